	.target	sm_80

	.elftype	@"ET_EXEC"


//--------------------- .note.nv.tkinfo           --------------------------
	.section	.note.nv.tkinfo,"",@"SHT_NOTE"
	.sectionflags	@"SHF_NOTE_NV_TKINFO"
	.tkinfo
        /*0018*/ 	.word	0x00000002
        /*0030*/ 	.string	""
        /*0030*/ 	.string	"ptxas"
        /*0030*/ 	.string	"Cuda compilation tools, release 13.0, V13.0.88"
        /*0030*/ 	.string	"Build cuda_13.0.r13.0/compiler.36424714_0"
        /*0030*/ 	.string	"-arch sm_80 -m 64 "



//--------------------- .note.nv.cuinfo           --------------------------
	.section	.note.nv.cuinfo,"",@"SHT_NOTE"
	.sectionflags	@"SHF_NOTE_NV_CUINFO"
        /*0018*/ 	.short	0x0002
        /*001a*/ 	.short	0x0050
        /*001c*/ 	.short	0x0082
	.zero		2


//--------------------- .nv.info                  --------------------------
	.section	.nv.info,"",@"SHT_CUDA_INFO"
	.align	4


	//----- nvinfo : EIATTR_REGCOUNT
	.align		4
        /*0000*/ 	.byte	0x04, 0x2f
        /*0002*/ 	.short	(.L_50 - .L_49)
	.align		4
.L_49:
        /*0004*/ 	.word	index@(_ZN3cub17CUB_300001_SM_8006detail11EmptyKernelIvEEvv)
        /*0008*/ 	.word	0x00000004


	//----- nvinfo : EIATTR_FRAME_SIZE
	.align		4
.L_50:
        /*000c*/ 	.byte	0x04, 0x11
        /*000e*/ 	.short	(.L_52 - .L_51)
	.align		4
.L_51:
        /*0010*/ 	.word	index@(_ZN3cub17CUB_300001_SM_8006detail11EmptyKernelIvEEvv)
        /*0014*/ 	.word	0x00000000


	//----- nvinfo : EIATTR_REGCOUNT
	.align		4
.L_52:
        /*0018*/ 	.byte	0x04, 0x2f
        /*001a*/ 	.short	(.L_54 - .L_53)
	.align		4
.L_53:
        /*001c*/ 	.word	index@(_ZN17fastertransformer38beam_online_softmax_topk_stage1_kernelIfLi1ELi8ELi256EEEvPKT_S3_PKbPfiiPKi)
        /*0020*/ 	.word	0x00000030


	//----- nvinfo : EIATTR_FRAME_SIZE
	.align		4
.L_54:
        /*0024*/ 	.byte	0x04, 0x11
        /*0026*/ 	.short	(.L_56 - .L_55)
	.align		4
.L_55:
        /*0028*/ 	.word	index@(_ZN17fastertransformer38beam_online_softmax_topk_stage1_kernelIfLi1ELi8ELi256EEEvPKT_S3_PKbPfiiPKi)
        /*002c*/ 	.word	0x00000048


	//----- nvinfo : EIATTR_REGCOUNT
	.align		4
.L_56:
        /*0030*/ 	.byte	0x04, 0x2f
        /*0032*/ 	.short	(.L_58 - .L_57)
	.align		4
.L_57:
        /*0034*/ 	.word	index@(_ZN17fastertransformer38beam_online_softmax_topk_stage2_kernelIfLi8ELi32EEEvPKfS2_PiPT_ii)
        /*0038*/ 	.word	0x0000003a


	//----- nvinfo : EIATTR_FRAME_SIZE
	.align		4
.L_58:
        /*003c*/ 	.byte	0x04, 0x11
        /*003e*/ 	.short	(.L_60 - .L_59)
	.align		4
.L_59:
        /*0040*/ 	.word	index@(_ZN17fastertransformer38beam_online_softmax_topk_stage2_kernelIfLi8ELi32EEEvPKfS2_PiPT_ii)
        /*0044*/ 	.word	0x00000000


	//----- nvinfo : EIATTR_REGCOUNT
	.align		4
.L_60:
        /*0048*/ 	.byte	0x04, 0x2f
        /*004a*/ 	.short	(.L_62 - .L_61)
	.align		4
.L_61:
        /*004c*/ 	.word	index@(_ZN17fastertransformer38beam_online_softmax_topk_stage2_kernelIfLi8ELi64EEEvPKfS2_PiPT_ii)
        /*0050*/ 	.word	0x00000030


	//----- nvinfo : EIATTR_FRAME_SIZE
	.align		4
.L_62:
        /*0054*/ 	.byte	0x04, 0x11
        /*0056*/ 	.short	(.L_64 - .L_63)
	.align		4
.L_63:
        /*0058*/ 	.word	index@(_ZN17fastertransformer38beam_online_softmax_topk_stage2_kernelIfLi8ELi64EEEvPKfS2_PiPT_ii)
        /*005c*/ 	.word	0x00000000


	//----- nvinfo : EIATTR_REGCOUNT
	.align		4
.L_64:
        /*0060*/ 	.byte	0x04, 0x2f
        /*0062*/ 	.short	(.L_66 - .L_65)
	.align		4
.L_65:
        /*0064*/ 	.word	index@(_ZN17fastertransformer38beam_online_softmax_topk_stage2_kernelIfLi8ELi128EEEvPKfS2_PiPT_ii)
        /*0068*/ 	.word	0x00000030


	//----- nvinfo : EIATTR_FRAME_SIZE
	.align		4
.L_66:
        /*006c*/ 	.byte	0x04, 0x11
        /*006e*/ 	.short	(.L_68 - .L_67)
	.align		4
.L_67:
        /*0070*/ 	.word	index@(_ZN17fastertransformer38beam_online_softmax_topk_stage2_kernelIfLi8ELi128EEEvPKfS2_PiPT_ii)
        /*0074*/ 	.word	0x00000000


	//----- nvinfo : EIATTR_REGCOUNT
	.align		4
.L_68:
        /*0078*/ 	.byte	0x04, 0x2f
        /*007a*/ 	.short	(.L_70 - .L_69)
	.align		4
.L_69:
        /*007c*/ 	.word	index@(_ZN17fastertransformer17batch_topk_kernelIfLi8ELi32EEEvPKiPKT_PiPfS7_PKbS2_NS_14BeamHypothesesEiiifS3_)
        /*0080*/ 	.word	0x0000003b


	//----- nvinfo : EIATTR_FRAME_SIZE
	.align		4
.L_70:
        /*0084*/ 	.byte	0x04, 0x11
        /*0086*/ 	.short	(.L_72 - .L_71)
	.align		4
.L_71:
        /*0088*/ 	.word	index@(_ZN17fastertransformer17batch_topk_kernelIfLi8ELi32EEEvPKiPKT_PiPfS7_PKbS2_NS_14BeamHypothesesEiiifS3_)
        /*008c*/ 	.word	0x00000040


	//----- nvinfo : EIATTR_REGCOUNT
	.align		4
.L_72:
        /*0090*/ 	.byte	0x04, 0x2f
        /*0092*/ 	.short	(.L_74 - .L_73)
	.align		4
.L_73:
        /*0094*/ 	.word	index@(_ZN17fastertransformer38beam_online_softmax_topk_stage2_kernelIfLi4ELi32EEEvPKfS2_PiPT_ii)
        /*0098*/ 	.word	0x00000032


	//----- nvinfo : EIATTR_FRAME_SIZE
	.align		4
.L_74:
        /*009c*/ 	.byte	0x04, 0x11
        /*009e*/ 	.short	(.L_76 - .L_75)
	.align		4
.L_75:
        /*00a0*/ 	.word	index@(_ZN17fastertransformer38beam_online_softmax_topk_stage2_kernelIfLi4ELi32EEEvPKfS2_PiPT_ii)
        /*00a4*/ 	.word	0x00000000


	//----- nvinfo : EIATTR_REGCOUNT
	.align		4
.L_76:
        /*00a8*/ 	.byte	0x04, 0x2f
        /*00aa*/ 	.short	(.L_78 - .L_77)
	.align		4
.L_77:
        /*00ac*/ 	.word	index@(_ZN17fastertransformer38beam_online_softmax_topk_stage2_kernelIfLi4ELi64EEEvPKfS2_PiPT_ii)
        /*00b0*/ 	.word	0x00000020


	//----- nvinfo : EIATTR_FRAME_SIZE
	.align		4
.L_78:
        /*00b4*/ 	.byte	0x04, 0x11
        /*00b6*/ 	.short	(.L_80 - .L_79)
	.align		4
.L_79:
        /*00b8*/ 	.word	index@(_ZN17fastertransformer38beam_online_softmax_topk_stage2_kernelIfLi4ELi64EEEvPKfS2_PiPT_ii)
        /*00bc*/ 	.word	0x00000000


	//----- nvinfo : EIATTR_REGCOUNT
	.align		4
.L_80:
        /*00c0*/ 	.byte	0x04, 0x2f
        /*00c2*/ 	.short	(.L_82 - .L_81)
	.align		4
.L_81:
        /*00c4*/ 	.word	index@(_ZN17fastertransformer38beam_online_softmax_topk_stage2_kernelIfLi4ELi128EEEvPKfS2_PiPT_ii)
        /*00c8*/ 	.word	0x00000020


	//----- nvinfo : EIATTR_FRAME_SIZE
	.align		4
.L_82:
        /*00cc*/ 	.byte	0x04, 0x11
        /*00ce*/ 	.short	(.L_84 - .L_83)
	.align		4
.L_83:
        /*00d0*/ 	.word	index@(_ZN17fastertransformer38beam_online_softmax_topk_stage2_kernelIfLi4ELi128EEEvPKfS2_PiPT_ii)
        /*00d4*/ 	.word	0x00000000


	//----- nvinfo : EIATTR_REGCOUNT
	.align		4
.L_84:
        /*00d8*/ 	.byte	0x04, 0x2f
        /*00da*/ 	.short	(.L_86 - .L_85)
	.align		4
.L_85:
        /*00dc*/ 	.word	index@(_ZN17fastertransformer38beam_online_softmax_topk_stage1_kernelIfLi1ELi16ELi128EEEvPKT_S3_PKbPfiiPKi)
        /*00e0*/ 	.word	0x00000050


	//----- nvinfo : EIATTR_FRAME_SIZE
	.align		4
.L_86:
        /*00e4*/ 	.byte	0x04, 0x11
        /*00e6*/ 	.short	(.L_88 - .L_87)
	.align		4
.L_87:
        /*00e8*/ 	.word	index@(_ZN17fastertransformer38beam_online_softmax_topk_stage1_kernelIfLi1ELi16ELi128EEEvPKT_S3_PKbPfiiPKi)
        /*00ec*/ 	.word	0x00000088


	//----- nvinfo : EIATTR_REGCOUNT
	.align		4
.L_88:
        /*00f0*/ 	.byte	0x04, 0x2f
        /*00f2*/ 	.short	(.L_90 - .L_89)
	.align		4
.L_89:
        /*00f4*/ 	.word	index@(_ZN17fastertransformer38beam_online_softmax_topk_stage2_kernelIfLi16ELi32EEEvPKfS2_PiPT_ii)
        /*00f8*/ 	.word	0x0000004f


	//----- nvinfo : EIATTR_FRAME_SIZE
	.align		4
.L_90:
        /*00fc*/ 	.byte	0x04, 0x11
        /*00fe*/ 	.short	(.L_92 - .L_91)
	.align		4
.L_91:
        /*0100*/ 	.word	index@(_ZN17fastertransformer38beam_online_softmax_topk_stage2_kernelIfLi16ELi32EEEvPKfS2_PiPT_ii)
        /*0104*/ 	.word	0x00000000


	//----- nvinfo : EIATTR_REGCOUNT
	.align		4
.L_92:
        /*0108*/ 	.byte	0x04, 0x2f
        /*010a*/ 	.short	(.L_94 - .L_93)
	.align		4
.L_93:
        /*010c*/ 	.word	index@(_ZN17fastertransformer38beam_online_softmax_topk_stage2_kernelIfLi16ELi64EEEvPKfS2_PiPT_ii)
        /*0110*/ 	.word	0x00000048


	//----- nvinfo : EIATTR_FRAME_SIZE
	.align		4
.L_94:
        /*0114*/ 	.byte	0x04, 0x11
        /*0116*/ 	.short	(.L_96 - .L_95)
	.align		4
.L_95:
        /*0118*/ 	.word	index@(_ZN17fastertransformer38beam_online_softmax_topk_stage2_kernelIfLi16ELi64EEEvPKfS2_PiPT_ii)
        /*011c*/ 	.word	0x00000010


	//----- nvinfo : EIATTR_REGCOUNT
	.align		4
.L_96:
        /*0120*/ 	.byte	0x04, 0x2f
        /*0122*/ 	.short	(.L_98 - .L_97)
	.align		4
.L_97:
        /*0124*/ 	.word	index@(_ZN17fastertransformer38beam_online_softmax_topk_stage2_kernelIfLi16ELi128EEEvPKfS2_PiPT_ii)
        /*0128*/ 	.word	0x00000050


	//----- nvinfo : EIATTR_FRAME_SIZE
	.align		4
.L_98:
        /*012c*/ 	.byte	0x04, 0x11
        /*012e*/ 	.short	(.L_100 - .L_99)
	.align		4
.L_99:
        /*0130*/ 	.word	index@(_ZN17fastertransformer38beam_online_softmax_topk_stage2_kernelIfLi16ELi128EEEvPKfS2_PiPT_ii)
        /*0134*/ 	.word	0x00000000


	//----- nvinfo : EIATTR_REGCOUNT
	.align		4
.L_100:
        /*0138*/ 	.byte	0x04, 0x2f
        /*013a*/ 	.short	(.L_102 - .L_101)
	.align		4
.L_101:
        /*013c*/ 	.word	index@(_ZN17fastertransformer17batch_topk_kernelIfLi16ELi32EEEvPKiPKT_PiPfS7_PKbS2_NS_14BeamHypothesesEiiifS3_)
        /*0140*/ 	.word	0x00000047


	//----- nvinfo : EIATTR_FRAME_SIZE
	.align		4
.L_102:
        /*0144*/ 	.byte	0x04, 0x11
        /*0146*/ 	.short	(.L_104 - .L_103)
	.align		4
.L_103:
        /*0148*/ 	.word	index@(_ZN17fastertransformer17batch_topk_kernelIfLi16ELi32EEEvPKiPKT_PiPfS7_PKbS2_NS_14BeamHypothesesEiiifS3_)
        /*014c*/ 	.word	0x00000080


	//----- nvinfo : EIATTR_REGCOUNT
	.align		4
.L_104:
        /*0150*/ 	.byte	0x04, 0x2f
        /*0152*/ 	.short	(.L_106 - .L_105)
	.align		4
.L_105:
        /*0154*/ 	.word	index@(_ZN17fastertransformer38beam_online_softmax_topk_stage1_kernelIfLi1ELi32ELi64EEEvPKT_S3_PKbPfiiPKi)
        /*0158*/ 	.word	0x00000089


	//----- nvinfo : EIATTR_FRAME_SIZE
	.align		4
.L_106:
        /*015c*/ 	.byte	0x04, 0x11
        /*015e*/ 	.short	(.L_108 - .L_107)
	.align		4
.L_107:
        /*0160*/ 	.word	index@(_ZN17fastertransformer38beam_online_softmax_topk_stage1_kernelIfLi1ELi32ELi64EEEvPKT_S3_PKbPfiiPKi)
        /*0164*/ 	.word	0x00000210


	//----- nvinfo : EIATTR_REGCOUNT
	.align		4
.L_108:
        /*0168*/ 	.byte	0x04, 0x2f
        /*016a*/ 	.short	(.L_110 - .L_109)
	.align		4
.L_109:
        /*016c*/ 	.word	index@(_ZN17fastertransformer38beam_online_softmax_topk_stage2_kernelIfLi32ELi32EEEvPKfS2_PiPT_ii)
        /*0170*/ 	.word	0x00000050


	//----- nvinfo : EIATTR_FRAME_SIZE
	.align		4
.L_110:
        /*0174*/ 	.byte	0x04, 0x11
        /*0176*/ 	.short	(.L_112 - .L_111)
	.align		4
.L_111:
        /*0178*/ 	.word	index@(_ZN17fastertransformer38beam_online_softmax_topk_stage2_kernelIfLi32ELi32EEEvPKfS2_PiPT_ii)
        /*017c*/ 	.word	0x00000210


	//----- nvinfo : EIATTR_REGCOUNT
	.align		4
.L_112:
        /*0180*/ 	.byte	0x04, 0x2f
        /*0182*/ 	.short	(.L_114 - .L_113)
	.align		4
.L_113:
        /*0184*/ 	.word	index@(_ZN17fastertransformer38beam_online_softmax_topk_stage2_kernelIfLi32ELi64EEEvPKfS2_PiPT_ii)
        /*0188*/ 	.word	0x0000005c


	//----- nvinfo : EIATTR_FRAME_SIZE
	.align		4
.L_114:
        /*018c*/ 	.byte	0x04, 0x11
        /*018e*/ 	.short	(.L_116 - .L_115)
	.align		4
.L_115:
        /*0190*/ 	.word	index@(_ZN17fastertransformer38beam_online_softmax_topk_stage2_kernelIfLi32ELi64EEEvPKfS2_PiPT_ii)
        /*0194*/ 	.word	0x00000210


	//----- nvinfo : EIATTR_REGCOUNT
	.align		4
.L_116:
        /*0198*/ 	.byte	0x04, 0x2f
        /*019a*/ 	.short	(.L_118 - .L_117)
	.align		4
.L_117:
        /*019c*/ 	.word	index@(_ZN17fastertransformer38beam_online_softmax_topk_stage2_kernelIfLi32ELi128EEEvPKfS2_PiPT_ii)
        /*01a0*/ 	.word	0x00000060


	//----- nvinfo : EIATTR_FRAME_SIZE
	.align		4
.L_118:
        /*01a4*/ 	.byte	0x04, 0x11
        /*01a6*/ 	.short	(.L_120 - .L_119)
	.align		4
.L_119:
        /*01a8*/ 	.word	index@(_ZN17fastertransformer38beam_online_softmax_topk_stage2_kernelIfLi32ELi128EEEvPKfS2_PiPT_ii)
        /*01ac*/ 	.word	0x00000210


	//----- nvinfo : EIATTR_REGCOUNT
	.align		4
.L_120:
        /*01b0*/ 	.byte	0x04, 0x2f
        /*01b2*/ 	.short	(.L_122 - .L_121)
	.align		4
.L_121:
        /*01b4*/ 	.word	index@(_ZN17fastertransformer17batch_topk_kernelIfLi32ELi32EEEvPKiPKT_PiPfS7_PKbS2_NS_14BeamHypothesesEiiifS3_)
        /*01b8*/ 	.word	0x00000050


	//----- nvinfo : EIATTR_FRAME_SIZE
	.align		4
.L_122:
        /*01bc*/ 	.byte	0x04, 0x11
        /*01be*/ 	.short	(.L_124 - .L_123)
	.align		4
.L_123:
        /*01c0*/ 	.word	index@(_ZN17fastertransformer17batch_topk_kernelIfLi32ELi32EEEvPKiPKT_PiPfS7_PKbS2_NS_14BeamHypothesesEiiifS3_)
        /*01c4*/ 	.word	0x00000200


	//----- nvinfo : EIATTR_REGCOUNT
	.align		4
.L_124:
        /*01c8*/ 	.byte	0x04, 0x2f
        /*01ca*/ 	.short	(.L_126 - .L_125)
	.align		4
.L_125:
        /*01cc*/ 	.word	index@(_ZN17fastertransformer38beam_online_softmax_topk_stage1_kernelIfLi1ELi64ELi64EEEvPKT_S3_PKbPfiiPKi)
        /*01d0*/ 	.word	0x000000dc


	//----- nvinfo : EIATTR_FRAME_SIZE
	.align		4
.L_126:
        /*01d4*/ 	.byte	0x04, 0x11
        /*01d6*/ 	.short	(.L_128 - .L_127)
	.align		4
.L_127:
        /*01d8*/ 	.word	index@(_ZN17fastertransformer38beam_online_softmax_topk_stage1_kernelIfLi1ELi64ELi64EEEvPKT_S3_PKbPfiiPKi)
        /*01dc*/ 	.word	0x00000410


	//----- nvinfo : EIATTR_REGCOUNT
	.align		4
.L_128:
        /*01e0*/ 	.byte	0x04, 0x2f
        /*01e2*/ 	.short	(.L_130 - .L_129)
	.align		4
.L_129:
        /*01e4*/ 	.word	index@(_ZN17fastertransformer38beam_online_softmax_topk_stage2_kernelIfLi64ELi32EEEvPKfS2_PiPT_ii)
        /*01e8*/ 	.word	0x000000a4


	//----- nvinfo : EIATTR_FRAME_SIZE
	.align		4
.L_130:
        /*01ec*/ 	.byte	0x04, 0x11
        /*01ee*/ 	.short	(.L_132 - .L_131)
	.align		4
.L_131:
        /*01f0*/ 	.word	index@(_ZN17fastertransformer38beam_online_softmax_topk_stage2_kernelIfLi64ELi32EEEvPKfS2_PiPT_ii)
        /*01f4*/ 	.word	0x00000410


	//----- nvinfo : EIATTR_REGCOUNT
	.align		4
.L_132:
        /*01f8*/ 	.byte	0x04, 0x2f
        /*01fa*/ 	.short	(.L_134 - .L_133)
	.align		4
.L_133:
        /*01fc*/ 	.word	index@(_ZN17fastertransformer38beam_online_softmax_topk_stage2_kernelIfLi64ELi64EEEvPKfS2_PiPT_ii)
        /*0200*/ 	.word	0x000000a6


	//----- nvinfo : EIATTR_FRAME_SIZE
	.align		4
.L_134:
        /*0204*/ 	.byte	0x04, 0x11
        /*0206*/ 	.short	(.L_136 - .L_135)
	.align		4
.L_135:
        /*0208*/ 	.word	index@(_ZN17fastertransformer38beam_online_softmax_topk_stage2_kernelIfLi64ELi64EEEvPKfS2_PiPT_ii)
        /*020c*/ 	.word	0x00000410


	//----- nvinfo : EIATTR_REGCOUNT
	.align		4
.L_136:
        /*0210*/ 	.byte	0x04, 0x2f
        /*0212*/ 	.short	(.L_138 - .L_137)
	.align		4
.L_137:
        /*0214*/ 	.word	index@(_ZN17fastertransformer38beam_online_softmax_topk_stage2_kernelIfLi64ELi128EEEvPKfS2_PiPT_ii)
        /*0218*/ 	.word	0x000000a8


	//----- nvinfo : EIATTR_FRAME_SIZE
	.align		4
.L_138:
        /*021c*/ 	.byte	0x04, 0x11
        /*021e*/ 	.short	(.L_140 - .L_139)
	.align		4
.L_139:
        /*0220*/ 	.word	index@(_ZN17fastertransformer38beam_online_softmax_topk_stage2_kernelIfLi64ELi128EEEvPKfS2_PiPT_ii)
        /*0224*/ 	.word	0x00000410


	//----- nvinfo : EIATTR_REGCOUNT
	.align		4
.L_140:
        /*0228*/ 	.byte	0x04, 0x2f
        /*022a*/ 	.short	(.L_142 - .L_141)
	.align		4
.L_141:
        /*022c*/ 	.word	index@(_ZN17fastertransformer17batch_topk_kernelIfLi64ELi32EEEvPKiPKT_PiPfS7_PKbS2_NS_14BeamHypothesesEiiifS3_)
        /*0230*/ 	.word	0x000000a8


	//----- nvinfo : EIATTR_FRAME_SIZE
	.align		4
.L_142:
        /*0234*/ 	.byte	0x04, 0x11
        /*0236*/ 	.short	(.L_144 - .L_143)
	.align		4
.L_143:
        /*0238*/ 	.word	index@(_ZN17fastertransformer17batch_topk_kernelIfLi64ELi32EEEvPKiPKT_PiPfS7_PKbS2_NS_14BeamHypothesesEiiifS3_)
        /*023c*/ 	.word	0x00000400


	//----- nvinfo : EIATTR_REGCOUNT
	.align		4
.L_144:
        /*0240*/ 	.byte	0x04, 0x2f
        /*0242*/ 	.short	(.L_146 - .L_145)
	.align		4
.L_145:
        /*0244*/ 	.word	index@(_ZN17fastertransformer38beam_online_softmax_topk_stage1_kernelIfLi1ELi128ELi64EEEvPKT_S3_PKbPfiiPKi)
        /*0248*/ 	.word	0x000000ff


	//----- nvinfo : EIATTR_FRAME_SIZE
	.align		4
.L_146:
        /*024c*/ 	.byte	0x04, 0x11
        /*024e*/ 	.short	(.L_148 - .L_147)
	.align		4
.L_147:
        /*0250*/ 	.word	index@(_ZN17fastertransformer38beam_online_softmax_topk_stage1_kernelIfLi1ELi128ELi64EEEvPKT_S3_PKbPfiiPKi)
        /*0254*/ 	.word	0x00000870


	//----- nvinfo : EIATTR_REGCOUNT
	.align		4
.L_148:
        /*0258*/ 	.byte	0x04, 0x2f
        /*025a*/ 	.short	(.L_150 - .L_149)
	.align		4
.L_149:
        /*025c*/ 	.word	index@(_ZN17fastertransformer38beam_online_softmax_topk_stage2_kernelIfLi128ELi32EEEvPKfS2_PiPT_ii)
        /*0260*/ 	.word	0x000000ff


	//----- nvinfo : EIATTR_FRAME_SIZE
	.align		4
.L_150:
        /*0264*/ 	.byte	0x04, 0x11
        /*0266*/ 	.short	(.L_152 - .L_151)
	.align		4
.L_151:
        /*0268*/ 	.word	index@(_ZN17fastertransformer38beam_online_softmax_topk_stage2_kernelIfLi128ELi32EEEvPKfS2_PiPT_ii)
        /*026c*/ 	.word	0x00000868


	//----- nvinfo : EIATTR_REGCOUNT
	.align		4
.L_152:
        /*0270*/ 	.byte	0x04, 0x2f
        /*0272*/ 	.short	(.L_154 - .L_153)
	.align		4
.L_153:
        /*0274*/ 	.word	index@(_ZN17fastertransformer38beam_online_softmax_topk_stage2_kernelIfLi128ELi64EEEvPKfS2_PiPT_ii)
        /*0278*/ 	.word	0x00000020


	//----- nvinfo : EIATTR_FRAME_SIZE
	.align		4
.L_154:
        /*027c*/ 	.byte	0x04, 0x11
        /*027e*/ 	.short	(.L_156 - .L_155)
	.align		4
.L_155:
        /*0280*/ 	.word	index@(_ZN17fastertransformer38beam_online_softmax_topk_stage2_kernelIfLi128ELi64EEEvPKfS2_PiPT_ii)
        /*0284*/ 	.word	0x00000e10


	//----- nvinfo : EIATTR_REGCOUNT
	.align		4
.L_156:
        /*0288*/ 	.byte	0x04, 0x2f
        /*028a*/ 	.short	(.L_158 - .L_157)
	.align		4
.L_157:
        /*028c*/ 	.word	index@(_ZN17fastertransformer38beam_online_softmax_topk_stage2_kernelIfLi128ELi128EEEvPKfS2_PiPT_ii)
        /*0290*/ 	.word	0x00000020


	//----- nvinfo : EIATTR_FRAME_SIZE
	.align		4
.L_158:
        /*0294*/ 	.byte	0x04, 0x11
        /*0296*/ 	.short	(.L_160 - .L_159)
	.align		4
.L_159:
        /*0298*/ 	.word	index@(_ZN17fastertransformer38beam_online_softmax_topk_stage2_kernelIfLi128ELi128EEEvPKfS2_PiPT_ii)
        /*029c*/ 	.word	0x00000e10


	//----- nvinfo : EIATTR_REGCOUNT
	.align		4
.L_160:
        /*02a0*/ 	.byte	0x04, 0x2f
        /*02a2*/ 	.short	(.L_162 - .L_161)
	.align		4
.L_161:
        /*02a4*/ 	.word	index@(_ZN17fastertransformer17batch_topk_kernelIfLi128ELi32EEEvPKiPKT_PiPfS7_PKbS2_NS_14BeamHypothesesEiiifS3_)
        /*02a8*/ 	.word	0x000000ff


	//----- nvinfo : EIATTR_FRAME_SIZE
	.align		4
.L_162:
        /*02ac*/ 	.byte	0x04, 0x11
        /*02ae*/ 	.short	(.L_164 - .L_163)
	.align		4
.L_163:
        /*02b0*/ 	.word	index@(_ZN17fastertransformer17batch_topk_kernelIfLi128ELi32EEEvPKiPKT_PiPfS7_PKbS2_NS_14BeamHypothesesEiiifS3_)
        /*02b4*/ 	.word	0x00000850


	//----- nvinfo : EIATTR_REGCOUNT
	.align		4
.L_164:
        /*02b8*/ 	.byte	0x04, 0x2f
        /*02ba*/ 	.short	(.L_166 - .L_165)
	.align		4
.L_165:
        /*02bc*/ 	.word	index@(_ZN17fastertransformer38beam_online_softmax_topk_stage1_kernelI6__halfLi1ELi8ELi256EEEvPKT_S4_PKbPfiiPKi)
        /*02c0*/ 	.word	0x00000028


	//----- nvinfo : EIATTR_FRAME_SIZE
	.align		4
.L_166:
        /*02c4*/ 	.byte	0x04, 0x11
        /*02c6*/ 	.short	(.L_168 - .L_167)
	.align		4
.L_167:
        /*02c8*/ 	.word	index@(_ZN17fastertransformer38beam_online_softmax_topk_stage1_kernelI6__halfLi1ELi8ELi256EEEvPKT_S4_PKbPfiiPKi)
        /*02cc*/ 	.word	0x00000038


	//----- nvinfo : EIATTR_REGCOUNT
	.align		4
.L_168:
        /*02d0*/ 	.byte	0x04, 0x2f
        /*02d2*/ 	.short	(.L_170 - .L_169)
	.align		4
.L_169:
        /*02d4*/ 	.word	index@(_ZN17fastertransformer38beam_online_softmax_topk_stage2_kernelI6__halfLi8ELi32EEEvPKfS3_PiPT_ii)
        /*02d8*/ 	.word	0x00000030


	//----- nvinfo : EIATTR_FRAME_SIZE
	.align		4
.L_170:
        /*02dc*/ 	.byte	0x04, 0x11
        /*02de*/ 	.short	(.L_172 - .L_171)
	.align		4
.L_171:
        /*02e0*/ 	.word	index@(_ZN17fastertransformer38beam_online_softmax_topk_stage2_kernelI6__halfLi8ELi32EEEvPKfS3_PiPT_ii)
        /*02e4*/ 	.word	0x00000038


	//----- nvinfo : EIATTR_REGCOUNT
	.align		4
.L_172:
        /*02e8*/ 	.byte	0x04, 0x2f
        /*02ea*/ 	.short	(.L_174 - .L_173)
	.align		4
.L_173:
        /*02ec*/ 	.word	index@(_ZN17fastertransformer38beam_online_softmax_topk_stage2_kernelI6__halfLi8ELi64EEEvPKfS3_PiPT_ii)
        /*02f0*/ 	.word	0x00000028


	//----- nvinfo : EIATTR_FRAME_SIZE
	.align		4
.L_174:
        /*02f4*/ 	.byte	0x04, 0x11
        /*02f6*/ 	.short	(.L_176 - .L_175)
	.align		4
.L_175:
        /*02f8*/ 	.word	index@(_ZN17fastertransformer38beam_online_softmax_topk_stage2_kernelI6__halfLi8ELi64EEEvPKfS3_PiPT_ii)
        /*02fc*/ 	.word	0x00000038


	//----- nvinfo : EIATTR_REGCOUNT
	.align		4
.L_176:
        /*0300*/ 	.byte	0x04, 0x2f
        /*0302*/ 	.short	(.L_178 - .L_177)
	.align		4
.L_177:
        /*0304*/ 	.word	index@(_ZN17fastertransformer38beam_online_softmax_topk_stage2_kernelI6__halfLi8ELi128EEEvPKfS3_PiPT_ii)
        /*0308*/ 	.word	0x00000028


	//----- nvinfo : EIATTR_FRAME_SIZE
	.align		4
.L_178:
        /*030c*/ 	.byte	0x04, 0x11
        /*030e*/ 	.short	(.L_180 - .L_179)
	.align		4
.L_179:
        /*0310*/ 	.word	index@(_ZN17fastertransformer38beam_online_softmax_topk_stage2_kernelI6__halfLi8ELi128EEEvPKfS3_PiPT_ii)
        /*0314*/ 	.word	0x00000038


	//----- nvinfo : EIATTR_REGCOUNT
	.align		4
.L_180:
        /*0318*/ 	.byte	0x04, 0x2f
        /*031a*/ 	.short	(.L_182 - .L_181)
	.align		4
.L_181:
        /*031c*/ 	.word	index@(_ZN17fastertransformer17batch_topk_kernelI6__halfLi8ELi32EEEvPKiPKT_PiPfS8_PKbS3_NS_14BeamHypothesesEiiifS4_)
        /*0320*/ 	.word	0x0000003b


	//----- nvinfo : EIATTR_FRAME_SIZE
	.align		4
.L_182:
        /*0324*/ 	.byte	0x04, 0x11
        /*0326*/ 	.short	(.L_184 - .L_183)
	.align		4
.L_183:
        /*0328*/ 	.word	index@(_ZN17fastertransformer17batch_topk_kernelI6__halfLi8ELi32EEEvPKiPKT_PiPfS8_PKbS3_NS_14BeamHypothesesEiiifS4_)
        /*032c*/ 	.word	0x00000030


	//----- nvinfo : EIATTR_REGCOUNT
	.align		4
.L_184:
        /*0330*/ 	.byte	0x04, 0x2f
        /*0332*/ 	.short	(.L_186 - .L_185)
	.align		4
.L_185:
        /*0334*/ 	.word	index@(_ZN17fastertransformer38beam_online_softmax_topk_stage1_kernelI6__halfLi1ELi16ELi128EEEvPKT_S4_PKbPfiiPKi)
        /*0338*/ 	.word	0x0000003d


	//----- nvinfo : EIATTR_FRAME_SIZE
	.align		4
.L_186:
        /*033c*/ 	.byte	0x04, 0x11
        /*033e*/ 	.short	(.L_188 - .L_187)
	.align		4
.L_187:
        /*0340*/ 	.word	index@(_ZN17fastertransformer38beam_online_softmax_topk_stage1_kernelI6__halfLi1ELi16ELi128EEEvPKT_S4_PKbPfiiPKi)
        /*0344*/ 	.word	0x00000068


	//----- nvinfo : EIATTR_REGCOUNT
	.align		4
.L_188:
        /*0348*/ 	.byte	0x04, 0x2f
        /*034a*/ 	.short	(.L_190 - .L_189)
	.align		4
.L_189:
        /*034c*/ 	.word	index@(_ZN17fastertransformer38beam_online_softmax_topk_stage2_kernelI6__halfLi16ELi32EEEvPKfS3_PiPT_ii)
        /*0350*/ 	.word	0x0000003a


	//----- nvinfo : EIATTR_FRAME_SIZE
	.align		4
.L_190:
        /*0354*/ 	.byte	0x04, 0x11
        /*0356*/ 	.short	(.L_192 - .L_191)
	.align		4
.L_191:
        /*0358*/ 	.word	index@(_ZN17fastertransformer38beam_online_softmax_topk_stage2_kernelI6__halfLi16ELi32EEEvPKfS3_PiPT_ii)
        /*035c*/ 	.word	0x000000d0


	//----- nvinfo : EIATTR_REGCOUNT
	.align		4
.L_192:
        /*0360*/ 	.byte	0x04, 0x2f
        /*0362*/ 	.short	(.L_194 - .L_193)
	.align		4
.L_193:
        /*0364*/ 	.word	index@(_ZN17fastertransformer38beam_online_softmax_topk_stage2_kernelI6__halfLi16ELi64EEEvPKfS3_PiPT_ii)
        /*0368*/ 	.word	0x0000002e


	//----- nvinfo : EIATTR_FRAME_SIZE
	.align		4
.L_194:
        /*036c*/ 	.byte	0x04, 0x11
        /*036e*/ 	.short	(.L_196 - .L_195)
	.align		4
.L_195:
        /*0370*/ 	.word	index@(_ZN17fastertransformer38beam_online_softmax_topk_stage2_kernelI6__halfLi16ELi64EEEvPKfS3_PiPT_ii)
        /*0374*/ 	.word	0x000000d0


	//----- nvinfo : EIATTR_REGCOUNT
	.align		4
.L_196:
        /*0378*/ 	.byte	0x04, 0x2f
        /*037a*/ 	.short	(.L_198 - .L_197)
	.align		4
.L_197:
        /*037c*/ 	.word	index@(_ZN17fastertransformer38beam_online_softmax_topk_stage2_kernelI6__halfLi16ELi128EEEvPKfS3_PiPT_ii)
        /*0380*/ 	.word	0x00000030


	//----- nvinfo : EIATTR_FRAME_SIZE
	.align		4
.L_198:
        /*0384*/ 	.byte	0x04, 0x11
        /*0386*/ 	.short	(.L_200 - .L_199)
	.align		4
.L_199:
        /*0388*/ 	.word	index@(_ZN17fastertransformer38beam_online_softmax_topk_stage2_kernelI6__halfLi16ELi128EEEvPKfS3_PiPT_ii)
        /*038c*/ 	.word	0x000000d0


	//----- nvinfo : EIATTR_REGCOUNT
	.align		4
.L_200:
        /*0390*/ 	.byte	0x04, 0x2f
        /*0392*/ 	.short	(.L_202 - .L_201)
	.align		4
.L_201:
        /*0394*/ 	.word	index@(_ZN17fastertransformer17batch_topk_kernelI6__halfLi16ELi32EEEvPKiPKT_PiPfS8_PKbS3_NS_14BeamHypothesesEiiifS4_)
        /*0398*/ 	.word	0x00000040


	//----- nvinfo : EIATTR_FRAME_SIZE
	.align		4
.L_202:
        /*039c*/ 	.byte	0x04, 0x11
        /*039e*/ 	.short	(.L_204 - .L_203)
	.align		4
.L_203:
        /*03a0*/ 	.word	index@(_ZN17fastertransformer17batch_topk_kernelI6__halfLi16ELi32EEEvPKiPKT_PiPfS8_PKbS3_NS_14BeamHypothesesEiiifS4_)
        /*03a4*/ 	.word	0x000000c0


	//----- nvinfo : EIATTR_REGCOUNT
	.align		4
.L_204:
        /*03a8*/ 	.byte	0x04, 0x2f
        /*03aa*/ 	.short	(.L_206 - .L_205)
	.align		4
.L_205:
        /*03ac*/ 	.word	index@(_ZN17fastertransformer38beam_online_softmax_topk_stage1_kernelI6__halfLi1ELi32ELi64EEEvPKT_S4_PKbPfiiPKi)
        /*03b0*/ 	.word	0x00000068


	//----- nvinfo : EIATTR_FRAME_SIZE
	.align		4
.L_206:
        /*03b4*/ 	.byte	0x04, 0x11
        /*03b6*/ 	.short	(.L_208 - .L_207)
	.align		4
.L_207:
        /*03b8*/ 	.word	index@(_ZN17fastertransformer38beam_online_softmax_topk_stage1_kernelI6__halfLi1ELi32ELi64EEEvPKT_S4_PKbPfiiPKi)
        /*03bc*/ 	.word	0x00000190


	//----- nvinfo : EIATTR_REGCOUNT
	.align		4
.L_208:
        /*03c0*/ 	.byte	0x04, 0x2f
        /*03c2*/ 	.short	(.L_210 - .L_209)
	.align		4
.L_209:
        /*03c4*/ 	.word	index@(_ZN17fastertransformer38beam_online_softmax_topk_stage2_kernelI6__halfLi32ELi32EEEvPKfS3_PiPT_ii)
        /*03c8*/ 	.word	0x00000048


	//----- nvinfo : EIATTR_FRAME_SIZE
	.align		4
.L_210:
        /*03cc*/ 	.byte	0x04, 0x11
        /*03ce*/ 	.short	(.L_212 - .L_211)
	.align		4
.L_211:
        /*03d0*/ 	.word	index@(_ZN17fastertransformer38beam_online_softmax_topk_stage2_kernelI6__halfLi32ELi32EEEvPKfS3_PiPT_ii)
        /*03d4*/ 	.word	0x00000190


	//----- nvinfo : EIATTR_REGCOUNT
	.align		4
.L_212:
        /*03d8*/ 	.byte	0x04, 0x2f
        /*03da*/ 	.short	(.L_214 - .L_213)
	.align		4
.L_213:
        /*03dc*/ 	.word	index@(_ZN17fastertransformer38beam_online_softmax_topk_stage2_kernelI6__halfLi32ELi64EEEvPKfS3_PiPT_ii)
        /*03e0*/ 	.word	0x00000048


	//----- nvinfo : EIATTR_FRAME_SIZE
	.align		4
.L_214:
        /*03e4*/ 	.byte	0x04, 0x11
        /*03e6*/ 	.short	(.L_216 - .L_215)
	.align		4
.L_215:
        /*03e8*/ 	.word	index@(_ZN17fastertransformer38beam_online_softmax_topk_stage2_kernelI6__halfLi32ELi64EEEvPKfS3_PiPT_ii)
        /*03ec*/ 	.word	0x00000190


	//----- nvinfo : EIATTR_REGCOUNT
	.align		4
.L_216:
        /*03f0*/ 	.byte	0x04, 0x2f
        /*03f2*/ 	.short	(.L_218 - .L_217)
	.align		4
.L_217:
        /*03f4*/ 	.word	index@(_ZN17fastertransformer38beam_online_softmax_topk_stage2_kernelI6__halfLi32ELi128EEEvPKfS3_PiPT_ii)
        /*03f8*/ 	.word	0x00000048


	//----- nvinfo : EIATTR_FRAME_SIZE
	.align		4
.L_218:
        /*03fc*/ 	.byte	0x04, 0x11
        /*03fe*/ 	.short	(.L_220 - .L_219)
	.align		4
.L_219:
        /*0400*/ 	.word	index@(_ZN17fastertransformer38beam_online_softmax_topk_stage2_kernelI6__halfLi32ELi128EEEvPKfS3_PiPT_ii)
        /*0404*/ 	.word	0x00000190


	//----- nvinfo : EIATTR_REGCOUNT
	.align		4
.L_220:
        /*0408*/ 	.byte	0x04, 0x2f
        /*040a*/ 	.short	(.L_222 - .L_221)
	.align		4
.L_221:
        /*040c*/ 	.word	index@(_ZN17fastertransformer17batch_topk_kernelI6__halfLi32ELi32EEEvPKiPKT_PiPfS8_PKbS3_NS_14BeamHypothesesEiiifS4_)
        /*0410*/ 	.word	0x00000048


	//----- nvinfo : EIATTR_FRAME_SIZE
	.align		4
.L_222:
        /*0414*/ 	.byte	0x04, 0x11
        /*0416*/ 	.short	(.L_224 - .L_223)
	.align		4
.L_223:
        /*0418*/ 	.word	index@(_ZN17fastertransformer17batch_topk_kernelI6__halfLi32ELi32EEEvPKiPKT_PiPfS8_PKbS3_NS_14BeamHypothesesEiiifS4_)
        /*041c*/ 	.word	0x00000180


	//----- nvinfo : EIATTR_REGCOUNT
	.align		4
.L_224:
        /*0420*/ 	.byte	0x04, 0x2f
        /*0422*/ 	.short	(.L_226 - .L_225)
	.align		4
.L_225:
        /*0424*/ 	.word	index@(_ZN17fastertransformer38beam_online_softmax_topk_stage1_kernelI6__halfLi1ELi64ELi64EEEvPKT_S4_PKbPfiiPKi)
        /*0428*/ 	.word	0x000000bc


	//----- nvinfo : EIATTR_FRAME_SIZE
	.align		4
.L_226:
        /*042c*/ 	.byte	0x04, 0x11
        /*042e*/ 	.short	(.L_228 - .L_227)
	.align		4
.L_227:
        /*0430*/ 	.word	index@(_ZN17fastertransformer38beam_online_softmax_topk_stage1_kernelI6__halfLi1ELi64ELi64EEEvPKT_S4_PKbPfiiPKi)
        /*0434*/ 	.word	0x00000310


	//----- nvinfo : EIATTR_REGCOUNT
	.align		4
.L_228:
        /*0438*/ 	.byte	0x04, 0x2f
        /*043a*/ 	.short	(.L_230 - .L_229)
	.align		4
.L_229:
        /*043c*/ 	.word	index@(_ZN17fastertransformer38beam_online_softmax_topk_stage2_kernelI6__halfLi64ELi32EEEvPKfS3_PiPT_ii)
        /*0440*/ 	.word	0x00000080


	//----- nvinfo : EIATTR_FRAME_SIZE
	.align		4
.L_230:
        /*0444*/ 	.byte	0x04, 0x11
        /*0446*/ 	.short	(.L_232 - .L_231)
	.align		4
.L_231:
        /*0448*/ 	.word	index@(_ZN17fastertransformer38beam_online_softmax_topk_stage2_kernelI6__halfLi64ELi32EEEvPKfS3_PiPT_ii)
        /*044c*/ 	.word	0x00000310


	//----- nvinfo : EIATTR_REGCOUNT
	.align		4
.L_232:
        /*0450*/ 	.byte	0x04, 0x2f
        /*0452*/ 	.short	(.L_234 - .L_233)
	.align		4
.L_233:
        /*0454*/ 	.word	index@(_ZN17fastertransformer38beam_online_softmax_topk_stage2_kernelI6__halfLi64ELi64EEEvPKfS3_PiPT_ii)
        /*0458*/ 	.word	0x00000080


	//----- nvinfo : EIATTR_FRAME_SIZE
	.align		4
.L_234:
        /*045c*/ 	.byte	0x04, 0x11
        /*045e*/ 	.short	(.L_236 - .L_235)
	.align		4
.L_235:
        /*0460*/ 	.word	index@(_ZN17fastertransformer38beam_online_softmax_topk_stage2_kernelI6__halfLi64ELi64EEEvPKfS3_PiPT_ii)
        /*0464*/ 	.word	0x00000310


	//----- nvinfo : EIATTR_REGCOUNT
	.align		4
.L_236:
        /*0468*/ 	.byte	0x04, 0x2f
        /*046a*/ 	.short	(.L_238 - .L_237)
	.align		4
.L_237:
        /*046c*/ 	.word	index@(_ZN17fastertransformer38beam_online_softmax_topk_stage2_kernelI6__halfLi64ELi128EEEvPKfS3_PiPT_ii)
        /*0470*/ 	.word	0x00000080


	//----- nvinfo : EIATTR_FRAME_SIZE
	.align		4
.L_238:
        /*0474*/ 	.byte	0x04, 0x11
        /*0476*/ 	.short	(.L_240 - .L_239)
	.align		4
.L_239:
        /*0478*/ 	.word	index@(_ZN17fastertransformer38beam_online_softmax_topk_stage2_kernelI6__halfLi64ELi128EEEvPKfS3_PiPT_ii)
        /*047c*/ 	.word	0x00000310


	//----- nvinfo : EIATTR_REGCOUNT
	.align		4
.L_240:
        /*0480*/ 	.byte	0x04, 0x2f
        /*0482*/ 	.short	(.L_242 - .L_241)
	.align		4
.L_241:
        /*0484*/ 	.word	index@(_ZN17fastertransformer17batch_topk_kernelI6__halfLi64ELi32EEEvPKiPKT_PiPfS8_PKbS3_NS_14BeamHypothesesEiiifS4_)
        /*0488*/ 	.word	0x0000007c


	//----- nvinfo : EIATTR_FRAME_SIZE
	.align		4
.L_242:
        /*048c*/ 	.byte	0x04, 0x11
        /*048e*/ 	.short	(.L_244 - .L_243)
	.align		4
.L_243:
        /*0490*/ 	.word	index@(_ZN17fastertransformer17batch_topk_kernelI6__halfLi64ELi32EEEvPKiPKT_PiPfS8_PKbS3_NS_14BeamHypothesesEiiifS4_)
        /*0494*/ 	.word	0x00000300


	//----- nvinfo : EIATTR_REGCOUNT
	.align		4
.L_244:
        /*0498*/ 	.byte	0x04, 0x2f
        /*049a*/ 	.short	(.L_246 - .L_245)
	.align		4
.L_245:
        /*049c*/ 	.word	index@(_ZN17fastertransformer38beam_online_softmax_topk_stage1_kernelI6__halfLi1ELi128ELi64EEEvPKT_S4_PKbPfiiPKi)
        /*04a0*/ 	.word	0x000000f2


	//----- nvinfo : EIATTR_FRAME_SIZE
	.align		4
.L_246:
        /*04a4*/ 	.byte	0x04, 0x11
        /*04a6*/ 	.short	(.L_248 - .L_247)
	.align		4
.L_247:
        /*04a8*/ 	.word	index@(_ZN17fastertransformer38beam_online_softmax_topk_stage1_kernelI6__halfLi1ELi128ELi64EEEvPKT_S4_PKbPfiiPKi)
        /*04ac*/ 	.word	0x00000c18


	//----- nvinfo : EIATTR_REGCOUNT
	.align		4
.L_248:
        /*04b0*/ 	.byte	0x04, 0x2f
        /*04b2*/ 	.short	(.L_250 - .L_249)
	.align		4
.L_249:
        /*04b4*/ 	.word	index@(_ZN17fastertransformer38beam_online_softmax_topk_stage2_kernelI6__halfLi128ELi32EEEvPKfS3_PiPT_ii)
        /*04b8*/ 	.word	0x000000f0


	//----- nvinfo : EIATTR_FRAME_SIZE
	.align		4
.L_250:
        /*04bc*/ 	.byte	0x04, 0x11
        /*04be*/ 	.short	(.L_252 - .L_251)
	.align		4
.L_251:
        /*04c0*/ 	.word	index@(_ZN17fastertransformer38beam_online_softmax_topk_stage2_kernelI6__halfLi128ELi32EEEvPKfS3_PiPT_ii)
        /*04c4*/ 	.word	0x00000910


	//----- nvinfo : EIATTR_REGCOUNT
	.align		4
.L_252:
        /*04c8*/ 	.byte	0x04, 0x2f
        /*04ca*/ 	.short	(.L_254 - .L_253)
	.align		4
.L_253:
        /*04cc*/ 	.word	index@(_ZN17fastertransformer38beam_online_softmax_topk_stage2_kernelI6__halfLi128ELi64EEEvPKfS3_PiPT_ii)
        /*04d0*/ 	.word	0x000000f0


	//----- nvinfo : EIATTR_FRAME_SIZE
	.align		4
.L_254:
        /*04d4*/ 	.byte	0x04, 0x11
        /*04d6*/ 	.short	(.L_256 - .L_255)
	.align		4
.L_255:
        /*04d8*/ 	.word	index@(_ZN17fastertransformer38beam_online_softmax_topk_stage2_kernelI6__halfLi128ELi64EEEvPKfS3_PiPT_ii)
        /*04dc*/ 	.word	0x00000910


	//----- nvinfo : EIATTR_REGCOUNT
	.align		4
.L_256:
        /*04e0*/ 	.byte	0x04, 0x2f
        /*04e2*/ 	.short	(.L_258 - .L_257)
	.align		4
.L_257:
        /*04e4*/ 	.word	index@(_ZN17fastertransformer38beam_online_softmax_topk_stage2_kernelI6__halfLi128ELi128EEEvPKfS3_PiPT_ii)
        /*04e8*/ 	.word	0x000000ff


	//----- nvinfo : EIATTR_FRAME_SIZE
	.align		4
.L_258:
        /*04ec*/ 	.byte	0x04, 0x11
        /*04ee*/ 	.short	(.L_260 - .L_259)
	.align		4
.L_259:
        /*04f0*/ 	.word	index@(_ZN17fastertransformer38beam_online_softmax_topk_stage2_kernelI6__halfLi128ELi128EEEvPKfS3_PiPT_ii)
        /*04f4*/ 	.word	0x00000c10


	//----- nvinfo : EIATTR_REGCOUNT
	.align		4
.L_260:
        /*04f8*/ 	.byte	0x04, 0x2f
        /*04fa*/ 	.short	(.L_262 - .L_261)
	.align		4
.L_261:
        /*04fc*/ 	.word	index@(_ZN17fastertransformer17batch_topk_kernelI6__halfLi128ELi32EEEvPKiPKT_PiPfS8_PKbS3_NS_14BeamHypothesesEiiifS4_)
        /*0500*/ 	.word	0x000000f2


	//----- nvinfo : EIATTR_FRAME_SIZE
	.align		4
.L_262:
        /*0504*/ 	.byte	0x04, 0x11
        /*0506*/ 	.short	(.L_264 - .L_263)
	.align		4
.L_263:
        /*0508*/ 	.word	index@(_ZN17fastertransformer17batch_topk_kernelI6__halfLi128ELi32EEEvPKiPKT_PiPfS8_PKbS3_NS_14BeamHypothesesEiiifS4_)
        /*050c*/ 	.word	0x00000c00


	//----- nvinfo : EIATTR_MIN_STACK_SIZE
	.align		4
.L_264:
        /*0510*/ 	.byte	0x04, 0x12
        /*0512*/ 	.short	(.L_266 - .L_265)
	.align		4
.L_265:
        /*0514*/ 	.word	index@(_ZN17fastertransformer17batch_topk_kernelI6__halfLi128ELi32EEEvPKiPKT_PiPfS8_PKbS3_NS_14BeamHypothesesEiiifS4_)
        /*0518*/ 	.word	0x00000c00


	//----- nvinfo : EIATTR_MIN_STACK_SIZE
	.align		4
.L_266:
        /*051c*/ 	.byte	0x04, 0x12
        /*051e*/ 	.short	(.L_268 - .L_267)
	.align		4
.L_267:
        /*0520*/ 	.word	index@(_ZN17fastertransformer38beam_online_softmax_topk_stage2_kernelI6__halfLi128ELi128EEEvPKfS3_PiPT_ii)
        /*0524*/ 	.word	0x00000c10


	//----- nvinfo : EIATTR_MIN_STACK_SIZE
	.align		4
.L_268:
        /*0528*/ 	.byte	0x04, 0x12
        /*052a*/ 	.short	(.L_270 - .L_269)
	.align		4
.L_269:
        /*052c*/ 	.word	index@(_ZN17fastertransformer38beam_online_softmax_topk_stage2_kernelI6__halfLi128ELi64EEEvPKfS3_PiPT_ii)
        /*0530*/ 	.word	0x00000910


	//----- nvinfo : EIATTR_MIN_STACK_SIZE
	.align		4
.L_270:
        /*0534*/ 	.byte	0x04, 0x12
        /*0536*/ 	.short	(.L_272 - .L_271)
	.align		4
.L_271:
        /*0538*/ 	.word	index@(_ZN17fastertransformer38beam_online_softmax_topk_stage2_kernelI6__halfLi128ELi32EEEvPKfS3_PiPT_ii)
        /*053c*/ 	.word	0x00000910


	//----- nvinfo : EIATTR_MIN_STACK_SIZE
	.align		4
.L_272:
        /*0540*/ 	.byte	0x04, 0x12
        /*0542*/ 	.short	(.L_274 - .L_273)
	.align		4
.L_273:
        /*0544*/ 	.word	index@(_ZN17fastertransformer38beam_online_softmax_topk_stage1_kernelI6__halfLi1ELi128ELi64EEEvPKT_S4_PKbPfiiPKi)
        /*0548*/ 	.word	0x00000c18


	//----- nvinfo : EIATTR_MIN_STACK_SIZE
	.align		4
.L_274:
        /*054c*/ 	.byte	0x04, 0x12
        /*054e*/ 	.short	(.L_276 - .L_275)
	.align		4
.L_275:
        /*0550*/ 	.word	index@(_ZN17fastertransformer17batch_topk_kernelI6__halfLi64ELi32EEEvPKiPKT_PiPfS8_PKbS3_NS_14BeamHypothesesEiiifS4_)
        /*0554*/ 	.word	0x00000300


	//----- nvinfo : EIATTR_MIN_STACK_SIZE
	.align		4
.L_276:
        /*0558*/ 	.byte	0x04, 0x12
        /*055a*/ 	.short	(.L_278 - .L_277)
	.align		4
.L_277:
        /*055c*/ 	.word	index@(_ZN17fastertransformer38beam_online_softmax_topk_stage2_kernelI6__halfLi64ELi128EEEvPKfS3_PiPT_ii)
        /*0560*/ 	.word	0x00000310


	//----- nvinfo : EIATTR_MIN_STACK_SIZE
	.align		4
.L_278:
        /*0564*/ 	.byte	0x04, 0x12
        /*0566*/ 	.short	(.L_280 - .L_279)
	.align		4
.L_279:
        /*0568*/ 	.word	index@(_ZN17fastertransformer38beam_online_softmax_topk_stage2_kernelI6__halfLi64ELi64EEEvPKfS3_PiPT_ii)
        /*056c*/ 	.word	0x00000310


	//----- nvinfo : EIATTR_MIN_STACK_SIZE
	.align		4
.L_280:
        /*0570*/ 	.byte	0x04, 0x12
        /*0572*/ 	.short	(.L_282 - .L_281)
	.align		4
.L_281:
        /*0574*/ 	.word	index@(_ZN17fastertransformer38beam_online_softmax_topk_stage2_kernelI6__halfLi64ELi32EEEvPKfS3_PiPT_ii)
        /*0578*/ 	.word	0x00000310


	//----- nvinfo : EIATTR_MIN_STACK_SIZE
	.align		4
.L_282:
        /*057c*/ 	.byte	0x04, 0x12
        /*057e*/ 	.short	(.L_284 - .L_283)
	.align		4
.L_283:
        /*0580*/ 	.word	index@(_ZN17fastertransformer38beam_online_softmax_topk_stage1_kernelI6__halfLi1ELi64ELi64EEEvPKT_S4_PKbPfiiPKi)
        /*0584*/ 	.word	0x00000310


	//----- nvinfo : EIATTR_MIN_STACK_SIZE
	.align		4
.L_284:
        /*0588*/ 	.byte	0x04, 0x12
        /*058a*/ 	.short	(.L_286 - .L_285)
	.align		4
.L_285:
        /*058c*/ 	.word	index@(_ZN17fastertransformer17batch_topk_kernelI6__halfLi32ELi32EEEvPKiPKT_PiPfS8_PKbS3_NS_14BeamHypothesesEiiifS4_)
        /*0590*/ 	.word	0x00000180


	//----- nvinfo : EIATTR_MIN_STACK_SIZE
	.align		4
.L_286:
        /*0594*/ 	.byte	0x04, 0x12
        /*0596*/ 	.short	(.L_288 - .L_287)
	.align		4
.L_287:
        /*0598*/ 	.word	index@(_ZN17fastertransformer38beam_online_softmax_topk_stage2_kernelI6__halfLi32ELi128EEEvPKfS3_PiPT_ii)
        /*059c*/ 	.word	0x00000190


	//----- nvinfo : EIATTR_MIN_STACK_SIZE
	.align		4
.L_288:
        /*05a0*/ 	.byte	0x04, 0x12
        /*05a2*/ 	.short	(.L_290 - .L_289)
	.align		4
.L_289:
        /*05a4*/ 	.word	index@(_ZN17fastertransformer38beam_online_softmax_topk_stage2_kernelI6__halfLi32ELi64EEEvPKfS3_PiPT_ii)
        /*05a8*/ 	.word	0x00000190


	//----- nvinfo : EIATTR_MIN_STACK_SIZE
	.align		4
.L_290:
        /*05ac*/ 	.byte	0x04, 0x12
        /*05ae*/ 	.short	(.L_292 - .L_291)
	.align		4
.L_291:
        /*05b0*/ 	.word	index@(_ZN17fastertransformer38beam_online_softmax_topk_stage2_kernelI6__halfLi32ELi32EEEvPKfS3_PiPT_ii)
        /*05b4*/ 	.word	0x00000190


	//----- nvinfo : EIATTR_MIN_STACK_SIZE
	.align		4
.L_292:
        /*05b8*/ 	.byte	0x04, 0x12
        /*05ba*/ 	.short	(.L_294 - .L_293)
	.align		4
.L_293:
        /*05bc*/ 	.word	index@(_ZN17fastertransformer38beam_online_softmax_topk_stage1_kernelI6__halfLi1ELi32ELi64EEEvPKT_S4_PKbPfiiPKi)
        /*05c0*/ 	.word	0x00000190


	//----- nvinfo : EIATTR_MIN_STACK_SIZE
	.align		4
.L_294:
        /*05c4*/ 	.byte	0x04, 0x12
        /*05c6*/ 	.short	(.L_296 - .L_295)
	.align		4
.L_295:
        /*05c8*/ 	.word	index@(_ZN17fastertransformer17batch_topk_kernelI6__halfLi16ELi32EEEvPKiPKT_PiPfS8_PKbS3_NS_14BeamHypothesesEiiifS4_)
        /*05cc*/ 	.word	0x000000c0


	//----- nvinfo : EIATTR_MIN_STACK_SIZE
	.align		4
.L_296:
        /*05d0*/ 	.byte	0x04, 0x12
        /*05d2*/ 	.short	(.L_298 - .L_297)
	.align		4
.L_297:
        /*05d4*/ 	.word	index@(_ZN17fastertransformer38beam_online_softmax_topk_stage2_kernelI6__halfLi16ELi128EEEvPKfS3_PiPT_ii)
        /*05d8*/ 	.word	0x000000d0


	//----- nvinfo : EIATTR_MIN_STACK_SIZE
	.align		4
.L_298:
        /*05dc*/ 	.byte	0x04, 0x12
        /*05de*/ 	.short	(.L_300 - .L_299)
	.align		4
.L_299:
        /*05e0*/ 	.word	index@(_ZN17fastertransformer38beam_online_softmax_topk_stage2_kernelI6__halfLi16ELi64EEEvPKfS3_PiPT_ii)
        /*05e4*/ 	.word	0x000000d0


	//----- nvinfo : EIATTR_MIN_STACK_SIZE
	.align		4
.L_300:
        /*05e8*/ 	.byte	0x04, 0x12
        /*05ea*/ 	.short	(.L_302 - .L_301)
	.align		4
.L_301:
        /*05ec*/ 	.word	index@(_ZN17fastertransformer38beam_online_softmax_topk_stage2_kernelI6__halfLi16ELi32EEEvPKfS3_PiPT_ii)
        /*05f0*/ 	.word	0x000000d0


	//----- nvinfo : EIATTR_MIN_STACK_SIZE
	.align		4
.L_302:
        /*05f4*/ 	.byte	0x04, 0x12
        /*05f6*/ 	.short	(.L_304 - .L_303)
	.align		4
.L_303:
        /*05f8*/ 	.word	index@(_ZN17fastertransformer38beam_online_softmax_topk_stage1_kernelI6__halfLi1ELi16ELi128EEEvPKT_S4_PKbPfiiPKi)
        /*05fc*/ 	.word	0x00000068


	//----- nvinfo : EIATTR_MIN_STACK_SIZE
	.align		4
.L_304:
        /*0600*/ 	.byte	0x04, 0x12
        /*0602*/ 	.short	(.L_306 - .L_305)
	.align		4
.L_305:
        /*0604*/ 	.word	index@(_ZN17fastertransformer17batch_topk_kernelI6__halfLi8ELi32EEEvPKiPKT_PiPfS8_PKbS3_NS_14BeamHypothesesEiiifS4_)
        /*0608*/ 	.word	0x00000030


	//----- nvinfo : EIATTR_MIN_STACK_SIZE
	.align		4
.L_306:
        /*060c*/ 	.byte	0x04, 0x12
        /*060e*/ 	.short	(.L_308 - .L_307)
	.align		4
.L_307:
        /*0610*/ 	.word	index@(_ZN17fastertransformer38beam_online_softmax_topk_stage2_kernelI6__halfLi8ELi128EEEvPKfS3_PiPT_ii)
        /*0614*/ 	.word	0x00000038


	//----- nvinfo : EIATTR_MIN_STACK_SIZE
	.align		4
.L_308:
        /*0618*/ 	.byte	0x04, 0x12
        /*061a*/ 	.short	(.L_310 - .L_309)
	.align		4
.L_309:
        /*061c*/ 	.word	index@(_ZN17fastertransformer38beam_online_softmax_topk_stage2_kernelI6__halfLi8ELi64EEEvPKfS3_PiPT_ii)
        /*0620*/ 	.word	0x00000038


	//----- nvinfo : EIATTR_MIN_STACK_SIZE
	.align		4
.L_310:
        /*0624*/ 	.byte	0x04, 0x12
        /*0626*/ 	.short	(.L_312 - .L_311)
	.align		4
.L_311:
        /*0628*/ 	.word	index@(_ZN17fastertransformer38beam_online_softmax_topk_stage2_kernelI6__halfLi8ELi32EEEvPKfS3_PiPT_ii)
        /*062c*/ 	.word	0x00000038


	//----- nvinfo : EIATTR_MIN_STACK_SIZE
	.align		4
.L_312:
        /*0630*/ 	.byte	0x04, 0x12
        /*0632*/ 	.short	(.L_314 - .L_313)
	.align		4
.L_313:
        /*0634*/ 	.word	index@(_ZN17fastertransformer38beam_online_softmax_topk_stage1_kernelI6__halfLi1ELi8ELi256EEEvPKT_S4_PKbPfiiPKi)
        /*0638*/ 	.word	0x00000038


	//----- nvinfo : EIATTR_MIN_STACK_SIZE
	.align		4
.L_314:
        /*063c*/ 	.byte	0x04, 0x12
        /*063e*/ 	.short	(.L_316 - .L_315)
	.align		4
.L_315:
        /*0640*/ 	.word	index@(_ZN17fastertransformer17batch_topk_kernelIfLi128ELi32EEEvPKiPKT_PiPfS7_PKbS2_NS_14BeamHypothesesEiiifS3_)
        /*0644*/ 	.word	0x00000850


	//----- nvinfo : EIATTR_MIN_STACK_SIZE
	.align		4
.L_316:
        /*0648*/ 	.byte	0x04, 0x12
        /*064a*/ 	.short	(.L_318 - .L_317)
	.align		4
.L_317:
        /*064c*/ 	.word	index@(_ZN17fastertransformer38beam_online_softmax_topk_stage2_kernelIfLi128ELi128EEEvPKfS2_PiPT_ii)
        /*0650*/ 	.word	0x00000e10


	//----- nvinfo : EIATTR_MIN_STACK_SIZE
	.align		4
.L_318:
        /*0654*/ 	.byte	0x04, 0x12
        /*0656*/ 	.short	(.L_320 - .L_319)
	.align		4
.L_319:
        /*0658*/ 	.word	index@(_ZN17fastertransformer38beam_online_softmax_topk_stage2_kernelIfLi128ELi64EEEvPKfS2_PiPT_ii)
        /*065c*/ 	.word	0x00000e10


	//----- nvinfo : EIATTR_MIN_STACK_SIZE
	.align		4
.L_320:
        /*0660*/ 	.byte	0x04, 0x12
        /*0662*/ 	.short	(.L_322 - .L_321)
	.align		4
.L_321:
        /*0664*/ 	.word	index@(_ZN17fastertransformer38beam_online_softmax_topk_stage2_kernelIfLi128ELi32EEEvPKfS2_PiPT_ii)
        /*0668*/ 	.word	0x00000868


	//----- nvinfo : EIATTR_MIN_STACK_SIZE
	.align		4
.L_322:
        /*066c*/ 	.byte	0x04, 0x12
        /*066e*/ 	.short	(.L_324 - .L_323)
	.align		4
.L_323:
        /*0670*/ 	.word	index@(_ZN17fastertransformer38beam_online_softmax_topk_stage1_kernelIfLi1ELi128ELi64EEEvPKT_S3_PKbPfiiPKi)
        /*0674*/ 	.word	0x00000870


	//----- nvinfo : EIATTR_MIN_STACK_SIZE
	.align		4
.L_324:
        /*0678*/ 	.byte	0x04, 0x12
        /*067a*/ 	.short	(.L_326 - .L_325)
	.align		4
.L_325:
        /*067c*/ 	.word	index@(_ZN17fastertransformer17batch_topk_kernelIfLi64ELi32EEEvPKiPKT_PiPfS7_PKbS2_NS_14BeamHypothesesEiiifS3_)
        /*0680*/ 	.word	0x00000400


	//----- nvinfo : EIATTR_MIN_STACK_SIZE
	.align		4
.L_326:
        /*0684*/ 	.byte	0x04, 0x12
        /*0686*/ 	.short	(.L_328 - .L_327)
	.align		4
.L_327:
        /*0688*/ 	.word	index@(_ZN17fastertransformer38beam_online_softmax_topk_stage2_kernelIfLi64ELi128EEEvPKfS2_PiPT_ii)
        /*068c*/ 	.word	0x00000410


	//----- nvinfo : EIATTR_MIN_STACK_SIZE
	.align		4
.L_328:
        /*0690*/ 	.byte	0x04, 0x12
        /*0692*/ 	.short	(.L_330 - .L_329)
	.align		4
.L_329:
        /*0694*/ 	.word	index@(_ZN17fastertransformer38beam_online_softmax_topk_stage2_kernelIfLi64ELi64EEEvPKfS2_PiPT_ii)
        /*0698*/ 	.word	0x00000410


	//----- nvinfo : EIATTR_MIN_STACK_SIZE
	.align		4
.L_330:
        /*069c*/ 	.byte	0x04, 0x12
        /*069e*/ 	.short	(.L_332 - .L_331)
	.align		4
.L_331:
        /*06a0*/ 	.word	index@(_ZN17fastertransformer38beam_online_softmax_topk_stage2_kernelIfLi64ELi32EEEvPKfS2_PiPT_ii)
        /*06a4*/ 	.word	0x00000410


	//----- nvinfo : EIATTR_MIN_STACK_SIZE
	.align		4
.L_332:
        /*06a8*/ 	.byte	0x04, 0x12
        /*06aa*/ 	.short	(.L_334 - .L_333)
	.align		4
.L_333:
        /*06ac*/ 	.word	index@(_ZN17fastertransformer38beam_online_softmax_topk_stage1_kernelIfLi1ELi64ELi64EEEvPKT_S3_PKbPfiiPKi)
        /*06b0*/ 	.word	0x00000410


	//----- nvinfo : EIATTR_MIN_STACK_SIZE
	.align		4
.L_334:
        /*06b4*/ 	.byte	0x04, 0x12
        /*06b6*/ 	.short	(.L_336 - .L_335)
	.align		4
.L_335:
        /*06b8*/ 	.word	index@(_ZN17fastertransformer17batch_topk_kernelIfLi32ELi32EEEvPKiPKT_PiPfS7_PKbS2_NS_14BeamHypothesesEiiifS3_)
        /*06bc*/ 	.word	0x00000200


	//----- nvinfo : EIATTR_MIN_STACK_SIZE
	.align		4
.L_336:
        /*06c0*/ 	.byte	0x04, 0x12
        /*06c2*/ 	.short	(.L_338 - .L_337)
	.align		4
.L_337:
        /*06c4*/ 	.word	index@(_ZN17fastertransformer38beam_online_softmax_topk_stage2_kernelIfLi32ELi128EEEvPKfS2_PiPT_ii)
        /*06c8*/ 	.word	0x00000210


	//----- nvinfo : EIATTR_MIN_STACK_SIZE
	.align		4
.L_338:
        /*06cc*/ 	.byte	0x04, 0x12
        /*06ce*/ 	.short	(.L_340 - .L_339)
	.align		4
.L_339:
        /*06d0*/ 	.word	index@(_ZN17fastertransformer38beam_online_softmax_topk_stage2_kernelIfLi32ELi64EEEvPKfS2_PiPT_ii)
        /*06d4*/ 	.word	0x00000210


	//----- nvinfo : EIATTR_MIN_STACK_SIZE
	.align		4
.L_340:
        /*06d8*/ 	.byte	0x04, 0x12
        /*06da*/ 	.short	(.L_342 - .L_341)
	.align		4
.L_341:
        /*06dc*/ 	.word	index@(_ZN17fastertransformer38beam_online_softmax_topk_stage2_kernelIfLi32ELi32EEEvPKfS2_PiPT_ii)
        /*06e0*/ 	.word	0x00000210


	//----- nvinfo : EIATTR_MIN_STACK_SIZE
	.align		4
.L_342:
        /*06e4*/ 	.byte	0x04, 0x12
        /*06e6*/ 	.short	(.L_344 - .L_343)
	.align		4
.L_343:
        /*06e8*/ 	.word	index@(_ZN17fastertransformer38beam_online_softmax_topk_stage1_kernelIfLi1ELi32ELi64EEEvPKT_S3_PKbPfiiPKi)
        /*06ec*/ 	.word	0x00000210


	//----- nvinfo : EIATTR_MIN_STACK_SIZE
	.align		4
.L_344:
        /*06f0*/ 	.byte	0x04, 0x12
        /*06f2*/ 	.short	(.L_346 - .L_345)
	.align		4
.L_345:
        /*06f4*/ 	.word	index@(_ZN17fastertransformer17batch_topk_kernelIfLi16ELi32EEEvPKiPKT_PiPfS7_PKbS2_NS_14BeamHypothesesEiiifS3_)
        /*06f8*/ 	.word	0x00000080


	//----- nvinfo : EIATTR_MIN_STACK_SIZE
	.align		4
.L_346:
        /*06fc*/ 	.byte	0x04, 0x12
        /*06fe*/ 	.short	(.L_348 - .L_347)
	.align		4
.L_347:
        /*0700*/ 	.word	index@(_ZN17fastertransformer38beam_online_softmax_topk_stage2_kernelIfLi16ELi128EEEvPKfS2_PiPT_ii)
        /*0704*/ 	.word	0x00000000


	//----- nvinfo : EIATTR_MIN_STACK_SIZE
	.align		4
.L_348:
        /*0708*/ 	.byte	0x04, 0x12
        /*070a*/ 	.short	(.L_350 - .L_349)
	.align		4
.L_349:
        /*070c*/ 	.word	index@(_ZN17fastertransformer38beam_online_softmax_topk_stage2_kernelIfLi16ELi64EEEvPKfS2_PiPT_ii)
        /*0710*/ 	.word	0x00000010


	//----- nvinfo : EIATTR_MIN_STACK_SIZE
	.align		4
.L_350:
        /*0714*/ 	.byte	0x04, 0x12
        /*0716*/ 	.short	(.L_352 - .L_351)
	.align		4
.L_351:
        /*0718*/ 	.word	index@(_ZN17fastertransformer38beam_online_softmax_topk_stage2_kernelIfLi16ELi32EEEvPKfS2_PiPT_ii)
        /*071c*/ 	.word	0x00000000


	//----- nvinfo : EIATTR_MIN_STACK_SIZE
	.align		4
.L_352:
        /*0720*/ 	.byte	0x04, 0x12
        /*0722*/ 	.short	(.L_354 - .L_353)
	.align		4
.L_353:
        /*0724*/ 	.word	index@(_ZN17fastertransformer38beam_online_softmax_topk_stage1_kernelIfLi1ELi16ELi128EEEvPKT_S3_PKbPfiiPKi)
        /*0728*/ 	.word	0x00000088


	//----- nvinfo : EIATTR_MIN_STACK_SIZE
	.align		4
.L_354:
        /*072c*/ 	.byte	0x04, 0x12
        /*072e*/ 	.short	(.L_356 - .L_355)
	.align		4
.L_355:
        /*0730*/ 	.word	index@(_ZN17fastertransformer38beam_online_softmax_topk_stage2_kernelIfLi4ELi128EEEvPKfS2_PiPT_ii)
        /*0734*/ 	.word	0x00000000


	//----- nvinfo : EIATTR_MIN_STACK_SIZE
	.align		4
.L_356:
        /*0738*/ 	.byte	0x04, 0x12
        /*073a*/ 	.short	(.L_358 - .L_357)
	.align		4
.L_357:
        /*073c*/ 	.word	index@(_ZN17fastertransformer38beam_online_softmax_topk_stage2_kernelIfLi4ELi64EEEvPKfS2_PiPT_ii)
        /*0740*/ 	.word	0x00000000


	//----- nvinfo : EIATTR_MIN_STACK_SIZE
	.align		4
.L_358:
        /*0744*/ 	.byte	0x04, 0x12
        /*0746*/ 	.short	(.L_360 - .L_359)
	.align		4
.L_359:
        /*0748*/ 	.word	index@(_ZN17fastertransformer38beam_online_softmax_topk_stage2_kernelIfLi4ELi32EEEvPKfS2_PiPT_ii)
        /*074c*/ 	.word	0x00000000


	//----- nvinfo : EIATTR_MIN_STACK_SIZE
	.align		4
.L_360:
        /*0750*/ 	.byte	0x04, 0x12
        /*0752*/ 	.short	(.L_362 - .L_361)
	.align		4
.L_361:
        /*0754*/ 	.word	index@(_ZN17fastertransformer17batch_topk_kernelIfLi8ELi32EEEvPKiPKT_PiPfS7_PKbS2_NS_14BeamHypothesesEiiifS3_)
        /*0758*/ 	.word	0x00000040


	//----- nvinfo : EIATTR_MIN_STACK_SIZE
	.align		4
.L_362:
        /*075c*/ 	.byte	0x04, 0x12
        /*075e*/ 	.short	(.L_364 - .L_363)
	.align		4
.L_363:
        /*0760*/ 	.word	index@(_ZN17fastertransformer38beam_online_softmax_topk_stage2_kernelIfLi8ELi128EEEvPKfS2_PiPT_ii)
        /*0764*/ 	.word	0x00000000


	//----- nvinfo : EIATTR_MIN_STACK_SIZE
	.align		4
.L_364:
        /*0768*/ 	.byte	0x04, 0x12
        /*076a*/ 	.short	(.L_366 - .L_365)
	.align		4
.L_365:
        /*076c*/ 	.word	index@(_ZN17fastertransformer38beam_online_softmax_topk_stage2_kernelIfLi8ELi64EEEvPKfS2_PiPT_ii)
        /*0770*/ 	.word	0x00000000


	//----- nvinfo : EIATTR_MIN_STACK_SIZE
	.align		4
.L_366:
        /*0774*/ 	.byte	0x04, 0x12
        /*0776*/ 	.short	(.L_368 - .L_367)
	.align		4
.L_367:
        /*0778*/ 	.word	index@(_ZN17fastertransformer38beam_online_softmax_topk_stage2_kernelIfLi8ELi32EEEvPKfS2_PiPT_ii)
        /*077c*/ 	.word	0x00000000


	//----- nvinfo : EIATTR_MIN_STACK_SIZE
	.align		4
.L_368:
        /*0780*/ 	.byte	0x04, 0x12
        /*0782*/ 	.short	(.L_370 - .L_369)
	.align		4
.L_369:
        /*0784*/ 	.word	index@(_ZN17fastertransformer38beam_online_softmax_topk_stage1_kernelIfLi1ELi8ELi256EEEvPKT_S3_PKbPfiiPKi)
        /*0788*/ 	.word	0x00000048


	//----- nvinfo : EIATTR_MIN_STACK_SIZE
	.align		4
.L_370:
        /*078c*/ 	.byte	0x04, 0x12
        /*078e*/ 	.short	(.L_372 - .L_371)
	.align		4
.L_371:
        /*0790*/ 	.word	index@(_ZN3cub17CUB_300001_SM_8006detail11EmptyKernelIvEEvv)
        /*0794*/ 	.word	0x00000000
.L_372:


//--------------------- .nv.info._ZN17fastertransformer17batch_topk_kernelI6__halfLi128ELi32EEEvPKiPKT_PiPfS8_PKbS3_NS_14BeamHypothesesEiiifS4_ --------------------------
	.section	.nv.info._ZN17fastertransformer17batch_topk_kernelI6__halfLi128ELi32EEEvPKiPKT_PiPfS8_PKbS3_NS_14BeamHypothesesEiiifS4_,"",@"SHT_CUDA_INFO"
	.sectionflags	@""
	.align	4


	//----- nvinfo : EIATTR_CUDA_API_VERSION
	.align		4
        /*0000*/ 	.byte	0x04, 0x37
        /*0002*/ 	.short	(.L_374 - .L_373)
.L_373:
        /*0004*/ 	.word	0x00000082


	//----- nvinfo : EIATTR_SW2861232_WAR
	.align		4
.L_374:
        /*0008*/ 	.byte	0x01, 0x35
	.zero		2


	//----- nvinfo : EIATTR_PARAM_CBANK
	.align		4
        /*000c*/ 	.byte	0x04, 0x0a
        /*000e*/ 	.short	(.L_376 - .L_375)
	.align		4
.L_375:
        /*0010*/ 	.word	index@(.nv.constant0._ZN17fastertransformer17batch_topk_kernelI6__halfLi128ELi32EEEvPKiPKT_PiPfS8_PKbS3_NS_14BeamHypothesesEiiifS4_)
        /*0014*/ 	.short	0x0160
        /*0016*/ 	.short	0x00d2


	//----- nvinfo : EIATTR_CBANK_PARAM_SIZE
	.align		4
.L_376:
        /*0018*/ 	.byte	0x03, 0x19
        /*001a*/ 	.short	0x00d2


	//----- nvinfo : EIATTR_KPARAM_INFO
	.align		4
        /*001c*/ 	.byte	0x04, 0x17
        /*001e*/ 	.short	(.L_378 - .L_377)
.L_377:
        /*0020*/ 	.word	0x00000000
        /*0024*/ 	.short	0x000c
        /*0026*/ 	.short	0x00d0
        /*0028*/ 	.byte	0x00, 0xf0, 0x09, 0x00


	//----- nvinfo : EIATTR_KPARAM_INFO
	.align		4
.L_378:
        /*002c*/ 	.byte	0x04, 0x17
        /*002e*/ 	.short	(.L_380 - .L_379)
.L_379:
        /*0030*/ 	.word	0x00000000
        /*0034*/ 	.short	0x000b
        /*0036*/ 	.short	0x00cc
        /*0038*/ 	.byte	0x00, 0xf0, 0x11, 0x00


	//----- nvinfo : EIATTR_KPARAM_INFO
	.align		4
.L_380:
        /*003c*/ 	.byte	0x04, 0x17
        /*003e*/ 	.short	(.L_382 - .L_381)
.L_381:
        /*0040*/ 	.word	0x00000000
        /*0044*/ 	.short	0x000a
        /*0046*/ 	.short	0x00c8
        /*0048*/ 	.byte	0x00, 0xf0, 0x11, 0x00


	//----- nvinfo : EIATTR_KPARAM_INFO
	.align		4
.L_382:
        /*004c*/ 	.byte	0x04, 0x17
        /*004e*/ 	.short	(.L_384 - .L_383)
.L_383:
        /*0050*/ 	.word	0x00000000
        /*0054*/ 	.short	0x0009
        /*0056*/ 	.short	0x00c4
        /*0058*/ 	.byte	0x00, 0xf0, 0x11, 0x00


	//----- nvinfo : EIATTR_KPARAM_INFO
	.align		4
.L_384:
        /*005c*/ 	.byte	0x04, 0x17
        /*005e*/ 	.short	(.L_386 - .L_385)
.L_385:
        /*0060*/ 	.word	0x00000000
        /*0064*/ 	.short	0x0008
        /*0066*/ 	.short	0x00c0
        /*0068*/ 	.byte	0x00, 0xf0, 0x11, 0x00


	//----- nvinfo : EIATTR_KPARAM_INFO
	.align		4
.L_386:
        /*006c*/ 	.byte	0x04, 0x17
        /*006e*/ 	.short	(.L_388 - .L_387)
.L_387:
        /*0070*/ 	.word	0x00000000
        /*0074*/ 	.short	0x0007
        /*0076*/ 	.short	0x0038
        /*0078*/ 	.byte	0x00, 0xf0, 0x21, 0x02


	//----- nvinfo : EIATTR_KPARAM_INFO
	.align		4
.L_388:
        /*007c*/ 	.byte	0x04, 0x17
        /*007e*/ 	.short	(.L_390 - .L_389)
.L_389:
        /*0080*/ 	.word	0x00000000
        /*0084*/ 	.short	0x0006
        /*0086*/ 	.short	0x0030
        /*0088*/ 	.byte	0x00, 0xf0, 0x21, 0x00


	//----- nvinfo : EIATTR_KPARAM_INFO
	.align		4
.L_390:
        /*008c*/ 	.byte	0x04, 0x17
        /*008e*/ 	.short	(.L_392 - .L_391)
.L_391:
        /*0090*/ 	.word	0x00000000
        /*0094*/ 	.short	0x0005
        /*0096*/ 	.short	0x0028
        /*0098*/ 	.byte	0x00, 0xf0, 0x21, 0x00


	//----- nvinfo : EIATTR_KPARAM_INFO
	.align		4
.L_392:
        /*009c*/ 	.byte	0x04, 0x17
        /*009e*/ 	.short	(.L_394 - .L_393)
.L_393:
        /*00a0*/ 	.word	0x00000000
        /*00a4*/ 	.short	0x0004
        /*00a6*/ 	.short	0x0020
        /*00a8*/ 	.byte	0x00, 0xf0, 0x21, 0x00


	//----- nvinfo : EIATTR_KPARAM_INFO
	.align		4
.L_394:
        /*00ac*/ 	.byte	0x04, 0x17
        /*00ae*/ 	.short	(.L_396 - .L_395)
.L_395:
        /*00b0*/ 	.word	0x00000000
        /*00b4*/ 	.short	0x0003
        /*00b6*/ 	.short	0x0018
        /*00b8*/ 	.byte	0x00, 0xf0, 0x21, 0x00


	//----- nvinfo : EIATTR_KPARAM_INFO
	.align		4
.L_396:
        /*00bc*/ 	.byte	0x04, 0x17
        /*00be*/ 	.short	(.L_398 - .L_397)
.L_397:
        /*00c0*/ 	.word	0x00000000
        /*00c4*/ 	.short	0x0002
        /*00c6*/ 	.short	0x0010
        /*00c8*/ 	.byte	0x00, 0xf0, 0x21, 0x00


	//----- nvinfo : EIATTR_KPARAM_INFO
	.align		4
.L_398:
        /*00cc*/ 	.byte	0x04, 0x17
        /*00ce*/ 	.short	(.L_400 - .L_399)
.L_399:
        /*00d0*/ 	.word	0x00000000
        /*00d4*/ 	.short	0x0001
        /*00d6*/ 	.short	0x0008
        /*00d8*/ 	.byte	0x00, 0xf0, 0x21, 0x00


	//----- nvinfo : EIATTR_KPARAM_INFO
	.align		4
.L_400:
        /*00dc*/ 	.byte	0x04, 0x17
        /*00de*/ 	.short	(.L_402 - .L_401)
.L_401:
        /*00e0*/ 	.word	0x00000000
        /*00e4*/ 	.short	0x0000
        /*00e6*/ 	.short	0x0000
        /*00e8*/ 	.byte	0x00, 0xf0, 0x21, 0x00


	//----- nvinfo : EIATTR_MAXREG_COUNT
	.align		4
.L_402:
        /*00ec*/ 	.byte	0x03, 0x1b
        /*00ee*/ 	.short	0x00ff


	//----- nvinfo : EIATTR_NUM_BARRIERS
	.align		4
        /*00f0*/ 	.byte	0x02, 0x4c
        /*00f2*/ 	.byte	0x01
	.zero		1


	//----- nvinfo : EIATTR_MERCURY_ISA_VERSION
	.align		4
        /*00f4*/ 	.byte	0x03, 0x5f
        /*00f6*/ 	.short	0x0000


	//----- nvinfo : EIATTR_COOP_GROUP_MASK_REGIDS
	.align		4
        /*00f8*/ 	.byte	0x04, 0x29
        /*00fa*/ 	.short	(.L_404 - .L_403)


	//   ....[0]....
.L_403:
        /*00fc*/ 	.word	0xffffffff


	//   ....[1]....
        /*0100*/ 	.word	0xffffffff


	//   ....[2]....
        /*0104*/ 	.word	0xffffffff


	//   ....[3]....
        /*0108*/ 	.word	0xffffffff


	//   ....[4]....
        /*010c*/ 	.word	0xffffffff


	//   ....[5]....
        /*0110*/ 	.word	0xffffffff


	//   ....[6]....
        /*0114*/ 	.word	0xffffffff


	//   ....[7]....
        /*0118*/ 	.word	0xffffffff


	//   ....[8]....
        /*011c*/ 	.word	0xffffffff


	//   ....[9]....
        /*0120*/ 	.word	0xffffffff


	//   ....[10]....
        /*0124*/ 	.word	0xffffffff


	//   ....[11]....
        /*0128*/ 	.word	0xffffffff


	//   ....[12]....
        /*012c*/ 	.word	0xffffffff


	//   ....[13]....
        /*0130*/ 	.word	0xffffffff


	//   ....[14]....
        /*0134*/ 	.word	0xffffffff


	//   ....[15]....
        /*0138*/ 	.word	0xffffffff


	//   ....[16]....
        /*013c*/ 	.word	0xffffffff


	//   ....[17]....
        /*0140*/ 	.word	0xffffffff


	//   ....[18]....
        /*0144*/ 	.word	0xffffffff


	//   ....[19]....
        /*0148*/ 	.word	0xffffffff


	//   ....[20]....
        /*014c*/ 	.word	0xffffffff


	//   ....[21]....
        /*0150*/ 	.word	0xffffffff


	//   ....[22]....
        /*0154*/ 	.word	0xffffffff


	//   ....[23]....
        /*0158*/ 	.word	0xffffffff


	//   ....[24]....
        /*015c*/ 	.word	0xffffffff


	//   ....[25]....
        /*0160*/ 	.word	0xffffffff


	//   ....[26]....
        /*0164*/ 	.word	0xffffffff


	//   ....[27]....
        /*0168*/ 	.word	0xffffffff


	//   ....[28]....
        /*016c*/ 	.word	0xffffffff


	//   ....[29]....
        /*0170*/ 	.word	0xffffffff


	//   ....[30]....
        /*0174*/ 	.word	0xffffffff


	//   ....[31]....
        /*0178*/ 	.word	0xffffffff


	//   ....[32]....
        /*017c*/ 	.word	0xffffffff


	//   ....[33]....
        /*0180*/ 	.word	0xffffffff


	//   ....[34]....
        /*0184*/ 	.word	0xffffffff


	//   ....[35]....
        /*0188*/ 	.word	0xffffffff


	//   ....[36]....
        /*018c*/ 	.word	0xffffffff


	//   ....[37]....
        /*0190*/ 	.word	0xffffffff


	//   ....[38]....
        /*0194*/ 	.word	0xffffffff


	//   ....[39]....
        /*0198*/ 	.word	0xffffffff


	//   ....[40]....
        /*019c*/ 	.word	0xffffffff


	//   ....[41]....
        /*01a0*/ 	.word	0xffffffff


	//   ....[42]....
        /*01a4*/ 	.word	0xffffffff


	//   ....[43]....
        /*01a8*/ 	.word	0xffffffff


	//   ....[44]....
        /*01ac*/ 	.word	0xffffffff


	//   ....[45]....
        /*01b0*/ 	.word	0xffffffff


	//   ....[46]....
        /*01b4*/ 	.word	0xffffffff


	//   ....[47]....
        /*01b8*/ 	.word	0xffffffff


	//   ....[48]....
        /*01bc*/ 	.word	0xffffffff


	//   ....[49]....
        /*01c0*/ 	.word	0xffffffff


	//   ....[50]....
        /*01c4*/ 	.word	0xffffffff


	//   ....[51]....
        /*01c8*/ 	.word	0xffffffff


	//   ....[52]....
        /*01cc*/ 	.word	0xffffffff


	//   ....[53]....
        /*01d0*/ 	.word	0xffffffff


	//   ....[54]....
        /*01d4*/ 	.word	0xffffffff


	//   ....[55]....
        /*01d8*/ 	.word	0xffffffff


	//   ....[56]....
        /*01dc*/ 	.word	0xffffffff


	//   ....[57]....
        /*01e0*/ 	.word	0xffffffff


	//   ....[58]....
        /*01e4*/ 	.word	0xffffffff


	//   ....[59]....
        /*01e8*/ 	.word	0xffffffff


	//   ....[60]....
        /*01ec*/ 	.word	0xffffffff


	//   ....[61]....
        /*01f0*/ 	.word	0xffffffff


	//   ....[62]....
        /*01f4*/ 	.word	0xffffffff


	//   ....[63]....
        /*01f8*/ 	.word	0xffffffff


	//   ....[64]....
        /*01fc*/ 	.word	0xffffffff


	//   ....[65]....
        /*0200*/ 	.word	0xffffffff


	//   ....[66]....
        /*0204*/ 	.word	0xffffffff


	//   ....[67]....
        /*0208*/ 	.word	0xffffffff


	//   ....[68]....
        /*020c*/ 	.word	0xffffffff


	//   ....[69]....
        /*0210*/ 	.word	0xffffffff


	//   ....[70]....
        /*0214*/ 	.word	0xffffffff


	//   ....[71]....
        /*0218*/ 	.word	0xffffffff


	//   ....[72]....
        /*021c*/ 	.word	0xffffffff


	//   ....[73]....
        /*0220*/ 	.word	0xffffffff


	//   ....[74]....
        /*0224*/ 	.word	0xffffffff


	//   ....[75]....
        /*0228*/ 	.word	0xffffffff


	//   ....[76]....
        /*022c*/ 	.word	0xffffffff


	//   ....[77]....
        /*0230*/ 	.word	0xffffffff


	//   ....[78]....
        /*0234*/ 	.word	0xffffffff


	//   ....[79]....
        /*0238*/ 	.word	0xffffffff


	//   ....[80]....
        /*023c*/ 	.word	0xffffffff


	//   ....[81]....
        /*0240*/ 	.word	0xffffffff


	//   ....[82]....
        /*0244*/ 	.word	0xffffffff


	//   ....[83]....
        /*0248*/ 	.word	0xffffffff


	//   ....[84]....
        /*024c*/ 	.word	0xffffffff


	//   ....[85]....
        /*0250*/ 	.word	0xffffffff


	//   ....[86]....
        /*0254*/ 	.word	0xffffffff


	//   ....[87]....
        /*0258*/ 	.word	0xffffffff


	//   ....[88]....
        /*025c*/ 	.word	0xffffffff


	//   ....[89]....
        /*0260*/ 	.word	0xffffffff


	//   ....[90]....
        /*0264*/ 	.word	0xffffffff


	//   ....[91]....
        /*0268*/ 	.word	0xffffffff


	//   ....[92]....
        /*026c*/ 	.word	0xffffffff


	//   ....[93]....
        /*0270*/ 	.word	0xffffffff


	//   ....[94]....
        /*0274*/ 	.word	0xffffffff


	//   ....[95]....
        /*0278*/ 	.word	0xffffffff


	//   ....[96]....
        /*027c*/ 	.word	0xffffffff


	//   ....[97]....
        /*0280*/ 	.word	0xffffffff


	//   ....[98]....
        /*0284*/ 	.word	0xffffffff


	//   ....[99]....
        /*0288*/ 	.word	0xffffffff


	//   ....[100]....
        /*028c*/ 	.word	0xffffffff


	//   ....[101]....
        /*0290*/ 	.word	0xffffffff


	//   ....[102]....
        /*0294*/ 	.word	0xffffffff


	//   ....[103]....
        /*0298*/ 	.word	0xffffffff


	//   ....[104]....
        /*029c*/ 	.word	0xffffffff


	//   ....[105]....
        /*02a0*/ 	.word	0xffffffff


	//   ....[106]....
        /*02a4*/ 	.word	0xffffffff


	//   ....[107]....
        /*02a8*/ 	.word	0xffffffff


	//   ....[108]....
        /*02ac*/ 	.word	0xffffffff


	//   ....[109]....
        /*02b0*/ 	.word	0xffffffff


	//   ....[110]....
        /*02b4*/ 	.word	0xffffffff


	//   ....[111]....
        /*02b8*/ 	.word	0xffffffff


	//   ....[112]....
        /*02bc*/ 	.word	0xffffffff


	//   ....[113]....
        /*02c0*/ 	.word	0xffffffff


	//   ....[114]....
        /*02c4*/ 	.word	0xffffffff


	//   ....[115]....
        /*02c8*/ 	.word	0xffffffff


	//   ....[116]....
        /*02cc*/ 	.word	0xffffffff


	//   ....[117]....
        /*02d0*/ 	.word	0xffffffff


	//   ....[118]....
        /*02d4*/ 	.word	0xffffffff


	//   ....[119]....
        /*02d8*/ 	.word	0xffffffff


	//   ....[120]....
        /*02dc*/ 	.word	0xffffffff


	//   ....[121]....
        /*02e0*/ 	.word	0xffffffff


	//   ....[122]....
        /*02e4*/ 	.word	0xffffffff


	//   ....[123]....
        /*02e8*/ 	.word	0xffffffff


	//   ....[124]....
        /*02ec*/ 	.word	0xffffffff


	//   ....[125]....
        /*02f0*/ 	.word	0xffffffff


	//   ....[126]....
        /*02f4*/ 	.word	0xffffffff


	//   ....[127]....
        /*02f8*/ 	.word	0xffffffff


	//   ....[128]....
        /*02fc*/ 	.word	0xffffffff


	//   ....[129]....
        /*0300*/ 	.word	0xffffffff


	//   ....[130]....
        /*0304*/ 	.word	0xffffffff


	//   ....[131]....
        /*0308*/ 	.word	0xffffffff


	//   ....[132]....
        /*030c*/ 	.word	0xffffffff


	//   ....[133]....
        /*0310*/ 	.word	0xffffffff


	//   ....[134]....
        /*0314*/ 	.word	0xffffffff


	//   ....[135]....
        /*0318*/ 	.word	0xffffffff


	//   ....[136]....
        /*031c*/ 	.word	0xffffffff


	//   ....[137]....
        /*0320*/ 	.word	0xffffffff


	//   ....[138]....
        /*0324*/ 	.word	0xffffffff


	//   ....[139]....
        /*0328*/ 	.word	0xffffffff


	//   ....[140]....
        /*032c*/ 	.word	0xffffffff


	//   ....[141]....
        /*0330*/ 	.word	0xffffffff


	//   ....[142]....
        /*0334*/ 	.word	0xffffffff


	//   ....[143]....
        /*0338*/ 	.word	0xffffffff


	//   ....[144]....
        /*033c*/ 	.word	0xffffffff


	//   ....[145]....
        /*0340*/ 	.word	0xffffffff


	//   ....[146]....
        /*0344*/ 	.word	0xffffffff


	//   ....[147]....
        /*0348*/ 	.word	0xffffffff


	//   ....[148]....
        /*034c*/ 	.word	0xffffffff


	//   ....[149]....
        /*0350*/ 	.word	0xffffffff


	//   ....[150]....
        /*0354*/ 	.word	0xffffffff


	//   ....[151]....
        /*0358*/ 	.word	0xffffffff


	//   ....[152]....
        /*035c*/ 	.word	0xffffffff


	//   ....[153]....
        /*0360*/ 	.word	0xffffffff


	//   ....[154]....
        /*0364*/ 	.word	0xffffffff


	//   ....[155]....
        /*0368*/ 	.word	0xffffffff


	//   ....[156]....
        /*036c*/ 	.word	0xffffffff


	//   ....[157]....
        /*0370*/ 	.word	0xffffffff


	//   ....[158]....
        /*0374*/ 	.word	0xffffffff


	//   ....[159]....
        /*0378*/ 	.word	0xffffffff


	//   ....[160]....
        /*037c*/ 	.word	0xffffffff


	//   ....[161]....
        /*0380*/ 	.word	0xffffffff


	//   ....[162]....
        /*0384*/ 	.word	0xffffffff


	//   ....[163]....
        /*0388*/ 	.word	0xffffffff


	//   ....[164]....
        /*038c*/ 	.word	0xffffffff


	//   ....[165]....
        /*0390*/ 	.word	0xffffffff


	//   ....[166]....
        /*0394*/ 	.word	0xffffffff


	//   ....[167]....
        /*0398*/ 	.word	0xffffffff


	//   ....[168]....
        /*039c*/ 	.word	0xffffffff


	//   ....[169]....
        /*03a0*/ 	.word	0xffffffff


	//   ....[170]....
        /*03a4*/ 	.word	0xffffffff


	//   ....[171]....
        /*03a8*/ 	.word	0xffffffff


	//   ....[172]....
        /*03ac*/ 	.word	0xffffffff


	//   ....[173]....
        /*03b0*/ 	.word	0xffffffff


	//   ....[174]....
        /*03b4*/ 	.word	0xffffffff


	//   ....[175]....
        /*03b8*/ 	.word	0xffffffff


	//   ....[176]....
        /*03bc*/ 	.word	0xffffffff


	//   ....[177]....
        /*03c0*/ 	.word	0xffffffff


	//   ....[178]....
        /*03c4*/ 	.word	0xffffffff


	//   ....[179]....
        /*03c8*/ 	.word	0xffffffff


	//   ....[180]....
        /*03cc*/ 	.word	0xffffffff


	//   ....[181]....
        /*03d0*/ 	.word	0xffffffff


	//   ....[182]....
        /*03d4*/ 	.word	0xffffffff


	//   ....[183]....
        /*03d8*/ 	.word	0xffffffff


	//   ....[184]....
        /*03dc*/ 	.word	0xffffffff


	//   ....[185]....
        /*03e0*/ 	.word	0xffffffff


	//   ....[186]....
        /*03e4*/ 	.word	0xffffffff


	//   ....[187]....
        /*03e8*/ 	.word	0xffffffff


	//   ....[188]....
        /*03ec*/ 	.word	0xffffffff


	//   ....[189]....
        /*03f0*/ 	.word	0xffffffff


	//   ....[190]....
        /*03f4*/ 	.word	0xffffffff


	//   ....[191]....
        /*03f8*/ 	.word	0xffffffff


	//   ....[192]....
        /*03fc*/ 	.word	0xffffffff


	//   ....[193]....
        /*0400*/ 	.word	0xffffffff


	//   ....[194]....
        /*0404*/ 	.word	0xffffffff


	//   ....[195]....
        /*0408*/ 	.word	0xffffffff


	//   ....[196]....
        /*040c*/ 	.word	0xffffffff


	//   ....[197]....
        /*0410*/ 	.word	0xffffffff


	//   ....[198]....
        /*0414*/ 	.word	0xffffffff


	//   ....[199]....
        /*0418*/ 	.word	0xffffffff


	//   ....[200]....
        /*041c*/ 	.word	0xffffffff


	//   ....[201]....
        /*0420*/ 	.word	0xffffffff


	//   ....[202]....
        /*0424*/ 	.word	0xffffffff


	//   ....[203]....
        /*0428*/ 	.word	0xffffffff


	//   ....[204]....
        /*042c*/ 	.word	0xffffffff


	//   ....[205]....
        /*0430*/ 	.word	0xffffffff


	//   ....[206]....
        /*0434*/ 	.word	0xffffffff


	//   ....[207]....
        /*0438*/ 	.word	0xffffffff


	//   ....[208]....
        /*043c*/ 	.word	0xffffffff


	//   ....[209]....
        /*0440*/ 	.word	0xffffffff


	//   ....[210]....
        /*0444*/ 	.word	0xffffffff


	//   ....[211]....
        /*0448*/ 	.word	0xffffffff


	//   ....[212]....
        /*044c*/ 	.word	0xffffffff


	//   ....[213]....
        /*0450*/ 	.word	0xffffffff


	//   ....[214]....
        /*0454*/ 	.word	0xffffffff


	//   ....[215]....
        /*0458*/ 	.word	0xffffffff


	//   ....[216]....
        /*045c*/ 	.word	0xffffffff


	//   ....[217]....
        /*0460*/ 	.word	0xffffffff


	//   ....[218]....
        /*0464*/ 	.word	0xffffffff


	//   ....[219]....
        /*0468*/ 	.word	0xffffffff


	//   ....[220]....
        /*046c*/ 	.word	0xffffffff


	//   ....[221]....
        /*0470*/ 	.word	0xffffffff


	//   ....[222]....
        /*0474*/ 	.word	0xffffffff


	//   ....[223]....
        /*0478*/ 	.word	0xffffffff


	//   ....[224]....
        /*047c*/ 	.word	0xffffffff


	//   ....[225]....
        /*0480*/ 	.word	0xffffffff


	//   ....[226]....
        /*0484*/ 	.word	0xffffffff


	//   ....[227]....
        /*0488*/ 	.word	0xffffffff


	//   ....[228]....
        /*048c*/ 	.word	0xffffffff


	//   ....[229]....
        /*0490*/ 	.word	0xffffffff


	//   ....[230]....
        /*0494*/ 	.word	0xffffffff


	//   ....[231]....
        /*0498*/ 	.word	0xffffffff


	//   ....[232]....
        /*049c*/ 	.word	0xffffffff


	//   ....[233]....
        /*04a0*/ 	.word	0xffffffff


	//   ....[234]....
        /*04a4*/ 	.word	0xffffffff


	//   ....[235]....
        /*04a8*/ 	.word	0xffffffff


	//   ....[236]....
        /*04ac*/ 	.word	0xffffffff


	//   ....[237]....
        /*04b0*/ 	.word	0xffffffff


	//   ....[238]....
        /*04b4*/ 	.word	0xffffffff


	//   ....[239]....
        /*04b8*/ 	.word	0xffffffff


	//   ....[240]....
        /*04bc*/ 	.word	0xffffffff


	//   ....[241]....
        /*04c0*/ 	.word	0xffffffff


	//   ....[242]....
        /*04c4*/ 	.word	0xffffffff


	//   ....[243]....
        /*04c8*/ 	.word	0xffffffff


	//   ....[244]....
        /*04cc*/ 	.word	0xffffffff


	//   ....[245]....
        /*04d0*/ 	.word	0xffffffff


	//   ....[246]....
        /*04d4*/ 	.word	0xffffffff


	//   ....[247]....
        /*04d8*/ 	.word	0xffffffff


	//   ....[248]....
        /*04dc*/ 	.word	0xffffffff


	//   ....[249]....
        /*04e0*/ 	.word	0xffffffff


	//   ....[250]....
        /*04e4*/ 	.word	0xffffffff


	//   ....[251]....
        /*04e8*/ 	.word	0xffffffff


	//   ....[252]....
        /*04ec*/ 	.word	0xffffffff


	//   ....[253]....
        /*04f0*/ 	.word	0xffffffff


	//   ....[254]....
        /*04f4*/ 	.word	0xffffffff


	//   ....[255]....
        /*04f8*/ 	.word	0xffffffff


	//   ....[0]....
        /*04fc*/ 	.word	0xffffffff


	//   ....[1]....
        /*0500*/ 	.word	0xffffffff


	//   ....[2]....
        /*0504*/ 	.word	0xffffffff


	//   ....[3]....
        /*0508*/ 	.word	0xffffffff


	//   ....[4]....
        /*050c*/ 	.word	0xffffffff


	//   ....[5]....
        /*0510*/ 	.word	0xffffffff


	//   ....[6]....
        /*0514*/ 	.word	0xffffffff


	//   ....[7]....
        /*0518*/ 	.word	0xffffffff


	//   ....[8]....
        /*051c*/ 	.word	0xffffffff


	//   ....[9]....
        /*0520*/ 	.word	0xffffffff


	//   ....[10]....
        /*0524*/ 	.word	0xffffffff


	//   ....[11]....
        /*0528*/ 	.word	0xffffffff


	//   ....[12]....
        /*052c*/ 	.word	0xffffffff


	//   ....[13]....
        /*0530*/ 	.word	0xffffffff


	//   ....[14]....
        /*0534*/ 	.word	0xffffffff


	//   ....[15]....
        /*0538*/ 	.word	0xffffffff


	//   ....[16]....
        /*053c*/ 	.word	0xffffffff


	//   ....[17]....
        /*0540*/ 	.word	0xffffffff


	//   ....[18]....
        /*0544*/ 	.word	0xffffffff


	//   ....[19]....
        /*0548*/ 	.word	0xffffffff


	//   ....[20]....
        /*054c*/ 	.word	0xffffffff


	//   ....[21]....
        /*0550*/ 	.word	0xffffffff


	//   ....[22]....
        /*0554*/ 	.word	0xffffffff


	//   ....[23]....
        /*0558*/ 	.word	0xffffffff


	//   ....[24]....
        /*055c*/ 	.word	0xffffffff


	//   ....[25]....
        /*0560*/ 	.word	0xffffffff


	//   ....[26]....
        /*0564*/ 	.word	0xffffffff


	//   ....[27]....
        /*0568*/ 	.word	0xffffffff


	//   ....[28]....
        /*056c*/ 	.word	0xffffffff


	//   ....[29]....
        /*0570*/ 	.word	0xffffffff


	//   ....[30]....
        /*0574*/ 	.word	0xffffffff


	//   ....[31]....
        /*0578*/ 	.word	0xffffffff


	//   ....[32]....
        /*057c*/ 	.word	0xffffffff


	//   ....[33]....
        /*0580*/ 	.word	0xffffffff


	//   ....[34]....
        /*0584*/ 	.word	0xffffffff


	//   ....[35]....
        /*0588*/ 	.word	0xffffffff


	//   ....[36]....
        /*058c*/ 	.word	0xffffffff


	//   ....[37]....
        /*0590*/ 	.word	0xffffffff


	//   ....[38]....
        /*0594*/ 	.word	0xffffffff


	//   ....[39]....
        /*0598*/ 	.word	0xffffffff


	//   ....[40]....
        /*059c*/ 	.word	0xffffffff


	//   ....[41]....
        /*05a0*/ 	.word	0xffffffff


	//   ....[42]....
        /*05a4*/ 	.word	0xffffffff


	//   ....[43]....
        /*05a8*/ 	.word	0xffffffff


	//   ....[44]....
        /*05ac*/ 	.word	0xffffffff


	//   ....[45]....
        /*05b0*/ 	.word	0xffffffff


	//   ....[46]....
        /*05b4*/ 	.word	0xffffffff


	//   ....[47]....
        /*05b8*/ 	.word	0xffffffff


	//   ....[48]....
        /*05bc*/ 	.word	0xffffffff


	//   ....[49]....
        /*05c0*/ 	.word	0xffffffff


	//   ....[50]....
        /*05c4*/ 	.word	0xffffffff


	//   ....[51]....
        /*05c8*/ 	.word	0xffffffff


	//   ....[52]....
        /*05cc*/ 	.word	0xffffffff


	//   ....[53]....
        /*05d0*/ 	.word	0xffffffff


	//   ....[54]....
        /*05d4*/ 	.word	0xffffffff


	//   ....[55]....
        /*05d8*/ 	.word	0xffffffff


	//   ....[56]....
        /*05dc*/ 	.word	0xffffffff


	//   ....[57]....
        /*05e0*/ 	.word	0xffffffff


	//   ....[58]....
        /*05e4*/ 	.word	0xffffffff


	//   ....[59]....
        /*05e8*/ 	.word	0xffffffff


	//   ....[60]....
        /*05ec*/ 	.word	0xffffffff


	//   ....[61]....
        /*05f0*/ 	.word	0xffffffff


	//   ....[62]....
        /*05f4*/ 	.word	0xffffffff


	//   ....[63]....
        /*05f8*/ 	.word	0xffffffff


	//   ....[64]....
        /*05fc*/ 	.word	0xffffffff


	//   ....[65]....
        /*0600*/ 	.word	0xffffffff


	//   ....[66]....
        /*0604*/ 	.word	0xffffffff


	//   ....[67]....
        /*0608*/ 	.word	0xffffffff


	//   ....[68]....
        /*060c*/ 	.word	0xffffffff


	//   ....[69]....
        /*0610*/ 	.word	0xffffffff


	//   ....[70]....
        /*0614*/ 	.word	0xffffffff


	//   ....[71]....
        /*0618*/ 	.word	0xffffffff


	//   ....[72]....
        /*061c*/ 	.word	0xffffffff


	//   ....[73]....
        /*0620*/ 	.word	0xffffffff


	//   ....[74]....
        /*0624*/ 	.word	0xffffffff


	//   ....[75]....
        /*0628*/ 	.word	0xffffffff


	//   ....[76]....
        /*062c*/ 	.word	0xffffffff


	//   ....[77]....
        /*0630*/ 	.word	0xffffffff


	//   ....[78]....
        /*0634*/ 	.word	0xffffffff


	//   ....[79]....
        /*0638*/ 	.word	0xffffffff


	//   ....[80]....
        /*063c*/ 	.word	0xffffffff


	//   ....[81]....
        /*0640*/ 	.word	0xffffffff


	//   ....[82]....
        /*0644*/ 	.word	0xffffffff


	//   ....[83]....
        /*0648*/ 	.word	0xffffffff


	//   ....[84]....
        /*064c*/ 	.word	0xffffffff


	//   ....[85]....
        /*0650*/ 	.word	0xffffffff


	//   ....[86]....
        /*0654*/ 	.word	0xffffffff


	//   ....[87]....
        /*0658*/ 	.word	0xffffffff


	//   ....[88]....
        /*065c*/ 	.word	0xffffffff


	//   ....[89]....
        /*0660*/ 	.word	0xffffffff


	//   ....[90]....
        /*0664*/ 	.word	0xffffffff


	//   ....[91]....
        /*0668*/ 	.word	0xffffffff


	//   ....[92]....
        /*066c*/ 	.word	0xffffffff


	//   ....[93]....
        /*0670*/ 	.word	0xffffffff


	//   ....[94]....
        /*0674*/ 	.word	0xffffffff


	//   ....[95]....
        /*0678*/ 	.word	0xffffffff


	//   ....[96]....
        /*067c*/ 	.word	0xffffffff


	//   ....[97]....
        /*0680*/ 	.word	0xffffffff


	//   ....[98]....
        /*0684*/ 	.word	0xffffffff


	//   ....[99]....
        /*0688*/ 	.word	0xffffffff


	//   ....[100]....
        /*068c*/ 	.word	0xffffffff


	//   ....[101]....
        /*0690*/ 	.word	0xffffffff


	//   ....[102]....
        /*0694*/ 	.word	0xffffffff


	//   ....[103]....
        /*0698*/ 	.word	0xffffffff


	//   ....[104]....
        /*069c*/ 	.word	0xffffffff


	//   ....[105]....
        /*06a0*/ 	.word	0xffffffff


	//   ....[106]....
        /*06a4*/ 	.word	0xffffffff


	//   ....[107]....
        /*06a8*/ 	.word	0xffffffff


	//   ....[108]....
        /*06ac*/ 	.word	0xffffffff


	//   ....[109]....
        /*06b0*/ 	.word	0xffffffff


	//   ....[110]....
        /*06b4*/ 	.word	0xffffffff


	//   ....[111]....
        /*06b8*/ 	.word	0xffffffff


	//   ....[112]....
        /*06bc*/ 	.word	0xffffffff


	//   ....[113]....
        /*06c0*/ 	.word	0xffffffff


	//   ....[114]....
        /*06c4*/ 	.word	0xffffffff


	//   ....[115]....
        /*06c8*/ 	.word	0xffffffff


	//   ....[116]....
        /*06cc*/ 	.word	0xffffffff


	//   ....[117]....
        /*06d0*/ 	.word	0xffffffff


	//   ....[118]....
        /*06d4*/ 	.word	0xffffffff


	//   ....[119]....
        /*06d8*/ 	.word	0xffffffff


	//   ....[120]....
        /*06dc*/ 	.word	0xffffffff


	//   ....[121]....
        /*06e0*/ 	.word	0xffffffff


	//   ....[122]....
        /*06e4*/ 	.word	0xffffffff


	//   ....[123]....
        /*06e8*/ 	.word	0xffffffff


	//   ....[124]....
        /*06ec*/ 	.word	0xffffffff


	//   ....[125]....
        /*06f0*/ 	.word	0xffffffff


	//   ....[126]....
        /*06f4*/ 	.word	0xffffffff


	//   ....[127]....
        /*06f8*/ 	.word	0xffffffff


	//   ....[128]....
        /*06fc*/ 	.word	0xffffffff


	//   ....[129]....
        /*0700*/ 	.word	0xffffffff


	//   ....[130]....
        /*0704*/ 	.word	0xffffffff


	//   ....[131]....
        /*0708*/ 	.word	0xffffffff


	//   ....[132]....
        /*070c*/ 	.word	0xffffffff


	//   ....[133]....
        /*0710*/ 	.word	0xffffffff


	//   ....[134]....
        /*0714*/ 	.word	0xffffffff


	//   ....[135]....
        /*0718*/ 	.word	0xffffffff


	//   ....[136]....
        /*071c*/ 	.word	0xffffffff


	//   ....[137]....
        /*0720*/ 	.word	0xffffffff


	//   ....[138]....
        /*0724*/ 	.word	0xffffffff


	//   ....[139]....
        /*0728*/ 	.word	0xffffffff


	//   ....[140]....
        /*072c*/ 	.word	0xffffffff


	//   ....[141]....
        /*0730*/ 	.word	0xffffffff


	//   ....[142]....
        /*0734*/ 	.word	0xffffffff


	//   ....[143]....
        /*0738*/ 	.word	0xffffffff


	//   ....[144]....
        /*073c*/ 	.word	0xffffffff


	//   ....[145]....
        /*0740*/ 	.word	0xffffffff


	//   ....[146]....
        /*0744*/ 	.word	0xffffffff


	//   ....[147]....
        /*0748*/ 	.word	0xffffffff


	//   ....[148]....
        /*074c*/ 	.word	0xffffffff


	//   ....[149]....
        /*0750*/ 	.word	0xffffffff


	//   ....[150]....
        /*0754*/ 	.word	0xffffffff


	//   ....[151]....
        /*0758*/ 	.word	0xffffffff


	//   ....[152]....
        /*075c*/ 	.word	0xffffffff


	//   ....[153]....
        /*0760*/ 	.word	0xffffffff


	//   ....[154]....
        /*0764*/ 	.word	0xffffffff


	//   ....[155]....
        /*0768*/ 	.word	0xffffffff


	//   ....[156]....
        /*076c*/ 	.word	0xffffffff


	//   ....[157]....
        /*0770*/ 	.word	0xffffffff


	//   ....[158]....
        /*0774*/ 	.word	0xffffffff


	//   ....[159]....
        /*0778*/ 	.word	0xffffffff


	//   ....[160]....
        /*077c*/ 	.word	0xffffffff


	//   ....[161]....
        /*0780*/ 	.word	0xffffffff


	//   ....[162]....
        /*0784*/ 	.word	0xffffffff


	//   ....[163]....
        /*0788*/ 	.word	0xffffffff


	//   ....[164]....
        /*078c*/ 	.word	0xffffffff


	//   ....[165]....
        /*0790*/ 	.word	0xffffffff


	//   ....[166]....
        /*0794*/ 	.word	0xffffffff


	//   ....[167]....
        /*0798*/ 	.word	0xffffffff


	//   ....[168]....
        /*079c*/ 	.word	0xffffffff


	//   ....[169]....
        /*07a0*/ 	.word	0xffffffff


	//   ....[170]....
        /*07a4*/ 	.word	0xffffffff


	//   ....[171]....
        /*07a8*/ 	.word	0xffffffff


	//   ....[172]....
        /*07ac*/ 	.word	0xffffffff


	//   ....[173]....
        /*07b0*/ 	.word	0xffffffff


	//   ....[174]....
        /*07b4*/ 	.word	0xffffffff


	//   ....[175]....
        /*07b8*/ 	.word	0xffffffff


	//   ....[176]....
        /*07bc*/ 	.word	0xffffffff


	//   ....[177]....
        /*07c0*/ 	.word	0xffffffff


	//   ....[178]....
        /*07c4*/ 	.word	0xffffffff


	//   ....[179]....
        /*07c8*/ 	.word	0xffffffff


	//   ....[180]....
        /*07cc*/ 	.word	0xffffffff


	//   ....[181]....
        /*07d0*/ 	.word	0xffffffff


	//   ....[182]....
        /*07d4*/ 	.word	0xffffffff


	//   ....[183]....
        /*07d8*/ 	.word	0xffffffff


	//   ....[184]....
        /*07dc*/ 	.word	0xffffffff


	//   ....[185]....
        /*07e0*/ 	.word	0xffffffff


	//   ....[186]....
        /*07e4*/ 	.word	0xffffffff


	//   ....[187]....
        /*07e8*/ 	.word	0xffffffff


	//   ....[188]....
        /*07ec*/ 	.word	0xffffffff


	//   ....[189]....
        /*07f0*/ 	.word	0xffffffff


	//   ....[190]....
        /*07f4*/ 	.word	0xffffffff


	//   ....[191]....
        /*07f8*/ 	.word	0xffffffff


	//   ....[192]....
        /*07fc*/ 	.word	0xffffffff


	//   ....[193]....
        /*0800*/ 	.word	0xffffffff


	//   ....[194]....
        /*0804*/ 	.word	0xffffffff


	//   ....[195]....
        /*0808*/ 	.word	0xffffffff


	//   ....[196]....
        /*080c*/ 	.word	0xffffffff


	//   ....[197]....
        /*0810*/ 	.word	0xffffffff


	//   ....[198]....
        /*0814*/ 	.word	0xffffffff


	//   ....[199]....
        /*0818*/ 	.word	0xffffffff


	//   ....[200]....
        /*081c*/ 	.word	0xffffffff


	//   ....[201]....
        /*0820*/ 	.word	0xffffffff


	//   ....[202]....
        /*0824*/ 	.word	0xffffffff


	//   ....[203]....
        /*0828*/ 	.word	0xffffffff


	//   ....[204]....
        /*082c*/ 	.word	0xffffffff


	//   ....[205]....
        /*0830*/ 	.word	0xffffffff


	//   ....[206]....
        /*0834*/ 	.word	0xffffffff


	//   ....[207]....
        /*0838*/ 	.word	0xffffffff


	//   ....[208]....
        /*083c*/ 	.word	0xffffffff


	//   ....[209]....
        /*0840*/ 	.word	0xffffffff


	//   ....[210]....
        /*0844*/ 	.word	0xffffffff


	//   ....[211]....
        /*0848*/ 	.word	0xffffffff


	//   ....[212]....
        /*084c*/ 	.word	0xffffffff


	//   ....[213]....
        /*0850*/ 	.word	0xffffffff


	//   ....[214]....
        /*0854*/ 	.word	0xffffffff


	//   ....[215]....
        /*0858*/ 	.word	0xffffffff


	//   ....[216]....
        /*085c*/ 	.word	0xffffffff


	//   ....[217]....
        /*0860*/ 	.word	0xffffffff


	//   ....[218]....
        /*0864*/ 	.word	0xffffffff


	//   ....[219]....
        /*0868*/ 	.word	0xffffffff


	//   ....[220]....
        /*086c*/ 	.word	0xffffffff


	//   ....[221]....
        /*0870*/ 	.word	0xffffffff


	//   ....[222]....
        /*0874*/ 	.word	0xffffffff


	//   ....[223]....
        /*0878*/ 	.word	0xffffffff


	//   ....[224]....
        /*087c*/ 	.word	0xffffffff


	//   ....[225]....
        /*0880*/ 	.word	0xffffffff


	//   ....[226]....
        /*0884*/ 	.word	0xffffffff


	//   ....[227]....
        /*0888*/ 	.word	0xffffffff


	//   ....[228]....
        /*088c*/ 	.word	0xffffffff


	//   ....[229]....
        /*0890*/ 	.word	0xffffffff


	//   ....[230]....
        /*0894*/ 	.word	0xffffffff


	//   ....[231]....
        /*0898*/ 	.word	0xffffffff


	//   ....[232]....
        /*089c*/ 	.word	0xffffffff


	//   ....[233]....
        /*08a0*/ 	.word	0xffffffff


	//   ....[234]....
        /*08a4*/ 	.word	0xffffffff


	//   ....[235]....
        /*08a8*/ 	.word	0xffffffff


	//   ....[236]....
        /*08ac*/ 	.word	0xffffffff


	//   ....[237]....
        /*08b0*/ 	.word	0xffffffff


	//   ....[238]....
        /*08b4*/ 	.word	0xffffffff


	//   ....[239]....
        /*08b8*/ 	.word	0xffffffff


	//   ....[240]....
        /*08bc*/ 	.word	0xffffffff


	//   ....[241]....
        /*08c0*/ 	.word	0xffffffff


	//   ....[242]....
        /*08c4*/ 	.word	0xffffffff


	//   ....[243]....
        /*08c8*/ 	.word	0xffffffff


	//   ....[244]....
        /*08cc*/ 	.word	0xffffffff


	//   ....[245]....
        /*08d0*/ 	.word	0xffffffff


	//   ....[246]....
        /*08d4*/ 	.word	0xffffffff


	//   ....[247]....
        /*08d8*/ 	.word	0xffffffff


	//   ....[248]....
        /*08dc*/ 	.word	0xffffffff


	//   ....[249]....
        /*08e0*/ 	.word	0xffffffff


	//   ....[250]....
        /*08e4*/ 	.word	0xffffffff


	//   ....[251]....
        /*08e8*/ 	.word	0xffffffff


	//   ....[252]....
        /*08ec*/ 	.word	0xffffffff


	//   ....[253]....
        /*08f0*/ 	.word	0xffffffff


	//   ....[254]....
        /*08f4*/ 	.word	0xffffffff


	//   ....[255]....
        /*08f8*/ 	.word	0xffffffff


	//   ....[0]....
        /*08fc*/ 	.word	0xffffffff


	//   ....[1]....
        /*0900*/ 	.word	0xffffffff


	//   ....[2]....
        /*0904*/ 	.word	0xffffffff


	//   ....[3]....
        /*0908*/ 	.word	0xffffffff


	//   ....[4]....
        /*090c*/ 	.word	0xffffffff


	//   ....[5]....
        /*0910*/ 	.word	0xffffffff


	//   ....[6]....
        /*0914*/ 	.word	0xffffffff


	//   ....[7]....
        /*0918*/ 	.word	0xffffffff


	//   ....[8]....
        /*091c*/ 	.word	0xffffffff


	//   ....[9]....
        /*0920*/ 	.word	0xffffffff


	//   ....[10]....
        /*0924*/ 	.word	0xffffffff


	//   ....[11]....
        /*0928*/ 	.word	0xffffffff


	//   ....[12]....
        /*092c*/ 	.word	0xffffffff


	//   ....[13]....
        /*0930*/ 	.word	0xffffffff


	//   ....[14]....
        /*0934*/ 	.word	0xffffffff


	//   ....[15]....
        /*0938*/ 	.word	0xffffffff


	//   ....[16]....
        /*093c*/ 	.word	0xffffffff


	//   ....[17]....
        /*0940*/ 	.word	0xffffffff


	//   ....[18]....
        /*0944*/ 	.word	0xffffffff


	//   ....[19]....
        /*0948*/ 	.word	0xffffffff


	//   ....[20]....
        /*094c*/ 	.word	0xffffffff


	//   ....[21]....
        /*0950*/ 	.word	0xffffffff


	//   ....[22]....
        /*0954*/ 	.word	0xffffffff


	//   ....[23]....
        /*0958*/ 	.word	0xffffffff


	//   ....[24]....
        /*095c*/ 	.word	0xffffffff


	//   ....[25]....
        /*0960*/ 	.word	0xffffffff


	//   ....[26]....
        /*0964*/ 	.word	0xffffffff


	//   ....[27]....
        /*0968*/ 	.word	0xffffffff


	//   ....[28]....
        /*096c*/ 	.word	0xffffffff


	//   ....[29]....
        /*0970*/ 	.word	0xffffffff


	//   ....[30]....
        /*0974*/ 	.word	0xffffffff


	//   ....[31]....
        /*0978*/ 	.word	0xffffffff


	//   ....[32]....
        /*097c*/ 	.word	0xffffffff


	//   ....[33]....
        /*0980*/ 	.word	0xffffffff


	//   ....[34]....
        /*0984*/ 	.word	0xffffffff


	//   ....[35]....
        /*0988*/ 	.word	0xffffffff


	//   ....[36]....
        /*098c*/ 	.word	0xffffffff


	//   ....[37]....
        /*0990*/ 	.word	0xffffffff


	//   ....[38]....
        /*0994*/ 	.word	0xffffffff


	//   ....[39]....
        /*0998*/ 	.word	0xffffffff


	//   ....[40]....
        /*099c*/ 	.word	0xffffffff


	//   ....[41]....
        /*09a0*/ 	.word	0xffffffff


	//   ....[42]....
        /*09a4*/ 	.word	0xffffffff


	//   ....[43]....
        /*09a8*/ 	.word	0xffffffff


	//   ....[44]....
        /*09ac*/ 	.word	0xffffffff


	//   ....[45]....
        /*09b0*/ 	.word	0xffffffff


	//   ....[46]....
        /*09b4*/ 	.word	0xffffffff


	//   ....[47]....
        /*09b8*/ 	.word	0xffffffff


	//   ....[48]....
        /*09bc*/ 	.word	0xffffffff


	//   ....[49]....
        /*09c0*/ 	.word	0xffffffff


	//   ....[50]....
        /*09c4*/ 	.word	0xffffffff


	//   ....[51]....
        /*09c8*/ 	.word	0xffffffff


	//   ....[52]....
        /*09cc*/ 	.word	0xffffffff


	//   ....[53]....
        /*09d0*/ 	.word	0xffffffff


	//   ....[54]....
        /*09d4*/ 	.word	0xffffffff


	//   ....[55]....
        /*09d8*/ 	.word	0xffffffff


	//   ....[56]....
        /*09dc*/ 	.word	0xffffffff


	//   ....[57]....
        /*09e0*/ 	.word	0xffffffff


	//   ....[58]....
        /*09e4*/ 	.word	0xffffffff


	//   ....[59]....
        /*09e8*/ 	.word	0xffffffff


	//   ....[60]....
        /*09ec*/ 	.word	0xffffffff


	//   ....[61]....
        /*09f0*/ 	.word	0xffffffff


	//   ....[62]....
        /*09f4*/ 	.word	0xffffffff


	//   ....[63]....
        /*09f8*/ 	.word	0xffffffff


	//   ....[64]....
        /*09fc*/ 	.word	0xffffffff


	//   ....[65]....
        /*0a00*/ 	.word	0xffffffff


	//   ....[66]....
        /*0a04*/ 	.word	0xffffffff


	//   ....[67]....
        /*0a08*/ 	.word	0xffffffff


	//   ....[68]....
        /*0a0c*/ 	.word	0xffffffff


	//   ....[69]....
        /*0a10*/ 	.word	0xffffffff


	//   ....[70]....
        /*0a14*/ 	.word	0xffffffff


	//   ....[71]....
        /*0a18*/ 	.word	0xffffffff


	//   ....[72]....
        /*0a1c*/ 	.word	0xffffffff


	//   ....[73]....
        /*0a20*/ 	.word	0xffffffff


	//   ....[74]....
        /*0a24*/ 	.word	0xffffffff


	//   ....[75]....
        /*0a28*/ 	.word	0xffffffff


	//   ....[76]....
        /*0a2c*/ 	.word	0xffffffff


	//   ....[77]....
        /*0a30*/ 	.word	0xffffffff


	//   ....[78]....
        /*0a34*/ 	.word	0xffffffff


	//   ....[79]....
        /*0a38*/ 	.word	0xffffffff


	//   ....[80]....
        /*0a3c*/ 	.word	0xffffffff


	//   ....[81]....
        /*0a40*/ 	.word	0xffffffff


	//   ....[82]....
        /*0a44*/ 	.word	0xffffffff


	//   ....[83]....
        /*0a48*/ 	.word	0xffffffff


	//   ....[84]....
        /*0a4c*/ 	.word	0xffffffff


	//   ....[85]....
        /*0a50*/ 	.word	0xffffffff


	//   ....[86]....
        /*0a54*/ 	.word	0xffffffff


	//   ....[87]....
        /*0a58*/ 	.word	0xffffffff


	//   ....[88]....
        /*0a5c*/ 	.word	0xffffffff


	//   ....[89]....
        /*0a60*/ 	.word	0xffffffff


	//   ....[90]....
        /*0a64*/ 	.word	0xffffffff


	//   ....[91]....
        /*0a68*/ 	.word	0xffffffff


	//   ....[92]....
        /*0a6c*/ 	.word	0xffffffff


	//   ....[93]....
        /*0a70*/ 	.word	0xffffffff


	//   ....[94]....
        /*0a74*/ 	.word	0xffffffff


	//   ....[95]....
        /*0a78*/ 	.word	0xffffffff


	//   ....[96]....
        /*0a7c*/ 	.word	0xffffffff


	//   ....[97]....
        /*0a80*/ 	.word	0xffffffff


	//   ....[98]....
        /*0a84*/ 	.word	0xffffffff


	//   ....[99]....
        /*0a88*/ 	.word	0xffffffff


	//   ....[100]....
        /*0a8c*/ 	.word	0xffffffff


	//   ....[101]....
        /*0a90*/ 	.word	0xffffffff


	//   ....[102]....
        /*0a94*/ 	.word	0xffffffff


	//   ....[103]....
        /*0a98*/ 	.word	0xffffffff


	//   ....[104]....
        /*0a9c*/ 	.word	0xffffffff


	//   ....[105]....
        /*0aa0*/ 	.word	0xffffffff


	//   ....[106]....
        /*0aa4*/ 	.word	0xffffffff


	//   ....[107]....
        /*0aa8*/ 	.word	0xffffffff


	//   ....[108]....
        /*0aac*/ 	.word	0xffffffff


	//   ....[109]....
        /*0ab0*/ 	.word	0xffffffff


	//   ....[110]....
        /*0ab4*/ 	.word	0xffffffff


	//   ....[111]....
        /*0ab8*/ 	.word	0xffffffff


	//   ....[112]....
        /*0abc*/ 	.word	0xffffffff


	//   ....[113]....
        /*0ac0*/ 	.word	0xffffffff


	//   ....[114]....
        /*0ac4*/ 	.word	0xffffffff


	//   ....[115]....
        /*0ac8*/ 	.word	0xffffffff


	//   ....[116]....
        /*0acc*/ 	.word	0xffffffff


	//   ....[117]....
        /*0ad0*/ 	.word	0xffffffff


	//   ....[118]....
        /*0ad4*/ 	.word	0xffffffff


	//   ....[119]....
        /*0ad8*/ 	.word	0xffffffff


	//   ....[120]....
        /*0adc*/ 	.word	0xffffffff


	//   ....[121]....
        /*0ae0*/ 	.word	0xffffffff


	//   ....[122]....
        /*0ae4*/ 	.word	0xffffffff


	//   ....[123]....
        /*0ae8*/ 	.word	0xffffffff


	//   ....[124]....
        /*0aec*/ 	.word	0xffffffff


	//   ....[125]....
        /*0af0*/ 	.word	0xffffffff


	//   ....[126]....
        /*0af4*/ 	.word	0xffffffff


	//   ....[127]....
        /*0af8*/ 	.word	0xffffffff


	//   ....[128]....
        /*0afc*/ 	.word	0xffffffff


	//   ....[129]....
        /*0b00*/ 	.word	0xffffffff


	//   ....[130]....
        /*0b04*/ 	.word	0xffffffff


	//   ....[131]....
        /*0b08*/ 	.word	0xffffffff


	//   ....[132]....
        /*0b0c*/ 	.word	0xffffffff


	//   ....[133]....
        /*0b10*/ 	.word	0xffffffff


	//   ....[134]....
        /*0b14*/ 	.word	0xffffffff


	//   ....[135]....
        /*0b18*/ 	.word	0xffffffff


	//   ....[136]....
        /*0b1c*/ 	.word	0xffffffff


	//   ....[137]....
        /*0b20*/ 	.word	0xffffffff


	//   ....[138]....
        /*0b24*/ 	.word	0xffffffff


	//   ....[139]....
        /*0b28*/ 	.word	0xffffffff


	//   ....[140]....
        /*0b2c*/ 	.word	0xffffffff


	//   ....[141]....
        /*0b30*/ 	.word	0xffffffff


	//   ....[142]....
        /*0b34*/ 	.word	0xffffffff


	//   ....[143]....
        /*0b38*/ 	.word	0xffffffff


	//   ....[144]....
        /*0b3c*/ 	.word	0xffffffff


	//   ....[145]....
        /*0b40*/ 	.word	0xffffffff


	//   ....[146]....
        /*0b44*/ 	.word	0xffffffff


	//   ....[147]....
        /*0b48*/ 	.word	0xffffffff


	//   ....[148]....
        /*0b4c*/ 	.word	0xffffffff


	//   ....[149]....
        /*0b50*/ 	.word	0xffffffff


	//   ....[150]....
        /*0b54*/ 	.word	0xffffffff


	//   ....[151]....
        /*0b58*/ 	.word	0xffffffff


	//   ....[152]....
        /*0b5c*/ 	.word	0xffffffff


	//   ....[153]....
        /*0b60*/ 	.word	0xffffffff


	//   ....[154]....
        /*0b64*/ 	.word	0xffffffff


	//   ....[155]....
        /*0b68*/ 	.word	0xffffffff


	//   ....[156]....
        /*0b6c*/ 	.word	0xffffffff


	//   ....[157]....
        /*0b70*/ 	.word	0xffffffff


	//   ....[158]....
        /*0b74*/ 	.word	0xffffffff


	//   ....[159]....
        /*0b78*/ 	.word	0xffffffff


	//   ....[160]....
        /*0b7c*/ 	.word	0xffffffff


	//   ....[161]....
        /*0b80*/ 	.word	0xffffffff


	//   ....[162]....
        /*0b84*/ 	.word	0xffffffff


	//   ....[163]....
        /*0b88*/ 	.word	0xffffffff


	//   ....[164]....
        /*0b8c*/ 	.word	0xffffffff


	//   ....[165]....
        /*0b90*/ 	.word	0xffffffff


	//   ....[166]....
        /*0b94*/ 	.word	0xffffffff


	//   ....[167]....
        /*0b98*/ 	.word	0xffffffff


	//   ....[168]....
        /*0b9c*/ 	.word	0xffffffff


	//   ....[169]....
        /*0ba0*/ 	.word	0xffffffff


	//   ....[170]....
        /*0ba4*/ 	.word	0xffffffff


	//   ....[171]....
        /*0ba8*/ 	.word	0xffffffff


	//   ....[172]....
        /*0bac*/ 	.word	0xffffffff


	//   ....[173]....
        /*0bb0*/ 	.word	0xffffffff


	//   ....[174]....
        /*0bb4*/ 	.word	0xffffffff


	//   ....[175]....
        /*0bb8*/ 	.word	0xffffffff


	//   ....[176]....
        /*0bbc*/ 	.word	0xffffffff


	//   ....[177]....
        /*0bc0*/ 	.word	0xffffffff


	//   ....[178]....
        /*0bc4*/ 	.word	0xffffffff


	//   ....[179]....
        /*0bc8*/ 	.word	0xffffffff


	//   ....[180]....
        /*0bcc*/ 	.word	0xffffffff


	//   ....[181]....
        /*0bd0*/ 	.word	0xffffffff


	//   ....[182]....
        /*0bd4*/ 	.word	0xffffffff


	//   ....[183]....
        /*0bd8*/ 	.word	0xffffffff


	//   ....[184]....
        /*0bdc*/ 	.word	0xffffffff


	//   ....[185]....
        /*0be0*/ 	.word	0xffffffff


	//   ....[186]....
        /*0be4*/ 	.word	0xffffffff


	//   ....[187]....
        /*0be8*/ 	.word	0xffffffff


	//   ....[188]....
        /*0bec*/ 	.word	0xffffffff


	//   ....[189]....
        /*0bf0*/ 	.word	0xffffffff


	//   ....[190]....
        /*0bf4*/ 	.word	0xffffffff


	//   ....[191]....
        /*0bf8*/ 	.word	0xffffffff


	//   ....[192]....
        /*0bfc*/ 	.word	0xffffffff


	//   ....[193]....
        /*0c00*/ 	.word	0xffffffff


	//   ....[194]....
        /*0c04*/ 	.word	0xffffffff


	//   ....[195]....
        /*0c08*/ 	.word	0xffffffff


	//   ....[196]....
        /*0c0c*/ 	.word	0xffffffff


	//   ....[197]....
        /*0c10*/ 	.word	0xffffffff


	//   ....[198]....
        /*0c14*/ 	.word	0xffffffff


	//   ....[199]....
        /*0c18*/ 	.word	0xffffffff


	//   ....[200]....
        /*0c1c*/ 	.word	0xffffffff


	//   ....[201]....
        /*0c20*/ 	.word	0xffffffff


	//   ....[202]....
        /*0c24*/ 	.word	0xffffffff


	//   ....[203]....
        /*0c28*/ 	.word	0xffffffff


	//   ....[204]....
        /*0c2c*/ 	.word	0xffffffff


	//   ....[205]....
        /*0c30*/ 	.word	0xffffffff


	//   ....[206]....
        /*0c34*/ 	.word	0xffffffff


	//   ....[207]....
        /*0c38*/ 	.word	0xffffffff


	//   ....[208]....
        /*0c3c*/ 	.word	0xffffffff


	//   ....[209]....
        /*0c40*/ 	.word	0xffffffff


	//   ....[210]....
        /*0c44*/ 	.word	0xffffffff


	//   ....[211]....
        /*0c48*/ 	.word	0xffffffff


	//   ....[212]....
        /*0c4c*/ 	.word	0xffffffff


	//   ....[213]....
        /*0c50*/ 	.word	0xffffffff


	//   ....[214]....
        /*0c54*/ 	.word	0xffffffff


	//   ....[215]....
        /*0c58*/ 	.word	0xffffffff


	//   ....[216]....
        /*0c5c*/ 	.word	0xffffffff


	//   ....[217]....
        /*0c60*/ 	.word	0xffffffff


	//   ....[218]....
        /*0c64*/ 	.word	0xffffffff


	//   ....[219]....
        /*0c68*/ 	.word	0xffffffff


	//   ....[220]....
        /*0c6c*/ 	.word	0xffffffff


	//   ....[221]....
        /*0c70*/ 	.word	0xffffffff


	//   ....[222]....
        /*0c74*/ 	.word	0xffffffff


	//   ....[223]....
        /*0c78*/ 	.word	0xffffffff


	//   ....[224]....
        /*0c7c*/ 	.word	0xffffffff


	//   ....[225]....
        /*0c80*/ 	.word	0xffffffff


	//   ....[226]....
        /*0c84*/ 	.word	0xffffffff


	//   ....[227]....
        /*0c88*/ 	.word	0xffffffff


	//   ....[228]....
        /*0c8c*/ 	.word	0xffffffff


	//   ....[229]....
        /*0c90*/ 	.word	0xffffffff


	//   ....[230]....
        /*0c94*/ 	.word	0xffffffff


	//   ....[231]....
        /*0c98*/ 	.word	0xffffffff


	//   ....[232]....
        /*0c9c*/ 	.word	0xffffffff


	//   ....[233]....
        /*0ca0*/ 	.word	0xffffffff


	//   ....[234]....
        /*0ca4*/ 	.word	0xffffffff


	//   ....[235]....
        /*0ca8*/ 	.word	0xffffffff


	//   ....[236]....
        /*0cac*/ 	.word	0xffffffff


	//   ....[237]....
        /*0cb0*/ 	.word	0xffffffff


	//   ....[238]....
        /*0cb4*/ 	.word	0xffffffff


	//   ....[239]....
        /*0cb8*/ 	.word	0xffffffff


	//   ....[240]....
        /*0cbc*/ 	.word	0xffffffff


	//   ....[241]....
        /*0cc0*/ 	.word	0xffffffff


	//   ....[242]....
        /*0cc4*/ 	.word	0xffffffff


	//   ....[243]....
        /*0cc8*/ 	.word	0xffffffff


	//   ....[244]....
        /*0ccc*/ 	.word	0xffffffff


	//   ....[245]....
        /*0cd0*/ 	.word	0xffffffff


	//   ....[246]....
        /*0cd4*/ 	.word	0xffffffff


	//   ....[247]....
        /*0cd8*/ 	.word	0xffffffff


	//   ....[248]....
        /*0cdc*/ 	.word	0xffffffff


	//   ....[249]....
        /*0ce0*/ 	.word	0xffffffff


	//   ....[250]....
        /*0ce4*/ 	.word	0xffffffff


	//   ....[251]....
        /*0ce8*/ 	.word	0xffffffff


	//   ....[252]....
        /*0cec*/ 	.word	0xffffffff


	//   ....[253]....
        /*0cf0*/ 	.word	0xffffffff


	//   ....[254]....
        /*0cf4*/ 	.word	0xffffffff


	//   ....[255]....
        /*0cf8*/ 	.word	0xffffffff


	//   ....[0]....
        /*0cfc*/ 	.word	0xffffffff


	//   ....[1]....
        /*0d00*/ 	.word	0xffffffff


	//   ....[2]....
        /*0d04*/ 	.word	0xffffffff


	//   ....[3]....
        /*0d08*/ 	.word	0xffffffff


	//   ....[4]....
        /*0d0c*/ 	.word	0xffffffff


	//   ....[5]....
        /*0d10*/ 	.word	0xffffffff


	//   ....[6]....
        /*0d14*/ 	.word	0xffffffff


	//   ....[7]....
        /*0d18*/ 	.word	0xffffffff


	//   ....[8]....
        /*0d1c*/ 	.word	0xffffffff


	//   ....[9]....
        /*0d20*/ 	.word	0xffffffff


	//   ....[10]....
        /*0d24*/ 	.word	0xffffffff


	//   ....[11]....
        /*0d28*/ 	.word	0xffffffff


	//   ....[12]....
        /*0d2c*/ 	.word	0xffffffff


	//   ....[13]....
        /*0d30*/ 	.word	0xffffffff


	//   ....[14]....
        /*0d34*/ 	.word	0xffffffff


	//   ....[15]....
        /*0d38*/ 	.word	0xffffffff


	//   ....[16]....
        /*0d3c*/ 	.word	0xffffffff


	//   ....[17]....
        /*0d40*/ 	.word	0xffffffff


	//   ....[18]....
        /*0d44*/ 	.word	0xffffffff


	//   ....[19]....
        /*0d48*/ 	.word	0xffffffff


	//   ....[20]....
        /*0d4c*/ 	.word	0xffffffff


	//   ....[21]....
        /*0d50*/ 	.word	0xffffffff


	//   ....[22]....
        /*0d54*/ 	.word	0xffffffff


	//   ....[23]....
        /*0d58*/ 	.word	0xffffffff


	//   ....[24]....
        /*0d5c*/ 	.word	0xffffffff


	//   ....[25]....
        /*0d60*/ 	.word	0xffffffff


	//   ....[26]....
        /*0d64*/ 	.word	0xffffffff


	//   ....[27]....
        /*0d68*/ 	.word	0xffffffff


	//   ....[28]....
        /*0d6c*/ 	.word	0xffffffff


	//   ....[29]....
        /*0d70*/ 	.word	0xffffffff


	//   ....[30]....
        /*0d74*/ 	.word	0xffffffff


	//   ....[31]....
        /*0d78*/ 	.word	0xffffffff


	//   ....[32]....
        /*0d7c*/ 	.word	0xffffffff


	//   ....[33]....
        /*0d80*/ 	.word	0xffffffff


	//   ....[34]....
        /*0d84*/ 	.word	0xffffffff


	//   ....[35]....
        /*0d88*/ 	.word	0xffffffff


	//   ....[36]....
        /*0d8c*/ 	.word	0xffffffff


	//   ....[37]....
        /*0d90*/ 	.word	0xffffffff


	//   ....[38]....
        /*0d94*/ 	.word	0xffffffff


	//   ....[39]....
        /*0d98*/ 	.word	0xffffffff


	//   ....[40]....
        /*0d9c*/ 	.word	0xffffffff


	//   ....[41]....
        /*0da0*/ 	.word	0xffffffff


	//   ....[42]....
        /*0da4*/ 	.word	0xffffffff


	//   ....[43]....
        /*0da8*/ 	.word	0xffffffff


	//   ....[44]....
        /*0dac*/ 	.word	0xffffffff


	//   ....[45]....
        /*0db0*/ 	.word	0xffffffff


	//   ....[46]....
        /*0db4*/ 	.word	0xffffffff


	//   ....[47]....
        /*0db8*/ 	.word	0xffffffff


	//   ....[48]....
        /*0dbc*/ 	.word	0xffffffff


	//   ....[49]....
        /*0dc0*/ 	.word	0xffffffff


	//   ....[50]....
        /*0dc4*/ 	.word	0xffffffff


	//   ....[51]....
        /*0dc8*/ 	.word	0xffffffff


	//   ....[52]....
        /*0dcc*/ 	.word	0xffffffff


	//   ....[53]....
        /*0dd0*/ 	.word	0xffffffff


	//   ....[54]....
        /*0dd4*/ 	.word	0xffffffff


	//   ....[55]....
        /*0dd8*/ 	.word	0xffffffff


	//   ....[56]....
        /*0ddc*/ 	.word	0xffffffff


	//   ....[57]....
        /*0de0*/ 	.word	0xffffffff


	//   ....[58]....
        /*0de4*/ 	.word	0xffffffff


	//   ....[59]....
        /*0de8*/ 	.word	0xffffffff


	//   ....[60]....
        /*0dec*/ 	.word	0xffffffff


	//   ....[61]....
        /*0df0*/ 	.word	0xffffffff


	//   ....[62]....
        /*0df4*/ 	.word	0xffffffff


	//   ....[63]....
        /*0df8*/ 	.word	0xffffffff


	//   ....[64]....
        /*0dfc*/ 	.word	0xffffffff


	//   ....[65]....
        /*0e00*/ 	.word	0xffffffff


	//   ....[66]....
        /*0e04*/ 	.word	0xffffffff


	//   ....[67]....
        /*0e08*/ 	.word	0xffffffff


	//   ....[68]....
        /*0e0c*/ 	.word	0xffffffff


	//   ....[69]....
        /*0e10*/ 	.word	0xffffffff


	//   ....[70]....
        /*0e14*/ 	.word	0xffffffff


	//   ....[71]....
        /*0e18*/ 	.word	0xffffffff


	//   ....[72]....
        /*0e1c*/ 	.word	0xffffffff


	//   ....[73]....
        /*0e20*/ 	.word	0xffffffff


	//   ....[74]....
        /*0e24*/ 	.word	0xffffffff


	//   ....[75]....
        /*0e28*/ 	.word	0xffffffff


	//   ....[76]....
        /*0e2c*/ 	.word	0xffffffff


	//   ....[77]....
        /*0e30*/ 	.word	0xffffffff


	//   ....[78]....
        /*0e34*/ 	.word	0xffffffff


	//   ....[79]....
        /*0e38*/ 	.word	0xffffffff


	//   ....[80]....
        /*0e3c*/ 	.word	0xffffffff


	//   ....[81]....
        /*0e40*/ 	.word	0xffffffff


	//   ....[82]....
        /*0e44*/ 	.word	0xffffffff


	//   ....[83]....
        /*0e48*/ 	.word	0xffffffff


	//   ....[84]....
        /*0e4c*/ 	.word	0xffffffff


	//   ....[85]....
        /*0e50*/ 	.word	0xffffffff


	//   ....[86]....
        /*0e54*/ 	.word	0xffffffff


	//   ....[87]....
        /*0e58*/ 	.word	0xffffffff


	//   ....[88]....
        /*0e5c*/ 	.word	0xffffffff


	//   ....[89]....
        /*0e60*/ 	.word	0xffffffff


	//   ....[90]....
        /*0e64*/ 	.word	0xffffffff


	//   ....[91]....
        /*0e68*/ 	.word	0xffffffff


	//   ....[92]....
        /*0e6c*/ 	.word	0xffffffff


	//   ....[93]....
        /*0e70*/ 	.word	0xffffffff


	//   ....[94]....
        /*0e74*/ 	.word	0xffffffff


	//   ....[95]....
        /*0e78*/ 	.word	0xffffffff


	//   ....[96]....
        /*0e7c*/ 	.word	0xffffffff


	//   ....[97]....
        /*0e80*/ 	.word	0xffffffff


	//   ....[98]....
        /*0e84*/ 	.word	0xffffffff


	//   ....[99]....
        /*0e88*/ 	.word	0xffffffff


	//   ....[100]....
        /*0e8c*/ 	.word	0xffffffff


	//   ....[101]....
        /*0e90*/ 	.word	0xffffffff


	//   ....[102]....
        /*0e94*/ 	.word	0xffffffff


	//   ....[103]....
        /*0e98*/ 	.word	0xffffffff


	//   ....[104]....
        /*0e9c*/ 	.word	0xffffffff


	//   ....[105]....
        /*0ea0*/ 	.word	0xffffffff


	//   ....[106]....
        /*0ea4*/ 	.word	0xffffffff


	//   ....[107]....
        /*0ea8*/ 	.word	0xffffffff


	//   ....[108]....
        /*0eac*/ 	.word	0xffffffff


	//   ....[109]....
        /*0eb0*/ 	.word	0xffffffff


	//   ....[110]....
        /*0eb4*/ 	.word	0xffffffff


	//   ....[111]....
        /*0eb8*/ 	.word	0xffffffff


	//   ....[112]....
        /*0ebc*/ 	.word	0xffffffff


	//   ....[113]....
        /*0ec0*/ 	.word	0xffffffff


	//   ....[114]....
        /*0ec4*/ 	.word	0xffffffff


	//   ....[115]....
        /*0ec8*/ 	.word	0xffffffff


	//   ....[116]....
        /*0ecc*/ 	.word	0xffffffff


	//   ....[117]....
        /*0ed0*/ 	.word	0xffffffff


	//   ....[118]....
        /*0ed4*/ 	.word	0xffffffff


	//   ....[119]....
        /*0ed8*/ 	.word	0xffffffff


	//   ....[120]....
        /*0edc*/ 	.word	0xffffffff


	//   ....[121]....
        /*0ee0*/ 	.word	0xffffffff


	//   ....[122]....
        /*0ee4*/ 	.word	0xffffffff


	//   ....[123]....
        /*0ee8*/ 	.word	0xffffffff


	//   ....[124]....
        /*0eec*/ 	.word	0xffffffff


	//   ....[125]....
        /*0ef0*/ 	.word	0xffffffff


	//   ....[126]....
        /*0ef4*/ 	.word	0xffffffff


	//   ....[127]....
        /*0ef8*/ 	.word	0xffffffff


	//   ....[128]....
        /*0efc*/ 	.word	0xffffffff


	//   ....[129]....
        /*0f00*/ 	.word	0xffffffff


	//   ....[130]....
        /*0f04*/ 	.word	0xffffffff


	//   ....[131]....
        /*0f08*/ 	.word	0xffffffff


	//   ....[132]....
        /*0f0c*/ 	.word	0xffffffff


	//   ....[133]....
        /*0f10*/ 	.word	0xffffffff


	//   ....[134]....
        /*0f14*/ 	.word	0xffffffff


	//   ....[135]....
        /*0f18*/ 	.word	0xffffffff


	//   ....[136]....
        /*0f1c*/ 	.word	0xffffffff


	//   ....[137]....
        /*0f20*/ 	.word	0xffffffff


	//   ....[138]....
        /*0f24*/ 	.word	0xffffffff


	//   ....[139]....
        /*0f28*/ 	.word	0xffffffff


	//   ....[140]....
        /*0f2c*/ 	.word	0xffffffff


	//   ....[141]....
        /*0f30*/ 	.word	0xffffffff


	//   ....[142]....
        /*0f34*/ 	.word	0xffffffff


	//   ....[143]....
        /*0f38*/ 	.word	0xffffffff


	//   ....[144]....
        /*0f3c*/ 	.word	0xffffffff


	//   ....[145]....
        /*0f40*/ 	.word	0xffffffff


	//   ....[146]....
        /*0f44*/ 	.word	0xffffffff


	//   ....[147]....
        /*0f48*/ 	.word	0xffffffff


	//   ....[148]....
        /*0f4c*/ 	.word	0xffffffff


	//   ....[149]....
        /*0f50*/ 	.word	0xffffffff


	//   ....[150]....
        /*0f54*/ 	.word	0xffffffff


	//   ....[151]....
        /*0f58*/ 	.word	0xffffffff


	//   ....[152]....
        /*0f5c*/ 	.word	0xffffffff


	//   ....[153]....
        /*0f60*/ 	.word	0xffffffff


	//   ....[154]....
        /*0f64*/ 	.word	0xffffffff


	//   ....[155]....
        /*0f68*/ 	.word	0xffffffff


	//   ....[156]....
        /*0f6c*/ 	.word	0xffffffff


	//   ....[157]....
        /*0f70*/ 	.word	0xffffffff


	//   ....[158]....
        /*0f74*/ 	.word	0xffffffff


	//   ....[159]....
        /*0f78*/ 	.word	0xffffffff


	//   ....[160]....
        /*0f7c*/ 	.word	0xffffffff


	//   ....[161]....
        /*0f80*/ 	.word	0xffffffff


	//   ....[162]....
        /*0f84*/ 	.word	0xffffffff


	//   ....[163]....
        /*0f88*/ 	.word	0xffffffff


	//   ....[164]....
        /*0f8c*/ 	.word	0xffffffff


	//   ....[165]....
        /*0f90*/ 	.word	0xffffffff


	//   ....[166]....
        /*0f94*/ 	.word	0xffffffff


	//   ....[167]....
        /*0f98*/ 	.word	0xffffffff


	//   ....[168]....
        /*0f9c*/ 	.word	0xffffffff


	//   ....[169]....
        /*0fa0*/ 	.word	0xffffffff


	//   ....[170]....
        /*0fa4*/ 	.word	0xffffffff


	//   ....[171]....
        /*0fa8*/ 	.word	0xffffffff


	//   ....[172]....
        /*0fac*/ 	.word	0xffffffff


	//   ....[173]....
        /*0fb0*/ 	.word	0xffffffff


	//   ....[174]....
        /*0fb4*/ 	.word	0xffffffff


	//   ....[175]....
        /*0fb8*/ 	.word	0xffffffff


	//   ....[176]....
        /*0fbc*/ 	.word	0xffffffff


	//   ....[177]....
        /*0fc0*/ 	.word	0xffffffff


	//   ....[178]....
        /*0fc4*/ 	.word	0xffffffff


	//   ....[179]....
        /*0fc8*/ 	.word	0xffffffff


	//   ....[180]....
        /*0fcc*/ 	.word	0xffffffff


	//   ....[181]....
        /*0fd0*/ 	.word	0xffffffff


	//   ....[182]....
        /*0fd4*/ 	.word	0xffffffff


	//   ....[183]....
        /*0fd8*/ 	.word	0xffffffff


	//   ....[184]....
        /*0fdc*/ 	.word	0xffffffff


	//   ....[185]....
        /*0fe0*/ 	.word	0xffffffff


	//   ....[186]....
        /*0fe4*/ 	.word	0xffffffff


	//   ....[187]....
        /*0fe8*/ 	.word	0xffffffff


	//   ....[188]....
        /*0fec*/ 	.word	0xffffffff


	//   ....[189]....
        /*0ff0*/ 	.word	0xffffffff


	//   ....[190]....
        /*0ff4*/ 	.word	0xffffffff


	//   ....[191]....
        /*0ff8*/ 	.word	0xffffffff


	//----- nvinfo : EIATTR_COOP_GROUP_INSTR_OFFSETS
	.align		4
.L_404:
        /*0ffc*/ 	.byte	0x04, 0x28
        /*0ffe*/ 	.short	(.L_406 - .L_405)


	//   ....[0]....
.L_405:
        /*1000*/ 	.word	0x00002d50


	//   ....[1]....
        /*1004*/ 	.word	0x00002d60


	//   ....[2]....
        /*1008*/ 	.word	0x00002d70


	//   ....[3]....
        /*100c*/ 	.word	0x00002d80


	//   ....[4]....
        /*1010*/ 	.word	0x00002d90


	//   ....[5]....
        /*1014*/ 	.word	0x00002da0


	//   ....[6]....
        /*1018*/ 	.word	0x00002db0


	//   ....[7]....
        /*101c*/ 	.word	0x00002dc0


	//   ....[8]....
        /*1020*/ 	.word	0x00002ec0


	//   ....[9]....
        /*1024*/ 	.word	0x00002ed0


	//   ....[10]....
        /*1028*/ 	.word	0x00002f20


	//   ....[11]....
        /*102c*/ 	.word	0x00002f30


	//   ....[12]....
        /*1030*/ 	.word	0x00002f40


	//   ....[13]....
        /*1034*/ 	.word	0x00002f50


	//   ....[14]....
        /*1038*/ 	.word	0x00002f60


	//   ....[15]....
        /*103c*/ 	.word	0x00002f70


	//   ....[16]....
        /*1040*/ 	.word	0x000030d0


	//   ....[17]....
        /*1044*/ 	.word	0x000030e0


	//   ....[18]....
        /*1048*/ 	.word	0x000030f0


	//   ....[19]....
        /*104c*/ 	.word	0x00003100


	//   ....[20]....
        /*1050*/ 	.word	0x00003110


	//   ....[21]....
        /*1054*/ 	.word	0x00003120


	//   ....[22]....
        /*1058*/ 	.word	0x00003130


	//   ....[23]....
        /*105c*/ 	.word	0x00003140


	//   ....[24]....
        /*1060*/ 	.word	0x000031f0


	//   ....[25]....
        /*1064*/ 	.word	0x00003200


	//   ....[26]....
        /*1068*/ 	.word	0x00003240


	//   ....[27]....
        /*106c*/ 	.word	0x00003250


	//   ....[28]....
        /*1070*/ 	.word	0x000032b0


	//   ....[29]....
        /*1074*/ 	.word	0x000032e0


	//   ....[30]....
        /*1078*/ 	.word	0x00003350


	//   ....[31]....
        /*107c*/ 	.word	0x00003360


	//   ....[32]....
        /*1080*/ 	.word	0x00003370


	//   ....[33]....
        /*1084*/ 	.word	0x00003380


	//   ....[34]....
        /*1088*/ 	.word	0x00003390


	//   ....[35]....
        /*108c*/ 	.word	0x000033a0


	//   ....[36]....
        /*1090*/ 	.word	0x000033b0


	//   ....[37]....
        /*1094*/ 	.word	0x000033c0


	//   ....[38]....
        /*1098*/ 	.word	0x000033d0


	//   ....[39]....
        /*109c*/ 	.word	0x000033e0


	//   ....[40]....
        /*10a0*/ 	.word	0x000035d0


	//   ....[41]....
        /*10a4*/ 	.word	0x000035e0


	//   ....[42]....
        /*10a8*/ 	.word	0x000035f0


	//   ....[43]....
        /*10ac*/ 	.word	0x00003600


	//   ....[44]....
        /*10b0*/ 	.word	0x00003610


	//   ....[45]....
        /*10b4*/ 	.word	0x00003620


	//   ....[46]....
        /*10b8*/ 	.word	0x00003630


	//   ....[47]....
        /*10bc*/ 	.word	0x00003640


	//   ....[48]....
        /*10c0*/ 	.word	0x00003650


	//   ....[49]....
        /*10c4*/ 	.word	0x00003660


	//   ....[50]....
        /*10c8*/ 	.word	0x00003670


	//   ....[51]....
        /*10cc*/ 	.word	0x00003680


	//   ....[52]....
        /*10d0*/ 	.word	0x00003690


	//   ....[53]....
        /*10d4*/ 	.word	0x000036a0


	//   ....[54]....
        /*10d8*/ 	.word	0x000036b0


	//   ....[55]....
        /*10dc*/ 	.word	0x000036c0


	//   ....[56]....
        /*10e0*/ 	.word	0x000036d0


	//   ....[57]....
        /*10e4*/ 	.word	0x000036e0


	//   ....[58]....
        /*10e8*/ 	.word	0x000036f0


	//   ....[59]....
        /*10ec*/ 	.word	0x00003700


	//   ....[60]....
        /*10f0*/ 	.word	0x00003710


	//   ....[61]....
        /*10f4*/ 	.word	0x00003720


	//   ....[62]....
        /*10f8*/ 	.word	0x00003730


	//   ....[63]....
        /*10fc*/ 	.word	0x00003740


	//   ....[64]....
        /*1100*/ 	.word	0x00003750


	//   ....[65]....
        /*1104*/ 	.word	0x00003760


	//   ....[66]....
        /*1108*/ 	.word	0x00003770


	//   ....[67]....
        /*110c*/ 	.word	0x00003780


	//   ....[68]....
        /*1110*/ 	.word	0x00003790


	//   ....[69]....
        /*1114*/ 	.word	0x000037a0


	//   ....[70]....
        /*1118*/ 	.word	0x000037b0


	//   ....[71]....
        /*111c*/ 	.word	0x000037c0


	//   ....[72]....
        /*1120*/ 	.word	0x000037d0


	//   ....[73]....
        /*1124*/ 	.word	0x000037e0


	//   ....[74]....
        /*1128*/ 	.word	0x000037f0


	//   ....[75]....
        /*112c*/ 	.word	0x00003800


	//   ....[76]....
        /*1130*/ 	.word	0x00003810


	//   ....[77]....
        /*1134*/ 	.word	0x00003820


	//   ....[78]....
        /*1138*/ 	.word	0x00003950


	//   ....[79]....
        /*113c*/ 	.word	0x00003960


	//   ....[80]....
        /*1140*/ 	.word	0x00003970


	//   ....[81]....
        /*1144*/ 	.word	0x00003980


	//   ....[82]....
        /*1148*/ 	.word	0x00003990


	//   ....[83]....
        /*114c*/ 	.word	0x000039a0


	//   ....[84]....
        /*1150*/ 	.word	0x000039b0


	//   ....[85]....
        /*1154*/ 	.word	0x000039c0


	//   ....[86]....
        /*1158*/ 	.word	0x000039d0


	//   ....[87]....
        /*115c*/ 	.word	0x000039e0


	//   ....[88]....
        /*1160*/ 	.word	0x000039f0


	//   ....[89]....
        /*1164*/ 	.word	0x00003a00


	//   ....[90]....
        /*1168*/ 	.word	0x00003a10


	//   ....[91]....
        /*116c*/ 	.word	0x00003a20


	//   ....[92]....
        /*1170*/ 	.word	0x00003a30


	//   ....[93]....
        /*1174*/ 	.word	0x00003a40


	//   ....[94]....
        /*1178*/ 	.word	0x00003a50


	//   ....[95]....
        /*117c*/ 	.word	0x00003a60


	//   ....[96]....
        /*1180*/ 	.word	0x00003a70


	//   ....[97]....
        /*1184*/ 	.word	0x00003a80


	//   ....[98]....
        /*1188*/ 	.word	0x00003a90


	//   ....[99]....
        /*118c*/ 	.word	0x00003aa0


	//   ....[100]....
        /*1190*/ 	.word	0x00003ab0


	//   ....[101]....
        /*1194*/ 	.word	0x00003ac0


	//   ....[102]....
        /*1198*/ 	.word	0x00003ad0


	//   ....[103]....
        /*119c*/ 	.word	0x00003ae0


	//   ....[104]....
        /*11a0*/ 	.word	0x00003af0


	//   ....[105]....
        /*11a4*/ 	.word	0x00003b00


	//   ....[106]....
        /*11a8*/ 	.word	0x00003b10


	//   ....[107]....
        /*11ac*/ 	.word	0x00003b20


	//   ....[108]....
        /*11b0*/ 	.word	0x00003b30


	//   ....[109]....
        /*11b4*/ 	.word	0x00003b40


	//   ....[110]....
        /*11b8*/ 	.word	0x00003b50


	//   ....[111]....
        /*11bc*/ 	.word	0x00003b60


	//   ....[112]....
        /*11c0*/ 	.word	0x00003b70


	//   ....[113]....
        /*11c4*/ 	.word	0x00003b80


	//   ....[114]....
        /*11c8*/ 	.word	0x00003be0


	//   ....[115]....
        /*11cc*/ 	.word	0x00003bf0


	//   ....[116]....
        /*11d0*/ 	.word	0x00003d20


	//   ....[117]....
        /*11d4*/ 	.word	0x00003d30


	//   ....[118]....
        /*11d8*/ 	.word	0x00003d40


	//   ....[119]....
        /*11dc*/ 	.word	0x00003d50


	//   ....[120]....
        /*11e0*/ 	.word	0x00003d60


	//   ....[121]....
        /*11e4*/ 	.word	0x00003d70


	//   ....[122]....
        /*11e8*/ 	.word	0x00003d80


	//   ....[123]....
        /*11ec*/ 	.word	0x00003d90


	//   ....[124]....
        /*11f0*/ 	.word	0x00003da0


	//   ....[125]....
        /*11f4*/ 	.word	0x00003db0


	//   ....[126]....
        /*11f8*/ 	.word	0x00003dc0


	//   ....[127]....
        /*11fc*/ 	.word	0x00003dd0


	//   ....[128]....
        /*1200*/ 	.word	0x00003de0


	//   ....[129]....
        /*1204*/ 	.word	0x00003df0


	//   ....[130]....
        /*1208*/ 	.word	0x00003e00


	//   ....[131]....
        /*120c*/ 	.word	0x00003e10


	//   ....[132]....
        /*1210*/ 	.word	0x00003e20


	//   ....[133]....
        /*1214*/ 	.word	0x00003e30


	//   ....[134]....
        /*1218*/ 	.word	0x00003e40


	//   ....[135]....
        /*121c*/ 	.word	0x00003e50


	//   ....[136]....
        /*1220*/ 	.word	0x00003e60


	//   ....[137]....
        /*1224*/ 	.word	0x00003e70


	//   ....[138]....
        /*1228*/ 	.word	0x00003e80


	//   ....[139]....
        /*122c*/ 	.word	0x00003e90


	//   ....[140]....
        /*1230*/ 	.word	0x00003ea0


	//   ....[141]....
        /*1234*/ 	.word	0x00003eb0


	//   ....[142]....
        /*1238*/ 	.word	0x00003ec0


	//   ....[143]....
        /*123c*/ 	.word	0x00003ed0


	//   ....[144]....
        /*1240*/ 	.word	0x00003ee0


	//   ....[145]....
        /*1244*/ 	.word	0x00003ef0


	//   ....[146]....
        /*1248*/ 	.word	0x00003f00


	//   ....[147]....
        /*124c*/ 	.word	0x00003f10


	//   ....[148]....
        /*1250*/ 	.word	0x00003f20


	//   ....[149]....
        /*1254*/ 	.word	0x00003f30


	//   ....[150]....
        /*1258*/ 	.word	0x00003f40


	//   ....[151]....
        /*125c*/ 	.word	0x00003f50


	//   ....[152]....
        /*1260*/ 	.word	0x00003f70


	//   ....[153]....
        /*1264*/ 	.word	0x00003f80


	//   ....[154]....
        /*1268*/ 	.word	0x000040b0


	//   ....[155]....
        /*126c*/ 	.word	0x000040c0


	//   ....[156]....
        /*1270*/ 	.word	0x000040d0


	//   ....[157]....
        /*1274*/ 	.word	0x000040e0


	//   ....[158]....
        /*1278*/ 	.word	0x000040f0


	//   ....[159]....
        /*127c*/ 	.word	0x00004100


	//   ....[160]....
        /*1280*/ 	.word	0x00004110


	//   ....[161]....
        /*1284*/ 	.word	0x00004120


	//   ....[162]....
        /*1288*/ 	.word	0x00004130


	//   ....[163]....
        /*128c*/ 	.word	0x00004140


	//   ....[164]....
        /*1290*/ 	.word	0x00004150


	//   ....[165]....
        /*1294*/ 	.word	0x00004160


	//   ....[166]....
        /*1298*/ 	.word	0x00004170


	//   ....[167]....
        /*129c*/ 	.word	0x00004180


	//   ....[168]....
        /*12a0*/ 	.word	0x00004190


	//   ....[169]....
        /*12a4*/ 	.word	0x000041a0


	//   ....[170]....
        /*12a8*/ 	.word	0x000041b0


	//   ....[171]....
        /*12ac*/ 	.word	0x000041c0


	//   ....[172]....
        /*12b0*/ 	.word	0x000041d0


	//   ....[173]....
        /*12b4*/ 	.word	0x000041e0


	//   ....[174]....
        /*12b8*/ 	.word	0x000041f0


	//   ....[175]....
        /*12bc*/ 	.word	0x00004200


	//   ....[176]....
        /*12c0*/ 	.word	0x00004210


	//   ....[177]....
        /*12c4*/ 	.word	0x00004220


	//   ....[178]....
        /*12c8*/ 	.word	0x00004230


	//   ....[179]....
        /*12cc*/ 	.word	0x00004240


	//   ....[180]....
        /*12d0*/ 	.word	0x00004250


	//   ....[181]....
        /*12d4*/ 	.word	0x00004260


	//   ....[182]....
        /*12d8*/ 	.word	0x00004270


	//   ....[183]....
        /*12dc*/ 	.word	0x00004280


	//   ....[184]....
        /*12e0*/ 	.word	0x00004290


	//   ....[185]....
        /*12e4*/ 	.word	0x000042a0


	//   ....[186]....
        /*12e8*/ 	.word	0x000042b0


	//   ....[187]....
        /*12ec*/ 	.word	0x000042c0


	//   ....[188]....
        /*12f0*/ 	.word	0x000042d0


	//   ....[189]....
        /*12f4*/ 	.word	0x000042e0


	//   ....[190]....
        /*12f8*/ 	.word	0x000042f0


	//   ....[191]....
        /*12fc*/ 	.word	0x00004300


	//   ....[192]....
        /*1300*/ 	.word	0x000058f0


	//   ....[193]....
        /*1304*/ 	.word	0x00005920


	//   ....[194]....
        /*1308*/ 	.word	0x00005930


	//   ....[195]....
        /*130c*/ 	.word	0x00005940


	//   ....[196]....
        /*1310*/ 	.word	0x00005950


	//   ....[197]....
        /*1314*/ 	.word	0x00005960


	//   ....[198]....
        /*1318*/ 	.word	0x00005970


	//   ....[199]....
        /*131c*/ 	.word	0x00005980


	//   ....[200]....
        /*1320*/ 	.word	0x00005990


	//   ....[201]....
        /*1324*/ 	.word	0x000059a0


	//   ....[202]....
        /*1328*/ 	.word	0x000059b0


	//   ....[203]....
        /*132c*/ 	.word	0x000059c0


	//   ....[204]....
        /*1330*/ 	.word	0x000059d0


	//   ....[205]....
        /*1334*/ 	.word	0x000059e0


	//   ....[206]....
        /*1338*/ 	.word	0x000059f0


	//   ....[207]....
        /*133c*/ 	.word	0x00005a00


	//   ....[208]....
        /*1340*/ 	.word	0x00005a10


	//   ....[209]....
        /*1344*/ 	.word	0x00005a20


	//   ....[210]....
        /*1348*/ 	.word	0x00005a30


	//   ....[211]....
        /*134c*/ 	.word	0x00005a40


	//   ....[212]....
        /*1350*/ 	.word	0x00005a50


	//   ....[213]....
        /*1354*/ 	.word	0x00005a60


	//   ....[214]....
        /*1358*/ 	.word	0x00005a70


	//   ....[215]....
        /*135c*/ 	.word	0x00005a80


	//   ....[216]....
        /*1360*/ 	.word	0x00005a90


	//   ....[217]....
        /*1364*/ 	.word	0x00005aa0


	//   ....[218]....
        /*1368*/ 	.word	0x00005ab0


	//   ....[219]....
        /*136c*/ 	.word	0x00005ac0


	//   ....[220]....
        /*1370*/ 	.word	0x00005bb0


	//   ....[221]....
        /*1374*/ 	.word	0x00005bc0


	//   ....[222]....
        /*1378*/ 	.word	0x00005bd0


	//   ....[223]....
        /*137c*/ 	.word	0x00005be0


	//   ....[224]....
        /*1380*/ 	.word	0x00005bf0


	//   ....[225]....
        /*1384*/ 	.word	0x00005c00


	//   ....[226]....
        /*1388*/ 	.word	0x00005c10


	//   ....[227]....
        /*138c*/ 	.word	0x00005c20


	//   ....[228]....
        /*1390*/ 	.word	0x00005c30


	//   ....[229]....
        /*1394*/ 	.word	0x00005c40


	//   ....[230]....
        /*1398*/ 	.word	0x00005c50


	//   ....[231]....
        /*139c*/ 	.word	0x00005c60


	//   ....[232]....
        /*13a0*/ 	.word	0x00005c70


	//   ....[233]....
        /*13a4*/ 	.word	0x00005c80


	//   ....[234]....
        /*13a8*/ 	.word	0x00005c90


	//   ....[235]....
        /*13ac*/ 	.word	0x00005ca0


	//   ....[236]....
        /*13b0*/ 	.word	0x00005cb0


	//   ....[237]....
        /*13b4*/ 	.word	0x00005cc0


	//   ....[238]....
        /*13b8*/ 	.word	0x00005cd0


	//   ....[239]....
        /*13bc*/ 	.word	0x00005ce0


	//   ....[240]....
        /*13c0*/ 	.word	0x00005cf0


	//   ....[241]....
        /*13c4*/ 	.word	0x00005d00


	//   ....[242]....
        /*13c8*/ 	.word	0x00005d10


	//   ....[243]....
        /*13cc*/ 	.word	0x00005d20


	//   ....[244]....
        /*13d0*/ 	.word	0x00005d30


	//   ....[245]....
        /*13d4*/ 	.word	0x00005d40


	//   ....[246]....
        /*13d8*/ 	.word	0x00005d50


	//   ....[247]....
        /*13dc*/ 	.word	0x00005d60


	//   ....[248]....
        /*13e0*/ 	.word	0x00005d70


	//   ....[249]....
        /*13e4*/ 	.word	0x00005d80


	//   ....[250]....
        /*13e8*/ 	.word	0x00005d90


	//   ....[251]....
        /*13ec*/ 	.word	0x00005da0


	//   ....[252]....
        /*13f0*/ 	.word	0x00005db0


	//   ....[253]....
        /*13f4*/ 	.word	0x00005dc0


	//   ....[254]....
        /*13f8*/ 	.word	0x00005dd0


	//   ....[255]....
        /*13fc*/ 	.word	0x00005de0


	//   ....[0]....
        /*1400*/ 	.word	0x00005df0


	//   ....[1]....
        /*1404*/ 	.word	0x00005e00


	//   ....[2]....
        /*1408*/ 	.word	0x00005e10


	//   ....[3]....
        /*140c*/ 	.word	0x00005e20


	//   ....[4]....
        /*1410*/ 	.word	0x00005f70


	//   ....[5]....
        /*1414*/ 	.word	0x00005f80


	//   ....[6]....
        /*1418*/ 	.word	0x00005f90


	//   ....[7]....
        /*141c*/ 	.word	0x00005fa0


	//   ....[8]....
        /*1420*/ 	.word	0x00005fb0


	//   ....[9]....
        /*1424*/ 	.word	0x00005fc0


	//   ....[10]....
        /*1428*/ 	.word	0x00005fd0


	//   ....[11]....
        /*142c*/ 	.word	0x00005fe0


	//   ....[12]....
        /*1430*/ 	.word	0x00005ff0


	//   ....[13]....
        /*1434*/ 	.word	0x00006000


	//   ....[14]....
        /*1438*/ 	.word	0x00006010


	//   ....[15]....
        /*143c*/ 	.word	0x00006020


	//   ....[16]....
        /*1440*/ 	.word	0x00006030


	//   ....[17]....
        /*1444*/ 	.word	0x00006040


	//   ....[18]....
        /*1448*/ 	.word	0x00006050


	//   ....[19]....
        /*144c*/ 	.word	0x00006060


	//   ....[20]....
        /*1450*/ 	.word	0x00006070


	//   ....[21]....
        /*1454*/ 	.word	0x00006080


	//   ....[22]....
        /*1458*/ 	.word	0x00006090


	//   ....[23]....
        /*145c*/ 	.word	0x000060a0


	//   ....[24]....
        /*1460*/ 	.word	0x000060b0


	//   ....[25]....
        /*1464*/ 	.word	0x000060c0


	//   ....[26]....
        /*1468*/ 	.word	0x000060d0


	//   ....[27]....
        /*146c*/ 	.word	0x000060e0


	//   ....[28]....
        /*1470*/ 	.word	0x000060f0


	//   ....[29]....
        /*1474*/ 	.word	0x00006100


	//   ....[30]....
        /*1478*/ 	.word	0x00006110


	//   ....[31]....
        /*147c*/ 	.word	0x00006120


	//   ....[32]....
        /*1480*/ 	.word	0x00006130


	//   ....[33]....
        /*1484*/ 	.word	0x00006140


	//   ....[34]....
        /*1488*/ 	.word	0x00006150


	//   ....[35]....
        /*148c*/ 	.word	0x00006160


	//   ....[36]....
        /*1490*/ 	.word	0x00006170


	//   ....[37]....
        /*1494*/ 	.word	0x00006180


	//   ....[38]....
        /*1498*/ 	.word	0x00006190


	//   ....[39]....
        /*149c*/ 	.word	0x000061a0


	//   ....[40]....
        /*14a0*/ 	.word	0x000061b0


	//   ....[41]....
        /*14a4*/ 	.word	0x000061c0


	//   ....[42]....
        /*14a8*/ 	.word	0x000061d0


	//   ....[43]....
        /*14ac*/ 	.word	0x000061e0


	//   ....[44]....
        /*14b0*/ 	.word	0x00006330


	//   ....[45]....
        /*14b4*/ 	.word	0x00006340


	//   ....[46]....
        /*14b8*/ 	.word	0x00006350


	//   ....[47]....
        /*14bc*/ 	.word	0x00006360


	//   ....[48]....
        /*14c0*/ 	.word	0x00006370


	//   ....[49]....
        /*14c4*/ 	.word	0x00006380


	//   ....[50]....
        /*14c8*/ 	.word	0x00006390


	//   ....[51]....
        /*14cc*/ 	.word	0x000063a0


	//   ....[52]....
        /*14d0*/ 	.word	0x000063b0


	//   ....[53]....
        /*14d4*/ 	.word	0x000063c0


	//   ....[54]....
        /*14d8*/ 	.word	0x000063d0


	//   ....[55]....
        /*14dc*/ 	.word	0x000063e0


	//   ....[56]....
        /*14e0*/ 	.word	0x000063f0


	//   ....[57]....
        /*14e4*/ 	.word	0x00006400


	//   ....[58]....
        /*14e8*/ 	.word	0x00006410


	//   ....[59]....
        /*14ec*/ 	.word	0x00006420


	//   ....[60]....
        /*14f0*/ 	.word	0x00006430


	//   ....[61]....
        /*14f4*/ 	.word	0x00006440


	//   ....[62]....
        /*14f8*/ 	.word	0x00006450


	//   ....[63]....
        /*14fc*/ 	.word	0x00006460


	//   ....[64]....
        /*1500*/ 	.word	0x00006470


	//   ....[65]....
        /*1504*/ 	.word	0x00006480


	//   ....[66]....
        /*1508*/ 	.word	0x00006490


	//   ....[67]....
        /*150c*/ 	.word	0x000064a0


	//   ....[68]....
        /*1510*/ 	.word	0x000064b0


	//   ....[69]....
        /*1514*/ 	.word	0x000064c0


	//   ....[70]....
        /*1518*/ 	.word	0x000064d0


	//   ....[71]....
        /*151c*/ 	.word	0x000064e0


	//   ....[72]....
        /*1520*/ 	.word	0x000064f0


	//   ....[73]....
        /*1524*/ 	.word	0x00006500


	//   ....[74]....
        /*1528*/ 	.word	0x00006510


	//   ....[75]....
        /*152c*/ 	.word	0x00006520


	//   ....[76]....
        /*1530*/ 	.word	0x00006530


	//   ....[77]....
        /*1534*/ 	.word	0x00006540


	//   ....[78]....
        /*1538*/ 	.word	0x00006550


	//   ....[79]....
        /*153c*/ 	.word	0x00006560


	//   ....[80]....
        /*1540*/ 	.word	0x00006570


	//   ....[81]....
        /*1544*/ 	.word	0x00006580


	//   ....[82]....
        /*1548*/ 	.word	0x00006590


	//   ....[83]....
        /*154c*/ 	.word	0x000065a0


	//   ....[84]....
        /*1550*/ 	.word	0x000065b0


	//   ....[85]....
        /*1554*/ 	.word	0x000065c0


	//   ....[86]....
        /*1558*/ 	.word	0x00006720


	//   ....[87]....
        /*155c*/ 	.word	0x00006730


	//   ....[88]....
        /*1560*/ 	.word	0x00006740


	//   ....[89]....
        /*1564*/ 	.word	0x00006750


	//   ....[90]....
        /*1568*/ 	.word	0x00006760


	//   ....[91]....
        /*156c*/ 	.word	0x00006770


	//   ....[92]....
        /*1570*/ 	.word	0x00006780


	//   ....[93]....
        /*1574*/ 	.word	0x00006790


	//   ....[94]....
        /*1578*/ 	.word	0x000067a0


	//   ....[95]....
        /*157c*/ 	.word	0x000067b0


	//   ....[96]....
        /*1580*/ 	.word	0x000067c0


	//   ....[97]....
        /*1584*/ 	.word	0x000067d0


	//   ....[98]....
        /*1588*/ 	.word	0x000067e0


	//   ....[99]....
        /*158c*/ 	.word	0x000067f0


	//   ....[100]....
        /*1590*/ 	.word	0x00006800


	//   ....[101]....
        /*1594*/ 	.word	0x00006810


	//   ....[102]....
        /*1598*/ 	.word	0x00006820


	//   ....[103]....
        /*159c*/ 	.word	0x00006830


	//   ....[104]....
        /*15a0*/ 	.word	0x00006840


	//   ....[105]....
        /*15a4*/ 	.word	0x00006850


	//   ....[106]....
        /*15a8*/ 	.word	0x00006860


	//   ....[107]....
        /*15ac*/ 	.word	0x00006870


	//   ....[108]....
        /*15b0*/ 	.word	0x00006880


	//   ....[109]....
        /*15b4*/ 	.word	0x00006890


	//   ....[110]....
        /*15b8*/ 	.word	0x000068a0


	//   ....[111]....
        /*15bc*/ 	.word	0x000068b0


	//   ....[112]....
        /*15c0*/ 	.word	0x000068c0


	//   ....[113]....
        /*15c4*/ 	.word	0x000068d0


	//   ....[114]....
        /*15c8*/ 	.word	0x000068e0


	//   ....[115]....
        /*15cc*/ 	.word	0x000068f0


	//   ....[116]....
        /*15d0*/ 	.word	0x00006900


	//   ....[117]....
        /*15d4*/ 	.word	0x00006910


	//   ....[118]....
        /*15d8*/ 	.word	0x00006920


	//   ....[119]....
        /*15dc*/ 	.word	0x00006930


	//   ....[120]....
        /*15e0*/ 	.word	0x00006940


	//   ....[121]....
        /*15e4*/ 	.word	0x00006950


	//   ....[122]....
        /*15e8*/ 	.word	0x00006960


	//   ....[123]....
        /*15ec*/ 	.word	0x00006970


	//   ....[124]....
        /*15f0*/ 	.word	0x00006980


	//   ....[125]....
        /*15f4*/ 	.word	0x00006990


	//   ....[126]....
        /*15f8*/ 	.word	0x000069a0


	//   ....[127]....
        /*15fc*/ 	.word	0x000069b0


	//   ....[128]....
        /*1600*/ 	.word	0x00007f70


	//   ....[129]....
        /*1604*/ 	.word	0x00007fa0


	//   ....[130]....
        /*1608*/ 	.word	0x00007fb0


	//   ....[131]....
        /*160c*/ 	.word	0x00007fc0


	//   ....[132]....
        /*1610*/ 	.word	0x00007fd0


	//   ....[133]....
        /*1614*/ 	.word	0x00007fe0


	//   ....[134]....
        /*1618*/ 	.word	0x00007ff0


	//   ....[135]....
        /*161c*/ 	.word	0x00008000


	//   ....[136]....
        /*1620*/ 	.word	0x00008010


	//   ....[137]....
        /*1624*/ 	.word	0x00008020


	//   ....[138]....
        /*1628*/ 	.word	0x00008030


	//   ....[139]....
        /*162c*/ 	.word	0x00008040


	//   ....[140]....
        /*1630*/ 	.word	0x00008050


	//   ....[141]....
        /*1634*/ 	.word	0x00008060


	//   ....[142]....
        /*1638*/ 	.word	0x00008070


	//   ....[143]....
        /*163c*/ 	.word	0x00008080


	//   ....[144]....
        /*1640*/ 	.word	0x00008090


	//   ....[145]....
        /*1644*/ 	.word	0x000080a0


	//   ....[146]....
        /*1648*/ 	.word	0x000080b0


	//   ....[147]....
        /*164c*/ 	.word	0x000080c0


	//   ....[148]....
        /*1650*/ 	.word	0x000080d0


	//   ....[149]....
        /*1654*/ 	.word	0x000080e0


	//   ....[150]....
        /*1658*/ 	.word	0x000080f0


	//   ....[151]....
        /*165c*/ 	.word	0x00008100


	//   ....[152]....
        /*1660*/ 	.word	0x00008110


	//   ....[153]....
        /*1664*/ 	.word	0x00008120


	//   ....[154]....
        /*1668*/ 	.word	0x00008130


	//   ....[155]....
        /*166c*/ 	.word	0x00008140


	//   ....[156]....
        /*1670*/ 	.word	0x00008230


	//   ....[157]....
        /*1674*/ 	.word	0x00008240


	//   ....[158]....
        /*1678*/ 	.word	0x00008250


	//   ....[159]....
        /*167c*/ 	.word	0x00008260


	//   ....[160]....
        /*1680*/ 	.word	0x00008270


	//   ....[161]....
        /*1684*/ 	.word	0x00008280


	//   ....[162]....
        /*1688*/ 	.word	0x00008290


	//   ....[163]....
        /*168c*/ 	.word	0x000082a0


	//   ....[164]....
        /*1690*/ 	.word	0x000082b0


	//   ....[165]....
        /*1694*/ 	.word	0x000082c0


	//   ....[166]....
        /*1698*/ 	.word	0x000082d0


	//   ....[167]....
        /*169c*/ 	.word	0x000082e0


	//   ....[168]....
        /*16a0*/ 	.word	0x000082f0


	//   ....[169]....
        /*16a4*/ 	.word	0x00008300


	//   ....[170]....
        /*16a8*/ 	.word	0x00008310


	//   ....[171]....
        /*16ac*/ 	.word	0x00008320


	//   ....[172]....
        /*16b0*/ 	.word	0x00008330


	//   ....[173]....
        /*16b4*/ 	.word	0x00008340


	//   ....[174]....
        /*16b8*/ 	.word	0x00008350


	//   ....[175]....
        /*16bc*/ 	.word	0x00008360


	//   ....[176]....
        /*16c0*/ 	.word	0x00008370


	//   ....[177]....
        /*16c4*/ 	.word	0x00008380


	//   ....[178]....
        /*16c8*/ 	.word	0x00008390


	//   ....[179]....
        /*16cc*/ 	.word	0x000083a0


	//   ....[180]....
        /*16d0*/ 	.word	0x000083b0


	//   ....[181]....
        /*16d4*/ 	.word	0x000083c0


	//   ....[182]....
        /*16d8*/ 	.word	0x000083d0


	//   ....[183]....
        /*16dc*/ 	.word	0x000083e0


	//   ....[184]....
        /*16e0*/ 	.word	0x000083f0


	//   ....[185]....
        /*16e4*/ 	.word	0x00008400


	//   ....[186]....
        /*16e8*/ 	.word	0x00008410


	//   ....[187]....
        /*16ec*/ 	.word	0x00008420


	//   ....[188]....
        /*16f0*/ 	.word	0x00008430


	//   ....[189]....
        /*16f4*/ 	.word	0x00008440


	//   ....[190]....
        /*16f8*/ 	.word	0x00008450


	//   ....[191]....
        /*16fc*/ 	.word	0x00008460


	//   ....[192]....
        /*1700*/ 	.word	0x00008470


	//   ....[193]....
        /*1704*/ 	.word	0x00008480


	//   ....[194]....
        /*1708*/ 	.word	0x00008490


	//   ....[195]....
        /*170c*/ 	.word	0x000084a0


	//   ....[196]....
        /*1710*/ 	.word	0x000085f0


	//   ....[197]....
        /*1714*/ 	.word	0x00008600


	//   ....[198]....
        /*1718*/ 	.word	0x00008610


	//   ....[199]....
        /*171c*/ 	.word	0x00008620


	//   ....[200]....
        /*1720*/ 	.word	0x00008630


	//   ....[201]....
        /*1724*/ 	.word	0x00008640


	//   ....[202]....
        /*1728*/ 	.word	0x00008650


	//   ....[203]....
        /*172c*/ 	.word	0x00008660


	//   ....[204]....
        /*1730*/ 	.word	0x00008670


	//   ....[205]....
        /*1734*/ 	.word	0x00008680


	//   ....[206]....
        /*1738*/ 	.word	0x00008690


	//   ....[207]....
        /*173c*/ 	.word	0x000086a0


	//   ....[208]....
        /*1740*/ 	.word	0x000086b0


	//   ....[209]....
        /*1744*/ 	.word	0x000086c0


	//   ....[210]....
        /*1748*/ 	.word	0x000086d0


	//   ....[211]....
        /*174c*/ 	.word	0x000086e0


	//   ....[212]....
        /*1750*/ 	.word	0x000086f0


	//   ....[213]....
        /*1754*/ 	.word	0x00008700


	//   ....[214]....
        /*1758*/ 	.word	0x00008710


	//   ....[215]....
        /*175c*/ 	.word	0x00008720


	//   ....[216]....
        /*1760*/ 	.word	0x00008730


	//   ....[217]....
        /*1764*/ 	.word	0x00008740


	//   ....[218]....
        /*1768*/ 	.word	0x00008750


	//   ....[219]....
        /*176c*/ 	.word	0x00008760


	//   ....[220]....
        /*1770*/ 	.word	0x00008770


	//   ....[221]....
        /*1774*/ 	.word	0x00008780


	//   ....[222]....
        /*1778*/ 	.word	0x00008790


	//   ....[223]....
        /*177c*/ 	.word	0x000087a0


	//   ....[224]....
        /*1780*/ 	.word	0x000087b0


	//   ....[225]....
        /*1784*/ 	.word	0x000087c0


	//   ....[226]....
        /*1788*/ 	.word	0x000087d0


	//   ....[227]....
        /*178c*/ 	.word	0x000087e0


	//   ....[228]....
        /*1790*/ 	.word	0x000087f0


	//   ....[229]....
        /*1794*/ 	.word	0x00008800


	//   ....[230]....
        /*1798*/ 	.word	0x00008810


	//   ....[231]....
        /*179c*/ 	.word	0x00008820


	//   ....[232]....
        /*17a0*/ 	.word	0x00008830


	//   ....[233]....
        /*17a4*/ 	.word	0x00008840


	//   ....[234]....
        /*17a8*/ 	.word	0x00008850


	//   ....[235]....
        /*17ac*/ 	.word	0x00008860


	//   ....[236]....
        /*17b0*/ 	.word	0x000089b0


	//   ....[237]....
        /*17b4*/ 	.word	0x000089c0


	//   ....[238]....
        /*17b8*/ 	.word	0x000089d0


	//   ....[239]....
        /*17bc*/ 	.word	0x000089e0


	//   ....[240]....
        /*17c0*/ 	.word	0x000089f0


	//   ....[241]....
        /*17c4*/ 	.word	0x00008a00


	//   ....[242]....
        /*17c8*/ 	.word	0x00008a10


	//   ....[243]....
        /*17cc*/ 	.word	0x00008a20


	//   ....[244]....
        /*17d0*/ 	.word	0x00008a30


	//   ....[245]....
        /*17d4*/ 	.word	0x00008a40


	//   ....[246]....
        /*17d8*/ 	.word	0x00008a50


	//   ....[247]....
        /*17dc*/ 	.word	0x00008a60


	//   ....[248]....
        /*17e0*/ 	.word	0x00008a70


	//   ....[249]....
        /*17e4*/ 	.word	0x00008a80


	//   ....[250]....
        /*17e8*/ 	.word	0x00008a90


	//   ....[251]....
        /*17ec*/ 	.word	0x00008aa0


	//   ....[252]....
        /*17f0*/ 	.word	0x00008ab0


	//   ....[253]....
        /*17f4*/ 	.word	0x00008ac0


	//   ....[254]....
        /*17f8*/ 	.word	0x00008ad0


	//   ....[255]....
        /*17fc*/ 	.word	0x00008ae0


	//   ....[0]....
        /*1800*/ 	.word	0x00008af0


	//   ....[1]....
        /*1804*/ 	.word	0x00008b00


	//   ....[2]....
        /*1808*/ 	.word	0x00008b10


	//   ....[3]....
        /*180c*/ 	.word	0x00008b20


	//   ....[4]....
        /*1810*/ 	.word	0x00008b30


	//   ....[5]....
        /*1814*/ 	.word	0x00008b40


	//   ....[6]....
        /*1818*/ 	.word	0x00008b50


	//   ....[7]....
        /*181c*/ 	.word	0x00008b60


	//   ....[8]....
        /*1820*/ 	.word	0x00008b70


	//   ....[9]....
        /*1824*/ 	.word	0x00008b80


	//   ....[10]....
        /*1828*/ 	.word	0x00008b90


	//   ....[11]....
        /*182c*/ 	.word	0x00008ba0


	//   ....[12]....
        /*1830*/ 	.word	0x00008bb0


	//   ....[13]....
        /*1834*/ 	.word	0x00008bc0


	//   ....[14]....
        /*1838*/ 	.word	0x00008bd0


	//   ....[15]....
        /*183c*/ 	.word	0x00008be0


	//   ....[16]....
        /*1840*/ 	.word	0x00008bf0


	//   ....[17]....
        /*1844*/ 	.word	0x00008c00


	//   ....[18]....
        /*1848*/ 	.word	0x00008c10


	//   ....[19]....
        /*184c*/ 	.word	0x00008c20


	//   ....[20]....
        /*1850*/ 	.word	0x00008c30


	//   ....[21]....
        /*1854*/ 	.word	0x00008c40


	//   ....[22]....
        /*1858*/ 	.word	0x00008da0


	//   ....[23]....
        /*185c*/ 	.word	0x00008db0


	//   ....[24]....
        /*1860*/ 	.word	0x00008dc0


	//   ....[25]....
        /*1864*/ 	.word	0x00008dd0


	//   ....[26]....
        /*1868*/ 	.word	0x00008de0


	//   ....[27]....
        /*186c*/ 	.word	0x00008df0


	//   ....[28]....
        /*1870*/ 	.word	0x00008e00


	//   ....[29]....
        /*1874*/ 	.word	0x00008e10


	//   ....[30]....
        /*1878*/ 	.word	0x00008e20


	//   ....[31]....
        /*187c*/ 	.word	0x00008e30


	//   ....[32]....
        /*1880*/ 	.word	0x00008e40


	//   ....[33]....
        /*1884*/ 	.word	0x00008e50


	//   ....[34]....
        /*1888*/ 	.word	0x00008e60


	//   ....[35]....
        /*188c*/ 	.word	0x00008e70


	//   ....[36]....
        /*1890*/ 	.word	0x00008e80


	//   ....[37]....
        /*1894*/ 	.word	0x00008e90


	//   ....[38]....
        /*1898*/ 	.word	0x00008ea0


	//   ....[39]....
        /*189c*/ 	.word	0x00008eb0


	//   ....[40]....
        /*18a0*/ 	.word	0x00008ec0


	//   ....[41]....
        /*18a4*/ 	.word	0x00008ed0


	//   ....[42]....
        /*18a8*/ 	.word	0x00008ee0


	//   ....[43]....
        /*18ac*/ 	.word	0x00008ef0


	//   ....[44]....
        /*18b0*/ 	.word	0x00008f00


	//   ....[45]....
        /*18b4*/ 	.word	0x00008f10


	//   ....[46]....
        /*18b8*/ 	.word	0x00008f20


	//   ....[47]....
        /*18bc*/ 	.word	0x00008f30


	//   ....[48]....
        /*18c0*/ 	.word	0x00008f40


	//   ....[49]....
        /*18c4*/ 	.word	0x00008f50


	//   ....[50]....
        /*18c8*/ 	.word	0x00008f60


	//   ....[51]....
        /*18cc*/ 	.word	0x00008f70


	//   ....[52]....
        /*18d0*/ 	.word	0x00008f80


	//   ....[53]....
        /*18d4*/ 	.word	0x00008f90


	//   ....[54]....
        /*18d8*/ 	.word	0x00008fa0


	//   ....[55]....
        /*18dc*/ 	.word	0x00008fb0


	//   ....[56]....
        /*18e0*/ 	.word	0x00008fc0


	//   ....[57]....
        /*18e4*/ 	.word	0x00008fd0


	//   ....[58]....
        /*18e8*/ 	.word	0x00008fe0


	//   ....[59]....
        /*18ec*/ 	.word	0x00008ff0


	//   ....[60]....
        /*18f0*/ 	.word	0x00009000


	//   ....[61]....
        /*18f4*/ 	.word	0x00009010


	//   ....[62]....
        /*18f8*/ 	.word	0x00009020


	//   ....[63]....
        /*18fc*/ 	.word	0x00009030


	//   ....[64]....
        /*1900*/ 	.word	0x0000a5f0


	//   ....[65]....
        /*1904*/ 	.word	0x0000a620


	//   ....[66]....
        /*1908*/ 	.word	0x0000a630


	//   ....[67]....
        /*190c*/ 	.word	0x0000a640


	//   ....[68]....
        /*1910*/ 	.word	0x0000a650


	//   ....[69]....
        /*1914*/ 	.word	0x0000a660


	//   ....[70]....
        /*1918*/ 	.word	0x0000a670


	//   ....[71]....
        /*191c*/ 	.word	0x0000a680


	//   ....[72]....
        /*1920*/ 	.word	0x0000a690


	//   ....[73]....
        /*1924*/ 	.word	0x0000a6a0


	//   ....[74]....
        /*1928*/ 	.word	0x0000a6b0


	//   ....[75]....
        /*192c*/ 	.word	0x0000a6c0


	//   ....[76]....
        /*1930*/ 	.word	0x0000a6d0


	//   ....[77]....
        /*1934*/ 	.word	0x0000a6e0


	//   ....[78]....
        /*1938*/ 	.word	0x0000a6f0


	//   ....[79]....
        /*193c*/ 	.word	0x0000a700


	//   ....[80]....
        /*1940*/ 	.word	0x0000a710


	//   ....[81]....
        /*1944*/ 	.word	0x0000a720


	//   ....[82]....
        /*1948*/ 	.word	0x0000a730


	//   ....[83]....
        /*194c*/ 	.word	0x0000a740


	//   ....[84]....
        /*1950*/ 	.word	0x0000a750


	//   ....[85]....
        /*1954*/ 	.word	0x0000a760


	//   ....[86]....
        /*1958*/ 	.word	0x0000a770


	//   ....[87]....
        /*195c*/ 	.word	0x0000a780


	//   ....[88]....
        /*1960*/ 	.word	0x0000a790


	//   ....[89]....
        /*1964*/ 	.word	0x0000a7a0


	//   ....[90]....
        /*1968*/ 	.word	0x0000a7b0


	//   ....[91]....
        /*196c*/ 	.word	0x0000a7c0


	//   ....[92]....
        /*1970*/ 	.word	0x0000a8b0


	//   ....[93]....
        /*1974*/ 	.word	0x0000a8c0


	//   ....[94]....
        /*1978*/ 	.word	0x0000a8d0


	//   ....[95]....
        /*197c*/ 	.word	0x0000a8e0


	//   ....[96]....
        /*1980*/ 	.word	0x0000a8f0


	//   ....[97]....
        /*1984*/ 	.word	0x0000a900


	//   ....[98]....
        /*1988*/ 	.word	0x0000a910


	//   ....[99]....
        /*198c*/ 	.word	0x0000a920


	//   ....[100]....
        /*1990*/ 	.word	0x0000a930


	//   ....[101]....
        /*1994*/ 	.word	0x0000a940


	//   ....[102]....
        /*1998*/ 	.word	0x0000a950


	//   ....[103]....
        /*199c*/ 	.word	0x0000a960


	//   ....[104]....
        /*19a0*/ 	.word	0x0000a970


	//   ....[105]....
        /*19a4*/ 	.word	0x0000a980


	//   ....[106]....
        /*19a8*/ 	.word	0x0000a990


	//   ....[107]....
        /*19ac*/ 	.word	0x0000a9a0


	//   ....[108]....
        /*19b0*/ 	.word	0x0000a9b0


	//   ....[109]....
        /*19b4*/ 	.word	0x0000a9c0


	//   ....[110]....
        /*19b8*/ 	.word	0x0000a9d0


	//   ....[111]....
        /*19bc*/ 	.word	0x0000a9e0


	//   ....[112]....
        /*19c0*/ 	.word	0x0000a9f0


	//   ....[113]....
        /*19c4*/ 	.word	0x0000aa00


	//   ....[114]....
        /*19c8*/ 	.word	0x0000aa10


	//   ....[115]....
        /*19cc*/ 	.word	0x0000aa20


	//   ....[116]....
        /*19d0*/ 	.word	0x0000aa30


	//   ....[117]....
        /*19d4*/ 	.word	0x0000aa40


	//   ....[118]....
        /*19d8*/ 	.word	0x0000aa50


	//   ....[119]....
        /*19dc*/ 	.word	0x0000aa60


	//   ....[120]....
        /*19e0*/ 	.word	0x0000aa70


	//   ....[121]....
        /*19e4*/ 	.word	0x0000aa80


	//   ....[122]....
        /*19e8*/ 	.word	0x0000aa90


	//   ....[123]....
        /*19ec*/ 	.word	0x0000aaa0


	//   ....[124]....
        /*19f0*/ 	.word	0x0000aab0


	//   ....[125]....
        /*19f4*/ 	.word	0x0000aac0


	//   ....[126]....
        /*19f8*/ 	.word	0x0000aad0


	//   ....[127]....
        /*19fc*/ 	.word	0x0000aae0


	//   ....[128]....
        /*1a00*/ 	.word	0x0000aaf0


	//   ....[129]....
        /*1a04*/ 	.word	0x0000ab00


	//   ....[130]....
        /*1a08*/ 	.word	0x0000ab10


	//   ....[131]....
        /*1a0c*/ 	.word	0x0000ab20


	//   ....[132]....
        /*1a10*/ 	.word	0x0000ac70


	//   ....[133]....
        /*1a14*/ 	.word	0x0000ac80


	//   ....[134]....
        /*1a18*/ 	.word	0x0000ac90


	//   ....[135]....
        /*1a1c*/ 	.word	0x0000aca0


	//   ....[136]....
        /*1a20*/ 	.word	0x0000acb0


	//   ....[137]....
        /*1a24*/ 	.word	0x0000acc0


	//   ....[138]....
        /*1a28*/ 	.word	0x0000acd0


	//   ....[139]....
        /*1a2c*/ 	.word	0x0000ace0


	//   ....[140]....
        /*1a30*/ 	.word	0x0000acf0


	//   ....[141]....
        /*1a34*/ 	.word	0x0000ad00


	//   ....[142]....
        /*1a38*/ 	.word	0x0000ad10


	//   ....[143]....
        /*1a3c*/ 	.word	0x0000ad20


	//   ....[144]....
        /*1a40*/ 	.word	0x0000ad30


	//   ....[145]....
        /*1a44*/ 	.word	0x0000ad40


	//   ....[146]....
        /*1a48*/ 	.word	0x0000ad50


	//   ....[147]....
        /*1a4c*/ 	.word	0x0000ad60


	//   ....[148]....
        /*1a50*/ 	.word	0x0000ad70


	//   ....[149]....
        /*1a54*/ 	.word	0x0000ad80


	//   ....[150]....
        /*1a58*/ 	.word	0x0000ad90


	//   ....[151]....
        /*1a5c*/ 	.word	0x0000ada0


	//   ....[152]....
        /*1a60*/ 	.word	0x0000adb0


	//   ....[153]....
        /*1a64*/ 	.word	0x0000adc0


	//   ....[154]....
        /*1a68*/ 	.word	0x0000add0


	//   ....[155]....
        /*1a6c*/ 	.word	0x0000ade0


	//   ....[156]....
        /*1a70*/ 	.word	0x0000adf0


	//   ....[157]....
        /*1a74*/ 	.word	0x0000ae00


	//   ....[158]....
        /*1a78*/ 	.word	0x0000ae10


	//   ....[159]....
        /*1a7c*/ 	.word	0x0000ae20


	//   ....[160]....
        /*1a80*/ 	.word	0x0000ae30


	//   ....[161]....
        /*1a84*/ 	.word	0x0000ae40


	//   ....[162]....
        /*1a88*/ 	.word	0x0000ae50


	//   ....[163]....
        /*1a8c*/ 	.word	0x0000ae60


	//   ....[164]....
        /*1a90*/ 	.word	0x0000ae70


	//   ....[165]....
        /*1a94*/ 	.word	0x0000ae80


	//   ....[166]....
        /*1a98*/ 	.word	0x0000ae90


	//   ....[167]....
        /*1a9c*/ 	.word	0x0000aea0


	//   ....[168]....
        /*1aa0*/ 	.word	0x0000aeb0


	//   ....[169]....
        /*1aa4*/ 	.word	0x0000aec0


	//   ....[170]....
        /*1aa8*/ 	.word	0x0000aed0


	//   ....[171]....
        /*1aac*/ 	.word	0x0000aee0


	//   ....[172]....
        /*1ab0*/ 	.word	0x0000b030


	//   ....[173]....
        /*1ab4*/ 	.word	0x0000b040


	//   ....[174]....
        /*1ab8*/ 	.word	0x0000b050


	//   ....[175]....
        /*1abc*/ 	.word	0x0000b060


	//   ....[176]....
        /*1ac0*/ 	.word	0x0000b070


	//   ....[177]....
        /*1ac4*/ 	.word	0x0000b080


	//   ....[178]....
        /*1ac8*/ 	.word	0x0000b090


	//   ....[179]....
        /*1acc*/ 	.word	0x0000b0a0


	//   ....[180]....
        /*1ad0*/ 	.word	0x0000b0b0


	//   ....[181]....
        /*1ad4*/ 	.word	0x0000b0c0


	//   ....[182]....
        /*1ad8*/ 	.word	0x0000b0d0


	//   ....[183]....
        /*1adc*/ 	.word	0x0000b0e0


	//   ....[184]....
        /*1ae0*/ 	.word	0x0000b0f0


	//   ....[185]....
        /*1ae4*/ 	.word	0x0000b100


	//   ....[186]....
        /*1ae8*/ 	.word	0x0000b110


	//   ....[187]....
        /*1aec*/ 	.word	0x0000b120


	//   ....[188]....
        /*1af0*/ 	.word	0x0000b130


	//   ....[189]....
        /*1af4*/ 	.word	0x0000b140


	//   ....[190]....
        /*1af8*/ 	.word	0x0000b150


	//   ....[191]....
        /*1afc*/ 	.word	0x0000b160


	//   ....[192]....
        /*1b00*/ 	.word	0x0000b170


	//   ....[193]....
        /*1b04*/ 	.word	0x0000b180


	//   ....[194]....
        /*1b08*/ 	.word	0x0000b190


	//   ....[195]....
        /*1b0c*/ 	.word	0x0000b1a0


	//   ....[196]....
        /*1b10*/ 	.word	0x0000b1b0


	//   ....[197]....
        /*1b14*/ 	.word	0x0000b1c0


	//   ....[198]....
        /*1b18*/ 	.word	0x0000b1d0


	//   ....[199]....
        /*1b1c*/ 	.word	0x0000b1e0


	//   ....[200]....
        /*1b20*/ 	.word	0x0000b1f0


	//   ....[201]....
        /*1b24*/ 	.word	0x0000b200


	//   ....[202]....
        /*1b28*/ 	.word	0x0000b210


	//   ....[203]....
        /*1b2c*/ 	.word	0x0000b220


	//   ....[204]....
        /*1b30*/ 	.word	0x0000b230


	//   ....[205]....
        /*1b34*/ 	.word	0x0000b240


	//   ....[206]....
        /*1b38*/ 	.word	0x0000b250


	//   ....[207]....
        /*1b3c*/ 	.word	0x0000b260


	//   ....[208]....
        /*1b40*/ 	.word	0x0000b270


	//   ....[209]....
        /*1b44*/ 	.word	0x0000b280


	//   ....[210]....
        /*1b48*/ 	.word	0x0000b290


	//   ....[211]....
        /*1b4c*/ 	.word	0x0000b2a0


	//   ....[212]....
        /*1b50*/ 	.word	0x0000b2b0


	//   ....[213]....
        /*1b54*/ 	.word	0x0000b2c0


	//   ....[214]....
        /*1b58*/ 	.word	0x0000b420


	//   ....[215]....
        /*1b5c*/ 	.word	0x0000b430


	//   ....[216]....
        /*1b60*/ 	.word	0x0000b440


	//   ....[217]....
        /*1b64*/ 	.word	0x0000b450


	//   ....[218]....
        /*1b68*/ 	.word	0x0000b460


	//   ....[219]....
        /*1b6c*/ 	.word	0x0000b470


	//   ....[220]....
        /*1b70*/ 	.word	0x0000b480


	//   ....[221]....
        /*1b74*/ 	.word	0x0000b490


	//   ....[222]....
        /*1b78*/ 	.word	0x0000b4a0


	//   ....[223]....
        /*1b7c*/ 	.word	0x0000b4b0


	//   ....[224]....
        /*1b80*/ 	.word	0x0000b4c0


	//   ....[225]....
        /*1b84*/ 	.word	0x0000b4d0


	//   ....[226]....
        /*1b88*/ 	.word	0x0000b4e0


	//   ....[227]....
        /*1b8c*/ 	.word	0x0000b4f0


	//   ....[228]....
        /*1b90*/ 	.word	0x0000b500


	//   ....[229]....
        /*1b94*/ 	.word	0x0000b510


	//   ....[230]....
        /*1b98*/ 	.word	0x0000b520


	//   ....[231]....
        /*1b9c*/ 	.word	0x0000b530


	//   ....[232]....
        /*1ba0*/ 	.word	0x0000b540


	//   ....[233]....
        /*1ba4*/ 	.word	0x0000b550


	//   ....[234]....
        /*1ba8*/ 	.word	0x0000b560


	//   ....[235]....
        /*1bac*/ 	.word	0x0000b570


	//   ....[236]....
        /*1bb0*/ 	.word	0x0000b580


	//   ....[237]....
        /*1bb4*/ 	.word	0x0000b590


	//   ....[238]....
        /*1bb8*/ 	.word	0x0000b5a0


	//   ....[239]....
        /*1bbc*/ 	.word	0x0000b5b0


	//   ....[240]....
        /*1bc0*/ 	.word	0x0000b5c0


	//   ....[241]....
        /*1bc4*/ 	.word	0x0000b5d0


	//   ....[242]....
        /*1bc8*/ 	.word	0x0000b5e0


	//   ....[243]....
        /*1bcc*/ 	.word	0x0000b5f0


	//   ....[244]....
        /*1bd0*/ 	.word	0x0000b600


	//   ....[245]....
        /*1bd4*/ 	.word	0x0000b610


	//   ....[246]....
        /*1bd8*/ 	.word	0x0000b620


	//   ....[247]....
        /*1bdc*/ 	.word	0x0000b630


	//   ....[248]....
        /*1be0*/ 	.word	0x0000b640


	//   ....[249]....
        /*1be4*/ 	.word	0x0000b650


	//   ....[250]....
        /*1be8*/ 	.word	0x0000b660


	//   ....[251]....
        /*1bec*/ 	.word	0x0000b670


	//   ....[252]....
        /*1bf0*/ 	.word	0x0000b680


	//   ....[253]....
        /*1bf4*/ 	.word	0x0000b690


	//   ....[254]....
        /*1bf8*/ 	.word	0x0000b6a0


	//   ....[255]....
        /*1bfc*/ 	.word	0x0000b6b0


	//   ....[0]....
        /*1c00*/ 	.word	0x0000cc70


	//   ....[1]....
        /*1c04*/ 	.word	0x0000cca0


	//   ....[2]....
        /*1c08*/ 	.word	0x0000ccb0


	//   ....[3]....
        /*1c0c*/ 	.word	0x0000ccc0


	//   ....[4]....
        /*1c10*/ 	.word	0x0000ccd0


	//   ....[5]....
        /*1c14*/ 	.word	0x0000cce0


	//   ....[6]....
        /*1c18*/ 	.word	0x0000ccf0


	//   ....[7]....
        /*1c1c*/ 	.word	0x0000cd00


	//   ....[8]....
        /*1c20*/ 	.word	0x0000cd10


	//   ....[9]....
        /*1c24*/ 	.word	0x0000cd20


	//   ....[10]....
        /*1c28*/ 	.word	0x0000cd30


	//   ....[11]....
        /*1c2c*/ 	.word	0x0000cd40


	//   ....[12]....
        /*1c30*/ 	.word	0x0000cd50


	//   ....[13]....
        /*1c34*/ 	.word	0x0000cd60


	//   ....[14]....
        /*1c38*/ 	.word	0x0000cd70


	//   ....[15]....
        /*1c3c*/ 	.word	0x0000cd80


	//   ....[16]....
        /*1c40*/ 	.word	0x0000cd90


	//   ....[17]....
        /*1c44*/ 	.word	0x0000cda0


	//   ....[18]....
        /*1c48*/ 	.word	0x0000cdb0


	//   ....[19]....
        /*1c4c*/ 	.word	0x0000cdc0


	//   ....[20]....
        /*1c50*/ 	.word	0x0000cdd0


	//   ....[21]....
        /*1c54*/ 	.word	0x0000cde0


	//   ....[22]....
        /*1c58*/ 	.word	0x0000cdf0


	//   ....[23]....
        /*1c5c*/ 	.word	0x0000ce00


	//   ....[24]....
        /*1c60*/ 	.word	0x0000ce10


	//   ....[25]....
        /*1c64*/ 	.word	0x0000ce20


	//   ....[26]....
        /*1c68*/ 	.word	0x0000ce30


	//   ....[27]....
        /*1c6c*/ 	.word	0x0000ce40


	//   ....[28]....
        /*1c70*/ 	.word	0x0000cf30


	//   ....[29]....
        /*1c74*/ 	.word	0x0000cf40


	//   ....[30]....
        /*1c78*/ 	.word	0x0000cf50


	//   ....[31]....
        /*1c7c*/ 	.word	0x0000cf60


	//   ....[32]....
        /*1c80*/ 	.word	0x0000cf70


	//   ....[33]....
        /*1c84*/ 	.word	0x0000cf80


	//   ....[34]....
        /*1c88*/ 	.word	0x0000cf90


	//   ....[35]....
        /*1c8c*/ 	.word	0x0000cfa0


	//   ....[36]....
        /*1c90*/ 	.word	0x0000cfb0


	//   ....[37]....
        /*1c94*/ 	.word	0x0000cfc0


	//   ....[38]....
        /*1c98*/ 	.word	0x0000cfd0


	//   ....[39]....
        /*1c9c*/ 	.word	0x0000cfe0


	//   ....[40]....
        /*1ca0*/ 	.word	0x0000cff0


	//   ....[41]....
        /*1ca4*/ 	.word	0x0000d000


	//   ....[42]....
        /*1ca8*/ 	.word	0x0000d010


	//   ....[43]....
        /*1cac*/ 	.word	0x0000d020


	//   ....[44]....
        /*1cb0*/ 	.word	0x0000d030


	//   ....[45]....
        /*1cb4*/ 	.word	0x0000d040


	//   ....[46]....
        /*1cb8*/ 	.word	0x0000d050


	//   ....[47]....
        /*1cbc*/ 	.word	0x0000d060


	//   ....[48]....
        /*1cc0*/ 	.word	0x0000d070


	//   ....[49]....
        /*1cc4*/ 	.word	0x0000d080


	//   ....[50]....
        /*1cc8*/ 	.word	0x0000d090


	//   ....[51]....
        /*1ccc*/ 	.word	0x0000d0a0


	//   ....[52]....
        /*1cd0*/ 	.word	0x0000d0b0


	//   ....[53]....
        /*1cd4*/ 	.word	0x0000d0c0


	//   ....[54]....
        /*1cd8*/ 	.word	0x0000d0d0


	//   ....[55]....
        /*1cdc*/ 	.word	0x0000d0e0


	//   ....[56]....
        /*1ce0*/ 	.word	0x0000d0f0


	//   ....[57]....
        /*1ce4*/ 	.word	0x0000d100


	//   ....[58]....
        /*1ce8*/ 	.word	0x0000d110


	//   ....[59]....
        /*1cec*/ 	.word	0x0000d120


	//   ....[60]....
        /*1cf0*/ 	.word	0x0000d130


	//   ....[61]....
        /*1cf4*/ 	.word	0x0000d140


	//   ....[62]....
        /*1cf8*/ 	.word	0x0000d150


	//   ....[63]....
        /*1cfc*/ 	.word	0x0000d160


	//   ....[64]....
        /*1d00*/ 	.word	0x0000d170


	//   ....[65]....
        /*1d04*/ 	.word	0x0000d180


	//   ....[66]....
        /*1d08*/ 	.word	0x0000d190


	//   ....[67]....
        /*1d0c*/ 	.word	0x0000d1a0


	//   ....[68]....
        /*1d10*/ 	.word	0x0000d2f0


	//   ....[69]....
        /*1d14*/ 	.word	0x0000d300


	//   ....[70]....
        /*1d18*/ 	.word	0x0000d310


	//   ....[71]....
        /*1d1c*/ 	.word	0x0000d320


	//   ....[72]....
        /*1d20*/ 	.word	0x0000d330


	//   ....[73]....
        /*1d24*/ 	.word	0x0000d340


	//   ....[74]....
        /*1d28*/ 	.word	0x0000d350


	//   ....[75]....
        /*1d2c*/ 	.word	0x0000d360


	//   ....[76]....
        /*1d30*/ 	.word	0x0000d370


	//   ....[77]....
        /*1d34*/ 	.word	0x0000d380


	//   ....[78]....
        /*1d38*/ 	.word	0x0000d390


	//   ....[79]....
        /*1d3c*/ 	.word	0x0000d3a0


	//   ....[80]....
        /*1d40*/ 	.word	0x0000d3b0


	//   ....[81]....
        /*1d44*/ 	.word	0x0000d3c0


	//   ....[82]....
        /*1d48*/ 	.word	0x0000d3d0


	//   ....[83]....
        /*1d4c*/ 	.word	0x0000d3e0


	//   ....[84]....
        /*1d50*/ 	.word	0x0000d3f0


	//   ....[85]....
        /*1d54*/ 	.word	0x0000d400


	//   ....[86]....
        /*1d58*/ 	.word	0x0000d410


	//   ....[87]....
        /*1d5c*/ 	.word	0x0000d420


	//   ....[88]....
        /*1d60*/ 	.word	0x0000d430


	//   ....[89]....
        /*1d64*/ 	.word	0x0000d440


	//   ....[90]....
        /*1d68*/ 	.word	0x0000d450


	//   ....[91]....
        /*1d6c*/ 	.word	0x0000d460


	//   ....[92]....
        /*1d70*/ 	.word	0x0000d470


	//   ....[93]....
        /*1d74*/ 	.word	0x0000d480


	//   ....[94]....
        /*1d78*/ 	.word	0x0000d490


	//   ....[95]....
        /*1d7c*/ 	.word	0x0000d4a0


	//   ....[96]....
        /*1d80*/ 	.word	0x0000d4b0


	//   ....[97]....
        /*1d84*/ 	.word	0x0000d4c0


	//   ....[98]....
        /*1d88*/ 	.word	0x0000d4d0


	//   ....[99]....
        /*1d8c*/ 	.word	0x0000d4e0


	//   ....[100]....
        /*1d90*/ 	.word	0x0000d4f0


	//   ....[101]....
        /*1d94*/ 	.word	0x0000d500


	//   ....[102]....
        /*1d98*/ 	.word	0x0000d510


	//   ....[103]....
        /*1d9c*/ 	.word	0x0000d520


	//   ....[104]....
        /*1da0*/ 	.word	0x0000d530


	//   ....[105]....
        /*1da4*/ 	.word	0x0000d540


	//   ....[106]....
        /*1da8*/ 	.word	0x0000d550


	//   ....[107]....
        /*1dac*/ 	.word	0x0000d560


	//   ....[108]....
        /*1db0*/ 	.word	0x0000d6b0


	//   ....[109]....
        /*1db4*/ 	.word	0x0000d6c0


	//   ....[110]....
        /*1db8*/ 	.word	0x0000d6d0


	//   ....[111]....
        /*1dbc*/ 	.word	0x0000d6e0


	//   ....[112]....
        /*1dc0*/ 	.word	0x0000d6f0


	//   ....[113]....
        /*1dc4*/ 	.word	0x0000d700


	//   ....[114]....
        /*1dc8*/ 	.word	0x0000d710


	//   ....[115]....
        /*1dcc*/ 	.word	0x0000d720


	//   ....[116]....
        /*1dd0*/ 	.word	0x0000d730


	//   ....[117]....
        /*1dd4*/ 	.word	0x0000d740


	//   ....[118]....
        /*1dd8*/ 	.word	0x0000d750


	//   ....[119]....
        /*1ddc*/ 	.word	0x0000d760


	//   ....[120]....
        /*1de0*/ 	.word	0x0000d770


	//   ....[121]....
        /*1de4*/ 	.word	0x0000d780


	//   ....[122]....
        /*1de8*/ 	.word	0x0000d790


	//   ....[123]....
        /*1dec*/ 	.word	0x0000d7a0


	//   ....[124]....
        /*1df0*/ 	.word	0x0000d7b0


	//   ....[125]....
        /*1df4*/ 	.word	0x0000d7c0


	//   ....[126]....
        /*1df8*/ 	.word	0x0000d7d0


	//   ....[127]....
        /*1dfc*/ 	.word	0x0000d7e0


	//   ....[128]....
        /*1e00*/ 	.word	0x0000d7f0


	//   ....[129]....
        /*1e04*/ 	.word	0x0000d800


	//   ....[130]....
        /*1e08*/ 	.word	0x0000d810


	//   ....[131]....
        /*1e0c*/ 	.word	0x0000d820


	//   ....[132]....
        /*1e10*/ 	.word	0x0000d830


	//   ....[133]....
        /*1e14*/ 	.word	0x0000d840


	//   ....[134]....
        /*1e18*/ 	.word	0x0000d850


	//   ....[135]....
        /*1e1c*/ 	.word	0x0000d860


	//   ....[136]....
        /*1e20*/ 	.word	0x0000d870


	//   ....[137]....
        /*1e24*/ 	.word	0x0000d880


	//   ....[138]....
        /*1e28*/ 	.word	0x0000d890


	//   ....[139]....
        /*1e2c*/ 	.word	0x0000d8a0


	//   ....[140]....
        /*1e30*/ 	.word	0x0000d8b0


	//   ....[141]....
        /*1e34*/ 	.word	0x0000d8c0


	//   ....[142]....
        /*1e38*/ 	.word	0x0000d8d0


	//   ....[143]....
        /*1e3c*/ 	.word	0x0000d8e0


	//   ....[144]....
        /*1e40*/ 	.word	0x0000d8f0


	//   ....[145]....
        /*1e44*/ 	.word	0x0000d900


	//   ....[146]....
        /*1e48*/ 	.word	0x0000d910


	//   ....[147]....
        /*1e4c*/ 	.word	0x0000d920


	//   ....[148]....
        /*1e50*/ 	.word	0x0000d930


	//   ....[149]....
        /*1e54*/ 	.word	0x0000d940


	//   ....[150]....
        /*1e58*/ 	.word	0x0000daa0


	//   ....[151]....
        /*1e5c*/ 	.word	0x0000dab0


	//   ....[152]....
        /*1e60*/ 	.word	0x0000dac0


	//   ....[153]....
        /*1e64*/ 	.word	0x0000dad0


	//   ....[154]....
        /*1e68*/ 	.word	0x0000dae0


	//   ....[155]....
        /*1e6c*/ 	.word	0x0000daf0


	//   ....[156]....
        /*1e70*/ 	.word	0x0000db00


	//   ....[157]....
        /*1e74*/ 	.word	0x0000db10


	//   ....[158]....
        /*1e78*/ 	.word	0x0000db20


	//   ....[159]....
        /*1e7c*/ 	.word	0x0000db30


	//   ....[160]....
        /*1e80*/ 	.word	0x0000db40


	//   ....[161]....
        /*1e84*/ 	.word	0x0000db50


	//   ....[162]....
        /*1e88*/ 	.word	0x0000db60


	//   ....[163]....
        /*1e8c*/ 	.word	0x0000db70


	//   ....[164]....
        /*1e90*/ 	.word	0x0000db80


	//   ....[165]....
        /*1e94*/ 	.word	0x0000db90


	//   ....[166]....
        /*1e98*/ 	.word	0x0000dba0


	//   ....[167]....
        /*1e9c*/ 	.word	0x0000dbb0


	//   ....[168]....
        /*1ea0*/ 	.word	0x0000dbc0


	//   ....[169]....
        /*1ea4*/ 	.word	0x0000dbd0


	//   ....[170]....
        /*1ea8*/ 	.word	0x0000dbe0


	//   ....[171]....
        /*1eac*/ 	.word	0x0000dbf0


	//   ....[172]....
        /*1eb0*/ 	.word	0x0000dc00


	//   ....[173]....
        /*1eb4*/ 	.word	0x0000dc10


	//   ....[174]....
        /*1eb8*/ 	.word	0x0000dc20


	//   ....[175]....
        /*1ebc*/ 	.word	0x0000dc30


	//   ....[176]....
        /*1ec0*/ 	.word	0x0000dc40


	//   ....[177]....
        /*1ec4*/ 	.word	0x0000dc50


	//   ....[178]....
        /*1ec8*/ 	.word	0x0000dc60


	//   ....[179]....
        /*1ecc*/ 	.word	0x0000dc70


	//   ....[180]....
        /*1ed0*/ 	.word	0x0000dc80


	//   ....[181]....
        /*1ed4*/ 	.word	0x0000dc90


	//   ....[182]....
        /*1ed8*/ 	.word	0x0000dca0


	//   ....[183]....
        /*1edc*/ 	.word	0x0000dcb0


	//   ....[184]....
        /*1ee0*/ 	.word	0x0000dcc0


	//   ....[185]....
        /*1ee4*/ 	.word	0x0000dcd0


	//   ....[186]....
        /*1ee8*/ 	.word	0x0000dce0


	//   ....[187]....
        /*1eec*/ 	.word	0x0000dcf0


	//   ....[188]....
        /*1ef0*/ 	.word	0x0000dd00


	//   ....[189]....
        /*1ef4*/ 	.word	0x0000dd10


	//   ....[190]....
        /*1ef8*/ 	.word	0x0000dd20


	//   ....[191]....
        /*1efc*/ 	.word	0x0000dd30


	//----- nvinfo : EIATTR_EXIT_INSTR_OFFSETS
	.align		4
.L_406:
        /*1f00*/ 	.byte	0x04, 0x1c
        /*1f02*/ 	.short	(.L_408 - .L_407)


	//   ....[0]....
.L_407:
        /*1f04*/ 	.word	0x000001d0


	//   ....[1]....
        /*1f08*/ 	.word	0x00012f80


	//   ....[2]....
        /*1f0c*/ 	.word	0x00013010


	//   ....[3]....
        /*1f10*/ 	.word	0x00013060


	//   ....[4]....
        /*1f14*/ 	.word	0x000130a0


	//----- nvinfo : EIATTR_MAX_THREADS
	.align		4
.L_408:
        /*1f18*/ 	.byte	0x04, 0x05
        /*1f1a*/ 	.short	(.L_410 - .L_409)
.L_409:
        /*1f1c*/ 	.word	0x00000020
        /*1f20*/ 	.word	0x00000001
        /*1f24*/ 	.word	0x00000001


	//----- nvinfo : EIATTR_CRS_STACK_SIZE
	.align		4
.L_410:
        /*1f28*/ 	.byte	0x04, 0x1e
        /*1f2a*/ 	.short	(.L_412 - .L_411)
.L_411:
        /*1f2c*/ 	.word	0x00000000
.L_412:


//--------------------- .nv.info._ZN17fastertransformer38beam_online_softmax_topk_stage2_kernelI6__halfLi128ELi128EEEvPKfS3_PiPT_ii --------------------------
	.section	.nv.info._ZN17fastertransformer38beam_online_softmax_topk_stage2_kernelI6__halfLi128ELi128EEEvPKfS3_PiPT_ii,"",@"SHT_CUDA_INFO"
	.sectionflags	@""
	.align	4


	//----- nvinfo : EIATTR_CUDA_API_VERSION
	.align		4
        /*0000*/ 	.byte	0x04, 0x37
        /*0002*/ 	.short	(.L_414 - .L_413)
.L_413:
        /*0004*/ 	.word	0x00000082


	//----- nvinfo : EIATTR_SW2861232_WAR
	.align		4
.L_414:
        /*0008*/ 	.byte	0x01, 0x35
	.zero		2


	//----- nvinfo : EIATTR_PARAM_CBANK
	.align		4
        /*000c*/ 	.byte	0x04, 0x0a
        /*000e*/ 	.short	(.L_416 - .L_415)
	.align		4
.L_415:
        /*0010*/ 	.word	index@(.nv.constant0._ZN17fastertransformer38beam_online_softmax_topk_stage2_kernelI6__halfLi128ELi128EEEvPKfS3_PiPT_ii)
        /*0014*/ 	.short	0x0160
        /*0016*/ 	.short	0x0028


	//----- nvinfo : EIATTR_CBANK_PARAM_SIZE
	.align		4
.L_416:
        /*0018*/ 	.byte	0x03, 0x19
        /*001a*/ 	.short	0x0028


	//----- nvinfo : EIATTR_KPARAM_INFO
	.align		4
        /*001c*/ 	.byte	0x04, 0x17
        /*001e*/ 	.short	(.L_418 - .L_417)
.L_417:
        /*0020*/ 	.word	0x00000000
        /*0024*/ 	.short	0x0005
        /*0026*/ 	.short	0x0024
        /*0028*/ 	.byte	0x00, 0xf0, 0x11, 0x00


	//----- nvinfo : EIATTR_KPARAM_INFO
	.align		4
.L_418:
        /*002c*/ 	.byte	0x04, 0x17
        /*002e*/ 	.short	(.L_420 - .L_419)
.L_419:
        /*0030*/ 	.word	0x00000000
        /*0034*/ 	.short	0x0004
        /*0036*/ 	.short	0x0020
        /*0038*/ 	.byte	0x00, 0xf0, 0x11, 0x00


	//----- nvinfo : EIATTR_KPARAM_INFO
	.align		4
.L_420:
        /*003c*/ 	.byte	0x04, 0x17
        /*003e*/ 	.short	(.L_422 - .L_421)
.L_421:
        /*0040*/ 	.word	0x00000000
        /*0044*/ 	.short	0x0003
        /*0046*/ 	.short	0x0018
        /*0048*/ 	.byte	0x00, 0xf0, 0x21, 0x00


	//----- nvinfo : EIATTR_KPARAM_INFO
	.align		4
.L_422:
        /*004c*/ 	.byte	0x04, 0x17
        /*004e*/ 	.short	(.L_424 - .L_423)
.L_423:
        /*0050*/ 	.word	0x00000000
        /*0054*/ 	.short	0x0002
        /*0056*/ 	.short	0x0010
        /*0058*/ 	.byte	0x00, 0xf0, 0x21, 0x00


	//----- nvinfo : EIATTR_KPARAM_INFO
	.align		4
.L_424:
        /*005c*/ 	.byte	0x04, 0x17
        /*005e*/ 	.short	(.L_426 - .L_425)
.L_425:
        /*0060*/ 	.word	0x00000000
        /*0064*/ 	.short	0x0001
        /*0066*/ 	.short	0x0008
        /*0068*/ 	.byte	0x00, 0xf0, 0x21, 0x00


	//----- nvinfo : EIATTR_KPARAM_INFO
	.align		4
.L_426:
        /*006c*/ 	.byte	0x04, 0x17
        /*006e*/ 	.short	(.L_428 - .L_427)
.L_427:
        /*0070*/ 	.word	0x00000000
        /*0074*/ 	.short	0x0000
        /*0076*/ 	.short	0x0000
        /*0078*/ 	.byte	0x00, 0xf0, 0x21, 0x00


	//----- nvinfo : EIATTR_MAXREG_COUNT
	.align		4
.L_428:
        /*007c*/ 	.byte	0x03, 0x1b
        /*007e*/ 	.short	0x00ff


	//----- nvinfo : EIATTR_NUM_BARRIERS
	.align		4
        /*0080*/ 	.byte	0x02, 0x4c
        /*0082*/ 	.byte	0x01
	.zero		1


	//----- nvinfo : EIATTR_MERCURY_ISA_VERSION
	.align		4
        /*0084*/ 	.byte	0x03, 0x5f
        /*0086*/ 	.short	0x0000


	//----- nvinfo : EIATTR_COOP_GROUP_MASK_REGIDS
	.align		4
        /*0088*/ 	.byte	0x04, 0x29
        /*008a*/ 	.short	(.L_430 - .L_429)


	//   ....[0]....
.L_429:
        /*008c*/ 	.word	0xffffffff


	//   ....[1]....
        /*0090*/ 	.word	0xffffffff


	//   ....[2]....
        /*0094*/ 	.word	0xffffffff


	//   ....[3]....
        /*0098*/ 	.word	0xffffffff


	//   ....[4]....
        /*009c*/ 	.word	0xffffffff


	//   ....[5]....
        /*00a0*/ 	.word	0xffffffff


	//   ....[6]....
        /*00a4*/ 	.word	0xffffffff


	//   ....[7]....
        /*00a8*/ 	.word	0xffffffff


	//   ....[8]....
        /*00ac*/ 	.word	0xffffffff


	//   ....[9]....
        /*00b0*/ 	.word	0xffffffff


	//   ....[10]....
        /*00b4*/ 	.word	0xffffffff


	//   ....[11]....
        /*00b8*/ 	.word	0xffffffff


	//   ....[12]....
        /*00bc*/ 	.word	0xffffffff


	//   ....[13]....
        /*00c0*/ 	.word	0xffffffff


	//   ....[14]....
        /*00c4*/ 	.word	0xffffffff


	//   ....[15]....
        /*00c8*/ 	.word	0xffffffff


	//   ....[16]....
        /*00cc*/ 	.word	0xffffffff


	//   ....[17]....
        /*00d0*/ 	.word	0xffffffff


	//   ....[18]....
        /*00d4*/ 	.word	0xffffffff


	//   ....[19]....
        /*00d8*/ 	.word	0xffffffff


	//   ....[20]....
        /*00dc*/ 	.word	0xffffffff


	//   ....[21]....
        /*00e0*/ 	.word	0xffffffff


	//   ....[22]....
        /*00e4*/ 	.word	0xffffffff


	//   ....[23]....
        /*00e8*/ 	.word	0xffffffff


	//   ....[24]....
        /*00ec*/ 	.word	0xffffffff


	//   ....[25]....
        /*00f0*/ 	.word	0xffffffff


	//   ....[26]....
        /*00f4*/ 	.word	0xffffffff


	//   ....[27]....
        /*00f8*/ 	.word	0xffffffff


	//   ....[28]....
        /*00fc*/ 	.word	0xffffffff


	//   ....[29]....
        /*0100*/ 	.word	0xffffffff


	//   ....[30]....
        /*0104*/ 	.word	0xffffffff


	//   ....[31]....
        /*0108*/ 	.word	0xffffffff


	//   ....[32]....
        /*010c*/ 	.word	0xffffffff


	//   ....[33]....
        /*0110*/ 	.word	0xffffffff


	//   ....[34]....
        /*0114*/ 	.word	0xffffffff


	//   ....[35]....
        /*0118*/ 	.word	0xffffffff


	//   ....[36]....
        /*011c*/ 	.word	0xffffffff


	//   ....[37]....
        /*0120*/ 	.word	0xffffffff


	//   ....[38]....
        /*0124*/ 	.word	0xffffffff


	//   ....[39]....
        /*0128*/ 	.word	0xffffffff


	//   ....[40]....
        /*012c*/ 	.word	0xffffffff


	//   ....[41]....
        /*0130*/ 	.word	0xffffffff


	//   ....[42]....
        /*0134*/ 	.word	0xffffffff


	//   ....[43]....
        /*0138*/ 	.word	0xffffffff


	//   ....[44]....
        /*013c*/ 	.word	0xffffffff


	//   ....[45]....
        /*0140*/ 	.word	0xffffffff


	//   ....[46]....
        /*0144*/ 	.word	0xffffffff


	//   ....[47]....
        /*0148*/ 	.word	0xffffffff


	//   ....[48]....
        /*014c*/ 	.word	0xffffffff


	//   ....[49]....
        /*0150*/ 	.word	0xffffffff


	//   ....[50]....
        /*0154*/ 	.word	0xffffffff


	//   ....[51]....
        /*0158*/ 	.word	0xffffffff


	//   ....[52]....
        /*015c*/ 	.word	0xffffffff


	//   ....[53]....
        /*0160*/ 	.word	0xffffffff


	//   ....[54]....
        /*0164*/ 	.word	0xffffffff


	//   ....[55]....
        /*0168*/ 	.word	0xffffffff


	//   ....[56]....
        /*016c*/ 	.word	0xffffffff


	//   ....[57]....
        /*0170*/ 	.word	0xffffffff


	//   ....[58]....
        /*0174*/ 	.word	0xffffffff


	//   ....[59]....
        /*0178*/ 	.word	0xffffffff


	//   ....[60]....
        /*017c*/ 	.word	0xffffffff


	//   ....[61]....
        /*0180*/ 	.word	0xffffffff


	//   ....[62]....
        /*0184*/ 	.word	0xffffffff


	//   ....[63]....
        /*0188*/ 	.word	0xffffffff


	//   ....[64]....
        /*018c*/ 	.word	0xffffffff


	//   ....[65]....
        /*0190*/ 	.word	0xffffffff


	//   ....[66]....
        /*0194*/ 	.word	0xffffffff


	//   ....[67]....
        /*0198*/ 	.word	0xffffffff


	//   ....[68]....
        /*019c*/ 	.word	0xffffffff


	//   ....[69]....
        /*01a0*/ 	.word	0xffffffff


	//   ....[70]....
        /*01a4*/ 	.word	0xffffffff


	//   ....[71]....
        /*01a8*/ 	.word	0xffffffff


	//   ....[72]....
        /*01ac*/ 	.word	0xffffffff


	//   ....[73]....
        /*01b0*/ 	.word	0xffffffff


	//   ....[74]....
        /*01b4*/ 	.word	0xffffffff


	//   ....[75]....
        /*01b8*/ 	.word	0xffffffff


	//   ....[76]....
        /*01bc*/ 	.word	0xffffffff


	//   ....[77]....
        /*01c0*/ 	.word	0xffffffff


	//   ....[78]....
        /*01c4*/ 	.word	0xffffffff


	//   ....[79]....
        /*01c8*/ 	.word	0xffffffff


	//   ....[80]....
        /*01cc*/ 	.word	0xffffffff


	//   ....[81]....
        /*01d0*/ 	.word	0xffffffff


	//   ....[82]....
        /*01d4*/ 	.word	0xffffffff


	//   ....[83]....
        /*01d8*/ 	.word	0xffffffff


	//   ....[84]....
        /*01dc*/ 	.word	0xffffffff


	//   ....[85]....
        /*01e0*/ 	.word	0xffffffff


	//   ....[86]....
        /*01e4*/ 	.word	0xffffffff


	//   ....[87]....
        /*01e8*/ 	.word	0xffffffff


	//   ....[88]....
        /*01ec*/ 	.word	0xffffffff


	//   ....[89]....
        /*01f0*/ 	.word	0xffffffff


	//   ....[90]....
        /*01f4*/ 	.word	0xffffffff


	//   ....[91]....
        /*01f8*/ 	.word	0xffffffff


	//   ....[92]....
        /*01fc*/ 	.word	0xffffffff


	//   ....[93]....
        /*0200*/ 	.word	0xffffffff


	//   ....[94]....
        /*0204*/ 	.word	0xffffffff


	//   ....[95]....
        /*0208*/ 	.word	0xffffffff


	//   ....[96]....
        /*020c*/ 	.word	0xffffffff


	//   ....[97]....
        /*0210*/ 	.word	0xffffffff


	//   ....[98]....
        /*0214*/ 	.word	0xffffffff


	//   ....[99]....
        /*0218*/ 	.word	0xffffffff


	//   ....[100]....
        /*021c*/ 	.word	0xffffffff


	//   ....[101]....
        /*0220*/ 	.word	0xffffffff


	//   ....[102]....
        /*0224*/ 	.word	0xffffffff


	//   ....[103]....
        /*0228*/ 	.word	0xffffffff


	//   ....[104]....
        /*022c*/ 	.word	0xffffffff


	//   ....[105]....
        /*0230*/ 	.word	0xffffffff


	//   ....[106]....
        /*0234*/ 	.word	0xffffffff


	//   ....[107]....
        /*0238*/ 	.word	0xffffffff


	//   ....[108]....
        /*023c*/ 	.word	0xffffffff


	//   ....[109]....
        /*0240*/ 	.word	0xffffffff


	//   ....[110]....
        /*0244*/ 	.word	0xffffffff


	//   ....[111]....
        /*0248*/ 	.word	0xffffffff


	//   ....[112]....
        /*024c*/ 	.word	0xffffffff


	//   ....[113]....
        /*0250*/ 	.word	0xffffffff


	//   ....[114]....
        /*0254*/ 	.word	0xffffffff


	//   ....[115]....
        /*0258*/ 	.word	0xffffffff


	//   ....[116]....
        /*025c*/ 	.word	0xffffffff


	//   ....[117]....
        /*0260*/ 	.word	0xffffffff


	//   ....[118]....
        /*0264*/ 	.word	0xffffffff


	//   ....[119]....
        /*0268*/ 	.word	0xffffffff


	//   ....[120]....
        /*026c*/ 	.word	0xffffffff


	//   ....[121]....
        /*0270*/ 	.word	0xffffffff


	//   ....[122]....
        /*0274*/ 	.word	0xffffffff


	//   ....[123]....
        /*0278*/ 	.word	0xffffffff


	//   ....[124]....
        /*027c*/ 	.word	0xffffffff


	//   ....[125]....
        /*0280*/ 	.word	0xffffffff


	//   ....[126]....
        /*0284*/ 	.word	0xffffffff


	//   ....[127]....
        /*0288*/ 	.word	0xffffffff


	//   ....[128]....
        /*028c*/ 	.word	0xffffffff


	//   ....[129]....
        /*0290*/ 	.word	0xffffffff


	//   ....[130]....
        /*0294*/ 	.word	0xffffffff


	//   ....[131]....
        /*0298*/ 	.word	0xffffffff


	//   ....[132]....
        /*029c*/ 	.word	0xffffffff


	//   ....[133]....
        /*02a0*/ 	.word	0xffffffff


	//   ....[134]....
        /*02a4*/ 	.word	0xffffffff


	//   ....[135]....
        /*02a8*/ 	.word	0xffffffff


	//   ....[136]....
        /*02ac*/ 	.word	0xffffffff


	//   ....[137]....
        /*02b0*/ 	.word	0xffffffff


	//   ....[138]....
        /*02b4*/ 	.word	0xffffffff


	//   ....[139]....
        /*02b8*/ 	.word	0xffffffff


	//   ....[140]....
        /*02bc*/ 	.word	0xffffffff


	//   ....[141]....
        /*02c0*/ 	.word	0xffffffff


	//   ....[142]....
        /*02c4*/ 	.word	0xffffffff


	//   ....[143]....
        /*02c8*/ 	.word	0xffffffff


	//   ....[144]....
        /*02cc*/ 	.word	0xffffffff


	//   ....[145]....
        /*02d0*/ 	.word	0xffffffff


	//   ....[146]....
        /*02d4*/ 	.word	0xffffffff


	//   ....[147]....
        /*02d8*/ 	.word	0xffffffff


	//   ....[148]....
        /*02dc*/ 	.word	0xffffffff


	//   ....[149]....
        /*02e0*/ 	.word	0xffffffff


	//   ....[150]....
        /*02e4*/ 	.word	0xffffffff


	//   ....[151]....
        /*02e8*/ 	.word	0xffffffff


	//   ....[152]....
        /*02ec*/ 	.word	0xffffffff


	//   ....[153]....
        /*02f0*/ 	.word	0xffffffff


	//   ....[154]....
        /*02f4*/ 	.word	0xffffffff


	//   ....[155]....
        /*02f8*/ 	.word	0xffffffff


	//   ....[156]....
        /*02fc*/ 	.word	0xffffffff


	//   ....[157]....
        /*0300*/ 	.word	0xffffffff


	//   ....[158]....
        /*0304*/ 	.word	0xffffffff


	//   ....[159]....
        /*0308*/ 	.word	0xffffffff


	//   ....[160]....
        /*030c*/ 	.word	0xffffffff


	//   ....[161]....
        /*0310*/ 	.word	0xffffffff


	//   ....[162]....
        /*0314*/ 	.word	0xffffffff


	//   ....[163]....
        /*0318*/ 	.word	0xffffffff


	//   ....[164]....
        /*031c*/ 	.word	0xffffffff


	//   ....[165]....
        /*0320*/ 	.word	0xffffffff


	//   ....[166]....
        /*0324*/ 	.word	0xffffffff


	//   ....[167]....
        /*0328*/ 	.word	0xffffffff


	//   ....[168]....
        /*032c*/ 	.word	0xffffffff


	//   ....[169]....
        /*0330*/ 	.word	0xffffffff


	//   ....[170]....
        /*0334*/ 	.word	0xffffffff


	//   ....[171]....
        /*0338*/ 	.word	0xffffffff


	//   ....[172]....
        /*033c*/ 	.word	0xffffffff


	//   ....[173]....
        /*0340*/ 	.word	0xffffffff


	//   ....[174]....
        /*0344*/ 	.word	0xffffffff


	//   ....[175]....
        /*0348*/ 	.word	0xffffffff


	//   ....[176]....
        /*034c*/ 	.word	0xffffffff


	//   ....[177]....
        /*0350*/ 	.word	0xffffffff


	//   ....[178]....
        /*0354*/ 	.word	0xffffffff


	//   ....[179]....
        /*0358*/ 	.word	0xffffffff


	//   ....[180]....
        /*035c*/ 	.word	0xffffffff


	//   ....[181]....
        /*0360*/ 	.word	0xffffffff


	//   ....[182]....
        /*0364*/ 	.word	0xffffffff


	//   ....[183]....
        /*0368*/ 	.word	0xffffffff


	//   ....[184]....
        /*036c*/ 	.word	0xffffffff


	//   ....[185]....
        /*0370*/ 	.word	0xffffffff


	//   ....[186]....
        /*0374*/ 	.word	0xffffffff


	//   ....[187]....
        /*0378*/ 	.word	0xffffffff


	//   ....[188]....
        /*037c*/ 	.word	0xffffffff


	//   ....[189]....
        /*0380*/ 	.word	0xffffffff


	//   ....[190]....
        /*0384*/ 	.word	0xffffffff


	//   ....[191]....
        /*0388*/ 	.word	0xffffffff


	//   ....[192]....
        /*038c*/ 	.word	0xffffffff


	//   ....[193]....
        /*0390*/ 	.word	0xffffffff


	//   ....[194]....
        /*0394*/ 	.word	0xffffffff


	//   ....[195]....
        /*0398*/ 	.word	0xffffffff


	//   ....[196]....
        /*039c*/ 	.word	0xffffffff


	//   ....[197]....
        /*03a0*/ 	.word	0xffffffff


	//   ....[198]....
        /*03a4*/ 	.word	0xffffffff


	//   ....[199]....
        /*03a8*/ 	.word	0xffffffff


	//   ....[200]....
        /*03ac*/ 	.word	0xffffffff


	//   ....[201]....
        /*03b0*/ 	.word	0xffffffff


	//   ....[202]....
        /*03b4*/ 	.word	0xffffffff


	//   ....[203]....
        /*03b8*/ 	.word	0xffffffff


	//   ....[204]....
        /*03bc*/ 	.word	0xffffffff


	//   ....[205]....
        /*03c0*/ 	.word	0xffffffff


	//   ....[206]....
        /*03c4*/ 	.word	0xffffffff


	//   ....[207]....
        /*03c8*/ 	.word	0xffffffff


	//   ....[208]....
        /*03cc*/ 	.word	0xffffffff


	//   ....[209]....
        /*03d0*/ 	.word	0xffffffff


	//   ....[210]....
        /*03d4*/ 	.word	0xffffffff


	//   ....[211]....
        /*03d8*/ 	.word	0xffffffff


	//   ....[212]....
        /*03dc*/ 	.word	0xffffffff


	//   ....[213]....
        /*03e0*/ 	.word	0xffffffff


	//   ....[214]....
        /*03e4*/ 	.word	0xffffffff


	//   ....[215]....
        /*03e8*/ 	.word	0xffffffff


	//   ....[216]....
        /*03ec*/ 	.word	0xffffffff


	//   ....[217]....
        /*03f0*/ 	.word	0xffffffff


	//   ....[218]....
        /*03f4*/ 	.word	0xffffffff


	//   ....[219]....
        /*03f8*/ 	.word	0xffffffff


	//   ....[220]....
        /*03fc*/ 	.word	0xffffffff


	//   ....[221]....
        /*0400*/ 	.word	0xffffffff


	//   ....[222]....
        /*0404*/ 	.word	0xffffffff


	//   ....[223]....
        /*0408*/ 	.word	0xffffffff


	//   ....[224]....
        /*040c*/ 	.word	0xffffffff


	//   ....[225]....
        /*0410*/ 	.word	0xffffffff


	//   ....[226]....
        /*0414*/ 	.word	0xffffffff


	//   ....[227]....
        /*0418*/ 	.word	0xffffffff


	//   ....[228]....
        /*041c*/ 	.word	0xffffffff


	//   ....[229]....
        /*0420*/ 	.word	0xffffffff


	//   ....[230]....
        /*0424*/ 	.word	0xffffffff


	//   ....[231]....
        /*0428*/ 	.word	0xffffffff


	//   ....[232]....
        /*042c*/ 	.word	0xffffffff


	//   ....[233]....
        /*0430*/ 	.word	0xffffffff


	//   ....[234]....
        /*0434*/ 	.word	0xffffffff


	//   ....[235]....
        /*0438*/ 	.word	0xffffffff


	//   ....[236]....
        /*043c*/ 	.word	0xffffffff


	//   ....[237]....
        /*0440*/ 	.word	0xffffffff


	//   ....[238]....
        /*0444*/ 	.word	0xffffffff


	//   ....[239]....
        /*0448*/ 	.word	0xffffffff


	//   ....[240]....
        /*044c*/ 	.word	0xffffffff


	//   ....[241]....
        /*0450*/ 	.word	0xffffffff


	//   ....[242]....
        /*0454*/ 	.word	0xffffffff


	//   ....[243]....
        /*0458*/ 	.word	0xffffffff


	//   ....[244]....
        /*045c*/ 	.word	0xffffffff


	//   ....[245]....
        /*0460*/ 	.word	0xffffffff


	//   ....[246]....
        /*0464*/ 	.word	0xffffffff


	//   ....[247]....
        /*0468*/ 	.word	0xffffffff


	//   ....[248]....
        /*046c*/ 	.word	0xffffffff


	//   ....[249]....
        /*0470*/ 	.word	0xffffffff


	//   ....[250]....
        /*0474*/ 	.word	0xffffffff


	//   ....[251]....
        /*0478*/ 	.word	0xffffffff


	//   ....[252]....
        /*047c*/ 	.word	0xffffffff


	//   ....[253]....
        /*0480*/ 	.word	0xffffffff


	//   ....[254]....
        /*0484*/ 	.word	0xffffffff


	//   ....[255]....
        /*0488*/ 	.word	0xffffffff


	//   ....[0]....
        /*048c*/ 	.word	0xffffffff


	//   ....[1]....
        /*0490*/ 	.word	0xffffffff


	//   ....[2]....
        /*0494*/ 	.word	0xffffffff


	//   ....[3]....
        /*0498*/ 	.word	0xffffffff


	//   ....[4]....
        /*049c*/ 	.word	0xffffffff


	//   ....[5]....
        /*04a0*/ 	.word	0xffffffff


	//   ....[6]....
        /*04a4*/ 	.word	0xffffffff


	//   ....[7]....
        /*04a8*/ 	.word	0xffffffff


	//   ....[8]....
        /*04ac*/ 	.word	0xffffffff


	//   ....[9]....
        /*04b0*/ 	.word	0xffffffff


	//   ....[10]....
        /*04b4*/ 	.word	0xffffffff


	//   ....[11]....
        /*04b8*/ 	.word	0xffffffff


	//   ....[12]....
        /*04bc*/ 	.word	0xffffffff


	//   ....[13]....
        /*04c0*/ 	.word	0xffffffff


	//   ....[14]....
        /*04c4*/ 	.word	0xffffffff


	//   ....[15]....
        /*04c8*/ 	.word	0xffffffff


	//   ....[16]....
        /*04cc*/ 	.word	0xffffffff


	//   ....[17]....
        /*04d0*/ 	.word	0xffffffff


	//   ....[18]....
        /*04d4*/ 	.word	0xffffffff


	//   ....[19]....
        /*04d8*/ 	.word	0xffffffff


	//   ....[20]....
        /*04dc*/ 	.word	0xffffffff


	//   ....[21]....
        /*04e0*/ 	.word	0xffffffff


	//   ....[22]....
        /*04e4*/ 	.word	0xffffffff


	//   ....[23]....
        /*04e8*/ 	.word	0xffffffff


	//   ....[24]....
        /*04ec*/ 	.word	0xffffffff


	//   ....[25]....
        /*04f0*/ 	.word	0xffffffff


	//   ....[26]....
        /*04f4*/ 	.word	0xffffffff


	//   ....[27]....
        /*04f8*/ 	.word	0xffffffff


	//   ....[28]....
        /*04fc*/ 	.word	0xffffffff


	//   ....[29]....
        /*0500*/ 	.word	0xffffffff


	//   ....[30]....
        /*0504*/ 	.word	0xffffffff


	//   ....[31]....
        /*0508*/ 	.word	0xffffffff


	//   ....[32]....
        /*050c*/ 	.word	0xffffffff


	//   ....[33]....
        /*0510*/ 	.word	0xffffffff


	//   ....[34]....
        /*0514*/ 	.word	0xffffffff


	//   ....[35]....
        /*0518*/ 	.word	0xffffffff


	//   ....[36]....
        /*051c*/ 	.word	0xffffffff


	//   ....[37]....
        /*0520*/ 	.word	0xffffffff


	//   ....[38]....
        /*0524*/ 	.word	0xffffffff


	//   ....[39]....
        /*0528*/ 	.word	0xffffffff


	//   ....[40]....
        /*052c*/ 	.word	0xffffffff


	//   ....[41]....
        /*0530*/ 	.word	0xffffffff


	//   ....[42]....
        /*0534*/ 	.word	0xffffffff


	//   ....[43]....
        /*0538*/ 	.word	0xffffffff


	//   ....[44]....
        /*053c*/ 	.word	0xffffffff


	//   ....[45]....
        /*0540*/ 	.word	0xffffffff


	//   ....[46]....
        /*0544*/ 	.word	0xffffffff


	//   ....[47]....
        /*0548*/ 	.word	0xffffffff


	//   ....[48]....
        /*054c*/ 	.word	0xffffffff


	//   ....[49]....
        /*0550*/ 	.word	0xffffffff


	//   ....[50]....
        /*0554*/ 	.word	0xffffffff


	//   ....[51]....
        /*0558*/ 	.word	0xffffffff


	//   ....[52]....
        /*055c*/ 	.word	0xffffffff


	//   ....[53]....
        /*0560*/ 	.word	0xffffffff


	//   ....[54]....
        /*0564*/ 	.word	0xffffffff


	//   ....[55]....
        /*0568*/ 	.word	0xffffffff


	//   ....[56]....
        /*056c*/ 	.word	0xffffffff


	//   ....[57]....
        /*0570*/ 	.word	0xffffffff


	//   ....[58]....
        /*0574*/ 	.word	0xffffffff


	//   ....[59]....
        /*0578*/ 	.word	0xffffffff


	//   ....[60]....
        /*057c*/ 	.word	0xffffffff


	//   ....[61]....
        /*0580*/ 	.word	0xffffffff


	//   ....[62]....
        /*0584*/ 	.word	0xffffffff


	//   ....[63]....
        /*0588*/ 	.word	0xffffffff


	//   ....[64]....
        /*058c*/ 	.word	0xffffffff


	//   ....[65]....
        /*0590*/ 	.word	0xffffffff


	//   ....[66]....
        /*0594*/ 	.word	0xffffffff


	//   ....[67]....
        /*0598*/ 	.word	0xffffffff


	//   ....[68]....
        /*059c*/ 	.word	0xffffffff


	//   ....[69]....
        /*05a0*/ 	.word	0xffffffff


	//   ....[70]....
        /*05a4*/ 	.word	0xffffffff


	//   ....[71]....
        /*05a8*/ 	.word	0xffffffff


	//   ....[72]....
        /*05ac*/ 	.word	0xffffffff


	//   ....[73]....
        /*05b0*/ 	.word	0xffffffff


	//   ....[74]....
        /*05b4*/ 	.word	0xffffffff


	//   ....[75]....
        /*05b8*/ 	.word	0xffffffff


	//   ....[76]....
        /*05bc*/ 	.word	0xffffffff


	//   ....[77]....
        /*05c0*/ 	.word	0xffffffff


	//   ....[78]....
        /*05c4*/ 	.word	0xffffffff


	//   ....[79]....
        /*05c8*/ 	.word	0xffffffff


	//   ....[80]....
        /*05cc*/ 	.word	0xffffffff


	//   ....[81]....
        /*05d0*/ 	.word	0xffffffff


	//   ....[82]....
        /*05d4*/ 	.word	0xffffffff


	//   ....[83]....
        /*05d8*/ 	.word	0xffffffff


	//   ....[84]....
        /*05dc*/ 	.word	0xffffffff


	//   ....[85]....
        /*05e0*/ 	.word	0xffffffff


	//   ....[86]....
        /*05e4*/ 	.word	0xffffffff


	//   ....[87]....
        /*05e8*/ 	.word	0xffffffff


	//   ....[88]....
        /*05ec*/ 	.word	0xffffffff


	//   ....[89]....
        /*05f0*/ 	.word	0xffffffff


	//   ....[90]....
        /*05f4*/ 	.word	0xffffffff


	//   ....[91]....
        /*05f8*/ 	.word	0xffffffff


	//   ....[92]....
        /*05fc*/ 	.word	0xffffffff


	//   ....[93]....
        /*0600*/ 	.word	0xffffffff


	//   ....[94]....
        /*0604*/ 	.word	0xffffffff


	//   ....[95]....
        /*0608*/ 	.word	0xffffffff


	//   ....[96]....
        /*060c*/ 	.word	0xffffffff


	//   ....[97]....
        /*0610*/ 	.word	0xffffffff


	//   ....[98]....
        /*0614*/ 	.word	0xffffffff


	//   ....[99]....
        /*0618*/ 	.word	0xffffffff


	//   ....[100]....
        /*061c*/ 	.word	0xffffffff


	//   ....[101]....
        /*0620*/ 	.word	0xffffffff


	//   ....[102]....
        /*0624*/ 	.word	0xffffffff


	//   ....[103]....
        /*0628*/ 	.word	0xffffffff


	//   ....[104]....
        /*062c*/ 	.word	0xffffffff


	//   ....[105]....
        /*0630*/ 	.word	0xffffffff


	//   ....[106]....
        /*0634*/ 	.word	0xffffffff


	//   ....[107]....
        /*0638*/ 	.word	0xffffffff


	//   ....[108]....
        /*063c*/ 	.word	0xffffffff


	//   ....[109]....
        /*0640*/ 	.word	0xffffffff


	//   ....[110]....
        /*0644*/ 	.word	0xffffffff


	//   ....[111]....
        /*0648*/ 	.word	0xffffffff


	//   ....[112]....
        /*064c*/ 	.word	0xffffffff


	//   ....[113]....
        /*0650*/ 	.word	0xffffffff


	//   ....[114]....
        /*0654*/ 	.word	0xffffffff


	//   ....[115]....
        /*0658*/ 	.word	0xffffffff


	//   ....[116]....
        /*065c*/ 	.word	0xffffffff


	//   ....[117]....
        /*0660*/ 	.word	0xffffffff


	//   ....[118]....
        /*0664*/ 	.word	0xffffffff


	//   ....[119]....
        /*0668*/ 	.word	0xffffffff


	//   ....[120]....
        /*066c*/ 	.word	0xffffffff


	//   ....[121]....
        /*0670*/ 	.word	0xffffffff


	//   ....[122]....
        /*0674*/ 	.word	0xffffffff


	//   ....[123]....
        /*0678*/ 	.word	0xffffffff


	//   ....[124]....
        /*067c*/ 	.word	0xffffffff


	//   ....[125]....
        /*0680*/ 	.word	0xffffffff


	//   ....[126]....
        /*0684*/ 	.word	0xffffffff


	//   ....[127]....
        /*0688*/ 	.word	0xffffffff


	//   ....[128]....
        /*068c*/ 	.word	0xffffffff


	//   ....[129]....
        /*0690*/ 	.word	0xffffffff


	//   ....[130]....
        /*0694*/ 	.word	0xffffffff


	//   ....[131]....
        /*0698*/ 	.word	0xffffffff


	//   ....[132]....
        /*069c*/ 	.word	0xffffffff


	//   ....[133]....
        /*06a0*/ 	.word	0xffffffff


	//   ....[134]....
        /*06a4*/ 	.word	0xffffffff


	//   ....[135]....
        /*06a8*/ 	.word	0xffffffff


	//   ....[136]....
        /*06ac*/ 	.word	0xffffffff


	//   ....[137]....
        /*06b0*/ 	.word	0xffffffff


	//   ....[138]....
        /*06b4*/ 	.word	0xffffffff


	//   ....[139]....
        /*06b8*/ 	.word	0xffffffff


	//   ....[140]....
        /*06bc*/ 	.word	0xffffffff


	//   ....[141]....
        /*06c0*/ 	.word	0xffffffff


	//   ....[142]....
        /*06c4*/ 	.word	0xffffffff


	//   ....[143]....
        /*06c8*/ 	.word	0xffffffff


	//   ....[144]....
        /*06cc*/ 	.word	0xffffffff


	//   ....[145]....
        /*06d0*/ 	.word	0xffffffff


	//   ....[146]....
        /*06d4*/ 	.word	0xffffffff


	//   ....[147]....
        /*06d8*/ 	.word	0xffffffff


	//   ....[148]....
        /*06dc*/ 	.word	0xffffffff


	//   ....[149]....
        /*06e0*/ 	.word	0xffffffff


	//   ....[150]....
        /*06e4*/ 	.word	0xffffffff


	//   ....[151]....
        /*06e8*/ 	.word	0xffffffff


	//   ....[152]....
        /*06ec*/ 	.word	0xffffffff


	//   ....[153]....
        /*06f0*/ 	.word	0xffffffff


	//   ....[154]....
        /*06f4*/ 	.word	0xffffffff


	//   ....[155]....
        /*06f8*/ 	.word	0xffffffff


	//   ....[156]....
        /*06fc*/ 	.word	0xffffffff


	//   ....[157]....
        /*0700*/ 	.word	0xffffffff


	//   ....[158]....
        /*0704*/ 	.word	0xffffffff


	//   ....[159]....
        /*0708*/ 	.word	0xffffffff


	//   ....[160]....
        /*070c*/ 	.word	0xffffffff


	//   ....[161]....
        /*0710*/ 	.word	0xffffffff


	//   ....[162]....
        /*0714*/ 	.word	0xffffffff


	//   ....[163]....
        /*0718*/ 	.word	0xffffffff


	//   ....[164]....
        /*071c*/ 	.word	0xffffffff


	//   ....[165]....
        /*0720*/ 	.word	0xffffffff


	//   ....[166]....
        /*0724*/ 	.word	0xffffffff


	//   ....[167]....
        /*0728*/ 	.word	0xffffffff


	//   ....[168]....
        /*072c*/ 	.word	0xffffffff


	//   ....[169]....
        /*0730*/ 	.word	0xffffffff


	//   ....[170]....
        /*0734*/ 	.word	0xffffffff


	//   ....[171]....
        /*0738*/ 	.word	0xffffffff


	//   ....[172]....
        /*073c*/ 	.word	0xffffffff


	//   ....[173]....
        /*0740*/ 	.word	0xffffffff


	//   ....[174]....
        /*0744*/ 	.word	0xffffffff


	//   ....[175]....
        /*0748*/ 	.word	0xffffffff


	//   ....[176]....
        /*074c*/ 	.word	0xffffffff


	//   ....[177]....
        /*0750*/ 	.word	0xffffffff


	//   ....[178]....
        /*0754*/ 	.word	0xffffffff


	//   ....[179]....
        /*0758*/ 	.word	0xffffffff


	//   ....[180]....
        /*075c*/ 	.word	0xffffffff


	//   ....[181]....
        /*0760*/ 	.word	0xffffffff


	//   ....[182]....
        /*0764*/ 	.word	0xffffffff


	//   ....[183]....
        /*0768*/ 	.word	0xffffffff


	//   ....[184]....
        /*076c*/ 	.word	0xffffffff


	//   ....[185]....
        /*0770*/ 	.word	0xffffffff


	//   ....[186]....
        /*0774*/ 	.word	0xffffffff


	//   ....[187]....
        /*0778*/ 	.word	0xffffffff


	//   ....[188]....
        /*077c*/ 	.word	0xffffffff


	//   ....[189]....
        /*0780*/ 	.word	0xffffffff


	//   ....[190]....
        /*0784*/ 	.word	0xffffffff


	//   ....[191]....
        /*0788*/ 	.word	0xffffffff


	//   ....[192]....
        /*078c*/ 	.word	0xffffffff


	//   ....[193]....
        /*0790*/ 	.word	0xffffffff


	//   ....[194]....
        /*0794*/ 	.word	0xffffffff


	//   ....[195]....
        /*0798*/ 	.word	0xffffffff


	//   ....[196]....
        /*079c*/ 	.word	0xffffffff


	//   ....[197]....
        /*07a0*/ 	.word	0xffffffff


	//   ....[198]....
        /*07a4*/ 	.word	0xffffffff


	//   ....[199]....
        /*07a8*/ 	.word	0xffffffff


	//   ....[200]....
        /*07ac*/ 	.word	0xffffffff


	//   ....[201]....
        /*07b0*/ 	.word	0xffffffff


	//   ....[202]....
        /*07b4*/ 	.word	0xffffffff


	//   ....[203]....
        /*07b8*/ 	.word	0xffffffff


	//   ....[204]....
        /*07bc*/ 	.word	0xffffffff


	//   ....[205]....
        /*07c0*/ 	.word	0xffffffff


	//   ....[206]....
        /*07c4*/ 	.word	0xffffffff


	//   ....[207]....
        /*07c8*/ 	.word	0xffffffff


	//   ....[208]....
        /*07cc*/ 	.word	0xffffffff


	//   ....[209]....
        /*07d0*/ 	.word	0xffffffff


	//   ....[210]....
        /*07d4*/ 	.word	0xffffffff


	//   ....[211]....
        /*07d8*/ 	.word	0xffffffff


	//   ....[212]....
        /*07dc*/ 	.word	0xffffffff


	//   ....[213]....
        /*07e0*/ 	.word	0xffffffff


	//   ....[214]....
        /*07e4*/ 	.word	0xffffffff


	//   ....[215]....
        /*07e8*/ 	.word	0xffffffff


	//   ....[216]....
        /*07ec*/ 	.word	0xffffffff


	//   ....[217]....
        /*07f0*/ 	.word	0xffffffff


	//   ....[218]....
        /*07f4*/ 	.word	0xffffffff


	//   ....[219]....
        /*07f8*/ 	.word	0xffffffff


	//   ....[220]....
        /*07fc*/ 	.word	0xffffffff


	//   ....[221]....
        /*0800*/ 	.word	0xffffffff


	//   ....[222]....
        /*0804*/ 	.word	0xffffffff


	//   ....[223]....
        /*0808*/ 	.word	0xffffffff


	//   ....[224]....
        /*080c*/ 	.word	0xffffffff


	//   ....[225]....
        /*0810*/ 	.word	0xffffffff


	//   ....[226]....
        /*0814*/ 	.word	0xffffffff


	//   ....[227]....
        /*0818*/ 	.word	0xffffffff


	//   ....[228]....
        /*081c*/ 	.word	0xffffffff


	//   ....[229]....
        /*0820*/ 	.word	0xffffffff


	//   ....[230]....
        /*0824*/ 	.word	0xffffffff


	//   ....[231]....
        /*0828*/ 	.word	0xffffffff


	//   ....[232]....
        /*082c*/ 	.word	0xffffffff


	//   ....[233]....
        /*0830*/ 	.word	0xffffffff


	//   ....[234]....
        /*0834*/ 	.word	0xffffffff


	//   ....[235]....
        /*0838*/ 	.word	0xffffffff


	//   ....[236]....
        /*083c*/ 	.word	0xffffffff


	//   ....[237]....
        /*0840*/ 	.word	0xffffffff


	//   ....[238]....
        /*0844*/ 	.word	0xffffffff


	//   ....[239]....
        /*0848*/ 	.word	0xffffffff


	//   ....[240]....
        /*084c*/ 	.word	0xffffffff


	//   ....[241]....
        /*0850*/ 	.word	0xffffffff


	//   ....[242]....
        /*0854*/ 	.word	0xffffffff


	//   ....[243]....
        /*0858*/ 	.word	0xffffffff


	//   ....[244]....
        /*085c*/ 	.word	0xffffffff


	//   ....[245]....
        /*0860*/ 	.word	0xffffffff


	//   ....[246]....
        /*0864*/ 	.word	0xffffffff


	//   ....[247]....
        /*0868*/ 	.word	0xffffffff


	//   ....[248]....
        /*086c*/ 	.word	0xffffffff


	//   ....[249]....
        /*0870*/ 	.word	0xffffffff


	//   ....[250]....
        /*0874*/ 	.word	0xffffffff


	//   ....[251]....
        /*0878*/ 	.word	0xffffffff


	//   ....[252]....
        /*087c*/ 	.word	0xffffffff


	//   ....[253]....
        /*0880*/ 	.word	0xffffffff


	//   ....[254]....
        /*0884*/ 	.word	0xffffffff


	//   ....[255]....
        /*0888*/ 	.word	0xffffffff


	//   ....[0]....
        /*088c*/ 	.word	0xffffffff


	//   ....[1]....
        /*0890*/ 	.word	0xffffffff


	//   ....[2]....
        /*0894*/ 	.word	0xffffffff


	//   ....[3]....
        /*0898*/ 	.word	0xffffffff


	//   ....[4]....
        /*089c*/ 	.word	0xffffffff


	//   ....[5]....
        /*08a0*/ 	.word	0xffffffff


	//   ....[6]....
        /*08a4*/ 	.word	0xffffffff


	//   ....[7]....
        /*08a8*/ 	.word	0xffffffff


	//   ....[8]....
        /*08ac*/ 	.word	0xffffffff


	//   ....[9]....
        /*08b0*/ 	.word	0xffffffff


	//   ....[10]....
        /*08b4*/ 	.word	0xffffffff


	//   ....[11]....
        /*08b8*/ 	.word	0xffffffff


	//   ....[12]....
        /*08bc*/ 	.word	0xffffffff


	//   ....[13]....
        /*08c0*/ 	.word	0xffffffff


	//   ....[14]....
        /*08c4*/ 	.word	0xffffffff


	//   ....[15]....
        /*08c8*/ 	.word	0xffffffff


	//   ....[16]....
        /*08cc*/ 	.word	0xffffffff


	//   ....[17]....
        /*08d0*/ 	.word	0xffffffff


	//   ....[18]....
        /*08d4*/ 	.word	0xffffffff


	//   ....[19]....
        /*08d8*/ 	.word	0xffffffff


	//   ....[20]....
        /*08dc*/ 	.word	0xffffffff


	//   ....[21]....
        /*08e0*/ 	.word	0xffffffff


	//   ....[22]....
        /*08e4*/ 	.word	0xffffffff


	//   ....[23]....
        /*08e8*/ 	.word	0xffffffff


	//   ....[24]....
        /*08ec*/ 	.word	0xffffffff


	//   ....[25]....
        /*08f0*/ 	.word	0xffffffff


	//   ....[26]....
        /*08f4*/ 	.word	0xffffffff


	//   ....[27]....
        /*08f8*/ 	.word	0xffffffff


	//   ....[28]....
        /*08fc*/ 	.word	0xffffffff


	//   ....[29]....
        /*0900*/ 	.word	0xffffffff


	//   ....[30]....
        /*0904*/ 	.word	0xffffffff


	//   ....[31]....
        /*0908*/ 	.word	0xffffffff


	//   ....[32]....
        /*090c*/ 	.word	0xffffffff


	//   ....[33]....
        /*0910*/ 	.word	0xffffffff


	//   ....[34]....
        /*0914*/ 	.word	0xffffffff


	//   ....[35]....
        /*0918*/ 	.word	0xffffffff


	//   ....[36]....
        /*091c*/ 	.word	0xffffffff


	//   ....[37]....
        /*0920*/ 	.word	0xffffffff


	//   ....[38]....
        /*0924*/ 	.word	0xffffffff


	//   ....[39]....
        /*0928*/ 	.word	0xffffffff


	//   ....[40]....
        /*092c*/ 	.word	0xffffffff


	//   ....[41]....
        /*0930*/ 	.word	0xffffffff


	//   ....[42]....
        /*0934*/ 	.word	0xffffffff


	//   ....[43]....
        /*0938*/ 	.word	0xffffffff


	//   ....[44]....
        /*093c*/ 	.word	0xffffffff


	//   ....[45]....
        /*0940*/ 	.word	0xffffffff


	//   ....[46]....
        /*0944*/ 	.word	0xffffffff


	//   ....[47]....
        /*0948*/ 	.word	0xffffffff


	//   ....[48]....
        /*094c*/ 	.word	0xffffffff


	//   ....[49]....
        /*0950*/ 	.word	0xffffffff


	//   ....[50]....
        /*0954*/ 	.word	0xffffffff


	//   ....[51]....
        /*0958*/ 	.word	0xffffffff


	//   ....[52]....
        /*095c*/ 	.word	0xffffffff


	//   ....[53]....
        /*0960*/ 	.word	0xffffffff


	//   ....[54]....
        /*0964*/ 	.word	0xffffffff


	//   ....[55]....
        /*0968*/ 	.word	0xffffffff


	//   ....[56]....
        /*096c*/ 	.word	0xffffffff


	//   ....[57]....
        /*0970*/ 	.word	0xffffffff


	//   ....[58]....
        /*0974*/ 	.word	0xffffffff


	//   ....[59]....
        /*0978*/ 	.word	0xffffffff


	//   ....[60]....
        /*097c*/ 	.word	0xffffffff


	//   ....[61]....
        /*0980*/ 	.word	0xffffffff


	//   ....[62]....
        /*0984*/ 	.word	0xffffffff


	//   ....[63]....
        /*0988*/ 	.word	0xffffffff


	//   ....[64]....
        /*098c*/ 	.word	0xffffffff


	//   ....[65]....
        /*0990*/ 	.word	0xffffffff


	//   ....[66]....
        /*0994*/ 	.word	0xffffffff


	//   ....[67]....
        /*0998*/ 	.word	0xffffffff


	//   ....[68]....
        /*099c*/ 	.word	0xffffffff


	//   ....[69]....
        /*09a0*/ 	.word	0xffffffff


	//   ....[70]....
        /*09a4*/ 	.word	0xffffffff


	//   ....[71]....
        /*09a8*/ 	.word	0xffffffff


	//   ....[72]....
        /*09ac*/ 	.word	0xffffffff


	//   ....[73]....
        /*09b0*/ 	.word	0xffffffff


	//   ....[74]....
        /*09b4*/ 	.word	0xffffffff


	//   ....[75]....
        /*09b8*/ 	.word	0xffffffff


	//   ....[76]....
        /*09bc*/ 	.word	0xffffffff


	//   ....[77]....
        /*09c0*/ 	.word	0xffffffff


	//   ....[78]....
        /*09c4*/ 	.word	0xffffffff


	//   ....[79]....
        /*09c8*/ 	.word	0xffffffff


	//   ....[80]....
        /*09cc*/ 	.word	0xffffffff


	//   ....[81]....
        /*09d0*/ 	.word	0xffffffff


	//   ....[82]....
        /*09d4*/ 	.word	0xffffffff


	//   ....[83]....
        /*09d8*/ 	.word	0xffffffff


	//   ....[84]....
        /*09dc*/ 	.word	0xffffffff


	//   ....[85]....
        /*09e0*/ 	.word	0xffffffff


	//   ....[86]....
        /*09e4*/ 	.word	0xffffffff


	//   ....[87]....
        /*09e8*/ 	.word	0xffffffff


	//   ....[88]....
        /*09ec*/ 	.word	0xffffffff


	//   ....[89]....
        /*09f0*/ 	.word	0xffffffff


	//   ....[90]....
        /*09f4*/ 	.word	0xffffffff


	//   ....[91]....
        /*09f8*/ 	.word	0xffffffff


	//   ....[92]....
        /*09fc*/ 	.word	0xffffffff


	//   ....[93]....
        /*0a00*/ 	.word	0xffffffff


	//   ....[94]....
        /*0a04*/ 	.word	0xffffffff


	//   ....[95]....
        /*0a08*/ 	.word	0xffffffff


	//   ....[96]....
        /*0a0c*/ 	.word	0xffffffff


	//   ....[97]....
        /*0a10*/ 	.word	0xffffffff


	//   ....[98]....
        /*0a14*/ 	.word	0xffffffff


	//   ....[99]....
        /*0a18*/ 	.word	0xffffffff


	//   ....[100]....
        /*0a1c*/ 	.word	0xffffffff


	//   ....[101]....
        /*0a20*/ 	.word	0xffffffff


	//   ....[102]....
        /*0a24*/ 	.word	0xffffffff


	//   ....[103]....
        /*0a28*/ 	.word	0xffffffff


	//   ....[104]....
        /*0a2c*/ 	.word	0xffffffff


	//   ....[105]....
        /*0a30*/ 	.word	0xffffffff


	//   ....[106]....
        /*0a34*/ 	.word	0xffffffff


	//   ....[107]....
        /*0a38*/ 	.word	0xffffffff


	//   ....[108]....
        /*0a3c*/ 	.word	0xffffffff


	//   ....[109]....
        /*0a40*/ 	.word	0xffffffff


	//   ....[110]....
        /*0a44*/ 	.word	0xffffffff


	//   ....[111]....
        /*0a48*/ 	.word	0xffffffff


	//   ....[112]....
        /*0a4c*/ 	.word	0xffffffff


	//   ....[113]....
        /*0a50*/ 	.word	0xffffffff


	//   ....[114]....
        /*0a54*/ 	.word	0xffffffff


	//   ....[115]....
        /*0a58*/ 	.word	0xffffffff


	//   ....[116]....
        /*0a5c*/ 	.word	0xffffffff


	//   ....[117]....
        /*0a60*/ 	.word	0xffffffff


	//   ....[118]....
        /*0a64*/ 	.word	0xffffffff


	//   ....[119]....
        /*0a68*/ 	.word	0xffffffff


	//   ....[120]....
        /*0a6c*/ 	.word	0xffffffff


	//   ....[121]....
        /*0a70*/ 	.word	0xffffffff


	//   ....[122]....
        /*0a74*/ 	.word	0xffffffff


	//   ....[123]....
        /*0a78*/ 	.word	0xffffffff


	//   ....[124]....
        /*0a7c*/ 	.word	0xffffffff


	//   ....[125]....
        /*0a80*/ 	.word	0xffffffff


	//   ....[126]....
        /*0a84*/ 	.word	0xffffffff


	//   ....[127]....
        /*0a88*/ 	.word	0xffffffff


	//   ....[128]....
        /*0a8c*/ 	.word	0xffffffff


	//   ....[129]....
        /*0a90*/ 	.word	0xffffffff


	//   ....[130]....
        /*0a94*/ 	.word	0xffffffff


	//   ....[131]....
        /*0a98*/ 	.word	0xffffffff


	//   ....[132]....
        /*0a9c*/ 	.word	0xffffffff


	//   ....[133]....
        /*0aa0*/ 	.word	0xffffffff


	//   ....[134]....
        /*0aa4*/ 	.word	0xffffffff


	//   ....[135]....
        /*0aa8*/ 	.word	0xffffffff


	//   ....[136]....
        /*0aac*/ 	.word	0xffffffff


	//   ....[137]....
        /*0ab0*/ 	.word	0xffffffff


	//   ....[138]....
        /*0ab4*/ 	.word	0xffffffff


	//   ....[139]....
        /*0ab8*/ 	.word	0xffffffff


	//   ....[140]....
        /*0abc*/ 	.word	0xffffffff


	//   ....[141]....
        /*0ac0*/ 	.word	0xffffffff


	//   ....[142]....
        /*0ac4*/ 	.word	0xffffffff


	//   ....[143]....
        /*0ac8*/ 	.word	0xffffffff


	//   ....[144]....
        /*0acc*/ 	.word	0xffffffff


	//   ....[145]....
        /*0ad0*/ 	.word	0xffffffff


	//   ....[146]....
        /*0ad4*/ 	.word	0xffffffff


	//   ....[147]....
        /*0ad8*/ 	.word	0xffffffff


	//   ....[148]....
        /*0adc*/ 	.word	0xffffffff


	//   ....[149]....
        /*0ae0*/ 	.word	0xffffffff


	//   ....[150]....
        /*0ae4*/ 	.word	0xffffffff


	//   ....[151]....
        /*0ae8*/ 	.word	0xffffffff


	//   ....[152]....
        /*0aec*/ 	.word	0xffffffff


	//   ....[153]....
        /*0af0*/ 	.word	0xffffffff


	//   ....[154]....
        /*0af4*/ 	.word	0xffffffff


	//   ....[155]....
        /*0af8*/ 	.word	0xffffffff


	//   ....[156]....
        /*0afc*/ 	.word	0xffffffff


	//   ....[157]....
        /*0b00*/ 	.word	0xffffffff


	//   ....[158]....
        /*0b04*/ 	.word	0xffffffff


	//   ....[159]....
        /*0b08*/ 	.word	0xffffffff


	//   ....[160]....
        /*0b0c*/ 	.word	0xffffffff


	//   ....[161]....
        /*0b10*/ 	.word	0xffffffff


	//   ....[162]....
        /*0b14*/ 	.word	0xffffffff


	//   ....[163]....
        /*0b18*/ 	.word	0xffffffff


	//   ....[164]....
        /*0b1c*/ 	.word	0xffffffff


	//   ....[165]....
        /*0b20*/ 	.word	0xffffffff


	//   ....[166]....
        /*0b24*/ 	.word	0xffffffff


	//   ....[167]....
        /*0b28*/ 	.word	0xffffffff


	//   ....[168]....
        /*0b2c*/ 	.word	0xffffffff


	//   ....[169]....
        /*0b30*/ 	.word	0xffffffff


	//   ....[170]....
        /*0b34*/ 	.word	0xffffffff


	//   ....[171]....
        /*0b38*/ 	.word	0xffffffff


	//   ....[172]....
        /*0b3c*/ 	.word	0xffffffff


	//   ....[173]....
        /*0b40*/ 	.word	0xffffffff


	//   ....[174]....
        /*0b44*/ 	.word	0xffffffff


	//   ....[175]....
        /*0b48*/ 	.word	0xffffffff


	//   ....[176]....
        /*0b4c*/ 	.word	0xffffffff


	//   ....[177]....
        /*0b50*/ 	.word	0xffffffff


	//   ....[178]....
        /*0b54*/ 	.word	0xffffffff


	//   ....[179]....
        /*0b58*/ 	.word	0xffffffff


	//   ....[180]....
        /*0b5c*/ 	.word	0xffffffff


	//   ....[181]....
        /*0b60*/ 	.word	0xffffffff


	//   ....[182]....
        /*0b64*/ 	.word	0xffffffff


	//   ....[183]....
        /*0b68*/ 	.word	0xffffffff


	//   ....[184]....
        /*0b6c*/ 	.word	0xffffffff


	//   ....[185]....
        /*0b70*/ 	.word	0xffffffff


	//   ....[186]....
        /*0b74*/ 	.word	0xffffffff


	//   ....[187]....
        /*0b78*/ 	.word	0xffffffff


	//   ....[188]....
        /*0b7c*/ 	.word	0xffffffff


	//   ....[189]....
        /*0b80*/ 	.word	0xffffffff


	//   ....[190]....
        /*0b84*/ 	.word	0xffffffff


	//   ....[191]....
        /*0b88*/ 	.word	0xffffffff


	//   ....[192]....
        /*0b8c*/ 	.word	0xffffffff


	//   ....[193]....
        /*0b90*/ 	.word	0xffffffff


	//   ....[194]....
        /*0b94*/ 	.word	0xffffffff


	//   ....[195]....
        /*0b98*/ 	.word	0xffffffff


	//   ....[196]....
        /*0b9c*/ 	.word	0xffffffff


	//   ....[197]....
        /*0ba0*/ 	.word	0xffffffff


	//   ....[198]....
        /*0ba4*/ 	.word	0xffffffff


	//   ....[199]....
        /*0ba8*/ 	.word	0xffffffff


	//   ....[200]....
        /*0bac*/ 	.word	0xffffffff


	//   ....[201]....
        /*0bb0*/ 	.word	0xffffffff


	//   ....[202]....
        /*0bb4*/ 	.word	0xffffffff


	//   ....[203]....
        /*0bb8*/ 	.word	0xffffffff


	//   ....[204]....
        /*0bbc*/ 	.word	0xffffffff


	//   ....[205]....
        /*0bc0*/ 	.word	0xffffffff


	//   ....[206]....
        /*0bc4*/ 	.word	0xffffffff


	//   ....[207]....
        /*0bc8*/ 	.word	0xffffffff


	//   ....[208]....
        /*0bcc*/ 	.word	0xffffffff


	//   ....[209]....
        /*0bd0*/ 	.word	0xffffffff


	//   ....[210]....
        /*0bd4*/ 	.word	0xffffffff


	//   ....[211]....
        /*0bd8*/ 	.word	0xffffffff


	//   ....[212]....
        /*0bdc*/ 	.word	0xffffffff


	//   ....[213]....
        /*0be0*/ 	.word	0xffffffff


	//   ....[214]....
        /*0be4*/ 	.word	0xffffffff


	//   ....[215]....
        /*0be8*/ 	.word	0xffffffff


	//   ....[216]....
        /*0bec*/ 	.word	0xffffffff


	//   ....[217]....
        /*0bf0*/ 	.word	0xffffffff


	//   ....[218]....
        /*0bf4*/ 	.word	0xffffffff


	//   ....[219]....
        /*0bf8*/ 	.word	0xffffffff


	//   ....[220]....
        /*0bfc*/ 	.word	0xffffffff


	//   ....[221]....
        /*0c00*/ 	.word	0xffffffff


	//   ....[222]....
        /*0c04*/ 	.word	0xffffffff


	//   ....[223]....
        /*0c08*/ 	.word	0xffffffff


	//   ....[224]....
        /*0c0c*/ 	.word	0xffffffff


	//   ....[225]....
        /*0c10*/ 	.word	0xffffffff


	//   ....[226]....
        /*0c14*/ 	.word	0xffffffff


	//   ....[227]....
        /*0c18*/ 	.word	0xffffffff


	//   ....[228]....
        /*0c1c*/ 	.word	0xffffffff


	//   ....[229]....
        /*0c20*/ 	.word	0xffffffff


	//   ....[230]....
        /*0c24*/ 	.word	0xffffffff


	//   ....[231]....
        /*0c28*/ 	.word	0xffffffff


	//   ....[232]....
        /*0c2c*/ 	.word	0xffffffff


	//   ....[233]....
        /*0c30*/ 	.word	0xffffffff


	//   ....[234]....
        /*0c34*/ 	.word	0xffffffff


	//   ....[235]....
        /*0c38*/ 	.word	0xffffffff


	//   ....[236]....
        /*0c3c*/ 	.word	0xffffffff


	//   ....[237]....
        /*0c40*/ 	.word	0xffffffff


	//   ....[238]....
        /*0c44*/ 	.word	0xffffffff


	//   ....[239]....
        /*0c48*/ 	.word	0xffffffff


	//   ....[240]....
        /*0c4c*/ 	.word	0xffffffff


	//   ....[241]....
        /*0c50*/ 	.word	0xffffffff


	//   ....[242]....
        /*0c54*/ 	.word	0xffffffff


	//   ....[243]....
        /*0c58*/ 	.word	0xffffffff


	//   ....[244]....
        /*0c5c*/ 	.word	0xffffffff


	//   ....[245]....
        /*0c60*/ 	.word	0xffffffff


	//   ....[246]....
        /*0c64*/ 	.word	0xffffffff


	//   ....[247]....
        /*0c68*/ 	.word	0xffffffff


	//   ....[248]....
        /*0c6c*/ 	.word	0xffffffff


	//   ....[249]....
        /*0c70*/ 	.word	0xffffffff


	//   ....[250]....
        /*0c74*/ 	.word	0xffffffff


	//   ....[251]....
        /*0c78*/ 	.word	0xffffffff


	//   ....[252]....
        /*0c7c*/ 	.word	0xffffffff


	//   ....[253]....
        /*0c80*/ 	.word	0xffffffff


	//   ....[254]....
        /*0c84*/ 	.word	0xffffffff


	//   ....[255]....
        /*0c88*/ 	.word	0xffffffff


	//   ....[0]....
        /*0c8c*/ 	.word	0xffffffff


	//   ....[1]....
        /*0c90*/ 	.word	0xffffffff


	//   ....[2]....
        /*0c94*/ 	.word	0xffffffff


	//   ....[3]....
        /*0c98*/ 	.word	0xffffffff


	//   ....[4]....
        /*0c9c*/ 	.word	0xffffffff


	//   ....[5]....
        /*0ca0*/ 	.word	0xffffffff


	//   ....[6]....
        /*0ca4*/ 	.word	0xffffffff


	//   ....[7]....
        /*0ca8*/ 	.word	0xffffffff


	//   ....[8]....
        /*0cac*/ 	.word	0xffffffff


	//   ....[9]....
        /*0cb0*/ 	.word	0xffffffff


	//   ....[10]....
        /*0cb4*/ 	.word	0xffffffff


	//   ....[11]....
        /*0cb8*/ 	.word	0xffffffff


	//   ....[12]....
        /*0cbc*/ 	.word	0xffffffff


	//   ....[13]....
        /*0cc0*/ 	.word	0xffffffff


	//   ....[14]....
        /*0cc4*/ 	.word	0xffffffff


	//   ....[15]....
        /*0cc8*/ 	.word	0xffffffff


	//   ....[16]....
        /*0ccc*/ 	.word	0xffffffff


	//   ....[17]....
        /*0cd0*/ 	.word	0xffffffff


	//   ....[18]....
        /*0cd4*/ 	.word	0xffffffff


	//   ....[19]....
        /*0cd8*/ 	.word	0xffffffff


	//   ....[20]....
        /*0cdc*/ 	.word	0xffffffff


	//   ....[21]....
        /*0ce0*/ 	.word	0xffffffff


	//   ....[22]....
        /*0ce4*/ 	.word	0xffffffff


	//   ....[23]....
        /*0ce8*/ 	.word	0xffffffff


	//   ....[24]....
        /*0cec*/ 	.word	0xffffffff


	//   ....[25]....
        /*0cf0*/ 	.word	0xffffffff


	//   ....[26]....
        /*0cf4*/ 	.word	0xffffffff


	//   ....[27]....
        /*0cf8*/ 	.word	0xffffffff


	//   ....[28]....
        /*0cfc*/ 	.word	0xffffffff


	//   ....[29]....
        /*0d00*/ 	.word	0xffffffff


	//   ....[30]....
        /*0d04*/ 	.word	0xffffffff


	//   ....[31]....
        /*0d08*/ 	.word	0xffffffff


	//   ....[32]....
        /*0d0c*/ 	.word	0xffffffff


	//   ....[33]....
        /*0d10*/ 	.word	0xffffffff


	//   ....[34]....
        /*0d14*/ 	.word	0xffffffff


	//   ....[35]....
        /*0d18*/ 	.word	0xffffffff


	//   ....[36]....
        /*0d1c*/ 	.word	0xffffffff


	//   ....[37]....
        /*0d20*/ 	.word	0xffffffff


	//   ....[38]....
        /*0d24*/ 	.word	0xffffffff


	//   ....[39]....
        /*0d28*/ 	.word	0xffffffff


	//   ....[40]....
        /*0d2c*/ 	.word	0xffffffff


	//   ....[41]....
        /*0d30*/ 	.word	0xffffffff


	//   ....[42]....
        /*0d34*/ 	.word	0xffffffff


	//   ....[43]....
        /*0d38*/ 	.word	0xffffffff


	//   ....[44]....
        /*0d3c*/ 	.word	0xffffffff


	//   ....[45]....
        /*0d40*/ 	.word	0xffffffff


	//   ....[46]....
        /*0d44*/ 	.word	0xffffffff


	//   ....[47]....
        /*0d48*/ 	.word	0xffffffff


	//   ....[48]....
        /*0d4c*/ 	.word	0xffffffff


	//   ....[49]....
        /*0d50*/ 	.word	0xffffffff


	//   ....[50]....
        /*0d54*/ 	.word	0xffffffff


	//   ....[51]....
        /*0d58*/ 	.word	0xffffffff


	//   ....[52]....
        /*0d5c*/ 	.word	0xffffffff


	//   ....[53]....
        /*0d60*/ 	.word	0xffffffff


	//   ....[54]....
        /*0d64*/ 	.word	0xffffffff


	//   ....[55]....
        /*0d68*/ 	.word	0xffffffff


	//   ....[56]....
        /*0d6c*/ 	.word	0xffffffff


	//   ....[57]....
        /*0d70*/ 	.word	0xffffffff


	//   ....[58]....
        /*0d74*/ 	.word	0xffffffff


	//   ....[59]....
        /*0d78*/ 	.word	0xffffffff


	//   ....[60]....
        /*0d7c*/ 	.word	0xffffffff


	//   ....[61]....
        /*0d80*/ 	.word	0xffffffff


	//   ....[62]....
        /*0d84*/ 	.word	0xffffffff


	//   ....[63]....
        /*0d88*/ 	.word	0xffffffff


	//   ....[64]....
        /*0d8c*/ 	.word	0xffffffff


	//   ....[65]....
        /*0d90*/ 	.word	0xffffffff


	//   ....[66]....
        /*0d94*/ 	.word	0xffffffff


	//   ....[67]....
        /*0d98*/ 	.word	0xffffffff


	//   ....[68]....
        /*0d9c*/ 	.word	0xffffffff


	//   ....[69]....
        /*0da0*/ 	.word	0xffffffff


	//   ....[70]....
        /*0da4*/ 	.word	0xffffffff


	//   ....[71]....
        /*0da8*/ 	.word	0xffffffff


	//   ....[72]....
        /*0dac*/ 	.word	0xffffffff


	//   ....[73]....
        /*0db0*/ 	.word	0xffffffff


	//   ....[74]....
        /*0db4*/ 	.word	0xffffffff


	//   ....[75]....
        /*0db8*/ 	.word	0xffffffff


	//   ....[76]....
        /*0dbc*/ 	.word	0xffffffff


	//   ....[77]....
        /*0dc0*/ 	.word	0xffffffff


	//   ....[78]....
        /*0dc4*/ 	.word	0xffffffff


	//   ....[79]....
        /*0dc8*/ 	.word	0xffffffff


	//   ....[80]....
        /*0dcc*/ 	.word	0xffffffff


	//   ....[81]....
        /*0dd0*/ 	.word	0xffffffff


	//   ....[82]....
        /*0dd4*/ 	.word	0xffffffff


	//   ....[83]....
        /*0dd8*/ 	.word	0xffffffff


	//   ....[84]....
        /*0ddc*/ 	.word	0xffffffff


	//   ....[85]....
        /*0de0*/ 	.word	0xffffffff


	//   ....[86]....
        /*0de4*/ 	.word	0xffffffff


	//   ....[87]....
        /*0de8*/ 	.word	0xffffffff


	//   ....[88]....
        /*0dec*/ 	.word	0xffffffff


	//   ....[89]....
        /*0df0*/ 	.word	0xffffffff


	//   ....[90]....
        /*0df4*/ 	.word	0xffffffff


	//   ....[91]....
        /*0df8*/ 	.word	0xffffffff


	//   ....[92]....
        /*0dfc*/ 	.word	0xffffffff


	//   ....[93]....
        /*0e00*/ 	.word	0xffffffff


	//   ....[94]....
        /*0e04*/ 	.word	0xffffffff


	//   ....[95]....
        /*0e08*/ 	.word	0xffffffff


	//   ....[96]....
        /*0e0c*/ 	.word	0xffffffff


	//   ....[97]....
        /*0e10*/ 	.word	0xffffffff


	//   ....[98]....
        /*0e14*/ 	.word	0xffffffff


	//   ....[99]....
        /*0e18*/ 	.word	0xffffffff


	//   ....[100]....
        /*0e1c*/ 	.word	0xffffffff


	//   ....[101]....
        /*0e20*/ 	.word	0xffffffff


	//   ....[102]....
        /*0e24*/ 	.word	0xffffffff


	//   ....[103]....
        /*0e28*/ 	.word	0xffffffff


	//   ....[104]....
        /*0e2c*/ 	.word	0xffffffff


	//   ....[105]....
        /*0e30*/ 	.word	0xffffffff


	//   ....[106]....
        /*0e34*/ 	.word	0xffffffff


	//   ....[107]....
        /*0e38*/ 	.word	0xffffffff


	//   ....[108]....
        /*0e3c*/ 	.word	0xffffffff


	//   ....[109]....
        /*0e40*/ 	.word	0xffffffff


	//   ....[110]....
        /*0e44*/ 	.word	0xffffffff


	//   ....[111]....
        /*0e48*/ 	.word	0xffffffff


	//   ....[112]....
        /*0e4c*/ 	.word	0xffffffff


	//   ....[113]....
        /*0e50*/ 	.word	0xffffffff


	//   ....[114]....
        /*0e54*/ 	.word	0xffffffff


	//   ....[115]....
        /*0e58*/ 	.word	0xffffffff


	//   ....[116]....
        /*0e5c*/ 	.word	0xffffffff


	//   ....[117]....
        /*0e60*/ 	.word	0xffffffff


	//   ....[118]....
        /*0e64*/ 	.word	0xffffffff


	//   ....[119]....
        /*0e68*/ 	.word	0xffffffff


	//   ....[120]....
        /*0e6c*/ 	.word	0xffffffff


	//   ....[121]....
        /*0e70*/ 	.word	0xffffffff


	//   ....[122]....
        /*0e74*/ 	.word	0xffffffff


	//   ....[123]....
        /*0e78*/ 	.word	0xffffffff


	//   ....[124]....
        /*0e7c*/ 	.word	0xffffffff


	//   ....[125]....
        /*0e80*/ 	.word	0xffffffff


	//   ....[126]....
        /*0e84*/ 	.word	0xffffffff


	//   ....[127]....
        /*0e88*/ 	.word	0xffffffff


	//   ....[128]....
        /*0e8c*/ 	.word	0xffffffff


	//   ....[129]....
        /*0e90*/ 	.word	0xffffffff


	//   ....[130]....
        /*0e94*/ 	.word	0xffffffff


	//   ....[131]....
        /*0e98*/ 	.word	0xffffffff


	//   ....[132]....
        /*0e9c*/ 	.word	0xffffffff


	//   ....[133]....
        /*0ea0*/ 	.word	0xffffffff


	//   ....[134]....
        /*0ea4*/ 	.word	0xffffffff


	//   ....[135]....
        /*0ea8*/ 	.word	0xffffffff


	//   ....[136]....
        /*0eac*/ 	.word	0xffffffff


	//   ....[137]....
        /*0eb0*/ 	.word	0xffffffff


	//   ....[138]....
        /*0eb4*/ 	.word	0xffffffff


	//   ....[139]....
        /*0eb8*/ 	.word	0xffffffff


	//   ....[140]....
        /*0ebc*/ 	.word	0xffffffff


	//   ....[141]....
        /*0ec0*/ 	.word	0xffffffff


	//   ....[142]....
        /*0ec4*/ 	.word	0xffffffff


	//   ....[143]....
        /*0ec8*/ 	.word	0xffffffff


	//   ....[144]....
        /*0ecc*/ 	.word	0xffffffff


	//   ....[145]....
        /*0ed0*/ 	.word	0xffffffff


	//   ....[146]....
        /*0ed4*/ 	.word	0xffffffff


	//   ....[147]....
        /*0ed8*/ 	.word	0xffffffff


	//   ....[148]....
        /*0edc*/ 	.word	0xffffffff


	//   ....[149]....
        /*0ee0*/ 	.word	0xffffffff


	//   ....[150]....
        /*0ee4*/ 	.word	0xffffffff


	//   ....[151]....
        /*0ee8*/ 	.word	0xffffffff


	//   ....[152]....
        /*0eec*/ 	.word	0xffffffff


	//   ....[153]....
        /*0ef0*/ 	.word	0xffffffff


	//   ....[154]....
        /*0ef4*/ 	.word	0xffffffff


	//   ....[155]....
        /*0ef8*/ 	.word	0xffffffff


	//   ....[156]....
        /*0efc*/ 	.word	0xffffffff


	//   ....[157]....
        /*0f00*/ 	.word	0xffffffff


	//   ....[158]....
        /*0f04*/ 	.word	0xffffffff


	//   ....[159]....
        /*0f08*/ 	.word	0xffffffff


	//   ....[160]....
        /*0f0c*/ 	.word	0xffffffff


	//   ....[161]....
        /*0f10*/ 	.word	0xffffffff


	//   ....[162]....
        /*0f14*/ 	.word	0xffffffff


	//   ....[163]....
        /*0f18*/ 	.word	0xffffffff


	//   ....[164]....
        /*0f1c*/ 	.word	0xffffffff


	//   ....[165]....
        /*0f20*/ 	.word	0xffffffff


	//   ....[166]....
        /*0f24*/ 	.word	0xffffffff


	//   ....[167]....
        /*0f28*/ 	.word	0xffffffff


	//   ....[168]....
        /*0f2c*/ 	.word	0xffffffff


	//   ....[169]....
        /*0f30*/ 	.word	0xffffffff


	//   ....[170]....
        /*0f34*/ 	.word	0xffffffff


	//   ....[171]....
        /*0f38*/ 	.word	0xffffffff


	//   ....[172]....
        /*0f3c*/ 	.word	0xffffffff


	//   ....[173]....
        /*0f40*/ 	.word	0xffffffff


	//   ....[174]....
        /*0f44*/ 	.word	0xffffffff


	//   ....[175]....
        /*0f48*/ 	.word	0xffffffff


	//   ....[176]....
        /*0f4c*/ 	.word	0xffffffff


	//   ....[177]....
        /*0f50*/ 	.word	0xffffffff


	//   ....[178]....
        /*0f54*/ 	.word	0xffffffff


	//   ....[179]....
        /*0f58*/ 	.word	0xffffffff


	//   ....[180]....
        /*0f5c*/ 	.word	0xffffffff


	//   ....[181]....
        /*0f60*/ 	.word	0xffffffff


	//   ....[182]....
        /*0f64*/ 	.word	0xffffffff


	//   ....[183]....
        /*0f68*/ 	.word	0xffffffff


	//   ....[184]....
        /*0f6c*/ 	.word	0xffffffff


	//   ....[185]....
        /*0f70*/ 	.word	0xffffffff


	//   ....[186]....
        /*0f74*/ 	.word	0xffffffff


	//   ....[187]....
        /*0f78*/ 	.word	0xffffffff


	//   ....[188]....
        /*0f7c*/ 	.word	0xffffffff


	//   ....[189]....
        /*0f80*/ 	.word	0xffffffff


	//   ....[190]....
        /*0f84*/ 	.word	0xffffffff


	//   ....[191]....
        /*0f88*/ 	.word	0xffffffff


	//   ....[192]....
        /*0f8c*/ 	.word	0xffffffff


	//   ....[193]....
        /*0f90*/ 	.word	0xffffffff


	//   ....[194]....
        /*0f94*/ 	.word	0xffffffff


	//   ....[195]....
        /*0f98*/ 	.word	0xffffffff


	//   ....[196]....
        /*0f9c*/ 	.word	0xffffffff


	//   ....[197]....
        /*0fa0*/ 	.word	0xffffffff


	//   ....[198]....
        /*0fa4*/ 	.word	0xffffffff


	//   ....[199]....
        /*0fa8*/ 	.word	0xffffffff


	//   ....[200]....
        /*0fac*/ 	.word	0xffffffff


	//   ....[201]....
        /*0fb0*/ 	.word	0xffffffff


	//----- nvinfo : EIATTR_COOP_GROUP_INSTR_OFFSETS
	.align		4
.L_430:
        /*0fb4*/ 	.byte	0x04, 0x28
        /*0fb6*/ 	.short	(.L_432 - .L_431)


	//   ....[0]....
.L_431:
        /*0fb8*/ 	.word	0x000033d0


	//   ....[1]....
        /*0fbc*/ 	.word	0x000033e0


	//   ....[2]....
        /*0fc0*/ 	.word	0x000033f0


	//   ....[3]....
        /*0fc4*/ 	.word	0x00003400


	//   ....[4]....
        /*0fc8*/ 	.word	0x00003560


	//   ....[5]....
        /*0fcc*/ 	.word	0x00003570


	//   ....[6]....
        /*0fd0*/ 	.word	0x00003580


	//   ....[7]....
        /*0fd4*/ 	.word	0x00003590


	//   ....[8]....
        /*0fd8*/ 	.word	0x000035a0


	//   ....[9]....
        /*0fdc*/ 	.word	0x000035b0


	//   ....[10]....
        /*0fe0*/ 	.word	0x000035c0


	//   ....[11]....
        /*0fe4*/ 	.word	0x000035d0


	//   ....[12]....
        /*0fe8*/ 	.word	0x000035e0


	//   ....[13]....
        /*0fec*/ 	.word	0x000035f0


	//   ....[14]....
        /*0ff0*/ 	.word	0x00003600


	//   ....[15]....
        /*0ff4*/ 	.word	0x00003610


	//   ....[16]....
        /*0ff8*/ 	.word	0x00003800


	//   ....[17]....
        /*0ffc*/ 	.word	0x00003810


	//   ....[18]....
        /*1000*/ 	.word	0x00003820


	//   ....[19]....
        /*1004*/ 	.word	0x00003830


	//   ....[20]....
        /*1008*/ 	.word	0x00003840


	//   ....[21]....
        /*100c*/ 	.word	0x00003850


	//   ....[22]....
        /*1010*/ 	.word	0x00003860


	//   ....[23]....
        /*1014*/ 	.word	0x00003870


	//   ....[24]....
        /*1018*/ 	.word	0x00003900


	//   ....[25]....
        /*101c*/ 	.word	0x00003910


	//   ....[26]....
        /*1020*/ 	.word	0x00003950


	//   ....[27]....
        /*1024*/ 	.word	0x00003960


	//   ....[28]....
        /*1028*/ 	.word	0x000039a0


	//   ....[29]....
        /*102c*/ 	.word	0x000039b0


	//   ....[30]....
        /*1030*/ 	.word	0x00003a40


	//   ....[31]....
        /*1034*/ 	.word	0x00003a60


	//   ....[32]....
        /*1038*/ 	.word	0x00003a90


	//   ....[33]....
        /*103c*/ 	.word	0x00003aa0


	//   ....[34]....
        /*1040*/ 	.word	0x00003ab0


	//   ....[35]....
        /*1044*/ 	.word	0x00003ac0


	//   ....[36]....
        /*1048*/ 	.word	0x00003ad0


	//   ....[37]....
        /*104c*/ 	.word	0x00003ae0


	//   ....[38]....
        /*1050*/ 	.word	0x00003af0


	//   ....[39]....
        /*1054*/ 	.word	0x00003b00


	//   ....[40]....
        /*1058*/ 	.word	0x00003c70


	//   ....[41]....
        /*105c*/ 	.word	0x00003c80


	//   ....[42]....
        /*1060*/ 	.word	0x00003ce0


	//   ....[43]....
        /*1064*/ 	.word	0x00003cf0


	//   ....[44]....
        /*1068*/ 	.word	0x00003d00


	//   ....[45]....
        /*106c*/ 	.word	0x00003d10


	//   ....[46]....
        /*1070*/ 	.word	0x00003d20


	//   ....[47]....
        /*1074*/ 	.word	0x00003d30


	//   ....[48]....
        /*1078*/ 	.word	0x00003d40


	//   ....[49]....
        /*107c*/ 	.word	0x00003d50


	//   ....[50]....
        /*1080*/ 	.word	0x00003d60


	//   ....[51]....
        /*1084*/ 	.word	0x00003d70


	//   ....[52]....
        /*1088*/ 	.word	0x00003d80


	//   ....[53]....
        /*108c*/ 	.word	0x00003d90


	//   ....[54]....
        /*1090*/ 	.word	0x00003da0


	//   ....[55]....
        /*1094*/ 	.word	0x00003db0


	//   ....[56]....
        /*1098*/ 	.word	0x00003dc0


	//   ....[57]....
        /*109c*/ 	.word	0x00003dd0


	//   ....[58]....
        /*10a0*/ 	.word	0x00003de0


	//   ....[59]....
        /*10a4*/ 	.word	0x00003df0


	//   ....[60]....
        /*10a8*/ 	.word	0x00003e00


	//   ....[61]....
        /*10ac*/ 	.word	0x00003e10


	//   ....[62]....
        /*10b0*/ 	.word	0x00003e20


	//   ....[63]....
        /*10b4*/ 	.word	0x00003e30


	//   ....[64]....
        /*10b8*/ 	.word	0x00003e40


	//   ....[65]....
        /*10bc*/ 	.word	0x00003e50


	//   ....[66]....
        /*10c0*/ 	.word	0x00003e60


	//   ....[67]....
        /*10c4*/ 	.word	0x00003e70


	//   ....[68]....
        /*10c8*/ 	.word	0x00003e80


	//   ....[69]....
        /*10cc*/ 	.word	0x00003e90


	//   ....[70]....
        /*10d0*/ 	.word	0x00003ea0


	//   ....[71]....
        /*10d4*/ 	.word	0x00003eb0


	//   ....[72]....
        /*10d8*/ 	.word	0x00003ec0


	//   ....[73]....
        /*10dc*/ 	.word	0x00003ed0


	//   ....[74]....
        /*10e0*/ 	.word	0x00003ee0


	//   ....[75]....
        /*10e4*/ 	.word	0x00003ef0


	//   ....[76]....
        /*10e8*/ 	.word	0x00003f00


	//   ....[77]....
        /*10ec*/ 	.word	0x00003f10


	//   ....[78]....
        /*10f0*/ 	.word	0x00004070


	//   ....[79]....
        /*10f4*/ 	.word	0x00004080


	//   ....[80]....
        /*10f8*/ 	.word	0x00004090


	//   ....[81]....
        /*10fc*/ 	.word	0x000040a0


	//   ....[82]....
        /*1100*/ 	.word	0x000040b0


	//   ....[83]....
        /*1104*/ 	.word	0x000040c0


	//   ....[84]....
        /*1108*/ 	.word	0x000040d0


	//   ....[85]....
        /*110c*/ 	.word	0x000040e0


	//   ....[86]....
        /*1110*/ 	.word	0x000040f0


	//   ....[87]....
        /*1114*/ 	.word	0x00004100


	//   ....[88]....
        /*1118*/ 	.word	0x00004110


	//   ....[89]....
        /*111c*/ 	.word	0x00004120


	//   ....[90]....
        /*1120*/ 	.word	0x00004130


	//   ....[91]....
        /*1124*/ 	.word	0x00004140


	//   ....[92]....
        /*1128*/ 	.word	0x00004150


	//   ....[93]....
        /*112c*/ 	.word	0x00004160


	//   ....[94]....
        /*1130*/ 	.word	0x00004170


	//   ....[95]....
        /*1134*/ 	.word	0x00004180


	//   ....[96]....
        /*1138*/ 	.word	0x00004190


	//   ....[97]....
        /*113c*/ 	.word	0x000041a0


	//   ....[98]....
        /*1140*/ 	.word	0x000041b0


	//   ....[99]....
        /*1144*/ 	.word	0x000041c0


	//   ....[100]....
        /*1148*/ 	.word	0x000041d0


	//   ....[101]....
        /*114c*/ 	.word	0x000041e0


	//   ....[102]....
        /*1150*/ 	.word	0x000041f0


	//   ....[103]....
        /*1154*/ 	.word	0x00004200


	//   ....[104]....
        /*1158*/ 	.word	0x00004210


	//   ....[105]....
        /*115c*/ 	.word	0x00004220


	//   ....[106]....
        /*1160*/ 	.word	0x00004230


	//   ....[107]....
        /*1164*/ 	.word	0x00004240


	//   ....[108]....
        /*1168*/ 	.word	0x00004250


	//   ....[109]....
        /*116c*/ 	.word	0x00004260


	//   ....[110]....
        /*1170*/ 	.word	0x00004270


	//   ....[111]....
        /*1174*/ 	.word	0x00004280


	//   ....[112]....
        /*1178*/ 	.word	0x00004290


	//   ....[113]....
        /*117c*/ 	.word	0x000042a0


	//   ....[114]....
        /*1180*/ 	.word	0x000042b0


	//   ....[115]....
        /*1184*/ 	.word	0x000042c0


	//   ....[116]....
        /*1188*/ 	.word	0x00004400


	//   ....[117]....
        /*118c*/ 	.word	0x00004410


	//   ....[118]....
        /*1190*/ 	.word	0x00004420


	//   ....[119]....
        /*1194*/ 	.word	0x00004430


	//   ....[120]....
        /*1198*/ 	.word	0x00004440


	//   ....[121]....
        /*119c*/ 	.word	0x00004450


	//   ....[122]....
        /*11a0*/ 	.word	0x00004460


	//   ....[123]....
        /*11a4*/ 	.word	0x00004470


	//   ....[124]....
        /*11a8*/ 	.word	0x00004480


	//   ....[125]....
        /*11ac*/ 	.word	0x00004490


	//   ....[126]....
        /*11b0*/ 	.word	0x000044a0


	//   ....[127]....
        /*11b4*/ 	.word	0x000044b0


	//   ....[128]....
        /*11b8*/ 	.word	0x000044c0


	//   ....[129]....
        /*11bc*/ 	.word	0x000044d0


	//   ....[130]....
        /*11c0*/ 	.word	0x000044e0


	//   ....[131]....
        /*11c4*/ 	.word	0x000044f0


	//   ....[132]....
        /*11c8*/ 	.word	0x00004500


	//   ....[133]....
        /*11cc*/ 	.word	0x00004510


	//   ....[134]....
        /*11d0*/ 	.word	0x00004520


	//   ....[135]....
        /*11d4*/ 	.word	0x00004530


	//   ....[136]....
        /*11d8*/ 	.word	0x00004540


	//   ....[137]....
        /*11dc*/ 	.word	0x00004550


	//   ....[138]....
        /*11e0*/ 	.word	0x00004560


	//   ....[139]....
        /*11e4*/ 	.word	0x00004570


	//   ....[140]....
        /*11e8*/ 	.word	0x00004580


	//   ....[141]....
        /*11ec*/ 	.word	0x00004590


	//   ....[142]....
        /*11f0*/ 	.word	0x000045a0


	//   ....[143]....
        /*11f4*/ 	.word	0x000045b0


	//   ....[144]....
        /*11f8*/ 	.word	0x000045c0


	//   ....[145]....
        /*11fc*/ 	.word	0x000045d0


	//   ....[146]....
        /*1200*/ 	.word	0x000045e0


	//   ....[147]....
        /*1204*/ 	.word	0x000045f0


	//   ....[148]....
        /*1208*/ 	.word	0x00004600


	//   ....[149]....
        /*120c*/ 	.word	0x00004610


	//   ....[150]....
        /*1210*/ 	.word	0x00004620


	//   ....[151]....
        /*1214*/ 	.word	0x00004630


	//   ....[152]....
        /*1218*/ 	.word	0x00004640


	//   ....[153]....
        /*121c*/ 	.word	0x00004650


	//   ....[154]....
        /*1220*/ 	.word	0x000047b0


	//   ....[155]....
        /*1224*/ 	.word	0x000047c0


	//   ....[156]....
        /*1228*/ 	.word	0x000047d0


	//   ....[157]....
        /*122c*/ 	.word	0x000047e0


	//   ....[158]....
        /*1230*/ 	.word	0x000047f0


	//   ....[159]....
        /*1234*/ 	.word	0x00004800


	//   ....[160]....
        /*1238*/ 	.word	0x00004810


	//   ....[161]....
        /*123c*/ 	.word	0x00004820


	//   ....[162]....
        /*1240*/ 	.word	0x00004830


	//   ....[163]....
        /*1244*/ 	.word	0x00004840


	//   ....[164]....
        /*1248*/ 	.word	0x00004850


	//   ....[165]....
        /*124c*/ 	.word	0x00004860


	//   ....[166]....
        /*1250*/ 	.word	0x00004870


	//   ....[167]....
        /*1254*/ 	.word	0x00004880


	//   ....[168]....
        /*1258*/ 	.word	0x00004890


	//   ....[169]....
        /*125c*/ 	.word	0x000048a0


	//   ....[170]....
        /*1260*/ 	.word	0x000048b0


	//   ....[171]....
        /*1264*/ 	.word	0x000048c0


	//   ....[172]....
        /*1268*/ 	.word	0x000048d0


	//   ....[173]....
        /*126c*/ 	.word	0x000048e0


	//   ....[174]....
        /*1270*/ 	.word	0x000048f0


	//   ....[175]....
        /*1274*/ 	.word	0x00004900


	//   ....[176]....
        /*1278*/ 	.word	0x00004910


	//   ....[177]....
        /*127c*/ 	.word	0x00004920


	//   ....[178]....
        /*1280*/ 	.word	0x00004930


	//   ....[179]....
        /*1284*/ 	.word	0x00004940


	//   ....[180]....
        /*1288*/ 	.word	0x00004950


	//   ....[181]....
        /*128c*/ 	.word	0x00004960


	//   ....[182]....
        /*1290*/ 	.word	0x00004970


	//   ....[183]....
        /*1294*/ 	.word	0x00004980


	//   ....[184]....
        /*1298*/ 	.word	0x00004990


	//   ....[185]....
        /*129c*/ 	.word	0x000049a0


	//   ....[186]....
        /*12a0*/ 	.word	0x000049b0


	//   ....[187]....
        /*12a4*/ 	.word	0x000049c0


	//   ....[188]....
        /*12a8*/ 	.word	0x000049d0


	//   ....[189]....
        /*12ac*/ 	.word	0x000049e0


	//   ....[190]....
        /*12b0*/ 	.word	0x000049f0


	//   ....[191]....
        /*12b4*/ 	.word	0x00004a00


	//   ....[192]....
        /*12b8*/ 	.word	0x00004a10


	//   ....[193]....
        /*12bc*/ 	.word	0x00004a20


	//   ....[194]....
        /*12c0*/ 	.word	0x000060c0


	//   ....[195]....
        /*12c4*/ 	.word	0x000060f0


	//   ....[196]....
        /*12c8*/ 	.word	0x00006100


	//   ....[197]....
        /*12cc*/ 	.word	0x00006110


	//   ....[198]....
        /*12d0*/ 	.word	0x00006120


	//   ....[199]....
        /*12d4*/ 	.word	0x00006130


	//   ....[200]....
        /*12d8*/ 	.word	0x00006140


	//   ....[201]....
        /*12dc*/ 	.word	0x00006150


	//   ....[202]....
        /*12e0*/ 	.word	0x00006160


	//   ....[203]....
        /*12e4*/ 	.word	0x00006170


	//   ....[204]....
        /*12e8*/ 	.word	0x00006180


	//   ....[205]....
        /*12ec*/ 	.word	0x00006190


	//   ....[206]....
        /*12f0*/ 	.word	0x000061a0


	//   ....[207]....
        /*12f4*/ 	.word	0x000061b0


	//   ....[208]....
        /*12f8*/ 	.word	0x000061c0


	//   ....[209]....
        /*12fc*/ 	.word	0x000061d0


	//   ....[210]....
        /*1300*/ 	.word	0x000061e0


	//   ....[211]....
        /*1304*/ 	.word	0x000061f0


	//   ....[212]....
        /*1308*/ 	.word	0x00006200


	//   ....[213]....
        /*130c*/ 	.word	0x00006210


	//   ....[214]....
        /*1310*/ 	.word	0x00006220


	//   ....[215]....
        /*1314*/ 	.word	0x00006230


	//   ....[216]....
        /*1318*/ 	.word	0x00006240


	//   ....[217]....
        /*131c*/ 	.word	0x00006250


	//   ....[218]....
        /*1320*/ 	.word	0x00006260


	//   ....[219]....
        /*1324*/ 	.word	0x00006270


	//   ....[220]....
        /*1328*/ 	.word	0x00006280


	//   ....[221]....
        /*132c*/ 	.word	0x00006290


	//   ....[222]....
        /*1330*/ 	.word	0x000062a0


	//   ....[223]....
        /*1334*/ 	.word	0x000062b0


	//   ....[224]....
        /*1338*/ 	.word	0x000062c0


	//   ....[225]....
        /*133c*/ 	.word	0x000062d0


	//   ....[226]....
        /*1340*/ 	.word	0x000063e0


	//   ....[227]....
        /*1344*/ 	.word	0x000063f0


	//   ....[228]....
        /*1348*/ 	.word	0x00006400


	//   ....[229]....
        /*134c*/ 	.word	0x00006410


	//   ....[230]....
        /*1350*/ 	.word	0x00006420


	//   ....[231]....
        /*1354*/ 	.word	0x00006430


	//   ....[232]....
        /*1358*/ 	.word	0x00006440


	//   ....[233]....
        /*135c*/ 	.word	0x00006450


	//   ....[234]....
        /*1360*/ 	.word	0x00006460


	//   ....[235]....
        /*1364*/ 	.word	0x00006470


	//   ....[236]....
        /*1368*/ 	.word	0x00006480


	//   ....[237]....
        /*136c*/ 	.word	0x00006490


	//   ....[238]....
        /*1370*/ 	.word	0x000064a0


	//   ....[239]....
        /*1374*/ 	.word	0x000064b0


	//   ....[240]....
        /*1378*/ 	.word	0x000064c0


	//   ....[241]....
        /*137c*/ 	.word	0x000064d0


	//   ....[242]....
        /*1380*/ 	.word	0x000064e0


	//   ....[243]....
        /*1384*/ 	.word	0x000064f0


	//   ....[244]....
        /*1388*/ 	.word	0x00006500


	//   ....[245]....
        /*138c*/ 	.word	0x00006510


	//   ....[246]....
        /*1390*/ 	.word	0x00006520


	//   ....[247]....
        /*1394*/ 	.word	0x00006530


	//   ....[248]....
        /*1398*/ 	.word	0x00006540


	//   ....[249]....
        /*139c*/ 	.word	0x00006550


	//   ....[250]....
        /*13a0*/ 	.word	0x00006560


	//   ....[251]....
        /*13a4*/ 	.word	0x00006570


	//   ....[252]....
        /*13a8*/ 	.word	0x00006580


	//   ....[253]....
        /*13ac*/ 	.word	0x00006590


	//   ....[254]....
        /*13b0*/ 	.word	0x000065a0


	//   ....[255]....
        /*13b4*/ 	.word	0x000065b0


	//   ....[0]....
        /*13b8*/ 	.word	0x000065c0


	//   ....[1]....
        /*13bc*/ 	.word	0x000065d0


	//   ....[2]....
        /*13c0*/ 	.word	0x000065e0


	//   ....[3]....
        /*13c4*/ 	.word	0x000065f0


	//   ....[4]....
        /*13c8*/ 	.word	0x00006600


	//   ....[5]....
        /*13cc*/ 	.word	0x00006610


	//   ....[6]....
        /*13d0*/ 	.word	0x00006620


	//   ....[7]....
        /*13d4*/ 	.word	0x00006630


	//   ....[8]....
        /*13d8*/ 	.word	0x00006640


	//   ....[9]....
        /*13dc*/ 	.word	0x00006650


	//   ....[10]....
        /*13e0*/ 	.word	0x000067a0


	//   ....[11]....
        /*13e4*/ 	.word	0x000067b0


	//   ....[12]....
        /*13e8*/ 	.word	0x000067c0


	//   ....[13]....
        /*13ec*/ 	.word	0x000067d0


	//   ....[14]....
        /*13f0*/ 	.word	0x000067e0


	//   ....[15]....
        /*13f4*/ 	.word	0x000067f0


	//   ....[16]....
        /*13f8*/ 	.word	0x00006800


	//   ....[17]....
        /*13fc*/ 	.word	0x00006810


	//   ....[18]....
        /*1400*/ 	.word	0x00006820


	//   ....[19]....
        /*1404*/ 	.word	0x00006830


	//   ....[20]....
        /*1408*/ 	.word	0x00006840


	//   ....[21]....
        /*140c*/ 	.word	0x00006850


	//   ....[22]....
        /*1410*/ 	.word	0x00006860


	//   ....[23]....
        /*1414*/ 	.word	0x00006870


	//   ....[24]....
        /*1418*/ 	.word	0x00006880


	//   ....[25]....
        /*141c*/ 	.word	0x00006890


	//   ....[26]....
        /*1420*/ 	.word	0x000068a0


	//   ....[27]....
        /*1424*/ 	.word	0x000068b0


	//   ....[28]....
        /*1428*/ 	.word	0x000068c0


	//   ....[29]....
        /*142c*/ 	.word	0x000068d0


	//   ....[30]....
        /*1430*/ 	.word	0x000068e0


	//   ....[31]....
        /*1434*/ 	.word	0x000068f0


	//   ....[32]....
        /*1438*/ 	.word	0x00006900


	//   ....[33]....
        /*143c*/ 	.word	0x00006910


	//   ....[34]....
        /*1440*/ 	.word	0x00006920


	//   ....[35]....
        /*1444*/ 	.word	0x00006930


	//   ....[36]....
        /*1448*/ 	.word	0x00006940


	//   ....[37]....
        /*144c*/ 	.word	0x00006950


	//   ....[38]....
        /*1450*/ 	.word	0x00006960


	//   ....[39]....
        /*1454*/ 	.word	0x00006970


	//   ....[40]....
        /*1458*/ 	.word	0x00006980


	//   ....[41]....
        /*145c*/ 	.word	0x00006990


	//   ....[42]....
        /*1460*/ 	.word	0x000069a0


	//   ....[43]....
        /*1464*/ 	.word	0x000069b0


	//   ....[44]....
        /*1468*/ 	.word	0x000069c0


	//   ....[45]....
        /*146c*/ 	.word	0x000069d0


	//   ....[46]....
        /*1470*/ 	.word	0x000069e0


	//   ....[47]....
        /*1474*/ 	.word	0x000069f0


	//   ....[48]....
        /*1478*/ 	.word	0x00006a00


	//   ....[49]....
        /*147c*/ 	.word	0x00006a10


	//   ....[50]....
        /*1480*/ 	.word	0x00006b60


	//   ....[51]....
        /*1484*/ 	.word	0x00006b70


	//   ....[52]....
        /*1488*/ 	.word	0x00006b80


	//   ....[53]....
        /*148c*/ 	.word	0x00006b90


	//   ....[54]....
        /*1490*/ 	.word	0x00006ba0


	//   ....[55]....
        /*1494*/ 	.word	0x00006bb0


	//   ....[56]....
        /*1498*/ 	.word	0x00006bc0


	//   ....[57]....
        /*149c*/ 	.word	0x00006bd0


	//   ....[58]....
        /*14a0*/ 	.word	0x00006be0


	//   ....[59]....
        /*14a4*/ 	.word	0x00006bf0


	//   ....[60]....
        /*14a8*/ 	.word	0x00006c00


	//   ....[61]....
        /*14ac*/ 	.word	0x00006c10


	//   ....[62]....
        /*14b0*/ 	.word	0x00006c20


	//   ....[63]....
        /*14b4*/ 	.word	0x00006c30


	//   ....[64]....
        /*14b8*/ 	.word	0x00006c40


	//   ....[65]....
        /*14bc*/ 	.word	0x00006c50


	//   ....[66]....
        /*14c0*/ 	.word	0x00006c60


	//   ....[67]....
        /*14c4*/ 	.word	0x00006c70


	//   ....[68]....
        /*14c8*/ 	.word	0x00006c80


	//   ....[69]....
        /*14cc*/ 	.word	0x00006c90


	//   ....[70]....
        /*14d0*/ 	.word	0x00006ca0


	//   ....[71]....
        /*14d4*/ 	.word	0x00006cb0


	//   ....[72]....
        /*14d8*/ 	.word	0x00006cc0


	//   ....[73]....
        /*14dc*/ 	.word	0x00006cd0


	//   ....[74]....
        /*14e0*/ 	.word	0x00006ce0


	//   ....[75]....
        /*14e4*/ 	.word	0x00006cf0


	//   ....[76]....
        /*14e8*/ 	.word	0x00006d00


	//   ....[77]....
        /*14ec*/ 	.word	0x00006d10


	//   ....[78]....
        /*14f0*/ 	.word	0x00006d20


	//   ....[79]....
        /*14f4*/ 	.word	0x00006d30


	//   ....[80]....
        /*14f8*/ 	.word	0x00006d40


	//   ....[81]....
        /*14fc*/ 	.word	0x00006d50


	//   ....[82]....
        /*1500*/ 	.word	0x00006d60


	//   ....[83]....
        /*1504*/ 	.word	0x00006d70


	//   ....[84]....
        /*1508*/ 	.word	0x00006d80


	//   ....[85]....
        /*150c*/ 	.word	0x00006d90


	//   ....[86]....
        /*1510*/ 	.word	0x00006da0


	//   ....[87]....
        /*1514*/ 	.word	0x00006db0


	//   ....[88]....
        /*1518*/ 	.word	0x00006dc0


	//   ....[89]....
        /*151c*/ 	.word	0x00006dd0


	//   ....[90]....
        /*1520*/ 	.word	0x00006f20


	//   ....[91]....
        /*1524*/ 	.word	0x00006f30


	//   ....[92]....
        /*1528*/ 	.word	0x00006f40


	//   ....[93]....
        /*152c*/ 	.word	0x00006f50


	//   ....[94]....
        /*1530*/ 	.word	0x00006f60


	//   ....[95]....
        /*1534*/ 	.word	0x00006f70


	//   ....[96]....
        /*1538*/ 	.word	0x00006f80


	//   ....[97]....
        /*153c*/ 	.word	0x00006f90


	//   ....[98]....
        /*1540*/ 	.word	0x00006fa0


	//   ....[99]....
        /*1544*/ 	.word	0x00006fb0


	//   ....[100]....
        /*1548*/ 	.word	0x00006fc0


	//   ....[101]....
        /*154c*/ 	.word	0x00006fd0


	//   ....[102]....
        /*1550*/ 	.word	0x00006fe0


	//   ....[103]....
        /*1554*/ 	.word	0x00006ff0


	//   ....[104]....
        /*1558*/ 	.word	0x00007000


	//   ....[105]....
        /*155c*/ 	.word	0x00007010


	//   ....[106]....
        /*1560*/ 	.word	0x00007020


	//   ....[107]....
        /*1564*/ 	.word	0x00007030


	//   ....[108]....
        /*1568*/ 	.word	0x00007040


	//   ....[109]....
        /*156c*/ 	.word	0x00007050


	//   ....[110]....
        /*1570*/ 	.word	0x00007060


	//   ....[111]....
        /*1574*/ 	.word	0x00007070


	//   ....[112]....
        /*1578*/ 	.word	0x00007080


	//   ....[113]....
        /*157c*/ 	.word	0x00007090


	//   ....[114]....
        /*1580*/ 	.word	0x000070a0


	//   ....[115]....
        /*1584*/ 	.word	0x000070b0


	//   ....[116]....
        /*1588*/ 	.word	0x000070c0


	//   ....[117]....
        /*158c*/ 	.word	0x000070d0


	//   ....[118]....
        /*1590*/ 	.word	0x000070e0


	//   ....[119]....
        /*1594*/ 	.word	0x000070f0


	//   ....[120]....
        /*1598*/ 	.word	0x00007100


	//   ....[121]....
        /*159c*/ 	.word	0x00007110


	//   ....[122]....
        /*15a0*/ 	.word	0x00007120


	//   ....[123]....
        /*15a4*/ 	.word	0x00007130


	//   ....[124]....
        /*15a8*/ 	.word	0x00007140


	//   ....[125]....
        /*15ac*/ 	.word	0x00007150


	//   ....[126]....
        /*15b0*/ 	.word	0x00007160


	//   ....[127]....
        /*15b4*/ 	.word	0x00007170


	//   ....[128]....
        /*15b8*/ 	.word	0x00007180


	//   ....[129]....
        /*15bc*/ 	.word	0x00007190


	//   ....[130]....
        /*15c0*/ 	.word	0x000071a0


	//   ....[131]....
        /*15c4*/ 	.word	0x000071b0


	//   ....[132]....
        /*15c8*/ 	.word	0x00008820


	//   ....[133]....
        /*15cc*/ 	.word	0x00008850


	//   ....[134]....
        /*15d0*/ 	.word	0x00008860


	//   ....[135]....
        /*15d4*/ 	.word	0x00008870


	//   ....[136]....
        /*15d8*/ 	.word	0x00008880


	//   ....[137]....
        /*15dc*/ 	.word	0x00008890


	//   ....[138]....
        /*15e0*/ 	.word	0x000088a0


	//   ....[139]....
        /*15e4*/ 	.word	0x000088b0


	//   ....[140]....
        /*15e8*/ 	.word	0x000088c0


	//   ....[141]....
        /*15ec*/ 	.word	0x000088d0


	//   ....[142]....
        /*15f0*/ 	.word	0x000088e0


	//   ....[143]....
        /*15f4*/ 	.word	0x000088f0


	//   ....[144]....
        /*15f8*/ 	.word	0x00008900


	//   ....[145]....
        /*15fc*/ 	.word	0x00008910


	//   ....[146]....
        /*1600*/ 	.word	0x00008920


	//   ....[147]....
        /*1604*/ 	.word	0x00008930


	//   ....[148]....
        /*1608*/ 	.word	0x00008940


	//   ....[149]....
        /*160c*/ 	.word	0x00008950


	//   ....[150]....
        /*1610*/ 	.word	0x00008960


	//   ....[151]....
        /*1614*/ 	.word	0x00008970


	//   ....[152]....
        /*1618*/ 	.word	0x00008980


	//   ....[153]....
        /*161c*/ 	.word	0x00008990


	//   ....[154]....
        /*1620*/ 	.word	0x000089a0


	//   ....[155]....
        /*1624*/ 	.word	0x000089b0


	//   ....[156]....
        /*1628*/ 	.word	0x000089c0


	//   ....[157]....
        /*162c*/ 	.word	0x000089d0


	//   ....[158]....
        /*1630*/ 	.word	0x000089e0


	//   ....[159]....
        /*1634*/ 	.word	0x000089f0


	//   ....[160]....
        /*1638*/ 	.word	0x00008a00


	//   ....[161]....
        /*163c*/ 	.word	0x00008a10


	//   ....[162]....
        /*1640*/ 	.word	0x00008a20


	//   ....[163]....
        /*1644*/ 	.word	0x00008a30


	//   ....[164]....
        /*1648*/ 	.word	0x00008b40


	//   ....[165]....
        /*164c*/ 	.word	0x00008b50


	//   ....[166]....
        /*1650*/ 	.word	0x00008b60


	//   ....[167]....
        /*1654*/ 	.word	0x00008b70


	//   ....[168]....
        /*1658*/ 	.word	0x00008b80


	//   ....[169]....
        /*165c*/ 	.word	0x00008b90


	//   ....[170]....
        /*1660*/ 	.word	0x00008ba0


	//   ....[171]....
        /*1664*/ 	.word	0x00008bb0


	//   ....[172]....
        /*1668*/ 	.word	0x00008bc0


	//   ....[173]....
        /*166c*/ 	.word	0x00008bd0


	//   ....[174]....
        /*1670*/ 	.word	0x00008be0


	//   ....[175]....
        /*1674*/ 	.word	0x00008bf0


	//   ....[176]....
        /*1678*/ 	.word	0x00008c00


	//   ....[177]....
        /*167c*/ 	.word	0x00008c10


	//   ....[178]....
        /*1680*/ 	.word	0x00008c20


	//   ....[179]....
        /*1684*/ 	.word	0x00008c30


	//   ....[180]....
        /*1688*/ 	.word	0x00008c40


	//   ....[181]....
        /*168c*/ 	.word	0x00008c50


	//   ....[182]....
        /*1690*/ 	.word	0x00008c60


	//   ....[183]....
        /*1694*/ 	.word	0x00008c70


	//   ....[184]....
        /*1698*/ 	.word	0x00008c80


	//   ....[185]....
        /*169c*/ 	.word	0x00008c90


	//   ....[186]....
        /*16a0*/ 	.word	0x00008ca0


	//   ....[187]....
        /*16a4*/ 	.word	0x00008cb0


	//   ....[188]....
        /*16a8*/ 	.word	0x00008cc0


	//   ....[189]....
        /*16ac*/ 	.word	0x00008cd0


	//   ....[190]....
        /*16b0*/ 	.word	0x00008ce0


	//   ....[191]....
        /*16b4*/ 	.word	0x00008cf0


	//   ....[192]....
        /*16b8*/ 	.word	0x00008d00


	//   ....[193]....
        /*16bc*/ 	.word	0x00008d10


	//   ....[194]....
        /*16c0*/ 	.word	0x00008d20


	//   ....[195]....
        /*16c4*/ 	.word	0x00008d30


	//   ....[196]....
        /*16c8*/ 	.word	0x00008d40


	//   ....[197]....
        /*16cc*/ 	.word	0x00008d50


	//   ....[198]....
        /*16d0*/ 	.word	0x00008d60


	//   ....[199]....
        /*16d4*/ 	.word	0x00008d70


	//   ....[200]....
        /*16d8*/ 	.word	0x00008d80


	//   ....[201]....
        /*16dc*/ 	.word	0x00008d90


	//   ....[202]....
        /*16e0*/ 	.word	0x00008da0


	//   ....[203]....
        /*16e4*/ 	.word	0x00008db0


	//   ....[204]....
        /*16e8*/ 	.word	0x00008f00


	//   ....[205]....
        /*16ec*/ 	.word	0x00008f10


	//   ....[206]....
        /*16f0*/ 	.word	0x00008f20


	//   ....[207]....
        /*16f4*/ 	.word	0x00008f30


	//   ....[208]....
        /*16f8*/ 	.word	0x00008f40


	//   ....[209]....
        /*16fc*/ 	.word	0x00008f50


	//   ....[210]....
        /*1700*/ 	.word	0x00008f60


	//   ....[211]....
        /*1704*/ 	.word	0x00008f70


	//   ....[212]....
        /*1708*/ 	.word	0x00008f80


	//   ....[213]....
        /*170c*/ 	.word	0x00008f90


	//   ....[214]....
        /*1710*/ 	.word	0x00008fa0


	//   ....[215]....
        /*1714*/ 	.word	0x00008fb0


	//   ....[216]....
        /*1718*/ 	.word	0x00008fc0


	//   ....[217]....
        /*171c*/ 	.word	0x00008fd0


	//   ....[218]....
        /*1720*/ 	.word	0x00008fe0


	//   ....[219]....
        /*1724*/ 	.word	0x00008ff0


	//   ....[220]....
        /*1728*/ 	.word	0x00009000


	//   ....[221]....
        /*172c*/ 	.word	0x00009010


	//   ....[222]....
        /*1730*/ 	.word	0x00009020


	//   ....[223]....
        /*1734*/ 	.word	0x00009030


	//   ....[224]....
        /*1738*/ 	.word	0x00009040


	//   ....[225]....
        /*173c*/ 	.word	0x00009050


	//   ....[226]....
        /*1740*/ 	.word	0x00009060


	//   ....[227]....
        /*1744*/ 	.word	0x00009070


	//   ....[228]....
        /*1748*/ 	.word	0x00009080


	//   ....[229]....
        /*174c*/ 	.word	0x00009090


	//   ....[230]....
        /*1750*/ 	.word	0x000090a0


	//   ....[231]....
        /*1754*/ 	.word	0x000090b0


	//   ....[232]....
        /*1758*/ 	.word	0x000090c0


	//   ....[233]....
        /*175c*/ 	.word	0x000090d0


	//   ....[234]....
        /*1760*/ 	.word	0x000090e0


	//   ....[235]....
        /*1764*/ 	.word	0x000090f0


	//   ....[236]....
        /*1768*/ 	.word	0x00009100


	//   ....[237]....
        /*176c*/ 	.word	0x00009110


	//   ....[238]....
        /*1770*/ 	.word	0x00009120


	//   ....[239]....
        /*1774*/ 	.word	0x00009130


	//   ....[240]....
        /*1778*/ 	.word	0x00009140


	//   ....[241]....
        /*177c*/ 	.word	0x00009150


	//   ....[242]....
        /*1780*/ 	.word	0x00009160


	//   ....[243]....
        /*1784*/ 	.word	0x00009170


	//   ....[244]....
        /*1788*/ 	.word	0x000092c0


	//   ....[245]....
        /*178c*/ 	.word	0x000092d0


	//   ....[246]....
        /*1790*/ 	.word	0x000092e0


	//   ....[247]....
        /*1794*/ 	.word	0x000092f0


	//   ....[248]....
        /*1798*/ 	.word	0x00009300


	//   ....[249]....
        /*179c*/ 	.word	0x00009310


	//   ....[250]....
        /*17a0*/ 	.word	0x00009320


	//   ....[251]....
        /*17a4*/ 	.word	0x00009330


	//   ....[252]....
        /*17a8*/ 	.word	0x00009340


	//   ....[253]....
        /*17ac*/ 	.word	0x00009350


	//   ....[254]....
        /*17b0*/ 	.word	0x00009360


	//   ....[255]....
        /*17b4*/ 	.word	0x00009370


	//   ....[0]....
        /*17b8*/ 	.word	0x00009380


	//   ....[1]....
        /*17bc*/ 	.word	0x00009390


	//   ....[2]....
        /*17c0*/ 	.word	0x000093a0


	//   ....[3]....
        /*17c4*/ 	.word	0x000093b0


	//   ....[4]....
        /*17c8*/ 	.word	0x000093c0


	//   ....[5]....
        /*17cc*/ 	.word	0x000093d0


	//   ....[6]....
        /*17d0*/ 	.word	0x000093e0


	//   ....[7]....
        /*17d4*/ 	.word	0x000093f0


	//   ....[8]....
        /*17d8*/ 	.word	0x00009400


	//   ....[9]....
        /*17dc*/ 	.word	0x00009410


	//   ....[10]....
        /*17e0*/ 	.word	0x00009420


	//   ....[11]....
        /*17e4*/ 	.word	0x00009430


	//   ....[12]....
        /*17e8*/ 	.word	0x00009440


	//   ....[13]....
        /*17ec*/ 	.word	0x00009450


	//   ....[14]....
        /*17f0*/ 	.word	0x00009460


	//   ....[15]....
        /*17f4*/ 	.word	0x00009470


	//   ....[16]....
        /*17f8*/ 	.word	0x00009480


	//   ....[17]....
        /*17fc*/ 	.word	0x00009490


	//   ....[18]....
        /*1800*/ 	.word	0x000094a0


	//   ....[19]....
        /*1804*/ 	.word	0x000094b0


	//   ....[20]....
        /*1808*/ 	.word	0x000094c0


	//   ....[21]....
        /*180c*/ 	.word	0x000094d0


	//   ....[22]....
        /*1810*/ 	.word	0x000094e0


	//   ....[23]....
        /*1814*/ 	.word	0x000094f0


	//   ....[24]....
        /*1818*/ 	.word	0x00009500


	//   ....[25]....
        /*181c*/ 	.word	0x00009510


	//   ....[26]....
        /*1820*/ 	.word	0x00009520


	//   ....[27]....
        /*1824*/ 	.word	0x00009530


	//   ....[28]....
        /*1828*/ 	.word	0x00009680


	//   ....[29]....
        /*182c*/ 	.word	0x00009690


	//   ....[30]....
        /*1830*/ 	.word	0x000096a0


	//   ....[31]....
        /*1834*/ 	.word	0x000096b0


	//   ....[32]....
        /*1838*/ 	.word	0x000096c0


	//   ....[33]....
        /*183c*/ 	.word	0x000096d0


	//   ....[34]....
        /*1840*/ 	.word	0x000096e0


	//   ....[35]....
        /*1844*/ 	.word	0x000096f0


	//   ....[36]....
        /*1848*/ 	.word	0x00009700


	//   ....[37]....
        /*184c*/ 	.word	0x00009710


	//   ....[38]....
        /*1850*/ 	.word	0x00009720


	//   ....[39]....
        /*1854*/ 	.word	0x00009730


	//   ....[40]....
        /*1858*/ 	.word	0x00009740


	//   ....[41]....
        /*185c*/ 	.word	0x00009750


	//   ....[42]....
        /*1860*/ 	.word	0x00009760


	//   ....[43]....
        /*1864*/ 	.word	0x00009770


	//   ....[44]....
        /*1868*/ 	.word	0x00009780


	//   ....[45]....
        /*186c*/ 	.word	0x00009790


	//   ....[46]....
        /*1870*/ 	.word	0x000097a0


	//   ....[47]....
        /*1874*/ 	.word	0x000097b0


	//   ....[48]....
        /*1878*/ 	.word	0x000097c0


	//   ....[49]....
        /*187c*/ 	.word	0x000097d0


	//   ....[50]....
        /*1880*/ 	.word	0x000097e0


	//   ....[51]....
        /*1884*/ 	.word	0x000097f0


	//   ....[52]....
        /*1888*/ 	.word	0x00009800


	//   ....[53]....
        /*188c*/ 	.word	0x00009810


	//   ....[54]....
        /*1890*/ 	.word	0x00009820


	//   ....[55]....
        /*1894*/ 	.word	0x00009830


	//   ....[56]....
        /*1898*/ 	.word	0x00009840


	//   ....[57]....
        /*189c*/ 	.word	0x00009850


	//   ....[58]....
        /*18a0*/ 	.word	0x00009860


	//   ....[59]....
        /*18a4*/ 	.word	0x00009870


	//   ....[60]....
        /*18a8*/ 	.word	0x00009880


	//   ....[61]....
        /*18ac*/ 	.word	0x00009890


	//   ....[62]....
        /*18b0*/ 	.word	0x000098a0


	//   ....[63]....
        /*18b4*/ 	.word	0x000098b0


	//   ....[64]....
        /*18b8*/ 	.word	0x000098c0


	//   ....[65]....
        /*18bc*/ 	.word	0x000098d0


	//   ....[66]....
        /*18c0*/ 	.word	0x000098e0


	//   ....[67]....
        /*18c4*/ 	.word	0x000098f0


	//   ....[68]....
        /*18c8*/ 	.word	0x00009900


	//   ....[69]....
        /*18cc*/ 	.word	0x00009910


	//   ....[70]....
        /*18d0*/ 	.word	0x0000af80


	//   ....[71]....
        /*18d4*/ 	.word	0x0000afb0


	//   ....[72]....
        /*18d8*/ 	.word	0x0000afc0


	//   ....[73]....
        /*18dc*/ 	.word	0x0000afd0


	//   ....[74]....
        /*18e0*/ 	.word	0x0000afe0


	//   ....[75]....
        /*18e4*/ 	.word	0x0000aff0


	//   ....[76]....
        /*18e8*/ 	.word	0x0000b000


	//   ....[77]....
        /*18ec*/ 	.word	0x0000b010


	//   ....[78]....
        /*18f0*/ 	.word	0x0000b020


	//   ....[79]....
        /*18f4*/ 	.word	0x0000b030


	//   ....[80]....
        /*18f8*/ 	.word	0x0000b040


	//   ....[81]....
        /*18fc*/ 	.word	0x0000b050


	//   ....[82]....
        /*1900*/ 	.word	0x0000b060


	//   ....[83]....
        /*1904*/ 	.word	0x0000b070


	//   ....[84]....
        /*1908*/ 	.word	0x0000b080


	//   ....[85]....
        /*190c*/ 	.word	0x0000b090


	//   ....[86]....
        /*1910*/ 	.word	0x0000b0a0


	//   ....[87]....
        /*1914*/ 	.word	0x0000b0b0


	//   ....[88]....
        /*1918*/ 	.word	0x0000b0c0


	//   ....[89]....
        /*191c*/ 	.word	0x0000b0d0


	//   ....[90]....
        /*1920*/ 	.word	0x0000b0e0


	//   ....[91]....
        /*1924*/ 	.word	0x0000b0f0


	//   ....[92]....
        /*1928*/ 	.word	0x0000b100


	//   ....[93]....
        /*192c*/ 	.word	0x0000b110


	//   ....[94]....
        /*1930*/ 	.word	0x0000b120


	//   ....[95]....
        /*1934*/ 	.word	0x0000b130


	//   ....[96]....
        /*1938*/ 	.word	0x0000b140


	//   ....[97]....
        /*193c*/ 	.word	0x0000b150


	//   ....[98]....
        /*1940*/ 	.word	0x0000b160


	//   ....[99]....
        /*1944*/ 	.word	0x0000b170


	//   ....[100]....
        /*1948*/ 	.word	0x0000b180


	//   ....[101]....
        /*194c*/ 	.word	0x0000b190


	//   ....[102]....
        /*1950*/ 	.word	0x0000b2a0


	//   ....[103]....
        /*1954*/ 	.word	0x0000b2b0


	//   ....[104]....
        /*1958*/ 	.word	0x0000b2c0


	//   ....[105]....
        /*195c*/ 	.word	0x0000b2d0


	//   ....[106]....
        /*1960*/ 	.word	0x0000b2e0


	//   ....[107]....
        /*1964*/ 	.word	0x0000b2f0


	//   ....[108]....
        /*1968*/ 	.word	0x0000b300


	//   ....[109]....
        /*196c*/ 	.word	0x0000b310


	//   ....[110]....
        /*1970*/ 	.word	0x0000b320


	//   ....[111]....
        /*1974*/ 	.word	0x0000b330


	//   ....[112]....
        /*1978*/ 	.word	0x0000b340


	//   ....[113]....
        /*197c*/ 	.word	0x0000b350


	//   ....[114]....
        /*1980*/ 	.word	0x0000b360


	//   ....[115]....
        /*1984*/ 	.word	0x0000b370


	//   ....[116]....
        /*1988*/ 	.word	0x0000b380


	//   ....[117]....
        /*198c*/ 	.word	0x0000b390


	//   ....[118]....
        /*1990*/ 	.word	0x0000b3a0


	//   ....[119]....
        /*1994*/ 	.word	0x0000b3b0


	//   ....[120]....
        /*1998*/ 	.word	0x0000b3c0


	//   ....[121]....
        /*199c*/ 	.word	0x0000b3d0


	//   ....[122]....
        /*19a0*/ 	.word	0x0000b3e0


	//   ....[123]....
        /*19a4*/ 	.word	0x0000b3f0


	//   ....[124]....
        /*19a8*/ 	.word	0x0000b400


	//   ....[125]....
        /*19ac*/ 	.word	0x0000b410


	//   ....[126]....
        /*19b0*/ 	.word	0x0000b420


	//   ....[127]....
        /*19b4*/ 	.word	0x0000b430


	//   ....[128]....
        /*19b8*/ 	.word	0x0000b440


	//   ....[129]....
        /*19bc*/ 	.word	0x0000b450


	//   ....[130]....
        /*19c0*/ 	.word	0x0000b460


	//   ....[131]....
        /*19c4*/ 	.word	0x0000b470


	//   ....[132]....
        /*19c8*/ 	.word	0x0000b480


	//   ....[133]....
        /*19cc*/ 	.word	0x0000b490


	//   ....[134]....
        /*19d0*/ 	.word	0x0000b4a0


	//   ....[135]....
        /*19d4*/ 	.word	0x0000b4b0


	//   ....[136]....
        /*19d8*/ 	.word	0x0000b4c0


	//   ....[137]....
        /*19dc*/ 	.word	0x0000b4d0


	//   ....[138]....
        /*19e0*/ 	.word	0x0000b4e0


	//   ....[139]....
        /*19e4*/ 	.word	0x0000b4f0


	//   ....[140]....
        /*19e8*/ 	.word	0x0000b500


	//   ....[141]....
        /*19ec*/ 	.word	0x0000b510


	//   ....[142]....
        /*19f0*/ 	.word	0x0000b660


	//   ....[143]....
        /*19f4*/ 	.word	0x0000b670


	//   ....[144]....
        /*19f8*/ 	.word	0x0000b680


	//   ....[145]....
        /*19fc*/ 	.word	0x0000b690


	//   ....[146]....
        /*1a00*/ 	.word	0x0000b6a0


	//   ....[147]....
        /*1a04*/ 	.word	0x0000b6b0


	//   ....[148]....
        /*1a08*/ 	.word	0x0000b6c0


	//   ....[149]....
        /*1a0c*/ 	.word	0x0000b6d0


	//   ....[150]....
        /*1a10*/ 	.word	0x0000b6e0


	//   ....[151]....
        /*1a14*/ 	.word	0x0000b6f0


	//   ....[152]....
        /*1a18*/ 	.word	0x0000b700


	//   ....[153]....
        /*1a1c*/ 	.word	0x0000b710


	//   ....[154]....
        /*1a20*/ 	.word	0x0000b720


	//   ....[155]....
        /*1a24*/ 	.word	0x0000b730


	//   ....[156]....
        /*1a28*/ 	.word	0x0000b740


	//   ....[157]....
        /*1a2c*/ 	.word	0x0000b750


	//   ....[158]....
        /*1a30*/ 	.word	0x0000b760


	//   ....[159]....
        /*1a34*/ 	.word	0x0000b770


	//   ....[160]....
        /*1a38*/ 	.word	0x0000b780


	//   ....[161]....
        /*1a3c*/ 	.word	0x0000b790


	//   ....[162]....
        /*1a40*/ 	.word	0x0000b7a0


	//   ....[163]....
        /*1a44*/ 	.word	0x0000b7b0


	//   ....[164]....
        /*1a48*/ 	.word	0x0000b7c0


	//   ....[165]....
        /*1a4c*/ 	.word	0x0000b7d0


	//   ....[166]....
        /*1a50*/ 	.word	0x0000b7e0


	//   ....[167]....
        /*1a54*/ 	.word	0x0000b7f0


	//   ....[168]....
        /*1a58*/ 	.word	0x0000b800


	//   ....[169]....
        /*1a5c*/ 	.word	0x0000b810


	//   ....[170]....
        /*1a60*/ 	.word	0x0000b820


	//   ....[171]....
        /*1a64*/ 	.word	0x0000b830


	//   ....[172]....
        /*1a68*/ 	.word	0x0000b840


	//   ....[173]....
        /*1a6c*/ 	.word	0x0000b850


	//   ....[174]....
        /*1a70*/ 	.word	0x0000b860


	//   ....[175]....
        /*1a74*/ 	.word	0x0000b870


	//   ....[176]....
        /*1a78*/ 	.word	0x0000b880


	//   ....[177]....
        /*1a7c*/ 	.word	0x0000b890


	//   ....[178]....
        /*1a80*/ 	.word	0x0000b8a0


	//   ....[179]....
        /*1a84*/ 	.word	0x0000b8b0


	//   ....[180]....
        /*1a88*/ 	.word	0x0000b8c0


	//   ....[181]....
        /*1a8c*/ 	.word	0x0000b8d0


	//   ....[182]....
        /*1a90*/ 	.word	0x0000ba20


	//   ....[183]....
        /*1a94*/ 	.word	0x0000ba30


	//   ....[184]....
        /*1a98*/ 	.word	0x0000ba40


	//   ....[185]....
        /*1a9c*/ 	.word	0x0000ba50


	//   ....[186]....
        /*1aa0*/ 	.word	0x0000ba60


	//   ....[187]....
        /*1aa4*/ 	.word	0x0000ba70


	//   ....[188]....
        /*1aa8*/ 	.word	0x0000ba80


	//   ....[189]....
        /*1aac*/ 	.word	0x0000ba90


	//   ....[190]....
        /*1ab0*/ 	.word	0x0000baa0


	//   ....[191]....
        /*1ab4*/ 	.word	0x0000bab0


	//   ....[192]....
        /*1ab8*/ 	.word	0x0000bac0


	//   ....[193]....
        /*1abc*/ 	.word	0x0000bad0


	//   ....[194]....
        /*1ac0*/ 	.word	0x0000bae0


	//   ....[195]....
        /*1ac4*/ 	.word	0x0000baf0


	//   ....[196]....
        /*1ac8*/ 	.word	0x0000bb00


	//   ....[197]....
        /*1acc*/ 	.word	0x0000bb10


	//   ....[198]....
        /*1ad0*/ 	.word	0x0000bb20


	//   ....[199]....
        /*1ad4*/ 	.word	0x0000bb30


	//   ....[200]....
        /*1ad8*/ 	.word	0x0000bb40


	//   ....[201]....
        /*1adc*/ 	.word	0x0000bb50


	//   ....[202]....
        /*1ae0*/ 	.word	0x0000bb60


	//   ....[203]....
        /*1ae4*/ 	.word	0x0000bb70


	//   ....[204]....
        /*1ae8*/ 	.word	0x0000bb80


	//   ....[205]....
        /*1aec*/ 	.word	0x0000bb90


	//   ....[206]....
        /*1af0*/ 	.word	0x0000bba0


	//   ....[207]....
        /*1af4*/ 	.word	0x0000bbb0


	//   ....[208]....
        /*1af8*/ 	.word	0x0000bbc0


	//   ....[209]....
        /*1afc*/ 	.word	0x0000bbd0


	//   ....[210]....
        /*1b00*/ 	.word	0x0000bbe0


	//   ....[211]....
        /*1b04*/ 	.word	0x0000bbf0


	//   ....[212]....
        /*1b08*/ 	.word	0x0000bc00


	//   ....[213]....
        /*1b0c*/ 	.word	0x0000bc10


	//   ....[214]....
        /*1b10*/ 	.word	0x0000bc20


	//   ....[215]....
        /*1b14*/ 	.word	0x0000bc30


	//   ....[216]....
        /*1b18*/ 	.word	0x0000bc40


	//   ....[217]....
        /*1b1c*/ 	.word	0x0000bc50


	//   ....[218]....
        /*1b20*/ 	.word	0x0000bc60


	//   ....[219]....
        /*1b24*/ 	.word	0x0000bc70


	//   ....[220]....
        /*1b28*/ 	.word	0x0000bc80


	//   ....[221]....
        /*1b2c*/ 	.word	0x0000bc90


	//   ....[222]....
        /*1b30*/ 	.word	0x0000bde0


	//   ....[223]....
        /*1b34*/ 	.word	0x0000bdf0


	//   ....[224]....
        /*1b38*/ 	.word	0x0000be00


	//   ....[225]....
        /*1b3c*/ 	.word	0x0000be10


	//   ....[226]....
        /*1b40*/ 	.word	0x0000be20


	//   ....[227]....
        /*1b44*/ 	.word	0x0000be30


	//   ....[228]....
        /*1b48*/ 	.word	0x0000be40


	//   ....[229]....
        /*1b4c*/ 	.word	0x0000be50


	//   ....[230]....
        /*1b50*/ 	.word	0x0000be60


	//   ....[231]....
        /*1b54*/ 	.word	0x0000be70


	//   ....[232]....
        /*1b58*/ 	.word	0x0000be80


	//   ....[233]....
        /*1b5c*/ 	.word	0x0000be90


	//   ....[234]....
        /*1b60*/ 	.word	0x0000bea0


	//   ....[235]....
        /*1b64*/ 	.word	0x0000beb0


	//   ....[236]....
        /*1b68*/ 	.word	0x0000bec0


	//   ....[237]....
        /*1b6c*/ 	.word	0x0000bed0


	//   ....[238]....
        /*1b70*/ 	.word	0x0000bee0


	//   ....[239]....
        /*1b74*/ 	.word	0x0000bef0


	//   ....[240]....
        /*1b78*/ 	.word	0x0000bf00


	//   ....[241]....
        /*1b7c*/ 	.word	0x0000bf10


	//   ....[242]....
        /*1b80*/ 	.word	0x0000bf20


	//   ....[243]....
        /*1b84*/ 	.word	0x0000bf30


	//   ....[244]....
        /*1b88*/ 	.word	0x0000bf40


	//   ....[245]....
        /*1b8c*/ 	.word	0x0000bf50


	//   ....[246]....
        /*1b90*/ 	.word	0x0000bf60


	//   ....[247]....
        /*1b94*/ 	.word	0x0000bf70


	//   ....[248]....
        /*1b98*/ 	.word	0x0000bf80


	//   ....[249]....
        /*1b9c*/ 	.word	0x0000bf90


	//   ....[250]....
        /*1ba0*/ 	.word	0x0000bfa0


	//   ....[251]....
        /*1ba4*/ 	.word	0x0000bfb0


	//   ....[252]....
        /*1ba8*/ 	.word	0x0000bfc0


	//   ....[253]....
        /*1bac*/ 	.word	0x0000bfd0


	//   ....[254]....
        /*1bb0*/ 	.word	0x0000bfe0


	//   ....[255]....
        /*1bb4*/ 	.word	0x0000bff0


	//   ....[0]....
        /*1bb8*/ 	.word	0x0000c000


	//   ....[1]....
        /*1bbc*/ 	.word	0x0000c010


	//   ....[2]....
        /*1bc0*/ 	.word	0x0000c020


	//   ....[3]....
        /*1bc4*/ 	.word	0x0000c030


	//   ....[4]....
        /*1bc8*/ 	.word	0x0000c040


	//   ....[5]....
        /*1bcc*/ 	.word	0x0000c050


	//   ....[6]....
        /*1bd0*/ 	.word	0x0000c060


	//   ....[7]....
        /*1bd4*/ 	.word	0x0000c070


	//   ....[8]....
        /*1bd8*/ 	.word	0x0000d6e0


	//   ....[9]....
        /*1bdc*/ 	.word	0x0000d710


	//   ....[10]....
        /*1be0*/ 	.word	0x0000d720


	//   ....[11]....
        /*1be4*/ 	.word	0x0000d730


	//   ....[12]....
        /*1be8*/ 	.word	0x0000d740


	//   ....[13]....
        /*1bec*/ 	.word	0x0000d750


	//   ....[14]....
        /*1bf0*/ 	.word	0x0000d760


	//   ....[15]....
        /*1bf4*/ 	.word	0x0000d770


	//   ....[16]....
        /*1bf8*/ 	.word	0x0000d780


	//   ....[17]....
        /*1bfc*/ 	.word	0x0000d790


	//   ....[18]....
        /*1c00*/ 	.word	0x0000d7a0


	//   ....[19]....
        /*1c04*/ 	.word	0x0000d7b0


	//   ....[20]....
        /*1c08*/ 	.word	0x0000d7c0


	//   ....[21]....
        /*1c0c*/ 	.word	0x0000d7d0


	//   ....[22]....
        /*1c10*/ 	.word	0x0000d7e0


	//   ....[23]....
        /*1c14*/ 	.word	0x0000d7f0


	//   ....[24]....
        /*1c18*/ 	.word	0x0000d800


	//   ....[25]....
        /*1c1c*/ 	.word	0x0000d810


	//   ....[26]....
        /*1c20*/ 	.word	0x0000d820


	//   ....[27]....
        /*1c24*/ 	.word	0x0000d830


	//   ....[28]....
        /*1c28*/ 	.word	0x0000d840


	//   ....[29]....
        /*1c2c*/ 	.word	0x0000d850


	//   ....[30]....
        /*1c30*/ 	.word	0x0000d860


	//   ....[31]....
        /*1c34*/ 	.word	0x0000d870


	//   ....[32]....
        /*1c38*/ 	.word	0x0000d880


	//   ....[33]....
        /*1c3c*/ 	.word	0x0000d890


	//   ....[34]....
        /*1c40*/ 	.word	0x0000d8a0


	//   ....[35]....
        /*1c44*/ 	.word	0x0000d8b0


	//   ....[36]....
        /*1c48*/ 	.word	0x0000d8c0


	//   ....[37]....
        /*1c4c*/ 	.word	0x0000d8d0


	//   ....[38]....
        /*1c50*/ 	.word	0x0000d8e0


	//   ....[39]....
        /*1c54*/ 	.word	0x0000d8f0


	//   ....[40]....
        /*1c58*/ 	.word	0x0000da00


	//   ....[41]....
        /*1c5c*/ 	.word	0x0000da10


	//   ....[42]....
        /*1c60*/ 	.word	0x0000da20


	//   ....[43]....
        /*1c64*/ 	.word	0x0000da30


	//   ....[44]....
        /*1c68*/ 	.word	0x0000da40


	//   ....[45]....
        /*1c6c*/ 	.word	0x0000da50


	//   ....[46]....
        /*1c70*/ 	.word	0x0000da60


	//   ....[47]....
        /*1c74*/ 	.word	0x0000da70


	//   ....[48]....
        /*1c78*/ 	.word	0x0000da80


	//   ....[49]....
        /*1c7c*/ 	.word	0x0000da90


	//   ....[50]....
        /*1c80*/ 	.word	0x0000daa0


	//   ....[51]....
        /*1c84*/ 	.word	0x0000dab0


	//   ....[52]....
        /*1c88*/ 	.word	0x0000dac0


	//   ....[53]....
        /*1c8c*/ 	.word	0x0000dad0


	//   ....[54]....
        /*1c90*/ 	.word	0x0000dae0


	//   ....[55]....
        /*1c94*/ 	.word	0x0000daf0


	//   ....[56]....
        /*1c98*/ 	.word	0x0000db00


	//   ....[57]....
        /*1c9c*/ 	.word	0x0000db10


	//   ....[58]....
        /*1ca0*/ 	.word	0x0000db20


	//   ....[59]....
        /*1ca4*/ 	.word	0x0000db30


	//   ....[60]....
        /*1ca8*/ 	.word	0x0000db40


	//   ....[61]....
        /*1cac*/ 	.word	0x0000db50


	//   ....[62]....
        /*1cb0*/ 	.word	0x0000db60


	//   ....[63]....
        /*1cb4*/ 	.word	0x0000db70


	//   ....[64]....
        /*1cb8*/ 	.word	0x0000db80


	//   ....[65]....
        /*1cbc*/ 	.word	0x0000db90


	//   ....[66]....
        /*1cc0*/ 	.word	0x0000dba0


	//   ....[67]....
        /*1cc4*/ 	.word	0x0000dbb0


	//   ....[68]....
        /*1cc8*/ 	.word	0x0000dbc0


	//   ....[69]....
        /*1ccc*/ 	.word	0x0000dbd0


	//   ....[70]....
        /*1cd0*/ 	.word	0x0000dbe0


	//   ....[71]....
        /*1cd4*/ 	.word	0x0000dbf0


	//   ....[72]....
        /*1cd8*/ 	.word	0x0000dc00


	//   ....[73]....
        /*1cdc*/ 	.word	0x0000dc10


	//   ....[74]....
        /*1ce0*/ 	.word	0x0000dc20


	//   ....[75]....
        /*1ce4*/ 	.word	0x0000dc30


	//   ....[76]....
        /*1ce8*/ 	.word	0x0000dc40


	//   ....[77]....
        /*1cec*/ 	.word	0x0000dc50


	//   ....[78]....
        /*1cf0*/ 	.word	0x0000dc60


	//   ....[79]....
        /*1cf4*/ 	.word	0x0000dc70


	//   ....[80]....
        /*1cf8*/ 	.word	0x0000ddc0


	//   ....[81]....
        /*1cfc*/ 	.word	0x0000ddd0


	//   ....[82]....
        /*1d00*/ 	.word	0x0000dde0


	//   ....[83]....
        /*1d04*/ 	.word	0x0000ddf0


	//   ....[84]....
        /*1d08*/ 	.word	0x0000de00


	//   ....[85]....
        /*1d0c*/ 	.word	0x0000de10


	//   ....[86]....
        /*1d10*/ 	.word	0x0000de20


	//   ....[87]....
        /*1d14*/ 	.word	0x0000de30


	//   ....[88]....
        /*1d18*/ 	.word	0x0000de40


	//   ....[89]....
        /*1d1c*/ 	.word	0x0000de50


	//   ....[90]....
        /*1d20*/ 	.word	0x0000de60


	//   ....[91]....
        /*1d24*/ 	.word	0x0000de70


	//   ....[92]....
        /*1d28*/ 	.word	0x0000de80


	//   ....[93]....
        /*1d2c*/ 	.word	0x0000de90


	//   ....[94]....
        /*1d30*/ 	.word	0x0000dea0


	//   ....[95]....
        /*1d34*/ 	.word	0x0000deb0


	//   ....[96]....
        /*1d38*/ 	.word	0x0000dec0


	//   ....[97]....
        /*1d3c*/ 	.word	0x0000ded0


	//   ....[98]....
        /*1d40*/ 	.word	0x0000dee0


	//   ....[99]....
        /*1d44*/ 	.word	0x0000def0


	//   ....[100]....
        /*1d48*/ 	.word	0x0000df00


	//   ....[101]....
        /*1d4c*/ 	.word	0x0000df10


	//   ....[102]....
        /*1d50*/ 	.word	0x0000df20


	//   ....[103]....
        /*1d54*/ 	.word	0x0000df30


	//   ....[104]....
        /*1d58*/ 	.word	0x0000df40


	//   ....[105]....
        /*1d5c*/ 	.word	0x0000df50


	//   ....[106]....
        /*1d60*/ 	.word	0x0000df60


	//   ....[107]....
        /*1d64*/ 	.word	0x0000df70


	//   ....[108]....
        /*1d68*/ 	.word	0x0000df80


	//   ....[109]....
        /*1d6c*/ 	.word	0x0000df90


	//   ....[110]....
        /*1d70*/ 	.word	0x0000dfa0


	//   ....[111]....
        /*1d74*/ 	.word	0x0000dfb0


	//   ....[112]....
        /*1d78*/ 	.word	0x0000dfc0


	//   ....[113]....
        /*1d7c*/ 	.word	0x0000dfd0


	//   ....[114]....
        /*1d80*/ 	.word	0x0000dfe0


	//   ....[115]....
        /*1d84*/ 	.word	0x0000dff0


	//   ....[116]....
        /*1d88*/ 	.word	0x0000e000


	//   ....[117]....
        /*1d8c*/ 	.word	0x0000e010


	//   ....[118]....
        /*1d90*/ 	.word	0x0000e020


	//   ....[119]....
        /*1d94*/ 	.word	0x0000e030


	//   ....[120]....
        /*1d98*/ 	.word	0x0000e180


	//   ....[121]....
        /*1d9c*/ 	.word	0x0000e190


	//   ....[122]....
        /*1da0*/ 	.word	0x0000e1a0


	//   ....[123]....
        /*1da4*/ 	.word	0x0000e1b0


	//   ....[124]....
        /*1da8*/ 	.word	0x0000e1c0


	//   ....[125]....
        /*1dac*/ 	.word	0x0000e1d0


	//   ....[126]....
        /*1db0*/ 	.word	0x0000e1e0


	//   ....[127]....
        /*1db4*/ 	.word	0x0000e1f0


	//   ....[128]....
        /*1db8*/ 	.word	0x0000e200


	//   ....[129]....
        /*1dbc*/ 	.word	0x0000e210


	//   ....[130]....
        /*1dc0*/ 	.word	0x0000e220


	//   ....[131]....
        /*1dc4*/ 	.word	0x0000e230


	//   ....[132]....
        /*1dc8*/ 	.word	0x0000e240


	//   ....[133]....
        /*1dcc*/ 	.word	0x0000e250


	//   ....[134]....
        /*1dd0*/ 	.word	0x0000e260


	//   ....[135]....
        /*1dd4*/ 	.word	0x0000e270


	//   ....[136]....
        /*1dd8*/ 	.word	0x0000e280


	//   ....[137]....
        /*1ddc*/ 	.word	0x0000e290


	//   ....[138]....
        /*1de0*/ 	.word	0x0000e2a0


	//   ....[139]....
        /*1de4*/ 	.word	0x0000e2b0


	//   ....[140]....
        /*1de8*/ 	.word	0x0000e2c0


	//   ....[141]....
        /*1dec*/ 	.word	0x0000e2d0


	//   ....[142]....
        /*1df0*/ 	.word	0x0000e2e0


	//   ....[143]....
        /*1df4*/ 	.word	0x0000e2f0


	//   ....[144]....
        /*1df8*/ 	.word	0x0000e300


	//   ....[145]....
        /*1dfc*/ 	.word	0x0000e310


	//   ....[146]....
        /*1e00*/ 	.word	0x0000e320


	//   ....[147]....
        /*1e04*/ 	.word	0x0000e330


	//   ....[148]....
        /*1e08*/ 	.word	0x0000e340


	//   ....[149]....
        /*1e0c*/ 	.word	0x0000e350


	//   ....[150]....
        /*1e10*/ 	.word	0x0000e360


	//   ....[151]....
        /*1e14*/ 	.word	0x0000e370


	//   ....[152]....
        /*1e18*/ 	.word	0x0000e380


	//   ....[153]....
        /*1e1c*/ 	.word	0x0000e390


	//   ....[154]....
        /*1e20*/ 	.word	0x0000e3a0


	//   ....[155]....
        /*1e24*/ 	.word	0x0000e3b0


	//   ....[156]....
        /*1e28*/ 	.word	0x0000e3c0


	//   ....[157]....
        /*1e2c*/ 	.word	0x0000e3d0


	//   ....[158]....
        /*1e30*/ 	.word	0x0000e3e0


	//   ....[159]....
        /*1e34*/ 	.word	0x0000e3f0


	//   ....[160]....
        /*1e38*/ 	.word	0x0000e540


	//   ....[161]....
        /*1e3c*/ 	.word	0x0000e550


	//   ....[162]....
        /*1e40*/ 	.word	0x0000e560


	//   ....[163]....
        /*1e44*/ 	.word	0x0000e570


	//   ....[164]....
        /*1e48*/ 	.word	0x0000e580


	//   ....[165]....
        /*1e4c*/ 	.word	0x0000e590


	//   ....[166]....
        /*1e50*/ 	.word	0x0000e5a0


	//   ....[167]....
        /*1e54*/ 	.word	0x0000e5b0


	//   ....[168]....
        /*1e58*/ 	.word	0x0000e5c0


	//   ....[169]....
        /*1e5c*/ 	.word	0x0000e5d0


	//   ....[170]....
        /*1e60*/ 	.word	0x0000e5e0


	//   ....[171]....
        /*1e64*/ 	.word	0x0000e5f0


	//   ....[172]....
        /*1e68*/ 	.word	0x0000e600


	//   ....[173]....
        /*1e6c*/ 	.word	0x0000e610


	//   ....[174]....
        /*1e70*/ 	.word	0x0000e620


	//   ....[175]....
        /*1e74*/ 	.word	0x0000e630


	//   ....[176]....
        /*1e78*/ 	.word	0x0000e640


	//   ....[177]....
        /*1e7c*/ 	.word	0x0000e650


	//   ....[178]....
        /*1e80*/ 	.word	0x0000e660


	//   ....[179]....
        /*1e84*/ 	.word	0x0000e670


	//   ....[180]....
        /*1e88*/ 	.word	0x0000e680


	//   ....[181]....
        /*1e8c*/ 	.word	0x0000e690


	//   ....[182]....
        /*1e90*/ 	.word	0x0000e6a0


	//   ....[183]....
        /*1e94*/ 	.word	0x0000e6b0


	//   ....[184]....
        /*1e98*/ 	.word	0x0000e6c0


	//   ....[185]....
        /*1e9c*/ 	.word	0x0000e6d0


	//   ....[186]....
        /*1ea0*/ 	.word	0x0000e6e0


	//   ....[187]....
        /*1ea4*/ 	.word	0x0000e6f0


	//   ....[188]....
        /*1ea8*/ 	.word	0x0000e700


	//   ....[189]....
        /*1eac*/ 	.word	0x0000e710


	//   ....[190]....
        /*1eb0*/ 	.word	0x0000e720


	//   ....[191]....
        /*1eb4*/ 	.word	0x0000e730


	//   ....[192]....
        /*1eb8*/ 	.word	0x0000e740


	//   ....[193]....
        /*1ebc*/ 	.word	0x0000e750


	//   ....[194]....
        /*1ec0*/ 	.word	0x0000e760


	//   ....[195]....
        /*1ec4*/ 	.word	0x0000e770


	//   ....[196]....
        /*1ec8*/ 	.word	0x0000e780


	//   ....[197]....
        /*1ecc*/ 	.word	0x0000e790


	//   ....[198]....
        /*1ed0*/ 	.word	0x0000e7a0


	//   ....[199]....
        /*1ed4*/ 	.word	0x0000e7b0


	//   ....[200]....
        /*1ed8*/ 	.word	0x0000e7c0


	//   ....[201]....
        /*1edc*/ 	.word	0x0000e7d0


	//----- nvinfo : EIATTR_EXIT_INSTR_OFFSETS
	.align		4
.L_432:
        /*1ee0*/ 	.byte	0x04, 0x1c
        /*1ee2*/ 	.short	(.L_434 - .L_433)


	//   ....[0]....
.L_433:
        /*1ee4*/ 	.word	0x00016740


	//   ....[1]....
        /*1ee8*/ 	.word	0x0001af10


	//   ....[2]....
        /*1eec*/ 	.word	0x0001afa0


	//----- nvinfo : EIATTR_MAX_THREADS
	.align		4
.L_434:
        /*1ef0*/ 	.byte	0x04, 0x05
        /*1ef2*/ 	.short	(.L_436 - .L_435)
.L_435:
        /*1ef4*/ 	.word	0x00000080
        /*1ef8*/ 	.word	0x00000001
        /*1efc*/ 	.word	0x00000001


	//----- nvinfo : EIATTR_CRS_STACK_SIZE
	.align		4
.L_436:
        /*1f00*/ 	.byte	0x04, 0x1e
        /*1f02*/ 	.short	(.L_438 - .L_437)
.L_437:
        /*1f04*/ 	.word	0x00000000
.L_438:


//--------------------- .nv.info._ZN17fastertransformer38beam_online_softmax_topk_stage2_kernelI6__halfLi128ELi64EEEvPKfS3_PiPT_ii --------------------------
	.section	.nv.info._ZN17fastertransformer38beam_online_softmax_topk_stage2_kernelI6__halfLi128ELi64EEEvPKfS3_PiPT_ii,"",@"SHT_CUDA_INFO"
	.sectionflags	@""
	.align	4


	//----- nvinfo : EIATTR_CUDA_API_VERSION
	.align		4
        /*0000*/ 	.byte	0x04, 0x37
        /*0002*/ 	.short	(.L_440 - .L_439)
.L_439:
        /*0004*/ 	.word	0x00000082


	//----- nvinfo : EIATTR_SW2861232_WAR
	.align		4
.L_440:
        /*0008*/ 	.byte	0x01, 0x35
	.zero		2


	//----- nvinfo : EIATTR_PARAM_CBANK
	.align		4
        /*000c*/ 	.byte	0x04, 0x0a
        /*000e*/ 	.short	(.L_442 - .L_441)
	.align		4
.L_441:
        /*0010*/ 	.word	index@(.nv.constant0._ZN17fastertransformer38beam_online_softmax_topk_stage2_kernelI6__halfLi128ELi64EEEvPKfS3_PiPT_ii)
        /*0014*/ 	.short	0x0160
        /*0016*/ 	.short	0x0028


	//----- nvinfo : EIATTR_CBANK_PARAM_SIZE
	.align		4
.L_442:
        /*0018*/ 	.byte	0x03, 0x19
        /*001a*/ 	.short	0x0028


	//----- nvinfo : EIATTR_KPARAM_INFO
	.align		4
        /*001c*/ 	.byte	0x04, 0x17
        /*001e*/ 	.short	(.L_444 - .L_443)
.L_443:
        /*0020*/ 	.word	0x00000000
        /*0024*/ 	.short	0x0005
        /*0026*/ 	.short	0x0024
        /*0028*/ 	.byte	0x00, 0xf0, 0x11, 0x00


	//----- nvinfo : EIATTR_KPARAM_INFO
	.align		4
.L_444:
        /*002c*/ 	.byte	0x04, 0x17
        /*002e*/ 	.short	(.L_446 - .L_445)
.L_445:
        /*0030*/ 	.word	0x00000000
        /*0034*/ 	.short	0x0004
        /*0036*/ 	.short	0x0020
        /*0038*/ 	.byte	0x00, 0xf0, 0x11, 0x00


	//----- nvinfo : EIATTR_KPARAM_INFO
	.align		4
.L_446:
        /*003c*/ 	.byte	0x04, 0x17
        /*003e*/ 	.short	(.L_448 - .L_447)
.L_447:
        /*0040*/ 	.word	0x00000000
        /*0044*/ 	.short	0x0003
        /*0046*/ 	.short	0x0018
        /*0048*/ 	.byte	0x00, 0xf0, 0x21, 0x00


	//----- nvinfo : EIATTR_KPARAM_INFO
	.align		4
.L_448:
        /*004c*/ 	.byte	0x04, 0x17
        /*004e*/ 	.short	(.L_450 - .L_449)
.L_449:
        /*0050*/ 	.word	0x00000000
        /*0054*/ 	.short	0x0002
        /*0056*/ 	.short	0x0010
        /*0058*/ 	.byte	0x00, 0xf0, 0x21, 0x00


	//----- nvinfo : EIATTR_KPARAM_INFO
	.align		4
.L_450:
        /*005c*/ 	.byte	0x04, 0x17
        /*005e*/ 	.short	(.L_452 - .L_451)
.L_451:
        /*0060*/ 	.word	0x00000000
        /*0064*/ 	.short	0x0001
        /*0066*/ 	.short	0x0008
        /*0068*/ 	.byte	0x00, 0xf0, 0x21, 0x00


	//----- nvinfo : EIATTR_KPARAM_INFO
	.align		4
.L_452:
        /*006c*/ 	.byte	0x04, 0x17
        /*006e*/ 	.short	(.L_454 - .L_453)
.L_453:
        /*0070*/ 	.word	0x00000000
        /*0074*/ 	.short	0x0000
        /*0076*/ 	.short	0x0000
        /*0078*/ 	.byte	0x00, 0xf0, 0x21, 0x00


	//----- nvinfo : EIATTR_MAXREG_COUNT
	.align		4
.L_454:
        /*007c*/ 	.byte	0x03, 0x1b
        /*007e*/ 	.short	0x00ff


	//----- nvinfo : EIATTR_NUM_BARRIERS
	.align		4
        /*0080*/ 	.byte	0x02, 0x4c
        /*0082*/ 	.byte	0x01
	.zero		1


	//----- nvinfo : EIATTR_MERCURY_ISA_VERSION
	.align		4
        /*0084*/ 	.byte	0x03, 0x5f
        /*0086*/ 	.short	0x0000


	//----- nvinfo : EIATTR_COOP_GROUP_MASK_REGIDS
	.align		4
        /*0088*/ 	.byte	0x04, 0x29
        /*008a*/ 	.short	(.L_456 - .L_455)


	//   ....[0]....
.L_455:
        /*008c*/ 	.word	0xffffffff


	//   ....[1]....
        /*0090*/ 	.word	0xffffffff


	//   ....[2]....
        /*0094*/ 	.word	0xffffffff


	//   ....[3]....
        /*0098*/ 	.word	0xffffffff


	//   ....[4]....
        /*009c*/ 	.word	0xffffffff


	//   ....[5]....
        /*00a0*/ 	.word	0xffffffff


	//   ....[6]....
        /*00a4*/ 	.word	0xffffffff


	//   ....[7]....
        /*00a8*/ 	.word	0xffffffff


	//   ....[8]....
        /*00ac*/ 	.word	0xffffffff


	//   ....[9]....
        /*00b0*/ 	.word	0xffffffff


	//   ....[10]....
        /*00b4*/ 	.word	0xffffffff


	//   ....[11]....
        /*00b8*/ 	.word	0xffffffff


	//   ....[12]....
        /*00bc*/ 	.word	0xffffffff


	//   ....[13]....
        /*00c0*/ 	.word	0xffffffff


	//   ....[14]....
        /*00c4*/ 	.word	0xffffffff


	//   ....[15]....
        /*00c8*/ 	.word	0xffffffff


	//   ....[16]....
        /*00cc*/ 	.word	0xffffffff


	//   ....[17]....
        /*00d0*/ 	.word	0xffffffff


	//   ....[18]....
        /*00d4*/ 	.word	0xffffffff


	//   ....[19]....
        /*00d8*/ 	.word	0xffffffff


	//   ....[20]....
        /*00dc*/ 	.word	0xffffffff


	//   ....[21]....
        /*00e0*/ 	.word	0xffffffff


	//   ....[22]....
        /*00e4*/ 	.word	0xffffffff


	//   ....[23]....
        /*00e8*/ 	.word	0xffffffff


	//   ....[24]....
        /*00ec*/ 	.word	0xffffffff


	//   ....[25]....
        /*00f0*/ 	.word	0xffffffff


	//   ....[26]....
        /*00f4*/ 	.word	0xffffffff


	//   ....[27]....
        /*00f8*/ 	.word	0xffffffff


	//   ....[28]....
        /*00fc*/ 	.word	0xffffffff


	//   ....[29]....
        /*0100*/ 	.word	0xffffffff


	//   ....[30]....
        /*0104*/ 	.word	0xffffffff


	//   ....[31]....
        /*0108*/ 	.word	0xffffffff


	//   ....[32]....
        /*010c*/ 	.word	0xffffffff


	//   ....[33]....
        /*0110*/ 	.word	0xffffffff


	//   ....[34]....
        /*0114*/ 	.word	0xffffffff


	//   ....[35]....
        /*0118*/ 	.word	0xffffffff


	//   ....[36]....
        /*011c*/ 	.word	0xffffffff


	//   ....[37]....
        /*0120*/ 	.word	0xffffffff


	//   ....[38]....
        /*0124*/ 	.word	0xffffffff


	//   ....[39]....
        /*0128*/ 	.word	0xffffffff


	//   ....[40]....
        /*012c*/ 	.word	0xffffffff


	//   ....[41]....
        /*0130*/ 	.word	0xffffffff


	//   ....[42]....
        /*0134*/ 	.word	0xffffffff


	//   ....[43]....
        /*0138*/ 	.word	0xffffffff


	//   ....[44]....
        /*013c*/ 	.word	0xffffffff


	//   ....[45]....
        /*0140*/ 	.word	0xffffffff


	//   ....[46]....
        /*0144*/ 	.word	0xffffffff


	//   ....[47]....
        /*0148*/ 	.word	0xffffffff


	//   ....[48]....
        /*014c*/ 	.word	0xffffffff


	//   ....[49]....
        /*0150*/ 	.word	0xffffffff


	//   ....[50]....
        /*0154*/ 	.word	0xffffffff


	//   ....[51]....
        /*0158*/ 	.word	0xffffffff


	//   ....[52]....
        /*015c*/ 	.word	0xffffffff


	//   ....[53]....
        /*0160*/ 	.word	0xffffffff


	//   ....[54]....
        /*0164*/ 	.word	0xffffffff


	//   ....[55]....
        /*0168*/ 	.word	0xffffffff


	//   ....[56]....
        /*016c*/ 	.word	0xffffffff


	//   ....[57]....
        /*0170*/ 	.word	0xffffffff


	//   ....[58]....
        /*0174*/ 	.word	0xffffffff


	//   ....[59]....
        /*0178*/ 	.word	0xffffffff


	//   ....[60]....
        /*017c*/ 	.word	0xffffffff


	//   ....[61]....
        /*0180*/ 	.word	0xffffffff


	//   ....[62]....
        /*0184*/ 	.word	0xffffffff


	//   ....[63]....
        /*0188*/ 	.word	0xffffffff


	//   ....[64]....
        /*018c*/ 	.word	0xffffffff


	//   ....[65]....
        /*0190*/ 	.word	0xffffffff


	//   ....[66]....
        /*0194*/ 	.word	0xffffffff


	//   ....[67]....
        /*0198*/ 	.word	0xffffffff


	//   ....[68]....
        /*019c*/ 	.word	0xffffffff


	//   ....[69]....
        /*01a0*/ 	.word	0xffffffff


	//   ....[70]....
        /*01a4*/ 	.word	0xffffffff


	//   ....[71]....
        /*01a8*/ 	.word	0xffffffff


	//   ....[72]....
        /*01ac*/ 	.word	0xffffffff


	//   ....[73]....
        /*01b0*/ 	.word	0xffffffff


	//   ....[74]....
        /*01b4*/ 	.word	0xffffffff


	//   ....[75]....
        /*01b8*/ 	.word	0xffffffff


	//   ....[76]....
        /*01bc*/ 	.word	0xffffffff


	//   ....[77]....
        /*01c0*/ 	.word	0xffffffff


	//   ....[78]....
        /*01c4*/ 	.word	0xffffffff


	//   ....[79]....
        /*01c8*/ 	.word	0xffffffff


	//   ....[80]....
        /*01cc*/ 	.word	0xffffffff


	//   ....[81]....
        /*01d0*/ 	.word	0xffffffff


	//   ....[82]....
        /*01d4*/ 	.word	0xffffffff


	//   ....[83]....
        /*01d8*/ 	.word	0xffffffff


	//   ....[84]....
        /*01dc*/ 	.word	0xffffffff


	//   ....[85]....
        /*01e0*/ 	.word	0xffffffff


	//   ....[86]....
        /*01e4*/ 	.word	0xffffffff


	//   ....[87]....
        /*01e8*/ 	.word	0xffffffff


	//   ....[88]....
        /*01ec*/ 	.word	0xffffffff


	//   ....[89]....
        /*01f0*/ 	.word	0xffffffff


	//   ....[90]....
        /*01f4*/ 	.word	0xffffffff


	//   ....[91]....
        /*01f8*/ 	.word	0xffffffff


	//   ....[92]....
        /*01fc*/ 	.word	0xffffffff


	//   ....[93]....
        /*0200*/ 	.word	0xffffffff


	//   ....[94]....
        /*0204*/ 	.word	0xffffffff


	//   ....[95]....
        /*0208*/ 	.word	0xffffffff


	//   ....[96]....
        /*020c*/ 	.word	0xffffffff


	//   ....[97]....
        /*0210*/ 	.word	0xffffffff


	//   ....[98]....
        /*0214*/ 	.word	0xffffffff


	//   ....[99]....
        /*0218*/ 	.word	0xffffffff


	//   ....[100]....
        /*021c*/ 	.word	0xffffffff


	//   ....[101]....
        /*0220*/ 	.word	0xffffffff


	//   ....[102]....
        /*0224*/ 	.word	0xffffffff


	//   ....[103]....
        /*0228*/ 	.word	0xffffffff


	//   ....[104]....
        /*022c*/ 	.word	0xffffffff


	//   ....[105]....
        /*0230*/ 	.word	0xffffffff


	//   ....[106]....
        /*0234*/ 	.word	0xffffffff


	//   ....[107]....
        /*0238*/ 	.word	0xffffffff


	//   ....[108]....
        /*023c*/ 	.word	0xffffffff


	//   ....[109]....
        /*0240*/ 	.word	0xffffffff


	//   ....[110]....
        /*0244*/ 	.word	0xffffffff


	//   ....[111]....
        /*0248*/ 	.word	0xffffffff


	//   ....[112]....
        /*024c*/ 	.word	0xffffffff


	//   ....[113]....
        /*0250*/ 	.word	0xffffffff


	//   ....[114]....
        /*0254*/ 	.word	0xffffffff


	//   ....[115]....
        /*0258*/ 	.word	0xffffffff


	//   ....[116]....
        /*025c*/ 	.word	0xffffffff


	//   ....[117]....
        /*0260*/ 	.word	0xffffffff


	//   ....[118]....
        /*0264*/ 	.word	0xffffffff


	//   ....[119]....
        /*0268*/ 	.word	0xffffffff


	//   ....[120]....
        /*026c*/ 	.word	0xffffffff


	//   ....[121]....
        /*0270*/ 	.word	0xffffffff


	//   ....[122]....
        /*0274*/ 	.word	0xffffffff


	//   ....[123]....
        /*0278*/ 	.word	0xffffffff


	//   ....[124]....
        /*027c*/ 	.word	0xffffffff


	//   ....[125]....
        /*0280*/ 	.word	0xffffffff


	//   ....[126]....
        /*0284*/ 	.word	0xffffffff


	//   ....[127]....
        /*0288*/ 	.word	0xffffffff


	//   ....[128]....
        /*028c*/ 	.word	0xffffffff


	//   ....[129]....
        /*0290*/ 	.word	0xffffffff


	//   ....[130]....
        /*0294*/ 	.word	0xffffffff


	//   ....[131]....
        /*0298*/ 	.word	0xffffffff


	//   ....[132]....
        /*029c*/ 	.word	0xffffffff


	//   ....[133]....
        /*02a0*/ 	.word	0xffffffff


	//   ....[134]....
        /*02a4*/ 	.word	0xffffffff


	//   ....[135]....
        /*02a8*/ 	.word	0xffffffff


	//   ....[136]....
        /*02ac*/ 	.word	0xffffffff


	//   ....[137]....
        /*02b0*/ 	.word	0xffffffff


	//   ....[138]....
        /*02b4*/ 	.word	0xffffffff


	//   ....[139]....
        /*02b8*/ 	.word	0xffffffff


	//   ....[140]....
        /*02bc*/ 	.word	0xffffffff


	//   ....[141]....
        /*02c0*/ 	.word	0xffffffff


	//   ....[142]....
        /*02c4*/ 	.word	0xffffffff


	//   ....[143]....
        /*02c8*/ 	.word	0xffffffff


	//   ....[144]....
        /*02cc*/ 	.word	0xffffffff


	//   ....[145]....
        /*02d0*/ 	.word	0xffffffff


	//   ....[146]....
        /*02d4*/ 	.word	0xffffffff


	//   ....[147]....
        /*02d8*/ 	.word	0xffffffff


	//   ....[148]....
        /*02dc*/ 	.word	0xffffffff


	//   ....[149]....
        /*02e0*/ 	.word	0xffffffff


	//   ....[150]....
        /*02e4*/ 	.word	0xffffffff


	//   ....[151]....
        /*02e8*/ 	.word	0xffffffff


	//   ....[152]....
        /*02ec*/ 	.word	0xffffffff


	//   ....[153]....
        /*02f0*/ 	.word	0xffffffff


	//   ....[154]....
        /*02f4*/ 	.word	0xffffffff


	//   ....[155]....
        /*02f8*/ 	.word	0xffffffff


	//   ....[156]....
        /*02fc*/ 	.word	0xffffffff


	//   ....[157]....
        /*0300*/ 	.word	0xffffffff


	//   ....[158]....
        /*0304*/ 	.word	0xffffffff


	//   ....[159]....
        /*0308*/ 	.word	0xffffffff


	//   ....[160]....
        /*030c*/ 	.word	0xffffffff


	//   ....[161]....
        /*0310*/ 	.word	0xffffffff


	//   ....[162]....
        /*0314*/ 	.word	0xffffffff


	//   ....[163]....
        /*0318*/ 	.word	0xffffffff


	//   ....[164]....
        /*031c*/ 	.word	0xffffffff


	//   ....[165]....
        /*0320*/ 	.word	0xffffffff


	//   ....[166]....
        /*0324*/ 	.word	0xffffffff


	//   ....[167]....
        /*0328*/ 	.word	0xffffffff


	//   ....[168]....
        /*032c*/ 	.word	0xffffffff


	//   ....[169]....
        /*0330*/ 	.word	0xffffffff


	//   ....[170]....
        /*0334*/ 	.word	0xffffffff


	//   ....[171]....
        /*0338*/ 	.word	0xffffffff


	//   ....[172]....
        /*033c*/ 	.word	0xffffffff


	//   ....[173]....
        /*0340*/ 	.word	0xffffffff


	//   ....[174]....
        /*0344*/ 	.word	0xffffffff


	//   ....[175]....
        /*0348*/ 	.word	0xffffffff


	//   ....[176]....
        /*034c*/ 	.word	0xffffffff


	//   ....[177]....
        /*0350*/ 	.word	0xffffffff


	//   ....[178]....
        /*0354*/ 	.word	0xffffffff


	//   ....[179]....
        /*0358*/ 	.word	0xffffffff


	//   ....[180]....
        /*035c*/ 	.word	0xffffffff


	//   ....[181]....
        /*0360*/ 	.word	0xffffffff


	//   ....[182]....
        /*0364*/ 	.word	0xffffffff


	//   ....[183]....
        /*0368*/ 	.word	0xffffffff


	//   ....[184]....
        /*036c*/ 	.word	0xffffffff


	//   ....[185]....
        /*0370*/ 	.word	0xffffffff


	//   ....[186]....
        /*0374*/ 	.word	0xffffffff


	//   ....[187]....
        /*0378*/ 	.word	0xffffffff


	//   ....[188]....
        /*037c*/ 	.word	0xffffffff


	//   ....[189]....
        /*0380*/ 	.word	0xffffffff


	//   ....[190]....
        /*0384*/ 	.word	0xffffffff


	//   ....[191]....
        /*0388*/ 	.word	0xffffffff


	//   ....[192]....
        /*038c*/ 	.word	0xffffffff


	//   ....[193]....
        /*0390*/ 	.word	0xffffffff


	//   ....[194]....
        /*0394*/ 	.word	0xffffffff


	//   ....[195]....
        /*0398*/ 	.word	0xffffffff


	//   ....[196]....
        /*039c*/ 	.word	0xffffffff


	//   ....[197]....
        /*03a0*/ 	.word	0xffffffff


	//   ....[198]....
        /*03a4*/ 	.word	0xffffffff


	//   ....[199]....
        /*03a8*/ 	.word	0xffffffff


	//   ....[200]....
        /*03ac*/ 	.word	0xffffffff


	//   ....[201]....
        /*03b0*/ 	.word	0xffffffff


	//   ....[202]....
        /*03b4*/ 	.word	0xffffffff


	//   ....[203]....
        /*03b8*/ 	.word	0xffffffff


	//   ....[204]....
        /*03bc*/ 	.word	0xffffffff


	//   ....[205]....
        /*03c0*/ 	.word	0xffffffff


	//   ....[206]....
        /*03c4*/ 	.word	0xffffffff


	//   ....[207]....
        /*03c8*/ 	.word	0xffffffff


	//   ....[208]....
        /*03cc*/ 	.word	0xffffffff


	//   ....[209]....
        /*03d0*/ 	.word	0xffffffff


	//   ....[210]....
        /*03d4*/ 	.word	0xffffffff


	//   ....[211]....
        /*03d8*/ 	.word	0xffffffff


	//   ....[212]....
        /*03dc*/ 	.word	0xffffffff


	//   ....[213]....
        /*03e0*/ 	.word	0xffffffff


	//   ....[214]....
        /*03e4*/ 	.word	0xffffffff


	//   ....[215]....
        /*03e8*/ 	.word	0xffffffff


	//   ....[216]....
        /*03ec*/ 	.word	0xffffffff


	//   ....[217]....
        /*03f0*/ 	.word	0xffffffff


	//   ....[218]....
        /*03f4*/ 	.word	0xffffffff


	//   ....[219]....
        /*03f8*/ 	.word	0xffffffff


	//   ....[220]....
        /*03fc*/ 	.word	0xffffffff


	//   ....[221]....
        /*0400*/ 	.word	0xffffffff


	//   ....[222]....
        /*0404*/ 	.word	0xffffffff


	//   ....[223]....
        /*0408*/ 	.word	0xffffffff


	//   ....[224]....
        /*040c*/ 	.word	0xffffffff


	//   ....[225]....
        /*0410*/ 	.word	0xffffffff


	//   ....[226]....
        /*0414*/ 	.word	0xffffffff


	//   ....[227]....
        /*0418*/ 	.word	0xffffffff


	//   ....[228]....
        /*041c*/ 	.word	0xffffffff


	//   ....[229]....
        /*0420*/ 	.word	0xffffffff


	//   ....[230]....
        /*0424*/ 	.word	0xffffffff


	//   ....[231]....
        /*0428*/ 	.word	0xffffffff


	//   ....[232]....
        /*042c*/ 	.word	0xffffffff


	//   ....[233]....
        /*0430*/ 	.word	0xffffffff


	//   ....[234]....
        /*0434*/ 	.word	0xffffffff


	//   ....[235]....
        /*0438*/ 	.word	0xffffffff


	//   ....[236]....
        /*043c*/ 	.word	0xffffffff


	//   ....[237]....
        /*0440*/ 	.word	0xffffffff


	//   ....[238]....
        /*0444*/ 	.word	0xffffffff


	//   ....[239]....
        /*0448*/ 	.word	0xffffffff


	//   ....[240]....
        /*044c*/ 	.word	0xffffffff


	//   ....[241]....
        /*0450*/ 	.word	0xffffffff


	//   ....[242]....
        /*0454*/ 	.word	0xffffffff


	//   ....[243]....
        /*0458*/ 	.word	0xffffffff


	//   ....[244]....
        /*045c*/ 	.word	0xffffffff


	//   ....[245]....
        /*0460*/ 	.word	0xffffffff


	//   ....[246]....
        /*0464*/ 	.word	0xffffffff


	//   ....[247]....
        /*0468*/ 	.word	0xffffffff


	//   ....[248]....
        /*046c*/ 	.word	0xffffffff


	//   ....[249]....
        /*0470*/ 	.word	0xffffffff


	//   ....[250]....
        /*0474*/ 	.word	0xffffffff


	//   ....[251]....
        /*0478*/ 	.word	0xffffffff


	//   ....[252]....
        /*047c*/ 	.word	0xffffffff


	//   ....[253]....
        /*0480*/ 	.word	0xffffffff


	//   ....[254]....
        /*0484*/ 	.word	0xffffffff


	//   ....[255]....
        /*0488*/ 	.word	0xffffffff


	//   ....[0]....
        /*048c*/ 	.word	0xffffffff


	//   ....[1]....
        /*0490*/ 	.word	0xffffffff


	//   ....[2]....
        /*0494*/ 	.word	0xffffffff


	//   ....[3]....
        /*0498*/ 	.word	0xffffffff


	//   ....[4]....
        /*049c*/ 	.word	0xffffffff


	//   ....[5]....
        /*04a0*/ 	.word	0xffffffff


	//   ....[6]....
        /*04a4*/ 	.word	0xffffffff


	//   ....[7]....
        /*04a8*/ 	.word	0xffffffff


	//   ....[8]....
        /*04ac*/ 	.word	0xffffffff


	//   ....[9]....
        /*04b0*/ 	.word	0xffffffff


	//   ....[10]....
        /*04b4*/ 	.word	0xffffffff


	//   ....[11]....
        /*04b8*/ 	.word	0xffffffff


	//   ....[12]....
        /*04bc*/ 	.word	0xffffffff


	//   ....[13]....
        /*04c0*/ 	.word	0xffffffff


	//   ....[14]....
        /*04c4*/ 	.word	0xffffffff


	//   ....[15]....
        /*04c8*/ 	.word	0xffffffff


	//   ....[16]....
        /*04cc*/ 	.word	0xffffffff


	//   ....[17]....
        /*04d0*/ 	.word	0xffffffff


	//   ....[18]....
        /*04d4*/ 	.word	0xffffffff


	//   ....[19]....
        /*04d8*/ 	.word	0xffffffff


	//   ....[20]....
        /*04dc*/ 	.word	0xffffffff


	//   ....[21]....
        /*04e0*/ 	.word	0xffffffff


	//   ....[22]....
        /*04e4*/ 	.word	0xffffffff


	//   ....[23]....
        /*04e8*/ 	.word	0xffffffff


	//   ....[24]....
        /*04ec*/ 	.word	0xffffffff


	//   ....[25]....
        /*04f0*/ 	.word	0xffffffff


	//   ....[26]....
        /*04f4*/ 	.word	0xffffffff


	//   ....[27]....
        /*04f8*/ 	.word	0xffffffff


	//   ....[28]....
        /*04fc*/ 	.word	0xffffffff


	//   ....[29]....
        /*0500*/ 	.word	0xffffffff


	//   ....[30]....
        /*0504*/ 	.word	0xffffffff


	//   ....[31]....
        /*0508*/ 	.word	0xffffffff


	//   ....[32]....
        /*050c*/ 	.word	0xffffffff


	//   ....[33]....
        /*0510*/ 	.word	0xffffffff


	//   ....[34]....
        /*0514*/ 	.word	0xffffffff


	//   ....[35]....
        /*0518*/ 	.word	0xffffffff


	//   ....[36]....
        /*051c*/ 	.word	0xffffffff


	//   ....[37]....
        /*0520*/ 	.word	0xffffffff


	//   ....[38]....
        /*0524*/ 	.word	0xffffffff


	//   ....[39]....
        /*0528*/ 	.word	0xffffffff


	//   ....[40]....
        /*052c*/ 	.word	0xffffffff


	//   ....[41]....
        /*0530*/ 	.word	0xffffffff


	//   ....[42]....
        /*0534*/ 	.word	0xffffffff


	//   ....[43]....
        /*0538*/ 	.word	0xffffffff


	//   ....[44]....
        /*053c*/ 	.word	0xffffffff


	//   ....[45]....
        /*0540*/ 	.word	0xffffffff


	//   ....[46]....
        /*0544*/ 	.word	0xffffffff


	//   ....[47]....
        /*0548*/ 	.word	0xffffffff


	//   ....[48]....
        /*054c*/ 	.word	0xffffffff


	//   ....[49]....
        /*0550*/ 	.word	0xffffffff


	//   ....[50]....
        /*0554*/ 	.word	0xffffffff


	//   ....[51]....
        /*0558*/ 	.word	0xffffffff


	//   ....[52]....
        /*055c*/ 	.word	0xffffffff


	//   ....[53]....
        /*0560*/ 	.word	0xffffffff


	//   ....[54]....
        /*0564*/ 	.word	0xffffffff


	//   ....[55]....
        /*0568*/ 	.word	0xffffffff


	//   ....[56]....
        /*056c*/ 	.word	0xffffffff


	//   ....[57]....
        /*0570*/ 	.word	0xffffffff


	//   ....[58]....
        /*0574*/ 	.word	0xffffffff


	//   ....[59]....
        /*0578*/ 	.word	0xffffffff


	//   ....[60]....
        /*057c*/ 	.word	0xffffffff


	//   ....[61]....
        /*0580*/ 	.word	0xffffffff


	//   ....[62]....
        /*0584*/ 	.word	0xffffffff


	//   ....[63]....
        /*0588*/ 	.word	0xffffffff


	//   ....[64]....
        /*058c*/ 	.word	0xffffffff


	//   ....[65]....
        /*0590*/ 	.word	0xffffffff


	//   ....[66]....
        /*0594*/ 	.word	0xffffffff


	//   ....[67]....
        /*0598*/ 	.word	0xffffffff


	//   ....[68]....
        /*059c*/ 	.word	0xffffffff


	//   ....[69]....
        /*05a0*/ 	.word	0xffffffff


	//   ....[70]....
        /*05a4*/ 	.word	0xffffffff


	//   ....[71]....
        /*05a8*/ 	.word	0xffffffff


	//   ....[72]....
        /*05ac*/ 	.word	0xffffffff


	//   ....[73]....
        /*05b0*/ 	.word	0xffffffff


	//   ....[74]....
        /*05b4*/ 	.word	0xffffffff


	//   ....[75]....
        /*05b8*/ 	.word	0xffffffff


	//   ....[76]....
        /*05bc*/ 	.word	0xffffffff


	//   ....[77]....
        /*05c0*/ 	.word	0xffffffff


	//   ....[78]....
        /*05c4*/ 	.word	0xffffffff


	//   ....[79]....
        /*05c8*/ 	.word	0xffffffff


	//   ....[80]....
        /*05cc*/ 	.word	0xffffffff


	//   ....[81]....
        /*05d0*/ 	.word	0xffffffff


	//   ....[82]....
        /*05d4*/ 	.word	0xffffffff


	//   ....[83]....
        /*05d8*/ 	.word	0xffffffff


	//   ....[84]....
        /*05dc*/ 	.word	0xffffffff


	//   ....[85]....
        /*05e0*/ 	.word	0xffffffff


	//   ....[86]....
        /*05e4*/ 	.word	0xffffffff


	//   ....[87]....
        /*05e8*/ 	.word	0xffffffff


	//   ....[88]....
        /*05ec*/ 	.word	0xffffffff


	//   ....[89]....
        /*05f0*/ 	.word	0xffffffff


	//   ....[90]....
        /*05f4*/ 	.word	0xffffffff


	//   ....[91]....
        /*05f8*/ 	.word	0xffffffff


	//   ....[92]....
        /*05fc*/ 	.word	0xffffffff


	//   ....[93]....
        /*0600*/ 	.word	0xffffffff


	//   ....[94]....
        /*0604*/ 	.word	0xffffffff


	//   ....[95]....
        /*0608*/ 	.word	0xffffffff


	//   ....[96]....
        /*060c*/ 	.word	0xffffffff


	//   ....[97]....
        /*0610*/ 	.word	0xffffffff


	//   ....[98]....
        /*0614*/ 	.word	0xffffffff


	//   ....[99]....
        /*0618*/ 	.word	0xffffffff


	//   ....[100]....
        /*061c*/ 	.word	0xffffffff


	//   ....[101]....
        /*0620*/ 	.word	0xffffffff


	//   ....[102]....
        /*0624*/ 	.word	0xffffffff


	//   ....[103]....
        /*0628*/ 	.word	0xffffffff


	//   ....[104]....
        /*062c*/ 	.word	0xffffffff


	//   ....[105]....
        /*0630*/ 	.word	0xffffffff


	//   ....[106]....
        /*0634*/ 	.word	0xffffffff


	//   ....[107]....
        /*0638*/ 	.word	0xffffffff


	//   ....[108]....
        /*063c*/ 	.word	0xffffffff


	//   ....[109]....
        /*0640*/ 	.word	0xffffffff


	//   ....[110]....
        /*0644*/ 	.word	0xffffffff


	//   ....[111]....
        /*0648*/ 	.word	0xffffffff


	//   ....[112]....
        /*064c*/ 	.word	0xffffffff


	//   ....[113]....
        /*0650*/ 	.word	0xffffffff


	//   ....[114]....
        /*0654*/ 	.word	0xffffffff


	//   ....[115]....
        /*0658*/ 	.word	0xffffffff


	//   ....[116]....
        /*065c*/ 	.word	0xffffffff


	//   ....[117]....
        /*0660*/ 	.word	0xffffffff


	//   ....[118]....
        /*0664*/ 	.word	0xffffffff


	//   ....[119]....
        /*0668*/ 	.word	0xffffffff


	//   ....[120]....
        /*066c*/ 	.word	0xffffffff


	//   ....[121]....
        /*0670*/ 	.word	0xffffffff


	//   ....[122]....
        /*0674*/ 	.word	0xffffffff


	//   ....[123]....
        /*0678*/ 	.word	0xffffffff


	//   ....[124]....
        /*067c*/ 	.word	0xffffffff


	//   ....[125]....
        /*0680*/ 	.word	0xffffffff


	//   ....[126]....
        /*0684*/ 	.word	0xffffffff


	//   ....[127]....
        /*0688*/ 	.word	0xffffffff


	//   ....[128]....
        /*068c*/ 	.word	0xffffffff


	//   ....[129]....
        /*0690*/ 	.word	0xffffffff


	//   ....[130]....
        /*0694*/ 	.word	0xffffffff


	//   ....[131]....
        /*0698*/ 	.word	0xffffffff


	//   ....[132]....
        /*069c*/ 	.word	0xffffffff


	//   ....[133]....
        /*06a0*/ 	.word	0xffffffff


	//   ....[134]....
        /*06a4*/ 	.word	0xffffffff


	//   ....[135]....
        /*06a8*/ 	.word	0xffffffff


	//   ....[136]....
        /*06ac*/ 	.word	0xffffffff


	//   ....[137]....
        /*06b0*/ 	.word	0xffffffff


	//   ....[138]....
        /*06b4*/ 	.word	0xffffffff


	//   ....[139]....
        /*06b8*/ 	.word	0xffffffff


	//   ....[140]....
        /*06bc*/ 	.word	0xffffffff


	//   ....[141]....
        /*06c0*/ 	.word	0xffffffff


	//   ....[142]....
        /*06c4*/ 	.word	0xffffffff


	//   ....[143]....
        /*06c8*/ 	.word	0xffffffff


	//   ....[144]....
        /*06cc*/ 	.word	0xffffffff


	//   ....[145]....
        /*06d0*/ 	.word	0xffffffff


	//   ....[146]....
        /*06d4*/ 	.word	0xffffffff


	//   ....[147]....
        /*06d8*/ 	.word	0xffffffff


	//   ....[148]....
        /*06dc*/ 	.word	0xffffffff


	//   ....[149]....
        /*06e0*/ 	.word	0xffffffff


	//   ....[150]....
        /*06e4*/ 	.word	0xffffffff


	//   ....[151]....
        /*06e8*/ 	.word	0xffffffff


	//   ....[152]....
        /*06ec*/ 	.word	0xffffffff


	//   ....[153]....
        /*06f0*/ 	.word	0xffffffff


	//   ....[154]....
        /*06f4*/ 	.word	0xffffffff


	//   ....[155]....
        /*06f8*/ 	.word	0xffffffff


	//   ....[156]....
        /*06fc*/ 	.word	0xffffffff


	//   ....[157]....
        /*0700*/ 	.word	0xffffffff


	//   ....[158]....
        /*0704*/ 	.word	0xffffffff


	//   ....[159]....
        /*0708*/ 	.word	0xffffffff


	//   ....[160]....
        /*070c*/ 	.word	0xffffffff


	//   ....[161]....
        /*0710*/ 	.word	0xffffffff


	//   ....[162]....
        /*0714*/ 	.word	0xffffffff


	//   ....[163]....
        /*0718*/ 	.word	0xffffffff


	//   ....[164]....
        /*071c*/ 	.word	0xffffffff


	//   ....[165]....
        /*0720*/ 	.word	0xffffffff


	//   ....[166]....
        /*0724*/ 	.word	0xffffffff


	//   ....[167]....
        /*0728*/ 	.word	0xffffffff


	//   ....[168]....
        /*072c*/ 	.word	0xffffffff


	//   ....[169]....
        /*0730*/ 	.word	0xffffffff


	//   ....[170]....
        /*0734*/ 	.word	0xffffffff


	//   ....[171]....
        /*0738*/ 	.word	0xffffffff


	//   ....[172]....
        /*073c*/ 	.word	0xffffffff


	//   ....[173]....
        /*0740*/ 	.word	0xffffffff


	//   ....[174]....
        /*0744*/ 	.word	0xffffffff


	//   ....[175]....
        /*0748*/ 	.word	0xffffffff


	//   ....[176]....
        /*074c*/ 	.word	0xffffffff


	//   ....[177]....
        /*0750*/ 	.word	0xffffffff


	//   ....[178]....
        /*0754*/ 	.word	0xffffffff


	//   ....[179]....
        /*0758*/ 	.word	0xffffffff


	//   ....[180]....
        /*075c*/ 	.word	0xffffffff


	//   ....[181]....
        /*0760*/ 	.word	0xffffffff


	//   ....[182]....
        /*0764*/ 	.word	0xffffffff


	//   ....[183]....
        /*0768*/ 	.word	0xffffffff


	//   ....[184]....
        /*076c*/ 	.word	0xffffffff


	//   ....[185]....
        /*0770*/ 	.word	0xffffffff


	//   ....[186]....
        /*0774*/ 	.word	0xffffffff


	//   ....[187]....
        /*0778*/ 	.word	0xffffffff


	//   ....[188]....
        /*077c*/ 	.word	0xffffffff


	//   ....[189]....
        /*0780*/ 	.word	0xffffffff


	//   ....[190]....
        /*0784*/ 	.word	0xffffffff


	//   ....[191]....
        /*0788*/ 	.word	0xffffffff


	//   ....[192]....
        /*078c*/ 	.word	0xffffffff


	//   ....[193]....
        /*0790*/ 	.word	0xffffffff


	//   ....[194]....
        /*0794*/ 	.word	0xffffffff


	//   ....[195]....
        /*0798*/ 	.word	0xffffffff


	//   ....[196]....
        /*079c*/ 	.word	0xffffffff


	//   ....[197]....
        /*07a0*/ 	.word	0xffffffff


	//   ....[198]....
        /*07a4*/ 	.word	0xffffffff


	//   ....[199]....
        /*07a8*/ 	.word	0xffffffff


	//   ....[200]....
        /*07ac*/ 	.word	0xffffffff


	//   ....[201]....
        /*07b0*/ 	.word	0xffffffff


	//   ....[202]....
        /*07b4*/ 	.word	0xffffffff


	//   ....[203]....
        /*07b8*/ 	.word	0xffffffff


	//   ....[204]....
        /*07bc*/ 	.word	0xffffffff


	//   ....[205]....
        /*07c0*/ 	.word	0xffffffff


	//   ....[206]....
        /*07c4*/ 	.word	0xffffffff


	//   ....[207]....
        /*07c8*/ 	.word	0xffffffff


	//   ....[208]....
        /*07cc*/ 	.word	0xffffffff


	//   ....[209]....
        /*07d0*/ 	.word	0xffffffff


	//   ....[210]....
        /*07d4*/ 	.word	0xffffffff


	//   ....[211]....
        /*07d8*/ 	.word	0xffffffff


	//   ....[212]....
        /*07dc*/ 	.word	0xffffffff


	//   ....[213]....
        /*07e0*/ 	.word	0xffffffff


	//   ....[214]....
        /*07e4*/ 	.word	0xffffffff


	//   ....[215]....
        /*07e8*/ 	.word	0xffffffff


	//   ....[216]....
        /*07ec*/ 	.word	0xffffffff


	//   ....[217]....
        /*07f0*/ 	.word	0xffffffff


	//   ....[218]....
        /*07f4*/ 	.word	0xffffffff


	//   ....[219]....
        /*07f8*/ 	.word	0xffffffff


	//   ....[220]....
        /*07fc*/ 	.word	0xffffffff


	//   ....[221]....
        /*0800*/ 	.word	0xffffffff


	//   ....[222]....
        /*0804*/ 	.word	0xffffffff


	//   ....[223]....
        /*0808*/ 	.word	0xffffffff


	//   ....[224]....
        /*080c*/ 	.word	0xffffffff


	//   ....[225]....
        /*0810*/ 	.word	0xffffffff


	//   ....[226]....
        /*0814*/ 	.word	0xffffffff


	//   ....[227]....
        /*0818*/ 	.word	0xffffffff


	//   ....[228]....
        /*081c*/ 	.word	0xffffffff


	//   ....[229]....
        /*0820*/ 	.word	0xffffffff


	//   ....[230]....
        /*0824*/ 	.word	0xffffffff


	//   ....[231]....
        /*0828*/ 	.word	0xffffffff


	//   ....[232]....
        /*082c*/ 	.word	0xffffffff


	//   ....[233]....
        /*0830*/ 	.word	0xffffffff


	//   ....[234]....
        /*0834*/ 	.word	0xffffffff


	//   ....[235]....
        /*0838*/ 	.word	0xffffffff


	//   ....[236]....
        /*083c*/ 	.word	0xffffffff


	//   ....[237]....
        /*0840*/ 	.word	0xffffffff


	//   ....[238]....
        /*0844*/ 	.word	0xffffffff


	//   ....[239]....
        /*0848*/ 	.word	0xffffffff


	//   ....[240]....
        /*084c*/ 	.word	0xffffffff


	//   ....[241]....
        /*0850*/ 	.word	0xffffffff


	//   ....[242]....
        /*0854*/ 	.word	0xffffffff


	//   ....[243]....
        /*0858*/ 	.word	0xffffffff


	//   ....[244]....
        /*085c*/ 	.word	0xffffffff


	//   ....[245]....
        /*0860*/ 	.word	0xffffffff


	//   ....[246]....
        /*0864*/ 	.word	0xffffffff


	//   ....[247]....
        /*0868*/ 	.word	0xffffffff


	//   ....[248]....
        /*086c*/ 	.word	0xffffffff


	//   ....[249]....
        /*0870*/ 	.word	0xffffffff


	//   ....[250]....
        /*0874*/ 	.word	0xffffffff


	//   ....[251]....
        /*0878*/ 	.word	0xffffffff


	//   ....[252]....
        /*087c*/ 	.word	0xffffffff


	//   ....[253]....
        /*0880*/ 	.word	0xffffffff


	//   ....[254]....
        /*0884*/ 	.word	0xffffffff


	//   ....[255]....
        /*0888*/ 	.word	0xffffffff


	//   ....[0]....
        /*088c*/ 	.word	0xffffffff


	//   ....[1]....
        /*0890*/ 	.word	0xffffffff


	//   ....[2]....
        /*0894*/ 	.word	0xffffffff


	//   ....[3]....
        /*0898*/ 	.word	0xffffffff


	//   ....[4]....
        /*089c*/ 	.word	0xffffffff


	//   ....[5]....
        /*08a0*/ 	.word	0xffffffff


	//   ....[6]....
        /*08a4*/ 	.word	0xffffffff


	//   ....[7]....
        /*08a8*/ 	.word	0xffffffff


	//   ....[8]....
        /*08ac*/ 	.word	0xffffffff


	//   ....[9]....
        /*08b0*/ 	.word	0xffffffff


	//   ....[10]....
        /*08b4*/ 	.word	0xffffffff


	//   ....[11]....
        /*08b8*/ 	.word	0xffffffff


	//   ....[12]....
        /*08bc*/ 	.word	0xffffffff


	//   ....[13]....
        /*08c0*/ 	.word	0xffffffff


	//   ....[14]....
        /*08c4*/ 	.word	0xffffffff


	//   ....[15]....
        /*08c8*/ 	.word	0xffffffff


	//   ....[16]....
        /*08cc*/ 	.word	0xffffffff


	//   ....[17]....
        /*08d0*/ 	.word	0xffffffff


	//   ....[18]....
        /*08d4*/ 	.word	0xffffffff


	//   ....[19]....
        /*08d8*/ 	.word	0xffffffff


	//   ....[20]....
        /*08dc*/ 	.word	0xffffffff


	//   ....[21]....
        /*08e0*/ 	.word	0xffffffff


	//   ....[22]....
        /*08e4*/ 	.word	0xffffffff


	//   ....[23]....
        /*08e8*/ 	.word	0xffffffff


	//   ....[24]....
        /*08ec*/ 	.word	0xffffffff


	//   ....[25]....
        /*08f0*/ 	.word	0xffffffff


	//   ....[26]....
        /*08f4*/ 	.word	0xffffffff


	//   ....[27]....
        /*08f8*/ 	.word	0xffffffff


	//   ....[28]....
        /*08fc*/ 	.word	0xffffffff


	//   ....[29]....
        /*0900*/ 	.word	0xffffffff


	//   ....[30]....
        /*0904*/ 	.word	0xffffffff


	//   ....[31]....
        /*0908*/ 	.word	0xffffffff


	//   ....[32]....
        /*090c*/ 	.word	0xffffffff


	//   ....[33]....
        /*0910*/ 	.word	0xffffffff


	//   ....[34]....
        /*0914*/ 	.word	0xffffffff


	//   ....[35]....
        /*0918*/ 	.word	0xffffffff


	//   ....[36]....
        /*091c*/ 	.word	0xffffffff


	//   ....[37]....
        /*0920*/ 	.word	0xffffffff


	//   ....[38]....
        /*0924*/ 	.word	0xffffffff


	//   ....[39]....
        /*0928*/ 	.word	0xffffffff


	//   ....[40]....
        /*092c*/ 	.word	0xffffffff


	//   ....[41]....
        /*0930*/ 	.word	0xffffffff


	//   ....[42]....
        /*0934*/ 	.word	0xffffffff


	//   ....[43]....
        /*0938*/ 	.word	0xffffffff


	//   ....[44]....
        /*093c*/ 	.word	0xffffffff


	//   ....[45]....
        /*0940*/ 	.word	0xffffffff


	//   ....[46]....
        /*0944*/ 	.word	0xffffffff


	//   ....[47]....
        /*0948*/ 	.word	0xffffffff


	//   ....[48]....
        /*094c*/ 	.word	0xffffffff


	//   ....[49]....
        /*0950*/ 	.word	0xffffffff


	//   ....[50]....
        /*0954*/ 	.word	0xffffffff


	//   ....[51]....
        /*0958*/ 	.word	0xffffffff


	//   ....[52]....
        /*095c*/ 	.word	0xffffffff


	//   ....[53]....
        /*0960*/ 	.word	0xffffffff


	//   ....[54]....
        /*0964*/ 	.word	0xffffffff


	//   ....[55]....
        /*0968*/ 	.word	0xffffffff


	//   ....[56]....
        /*096c*/ 	.word	0xffffffff


	//   ....[57]....
        /*0970*/ 	.word	0xffffffff


	//   ....[58]....
        /*0974*/ 	.word	0xffffffff


	//   ....[59]....
        /*0978*/ 	.word	0xffffffff


	//   ....[60]....
        /*097c*/ 	.word	0xffffffff


	//   ....[61]....
        /*0980*/ 	.word	0xffffffff


	//   ....[62]....
        /*0984*/ 	.word	0xffffffff


	//   ....[63]....
        /*0988*/ 	.word	0xffffffff


	//   ....[64]....
        /*098c*/ 	.word	0xffffffff


	//   ....[65]....
        /*0990*/ 	.word	0xffffffff


	//   ....[66]....
        /*0994*/ 	.word	0xffffffff


	//   ....[67]....
        /*0998*/ 	.word	0xffffffff


	//   ....[68]....
        /*099c*/ 	.word	0xffffffff


	//   ....[69]....
        /*09a0*/ 	.word	0xffffffff


	//   ....[70]....
        /*09a4*/ 	.word	0xffffffff


	//   ....[71]....
        /*09a8*/ 	.word	0xffffffff


	//   ....[72]....
        /*09ac*/ 	.word	0xffffffff


	//   ....[73]....
        /*09b0*/ 	.word	0xffffffff


	//   ....[74]....
        /*09b4*/ 	.word	0xffffffff


	//   ....[75]....
        /*09b8*/ 	.word	0xffffffff


	//   ....[76]....
        /*09bc*/ 	.word	0xffffffff


	//   ....[77]....
        /*09c0*/ 	.word	0xffffffff


	//   ....[78]....
        /*09c4*/ 	.word	0xffffffff


	//   ....[79]....
        /*09c8*/ 	.word	0xffffffff


	//   ....[80]....
        /*09cc*/ 	.word	0xffffffff


	//   ....[81]....
        /*09d0*/ 	.word	0xffffffff


	//   ....[82]....
        /*09d4*/ 	.word	0xffffffff


	//   ....[83]....
        /*09d8*/ 	.word	0xffffffff


	//   ....[84]....
        /*09dc*/ 	.word	0xffffffff


	//   ....[85]....
        /*09e0*/ 	.word	0xffffffff


	//   ....[86]....
        /*09e4*/ 	.word	0xffffffff


	//   ....[87]....
        /*09e8*/ 	.word	0xffffffff


	//   ....[88]....
        /*09ec*/ 	.word	0xffffffff


	//   ....[89]....
        /*09f0*/ 	.word	0xffffffff


	//   ....[90]....
        /*09f4*/ 	.word	0xffffffff


	//   ....[91]....
        /*09f8*/ 	.word	0xffffffff


	//   ....[92]....
        /*09fc*/ 	.word	0xffffffff


	//   ....[93]....
        /*0a00*/ 	.word	0xffffffff


	//   ....[94]....
        /*0a04*/ 	.word	0xffffffff


	//   ....[95]....
        /*0a08*/ 	.word	0xffffffff


	//   ....[96]....
        /*0a0c*/ 	.word	0xffffffff


	//   ....[97]....
        /*0a10*/ 	.word	0xffffffff


	//   ....[98]....
        /*0a14*/ 	.word	0xffffffff


	//   ....[99]....
        /*0a18*/ 	.word	0xffffffff


	//   ....[100]....
        /*0a1c*/ 	.word	0xffffffff


	//   ....[101]....
        /*0a20*/ 	.word	0xffffffff


	//   ....[102]....
        /*0a24*/ 	.word	0xffffffff


	//   ....[103]....
        /*0a28*/ 	.word	0xffffffff


	//   ....[104]....
        /*0a2c*/ 	.word	0xffffffff


	//   ....[105]....
        /*0a30*/ 	.word	0xffffffff


	//   ....[106]....
        /*0a34*/ 	.word	0xffffffff


	//   ....[107]....
        /*0a38*/ 	.word	0xffffffff


	//   ....[108]....
        /*0a3c*/ 	.word	0xffffffff


	//   ....[109]....
        /*0a40*/ 	.word	0xffffffff


	//   ....[110]....
        /*0a44*/ 	.word	0xffffffff


	//   ....[111]....
        /*0a48*/ 	.word	0xffffffff


	//   ....[112]....
        /*0a4c*/ 	.word	0xffffffff


	//   ....[113]....
        /*0a50*/ 	.word	0xffffffff


	//   ....[114]....
        /*0a54*/ 	.word	0xffffffff


	//   ....[115]....
        /*0a58*/ 	.word	0xffffffff


	//   ....[116]....
        /*0a5c*/ 	.word	0xffffffff


	//   ....[117]....
        /*0a60*/ 	.word	0xffffffff


	//   ....[118]....
        /*0a64*/ 	.word	0xffffffff


	//   ....[119]....
        /*0a68*/ 	.word	0xffffffff


	//   ....[120]....
        /*0a6c*/ 	.word	0xffffffff


	//   ....[121]....
        /*0a70*/ 	.word	0xffffffff


	//   ....[122]....
        /*0a74*/ 	.word	0xffffffff


	//   ....[123]....
        /*0a78*/ 	.word	0xffffffff


	//   ....[124]....
        /*0a7c*/ 	.word	0xffffffff


	//   ....[125]....
        /*0a80*/ 	.word	0xffffffff


	//   ....[126]....
        /*0a84*/ 	.word	0xffffffff


	//   ....[127]....
        /*0a88*/ 	.word	0xffffffff


	//   ....[128]....
        /*0a8c*/ 	.word	0xffffffff


	//   ....[129]....
        /*0a90*/ 	.word	0xffffffff


	//   ....[130]....
        /*0a94*/ 	.word	0xffffffff


	//   ....[131]....
        /*0a98*/ 	.word	0xffffffff


	//   ....[132]....
        /*0a9c*/ 	.word	0xffffffff


	//   ....[133]....
        /*0aa0*/ 	.word	0xffffffff


	//   ....[134]....
        /*0aa4*/ 	.word	0xffffffff


	//   ....[135]....
        /*0aa8*/ 	.word	0xffffffff


	//   ....[136]....
        /*0aac*/ 	.word	0xffffffff


	//   ....[137]....
        /*0ab0*/ 	.word	0xffffffff


	//   ....[138]....
        /*0ab4*/ 	.word	0xffffffff


	//   ....[139]....
        /*0ab8*/ 	.word	0xffffffff


	//   ....[140]....
        /*0abc*/ 	.word	0xffffffff


	//   ....[141]....
        /*0ac0*/ 	.word	0xffffffff


	//   ....[142]....
        /*0ac4*/ 	.word	0xffffffff


	//   ....[143]....
        /*0ac8*/ 	.word	0xffffffff


	//   ....[144]....
        /*0acc*/ 	.word	0xffffffff


	//   ....[145]....
        /*0ad0*/ 	.word	0xffffffff


	//   ....[146]....
        /*0ad4*/ 	.word	0xffffffff


	//   ....[147]....
        /*0ad8*/ 	.word	0xffffffff


	//   ....[148]....
        /*0adc*/ 	.word	0xffffffff


	//   ....[149]....
        /*0ae0*/ 	.word	0xffffffff


	//   ....[150]....
        /*0ae4*/ 	.word	0xffffffff


	//   ....[151]....
        /*0ae8*/ 	.word	0xffffffff


	//   ....[152]....
        /*0aec*/ 	.word	0xffffffff


	//   ....[153]....
        /*0af0*/ 	.word	0xffffffff


	//   ....[154]....
        /*0af4*/ 	.word	0xffffffff


	//   ....[155]....
        /*0af8*/ 	.word	0xffffffff


	//   ....[156]....
        /*0afc*/ 	.word	0xffffffff


	//   ....[157]....
        /*0b00*/ 	.word	0xffffffff


	//   ....[158]....
        /*0b04*/ 	.word	0xffffffff


	//   ....[159]....
        /*0b08*/ 	.word	0xffffffff


	//   ....[160]....
        /*0b0c*/ 	.word	0xffffffff


	//   ....[161]....
        /*0b10*/ 	.word	0xffffffff


	//   ....[162]....
        /*0b14*/ 	.word	0xffffffff


	//   ....[163]....
        /*0b18*/ 	.word	0xffffffff


	//   ....[164]....
        /*0b1c*/ 	.word	0xffffffff


	//   ....[165]....
        /*0b20*/ 	.word	0xffffffff


	//   ....[166]....
        /*0b24*/ 	.word	0xffffffff


	//   ....[167]....
        /*0b28*/ 	.word	0xffffffff


	//   ....[168]....
        /*0b2c*/ 	.word	0xffffffff


	//   ....[169]....
        /*0b30*/ 	.word	0xffffffff


	//   ....[170]....
        /*0b34*/ 	.word	0xffffffff


	//   ....[171]....
        /*0b38*/ 	.word	0xffffffff


	//   ....[172]....
        /*0b3c*/ 	.word	0xffffffff


	//   ....[173]....
        /*0b40*/ 	.word	0xffffffff


	//   ....[174]....
        /*0b44*/ 	.word	0xffffffff


	//   ....[175]....
        /*0b48*/ 	.word	0xffffffff


	//   ....[176]....
        /*0b4c*/ 	.word	0xffffffff


	//   ....[177]....
        /*0b50*/ 	.word	0xffffffff


	//   ....[178]....
        /*0b54*/ 	.word	0xffffffff


	//   ....[179]....
        /*0b58*/ 	.word	0xffffffff


	//   ....[180]....
        /*0b5c*/ 	.word	0xffffffff


	//   ....[181]....
        /*0b60*/ 	.word	0xffffffff


	//   ....[182]....
        /*0b64*/ 	.word	0xffffffff


	//   ....[183]....
        /*0b68*/ 	.word	0xffffffff


	//   ....[184]....
        /*0b6c*/ 	.word	0xffffffff


	//   ....[185]....
        /*0b70*/ 	.word	0xffffffff


	//   ....[186]....
        /*0b74*/ 	.word	0xffffffff


	//   ....[187]....
        /*0b78*/ 	.word	0xffffffff


	//   ....[188]....
        /*0b7c*/ 	.word	0xffffffff


	//   ....[189]....
        /*0b80*/ 	.word	0xffffffff


	//   ....[190]....
        /*0b84*/ 	.word	0xffffffff


	//   ....[191]....
        /*0b88*/ 	.word	0xffffffff


	//   ....[192]....
        /*0b8c*/ 	.word	0xffffffff


	//   ....[193]....
        /*0b90*/ 	.word	0xffffffff


	//   ....[194]....
        /*0b94*/ 	.word	0xffffffff


	//   ....[195]....
        /*0b98*/ 	.word	0xffffffff


	//   ....[196]....
        /*0b9c*/ 	.word	0xffffffff


	//   ....[197]....
        /*0ba0*/ 	.word	0xffffffff


	//   ....[198]....
        /*0ba4*/ 	.word	0xffffffff


	//   ....[199]....
        /*0ba8*/ 	.word	0xffffffff


	//   ....[200]....
        /*0bac*/ 	.word	0xffffffff


	//   ....[201]....
        /*0bb0*/ 	.word	0xffffffff


	//   ....[202]....
        /*0bb4*/ 	.word	0xffffffff


	//   ....[203]....
        /*0bb8*/ 	.word	0xffffffff


	//   ....[204]....
        /*0bbc*/ 	.word	0xffffffff


	//   ....[205]....
        /*0bc0*/ 	.word	0xffffffff


	//   ....[206]....
        /*0bc4*/ 	.word	0xffffffff


	//   ....[207]....
        /*0bc8*/ 	.word	0xffffffff


	//   ....[208]....
        /*0bcc*/ 	.word	0xffffffff


	//   ....[209]....
        /*0bd0*/ 	.word	0xffffffff


	//   ....[210]....
        /*0bd4*/ 	.word	0xffffffff


	//   ....[211]....
        /*0bd8*/ 	.word	0xffffffff


	//   ....[212]....
        /*0bdc*/ 	.word	0xffffffff


	//   ....[213]....
        /*0be0*/ 	.word	0xffffffff


	//   ....[214]....
        /*0be4*/ 	.word	0xffffffff


	//   ....[215]....
        /*0be8*/ 	.word	0xffffffff


	//   ....[216]....
        /*0bec*/ 	.word	0xffffffff


	//   ....[217]....
        /*0bf0*/ 	.word	0xffffffff


	//   ....[218]....
        /*0bf4*/ 	.word	0xffffffff


	//   ....[219]....
        /*0bf8*/ 	.word	0xffffffff


	//   ....[220]....
        /*0bfc*/ 	.word	0xffffffff


	//   ....[221]....
        /*0c00*/ 	.word	0xffffffff


	//   ....[222]....
        /*0c04*/ 	.word	0xffffffff


	//   ....[223]....
        /*0c08*/ 	.word	0xffffffff


	//   ....[224]....
        /*0c0c*/ 	.word	0xffffffff


	//   ....[225]....
        /*0c10*/ 	.word	0xffffffff


	//   ....[226]....
        /*0c14*/ 	.word	0xffffffff


	//   ....[227]....
        /*0c18*/ 	.word	0xffffffff


	//   ....[228]....
        /*0c1c*/ 	.word	0xffffffff


	//   ....[229]....
        /*0c20*/ 	.word	0xffffffff


	//   ....[230]....
        /*0c24*/ 	.word	0xffffffff


	//   ....[231]....
        /*0c28*/ 	.word	0xffffffff


	//   ....[232]....
        /*0c2c*/ 	.word	0xffffffff


	//   ....[233]....
        /*0c30*/ 	.word	0xffffffff


	//   ....[234]....
        /*0c34*/ 	.word	0xffffffff


	//   ....[235]....
        /*0c38*/ 	.word	0xffffffff


	//   ....[236]....
        /*0c3c*/ 	.word	0xffffffff


	//   ....[237]....
        /*0c40*/ 	.word	0xffffffff


	//   ....[238]....
        /*0c44*/ 	.word	0xffffffff


	//   ....[239]....
        /*0c48*/ 	.word	0xffffffff


	//   ....[240]....
        /*0c4c*/ 	.word	0xffffffff


	//   ....[241]....
        /*0c50*/ 	.word	0xffffffff


	//   ....[242]....
        /*0c54*/ 	.word	0xffffffff


	//   ....[243]....
        /*0c58*/ 	.word	0xffffffff


	//   ....[244]....
        /*0c5c*/ 	.word	0xffffffff


	//   ....[245]....
        /*0c60*/ 	.word	0xffffffff


	//   ....[246]....
        /*0c64*/ 	.word	0xffffffff


	//   ....[247]....
        /*0c68*/ 	.word	0xffffffff


	//   ....[248]....
        /*0c6c*/ 	.word	0xffffffff


	//   ....[249]....
        /*0c70*/ 	.word	0xffffffff


	//   ....[250]....
        /*0c74*/ 	.word	0xffffffff


	//   ....[251]....
        /*0c78*/ 	.word	0xffffffff


	//   ....[252]....
        /*0c7c*/ 	.word	0xffffffff


	//   ....[253]....
        /*0c80*/ 	.word	0xffffffff


	//   ....[254]....
        /*0c84*/ 	.word	0xffffffff


	//   ....[255]....
        /*0c88*/ 	.word	0xffffffff


	//   ....[0]....
        /*0c8c*/ 	.word	0xffffffff


	//   ....[1]....
        /*0c90*/ 	.word	0xffffffff


	//   ....[2]....
        /*0c94*/ 	.word	0xffffffff


	//   ....[3]....
        /*0c98*/ 	.word	0xffffffff


	//   ....[4]....
        /*0c9c*/ 	.word	0xffffffff


	//   ....[5]....
        /*0ca0*/ 	.word	0xffffffff


	//   ....[6]....
        /*0ca4*/ 	.word	0xffffffff


	//   ....[7]....
        /*0ca8*/ 	.word	0xffffffff


	//   ....[8]....
        /*0cac*/ 	.word	0xffffffff


	//   ....[9]....
        /*0cb0*/ 	.word	0xffffffff


	//   ....[10]....
        /*0cb4*/ 	.word	0xffffffff


	//   ....[11]....
        /*0cb8*/ 	.word	0xffffffff


	//   ....[12]....
        /*0cbc*/ 	.word	0xffffffff


	//   ....[13]....
        /*0cc0*/ 	.word	0xffffffff


	//   ....[14]....
        /*0cc4*/ 	.word	0xffffffff


	//   ....[15]....
        /*0cc8*/ 	.word	0xffffffff


	//   ....[16]....
        /*0ccc*/ 	.word	0xffffffff


	//   ....[17]....
        /*0cd0*/ 	.word	0xffffffff


	//   ....[18]....
        /*0cd4*/ 	.word	0xffffffff


	//   ....[19]....
        /*0cd8*/ 	.word	0xffffffff


	//   ....[20]....
        /*0cdc*/ 	.word	0xffffffff


	//   ....[21]....
        /*0ce0*/ 	.word	0xffffffff


	//   ....[22]....
        /*0ce4*/ 	.word	0xffffffff


	//   ....[23]....
        /*0ce8*/ 	.word	0xffffffff


	//   ....[24]....
        /*0cec*/ 	.word	0xffffffff


	//   ....[25]....
        /*0cf0*/ 	.word	0xffffffff


	//   ....[26]....
        /*0cf4*/ 	.word	0xffffffff


	//   ....[27]....
        /*0cf8*/ 	.word	0xffffffff


	//   ....[28]....
        /*0cfc*/ 	.word	0xffffffff


	//   ....[29]....
        /*0d00*/ 	.word	0xffffffff


	//   ....[30]....
        /*0d04*/ 	.word	0xffffffff


	//   ....[31]....
        /*0d08*/ 	.word	0xffffffff


	//   ....[32]....
        /*0d0c*/ 	.word	0xffffffff


	//   ....[33]....
        /*0d10*/ 	.word	0xffffffff


	//   ....[34]....
        /*0d14*/ 	.word	0xffffffff


	//   ....[35]....
        /*0d18*/ 	.word	0xffffffff


	//   ....[36]....
        /*0d1c*/ 	.word	0xffffffff


	//   ....[37]....
        /*0d20*/ 	.word	0xffffffff


	//   ....[38]....
        /*0d24*/ 	.word	0xffffffff


	//   ....[39]....
        /*0d28*/ 	.word	0xffffffff


	//   ....[40]....
        /*0d2c*/ 	.word	0xffffffff


	//   ....[41]....
        /*0d30*/ 	.word	0xffffffff


	//   ....[42]....
        /*0d34*/ 	.word	0xffffffff


	//   ....[43]....
        /*0d38*/ 	.word	0xffffffff


	//   ....[44]....
        /*0d3c*/ 	.word	0xffffffff


	//   ....[45]....
        /*0d40*/ 	.word	0xffffffff


	//   ....[46]....
        /*0d44*/ 	.word	0xffffffff


	//   ....[47]....
        /*0d48*/ 	.word	0xffffffff


	//   ....[48]....
        /*0d4c*/ 	.word	0xffffffff


	//   ....[49]....
        /*0d50*/ 	.word	0xffffffff


	//   ....[50]....
        /*0d54*/ 	.word	0xffffffff


	//   ....[51]....
        /*0d58*/ 	.word	0xffffffff


	//   ....[52]....
        /*0d5c*/ 	.word	0xffffffff


	//   ....[53]....
        /*0d60*/ 	.word	0xffffffff


	//   ....[54]....
        /*0d64*/ 	.word	0xffffffff


	//   ....[55]....
        /*0d68*/ 	.word	0xffffffff


	//   ....[56]....
        /*0d6c*/ 	.word	0xffffffff


	//   ....[57]....
        /*0d70*/ 	.word	0xffffffff


	//   ....[58]....
        /*0d74*/ 	.word	0xffffffff


	//   ....[59]....
        /*0d78*/ 	.word	0xffffffff


	//   ....[60]....
        /*0d7c*/ 	.word	0xffffffff


	//   ....[61]....
        /*0d80*/ 	.word	0xffffffff


	//   ....[62]....
        /*0d84*/ 	.word	0xffffffff


	//   ....[63]....
        /*0d88*/ 	.word	0xffffffff


	//   ....[64]....
        /*0d8c*/ 	.word	0xffffffff


	//   ....[65]....
        /*0d90*/ 	.word	0xffffffff


	//   ....[66]....
        /*0d94*/ 	.word	0xffffffff


	//   ....[67]....
        /*0d98*/ 	.word	0xffffffff


	//   ....[68]....
        /*0d9c*/ 	.word	0xffffffff


	//   ....[69]....
        /*0da0*/ 	.word	0xffffffff


	//   ....[70]....
        /*0da4*/ 	.word	0xffffffff


	//   ....[71]....
        /*0da8*/ 	.word	0xffffffff


	//   ....[72]....
        /*0dac*/ 	.word	0xffffffff


	//   ....[73]....
        /*0db0*/ 	.word	0xffffffff


	//   ....[74]....
        /*0db4*/ 	.word	0xffffffff


	//   ....[75]....
        /*0db8*/ 	.word	0xffffffff


	//   ....[76]....
        /*0dbc*/ 	.word	0xffffffff


	//   ....[77]....
        /*0dc0*/ 	.word	0xffffffff


	//   ....[78]....
        /*0dc4*/ 	.word	0xffffffff


	//   ....[79]....
        /*0dc8*/ 	.word	0xffffffff


	//   ....[80]....
        /*0dcc*/ 	.word	0xffffffff


	//   ....[81]....
        /*0dd0*/ 	.word	0xffffffff


	//   ....[82]....
        /*0dd4*/ 	.word	0xffffffff


	//   ....[83]....
        /*0dd8*/ 	.word	0xffffffff


	//   ....[84]....
        /*0ddc*/ 	.word	0xffffffff


	//   ....[85]....
        /*0de0*/ 	.word	0xffffffff


	//   ....[86]....
        /*0de4*/ 	.word	0xffffffff


	//   ....[87]....
        /*0de8*/ 	.word	0xffffffff


	//   ....[88]....
        /*0dec*/ 	.word	0xffffffff


	//   ....[89]....
        /*0df0*/ 	.word	0xffffffff


	//   ....[90]....
        /*0df4*/ 	.word	0xffffffff


	//   ....[91]....
        /*0df8*/ 	.word	0xffffffff


	//   ....[92]....
        /*0dfc*/ 	.word	0xffffffff


	//   ....[93]....
        /*0e00*/ 	.word	0xffffffff


	//   ....[94]....
        /*0e04*/ 	.word	0xffffffff


	//   ....[95]....
        /*0e08*/ 	.word	0xffffffff


	//   ....[96]....
        /*0e0c*/ 	.word	0xffffffff


	//   ....[97]....
        /*0e10*/ 	.word	0xffffffff


	//   ....[98]....
        /*0e14*/ 	.word	0xffffffff


	//   ....[99]....
        /*0e18*/ 	.word	0xffffffff


	//   ....[100]....
        /*0e1c*/ 	.word	0xffffffff


	//   ....[101]....
        /*0e20*/ 	.word	0xffffffff


	//   ....[102]....
        /*0e24*/ 	.word	0xffffffff


	//   ....[103]....
        /*0e28*/ 	.word	0xffffffff


	//   ....[104]....
        /*0e2c*/ 	.word	0xffffffff


	//   ....[105]....
        /*0e30*/ 	.word	0xffffffff


	//   ....[106]....
        /*0e34*/ 	.word	0xffffffff


	//   ....[107]....
        /*0e38*/ 	.word	0xffffffff


	//   ....[108]....
        /*0e3c*/ 	.word	0xffffffff


	//   ....[109]....
        /*0e40*/ 	.word	0xffffffff


	//   ....[110]....
        /*0e44*/ 	.word	0xffffffff


	//   ....[111]....
        /*0e48*/ 	.word	0xffffffff


	//   ....[112]....
        /*0e4c*/ 	.word	0xffffffff


	//   ....[113]....
        /*0e50*/ 	.word	0xffffffff


	//   ....[114]....
        /*0e54*/ 	.word	0xffffffff


	//   ....[115]....
        /*0e58*/ 	.word	0xffffffff


	//   ....[116]....
        /*0e5c*/ 	.word	0xffffffff


	//   ....[117]....
        /*0e60*/ 	.word	0xffffffff


	//   ....[118]....
        /*0e64*/ 	.word	0xffffffff


	//   ....[119]....
        /*0e68*/ 	.word	0xffffffff


	//   ....[120]....
        /*0e6c*/ 	.word	0xffffffff


	//   ....[121]....
        /*0e70*/ 	.word	0xffffffff


	//   ....[122]....
        /*0e74*/ 	.word	0xffffffff


	//   ....[123]....
        /*0e78*/ 	.word	0xffffffff


	//   ....[124]....
        /*0e7c*/ 	.word	0xffffffff


	//   ....[125]....
        /*0e80*/ 	.word	0xffffffff


	//   ....[126]....
        /*0e84*/ 	.word	0xffffffff


	//   ....[127]....
        /*0e88*/ 	.word	0xffffffff


	//   ....[128]....
        /*0e8c*/ 	.word	0xffffffff


	//   ....[129]....
        /*0e90*/ 	.word	0xffffffff


	//   ....[130]....
        /*0e94*/ 	.word	0xffffffff


	//   ....[131]....
        /*0e98*/ 	.word	0xffffffff


	//   ....[132]....
        /*0e9c*/ 	.word	0xffffffff


	//   ....[133]....
        /*0ea0*/ 	.word	0xffffffff


	//   ....[134]....
        /*0ea4*/ 	.word	0xffffffff


	//   ....[135]....
        /*0ea8*/ 	.word	0xffffffff


	//   ....[136]....
        /*0eac*/ 	.word	0xffffffff


	//   ....[137]....
        /*0eb0*/ 	.word	0xffffffff


	//   ....[138]....
        /*0eb4*/ 	.word	0xffffffff


	//   ....[139]....
        /*0eb8*/ 	.word	0xffffffff


	//   ....[140]....
        /*0ebc*/ 	.word	0xffffffff


	//   ....[141]....
        /*0ec0*/ 	.word	0xffffffff


	//   ....[142]....
        /*0ec4*/ 	.word	0xffffffff


	//   ....[143]....
        /*0ec8*/ 	.word	0xffffffff


	//   ....[144]....
        /*0ecc*/ 	.word	0xffffffff


	//   ....[145]....
        /*0ed0*/ 	.word	0xffffffff


	//   ....[146]....
        /*0ed4*/ 	.word	0xffffffff


	//   ....[147]....
        /*0ed8*/ 	.word	0xffffffff


	//   ....[148]....
        /*0edc*/ 	.word	0xffffffff


	//   ....[149]....
        /*0ee0*/ 	.word	0xffffffff


	//   ....[150]....
        /*0ee4*/ 	.word	0xffffffff


	//   ....[151]....
        /*0ee8*/ 	.word	0xffffffff


	//   ....[152]....
        /*0eec*/ 	.word	0xffffffff


	//   ....[153]....
        /*0ef0*/ 	.word	0xffffffff


	//   ....[154]....
        /*0ef4*/ 	.word	0xffffffff


	//   ....[155]....
        /*0ef8*/ 	.word	0xffffffff


	//   ....[156]....
        /*0efc*/ 	.word	0xffffffff


	//   ....[157]....
        /*0f00*/ 	.word	0xffffffff


	//   ....[158]....
        /*0f04*/ 	.word	0xffffffff


	//   ....[159]....
        /*0f08*/ 	.word	0xffffffff


	//   ....[160]....
        /*0f0c*/ 	.word	0xffffffff


	//   ....[161]....
        /*0f10*/ 	.word	0xffffffff


	//   ....[162]....
        /*0f14*/ 	.word	0xffffffff


	//   ....[163]....
        /*0f18*/ 	.word	0xffffffff


	//   ....[164]....
        /*0f1c*/ 	.word	0xffffffff


	//   ....[165]....
        /*0f20*/ 	.word	0xffffffff


	//   ....[166]....
        /*0f24*/ 	.word	0xffffffff


	//   ....[167]....
        /*0f28*/ 	.word	0xffffffff


	//   ....[168]....
        /*0f2c*/ 	.word	0xffffffff


	//   ....[169]....
        /*0f30*/ 	.word	0xffffffff


	//   ....[170]....
        /*0f34*/ 	.word	0xffffffff


	//   ....[171]....
        /*0f38*/ 	.word	0xffffffff


	//   ....[172]....
        /*0f3c*/ 	.word	0xffffffff


	//   ....[173]....
        /*0f40*/ 	.word	0xffffffff


	//   ....[174]....
        /*0f44*/ 	.word	0xffffffff


	//   ....[175]....
        /*0f48*/ 	.word	0xffffffff


	//   ....[176]....
        /*0f4c*/ 	.word	0xffffffff


	//   ....[177]....
        /*0f50*/ 	.word	0xffffffff


	//   ....[178]....
        /*0f54*/ 	.word	0xffffffff


	//   ....[179]....
        /*0f58*/ 	.word	0xffffffff


	//   ....[180]....
        /*0f5c*/ 	.word	0xffffffff


	//   ....[181]....
        /*0f60*/ 	.word	0xffffffff


	//   ....[182]....
        /*0f64*/ 	.word	0xffffffff


	//   ....[183]....
        /*0f68*/ 	.word	0xffffffff


	//   ....[184]....
        /*0f6c*/ 	.word	0xffffffff


	//   ....[185]....
        /*0f70*/ 	.word	0xffffffff


	//   ....[186]....
        /*0f74*/ 	.word	0xffffffff


	//   ....[187]....
        /*0f78*/ 	.word	0xffffffff


	//   ....[188]....
        /*0f7c*/ 	.word	0xffffffff


	//   ....[189]....
        /*0f80*/ 	.word	0xffffffff


	//   ....[190]....
        /*0f84*/ 	.word	0xffffffff


	//   ....[191]....
        /*0f88*/ 	.word	0xffffffff


	//   ....[192]....
        /*0f8c*/ 	.word	0xffffffff


	//   ....[193]....
        /*0f90*/ 	.word	0xffffffff


	//   ....[194]....
        /*0f94*/ 	.word	0xffffffff


	//   ....[195]....
        /*0f98*/ 	.word	0xffffffff


	//   ....[196]....
        /*0f9c*/ 	.word	0xffffffff


	//   ....[197]....
        /*0fa0*/ 	.word	0xffffffff


	//   ....[198]....
        /*0fa4*/ 	.word	0xffffffff


	//   ....[199]....
        /*0fa8*/ 	.word	0xffffffff


	//   ....[200]....
        /*0fac*/ 	.word	0xffffffff


	//   ....[201]....
        /*0fb0*/ 	.word	0xffffffff


	//----- nvinfo : EIATTR_COOP_GROUP_INSTR_OFFSETS
	.align		4
.L_456:
        /*0fb4*/ 	.byte	0x04, 0x28
        /*0fb6*/ 	.short	(.L_458 - .L_457)


	//   ....[0]....
.L_457:
        /*0fb8*/ 	.word	0x000033e0


	//   ....[1]....
        /*0fbc*/ 	.word	0x000033f0


	//   ....[2]....
        /*0fc0*/ 	.word	0x00003400


	//   ....[3]....
        /*0fc4*/ 	.word	0x00003410


	//   ....[4]....
        /*0fc8*/ 	.word	0x00003570


	//   ....[5]....
        /*0fcc*/ 	.word	0x00003580


	//   ....[6]....
        /*0fd0*/ 	.word	0x00003590


	//   ....[7]....
        /*0fd4*/ 	.word	0x000035a0


	//   ....[8]....
        /*0fd8*/ 	.word	0x000035b0


	//   ....[9]....
        /*0fdc*/ 	.word	0x000035c0


	//   ....[10]....
        /*0fe0*/ 	.word	0x000035d0


	//   ....[11]....
        /*0fe4*/ 	.word	0x000035e0


	//   ....[12]....
        /*0fe8*/ 	.word	0x000035f0


	//   ....[13]....
        /*0fec*/ 	.word	0x00003600


	//   ....[14]....
        /*0ff0*/ 	.word	0x00003610


	//   ....[15]....
        /*0ff4*/ 	.word	0x00003620


	//   ....[16]....
        /*0ff8*/ 	.word	0x00003810


	//   ....[17]....
        /*0ffc*/ 	.word	0x00003820


	//   ....[18]....
        /*1000*/ 	.word	0x00003830


	//   ....[19]....
        /*1004*/ 	.word	0x00003840


	//   ....[20]....
        /*1008*/ 	.word	0x00003850


	//   ....[21]....
        /*100c*/ 	.word	0x00003860


	//   ....[22]....
        /*1010*/ 	.word	0x00003870


	//   ....[23]....
        /*1014*/ 	.word	0x00003880


	//   ....[24]....
        /*1018*/ 	.word	0x00003910


	//   ....[25]....
        /*101c*/ 	.word	0x00003920


	//   ....[26]....
        /*1020*/ 	.word	0x00003960


	//   ....[27]....
        /*1024*/ 	.word	0x00003970


	//   ....[28]....
        /*1028*/ 	.word	0x000039b0


	//   ....[29]....
        /*102c*/ 	.word	0x000039c0


	//   ....[30]....
        /*1030*/ 	.word	0x00003a50


	//   ....[31]....
        /*1034*/ 	.word	0x00003a70


	//   ....[32]....
        /*1038*/ 	.word	0x00003aa0


	//   ....[33]....
        /*103c*/ 	.word	0x00003ab0


	//   ....[34]....
        /*1040*/ 	.word	0x00003ac0


	//   ....[35]....
        /*1044*/ 	.word	0x00003ad0


	//   ....[36]....
        /*1048*/ 	.word	0x00003ae0


	//   ....[37]....
        /*104c*/ 	.word	0x00003af0


	//   ....[38]....
        /*1050*/ 	.word	0x00003b00


	//   ....[39]....
        /*1054*/ 	.word	0x00003b10


	//   ....[40]....
        /*1058*/ 	.word	0x00003c80


	//   ....[41]....
        /*105c*/ 	.word	0x00003c90


	//   ....[42]....
        /*1060*/ 	.word	0x00003cf0


	//   ....[43]....
        /*1064*/ 	.word	0x00003d00


	//   ....[44]....
        /*1068*/ 	.word	0x00003d10


	//   ....[45]....
        /*106c*/ 	.word	0x00003d20


	//   ....[46]....
        /*1070*/ 	.word	0x00003d30


	//   ....[47]....
        /*1074*/ 	.word	0x00003d40


	//   ....[48]....
        /*1078*/ 	.word	0x00003d50


	//   ....[49]....
        /*107c*/ 	.word	0x00003d60


	//   ....[50]....
        /*1080*/ 	.word	0x00003d70


	//   ....[51]....
        /*1084*/ 	.word	0x00003d80


	//   ....[52]....
        /*1088*/ 	.word	0x00003d90


	//   ....[53]....
        /*108c*/ 	.word	0x00003da0


	//   ....[54]....
        /*1090*/ 	.word	0x00003db0


	//   ....[55]....
        /*1094*/ 	.word	0x00003dc0


	//   ....[56]....
        /*1098*/ 	.word	0x00003dd0


	//   ....[57]....
        /*109c*/ 	.word	0x00003de0


	//   ....[58]....
        /*10a0*/ 	.word	0x00003df0


	//   ....[59]....
        /*10a4*/ 	.word	0x00003e00


	//   ....[60]....
        /*10a8*/ 	.word	0x00003e10


	//   ....[61]....
        /*10ac*/ 	.word	0x00003e20


	//   ....[62]....
        /*10b0*/ 	.word	0x00003e30


	//   ....[63]....
        /*10b4*/ 	.word	0x00003e40


	//   ....[64]....
        /*10b8*/ 	.word	0x00003e50


	//   ....[65]....
        /*10bc*/ 	.word	0x00003e60


	//   ....[66]....
        /*10c0*/ 	.word	0x00003e70


	//   ....[67]....
        /*10c4*/ 	.word	0x00003e80


	//   ....[68]....
        /*10c8*/ 	.word	0x00003e90


	//   ....[69]....
        /*10cc*/ 	.word	0x00003ea0


	//   ....[70]....
        /*10d0*/ 	.word	0x00003eb0


	//   ....[71]....
        /*10d4*/ 	.word	0x00003ec0


	//   ....[72]....
        /*10d8*/ 	.word	0x00003ed0


	//   ....[73]....
        /*10dc*/ 	.word	0x00003ee0


	//   ....[74]....
        /*10e0*/ 	.word	0x00003ef0


	//   ....[75]....
        /*10e4*/ 	.word	0x00003f00


	//   ....[76]....
        /*10e8*/ 	.word	0x00003f10


	//   ....[77]....
        /*10ec*/ 	.word	0x00003f20


	//   ....[78]....
        /*10f0*/ 	.word	0x00004080


	//   ....[79]....
        /*10f4*/ 	.word	0x00004090


	//   ....[80]....
        /*10f8*/ 	.word	0x000040a0


	//   ....[81]....
        /*10fc*/ 	.word	0x000040b0


	//   ....[82]....
        /*1100*/ 	.word	0x000040c0


	//   ....[83]....
        /*1104*/ 	.word	0x000040d0


	//   ....[84]....
        /*1108*/ 	.word	0x000040e0


	//   ....[85]....
        /*110c*/ 	.word	0x000040f0


	//   ....[86]....
        /*1110*/ 	.word	0x00004100


	//   ....[87]....
        /*1114*/ 	.word	0x00004110


	//   ....[88]....
        /*1118*/ 	.word	0x00004120


	//   ....[89]....
        /*111c*/ 	.word	0x00004130


	//   ....[90]....
        /*1120*/ 	.word	0x00004140


	//   ....[91]....
        /*1124*/ 	.word	0x00004150


	//   ....[92]....
        /*1128*/ 	.word	0x00004160


	//   ....[93]....
        /*112c*/ 	.word	0x00004170


	//   ....[94]....
        /*1130*/ 	.word	0x00004180


	//   ....[95]....
        /*1134*/ 	.word	0x00004190


	//   ....[96]....
        /*1138*/ 	.word	0x000041a0


	//   ....[97]....
        /*113c*/ 	.word	0x000041b0


	//   ....[98]....
        /*1140*/ 	.word	0x000041c0


	//   ....[99]....
        /*1144*/ 	.word	0x000041d0


	//   ....[100]....
        /*1148*/ 	.word	0x000041e0


	//   ....[101]....
        /*114c*/ 	.word	0x000041f0


	//   ....[102]....
        /*1150*/ 	.word	0x00004200


	//   ....[103]....
        /*1154*/ 	.word	0x00004210


	//   ....[104]....
        /*1158*/ 	.word	0x00004220


	//   ....[105]....
        /*115c*/ 	.word	0x00004230


	//   ....[106]....
        /*1160*/ 	.word	0x00004240


	//   ....[107]....
        /*1164*/ 	.word	0x00004250


	//   ....[108]....
        /*1168*/ 	.word	0x00004260


	//   ....[109]....
        /*116c*/ 	.word	0x00004270


	//   ....[110]....
        /*1170*/ 	.word	0x00004280


	//   ....[111]....
        /*1174*/ 	.word	0x00004290


	//   ....[112]....
        /*1178*/ 	.word	0x000042a0


	//   ....[113]....
        /*117c*/ 	.word	0x000042b0


	//   ....[114]....
        /*1180*/ 	.word	0x000042c0


	//   ....[115]....
        /*1184*/ 	.word	0x000042d0


	//   ....[116]....
        /*1188*/ 	.word	0x00004410


	//   ....[117]....
        /*118c*/ 	.word	0x00004420


	//   ....[118]....
        /*1190*/ 	.word	0x00004430


	//   ....[119]....
        /*1194*/ 	.word	0x00004440


	//   ....[120]....
        /*1198*/ 	.word	0x00004450


	//   ....[121]....
        /*119c*/ 	.word	0x00004460


	//   ....[122]....
        /*11a0*/ 	.word	0x00004470


	//   ....[123]....
        /*11a4*/ 	.word	0x00004480


	//   ....[124]....
        /*11a8*/ 	.word	0x00004490


	//   ....[125]....
        /*11ac*/ 	.word	0x000044a0


	//   ....[126]....
        /*11b0*/ 	.word	0x000044b0


	//   ....[127]....
        /*11b4*/ 	.word	0x000044c0


	//   ....[128]....
        /*11b8*/ 	.word	0x000044d0


	//   ....[129]....
        /*11bc*/ 	.word	0x000044e0


	//   ....[130]....
        /*11c0*/ 	.word	0x000044f0


	//   ....[131]....
        /*11c4*/ 	.word	0x00004500


	//   ....[132]....
        /*11c8*/ 	.word	0x00004510


	//   ....[133]....
        /*11cc*/ 	.word	0x00004520


	//   ....[134]....
        /*11d0*/ 	.word	0x00004530


	//   ....[135]....
        /*11d4*/ 	.word	0x00004540


	//   ....[136]....
        /*11d8*/ 	.word	0x00004550


	//   ....[137]....
        /*11dc*/ 	.word	0x00004560


	//   ....[138]....
        /*11e0*/ 	.word	0x00004570


	//   ....[139]....
        /*11e4*/ 	.word	0x00004580


	//   ....[140]....
        /*11e8*/ 	.word	0x00004590


	//   ....[141]....
        /*11ec*/ 	.word	0x000045a0


	//   ....[142]....
        /*11f0*/ 	.word	0x000045b0


	//   ....[143]....
        /*11f4*/ 	.word	0x000045c0


	//   ....[144]....
        /*11f8*/ 	.word	0x000045d0


	//   ....[145]....
        /*11fc*/ 	.word	0x000045e0


	//   ....[146]....
        /*1200*/ 	.word	0x000045f0


	//   ....[147]....
        /*1204*/ 	.word	0x00004600


	//   ....[148]....
        /*1208*/ 	.word	0x00004610


	//   ....[149]....
        /*120c*/ 	.word	0x00004620


	//   ....[150]....
        /*1210*/ 	.word	0x00004630


	//   ....[151]....
        /*1214*/ 	.word	0x00004640


	//   ....[152]....
        /*1218*/ 	.word	0x00004650


	//   ....[153]....
        /*121c*/ 	.word	0x00004660


	//   ....[154]....
        /*1220*/ 	.word	0x000047c0


	//   ....[155]....
        /*1224*/ 	.word	0x000047d0


	//   ....[156]....
        /*1228*/ 	.word	0x000047e0


	//   ....[157]....
        /*122c*/ 	.word	0x000047f0


	//   ....[158]....
        /*1230*/ 	.word	0x00004800


	//   ....[159]....
        /*1234*/ 	.word	0x00004810


	//   ....[160]....
        /*1238*/ 	.word	0x00004820


	//   ....[161]....
        /*123c*/ 	.word	0x00004830


	//   ....[162]....
        /*1240*/ 	.word	0x00004840


	//   ....[163]....
        /*1244*/ 	.word	0x00004850


	//   ....[164]....
        /*1248*/ 	.word	0x00004860


	//   ....[165]....
        /*124c*/ 	.word	0x00004870


	//   ....[166]....
        /*1250*/ 	.word	0x00004880


	//   ....[167]....
        /*1254*/ 	.word	0x00004890


	//   ....[168]....
        /*1258*/ 	.word	0x000048a0


	//   ....[169]....
        /*125c*/ 	.word	0x000048b0


	//   ....[170]....
        /*1260*/ 	.word	0x000048c0


	//   ....[171]....
        /*1264*/ 	.word	0x000048d0


	//   ....[172]....
        /*1268*/ 	.word	0x000048e0


	//   ....[173]....
        /*126c*/ 	.word	0x000048f0


	//   ....[174]....
        /*1270*/ 	.word	0x00004900


	//   ....[175]....
        /*1274*/ 	.word	0x00004910


	//   ....[176]....
        /*1278*/ 	.word	0x00004920


	//   ....[177]....
        /*127c*/ 	.word	0x00004930


	//   ....[178]....
        /*1280*/ 	.word	0x00004940


	//   ....[179]....
        /*1284*/ 	.word	0x00004950


	//   ....[180]....
        /*1288*/ 	.word	0x00004960


	//   ....[181]....
        /*128c*/ 	.word	0x00004970


	//   ....[182]....
        /*1290*/ 	.word	0x00004980


	//   ....[183]....
        /*1294*/ 	.word	0x00004990


	//   ....[184]....
        /*1298*/ 	.word	0x000049a0


	//   ....[185]....
        /*129c*/ 	.word	0x000049b0


	//   ....[186]....
        /*12a0*/ 	.word	0x000049c0


	//   ....[187]....
        /*12a4*/ 	.word	0x000049d0


	//   ....[188]....
        /*12a8*/ 	.word	0x000049e0


	//   ....[189]....
        /*12ac*/ 	.word	0x000049f0


	//   ....[190]....
        /*12b0*/ 	.word	0x00004a00


	//   ....[191]....
        /*12b4*/ 	.word	0x00004a10


	//   ....[192]....
        /*12b8*/ 	.word	0x00004a20


	//   ....[193]....
        /*12bc*/ 	.word	0x00004a30


	//   ....[194]....
        /*12c0*/ 	.word	0x000060d0


	//   ....[195]....
        /*12c4*/ 	.word	0x00006100


	//   ....[196]....
        /*12c8*/ 	.word	0x00006110


	//   ....[197]....
        /*12cc*/ 	.word	0x00006120


	//   ....[198]....
        /*12d0*/ 	.word	0x00006130


	//   ....[199]....
        /*12d4*/ 	.word	0x00006140


	//   ....[200]....
        /*12d8*/ 	.word	0x00006150


	//   ....[201]....
        /*12dc*/ 	.word	0x00006160


	//   ....[202]....
        /*12e0*/ 	.word	0x00006170


	//   ....[203]....
        /*12e4*/ 	.word	0x00006180


	//   ....[204]....
        /*12e8*/ 	.word	0x00006190


	//   ....[205]....
        /*12ec*/ 	.word	0x000061a0


	//   ....[206]....
        /*12f0*/ 	.word	0x000061b0


	//   ....[207]....
        /*12f4*/ 	.word	0x000061c0


	//   ....[208]....
        /*12f8*/ 	.word	0x000061d0


	//   ....[209]....
        /*12fc*/ 	.word	0x000061e0


	//   ....[210]....
        /*1300*/ 	.word	0x000061f0


	//   ....[211]....
        /*1304*/ 	.word	0x00006200


	//   ....[212]....
        /*1308*/ 	.word	0x00006210


	//   ....[213]....
        /*130c*/ 	.word	0x00006220


	//   ....[214]....
        /*1310*/ 	.word	0x00006230


	//   ....[215]....
        /*1314*/ 	.word	0x00006240


	//   ....[216]....
        /*1318*/ 	.word	0x00006250


	//   ....[217]....
        /*131c*/ 	.word	0x00006260


	//   ....[218]....
        /*1320*/ 	.word	0x00006270


	//   ....[219]....
        /*1324*/ 	.word	0x00006280


	//   ....[220]....
        /*1328*/ 	.word	0x00006290


	//   ....[221]....
        /*132c*/ 	.word	0x000062a0


	//   ....[222]....
        /*1330*/ 	.word	0x000062b0


	//   ....[223]....
        /*1334*/ 	.word	0x000062c0


	//   ....[224]....
        /*1338*/ 	.word	0x000062d0


	//   ....[225]....
        /*133c*/ 	.word	0x000062e0


	//   ....[226]....
        /*1340*/ 	.word	0x000063f0


	//   ....[227]....
        /*1344*/ 	.word	0x00006400


	//   ....[228]....
        /*1348*/ 	.word	0x00006410


	//   ....[229]....
        /*134c*/ 	.word	0x00006420


	//   ....[230]....
        /*1350*/ 	.word	0x00006430


	//   ....[231]....
        /*1354*/ 	.word	0x00006440


	//   ....[232]....
        /*1358*/ 	.word	0x00006450


	//   ....[233]....
        /*135c*/ 	.word	0x00006460


	//   ....[234]....
        /*1360*/ 	.word	0x00006470


	//   ....[235]....
        /*1364*/ 	.word	0x00006480


	//   ....[236]....
        /*1368*/ 	.word	0x00006490


	//   ....[237]....
        /*136c*/ 	.word	0x000064a0


	//   ....[238]....
        /*1370*/ 	.word	0x000064b0


	//   ....[239]....
        /*1374*/ 	.word	0x000064c0


	//   ....[240]....
        /*1378*/ 	.word	0x000064d0


	//   ....[241]....
        /*137c*/ 	.word	0x000064e0


	//   ....[242]....
        /*1380*/ 	.word	0x000064f0


	//   ....[243]....
        /*1384*/ 	.word	0x00006500


	//   ....[244]....
        /*1388*/ 	.word	0x00006510


	//   ....[245]....
        /*138c*/ 	.word	0x00006520


	//   ....[246]....
        /*1390*/ 	.word	0x00006530


	//   ....[247]....
        /*1394*/ 	.word	0x00006540


	//   ....[248]....
        /*1398*/ 	.word	0x00006550


	//   ....[249]....
        /*139c*/ 	.word	0x00006560


	//   ....[250]....
        /*13a0*/ 	.word	0x00006570


	//   ....[251]....
        /*13a4*/ 	.word	0x00006580


	//   ....[252]....
        /*13a8*/ 	.word	0x00006590


	//   ....[253]....
        /*13ac*/ 	.word	0x000065a0


	//   ....[254]....
        /*13b0*/ 	.word	0x000065b0


	//   ....[255]....
        /*13b4*/ 	.word	0x000065c0


	//   ....[0]....
        /*13b8*/ 	.word	0x000065d0


	//   ....[1]....
        /*13bc*/ 	.word	0x000065e0


	//   ....[2]....
        /*13c0*/ 	.word	0x000065f0


	//   ....[3]....
        /*13c4*/ 	.word	0x00006600


	//   ....[4]....
        /*13c8*/ 	.word	0x00006610


	//   ....[5]....
        /*13cc*/ 	.word	0x00006620


	//   ....[6]....
        /*13d0*/ 	.word	0x00006630


	//   ....[7]....
        /*13d4*/ 	.word	0x00006640


	//   ....[8]....
        /*13d8*/ 	.word	0x00006650


	//   ....[9]....
        /*13dc*/ 	.word	0x00006660


	//   ....[10]....
        /*13e0*/ 	.word	0x000067b0


	//   ....[11]....
        /*13e4*/ 	.word	0x000067c0


	//   ....[12]....
        /*13e8*/ 	.word	0x000067d0


	//   ....[13]....
        /*13ec*/ 	.word	0x000067e0


	//   ....[14]....
        /*13f0*/ 	.word	0x000067f0


	//   ....[15]....
        /*13f4*/ 	.word	0x00006800


	//   ....[16]....
        /*13f8*/ 	.word	0x00006810


	//   ....[17]....
        /*13fc*/ 	.word	0x00006820


	//   ....[18]....
        /*1400*/ 	.word	0x00006830


	//   ....[19]....
        /*1404*/ 	.word	0x00006840


	//   ....[20]....
        /*1408*/ 	.word	0x00006850


	//   ....[21]....
        /*140c*/ 	.word	0x00006860


	//   ....[22]....
        /*1410*/ 	.word	0x00006870


	//   ....[23]....
        /*1414*/ 	.word	0x00006880


	//   ....[24]....
        /*1418*/ 	.word	0x00006890


	//   ....[25]....
        /*141c*/ 	.word	0x000068a0


	//   ....[26]....
        /*1420*/ 	.word	0x000068b0


	//   ....[27]....
        /*1424*/ 	.word	0x000068c0


	//   ....[28]....
        /*1428*/ 	.word	0x000068d0


	//   ....[29]....
        /*142c*/ 	.word	0x000068e0


	//   ....[30]....
        /*1430*/ 	.word	0x000068f0


	//   ....[31]....
        /*1434*/ 	.word	0x00006900


	//   ....[32]....
        /*1438*/ 	.word	0x00006910


	//   ....[33]....
        /*143c*/ 	.word	0x00006920


	//   ....[34]....
        /*1440*/ 	.word	0x00006930


	//   ....[35]....
        /*1444*/ 	.word	0x00006940


	//   ....[36]....
        /*1448*/ 	.word	0x00006950


	//   ....[37]....
        /*144c*/ 	.word	0x00006960


	//   ....[38]....
        /*1450*/ 	.word	0x00006970


	//   ....[39]....
        /*1454*/ 	.word	0x00006980


	//   ....[40]....
        /*1458*/ 	.word	0x00006990


	//   ....[41]....
        /*145c*/ 	.word	0x000069a0


	//   ....[42]....
        /*1460*/ 	.word	0x000069b0


	//   ....[43]....
        /*1464*/ 	.word	0x000069c0


	//   ....[44]....
        /*1468*/ 	.word	0x000069d0


	//   ....[45]....
        /*146c*/ 	.word	0x000069e0


	//   ....[46]....
        /*1470*/ 	.word	0x000069f0


	//   ....[47]....
        /*1474*/ 	.word	0x00006a00


	//   ....[48]....
        /*1478*/ 	.word	0x00006a10


	//   ....[49]....
        /*147c*/ 	.word	0x00006a20


	//   ....[50]....
        /*1480*/ 	.word	0x00006b70


	//   ....[51]....
        /*1484*/ 	.word	0x00006b80


	//   ....[52]....
        /*1488*/ 	.word	0x00006b90


	//   ....[53]....
        /*148c*/ 	.word	0x00006ba0


	//   ....[54]....
        /*1490*/ 	.word	0x00006bb0


	//   ....[55]....
        /*1494*/ 	.word	0x00006bc0


	//   ....[56]....
        /*1498*/ 	.word	0x00006bd0


	//   ....[57]....
        /*149c*/ 	.word	0x00006be0


	//   ....[58]....
        /*14a0*/ 	.word	0x00006bf0


	//   ....[59]....
        /*14a4*/ 	.word	0x00006c00


	//   ....[60]....
        /*14a8*/ 	.word	0x00006c10


	//   ....[61]....
        /*14ac*/ 	.word	0x00006c20


	//   ....[62]....
        /*14b0*/ 	.word	0x00006c30


	//   ....[63]....
        /*14b4*/ 	.word	0x00006c40


	//   ....[64]....
        /*14b8*/ 	.word	0x00006c50


	//   ....[65]....
        /*14bc*/ 	.word	0x00006c60


	//   ....[66]....
        /*14c0*/ 	.word	0x00006c70


	//   ....[67]....
        /*14c4*/ 	.word	0x00006c80


	//   ....[68]....
        /*14c8*/ 	.word	0x00006c90


	//   ....[69]....
        /*14cc*/ 	.word	0x00006ca0


	//   ....[70]....
        /*14d0*/ 	.word	0x00006cb0


	//   ....[71]....
        /*14d4*/ 	.word	0x00006cc0


	//   ....[72]....
        /*14d8*/ 	.word	0x00006cd0


	//   ....[73]....
        /*14dc*/ 	.word	0x00006ce0


	//   ....[74]....
        /*14e0*/ 	.word	0x00006cf0


	//   ....[75]....
        /*14e4*/ 	.word	0x00006d00


	//   ....[76]....
        /*14e8*/ 	.word	0x00006d10


	//   ....[77]....
        /*14ec*/ 	.word	0x00006d20


	//   ....[78]....
        /*14f0*/ 	.word	0x00006d30


	//   ....[79]....
        /*14f4*/ 	.word	0x00006d40


	//   ....[80]....
        /*14f8*/ 	.word	0x00006d50


	//   ....[81]....
        /*14fc*/ 	.word	0x00006d60


	//   ....[82]....
        /*1500*/ 	.word	0x00006d70


	//   ....[83]....
        /*1504*/ 	.word	0x00006d80


	//   ....[84]....
        /*1508*/ 	.word	0x00006d90


	//   ....[85]....
        /*150c*/ 	.word	0x00006da0


	//   ....[86]....
        /*1510*/ 	.word	0x00006db0


	//   ....[87]....
        /*1514*/ 	.word	0x00006dc0


	//   ....[88]....
        /*1518*/ 	.word	0x00006dd0


	//   ....[89]....
        /*151c*/ 	.word	0x00006de0


	//   ....[90]....
        /*1520*/ 	.word	0x00006f30


	//   ....[91]....
        /*1524*/ 	.word	0x00006f40


	//   ....[92]....
        /*1528*/ 	.word	0x00006f50


	//   ....[93]....
        /*152c*/ 	.word	0x00006f60


	//   ....[94]....
        /*1530*/ 	.word	0x00006f70


	//   ....[95]....
        /*1534*/ 	.word	0x00006f80


	//   ....[96]....
        /*1538*/ 	.word	0x00006f90


	//   ....[97]....
        /*153c*/ 	.word	0x00006fa0


	//   ....[98]....
        /*1540*/ 	.word	0x00006fb0


	//   ....[99]....
        /*1544*/ 	.word	0x00006fc0


	//   ....[100]....
        /*1548*/ 	.word	0x00006fd0


	//   ....[101]....
        /*154c*/ 	.word	0x00006fe0


	//   ....[102]....
        /*1550*/ 	.word	0x00006ff0


	//   ....[103]....
        /*1554*/ 	.word	0x00007000


	//   ....[104]....
        /*1558*/ 	.word	0x00007010


	//   ....[105]....
        /*155c*/ 	.word	0x00007020


	//   ....[106]....
        /*1560*/ 	.word	0x00007030


	//   ....[107]....
        /*1564*/ 	.word	0x00007040


	//   ....[108]....
        /*1568*/ 	.word	0x00007050


	//   ....[109]....
        /*156c*/ 	.word	0x00007060


	//   ....[110]....
        /*1570*/ 	.word	0x00007070


	//   ....[111]....
        /*1574*/ 	.word	0x00007080


	//   ....[112]....
        /*1578*/ 	.word	0x00007090


	//   ....[113]....
        /*157c*/ 	.word	0x000070a0


	//   ....[114]....
        /*1580*/ 	.word	0x000070b0


	//   ....[115]....
        /*1584*/ 	.word	0x000070c0


	//   ....[116]....
        /*1588*/ 	.word	0x000070d0


	//   ....[117]....
        /*158c*/ 	.word	0x000070e0


	//   ....[118]....
        /*1590*/ 	.word	0x000070f0


	//   ....[119]....
        /*1594*/ 	.word	0x00007100


	//   ....[120]....
        /*1598*/ 	.word	0x00007110


	//   ....[121]....
        /*159c*/ 	.word	0x00007120


	//   ....[122]....
        /*15a0*/ 	.word	0x00007130


	//   ....[123]....
        /*15a4*/ 	.word	0x00007140


	//   ....[124]....
        /*15a8*/ 	.word	0x00007150


	//   ....[125]....
        /*15ac*/ 	.word	0x00007160


	//   ....[126]....
        /*15b0*/ 	.word	0x00007170


	//   ....[127]....
        /*15b4*/ 	.word	0x00007180


	//   ....[128]....
        /*15b8*/ 	.word	0x00007190


	//   ....[129]....
        /*15bc*/ 	.word	0x000071a0


	//   ....[130]....
        /*15c0*/ 	.word	0x000071b0


	//   ....[131]....
        /*15c4*/ 	.word	0x000071c0


	//   ....[132]....
        /*15c8*/ 	.word	0x00008830


	//   ....[133]....
        /*15cc*/ 	.word	0x00008860


	//   ....[134]....
        /*15d0*/ 	.word	0x00008870


	//   ....[135]....
        /*15d4*/ 	.word	0x00008880


	//   ....[136]....
        /*15d8*/ 	.word	0x00008890


	//   ....[137]....
        /*15dc*/ 	.word	0x000088a0


	//   ....[138]....
        /*15e0*/ 	.word	0x000088b0


	//   ....[139]....
        /*15e4*/ 	.word	0x000088c0


	//   ....[140]....
        /*15e8*/ 	.word	0x000088d0


	//   ....[141]....
        /*15ec*/ 	.word	0x000088e0


	//   ....[142]....
        /*15f0*/ 	.word	0x000088f0


	//   ....[143]....
        /*15f4*/ 	.word	0x00008900


	//   ....[144]....
        /*15f8*/ 	.word	0x00008910


	//   ....[145]....
        /*15fc*/ 	.word	0x00008920


	//   ....[146]....
        /*1600*/ 	.word	0x00008930


	//   ....[147]....
        /*1604*/ 	.word	0x00008940


	//   ....[148]....
        /*1608*/ 	.word	0x00008950


	//   ....[149]....
        /*160c*/ 	.word	0x00008960


	//   ....[150]....
        /*1610*/ 	.word	0x00008970


	//   ....[151]....
        /*1614*/ 	.word	0x00008980


	//   ....[152]....
        /*1618*/ 	.word	0x00008990


	//   ....[153]....
        /*161c*/ 	.word	0x000089a0


	//   ....[154]....
        /*1620*/ 	.word	0x000089b0


	//   ....[155]....
        /*1624*/ 	.word	0x000089c0


	//   ....[156]....
        /*1628*/ 	.word	0x000089d0


	//   ....[157]....
        /*162c*/ 	.word	0x000089e0


	//   ....[158]....
        /*1630*/ 	.word	0x000089f0


	//   ....[159]....
        /*1634*/ 	.word	0x00008a00


	//   ....[160]....
        /*1638*/ 	.word	0x00008a10


	//   ....[161]....
        /*163c*/ 	.word	0x00008a20


	//   ....[162]....
        /*1640*/ 	.word	0x00008a30


	//   ....[163]....
        /*1644*/ 	.word	0x00008a40


	//   ....[164]....
        /*1648*/ 	.word	0x00008b50


	//   ....[165]....
        /*164c*/ 	.word	0x00008b60


	//   ....[166]....
        /*1650*/ 	.word	0x00008b70


	//   ....[167]....
        /*1654*/ 	.word	0x00008b80


	//   ....[168]....
        /*1658*/ 	.word	0x00008b90


	//   ....[169]....
        /*165c*/ 	.word	0x00008ba0


	//   ....[170]....
        /*1660*/ 	.word	0x00008bb0


	//   ....[171]....
        /*1664*/ 	.word	0x00008bc0


	//   ....[172]....
        /*1668*/ 	.word	0x00008bd0


	//   ....[173]....
        /*166c*/ 	.word	0x00008be0


	//   ....[174]....
        /*1670*/ 	.word	0x00008bf0


	//   ....[175]....
        /*1674*/ 	.word	0x00008c00


	//   ....[176]....
        /*1678*/ 	.word	0x00008c10


	//   ....[177]....
        /*167c*/ 	.word	0x00008c20


	//   ....[178]....
        /*1680*/ 	.word	0x00008c30


	//   ....[179]....
        /*1684*/ 	.word	0x00008c40


	//   ....[180]....
        /*1688*/ 	.word	0x00008c50


	//   ....[181]....
        /*168c*/ 	.word	0x00008c60


	//   ....[182]....
        /*1690*/ 	.word	0x00008c70


	//   ....[183]....
        /*1694*/ 	.word	0x00008c80


	//   ....[184]....
        /*1698*/ 	.word	0x00008c90


	//   ....[185]....
        /*169c*/ 	.word	0x00008ca0


	//   ....[186]....
        /*16a0*/ 	.word	0x00008cb0


	//   ....[187]....
        /*16a4*/ 	.word	0x00008cc0


	//   ....[188]....
        /*16a8*/ 	.word	0x00008cd0


	//   ....[189]....
        /*16ac*/ 	.word	0x00008ce0


	//   ....[190]....
        /*16b0*/ 	.word	0x00008cf0


	//   ....[191]....
        /*16b4*/ 	.word	0x00008d00


	//   ....[192]....
        /*16b8*/ 	.word	0x00008d10


	//   ....[193]....
        /*16bc*/ 	.word	0x00008d20


	//   ....[194]....
        /*16c0*/ 	.word	0x00008d30


	//   ....[195]....
        /*16c4*/ 	.word	0x00008d40


	//   ....[196]....
        /*16c8*/ 	.word	0x00008d50


	//   ....[197]....
        /*16cc*/ 	.word	0x00008d60


	//   ....[198]....
        /*16d0*/ 	.word	0x00008d70


	//   ....[199]....
        /*16d4*/ 	.word	0x00008d80


	//   ....[200]....
        /*16d8*/ 	.word	0x00008d90


	//   ....[201]....
        /*16dc*/ 	.word	0x00008da0


	//   ....[202]....
        /*16e0*/ 	.word	0x00008db0


	//   ....[203]....
        /*16e4*/ 	.word	0x00008dc0


	//   ....[204]....
        /*16e8*/ 	.word	0x00008f10


	//   ....[205]....
        /*16ec*/ 	.word	0x00008f20


	//   ....[206]....
        /*16f0*/ 	.word	0x00008f30


	//   ....[207]....
        /*16f4*/ 	.word	0x00008f40


	//   ....[208]....
        /*16f8*/ 	.word	0x00008f50


	//   ....[209]....
        /*16fc*/ 	.word	0x00008f60


	//   ....[210]....
        /*1700*/ 	.word	0x00008f70


	//   ....[211]....
        /*1704*/ 	.word	0x00008f80


	//   ....[212]....
        /*1708*/ 	.word	0x00008f90


	//   ....[213]....
        /*170c*/ 	.word	0x00008fa0


	//   ....[214]....
        /*1710*/ 	.word	0x00008fb0


	//   ....[215]....
        /*1714*/ 	.word	0x00008fc0


	//   ....[216]....
        /*1718*/ 	.word	0x00008fd0


	//   ....[217]....
        /*171c*/ 	.word	0x00008fe0


	//   ....[218]....
        /*1720*/ 	.word	0x00008ff0


	//   ....[219]....
        /*1724*/ 	.word	0x00009000


	//   ....[220]....
        /*1728*/ 	.word	0x00009010


	//   ....[221]....
        /*172c*/ 	.word	0x00009020


	//   ....[222]....
        /*1730*/ 	.word	0x00009030


	//   ....[223]....
        /*1734*/ 	.word	0x00009040


	//   ....[224]....
        /*1738*/ 	.word	0x00009050


	//   ....[225]....
        /*173c*/ 	.word	0x00009060


	//   ....[226]....
        /*1740*/ 	.word	0x00009070


	//   ....[227]....
        /*1744*/ 	.word	0x00009080


	//   ....[228]....
        /*1748*/ 	.word	0x00009090


	//   ....[229]....
        /*174c*/ 	.word	0x000090a0


	//   ....[230]....
        /*1750*/ 	.word	0x000090b0


	//   ....[231]....
        /*1754*/ 	.word	0x000090c0


	//   ....[232]....
        /*1758*/ 	.word	0x000090d0


	//   ....[233]....
        /*175c*/ 	.word	0x000090e0


	//   ....[234]....
        /*1760*/ 	.word	0x000090f0


	//   ....[235]....
        /*1764*/ 	.word	0x00009100


	//   ....[236]....
        /*1768*/ 	.word	0x00009110


	//   ....[237]....
        /*176c*/ 	.word	0x00009120


	//   ....[238]....
        /*1770*/ 	.word	0x00009130


	//   ....[239]....
        /*1774*/ 	.word	0x00009140


	//   ....[240]....
        /*1778*/ 	.word	0x00009150


	//   ....[241]....
        /*177c*/ 	.word	0x00009160


	//   ....[242]....
        /*1780*/ 	.word	0x00009170


	//   ....[243]....
        /*1784*/ 	.word	0x00009180


	//   ....[244]....
        /*1788*/ 	.word	0x000092d0


	//   ....[245]....
        /*178c*/ 	.word	0x000092e0


	//   ....[246]....
        /*1790*/ 	.word	0x000092f0


	//   ....[247]....
        /*1794*/ 	.word	0x00009300


	//   ....[248]....
        /*1798*/ 	.word	0x00009310


	//   ....[249]....
        /*179c*/ 	.word	0x00009320


	//   ....[250]....
        /*17a0*/ 	.word	0x00009330


	//   ....[251]....
        /*17a4*/ 	.word	0x00009340


	//   ....[252]....
        /*17a8*/ 	.word	0x00009350


	//   ....[253]....
        /*17ac*/ 	.word	0x00009360


	//   ....[254]....
        /*17b0*/ 	.word	0x00009370


	//   ....[255]....
        /*17b4*/ 	.word	0x00009380


	//   ....[0]....
        /*17b8*/ 	.word	0x00009390


	//   ....[1]....
        /*17bc*/ 	.word	0x000093a0


	//   ....[2]....
        /*17c0*/ 	.word	0x000093b0


	//   ....[3]....
        /*17c4*/ 	.word	0x000093c0


	//   ....[4]....
        /*17c8*/ 	.word	0x000093d0


	//   ....[5]....
        /*17cc*/ 	.word	0x000093e0


	//   ....[6]....
        /*17d0*/ 	.word	0x000093f0


	//   ....[7]....
        /*17d4*/ 	.word	0x00009400


	//   ....[8]....
        /*17d8*/ 	.word	0x00009410


	//   ....[9]....
        /*17dc*/ 	.word	0x00009420


	//   ....[10]....
        /*17e0*/ 	.word	0x00009430


	//   ....[11]....
        /*17e4*/ 	.word	0x00009440


	//   ....[12]....
        /*17e8*/ 	.word	0x00009450


	//   ....[13]....
        /*17ec*/ 	.word	0x00009460


	//   ....[14]....
        /*17f0*/ 	.word	0x00009470


	//   ....[15]....
        /*17f4*/ 	.word	0x00009480


	//   ....[16]....
        /*17f8*/ 	.word	0x00009490


	//   ....[17]....
        /*17fc*/ 	.word	0x000094a0


	//   ....[18]....
        /*1800*/ 	.word	0x000094b0


	//   ....[19]....
        /*1804*/ 	.word	0x000094c0


	//   ....[20]....
        /*1808*/ 	.word	0x000094d0


	//   ....[21]....
        /*180c*/ 	.word	0x000094e0


	//   ....[22]....
        /*1810*/ 	.word	0x000094f0


	//   ....[23]....
        /*1814*/ 	.word	0x00009500


	//   ....[24]....
        /*1818*/ 	.word	0x00009510


	//   ....[25]....
        /*181c*/ 	.word	0x00009520


	//   ....[26]....
        /*1820*/ 	.word	0x00009530


	//   ....[27]....
        /*1824*/ 	.word	0x00009540


	//   ....[28]....
        /*1828*/ 	.word	0x00009690


	//   ....[29]....
        /*182c*/ 	.word	0x000096a0


	//   ....[30]....
        /*1830*/ 	.word	0x000096b0


	//   ....[31]....
        /*1834*/ 	.word	0x000096c0


	//   ....[32]....
        /*1838*/ 	.word	0x000096d0


	//   ....[33]....
        /*183c*/ 	.word	0x000096e0


	//   ....[34]....
        /*1840*/ 	.word	0x000096f0


	//   ....[35]....
        /*1844*/ 	.word	0x00009700


	//   ....[36]....
        /*1848*/ 	.word	0x00009710


	//   ....[37]....
        /*184c*/ 	.word	0x00009720


	//   ....[38]....
        /*1850*/ 	.word	0x00009730


	//   ....[39]....
        /*1854*/ 	.word	0x00009740


	//   ....[40]....
        /*1858*/ 	.word	0x00009750


	//   ....[41]....
        /*185c*/ 	.word	0x00009760


	//   ....[42]....
        /*1860*/ 	.word	0x00009770


	//   ....[43]....
        /*1864*/ 	.word	0x00009780


	//   ....[44]....
        /*1868*/ 	.word	0x00009790


	//   ....[45]....
        /*186c*/ 	.word	0x000097a0


	//   ....[46]....
        /*1870*/ 	.word	0x000097b0


	//   ....[47]....
        /*1874*/ 	.word	0x000097c0


	//   ....[48]....
        /*1878*/ 	.word	0x000097d0


	//   ....[49]....
        /*187c*/ 	.word	0x000097e0


	//   ....[50]....
        /*1880*/ 	.word	0x000097f0


	//   ....[51]....
        /*1884*/ 	.word	0x00009800


	//   ....[52]....
        /*1888*/ 	.word	0x00009810


	//   ....[53]....
        /*188c*/ 	.word	0x00009820


	//   ....[54]....
        /*1890*/ 	.word	0x00009830


	//   ....[55]....
        /*1894*/ 	.word	0x00009840


	//   ....[56]....
        /*1898*/ 	.word	0x00009850


	//   ....[57]....
        /*189c*/ 	.word	0x00009860


	//   ....[58]....
        /*18a0*/ 	.word	0x00009870


	//   ....[59]....
        /*18a4*/ 	.word	0x00009880


	//   ....[60]....
        /*18a8*/ 	.word	0x00009890


	//   ....[61]....
        /*18ac*/ 	.word	0x000098a0


	//   ....[62]....
        /*18b0*/ 	.word	0x000098b0


	//   ....[63]....
        /*18b4*/ 	.word	0x000098c0


	//   ....[64]....
        /*18b8*/ 	.word	0x000098d0


	//   ....[65]....
        /*18bc*/ 	.word	0x000098e0


	//   ....[66]....
        /*18c0*/ 	.word	0x000098f0


	//   ....[67]....
        /*18c4*/ 	.word	0x00009900


	//   ....[68]....
        /*18c8*/ 	.word	0x00009910


	//   ....[69]....
        /*18cc*/ 	.word	0x00009920


	//   ....[70]....
        /*18d0*/ 	.word	0x0000af90


	//   ....[71]....
        /*18d4*/ 	.word	0x0000afc0


	//   ....[72]....
        /*18d8*/ 	.word	0x0000afd0


	//   ....[73]....
        /*18dc*/ 	.word	0x0000afe0


	//   ....[74]....
        /*18e0*/ 	.word	0x0000aff0


	//   ....[75]....
        /*18e4*/ 	.word	0x0000b000


	//   ....[76]....
        /*18e8*/ 	.word	0x0000b010


	//   ....[77]....
        /*18ec*/ 	.word	0x0000b020


	//   ....[78]....
        /*18f0*/ 	.word	0x0000b030


	//   ....[79]....
        /*18f4*/ 	.word	0x0000b040


	//   ....[80]....
        /*18f8*/ 	.word	0x0000b050


	//   ....[81]....
        /*18fc*/ 	.word	0x0000b060


	//   ....[82]....
        /*1900*/ 	.word	0x0000b070


	//   ....[83]....
        /*1904*/ 	.word	0x0000b080


	//   ....[84]....
        /*1908*/ 	.word	0x0000b090


	//   ....[85]....
        /*190c*/ 	.word	0x0000b0a0


	//   ....[86]....
        /*1910*/ 	.word	0x0000b0b0


	//   ....[87]....
        /*1914*/ 	.word	0x0000b0c0


	//   ....[88]....
        /*1918*/ 	.word	0x0000b0d0


	//   ....[89]....
        /*191c*/ 	.word	0x0000b0e0


	//   ....[90]....
        /*1920*/ 	.word	0x0000b0f0


	//   ....[91]....
        /*1924*/ 	.word	0x0000b100


	//   ....[92]....
        /*1928*/ 	.word	0x0000b110


	//   ....[93]....
        /*192c*/ 	.word	0x0000b120


	//   ....[94]....
        /*1930*/ 	.word	0x0000b130


	//   ....[95]....
        /*1934*/ 	.word	0x0000b140


	//   ....[96]....
        /*1938*/ 	.word	0x0000b150


	//   ....[97]....
        /*193c*/ 	.word	0x0000b160


	//   ....[98]....
        /*1940*/ 	.word	0x0000b170


	//   ....[99]....
        /*1944*/ 	.word	0x0000b180


	//   ....[100]....
        /*1948*/ 	.word	0x0000b190


	//   ....[101]....
        /*194c*/ 	.word	0x0000b1a0


	//   ....[102]....
        /*1950*/ 	.word	0x0000b2b0


	//   ....[103]....
        /*1954*/ 	.word	0x0000b2c0


	//   ....[104]....
        /*1958*/ 	.word	0x0000b2d0


	//   ....[105]....
        /*195c*/ 	.word	0x0000b2e0


	//   ....[106]....
        /*1960*/ 	.word	0x0000b2f0


	//   ....[107]....
        /*1964*/ 	.word	0x0000b300


	//   ....[108]....
        /*1968*/ 	.word	0x0000b310


	//   ....[109]....
        /*196c*/ 	.word	0x0000b320


	//   ....[110]....
        /*1970*/ 	.word	0x0000b330


	//   ....[111]....
        /*1974*/ 	.word	0x0000b340


	//   ....[112]....
        /*1978*/ 	.word	0x0000b350


	//   ....[113]....
        /*197c*/ 	.word	0x0000b360


	//   ....[114]....
        /*1980*/ 	.word	0x0000b370


	//   ....[115]....
        /*1984*/ 	.word	0x0000b380


	//   ....[116]....
        /*1988*/ 	.word	0x0000b390


	//   ....[117]....
        /*198c*/ 	.word	0x0000b3a0


	//   ....[118]....
        /*1990*/ 	.word	0x0000b3b0


	//   ....[119]....
        /*1994*/ 	.word	0x0000b3c0


	//   ....[120]....
        /*1998*/ 	.word	0x0000b3d0


	//   ....[121]....
        /*199c*/ 	.word	0x0000b3e0


	//   ....[122]....
        /*19a0*/ 	.word	0x0000b3f0


	//   ....[123]....
        /*19a4*/ 	.word	0x0000b400


	//   ....[124]....
        /*19a8*/ 	.word	0x0000b410


	//   ....[125]....
        /*19ac*/ 	.word	0x0000b420


	//   ....[126]....
        /*19b0*/ 	.word	0x0000b430


	//   ....[127]....
        /*19b4*/ 	.word	0x0000b440


	//   ....[128]....
        /*19b8*/ 	.word	0x0000b450


	//   ....[129]....
        /*19bc*/ 	.word	0x0000b460


	//   ....[130]....
        /*19c0*/ 	.word	0x0000b470


	//   ....[131]....
        /*19c4*/ 	.word	0x0000b480


	//   ....[132]....
        /*19c8*/ 	.word	0x0000b490


	//   ....[133]....
        /*19cc*/ 	.word	0x0000b4a0


	//   ....[134]....
        /*19d0*/ 	.word	0x0000b4b0


	//   ....[135]....
        /*19d4*/ 	.word	0x0000b4c0


	//   ....[136]....
        /*19d8*/ 	.word	0x0000b4d0


	//   ....[137]....
        /*19dc*/ 	.word	0x0000b4e0


	//   ....[138]....
        /*19e0*/ 	.word	0x0000b4f0


	//   ....[139]....
        /*19e4*/ 	.word	0x0000b500


	//   ....[140]....
        /*19e8*/ 	.word	0x0000b510


	//   ....[141]....
        /*19ec*/ 	.word	0x0000b520


	//   ....[142]....
        /*19f0*/ 	.word	0x0000b670


	//   ....[143]....
        /*19f4*/ 	.word	0x0000b680


	//   ....[144]....
        /*19f8*/ 	.word	0x0000b690


	//   ....[145]....
        /*19fc*/ 	.word	0x0000b6a0


	//   ....[146]....
        /*1a00*/ 	.word	0x0000b6b0


	//   ....[147]....
        /*1a04*/ 	.word	0x0000b6c0


	//   ....[148]....
        /*1a08*/ 	.word	0x0000b6d0


	//   ....[149]....
        /*1a0c*/ 	.word	0x0000b6e0


	//   ....[150]....
        /*1a10*/ 	.word	0x0000b6f0


	//   ....[151]....
        /*1a14*/ 	.word	0x0000b700


	//   ....[152]....
        /*1a18*/ 	.word	0x0000b710


	//   ....[153]....
        /*1a1c*/ 	.word	0x0000b720


	//   ....[154]....
        /*1a20*/ 	.word	0x0000b730


	//   ....[155]....
        /*1a24*/ 	.word	0x0000b740


	//   ....[156]....
        /*1a28*/ 	.word	0x0000b750


	//   ....[157]....
        /*1a2c*/ 	.word	0x0000b760


	//   ....[158]....
        /*1a30*/ 	.word	0x0000b770


	//   ....[159]....
        /*1a34*/ 	.word	0x0000b780


	//   ....[160]....
        /*1a38*/ 	.word	0x0000b790


	//   ....[161]....
        /*1a3c*/ 	.word	0x0000b7a0


	//   ....[162]....
        /*1a40*/ 	.word	0x0000b7b0


	//   ....[163]....
        /*1a44*/ 	.word	0x0000b7c0


	//   ....[164]....
        /*1a48*/ 	.word	0x0000b7d0


	//   ....[165]....
        /*1a4c*/ 	.word	0x0000b7e0


	//   ....[166]....
        /*1a50*/ 	.word	0x0000b7f0


	//   ....[167]....
        /*1a54*/ 	.word	0x0000b800


	//   ....[168]....
        /*1a58*/ 	.word	0x0000b810


	//   ....[169]....
        /*1a5c*/ 	.word	0x0000b820


	//   ....[170]....
        /*1a60*/ 	.word	0x0000b830


	//   ....[171]....
        /*1a64*/ 	.word	0x0000b840


	//   ....[172]....
        /*1a68*/ 	.word	0x0000b850


	//   ....[173]....
        /*1a6c*/ 	.word	0x0000b860


	//   ....[174]....
        /*1a70*/ 	.word	0x0000b870


	//   ....[175]....
        /*1a74*/ 	.word	0x0000b880


	//   ....[176]....
        /*1a78*/ 	.word	0x0000b890


	//   ....[177]....
        /*1a7c*/ 	.word	0x0000b8a0


	//   ....[178]....
        /*1a80*/ 	.word	0x0000b8b0


	//   ....[179]....
        /*1a84*/ 	.word	0x0000b8c0


	//   ....[180]....
        /*1a88*/ 	.word	0x0000b8d0


	//   ....[181]....
        /*1a8c*/ 	.word	0x0000b8e0


	//   ....[182]....
        /*1a90*/ 	.word	0x0000ba30


	//   ....[183]....
        /*1a94*/ 	.word	0x0000ba40


	//   ....[184]....
        /*1a98*/ 	.word	0x0000ba50


	//   ....[185]....
        /*1a9c*/ 	.word	0x0000ba60


	//   ....[186]....
        /*1aa0*/ 	.word	0x0000ba70


	//   ....[187]....
        /*1aa4*/ 	.word	0x0000ba80


	//   ....[188]....
        /*1aa8*/ 	.word	0x0000ba90


	//   ....[189]....
        /*1aac*/ 	.word	0x0000baa0


	//   ....[190]....
        /*1ab0*/ 	.word	0x0000bab0


	//   ....[191]....
        /*1ab4*/ 	.word	0x0000bac0


	//   ....[192]....
        /*1ab8*/ 	.word	0x0000bad0


	//   ....[193]....
        /*1abc*/ 	.word	0x0000bae0


	//   ....[194]....
        /*1ac0*/ 	.word	0x0000baf0


	//   ....[195]....
        /*1ac4*/ 	.word	0x0000bb00


	//   ....[196]....
        /*1ac8*/ 	.word	0x0000bb10


	//   ....[197]....
        /*1acc*/ 	.word	0x0000bb20


	//   ....[198]....
        /*1ad0*/ 	.word	0x0000bb30


	//   ....[199]....
        /*1ad4*/ 	.word	0x0000bb40


	//   ....[200]....
        /*1ad8*/ 	.word	0x0000bb50


	//   ....[201]....
        /*1adc*/ 	.word	0x0000bb60


	//   ....[202]....
        /*1ae0*/ 	.word	0x0000bb70


	//   ....[203]....
        /*1ae4*/ 	.word	0x0000bb80


	//   ....[204]....
        /*1ae8*/ 	.word	0x0000bb90


	//   ....[205]....
        /*1aec*/ 	.word	0x0000bba0


	//   ....[206]....
        /*1af0*/ 	.word	0x0000bbb0


	//   ....[207]....
        /*1af4*/ 	.word	0x0000bbc0


	//   ....[208]....
        /*1af8*/ 	.word	0x0000bbd0


	//   ....[209]....
        /*1afc*/ 	.word	0x0000bbe0


	//   ....[210]....
        /*1b00*/ 	.word	0x0000bbf0


	//   ....[211]....
        /*1b04*/ 	.word	0x0000bc00


	//   ....[212]....
        /*1b08*/ 	.word	0x0000bc10


	//   ....[213]....
        /*1b0c*/ 	.word	0x0000bc20


	//   ....[214]....
        /*1b10*/ 	.word	0x0000bc30


	//   ....[215]....
        /*1b14*/ 	.word	0x0000bc40


	//   ....[216]....
        /*1b18*/ 	.word	0x0000bc50


	//   ....[217]....
        /*1b1c*/ 	.word	0x0000bc60


	//   ....[218]....
        /*1b20*/ 	.word	0x0000bc70


	//   ....[219]....
        /*1b24*/ 	.word	0x0000bc80


	//   ....[220]....
        /*1b28*/ 	.word	0x0000bc90


	//   ....[221]....
        /*1b2c*/ 	.word	0x0000bca0


	//   ....[222]....
        /*1b30*/ 	.word	0x0000bdf0


	//   ....[223]....
        /*1b34*/ 	.word	0x0000be00


	//   ....[224]....
        /*1b38*/ 	.word	0x0000be10


	//   ....[225]....
        /*1b3c*/ 	.word	0x0000be20


	//   ....[226]....
        /*1b40*/ 	.word	0x0000be30


	//   ....[227]....
        /*1b44*/ 	.word	0x0000be40


	//   ....[228]....
        /*1b48*/ 	.word	0x0000be50


	//   ....[229]....
        /*1b4c*/ 	.word	0x0000be60


	//   ....[230]....
        /*1b50*/ 	.word	0x0000be70


	//   ....[231]....
        /*1b54*/ 	.word	0x0000be80


	//   ....[232]....
        /*1b58*/ 	.word	0x0000be90


	//   ....[233]....
        /*1b5c*/ 	.word	0x0000bea0


	//   ....[234]....
        /*1b60*/ 	.word	0x0000beb0


	//   ....[235]....
        /*1b64*/ 	.word	0x0000bec0


	//   ....[236]....
        /*1b68*/ 	.word	0x0000bed0


	//   ....[237]....
        /*1b6c*/ 	.word	0x0000bee0


	//   ....[238]....
        /*1b70*/ 	.word	0x0000bef0


	//   ....[239]....
        /*1b74*/ 	.word	0x0000bf00


	//   ....[240]....
        /*1b78*/ 	.word	0x0000bf10


	//   ....[241]....
        /*1b7c*/ 	.word	0x0000bf20


	//   ....[242]....
        /*1b80*/ 	.word	0x0000bf30


	//   ....[243]....
        /*1b84*/ 	.word	0x0000bf40


	//   ....[244]....
        /*1b88*/ 	.word	0x0000bf50


	//   ....[245]....
        /*1b8c*/ 	.word	0x0000bf60


	//   ....[246]....
        /*1b90*/ 	.word	0x0000bf70


	//   ....[247]....
        /*1b94*/ 	.word	0x0000bf80


	//   ....[248]....
        /*1b98*/ 	.word	0x0000bf90


	//   ....[249]....
        /*1b9c*/ 	.word	0x0000bfa0


	//   ....[250]....
        /*1ba0*/ 	.word	0x0000bfb0


	//   ....[251]....
        /*1ba4*/ 	.word	0x0000bfc0


	//   ....[252]....
        /*1ba8*/ 	.word	0x0000bfd0


	//   ....[253]....
        /*1bac*/ 	.word	0x0000bfe0


	//   ....[254]....
        /*1bb0*/ 	.word	0x0000bff0


	//   ....[255]....
        /*1bb4*/ 	.word	0x0000c000


	//   ....[0]....
        /*1bb8*/ 	.word	0x0000c010


	//   ....[1]....
        /*1bbc*/ 	.word	0x0000c020


	//   ....[2]....
        /*1bc0*/ 	.word	0x0000c030


	//   ....[3]....
        /*1bc4*/ 	.word	0x0000c040


	//   ....[4]....
        /*1bc8*/ 	.word	0x0000c050


	//   ....[5]....
        /*1bcc*/ 	.word	0x0000c060


	//   ....[6]....
        /*1bd0*/ 	.word	0x0000c070


	//   ....[7]....
        /*1bd4*/ 	.word	0x0000c080


	//   ....[8]....
        /*1bd8*/ 	.word	0x0000d6f0


	//   ....[9]....
        /*1bdc*/ 	.word	0x0000d720


	//   ....[10]....
        /*1be0*/ 	.word	0x0000d730


	//   ....[11]....
        /*1be4*/ 	.word	0x0000d740


	//   ....[12]....
        /*1be8*/ 	.word	0x0000d750


	//   ....[13]....
        /*1bec*/ 	.word	0x0000d760


	//   ....[14]....
        /*1bf0*/ 	.word	0x0000d770


	//   ....[15]....
        /*1bf4*/ 	.word	0x0000d780


	//   ....[16]....
        /*1bf8*/ 	.word	0x0000d790


	//   ....[17]....
        /*1bfc*/ 	.word	0x0000d7a0


	//   ....[18]....
        /*1c00*/ 	.word	0x0000d7b0


	//   ....[19]....
        /*1c04*/ 	.word	0x0000d7c0


	//   ....[20]....
        /*1c08*/ 	.word	0x0000d7d0


	//   ....[21]....
        /*1c0c*/ 	.word	0x0000d7e0


	//   ....[22]....
        /*1c10*/ 	.word	0x0000d7f0


	//   ....[23]....
        /*1c14*/ 	.word	0x0000d800


	//   ....[24]....
        /*1c18*/ 	.word	0x0000d810


	//   ....[25]....
        /*1c1c*/ 	.word	0x0000d820


	//   ....[26]....
        /*1c20*/ 	.word	0x0000d830


	//   ....[27]....
        /*1c24*/ 	.word	0x0000d840


	//   ....[28]....
        /*1c28*/ 	.word	0x0000d850


	//   ....[29]....
        /*1c2c*/ 	.word	0x0000d860


	//   ....[30]....
        /*1c30*/ 	.word	0x0000d870


	//   ....[31]....
        /*1c34*/ 	.word	0x0000d880


	//   ....[32]....
        /*1c38*/ 	.word	0x0000d890


	//   ....[33]....
        /*1c3c*/ 	.word	0x0000d8a0


	//   ....[34]....
        /*1c40*/ 	.word	0x0000d8b0


	//   ....[35]....
        /*1c44*/ 	.word	0x0000d8c0


	//   ....[36]....
        /*1c48*/ 	.word	0x0000d8d0


	//   ....[37]....
        /*1c4c*/ 	.word	0x0000d8e0


	//   ....[38]....
        /*1c50*/ 	.word	0x0000d8f0


	//   ....[39]....
        /*1c54*/ 	.word	0x0000d900


	//   ....[40]....
        /*1c58*/ 	.word	0x0000da10


	//   ....[41]....
        /*1c5c*/ 	.word	0x0000da20


	//   ....[42]....
        /*1c60*/ 	.word	0x0000da30


	//   ....[43]....
        /*1c64*/ 	.word	0x0000da40


	//   ....[44]....
        /*1c68*/ 	.word	0x0000da50


	//   ....[45]....
        /*1c6c*/ 	.word	0x0000da60


	//   ....[46]....
        /*1c70*/ 	.word	0x0000da70


	//   ....[47]....
        /*1c74*/ 	.word	0x0000da80


	//   ....[48]....
        /*1c78*/ 	.word	0x0000da90


	//   ....[49]....
        /*1c7c*/ 	.word	0x0000daa0


	//   ....[50]....
        /*1c80*/ 	.word	0x0000dab0


	//   ....[51]....
        /*1c84*/ 	.word	0x0000dac0


	//   ....[52]....
        /*1c88*/ 	.word	0x0000dad0


	//   ....[53]....
        /*1c8c*/ 	.word	0x0000dae0


	//   ....[54]....
        /*1c90*/ 	.word	0x0000daf0


	//   ....[55]....
        /*1c94*/ 	.word	0x0000db00


	//   ....[56]....
        /*1c98*/ 	.word	0x0000db10


	//   ....[57]....
        /*1c9c*/ 	.word	0x0000db20


	//   ....[58]....
        /*1ca0*/ 	.word	0x0000db30


	//   ....[59]....
        /*1ca4*/ 	.word	0x0000db40


	//   ....[60]....
        /*1ca8*/ 	.word	0x0000db50


	//   ....[61]....
        /*1cac*/ 	.word	0x0000db60


	//   ....[62]....
        /*1cb0*/ 	.word	0x0000db70


	//   ....[63]....
        /*1cb4*/ 	.word	0x0000db80


	//   ....[64]....
        /*1cb8*/ 	.word	0x0000db90


	//   ....[65]....
        /*1cbc*/ 	.word	0x0000dba0


	//   ....[66]....
        /*1cc0*/ 	.word	0x0000dbb0


	//   ....[67]....
        /*1cc4*/ 	.word	0x0000dbc0


	//   ....[68]....
        /*1cc8*/ 	.word	0x0000dbd0


	//   ....[69]....
        /*1ccc*/ 	.word	0x0000dbe0


	//   ....[70]....
        /*1cd0*/ 	.word	0x0000dbf0


	//   ....[71]....
        /*1cd4*/ 	.word	0x0000dc00


	//   ....[72]....
        /*1cd8*/ 	.word	0x0000dc10


	//   ....[73]....
        /*1cdc*/ 	.word	0x0000dc20


	//   ....[74]....
        /*1ce0*/ 	.word	0x0000dc30


	//   ....[75]....
        /*1ce4*/ 	.word	0x0000dc40


	//   ....[76]....
        /*1ce8*/ 	.word	0x0000dc50


	//   ....[77]....
        /*1cec*/ 	.word	0x0000dc60


	//   ....[78]....
        /*1cf0*/ 	.word	0x0000dc70


	//   ....[79]....
        /*1cf4*/ 	.word	0x0000dc80


	//   ....[80]....
        /*1cf8*/ 	.word	0x0000ddd0


	//   ....[81]....
        /*1cfc*/ 	.word	0x0000dde0


	//   ....[82]....
        /*1d00*/ 	.word	0x0000ddf0


	//   ....[83]....
        /*1d04*/ 	.word	0x0000de00


	//   ....[84]....
        /*1d08*/ 	.word	0x0000de10


	//   ....[85]....
        /*1d0c*/ 	.word	0x0000de20


	//   ....[86]....
        /*1d10*/ 	.word	0x0000de30


	//   ....[87]....
        /*1d14*/ 	.word	0x0000de40


	//   ....[88]....
        /*1d18*/ 	.word	0x0000de50


	//   ....[89]....
        /*1d1c*/ 	.word	0x0000de60


	//   ....[90]....
        /*1d20*/ 	.word	0x0000de70


	//   ....[91]....
        /*1d24*/ 	.word	0x0000de80


	//   ....[92]....
        /*1d28*/ 	.word	0x0000de90


	//   ....[93]....
        /*1d2c*/ 	.word	0x0000dea0


	//   ....[94]....
        /*1d30*/ 	.word	0x0000deb0


	//   ....[95]....
        /*1d34*/ 	.word	0x0000dec0


	//   ....[96]....
        /*1d38*/ 	.word	0x0000ded0


	//   ....[97]....
        /*1d3c*/ 	.word	0x0000dee0


	//   ....[98]....
        /*1d40*/ 	.word	0x0000def0


	//   ....[99]....
        /*1d44*/ 	.word	0x0000df00


	//   ....[100]....
        /*1d48*/ 	.word	0x0000df10


	//   ....[101]....
        /*1d4c*/ 	.word	0x0000df20


	//   ....[102]....
        /*1d50*/ 	.word	0x0000df30


	//   ....[103]....
        /*1d54*/ 	.word	0x0000df40


	//   ....[104]....
        /*1d58*/ 	.word	0x0000df50


	//   ....[105]....
        /*1d5c*/ 	.word	0x0000df60


	//   ....[106]....
        /*1d60*/ 	.word	0x0000df70


	//   ....[107]....
        /*1d64*/ 	.word	0x0000df80


	//   ....[108]....
        /*1d68*/ 	.word	0x0000df90


	//   ....[109]....
        /*1d6c*/ 	.word	0x0000dfa0


	//   ....[110]....
        /*1d70*/ 	.word	0x0000dfb0


	//   ....[111]....
        /*1d74*/ 	.word	0x0000dfc0


	//   ....[112]....
        /*1d78*/ 	.word	0x0000dfd0


	//   ....[113]....
        /*1d7c*/ 	.word	0x0000dfe0


	//   ....[114]....
        /*1d80*/ 	.word	0x0000dff0


	//   ....[115]....
        /*1d84*/ 	.word	0x0000e000


	//   ....[116]....
        /*1d88*/ 	.word	0x0000e010


	//   ....[117]....
        /*1d8c*/ 	.word	0x0000e020


	//   ....[118]....
        /*1d90*/ 	.word	0x0000e030


	//   ....[119]....
        /*1d94*/ 	.word	0x0000e040


	//   ....[120]....
        /*1d98*/ 	.word	0x0000e190


	//   ....[121]....
        /*1d9c*/ 	.word	0x0000e1a0


	//   ....[122]....
        /*1da0*/ 	.word	0x0000e1b0


	//   ....[123]....
        /*1da4*/ 	.word	0x0000e1c0


	//   ....[124]....
        /*1da8*/ 	.word	0x0000e1d0


	//   ....[125]....
        /*1dac*/ 	.word	0x0000e1e0


	//   ....[126]....
        /*1db0*/ 	.word	0x0000e1f0


	//   ....[127]....
        /*1db4*/ 	.word	0x0000e200


	//   ....[128]....
        /*1db8*/ 	.word	0x0000e210


	//   ....[129]....
        /*1dbc*/ 	.word	0x0000e220


	//   ....[130]....
        /*1dc0*/ 	.word	0x0000e230


	//   ....[131]....
        /*1dc4*/ 	.word	0x0000e240


	//   ....[132]....
        /*1dc8*/ 	.word	0x0000e250


	//   ....[133]....
        /*1dcc*/ 	.word	0x0000e260


	//   ....[134]....
        /*1dd0*/ 	.word	0x0000e270


	//   ....[135]....
        /*1dd4*/ 	.word	0x0000e280


	//   ....[136]....
        /*1dd8*/ 	.word	0x0000e290


	//   ....[137]....
        /*1ddc*/ 	.word	0x0000e2a0


	//   ....[138]....
        /*1de0*/ 	.word	0x0000e2b0


	//   ....[139]....
        /*1de4*/ 	.word	0x0000e2c0


	//   ....[140]....
        /*1de8*/ 	.word	0x0000e2d0


	//   ....[141]....
        /*1dec*/ 	.word	0x0000e2e0


	//   ....[142]....
        /*1df0*/ 	.word	0x0000e2f0


	//   ....[143]....
        /*1df4*/ 	.word	0x0000e300


	//   ....[144]....
        /*1df8*/ 	.word	0x0000e310


	//   ....[145]....
        /*1dfc*/ 	.word	0x0000e320


	//   ....[146]....
        /*1e00*/ 	.word	0x0000e330


	//   ....[147]....
        /*1e04*/ 	.word	0x0000e340


	//   ....[148]....
        /*1e08*/ 	.word	0x0000e350


	//   ....[149]....
        /*1e0c*/ 	.word	0x0000e360


	//   ....[150]....
        /*1e10*/ 	.word	0x0000e370


	//   ....[151]....
        /*1e14*/ 	.word	0x0000e380


	//   ....[152]....
        /*1e18*/ 	.word	0x0000e390


	//   ....[153]....
        /*1e1c*/ 	.word	0x0000e3a0


	//   ....[154]....
        /*1e20*/ 	.word	0x0000e3b0


	//   ....[155]....
        /*1e24*/ 	.word	0x0000e3c0


	//   ....[156]....
        /*1e28*/ 	.word	0x0000e3d0


	//   ....[157]....
        /*1e2c*/ 	.word	0x0000e3e0


	//   ....[158]....
        /*1e30*/ 	.word	0x0000e3f0


	//   ....[159]....
        /*1e34*/ 	.word	0x0000e400


	//   ....[160]....
        /*1e38*/ 	.word	0x0000e550


	//   ....[161]....
        /*1e3c*/ 	.word	0x0000e560


	//   ....[162]....
        /*1e40*/ 	.word	0x0000e570


	//   ....[163]....
        /*1e44*/ 	.word	0x0000e580


	//   ....[164]....
        /*1e48*/ 	.word	0x0000e590


	//   ....[165]....
        /*1e4c*/ 	.word	0x0000e5a0


	//   ....[166]....
        /*1e50*/ 	.word	0x0000e5b0


	//   ....[167]....
        /*1e54*/ 	.word	0x0000e5c0


	//   ....[168]....
        /*1e58*/ 	.word	0x0000e5d0


	//   ....[169]....
        /*1e5c*/ 	.word	0x0000e5e0


	//   ....[170]....
        /*1e60*/ 	.word	0x0000e5f0


	//   ....[171]....
        /*1e64*/ 	.word	0x0000e600


	//   ....[172]....
        /*1e68*/ 	.word	0x0000e610


	//   ....[173]....
        /*1e6c*/ 	.word	0x0000e620


	//   ....[174]....
        /*1e70*/ 	.word	0x0000e630


	//   ....[175]....
        /*1e74*/ 	.word	0x0000e640


	//   ....[176]....
        /*1e78*/ 	.word	0x0000e650


	//   ....[177]....
        /*1e7c*/ 	.word	0x0000e660


	//   ....[178]....
        /*1e80*/ 	.word	0x0000e670


	//   ....[179]....
        /*1e84*/ 	.word	0x0000e680


	//   ....[180]....
        /*1e88*/ 	.word	0x0000e690


	//   ....[181]....
        /*1e8c*/ 	.word	0x0000e6a0


	//   ....[182]....
        /*1e90*/ 	.word	0x0000e6b0


	//   ....[183]....
        /*1e94*/ 	.word	0x0000e6c0


	//   ....[184]....
        /*1e98*/ 	.word	0x0000e6d0


	//   ....[185]....
        /*1e9c*/ 	.word	0x0000e6e0


	//   ....[186]....
        /*1ea0*/ 	.word	0x0000e6f0


	//   ....[187]....
        /*1ea4*/ 	.word	0x0000e700


	//   ....[188]....
        /*1ea8*/ 	.word	0x0000e710


	//   ....[189]....
        /*1eac*/ 	.word	0x0000e720


	//   ....[190]....
        /*1eb0*/ 	.word	0x0000e730


	//   ....[191]....
        /*1eb4*/ 	.word	0x0000e740


	//   ....[192]....
        /*1eb8*/ 	.word	0x0000e750


	//   ....[193]....
        /*1ebc*/ 	.word	0x0000e760


	//   ....[194]....
        /*1ec0*/ 	.word	0x0000e770


	//   ....[195]....
        /*1ec4*/ 	.word	0x0000e780


	//   ....[196]....
        /*1ec8*/ 	.word	0x0000e790


	//   ....[197]....
        /*1ecc*/ 	.word	0x0000e7a0


	//   ....[198]....
        /*1ed0*/ 	.word	0x0000e7b0


	//   ....[199]....
        /*1ed4*/ 	.word	0x0000e7c0


	//   ....[200]....
        /*1ed8*/ 	.word	0x0000e7d0


	//   ....[201]....
        /*1edc*/ 	.word	0x0000e7e0


	//----- nvinfo : EIATTR_EXIT_INSTR_OFFSETS
	.align		4
.L_458:
        /*1ee0*/ 	.byte	0x04, 0x1c
        /*1ee2*/ 	.short	(.L_460 - .L_459)


	//   ....[0]....
.L_459:
        /*1ee4*/ 	.word	0x000123a0


	//   ....[1]....
        /*1ee8*/ 	.word	0x00016b70


	//   ....[2]....
        /*1eec*/ 	.word	0x00016c00


	//----- nvinfo : EIATTR_MAX_THREADS
	.align		4
.L_460:
        /*1ef0*/ 	.byte	0x04, 0x05
        /*1ef2*/ 	.short	(.L_462 - .L_461)
.L_461:
        /*1ef4*/ 	.word	0x00000040
        /*1ef8*/ 	.word	0x00000001
        /*1efc*/ 	.word	0x00000001


	//----- nvinfo : EIATTR_CRS_STACK_SIZE
	.align		4
.L_462:
        /*1f00*/ 	.byte	0x04, 0x1e
        /*1f02*/ 	.short	(.L_464 - .L_463)
.L_463:
        /*1f04*/ 	.word	0x00000000
.L_464:


//--------------------- .nv.info._ZN17fastertransformer38beam_online_softmax_topk_stage2_kernelI6__halfLi128ELi32EEEvPKfS3_PiPT_ii --------------------------
	.section	.nv.info._ZN17fastertransformer38beam_online_softmax_topk_stage2_kernelI6__halfLi128ELi32EEEvPKfS3_PiPT_ii,"",@"SHT_CUDA_INFO"
	.sectionflags	@""
	.align	4


	//----- nvinfo : EIATTR_CUDA_API_VERSION
	.align		4
        /*0000*/ 	.byte	0x04, 0x37
        /*0002*/ 	.short	(.L_466 - .L_465)
.L_465:
        /*0004*/ 	.word	0x00000082


	//----- nvinfo : EIATTR_SW2861232_WAR
	.align		4
.L_466:
        /*0008*/ 	.byte	0x01, 0x35
	.zero		2


	//----- nvinfo : EIATTR_PARAM_CBANK
	.align		4
        /*000c*/ 	.byte	0x04, 0x0a
        /*000e*/ 	.short	(.L_468 - .L_467)
	.align		4
.L_467:
        /*0010*/ 	.word	index@(.nv.constant0._ZN17fastertransformer38beam_online_softmax_topk_stage2_kernelI6__halfLi128ELi32EEEvPKfS3_PiPT_ii)
        /*0014*/ 	.short	0x0160
        /*0016*/ 	.short	0x0028


	//----- nvinfo : EIATTR_CBANK_PARAM_SIZE
	.align		4
.L_468:
        /*0018*/ 	.byte	0x03, 0x19
        /*001a*/ 	.short	0x0028


	//----- nvinfo : EIATTR_KPARAM_INFO
	.align		4
        /*001c*/ 	.byte	0x04, 0x17
        /*001e*/ 	.short	(.L_470 - .L_469)
.L_469:
        /*0020*/ 	.word	0x00000000
        /*0024*/ 	.short	0x0005
        /*0026*/ 	.short	0x0024
        /*0028*/ 	.byte	0x00, 0xf0, 0x11, 0x00


	//----- nvinfo : EIATTR_KPARAM_INFO
	.align		4
.L_470:
        /*002c*/ 	.byte	0x04, 0x17
        /*002e*/ 	.short	(.L_472 - .L_471)
.L_471:
        /*0030*/ 	.word	0x00000000
        /*0034*/ 	.short	0x0004
        /*0036*/ 	.short	0x0020
        /*0038*/ 	.byte	0x00, 0xf0, 0x11, 0x00


	//----- nvinfo : EIATTR_KPARAM_INFO
	.align		4
.L_472:
        /*003c*/ 	.byte	0x04, 0x17
        /*003e*/ 	.short	(.L_474 - .L_473)
.L_473:
        /*0040*/ 	.word	0x00000000
        /*0044*/ 	.short	0x0003
        /*0046*/ 	.short	0x0018
        /*0048*/ 	.byte	0x00, 0xf0, 0x21, 0x00


	//----- nvinfo : EIATTR_KPARAM_INFO
	.align		4
.L_474:
        /*004c*/ 	.byte	0x04, 0x17
        /*004e*/ 	.short	(.L_476 - .L_475)
.L_475:
        /*0050*/ 	.word	0x00000000
        /*0054*/ 	.short	0x0002
        /*0056*/ 	.short	0x0010
        /*0058*/ 	.byte	0x00, 0xf0, 0x21, 0x00


	//----- nvinfo : EIATTR_KPARAM_INFO
	.align		4
.L_476:
        /*005c*/ 	.byte	0x04, 0x17
        /*005e*/ 	.short	(.L_478 - .L_477)
.L_477:
        /*0060*/ 	.word	0x00000000
        /*0064*/ 	.short	0x0001
        /*0066*/ 	.short	0x0008
        /*0068*/ 	.byte	0x00, 0xf0, 0x21, 0x00


	//----- nvinfo : EIATTR_KPARAM_INFO
	.align		4
.L_478:
        /*006c*/ 	.byte	0x04, 0x17
        /*006e*/ 	.short	(.L_480 - .L_479)
.L_479:
        /*0070*/ 	.word	0x00000000
        /*0074*/ 	.short	0x0000
        /*0076*/ 	.short	0x0000
        /*0078*/ 	.byte	0x00, 0xf0, 0x21, 0x00


	//----- nvinfo : EIATTR_MAXREG_COUNT
	.align		4
.L_480:
        /*007c*/ 	.byte	0x03, 0x1b
        /*007e*/ 	.short	0x00ff


	//----- nvinfo : EIATTR_NUM_BARRIERS
	.align		4
        /*0080*/ 	.byte	0x02, 0x4c
        /*0082*/ 	.byte	0x01
	.zero		1


	//----- nvinfo : EIATTR_MERCURY_ISA_VERSION
	.align		4
        /*0084*/ 	.byte	0x03, 0x5f
        /*0086*/ 	.short	0x0000


	//----- nvinfo : EIATTR_COOP_GROUP_MASK_REGIDS
	.align		4
        /*0088*/ 	.byte	0x04, 0x29
        /*008a*/ 	.short	(.L_482 - .L_481)


	//   ....[0]....
.L_481:
        /*008c*/ 	.word	0xffffffff


	//   ....[1]....
        /*0090*/ 	.word	0xffffffff


	//   ....[2]....
        /*0094*/ 	.word	0xffffffff


	//   ....[3]....
        /*0098*/ 	.word	0xffffffff


	//   ....[4]....
        /*009c*/ 	.word	0xffffffff


	//   ....[5]....
        /*00a0*/ 	.word	0xffffffff


	//   ....[6]....
        /*00a4*/ 	.word	0xffffffff


	//   ....[7]....
        /*00a8*/ 	.word	0xffffffff


	//   ....[8]....
        /*00ac*/ 	.word	0xffffffff


	//   ....[9]....
        /*00b0*/ 	.word	0xffffffff


	//   ....[10]....
        /*00b4*/ 	.word	0xffffffff


	//   ....[11]....
        /*00b8*/ 	.word	0xffffffff


	//   ....[12]....
        /*00bc*/ 	.word	0xffffffff


	//   ....[13]....
        /*00c0*/ 	.word	0xffffffff


	//   ....[14]....
        /*00c4*/ 	.word	0xffffffff


	//   ....[15]....
        /*00c8*/ 	.word	0xffffffff


	//   ....[16]....
        /*00cc*/ 	.word	0xffffffff


	//   ....[17]....
        /*00d0*/ 	.word	0xffffffff


	//   ....[18]....
        /*00d4*/ 	.word	0xffffffff


	//   ....[19]....
        /*00d8*/ 	.word	0xffffffff


	//   ....[20]....
        /*00dc*/ 	.word	0xffffffff


	//   ....[21]....
        /*00e0*/ 	.word	0xffffffff


	//   ....[22]....
        /*00e4*/ 	.word	0xffffffff


	//   ....[23]....
        /*00e8*/ 	.word	0xffffffff


	//   ....[24]....
        /*00ec*/ 	.word	0xffffffff


	//   ....[25]....
        /*00f0*/ 	.word	0xffffffff


	//   ....[26]....
        /*00f4*/ 	.word	0xffffffff


	//   ....[27]....
        /*00f8*/ 	.word	0xffffffff


	//   ....[28]....
        /*00fc*/ 	.word	0xffffffff


	//   ....[29]....
        /*0100*/ 	.word	0xffffffff


	//   ....[30]....
        /*0104*/ 	.word	0xffffffff


	//   ....[31]....
        /*0108*/ 	.word	0xffffffff


	//   ....[32]....
        /*010c*/ 	.word	0xffffffff


	//   ....[33]....
        /*0110*/ 	.word	0xffffffff


	//   ....[34]....
        /*0114*/ 	.word	0xffffffff


	//   ....[35]....
        /*0118*/ 	.word	0xffffffff


	//   ....[36]....
        /*011c*/ 	.word	0xffffffff


	//   ....[37]....
        /*0120*/ 	.word	0xffffffff


	//   ....[38]....
        /*0124*/ 	.word	0xffffffff


	//   ....[39]....
        /*0128*/ 	.word	0xffffffff


	//   ....[40]....
        /*012c*/ 	.word	0xffffffff


	//   ....[41]....
        /*0130*/ 	.word	0xffffffff


	//   ....[42]....
        /*0134*/ 	.word	0xffffffff


	//   ....[43]....
        /*0138*/ 	.word	0xffffffff


	//   ....[44]....
        /*013c*/ 	.word	0xffffffff


	//   ....[45]....
        /*0140*/ 	.word	0xffffffff


	//   ....[46]....
        /*0144*/ 	.word	0xffffffff


	//   ....[47]....
        /*0148*/ 	.word	0xffffffff


	//   ....[48]....
        /*014c*/ 	.word	0xffffffff


	//   ....[49]....
        /*0150*/ 	.word	0xffffffff


	//   ....[50]....
        /*0154*/ 	.word	0xffffffff


	//   ....[51]....
        /*0158*/ 	.word	0xffffffff


	//   ....[52]....
        /*015c*/ 	.word	0xffffffff


	//   ....[53]....
        /*0160*/ 	.word	0xffffffff


	//   ....[54]....
        /*0164*/ 	.word	0xffffffff


	//   ....[55]....
        /*0168*/ 	.word	0xffffffff


	//   ....[56]....
        /*016c*/ 	.word	0xffffffff


	//   ....[57]....
        /*0170*/ 	.word	0xffffffff


	//   ....[58]....
        /*0174*/ 	.word	0xffffffff


	//   ....[59]....
        /*0178*/ 	.word	0xffffffff


	//   ....[60]....
        /*017c*/ 	.word	0xffffffff


	//   ....[61]....
        /*0180*/ 	.word	0xffffffff


	//   ....[62]....
        /*0184*/ 	.word	0xffffffff


	//   ....[63]....
        /*0188*/ 	.word	0xffffffff


	//   ....[64]....
        /*018c*/ 	.word	0xffffffff


	//   ....[65]....
        /*0190*/ 	.word	0xffffffff


	//   ....[66]....
        /*0194*/ 	.word	0xffffffff


	//   ....[67]....
        /*0198*/ 	.word	0xffffffff


	//   ....[68]....
        /*019c*/ 	.word	0xffffffff


	//   ....[69]....
        /*01a0*/ 	.word	0xffffffff


	//   ....[70]....
        /*01a4*/ 	.word	0xffffffff


	//   ....[71]....
        /*01a8*/ 	.word	0xffffffff


	//   ....[72]....
        /*01ac*/ 	.word	0xffffffff


	//   ....[73]....
        /*01b0*/ 	.word	0xffffffff


	//   ....[74]....
        /*01b4*/ 	.word	0xffffffff


	//   ....[75]....
        /*01b8*/ 	.word	0xffffffff


	//   ....[76]....
        /*01bc*/ 	.word	0xffffffff


	//   ....[77]....
        /*01c0*/ 	.word	0xffffffff


	//   ....[78]....
        /*01c4*/ 	.word	0xffffffff


	//   ....[79]....
        /*01c8*/ 	.word	0xffffffff


	//   ....[80]....
        /*01cc*/ 	.word	0xffffffff


	//   ....[81]....
        /*01d0*/ 	.word	0xffffffff


	//   ....[82]....
        /*01d4*/ 	.word	0xffffffff


	//   ....[83]....
        /*01d8*/ 	.word	0xffffffff


	//   ....[84]....
        /*01dc*/ 	.word	0xffffffff


	//   ....[85]....
        /*01e0*/ 	.word	0xffffffff


	//   ....[86]....
        /*01e4*/ 	.word	0xffffffff


	//   ....[87]....
        /*01e8*/ 	.word	0xffffffff


	//   ....[88]....
        /*01ec*/ 	.word	0xffffffff


	//   ....[89]....
        /*01f0*/ 	.word	0xffffffff


	//   ....[90]....
        /*01f4*/ 	.word	0xffffffff


	//   ....[91]....
        /*01f8*/ 	.word	0xffffffff


	//   ....[92]....
        /*01fc*/ 	.word	0xffffffff


	//   ....[93]....
        /*0200*/ 	.word	0xffffffff


	//   ....[94]....
        /*0204*/ 	.word	0xffffffff


	//   ....[95]....
        /*0208*/ 	.word	0xffffffff


	//   ....[96]....
        /*020c*/ 	.word	0xffffffff


	//   ....[97]....
        /*0210*/ 	.word	0xffffffff


	//   ....[98]....
        /*0214*/ 	.word	0xffffffff


	//   ....[99]....
        /*0218*/ 	.word	0xffffffff


	//   ....[100]....
        /*021c*/ 	.word	0xffffffff


	//   ....[101]....
        /*0220*/ 	.word	0xffffffff


	//   ....[102]....
        /*0224*/ 	.word	0xffffffff


	//   ....[103]....
        /*0228*/ 	.word	0xffffffff


	//   ....[104]....
        /*022c*/ 	.word	0xffffffff


	//   ....[105]....
        /*0230*/ 	.word	0xffffffff


	//   ....[106]....
        /*0234*/ 	.word	0xffffffff


	//   ....[107]....
        /*0238*/ 	.word	0xffffffff


	//   ....[108]....
        /*023c*/ 	.word	0xffffffff


	//   ....[109]....
        /*0240*/ 	.word	0xffffffff


	//   ....[110]....
        /*0244*/ 	.word	0xffffffff


	//   ....[111]....
        /*0248*/ 	.word	0xffffffff


	//   ....[112]....
        /*024c*/ 	.word	0xffffffff


	//   ....[113]....
        /*0250*/ 	.word	0xffffffff


	//   ....[114]....
        /*0254*/ 	.word	0xffffffff


	//   ....[115]....
        /*0258*/ 	.word	0xffffffff


	//   ....[116]....
        /*025c*/ 	.word	0xffffffff


	//   ....[117]....
        /*0260*/ 	.word	0xffffffff


	//   ....[118]....
        /*0264*/ 	.word	0xffffffff


	//   ....[119]....
        /*0268*/ 	.word	0xffffffff


	//   ....[120]....
        /*026c*/ 	.word	0xffffffff


	//   ....[121]....
        /*0270*/ 	.word	0xffffffff


	//   ....[122]....
        /*0274*/ 	.word	0xffffffff


	//   ....[123]....
        /*0278*/ 	.word	0xffffffff


	//   ....[124]....
        /*027c*/ 	.word	0xffffffff


	//   ....[125]....
        /*0280*/ 	.word	0xffffffff


	//   ....[126]....
        /*0284*/ 	.word	0xffffffff


	//   ....[127]....
        /*0288*/ 	.word	0xffffffff


	//   ....[128]....
        /*028c*/ 	.word	0xffffffff


	//   ....[129]....
        /*0290*/ 	.word	0xffffffff


	//   ....[130]....
        /*0294*/ 	.word	0xffffffff


	//   ....[131]....
        /*0298*/ 	.word	0xffffffff


	//   ....[132]....
        /*029c*/ 	.word	0xffffffff


	//   ....[133]....
        /*02a0*/ 	.word	0xffffffff


	//   ....[134]....
        /*02a4*/ 	.word	0xffffffff


	//   ....[135]....
        /*02a8*/ 	.word	0xffffffff


	//   ....[136]....
        /*02ac*/ 	.word	0xffffffff


	//   ....[137]....
        /*02b0*/ 	.word	0xffffffff


	//   ....[138]....
        /*02b4*/ 	.word	0xffffffff


	//   ....[139]....
        /*02b8*/ 	.word	0xffffffff


	//   ....[140]....
        /*02bc*/ 	.word	0xffffffff


	//   ....[141]....
        /*02c0*/ 	.word	0xffffffff


	//   ....[142]....
        /*02c4*/ 	.word	0xffffffff


	//   ....[143]....
        /*02c8*/ 	.word	0xffffffff


	//   ....[144]....
        /*02cc*/ 	.word	0xffffffff


	//   ....[145]....
        /*02d0*/ 	.word	0xffffffff


	//   ....[146]....
        /*02d4*/ 	.word	0xffffffff


	//   ....[147]....
        /*02d8*/ 	.word	0xffffffff


	//   ....[148]....
        /*02dc*/ 	.word	0xffffffff


	//   ....[149]....
        /*02e0*/ 	.word	0xffffffff


	//   ....[150]....
        /*02e4*/ 	.word	0xffffffff


	//   ....[151]....
        /*02e8*/ 	.word	0xffffffff


	//   ....[152]....
        /*02ec*/ 	.word	0xffffffff


	//   ....[153]....
        /*02f0*/ 	.word	0xffffffff


	//   ....[154]....
        /*02f4*/ 	.word	0xffffffff


	//   ....[155]....
        /*02f8*/ 	.word	0xffffffff


	//   ....[156]....
        /*02fc*/ 	.word	0xffffffff


	//   ....[157]....
        /*0300*/ 	.word	0xffffffff


	//   ....[158]....
        /*0304*/ 	.word	0xffffffff


	//   ....[159]....
        /*0308*/ 	.word	0xffffffff


	//   ....[160]....
        /*030c*/ 	.word	0xffffffff


	//   ....[161]....
        /*0310*/ 	.word	0xffffffff


	//   ....[162]....
        /*0314*/ 	.word	0xffffffff


	//   ....[163]....
        /*0318*/ 	.word	0xffffffff


	//   ....[164]....
        /*031c*/ 	.word	0xffffffff


	//   ....[165]....
        /*0320*/ 	.word	0xffffffff


	//   ....[166]....
        /*0324*/ 	.word	0xffffffff


	//   ....[167]....
        /*0328*/ 	.word	0xffffffff


	//   ....[168]....
        /*032c*/ 	.word	0xffffffff


	//   ....[169]....
        /*0330*/ 	.word	0xffffffff


	//   ....[170]....
        /*0334*/ 	.word	0xffffffff


	//   ....[171]....
        /*0338*/ 	.word	0xffffffff


	//   ....[172]....
        /*033c*/ 	.word	0xffffffff


	//   ....[173]....
        /*0340*/ 	.word	0xffffffff


	//   ....[174]....
        /*0344*/ 	.word	0xffffffff


	//   ....[175]....
        /*0348*/ 	.word	0xffffffff


	//   ....[176]....
        /*034c*/ 	.word	0xffffffff


	//   ....[177]....
        /*0350*/ 	.word	0xffffffff


	//   ....[178]....
        /*0354*/ 	.word	0xffffffff


	//   ....[179]....
        /*0358*/ 	.word	0xffffffff


	//   ....[180]....
        /*035c*/ 	.word	0xffffffff


	//   ....[181]....
        /*0360*/ 	.word	0xffffffff


	//   ....[182]....
        /*0364*/ 	.word	0xffffffff


	//   ....[183]....
        /*0368*/ 	.word	0xffffffff


	//   ....[184]....
        /*036c*/ 	.word	0xffffffff


	//   ....[185]....
        /*0370*/ 	.word	0xffffffff


	//   ....[186]....
        /*0374*/ 	.word	0xffffffff


	//   ....[187]....
        /*0378*/ 	.word	0xffffffff


	//   ....[188]....
        /*037c*/ 	.word	0xffffffff


	//   ....[189]....
        /*0380*/ 	.word	0xffffffff


	//   ....[190]....
        /*0384*/ 	.word	0xffffffff


	//   ....[191]....
        /*0388*/ 	.word	0xffffffff


	//   ....[192]....
        /*038c*/ 	.word	0xffffffff


	//   ....[193]....
        /*0390*/ 	.word	0xffffffff


	//   ....[194]....
        /*0394*/ 	.word	0xffffffff


	//   ....[195]....
        /*0398*/ 	.word	0xffffffff


	//   ....[196]....
        /*039c*/ 	.word	0xffffffff


	//   ....[197]....
        /*03a0*/ 	.word	0xffffffff


	//   ....[198]....
        /*03a4*/ 	.word	0xffffffff


	//   ....[199]....
        /*03a8*/ 	.word	0xffffffff


	//   ....[200]....
        /*03ac*/ 	.word	0xffffffff


	//   ....[201]....
        /*03b0*/ 	.word	0xffffffff


	//   ....[202]....
        /*03b4*/ 	.word	0xffffffff


	//   ....[203]....
        /*03b8*/ 	.word	0xffffffff


	//   ....[204]....
        /*03bc*/ 	.word	0xffffffff


	//   ....[205]....
        /*03c0*/ 	.word	0xffffffff


	//   ....[206]....
        /*03c4*/ 	.word	0xffffffff


	//   ....[207]....
        /*03c8*/ 	.word	0xffffffff


	//   ....[208]....
        /*03cc*/ 	.word	0xffffffff


	//   ....[209]....
        /*03d0*/ 	.word	0xffffffff


	//   ....[210]....
        /*03d4*/ 	.word	0xffffffff


	//   ....[211]....
        /*03d8*/ 	.word	0xffffffff


	//   ....[212]....
        /*03dc*/ 	.word	0xffffffff


	//   ....[213]....
        /*03e0*/ 	.word	0xffffffff


	//   ....[214]....
        /*03e4*/ 	.word	0xffffffff


	//   ....[215]....
        /*03e8*/ 	.word	0xffffffff


	//   ....[216]....
        /*03ec*/ 	.word	0xffffffff


	//   ....[217]....
        /*03f0*/ 	.word	0xffffffff


	//   ....[218]....
        /*03f4*/ 	.word	0xffffffff


	//   ....[219]....
        /*03f8*/ 	.word	0xffffffff


	//   ....[220]....
        /*03fc*/ 	.word	0xffffffff


	//   ....[221]....
        /*0400*/ 	.word	0xffffffff


	//   ....[222]....
        /*0404*/ 	.word	0xffffffff


	//   ....[223]....
        /*0408*/ 	.word	0xffffffff


	//   ....[224]....
        /*040c*/ 	.word	0xffffffff


	//   ....[225]....
        /*0410*/ 	.word	0xffffffff


	//   ....[226]....
        /*0414*/ 	.word	0xffffffff


	//   ....[227]....
        /*0418*/ 	.word	0xffffffff


	//   ....[228]....
        /*041c*/ 	.word	0xffffffff


	//   ....[229]....
        /*0420*/ 	.word	0xffffffff


	//   ....[230]....
        /*0424*/ 	.word	0xffffffff


	//   ....[231]....
        /*0428*/ 	.word	0xffffffff


	//   ....[232]....
        /*042c*/ 	.word	0xffffffff


	//   ....[233]....
        /*0430*/ 	.word	0xffffffff


	//   ....[234]....
        /*0434*/ 	.word	0xffffffff


	//   ....[235]....
        /*0438*/ 	.word	0xffffffff


	//   ....[236]....
        /*043c*/ 	.word	0xffffffff


	//   ....[237]....
        /*0440*/ 	.word	0xffffffff


	//   ....[238]....
        /*0444*/ 	.word	0xffffffff


	//   ....[239]....
        /*0448*/ 	.word	0xffffffff


	//   ....[240]....
        /*044c*/ 	.word	0xffffffff


	//   ....[241]....
        /*0450*/ 	.word	0xffffffff


	//   ....[242]....
        /*0454*/ 	.word	0xffffffff


	//   ....[243]....
        /*0458*/ 	.word	0xffffffff


	//   ....[244]....
        /*045c*/ 	.word	0xffffffff


	//   ....[245]....
        /*0460*/ 	.word	0xffffffff


	//   ....[246]....
        /*0464*/ 	.word	0xffffffff


	//   ....[247]....
        /*0468*/ 	.word	0xffffffff


	//   ....[248]....
        /*046c*/ 	.word	0xffffffff


	//   ....[249]....
        /*0470*/ 	.word	0xffffffff


	//   ....[250]....
        /*0474*/ 	.word	0xffffffff


	//   ....[251]....
        /*0478*/ 	.word	0xffffffff


	//   ....[252]....
        /*047c*/ 	.word	0xffffffff


	//   ....[253]....
        /*0480*/ 	.word	0xffffffff


	//   ....[254]....
        /*0484*/ 	.word	0xffffffff


	//   ....[255]....
        /*0488*/ 	.word	0xffffffff


	//   ....[0]....
        /*048c*/ 	.word	0xffffffff


	//   ....[1]....
        /*0490*/ 	.word	0xffffffff


	//   ....[2]....
        /*0494*/ 	.word	0xffffffff


	//   ....[3]....
        /*0498*/ 	.word	0xffffffff


	//   ....[4]....
        /*049c*/ 	.word	0xffffffff


	//   ....[5]....
        /*04a0*/ 	.word	0xffffffff


	//   ....[6]....
        /*04a4*/ 	.word	0xffffffff


	//   ....[7]....
        /*04a8*/ 	.word	0xffffffff


	//   ....[8]....
        /*04ac*/ 	.word	0xffffffff


	//   ....[9]....
        /*04b0*/ 	.word	0xffffffff


	//   ....[10]....
        /*04b4*/ 	.word	0xffffffff


	//   ....[11]....
        /*04b8*/ 	.word	0xffffffff


	//   ....[12]....
        /*04bc*/ 	.word	0xffffffff


	//   ....[13]....
        /*04c0*/ 	.word	0xffffffff


	//   ....[14]....
        /*04c4*/ 	.word	0xffffffff


	//   ....[15]....
        /*04c8*/ 	.word	0xffffffff


	//   ....[16]....
        /*04cc*/ 	.word	0xffffffff


	//   ....[17]....
        /*04d0*/ 	.word	0xffffffff


	//   ....[18]....
        /*04d4*/ 	.word	0xffffffff


	//   ....[19]....
        /*04d8*/ 	.word	0xffffffff


	//   ....[20]....
        /*04dc*/ 	.word	0xffffffff


	//   ....[21]....
        /*04e0*/ 	.word	0xffffffff


	//   ....[22]....
        /*04e4*/ 	.word	0xffffffff


	//   ....[23]....
        /*04e8*/ 	.word	0xffffffff


	//   ....[24]....
        /*04ec*/ 	.word	0xffffffff


	//   ....[25]....
        /*04f0*/ 	.word	0xffffffff


	//   ....[26]....
        /*04f4*/ 	.word	0xffffffff


	//   ....[27]....
        /*04f8*/ 	.word	0xffffffff


	//   ....[28]....
        /*04fc*/ 	.word	0xffffffff


	//   ....[29]....
        /*0500*/ 	.word	0xffffffff


	//   ....[30]....
        /*0504*/ 	.word	0xffffffff


	//   ....[31]....
        /*0508*/ 	.word	0xffffffff


	//   ....[32]....
        /*050c*/ 	.word	0xffffffff


	//   ....[33]....
        /*0510*/ 	.word	0xffffffff


	//   ....[34]....
        /*0514*/ 	.word	0xffffffff


	//   ....[35]....
        /*0518*/ 	.word	0xffffffff


	//   ....[36]....
        /*051c*/ 	.word	0xffffffff


	//   ....[37]....
        /*0520*/ 	.word	0xffffffff


	//   ....[38]....
        /*0524*/ 	.word	0xffffffff


	//   ....[39]....
        /*0528*/ 	.word	0xffffffff


	//   ....[40]....
        /*052c*/ 	.word	0xffffffff


	//   ....[41]....
        /*0530*/ 	.word	0xffffffff


	//   ....[42]....
        /*0534*/ 	.word	0xffffffff


	//   ....[43]....
        /*0538*/ 	.word	0xffffffff


	//   ....[44]....
        /*053c*/ 	.word	0xffffffff


	//   ....[45]....
        /*0540*/ 	.word	0xffffffff


	//   ....[46]....
        /*0544*/ 	.word	0xffffffff


	//   ....[47]....
        /*0548*/ 	.word	0xffffffff


	//   ....[48]....
        /*054c*/ 	.word	0xffffffff


	//   ....[49]....
        /*0550*/ 	.word	0xffffffff


	//   ....[50]....
        /*0554*/ 	.word	0xffffffff


	//   ....[51]....
        /*0558*/ 	.word	0xffffffff


	//   ....[52]....
        /*055c*/ 	.word	0xffffffff


	//   ....[53]....
        /*0560*/ 	.word	0xffffffff


	//   ....[54]....
        /*0564*/ 	.word	0xffffffff


	//   ....[55]....
        /*0568*/ 	.word	0xffffffff


	//   ....[56]....
        /*056c*/ 	.word	0xffffffff


	//   ....[57]....
        /*0570*/ 	.word	0xffffffff


	//   ....[58]....
        /*0574*/ 	.word	0xffffffff


	//   ....[59]....
        /*0578*/ 	.word	0xffffffff


	//   ....[60]....
        /*057c*/ 	.word	0xffffffff


	//   ....[61]....
        /*0580*/ 	.word	0xffffffff


	//   ....[62]....
        /*0584*/ 	.word	0xffffffff


	//   ....[63]....
        /*0588*/ 	.word	0xffffffff


	//   ....[64]....
        /*058c*/ 	.word	0xffffffff


	//   ....[65]....
        /*0590*/ 	.word	0xffffffff


	//   ....[66]....
        /*0594*/ 	.word	0xffffffff


	//   ....[67]....
        /*0598*/ 	.word	0xffffffff


	//   ....[68]....
        /*059c*/ 	.word	0xffffffff


	//   ....[69]....
        /*05a0*/ 	.word	0xffffffff


	//   ....[70]....
        /*05a4*/ 	.word	0xffffffff


	//   ....[71]....
        /*05a8*/ 	.word	0xffffffff


	//   ....[72]....
        /*05ac*/ 	.word	0xffffffff


	//   ....[73]....
        /*05b0*/ 	.word	0xffffffff


	//   ....[74]....
        /*05b4*/ 	.word	0xffffffff


	//   ....[75]....
        /*05b8*/ 	.word	0xffffffff


	//   ....[76]....
        /*05bc*/ 	.word	0xffffffff


	//   ....[77]....
        /*05c0*/ 	.word	0xffffffff


	//   ....[78]....
        /*05c4*/ 	.word	0xffffffff


	//   ....[79]....
        /*05c8*/ 	.word	0xffffffff


	//   ....[80]....
        /*05cc*/ 	.word	0xffffffff


	//   ....[81]....
        /*05d0*/ 	.word	0xffffffff


	//   ....[82]....
        /*05d4*/ 	.word	0xffffffff


	//   ....[83]....
        /*05d8*/ 	.word	0xffffffff


	//   ....[84]....
        /*05dc*/ 	.word	0xffffffff


	//   ....[85]....
        /*05e0*/ 	.word	0xffffffff


	//   ....[86]....
        /*05e4*/ 	.word	0xffffffff


	//   ....[87]....
        /*05e8*/ 	.word	0xffffffff


	//   ....[88]....
        /*05ec*/ 	.word	0xffffffff


	//   ....[89]....
        /*05f0*/ 	.word	0xffffffff


	//   ....[90]....
        /*05f4*/ 	.word	0xffffffff


	//   ....[91]....
        /*05f8*/ 	.word	0xffffffff


	//   ....[92]....
        /*05fc*/ 	.word	0xffffffff


	//   ....[93]....
        /*0600*/ 	.word	0xffffffff


	//   ....[94]....
        /*0604*/ 	.word	0xffffffff


	//   ....[95]....
        /*0608*/ 	.word	0xffffffff


	//   ....[96]....
        /*060c*/ 	.word	0xffffffff


	//   ....[97]....
        /*0610*/ 	.word	0xffffffff


	//   ....[98]....
        /*0614*/ 	.word	0xffffffff


	//   ....[99]....
        /*0618*/ 	.word	0xffffffff


	//   ....[100]....
        /*061c*/ 	.word	0xffffffff


	//   ....[101]....
        /*0620*/ 	.word	0xffffffff


	//   ....[102]....
        /*0624*/ 	.word	0xffffffff


	//   ....[103]....
        /*0628*/ 	.word	0xffffffff


	//   ....[104]....
        /*062c*/ 	.word	0xffffffff


	//   ....[105]....
        /*0630*/ 	.word	0xffffffff


	//   ....[106]....
        /*0634*/ 	.word	0xffffffff


	//   ....[107]....
        /*0638*/ 	.word	0xffffffff


	//   ....[108]....
        /*063c*/ 	.word	0xffffffff


	//   ....[109]....
        /*0640*/ 	.word	0xffffffff


	//   ....[110]....
        /*0644*/ 	.word	0xffffffff


	//   ....[111]....
        /*0648*/ 	.word	0xffffffff


	//   ....[112]....
        /*064c*/ 	.word	0xffffffff


	//   ....[113]....
        /*0650*/ 	.word	0xffffffff


	//   ....[114]....
        /*0654*/ 	.word	0xffffffff


	//   ....[115]....
        /*0658*/ 	.word	0xffffffff


	//   ....[116]....
        /*065c*/ 	.word	0xffffffff


	//   ....[117]....
        /*0660*/ 	.word	0xffffffff


	//   ....[118]....
        /*0664*/ 	.word	0xffffffff


	//   ....[119]....
        /*0668*/ 	.word	0xffffffff


	//   ....[120]....
        /*066c*/ 	.word	0xffffffff


	//   ....[121]....
        /*0670*/ 	.word	0xffffffff


	//   ....[122]....
        /*0674*/ 	.word	0xffffffff


	//   ....[123]....
        /*0678*/ 	.word	0xffffffff


	//   ....[124]....
        /*067c*/ 	.word	0xffffffff


	//   ....[125]....
        /*0680*/ 	.word	0xffffffff


	//   ....[126]....
        /*0684*/ 	.word	0xffffffff


	//   ....[127]....
        /*0688*/ 	.word	0xffffffff


	//   ....[128]....
        /*068c*/ 	.word	0xffffffff


	//   ....[129]....
        /*0690*/ 	.word	0xffffffff


	//   ....[130]....
        /*0694*/ 	.word	0xffffffff


	//   ....[131]....
        /*0698*/ 	.word	0xffffffff


	//   ....[132]....
        /*069c*/ 	.word	0xffffffff


	//   ....[133]....
        /*06a0*/ 	.word	0xffffffff


	//   ....[134]....
        /*06a4*/ 	.word	0xffffffff


	//   ....[135]....
        /*06a8*/ 	.word	0xffffffff


	//   ....[136]....
        /*06ac*/ 	.word	0xffffffff


	//   ....[137]....
        /*06b0*/ 	.word	0xffffffff


	//   ....[138]....
        /*06b4*/ 	.word	0xffffffff


	//   ....[139]....
        /*06b8*/ 	.word	0xffffffff


	//   ....[140]....
        /*06bc*/ 	.word	0xffffffff


	//   ....[141]....
        /*06c0*/ 	.word	0xffffffff


	//   ....[142]....
        /*06c4*/ 	.word	0xffffffff


	//   ....[143]....
        /*06c8*/ 	.word	0xffffffff


	//   ....[144]....
        /*06cc*/ 	.word	0xffffffff


	//   ....[145]....
        /*06d0*/ 	.word	0xffffffff


	//   ....[146]....
        /*06d4*/ 	.word	0xffffffff


	//   ....[147]....
        /*06d8*/ 	.word	0xffffffff


	//   ....[148]....
        /*06dc*/ 	.word	0xffffffff


	//   ....[149]....
        /*06e0*/ 	.word	0xffffffff


	//   ....[150]....
        /*06e4*/ 	.word	0xffffffff


	//   ....[151]....
        /*06e8*/ 	.word	0xffffffff


	//   ....[152]....
        /*06ec*/ 	.word	0xffffffff


	//   ....[153]....
        /*06f0*/ 	.word	0xffffffff


	//   ....[154]....
        /*06f4*/ 	.word	0xffffffff


	//   ....[155]....
        /*06f8*/ 	.word	0xffffffff


	//   ....[156]....
        /*06fc*/ 	.word	0xffffffff


	//   ....[157]....
        /*0700*/ 	.word	0xffffffff


	//   ....[158]....
        /*0704*/ 	.word	0xffffffff


	//   ....[159]....
        /*0708*/ 	.word	0xffffffff


	//   ....[160]....
        /*070c*/ 	.word	0xffffffff


	//   ....[161]....
        /*0710*/ 	.word	0xffffffff


	//   ....[162]....
        /*0714*/ 	.word	0xffffffff


	//   ....[163]....
        /*0718*/ 	.word	0xffffffff


	//   ....[164]....
        /*071c*/ 	.word	0xffffffff


	//   ....[165]....
        /*0720*/ 	.word	0xffffffff


	//   ....[166]....
        /*0724*/ 	.word	0xffffffff


	//   ....[167]....
        /*0728*/ 	.word	0xffffffff


	//   ....[168]....
        /*072c*/ 	.word	0xffffffff


	//   ....[169]....
        /*0730*/ 	.word	0xffffffff


	//   ....[170]....
        /*0734*/ 	.word	0xffffffff


	//   ....[171]....
        /*0738*/ 	.word	0xffffffff


	//   ....[172]....
        /*073c*/ 	.word	0xffffffff


	//   ....[173]....
        /*0740*/ 	.word	0xffffffff


	//   ....[174]....
        /*0744*/ 	.word	0xffffffff


	//   ....[175]....
        /*0748*/ 	.word	0xffffffff


	//   ....[176]....
        /*074c*/ 	.word	0xffffffff


	//   ....[177]....
        /*0750*/ 	.word	0xffffffff


	//   ....[178]....
        /*0754*/ 	.word	0xffffffff


	//   ....[179]....
        /*0758*/ 	.word	0xffffffff


	//   ....[180]....
        /*075c*/ 	.word	0xffffffff


	//   ....[181]....
        /*0760*/ 	.word	0xffffffff


	//   ....[182]....
        /*0764*/ 	.word	0xffffffff


	//   ....[183]....
        /*0768*/ 	.word	0xffffffff


	//   ....[184]....
        /*076c*/ 	.word	0xffffffff


	//   ....[185]....
        /*0770*/ 	.word	0xffffffff


	//   ....[186]....
        /*0774*/ 	.word	0xffffffff


	//   ....[187]....
        /*0778*/ 	.word	0xffffffff


	//   ....[188]....
        /*077c*/ 	.word	0xffffffff


	//   ....[189]....
        /*0780*/ 	.word	0xffffffff


	//   ....[190]....
        /*0784*/ 	.word	0xffffffff


	//   ....[191]....
        /*0788*/ 	.word	0xffffffff


	//   ....[192]....
        /*078c*/ 	.word	0xffffffff


	//   ....[193]....
        /*0790*/ 	.word	0xffffffff


	//   ....[194]....
        /*0794*/ 	.word	0xffffffff


	//   ....[195]....
        /*0798*/ 	.word	0xffffffff


	//   ....[196]....
        /*079c*/ 	.word	0xffffffff


	//   ....[197]....
        /*07a0*/ 	.word	0xffffffff


	//   ....[198]....
        /*07a4*/ 	.word	0xffffffff


	//   ....[199]....
        /*07a8*/ 	.word	0xffffffff


	//   ....[200]....
        /*07ac*/ 	.word	0xffffffff


	//   ....[201]....
        /*07b0*/ 	.word	0xffffffff


	//   ....[202]....
        /*07b4*/ 	.word	0xffffffff


	//   ....[203]....
        /*07b8*/ 	.word	0xffffffff


	//   ....[204]....
        /*07bc*/ 	.word	0xffffffff


	//   ....[205]....
        /*07c0*/ 	.word	0xffffffff


	//   ....[206]....
        /*07c4*/ 	.word	0xffffffff


	//   ....[207]....
        /*07c8*/ 	.word	0xffffffff


	//   ....[208]....
        /*07cc*/ 	.word	0xffffffff


	//   ....[209]....
        /*07d0*/ 	.word	0xffffffff


	//   ....[210]....
        /*07d4*/ 	.word	0xffffffff


	//   ....[211]....
        /*07d8*/ 	.word	0xffffffff


	//   ....[212]....
        /*07dc*/ 	.word	0xffffffff


	//   ....[213]....
        /*07e0*/ 	.word	0xffffffff


	//   ....[214]....
        /*07e4*/ 	.word	0xffffffff


	//   ....[215]....
        /*07e8*/ 	.word	0xffffffff


	//   ....[216]....
        /*07ec*/ 	.word	0xffffffff


	//   ....[217]....
        /*07f0*/ 	.word	0xffffffff


	//   ....[218]....
        /*07f4*/ 	.word	0xffffffff


	//   ....[219]....
        /*07f8*/ 	.word	0xffffffff


	//   ....[220]....
        /*07fc*/ 	.word	0xffffffff


	//   ....[221]....
        /*0800*/ 	.word	0xffffffff


	//   ....[222]....
        /*0804*/ 	.word	0xffffffff


	//   ....[223]....
        /*0808*/ 	.word	0xffffffff


	//   ....[224]....
        /*080c*/ 	.word	0xffffffff


	//   ....[225]....
        /*0810*/ 	.word	0xffffffff


	//   ....[226]....
        /*0814*/ 	.word	0xffffffff


	//   ....[227]....
        /*0818*/ 	.word	0xffffffff


	//   ....[228]....
        /*081c*/ 	.word	0xffffffff


	//   ....[229]....
        /*0820*/ 	.word	0xffffffff


	//   ....[230]....
        /*0824*/ 	.word	0xffffffff


	//   ....[231]....
        /*0828*/ 	.word	0xffffffff


	//   ....[232]....
        /*082c*/ 	.word	0xffffffff


	//   ....[233]....
        /*0830*/ 	.word	0xffffffff


	//   ....[234]....
        /*0834*/ 	.word	0xffffffff


	//   ....[235]....
        /*0838*/ 	.word	0xffffffff


	//   ....[236]....
        /*083c*/ 	.word	0xffffffff


	//   ....[237]....
        /*0840*/ 	.word	0xffffffff


	//   ....[238]....
        /*0844*/ 	.word	0xffffffff


	//   ....[239]....
        /*0848*/ 	.word	0xffffffff


	//   ....[240]....
        /*084c*/ 	.word	0xffffffff


	//   ....[241]....
        /*0850*/ 	.word	0xffffffff


	//   ....[242]....
        /*0854*/ 	.word	0xffffffff


	//   ....[243]....
        /*0858*/ 	.word	0xffffffff


	//   ....[244]....
        /*085c*/ 	.word	0xffffffff


	//   ....[245]....
        /*0860*/ 	.word	0xffffffff


	//   ....[246]....
        /*0864*/ 	.word	0xffffffff


	//   ....[247]....
        /*0868*/ 	.word	0xffffffff


	//   ....[248]....
        /*086c*/ 	.word	0xffffffff


	//   ....[249]....
        /*0870*/ 	.word	0xffffffff


	//   ....[250]....
        /*0874*/ 	.word	0xffffffff


	//   ....[251]....
        /*0878*/ 	.word	0xffffffff


	//   ....[252]....
        /*087c*/ 	.word	0xffffffff


	//   ....[253]....
        /*0880*/ 	.word	0xffffffff


	//   ....[254]....
        /*0884*/ 	.word	0xffffffff


	//   ....[255]....
        /*0888*/ 	.word	0xffffffff


	//   ....[0]....
        /*088c*/ 	.word	0xffffffff


	//   ....[1]....
        /*0890*/ 	.word	0xffffffff


	//   ....[2]....
        /*0894*/ 	.word	0xffffffff


	//   ....[3]....
        /*0898*/ 	.word	0xffffffff


	//   ....[4]....
        /*089c*/ 	.word	0xffffffff


	//   ....[5]....
        /*08a0*/ 	.word	0xffffffff


	//   ....[6]....
        /*08a4*/ 	.word	0xffffffff


	//   ....[7]....
        /*08a8*/ 	.word	0xffffffff


	//   ....[8]....
        /*08ac*/ 	.word	0xffffffff


	//   ....[9]....
        /*08b0*/ 	.word	0xffffffff


	//   ....[10]....
        /*08b4*/ 	.word	0xffffffff


	//   ....[11]....
        /*08b8*/ 	.word	0xffffffff


	//   ....[12]....
        /*08bc*/ 	.word	0xffffffff


	//   ....[13]....
        /*08c0*/ 	.word	0xffffffff


	//   ....[14]....
        /*08c4*/ 	.word	0xffffffff


	//   ....[15]....
        /*08c8*/ 	.word	0xffffffff


	//   ....[16]....
        /*08cc*/ 	.word	0xffffffff


	//   ....[17]....
        /*08d0*/ 	.word	0xffffffff


	//   ....[18]....
        /*08d4*/ 	.word	0xffffffff


	//   ....[19]....
        /*08d8*/ 	.word	0xffffffff


	//   ....[20]....
        /*08dc*/ 	.word	0xffffffff


	//   ....[21]....
        /*08e0*/ 	.word	0xffffffff


	//   ....[22]....
        /*08e4*/ 	.word	0xffffffff


	//   ....[23]....
        /*08e8*/ 	.word	0xffffffff


	//   ....[24]....
        /*08ec*/ 	.word	0xffffffff


	//   ....[25]....
        /*08f0*/ 	.word	0xffffffff


	//   ....[26]....
        /*08f4*/ 	.word	0xffffffff


	//   ....[27]....
        /*08f8*/ 	.word	0xffffffff


	//   ....[28]....
        /*08fc*/ 	.word	0xffffffff


	//   ....[29]....
        /*0900*/ 	.word	0xffffffff


	//   ....[30]....
        /*0904*/ 	.word	0xffffffff


	//   ....[31]....
        /*0908*/ 	.word	0xffffffff


	//   ....[32]....
        /*090c*/ 	.word	0xffffffff


	//   ....[33]....
        /*0910*/ 	.word	0xffffffff


	//   ....[34]....
        /*0914*/ 	.word	0xffffffff


	//   ....[35]....
        /*0918*/ 	.word	0xffffffff


	//   ....[36]....
        /*091c*/ 	.word	0xffffffff


	//   ....[37]....
        /*0920*/ 	.word	0xffffffff


	//   ....[38]....
        /*0924*/ 	.word	0xffffffff


	//   ....[39]....
        /*0928*/ 	.word	0xffffffff


	//   ....[40]....
        /*092c*/ 	.word	0xffffffff


	//   ....[41]....
        /*0930*/ 	.word	0xffffffff


	//   ....[42]....
        /*0934*/ 	.word	0xffffffff


	//   ....[43]....
        /*0938*/ 	.word	0xffffffff


	//   ....[44]....
        /*093c*/ 	.word	0xffffffff


	//   ....[45]....
        /*0940*/ 	.word	0xffffffff


	//   ....[46]....
        /*0944*/ 	.word	0xffffffff


	//   ....[47]....
        /*0948*/ 	.word	0xffffffff


	//   ....[48]....
        /*094c*/ 	.word	0xffffffff


	//   ....[49]....
        /*0950*/ 	.word	0xffffffff


	//   ....[50]....
        /*0954*/ 	.word	0xffffffff


	//   ....[51]....
        /*0958*/ 	.word	0xffffffff


	//   ....[52]....
        /*095c*/ 	.word	0xffffffff


	//   ....[53]....
        /*0960*/ 	.word	0xffffffff


	//   ....[54]....
        /*0964*/ 	.word	0xffffffff


	//   ....[55]....
        /*0968*/ 	.word	0xffffffff


	//   ....[56]....
        /*096c*/ 	.word	0xffffffff


	//   ....[57]....
        /*0970*/ 	.word	0xffffffff


	//   ....[58]....
        /*0974*/ 	.word	0xffffffff


	//   ....[59]....
        /*0978*/ 	.word	0xffffffff


	//   ....[60]....
        /*097c*/ 	.word	0xffffffff


	//   ....[61]....
        /*0980*/ 	.word	0xffffffff


	//   ....[62]....
        /*0984*/ 	.word	0xffffffff


	//   ....[63]....
        /*0988*/ 	.word	0xffffffff


	//   ....[64]....
        /*098c*/ 	.word	0xffffffff


	//   ....[65]....
        /*0990*/ 	.word	0xffffffff


	//   ....[66]....
        /*0994*/ 	.word	0xffffffff


	//   ....[67]....
        /*0998*/ 	.word	0xffffffff


	//   ....[68]....
        /*099c*/ 	.word	0xffffffff


	//   ....[69]....
        /*09a0*/ 	.word	0xffffffff


	//   ....[70]....
        /*09a4*/ 	.word	0xffffffff


	//   ....[71]....
        /*09a8*/ 	.word	0xffffffff


	//   ....[72]....
        /*09ac*/ 	.word	0xffffffff


	//   ....[73]....
        /*09b0*/ 	.word	0xffffffff


	//   ....[74]....
        /*09b4*/ 	.word	0xffffffff


	//   ....[75]....
        /*09b8*/ 	.word	0xffffffff


	//   ....[76]....
        /*09bc*/ 	.word	0xffffffff


	//   ....[77]....
        /*09c0*/ 	.word	0xffffffff


	//   ....[78]....
        /*09c4*/ 	.word	0xffffffff


	//   ....[79]....
        /*09c8*/ 	.word	0xffffffff


	//   ....[80]....
        /*09cc*/ 	.word	0xffffffff


	//   ....[81]....
        /*09d0*/ 	.word	0xffffffff


	//   ....[82]....
        /*09d4*/ 	.word	0xffffffff


	//   ....[83]....
        /*09d8*/ 	.word	0xffffffff


	//   ....[84]....
        /*09dc*/ 	.word	0xffffffff


	//   ....[85]....
        /*09e0*/ 	.word	0xffffffff


	//   ....[86]....
        /*09e4*/ 	.word	0xffffffff


	//   ....[87]....
        /*09e8*/ 	.word	0xffffffff


	//   ....[88]....
        /*09ec*/ 	.word	0xffffffff


	//   ....[89]....
        /*09f0*/ 	.word	0xffffffff


	//   ....[90]....
        /*09f4*/ 	.word	0xffffffff


	//   ....[91]....
        /*09f8*/ 	.word	0xffffffff


	//   ....[92]....
        /*09fc*/ 	.word	0xffffffff


	//   ....[93]....
        /*0a00*/ 	.word	0xffffffff


	//   ....[94]....
        /*0a04*/ 	.word	0xffffffff


	//   ....[95]....
        /*0a08*/ 	.word	0xffffffff


	//   ....[96]....
        /*0a0c*/ 	.word	0xffffffff


	//   ....[97]....
        /*0a10*/ 	.word	0xffffffff


	//   ....[98]....
        /*0a14*/ 	.word	0xffffffff


	//   ....[99]....
        /*0a18*/ 	.word	0xffffffff


	//   ....[100]....
        /*0a1c*/ 	.word	0xffffffff


	//   ....[101]....
        /*0a20*/ 	.word	0xffffffff


	//   ....[102]....
        /*0a24*/ 	.word	0xffffffff


	//   ....[103]....
        /*0a28*/ 	.word	0xffffffff


	//   ....[104]....
        /*0a2c*/ 	.word	0xffffffff


	//   ....[105]....
        /*0a30*/ 	.word	0xffffffff


	//   ....[106]....
        /*0a34*/ 	.word	0xffffffff


	//   ....[107]....
        /*0a38*/ 	.word	0xffffffff


	//   ....[108]....
        /*0a3c*/ 	.word	0xffffffff


	//   ....[109]....
        /*0a40*/ 	.word	0xffffffff


	//   ....[110]....
        /*0a44*/ 	.word	0xffffffff


	//   ....[111]....
        /*0a48*/ 	.word	0xffffffff


	//   ....[112]....
        /*0a4c*/ 	.word	0xffffffff


	//   ....[113]....
        /*0a50*/ 	.word	0xffffffff


	//   ....[114]....
        /*0a54*/ 	.word	0xffffffff


	//   ....[115]....
        /*0a58*/ 	.word	0xffffffff


	//   ....[116]....
        /*0a5c*/ 	.word	0xffffffff


	//   ....[117]....
        /*0a60*/ 	.word	0xffffffff


	//   ....[118]....
        /*0a64*/ 	.word	0xffffffff


	//   ....[119]....
        /*0a68*/ 	.word	0xffffffff


	//   ....[120]....
        /*0a6c*/ 	.word	0xffffffff


	//   ....[121]....
        /*0a70*/ 	.word	0xffffffff


	//   ....[122]....
        /*0a74*/ 	.word	0xffffffff


	//   ....[123]....
        /*0a78*/ 	.word	0xffffffff


	//   ....[124]....
        /*0a7c*/ 	.word	0xffffffff


	//   ....[125]....
        /*0a80*/ 	.word	0xffffffff


	//   ....[126]....
        /*0a84*/ 	.word	0xffffffff


	//   ....[127]....
        /*0a88*/ 	.word	0xffffffff


	//   ....[128]....
        /*0a8c*/ 	.word	0xffffffff


	//   ....[129]....
        /*0a90*/ 	.word	0xffffffff


	//   ....[130]....
        /*0a94*/ 	.word	0xffffffff


	//   ....[131]....
        /*0a98*/ 	.word	0xffffffff


	//   ....[132]....
        /*0a9c*/ 	.word	0xffffffff


	//   ....[133]....
        /*0aa0*/ 	.word	0xffffffff


	//   ....[134]....
        /*0aa4*/ 	.word	0xffffffff


	//   ....[135]....
        /*0aa8*/ 	.word	0xffffffff


	//   ....[136]....
        /*0aac*/ 	.word	0xffffffff


	//   ....[137]....
        /*0ab0*/ 	.word	0xffffffff


	//   ....[138]....
        /*0ab4*/ 	.word	0xffffffff


	//   ....[139]....
        /*0ab8*/ 	.word	0xffffffff


	//   ....[140]....
        /*0abc*/ 	.word	0xffffffff


	//   ....[141]....
        /*0ac0*/ 	.word	0xffffffff


	//   ....[142]....
        /*0ac4*/ 	.word	0xffffffff


	//   ....[143]....
        /*0ac8*/ 	.word	0xffffffff


	//   ....[144]....
        /*0acc*/ 	.word	0xffffffff


	//   ....[145]....
        /*0ad0*/ 	.word	0xffffffff


	//   ....[146]....
        /*0ad4*/ 	.word	0xffffffff


	//   ....[147]....
        /*0ad8*/ 	.word	0xffffffff


	//   ....[148]....
        /*0adc*/ 	.word	0xffffffff


	//   ....[149]....
        /*0ae0*/ 	.word	0xffffffff


	//   ....[150]....
        /*0ae4*/ 	.word	0xffffffff


	//   ....[151]....
        /*0ae8*/ 	.word	0xffffffff


	//   ....[152]....
        /*0aec*/ 	.word	0xffffffff


	//   ....[153]....
        /*0af0*/ 	.word	0xffffffff


	//   ....[154]....
        /*0af4*/ 	.word	0xffffffff


	//   ....[155]....
        /*0af8*/ 	.word	0xffffffff


	//   ....[156]....
        /*0afc*/ 	.word	0xffffffff


	//   ....[157]....
        /*0b00*/ 	.word	0xffffffff


	//   ....[158]....
        /*0b04*/ 	.word	0xffffffff


	//   ....[159]....
        /*0b08*/ 	.word	0xffffffff


	//   ....[160]....
        /*0b0c*/ 	.word	0xffffffff


	//   ....[161]....
        /*0b10*/ 	.word	0xffffffff


	//   ....[162]....
        /*0b14*/ 	.word	0xffffffff


	//   ....[163]....
        /*0b18*/ 	.word	0xffffffff


	//   ....[164]....
        /*0b1c*/ 	.word	0xffffffff


	//   ....[165]....
        /*0b20*/ 	.word	0xffffffff


	//   ....[166]....
        /*0b24*/ 	.word	0xffffffff


	//   ....[167]....
        /*0b28*/ 	.word	0xffffffff


	//   ....[168]....
        /*0b2c*/ 	.word	0xffffffff


	//   ....[169]....
        /*0b30*/ 	.word	0xffffffff


	//   ....[170]....
        /*0b34*/ 	.word	0xffffffff


	//   ....[171]....
        /*0b38*/ 	.word	0xffffffff


	//   ....[172]....
        /*0b3c*/ 	.word	0xffffffff


	//   ....[173]....
        /*0b40*/ 	.word	0xffffffff


	//   ....[174]....
        /*0b44*/ 	.word	0xffffffff


	//   ....[175]....
        /*0b48*/ 	.word	0xffffffff


	//   ....[176]....
        /*0b4c*/ 	.word	0xffffffff


	//   ....[177]....
        /*0b50*/ 	.word	0xffffffff


	//   ....[178]....
        /*0b54*/ 	.word	0xffffffff


	//   ....[179]....
        /*0b58*/ 	.word	0xffffffff


	//   ....[180]....
        /*0b5c*/ 	.word	0xffffffff


	//   ....[181]....
        /*0b60*/ 	.word	0xffffffff


	//   ....[182]....
        /*0b64*/ 	.word	0xffffffff


	//   ....[183]....
        /*0b68*/ 	.word	0xffffffff


	//   ....[184]....
        /*0b6c*/ 	.word	0xffffffff


	//   ....[185]....
        /*0b70*/ 	.word	0xffffffff


	//   ....[186]....
        /*0b74*/ 	.word	0xffffffff


	//   ....[187]....
        /*0b78*/ 	.word	0xffffffff


	//   ....[188]....
        /*0b7c*/ 	.word	0xffffffff


	//   ....[189]....
        /*0b80*/ 	.word	0xffffffff


	//   ....[190]....
        /*0b84*/ 	.word	0xffffffff


	//   ....[191]....
        /*0b88*/ 	.word	0xffffffff


	//   ....[192]....
        /*0b8c*/ 	.word	0xffffffff


	//   ....[193]....
        /*0b90*/ 	.word	0xffffffff


	//   ....[194]....
        /*0b94*/ 	.word	0xffffffff


	//   ....[195]....
        /*0b98*/ 	.word	0xffffffff


	//   ....[196]....
        /*0b9c*/ 	.word	0xffffffff


	//   ....[197]....
        /*0ba0*/ 	.word	0xffffffff


	//   ....[198]....
        /*0ba4*/ 	.word	0xffffffff


	//   ....[199]....
        /*0ba8*/ 	.word	0xffffffff


	//   ....[200]....
        /*0bac*/ 	.word	0xffffffff


	//   ....[201]....
        /*0bb0*/ 	.word	0xffffffff


	//   ....[202]....
        /*0bb4*/ 	.word	0xffffffff


	//   ....[203]....
        /*0bb8*/ 	.word	0xffffffff


	//   ....[204]....
        /*0bbc*/ 	.word	0xffffffff


	//   ....[205]....
        /*0bc0*/ 	.word	0xffffffff


	//   ....[206]....
        /*0bc4*/ 	.word	0xffffffff


	//   ....[207]....
        /*0bc8*/ 	.word	0xffffffff


	//   ....[208]....
        /*0bcc*/ 	.word	0xffffffff


	//   ....[209]....
        /*0bd0*/ 	.word	0xffffffff


	//   ....[210]....
        /*0bd4*/ 	.word	0xffffffff


	//   ....[211]....
        /*0bd8*/ 	.word	0xffffffff


	//   ....[212]....
        /*0bdc*/ 	.word	0xffffffff


	//   ....[213]....
        /*0be0*/ 	.word	0xffffffff


	//   ....[214]....
        /*0be4*/ 	.word	0xffffffff


	//   ....[215]....
        /*0be8*/ 	.word	0xffffffff


	//   ....[216]....
        /*0bec*/ 	.word	0xffffffff


	//   ....[217]....
        /*0bf0*/ 	.word	0xffffffff


	//   ....[218]....
        /*0bf4*/ 	.word	0xffffffff


	//   ....[219]....
        /*0bf8*/ 	.word	0xffffffff


	//   ....[220]....
        /*0bfc*/ 	.word	0xffffffff


	//   ....[221]....
        /*0c00*/ 	.word	0xffffffff


	//   ....[222]....
        /*0c04*/ 	.word	0xffffffff


	//   ....[223]....
        /*0c08*/ 	.word	0xffffffff


	//   ....[224]....
        /*0c0c*/ 	.word	0xffffffff


	//   ....[225]....
        /*0c10*/ 	.word	0xffffffff


	//   ....[226]....
        /*0c14*/ 	.word	0xffffffff


	//   ....[227]....
        /*0c18*/ 	.word	0xffffffff


	//   ....[228]....
        /*0c1c*/ 	.word	0xffffffff


	//   ....[229]....
        /*0c20*/ 	.word	0xffffffff


	//   ....[230]....
        /*0c24*/ 	.word	0xffffffff


	//   ....[231]....
        /*0c28*/ 	.word	0xffffffff


	//   ....[232]....
        /*0c2c*/ 	.word	0xffffffff


	//   ....[233]....
        /*0c30*/ 	.word	0xffffffff


	//   ....[234]....
        /*0c34*/ 	.word	0xffffffff


	//   ....[235]....
        /*0c38*/ 	.word	0xffffffff


	//   ....[236]....
        /*0c3c*/ 	.word	0xffffffff


	//   ....[237]....
        /*0c40*/ 	.word	0xffffffff


	//   ....[238]....
        /*0c44*/ 	.word	0xffffffff


	//   ....[239]....
        /*0c48*/ 	.word	0xffffffff


	//   ....[240]....
        /*0c4c*/ 	.word	0xffffffff


	//   ....[241]....
        /*0c50*/ 	.word	0xffffffff


	//   ....[242]....
        /*0c54*/ 	.word	0xffffffff


	//   ....[243]....
        /*0c58*/ 	.word	0xffffffff


	//   ....[244]....
        /*0c5c*/ 	.word	0xffffffff


	//   ....[245]....
        /*0c60*/ 	.word	0xffffffff


	//   ....[246]....
        /*0c64*/ 	.word	0xffffffff


	//   ....[247]....
        /*0c68*/ 	.word	0xffffffff


	//   ....[248]....
        /*0c6c*/ 	.word	0xffffffff


	//   ....[249]....
        /*0c70*/ 	.word	0xffffffff


	//   ....[250]....
        /*0c74*/ 	.word	0xffffffff


	//   ....[251]....
        /*0c78*/ 	.word	0xffffffff


	//   ....[252]....
        /*0c7c*/ 	.word	0xffffffff


	//   ....[253]....
        /*0c80*/ 	.word	0xffffffff


	//   ....[254]....
        /*0c84*/ 	.word	0xffffffff


	//   ....[255]....
        /*0c88*/ 	.word	0xffffffff


	//   ....[0]....
        /*0c8c*/ 	.word	0xffffffff


	//   ....[1]....
        /*0c90*/ 	.word	0xffffffff


	//   ....[2]....
        /*0c94*/ 	.word	0xffffffff


	//   ....[3]....
        /*0c98*/ 	.word	0xffffffff


	//   ....[4]....
        /*0c9c*/ 	.word	0xffffffff


	//   ....[5]....
        /*0ca0*/ 	.word	0xffffffff


	//   ....[6]....
        /*0ca4*/ 	.word	0xffffffff


	//   ....[7]....
        /*0ca8*/ 	.word	0xffffffff


	//   ....[8]....
        /*0cac*/ 	.word	0xffffffff


	//   ....[9]....
        /*0cb0*/ 	.word	0xffffffff


	//   ....[10]....
        /*0cb4*/ 	.word	0xffffffff


	//   ....[11]....
        /*0cb8*/ 	.word	0xffffffff


	//   ....[12]....
        /*0cbc*/ 	.word	0xffffffff


	//   ....[13]....
        /*0cc0*/ 	.word	0xffffffff


	//   ....[14]....
        /*0cc4*/ 	.word	0xffffffff


	//   ....[15]....
        /*0cc8*/ 	.word	0xffffffff


	//   ....[16]....
        /*0ccc*/ 	.word	0xffffffff


	//   ....[17]....
        /*0cd0*/ 	.word	0xffffffff


	//   ....[18]....
        /*0cd4*/ 	.word	0xffffffff


	//   ....[19]....
        /*0cd8*/ 	.word	0xffffffff


	//   ....[20]....
        /*0cdc*/ 	.word	0xffffffff


	//   ....[21]....
        /*0ce0*/ 	.word	0xffffffff


	//   ....[22]....
        /*0ce4*/ 	.word	0xffffffff


	//   ....[23]....
        /*0ce8*/ 	.word	0xffffffff


	//   ....[24]....
        /*0cec*/ 	.word	0xffffffff


	//   ....[25]....
        /*0cf0*/ 	.word	0xffffffff


	//   ....[26]....
        /*0cf4*/ 	.word	0xffffffff


	//   ....[27]....
        /*0cf8*/ 	.word	0xffffffff


	//   ....[28]....
        /*0cfc*/ 	.word	0xffffffff


	//   ....[29]....
        /*0d00*/ 	.word	0xffffffff


	//   ....[30]....
        /*0d04*/ 	.word	0xffffffff


	//   ....[31]....
        /*0d08*/ 	.word	0xffffffff


	//   ....[32]....
        /*0d0c*/ 	.word	0xffffffff


	//   ....[33]....
        /*0d10*/ 	.word	0xffffffff


	//   ....[34]....
        /*0d14*/ 	.word	0xffffffff


	//   ....[35]....
        /*0d18*/ 	.word	0xffffffff


	//   ....[36]....
        /*0d1c*/ 	.word	0xffffffff


	//   ....[37]....
        /*0d20*/ 	.word	0xffffffff


	//   ....[38]....
        /*0d24*/ 	.word	0xffffffff


	//   ....[39]....
        /*0d28*/ 	.word	0xffffffff


	//   ....[40]....
        /*0d2c*/ 	.word	0xffffffff


	//   ....[41]....
        /*0d30*/ 	.word	0xffffffff


	//   ....[42]....
        /*0d34*/ 	.word	0xffffffff


	//   ....[43]....
        /*0d38*/ 	.word	0xffffffff


	//   ....[44]....
        /*0d3c*/ 	.word	0xffffffff


	//   ....[45]....
        /*0d40*/ 	.word	0xffffffff


	//   ....[46]....
        /*0d44*/ 	.word	0xffffffff


	//   ....[47]....
        /*0d48*/ 	.word	0xffffffff


	//   ....[48]....
        /*0d4c*/ 	.word	0xffffffff


	//   ....[49]....
        /*0d50*/ 	.word	0xffffffff


	//   ....[50]....
        /*0d54*/ 	.word	0xffffffff


	//   ....[51]....
        /*0d58*/ 	.word	0xffffffff


	//   ....[52]....
        /*0d5c*/ 	.word	0xffffffff


	//   ....[53]....
        /*0d60*/ 	.word	0xffffffff


	//   ....[54]....
        /*0d64*/ 	.word	0xffffffff


	//   ....[55]....
        /*0d68*/ 	.word	0xffffffff


	//   ....[56]....
        /*0d6c*/ 	.word	0xffffffff


	//   ....[57]....
        /*0d70*/ 	.word	0xffffffff


	//   ....[58]....
        /*0d74*/ 	.word	0xffffffff


	//   ....[59]....
        /*0d78*/ 	.word	0xffffffff


	//   ....[60]....
        /*0d7c*/ 	.word	0xffffffff


	//   ....[61]....
        /*0d80*/ 	.word	0xffffffff


	//   ....[62]....
        /*0d84*/ 	.word	0xffffffff


	//   ....[63]....
        /*0d88*/ 	.word	0xffffffff


	//   ....[64]....
        /*0d8c*/ 	.word	0xffffffff


	//   ....[65]....
        /*0d90*/ 	.word	0xffffffff


	//   ....[66]....
        /*0d94*/ 	.word	0xffffffff


	//   ....[67]....
        /*0d98*/ 	.word	0xffffffff


	//   ....[68]....
        /*0d9c*/ 	.word	0xffffffff


	//   ....[69]....
        /*0da0*/ 	.word	0xffffffff


	//   ....[70]....
        /*0da4*/ 	.word	0xffffffff


	//   ....[71]....
        /*0da8*/ 	.word	0xffffffff


	//   ....[72]....
        /*0dac*/ 	.word	0xffffffff


	//   ....[73]....
        /*0db0*/ 	.word	0xffffffff


	//   ....[74]....
        /*0db4*/ 	.word	0xffffffff


	//   ....[75]....
        /*0db8*/ 	.word	0xffffffff


	//   ....[76]....
        /*0dbc*/ 	.word	0xffffffff


	//   ....[77]....
        /*0dc0*/ 	.word	0xffffffff


	//   ....[78]....
        /*0dc4*/ 	.word	0xffffffff


	//   ....[79]....
        /*0dc8*/ 	.word	0xffffffff


	//   ....[80]....
        /*0dcc*/ 	.word	0xffffffff


	//   ....[81]....
        /*0dd0*/ 	.word	0xffffffff


	//   ....[82]....
        /*0dd4*/ 	.word	0xffffffff


	//   ....[83]....
        /*0dd8*/ 	.word	0xffffffff


	//   ....[84]....
        /*0ddc*/ 	.word	0xffffffff


	//   ....[85]....
        /*0de0*/ 	.word	0xffffffff


	//   ....[86]....
        /*0de4*/ 	.word	0xffffffff


	//   ....[87]....
        /*0de8*/ 	.word	0xffffffff


	//   ....[88]....
        /*0dec*/ 	.word	0xffffffff


	//   ....[89]....
        /*0df0*/ 	.word	0xffffffff


	//   ....[90]....
        /*0df4*/ 	.word	0xffffffff


	//   ....[91]....
        /*0df8*/ 	.word	0xffffffff


	//   ....[92]....
        /*0dfc*/ 	.word	0xffffffff


	//   ....[93]....
        /*0e00*/ 	.word	0xffffffff


	//   ....[94]....
        /*0e04*/ 	.word	0xffffffff


	//   ....[95]....
        /*0e08*/ 	.word	0xffffffff


	//   ....[96]....
        /*0e0c*/ 	.word	0xffffffff


	//   ....[97]....
        /*0e10*/ 	.word	0xffffffff


	//   ....[98]....
        /*0e14*/ 	.word	0xffffffff


	//   ....[99]....
        /*0e18*/ 	.word	0xffffffff


	//   ....[100]....
        /*0e1c*/ 	.word	0xffffffff


	//   ....[101]....
        /*0e20*/ 	.word	0xffffffff


	//   ....[102]....
        /*0e24*/ 	.word	0xffffffff


	//   ....[103]....
        /*0e28*/ 	.word	0xffffffff


	//   ....[104]....
        /*0e2c*/ 	.word	0xffffffff


	//   ....[105]....
        /*0e30*/ 	.word	0xffffffff


	//   ....[106]....
        /*0e34*/ 	.word	0xffffffff


	//   ....[107]....
        /*0e38*/ 	.word	0xffffffff


	//   ....[108]....
        /*0e3c*/ 	.word	0xffffffff


	//   ....[109]....
        /*0e40*/ 	.word	0xffffffff


	//   ....[110]....
        /*0e44*/ 	.word	0xffffffff


	//   ....[111]....
        /*0e48*/ 	.word	0xffffffff


	//   ....[112]....
        /*0e4c*/ 	.word	0xffffffff


	//   ....[113]....
        /*0e50*/ 	.word	0xffffffff


	//   ....[114]....
        /*0e54*/ 	.word	0xffffffff


	//   ....[115]....
        /*0e58*/ 	.word	0xffffffff


	//   ....[116]....
        /*0e5c*/ 	.word	0xffffffff


	//   ....[117]....
        /*0e60*/ 	.word	0xffffffff


	//   ....[118]....
        /*0e64*/ 	.word	0xffffffff


	//   ....[119]....
        /*0e68*/ 	.word	0xffffffff


	//   ....[120]....
        /*0e6c*/ 	.word	0xffffffff


	//   ....[121]....
        /*0e70*/ 	.word	0xffffffff


	//   ....[122]....
        /*0e74*/ 	.word	0xffffffff


	//   ....[123]....
        /*0e78*/ 	.word	0xffffffff


	//   ....[124]....
        /*0e7c*/ 	.word	0xffffffff


	//   ....[125]....
        /*0e80*/ 	.word	0xffffffff


	//   ....[126]....
        /*0e84*/ 	.word	0xffffffff


	//   ....[127]....
        /*0e88*/ 	.word	0xffffffff


	//   ....[128]....
        /*0e8c*/ 	.word	0xffffffff


	//   ....[129]....
        /*0e90*/ 	.word	0xffffffff


	//   ....[130]....
        /*0e94*/ 	.word	0xffffffff


	//   ....[131]....
        /*0e98*/ 	.word	0xffffffff


	//   ....[132]....
        /*0e9c*/ 	.word	0xffffffff


	//   ....[133]....
        /*0ea0*/ 	.word	0xffffffff


	//   ....[134]....
        /*0ea4*/ 	.word	0xffffffff


	//   ....[135]....
        /*0ea8*/ 	.word	0xffffffff


	//   ....[136]....
        /*0eac*/ 	.word	0xffffffff


	//   ....[137]....
        /*0eb0*/ 	.word	0xffffffff


	//   ....[138]....
        /*0eb4*/ 	.word	0xffffffff


	//   ....[139]....
        /*0eb8*/ 	.word	0xffffffff


	//   ....[140]....
        /*0ebc*/ 	.word	0xffffffff


	//   ....[141]....
        /*0ec0*/ 	.word	0xffffffff


	//   ....[142]....
        /*0ec4*/ 	.word	0xffffffff


	//   ....[143]....
        /*0ec8*/ 	.word	0xffffffff


	//   ....[144]....
        /*0ecc*/ 	.word	0xffffffff


	//   ....[145]....
        /*0ed0*/ 	.word	0xffffffff


	//   ....[146]....
        /*0ed4*/ 	.word	0xffffffff


	//   ....[147]....
        /*0ed8*/ 	.word	0xffffffff


	//   ....[148]....
        /*0edc*/ 	.word	0xffffffff


	//   ....[149]....
        /*0ee0*/ 	.word	0xffffffff


	//   ....[150]....
        /*0ee4*/ 	.word	0xffffffff


	//   ....[151]....
        /*0ee8*/ 	.word	0xffffffff


	//   ....[152]....
        /*0eec*/ 	.word	0xffffffff


	//   ....[153]....
        /*0ef0*/ 	.word	0xffffffff


	//   ....[154]....
        /*0ef4*/ 	.word	0xffffffff


	//   ....[155]....
        /*0ef8*/ 	.word	0xffffffff


	//   ....[156]....
        /*0efc*/ 	.word	0xffffffff


	//   ....[157]....
        /*0f00*/ 	.word	0xffffffff


	//   ....[158]....
        /*0f04*/ 	.word	0xffffffff


	//   ....[159]....
        /*0f08*/ 	.word	0xffffffff


	//   ....[160]....
        /*0f0c*/ 	.word	0xffffffff


	//   ....[161]....
        /*0f10*/ 	.word	0xffffffff


	//   ....[162]....
        /*0f14*/ 	.word	0xffffffff


	//   ....[163]....
        /*0f18*/ 	.word	0xffffffff


	//   ....[164]....
        /*0f1c*/ 	.word	0xffffffff


	//   ....[165]....
        /*0f20*/ 	.word	0xffffffff


	//   ....[166]....
        /*0f24*/ 	.word	0xffffffff


	//   ....[167]....
        /*0f28*/ 	.word	0xffffffff


	//   ....[168]....
        /*0f2c*/ 	.word	0xffffffff


	//   ....[169]....
        /*0f30*/ 	.word	0xffffffff


	//   ....[170]....
        /*0f34*/ 	.word	0xffffffff


	//   ....[171]....
        /*0f38*/ 	.word	0xffffffff


	//   ....[172]....
        /*0f3c*/ 	.word	0xffffffff


	//   ....[173]....
        /*0f40*/ 	.word	0xffffffff


	//   ....[174]....
        /*0f44*/ 	.word	0xffffffff


	//   ....[175]....
        /*0f48*/ 	.word	0xffffffff


	//   ....[176]....
        /*0f4c*/ 	.word	0xffffffff


	//   ....[177]....
        /*0f50*/ 	.word	0xffffffff


	//   ....[178]....
        /*0f54*/ 	.word	0xffffffff


	//   ....[179]....
        /*0f58*/ 	.word	0xffffffff


	//   ....[180]....
        /*0f5c*/ 	.word	0xffffffff


	//   ....[181]....
        /*0f60*/ 	.word	0xffffffff


	//   ....[182]....
        /*0f64*/ 	.word	0xffffffff


	//   ....[183]....
        /*0f68*/ 	.word	0xffffffff


	//   ....[184]....
        /*0f6c*/ 	.word	0xffffffff


	//   ....[185]....
        /*0f70*/ 	.word	0xffffffff


	//   ....[186]....
        /*0f74*/ 	.word	0xffffffff


	//   ....[187]....
        /*0f78*/ 	.word	0xffffffff


	//   ....[188]....
        /*0f7c*/ 	.word	0xffffffff


	//   ....[189]....
        /*0f80*/ 	.word	0xffffffff


	//   ....[190]....
        /*0f84*/ 	.word	0xffffffff


	//   ....[191]....
        /*0f88*/ 	.word	0xffffffff


	//   ....[192]....
        /*0f8c*/ 	.word	0xffffffff


	//   ....[193]....
        /*0f90*/ 	.word	0xffffffff


	//   ....[194]....
        /*0f94*/ 	.word	0xffffffff


	//   ....[195]....
        /*0f98*/ 	.word	0xffffffff


	//   ....[196]....
        /*0f9c*/ 	.word	0xffffffff


	//   ....[197]....
        /*0fa0*/ 	.word	0xffffffff


	//   ....[198]....
        /*0fa4*/ 	.word	0xffffffff


	//   ....[199]....
        /*0fa8*/ 	.word	0xffffffff


	//   ....[200]....
        /*0fac*/ 	.word	0xffffffff


	//   ....[201]....
        /*0fb0*/ 	.word	0xffffffff


	//----- nvinfo : EIATTR_COOP_GROUP_INSTR_OFFSETS
	.align		4
.L_482:
        /*0fb4*/ 	.byte	0x04, 0x28
        /*0fb6*/ 	.short	(.L_484 - .L_483)


	//   ....[0]....
.L_483:
        /*0fb8*/ 	.word	0x00003440


	//   ....[1]....
        /*0fbc*/ 	.word	0x00003450


	//   ....[2]....
        /*0fc0*/ 	.word	0x00003460


	//   ....[3]....
        /*0fc4*/ 	.word	0x00003470


	//   ....[4]....
        /*0fc8*/ 	.word	0x00003480


	//   ....[5]....
        /*0fcc*/ 	.word	0x00003490


	//   ....[6]....
        /*0fd0*/ 	.word	0x000034a0


	//   ....[7]....
        /*0fd4*/ 	.word	0x000034b0


	//   ....[8]....
        /*0fd8*/ 	.word	0x00003610


	//   ....[9]....
        /*0fdc*/ 	.word	0x00003620


	//   ....[10]....
        /*0fe0*/ 	.word	0x00003630


	//   ....[11]....
        /*0fe4*/ 	.word	0x00003640


	//   ....[12]....
        /*0fe8*/ 	.word	0x00003650


	//   ....[13]....
        /*0fec*/ 	.word	0x00003660


	//   ....[14]....
        /*0ff0*/ 	.word	0x00003670


	//   ....[15]....
        /*0ff4*/ 	.word	0x00003680


	//   ....[16]....
        /*0ff8*/ 	.word	0x00003690


	//   ....[17]....
        /*0ffc*/ 	.word	0x000036a0


	//   ....[18]....
        /*1000*/ 	.word	0x000037e0


	//   ....[19]....
        /*1004*/ 	.word	0x000037f0


	//   ....[20]....
        /*1008*/ 	.word	0x00003810


	//   ....[21]....
        /*100c*/ 	.word	0x00003820


	//   ....[22]....
        /*1010*/ 	.word	0x00003830


	//   ....[23]....
        /*1014*/ 	.word	0x00003840


	//   ....[24]....
        /*1018*/ 	.word	0x00003850


	//   ....[25]....
        /*101c*/ 	.word	0x00003860


	//   ....[26]....
        /*1020*/ 	.word	0x00003870


	//   ....[27]....
        /*1024*/ 	.word	0x00003880


	//   ....[28]....
        /*1028*/ 	.word	0x00003970


	//   ....[29]....
        /*102c*/ 	.word	0x00003990


	//   ....[30]....
        /*1030*/ 	.word	0x00003a10


	//   ....[31]....
        /*1034*/ 	.word	0x00003a20


	//   ....[32]....
        /*1038*/ 	.word	0x00003a30


	//   ....[33]....
        /*103c*/ 	.word	0x00003a40


	//   ....[34]....
        /*1040*/ 	.word	0x00003a50


	//   ....[35]....
        /*1044*/ 	.word	0x00003a60


	//   ....[36]....
        /*1048*/ 	.word	0x00003a70


	//   ....[37]....
        /*104c*/ 	.word	0x00003a80


	//   ....[38]....
        /*1050*/ 	.word	0x00003a90


	//   ....[39]....
        /*1054*/ 	.word	0x00003aa0


	//   ....[40]....
        /*1058*/ 	.word	0x00003c20


	//   ....[41]....
        /*105c*/ 	.word	0x00003c30


	//   ....[42]....
        /*1060*/ 	.word	0x00003c90


	//   ....[43]....
        /*1064*/ 	.word	0x00003ca0


	//   ....[44]....
        /*1068*/ 	.word	0x00003cb0


	//   ....[45]....
        /*106c*/ 	.word	0x00003cc0


	//   ....[46]....
        /*1070*/ 	.word	0x00003cd0


	//   ....[47]....
        /*1074*/ 	.word	0x00003ce0


	//   ....[48]....
        /*1078*/ 	.word	0x00003cf0


	//   ....[49]....
        /*107c*/ 	.word	0x00003d00


	//   ....[50]....
        /*1080*/ 	.word	0x00003d10


	//   ....[51]....
        /*1084*/ 	.word	0x00003d20


	//   ....[52]....
        /*1088*/ 	.word	0x00003d30


	//   ....[53]....
        /*108c*/ 	.word	0x00003d40


	//   ....[54]....
        /*1090*/ 	.word	0x00003d50


	//   ....[55]....
        /*1094*/ 	.word	0x00003d60


	//   ....[56]....
        /*1098*/ 	.word	0x00003d70


	//   ....[57]....
        /*109c*/ 	.word	0x00003d80


	//   ....[58]....
        /*10a0*/ 	.word	0x00003d90


	//   ....[59]....
        /*10a4*/ 	.word	0x00003da0


	//   ....[60]....
        /*10a8*/ 	.word	0x00003db0


	//   ....[61]....
        /*10ac*/ 	.word	0x00003dc0


	//   ....[62]....
        /*10b0*/ 	.word	0x00003dd0


	//   ....[63]....
        /*10b4*/ 	.word	0x00003de0


	//   ....[64]....
        /*10b8*/ 	.word	0x00003df0


	//   ....[65]....
        /*10bc*/ 	.word	0x00003e00


	//   ....[66]....
        /*10c0*/ 	.word	0x00003e10


	//   ....[67]....
        /*10c4*/ 	.word	0x00003e20


	//   ....[68]....
        /*10c8*/ 	.word	0x00003e30


	//   ....[69]....
        /*10cc*/ 	.word	0x00003e40


	//   ....[70]....
        /*10d0*/ 	.word	0x00003e50


	//   ....[71]....
        /*10d4*/ 	.word	0x00003e60


	//   ....[72]....
        /*10d8*/ 	.word	0x00003e70


	//   ....[73]....
        /*10dc*/ 	.word	0x00003e80


	//   ....[74]....
        /*10e0*/ 	.word	0x00003e90


	//   ....[75]....
        /*10e4*/ 	.word	0x00003ea0


	//   ....[76]....
        /*10e8*/ 	.word	0x00003eb0


	//   ....[77]....
        /*10ec*/ 	.word	0x00003ec0


	//   ....[78]....
        /*10f0*/ 	.word	0x00004040


	//   ....[79]....
        /*10f4*/ 	.word	0x00004050


	//   ....[80]....
        /*10f8*/ 	.word	0x00004060


	//   ....[81]....
        /*10fc*/ 	.word	0x00004070


	//   ....[82]....
        /*1100*/ 	.word	0x00004080


	//   ....[83]....
        /*1104*/ 	.word	0x00004090


	//   ....[84]....
        /*1108*/ 	.word	0x000040a0


	//   ....[85]....
        /*110c*/ 	.word	0x000040b0


	//   ....[86]....
        /*1110*/ 	.word	0x000040c0


	//   ....[87]....
        /*1114*/ 	.word	0x000040d0


	//   ....[88]....
        /*1118*/ 	.word	0x000040e0


	//   ....[89]....
        /*111c*/ 	.word	0x000040f0


	//   ....[90]....
        /*1120*/ 	.word	0x00004100


	//   ....[91]....
        /*1124*/ 	.word	0x00004110


	//   ....[92]....
        /*1128*/ 	.word	0x00004120


	//   ....[93]....
        /*112c*/ 	.word	0x00004130


	//   ....[94]....
        /*1130*/ 	.word	0x00004140


	//   ....[95]....
        /*1134*/ 	.word	0x00004150


	//   ....[96]....
        /*1138*/ 	.word	0x00004160


	//   ....[97]....
        /*113c*/ 	.word	0x00004170


	//   ....[98]....
        /*1140*/ 	.word	0x00004180


	//   ....[99]....
        /*1144*/ 	.word	0x00004190


	//   ....[100]....
        /*1148*/ 	.word	0x000041a0


	//   ....[101]....
        /*114c*/ 	.word	0x000041b0


	//   ....[102]....
        /*1150*/ 	.word	0x000041c0


	//   ....[103]....
        /*1154*/ 	.word	0x000041d0


	//   ....[104]....
        /*1158*/ 	.word	0x000041e0


	//   ....[105]....
        /*115c*/ 	.word	0x000041f0


	//   ....[106]....
        /*1160*/ 	.word	0x00004200


	//   ....[107]....
        /*1164*/ 	.word	0x00004210


	//   ....[108]....
        /*1168*/ 	.word	0x00004220


	//   ....[109]....
        /*116c*/ 	.word	0x00004230


	//   ....[110]....
        /*1170*/ 	.word	0x00004240


	//   ....[111]....
        /*1174*/ 	.word	0x00004250


	//   ....[112]....
        /*1178*/ 	.word	0x00004260


	//   ....[113]....
        /*117c*/ 	.word	0x00004270


	//   ....[114]....
        /*1180*/ 	.word	0x00004280


	//   ....[115]....
        /*1184*/ 	.word	0x00004290


	//   ....[116]....
        /*1188*/ 	.word	0x000043d0


	//   ....[117]....
        /*118c*/ 	.word	0x000043e0


	//   ....[118]....
        /*1190*/ 	.word	0x000043f0


	//   ....[119]....
        /*1194*/ 	.word	0x00004400


	//   ....[120]....
        /*1198*/ 	.word	0x00004410


	//   ....[121]....
        /*119c*/ 	.word	0x00004420


	//   ....[122]....
        /*11a0*/ 	.word	0x00004430


	//   ....[123]....
        /*11a4*/ 	.word	0x00004440


	//   ....[124]....
        /*11a8*/ 	.word	0x00004450


	//   ....[125]....
        /*11ac*/ 	.word	0x00004460


	//   ....[126]....
        /*11b0*/ 	.word	0x00004470


	//   ....[127]....
        /*11b4*/ 	.word	0x00004480


	//   ....[128]....
        /*11b8*/ 	.word	0x00004490


	//   ....[129]....
        /*11bc*/ 	.word	0x000044a0


	//   ....[130]....
        /*11c0*/ 	.word	0x000044b0


	//   ....[131]....
        /*11c4*/ 	.word	0x000044c0


	//   ....[132]....
        /*11c8*/ 	.word	0x000044d0


	//   ....[133]....
        /*11cc*/ 	.word	0x000044e0


	//   ....[134]....
        /*11d0*/ 	.word	0x000044f0


	//   ....[135]....
        /*11d4*/ 	.word	0x00004500


	//   ....[136]....
        /*11d8*/ 	.word	0x00004510


	//   ....[137]....
        /*11dc*/ 	.word	0x00004520


	//   ....[138]....
        /*11e0*/ 	.word	0x00004530


	//   ....[139]....
        /*11e4*/ 	.word	0x00004540


	//   ....[140]....
        /*11e8*/ 	.word	0x00004550


	//   ....[141]....
        /*11ec*/ 	.word	0x00004560


	//   ....[142]....
        /*11f0*/ 	.word	0x00004570


	//   ....[143]....
        /*11f4*/ 	.word	0x00004580


	//   ....[144]....
        /*11f8*/ 	.word	0x00004590


	//   ....[145]....
        /*11fc*/ 	.word	0x000045a0


	//   ....[146]....
        /*1200*/ 	.word	0x000045b0


	//   ....[147]....
        /*1204*/ 	.word	0x000045c0


	//   ....[148]....
        /*1208*/ 	.word	0x000045d0


	//   ....[149]....
        /*120c*/ 	.word	0x000045e0


	//   ....[150]....
        /*1210*/ 	.word	0x000045f0


	//   ....[151]....
        /*1214*/ 	.word	0x00004600


	//   ....[152]....
        /*1218*/ 	.word	0x00004610


	//   ....[153]....
        /*121c*/ 	.word	0x00004620


	//   ....[154]....
        /*1220*/ 	.word	0x00004780


	//   ....[155]....
        /*1224*/ 	.word	0x00004790


	//   ....[156]....
        /*1228*/ 	.word	0x000047a0


	//   ....[157]....
        /*122c*/ 	.word	0x000047b0


	//   ....[158]....
        /*1230*/ 	.word	0x000047c0


	//   ....[159]....
        /*1234*/ 	.word	0x000047d0


	//   ....[160]....
        /*1238*/ 	.word	0x000047e0


	//   ....[161]....
        /*123c*/ 	.word	0x000047f0


	//   ....[162]....
        /*1240*/ 	.word	0x00004800


	//   ....[163]....
        /*1244*/ 	.word	0x00004810


	//   ....[164]....
        /*1248*/ 	.word	0x00004820


	//   ....[165]....
        /*124c*/ 	.word	0x00004830


	//   ....[166]....
        /*1250*/ 	.word	0x00004840


	//   ....[167]....
        /*1254*/ 	.word	0x00004850


	//   ....[168]....
        /*1258*/ 	.word	0x00004860


	//   ....[169]....
        /*125c*/ 	.word	0x00004870


	//   ....[170]....
        /*1260*/ 	.word	0x00004880


	//   ....[171]....
        /*1264*/ 	.word	0x00004890


	//   ....[172]....
        /*1268*/ 	.word	0x000048a0


	//   ....[173]....
        /*126c*/ 	.word	0x000048b0


	//   ....[174]....
        /*1270*/ 	.word	0x000048c0


	//   ....[175]....
        /*1274*/ 	.word	0x000048d0


	//   ....[176]....
        /*1278*/ 	.word	0x000048e0


	//   ....[177]....
        /*127c*/ 	.word	0x000048f0


	//   ....[178]....
        /*1280*/ 	.word	0x00004900


	//   ....[179]....
        /*1284*/ 	.word	0x00004910


	//   ....[180]....
        /*1288*/ 	.word	0x00004920


	//   ....[181]....
        /*128c*/ 	.word	0x00004930


	//   ....[182]....
        /*1290*/ 	.word	0x00004940


	//   ....[183]....
        /*1294*/ 	.word	0x00004950


	//   ....[184]....
        /*1298*/ 	.word	0x00004960


	//   ....[185]....
        /*129c*/ 	.word	0x00004970


	//   ....[186]....
        /*12a0*/ 	.word	0x00004980


	//   ....[187]....
        /*12a4*/ 	.word	0x00004990


	//   ....[188]....
        /*12a8*/ 	.word	0x000049a0


	//   ....[189]....
        /*12ac*/ 	.word	0x000049b0


	//   ....[190]....
        /*12b0*/ 	.word	0x000049c0


	//   ....[191]....
        /*12b4*/ 	.word	0x000049d0


	//   ....[192]....
        /*12b8*/ 	.word	0x000049e0


	//   ....[193]....
        /*12bc*/ 	.word	0x000049f0


	//   ....[194]....
        /*12c0*/ 	.word	0x00006090


	//   ....[195]....
        /*12c4*/ 	.word	0x000060c0


	//   ....[196]....
        /*12c8*/ 	.word	0x000060d0


	//   ....[197]....
        /*12cc*/ 	.word	0x000060e0


	//   ....[198]....
        /*12d0*/ 	.word	0x000060f0


	//   ....[199]....
        /*12d4*/ 	.word	0x00006100


	//   ....[200]....
        /*12d8*/ 	.word	0x00006110


	//   ....[201]....
        /*12dc*/ 	.word	0x00006120


	//   ....[202]....
        /*12e0*/ 	.word	0x00006130


	//   ....[203]....
        /*12e4*/ 	.word	0x00006140


	//   ....[204]....
        /*12e8*/ 	.word	0x00006150


	//   ....[205]....
        /*12ec*/ 	.word	0x00006160


	//   ....[206]....
        /*12f0*/ 	.word	0x00006170


	//   ....[207]....
        /*12f4*/ 	.word	0x00006180


	//   ....[208]....
        /*12f8*/ 	.word	0x00006190


	//   ....[209]....
        /*12fc*/ 	.word	0x000061a0


	//   ....[210]....
        /*1300*/ 	.word	0x000061b0


	//   ....[211]....
        /*1304*/ 	.word	0x000061c0


	//   ....[212]....
        /*1308*/ 	.word	0x000061d0


	//   ....[213]....
        /*130c*/ 	.word	0x000061e0


	//   ....[214]....
        /*1310*/ 	.word	0x000061f0


	//   ....[215]....
        /*1314*/ 	.word	0x00006200


	//   ....[216]....
        /*1318*/ 	.word	0x00006210


	//   ....[217]....
        /*131c*/ 	.word	0x00006220


	//   ....[218]....
        /*1320*/ 	.word	0x00006230


	//   ....[219]....
        /*1324*/ 	.word	0x00006240


	//   ....[220]....
        /*1328*/ 	.word	0x00006250


	//   ....[221]....
        /*132c*/ 	.word	0x00006260


	//   ....[222]....
        /*1330*/ 	.word	0x00006270


	//   ....[223]....
        /*1334*/ 	.word	0x00006280


	//   ....[224]....
        /*1338*/ 	.word	0x00006290


	//   ....[225]....
        /*133c*/ 	.word	0x000062a0


	//   ....[226]....
        /*1340*/ 	.word	0x000063b0


	//   ....[227]....
        /*1344*/ 	.word	0x000063c0


	//   ....[228]....
        /*1348*/ 	.word	0x000063d0


	//   ....[229]....
        /*134c*/ 	.word	0x000063e0


	//   ....[230]....
        /*1350*/ 	.word	0x000063f0


	//   ....[231]....
        /*1354*/ 	.word	0x00006400


	//   ....[232]....
        /*1358*/ 	.word	0x00006410


	//   ....[233]....
        /*135c*/ 	.word	0x00006420


	//   ....[234]....
        /*1360*/ 	.word	0x00006430


	//   ....[235]....
        /*1364*/ 	.word	0x00006440


	//   ....[236]....
        /*1368*/ 	.word	0x00006450


	//   ....[237]....
        /*136c*/ 	.word	0x00006460


	//   ....[238]....
        /*1370*/ 	.word	0x00006470


	//   ....[239]....
        /*1374*/ 	.word	0x00006480


	//   ....[240]....
        /*1378*/ 	.word	0x00006490


	//   ....[241]....
        /*137c*/ 	.word	0x000064a0


	//   ....[242]....
        /*1380*/ 	.word	0x000064b0


	//   ....[243]....
        /*1384*/ 	.word	0x000064c0


	//   ....[244]....
        /*1388*/ 	.word	0x000064d0


	//   ....[245]....
        /*138c*/ 	.word	0x000064e0


	//   ....[246]....
        /*1390*/ 	.word	0x000064f0


	//   ....[247]....
        /*1394*/ 	.word	0x00006500


	//   ....[248]....
        /*1398*/ 	.word	0x00006510


	//   ....[249]....
        /*139c*/ 	.word	0x00006520


	//   ....[250]....
        /*13a0*/ 	.word	0x00006530


	//   ....[251]....
        /*13a4*/ 	.word	0x00006540


	//   ....[252]....
        /*13a8*/ 	.word	0x00006550


	//   ....[253]....
        /*13ac*/ 	.word	0x00006560


	//   ....[254]....
        /*13b0*/ 	.word	0x00006570


	//   ....[255]....
        /*13b4*/ 	.word	0x00006580


	//   ....[0]....
        /*13b8*/ 	.word	0x00006590


	//   ....[1]....
        /*13bc*/ 	.word	0x000065a0


	//   ....[2]....
        /*13c0*/ 	.word	0x000065b0


	//   ....[3]....
        /*13c4*/ 	.word	0x000065c0


	//   ....[4]....
        /*13c8*/ 	.word	0x000065d0


	//   ....[5]....
        /*13cc*/ 	.word	0x000065e0


	//   ....[6]....
        /*13d0*/ 	.word	0x000065f0


	//   ....[7]....
        /*13d4*/ 	.word	0x00006600


	//   ....[8]....
        /*13d8*/ 	.word	0x00006610


	//   ....[9]....
        /*13dc*/ 	.word	0x00006620


	//   ....[10]....
        /*13e0*/ 	.word	0x00006770


	//   ....[11]....
        /*13e4*/ 	.word	0x00006780


	//   ....[12]....
        /*13e8*/ 	.word	0x00006790


	//   ....[13]....
        /*13ec*/ 	.word	0x000067a0


	//   ....[14]....
        /*13f0*/ 	.word	0x000067b0


	//   ....[15]....
        /*13f4*/ 	.word	0x000067c0


	//   ....[16]....
        /*13f8*/ 	.word	0x000067d0


	//   ....[17]....
        /*13fc*/ 	.word	0x000067e0


	//   ....[18]....
        /*1400*/ 	.word	0x000067f0


	//   ....[19]....
        /*1404*/ 	.word	0x00006800


	//   ....[20]....
        /*1408*/ 	.word	0x00006810


	//   ....[21]....
        /*140c*/ 	.word	0x00006820


	//   ....[22]....
        /*1410*/ 	.word	0x00006830


	//   ....[23]....
        /*1414*/ 	.word	0x00006840


	//   ....[24]....
        /*1418*/ 	.word	0x00006850


	//   ....[25]....
        /*141c*/ 	.word	0x00006860


	//   ....[26]....
        /*1420*/ 	.word	0x00006870


	//   ....[27]....
        /*1424*/ 	.word	0x00006880


	//   ....[28]....
        /*1428*/ 	.word	0x00006890


	//   ....[29]....
        /*142c*/ 	.word	0x000068a0


	//   ....[30]....
        /*1430*/ 	.word	0x000068b0


	//   ....[31]....
        /*1434*/ 	.word	0x000068c0


	//   ....[32]....
        /*1438*/ 	.word	0x000068d0


	//   ....[33]....
        /*143c*/ 	.word	0x000068e0


	//   ....[34]....
        /*1440*/ 	.word	0x000068f0


	//   ....[35]....
        /*1444*/ 	.word	0x00006900


	//   ....[36]....
        /*1448*/ 	.word	0x00006910


	//   ....[37]....
        /*144c*/ 	.word	0x00006920


	//   ....[38]....
        /*1450*/ 	.word	0x00006930


	//   ....[39]....
        /*1454*/ 	.word	0x00006940


	//   ....[40]....
        /*1458*/ 	.word	0x00006950


	//   ....[41]....
        /*145c*/ 	.word	0x00006960


	//   ....[42]....
        /*1460*/ 	.word	0x00006970


	//   ....[43]....
        /*1464*/ 	.word	0x00006980


	//   ....[44]....
        /*1468*/ 	.word	0x00006990


	//   ....[45]....
        /*146c*/ 	.word	0x000069a0


	//   ....[46]....
        /*1470*/ 	.word	0x000069b0


	//   ....[47]....
        /*1474*/ 	.word	0x000069c0


	//   ....[48]....
        /*1478*/ 	.word	0x000069d0


	//   ....[49]....
        /*147c*/ 	.word	0x000069e0


	//   ....[50]....
        /*1480*/ 	.word	0x00006b30


	//   ....[51]....
        /*1484*/ 	.word	0x00006b40


	//   ....[52]....
        /*1488*/ 	.word	0x00006b50


	//   ....[53]....
        /*148c*/ 	.word	0x00006b60


	//   ....[54]....
        /*1490*/ 	.word	0x00006b70


	//   ....[55]....
        /*1494*/ 	.word	0x00006b80


	//   ....[56]....
        /*1498*/ 	.word	0x00006b90


	//   ....[57]....
        /*149c*/ 	.word	0x00006ba0


	//   ....[58]....
        /*14a0*/ 	.word	0x00006bb0


	//   ....[59]....
        /*14a4*/ 	.word	0x00006bc0


	//   ....[60]....
        /*14a8*/ 	.word	0x00006bd0


	//   ....[61]....
        /*14ac*/ 	.word	0x00006be0


	//   ....[62]....
        /*14b0*/ 	.word	0x00006bf0


	//   ....[63]....
        /*14b4*/ 	.word	0x00006c00


	//   ....[64]....
        /*14b8*/ 	.word	0x00006c10


	//   ....[65]....
        /*14bc*/ 	.word	0x00006c20


	//   ....[66]....
        /*14c0*/ 	.word	0x00006c30


	//   ....[67]....
        /*14c4*/ 	.word	0x00006c40


	//   ....[68]....
        /*14c8*/ 	.word	0x00006c50


	//   ....[69]....
        /*14cc*/ 	.word	0x00006c60


	//   ....[70]....
        /*14d0*/ 	.word	0x00006c70


	//   ....[71]....
        /*14d4*/ 	.word	0x00006c80


	//   ....[72]....
        /*14d8*/ 	.word	0x00006c90


	//   ....[73]....
        /*14dc*/ 	.word	0x00006ca0


	//   ....[74]....
        /*14e0*/ 	.word	0x00006cb0


	//   ....[75]....
        /*14e4*/ 	.word	0x00006cc0


	//   ....[76]....
        /*14e8*/ 	.word	0x00006cd0


	//   ....[77]....
        /*14ec*/ 	.word	0x00006ce0


	//   ....[78]....
        /*14f0*/ 	.word	0x00006cf0


	//   ....[79]....
        /*14f4*/ 	.word	0x00006d00


	//   ....[80]....
        /*14f8*/ 	.word	0x00006d10


	//   ....[81]....
        /*14fc*/ 	.word	0x00006d20


	//   ....[82]....
        /*1500*/ 	.word	0x00006d30


	//   ....[83]....
        /*1504*/ 	.word	0x00006d40


	//   ....[84]....
        /*1508*/ 	.word	0x00006d50


	//   ....[85]....
        /*150c*/ 	.word	0x00006d60


	//   ....[86]....
        /*1510*/ 	.word	0x00006d70


	//   ....[87]....
        /*1514*/ 	.word	0x00006d80


	//   ....[88]....
        /*1518*/ 	.word	0x00006d90


	//   ....[89]....
        /*151c*/ 	.word	0x00006da0


	//   ....[90]....
        /*1520*/ 	.word	0x00006ef0


	//   ....[91]....
        /*1524*/ 	.word	0x00006f00


	//   ....[92]....
        /*1528*/ 	.word	0x00006f10


	//   ....[93]....
        /*152c*/ 	.word	0x00006f20


	//   ....[94]....
        /*1530*/ 	.word	0x00006f30


	//   ....[95]....
        /*1534*/ 	.word	0x00006f40


	//   ....[96]....
        /*1538*/ 	.word	0x00006f50


	//   ....[97]....
        /*153c*/ 	.word	0x00006f60


	//   ....[98]....
        /*1540*/ 	.word	0x00006f70


	//   ....[99]....
        /*1544*/ 	.word	0x00006f80


	//   ....[100]....
        /*1548*/ 	.word	0x00006f90


	//   ....[101]....
        /*154c*/ 	.word	0x00006fa0


	//   ....[102]....
        /*1550*/ 	.word	0x00006fb0


	//   ....[103]....
        /*1554*/ 	.word	0x00006fc0


	//   ....[104]....
        /*1558*/ 	.word	0x00006fd0


	//   ....[105]....
        /*155c*/ 	.word	0x00006fe0


	//   ....[106]....
        /*1560*/ 	.word	0x00006ff0


	//   ....[107]....
        /*1564*/ 	.word	0x00007000


	//   ....[108]....
        /*1568*/ 	.word	0x00007010


	//   ....[109]....
        /*156c*/ 	.word	0x00007020


	//   ....[110]....
        /*1570*/ 	.word	0x00007030


	//   ....[111]....
        /*1574*/ 	.word	0x00007040


	//   ....[112]....
        /*1578*/ 	.word	0x00007050


	//   ....[113]....
        /*157c*/ 	.word	0x00007060


	//   ....[114]....
        /*1580*/ 	.word	0x00007070


	//   ....[115]....
        /*1584*/ 	.word	0x00007080


	//   ....[116]....
        /*1588*/ 	.word	0x00007090


	//   ....[117]....
        /*158c*/ 	.word	0x000070a0


	//   ....[118]....
        /*1590*/ 	.word	0x000070b0


	//   ....[119]....
        /*1594*/ 	.word	0x000070c0


	//   ....[120]....
        /*1598*/ 	.word	0x000070d0


	//   ....[121]....
        /*159c*/ 	.word	0x000070e0


	//   ....[122]....
        /*15a0*/ 	.word	0x000070f0


	//   ....[123]....
        /*15a4*/ 	.word	0x00007100


	//   ....[124]....
        /*15a8*/ 	.word	0x00007110


	//   ....[125]....
        /*15ac*/ 	.word	0x00007120


	//   ....[126]....
        /*15b0*/ 	.word	0x00007130


	//   ....[127]....
        /*15b4*/ 	.word	0x00007140


	//   ....[128]....
        /*15b8*/ 	.word	0x00007150


	//   ....[129]....
        /*15bc*/ 	.word	0x00007160


	//   ....[130]....
        /*15c0*/ 	.word	0x00007170


	//   ....[131]....
        /*15c4*/ 	.word	0x00007180


	//   ....[132]....
        /*15c8*/ 	.word	0x000087f0


	//   ....[133]....
        /*15cc*/ 	.word	0x00008820


	//   ....[134]....
        /*15d0*/ 	.word	0x00008830


	//   ....[135]....
        /*15d4*/ 	.word	0x00008840


	//   ....[136]....
        /*15d8*/ 	.word	0x00008850


	//   ....[137]....
        /*15dc*/ 	.word	0x00008860


	//   ....[138]....
        /*15e0*/ 	.word	0x00008870


	//   ....[139]....
        /*15e4*/ 	.word	0x00008880


	//   ....[140]....
        /*15e8*/ 	.word	0x00008890


	//   ....[141]....
        /*15ec*/ 	.word	0x000088a0


	//   ....[142]....
        /*15f0*/ 	.word	0x000088b0


	//   ....[143]....
        /*15f4*/ 	.word	0x000088c0


	//   ....[144]....
        /*15f8*/ 	.word	0x000088d0


	//   ....[145]....
        /*15fc*/ 	.word	0x000088e0


	//   ....[146]....
        /*1600*/ 	.word	0x000088f0


	//   ....[147]....
        /*1604*/ 	.word	0x00008900


	//   ....[148]....
        /*1608*/ 	.word	0x00008910


	//   ....[149]....
        /*160c*/ 	.word	0x00008920


	//   ....[150]....
        /*1610*/ 	.word	0x00008930


	//   ....[151]....
        /*1614*/ 	.word	0x00008940


	//   ....[152]....
        /*1618*/ 	.word	0x00008950


	//   ....[153]....
        /*161c*/ 	.word	0x00008960


	//   ....[154]....
        /*1620*/ 	.word	0x00008970


	//   ....[155]....
        /*1624*/ 	.word	0x00008980


	//   ....[156]....
        /*1628*/ 	.word	0x00008990


	//   ....[157]....
        /*162c*/ 	.word	0x000089a0


	//   ....[158]....
        /*1630*/ 	.word	0x000089b0


	//   ....[159]....
        /*1634*/ 	.word	0x000089c0


	//   ....[160]....
        /*1638*/ 	.word	0x000089d0


	//   ....[161]....
        /*163c*/ 	.word	0x000089e0


	//   ....[162]....
        /*1640*/ 	.word	0x000089f0


	//   ....[163]....
        /*1644*/ 	.word	0x00008a00


	//   ....[164]....
        /*1648*/ 	.word	0x00008b10


	//   ....[165]....
        /*164c*/ 	.word	0x00008b20


	//   ....[166]....
        /*1650*/ 	.word	0x00008b30


	//   ....[167]....
        /*1654*/ 	.word	0x00008b40


	//   ....[168]....
        /*1658*/ 	.word	0x00008b50


	//   ....[169]....
        /*165c*/ 	.word	0x00008b60


	//   ....[170]....
        /*1660*/ 	.word	0x00008b70


	//   ....[171]....
        /*1664*/ 	.word	0x00008b80


	//   ....[172]....
        /*1668*/ 	.word	0x00008b90


	//   ....[173]....
        /*166c*/ 	.word	0x00008ba0


	//   ....[174]....
        /*1670*/ 	.word	0x00008bb0


	//   ....[175]....
        /*1674*/ 	.word	0x00008bc0


	//   ....[176]....
        /*1678*/ 	.word	0x00008bd0


	//   ....[177]....
        /*167c*/ 	.word	0x00008be0


	//   ....[178]....
        /*1680*/ 	.word	0x00008bf0


	//   ....[179]....
        /*1684*/ 	.word	0x00008c00


	//   ....[180]....
        /*1688*/ 	.word	0x00008c10


	//   ....[181]....
        /*168c*/ 	.word	0x00008c20


	//   ....[182]....
        /*1690*/ 	.word	0x00008c30


	//   ....[183]....
        /*1694*/ 	.word	0x00008c40


	//   ....[184]....
        /*1698*/ 	.word	0x00008c50


	//   ....[185]....
        /*169c*/ 	.word	0x00008c60


	//   ....[186]....
        /*16a0*/ 	.word	0x00008c70


	//   ....[187]....
        /*16a4*/ 	.word	0x00008c80


	//   ....[188]....
        /*16a8*/ 	.word	0x00008c90


	//   ....[189]....
        /*16ac*/ 	.word	0x00008ca0


	//   ....[190]....
        /*16b0*/ 	.word	0x00008cb0


	//   ....[191]....
        /*16b4*/ 	.word	0x00008cc0


	//   ....[192]....
        /*16b8*/ 	.word	0x00008cd0


	//   ....[193]....
        /*16bc*/ 	.word	0x00008ce0


	//   ....[194]....
        /*16c0*/ 	.word	0x00008cf0


	//   ....[195]....
        /*16c4*/ 	.word	0x00008d00


	//   ....[196]....
        /*16c8*/ 	.word	0x00008d10


	//   ....[197]....
        /*16cc*/ 	.word	0x00008d20


	//   ....[198]....
        /*16d0*/ 	.word	0x00008d30


	//   ....[199]....
        /*16d4*/ 	.word	0x00008d40


	//   ....[200]....
        /*16d8*/ 	.word	0x00008d50


	//   ....[201]....
        /*16dc*/ 	.word	0x00008d60


	//   ....[202]....
        /*16e0*/ 	.word	0x00008d70


	//   ....[203]....
        /*16e4*/ 	.word	0x00008d80


	//   ....[204]....
        /*16e8*/ 	.word	0x00008ed0


	//   ....[205]....
        /*16ec*/ 	.word	0x00008ee0


	//   ....[206]....
        /*16f0*/ 	.word	0x00008ef0


	//   ....[207]....
        /*16f4*/ 	.word	0x00008f00


	//   ....[208]....
        /*16f8*/ 	.word	0x00008f10


	//   ....[209]....
        /*16fc*/ 	.word	0x00008f20


	//   ....[210]....
        /*1700*/ 	.word	0x00008f30


	//   ....[211]....
        /*1704*/ 	.word	0x00008f40


	//   ....[212]....
        /*1708*/ 	.word	0x00008f50


	//   ....[213]....
        /*170c*/ 	.word	0x00008f60


	//   ....[214]....
        /*1710*/ 	.word	0x00008f70


	//   ....[215]....
        /*1714*/ 	.word	0x00008f80


	//   ....[216]....
        /*1718*/ 	.word	0x00008f90


	//   ....[217]....
        /*171c*/ 	.word	0x00008fa0


	//   ....[218]....
        /*1720*/ 	.word	0x00008fb0


	//   ....[219]....
        /*1724*/ 	.word	0x00008fc0


	//   ....[220]....
        /*1728*/ 	.word	0x00008fd0


	//   ....[221]....
        /*172c*/ 	.word	0x00008fe0


	//   ....[222]....
        /*1730*/ 	.word	0x00008ff0


	//   ....[223]....
        /*1734*/ 	.word	0x00009000


	//   ....[224]....
        /*1738*/ 	.word	0x00009010


	//   ....[225]....
        /*173c*/ 	.word	0x00009020


	//   ....[226]....
        /*1740*/ 	.word	0x00009030


	//   ....[227]....
        /*1744*/ 	.word	0x00009040


	//   ....[228]....
        /*1748*/ 	.word	0x00009050


	//   ....[229]....
        /*174c*/ 	.word	0x00009060


	//   ....[230]....
        /*1750*/ 	.word	0x00009070


	//   ....[231]....
        /*1754*/ 	.word	0x00009080


	//   ....[232]....
        /*1758*/ 	.word	0x00009090


	//   ....[233]....
        /*175c*/ 	.word	0x000090a0


	//   ....[234]....
        /*1760*/ 	.word	0x000090b0


	//   ....[235]....
        /*1764*/ 	.word	0x000090c0


	//   ....[236]....
        /*1768*/ 	.word	0x000090d0


	//   ....[237]....
        /*176c*/ 	.word	0x000090e0


	//   ....[238]....
        /*1770*/ 	.word	0x000090f0


	//   ....[239]....
        /*1774*/ 	.word	0x00009100


	//   ....[240]....
        /*1778*/ 	.word	0x00009110


	//   ....[241]....
        /*177c*/ 	.word	0x00009120


	//   ....[242]....
        /*1780*/ 	.word	0x00009130


	//   ....[243]....
        /*1784*/ 	.word	0x00009140


	//   ....[244]....
        /*1788*/ 	.word	0x00009290


	//   ....[245]....
        /*178c*/ 	.word	0x000092a0


	//   ....[246]....
        /*1790*/ 	.word	0x000092b0


	//   ....[247]....
        /*1794*/ 	.word	0x000092c0


	//   ....[248]....
        /*1798*/ 	.word	0x000092d0


	//   ....[249]....
        /*179c*/ 	.word	0x000092e0


	//   ....[250]....
        /*17a0*/ 	.word	0x000092f0


	//   ....[251]....
        /*17a4*/ 	.word	0x00009300


	//   ....[252]....
        /*17a8*/ 	.word	0x00009310


	//   ....[253]....
        /*17ac*/ 	.word	0x00009320


	//   ....[254]....
        /*17b0*/ 	.word	0x00009330


	//   ....[255]....
        /*17b4*/ 	.word	0x00009340


	//   ....[0]....
        /*17b8*/ 	.word	0x00009350


	//   ....[1]....
        /*17bc*/ 	.word	0x00009360


	//   ....[2]....
        /*17c0*/ 	.word	0x00009370


	//   ....[3]....
        /*17c4*/ 	.word	0x00009380


	//   ....[4]....
        /*17c8*/ 	.word	0x00009390


	//   ....[5]....
        /*17cc*/ 	.word	0x000093a0


	//   ....[6]....
        /*17d0*/ 	.word	0x000093b0


	//   ....[7]....
        /*17d4*/ 	.word	0x000093c0


	//   ....[8]....
        /*17d8*/ 	.word	0x000093d0


	//   ....[9]....
        /*17dc*/ 	.word	0x000093e0


	//   ....[10]....
        /*17e0*/ 	.word	0x000093f0


	//   ....[11]....
        /*17e4*/ 	.word	0x00009400


	//   ....[12]....
        /*17e8*/ 	.word	0x00009410


	//   ....[13]....
        /*17ec*/ 	.word	0x00009420


	//   ....[14]....
        /*17f0*/ 	.word	0x00009430


	//   ....[15]....
        /*17f4*/ 	.word	0x00009440


	//   ....[16]....
        /*17f8*/ 	.word	0x00009450


	//   ....[17]....
        /*17fc*/ 	.word	0x00009460


	//   ....[18]....
        /*1800*/ 	.word	0x00009470


	//   ....[19]....
        /*1804*/ 	.word	0x00009480


	//   ....[20]....
        /*1808*/ 	.word	0x00009490


	//   ....[21]....
        /*180c*/ 	.word	0x000094a0


	//   ....[22]....
        /*1810*/ 	.word	0x000094b0


	//   ....[23]....
        /*1814*/ 	.word	0x000094c0


	//   ....[24]....
        /*1818*/ 	.word	0x000094d0


	//   ....[25]....
        /*181c*/ 	.word	0x000094e0


	//   ....[26]....
        /*1820*/ 	.word	0x000094f0


	//   ....[27]....
        /*1824*/ 	.word	0x00009500


	//   ....[28]....
        /*1828*/ 	.word	0x00009650


	//   ....[29]....
        /*182c*/ 	.word	0x00009660


	//   ....[30]....
        /*1830*/ 	.word	0x00009670


	//   ....[31]....
        /*1834*/ 	.word	0x00009680


	//   ....[32]....
        /*1838*/ 	.word	0x00009690


	//   ....[33]....
        /*183c*/ 	.word	0x000096a0


	//   ....[34]....
        /*1840*/ 	.word	0x000096b0


	//   ....[35]....
        /*1844*/ 	.word	0x000096c0


	//   ....[36]....
        /*1848*/ 	.word	0x000096d0


	//   ....[37]....
        /*184c*/ 	.word	0x000096e0


	//   ....[38]....
        /*1850*/ 	.word	0x000096f0


	//   ....[39]....
        /*1854*/ 	.word	0x00009700


	//   ....[40]....
        /*1858*/ 	.word	0x00009710


	//   ....[41]....
        /*185c*/ 	.word	0x00009720


	//   ....[42]....
        /*1860*/ 	.word	0x00009730


	//   ....[43]....
        /*1864*/ 	.word	0x00009740


	//   ....[44]....
        /*1868*/ 	.word	0x00009750


	//   ....[45]....
        /*186c*/ 	.word	0x00009760


	//   ....[46]....
        /*1870*/ 	.word	0x00009770


	//   ....[47]....
        /*1874*/ 	.word	0x00009780


	//   ....[48]....
        /*1878*/ 	.word	0x00009790


	//   ....[49]....
        /*187c*/ 	.word	0x000097a0


	//   ....[50]....
        /*1880*/ 	.word	0x000097b0


	//   ....[51]....
        /*1884*/ 	.word	0x000097c0


	//   ....[52]....
        /*1888*/ 	.word	0x000097d0


	//   ....[53]....
        /*188c*/ 	.word	0x000097e0


	//   ....[54]....
        /*1890*/ 	.word	0x000097f0


	//   ....[55]....
        /*1894*/ 	.word	0x00009800


	//   ....[56]....
        /*1898*/ 	.word	0x00009810


	//   ....[57]....
        /*189c*/ 	.word	0x00009820


	//   ....[58]....
        /*18a0*/ 	.word	0x00009830


	//   ....[59]....
        /*18a4*/ 	.word	0x00009840


	//   ....[60]....
        /*18a8*/ 	.word	0x00009850


	//   ....[61]....
        /*18ac*/ 	.word	0x00009860


	//   ....[62]....
        /*18b0*/ 	.word	0x00009870


	//   ....[63]....
        /*18b4*/ 	.word	0x00009880


	//   ....[64]....
        /*18b8*/ 	.word	0x00009890


	//   ....[65]....
        /*18bc*/ 	.word	0x000098a0


	//   ....[66]....
        /*18c0*/ 	.word	0x000098b0


	//   ....[67]....
        /*18c4*/ 	.word	0x000098c0


	//   ....[68]....
        /*18c8*/ 	.word	0x000098d0


	//   ....[69]....
        /*18cc*/ 	.word	0x000098e0


	//   ....[70]....
        /*18d0*/ 	.word	0x0000af50


	//   ....[71]....
        /*18d4*/ 	.word	0x0000af80


	//   ....[72]....
        /*18d8*/ 	.word	0x0000af90


	//   ....[73]....
        /*18dc*/ 	.word	0x0000afa0


	//   ....[74]....
        /*18e0*/ 	.word	0x0000afb0


	//   ....[75]....
        /*18e4*/ 	.word	0x0000afc0


	//   ....[76]....
        /*18e8*/ 	.word	0x0000afd0


	//   ....[77]....
        /*18ec*/ 	.word	0x0000afe0


	//   ....[78]....
        /*18f0*/ 	.word	0x0000aff0


	//   ....[79]....
        /*18f4*/ 	.word	0x0000b000


	//   ....[80]....
        /*18f8*/ 	.word	0x0000b010


	//   ....[81]....
        /*18fc*/ 	.word	0x0000b020


	//   ....[82]....
        /*1900*/ 	.word	0x0000b030


	//   ....[83]....
        /*1904*/ 	.word	0x0000b040


	//   ....[84]....
        /*1908*/ 	.word	0x0000b050


	//   ....[85]....
        /*190c*/ 	.word	0x0000b060


	//   ....[86]....
        /*1910*/ 	.word	0x0000b070


	//   ....[87]....
        /*1914*/ 	.word	0x0000b080


	//   ....[88]....
        /*1918*/ 	.word	0x0000b090


	//   ....[89]....
        /*191c*/ 	.word	0x0000b0a0


	//   ....[90]....
        /*1920*/ 	.word	0x0000b0b0


	//   ....[91]....
        /*1924*/ 	.word	0x0000b0c0


	//   ....[92]....
        /*1928*/ 	.word	0x0000b0d0


	//   ....[93]....
        /*192c*/ 	.word	0x0000b0e0


	//   ....[94]....
        /*1930*/ 	.word	0x0000b0f0


	//   ....[95]....
        /*1934*/ 	.word	0x0000b100


	//   ....[96]....
        /*1938*/ 	.word	0x0000b110


	//   ....[97]....
        /*193c*/ 	.word	0x0000b120


	//   ....[98]....
        /*1940*/ 	.word	0x0000b130


	//   ....[99]....
        /*1944*/ 	.word	0x0000b140


	//   ....[100]....
        /*1948*/ 	.word	0x0000b150


	//   ....[101]....
        /*194c*/ 	.word	0x0000b160


	//   ....[102]....
        /*1950*/ 	.word	0x0000b270


	//   ....[103]....
        /*1954*/ 	.word	0x0000b280


	//   ....[104]....
        /*1958*/ 	.word	0x0000b290


	//   ....[105]....
        /*195c*/ 	.word	0x0000b2a0


	//   ....[106]....
        /*1960*/ 	.word	0x0000b2b0


	//   ....[107]....
        /*1964*/ 	.word	0x0000b2c0


	//   ....[108]....
        /*1968*/ 	.word	0x0000b2d0


	//   ....[109]....
        /*196c*/ 	.word	0x0000b2e0


	//   ....[110]....
        /*1970*/ 	.word	0x0000b2f0


	//   ....[111]....
        /*1974*/ 	.word	0x0000b300


	//   ....[112]....
        /*1978*/ 	.word	0x0000b310


	//   ....[113]....
        /*197c*/ 	.word	0x0000b320


	//   ....[114]....
        /*1980*/ 	.word	0x0000b330


	//   ....[115]....
        /*1984*/ 	.word	0x0000b340


	//   ....[116]....
        /*1988*/ 	.word	0x0000b350


	//   ....[117]....
        /*198c*/ 	.word	0x0000b360


	//   ....[118]....
        /*1990*/ 	.word	0x0000b370


	//   ....[119]....
        /*1994*/ 	.word	0x0000b380


	//   ....[120]....
        /*1998*/ 	.word	0x0000b390


	//   ....[121]....
        /*199c*/ 	.word	0x0000b3a0


	//   ....[122]....
        /*19a0*/ 	.word	0x0000b3b0


	//   ....[123]....
        /*19a4*/ 	.word	0x0000b3c0


	//   ....[124]....
        /*19a8*/ 	.word	0x0000b3d0


	//   ....[125]....
        /*19ac*/ 	.word	0x0000b3e0


	//   ....[126]....
        /*19b0*/ 	.word	0x0000b3f0


	//   ....[127]....
        /*19b4*/ 	.word	0x0000b400


	//   ....[128]....
        /*19b8*/ 	.word	0x0000b410


	//   ....[129]....
        /*19bc*/ 	.word	0x0000b420


	//   ....[130]....
        /*19c0*/ 	.word	0x0000b430


	//   ....[131]....
        /*19c4*/ 	.word	0x0000b440


	//   ....[132]....
        /*19c8*/ 	.word	0x0000b450


	//   ....[133]....
        /*19cc*/ 	.word	0x0000b460


	//   ....[134]....
        /*19d0*/ 	.word	0x0000b470


	//   ....[135]....
        /*19d4*/ 	.word	0x0000b480


	//   ....[136]....
        /*19d8*/ 	.word	0x0000b490


	//   ....[137]....
        /*19dc*/ 	.word	0x0000b4a0


	//   ....[138]....
        /*19e0*/ 	.word	0x0000b4b0


	//   ....[139]....
        /*19e4*/ 	.word	0x0000b4c0


	//   ....[140]....
        /*19e8*/ 	.word	0x0000b4d0


	//   ....[141]....
        /*19ec*/ 	.word	0x0000b4e0


	//   ....[142]....
        /*19f0*/ 	.word	0x0000b630


	//   ....[143]....
        /*19f4*/ 	.word	0x0000b640


	//   ....[144]....
        /*19f8*/ 	.word	0x0000b650


	//   ....[145]....
        /*19fc*/ 	.word	0x0000b660


	//   ....[146]....
        /*1a00*/ 	.word	0x0000b670


	//   ....[147]....
        /*1a04*/ 	.word	0x0000b680


	//   ....[148]....
        /*1a08*/ 	.word	0x0000b690


	//   ....[149]....
        /*1a0c*/ 	.word	0x0000b6a0


	//   ....[150]....
        /*1a10*/ 	.word	0x0000b6b0


	//   ....[151]....
        /*1a14*/ 	.word	0x0000b6c0


	//   ....[152]....
        /*1a18*/ 	.word	0x0000b6d0


	//   ....[153]....
        /*1a1c*/ 	.word	0x0000b6e0


	//   ....[154]....
        /*1a20*/ 	.word	0x0000b6f0


	//   ....[155]....
        /*1a24*/ 	.word	0x0000b700


	//   ....[156]....
        /*1a28*/ 	.word	0x0000b710


	//   ....[157]....
        /*1a2c*/ 	.word	0x0000b720


	//   ....[158]....
        /*1a30*/ 	.word	0x0000b730


	//   ....[159]....
        /*1a34*/ 	.word	0x0000b740


	//   ....[160]....
        /*1a38*/ 	.word	0x0000b750


	//   ....[161]....
        /*1a3c*/ 	.word	0x0000b760


	//   ....[162]....
        /*1a40*/ 	.word	0x0000b770


	//   ....[163]....
        /*1a44*/ 	.word	0x0000b780


	//   ....[164]....
        /*1a48*/ 	.word	0x0000b790


	//   ....[165]....
        /*1a4c*/ 	.word	0x0000b7a0


	//   ....[166]....
        /*1a50*/ 	.word	0x0000b7b0


	//   ....[167]....
        /*1a54*/ 	.word	0x0000b7c0


	//   ....[168]....
        /*1a58*/ 	.word	0x0000b7d0


	//   ....[169]....
        /*1a5c*/ 	.word	0x0000b7e0


	//   ....[170]....
        /*1a60*/ 	.word	0x0000b7f0


	//   ....[171]....
        /*1a64*/ 	.word	0x0000b800


	//   ....[172]....
        /*1a68*/ 	.word	0x0000b810


	//   ....[173]....
        /*1a6c*/ 	.word	0x0000b820


	//   ....[174]....
        /*1a70*/ 	.word	0x0000b830


	//   ....[175]....
        /*1a74*/ 	.word	0x0000b840


	//   ....[176]....
        /*1a78*/ 	.word	0x0000b850


	//   ....[177]....
        /*1a7c*/ 	.word	0x0000b860


	//   ....[178]....
        /*1a80*/ 	.word	0x0000b870


	//   ....[179]....
        /*1a84*/ 	.word	0x0000b880


	//   ....[180]....
        /*1a88*/ 	.word	0x0000b890


	//   ....[181]....
        /*1a8c*/ 	.word	0x0000b8a0


	//   ....[182]....
        /*1a90*/ 	.word	0x0000b9f0


	//   ....[183]....
        /*1a94*/ 	.word	0x0000ba00


	//   ....[184]....
        /*1a98*/ 	.word	0x0000ba10


	//   ....[185]....
        /*1a9c*/ 	.word	0x0000ba20


	//   ....[186]....
        /*1aa0*/ 	.word	0x0000ba30


	//   ....[187]....
        /*1aa4*/ 	.word	0x0000ba40


	//   ....[188]....
        /*1aa8*/ 	.word	0x0000ba50


	//   ....[189]....
        /*1aac*/ 	.word	0x0000ba60


	//   ....[190]....
        /*1ab0*/ 	.word	0x0000ba70


	//   ....[191]....
        /*1ab4*/ 	.word	0x0000ba80


	//   ....[192]....
        /*1ab8*/ 	.word	0x0000ba90


	//   ....[193]....
        /*1abc*/ 	.word	0x0000baa0


	//   ....[194]....
        /*1ac0*/ 	.word	0x0000bab0


	//   ....[195]....
        /*1ac4*/ 	.word	0x0000bac0


	//   ....[196]....
        /*1ac8*/ 	.word	0x0000bad0


	//   ....[197]....
        /*1acc*/ 	.word	0x0000bae0


	//   ....[198]....
        /*1ad0*/ 	.word	0x0000baf0


	//   ....[199]....
        /*1ad4*/ 	.word	0x0000bb00


	//   ....[200]....
        /*1ad8*/ 	.word	0x0000bb10


	//   ....[201]....
        /*1adc*/ 	.word	0x0000bb20


	//   ....[202]....
        /*1ae0*/ 	.word	0x0000bb30


	//   ....[203]....
        /*1ae4*/ 	.word	0x0000bb40


	//   ....[204]....
        /*1ae8*/ 	.word	0x0000bb50


	//   ....[205]....
        /*1aec*/ 	.word	0x0000bb60


	//   ....[206]....
        /*1af0*/ 	.word	0x0000bb70


	//   ....[207]....
        /*1af4*/ 	.word	0x0000bb80


	//   ....[208]....
        /*1af8*/ 	.word	0x0000bb90


	//   ....[209]....
        /*1afc*/ 	.word	0x0000bba0


	//   ....[210]....
        /*1b00*/ 	.word	0x0000bbb0


	//   ....[211]....
        /*1b04*/ 	.word	0x0000bbc0


	//   ....[212]....
        /*1b08*/ 	.word	0x0000bbd0


	//   ....[213]....
        /*1b0c*/ 	.word	0x0000bbe0


	//   ....[214]....
        /*1b10*/ 	.word	0x0000bbf0


	//   ....[215]....
        /*1b14*/ 	.word	0x0000bc00


	//   ....[216]....
        /*1b18*/ 	.word	0x0000bc10


	//   ....[217]....
        /*1b1c*/ 	.word	0x0000bc20


	//   ....[218]....
        /*1b20*/ 	.word	0x0000bc30


	//   ....[219]....
        /*1b24*/ 	.word	0x0000bc40


	//   ....[220]....
        /*1b28*/ 	.word	0x0000bc50


	//   ....[221]....
        /*1b2c*/ 	.word	0x0000bc60


	//   ....[222]....
        /*1b30*/ 	.word	0x0000bdb0


	//   ....[223]....
        /*1b34*/ 	.word	0x0000bdc0


	//   ....[224]....
        /*1b38*/ 	.word	0x0000bdd0


	//   ....[225]....
        /*1b3c*/ 	.word	0x0000bde0


	//   ....[226]....
        /*1b40*/ 	.word	0x0000bdf0


	//   ....[227]....
        /*1b44*/ 	.word	0x0000be00


	//   ....[228]....
        /*1b48*/ 	.word	0x0000be10


	//   ....[229]....
        /*1b4c*/ 	.word	0x0000be20


	//   ....[230]....
        /*1b50*/ 	.word	0x0000be30


	//   ....[231]....
        /*1b54*/ 	.word	0x0000be40


	//   ....[232]....
        /*1b58*/ 	.word	0x0000be50


	//   ....[233]....
        /*1b5c*/ 	.word	0x0000be60


	//   ....[234]....
        /*1b60*/ 	.word	0x0000be70


	//   ....[235]....
        /*1b64*/ 	.word	0x0000be80


	//   ....[236]....
        /*1b68*/ 	.word	0x0000be90


	//   ....[237]....
        /*1b6c*/ 	.word	0x0000bea0


	//   ....[238]....
        /*1b70*/ 	.word	0x0000beb0


	//   ....[239]....
        /*1b74*/ 	.word	0x0000bec0


	//   ....[240]....
        /*1b78*/ 	.word	0x0000bed0


	//   ....[241]....
        /*1b7c*/ 	.word	0x0000bee0


	//   ....[242]....
        /*1b80*/ 	.word	0x0000bef0


	//   ....[243]....
        /*1b84*/ 	.word	0x0000bf00


	//   ....[244]....
        /*1b88*/ 	.word	0x0000bf10


	//   ....[245]....
        /*1b8c*/ 	.word	0x0000bf20


	//   ....[246]....
        /*1b90*/ 	.word	0x0000bf30


	//   ....[247]....
        /*1b94*/ 	.word	0x0000bf40


	//   ....[248]....
        /*1b98*/ 	.word	0x0000bf50


	//   ....[249]....
        /*1b9c*/ 	.word	0x0000bf60


	//   ....[250]....
        /*1ba0*/ 	.word	0x0000bf70


	//   ....[251]....
        /*1ba4*/ 	.word	0x0000bf80


	//   ....[252]....
        /*1ba8*/ 	.word	0x0000bf90


	//   ....[253]....
        /*1bac*/ 	.word	0x0000bfa0


	//   ....[254]....
        /*1bb0*/ 	.word	0x0000bfb0


	//   ....[255]....
        /*1bb4*/ 	.word	0x0000bfc0


	//   ....[0]....
        /*1bb8*/ 	.word	0x0000bfd0


	//   ....[1]....
        /*1bbc*/ 	.word	0x0000bfe0


	//   ....[2]....
        /*1bc0*/ 	.word	0x0000bff0


	//   ....[3]....
        /*1bc4*/ 	.word	0x0000c000


	//   ....[4]....
        /*1bc8*/ 	.word	0x0000c010


	//   ....[5]....
        /*1bcc*/ 	.word	0x0000c020


	//   ....[6]....
        /*1bd0*/ 	.word	0x0000c030


	//   ....[7]....
        /*1bd4*/ 	.word	0x0000c040


	//   ....[8]....
        /*1bd8*/ 	.word	0x0000d6b0


	//   ....[9]....
        /*1bdc*/ 	.word	0x0000d6e0


	//   ....[10]....
        /*1be0*/ 	.word	0x0000d6f0


	//   ....[11]....
        /*1be4*/ 	.word	0x0000d700


	//   ....[12]....
        /*1be8*/ 	.word	0x0000d710


	//   ....[13]....
        /*1bec*/ 	.word	0x0000d720


	//   ....[14]....
        /*1bf0*/ 	.word	0x0000d730


	//   ....[15]....
        /*1bf4*/ 	.word	0x0000d740


	//   ....[16]....
        /*1bf8*/ 	.word	0x0000d750


	//   ....[17]....
        /*1bfc*/ 	.word	0x0000d760


	//   ....[18]....
        /*1c00*/ 	.word	0x0000d770


	//   ....[19]....
        /*1c04*/ 	.word	0x0000d780


	//   ....[20]....
        /*1c08*/ 	.word	0x0000d790


	//   ....[21]....
        /*1c0c*/ 	.word	0x0000d7a0


	//   ....[22]....
        /*1c10*/ 	.word	0x0000d7b0


	//   ....[23]....
        /*1c14*/ 	.word	0x0000d7c0


	//   ....[24]....
        /*1c18*/ 	.word	0x0000d7d0


	//   ....[25]....
        /*1c1c*/ 	.word	0x0000d7e0


	//   ....[26]....
        /*1c20*/ 	.word	0x0000d7f0


	//   ....[27]....
        /*1c24*/ 	.word	0x0000d800


	//   ....[28]....
        /*1c28*/ 	.word	0x0000d810


	//   ....[29]....
        /*1c2c*/ 	.word	0x0000d820


	//   ....[30]....
        /*1c30*/ 	.word	0x0000d830


	//   ....[31]....
        /*1c34*/ 	.word	0x0000d840


	//   ....[32]....
        /*1c38*/ 	.word	0x0000d850


	//   ....[33]....
        /*1c3c*/ 	.word	0x0000d860


	//   ....[34]....
        /*1c40*/ 	.word	0x0000d870


	//   ....[35]....
        /*1c44*/ 	.word	0x0000d880


	//   ....[36]....
        /*1c48*/ 	.word	0x0000d890


	//   ....[37]....
        /*1c4c*/ 	.word	0x0000d8a0


	//   ....[38]....
        /*1c50*/ 	.word	0x0000d8b0


	//   ....[39]....
        /*1c54*/ 	.word	0x0000d8c0


	//   ....[40]....
        /*1c58*/ 	.word	0x0000d9d0


	//   ....[41]....
        /*1c5c*/ 	.word	0x0000d9e0


	//   ....[42]....
        /*1c60*/ 	.word	0x0000d9f0


	//   ....[43]....
        /*1c64*/ 	.word	0x0000da00


	//   ....[44]....
        /*1c68*/ 	.word	0x0000da10


	//   ....[45]....
        /*1c6c*/ 	.word	0x0000da20


	//   ....[46]....
        /*1c70*/ 	.word	0x0000da30


	//   ....[47]....
        /*1c74*/ 	.word	0x0000da40


	//   ....[48]....
        /*1c78*/ 	.word	0x0000da50


	//   ....[49]....
        /*1c7c*/ 	.word	0x0000da60


	//   ....[50]....
        /*1c80*/ 	.word	0x0000da70


	//   ....[51]....
        /*1c84*/ 	.word	0x0000da80


	//   ....[52]....
        /*1c88*/ 	.word	0x0000da90


	//   ....[53]....
        /*1c8c*/ 	.word	0x0000daa0


	//   ....[54]....
        /*1c90*/ 	.word	0x0000dab0


	//   ....[55]....
        /*1c94*/ 	.word	0x0000dac0


	//   ....[56]....
        /*1c98*/ 	.word	0x0000dad0


	//   ....[57]....
        /*1c9c*/ 	.word	0x0000dae0


	//   ....[58]....
        /*1ca0*/ 	.word	0x0000daf0


	//   ....[59]....
        /*1ca4*/ 	.word	0x0000db00


	//   ....[60]....
        /*1ca8*/ 	.word	0x0000db10


	//   ....[61]....
        /*1cac*/ 	.word	0x0000db20


	//   ....[62]....
        /*1cb0*/ 	.word	0x0000db30


	//   ....[63]....
        /*1cb4*/ 	.word	0x0000db40


	//   ....[64]....
        /*1cb8*/ 	.word	0x0000db50


	//   ....[65]....
        /*1cbc*/ 	.word	0x0000db60


	//   ....[66]....
        /*1cc0*/ 	.word	0x0000db70


	//   ....[67]....
        /*1cc4*/ 	.word	0x0000db80


	//   ....[68]....
        /*1cc8*/ 	.word	0x0000db90


	//   ....[69]....
        /*1ccc*/ 	.word	0x0000dba0


	//   ....[70]....
        /*1cd0*/ 	.word	0x0000dbb0


	//   ....[71]....
        /*1cd4*/ 	.word	0x0000dbc0


	//   ....[72]....
        /*1cd8*/ 	.word	0x0000dbd0


	//   ....[73]....
        /*1cdc*/ 	.word	0x0000dbe0


	//   ....[74]....
        /*1ce0*/ 	.word	0x0000dbf0


	//   ....[75]....
        /*1ce4*/ 	.word	0x0000dc00


	//   ....[76]....
        /*1ce8*/ 	.word	0x0000dc10


	//   ....[77]....
        /*1cec*/ 	.word	0x0000dc20


	//   ....[78]....
        /*1cf0*/ 	.word	0x0000dc30


	//   ....[79]....
        /*1cf4*/ 	.word	0x0000dc40


	//   ....[80]....
        /*1cf8*/ 	.word	0x0000dd90


	//   ....[81]....
        /*1cfc*/ 	.word	0x0000dda0


	//   ....[82]....
        /*1d00*/ 	.word	0x0000ddb0


	//   ....[83]....
        /*1d04*/ 	.word	0x0000ddc0


	//   ....[84]....
        /*1d08*/ 	.word	0x0000ddd0


	//   ....[85]....
        /*1d0c*/ 	.word	0x0000dde0


	//   ....[86]....
        /*1d10*/ 	.word	0x0000ddf0


	//   ....[87]....
        /*1d14*/ 	.word	0x0000de00


	//   ....[88]....
        /*1d18*/ 	.word	0x0000de10


	//   ....[89]....
        /*1d1c*/ 	.word	0x0000de20


	//   ....[90]....
        /*1d20*/ 	.word	0x0000de30


	//   ....[91]....
        /*1d24*/ 	.word	0x0000de40


	//   ....[92]....
        /*1d28*/ 	.word	0x0000de50


	//   ....[93]....
        /*1d2c*/ 	.word	0x0000de60


	//   ....[94]....
        /*1d30*/ 	.word	0x0000de70


	//   ....[95]....
        /*1d34*/ 	.word	0x0000de80


	//   ....[96]....
        /*1d38*/ 	.word	0x0000de90


	//   ....[97]....
        /*1d3c*/ 	.word	0x0000dea0


	//   ....[98]....
        /*1d40*/ 	.word	0x0000deb0


	//   ....[99]....
        /*1d44*/ 	.word	0x0000dec0


	//   ....[100]....
        /*1d48*/ 	.word	0x0000ded0


	//   ....[101]....
        /*1d4c*/ 	.word	0x0000dee0


	//   ....[102]....
        /*1d50*/ 	.word	0x0000def0


	//   ....[103]....
        /*1d54*/ 	.word	0x0000df00


	//   ....[104]....
        /*1d58*/ 	.word	0x0000df10


	//   ....[105]....
        /*1d5c*/ 	.word	0x0000df20


	//   ....[106]....
        /*1d60*/ 	.word	0x0000df30


	//   ....[107]....
        /*1d64*/ 	.word	0x0000df40


	//   ....[108]....
        /*1d68*/ 	.word	0x0000df50


	//   ....[109]....
        /*1d6c*/ 	.word	0x0000df60


	//   ....[110]....
        /*1d70*/ 	.word	0x0000df70


	//   ....[111]....
        /*1d74*/ 	.word	0x0000df80


	//   ....[112]....
        /*1d78*/ 	.word	0x0000df90


	//   ....[113]....
        /*1d7c*/ 	.word	0x0000dfa0


	//   ....[114]....
        /*1d80*/ 	.word	0x0000dfb0


	//   ....[115]....
        /*1d84*/ 	.word	0x0000dfc0


	//   ....[116]....
        /*1d88*/ 	.word	0x0000dfd0


	//   ....[117]....
        /*1d8c*/ 	.word	0x0000dfe0


	//   ....[118]....
        /*1d90*/ 	.word	0x0000dff0


	//   ....[119]....
        /*1d94*/ 	.word	0x0000e000


	//   ....[120]....
        /*1d98*/ 	.word	0x0000e150


	//   ....[121]....
        /*1d9c*/ 	.word	0x0000e160


	//   ....[122]....
        /*1da0*/ 	.word	0x0000e170


	//   ....[123]....
        /*1da4*/ 	.word	0x0000e180


	//   ....[124]....
        /*1da8*/ 	.word	0x0000e190


	//   ....[125]....
        /*1dac*/ 	.word	0x0000e1a0


	//   ....[126]....
        /*1db0*/ 	.word	0x0000e1b0


	//   ....[127]....
        /*1db4*/ 	.word	0x0000e1c0


	//   ....[128]....
        /*1db8*/ 	.word	0x0000e1d0


	//   ....[129]....
        /*1dbc*/ 	.word	0x0000e1e0


	//   ....[130]....
        /*1dc0*/ 	.word	0x0000e1f0


	//   ....[131]....
        /*1dc4*/ 	.word	0x0000e200


	//   ....[132]....
        /*1dc8*/ 	.word	0x0000e210


	//   ....[133]....
        /*1dcc*/ 	.word	0x0000e220


	//   ....[134]....
        /*1dd0*/ 	.word	0x0000e230


	//   ....[135]....
        /*1dd4*/ 	.word	0x0000e240


	//   ....[136]....
        /*1dd8*/ 	.word	0x0000e250


	//   ....[137]....
        /*1ddc*/ 	.word	0x0000e260


	//   ....[138]....
        /*1de0*/ 	.word	0x0000e270


	//   ....[139]....
        /*1de4*/ 	.word	0x0000e280


	//   ....[140]....
        /*1de8*/ 	.word	0x0000e290


	//   ....[141]....
        /*1dec*/ 	.word	0x0000e2a0


	//   ....[142]....
        /*1df0*/ 	.word	0x0000e2b0


	//   ....[143]....
        /*1df4*/ 	.word	0x0000e2c0


	//   ....[144]....
        /*1df8*/ 	.word	0x0000e2d0


	//   ....[145]....
        /*1dfc*/ 	.word	0x0000e2e0


	//   ....[146]....
        /*1e00*/ 	.word	0x0000e2f0


	//   ....[147]....
        /*1e04*/ 	.word	0x0000e300


	//   ....[148]....
        /*1e08*/ 	.word	0x0000e310


	//   ....[149]....
        /*1e0c*/ 	.word	0x0000e320


	//   ....[150]....
        /*1e10*/ 	.word	0x0000e330


	//   ....[151]....
        /*1e14*/ 	.word	0x0000e340


	//   ....[152]....
        /*1e18*/ 	.word	0x0000e350


	//   ....[153]....
        /*1e1c*/ 	.word	0x0000e360


	//   ....[154]....
        /*1e20*/ 	.word	0x0000e370


	//   ....[155]....
        /*1e24*/ 	.word	0x0000e380


	//   ....[156]....
        /*1e28*/ 	.word	0x0000e390


	//   ....[157]....
        /*1e2c*/ 	.word	0x0000e3a0


	//   ....[158]....
        /*1e30*/ 	.word	0x0000e3b0


	//   ....[159]....
        /*1e34*/ 	.word	0x0000e3c0


	//   ....[160]....
        /*1e38*/ 	.word	0x0000e510


	//   ....[161]....
        /*1e3c*/ 	.word	0x0000e520


	//   ....[162]....
        /*1e40*/ 	.word	0x0000e530


	//   ....[163]....
        /*1e44*/ 	.word	0x0000e540


	//   ....[164]....
        /*1e48*/ 	.word	0x0000e550


	//   ....[165]....
        /*1e4c*/ 	.word	0x0000e560


	//   ....[166]....
        /*1e50*/ 	.word	0x0000e570


	//   ....[167]....
        /*1e54*/ 	.word	0x0000e580


	//   ....[168]....
        /*1e58*/ 	.word	0x0000e590


	//   ....[169]....
        /*1e5c*/ 	.word	0x0000e5a0


	//   ....[170]....
        /*1e60*/ 	.word	0x0000e5b0


	//   ....[171]....
        /*1e64*/ 	.word	0x0000e5c0


	//   ....[172]....
        /*1e68*/ 	.word	0x0000e5d0


	//   ....[173]....
        /*1e6c*/ 	.word	0x0000e5e0


	//   ....[174]....
        /*1e70*/ 	.word	0x0000e5f0


	//   ....[175]....
        /*1e74*/ 	.word	0x0000e600


	//   ....[176]....
        /*1e78*/ 	.word	0x0000e610


	//   ....[177]....
        /*1e7c*/ 	.word	0x0000e620


	//   ....[178]....
        /*1e80*/ 	.word	0x0000e630


	//   ....[179]....
        /*1e84*/ 	.word	0x0000e640


	//   ....[180]....
        /*1e88*/ 	.word	0x0000e650


	//   ....[181]....
        /*1e8c*/ 	.word	0x0000e660


	//   ....[182]....
        /*1e90*/ 	.word	0x0000e670


	//   ....[183]....
        /*1e94*/ 	.word	0x0000e680


	//   ....[184]....
        /*1e98*/ 	.word	0x0000e690


	//   ....[185]....
        /*1e9c*/ 	.word	0x0000e6a0


	//   ....[186]....
        /*1ea0*/ 	.word	0x0000e6b0


	//   ....[187]....
        /*1ea4*/ 	.word	0x0000e6c0


	//   ....[188]....
        /*1ea8*/ 	.word	0x0000e6d0


	//   ....[189]....
        /*1eac*/ 	.word	0x0000e6e0


	//   ....[190]....
        /*1eb0*/ 	.word	0x0000e6f0


	//   ....[191]....
        /*1eb4*/ 	.word	0x0000e700


	//   ....[192]....
        /*1eb8*/ 	.word	0x0000e710


	//   ....[193]....
        /*1ebc*/ 	.word	0x0000e720


	//   ....[194]....
        /*1ec0*/ 	.word	0x0000e730


	//   ....[195]....
        /*1ec4*/ 	.word	0x0000e740


	//   ....[196]....
        /*1ec8*/ 	.word	0x0000e750


	//   ....[197]....
        /*1ecc*/ 	.word	0x0000e760


	//   ....[198]....
        /*1ed0*/ 	.word	0x0000e770


	//   ....[199]....
        /*1ed4*/ 	.word	0x0000e780


	//   ....[200]....
        /*1ed8*/ 	.word	0x0000e790


	//   ....[201]....
        /*1edc*/ 	.word	0x0000e7a0


	//----- nvinfo : EIATTR_EXIT_INSTR_OFFSETS
	.align		4
.L_484:
        /*1ee0*/ 	.byte	0x04, 0x1c
        /*1ee2*/ 	.short	(.L_486 - .L_485)


	//   ....[0]....
.L_485:
        /*1ee4*/ 	.word	0x00010580


	//   ....[1]....
        /*1ee8*/ 	.word	0x00014db0


	//   ....[2]....
        /*1eec*/ 	.word	0x00014e40


	//----- nvinfo : EIATTR_MAX_THREADS
	.align		4
.L_486:
        /*1ef0*/ 	.byte	0x04, 0x05
        /*1ef2*/ 	.short	(.L_488 - .L_487)
.L_487:
        /*1ef4*/ 	.word	0x00000020
        /*1ef8*/ 	.word	0x00000001
        /*1efc*/ 	.word	0x00000001


	//----- nvinfo : EIATTR_CRS_STACK_SIZE
	.align		4
.L_488:
        /*1f00*/ 	.byte	0x04, 0x1e
        /*1f02*/ 	.short	(.L_490 - .L_489)
.L_489:
        /*1f04*/ 	.word	0x00000000
.L_490:


//--------------------- .nv.info._ZN17fastertransformer38beam_online_softmax_topk_stage1_kernelI6__halfLi1ELi128ELi64EEEvPKT_S4_PKbPfiiPKi --------------------------
	.section	.nv.info._ZN17fastertransformer38beam_online_softmax_topk_stage1_kernelI6__halfLi1ELi128ELi64EEEvPKT_S4_PKbPfiiPKi,"",@"SHT_CUDA_INFO"
	.sectionflags	@""
	.align	4


	//----- nvinfo : EIATTR_CUDA_API_VERSION
	.align		4
        /*0000*/ 	.byte	0x04, 0x37
        /*0002*/ 	.short	(.L_492 - .L_491)
.L_491:
        /*0004*/ 	.word	0x00000082


	//----- nvinfo : EIATTR_SW2861232_WAR
	.align		4
.L_492:
        /*0008*/ 	.byte	0x01, 0x35
	.zero		2


	//----- nvinfo : EIATTR_PARAM_CBANK
	.align		4
        /*000c*/ 	.byte	0x04, 0x0a
        /*000e*/ 	.short	(.L_494 - .L_493)
	.align		4
.L_493:
        /*0010*/ 	.word	index@(.nv.constant0._ZN17fastertransformer38beam_online_softmax_topk_stage1_kernelI6__halfLi1ELi128ELi64EEEvPKT_S4_PKbPfiiPKi)
        /*0014*/ 	.short	0x0160
        /*0016*/ 	.short	0x0030


	//----- nvinfo : EIATTR_CBANK_PARAM_SIZE
	.align		4
.L_494:
        /*0018*/ 	.byte	0x03, 0x19
        /*001a*/ 	.short	0x0030


	//----- nvinfo : EIATTR_KPARAM_INFO
	.align		4
        /*001c*/ 	.byte	0x04, 0x17
        /*001e*/ 	.short	(.L_496 - .L_495)
.L_495:
        /*0020*/ 	.word	0x00000000
        /*0024*/ 	.short	0x0006
        /*0026*/ 	.short	0x0028
        /*0028*/ 	.byte	0x00, 0xf0, 0x21, 0x00


	//----- nvinfo : EIATTR_KPARAM_INFO
	.align		4
.L_496:
        /*002c*/ 	.byte	0x04, 0x17
        /*002e*/ 	.short	(.L_498 - .L_497)
.L_497:
        /*0030*/ 	.word	0x00000000
        /*0034*/ 	.short	0x0005
        /*0036*/ 	.short	0x0024
        /*0038*/ 	.byte	0x00, 0xf0, 0x11, 0x00


	//----- nvinfo : EIATTR_KPARAM_INFO
	.align		4
.L_498:
        /*003c*/ 	.byte	0x04, 0x17
        /*003e*/ 	.short	(.L_500 - .L_499)
.L_499:
        /*0040*/ 	.word	0x00000000
        /*0044*/ 	.short	0x0004
        /*0046*/ 	.short	0x0020
        /*0048*/ 	.byte	0x00, 0xf0, 0x11, 0x00


	//----- nvinfo : EIATTR_KPARAM_INFO
	.align		4
.L_500:
        /*004c*/ 	.byte	0x04, 0x17
        /*004e*/ 	.short	(.L_502 - .L_501)
.L_501:
        /*0050*/ 	.word	0x00000000
        /*0054*/ 	.short	0x0003
        /*0056*/ 	.short	0x0018
        /*0058*/ 	.byte	0x00, 0xf0, 0x21, 0x00


	//----- nvinfo : EIATTR_KPARAM_INFO
	.align		4
.L_502:
        /*005c*/ 	.byte	0x04, 0x17
        /*005e*/ 	.short	(.L_504 - .L_503)
.L_503:
        /*0060*/ 	.word	0x00000000
        /*0064*/ 	.short	0x0002
        /*0066*/ 	.short	0x0010
        /*0068*/ 	.byte	0x00, 0xf0, 0x21, 0x00


	//----- nvinfo : EIATTR_KPARAM_INFO
	.align		4
.L_504:
        /*006c*/ 	.byte	0x04, 0x17
        /*006e*/ 	.short	(.L_506 - .L_505)
.L_505:
        /*0070*/ 	.word	0x00000000
        /*0074*/ 	.short	0x0001
        /*0076*/ 	.short	0x0008
        /*0078*/ 	.byte	0x00, 0xf0, 0x21, 0x00


	//----- nvinfo : EIATTR_KPARAM_INFO
	.align		4
.L_506:
        /*007c*/ 	.byte	0x04, 0x17
        /*007e*/ 	.short	(.L_508 - .L_507)
.L_507:
        /*0080*/ 	.word	0x00000000
        /*0084*/ 	.short	0x0000
        /*0086*/ 	.short	0x0000
        /*0088*/ 	.byte	0x00, 0xf0, 0x21, 0x00


	//----- nvinfo : EIATTR_MAXREG_COUNT
	.align		4
.L_508:
        /*008c*/ 	.byte	0x03, 0x1b
        /*008e*/ 	.short	0x00ff


	//----- nvinfo : EIATTR_NUM_BARRIERS
	.align		4
        /*0090*/ 	.byte	0x02, 0x4c
        /*0092*/ 	.byte	0x01
	.zero		1


	//----- nvinfo : EIATTR_MERCURY_ISA_VERSION
	.align		4
        /*0094*/ 	.byte	0x03, 0x5f
        /*0096*/ 	.short	0x0000


	//----- nvinfo : EIATTR_COOP_GROUP_MASK_REGIDS
	.align		4
        /*0098*/ 	.byte	0x04, 0x29
        /*009a*/ 	.short	(.L_510 - .L_509)


	//   ....[0]....
.L_509:
        /*009c*/ 	.word	0xffffffff


	//   ....[1]....
        /*00a0*/ 	.word	0xffffffff


	//   ....[2]....
        /*00a4*/ 	.word	0xffffffff


	//   ....[3]....
        /*00a8*/ 	.word	0xffffffff


	//   ....[4]....
        /*00ac*/ 	.word	0xffffffff


	//   ....[5]....
        /*00b0*/ 	.word	0xffffffff


	//   ....[6]....
        /*00b4*/ 	.word	0xffffffff


	//   ....[7]....
        /*00b8*/ 	.word	0xffffffff


	//   ....[8]....
        /*00bc*/ 	.word	0xffffffff


	//   ....[9]....
        /*00c0*/ 	.word	0xffffffff


	//   ....[10]....
        /*00c4*/ 	.word	0xffffffff


	//   ....[11]....
        /*00c8*/ 	.word	0xffffffff


	//   ....[12]....
        /*00cc*/ 	.word	0xffffffff


	//   ....[13]....
        /*00d0*/ 	.word	0xffffffff


	//   ....[14]....
        /*00d4*/ 	.word	0xffffffff


	//   ....[15]....
        /*00d8*/ 	.word	0xffffffff


	//   ....[16]....
        /*00dc*/ 	.word	0xffffffff


	//   ....[17]....
        /*00e0*/ 	.word	0xffffffff


	//   ....[18]....
        /*00e4*/ 	.word	0xffffffff


	//   ....[19]....
        /*00e8*/ 	.word	0xffffffff


	//   ....[20]....
        /*00ec*/ 	.word	0xffffffff


	//   ....[21]....
        /*00f0*/ 	.word	0xffffffff


	//   ....[22]....
        /*00f4*/ 	.word	0xffffffff


	//   ....[23]....
        /*00f8*/ 	.word	0xffffffff


	//   ....[24]....
        /*00fc*/ 	.word	0xffffffff


	//   ....[25]....
        /*0100*/ 	.word	0xffffffff


	//   ....[26]....
        /*0104*/ 	.word	0xffffffff


	//   ....[27]....
        /*0108*/ 	.word	0xffffffff


	//   ....[28]....
        /*010c*/ 	.word	0xffffffff


	//   ....[29]....
        /*0110*/ 	.word	0xffffffff


	//   ....[30]....
        /*0114*/ 	.word	0xffffffff


	//   ....[31]....
        /*0118*/ 	.word	0xffffffff


	//   ....[32]....
        /*011c*/ 	.word	0xffffffff


	//   ....[33]....
        /*0120*/ 	.word	0xffffffff


	//   ....[34]....
        /*0124*/ 	.word	0xffffffff


	//   ....[35]....
        /*0128*/ 	.word	0xffffffff


	//   ....[36]....
        /*012c*/ 	.word	0xffffffff


	//   ....[37]....
        /*0130*/ 	.word	0xffffffff


	//   ....[38]....
        /*0134*/ 	.word	0xffffffff


	//   ....[39]....
        /*0138*/ 	.word	0xffffffff


	//   ....[40]....
        /*013c*/ 	.word	0xffffffff


	//   ....[41]....
        /*0140*/ 	.word	0xffffffff


	//   ....[42]....
        /*0144*/ 	.word	0xffffffff


	//   ....[43]....
        /*0148*/ 	.word	0xffffffff


	//   ....[44]....
        /*014c*/ 	.word	0xffffffff


	//   ....[45]....
        /*0150*/ 	.word	0xffffffff


	//   ....[46]....
        /*0154*/ 	.word	0xffffffff


	//   ....[47]....
        /*0158*/ 	.word	0xffffffff


	//   ....[48]....
        /*015c*/ 	.word	0xffffffff


	//   ....[49]....
        /*0160*/ 	.word	0xffffffff


	//   ....[50]....
        /*0164*/ 	.word	0xffffffff


	//   ....[51]....
        /*0168*/ 	.word	0xffffffff


	//   ....[52]....
        /*016c*/ 	.word	0xffffffff


	//   ....[53]....
        /*0170*/ 	.word	0xffffffff


	//   ....[54]....
        /*0174*/ 	.word	0xffffffff


	//   ....[55]....
        /*0178*/ 	.word	0xffffffff


	//   ....[56]....
        /*017c*/ 	.word	0xffffffff


	//   ....[57]....
        /*0180*/ 	.word	0xffffffff


	//   ....[58]....
        /*0184*/ 	.word	0xffffffff


	//   ....[59]....
        /*0188*/ 	.word	0xffffffff


	//   ....[60]....
        /*018c*/ 	.word	0xffffffff


	//   ....[61]....
        /*0190*/ 	.word	0xffffffff


	//   ....[62]....
        /*0194*/ 	.word	0xffffffff


	//   ....[63]....
        /*0198*/ 	.word	0xffffffff


	//   ....[64]....
        /*019c*/ 	.word	0xffffffff


	//   ....[65]....
        /*01a0*/ 	.word	0xffffffff


	//   ....[66]....
        /*01a4*/ 	.word	0xffffffff


	//   ....[67]....
        /*01a8*/ 	.word	0xffffffff


	//   ....[68]....
        /*01ac*/ 	.word	0xffffffff


	//   ....[69]....
        /*01b0*/ 	.word	0xffffffff


	//   ....[70]....
        /*01b4*/ 	.word	0xffffffff


	//   ....[71]....
        /*01b8*/ 	.word	0xffffffff


	//   ....[72]....
        /*01bc*/ 	.word	0xffffffff


	//   ....[73]....
        /*01c0*/ 	.word	0xffffffff


	//   ....[74]....
        /*01c4*/ 	.word	0xffffffff


	//   ....[75]....
        /*01c8*/ 	.word	0xffffffff


	//   ....[76]....
        /*01cc*/ 	.word	0xffffffff


	//   ....[77]....
        /*01d0*/ 	.word	0xffffffff


	//   ....[78]....
        /*01d4*/ 	.word	0xffffffff


	//   ....[79]....
        /*01d8*/ 	.word	0xffffffff


	//   ....[80]....
        /*01dc*/ 	.word	0xffffffff


	//   ....[81]....
        /*01e0*/ 	.word	0xffffffff


	//   ....[82]....
        /*01e4*/ 	.word	0xffffffff


	//   ....[83]....
        /*01e8*/ 	.word	0xffffffff


	//   ....[84]....
        /*01ec*/ 	.word	0xffffffff


	//   ....[85]....
        /*01f0*/ 	.word	0xffffffff


	//   ....[86]....
        /*01f4*/ 	.word	0xffffffff


	//   ....[87]....
        /*01f8*/ 	.word	0xffffffff


	//   ....[88]....
        /*01fc*/ 	.word	0xffffffff


	//   ....[89]....
        /*0200*/ 	.word	0xffffffff


	//   ....[90]....
        /*0204*/ 	.word	0xffffffff


	//   ....[91]....
        /*0208*/ 	.word	0xffffffff


	//   ....[92]....
        /*020c*/ 	.word	0xffffffff


	//   ....[93]....
        /*0210*/ 	.word	0xffffffff


	//   ....[94]....
        /*0214*/ 	.word	0xffffffff


	//   ....[95]....
        /*0218*/ 	.word	0xffffffff


	//   ....[96]....
        /*021c*/ 	.word	0xffffffff


	//   ....[97]....
        /*0220*/ 	.word	0xffffffff


	//   ....[98]....
        /*0224*/ 	.word	0xffffffff


	//   ....[99]....
        /*0228*/ 	.word	0xffffffff


	//   ....[100]....
        /*022c*/ 	.word	0xffffffff


	//   ....[101]....
        /*0230*/ 	.word	0xffffffff


	//   ....[102]....
        /*0234*/ 	.word	0xffffffff


	//   ....[103]....
        /*0238*/ 	.word	0xffffffff


	//   ....[104]....
        /*023c*/ 	.word	0xffffffff


	//   ....[105]....
        /*0240*/ 	.word	0xffffffff


	//   ....[106]....
        /*0244*/ 	.word	0xffffffff


	//   ....[107]....
        /*0248*/ 	.word	0xffffffff


	//   ....[108]....
        /*024c*/ 	.word	0xffffffff


	//   ....[109]....
        /*0250*/ 	.word	0xffffffff


	//   ....[110]....
        /*0254*/ 	.word	0xffffffff


	//   ....[111]....
        /*0258*/ 	.word	0xffffffff


	//   ....[112]....
        /*025c*/ 	.word	0xffffffff


	//   ....[113]....
        /*0260*/ 	.word	0xffffffff


	//   ....[114]....
        /*0264*/ 	.word	0xffffffff


	//   ....[115]....
        /*0268*/ 	.word	0xffffffff


	//   ....[116]....
        /*026c*/ 	.word	0xffffffff


	//   ....[117]....
        /*0270*/ 	.word	0xffffffff


	//   ....[118]....
        /*0274*/ 	.word	0xffffffff


	//   ....[119]....
        /*0278*/ 	.word	0xffffffff


	//   ....[120]....
        /*027c*/ 	.word	0xffffffff


	//   ....[121]....
        /*0280*/ 	.word	0xffffffff


	//   ....[122]....
        /*0284*/ 	.word	0xffffffff


	//   ....[123]....
        /*0288*/ 	.word	0xffffffff


	//   ....[124]....
        /*028c*/ 	.word	0xffffffff


	//   ....[125]....
        /*0290*/ 	.word	0xffffffff


	//   ....[126]....
        /*0294*/ 	.word	0xffffffff


	//   ....[127]....
        /*0298*/ 	.word	0xffffffff


	//   ....[128]....
        /*029c*/ 	.word	0xffffffff


	//   ....[129]....
        /*02a0*/ 	.word	0xffffffff


	//   ....[130]....
        /*02a4*/ 	.word	0xffffffff


	//   ....[131]....
        /*02a8*/ 	.word	0xffffffff


	//   ....[132]....
        /*02ac*/ 	.word	0xffffffff


	//   ....[133]....
        /*02b0*/ 	.word	0xffffffff


	//   ....[134]....
        /*02b4*/ 	.word	0xffffffff


	//   ....[135]....
        /*02b8*/ 	.word	0xffffffff


	//   ....[136]....
        /*02bc*/ 	.word	0xffffffff


	//   ....[137]....
        /*02c0*/ 	.word	0xffffffff


	//   ....[138]....
        /*02c4*/ 	.word	0xffffffff


	//   ....[139]....
        /*02c8*/ 	.word	0xffffffff


	//   ....[140]....
        /*02cc*/ 	.word	0xffffffff


	//   ....[141]....
        /*02d0*/ 	.word	0xffffffff


	//   ....[142]....
        /*02d4*/ 	.word	0xffffffff


	//   ....[143]....
        /*02d8*/ 	.word	0xffffffff


	//   ....[144]....
        /*02dc*/ 	.word	0xffffffff


	//   ....[145]....
        /*02e0*/ 	.word	0xffffffff


	//   ....[146]....
        /*02e4*/ 	.word	0xffffffff


	//   ....[147]....
        /*02e8*/ 	.word	0xffffffff


	//   ....[148]....
        /*02ec*/ 	.word	0xffffffff


	//   ....[149]....
        /*02f0*/ 	.word	0xffffffff


	//   ....[150]....
        /*02f4*/ 	.word	0xffffffff


	//   ....[151]....
        /*02f8*/ 	.word	0xffffffff


	//   ....[152]....
        /*02fc*/ 	.word	0xffffffff


	//   ....[153]....
        /*0300*/ 	.word	0xffffffff


	//   ....[154]....
        /*0304*/ 	.word	0xffffffff


	//   ....[155]....
        /*0308*/ 	.word	0xffffffff


	//   ....[156]....
        /*030c*/ 	.word	0xffffffff


	//   ....[157]....
        /*0310*/ 	.word	0xffffffff


	//   ....[158]....
        /*0314*/ 	.word	0xffffffff


	//   ....[159]....
        /*0318*/ 	.word	0xffffffff


	//   ....[160]....
        /*031c*/ 	.word	0xffffffff


	//   ....[161]....
        /*0320*/ 	.word	0xffffffff


	//   ....[162]....
        /*0324*/ 	.word	0xffffffff


	//   ....[163]....
        /*0328*/ 	.word	0xffffffff


	//   ....[164]....
        /*032c*/ 	.word	0xffffffff


	//   ....[165]....
        /*0330*/ 	.word	0xffffffff


	//   ....[166]....
        /*0334*/ 	.word	0xffffffff


	//   ....[167]....
        /*0338*/ 	.word	0xffffffff


	//   ....[168]....
        /*033c*/ 	.word	0xffffffff


	//   ....[169]....
        /*0340*/ 	.word	0xffffffff


	//   ....[170]....
        /*0344*/ 	.word	0xffffffff


	//   ....[171]....
        /*0348*/ 	.word	0xffffffff


	//   ....[172]....
        /*034c*/ 	.word	0xffffffff


	//   ....[173]....
        /*0350*/ 	.word	0xffffffff


	//   ....[174]....
        /*0354*/ 	.word	0xffffffff


	//   ....[175]....
        /*0358*/ 	.word	0xffffffff


	//   ....[176]....
        /*035c*/ 	.word	0xffffffff


	//   ....[177]....
        /*0360*/ 	.word	0xffffffff


	//   ....[178]....
        /*0364*/ 	.word	0xffffffff


	//   ....[179]....
        /*0368*/ 	.word	0xffffffff


	//   ....[180]....
        /*036c*/ 	.word	0xffffffff


	//   ....[181]....
        /*0370*/ 	.word	0xffffffff


	//   ....[182]....
        /*0374*/ 	.word	0xffffffff


	//   ....[183]....
        /*0378*/ 	.word	0xffffffff


	//   ....[184]....
        /*037c*/ 	.word	0xffffffff


	//   ....[185]....
        /*0380*/ 	.word	0xffffffff


	//   ....[186]....
        /*0384*/ 	.word	0xffffffff


	//   ....[187]....
        /*0388*/ 	.word	0xffffffff


	//   ....[188]....
        /*038c*/ 	.word	0xffffffff


	//   ....[189]....
        /*0390*/ 	.word	0xffffffff


	//   ....[190]....
        /*0394*/ 	.word	0xffffffff


	//   ....[191]....
        /*0398*/ 	.word	0xffffffff


	//   ....[192]....
        /*039c*/ 	.word	0xffffffff


	//   ....[193]....
        /*03a0*/ 	.word	0xffffffff


	//   ....[194]....
        /*03a4*/ 	.word	0xffffffff


	//   ....[195]....
        /*03a8*/ 	.word	0xffffffff


	//   ....[196]....
        /*03ac*/ 	.word	0xffffffff


	//   ....[197]....
        /*03b0*/ 	.word	0xffffffff


	//   ....[198]....
        /*03b4*/ 	.word	0xffffffff


	//   ....[199]....
        /*03b8*/ 	.word	0xffffffff


	//   ....[200]....
        /*03bc*/ 	.word	0xffffffff


	//   ....[201]....
        /*03c0*/ 	.word	0xffffffff


	//   ....[202]....
        /*03c4*/ 	.word	0xffffffff


	//   ....[203]....
        /*03c8*/ 	.word	0xffffffff


	//   ....[204]....
        /*03cc*/ 	.word	0xffffffff


	//   ....[205]....
        /*03d0*/ 	.word	0xffffffff


	//   ....[206]....
        /*03d4*/ 	.word	0xffffffff


	//   ....[207]....
        /*03d8*/ 	.word	0xffffffff


	//   ....[208]....
        /*03dc*/ 	.word	0xffffffff


	//   ....[209]....
        /*03e0*/ 	.word	0xffffffff


	//   ....[210]....
        /*03e4*/ 	.word	0xffffffff


	//   ....[211]....
        /*03e8*/ 	.word	0xffffffff


	//   ....[212]....
        /*03ec*/ 	.word	0xffffffff


	//   ....[213]....
        /*03f0*/ 	.word	0xffffffff


	//   ....[214]....
        /*03f4*/ 	.word	0xffffffff


	//   ....[215]....
        /*03f8*/ 	.word	0xffffffff


	//   ....[216]....
        /*03fc*/ 	.word	0xffffffff


	//   ....[217]....
        /*0400*/ 	.word	0xffffffff


	//   ....[218]....
        /*0404*/ 	.word	0xffffffff


	//   ....[219]....
        /*0408*/ 	.word	0xffffffff


	//   ....[220]....
        /*040c*/ 	.word	0xffffffff


	//   ....[221]....
        /*0410*/ 	.word	0xffffffff


	//   ....[222]....
        /*0414*/ 	.word	0xffffffff


	//   ....[223]....
        /*0418*/ 	.word	0xffffffff


	//   ....[224]....
        /*041c*/ 	.word	0xffffffff


	//   ....[225]....
        /*0420*/ 	.word	0xffffffff


	//   ....[226]....
        /*0424*/ 	.word	0xffffffff


	//   ....[227]....
        /*0428*/ 	.word	0xffffffff


	//   ....[228]....
        /*042c*/ 	.word	0xffffffff


	//   ....[229]....
        /*0430*/ 	.word	0xffffffff


	//   ....[230]....
        /*0434*/ 	.word	0xffffffff


	//   ....[231]....
        /*0438*/ 	.word	0xffffffff


	//   ....[232]....
        /*043c*/ 	.word	0xffffffff


	//   ....[233]....
        /*0440*/ 	.word	0xffffffff


	//   ....[234]....
        /*0444*/ 	.word	0xffffffff


	//   ....[235]....
        /*0448*/ 	.word	0xffffffff


	//   ....[236]....
        /*044c*/ 	.word	0xffffffff


	//   ....[237]....
        /*0450*/ 	.word	0xffffffff


	//   ....[238]....
        /*0454*/ 	.word	0xffffffff


	//   ....[239]....
        /*0458*/ 	.word	0xffffffff


	//   ....[240]....
        /*045c*/ 	.word	0xffffffff


	//   ....[241]....
        /*0460*/ 	.word	0xffffffff


	//   ....[242]....
        /*0464*/ 	.word	0xffffffff


	//   ....[243]....
        /*0468*/ 	.word	0xffffffff


	//   ....[244]....
        /*046c*/ 	.word	0xffffffff


	//   ....[245]....
        /*0470*/ 	.word	0xffffffff


	//   ....[246]....
        /*0474*/ 	.word	0xffffffff


	//   ....[247]....
        /*0478*/ 	.word	0xffffffff


	//   ....[248]....
        /*047c*/ 	.word	0xffffffff


	//   ....[249]....
        /*0480*/ 	.word	0xffffffff


	//   ....[250]....
        /*0484*/ 	.word	0xffffffff


	//   ....[251]....
        /*0488*/ 	.word	0xffffffff


	//   ....[252]....
        /*048c*/ 	.word	0xffffffff


	//   ....[253]....
        /*0490*/ 	.word	0xffffffff


	//   ....[254]....
        /*0494*/ 	.word	0xffffffff


	//   ....[255]....
        /*0498*/ 	.word	0xffffffff


	//   ....[0]....
        /*049c*/ 	.word	0xffffffff


	//   ....[1]....
        /*04a0*/ 	.word	0xffffffff


	//   ....[2]....
        /*04a4*/ 	.word	0xffffffff


	//   ....[3]....
        /*04a8*/ 	.word	0xffffffff


	//   ....[4]....
        /*04ac*/ 	.word	0xffffffff


	//   ....[5]....
        /*04b0*/ 	.word	0xffffffff


	//   ....[6]....
        /*04b4*/ 	.word	0xffffffff


	//   ....[7]....
        /*04b8*/ 	.word	0xffffffff


	//   ....[8]....
        /*04bc*/ 	.word	0xffffffff


	//   ....[9]....
        /*04c0*/ 	.word	0xffffffff


	//   ....[10]....
        /*04c4*/ 	.word	0xffffffff


	//   ....[11]....
        /*04c8*/ 	.word	0xffffffff


	//   ....[12]....
        /*04cc*/ 	.word	0xffffffff


	//   ....[13]....
        /*04d0*/ 	.word	0xffffffff


	//   ....[14]....
        /*04d4*/ 	.word	0xffffffff


	//   ....[15]....
        /*04d8*/ 	.word	0xffffffff


	//   ....[16]....
        /*04dc*/ 	.word	0xffffffff


	//   ....[17]....
        /*04e0*/ 	.word	0xffffffff


	//   ....[18]....
        /*04e4*/ 	.word	0xffffffff


	//   ....[19]....
        /*04e8*/ 	.word	0xffffffff


	//   ....[20]....
        /*04ec*/ 	.word	0xffffffff


	//   ....[21]....
        /*04f0*/ 	.word	0xffffffff


	//   ....[22]....
        /*04f4*/ 	.word	0xffffffff


	//   ....[23]....
        /*04f8*/ 	.word	0xffffffff


	//   ....[24]....
        /*04fc*/ 	.word	0xffffffff


	//   ....[25]....
        /*0500*/ 	.word	0xffffffff


	//   ....[26]....
        /*0504*/ 	.word	0xffffffff


	//   ....[27]....
        /*0508*/ 	.word	0xffffffff


	//   ....[28]....
        /*050c*/ 	.word	0xffffffff


	//   ....[29]....
        /*0510*/ 	.word	0xffffffff


	//   ....[30]....
        /*0514*/ 	.word	0xffffffff


	//   ....[31]....
        /*0518*/ 	.word	0xffffffff


	//   ....[32]....
        /*051c*/ 	.word	0xffffffff


	//   ....[33]....
        /*0520*/ 	.word	0xffffffff


	//   ....[34]....
        /*0524*/ 	.word	0xffffffff


	//   ....[35]....
        /*0528*/ 	.word	0xffffffff


	//   ....[36]....
        /*052c*/ 	.word	0xffffffff


	//   ....[37]....
        /*0530*/ 	.word	0xffffffff


	//   ....[38]....
        /*0534*/ 	.word	0xffffffff


	//   ....[39]....
        /*0538*/ 	.word	0xffffffff


	//   ....[40]....
        /*053c*/ 	.word	0xffffffff


	//   ....[41]....
        /*0540*/ 	.word	0xffffffff


	//   ....[42]....
        /*0544*/ 	.word	0xffffffff


	//   ....[43]....
        /*0548*/ 	.word	0xffffffff


	//   ....[44]....
        /*054c*/ 	.word	0xffffffff


	//   ....[45]....
        /*0550*/ 	.word	0xffffffff


	//   ....[46]....
        /*0554*/ 	.word	0xffffffff


	//   ....[47]....
        /*0558*/ 	.word	0xffffffff


	//   ....[48]....
        /*055c*/ 	.word	0xffffffff


	//   ....[49]....
        /*0560*/ 	.word	0xffffffff


	//   ....[50]....
        /*0564*/ 	.word	0xffffffff


	//   ....[51]....
        /*0568*/ 	.word	0xffffffff


	//   ....[52]....
        /*056c*/ 	.word	0xffffffff


	//   ....[53]....
        /*0570*/ 	.word	0xffffffff


	//   ....[54]....
        /*0574*/ 	.word	0xffffffff


	//   ....[55]....
        /*0578*/ 	.word	0xffffffff


	//   ....[56]....
        /*057c*/ 	.word	0xffffffff


	//   ....[57]....
        /*0580*/ 	.word	0xffffffff


	//   ....[58]....
        /*0584*/ 	.word	0xffffffff


	//   ....[59]....
        /*0588*/ 	.word	0xffffffff


	//   ....[60]....
        /*058c*/ 	.word	0xffffffff


	//   ....[61]....
        /*0590*/ 	.word	0xffffffff


	//   ....[62]....
        /*0594*/ 	.word	0xffffffff


	//   ....[63]....
        /*0598*/ 	.word	0xffffffff


	//   ....[64]....
        /*059c*/ 	.word	0xffffffff


	//   ....[65]....
        /*05a0*/ 	.word	0xffffffff


	//   ....[66]....
        /*05a4*/ 	.word	0xffffffff


	//   ....[67]....
        /*05a8*/ 	.word	0xffffffff


	//   ....[68]....
        /*05ac*/ 	.word	0xffffffff


	//   ....[69]....
        /*05b0*/ 	.word	0xffffffff


	//   ....[70]....
        /*05b4*/ 	.word	0xffffffff


	//   ....[71]....
        /*05b8*/ 	.word	0xffffffff


	//   ....[72]....
        /*05bc*/ 	.word	0xffffffff


	//   ....[73]....
        /*05c0*/ 	.word	0xffffffff


	//   ....[74]....
        /*05c4*/ 	.word	0xffffffff


	//   ....[75]....
        /*05c8*/ 	.word	0xffffffff


	//   ....[76]....
        /*05cc*/ 	.word	0xffffffff


	//   ....[77]....
        /*05d0*/ 	.word	0xffffffff


	//   ....[78]....
        /*05d4*/ 	.word	0xffffffff


	//   ....[79]....
        /*05d8*/ 	.word	0xffffffff


	//   ....[80]....
        /*05dc*/ 	.word	0xffffffff


	//   ....[81]....
        /*05e0*/ 	.word	0xffffffff


	//   ....[82]....
        /*05e4*/ 	.word	0xffffffff


	//   ....[83]....
        /*05e8*/ 	.word	0xffffffff


	//   ....[84]....
        /*05ec*/ 	.word	0xffffffff


	//   ....[85]....
        /*05f0*/ 	.word	0xffffffff


	//   ....[86]....
        /*05f4*/ 	.word	0xffffffff


	//   ....[87]....
        /*05f8*/ 	.word	0xffffffff


	//   ....[88]....
        /*05fc*/ 	.word	0xffffffff


	//   ....[89]....
        /*0600*/ 	.word	0xffffffff


	//   ....[90]....
        /*0604*/ 	.word	0xffffffff


	//   ....[91]....
        /*0608*/ 	.word	0xffffffff


	//   ....[92]....
        /*060c*/ 	.word	0xffffffff


	//   ....[93]....
        /*0610*/ 	.word	0xffffffff


	//   ....[94]....
        /*0614*/ 	.word	0xffffffff


	//   ....[95]....
        /*0618*/ 	.word	0xffffffff


	//   ....[96]....
        /*061c*/ 	.word	0xffffffff


	//   ....[97]....
        /*0620*/ 	.word	0xffffffff


	//   ....[98]....
        /*0624*/ 	.word	0xffffffff


	//   ....[99]....
        /*0628*/ 	.word	0xffffffff


	//   ....[100]....
        /*062c*/ 	.word	0xffffffff


	//   ....[101]....
        /*0630*/ 	.word	0xffffffff


	//   ....[102]....
        /*0634*/ 	.word	0xffffffff


	//   ....[103]....
        /*0638*/ 	.word	0xffffffff


	//   ....[104]....
        /*063c*/ 	.word	0xffffffff


	//   ....[105]....
        /*0640*/ 	.word	0xffffffff


	//   ....[106]....
        /*0644*/ 	.word	0xffffffff


	//   ....[107]....
        /*0648*/ 	.word	0xffffffff


	//   ....[108]....
        /*064c*/ 	.word	0xffffffff


	//   ....[109]....
        /*0650*/ 	.word	0xffffffff


	//   ....[110]....
        /*0654*/ 	.word	0xffffffff


	//   ....[111]....
        /*0658*/ 	.word	0xffffffff


	//   ....[112]....
        /*065c*/ 	.word	0xffffffff


	//   ....[113]....
        /*0660*/ 	.word	0xffffffff


	//   ....[114]....
        /*0664*/ 	.word	0xffffffff


	//   ....[115]....
        /*0668*/ 	.word	0xffffffff


	//   ....[116]....
        /*066c*/ 	.word	0xffffffff


	//   ....[117]....
        /*0670*/ 	.word	0xffffffff


	//   ....[118]....
        /*0674*/ 	.word	0xffffffff


	//   ....[119]....
        /*0678*/ 	.word	0xffffffff


	//   ....[120]....
        /*067c*/ 	.word	0xffffffff


	//   ....[121]....
        /*0680*/ 	.word	0xffffffff


	//   ....[122]....
        /*0684*/ 	.word	0xffffffff


	//   ....[123]....
        /*0688*/ 	.word	0xffffffff


	//   ....[124]....
        /*068c*/ 	.word	0xffffffff


	//   ....[125]....
        /*0690*/ 	.word	0xffffffff


	//   ....[126]....
        /*0694*/ 	.word	0xffffffff


	//   ....[127]....
        /*0698*/ 	.word	0xffffffff


	//   ....[128]....
        /*069c*/ 	.word	0xffffffff


	//   ....[129]....
        /*06a0*/ 	.word	0xffffffff


	//   ....[130]....
        /*06a4*/ 	.word	0xffffffff


	//   ....[131]....
        /*06a8*/ 	.word	0xffffffff


	//   ....[132]....
        /*06ac*/ 	.word	0xffffffff


	//   ....[133]....
        /*06b0*/ 	.word	0xffffffff


	//   ....[134]....
        /*06b4*/ 	.word	0xffffffff


	//   ....[135]....
        /*06b8*/ 	.word	0xffffffff


	//   ....[136]....
        /*06bc*/ 	.word	0xffffffff


	//   ....[137]....
        /*06c0*/ 	.word	0xffffffff


	//   ....[138]....
        /*06c4*/ 	.word	0xffffffff


	//   ....[139]....
        /*06c8*/ 	.word	0xffffffff


	//   ....[140]....
        /*06cc*/ 	.word	0xffffffff


	//   ....[141]....
        /*06d0*/ 	.word	0xffffffff


	//   ....[142]....
        /*06d4*/ 	.word	0xffffffff


	//   ....[143]....
        /*06d8*/ 	.word	0xffffffff


	//   ....[144]....
        /*06dc*/ 	.word	0xffffffff


	//   ....[145]....
        /*06e0*/ 	.word	0xffffffff


	//   ....[146]....
        /*06e4*/ 	.word	0xffffffff


	//   ....[147]....
        /*06e8*/ 	.word	0xffffffff


	//   ....[148]....
        /*06ec*/ 	.word	0xffffffff


	//   ....[149]....
        /*06f0*/ 	.word	0xffffffff


	//   ....[150]....
        /*06f4*/ 	.word	0xffffffff


	//   ....[151]....
        /*06f8*/ 	.word	0xffffffff


	//   ....[152]....
        /*06fc*/ 	.word	0xffffffff


	//   ....[153]....
        /*0700*/ 	.word	0xffffffff


	//   ....[154]....
        /*0704*/ 	.word	0xffffffff


	//   ....[155]....
        /*0708*/ 	.word	0xffffffff


	//   ....[156]....
        /*070c*/ 	.word	0xffffffff


	//   ....[157]....
        /*0710*/ 	.word	0xffffffff


	//   ....[158]....
        /*0714*/ 	.word	0xffffffff


	//   ....[159]....
        /*0718*/ 	.word	0xffffffff


	//   ....[160]....
        /*071c*/ 	.word	0xffffffff


	//   ....[161]....
        /*0720*/ 	.word	0xffffffff


	//   ....[162]....
        /*0724*/ 	.word	0xffffffff


	//   ....[163]....
        /*0728*/ 	.word	0xffffffff


	//   ....[164]....
        /*072c*/ 	.word	0xffffffff


	//   ....[165]....
        /*0730*/ 	.word	0xffffffff


	//   ....[166]....
        /*0734*/ 	.word	0xffffffff


	//   ....[167]....
        /*0738*/ 	.word	0xffffffff


	//   ....[168]....
        /*073c*/ 	.word	0xffffffff


	//   ....[169]....
        /*0740*/ 	.word	0xffffffff


	//   ....[170]....
        /*0744*/ 	.word	0xffffffff


	//   ....[171]....
        /*0748*/ 	.word	0xffffffff


	//   ....[172]....
        /*074c*/ 	.word	0xffffffff


	//   ....[173]....
        /*0750*/ 	.word	0xffffffff


	//   ....[174]....
        /*0754*/ 	.word	0xffffffff


	//   ....[175]....
        /*0758*/ 	.word	0xffffffff


	//   ....[176]....
        /*075c*/ 	.word	0xffffffff


	//   ....[177]....
        /*0760*/ 	.word	0xffffffff


	//   ....[178]....
        /*0764*/ 	.word	0xffffffff


	//   ....[179]....
        /*0768*/ 	.word	0xffffffff


	//   ....[180]....
        /*076c*/ 	.word	0xffffffff


	//   ....[181]....
        /*0770*/ 	.word	0xffffffff


	//   ....[182]....
        /*0774*/ 	.word	0xffffffff


	//   ....[183]....
        /*0778*/ 	.word	0xffffffff


	//   ....[184]....
        /*077c*/ 	.word	0xffffffff


	//   ....[185]....
        /*0780*/ 	.word	0xffffffff


	//   ....[186]....
        /*0784*/ 	.word	0xffffffff


	//   ....[187]....
        /*0788*/ 	.word	0xffffffff


	//   ....[188]....
        /*078c*/ 	.word	0xffffffff


	//   ....[189]....
        /*0790*/ 	.word	0xffffffff


	//   ....[190]....
        /*0794*/ 	.word	0xffffffff


	//   ....[191]....
        /*0798*/ 	.word	0xffffffff


	//   ....[192]....
        /*079c*/ 	.word	0xffffffff


	//   ....[193]....
        /*07a0*/ 	.word	0xffffffff


	//   ....[194]....
        /*07a4*/ 	.word	0xffffffff


	//   ....[195]....
        /*07a8*/ 	.word	0xffffffff


	//   ....[196]....
        /*07ac*/ 	.word	0xffffffff


	//   ....[197]....
        /*07b0*/ 	.word	0xffffffff


	//   ....[198]....
        /*07b4*/ 	.word	0xffffffff


	//   ....[199]....
        /*07b8*/ 	.word	0xffffffff


	//   ....[200]....
        /*07bc*/ 	.word	0xffffffff


	//   ....[201]....
        /*07c0*/ 	.word	0xffffffff


	//   ....[202]....
        /*07c4*/ 	.word	0xffffffff


	//   ....[203]....
        /*07c8*/ 	.word	0xffffffff


	//   ....[204]....
        /*07cc*/ 	.word	0xffffffff


	//   ....[205]....
        /*07d0*/ 	.word	0xffffffff


	//   ....[206]....
        /*07d4*/ 	.word	0xffffffff


	//   ....[207]....
        /*07d8*/ 	.word	0xffffffff


	//   ....[208]....
        /*07dc*/ 	.word	0xffffffff


	//   ....[209]....
        /*07e0*/ 	.word	0xffffffff


	//   ....[210]....
        /*07e4*/ 	.word	0xffffffff


	//   ....[211]....
        /*07e8*/ 	.word	0xffffffff


	//   ....[212]....
        /*07ec*/ 	.word	0xffffffff


	//   ....[213]....
        /*07f0*/ 	.word	0xffffffff


	//   ....[214]....
        /*07f4*/ 	.word	0xffffffff


	//   ....[215]....
        /*07f8*/ 	.word	0xffffffff


	//   ....[216]....
        /*07fc*/ 	.word	0xffffffff


	//   ....[217]....
        /*0800*/ 	.word	0xffffffff


	//   ....[218]....
        /*0804*/ 	.word	0xffffffff


	//   ....[219]....
        /*0808*/ 	.word	0xffffffff


	//   ....[220]....
        /*080c*/ 	.word	0xffffffff


	//   ....[221]....
        /*0810*/ 	.word	0xffffffff


	//   ....[222]....
        /*0814*/ 	.word	0xffffffff


	//   ....[223]....
        /*0818*/ 	.word	0xffffffff


	//   ....[224]....
        /*081c*/ 	.word	0xffffffff


	//   ....[225]....
        /*0820*/ 	.word	0xffffffff


	//   ....[226]....
        /*0824*/ 	.word	0xffffffff


	//   ....[227]....
        /*0828*/ 	.word	0xffffffff


	//   ....[228]....
        /*082c*/ 	.word	0xffffffff


	//   ....[229]....
        /*0830*/ 	.word	0xffffffff


	//   ....[230]....
        /*0834*/ 	.word	0xffffffff


	//   ....[231]....
        /*0838*/ 	.word	0xffffffff


	//   ....[232]....
        /*083c*/ 	.word	0xffffffff


	//   ....[233]....
        /*0840*/ 	.word	0xffffffff


	//   ....[234]....
        /*0844*/ 	.word	0xffffffff


	//   ....[235]....
        /*0848*/ 	.word	0xffffffff


	//   ....[236]....
        /*084c*/ 	.word	0xffffffff


	//   ....[237]....
        /*0850*/ 	.word	0xffffffff


	//   ....[238]....
        /*0854*/ 	.word	0xffffffff


	//   ....[239]....
        /*0858*/ 	.word	0xffffffff


	//   ....[240]....
        /*085c*/ 	.word	0xffffffff


	//   ....[241]....
        /*0860*/ 	.word	0xffffffff


	//   ....[242]....
        /*0864*/ 	.word	0xffffffff


	//   ....[243]....
        /*0868*/ 	.word	0xffffffff


	//   ....[244]....
        /*086c*/ 	.word	0xffffffff


	//   ....[245]....
        /*0870*/ 	.word	0xffffffff


	//   ....[246]....
        /*0874*/ 	.word	0xffffffff


	//   ....[247]....
        /*0878*/ 	.word	0xffffffff


	//   ....[248]....
        /*087c*/ 	.word	0xffffffff


	//   ....[249]....
        /*0880*/ 	.word	0xffffffff


	//   ....[250]....
        /*0884*/ 	.word	0xffffffff


	//   ....[251]....
        /*0888*/ 	.word	0xffffffff


	//   ....[252]....
        /*088c*/ 	.word	0xffffffff


	//   ....[253]....
        /*0890*/ 	.word	0xffffffff


	//   ....[254]....
        /*0894*/ 	.word	0xffffffff


	//   ....[255]....
        /*0898*/ 	.word	0xffffffff


	//   ....[0]....
        /*089c*/ 	.word	0xffffffff


	//   ....[1]....
        /*08a0*/ 	.word	0xffffffff


	//   ....[2]....
        /*08a4*/ 	.word	0xffffffff


	//   ....[3]....
        /*08a8*/ 	.word	0xffffffff


	//   ....[4]....
        /*08ac*/ 	.word	0xffffffff


	//   ....[5]....
        /*08b0*/ 	.word	0xffffffff


	//   ....[6]....
        /*08b4*/ 	.word	0xffffffff


	//   ....[7]....
        /*08b8*/ 	.word	0xffffffff


	//   ....[8]....
        /*08bc*/ 	.word	0xffffffff


	//   ....[9]....
        /*08c0*/ 	.word	0xffffffff


	//   ....[10]....
        /*08c4*/ 	.word	0xffffffff


	//   ....[11]....
        /*08c8*/ 	.word	0xffffffff


	//   ....[12]....
        /*08cc*/ 	.word	0xffffffff


	//   ....[13]....
        /*08d0*/ 	.word	0xffffffff


	//   ....[14]....
        /*08d4*/ 	.word	0xffffffff


	//   ....[15]....
        /*08d8*/ 	.word	0xffffffff


	//   ....[16]....
        /*08dc*/ 	.word	0xffffffff


	//   ....[17]....
        /*08e0*/ 	.word	0xffffffff


	//   ....[18]....
        /*08e4*/ 	.word	0xffffffff


	//   ....[19]....
        /*08e8*/ 	.word	0xffffffff


	//   ....[20]....
        /*08ec*/ 	.word	0xffffffff


	//   ....[21]....
        /*08f0*/ 	.word	0xffffffff


	//   ....[22]....
        /*08f4*/ 	.word	0xffffffff


	//   ....[23]....
        /*08f8*/ 	.word	0xffffffff


	//   ....[24]....
        /*08fc*/ 	.word	0xffffffff


	//   ....[25]....
        /*0900*/ 	.word	0xffffffff


	//   ....[26]....
        /*0904*/ 	.word	0xffffffff


	//   ....[27]....
        /*0908*/ 	.word	0xffffffff


	//   ....[28]....
        /*090c*/ 	.word	0xffffffff


	//   ....[29]....
        /*0910*/ 	.word	0xffffffff


	//   ....[30]....
        /*0914*/ 	.word	0xffffffff


	//   ....[31]....
        /*0918*/ 	.word	0xffffffff


	//   ....[32]....
        /*091c*/ 	.word	0xffffffff


	//   ....[33]....
        /*0920*/ 	.word	0xffffffff


	//   ....[34]....
        /*0924*/ 	.word	0xffffffff


	//   ....[35]....
        /*0928*/ 	.word	0xffffffff


	//   ....[36]....
        /*092c*/ 	.word	0xffffffff


	//   ....[37]....
        /*0930*/ 	.word	0xffffffff


	//   ....[38]....
        /*0934*/ 	.word	0xffffffff


	//   ....[39]....
        /*0938*/ 	.word	0xffffffff


	//   ....[40]....
        /*093c*/ 	.word	0xffffffff


	//   ....[41]....
        /*0940*/ 	.word	0xffffffff


	//   ....[42]....
        /*0944*/ 	.word	0xffffffff


	//   ....[43]....
        /*0948*/ 	.word	0xffffffff


	//   ....[44]....
        /*094c*/ 	.word	0xffffffff


	//   ....[45]....
        /*0950*/ 	.word	0xffffffff


	//   ....[46]....
        /*0954*/ 	.word	0xffffffff


	//   ....[47]....
        /*0958*/ 	.word	0xffffffff


	//   ....[48]....
        /*095c*/ 	.word	0xffffffff


	//   ....[49]....
        /*0960*/ 	.word	0xffffffff


	//   ....[50]....
        /*0964*/ 	.word	0xffffffff


	//   ....[51]....
        /*0968*/ 	.word	0xffffffff


	//   ....[52]....
        /*096c*/ 	.word	0xffffffff


	//   ....[53]....
        /*0970*/ 	.word	0xffffffff


	//   ....[54]....
        /*0974*/ 	.word	0xffffffff


	//   ....[55]....
        /*0978*/ 	.word	0xffffffff


	//   ....[56]....
        /*097c*/ 	.word	0xffffffff


	//   ....[57]....
        /*0980*/ 	.word	0xffffffff


	//   ....[58]....
        /*0984*/ 	.word	0xffffffff


	//   ....[59]....
        /*0988*/ 	.word	0xffffffff


	//   ....[60]....
        /*098c*/ 	.word	0xffffffff


	//   ....[61]....
        /*0990*/ 	.word	0xffffffff


	//   ....[62]....
        /*0994*/ 	.word	0xffffffff


	//   ....[63]....
        /*0998*/ 	.word	0xffffffff


	//   ....[64]....
        /*099c*/ 	.word	0xffffffff


	//   ....[65]....
        /*09a0*/ 	.word	0xffffffff


	//   ....[66]....
        /*09a4*/ 	.word	0xffffffff


	//   ....[67]....
        /*09a8*/ 	.word	0xffffffff


	//   ....[68]....
        /*09ac*/ 	.word	0xffffffff


	//   ....[69]....
        /*09b0*/ 	.word	0xffffffff


	//   ....[70]....
        /*09b4*/ 	.word	0xffffffff


	//   ....[71]....
        /*09b8*/ 	.word	0xffffffff


	//   ....[72]....
        /*09bc*/ 	.word	0xffffffff


	//   ....[73]....
        /*09c0*/ 	.word	0xffffffff


	//   ....[74]....
        /*09c4*/ 	.word	0xffffffff


	//   ....[75]....
        /*09c8*/ 	.word	0xffffffff


	//   ....[76]....
        /*09cc*/ 	.word	0xffffffff


	//   ....[77]....
        /*09d0*/ 	.word	0xffffffff


	//   ....[78]....
        /*09d4*/ 	.word	0xffffffff


	//   ....[79]....
        /*09d8*/ 	.word	0xffffffff


	//   ....[80]....
        /*09dc*/ 	.word	0xffffffff


	//   ....[81]....
        /*09e0*/ 	.word	0xffffffff


	//   ....[82]....
        /*09e4*/ 	.word	0xffffffff


	//   ....[83]....
        /*09e8*/ 	.word	0xffffffff


	//   ....[84]....
        /*09ec*/ 	.word	0xffffffff


	//   ....[85]....
        /*09f0*/ 	.word	0xffffffff


	//   ....[86]....
        /*09f4*/ 	.word	0xffffffff


	//   ....[87]....
        /*09f8*/ 	.word	0xffffffff


	//   ....[88]....
        /*09fc*/ 	.word	0xffffffff


	//   ....[89]....
        /*0a00*/ 	.word	0xffffffff


	//   ....[90]....
        /*0a04*/ 	.word	0xffffffff


	//   ....[91]....
        /*0a08*/ 	.word	0xffffffff


	//   ....[92]....
        /*0a0c*/ 	.word	0xffffffff


	//   ....[93]....
        /*0a10*/ 	.word	0xffffffff


	//   ....[94]....
        /*0a14*/ 	.word	0xffffffff


	//   ....[95]....
        /*0a18*/ 	.word	0xffffffff


	//   ....[96]....
        /*0a1c*/ 	.word	0xffffffff


	//   ....[97]....
        /*0a20*/ 	.word	0xffffffff


	//   ....[98]....
        /*0a24*/ 	.word	0xffffffff


	//   ....[99]....
        /*0a28*/ 	.word	0xffffffff


	//   ....[100]....
        /*0a2c*/ 	.word	0xffffffff


	//   ....[101]....
        /*0a30*/ 	.word	0xffffffff


	//   ....[102]....
        /*0a34*/ 	.word	0xffffffff


	//   ....[103]....
        /*0a38*/ 	.word	0xffffffff


	//   ....[104]....
        /*0a3c*/ 	.word	0xffffffff


	//   ....[105]....
        /*0a40*/ 	.word	0xffffffff


	//   ....[106]....
        /*0a44*/ 	.word	0xffffffff


	//   ....[107]....
        /*0a48*/ 	.word	0xffffffff


	//   ....[108]....
        /*0a4c*/ 	.word	0xffffffff


	//   ....[109]....
        /*0a50*/ 	.word	0xffffffff


	//   ....[110]....
        /*0a54*/ 	.word	0xffffffff


	//   ....[111]....
        /*0a58*/ 	.word	0xffffffff


	//   ....[112]....
        /*0a5c*/ 	.word	0xffffffff


	//   ....[113]....
        /*0a60*/ 	.word	0xffffffff


	//   ....[114]....
        /*0a64*/ 	.word	0xffffffff


	//   ....[115]....
        /*0a68*/ 	.word	0xffffffff


	//   ....[116]....
        /*0a6c*/ 	.word	0xffffffff


	//   ....[117]....
        /*0a70*/ 	.word	0xffffffff


	//   ....[118]....
        /*0a74*/ 	.word	0xffffffff


	//   ....[119]....
        /*0a78*/ 	.word	0xffffffff


	//   ....[120]....
        /*0a7c*/ 	.word	0xffffffff


	//   ....[121]....
        /*0a80*/ 	.word	0xffffffff


	//   ....[122]....
        /*0a84*/ 	.word	0xffffffff


	//   ....[123]....
        /*0a88*/ 	.word	0xffffffff


	//   ....[124]....
        /*0a8c*/ 	.word	0xffffffff


	//   ....[125]....
        /*0a90*/ 	.word	0xffffffff


	//   ....[126]....
        /*0a94*/ 	.word	0xffffffff


	//   ....[127]....
        /*0a98*/ 	.word	0xffffffff


	//   ....[128]....
        /*0a9c*/ 	.word	0xffffffff


	//   ....[129]....
        /*0aa0*/ 	.word	0xffffffff


	//   ....[130]....
        /*0aa4*/ 	.word	0xffffffff


	//   ....[131]....
        /*0aa8*/ 	.word	0xffffffff


	//   ....[132]....
        /*0aac*/ 	.word	0xffffffff


	//   ....[133]....
        /*0ab0*/ 	.word	0xffffffff


	//   ....[134]....
        /*0ab4*/ 	.word	0xffffffff


	//   ....[135]....
        /*0ab8*/ 	.word	0xffffffff


	//   ....[136]....
        /*0abc*/ 	.word	0xffffffff


	//   ....[137]....
        /*0ac0*/ 	.word	0xffffffff


	//   ....[138]....
        /*0ac4*/ 	.word	0xffffffff


	//   ....[139]....
        /*0ac8*/ 	.word	0xffffffff


	//   ....[140]....
        /*0acc*/ 	.word	0xffffffff


	//   ....[141]....
        /*0ad0*/ 	.word	0xffffffff


	//   ....[142]....
        /*0ad4*/ 	.word	0xffffffff


	//   ....[143]....
        /*0ad8*/ 	.word	0xffffffff


	//   ....[144]....
        /*0adc*/ 	.word	0xffffffff


	//   ....[145]....
        /*0ae0*/ 	.word	0xffffffff


	//   ....[146]....
        /*0ae4*/ 	.word	0xffffffff


	//   ....[147]....
        /*0ae8*/ 	.word	0xffffffff


	//   ....[148]....
        /*0aec*/ 	.word	0xffffffff


	//   ....[149]....
        /*0af0*/ 	.word	0xffffffff


	//   ....[150]....
        /*0af4*/ 	.word	0xffffffff


	//   ....[151]....
        /*0af8*/ 	.word	0xffffffff


	//   ....[152]....
        /*0afc*/ 	.word	0xffffffff


	//   ....[153]....
        /*0b00*/ 	.word	0xffffffff


	//   ....[154]....
        /*0b04*/ 	.word	0xffffffff


	//   ....[155]....
        /*0b08*/ 	.word	0xffffffff


	//   ....[156]....
        /*0b0c*/ 	.word	0xffffffff


	//   ....[157]....
        /*0b10*/ 	.word	0xffffffff


	//   ....[158]....
        /*0b14*/ 	.word	0xffffffff


	//   ....[159]....
        /*0b18*/ 	.word	0xffffffff


	//   ....[160]....
        /*0b1c*/ 	.word	0xffffffff


	//   ....[161]....
        /*0b20*/ 	.word	0xffffffff


	//   ....[162]....
        /*0b24*/ 	.word	0xffffffff


	//   ....[163]....
        /*0b28*/ 	.word	0xffffffff


	//   ....[164]....
        /*0b2c*/ 	.word	0xffffffff


	//   ....[165]....
        /*0b30*/ 	.word	0xffffffff


	//   ....[166]....
        /*0b34*/ 	.word	0xffffffff


	//   ....[167]....
        /*0b38*/ 	.word	0xffffffff


	//   ....[168]....
        /*0b3c*/ 	.word	0xffffffff


	//   ....[169]....
        /*0b40*/ 	.word	0xffffffff


	//   ....[170]....
        /*0b44*/ 	.word	0xffffffff


	//   ....[171]....
        /*0b48*/ 	.word	0xffffffff


	//   ....[172]....
        /*0b4c*/ 	.word	0xffffffff


	//   ....[173]....
        /*0b50*/ 	.word	0xffffffff


	//   ....[174]....
        /*0b54*/ 	.word	0xffffffff


	//   ....[175]....
        /*0b58*/ 	.word	0xffffffff


	//   ....[176]....
        /*0b5c*/ 	.word	0xffffffff


	//   ....[177]....
        /*0b60*/ 	.word	0xffffffff


	//   ....[178]....
        /*0b64*/ 	.word	0xffffffff


	//   ....[179]....
        /*0b68*/ 	.word	0xffffffff


	//   ....[180]....
        /*0b6c*/ 	.word	0xffffffff


	//   ....[181]....
        /*0b70*/ 	.word	0xffffffff


	//   ....[182]....
        /*0b74*/ 	.word	0xffffffff


	//   ....[183]....
        /*0b78*/ 	.word	0xffffffff


	//   ....[184]....
        /*0b7c*/ 	.word	0xffffffff


	//   ....[185]....
        /*0b80*/ 	.word	0xffffffff


	//   ....[186]....
        /*0b84*/ 	.word	0xffffffff


	//   ....[187]....
        /*0b88*/ 	.word	0xffffffff


	//   ....[188]....
        /*0b8c*/ 	.word	0xffffffff


	//   ....[189]....
        /*0b90*/ 	.word	0xffffffff


	//   ....[190]....
        /*0b94*/ 	.word	0xffffffff


	//   ....[191]....
        /*0b98*/ 	.word	0xffffffff


	//   ....[192]....
        /*0b9c*/ 	.word	0xffffffff


	//   ....[193]....
        /*0ba0*/ 	.word	0xffffffff


	//   ....[194]....
        /*0ba4*/ 	.word	0xffffffff


	//   ....[195]....
        /*0ba8*/ 	.word	0xffffffff


	//   ....[196]....
        /*0bac*/ 	.word	0xffffffff


	//   ....[197]....
        /*0bb0*/ 	.word	0xffffffff


	//   ....[198]....
        /*0bb4*/ 	.word	0xffffffff


	//   ....[199]....
        /*0bb8*/ 	.word	0xffffffff


	//   ....[200]....
        /*0bbc*/ 	.word	0xffffffff


	//   ....[201]....
        /*0bc0*/ 	.word	0xffffffff


	//   ....[202]....
        /*0bc4*/ 	.word	0xffffffff


	//   ....[203]....
        /*0bc8*/ 	.word	0xffffffff


	//   ....[204]....
        /*0bcc*/ 	.word	0xffffffff


	//   ....[205]....
        /*0bd0*/ 	.word	0xffffffff


	//   ....[206]....
        /*0bd4*/ 	.word	0xffffffff


	//   ....[207]....
        /*0bd8*/ 	.word	0xffffffff


	//   ....[208]....
        /*0bdc*/ 	.word	0xffffffff


	//   ....[209]....
        /*0be0*/ 	.word	0xffffffff


	//   ....[210]....
        /*0be4*/ 	.word	0xffffffff


	//   ....[211]....
        /*0be8*/ 	.word	0xffffffff


	//   ....[212]....
        /*0bec*/ 	.word	0xffffffff


	//   ....[213]....
        /*0bf0*/ 	.word	0xffffffff


	//   ....[214]....
        /*0bf4*/ 	.word	0xffffffff


	//   ....[215]....
        /*0bf8*/ 	.word	0xffffffff


	//   ....[216]....
        /*0bfc*/ 	.word	0xffffffff


	//   ....[217]....
        /*0c00*/ 	.word	0xffffffff


	//   ....[218]....
        /*0c04*/ 	.word	0xffffffff


	//   ....[219]....
        /*0c08*/ 	.word	0xffffffff


	//   ....[220]....
        /*0c0c*/ 	.word	0xffffffff


	//   ....[221]....
        /*0c10*/ 	.word	0xffffffff


	//   ....[222]....
        /*0c14*/ 	.word	0xffffffff


	//   ....[223]....
        /*0c18*/ 	.word	0xffffffff


	//   ....[224]....
        /*0c1c*/ 	.word	0xffffffff


	//   ....[225]....
        /*0c20*/ 	.word	0xffffffff


	//   ....[226]....
        /*0c24*/ 	.word	0xffffffff


	//   ....[227]....
        /*0c28*/ 	.word	0xffffffff


	//   ....[228]....
        /*0c2c*/ 	.word	0xffffffff


	//   ....[229]....
        /*0c30*/ 	.word	0xffffffff


	//   ....[230]....
        /*0c34*/ 	.word	0xffffffff


	//   ....[231]....
        /*0c38*/ 	.word	0xffffffff


	//   ....[232]....
        /*0c3c*/ 	.word	0xffffffff


	//   ....[233]....
        /*0c40*/ 	.word	0xffffffff


	//   ....[234]....
        /*0c44*/ 	.word	0xffffffff


	//   ....[235]....
        /*0c48*/ 	.word	0xffffffff


	//   ....[236]....
        /*0c4c*/ 	.word	0xffffffff


	//   ....[237]....
        /*0c50*/ 	.word	0xffffffff


	//   ....[238]....
        /*0c54*/ 	.word	0xffffffff


	//   ....[239]....
        /*0c58*/ 	.word	0xffffffff


	//   ....[240]....
        /*0c5c*/ 	.word	0xffffffff


	//   ....[241]....
        /*0c60*/ 	.word	0xffffffff


	//   ....[242]....
        /*0c64*/ 	.word	0xffffffff


	//   ....[243]....
        /*0c68*/ 	.word	0xffffffff


	//   ....[244]....
        /*0c6c*/ 	.word	0xffffffff


	//   ....[245]....
        /*0c70*/ 	.word	0xffffffff


	//   ....[246]....
        /*0c74*/ 	.word	0xffffffff


	//   ....[247]....
        /*0c78*/ 	.word	0xffffffff


	//   ....[248]....
        /*0c7c*/ 	.word	0xffffffff


	//   ....[249]....
        /*0c80*/ 	.word	0xffffffff


	//   ....[250]....
        /*0c84*/ 	.word	0xffffffff


	//   ....[251]....
        /*0c88*/ 	.word	0xffffffff


	//   ....[252]....
        /*0c8c*/ 	.word	0xffffffff


	//   ....[253]....
        /*0c90*/ 	.word	0xffffffff


	//   ....[254]....
        /*0c94*/ 	.word	0xffffffff


	//   ....[255]....
        /*0c98*/ 	.word	0xffffffff


	//   ....[0]....
        /*0c9c*/ 	.word	0xffffffff


	//   ....[1]....
        /*0ca0*/ 	.word	0xffffffff


	//   ....[2]....
        /*0ca4*/ 	.word	0xffffffff


	//   ....[3]....
        /*0ca8*/ 	.word	0xffffffff


	//   ....[4]....
        /*0cac*/ 	.word	0xffffffff


	//   ....[5]....
        /*0cb0*/ 	.word	0xffffffff


	//   ....[6]....
        /*0cb4*/ 	.word	0xffffffff


	//   ....[7]....
        /*0cb8*/ 	.word	0xffffffff


	//   ....[8]....
        /*0cbc*/ 	.word	0xffffffff


	//   ....[9]....
        /*0cc0*/ 	.word	0xffffffff


	//   ....[10]....
        /*0cc4*/ 	.word	0xffffffff


	//   ....[11]....
        /*0cc8*/ 	.word	0xffffffff


	//   ....[12]....
        /*0ccc*/ 	.word	0xffffffff


	//   ....[13]....
        /*0cd0*/ 	.word	0xffffffff


	//   ....[14]....
        /*0cd4*/ 	.word	0xffffffff


	//   ....[15]....
        /*0cd8*/ 	.word	0xffffffff


	//   ....[16]....
        /*0cdc*/ 	.word	0xffffffff


	//   ....[17]....
        /*0ce0*/ 	.word	0xffffffff


	//   ....[18]....
        /*0ce4*/ 	.word	0xffffffff


	//   ....[19]....
        /*0ce8*/ 	.word	0xffffffff


	//   ....[20]....
        /*0cec*/ 	.word	0xffffffff


	//   ....[21]....
        /*0cf0*/ 	.word	0xffffffff


	//   ....[22]....
        /*0cf4*/ 	.word	0xffffffff


	//   ....[23]....
        /*0cf8*/ 	.word	0xffffffff


	//   ....[24]....
        /*0cfc*/ 	.word	0xffffffff


	//   ....[25]....
        /*0d00*/ 	.word	0xffffffff


	//   ....[26]....
        /*0d04*/ 	.word	0xffffffff


	//   ....[27]....
        /*0d08*/ 	.word	0xffffffff


	//   ....[28]....
        /*0d0c*/ 	.word	0xffffffff


	//   ....[29]....
        /*0d10*/ 	.word	0xffffffff


	//   ....[30]....
        /*0d14*/ 	.word	0xffffffff


	//   ....[31]....
        /*0d18*/ 	.word	0xffffffff


	//   ....[32]....
        /*0d1c*/ 	.word	0xffffffff


	//   ....[33]....
        /*0d20*/ 	.word	0xffffffff


	//   ....[34]....
        /*0d24*/ 	.word	0xffffffff


	//   ....[35]....
        /*0d28*/ 	.word	0xffffffff


	//   ....[36]....
        /*0d2c*/ 	.word	0xffffffff


	//   ....[37]....
        /*0d30*/ 	.word	0xffffffff


	//   ....[38]....
        /*0d34*/ 	.word	0xffffffff


	//   ....[39]....
        /*0d38*/ 	.word	0xffffffff


	//   ....[40]....
        /*0d3c*/ 	.word	0xffffffff


	//   ....[41]....
        /*0d40*/ 	.word	0xffffffff


	//   ....[42]....
        /*0d44*/ 	.word	0xffffffff


	//   ....[43]....
        /*0d48*/ 	.word	0xffffffff


	//   ....[44]....
        /*0d4c*/ 	.word	0xffffffff


	//   ....[45]....
        /*0d50*/ 	.word	0xffffffff


	//   ....[46]....
        /*0d54*/ 	.word	0xffffffff


	//   ....[47]....
        /*0d58*/ 	.word	0xffffffff


	//   ....[48]....
        /*0d5c*/ 	.word	0xffffffff


	//   ....[49]....
        /*0d60*/ 	.word	0xffffffff


	//   ....[50]....
        /*0d64*/ 	.word	0xffffffff


	//   ....[51]....
        /*0d68*/ 	.word	0xffffffff


	//   ....[52]....
        /*0d6c*/ 	.word	0xffffffff


	//   ....[53]....
        /*0d70*/ 	.word	0xffffffff


	//   ....[54]....
        /*0d74*/ 	.word	0xffffffff


	//   ....[55]....
        /*0d78*/ 	.word	0xffffffff


	//   ....[56]....
        /*0d7c*/ 	.word	0xffffffff


	//   ....[57]....
        /*0d80*/ 	.word	0xffffffff


	//   ....[58]....
        /*0d84*/ 	.word	0xffffffff


	//   ....[59]....
        /*0d88*/ 	.word	0xffffffff


	//   ....[60]....
        /*0d8c*/ 	.word	0xffffffff


	//   ....[61]....
        /*0d90*/ 	.word	0xffffffff


	//   ....[62]....
        /*0d94*/ 	.word	0xffffffff


	//   ....[63]....
        /*0d98*/ 	.word	0xffffffff


	//   ....[64]....
        /*0d9c*/ 	.word	0xffffffff


	//   ....[65]....
        /*0da0*/ 	.word	0xffffffff


	//   ....[66]....
        /*0da4*/ 	.word	0xffffffff


	//   ....[67]....
        /*0da8*/ 	.word	0xffffffff


	//   ....[68]....
        /*0dac*/ 	.word	0xffffffff


	//   ....[69]....
        /*0db0*/ 	.word	0xffffffff


	//   ....[70]....
        /*0db4*/ 	.word	0xffffffff


	//   ....[71]....
        /*0db8*/ 	.word	0xffffffff


	//   ....[72]....
        /*0dbc*/ 	.word	0xffffffff


	//   ....[73]....
        /*0dc0*/ 	.word	0xffffffff


	//   ....[74]....
        /*0dc4*/ 	.word	0xffffffff


	//   ....[75]....
        /*0dc8*/ 	.word	0xffffffff


	//   ....[76]....
        /*0dcc*/ 	.word	0xffffffff


	//   ....[77]....
        /*0dd0*/ 	.word	0xffffffff


	//   ....[78]....
        /*0dd4*/ 	.word	0xffffffff


	//   ....[79]....
        /*0dd8*/ 	.word	0xffffffff


	//   ....[80]....
        /*0ddc*/ 	.word	0xffffffff


	//   ....[81]....
        /*0de0*/ 	.word	0xffffffff


	//   ....[82]....
        /*0de4*/ 	.word	0xffffffff


	//   ....[83]....
        /*0de8*/ 	.word	0xffffffff


	//   ....[84]....
        /*0dec*/ 	.word	0xffffffff


	//   ....[85]....
        /*0df0*/ 	.word	0xffffffff


	//   ....[86]....
        /*0df4*/ 	.word	0xffffffff


	//   ....[87]....
        /*0df8*/ 	.word	0xffffffff


	//   ....[88]....
        /*0dfc*/ 	.word	0xffffffff


	//   ....[89]....
        /*0e00*/ 	.word	0xffffffff


	//   ....[90]....
        /*0e04*/ 	.word	0xffffffff


	//   ....[91]....
        /*0e08*/ 	.word	0xffffffff


	//   ....[92]....
        /*0e0c*/ 	.word	0xffffffff


	//   ....[93]....
        /*0e10*/ 	.word	0xffffffff


	//   ....[94]....
        /*0e14*/ 	.word	0xffffffff


	//   ....[95]....
        /*0e18*/ 	.word	0xffffffff


	//   ....[96]....
        /*0e1c*/ 	.word	0xffffffff


	//   ....[97]....
        /*0e20*/ 	.word	0xffffffff


	//   ....[98]....
        /*0e24*/ 	.word	0xffffffff


	//   ....[99]....
        /*0e28*/ 	.word	0xffffffff


	//   ....[100]....
        /*0e2c*/ 	.word	0xffffffff


	//   ....[101]....
        /*0e30*/ 	.word	0xffffffff


	//   ....[102]....
        /*0e34*/ 	.word	0xffffffff


	//   ....[103]....
        /*0e38*/ 	.word	0xffffffff


	//   ....[104]....
        /*0e3c*/ 	.word	0xffffffff


	//   ....[105]....
        /*0e40*/ 	.word	0xffffffff


	//   ....[106]....
        /*0e44*/ 	.word	0xffffffff


	//   ....[107]....
        /*0e48*/ 	.word	0xffffffff


	//   ....[108]....
        /*0e4c*/ 	.word	0xffffffff


	//   ....[109]....
        /*0e50*/ 	.word	0xffffffff


	//   ....[110]....
        /*0e54*/ 	.word	0xffffffff


	//   ....[111]....
        /*0e58*/ 	.word	0xffffffff


	//   ....[112]....
        /*0e5c*/ 	.word	0xffffffff


	//   ....[113]....
        /*0e60*/ 	.word	0xffffffff


	//   ....[114]....
        /*0e64*/ 	.word	0xffffffff


	//   ....[115]....
        /*0e68*/ 	.word	0xffffffff


	//   ....[116]....
        /*0e6c*/ 	.word	0xffffffff


	//   ....[117]....
        /*0e70*/ 	.word	0xffffffff


	//   ....[118]....
        /*0e74*/ 	.word	0xffffffff


	//   ....[119]....
        /*0e78*/ 	.word	0xffffffff


	//   ....[120]....
        /*0e7c*/ 	.word	0xffffffff


	//   ....[121]....
        /*0e80*/ 	.word	0xffffffff


	//   ....[122]....
        /*0e84*/ 	.word	0xffffffff


	//   ....[123]....
        /*0e88*/ 	.word	0xffffffff


	//   ....[124]....
        /*0e8c*/ 	.word	0xffffffff


	//   ....[125]....
        /*0e90*/ 	.word	0xffffffff


	//   ....[126]....
        /*0e94*/ 	.word	0xffffffff


	//   ....[127]....
        /*0e98*/ 	.word	0xffffffff


	//   ....[128]....
        /*0e9c*/ 	.word	0xffffffff


	//   ....[129]....
        /*0ea0*/ 	.word	0xffffffff


	//   ....[130]....
        /*0ea4*/ 	.word	0xffffffff


	//   ....[131]....
        /*0ea8*/ 	.word	0xffffffff


	//   ....[132]....
        /*0eac*/ 	.word	0xffffffff


	//   ....[133]....
        /*0eb0*/ 	.word	0xffffffff


	//   ....[134]....
        /*0eb4*/ 	.word	0xffffffff


	//   ....[135]....
        /*0eb8*/ 	.word	0xffffffff


	//   ....[136]....
        /*0ebc*/ 	.word	0xffffffff


	//   ....[137]....
        /*0ec0*/ 	.word	0xffffffff


	//   ....[138]....
        /*0ec4*/ 	.word	0xffffffff


	//   ....[139]....
        /*0ec8*/ 	.word	0xffffffff


	//   ....[140]....
        /*0ecc*/ 	.word	0xffffffff


	//   ....[141]....
        /*0ed0*/ 	.word	0xffffffff


	//   ....[142]....
        /*0ed4*/ 	.word	0xffffffff


	//   ....[143]....
        /*0ed8*/ 	.word	0xffffffff


	//   ....[144]....
        /*0edc*/ 	.word	0xffffffff


	//   ....[145]....
        /*0ee0*/ 	.word	0xffffffff


	//   ....[146]....
        /*0ee4*/ 	.word	0xffffffff


	//   ....[147]....
        /*0ee8*/ 	.word	0xffffffff


	//   ....[148]....
        /*0eec*/ 	.word	0xffffffff


	//   ....[149]....
        /*0ef0*/ 	.word	0xffffffff


	//   ....[150]....
        /*0ef4*/ 	.word	0xffffffff


	//   ....[151]....
        /*0ef8*/ 	.word	0xffffffff


	//   ....[152]....
        /*0efc*/ 	.word	0xffffffff


	//   ....[153]....
        /*0f00*/ 	.word	0xffffffff


	//   ....[154]....
        /*0f04*/ 	.word	0xffffffff


	//   ....[155]....
        /*0f08*/ 	.word	0xffffffff


	//   ....[156]....
        /*0f0c*/ 	.word	0xffffffff


	//   ....[157]....
        /*0f10*/ 	.word	0xffffffff


	//   ....[158]....
        /*0f14*/ 	.word	0xffffffff


	//   ....[159]....
        /*0f18*/ 	.word	0xffffffff


	//   ....[160]....
        /*0f1c*/ 	.word	0xffffffff


	//   ....[161]....
        /*0f20*/ 	.word	0xffffffff


	//   ....[162]....
        /*0f24*/ 	.word	0xffffffff


	//   ....[163]....
        /*0f28*/ 	.word	0xffffffff


	//   ....[164]....
        /*0f2c*/ 	.word	0xffffffff


	//   ....[165]....
        /*0f30*/ 	.word	0xffffffff


	//   ....[166]....
        /*0f34*/ 	.word	0xffffffff


	//   ....[167]....
        /*0f38*/ 	.word	0xffffffff


	//   ....[168]....
        /*0f3c*/ 	.word	0xffffffff


	//   ....[169]....
        /*0f40*/ 	.word	0xffffffff


	//   ....[170]....
        /*0f44*/ 	.word	0xffffffff


	//   ....[171]....
        /*0f48*/ 	.word	0xffffffff


	//   ....[172]....
        /*0f4c*/ 	.word	0xffffffff


	//   ....[173]....
        /*0f50*/ 	.word	0xffffffff


	//   ....[174]....
        /*0f54*/ 	.word	0xffffffff


	//   ....[175]....
        /*0f58*/ 	.word	0xffffffff


	//   ....[176]....
        /*0f5c*/ 	.word	0xffffffff


	//   ....[177]....
        /*0f60*/ 	.word	0xffffffff


	//   ....[178]....
        /*0f64*/ 	.word	0xffffffff


	//   ....[179]....
        /*0f68*/ 	.word	0xffffffff


	//   ....[180]....
        /*0f6c*/ 	.word	0xffffffff


	//   ....[181]....
        /*0f70*/ 	.word	0xffffffff


	//   ....[182]....
        /*0f74*/ 	.word	0xffffffff


	//   ....[183]....
        /*0f78*/ 	.word	0xffffffff


	//   ....[184]....
        /*0f7c*/ 	.word	0xffffffff


	//   ....[185]....
        /*0f80*/ 	.word	0xffffffff


	//   ....[186]....
        /*0f84*/ 	.word	0xffffffff


	//   ....[187]....
        /*0f88*/ 	.word	0xffffffff


	//   ....[188]....
        /*0f8c*/ 	.word	0xffffffff


	//   ....[189]....
        /*0f90*/ 	.word	0xffffffff


	//   ....[190]....
        /*0f94*/ 	.word	0xffffffff


	//   ....[191]....
        /*0f98*/ 	.word	0xffffffff


	//   ....[192]....
        /*0f9c*/ 	.word	0xffffffff


	//   ....[193]....
        /*0fa0*/ 	.word	0xffffffff


	//   ....[194]....
        /*0fa4*/ 	.word	0xffffffff


	//   ....[195]....
        /*0fa8*/ 	.word	0xffffffff


	//   ....[196]....
        /*0fac*/ 	.word	0xffffffff


	//   ....[197]....
        /*0fb0*/ 	.word	0xffffffff


	//   ....[198]....
        /*0fb4*/ 	.word	0xffffffff


	//   ....[199]....
        /*0fb8*/ 	.word	0xffffffff


	//   ....[200]....
        /*0fbc*/ 	.word	0xffffffff


	//   ....[201]....
        /*0fc0*/ 	.word	0xffffffff


	//----- nvinfo : EIATTR_COOP_GROUP_INSTR_OFFSETS
	.align		4
.L_510:
        /*0fc4*/ 	.byte	0x04, 0x28
        /*0fc6*/ 	.short	(.L_512 - .L_511)


	//   ....[0]....
.L_511:
        /*0fc8*/ 	.word	0x00003c90


	//   ....[1]....
        /*0fcc*/ 	.word	0x00003ca0


	//   ....[2]....
        /*0fd0*/ 	.word	0x00003cb0


	//   ....[3]....
        /*0fd4*/ 	.word	0x00003cc0


	//   ....[4]....
        /*0fd8*/ 	.word	0x00003de0


	//   ....[5]....
        /*0fdc*/ 	.word	0x00003e00


	//   ....[6]....
        /*0fe0*/ 	.word	0x00003e10


	//   ....[7]....
        /*0fe4*/ 	.word	0x00003e20


	//   ....[8]....
        /*0fe8*/ 	.word	0x00003e30


	//   ....[9]....
        /*0fec*/ 	.word	0x00003e40


	//   ....[10]....
        /*0ff0*/ 	.word	0x00003e50


	//   ....[11]....
        /*0ff4*/ 	.word	0x00003e60


	//   ....[12]....
        /*0ff8*/ 	.word	0x00003e70


	//   ....[13]....
        /*0ffc*/ 	.word	0x00003e80


	//   ....[14]....
        /*1000*/ 	.word	0x00003ff0


	//   ....[15]....
        /*1004*/ 	.word	0x00004050


	//   ....[16]....
        /*1008*/ 	.word	0x00004060


	//   ....[17]....
        /*100c*/ 	.word	0x00004070


	//   ....[18]....
        /*1010*/ 	.word	0x00004080


	//   ....[19]....
        /*1014*/ 	.word	0x00004090


	//   ....[20]....
        /*1018*/ 	.word	0x00004170


	//   ....[21]....
        /*101c*/ 	.word	0x00004180


	//   ....[22]....
        /*1020*/ 	.word	0x00004190


	//   ....[23]....
        /*1024*/ 	.word	0x000041a0


	//   ....[24]....
        /*1028*/ 	.word	0x000041f0


	//   ....[25]....
        /*102c*/ 	.word	0x00004220


	//   ....[26]....
        /*1030*/ 	.word	0x00004230


	//   ....[27]....
        /*1034*/ 	.word	0x00004240


	//   ....[28]....
        /*1038*/ 	.word	0x00004270


	//   ....[29]....
        /*103c*/ 	.word	0x00004290


	//   ....[30]....
        /*1040*/ 	.word	0x000042d0


	//   ....[31]....
        /*1044*/ 	.word	0x00004300


	//   ....[32]....
        /*1048*/ 	.word	0x00004310


	//   ....[33]....
        /*104c*/ 	.word	0x00004320


	//   ....[34]....
        /*1050*/ 	.word	0x00004380


	//   ....[35]....
        /*1054*/ 	.word	0x000043b0


	//   ....[36]....
        /*1058*/ 	.word	0x000043f0


	//   ....[37]....
        /*105c*/ 	.word	0x00004430


	//   ....[38]....
        /*1060*/ 	.word	0x00004440


	//   ....[39]....
        /*1064*/ 	.word	0x00004470


	//   ....[40]....
        /*1068*/ 	.word	0x00004480


	//   ....[41]....
        /*106c*/ 	.word	0x00004490


	//   ....[42]....
        /*1070*/ 	.word	0x000044a0


	//   ....[43]....
        /*1074*/ 	.word	0x000044b0


	//   ....[44]....
        /*1078*/ 	.word	0x000044c0


	//   ....[45]....
        /*107c*/ 	.word	0x000044d0


	//   ....[46]....
        /*1080*/ 	.word	0x00004650


	//   ....[47]....
        /*1084*/ 	.word	0x00004660


	//   ....[48]....
        /*1088*/ 	.word	0x00004670


	//   ....[49]....
        /*108c*/ 	.word	0x00004680


	//   ....[50]....
        /*1090*/ 	.word	0x00004690


	//   ....[51]....
        /*1094*/ 	.word	0x000046a0


	//   ....[52]....
        /*1098*/ 	.word	0x000046b0


	//   ....[53]....
        /*109c*/ 	.word	0x000046c0


	//   ....[54]....
        /*10a0*/ 	.word	0x000046d0


	//   ....[55]....
        /*10a4*/ 	.word	0x000046e0


	//   ....[56]....
        /*10a8*/ 	.word	0x000046f0


	//   ....[57]....
        /*10ac*/ 	.word	0x00004700


	//   ....[58]....
        /*10b0*/ 	.word	0x00004710


	//   ....[59]....
        /*10b4*/ 	.word	0x00004720


	//   ....[60]....
        /*10b8*/ 	.word	0x00004730


	//   ....[61]....
        /*10bc*/ 	.word	0x00004740


	//   ....[62]....
        /*10c0*/ 	.word	0x00004750


	//   ....[63]....
        /*10c4*/ 	.word	0x00004760


	//   ....[64]....
        /*10c8*/ 	.word	0x00004770


	//   ....[65]....
        /*10cc*/ 	.word	0x00004780


	//   ....[66]....
        /*10d0*/ 	.word	0x00004790


	//   ....[67]....
        /*10d4*/ 	.word	0x000047a0


	//   ....[68]....
        /*10d8*/ 	.word	0x000047b0


	//   ....[69]....
        /*10dc*/ 	.word	0x000047c0


	//   ....[70]....
        /*10e0*/ 	.word	0x000047d0


	//   ....[71]....
        /*10e4*/ 	.word	0x000047e0


	//   ....[72]....
        /*10e8*/ 	.word	0x000047f0


	//   ....[73]....
        /*10ec*/ 	.word	0x00004800


	//   ....[74]....
        /*10f0*/ 	.word	0x00004810


	//   ....[75]....
        /*10f4*/ 	.word	0x00004820


	//   ....[76]....
        /*10f8*/ 	.word	0x00004830


	//   ....[77]....
        /*10fc*/ 	.word	0x00004840


	//   ....[78]....
        /*1100*/ 	.word	0x00004860


	//   ....[79]....
        /*1104*/ 	.word	0x00004870


	//   ....[80]....
        /*1108*/ 	.word	0x00004980


	//   ....[81]....
        /*110c*/ 	.word	0x00004990


	//   ....[82]....
        /*1110*/ 	.word	0x000049a0


	//   ....[83]....
        /*1114*/ 	.word	0x000049b0


	//   ....[84]....
        /*1118*/ 	.word	0x000049c0


	//   ....[85]....
        /*111c*/ 	.word	0x000049d0


	//   ....[86]....
        /*1120*/ 	.word	0x000049e0


	//   ....[87]....
        /*1124*/ 	.word	0x000049f0


	//   ....[88]....
        /*1128*/ 	.word	0x00004a00


	//   ....[89]....
        /*112c*/ 	.word	0x00004a10


	//   ....[90]....
        /*1130*/ 	.word	0x00004a20


	//   ....[91]....
        /*1134*/ 	.word	0x00004a30


	//   ....[92]....
        /*1138*/ 	.word	0x00004a40


	//   ....[93]....
        /*113c*/ 	.word	0x00004a50


	//   ....[94]....
        /*1140*/ 	.word	0x00004a60


	//   ....[95]....
        /*1144*/ 	.word	0x00004a70


	//   ....[96]....
        /*1148*/ 	.word	0x00004a80


	//   ....[97]....
        /*114c*/ 	.word	0x00004a90


	//   ....[98]....
        /*1150*/ 	.word	0x00004aa0


	//   ....[99]....
        /*1154*/ 	.word	0x00004ab0


	//   ....[100]....
        /*1158*/ 	.word	0x00004ac0


	//   ....[101]....
        /*115c*/ 	.word	0x00004ad0


	//   ....[102]....
        /*1160*/ 	.word	0x00004ae0


	//   ....[103]....
        /*1164*/ 	.word	0x00004af0


	//   ....[104]....
        /*1168*/ 	.word	0x00004b00


	//   ....[105]....
        /*116c*/ 	.word	0x00004b10


	//   ....[106]....
        /*1170*/ 	.word	0x00004b20


	//   ....[107]....
        /*1174*/ 	.word	0x00004b30


	//   ....[108]....
        /*1178*/ 	.word	0x00004b40


	//   ....[109]....
        /*117c*/ 	.word	0x00004b50


	//   ....[110]....
        /*1180*/ 	.word	0x00004b60


	//   ....[111]....
        /*1184*/ 	.word	0x00004b70


	//   ....[112]....
        /*1188*/ 	.word	0x00004b80


	//   ....[113]....
        /*118c*/ 	.word	0x00004b90


	//   ....[114]....
        /*1190*/ 	.word	0x00004ba0


	//   ....[115]....
        /*1194*/ 	.word	0x00004bb0


	//   ....[116]....
        /*1198*/ 	.word	0x00004bd0


	//   ....[117]....
        /*119c*/ 	.word	0x00004be0


	//   ....[118]....
        /*11a0*/ 	.word	0x00004d10


	//   ....[119]....
        /*11a4*/ 	.word	0x00004d20


	//   ....[120]....
        /*11a8*/ 	.word	0x00004d30


	//   ....[121]....
        /*11ac*/ 	.word	0x00004d40


	//   ....[122]....
        /*11b0*/ 	.word	0x00004d50


	//   ....[123]....
        /*11b4*/ 	.word	0x00004d60


	//   ....[124]....
        /*11b8*/ 	.word	0x00004d70


	//   ....[125]....
        /*11bc*/ 	.word	0x00004d80


	//   ....[126]....
        /*11c0*/ 	.word	0x00004d90


	//   ....[127]....
        /*11c4*/ 	.word	0x00004da0


	//   ....[128]....
        /*11c8*/ 	.word	0x00004db0


	//   ....[129]....
        /*11cc*/ 	.word	0x00004dc0


	//   ....[130]....
        /*11d0*/ 	.word	0x00004dd0


	//   ....[131]....
        /*11d4*/ 	.word	0x00004de0


	//   ....[132]....
        /*11d8*/ 	.word	0x00004df0


	//   ....[133]....
        /*11dc*/ 	.word	0x00004e00


	//   ....[134]....
        /*11e0*/ 	.word	0x00004e10


	//   ....[135]....
        /*11e4*/ 	.word	0x00004e20


	//   ....[136]....
        /*11e8*/ 	.word	0x00004e30


	//   ....[137]....
        /*11ec*/ 	.word	0x00004e40


	//   ....[138]....
        /*11f0*/ 	.word	0x00004e50


	//   ....[139]....
        /*11f4*/ 	.word	0x00004e60


	//   ....[140]....
        /*11f8*/ 	.word	0x00004e70


	//   ....[141]....
        /*11fc*/ 	.word	0x00004e80


	//   ....[142]....
        /*1200*/ 	.word	0x00004e90


	//   ....[143]....
        /*1204*/ 	.word	0x00004ea0


	//   ....[144]....
        /*1208*/ 	.word	0x00004eb0


	//   ....[145]....
        /*120c*/ 	.word	0x00004ec0


	//   ....[146]....
        /*1210*/ 	.word	0x00004ed0


	//   ....[147]....
        /*1214*/ 	.word	0x00004ee0


	//   ....[148]....
        /*1218*/ 	.word	0x00004ef0


	//   ....[149]....
        /*121c*/ 	.word	0x00004f00


	//   ....[150]....
        /*1220*/ 	.word	0x00004f10


	//   ....[151]....
        /*1224*/ 	.word	0x00004f20


	//   ....[152]....
        /*1228*/ 	.word	0x00004f30


	//   ....[153]....
        /*122c*/ 	.word	0x00004f40


	//   ....[154]....
        /*1230*/ 	.word	0x00004f60


	//   ....[155]....
        /*1234*/ 	.word	0x00004f70


	//   ....[156]....
        /*1238*/ 	.word	0x000050a0


	//   ....[157]....
        /*123c*/ 	.word	0x000050b0


	//   ....[158]....
        /*1240*/ 	.word	0x000050c0


	//   ....[159]....
        /*1244*/ 	.word	0x000050d0


	//   ....[160]....
        /*1248*/ 	.word	0x000050e0


	//   ....[161]....
        /*124c*/ 	.word	0x000050f0


	//   ....[162]....
        /*1250*/ 	.word	0x00005100


	//   ....[163]....
        /*1254*/ 	.word	0x00005110


	//   ....[164]....
        /*1258*/ 	.word	0x00005120


	//   ....[165]....
        /*125c*/ 	.word	0x00005130


	//   ....[166]....
        /*1260*/ 	.word	0x00005140


	//   ....[167]....
        /*1264*/ 	.word	0x00005150


	//   ....[168]....
        /*1268*/ 	.word	0x00005160


	//   ....[169]....
        /*126c*/ 	.word	0x00005170


	//   ....[170]....
        /*1270*/ 	.word	0x00005180


	//   ....[171]....
        /*1274*/ 	.word	0x00005190


	//   ....[172]....
        /*1278*/ 	.word	0x000051a0


	//   ....[173]....
        /*127c*/ 	.word	0x000051b0


	//   ....[174]....
        /*1280*/ 	.word	0x000051c0


	//   ....[175]....
        /*1284*/ 	.word	0x000051d0


	//   ....[176]....
        /*1288*/ 	.word	0x000051e0


	//   ....[177]....
        /*128c*/ 	.word	0x000051f0


	//   ....[178]....
        /*1290*/ 	.word	0x00005200


	//   ....[179]....
        /*1294*/ 	.word	0x00005210


	//   ....[180]....
        /*1298*/ 	.word	0x00005220


	//   ....[181]....
        /*129c*/ 	.word	0x00005230


	//   ....[182]....
        /*12a0*/ 	.word	0x00005240


	//   ....[183]....
        /*12a4*/ 	.word	0x00005250


	//   ....[184]....
        /*12a8*/ 	.word	0x00005260


	//   ....[185]....
        /*12ac*/ 	.word	0x00005270


	//   ....[186]....
        /*12b0*/ 	.word	0x00005280


	//   ....[187]....
        /*12b4*/ 	.word	0x00005290


	//   ....[188]....
        /*12b8*/ 	.word	0x000052a0


	//   ....[189]....
        /*12bc*/ 	.word	0x000052b0


	//   ....[190]....
        /*12c0*/ 	.word	0x000052c0


	//   ....[191]....
        /*12c4*/ 	.word	0x000052d0


	//   ....[192]....
        /*12c8*/ 	.word	0x000052e0


	//   ....[193]....
        /*12cc*/ 	.word	0x000052f0


	//   ....[194]....
        /*12d0*/ 	.word	0x00006980


	//   ....[195]....
        /*12d4*/ 	.word	0x000069b0


	//   ....[196]....
        /*12d8*/ 	.word	0x000069c0


	//   ....[197]....
        /*12dc*/ 	.word	0x000069d0


	//   ....[198]....
        /*12e0*/ 	.word	0x000069e0


	//   ....[199]....
        /*12e4*/ 	.word	0x000069f0


	//   ....[200]....
        /*12e8*/ 	.word	0x00006a00


	//   ....[201]....
        /*12ec*/ 	.word	0x00006a10


	//   ....[202]....
        /*12f0*/ 	.word	0x00006a20


	//   ....[203]....
        /*12f4*/ 	.word	0x00006a30


	//   ....[204]....
        /*12f8*/ 	.word	0x00006a40


	//   ....[205]....
        /*12fc*/ 	.word	0x00006a50


	//   ....[206]....
        /*1300*/ 	.word	0x00006a60


	//   ....[207]....
        /*1304*/ 	.word	0x00006a70


	//   ....[208]....
        /*1308*/ 	.word	0x00006a80


	//   ....[209]....
        /*130c*/ 	.word	0x00006a90


	//   ....[210]....
        /*1310*/ 	.word	0x00006aa0


	//   ....[211]....
        /*1314*/ 	.word	0x00006ab0


	//   ....[212]....
        /*1318*/ 	.word	0x00006ac0


	//   ....[213]....
        /*131c*/ 	.word	0x00006ad0


	//   ....[214]....
        /*1320*/ 	.word	0x00006ae0


	//   ....[215]....
        /*1324*/ 	.word	0x00006af0


	//   ....[216]....
        /*1328*/ 	.word	0x00006b00


	//   ....[217]....
        /*132c*/ 	.word	0x00006b10


	//   ....[218]....
        /*1330*/ 	.word	0x00006b20


	//   ....[219]....
        /*1334*/ 	.word	0x00006b30


	//   ....[220]....
        /*1338*/ 	.word	0x00006b40


	//   ....[221]....
        /*133c*/ 	.word	0x00006b50


	//   ....[222]....
        /*1340*/ 	.word	0x00006b60


	//   ....[223]....
        /*1344*/ 	.word	0x00006b70


	//   ....[224]....
        /*1348*/ 	.word	0x00006b80


	//   ....[225]....
        /*134c*/ 	.word	0x00006b90


	//   ....[226]....
        /*1350*/ 	.word	0x00006ca0


	//   ....[227]....
        /*1354*/ 	.word	0x00006cb0


	//   ....[228]....
        /*1358*/ 	.word	0x00006cc0


	//   ....[229]....
        /*135c*/ 	.word	0x00006cd0


	//   ....[230]....
        /*1360*/ 	.word	0x00006ce0


	//   ....[231]....
        /*1364*/ 	.word	0x00006cf0


	//   ....[232]....
        /*1368*/ 	.word	0x00006d00


	//   ....[233]....
        /*136c*/ 	.word	0x00006d10


	//   ....[234]....
        /*1370*/ 	.word	0x00006d20


	//   ....[235]....
        /*1374*/ 	.word	0x00006d30


	//   ....[236]....
        /*1378*/ 	.word	0x00006d40


	//   ....[237]....
        /*137c*/ 	.word	0x00006d50


	//   ....[238]....
        /*1380*/ 	.word	0x00006d60


	//   ....[239]....
        /*1384*/ 	.word	0x00006d70


	//   ....[240]....
        /*1388*/ 	.word	0x00006d80


	//   ....[241]....
        /*138c*/ 	.word	0x00006d90


	//   ....[242]....
        /*1390*/ 	.word	0x00006da0


	//   ....[243]....
        /*1394*/ 	.word	0x00006db0


	//   ....[244]....
        /*1398*/ 	.word	0x00006dc0


	//   ....[245]....
        /*139c*/ 	.word	0x00006dd0


	//   ....[246]....
        /*13a0*/ 	.word	0x00006de0


	//   ....[247]....
        /*13a4*/ 	.word	0x00006df0


	//   ....[248]....
        /*13a8*/ 	.word	0x00006e00


	//   ....[249]....
        /*13ac*/ 	.word	0x00006e10


	//   ....[250]....
        /*13b0*/ 	.word	0x00006e20


	//   ....[251]....
        /*13b4*/ 	.word	0x00006e30


	//   ....[252]....
        /*13b8*/ 	.word	0x00006e40


	//   ....[253]....
        /*13bc*/ 	.word	0x00006e50


	//   ....[254]....
        /*13c0*/ 	.word	0x00006e60


	//   ....[255]....
        /*13c4*/ 	.word	0x00006e70


	//   ....[0]....
        /*13c8*/ 	.word	0x00006e80


	//   ....[1]....
        /*13cc*/ 	.word	0x00006e90


	//   ....[2]....
        /*13d0*/ 	.word	0x00006ea0


	//   ....[3]....
        /*13d4*/ 	.word	0x00006eb0


	//   ....[4]....
        /*13d8*/ 	.word	0x00006ec0


	//   ....[5]....
        /*13dc*/ 	.word	0x00006ed0


	//   ....[6]....
        /*13e0*/ 	.word	0x00006ee0


	//   ....[7]....
        /*13e4*/ 	.word	0x00006ef0


	//   ....[8]....
        /*13e8*/ 	.word	0x00006f00


	//   ....[9]....
        /*13ec*/ 	.word	0x00006f10


	//   ....[10]....
        /*13f0*/ 	.word	0x00007060


	//   ....[11]....
        /*13f4*/ 	.word	0x00007070


	//   ....[12]....
        /*13f8*/ 	.word	0x00007080


	//   ....[13]....
        /*13fc*/ 	.word	0x00007090


	//   ....[14]....
        /*1400*/ 	.word	0x000070a0


	//   ....[15]....
        /*1404*/ 	.word	0x000070b0


	//   ....[16]....
        /*1408*/ 	.word	0x000070c0


	//   ....[17]....
        /*140c*/ 	.word	0x000070d0


	//   ....[18]....
        /*1410*/ 	.word	0x000070e0


	//   ....[19]....
        /*1414*/ 	.word	0x000070f0


	//   ....[20]....
        /*1418*/ 	.word	0x00007100


	//   ....[21]....
        /*141c*/ 	.word	0x00007110


	//   ....[22]....
        /*1420*/ 	.word	0x00007120


	//   ....[23]....
        /*1424*/ 	.word	0x00007130


	//   ....[24]....
        /*1428*/ 	.word	0x00007140


	//   ....[25]....
        /*142c*/ 	.word	0x00007150


	//   ....[26]....
        /*1430*/ 	.word	0x00007160


	//   ....[27]....
        /*1434*/ 	.word	0x00007170


	//   ....[28]....
        /*1438*/ 	.word	0x00007180


	//   ....[29]....
        /*143c*/ 	.word	0x00007190


	//   ....[30]....
        /*1440*/ 	.word	0x000071a0


	//   ....[31]....
        /*1444*/ 	.word	0x000071b0


	//   ....[32]....
        /*1448*/ 	.word	0x000071c0


	//   ....[33]....
        /*144c*/ 	.word	0x000071d0


	//   ....[34]....
        /*1450*/ 	.word	0x000071e0


	//   ....[35]....
        /*1454*/ 	.word	0x000071f0


	//   ....[36]....
        /*1458*/ 	.word	0x00007200


	//   ....[37]....
        /*145c*/ 	.word	0x00007210


	//   ....[38]....
        /*1460*/ 	.word	0x00007220


	//   ....[39]....
        /*1464*/ 	.word	0x00007230


	//   ....[40]....
        /*1468*/ 	.word	0x00007240


	//   ....[41]....
        /*146c*/ 	.word	0x00007250


	//   ....[42]....
        /*1470*/ 	.word	0x00007260


	//   ....[43]....
        /*1474*/ 	.word	0x00007270


	//   ....[44]....
        /*1478*/ 	.word	0x00007280


	//   ....[45]....
        /*147c*/ 	.word	0x00007290


	//   ....[46]....
        /*1480*/ 	.word	0x000072a0


	//   ....[47]....
        /*1484*/ 	.word	0x000072b0


	//   ....[48]....
        /*1488*/ 	.word	0x000072c0


	//   ....[49]....
        /*148c*/ 	.word	0x000072d0


	//   ....[50]....
        /*1490*/ 	.word	0x00007420


	//   ....[51]....
        /*1494*/ 	.word	0x00007430


	//   ....[52]....
        /*1498*/ 	.word	0x00007440


	//   ....[53]....
        /*149c*/ 	.word	0x00007450


	//   ....[54]....
        /*14a0*/ 	.word	0x00007460


	//   ....[55]....
        /*14a4*/ 	.word	0x00007470


	//   ....[56]....
        /*14a8*/ 	.word	0x00007480


	//   ....[57]....
        /*14ac*/ 	.word	0x00007490


	//   ....[58]....
        /*14b0*/ 	.word	0x000074a0


	//   ....[59]....
        /*14b4*/ 	.word	0x000074b0


	//   ....[60]....
        /*14b8*/ 	.word	0x000074c0


	//   ....[61]....
        /*14bc*/ 	.word	0x000074d0


	//   ....[62]....
        /*14c0*/ 	.word	0x000074e0


	//   ....[63]....
        /*14c4*/ 	.word	0x000074f0


	//   ....[64]....
        /*14c8*/ 	.word	0x00007500


	//   ....[65]....
        /*14cc*/ 	.word	0x00007510


	//   ....[66]....
        /*14d0*/ 	.word	0x00007520


	//   ....[67]....
        /*14d4*/ 	.word	0x00007530


	//   ....[68]....
        /*14d8*/ 	.word	0x00007540


	//   ....[69]....
        /*14dc*/ 	.word	0x00007550


	//   ....[70]....
        /*14e0*/ 	.word	0x00007560


	//   ....[71]....
        /*14e4*/ 	.word	0x00007570


	//   ....[72]....
        /*14e8*/ 	.word	0x00007580


	//   ....[73]....
        /*14ec*/ 	.word	0x00007590


	//   ....[74]....
        /*14f0*/ 	.word	0x000075a0


	//   ....[75]....
        /*14f4*/ 	.word	0x000075b0


	//   ....[76]....
        /*14f8*/ 	.word	0x000075c0


	//   ....[77]....
        /*14fc*/ 	.word	0x000075d0


	//   ....[78]....
        /*1500*/ 	.word	0x000075e0


	//   ....[79]....
        /*1504*/ 	.word	0x000075f0


	//   ....[80]....
        /*1508*/ 	.word	0x00007600


	//   ....[81]....
        /*150c*/ 	.word	0x00007610


	//   ....[82]....
        /*1510*/ 	.word	0x00007620


	//   ....[83]....
        /*1514*/ 	.word	0x00007630


	//   ....[84]....
        /*1518*/ 	.word	0x00007640


	//   ....[85]....
        /*151c*/ 	.word	0x00007650


	//   ....[86]....
        /*1520*/ 	.word	0x00007660


	//   ....[87]....
        /*1524*/ 	.word	0x00007670


	//   ....[88]....
        /*1528*/ 	.word	0x00007680


	//   ....[89]....
        /*152c*/ 	.word	0x00007690


	//   ....[90]....
        /*1530*/ 	.word	0x000077e0


	//   ....[91]....
        /*1534*/ 	.word	0x000077f0


	//   ....[92]....
        /*1538*/ 	.word	0x00007800


	//   ....[93]....
        /*153c*/ 	.word	0x00007810


	//   ....[94]....
        /*1540*/ 	.word	0x00007820


	//   ....[95]....
        /*1544*/ 	.word	0x00007830


	//   ....[96]....
        /*1548*/ 	.word	0x00007840


	//   ....[97]....
        /*154c*/ 	.word	0x00007850


	//   ....[98]....
        /*1550*/ 	.word	0x00007860


	//   ....[99]....
        /*1554*/ 	.word	0x00007870


	//   ....[100]....
        /*1558*/ 	.word	0x00007880


	//   ....[101]....
        /*155c*/ 	.word	0x00007890


	//   ....[102]....
        /*1560*/ 	.word	0x000078a0


	//   ....[103]....
        /*1564*/ 	.word	0x000078b0


	//   ....[104]....
        /*1568*/ 	.word	0x000078c0


	//   ....[105]....
        /*156c*/ 	.word	0x000078d0


	//   ....[106]....
        /*1570*/ 	.word	0x000078e0


	//   ....[107]....
        /*1574*/ 	.word	0x000078f0


	//   ....[108]....
        /*1578*/ 	.word	0x00007900


	//   ....[109]....
        /*157c*/ 	.word	0x00007910


	//   ....[110]....
        /*1580*/ 	.word	0x00007920


	//   ....[111]....
        /*1584*/ 	.word	0x00007930


	//   ....[112]....
        /*1588*/ 	.word	0x00007940


	//   ....[113]....
        /*158c*/ 	.word	0x00007950


	//   ....[114]....
        /*1590*/ 	.word	0x00007960


	//   ....[115]....
        /*1594*/ 	.word	0x00007970


	//   ....[116]....
        /*1598*/ 	.word	0x00007980


	//   ....[117]....
        /*159c*/ 	.word	0x00007990


	//   ....[118]....
        /*15a0*/ 	.word	0x000079a0


	//   ....[119]....
        /*15a4*/ 	.word	0x000079b0


	//   ....[120]....
        /*15a8*/ 	.word	0x000079c0


	//   ....[121]....
        /*15ac*/ 	.word	0x000079d0


	//   ....[122]....
        /*15b0*/ 	.word	0x000079e0


	//   ....[123]....
        /*15b4*/ 	.word	0x000079f0


	//   ....[124]....
        /*15b8*/ 	.word	0x00007a00


	//   ....[125]....
        /*15bc*/ 	.word	0x00007a10


	//   ....[126]....
        /*15c0*/ 	.word	0x00007a20


	//   ....[127]....
        /*15c4*/ 	.word	0x00007a30


	//   ....[128]....
        /*15c8*/ 	.word	0x00007a40


	//   ....[129]....
        /*15cc*/ 	.word	0x00007a50


	//   ....[130]....
        /*15d0*/ 	.word	0x00007a60


	//   ....[131]....
        /*15d4*/ 	.word	0x00007a70


	//   ....[132]....
        /*15d8*/ 	.word	0x000090e0


	//   ....[133]....
        /*15dc*/ 	.word	0x00009110


	//   ....[134]....
        /*15e0*/ 	.word	0x00009120


	//   ....[135]....
        /*15e4*/ 	.word	0x00009130


	//   ....[136]....
        /*15e8*/ 	.word	0x00009140


	//   ....[137]....
        /*15ec*/ 	.word	0x00009150


	//   ....[138]....
        /*15f0*/ 	.word	0x00009160


	//   ....[139]....
        /*15f4*/ 	.word	0x00009170


	//   ....[140]....
        /*15f8*/ 	.word	0x00009180


	//   ....[141]....
        /*15fc*/ 	.word	0x00009190


	//   ....[142]....
        /*1600*/ 	.word	0x000091a0


	//   ....[143]....
        /*1604*/ 	.word	0x000091b0


	//   ....[144]....
        /*1608*/ 	.word	0x000091c0


	//   ....[145]....
        /*160c*/ 	.word	0x000091d0


	//   ....[146]....
        /*1610*/ 	.word	0x000091e0


	//   ....[147]....
        /*1614*/ 	.word	0x000091f0


	//   ....[148]....
        /*1618*/ 	.word	0x00009200


	//   ....[149]....
        /*161c*/ 	.word	0x00009210


	//   ....[150]....
        /*1620*/ 	.word	0x00009220


	//   ....[151]....
        /*1624*/ 	.word	0x00009230


	//   ....[152]....
        /*1628*/ 	.word	0x00009240


	//   ....[153]....
        /*162c*/ 	.word	0x00009250


	//   ....[154]....
        /*1630*/ 	.word	0x00009260


	//   ....[155]....
        /*1634*/ 	.word	0x00009270


	//   ....[156]....
        /*1638*/ 	.word	0x00009280


	//   ....[157]....
        /*163c*/ 	.word	0x00009290


	//   ....[158]....
        /*1640*/ 	.word	0x000092a0


	//   ....[159]....
        /*1644*/ 	.word	0x000092b0


	//   ....[160]....
        /*1648*/ 	.word	0x000092c0


	//   ....[161]....
        /*164c*/ 	.word	0x000092d0


	//   ....[162]....
        /*1650*/ 	.word	0x000092e0


	//   ....[163]....
        /*1654*/ 	.word	0x000092f0


	//   ....[164]....
        /*1658*/ 	.word	0x00009400


	//   ....[165]....
        /*165c*/ 	.word	0x00009410


	//   ....[166]....
        /*1660*/ 	.word	0x00009420


	//   ....[167]....
        /*1664*/ 	.word	0x00009430


	//   ....[168]....
        /*1668*/ 	.word	0x00009440


	//   ....[169]....
        /*166c*/ 	.word	0x00009450


	//   ....[170]....
        /*1670*/ 	.word	0x00009460


	//   ....[171]....
        /*1674*/ 	.word	0x00009470


	//   ....[172]....
        /*1678*/ 	.word	0x00009480


	//   ....[173]....
        /*167c*/ 	.word	0x00009490


	//   ....[174]....
        /*1680*/ 	.word	0x000094a0


	//   ....[175]....
        /*1684*/ 	.word	0x000094b0


	//   ....[176]....
        /*1688*/ 	.word	0x000094c0


	//   ....[177]....
        /*168c*/ 	.word	0x000094d0


	//   ....[178]....
        /*1690*/ 	.word	0x000094e0


	//   ....[179]....
        /*1694*/ 	.word	0x000094f0


	//   ....[180]....
        /*1698*/ 	.word	0x00009500


	//   ....[181]....
        /*169c*/ 	.word	0x00009510


	//   ....[182]....
        /*16a0*/ 	.word	0x00009520


	//   ....[183]....
        /*16a4*/ 	.word	0x00009530


	//   ....[184]....
        /*16a8*/ 	.word	0x00009540


	//   ....[185]....
        /*16ac*/ 	.word	0x00009550


	//   ....[186]....
        /*16b0*/ 	.word	0x00009560


	//   ....[187]....
        /*16b4*/ 	.word	0x00009570


	//   ....[188]....
        /*16b8*/ 	.word	0x00009580


	//   ....[189]....
        /*16bc*/ 	.word	0x00009590


	//   ....[190]....
        /*16c0*/ 	.word	0x000095a0


	//   ....[191]....
        /*16c4*/ 	.word	0x000095b0


	//   ....[192]....
        /*16c8*/ 	.word	0x000095c0


	//   ....[193]....
        /*16cc*/ 	.word	0x000095d0


	//   ....[194]....
        /*16d0*/ 	.word	0x000095e0


	//   ....[195]....
        /*16d4*/ 	.word	0x000095f0


	//   ....[196]....
        /*16d8*/ 	.word	0x00009600


	//   ....[197]....
        /*16dc*/ 	.word	0x00009610


	//   ....[198]....
        /*16e0*/ 	.word	0x00009620


	//   ....[199]....
        /*16e4*/ 	.word	0x00009630


	//   ....[200]....
        /*16e8*/ 	.word	0x00009640


	//   ....[201]....
        /*16ec*/ 	.word	0x00009650


	//   ....[202]....
        /*16f0*/ 	.word	0x00009660


	//   ....[203]....
        /*16f4*/ 	.word	0x00009670


	//   ....[204]....
        /*16f8*/ 	.word	0x000097c0


	//   ....[205]....
        /*16fc*/ 	.word	0x000097d0


	//   ....[206]....
        /*1700*/ 	.word	0x000097e0


	//   ....[207]....
        /*1704*/ 	.word	0x000097f0


	//   ....[208]....
        /*1708*/ 	.word	0x00009800


	//   ....[209]....
        /*170c*/ 	.word	0x00009810


	//   ....[210]....
        /*1710*/ 	.word	0x00009820


	//   ....[211]....
        /*1714*/ 	.word	0x00009830


	//   ....[212]....
        /*1718*/ 	.word	0x00009840


	//   ....[213]....
        /*171c*/ 	.word	0x00009850


	//   ....[214]....
        /*1720*/ 	.word	0x00009860


	//   ....[215]....
        /*1724*/ 	.word	0x00009870


	//   ....[216]....
        /*1728*/ 	.word	0x00009880


	//   ....[217]....
        /*172c*/ 	.word	0x00009890


	//   ....[218]....
        /*1730*/ 	.word	0x000098a0


	//   ....[219]....
        /*1734*/ 	.word	0x000098b0


	//   ....[220]....
        /*1738*/ 	.word	0x000098c0


	//   ....[221]....
        /*173c*/ 	.word	0x000098d0


	//   ....[222]....
        /*1740*/ 	.word	0x000098e0


	//   ....[223]....
        /*1744*/ 	.word	0x000098f0


	//   ....[224]....
        /*1748*/ 	.word	0x00009900


	//   ....[225]....
        /*174c*/ 	.word	0x00009910


	//   ....[226]....
        /*1750*/ 	.word	0x00009920


	//   ....[227]....
        /*1754*/ 	.word	0x00009930


	//   ....[228]....
        /*1758*/ 	.word	0x00009940


	//   ....[229]....
        /*175c*/ 	.word	0x00009950


	//   ....[230]....
        /*1760*/ 	.word	0x00009960


	//   ....[231]....
        /*1764*/ 	.word	0x00009970


	//   ....[232]....
        /*1768*/ 	.word	0x00009980


	//   ....[233]....
        /*176c*/ 	.word	0x00009990


	//   ....[234]....
        /*1770*/ 	.word	0x000099a0


	//   ....[235]....
        /*1774*/ 	.word	0x000099b0


	//   ....[236]....
        /*1778*/ 	.word	0x000099c0


	//   ....[237]....
        /*177c*/ 	.word	0x000099d0


	//   ....[238]....
        /*1780*/ 	.word	0x000099e0


	//   ....[239]....
        /*1784*/ 	.word	0x000099f0


	//   ....[240]....
        /*1788*/ 	.word	0x00009a00


	//   ....[241]....
        /*178c*/ 	.word	0x00009a10


	//   ....[242]....
        /*1790*/ 	.word	0x00009a20


	//   ....[243]....
        /*1794*/ 	.word	0x00009a30


	//   ....[244]....
        /*1798*/ 	.word	0x00009b80


	//   ....[245]....
        /*179c*/ 	.word	0x00009b90


	//   ....[246]....
        /*17a0*/ 	.word	0x00009ba0


	//   ....[247]....
        /*17a4*/ 	.word	0x00009bb0


	//   ....[248]....
        /*17a8*/ 	.word	0x00009bc0


	//   ....[249]....
        /*17ac*/ 	.word	0x00009bd0


	//   ....[250]....
        /*17b0*/ 	.word	0x00009be0


	//   ....[251]....
        /*17b4*/ 	.word	0x00009bf0


	//   ....[252]....
        /*17b8*/ 	.word	0x00009c00


	//   ....[253]....
        /*17bc*/ 	.word	0x00009c10


	//   ....[254]....
        /*17c0*/ 	.word	0x00009c20


	//   ....[255]....
        /*17c4*/ 	.word	0x00009c30


	//   ....[0]....
        /*17c8*/ 	.word	0x00009c40


	//   ....[1]....
        /*17cc*/ 	.word	0x00009c50


	//   ....[2]....
        /*17d0*/ 	.word	0x00009c60


	//   ....[3]....
        /*17d4*/ 	.word	0x00009c70


	//   ....[4]....
        /*17d8*/ 	.word	0x00009c80


	//   ....[5]....
        /*17dc*/ 	.word	0x00009c90


	//   ....[6]....
        /*17e0*/ 	.word	0x00009ca0


	//   ....[7]....
        /*17e4*/ 	.word	0x00009cb0


	//   ....[8]....
        /*17e8*/ 	.word	0x00009cc0


	//   ....[9]....
        /*17ec*/ 	.word	0x00009cd0


	//   ....[10]....
        /*17f0*/ 	.word	0x00009ce0


	//   ....[11]....
        /*17f4*/ 	.word	0x00009cf0


	//   ....[12]....
        /*17f8*/ 	.word	0x00009d00


	//   ....[13]....
        /*17fc*/ 	.word	0x00009d10


	//   ....[14]....
        /*1800*/ 	.word	0x00009d20


	//   ....[15]....
        /*1804*/ 	.word	0x00009d30


	//   ....[16]....
        /*1808*/ 	.word	0x00009d40


	//   ....[17]....
        /*180c*/ 	.word	0x00009d50


	//   ....[18]....
        /*1810*/ 	.word	0x00009d60


	//   ....[19]....
        /*1814*/ 	.word	0x00009d70


	//   ....[20]....
        /*1818*/ 	.word	0x00009d80


	//   ....[21]....
        /*181c*/ 	.word	0x00009d90


	//   ....[22]....
        /*1820*/ 	.word	0x00009da0


	//   ....[23]....
        /*1824*/ 	.word	0x00009db0


	//   ....[24]....
        /*1828*/ 	.word	0x00009dc0


	//   ....[25]....
        /*182c*/ 	.word	0x00009dd0


	//   ....[26]....
        /*1830*/ 	.word	0x00009de0


	//   ....[27]....
        /*1834*/ 	.word	0x00009df0


	//   ....[28]....
        /*1838*/ 	.word	0x00009f40


	//   ....[29]....
        /*183c*/ 	.word	0x00009f50


	//   ....[30]....
        /*1840*/ 	.word	0x00009f60


	//   ....[31]....
        /*1844*/ 	.word	0x00009f70


	//   ....[32]....
        /*1848*/ 	.word	0x00009f80


	//   ....[33]....
        /*184c*/ 	.word	0x00009f90


	//   ....[34]....
        /*1850*/ 	.word	0x00009fa0


	//   ....[35]....
        /*1854*/ 	.word	0x00009fb0


	//   ....[36]....
        /*1858*/ 	.word	0x00009fc0


	//   ....[37]....
        /*185c*/ 	.word	0x00009fd0


	//   ....[38]....
        /*1860*/ 	.word	0x00009fe0


	//   ....[39]....
        /*1864*/ 	.word	0x00009ff0


	//   ....[40]....
        /*1868*/ 	.word	0x0000a000


	//   ....[41]....
        /*186c*/ 	.word	0x0000a010


	//   ....[42]....
        /*1870*/ 	.word	0x0000a020


	//   ....[43]....
        /*1874*/ 	.word	0x0000a030


	//   ....[44]....
        /*1878*/ 	.word	0x0000a040


	//   ....[45]....
        /*187c*/ 	.word	0x0000a050


	//   ....[46]....
        /*1880*/ 	.word	0x0000a060


	//   ....[47]....
        /*1884*/ 	.word	0x0000a070


	//   ....[48]....
        /*1888*/ 	.word	0x0000a080


	//   ....[49]....
        /*188c*/ 	.word	0x0000a090


	//   ....[50]....
        /*1890*/ 	.word	0x0000a0a0


	//   ....[51]....
        /*1894*/ 	.word	0x0000a0b0


	//   ....[52]....
        /*1898*/ 	.word	0x0000a0c0


	//   ....[53]....
        /*189c*/ 	.word	0x0000a0d0


	//   ....[54]....
        /*18a0*/ 	.word	0x0000a0e0


	//   ....[55]....
        /*18a4*/ 	.word	0x0000a0f0


	//   ....[56]....
        /*18a8*/ 	.word	0x0000a100


	//   ....[57]....
        /*18ac*/ 	.word	0x0000a110


	//   ....[58]....
        /*18b0*/ 	.word	0x0000a120


	//   ....[59]....
        /*18b4*/ 	.word	0x0000a130


	//   ....[60]....
        /*18b8*/ 	.word	0x0000a140


	//   ....[61]....
        /*18bc*/ 	.word	0x0000a150


	//   ....[62]....
        /*18c0*/ 	.word	0x0000a160


	//   ....[63]....
        /*18c4*/ 	.word	0x0000a170


	//   ....[64]....
        /*18c8*/ 	.word	0x0000a180


	//   ....[65]....
        /*18cc*/ 	.word	0x0000a190


	//   ....[66]....
        /*18d0*/ 	.word	0x0000a1a0


	//   ....[67]....
        /*18d4*/ 	.word	0x0000a1b0


	//   ....[68]....
        /*18d8*/ 	.word	0x0000a1c0


	//   ....[69]....
        /*18dc*/ 	.word	0x0000a1d0


	//   ....[70]....
        /*18e0*/ 	.word	0x0000b840


	//   ....[71]....
        /*18e4*/ 	.word	0x0000b870


	//   ....[72]....
        /*18e8*/ 	.word	0x0000b880


	//   ....[73]....
        /*18ec*/ 	.word	0x0000b890


	//   ....[74]....
        /*18f0*/ 	.word	0x0000b8a0


	//   ....[75]....
        /*18f4*/ 	.word	0x0000b8b0


	//   ....[76]....
        /*18f8*/ 	.word	0x0000b8c0


	//   ....[77]....
        /*18fc*/ 	.word	0x0000b8d0


	//   ....[78]....
        /*1900*/ 	.word	0x0000b8e0


	//   ....[79]....
        /*1904*/ 	.word	0x0000b8f0


	//   ....[80]....
        /*1908*/ 	.word	0x0000b900


	//   ....[81]....
        /*190c*/ 	.word	0x0000b910


	//   ....[82]....
        /*1910*/ 	.word	0x0000b920


	//   ....[83]....
        /*1914*/ 	.word	0x0000b930


	//   ....[84]....
        /*1918*/ 	.word	0x0000b940


	//   ....[85]....
        /*191c*/ 	.word	0x0000b950


	//   ....[86]....
        /*1920*/ 	.word	0x0000b960


	//   ....[87]....
        /*1924*/ 	.word	0x0000b970


	//   ....[88]....
        /*1928*/ 	.word	0x0000b980


	//   ....[89]....
        /*192c*/ 	.word	0x0000b990


	//   ....[90]....
        /*1930*/ 	.word	0x0000b9a0


	//   ....[91]....
        /*1934*/ 	.word	0x0000b9b0


	//   ....[92]....
        /*1938*/ 	.word	0x0000b9c0


	//   ....[93]....
        /*193c*/ 	.word	0x0000b9d0


	//   ....[94]....
        /*1940*/ 	.word	0x0000b9e0


	//   ....[95]....
        /*1944*/ 	.word	0x0000b9f0


	//   ....[96]....
        /*1948*/ 	.word	0x0000ba00


	//   ....[97]....
        /*194c*/ 	.word	0x0000ba10


	//   ....[98]....
        /*1950*/ 	.word	0x0000ba20


	//   ....[99]....
        /*1954*/ 	.word	0x0000ba30


	//   ....[100]....
        /*1958*/ 	.word	0x0000ba40


	//   ....[101]....
        /*195c*/ 	.word	0x0000ba50


	//   ....[102]....
        /*1960*/ 	.word	0x0000bb60


	//   ....[103]....
        /*1964*/ 	.word	0x0000bb70


	//   ....[104]....
        /*1968*/ 	.word	0x0000bb80


	//   ....[105]....
        /*196c*/ 	.word	0x0000bb90


	//   ....[106]....
        /*1970*/ 	.word	0x0000bba0


	//   ....[107]....
        /*1974*/ 	.word	0x0000bbb0


	//   ....[108]....
        /*1978*/ 	.word	0x0000bbc0


	//   ....[109]....
        /*197c*/ 	.word	0x0000bbd0


	//   ....[110]....
        /*1980*/ 	.word	0x0000bbe0


	//   ....[111]....
        /*1984*/ 	.word	0x0000bbf0


	//   ....[112]....
        /*1988*/ 	.word	0x0000bc00


	//   ....[113]....
        /*198c*/ 	.word	0x0000bc10


	//   ....[114]....
        /*1990*/ 	.word	0x0000bc20


	//   ....[115]....
        /*1994*/ 	.word	0x0000bc30


	//   ....[116]....
        /*1998*/ 	.word	0x0000bc40


	//   ....[117]....
        /*199c*/ 	.word	0x0000bc50


	//   ....[118]....
        /*19a0*/ 	.word	0x0000bc60


	//   ....[119]....
        /*19a4*/ 	.word	0x0000bc70


	//   ....[120]....
        /*19a8*/ 	.word	0x0000bc80


	//   ....[121]....
        /*19ac*/ 	.word	0x0000bc90


	//   ....[122]....
        /*19b0*/ 	.word	0x0000bca0


	//   ....[123]....
        /*19b4*/ 	.word	0x0000bcb0


	//   ....[124]....
        /*19b8*/ 	.word	0x0000bcc0


	//   ....[125]....
        /*19bc*/ 	.word	0x0000bcd0


	//   ....[126]....
        /*19c0*/ 	.word	0x0000bce0


	//   ....[127]....
        /*19c4*/ 	.word	0x0000bcf0


	//   ....[128]....
        /*19c8*/ 	.word	0x0000bd00


	//   ....[129]....
        /*19cc*/ 	.word	0x0000bd10


	//   ....[130]....
        /*19d0*/ 	.word	0x0000bd20


	//   ....[131]....
        /*19d4*/ 	.word	0x0000bd30


	//   ....[132]....
        /*19d8*/ 	.word	0x0000bd40


	//   ....[133]....
        /*19dc*/ 	.word	0x0000bd50


	//   ....[134]....
        /*19e0*/ 	.word	0x0000bd60


	//   ....[135]....
        /*19e4*/ 	.word	0x0000bd70


	//   ....[136]....
        /*19e8*/ 	.word	0x0000bd80


	//   ....[137]....
        /*19ec*/ 	.word	0x0000bd90


	//   ....[138]....
        /*19f0*/ 	.word	0x0000bda0


	//   ....[139]....
        /*19f4*/ 	.word	0x0000bdb0


	//   ....[140]....
        /*19f8*/ 	.word	0x0000bdc0


	//   ....[141]....
        /*19fc*/ 	.word	0x0000bdd0


	//   ....[142]....
        /*1a00*/ 	.word	0x0000bf20


	//   ....[143]....
        /*1a04*/ 	.word	0x0000bf30


	//   ....[144]....
        /*1a08*/ 	.word	0x0000bf40


	//   ....[145]....
        /*1a0c*/ 	.word	0x0000bf50


	//   ....[146]....
        /*1a10*/ 	.word	0x0000bf60


	//   ....[147]....
        /*1a14*/ 	.word	0x0000bf70


	//   ....[148]....
        /*1a18*/ 	.word	0x0000bf80


	//   ....[149]....
        /*1a1c*/ 	.word	0x0000bf90


	//   ....[150]....
        /*1a20*/ 	.word	0x0000bfa0


	//   ....[151]....
        /*1a24*/ 	.word	0x0000bfb0


	//   ....[152]....
        /*1a28*/ 	.word	0x0000bfc0


	//   ....[153]....
        /*1a2c*/ 	.word	0x0000bfd0


	//   ....[154]....
        /*1a30*/ 	.word	0x0000bfe0


	//   ....[155]....
        /*1a34*/ 	.word	0x0000bff0


	//   ....[156]....
        /*1a38*/ 	.word	0x0000c000


	//   ....[157]....
        /*1a3c*/ 	.word	0x0000c010


	//   ....[158]....
        /*1a40*/ 	.word	0x0000c020


	//   ....[159]....
        /*1a44*/ 	.word	0x0000c030


	//   ....[160]....
        /*1a48*/ 	.word	0x0000c040


	//   ....[161]....
        /*1a4c*/ 	.word	0x0000c050


	//   ....[162]....
        /*1a50*/ 	.word	0x0000c060


	//   ....[163]....
        /*1a54*/ 	.word	0x0000c070


	//   ....[164]....
        /*1a58*/ 	.word	0x0000c080


	//   ....[165]....
        /*1a5c*/ 	.word	0x0000c090


	//   ....[166]....
        /*1a60*/ 	.word	0x0000c0a0


	//   ....[167]....
        /*1a64*/ 	.word	0x0000c0b0


	//   ....[168]....
        /*1a68*/ 	.word	0x0000c0c0


	//   ....[169]....
        /*1a6c*/ 	.word	0x0000c0d0


	//   ....[170]....
        /*1a70*/ 	.word	0x0000c0e0


	//   ....[171]....
        /*1a74*/ 	.word	0x0000c0f0


	//   ....[172]....
        /*1a78*/ 	.word	0x0000c100


	//   ....[173]....
        /*1a7c*/ 	.word	0x0000c110


	//   ....[174]....
        /*1a80*/ 	.word	0x0000c120


	//   ....[175]....
        /*1a84*/ 	.word	0x0000c130


	//   ....[176]....
        /*1a88*/ 	.word	0x0000c140


	//   ....[177]....
        /*1a8c*/ 	.word	0x0000c150


	//   ....[178]....
        /*1a90*/ 	.word	0x0000c160


	//   ....[179]....
        /*1a94*/ 	.word	0x0000c170


	//   ....[180]....
        /*1a98*/ 	.word	0x0000c180


	//   ....[181]....
        /*1a9c*/ 	.word	0x0000c190


	//   ....[182]....
        /*1aa0*/ 	.word	0x0000c2e0


	//   ....[183]....
        /*1aa4*/ 	.word	0x0000c2f0


	//   ....[184]....
        /*1aa8*/ 	.word	0x0000c300


	//   ....[185]....
        /*1aac*/ 	.word	0x0000c310


	//   ....[186]....
        /*1ab0*/ 	.word	0x0000c320


	//   ....[187]....
        /*1ab4*/ 	.word	0x0000c330


	//   ....[188]....
        /*1ab8*/ 	.word	0x0000c340


	//   ....[189]....
        /*1abc*/ 	.word	0x0000c350


	//   ....[190]....
        /*1ac0*/ 	.word	0x0000c360


	//   ....[191]....
        /*1ac4*/ 	.word	0x0000c370


	//   ....[192]....
        /*1ac8*/ 	.word	0x0000c380


	//   ....[193]....
        /*1acc*/ 	.word	0x0000c390


	//   ....[194]....
        /*1ad0*/ 	.word	0x0000c3a0


	//   ....[195]....
        /*1ad4*/ 	.word	0x0000c3b0


	//   ....[196]....
        /*1ad8*/ 	.word	0x0000c3c0


	//   ....[197]....
        /*1adc*/ 	.word	0x0000c3d0


	//   ....[198]....
        /*1ae0*/ 	.word	0x0000c3e0


	//   ....[199]....
        /*1ae4*/ 	.word	0x0000c3f0


	//   ....[200]....
        /*1ae8*/ 	.word	0x0000c400


	//   ....[201]....
        /*1aec*/ 	.word	0x0000c410


	//   ....[202]....
        /*1af0*/ 	.word	0x0000c420


	//   ....[203]....
        /*1af4*/ 	.word	0x0000c430


	//   ....[204]....
        /*1af8*/ 	.word	0x0000c440


	//   ....[205]....
        /*1afc*/ 	.word	0x0000c450


	//   ....[206]....
        /*1b00*/ 	.word	0x0000c460


	//   ....[207]....
        /*1b04*/ 	.word	0x0000c470


	//   ....[208]....
        /*1b08*/ 	.word	0x0000c480


	//   ....[209]....
        /*1b0c*/ 	.word	0x0000c490


	//   ....[210]....
        /*1b10*/ 	.word	0x0000c4a0


	//   ....[211]....
        /*1b14*/ 	.word	0x0000c4b0


	//   ....[212]....
        /*1b18*/ 	.word	0x0000c4c0


	//   ....[213]....
        /*1b1c*/ 	.word	0x0000c4d0


	//   ....[214]....
        /*1b20*/ 	.word	0x0000c4e0


	//   ....[215]....
        /*1b24*/ 	.word	0x0000c4f0


	//   ....[216]....
        /*1b28*/ 	.word	0x0000c500


	//   ....[217]....
        /*1b2c*/ 	.word	0x0000c510


	//   ....[218]....
        /*1b30*/ 	.word	0x0000c520


	//   ....[219]....
        /*1b34*/ 	.word	0x0000c530


	//   ....[220]....
        /*1b38*/ 	.word	0x0000c540


	//   ....[221]....
        /*1b3c*/ 	.word	0x0000c550


	//   ....[222]....
        /*1b40*/ 	.word	0x0000c6a0


	//   ....[223]....
        /*1b44*/ 	.word	0x0000c6b0


	//   ....[224]....
        /*1b48*/ 	.word	0x0000c6c0


	//   ....[225]....
        /*1b4c*/ 	.word	0x0000c6d0


	//   ....[226]....
        /*1b50*/ 	.word	0x0000c6e0


	//   ....[227]....
        /*1b54*/ 	.word	0x0000c6f0


	//   ....[228]....
        /*1b58*/ 	.word	0x0000c700


	//   ....[229]....
        /*1b5c*/ 	.word	0x0000c710


	//   ....[230]....
        /*1b60*/ 	.word	0x0000c720


	//   ....[231]....
        /*1b64*/ 	.word	0x0000c730


	//   ....[232]....
        /*1b68*/ 	.word	0x0000c740


	//   ....[233]....
        /*1b6c*/ 	.word	0x0000c750


	//   ....[234]....
        /*1b70*/ 	.word	0x0000c760


	//   ....[235]....
        /*1b74*/ 	.word	0x0000c770


	//   ....[236]....
        /*1b78*/ 	.word	0x0000c780


	//   ....[237]....
        /*1b7c*/ 	.word	0x0000c790


	//   ....[238]....
        /*1b80*/ 	.word	0x0000c7a0


	//   ....[239]....
        /*1b84*/ 	.word	0x0000c7b0


	//   ....[240]....
        /*1b88*/ 	.word	0x0000c7c0


	//   ....[241]....
        /*1b8c*/ 	.word	0x0000c7d0


	//   ....[242]....
        /*1b90*/ 	.word	0x0000c7e0


	//   ....[243]....
        /*1b94*/ 	.word	0x0000c7f0


	//   ....[244]....
        /*1b98*/ 	.word	0x0000c800


	//   ....[245]....
        /*1b9c*/ 	.word	0x0000c810


	//   ....[246]....
        /*1ba0*/ 	.word	0x0000c820


	//   ....[247]....
        /*1ba4*/ 	.word	0x0000c830


	//   ....[248]....
        /*1ba8*/ 	.word	0x0000c840


	//   ....[249]....
        /*1bac*/ 	.word	0x0000c850


	//   ....[250]....
        /*1bb0*/ 	.word	0x0000c860


	//   ....[251]....
        /*1bb4*/ 	.word	0x0000c870


	//   ....[252]....
        /*1bb8*/ 	.word	0x0000c880


	//   ....[253]....
        /*1bbc*/ 	.word	0x0000c890


	//   ....[254]....
        /*1bc0*/ 	.word	0x0000c8a0


	//   ....[255]....
        /*1bc4*/ 	.word	0x0000c8b0


	//   ....[0]....
        /*1bc8*/ 	.word	0x0000c8c0


	//   ....[1]....
        /*1bcc*/ 	.word	0x0000c8d0


	//   ....[2]....
        /*1bd0*/ 	.word	0x0000c8e0


	//   ....[3]....
        /*1bd4*/ 	.word	0x0000c8f0


	//   ....[4]....
        /*1bd8*/ 	.word	0x0000c900


	//   ....[5]....
        /*1bdc*/ 	.word	0x0000c910


	//   ....[6]....
        /*1be0*/ 	.word	0x0000c920


	//   ....[7]....
        /*1be4*/ 	.word	0x0000c930


	//   ....[8]....
        /*1be8*/ 	.word	0x0000dfa0


	//   ....[9]....
        /*1bec*/ 	.word	0x0000dfd0


	//   ....[10]....
        /*1bf0*/ 	.word	0x0000dfe0


	//   ....[11]....
        /*1bf4*/ 	.word	0x0000dff0


	//   ....[12]....
        /*1bf8*/ 	.word	0x0000e000


	//   ....[13]....
        /*1bfc*/ 	.word	0x0000e010


	//   ....[14]....
        /*1c00*/ 	.word	0x0000e020


	//   ....[15]....
        /*1c04*/ 	.word	0x0000e030


	//   ....[16]....
        /*1c08*/ 	.word	0x0000e040


	//   ....[17]....
        /*1c0c*/ 	.word	0x0000e050


	//   ....[18]....
        /*1c10*/ 	.word	0x0000e060


	//   ....[19]....
        /*1c14*/ 	.word	0x0000e070


	//   ....[20]....
        /*1c18*/ 	.word	0x0000e080


	//   ....[21]....
        /*1c1c*/ 	.word	0x0000e090


	//   ....[22]....
        /*1c20*/ 	.word	0x0000e0a0


	//   ....[23]....
        /*1c24*/ 	.word	0x0000e0b0


	//   ....[24]....
        /*1c28*/ 	.word	0x0000e0c0


	//   ....[25]....
        /*1c2c*/ 	.word	0x0000e0d0


	//   ....[26]....
        /*1c30*/ 	.word	0x0000e0e0


	//   ....[27]....
        /*1c34*/ 	.word	0x0000e0f0


	//   ....[28]....
        /*1c38*/ 	.word	0x0000e100


	//   ....[29]....
        /*1c3c*/ 	.word	0x0000e110


	//   ....[30]....
        /*1c40*/ 	.word	0x0000e120


	//   ....[31]....
        /*1c44*/ 	.word	0x0000e130


	//   ....[32]....
        /*1c48*/ 	.word	0x0000e140


	//   ....[33]....
        /*1c4c*/ 	.word	0x0000e150


	//   ....[34]....
        /*1c50*/ 	.word	0x0000e160


	//   ....[35]....
        /*1c54*/ 	.word	0x0000e170


	//   ....[36]....
        /*1c58*/ 	.word	0x0000e180


	//   ....[37]....
        /*1c5c*/ 	.word	0x0000e190


	//   ....[38]....
        /*1c60*/ 	.word	0x0000e1a0


	//   ....[39]....
        /*1c64*/ 	.word	0x0000e1b0


	//   ....[40]....
        /*1c68*/ 	.word	0x0000e1c0


	//   ....[41]....
        /*1c6c*/ 	.word	0x0000e1d0


	//   ....[42]....
        /*1c70*/ 	.word	0x0000e2f0


	//   ....[43]....
        /*1c74*/ 	.word	0x0000e300


	//   ....[44]....
        /*1c78*/ 	.word	0x0000e310


	//   ....[45]....
        /*1c7c*/ 	.word	0x0000e320


	//   ....[46]....
        /*1c80*/ 	.word	0x0000e330


	//   ....[47]....
        /*1c84*/ 	.word	0x0000e340


	//   ....[48]....
        /*1c88*/ 	.word	0x0000e350


	//   ....[49]....
        /*1c8c*/ 	.word	0x0000e360


	//   ....[50]....
        /*1c90*/ 	.word	0x0000e370


	//   ....[51]....
        /*1c94*/ 	.word	0x0000e380


	//   ....[52]....
        /*1c98*/ 	.word	0x0000e390


	//   ....[53]....
        /*1c9c*/ 	.word	0x0000e3a0


	//   ....[54]....
        /*1ca0*/ 	.word	0x0000e3b0


	//   ....[55]....
        /*1ca4*/ 	.word	0x0000e3c0


	//   ....[56]....
        /*1ca8*/ 	.word	0x0000e3d0


	//   ....[57]....
        /*1cac*/ 	.word	0x0000e3e0


	//   ....[58]....
        /*1cb0*/ 	.word	0x0000e3f0


	//   ....[59]....
        /*1cb4*/ 	.word	0x0000e400


	//   ....[60]....
        /*1cb8*/ 	.word	0x0000e410


	//   ....[61]....
        /*1cbc*/ 	.word	0x0000e420


	//   ....[62]....
        /*1cc0*/ 	.word	0x0000e430


	//   ....[63]....
        /*1cc4*/ 	.word	0x0000e440


	//   ....[64]....
        /*1cc8*/ 	.word	0x0000e450


	//   ....[65]....
        /*1ccc*/ 	.word	0x0000e460


	//   ....[66]....
        /*1cd0*/ 	.word	0x0000e470


	//   ....[67]....
        /*1cd4*/ 	.word	0x0000e480


	//   ....[68]....
        /*1cd8*/ 	.word	0x0000e490


	//   ....[69]....
        /*1cdc*/ 	.word	0x0000e4a0


	//   ....[70]....
        /*1ce0*/ 	.word	0x0000e4b0


	//   ....[71]....
        /*1ce4*/ 	.word	0x0000e4c0


	//   ....[72]....
        /*1ce8*/ 	.word	0x0000e4d0


	//   ....[73]....
        /*1cec*/ 	.word	0x0000e4e0


	//   ....[74]....
        /*1cf0*/ 	.word	0x0000e4f0


	//   ....[75]....
        /*1cf4*/ 	.word	0x0000e500


	//   ....[76]....
        /*1cf8*/ 	.word	0x0000e510


	//   ....[77]....
        /*1cfc*/ 	.word	0x0000e520


	//   ....[78]....
        /*1d00*/ 	.word	0x0000e530


	//   ....[79]....
        /*1d04*/ 	.word	0x0000e540


	//   ....[80]....
        /*1d08*/ 	.word	0x0000e680


	//   ....[81]....
        /*1d0c*/ 	.word	0x0000e690


	//   ....[82]....
        /*1d10*/ 	.word	0x0000e6a0


	//   ....[83]....
        /*1d14*/ 	.word	0x0000e6b0


	//   ....[84]....
        /*1d18*/ 	.word	0x0000e6c0


	//   ....[85]....
        /*1d1c*/ 	.word	0x0000e6d0


	//   ....[86]....
        /*1d20*/ 	.word	0x0000e6e0


	//   ....[87]....
        /*1d24*/ 	.word	0x0000e6f0


	//   ....[88]....
        /*1d28*/ 	.word	0x0000e700


	//   ....[89]....
        /*1d2c*/ 	.word	0x0000e710


	//   ....[90]....
        /*1d30*/ 	.word	0x0000e720


	//   ....[91]....
        /*1d34*/ 	.word	0x0000e730


	//   ....[92]....
        /*1d38*/ 	.word	0x0000e740


	//   ....[93]....
        /*1d3c*/ 	.word	0x0000e750


	//   ....[94]....
        /*1d40*/ 	.word	0x0000e760


	//   ....[95]....
        /*1d44*/ 	.word	0x0000e770


	//   ....[96]....
        /*1d48*/ 	.word	0x0000e780


	//   ....[97]....
        /*1d4c*/ 	.word	0x0000e790


	//   ....[98]....
        /*1d50*/ 	.word	0x0000e7a0


	//   ....[99]....
        /*1d54*/ 	.word	0x0000e7b0


	//   ....[100]....
        /*1d58*/ 	.word	0x0000e7c0


	//   ....[101]....
        /*1d5c*/ 	.word	0x0000e7d0


	//   ....[102]....
        /*1d60*/ 	.word	0x0000e7e0


	//   ....[103]....
        /*1d64*/ 	.word	0x0000e7f0


	//   ....[104]....
        /*1d68*/ 	.word	0x0000e800


	//   ....[105]....
        /*1d6c*/ 	.word	0x0000e810


	//   ....[106]....
        /*1d70*/ 	.word	0x0000e820


	//   ....[107]....
        /*1d74*/ 	.word	0x0000e830


	//   ....[108]....
        /*1d78*/ 	.word	0x0000e840


	//   ....[109]....
        /*1d7c*/ 	.word	0x0000e850


	//   ....[110]....
        /*1d80*/ 	.word	0x0000e860


	//   ....[111]....
        /*1d84*/ 	.word	0x0000e870


	//   ....[112]....
        /*1d88*/ 	.word	0x0000e880


	//   ....[113]....
        /*1d8c*/ 	.word	0x0000e890


	//   ....[114]....
        /*1d90*/ 	.word	0x0000e8a0


	//   ....[115]....
        /*1d94*/ 	.word	0x0000e8b0


	//   ....[116]....
        /*1d98*/ 	.word	0x0000e8c0


	//   ....[117]....
        /*1d9c*/ 	.word	0x0000e8d0


	//   ....[118]....
        /*1da0*/ 	.word	0x0000e8e0


	//   ....[119]....
        /*1da4*/ 	.word	0x0000e8f0


	//   ....[120]....
        /*1da8*/ 	.word	0x0000ea40


	//   ....[121]....
        /*1dac*/ 	.word	0x0000ea50


	//   ....[122]....
        /*1db0*/ 	.word	0x0000ea60


	//   ....[123]....
        /*1db4*/ 	.word	0x0000ea70


	//   ....[124]....
        /*1db8*/ 	.word	0x0000ea80


	//   ....[125]....
        /*1dbc*/ 	.word	0x0000ea90


	//   ....[126]....
        /*1dc0*/ 	.word	0x0000eaa0


	//   ....[127]....
        /*1dc4*/ 	.word	0x0000eab0


	//   ....[128]....
        /*1dc8*/ 	.word	0x0000eac0


	//   ....[129]....
        /*1dcc*/ 	.word	0x0000ead0


	//   ....[130]....
        /*1dd0*/ 	.word	0x0000eae0


	//   ....[131]....
        /*1dd4*/ 	.word	0x0000eaf0


	//   ....[132]....
        /*1dd8*/ 	.word	0x0000eb00


	//   ....[133]....
        /*1ddc*/ 	.word	0x0000eb10


	//   ....[134]....
        /*1de0*/ 	.word	0x0000eb20


	//   ....[135]....
        /*1de4*/ 	.word	0x0000eb30


	//   ....[136]....
        /*1de8*/ 	.word	0x0000eb40


	//   ....[137]....
        /*1dec*/ 	.word	0x0000eb50


	//   ....[138]....
        /*1df0*/ 	.word	0x0000eb60


	//   ....[139]....
        /*1df4*/ 	.word	0x0000eb70


	//   ....[140]....
        /*1df8*/ 	.word	0x0000eb80


	//   ....[141]....
        /*1dfc*/ 	.word	0x0000eb90


	//   ....[142]....
        /*1e00*/ 	.word	0x0000eba0


	//   ....[143]....
        /*1e04*/ 	.word	0x0000ebb0


	//   ....[144]....
        /*1e08*/ 	.word	0x0000ebc0


	//   ....[145]....
        /*1e0c*/ 	.word	0x0000ebd0


	//   ....[146]....
        /*1e10*/ 	.word	0x0000ebe0


	//   ....[147]....
        /*1e14*/ 	.word	0x0000ebf0


	//   ....[148]....
        /*1e18*/ 	.word	0x0000ec00


	//   ....[149]....
        /*1e1c*/ 	.word	0x0000ec10


	//   ....[150]....
        /*1e20*/ 	.word	0x0000ec20


	//   ....[151]....
        /*1e24*/ 	.word	0x0000ec30


	//   ....[152]....
        /*1e28*/ 	.word	0x0000ec40


	//   ....[153]....
        /*1e2c*/ 	.word	0x0000ec50


	//   ....[154]....
        /*1e30*/ 	.word	0x0000ec60


	//   ....[155]....
        /*1e34*/ 	.word	0x0000ec70


	//   ....[156]....
        /*1e38*/ 	.word	0x0000ec80


	//   ....[157]....
        /*1e3c*/ 	.word	0x0000ec90


	//   ....[158]....
        /*1e40*/ 	.word	0x0000eca0


	//   ....[159]....
        /*1e44*/ 	.word	0x0000ecb0


	//   ....[160]....
        /*1e48*/ 	.word	0x0000ee00


	//   ....[161]....
        /*1e4c*/ 	.word	0x0000ee10


	//   ....[162]....
        /*1e50*/ 	.word	0x0000ee20


	//   ....[163]....
        /*1e54*/ 	.word	0x0000ee30


	//   ....[164]....
        /*1e58*/ 	.word	0x0000ee40


	//   ....[165]....
        /*1e5c*/ 	.word	0x0000ee50


	//   ....[166]....
        /*1e60*/ 	.word	0x0000ee60


	//   ....[167]....
        /*1e64*/ 	.word	0x0000ee70


	//   ....[168]....
        /*1e68*/ 	.word	0x0000ee80


	//   ....[169]....
        /*1e6c*/ 	.word	0x0000ee90


	//   ....[170]....
        /*1e70*/ 	.word	0x0000eea0


	//   ....[171]....
        /*1e74*/ 	.word	0x0000eeb0


	//   ....[172]....
        /*1e78*/ 	.word	0x0000eec0


	//   ....[173]....
        /*1e7c*/ 	.word	0x0000eed0


	//   ....[174]....
        /*1e80*/ 	.word	0x0000eee0


	//   ....[175]....
        /*1e84*/ 	.word	0x0000eef0


	//   ....[176]....
        /*1e88*/ 	.word	0x0000ef00


	//   ....[177]....
        /*1e8c*/ 	.word	0x0000ef10


	//   ....[178]....
        /*1e90*/ 	.word	0x0000ef20


	//   ....[179]....
        /*1e94*/ 	.word	0x0000ef30


	//   ....[180]....
        /*1e98*/ 	.word	0x0000ef40


	//   ....[181]....
        /*1e9c*/ 	.word	0x0000ef50


	//   ....[182]....
        /*1ea0*/ 	.word	0x0000ef60


	//   ....[183]....
        /*1ea4*/ 	.word	0x0000ef70


	//   ....[184]....
        /*1ea8*/ 	.word	0x0000ef80


	//   ....[185]....
        /*1eac*/ 	.word	0x0000ef90


	//   ....[186]....
        /*1eb0*/ 	.word	0x0000efa0


	//   ....[187]....
        /*1eb4*/ 	.word	0x0000efb0


	//   ....[188]....
        /*1eb8*/ 	.word	0x0000efc0


	//   ....[189]....
        /*1ebc*/ 	.word	0x0000efd0


	//   ....[190]....
        /*1ec0*/ 	.word	0x0000efe0


	//   ....[191]....
        /*1ec4*/ 	.word	0x0000eff0


	//   ....[192]....
        /*1ec8*/ 	.word	0x0000f000


	//   ....[193]....
        /*1ecc*/ 	.word	0x0000f010


	//   ....[194]....
        /*1ed0*/ 	.word	0x0000f020


	//   ....[195]....
        /*1ed4*/ 	.word	0x0000f030


	//   ....[196]....
        /*1ed8*/ 	.word	0x0000f040


	//   ....[197]....
        /*1edc*/ 	.word	0x0000f050


	//   ....[198]....
        /*1ee0*/ 	.word	0x0000f060


	//   ....[199]....
        /*1ee4*/ 	.word	0x0000f070


	//   ....[200]....
        /*1ee8*/ 	.word	0x0000f080


	//   ....[201]....
        /*1eec*/ 	.word	0x0000f090


	//----- nvinfo : EIATTR_EXIT_INSTR_OFFSETS
	.align		4
.L_512:
        /*1ef0*/ 	.byte	0x04, 0x1c
        /*1ef2*/ 	.short	(.L_514 - .L_513)


	//   ....[0]....
.L_513:
        /*1ef4*/ 	.word	0x00013fb0


	//   ....[1]....
        /*1ef8*/ 	.word	0x00014140


	//   ....[2]....
        /*1efc*/ 	.word	0x00014900


	//   ....[3]....
        /*1f00*/ 	.word	0x00014a00


	//----- nvinfo : EIATTR_MAX_THREADS
	.align		4
.L_514:
        /*1f04*/ 	.byte	0x04, 0x05
        /*1f06*/ 	.short	(.L_516 - .L_515)
.L_515:
        /*1f08*/ 	.word	0x00000040
        /*1f0c*/ 	.word	0x00000001
        /*1f10*/ 	.word	0x00000001


	//----- nvinfo : EIATTR_CRS_STACK_SIZE
	.align		4
.L_516:
        /*1f14*/ 	.byte	0x04, 0x1e
        /*1f16*/ 	.short	(.L_518 - .L_517)
.L_517:
        /*1f18*/ 	.word	0x00000000
.L_518:


//--------------------- .nv.info._ZN17fastertransformer17batch_topk_kernelI6__halfLi64ELi32EEEvPKiPKT_PiPfS8_PKbS3_NS_14BeamHypothesesEiiifS4_ --------------------------
	.section	.nv.info._ZN17fastertransformer17batch_topk_kernelI6__halfLi64ELi32EEEvPKiPKT_PiPfS8_PKbS3_NS_14BeamHypothesesEiiifS4_,"",@"SHT_CUDA_INFO"
	.sectionflags	@""
	.align	4


	//----- nvinfo : EIATTR_CUDA_API_VERSION
	.align		4
        /*0000*/ 	.byte	0x04, 0x37
        /*0002*/ 	.short	(.L_520 - .L_519)
.L_519:
        /*0004*/ 	.word	0x00000082


	//----- nvinfo : EIATTR_SW2861232_WAR
	.align		4
.L_520:
        /*0008*/ 	.byte	0x01, 0x35
	.zero		2


	//----- nvinfo : EIATTR_PARAM_CBANK
	.align		4
        /*000c*/ 	.byte	0x04, 0x0a
        /*000e*/ 	.short	(.L_522 - .L_521)
	.align		4
.L_521:
        /*0010*/ 	.word	index@(.nv.constant0._ZN17fastertransformer17batch_topk_kernelI6__halfLi64ELi32EEEvPKiPKT_PiPfS8_PKbS3_NS_14BeamHypothesesEiiifS4_)
        /*0014*/ 	.short	0x0160
        /*0016*/ 	.short	0x00d2


	//----- nvinfo : EIATTR_CBANK_PARAM_SIZE
	.align		4
.L_522:
        /*0018*/ 	.byte	0x03, 0x19
        /*001a*/ 	.short	0x00d2


	//----- nvinfo : EIATTR_KPARAM_INFO
	.align		4
        /*001c*/ 	.byte	0x04, 0x17
        /*001e*/ 	.short	(.L_524 - .L_523)
.L_523:
        /*0020*/ 	.word	0x00000000
        /*0024*/ 	.short	0x000c
        /*0026*/ 	.short	0x00d0
        /*0028*/ 	.byte	0x00, 0xf0, 0x09, 0x00


	//----- nvinfo : EIATTR_KPARAM_INFO
	.align		4
.L_524:
        /*002c*/ 	.byte	0x04, 0x17
        /*002e*/ 	.short	(.L_526 - .L_525)
.L_525:
        /*0030*/ 	.word	0x00000000
        /*0034*/ 	.short	0x000b
        /*0036*/ 	.short	0x00cc
        /*0038*/ 	.byte	0x00, 0xf0, 0x11, 0x00


	//----- nvinfo : EIATTR_KPARAM_INFO
	.align		4
.L_526:
        /*003c*/ 	.byte	0x04, 0x17
        /*003e*/ 	.short	(.L_528 - .L_527)
.L_527:
        /*0040*/ 	.word	0x00000000
        /*0044*/ 	.short	0x000a
        /*0046*/ 	.short	0x00c8
        /*0048*/ 	.byte	0x00, 0xf0, 0x11, 0x00


	//----- nvinfo : EIATTR_KPARAM_INFO
	.align		4
.L_528:
        /*004c*/ 	.byte	0x04, 0x17
        /*004e*/ 	.short	(.L_530 - .L_529)
.L_529:
        /*0050*/ 	.word	0x00000000
        /*0054*/ 	.short	0x0009
        /*0056*/ 	.short	0x00c4
        /*0058*/ 	.byte	0x00, 0xf0, 0x11, 0x00


	//----- nvinfo : EIATTR_KPARAM_INFO
	.align		4
.L_530:
        /*005c*/ 	.byte	0x04, 0x17
        /*005e*/ 	.short	(.L_532 - .L_531)
.L_531:
        /*0060*/ 	.word	0x00000000
        /*0064*/ 	.short	0x0008
        /*0066*/ 	.short	0x00c0
        /*0068*/ 	.byte	0x00, 0xf0, 0x11, 0x00


	//----- nvinfo : EIATTR_KPARAM_INFO
	.align		4
.L_532:
        /*006c*/ 	.byte	0x04, 0x17
        /*006e*/ 	.short	(.L_534 - .L_533)
.L_533:
        /*0070*/ 	.word	0x00000000
        /*0074*/ 	.short	0x0007
        /*0076*/ 	.short	0x0038
        /*0078*/ 	.byte	0x00, 0xf0, 0x21, 0x02


	//----- nvinfo : EIATTR_KPARAM_INFO
	.align		4
.L_534:
        /*007c*/ 	.byte	0x04, 0x17
        /*007e*/ 	.short	(.L_536 - .L_535)
.L_535:
        /*0080*/ 	.word	0x00000000
        /*0084*/ 	.short	0x0006
        /*0086*/ 	.short	0x0030
        /*0088*/ 	.byte	0x00, 0xf0, 0x21, 0x00


	//----- nvinfo : EIATTR_KPARAM_INFO
	.align		4
.L_536:
        /*008c*/ 	.byte	0x04, 0x17
        /*008e*/ 	.short	(.L_538 - .L_537)
.L_537:
        /*0090*/ 	.word	0x00000000
        /*0094*/ 	.short	0x0005
        /*0096*/ 	.short	0x0028
        /*0098*/ 	.byte	0x00, 0xf0, 0x21, 0x00


	//----- nvinfo : EIATTR_KPARAM_INFO
	.align		4
.L_538:
        /*009c*/ 	.byte	0x04, 0x17
        /*009e*/ 	.short	(.L_540 - .L_539)
.L_539:
        /*00a0*/ 	.word	0x00000000
        /*00a4*/ 	.short	0x0004
        /*00a6*/ 	.short	0x0020
        /*00a8*/ 	.byte	0x00, 0xf0, 0x21, 0x00


	//----- nvinfo : EIATTR_KPARAM_INFO
	.align		4
.L_540:
        /*00ac*/ 	.byte	0x04, 0x17
        /*00ae*/ 	.short	(.L_542 - .L_541)
.L_541:
        /*00b0*/ 	.word	0x00000000
        /*00b4*/ 	.short	0x0003
        /*00b6*/ 	.short	0x0018
        /*00b8*/ 	.byte	0x00, 0xf0, 0x21, 0x00


	//----- nvinfo : EIATTR_KPARAM_INFO
	.align		4
.L_542:
        /*00bc*/ 	.byte	0x04, 0x17
        /*00be*/ 	.short	(.L_544 - .L_543)
.L_543:
        /*00c0*/ 	.word	0x00000000
        /*00c4*/ 	.short	0x0002
        /*00c6*/ 	.short	0x0010
        /*00c8*/ 	.byte	0x00, 0xf0, 0x21, 0x00


	//----- nvinfo : EIATTR_KPARAM_INFO
	.align		4
.L_544:
        /*00cc*/ 	.byte	0x04, 0x17
        /*00ce*/ 	.short	(.L_546 - .L_545)
.L_545:
        /*00d0*/ 	.word	0x00000000
        /*00d4*/ 	.short	0x0001
        /*00d6*/ 	.short	0x0008
        /*00d8*/ 	.byte	0x00, 0xf0, 0x21, 0x00


	//----- nvinfo : EIATTR_KPARAM_INFO
	.align		4
.L_546:
        /*00dc*/ 	.byte	0x04, 0x17
        /*00de*/ 	.short	(.L_548 - .L_547)
.L_547:
        /*00e0*/ 	.word	0x00000000
        /*00e4*/ 	.short	0x0000
        /*00e6*/ 	.short	0x0000
        /*00e8*/ 	.byte	0x00, 0xf0, 0x21, 0x00


	//----- nvinfo : EIATTR_MAXREG_COUNT
	.align		4
.L_548:
        /*00ec*/ 	.byte	0x03, 0x1b
        /*00ee*/ 	.short	0x00ff


	//----- nvinfo : EIATTR_NUM_BARRIERS
	.align		4
        /*00f0*/ 	.byte	0x02, 0x4c
        /*00f2*/ 	.byte	0x01
	.zero		1


	//----- nvinfo : EIATTR_MERCURY_ISA_VERSION
	.align		4
        /*00f4*/ 	.byte	0x03, 0x5f
        /*00f6*/ 	.short	0x0000


	//----- nvinfo : EIATTR_COOP_GROUP_MASK_REGIDS
	.align		4
        /*00f8*/ 	.byte	0x04, 0x29
        /*00fa*/ 	.short	(.L_550 - .L_549)


	//   ....[0]....
.L_549:
        /*00fc*/ 	.word	0xffffffff


	//   ....[1]....
        /*0100*/ 	.word	0xffffffff


	//   ....[2]....
        /*0104*/ 	.word	0xffffffff


	//   ....[3]....
        /*0108*/ 	.word	0xffffffff


	//   ....[4]....
        /*010c*/ 	.word	0xffffffff


	//   ....[5]....
        /*0110*/ 	.word	0xffffffff


	//   ....[6]....
        /*0114*/ 	.word	0xffffffff


	//   ....[7]....
        /*0118*/ 	.word	0xffffffff


	//   ....[8]....
        /*011c*/ 	.word	0xffffffff


	//   ....[9]....
        /*0120*/ 	.word	0xffffffff


	//   ....[10]....
        /*0124*/ 	.word	0xffffffff


	//   ....[11]....
        /*0128*/ 	.word	0xffffffff


	//   ....[12]....
        /*012c*/ 	.word	0xffffffff


	//   ....[13]....
        /*0130*/ 	.word	0xffffffff


	//   ....[14]....
        /*0134*/ 	.word	0xffffffff


	//   ....[15]....
        /*0138*/ 	.word	0xffffffff


	//   ....[16]....
        /*013c*/ 	.word	0xffffffff


	//   ....[17]....
        /*0140*/ 	.word	0xffffffff


	//   ....[18]....
        /*0144*/ 	.word	0xffffffff


	//   ....[19]....
        /*0148*/ 	.word	0xffffffff


	//   ....[20]....
        /*014c*/ 	.word	0xffffffff


	//   ....[21]....
        /*0150*/ 	.word	0xffffffff


	//   ....[22]....
        /*0154*/ 	.word	0xffffffff


	//   ....[23]....
        /*0158*/ 	.word	0xffffffff


	//   ....[24]....
        /*015c*/ 	.word	0xffffffff


	//   ....[25]....
        /*0160*/ 	.word	0xffffffff


	//   ....[26]....
        /*0164*/ 	.word	0xffffffff


	//   ....[27]....
        /*0168*/ 	.word	0xffffffff


	//   ....[28]....
        /*016c*/ 	.word	0xffffffff


	//   ....[29]....
        /*0170*/ 	.word	0xffffffff


	//   ....[30]....
        /*0174*/ 	.word	0xffffffff


	//   ....[31]....
        /*0178*/ 	.word	0xffffffff


	//   ....[32]....
        /*017c*/ 	.word	0xffffffff


	//   ....[33]....
        /*0180*/ 	.word	0xffffffff


	//   ....[34]....
        /*0184*/ 	.word	0xffffffff


	//   ....[35]....
        /*0188*/ 	.word	0xffffffff


	//   ....[36]....
        /*018c*/ 	.word	0xffffffff


	//   ....[37]....
        /*0190*/ 	.word	0xffffffff


	//   ....[38]....
        /*0194*/ 	.word	0xffffffff


	//   ....[39]....
        /*0198*/ 	.word	0xffffffff


	//   ....[40]....
        /*019c*/ 	.word	0xffffffff


	//   ....[41]....
        /*01a0*/ 	.word	0xffffffff


	//   ....[42]....
        /*01a4*/ 	.word	0xffffffff


	//   ....[43]....
        /*01a8*/ 	.word	0xffffffff


	//   ....[44]....
        /*01ac*/ 	.word	0xffffffff


	//   ....[45]....
        /*01b0*/ 	.word	0xffffffff


	//   ....[46]....
        /*01b4*/ 	.word	0xffffffff


	//   ....[47]....
        /*01b8*/ 	.word	0xffffffff


	//   ....[48]....
        /*01bc*/ 	.word	0xffffffff


	//   ....[49]....
        /*01c0*/ 	.word	0xffffffff


	//   ....[50]....
        /*01c4*/ 	.word	0xffffffff


	//   ....[51]....
        /*01c8*/ 	.word	0xffffffff


	//   ....[52]....
        /*01cc*/ 	.word	0xffffffff


	//   ....[53]....
        /*01d0*/ 	.word	0xffffffff


	//   ....[54]....
        /*01d4*/ 	.word	0xffffffff


	//   ....[55]....
        /*01d8*/ 	.word	0xffffffff


	//   ....[56]....
        /*01dc*/ 	.word	0xffffffff


	//   ....[57]....
        /*01e0*/ 	.word	0xffffffff


	//   ....[58]....
        /*01e4*/ 	.word	0xffffffff


	//   ....[59]....
        /*01e8*/ 	.word	0xffffffff


	//   ....[60]....
        /*01ec*/ 	.word	0xffffffff


	//   ....[61]....
        /*01f0*/ 	.word	0xffffffff


	//   ....[62]....
        /*01f4*/ 	.word	0xffffffff


	//   ....[63]....
        /*01f8*/ 	.word	0xffffffff


	//   ....[64]....
        /*01fc*/ 	.word	0xffffffff


	//   ....[65]....
        /*0200*/ 	.word	0xffffffff


	//   ....[66]....
        /*0204*/ 	.word	0xffffffff


	//   ....[67]....
        /*0208*/ 	.word	0xffffffff


	//   ....[68]....
        /*020c*/ 	.word	0xffffffff


	//   ....[69]....
        /*0210*/ 	.word	0xffffffff


	//   ....[70]....
        /*0214*/ 	.word	0xffffffff


	//   ....[71]....
        /*0218*/ 	.word	0xffffffff


	//   ....[72]....
        /*021c*/ 	.word	0xffffffff


	//   ....[73]....
        /*0220*/ 	.word	0xffffffff


	//   ....[74]....
        /*0224*/ 	.word	0xffffffff


	//   ....[75]....
        /*0228*/ 	.word	0xffffffff


	//   ....[76]....
        /*022c*/ 	.word	0xffffffff


	//   ....[77]....
        /*0230*/ 	.word	0xffffffff


	//   ....[78]....
        /*0234*/ 	.word	0xffffffff


	//   ....[79]....
        /*0238*/ 	.word	0xffffffff


	//   ....[80]....
        /*023c*/ 	.word	0xffffffff


	//   ....[81]....
        /*0240*/ 	.word	0xffffffff


	//   ....[82]....
        /*0244*/ 	.word	0xffffffff


	//   ....[83]....
        /*0248*/ 	.word	0xffffffff


	//   ....[84]....
        /*024c*/ 	.word	0xffffffff


	//   ....[85]....
        /*0250*/ 	.word	0xffffffff


	//   ....[86]....
        /*0254*/ 	.word	0xffffffff


	//   ....[87]....
        /*0258*/ 	.word	0xffffffff


	//   ....[88]....
        /*025c*/ 	.word	0xffffffff


	//   ....[89]....
        /*0260*/ 	.word	0xffffffff


	//   ....[90]....
        /*0264*/ 	.word	0xffffffff


	//   ....[91]....
        /*0268*/ 	.word	0xffffffff


	//   ....[92]....
        /*026c*/ 	.word	0xffffffff


	//   ....[93]....
        /*0270*/ 	.word	0xffffffff


	//   ....[94]....
        /*0274*/ 	.word	0xffffffff


	//   ....[95]....
        /*0278*/ 	.word	0xffffffff


	//   ....[96]....
        /*027c*/ 	.word	0xffffffff


	//   ....[97]....
        /*0280*/ 	.word	0xffffffff


	//   ....[98]....
        /*0284*/ 	.word	0xffffffff


	//   ....[99]....
        /*0288*/ 	.word	0xffffffff


	//   ....[100]....
        /*028c*/ 	.word	0xffffffff


	//   ....[101]....
        /*0290*/ 	.word	0xffffffff


	//   ....[102]....
        /*0294*/ 	.word	0xffffffff


	//   ....[103]....
        /*0298*/ 	.word	0xffffffff


	//   ....[104]....
        /*029c*/ 	.word	0xffffffff


	//   ....[105]....
        /*02a0*/ 	.word	0xffffffff


	//   ....[106]....
        /*02a4*/ 	.word	0xffffffff


	//   ....[107]....
        /*02a8*/ 	.word	0xffffffff


	//   ....[108]....
        /*02ac*/ 	.word	0xffffffff


	//   ....[109]....
        /*02b0*/ 	.word	0xffffffff


	//   ....[110]....
        /*02b4*/ 	.word	0xffffffff


	//   ....[111]....
        /*02b8*/ 	.word	0xffffffff


	//   ....[112]....
        /*02bc*/ 	.word	0xffffffff


	//   ....[113]....
        /*02c0*/ 	.word	0xffffffff


	//   ....[114]....
        /*02c4*/ 	.word	0xffffffff


	//   ....[115]....
        /*02c8*/ 	.word	0xffffffff


	//   ....[116]....
        /*02cc*/ 	.word	0xffffffff


	//   ....[117]....
        /*02d0*/ 	.word	0xffffffff


	//   ....[118]....
        /*02d4*/ 	.word	0xffffffff


	//   ....[119]....
        /*02d8*/ 	.word	0xffffffff


	//   ....[120]....
        /*02dc*/ 	.word	0xffffffff


	//   ....[121]....
        /*02e0*/ 	.word	0xffffffff


	//   ....[122]....
        /*02e4*/ 	.word	0xffffffff


	//   ....[123]....
        /*02e8*/ 	.word	0xffffffff


	//   ....[124]....
        /*02ec*/ 	.word	0xffffffff


	//   ....[125]....
        /*02f0*/ 	.word	0xffffffff


	//   ....[126]....
        /*02f4*/ 	.word	0xffffffff


	//   ....[127]....
        /*02f8*/ 	.word	0xffffffff


	//   ....[128]....
        /*02fc*/ 	.word	0xffffffff


	//   ....[129]....
        /*0300*/ 	.word	0xffffffff


	//   ....[130]....
        /*0304*/ 	.word	0xffffffff


	//   ....[131]....
        /*0308*/ 	.word	0xffffffff


	//   ....[132]....
        /*030c*/ 	.word	0xffffffff


	//   ....[133]....
        /*0310*/ 	.word	0xffffffff


	//   ....[134]....
        /*0314*/ 	.word	0xffffffff


	//   ....[135]....
        /*0318*/ 	.word	0xffffffff


	//   ....[136]....
        /*031c*/ 	.word	0xffffffff


	//   ....[137]....
        /*0320*/ 	.word	0xffffffff


	//   ....[138]....
        /*0324*/ 	.word	0xffffffff


	//   ....[139]....
        /*0328*/ 	.word	0xffffffff


	//   ....[140]....
        /*032c*/ 	.word	0xffffffff


	//   ....[141]....
        /*0330*/ 	.word	0xffffffff


	//   ....[142]....
        /*0334*/ 	.word	0xffffffff


	//   ....[143]....
        /*0338*/ 	.word	0xffffffff


	//   ....[144]....
        /*033c*/ 	.word	0xffffffff


	//   ....[145]....
        /*0340*/ 	.word	0xffffffff


	//   ....[146]....
        /*0344*/ 	.word	0xffffffff


	//   ....[147]....
        /*0348*/ 	.word	0xffffffff


	//   ....[148]....
        /*034c*/ 	.word	0xffffffff


	//   ....[149]....
        /*0350*/ 	.word	0xffffffff


	//   ....[150]....
        /*0354*/ 	.word	0xffffffff


	//   ....[151]....
        /*0358*/ 	.word	0xffffffff


	//   ....[152]....
        /*035c*/ 	.word	0xffffffff


	//   ....[153]....
        /*0360*/ 	.word	0xffffffff


	//   ....[154]....
        /*0364*/ 	.word	0xffffffff


	//   ....[155]....
        /*0368*/ 	.word	0xffffffff


	//   ....[156]....
        /*036c*/ 	.word	0xffffffff


	//   ....[157]....
        /*0370*/ 	.word	0xffffffff


	//   ....[158]....
        /*0374*/ 	.word	0xffffffff


	//   ....[159]....
        /*0378*/ 	.word	0xffffffff


	//   ....[160]....
        /*037c*/ 	.word	0xffffffff


	//   ....[161]....
        /*0380*/ 	.word	0xffffffff


	//   ....[162]....
        /*0384*/ 	.word	0xffffffff


	//   ....[163]....
        /*0388*/ 	.word	0xffffffff


	//   ....[164]....
        /*038c*/ 	.word	0xffffffff


	//   ....[165]....
        /*0390*/ 	.word	0xffffffff


	//   ....[166]....
        /*0394*/ 	.word	0xffffffff


	//   ....[167]....
        /*0398*/ 	.word	0xffffffff


	//   ....[168]....
        /*039c*/ 	.word	0xffffffff


	//   ....[169]....
        /*03a0*/ 	.word	0xffffffff


	//   ....[170]....
        /*03a4*/ 	.word	0xffffffff


	//   ....[171]....
        /*03a8*/ 	.word	0xffffffff


	//   ....[172]....
        /*03ac*/ 	.word	0xffffffff


	//   ....[173]....
        /*03b0*/ 	.word	0xffffffff


	//   ....[174]....
        /*03b4*/ 	.word	0xffffffff


	//   ....[175]....
        /*03b8*/ 	.word	0xffffffff


	//   ....[176]....
        /*03bc*/ 	.word	0xffffffff


	//   ....[177]....
        /*03c0*/ 	.word	0xffffffff


	//   ....[178]....
        /*03c4*/ 	.word	0xffffffff


	//   ....[179]....
        /*03c8*/ 	.word	0xffffffff


	//   ....[180]....
        /*03cc*/ 	.word	0xffffffff


	//   ....[181]....
        /*03d0*/ 	.word	0xffffffff


	//   ....[182]....
        /*03d4*/ 	.word	0xffffffff


	//   ....[183]....
        /*03d8*/ 	.word	0xffffffff


	//   ....[184]....
        /*03dc*/ 	.word	0xffffffff


	//   ....[185]....
        /*03e0*/ 	.word	0xffffffff


	//   ....[186]....
        /*03e4*/ 	.word	0xffffffff


	//   ....[187]....
        /*03e8*/ 	.word	0xffffffff


	//   ....[188]....
        /*03ec*/ 	.word	0xffffffff


	//   ....[189]....
        /*03f0*/ 	.word	0xffffffff


	//   ....[190]....
        /*03f4*/ 	.word	0xffffffff


	//   ....[191]....
        /*03f8*/ 	.word	0xffffffff


	//   ....[192]....
        /*03fc*/ 	.word	0xffffffff


	//   ....[193]....
        /*0400*/ 	.word	0xffffffff


	//   ....[194]....
        /*0404*/ 	.word	0xffffffff


	//   ....[195]....
        /*0408*/ 	.word	0xffffffff


	//   ....[196]....
        /*040c*/ 	.word	0xffffffff


	//   ....[197]....
        /*0410*/ 	.word	0xffffffff


	//   ....[198]....
        /*0414*/ 	.word	0xffffffff


	//   ....[199]....
        /*0418*/ 	.word	0xffffffff


	//   ....[200]....
        /*041c*/ 	.word	0xffffffff


	//   ....[201]....
        /*0420*/ 	.word	0xffffffff


	//   ....[202]....
        /*0424*/ 	.word	0xffffffff


	//   ....[203]....
        /*0428*/ 	.word	0xffffffff


	//   ....[204]....
        /*042c*/ 	.word	0xffffffff


	//   ....[205]....
        /*0430*/ 	.word	0xffffffff


	//   ....[206]....
        /*0434*/ 	.word	0xffffffff


	//   ....[207]....
        /*0438*/ 	.word	0xffffffff


	//   ....[208]....
        /*043c*/ 	.word	0xffffffff


	//   ....[209]....
        /*0440*/ 	.word	0xffffffff


	//   ....[210]....
        /*0444*/ 	.word	0xffffffff


	//   ....[211]....
        /*0448*/ 	.word	0xffffffff


	//   ....[212]....
        /*044c*/ 	.word	0xffffffff


	//   ....[213]....
        /*0450*/ 	.word	0xffffffff


	//   ....[214]....
        /*0454*/ 	.word	0xffffffff


	//   ....[215]....
        /*0458*/ 	.word	0xffffffff


	//   ....[216]....
        /*045c*/ 	.word	0xffffffff


	//   ....[217]....
        /*0460*/ 	.word	0xffffffff


	//   ....[218]....
        /*0464*/ 	.word	0xffffffff


	//   ....[219]....
        /*0468*/ 	.word	0xffffffff


	//   ....[220]....
        /*046c*/ 	.word	0xffffffff


	//   ....[221]....
        /*0470*/ 	.word	0xffffffff


	//   ....[222]....
        /*0474*/ 	.word	0xffffffff


	//   ....[223]....
        /*0478*/ 	.word	0xffffffff


	//   ....[224]....
        /*047c*/ 	.word	0xffffffff


	//   ....[225]....
        /*0480*/ 	.word	0xffffffff


	//   ....[226]....
        /*0484*/ 	.word	0xffffffff


	//   ....[227]....
        /*0488*/ 	.word	0xffffffff


	//   ....[228]....
        /*048c*/ 	.word	0xffffffff


	//   ....[229]....
        /*0490*/ 	.word	0xffffffff


	//   ....[230]....
        /*0494*/ 	.word	0xffffffff


	//   ....[231]....
        /*0498*/ 	.word	0xffffffff


	//   ....[232]....
        /*049c*/ 	.word	0xffffffff


	//   ....[233]....
        /*04a0*/ 	.word	0xffffffff


	//   ....[234]....
        /*04a4*/ 	.word	0xffffffff


	//   ....[235]....
        /*04a8*/ 	.word	0xffffffff


	//   ....[236]....
        /*04ac*/ 	.word	0xffffffff


	//   ....[237]....
        /*04b0*/ 	.word	0xffffffff


	//   ....[238]....
        /*04b4*/ 	.word	0xffffffff


	//   ....[239]....
        /*04b8*/ 	.word	0xffffffff


	//   ....[240]....
        /*04bc*/ 	.word	0xffffffff


	//   ....[241]....
        /*04c0*/ 	.word	0xffffffff


	//   ....[242]....
        /*04c4*/ 	.word	0xffffffff


	//   ....[243]....
        /*04c8*/ 	.word	0xffffffff


	//   ....[244]....
        /*04cc*/ 	.word	0xffffffff


	//   ....[245]....
        /*04d0*/ 	.word	0xffffffff


	//   ....[246]....
        /*04d4*/ 	.word	0xffffffff


	//   ....[247]....
        /*04d8*/ 	.word	0xffffffff


	//   ....[248]....
        /*04dc*/ 	.word	0xffffffff


	//   ....[249]....
        /*04e0*/ 	.word	0xffffffff


	//   ....[250]....
        /*04e4*/ 	.word	0xffffffff


	//   ....[251]....
        /*04e8*/ 	.word	0xffffffff


	//   ....[252]....
        /*04ec*/ 	.word	0xffffffff


	//   ....[253]....
        /*04f0*/ 	.word	0xffffffff


	//   ....[254]....
        /*04f4*/ 	.word	0xffffffff


	//   ....[255]....
        /*04f8*/ 	.word	0xffffffff


	//   ....[0]....
        /*04fc*/ 	.word	0xffffffff


	//   ....[1]....
        /*0500*/ 	.word	0xffffffff


	//   ....[2]....
        /*0504*/ 	.word	0xffffffff


	//   ....[3]....
        /*0508*/ 	.word	0xffffffff


	//   ....[4]....
        /*050c*/ 	.word	0xffffffff


	//   ....[5]....
        /*0510*/ 	.word	0xffffffff


	//   ....[6]....
        /*0514*/ 	.word	0xffffffff


	//   ....[7]....
        /*0518*/ 	.word	0xffffffff


	//   ....[8]....
        /*051c*/ 	.word	0xffffffff


	//   ....[9]....
        /*0520*/ 	.word	0xffffffff


	//   ....[10]....
        /*0524*/ 	.word	0xffffffff


	//   ....[11]....
        /*0528*/ 	.word	0xffffffff


	//   ....[12]....
        /*052c*/ 	.word	0xffffffff


	//   ....[13]....
        /*0530*/ 	.word	0xffffffff


	//   ....[14]....
        /*0534*/ 	.word	0xffffffff


	//   ....[15]....
        /*0538*/ 	.word	0xffffffff


	//   ....[16]....
        /*053c*/ 	.word	0xffffffff


	//   ....[17]....
        /*0540*/ 	.word	0xffffffff


	//   ....[18]....
        /*0544*/ 	.word	0xffffffff


	//   ....[19]....
        /*0548*/ 	.word	0xffffffff


	//   ....[20]....
        /*054c*/ 	.word	0xffffffff


	//   ....[21]....
        /*0550*/ 	.word	0xffffffff


	//   ....[22]....
        /*0554*/ 	.word	0xffffffff


	//   ....[23]....
        /*0558*/ 	.word	0xffffffff


	//   ....[24]....
        /*055c*/ 	.word	0xffffffff


	//   ....[25]....
        /*0560*/ 	.word	0xffffffff


	//   ....[26]....
        /*0564*/ 	.word	0xffffffff


	//   ....[27]....
        /*0568*/ 	.word	0xffffffff


	//   ....[28]....
        /*056c*/ 	.word	0xffffffff


	//   ....[29]....
        /*0570*/ 	.word	0xffffffff


	//   ....[30]....
        /*0574*/ 	.word	0xffffffff


	//   ....[31]....
        /*0578*/ 	.word	0xffffffff


	//   ....[32]....
        /*057c*/ 	.word	0xffffffff


	//   ....[33]....
        /*0580*/ 	.word	0xffffffff


	//   ....[34]....
        /*0584*/ 	.word	0xffffffff


	//   ....[35]....
        /*0588*/ 	.word	0xffffffff


	//   ....[36]....
        /*058c*/ 	.word	0xffffffff


	//   ....[37]....
        /*0590*/ 	.word	0xffffffff


	//   ....[38]....
        /*0594*/ 	.word	0xffffffff


	//   ....[39]....
        /*0598*/ 	.word	0xffffffff


	//   ....[40]....
        /*059c*/ 	.word	0xffffffff


	//   ....[41]....
        /*05a0*/ 	.word	0xffffffff


	//   ....[42]....
        /*05a4*/ 	.word	0xffffffff


	//   ....[43]....
        /*05a8*/ 	.word	0xffffffff


	//   ....[44]....
        /*05ac*/ 	.word	0xffffffff


	//   ....[45]....
        /*05b0*/ 	.word	0xffffffff


	//   ....[46]....
        /*05b4*/ 	.word	0xffffffff


	//   ....[47]....
        /*05b8*/ 	.word	0xffffffff


	//   ....[48]....
        /*05bc*/ 	.word	0xffffffff


	//   ....[49]....
        /*05c0*/ 	.word	0xffffffff


	//   ....[50]....
        /*05c4*/ 	.word	0xffffffff


	//   ....[51]....
        /*05c8*/ 	.word	0xffffffff


	//   ....[52]....
        /*05cc*/ 	.word	0xffffffff


	//   ....[53]....
        /*05d0*/ 	.word	0xffffffff


	//   ....[54]....
        /*05d4*/ 	.word	0xffffffff


	//   ....[55]....
        /*05d8*/ 	.word	0xffffffff


	//   ....[56]....
        /*05dc*/ 	.word	0xffffffff


	//   ....[57]....
        /*05e0*/ 	.word	0xffffffff


	//   ....[58]....
        /*05e4*/ 	.word	0xffffffff


	//   ....[59]....
        /*05e8*/ 	.word	0xffffffff


	//   ....[60]....
        /*05ec*/ 	.word	0xffffffff


	//   ....[61]....
        /*05f0*/ 	.word	0xffffffff


	//   ....[62]....
        /*05f4*/ 	.word	0xffffffff


	//   ....[63]....
        /*05f8*/ 	.word	0xffffffff


	//   ....[64]....
        /*05fc*/ 	.word	0xffffffff


	//   ....[65]....
        /*0600*/ 	.word	0xffffffff


	//   ....[66]....
        /*0604*/ 	.word	0xffffffff


	//   ....[67]....
        /*0608*/ 	.word	0xffffffff


	//   ....[68]....
        /*060c*/ 	.word	0xffffffff


	//   ....[69]....
        /*0610*/ 	.word	0xffffffff


	//   ....[70]....
        /*0614*/ 	.word	0xffffffff


	//   ....[71]....
        /*0618*/ 	.word	0xffffffff


	//   ....[72]....
        /*061c*/ 	.word	0xffffffff


	//   ....[73]....
        /*0620*/ 	.word	0xffffffff


	//   ....[74]....
        /*0624*/ 	.word	0xffffffff


	//   ....[75]....
        /*0628*/ 	.word	0xffffffff


	//   ....[76]....
        /*062c*/ 	.word	0xffffffff


	//   ....[77]....
        /*0630*/ 	.word	0xffffffff


	//   ....[78]....
        /*0634*/ 	.word	0xffffffff


	//   ....[79]....
        /*0638*/ 	.word	0xffffffff


	//   ....[80]....
        /*063c*/ 	.word	0xffffffff


	//   ....[81]....
        /*0640*/ 	.word	0xffffffff


	//   ....[82]....
        /*0644*/ 	.word	0xffffffff


	//   ....[83]....
        /*0648*/ 	.word	0xffffffff


	//   ....[84]....
        /*064c*/ 	.word	0xffffffff


	//   ....[85]....
        /*0650*/ 	.word	0xffffffff


	//   ....[86]....
        /*0654*/ 	.word	0xffffffff


	//   ....[87]....
        /*0658*/ 	.word	0xffffffff


	//   ....[88]....
        /*065c*/ 	.word	0xffffffff


	//   ....[89]....
        /*0660*/ 	.word	0xffffffff


	//   ....[90]....
        /*0664*/ 	.word	0xffffffff


	//   ....[91]....
        /*0668*/ 	.word	0xffffffff


	//   ....[92]....
        /*066c*/ 	.word	0xffffffff


	//   ....[93]....
        /*0670*/ 	.word	0xffffffff


	//   ....[94]....
        /*0674*/ 	.word	0xffffffff


	//   ....[95]....
        /*0678*/ 	.word	0xffffffff


	//   ....[96]....
        /*067c*/ 	.word	0xffffffff


	//   ....[97]....
        /*0680*/ 	.word	0xffffffff


	//   ....[98]....
        /*0684*/ 	.word	0xffffffff


	//   ....[99]....
        /*0688*/ 	.word	0xffffffff


	//   ....[100]....
        /*068c*/ 	.word	0xffffffff


	//   ....[101]....
        /*0690*/ 	.word	0xffffffff


	//   ....[102]....
        /*0694*/ 	.word	0xffffffff


	//   ....[103]....
        /*0698*/ 	.word	0xffffffff


	//   ....[104]....
        /*069c*/ 	.word	0xffffffff


	//   ....[105]....
        /*06a0*/ 	.word	0xffffffff


	//   ....[106]....
        /*06a4*/ 	.word	0xffffffff


	//   ....[107]....
        /*06a8*/ 	.word	0xffffffff


	//   ....[108]....
        /*06ac*/ 	.word	0xffffffff


	//   ....[109]....
        /*06b0*/ 	.word	0xffffffff


	//   ....[110]....
        /*06b4*/ 	.word	0xffffffff


	//   ....[111]....
        /*06b8*/ 	.word	0xffffffff


	//   ....[112]....
        /*06bc*/ 	.word	0xffffffff


	//   ....[113]....
        /*06c0*/ 	.word	0xffffffff


	//   ....[114]....
        /*06c4*/ 	.word	0xffffffff


	//   ....[115]....
        /*06c8*/ 	.word	0xffffffff


	//   ....[116]....
        /*06cc*/ 	.word	0xffffffff


	//   ....[117]....
        /*06d0*/ 	.word	0xffffffff


	//   ....[118]....
        /*06d4*/ 	.word	0xffffffff


	//   ....[119]....
        /*06d8*/ 	.word	0xffffffff


	//   ....[120]....
        /*06dc*/ 	.word	0xffffffff


	//   ....[121]....
        /*06e0*/ 	.word	0xffffffff


	//   ....[122]....
        /*06e4*/ 	.word	0xffffffff


	//   ....[123]....
        /*06e8*/ 	.word	0xffffffff


	//   ....[124]....
        /*06ec*/ 	.word	0xffffffff


	//   ....[125]....
        /*06f0*/ 	.word	0xffffffff


	//   ....[126]....
        /*06f4*/ 	.word	0xffffffff


	//   ....[127]....
        /*06f8*/ 	.word	0xffffffff


	//   ....[128]....
        /*06fc*/ 	.word	0xffffffff


	//   ....[129]....
        /*0700*/ 	.word	0xffffffff


	//   ....[130]....
        /*0704*/ 	.word	0xffffffff


	//   ....[131]....
        /*0708*/ 	.word	0xffffffff


	//   ....[132]....
        /*070c*/ 	.word	0xffffffff


	//   ....[133]....
        /*0710*/ 	.word	0xffffffff


	//   ....[134]....
        /*0714*/ 	.word	0xffffffff


	//   ....[135]....
        /*0718*/ 	.word	0xffffffff


	//   ....[136]....
        /*071c*/ 	.word	0xffffffff


	//   ....[137]....
        /*0720*/ 	.word	0xffffffff


	//   ....[138]....
        /*0724*/ 	.word	0xffffffff


	//   ....[139]....
        /*0728*/ 	.word	0xffffffff


	//   ....[140]....
        /*072c*/ 	.word	0xffffffff


	//   ....[141]....
        /*0730*/ 	.word	0xffffffff


	//   ....[142]....
        /*0734*/ 	.word	0xffffffff


	//   ....[143]....
        /*0738*/ 	.word	0xffffffff


	//   ....[144]....
        /*073c*/ 	.word	0xffffffff


	//   ....[145]....
        /*0740*/ 	.word	0xffffffff


	//   ....[146]....
        /*0744*/ 	.word	0xffffffff


	//   ....[147]....
        /*0748*/ 	.word	0xffffffff


	//   ....[148]....
        /*074c*/ 	.word	0xffffffff


	//   ....[149]....
        /*0750*/ 	.word	0xffffffff


	//   ....[150]....
        /*0754*/ 	.word	0xffffffff


	//   ....[151]....
        /*0758*/ 	.word	0xffffffff


	//   ....[152]....
        /*075c*/ 	.word	0xffffffff


	//   ....[153]....
        /*0760*/ 	.word	0xffffffff


	//   ....[154]....
        /*0764*/ 	.word	0xffffffff


	//   ....[155]....
        /*0768*/ 	.word	0xffffffff


	//   ....[156]....
        /*076c*/ 	.word	0xffffffff


	//   ....[157]....
        /*0770*/ 	.word	0xffffffff


	//   ....[158]....
        /*0774*/ 	.word	0xffffffff


	//   ....[159]....
        /*0778*/ 	.word	0xffffffff


	//   ....[160]....
        /*077c*/ 	.word	0xffffffff


	//   ....[161]....
        /*0780*/ 	.word	0xffffffff


	//   ....[162]....
        /*0784*/ 	.word	0xffffffff


	//   ....[163]....
        /*0788*/ 	.word	0xffffffff


	//   ....[164]....
        /*078c*/ 	.word	0xffffffff


	//   ....[165]....
        /*0790*/ 	.word	0xffffffff


	//   ....[166]....
        /*0794*/ 	.word	0xffffffff


	//   ....[167]....
        /*0798*/ 	.word	0xffffffff


	//   ....[168]....
        /*079c*/ 	.word	0xffffffff


	//   ....[169]....
        /*07a0*/ 	.word	0xffffffff


	//   ....[170]....
        /*07a4*/ 	.word	0xffffffff


	//   ....[171]....
        /*07a8*/ 	.word	0xffffffff


	//   ....[172]....
        /*07ac*/ 	.word	0xffffffff


	//   ....[173]....
        /*07b0*/ 	.word	0xffffffff


	//   ....[174]....
        /*07b4*/ 	.word	0xffffffff


	//   ....[175]....
        /*07b8*/ 	.word	0xffffffff


	//   ....[176]....
        /*07bc*/ 	.word	0xffffffff


	//   ....[177]....
        /*07c0*/ 	.word	0xffffffff


	//   ....[178]....
        /*07c4*/ 	.word	0xffffffff


	//   ....[179]....
        /*07c8*/ 	.word	0xffffffff


	//   ....[180]....
        /*07cc*/ 	.word	0xffffffff


	//   ....[181]....
        /*07d0*/ 	.word	0xffffffff


	//   ....[182]....
        /*07d4*/ 	.word	0xffffffff


	//   ....[183]....
        /*07d8*/ 	.word	0xffffffff


	//   ....[184]....
        /*07dc*/ 	.word	0xffffffff


	//   ....[185]....
        /*07e0*/ 	.word	0xffffffff


	//   ....[186]....
        /*07e4*/ 	.word	0xffffffff


	//   ....[187]....
        /*07e8*/ 	.word	0xffffffff


	//   ....[188]....
        /*07ec*/ 	.word	0xffffffff


	//   ....[189]....
        /*07f0*/ 	.word	0xffffffff


	//   ....[190]....
        /*07f4*/ 	.word	0xffffffff


	//   ....[191]....
        /*07f8*/ 	.word	0xffffffff


	//   ....[192]....
        /*07fc*/ 	.word	0xffffffff


	//   ....[193]....
        /*0800*/ 	.word	0xffffffff


	//   ....[194]....
        /*0804*/ 	.word	0xffffffff


	//   ....[195]....
        /*0808*/ 	.word	0xffffffff


	//   ....[196]....
        /*080c*/ 	.word	0xffffffff


	//   ....[197]....
        /*0810*/ 	.word	0xffffffff


	//   ....[198]....
        /*0814*/ 	.word	0xffffffff


	//   ....[199]....
        /*0818*/ 	.word	0xffffffff


	//   ....[200]....
        /*081c*/ 	.word	0xffffffff


	//   ....[201]....
        /*0820*/ 	.word	0xffffffff


	//   ....[202]....
        /*0824*/ 	.word	0xffffffff


	//   ....[203]....
        /*0828*/ 	.word	0xffffffff


	//   ....[204]....
        /*082c*/ 	.word	0xffffffff


	//   ....[205]....
        /*0830*/ 	.word	0xffffffff


	//   ....[206]....
        /*0834*/ 	.word	0xffffffff


	//   ....[207]....
        /*0838*/ 	.word	0xffffffff


	//   ....[208]....
        /*083c*/ 	.word	0xffffffff


	//   ....[209]....
        /*0840*/ 	.word	0xffffffff


	//   ....[210]....
        /*0844*/ 	.word	0xffffffff


	//   ....[211]....
        /*0848*/ 	.word	0xffffffff


	//   ....[212]....
        /*084c*/ 	.word	0xffffffff


	//   ....[213]....
        /*0850*/ 	.word	0xffffffff


	//   ....[214]....
        /*0854*/ 	.word	0xffffffff


	//   ....[215]....
        /*0858*/ 	.word	0xffffffff


	//   ....[216]....
        /*085c*/ 	.word	0xffffffff


	//   ....[217]....
        /*0860*/ 	.word	0xffffffff


	//   ....[218]....
        /*0864*/ 	.word	0xffffffff


	//   ....[219]....
        /*0868*/ 	.word	0xffffffff


	//   ....[220]....
        /*086c*/ 	.word	0xffffffff


	//   ....[221]....
        /*0870*/ 	.word	0xffffffff


	//   ....[222]....
        /*0874*/ 	.word	0xffffffff


	//   ....[223]....
        /*0878*/ 	.word	0xffffffff


	//----- nvinfo : EIATTR_COOP_GROUP_INSTR_OFFSETS
	.align		4
.L_550:
        /*087c*/ 	.byte	0x04, 0x28
        /*087e*/ 	.short	(.L_552 - .L_551)


	//   ....[0]....
.L_551:
        /*0880*/ 	.word	0x00009830


	//   ....[1]....
        /*0884*/ 	.word	0x00009860


	//   ....[2]....
        /*0888*/ 	.word	0x00009870


	//   ....[3]....
        /*088c*/ 	.word	0x00009880


	//   ....[4]....
        /*0890*/ 	.word	0x00009890


	//   ....[5]....
        /*0894*/ 	.word	0x000098a0


	//   ....[6]....
        /*0898*/ 	.word	0x000098b0


	//   ....[7]....
        /*089c*/ 	.word	0x000098c0


	//   ....[8]....
        /*08a0*/ 	.word	0x000098f0


	//   ....[9]....
        /*08a4*/ 	.word	0x00009900


	//   ....[10]....
        /*08a8*/ 	.word	0x00009910


	//   ....[11]....
        /*08ac*/ 	.word	0x00009920


	//   ....[12]....
        /*08b0*/ 	.word	0x00009950


	//   ....[13]....
        /*08b4*/ 	.word	0x00009960


	//   ....[14]....
        /*08b8*/ 	.word	0x00009970


	//   ....[15]....
        /*08bc*/ 	.word	0x00009980


	//   ....[16]....
        /*08c0*/ 	.word	0x00009990


	//   ....[17]....
        /*08c4*/ 	.word	0x000099a0


	//   ....[18]....
        /*08c8*/ 	.word	0x000099b0


	//   ....[19]....
        /*08cc*/ 	.word	0x000099c0


	//   ....[20]....
        /*08d0*/ 	.word	0x000099d0


	//   ....[21]....
        /*08d4*/ 	.word	0x000099e0


	//   ....[22]....
        /*08d8*/ 	.word	0x000099f0


	//   ....[23]....
        /*08dc*/ 	.word	0x00009a00


	//   ....[24]....
        /*08e0*/ 	.word	0x00009a10


	//   ....[25]....
        /*08e4*/ 	.word	0x00009a20


	//   ....[26]....
        /*08e8*/ 	.word	0x00009a30


	//   ....[27]....
        /*08ec*/ 	.word	0x00009a40


	//   ....[28]....
        /*08f0*/ 	.word	0x00009a50


	//   ....[29]....
        /*08f4*/ 	.word	0x00009a60


	//   ....[30]....
        /*08f8*/ 	.word	0x00009a90


	//   ....[31]....
        /*08fc*/ 	.word	0x00009aa0


	//   ....[32]....
        /*0900*/ 	.word	0x00009ab0


	//   ....[33]....
        /*0904*/ 	.word	0x00009ac0


	//   ....[34]....
        /*0908*/ 	.word	0x00009b60


	//   ....[35]....
        /*090c*/ 	.word	0x00009b70


	//   ....[36]....
        /*0910*/ 	.word	0x00009b80


	//   ....[37]....
        /*0914*/ 	.word	0x00009b90


	//   ....[38]....
        /*0918*/ 	.word	0x00009ba0


	//   ....[39]....
        /*091c*/ 	.word	0x00009bb0


	//   ....[40]....
        /*0920*/ 	.word	0x00009bc0


	//   ....[41]....
        /*0924*/ 	.word	0x00009bd0


	//   ....[42]....
        /*0928*/ 	.word	0x00009be0


	//   ....[43]....
        /*092c*/ 	.word	0x00009bf0


	//   ....[44]....
        /*0930*/ 	.word	0x00009c00


	//   ....[45]....
        /*0934*/ 	.word	0x00009c10


	//   ....[46]....
        /*0938*/ 	.word	0x00009c20


	//   ....[47]....
        /*093c*/ 	.word	0x00009c30


	//   ....[48]....
        /*0940*/ 	.word	0x00009c40


	//   ....[49]....
        /*0944*/ 	.word	0x00009c50


	//   ....[50]....
        /*0948*/ 	.word	0x00009c60


	//   ....[51]....
        /*094c*/ 	.word	0x00009c70


	//   ....[52]....
        /*0950*/ 	.word	0x00009ca0


	//   ....[53]....
        /*0954*/ 	.word	0x00009cb0


	//   ....[54]....
        /*0958*/ 	.word	0x00009cc0


	//   ....[55]....
        /*095c*/ 	.word	0x00009cd0


	//   ....[56]....
        /*0960*/ 	.word	0x00009d70


	//   ....[57]....
        /*0964*/ 	.word	0x00009d80


	//   ....[58]....
        /*0968*/ 	.word	0x00009d90


	//   ....[59]....
        /*096c*/ 	.word	0x00009da0


	//   ....[60]....
        /*0970*/ 	.word	0x00009db0


	//   ....[61]....
        /*0974*/ 	.word	0x00009dc0


	//   ....[62]....
        /*0978*/ 	.word	0x00009dd0


	//   ....[63]....
        /*097c*/ 	.word	0x00009de0


	//   ....[64]....
        /*0980*/ 	.word	0x00009df0


	//   ....[65]....
        /*0984*/ 	.word	0x00009e00


	//   ....[66]....
        /*0988*/ 	.word	0x00009e10


	//   ....[67]....
        /*098c*/ 	.word	0x00009e20


	//   ....[68]....
        /*0990*/ 	.word	0x00009e30


	//   ....[69]....
        /*0994*/ 	.word	0x00009e40


	//   ....[70]....
        /*0998*/ 	.word	0x00009e50


	//   ....[71]....
        /*099c*/ 	.word	0x00009e60


	//   ....[72]....
        /*09a0*/ 	.word	0x00009e70


	//   ....[73]....
        /*09a4*/ 	.word	0x00009e80


	//   ....[74]....
        /*09a8*/ 	.word	0x00009f70


	//   ....[75]....
        /*09ac*/ 	.word	0x00009f80


	//   ....[76]....
        /*09b0*/ 	.word	0x00009f90


	//   ....[77]....
        /*09b4*/ 	.word	0x00009fa0


	//   ....[78]....
        /*09b8*/ 	.word	0x00009fb0


	//   ....[79]....
        /*09bc*/ 	.word	0x00009fc0


	//   ....[80]....
        /*09c0*/ 	.word	0x00009fd0


	//   ....[81]....
        /*09c4*/ 	.word	0x00009fe0


	//   ....[82]....
        /*09c8*/ 	.word	0x00009ff0


	//   ....[83]....
        /*09cc*/ 	.word	0x0000a000


	//   ....[84]....
        /*09d0*/ 	.word	0x0000a010


	//   ....[85]....
        /*09d4*/ 	.word	0x0000a020


	//   ....[86]....
        /*09d8*/ 	.word	0x0000a030


	//   ....[87]....
        /*09dc*/ 	.word	0x0000a040


	//   ....[88]....
        /*09e0*/ 	.word	0x0000a050


	//   ....[89]....
        /*09e4*/ 	.word	0x0000a060


	//   ....[90]....
        /*09e8*/ 	.word	0x0000a070


	//   ....[91]....
        /*09ec*/ 	.word	0x0000a080


	//   ....[92]....
        /*09f0*/ 	.word	0x0000a090


	//   ....[93]....
        /*09f4*/ 	.word	0x0000a0a0


	//   ....[94]....
        /*09f8*/ 	.word	0x0000a0b0


	//   ....[95]....
        /*09fc*/ 	.word	0x0000a0c0


	//   ....[96]....
        /*0a00*/ 	.word	0x0000e200


	//   ....[97]....
        /*0a04*/ 	.word	0x0000e230


	//   ....[98]....
        /*0a08*/ 	.word	0x0000e240


	//   ....[99]....
        /*0a0c*/ 	.word	0x0000e250


	//   ....[100]....
        /*0a10*/ 	.word	0x0000e260


	//   ....[101]....
        /*0a14*/ 	.word	0x0000e270


	//   ....[102]....
        /*0a18*/ 	.word	0x0000e280


	//   ....[103]....
        /*0a1c*/ 	.word	0x0000e290


	//   ....[104]....
        /*0a20*/ 	.word	0x0000e2a0


	//   ....[105]....
        /*0a24*/ 	.word	0x0000e2b0


	//   ....[106]....
        /*0a28*/ 	.word	0x0000e2c0


	//   ....[107]....
        /*0a2c*/ 	.word	0x0000e2d0


	//   ....[108]....
        /*0a30*/ 	.word	0x0000e2e0


	//   ....[109]....
        /*0a34*/ 	.word	0x0000e2f0


	//   ....[110]....
        /*0a38*/ 	.word	0x0000e300


	//   ....[111]....
        /*0a3c*/ 	.word	0x0000e310


	//   ....[112]....
        /*0a40*/ 	.word	0x0000e340


	//   ....[113]....
        /*0a44*/ 	.word	0x0000e350


	//   ....[114]....
        /*0a48*/ 	.word	0x0000e360


	//   ....[115]....
        /*0a4c*/ 	.word	0x0000e370


	//   ....[116]....
        /*0a50*/ 	.word	0x0000e3e0


	//   ....[117]....
        /*0a54*/ 	.word	0x0000e3f0


	//   ....[118]....
        /*0a58*/ 	.word	0x0000e400


	//   ....[119]....
        /*0a5c*/ 	.word	0x0000e410


	//   ....[120]....
        /*0a60*/ 	.word	0x0000e420


	//   ....[121]....
        /*0a64*/ 	.word	0x0000e430


	//   ....[122]....
        /*0a68*/ 	.word	0x0000e440


	//   ....[123]....
        /*0a6c*/ 	.word	0x0000e450


	//   ....[124]....
        /*0a70*/ 	.word	0x0000e460


	//   ....[125]....
        /*0a74*/ 	.word	0x0000e470


	//   ....[126]....
        /*0a78*/ 	.word	0x0000e480


	//   ....[127]....
        /*0a7c*/ 	.word	0x0000e490


	//   ....[128]....
        /*0a80*/ 	.word	0x0000e4a0


	//   ....[129]....
        /*0a84*/ 	.word	0x0000e4b0


	//   ....[130]....
        /*0a88*/ 	.word	0x0000e4c0


	//   ....[131]....
        /*0a8c*/ 	.word	0x0000e4d0


	//   ....[132]....
        /*0a90*/ 	.word	0x0000e500


	//   ....[133]....
        /*0a94*/ 	.word	0x0000e510


	//   ....[134]....
        /*0a98*/ 	.word	0x0000e520


	//   ....[135]....
        /*0a9c*/ 	.word	0x0000e530


	//   ....[136]....
        /*0aa0*/ 	.word	0x0000e5c0


	//   ....[137]....
        /*0aa4*/ 	.word	0x0000e5d0


	//   ....[138]....
        /*0aa8*/ 	.word	0x0000e5e0


	//   ....[139]....
        /*0aac*/ 	.word	0x0000e5f0


	//   ....[140]....
        /*0ab0*/ 	.word	0x0000e600


	//   ....[141]....
        /*0ab4*/ 	.word	0x0000e610


	//   ....[142]....
        /*0ab8*/ 	.word	0x0000e620


	//   ....[143]....
        /*0abc*/ 	.word	0x0000e630


	//   ....[144]....
        /*0ac0*/ 	.word	0x0000e640


	//   ....[145]....
        /*0ac4*/ 	.word	0x0000e650


	//   ....[146]....
        /*0ac8*/ 	.word	0x0000e660


	//   ....[147]....
        /*0acc*/ 	.word	0x0000e670


	//   ....[148]....
        /*0ad0*/ 	.word	0x0000e680


	//   ....[149]....
        /*0ad4*/ 	.word	0x0000e690


	//   ....[150]....
        /*0ad8*/ 	.word	0x0000e6a0


	//   ....[151]....
        /*0adc*/ 	.word	0x0000e6b0


	//   ....[152]....
        /*0ae0*/ 	.word	0x0000e6e0


	//   ....[153]....
        /*0ae4*/ 	.word	0x0000e6f0


	//   ....[154]....
        /*0ae8*/ 	.word	0x0000e700


	//   ....[155]....
        /*0aec*/ 	.word	0x0000e710


	//   ....[156]....
        /*0af0*/ 	.word	0x0000e7a0


	//   ....[157]....
        /*0af4*/ 	.word	0x0000e7b0


	//   ....[158]....
        /*0af8*/ 	.word	0x0000e7c0


	//   ....[159]....
        /*0afc*/ 	.word	0x0000e7d0


	//   ....[160]....
        /*0b00*/ 	.word	0x0000e7e0


	//   ....[161]....
        /*0b04*/ 	.word	0x0000e7f0


	//   ....[162]....
        /*0b08*/ 	.word	0x0000e800


	//   ....[163]....
        /*0b0c*/ 	.word	0x0000e810


	//   ....[164]....
        /*0b10*/ 	.word	0x0000e820


	//   ....[165]....
        /*0b14*/ 	.word	0x0000e830


	//   ....[166]....
        /*0b18*/ 	.word	0x0000e840


	//   ....[167]....
        /*0b1c*/ 	.word	0x0000e850


	//   ....[168]....
        /*0b20*/ 	.word	0x0000e860


	//   ....[169]....
        /*0b24*/ 	.word	0x0000e870


	//   ....[170]....
        /*0b28*/ 	.word	0x0000e880


	//   ....[171]....
        /*0b2c*/ 	.word	0x0000e890


	//   ....[172]....
        /*0b30*/ 	.word	0x0000e980


	//   ....[173]....
        /*0b34*/ 	.word	0x0000e990


	//   ....[174]....
        /*0b38*/ 	.word	0x0000e9a0


	//   ....[175]....
        /*0b3c*/ 	.word	0x0000e9b0


	//   ....[176]....
        /*0b40*/ 	.word	0x0000e9c0


	//   ....[177]....
        /*0b44*/ 	.word	0x0000e9d0


	//   ....[178]....
        /*0b48*/ 	.word	0x0000e9e0


	//   ....[179]....
        /*0b4c*/ 	.word	0x0000e9f0


	//   ....[180]....
        /*0b50*/ 	.word	0x0000ea00


	//   ....[181]....
        /*0b54*/ 	.word	0x0000ea10


	//   ....[182]....
        /*0b58*/ 	.word	0x0000ea20


	//   ....[183]....
        /*0b5c*/ 	.word	0x0000ea30


	//   ....[184]....
        /*0b60*/ 	.word	0x0000ea40


	//   ....[185]....
        /*0b64*/ 	.word	0x0000ea50


	//   ....[186]....
        /*0b68*/ 	.word	0x0000ea60


	//   ....[187]....
        /*0b6c*/ 	.word	0x0000ea70


	//   ....[188]....
        /*0b70*/ 	.word	0x0000ea80


	//   ....[189]....
        /*0b74*/ 	.word	0x0000ea90


	//   ....[190]....
        /*0b78*/ 	.word	0x0000eaa0


	//   ....[191]....
        /*0b7c*/ 	.word	0x0000eab0


	//   ....[192]....
        /*0b80*/ 	.word	0x00012bc0


	//   ....[193]....
        /*0b84*/ 	.word	0x00012bf0


	//   ....[194]....
        /*0b88*/ 	.word	0x00012c00


	//   ....[195]....
        /*0b8c*/ 	.word	0x00012c10


	//   ....[196]....
        /*0b90*/ 	.word	0x00012c20


	//   ....[197]....
        /*0b94*/ 	.word	0x00012c30


	//   ....[198]....
        /*0b98*/ 	.word	0x00012c40


	//   ....[199]....
        /*0b9c*/ 	.word	0x00012c50


	//   ....[200]....
        /*0ba0*/ 	.word	0x00012c60


	//   ....[201]....
        /*0ba4*/ 	.word	0x00012c70


	//   ....[202]....
        /*0ba8*/ 	.word	0x00012c80


	//   ....[203]....
        /*0bac*/ 	.word	0x00012c90


	//   ....[204]....
        /*0bb0*/ 	.word	0x00012ca0


	//   ....[205]....
        /*0bb4*/ 	.word	0x00012cb0


	//   ....[206]....
        /*0bb8*/ 	.word	0x00012cc0


	//   ....[207]....
        /*0bbc*/ 	.word	0x00012cd0


	//   ....[208]....
        /*0bc0*/ 	.word	0x00012d00


	//   ....[209]....
        /*0bc4*/ 	.word	0x00012d10


	//   ....[210]....
        /*0bc8*/ 	.word	0x00012d20


	//   ....[211]....
        /*0bcc*/ 	.word	0x00012d30


	//   ....[212]....
        /*0bd0*/ 	.word	0x00012da0


	//   ....[213]....
        /*0bd4*/ 	.word	0x00012db0


	//   ....[214]....
        /*0bd8*/ 	.word	0x00012dc0


	//   ....[215]....
        /*0bdc*/ 	.word	0x00012dd0


	//   ....[216]....
        /*0be0*/ 	.word	0x00012de0


	//   ....[217]....
        /*0be4*/ 	.word	0x00012df0


	//   ....[218]....
        /*0be8*/ 	.word	0x00012e00


	//   ....[219]....
        /*0bec*/ 	.word	0x00012e10


	//   ....[220]....
        /*0bf0*/ 	.word	0x00012e20


	//   ....[221]....
        /*0bf4*/ 	.word	0x00012e30


	//   ....[222]....
        /*0bf8*/ 	.word	0x00012e40


	//   ....[223]....
        /*0bfc*/ 	.word	0x00012e50


	//   ....[224]....
        /*0c00*/ 	.word	0x00012e60


	//   ....[225]....
        /*0c04*/ 	.word	0x00012e70


	//   ....[226]....
        /*0c08*/ 	.word	0x00012e80


	//   ....[227]....
        /*0c0c*/ 	.word	0x00012e90


	//   ....[228]....
        /*0c10*/ 	.word	0x00012ec0


	//   ....[229]....
        /*0c14*/ 	.word	0x00012ed0


	//   ....[230]....
        /*0c18*/ 	.word	0x00012ee0


	//   ....[231]....
        /*0c1c*/ 	.word	0x00012ef0


	//   ....[232]....
        /*0c20*/ 	.word	0x00012f80


	//   ....[233]....
        /*0c24*/ 	.word	0x00012f90


	//   ....[234]....
        /*0c28*/ 	.word	0x00012fa0


	//   ....[235]....
        /*0c2c*/ 	.word	0x00012fb0


	//   ....[236]....
        /*0c30*/ 	.word	0x00012fc0


	//   ....[237]....
        /*0c34*/ 	.word	0x00012fd0


	//   ....[238]....
        /*0c38*/ 	.word	0x00012fe0


	//   ....[239]....
        /*0c3c*/ 	.word	0x00012ff0


	//   ....[240]....
        /*0c40*/ 	.word	0x00013000


	//   ....[241]....
        /*0c44*/ 	.word	0x00013010


	//   ....[242]....
        /*0c48*/ 	.word	0x00013020


	//   ....[243]....
        /*0c4c*/ 	.word	0x00013030


	//   ....[244]....
        /*0c50*/ 	.word	0x00013040


	//   ....[245]....
        /*0c54*/ 	.word	0x00013050


	//   ....[246]....
        /*0c58*/ 	.word	0x00013060


	//   ....[247]....
        /*0c5c*/ 	.word	0x00013070


	//   ....[248]....
        /*0c60*/ 	.word	0x000130a0


	//   ....[249]....
        /*0c64*/ 	.word	0x000130b0


	//   ....[250]....
        /*0c68*/ 	.word	0x000130c0


	//   ....[251]....
        /*0c6c*/ 	.word	0x000130d0


	//   ....[252]....
        /*0c70*/ 	.word	0x00013160


	//   ....[253]....
        /*0c74*/ 	.word	0x00013170


	//   ....[254]....
        /*0c78*/ 	.word	0x00013180


	//   ....[255]....
        /*0c7c*/ 	.word	0x00013190


	//   ....[0]....
        /*0c80*/ 	.word	0x000131a0


	//   ....[1]....
        /*0c84*/ 	.word	0x000131b0


	//   ....[2]....
        /*0c88*/ 	.word	0x000131c0


	//   ....[3]....
        /*0c8c*/ 	.word	0x000131d0


	//   ....[4]....
        /*0c90*/ 	.word	0x000131e0


	//   ....[5]....
        /*0c94*/ 	.word	0x000131f0


	//   ....[6]....
        /*0c98*/ 	.word	0x00013200


	//   ....[7]....
        /*0c9c*/ 	.word	0x00013210


	//   ....[8]....
        /*0ca0*/ 	.word	0x00013220


	//   ....[9]....
        /*0ca4*/ 	.word	0x00013230


	//   ....[10]....
        /*0ca8*/ 	.word	0x00013240


	//   ....[11]....
        /*0cac*/ 	.word	0x00013250


	//   ....[12]....
        /*0cb0*/ 	.word	0x00013340


	//   ....[13]....
        /*0cb4*/ 	.word	0x00013350


	//   ....[14]....
        /*0cb8*/ 	.word	0x00013360


	//   ....[15]....
        /*0cbc*/ 	.word	0x00013370


	//   ....[16]....
        /*0cc0*/ 	.word	0x00013380


	//   ....[17]....
        /*0cc4*/ 	.word	0x00013390


	//   ....[18]....
        /*0cc8*/ 	.word	0x000133a0


	//   ....[19]....
        /*0ccc*/ 	.word	0x000133b0


	//   ....[20]....
        /*0cd0*/ 	.word	0x000133c0


	//   ....[21]....
        /*0cd4*/ 	.word	0x000133d0


	//   ....[22]....
        /*0cd8*/ 	.word	0x000133e0


	//   ....[23]....
        /*0cdc*/ 	.word	0x000133f0


	//   ....[24]....
        /*0ce0*/ 	.word	0x00013400


	//   ....[25]....
        /*0ce4*/ 	.word	0x00013410


	//   ....[26]....
        /*0ce8*/ 	.word	0x00013420


	//   ....[27]....
        /*0cec*/ 	.word	0x00013430


	//   ....[28]....
        /*0cf0*/ 	.word	0x00013440


	//   ....[29]....
        /*0cf4*/ 	.word	0x00013450


	//   ....[30]....
        /*0cf8*/ 	.word	0x00013460


	//   ....[31]....
        /*0cfc*/ 	.word	0x00013470


	//   ....[32]....
        /*0d00*/ 	.word	0x00017580


	//   ....[33]....
        /*0d04*/ 	.word	0x000175b0


	//   ....[34]....
        /*0d08*/ 	.word	0x000175c0


	//   ....[35]....
        /*0d0c*/ 	.word	0x000175d0


	//   ....[36]....
        /*0d10*/ 	.word	0x000175e0


	//   ....[37]....
        /*0d14*/ 	.word	0x000175f0


	//   ....[38]....
        /*0d18*/ 	.word	0x00017600


	//   ....[39]....
        /*0d1c*/ 	.word	0x00017610


	//   ....[40]....
        /*0d20*/ 	.word	0x00017620


	//   ....[41]....
        /*0d24*/ 	.word	0x00017630


	//   ....[42]....
        /*0d28*/ 	.word	0x00017640


	//   ....[43]....
        /*0d2c*/ 	.word	0x00017650


	//   ....[44]....
        /*0d30*/ 	.word	0x00017660


	//   ....[45]....
        /*0d34*/ 	.word	0x00017670


	//   ....[46]....
        /*0d38*/ 	.word	0x00017680


	//   ....[47]....
        /*0d3c*/ 	.word	0x00017690


	//   ....[48]....
        /*0d40*/ 	.word	0x000176c0


	//   ....[49]....
        /*0d44*/ 	.word	0x000176d0


	//   ....[50]....
        /*0d48*/ 	.word	0x000176e0


	//   ....[51]....
        /*0d4c*/ 	.word	0x000176f0


	//   ....[52]....
        /*0d50*/ 	.word	0x00017760


	//   ....[53]....
        /*0d54*/ 	.word	0x00017770


	//   ....[54]....
        /*0d58*/ 	.word	0x00017780


	//   ....[55]....
        /*0d5c*/ 	.word	0x00017790


	//   ....[56]....
        /*0d60*/ 	.word	0x000177a0


	//   ....[57]....
        /*0d64*/ 	.word	0x000177b0


	//   ....[58]....
        /*0d68*/ 	.word	0x000177c0


	//   ....[59]....
        /*0d6c*/ 	.word	0x000177d0


	//   ....[60]....
        /*0d70*/ 	.word	0x000177e0


	//   ....[61]....
        /*0d74*/ 	.word	0x000177f0


	//   ....[62]....
        /*0d78*/ 	.word	0x00017800


	//   ....[63]....
        /*0d7c*/ 	.word	0x00017810


	//   ....[64]....
        /*0d80*/ 	.word	0x00017820


	//   ....[65]....
        /*0d84*/ 	.word	0x00017830


	//   ....[66]....
        /*0d88*/ 	.word	0x00017840


	//   ....[67]....
        /*0d8c*/ 	.word	0x00017850


	//   ....[68]....
        /*0d90*/ 	.word	0x00017880


	//   ....[69]....
        /*0d94*/ 	.word	0x00017890


	//   ....[70]....
        /*0d98*/ 	.word	0x000178a0


	//   ....[71]....
        /*0d9c*/ 	.word	0x000178b0


	//   ....[72]....
        /*0da0*/ 	.word	0x00017940


	//   ....[73]....
        /*0da4*/ 	.word	0x00017950


	//   ....[74]....
        /*0da8*/ 	.word	0x00017960


	//   ....[75]....
        /*0dac*/ 	.word	0x00017970


	//   ....[76]....
        /*0db0*/ 	.word	0x00017980


	//   ....[77]....
        /*0db4*/ 	.word	0x00017990


	//   ....[78]....
        /*0db8*/ 	.word	0x000179a0


	//   ....[79]....
        /*0dbc*/ 	.word	0x000179b0


	//   ....[80]....
        /*0dc0*/ 	.word	0x000179c0


	//   ....[81]....
        /*0dc4*/ 	.word	0x000179d0


	//   ....[82]....
        /*0dc8*/ 	.word	0x000179e0


	//   ....[83]....
        /*0dcc*/ 	.word	0x000179f0


	//   ....[84]....
        /*0dd0*/ 	.word	0x00017a00


	//   ....[85]....
        /*0dd4*/ 	.word	0x00017a10


	//   ....[86]....
        /*0dd8*/ 	.word	0x00017a20


	//   ....[87]....
        /*0ddc*/ 	.word	0x00017a30


	//   ....[88]....
        /*0de0*/ 	.word	0x00017a60


	//   ....[89]....
        /*0de4*/ 	.word	0x00017a70


	//   ....[90]....
        /*0de8*/ 	.word	0x00017a80


	//   ....[91]....
        /*0dec*/ 	.word	0x00017a90


	//   ....[92]....
        /*0df0*/ 	.word	0x00017b20


	//   ....[93]....
        /*0df4*/ 	.word	0x00017b30


	//   ....[94]....
        /*0df8*/ 	.word	0x00017b40


	//   ....[95]....
        /*0dfc*/ 	.word	0x00017b50


	//   ....[96]....
        /*0e00*/ 	.word	0x00017b60


	//   ....[97]....
        /*0e04*/ 	.word	0x00017b70


	//   ....[98]....
        /*0e08*/ 	.word	0x00017b80


	//   ....[99]....
        /*0e0c*/ 	.word	0x00017b90


	//   ....[100]....
        /*0e10*/ 	.word	0x00017ba0


	//   ....[101]....
        /*0e14*/ 	.word	0x00017bb0


	//   ....[102]....
        /*0e18*/ 	.word	0x00017bc0


	//   ....[103]....
        /*0e1c*/ 	.word	0x00017bd0


	//   ....[104]....
        /*0e20*/ 	.word	0x00017be0


	//   ....[105]....
        /*0e24*/ 	.word	0x00017bf0


	//   ....[106]....
        /*0e28*/ 	.word	0x00017c00


	//   ....[107]....
        /*0e2c*/ 	.word	0x00017c10


	//   ....[108]....
        /*0e30*/ 	.word	0x00017d00


	//   ....[109]....
        /*0e34*/ 	.word	0x00017d10


	//   ....[110]....
        /*0e38*/ 	.word	0x00017d20


	//   ....[111]....
        /*0e3c*/ 	.word	0x00017d30


	//   ....[112]....
        /*0e40*/ 	.word	0x00017d40


	//   ....[113]....
        /*0e44*/ 	.word	0x00017d50


	//   ....[114]....
        /*0e48*/ 	.word	0x00017d60


	//   ....[115]....
        /*0e4c*/ 	.word	0x00017d70


	//   ....[116]....
        /*0e50*/ 	.word	0x00017d80


	//   ....[117]....
        /*0e54*/ 	.word	0x00017d90


	//   ....[118]....
        /*0e58*/ 	.word	0x00017da0


	//   ....[119]....
        /*0e5c*/ 	.word	0x00017db0


	//   ....[120]....
        /*0e60*/ 	.word	0x00017dc0


	//   ....[121]....
        /*0e64*/ 	.word	0x00017dd0


	//   ....[122]....
        /*0e68*/ 	.word	0x00017de0


	//   ....[123]....
        /*0e6c*/ 	.word	0x00017df0


	//   ....[124]....
        /*0e70*/ 	.word	0x00017e00


	//   ....[125]....
        /*0e74*/ 	.word	0x00017e10


	//   ....[126]....
        /*0e78*/ 	.word	0x00017e20


	//   ....[127]....
        /*0e7c*/ 	.word	0x00017e30


	//   ....[128]....
        /*0e80*/ 	.word	0x0001bf40


	//   ....[129]....
        /*0e84*/ 	.word	0x0001bf70


	//   ....[130]....
        /*0e88*/ 	.word	0x0001bf80


	//   ....[131]....
        /*0e8c*/ 	.word	0x0001bf90


	//   ....[132]....
        /*0e90*/ 	.word	0x0001bfa0


	//   ....[133]....
        /*0e94*/ 	.word	0x0001bfb0


	//   ....[134]....
        /*0e98*/ 	.word	0x0001bfc0


	//   ....[135]....
        /*0e9c*/ 	.word	0x0001bfd0


	//   ....[136]....
        /*0ea0*/ 	.word	0x0001bfe0


	//   ....[137]....
        /*0ea4*/ 	.word	0x0001bff0


	//   ....[138]....
        /*0ea8*/ 	.word	0x0001c000


	//   ....[139]....
        /*0eac*/ 	.word	0x0001c010


	//   ....[140]....
        /*0eb0*/ 	.word	0x0001c020


	//   ....[141]....
        /*0eb4*/ 	.word	0x0001c030


	//   ....[142]....
        /*0eb8*/ 	.word	0x0001c040


	//   ....[143]....
        /*0ebc*/ 	.word	0x0001c050


	//   ....[144]....
        /*0ec0*/ 	.word	0x0001c080


	//   ....[145]....
        /*0ec4*/ 	.word	0x0001c090


	//   ....[146]....
        /*0ec8*/ 	.word	0x0001c0a0


	//   ....[147]....
        /*0ecc*/ 	.word	0x0001c0b0


	//   ....[148]....
        /*0ed0*/ 	.word	0x0001c120


	//   ....[149]....
        /*0ed4*/ 	.word	0x0001c130


	//   ....[150]....
        /*0ed8*/ 	.word	0x0001c140


	//   ....[151]....
        /*0edc*/ 	.word	0x0001c150


	//   ....[152]....
        /*0ee0*/ 	.word	0x0001c160


	//   ....[153]....
        /*0ee4*/ 	.word	0x0001c170


	//   ....[154]....
        /*0ee8*/ 	.word	0x0001c180


	//   ....[155]....
        /*0eec*/ 	.word	0x0001c190


	//   ....[156]....
        /*0ef0*/ 	.word	0x0001c1a0


	//   ....[157]....
        /*0ef4*/ 	.word	0x0001c1b0


	//   ....[158]....
        /*0ef8*/ 	.word	0x0001c1c0


	//   ....[159]....
        /*0efc*/ 	.word	0x0001c1d0


	//   ....[160]....
        /*0f00*/ 	.word	0x0001c1e0


	//   ....[161]....
        /*0f04*/ 	.word	0x0001c1f0


	//   ....[162]....
        /*0f08*/ 	.word	0x0001c200


	//   ....[163]....
        /*0f0c*/ 	.word	0x0001c210


	//   ....[164]....
        /*0f10*/ 	.word	0x0001c240


	//   ....[165]....
        /*0f14*/ 	.word	0x0001c250


	//   ....[166]....
        /*0f18*/ 	.word	0x0001c260


	//   ....[167]....
        /*0f1c*/ 	.word	0x0001c270


	//   ....[168]....
        /*0f20*/ 	.word	0x0001c300


	//   ....[169]....
        /*0f24*/ 	.word	0x0001c310


	//   ....[170]....
        /*0f28*/ 	.word	0x0001c320


	//   ....[171]....
        /*0f2c*/ 	.word	0x0001c330


	//   ....[172]....
        /*0f30*/ 	.word	0x0001c340


	//   ....[173]....
        /*0f34*/ 	.word	0x0001c350


	//   ....[174]....
        /*0f38*/ 	.word	0x0001c360


	//   ....[175]....
        /*0f3c*/ 	.word	0x0001c370


	//   ....[176]....
        /*0f40*/ 	.word	0x0001c380


	//   ....[177]....
        /*0f44*/ 	.word	0x0001c390


	//   ....[178]....
        /*0f48*/ 	.word	0x0001c3a0


	//   ....[179]....
        /*0f4c*/ 	.word	0x0001c3b0


	//   ....[180]....
        /*0f50*/ 	.word	0x0001c3c0


	//   ....[181]....
        /*0f54*/ 	.word	0x0001c3d0


	//   ....[182]....
        /*0f58*/ 	.word	0x0001c3e0


	//   ....[183]....
        /*0f5c*/ 	.word	0x0001c3f0


	//   ....[184]....
        /*0f60*/ 	.word	0x0001c420


	//   ....[185]....
        /*0f64*/ 	.word	0x0001c430


	//   ....[186]....
        /*0f68*/ 	.word	0x0001c440


	//   ....[187]....
        /*0f6c*/ 	.word	0x0001c450


	//   ....[188]....
        /*0f70*/ 	.word	0x0001c4e0


	//   ....[189]....
        /*0f74*/ 	.word	0x0001c4f0


	//   ....[190]....
        /*0f78*/ 	.word	0x0001c500


	//   ....[191]....
        /*0f7c*/ 	.word	0x0001c510


	//   ....[192]....
        /*0f80*/ 	.word	0x0001c520


	//   ....[193]....
        /*0f84*/ 	.word	0x0001c530


	//   ....[194]....
        /*0f88*/ 	.word	0x0001c540


	//   ....[195]....
        /*0f8c*/ 	.word	0x0001c550


	//   ....[196]....
        /*0f90*/ 	.word	0x0001c560


	//   ....[197]....
        /*0f94*/ 	.word	0x0001c570


	//   ....[198]....
        /*0f98*/ 	.word	0x0001c580


	//   ....[199]....
        /*0f9c*/ 	.word	0x0001c590


	//   ....[200]....
        /*0fa0*/ 	.word	0x0001c5a0


	//   ....[201]....
        /*0fa4*/ 	.word	0x0001c5b0


	//   ....[202]....
        /*0fa8*/ 	.word	0x0001c5c0


	//   ....[203]....
        /*0fac*/ 	.word	0x0001c5d0


	//   ....[204]....
        /*0fb0*/ 	.word	0x0001c6c0


	//   ....[205]....
        /*0fb4*/ 	.word	0x0001c6d0


	//   ....[206]....
        /*0fb8*/ 	.word	0x0001c6e0


	//   ....[207]....
        /*0fbc*/ 	.word	0x0001c6f0


	//   ....[208]....
        /*0fc0*/ 	.word	0x0001c700


	//   ....[209]....
        /*0fc4*/ 	.word	0x0001c710


	//   ....[210]....
        /*0fc8*/ 	.word	0x0001c720


	//   ....[211]....
        /*0fcc*/ 	.word	0x0001c730


	//   ....[212]....
        /*0fd0*/ 	.word	0x0001c740


	//   ....[213]....
        /*0fd4*/ 	.word	0x0001c750


	//   ....[214]....
        /*0fd8*/ 	.word	0x0001c760


	//   ....[215]....
        /*0fdc*/ 	.word	0x0001c770


	//   ....[216]....
        /*0fe0*/ 	.word	0x0001c780


	//   ....[217]....
        /*0fe4*/ 	.word	0x0001c790


	//   ....[218]....
        /*0fe8*/ 	.word	0x0001c7a0


	//   ....[219]....
        /*0fec*/ 	.word	0x0001c7b0


	//   ....[220]....
        /*0ff0*/ 	.word	0x0001c7c0


	//   ....[221]....
        /*0ff4*/ 	.word	0x0001c7d0


	//   ....[222]....
        /*0ff8*/ 	.word	0x0001c7e0


	//   ....[223]....
        /*0ffc*/ 	.word	0x0001c7f0


	//----- nvinfo : EIATTR_EXIT_INSTR_OFFSETS
	.align		4
.L_552:
        /*1000*/ 	.byte	0x04, 0x1c
        /*1002*/ 	.short	(.L_554 - .L_553)


	//   ....[0]....
.L_553:
        /*1004*/ 	.word	0x000001d0


	//   ....[1]....
        /*1008*/ 	.word	0x00023bb0


	//   ....[2]....
        /*100c*/ 	.word	0x00023c40


	//   ....[3]....
        /*1010*/ 	.word	0x00023c90


	//   ....[4]....
        /*1014*/ 	.word	0x00023cd0


	//----- nvinfo : EIATTR_MAX_THREADS
	.align		4
.L_554:
        /*1018*/ 	.byte	0x04, 0x05
        /*101a*/ 	.short	(.L_556 - .L_555)
.L_555:
        /*101c*/ 	.word	0x00000020
        /*1020*/ 	.word	0x00000001
        /*1024*/ 	.word	0x00000001


	//----- nvinfo : EIATTR_CRS_STACK_SIZE
	.align		4
.L_556:
        /*1028*/ 	.byte	0x04, 0x1e
        /*102a*/ 	.short	(.L_558 - .L_557)
.L_557:
        /*102c*/ 	.word	0x00000000
.L_558:


//--------------------- .nv.info._ZN17fastertransformer38beam_online_softmax_topk_stage2_kernelI6__halfLi64ELi128EEEvPKfS3_PiPT_ii --------------------------
	.section	.nv.info._ZN17fastertransformer38beam_online_softmax_topk_stage2_kernelI6__halfLi64ELi128EEEvPKfS3_PiPT_ii,"",@"SHT_CUDA_INFO"
	.sectionflags	@""
	.align	4


	//----- nvinfo : EIATTR_CUDA_API_VERSION
	.align		4
        /*0000*/ 	.byte	0x04, 0x37
        /*0002*/ 	.short	(.L_560 - .L_559)
.L_559:
        /*0004*/ 	.word	0x00000082


	//----- nvinfo : EIATTR_SW2861232_WAR
	.align		4
.L_560:
        /*0008*/ 	.byte	0x01, 0x35
	.zero		2


	//----- nvinfo : EIATTR_PARAM_CBANK
	.align		4
        /*000c*/ 	.byte	0x04, 0x0a
        /*000e*/ 	.short	(.L_562 - .L_561)
	.align		4
.L_561:
        /*0010*/ 	.word	index@(.nv.constant0._ZN17fastertransformer38beam_online_softmax_topk_stage2_kernelI6__halfLi64ELi128EEEvPKfS3_PiPT_ii)
        /*0014*/ 	.short	0x0160
        /*0016*/ 	.short	0x0028


	//----- nvinfo : EIATTR_CBANK_PARAM_SIZE
	.align		4
.L_562:
        /*0018*/ 	.byte	0x03, 0x19
        /*001a*/ 	.short	0x0028


	//----- nvinfo : EIATTR_KPARAM_INFO
	.align		4
        /*001c*/ 	.byte	0x04, 0x17
        /*001e*/ 	.short	(.L_564 - .L_563)
.L_563:
        /*0020*/ 	.word	0x00000000
        /*0024*/ 	.short	0x0005
        /*0026*/ 	.short	0x0024
        /*0028*/ 	.byte	0x00, 0xf0, 0x11, 0x00


	//----- nvinfo : EIATTR_KPARAM_INFO
	.align		4
.L_564:
        /*002c*/ 	.byte	0x04, 0x17
        /*002e*/ 	.short	(.L_566 - .L_565)
.L_565:
        /*0030*/ 	.word	0x00000000
        /*0034*/ 	.short	0x0004
        /*0036*/ 	.short	0x0020
        /*0038*/ 	.byte	0x00, 0xf0, 0x11, 0x00


	//----- nvinfo : EIATTR_KPARAM_INFO
	.align		4
.L_566:
        /*003c*/ 	.byte	0x04, 0x17
        /*003e*/ 	.short	(.L_568 - .L_567)
.L_567:
        /*0040*/ 	.word	0x00000000
        /*0044*/ 	.short	0x0003
        /*0046*/ 	.short	0x0018
        /*0048*/ 	.byte	0x00, 0xf0, 0x21, 0x00


	//----- nvinfo : EIATTR_KPARAM_INFO
	.align		4
.L_568:
        /*004c*/ 	.byte	0x04, 0x17
        /*004e*/ 	.short	(.L_570 - .L_569)
.L_569:
        /*0050*/ 	.word	0x00000000
        /*0054*/ 	.short	0x0002
        /*0056*/ 	.short	0x0010
        /*0058*/ 	.byte	0x00, 0xf0, 0x21, 0x00


	//----- nvinfo : EIATTR_KPARAM_INFO
	.align		4
.L_570:
        /*005c*/ 	.byte	0x04, 0x17
        /*005e*/ 	.short	(.L_572 - .L_571)
.L_571:
        /*0060*/ 	.word	0x00000000
        /*0064*/ 	.short	0x0001
        /*0066*/ 	.short	0x0008
        /*0068*/ 	.byte	0x00, 0xf0, 0x21, 0x00


	//----- nvinfo : EIATTR_KPARAM_INFO
	.align		4
.L_572:
        /*006c*/ 	.byte	0x04, 0x17
        /*006e*/ 	.short	(.L_574 - .L_573)
.L_573:
        /*0070*/ 	.word	0x00000000
        /*0074*/ 	.short	0x0000
        /*0076*/ 	.short	0x0000
        /*0078*/ 	.byte	0x00, 0xf0, 0x21, 0x00


	//----- nvinfo : EIATTR_MAXREG_COUNT
	.align		4
.L_574:
        /*007c*/ 	.byte	0x03, 0x1b
        /*007e*/ 	.short	0x00ff


	//----- nvinfo : EIATTR_NUM_BARRIERS
	.align		4
        /*0080*/ 	.byte	0x02, 0x4c
        /*0082*/ 	.byte	0x01
	.zero		1


	//----- nvinfo : EIATTR_MERCURY_ISA_VERSION
	.align		4
        /*0084*/ 	.byte	0x03, 0x5f
        /*0086*/ 	.short	0x0000


	//----- nvinfo : EIATTR_COOP_GROUP_MASK_REGIDS
	.align		4
        /*0088*/ 	.byte	0x04, 0x29
        /*008a*/ 	.short	(.L_576 - .L_575)


	//   ....[0]....
.L_575:
        /*008c*/ 	.word	0xffffffff


	//   ....[1]....
        /*0090*/ 	.word	0xffffffff


	//   ....[2]....
        /*0094*/ 	.word	0xffffffff


	//   ....[3]....
        /*0098*/ 	.word	0xffffffff


	//   ....[4]....
        /*009c*/ 	.word	0xffffffff


	//   ....[5]....
        /*00a0*/ 	.word	0xffffffff


	//   ....[6]....
        /*00a4*/ 	.word	0xffffffff


	//   ....[7]....
        /*00a8*/ 	.word	0xffffffff


	//   ....[8]....
        /*00ac*/ 	.word	0xffffffff


	//   ....[9]....
        /*00b0*/ 	.word	0xffffffff


	//   ....[10]....
        /*00b4*/ 	.word	0xffffffff


	//   ....[11]....
        /*00b8*/ 	.word	0xffffffff


	//   ....[12]....
        /*00bc*/ 	.word	0xffffffff


	//   ....[13]....
        /*00c0*/ 	.word	0xffffffff


	//   ....[14]....
        /*00c4*/ 	.word	0xffffffff


	//   ....[15]....
        /*00c8*/ 	.word	0xffffffff


	//   ....[16]....
        /*00cc*/ 	.word	0xffffffff


	//   ....[17]....
        /*00d0*/ 	.word	0xffffffff


	//   ....[18]....
        /*00d4*/ 	.word	0xffffffff


	//   ....[19]....
        /*00d8*/ 	.word	0xffffffff


	//   ....[20]....
        /*00dc*/ 	.word	0xffffffff


	//   ....[21]....
        /*00e0*/ 	.word	0xffffffff


	//   ....[22]....
        /*00e4*/ 	.word	0xffffffff


	//   ....[23]....
        /*00e8*/ 	.word	0xffffffff


	//   ....[24]....
        /*00ec*/ 	.word	0xffffffff


	//   ....[25]....
        /*00f0*/ 	.word	0xffffffff


	//   ....[26]....
        /*00f4*/ 	.word	0xffffffff


	//   ....[27]....
        /*00f8*/ 	.word	0xffffffff


	//   ....[28]....
        /*00fc*/ 	.word	0xffffffff


	//   ....[29]....
        /*0100*/ 	.word	0xffffffff


	//   ....[30]....
        /*0104*/ 	.word	0xffffffff


	//   ....[31]....
        /*0108*/ 	.word	0xffffffff


	//   ....[32]....
        /*010c*/ 	.word	0xffffffff


	//   ....[33]....
        /*0110*/ 	.word	0xffffffff


	//   ....[34]....
        /*0114*/ 	.word	0xffffffff


	//   ....[35]....
        /*0118*/ 	.word	0xffffffff


	//   ....[36]....
        /*011c*/ 	.word	0xffffffff


	//   ....[37]....
        /*0120*/ 	.word	0xffffffff


	//   ....[38]....
        /*0124*/ 	.word	0xffffffff


	//   ....[39]....
        /*0128*/ 	.word	0xffffffff


	//   ....[40]....
        /*012c*/ 	.word	0xffffffff


	//   ....[41]....
        /*0130*/ 	.word	0xffffffff


	//   ....[42]....
        /*0134*/ 	.word	0xffffffff


	//   ....[43]....
        /*0138*/ 	.word	0xffffffff


	//   ....[44]....
        /*013c*/ 	.word	0xffffffff


	//   ....[45]....
        /*0140*/ 	.word	0xffffffff


	//   ....[46]....
        /*0144*/ 	.word	0xffffffff


	//   ....[47]....
        /*0148*/ 	.word	0xffffffff


	//   ....[48]....
        /*014c*/ 	.word	0xffffffff


	//   ....[49]....
        /*0150*/ 	.word	0xffffffff


	//   ....[50]....
        /*0154*/ 	.word	0xffffffff


	//   ....[51]....
        /*0158*/ 	.word	0xffffffff


	//   ....[52]....
        /*015c*/ 	.word	0xffffffff


	//   ....[53]....
        /*0160*/ 	.word	0xffffffff


	//   ....[54]....
        /*0164*/ 	.word	0xffffffff


	//   ....[55]....
        /*0168*/ 	.word	0xffffffff


	//   ....[56]....
        /*016c*/ 	.word	0xffffffff


	//   ....[57]....
        /*0170*/ 	.word	0xffffffff


	//   ....[58]....
        /*0174*/ 	.word	0xffffffff


	//   ....[59]....
        /*0178*/ 	.word	0xffffffff


	//   ....[60]....
        /*017c*/ 	.word	0xffffffff


	//   ....[61]....
        /*0180*/ 	.word	0xffffffff


	//   ....[62]....
        /*0184*/ 	.word	0xffffffff


	//   ....[63]....
        /*0188*/ 	.word	0xffffffff


	//   ....[64]....
        /*018c*/ 	.word	0xffffffff


	//   ....[65]....
        /*0190*/ 	.word	0xffffffff


	//   ....[66]....
        /*0194*/ 	.word	0xffffffff


	//   ....[67]....
        /*0198*/ 	.word	0xffffffff


	//   ....[68]....
        /*019c*/ 	.word	0xffffffff


	//   ....[69]....
        /*01a0*/ 	.word	0xffffffff


	//   ....[70]....
        /*01a4*/ 	.word	0xffffffff


	//   ....[71]....
        /*01a8*/ 	.word	0xffffffff


	//   ....[72]....
        /*01ac*/ 	.word	0xffffffff


	//   ....[73]....
        /*01b0*/ 	.word	0xffffffff


	//   ....[74]....
        /*01b4*/ 	.word	0xffffffff


	//   ....[75]....
        /*01b8*/ 	.word	0xffffffff


	//   ....[76]....
        /*01bc*/ 	.word	0xffffffff


	//   ....[77]....
        /*01c0*/ 	.word	0xffffffff


	//   ....[78]....
        /*01c4*/ 	.word	0xffffffff


	//   ....[79]....
        /*01c8*/ 	.word	0xffffffff


	//   ....[80]....
        /*01cc*/ 	.word	0xffffffff


	//   ....[81]....
        /*01d0*/ 	.word	0xffffffff


	//   ....[82]....
        /*01d4*/ 	.word	0xffffffff


	//   ....[83]....
        /*01d8*/ 	.word	0xffffffff


	//   ....[84]....
        /*01dc*/ 	.word	0xffffffff


	//   ....[85]....
        /*01e0*/ 	.word	0xffffffff


	//   ....[86]....
        /*01e4*/ 	.word	0xffffffff


	//   ....[87]....
        /*01e8*/ 	.word	0xffffffff


	//   ....[88]....
        /*01ec*/ 	.word	0xffffffff


	//   ....[89]....
        /*01f0*/ 	.word	0xffffffff


	//   ....[90]....
        /*01f4*/ 	.word	0xffffffff


	//   ....[91]....
        /*01f8*/ 	.word	0xffffffff


	//   ....[92]....
        /*01fc*/ 	.word	0xffffffff


	//   ....[93]....
        /*0200*/ 	.word	0xffffffff


	//   ....[94]....
        /*0204*/ 	.word	0xffffffff


	//   ....[95]....
        /*0208*/ 	.word	0xffffffff


	//   ....[96]....
        /*020c*/ 	.word	0xffffffff


	//   ....[97]....
        /*0210*/ 	.word	0xffffffff


	//   ....[98]....
        /*0214*/ 	.word	0xffffffff


	//   ....[99]....
        /*0218*/ 	.word	0xffffffff


	//   ....[100]....
        /*021c*/ 	.word	0xffffffff


	//   ....[101]....
        /*0220*/ 	.word	0xffffffff


	//   ....[102]....
        /*0224*/ 	.word	0xffffffff


	//   ....[103]....
        /*0228*/ 	.word	0xffffffff


	//   ....[104]....
        /*022c*/ 	.word	0xffffffff


	//   ....[105]....
        /*0230*/ 	.word	0xffffffff


	//   ....[106]....
        /*0234*/ 	.word	0xffffffff


	//   ....[107]....
        /*0238*/ 	.word	0xffffffff


	//   ....[108]....
        /*023c*/ 	.word	0xffffffff


	//   ....[109]....
        /*0240*/ 	.word	0xffffffff


	//   ....[110]....
        /*0244*/ 	.word	0xffffffff


	//   ....[111]....
        /*0248*/ 	.word	0xffffffff


	//   ....[112]....
        /*024c*/ 	.word	0xffffffff


	//   ....[113]....
        /*0250*/ 	.word	0xffffffff


	//   ....[114]....
        /*0254*/ 	.word	0xffffffff


	//   ....[115]....
        /*0258*/ 	.word	0xffffffff


	//   ....[116]....
        /*025c*/ 	.word	0xffffffff


	//   ....[117]....
        /*0260*/ 	.word	0xffffffff


	//   ....[118]....
        /*0264*/ 	.word	0xffffffff


	//   ....[119]....
        /*0268*/ 	.word	0xffffffff


	//   ....[120]....
        /*026c*/ 	.word	0xffffffff


	//   ....[121]....
        /*0270*/ 	.word	0xffffffff


	//   ....[122]....
        /*0274*/ 	.word	0xffffffff


	//   ....[123]....
        /*0278*/ 	.word	0xffffffff


	//   ....[124]....
        /*027c*/ 	.word	0xffffffff


	//   ....[125]....
        /*0280*/ 	.word	0xffffffff


	//   ....[126]....
        /*0284*/ 	.word	0xffffffff


	//   ....[127]....
        /*0288*/ 	.word	0xffffffff


	//   ....[128]....
        /*028c*/ 	.word	0xffffffff


	//   ....[129]....
        /*0290*/ 	.word	0xffffffff


	//   ....[130]....
        /*0294*/ 	.word	0xffffffff


	//   ....[131]....
        /*0298*/ 	.word	0xffffffff


	//   ....[132]....
        /*029c*/ 	.word	0xffffffff


	//   ....[133]....
        /*02a0*/ 	.word	0xffffffff


	//   ....[134]....
        /*02a4*/ 	.word	0xffffffff


	//   ....[135]....
        /*02a8*/ 	.word	0xffffffff


	//   ....[136]....
        /*02ac*/ 	.word	0xffffffff


	//   ....[137]....
        /*02b0*/ 	.word	0xffffffff


	//   ....[138]....
        /*02b4*/ 	.word	0xffffffff


	//   ....[139]....
        /*02b8*/ 	.word	0xffffffff


	//   ....[140]....
        /*02bc*/ 	.word	0xffffffff


	//   ....[141]....
        /*02c0*/ 	.word	0xffffffff


	//   ....[142]....
        /*02c4*/ 	.word	0xffffffff


	//   ....[143]....
        /*02c8*/ 	.word	0xffffffff


	//   ....[144]....
        /*02cc*/ 	.word	0xffffffff


	//   ....[145]....
        /*02d0*/ 	.word	0xffffffff


	//   ....[146]....
        /*02d4*/ 	.word	0xffffffff


	//   ....[147]....
        /*02d8*/ 	.word	0xffffffff


	//   ....[148]....
        /*02dc*/ 	.word	0xffffffff


	//   ....[149]....
        /*02e0*/ 	.word	0xffffffff


	//   ....[150]....
        /*02e4*/ 	.word	0xffffffff


	//   ....[151]....
        /*02e8*/ 	.word	0xffffffff


	//   ....[152]....
        /*02ec*/ 	.word	0xffffffff


	//   ....[153]....
        /*02f0*/ 	.word	0xffffffff


	//   ....[154]....
        /*02f4*/ 	.word	0xffffffff


	//   ....[155]....
        /*02f8*/ 	.word	0xffffffff


	//   ....[156]....
        /*02fc*/ 	.word	0xffffffff


	//   ....[157]....
        /*0300*/ 	.word	0xffffffff


	//   ....[158]....
        /*0304*/ 	.word	0xffffffff


	//   ....[159]....
        /*0308*/ 	.word	0xffffffff


	//   ....[160]....
        /*030c*/ 	.word	0xffffffff


	//   ....[161]....
        /*0310*/ 	.word	0xffffffff


	//   ....[162]....
        /*0314*/ 	.word	0xffffffff


	//   ....[163]....
        /*0318*/ 	.word	0xffffffff


	//   ....[164]....
        /*031c*/ 	.word	0xffffffff


	//   ....[165]....
        /*0320*/ 	.word	0xffffffff


	//   ....[166]....
        /*0324*/ 	.word	0xffffffff


	//   ....[167]....
        /*0328*/ 	.word	0xffffffff


	//   ....[168]....
        /*032c*/ 	.word	0xffffffff


	//   ....[169]....
        /*0330*/ 	.word	0xffffffff


	//   ....[170]....
        /*0334*/ 	.word	0xffffffff


	//   ....[171]....
        /*0338*/ 	.word	0xffffffff


	//   ....[172]....
        /*033c*/ 	.word	0xffffffff


	//   ....[173]....
        /*0340*/ 	.word	0xffffffff


	//   ....[174]....
        /*0344*/ 	.word	0xffffffff


	//   ....[175]....
        /*0348*/ 	.word	0xffffffff


	//   ....[176]....
        /*034c*/ 	.word	0xffffffff


	//   ....[177]....
        /*0350*/ 	.word	0xffffffff


	//   ....[178]....
        /*0354*/ 	.word	0xffffffff


	//   ....[179]....
        /*0358*/ 	.word	0xffffffff


	//   ....[180]....
        /*035c*/ 	.word	0xffffffff


	//   ....[181]....
        /*0360*/ 	.word	0xffffffff


	//   ....[182]....
        /*0364*/ 	.word	0xffffffff


	//   ....[183]....
        /*0368*/ 	.word	0xffffffff


	//   ....[184]....
        /*036c*/ 	.word	0xffffffff


	//   ....[185]....
        /*0370*/ 	.word	0xffffffff


	//   ....[186]....
        /*0374*/ 	.word	0xffffffff


	//   ....[187]....
        /*0378*/ 	.word	0xffffffff


	//   ....[188]....
        /*037c*/ 	.word	0xffffffff


	//   ....[189]....
        /*0380*/ 	.word	0xffffffff


	//   ....[190]....
        /*0384*/ 	.word	0xffffffff


	//   ....[191]....
        /*0388*/ 	.word	0xffffffff


	//   ....[192]....
        /*038c*/ 	.word	0xffffffff


	//   ....[193]....
        /*0390*/ 	.word	0xffffffff


	//   ....[194]....
        /*0394*/ 	.word	0xffffffff


	//   ....[195]....
        /*0398*/ 	.word	0xffffffff


	//   ....[196]....
        /*039c*/ 	.word	0xffffffff


	//   ....[197]....
        /*03a0*/ 	.word	0xffffffff


	//   ....[198]....
        /*03a4*/ 	.word	0xffffffff


	//   ....[199]....
        /*03a8*/ 	.word	0xffffffff


	//   ....[200]....
        /*03ac*/ 	.word	0xffffffff


	//   ....[201]....
        /*03b0*/ 	.word	0xffffffff


	//   ....[202]....
        /*03b4*/ 	.word	0xffffffff


	//   ....[203]....
        /*03b8*/ 	.word	0xffffffff


	//   ....[204]....
        /*03bc*/ 	.word	0xffffffff


	//   ....[205]....
        /*03c0*/ 	.word	0xffffffff


	//   ....[206]....
        /*03c4*/ 	.word	0xffffffff


	//   ....[207]....
        /*03c8*/ 	.word	0xffffffff


	//   ....[208]....
        /*03cc*/ 	.word	0xffffffff


	//   ....[209]....
        /*03d0*/ 	.word	0xffffffff


	//   ....[210]....
        /*03d4*/ 	.word	0xffffffff


	//   ....[211]....
        /*03d8*/ 	.word	0xffffffff


	//   ....[212]....
        /*03dc*/ 	.word	0xffffffff


	//   ....[213]....
        /*03e0*/ 	.word	0xffffffff


	//   ....[214]....
        /*03e4*/ 	.word	0xffffffff


	//   ....[215]....
        /*03e8*/ 	.word	0xffffffff


	//   ....[216]....
        /*03ec*/ 	.word	0xffffffff


	//   ....[217]....
        /*03f0*/ 	.word	0xffffffff


	//   ....[218]....
        /*03f4*/ 	.word	0xffffffff


	//   ....[219]....
        /*03f8*/ 	.word	0xffffffff


	//   ....[220]....
        /*03fc*/ 	.word	0xffffffff


	//   ....[221]....
        /*0400*/ 	.word	0xffffffff


	//   ....[222]....
        /*0404*/ 	.word	0xffffffff


	//   ....[223]....
        /*0408*/ 	.word	0xffffffff


	//   ....[224]....
        /*040c*/ 	.word	0xffffffff


	//   ....[225]....
        /*0410*/ 	.word	0xffffffff


	//   ....[226]....
        /*0414*/ 	.word	0xffffffff


	//   ....[227]....
        /*0418*/ 	.word	0xffffffff


	//   ....[228]....
        /*041c*/ 	.word	0xffffffff


	//   ....[229]....
        /*0420*/ 	.word	0xffffffff


	//   ....[230]....
        /*0424*/ 	.word	0xffffffff


	//   ....[231]....
        /*0428*/ 	.word	0xffffffff


	//   ....[232]....
        /*042c*/ 	.word	0xffffffff


	//   ....[233]....
        /*0430*/ 	.word	0xffffffff


	//   ....[234]....
        /*0434*/ 	.word	0xffffffff


	//   ....[235]....
        /*0438*/ 	.word	0xffffffff


	//   ....[236]....
        /*043c*/ 	.word	0xffffffff


	//   ....[237]....
        /*0440*/ 	.word	0xffffffff


	//   ....[238]....
        /*0444*/ 	.word	0xffffffff


	//   ....[239]....
        /*0448*/ 	.word	0xffffffff


	//   ....[240]....
        /*044c*/ 	.word	0xffffffff


	//   ....[241]....
        /*0450*/ 	.word	0xffffffff


	//   ....[242]....
        /*0454*/ 	.word	0xffffffff


	//   ....[243]....
        /*0458*/ 	.word	0xffffffff


	//   ....[244]....
        /*045c*/ 	.word	0xffffffff


	//   ....[245]....
        /*0460*/ 	.word	0xffffffff


	//   ....[246]....
        /*0464*/ 	.word	0xffffffff


	//   ....[247]....
        /*0468*/ 	.word	0xffffffff


	//   ....[248]....
        /*046c*/ 	.word	0xffffffff


	//   ....[249]....
        /*0470*/ 	.word	0xffffffff


	//   ....[250]....
        /*0474*/ 	.word	0xffffffff


	//   ....[251]....
        /*0478*/ 	.word	0xffffffff


	//   ....[252]....
        /*047c*/ 	.word	0xffffffff


	//   ....[253]....
        /*0480*/ 	.word	0xffffffff


	//   ....[254]....
        /*0484*/ 	.word	0xffffffff


	//   ....[255]....
        /*0488*/ 	.word	0xffffffff


	//   ....[0]....
        /*048c*/ 	.word	0xffffffff


	//   ....[1]....
        /*0490*/ 	.word	0xffffffff


	//   ....[2]....
        /*0494*/ 	.word	0xffffffff


	//   ....[3]....
        /*0498*/ 	.word	0xffffffff


	//   ....[4]....
        /*049c*/ 	.word	0xffffffff


	//   ....[5]....
        /*04a0*/ 	.word	0xffffffff


	//   ....[6]....
        /*04a4*/ 	.word	0xffffffff


	//   ....[7]....
        /*04a8*/ 	.word	0xffffffff


	//   ....[8]....
        /*04ac*/ 	.word	0xffffffff


	//   ....[9]....
        /*04b0*/ 	.word	0xffffffff


	//   ....[10]....
        /*04b4*/ 	.word	0xffffffff


	//   ....[11]....
        /*04b8*/ 	.word	0xffffffff


	//   ....[12]....
        /*04bc*/ 	.word	0xffffffff


	//   ....[13]....
        /*04c0*/ 	.word	0xffffffff


	//   ....[14]....
        /*04c4*/ 	.word	0xffffffff


	//   ....[15]....
        /*04c8*/ 	.word	0xffffffff


	//   ....[16]....
        /*04cc*/ 	.word	0xffffffff


	//   ....[17]....
        /*04d0*/ 	.word	0xffffffff


	//   ....[18]....
        /*04d4*/ 	.word	0xffffffff


	//   ....[19]....
        /*04d8*/ 	.word	0xffffffff


	//   ....[20]....
        /*04dc*/ 	.word	0xffffffff


	//   ....[21]....
        /*04e0*/ 	.word	0xffffffff


	//   ....[22]....
        /*04e4*/ 	.word	0xffffffff


	//   ....[23]....
        /*04e8*/ 	.word	0xffffffff


	//   ....[24]....
        /*04ec*/ 	.word	0xffffffff


	//   ....[25]....
        /*04f0*/ 	.word	0xffffffff


	//   ....[26]....
        /*04f4*/ 	.word	0xffffffff


	//   ....[27]....
        /*04f8*/ 	.word	0xffffffff


	//   ....[28]....
        /*04fc*/ 	.word	0xffffffff


	//   ....[29]....
        /*0500*/ 	.word	0xffffffff


	//   ....[30]....
        /*0504*/ 	.word	0xffffffff


	//   ....[31]....
        /*0508*/ 	.word	0xffffffff


	//   ....[32]....
        /*050c*/ 	.word	0xffffffff


	//   ....[33]....
        /*0510*/ 	.word	0xffffffff


	//   ....[34]....
        /*0514*/ 	.word	0xffffffff


	//   ....[35]....
        /*0518*/ 	.word	0xffffffff


	//   ....[36]....
        /*051c*/ 	.word	0xffffffff


	//   ....[37]....
        /*0520*/ 	.word	0xffffffff


	//   ....[38]....
        /*0524*/ 	.word	0xffffffff


	//   ....[39]....
        /*0528*/ 	.word	0xffffffff


	//   ....[40]....
        /*052c*/ 	.word	0xffffffff


	//   ....[41]....
        /*0530*/ 	.word	0xffffffff


	//   ....[42]....
        /*0534*/ 	.word	0xffffffff


	//   ....[43]....
        /*0538*/ 	.word	0xffffffff


	//   ....[44]....
        /*053c*/ 	.word	0xffffffff


	//   ....[45]....
        /*0540*/ 	.word	0xffffffff


	//   ....[46]....
        /*0544*/ 	.word	0xffffffff


	//   ....[47]....
        /*0548*/ 	.word	0xffffffff


	//   ....[48]....
        /*054c*/ 	.word	0xffffffff


	//   ....[49]....
        /*0550*/ 	.word	0xffffffff


	//   ....[50]....
        /*0554*/ 	.word	0xffffffff


	//   ....[51]....
        /*0558*/ 	.word	0xffffffff


	//   ....[52]....
        /*055c*/ 	.word	0xffffffff


	//   ....[53]....
        /*0560*/ 	.word	0xffffffff


	//   ....[54]....
        /*0564*/ 	.word	0xffffffff


	//   ....[55]....
        /*0568*/ 	.word	0xffffffff


	//   ....[56]....
        /*056c*/ 	.word	0xffffffff


	//   ....[57]....
        /*0570*/ 	.word	0xffffffff


	//   ....[58]....
        /*0574*/ 	.word	0xffffffff


	//   ....[59]....
        /*0578*/ 	.word	0xffffffff


	//   ....[60]....
        /*057c*/ 	.word	0xffffffff


	//   ....[61]....
        /*0580*/ 	.word	0xffffffff


	//   ....[62]....
        /*0584*/ 	.word	0xffffffff


	//   ....[63]....
        /*0588*/ 	.word	0xffffffff


	//   ....[64]....
        /*058c*/ 	.word	0xffffffff


	//   ....[65]....
        /*0590*/ 	.word	0xffffffff


	//   ....[66]....
        /*0594*/ 	.word	0xffffffff


	//   ....[67]....
        /*0598*/ 	.word	0xffffffff


	//   ....[68]....
        /*059c*/ 	.word	0xffffffff


	//   ....[69]....
        /*05a0*/ 	.word	0xffffffff


	//   ....[70]....
        /*05a4*/ 	.word	0xffffffff


	//   ....[71]....
        /*05a8*/ 	.word	0xffffffff


	//   ....[72]....
        /*05ac*/ 	.word	0xffffffff


	//   ....[73]....
        /*05b0*/ 	.word	0xffffffff


	//   ....[74]....
        /*05b4*/ 	.word	0xffffffff


	//   ....[75]....
        /*05b8*/ 	.word	0xffffffff


	//   ....[76]....
        /*05bc*/ 	.word	0xffffffff


	//   ....[77]....
        /*05c0*/ 	.word	0xffffffff


	//   ....[78]....
        /*05c4*/ 	.word	0xffffffff


	//   ....[79]....
        /*05c8*/ 	.word	0xffffffff


	//   ....[80]....
        /*05cc*/ 	.word	0xffffffff


	//   ....[81]....
        /*05d0*/ 	.word	0xffffffff


	//   ....[82]....
        /*05d4*/ 	.word	0xffffffff


	//   ....[83]....
        /*05d8*/ 	.word	0xffffffff


	//   ....[84]....
        /*05dc*/ 	.word	0xffffffff


	//   ....[85]....
        /*05e0*/ 	.word	0xffffffff


	//   ....[86]....
        /*05e4*/ 	.word	0xffffffff


	//   ....[87]....
        /*05e8*/ 	.word	0xffffffff


	//   ....[88]....
        /*05ec*/ 	.word	0xffffffff


	//   ....[89]....
        /*05f0*/ 	.word	0xffffffff


	//   ....[90]....
        /*05f4*/ 	.word	0xffffffff


	//   ....[91]....
        /*05f8*/ 	.word	0xffffffff


	//   ....[92]....
        /*05fc*/ 	.word	0xffffffff


	//   ....[93]....
        /*0600*/ 	.word	0xffffffff


	//   ....[94]....
        /*0604*/ 	.word	0xffffffff


	//   ....[95]....
        /*0608*/ 	.word	0xffffffff


	//   ....[96]....
        /*060c*/ 	.word	0xffffffff


	//   ....[97]....
        /*0610*/ 	.word	0xffffffff


	//   ....[98]....
        /*0614*/ 	.word	0xffffffff


	//   ....[99]....
        /*0618*/ 	.word	0xffffffff


	//   ....[100]....
        /*061c*/ 	.word	0xffffffff


	//   ....[101]....
        /*0620*/ 	.word	0xffffffff


	//   ....[102]....
        /*0624*/ 	.word	0xffffffff


	//   ....[103]....
        /*0628*/ 	.word	0xffffffff


	//   ....[104]....
        /*062c*/ 	.word	0xffffffff


	//   ....[105]....
        /*0630*/ 	.word	0xffffffff


	//   ....[106]....
        /*0634*/ 	.word	0xffffffff


	//   ....[107]....
        /*0638*/ 	.word	0xffffffff


	//   ....[108]....
        /*063c*/ 	.word	0xffffffff


	//   ....[109]....
        /*0640*/ 	.word	0xffffffff


	//   ....[110]....
        /*0644*/ 	.word	0xffffffff


	//   ....[111]....
        /*0648*/ 	.word	0xffffffff


	//   ....[112]....
        /*064c*/ 	.word	0xffffffff


	//   ....[113]....
        /*0650*/ 	.word	0xffffffff


	//   ....[114]....
        /*0654*/ 	.word	0xffffffff


	//   ....[115]....
        /*0658*/ 	.word	0xffffffff


	//   ....[116]....
        /*065c*/ 	.word	0xffffffff


	//   ....[117]....
        /*0660*/ 	.word	0xffffffff


	//   ....[118]....
        /*0664*/ 	.word	0xffffffff


	//   ....[119]....
        /*0668*/ 	.word	0xffffffff


	//   ....[120]....
        /*066c*/ 	.word	0xffffffff


	//   ....[121]....
        /*0670*/ 	.word	0xffffffff


	//   ....[122]....
        /*0674*/ 	.word	0xffffffff


	//   ....[123]....
        /*0678*/ 	.word	0xffffffff


	//   ....[124]....
        /*067c*/ 	.word	0xffffffff


	//   ....[125]....
        /*0680*/ 	.word	0xffffffff


	//   ....[126]....
        /*0684*/ 	.word	0xffffffff


	//   ....[127]....
        /*0688*/ 	.word	0xffffffff


	//   ....[128]....
        /*068c*/ 	.word	0xffffffff


	//   ....[129]....
        /*0690*/ 	.word	0xffffffff


	//   ....[130]....
        /*0694*/ 	.word	0xffffffff


	//   ....[131]....
        /*0698*/ 	.word	0xffffffff


	//   ....[132]....
        /*069c*/ 	.word	0xffffffff


	//   ....[133]....
        /*06a0*/ 	.word	0xffffffff


	//   ....[134]....
        /*06a4*/ 	.word	0xffffffff


	//   ....[135]....
        /*06a8*/ 	.word	0xffffffff


	//   ....[136]....
        /*06ac*/ 	.word	0xffffffff


	//   ....[137]....
        /*06b0*/ 	.word	0xffffffff


	//   ....[138]....
        /*06b4*/ 	.word	0xffffffff


	//   ....[139]....
        /*06b8*/ 	.word	0xffffffff


	//   ....[140]....
        /*06bc*/ 	.word	0xffffffff


	//   ....[141]....
        /*06c0*/ 	.word	0xffffffff


	//   ....[142]....
        /*06c4*/ 	.word	0xffffffff


	//   ....[143]....
        /*06c8*/ 	.word	0xffffffff


	//   ....[144]....
        /*06cc*/ 	.word	0xffffffff


	//   ....[145]....
        /*06d0*/ 	.word	0xffffffff


	//   ....[146]....
        /*06d4*/ 	.word	0xffffffff


	//   ....[147]....
        /*06d8*/ 	.word	0xffffffff


	//   ....[148]....
        /*06dc*/ 	.word	0xffffffff


	//   ....[149]....
        /*06e0*/ 	.word	0xffffffff


	//   ....[150]....
        /*06e4*/ 	.word	0xffffffff


	//   ....[151]....
        /*06e8*/ 	.word	0xffffffff


	//   ....[152]....
        /*06ec*/ 	.word	0xffffffff


	//   ....[153]....
        /*06f0*/ 	.word	0xffffffff


	//   ....[154]....
        /*06f4*/ 	.word	0xffffffff


	//   ....[155]....
        /*06f8*/ 	.word	0xffffffff


	//   ....[156]....
        /*06fc*/ 	.word	0xffffffff


	//   ....[157]....
        /*0700*/ 	.word	0xffffffff


	//   ....[158]....
        /*0704*/ 	.word	0xffffffff


	//   ....[159]....
        /*0708*/ 	.word	0xffffffff


	//   ....[160]....
        /*070c*/ 	.word	0xffffffff


	//   ....[161]....
        /*0710*/ 	.word	0xffffffff


	//   ....[162]....
        /*0714*/ 	.word	0xffffffff


	//   ....[163]....
        /*0718*/ 	.word	0xffffffff


	//   ....[164]....
        /*071c*/ 	.word	0xffffffff


	//   ....[165]....
        /*0720*/ 	.word	0xffffffff


	//   ....[166]....
        /*0724*/ 	.word	0xffffffff


	//   ....[167]....
        /*0728*/ 	.word	0xffffffff


	//   ....[168]....
        /*072c*/ 	.word	0xffffffff


	//   ....[169]....
        /*0730*/ 	.word	0xffffffff


	//   ....[170]....
        /*0734*/ 	.word	0xffffffff


	//   ....[171]....
        /*0738*/ 	.word	0xffffffff


	//   ....[172]....
        /*073c*/ 	.word	0xffffffff


	//   ....[173]....
        /*0740*/ 	.word	0xffffffff


	//   ....[174]....
        /*0744*/ 	.word	0xffffffff


	//   ....[175]....
        /*0748*/ 	.word	0xffffffff


	//   ....[176]....
        /*074c*/ 	.word	0xffffffff


	//   ....[177]....
        /*0750*/ 	.word	0xffffffff


	//   ....[178]....
        /*0754*/ 	.word	0xffffffff


	//   ....[179]....
        /*0758*/ 	.word	0xffffffff


	//   ....[180]....
        /*075c*/ 	.word	0xffffffff


	//   ....[181]....
        /*0760*/ 	.word	0xffffffff


	//   ....[182]....
        /*0764*/ 	.word	0xffffffff


	//   ....[183]....
        /*0768*/ 	.word	0xffffffff


	//   ....[184]....
        /*076c*/ 	.word	0xffffffff


	//   ....[185]....
        /*0770*/ 	.word	0xffffffff


	//   ....[186]....
        /*0774*/ 	.word	0xffffffff


	//   ....[187]....
        /*0778*/ 	.word	0xffffffff


	//   ....[188]....
        /*077c*/ 	.word	0xffffffff


	//   ....[189]....
        /*0780*/ 	.word	0xffffffff


	//   ....[190]....
        /*0784*/ 	.word	0xffffffff


	//   ....[191]....
        /*0788*/ 	.word	0xffffffff


	//   ....[192]....
        /*078c*/ 	.word	0xffffffff


	//   ....[193]....
        /*0790*/ 	.word	0xffffffff


	//   ....[194]....
        /*0794*/ 	.word	0xffffffff


	//   ....[195]....
        /*0798*/ 	.word	0xffffffff


	//   ....[196]....
        /*079c*/ 	.word	0xffffffff


	//   ....[197]....
        /*07a0*/ 	.word	0xffffffff


	//   ....[198]....
        /*07a4*/ 	.word	0xffffffff


	//   ....[199]....
        /*07a8*/ 	.word	0xffffffff


	//   ....[200]....
        /*07ac*/ 	.word	0xffffffff


	//   ....[201]....
        /*07b0*/ 	.word	0xffffffff


	//   ....[202]....
        /*07b4*/ 	.word	0xffffffff


	//   ....[203]....
        /*07b8*/ 	.word	0xffffffff


	//   ....[204]....
        /*07bc*/ 	.word	0xffffffff


	//   ....[205]....
        /*07c0*/ 	.word	0xffffffff


	//   ....[206]....
        /*07c4*/ 	.word	0xffffffff


	//   ....[207]....
        /*07c8*/ 	.word	0xffffffff


	//   ....[208]....
        /*07cc*/ 	.word	0xffffffff


	//   ....[209]....
        /*07d0*/ 	.word	0xffffffff


	//   ....[210]....
        /*07d4*/ 	.word	0xffffffff


	//   ....[211]....
        /*07d8*/ 	.word	0xffffffff


	//   ....[212]....
        /*07dc*/ 	.word	0xffffffff


	//   ....[213]....
        /*07e0*/ 	.word	0xffffffff


	//   ....[214]....
        /*07e4*/ 	.word	0xffffffff


	//   ....[215]....
        /*07e8*/ 	.word	0xffffffff


	//   ....[216]....
        /*07ec*/ 	.word	0xffffffff


	//   ....[217]....
        /*07f0*/ 	.word	0xffffffff


	//   ....[218]....
        /*07f4*/ 	.word	0xffffffff


	//   ....[219]....
        /*07f8*/ 	.word	0xffffffff


	//   ....[220]....
        /*07fc*/ 	.word	0xffffffff


	//   ....[221]....
        /*0800*/ 	.word	0xffffffff


	//   ....[222]....
        /*0804*/ 	.word	0xffffffff


	//   ....[223]....
        /*0808*/ 	.word	0xffffffff


	//   ....[224]....
        /*080c*/ 	.word	0xffffffff


	//   ....[225]....
        /*0810*/ 	.word	0xffffffff


	//   ....[226]....
        /*0814*/ 	.word	0xffffffff


	//   ....[227]....
        /*0818*/ 	.word	0xffffffff


	//   ....[228]....
        /*081c*/ 	.word	0xffffffff


	//   ....[229]....
        /*0820*/ 	.word	0xffffffff


	//   ....[230]....
        /*0824*/ 	.word	0xffffffff


	//   ....[231]....
        /*0828*/ 	.word	0xffffffff


	//   ....[232]....
        /*082c*/ 	.word	0xffffffff


	//   ....[233]....
        /*0830*/ 	.word	0xffffffff


	//----- nvinfo : EIATTR_COOP_GROUP_INSTR_OFFSETS
	.align		4
.L_576:
        /*0834*/ 	.byte	0x04, 0x28
        /*0836*/ 	.short	(.L_578 - .L_577)


	//   ....[0]....
.L_577:
        /*0838*/ 	.word	0x00002320


	//   ....[1]....
        /*083c*/ 	.word	0x00002340


	//   ....[2]....
        /*0840*/ 	.word	0x00002370


	//   ....[3]....
        /*0844*/ 	.word	0x00002380


	//   ....[4]....
        /*0848*/ 	.word	0x00002390


	//   ....[5]....
        /*084c*/ 	.word	0x000023a0


	//   ....[6]....
        /*0850*/ 	.word	0x00002400


	//   ....[7]....
        /*0854*/ 	.word	0x00002410


	//   ....[8]....
        /*0858*/ 	.word	0x00002440


	//   ....[9]....
        /*085c*/ 	.word	0x00002450


	//   ....[10]....
        /*0860*/ 	.word	0x00002490


	//   ....[11]....
        /*0864*/ 	.word	0x000024b0


	//   ....[12]....
        /*0868*/ 	.word	0x00002520


	//   ....[13]....
        /*086c*/ 	.word	0x00002550


	//   ....[14]....
        /*0870*/ 	.word	0x00002560


	//   ....[15]....
        /*0874*/ 	.word	0x00002570


	//   ....[16]....
        /*0878*/ 	.word	0x00002580


	//   ....[17]....
        /*087c*/ 	.word	0x00002590


	//   ....[18]....
        /*0880*/ 	.word	0x000025a0


	//   ....[19]....
        /*0884*/ 	.word	0x000025b0


	//   ....[20]....
        /*0888*/ 	.word	0x000025c0


	//   ....[21]....
        /*088c*/ 	.word	0x000025d0


	//   ....[22]....
        /*0890*/ 	.word	0x00002690


	//   ....[23]....
        /*0894*/ 	.word	0x000026a0


	//   ....[24]....
        /*0898*/ 	.word	0x000026b0


	//   ....[25]....
        /*089c*/ 	.word	0x000026c0


	//   ....[26]....
        /*08a0*/ 	.word	0x000026d0


	//   ....[27]....
        /*08a4*/ 	.word	0x000026e0


	//   ....[28]....
        /*08a8*/ 	.word	0x000026f0


	//   ....[29]....
        /*08ac*/ 	.word	0x00002700


	//   ....[30]....
        /*08b0*/ 	.word	0x00002710


	//   ....[31]....
        /*08b4*/ 	.word	0x00002720


	//   ....[32]....
        /*08b8*/ 	.word	0x00002780


	//   ....[33]....
        /*08bc*/ 	.word	0x00002790


	//   ....[34]....
        /*08c0*/ 	.word	0x000027a0


	//   ....[35]....
        /*08c4*/ 	.word	0x000027b0


	//   ....[36]....
        /*08c8*/ 	.word	0x000027c0


	//   ....[37]....
        /*08cc*/ 	.word	0x000027d0


	//   ....[38]....
        /*08d0*/ 	.word	0x000027e0


	//   ....[39]....
        /*08d4*/ 	.word	0x000027f0


	//   ....[40]....
        /*08d8*/ 	.word	0x00002800


	//   ....[41]....
        /*08dc*/ 	.word	0x00002810


	//   ....[42]....
        /*08e0*/ 	.word	0x00002830


	//   ....[43]....
        /*08e4*/ 	.word	0x00002840


	//   ....[44]....
        /*08e8*/ 	.word	0x00002890


	//   ....[45]....
        /*08ec*/ 	.word	0x000028a0


	//   ....[46]....
        /*08f0*/ 	.word	0x000028b0


	//   ....[47]....
        /*08f4*/ 	.word	0x000028c0


	//   ....[48]....
        /*08f8*/ 	.word	0x000028d0


	//   ....[49]....
        /*08fc*/ 	.word	0x000028e0


	//   ....[50]....
        /*0900*/ 	.word	0x000028f0


	//   ....[51]....
        /*0904*/ 	.word	0x00002900


	//   ....[52]....
        /*0908*/ 	.word	0x000029d0


	//   ....[53]....
        /*090c*/ 	.word	0x000029e0


	//   ....[54]....
        /*0910*/ 	.word	0x00002a00


	//   ....[55]....
        /*0914*/ 	.word	0x00002a20


	//   ....[56]....
        /*0918*/ 	.word	0x00002a30


	//   ....[57]....
        /*091c*/ 	.word	0x00002a40


	//   ....[58]....
        /*0920*/ 	.word	0x00002a50


	//   ....[59]....
        /*0924*/ 	.word	0x00002a60


	//   ....[60]....
        /*0928*/ 	.word	0x00002a70


	//   ....[61]....
        /*092c*/ 	.word	0x00002a80


	//   ....[62]....
        /*0930*/ 	.word	0x00002a90


	//   ....[63]....
        /*0934*/ 	.word	0x00002aa0


	//   ....[64]....
        /*0938*/ 	.word	0x00002ac0


	//   ....[65]....
        /*093c*/ 	.word	0x00002ad0


	//   ....[66]....
        /*0940*/ 	.word	0x00002b20


	//   ....[67]....
        /*0944*/ 	.word	0x00002b30


	//   ....[68]....
        /*0948*/ 	.word	0x00002b40


	//   ....[69]....
        /*094c*/ 	.word	0x00002b50


	//   ....[70]....
        /*0950*/ 	.word	0x00002b60


	//   ....[71]....
        /*0954*/ 	.word	0x00002b70


	//   ....[72]....
        /*0958*/ 	.word	0x00002b80


	//   ....[73]....
        /*095c*/ 	.word	0x00002b90


	//   ....[74]....
        /*0960*/ 	.word	0x00002c80


	//   ....[75]....
        /*0964*/ 	.word	0x00002ca0


	//   ....[76]....
        /*0968*/ 	.word	0x00002cb0


	//   ....[77]....
        /*096c*/ 	.word	0x00002cc0


	//   ....[78]....
        /*0970*/ 	.word	0x00002cd0


	//   ....[79]....
        /*0974*/ 	.word	0x00002ce0


	//   ....[80]....
        /*0978*/ 	.word	0x00002cf0


	//   ....[81]....
        /*097c*/ 	.word	0x00002d00


	//   ....[82]....
        /*0980*/ 	.word	0x00002d10


	//   ....[83]....
        /*0984*/ 	.word	0x00002d20


	//   ....[84]....
        /*0988*/ 	.word	0x00002d30


	//   ....[85]....
        /*098c*/ 	.word	0x00002d40


	//   ....[86]....
        /*0990*/ 	.word	0x00002d70


	//   ....[87]....
        /*0994*/ 	.word	0x00002d80


	//   ....[88]....
        /*0998*/ 	.word	0x00002da0


	//   ....[89]....
        /*099c*/ 	.word	0x00002db0


	//   ....[90]....
        /*09a0*/ 	.word	0x00002e00


	//   ....[91]....
        /*09a4*/ 	.word	0x00002e10


	//   ....[92]....
        /*09a8*/ 	.word	0x00002e20


	//   ....[93]....
        /*09ac*/ 	.word	0x00002e30


	//   ....[94]....
        /*09b0*/ 	.word	0x00002e40


	//   ....[95]....
        /*09b4*/ 	.word	0x00002e50


	//   ....[96]....
        /*09b8*/ 	.word	0x00002e60


	//   ....[97]....
        /*09bc*/ 	.word	0x00002e70


	//   ....[98]....
        /*09c0*/ 	.word	0x000071a0


	//   ....[99]....
        /*09c4*/ 	.word	0x000071d0


	//   ....[100]....
        /*09c8*/ 	.word	0x000071e0


	//   ....[101]....
        /*09cc*/ 	.word	0x000071f0


	//   ....[102]....
        /*09d0*/ 	.word	0x00007200


	//   ....[103]....
        /*09d4*/ 	.word	0x00007210


	//   ....[104]....
        /*09d8*/ 	.word	0x00007220


	//   ....[105]....
        /*09dc*/ 	.word	0x00007230


	//   ....[106]....
        /*09e0*/ 	.word	0x00007240


	//   ....[107]....
        /*09e4*/ 	.word	0x00007250


	//   ....[108]....
        /*09e8*/ 	.word	0x00007280


	//   ....[109]....
        /*09ec*/ 	.word	0x00007290


	//   ....[110]....
        /*09f0*/ 	.word	0x000072a0


	//   ....[111]....
        /*09f4*/ 	.word	0x000072b0


	//   ....[112]....
        /*09f8*/ 	.word	0x000072c0


	//   ....[113]....
        /*09fc*/ 	.word	0x000072d0


	//   ....[114]....
        /*0a00*/ 	.word	0x000072e0


	//   ....[115]....
        /*0a04*/ 	.word	0x000072f0


	//   ....[116]....
        /*0a08*/ 	.word	0x00007300


	//   ....[117]....
        /*0a0c*/ 	.word	0x00007310


	//   ....[118]....
        /*0a10*/ 	.word	0x00007330


	//   ....[119]....
        /*0a14*/ 	.word	0x00007340


	//   ....[120]....
        /*0a18*/ 	.word	0x00007350


	//   ....[121]....
        /*0a1c*/ 	.word	0x00007360


	//   ....[122]....
        /*0a20*/ 	.word	0x00007390


	//   ....[123]....
        /*0a24*/ 	.word	0x000073a0


	//   ....[124]....
        /*0a28*/ 	.word	0x000073b0


	//   ....[125]....
        /*0a2c*/ 	.word	0x000073c0


	//   ....[126]....
        /*0a30*/ 	.word	0x000073d0


	//   ....[127]....
        /*0a34*/ 	.word	0x000073e0


	//   ....[128]....
        /*0a38*/ 	.word	0x000073f0


	//   ....[129]....
        /*0a3c*/ 	.word	0x00007400


	//   ....[130]....
        /*0a40*/ 	.word	0x00007480


	//   ....[131]....
        /*0a44*/ 	.word	0x000074c0


	//   ....[132]....
        /*0a48*/ 	.word	0x00007500


	//   ....[133]....
        /*0a4c*/ 	.word	0x00007510


	//   ....[134]....
        /*0a50*/ 	.word	0x00007520


	//   ....[135]....
        /*0a54*/ 	.word	0x00007530


	//   ....[136]....
        /*0a58*/ 	.word	0x00007540


	//   ....[137]....
        /*0a5c*/ 	.word	0x00007550


	//   ....[138]....
        /*0a60*/ 	.word	0x00007560


	//   ....[139]....
        /*0a64*/ 	.word	0x00007570


	//   ....[140]....
        /*0a68*/ 	.word	0x00007580


	//   ....[141]....
        /*0a6c*/ 	.word	0x00007590


	//   ....[142]....
        /*0a70*/ 	.word	0x000075a0


	//   ....[143]....
        /*0a74*/ 	.word	0x000075b0


	//   ....[144]....
        /*0a78*/ 	.word	0x000075f0


	//   ....[145]....
        /*0a7c*/ 	.word	0x00007600


	//   ....[146]....
        /*0a80*/ 	.word	0x00007610


	//   ....[147]....
        /*0a84*/ 	.word	0x00007620


	//   ....[148]....
        /*0a88*/ 	.word	0x00007630


	//   ....[149]....
        /*0a8c*/ 	.word	0x00007640


	//   ....[150]....
        /*0a90*/ 	.word	0x00007660


	//   ....[151]....
        /*0a94*/ 	.word	0x00007670


	//   ....[152]....
        /*0a98*/ 	.word	0x00007690


	//   ....[153]....
        /*0a9c*/ 	.word	0x000076a0


	//   ....[154]....
        /*0aa0*/ 	.word	0x00007750


	//   ....[155]....
        /*0aa4*/ 	.word	0x00007770


	//   ....[156]....
        /*0aa8*/ 	.word	0x000077f0


	//   ....[157]....
        /*0aac*/ 	.word	0x00007810


	//   ....[158]....
        /*0ab0*/ 	.word	0x00007840


	//   ....[159]....
        /*0ab4*/ 	.word	0x00007870


	//   ....[160]....
        /*0ab8*/ 	.word	0x00007880


	//   ....[161]....
        /*0abc*/ 	.word	0x00007890


	//   ....[162]....
        /*0ac0*/ 	.word	0x000078a0


	//   ....[163]....
        /*0ac4*/ 	.word	0x000078b0


	//   ....[164]....
        /*0ac8*/ 	.word	0x000078c0


	//   ....[165]....
        /*0acc*/ 	.word	0x000078d0


	//   ....[166]....
        /*0ad0*/ 	.word	0x000078e0


	//   ....[167]....
        /*0ad4*/ 	.word	0x00007900


	//   ....[168]....
        /*0ad8*/ 	.word	0x00007910


	//   ....[169]....
        /*0adc*/ 	.word	0x00007920


	//   ....[170]....
        /*0ae0*/ 	.word	0x00007930


	//   ....[171]....
        /*0ae4*/ 	.word	0x00007940


	//   ....[172]....
        /*0ae8*/ 	.word	0x00007950


	//   ....[173]....
        /*0aec*/ 	.word	0x00007960


	//   ....[174]....
        /*0af0*/ 	.word	0x000079d0


	//   ....[175]....
        /*0af4*/ 	.word	0x00007a50


	//   ....[176]....
        /*0af8*/ 	.word	0x00007b00


	//   ....[177]....
        /*0afc*/ 	.word	0x00007b10


	//   ....[178]....
        /*0b00*/ 	.word	0x00007b20


	//   ....[179]....
        /*0b04*/ 	.word	0x00007b30


	//   ....[180]....
        /*0b08*/ 	.word	0x00007b40


	//   ....[181]....
        /*0b0c*/ 	.word	0x00007b50


	//   ....[182]....
        /*0b10*/ 	.word	0x00007b60


	//   ....[183]....
        /*0b14*/ 	.word	0x00007b70


	//   ....[184]....
        /*0b18*/ 	.word	0x00007b80


	//   ....[185]....
        /*0b1c*/ 	.word	0x00007b90


	//   ....[186]....
        /*0b20*/ 	.word	0x00007ba0


	//   ....[187]....
        /*0b24*/ 	.word	0x00007bb0


	//   ....[188]....
        /*0b28*/ 	.word	0x00007bc0


	//   ....[189]....
        /*0b2c*/ 	.word	0x00007bd0


	//   ....[190]....
        /*0b30*/ 	.word	0x00007be0


	//   ....[191]....
        /*0b34*/ 	.word	0x00007bf0


	//   ....[192]....
        /*0b38*/ 	.word	0x00007c00


	//   ....[193]....
        /*0b3c*/ 	.word	0x00007c10


	//   ....[194]....
        /*0b40*/ 	.word	0x00007c20


	//   ....[195]....
        /*0b44*/ 	.word	0x00007c30


	//   ....[196]....
        /*0b48*/ 	.word	0x0000be00


	//   ....[197]....
        /*0b4c*/ 	.word	0x0000be30


	//   ....[198]....
        /*0b50*/ 	.word	0x0000be40


	//   ....[199]....
        /*0b54*/ 	.word	0x0000be50


	//   ....[200]....
        /*0b58*/ 	.word	0x0000be60


	//   ....[201]....
        /*0b5c*/ 	.word	0x0000be70


	//   ....[202]....
        /*0b60*/ 	.word	0x0000be80


	//   ....[203]....
        /*0b64*/ 	.word	0x0000be90


	//   ....[204]....
        /*0b68*/ 	.word	0x0000bea0


	//   ....[205]....
        /*0b6c*/ 	.word	0x0000beb0


	//   ....[206]....
        /*0b70*/ 	.word	0x0000bee0


	//   ....[207]....
        /*0b74*/ 	.word	0x0000bef0


	//   ....[208]....
        /*0b78*/ 	.word	0x0000bf00


	//   ....[209]....
        /*0b7c*/ 	.word	0x0000bf10


	//   ....[210]....
        /*0b80*/ 	.word	0x0000bf20


	//   ....[211]....
        /*0b84*/ 	.word	0x0000bf30


	//   ....[212]....
        /*0b88*/ 	.word	0x0000bf40


	//   ....[213]....
        /*0b8c*/ 	.word	0x0000bf50


	//   ....[214]....
        /*0b90*/ 	.word	0x0000bf60


	//   ....[215]....
        /*0b94*/ 	.word	0x0000bf70


	//   ....[216]....
        /*0b98*/ 	.word	0x0000bf90


	//   ....[217]....
        /*0b9c*/ 	.word	0x0000bfa0


	//   ....[218]....
        /*0ba0*/ 	.word	0x0000bfb0


	//   ....[219]....
        /*0ba4*/ 	.word	0x0000bfc0


	//   ....[220]....
        /*0ba8*/ 	.word	0x0000bff0


	//   ....[221]....
        /*0bac*/ 	.word	0x0000c000


	//   ....[222]....
        /*0bb0*/ 	.word	0x0000c010


	//   ....[223]....
        /*0bb4*/ 	.word	0x0000c020


	//   ....[224]....
        /*0bb8*/ 	.word	0x0000c030


	//   ....[225]....
        /*0bbc*/ 	.word	0x0000c040


	//   ....[226]....
        /*0bc0*/ 	.word	0x0000c050


	//   ....[227]....
        /*0bc4*/ 	.word	0x0000c060


	//   ....[228]....
        /*0bc8*/ 	.word	0x0000c0e0


	//   ....[229]....
        /*0bcc*/ 	.word	0x0000c120


	//   ....[230]....
        /*0bd0*/ 	.word	0x0000c160


	//   ....[231]....
        /*0bd4*/ 	.word	0x0000c170


	//   ....[232]....
        /*0bd8*/ 	.word	0x0000c180


	//   ....[233]....
        /*0bdc*/ 	.word	0x0000c190


	//   ....[234]....
        /*0be0*/ 	.word	0x0000c1a0


	//   ....[235]....
        /*0be4*/ 	.word	0x0000c1b0


	//   ....[236]....
        /*0be8*/ 	.word	0x0000c1c0


	//   ....[237]....
        /*0bec*/ 	.word	0x0000c1d0


	//   ....[238]....
        /*0bf0*/ 	.word	0x0000c1e0


	//   ....[239]....
        /*0bf4*/ 	.word	0x0000c1f0


	//   ....[240]....
        /*0bf8*/ 	.word	0x0000c200


	//   ....[241]....
        /*0bfc*/ 	.word	0x0000c210


	//   ....[242]....
        /*0c00*/ 	.word	0x0000c250


	//   ....[243]....
        /*0c04*/ 	.word	0x0000c260


	//   ....[244]....
        /*0c08*/ 	.word	0x0000c270


	//   ....[245]....
        /*0c0c*/ 	.word	0x0000c280


	//   ....[246]....
        /*0c10*/ 	.word	0x0000c290


	//   ....[247]....
        /*0c14*/ 	.word	0x0000c2a0


	//   ....[248]....
        /*0c18*/ 	.word	0x0000c2c0


	//   ....[249]....
        /*0c1c*/ 	.word	0x0000c2d0


	//   ....[250]....
        /*0c20*/ 	.word	0x0000c2f0


	//   ....[251]....
        /*0c24*/ 	.word	0x0000c300


	//   ....[252]....
        /*0c28*/ 	.word	0x0000c3b0


	//   ....[253]....
        /*0c2c*/ 	.word	0x0000c3d0


	//   ....[254]....
        /*0c30*/ 	.word	0x0000c450


	//   ....[255]....
        /*0c34*/ 	.word	0x0000c470


	//   ....[0]....
        /*0c38*/ 	.word	0x0000c4a0


	//   ....[1]....
        /*0c3c*/ 	.word	0x0000c4d0


	//   ....[2]....
        /*0c40*/ 	.word	0x0000c4e0


	//   ....[3]....
        /*0c44*/ 	.word	0x0000c4f0


	//   ....[4]....
        /*0c48*/ 	.word	0x0000c500


	//   ....[5]....
        /*0c4c*/ 	.word	0x0000c510


	//   ....[6]....
        /*0c50*/ 	.word	0x0000c520


	//   ....[7]....
        /*0c54*/ 	.word	0x0000c530


	//   ....[8]....
        /*0c58*/ 	.word	0x0000c540


	//   ....[9]....
        /*0c5c*/ 	.word	0x0000c560


	//   ....[10]....
        /*0c60*/ 	.word	0x0000c570


	//   ....[11]....
        /*0c64*/ 	.word	0x0000c580


	//   ....[12]....
        /*0c68*/ 	.word	0x0000c590


	//   ....[13]....
        /*0c6c*/ 	.word	0x0000c5a0


	//   ....[14]....
        /*0c70*/ 	.word	0x0000c5b0


	//   ....[15]....
        /*0c74*/ 	.word	0x0000c5c0


	//   ....[16]....
        /*0c78*/ 	.word	0x0000c630


	//   ....[17]....
        /*0c7c*/ 	.word	0x0000c6b0


	//   ....[18]....
        /*0c80*/ 	.word	0x0000c760


	//   ....[19]....
        /*0c84*/ 	.word	0x0000c770


	//   ....[20]....
        /*0c88*/ 	.word	0x0000c780


	//   ....[21]....
        /*0c8c*/ 	.word	0x0000c790


	//   ....[22]....
        /*0c90*/ 	.word	0x0000c7a0


	//   ....[23]....
        /*0c94*/ 	.word	0x0000c7b0


	//   ....[24]....
        /*0c98*/ 	.word	0x0000c7c0


	//   ....[25]....
        /*0c9c*/ 	.word	0x0000c7d0


	//   ....[26]....
        /*0ca0*/ 	.word	0x0000c7e0


	//   ....[27]....
        /*0ca4*/ 	.word	0x0000c7f0


	//   ....[28]....
        /*0ca8*/ 	.word	0x0000c800


	//   ....[29]....
        /*0cac*/ 	.word	0x0000c810


	//   ....[30]....
        /*0cb0*/ 	.word	0x0000c820


	//   ....[31]....
        /*0cb4*/ 	.word	0x0000c830


	//   ....[32]....
        /*0cb8*/ 	.word	0x0000c840


	//   ....[33]....
        /*0cbc*/ 	.word	0x0000c850


	//   ....[34]....
        /*0cc0*/ 	.word	0x0000c860


	//   ....[35]....
        /*0cc4*/ 	.word	0x0000c870


	//   ....[36]....
        /*0cc8*/ 	.word	0x0000c880


	//   ....[37]....
        /*0ccc*/ 	.word	0x0000c890


	//   ....[38]....
        /*0cd0*/ 	.word	0x00010a60


	//   ....[39]....
        /*0cd4*/ 	.word	0x00010a90


	//   ....[40]....
        /*0cd8*/ 	.word	0x00010aa0


	//   ....[41]....
        /*0cdc*/ 	.word	0x00010ab0


	//   ....[42]....
        /*0ce0*/ 	.word	0x00010ac0


	//   ....[43]....
        /*0ce4*/ 	.word	0x00010ad0


	//   ....[44]....
        /*0ce8*/ 	.word	0x00010ae0


	//   ....[45]....
        /*0cec*/ 	.word	0x00010af0


	//   ....[46]....
        /*0cf0*/ 	.word	0x00010b00


	//   ....[47]....
        /*0cf4*/ 	.word	0x00010b10


	//   ....[48]....
        /*0cf8*/ 	.word	0x00010b40


	//   ....[49]....
        /*0cfc*/ 	.word	0x00010b50


	//   ....[50]....
        /*0d00*/ 	.word	0x00010b60


	//   ....[51]....
        /*0d04*/ 	.word	0x00010b70


	//   ....[52]....
        /*0d08*/ 	.word	0x00010b80


	//   ....[53]....
        /*0d0c*/ 	.word	0x00010b90


	//   ....[54]....
        /*0d10*/ 	.word	0x00010ba0


	//   ....[55]....
        /*0d14*/ 	.word	0x00010bb0


	//   ....[56]....
        /*0d18*/ 	.word	0x00010bc0


	//   ....[57]....
        /*0d1c*/ 	.word	0x00010bd0


	//   ....[58]....
        /*0d20*/ 	.word	0x00010bf0


	//   ....[59]....
        /*0d24*/ 	.word	0x00010c00


	//   ....[60]....
        /*0d28*/ 	.word	0x00010c10


	//   ....[61]....
        /*0d2c*/ 	.word	0x00010c20


	//   ....[62]....
        /*0d30*/ 	.word	0x00010c50


	//   ....[63]....
        /*0d34*/ 	.word	0x00010c60


	//   ....[64]....
        /*0d38*/ 	.word	0x00010c70


	//   ....[65]....
        /*0d3c*/ 	.word	0x00010c80


	//   ....[66]....
        /*0d40*/ 	.word	0x00010c90


	//   ....[67]....
        /*0d44*/ 	.word	0x00010ca0


	//   ....[68]....
        /*0d48*/ 	.word	0x00010cb0


	//   ....[69]....
        /*0d4c*/ 	.word	0x00010cc0


	//   ....[70]....
        /*0d50*/ 	.word	0x00010d40


	//   ....[71]....
        /*0d54*/ 	.word	0x00010d80


	//   ....[72]....
        /*0d58*/ 	.word	0x00010dc0


	//   ....[73]....
        /*0d5c*/ 	.word	0x00010dd0


	//   ....[74]....
        /*0d60*/ 	.word	0x00010de0


	//   ....[75]....
        /*0d64*/ 	.word	0x00010df0


	//   ....[76]....
        /*0d68*/ 	.word	0x00010e00


	//   ....[77]....
        /*0d6c*/ 	.word	0x00010e10


	//   ....[78]....
        /*0d70*/ 	.word	0x00010e20


	//   ....[79]....
        /*0d74*/ 	.word	0x00010e30


	//   ....[80]....
        /*0d78*/ 	.word	0x00010e40


	//   ....[81]....
        /*0d7c*/ 	.word	0x00010e50


	//   ....[82]....
        /*0d80*/ 	.word	0x00010e60


	//   ....[83]....
        /*0d84*/ 	.word	0x00010e70


	//   ....[84]....
        /*0d88*/ 	.word	0x00010eb0


	//   ....[85]....
        /*0d8c*/ 	.word	0x00010ec0


	//   ....[86]....
        /*0d90*/ 	.word	0x00010ed0


	//   ....[87]....
        /*0d94*/ 	.word	0x00010ee0


	//   ....[88]....
        /*0d98*/ 	.word	0x00010ef0


	//   ....[89]....
        /*0d9c*/ 	.word	0x00010f00


	//   ....[90]....
        /*0da0*/ 	.word	0x00010f20


	//   ....[91]....
        /*0da4*/ 	.word	0x00010f30


	//   ....[92]....
        /*0da8*/ 	.word	0x00010f50


	//   ....[93]....
        /*0dac*/ 	.word	0x00010f60


	//   ....[94]....
        /*0db0*/ 	.word	0x00011010


	//   ....[95]....
        /*0db4*/ 	.word	0x00011030


	//   ....[96]....
        /*0db8*/ 	.word	0x000110b0


	//   ....[97]....
        /*0dbc*/ 	.word	0x000110d0


	//   ....[98]....
        /*0dc0*/ 	.word	0x00011100


	//   ....[99]....
        /*0dc4*/ 	.word	0x00011130


	//   ....[100]....
        /*0dc8*/ 	.word	0x00011140


	//   ....[101]....
        /*0dcc*/ 	.word	0x00011150


	//   ....[102]....
        /*0dd0*/ 	.word	0x00011160


	//   ....[103]....
        /*0dd4*/ 	.word	0x00011170


	//   ....[104]....
        /*0dd8*/ 	.word	0x00011180


	//   ....[105]....
        /*0ddc*/ 	.word	0x00011190


	//   ....[106]....
        /*0de0*/ 	.word	0x000111a0


	//   ....[107]....
        /*0de4*/ 	.word	0x000111c0


	//   ....[108]....
        /*0de8*/ 	.word	0x000111d0


	//   ....[109]....
        /*0dec*/ 	.word	0x000111e0


	//   ....[110]....
        /*0df0*/ 	.word	0x000111f0


	//   ....[111]....
        /*0df4*/ 	.word	0x00011200


	//   ....[112]....
        /*0df8*/ 	.word	0x00011210


	//   ....[113]....
        /*0dfc*/ 	.word	0x00011220


	//   ....[114]....
        /*0e00*/ 	.word	0x00011290


	//   ....[115]....
        /*0e04*/ 	.word	0x00011310


	//   ....[116]....
        /*0e08*/ 	.word	0x000113c0


	//   ....[117]....
        /*0e0c*/ 	.word	0x000113d0


	//   ....[118]....
        /*0e10*/ 	.word	0x000113e0


	//   ....[119]....
        /*0e14*/ 	.word	0x000113f0


	//   ....[120]....
        /*0e18*/ 	.word	0x00011400


	//   ....[121]....
        /*0e1c*/ 	.word	0x00011410


	//   ....[122]....
        /*0e20*/ 	.word	0x00011420


	//   ....[123]....
        /*0e24*/ 	.word	0x00011430


	//   ....[124]....
        /*0e28*/ 	.word	0x00011440


	//   ....[125]....
        /*0e2c*/ 	.word	0x00011450


	//   ....[126]....
        /*0e30*/ 	.word	0x00011460


	//   ....[127]....
        /*0e34*/ 	.word	0x00011470


	//   ....[128]....
        /*0e38*/ 	.word	0x00011480


	//   ....[129]....
        /*0e3c*/ 	.word	0x00011490


	//   ....[130]....
        /*0e40*/ 	.word	0x000114a0


	//   ....[131]....
        /*0e44*/ 	.word	0x000114b0


	//   ....[132]....
        /*0e48*/ 	.word	0x000114c0


	//   ....[133]....
        /*0e4c*/ 	.word	0x000114d0


	//   ....[134]....
        /*0e50*/ 	.word	0x000114e0


	//   ....[135]....
        /*0e54*/ 	.word	0x000114f0


	//   ....[136]....
        /*0e58*/ 	.word	0x000156c0


	//   ....[137]....
        /*0e5c*/ 	.word	0x000156f0


	//   ....[138]....
        /*0e60*/ 	.word	0x00015700


	//   ....[139]....
        /*0e64*/ 	.word	0x00015710


	//   ....[140]....
        /*0e68*/ 	.word	0x00015720


	//   ....[141]....
        /*0e6c*/ 	.word	0x00015730


	//   ....[142]....
        /*0e70*/ 	.word	0x00015740


	//   ....[143]....
        /*0e74*/ 	.word	0x00015750


	//   ....[144]....
        /*0e78*/ 	.word	0x00015760


	//   ....[145]....
        /*0e7c*/ 	.word	0x00015770


	//   ....[146]....
        /*0e80*/ 	.word	0x00015780


	//   ....[147]....
        /*0e84*/ 	.word	0x00015790


	//   ....[148]....
        /*0e88*/ 	.word	0x000157b0


	//   ....[149]....
        /*0e8c*/ 	.word	0x000157c0


	//   ....[150]....
        /*0e90*/ 	.word	0x000157d0


	//   ....[151]....
        /*0e94*/ 	.word	0x000157e0


	//   ....[152]....
        /*0e98*/ 	.word	0x000157f0


	//   ....[153]....
        /*0e9c*/ 	.word	0x00015800


	//   ....[154]....
        /*0ea0*/ 	.word	0x00015820


	//   ....[155]....
        /*0ea4*/ 	.word	0x00015830


	//   ....[156]....
        /*0ea8*/ 	.word	0x00015840


	//   ....[157]....
        /*0eac*/ 	.word	0x00015850


	//   ....[158]....
        /*0eb0*/ 	.word	0x00015870


	//   ....[159]....
        /*0eb4*/ 	.word	0x00015880


	//   ....[160]....
        /*0eb8*/ 	.word	0x000158b0


	//   ....[161]....
        /*0ebc*/ 	.word	0x000158c0


	//   ....[162]....
        /*0ec0*/ 	.word	0x000158d0


	//   ....[163]....
        /*0ec4*/ 	.word	0x000158e0


	//   ....[164]....
        /*0ec8*/ 	.word	0x00015930


	//   ....[165]....
        /*0ecc*/ 	.word	0x00015940


	//   ....[166]....
        /*0ed0*/ 	.word	0x00015960


	//   ....[167]....
        /*0ed4*/ 	.word	0x00015970


	//   ....[168]....
        /*0ed8*/ 	.word	0x00015990


	//   ....[169]....
        /*0edc*/ 	.word	0x000159a0


	//   ....[170]....
        /*0ee0*/ 	.word	0x000159b0


	//   ....[171]....
        /*0ee4*/ 	.word	0x000159c0


	//   ....[172]....
        /*0ee8*/ 	.word	0x000159d0


	//   ....[173]....
        /*0eec*/ 	.word	0x000159e0


	//   ....[174]....
        /*0ef0*/ 	.word	0x000159f0


	//   ....[175]....
        /*0ef4*/ 	.word	0x00015a40


	//   ....[176]....
        /*0ef8*/ 	.word	0x00015a80


	//   ....[177]....
        /*0efc*/ 	.word	0x00015a90


	//   ....[178]....
        /*0f00*/ 	.word	0x00015aa0


	//   ....[179]....
        /*0f04*/ 	.word	0x00015ab0


	//   ....[180]....
        /*0f08*/ 	.word	0x00015ac0


	//   ....[181]....
        /*0f0c*/ 	.word	0x00015ad0


	//   ....[182]....
        /*0f10*/ 	.word	0x00015b00


	//   ....[183]....
        /*0f14*/ 	.word	0x00015b10


	//   ....[184]....
        /*0f18*/ 	.word	0x00015b20


	//   ....[185]....
        /*0f1c*/ 	.word	0x00015b30


	//   ....[186]....
        /*0f20*/ 	.word	0x00015b70


	//   ....[187]....
        /*0f24*/ 	.word	0x00015b80


	//   ....[188]....
        /*0f28*/ 	.word	0x00015b90


	//   ....[189]....
        /*0f2c*/ 	.word	0x00015bb0


	//   ....[190]....
        /*0f30*/ 	.word	0x00015be0


	//   ....[191]....
        /*0f34*/ 	.word	0x00015bf0


	//   ....[192]....
        /*0f38*/ 	.word	0x00015c10


	//   ....[193]....
        /*0f3c*/ 	.word	0x00015c20


	//   ....[194]....
        /*0f40*/ 	.word	0x00015cf0


	//   ....[195]....
        /*0f44*/ 	.word	0x00015d20


	//   ....[196]....
        /*0f48*/ 	.word	0x00015d50


	//   ....[197]....
        /*0f4c*/ 	.word	0x00015d80


	//   ....[198]....
        /*0f50*/ 	.word	0x00015d90


	//   ....[199]....
        /*0f54*/ 	.word	0x00015da0


	//   ....[200]....
        /*0f58*/ 	.word	0x00015db0


	//   ....[201]....
        /*0f5c*/ 	.word	0x00015dc0


	//   ....[202]....
        /*0f60*/ 	.word	0x00015dd0


	//   ....[203]....
        /*0f64*/ 	.word	0x00015de0


	//   ....[204]....
        /*0f68*/ 	.word	0x00015e10


	//   ....[205]....
        /*0f6c*/ 	.word	0x00015e20


	//   ....[206]....
        /*0f70*/ 	.word	0x00015e30


	//   ....[207]....
        /*0f74*/ 	.word	0x00015e40


	//   ....[208]....
        /*0f78*/ 	.word	0x00015e50


	//   ....[209]....
        /*0f7c*/ 	.word	0x00015e60


	//   ....[210]....
        /*0f80*/ 	.word	0x00015e70


	//   ....[211]....
        /*0f84*/ 	.word	0x00015e80


	//   ....[212]....
        /*0f88*/ 	.word	0x00015ef0


	//   ....[213]....
        /*0f8c*/ 	.word	0x00015f40


	//   ....[214]....
        /*0f90*/ 	.word	0x00015fc0


	//   ....[215]....
        /*0f94*/ 	.word	0x00016030


	//   ....[216]....
        /*0f98*/ 	.word	0x00016040


	//   ....[217]....
        /*0f9c*/ 	.word	0x00016050


	//   ....[218]....
        /*0fa0*/ 	.word	0x00016060


	//   ....[219]....
        /*0fa4*/ 	.word	0x00016070


	//   ....[220]....
        /*0fa8*/ 	.word	0x00016080


	//   ....[221]....
        /*0fac*/ 	.word	0x00016090


	//   ....[222]....
        /*0fb0*/ 	.word	0x000160a0


	//   ....[223]....
        /*0fb4*/ 	.word	0x000160b0


	//   ....[224]....
        /*0fb8*/ 	.word	0x000160c0


	//   ....[225]....
        /*0fbc*/ 	.word	0x000160d0


	//   ....[226]....
        /*0fc0*/ 	.word	0x000160e0


	//   ....[227]....
        /*0fc4*/ 	.word	0x000160f0


	//   ....[228]....
        /*0fc8*/ 	.word	0x00016100


	//   ....[229]....
        /*0fcc*/ 	.word	0x00016110


	//   ....[230]....
        /*0fd0*/ 	.word	0x00016120


	//   ....[231]....
        /*0fd4*/ 	.word	0x00016130


	//   ....[232]....
        /*0fd8*/ 	.word	0x00016140


	//   ....[233]....
        /*0fdc*/ 	.word	0x00016150


	//----- nvinfo : EIATTR_EXIT_INSTR_OFFSETS
	.align		4
.L_578:
        /*0fe0*/ 	.byte	0x04, 0x1c
        /*0fe2*/ 	.short	(.L_580 - .L_579)


	//   ....[0]....
.L_579:
        /*0fe4*/ 	.word	0x00027980


	//   ....[1]....
        /*0fe8*/ 	.word	0x00029db0


	//   ....[2]....
        /*0fec*/ 	.word	0x00029e40


	//----- nvinfo : EIATTR_MAX_THREADS
	.align		4
.L_580:
        /*0ff0*/ 	.byte	0x04, 0x05
        /*0ff2*/ 	.short	(.L_582 - .L_581)
.L_581:
        /*0ff4*/ 	.word	0x00000080
        /*0ff8*/ 	.word	0x00000001
        /*0ffc*/ 	.word	0x00000001


	//----- nvinfo : EIATTR_CRS_STACK_SIZE
	.align		4
.L_582:
        /*1000*/ 	.byte	0x04, 0x1e
        /*1002*/ 	.short	(.L_584 - .L_583)
.L_583:
        /*1004*/ 	.word	0x00000000
.L_584:


//--------------------- .nv.info._ZN17fastertransformer38beam_online_softmax_topk_stage2_kernelI6__halfLi64ELi64EEEvPKfS3_PiPT_ii --------------------------
	.section	.nv.info._ZN17fastertransformer38beam_online_softmax_topk_stage2_kernelI6__halfLi64ELi64EEEvPKfS3_PiPT_ii,"",@"SHT_CUDA_INFO"
	.sectionflags	@""
	.align	4


	//----- nvinfo : EIATTR_CUDA_API_VERSION
	.align		4
        /*0000*/ 	.byte	0x04, 0x37
        /*0002*/ 	.short	(.L_586 - .L_585)
.L_585:
        /*0004*/ 	.word	0x00000082


	//----- nvinfo : EIATTR_SW2861232_WAR
	.align		4
.L_586:
        /*0008*/ 	.byte	0x01, 0x35
	.zero		2


	//----- nvinfo : EIATTR_PARAM_CBANK
	.align		4
        /*000c*/ 	.byte	0x04, 0x0a
        /*000e*/ 	.short	(.L_588 - .L_587)
	.align		4
.L_587:
        /*0010*/ 	.word	index@(.nv.constant0._ZN17fastertransformer38beam_online_softmax_topk_stage2_kernelI6__halfLi64ELi64EEEvPKfS3_PiPT_ii)
        /*0014*/ 	.short	0x0160
        /*0016*/ 	.short	0x0028


	//----- nvinfo : EIATTR_CBANK_PARAM_SIZE
	.align		4
.L_588:
        /*0018*/ 	.byte	0x03, 0x19
        /*001a*/ 	.short	0x0028


	//----- nvinfo : EIATTR_KPARAM_INFO
	.align		4
        /*001c*/ 	.byte	0x04, 0x17
        /*001e*/ 	.short	(.L_590 - .L_589)
.L_589:
        /*0020*/ 	.word	0x00000000
        /*0024*/ 	.short	0x0005
        /*0026*/ 	.short	0x0024
        /*0028*/ 	.byte	0x00, 0xf0, 0x11, 0x00


	//----- nvinfo : EIATTR_KPARAM_INFO
	.align		4
.L_590:
        /*002c*/ 	.byte	0x04, 0x17
        /*002e*/ 	.short	(.L_592 - .L_591)
.L_591:
        /*0030*/ 	.word	0x00000000
        /*0034*/ 	.short	0x0004
        /*0036*/ 	.short	0x0020
        /*0038*/ 	.byte	0x00, 0xf0, 0x11, 0x00


	//----- nvinfo : EIATTR_KPARAM_INFO
	.align		4
.L_592:
        /*003c*/ 	.byte	0x04, 0x17
        /*003e*/ 	.short	(.L_594 - .L_593)
.L_593:
        /*0040*/ 	.word	0x00000000
        /*0044*/ 	.short	0x0003
        /*0046*/ 	.short	0x0018
        /*0048*/ 	.byte	0x00, 0xf0, 0x21, 0x00


	//----- nvinfo : EIATTR_KPARAM_INFO
	.align		4
.L_594:
        /*004c*/ 	.byte	0x04, 0x17
        /*004e*/ 	.short	(.L_596 - .L_595)
.L_595:
        /*0050*/ 	.word	0x00000000
        /*0054*/ 	.short	0x0002
        /*0056*/ 	.short	0x0010
        /*0058*/ 	.byte	0x00, 0xf0, 0x21, 0x00


	//----- nvinfo : EIATTR_KPARAM_INFO
	.align		4
.L_596:
        /*005c*/ 	.byte	0x04, 0x17
        /*005e*/ 	.short	(.L_598 - .L_597)
.L_597:
        /*0060*/ 	.word	0x00000000
        /*0064*/ 	.short	0x0001
        /*0066*/ 	.short	0x0008
        /*0068*/ 	.byte	0x00, 0xf0, 0x21, 0x00


	//----- nvinfo : EIATTR_KPARAM_INFO
	.align		4
.L_598:
        /*006c*/ 	.byte	0x04, 0x17
        /*006e*/ 	.short	(.L_600 - .L_599)
.L_599:
        /*0070*/ 	.word	0x00000000
        /*0074*/ 	.short	0x0000
        /*0076*/ 	.short	0x0000
        /*0078*/ 	.byte	0x00, 0xf0, 0x21, 0x00


	//----- nvinfo : EIATTR_MAXREG_COUNT
	.align		4
.L_600:
        /*007c*/ 	.byte	0x03, 0x1b
        /*007e*/ 	.short	0x00ff


	//----- nvinfo : EIATTR_NUM_BARRIERS
	.align		4
        /*0080*/ 	.byte	0x02, 0x4c
        /*0082*/ 	.byte	0x01
	.zero		1


	//----- nvinfo : EIATTR_MERCURY_ISA_VERSION
	.align		4
        /*0084*/ 	.byte	0x03, 0x5f
        /*0086*/ 	.short	0x0000


	//----- nvinfo : EIATTR_COOP_GROUP_MASK_REGIDS
	.align		4
        /*0088*/ 	.byte	0x04, 0x29
        /*008a*/ 	.short	(.L_602 - .L_601)


	//   ....[0]....
.L_601:
        /*008c*/ 	.word	0xffffffff


	//   ....[1]....
        /*0090*/ 	.word	0xffffffff


	//   ....[2]....
        /*0094*/ 	.word	0xffffffff


	//   ....[3]....
        /*0098*/ 	.word	0xffffffff


	//   ....[4]....
        /*009c*/ 	.word	0xffffffff


	//   ....[5]....
        /*00a0*/ 	.word	0xffffffff


	//   ....[6]....
        /*00a4*/ 	.word	0xffffffff


	//   ....[7]....
        /*00a8*/ 	.word	0xffffffff


	//   ....[8]....
        /*00ac*/ 	.word	0xffffffff


	//   ....[9]....
        /*00b0*/ 	.word	0xffffffff


	//   ....[10]....
        /*00b4*/ 	.word	0xffffffff


	//   ....[11]....
        /*00b8*/ 	.word	0xffffffff


	//   ....[12]....
        /*00bc*/ 	.word	0xffffffff


	//   ....[13]....
        /*00c0*/ 	.word	0xffffffff


	//   ....[14]....
        /*00c4*/ 	.word	0xffffffff


	//   ....[15]....
        /*00c8*/ 	.word	0xffffffff


	//   ....[16]....
        /*00cc*/ 	.word	0xffffffff


	//   ....[17]....
        /*00d0*/ 	.word	0xffffffff


	//   ....[18]....
        /*00d4*/ 	.word	0xffffffff


	//   ....[19]....
        /*00d8*/ 	.word	0xffffffff


	//   ....[20]....
        /*00dc*/ 	.word	0xffffffff


	//   ....[21]....
        /*00e0*/ 	.word	0xffffffff


	//   ....[22]....
        /*00e4*/ 	.word	0xffffffff


	//   ....[23]....
        /*00e8*/ 	.word	0xffffffff


	//   ....[24]....
        /*00ec*/ 	.word	0xffffffff


	//   ....[25]....
        /*00f0*/ 	.word	0xffffffff


	//   ....[26]....
        /*00f4*/ 	.word	0xffffffff


	//   ....[27]....
        /*00f8*/ 	.word	0xffffffff


	//   ....[28]....
        /*00fc*/ 	.word	0xffffffff


	//   ....[29]....
        /*0100*/ 	.word	0xffffffff


	//   ....[30]....
        /*0104*/ 	.word	0xffffffff


	//   ....[31]....
        /*0108*/ 	.word	0xffffffff


	//   ....[32]....
        /*010c*/ 	.word	0xffffffff


	//   ....[33]....
        /*0110*/ 	.word	0xffffffff


	//   ....[34]....
        /*0114*/ 	.word	0xffffffff


	//   ....[35]....
        /*0118*/ 	.word	0xffffffff


	//   ....[36]....
        /*011c*/ 	.word	0xffffffff


	//   ....[37]....
        /*0120*/ 	.word	0xffffffff


	//   ....[38]....
        /*0124*/ 	.word	0xffffffff


	//   ....[39]....
        /*0128*/ 	.word	0xffffffff


	//   ....[40]....
        /*012c*/ 	.word	0xffffffff


	//   ....[41]....
        /*0130*/ 	.word	0xffffffff


	//   ....[42]....
        /*0134*/ 	.word	0xffffffff


	//   ....[43]....
        /*0138*/ 	.word	0xffffffff


	//   ....[44]....
        /*013c*/ 	.word	0xffffffff


	//   ....[45]....
        /*0140*/ 	.word	0xffffffff


	//   ....[46]....
        /*0144*/ 	.word	0xffffffff


	//   ....[47]....
        /*0148*/ 	.word	0xffffffff


	//   ....[48]....
        /*014c*/ 	.word	0xffffffff


	//   ....[49]....
        /*0150*/ 	.word	0xffffffff


	//   ....[50]....
        /*0154*/ 	.word	0xffffffff


	//   ....[51]....
        /*0158*/ 	.word	0xffffffff


	//   ....[52]....
        /*015c*/ 	.word	0xffffffff


	//   ....[53]....
        /*0160*/ 	.word	0xffffffff


	//   ....[54]....
        /*0164*/ 	.word	0xffffffff


	//   ....[55]....
        /*0168*/ 	.word	0xffffffff


	//   ....[56]....
        /*016c*/ 	.word	0xffffffff


	//   ....[57]....
        /*0170*/ 	.word	0xffffffff


	//   ....[58]....
        /*0174*/ 	.word	0xffffffff


	//   ....[59]....
        /*0178*/ 	.word	0xffffffff


	//   ....[60]....
        /*017c*/ 	.word	0xffffffff


	//   ....[61]....
        /*0180*/ 	.word	0xffffffff


	//   ....[62]....
        /*0184*/ 	.word	0xffffffff


	//   ....[63]....
        /*0188*/ 	.word	0xffffffff


	//   ....[64]....
        /*018c*/ 	.word	0xffffffff


	//   ....[65]....
        /*0190*/ 	.word	0xffffffff


	//   ....[66]....
        /*0194*/ 	.word	0xffffffff


	//   ....[67]....
        /*0198*/ 	.word	0xffffffff


	//   ....[68]....
        /*019c*/ 	.word	0xffffffff


	//   ....[69]....
        /*01a0*/ 	.word	0xffffffff


	//   ....[70]....
        /*01a4*/ 	.word	0xffffffff


	//   ....[71]....
        /*01a8*/ 	.word	0xffffffff


	//   ....[72]....
        /*01ac*/ 	.word	0xffffffff


	//   ....[73]....
        /*01b0*/ 	.word	0xffffffff


	//   ....[74]....
        /*01b4*/ 	.word	0xffffffff


	//   ....[75]....
        /*01b8*/ 	.word	0xffffffff


	//   ....[76]....
        /*01bc*/ 	.word	0xffffffff


	//   ....[77]....
        /*01c0*/ 	.word	0xffffffff


	//   ....[78]....
        /*01c4*/ 	.word	0xffffffff


	//   ....[79]....
        /*01c8*/ 	.word	0xffffffff


	//   ....[80]....
        /*01cc*/ 	.word	0xffffffff


	//   ....[81]....
        /*01d0*/ 	.word	0xffffffff


	//   ....[82]....
        /*01d4*/ 	.word	0xffffffff


	//   ....[83]....
        /*01d8*/ 	.word	0xffffffff


	//   ....[84]....
        /*01dc*/ 	.word	0xffffffff


	//   ....[85]....
        /*01e0*/ 	.word	0xffffffff


	//   ....[86]....
        /*01e4*/ 	.word	0xffffffff


	//   ....[87]....
        /*01e8*/ 	.word	0xffffffff


	//   ....[88]....
        /*01ec*/ 	.word	0xffffffff


	//   ....[89]....
        /*01f0*/ 	.word	0xffffffff


	//   ....[90]....
        /*01f4*/ 	.word	0xffffffff


	//   ....[91]....
        /*01f8*/ 	.word	0xffffffff


	//   ....[92]....
        /*01fc*/ 	.word	0xffffffff


	//   ....[93]....
        /*0200*/ 	.word	0xffffffff


	//   ....[94]....
        /*0204*/ 	.word	0xffffffff


	//   ....[95]....
        /*0208*/ 	.word	0xffffffff


	//   ....[96]....
        /*020c*/ 	.word	0xffffffff


	//   ....[97]....
        /*0210*/ 	.word	0xffffffff


	//   ....[98]....
        /*0214*/ 	.word	0xffffffff


	//   ....[99]....
        /*0218*/ 	.word	0xffffffff


	//   ....[100]....
        /*021c*/ 	.word	0xffffffff


	//   ....[101]....
        /*0220*/ 	.word	0xffffffff


	//   ....[102]....
        /*0224*/ 	.word	0xffffffff


	//   ....[103]....
        /*0228*/ 	.word	0xffffffff


	//   ....[104]....
        /*022c*/ 	.word	0xffffffff


	//   ....[105]....
        /*0230*/ 	.word	0xffffffff


	//   ....[106]....
        /*0234*/ 	.word	0xffffffff


	//   ....[107]....
        /*0238*/ 	.word	0xffffffff


	//   ....[108]....
        /*023c*/ 	.word	0xffffffff


	//   ....[109]....
        /*0240*/ 	.word	0xffffffff


	//   ....[110]....
        /*0244*/ 	.word	0xffffffff


	//   ....[111]....
        /*0248*/ 	.word	0xffffffff


	//   ....[112]....
        /*024c*/ 	.word	0xffffffff


	//   ....[113]....
        /*0250*/ 	.word	0xffffffff


	//   ....[114]....
        /*0254*/ 	.word	0xffffffff


	//   ....[115]....
        /*0258*/ 	.word	0xffffffff


	//   ....[116]....
        /*025c*/ 	.word	0xffffffff


	//   ....[117]....
        /*0260*/ 	.word	0xffffffff


	//   ....[118]....
        /*0264*/ 	.word	0xffffffff


	//   ....[119]....
        /*0268*/ 	.word	0xffffffff


	//   ....[120]....
        /*026c*/ 	.word	0xffffffff


	//   ....[121]....
        /*0270*/ 	.word	0xffffffff


	//   ....[122]....
        /*0274*/ 	.word	0xffffffff


	//   ....[123]....
        /*0278*/ 	.word	0xffffffff


	//   ....[124]....
        /*027c*/ 	.word	0xffffffff


	//   ....[125]....
        /*0280*/ 	.word	0xffffffff


	//   ....[126]....
        /*0284*/ 	.word	0xffffffff


	//   ....[127]....
        /*0288*/ 	.word	0xffffffff


	//   ....[128]....
        /*028c*/ 	.word	0xffffffff


	//   ....[129]....
        /*0290*/ 	.word	0xffffffff


	//   ....[130]....
        /*0294*/ 	.word	0xffffffff


	//   ....[131]....
        /*0298*/ 	.word	0xffffffff


	//   ....[132]....
        /*029c*/ 	.word	0xffffffff


	//   ....[133]....
        /*02a0*/ 	.word	0xffffffff


	//   ....[134]....
        /*02a4*/ 	.word	0xffffffff


	//   ....[135]....
        /*02a8*/ 	.word	0xffffffff


	//   ....[136]....
        /*02ac*/ 	.word	0xffffffff


	//   ....[137]....
        /*02b0*/ 	.word	0xffffffff


	//   ....[138]....
        /*02b4*/ 	.word	0xffffffff


	//   ....[139]....
        /*02b8*/ 	.word	0xffffffff


	//   ....[140]....
        /*02bc*/ 	.word	0xffffffff


	//   ....[141]....
        /*02c0*/ 	.word	0xffffffff


	//   ....[142]....
        /*02c4*/ 	.word	0xffffffff


	//   ....[143]....
        /*02c8*/ 	.word	0xffffffff


	//   ....[144]....
        /*02cc*/ 	.word	0xffffffff


	//   ....[145]....
        /*02d0*/ 	.word	0xffffffff


	//   ....[146]....
        /*02d4*/ 	.word	0xffffffff


	//   ....[147]....
        /*02d8*/ 	.word	0xffffffff


	//   ....[148]....
        /*02dc*/ 	.word	0xffffffff


	//   ....[149]....
        /*02e0*/ 	.word	0xffffffff


	//   ....[150]....
        /*02e4*/ 	.word	0xffffffff


	//   ....[151]....
        /*02e8*/ 	.word	0xffffffff


	//   ....[152]....
        /*02ec*/ 	.word	0xffffffff


	//   ....[153]....
        /*02f0*/ 	.word	0xffffffff


	//   ....[154]....
        /*02f4*/ 	.word	0xffffffff


	//   ....[155]....
        /*02f8*/ 	.word	0xffffffff


	//   ....[156]....
        /*02fc*/ 	.word	0xffffffff


	//   ....[157]....
        /*0300*/ 	.word	0xffffffff


	//   ....[158]....
        /*0304*/ 	.word	0xffffffff


	//   ....[159]....
        /*0308*/ 	.word	0xffffffff


	//   ....[160]....
        /*030c*/ 	.word	0xffffffff


	//   ....[161]....
        /*0310*/ 	.word	0xffffffff


	//   ....[162]....
        /*0314*/ 	.word	0xffffffff


	//   ....[163]....
        /*0318*/ 	.word	0xffffffff


	//   ....[164]....
        /*031c*/ 	.word	0xffffffff


	//   ....[165]....
        /*0320*/ 	.word	0xffffffff


	//   ....[166]....
        /*0324*/ 	.word	0xffffffff


	//   ....[167]....
        /*0328*/ 	.word	0xffffffff


	//   ....[168]....
        /*032c*/ 	.word	0xffffffff


	//   ....[169]....
        /*0330*/ 	.word	0xffffffff


	//   ....[170]....
        /*0334*/ 	.word	0xffffffff


	//   ....[171]....
        /*0338*/ 	.word	0xffffffff


	//   ....[172]....
        /*033c*/ 	.word	0xffffffff


	//   ....[173]....
        /*0340*/ 	.word	0xffffffff


	//   ....[174]....
        /*0344*/ 	.word	0xffffffff


	//   ....[175]....
        /*0348*/ 	.word	0xffffffff


	//   ....[176]....
        /*034c*/ 	.word	0xffffffff


	//   ....[177]....
        /*0350*/ 	.word	0xffffffff


	//   ....[178]....
        /*0354*/ 	.word	0xffffffff


	//   ....[179]....
        /*0358*/ 	.word	0xffffffff


	//   ....[180]....
        /*035c*/ 	.word	0xffffffff


	//   ....[181]....
        /*0360*/ 	.word	0xffffffff


	//   ....[182]....
        /*0364*/ 	.word	0xffffffff


	//   ....[183]....
        /*0368*/ 	.word	0xffffffff


	//   ....[184]....
        /*036c*/ 	.word	0xffffffff


	//   ....[185]....
        /*0370*/ 	.word	0xffffffff


	//   ....[186]....
        /*0374*/ 	.word	0xffffffff


	//   ....[187]....
        /*0378*/ 	.word	0xffffffff


	//   ....[188]....
        /*037c*/ 	.word	0xffffffff


	//   ....[189]....
        /*0380*/ 	.word	0xffffffff


	//   ....[190]....
        /*0384*/ 	.word	0xffffffff


	//   ....[191]....
        /*0388*/ 	.word	0xffffffff


	//   ....[192]....
        /*038c*/ 	.word	0xffffffff


	//   ....[193]....
        /*0390*/ 	.word	0xffffffff


	//   ....[194]....
        /*0394*/ 	.word	0xffffffff


	//   ....[195]....
        /*0398*/ 	.word	0xffffffff


	//   ....[196]....
        /*039c*/ 	.word	0xffffffff


	//   ....[197]....
        /*03a0*/ 	.word	0xffffffff


	//   ....[198]....
        /*03a4*/ 	.word	0xffffffff


	//   ....[199]....
        /*03a8*/ 	.word	0xffffffff


	//   ....[200]....
        /*03ac*/ 	.word	0xffffffff


	//   ....[201]....
        /*03b0*/ 	.word	0xffffffff


	//   ....[202]....
        /*03b4*/ 	.word	0xffffffff


	//   ....[203]....
        /*03b8*/ 	.word	0xffffffff


	//   ....[204]....
        /*03bc*/ 	.word	0xffffffff


	//   ....[205]....
        /*03c0*/ 	.word	0xffffffff


	//   ....[206]....
        /*03c4*/ 	.word	0xffffffff


	//   ....[207]....
        /*03c8*/ 	.word	0xffffffff


	//   ....[208]....
        /*03cc*/ 	.word	0xffffffff


	//   ....[209]....
        /*03d0*/ 	.word	0xffffffff


	//   ....[210]....
        /*03d4*/ 	.word	0xffffffff


	//   ....[211]....
        /*03d8*/ 	.word	0xffffffff


	//   ....[212]....
        /*03dc*/ 	.word	0xffffffff


	//   ....[213]....
        /*03e0*/ 	.word	0xffffffff


	//   ....[214]....
        /*03e4*/ 	.word	0xffffffff


	//   ....[215]....
        /*03e8*/ 	.word	0xffffffff


	//   ....[216]....
        /*03ec*/ 	.word	0xffffffff


	//   ....[217]....
        /*03f0*/ 	.word	0xffffffff


	//   ....[218]....
        /*03f4*/ 	.word	0xffffffff


	//   ....[219]....
        /*03f8*/ 	.word	0xffffffff


	//   ....[220]....
        /*03fc*/ 	.word	0xffffffff


	//   ....[221]....
        /*0400*/ 	.word	0xffffffff


	//   ....[222]....
        /*0404*/ 	.word	0xffffffff


	//   ....[223]....
        /*0408*/ 	.word	0xffffffff


	//   ....[224]....
        /*040c*/ 	.word	0xffffffff


	//   ....[225]....
        /*0410*/ 	.word	0xffffffff


	//   ....[226]....
        /*0414*/ 	.word	0xffffffff


	//   ....[227]....
        /*0418*/ 	.word	0xffffffff


	//   ....[228]....
        /*041c*/ 	.word	0xffffffff


	//   ....[229]....
        /*0420*/ 	.word	0xffffffff


	//   ....[230]....
        /*0424*/ 	.word	0xffffffff


	//   ....[231]....
        /*0428*/ 	.word	0xffffffff


	//   ....[232]....
        /*042c*/ 	.word	0xffffffff


	//   ....[233]....
        /*0430*/ 	.word	0xffffffff


	//   ....[234]....
        /*0434*/ 	.word	0xffffffff


	//   ....[235]....
        /*0438*/ 	.word	0xffffffff


	//   ....[236]....
        /*043c*/ 	.word	0xffffffff


	//   ....[237]....
        /*0440*/ 	.word	0xffffffff


	//   ....[238]....
        /*0444*/ 	.word	0xffffffff


	//   ....[239]....
        /*0448*/ 	.word	0xffffffff


	//   ....[240]....
        /*044c*/ 	.word	0xffffffff


	//   ....[241]....
        /*0450*/ 	.word	0xffffffff


	//   ....[242]....
        /*0454*/ 	.word	0xffffffff


	//   ....[243]....
        /*0458*/ 	.word	0xffffffff


	//   ....[244]....
        /*045c*/ 	.word	0xffffffff


	//   ....[245]....
        /*0460*/ 	.word	0xffffffff


	//   ....[246]....
        /*0464*/ 	.word	0xffffffff


	//   ....[247]....
        /*0468*/ 	.word	0xffffffff


	//   ....[248]....
        /*046c*/ 	.word	0xffffffff


	//   ....[249]....
        /*0470*/ 	.word	0xffffffff


	//   ....[250]....
        /*0474*/ 	.word	0xffffffff


	//   ....[251]....
        /*0478*/ 	.word	0xffffffff


	//   ....[252]....
        /*047c*/ 	.word	0xffffffff


	//   ....[253]....
        /*0480*/ 	.word	0xffffffff


	//   ....[254]....
        /*0484*/ 	.word	0xffffffff


	//   ....[255]....
        /*0488*/ 	.word	0xffffffff


	//   ....[0]....
        /*048c*/ 	.word	0xffffffff


	//   ....[1]....
        /*0490*/ 	.word	0xffffffff


	//   ....[2]....
        /*0494*/ 	.word	0xffffffff


	//   ....[3]....
        /*0498*/ 	.word	0xffffffff


	//   ....[4]....
        /*049c*/ 	.word	0xffffffff


	//   ....[5]....
        /*04a0*/ 	.word	0xffffffff


	//   ....[6]....
        /*04a4*/ 	.word	0xffffffff


	//   ....[7]....
        /*04a8*/ 	.word	0xffffffff


	//   ....[8]....
        /*04ac*/ 	.word	0xffffffff


	//   ....[9]....
        /*04b0*/ 	.word	0xffffffff


	//   ....[10]....
        /*04b4*/ 	.word	0xffffffff


	//   ....[11]....
        /*04b8*/ 	.word	0xffffffff


	//   ....[12]....
        /*04bc*/ 	.word	0xffffffff


	//   ....[13]....
        /*04c0*/ 	.word	0xffffffff


	//   ....[14]....
        /*04c4*/ 	.word	0xffffffff


	//   ....[15]....
        /*04c8*/ 	.word	0xffffffff


	//   ....[16]....
        /*04cc*/ 	.word	0xffffffff


	//   ....[17]....
        /*04d0*/ 	.word	0xffffffff


	//   ....[18]....
        /*04d4*/ 	.word	0xffffffff


	//   ....[19]....
        /*04d8*/ 	.word	0xffffffff


	//   ....[20]....
        /*04dc*/ 	.word	0xffffffff


	//   ....[21]....
        /*04e0*/ 	.word	0xffffffff


	//   ....[22]....
        /*04e4*/ 	.word	0xffffffff


	//   ....[23]....
        /*04e8*/ 	.word	0xffffffff


	//   ....[24]....
        /*04ec*/ 	.word	0xffffffff


	//   ....[25]....
        /*04f0*/ 	.word	0xffffffff


	//   ....[26]....
        /*04f4*/ 	.word	0xffffffff


	//   ....[27]....
        /*04f8*/ 	.word	0xffffffff


	//   ....[28]....
        /*04fc*/ 	.word	0xffffffff


	//   ....[29]....
        /*0500*/ 	.word	0xffffffff


	//   ....[30]....
        /*0504*/ 	.word	0xffffffff


	//   ....[31]....
        /*0508*/ 	.word	0xffffffff


	//   ....[32]....
        /*050c*/ 	.word	0xffffffff


	//   ....[33]....
        /*0510*/ 	.word	0xffffffff


	//   ....[34]....
        /*0514*/ 	.word	0xffffffff


	//   ....[35]....
        /*0518*/ 	.word	0xffffffff


	//   ....[36]....
        /*051c*/ 	.word	0xffffffff


	//   ....[37]....
        /*0520*/ 	.word	0xffffffff


	//   ....[38]....
        /*0524*/ 	.word	0xffffffff


	//   ....[39]....
        /*0528*/ 	.word	0xffffffff


	//   ....[40]....
        /*052c*/ 	.word	0xffffffff


	//   ....[41]....
        /*0530*/ 	.word	0xffffffff


	//   ....[42]....
        /*0534*/ 	.word	0xffffffff


	//   ....[43]....
        /*0538*/ 	.word	0xffffffff


	//   ....[44]....
        /*053c*/ 	.word	0xffffffff


	//   ....[45]....
        /*0540*/ 	.word	0xffffffff


	//   ....[46]....
        /*0544*/ 	.word	0xffffffff


	//   ....[47]....
        /*0548*/ 	.word	0xffffffff


	//   ....[48]....
        /*054c*/ 	.word	0xffffffff


	//   ....[49]....
        /*0550*/ 	.word	0xffffffff


	//   ....[50]....
        /*0554*/ 	.word	0xffffffff


	//   ....[51]....
        /*0558*/ 	.word	0xffffffff


	//   ....[52]....
        /*055c*/ 	.word	0xffffffff


	//   ....[53]....
        /*0560*/ 	.word	0xffffffff


	//   ....[54]....
        /*0564*/ 	.word	0xffffffff


	//   ....[55]....
        /*0568*/ 	.word	0xffffffff


	//   ....[56]....
        /*056c*/ 	.word	0xffffffff


	//   ....[57]....
        /*0570*/ 	.word	0xffffffff


	//   ....[58]....
        /*0574*/ 	.word	0xffffffff


	//   ....[59]....
        /*0578*/ 	.word	0xffffffff


	//   ....[60]....
        /*057c*/ 	.word	0xffffffff


	//   ....[61]....
        /*0580*/ 	.word	0xffffffff


	//   ....[62]....
        /*0584*/ 	.word	0xffffffff


	//   ....[63]....
        /*0588*/ 	.word	0xffffffff


	//   ....[64]....
        /*058c*/ 	.word	0xffffffff


	//   ....[65]....
        /*0590*/ 	.word	0xffffffff


	//   ....[66]....
        /*0594*/ 	.word	0xffffffff


	//   ....[67]....
        /*0598*/ 	.word	0xffffffff


	//   ....[68]....
        /*059c*/ 	.word	0xffffffff


	//   ....[69]....
        /*05a0*/ 	.word	0xffffffff


	//   ....[70]....
        /*05a4*/ 	.word	0xffffffff


	//   ....[71]....
        /*05a8*/ 	.word	0xffffffff


	//   ....[72]....
        /*05ac*/ 	.word	0xffffffff


	//   ....[73]....
        /*05b0*/ 	.word	0xffffffff


	//   ....[74]....
        /*05b4*/ 	.word	0xffffffff


	//   ....[75]....
        /*05b8*/ 	.word	0xffffffff


	//   ....[76]....
        /*05bc*/ 	.word	0xffffffff


	//   ....[77]....
        /*05c0*/ 	.word	0xffffffff


	//   ....[78]....
        /*05c4*/ 	.word	0xffffffff


	//   ....[79]....
        /*05c8*/ 	.word	0xffffffff


	//   ....[80]....
        /*05cc*/ 	.word	0xffffffff


	//   ....[81]....
        /*05d0*/ 	.word	0xffffffff


	//   ....[82]....
        /*05d4*/ 	.word	0xffffffff


	//   ....[83]....
        /*05d8*/ 	.word	0xffffffff


	//   ....[84]....
        /*05dc*/ 	.word	0xffffffff


	//   ....[85]....
        /*05e0*/ 	.word	0xffffffff


	//   ....[86]....
        /*05e4*/ 	.word	0xffffffff


	//   ....[87]....
        /*05e8*/ 	.word	0xffffffff


	//   ....[88]....
        /*05ec*/ 	.word	0xffffffff


	//   ....[89]....
        /*05f0*/ 	.word	0xffffffff


	//   ....[90]....
        /*05f4*/ 	.word	0xffffffff


	//   ....[91]....
        /*05f8*/ 	.word	0xffffffff


	//   ....[92]....
        /*05fc*/ 	.word	0xffffffff


	//   ....[93]....
        /*0600*/ 	.word	0xffffffff


	//   ....[94]....
        /*0604*/ 	.word	0xffffffff


	//   ....[95]....
        /*0608*/ 	.word	0xffffffff


	//   ....[96]....
        /*060c*/ 	.word	0xffffffff


	//   ....[97]....
        /*0610*/ 	.word	0xffffffff


	//   ....[98]....
        /*0614*/ 	.word	0xffffffff


	//   ....[99]....
        /*0618*/ 	.word	0xffffffff


	//   ....[100]....
        /*061c*/ 	.word	0xffffffff


	//   ....[101]....
        /*0620*/ 	.word	0xffffffff


	//   ....[102]....
        /*0624*/ 	.word	0xffffffff


	//   ....[103]....
        /*0628*/ 	.word	0xffffffff


	//   ....[104]....
        /*062c*/ 	.word	0xffffffff


	//   ....[105]....
        /*0630*/ 	.word	0xffffffff


	//   ....[106]....
        /*0634*/ 	.word	0xffffffff


	//   ....[107]....
        /*0638*/ 	.word	0xffffffff


	//   ....[108]....
        /*063c*/ 	.word	0xffffffff


	//   ....[109]....
        /*0640*/ 	.word	0xffffffff


	//   ....[110]....
        /*0644*/ 	.word	0xffffffff


	//   ....[111]....
        /*0648*/ 	.word	0xffffffff


	//   ....[112]....
        /*064c*/ 	.word	0xffffffff


	//   ....[113]....
        /*0650*/ 	.word	0xffffffff


	//   ....[114]....
        /*0654*/ 	.word	0xffffffff


	//   ....[115]....
        /*0658*/ 	.word	0xffffffff


	//   ....[116]....
        /*065c*/ 	.word	0xffffffff


	//   ....[117]....
        /*0660*/ 	.word	0xffffffff


	//   ....[118]....
        /*0664*/ 	.word	0xffffffff


	//   ....[119]....
        /*0668*/ 	.word	0xffffffff


	//   ....[120]....
        /*066c*/ 	.word	0xffffffff


	//   ....[121]....
        /*0670*/ 	.word	0xffffffff


	//   ....[122]....
        /*0674*/ 	.word	0xffffffff


	//   ....[123]....
        /*0678*/ 	.word	0xffffffff


	//   ....[124]....
        /*067c*/ 	.word	0xffffffff


	//   ....[125]....
        /*0680*/ 	.word	0xffffffff


	//   ....[126]....
        /*0684*/ 	.word	0xffffffff


	//   ....[127]....
        /*0688*/ 	.word	0xffffffff


	//   ....[128]....
        /*068c*/ 	.word	0xffffffff


	//   ....[129]....
        /*0690*/ 	.word	0xffffffff


	//   ....[130]....
        /*0694*/ 	.word	0xffffffff


	//   ....[131]....
        /*0698*/ 	.word	0xffffffff


	//   ....[132]....
        /*069c*/ 	.word	0xffffffff


	//   ....[133]....
        /*06a0*/ 	.word	0xffffffff


	//   ....[134]....
        /*06a4*/ 	.word	0xffffffff


	//   ....[135]....
        /*06a8*/ 	.word	0xffffffff


	//   ....[136]....
        /*06ac*/ 	.word	0xffffffff


	//   ....[137]....
        /*06b0*/ 	.word	0xffffffff


	//   ....[138]....
        /*06b4*/ 	.word	0xffffffff


	//   ....[139]....
        /*06b8*/ 	.word	0xffffffff


	//   ....[140]....
        /*06bc*/ 	.word	0xffffffff


	//   ....[141]....
        /*06c0*/ 	.word	0xffffffff


	//   ....[142]....
        /*06c4*/ 	.word	0xffffffff


	//   ....[143]....
        /*06c8*/ 	.word	0xffffffff


	//   ....[144]....
        /*06cc*/ 	.word	0xffffffff


	//   ....[145]....
        /*06d0*/ 	.word	0xffffffff


	//   ....[146]....
        /*06d4*/ 	.word	0xffffffff


	//   ....[147]....
        /*06d8*/ 	.word	0xffffffff


	//   ....[148]....
        /*06dc*/ 	.word	0xffffffff


	//   ....[149]....
        /*06e0*/ 	.word	0xffffffff


	//   ....[150]....
        /*06e4*/ 	.word	0xffffffff


	//   ....[151]....
        /*06e8*/ 	.word	0xffffffff


	//   ....[152]....
        /*06ec*/ 	.word	0xffffffff


	//   ....[153]....
        /*06f0*/ 	.word	0xffffffff


	//   ....[154]....
        /*06f4*/ 	.word	0xffffffff


	//   ....[155]....
        /*06f8*/ 	.word	0xffffffff


	//   ....[156]....
        /*06fc*/ 	.word	0xffffffff


	//   ....[157]....
        /*0700*/ 	.word	0xffffffff


	//   ....[158]....
        /*0704*/ 	.word	0xffffffff


	//   ....[159]....
        /*0708*/ 	.word	0xffffffff


	//   ....[160]....
        /*070c*/ 	.word	0xffffffff


	//   ....[161]....
        /*0710*/ 	.word	0xffffffff


	//   ....[162]....
        /*0714*/ 	.word	0xffffffff


	//   ....[163]....
        /*0718*/ 	.word	0xffffffff


	//   ....[164]....
        /*071c*/ 	.word	0xffffffff


	//   ....[165]....
        /*0720*/ 	.word	0xffffffff


	//   ....[166]....
        /*0724*/ 	.word	0xffffffff


	//   ....[167]....
        /*0728*/ 	.word	0xffffffff


	//   ....[168]....
        /*072c*/ 	.word	0xffffffff


	//   ....[169]....
        /*0730*/ 	.word	0xffffffff


	//   ....[170]....
        /*0734*/ 	.word	0xffffffff


	//   ....[171]....
        /*0738*/ 	.word	0xffffffff


	//   ....[172]....
        /*073c*/ 	.word	0xffffffff


	//   ....[173]....
        /*0740*/ 	.word	0xffffffff


	//   ....[174]....
        /*0744*/ 	.word	0xffffffff


	//   ....[175]....
        /*0748*/ 	.word	0xffffffff


	//   ....[176]....
        /*074c*/ 	.word	0xffffffff


	//   ....[177]....
        /*0750*/ 	.word	0xffffffff


	//   ....[178]....
        /*0754*/ 	.word	0xffffffff


	//   ....[179]....
        /*0758*/ 	.word	0xffffffff


	//   ....[180]....
        /*075c*/ 	.word	0xffffffff


	//   ....[181]....
        /*0760*/ 	.word	0xffffffff


	//   ....[182]....
        /*0764*/ 	.word	0xffffffff


	//   ....[183]....
        /*0768*/ 	.word	0xffffffff


	//   ....[184]....
        /*076c*/ 	.word	0xffffffff


	//   ....[185]....
        /*0770*/ 	.word	0xffffffff


	//   ....[186]....
        /*0774*/ 	.word	0xffffffff


	//   ....[187]....
        /*0778*/ 	.word	0xffffffff


	//   ....[188]....
        /*077c*/ 	.word	0xffffffff


	//   ....[189]....
        /*0780*/ 	.word	0xffffffff


	//   ....[190]....
        /*0784*/ 	.word	0xffffffff


	//   ....[191]....
        /*0788*/ 	.word	0xffffffff


	//   ....[192]....
        /*078c*/ 	.word	0xffffffff


	//   ....[193]....
        /*0790*/ 	.word	0xffffffff


	//   ....[194]....
        /*0794*/ 	.word	0xffffffff


	//   ....[195]....
        /*0798*/ 	.word	0xffffffff


	//   ....[196]....
        /*079c*/ 	.word	0xffffffff


	//   ....[197]....
        /*07a0*/ 	.word	0xffffffff


	//   ....[198]....
        /*07a4*/ 	.word	0xffffffff


	//   ....[199]....
        /*07a8*/ 	.word	0xffffffff


	//   ....[200]....
        /*07ac*/ 	.word	0xffffffff


	//   ....[201]....
        /*07b0*/ 	.word	0xffffffff


	//   ....[202]....
        /*07b4*/ 	.word	0xffffffff


	//   ....[203]....
        /*07b8*/ 	.word	0xffffffff


	//   ....[204]....
        /*07bc*/ 	.word	0xffffffff


	//   ....[205]....
        /*07c0*/ 	.word	0xffffffff


	//   ....[206]....
        /*07c4*/ 	.word	0xffffffff


	//   ....[207]....
        /*07c8*/ 	.word	0xffffffff


	//   ....[208]....
        /*07cc*/ 	.word	0xffffffff


	//   ....[209]....
        /*07d0*/ 	.word	0xffffffff


	//   ....[210]....
        /*07d4*/ 	.word	0xffffffff


	//   ....[211]....
        /*07d8*/ 	.word	0xffffffff


	//   ....[212]....
        /*07dc*/ 	.word	0xffffffff


	//   ....[213]....
        /*07e0*/ 	.word	0xffffffff


	//   ....[214]....
        /*07e4*/ 	.word	0xffffffff


	//   ....[215]....
        /*07e8*/ 	.word	0xffffffff


	//   ....[216]....
        /*07ec*/ 	.word	0xffffffff


	//   ....[217]....
        /*07f0*/ 	.word	0xffffffff


	//   ....[218]....
        /*07f4*/ 	.word	0xffffffff


	//   ....[219]....
        /*07f8*/ 	.word	0xffffffff


	//   ....[220]....
        /*07fc*/ 	.word	0xffffffff


	//   ....[221]....
        /*0800*/ 	.word	0xffffffff


	//   ....[222]....
        /*0804*/ 	.word	0xffffffff


	//   ....[223]....
        /*0808*/ 	.word	0xffffffff


	//   ....[224]....
        /*080c*/ 	.word	0xffffffff


	//   ....[225]....
        /*0810*/ 	.word	0xffffffff


	//   ....[226]....
        /*0814*/ 	.word	0xffffffff


	//   ....[227]....
        /*0818*/ 	.word	0xffffffff


	//   ....[228]....
        /*081c*/ 	.word	0xffffffff


	//   ....[229]....
        /*0820*/ 	.word	0xffffffff


	//   ....[230]....
        /*0824*/ 	.word	0xffffffff


	//   ....[231]....
        /*0828*/ 	.word	0xffffffff


	//   ....[232]....
        /*082c*/ 	.word	0xffffffff


	//   ....[233]....
        /*0830*/ 	.word	0xffffffff


	//----- nvinfo : EIATTR_COOP_GROUP_INSTR_OFFSETS
	.align		4
.L_602:
        /*0834*/ 	.byte	0x04, 0x28
        /*0836*/ 	.short	(.L_604 - .L_603)


	//   ....[0]....
.L_603:
        /*0838*/ 	.word	0x00002390


	//   ....[1]....
        /*083c*/ 	.word	0x000023a0


	//   ....[2]....
        /*0840*/ 	.word	0x000023b0


	//   ....[3]....
        /*0844*/ 	.word	0x000023c0


	//   ....[4]....
        /*0848*/ 	.word	0x000023d0


	//   ....[5]....
        /*084c*/ 	.word	0x000023e0


	//   ....[6]....
        /*0850*/ 	.word	0x000023f0


	//   ....[7]....
        /*0854*/ 	.word	0x00002400


	//   ....[8]....
        /*0858*/ 	.word	0x00002410


	//   ....[9]....
        /*085c*/ 	.word	0x00002420


	//   ....[10]....
        /*0860*/ 	.word	0x00002470


	//   ....[11]....
        /*0864*/ 	.word	0x00002480


	//   ....[12]....
        /*0868*/ 	.word	0x00002490


	//   ....[13]....
        /*086c*/ 	.word	0x000024a0


	//   ....[14]....
        /*0870*/ 	.word	0x000025e0


	//   ....[15]....
        /*0874*/ 	.word	0x00002600


	//   ....[16]....
        /*0878*/ 	.word	0x00002620


	//   ....[17]....
        /*087c*/ 	.word	0x00002630


	//   ....[18]....
        /*0880*/ 	.word	0x00002640


	//   ....[19]....
        /*0884*/ 	.word	0x00002650


	//   ....[20]....
        /*0888*/ 	.word	0x00002660


	//   ....[21]....
        /*088c*/ 	.word	0x00002670


	//   ....[22]....
        /*0890*/ 	.word	0x00002680


	//   ....[23]....
        /*0894*/ 	.word	0x00002690


	//   ....[24]....
        /*0898*/ 	.word	0x000026a0


	//   ....[25]....
        /*089c*/ 	.word	0x000026b0


	//   ....[26]....
        /*08a0*/ 	.word	0x000026c0


	//   ....[27]....
        /*08a4*/ 	.word	0x000026d0


	//   ....[28]....
        /*08a8*/ 	.word	0x00002700


	//   ....[29]....
        /*08ac*/ 	.word	0x00002710


	//   ....[30]....
        /*08b0*/ 	.word	0x00002720


	//   ....[31]....
        /*08b4*/ 	.word	0x00002730


	//   ....[32]....
        /*08b8*/ 	.word	0x00002740


	//   ....[33]....
        /*08bc*/ 	.word	0x00002750


	//   ....[34]....
        /*08c0*/ 	.word	0x00002790


	//   ....[35]....
        /*08c4*/ 	.word	0x000027a0


	//   ....[36]....
        /*08c8*/ 	.word	0x000027c0


	//   ....[37]....
        /*08cc*/ 	.word	0x000027d0


	//   ....[38]....
        /*08d0*/ 	.word	0x00002830


	//   ....[39]....
        /*08d4*/ 	.word	0x00002840


	//   ....[40]....
        /*08d8*/ 	.word	0x00002850


	//   ....[41]....
        /*08dc*/ 	.word	0x00002860


	//   ....[42]....
        /*08e0*/ 	.word	0x00002870


	//   ....[43]....
        /*08e4*/ 	.word	0x00002880


	//   ....[44]....
        /*08e8*/ 	.word	0x00002890


	//   ....[45]....
        /*08ec*/ 	.word	0x000028a0


	//   ....[46]....
        /*08f0*/ 	.word	0x000028b0


	//   ....[47]....
        /*08f4*/ 	.word	0x000028c0


	//   ....[48]....
        /*08f8*/ 	.word	0x000028d0


	//   ....[49]....
        /*08fc*/ 	.word	0x000028e0


	//   ....[50]....
        /*0900*/ 	.word	0x00002920


	//   ....[51]....
        /*0904*/ 	.word	0x00002930


	//   ....[52]....
        /*0908*/ 	.word	0x00002940


	//   ....[53]....
        /*090c*/ 	.word	0x00002950


	//   ....[54]....
        /*0910*/ 	.word	0x00002960


	//   ....[55]....
        /*0914*/ 	.word	0x00002970


	//   ....[56]....
        /*0918*/ 	.word	0x00002980


	//   ....[57]....
        /*091c*/ 	.word	0x00002990


	//   ....[58]....
        /*0920*/ 	.word	0x00002a00


	//   ....[59]....
        /*0924*/ 	.word	0x00002a30


	//   ....[60]....
        /*0928*/ 	.word	0x00002ac0


	//   ....[61]....
        /*092c*/ 	.word	0x00002ad0


	//   ....[62]....
        /*0930*/ 	.word	0x00002ae0


	//   ....[63]....
        /*0934*/ 	.word	0x00002af0


	//   ....[64]....
        /*0938*/ 	.word	0x00002b00


	//   ....[65]....
        /*093c*/ 	.word	0x00002b10


	//   ....[66]....
        /*0940*/ 	.word	0x00002b20


	//   ....[67]....
        /*0944*/ 	.word	0x00002b30


	//   ....[68]....
        /*0948*/ 	.word	0x00002b40


	//   ....[69]....
        /*094c*/ 	.word	0x00002b50


	//   ....[70]....
        /*0950*/ 	.word	0x00002b60


	//   ....[71]....
        /*0954*/ 	.word	0x00002b70


	//   ....[72]....
        /*0958*/ 	.word	0x00002b80


	//   ....[73]....
        /*095c*/ 	.word	0x00002b90


	//   ....[74]....
        /*0960*/ 	.word	0x00002bf0


	//   ....[75]....
        /*0964*/ 	.word	0x00002c20


	//   ....[76]....
        /*0968*/ 	.word	0x00002c50


	//   ....[77]....
        /*096c*/ 	.word	0x00002c70


	//   ....[78]....
        /*0970*/ 	.word	0x00002c80


	//   ....[79]....
        /*0974*/ 	.word	0x00002c90


	//   ....[80]....
        /*0978*/ 	.word	0x00002ca0


	//   ....[81]....
        /*097c*/ 	.word	0x00002cb0


	//   ....[82]....
        /*0980*/ 	.word	0x00002d80


	//   ....[83]....
        /*0984*/ 	.word	0x00002d90


	//   ....[84]....
        /*0988*/ 	.word	0x00002da0


	//   ....[85]....
        /*098c*/ 	.word	0x00002db0


	//   ....[86]....
        /*0990*/ 	.word	0x00002dc0


	//   ....[87]....
        /*0994*/ 	.word	0x00002dd0


	//   ....[88]....
        /*0998*/ 	.word	0x00002de0


	//   ....[89]....
        /*099c*/ 	.word	0x00002df0


	//   ....[90]....
        /*09a0*/ 	.word	0x00002e00


	//   ....[91]....
        /*09a4*/ 	.word	0x00002e10


	//   ....[92]....
        /*09a8*/ 	.word	0x00002e20


	//   ....[93]....
        /*09ac*/ 	.word	0x00002e30


	//   ....[94]....
        /*09b0*/ 	.word	0x00002e40


	//   ....[95]....
        /*09b4*/ 	.word	0x00002e50


	//   ....[96]....
        /*09b8*/ 	.word	0x00002e60


	//   ....[97]....
        /*09bc*/ 	.word	0x00002e70


	//   ....[98]....
        /*09c0*/ 	.word	0x00007180


	//   ....[99]....
        /*09c4*/ 	.word	0x000071b0


	//   ....[100]....
        /*09c8*/ 	.word	0x000071c0


	//   ....[101]....
        /*09cc*/ 	.word	0x000071d0


	//   ....[102]....
        /*09d0*/ 	.word	0x000071e0


	//   ....[103]....
        /*09d4*/ 	.word	0x000071f0


	//   ....[104]....
        /*09d8*/ 	.word	0x00007200


	//   ....[105]....
        /*09dc*/ 	.word	0x00007210


	//   ....[106]....
        /*09e0*/ 	.word	0x00007220


	//   ....[107]....
        /*09e4*/ 	.word	0x00007230


	//   ....[108]....
        /*09e8*/ 	.word	0x00007260


	//   ....[109]....
        /*09ec*/ 	.word	0x00007270


	//   ....[110]....
        /*09f0*/ 	.word	0x00007280


	//   ....[111]....
        /*09f4*/ 	.word	0x00007290


	//   ....[112]....
        /*09f8*/ 	.word	0x000072a0


	//   ....[113]....
        /*09fc*/ 	.word	0x000072b0


	//   ....[114]....
        /*0a00*/ 	.word	0x000072c0


	//   ....[115]....
        /*0a04*/ 	.word	0x000072d0


	//   ....[116]....
        /*0a08*/ 	.word	0x000072e0


	//   ....[117]....
        /*0a0c*/ 	.word	0x000072f0


	//   ....[118]....
        /*0a10*/ 	.word	0x00007310


	//   ....[119]....
        /*0a14*/ 	.word	0x00007320


	//   ....[120]....
        /*0a18*/ 	.word	0x00007330


	//   ....[121]....
        /*0a1c*/ 	.word	0x00007340


	//   ....[122]....
        /*0a20*/ 	.word	0x00007370


	//   ....[123]....
        /*0a24*/ 	.word	0x00007380


	//   ....[124]....
        /*0a28*/ 	.word	0x00007390


	//   ....[125]....
        /*0a2c*/ 	.word	0x000073a0


	//   ....[126]....
        /*0a30*/ 	.word	0x000073b0


	//   ....[127]....
        /*0a34*/ 	.word	0x000073c0


	//   ....[128]....
        /*0a38*/ 	.word	0x000073d0


	//   ....[129]....
        /*0a3c*/ 	.word	0x000073e0


	//   ....[130]....
        /*0a40*/ 	.word	0x00007460


	//   ....[131]....
        /*0a44*/ 	.word	0x00007490


	//   ....[132]....
        /*0a48*/ 	.word	0x000074e0


	//   ....[133]....
        /*0a4c*/ 	.word	0x000074f0


	//   ....[134]....
        /*0a50*/ 	.word	0x00007500


	//   ....[135]....
        /*0a54*/ 	.word	0x00007510


	//   ....[136]....
        /*0a58*/ 	.word	0x00007520


	//   ....[137]....
        /*0a5c*/ 	.word	0x00007530


	//   ....[138]....
        /*0a60*/ 	.word	0x00007540


	//   ....[139]....
        /*0a64*/ 	.word	0x00007550


	//   ....[140]....
        /*0a68*/ 	.word	0x00007560


	//   ....[141]....
        /*0a6c*/ 	.word	0x00007570


	//   ....[142]....
        /*0a70*/ 	.word	0x00007580


	//   ....[143]....
        /*0a74*/ 	.word	0x00007590


	//   ....[144]....
        /*0a78*/ 	.word	0x000075d0


	//   ....[145]....
        /*0a7c*/ 	.word	0x000075e0


	//   ....[146]....
        /*0a80*/ 	.word	0x000075f0


	//   ....[147]....
        /*0a84*/ 	.word	0x00007600


	//   ....[148]....
        /*0a88*/ 	.word	0x00007610


	//   ....[149]....
        /*0a8c*/ 	.word	0x00007620


	//   ....[150]....
        /*0a90*/ 	.word	0x00007640


	//   ....[151]....
        /*0a94*/ 	.word	0x00007650


	//   ....[152]....
        /*0a98*/ 	.word	0x00007670


	//   ....[153]....
        /*0a9c*/ 	.word	0x00007680


	//   ....[154]....
        /*0aa0*/ 	.word	0x00007730


	//   ....[155]....
        /*0aa4*/ 	.word	0x00007750


	//   ....[156]....
        /*0aa8*/ 	.word	0x000077d0


	//   ....[157]....
        /*0aac*/ 	.word	0x000077f0


	//   ....[158]....
        /*0ab0*/ 	.word	0x00007820


	//   ....[159]....
        /*0ab4*/ 	.word	0x00007850


	//   ....[160]....
        /*0ab8*/ 	.word	0x00007860


	//   ....[161]....
        /*0abc*/ 	.word	0x00007870


	//   ....[162]....
        /*0ac0*/ 	.word	0x00007880


	//   ....[163]....
        /*0ac4*/ 	.word	0x00007890


	//   ....[164]....
        /*0ac8*/ 	.word	0x000078a0


	//   ....[165]....
        /*0acc*/ 	.word	0x000078b0


	//   ....[166]....
        /*0ad0*/ 	.word	0x000078c0


	//   ....[167]....
        /*0ad4*/ 	.word	0x000078e0


	//   ....[168]....
        /*0ad8*/ 	.word	0x000078f0


	//   ....[169]....
        /*0adc*/ 	.word	0x00007900


	//   ....[170]....
        /*0ae0*/ 	.word	0x00007910


	//   ....[171]....
        /*0ae4*/ 	.word	0x00007920


	//   ....[172]....
        /*0ae8*/ 	.word	0x00007930


	//   ....[173]....
        /*0aec*/ 	.word	0x00007940


	//   ....[174]....
        /*0af0*/ 	.word	0x000079b0


	//   ....[175]....
        /*0af4*/ 	.word	0x00007a30


	//   ....[176]....
        /*0af8*/ 	.word	0x00007ae0


	//   ....[177]....
        /*0afc*/ 	.word	0x00007af0


	//   ....[178]....
        /*0b00*/ 	.word	0x00007b00


	//   ....[179]....
        /*0b04*/ 	.word	0x00007b10


	//   ....[180]....
        /*0b08*/ 	.word	0x00007b20


	//   ....[181]....
        /*0b0c*/ 	.word	0x00007b30


	//   ....[182]....
        /*0b10*/ 	.word	0x00007b40


	//   ....[183]....
        /*0b14*/ 	.word	0x00007b50


	//   ....[184]....
        /*0b18*/ 	.word	0x00007b60


	//   ....[185]....
        /*0b1c*/ 	.word	0x00007b70


	//   ....[186]....
        /*0b20*/ 	.word	0x00007b80


	//   ....[187]....
        /*0b24*/ 	.word	0x00007b90


	//   ....[188]....
        /*0b28*/ 	.word	0x00007ba0


	//   ....[189]....
        /*0b2c*/ 	.word	0x00007bb0


	//   ....[190]....
        /*0b30*/ 	.word	0x00007bc0


	//   ....[191]....
        /*0b34*/ 	.word	0x00007bd0


	//   ....[192]....
        /*0b38*/ 	.word	0x00007be0


	//   ....[193]....
        /*0b3c*/ 	.word	0x00007bf0


	//   ....[194]....
        /*0b40*/ 	.word	0x00007c00


	//   ....[195]....
        /*0b44*/ 	.word	0x00007c10


	//   ....[196]....
        /*0b48*/ 	.word	0x0000bde0


	//   ....[197]....
        /*0b4c*/ 	.word	0x0000be10


	//   ....[198]....
        /*0b50*/ 	.word	0x0000be20


	//   ....[199]....
        /*0b54*/ 	.word	0x0000be30


	//   ....[200]....
        /*0b58*/ 	.word	0x0000be40


	//   ....[201]....
        /*0b5c*/ 	.word	0x0000be50


	//   ....[202]....
        /*0b60*/ 	.word	0x0000be60


	//   ....[203]....
        /*0b64*/ 	.word	0x0000be70


	//   ....[204]....
        /*0b68*/ 	.word	0x0000be80


	//   ....[205]....
        /*0b6c*/ 	.word	0x0000be90


	//   ....[206]....
        /*0b70*/ 	.word	0x0000bec0


	//   ....[207]....
        /*0b74*/ 	.word	0x0000bed0


	//   ....[208]....
        /*0b78*/ 	.word	0x0000bee0


	//   ....[209]....
        /*0b7c*/ 	.word	0x0000bef0


	//   ....[210]....
        /*0b80*/ 	.word	0x0000bf00


	//   ....[211]....
        /*0b84*/ 	.word	0x0000bf10


	//   ....[212]....
        /*0b88*/ 	.word	0x0000bf20


	//   ....[213]....
        /*0b8c*/ 	.word	0x0000bf30


	//   ....[214]....
        /*0b90*/ 	.word	0x0000bf40


	//   ....[215]....
        /*0b94*/ 	.word	0x0000bf50


	//   ....[216]....
        /*0b98*/ 	.word	0x0000bf70


	//   ....[217]....
        /*0b9c*/ 	.word	0x0000bf80


	//   ....[218]....
        /*0ba0*/ 	.word	0x0000bf90


	//   ....[219]....
        /*0ba4*/ 	.word	0x0000bfa0


	//   ....[220]....
        /*0ba8*/ 	.word	0x0000bfd0


	//   ....[221]....
        /*0bac*/ 	.word	0x0000bfe0


	//   ....[222]....
        /*0bb0*/ 	.word	0x0000bff0


	//   ....[223]....
        /*0bb4*/ 	.word	0x0000c000


	//   ....[224]....
        /*0bb8*/ 	.word	0x0000c010


	//   ....[225]....
        /*0bbc*/ 	.word	0x0000c020


	//   ....[226]....
        /*0bc0*/ 	.word	0x0000c030


	//   ....[227]....
        /*0bc4*/ 	.word	0x0000c040


	//   ....[228]....
        /*0bc8*/ 	.word	0x0000c0c0


	//   ....[229]....
        /*0bcc*/ 	.word	0x0000c0f0


	//   ....[230]....
        /*0bd0*/ 	.word	0x0000c140


	//   ....[231]....
        /*0bd4*/ 	.word	0x0000c150


	//   ....[232]....
        /*0bd8*/ 	.word	0x0000c160


	//   ....[233]....
        /*0bdc*/ 	.word	0x0000c170


	//   ....[234]....
        /*0be0*/ 	.word	0x0000c180


	//   ....[235]....
        /*0be4*/ 	.word	0x0000c190


	//   ....[236]....
        /*0be8*/ 	.word	0x0000c1a0


	//   ....[237]....
        /*0bec*/ 	.word	0x0000c1b0


	//   ....[238]....
        /*0bf0*/ 	.word	0x0000c1c0


	//   ....[239]....
        /*0bf4*/ 	.word	0x0000c1d0


	//   ....[240]....
        /*0bf8*/ 	.word	0x0000c1e0


	//   ....[241]....
        /*0bfc*/ 	.word	0x0000c1f0


	//   ....[242]....
        /*0c00*/ 	.word	0x0000c230


	//   ....[243]....
        /*0c04*/ 	.word	0x0000c240


	//   ....[244]....
        /*0c08*/ 	.word	0x0000c250


	//   ....[245]....
        /*0c0c*/ 	.word	0x0000c260


	//   ....[246]....
        /*0c10*/ 	.word	0x0000c270


	//   ....[247]....
        /*0c14*/ 	.word	0x0000c280


	//   ....[248]....
        /*0c18*/ 	.word	0x0000c2a0


	//   ....[249]....
        /*0c1c*/ 	.word	0x0000c2b0


	//   ....[250]....
        /*0c20*/ 	.word	0x0000c2d0


	//   ....[251]....
        /*0c24*/ 	.word	0x0000c2e0


	//   ....[252]....
        /*0c28*/ 	.word	0x0000c390


	//   ....[253]....
        /*0c2c*/ 	.word	0x0000c3b0


	//   ....[254]....
        /*0c30*/ 	.word	0x0000c430


	//   ....[255]....
        /*0c34*/ 	.word	0x0000c450


	//   ....[0]....
        /*0c38*/ 	.word	0x0000c480


	//   ....[1]....
        /*0c3c*/ 	.word	0x0000c4b0


	//   ....[2]....
        /*0c40*/ 	.word	0x0000c4c0


	//   ....[3]....
        /*0c44*/ 	.word	0x0000c4d0


	//   ....[4]....
        /*0c48*/ 	.word	0x0000c4e0


	//   ....[5]....
        /*0c4c*/ 	.word	0x0000c4f0


	//   ....[6]....
        /*0c50*/ 	.word	0x0000c500


	//   ....[7]....
        /*0c54*/ 	.word	0x0000c510


	//   ....[8]....
        /*0c58*/ 	.word	0x0000c520


	//   ....[9]....
        /*0c5c*/ 	.word	0x0000c540


	//   ....[10]....
        /*0c60*/ 	.word	0x0000c550


	//   ....[11]....
        /*0c64*/ 	.word	0x0000c560


	//   ....[12]....
        /*0c68*/ 	.word	0x0000c570


	//   ....[13]....
        /*0c6c*/ 	.word	0x0000c580


	//   ....[14]....
        /*0c70*/ 	.word	0x0000c590


	//   ....[15]....
        /*0c74*/ 	.word	0x0000c5a0


	//   ....[16]....
        /*0c78*/ 	.word	0x0000c610


	//   ....[17]....
        /*0c7c*/ 	.word	0x0000c690


	//   ....[18]....
        /*0c80*/ 	.word	0x0000c740


	//   ....[19]....
        /*0c84*/ 	.word	0x0000c750


	//   ....[20]....
        /*0c88*/ 	.word	0x0000c760


	//   ....[21]....
        /*0c8c*/ 	.word	0x0000c770


	//   ....[22]....
        /*0c90*/ 	.word	0x0000c780


	//   ....[23]....
        /*0c94*/ 	.word	0x0000c790


	//   ....[24]....
        /*0c98*/ 	.word	0x0000c7a0


	//   ....[25]....
        /*0c9c*/ 	.word	0x0000c7b0


	//   ....[26]....
        /*0ca0*/ 	.word	0x0000c7c0


	//   ....[27]....
        /*0ca4*/ 	.word	0x0000c7d0


	//   ....[28]....
        /*0ca8*/ 	.word	0x0000c7e0


	//   ....[29]....
        /*0cac*/ 	.word	0x0000c7f0


	//   ....[30]....
        /*0cb0*/ 	.word	0x0000c800


	//   ....[31]....
        /*0cb4*/ 	.word	0x0000c810


	//   ....[32]....
        /*0cb8*/ 	.word	0x0000c820


	//   ....[33]....
        /*0cbc*/ 	.word	0x0000c830


	//   ....[34]....
        /*0cc0*/ 	.word	0x0000c840


	//   ....[35]....
        /*0cc4*/ 	.word	0x0000c850


	//   ....[36]....
        /*0cc8*/ 	.word	0x0000c860


	//   ....[37]....
        /*0ccc*/ 	.word	0x0000c870


	//   ....[38]....
        /*0cd0*/ 	.word	0x00010a40


	//   ....[39]....
        /*0cd4*/ 	.word	0x00010a70


	//   ....[40]....
        /*0cd8*/ 	.word	0x00010a80


	//   ....[41]....
        /*0cdc*/ 	.word	0x00010a90


	//   ....[42]....
        /*0ce0*/ 	.word	0x00010aa0


	//   ....[43]....
        /*0ce4*/ 	.word	0x00010ab0


	//   ....[44]....
        /*0ce8*/ 	.word	0x00010ac0


	//   ....[45]....
        /*0cec*/ 	.word	0x00010ad0


	//   ....[46]....
        /*0cf0*/ 	.word	0x00010ae0


	//   ....[47]....
        /*0cf4*/ 	.word	0x00010af0


	//   ....[48]....
        /*0cf8*/ 	.word	0x00010b20


	//   ....[49]....
        /*0cfc*/ 	.word	0x00010b30


	//   ....[50]....
        /*0d00*/ 	.word	0x00010b40


	//   ....[51]....
        /*0d04*/ 	.word	0x00010b50


	//   ....[52]....
        /*0d08*/ 	.word	0x00010b60


	//   ....[53]....
        /*0d0c*/ 	.word	0x00010b70


	//   ....[54]....
        /*0d10*/ 	.word	0x00010b80


	//   ....[55]....
        /*0d14*/ 	.word	0x00010b90


	//   ....[56]....
        /*0d18*/ 	.word	0x00010ba0


	//   ....[57]....
        /*0d1c*/ 	.word	0x00010bb0


	//   ....[58]....
        /*0d20*/ 	.word	0x00010bd0


	//   ....[59]....
        /*0d24*/ 	.word	0x00010be0


	//   ....[60]....
        /*0d28*/ 	.word	0x00010bf0


	//   ....[61]....
        /*0d2c*/ 	.word	0x00010c00


	//   ....[62]....
        /*0d30*/ 	.word	0x00010c30


	//   ....[63]....
        /*0d34*/ 	.word	0x00010c40


	//   ....[64]....
        /*0d38*/ 	.word	0x00010c50


	//   ....[65]....
        /*0d3c*/ 	.word	0x00010c60


	//   ....[66]....
        /*0d40*/ 	.word	0x00010c70


	//   ....[67]....
        /*0d44*/ 	.word	0x00010c80


	//   ....[68]....
        /*0d48*/ 	.word	0x00010c90


	//   ....[69]....
        /*0d4c*/ 	.word	0x00010ca0


	//   ....[70]....
        /*0d50*/ 	.word	0x00010d20


	//   ....[71]....
        /*0d54*/ 	.word	0x00010d50


	//   ....[72]....
        /*0d58*/ 	.word	0x00010da0


	//   ....[73]....
        /*0d5c*/ 	.word	0x00010db0


	//   ....[74]....
        /*0d60*/ 	.word	0x00010dc0


	//   ....[75]....
        /*0d64*/ 	.word	0x00010dd0


	//   ....[76]....
        /*0d68*/ 	.word	0x00010de0


	//   ....[77]....
        /*0d6c*/ 	.word	0x00010df0


	//   ....[78]....
        /*0d70*/ 	.word	0x00010e00


	//   ....[79]....
        /*0d74*/ 	.word	0x00010e10


	//   ....[80]....
        /*0d78*/ 	.word	0x00010e20


	//   ....[81]....
        /*0d7c*/ 	.word	0x00010e30


	//   ....[82]....
        /*0d80*/ 	.word	0x00010e40


	//   ....[83]....
        /*0d84*/ 	.word	0x00010e50


	//   ....[84]....
        /*0d88*/ 	.word	0x00010e90


	//   ....[85]....
        /*0d8c*/ 	.word	0x00010ea0


	//   ....[86]....
        /*0d90*/ 	.word	0x00010eb0


	//   ....[87]....
        /*0d94*/ 	.word	0x00010ec0


	//   ....[88]....
        /*0d98*/ 	.word	0x00010ed0


	//   ....[89]....
        /*0d9c*/ 	.word	0x00010ee0


	//   ....[90]....
        /*0da0*/ 	.word	0x00010f00


	//   ....[91]....
        /*0da4*/ 	.word	0x00010f10


	//   ....[92]....
        /*0da8*/ 	.word	0x00010f30


	//   ....[93]....
        /*0dac*/ 	.word	0x00010f40


	//   ....[94]....
        /*0db0*/ 	.word	0x00010ff0


	//   ....[95]....
        /*0db4*/ 	.word	0x00011010


	//   ....[96]....
        /*0db8*/ 	.word	0x00011090


	//   ....[97]....
        /*0dbc*/ 	.word	0x000110b0


	//   ....[98]....
        /*0dc0*/ 	.word	0x000110e0


	//   ....[99]....
        /*0dc4*/ 	.word	0x00011110


	//   ....[100]....
        /*0dc8*/ 	.word	0x00011120


	//   ....[101]....
        /*0dcc*/ 	.word	0x00011130


	//   ....[102]....
        /*0dd0*/ 	.word	0x00011140


	//   ....[103]....
        /*0dd4*/ 	.word	0x00011150


	//   ....[104]....
        /*0dd8*/ 	.word	0x00011160


	//   ....[105]....
        /*0ddc*/ 	.word	0x00011170


	//   ....[106]....
        /*0de0*/ 	.word	0x00011180


	//   ....[107]....
        /*0de4*/ 	.word	0x000111a0


	//   ....[108]....
        /*0de8*/ 	.word	0x000111b0


	//   ....[109]....
        /*0dec*/ 	.word	0x000111c0


	//   ....[110]....
        /*0df0*/ 	.word	0x000111d0


	//   ....[111]....
        /*0df4*/ 	.word	0x000111e0


	//   ....[112]....
        /*0df8*/ 	.word	0x000111f0


	//   ....[113]....
        /*0dfc*/ 	.word	0x00011200


	//   ....[114]....
        /*0e00*/ 	.word	0x00011270


	//   ....[115]....
        /*0e04*/ 	.word	0x000112f0


	//   ....[116]....
        /*0e08*/ 	.word	0x000113a0


	//   ....[117]....
        /*0e0c*/ 	.word	0x000113b0


	//   ....[118]....
        /*0e10*/ 	.word	0x000113c0


	//   ....[119]....
        /*0e14*/ 	.word	0x000113d0


	//   ....[120]....
        /*0e18*/ 	.word	0x000113e0


	//   ....[121]....
        /*0e1c*/ 	.word	0x000113f0


	//   ....[122]....
        /*0e20*/ 	.word	0x00011400


	//   ....[123]....
        /*0e24*/ 	.word	0x00011410


	//   ....[124]....
        /*0e28*/ 	.word	0x00011420


	//   ....[125]....
        /*0e2c*/ 	.word	0x00011430


	//   ....[126]....
        /*0e30*/ 	.word	0x00011440


	//   ....[127]....
        /*0e34*/ 	.word	0x00011450


	//   ....[128]....
        /*0e38*/ 	.word	0x00011460


	//   ....[129]....
        /*0e3c*/ 	.word	0x00011470


	//   ....[130]....
        /*0e40*/ 	.word	0x00011480


	//   ....[131]....
        /*0e44*/ 	.word	0x00011490


	//   ....[132]....
        /*0e48*/ 	.word	0x000114a0


	//   ....[133]....
        /*0e4c*/ 	.word	0x000114b0


	//   ....[134]....
        /*0e50*/ 	.word	0x000114c0


	//   ....[135]....
        /*0e54*/ 	.word	0x000114d0


	//   ....[136]....
        /*0e58*/ 	.word	0x000156a0


	//   ....[137]....
        /*0e5c*/ 	.word	0x000156d0


	//   ....[138]....
        /*0e60*/ 	.word	0x000156e0


	//   ....[139]....
        /*0e64*/ 	.word	0x000156f0


	//   ....[140]....
        /*0e68*/ 	.word	0x00015700


	//   ....[141]....
        /*0e6c*/ 	.word	0x00015710


	//   ....[142]....
        /*0e70*/ 	.word	0x00015720


	//   ....[143]....
        /*0e74*/ 	.word	0x00015730


	//   ....[144]....
        /*0e78*/ 	.word	0x00015740


	//   ....[145]....
        /*0e7c*/ 	.word	0x00015750


	//   ....[146]....
        /*0e80*/ 	.word	0x00015760


	//   ....[147]....
        /*0e84*/ 	.word	0x00015770


	//   ....[148]....
        /*0e88*/ 	.word	0x00015790


	//   ....[149]....
        /*0e8c*/ 	.word	0x000157a0


	//   ....[150]....
        /*0e90*/ 	.word	0x000157b0


	//   ....[151]....
        /*0e94*/ 	.word	0x000157c0


	//   ....[152]....
        /*0e98*/ 	.word	0x000157d0


	//   ....[153]....
        /*0e9c*/ 	.word	0x000157e0


	//   ....[154]....
        /*0ea0*/ 	.word	0x00015800


	//   ....[155]....
        /*0ea4*/ 	.word	0x00015810


	//   ....[156]....
        /*0ea8*/ 	.word	0x00015820


	//   ....[157]....
        /*0eac*/ 	.word	0x00015830


	//   ....[158]....
        /*0eb0*/ 	.word	0x00015850


	//   ....[159]....
        /*0eb4*/ 	.word	0x00015860


	//   ....[160]....
        /*0eb8*/ 	.word	0x00015890


	//   ....[161]....
        /*0ebc*/ 	.word	0x000158a0


	//   ....[162]....
        /*0ec0*/ 	.word	0x000158b0


	//   ....[163]....
        /*0ec4*/ 	.word	0x000158c0


	//   ....[164]....
        /*0ec8*/ 	.word	0x00015910


	//   ....[165]....
        /*0ecc*/ 	.word	0x00015920


	//   ....[166]....
        /*0ed0*/ 	.word	0x00015940


	//   ....[167]....
        /*0ed4*/ 	.word	0x00015950


	//   ....[168]....
        /*0ed8*/ 	.word	0x00015970


	//   ....[169]....
        /*0edc*/ 	.word	0x00015980


	//   ....[170]....
        /*0ee0*/ 	.word	0x00015990


	//   ....[171]....
        /*0ee4*/ 	.word	0x000159a0


	//   ....[172]....
        /*0ee8*/ 	.word	0x000159b0


	//   ....[173]....
        /*0eec*/ 	.word	0x000159c0


	//   ....[174]....
        /*0ef0*/ 	.word	0x000159d0


	//   ....[175]....
        /*0ef4*/ 	.word	0x00015a20


	//   ....[176]....
        /*0ef8*/ 	.word	0x00015a50


	//   ....[177]....
        /*0efc*/ 	.word	0x00015a70


	//   ....[178]....
        /*0f00*/ 	.word	0x00015a80


	//   ....[179]....
        /*0f04*/ 	.word	0x00015a90


	//   ....[180]....
        /*0f08*/ 	.word	0x00015aa0


	//   ....[181]....
        /*0f0c*/ 	.word	0x00015ab0


	//   ....[182]....
        /*0f10*/ 	.word	0x00015ae0


	//   ....[183]....
        /*0f14*/ 	.word	0x00015af0


	//   ....[184]....
        /*0f18*/ 	.word	0x00015b00


	//   ....[185]....
        /*0f1c*/ 	.word	0x00015b10


	//   ....[186]....
        /*0f20*/ 	.word	0x00015b50


	//   ....[187]....
        /*0f24*/ 	.word	0x00015b60


	//   ....[188]....
        /*0f28*/ 	.word	0x00015b70


	//   ....[189]....
        /*0f2c*/ 	.word	0x00015b90


	//   ....[190]....
        /*0f30*/ 	.word	0x00015bc0


	//   ....[191]....
        /*0f34*/ 	.word	0x00015bd0


	//   ....[192]....
        /*0f38*/ 	.word	0x00015bf0


	//   ....[193]....
        /*0f3c*/ 	.word	0x00015c00


	//   ....[194]....
        /*0f40*/ 	.word	0x00015cd0


	//   ....[195]....
        /*0f44*/ 	.word	0x00015d00


	//   ....[196]....
        /*0f48*/ 	.word	0x00015d30


	//   ....[197]....
        /*0f4c*/ 	.word	0x00015d60


	//   ....[198]....
        /*0f50*/ 	.word	0x00015d70


	//   ....[199]....
        /*0f54*/ 	.word	0x00015d80


	//   ....[200]....
        /*0f58*/ 	.word	0x00015d90


	//   ....[201]....
        /*0f5c*/ 	.word	0x00015da0


	//   ....[202]....
        /*0f60*/ 	.word	0x00015db0


	//   ....[203]....
        /*0f64*/ 	.word	0x00015dc0


	//   ....[204]....
        /*0f68*/ 	.word	0x00015df0


	//   ....[205]....
        /*0f6c*/ 	.word	0x00015e00


	//   ....[206]....
        /*0f70*/ 	.word	0x00015e10


	//   ....[207]....
        /*0f74*/ 	.word	0x00015e20


	//   ....[208]....
        /*0f78*/ 	.word	0x00015e30


	//   ....[209]....
        /*0f7c*/ 	.word	0x00015e40


	//   ....[210]....
        /*0f80*/ 	.word	0x00015e50


	//   ....[211]....
        /*0f84*/ 	.word	0x00015e60


	//   ....[212]....
        /*0f88*/ 	.word	0x00015ed0


	//   ....[213]....
        /*0f8c*/ 	.word	0x00015f20


	//   ....[214]....
        /*0f90*/ 	.word	0x00015fa0


	//   ....[215]....
        /*0f94*/ 	.word	0x00016010


	//   ....[216]....
        /*0f98*/ 	.word	0x00016020


	//   ....[217]....
        /*0f9c*/ 	.word	0x00016030


	//   ....[218]....
        /*0fa0*/ 	.word	0x00016040


	//   ....[219]....
        /*0fa4*/ 	.word	0x00016050


	//   ....[220]....
        /*0fa8*/ 	.word	0x00016060


	//   ....[221]....
        /*0fac*/ 	.word	0x00016070


	//   ....[222]....
        /*0fb0*/ 	.word	0x00016080


	//   ....[223]....
        /*0fb4*/ 	.word	0x00016090


	//   ....[224]....
        /*0fb8*/ 	.word	0x000160a0


	//   ....[225]....
        /*0fbc*/ 	.word	0x000160b0


	//   ....[226]....
        /*0fc0*/ 	.word	0x000160c0


	//   ....[227]....
        /*0fc4*/ 	.word	0x000160d0


	//   ....[228]....
        /*0fc8*/ 	.word	0x000160e0


	//   ....[229]....
        /*0fcc*/ 	.word	0x000160f0


	//   ....[230]....
        /*0fd0*/ 	.word	0x00016100


	//   ....[231]....
        /*0fd4*/ 	.word	0x00016110


	//   ....[232]....
        /*0fd8*/ 	.word	0x00016120


	//   ....[233]....
        /*0fdc*/ 	.word	0x00016130


	//----- nvinfo : EIATTR_EXIT_INSTR_OFFSETS
	.align		4
.L_604:
        /*0fe0*/ 	.byte	0x04, 0x1c
        /*0fe2*/ 	.short	(.L_606 - .L_605)


	//   ....[0]....
.L_605:
        /*0fe4*/ 	.word	0x0001eed0


	//   ....[1]....
        /*0fe8*/ 	.word	0x000212f0


	//   ....[2]....
        /*0fec*/ 	.word	0x00021380


	//----- nvinfo : EIATTR_MAX_THREADS
	.align		4
.L_606:
        /*0ff0*/ 	.byte	0x04, 0x05
        /*0ff2*/ 	.short	(.L_608 - .L_607)
.L_607:
        /*0ff4*/ 	.word	0x00000040
        /*0ff8*/ 	.word	0x00000001
        /*0ffc*/ 	.word	0x00000001


	//----- nvinfo : EIATTR_CRS_STACK_SIZE
	.align		4
.L_608:
        /*1000*/ 	.byte	0x04, 0x1e
        /*1002*/ 	.short	(.L_610 - .L_609)
.L_609:
        /*1004*/ 	.word	0x00000000
.L_610:


//--------------------- .nv.info._ZN17fastertransformer38beam_online_softmax_topk_stage2_kernelI6__halfLi64ELi32EEEvPKfS3_PiPT_ii --------------------------
	.section	.nv.info._ZN17fastertransformer38beam_online_softmax_topk_stage2_kernelI6__halfLi64ELi32EEEvPKfS3_PiPT_ii,"",@"SHT_CUDA_INFO"
	.sectionflags	@""
	.align	4


	//----- nvinfo : EIATTR_CUDA_API_VERSION
	.align		4
        /*0000*/ 	.byte	0x04, 0x37
        /*0002*/ 	.short	(.L_612 - .L_611)
.L_611:
        /*0004*/ 	.word	0x00000082


	//----- nvinfo : EIATTR_SW2861232_WAR
	.align		4
.L_612:
        /*0008*/ 	.byte	0x01, 0x35
	.zero		2


	//----- nvinfo : EIATTR_PARAM_CBANK
	.align		4
        /*000c*/ 	.byte	0x04, 0x0a
        /*000e*/ 	.short	(.L_614 - .L_613)
	.align		4
.L_613:
        /*0010*/ 	.word	index@(.nv.constant0._ZN17fastertransformer38beam_online_softmax_topk_stage2_kernelI6__halfLi64ELi32EEEvPKfS3_PiPT_ii)
        /*0014*/ 	.short	0x0160
        /*0016*/ 	.short	0x0028


	//----- nvinfo : EIATTR_CBANK_PARAM_SIZE
	.align		4
.L_614:
        /*0018*/ 	.byte	0x03, 0x19
        /*001a*/ 	.short	0x0028


	//----- nvinfo : EIATTR_KPARAM_INFO
	.align		4
        /*001c*/ 	.byte	0x04, 0x17
        /*001e*/ 	.short	(.L_616 - .L_615)
.L_615:
        /*0020*/ 	.word	0x00000000
        /*0024*/ 	.short	0x0005
        /*0026*/ 	.short	0x0024
        /*0028*/ 	.byte	0x00, 0xf0, 0x11, 0x00


	//----- nvinfo : EIATTR_KPARAM_INFO
	.align		4
.L_616:
        /*002c*/ 	.byte	0x04, 0x17
        /*002e*/ 	.short	(.L_618 - .L_617)
.L_617:
        /*0030*/ 	.word	0x00000000
        /*0034*/ 	.short	0x0004
        /*0036*/ 	.short	0x0020
        /*0038*/ 	.byte	0x00, 0xf0, 0x11, 0x00


	//----- nvinfo : EIATTR_KPARAM_INFO
	.align		4
.L_618:
        /*003c*/ 	.byte	0x04, 0x17
        /*003e*/ 	.short	(.L_620 - .L_619)
.L_619:
        /*0040*/ 	.word	0x00000000
        /*0044*/ 	.short	0x0003
        /*0046*/ 	.short	0x0018
        /*0048*/ 	.byte	0x00, 0xf0, 0x21, 0x00


	//----- nvinfo : EIATTR_KPARAM_INFO
	.align		4
.L_620:
        /*004c*/ 	.byte	0x04, 0x17
        /*004e*/ 	.short	(.L_622 - .L_621)
.L_621:
        /*0050*/ 	.word	0x00000000
        /*0054*/ 	.short	0x0002
        /*0056*/ 	.short	0x0010
        /*0058*/ 	.byte	0x00, 0xf0, 0x21, 0x00


	//----- nvinfo : EIATTR_KPARAM_INFO
	.align		4
.L_622:
        /*005c*/ 	.byte	0x04, 0x17
        /*005e*/ 	.short	(.L_624 - .L_623)
.L_623:
        /*0060*/ 	.word	0x00000000
        /*0064*/ 	.short	0x0001
        /*0066*/ 	.short	0x0008
        /*0068*/ 	.byte	0x00, 0xf0, 0x21, 0x00


	//----- nvinfo : EIATTR_KPARAM_INFO
	.align		4
.L_624:
        /*006c*/ 	.byte	0x04, 0x17
        /*006e*/ 	.short	(.L_626 - .L_625)
.L_625:
        /*0070*/ 	.word	0x00000000
        /*0074*/ 	.short	0x0000
        /*0076*/ 	.short	0x0000
        /*0078*/ 	.byte	0x00, 0xf0, 0x21, 0x00


	//----- nvinfo : EIATTR_MAXREG_COUNT
	.align		4
.L_626:
        /*007c*/ 	.byte	0x03, 0x1b
        /*007e*/ 	.short	0x00ff


	//----- nvinfo : EIATTR_NUM_BARRIERS
	.align		4
        /*0080*/ 	.byte	0x02, 0x4c
        /*0082*/ 	.byte	0x01
	.zero		1


	//----- nvinfo : EIATTR_MERCURY_ISA_VERSION
	.align		4
        /*0084*/ 	.byte	0x03, 0x5f
        /*0086*/ 	.short	0x0000


	//----- nvinfo : EIATTR_COOP_GROUP_MASK_REGIDS
	.align		4
        /*0088*/ 	.byte	0x04, 0x29
        /*008a*/ 	.short	(.L_628 - .L_627)


	//   ....[0]....
.L_627:
        /*008c*/ 	.word	0xffffffff


	//   ....[1]....
        /*0090*/ 	.word	0xffffffff


	//   ....[2]....
        /*0094*/ 	.word	0xffffffff


	//   ....[3]....
        /*0098*/ 	.word	0xffffffff


	//   ....[4]....
        /*009c*/ 	.word	0xffffffff


	//   ....[5]....
        /*00a0*/ 	.word	0xffffffff


	//   ....[6]....
        /*00a4*/ 	.word	0xffffffff


	//   ....[7]....
        /*00a8*/ 	.word	0xffffffff


	//   ....[8]....
        /*00ac*/ 	.word	0xffffffff


	//   ....[9]....
        /*00b0*/ 	.word	0xffffffff


	//   ....[10]....
        /*00b4*/ 	.word	0xffffffff


	//   ....[11]....
        /*00b8*/ 	.word	0xffffffff


	//   ....[12]....
        /*00bc*/ 	.word	0xffffffff


	//   ....[13]....
        /*00c0*/ 	.word	0xffffffff


	//   ....[14]....
        /*00c4*/ 	.word	0xffffffff


	//   ....[15]....
        /*00c8*/ 	.word	0xffffffff


	//   ....[16]....
        /*00cc*/ 	.word	0xffffffff


	//   ....[17]....
        /*00d0*/ 	.word	0xffffffff


	//   ....[18]....
        /*00d4*/ 	.word	0xffffffff


	//   ....[19]....
        /*00d8*/ 	.word	0xffffffff


	//   ....[20]....
        /*00dc*/ 	.word	0xffffffff


	//   ....[21]....
        /*00e0*/ 	.word	0xffffffff


	//   ....[22]....
        /*00e4*/ 	.word	0xffffffff


	//   ....[23]....
        /*00e8*/ 	.word	0xffffffff


	//   ....[24]....
        /*00ec*/ 	.word	0xffffffff


	//   ....[25]....
        /*00f0*/ 	.word	0xffffffff


	//   ....[26]....
        /*00f4*/ 	.word	0xffffffff


	//   ....[27]....
        /*00f8*/ 	.word	0xffffffff


	//   ....[28]....
        /*00fc*/ 	.word	0xffffffff


	//   ....[29]....
        /*0100*/ 	.word	0xffffffff


	//   ....[30]....
        /*0104*/ 	.word	0xffffffff


	//   ....[31]....
        /*0108*/ 	.word	0xffffffff


	//   ....[32]....
        /*010c*/ 	.word	0xffffffff


	//   ....[33]....
        /*0110*/ 	.word	0xffffffff


	//   ....[34]....
        /*0114*/ 	.word	0xffffffff


	//   ....[35]....
        /*0118*/ 	.word	0xffffffff


	//   ....[36]....
        /*011c*/ 	.word	0xffffffff


	//   ....[37]....
        /*0120*/ 	.word	0xffffffff


	//   ....[38]....
        /*0124*/ 	.word	0xffffffff


	//   ....[39]....
        /*0128*/ 	.word	0xffffffff


	//   ....[40]....
        /*012c*/ 	.word	0xffffffff


	//   ....[41]....
        /*0130*/ 	.word	0xffffffff


	//   ....[42]....
        /*0134*/ 	.word	0xffffffff


	//   ....[43]....
        /*0138*/ 	.word	0xffffffff


	//   ....[44]....
        /*013c*/ 	.word	0xffffffff


	//   ....[45]....
        /*0140*/ 	.word	0xffffffff


	//   ....[46]....
        /*0144*/ 	.word	0xffffffff


	//   ....[47]....
        /*0148*/ 	.word	0xffffffff


	//   ....[48]....
        /*014c*/ 	.word	0xffffffff


	//   ....[49]....
        /*0150*/ 	.word	0xffffffff


	//   ....[50]....
        /*0154*/ 	.word	0xffffffff


	//   ....[51]....
        /*0158*/ 	.word	0xffffffff


	//   ....[52]....
        /*015c*/ 	.word	0xffffffff


	//   ....[53]....
        /*0160*/ 	.word	0xffffffff


	//   ....[54]....
        /*0164*/ 	.word	0xffffffff


	//   ....[55]....
        /*0168*/ 	.word	0xffffffff


	//   ....[56]....
        /*016c*/ 	.word	0xffffffff


	//   ....[57]....
        /*0170*/ 	.word	0xffffffff


	//   ....[58]....
        /*0174*/ 	.word	0xffffffff


	//   ....[59]....
        /*0178*/ 	.word	0xffffffff


	//   ....[60]....
        /*017c*/ 	.word	0xffffffff


	//   ....[61]....
        /*0180*/ 	.word	0xffffffff


	//   ....[62]....
        /*0184*/ 	.word	0xffffffff


	//   ....[63]....
        /*0188*/ 	.word	0xffffffff


	//   ....[64]....
        /*018c*/ 	.word	0xffffffff


	//   ....[65]....
        /*0190*/ 	.word	0xffffffff


	//   ....[66]....
        /*0194*/ 	.word	0xffffffff


	//   ....[67]....
        /*0198*/ 	.word	0xffffffff


	//   ....[68]....
        /*019c*/ 	.word	0xffffffff


	//   ....[69]....
        /*01a0*/ 	.word	0xffffffff


	//   ....[70]....
        /*01a4*/ 	.word	0xffffffff


	//   ....[71]....
        /*01a8*/ 	.word	0xffffffff


	//   ....[72]....
        /*01ac*/ 	.word	0xffffffff


	//   ....[73]....
        /*01b0*/ 	.word	0xffffffff


	//   ....[74]....
        /*01b4*/ 	.word	0xffffffff


	//   ....[75]....
        /*01b8*/ 	.word	0xffffffff


	//   ....[76]....
        /*01bc*/ 	.word	0xffffffff


	//   ....[77]....
        /*01c0*/ 	.word	0xffffffff


	//   ....[78]....
        /*01c4*/ 	.word	0xffffffff


	//   ....[79]....
        /*01c8*/ 	.word	0xffffffff


	//   ....[80]....
        /*01cc*/ 	.word	0xffffffff


	//   ....[81]....
        /*01d0*/ 	.word	0xffffffff


	//   ....[82]....
        /*01d4*/ 	.word	0xffffffff


	//   ....[83]....
        /*01d8*/ 	.word	0xffffffff


	//   ....[84]....
        /*01dc*/ 	.word	0xffffffff


	//   ....[85]....
        /*01e0*/ 	.word	0xffffffff


	//   ....[86]....
        /*01e4*/ 	.word	0xffffffff


	//   ....[87]....
        /*01e8*/ 	.word	0xffffffff


	//   ....[88]....
        /*01ec*/ 	.word	0xffffffff


	//   ....[89]....
        /*01f0*/ 	.word	0xffffffff


	//   ....[90]....
        /*01f4*/ 	.word	0xffffffff


	//   ....[91]....
        /*01f8*/ 	.word	0xffffffff


	//   ....[92]....
        /*01fc*/ 	.word	0xffffffff


	//   ....[93]....
        /*0200*/ 	.word	0xffffffff


	//   ....[94]....
        /*0204*/ 	.word	0xffffffff


	//   ....[95]....
        /*0208*/ 	.word	0xffffffff


	//   ....[96]....
        /*020c*/ 	.word	0xffffffff


	//   ....[97]....
        /*0210*/ 	.word	0xffffffff


	//   ....[98]....
        /*0214*/ 	.word	0xffffffff


	//   ....[99]....
        /*0218*/ 	.word	0xffffffff


	//   ....[100]....
        /*021c*/ 	.word	0xffffffff


	//   ....[101]....
        /*0220*/ 	.word	0xffffffff


	//   ....[102]....
        /*0224*/ 	.word	0xffffffff


	//   ....[103]....
        /*0228*/ 	.word	0xffffffff


	//   ....[104]....
        /*022c*/ 	.word	0xffffffff


	//   ....[105]....
        /*0230*/ 	.word	0xffffffff


	//   ....[106]....
        /*0234*/ 	.word	0xffffffff


	//   ....[107]....
        /*0238*/ 	.word	0xffffffff


	//   ....[108]....
        /*023c*/ 	.word	0xffffffff


	//   ....[109]....
        /*0240*/ 	.word	0xffffffff


	//   ....[110]....
        /*0244*/ 	.word	0xffffffff


	//   ....[111]....
        /*0248*/ 	.word	0xffffffff


	//   ....[112]....
        /*024c*/ 	.word	0xffffffff


	//   ....[113]....
        /*0250*/ 	.word	0xffffffff


	//   ....[114]....
        /*0254*/ 	.word	0xffffffff


	//   ....[115]....
        /*0258*/ 	.word	0xffffffff


	//   ....[116]....
        /*025c*/ 	.word	0xffffffff


	//   ....[117]....
        /*0260*/ 	.word	0xffffffff


	//   ....[118]....
        /*0264*/ 	.word	0xffffffff


	//   ....[119]....
        /*0268*/ 	.word	0xffffffff


	//   ....[120]....
        /*026c*/ 	.word	0xffffffff


	//   ....[121]....
        /*0270*/ 	.word	0xffffffff


	//   ....[122]....
        /*0274*/ 	.word	0xffffffff


	//   ....[123]....
        /*0278*/ 	.word	0xffffffff


	//   ....[124]....
        /*027c*/ 	.word	0xffffffff


	//   ....[125]....
        /*0280*/ 	.word	0xffffffff


	//   ....[126]....
        /*0284*/ 	.word	0xffffffff


	//   ....[127]....
        /*0288*/ 	.word	0xffffffff


	//   ....[128]....
        /*028c*/ 	.word	0xffffffff


	//   ....[129]....
        /*0290*/ 	.word	0xffffffff


	//   ....[130]....
        /*0294*/ 	.word	0xffffffff


	//   ....[131]....
        /*0298*/ 	.word	0xffffffff


	//   ....[132]....
        /*029c*/ 	.word	0xffffffff


	//   ....[133]....
        /*02a0*/ 	.word	0xffffffff


	//   ....[134]....
        /*02a4*/ 	.word	0xffffffff


	//   ....[135]....
        /*02a8*/ 	.word	0xffffffff


	//   ....[136]....
        /*02ac*/ 	.word	0xffffffff


	//   ....[137]....
        /*02b0*/ 	.word	0xffffffff


	//   ....[138]....
        /*02b4*/ 	.word	0xffffffff


	//   ....[139]....
        /*02b8*/ 	.word	0xffffffff


	//   ....[140]....
        /*02bc*/ 	.word	0xffffffff


	//   ....[141]....
        /*02c0*/ 	.word	0xffffffff


	//   ....[142]....
        /*02c4*/ 	.word	0xffffffff


	//   ....[143]....
        /*02c8*/ 	.word	0xffffffff


	//   ....[144]....
        /*02cc*/ 	.word	0xffffffff


	//   ....[145]....
        /*02d0*/ 	.word	0xffffffff


	//   ....[146]....
        /*02d4*/ 	.word	0xffffffff


	//   ....[147]....
        /*02d8*/ 	.word	0xffffffff


	//   ....[148]....
        /*02dc*/ 	.word	0xffffffff


	//   ....[149]....
        /*02e0*/ 	.word	0xffffffff


	//   ....[150]....
        /*02e4*/ 	.word	0xffffffff


	//   ....[151]....
        /*02e8*/ 	.word	0xffffffff


	//   ....[152]....
        /*02ec*/ 	.word	0xffffffff


	//   ....[153]....
        /*02f0*/ 	.word	0xffffffff


	//   ....[154]....
        /*02f4*/ 	.word	0xffffffff


	//   ....[155]....
        /*02f8*/ 	.word	0xffffffff


	//   ....[156]....
        /*02fc*/ 	.word	0xffffffff


	//   ....[157]....
        /*0300*/ 	.word	0xffffffff


	//   ....[158]....
        /*0304*/ 	.word	0xffffffff


	//   ....[159]....
        /*0308*/ 	.word	0xffffffff


	//   ....[160]....
        /*030c*/ 	.word	0xffffffff


	//   ....[161]....
        /*0310*/ 	.word	0xffffffff


	//   ....[162]....
        /*0314*/ 	.word	0xffffffff


	//   ....[163]....
        /*0318*/ 	.word	0xffffffff


	//   ....[164]....
        /*031c*/ 	.word	0xffffffff


	//   ....[165]....
        /*0320*/ 	.word	0xffffffff


	//   ....[166]....
        /*0324*/ 	.word	0xffffffff


	//   ....[167]....
        /*0328*/ 	.word	0xffffffff


	//   ....[168]....
        /*032c*/ 	.word	0xffffffff


	//   ....[169]....
        /*0330*/ 	.word	0xffffffff


	//   ....[170]....
        /*0334*/ 	.word	0xffffffff


	//   ....[171]....
        /*0338*/ 	.word	0xffffffff


	//   ....[172]....
        /*033c*/ 	.word	0xffffffff


	//   ....[173]....
        /*0340*/ 	.word	0xffffffff


	//   ....[174]....
        /*0344*/ 	.word	0xffffffff


	//   ....[175]....
        /*0348*/ 	.word	0xffffffff


	//   ....[176]....
        /*034c*/ 	.word	0xffffffff


	//   ....[177]....
        /*0350*/ 	.word	0xffffffff


	//   ....[178]....
        /*0354*/ 	.word	0xffffffff


	//   ....[179]....
        /*0358*/ 	.word	0xffffffff


	//   ....[180]....
        /*035c*/ 	.word	0xffffffff


	//   ....[181]....
        /*0360*/ 	.word	0xffffffff


	//   ....[182]....
        /*0364*/ 	.word	0xffffffff


	//   ....[183]....
        /*0368*/ 	.word	0xffffffff


	//   ....[184]....
        /*036c*/ 	.word	0xffffffff


	//   ....[185]....
        /*0370*/ 	.word	0xffffffff


	//   ....[186]....
        /*0374*/ 	.word	0xffffffff


	//   ....[187]....
        /*0378*/ 	.word	0xffffffff


	//   ....[188]....
        /*037c*/ 	.word	0xffffffff


	//   ....[189]....
        /*0380*/ 	.word	0xffffffff


	//   ....[190]....
        /*0384*/ 	.word	0xffffffff


	//   ....[191]....
        /*0388*/ 	.word	0xffffffff


	//   ....[192]....
        /*038c*/ 	.word	0xffffffff


	//   ....[193]....
        /*0390*/ 	.word	0xffffffff


	//   ....[194]....
        /*0394*/ 	.word	0xffffffff


	//   ....[195]....
        /*0398*/ 	.word	0xffffffff


	//   ....[196]....
        /*039c*/ 	.word	0xffffffff


	//   ....[197]....
        /*03a0*/ 	.word	0xffffffff


	//   ....[198]....
        /*03a4*/ 	.word	0xffffffff


	//   ....[199]....
        /*03a8*/ 	.word	0xffffffff


	//   ....[200]....
        /*03ac*/ 	.word	0xffffffff


	//   ....[201]....
        /*03b0*/ 	.word	0xffffffff


	//   ....[202]....
        /*03b4*/ 	.word	0xffffffff


	//   ....[203]....
        /*03b8*/ 	.word	0xffffffff


	//   ....[204]....
        /*03bc*/ 	.word	0xffffffff


	//   ....[205]....
        /*03c0*/ 	.word	0xffffffff


	//   ....[206]....
        /*03c4*/ 	.word	0xffffffff


	//   ....[207]....
        /*03c8*/ 	.word	0xffffffff


	//   ....[208]....
        /*03cc*/ 	.word	0xffffffff


	//   ....[209]....
        /*03d0*/ 	.word	0xffffffff


	//   ....[210]....
        /*03d4*/ 	.word	0xffffffff


	//   ....[211]....
        /*03d8*/ 	.word	0xffffffff


	//   ....[212]....
        /*03dc*/ 	.word	0xffffffff


	//   ....[213]....
        /*03e0*/ 	.word	0xffffffff


	//   ....[214]....
        /*03e4*/ 	.word	0xffffffff


	//   ....[215]....
        /*03e8*/ 	.word	0xffffffff


	//   ....[216]....
        /*03ec*/ 	.word	0xffffffff


	//   ....[217]....
        /*03f0*/ 	.word	0xffffffff


	//   ....[218]....
        /*03f4*/ 	.word	0xffffffff


	//   ....[219]....
        /*03f8*/ 	.word	0xffffffff


	//   ....[220]....
        /*03fc*/ 	.word	0xffffffff


	//   ....[221]....
        /*0400*/ 	.word	0xffffffff


	//   ....[222]....
        /*0404*/ 	.word	0xffffffff


	//   ....[223]....
        /*0408*/ 	.word	0xffffffff


	//   ....[224]....
        /*040c*/ 	.word	0xffffffff


	//   ....[225]....
        /*0410*/ 	.word	0xffffffff


	//   ....[226]....
        /*0414*/ 	.word	0xffffffff


	//   ....[227]....
        /*0418*/ 	.word	0xffffffff


	//   ....[228]....
        /*041c*/ 	.word	0xffffffff


	//   ....[229]....
        /*0420*/ 	.word	0xffffffff


	//   ....[230]....
        /*0424*/ 	.word	0xffffffff


	//   ....[231]....
        /*0428*/ 	.word	0xffffffff


	//   ....[232]....
        /*042c*/ 	.word	0xffffffff


	//   ....[233]....
        /*0430*/ 	.word	0xffffffff


	//   ....[234]....
        /*0434*/ 	.word	0xffffffff


	//   ....[235]....
        /*0438*/ 	.word	0xffffffff


	//   ....[236]....
        /*043c*/ 	.word	0xffffffff


	//   ....[237]....
        /*0440*/ 	.word	0xffffffff


	//   ....[238]....
        /*0444*/ 	.word	0xffffffff


	//   ....[239]....
        /*0448*/ 	.word	0xffffffff


	//   ....[240]....
        /*044c*/ 	.word	0xffffffff


	//   ....[241]....
        /*0450*/ 	.word	0xffffffff


	//   ....[242]....
        /*0454*/ 	.word	0xffffffff


	//   ....[243]....
        /*0458*/ 	.word	0xffffffff


	//   ....[244]....
        /*045c*/ 	.word	0xffffffff


	//   ....[245]....
        /*0460*/ 	.word	0xffffffff


	//   ....[246]....
        /*0464*/ 	.word	0xffffffff


	//   ....[247]....
        /*0468*/ 	.word	0xffffffff


	//   ....[248]....
        /*046c*/ 	.word	0xffffffff


	//   ....[249]....
        /*0470*/ 	.word	0xffffffff


	//   ....[250]....
        /*0474*/ 	.word	0xffffffff


	//   ....[251]....
        /*0478*/ 	.word	0xffffffff


	//   ....[252]....
        /*047c*/ 	.word	0xffffffff


	//   ....[253]....
        /*0480*/ 	.word	0xffffffff


	//   ....[254]....
        /*0484*/ 	.word	0xffffffff


	//   ....[255]....
        /*0488*/ 	.word	0xffffffff


	//   ....[0]....
        /*048c*/ 	.word	0xffffffff


	//   ....[1]....
        /*0490*/ 	.word	0xffffffff


	//   ....[2]....
        /*0494*/ 	.word	0xffffffff


	//   ....[3]....
        /*0498*/ 	.word	0xffffffff


	//   ....[4]....
        /*049c*/ 	.word	0xffffffff


	//   ....[5]....
        /*04a0*/ 	.word	0xffffffff


	//   ....[6]....
        /*04a4*/ 	.word	0xffffffff


	//   ....[7]....
        /*04a8*/ 	.word	0xffffffff


	//   ....[8]....
        /*04ac*/ 	.word	0xffffffff


	//   ....[9]....
        /*04b0*/ 	.word	0xffffffff


	//   ....[10]....
        /*04b4*/ 	.word	0xffffffff


	//   ....[11]....
        /*04b8*/ 	.word	0xffffffff


	//   ....[12]....
        /*04bc*/ 	.word	0xffffffff


	//   ....[13]....
        /*04c0*/ 	.word	0xffffffff


	//   ....[14]....
        /*04c4*/ 	.word	0xffffffff


	//   ....[15]....
        /*04c8*/ 	.word	0xffffffff


	//   ....[16]....
        /*04cc*/ 	.word	0xffffffff


	//   ....[17]....
        /*04d0*/ 	.word	0xffffffff


	//   ....[18]....
        /*04d4*/ 	.word	0xffffffff


	//   ....[19]....
        /*04d8*/ 	.word	0xffffffff


	//   ....[20]....
        /*04dc*/ 	.word	0xffffffff


	//   ....[21]....
        /*04e0*/ 	.word	0xffffffff


	//   ....[22]....
        /*04e4*/ 	.word	0xffffffff


	//   ....[23]....
        /*04e8*/ 	.word	0xffffffff


	//   ....[24]....
        /*04ec*/ 	.word	0xffffffff


	//   ....[25]....
        /*04f0*/ 	.word	0xffffffff


	//   ....[26]....
        /*04f4*/ 	.word	0xffffffff


	//   ....[27]....
        /*04f8*/ 	.word	0xffffffff


	//   ....[28]....
        /*04fc*/ 	.word	0xffffffff


	//   ....[29]....
        /*0500*/ 	.word	0xffffffff


	//   ....[30]....
        /*0504*/ 	.word	0xffffffff


	//   ....[31]....
        /*0508*/ 	.word	0xffffffff


	//   ....[32]....
        /*050c*/ 	.word	0xffffffff


	//   ....[33]....
        /*0510*/ 	.word	0xffffffff


	//   ....[34]....
        /*0514*/ 	.word	0xffffffff


	//   ....[35]....
        /*0518*/ 	.word	0xffffffff


	//   ....[36]....
        /*051c*/ 	.word	0xffffffff


	//   ....[37]....
        /*0520*/ 	.word	0xffffffff


	//   ....[38]....
        /*0524*/ 	.word	0xffffffff


	//   ....[39]....
        /*0528*/ 	.word	0xffffffff


	//   ....[40]....
        /*052c*/ 	.word	0xffffffff


	//   ....[41]....
        /*0530*/ 	.word	0xffffffff


	//   ....[42]....
        /*0534*/ 	.word	0xffffffff


	//   ....[43]....
        /*0538*/ 	.word	0xffffffff


	//   ....[44]....
        /*053c*/ 	.word	0xffffffff


	//   ....[45]....
        /*0540*/ 	.word	0xffffffff


	//   ....[46]....
        /*0544*/ 	.word	0xffffffff


	//   ....[47]....
        /*0548*/ 	.word	0xffffffff


	//   ....[48]....
        /*054c*/ 	.word	0xffffffff


	//   ....[49]....
        /*0550*/ 	.word	0xffffffff


	//   ....[50]....
        /*0554*/ 	.word	0xffffffff


	//   ....[51]....
        /*0558*/ 	.word	0xffffffff


	//   ....[52]....
        /*055c*/ 	.word	0xffffffff


	//   ....[53]....
        /*0560*/ 	.word	0xffffffff


	//   ....[54]....
        /*0564*/ 	.word	0xffffffff


	//   ....[55]....
        /*0568*/ 	.word	0xffffffff


	//   ....[56]....
        /*056c*/ 	.word	0xffffffff


	//   ....[57]....
        /*0570*/ 	.word	0xffffffff


	//   ....[58]....
        /*0574*/ 	.word	0xffffffff


	//   ....[59]....
        /*0578*/ 	.word	0xffffffff


	//   ....[60]....
        /*057c*/ 	.word	0xffffffff


	//   ....[61]....
        /*0580*/ 	.word	0xffffffff


	//   ....[62]....
        /*0584*/ 	.word	0xffffffff


	//   ....[63]....
        /*0588*/ 	.word	0xffffffff


	//   ....[64]....
        /*058c*/ 	.word	0xffffffff


	//   ....[65]....
        /*0590*/ 	.word	0xffffffff


	//   ....[66]....
        /*0594*/ 	.word	0xffffffff


	//   ....[67]....
        /*0598*/ 	.word	0xffffffff


	//   ....[68]....
        /*059c*/ 	.word	0xffffffff


	//   ....[69]....
        /*05a0*/ 	.word	0xffffffff


	//   ....[70]....
        /*05a4*/ 	.word	0xffffffff


	//   ....[71]....
        /*05a8*/ 	.word	0xffffffff


	//   ....[72]....
        /*05ac*/ 	.word	0xffffffff


	//   ....[73]....
        /*05b0*/ 	.word	0xffffffff


	//   ....[74]....
        /*05b4*/ 	.word	0xffffffff


	//   ....[75]....
        /*05b8*/ 	.word	0xffffffff


	//   ....[76]....
        /*05bc*/ 	.word	0xffffffff


	//   ....[77]....
        /*05c0*/ 	.word	0xffffffff


	//   ....[78]....
        /*05c4*/ 	.word	0xffffffff


	//   ....[79]....
        /*05c8*/ 	.word	0xffffffff


	//   ....[80]....
        /*05cc*/ 	.word	0xffffffff


	//   ....[81]....
        /*05d0*/ 	.word	0xffffffff


	//   ....[82]....
        /*05d4*/ 	.word	0xffffffff


	//   ....[83]....
        /*05d8*/ 	.word	0xffffffff


	//   ....[84]....
        /*05dc*/ 	.word	0xffffffff


	//   ....[85]....
        /*05e0*/ 	.word	0xffffffff


	//   ....[86]....
        /*05e4*/ 	.word	0xffffffff


	//   ....[87]....
        /*05e8*/ 	.word	0xffffffff


	//   ....[88]....
        /*05ec*/ 	.word	0xffffffff


	//   ....[89]....
        /*05f0*/ 	.word	0xffffffff


	//   ....[90]....
        /*05f4*/ 	.word	0xffffffff


	//   ....[91]....
        /*05f8*/ 	.word	0xffffffff


	//   ....[92]....
        /*05fc*/ 	.word	0xffffffff


	//   ....[93]....
        /*0600*/ 	.word	0xffffffff


	//   ....[94]....
        /*0604*/ 	.word	0xffffffff


	//   ....[95]....
        /*0608*/ 	.word	0xffffffff


	//   ....[96]....
        /*060c*/ 	.word	0xffffffff


	//   ....[97]....
        /*0610*/ 	.word	0xffffffff


	//   ....[98]....
        /*0614*/ 	.word	0xffffffff


	//   ....[99]....
        /*0618*/ 	.word	0xffffffff


	//   ....[100]....
        /*061c*/ 	.word	0xffffffff


	//   ....[101]....
        /*0620*/ 	.word	0xffffffff


	//   ....[102]....
        /*0624*/ 	.word	0xffffffff


	//   ....[103]....
        /*0628*/ 	.word	0xffffffff


	//   ....[104]....
        /*062c*/ 	.word	0xffffffff


	//   ....[105]....
        /*0630*/ 	.word	0xffffffff


	//   ....[106]....
        /*0634*/ 	.word	0xffffffff


	//   ....[107]....
        /*0638*/ 	.word	0xffffffff


	//   ....[108]....
        /*063c*/ 	.word	0xffffffff


	//   ....[109]....
        /*0640*/ 	.word	0xffffffff


	//   ....[110]....
        /*0644*/ 	.word	0xffffffff


	//   ....[111]....
        /*0648*/ 	.word	0xffffffff


	//   ....[112]....
        /*064c*/ 	.word	0xffffffff


	//   ....[113]....
        /*0650*/ 	.word	0xffffffff


	//   ....[114]....
        /*0654*/ 	.word	0xffffffff


	//   ....[115]....
        /*0658*/ 	.word	0xffffffff


	//   ....[116]....
        /*065c*/ 	.word	0xffffffff


	//   ....[117]....
        /*0660*/ 	.word	0xffffffff


	//   ....[118]....
        /*0664*/ 	.word	0xffffffff


	//   ....[119]....
        /*0668*/ 	.word	0xffffffff


	//   ....[120]....
        /*066c*/ 	.word	0xffffffff


	//   ....[121]....
        /*0670*/ 	.word	0xffffffff


	//   ....[122]....
        /*0674*/ 	.word	0xffffffff


	//   ....[123]....
        /*0678*/ 	.word	0xffffffff


	//   ....[124]....
        /*067c*/ 	.word	0xffffffff


	//   ....[125]....
        /*0680*/ 	.word	0xffffffff


	//   ....[126]....
        /*0684*/ 	.word	0xffffffff


	//   ....[127]....
        /*0688*/ 	.word	0xffffffff


	//   ....[128]....
        /*068c*/ 	.word	0xffffffff


	//   ....[129]....
        /*0690*/ 	.word	0xffffffff


	//   ....[130]....
        /*0694*/ 	.word	0xffffffff


	//   ....[131]....
        /*0698*/ 	.word	0xffffffff


	//   ....[132]....
        /*069c*/ 	.word	0xffffffff


	//   ....[133]....
        /*06a0*/ 	.word	0xffffffff


	//   ....[134]....
        /*06a4*/ 	.word	0xffffffff


	//   ....[135]....
        /*06a8*/ 	.word	0xffffffff


	//   ....[136]....
        /*06ac*/ 	.word	0xffffffff


	//   ....[137]....
        /*06b0*/ 	.word	0xffffffff


	//   ....[138]....
        /*06b4*/ 	.word	0xffffffff


	//   ....[139]....
        /*06b8*/ 	.word	0xffffffff


	//   ....[140]....
        /*06bc*/ 	.word	0xffffffff


	//   ....[141]....
        /*06c0*/ 	.word	0xffffffff


	//   ....[142]....
        /*06c4*/ 	.word	0xffffffff


	//   ....[143]....
        /*06c8*/ 	.word	0xffffffff


	//   ....[144]....
        /*06cc*/ 	.word	0xffffffff


	//   ....[145]....
        /*06d0*/ 	.word	0xffffffff


	//   ....[146]....
        /*06d4*/ 	.word	0xffffffff


	//   ....[147]....
        /*06d8*/ 	.word	0xffffffff


	//   ....[148]....
        /*06dc*/ 	.word	0xffffffff


	//   ....[149]....
        /*06e0*/ 	.word	0xffffffff


	//   ....[150]....
        /*06e4*/ 	.word	0xffffffff


	//   ....[151]....
        /*06e8*/ 	.word	0xffffffff


	//   ....[152]....
        /*06ec*/ 	.word	0xffffffff


	//   ....[153]....
        /*06f0*/ 	.word	0xffffffff


	//   ....[154]....
        /*06f4*/ 	.word	0xffffffff


	//   ....[155]....
        /*06f8*/ 	.word	0xffffffff


	//   ....[156]....
        /*06fc*/ 	.word	0xffffffff


	//   ....[157]....
        /*0700*/ 	.word	0xffffffff


	//   ....[158]....
        /*0704*/ 	.word	0xffffffff


	//   ....[159]....
        /*0708*/ 	.word	0xffffffff


	//   ....[160]....
        /*070c*/ 	.word	0xffffffff


	//   ....[161]....
        /*0710*/ 	.word	0xffffffff


	//   ....[162]....
        /*0714*/ 	.word	0xffffffff


	//   ....[163]....
        /*0718*/ 	.word	0xffffffff


	//   ....[164]....
        /*071c*/ 	.word	0xffffffff


	//   ....[165]....
        /*0720*/ 	.word	0xffffffff


	//   ....[166]....
        /*0724*/ 	.word	0xffffffff


	//   ....[167]....
        /*0728*/ 	.word	0xffffffff


	//   ....[168]....
        /*072c*/ 	.word	0xffffffff


	//   ....[169]....
        /*0730*/ 	.word	0xffffffff


	//   ....[170]....
        /*0734*/ 	.word	0xffffffff


	//   ....[171]....
        /*0738*/ 	.word	0xffffffff


	//   ....[172]....
        /*073c*/ 	.word	0xffffffff


	//   ....[173]....
        /*0740*/ 	.word	0xffffffff


	//   ....[174]....
        /*0744*/ 	.word	0xffffffff


	//   ....[175]....
        /*0748*/ 	.word	0xffffffff


	//   ....[176]....
        /*074c*/ 	.word	0xffffffff


	//   ....[177]....
        /*0750*/ 	.word	0xffffffff


	//   ....[178]....
        /*0754*/ 	.word	0xffffffff


	//   ....[179]....
        /*0758*/ 	.word	0xffffffff


	//   ....[180]....
        /*075c*/ 	.word	0xffffffff


	//   ....[181]....
        /*0760*/ 	.word	0xffffffff


	//   ....[182]....
        /*0764*/ 	.word	0xffffffff


	//   ....[183]....
        /*0768*/ 	.word	0xffffffff


	//   ....[184]....
        /*076c*/ 	.word	0xffffffff


	//   ....[185]....
        /*0770*/ 	.word	0xffffffff


	//   ....[186]....
        /*0774*/ 	.word	0xffffffff


	//   ....[187]....
        /*0778*/ 	.word	0xffffffff


	//   ....[188]....
        /*077c*/ 	.word	0xffffffff


	//   ....[189]....
        /*0780*/ 	.word	0xffffffff


	//   ....[190]....
        /*0784*/ 	.word	0xffffffff


	//   ....[191]....
        /*0788*/ 	.word	0xffffffff


	//   ....[192]....
        /*078c*/ 	.word	0xffffffff


	//   ....[193]....
        /*0790*/ 	.word	0xffffffff


	//   ....[194]....
        /*0794*/ 	.word	0xffffffff


	//   ....[195]....
        /*0798*/ 	.word	0xffffffff


	//   ....[196]....
        /*079c*/ 	.word	0xffffffff


	//   ....[197]....
        /*07a0*/ 	.word	0xffffffff


	//   ....[198]....
        /*07a4*/ 	.word	0xffffffff


	//   ....[199]....
        /*07a8*/ 	.word	0xffffffff


	//   ....[200]....
        /*07ac*/ 	.word	0xffffffff


	//   ....[201]....
        /*07b0*/ 	.word	0xffffffff


	//   ....[202]....
        /*07b4*/ 	.word	0xffffffff


	//   ....[203]....
        /*07b8*/ 	.word	0xffffffff


	//   ....[204]....
        /*07bc*/ 	.word	0xffffffff


	//   ....[205]....
        /*07c0*/ 	.word	0xffffffff


	//   ....[206]....
        /*07c4*/ 	.word	0xffffffff


	//   ....[207]....
        /*07c8*/ 	.word	0xffffffff


	//   ....[208]....
        /*07cc*/ 	.word	0xffffffff


	//   ....[209]....
        /*07d0*/ 	.word	0xffffffff


	//   ....[210]....
        /*07d4*/ 	.word	0xffffffff


	//   ....[211]....
        /*07d8*/ 	.word	0xffffffff


	//   ....[212]....
        /*07dc*/ 	.word	0xffffffff


	//   ....[213]....
        /*07e0*/ 	.word	0xffffffff


	//   ....[214]....
        /*07e4*/ 	.word	0xffffffff


	//   ....[215]....
        /*07e8*/ 	.word	0xffffffff


	//   ....[216]....
        /*07ec*/ 	.word	0xffffffff


	//   ....[217]....
        /*07f0*/ 	.word	0xffffffff


	//   ....[218]....
        /*07f4*/ 	.word	0xffffffff


	//   ....[219]....
        /*07f8*/ 	.word	0xffffffff


	//   ....[220]....
        /*07fc*/ 	.word	0xffffffff


	//   ....[221]....
        /*0800*/ 	.word	0xffffffff


	//   ....[222]....
        /*0804*/ 	.word	0xffffffff


	//   ....[223]....
        /*0808*/ 	.word	0xffffffff


	//   ....[224]....
        /*080c*/ 	.word	0xffffffff


	//   ....[225]....
        /*0810*/ 	.word	0xffffffff


	//   ....[226]....
        /*0814*/ 	.word	0xffffffff


	//   ....[227]....
        /*0818*/ 	.word	0xffffffff


	//   ....[228]....
        /*081c*/ 	.word	0xffffffff


	//   ....[229]....
        /*0820*/ 	.word	0xffffffff


	//   ....[230]....
        /*0824*/ 	.word	0xffffffff


	//   ....[231]....
        /*0828*/ 	.word	0xffffffff


	//   ....[232]....
        /*082c*/ 	.word	0xffffffff


	//   ....[233]....
        /*0830*/ 	.word	0xffffffff


	//----- nvinfo : EIATTR_COOP_GROUP_INSTR_OFFSETS
	.align		4
.L_628:
        /*0834*/ 	.byte	0x04, 0x28
        /*0836*/ 	.short	(.L_630 - .L_629)


	//   ....[0]....
.L_629:
        /*0838*/ 	.word	0x00002310


	//   ....[1]....
        /*083c*/ 	.word	0x00002320


	//   ....[2]....
        /*0840*/ 	.word	0x000023b0


	//   ....[3]....
        /*0844*/ 	.word	0x000023c0


	//   ....[4]....
        /*0848*/ 	.word	0x000023d0


	//   ....[5]....
        /*084c*/ 	.word	0x000023e0


	//   ....[6]....
        /*0850*/ 	.word	0x000023f0


	//   ....[7]....
        /*0854*/ 	.word	0x00002400


	//   ....[8]....
        /*0858*/ 	.word	0x00002410


	//   ....[9]....
        /*085c*/ 	.word	0x00002420


	//   ....[10]....
        /*0860*/ 	.word	0x00002480


	//   ....[11]....
        /*0864*/ 	.word	0x000024b0


	//   ....[12]....
        /*0868*/ 	.word	0x000024c0


	//   ....[13]....
        /*086c*/ 	.word	0x000024d0


	//   ....[14]....
        /*0870*/ 	.word	0x000024e0


	//   ....[15]....
        /*0874*/ 	.word	0x000024f0


	//   ....[16]....
        /*0878*/ 	.word	0x00002600


	//   ....[17]....
        /*087c*/ 	.word	0x00002630


	//   ....[18]....
        /*0880*/ 	.word	0x00002640


	//   ....[19]....
        /*0884*/ 	.word	0x00002650


	//   ....[20]....
        /*0888*/ 	.word	0x00002660


	//   ....[21]....
        /*088c*/ 	.word	0x00002670


	//   ....[22]....
        /*0890*/ 	.word	0x00002680


	//   ....[23]....
        /*0894*/ 	.word	0x00002690


	//   ....[24]....
        /*0898*/ 	.word	0x000026a0


	//   ....[25]....
        /*089c*/ 	.word	0x000026b0


	//   ....[26]....
        /*08a0*/ 	.word	0x000026c0


	//   ....[27]....
        /*08a4*/ 	.word	0x000026d0


	//   ....[28]....
        /*08a8*/ 	.word	0x00002700


	//   ....[29]....
        /*08ac*/ 	.word	0x00002710


	//   ....[30]....
        /*08b0*/ 	.word	0x00002730


	//   ....[31]....
        /*08b4*/ 	.word	0x00002740


	//   ....[32]....
        /*08b8*/ 	.word	0x00002750


	//   ....[33]....
        /*08bc*/ 	.word	0x00002760


	//   ....[34]....
        /*08c0*/ 	.word	0x00002770


	//   ....[35]....
        /*08c4*/ 	.word	0x00002780


	//   ....[36]....
        /*08c8*/ 	.word	0x000027d0


	//   ....[37]....
        /*08cc*/ 	.word	0x000027e0


	//   ....[38]....
        /*08d0*/ 	.word	0x00002830


	//   ....[39]....
        /*08d4*/ 	.word	0x00002840


	//   ....[40]....
        /*08d8*/ 	.word	0x00002850


	//   ....[41]....
        /*08dc*/ 	.word	0x00002860


	//   ....[42]....
        /*08e0*/ 	.word	0x00002870


	//   ....[43]....
        /*08e4*/ 	.word	0x00002880


	//   ....[44]....
        /*08e8*/ 	.word	0x00002890


	//   ....[45]....
        /*08ec*/ 	.word	0x000028a0


	//   ....[46]....
        /*08f0*/ 	.word	0x000028b0


	//   ....[47]....
        /*08f4*/ 	.word	0x000028c0


	//   ....[48]....
        /*08f8*/ 	.word	0x000028d0


	//   ....[49]....
        /*08fc*/ 	.word	0x000028e0


	//   ....[50]....
        /*0900*/ 	.word	0x00002920


	//   ....[51]....
        /*0904*/ 	.word	0x00002930


	//   ....[52]....
        /*0908*/ 	.word	0x00002940


	//   ....[53]....
        /*090c*/ 	.word	0x00002950


	//   ....[54]....
        /*0910*/ 	.word	0x00002960


	//   ....[55]....
        /*0914*/ 	.word	0x00002970


	//   ....[56]....
        /*0918*/ 	.word	0x00002990


	//   ....[57]....
        /*091c*/ 	.word	0x000029a0


	//   ....[58]....
        /*0920*/ 	.word	0x000029b0


	//   ....[59]....
        /*0924*/ 	.word	0x000029c0


	//   ....[60]....
        /*0928*/ 	.word	0x00002a50


	//   ....[61]....
        /*092c*/ 	.word	0x00002a60


	//   ....[62]....
        /*0930*/ 	.word	0x00002ae0


	//   ....[63]....
        /*0934*/ 	.word	0x00002af0


	//   ....[64]....
        /*0938*/ 	.word	0x00002b00


	//   ....[65]....
        /*093c*/ 	.word	0x00002b10


	//   ....[66]....
        /*0940*/ 	.word	0x00002b20


	//   ....[67]....
        /*0944*/ 	.word	0x00002b30


	//   ....[68]....
        /*0948*/ 	.word	0x00002b40


	//   ....[69]....
        /*094c*/ 	.word	0x00002b50


	//   ....[70]....
        /*0950*/ 	.word	0x00002b60


	//   ....[71]....
        /*0954*/ 	.word	0x00002b70


	//   ....[72]....
        /*0958*/ 	.word	0x00002b80


	//   ....[73]....
        /*095c*/ 	.word	0x00002b90


	//   ....[74]....
        /*0960*/ 	.word	0x00002c10


	//   ....[75]....
        /*0964*/ 	.word	0x00002c40


	//   ....[76]....
        /*0968*/ 	.word	0x00002c60


	//   ....[77]....
        /*096c*/ 	.word	0x00002c70


	//   ....[78]....
        /*0970*/ 	.word	0x00002c80


	//   ....[79]....
        /*0974*/ 	.word	0x00002c90


	//   ....[80]....
        /*0978*/ 	.word	0x00002ca0


	//   ....[81]....
        /*097c*/ 	.word	0x00002cb0


	//   ....[82]....
        /*0980*/ 	.word	0x00002d70


	//   ....[83]....
        /*0984*/ 	.word	0x00002d80


	//   ....[84]....
        /*0988*/ 	.word	0x00002d90


	//   ....[85]....
        /*098c*/ 	.word	0x00002da0


	//   ....[86]....
        /*0990*/ 	.word	0x00002db0


	//   ....[87]....
        /*0994*/ 	.word	0x00002dc0


	//   ....[88]....
        /*0998*/ 	.word	0x00002dd0


	//   ....[89]....
        /*099c*/ 	.word	0x00002de0


	//   ....[90]....
        /*09a0*/ 	.word	0x00002df0


	//   ....[91]....
        /*09a4*/ 	.word	0x00002e00


	//   ....[92]....
        /*09a8*/ 	.word	0x00002e10


	//   ....[93]....
        /*09ac*/ 	.word	0x00002e20


	//   ....[94]....
        /*09b0*/ 	.word	0x00002e30


	//   ....[95]....
        /*09b4*/ 	.word	0x00002e40


	//   ....[96]....
        /*09b8*/ 	.word	0x00002e50


	//   ....[97]....
        /*09bc*/ 	.word	0x00002e60


	//   ....[98]....
        /*09c0*/ 	.word	0x00007180


	//   ....[99]....
        /*09c4*/ 	.word	0x000071c0


	//   ....[100]....
        /*09c8*/ 	.word	0x000071d0


	//   ....[101]....
        /*09cc*/ 	.word	0x000071e0


	//   ....[102]....
        /*09d0*/ 	.word	0x000071f0


	//   ....[103]....
        /*09d4*/ 	.word	0x00007200


	//   ....[104]....
        /*09d8*/ 	.word	0x00007210


	//   ....[105]....
        /*09dc*/ 	.word	0x00007220


	//   ....[106]....
        /*09e0*/ 	.word	0x00007230


	//   ....[107]....
        /*09e4*/ 	.word	0x00007240


	//   ....[108]....
        /*09e8*/ 	.word	0x00007260


	//   ....[109]....
        /*09ec*/ 	.word	0x00007270


	//   ....[110]....
        /*09f0*/ 	.word	0x000072c0


	//   ....[111]....
        /*09f4*/ 	.word	0x000072d0


	//   ....[112]....
        /*09f8*/ 	.word	0x000072e0


	//   ....[113]....
        /*09fc*/ 	.word	0x000072f0


	//   ....[114]....
        /*0a00*/ 	.word	0x00007300


	//   ....[115]....
        /*0a04*/ 	.word	0x00007310


	//   ....[116]....
        /*0a08*/ 	.word	0x00007320


	//   ....[117]....
        /*0a0c*/ 	.word	0x00007330


	//   ....[118]....
        /*0a10*/ 	.word	0x00007340


	//   ....[119]....
        /*0a14*/ 	.word	0x00007350


	//   ....[120]....
        /*0a18*/ 	.word	0x00007360


	//   ....[121]....
        /*0a1c*/ 	.word	0x00007370


	//   ....[122]....
        /*0a20*/ 	.word	0x00007380


	//   ....[123]....
        /*0a24*/ 	.word	0x00007390


	//   ....[124]....
        /*0a28*/ 	.word	0x000073a0


	//   ....[125]....
        /*0a2c*/ 	.word	0x000073b0


	//   ....[126]....
        /*0a30*/ 	.word	0x000073c0


	//   ....[127]....
        /*0a34*/ 	.word	0x000073d0


	//   ....[128]....
        /*0a38*/ 	.word	0x000073e0


	//   ....[129]....
        /*0a3c*/ 	.word	0x000073f0


	//   ....[130]....
        /*0a40*/ 	.word	0x000074c0


	//   ....[131]....
        /*0a44*/ 	.word	0x000074d0


	//   ....[132]....
        /*0a48*/ 	.word	0x000074e0


	//   ....[133]....
        /*0a4c*/ 	.word	0x000074f0


	//   ....[134]....
        /*0a50*/ 	.word	0x00007500


	//   ....[135]....
        /*0a54*/ 	.word	0x00007510


	//   ....[136]....
        /*0a58*/ 	.word	0x00007520


	//   ....[137]....
        /*0a5c*/ 	.word	0x00007530


	//   ....[138]....
        /*0a60*/ 	.word	0x00007540


	//   ....[139]....
        /*0a64*/ 	.word	0x00007550


	//   ....[140]....
        /*0a68*/ 	.word	0x00007560


	//   ....[141]....
        /*0a6c*/ 	.word	0x00007570


	//   ....[142]....
        /*0a70*/ 	.word	0x00007580


	//   ....[143]....
        /*0a74*/ 	.word	0x00007590


	//   ....[144]....
        /*0a78*/ 	.word	0x000075a0


	//   ....[145]....
        /*0a7c*/ 	.word	0x000075b0


	//   ....[146]....
        /*0a80*/ 	.word	0x000075c0


	//   ....[147]....
        /*0a84*/ 	.word	0x000075d0


	//   ....[148]....
        /*0a88*/ 	.word	0x000075e0


	//   ....[149]....
        /*0a8c*/ 	.word	0x000075f0


	//   ....[150]....
        /*0a90*/ 	.word	0x00007600


	//   ....[151]....
        /*0a94*/ 	.word	0x00007610


	//   ....[152]....
        /*0a98*/ 	.word	0x000076d0


	//   ....[153]....
        /*0a9c*/ 	.word	0x000076e0


	//   ....[154]....
        /*0aa0*/ 	.word	0x000076f0


	//   ....[155]....
        /*0aa4*/ 	.word	0x00007700


	//   ....[156]....
        /*0aa8*/ 	.word	0x00007710


	//   ....[157]....
        /*0aac*/ 	.word	0x00007720


	//   ....[158]....
        /*0ab0*/ 	.word	0x00007730


	//   ....[159]....
        /*0ab4*/ 	.word	0x00007740


	//   ....[160]....
        /*0ab8*/ 	.word	0x00007750


	//   ....[161]....
        /*0abc*/ 	.word	0x00007760


	//   ....[162]....
        /*0ac0*/ 	.word	0x00007770


	//   ....[163]....
        /*0ac4*/ 	.word	0x00007780


	//   ....[164]....
        /*0ac8*/ 	.word	0x00007790


	//   ....[165]....
        /*0acc*/ 	.word	0x000077a0


	//   ....[166]....
        /*0ad0*/ 	.word	0x000077b0


	//   ....[167]....
        /*0ad4*/ 	.word	0x000077c0


	//   ....[168]....
        /*0ad8*/ 	.word	0x000077d0


	//   ....[169]....
        /*0adc*/ 	.word	0x000077e0


	//   ....[170]....
        /*0ae0*/ 	.word	0x000077f0


	//   ....[171]....
        /*0ae4*/ 	.word	0x00007800


	//   ....[172]....
        /*0ae8*/ 	.word	0x00007810


	//   ....[173]....
        /*0aec*/ 	.word	0x00007820


	//   ....[174]....
        /*0af0*/ 	.word	0x000078e0


	//   ....[175]....
        /*0af4*/ 	.word	0x000078f0


	//   ....[176]....
        /*0af8*/ 	.word	0x00007900


	//   ....[177]....
        /*0afc*/ 	.word	0x00007910


	//   ....[178]....
        /*0b00*/ 	.word	0x00007920


	//   ....[179]....
        /*0b04*/ 	.word	0x00007930


	//   ....[180]....
        /*0b08*/ 	.word	0x00007940


	//   ....[181]....
        /*0b0c*/ 	.word	0x00007950


	//   ....[182]....
        /*0b10*/ 	.word	0x00007960


	//   ....[183]....
        /*0b14*/ 	.word	0x00007970


	//   ....[184]....
        /*0b18*/ 	.word	0x00007980


	//   ....[185]....
        /*0b1c*/ 	.word	0x00007990


	//   ....[186]....
        /*0b20*/ 	.word	0x000079a0


	//   ....[187]....
        /*0b24*/ 	.word	0x000079b0


	//   ....[188]....
        /*0b28*/ 	.word	0x000079c0


	//   ....[189]....
        /*0b2c*/ 	.word	0x000079d0


	//   ....[190]....
        /*0b30*/ 	.word	0x000079e0


	//   ....[191]....
        /*0b34*/ 	.word	0x000079f0


	//   ....[192]....
        /*0b38*/ 	.word	0x00007a00


	//   ....[193]....
        /*0b3c*/ 	.word	0x00007a10


	//   ....[194]....
        /*0b40*/ 	.word	0x00007a20


	//   ....[195]....
        /*0b44*/ 	.word	0x00007a30


	//   ....[196]....
        /*0b48*/ 	.word	0x0000bc00


	//   ....[197]....
        /*0b4c*/ 	.word	0x0000bc40


	//   ....[198]....
        /*0b50*/ 	.word	0x0000bc50


	//   ....[199]....
        /*0b54*/ 	.word	0x0000bc60


	//   ....[200]....
        /*0b58*/ 	.word	0x0000bc70


	//   ....[201]....
        /*0b5c*/ 	.word	0x0000bc80


	//   ....[202]....
        /*0b60*/ 	.word	0x0000bc90


	//   ....[203]....
        /*0b64*/ 	.word	0x0000bca0


	//   ....[204]....
        /*0b68*/ 	.word	0x0000bcb0


	//   ....[205]....
        /*0b6c*/ 	.word	0x0000bcc0


	//   ....[206]....
        /*0b70*/ 	.word	0x0000bce0


	//   ....[207]....
        /*0b74*/ 	.word	0x0000bcf0


	//   ....[208]....
        /*0b78*/ 	.word	0x0000bd40


	//   ....[209]....
        /*0b7c*/ 	.word	0x0000bd50


	//   ....[210]....
        /*0b80*/ 	.word	0x0000bd60


	//   ....[211]....
        /*0b84*/ 	.word	0x0000bd70


	//   ....[212]....
        /*0b88*/ 	.word	0x0000bd80


	//   ....[213]....
        /*0b8c*/ 	.word	0x0000bd90


	//   ....[214]....
        /*0b90*/ 	.word	0x0000bda0


	//   ....[215]....
        /*0b94*/ 	.word	0x0000bdb0


	//   ....[216]....
        /*0b98*/ 	.word	0x0000bdc0


	//   ....[217]....
        /*0b9c*/ 	.word	0x0000bdd0


	//   ....[218]....
        /*0ba0*/ 	.word	0x0000bde0


	//   ....[219]....
        /*0ba4*/ 	.word	0x0000bdf0


	//   ....[220]....
        /*0ba8*/ 	.word	0x0000be00


	//   ....[221]....
        /*0bac*/ 	.word	0x0000be10


	//   ....[222]....
        /*0bb0*/ 	.word	0x0000be20


	//   ....[223]....
        /*0bb4*/ 	.word	0x0000be30


	//   ....[224]....
        /*0bb8*/ 	.word	0x0000be40


	//   ....[225]....
        /*0bbc*/ 	.word	0x0000be50


	//   ....[226]....
        /*0bc0*/ 	.word	0x0000be60


	//   ....[227]....
        /*0bc4*/ 	.word	0x0000be70


	//   ....[228]....
        /*0bc8*/ 	.word	0x0000bf40


	//   ....[229]....
        /*0bcc*/ 	.word	0x0000bf50


	//   ....[230]....
        /*0bd0*/ 	.word	0x0000bf60


	//   ....[231]....
        /*0bd4*/ 	.word	0x0000bf70


	//   ....[232]....
        /*0bd8*/ 	.word	0x0000bf80


	//   ....[233]....
        /*0bdc*/ 	.word	0x0000bf90


	//   ....[234]....
        /*0be0*/ 	.word	0x0000bfa0


	//   ....[235]....
        /*0be4*/ 	.word	0x0000bfb0


	//   ....[236]....
        /*0be8*/ 	.word	0x0000bfc0


	//   ....[237]....
        /*0bec*/ 	.word	0x0000bfd0


	//   ....[238]....
        /*0bf0*/ 	.word	0x0000bfe0


	//   ....[239]....
        /*0bf4*/ 	.word	0x0000bff0


	//   ....[240]....
        /*0bf8*/ 	.word	0x0000c000


	//   ....[241]....
        /*0bfc*/ 	.word	0x0000c010


	//   ....[242]....
        /*0c00*/ 	.word	0x0000c020


	//   ....[243]....
        /*0c04*/ 	.word	0x0000c030


	//   ....[244]....
        /*0c08*/ 	.word	0x0000c040


	//   ....[245]....
        /*0c0c*/ 	.word	0x0000c050


	//   ....[246]....
        /*0c10*/ 	.word	0x0000c060


	//   ....[247]....
        /*0c14*/ 	.word	0x0000c070


	//   ....[248]....
        /*0c18*/ 	.word	0x0000c080


	//   ....[249]....
        /*0c1c*/ 	.word	0x0000c090


	//   ....[250]....
        /*0c20*/ 	.word	0x0000c150


	//   ....[251]....
        /*0c24*/ 	.word	0x0000c160


	//   ....[252]....
        /*0c28*/ 	.word	0x0000c170


	//   ....[253]....
        /*0c2c*/ 	.word	0x0000c180


	//   ....[254]....
        /*0c30*/ 	.word	0x0000c190


	//   ....[255]....
        /*0c34*/ 	.word	0x0000c1a0


	//   ....[0]....
        /*0c38*/ 	.word	0x0000c1b0


	//   ....[1]....
        /*0c3c*/ 	.word	0x0000c1c0


	//   ....[2]....
        /*0c40*/ 	.word	0x0000c1d0


	//   ....[3]....
        /*0c44*/ 	.word	0x0000c1e0


	//   ....[4]....
        /*0c48*/ 	.word	0x0000c1f0


	//   ....[5]....
        /*0c4c*/ 	.word	0x0000c200


	//   ....[6]....
        /*0c50*/ 	.word	0x0000c210


	//   ....[7]....
        /*0c54*/ 	.word	0x0000c220


	//   ....[8]....
        /*0c58*/ 	.word	0x0000c230


	//   ....[9]....
        /*0c5c*/ 	.word	0x0000c240


	//   ....[10]....
        /*0c60*/ 	.word	0x0000c250


	//   ....[11]....
        /*0c64*/ 	.word	0x0000c260


	//   ....[12]....
        /*0c68*/ 	.word	0x0000c270


	//   ....[13]....
        /*0c6c*/ 	.word	0x0000c280


	//   ....[14]....
        /*0c70*/ 	.word	0x0000c290


	//   ....[15]....
        /*0c74*/ 	.word	0x0000c2a0


	//   ....[16]....
        /*0c78*/ 	.word	0x0000c360


	//   ....[17]....
        /*0c7c*/ 	.word	0x0000c370


	//   ....[18]....
        /*0c80*/ 	.word	0x0000c380


	//   ....[19]....
        /*0c84*/ 	.word	0x0000c390


	//   ....[20]....
        /*0c88*/ 	.word	0x0000c3a0


	//   ....[21]....
        /*0c8c*/ 	.word	0x0000c3b0


	//   ....[22]....
        /*0c90*/ 	.word	0x0000c3c0


	//   ....[23]....
        /*0c94*/ 	.word	0x0000c3d0


	//   ....[24]....
        /*0c98*/ 	.word	0x0000c3e0


	//   ....[25]....
        /*0c9c*/ 	.word	0x0000c3f0


	//   ....[26]....
        /*0ca0*/ 	.word	0x0000c400


	//   ....[27]....
        /*0ca4*/ 	.word	0x0000c410


	//   ....[28]....
        /*0ca8*/ 	.word	0x0000c420


	//   ....[29]....
        /*0cac*/ 	.word	0x0000c430


	//   ....[30]....
        /*0cb0*/ 	.word	0x0000c440


	//   ....[31]....
        /*0cb4*/ 	.word	0x0000c450


	//   ....[32]....
        /*0cb8*/ 	.word	0x0000c460


	//   ....[33]....
        /*0cbc*/ 	.word	0x0000c470


	//   ....[34]....
        /*0cc0*/ 	.word	0x0000c480


	//   ....[35]....
        /*0cc4*/ 	.word	0x0000c490


	//   ....[36]....
        /*0cc8*/ 	.word	0x0000c4a0


	//   ....[37]....
        /*0ccc*/ 	.word	0x0000c4b0


	//   ....[38]....
        /*0cd0*/ 	.word	0x00010680


	//   ....[39]....
        /*0cd4*/ 	.word	0x000106c0


	//   ....[40]....
        /*0cd8*/ 	.word	0x000106d0


	//   ....[41]....
        /*0cdc*/ 	.word	0x000106e0


	//   ....[42]....
        /*0ce0*/ 	.word	0x000106f0


	//   ....[43]....
        /*0ce4*/ 	.word	0x00010700


	//   ....[44]....
        /*0ce8*/ 	.word	0x00010710


	//   ....[45]....
        /*0cec*/ 	.word	0x00010720


	//   ....[46]....
        /*0cf0*/ 	.word	0x00010730


	//   ....[47]....
        /*0cf4*/ 	.word	0x00010740


	//   ....[48]....
        /*0cf8*/ 	.word	0x00010760


	//   ....[49]....
        /*0cfc*/ 	.word	0x00010770


	//   ....[50]....
        /*0d00*/ 	.word	0x000107c0


	//   ....[51]....
        /*0d04*/ 	.word	0x000107d0


	//   ....[52]....
        /*0d08*/ 	.word	0x000107e0


	//   ....[53]....
        /*0d0c*/ 	.word	0x000107f0


	//   ....[54]....
        /*0d10*/ 	.word	0x00010800


	//   ....[55]....
        /*0d14*/ 	.word	0x00010810


	//   ....[56]....
        /*0d18*/ 	.word	0x00010820


	//   ....[57]....
        /*0d1c*/ 	.word	0x00010830


	//   ....[58]....
        /*0d20*/ 	.word	0x00010840


	//   ....[59]....
        /*0d24*/ 	.word	0x00010850


	//   ....[60]....
        /*0d28*/ 	.word	0x00010860


	//   ....[61]....
        /*0d2c*/ 	.word	0x00010870


	//   ....[62]....
        /*0d30*/ 	.word	0x00010880


	//   ....[63]....
        /*0d34*/ 	.word	0x00010890


	//   ....[64]....
        /*0d38*/ 	.word	0x000108a0


	//   ....[65]....
        /*0d3c*/ 	.word	0x000108b0


	//   ....[66]....
        /*0d40*/ 	.word	0x000108c0


	//   ....[67]....
        /*0d44*/ 	.word	0x000108d0


	//   ....[68]....
        /*0d48*/ 	.word	0x000108e0


	//   ....[69]....
        /*0d4c*/ 	.word	0x000108f0


	//   ....[70]....
        /*0d50*/ 	.word	0x000109c0


	//   ....[71]....
        /*0d54*/ 	.word	0x000109d0


	//   ....[72]....
        /*0d58*/ 	.word	0x000109e0


	//   ....[73]....
        /*0d5c*/ 	.word	0x000109f0


	//   ....[74]....
        /*0d60*/ 	.word	0x00010a00


	//   ....[75]....
        /*0d64*/ 	.word	0x00010a10


	//   ....[76]....
        /*0d68*/ 	.word	0x00010a20


	//   ....[77]....
        /*0d6c*/ 	.word	0x00010a30


	//   ....[78]....
        /*0d70*/ 	.word	0x00010a40


	//   ....[79]....
        /*0d74*/ 	.word	0x00010a50


	//   ....[80]....
        /*0d78*/ 	.word	0x00010a60


	//   ....[81]....
        /*0d7c*/ 	.word	0x00010a70


	//   ....[82]....
        /*0d80*/ 	.word	0x00010a80


	//   ....[83]....
        /*0d84*/ 	.word	0x00010a90


	//   ....[84]....
        /*0d88*/ 	.word	0x00010aa0


	//   ....[85]....
        /*0d8c*/ 	.word	0x00010ab0


	//   ....[86]....
        /*0d90*/ 	.word	0x00010ac0


	//   ....[87]....
        /*0d94*/ 	.word	0x00010ad0


	//   ....[88]....
        /*0d98*/ 	.word	0x00010ae0


	//   ....[89]....
        /*0d9c*/ 	.word	0x00010af0


	//   ....[90]....
        /*0da0*/ 	.word	0x00010b00


	//   ....[91]....
        /*0da4*/ 	.word	0x00010b10


	//   ....[92]....
        /*0da8*/ 	.word	0x00010bd0


	//   ....[93]....
        /*0dac*/ 	.word	0x00010be0


	//   ....[94]....
        /*0db0*/ 	.word	0x00010bf0


	//   ....[95]....
        /*0db4*/ 	.word	0x00010c00


	//   ....[96]....
        /*0db8*/ 	.word	0x00010c10


	//   ....[97]....
        /*0dbc*/ 	.word	0x00010c20


	//   ....[98]....
        /*0dc0*/ 	.word	0x00010c30


	//   ....[99]....
        /*0dc4*/ 	.word	0x00010c40


	//   ....[100]....
        /*0dc8*/ 	.word	0x00010c50


	//   ....[101]....
        /*0dcc*/ 	.word	0x00010c60


	//   ....[102]....
        /*0dd0*/ 	.word	0x00010c70


	//   ....[103]....
        /*0dd4*/ 	.word	0x00010c80


	//   ....[104]....
        /*0dd8*/ 	.word	0x00010c90


	//   ....[105]....
        /*0ddc*/ 	.word	0x00010ca0


	//   ....[106]....
        /*0de0*/ 	.word	0x00010cb0


	//   ....[107]....
        /*0de4*/ 	.word	0x00010cc0


	//   ....[108]....
        /*0de8*/ 	.word	0x00010cd0


	//   ....[109]....
        /*0dec*/ 	.word	0x00010ce0


	//   ....[110]....
        /*0df0*/ 	.word	0x00010cf0


	//   ....[111]....
        /*0df4*/ 	.word	0x00010d00


	//   ....[112]....
        /*0df8*/ 	.word	0x00010d10


	//   ....[113]....
        /*0dfc*/ 	.word	0x00010d20


	//   ....[114]....
        /*0e00*/ 	.word	0x00010de0


	//   ....[115]....
        /*0e04*/ 	.word	0x00010df0


	//   ....[116]....
        /*0e08*/ 	.word	0x00010e00


	//   ....[117]....
        /*0e0c*/ 	.word	0x00010e10


	//   ....[118]....
        /*0e10*/ 	.word	0x00010e20


	//   ....[119]....
        /*0e14*/ 	.word	0x00010e30


	//   ....[120]....
        /*0e18*/ 	.word	0x00010e40


	//   ....[121]....
        /*0e1c*/ 	.word	0x00010e50


	//   ....[122]....
        /*0e20*/ 	.word	0x00010e60


	//   ....[123]....
        /*0e24*/ 	.word	0x00010e70


	//   ....[124]....
        /*0e28*/ 	.word	0x00010e80


	//   ....[125]....
        /*0e2c*/ 	.word	0x00010e90


	//   ....[126]....
        /*0e30*/ 	.word	0x00010ea0


	//   ....[127]....
        /*0e34*/ 	.word	0x00010eb0


	//   ....[128]....
        /*0e38*/ 	.word	0x00010ec0


	//   ....[129]....
        /*0e3c*/ 	.word	0x00010ed0


	//   ....[130]....
        /*0e40*/ 	.word	0x00010ee0


	//   ....[131]....
        /*0e44*/ 	.word	0x00010ef0


	//   ....[132]....
        /*0e48*/ 	.word	0x00010f00


	//   ....[133]....
        /*0e4c*/ 	.word	0x00010f10


	//   ....[134]....
        /*0e50*/ 	.word	0x00010f20


	//   ....[135]....
        /*0e54*/ 	.word	0x00010f30


	//   ....[136]....
        /*0e58*/ 	.word	0x00015100


	//   ....[137]....
        /*0e5c*/ 	.word	0x00015140


	//   ....[138]....
        /*0e60*/ 	.word	0x00015150


	//   ....[139]....
        /*0e64*/ 	.word	0x00015160


	//   ....[140]....
        /*0e68*/ 	.word	0x00015170


	//   ....[141]....
        /*0e6c*/ 	.word	0x00015180


	//   ....[142]....
        /*0e70*/ 	.word	0x00015190


	//   ....[143]....
        /*0e74*/ 	.word	0x000151a0


	//   ....[144]....
        /*0e78*/ 	.word	0x000151b0


	//   ....[145]....
        /*0e7c*/ 	.word	0x000151c0


	//   ....[146]....
        /*0e80*/ 	.word	0x000151e0


	//   ....[147]....
        /*0e84*/ 	.word	0x000151f0


	//   ....[148]....
        /*0e88*/ 	.word	0x00015240


	//   ....[149]....
        /*0e8c*/ 	.word	0x00015250


	//   ....[150]....
        /*0e90*/ 	.word	0x00015260


	//   ....[151]....
        /*0e94*/ 	.word	0x00015270


	//   ....[152]....
        /*0e98*/ 	.word	0x00015280


	//   ....[153]....
        /*0e9c*/ 	.word	0x00015290


	//   ....[154]....
        /*0ea0*/ 	.word	0x000152a0


	//   ....[155]....
        /*0ea4*/ 	.word	0x000152b0


	//   ....[156]....
        /*0ea8*/ 	.word	0x000152c0


	//   ....[157]....
        /*0eac*/ 	.word	0x000152d0


	//   ....[158]....
        /*0eb0*/ 	.word	0x000152e0


	//   ....[159]....
        /*0eb4*/ 	.word	0x000152f0


	//   ....[160]....
        /*0eb8*/ 	.word	0x00015300


	//   ....[161]....
        /*0ebc*/ 	.word	0x00015310


	//   ....[162]....
        /*0ec0*/ 	.word	0x00015320


	//   ....[163]....
        /*0ec4*/ 	.word	0x00015330


	//   ....[164]....
        /*0ec8*/ 	.word	0x00015340


	//   ....[165]....
        /*0ecc*/ 	.word	0x00015350


	//   ....[166]....
        /*0ed0*/ 	.word	0x00015360


	//   ....[167]....
        /*0ed4*/ 	.word	0x00015370


	//   ....[168]....
        /*0ed8*/ 	.word	0x00015440


	//   ....[169]....
        /*0edc*/ 	.word	0x00015450


	//   ....[170]....
        /*0ee0*/ 	.word	0x00015460


	//   ....[171]....
        /*0ee4*/ 	.word	0x00015470


	//   ....[172]....
        /*0ee8*/ 	.word	0x00015480


	//   ....[173]....
        /*0eec*/ 	.word	0x00015490


	//   ....[174]....
        /*0ef0*/ 	.word	0x000154a0


	//   ....[175]....
        /*0ef4*/ 	.word	0x000154b0


	//   ....[176]....
        /*0ef8*/ 	.word	0x000154c0


	//   ....[177]....
        /*0efc*/ 	.word	0x000154d0


	//   ....[178]....
        /*0f00*/ 	.word	0x000154e0


	//   ....[179]....
        /*0f04*/ 	.word	0x000154f0


	//   ....[180]....
        /*0f08*/ 	.word	0x00015500


	//   ....[181]....
        /*0f0c*/ 	.word	0x00015510


	//   ....[182]....
        /*0f10*/ 	.word	0x00015520


	//   ....[183]....
        /*0f14*/ 	.word	0x00015530


	//   ....[184]....
        /*0f18*/ 	.word	0x00015540


	//   ....[185]....
        /*0f1c*/ 	.word	0x00015550


	//   ....[186]....
        /*0f20*/ 	.word	0x00015560


	//   ....[187]....
        /*0f24*/ 	.word	0x00015570


	//   ....[188]....
        /*0f28*/ 	.word	0x00015580


	//   ....[189]....
        /*0f2c*/ 	.word	0x00015590


	//   ....[190]....
        /*0f30*/ 	.word	0x00015650


	//   ....[191]....
        /*0f34*/ 	.word	0x00015660


	//   ....[192]....
        /*0f38*/ 	.word	0x00015670


	//   ....[193]....
        /*0f3c*/ 	.word	0x00015680


	//   ....[194]....
        /*0f40*/ 	.word	0x00015690


	//   ....[195]....
        /*0f44*/ 	.word	0x000156a0


	//   ....[196]....
        /*0f48*/ 	.word	0x000156b0


	//   ....[197]....
        /*0f4c*/ 	.word	0x000156c0


	//   ....[198]....
        /*0f50*/ 	.word	0x000156d0


	//   ....[199]....
        /*0f54*/ 	.word	0x000156e0


	//   ....[200]....
        /*0f58*/ 	.word	0x000156f0


	//   ....[201]....
        /*0f5c*/ 	.word	0x00015700


	//   ....[202]....
        /*0f60*/ 	.word	0x00015710


	//   ....[203]....
        /*0f64*/ 	.word	0x00015720


	//   ....[204]....
        /*0f68*/ 	.word	0x00015730


	//   ....[205]....
        /*0f6c*/ 	.word	0x00015740


	//   ....[206]....
        /*0f70*/ 	.word	0x00015750


	//   ....[207]....
        /*0f74*/ 	.word	0x00015760


	//   ....[208]....
        /*0f78*/ 	.word	0x00015770


	//   ....[209]....
        /*0f7c*/ 	.word	0x00015780


	//   ....[210]....
        /*0f80*/ 	.word	0x00015790


	//   ....[211]....
        /*0f84*/ 	.word	0x000157a0


	//   ....[212]....
        /*0f88*/ 	.word	0x00015860


	//   ....[213]....
        /*0f8c*/ 	.word	0x00015870


	//   ....[214]....
        /*0f90*/ 	.word	0x00015880


	//   ....[215]....
        /*0f94*/ 	.word	0x00015890


	//   ....[216]....
        /*0f98*/ 	.word	0x000158a0


	//   ....[217]....
        /*0f9c*/ 	.word	0x000158b0


	//   ....[218]....
        /*0fa0*/ 	.word	0x000158c0


	//   ....[219]....
        /*0fa4*/ 	.word	0x000158d0


	//   ....[220]....
        /*0fa8*/ 	.word	0x000158e0


	//   ....[221]....
        /*0fac*/ 	.word	0x000158f0


	//   ....[222]....
        /*0fb0*/ 	.word	0x00015900


	//   ....[223]....
        /*0fb4*/ 	.word	0x00015910


	//   ....[224]....
        /*0fb8*/ 	.word	0x00015920


	//   ....[225]....
        /*0fbc*/ 	.word	0x00015930


	//   ....[226]....
        /*0fc0*/ 	.word	0x00015940


	//   ....[227]....
        /*0fc4*/ 	.word	0x00015950


	//   ....[228]....
        /*0fc8*/ 	.word	0x00015960


	//   ....[229]....
        /*0fcc*/ 	.word	0x00015970


	//   ....[230]....
        /*0fd0*/ 	.word	0x00015980


	//   ....[231]....
        /*0fd4*/ 	.word	0x00015990


	//   ....[232]....
        /*0fd8*/ 	.word	0x000159a0


	//   ....[233]....
        /*0fdc*/ 	.word	0x000159b0


	//----- nvinfo : EIATTR_EXIT_INSTR_OFFSETS
	.align		4
.L_630:
        /*0fe0*/ 	.byte	0x04, 0x1c
        /*0fe2*/ 	.short	(.L_632 - .L_631)


	//   ....[0]....
.L_631:
        /*0fe4*/ 	.word	0x00019fb0


	//   ....[1]....
        /*0fe8*/ 	.word	0x0001c420


	//   ....[2]....
        /*0fec*/ 	.word	0x0001c4b0


	//----- nvinfo : EIATTR_MAX_THREADS
	.align		4
.L_632:
        /*0ff0*/ 	.byte	0x04, 0x05
        /*0ff2*/ 	.short	(.L_634 - .L_633)
.L_633:
        /*0ff4*/ 	.word	0x00000020
        /*0ff8*/ 	.word	0x00000001
        /*0ffc*/ 	.word	0x00000001


	//----- nvinfo : EIATTR_CRS_STACK_SIZE
	.align		4
.L_634:
        /*1000*/ 	.byte	0x04, 0x1e
        /*1002*/ 	.short	(.L_636 - .L_635)
.L_635:
        /*1004*/ 	.word	0x00000000
.L_636:


//--------------------- .nv.info._ZN17fastertransformer38beam_online_softmax_topk_stage1_kernelI6__halfLi1ELi64ELi64EEEvPKT_S4_PKbPfiiPKi --------------------------
	.section	.nv.info._ZN17fastertransformer38beam_online_softmax_topk_stage1_kernelI6__halfLi1ELi64ELi64EEEvPKT_S4_PKbPfiiPKi,"",@"SHT_CUDA_INFO"
	.sectionflags	@""
	.align	4


	//----- nvinfo : EIATTR_CUDA_API_VERSION
	.align		4
        /*0000*/ 	.byte	0x04, 0x37
        /*0002*/ 	.short	(.L_638 - .L_637)
.L_637:
        /*0004*/ 	.word	0x00000082


	//----- nvinfo : EIATTR_SW2861232_WAR
	.align		4
.L_638:
        /*0008*/ 	.byte	0x01, 0x35
	.zero		2


	//----- nvinfo : EIATTR_PARAM_CBANK
	.align		4
        /*000c*/ 	.byte	0x04, 0x0a
        /*000e*/ 	.short	(.L_640 - .L_639)
	.align		4
.L_639:
        /*0010*/ 	.word	index@(.nv.constant0._ZN17fastertransformer38beam_online_softmax_topk_stage1_kernelI6__halfLi1ELi64ELi64EEEvPKT_S4_PKbPfiiPKi)
        /*0014*/ 	.short	0x0160
        /*0016*/ 	.short	0x0030


	//----- nvinfo : EIATTR_CBANK_PARAM_SIZE
	.align		4
.L_640:
        /*0018*/ 	.byte	0x03, 0x19
        /*001a*/ 	.short	0x0030


	//----- nvinfo : EIATTR_KPARAM_INFO
	.align		4
        /*001c*/ 	.byte	0x04, 0x17
        /*001e*/ 	.short	(.L_642 - .L_641)
.L_641:
        /*0020*/ 	.word	0x00000000
        /*0024*/ 	.short	0x0006
        /*0026*/ 	.short	0x0028
        /*0028*/ 	.byte	0x00, 0xf0, 0x21, 0x00


	//----- nvinfo : EIATTR_KPARAM_INFO
	.align		4
.L_642:
        /*002c*/ 	.byte	0x04, 0x17
        /*002e*/ 	.short	(.L_644 - .L_643)
.L_643:
        /*0030*/ 	.word	0x00000000
        /*0034*/ 	.short	0x0005
        /*0036*/ 	.short	0x0024
        /*0038*/ 	.byte	0x00, 0xf0, 0x11, 0x00


	//----- nvinfo : EIATTR_KPARAM_INFO
	.align		4
.L_644:
        /*003c*/ 	.byte	0x04, 0x17
        /*003e*/ 	.short	(.L_646 - .L_645)
.L_645:
        /*0040*/ 	.word	0x00000000
        /*0044*/ 	.short	0x0004
        /*0046*/ 	.short	0x0020
        /*0048*/ 	.byte	0x00, 0xf0, 0x11, 0x00


	//----- nvinfo : EIATTR_KPARAM_INFO
	.align		4
.L_646:
        /*004c*/ 	.byte	0x04, 0x17
        /*004e*/ 	.short	(.L_648 - .L_647)
.L_647:
        /*0050*/ 	.word	0x00000000
        /*0054*/ 	.short	0x0003
        /*0056*/ 	.short	0x0018
        /*0058*/ 	.byte	0x00, 0xf0, 0x21, 0x00


	//----- nvinfo : EIATTR_KPARAM_INFO
	.align		4
.L_648:
        /*005c*/ 	.byte	0x04, 0x17
        /*005e*/ 	.short	(.L_650 - .L_649)
.L_649:
        /*0060*/ 	.word	0x00000000
        /*0064*/ 	.short	0x0002
        /*0066*/ 	.short	0x0010
        /*0068*/ 	.byte	0x00, 0xf0, 0x21, 0x00


	//----- nvinfo : EIATTR_KPARAM_INFO
	.align		4
.L_650:
        /*006c*/ 	.byte	0x04, 0x17
        /*006e*/ 	.short	(.L_652 - .L_651)
.L_651:
        /*0070*/ 	.word	0x00000000
        /*0074*/ 	.short	0x0001
        /*0076*/ 	.short	0x0008
        /*0078*/ 	.byte	0x00, 0xf0, 0x21, 0x00


	//----- nvinfo : EIATTR_KPARAM_INFO
	.align		4
.L_652:
        /*007c*/ 	.byte	0x04, 0x17
        /*007e*/ 	.short	(.L_654 - .L_653)
.L_653:
        /*0080*/ 	.word	0x00000000
        /*0084*/ 	.short	0x0000
        /*0086*/ 	.short	0x0000
        /*0088*/ 	.byte	0x00, 0xf0, 0x21, 0x00


	//----- nvinfo : EIATTR_MAXREG_COUNT
	.align		4
.L_654:
        /*008c*/ 	.byte	0x03, 0x1b
        /*008e*/ 	.short	0x00ff


	//----- nvinfo : EIATTR_NUM_BARRIERS
	.align		4
        /*0090*/ 	.byte	0x02, 0x4c
        /*0092*/ 	.byte	0x01
	.zero		1


	//----- nvinfo : EIATTR_MERCURY_ISA_VERSION
	.align		4
        /*0094*/ 	.byte	0x03, 0x5f
        /*0096*/ 	.short	0x0000


	//----- nvinfo : EIATTR_COOP_GROUP_MASK_REGIDS
	.align		4
        /*0098*/ 	.byte	0x04, 0x29
        /*009a*/ 	.short	(.L_656 - .L_655)


	//   ....[0]....
.L_655:
        /*009c*/ 	.word	0xffffffff


	//   ....[1]....
        /*00a0*/ 	.word	0xffffffff


	//   ....[2]....
        /*00a4*/ 	.word	0xffffffff


	//   ....[3]....
        /*00a8*/ 	.word	0xffffffff


	//   ....[4]....
        /*00ac*/ 	.word	0xffffffff


	//   ....[5]....
        /*00b0*/ 	.word	0xffffffff


	//   ....[6]....
        /*00b4*/ 	.word	0xffffffff


	//   ....[7]....
        /*00b8*/ 	.word	0xffffffff


	//   ....[8]....
        /*00bc*/ 	.word	0xffffffff


	//   ....[9]....
        /*00c0*/ 	.word	0xffffffff


	//   ....[10]....
        /*00c4*/ 	.word	0xffffffff


	//   ....[11]....
        /*00c8*/ 	.word	0xffffffff


	//   ....[12]....
        /*00cc*/ 	.word	0xffffffff


	//   ....[13]....
        /*00d0*/ 	.word	0xffffffff


	//   ....[14]....
        /*00d4*/ 	.word	0xffffffff


	//   ....[15]....
        /*00d8*/ 	.word	0xffffffff


	//   ....[16]....
        /*00dc*/ 	.word	0xffffffff


	//   ....[17]....
        /*00e0*/ 	.word	0xffffffff


	//   ....[18]....
        /*00e4*/ 	.word	0xffffffff


	//   ....[19]....
        /*00e8*/ 	.word	0xffffffff


	//   ....[20]....
        /*00ec*/ 	.word	0xffffffff


	//   ....[21]....
        /*00f0*/ 	.word	0xffffffff


	//   ....[22]....
        /*00f4*/ 	.word	0xffffffff


	//   ....[23]....
        /*00f8*/ 	.word	0xffffffff


	//   ....[24]....
        /*00fc*/ 	.word	0xffffffff


	//   ....[25]....
        /*0100*/ 	.word	0xffffffff


	//   ....[26]....
        /*0104*/ 	.word	0xffffffff


	//   ....[27]....
        /*0108*/ 	.word	0xffffffff


	//   ....[28]....
        /*010c*/ 	.word	0xffffffff


	//   ....[29]....
        /*0110*/ 	.word	0xffffffff


	//   ....[30]....
        /*0114*/ 	.word	0xffffffff


	//   ....[31]....
        /*0118*/ 	.word	0xffffffff


	//   ....[32]....
        /*011c*/ 	.word	0xffffffff


	//   ....[33]....
        /*0120*/ 	.word	0xffffffff


	//   ....[34]....
        /*0124*/ 	.word	0xffffffff


	//   ....[35]....
        /*0128*/ 	.word	0xffffffff


	//   ....[36]....
        /*012c*/ 	.word	0xffffffff


	//   ....[37]....
        /*0130*/ 	.word	0xffffffff


	//   ....[38]....
        /*0134*/ 	.word	0xffffffff


	//   ....[39]....
        /*0138*/ 	.word	0xffffffff


	//   ....[40]....
        /*013c*/ 	.word	0xffffffff


	//   ....[41]....
        /*0140*/ 	.word	0xffffffff


	//   ....[42]....
        /*0144*/ 	.word	0xffffffff


	//   ....[43]....
        /*0148*/ 	.word	0xffffffff


	//   ....[44]....
        /*014c*/ 	.word	0xffffffff


	//   ....[45]....
        /*0150*/ 	.word	0xffffffff


	//   ....[46]....
        /*0154*/ 	.word	0xffffffff


	//   ....[47]....
        /*0158*/ 	.word	0xffffffff


	//   ....[48]....
        /*015c*/ 	.word	0xffffffff


	//   ....[49]....
        /*0160*/ 	.word	0xffffffff


	//   ....[50]....
        /*0164*/ 	.word	0xffffffff


	//   ....[51]....
        /*0168*/ 	.word	0xffffffff


	//   ....[52]....
        /*016c*/ 	.word	0xffffffff


	//   ....[53]....
        /*0170*/ 	.word	0xffffffff


	//   ....[54]....
        /*0174*/ 	.word	0xffffffff


	//   ....[55]....
        /*0178*/ 	.word	0xffffffff


	//   ....[56]....
        /*017c*/ 	.word	0xffffffff


	//   ....[57]....
        /*0180*/ 	.word	0xffffffff


	//   ....[58]....
        /*0184*/ 	.word	0xffffffff


	//   ....[59]....
        /*0188*/ 	.word	0xffffffff


	//   ....[60]....
        /*018c*/ 	.word	0xffffffff


	//   ....[61]....
        /*0190*/ 	.word	0xffffffff


	//   ....[62]....
        /*0194*/ 	.word	0xffffffff


	//   ....[63]....
        /*0198*/ 	.word	0xffffffff


	//   ....[64]....
        /*019c*/ 	.word	0xffffffff


	//   ....[65]....
        /*01a0*/ 	.word	0xffffffff


	//   ....[66]....
        /*01a4*/ 	.word	0xffffffff


	//   ....[67]....
        /*01a8*/ 	.word	0xffffffff


	//   ....[68]....
        /*01ac*/ 	.word	0xffffffff


	//   ....[69]....
        /*01b0*/ 	.word	0xffffffff


	//   ....[70]....
        /*01b4*/ 	.word	0xffffffff


	//   ....[71]....
        /*01b8*/ 	.word	0xffffffff


	//   ....[72]....
        /*01bc*/ 	.word	0xffffffff


	//   ....[73]....
        /*01c0*/ 	.word	0xffffffff


	//   ....[74]....
        /*01c4*/ 	.word	0xffffffff


	//   ....[75]....
        /*01c8*/ 	.word	0xffffffff


	//   ....[76]....
        /*01cc*/ 	.word	0xffffffff


	//   ....[77]....
        /*01d0*/ 	.word	0xffffffff


	//   ....[78]....
        /*01d4*/ 	.word	0xffffffff


	//   ....[79]....
        /*01d8*/ 	.word	0xffffffff


	//   ....[80]....
        /*01dc*/ 	.word	0xffffffff


	//   ....[81]....
        /*01e0*/ 	.word	0xffffffff


	//   ....[82]....
        /*01e4*/ 	.word	0xffffffff


	//   ....[83]....
        /*01e8*/ 	.word	0xffffffff


	//   ....[84]....
        /*01ec*/ 	.word	0xffffffff


	//   ....[85]....
        /*01f0*/ 	.word	0xffffffff


	//   ....[86]....
        /*01f4*/ 	.word	0xffffffff


	//   ....[87]....
        /*01f8*/ 	.word	0xffffffff


	//   ....[88]....
        /*01fc*/ 	.word	0xffffffff


	//   ....[89]....
        /*0200*/ 	.word	0xffffffff


	//   ....[90]....
        /*0204*/ 	.word	0xffffffff


	//   ....[91]....
        /*0208*/ 	.word	0xffffffff


	//   ....[92]....
        /*020c*/ 	.word	0xffffffff


	//   ....[93]....
        /*0210*/ 	.word	0xffffffff


	//   ....[94]....
        /*0214*/ 	.word	0xffffffff


	//   ....[95]....
        /*0218*/ 	.word	0xffffffff


	//   ....[96]....
        /*021c*/ 	.word	0xffffffff


	//   ....[97]....
        /*0220*/ 	.word	0xffffffff


	//   ....[98]....
        /*0224*/ 	.word	0xffffffff


	//   ....[99]....
        /*0228*/ 	.word	0xffffffff


	//   ....[100]....
        /*022c*/ 	.word	0xffffffff


	//   ....[101]....
        /*0230*/ 	.word	0xffffffff


	//   ....[102]....
        /*0234*/ 	.word	0xffffffff


	//   ....[103]....
        /*0238*/ 	.word	0xffffffff


	//   ....[104]....
        /*023c*/ 	.word	0xffffffff


	//   ....[105]....
        /*0240*/ 	.word	0xffffffff


	//   ....[106]....
        /*0244*/ 	.word	0xffffffff


	//   ....[107]....
        /*0248*/ 	.word	0xffffffff


	//   ....[108]....
        /*024c*/ 	.word	0xffffffff


	//   ....[109]....
        /*0250*/ 	.word	0xffffffff


	//   ....[110]....
        /*0254*/ 	.word	0xffffffff


	//   ....[111]....
        /*0258*/ 	.word	0xffffffff


	//   ....[112]....
        /*025c*/ 	.word	0xffffffff


	//   ....[113]....
        /*0260*/ 	.word	0xffffffff


	//   ....[114]....
        /*0264*/ 	.word	0xffffffff


	//   ....[115]....
        /*0268*/ 	.word	0xffffffff


	//   ....[116]....
        /*026c*/ 	.word	0xffffffff


	//   ....[117]....
        /*0270*/ 	.word	0xffffffff


	//   ....[118]....
        /*0274*/ 	.word	0xffffffff


	//   ....[119]....
        /*0278*/ 	.word	0xffffffff


	//   ....[120]....
        /*027c*/ 	.word	0xffffffff


	//   ....[121]....
        /*0280*/ 	.word	0xffffffff


	//   ....[122]....
        /*0284*/ 	.word	0xffffffff


	//   ....[123]....
        /*0288*/ 	.word	0xffffffff


	//   ....[124]....
        /*028c*/ 	.word	0xffffffff


	//   ....[125]....
        /*0290*/ 	.word	0xffffffff


	//   ....[126]....
        /*0294*/ 	.word	0xffffffff


	//   ....[127]....
        /*0298*/ 	.word	0xffffffff


	//   ....[128]....
        /*029c*/ 	.word	0xffffffff


	//   ....[129]....
        /*02a0*/ 	.word	0xffffffff


	//   ....[130]....
        /*02a4*/ 	.word	0xffffffff


	//   ....[131]....
        /*02a8*/ 	.word	0xffffffff


	//   ....[132]....
        /*02ac*/ 	.word	0xffffffff


	//   ....[133]....
        /*02b0*/ 	.word	0xffffffff


	//   ....[134]....
        /*02b4*/ 	.word	0xffffffff


	//   ....[135]....
        /*02b8*/ 	.word	0xffffffff


	//   ....[136]....
        /*02bc*/ 	.word	0xffffffff


	//   ....[137]....
        /*02c0*/ 	.word	0xffffffff


	//   ....[138]....
        /*02c4*/ 	.word	0xffffffff


	//   ....[139]....
        /*02c8*/ 	.word	0xffffffff


	//   ....[140]....
        /*02cc*/ 	.word	0xffffffff


	//   ....[141]....
        /*02d0*/ 	.word	0xffffffff


	//   ....[142]....
        /*02d4*/ 	.word	0xffffffff


	//   ....[143]....
        /*02d8*/ 	.word	0xffffffff


	//   ....[144]....
        /*02dc*/ 	.word	0xffffffff


	//   ....[145]....
        /*02e0*/ 	.word	0xffffffff


	//   ....[146]....
        /*02e4*/ 	.word	0xffffffff


	//   ....[147]....
        /*02e8*/ 	.word	0xffffffff


	//   ....[148]....
        /*02ec*/ 	.word	0xffffffff


	//   ....[149]....
        /*02f0*/ 	.word	0xffffffff


	//   ....[150]....
        /*02f4*/ 	.word	0xffffffff


	//   ....[151]....
        /*02f8*/ 	.word	0xffffffff


	//   ....[152]....
        /*02fc*/ 	.word	0xffffffff


	//   ....[153]....
        /*0300*/ 	.word	0xffffffff


	//   ....[154]....
        /*0304*/ 	.word	0xffffffff


	//   ....[155]....
        /*0308*/ 	.word	0xffffffff


	//   ....[156]....
        /*030c*/ 	.word	0xffffffff


	//   ....[157]....
        /*0310*/ 	.word	0xffffffff


	//   ....[158]....
        /*0314*/ 	.word	0xffffffff


	//   ....[159]....
        /*0318*/ 	.word	0xffffffff


	//   ....[160]....
        /*031c*/ 	.word	0xffffffff


	//   ....[161]....
        /*0320*/ 	.word	0xffffffff


	//   ....[162]....
        /*0324*/ 	.word	0xffffffff


	//   ....[163]....
        /*0328*/ 	.word	0xffffffff


	//   ....[164]....
        /*032c*/ 	.word	0xffffffff


	//   ....[165]....
        /*0330*/ 	.word	0xffffffff


	//   ....[166]....
        /*0334*/ 	.word	0xffffffff


	//   ....[167]....
        /*0338*/ 	.word	0xffffffff


	//   ....[168]....
        /*033c*/ 	.word	0xffffffff


	//   ....[169]....
        /*0340*/ 	.word	0xffffffff


	//   ....[170]....
        /*0344*/ 	.word	0xffffffff


	//   ....[171]....
        /*0348*/ 	.word	0xffffffff


	//   ....[172]....
        /*034c*/ 	.word	0xffffffff


	//   ....[173]....
        /*0350*/ 	.word	0xffffffff


	//   ....[174]....
        /*0354*/ 	.word	0xffffffff


	//   ....[175]....
        /*0358*/ 	.word	0xffffffff


	//   ....[176]....
        /*035c*/ 	.word	0xffffffff


	//   ....[177]....
        /*0360*/ 	.word	0xffffffff


	//   ....[178]....
        /*0364*/ 	.word	0xffffffff


	//   ....[179]....
        /*0368*/ 	.word	0xffffffff


	//   ....[180]....
        /*036c*/ 	.word	0xffffffff


	//   ....[181]....
        /*0370*/ 	.word	0xffffffff


	//   ....[182]....
        /*0374*/ 	.word	0xffffffff


	//   ....[183]....
        /*0378*/ 	.word	0xffffffff


	//   ....[184]....
        /*037c*/ 	.word	0xffffffff


	//   ....[185]....
        /*0380*/ 	.word	0xffffffff


	//   ....[186]....
        /*0384*/ 	.word	0xffffffff


	//   ....[187]....
        /*0388*/ 	.word	0xffffffff


	//   ....[188]....
        /*038c*/ 	.word	0xffffffff


	//   ....[189]....
        /*0390*/ 	.word	0xffffffff


	//   ....[190]....
        /*0394*/ 	.word	0xffffffff


	//   ....[191]....
        /*0398*/ 	.word	0xffffffff


	//   ....[192]....
        /*039c*/ 	.word	0xffffffff


	//   ....[193]....
        /*03a0*/ 	.word	0xffffffff


	//   ....[194]....
        /*03a4*/ 	.word	0xffffffff


	//   ....[195]....
        /*03a8*/ 	.word	0xffffffff


	//   ....[196]....
        /*03ac*/ 	.word	0xffffffff


	//   ....[197]....
        /*03b0*/ 	.word	0xffffffff


	//   ....[198]....
        /*03b4*/ 	.word	0xffffffff


	//   ....[199]....
        /*03b8*/ 	.word	0xffffffff


	//   ....[200]....
        /*03bc*/ 	.word	0xffffffff


	//   ....[201]....
        /*03c0*/ 	.word	0xffffffff


	//   ....[202]....
        /*03c4*/ 	.word	0xffffffff


	//   ....[203]....
        /*03c8*/ 	.word	0xffffffff


	//   ....[204]....
        /*03cc*/ 	.word	0xffffffff


	//   ....[205]....
        /*03d0*/ 	.word	0xffffffff


	//   ....[206]....
        /*03d4*/ 	.word	0xffffffff


	//   ....[207]....
        /*03d8*/ 	.word	0xffffffff


	//   ....[208]....
        /*03dc*/ 	.word	0xffffffff


	//   ....[209]....
        /*03e0*/ 	.word	0xffffffff


	//   ....[210]....
        /*03e4*/ 	.word	0xffffffff


	//   ....[211]....
        /*03e8*/ 	.word	0xffffffff


	//   ....[212]....
        /*03ec*/ 	.word	0xffffffff


	//   ....[213]....
        /*03f0*/ 	.word	0xffffffff


	//   ....[214]....
        /*03f4*/ 	.word	0xffffffff


	//   ....[215]....
        /*03f8*/ 	.word	0xffffffff


	//   ....[216]....
        /*03fc*/ 	.word	0xffffffff


	//   ....[217]....
        /*0400*/ 	.word	0xffffffff


	//   ....[218]....
        /*0404*/ 	.word	0xffffffff


	//   ....[219]....
        /*0408*/ 	.word	0xffffffff


	//   ....[220]....
        /*040c*/ 	.word	0xffffffff


	//   ....[221]....
        /*0410*/ 	.word	0xffffffff


	//   ....[222]....
        /*0414*/ 	.word	0xffffffff


	//   ....[223]....
        /*0418*/ 	.word	0xffffffff


	//   ....[224]....
        /*041c*/ 	.word	0xffffffff


	//   ....[225]....
        /*0420*/ 	.word	0xffffffff


	//   ....[226]....
        /*0424*/ 	.word	0xffffffff


	//   ....[227]....
        /*0428*/ 	.word	0xffffffff


	//   ....[228]....
        /*042c*/ 	.word	0xffffffff


	//   ....[229]....
        /*0430*/ 	.word	0xffffffff


	//   ....[230]....
        /*0434*/ 	.word	0xffffffff


	//   ....[231]....
        /*0438*/ 	.word	0xffffffff


	//   ....[232]....
        /*043c*/ 	.word	0xffffffff


	//   ....[233]....
        /*0440*/ 	.word	0xffffffff


	//   ....[234]....
        /*0444*/ 	.word	0xffffffff


	//   ....[235]....
        /*0448*/ 	.word	0xffffffff


	//   ....[236]....
        /*044c*/ 	.word	0xffffffff


	//   ....[237]....
        /*0450*/ 	.word	0xffffffff


	//   ....[238]....
        /*0454*/ 	.word	0xffffffff


	//   ....[239]....
        /*0458*/ 	.word	0xffffffff


	//   ....[240]....
        /*045c*/ 	.word	0xffffffff


	//   ....[241]....
        /*0460*/ 	.word	0xffffffff


	//   ....[242]....
        /*0464*/ 	.word	0xffffffff


	//   ....[243]....
        /*0468*/ 	.word	0xffffffff


	//   ....[244]....
        /*046c*/ 	.word	0xffffffff


	//   ....[245]....
        /*0470*/ 	.word	0xffffffff


	//   ....[246]....
        /*0474*/ 	.word	0xffffffff


	//   ....[247]....
        /*0478*/ 	.word	0xffffffff


	//   ....[248]....
        /*047c*/ 	.word	0xffffffff


	//   ....[249]....
        /*0480*/ 	.word	0xffffffff


	//   ....[250]....
        /*0484*/ 	.word	0xffffffff


	//   ....[251]....
        /*0488*/ 	.word	0xffffffff


	//   ....[252]....
        /*048c*/ 	.word	0xffffffff


	//   ....[253]....
        /*0490*/ 	.word	0xffffffff


	//   ....[254]....
        /*0494*/ 	.word	0xffffffff


	//   ....[255]....
        /*0498*/ 	.word	0xffffffff


	//   ....[0]....
        /*049c*/ 	.word	0xffffffff


	//   ....[1]....
        /*04a0*/ 	.word	0xffffffff


	//   ....[2]....
        /*04a4*/ 	.word	0xffffffff


	//   ....[3]....
        /*04a8*/ 	.word	0xffffffff


	//   ....[4]....
        /*04ac*/ 	.word	0xffffffff


	//   ....[5]....
        /*04b0*/ 	.word	0xffffffff


	//   ....[6]....
        /*04b4*/ 	.word	0xffffffff


	//   ....[7]....
        /*04b8*/ 	.word	0xffffffff


	//   ....[8]....
        /*04bc*/ 	.word	0xffffffff


	//   ....[9]....
        /*04c0*/ 	.word	0xffffffff


	//   ....[10]....
        /*04c4*/ 	.word	0xffffffff


	//   ....[11]....
        /*04c8*/ 	.word	0xffffffff


	//   ....[12]....
        /*04cc*/ 	.word	0xffffffff


	//   ....[13]....
        /*04d0*/ 	.word	0xffffffff


	//   ....[14]....
        /*04d4*/ 	.word	0xffffffff


	//   ....[15]....
        /*04d8*/ 	.word	0xffffffff


	//   ....[16]....
        /*04dc*/ 	.word	0xffffffff


	//   ....[17]....
        /*04e0*/ 	.word	0xffffffff


	//   ....[18]....
        /*04e4*/ 	.word	0xffffffff


	//   ....[19]....
        /*04e8*/ 	.word	0xffffffff


	//   ....[20]....
        /*04ec*/ 	.word	0xffffffff


	//   ....[21]....
        /*04f0*/ 	.word	0xffffffff


	//   ....[22]....
        /*04f4*/ 	.word	0xffffffff


	//   ....[23]....
        /*04f8*/ 	.word	0xffffffff


	//   ....[24]....
        /*04fc*/ 	.word	0xffffffff


	//   ....[25]....
        /*0500*/ 	.word	0xffffffff


	//   ....[26]....
        /*0504*/ 	.word	0xffffffff


	//   ....[27]....
        /*0508*/ 	.word	0xffffffff


	//   ....[28]....
        /*050c*/ 	.word	0xffffffff


	//   ....[29]....
        /*0510*/ 	.word	0xffffffff


	//   ....[30]....
        /*0514*/ 	.word	0xffffffff


	//   ....[31]....
        /*0518*/ 	.word	0xffffffff


	//   ....[32]....
        /*051c*/ 	.word	0xffffffff


	//   ....[33]....
        /*0520*/ 	.word	0xffffffff


	//   ....[34]....
        /*0524*/ 	.word	0xffffffff


	//   ....[35]....
        /*0528*/ 	.word	0xffffffff


	//   ....[36]....
        /*052c*/ 	.word	0xffffffff


	//   ....[37]....
        /*0530*/ 	.word	0xffffffff


	//   ....[38]....
        /*0534*/ 	.word	0xffffffff


	//   ....[39]....
        /*0538*/ 	.word	0xffffffff


	//   ....[40]....
        /*053c*/ 	.word	0xffffffff


	//   ....[41]....
        /*0540*/ 	.word	0xffffffff


	//   ....[42]....
        /*0544*/ 	.word	0xffffffff


	//   ....[43]....
        /*0548*/ 	.word	0xffffffff


	//   ....[44]....
        /*054c*/ 	.word	0xffffffff


	//   ....[45]....
        /*0550*/ 	.word	0xffffffff


	//   ....[46]....
        /*0554*/ 	.word	0xffffffff


	//   ....[47]....
        /*0558*/ 	.word	0xffffffff


	//   ....[48]....
        /*055c*/ 	.word	0xffffffff


	//   ....[49]....
        /*0560*/ 	.word	0xffffffff


	//   ....[50]....
        /*0564*/ 	.word	0xffffffff


	//   ....[51]....
        /*0568*/ 	.word	0xffffffff


	//   ....[52]....
        /*056c*/ 	.word	0xffffffff


	//   ....[53]....
        /*0570*/ 	.word	0xffffffff


	//   ....[54]....
        /*0574*/ 	.word	0xffffffff


	//   ....[55]....
        /*0578*/ 	.word	0xffffffff


	//   ....[56]....
        /*057c*/ 	.word	0xffffffff


	//   ....[57]....
        /*0580*/ 	.word	0xffffffff


	//   ....[58]....
        /*0584*/ 	.word	0xffffffff


	//   ....[59]....
        /*0588*/ 	.word	0xffffffff


	//   ....[60]....
        /*058c*/ 	.word	0xffffffff


	//   ....[61]....
        /*0590*/ 	.word	0xffffffff


	//   ....[62]....
        /*0594*/ 	.word	0xffffffff


	//   ....[63]....
        /*0598*/ 	.word	0xffffffff


	//   ....[64]....
        /*059c*/ 	.word	0xffffffff


	//   ....[65]....
        /*05a0*/ 	.word	0xffffffff


	//   ....[66]....
        /*05a4*/ 	.word	0xffffffff


	//   ....[67]....
        /*05a8*/ 	.word	0xffffffff


	//   ....[68]....
        /*05ac*/ 	.word	0xffffffff


	//   ....[69]....
        /*05b0*/ 	.word	0xffffffff


	//   ....[70]....
        /*05b4*/ 	.word	0xffffffff


	//   ....[71]....
        /*05b8*/ 	.word	0xffffffff


	//   ....[72]....
        /*05bc*/ 	.word	0xffffffff


	//   ....[73]....
        /*05c0*/ 	.word	0xffffffff


	//   ....[74]....
        /*05c4*/ 	.word	0xffffffff


	//   ....[75]....
        /*05c8*/ 	.word	0xffffffff


	//   ....[76]....
        /*05cc*/ 	.word	0xffffffff


	//   ....[77]....
        /*05d0*/ 	.word	0xffffffff


	//   ....[78]....
        /*05d4*/ 	.word	0xffffffff


	//   ....[79]....
        /*05d8*/ 	.word	0xffffffff


	//   ....[80]....
        /*05dc*/ 	.word	0xffffffff


	//   ....[81]....
        /*05e0*/ 	.word	0xffffffff


	//   ....[82]....
        /*05e4*/ 	.word	0xffffffff


	//   ....[83]....
        /*05e8*/ 	.word	0xffffffff


	//   ....[84]....
        /*05ec*/ 	.word	0xffffffff


	//   ....[85]....
        /*05f0*/ 	.word	0xffffffff


	//   ....[86]....
        /*05f4*/ 	.word	0xffffffff


	//   ....[87]....
        /*05f8*/ 	.word	0xffffffff


	//   ....[88]....
        /*05fc*/ 	.word	0xffffffff


	//   ....[89]....
        /*0600*/ 	.word	0xffffffff


	//   ....[90]....
        /*0604*/ 	.word	0xffffffff


	//   ....[91]....
        /*0608*/ 	.word	0xffffffff


	//   ....[92]....
        /*060c*/ 	.word	0xffffffff


	//   ....[93]....
        /*0610*/ 	.word	0xffffffff


	//   ....[94]....
        /*0614*/ 	.word	0xffffffff


	//   ....[95]....
        /*0618*/ 	.word	0xffffffff


	//   ....[96]....
        /*061c*/ 	.word	0xffffffff


	//   ....[97]....
        /*0620*/ 	.word	0xffffffff


	//   ....[98]....
        /*0624*/ 	.word	0xffffffff


	//   ....[99]....
        /*0628*/ 	.word	0xffffffff


	//   ....[100]....
        /*062c*/ 	.word	0xffffffff


	//   ....[101]....
        /*0630*/ 	.word	0xffffffff


	//   ....[102]....
        /*0634*/ 	.word	0xffffffff


	//   ....[103]....
        /*0638*/ 	.word	0xffffffff


	//   ....[104]....
        /*063c*/ 	.word	0xffffffff


	//   ....[105]....
        /*0640*/ 	.word	0xffffffff


	//   ....[106]....
        /*0644*/ 	.word	0xffffffff


	//   ....[107]....
        /*0648*/ 	.word	0xffffffff


	//   ....[108]....
        /*064c*/ 	.word	0xffffffff


	//   ....[109]....
        /*0650*/ 	.word	0xffffffff


	//   ....[110]....
        /*0654*/ 	.word	0xffffffff


	//   ....[111]....
        /*0658*/ 	.word	0xffffffff


	//   ....[112]....
        /*065c*/ 	.word	0xffffffff


	//   ....[113]....
        /*0660*/ 	.word	0xffffffff


	//   ....[114]....
        /*0664*/ 	.word	0xffffffff


	//   ....[115]....
        /*0668*/ 	.word	0xffffffff


	//   ....[116]....
        /*066c*/ 	.word	0xffffffff


	//   ....[117]....
        /*0670*/ 	.word	0xffffffff


	//   ....[118]....
        /*0674*/ 	.word	0xffffffff


	//   ....[119]....
        /*0678*/ 	.word	0xffffffff


	//   ....[120]....
        /*067c*/ 	.word	0xffffffff


	//   ....[121]....
        /*0680*/ 	.word	0xffffffff


	//   ....[122]....
        /*0684*/ 	.word	0xffffffff


	//   ....[123]....
        /*0688*/ 	.word	0xffffffff


	//   ....[124]....
        /*068c*/ 	.word	0xffffffff


	//   ....[125]....
        /*0690*/ 	.word	0xffffffff


	//   ....[126]....
        /*0694*/ 	.word	0xffffffff


	//   ....[127]....
        /*0698*/ 	.word	0xffffffff


	//   ....[128]....
        /*069c*/ 	.word	0xffffffff


	//   ....[129]....
        /*06a0*/ 	.word	0xffffffff


	//   ....[130]....
        /*06a4*/ 	.word	0xffffffff


	//   ....[131]....
        /*06a8*/ 	.word	0xffffffff


	//   ....[132]....
        /*06ac*/ 	.word	0xffffffff


	//   ....[133]....
        /*06b0*/ 	.word	0xffffffff


	//   ....[134]....
        /*06b4*/ 	.word	0xffffffff


	//   ....[135]....
        /*06b8*/ 	.word	0xffffffff


	//   ....[136]....
        /*06bc*/ 	.word	0xffffffff


	//   ....[137]....
        /*06c0*/ 	.word	0xffffffff


	//   ....[138]....
        /*06c4*/ 	.word	0xffffffff


	//   ....[139]....
        /*06c8*/ 	.word	0xffffffff


	//   ....[140]....
        /*06cc*/ 	.word	0xffffffff


	//   ....[141]....
        /*06d0*/ 	.word	0xffffffff


	//   ....[142]....
        /*06d4*/ 	.word	0xffffffff


	//   ....[143]....
        /*06d8*/ 	.word	0xffffffff


	//   ....[144]....
        /*06dc*/ 	.word	0xffffffff


	//   ....[145]....
        /*06e0*/ 	.word	0xffffffff


	//   ....[146]....
        /*06e4*/ 	.word	0xffffffff


	//   ....[147]....
        /*06e8*/ 	.word	0xffffffff


	//   ....[148]....
        /*06ec*/ 	.word	0xffffffff


	//   ....[149]....
        /*06f0*/ 	.word	0xffffffff


	//   ....[150]....
        /*06f4*/ 	.word	0xffffffff


	//   ....[151]....
        /*06f8*/ 	.word	0xffffffff


	//   ....[152]....
        /*06fc*/ 	.word	0xffffffff


	//   ....[153]....
        /*0700*/ 	.word	0xffffffff


	//   ....[154]....
        /*0704*/ 	.word	0xffffffff


	//   ....[155]....
        /*0708*/ 	.word	0xffffffff


	//   ....[156]....
        /*070c*/ 	.word	0xffffffff


	//   ....[157]....
        /*0710*/ 	.word	0xffffffff


	//   ....[158]....
        /*0714*/ 	.word	0xffffffff


	//   ....[159]....
        /*0718*/ 	.word	0xffffffff


	//   ....[160]....
        /*071c*/ 	.word	0xffffffff


	//   ....[161]....
        /*0720*/ 	.word	0xffffffff


	//   ....[162]....
        /*0724*/ 	.word	0xffffffff


	//   ....[163]....
        /*0728*/ 	.word	0xffffffff


	//   ....[164]....
        /*072c*/ 	.word	0xffffffff


	//   ....[165]....
        /*0730*/ 	.word	0xffffffff


	//   ....[166]....
        /*0734*/ 	.word	0xffffffff


	//   ....[167]....
        /*0738*/ 	.word	0xffffffff


	//   ....[168]....
        /*073c*/ 	.word	0xffffffff


	//   ....[169]....
        /*0740*/ 	.word	0xffffffff


	//   ....[170]....
        /*0744*/ 	.word	0xffffffff


	//   ....[171]....
        /*0748*/ 	.word	0xffffffff


	//   ....[172]....
        /*074c*/ 	.word	0xffffffff


	//   ....[173]....
        /*0750*/ 	.word	0xffffffff


	//   ....[174]....
        /*0754*/ 	.word	0xffffffff


	//   ....[175]....
        /*0758*/ 	.word	0xffffffff


	//   ....[176]....
        /*075c*/ 	.word	0xffffffff


	//   ....[177]....
        /*0760*/ 	.word	0xffffffff


	//   ....[178]....
        /*0764*/ 	.word	0xffffffff


	//   ....[179]....
        /*0768*/ 	.word	0xffffffff


	//   ....[180]....
        /*076c*/ 	.word	0xffffffff


	//   ....[181]....
        /*0770*/ 	.word	0xffffffff


	//   ....[182]....
        /*0774*/ 	.word	0xffffffff


	//   ....[183]....
        /*0778*/ 	.word	0xffffffff


	//   ....[184]....
        /*077c*/ 	.word	0xffffffff


	//   ....[185]....
        /*0780*/ 	.word	0xffffffff


	//   ....[186]....
        /*0784*/ 	.word	0xffffffff


	//   ....[187]....
        /*0788*/ 	.word	0xffffffff


	//   ....[188]....
        /*078c*/ 	.word	0xffffffff


	//   ....[189]....
        /*0790*/ 	.word	0xffffffff


	//   ....[190]....
        /*0794*/ 	.word	0xffffffff


	//   ....[191]....
        /*0798*/ 	.word	0xffffffff


	//   ....[192]....
        /*079c*/ 	.word	0xffffffff


	//   ....[193]....
        /*07a0*/ 	.word	0xffffffff


	//   ....[194]....
        /*07a4*/ 	.word	0xffffffff


	//   ....[195]....
        /*07a8*/ 	.word	0xffffffff


	//   ....[196]....
        /*07ac*/ 	.word	0xffffffff


	//   ....[197]....
        /*07b0*/ 	.word	0xffffffff


	//   ....[198]....
        /*07b4*/ 	.word	0xffffffff


	//   ....[199]....
        /*07b8*/ 	.word	0xffffffff


	//   ....[200]....
        /*07bc*/ 	.word	0xffffffff


	//   ....[201]....
        /*07c0*/ 	.word	0xffffffff


	//   ....[202]....
        /*07c4*/ 	.word	0xffffffff


	//   ....[203]....
        /*07c8*/ 	.word	0xffffffff


	//   ....[204]....
        /*07cc*/ 	.word	0xffffffff


	//   ....[205]....
        /*07d0*/ 	.word	0xffffffff


	//   ....[206]....
        /*07d4*/ 	.word	0xffffffff


	//   ....[207]....
        /*07d8*/ 	.word	0xffffffff


	//   ....[208]....
        /*07dc*/ 	.word	0xffffffff


	//   ....[209]....
        /*07e0*/ 	.word	0xffffffff


	//   ....[210]....
        /*07e4*/ 	.word	0xffffffff


	//   ....[211]....
        /*07e8*/ 	.word	0xffffffff


	//   ....[212]....
        /*07ec*/ 	.word	0xffffffff


	//   ....[213]....
        /*07f0*/ 	.word	0xffffffff


	//   ....[214]....
        /*07f4*/ 	.word	0xffffffff


	//   ....[215]....
        /*07f8*/ 	.word	0xffffffff


	//   ....[216]....
        /*07fc*/ 	.word	0xffffffff


	//   ....[217]....
        /*0800*/ 	.word	0xffffffff


	//   ....[218]....
        /*0804*/ 	.word	0xffffffff


	//   ....[219]....
        /*0808*/ 	.word	0xffffffff


	//   ....[220]....
        /*080c*/ 	.word	0xffffffff


	//   ....[221]....
        /*0810*/ 	.word	0xffffffff


	//   ....[222]....
        /*0814*/ 	.word	0xffffffff


	//   ....[223]....
        /*0818*/ 	.word	0xffffffff


	//   ....[224]....
        /*081c*/ 	.word	0xffffffff


	//   ....[225]....
        /*0820*/ 	.word	0xffffffff


	//   ....[226]....
        /*0824*/ 	.word	0xffffffff


	//   ....[227]....
        /*0828*/ 	.word	0xffffffff


	//   ....[228]....
        /*082c*/ 	.word	0xffffffff


	//   ....[229]....
        /*0830*/ 	.word	0xffffffff


	//   ....[230]....
        /*0834*/ 	.word	0xffffffff


	//   ....[231]....
        /*0838*/ 	.word	0xffffffff


	//   ....[232]....
        /*083c*/ 	.word	0xffffffff


	//   ....[233]....
        /*0840*/ 	.word	0xffffffff


	//----- nvinfo : EIATTR_COOP_GROUP_INSTR_OFFSETS
	.align		4
.L_656:
        /*0844*/ 	.byte	0x04, 0x28
        /*0846*/ 	.short	(.L_658 - .L_657)


	//   ....[0]....
.L_657:
        /*0848*/ 	.word	0x0000dc30


	//   ....[1]....
        /*084c*/ 	.word	0x0000dc50


	//   ....[2]....
        /*0850*/ 	.word	0x0000dc60


	//   ....[3]....
        /*0854*/ 	.word	0x0000dc70


	//   ....[4]....
        /*0858*/ 	.word	0x0000dc80


	//   ....[5]....
        /*085c*/ 	.word	0x0000dc90


	//   ....[6]....
        /*0860*/ 	.word	0x0000dca0


	//   ....[7]....
        /*0864*/ 	.word	0x0000dcc0


	//   ....[8]....
        /*0868*/ 	.word	0x0000dce0


	//   ....[9]....
        /*086c*/ 	.word	0x0000dcf0


	//   ....[10]....
        /*0870*/ 	.word	0x0000dd00


	//   ....[11]....
        /*0874*/ 	.word	0x0000dd10


	//   ....[12]....
        /*0878*/ 	.word	0x0000dd20


	//   ....[13]....
        /*087c*/ 	.word	0x0000dd30


	//   ....[14]....
        /*0880*/ 	.word	0x0000dd40


	//   ....[15]....
        /*0884*/ 	.word	0x0000dd50


	//   ....[16]....
        /*0888*/ 	.word	0x0000dd60


	//   ....[17]....
        /*088c*/ 	.word	0x0000dd70


	//   ....[18]....
        /*0890*/ 	.word	0x0000dd80


	//   ....[19]....
        /*0894*/ 	.word	0x0000dd90


	//   ....[20]....
        /*0898*/ 	.word	0x0000dda0


	//   ....[21]....
        /*089c*/ 	.word	0x0000ddb0


	//   ....[22]....
        /*08a0*/ 	.word	0x0000ddc0


	//   ....[23]....
        /*08a4*/ 	.word	0x0000ddd0


	//   ....[24]....
        /*08a8*/ 	.word	0x0000dde0


	//   ....[25]....
        /*08ac*/ 	.word	0x0000ddf0


	//   ....[26]....
        /*08b0*/ 	.word	0x0000de00


	//   ....[27]....
        /*08b4*/ 	.word	0x0000de10


	//   ....[28]....
        /*08b8*/ 	.word	0x0000de20


	//   ....[29]....
        /*08bc*/ 	.word	0x0000de30


	//   ....[30]....
        /*08c0*/ 	.word	0x0000de40


	//   ....[31]....
        /*08c4*/ 	.word	0x0000de50


	//   ....[32]....
        /*08c8*/ 	.word	0x0000de60


	//   ....[33]....
        /*08cc*/ 	.word	0x0000de70


	//   ....[34]....
        /*08d0*/ 	.word	0x0000de80


	//   ....[35]....
        /*08d4*/ 	.word	0x0000de90


	//   ....[36]....
        /*08d8*/ 	.word	0x0000dea0


	//   ....[37]....
        /*08dc*/ 	.word	0x0000deb0


	//   ....[38]....
        /*08e0*/ 	.word	0x0000dec0


	//   ....[39]....
        /*08e4*/ 	.word	0x0000ded0


	//   ....[40]....
        /*08e8*/ 	.word	0x0000dee0


	//   ....[41]....
        /*08ec*/ 	.word	0x0000def0


	//   ....[42]....
        /*08f0*/ 	.word	0x0000df00


	//   ....[43]....
        /*08f4*/ 	.word	0x0000df10


	//   ....[44]....
        /*08f8*/ 	.word	0x0000df20


	//   ....[45]....
        /*08fc*/ 	.word	0x0000df30


	//   ....[46]....
        /*0900*/ 	.word	0x0000df40


	//   ....[47]....
        /*0904*/ 	.word	0x0000df50


	//   ....[48]....
        /*0908*/ 	.word	0x0000df60


	//   ....[49]....
        /*090c*/ 	.word	0x0000df70


	//   ....[50]....
        /*0910*/ 	.word	0x0000e0f0


	//   ....[51]....
        /*0914*/ 	.word	0x0000e100


	//   ....[52]....
        /*0918*/ 	.word	0x0000e110


	//   ....[53]....
        /*091c*/ 	.word	0x0000e120


	//   ....[54]....
        /*0920*/ 	.word	0x0000e130


	//   ....[55]....
        /*0924*/ 	.word	0x0000e140


	//   ....[56]....
        /*0928*/ 	.word	0x0000e150


	//   ....[57]....
        /*092c*/ 	.word	0x0000e160


	//   ....[58]....
        /*0930*/ 	.word	0x0000e170


	//   ....[59]....
        /*0934*/ 	.word	0x0000e180


	//   ....[60]....
        /*0938*/ 	.word	0x0000e190


	//   ....[61]....
        /*093c*/ 	.word	0x0000e1a0


	//   ....[62]....
        /*0940*/ 	.word	0x0000e1b0


	//   ....[63]....
        /*0944*/ 	.word	0x0000e1c0


	//   ....[64]....
        /*0948*/ 	.word	0x0000e1d0


	//   ....[65]....
        /*094c*/ 	.word	0x0000e1e0


	//   ....[66]....
        /*0950*/ 	.word	0x0000e1f0


	//   ....[67]....
        /*0954*/ 	.word	0x0000e200


	//   ....[68]....
        /*0958*/ 	.word	0x0000e210


	//   ....[69]....
        /*095c*/ 	.word	0x0000e220


	//   ....[70]....
        /*0960*/ 	.word	0x0000e230


	//   ....[71]....
        /*0964*/ 	.word	0x0000e240


	//   ....[72]....
        /*0968*/ 	.word	0x0000e250


	//   ....[73]....
        /*096c*/ 	.word	0x0000e260


	//   ....[74]....
        /*0970*/ 	.word	0x0000e270


	//   ....[75]....
        /*0974*/ 	.word	0x0000e280


	//   ....[76]....
        /*0978*/ 	.word	0x0000e290


	//   ....[77]....
        /*097c*/ 	.word	0x0000e2a0


	//   ....[78]....
        /*0980*/ 	.word	0x0000e2b0


	//   ....[79]....
        /*0984*/ 	.word	0x0000e2c0


	//   ....[80]....
        /*0988*/ 	.word	0x0000e2d0


	//   ....[81]....
        /*098c*/ 	.word	0x0000e2e0


	//   ....[82]....
        /*0990*/ 	.word	0x0000e2f0


	//   ....[83]....
        /*0994*/ 	.word	0x0000e300


	//   ....[84]....
        /*0998*/ 	.word	0x0000e310


	//   ....[85]....
        /*099c*/ 	.word	0x0000e320


	//   ....[86]....
        /*09a0*/ 	.word	0x0000e330


	//   ....[87]....
        /*09a4*/ 	.word	0x0000e340


	//   ....[88]....
        /*09a8*/ 	.word	0x0000e350


	//   ....[89]....
        /*09ac*/ 	.word	0x0000e360


	//   ....[90]....
        /*09b0*/ 	.word	0x0000e370


	//   ....[91]....
        /*09b4*/ 	.word	0x0000e380


	//   ....[92]....
        /*09b8*/ 	.word	0x0000e390


	//   ....[93]....
        /*09bc*/ 	.word	0x0000e3a0


	//   ....[94]....
        /*09c0*/ 	.word	0x0000e3b0


	//   ....[95]....
        /*09c4*/ 	.word	0x0000e3c0


	//   ....[96]....
        /*09c8*/ 	.word	0x0000e3d0


	//   ....[97]....
        /*09cc*/ 	.word	0x0000e3e0


	//   ....[98]....
        /*09d0*/ 	.word	0x00012690


	//   ....[99]....
        /*09d4*/ 	.word	0x000126c0


	//   ....[100]....
        /*09d8*/ 	.word	0x000126d0


	//   ....[101]....
        /*09dc*/ 	.word	0x000126e0


	//   ....[102]....
        /*09e0*/ 	.word	0x000126f0


	//   ....[103]....
        /*09e4*/ 	.word	0x00012700


	//   ....[104]....
        /*09e8*/ 	.word	0x00012710


	//   ....[105]....
        /*09ec*/ 	.word	0x00012730


	//   ....[106]....
        /*09f0*/ 	.word	0x00012740


	//   ....[107]....
        /*09f4*/ 	.word	0x00012750


	//   ....[108]....
        /*09f8*/ 	.word	0x00012760


	//   ....[109]....
        /*09fc*/ 	.word	0x00012770


	//   ....[110]....
        /*0a00*/ 	.word	0x00012780


	//   ....[111]....
        /*0a04*/ 	.word	0x00012790


	//   ....[112]....
        /*0a08*/ 	.word	0x000127a0


	//   ....[113]....
        /*0a0c*/ 	.word	0x000127b0


	//   ....[114]....
        /*0a10*/ 	.word	0x000127c0


	//   ....[115]....
        /*0a14*/ 	.word	0x000127d0


	//   ....[116]....
        /*0a18*/ 	.word	0x000127e0


	//   ....[117]....
        /*0a1c*/ 	.word	0x000127f0


	//   ....[118]....
        /*0a20*/ 	.word	0x00012800


	//   ....[119]....
        /*0a24*/ 	.word	0x00012810


	//   ....[120]....
        /*0a28*/ 	.word	0x00012820


	//   ....[121]....
        /*0a2c*/ 	.word	0x00012830


	//   ....[122]....
        /*0a30*/ 	.word	0x00012840


	//   ....[123]....
        /*0a34*/ 	.word	0x00012850


	//   ....[124]....
        /*0a38*/ 	.word	0x00012860


	//   ....[125]....
        /*0a3c*/ 	.word	0x00012870


	//   ....[126]....
        /*0a40*/ 	.word	0x00012880


	//   ....[127]....
        /*0a44*/ 	.word	0x00012890


	//   ....[128]....
        /*0a48*/ 	.word	0x000128a0


	//   ....[129]....
        /*0a4c*/ 	.word	0x000128b0


	//   ....[130]....
        /*0a50*/ 	.word	0x000128c0


	//   ....[131]....
        /*0a54*/ 	.word	0x000128d0


	//   ....[132]....
        /*0a58*/ 	.word	0x000128e0


	//   ....[133]....
        /*0a5c*/ 	.word	0x000128f0


	//   ....[134]....
        /*0a60*/ 	.word	0x00012900


	//   ....[135]....
        /*0a64*/ 	.word	0x00012910


	//   ....[136]....
        /*0a68*/ 	.word	0x00012920


	//   ....[137]....
        /*0a6c*/ 	.word	0x00012930


	//   ....[138]....
        /*0a70*/ 	.word	0x00012940


	//   ....[139]....
        /*0a74*/ 	.word	0x00012950


	//   ....[140]....
        /*0a78*/ 	.word	0x00012960


	//   ....[141]....
        /*0a7c*/ 	.word	0x00012970


	//   ....[142]....
        /*0a80*/ 	.word	0x00012980


	//   ....[143]....
        /*0a84*/ 	.word	0x00012990


	//   ....[144]....
        /*0a88*/ 	.word	0x000129a0


	//   ....[145]....
        /*0a8c*/ 	.word	0x000129b0


	//   ....[146]....
        /*0a90*/ 	.word	0x000129c0


	//   ....[147]....
        /*0a94*/ 	.word	0x000129d0


	//   ....[148]....
        /*0a98*/ 	.word	0x00012b60


	//   ....[149]....
        /*0a9c*/ 	.word	0x00012b70


	//   ....[150]....
        /*0aa0*/ 	.word	0x00012b80


	//   ....[151]....
        /*0aa4*/ 	.word	0x00012b90


	//   ....[152]....
        /*0aa8*/ 	.word	0x00012ba0


	//   ....[153]....
        /*0aac*/ 	.word	0x00012bb0


	//   ....[154]....
        /*0ab0*/ 	.word	0x00012bc0


	//   ....[155]....
        /*0ab4*/ 	.word	0x00012bd0


	//   ....[156]....
        /*0ab8*/ 	.word	0x00012be0


	//   ....[157]....
        /*0abc*/ 	.word	0x00012bf0


	//   ....[158]....
        /*0ac0*/ 	.word	0x00012c00


	//   ....[159]....
        /*0ac4*/ 	.word	0x00012c10


	//   ....[160]....
        /*0ac8*/ 	.word	0x00012c20


	//   ....[161]....
        /*0acc*/ 	.word	0x00012c30


	//   ....[162]....
        /*0ad0*/ 	.word	0x00012c40


	//   ....[163]....
        /*0ad4*/ 	.word	0x00012c50


	//   ....[164]....
        /*0ad8*/ 	.word	0x00012c60


	//   ....[165]....
        /*0adc*/ 	.word	0x00012c70


	//   ....[166]....
        /*0ae0*/ 	.word	0x00012c80


	//   ....[167]....
        /*0ae4*/ 	.word	0x00012c90


	//   ....[168]....
        /*0ae8*/ 	.word	0x00012ca0


	//   ....[169]....
        /*0aec*/ 	.word	0x00012cb0


	//   ....[170]....
        /*0af0*/ 	.word	0x00012cc0


	//   ....[171]....
        /*0af4*/ 	.word	0x00012cd0


	//   ....[172]....
        /*0af8*/ 	.word	0x00012ce0


	//   ....[173]....
        /*0afc*/ 	.word	0x00012cf0


	//   ....[174]....
        /*0b00*/ 	.word	0x00012d00


	//   ....[175]....
        /*0b04*/ 	.word	0x00012d10


	//   ....[176]....
        /*0b08*/ 	.word	0x00012d20


	//   ....[177]....
        /*0b0c*/ 	.word	0x00012d30


	//   ....[178]....
        /*0b10*/ 	.word	0x00012d40


	//   ....[179]....
        /*0b14*/ 	.word	0x00012d50


	//   ....[180]....
        /*0b18*/ 	.word	0x00012d60


	//   ....[181]....
        /*0b1c*/ 	.word	0x00012d70


	//   ....[182]....
        /*0b20*/ 	.word	0x00012d80


	//   ....[183]....
        /*0b24*/ 	.word	0x00012d90


	//   ....[184]....
        /*0b28*/ 	.word	0x00012da0


	//   ....[185]....
        /*0b2c*/ 	.word	0x00012db0


	//   ....[186]....
        /*0b30*/ 	.word	0x00012dc0


	//   ....[187]....
        /*0b34*/ 	.word	0x00012dd0


	//   ....[188]....
        /*0b38*/ 	.word	0x00012de0


	//   ....[189]....
        /*0b3c*/ 	.word	0x00012df0


	//   ....[190]....
        /*0b40*/ 	.word	0x00012e00


	//   ....[191]....
        /*0b44*/ 	.word	0x00012e10


	//   ....[192]....
        /*0b48*/ 	.word	0x00012e20


	//   ....[193]....
        /*0b4c*/ 	.word	0x00012e30


	//   ....[194]....
        /*0b50*/ 	.word	0x00012e40


	//   ....[195]....
        /*0b54*/ 	.word	0x00012e50


	//   ....[196]....
        /*0b58*/ 	.word	0x000170e0


	//   ....[197]....
        /*0b5c*/ 	.word	0x00017110


	//   ....[198]....
        /*0b60*/ 	.word	0x00017120


	//   ....[199]....
        /*0b64*/ 	.word	0x00017130


	//   ....[200]....
        /*0b68*/ 	.word	0x00017140


	//   ....[201]....
        /*0b6c*/ 	.word	0x00017150


	//   ....[202]....
        /*0b70*/ 	.word	0x00017160


	//   ....[203]....
        /*0b74*/ 	.word	0x00017180


	//   ....[204]....
        /*0b78*/ 	.word	0x00017190


	//   ....[205]....
        /*0b7c*/ 	.word	0x000171a0


	//   ....[206]....
        /*0b80*/ 	.word	0x000171b0


	//   ....[207]....
        /*0b84*/ 	.word	0x000171c0


	//   ....[208]....
        /*0b88*/ 	.word	0x000171d0


	//   ....[209]....
        /*0b8c*/ 	.word	0x000171e0


	//   ....[210]....
        /*0b90*/ 	.word	0x000171f0


	//   ....[211]....
        /*0b94*/ 	.word	0x00017200


	//   ....[212]....
        /*0b98*/ 	.word	0x00017210


	//   ....[213]....
        /*0b9c*/ 	.word	0x00017220


	//   ....[214]....
        /*0ba0*/ 	.word	0x00017230


	//   ....[215]....
        /*0ba4*/ 	.word	0x00017240


	//   ....[216]....
        /*0ba8*/ 	.word	0x00017250


	//   ....[217]....
        /*0bac*/ 	.word	0x00017260


	//   ....[218]....
        /*0bb0*/ 	.word	0x00017270


	//   ....[219]....
        /*0bb4*/ 	.word	0x00017280


	//   ....[220]....
        /*0bb8*/ 	.word	0x00017290


	//   ....[221]....
        /*0bbc*/ 	.word	0x000172a0


	//   ....[222]....
        /*0bc0*/ 	.word	0x000172b0


	//   ....[223]....
        /*0bc4*/ 	.word	0x000172c0


	//   ....[224]....
        /*0bc8*/ 	.word	0x000172d0


	//   ....[225]....
        /*0bcc*/ 	.word	0x000172e0


	//   ....[226]....
        /*0bd0*/ 	.word	0x000172f0


	//   ....[227]....
        /*0bd4*/ 	.word	0x00017300


	//   ....[228]....
        /*0bd8*/ 	.word	0x00017310


	//   ....[229]....
        /*0bdc*/ 	.word	0x00017320


	//   ....[230]....
        /*0be0*/ 	.word	0x00017330


	//   ....[231]....
        /*0be4*/ 	.word	0x00017340


	//   ....[232]....
        /*0be8*/ 	.word	0x00017350


	//   ....[233]....
        /*0bec*/ 	.word	0x00017360


	//   ....[234]....
        /*0bf0*/ 	.word	0x00017370


	//   ....[235]....
        /*0bf4*/ 	.word	0x00017380


	//   ....[236]....
        /*0bf8*/ 	.word	0x00017390


	//   ....[237]....
        /*0bfc*/ 	.word	0x000173a0


	//   ....[238]....
        /*0c00*/ 	.word	0x000173b0


	//   ....[239]....
        /*0c04*/ 	.word	0x000173c0


	//   ....[240]....
        /*0c08*/ 	.word	0x000173d0


	//   ....[241]....
        /*0c0c*/ 	.word	0x000173e0


	//   ....[242]....
        /*0c10*/ 	.word	0x000173f0


	//   ....[243]....
        /*0c14*/ 	.word	0x00017400


	//   ....[244]....
        /*0c18*/ 	.word	0x00017410


	//   ....[245]....
        /*0c1c*/ 	.word	0x00017420


	//   ....[246]....
        /*0c20*/ 	.word	0x000175b0


	//   ....[247]....
        /*0c24*/ 	.word	0x000175c0


	//   ....[248]....
        /*0c28*/ 	.word	0x000175d0


	//   ....[249]....
        /*0c2c*/ 	.word	0x000175e0


	//   ....[250]....
        /*0c30*/ 	.word	0x000175f0


	//   ....[251]....
        /*0c34*/ 	.word	0x00017600


	//   ....[252]....
        /*0c38*/ 	.word	0x00017610


	//   ....[253]....
        /*0c3c*/ 	.word	0x00017620


	//   ....[254]....
        /*0c40*/ 	.word	0x00017630


	//   ....[255]....
        /*0c44*/ 	.word	0x00017640


	//   ....[0]....
        /*0c48*/ 	.word	0x00017650


	//   ....[1]....
        /*0c4c*/ 	.word	0x00017660


	//   ....[2]....
        /*0c50*/ 	.word	0x00017670


	//   ....[3]....
        /*0c54*/ 	.word	0x00017680


	//   ....[4]....
        /*0c58*/ 	.word	0x00017690


	//   ....[5]....
        /*0c5c*/ 	.word	0x000176a0


	//   ....[6]....
        /*0c60*/ 	.word	0x000176b0


	//   ....[7]....
        /*0c64*/ 	.word	0x000176c0


	//   ....[8]....
        /*0c68*/ 	.word	0x000176d0


	//   ....[9]....
        /*0c6c*/ 	.word	0x000176e0


	//   ....[10]....
        /*0c70*/ 	.word	0x000176f0


	//   ....[11]....
        /*0c74*/ 	.word	0x00017700


	//   ....[12]....
        /*0c78*/ 	.word	0x00017710


	//   ....[13]....
        /*0c7c*/ 	.word	0x00017720


	//   ....[14]....
        /*0c80*/ 	.word	0x00017730


	//   ....[15]....
        /*0c84*/ 	.word	0x00017740


	//   ....[16]....
        /*0c88*/ 	.word	0x00017750


	//   ....[17]....
        /*0c8c*/ 	.word	0x00017760


	//   ....[18]....
        /*0c90*/ 	.word	0x00017770


	//   ....[19]....
        /*0c94*/ 	.word	0x00017780


	//   ....[20]....
        /*0c98*/ 	.word	0x00017790


	//   ....[21]....
        /*0c9c*/ 	.word	0x000177a0


	//   ....[22]....
        /*0ca0*/ 	.word	0x000177b0


	//   ....[23]....
        /*0ca4*/ 	.word	0x000177c0


	//   ....[24]....
        /*0ca8*/ 	.word	0x000177d0


	//   ....[25]....
        /*0cac*/ 	.word	0x000177e0


	//   ....[26]....
        /*0cb0*/ 	.word	0x000177f0


	//   ....[27]....
        /*0cb4*/ 	.word	0x00017800


	//   ....[28]....
        /*0cb8*/ 	.word	0x00017810


	//   ....[29]....
        /*0cbc*/ 	.word	0x00017820


	//   ....[30]....
        /*0cc0*/ 	.word	0x00017830


	//   ....[31]....
        /*0cc4*/ 	.word	0x00017840


	//   ....[32]....
        /*0cc8*/ 	.word	0x00017850


	//   ....[33]....
        /*0ccc*/ 	.word	0x00017860


	//   ....[34]....
        /*0cd0*/ 	.word	0x00017870


	//   ....[35]....
        /*0cd4*/ 	.word	0x00017880


	//   ....[36]....
        /*0cd8*/ 	.word	0x00017890


	//   ....[37]....
        /*0cdc*/ 	.word	0x000178a0


	//   ....[38]....
        /*0ce0*/ 	.word	0x0001bb30


	//   ....[39]....
        /*0ce4*/ 	.word	0x0001bb60


	//   ....[40]....
        /*0ce8*/ 	.word	0x0001bb70


	//   ....[41]....
        /*0cec*/ 	.word	0x0001bb80


	//   ....[42]....
        /*0cf0*/ 	.word	0x0001bb90


	//   ....[43]....
        /*0cf4*/ 	.word	0x0001bba0


	//   ....[44]....
        /*0cf8*/ 	.word	0x0001bbb0


	//   ....[45]....
        /*0cfc*/ 	.word	0x0001bbd0


	//   ....[46]....
        /*0d00*/ 	.word	0x0001bbe0


	//   ....[47]....
        /*0d04*/ 	.word	0x0001bbf0


	//   ....[48]....
        /*0d08*/ 	.word	0x0001bc00


	//   ....[49]....
        /*0d0c*/ 	.word	0x0001bc10


	//   ....[50]....
        /*0d10*/ 	.word	0x0001bc20


	//   ....[51]....
        /*0d14*/ 	.word	0x0001bc30


	//   ....[52]....
        /*0d18*/ 	.word	0x0001bc40


	//   ....[53]....
        /*0d1c*/ 	.word	0x0001bc50


	//   ....[54]....
        /*0d20*/ 	.word	0x0001bc60


	//   ....[55]....
        /*0d24*/ 	.word	0x0001bc70


	//   ....[56]....
        /*0d28*/ 	.word	0x0001bc80


	//   ....[57]....
        /*0d2c*/ 	.word	0x0001bc90


	//   ....[58]....
        /*0d30*/ 	.word	0x0001bca0


	//   ....[59]....
        /*0d34*/ 	.word	0x0001bcb0


	//   ....[60]....
        /*0d38*/ 	.word	0x0001bcc0


	//   ....[61]....
        /*0d3c*/ 	.word	0x0001bcd0


	//   ....[62]....
        /*0d40*/ 	.word	0x0001bce0


	//   ....[63]....
        /*0d44*/ 	.word	0x0001bcf0


	//   ....[64]....
        /*0d48*/ 	.word	0x0001bd00


	//   ....[65]....
        /*0d4c*/ 	.word	0x0001bd10


	//   ....[66]....
        /*0d50*/ 	.word	0x0001bd20


	//   ....[67]....
        /*0d54*/ 	.word	0x0001bd30


	//   ....[68]....
        /*0d58*/ 	.word	0x0001bd40


	//   ....[69]....
        /*0d5c*/ 	.word	0x0001bd50


	//   ....[70]....
        /*0d60*/ 	.word	0x0001bd60


	//   ....[71]....
        /*0d64*/ 	.word	0x0001bd70


	//   ....[72]....
        /*0d68*/ 	.word	0x0001bd80


	//   ....[73]....
        /*0d6c*/ 	.word	0x0001bd90


	//   ....[74]....
        /*0d70*/ 	.word	0x0001bda0


	//   ....[75]....
        /*0d74*/ 	.word	0x0001bdb0


	//   ....[76]....
        /*0d78*/ 	.word	0x0001bdc0


	//   ....[77]....
        /*0d7c*/ 	.word	0x0001bdd0


	//   ....[78]....
        /*0d80*/ 	.word	0x0001bde0


	//   ....[79]....
        /*0d84*/ 	.word	0x0001bdf0


	//   ....[80]....
        /*0d88*/ 	.word	0x0001be00


	//   ....[81]....
        /*0d8c*/ 	.word	0x0001be10


	//   ....[82]....
        /*0d90*/ 	.word	0x0001be20


	//   ....[83]....
        /*0d94*/ 	.word	0x0001be30


	//   ....[84]....
        /*0d98*/ 	.word	0x0001be40


	//   ....[85]....
        /*0d9c*/ 	.word	0x0001be50


	//   ....[86]....
        /*0da0*/ 	.word	0x0001be60


	//   ....[87]....
        /*0da4*/ 	.word	0x0001be70


	//   ....[88]....
        /*0da8*/ 	.word	0x0001c000


	//   ....[89]....
        /*0dac*/ 	.word	0x0001c010


	//   ....[90]....
        /*0db0*/ 	.word	0x0001c020


	//   ....[91]....
        /*0db4*/ 	.word	0x0001c030


	//   ....[92]....
        /*0db8*/ 	.word	0x0001c040


	//   ....[93]....
        /*0dbc*/ 	.word	0x0001c050


	//   ....[94]....
        /*0dc0*/ 	.word	0x0001c060


	//   ....[95]....
        /*0dc4*/ 	.word	0x0001c070


	//   ....[96]....
        /*0dc8*/ 	.word	0x0001c080


	//   ....[97]....
        /*0dcc*/ 	.word	0x0001c090


	//   ....[98]....
        /*0dd0*/ 	.word	0x0001c0a0


	//   ....[99]....
        /*0dd4*/ 	.word	0x0001c0b0


	//   ....[100]....
        /*0dd8*/ 	.word	0x0001c0c0


	//   ....[101]....
        /*0ddc*/ 	.word	0x0001c0d0


	//   ....[102]....
        /*0de0*/ 	.word	0x0001c0e0


	//   ....[103]....
        /*0de4*/ 	.word	0x0001c0f0


	//   ....[104]....
        /*0de8*/ 	.word	0x0001c100


	//   ....[105]....
        /*0dec*/ 	.word	0x0001c110


	//   ....[106]....
        /*0df0*/ 	.word	0x0001c120


	//   ....[107]....
        /*0df4*/ 	.word	0x0001c130


	//   ....[108]....
        /*0df8*/ 	.word	0x0001c140


	//   ....[109]....
        /*0dfc*/ 	.word	0x0001c150


	//   ....[110]....
        /*0e00*/ 	.word	0x0001c160


	//   ....[111]....
        /*0e04*/ 	.word	0x0001c170


	//   ....[112]....
        /*0e08*/ 	.word	0x0001c180


	//   ....[113]....
        /*0e0c*/ 	.word	0x0001c190


	//   ....[114]....
        /*0e10*/ 	.word	0x0001c1a0


	//   ....[115]....
        /*0e14*/ 	.word	0x0001c1b0


	//   ....[116]....
        /*0e18*/ 	.word	0x0001c1c0


	//   ....[117]....
        /*0e1c*/ 	.word	0x0001c1d0


	//   ....[118]....
        /*0e20*/ 	.word	0x0001c1e0


	//   ....[119]....
        /*0e24*/ 	.word	0x0001c1f0


	//   ....[120]....
        /*0e28*/ 	.word	0x0001c200


	//   ....[121]....
        /*0e2c*/ 	.word	0x0001c210


	//   ....[122]....
        /*0e30*/ 	.word	0x0001c220


	//   ....[123]....
        /*0e34*/ 	.word	0x0001c230


	//   ....[124]....
        /*0e38*/ 	.word	0x0001c240


	//   ....[125]....
        /*0e3c*/ 	.word	0x0001c250


	//   ....[126]....
        /*0e40*/ 	.word	0x0001c260


	//   ....[127]....
        /*0e44*/ 	.word	0x0001c270


	//   ....[128]....
        /*0e48*/ 	.word	0x0001c280


	//   ....[129]....
        /*0e4c*/ 	.word	0x0001c290


	//   ....[130]....
        /*0e50*/ 	.word	0x0001c2a0


	//   ....[131]....
        /*0e54*/ 	.word	0x0001c2b0


	//   ....[132]....
        /*0e58*/ 	.word	0x0001c2c0


	//   ....[133]....
        /*0e5c*/ 	.word	0x0001c2d0


	//   ....[134]....
        /*0e60*/ 	.word	0x0001c2e0


	//   ....[135]....
        /*0e64*/ 	.word	0x0001c2f0


	//   ....[136]....
        /*0e68*/ 	.word	0x00020580


	//   ....[137]....
        /*0e6c*/ 	.word	0x000205b0


	//   ....[138]....
        /*0e70*/ 	.word	0x000205c0


	//   ....[139]....
        /*0e74*/ 	.word	0x000205d0


	//   ....[140]....
        /*0e78*/ 	.word	0x000205e0


	//   ....[141]....
        /*0e7c*/ 	.word	0x000205f0


	//   ....[142]....
        /*0e80*/ 	.word	0x00020600


	//   ....[143]....
        /*0e84*/ 	.word	0x00020620


	//   ....[144]....
        /*0e88*/ 	.word	0x00020640


	//   ....[145]....
        /*0e8c*/ 	.word	0x00020650


	//   ....[146]....
        /*0e90*/ 	.word	0x00020660


	//   ....[147]....
        /*0e94*/ 	.word	0x00020670


	//   ....[148]....
        /*0e98*/ 	.word	0x00020680


	//   ....[149]....
        /*0e9c*/ 	.word	0x00020690


	//   ....[150]....
        /*0ea0*/ 	.word	0x000206a0


	//   ....[151]....
        /*0ea4*/ 	.word	0x000206b0


	//   ....[152]....
        /*0ea8*/ 	.word	0x000206c0


	//   ....[153]....
        /*0eac*/ 	.word	0x000206d0


	//   ....[154]....
        /*0eb0*/ 	.word	0x000206e0


	//   ....[155]....
        /*0eb4*/ 	.word	0x000206f0


	//   ....[156]....
        /*0eb8*/ 	.word	0x00020700


	//   ....[157]....
        /*0ebc*/ 	.word	0x00020710


	//   ....[158]....
        /*0ec0*/ 	.word	0x00020720


	//   ....[159]....
        /*0ec4*/ 	.word	0x00020730


	//   ....[160]....
        /*0ec8*/ 	.word	0x00020740


	//   ....[161]....
        /*0ecc*/ 	.word	0x00020750


	//   ....[162]....
        /*0ed0*/ 	.word	0x00020760


	//   ....[163]....
        /*0ed4*/ 	.word	0x00020770


	//   ....[164]....
        /*0ed8*/ 	.word	0x00020780


	//   ....[165]....
        /*0edc*/ 	.word	0x00020790


	//   ....[166]....
        /*0ee0*/ 	.word	0x000207a0


	//   ....[167]....
        /*0ee4*/ 	.word	0x000207b0


	//   ....[168]....
        /*0ee8*/ 	.word	0x000207c0


	//   ....[169]....
        /*0eec*/ 	.word	0x000207d0


	//   ....[170]....
        /*0ef0*/ 	.word	0x000207e0


	//   ....[171]....
        /*0ef4*/ 	.word	0x000207f0


	//   ....[172]....
        /*0ef8*/ 	.word	0x00020800


	//   ....[173]....
        /*0efc*/ 	.word	0x00020810


	//   ....[174]....
        /*0f00*/ 	.word	0x00020820


	//   ....[175]....
        /*0f04*/ 	.word	0x00020830


	//   ....[176]....
        /*0f08*/ 	.word	0x00020840


	//   ....[177]....
        /*0f0c*/ 	.word	0x00020850


	//   ....[178]....
        /*0f10*/ 	.word	0x00020860


	//   ....[179]....
        /*0f14*/ 	.word	0x00020870


	//   ....[180]....
        /*0f18*/ 	.word	0x00020880


	//   ....[181]....
        /*0f1c*/ 	.word	0x00020890


	//   ....[182]....
        /*0f20*/ 	.word	0x000208a0


	//   ....[183]....
        /*0f24*/ 	.word	0x000208b0


	//   ....[184]....
        /*0f28*/ 	.word	0x000208c0


	//   ....[185]....
        /*0f2c*/ 	.word	0x000208d0


	//   ....[186]....
        /*0f30*/ 	.word	0x00020a50


	//   ....[187]....
        /*0f34*/ 	.word	0x00020a60


	//   ....[188]....
        /*0f38*/ 	.word	0x00020a70


	//   ....[189]....
        /*0f3c*/ 	.word	0x00020a80


	//   ....[190]....
        /*0f40*/ 	.word	0x00020a90


	//   ....[191]....
        /*0f44*/ 	.word	0x00020aa0


	//   ....[192]....
        /*0f48*/ 	.word	0x00020ab0


	//   ....[193]....
        /*0f4c*/ 	.word	0x00020ac0


	//   ....[194]....
        /*0f50*/ 	.word	0x00020ad0


	//   ....[195]....
        /*0f54*/ 	.word	0x00020ae0


	//   ....[196]....
        /*0f58*/ 	.word	0x00020af0


	//   ....[197]....
        /*0f5c*/ 	.word	0x00020b00


	//   ....[198]....
        /*0f60*/ 	.word	0x00020b10


	//   ....[199]....
        /*0f64*/ 	.word	0x00020b20


	//   ....[200]....
        /*0f68*/ 	.word	0x00020b30


	//   ....[201]....
        /*0f6c*/ 	.word	0x00020b40


	//   ....[202]....
        /*0f70*/ 	.word	0x00020b50


	//   ....[203]....
        /*0f74*/ 	.word	0x00020b60


	//   ....[204]....
        /*0f78*/ 	.word	0x00020b70


	//   ....[205]....
        /*0f7c*/ 	.word	0x00020b80


	//   ....[206]....
        /*0f80*/ 	.word	0x00020b90


	//   ....[207]....
        /*0f84*/ 	.word	0x00020ba0


	//   ....[208]....
        /*0f88*/ 	.word	0x00020bb0


	//   ....[209]....
        /*0f8c*/ 	.word	0x00020bc0


	//   ....[210]....
        /*0f90*/ 	.word	0x00020bd0


	//   ....[211]....
        /*0f94*/ 	.word	0x00020be0


	//   ....[212]....
        /*0f98*/ 	.word	0x00020bf0


	//   ....[213]....
        /*0f9c*/ 	.word	0x00020c00


	//   ....[214]....
        /*0fa0*/ 	.word	0x00020c10


	//   ....[215]....
        /*0fa4*/ 	.word	0x00020c20


	//   ....[216]....
        /*0fa8*/ 	.word	0x00020c30


	//   ....[217]....
        /*0fac*/ 	.word	0x00020c40


	//   ....[218]....
        /*0fb0*/ 	.word	0x00020c50


	//   ....[219]....
        /*0fb4*/ 	.word	0x00020c60


	//   ....[220]....
        /*0fb8*/ 	.word	0x00020c70


	//   ....[221]....
        /*0fbc*/ 	.word	0x00020c80


	//   ....[222]....
        /*0fc0*/ 	.word	0x00020c90


	//   ....[223]....
        /*0fc4*/ 	.word	0x00020ca0


	//   ....[224]....
        /*0fc8*/ 	.word	0x00020cb0


	//   ....[225]....
        /*0fcc*/ 	.word	0x00020cc0


	//   ....[226]....
        /*0fd0*/ 	.word	0x00020cd0


	//   ....[227]....
        /*0fd4*/ 	.word	0x00020ce0


	//   ....[228]....
        /*0fd8*/ 	.word	0x00020cf0


	//   ....[229]....
        /*0fdc*/ 	.word	0x00020d00


	//   ....[230]....
        /*0fe0*/ 	.word	0x00020d10


	//   ....[231]....
        /*0fe4*/ 	.word	0x00020d20


	//   ....[232]....
        /*0fe8*/ 	.word	0x00020d30


	//   ....[233]....
        /*0fec*/ 	.word	0x00020d40


	//----- nvinfo : EIATTR_EXIT_INSTR_OFFSETS
	.align		4
.L_658:
        /*0ff0*/ 	.byte	0x04, 0x1c
        /*0ff2*/ 	.short	(.L_660 - .L_659)


	//   ....[0]....
.L_659:
        /*0ff4*/ 	.word	0x0002aa30


	//   ....[1]....
        /*0ff8*/ 	.word	0x0002abc0


	//   ....[2]....
        /*0ffc*/ 	.word	0x0002b380


	//   ....[3]....
        /*1000*/ 	.word	0x0002b480


	//----- nvinfo : EIATTR_MAX_THREADS
	.align		4
.L_660:
        /*1004*/ 	.byte	0x04, 0x05
        /*1006*/ 	.short	(.L_662 - .L_661)
.L_661:
        /*1008*/ 	.word	0x00000040
        /*100c*/ 	.word	0x00000001
        /*1010*/ 	.word	0x00000001


	//----- nvinfo : EIATTR_CRS_STACK_SIZE
	.align		4
.L_662:
        /*1014*/ 	.byte	0x04, 0x1e
        /*1016*/ 	.short	(.L_664 - .L_663)
.L_663:
        /*1018*/ 	.word	0x00000000
.L_664:


//--------------------- .nv.info._ZN17fastertransformer17batch_topk_kernelI6__halfLi32ELi32EEEvPKiPKT_PiPfS8_PKbS3_NS_14BeamHypothesesEiiifS4_ --------------------------
	.section	.nv.info._ZN17fastertransformer17batch_topk_kernelI6__halfLi32ELi32EEEvPKiPKT_PiPfS8_PKbS3_NS_14BeamHypothesesEiiifS4_,"",@"SHT_CUDA_INFO"
	.sectionflags	@""
	.align	4


	//----- nvinfo : EIATTR_CUDA_API_VERSION
	.align		4
        /*0000*/ 	.byte	0x04, 0x37
        /*0002*/ 	.short	(.L_666 - .L_665)
.L_665:
        /*0004*/ 	.word	0x00000082


	//----- nvinfo : EIATTR_SW2861232_WAR
	.align		4
.L_666:
        /*0008*/ 	.byte	0x01, 0x35
	.zero		2


	//----- nvinfo : EIATTR_PARAM_CBANK
	.align		4
        /*000c*/ 	.byte	0x04, 0x0a
        /*000e*/ 	.short	(.L_668 - .L_667)
	.align		4
.L_667:
        /*0010*/ 	.word	index@(.nv.constant0._ZN17fastertransformer17batch_topk_kernelI6__halfLi32ELi32EEEvPKiPKT_PiPfS8_PKbS3_NS_14BeamHypothesesEiiifS4_)
        /*0014*/ 	.short	0x0160
        /*0016*/ 	.short	0x00d2


	//----- nvinfo : EIATTR_CBANK_PARAM_SIZE
	.align		4
.L_668:
        /*0018*/ 	.byte	0x03, 0x19
        /*001a*/ 	.short	0x00d2


	//----- nvinfo : EIATTR_KPARAM_INFO
	.align		4
        /*001c*/ 	.byte	0x04, 0x17
        /*001e*/ 	.short	(.L_670 - .L_669)
.L_669:
        /*0020*/ 	.word	0x00000000
        /*0024*/ 	.short	0x000c
        /*0026*/ 	.short	0x00d0
        /*0028*/ 	.byte	0x00, 0xf0, 0x09, 0x00


	//----- nvinfo : EIATTR_KPARAM_INFO
	.align		4
.L_670:
        /*002c*/ 	.byte	0x04, 0x17
        /*002e*/ 	.short	(.L_672 - .L_671)
.L_671:
        /*0030*/ 	.word	0x00000000
        /*0034*/ 	.short	0x000b
        /*0036*/ 	.short	0x00cc
        /*0038*/ 	.byte	0x00, 0xf0, 0x11, 0x00


	//----- nvinfo : EIATTR_KPARAM_INFO
	.align		4
.L_672:
        /*003c*/ 	.byte	0x04, 0x17
        /*003e*/ 	.short	(.L_674 - .L_673)
.L_673:
        /*0040*/ 	.word	0x00000000
        /*0044*/ 	.short	0x000a
        /*0046*/ 	.short	0x00c8
        /*0048*/ 	.byte	0x00, 0xf0, 0x11, 0x00


	//----- nvinfo : EIATTR_KPARAM_INFO
	.align		4
.L_674:
        /*004c*/ 	.byte	0x04, 0x17
        /*004e*/ 	.short	(.L_676 - .L_675)
.L_675:
        /*0050*/ 	.word	0x00000000
        /*0054*/ 	.short	0x0009
        /*0056*/ 	.short	0x00c4
        /*0058*/ 	.byte	0x00, 0xf0, 0x11, 0x00


	//----- nvinfo : EIATTR_KPARAM_INFO
	.align		4
.L_676:
        /*005c*/ 	.byte	0x04, 0x17
        /*005e*/ 	.short	(.L_678 - .L_677)
.L_677:
        /*0060*/ 	.word	0x00000000
        /*0064*/ 	.short	0x0008
        /*0066*/ 	.short	0x00c0
        /*0068*/ 	.byte	0x00, 0xf0, 0x11, 0x00


	//----- nvinfo : EIATTR_KPARAM_INFO
	.align		4
.L_678:
        /*006c*/ 	.byte	0x04, 0x17
        /*006e*/ 	.short	(.L_680 - .L_679)
.L_679:
        /*0070*/ 	.word	0x00000000
        /*0074*/ 	.short	0x0007
        /*0076*/ 	.short	0x0038
        /*0078*/ 	.byte	0x00, 0xf0, 0x21, 0x02


	//----- nvinfo : EIATTR_KPARAM_INFO
	.align		4
.L_680:
        /*007c*/ 	.byte	0x04, 0x17
        /*007e*/ 	.short	(.L_682 - .L_681)
.L_681:
        /*0080*/ 	.word	0x00000000
        /*0084*/ 	.short	0x0006
        /*0086*/ 	.short	0x0030
        /*0088*/ 	.byte	0x00, 0xf0, 0x21, 0x00


	//----- nvinfo : EIATTR_KPARAM_INFO
	.align		4
.L_682:
        /*008c*/ 	.byte	0x04, 0x17
        /*008e*/ 	.short	(.L_684 - .L_683)
.L_683:
        /*0090*/ 	.word	0x00000000
        /*0094*/ 	.short	0x0005
        /*0096*/ 	.short	0x0028
        /*0098*/ 	.byte	0x00, 0xf0, 0x21, 0x00


	//----- nvinfo : EIATTR_KPARAM_INFO
	.align		4
.L_684:
        /*009c*/ 	.byte	0x04, 0x17
        /*009e*/ 	.short	(.L_686 - .L_685)
.L_685:
        /*00a0*/ 	.word	0x00000000
        /*00a4*/ 	.short	0x0004
        /*00a6*/ 	.short	0x0020
        /*00a8*/ 	.byte	0x00, 0xf0, 0x21, 0x00


	//----- nvinfo : EIATTR_KPARAM_INFO
	.align		4
.L_686:
        /*00ac*/ 	.byte	0x04, 0x17
        /*00ae*/ 	.short	(.L_688 - .L_687)
.L_687:
        /*00b0*/ 	.word	0x00000000
        /*00b4*/ 	.short	0x0003
        /*00b6*/ 	.short	0x0018
        /*00b8*/ 	.byte	0x00, 0xf0, 0x21, 0x00


	//----- nvinfo : EIATTR_KPARAM_INFO
	.align		4
.L_688:
        /*00bc*/ 	.byte	0x04, 0x17
        /*00be*/ 	.short	(.L_690 - .L_689)
.L_689:
        /*00c0*/ 	.word	0x00000000
        /*00c4*/ 	.short	0x0002
        /*00c6*/ 	.short	0x0010
        /*00c8*/ 	.byte	0x00, 0xf0, 0x21, 0x00


	//----- nvinfo : EIATTR_KPARAM_INFO
	.align		4
.L_690:
        /*00cc*/ 	.byte	0x04, 0x17
        /*00ce*/ 	.short	(.L_692 - .L_691)
.L_691:
        /*00d0*/ 	.word	0x00000000
        /*00d4*/ 	.short	0x0001
        /*00d6*/ 	.short	0x0008
        /*00d8*/ 	.byte	0x00, 0xf0, 0x21, 0x00


	//----- nvinfo : EIATTR_KPARAM_INFO
	.align		4
.L_692:
        /*00dc*/ 	.byte	0x04, 0x17
        /*00de*/ 	.short	(.L_694 - .L_693)
.L_693:
        /*00e0*/ 	.word	0x00000000
        /*00e4*/ 	.short	0x0000
        /*00e6*/ 	.short	0x0000
        /*00e8*/ 	.byte	0x00, 0xf0, 0x21, 0x00


	//----- nvinfo : EIATTR_MAXREG_COUNT
	.align		4
.L_694:
        /*00ec*/ 	.byte	0x03, 0x1b
        /*00ee*/ 	.short	0x00ff


	//----- nvinfo : EIATTR_NUM_BARRIERS
	.align		4
        /*00f0*/ 	.byte	0x02, 0x4c
        /*00f2*/ 	.byte	0x01
	.zero		1


	//----- nvinfo : EIATTR_MERCURY_ISA_VERSION
	.align		4
        /*00f4*/ 	.byte	0x03, 0x5f
        /*00f6*/ 	.short	0x0000


	//----- nvinfo : EIATTR_COOP_GROUP_MASK_REGIDS
	.align		4
        /*00f8*/ 	.byte	0x04, 0x29
        /*00fa*/ 	.short	(.L_696 - .L_695)


	//   ....[0]....
.L_695:
        /*00fc*/ 	.word	0xffffffff


	//   ....[1]....
        /*0100*/ 	.word	0xffffffff


	//   ....[2]....
        /*0104*/ 	.word	0xffffffff


	//   ....[3]....
        /*0108*/ 	.word	0xffffffff


	//   ....[4]....
        /*010c*/ 	.word	0xffffffff


	//   ....[5]....
        /*0110*/ 	.word	0xffffffff


	//   ....[6]....
        /*0114*/ 	.word	0xffffffff


	//   ....[7]....
        /*0118*/ 	.word	0xffffffff


	//   ....[8]....
        /*011c*/ 	.word	0xffffffff


	//   ....[9]....
        /*0120*/ 	.word	0xffffffff


	//   ....[10]....
        /*0124*/ 	.word	0xffffffff


	//   ....[11]....
        /*0128*/ 	.word	0xffffffff


	//   ....[12]....
        /*012c*/ 	.word	0xffffffff


	//   ....[13]....
        /*0130*/ 	.word	0xffffffff


	//   ....[14]....
        /*0134*/ 	.word	0xffffffff


	//   ....[15]....
        /*0138*/ 	.word	0xffffffff


	//   ....[16]....
        /*013c*/ 	.word	0xffffffff


	//   ....[17]....
        /*0140*/ 	.word	0xffffffff


	//   ....[18]....
        /*0144*/ 	.word	0xffffffff


	//   ....[19]....
        /*0148*/ 	.word	0xffffffff


	//   ....[20]....
        /*014c*/ 	.word	0xffffffff


	//   ....[21]....
        /*0150*/ 	.word	0xffffffff


	//   ....[22]....
        /*0154*/ 	.word	0xffffffff


	//   ....[23]....
        /*0158*/ 	.word	0xffffffff


	//   ....[24]....
        /*015c*/ 	.word	0xffffffff


	//   ....[25]....
        /*0160*/ 	.word	0xffffffff


	//   ....[26]....
        /*0164*/ 	.word	0xffffffff


	//   ....[27]....
        /*0168*/ 	.word	0xffffffff


	//   ....[28]....
        /*016c*/ 	.word	0xffffffff


	//   ....[29]....
        /*0170*/ 	.word	0xffffffff


	//   ....[30]....
        /*0174*/ 	.word	0xffffffff


	//   ....[31]....
        /*0178*/ 	.word	0xffffffff


	//   ....[32]....
        /*017c*/ 	.word	0xffffffff


	//   ....[33]....
        /*0180*/ 	.word	0xffffffff


	//   ....[34]....
        /*0184*/ 	.word	0xffffffff


	//   ....[35]....
        /*0188*/ 	.word	0xffffffff


	//   ....[36]....
        /*018c*/ 	.word	0xffffffff


	//   ....[37]....
        /*0190*/ 	.word	0xffffffff


	//   ....[38]....
        /*0194*/ 	.word	0xffffffff


	//   ....[39]....
        /*0198*/ 	.word	0xffffffff


	//   ....[40]....
        /*019c*/ 	.word	0xffffffff


	//   ....[41]....
        /*01a0*/ 	.word	0xffffffff


	//   ....[42]....
        /*01a4*/ 	.word	0xffffffff


	//   ....[43]....
        /*01a8*/ 	.word	0xffffffff


	//   ....[44]....
        /*01ac*/ 	.word	0xffffffff


	//   ....[45]....
        /*01b0*/ 	.word	0xffffffff


	//   ....[46]....
        /*01b4*/ 	.word	0xffffffff


	//   ....[47]....
        /*01b8*/ 	.word	0xffffffff


	//   ....[48]....
        /*01bc*/ 	.word	0xffffffff


	//   ....[49]....
        /*01c0*/ 	.word	0xffffffff


	//   ....[50]....
        /*01c4*/ 	.word	0xffffffff


	//   ....[51]....
        /*01c8*/ 	.word	0xffffffff


	//   ....[52]....
        /*01cc*/ 	.word	0xffffffff


	//   ....[53]....
        /*01d0*/ 	.word	0xffffffff


	//   ....[54]....
        /*01d4*/ 	.word	0xffffffff


	//   ....[55]....
        /*01d8*/ 	.word	0xffffffff


	//   ....[56]....
        /*01dc*/ 	.word	0xffffffff


	//   ....[57]....
        /*01e0*/ 	.word	0xffffffff


	//   ....[58]....
        /*01e4*/ 	.word	0xffffffff


	//   ....[59]....
        /*01e8*/ 	.word	0xffffffff


	//   ....[60]....
        /*01ec*/ 	.word	0xffffffff


	//   ....[61]....
        /*01f0*/ 	.word	0xffffffff


	//   ....[62]....
        /*01f4*/ 	.word	0xffffffff


	//   ....[63]....
        /*01f8*/ 	.word	0xffffffff


	//   ....[64]....
        /*01fc*/ 	.word	0xffffffff


	//   ....[65]....
        /*0200*/ 	.word	0xffffffff


	//   ....[66]....
        /*0204*/ 	.word	0xffffffff


	//   ....[67]....
        /*0208*/ 	.word	0xffffffff


	//   ....[68]....
        /*020c*/ 	.word	0xffffffff


	//   ....[69]....
        /*0210*/ 	.word	0xffffffff


	//   ....[70]....
        /*0214*/ 	.word	0xffffffff


	//   ....[71]....
        /*0218*/ 	.word	0xffffffff


	//   ....[72]....
        /*021c*/ 	.word	0xffffffff


	//   ....[73]....
        /*0220*/ 	.word	0xffffffff


	//   ....[74]....
        /*0224*/ 	.word	0xffffffff


	//   ....[75]....
        /*0228*/ 	.word	0xffffffff


	//   ....[76]....
        /*022c*/ 	.word	0xffffffff


	//   ....[77]....
        /*0230*/ 	.word	0xffffffff


	//   ....[78]....
        /*0234*/ 	.word	0xffffffff


	//   ....[79]....
        /*0238*/ 	.word	0xffffffff


	//   ....[80]....
        /*023c*/ 	.word	0xffffffff


	//   ....[81]....
        /*0240*/ 	.word	0xffffffff


	//   ....[82]....
        /*0244*/ 	.word	0xffffffff


	//   ....[83]....
        /*0248*/ 	.word	0xffffffff


	//   ....[84]....
        /*024c*/ 	.word	0xffffffff


	//   ....[85]....
        /*0250*/ 	.word	0xffffffff


	//   ....[86]....
        /*0254*/ 	.word	0xffffffff


	//   ....[87]....
        /*0258*/ 	.word	0xffffffff


	//   ....[88]....
        /*025c*/ 	.word	0xffffffff


	//   ....[89]....
        /*0260*/ 	.word	0xffffffff


	//   ....[90]....
        /*0264*/ 	.word	0xffffffff


	//   ....[91]....
        /*0268*/ 	.word	0xffffffff


	//   ....[92]....
        /*026c*/ 	.word	0xffffffff


	//   ....[93]....
        /*0270*/ 	.word	0xffffffff


	//   ....[94]....
        /*0274*/ 	.word	0xffffffff


	//   ....[95]....
        /*0278*/ 	.word	0xffffffff


	//   ....[96]....
        /*027c*/ 	.word	0xffffffff


	//   ....[97]....
        /*0280*/ 	.word	0xffffffff


	//   ....[98]....
        /*0284*/ 	.word	0xffffffff


	//   ....[99]....
        /*0288*/ 	.word	0xffffffff


	//   ....[100]....
        /*028c*/ 	.word	0xffffffff


	//   ....[101]....
        /*0290*/ 	.word	0xffffffff


	//   ....[102]....
        /*0294*/ 	.word	0xffffffff


	//   ....[103]....
        /*0298*/ 	.word	0xffffffff


	//   ....[104]....
        /*029c*/ 	.word	0xffffffff


	//   ....[105]....
        /*02a0*/ 	.word	0xffffffff


	//   ....[106]....
        /*02a4*/ 	.word	0xffffffff


	//   ....[107]....
        /*02a8*/ 	.word	0xffffffff


	//   ....[108]....
        /*02ac*/ 	.word	0xffffffff


	//   ....[109]....
        /*02b0*/ 	.word	0xffffffff


	//   ....[110]....
        /*02b4*/ 	.word	0xffffffff


	//   ....[111]....
        /*02b8*/ 	.word	0xffffffff


	//   ....[112]....
        /*02bc*/ 	.word	0xffffffff


	//   ....[113]....
        /*02c0*/ 	.word	0xffffffff


	//   ....[114]....
        /*02c4*/ 	.word	0xffffffff


	//   ....[115]....
        /*02c8*/ 	.word	0xffffffff


	//   ....[116]....
        /*02cc*/ 	.word	0xffffffff


	//   ....[117]....
        /*02d0*/ 	.word	0xffffffff


	//   ....[118]....
        /*02d4*/ 	.word	0xffffffff


	//   ....[119]....
        /*02d8*/ 	.word	0xffffffff


	//   ....[120]....
        /*02dc*/ 	.word	0xffffffff


	//   ....[121]....
        /*02e0*/ 	.word	0xffffffff


	//   ....[122]....
        /*02e4*/ 	.word	0xffffffff


	//   ....[123]....
        /*02e8*/ 	.word	0xffffffff


	//   ....[124]....
        /*02ec*/ 	.word	0xffffffff


	//   ....[125]....
        /*02f0*/ 	.word	0xffffffff


	//   ....[126]....
        /*02f4*/ 	.word	0xffffffff


	//   ....[127]....
        /*02f8*/ 	.word	0xffffffff


	//   ....[128]....
        /*02fc*/ 	.word	0xffffffff


	//   ....[129]....
        /*0300*/ 	.word	0xffffffff


	//   ....[130]....
        /*0304*/ 	.word	0xffffffff


	//   ....[131]....
        /*0308*/ 	.word	0xffffffff


	//   ....[132]....
        /*030c*/ 	.word	0xffffffff


	//   ....[133]....
        /*0310*/ 	.word	0xffffffff


	//   ....[134]....
        /*0314*/ 	.word	0xffffffff


	//   ....[135]....
        /*0318*/ 	.word	0xffffffff


	//   ....[136]....
        /*031c*/ 	.word	0xffffffff


	//   ....[137]....
        /*0320*/ 	.word	0xffffffff


	//   ....[138]....
        /*0324*/ 	.word	0xffffffff


	//   ....[139]....
        /*0328*/ 	.word	0xffffffff


	//   ....[140]....
        /*032c*/ 	.word	0xffffffff


	//   ....[141]....
        /*0330*/ 	.word	0xffffffff


	//   ....[142]....
        /*0334*/ 	.word	0xffffffff


	//   ....[143]....
        /*0338*/ 	.word	0xffffffff


	//   ....[144]....
        /*033c*/ 	.word	0xffffffff


	//   ....[145]....
        /*0340*/ 	.word	0xffffffff


	//   ....[146]....
        /*0344*/ 	.word	0xffffffff


	//   ....[147]....
        /*0348*/ 	.word	0xffffffff


	//   ....[148]....
        /*034c*/ 	.word	0xffffffff


	//   ....[149]....
        /*0350*/ 	.word	0xffffffff


	//   ....[150]....
        /*0354*/ 	.word	0xffffffff


	//   ....[151]....
        /*0358*/ 	.word	0xffffffff


	//   ....[152]....
        /*035c*/ 	.word	0xffffffff


	//   ....[153]....
        /*0360*/ 	.word	0xffffffff


	//   ....[154]....
        /*0364*/ 	.word	0xffffffff


	//   ....[155]....
        /*0368*/ 	.word	0xffffffff


	//   ....[156]....
        /*036c*/ 	.word	0xffffffff


	//   ....[157]....
        /*0370*/ 	.word	0xffffffff


	//   ....[158]....
        /*0374*/ 	.word	0xffffffff


	//   ....[159]....
        /*0378*/ 	.word	0xffffffff


	//   ....[160]....
        /*037c*/ 	.word	0xffffffff


	//   ....[161]....
        /*0380*/ 	.word	0xffffffff


	//   ....[162]....
        /*0384*/ 	.word	0xffffffff


	//   ....[163]....
        /*0388*/ 	.word	0xffffffff


	//   ....[164]....
        /*038c*/ 	.word	0xffffffff


	//   ....[165]....
        /*0390*/ 	.word	0xffffffff


	//   ....[166]....
        /*0394*/ 	.word	0xffffffff


	//   ....[167]....
        /*0398*/ 	.word	0xffffffff


	//   ....[168]....
        /*039c*/ 	.word	0xffffffff


	//   ....[169]....
        /*03a0*/ 	.word	0xffffffff


	//   ....[170]....
        /*03a4*/ 	.word	0xffffffff


	//   ....[171]....
        /*03a8*/ 	.word	0xffffffff


	//   ....[172]....
        /*03ac*/ 	.word	0xffffffff


	//   ....[173]....
        /*03b0*/ 	.word	0xffffffff


	//   ....[174]....
        /*03b4*/ 	.word	0xffffffff


	//   ....[175]....
        /*03b8*/ 	.word	0xffffffff


	//   ....[176]....
        /*03bc*/ 	.word	0xffffffff


	//   ....[177]....
        /*03c0*/ 	.word	0xffffffff


	//   ....[178]....
        /*03c4*/ 	.word	0xffffffff


	//   ....[179]....
        /*03c8*/ 	.word	0xffffffff


	//   ....[180]....
        /*03cc*/ 	.word	0xffffffff


	//   ....[181]....
        /*03d0*/ 	.word	0xffffffff


	//   ....[182]....
        /*03d4*/ 	.word	0xffffffff


	//   ....[183]....
        /*03d8*/ 	.word	0xffffffff


	//   ....[184]....
        /*03dc*/ 	.word	0xffffffff


	//   ....[185]....
        /*03e0*/ 	.word	0xffffffff


	//   ....[186]....
        /*03e4*/ 	.word	0xffffffff


	//   ....[187]....
        /*03e8*/ 	.word	0xffffffff


	//   ....[188]....
        /*03ec*/ 	.word	0xffffffff


	//   ....[189]....
        /*03f0*/ 	.word	0xffffffff


	//   ....[190]....
        /*03f4*/ 	.word	0xffffffff


	//   ....[191]....
        /*03f8*/ 	.word	0xffffffff


	//   ....[192]....
        /*03fc*/ 	.word	0xffffffff


	//   ....[193]....
        /*0400*/ 	.word	0xffffffff


	//   ....[194]....
        /*0404*/ 	.word	0xffffffff


	//   ....[195]....
        /*0408*/ 	.word	0xffffffff


	//   ....[196]....
        /*040c*/ 	.word	0xffffffff


	//   ....[197]....
        /*0410*/ 	.word	0xffffffff


	//   ....[198]....
        /*0414*/ 	.word	0xffffffff


	//   ....[199]....
        /*0418*/ 	.word	0xffffffff


	//   ....[200]....
        /*041c*/ 	.word	0xffffffff


	//   ....[201]....
        /*0420*/ 	.word	0xffffffff


	//   ....[202]....
        /*0424*/ 	.word	0xffffffff


	//   ....[203]....
        /*0428*/ 	.word	0xffffffff


	//   ....[204]....
        /*042c*/ 	.word	0xffffffff


	//   ....[205]....
        /*0430*/ 	.word	0xffffffff


	//   ....[206]....
        /*0434*/ 	.word	0xffffffff


	//   ....[207]....
        /*0438*/ 	.word	0xffffffff


	//   ....[208]....
        /*043c*/ 	.word	0xffffffff


	//   ....[209]....
        /*0440*/ 	.word	0xffffffff


	//   ....[210]....
        /*0444*/ 	.word	0xffffffff


	//   ....[211]....
        /*0448*/ 	.word	0xffffffff


	//   ....[212]....
        /*044c*/ 	.word	0xffffffff


	//   ....[213]....
        /*0450*/ 	.word	0xffffffff


	//   ....[214]....
        /*0454*/ 	.word	0xffffffff


	//   ....[215]....
        /*0458*/ 	.word	0xffffffff


	//   ....[216]....
        /*045c*/ 	.word	0xffffffff


	//   ....[217]....
        /*0460*/ 	.word	0xffffffff


	//   ....[218]....
        /*0464*/ 	.word	0xffffffff


	//   ....[219]....
        /*0468*/ 	.word	0xffffffff


	//   ....[220]....
        /*046c*/ 	.word	0xffffffff


	//   ....[221]....
        /*0470*/ 	.word	0xffffffff


	//   ....[222]....
        /*0474*/ 	.word	0xffffffff


	//   ....[223]....
        /*0478*/ 	.word	0xffffffff


	//   ....[224]....
        /*047c*/ 	.word	0xffffffff


	//   ....[225]....
        /*0480*/ 	.word	0xffffffff


	//   ....[226]....
        /*0484*/ 	.word	0xffffffff


	//   ....[227]....
        /*0488*/ 	.word	0xffffffff


	//   ....[228]....
        /*048c*/ 	.word	0xffffffff


	//   ....[229]....
        /*0490*/ 	.word	0xffffffff


	//   ....[230]....
        /*0494*/ 	.word	0xffffffff


	//   ....[231]....
        /*0498*/ 	.word	0xffffffff


	//   ....[232]....
        /*049c*/ 	.word	0xffffffff


	//   ....[233]....
        /*04a0*/ 	.word	0xffffffff


	//   ....[234]....
        /*04a4*/ 	.word	0xffffffff


	//   ....[235]....
        /*04a8*/ 	.word	0xffffffff


	//   ....[236]....
        /*04ac*/ 	.word	0xffffffff


	//   ....[237]....
        /*04b0*/ 	.word	0xffffffff


	//   ....[238]....
        /*04b4*/ 	.word	0xffffffff


	//   ....[239]....
        /*04b8*/ 	.word	0xffffffff


	//----- nvinfo : EIATTR_COOP_GROUP_INSTR_OFFSETS
	.align		4
.L_696:
        /*04bc*/ 	.byte	0x04, 0x28
        /*04be*/ 	.short	(.L_698 - .L_697)


	//   ....[0]....
.L_697:
        /*04c0*/ 	.word	0x00004fd0


	//   ....[1]....
        /*04c4*/ 	.word	0x00004ff0


	//   ....[2]....
        /*04c8*/ 	.word	0x00005000


	//   ....[3]....
        /*04cc*/ 	.word	0x00005010


	//   ....[4]....
        /*04d0*/ 	.word	0x00005020


	//   ....[5]....
        /*04d4*/ 	.word	0x00005030


	//   ....[6]....
        /*04d8*/ 	.word	0x00005040


	//   ....[7]....
        /*04dc*/ 	.word	0x00005060


	//   ....[8]....
        /*04e0*/ 	.word	0x00005080


	//   ....[9]....
        /*04e4*/ 	.word	0x000050a0


	//   ....[10]....
        /*04e8*/ 	.word	0x000050b0


	//   ....[11]....
        /*04ec*/ 	.word	0x000050c0


	//   ....[12]....
        /*04f0*/ 	.word	0x000050d0


	//   ....[13]....
        /*04f4*/ 	.word	0x000050e0


	//   ....[14]....
        /*04f8*/ 	.word	0x000050f0


	//   ....[15]....
        /*04fc*/ 	.word	0x00005100


	//   ....[16]....
        /*0500*/ 	.word	0x00005110


	//   ....[17]....
        /*0504*/ 	.word	0x00005120


	//   ....[18]....
        /*0508*/ 	.word	0x00005130


	//   ....[19]....
        /*050c*/ 	.word	0x00005140


	//   ....[20]....
        /*0510*/ 	.word	0x000051c0


	//   ....[21]....
        /*0514*/ 	.word	0x000051d0


	//   ....[22]....
        /*0518*/ 	.word	0x000051e0


	//   ....[23]....
        /*051c*/ 	.word	0x000051f0


	//   ....[24]....
        /*0520*/ 	.word	0x00005200


	//   ....[25]....
        /*0524*/ 	.word	0x00005210


	//   ....[26]....
        /*0528*/ 	.word	0x00005220


	//   ....[27]....
        /*052c*/ 	.word	0x00005230


	//   ....[28]....
        /*0530*/ 	.word	0x00005240


	//   ....[29]....
        /*0534*/ 	.word	0x00005250


	//   ....[30]....
        /*0538*/ 	.word	0x00005260


	//   ....[31]....
        /*053c*/ 	.word	0x00005270


	//   ....[32]....
        /*0540*/ 	.word	0x00005280


	//   ....[33]....
        /*0544*/ 	.word	0x00005290


	//   ....[34]....
        /*0548*/ 	.word	0x00005310


	//   ....[35]....
        /*054c*/ 	.word	0x00005320


	//   ....[36]....
        /*0550*/ 	.word	0x00005330


	//   ....[37]....
        /*0554*/ 	.word	0x00005340


	//   ....[38]....
        /*0558*/ 	.word	0x00005350


	//   ....[39]....
        /*055c*/ 	.word	0x00005360


	//   ....[40]....
        /*0560*/ 	.word	0x00005370


	//   ....[41]....
        /*0564*/ 	.word	0x00005380


	//   ....[42]....
        /*0568*/ 	.word	0x00005390


	//   ....[43]....
        /*056c*/ 	.word	0x000053a0


	//   ....[44]....
        /*0570*/ 	.word	0x000053b0


	//   ....[45]....
        /*0574*/ 	.word	0x000053c0


	//   ....[46]....
        /*0578*/ 	.word	0x000053d0


	//   ....[47]....
        /*057c*/ 	.word	0x000053e0


	//   ....[48]....
        /*0580*/ 	.word	0x000074d0


	//   ....[49]....
        /*0584*/ 	.word	0x00007500


	//   ....[50]....
        /*0588*/ 	.word	0x00007510


	//   ....[51]....
        /*058c*/ 	.word	0x00007520


	//   ....[52]....
        /*0590*/ 	.word	0x00007530


	//   ....[53]....
        /*0594*/ 	.word	0x00007540


	//   ....[54]....
        /*0598*/ 	.word	0x00007550


	//   ....[55]....
        /*059c*/ 	.word	0x00007570


	//   ....[56]....
        /*05a0*/ 	.word	0x00007590


	//   ....[57]....
        /*05a4*/ 	.word	0x000075b0


	//   ....[58]....
        /*05a8*/ 	.word	0x000075c0


	//   ....[59]....
        /*05ac*/ 	.word	0x000075d0


	//   ....[60]....
        /*05b0*/ 	.word	0x000075e0


	//   ....[61]....
        /*05b4*/ 	.word	0x000075f0


	//   ....[62]....
        /*05b8*/ 	.word	0x00007600


	//   ....[63]....
        /*05bc*/ 	.word	0x00007610


	//   ....[64]....
        /*05c0*/ 	.word	0x00007620


	//   ....[65]....
        /*05c4*/ 	.word	0x00007630


	//   ....[66]....
        /*05c8*/ 	.word	0x000076a0


	//   ....[67]....
        /*05cc*/ 	.word	0x000076b0


	//   ....[68]....
        /*05d0*/ 	.word	0x000076c0


	//   ....[69]....
        /*05d4*/ 	.word	0x000076d0


	//   ....[70]....
        /*05d8*/ 	.word	0x000076e0


	//   ....[71]....
        /*05dc*/ 	.word	0x000076f0


	//   ....[72]....
        /*05e0*/ 	.word	0x00007700


	//   ....[73]....
        /*05e4*/ 	.word	0x00007710


	//   ....[74]....
        /*05e8*/ 	.word	0x00007720


	//   ....[75]....
        /*05ec*/ 	.word	0x00007730


	//   ....[76]....
        /*05f0*/ 	.word	0x00007740


	//   ....[77]....
        /*05f4*/ 	.word	0x00007750


	//   ....[78]....
        /*05f8*/ 	.word	0x000077c0


	//   ....[79]....
        /*05fc*/ 	.word	0x000077d0


	//   ....[80]....
        /*0600*/ 	.word	0x000077e0


	//   ....[81]....
        /*0604*/ 	.word	0x000077f0


	//   ....[82]....
        /*0608*/ 	.word	0x00007800


	//   ....[83]....
        /*060c*/ 	.word	0x00007810


	//   ....[84]....
        /*0610*/ 	.word	0x00007820


	//   ....[85]....
        /*0614*/ 	.word	0x00007830


	//   ....[86]....
        /*0618*/ 	.word	0x00007840


	//   ....[87]....
        /*061c*/ 	.word	0x00007850


	//   ....[88]....
        /*0620*/ 	.word	0x00007860


	//   ....[89]....
        /*0624*/ 	.word	0x00007870


	//   ....[90]....
        /*0628*/ 	.word	0x00007880


	//   ....[91]....
        /*062c*/ 	.word	0x00007890


	//   ....[92]....
        /*0630*/ 	.word	0x000078a0


	//   ....[93]....
        /*0634*/ 	.word	0x000078b0


	//   ....[94]....
        /*0638*/ 	.word	0x000078c0


	//   ....[95]....
        /*063c*/ 	.word	0x000078d0


	//   ....[96]....
        /*0640*/ 	.word	0x000099c0


	//   ....[97]....
        /*0644*/ 	.word	0x000099f0


	//   ....[98]....
        /*0648*/ 	.word	0x00009a00


	//   ....[99]....
        /*064c*/ 	.word	0x00009a10


	//   ....[100]....
        /*0650*/ 	.word	0x00009a20


	//   ....[101]....
        /*0654*/ 	.word	0x00009a30


	//   ....[102]....
        /*0658*/ 	.word	0x00009a40


	//   ....[103]....
        /*065c*/ 	.word	0x00009a60


	//   ....[104]....
        /*0660*/ 	.word	0x00009a80


	//   ....[105]....
        /*0664*/ 	.word	0x00009aa0


	//   ....[106]....
        /*0668*/ 	.word	0x00009ab0


	//   ....[107]....
        /*066c*/ 	.word	0x00009ac0


	//   ....[108]....
        /*0670*/ 	.word	0x00009ad0


	//   ....[109]....
        /*0674*/ 	.word	0x00009ae0


	//   ....[110]....
        /*0678*/ 	.word	0x00009af0


	//   ....[111]....
        /*067c*/ 	.word	0x00009b00


	//   ....[112]....
        /*0680*/ 	.word	0x00009b10


	//   ....[113]....
        /*0684*/ 	.word	0x00009b20


	//   ....[114]....
        /*0688*/ 	.word	0x00009b90


	//   ....[115]....
        /*068c*/ 	.word	0x00009ba0


	//   ....[116]....
        /*0690*/ 	.word	0x00009bb0


	//   ....[117]....
        /*0694*/ 	.word	0x00009bc0


	//   ....[118]....
        /*0698*/ 	.word	0x00009bd0


	//   ....[119]....
        /*069c*/ 	.word	0x00009be0


	//   ....[120]....
        /*06a0*/ 	.word	0x00009bf0


	//   ....[121]....
        /*06a4*/ 	.word	0x00009c00


	//   ....[122]....
        /*06a8*/ 	.word	0x00009c10


	//   ....[123]....
        /*06ac*/ 	.word	0x00009c20


	//   ....[124]....
        /*06b0*/ 	.word	0x00009c30


	//   ....[125]....
        /*06b4*/ 	.word	0x00009c40


	//   ....[126]....
        /*06b8*/ 	.word	0x00009cb0


	//   ....[127]....
        /*06bc*/ 	.word	0x00009cc0


	//   ....[128]....
        /*06c0*/ 	.word	0x00009cd0


	//   ....[129]....
        /*06c4*/ 	.word	0x00009ce0


	//   ....[130]....
        /*06c8*/ 	.word	0x00009cf0


	//   ....[131]....
        /*06cc*/ 	.word	0x00009d00


	//   ....[132]....
        /*06d0*/ 	.word	0x00009d10


	//   ....[133]....
        /*06d4*/ 	.word	0x00009d20


	//   ....[134]....
        /*06d8*/ 	.word	0x00009d30


	//   ....[135]....
        /*06dc*/ 	.word	0x00009d40


	//   ....[136]....
        /*06e0*/ 	.word	0x00009d50


	//   ....[137]....
        /*06e4*/ 	.word	0x00009d60


	//   ....[138]....
        /*06e8*/ 	.word	0x00009d70


	//   ....[139]....
        /*06ec*/ 	.word	0x00009d80


	//   ....[140]....
        /*06f0*/ 	.word	0x00009d90


	//   ....[141]....
        /*06f4*/ 	.word	0x00009da0


	//   ....[142]....
        /*06f8*/ 	.word	0x00009db0


	//   ....[143]....
        /*06fc*/ 	.word	0x00009dc0


	//   ....[144]....
        /*0700*/ 	.word	0x0000beb0


	//   ....[145]....
        /*0704*/ 	.word	0x0000bee0


	//   ....[146]....
        /*0708*/ 	.word	0x0000bef0


	//   ....[147]....
        /*070c*/ 	.word	0x0000bf00


	//   ....[148]....
        /*0710*/ 	.word	0x0000bf10


	//   ....[149]....
        /*0714*/ 	.word	0x0000bf20


	//   ....[150]....
        /*0718*/ 	.word	0x0000bf30


	//   ....[151]....
        /*071c*/ 	.word	0x0000bf50


	//   ....[152]....
        /*0720*/ 	.word	0x0000bf70


	//   ....[153]....
        /*0724*/ 	.word	0x0000bf90


	//   ....[154]....
        /*0728*/ 	.word	0x0000bfa0


	//   ....[155]....
        /*072c*/ 	.word	0x0000bfb0


	//   ....[156]....
        /*0730*/ 	.word	0x0000bfc0


	//   ....[157]....
        /*0734*/ 	.word	0x0000bfd0


	//   ....[158]....
        /*0738*/ 	.word	0x0000bfe0


	//   ....[159]....
        /*073c*/ 	.word	0x0000bff0


	//   ....[160]....
        /*0740*/ 	.word	0x0000c000


	//   ....[161]....
        /*0744*/ 	.word	0x0000c010


	//   ....[162]....
        /*0748*/ 	.word	0x0000c080


	//   ....[163]....
        /*074c*/ 	.word	0x0000c090


	//   ....[164]....
        /*0750*/ 	.word	0x0000c0a0


	//   ....[165]....
        /*0754*/ 	.word	0x0000c0b0


	//   ....[166]....
        /*0758*/ 	.word	0x0000c0c0


	//   ....[167]....
        /*075c*/ 	.word	0x0000c0d0


	//   ....[168]....
        /*0760*/ 	.word	0x0000c0e0


	//   ....[169]....
        /*0764*/ 	.word	0x0000c0f0


	//   ....[170]....
        /*0768*/ 	.word	0x0000c100


	//   ....[171]....
        /*076c*/ 	.word	0x0000c110


	//   ....[172]....
        /*0770*/ 	.word	0x0000c120


	//   ....[173]....
        /*0774*/ 	.word	0x0000c130


	//   ....[174]....
        /*0778*/ 	.word	0x0000c1a0


	//   ....[175]....
        /*077c*/ 	.word	0x0000c1b0


	//   ....[176]....
        /*0780*/ 	.word	0x0000c1c0


	//   ....[177]....
        /*0784*/ 	.word	0x0000c1d0


	//   ....[178]....
        /*0788*/ 	.word	0x0000c1e0


	//   ....[179]....
        /*078c*/ 	.word	0x0000c1f0


	//   ....[180]....
        /*0790*/ 	.word	0x0000c200


	//   ....[181]....
        /*0794*/ 	.word	0x0000c210


	//   ....[182]....
        /*0798*/ 	.word	0x0000c220


	//   ....[183]....
        /*079c*/ 	.word	0x0000c230


	//   ....[184]....
        /*07a0*/ 	.word	0x0000c240


	//   ....[185]....
        /*07a4*/ 	.word	0x0000c250


	//   ....[186]....
        /*07a8*/ 	.word	0x0000c260


	//   ....[187]....
        /*07ac*/ 	.word	0x0000c270


	//   ....[188]....
        /*07b0*/ 	.word	0x0000c280


	//   ....[189]....
        /*07b4*/ 	.word	0x0000c290


	//   ....[190]....
        /*07b8*/ 	.word	0x0000c2a0


	//   ....[191]....
        /*07bc*/ 	.word	0x0000c2b0


	//   ....[192]....
        /*07c0*/ 	.word	0x0000e3a0


	//   ....[193]....
        /*07c4*/ 	.word	0x0000e3d0


	//   ....[194]....
        /*07c8*/ 	.word	0x0000e3e0


	//   ....[195]....
        /*07cc*/ 	.word	0x0000e3f0


	//   ....[196]....
        /*07d0*/ 	.word	0x0000e400


	//   ....[197]....
        /*07d4*/ 	.word	0x0000e410


	//   ....[198]....
        /*07d8*/ 	.word	0x0000e420


	//   ....[199]....
        /*07dc*/ 	.word	0x0000e440


	//   ....[200]....
        /*07e0*/ 	.word	0x0000e460


	//   ....[201]....
        /*07e4*/ 	.word	0x0000e480


	//   ....[202]....
        /*07e8*/ 	.word	0x0000e490


	//   ....[203]....
        /*07ec*/ 	.word	0x0000e4a0


	//   ....[204]....
        /*07f0*/ 	.word	0x0000e4b0


	//   ....[205]....
        /*07f4*/ 	.word	0x0000e4c0


	//   ....[206]....
        /*07f8*/ 	.word	0x0000e4d0


	//   ....[207]....
        /*07fc*/ 	.word	0x0000e4e0


	//   ....[208]....
        /*0800*/ 	.word	0x0000e4f0


	//   ....[209]....
        /*0804*/ 	.word	0x0000e500


	//   ....[210]....
        /*0808*/ 	.word	0x0000e570


	//   ....[211]....
        /*080c*/ 	.word	0x0000e580


	//   ....[212]....
        /*0810*/ 	.word	0x0000e590


	//   ....[213]....
        /*0814*/ 	.word	0x0000e5a0


	//   ....[214]....
        /*0818*/ 	.word	0x0000e5b0


	//   ....[215]....
        /*081c*/ 	.word	0x0000e5c0


	//   ....[216]....
        /*0820*/ 	.word	0x0000e5d0


	//   ....[217]....
        /*0824*/ 	.word	0x0000e5e0


	//   ....[218]....
        /*0828*/ 	.word	0x0000e5f0


	//   ....[219]....
        /*082c*/ 	.word	0x0000e600


	//   ....[220]....
        /*0830*/ 	.word	0x0000e610


	//   ....[221]....
        /*0834*/ 	.word	0x0000e620


	//   ....[222]....
        /*0838*/ 	.word	0x0000e630


	//   ....[223]....
        /*083c*/ 	.word	0x0000e640


	//   ....[224]....
        /*0840*/ 	.word	0x0000e6b0


	//   ....[225]....
        /*0844*/ 	.word	0x0000e6c0


	//   ....[226]....
        /*0848*/ 	.word	0x0000e6d0


	//   ....[227]....
        /*084c*/ 	.word	0x0000e6e0


	//   ....[228]....
        /*0850*/ 	.word	0x0000e6f0


	//   ....[229]....
        /*0854*/ 	.word	0x0000e700


	//   ....[230]....
        /*0858*/ 	.word	0x0000e710


	//   ....[231]....
        /*085c*/ 	.word	0x0000e720


	//   ....[232]....
        /*0860*/ 	.word	0x0000e730


	//   ....[233]....
        /*0864*/ 	.word	0x0000e740


	//   ....[234]....
        /*0868*/ 	.word	0x0000e750


	//   ....[235]....
        /*086c*/ 	.word	0x0000e760


	//   ....[236]....
        /*0870*/ 	.word	0x0000e770


	//   ....[237]....
        /*0874*/ 	.word	0x0000e780


	//   ....[238]....
        /*0878*/ 	.word	0x0000e790


	//   ....[239]....
        /*087c*/ 	.word	0x0000e7a0


	//----- nvinfo : EIATTR_EXIT_INSTR_OFFSETS
	.align		4
.L_698:
        /*0880*/ 	.byte	0x04, 0x1c
        /*0882*/ 	.short	(.L_700 - .L_699)


	//   ....[0]....
.L_699:
        /*0884*/ 	.word	0x000001d0


	//   ....[1]....
        /*0888*/ 	.word	0x00013600


	//   ....[2]....
        /*088c*/ 	.word	0x00013690


	//   ....[3]....
        /*0890*/ 	.word	0x000136e0


	//   ....[4]....
        /*0894*/ 	.word	0x00013720


	//----- nvinfo : EIATTR_MAX_THREADS
	.align		4
.L_700:
        /*0898*/ 	.byte	0x04, 0x05
        /*089a*/ 	.short	(.L_702 - .L_701)
.L_701:
        /*089c*/ 	.word	0x00000020
        /*08a0*/ 	.word	0x00000001
        /*08a4*/ 	.word	0x00000001


	//----- nvinfo : EIATTR_CRS_STACK_SIZE
	.align		4
.L_702:
        /*08a8*/ 	.byte	0x04, 0x1e
        /*08aa*/ 	.short	(.L_704 - .L_703)
.L_703:
        /*08ac*/ 	.word	0x00000000
.L_704:


//--------------------- .nv.info._ZN17fastertransformer38beam_online_softmax_topk_stage2_kernelI6__halfLi32ELi128EEEvPKfS3_PiPT_ii --------------------------
	.section	.nv.info._ZN17fastertransformer38beam_online_softmax_topk_stage2_kernelI6__halfLi32ELi128EEEvPKfS3_PiPT_ii,"",@"SHT_CUDA_INFO"
	.sectionflags	@""
	.align	4


	//----- nvinfo : EIATTR_CUDA_API_VERSION
	.align		4
        /*0000*/ 	.byte	0x04, 0x37
        /*0002*/ 	.short	(.L_706 - .L_705)
.L_705:
        /*0004*/ 	.word	0x00000082


	//----- nvinfo : EIATTR_SW2861232_WAR
	.align		4
.L_706:
        /*0008*/ 	.byte	0x01, 0x35
	.zero		2


	//----- nvinfo : EIATTR_PARAM_CBANK
	.align		4
        /*000c*/ 	.byte	0x04, 0x0a
        /*000e*/ 	.short	(.L_708 - .L_707)
	.align		4
.L_707:
        /*0010*/ 	.word	index@(.nv.constant0._ZN17fastertransformer38beam_online_softmax_topk_stage2_kernelI6__halfLi32ELi128EEEvPKfS3_PiPT_ii)
        /*0014*/ 	.short	0x0160
        /*0016*/ 	.short	0x0028


	//----- nvinfo : EIATTR_CBANK_PARAM_SIZE
	.align		4
.L_708:
        /*0018*/ 	.byte	0x03, 0x19
        /*001a*/ 	.short	0x0028


	//----- nvinfo : EIATTR_KPARAM_INFO
	.align		4
        /*001c*/ 	.byte	0x04, 0x17
        /*001e*/ 	.short	(.L_710 - .L_709)
.L_709:
        /*0020*/ 	.word	0x00000000
        /*0024*/ 	.short	0x0005
        /*0026*/ 	.short	0x0024
        /*0028*/ 	.byte	0x00, 0xf0, 0x11, 0x00


	//----- nvinfo : EIATTR_KPARAM_INFO
	.align		4
.L_710:
        /*002c*/ 	.byte	0x04, 0x17
        /*002e*/ 	.short	(.L_712 - .L_711)
.L_711:
        /*0030*/ 	.word	0x00000000
        /*0034*/ 	.short	0x0004
        /*0036*/ 	.short	0x0020
        /*0038*/ 	.byte	0x00, 0xf0, 0x11, 0x00


	//----- nvinfo : EIATTR_KPARAM_INFO
	.align		4
.L_712:
        /*003c*/ 	.byte	0x04, 0x17
        /*003e*/ 	.short	(.L_714 - .L_713)
.L_713:
        /*0040*/ 	.word	0x00000000
        /*0044*/ 	.short	0x0003
        /*0046*/ 	.short	0x0018
        /*0048*/ 	.byte	0x00, 0xf0, 0x21, 0x00


	//----- nvinfo : EIATTR_KPARAM_INFO
	.align		4
.L_714:
        /*004c*/ 	.byte	0x04, 0x17
        /*004e*/ 	.short	(.L_716 - .L_715)
.L_715:
        /*0050*/ 	.word	0x00000000
        /*0054*/ 	.short	0x0002
        /*0056*/ 	.short	0x0010
        /*0058*/ 	.byte	0x00, 0xf0, 0x21, 0x00


	//----- nvinfo : EIATTR_KPARAM_INFO
	.align		4
.L_716:
        /*005c*/ 	.byte	0x04, 0x17
        /*005e*/ 	.short	(.L_718 - .L_717)
.L_717:
        /*0060*/ 	.word	0x00000000
        /*0064*/ 	.short	0x0001
        /*0066*/ 	.short	0x0008
        /*0068*/ 	.byte	0x00, 0xf0, 0x21, 0x00


	//----- nvinfo : EIATTR_KPARAM_INFO
	.align		4
.L_718:
        /*006c*/ 	.byte	0x04, 0x17
        /*006e*/ 	.short	(.L_720 - .L_719)
.L_719:
        /*0070*/ 	.word	0x00000000
        /*0074*/ 	.short	0x0000
        /*0076*/ 	.short	0x0000
        /*0078*/ 	.byte	0x00, 0xf0, 0x21, 0x00


	//----- nvinfo : EIATTR_MAXREG_COUNT
	.align		4
.L_720:
        /*007c*/ 	.byte	0x03, 0x1b
        /*007e*/ 	.short	0x00ff


	//----- nvinfo : EIATTR_NUM_BARRIERS
	.align		4
        /*0080*/ 	.byte	0x02, 0x4c
        /*0082*/ 	.byte	0x01
	.zero		1


	//----- nvinfo : EIATTR_MERCURY_ISA_VERSION
	.align		4
        /*0084*/ 	.byte	0x03, 0x5f
        /*0086*/ 	.short	0x0000


	//----- nvinfo : EIATTR_COOP_GROUP_MASK_REGIDS
	.align		4
        /*0088*/ 	.byte	0x04, 0x29
        /*008a*/ 	.short	(.L_722 - .L_721)


	//   ....[0]....
.L_721:
        /*008c*/ 	.word	0xffffffff


	//   ....[1]....
        /*0090*/ 	.word	0xffffffff


	//   ....[2]....
        /*0094*/ 	.word	0xffffffff


	//   ....[3]....
        /*0098*/ 	.word	0xffffffff


	//   ....[4]....
        /*009c*/ 	.word	0xffffffff


	//   ....[5]....
        /*00a0*/ 	.word	0xffffffff


	//   ....[6]....
        /*00a4*/ 	.word	0xffffffff


	//   ....[7]....
        /*00a8*/ 	.word	0xffffffff


	//   ....[8]....
        /*00ac*/ 	.word	0xffffffff


	//   ....[9]....
        /*00b0*/ 	.word	0xffffffff


	//   ....[10]....
        /*00b4*/ 	.word	0xffffffff


	//   ....[11]....
        /*00b8*/ 	.word	0xffffffff


	//   ....[12]....
        /*00bc*/ 	.word	0xffffffff


	//   ....[13]....
        /*00c0*/ 	.word	0xffffffff


	//   ....[14]....
        /*00c4*/ 	.word	0xffffffff


	//   ....[15]....
        /*00c8*/ 	.word	0xffffffff


	//   ....[16]....
        /*00cc*/ 	.word	0xffffffff


	//   ....[17]....
        /*00d0*/ 	.word	0xffffffff


	//   ....[18]....
        /*00d4*/ 	.word	0xffffffff


	//   ....[19]....
        /*00d8*/ 	.word	0xffffffff


	//   ....[20]....
        /*00dc*/ 	.word	0xffffffff


	//   ....[21]....
        /*00e0*/ 	.word	0xffffffff


	//   ....[22]....
        /*00e4*/ 	.word	0xffffffff


	//   ....[23]....
        /*00e8*/ 	.word	0xffffffff


	//   ....[24]....
        /*00ec*/ 	.word	0xffffffff


	//   ....[25]....
        /*00f0*/ 	.word	0xffffffff


	//   ....[26]....
        /*00f4*/ 	.word	0xffffffff


	//   ....[27]....
        /*00f8*/ 	.word	0xffffffff


	//   ....[28]....
        /*00fc*/ 	.word	0xffffffff


	//   ....[29]....
        /*0100*/ 	.word	0xffffffff


	//   ....[30]....
        /*0104*/ 	.word	0xffffffff


	//   ....[31]....
        /*0108*/ 	.word	0xffffffff


	//   ....[32]....
        /*010c*/ 	.word	0xffffffff


	//   ....[33]....
        /*0110*/ 	.word	0xffffffff


	//   ....[34]....
        /*0114*/ 	.word	0xffffffff


	//   ....[35]....
        /*0118*/ 	.word	0xffffffff


	//   ....[36]....
        /*011c*/ 	.word	0xffffffff


	//   ....[37]....
        /*0120*/ 	.word	0xffffffff


	//   ....[38]....
        /*0124*/ 	.word	0xffffffff


	//   ....[39]....
        /*0128*/ 	.word	0xffffffff


	//   ....[40]....
        /*012c*/ 	.word	0xffffffff


	//   ....[41]....
        /*0130*/ 	.word	0xffffffff


	//   ....[42]....
        /*0134*/ 	.word	0xffffffff


	//   ....[43]....
        /*0138*/ 	.word	0xffffffff


	//   ....[44]....
        /*013c*/ 	.word	0xffffffff


	//   ....[45]....
        /*0140*/ 	.word	0xffffffff


	//   ....[46]....
        /*0144*/ 	.word	0xffffffff


	//   ....[47]....
        /*0148*/ 	.word	0xffffffff


	//   ....[48]....
        /*014c*/ 	.word	0xffffffff


	//   ....[49]....
        /*0150*/ 	.word	0xffffffff


	//   ....[50]....
        /*0154*/ 	.word	0xffffffff


	//   ....[51]....
        /*0158*/ 	.word	0xffffffff


	//   ....[52]....
        /*015c*/ 	.word	0xffffffff


	//   ....[53]....
        /*0160*/ 	.word	0xffffffff


	//   ....[54]....
        /*0164*/ 	.word	0xffffffff


	//   ....[55]....
        /*0168*/ 	.word	0xffffffff


	//   ....[56]....
        /*016c*/ 	.word	0xffffffff


	//   ....[57]....
        /*0170*/ 	.word	0xffffffff


	//   ....[58]....
        /*0174*/ 	.word	0xffffffff


	//   ....[59]....
        /*0178*/ 	.word	0xffffffff


	//   ....[60]....
        /*017c*/ 	.word	0xffffffff


	//   ....[61]....
        /*0180*/ 	.word	0xffffffff


	//   ....[62]....
        /*0184*/ 	.word	0xffffffff


	//   ....[63]....
        /*0188*/ 	.word	0xffffffff


	//   ....[64]....
        /*018c*/ 	.word	0xffffffff


	//   ....[65]....
        /*0190*/ 	.word	0xffffffff


	//   ....[66]....
        /*0194*/ 	.word	0xffffffff


	//   ....[67]....
        /*0198*/ 	.word	0xffffffff


	//   ....[68]....
        /*019c*/ 	.word	0xffffffff


	//   ....[69]....
        /*01a0*/ 	.word	0xffffffff


	//   ....[70]....
        /*01a4*/ 	.word	0xffffffff


	//   ....[71]....
        /*01a8*/ 	.word	0xffffffff


	//   ....[72]....
        /*01ac*/ 	.word	0xffffffff


	//   ....[73]....
        /*01b0*/ 	.word	0xffffffff


	//   ....[74]....
        /*01b4*/ 	.word	0xffffffff


	//   ....[75]....
        /*01b8*/ 	.word	0xffffffff


	//   ....[76]....
        /*01bc*/ 	.word	0xffffffff


	//   ....[77]....
        /*01c0*/ 	.word	0xffffffff


	//   ....[78]....
        /*01c4*/ 	.word	0xffffffff


	//   ....[79]....
        /*01c8*/ 	.word	0xffffffff


	//   ....[80]....
        /*01cc*/ 	.word	0xffffffff


	//   ....[81]....
        /*01d0*/ 	.word	0xffffffff


	//   ....[82]....
        /*01d4*/ 	.word	0xffffffff


	//   ....[83]....
        /*01d8*/ 	.word	0xffffffff


	//   ....[84]....
        /*01dc*/ 	.word	0xffffffff


	//   ....[85]....
        /*01e0*/ 	.word	0xffffffff


	//   ....[86]....
        /*01e4*/ 	.word	0xffffffff


	//   ....[87]....
        /*01e8*/ 	.word	0xffffffff


	//   ....[88]....
        /*01ec*/ 	.word	0xffffffff


	//   ....[89]....
        /*01f0*/ 	.word	0xffffffff


	//   ....[90]....
        /*01f4*/ 	.word	0xffffffff


	//   ....[91]....
        /*01f8*/ 	.word	0xffffffff


	//   ....[92]....
        /*01fc*/ 	.word	0xffffffff


	//   ....[93]....
        /*0200*/ 	.word	0xffffffff


	//   ....[94]....
        /*0204*/ 	.word	0xffffffff


	//   ....[95]....
        /*0208*/ 	.word	0xffffffff


	//   ....[96]....
        /*020c*/ 	.word	0xffffffff


	//   ....[97]....
        /*0210*/ 	.word	0xffffffff


	//   ....[98]....
        /*0214*/ 	.word	0xffffffff


	//   ....[99]....
        /*0218*/ 	.word	0xffffffff


	//   ....[100]....
        /*021c*/ 	.word	0xffffffff


	//   ....[101]....
        /*0220*/ 	.word	0xffffffff


	//   ....[102]....
        /*0224*/ 	.word	0xffffffff


	//   ....[103]....
        /*0228*/ 	.word	0xffffffff


	//   ....[104]....
        /*022c*/ 	.word	0xffffffff


	//   ....[105]....
        /*0230*/ 	.word	0xffffffff


	//   ....[106]....
        /*0234*/ 	.word	0xffffffff


	//   ....[107]....
        /*0238*/ 	.word	0xffffffff


	//   ....[108]....
        /*023c*/ 	.word	0xffffffff


	//   ....[109]....
        /*0240*/ 	.word	0xffffffff


	//   ....[110]....
        /*0244*/ 	.word	0xffffffff


	//   ....[111]....
        /*0248*/ 	.word	0xffffffff


	//   ....[112]....
        /*024c*/ 	.word	0xffffffff


	//   ....[113]....
        /*0250*/ 	.word	0xffffffff


	//   ....[114]....
        /*0254*/ 	.word	0xffffffff


	//   ....[115]....
        /*0258*/ 	.word	0xffffffff


	//   ....[116]....
        /*025c*/ 	.word	0xffffffff


	//   ....[117]....
        /*0260*/ 	.word	0xffffffff


	//   ....[118]....
        /*0264*/ 	.word	0xffffffff


	//   ....[119]....
        /*0268*/ 	.word	0xffffffff


	//   ....[120]....
        /*026c*/ 	.word	0xffffffff


	//   ....[121]....
        /*0270*/ 	.word	0xffffffff


	//   ....[122]....
        /*0274*/ 	.word	0xffffffff


	//   ....[123]....
        /*0278*/ 	.word	0xffffffff


	//   ....[124]....
        /*027c*/ 	.word	0xffffffff


	//   ....[125]....
        /*0280*/ 	.word	0xffffffff


	//   ....[126]....
        /*0284*/ 	.word	0xffffffff


	//   ....[127]....
        /*0288*/ 	.word	0xffffffff


	//   ....[128]....
        /*028c*/ 	.word	0xffffffff


	//   ....[129]....
        /*0290*/ 	.word	0xffffffff


	//   ....[130]....
        /*0294*/ 	.word	0xffffffff


	//   ....[131]....
        /*0298*/ 	.word	0xffffffff


	//   ....[132]....
        /*029c*/ 	.word	0xffffffff


	//   ....[133]....
        /*02a0*/ 	.word	0xffffffff


	//   ....[134]....
        /*02a4*/ 	.word	0xffffffff


	//   ....[135]....
        /*02a8*/ 	.word	0xffffffff


	//   ....[136]....
        /*02ac*/ 	.word	0xffffffff


	//   ....[137]....
        /*02b0*/ 	.word	0xffffffff


	//   ....[138]....
        /*02b4*/ 	.word	0xffffffff


	//   ....[139]....
        /*02b8*/ 	.word	0xffffffff


	//   ....[140]....
        /*02bc*/ 	.word	0xffffffff


	//   ....[141]....
        /*02c0*/ 	.word	0xffffffff


	//   ....[142]....
        /*02c4*/ 	.word	0xffffffff


	//   ....[143]....
        /*02c8*/ 	.word	0xffffffff


	//   ....[144]....
        /*02cc*/ 	.word	0xffffffff


	//   ....[145]....
        /*02d0*/ 	.word	0xffffffff


	//   ....[146]....
        /*02d4*/ 	.word	0xffffffff


	//   ....[147]....
        /*02d8*/ 	.word	0xffffffff


	//   ....[148]....
        /*02dc*/ 	.word	0xffffffff


	//   ....[149]....
        /*02e0*/ 	.word	0xffffffff


	//   ....[150]....
        /*02e4*/ 	.word	0xffffffff


	//   ....[151]....
        /*02e8*/ 	.word	0xffffffff


	//   ....[152]....
        /*02ec*/ 	.word	0xffffffff


	//   ....[153]....
        /*02f0*/ 	.word	0xffffffff


	//   ....[154]....
        /*02f4*/ 	.word	0xffffffff


	//   ....[155]....
        /*02f8*/ 	.word	0xffffffff


	//   ....[156]....
        /*02fc*/ 	.word	0xffffffff


	//   ....[157]....
        /*0300*/ 	.word	0xffffffff


	//   ....[158]....
        /*0304*/ 	.word	0xffffffff


	//   ....[159]....
        /*0308*/ 	.word	0xffffffff


	//   ....[160]....
        /*030c*/ 	.word	0xffffffff


	//   ....[161]....
        /*0310*/ 	.word	0xffffffff


	//   ....[162]....
        /*0314*/ 	.word	0xffffffff


	//   ....[163]....
        /*0318*/ 	.word	0xffffffff


	//   ....[164]....
        /*031c*/ 	.word	0xffffffff


	//   ....[165]....
        /*0320*/ 	.word	0xffffffff


	//   ....[166]....
        /*0324*/ 	.word	0xffffffff


	//   ....[167]....
        /*0328*/ 	.word	0xffffffff


	//   ....[168]....
        /*032c*/ 	.word	0xffffffff


	//   ....[169]....
        /*0330*/ 	.word	0xffffffff


	//   ....[170]....
        /*0334*/ 	.word	0xffffffff


	//   ....[171]....
        /*0338*/ 	.word	0xffffffff


	//   ....[172]....
        /*033c*/ 	.word	0xffffffff


	//   ....[173]....
        /*0340*/ 	.word	0xffffffff


	//   ....[174]....
        /*0344*/ 	.word	0xffffffff


	//   ....[175]....
        /*0348*/ 	.word	0xffffffff


	//   ....[176]....
        /*034c*/ 	.word	0xffffffff


	//   ....[177]....
        /*0350*/ 	.word	0xffffffff


	//   ....[178]....
        /*0354*/ 	.word	0xffffffff


	//   ....[179]....
        /*0358*/ 	.word	0xffffffff


	//   ....[180]....
        /*035c*/ 	.word	0xffffffff


	//   ....[181]....
        /*0360*/ 	.word	0xffffffff


	//   ....[182]....
        /*0364*/ 	.word	0xffffffff


	//   ....[183]....
        /*0368*/ 	.word	0xffffffff


	//   ....[184]....
        /*036c*/ 	.word	0xffffffff


	//   ....[185]....
        /*0370*/ 	.word	0xffffffff


	//   ....[186]....
        /*0374*/ 	.word	0xffffffff


	//   ....[187]....
        /*0378*/ 	.word	0xffffffff


	//   ....[188]....
        /*037c*/ 	.word	0xffffffff


	//   ....[189]....
        /*0380*/ 	.word	0xffffffff


	//   ....[190]....
        /*0384*/ 	.word	0xffffffff


	//   ....[191]....
        /*0388*/ 	.word	0xffffffff


	//   ....[192]....
        /*038c*/ 	.word	0xffffffff


	//   ....[193]....
        /*0390*/ 	.word	0xffffffff


	//   ....[194]....
        /*0394*/ 	.word	0xffffffff


	//   ....[195]....
        /*0398*/ 	.word	0xffffffff


	//   ....[196]....
        /*039c*/ 	.word	0xffffffff


	//   ....[197]....
        /*03a0*/ 	.word	0xffffffff


	//   ....[198]....
        /*03a4*/ 	.word	0xffffffff


	//   ....[199]....
        /*03a8*/ 	.word	0xffffffff


	//   ....[200]....
        /*03ac*/ 	.word	0xffffffff


	//   ....[201]....
        /*03b0*/ 	.word	0xffffffff


	//   ....[202]....
        /*03b4*/ 	.word	0xffffffff


	//   ....[203]....
        /*03b8*/ 	.word	0xffffffff


	//   ....[204]....
        /*03bc*/ 	.word	0xffffffff


	//   ....[205]....
        /*03c0*/ 	.word	0xffffffff


	//   ....[206]....
        /*03c4*/ 	.word	0xffffffff


	//   ....[207]....
        /*03c8*/ 	.word	0xffffffff


	//   ....[208]....
        /*03cc*/ 	.word	0xffffffff


	//   ....[209]....
        /*03d0*/ 	.word	0xffffffff


	//   ....[210]....
        /*03d4*/ 	.word	0xffffffff


	//   ....[211]....
        /*03d8*/ 	.word	0xffffffff


	//   ....[212]....
        /*03dc*/ 	.word	0xffffffff


	//   ....[213]....
        /*03e0*/ 	.word	0xffffffff


	//   ....[214]....
        /*03e4*/ 	.word	0xffffffff


	//   ....[215]....
        /*03e8*/ 	.word	0xffffffff


	//   ....[216]....
        /*03ec*/ 	.word	0xffffffff


	//   ....[217]....
        /*03f0*/ 	.word	0xffffffff


	//   ....[218]....
        /*03f4*/ 	.word	0xffffffff


	//   ....[219]....
        /*03f8*/ 	.word	0xffffffff


	//   ....[220]....
        /*03fc*/ 	.word	0xffffffff


	//   ....[221]....
        /*0400*/ 	.word	0xffffffff


	//   ....[222]....
        /*0404*/ 	.word	0xffffffff


	//   ....[223]....
        /*0408*/ 	.word	0xffffffff


	//   ....[224]....
        /*040c*/ 	.word	0xffffffff


	//   ....[225]....
        /*0410*/ 	.word	0xffffffff


	//   ....[226]....
        /*0414*/ 	.word	0xffffffff


	//   ....[227]....
        /*0418*/ 	.word	0xffffffff


	//   ....[228]....
        /*041c*/ 	.word	0xffffffff


	//   ....[229]....
        /*0420*/ 	.word	0xffffffff


	//   ....[230]....
        /*0424*/ 	.word	0xffffffff


	//   ....[231]....
        /*0428*/ 	.word	0xffffffff


	//   ....[232]....
        /*042c*/ 	.word	0xffffffff


	//   ....[233]....
        /*0430*/ 	.word	0xffffffff


	//   ....[234]....
        /*0434*/ 	.word	0xffffffff


	//   ....[235]....
        /*0438*/ 	.word	0xffffffff


	//   ....[236]....
        /*043c*/ 	.word	0xffffffff


	//   ....[237]....
        /*0440*/ 	.word	0xffffffff


	//   ....[238]....
        /*0444*/ 	.word	0xffffffff


	//   ....[239]....
        /*0448*/ 	.word	0xffffffff


	//   ....[240]....
        /*044c*/ 	.word	0xffffffff


	//   ....[241]....
        /*0450*/ 	.word	0xffffffff


	//   ....[242]....
        /*0454*/ 	.word	0xffffffff


	//   ....[243]....
        /*0458*/ 	.word	0xffffffff


	//   ....[244]....
        /*045c*/ 	.word	0xffffffff


	//   ....[245]....
        /*0460*/ 	.word	0xffffffff


	//   ....[246]....
        /*0464*/ 	.word	0xffffffff


	//   ....[247]....
        /*0468*/ 	.word	0xffffffff


	//   ....[248]....
        /*046c*/ 	.word	0xffffffff


	//   ....[249]....
        /*0470*/ 	.word	0xffffffff


	//----- nvinfo : EIATTR_COOP_GROUP_INSTR_OFFSETS
	.align		4
.L_722:
        /*0474*/ 	.byte	0x04, 0x28
        /*0476*/ 	.short	(.L_724 - .L_723)


	//   ....[0]....
.L_723:
        /*0478*/ 	.word	0x00001bc0


	//   ....[1]....
        /*047c*/ 	.word	0x00001bd0


	//   ....[2]....
        /*0480*/ 	.word	0x00001c00


	//   ....[3]....
        /*0484*/ 	.word	0x00001c10


	//   ....[4]....
        /*0488*/ 	.word	0x00001c70


	//   ....[5]....
        /*048c*/ 	.word	0x00001c80


	//   ....[6]....
        /*0490*/ 	.word	0x00001ca0


	//   ....[7]....
        /*0494*/ 	.word	0x00001cc0


	//   ....[8]....
        /*0498*/ 	.word	0x00001cd0


	//   ....[9]....
        /*049c*/ 	.word	0x00001ce0


	//   ....[10]....
        /*04a0*/ 	.word	0x00001d10


	//   ....[11]....
        /*04a4*/ 	.word	0x00001d20


	//   ....[12]....
        /*04a8*/ 	.word	0x00001d40


	//   ....[13]....
        /*04ac*/ 	.word	0x00001d50


	//   ....[14]....
        /*04b0*/ 	.word	0x00001d60


	//   ....[15]....
        /*04b4*/ 	.word	0x00001d70


	//   ....[16]....
        /*04b8*/ 	.word	0x00001d90


	//   ....[17]....
        /*04bc*/ 	.word	0x00001da0


	//   ....[18]....
        /*04c0*/ 	.word	0x00001db0


	//   ....[19]....
        /*04c4*/ 	.word	0x00001dc0


	//   ....[20]....
        /*04c8*/ 	.word	0x00001dd0


	//   ....[21]....
        /*04cc*/ 	.word	0x00001de0


	//   ....[22]....
        /*04d0*/ 	.word	0x00001e00


	//   ....[23]....
        /*04d4*/ 	.word	0x00001e10


	//   ....[24]....
        /*04d8*/ 	.word	0x00001e40


	//   ....[25]....
        /*04dc*/ 	.word	0x00001e70


	//   ....[26]....
        /*04e0*/ 	.word	0x00001ea0


	//   ....[27]....
        /*04e4*/ 	.word	0x00001eb0


	//   ....[28]....
        /*04e8*/ 	.word	0x00001ee0


	//   ....[29]....
        /*04ec*/ 	.word	0x00001ef0


	//   ....[30]....
        /*04f0*/ 	.word	0x00001f00


	//   ....[31]....
        /*04f4*/ 	.word	0x00001f10


	//   ....[32]....
        /*04f8*/ 	.word	0x00001f20


	//   ....[33]....
        /*04fc*/ 	.word	0x00001f30


	//   ....[34]....
        /*0500*/ 	.word	0x00001f70


	//   ....[35]....
        /*0504*/ 	.word	0x00001f80


	//   ....[36]....
        /*0508*/ 	.word	0x00001f90


	//   ....[37]....
        /*050c*/ 	.word	0x00001fa0


	//   ....[38]....
        /*0510*/ 	.word	0x00001fb0


	//   ....[39]....
        /*0514*/ 	.word	0x00001fc0


	//   ....[40]....
        /*0518*/ 	.word	0x00002000


	//   ....[41]....
        /*051c*/ 	.word	0x00002010


	//   ....[42]....
        /*0520*/ 	.word	0x00002030


	//   ....[43]....
        /*0524*/ 	.word	0x00002040


	//   ....[44]....
        /*0528*/ 	.word	0x00002080


	//   ....[45]....
        /*052c*/ 	.word	0x00002090


	//   ....[46]....
        /*0530*/ 	.word	0x000020a0


	//   ....[47]....
        /*0534*/ 	.word	0x000020b0


	//   ....[48]....
        /*0538*/ 	.word	0x000020c0


	//   ....[49]....
        /*053c*/ 	.word	0x000020d0


	//   ....[50]....
        /*0540*/ 	.word	0x000043c0


	//   ....[51]....
        /*0544*/ 	.word	0x00004400


	//   ....[52]....
        /*0548*/ 	.word	0x00004420


	//   ....[53]....
        /*054c*/ 	.word	0x00004430


	//   ....[54]....
        /*0550*/ 	.word	0x00004440


	//   ....[55]....
        /*0554*/ 	.word	0x00004460


	//   ....[56]....
        /*0558*/ 	.word	0x00004470


	//   ....[57]....
        /*055c*/ 	.word	0x000044a0


	//   ....[58]....
        /*0560*/ 	.word	0x000044b0


	//   ....[59]....
        /*0564*/ 	.word	0x000044c0


	//   ....[60]....
        /*0568*/ 	.word	0x000044e0


	//   ....[61]....
        /*056c*/ 	.word	0x000044f0


	//   ....[62]....
        /*0570*/ 	.word	0x00004520


	//   ....[63]....
        /*0574*/ 	.word	0x00004540


	//   ....[64]....
        /*0578*/ 	.word	0x00004560


	//   ....[65]....
        /*057c*/ 	.word	0x00004570


	//   ....[66]....
        /*0580*/ 	.word	0x00004590


	//   ....[67]....
        /*0584*/ 	.word	0x000045a0


	//   ....[68]....
        /*0588*/ 	.word	0x000045c0


	//   ....[69]....
        /*058c*/ 	.word	0x000045e0


	//   ....[70]....
        /*0590*/ 	.word	0x00004620


	//   ....[71]....
        /*0594*/ 	.word	0x00004630


	//   ....[72]....
        /*0598*/ 	.word	0x00004640


	//   ....[73]....
        /*059c*/ 	.word	0x00004650


	//   ....[74]....
        /*05a0*/ 	.word	0x00004670


	//   ....[75]....
        /*05a4*/ 	.word	0x00004680


	//   ....[76]....
        /*05a8*/ 	.word	0x000046b0


	//   ....[77]....
        /*05ac*/ 	.word	0x000046d0


	//   ....[78]....
        /*05b0*/ 	.word	0x00004700


	//   ....[79]....
        /*05b4*/ 	.word	0x00004710


	//   ....[80]....
        /*05b8*/ 	.word	0x00004720


	//   ....[81]....
        /*05bc*/ 	.word	0x00004730


	//   ....[82]....
        /*05c0*/ 	.word	0x00004750


	//   ....[83]....
        /*05c4*/ 	.word	0x00004760


	//   ....[84]....
        /*05c8*/ 	.word	0x000047a0


	//   ....[85]....
        /*05cc*/ 	.word	0x000047c0


	//   ....[86]....
        /*05d0*/ 	.word	0x000047d0


	//   ....[87]....
        /*05d4*/ 	.word	0x000047e0


	//   ....[88]....
        /*05d8*/ 	.word	0x00004800


	//   ....[89]....
        /*05dc*/ 	.word	0x00004810


	//   ....[90]....
        /*05e0*/ 	.word	0x00004830


	//   ....[91]....
        /*05e4*/ 	.word	0x00004850


	//   ....[92]....
        /*05e8*/ 	.word	0x00004890


	//   ....[93]....
        /*05ec*/ 	.word	0x000048a0


	//   ....[94]....
        /*05f0*/ 	.word	0x000048b0


	//   ....[95]....
        /*05f4*/ 	.word	0x000048c0


	//   ....[96]....
        /*05f8*/ 	.word	0x00004920


	//   ....[97]....
        /*05fc*/ 	.word	0x00004930


	//   ....[98]....
        /*0600*/ 	.word	0x00004950


	//   ....[99]....
        /*0604*/ 	.word	0x00004960


	//   ....[100]....
        /*0608*/ 	.word	0x00006aa0


	//   ....[101]....
        /*060c*/ 	.word	0x00006ae0


	//   ....[102]....
        /*0610*/ 	.word	0x00006b00


	//   ....[103]....
        /*0614*/ 	.word	0x00006b10


	//   ....[104]....
        /*0618*/ 	.word	0x00006b20


	//   ....[105]....
        /*061c*/ 	.word	0x00006b40


	//   ....[106]....
        /*0620*/ 	.word	0x00006b50


	//   ....[107]....
        /*0624*/ 	.word	0x00006b80


	//   ....[108]....
        /*0628*/ 	.word	0x00006b90


	//   ....[109]....
        /*062c*/ 	.word	0x00006ba0


	//   ....[110]....
        /*0630*/ 	.word	0x00006bc0


	//   ....[111]....
        /*0634*/ 	.word	0x00006bd0


	//   ....[112]....
        /*0638*/ 	.word	0x00006c00


	//   ....[113]....
        /*063c*/ 	.word	0x00006c20


	//   ....[114]....
        /*0640*/ 	.word	0x00006c40


	//   ....[115]....
        /*0644*/ 	.word	0x00006c50


	//   ....[116]....
        /*0648*/ 	.word	0x00006c70


	//   ....[117]....
        /*064c*/ 	.word	0x00006c80


	//   ....[118]....
        /*0650*/ 	.word	0x00006ca0


	//   ....[119]....
        /*0654*/ 	.word	0x00006cc0


	//   ....[120]....
        /*0658*/ 	.word	0x00006d00


	//   ....[121]....
        /*065c*/ 	.word	0x00006d10


	//   ....[122]....
        /*0660*/ 	.word	0x00006d20


	//   ....[123]....
        /*0664*/ 	.word	0x00006d30


	//   ....[124]....
        /*0668*/ 	.word	0x00006d50


	//   ....[125]....
        /*066c*/ 	.word	0x00006d60


	//   ....[126]....
        /*0670*/ 	.word	0x00006d90


	//   ....[127]....
        /*0674*/ 	.word	0x00006db0


	//   ....[128]....
        /*0678*/ 	.word	0x00006de0


	//   ....[129]....
        /*067c*/ 	.word	0x00006df0


	//   ....[130]....
        /*0680*/ 	.word	0x00006e00


	//   ....[131]....
        /*0684*/ 	.word	0x00006e10


	//   ....[132]....
        /*0688*/ 	.word	0x00006e30


	//   ....[133]....
        /*068c*/ 	.word	0x00006e40


	//   ....[134]....
        /*0690*/ 	.word	0x00006e80


	//   ....[135]....
        /*0694*/ 	.word	0x00006ea0


	//   ....[136]....
        /*0698*/ 	.word	0x00006eb0


	//   ....[137]....
        /*069c*/ 	.word	0x00006ec0


	//   ....[138]....
        /*06a0*/ 	.word	0x00006ee0


	//   ....[139]....
        /*06a4*/ 	.word	0x00006ef0


	//   ....[140]....
        /*06a8*/ 	.word	0x00006f10


	//   ....[141]....
        /*06ac*/ 	.word	0x00006f30


	//   ....[142]....
        /*06b0*/ 	.word	0x00006f70


	//   ....[143]....
        /*06b4*/ 	.word	0x00006f80


	//   ....[144]....
        /*06b8*/ 	.word	0x00006f90


	//   ....[145]....
        /*06bc*/ 	.word	0x00006fa0


	//   ....[146]....
        /*06c0*/ 	.word	0x00007000


	//   ....[147]....
        /*06c4*/ 	.word	0x00007010


	//   ....[148]....
        /*06c8*/ 	.word	0x00007030


	//   ....[149]....
        /*06cc*/ 	.word	0x00007040


	//   ....[150]....
        /*06d0*/ 	.word	0x00009180


	//   ....[151]....
        /*06d4*/ 	.word	0x000091c0


	//   ....[152]....
        /*06d8*/ 	.word	0x000091e0


	//   ....[153]....
        /*06dc*/ 	.word	0x000091f0


	//   ....[154]....
        /*06e0*/ 	.word	0x00009200


	//   ....[155]....
        /*06e4*/ 	.word	0x00009220


	//   ....[156]....
        /*06e8*/ 	.word	0x00009230


	//   ....[157]....
        /*06ec*/ 	.word	0x00009260


	//   ....[158]....
        /*06f0*/ 	.word	0x00009270


	//   ....[159]....
        /*06f4*/ 	.word	0x00009280


	//   ....[160]....
        /*06f8*/ 	.word	0x000092a0


	//   ....[161]....
        /*06fc*/ 	.word	0x000092b0


	//   ....[162]....
        /*0700*/ 	.word	0x000092e0


	//   ....[163]....
        /*0704*/ 	.word	0x00009300


	//   ....[164]....
        /*0708*/ 	.word	0x00009320


	//   ....[165]....
        /*070c*/ 	.word	0x00009330


	//   ....[166]....
        /*0710*/ 	.word	0x00009350


	//   ....[167]....
        /*0714*/ 	.word	0x00009360


	//   ....[168]....
        /*0718*/ 	.word	0x00009380


	//   ....[169]....
        /*071c*/ 	.word	0x000093a0


	//   ....[170]....
        /*0720*/ 	.word	0x000093e0


	//   ....[171]....
        /*0724*/ 	.word	0x000093f0


	//   ....[172]....
        /*0728*/ 	.word	0x00009400


	//   ....[173]....
        /*072c*/ 	.word	0x00009410


	//   ....[174]....
        /*0730*/ 	.word	0x00009430


	//   ....[175]....
        /*0734*/ 	.word	0x00009440


	//   ....[176]....
        /*0738*/ 	.word	0x00009470


	//   ....[177]....
        /*073c*/ 	.word	0x00009490


	//   ....[178]....
        /*0740*/ 	.word	0x000094c0


	//   ....[179]....
        /*0744*/ 	.word	0x000094d0


	//   ....[180]....
        /*0748*/ 	.word	0x000094e0


	//   ....[181]....
        /*074c*/ 	.word	0x000094f0


	//   ....[182]....
        /*0750*/ 	.word	0x00009510


	//   ....[183]....
        /*0754*/ 	.word	0x00009520


	//   ....[184]....
        /*0758*/ 	.word	0x00009560


	//   ....[185]....
        /*075c*/ 	.word	0x00009580


	//   ....[186]....
        /*0760*/ 	.word	0x00009590


	//   ....[187]....
        /*0764*/ 	.word	0x000095a0


	//   ....[188]....
        /*0768*/ 	.word	0x000095c0


	//   ....[189]....
        /*076c*/ 	.word	0x000095d0


	//   ....[190]....
        /*0770*/ 	.word	0x000095f0


	//   ....[191]....
        /*0774*/ 	.word	0x00009610


	//   ....[192]....
        /*0778*/ 	.word	0x00009650


	//   ....[193]....
        /*077c*/ 	.word	0x00009660


	//   ....[194]....
        /*0780*/ 	.word	0x00009670


	//   ....[195]....
        /*0784*/ 	.word	0x00009680


	//   ....[196]....
        /*0788*/ 	.word	0x000096e0


	//   ....[197]....
        /*078c*/ 	.word	0x000096f0


	//   ....[198]....
        /*0790*/ 	.word	0x00009710


	//   ....[199]....
        /*0794*/ 	.word	0x00009720


	//   ....[200]....
        /*0798*/ 	.word	0x0000b860


	//   ....[201]....
        /*079c*/ 	.word	0x0000b8a0


	//   ....[202]....
        /*07a0*/ 	.word	0x0000b8c0


	//   ....[203]....
        /*07a4*/ 	.word	0x0000b8d0


	//   ....[204]....
        /*07a8*/ 	.word	0x0000b8e0


	//   ....[205]....
        /*07ac*/ 	.word	0x0000b900


	//   ....[206]....
        /*07b0*/ 	.word	0x0000b910


	//   ....[207]....
        /*07b4*/ 	.word	0x0000b940


	//   ....[208]....
        /*07b8*/ 	.word	0x0000b950


	//   ....[209]....
        /*07bc*/ 	.word	0x0000b960


	//   ....[210]....
        /*07c0*/ 	.word	0x0000b980


	//   ....[211]....
        /*07c4*/ 	.word	0x0000b990


	//   ....[212]....
        /*07c8*/ 	.word	0x0000b9c0


	//   ....[213]....
        /*07cc*/ 	.word	0x0000b9e0


	//   ....[214]....
        /*07d0*/ 	.word	0x0000ba00


	//   ....[215]....
        /*07d4*/ 	.word	0x0000ba10


	//   ....[216]....
        /*07d8*/ 	.word	0x0000ba30


	//   ....[217]....
        /*07dc*/ 	.word	0x0000ba40


	//   ....[218]....
        /*07e0*/ 	.word	0x0000ba60


	//   ....[219]....
        /*07e4*/ 	.word	0x0000ba80


	//   ....[220]....
        /*07e8*/ 	.word	0x0000bac0


	//   ....[221]....
        /*07ec*/ 	.word	0x0000bad0


	//   ....[222]....
        /*07f0*/ 	.word	0x0000bae0


	//   ....[223]....
        /*07f4*/ 	.word	0x0000baf0


	//   ....[224]....
        /*07f8*/ 	.word	0x0000bb10


	//   ....[225]....
        /*07fc*/ 	.word	0x0000bb20


	//   ....[226]....
        /*0800*/ 	.word	0x0000bb50


	//   ....[227]....
        /*0804*/ 	.word	0x0000bb70


	//   ....[228]....
        /*0808*/ 	.word	0x0000bba0


	//   ....[229]....
        /*080c*/ 	.word	0x0000bbb0


	//   ....[230]....
        /*0810*/ 	.word	0x0000bbc0


	//   ....[231]....
        /*0814*/ 	.word	0x0000bbd0


	//   ....[232]....
        /*0818*/ 	.word	0x0000bbf0


	//   ....[233]....
        /*081c*/ 	.word	0x0000bc00


	//   ....[234]....
        /*0820*/ 	.word	0x0000bc40


	//   ....[235]....
        /*0824*/ 	.word	0x0000bc60


	//   ....[236]....
        /*0828*/ 	.word	0x0000bc70


	//   ....[237]....
        /*082c*/ 	.word	0x0000bc80


	//   ....[238]....
        /*0830*/ 	.word	0x0000bca0


	//   ....[239]....
        /*0834*/ 	.word	0x0000bcb0


	//   ....[240]....
        /*0838*/ 	.word	0x0000bcd0


	//   ....[241]....
        /*083c*/ 	.word	0x0000bcf0


	//   ....[242]....
        /*0840*/ 	.word	0x0000bd30


	//   ....[243]....
        /*0844*/ 	.word	0x0000bd40


	//   ....[244]....
        /*0848*/ 	.word	0x0000bd50


	//   ....[245]....
        /*084c*/ 	.word	0x0000bd60


	//   ....[246]....
        /*0850*/ 	.word	0x0000bdd0


	//   ....[247]....
        /*0854*/ 	.word	0x0000bde0


	//   ....[248]....
        /*0858*/ 	.word	0x0000be00


	//   ....[249]....
        /*085c*/ 	.word	0x0000be10


	//----- nvinfo : EIATTR_EXIT_INSTR_OFFSETS
	.align		4
.L_724:
        /*0860*/ 	.byte	0x04, 0x1c
        /*0862*/ 	.short	(.L_726 - .L_725)


	//   ....[0]....
.L_725:
        /*0864*/ 	.word	0x00014c30


	//   ....[1]....
        /*0868*/ 	.word	0x00015e10


	//   ....[2]....
        /*086c*/ 	.word	0x00015ea0


	//----- nvinfo : EIATTR_MAX_THREADS
	.align		4
.L_726:
        /*0870*/ 	.byte	0x04, 0x05
        /*0872*/ 	.short	(.L_728 - .L_727)
.L_727:
        /*0874*/ 	.word	0x00000080
        /*0878*/ 	.word	0x00000001
        /*087c*/ 	.word	0x00000001


	//----- nvinfo : EIATTR_CRS_STACK_SIZE
	.align		4
.L_728:
        /*0880*/ 	.byte	0x04, 0x1e
        /*0882*/ 	.short	(.L_730 - .L_729)
.L_729:
        /*0884*/ 	.word	0x00000000
.L_730:


//--------------------- .nv.info._ZN17fastertransformer38beam_online_softmax_topk_stage2_kernelI6__halfLi32ELi64EEEvPKfS3_PiPT_ii --------------------------
	.section	.nv.info._ZN17fastertransformer38beam_online_softmax_topk_stage2_kernelI6__halfLi32ELi64EEEvPKfS3_PiPT_ii,"",@"SHT_CUDA_INFO"
	.sectionflags	@""
	.align	4


	//----- nvinfo : EIATTR_CUDA_API_VERSION
	.align		4
        /*0000*/ 	.byte	0x04, 0x37
        /*0002*/ 	.short	(.L_732 - .L_731)
.L_731:
        /*0004*/ 	.word	0x00000082


	//----- nvinfo : EIATTR_SW2861232_WAR
	.align		4
.L_732:
        /*0008*/ 	.byte	0x01, 0x35
	.zero		2


	//----- nvinfo : EIATTR_PARAM_CBANK
	.align		4
        /*000c*/ 	.byte	0x04, 0x0a
        /*000e*/ 	.short	(.L_734 - .L_733)
	.align		4
.L_733:
        /*0010*/ 	.word	index@(.nv.constant0._ZN17fastertransformer38beam_online_softmax_topk_stage2_kernelI6__halfLi32ELi64EEEvPKfS3_PiPT_ii)
        /*0014*/ 	.short	0x0160
        /*0016*/ 	.short	0x0028


	//----- nvinfo : EIATTR_CBANK_PARAM_SIZE
	.align		4
.L_734:
        /*0018*/ 	.byte	0x03, 0x19
        /*001a*/ 	.short	0x0028


	//----- nvinfo : EIATTR_KPARAM_INFO
	.align		4
        /*001c*/ 	.byte	0x04, 0x17
        /*001e*/ 	.short	(.L_736 - .L_735)
.L_735:
        /*0020*/ 	.word	0x00000000
        /*0024*/ 	.short	0x0005
        /*0026*/ 	.short	0x0024
        /*0028*/ 	.byte	0x00, 0xf0, 0x11, 0x00


	//----- nvinfo : EIATTR_KPARAM_INFO
	.align		4
.L_736:
        /*002c*/ 	.byte	0x04, 0x17
        /*002e*/ 	.short	(.L_738 - .L_737)
.L_737:
        /*0030*/ 	.word	0x00000000
        /*0034*/ 	.short	0x0004
        /*0036*/ 	.short	0x0020
        /*0038*/ 	.byte	0x00, 0xf0, 0x11, 0x00


	//----- nvinfo : EIATTR_KPARAM_INFO
	.align		4
.L_738:
        /*003c*/ 	.byte	0x04, 0x17
        /*003e*/ 	.short	(.L_740 - .L_739)
.L_739:
        /*0040*/ 	.word	0x00000000
        /*0044*/ 	.short	0x0003
        /*0046*/ 	.short	0x0018
        /*0048*/ 	.byte	0x00, 0xf0, 0x21, 0x00


	//----- nvinfo : EIATTR_KPARAM_INFO
	.align		4
.L_740:
        /*004c*/ 	.byte	0x04, 0x17
        /*004e*/ 	.short	(.L_742 - .L_741)
.L_741:
        /*0050*/ 	.word	0x00000000
        /*0054*/ 	.short	0x0002
        /*0056*/ 	.short	0x0010
        /*0058*/ 	.byte	0x00, 0xf0, 0x21, 0x00


	//----- nvinfo : EIATTR_KPARAM_INFO
	.align		4
.L_742:
        /*005c*/ 	.byte	0x04, 0x17
        /*005e*/ 	.short	(.L_744 - .L_743)
.L_743:
        /*0060*/ 	.word	0x00000000
        /*0064*/ 	.short	0x0001
        /*0066*/ 	.short	0x0008
        /*0068*/ 	.byte	0x00, 0xf0, 0x21, 0x00


	//----- nvinfo : EIATTR_KPARAM_INFO
	.align		4
.L_744:
        /*006c*/ 	.byte	0x04, 0x17
        /*006e*/ 	.short	(.L_746 - .L_745)
.L_745:
        /*0070*/ 	.word	0x00000000
        /*0074*/ 	.short	0x0000
        /*0076*/ 	.short	0x0000
        /*0078*/ 	.byte	0x00, 0xf0, 0x21, 0x00


	//----- nvinfo : EIATTR_MAXREG_COUNT
	.align		4
.L_746:
        /*007c*/ 	.byte	0x03, 0x1b
        /*007e*/ 	.short	0x00ff


	//----- nvinfo : EIATTR_NUM_BARRIERS
	.align		4
        /*0080*/ 	.byte	0x02, 0x4c
        /*0082*/ 	.byte	0x01
	.zero		1


	//----- nvinfo : EIATTR_MERCURY_ISA_VERSION
	.align		4
        /*0084*/ 	.byte	0x03, 0x5f
        /*0086*/ 	.short	0x0000


	//----- nvinfo : EIATTR_COOP_GROUP_MASK_REGIDS
	.align		4
        /*0088*/ 	.byte	0x04, 0x29
        /*008a*/ 	.short	(.L_748 - .L_747)


	//   ....[0]....
.L_747:
        /*008c*/ 	.word	0xffffffff


	//   ....[1]....
        /*0090*/ 	.word	0xffffffff


	//   ....[2]....
        /*0094*/ 	.word	0xffffffff


	//   ....[3]....
        /*0098*/ 	.word	0xffffffff


	//   ....[4]....
        /*009c*/ 	.word	0xffffffff


	//   ....[5]....
        /*00a0*/ 	.word	0xffffffff


	//   ....[6]....
        /*00a4*/ 	.word	0xffffffff


	//   ....[7]....
        /*00a8*/ 	.word	0xffffffff


	//   ....[8]....
        /*00ac*/ 	.word	0xffffffff


	//   ....[9]....
        /*00b0*/ 	.word	0xffffffff


	//   ....[10]....
        /*00b4*/ 	.word	0xffffffff


	//   ....[11]....
        /*00b8*/ 	.word	0xffffffff


	//   ....[12]....
        /*00bc*/ 	.word	0xffffffff


	//   ....[13]....
        /*00c0*/ 	.word	0xffffffff


	//   ....[14]....
        /*00c4*/ 	.word	0xffffffff


	//   ....[15]....
        /*00c8*/ 	.word	0xffffffff


	//   ....[16]....
        /*00cc*/ 	.word	0xffffffff


	//   ....[17]....
        /*00d0*/ 	.word	0xffffffff


	//   ....[18]....
        /*00d4*/ 	.word	0xffffffff


	//   ....[19]....
        /*00d8*/ 	.word	0xffffffff


	//   ....[20]....
        /*00dc*/ 	.word	0xffffffff


	//   ....[21]....
        /*00e0*/ 	.word	0xffffffff


	//   ....[22]....
        /*00e4*/ 	.word	0xffffffff


	//   ....[23]....
        /*00e8*/ 	.word	0xffffffff


	//   ....[24]....
        /*00ec*/ 	.word	0xffffffff


	//   ....[25]....
        /*00f0*/ 	.word	0xffffffff


	//   ....[26]....
        /*00f4*/ 	.word	0xffffffff


	//   ....[27]....
        /*00f8*/ 	.word	0xffffffff


	//   ....[28]....
        /*00fc*/ 	.word	0xffffffff


	//   ....[29]....
        /*0100*/ 	.word	0xffffffff


	//   ....[30]....
        /*0104*/ 	.word	0xffffffff


	//   ....[31]....
        /*0108*/ 	.word	0xffffffff


	//   ....[32]....
        /*010c*/ 	.word	0xffffffff


	//   ....[33]....
        /*0110*/ 	.word	0xffffffff


	//   ....[34]....
        /*0114*/ 	.word	0xffffffff


	//   ....[35]....
        /*0118*/ 	.word	0xffffffff


	//   ....[36]....
        /*011c*/ 	.word	0xffffffff


	//   ....[37]....
        /*0120*/ 	.word	0xffffffff


	//   ....[38]....
        /*0124*/ 	.word	0xffffffff


	//   ....[39]....
        /*0128*/ 	.word	0xffffffff


	//   ....[40]....
        /*012c*/ 	.word	0xffffffff


	//   ....[41]....
        /*0130*/ 	.word	0xffffffff


	//   ....[42]....
        /*0134*/ 	.word	0xffffffff


	//   ....[43]....
        /*0138*/ 	.word	0xffffffff


	//   ....[44]....
        /*013c*/ 	.word	0xffffffff


	//   ....[45]....
        /*0140*/ 	.word	0xffffffff


	//   ....[46]....
        /*0144*/ 	.word	0xffffffff


	//   ....[47]....
        /*0148*/ 	.word	0xffffffff


	//   ....[48]....
        /*014c*/ 	.word	0xffffffff


	//   ....[49]....
        /*0150*/ 	.word	0xffffffff


	//   ....[50]....
        /*0154*/ 	.word	0xffffffff


	//   ....[51]....
        /*0158*/ 	.word	0xffffffff


	//   ....[52]....
        /*015c*/ 	.word	0xffffffff


	//   ....[53]....
        /*0160*/ 	.word	0xffffffff


	//   ....[54]....
        /*0164*/ 	.word	0xffffffff


	//   ....[55]....
        /*0168*/ 	.word	0xffffffff


	//   ....[56]....
        /*016c*/ 	.word	0xffffffff


	//   ....[57]....
        /*0170*/ 	.word	0xffffffff


	//   ....[58]....
        /*0174*/ 	.word	0xffffffff


	//   ....[59]....
        /*0178*/ 	.word	0xffffffff


	//   ....[60]....
        /*017c*/ 	.word	0xffffffff


	//   ....[61]....
        /*0180*/ 	.word	0xffffffff


	//   ....[62]....
        /*0184*/ 	.word	0xffffffff


	//   ....[63]....
        /*0188*/ 	.word	0xffffffff


	//   ....[64]....
        /*018c*/ 	.word	0xffffffff


	//   ....[65]....
        /*0190*/ 	.word	0xffffffff


	//   ....[66]....
        /*0194*/ 	.word	0xffffffff


	//   ....[67]....
        /*0198*/ 	.word	0xffffffff


	//   ....[68]....
        /*019c*/ 	.word	0xffffffff


	//   ....[69]....
        /*01a0*/ 	.word	0xffffffff


	//   ....[70]....
        /*01a4*/ 	.word	0xffffffff


	//   ....[71]....
        /*01a8*/ 	.word	0xffffffff


	//   ....[72]....
        /*01ac*/ 	.word	0xffffffff


	//   ....[73]....
        /*01b0*/ 	.word	0xffffffff


	//   ....[74]....
        /*01b4*/ 	.word	0xffffffff


	//   ....[75]....
        /*01b8*/ 	.word	0xffffffff


	//   ....[76]....
        /*01bc*/ 	.word	0xffffffff


	//   ....[77]....
        /*01c0*/ 	.word	0xffffffff


	//   ....[78]....
        /*01c4*/ 	.word	0xffffffff


	//   ....[79]....
        /*01c8*/ 	.word	0xffffffff


	//   ....[80]....
        /*01cc*/ 	.word	0xffffffff


	//   ....[81]....
        /*01d0*/ 	.word	0xffffffff


	//   ....[82]....
        /*01d4*/ 	.word	0xffffffff


	//   ....[83]....
        /*01d8*/ 	.word	0xffffffff


	//   ....[84]....
        /*01dc*/ 	.word	0xffffffff


	//   ....[85]....
        /*01e0*/ 	.word	0xffffffff


	//   ....[86]....
        /*01e4*/ 	.word	0xffffffff


	//   ....[87]....
        /*01e8*/ 	.word	0xffffffff


	//   ....[88]....
        /*01ec*/ 	.word	0xffffffff


	//   ....[89]....
        /*01f0*/ 	.word	0xffffffff


	//   ....[90]....
        /*01f4*/ 	.word	0xffffffff


	//   ....[91]....
        /*01f8*/ 	.word	0xffffffff


	//   ....[92]....
        /*01fc*/ 	.word	0xffffffff


	//   ....[93]....
        /*0200*/ 	.word	0xffffffff


	//   ....[94]....
        /*0204*/ 	.word	0xffffffff


	//   ....[95]....
        /*0208*/ 	.word	0xffffffff


	//   ....[96]....
        /*020c*/ 	.word	0xffffffff


	//   ....[97]....
        /*0210*/ 	.word	0xffffffff


	//   ....[98]....
        /*0214*/ 	.word	0xffffffff


	//   ....[99]....
        /*0218*/ 	.word	0xffffffff


	//   ....[100]....
        /*021c*/ 	.word	0xffffffff


	//   ....[101]....
        /*0220*/ 	.word	0xffffffff


	//   ....[102]....
        /*0224*/ 	.word	0xffffffff


	//   ....[103]....
        /*0228*/ 	.word	0xffffffff


	//   ....[104]....
        /*022c*/ 	.word	0xffffffff


	//   ....[105]....
        /*0230*/ 	.word	0xffffffff


	//   ....[106]....
        /*0234*/ 	.word	0xffffffff


	//   ....[107]....
        /*0238*/ 	.word	0xffffffff


	//   ....[108]....
        /*023c*/ 	.word	0xffffffff


	//   ....[109]....
        /*0240*/ 	.word	0xffffffff


	//   ....[110]....
        /*0244*/ 	.word	0xffffffff


	//   ....[111]....
        /*0248*/ 	.word	0xffffffff


	//   ....[112]....
        /*024c*/ 	.word	0xffffffff


	//   ....[113]....
        /*0250*/ 	.word	0xffffffff


	//   ....[114]....
        /*0254*/ 	.word	0xffffffff


	//   ....[115]....
        /*0258*/ 	.word	0xffffffff


	//   ....[116]....
        /*025c*/ 	.word	0xffffffff


	//   ....[117]....
        /*0260*/ 	.word	0xffffffff


	//   ....[118]....
        /*0264*/ 	.word	0xffffffff


	//   ....[119]....
        /*0268*/ 	.word	0xffffffff


	//   ....[120]....
        /*026c*/ 	.word	0xffffffff


	//   ....[121]....
        /*0270*/ 	.word	0xffffffff


	//   ....[122]....
        /*0274*/ 	.word	0xffffffff


	//   ....[123]....
        /*0278*/ 	.word	0xffffffff


	//   ....[124]....
        /*027c*/ 	.word	0xffffffff


	//   ....[125]....
        /*0280*/ 	.word	0xffffffff


	//   ....[126]....
        /*0284*/ 	.word	0xffffffff


	//   ....[127]....
        /*0288*/ 	.word	0xffffffff


	//   ....[128]....
        /*028c*/ 	.word	0xffffffff


	//   ....[129]....
        /*0290*/ 	.word	0xffffffff


	//   ....[130]....
        /*0294*/ 	.word	0xffffffff


	//   ....[131]....
        /*0298*/ 	.word	0xffffffff


	//   ....[132]....
        /*029c*/ 	.word	0xffffffff


	//   ....[133]....
        /*02a0*/ 	.word	0xffffffff


	//   ....[134]....
        /*02a4*/ 	.word	0xffffffff


	//   ....[135]....
        /*02a8*/ 	.word	0xffffffff


	//   ....[136]....
        /*02ac*/ 	.word	0xffffffff


	//   ....[137]....
        /*02b0*/ 	.word	0xffffffff


	//   ....[138]....
        /*02b4*/ 	.word	0xffffffff


	//   ....[139]....
        /*02b8*/ 	.word	0xffffffff


	//   ....[140]....
        /*02bc*/ 	.word	0xffffffff


	//   ....[141]....
        /*02c0*/ 	.word	0xffffffff


	//   ....[142]....
        /*02c4*/ 	.word	0xffffffff


	//   ....[143]....
        /*02c8*/ 	.word	0xffffffff


	//   ....[144]....
        /*02cc*/ 	.word	0xffffffff


	//   ....[145]....
        /*02d0*/ 	.word	0xffffffff


	//   ....[146]....
        /*02d4*/ 	.word	0xffffffff


	//   ....[147]....
        /*02d8*/ 	.word	0xffffffff


	//   ....[148]....
        /*02dc*/ 	.word	0xffffffff


	//   ....[149]....
        /*02e0*/ 	.word	0xffffffff


	//   ....[150]....
        /*02e4*/ 	.word	0xffffffff


	//   ....[151]....
        /*02e8*/ 	.word	0xffffffff


	//   ....[152]....
        /*02ec*/ 	.word	0xffffffff


	//   ....[153]....
        /*02f0*/ 	.word	0xffffffff


	//   ....[154]....
        /*02f4*/ 	.word	0xffffffff


	//   ....[155]....
        /*02f8*/ 	.word	0xffffffff


	//   ....[156]....
        /*02fc*/ 	.word	0xffffffff


	//   ....[157]....
        /*0300*/ 	.word	0xffffffff


	//   ....[158]....
        /*0304*/ 	.word	0xffffffff


	//   ....[159]....
        /*0308*/ 	.word	0xffffffff


	//   ....[160]....
        /*030c*/ 	.word	0xffffffff


	//   ....[161]....
        /*0310*/ 	.word	0xffffffff


	//   ....[162]....
        /*0314*/ 	.word	0xffffffff


	//   ....[163]....
        /*0318*/ 	.word	0xffffffff


	//   ....[164]....
        /*031c*/ 	.word	0xffffffff


	//   ....[165]....
        /*0320*/ 	.word	0xffffffff


	//   ....[166]....
        /*0324*/ 	.word	0xffffffff


	//   ....[167]....
        /*0328*/ 	.word	0xffffffff


	//   ....[168]....
        /*032c*/ 	.word	0xffffffff


	//   ....[169]....
        /*0330*/ 	.word	0xffffffff


	//   ....[170]....
        /*0334*/ 	.word	0xffffffff


	//   ....[171]....
        /*0338*/ 	.word	0xffffffff


	//   ....[172]....
        /*033c*/ 	.word	0xffffffff


	//   ....[173]....
        /*0340*/ 	.word	0xffffffff


	//   ....[174]....
        /*0344*/ 	.word	0xffffffff


	//   ....[175]....
        /*0348*/ 	.word	0xffffffff


	//   ....[176]....
        /*034c*/ 	.word	0xffffffff


	//   ....[177]....
        /*0350*/ 	.word	0xffffffff


	//   ....[178]....
        /*0354*/ 	.word	0xffffffff


	//   ....[179]....
        /*0358*/ 	.word	0xffffffff


	//   ....[180]....
        /*035c*/ 	.word	0xffffffff


	//   ....[181]....
        /*0360*/ 	.word	0xffffffff


	//   ....[182]....
        /*0364*/ 	.word	0xffffffff


	//   ....[183]....
        /*0368*/ 	.word	0xffffffff


	//   ....[184]....
        /*036c*/ 	.word	0xffffffff


	//   ....[185]....
        /*0370*/ 	.word	0xffffffff


	//   ....[186]....
        /*0374*/ 	.word	0xffffffff


	//   ....[187]....
        /*0378*/ 	.word	0xffffffff


	//   ....[188]....
        /*037c*/ 	.word	0xffffffff


	//   ....[189]....
        /*0380*/ 	.word	0xffffffff


	//   ....[190]....
        /*0384*/ 	.word	0xffffffff


	//   ....[191]....
        /*0388*/ 	.word	0xffffffff


	//   ....[192]....
        /*038c*/ 	.word	0xffffffff


	//   ....[193]....
        /*0390*/ 	.word	0xffffffff


	//   ....[194]....
        /*0394*/ 	.word	0xffffffff


	//   ....[195]....
        /*0398*/ 	.word	0xffffffff


	//   ....[196]....
        /*039c*/ 	.word	0xffffffff


	//   ....[197]....
        /*03a0*/ 	.word	0xffffffff


	//   ....[198]....
        /*03a4*/ 	.word	0xffffffff


	//   ....[199]....
        /*03a8*/ 	.word	0xffffffff


	//   ....[200]....
        /*03ac*/ 	.word	0xffffffff


	//   ....[201]....
        /*03b0*/ 	.word	0xffffffff


	//   ....[202]....
        /*03b4*/ 	.word	0xffffffff


	//   ....[203]....
        /*03b8*/ 	.word	0xffffffff


	//   ....[204]....
        /*03bc*/ 	.word	0xffffffff


	//   ....[205]....
        /*03c0*/ 	.word	0xffffffff


	//   ....[206]....
        /*03c4*/ 	.word	0xffffffff


	//   ....[207]....
        /*03c8*/ 	.word	0xffffffff


	//   ....[208]....
        /*03cc*/ 	.word	0xffffffff


	//   ....[209]....
        /*03d0*/ 	.word	0xffffffff


	//   ....[210]....
        /*03d4*/ 	.word	0xffffffff


	//   ....[211]....
        /*03d8*/ 	.word	0xffffffff


	//   ....[212]....
        /*03dc*/ 	.word	0xffffffff


	//   ....[213]....
        /*03e0*/ 	.word	0xffffffff


	//   ....[214]....
        /*03e4*/ 	.word	0xffffffff


	//   ....[215]....
        /*03e8*/ 	.word	0xffffffff


	//   ....[216]....
        /*03ec*/ 	.word	0xffffffff


	//   ....[217]....
        /*03f0*/ 	.word	0xffffffff


	//   ....[218]....
        /*03f4*/ 	.word	0xffffffff


	//   ....[219]....
        /*03f8*/ 	.word	0xffffffff


	//   ....[220]....
        /*03fc*/ 	.word	0xffffffff


	//   ....[221]....
        /*0400*/ 	.word	0xffffffff


	//   ....[222]....
        /*0404*/ 	.word	0xffffffff


	//   ....[223]....
        /*0408*/ 	.word	0xffffffff


	//   ....[224]....
        /*040c*/ 	.word	0xffffffff


	//   ....[225]....
        /*0410*/ 	.word	0xffffffff


	//   ....[226]....
        /*0414*/ 	.word	0xffffffff


	//   ....[227]....
        /*0418*/ 	.word	0xffffffff


	//   ....[228]....
        /*041c*/ 	.word	0xffffffff


	//   ....[229]....
        /*0420*/ 	.word	0xffffffff


	//   ....[230]....
        /*0424*/ 	.word	0xffffffff


	//   ....[231]....
        /*0428*/ 	.word	0xffffffff


	//   ....[232]....
        /*042c*/ 	.word	0xffffffff


	//   ....[233]....
        /*0430*/ 	.word	0xffffffff


	//   ....[234]....
        /*0434*/ 	.word	0xffffffff


	//   ....[235]....
        /*0438*/ 	.word	0xffffffff


	//   ....[236]....
        /*043c*/ 	.word	0xffffffff


	//   ....[237]....
        /*0440*/ 	.word	0xffffffff


	//   ....[238]....
        /*0444*/ 	.word	0xffffffff


	//   ....[239]....
        /*0448*/ 	.word	0xffffffff


	//   ....[240]....
        /*044c*/ 	.word	0xffffffff


	//   ....[241]....
        /*0450*/ 	.word	0xffffffff


	//   ....[242]....
        /*0454*/ 	.word	0xffffffff


	//   ....[243]....
        /*0458*/ 	.word	0xffffffff


	//   ....[244]....
        /*045c*/ 	.word	0xffffffff


	//   ....[245]....
        /*0460*/ 	.word	0xffffffff


	//   ....[246]....
        /*0464*/ 	.word	0xffffffff


	//   ....[247]....
        /*0468*/ 	.word	0xffffffff


	//   ....[248]....
        /*046c*/ 	.word	0xffffffff


	//   ....[249]....
        /*0470*/ 	.word	0xffffffff


	//----- nvinfo : EIATTR_COOP_GROUP_INSTR_OFFSETS
	.align		4
.L_748:
        /*0474*/ 	.byte	0x04, 0x28
        /*0476*/ 	.short	(.L_750 - .L_749)


	//   ....[0]....
.L_749:
        /*0478*/ 	.word	0x00001bc0


	//   ....[1]....
        /*047c*/ 	.word	0x00001bd0


	//   ....[2]....
        /*0480*/ 	.word	0x00001c00


	//   ....[3]....
        /*0484*/ 	.word	0x00001c10


	//   ....[4]....
        /*0488*/ 	.word	0x00001c50


	//   ....[5]....
        /*048c*/ 	.word	0x00001c60


	//   ....[6]....
        /*0490*/ 	.word	0x00001c80


	//   ....[7]....
        /*0494*/ 	.word	0x00001ca0


	//   ....[8]....
        /*0498*/ 	.word	0x00001d00


	//   ....[9]....
        /*049c*/ 	.word	0x00001d10


	//   ....[10]....
        /*04a0*/ 	.word	0x00001d40


	//   ....[11]....
        /*04a4*/ 	.word	0x00001d50


	//   ....[12]....
        /*04a8*/ 	.word	0x00001d60


	//   ....[13]....
        /*04ac*/ 	.word	0x00001d70


	//   ....[14]....
        /*04b0*/ 	.word	0x00001d80


	//   ....[15]....
        /*04b4*/ 	.word	0x00001d90


	//   ....[16]....
        /*04b8*/ 	.word	0x00001db0


	//   ....[17]....
        /*04bc*/ 	.word	0x00001dc0


	//   ....[18]....
        /*04c0*/ 	.word	0x00001dd0


	//   ....[19]....
        /*04c4*/ 	.word	0x00001de0


	//   ....[20]....
        /*04c8*/ 	.word	0x00001df0


	//   ....[21]....
        /*04cc*/ 	.word	0x00001e00


	//   ....[22]....
        /*04d0*/ 	.word	0x00001e10


	//   ....[23]....
        /*04d4*/ 	.word	0x00001e20


	//   ....[24]....
        /*04d8*/ 	.word	0x00001e40


	//   ....[25]....
        /*04dc*/ 	.word	0x00001e50


	//   ....[26]....
        /*04e0*/ 	.word	0x00001e80


	//   ....[27]....
        /*04e4*/ 	.word	0x00001eb0


	//   ....[28]....
        /*04e8*/ 	.word	0x00001ee0


	//   ....[29]....
        /*04ec*/ 	.word	0x00001ef0


	//   ....[30]....
        /*04f0*/ 	.word	0x00001f00


	//   ....[31]....
        /*04f4*/ 	.word	0x00001f10


	//   ....[32]....
        /*04f8*/ 	.word	0x00001f20


	//   ....[33]....
        /*04fc*/ 	.word	0x00001f30


	//   ....[34]....
        /*0500*/ 	.word	0x00001f80


	//   ....[35]....
        /*0504*/ 	.word	0x00001f90


	//   ....[36]....
        /*0508*/ 	.word	0x00001fa0


	//   ....[37]....
        /*050c*/ 	.word	0x00001fb0


	//   ....[38]....
        /*0510*/ 	.word	0x00001fc0


	//   ....[39]....
        /*0514*/ 	.word	0x00001fd0


	//   ....[40]....
        /*0518*/ 	.word	0x00001fe0


	//   ....[41]....
        /*051c*/ 	.word	0x00001ff0


	//   ....[42]....
        /*0520*/ 	.word	0x00002030


	//   ....[43]....
        /*0524*/ 	.word	0x00002040


	//   ....[44]....
        /*0528*/ 	.word	0x00002080


	//   ....[45]....
        /*052c*/ 	.word	0x00002090


	//   ....[46]....
        /*0530*/ 	.word	0x000020a0


	//   ....[47]....
        /*0534*/ 	.word	0x000020b0


	//   ....[48]....
        /*0538*/ 	.word	0x000020c0


	//   ....[49]....
        /*053c*/ 	.word	0x000020d0


	//   ....[50]....
        /*0540*/ 	.word	0x000043c0


	//   ....[51]....
        /*0544*/ 	.word	0x000043f0


	//   ....[52]....
        /*0548*/ 	.word	0x00004400


	//   ....[53]....
        /*054c*/ 	.word	0x00004410


	//   ....[54]....
        /*0550*/ 	.word	0x00004420


	//   ....[55]....
        /*0554*/ 	.word	0x00004440


	//   ....[56]....
        /*0558*/ 	.word	0x00004450


	//   ....[57]....
        /*055c*/ 	.word	0x00004480


	//   ....[58]....
        /*0560*/ 	.word	0x00004490


	//   ....[59]....
        /*0564*/ 	.word	0x000044a0


	//   ....[60]....
        /*0568*/ 	.word	0x000044c0


	//   ....[61]....
        /*056c*/ 	.word	0x000044d0


	//   ....[62]....
        /*0570*/ 	.word	0x00004500


	//   ....[63]....
        /*0574*/ 	.word	0x00004520


	//   ....[64]....
        /*0578*/ 	.word	0x00004540


	//   ....[65]....
        /*057c*/ 	.word	0x00004550


	//   ....[66]....
        /*0580*/ 	.word	0x00004570


	//   ....[67]....
        /*0584*/ 	.word	0x00004580


	//   ....[68]....
        /*0588*/ 	.word	0x000045a0


	//   ....[69]....
        /*058c*/ 	.word	0x000045c0


	//   ....[70]....
        /*0590*/ 	.word	0x00004600


	//   ....[71]....
        /*0594*/ 	.word	0x00004610


	//   ....[72]....
        /*0598*/ 	.word	0x00004620


	//   ....[73]....
        /*059c*/ 	.word	0x00004630


	//   ....[74]....
        /*05a0*/ 	.word	0x00004650


	//   ....[75]....
        /*05a4*/ 	.word	0x00004660


	//   ....[76]....
        /*05a8*/ 	.word	0x00004690


	//   ....[77]....
        /*05ac*/ 	.word	0x000046b0


	//   ....[78]....
        /*05b0*/ 	.word	0x000046e0


	//   ....[79]....
        /*05b4*/ 	.word	0x000046f0


	//   ....[80]....
        /*05b8*/ 	.word	0x00004700


	//   ....[81]....
        /*05bc*/ 	.word	0x00004710


	//   ....[82]....
        /*05c0*/ 	.word	0x00004730


	//   ....[83]....
        /*05c4*/ 	.word	0x00004740


	//   ....[84]....
        /*05c8*/ 	.word	0x00004780


	//   ....[85]....
        /*05cc*/ 	.word	0x000047a0


	//   ....[86]....
        /*05d0*/ 	.word	0x000047b0


	//   ....[87]....
        /*05d4*/ 	.word	0x000047c0


	//   ....[88]....
        /*05d8*/ 	.word	0x000047e0


	//   ....[89]....
        /*05dc*/ 	.word	0x000047f0


	//   ....[90]....
        /*05e0*/ 	.word	0x00004810


	//   ....[91]....
        /*05e4*/ 	.word	0x00004830


	//   ....[92]....
        /*05e8*/ 	.word	0x00004870


	//   ....[93]....
        /*05ec*/ 	.word	0x00004880


	//   ....[94]....
        /*05f0*/ 	.word	0x00004890


	//   ....[95]....
        /*05f4*/ 	.word	0x000048a0


	//   ....[96]....
        /*05f8*/ 	.word	0x000048d0


	//   ....[97]....
        /*05fc*/ 	.word	0x00004900


	//   ....[98]....
        /*0600*/ 	.word	0x00004920


	//   ....[99]....
        /*0604*/ 	.word	0x00004930


	//   ....[100]....
        /*0608*/ 	.word	0x00006a90


	//   ....[101]....
        /*060c*/ 	.word	0x00006ac0


	//   ....[102]....
        /*0610*/ 	.word	0x00006ad0


	//   ....[103]....
        /*0614*/ 	.word	0x00006ae0


	//   ....[104]....
        /*0618*/ 	.word	0x00006af0


	//   ....[105]....
        /*061c*/ 	.word	0x00006b10


	//   ....[106]....
        /*0620*/ 	.word	0x00006b20


	//   ....[107]....
        /*0624*/ 	.word	0x00006b50


	//   ....[108]....
        /*0628*/ 	.word	0x00006b60


	//   ....[109]....
        /*062c*/ 	.word	0x00006b70


	//   ....[110]....
        /*0630*/ 	.word	0x00006b90


	//   ....[111]....
        /*0634*/ 	.word	0x00006ba0


	//   ....[112]....
        /*0638*/ 	.word	0x00006bd0


	//   ....[113]....
        /*063c*/ 	.word	0x00006bf0


	//   ....[114]....
        /*0640*/ 	.word	0x00006c10


	//   ....[115]....
        /*0644*/ 	.word	0x00006c20


	//   ....[116]....
        /*0648*/ 	.word	0x00006c40


	//   ....[117]....
        /*064c*/ 	.word	0x00006c50


	//   ....[118]....
        /*0650*/ 	.word	0x00006c70


	//   ....[119]....
        /*0654*/ 	.word	0x00006c90


	//   ....[120]....
        /*0658*/ 	.word	0x00006cd0


	//   ....[121]....
        /*065c*/ 	.word	0x00006ce0


	//   ....[122]....
        /*0660*/ 	.word	0x00006cf0


	//   ....[123]....
        /*0664*/ 	.word	0x00006d00


	//   ....[124]....
        /*0668*/ 	.word	0x00006d20


	//   ....[125]....
        /*066c*/ 	.word	0x00006d30


	//   ....[126]....
        /*0670*/ 	.word	0x00006d60


	//   ....[127]....
        /*0674*/ 	.word	0x00006d80


	//   ....[128]....
        /*0678*/ 	.word	0x00006db0


	//   ....[129]....
        /*067c*/ 	.word	0x00006dc0


	//   ....[130]....
        /*0680*/ 	.word	0x00006dd0


	//   ....[131]....
        /*0684*/ 	.word	0x00006de0


	//   ....[132]....
        /*0688*/ 	.word	0x00006e00


	//   ....[133]....
        /*068c*/ 	.word	0x00006e10


	//   ....[134]....
        /*0690*/ 	.word	0x00006e50


	//   ....[135]....
        /*0694*/ 	.word	0x00006e70


	//   ....[136]....
        /*0698*/ 	.word	0x00006e80


	//   ....[137]....
        /*069c*/ 	.word	0x00006e90


	//   ....[138]....
        /*06a0*/ 	.word	0x00006eb0


	//   ....[139]....
        /*06a4*/ 	.word	0x00006ec0


	//   ....[140]....
        /*06a8*/ 	.word	0x00006ee0


	//   ....[141]....
        /*06ac*/ 	.word	0x00006f00


	//   ....[142]....
        /*06b0*/ 	.word	0x00006f40


	//   ....[143]....
        /*06b4*/ 	.word	0x00006f50


	//   ....[144]....
        /*06b8*/ 	.word	0x00006f60


	//   ....[145]....
        /*06bc*/ 	.word	0x00006f70


	//   ....[146]....
        /*06c0*/ 	.word	0x00006fa0


	//   ....[147]....
        /*06c4*/ 	.word	0x00006fd0


	//   ....[148]....
        /*06c8*/ 	.word	0x00006ff0


	//   ....[149]....
        /*06cc*/ 	.word	0x00007000


	//   ....[150]....
        /*06d0*/ 	.word	0x00009160


	//   ....[151]....
        /*06d4*/ 	.word	0x00009190


	//   ....[152]....
        /*06d8*/ 	.word	0x000091a0


	//   ....[153]....
        /*06dc*/ 	.word	0x000091b0


	//   ....[154]....
        /*06e0*/ 	.word	0x000091c0


	//   ....[155]....
        /*06e4*/ 	.word	0x000091e0


	//   ....[156]....
        /*06e8*/ 	.word	0x000091f0


	//   ....[157]....
        /*06ec*/ 	.word	0x00009220


	//   ....[158]....
        /*06f0*/ 	.word	0x00009230


	//   ....[159]....
        /*06f4*/ 	.word	0x00009240


	//   ....[160]....
        /*06f8*/ 	.word	0x00009260


	//   ....[161]....
        /*06fc*/ 	.word	0x00009270


	//   ....[162]....
        /*0700*/ 	.word	0x000092a0


	//   ....[163]....
        /*0704*/ 	.word	0x000092c0


	//   ....[164]....
        /*0708*/ 	.word	0x000092e0


	//   ....[165]....
        /*070c*/ 	.word	0x000092f0


	//   ....[166]....
        /*0710*/ 	.word	0x00009310


	//   ....[167]....
        /*0714*/ 	.word	0x00009320


	//   ....[168]....
        /*0718*/ 	.word	0x00009340


	//   ....[169]....
        /*071c*/ 	.word	0x00009360


	//   ....[170]....
        /*0720*/ 	.word	0x000093a0


	//   ....[171]....
        /*0724*/ 	.word	0x000093b0


	//   ....[172]....
        /*0728*/ 	.word	0x000093c0


	//   ....[173]....
        /*072c*/ 	.word	0x000093d0


	//   ....[174]....
        /*0730*/ 	.word	0x000093f0


	//   ....[175]....
        /*0734*/ 	.word	0x00009400


	//   ....[176]....
        /*0738*/ 	.word	0x00009430


	//   ....[177]....
        /*073c*/ 	.word	0x00009450


	//   ....[178]....
        /*0740*/ 	.word	0x00009480


	//   ....[179]....
        /*0744*/ 	.word	0x00009490


	//   ....[180]....
        /*0748*/ 	.word	0x000094a0


	//   ....[181]....
        /*074c*/ 	.word	0x000094b0


	//   ....[182]....
        /*0750*/ 	.word	0x000094d0


	//   ....[183]....
        /*0754*/ 	.word	0x000094e0


	//   ....[184]....
        /*0758*/ 	.word	0x00009520


	//   ....[185]....
        /*075c*/ 	.word	0x00009540


	//   ....[186]....
        /*0760*/ 	.word	0x00009550


	//   ....[187]....
        /*0764*/ 	.word	0x00009560


	//   ....[188]....
        /*0768*/ 	.word	0x00009580


	//   ....[189]....
        /*076c*/ 	.word	0x00009590


	//   ....[190]....
        /*0770*/ 	.word	0x000095b0


	//   ....[191]....
        /*0774*/ 	.word	0x000095d0


	//   ....[192]....
        /*0778*/ 	.word	0x00009610


	//   ....[193]....
        /*077c*/ 	.word	0x00009620


	//   ....[194]....
        /*0780*/ 	.word	0x00009630


	//   ....[195]....
        /*0784*/ 	.word	0x00009640


	//   ....[196]....
        /*0788*/ 	.word	0x00009670


	//   ....[197]....
        /*078c*/ 	.word	0x000096a0


	//   ....[198]....
        /*0790*/ 	.word	0x000096c0


	//   ....[199]....
        /*0794*/ 	.word	0x000096d0


	//   ....[200]....
        /*0798*/ 	.word	0x0000b830


	//   ....[201]....
        /*079c*/ 	.word	0x0000b860


	//   ....[202]....
        /*07a0*/ 	.word	0x0000b870


	//   ....[203]....
        /*07a4*/ 	.word	0x0000b880


	//   ....[204]....
        /*07a8*/ 	.word	0x0000b890


	//   ....[205]....
        /*07ac*/ 	.word	0x0000b8b0


	//   ....[206]....
        /*07b0*/ 	.word	0x0000b8c0


	//   ....[207]....
        /*07b4*/ 	.word	0x0000b8f0


	//   ....[208]....
        /*07b8*/ 	.word	0x0000b900


	//   ....[209]....
        /*07bc*/ 	.word	0x0000b910


	//   ....[210]....
        /*07c0*/ 	.word	0x0000b930


	//   ....[211]....
        /*07c4*/ 	.word	0x0000b940


	//   ....[212]....
        /*07c8*/ 	.word	0x0000b970


	//   ....[213]....
        /*07cc*/ 	.word	0x0000b990


	//   ....[214]....
        /*07d0*/ 	.word	0x0000b9b0


	//   ....[215]....
        /*07d4*/ 	.word	0x0000b9c0


	//   ....[216]....
        /*07d8*/ 	.word	0x0000b9e0


	//   ....[217]....
        /*07dc*/ 	.word	0x0000b9f0


	//   ....[218]....
        /*07e0*/ 	.word	0x0000ba10


	//   ....[219]....
        /*07e4*/ 	.word	0x0000ba30


	//   ....[220]....
        /*07e8*/ 	.word	0x0000ba70


	//   ....[221]....
        /*07ec*/ 	.word	0x0000ba80


	//   ....[222]....
        /*07f0*/ 	.word	0x0000ba90


	//   ....[223]....
        /*07f4*/ 	.word	0x0000baa0


	//   ....[224]....
        /*07f8*/ 	.word	0x0000bac0


	//   ....[225]....
        /*07fc*/ 	.word	0x0000bad0


	//   ....[226]....
        /*0800*/ 	.word	0x0000bb00


	//   ....[227]....
        /*0804*/ 	.word	0x0000bb20


	//   ....[228]....
        /*0808*/ 	.word	0x0000bb50


	//   ....[229]....
        /*080c*/ 	.word	0x0000bb60


	//   ....[230]....
        /*0810*/ 	.word	0x0000bb70


	//   ....[231]....
        /*0814*/ 	.word	0x0000bb80


	//   ....[232]....
        /*0818*/ 	.word	0x0000bba0


	//   ....[233]....
        /*081c*/ 	.word	0x0000bbb0


	//   ....[234]....
        /*0820*/ 	.word	0x0000bbf0


	//   ....[235]....
        /*0824*/ 	.word	0x0000bc10


	//   ....[236]....
        /*0828*/ 	.word	0x0000bc20


	//   ....[237]....
        /*082c*/ 	.word	0x0000bc30


	//   ....[238]....
        /*0830*/ 	.word	0x0000bc50


	//   ....[239]....
        /*0834*/ 	.word	0x0000bc60


	//   ....[240]....
        /*0838*/ 	.word	0x0000bc80


	//   ....[241]....
        /*083c*/ 	.word	0x0000bca0


	//   ....[242]....
        /*0840*/ 	.word	0x0000bce0


	//   ....[243]....
        /*0844*/ 	.word	0x0000bcf0


	//   ....[244]....
        /*0848*/ 	.word	0x0000bd00


	//   ....[245]....
        /*084c*/ 	.word	0x0000bd10


	//   ....[246]....
        /*0850*/ 	.word	0x0000bd40


	//   ....[247]....
        /*0854*/ 	.word	0x0000bd70


	//   ....[248]....
        /*0858*/ 	.word	0x0000bda0


	//   ....[249]....
        /*085c*/ 	.word	0x0000bdb0


	//----- nvinfo : EIATTR_EXIT_INSTR_OFFSETS
	.align		4
.L_750:
        /*0860*/ 	.byte	0x04, 0x1c
        /*0862*/ 	.short	(.L_752 - .L_751)


	//   ....[0]....
.L_751:
        /*0864*/ 	.word	0x000105e0


	//   ....[1]....
        /*0868*/ 	.word	0x000117c0


	//   ....[2]....
        /*086c*/ 	.word	0x00011850


	//----- nvinfo : EIATTR_MAX_THREADS
	.align		4
.L_752:
        /*0870*/ 	.byte	0x04, 0x05
        /*0872*/ 	.short	(.L_754 - .L_753)
.L_753:
        /*0874*/ 	.word	0x00000040
        /*0878*/ 	.word	0x00000001
        /*087c*/ 	.word	0x00000001


	//----- nvinfo : EIATTR_CRS_STACK_SIZE
	.align		4
.L_754:
        /*0880*/ 	.byte	0x04, 0x1e
        /*0882*/ 	.short	(.L_756 - .L_755)
.L_755:
        /*0884*/ 	.word	0x00000000
.L_756:


//--------------------- .nv.info._ZN17fastertransformer38beam_online_softmax_topk_stage2_kernelI6__halfLi32ELi32EEEvPKfS3_PiPT_ii --------------------------
	.section	.nv.info._ZN17fastertransformer38beam_online_softmax_topk_stage2_kernelI6__halfLi32ELi32EEEvPKfS3_PiPT_ii,"",@"SHT_CUDA_INFO"
	.sectionflags	@""
	.align	4


	//----- nvinfo : EIATTR_CUDA_API_VERSION
	.align		4
        /*0000*/ 	.byte	0x04, 0x37
        /*0002*/ 	.short	(.L_758 - .L_757)
.L_757:
        /*0004*/ 	.word	0x00000082


	//----- nvinfo : EIATTR_SW2861232_WAR
	.align		4
.L_758:
        /*0008*/ 	.byte	0x01, 0x35
	.zero		2


	//----- nvinfo : EIATTR_PARAM_CBANK
	.align		4
        /*000c*/ 	.byte	0x04, 0x0a
        /*000e*/ 	.short	(.L_760 - .L_759)
	.align		4
.L_759:
        /*0010*/ 	.word	index@(.nv.constant0._ZN17fastertransformer38beam_online_softmax_topk_stage2_kernelI6__halfLi32ELi32EEEvPKfS3_PiPT_ii)
        /*0014*/ 	.short	0x0160
        /*0016*/ 	.short	0x0028


	//----- nvinfo : EIATTR_CBANK_PARAM_SIZE
	.align		4
.L_760:
        /*0018*/ 	.byte	0x03, 0x19
        /*001a*/ 	.short	0x0028


	//----- nvinfo : EIATTR_KPARAM_INFO
	.align		4
        /*001c*/ 	.byte	0x04, 0x17
        /*001e*/ 	.short	(.L_762 - .L_761)
.L_761:
        /*0020*/ 	.word	0x00000000
        /*0024*/ 	.short	0x0005
        /*0026*/ 	.short	0x0024
        /*0028*/ 	.byte	0x00, 0xf0, 0x11, 0x00


	//----- nvinfo : EIATTR_KPARAM_INFO
	.align		4
.L_762:
        /*002c*/ 	.byte	0x04, 0x17
        /*002e*/ 	.short	(.L_764 - .L_763)
.L_763:
        /*0030*/ 	.word	0x00000000
        /*0034*/ 	.short	0x0004
        /*0036*/ 	.short	0x0020
        /*0038*/ 	.byte	0x00, 0xf0, 0x11, 0x00


	//----- nvinfo : EIATTR_KPARAM_INFO
	.align		4
.L_764:
        /*003c*/ 	.byte	0x04, 0x17
        /*003e*/ 	.short	(.L_766 - .L_765)
.L_765:
        /*0040*/ 	.word	0x00000000
        /*0044*/ 	.short	0x0003
        /*0046*/ 	.short	0x0018
        /*0048*/ 	.byte	0x00, 0xf0, 0x21, 0x00


	//----- nvinfo : EIATTR_KPARAM_INFO
	.align		4
.L_766:
        /*004c*/ 	.byte	0x04, 0x17
        /*004e*/ 	.short	(.L_768 - .L_767)
.L_767:
        /*0050*/ 	.word	0x00000000
        /*0054*/ 	.short	0x0002
        /*0056*/ 	.short	0x0010
        /*0058*/ 	.byte	0x00, 0xf0, 0x21, 0x00


	//----- nvinfo : EIATTR_KPARAM_INFO
	.align		4
.L_768:
        /*005c*/ 	.byte	0x04, 0x17
        /*005e*/ 	.short	(.L_770 - .L_769)
.L_769:
        /*0060*/ 	.word	0x00000000
        /*0064*/ 	.short	0x0001
        /*0066*/ 	.short	0x0008
        /*0068*/ 	.byte	0x00, 0xf0, 0x21, 0x00


	//----- nvinfo : EIATTR_KPARAM_INFO
	.align		4
.L_770:
        /*006c*/ 	.byte	0x04, 0x17
        /*006e*/ 	.short	(.L_772 - .L_771)
.L_771:
        /*0070*/ 	.word	0x00000000
        /*0074*/ 	.short	0x0000
        /*0076*/ 	.short	0x0000
        /*0078*/ 	.byte	0x00, 0xf0, 0x21, 0x00


	//----- nvinfo : EIATTR_MAXREG_COUNT
	.align		4
.L_772:
        /*007c*/ 	.byte	0x03, 0x1b
        /*007e*/ 	.short	0x00ff


	//----- nvinfo : EIATTR_NUM_BARRIERS
	.align		4
        /*0080*/ 	.byte	0x02, 0x4c
        /*0082*/ 	.byte	0x01
	.zero		1


	//----- nvinfo : EIATTR_MERCURY_ISA_VERSION
	.align		4
        /*0084*/ 	.byte	0x03, 0x5f
        /*0086*/ 	.short	0x0000


	//----- nvinfo : EIATTR_COOP_GROUP_MASK_REGIDS
	.align		4
        /*0088*/ 	.byte	0x04, 0x29
        /*008a*/ 	.short	(.L_774 - .L_773)


	//   ....[0]....
.L_773:
        /*008c*/ 	.word	0xffffffff


	//   ....[1]....
        /*0090*/ 	.word	0xffffffff


	//   ....[2]....
        /*0094*/ 	.word	0xffffffff


	//   ....[3]....
        /*0098*/ 	.word	0xffffffff


	//   ....[4]....
        /*009c*/ 	.word	0xffffffff


	//   ....[5]....
        /*00a0*/ 	.word	0xffffffff


	//   ....[6]....
        /*00a4*/ 	.word	0xffffffff


	//   ....[7]....
        /*00a8*/ 	.word	0xffffffff


	//   ....[8]....
        /*00ac*/ 	.word	0xffffffff


	//   ....[9]....
        /*00b0*/ 	.word	0xffffffff


	//   ....[10]....
        /*00b4*/ 	.word	0xffffffff


	//   ....[11]....
        /*00b8*/ 	.word	0xffffffff


	//   ....[12]....
        /*00bc*/ 	.word	0xffffffff


	//   ....[13]....
        /*00c0*/ 	.word	0xffffffff


	//   ....[14]....
        /*00c4*/ 	.word	0xffffffff


	//   ....[15]....
        /*00c8*/ 	.word	0xffffffff


	//   ....[16]....
        /*00cc*/ 	.word	0xffffffff


	//   ....[17]....
        /*00d0*/ 	.word	0xffffffff


	//   ....[18]....
        /*00d4*/ 	.word	0xffffffff


	//   ....[19]....
        /*00d8*/ 	.word	0xffffffff


	//   ....[20]....
        /*00dc*/ 	.word	0xffffffff


	//   ....[21]....
        /*00e0*/ 	.word	0xffffffff


	//   ....[22]....
        /*00e4*/ 	.word	0xffffffff


	//   ....[23]....
        /*00e8*/ 	.word	0xffffffff


	//   ....[24]....
        /*00ec*/ 	.word	0xffffffff


	//   ....[25]....
        /*00f0*/ 	.word	0xffffffff


	//   ....[26]....
        /*00f4*/ 	.word	0xffffffff


	//   ....[27]....
        /*00f8*/ 	.word	0xffffffff


	//   ....[28]....
        /*00fc*/ 	.word	0xffffffff


	//   ....[29]....
        /*0100*/ 	.word	0xffffffff


	//   ....[30]....
        /*0104*/ 	.word	0xffffffff


	//   ....[31]....
        /*0108*/ 	.word	0xffffffff


	//   ....[32]....
        /*010c*/ 	.word	0xffffffff


	//   ....[33]....
        /*0110*/ 	.word	0xffffffff


	//   ....[34]....
        /*0114*/ 	.word	0xffffffff


	//   ....[35]....
        /*0118*/ 	.word	0xffffffff


	//   ....[36]....
        /*011c*/ 	.word	0xffffffff


	//   ....[37]....
        /*0120*/ 	.word	0xffffffff


	//   ....[38]....
        /*0124*/ 	.word	0xffffffff


	//   ....[39]....
        /*0128*/ 	.word	0xffffffff


	//   ....[40]....
        /*012c*/ 	.word	0xffffffff


	//   ....[41]....
        /*0130*/ 	.word	0xffffffff


	//   ....[42]....
        /*0134*/ 	.word	0xffffffff


	//   ....[43]....
        /*0138*/ 	.word	0xffffffff


	//   ....[44]....
        /*013c*/ 	.word	0xffffffff


	//   ....[45]....
        /*0140*/ 	.word	0xffffffff


	//   ....[46]....
        /*0144*/ 	.word	0xffffffff


	//   ....[47]....
        /*0148*/ 	.word	0xffffffff


	//   ....[48]....
        /*014c*/ 	.word	0xffffffff


	//   ....[49]....
        /*0150*/ 	.word	0xffffffff


	//   ....[50]....
        /*0154*/ 	.word	0xffffffff


	//   ....[51]....
        /*0158*/ 	.word	0xffffffff


	//   ....[52]....
        /*015c*/ 	.word	0xffffffff


	//   ....[53]....
        /*0160*/ 	.word	0xffffffff


	//   ....[54]....
        /*0164*/ 	.word	0xffffffff


	//   ....[55]....
        /*0168*/ 	.word	0xffffffff


	//   ....[56]....
        /*016c*/ 	.word	0xffffffff


	//   ....[57]....
        /*0170*/ 	.word	0xffffffff


	//   ....[58]....
        /*0174*/ 	.word	0xffffffff


	//   ....[59]....
        /*0178*/ 	.word	0xffffffff


	//   ....[60]....
        /*017c*/ 	.word	0xffffffff


	//   ....[61]....
        /*0180*/ 	.word	0xffffffff


	//   ....[62]....
        /*0184*/ 	.word	0xffffffff


	//   ....[63]....
        /*0188*/ 	.word	0xffffffff


	//   ....[64]....
        /*018c*/ 	.word	0xffffffff


	//   ....[65]....
        /*0190*/ 	.word	0xffffffff


	//   ....[66]....
        /*0194*/ 	.word	0xffffffff


	//   ....[67]....
        /*0198*/ 	.word	0xffffffff


	//   ....[68]....
        /*019c*/ 	.word	0xffffffff


	//   ....[69]....
        /*01a0*/ 	.word	0xffffffff


	//   ....[70]....
        /*01a4*/ 	.word	0xffffffff


	//   ....[71]....
        /*01a8*/ 	.word	0xffffffff


	//   ....[72]....
        /*01ac*/ 	.word	0xffffffff


	//   ....[73]....
        /*01b0*/ 	.word	0xffffffff


	//   ....[74]....
        /*01b4*/ 	.word	0xffffffff


	//   ....[75]....
        /*01b8*/ 	.word	0xffffffff


	//   ....[76]....
        /*01bc*/ 	.word	0xffffffff


	//   ....[77]....
        /*01c0*/ 	.word	0xffffffff


	//   ....[78]....
        /*01c4*/ 	.word	0xffffffff


	//   ....[79]....
        /*01c8*/ 	.word	0xffffffff


	//   ....[80]....
        /*01cc*/ 	.word	0xffffffff


	//   ....[81]....
        /*01d0*/ 	.word	0xffffffff


	//   ....[82]....
        /*01d4*/ 	.word	0xffffffff


	//   ....[83]....
        /*01d8*/ 	.word	0xffffffff


	//   ....[84]....
        /*01dc*/ 	.word	0xffffffff


	//   ....[85]....
        /*01e0*/ 	.word	0xffffffff


	//   ....[86]....
        /*01e4*/ 	.word	0xffffffff


	//   ....[87]....
        /*01e8*/ 	.word	0xffffffff


	//   ....[88]....
        /*01ec*/ 	.word	0xffffffff


	//   ....[89]....
        /*01f0*/ 	.word	0xffffffff


	//   ....[90]....
        /*01f4*/ 	.word	0xffffffff


	//   ....[91]....
        /*01f8*/ 	.word	0xffffffff


	//   ....[92]....
        /*01fc*/ 	.word	0xffffffff


	//   ....[93]....
        /*0200*/ 	.word	0xffffffff


	//   ....[94]....
        /*0204*/ 	.word	0xffffffff


	//   ....[95]....
        /*0208*/ 	.word	0xffffffff


	//   ....[96]....
        /*020c*/ 	.word	0xffffffff


	//   ....[97]....
        /*0210*/ 	.word	0xffffffff


	//   ....[98]....
        /*0214*/ 	.word	0xffffffff


	//   ....[99]....
        /*0218*/ 	.word	0xffffffff


	//   ....[100]....
        /*021c*/ 	.word	0xffffffff


	//   ....[101]....
        /*0220*/ 	.word	0xffffffff


	//   ....[102]....
        /*0224*/ 	.word	0xffffffff


	//   ....[103]....
        /*0228*/ 	.word	0xffffffff


	//   ....[104]....
        /*022c*/ 	.word	0xffffffff


	//   ....[105]....
        /*0230*/ 	.word	0xffffffff


	//   ....[106]....
        /*0234*/ 	.word	0xffffffff


	//   ....[107]....
        /*0238*/ 	.word	0xffffffff


	//   ....[108]....
        /*023c*/ 	.word	0xffffffff


	//   ....[109]....
        /*0240*/ 	.word	0xffffffff


	//   ....[110]....
        /*0244*/ 	.word	0xffffffff


	//   ....[111]....
        /*0248*/ 	.word	0xffffffff


	//   ....[112]....
        /*024c*/ 	.word	0xffffffff


	//   ....[113]....
        /*0250*/ 	.word	0xffffffff


	//   ....[114]....
        /*0254*/ 	.word	0xffffffff


	//   ....[115]....
        /*0258*/ 	.word	0xffffffff


	//   ....[116]....
        /*025c*/ 	.word	0xffffffff


	//   ....[117]....
        /*0260*/ 	.word	0xffffffff


	//   ....[118]....
        /*0264*/ 	.word	0xffffffff


	//   ....[119]....
        /*0268*/ 	.word	0xffffffff


	//   ....[120]....
        /*026c*/ 	.word	0xffffffff


	//   ....[121]....
        /*0270*/ 	.word	0xffffffff


	//   ....[122]....
        /*0274*/ 	.word	0xffffffff


	//   ....[123]....
        /*0278*/ 	.word	0xffffffff


	//   ....[124]....
        /*027c*/ 	.word	0xffffffff


	//   ....[125]....
        /*0280*/ 	.word	0xffffffff


	//   ....[126]....
        /*0284*/ 	.word	0xffffffff


	//   ....[127]....
        /*0288*/ 	.word	0xffffffff


	//   ....[128]....
        /*028c*/ 	.word	0xffffffff


	//   ....[129]....
        /*0290*/ 	.word	0xffffffff


	//   ....[130]....
        /*0294*/ 	.word	0xffffffff


	//   ....[131]....
        /*0298*/ 	.word	0xffffffff


	//   ....[132]....
        /*029c*/ 	.word	0xffffffff


	//   ....[133]....
        /*02a0*/ 	.word	0xffffffff


	//   ....[134]....
        /*02a4*/ 	.word	0xffffffff


	//   ....[135]....
        /*02a8*/ 	.word	0xffffffff


	//   ....[136]....
        /*02ac*/ 	.word	0xffffffff


	//   ....[137]....
        /*02b0*/ 	.word	0xffffffff


	//   ....[138]....
        /*02b4*/ 	.word	0xffffffff


	//   ....[139]....
        /*02b8*/ 	.word	0xffffffff


	//   ....[140]....
        /*02bc*/ 	.word	0xffffffff


	//   ....[141]....
        /*02c0*/ 	.word	0xffffffff


	//   ....[142]....
        /*02c4*/ 	.word	0xffffffff


	//   ....[143]....
        /*02c8*/ 	.word	0xffffffff


	//   ....[144]....
        /*02cc*/ 	.word	0xffffffff


	//   ....[145]....
        /*02d0*/ 	.word	0xffffffff


	//   ....[146]....
        /*02d4*/ 	.word	0xffffffff


	//   ....[147]....
        /*02d8*/ 	.word	0xffffffff


	//   ....[148]....
        /*02dc*/ 	.word	0xffffffff


	//   ....[149]....
        /*02e0*/ 	.word	0xffffffff


	//   ....[150]....
        /*02e4*/ 	.word	0xffffffff


	//   ....[151]....
        /*02e8*/ 	.word	0xffffffff


	//   ....[152]....
        /*02ec*/ 	.word	0xffffffff


	//   ....[153]....
        /*02f0*/ 	.word	0xffffffff


	//   ....[154]....
        /*02f4*/ 	.word	0xffffffff


	//   ....[155]....
        /*02f8*/ 	.word	0xffffffff


	//   ....[156]....
        /*02fc*/ 	.word	0xffffffff


	//   ....[157]....
        /*0300*/ 	.word	0xffffffff


	//   ....[158]....
        /*0304*/ 	.word	0xffffffff


	//   ....[159]....
        /*0308*/ 	.word	0xffffffff


	//   ....[160]....
        /*030c*/ 	.word	0xffffffff


	//   ....[161]....
        /*0310*/ 	.word	0xffffffff


	//   ....[162]....
        /*0314*/ 	.word	0xffffffff


	//   ....[163]....
        /*0318*/ 	.word	0xffffffff


	//   ....[164]....
        /*031c*/ 	.word	0xffffffff


	//   ....[165]....
        /*0320*/ 	.word	0xffffffff


	//   ....[166]....
        /*0324*/ 	.word	0xffffffff


	//   ....[167]....
        /*0328*/ 	.word	0xffffffff


	//   ....[168]....
        /*032c*/ 	.word	0xffffffff


	//   ....[169]....
        /*0330*/ 	.word	0xffffffff


	//   ....[170]....
        /*0334*/ 	.word	0xffffffff


	//   ....[171]....
        /*0338*/ 	.word	0xffffffff


	//   ....[172]....
        /*033c*/ 	.word	0xffffffff


	//   ....[173]....
        /*0340*/ 	.word	0xffffffff


	//   ....[174]....
        /*0344*/ 	.word	0xffffffff


	//   ....[175]....
        /*0348*/ 	.word	0xffffffff


	//   ....[176]....
        /*034c*/ 	.word	0xffffffff


	//   ....[177]....
        /*0350*/ 	.word	0xffffffff


	//   ....[178]....
        /*0354*/ 	.word	0xffffffff


	//   ....[179]....
        /*0358*/ 	.word	0xffffffff


	//   ....[180]....
        /*035c*/ 	.word	0xffffffff


	//   ....[181]....
        /*0360*/ 	.word	0xffffffff


	//   ....[182]....
        /*0364*/ 	.word	0xffffffff


	//   ....[183]....
        /*0368*/ 	.word	0xffffffff


	//   ....[184]....
        /*036c*/ 	.word	0xffffffff


	//   ....[185]....
        /*0370*/ 	.word	0xffffffff


	//   ....[186]....
        /*0374*/ 	.word	0xffffffff


	//   ....[187]....
        /*0378*/ 	.word	0xffffffff


	//   ....[188]....
        /*037c*/ 	.word	0xffffffff


	//   ....[189]....
        /*0380*/ 	.word	0xffffffff


	//   ....[190]....
        /*0384*/ 	.word	0xffffffff


	//   ....[191]....
        /*0388*/ 	.word	0xffffffff


	//   ....[192]....
        /*038c*/ 	.word	0xffffffff


	//   ....[193]....
        /*0390*/ 	.word	0xffffffff


	//   ....[194]....
        /*0394*/ 	.word	0xffffffff


	//   ....[195]....
        /*0398*/ 	.word	0xffffffff


	//   ....[196]....
        /*039c*/ 	.word	0xffffffff


	//   ....[197]....
        /*03a0*/ 	.word	0xffffffff


	//   ....[198]....
        /*03a4*/ 	.word	0xffffffff


	//   ....[199]....
        /*03a8*/ 	.word	0xffffffff


	//   ....[200]....
        /*03ac*/ 	.word	0xffffffff


	//   ....[201]....
        /*03b0*/ 	.word	0xffffffff


	//   ....[202]....
        /*03b4*/ 	.word	0xffffffff


	//   ....[203]....
        /*03b8*/ 	.word	0xffffffff


	//   ....[204]....
        /*03bc*/ 	.word	0xffffffff


	//   ....[205]....
        /*03c0*/ 	.word	0xffffffff


	//   ....[206]....
        /*03c4*/ 	.word	0xffffffff


	//   ....[207]....
        /*03c8*/ 	.word	0xffffffff


	//   ....[208]....
        /*03cc*/ 	.word	0xffffffff


	//   ....[209]....
        /*03d0*/ 	.word	0xffffffff


	//   ....[210]....
        /*03d4*/ 	.word	0xffffffff


	//   ....[211]....
        /*03d8*/ 	.word	0xffffffff


	//   ....[212]....
        /*03dc*/ 	.word	0xffffffff


	//   ....[213]....
        /*03e0*/ 	.word	0xffffffff


	//   ....[214]....
        /*03e4*/ 	.word	0xffffffff


	//   ....[215]....
        /*03e8*/ 	.word	0xffffffff


	//   ....[216]....
        /*03ec*/ 	.word	0xffffffff


	//   ....[217]....
        /*03f0*/ 	.word	0xffffffff


	//   ....[218]....
        /*03f4*/ 	.word	0xffffffff


	//   ....[219]....
        /*03f8*/ 	.word	0xffffffff


	//   ....[220]....
        /*03fc*/ 	.word	0xffffffff


	//   ....[221]....
        /*0400*/ 	.word	0xffffffff


	//   ....[222]....
        /*0404*/ 	.word	0xffffffff


	//   ....[223]....
        /*0408*/ 	.word	0xffffffff


	//   ....[224]....
        /*040c*/ 	.word	0xffffffff


	//   ....[225]....
        /*0410*/ 	.word	0xffffffff


	//   ....[226]....
        /*0414*/ 	.word	0xffffffff


	//   ....[227]....
        /*0418*/ 	.word	0xffffffff


	//   ....[228]....
        /*041c*/ 	.word	0xffffffff


	//   ....[229]....
        /*0420*/ 	.word	0xffffffff


	//   ....[230]....
        /*0424*/ 	.word	0xffffffff


	//   ....[231]....
        /*0428*/ 	.word	0xffffffff


	//   ....[232]....
        /*042c*/ 	.word	0xffffffff


	//   ....[233]....
        /*0430*/ 	.word	0xffffffff


	//   ....[234]....
        /*0434*/ 	.word	0xffffffff


	//   ....[235]....
        /*0438*/ 	.word	0xffffffff


	//   ....[236]....
        /*043c*/ 	.word	0xffffffff


	//   ....[237]....
        /*0440*/ 	.word	0xffffffff


	//   ....[238]....
        /*0444*/ 	.word	0xffffffff


	//   ....[239]....
        /*0448*/ 	.word	0xffffffff


	//   ....[240]....
        /*044c*/ 	.word	0xffffffff


	//   ....[241]....
        /*0450*/ 	.word	0xffffffff


	//   ....[242]....
        /*0454*/ 	.word	0xffffffff


	//   ....[243]....
        /*0458*/ 	.word	0xffffffff


	//   ....[244]....
        /*045c*/ 	.word	0xffffffff


	//   ....[245]....
        /*0460*/ 	.word	0xffffffff


	//   ....[246]....
        /*0464*/ 	.word	0xffffffff


	//   ....[247]....
        /*0468*/ 	.word	0xffffffff


	//   ....[248]....
        /*046c*/ 	.word	0xffffffff


	//   ....[249]....
        /*0470*/ 	.word	0xffffffff


	//----- nvinfo : EIATTR_COOP_GROUP_INSTR_OFFSETS
	.align		4
.L_774:
        /*0474*/ 	.byte	0x04, 0x28
        /*0476*/ 	.short	(.L_776 - .L_775)


	//   ....[0]....
.L_775:
        /*0478*/ 	.word	0x00001bd0


	//   ....[1]....
        /*047c*/ 	.word	0x00001be0


	//   ....[2]....
        /*0480*/ 	.word	0x00001c10


	//   ....[3]....
        /*0484*/ 	.word	0x00001c20


	//   ....[4]....
        /*0488*/ 	.word	0x00001c60


	//   ....[5]....
        /*048c*/ 	.word	0x00001c70


	//   ....[6]....
        /*0490*/ 	.word	0x00001c90


	//   ....[7]....
        /*0494*/ 	.word	0x00001cb0


	//   ....[8]....
        /*0498*/ 	.word	0x00001d10


	//   ....[9]....
        /*049c*/ 	.word	0x00001d20


	//   ....[10]....
        /*04a0*/ 	.word	0x00001d50


	//   ....[11]....
        /*04a4*/ 	.word	0x00001d60


	//   ....[12]....
        /*04a8*/ 	.word	0x00001d70


	//   ....[13]....
        /*04ac*/ 	.word	0x00001d80


	//   ....[14]....
        /*04b0*/ 	.word	0x00001d90


	//   ....[15]....
        /*04b4*/ 	.word	0x00001da0


	//   ....[16]....
        /*04b8*/ 	.word	0x00001dc0


	//   ....[17]....
        /*04bc*/ 	.word	0x00001dd0


	//   ....[18]....
        /*04c0*/ 	.word	0x00001de0


	//   ....[19]....
        /*04c4*/ 	.word	0x00001df0


	//   ....[20]....
        /*04c8*/ 	.word	0x00001e00


	//   ....[21]....
        /*04cc*/ 	.word	0x00001e10


	//   ....[22]....
        /*04d0*/ 	.word	0x00001e30


	//   ....[23]....
        /*04d4*/ 	.word	0x00001e40


	//   ....[24]....
        /*04d8*/ 	.word	0x00001eb0


	//   ....[25]....
        /*04dc*/ 	.word	0x00001ec0


	//   ....[26]....
        /*04e0*/ 	.word	0x00001ed0


	//   ....[27]....
        /*04e4*/ 	.word	0x00001ee0


	//   ....[28]....
        /*04e8*/ 	.word	0x00001ef0


	//   ....[29]....
        /*04ec*/ 	.word	0x00001f00


	//   ....[30]....
        /*04f0*/ 	.word	0x00001f10


	//   ....[31]....
        /*04f4*/ 	.word	0x00001f20


	//   ....[32]....
        /*04f8*/ 	.word	0x00001f30


	//   ....[33]....
        /*04fc*/ 	.word	0x00001f40


	//   ....[34]....
        /*0500*/ 	.word	0x00001f80


	//   ....[35]....
        /*0504*/ 	.word	0x00001f90


	//   ....[36]....
        /*0508*/ 	.word	0x00001fa0


	//   ....[37]....
        /*050c*/ 	.word	0x00001fb0


	//   ....[38]....
        /*0510*/ 	.word	0x00001fc0


	//   ....[39]....
        /*0514*/ 	.word	0x00001fd0


	//   ....[40]....
        /*0518*/ 	.word	0x00002050


	//   ....[41]....
        /*051c*/ 	.word	0x00002060


	//   ....[42]....
        /*0520*/ 	.word	0x00002070


	//   ....[43]....
        /*0524*/ 	.word	0x00002080


	//   ....[44]....
        /*0528*/ 	.word	0x00002090


	//   ....[45]....
        /*052c*/ 	.word	0x000020a0


	//   ....[46]....
        /*0530*/ 	.word	0x000020b0


	//   ....[47]....
        /*0534*/ 	.word	0x000020c0


	//   ....[48]....
        /*0538*/ 	.word	0x000020d0


	//   ....[49]....
        /*053c*/ 	.word	0x000020e0


	//   ....[50]....
        /*0540*/ 	.word	0x00004380


	//   ....[51]....
        /*0544*/ 	.word	0x000043c0


	//   ....[52]....
        /*0548*/ 	.word	0x000043e0


	//   ....[53]....
        /*054c*/ 	.word	0x000043f0


	//   ....[54]....
        /*0550*/ 	.word	0x00004400


	//   ....[55]....
        /*0554*/ 	.word	0x00004410


	//   ....[56]....
        /*0558*/ 	.word	0x00004420


	//   ....[57]....
        /*055c*/ 	.word	0x00004430


	//   ....[58]....
        /*0560*/ 	.word	0x00004450


	//   ....[59]....
        /*0564*/ 	.word	0x00004460


	//   ....[60]....
        /*0568*/ 	.word	0x00004470


	//   ....[61]....
        /*056c*/ 	.word	0x00004480


	//   ....[62]....
        /*0570*/ 	.word	0x000044c0


	//   ....[63]....
        /*0574*/ 	.word	0x000044f0


	//   ....[64]....
        /*0578*/ 	.word	0x00004500


	//   ....[65]....
        /*057c*/ 	.word	0x00004510


	//   ....[66]....
        /*0580*/ 	.word	0x00004520


	//   ....[67]....
        /*0584*/ 	.word	0x00004530


	//   ....[68]....
        /*0588*/ 	.word	0x00004540


	//   ....[69]....
        /*058c*/ 	.word	0x00004550


	//   ....[70]....
        /*0590*/ 	.word	0x00004560


	//   ....[71]....
        /*0594*/ 	.word	0x00004570


	//   ....[72]....
        /*0598*/ 	.word	0x00004580


	//   ....[73]....
        /*059c*/ 	.word	0x00004590


	//   ....[74]....
        /*05a0*/ 	.word	0x00004600


	//   ....[75]....
        /*05a4*/ 	.word	0x00004610


	//   ....[76]....
        /*05a8*/ 	.word	0x00004620


	//   ....[77]....
        /*05ac*/ 	.word	0x00004630


	//   ....[78]....
        /*05b0*/ 	.word	0x00004640


	//   ....[79]....
        /*05b4*/ 	.word	0x00004650


	//   ....[80]....
        /*05b8*/ 	.word	0x00004660


	//   ....[81]....
        /*05bc*/ 	.word	0x00004670


	//   ....[82]....
        /*05c0*/ 	.word	0x00004680


	//   ....[83]....
        /*05c4*/ 	.word	0x00004690


	//   ....[84]....
        /*05c8*/ 	.word	0x000046a0


	//   ....[85]....
        /*05cc*/ 	.word	0x000046b0


	//   ....[86]....
        /*05d0*/ 	.word	0x00004720


	//   ....[87]....
        /*05d4*/ 	.word	0x00004730


	//   ....[88]....
        /*05d8*/ 	.word	0x00004740


	//   ....[89]....
        /*05dc*/ 	.word	0x00004750


	//   ....[90]....
        /*05e0*/ 	.word	0x00004760


	//   ....[91]....
        /*05e4*/ 	.word	0x00004770


	//   ....[92]....
        /*05e8*/ 	.word	0x00004780


	//   ....[93]....
        /*05ec*/ 	.word	0x00004790


	//   ....[94]....
        /*05f0*/ 	.word	0x000047a0


	//   ....[95]....
        /*05f4*/ 	.word	0x000047b0


	//   ....[96]....
        /*05f8*/ 	.word	0x000047c0


	//   ....[97]....
        /*05fc*/ 	.word	0x000047d0


	//   ....[98]....
        /*0600*/ 	.word	0x000047e0


	//   ....[99]....
        /*0604*/ 	.word	0x000047f0


	//   ....[100]....
        /*0608*/ 	.word	0x00006990


	//   ....[101]....
        /*060c*/ 	.word	0x000069d0


	//   ....[102]....
        /*0610*/ 	.word	0x000069f0


	//   ....[103]....
        /*0614*/ 	.word	0x00006a00


	//   ....[104]....
        /*0618*/ 	.word	0x00006a10


	//   ....[105]....
        /*061c*/ 	.word	0x00006a20


	//   ....[106]....
        /*0620*/ 	.word	0x00006a30


	//   ....[107]....
        /*0624*/ 	.word	0x00006a40


	//   ....[108]....
        /*0628*/ 	.word	0x00006a60


	//   ....[109]....
        /*062c*/ 	.word	0x00006a70


	//   ....[110]....
        /*0630*/ 	.word	0x00006a80


	//   ....[111]....
        /*0634*/ 	.word	0x00006a90


	//   ....[112]....
        /*0638*/ 	.word	0x00006ad0


	//   ....[113]....
        /*063c*/ 	.word	0x00006b00


	//   ....[114]....
        /*0640*/ 	.word	0x00006b10


	//   ....[115]....
        /*0644*/ 	.word	0x00006b20


	//   ....[116]....
        /*0648*/ 	.word	0x00006b30


	//   ....[117]....
        /*064c*/ 	.word	0x00006b40


	//   ....[118]....
        /*0650*/ 	.word	0x00006b50


	//   ....[119]....
        /*0654*/ 	.word	0x00006b60


	//   ....[120]....
        /*0658*/ 	.word	0x00006b70


	//   ....[121]....
        /*065c*/ 	.word	0x00006b80


	//   ....[122]....
        /*0660*/ 	.word	0x00006b90


	//   ....[123]....
        /*0664*/ 	.word	0x00006ba0


	//   ....[124]....
        /*0668*/ 	.word	0x00006c10


	//   ....[125]....
        /*066c*/ 	.word	0x00006c20


	//   ....[126]....
        /*0670*/ 	.word	0x00006c30


	//   ....[127]....
        /*0674*/ 	.word	0x00006c40


	//   ....[128]....
        /*0678*/ 	.word	0x00006c50


	//   ....[129]....
        /*067c*/ 	.word	0x00006c60


	//   ....[130]....
        /*0680*/ 	.word	0x00006c70


	//   ....[131]....
        /*0684*/ 	.word	0x00006c80


	//   ....[132]....
        /*0688*/ 	.word	0x00006c90


	//   ....[133]....
        /*068c*/ 	.word	0x00006ca0


	//   ....[134]....
        /*0690*/ 	.word	0x00006cb0


	//   ....[135]....
        /*0694*/ 	.word	0x00006cc0


	//   ....[136]....
        /*0698*/ 	.word	0x00006d30


	//   ....[137]....
        /*069c*/ 	.word	0x00006d40


	//   ....[138]....
        /*06a0*/ 	.word	0x00006d50


	//   ....[139]....
        /*06a4*/ 	.word	0x00006d60


	//   ....[140]....
        /*06a8*/ 	.word	0x00006d70


	//   ....[141]....
        /*06ac*/ 	.word	0x00006d80


	//   ....[142]....
        /*06b0*/ 	.word	0x00006d90


	//   ....[143]....
        /*06b4*/ 	.word	0x00006da0


	//   ....[144]....
        /*06b8*/ 	.word	0x00006db0


	//   ....[145]....
        /*06bc*/ 	.word	0x00006dc0


	//   ....[146]....
        /*06c0*/ 	.word	0x00006dd0


	//   ....[147]....
        /*06c4*/ 	.word	0x00006de0


	//   ....[148]....
        /*06c8*/ 	.word	0x00006df0


	//   ....[149]....
        /*06cc*/ 	.word	0x00006e00


	//   ....[150]....
        /*06d0*/ 	.word	0x00008fa0


	//   ....[151]....
        /*06d4*/ 	.word	0x00008fe0


	//   ....[152]....
        /*06d8*/ 	.word	0x00009000


	//   ....[153]....
        /*06dc*/ 	.word	0x00009010


	//   ....[154]....
        /*06e0*/ 	.word	0x00009020


	//   ....[155]....
        /*06e4*/ 	.word	0x00009030


	//   ....[156]....
        /*06e8*/ 	.word	0x00009040


	//   ....[157]....
        /*06ec*/ 	.word	0x00009050


	//   ....[158]....
        /*06f0*/ 	.word	0x00009070


	//   ....[159]....
        /*06f4*/ 	.word	0x00009080


	//   ....[160]....
        /*06f8*/ 	.word	0x00009090


	//   ....[161]....
        /*06fc*/ 	.word	0x000090a0


	//   ....[162]....
        /*0700*/ 	.word	0x000090e0


	//   ....[163]....
        /*0704*/ 	.word	0x00009110


	//   ....[164]....
        /*0708*/ 	.word	0x00009120


	//   ....[165]....
        /*070c*/ 	.word	0x00009130


	//   ....[166]....
        /*0710*/ 	.word	0x00009140


	//   ....[167]....
        /*0714*/ 	.word	0x00009150


	//   ....[168]....
        /*0718*/ 	.word	0x00009160


	//   ....[169]....
        /*071c*/ 	.word	0x00009170


	//   ....[170]....
        /*0720*/ 	.word	0x00009180


	//   ....[171]....
        /*0724*/ 	.word	0x00009190


	//   ....[172]....
        /*0728*/ 	.word	0x000091a0


	//   ....[173]....
        /*072c*/ 	.word	0x000091b0


	//   ....[174]....
        /*0730*/ 	.word	0x00009220


	//   ....[175]....
        /*0734*/ 	.word	0x00009230


	//   ....[176]....
        /*0738*/ 	.word	0x00009240


	//   ....[177]....
        /*073c*/ 	.word	0x00009250


	//   ....[178]....
        /*0740*/ 	.word	0x00009260


	//   ....[179]....
        /*0744*/ 	.word	0x00009270


	//   ....[180]....
        /*0748*/ 	.word	0x00009280


	//   ....[181]....
        /*074c*/ 	.word	0x00009290


	//   ....[182]....
        /*0750*/ 	.word	0x000092a0


	//   ....[183]....
        /*0754*/ 	.word	0x000092b0


	//   ....[184]....
        /*0758*/ 	.word	0x000092c0


	//   ....[185]....
        /*075c*/ 	.word	0x000092d0


	//   ....[186]....
        /*0760*/ 	.word	0x00009340


	//   ....[187]....
        /*0764*/ 	.word	0x00009350


	//   ....[188]....
        /*0768*/ 	.word	0x00009360


	//   ....[189]....
        /*076c*/ 	.word	0x00009370


	//   ....[190]....
        /*0770*/ 	.word	0x00009380


	//   ....[191]....
        /*0774*/ 	.word	0x00009390


	//   ....[192]....
        /*0778*/ 	.word	0x000093a0


	//   ....[193]....
        /*077c*/ 	.word	0x000093b0


	//   ....[194]....
        /*0780*/ 	.word	0x000093c0


	//   ....[195]....
        /*0784*/ 	.word	0x000093d0


	//   ....[196]....
        /*0788*/ 	.word	0x000093e0


	//   ....[197]....
        /*078c*/ 	.word	0x000093f0


	//   ....[198]....
        /*0790*/ 	.word	0x00009400


	//   ....[199]....
        /*0794*/ 	.word	0x00009410


	//   ....[200]....
        /*0798*/ 	.word	0x0000b5b0


	//   ....[201]....
        /*079c*/ 	.word	0x0000b5f0


	//   ....[202]....
        /*07a0*/ 	.word	0x0000b610


	//   ....[203]....
        /*07a4*/ 	.word	0x0000b620


	//   ....[204]....
        /*07a8*/ 	.word	0x0000b630


	//   ....[205]....
        /*07ac*/ 	.word	0x0000b640


	//   ....[206]....
        /*07b0*/ 	.word	0x0000b650


	//   ....[207]....
        /*07b4*/ 	.word	0x0000b660


	//   ....[208]....
        /*07b8*/ 	.word	0x0000b680


	//   ....[209]....
        /*07bc*/ 	.word	0x0000b690


	//   ....[210]....
        /*07c0*/ 	.word	0x0000b6a0


	//   ....[211]....
        /*07c4*/ 	.word	0x0000b6b0


	//   ....[212]....
        /*07c8*/ 	.word	0x0000b6f0


	//   ....[213]....
        /*07cc*/ 	.word	0x0000b720


	//   ....[214]....
        /*07d0*/ 	.word	0x0000b730


	//   ....[215]....
        /*07d4*/ 	.word	0x0000b740


	//   ....[216]....
        /*07d8*/ 	.word	0x0000b750


	//   ....[217]....
        /*07dc*/ 	.word	0x0000b760


	//   ....[218]....
        /*07e0*/ 	.word	0x0000b770


	//   ....[219]....
        /*07e4*/ 	.word	0x0000b780


	//   ....[220]....
        /*07e8*/ 	.word	0x0000b790


	//   ....[221]....
        /*07ec*/ 	.word	0x0000b7a0


	//   ....[222]....
        /*07f0*/ 	.word	0x0000b7b0


	//   ....[223]....
        /*07f4*/ 	.word	0x0000b7c0


	//   ....[224]....
        /*07f8*/ 	.word	0x0000b830


	//   ....[225]....
        /*07fc*/ 	.word	0x0000b840


	//   ....[226]....
        /*0800*/ 	.word	0x0000b850


	//   ....[227]....
        /*0804*/ 	.word	0x0000b860


	//   ....[228]....
        /*0808*/ 	.word	0x0000b870


	//   ....[229]....
        /*080c*/ 	.word	0x0000b880


	//   ....[230]....
        /*0810*/ 	.word	0x0000b890


	//   ....[231]....
        /*0814*/ 	.word	0x0000b8a0


	//   ....[232]....
        /*0818*/ 	.word	0x0000b8b0


	//   ....[233]....
        /*081c*/ 	.word	0x0000b8c0


	//   ....[234]....
        /*0820*/ 	.word	0x0000b8d0


	//   ....[235]....
        /*0824*/ 	.word	0x0000b8e0


	//   ....[236]....
        /*0828*/ 	.word	0x0000b950


	//   ....[237]....
        /*082c*/ 	.word	0x0000b960


	//   ....[238]....
        /*0830*/ 	.word	0x0000b970


	//   ....[239]....
        /*0834*/ 	.word	0x0000b980


	//   ....[240]....
        /*0838*/ 	.word	0x0000b990


	//   ....[241]....
        /*083c*/ 	.word	0x0000b9a0


	//   ....[242]....
        /*0840*/ 	.word	0x0000b9b0


	//   ....[243]....
        /*0844*/ 	.word	0x0000b9c0


	//   ....[244]....
        /*0848*/ 	.word	0x0000b9d0


	//   ....[245]....
        /*084c*/ 	.word	0x0000b9e0


	//   ....[246]....
        /*0850*/ 	.word	0x0000b9f0


	//   ....[247]....
        /*0854*/ 	.word	0x0000ba00


	//   ....[248]....
        /*0858*/ 	.word	0x0000ba10


	//   ....[249]....
        /*085c*/ 	.word	0x0000ba20


	//----- nvinfo : EIATTR_EXIT_INSTR_OFFSETS
	.align		4
.L_776:
        /*0860*/ 	.byte	0x04, 0x1c
        /*0862*/ 	.short	(.L_778 - .L_777)


	//   ....[0]....
.L_777:
        /*0864*/ 	.word	0x0000de20


	//   ....[1]....
        /*0868*/ 	.word	0x0000f010


	//   ....[2]....
        /*086c*/ 	.word	0x0000f0a0


	//----- nvinfo : EIATTR_MAX_THREADS
	.align		4
.L_778:
        /*0870*/ 	.byte	0x04, 0x05
        /*0872*/ 	.short	(.L_780 - .L_779)
.L_779:
        /*0874*/ 	.word	0x00000020
        /*0878*/ 	.word	0x00000001
        /*087c*/ 	.word	0x00000001


	//----- nvinfo : EIATTR_CRS_STACK_SIZE
	.align		4
.L_780:
        /*0880*/ 	.byte	0x04, 0x1e
        /*0882*/ 	.short	(.L_782 - .L_781)
.L_781:
        /*0884*/ 	.word	0x00000000
.L_782:


//--------------------- .nv.info._ZN17fastertransformer38beam_online_softmax_topk_stage1_kernelI6__halfLi1ELi32ELi64EEEvPKT_S4_PKbPfiiPKi --------------------------
	.section	.nv.info._ZN17fastertransformer38beam_online_softmax_topk_stage1_kernelI6__halfLi1ELi32ELi64EEEvPKT_S4_PKbPfiiPKi,"",@"SHT_CUDA_INFO"
	.sectionflags	@""
	.align	4


	//----- nvinfo : EIATTR_CUDA_API_VERSION
	.align		4
        /*0000*/ 	.byte	0x04, 0x37
        /*0002*/ 	.short	(.L_784 - .L_783)
.L_783:
        /*0004*/ 	.word	0x00000082


	//----- nvinfo : EIATTR_SW2861232_WAR
	.align		4
.L_784:
        /*0008*/ 	.byte	0x01, 0x35
	.zero		2


	//----- nvinfo : EIATTR_PARAM_CBANK
	.align		4
        /*000c*/ 	.byte	0x04, 0x0a
        /*000e*/ 	.short	(.L_786 - .L_785)
	.align		4
.L_785:
        /*0010*/ 	.word	index@(.nv.constant0._ZN17fastertransformer38beam_online_softmax_topk_stage1_kernelI6__halfLi1ELi32ELi64EEEvPKT_S4_PKbPfiiPKi)
        /*0014*/ 	.short	0x0160
        /*0016*/ 	.short	0x0030


	//----- nvinfo : EIATTR_CBANK_PARAM_SIZE
	.align		4
.L_786:
        /*0018*/ 	.byte	0x03, 0x19
        /*001a*/ 	.short	0x0030


	//----- nvinfo : EIATTR_KPARAM_INFO
	.align		4
        /*001c*/ 	.byte	0x04, 0x17
        /*001e*/ 	.short	(.L_788 - .L_787)
.L_787:
        /*0020*/ 	.word	0x00000000
        /*0024*/ 	.short	0x0006
        /*0026*/ 	.short	0x0028
        /*0028*/ 	.byte	0x00, 0xf0, 0x21, 0x00


	//----- nvinfo : EIATTR_KPARAM_INFO
	.align		4
.L_788:
        /*002c*/ 	.byte	0x04, 0x17
        /*002e*/ 	.short	(.L_790 - .L_789)
.L_789:
        /*0030*/ 	.word	0x00000000
        /*0034*/ 	.short	0x0005
        /*0036*/ 	.short	0x0024
        /*0038*/ 	.byte	0x00, 0xf0, 0x11, 0x00


	//----- nvinfo : EIATTR_KPARAM_INFO
	.align		4
.L_790:
        /*003c*/ 	.byte	0x04, 0x17
        /*003e*/ 	.short	(.L_792 - .L_791)
.L_791:
        /*0040*/ 	.word	0x00000000
        /*0044*/ 	.short	0x0004
        /*0046*/ 	.short	0x0020
        /*0048*/ 	.byte	0x00, 0xf0, 0x11, 0x00


	//----- nvinfo : EIATTR_KPARAM_INFO
	.align		4
.L_792:
        /*004c*/ 	.byte	0x04, 0x17
        /*004e*/ 	.short	(.L_794 - .L_793)
.L_793:
        /*0050*/ 	.word	0x00000000
        /*0054*/ 	.short	0x0003
        /*0056*/ 	.short	0x0018
        /*0058*/ 	.byte	0x00, 0xf0, 0x21, 0x00


	//----- nvinfo : EIATTR_KPARAM_INFO
	.align		4
.L_794:
        /*005c*/ 	.byte	0x04, 0x17
        /*005e*/ 	.short	(.L_796 - .L_795)
.L_795:
        /*0060*/ 	.word	0x00000000
        /*0064*/ 	.short	0x0002
        /*0066*/ 	.short	0x0010
        /*0068*/ 	.byte	0x00, 0xf0, 0x21, 0x00


	//----- nvinfo : EIATTR_KPARAM_INFO
	.align		4
.L_796:
        /*006c*/ 	.byte	0x04, 0x17
        /*006e*/ 	.short	(.L_798 - .L_797)
.L_797:
        /*0070*/ 	.word	0x00000000
        /*0074*/ 	.short	0x0001
        /*0076*/ 	.short	0x0008
        /*0078*/ 	.byte	0x00, 0xf0, 0x21, 0x00


	//----- nvinfo : EIATTR_KPARAM_INFO
	.align		4
.L_798:
        /*007c*/ 	.byte	0x04, 0x17
        /*007e*/ 	.short	(.L_800 - .L_799)
.L_799:
        /*0080*/ 	.word	0x00000000
        /*0084*/ 	.short	0x0000
        /*0086*/ 	.short	0x0000
        /*0088*/ 	.byte	0x00, 0xf0, 0x21, 0x00


	//----- nvinfo : EIATTR_MAXREG_COUNT
	.align		4
.L_800:
        /*008c*/ 	.byte	0x03, 0x1b
        /*008e*/ 	.short	0x00ff


	//----- nvinfo : EIATTR_NUM_BARRIERS
	.align		4
        /*0090*/ 	.byte	0x02, 0x4c
        /*0092*/ 	.byte	0x01
	.zero		1


	//----- nvinfo : EIATTR_MERCURY_ISA_VERSION
	.align		4
        /*0094*/ 	.byte	0x03, 0x5f
        /*0096*/ 	.short	0x0000


	//----- nvinfo : EIATTR_COOP_GROUP_MASK_REGIDS
	.align		4
        /*0098*/ 	.byte	0x04, 0x29
        /*009a*/ 	.short	(.L_802 - .L_801)


	//   ....[0]....
.L_801:
        /*009c*/ 	.word	0xffffffff


	//   ....[1]....
        /*00a0*/ 	.word	0xffffffff


	//   ....[2]....
        /*00a4*/ 	.word	0xffffffff


	//   ....[3]....
        /*00a8*/ 	.word	0xffffffff


	//   ....[4]....
        /*00ac*/ 	.word	0xffffffff


	//   ....[5]....
        /*00b0*/ 	.word	0xffffffff


	//   ....[6]....
        /*00b4*/ 	.word	0xffffffff


	//   ....[7]....
        /*00b8*/ 	.word	0xffffffff


	//   ....[8]....
        /*00bc*/ 	.word	0xffffffff


	//   ....[9]....
        /*00c0*/ 	.word	0xffffffff


	//   ....[10]....
        /*00c4*/ 	.word	0xffffffff


	//   ....[11]....
        /*00c8*/ 	.word	0xffffffff


	//   ....[12]....
        /*00cc*/ 	.word	0xffffffff


	//   ....[13]....
        /*00d0*/ 	.word	0xffffffff


	//   ....[14]....
        /*00d4*/ 	.word	0xffffffff


	//   ....[15]....
        /*00d8*/ 	.word	0xffffffff


	//   ....[16]....
        /*00dc*/ 	.word	0xffffffff


	//   ....[17]....
        /*00e0*/ 	.word	0xffffffff


	//   ....[18]....
        /*00e4*/ 	.word	0xffffffff


	//   ....[19]....
        /*00e8*/ 	.word	0xffffffff


	//   ....[20]....
        /*00ec*/ 	.word	0xffffffff


	//   ....[21]....
        /*00f0*/ 	.word	0xffffffff


	//   ....[22]....
        /*00f4*/ 	.word	0xffffffff


	//   ....[23]....
        /*00f8*/ 	.word	0xffffffff


	//   ....[24]....
        /*00fc*/ 	.word	0xffffffff


	//   ....[25]....
        /*0100*/ 	.word	0xffffffff


	//   ....[26]....
        /*0104*/ 	.word	0xffffffff


	//   ....[27]....
        /*0108*/ 	.word	0xffffffff


	//   ....[28]....
        /*010c*/ 	.word	0xffffffff


	//   ....[29]....
        /*0110*/ 	.word	0xffffffff


	//   ....[30]....
        /*0114*/ 	.word	0xffffffff


	//   ....[31]....
        /*0118*/ 	.word	0xffffffff


	//   ....[32]....
        /*011c*/ 	.word	0xffffffff


	//   ....[33]....
        /*0120*/ 	.word	0xffffffff


	//   ....[34]....
        /*0124*/ 	.word	0xffffffff


	//   ....[35]....
        /*0128*/ 	.word	0xffffffff


	//   ....[36]....
        /*012c*/ 	.word	0xffffffff


	//   ....[37]....
        /*0130*/ 	.word	0xffffffff


	//   ....[38]....
        /*0134*/ 	.word	0xffffffff


	//   ....[39]....
        /*0138*/ 	.word	0xffffffff


	//   ....[40]....
        /*013c*/ 	.word	0xffffffff


	//   ....[41]....
        /*0140*/ 	.word	0xffffffff


	//   ....[42]....
        /*0144*/ 	.word	0xffffffff


	//   ....[43]....
        /*0148*/ 	.word	0xffffffff


	//   ....[44]....
        /*014c*/ 	.word	0xffffffff


	//   ....[45]....
        /*0150*/ 	.word	0xffffffff


	//   ....[46]....
        /*0154*/ 	.word	0xffffffff


	//   ....[47]....
        /*0158*/ 	.word	0xffffffff


	//   ....[48]....
        /*015c*/ 	.word	0xffffffff


	//   ....[49]....
        /*0160*/ 	.word	0xffffffff


	//   ....[50]....
        /*0164*/ 	.word	0xffffffff


	//   ....[51]....
        /*0168*/ 	.word	0xffffffff


	//   ....[52]....
        /*016c*/ 	.word	0xffffffff


	//   ....[53]....
        /*0170*/ 	.word	0xffffffff


	//   ....[54]....
        /*0174*/ 	.word	0xffffffff


	//   ....[55]....
        /*0178*/ 	.word	0xffffffff


	//   ....[56]....
        /*017c*/ 	.word	0xffffffff


	//   ....[57]....
        /*0180*/ 	.word	0xffffffff


	//   ....[58]....
        /*0184*/ 	.word	0xffffffff


	//   ....[59]....
        /*0188*/ 	.word	0xffffffff


	//   ....[60]....
        /*018c*/ 	.word	0xffffffff


	//   ....[61]....
        /*0190*/ 	.word	0xffffffff


	//   ....[62]....
        /*0194*/ 	.word	0xffffffff


	//   ....[63]....
        /*0198*/ 	.word	0xffffffff


	//   ....[64]....
        /*019c*/ 	.word	0xffffffff


	//   ....[65]....
        /*01a0*/ 	.word	0xffffffff


	//   ....[66]....
        /*01a4*/ 	.word	0xffffffff


	//   ....[67]....
        /*01a8*/ 	.word	0xffffffff


	//   ....[68]....
        /*01ac*/ 	.word	0xffffffff


	//   ....[69]....
        /*01b0*/ 	.word	0xffffffff


	//   ....[70]....
        /*01b4*/ 	.word	0xffffffff


	//   ....[71]....
        /*01b8*/ 	.word	0xffffffff


	//   ....[72]....
        /*01bc*/ 	.word	0xffffffff


	//   ....[73]....
        /*01c0*/ 	.word	0xffffffff


	//   ....[74]....
        /*01c4*/ 	.word	0xffffffff


	//   ....[75]....
        /*01c8*/ 	.word	0xffffffff


	//   ....[76]....
        /*01cc*/ 	.word	0xffffffff


	//   ....[77]....
        /*01d0*/ 	.word	0xffffffff


	//   ....[78]....
        /*01d4*/ 	.word	0xffffffff


	//   ....[79]....
        /*01d8*/ 	.word	0xffffffff


	//   ....[80]....
        /*01dc*/ 	.word	0xffffffff


	//   ....[81]....
        /*01e0*/ 	.word	0xffffffff


	//   ....[82]....
        /*01e4*/ 	.word	0xffffffff


	//   ....[83]....
        /*01e8*/ 	.word	0xffffffff


	//   ....[84]....
        /*01ec*/ 	.word	0xffffffff


	//   ....[85]....
        /*01f0*/ 	.word	0xffffffff


	//   ....[86]....
        /*01f4*/ 	.word	0xffffffff


	//   ....[87]....
        /*01f8*/ 	.word	0xffffffff


	//   ....[88]....
        /*01fc*/ 	.word	0xffffffff


	//   ....[89]....
        /*0200*/ 	.word	0xffffffff


	//   ....[90]....
        /*0204*/ 	.word	0xffffffff


	//   ....[91]....
        /*0208*/ 	.word	0xffffffff


	//   ....[92]....
        /*020c*/ 	.word	0xffffffff


	//   ....[93]....
        /*0210*/ 	.word	0xffffffff


	//   ....[94]....
        /*0214*/ 	.word	0xffffffff


	//   ....[95]....
        /*0218*/ 	.word	0xffffffff


	//   ....[96]....
        /*021c*/ 	.word	0xffffffff


	//   ....[97]....
        /*0220*/ 	.word	0xffffffff


	//   ....[98]....
        /*0224*/ 	.word	0xffffffff


	//   ....[99]....
        /*0228*/ 	.word	0xffffffff


	//   ....[100]....
        /*022c*/ 	.word	0xffffffff


	//   ....[101]....
        /*0230*/ 	.word	0xffffffff


	//   ....[102]....
        /*0234*/ 	.word	0xffffffff


	//   ....[103]....
        /*0238*/ 	.word	0xffffffff


	//   ....[104]....
        /*023c*/ 	.word	0xffffffff


	//   ....[105]....
        /*0240*/ 	.word	0xffffffff


	//   ....[106]....
        /*0244*/ 	.word	0xffffffff


	//   ....[107]....
        /*0248*/ 	.word	0xffffffff


	//   ....[108]....
        /*024c*/ 	.word	0xffffffff


	//   ....[109]....
        /*0250*/ 	.word	0xffffffff


	//   ....[110]....
        /*0254*/ 	.word	0xffffffff


	//   ....[111]....
        /*0258*/ 	.word	0xffffffff


	//   ....[112]....
        /*025c*/ 	.word	0xffffffff


	//   ....[113]....
        /*0260*/ 	.word	0xffffffff


	//   ....[114]....
        /*0264*/ 	.word	0xffffffff


	//   ....[115]....
        /*0268*/ 	.word	0xffffffff


	//   ....[116]....
        /*026c*/ 	.word	0xffffffff


	//   ....[117]....
        /*0270*/ 	.word	0xffffffff


	//   ....[118]....
        /*0274*/ 	.word	0xffffffff


	//   ....[119]....
        /*0278*/ 	.word	0xffffffff


	//   ....[120]....
        /*027c*/ 	.word	0xffffffff


	//   ....[121]....
        /*0280*/ 	.word	0xffffffff


	//   ....[122]....
        /*0284*/ 	.word	0xffffffff


	//   ....[123]....
        /*0288*/ 	.word	0xffffffff


	//   ....[124]....
        /*028c*/ 	.word	0xffffffff


	//   ....[125]....
        /*0290*/ 	.word	0xffffffff


	//   ....[126]....
        /*0294*/ 	.word	0xffffffff


	//   ....[127]....
        /*0298*/ 	.word	0xffffffff


	//   ....[128]....
        /*029c*/ 	.word	0xffffffff


	//   ....[129]....
        /*02a0*/ 	.word	0xffffffff


	//   ....[130]....
        /*02a4*/ 	.word	0xffffffff


	//   ....[131]....
        /*02a8*/ 	.word	0xffffffff


	//   ....[132]....
        /*02ac*/ 	.word	0xffffffff


	//   ....[133]....
        /*02b0*/ 	.word	0xffffffff


	//   ....[134]....
        /*02b4*/ 	.word	0xffffffff


	//   ....[135]....
        /*02b8*/ 	.word	0xffffffff


	//   ....[136]....
        /*02bc*/ 	.word	0xffffffff


	//   ....[137]....
        /*02c0*/ 	.word	0xffffffff


	//   ....[138]....
        /*02c4*/ 	.word	0xffffffff


	//   ....[139]....
        /*02c8*/ 	.word	0xffffffff


	//   ....[140]....
        /*02cc*/ 	.word	0xffffffff


	//   ....[141]....
        /*02d0*/ 	.word	0xffffffff


	//   ....[142]....
        /*02d4*/ 	.word	0xffffffff


	//   ....[143]....
        /*02d8*/ 	.word	0xffffffff


	//   ....[144]....
        /*02dc*/ 	.word	0xffffffff


	//   ....[145]....
        /*02e0*/ 	.word	0xffffffff


	//   ....[146]....
        /*02e4*/ 	.word	0xffffffff


	//   ....[147]....
        /*02e8*/ 	.word	0xffffffff


	//   ....[148]....
        /*02ec*/ 	.word	0xffffffff


	//   ....[149]....
        /*02f0*/ 	.word	0xffffffff


	//   ....[150]....
        /*02f4*/ 	.word	0xffffffff


	//   ....[151]....
        /*02f8*/ 	.word	0xffffffff


	//   ....[152]....
        /*02fc*/ 	.word	0xffffffff


	//   ....[153]....
        /*0300*/ 	.word	0xffffffff


	//   ....[154]....
        /*0304*/ 	.word	0xffffffff


	//   ....[155]....
        /*0308*/ 	.word	0xffffffff


	//   ....[156]....
        /*030c*/ 	.word	0xffffffff


	//   ....[157]....
        /*0310*/ 	.word	0xffffffff


	//   ....[158]....
        /*0314*/ 	.word	0xffffffff


	//   ....[159]....
        /*0318*/ 	.word	0xffffffff


	//   ....[160]....
        /*031c*/ 	.word	0xffffffff


	//   ....[161]....
        /*0320*/ 	.word	0xffffffff


	//   ....[162]....
        /*0324*/ 	.word	0xffffffff


	//   ....[163]....
        /*0328*/ 	.word	0xffffffff


	//   ....[164]....
        /*032c*/ 	.word	0xffffffff


	//   ....[165]....
        /*0330*/ 	.word	0xffffffff


	//   ....[166]....
        /*0334*/ 	.word	0xffffffff


	//   ....[167]....
        /*0338*/ 	.word	0xffffffff


	//   ....[168]....
        /*033c*/ 	.word	0xffffffff


	//   ....[169]....
        /*0340*/ 	.word	0xffffffff


	//   ....[170]....
        /*0344*/ 	.word	0xffffffff


	//   ....[171]....
        /*0348*/ 	.word	0xffffffff


	//   ....[172]....
        /*034c*/ 	.word	0xffffffff


	//   ....[173]....
        /*0350*/ 	.word	0xffffffff


	//   ....[174]....
        /*0354*/ 	.word	0xffffffff


	//   ....[175]....
        /*0358*/ 	.word	0xffffffff


	//   ....[176]....
        /*035c*/ 	.word	0xffffffff


	//   ....[177]....
        /*0360*/ 	.word	0xffffffff


	//   ....[178]....
        /*0364*/ 	.word	0xffffffff


	//   ....[179]....
        /*0368*/ 	.word	0xffffffff


	//   ....[180]....
        /*036c*/ 	.word	0xffffffff


	//   ....[181]....
        /*0370*/ 	.word	0xffffffff


	//   ....[182]....
        /*0374*/ 	.word	0xffffffff


	//   ....[183]....
        /*0378*/ 	.word	0xffffffff


	//   ....[184]....
        /*037c*/ 	.word	0xffffffff


	//   ....[185]....
        /*0380*/ 	.word	0xffffffff


	//   ....[186]....
        /*0384*/ 	.word	0xffffffff


	//   ....[187]....
        /*0388*/ 	.word	0xffffffff


	//   ....[188]....
        /*038c*/ 	.word	0xffffffff


	//   ....[189]....
        /*0390*/ 	.word	0xffffffff


	//   ....[190]....
        /*0394*/ 	.word	0xffffffff


	//   ....[191]....
        /*0398*/ 	.word	0xffffffff


	//   ....[192]....
        /*039c*/ 	.word	0xffffffff


	//   ....[193]....
        /*03a0*/ 	.word	0xffffffff


	//   ....[194]....
        /*03a4*/ 	.word	0xffffffff


	//   ....[195]....
        /*03a8*/ 	.word	0xffffffff


	//   ....[196]....
        /*03ac*/ 	.word	0xffffffff


	//   ....[197]....
        /*03b0*/ 	.word	0xffffffff


	//   ....[198]....
        /*03b4*/ 	.word	0xffffffff


	//   ....[199]....
        /*03b8*/ 	.word	0xffffffff


	//   ....[200]....
        /*03bc*/ 	.word	0xffffffff


	//   ....[201]....
        /*03c0*/ 	.word	0xffffffff


	//   ....[202]....
        /*03c4*/ 	.word	0xffffffff


	//   ....[203]....
        /*03c8*/ 	.word	0xffffffff


	//   ....[204]....
        /*03cc*/ 	.word	0xffffffff


	//   ....[205]....
        /*03d0*/ 	.word	0xffffffff


	//   ....[206]....
        /*03d4*/ 	.word	0xffffffff


	//   ....[207]....
        /*03d8*/ 	.word	0xffffffff


	//   ....[208]....
        /*03dc*/ 	.word	0xffffffff


	//   ....[209]....
        /*03e0*/ 	.word	0xffffffff


	//   ....[210]....
        /*03e4*/ 	.word	0xffffffff


	//   ....[211]....
        /*03e8*/ 	.word	0xffffffff


	//   ....[212]....
        /*03ec*/ 	.word	0xffffffff


	//   ....[213]....
        /*03f0*/ 	.word	0xffffffff


	//   ....[214]....
        /*03f4*/ 	.word	0xffffffff


	//   ....[215]....
        /*03f8*/ 	.word	0xffffffff


	//   ....[216]....
        /*03fc*/ 	.word	0xffffffff


	//   ....[217]....
        /*0400*/ 	.word	0xffffffff


	//   ....[218]....
        /*0404*/ 	.word	0xffffffff


	//   ....[219]....
        /*0408*/ 	.word	0xffffffff


	//   ....[220]....
        /*040c*/ 	.word	0xffffffff


	//   ....[221]....
        /*0410*/ 	.word	0xffffffff


	//   ....[222]....
        /*0414*/ 	.word	0xffffffff


	//   ....[223]....
        /*0418*/ 	.word	0xffffffff


	//   ....[224]....
        /*041c*/ 	.word	0xffffffff


	//   ....[225]....
        /*0420*/ 	.word	0xffffffff


	//   ....[226]....
        /*0424*/ 	.word	0xffffffff


	//   ....[227]....
        /*0428*/ 	.word	0xffffffff


	//   ....[228]....
        /*042c*/ 	.word	0xffffffff


	//   ....[229]....
        /*0430*/ 	.word	0xffffffff


	//   ....[230]....
        /*0434*/ 	.word	0xffffffff


	//   ....[231]....
        /*0438*/ 	.word	0xffffffff


	//   ....[232]....
        /*043c*/ 	.word	0xffffffff


	//   ....[233]....
        /*0440*/ 	.word	0xffffffff


	//   ....[234]....
        /*0444*/ 	.word	0xffffffff


	//   ....[235]....
        /*0448*/ 	.word	0xffffffff


	//   ....[236]....
        /*044c*/ 	.word	0xffffffff


	//   ....[237]....
        /*0450*/ 	.word	0xffffffff


	//   ....[238]....
        /*0454*/ 	.word	0xffffffff


	//   ....[239]....
        /*0458*/ 	.word	0xffffffff


	//   ....[240]....
        /*045c*/ 	.word	0xffffffff


	//   ....[241]....
        /*0460*/ 	.word	0xffffffff


	//   ....[242]....
        /*0464*/ 	.word	0xffffffff


	//   ....[243]....
        /*0468*/ 	.word	0xffffffff


	//   ....[244]....
        /*046c*/ 	.word	0xffffffff


	//   ....[245]....
        /*0470*/ 	.word	0xffffffff


	//   ....[246]....
        /*0474*/ 	.word	0xffffffff


	//   ....[247]....
        /*0478*/ 	.word	0xffffffff


	//   ....[248]....
        /*047c*/ 	.word	0xffffffff


	//   ....[249]....
        /*0480*/ 	.word	0xffffffff


	//----- nvinfo : EIATTR_COOP_GROUP_INSTR_OFFSETS
	.align		4
.L_802:
        /*0484*/ 	.byte	0x04, 0x28
        /*0486*/ 	.short	(.L_804 - .L_803)


	//   ....[0]....
.L_803:
        /*0488*/ 	.word	0x00007210


	//   ....[1]....
        /*048c*/ 	.word	0x00007250


	//   ....[2]....
        /*0490*/ 	.word	0x00007270


	//   ....[3]....
        /*0494*/ 	.word	0x00007280


	//   ....[4]....
        /*0498*/ 	.word	0x00007290


	//   ....[5]....
        /*049c*/ 	.word	0x000072a0


	//   ....[6]....
        /*04a0*/ 	.word	0x000072b0


	//   ....[7]....
        /*04a4*/ 	.word	0x000072d0


	//   ....[8]....
        /*04a8*/ 	.word	0x00007300


	//   ....[9]....
        /*04ac*/ 	.word	0x00007310


	//   ....[10]....
        /*04b0*/ 	.word	0x00007320


	//   ....[11]....
        /*04b4*/ 	.word	0x00007330


	//   ....[12]....
        /*04b8*/ 	.word	0x00007340


	//   ....[13]....
        /*04bc*/ 	.word	0x00007350


	//   ....[14]....
        /*04c0*/ 	.word	0x00007360


	//   ....[15]....
        /*04c4*/ 	.word	0x00007370


	//   ....[16]....
        /*04c8*/ 	.word	0x00007380


	//   ....[17]....
        /*04cc*/ 	.word	0x00007390


	//   ....[18]....
        /*04d0*/ 	.word	0x000073a0


	//   ....[19]....
        /*04d4*/ 	.word	0x000073b0


	//   ....[20]....
        /*04d8*/ 	.word	0x000073c0


	//   ....[21]....
        /*04dc*/ 	.word	0x000073d0


	//   ....[22]....
        /*04e0*/ 	.word	0x000073e0


	//   ....[23]....
        /*04e4*/ 	.word	0x000073f0


	//   ....[24]....
        /*04e8*/ 	.word	0x00007400


	//   ....[25]....
        /*04ec*/ 	.word	0x00007410


	//   ....[26]....
        /*04f0*/ 	.word	0x00007420


	//   ....[27]....
        /*04f4*/ 	.word	0x00007430


	//   ....[28]....
        /*04f8*/ 	.word	0x00007440


	//   ....[29]....
        /*04fc*/ 	.word	0x00007450


	//   ....[30]....
        /*0500*/ 	.word	0x00007460


	//   ....[31]....
        /*0504*/ 	.word	0x00007470


	//   ....[32]....
        /*0508*/ 	.word	0x00007480


	//   ....[33]....
        /*050c*/ 	.word	0x00007490


	//   ....[34]....
        /*0510*/ 	.word	0x000074a0


	//   ....[35]....
        /*0514*/ 	.word	0x000074b0


	//   ....[36]....
        /*0518*/ 	.word	0x000074c0


	//   ....[37]....
        /*051c*/ 	.word	0x000074d0


	//   ....[38]....
        /*0520*/ 	.word	0x000074e0


	//   ....[39]....
        /*0524*/ 	.word	0x000074f0


	//   ....[40]....
        /*0528*/ 	.word	0x00007500


	//   ....[41]....
        /*052c*/ 	.word	0x00007510


	//   ....[42]....
        /*0530*/ 	.word	0x00007520


	//   ....[43]....
        /*0534*/ 	.word	0x00007530


	//   ....[44]....
        /*0538*/ 	.word	0x00007540


	//   ....[45]....
        /*053c*/ 	.word	0x00007550


	//   ....[46]....
        /*0540*/ 	.word	0x00007560


	//   ....[47]....
        /*0544*/ 	.word	0x00007570


	//   ....[48]....
        /*0548*/ 	.word	0x00007580


	//   ....[49]....
        /*054c*/ 	.word	0x00007590


	//   ....[50]....
        /*0550*/ 	.word	0x00009830


	//   ....[51]....
        /*0554*/ 	.word	0x00009870


	//   ....[52]....
        /*0558*/ 	.word	0x000098a0


	//   ....[53]....
        /*055c*/ 	.word	0x000098b0


	//   ....[54]....
        /*0560*/ 	.word	0x000098c0


	//   ....[55]....
        /*0564*/ 	.word	0x000098d0


	//   ....[56]....
        /*0568*/ 	.word	0x000098e0


	//   ....[57]....
        /*056c*/ 	.word	0x00009900


	//   ....[58]....
        /*0570*/ 	.word	0x00009910


	//   ....[59]....
        /*0574*/ 	.word	0x00009930


	//   ....[60]....
        /*0578*/ 	.word	0x00009940


	//   ....[61]....
        /*057c*/ 	.word	0x00009950


	//   ....[62]....
        /*0580*/ 	.word	0x00009960


	//   ....[63]....
        /*0584*/ 	.word	0x00009970


	//   ....[64]....
        /*0588*/ 	.word	0x00009980


	//   ....[65]....
        /*058c*/ 	.word	0x00009990


	//   ....[66]....
        /*0590*/ 	.word	0x000099a0


	//   ....[67]....
        /*0594*/ 	.word	0x000099b0


	//   ....[68]....
        /*0598*/ 	.word	0x000099c0


	//   ....[69]....
        /*059c*/ 	.word	0x000099d0


	//   ....[70]....
        /*05a0*/ 	.word	0x000099e0


	//   ....[71]....
        /*05a4*/ 	.word	0x000099f0


	//   ....[72]....
        /*05a8*/ 	.word	0x00009a00


	//   ....[73]....
        /*05ac*/ 	.word	0x00009a10


	//   ....[74]....
        /*05b0*/ 	.word	0x00009a20


	//   ....[75]....
        /*05b4*/ 	.word	0x00009a30


	//   ....[76]....
        /*05b8*/ 	.word	0x00009a40


	//   ....[77]....
        /*05bc*/ 	.word	0x00009a50


	//   ....[78]....
        /*05c0*/ 	.word	0x00009a60


	//   ....[79]....
        /*05c4*/ 	.word	0x00009a70


	//   ....[80]....
        /*05c8*/ 	.word	0x00009a80


	//   ....[81]....
        /*05cc*/ 	.word	0x00009a90


	//   ....[82]....
        /*05d0*/ 	.word	0x00009aa0


	//   ....[83]....
        /*05d4*/ 	.word	0x00009ab0


	//   ....[84]....
        /*05d8*/ 	.word	0x00009ac0


	//   ....[85]....
        /*05dc*/ 	.word	0x00009ad0


	//   ....[86]....
        /*05e0*/ 	.word	0x00009ae0


	//   ....[87]....
        /*05e4*/ 	.word	0x00009af0


	//   ....[88]....
        /*05e8*/ 	.word	0x00009b00


	//   ....[89]....
        /*05ec*/ 	.word	0x00009b10


	//   ....[90]....
        /*05f0*/ 	.word	0x00009b20


	//   ....[91]....
        /*05f4*/ 	.word	0x00009b30


	//   ....[92]....
        /*05f8*/ 	.word	0x00009b40


	//   ....[93]....
        /*05fc*/ 	.word	0x00009b50


	//   ....[94]....
        /*0600*/ 	.word	0x00009b60


	//   ....[95]....
        /*0604*/ 	.word	0x00009b70


	//   ....[96]....
        /*0608*/ 	.word	0x00009b80


	//   ....[97]....
        /*060c*/ 	.word	0x00009b90


	//   ....[98]....
        /*0610*/ 	.word	0x00009ba0


	//   ....[99]....
        /*0614*/ 	.word	0x00009bb0


	//   ....[100]....
        /*0618*/ 	.word	0x0000be40


	//   ....[101]....
        /*061c*/ 	.word	0x0000be80


	//   ....[102]....
        /*0620*/ 	.word	0x0000beb0


	//   ....[103]....
        /*0624*/ 	.word	0x0000bec0


	//   ....[104]....
        /*0628*/ 	.word	0x0000bed0


	//   ....[105]....
        /*062c*/ 	.word	0x0000bee0


	//   ....[106]....
        /*0630*/ 	.word	0x0000bef0


	//   ....[107]....
        /*0634*/ 	.word	0x0000bf10


	//   ....[108]....
        /*0638*/ 	.word	0x0000bf20


	//   ....[109]....
        /*063c*/ 	.word	0x0000bf40


	//   ....[110]....
        /*0640*/ 	.word	0x0000bf50


	//   ....[111]....
        /*0644*/ 	.word	0x0000bf60


	//   ....[112]....
        /*0648*/ 	.word	0x0000bf70


	//   ....[113]....
        /*064c*/ 	.word	0x0000bf80


	//   ....[114]....
        /*0650*/ 	.word	0x0000bf90


	//   ....[115]....
        /*0654*/ 	.word	0x0000bfa0


	//   ....[116]....
        /*0658*/ 	.word	0x0000bfb0


	//   ....[117]....
        /*065c*/ 	.word	0x0000bfc0


	//   ....[118]....
        /*0660*/ 	.word	0x0000bfd0


	//   ....[119]....
        /*0664*/ 	.word	0x0000bfe0


	//   ....[120]....
        /*0668*/ 	.word	0x0000bff0


	//   ....[121]....
        /*066c*/ 	.word	0x0000c000


	//   ....[122]....
        /*0670*/ 	.word	0x0000c010


	//   ....[123]....
        /*0674*/ 	.word	0x0000c020


	//   ....[124]....
        /*0678*/ 	.word	0x0000c030


	//   ....[125]....
        /*067c*/ 	.word	0x0000c040


	//   ....[126]....
        /*0680*/ 	.word	0x0000c050


	//   ....[127]....
        /*0684*/ 	.word	0x0000c060


	//   ....[128]....
        /*0688*/ 	.word	0x0000c070


	//   ....[129]....
        /*068c*/ 	.word	0x0000c080


	//   ....[130]....
        /*0690*/ 	.word	0x0000c090


	//   ....[131]....
        /*0694*/ 	.word	0x0000c0a0


	//   ....[132]....
        /*0698*/ 	.word	0x0000c0b0


	//   ....[133]....
        /*069c*/ 	.word	0x0000c0c0


	//   ....[134]....
        /*06a0*/ 	.word	0x0000c0d0


	//   ....[135]....
        /*06a4*/ 	.word	0x0000c0e0


	//   ....[136]....
        /*06a8*/ 	.word	0x0000c0f0


	//   ....[137]....
        /*06ac*/ 	.word	0x0000c100


	//   ....[138]....
        /*06b0*/ 	.word	0x0000c110


	//   ....[139]....
        /*06b4*/ 	.word	0x0000c120


	//   ....[140]....
        /*06b8*/ 	.word	0x0000c130


	//   ....[141]....
        /*06bc*/ 	.word	0x0000c140


	//   ....[142]....
        /*06c0*/ 	.word	0x0000c150


	//   ....[143]....
        /*06c4*/ 	.word	0x0000c160


	//   ....[144]....
        /*06c8*/ 	.word	0x0000c170


	//   ....[145]....
        /*06cc*/ 	.word	0x0000c180


	//   ....[146]....
        /*06d0*/ 	.word	0x0000c190


	//   ....[147]....
        /*06d4*/ 	.word	0x0000c1a0


	//   ....[148]....
        /*06d8*/ 	.word	0x0000c1b0


	//   ....[149]....
        /*06dc*/ 	.word	0x0000c1c0


	//   ....[150]....
        /*06e0*/ 	.word	0x0000e450


	//   ....[151]....
        /*06e4*/ 	.word	0x0000e490


	//   ....[152]....
        /*06e8*/ 	.word	0x0000e4c0


	//   ....[153]....
        /*06ec*/ 	.word	0x0000e4d0


	//   ....[154]....
        /*06f0*/ 	.word	0x0000e4e0


	//   ....[155]....
        /*06f4*/ 	.word	0x0000e4f0


	//   ....[156]....
        /*06f8*/ 	.word	0x0000e500


	//   ....[157]....
        /*06fc*/ 	.word	0x0000e520


	//   ....[158]....
        /*0700*/ 	.word	0x0000e530


	//   ....[159]....
        /*0704*/ 	.word	0x0000e550


	//   ....[160]....
        /*0708*/ 	.word	0x0000e560


	//   ....[161]....
        /*070c*/ 	.word	0x0000e570


	//   ....[162]....
        /*0710*/ 	.word	0x0000e580


	//   ....[163]....
        /*0714*/ 	.word	0x0000e590


	//   ....[164]....
        /*0718*/ 	.word	0x0000e5a0


	//   ....[165]....
        /*071c*/ 	.word	0x0000e5b0


	//   ....[166]....
        /*0720*/ 	.word	0x0000e5c0


	//   ....[167]....
        /*0724*/ 	.word	0x0000e5d0


	//   ....[168]....
        /*0728*/ 	.word	0x0000e5e0


	//   ....[169]....
        /*072c*/ 	.word	0x0000e5f0


	//   ....[170]....
        /*0730*/ 	.word	0x0000e600


	//   ....[171]....
        /*0734*/ 	.word	0x0000e610


	//   ....[172]....
        /*0738*/ 	.word	0x0000e620


	//   ....[173]....
        /*073c*/ 	.word	0x0000e630


	//   ....[174]....
        /*0740*/ 	.word	0x0000e640


	//   ....[175]....
        /*0744*/ 	.word	0x0000e650


	//   ....[176]....
        /*0748*/ 	.word	0x0000e660


	//   ....[177]....
        /*074c*/ 	.word	0x0000e670


	//   ....[178]....
        /*0750*/ 	.word	0x0000e680


	//   ....[179]....
        /*0754*/ 	.word	0x0000e690


	//   ....[180]....
        /*0758*/ 	.word	0x0000e6a0


	//   ....[181]....
        /*075c*/ 	.word	0x0000e6b0


	//   ....[182]....
        /*0760*/ 	.word	0x0000e6c0


	//   ....[183]....
        /*0764*/ 	.word	0x0000e6d0


	//   ....[184]....
        /*0768*/ 	.word	0x0000e6e0


	//   ....[185]....
        /*076c*/ 	.word	0x0000e6f0


	//   ....[186]....
        /*0770*/ 	.word	0x0000e700


	//   ....[187]....
        /*0774*/ 	.word	0x0000e710


	//   ....[188]....
        /*0778*/ 	.word	0x0000e720


	//   ....[189]....
        /*077c*/ 	.word	0x0000e730


	//   ....[190]....
        /*0780*/ 	.word	0x0000e740


	//   ....[191]....
        /*0784*/ 	.word	0x0000e750


	//   ....[192]....
        /*0788*/ 	.word	0x0000e760


	//   ....[193]....
        /*078c*/ 	.word	0x0000e770


	//   ....[194]....
        /*0790*/ 	.word	0x0000e780


	//   ....[195]....
        /*0794*/ 	.word	0x0000e790


	//   ....[196]....
        /*0798*/ 	.word	0x0000e7a0


	//   ....[197]....
        /*079c*/ 	.word	0x0000e7b0


	//   ....[198]....
        /*07a0*/ 	.word	0x0000e7c0


	//   ....[199]....
        /*07a4*/ 	.word	0x0000e7d0


	//   ....[200]....
        /*07a8*/ 	.word	0x00010a60


	//   ....[201]....
        /*07ac*/ 	.word	0x00010aa0


	//   ....[202]....
        /*07b0*/ 	.word	0x00010ac0


	//   ....[203]....
        /*07b4*/ 	.word	0x00010ad0


	//   ....[204]....
        /*07b8*/ 	.word	0x00010ae0


	//   ....[205]....
        /*07bc*/ 	.word	0x00010af0


	//   ....[206]....
        /*07c0*/ 	.word	0x00010b00


	//   ....[207]....
        /*07c4*/ 	.word	0x00010b20


	//   ....[208]....
        /*07c8*/ 	.word	0x00010b50


	//   ....[209]....
        /*07cc*/ 	.word	0x00010b70


	//   ....[210]....
        /*07d0*/ 	.word	0x00010b80


	//   ....[211]....
        /*07d4*/ 	.word	0x00010b90


	//   ....[212]....
        /*07d8*/ 	.word	0x00010ba0


	//   ....[213]....
        /*07dc*/ 	.word	0x00010bb0


	//   ....[214]....
        /*07e0*/ 	.word	0x00010bc0


	//   ....[215]....
        /*07e4*/ 	.word	0x00010bd0


	//   ....[216]....
        /*07e8*/ 	.word	0x00010be0


	//   ....[217]....
        /*07ec*/ 	.word	0x00010bf0


	//   ....[218]....
        /*07f0*/ 	.word	0x00010c00


	//   ....[219]....
        /*07f4*/ 	.word	0x00010c10


	//   ....[220]....
        /*07f8*/ 	.word	0x00010c20


	//   ....[221]....
        /*07fc*/ 	.word	0x00010c30


	//   ....[222]....
        /*0800*/ 	.word	0x00010c40


	//   ....[223]....
        /*0804*/ 	.word	0x00010c50


	//   ....[224]....
        /*0808*/ 	.word	0x00010c60


	//   ....[225]....
        /*080c*/ 	.word	0x00010c70


	//   ....[226]....
        /*0810*/ 	.word	0x00010c80


	//   ....[227]....
        /*0814*/ 	.word	0x00010c90


	//   ....[228]....
        /*0818*/ 	.word	0x00010ca0


	//   ....[229]....
        /*081c*/ 	.word	0x00010cb0


	//   ....[230]....
        /*0820*/ 	.word	0x00010cc0


	//   ....[231]....
        /*0824*/ 	.word	0x00010cd0


	//   ....[232]....
        /*0828*/ 	.word	0x00010ce0


	//   ....[233]....
        /*082c*/ 	.word	0x00010cf0


	//   ....[234]....
        /*0830*/ 	.word	0x00010d00


	//   ....[235]....
        /*0834*/ 	.word	0x00010d10


	//   ....[236]....
        /*0838*/ 	.word	0x00010d20


	//   ....[237]....
        /*083c*/ 	.word	0x00010d30


	//   ....[238]....
        /*0840*/ 	.word	0x00010d40


	//   ....[239]....
        /*0844*/ 	.word	0x00010d50


	//   ....[240]....
        /*0848*/ 	.word	0x00010d60


	//   ....[241]....
        /*084c*/ 	.word	0x00010d70


	//   ....[242]....
        /*0850*/ 	.word	0x00010d80


	//   ....[243]....
        /*0854*/ 	.word	0x00010d90


	//   ....[244]....
        /*0858*/ 	.word	0x00010da0


	//   ....[245]....
        /*085c*/ 	.word	0x00010db0


	//   ....[246]....
        /*0860*/ 	.word	0x00010dc0


	//   ....[247]....
        /*0864*/ 	.word	0x00010dd0


	//   ....[248]....
        /*0868*/ 	.word	0x00010de0


	//   ....[249]....
        /*086c*/ 	.word	0x00010df0


	//----- nvinfo : EIATTR_EXIT_INSTR_OFFSETS
	.align		4
.L_804:
        /*0870*/ 	.byte	0x04, 0x1c
        /*0872*/ 	.short	(.L_806 - .L_805)


	//   ....[0]....
.L_805:
        /*0874*/ 	.word	0x00016680


	//   ....[1]....
        /*0878*/ 	.word	0x00016810


	//   ....[2]....
        /*087c*/ 	.word	0x00016fd0


	//   ....[3]....
        /*0880*/ 	.word	0x000170d0


	//----- nvinfo : EIATTR_MAX_THREADS
	.align		4
.L_806:
        /*0884*/ 	.byte	0x04, 0x05
        /*0886*/ 	.short	(.L_808 - .L_807)
.L_807:
        /*0888*/ 	.word	0x00000040
        /*088c*/ 	.word	0x00000001
        /*0890*/ 	.word	0x00000001


	//----- nvinfo : EIATTR_CRS_STACK_SIZE
	.align		4
.L_808:
        /*0894*/ 	.byte	0x04, 0x1e
        /*0896*/ 	.short	(.L_810 - .L_809)
.L_809:
        /*0898*/ 	.word	0x00000000
.L_810:


//--------------------- .nv.info._ZN17fastertransformer17batch_topk_kernelI6__halfLi16ELi32EEEvPKiPKT_PiPfS8_PKbS3_NS_14BeamHypothesesEiiifS4_ --------------------------
	.section	.nv.info._ZN17fastertransformer17batch_topk_kernelI6__halfLi16ELi32EEEvPKiPKT_PiPfS8_PKbS3_NS_14BeamHypothesesEiiifS4_,"",@"SHT_CUDA_INFO"
	.sectionflags	@""
	.align	4


	//----- nvinfo : EIATTR_CUDA_API_VERSION
	.align		4
        /*0000*/ 	.byte	0x04, 0x37
        /*0002*/ 	.short	(.L_812 - .L_811)
.L_811:
        /*0004*/ 	.word	0x00000082


	//----- nvinfo : EIATTR_SW2861232_WAR
	.align		4
.L_812:
        /*0008*/ 	.byte	0x01, 0x35
	.zero		2


	//----- nvinfo : EIATTR_PARAM_CBANK
	.align		4
        /*000c*/ 	.byte	0x04, 0x0a
        /*000e*/ 	.short	(.L_814 - .L_813)
	.align		4
.L_813:
        /*0010*/ 	.word	index@(.nv.constant0._ZN17fastertransformer17batch_topk_kernelI6__halfLi16ELi32EEEvPKiPKT_PiPfS8_PKbS3_NS_14BeamHypothesesEiiifS4_)
        /*0014*/ 	.short	0x0160
        /*0016*/ 	.short	0x00d2


	//----- nvinfo : EIATTR_CBANK_PARAM_SIZE
	.align		4
.L_814:
        /*0018*/ 	.byte	0x03, 0x19
        /*001a*/ 	.short	0x00d2


	//----- nvinfo : EIATTR_KPARAM_INFO
	.align		4
        /*001c*/ 	.byte	0x04, 0x17
        /*001e*/ 	.short	(.L_816 - .L_815)
.L_815:
        /*0020*/ 	.word	0x00000000
        /*0024*/ 	.short	0x000c
        /*0026*/ 	.short	0x00d0
        /*0028*/ 	.byte	0x00, 0xf0, 0x09, 0x00


	//----- nvinfo : EIATTR_KPARAM_INFO
	.align		4
.L_816:
        /*002c*/ 	.byte	0x04, 0x17
        /*002e*/ 	.short	(.L_818 - .L_817)
.L_817:
        /*0030*/ 	.word	0x00000000
        /*0034*/ 	.short	0x000b
        /*0036*/ 	.short	0x00cc
        /*0038*/ 	.byte	0x00, 0xf0, 0x11, 0x00


	//----- nvinfo : EIATTR_KPARAM_INFO
	.align		4
.L_818:
        /*003c*/ 	.byte	0x04, 0x17
        /*003e*/ 	.short	(.L_820 - .L_819)
.L_819:
        /*0040*/ 	.word	0x00000000
        /*0044*/ 	.short	0x000a
        /*0046*/ 	.short	0x00c8
        /*0048*/ 	.byte	0x00, 0xf0, 0x11, 0x00


	//----- nvinfo : EIATTR_KPARAM_INFO
	.align		4
.L_820:
        /*004c*/ 	.byte	0x04, 0x17
        /*004e*/ 	.short	(.L_822 - .L_821)
.L_821:
        /*0050*/ 	.word	0x00000000
        /*0054*/ 	.short	0x0009
        /*0056*/ 	.short	0x00c4
        /*0058*/ 	.byte	0x00, 0xf0, 0x11, 0x00


	//----- nvinfo : EIATTR_KPARAM_INFO
	.align		4
.L_822:
        /*005c*/ 	.byte	0x04, 0x17
        /*005e*/ 	.short	(.L_824 - .L_823)
.L_823:
        /*0060*/ 	.word	0x00000000
        /*0064*/ 	.short	0x0008
        /*0066*/ 	.short	0x00c0
        /*0068*/ 	.byte	0x00, 0xf0, 0x11, 0x00


	//----- nvinfo : EIATTR_KPARAM_INFO
	.align		4
.L_824:
        /*006c*/ 	.byte	0x04, 0x17
        /*006e*/ 	.short	(.L_826 - .L_825)
.L_825:
        /*0070*/ 	.word	0x00000000
        /*0074*/ 	.short	0x0007
        /*0076*/ 	.short	0x0038
        /*0078*/ 	.byte	0x00, 0xf0, 0x21, 0x02


	//----- nvinfo : EIATTR_KPARAM_INFO
	.align		4
.L_826:
        /*007c*/ 	.byte	0x04, 0x17
        /*007e*/ 	.short	(.L_828 - .L_827)
.L_827:
        /*0080*/ 	.word	0x00000000
        /*0084*/ 	.short	0x0006
        /*0086*/ 	.short	0x0030
        /*0088*/ 	.byte	0x00, 0xf0, 0x21, 0x00


	//----- nvinfo : EIATTR_KPARAM_INFO
	.align		4
.L_828:
        /*008c*/ 	.byte	0x04, 0x17
        /*008e*/ 	.short	(.L_830 - .L_829)
.L_829:
        /*0090*/ 	.word	0x00000000
        /*0094*/ 	.short	0x0005
        /*0096*/ 	.short	0x0028
        /*0098*/ 	.byte	0x00, 0xf0, 0x21, 0x00


	//----- nvinfo : EIATTR_KPARAM_INFO
	.align		4
.L_830:
        /*009c*/ 	.byte	0x04, 0x17
        /*009e*/ 	.short	(.L_832 - .L_831)
.L_831:
        /*00a0*/ 	.word	0x00000000
        /*00a4*/ 	.short	0x0004
        /*00a6*/ 	.short	0x0020
        /*00a8*/ 	.byte	0x00, 0xf0, 0x21, 0x00


	//----- nvinfo : EIATTR_KPARAM_INFO
	.align		4
.L_832:
        /*00ac*/ 	.byte	0x04, 0x17
        /*00ae*/ 	.short	(.L_834 - .L_833)
.L_833:
        /*00b0*/ 	.word	0x00000000
        /*00b4*/ 	.short	0x0003
        /*00b6*/ 	.short	0x0018
        /*00b8*/ 	.byte	0x00, 0xf0, 0x21, 0x00


	//----- nvinfo : EIATTR_KPARAM_INFO
	.align		4
.L_834:
        /*00bc*/ 	.byte	0x04, 0x17
        /*00be*/ 	.short	(.L_836 - .L_835)
.L_835:
        /*00c0*/ 	.word	0x00000000
        /*00c4*/ 	.short	0x0002
        /*00c6*/ 	.short	0x0010
        /*00c8*/ 	.byte	0x00, 0xf0, 0x21, 0x00


	//----- nvinfo : EIATTR_KPARAM_INFO
	.align		4
.L_836:
        /*00cc*/ 	.byte	0x04, 0x17
        /*00ce*/ 	.short	(.L_838 - .L_837)
.L_837:
        /*00d0*/ 	.word	0x00000000
        /*00d4*/ 	.short	0x0001
        /*00d6*/ 	.short	0x0008
        /*00d8*/ 	.byte	0x00, 0xf0, 0x21, 0x00


	//----- nvinfo : EIATTR_KPARAM_INFO
	.align		4
.L_838:
        /*00dc*/ 	.byte	0x04, 0x17
        /*00de*/ 	.short	(.L_840 - .L_839)
.L_839:
        /*00e0*/ 	.word	0x00000000
        /*00e4*/ 	.short	0x0000
        /*00e6*/ 	.short	0x0000
        /*00e8*/ 	.byte	0x00, 0xf0, 0x21, 0x00


	//----- nvinfo : EIATTR_MAXREG_COUNT
	.align		4
.L_840:
        /*00ec*/ 	.byte	0x03, 0x1b
        /*00ee*/ 	.short	0x00ff


	//----- nvinfo : EIATTR_NUM_BARRIERS
	.align		4
        /*00f0*/ 	.byte	0x02, 0x4c
        /*00f2*/ 	.byte	0x01
	.zero		1


	//----- nvinfo : EIATTR_MERCURY_ISA_VERSION
	.align		4
        /*00f4*/ 	.byte	0x03, 0x5f
        /*00f6*/ 	.short	0x0000


	//----- nvinfo : EIATTR_COOP_GROUP_MASK_REGIDS
	.align		4
        /*00f8*/ 	.byte	0x04, 0x29
        /*00fa*/ 	.short	(.L_842 - .L_841)


	//   ....[0]....
.L_841:
        /*00fc*/ 	.word	0xffffffff


	//   ....[1]....
        /*0100*/ 	.word	0xffffffff


	//   ....[2]....
        /*0104*/ 	.word	0xffffffff


	//   ....[3]....
        /*0108*/ 	.word	0xffffffff


	//   ....[4]....
        /*010c*/ 	.word	0xffffffff


	//   ....[5]....
        /*0110*/ 	.word	0xffffffff


	//   ....[6]....
        /*0114*/ 	.word	0xffffffff


	//   ....[7]....
        /*0118*/ 	.word	0xffffffff


	//   ....[8]....
        /*011c*/ 	.word	0xffffffff


	//   ....[9]....
        /*0120*/ 	.word	0xffffffff


	//   ....[10]....
        /*0124*/ 	.word	0xffffffff


	//   ....[11]....
        /*0128*/ 	.word	0xffffffff


	//   ....[12]....
        /*012c*/ 	.word	0xffffffff


	//   ....[13]....
        /*0130*/ 	.word	0xffffffff


	//   ....[14]....
        /*0134*/ 	.word	0xffffffff


	//   ....[15]....
        /*0138*/ 	.word	0xffffffff


	//   ....[16]....
        /*013c*/ 	.word	0xffffffff


	//   ....[17]....
        /*0140*/ 	.word	0xffffffff


	//   ....[18]....
        /*0144*/ 	.word	0xffffffff


	//   ....[19]....
        /*0148*/ 	.word	0xffffffff


	//   ....[20]....
        /*014c*/ 	.word	0xffffffff


	//   ....[21]....
        /*0150*/ 	.word	0xffffffff


	//   ....[22]....
        /*0154*/ 	.word	0xffffffff


	//   ....[23]....
        /*0158*/ 	.word	0xffffffff


	//   ....[24]....
        /*015c*/ 	.word	0xffffffff


	//   ....[25]....
        /*0160*/ 	.word	0xffffffff


	//   ....[26]....
        /*0164*/ 	.word	0xffffffff


	//   ....[27]....
        /*0168*/ 	.word	0xffffffff


	//   ....[28]....
        /*016c*/ 	.word	0xffffffff


	//   ....[29]....
        /*0170*/ 	.word	0xffffffff


	//   ....[30]....
        /*0174*/ 	.word	0xffffffff


	//   ....[31]....
        /*0178*/ 	.word	0xffffffff


	//   ....[32]....
        /*017c*/ 	.word	0xffffffff


	//   ....[33]....
        /*0180*/ 	.word	0xffffffff


	//   ....[34]....
        /*0184*/ 	.word	0xffffffff


	//   ....[35]....
        /*0188*/ 	.word	0xffffffff


	//   ....[36]....
        /*018c*/ 	.word	0xffffffff


	//   ....[37]....
        /*0190*/ 	.word	0xffffffff


	//   ....[38]....
        /*0194*/ 	.word	0xffffffff


	//   ....[39]....
        /*0198*/ 	.word	0xffffffff


	//   ....[40]....
        /*019c*/ 	.word	0xffffffff


	//   ....[41]....
        /*01a0*/ 	.word	0xffffffff


	//   ....[42]....
        /*01a4*/ 	.word	0xffffffff


	//   ....[43]....
        /*01a8*/ 	.word	0xffffffff


	//   ....[44]....
        /*01ac*/ 	.word	0xffffffff


	//   ....[45]....
        /*01b0*/ 	.word	0xffffffff


	//   ....[46]....
        /*01b4*/ 	.word	0xffffffff


	//   ....[47]....
        /*01b8*/ 	.word	0xffffffff


	//   ....[48]....
        /*01bc*/ 	.word	0xffffffff


	//   ....[49]....
        /*01c0*/ 	.word	0xffffffff


	//   ....[50]....
        /*01c4*/ 	.word	0xffffffff


	//   ....[51]....
        /*01c8*/ 	.word	0xffffffff


	//   ....[52]....
        /*01cc*/ 	.word	0xffffffff


	//   ....[53]....
        /*01d0*/ 	.word	0xffffffff


	//   ....[54]....
        /*01d4*/ 	.word	0xffffffff


	//   ....[55]....
        /*01d8*/ 	.word	0xffffffff


	//   ....[56]....
        /*01dc*/ 	.word	0xffffffff


	//   ....[57]....
        /*01e0*/ 	.word	0xffffffff


	//   ....[58]....
        /*01e4*/ 	.word	0xffffffff


	//   ....[59]....
        /*01e8*/ 	.word	0xffffffff


	//   ....[60]....
        /*01ec*/ 	.word	0xffffffff


	//   ....[61]....
        /*01f0*/ 	.word	0xffffffff


	//   ....[62]....
        /*01f4*/ 	.word	0xffffffff


	//   ....[63]....
        /*01f8*/ 	.word	0xffffffff


	//   ....[64]....
        /*01fc*/ 	.word	0xffffffff


	//   ....[65]....
        /*0200*/ 	.word	0xffffffff


	//   ....[66]....
        /*0204*/ 	.word	0xffffffff


	//   ....[67]....
        /*0208*/ 	.word	0xffffffff


	//   ....[68]....
        /*020c*/ 	.word	0xffffffff


	//   ....[69]....
        /*0210*/ 	.word	0xffffffff


	//   ....[70]....
        /*0214*/ 	.word	0xffffffff


	//   ....[71]....
        /*0218*/ 	.word	0xffffffff


	//   ....[72]....
        /*021c*/ 	.word	0xffffffff


	//   ....[73]....
        /*0220*/ 	.word	0xffffffff


	//   ....[74]....
        /*0224*/ 	.word	0xffffffff


	//   ....[75]....
        /*0228*/ 	.word	0xffffffff


	//   ....[76]....
        /*022c*/ 	.word	0xffffffff


	//   ....[77]....
        /*0230*/ 	.word	0xffffffff


	//   ....[78]....
        /*0234*/ 	.word	0xffffffff


	//   ....[79]....
        /*0238*/ 	.word	0xffffffff


	//   ....[80]....
        /*023c*/ 	.word	0xffffffff


	//   ....[81]....
        /*0240*/ 	.word	0xffffffff


	//   ....[82]....
        /*0244*/ 	.word	0xffffffff


	//   ....[83]....
        /*0248*/ 	.word	0xffffffff


	//   ....[84]....
        /*024c*/ 	.word	0xffffffff


	//   ....[85]....
        /*0250*/ 	.word	0xffffffff


	//   ....[86]....
        /*0254*/ 	.word	0xffffffff


	//   ....[87]....
        /*0258*/ 	.word	0xffffffff


	//   ....[88]....
        /*025c*/ 	.word	0xffffffff


	//   ....[89]....
        /*0260*/ 	.word	0xffffffff


	//   ....[90]....
        /*0264*/ 	.word	0xffffffff


	//   ....[91]....
        /*0268*/ 	.word	0xffffffff


	//   ....[92]....
        /*026c*/ 	.word	0xffffffff


	//   ....[93]....
        /*0270*/ 	.word	0xffffffff


	//   ....[94]....
        /*0274*/ 	.word	0xffffffff


	//   ....[95]....
        /*0278*/ 	.word	0xffffffff


	//   ....[96]....
        /*027c*/ 	.word	0xffffffff


	//   ....[97]....
        /*0280*/ 	.word	0xffffffff


	//   ....[98]....
        /*0284*/ 	.word	0xffffffff


	//   ....[99]....
        /*0288*/ 	.word	0xffffffff


	//   ....[100]....
        /*028c*/ 	.word	0xffffffff


	//   ....[101]....
        /*0290*/ 	.word	0xffffffff


	//   ....[102]....
        /*0294*/ 	.word	0xffffffff


	//   ....[103]....
        /*0298*/ 	.word	0xffffffff


	//   ....[104]....
        /*029c*/ 	.word	0xffffffff


	//   ....[105]....
        /*02a0*/ 	.word	0xffffffff


	//   ....[106]....
        /*02a4*/ 	.word	0xffffffff


	//   ....[107]....
        /*02a8*/ 	.word	0xffffffff


	//   ....[108]....
        /*02ac*/ 	.word	0xffffffff


	//   ....[109]....
        /*02b0*/ 	.word	0xffffffff


	//   ....[110]....
        /*02b4*/ 	.word	0xffffffff


	//   ....[111]....
        /*02b8*/ 	.word	0xffffffff


	//   ....[112]....
        /*02bc*/ 	.word	0xffffffff


	//   ....[113]....
        /*02c0*/ 	.word	0xffffffff


	//   ....[114]....
        /*02c4*/ 	.word	0xffffffff


	//   ....[115]....
        /*02c8*/ 	.word	0xffffffff


	//   ....[116]....
        /*02cc*/ 	.word	0xffffffff


	//   ....[117]....
        /*02d0*/ 	.word	0xffffffff


	//   ....[118]....
        /*02d4*/ 	.word	0xffffffff


	//   ....[119]....
        /*02d8*/ 	.word	0xffffffff


	//----- nvinfo : EIATTR_COOP_GROUP_INSTR_OFFSETS
	.align		4
.L_842:
        /*02dc*/ 	.byte	0x04, 0x28
        /*02de*/ 	.short	(.L_844 - .L_843)


	//   ....[0]....
.L_843:
        /*02e0*/ 	.word	0x00002be0


	//   ....[1]....
        /*02e4*/ 	.word	0x00002c00


	//   ....[2]....
        /*02e8*/ 	.word	0x00002c10


	//   ....[3]....
        /*02ec*/ 	.word	0x00002c20


	//   ....[4]....
        /*02f0*/ 	.word	0x00002c30


	//   ....[5]....
        /*02f4*/ 	.word	0x00002c40


	//   ....[6]....
        /*02f8*/ 	.word	0x00002c50


	//   ....[7]....
        /*02fc*/ 	.word	0x00002c60


	//   ....[8]....
        /*0300*/ 	.word	0x00002c70


	//   ....[9]....
        /*0304*/ 	.word	0x00002c80


	//   ....[10]....
        /*0308*/ 	.word	0x00002c90


	//   ....[11]....
        /*030c*/ 	.word	0x00002ca0


	//   ....[12]....
        /*0310*/ 	.word	0x00002cb0


	//   ....[13]....
        /*0314*/ 	.word	0x00002cc0


	//   ....[14]....
        /*0318*/ 	.word	0x00002cd0


	//   ....[15]....
        /*031c*/ 	.word	0x00002ce0


	//   ....[16]....
        /*0320*/ 	.word	0x00002cf0


	//   ....[17]....
        /*0324*/ 	.word	0x00002d00


	//   ....[18]....
        /*0328*/ 	.word	0x00002d10


	//   ....[19]....
        /*032c*/ 	.word	0x00002d20


	//   ....[20]....
        /*0330*/ 	.word	0x00002d30


	//   ....[21]....
        /*0334*/ 	.word	0x00002d40


	//   ....[22]....
        /*0338*/ 	.word	0x00002d50


	//   ....[23]....
        /*033c*/ 	.word	0x00002d60


	//   ....[24]....
        /*0340*/ 	.word	0x00003ea0


	//   ....[25]....
        /*0344*/ 	.word	0x00003ed0


	//   ....[26]....
        /*0348*/ 	.word	0x00003ee0


	//   ....[27]....
        /*034c*/ 	.word	0x00003ef0


	//   ....[28]....
        /*0350*/ 	.word	0x00003f00


	//   ....[29]....
        /*0354*/ 	.word	0x00003f10


	//   ....[30]....
        /*0358*/ 	.word	0x00003f20


	//   ....[31]....
        /*035c*/ 	.word	0x00003f30


	//   ....[32]....
        /*0360*/ 	.word	0x00003f40


	//   ....[33]....
        /*0364*/ 	.word	0x00003f50


	//   ....[34]....
        /*0368*/ 	.word	0x00003f60


	//   ....[35]....
        /*036c*/ 	.word	0x00003f70


	//   ....[36]....
        /*0370*/ 	.word	0x00003f80


	//   ....[37]....
        /*0374*/ 	.word	0x00003f90


	//   ....[38]....
        /*0378*/ 	.word	0x00003fa0


	//   ....[39]....
        /*037c*/ 	.word	0x00003fb0


	//   ....[40]....
        /*0380*/ 	.word	0x00003fc0


	//   ....[41]....
        /*0384*/ 	.word	0x00003fd0


	//   ....[42]....
        /*0388*/ 	.word	0x00003fe0


	//   ....[43]....
        /*038c*/ 	.word	0x00003ff0


	//   ....[44]....
        /*0390*/ 	.word	0x00004000


	//   ....[45]....
        /*0394*/ 	.word	0x00004010


	//   ....[46]....
        /*0398*/ 	.word	0x00004020


	//   ....[47]....
        /*039c*/ 	.word	0x00004030


	//   ....[48]....
        /*03a0*/ 	.word	0x00005150


	//   ....[49]....
        /*03a4*/ 	.word	0x00005180


	//   ....[50]....
        /*03a8*/ 	.word	0x00005190


	//   ....[51]....
        /*03ac*/ 	.word	0x000051a0


	//   ....[52]....
        /*03b0*/ 	.word	0x000051b0


	//   ....[53]....
        /*03b4*/ 	.word	0x000051c0


	//   ....[54]....
        /*03b8*/ 	.word	0x000051d0


	//   ....[55]....
        /*03bc*/ 	.word	0x000051e0


	//   ....[56]....
        /*03c0*/ 	.word	0x000051f0


	//   ....[57]....
        /*03c4*/ 	.word	0x00005200


	//   ....[58]....
        /*03c8*/ 	.word	0x00005210


	//   ....[59]....
        /*03cc*/ 	.word	0x00005220


	//   ....[60]....
        /*03d0*/ 	.word	0x00005230


	//   ....[61]....
        /*03d4*/ 	.word	0x00005240


	//   ....[62]....
        /*03d8*/ 	.word	0x00005250


	//   ....[63]....
        /*03dc*/ 	.word	0x00005260


	//   ....[64]....
        /*03e0*/ 	.word	0x00005270


	//   ....[65]....
        /*03e4*/ 	.word	0x00005280


	//   ....[66]....
        /*03e8*/ 	.word	0x00005290


	//   ....[67]....
        /*03ec*/ 	.word	0x000052a0


	//   ....[68]....
        /*03f0*/ 	.word	0x000052b0


	//   ....[69]....
        /*03f4*/ 	.word	0x000052c0


	//   ....[70]....
        /*03f8*/ 	.word	0x000052d0


	//   ....[71]....
        /*03fc*/ 	.word	0x000052e0


	//   ....[72]....
        /*0400*/ 	.word	0x00006400


	//   ....[73]....
        /*0404*/ 	.word	0x00006430


	//   ....[74]....
        /*0408*/ 	.word	0x00006440


	//   ....[75]....
        /*040c*/ 	.word	0x00006450


	//   ....[76]....
        /*0410*/ 	.word	0x00006460


	//   ....[77]....
        /*0414*/ 	.word	0x00006470


	//   ....[78]....
        /*0418*/ 	.word	0x00006480


	//   ....[79]....
        /*041c*/ 	.word	0x00006490


	//   ....[80]....
        /*0420*/ 	.word	0x000064a0


	//   ....[81]....
        /*0424*/ 	.word	0x000064b0


	//   ....[82]....
        /*0428*/ 	.word	0x000064c0


	//   ....[83]....
        /*042c*/ 	.word	0x000064d0


	//   ....[84]....
        /*0430*/ 	.word	0x000064e0


	//   ....[85]....
        /*0434*/ 	.word	0x000064f0


	//   ....[86]....
        /*0438*/ 	.word	0x00006500


	//   ....[87]....
        /*043c*/ 	.word	0x00006510


	//   ....[88]....
        /*0440*/ 	.word	0x00006520


	//   ....[89]....
        /*0444*/ 	.word	0x00006530


	//   ....[90]....
        /*0448*/ 	.word	0x00006540


	//   ....[91]....
        /*044c*/ 	.word	0x00006550


	//   ....[92]....
        /*0450*/ 	.word	0x00006560


	//   ....[93]....
        /*0454*/ 	.word	0x00006570


	//   ....[94]....
        /*0458*/ 	.word	0x00006580


	//   ....[95]....
        /*045c*/ 	.word	0x00006590


	//   ....[96]....
        /*0460*/ 	.word	0x000076b0


	//   ....[97]....
        /*0464*/ 	.word	0x000076e0


	//   ....[98]....
        /*0468*/ 	.word	0x000076f0


	//   ....[99]....
        /*046c*/ 	.word	0x00007700


	//   ....[100]....
        /*0470*/ 	.word	0x00007710


	//   ....[101]....
        /*0474*/ 	.word	0x00007720


	//   ....[102]....
        /*0478*/ 	.word	0x00007730


	//   ....[103]....
        /*047c*/ 	.word	0x00007740


	//   ....[104]....
        /*0480*/ 	.word	0x00007750


	//   ....[105]....
        /*0484*/ 	.word	0x00007760


	//   ....[106]....
        /*0488*/ 	.word	0x00007770


	//   ....[107]....
        /*048c*/ 	.word	0x00007780


	//   ....[108]....
        /*0490*/ 	.word	0x00007790


	//   ....[109]....
        /*0494*/ 	.word	0x000077a0


	//   ....[110]....
        /*0498*/ 	.word	0x000077b0


	//   ....[111]....
        /*049c*/ 	.word	0x000077c0


	//   ....[112]....
        /*04a0*/ 	.word	0x000077d0


	//   ....[113]....
        /*04a4*/ 	.word	0x000077e0


	//   ....[114]....
        /*04a8*/ 	.word	0x000077f0


	//   ....[115]....
        /*04ac*/ 	.word	0x00007800


	//   ....[116]....
        /*04b0*/ 	.word	0x00007810


	//   ....[117]....
        /*04b4*/ 	.word	0x00007820


	//   ....[118]....
        /*04b8*/ 	.word	0x00007830


	//   ....[119]....
        /*04bc*/ 	.word	0x00007840


	//----- nvinfo : EIATTR_EXIT_INSTR_OFFSETS
	.align		4
.L_844:
        /*04c0*/ 	.byte	0x04, 0x1c
        /*04c2*/ 	.short	(.L_846 - .L_845)


	//   ....[0]....
.L_845:
        /*04c4*/ 	.word	0x000001d0


	//   ....[1]....
        /*04c8*/ 	.word	0x0000b350


	//   ....[2]....
        /*04cc*/ 	.word	0x0000b3e0


	//   ....[3]....
        /*04d0*/ 	.word	0x0000b430


	//   ....[4]....
        /*04d4*/ 	.word	0x0000b470


	//----- nvinfo : EIATTR_MAX_THREADS
	.align		4
.L_846:
        /*04d8*/ 	.byte	0x04, 0x05
        /*04da*/ 	.short	(.L_848 - .L_847)
.L_847:
        /*04dc*/ 	.word	0x00000020
        /*04e0*/ 	.word	0x00000001
        /*04e4*/ 	.word	0x00000001


	//----- nvinfo : EIATTR_CRS_STACK_SIZE
	.align		4
.L_848:
        /*04e8*/ 	.byte	0x04, 0x1e
        /*04ea*/ 	.short	(.L_850 - .L_849)
.L_849:
        /*04ec*/ 	.word	0x00000000
.L_850:


//--------------------- .nv.info._ZN17fastertransformer38beam_online_softmax_topk_stage2_kernelI6__halfLi16ELi128EEEvPKfS3_PiPT_ii --------------------------
	.section	.nv.info._ZN17fastertransformer38beam_online_softmax_topk_stage2_kernelI6__halfLi16ELi128EEEvPKfS3_PiPT_ii,"",@"SHT_CUDA_INFO"
	.sectionflags	@""
	.align	4


	//----- nvinfo : EIATTR_CUDA_API_VERSION
	.align		4
        /*0000*/ 	.byte	0x04, 0x37
        /*0002*/ 	.short	(.L_852 - .L_851)
.L_851:
        /*0004*/ 	.word	0x00000082


	//----- nvinfo : EIATTR_SW2861232_WAR
	.align		4
.L_852:
        /*0008*/ 	.byte	0x01, 0x35
	.zero		2


	//----- nvinfo : EIATTR_PARAM_CBANK
	.align		4
        /*000c*/ 	.byte	0x04, 0x0a
        /*000e*/ 	.short	(.L_854 - .L_853)
	.align		4
.L_853:
        /*0010*/ 	.word	index@(.nv.constant0._ZN17fastertransformer38beam_online_softmax_topk_stage2_kernelI6__halfLi16ELi128EEEvPKfS3_PiPT_ii)
        /*0014*/ 	.short	0x0160
        /*0016*/ 	.short	0x0028


	//----- nvinfo : EIATTR_CBANK_PARAM_SIZE
	.align		4
.L_854:
        /*0018*/ 	.byte	0x03, 0x19
        /*001a*/ 	.short	0x0028


	//----- nvinfo : EIATTR_KPARAM_INFO
	.align		4
        /*001c*/ 	.byte	0x04, 0x17
        /*001e*/ 	.short	(.L_856 - .L_855)
.L_855:
        /*0020*/ 	.word	0x00000000
        /*0024*/ 	.short	0x0005
        /*0026*/ 	.short	0x0024
        /*0028*/ 	.byte	0x00, 0xf0, 0x11, 0x00


	//----- nvinfo : EIATTR_KPARAM_INFO
	.align		4
.L_856:
        /*002c*/ 	.byte	0x04, 0x17
        /*002e*/ 	.short	(.L_858 - .L_857)
.L_857:
        /*0030*/ 	.word	0x00000000
        /*0034*/ 	.short	0x0004
        /*0036*/ 	.short	0x0020
        /*0038*/ 	.byte	0x00, 0xf0, 0x11, 0x00


	//----- nvinfo : EIATTR_KPARAM_INFO
	.align		4
.L_858:
        /*003c*/ 	.byte	0x04, 0x17
        /*003e*/ 	.short	(.L_860 - .L_859)
.L_859:
        /*0040*/ 	.word	0x00000000
        /*0044*/ 	.short	0x0003
        /*0046*/ 	.short	0x0018
        /*0048*/ 	.byte	0x00, 0xf0, 0x21, 0x00


	//----- nvinfo : EIATTR_KPARAM_INFO
	.align		4
.L_860:
        /*004c*/ 	.byte	0x04, 0x17
        /*004e*/ 	.short	(.L_862 - .L_861)
.L_861:
        /*0050*/ 	.word	0x00000000
        /*0054*/ 	.short	0x0002
        /*0056*/ 	.short	0x0010
        /*0058*/ 	.byte	0x00, 0xf0, 0x21, 0x00


	//----- nvinfo : EIATTR_KPARAM_INFO
	.align		4
.L_862:
        /*005c*/ 	.byte	0x04, 0x17
        /*005e*/ 	.short	(.L_864 - .L_863)
.L_863:
        /*0060*/ 	.word	0x00000000
        /*0064*/ 	.short	0x0001
        /*0066*/ 	.short	0x0008
        /*0068*/ 	.byte	0x00, 0xf0, 0x21, 0x00


	//----- nvinfo : EIATTR_KPARAM_INFO
	.align		4
.L_864:
        /*006c*/ 	.byte	0x04, 0x17
        /*006e*/ 	.short	(.L_866 - .L_865)
.L_865:
        /*0070*/ 	.word	0x00000000
        /*0074*/ 	.short	0x0000
        /*0076*/ 	.short	0x0000
        /*0078*/ 	.byte	0x00, 0xf0, 0x21, 0x00


	//----- nvinfo : EIATTR_MAXREG_COUNT
	.align		4
.L_866:
        /*007c*/ 	.byte	0x03, 0x1b
        /*007e*/ 	.short	0x00ff


	//----- nvinfo : EIATTR_NUM_BARRIERS
	.align		4
        /*0080*/ 	.byte	0x02, 0x4c
        /*0082*/ 	.byte	0x01
	.zero		1


	//----- nvinfo : EIATTR_MERCURY_ISA_VERSION
	.align		4
        /*0084*/ 	.byte	0x03, 0x5f
        /*0086*/ 	.short	0x0000


	//----- nvinfo : EIATTR_COOP_GROUP_MASK_REGIDS
	.align		4
        /*0088*/ 	.byte	0x04, 0x29
        /*008a*/ 	.short	(.L_868 - .L_867)


	//   ....[0]....
.L_867:
        /*008c*/ 	.word	0xffffffff


	//   ....[1]....
        /*0090*/ 	.word	0xffffffff


	//   ....[2]....
        /*0094*/ 	.word	0xffffffff


	//   ....[3]....
        /*0098*/ 	.word	0xffffffff


	//   ....[4]....
        /*009c*/ 	.word	0xffffffff


	//   ....[5]....
        /*00a0*/ 	.word	0xffffffff


	//   ....[6]....
        /*00a4*/ 	.word	0xffffffff


	//   ....[7]....
        /*00a8*/ 	.word	0xffffffff


	//   ....[8]....
        /*00ac*/ 	.word	0xffffffff


	//   ....[9]....
        /*00b0*/ 	.word	0xffffffff


	//   ....[10]....
        /*00b4*/ 	.word	0xffffffff


	//   ....[11]....
        /*00b8*/ 	.word	0xffffffff


	//   ....[12]....
        /*00bc*/ 	.word	0xffffffff


	//   ....[13]....
        /*00c0*/ 	.word	0xffffffff


	//   ....[14]....
        /*00c4*/ 	.word	0xffffffff


	//   ....[15]....
        /*00c8*/ 	.word	0xffffffff


	//   ....[16]....
        /*00cc*/ 	.word	0xffffffff


	//   ....[17]....
        /*00d0*/ 	.word	0xffffffff


	//   ....[18]....
        /*00d4*/ 	.word	0xffffffff


	//   ....[19]....
        /*00d8*/ 	.word	0xffffffff


	//   ....[20]....
        /*00dc*/ 	.word	0xffffffff


	//   ....[21]....
        /*00e0*/ 	.word	0xffffffff


	//   ....[22]....
        /*00e4*/ 	.word	0xffffffff


	//   ....[23]....
        /*00e8*/ 	.word	0xffffffff


	//   ....[24]....
        /*00ec*/ 	.word	0xffffffff


	//   ....[25]....
        /*00f0*/ 	.word	0xffffffff


	//   ....[26]....
        /*00f4*/ 	.word	0xffffffff


	//   ....[27]....
        /*00f8*/ 	.word	0xffffffff


	//   ....[28]....
        /*00fc*/ 	.word	0xffffffff


	//   ....[29]....
        /*0100*/ 	.word	0xffffffff


	//   ....[30]....
        /*0104*/ 	.word	0xffffffff


	//   ....[31]....
        /*0108*/ 	.word	0xffffffff


	//   ....[32]....
        /*010c*/ 	.word	0xffffffff


	//   ....[33]....
        /*0110*/ 	.word	0xffffffff


	//   ....[34]....
        /*0114*/ 	.word	0xffffffff


	//   ....[35]....
        /*0118*/ 	.word	0xffffffff


	//   ....[36]....
        /*011c*/ 	.word	0xffffffff


	//   ....[37]....
        /*0120*/ 	.word	0xffffffff


	//   ....[38]....
        /*0124*/ 	.word	0xffffffff


	//   ....[39]....
        /*0128*/ 	.word	0xffffffff


	//   ....[40]....
        /*012c*/ 	.word	0xffffffff


	//   ....[41]....
        /*0130*/ 	.word	0xffffffff


	//   ....[42]....
        /*0134*/ 	.word	0xffffffff


	//   ....[43]....
        /*0138*/ 	.word	0xffffffff


	//   ....[44]....
        /*013c*/ 	.word	0xffffffff


	//   ....[45]....
        /*0140*/ 	.word	0xffffffff


	//   ....[46]....
        /*0144*/ 	.word	0xffffffff


	//   ....[47]....
        /*0148*/ 	.word	0xffffffff


	//   ....[48]....
        /*014c*/ 	.word	0xffffffff


	//   ....[49]....
        /*0150*/ 	.word	0xffffffff


	//   ....[50]....
        /*0154*/ 	.word	0xffffffff


	//   ....[51]....
        /*0158*/ 	.word	0xffffffff


	//   ....[52]....
        /*015c*/ 	.word	0xffffffff


	//   ....[53]....
        /*0160*/ 	.word	0xffffffff


	//   ....[54]....
        /*0164*/ 	.word	0xffffffff


	//   ....[55]....
        /*0168*/ 	.word	0xffffffff


	//   ....[56]....
        /*016c*/ 	.word	0xffffffff


	//   ....[57]....
        /*0170*/ 	.word	0xffffffff


	//   ....[58]....
        /*0174*/ 	.word	0xffffffff


	//   ....[59]....
        /*0178*/ 	.word	0xffffffff


	//   ....[60]....
        /*017c*/ 	.word	0xffffffff


	//   ....[61]....
        /*0180*/ 	.word	0xffffffff


	//   ....[62]....
        /*0184*/ 	.word	0xffffffff


	//   ....[63]....
        /*0188*/ 	.word	0xffffffff


	//   ....[64]....
        /*018c*/ 	.word	0xffffffff


	//   ....[65]....
        /*0190*/ 	.word	0xffffffff


	//   ....[66]....
        /*0194*/ 	.word	0xffffffff


	//   ....[67]....
        /*0198*/ 	.word	0xffffffff


	//   ....[68]....
        /*019c*/ 	.word	0xffffffff


	//   ....[69]....
        /*01a0*/ 	.word	0xffffffff


	//   ....[70]....
        /*01a4*/ 	.word	0xffffffff


	//   ....[71]....
        /*01a8*/ 	.word	0xffffffff


	//   ....[72]....
        /*01ac*/ 	.word	0xffffffff


	//   ....[73]....
        /*01b0*/ 	.word	0xffffffff


	//   ....[74]....
        /*01b4*/ 	.word	0xffffffff


	//   ....[75]....
        /*01b8*/ 	.word	0xffffffff


	//   ....[76]....
        /*01bc*/ 	.word	0xffffffff


	//   ....[77]....
        /*01c0*/ 	.word	0xffffffff


	//   ....[78]....
        /*01c4*/ 	.word	0xffffffff


	//   ....[79]....
        /*01c8*/ 	.word	0xffffffff


	//   ....[80]....
        /*01cc*/ 	.word	0xffffffff


	//   ....[81]....
        /*01d0*/ 	.word	0xffffffff


	//   ....[82]....
        /*01d4*/ 	.word	0xffffffff


	//   ....[83]....
        /*01d8*/ 	.word	0xffffffff


	//   ....[84]....
        /*01dc*/ 	.word	0xffffffff


	//   ....[85]....
        /*01e0*/ 	.word	0xffffffff


	//   ....[86]....
        /*01e4*/ 	.word	0xffffffff


	//   ....[87]....
        /*01e8*/ 	.word	0xffffffff


	//   ....[88]....
        /*01ec*/ 	.word	0xffffffff


	//   ....[89]....
        /*01f0*/ 	.word	0xffffffff


	//   ....[90]....
        /*01f4*/ 	.word	0xffffffff


	//   ....[91]....
        /*01f8*/ 	.word	0xffffffff


	//   ....[92]....
        /*01fc*/ 	.word	0xffffffff


	//   ....[93]....
        /*0200*/ 	.word	0xffffffff


	//   ....[94]....
        /*0204*/ 	.word	0xffffffff


	//   ....[95]....
        /*0208*/ 	.word	0xffffffff


	//   ....[96]....
        /*020c*/ 	.word	0xffffffff


	//   ....[97]....
        /*0210*/ 	.word	0xffffffff


	//   ....[98]....
        /*0214*/ 	.word	0xffffffff


	//   ....[99]....
        /*0218*/ 	.word	0xffffffff


	//   ....[100]....
        /*021c*/ 	.word	0xffffffff


	//   ....[101]....
        /*0220*/ 	.word	0xffffffff


	//   ....[102]....
        /*0224*/ 	.word	0xffffffff


	//   ....[103]....
        /*0228*/ 	.word	0xffffffff


	//   ....[104]....
        /*022c*/ 	.word	0xffffffff


	//   ....[105]....
        /*0230*/ 	.word	0xffffffff


	//   ....[106]....
        /*0234*/ 	.word	0xffffffff


	//   ....[107]....
        /*0238*/ 	.word	0xffffffff


	//   ....[108]....
        /*023c*/ 	.word	0xffffffff


	//   ....[109]....
        /*0240*/ 	.word	0xffffffff


	//   ....[110]....
        /*0244*/ 	.word	0xffffffff


	//   ....[111]....
        /*0248*/ 	.word	0xffffffff


	//   ....[112]....
        /*024c*/ 	.word	0xffffffff


	//   ....[113]....
        /*0250*/ 	.word	0xffffffff


	//   ....[114]....
        /*0254*/ 	.word	0xffffffff


	//   ....[115]....
        /*0258*/ 	.word	0xffffffff


	//   ....[116]....
        /*025c*/ 	.word	0xffffffff


	//   ....[117]....
        /*0260*/ 	.word	0xffffffff


	//   ....[118]....
        /*0264*/ 	.word	0xffffffff


	//   ....[119]....
        /*0268*/ 	.word	0xffffffff


	//   ....[120]....
        /*026c*/ 	.word	0xffffffff


	//   ....[121]....
        /*0270*/ 	.word	0xffffffff


	//   ....[122]....
        /*0274*/ 	.word	0xffffffff


	//   ....[123]....
        /*0278*/ 	.word	0xffffffff


	//   ....[124]....
        /*027c*/ 	.word	0xffffffff


	//   ....[125]....
        /*0280*/ 	.word	0xffffffff


	//   ....[126]....
        /*0284*/ 	.word	0xffffffff


	//   ....[127]....
        /*0288*/ 	.word	0xffffffff


	//   ....[128]....
        /*028c*/ 	.word	0xffffffff


	//   ....[129]....
        /*0290*/ 	.word	0xffffffff


	//----- nvinfo : EIATTR_COOP_GROUP_INSTR_OFFSETS
	.align		4
.L_868:
        /*0294*/ 	.byte	0x04, 0x28
        /*0296*/ 	.short	(.L_870 - .L_869)


	//   ....[0]....
.L_869:
        /*0298*/ 	.word	0x00001840


	//   ....[1]....
        /*029c*/ 	.word	0x00001850


	//   ....[2]....
        /*02a0*/ 	.word	0x00001860


	//   ....[3]....
        /*02a4*/ 	.word	0x00001870


	//   ....[4]....
        /*02a8*/ 	.word	0x00001880


	//   ....[5]....
        /*02ac*/ 	.word	0x00001890


	//   ....[6]....
        /*02b0*/ 	.word	0x000018a0


	//   ....[7]....
        /*02b4*/ 	.word	0x000018b0


	//   ....[8]....
        /*02b8*/ 	.word	0x000018e0


	//   ....[9]....
        /*02bc*/ 	.word	0x000018f0


	//   ....[10]....
        /*02c0*/ 	.word	0x00001930


	//   ....[11]....
        /*02c4*/ 	.word	0x00001940


	//   ....[12]....
        /*02c8*/ 	.word	0x00001950


	//   ....[13]....
        /*02cc*/ 	.word	0x00001960


	//   ....[14]....
        /*02d0*/ 	.word	0x00001970


	//   ....[15]....
        /*02d4*/ 	.word	0x00001980


	//   ....[16]....
        /*02d8*/ 	.word	0x00001990


	//   ....[17]....
        /*02dc*/ 	.word	0x000019a0


	//   ....[18]....
        /*02e0*/ 	.word	0x000019b0


	//   ....[19]....
        /*02e4*/ 	.word	0x000019c0


	//   ....[20]....
        /*02e8*/ 	.word	0x00001a20


	//   ....[21]....
        /*02ec*/ 	.word	0x00001a30


	//   ....[22]....
        /*02f0*/ 	.word	0x00001a40


	//   ....[23]....
        /*02f4*/ 	.word	0x00001a50


	//   ....[24]....
        /*02f8*/ 	.word	0x00001a60


	//   ....[25]....
        /*02fc*/ 	.word	0x00001a70


	//   ....[26]....
        /*0300*/ 	.word	0x00002ca0


	//   ....[27]....
        /*0304*/ 	.word	0x00002cd0


	//   ....[28]....
        /*0308*/ 	.word	0x00002ce0


	//   ....[29]....
        /*030c*/ 	.word	0x00002cf0


	//   ....[30]....
        /*0310*/ 	.word	0x00002d00


	//   ....[31]....
        /*0314*/ 	.word	0x00002d10


	//   ....[32]....
        /*0318*/ 	.word	0x00002d20


	//   ....[33]....
        /*031c*/ 	.word	0x00002d40


	//   ....[34]....
        /*0320*/ 	.word	0x00002d50


	//   ....[35]....
        /*0324*/ 	.word	0x00002d70


	//   ....[36]....
        /*0328*/ 	.word	0x00002da0


	//   ....[37]....
        /*032c*/ 	.word	0x00002dc0


	//   ....[38]....
        /*0330*/ 	.word	0x00002dd0


	//   ....[39]....
        /*0334*/ 	.word	0x00002e10


	//   ....[40]....
        /*0338*/ 	.word	0x00002e20


	//   ....[41]....
        /*033c*/ 	.word	0x00002e70


	//   ....[42]....
        /*0340*/ 	.word	0x00002e80


	//   ....[43]....
        /*0344*/ 	.word	0x00002eb0


	//   ....[44]....
        /*0348*/ 	.word	0x00002ec0


	//   ....[45]....
        /*034c*/ 	.word	0x00002ed0


	//   ....[46]....
        /*0350*/ 	.word	0x00002ee0


	//   ....[47]....
        /*0354*/ 	.word	0x00002ef0


	//   ....[48]....
        /*0358*/ 	.word	0x00002f00


	//   ....[49]....
        /*035c*/ 	.word	0x00002f10


	//   ....[50]....
        /*0360*/ 	.word	0x00002f20


	//   ....[51]....
        /*0364*/ 	.word	0x00002f30


	//   ....[52]....
        /*0368*/ 	.word	0x000040c0


	//   ....[53]....
        /*036c*/ 	.word	0x000040f0


	//   ....[54]....
        /*0370*/ 	.word	0x00004100


	//   ....[55]....
        /*0374*/ 	.word	0x00004110


	//   ....[56]....
        /*0378*/ 	.word	0x00004120


	//   ....[57]....
        /*037c*/ 	.word	0x00004130


	//   ....[58]....
        /*0380*/ 	.word	0x00004140


	//   ....[59]....
        /*0384*/ 	.word	0x00004160


	//   ....[60]....
        /*0388*/ 	.word	0x00004170


	//   ....[61]....
        /*038c*/ 	.word	0x00004190


	//   ....[62]....
        /*0390*/ 	.word	0x000041c0


	//   ....[63]....
        /*0394*/ 	.word	0x000041e0


	//   ....[64]....
        /*0398*/ 	.word	0x000041f0


	//   ....[65]....
        /*039c*/ 	.word	0x00004230


	//   ....[66]....
        /*03a0*/ 	.word	0x00004240


	//   ....[67]....
        /*03a4*/ 	.word	0x00004290


	//   ....[68]....
        /*03a8*/ 	.word	0x000042a0


	//   ....[69]....
        /*03ac*/ 	.word	0x000042d0


	//   ....[70]....
        /*03b0*/ 	.word	0x000042e0


	//   ....[71]....
        /*03b4*/ 	.word	0x000042f0


	//   ....[72]....
        /*03b8*/ 	.word	0x00004300


	//   ....[73]....
        /*03bc*/ 	.word	0x00004310


	//   ....[74]....
        /*03c0*/ 	.word	0x00004320


	//   ....[75]....
        /*03c4*/ 	.word	0x00004330


	//   ....[76]....
        /*03c8*/ 	.word	0x00004340


	//   ....[77]....
        /*03cc*/ 	.word	0x00004350


	//   ....[78]....
        /*03d0*/ 	.word	0x000054e0


	//   ....[79]....
        /*03d4*/ 	.word	0x00005510


	//   ....[80]....
        /*03d8*/ 	.word	0x00005520


	//   ....[81]....
        /*03dc*/ 	.word	0x00005530


	//   ....[82]....
        /*03e0*/ 	.word	0x00005540


	//   ....[83]....
        /*03e4*/ 	.word	0x00005550


	//   ....[84]....
        /*03e8*/ 	.word	0x00005560


	//   ....[85]....
        /*03ec*/ 	.word	0x00005580


	//   ....[86]....
        /*03f0*/ 	.word	0x00005590


	//   ....[87]....
        /*03f4*/ 	.word	0x000055b0


	//   ....[88]....
        /*03f8*/ 	.word	0x000055e0


	//   ....[89]....
        /*03fc*/ 	.word	0x00005600


	//   ....[90]....
        /*0400*/ 	.word	0x00005610


	//   ....[91]....
        /*0404*/ 	.word	0x00005650


	//   ....[92]....
        /*0408*/ 	.word	0x00005660


	//   ....[93]....
        /*040c*/ 	.word	0x000056b0


	//   ....[94]....
        /*0410*/ 	.word	0x000056c0


	//   ....[95]....
        /*0414*/ 	.word	0x000056f0


	//   ....[96]....
        /*0418*/ 	.word	0x00005700


	//   ....[97]....
        /*041c*/ 	.word	0x00005710


	//   ....[98]....
        /*0420*/ 	.word	0x00005720


	//   ....[99]....
        /*0424*/ 	.word	0x00005730


	//   ....[100]....
        /*0428*/ 	.word	0x00005740


	//   ....[101]....
        /*042c*/ 	.word	0x00005750


	//   ....[102]....
        /*0430*/ 	.word	0x00005760


	//   ....[103]....
        /*0434*/ 	.word	0x00005770


	//   ....[104]....
        /*0438*/ 	.word	0x00006900


	//   ....[105]....
        /*043c*/ 	.word	0x00006930


	//   ....[106]....
        /*0440*/ 	.word	0x00006940


	//   ....[107]....
        /*0444*/ 	.word	0x00006950


	//   ....[108]....
        /*0448*/ 	.word	0x00006960


	//   ....[109]....
        /*044c*/ 	.word	0x00006970


	//   ....[110]....
        /*0450*/ 	.word	0x00006980


	//   ....[111]....
        /*0454*/ 	.word	0x000069a0


	//   ....[112]....
        /*0458*/ 	.word	0x000069b0


	//   ....[113]....
        /*045c*/ 	.word	0x000069d0


	//   ....[114]....
        /*0460*/ 	.word	0x00006a00


	//   ....[115]....
        /*0464*/ 	.word	0x00006a20


	//   ....[116]....
        /*0468*/ 	.word	0x00006a30


	//   ....[117]....
        /*046c*/ 	.word	0x00006a70


	//   ....[118]....
        /*0470*/ 	.word	0x00006a80


	//   ....[119]....
        /*0474*/ 	.word	0x00006ad0


	//   ....[120]....
        /*0478*/ 	.word	0x00006ae0


	//   ....[121]....
        /*047c*/ 	.word	0x00006b10


	//   ....[122]....
        /*0480*/ 	.word	0x00006b20


	//   ....[123]....
        /*0484*/ 	.word	0x00006b30


	//   ....[124]....
        /*0488*/ 	.word	0x00006b40


	//   ....[125]....
        /*048c*/ 	.word	0x00006b50


	//   ....[126]....
        /*0490*/ 	.word	0x00006b60


	//   ....[127]....
        /*0494*/ 	.word	0x00006b70


	//   ....[128]....
        /*0498*/ 	.word	0x00006b80


	//   ....[129]....
        /*049c*/ 	.word	0x00006b90


	//----- nvinfo : EIATTR_EXIT_INSTR_OFFSETS
	.align		4
.L_870:
        /*04a0*/ 	.byte	0x04, 0x1c
        /*04a2*/ 	.short	(.L_872 - .L_871)


	//   ....[0]....
.L_871:
        /*04a4*/ 	.word	0x0000b5d0


	//   ....[1]....
        /*04a8*/ 	.word	0x0000bec0


	//   ....[2]....
        /*04ac*/ 	.word	0x0000bf50


	//----- nvinfo : EIATTR_MAX_THREADS
	.align		4
.L_872:
        /*04b0*/ 	.byte	0x04, 0x05
        /*04b2*/ 	.short	(.L_874 - .L_873)
.L_873:
        /*04b4*/ 	.word	0x00000080
        /*04b8*/ 	.word	0x00000001
        /*04bc*/ 	.word	0x00000001


	//----- nvinfo : EIATTR_CRS_STACK_SIZE
	.align		4
.L_874:
        /*04c0*/ 	.byte	0x04, 0x1e
        /*04c2*/ 	.short	(.L_876 - .L_875)
.L_875:
        /*04c4*/ 	.word	0x00000000
.L_876:


//--------------------- .nv.info._ZN17fastertransformer38beam_online_softmax_topk_stage2_kernelI6__halfLi16ELi64EEEvPKfS3_PiPT_ii --------------------------
	.section	.nv.info._ZN17fastertransformer38beam_online_softmax_topk_stage2_kernelI6__halfLi16ELi64EEEvPKfS3_PiPT_ii,"",@"SHT_CUDA_INFO"
	.sectionflags	@""
	.align	4


	//----- nvinfo : EIATTR_CUDA_API_VERSION
	.align		4
        /*0000*/ 	.byte	0x04, 0x37
        /*0002*/ 	.short	(.L_878 - .L_877)
.L_877:
        /*0004*/ 	.word	0x00000082


	//----- nvinfo : EIATTR_SW2861232_WAR
	.align		4
.L_878:
        /*0008*/ 	.byte	0x01, 0x35
	.zero		2


	//----- nvinfo : EIATTR_PARAM_CBANK
	.align		4
        /*000c*/ 	.byte	0x04, 0x0a
        /*000e*/ 	.short	(.L_880 - .L_879)
	.align		4
.L_879:
        /*0010*/ 	.word	index@(.nv.constant0._ZN17fastertransformer38beam_online_softmax_topk_stage2_kernelI6__halfLi16ELi64EEEvPKfS3_PiPT_ii)
        /*0014*/ 	.short	0x0160
        /*0016*/ 	.short	0x0028


	//----- nvinfo : EIATTR_CBANK_PARAM_SIZE
	.align		4
.L_880:
        /*0018*/ 	.byte	0x03, 0x19
        /*001a*/ 	.short	0x0028


	//----- nvinfo : EIATTR_KPARAM_INFO
	.align		4
        /*001c*/ 	.byte	0x04, 0x17
        /*001e*/ 	.short	(.L_882 - .L_881)
.L_881:
        /*0020*/ 	.word	0x00000000
        /*0024*/ 	.short	0x0005
        /*0026*/ 	.short	0x0024
        /*0028*/ 	.byte	0x00, 0xf0, 0x11, 0x00


	//----- nvinfo : EIATTR_KPARAM_INFO
	.align		4
.L_882:
        /*002c*/ 	.byte	0x04, 0x17
        /*002e*/ 	.short	(.L_884 - .L_883)
.L_883:
        /*0030*/ 	.word	0x00000000
        /*0034*/ 	.short	0x0004
        /*0036*/ 	.short	0x0020
        /*0038*/ 	.byte	0x00, 0xf0, 0x11, 0x00


	//----- nvinfo : EIATTR_KPARAM_INFO
	.align		4
.L_884:
        /*003c*/ 	.byte	0x04, 0x17
        /*003e*/ 	.short	(.L_886 - .L_885)
.L_885:
        /*0040*/ 	.word	0x00000000
        /*0044*/ 	.short	0x0003
        /*0046*/ 	.short	0x0018
        /*0048*/ 	.byte	0x00, 0xf0, 0x21, 0x00


	//----- nvinfo : EIATTR_KPARAM_INFO
	.align		4
.L_886:
        /*004c*/ 	.byte	0x04, 0x17
        /*004e*/ 	.short	(.L_888 - .L_887)
.L_887:
        /*0050*/ 	.word	0x00000000
        /*0054*/ 	.short	0x0002
        /*0056*/ 	.short	0x0010
        /*0058*/ 	.byte	0x00, 0xf0, 0x21, 0x00


	//----- nvinfo : EIATTR_KPARAM_INFO
	.align		4
.L_888:
        /*005c*/ 	.byte	0x04, 0x17
        /*005e*/ 	.short	(.L_890 - .L_889)
.L_889:
        /*0060*/ 	.word	0x00000000
        /*0064*/ 	.short	0x0001
        /*0066*/ 	.short	0x0008
        /*0068*/ 	.byte	0x00, 0xf0, 0x21, 0x00


	//----- nvinfo : EIATTR_KPARAM_INFO
	.align		4
.L_890:
        /*006c*/ 	.byte	0x04, 0x17
        /*006e*/ 	.short	(.L_892 - .L_891)
.L_891:
        /*0070*/ 	.word	0x00000000
        /*0074*/ 	.short	0x0000
        /*0076*/ 	.short	0x0000
        /*0078*/ 	.byte	0x00, 0xf0, 0x21, 0x00


	//----- nvinfo : EIATTR_MAXREG_COUNT
	.align		4
.L_892:
        /*007c*/ 	.byte	0x03, 0x1b
        /*007e*/ 	.short	0x00ff


	//----- nvinfo : EIATTR_NUM_BARRIERS
	.align		4
        /*0080*/ 	.byte	0x02, 0x4c
        /*0082*/ 	.byte	0x01
	.zero		1


	//----- nvinfo : EIATTR_MERCURY_ISA_VERSION
	.align		4
        /*0084*/ 	.byte	0x03, 0x5f
        /*0086*/ 	.short	0x0000


	//----- nvinfo : EIATTR_COOP_GROUP_MASK_REGIDS
	.align		4
        /*0088*/ 	.byte	0x04, 0x29
        /*008a*/ 	.short	(.L_894 - .L_893)


	//   ....[0]....
.L_893:
        /*008c*/ 	.word	0xffffffff


	//   ....[1]....
        /*0090*/ 	.word	0xffffffff


	//   ....[2]....
        /*0094*/ 	.word	0xffffffff


	//   ....[3]....
        /*0098*/ 	.word	0xffffffff


	//   ....[4]....
        /*009c*/ 	.word	0xffffffff


	//   ....[5]....
        /*00a0*/ 	.word	0xffffffff


	//   ....[6]....
        /*00a4*/ 	.word	0xffffffff


	//   ....[7]....
        /*00a8*/ 	.word	0xffffffff


	//   ....[8]....
        /*00ac*/ 	.word	0xffffffff


	//   ....[9]....
        /*00b0*/ 	.word	0xffffffff


	//   ....[10]....
        /*00b4*/ 	.word	0xffffffff


	//   ....[11]....
        /*00b8*/ 	.word	0xffffffff


	//   ....[12]....
        /*00bc*/ 	.word	0xffffffff


	//   ....[13]....
        /*00c0*/ 	.word	0xffffffff


	//   ....[14]....
        /*00c4*/ 	.word	0xffffffff


	//   ....[15]....
        /*00c8*/ 	.word	0xffffffff


	//   ....[16]....
        /*00cc*/ 	.word	0xffffffff


	//   ....[17]....
        /*00d0*/ 	.word	0xffffffff


	//   ....[18]....
        /*00d4*/ 	.word	0xffffffff


	//   ....[19]....
        /*00d8*/ 	.word	0xffffffff


	//   ....[20]....
        /*00dc*/ 	.word	0xffffffff


	//   ....[21]....
        /*00e0*/ 	.word	0xffffffff


	//   ....[22]....
        /*00e4*/ 	.word	0xffffffff


	//   ....[23]....
        /*00e8*/ 	.word	0xffffffff


	//   ....[24]....
        /*00ec*/ 	.word	0xffffffff


	//   ....[25]....
        /*00f0*/ 	.word	0xffffffff


	//   ....[26]....
        /*00f4*/ 	.word	0xffffffff


	//   ....[27]....
        /*00f8*/ 	.word	0xffffffff


	//   ....[28]....
        /*00fc*/ 	.word	0xffffffff


	//   ....[29]....
        /*0100*/ 	.word	0xffffffff


	//   ....[30]....
        /*0104*/ 	.word	0xffffffff


	//   ....[31]....
        /*0108*/ 	.word	0xffffffff


	//   ....[32]....
        /*010c*/ 	.word	0xffffffff


	//   ....[33]....
        /*0110*/ 	.word	0xffffffff


	//   ....[34]....
        /*0114*/ 	.word	0xffffffff


	//   ....[35]....
        /*0118*/ 	.word	0xffffffff


	//   ....[36]....
        /*011c*/ 	.word	0xffffffff


	//   ....[37]....
        /*0120*/ 	.word	0xffffffff


	//   ....[38]....
        /*0124*/ 	.word	0xffffffff


	//   ....[39]....
        /*0128*/ 	.word	0xffffffff


	//   ....[40]....
        /*012c*/ 	.word	0xffffffff


	//   ....[41]....
        /*0130*/ 	.word	0xffffffff


	//   ....[42]....
        /*0134*/ 	.word	0xffffffff


	//   ....[43]....
        /*0138*/ 	.word	0xffffffff


	//   ....[44]....
        /*013c*/ 	.word	0xffffffff


	//   ....[45]....
        /*0140*/ 	.word	0xffffffff


	//   ....[46]....
        /*0144*/ 	.word	0xffffffff


	//   ....[47]....
        /*0148*/ 	.word	0xffffffff


	//   ....[48]....
        /*014c*/ 	.word	0xffffffff


	//   ....[49]....
        /*0150*/ 	.word	0xffffffff


	//   ....[50]....
        /*0154*/ 	.word	0xffffffff


	//   ....[51]....
        /*0158*/ 	.word	0xffffffff


	//   ....[52]....
        /*015c*/ 	.word	0xffffffff


	//   ....[53]....
        /*0160*/ 	.word	0xffffffff


	//   ....[54]....
        /*0164*/ 	.word	0xffffffff


	//   ....[55]....
        /*0168*/ 	.word	0xffffffff


	//   ....[56]....
        /*016c*/ 	.word	0xffffffff


	//   ....[57]....
        /*0170*/ 	.word	0xffffffff


	//   ....[58]....
        /*0174*/ 	.word	0xffffffff


	//   ....[59]....
        /*0178*/ 	.word	0xffffffff


	//   ....[60]....
        /*017c*/ 	.word	0xffffffff


	//   ....[61]....
        /*0180*/ 	.word	0xffffffff


	//   ....[62]....
        /*0184*/ 	.word	0xffffffff


	//   ....[63]....
        /*0188*/ 	.word	0xffffffff


	//   ....[64]....
        /*018c*/ 	.word	0xffffffff


	//   ....[65]....
        /*0190*/ 	.word	0xffffffff


	//   ....[66]....
        /*0194*/ 	.word	0xffffffff


	//   ....[67]....
        /*0198*/ 	.word	0xffffffff


	//   ....[68]....
        /*019c*/ 	.word	0xffffffff


	//   ....[69]....
        /*01a0*/ 	.word	0xffffffff


	//   ....[70]....
        /*01a4*/ 	.word	0xffffffff


	//   ....[71]....
        /*01a8*/ 	.word	0xffffffff


	//   ....[72]....
        /*01ac*/ 	.word	0xffffffff


	//   ....[73]....
        /*01b0*/ 	.word	0xffffffff


	//   ....[74]....
        /*01b4*/ 	.word	0xffffffff


	//   ....[75]....
        /*01b8*/ 	.word	0xffffffff


	//   ....[76]....
        /*01bc*/ 	.word	0xffffffff


	//   ....[77]....
        /*01c0*/ 	.word	0xffffffff


	//   ....[78]....
        /*01c4*/ 	.word	0xffffffff


	//   ....[79]....
        /*01c8*/ 	.word	0xffffffff


	//   ....[80]....
        /*01cc*/ 	.word	0xffffffff


	//   ....[81]....
        /*01d0*/ 	.word	0xffffffff


	//   ....[82]....
        /*01d4*/ 	.word	0xffffffff


	//   ....[83]....
        /*01d8*/ 	.word	0xffffffff


	//   ....[84]....
        /*01dc*/ 	.word	0xffffffff


	//   ....[85]....
        /*01e0*/ 	.word	0xffffffff


	//   ....[86]....
        /*01e4*/ 	.word	0xffffffff


	//   ....[87]....
        /*01e8*/ 	.word	0xffffffff


	//   ....[88]....
        /*01ec*/ 	.word	0xffffffff


	//   ....[89]....
        /*01f0*/ 	.word	0xffffffff


	//   ....[90]....
        /*01f4*/ 	.word	0xffffffff


	//   ....[91]....
        /*01f8*/ 	.word	0xffffffff


	//   ....[92]....
        /*01fc*/ 	.word	0xffffffff


	//   ....[93]....
        /*0200*/ 	.word	0xffffffff


	//   ....[94]....
        /*0204*/ 	.word	0xffffffff


	//   ....[95]....
        /*0208*/ 	.word	0xffffffff


	//   ....[96]....
        /*020c*/ 	.word	0xffffffff


	//   ....[97]....
        /*0210*/ 	.word	0xffffffff


	//   ....[98]....
        /*0214*/ 	.word	0xffffffff


	//   ....[99]....
        /*0218*/ 	.word	0xffffffff


	//   ....[100]....
        /*021c*/ 	.word	0xffffffff


	//   ....[101]....
        /*0220*/ 	.word	0xffffffff


	//   ....[102]....
        /*0224*/ 	.word	0xffffffff


	//   ....[103]....
        /*0228*/ 	.word	0xffffffff


	//   ....[104]....
        /*022c*/ 	.word	0xffffffff


	//   ....[105]....
        /*0230*/ 	.word	0xffffffff


	//   ....[106]....
        /*0234*/ 	.word	0xffffffff


	//   ....[107]....
        /*0238*/ 	.word	0xffffffff


	//   ....[108]....
        /*023c*/ 	.word	0xffffffff


	//   ....[109]....
        /*0240*/ 	.word	0xffffffff


	//   ....[110]....
        /*0244*/ 	.word	0xffffffff


	//   ....[111]....
        /*0248*/ 	.word	0xffffffff


	//   ....[112]....
        /*024c*/ 	.word	0xffffffff


	//   ....[113]....
        /*0250*/ 	.word	0xffffffff


	//   ....[114]....
        /*0254*/ 	.word	0xffffffff


	//   ....[115]....
        /*0258*/ 	.word	0xffffffff


	//   ....[116]....
        /*025c*/ 	.word	0xffffffff


	//   ....[117]....
        /*0260*/ 	.word	0xffffffff


	//   ....[118]....
        /*0264*/ 	.word	0xffffffff


	//   ....[119]....
        /*0268*/ 	.word	0xffffffff


	//   ....[120]....
        /*026c*/ 	.word	0xffffffff


	//   ....[121]....
        /*0270*/ 	.word	0xffffffff


	//   ....[122]....
        /*0274*/ 	.word	0xffffffff


	//   ....[123]....
        /*0278*/ 	.word	0xffffffff


	//   ....[124]....
        /*027c*/ 	.word	0xffffffff


	//   ....[125]....
        /*0280*/ 	.word	0xffffffff


	//   ....[126]....
        /*0284*/ 	.word	0xffffffff


	//   ....[127]....
        /*0288*/ 	.word	0xffffffff


	//   ....[128]....
        /*028c*/ 	.word	0xffffffff


	//   ....[129]....
        /*0290*/ 	.word	0xffffffff


	//----- nvinfo : EIATTR_COOP_GROUP_INSTR_OFFSETS
	.align		4
.L_894:
        /*0294*/ 	.byte	0x04, 0x28
        /*0296*/ 	.short	(.L_896 - .L_895)


	//   ....[0]....
.L_895:
        /*0298*/ 	.word	0x00001820


	//   ....[1]....
        /*029c*/ 	.word	0x00001830


	//   ....[2]....
        /*02a0*/ 	.word	0x00001860


	//   ....[3]....
        /*02a4*/ 	.word	0x00001870


	//   ....[4]....
        /*02a8*/ 	.word	0x00001880


	//   ....[5]....
        /*02ac*/ 	.word	0x00001890


	//   ....[6]....
        /*02b0*/ 	.word	0x000018b0


	//   ....[7]....
        /*02b4*/ 	.word	0x000018c0


	//   ....[8]....
        /*02b8*/ 	.word	0x00001900


	//   ....[9]....
        /*02bc*/ 	.word	0x00001910


	//   ....[10]....
        /*02c0*/ 	.word	0x00001920


	//   ....[11]....
        /*02c4*/ 	.word	0x00001950


	//   ....[12]....
        /*02c8*/ 	.word	0x00001970


	//   ....[13]....
        /*02cc*/ 	.word	0x00001980


	//   ....[14]....
        /*02d0*/ 	.word	0x00001990


	//   ....[15]....
        /*02d4*/ 	.word	0x000019a0


	//   ....[16]....
        /*02d8*/ 	.word	0x000019b0


	//   ....[17]....
        /*02dc*/ 	.word	0x000019c0


	//   ....[18]....
        /*02e0*/ 	.word	0x000019d0


	//   ....[19]....
        /*02e4*/ 	.word	0x000019e0


	//   ....[20]....
        /*02e8*/ 	.word	0x000019f0


	//   ....[21]....
        /*02ec*/ 	.word	0x00001a00


	//   ....[22]....
        /*02f0*/ 	.word	0x00001a50


	//   ....[23]....
        /*02f4*/ 	.word	0x00001a60


	//   ....[24]....
        /*02f8*/ 	.word	0x00001a70


	//   ....[25]....
        /*02fc*/ 	.word	0x00001a80


	//   ....[26]....
        /*0300*/ 	.word	0x00002c90


	//   ....[27]....
        /*0304*/ 	.word	0x00002cc0


	//   ....[28]....
        /*0308*/ 	.word	0x00002cd0


	//   ....[29]....
        /*030c*/ 	.word	0x00002ce0


	//   ....[30]....
        /*0310*/ 	.word	0x00002cf0


	//   ....[31]....
        /*0314*/ 	.word	0x00002d00


	//   ....[32]....
        /*0318*/ 	.word	0x00002d10


	//   ....[33]....
        /*031c*/ 	.word	0x00002d30


	//   ....[34]....
        /*0320*/ 	.word	0x00002d50


	//   ....[35]....
        /*0324*/ 	.word	0x00002d80


	//   ....[36]....
        /*0328*/ 	.word	0x00002d90


	//   ....[37]....
        /*032c*/ 	.word	0x00002da0


	//   ....[38]....
        /*0330*/ 	.word	0x00002db0


	//   ....[39]....
        /*0334*/ 	.word	0x00002dd0


	//   ....[40]....
        /*0338*/ 	.word	0x00002e10


	//   ....[41]....
        /*033c*/ 	.word	0x00002e40


	//   ....[42]....
        /*0340*/ 	.word	0x00002e50


	//   ....[43]....
        /*0344*/ 	.word	0x00002e70


	//   ....[44]....
        /*0348*/ 	.word	0x00002e80


	//   ....[45]....
        /*034c*/ 	.word	0x00002e90


	//   ....[46]....
        /*0350*/ 	.word	0x00002f00


	//   ....[47]....
        /*0354*/ 	.word	0x00002f10


	//   ....[48]....
        /*0358*/ 	.word	0x00002f20


	//   ....[49]....
        /*035c*/ 	.word	0x00002f30


	//   ....[50]....
        /*0360*/ 	.word	0x00002f40


	//   ....[51]....
        /*0364*/ 	.word	0x00002f50


	//   ....[52]....
        /*0368*/ 	.word	0x00004090


	//   ....[53]....
        /*036c*/ 	.word	0x000040c0


	//   ....[54]....
        /*0370*/ 	.word	0x000040d0


	//   ....[55]....
        /*0374*/ 	.word	0x000040e0


	//   ....[56]....
        /*0378*/ 	.word	0x000040f0


	//   ....[57]....
        /*037c*/ 	.word	0x00004100


	//   ....[58]....
        /*0380*/ 	.word	0x00004110


	//   ....[59]....
        /*0384*/ 	.word	0x00004130


	//   ....[60]....
        /*0388*/ 	.word	0x00004150


	//   ....[61]....
        /*038c*/ 	.word	0x00004180


	//   ....[62]....
        /*0390*/ 	.word	0x00004190


	//   ....[63]....
        /*0394*/ 	.word	0x000041a0


	//   ....[64]....
        /*0398*/ 	.word	0x000041b0


	//   ....[65]....
        /*039c*/ 	.word	0x000041d0


	//   ....[66]....
        /*03a0*/ 	.word	0x00004210


	//   ....[67]....
        /*03a4*/ 	.word	0x00004240


	//   ....[68]....
        /*03a8*/ 	.word	0x00004250


	//   ....[69]....
        /*03ac*/ 	.word	0x00004270


	//   ....[70]....
        /*03b0*/ 	.word	0x00004280


	//   ....[71]....
        /*03b4*/ 	.word	0x00004290


	//   ....[72]....
        /*03b8*/ 	.word	0x00004300


	//   ....[73]....
        /*03bc*/ 	.word	0x00004310


	//   ....[74]....
        /*03c0*/ 	.word	0x00004320


	//   ....[75]....
        /*03c4*/ 	.word	0x00004330


	//   ....[76]....
        /*03c8*/ 	.word	0x00004340


	//   ....[77]....
        /*03cc*/ 	.word	0x00004350


	//   ....[78]....
        /*03d0*/ 	.word	0x00005490


	//   ....[79]....
        /*03d4*/ 	.word	0x000054c0


	//   ....[80]....
        /*03d8*/ 	.word	0x000054d0


	//   ....[81]....
        /*03dc*/ 	.word	0x000054e0


	//   ....[82]....
        /*03e0*/ 	.word	0x000054f0


	//   ....[83]....
        /*03e4*/ 	.word	0x00005500


	//   ....[84]....
        /*03e8*/ 	.word	0x00005510


	//   ....[85]....
        /*03ec*/ 	.word	0x00005530


	//   ....[86]....
        /*03f0*/ 	.word	0x00005550


	//   ....[87]....
        /*03f4*/ 	.word	0x00005580


	//   ....[88]....
        /*03f8*/ 	.word	0x00005590


	//   ....[89]....
        /*03fc*/ 	.word	0x000055a0


	//   ....[90]....
        /*0400*/ 	.word	0x000055b0


	//   ....[91]....
        /*0404*/ 	.word	0x000055d0


	//   ....[92]....
        /*0408*/ 	.word	0x00005610


	//   ....[93]....
        /*040c*/ 	.word	0x00005640


	//   ....[94]....
        /*0410*/ 	.word	0x00005650


	//   ....[95]....
        /*0414*/ 	.word	0x00005670


	//   ....[96]....
        /*0418*/ 	.word	0x00005680


	//   ....[97]....
        /*041c*/ 	.word	0x00005690


	//   ....[98]....
        /*0420*/ 	.word	0x00005700


	//   ....[99]....
        /*0424*/ 	.word	0x00005710


	//   ....[100]....
        /*0428*/ 	.word	0x00005720


	//   ....[101]....
        /*042c*/ 	.word	0x00005730


	//   ....[102]....
        /*0430*/ 	.word	0x00005740


	//   ....[103]....
        /*0434*/ 	.word	0x00005750


	//   ....[104]....
        /*0438*/ 	.word	0x00006890


	//   ....[105]....
        /*043c*/ 	.word	0x000068c0


	//   ....[106]....
        /*0440*/ 	.word	0x000068d0


	//   ....[107]....
        /*0444*/ 	.word	0x000068e0


	//   ....[108]....
        /*0448*/ 	.word	0x000068f0


	//   ....[109]....
        /*044c*/ 	.word	0x00006900


	//   ....[110]....
        /*0450*/ 	.word	0x00006910


	//   ....[111]....
        /*0454*/ 	.word	0x00006930


	//   ....[112]....
        /*0458*/ 	.word	0x00006960


	//   ....[113]....
        /*045c*/ 	.word	0x00006970


	//   ....[114]....
        /*0460*/ 	.word	0x00006990


	//   ....[115]....
        /*0464*/ 	.word	0x000069a0


	//   ....[116]....
        /*0468*/ 	.word	0x000069b0


	//   ....[117]....
        /*046c*/ 	.word	0x000069c0


	//   ....[118]....
        /*0470*/ 	.word	0x00006a00


	//   ....[119]....
        /*0474*/ 	.word	0x00006a40


	//   ....[120]....
        /*0478*/ 	.word	0x00006a50


	//   ....[121]....
        /*047c*/ 	.word	0x00006a70


	//   ....[122]....
        /*0480*/ 	.word	0x00006a80


	//   ....[123]....
        /*0484*/ 	.word	0x00006a90


	//   ....[124]....
        /*0488*/ 	.word	0x00006b00


	//   ....[125]....
        /*048c*/ 	.word	0x00006b10


	//   ....[126]....
        /*0490*/ 	.word	0x00006b20


	//   ....[127]....
        /*0494*/ 	.word	0x00006b30


	//   ....[128]....
        /*0498*/ 	.word	0x00006b40


	//   ....[129]....
        /*049c*/ 	.word	0x00006b50


	//----- nvinfo : EIATTR_EXIT_INSTR_OFFSETS
	.align		4
.L_896:
        /*04a0*/ 	.byte	0x04, 0x1c
        /*04a2*/ 	.short	(.L_898 - .L_897)


	//   ....[0]....
.L_897:
        /*04a4*/ 	.word	0x00009120


	//   ....[1]....
        /*04a8*/ 	.word	0x00009a00


	//   ....[2]....
        /*04ac*/ 	.word	0x00009a90


	//----- nvinfo : EIATTR_MAX_THREADS
	.align		4
.L_898:
        /*04b0*/ 	.byte	0x04, 0x05
        /*04b2*/ 	.short	(.L_900 - .L_899)
.L_899:
        /*04b4*/ 	.word	0x00000040
        /*04b8*/ 	.word	0x00000001
        /*04bc*/ 	.word	0x00000001


	//----- nvinfo : EIATTR_CRS_STACK_SIZE
	.align		4
.L_900:
        /*04c0*/ 	.byte	0x04, 0x1e
        /*04c2*/ 	.short	(.L_902 - .L_901)
.L_901:
        /*04c4*/ 	.word	0x00000000
.L_902:


//--------------------- .nv.info._ZN17fastertransformer38beam_online_softmax_topk_stage2_kernelI6__halfLi16ELi32EEEvPKfS3_PiPT_ii --------------------------
	.section	.nv.info._ZN17fastertransformer38beam_online_softmax_topk_stage2_kernelI6__halfLi16ELi32EEEvPKfS3_PiPT_ii,"",@"SHT_CUDA_INFO"
	.sectionflags	@""
	.align	4


	//----- nvinfo : EIATTR_CUDA_API_VERSION
	.align		4
        /*0000*/ 	.byte	0x04, 0x37
        /*0002*/ 	.short	(.L_904 - .L_903)
.L_903:
        /*0004*/ 	.word	0x00000082


	//----- nvinfo : EIATTR_SW2861232_WAR
	.align		4
.L_904:
        /*0008*/ 	.byte	0x01, 0x35
	.zero		2


	//----- nvinfo : EIATTR_PARAM_CBANK
	.align		4
        /*000c*/ 	.byte	0x04, 0x0a
        /*000e*/ 	.short	(.L_906 - .L_905)
	.align		4
.L_905:
        /*0010*/ 	.word	index@(.nv.constant0._ZN17fastertransformer38beam_online_softmax_topk_stage2_kernelI6__halfLi16ELi32EEEvPKfS3_PiPT_ii)
        /*0014*/ 	.short	0x0160
        /*0016*/ 	.short	0x0028


	//----- nvinfo : EIATTR_CBANK_PARAM_SIZE
	.align		4
.L_906:
        /*0018*/ 	.byte	0x03, 0x19
        /*001a*/ 	.short	0x0028


	//----- nvinfo : EIATTR_KPARAM_INFO
	.align		4
        /*001c*/ 	.byte	0x04, 0x17
        /*001e*/ 	.short	(.L_908 - .L_907)
.L_907:
        /*0020*/ 	.word	0x00000000
        /*0024*/ 	.short	0x0005
        /*0026*/ 	.short	0x0024
        /*0028*/ 	.byte	0x00, 0xf0, 0x11, 0x00


	//----- nvinfo : EIATTR_KPARAM_INFO
	.align		4
.L_908:
        /*002c*/ 	.byte	0x04, 0x17
        /*002e*/ 	.short	(.L_910 - .L_909)
.L_909:
        /*0030*/ 	.word	0x00000000
        /*0034*/ 	.short	0x0004
        /*0036*/ 	.short	0x0020
        /*0038*/ 	.byte	0x00, 0xf0, 0x11, 0x00


	//----- nvinfo : EIATTR_KPARAM_INFO
	.align		4
.L_910:
        /*003c*/ 	.byte	0x04, 0x17
        /*003e*/ 	.short	(.L_912 - .L_911)
.L_911:
        /*0040*/ 	.word	0x00000000
        /*0044*/ 	.short	0x0003
        /*0046*/ 	.short	0x0018
        /*0048*/ 	.byte	0x00, 0xf0, 0x21, 0x00


	//----- nvinfo : EIATTR_KPARAM_INFO
	.align		4
.L_912:
        /*004c*/ 	.byte	0x04, 0x17
        /*004e*/ 	.short	(.L_914 - .L_913)
.L_913:
        /*0050*/ 	.word	0x00000000
        /*0054*/ 	.short	0x0002
        /*0056*/ 	.short	0x0010
        /*0058*/ 	.byte	0x00, 0xf0, 0x21, 0x00


	//----- nvinfo : EIATTR_KPARAM_INFO
	.align		4
.L_914:
        /*005c*/ 	.byte	0x04, 0x17
        /*005e*/ 	.short	(.L_916 - .L_915)
.L_915:
        /*0060*/ 	.word	0x00000000
        /*0064*/ 	.short	0x0001
        /*0066*/ 	.short	0x0008
        /*0068*/ 	.byte	0x00, 0xf0, 0x21, 0x00


	//----- nvinfo : EIATTR_KPARAM_INFO
	.align		4
.L_916:
        /*006c*/ 	.byte	0x04, 0x17
        /*006e*/ 	.short	(.L_918 - .L_917)
.L_917:
        /*0070*/ 	.word	0x00000000
        /*0074*/ 	.short	0x0000
        /*0076*/ 	.short	0x0000
        /*0078*/ 	.byte	0x00, 0xf0, 0x21, 0x00


	//----- nvinfo : EIATTR_MAXREG_COUNT
	.align		4
.L_918:
        /*007c*/ 	.byte	0x03, 0x1b
        /*007e*/ 	.short	0x00ff


	//----- nvinfo : EIATTR_NUM_BARRIERS
	.align		4
        /*0080*/ 	.byte	0x02, 0x4c
        /*0082*/ 	.byte	0x01
	.zero		1


	//----- nvinfo : EIATTR_MERCURY_ISA_VERSION
	.align		4
        /*0084*/ 	.byte	0x03, 0x5f
        /*0086*/ 	.short	0x0000


	//----- nvinfo : EIATTR_COOP_GROUP_MASK_REGIDS
	.align		4
        /*0088*/ 	.byte	0x04, 0x29
        /*008a*/ 	.short	(.L_920 - .L_919)


	//   ....[0]....
.L_919:
        /*008c*/ 	.word	0xffffffff


	//   ....[1]....
        /*0090*/ 	.word	0xffffffff


	//   ....[2]....
        /*0094*/ 	.word	0xffffffff


	//   ....[3]....
        /*0098*/ 	.word	0xffffffff


	//   ....[4]....
        /*009c*/ 	.word	0xffffffff


	//   ....[5]....
        /*00a0*/ 	.word	0xffffffff


	//   ....[6]....
        /*00a4*/ 	.word	0xffffffff


	//   ....[7]....
        /*00a8*/ 	.word	0xffffffff


	//   ....[8]....
        /*00ac*/ 	.word	0xffffffff


	//   ....[9]....
        /*00b0*/ 	.word	0xffffffff


	//   ....[10]....
        /*00b4*/ 	.word	0xffffffff


	//   ....[11]....
        /*00b8*/ 	.word	0xffffffff


	//   ....[12]....
        /*00bc*/ 	.word	0xffffffff


	//   ....[13]....
        /*00c0*/ 	.word	0xffffffff


	//   ....[14]....
        /*00c4*/ 	.word	0xffffffff


	//   ....[15]....
        /*00c8*/ 	.word	0xffffffff


	//   ....[16]....
        /*00cc*/ 	.word	0xffffffff


	//   ....[17]....
        /*00d0*/ 	.word	0xffffffff


	//   ....[18]....
        /*00d4*/ 	.word	0xffffffff


	//   ....[19]....
        /*00d8*/ 	.word	0xffffffff


	//   ....[20]....
        /*00dc*/ 	.word	0xffffffff


	//   ....[21]....
        /*00e0*/ 	.word	0xffffffff


	//   ....[22]....
        /*00e4*/ 	.word	0xffffffff


	//   ....[23]....
        /*00e8*/ 	.word	0xffffffff


	//   ....[24]....
        /*00ec*/ 	.word	0xffffffff


	//   ....[25]....
        /*00f0*/ 	.word	0xffffffff


	//   ....[26]....
        /*00f4*/ 	.word	0xffffffff


	//   ....[27]....
        /*00f8*/ 	.word	0xffffffff


	//   ....[28]....
        /*00fc*/ 	.word	0xffffffff


	//   ....[29]....
        /*0100*/ 	.word	0xffffffff


	//   ....[30]....
        /*0104*/ 	.word	0xffffffff


	//   ....[31]....
        /*0108*/ 	.word	0xffffffff


	//   ....[32]....
        /*010c*/ 	.word	0xffffffff


	//   ....[33]....
        /*0110*/ 	.word	0xffffffff


	//   ....[34]....
        /*0114*/ 	.word	0xffffffff


	//   ....[35]....
        /*0118*/ 	.word	0xffffffff


	//   ....[36]....
        /*011c*/ 	.word	0xffffffff


	//   ....[37]....
        /*0120*/ 	.word	0xffffffff


	//   ....[38]....
        /*0124*/ 	.word	0xffffffff


	//   ....[39]....
        /*0128*/ 	.word	0xffffffff


	//   ....[40]....
        /*012c*/ 	.word	0xffffffff


	//   ....[41]....
        /*0130*/ 	.word	0xffffffff


	//   ....[42]....
        /*0134*/ 	.word	0xffffffff


	//   ....[43]....
        /*0138*/ 	.word	0xffffffff


	//   ....[44]....
        /*013c*/ 	.word	0xffffffff


	//   ....[45]....
        /*0140*/ 	.word	0xffffffff


	//   ....[46]....
        /*0144*/ 	.word	0xffffffff


	//   ....[47]....
        /*0148*/ 	.word	0xffffffff


	//   ....[48]....
        /*014c*/ 	.word	0xffffffff


	//   ....[49]....
        /*0150*/ 	.word	0xffffffff


	//   ....[50]....
        /*0154*/ 	.word	0xffffffff


	//   ....[51]....
        /*0158*/ 	.word	0xffffffff


	//   ....[52]....
        /*015c*/ 	.word	0xffffffff


	//   ....[53]....
        /*0160*/ 	.word	0xffffffff


	//   ....[54]....
        /*0164*/ 	.word	0xffffffff


	//   ....[55]....
        /*0168*/ 	.word	0xffffffff


	//   ....[56]....
        /*016c*/ 	.word	0xffffffff


	//   ....[57]....
        /*0170*/ 	.word	0xffffffff


	//   ....[58]....
        /*0174*/ 	.word	0xffffffff


	//   ....[59]....
        /*0178*/ 	.word	0xffffffff


	//   ....[60]....
        /*017c*/ 	.word	0xffffffff


	//   ....[61]....
        /*0180*/ 	.word	0xffffffff


	//   ....[62]....
        /*0184*/ 	.word	0xffffffff


	//   ....[63]....
        /*0188*/ 	.word	0xffffffff


	//   ....[64]....
        /*018c*/ 	.word	0xffffffff


	//   ....[65]....
        /*0190*/ 	.word	0xffffffff


	//   ....[66]....
        /*0194*/ 	.word	0xffffffff


	//   ....[67]....
        /*0198*/ 	.word	0xffffffff


	//   ....[68]....
        /*019c*/ 	.word	0xffffffff


	//   ....[69]....
        /*01a0*/ 	.word	0xffffffff


	//   ....[70]....
        /*01a4*/ 	.word	0xffffffff


	//   ....[71]....
        /*01a8*/ 	.word	0xffffffff


	//   ....[72]....
        /*01ac*/ 	.word	0xffffffff


	//   ....[73]....
        /*01b0*/ 	.word	0xffffffff


	//   ....[74]....
        /*01b4*/ 	.word	0xffffffff


	//   ....[75]....
        /*01b8*/ 	.word	0xffffffff


	//   ....[76]....
        /*01bc*/ 	.word	0xffffffff


	//   ....[77]....
        /*01c0*/ 	.word	0xffffffff


	//   ....[78]....
        /*01c4*/ 	.word	0xffffffff


	//   ....[79]....
        /*01c8*/ 	.word	0xffffffff


	//   ....[80]....
        /*01cc*/ 	.word	0xffffffff


	//   ....[81]....
        /*01d0*/ 	.word	0xffffffff


	//   ....[82]....
        /*01d4*/ 	.word	0xffffffff


	//   ....[83]....
        /*01d8*/ 	.word	0xffffffff


	//   ....[84]....
        /*01dc*/ 	.word	0xffffffff


	//   ....[85]....
        /*01e0*/ 	.word	0xffffffff


	//   ....[86]....
        /*01e4*/ 	.word	0xffffffff


	//   ....[87]....
        /*01e8*/ 	.word	0xffffffff


	//   ....[88]....
        /*01ec*/ 	.word	0xffffffff


	//   ....[89]....
        /*01f0*/ 	.word	0xffffffff


	//   ....[90]....
        /*01f4*/ 	.word	0xffffffff


	//   ....[91]....
        /*01f8*/ 	.word	0xffffffff


	//   ....[92]....
        /*01fc*/ 	.word	0xffffffff


	//   ....[93]....
        /*0200*/ 	.word	0xffffffff


	//   ....[94]....
        /*0204*/ 	.word	0xffffffff


	//   ....[95]....
        /*0208*/ 	.word	0xffffffff


	//   ....[96]....
        /*020c*/ 	.word	0xffffffff


	//   ....[97]....
        /*0210*/ 	.word	0xffffffff


	//   ....[98]....
        /*0214*/ 	.word	0xffffffff


	//   ....[99]....
        /*0218*/ 	.word	0xffffffff


	//   ....[100]....
        /*021c*/ 	.word	0xffffffff


	//   ....[101]....
        /*0220*/ 	.word	0xffffffff


	//   ....[102]....
        /*0224*/ 	.word	0xffffffff


	//   ....[103]....
        /*0228*/ 	.word	0xffffffff


	//   ....[104]....
        /*022c*/ 	.word	0xffffffff


	//   ....[105]....
        /*0230*/ 	.word	0xffffffff


	//   ....[106]....
        /*0234*/ 	.word	0xffffffff


	//   ....[107]....
        /*0238*/ 	.word	0xffffffff


	//   ....[108]....
        /*023c*/ 	.word	0xffffffff


	//   ....[109]....
        /*0240*/ 	.word	0xffffffff


	//   ....[110]....
        /*0244*/ 	.word	0xffffffff


	//   ....[111]....
        /*0248*/ 	.word	0xffffffff


	//   ....[112]....
        /*024c*/ 	.word	0xffffffff


	//   ....[113]....
        /*0250*/ 	.word	0xffffffff


	//   ....[114]....
        /*0254*/ 	.word	0xffffffff


	//   ....[115]....
        /*0258*/ 	.word	0xffffffff


	//   ....[116]....
        /*025c*/ 	.word	0xffffffff


	//   ....[117]....
        /*0260*/ 	.word	0xffffffff


	//   ....[118]....
        /*0264*/ 	.word	0xffffffff


	//   ....[119]....
        /*0268*/ 	.word	0xffffffff


	//   ....[120]....
        /*026c*/ 	.word	0xffffffff


	//   ....[121]....
        /*0270*/ 	.word	0xffffffff


	//   ....[122]....
        /*0274*/ 	.word	0xffffffff


	//   ....[123]....
        /*0278*/ 	.word	0xffffffff


	//   ....[124]....
        /*027c*/ 	.word	0xffffffff


	//   ....[125]....
        /*0280*/ 	.word	0xffffffff


	//   ....[126]....
        /*0284*/ 	.word	0xffffffff


	//   ....[127]....
        /*0288*/ 	.word	0xffffffff


	//   ....[128]....
        /*028c*/ 	.word	0xffffffff


	//   ....[129]....
        /*0290*/ 	.word	0xffffffff


	//----- nvinfo : EIATTR_COOP_GROUP_INSTR_OFFSETS
	.align		4
.L_920:
        /*0294*/ 	.byte	0x04, 0x28
        /*0296*/ 	.short	(.L_922 - .L_921)


	//   ....[0]....
.L_921:
        /*0298*/ 	.word	0x000017c0


	//   ....[1]....
        /*029c*/ 	.word	0x000017d0


	//   ....[2]....
        /*02a0*/ 	.word	0x00001890


	//   ....[3]....
        /*02a4*/ 	.word	0x000018a0


	//   ....[4]....
        /*02a8*/ 	.word	0x000018b0


	//   ....[5]....
        /*02ac*/ 	.word	0x000018c0


	//   ....[6]....
        /*02b0*/ 	.word	0x000018d0


	//   ....[7]....
        /*02b4*/ 	.word	0x000018e0


	//   ....[8]....
        /*02b8*/ 	.word	0x000018f0


	//   ....[9]....
        /*02bc*/ 	.word	0x00001900


	//   ....[10]....
        /*02c0*/ 	.word	0x00001910


	//   ....[11]....
        /*02c4*/ 	.word	0x00001920


	//   ....[12]....
        /*02c8*/ 	.word	0x00001930


	//   ....[13]....
        /*02cc*/ 	.word	0x00001940


	//   ....[14]....
        /*02d0*/ 	.word	0x00001950


	//   ....[15]....
        /*02d4*/ 	.word	0x00001960


	//   ....[16]....
        /*02d8*/ 	.word	0x00001970


	//   ....[17]....
        /*02dc*/ 	.word	0x00001980


	//   ....[18]....
        /*02e0*/ 	.word	0x00001990


	//   ....[19]....
        /*02e4*/ 	.word	0x000019a0


	//   ....[20]....
        /*02e8*/ 	.word	0x000019b0


	//   ....[21]....
        /*02ec*/ 	.word	0x000019c0


	//   ....[22]....
        /*02f0*/ 	.word	0x000019d0


	//   ....[23]....
        /*02f4*/ 	.word	0x000019e0


	//   ....[24]....
        /*02f8*/ 	.word	0x00001a10


	//   ....[25]....
        /*02fc*/ 	.word	0x00001a20


	//   ....[26]....
        /*0300*/ 	.word	0x00002c60


	//   ....[27]....
        /*0304*/ 	.word	0x00002c90


	//   ....[28]....
        /*0308*/ 	.word	0x00002ca0


	//   ....[29]....
        /*030c*/ 	.word	0x00002cb0


	//   ....[30]....
        /*0310*/ 	.word	0x00002cc0


	//   ....[31]....
        /*0314*/ 	.word	0x00002cd0


	//   ....[32]....
        /*0318*/ 	.word	0x00002ce0


	//   ....[33]....
        /*031c*/ 	.word	0x00002cf0


	//   ....[34]....
        /*0320*/ 	.word	0x00002d00


	//   ....[35]....
        /*0324*/ 	.word	0x00002d10


	//   ....[36]....
        /*0328*/ 	.word	0x00002d20


	//   ....[37]....
        /*032c*/ 	.word	0x00002d30


	//   ....[38]....
        /*0330*/ 	.word	0x00002d40


	//   ....[39]....
        /*0334*/ 	.word	0x00002d50


	//   ....[40]....
        /*0338*/ 	.word	0x00002d60


	//   ....[41]....
        /*033c*/ 	.word	0x00002d70


	//   ....[42]....
        /*0340*/ 	.word	0x00002d80


	//   ....[43]....
        /*0344*/ 	.word	0x00002d90


	//   ....[44]....
        /*0348*/ 	.word	0x00002da0


	//   ....[45]....
        /*034c*/ 	.word	0x00002db0


	//   ....[46]....
        /*0350*/ 	.word	0x00002dc0


	//   ....[47]....
        /*0354*/ 	.word	0x00002dd0


	//   ....[48]....
        /*0358*/ 	.word	0x00002de0


	//   ....[49]....
        /*035c*/ 	.word	0x00002df0


	//   ....[50]....
        /*0360*/ 	.word	0x00002e00


	//   ....[51]....
        /*0364*/ 	.word	0x00002e10


	//   ....[52]....
        /*0368*/ 	.word	0x00004000


	//   ....[53]....
        /*036c*/ 	.word	0x00004030


	//   ....[54]....
        /*0370*/ 	.word	0x00004040


	//   ....[55]....
        /*0374*/ 	.word	0x00004050


	//   ....[56]....
        /*0378*/ 	.word	0x00004060


	//   ....[57]....
        /*037c*/ 	.word	0x00004070


	//   ....[58]....
        /*0380*/ 	.word	0x00004080


	//   ....[59]....
        /*0384*/ 	.word	0x00004090


	//   ....[60]....
        /*0388*/ 	.word	0x000040a0


	//   ....[61]....
        /*038c*/ 	.word	0x000040b0


	//   ....[62]....
        /*0390*/ 	.word	0x000040c0


	//   ....[63]....
        /*0394*/ 	.word	0x000040d0


	//   ....[64]....
        /*0398*/ 	.word	0x000040e0


	//   ....[65]....
        /*039c*/ 	.word	0x000040f0


	//   ....[66]....
        /*03a0*/ 	.word	0x00004100


	//   ....[67]....
        /*03a4*/ 	.word	0x00004110


	//   ....[68]....
        /*03a8*/ 	.word	0x00004120


	//   ....[69]....
        /*03ac*/ 	.word	0x00004130


	//   ....[70]....
        /*03b0*/ 	.word	0x00004140


	//   ....[71]....
        /*03b4*/ 	.word	0x00004150


	//   ....[72]....
        /*03b8*/ 	.word	0x00004160


	//   ....[73]....
        /*03bc*/ 	.word	0x00004170


	//   ....[74]....
        /*03c0*/ 	.word	0x00004180


	//   ....[75]....
        /*03c4*/ 	.word	0x00004190


	//   ....[76]....
        /*03c8*/ 	.word	0x000041a0


	//   ....[77]....
        /*03cc*/ 	.word	0x000041b0


	//   ....[78]....
        /*03d0*/ 	.word	0x000053a0


	//   ....[79]....
        /*03d4*/ 	.word	0x000053d0


	//   ....[80]....
        /*03d8*/ 	.word	0x000053e0


	//   ....[81]....
        /*03dc*/ 	.word	0x000053f0


	//   ....[82]....
        /*03e0*/ 	.word	0x00005400


	//   ....[83]....
        /*03e4*/ 	.word	0x00005410


	//   ....[84]....
        /*03e8*/ 	.word	0x00005420


	//   ....[85]....
        /*03ec*/ 	.word	0x00005430


	//   ....[86]....
        /*03f0*/ 	.word	0x00005440


	//   ....[87]....
        /*03f4*/ 	.word	0x00005450


	//   ....[88]....
        /*03f8*/ 	.word	0x00005460


	//   ....[89]....
        /*03fc*/ 	.word	0x00005470


	//   ....[90]....
        /*0400*/ 	.word	0x00005480


	//   ....[91]....
        /*0404*/ 	.word	0x00005490


	//   ....[92]....
        /*0408*/ 	.word	0x000054a0


	//   ....[93]....
        /*040c*/ 	.word	0x000054b0


	//   ....[94]....
        /*0410*/ 	.word	0x000054c0


	//   ....[95]....
        /*0414*/ 	.word	0x000054d0


	//   ....[96]....
        /*0418*/ 	.word	0x000054e0


	//   ....[97]....
        /*041c*/ 	.word	0x000054f0


	//   ....[98]....
        /*0420*/ 	.word	0x00005500


	//   ....[99]....
        /*0424*/ 	.word	0x00005510


	//   ....[100]....
        /*0428*/ 	.word	0x00005520


	//   ....[101]....
        /*042c*/ 	.word	0x00005530


	//   ....[102]....
        /*0430*/ 	.word	0x00005540


	//   ....[103]....
        /*0434*/ 	.word	0x00005550


	//   ....[104]....
        /*0438*/ 	.word	0x00006740


	//   ....[105]....
        /*043c*/ 	.word	0x00006770


	//   ....[106]....
        /*0440*/ 	.word	0x00006780


	//   ....[107]....
        /*0444*/ 	.word	0x00006790


	//   ....[108]....
        /*0448*/ 	.word	0x000067a0


	//   ....[109]....
        /*044c*/ 	.word	0x000067b0


	//   ....[110]....
        /*0450*/ 	.word	0x000067c0


	//   ....[111]....
        /*0454*/ 	.word	0x000067d0


	//   ....[112]....
        /*0458*/ 	.word	0x000067e0


	//   ....[113]....
        /*045c*/ 	.word	0x000067f0


	//   ....[114]....
        /*0460*/ 	.word	0x00006800


	//   ....[115]....
        /*0464*/ 	.word	0x00006810


	//   ....[116]....
        /*0468*/ 	.word	0x00006820


	//   ....[117]....
        /*046c*/ 	.word	0x00006830


	//   ....[118]....
        /*0470*/ 	.word	0x00006840


	//   ....[119]....
        /*0474*/ 	.word	0x00006850


	//   ....[120]....
        /*0478*/ 	.word	0x00006860


	//   ....[121]....
        /*047c*/ 	.word	0x00006870


	//   ....[122]....
        /*0480*/ 	.word	0x00006880


	//   ....[123]....
        /*0484*/ 	.word	0x00006890


	//   ....[124]....
        /*0488*/ 	.word	0x000068a0


	//   ....[125]....
        /*048c*/ 	.word	0x000068b0


	//   ....[126]....
        /*0490*/ 	.word	0x000068c0


	//   ....[127]....
        /*0494*/ 	.word	0x000068d0


	//   ....[128]....
        /*0498*/ 	.word	0x000068e0


	//   ....[129]....
        /*049c*/ 	.word	0x000068f0


	//----- nvinfo : EIATTR_EXIT_INSTR_OFFSETS
	.align		4
.L_922:
        /*04a0*/ 	.byte	0x04, 0x1c
        /*04a2*/ 	.short	(.L_924 - .L_923)


	//   ....[0]....
.L_923:
        /*04a4*/ 	.word	0x00007c70


	//   ....[1]....
        /*04a8*/ 	.word	0x000085a0


	//   ....[2]....
        /*04ac*/ 	.word	0x00008630


	//----- nvinfo : EIATTR_MAX_THREADS
	.align		4
.L_924:
        /*04b0*/ 	.byte	0x04, 0x05
        /*04b2*/ 	.short	(.L_926 - .L_925)
.L_925:
        /*04b4*/ 	.word	0x00000020
        /*04b8*/ 	.word	0x00000001
        /*04bc*/ 	.word	0x00000001


	//----- nvinfo : EIATTR_CRS_STACK_SIZE
	.align		4
.L_926:
        /*04c0*/ 	.byte	0x04, 0x1e
        /*04c2*/ 	.short	(.L_928 - .L_927)
.L_927:
        /*04c4*/ 	.word	0x00000000
.L_928:


//--------------------- .nv.info._ZN17fastertransformer38beam_online_softmax_topk_stage1_kernelI6__halfLi1ELi16ELi128EEEvPKT_S4_PKbPfiiPKi --------------------------
	.section	.nv.info._ZN17fastertransformer38beam_online_softmax_topk_stage1_kernelI6__halfLi1ELi16ELi128EEEvPKT_S4_PKbPfiiPKi,"",@"SHT_CUDA_INFO"
	.sectionflags	@""
	.align	4


	//----- nvinfo : EIATTR_CUDA_API_VERSION
	.align		4
        /*0000*/ 	.byte	0x04, 0x37
        /*0002*/ 	.short	(.L_930 - .L_929)
.L_929:
        /*0004*/ 	.word	0x00000082


	//----- nvinfo : EIATTR_SW2861232_WAR
	.align		4
.L_930:
        /*0008*/ 	.byte	0x01, 0x35
	.zero		2


	//----- nvinfo : EIATTR_PARAM_CBANK
	.align		4
        /*000c*/ 	.byte	0x04, 0x0a
        /*000e*/ 	.short	(.L_932 - .L_931)
	.align		4
.L_931:
        /*0010*/ 	.word	index@(.nv.constant0._ZN17fastertransformer38beam_online_softmax_topk_stage1_kernelI6__halfLi1ELi16ELi128EEEvPKT_S4_PKbPfiiPKi)
        /*0014*/ 	.short	0x0160
        /*0016*/ 	.short	0x0030


	//----- nvinfo : EIATTR_CBANK_PARAM_SIZE
	.align		4
.L_932:
        /*0018*/ 	.byte	0x03, 0x19
        /*001a*/ 	.short	0x0030


	//----- nvinfo : EIATTR_KPARAM_INFO
	.align		4
        /*001c*/ 	.byte	0x04, 0x17
        /*001e*/ 	.short	(.L_934 - .L_933)
.L_933:
        /*0020*/ 	.word	0x00000000
        /*0024*/ 	.short	0x0006
        /*0026*/ 	.short	0x0028
        /*0028*/ 	.byte	0x00, 0xf0, 0x21, 0x00


	//----- nvinfo : EIATTR_KPARAM_INFO
	.align		4
.L_934:
        /*002c*/ 	.byte	0x04, 0x17
        /*002e*/ 	.short	(.L_936 - .L_935)
.L_935:
        /*0030*/ 	.word	0x00000000
        /*0034*/ 	.short	0x0005
        /*0036*/ 	.short	0x0024
        /*0038*/ 	.byte	0x00, 0xf0, 0x11, 0x00


	//----- nvinfo : EIATTR_KPARAM_INFO
	.align		4
.L_936:
        /*003c*/ 	.byte	0x04, 0x17
        /*003e*/ 	.short	(.L_938 - .L_937)
.L_937:
        /*0040*/ 	.word	0x00000000
        /*0044*/ 	.short	0x0004
        /*0046*/ 	.short	0x0020
        /*0048*/ 	.byte	0x00, 0xf0, 0x11, 0x00


	//----- nvinfo : EIATTR_KPARAM_INFO
	.align		4
.L_938:
        /*004c*/ 	.byte	0x04, 0x17
        /*004e*/ 	.short	(.L_940 - .L_939)
.L_939:
        /*0050*/ 	.word	0x00000000
        /*0054*/ 	.short	0x0003
        /*0056*/ 	.short	0x0018
        /*0058*/ 	.byte	0x00, 0xf0, 0x21, 0x00


	//----- nvinfo : EIATTR_KPARAM_INFO
	.align		4
.L_940:
        /*005c*/ 	.byte	0x04, 0x17
        /*005e*/ 	.short	(.L_942 - .L_941)
.L_941:
        /*0060*/ 	.word	0x00000000
        /*0064*/ 	.short	0x0002
        /*0066*/ 	.short	0x0010
        /*0068*/ 	.byte	0x00, 0xf0, 0x21, 0x00


	//----- nvinfo : EIATTR_KPARAM_INFO
	.align		4
.L_942:
        /*006c*/ 	.byte	0x04, 0x17
        /*006e*/ 	.short	(.L_944 - .L_943)
.L_943:
        /*0070*/ 	.word	0x00000000
        /*0074*/ 	.short	0x0001
        /*0076*/ 	.short	0x0008
        /*0078*/ 	.byte	0x00, 0xf0, 0x21, 0x00


	//----- nvinfo : EIATTR_KPARAM_INFO
	.align		4
.L_944:
        /*007c*/ 	.byte	0x04, 0x17
        /*007e*/ 	.short	(.L_946 - .L_945)
.L_945:
        /*0080*/ 	.word	0x00000000
        /*0084*/ 	.short	0x0000
        /*0086*/ 	.short	0x0000
        /*0088*/ 	.byte	0x00, 0xf0, 0x21, 0x00


	//----- nvinfo : EIATTR_MAXREG_COUNT
	.align		4
.L_946:
        /*008c*/ 	.byte	0x03, 0x1b
        /*008e*/ 	.short	0x00ff


	//----- nvinfo : EIATTR_NUM_BARRIERS
	.align		4
        /*0090*/ 	.byte	0x02, 0x4c
        /*0092*/ 	.byte	0x01
	.zero		1


	//----- nvinfo : EIATTR_MERCURY_ISA_VERSION
	.align		4
        /*0094*/ 	.byte	0x03, 0x5f
        /*0096*/ 	.short	0x0000


	//----- nvinfo : EIATTR_COOP_GROUP_MASK_REGIDS
	.align		4
        /*0098*/ 	.byte	0x04, 0x29
        /*009a*/ 	.short	(.L_948 - .L_947)


	//   ....[0]....
.L_947:
        /*009c*/ 	.word	0xffffffff


	//   ....[1]....
        /*00a0*/ 	.word	0xffffffff


	//   ....[2]....
        /*00a4*/ 	.word	0xffffffff


	//   ....[3]....
        /*00a8*/ 	.word	0xffffffff


	//   ....[4]....
        /*00ac*/ 	.word	0xffffffff


	//   ....[5]....
        /*00b0*/ 	.word	0xffffffff


	//   ....[6]....
        /*00b4*/ 	.word	0xffffffff


	//   ....[7]....
        /*00b8*/ 	.word	0xffffffff


	//   ....[8]....
        /*00bc*/ 	.word	0xffffffff


	//   ....[9]....
        /*00c0*/ 	.word	0xffffffff


	//   ....[10]....
        /*00c4*/ 	.word	0xffffffff


	//   ....[11]....
        /*00c8*/ 	.word	0xffffffff


	//   ....[12]....
        /*00cc*/ 	.word	0xffffffff


	//   ....[13]....
        /*00d0*/ 	.word	0xffffffff


	//   ....[14]....
        /*00d4*/ 	.word	0xffffffff


	//   ....[15]....
        /*00d8*/ 	.word	0xffffffff


	//   ....[16]....
        /*00dc*/ 	.word	0xffffffff


	//   ....[17]....
        /*00e0*/ 	.word	0xffffffff


	//   ....[18]....
        /*00e4*/ 	.word	0xffffffff


	//   ....[19]....
        /*00e8*/ 	.word	0xffffffff


	//   ....[20]....
        /*00ec*/ 	.word	0xffffffff


	//   ....[21]....
        /*00f0*/ 	.word	0xffffffff


	//   ....[22]....
        /*00f4*/ 	.word	0xffffffff


	//   ....[23]....
        /*00f8*/ 	.word	0xffffffff


	//   ....[24]....
        /*00fc*/ 	.word	0xffffffff


	//   ....[25]....
        /*0100*/ 	.word	0xffffffff


	//   ....[26]....
        /*0104*/ 	.word	0xffffffff


	//   ....[27]....
        /*0108*/ 	.word	0xffffffff


	//   ....[28]....
        /*010c*/ 	.word	0xffffffff


	//   ....[29]....
        /*0110*/ 	.word	0xffffffff


	//   ....[30]....
        /*0114*/ 	.word	0xffffffff


	//   ....[31]....
        /*0118*/ 	.word	0xffffffff


	//   ....[32]....
        /*011c*/ 	.word	0xffffffff


	//   ....[33]....
        /*0120*/ 	.word	0xffffffff


	//   ....[34]....
        /*0124*/ 	.word	0xffffffff


	//   ....[35]....
        /*0128*/ 	.word	0xffffffff


	//   ....[36]....
        /*012c*/ 	.word	0xffffffff


	//   ....[37]....
        /*0130*/ 	.word	0xffffffff


	//   ....[38]....
        /*0134*/ 	.word	0xffffffff


	//   ....[39]....
        /*0138*/ 	.word	0xffffffff


	//   ....[40]....
        /*013c*/ 	.word	0xffffffff


	//   ....[41]....
        /*0140*/ 	.word	0xffffffff


	//   ....[42]....
        /*0144*/ 	.word	0xffffffff


	//   ....[43]....
        /*0148*/ 	.word	0xffffffff


	//   ....[44]....
        /*014c*/ 	.word	0xffffffff


	//   ....[45]....
        /*0150*/ 	.word	0xffffffff


	//   ....[46]....
        /*0154*/ 	.word	0xffffffff


	//   ....[47]....
        /*0158*/ 	.word	0xffffffff


	//   ....[48]....
        /*015c*/ 	.word	0xffffffff


	//   ....[49]....
        /*0160*/ 	.word	0xffffffff


	//   ....[50]....
        /*0164*/ 	.word	0xffffffff


	//   ....[51]....
        /*0168*/ 	.word	0xffffffff


	//   ....[52]....
        /*016c*/ 	.word	0xffffffff


	//   ....[53]....
        /*0170*/ 	.word	0xffffffff


	//   ....[54]....
        /*0174*/ 	.word	0xffffffff


	//   ....[55]....
        /*0178*/ 	.word	0xffffffff


	//   ....[56]....
        /*017c*/ 	.word	0xffffffff


	//   ....[57]....
        /*0180*/ 	.word	0xffffffff


	//   ....[58]....
        /*0184*/ 	.word	0xffffffff


	//   ....[59]....
        /*0188*/ 	.word	0xffffffff


	//   ....[60]....
        /*018c*/ 	.word	0xffffffff


	//   ....[61]....
        /*0190*/ 	.word	0xffffffff


	//   ....[62]....
        /*0194*/ 	.word	0xffffffff


	//   ....[63]....
        /*0198*/ 	.word	0xffffffff


	//   ....[64]....
        /*019c*/ 	.word	0xffffffff


	//   ....[65]....
        /*01a0*/ 	.word	0xffffffff


	//   ....[66]....
        /*01a4*/ 	.word	0xffffffff


	//   ....[67]....
        /*01a8*/ 	.word	0xffffffff


	//   ....[68]....
        /*01ac*/ 	.word	0xffffffff


	//   ....[69]....
        /*01b0*/ 	.word	0xffffffff


	//   ....[70]....
        /*01b4*/ 	.word	0xffffffff


	//   ....[71]....
        /*01b8*/ 	.word	0xffffffff


	//   ....[72]....
        /*01bc*/ 	.word	0xffffffff


	//   ....[73]....
        /*01c0*/ 	.word	0xffffffff


	//   ....[74]....
        /*01c4*/ 	.word	0xffffffff


	//   ....[75]....
        /*01c8*/ 	.word	0xffffffff


	//   ....[76]....
        /*01cc*/ 	.word	0xffffffff


	//   ....[77]....
        /*01d0*/ 	.word	0xffffffff


	//   ....[78]....
        /*01d4*/ 	.word	0xffffffff


	//   ....[79]....
        /*01d8*/ 	.word	0xffffffff


	//   ....[80]....
        /*01dc*/ 	.word	0xffffffff


	//   ....[81]....
        /*01e0*/ 	.word	0xffffffff


	//   ....[82]....
        /*01e4*/ 	.word	0xffffffff


	//   ....[83]....
        /*01e8*/ 	.word	0xffffffff


	//   ....[84]....
        /*01ec*/ 	.word	0xffffffff


	//   ....[85]....
        /*01f0*/ 	.word	0xffffffff


	//   ....[86]....
        /*01f4*/ 	.word	0xffffffff


	//   ....[87]....
        /*01f8*/ 	.word	0xffffffff


	//   ....[88]....
        /*01fc*/ 	.word	0xffffffff


	//   ....[89]....
        /*0200*/ 	.word	0xffffffff


	//   ....[90]....
        /*0204*/ 	.word	0xffffffff


	//   ....[91]....
        /*0208*/ 	.word	0xffffffff


	//   ....[92]....
        /*020c*/ 	.word	0xffffffff


	//   ....[93]....
        /*0210*/ 	.word	0xffffffff


	//   ....[94]....
        /*0214*/ 	.word	0xffffffff


	//   ....[95]....
        /*0218*/ 	.word	0xffffffff


	//   ....[96]....
        /*021c*/ 	.word	0xffffffff


	//   ....[97]....
        /*0220*/ 	.word	0xffffffff


	//   ....[98]....
        /*0224*/ 	.word	0xffffffff


	//   ....[99]....
        /*0228*/ 	.word	0xffffffff


	//   ....[100]....
        /*022c*/ 	.word	0xffffffff


	//   ....[101]....
        /*0230*/ 	.word	0xffffffff


	//   ....[102]....
        /*0234*/ 	.word	0xffffffff


	//   ....[103]....
        /*0238*/ 	.word	0xffffffff


	//   ....[104]....
        /*023c*/ 	.word	0xffffffff


	//   ....[105]....
        /*0240*/ 	.word	0xffffffff


	//   ....[106]....
        /*0244*/ 	.word	0xffffffff


	//   ....[107]....
        /*0248*/ 	.word	0xffffffff


	//   ....[108]....
        /*024c*/ 	.word	0xffffffff


	//   ....[109]....
        /*0250*/ 	.word	0xffffffff


	//   ....[110]....
        /*0254*/ 	.word	0xffffffff


	//   ....[111]....
        /*0258*/ 	.word	0xffffffff


	//   ....[112]....
        /*025c*/ 	.word	0xffffffff


	//   ....[113]....
        /*0260*/ 	.word	0xffffffff


	//   ....[114]....
        /*0264*/ 	.word	0xffffffff


	//   ....[115]....
        /*0268*/ 	.word	0xffffffff


	//   ....[116]....
        /*026c*/ 	.word	0xffffffff


	//   ....[117]....
        /*0270*/ 	.word	0xffffffff


	//   ....[118]....
        /*0274*/ 	.word	0xffffffff


	//   ....[119]....
        /*0278*/ 	.word	0xffffffff


	//   ....[120]....
        /*027c*/ 	.word	0xffffffff


	//   ....[121]....
        /*0280*/ 	.word	0xffffffff


	//   ....[122]....
        /*0284*/ 	.word	0xffffffff


	//   ....[123]....
        /*0288*/ 	.word	0xffffffff


	//   ....[124]....
        /*028c*/ 	.word	0xffffffff


	//   ....[125]....
        /*0290*/ 	.word	0xffffffff


	//   ....[126]....
        /*0294*/ 	.word	0xffffffff


	//   ....[127]....
        /*0298*/ 	.word	0xffffffff


	//   ....[128]....
        /*029c*/ 	.word	0xffffffff


	//   ....[129]....
        /*02a0*/ 	.word	0xffffffff


	//----- nvinfo : EIATTR_COOP_GROUP_INSTR_OFFSETS
	.align		4
.L_948:
        /*02a4*/ 	.byte	0x04, 0x28
        /*02a6*/ 	.short	(.L_950 - .L_949)


	//   ....[0]....
.L_949:
        /*02a8*/ 	.word	0x00003cc0


	//   ....[1]....
        /*02ac*/ 	.word	0x00003cf0


	//   ....[2]....
        /*02b0*/ 	.word	0x00003d00


	//   ....[3]....
        /*02b4*/ 	.word	0x00003d10


	//   ....[4]....
        /*02b8*/ 	.word	0x00003d20


	//   ....[5]....
        /*02bc*/ 	.word	0x00003d30


	//   ....[6]....
        /*02c0*/ 	.word	0x00003d40


	//   ....[7]....
        /*02c4*/ 	.word	0x00003d50


	//   ....[8]....
        /*02c8*/ 	.word	0x00003d60


	//   ....[9]....
        /*02cc*/ 	.word	0x00003d70


	//   ....[10]....
        /*02d0*/ 	.word	0x00003d80


	//   ....[11]....
        /*02d4*/ 	.word	0x00003d90


	//   ....[12]....
        /*02d8*/ 	.word	0x00003da0


	//   ....[13]....
        /*02dc*/ 	.word	0x00003db0


	//   ....[14]....
        /*02e0*/ 	.word	0x00003dc0


	//   ....[15]....
        /*02e4*/ 	.word	0x00003dd0


	//   ....[16]....
        /*02e8*/ 	.word	0x00003de0


	//   ....[17]....
        /*02ec*/ 	.word	0x00003df0


	//   ....[18]....
        /*02f0*/ 	.word	0x00003e00


	//   ....[19]....
        /*02f4*/ 	.word	0x00003e10


	//   ....[20]....
        /*02f8*/ 	.word	0x00003e20


	//   ....[21]....
        /*02fc*/ 	.word	0x00003e30


	//   ....[22]....
        /*0300*/ 	.word	0x00003e40


	//   ....[23]....
        /*0304*/ 	.word	0x00003e50


	//   ....[24]....
        /*0308*/ 	.word	0x00003e60


	//   ....[25]....
        /*030c*/ 	.word	0x00003e70


	//   ....[26]....
        /*0310*/ 	.word	0x00005070


	//   ....[27]....
        /*0314*/ 	.word	0x000050a0


	//   ....[28]....
        /*0318*/ 	.word	0x000050b0


	//   ....[29]....
        /*031c*/ 	.word	0x000050c0


	//   ....[30]....
        /*0320*/ 	.word	0x000050d0


	//   ....[31]....
        /*0324*/ 	.word	0x000050e0


	//   ....[32]....
        /*0328*/ 	.word	0x000050f0


	//   ....[33]....
        /*032c*/ 	.word	0x00005100


	//   ....[34]....
        /*0330*/ 	.word	0x00005110


	//   ....[35]....
        /*0334*/ 	.word	0x00005120


	//   ....[36]....
        /*0338*/ 	.word	0x00005130


	//   ....[37]....
        /*033c*/ 	.word	0x00005140


	//   ....[38]....
        /*0340*/ 	.word	0x00005150


	//   ....[39]....
        /*0344*/ 	.word	0x00005160


	//   ....[40]....
        /*0348*/ 	.word	0x00005170


	//   ....[41]....
        /*034c*/ 	.word	0x00005180


	//   ....[42]....
        /*0350*/ 	.word	0x00005190


	//   ....[43]....
        /*0354*/ 	.word	0x000051a0


	//   ....[44]....
        /*0358*/ 	.word	0x000051b0


	//   ....[45]....
        /*035c*/ 	.word	0x000051c0


	//   ....[46]....
        /*0360*/ 	.word	0x000051d0


	//   ....[47]....
        /*0364*/ 	.word	0x000051e0


	//   ....[48]....
        /*0368*/ 	.word	0x000051f0


	//   ....[49]....
        /*036c*/ 	.word	0x00005200


	//   ....[50]....
        /*0370*/ 	.word	0x00005210


	//   ....[51]....
        /*0374*/ 	.word	0x00005220


	//   ....[52]....
        /*0378*/ 	.word	0x00006400


	//   ....[53]....
        /*037c*/ 	.word	0x00006430


	//   ....[54]....
        /*0380*/ 	.word	0x00006440


	//   ....[55]....
        /*0384*/ 	.word	0x00006450


	//   ....[56]....
        /*0388*/ 	.word	0x00006460


	//   ....[57]....
        /*038c*/ 	.word	0x00006470


	//   ....[58]....
        /*0390*/ 	.word	0x00006480


	//   ....[59]....
        /*0394*/ 	.word	0x00006490


	//   ....[60]....
        /*0398*/ 	.word	0x000064a0


	//   ....[61]....
        /*039c*/ 	.word	0x000064b0


	//   ....[62]....
        /*03a0*/ 	.word	0x000064c0


	//   ....[63]....
        /*03a4*/ 	.word	0x000064d0


	//   ....[64]....
        /*03a8*/ 	.word	0x000064e0


	//   ....[65]....
        /*03ac*/ 	.word	0x000064f0


	//   ....[66]....
        /*03b0*/ 	.word	0x00006500


	//   ....[67]....
        /*03b4*/ 	.word	0x00006510


	//   ....[68]....
        /*03b8*/ 	.word	0x00006520


	//   ....[69]....
        /*03bc*/ 	.word	0x00006530


	//   ....[70]....
        /*03c0*/ 	.word	0x00006540


	//   ....[71]....
        /*03c4*/ 	.word	0x00006550


	//   ....[72]....
        /*03c8*/ 	.word	0x00006560


	//   ....[73]....
        /*03cc*/ 	.word	0x00006570


	//   ....[74]....
        /*03d0*/ 	.word	0x00006580


	//   ....[75]....
        /*03d4*/ 	.word	0x00006590


	//   ....[76]....
        /*03d8*/ 	.word	0x000065a0


	//   ....[77]....
        /*03dc*/ 	.word	0x000065b0


	//   ....[78]....
        /*03e0*/ 	.word	0x00007790


	//   ....[79]....
        /*03e4*/ 	.word	0x000077c0


	//   ....[80]....
        /*03e8*/ 	.word	0x000077d0


	//   ....[81]....
        /*03ec*/ 	.word	0x000077e0


	//   ....[82]....
        /*03f0*/ 	.word	0x000077f0


	//   ....[83]....
        /*03f4*/ 	.word	0x00007800


	//   ....[84]....
        /*03f8*/ 	.word	0x00007810


	//   ....[85]....
        /*03fc*/ 	.word	0x00007820


	//   ....[86]....
        /*0400*/ 	.word	0x00007830


	//   ....[87]....
        /*0404*/ 	.word	0x00007840


	//   ....[88]....
        /*0408*/ 	.word	0x00007850


	//   ....[89]....
        /*040c*/ 	.word	0x00007860


	//   ....[90]....
        /*0410*/ 	.word	0x00007870


	//   ....[91]....
        /*0414*/ 	.word	0x00007880


	//   ....[92]....
        /*0418*/ 	.word	0x00007890


	//   ....[93]....
        /*041c*/ 	.word	0x000078a0


	//   ....[94]....
        /*0420*/ 	.word	0x000078b0


	//   ....[95]....
        /*0424*/ 	.word	0x000078c0


	//   ....[96]....
        /*0428*/ 	.word	0x000078d0


	//   ....[97]....
        /*042c*/ 	.word	0x000078e0


	//   ....[98]....
        /*0430*/ 	.word	0x000078f0


	//   ....[99]....
        /*0434*/ 	.word	0x00007900


	//   ....[100]....
        /*0438*/ 	.word	0x00007910


	//   ....[101]....
        /*043c*/ 	.word	0x00007920


	//   ....[102]....
        /*0440*/ 	.word	0x00007930


	//   ....[103]....
        /*0444*/ 	.word	0x00007940


	//   ....[104]....
        /*0448*/ 	.word	0x00008b20


	//   ....[105]....
        /*044c*/ 	.word	0x00008b50


	//   ....[106]....
        /*0450*/ 	.word	0x00008b60


	//   ....[107]....
        /*0454*/ 	.word	0x00008b70


	//   ....[108]....
        /*0458*/ 	.word	0x00008b80


	//   ....[109]....
        /*045c*/ 	.word	0x00008b90


	//   ....[110]....
        /*0460*/ 	.word	0x00008ba0


	//   ....[111]....
        /*0464*/ 	.word	0x00008bb0


	//   ....[112]....
        /*0468*/ 	.word	0x00008bc0


	//   ....[113]....
        /*046c*/ 	.word	0x00008bd0


	//   ....[114]....
        /*0470*/ 	.word	0x00008be0


	//   ....[115]....
        /*0474*/ 	.word	0x00008bf0


	//   ....[116]....
        /*0478*/ 	.word	0x00008c00


	//   ....[117]....
        /*047c*/ 	.word	0x00008c10


	//   ....[118]....
        /*0480*/ 	.word	0x00008c20


	//   ....[119]....
        /*0484*/ 	.word	0x00008c30


	//   ....[120]....
        /*0488*/ 	.word	0x00008c40


	//   ....[121]....
        /*048c*/ 	.word	0x00008c50


	//   ....[122]....
        /*0490*/ 	.word	0x00008c60


	//   ....[123]....
        /*0494*/ 	.word	0x00008c70


	//   ....[124]....
        /*0498*/ 	.word	0x00008c80


	//   ....[125]....
        /*049c*/ 	.word	0x00008c90


	//   ....[126]....
        /*04a0*/ 	.word	0x00008ca0


	//   ....[127]....
        /*04a4*/ 	.word	0x00008cb0


	//   ....[128]....
        /*04a8*/ 	.word	0x00008cc0


	//   ....[129]....
        /*04ac*/ 	.word	0x00008cd0


	//----- nvinfo : EIATTR_EXIT_INSTR_OFFSETS
	.align		4
.L_950:
        /*04b0*/ 	.byte	0x04, 0x1c
        /*04b2*/ 	.short	(.L_952 - .L_951)


	//   ....[0]....
.L_951:
        /*04b4*/ 	.word	0x0000e5f0


	//   ....[1]....
        /*04b8*/ 	.word	0x0000e770


	//   ....[2]....
        /*04bc*/ 	.word	0x0000ef30


	//   ....[3]....
        /*04c0*/ 	.word	0x0000f030


	//----- nvinfo : EIATTR_MAX_THREADS
	.align		4
.L_952:
        /*04c4*/ 	.byte	0x04, 0x05
        /*04c6*/ 	.short	(.L_954 - .L_953)
.L_953:
        /*04c8*/ 	.word	0x00000080
        /*04cc*/ 	.word	0x00000001
        /*04d0*/ 	.word	0x00000001


	//----- nvinfo : EIATTR_CRS_STACK_SIZE
	.align		4
.L_954:
        /*04d4*/ 	.byte	0x04, 0x1e
        /*04d6*/ 	.short	(.L_956 - .L_955)
.L_955:
        /*04d8*/ 	.word	0x00000000
.L_956:


//--------------------- .nv.info._ZN17fastertransformer17batch_topk_kernelI6__halfLi8ELi32EEEvPKiPKT_PiPfS8_PKbS3_NS_14BeamHypothesesEiiifS4_ --------------------------
	.section	.nv.info._ZN17fastertransformer17batch_topk_kernelI6__halfLi8ELi32EEEvPKiPKT_PiPfS8_PKbS3_NS_14BeamHypothesesEiiifS4_,"",@"SHT_CUDA_INFO"
	.sectionflags	@""
	.align	4


	//----- nvinfo : EIATTR_CUDA_API_VERSION
	.align		4
        /*0000*/ 	.byte	0x04, 0x37
        /*0002*/ 	.short	(.L_958 - .L_957)
.L_957:
        /*0004*/ 	.word	0x00000082


	//----- nvinfo : EIATTR_SW2861232_WAR
	.align		4
.L_958:
        /*0008*/ 	.byte	0x01, 0x35
	.zero		2


	//----- nvinfo : EIATTR_PARAM_CBANK
	.align		4
        /*000c*/ 	.byte	0x04, 0x0a
        /*000e*/ 	.short	(.L_960 - .L_959)
	.align		4
.L_959:
        /*0010*/ 	.word	index@(.nv.constant0._ZN17fastertransformer17batch_topk_kernelI6__halfLi8ELi32EEEvPKiPKT_PiPfS8_PKbS3_NS_14BeamHypothesesEiiifS4_)
        /*0014*/ 	.short	0x0160
        /*0016*/ 	.short	0x00d2


	//----- nvinfo : EIATTR_CBANK_PARAM_SIZE
	.align		4
.L_960:
        /*0018*/ 	.byte	0x03, 0x19
        /*001a*/ 	.short	0x00d2


	//----- nvinfo : EIATTR_KPARAM_INFO
	.align		4
        /*001c*/ 	.byte	0x04, 0x17
        /*001e*/ 	.short	(.L_962 - .L_961)
.L_961:
        /*0020*/ 	.word	0x00000000
        /*0024*/ 	.short	0x000c
        /*0026*/ 	.short	0x00d0
        /*0028*/ 	.byte	0x00, 0xf0, 0x09, 0x00


	//----- nvinfo : EIATTR_KPARAM_INFO
	.align		4
.L_962:
        /*002c*/ 	.byte	0x04, 0x17
        /*002e*/ 	.short	(.L_964 - .L_963)
.L_963:
        /*0030*/ 	.word	0x00000000
        /*0034*/ 	.short	0x000b
        /*0036*/ 	.short	0x00cc
        /*0038*/ 	.byte	0x00, 0xf0, 0x11, 0x00


	//----- nvinfo : EIATTR_KPARAM_INFO
	.align		4
.L_964:
        /*003c*/ 	.byte	0x04, 0x17
        /*003e*/ 	.short	(.L_966 - .L_965)
.L_965:
        /*0040*/ 	.word	0x00000000
        /*0044*/ 	.short	0x000a
        /*0046*/ 	.short	0x00c8
        /*0048*/ 	.byte	0x00, 0xf0, 0x11, 0x00


	//----- nvinfo : EIATTR_KPARAM_INFO
	.align		4
.L_966:
        /*004c*/ 	.byte	0x04, 0x17
        /*004e*/ 	.short	(.L_968 - .L_967)
.L_967:
        /*0050*/ 	.word	0x00000000
        /*0054*/ 	.short	0x0009
        /*0056*/ 	.short	0x00c4
        /*0058*/ 	.byte	0x00, 0xf0, 0x11, 0x00


	//----- nvinfo : EIATTR_KPARAM_INFO
	.align		4
.L_968:
        /*005c*/ 	.byte	0x04, 0x17
        /*005e*/ 	.short	(.L_970 - .L_969)
.L_969:
        /*0060*/ 	.word	0x00000000
        /*0064*/ 	.short	0x0008
        /*0066*/ 	.short	0x00c0
        /*0068*/ 	.byte	0x00, 0xf0, 0x11, 0x00


	//----- nvinfo : EIATTR_KPARAM_INFO
	.align		4
.L_970:
        /*006c*/ 	.byte	0x04, 0x17
        /*006e*/ 	.short	(.L_972 - .L_971)
.L_971:
        /*0070*/ 	.word	0x00000000
        /*0074*/ 	.short	0x0007
        /*0076*/ 	.short	0x0038
        /*0078*/ 	.byte	0x00, 0xf0, 0x21, 0x02


	//----- nvinfo : EIATTR_KPARAM_INFO
	.align		4
.L_972:
        /*007c*/ 	.byte	0x04, 0x17
        /*007e*/ 	.short	(.L_974 - .L_973)
.L_973:
        /*0080*/ 	.word	0x00000000
        /*0084*/ 	.short	0x0006
        /*0086*/ 	.short	0x0030
        /*0088*/ 	.byte	0x00, 0xf0, 0x21, 0x00


	//----- nvinfo : EIATTR_KPARAM_INFO
	.align		4
.L_974:
        /*008c*/ 	.byte	0x04, 0x17
        /*008e*/ 	.short	(.L_976 - .L_975)
.L_975:
        /*0090*/ 	.word	0x00000000
        /*0094*/ 	.short	0x0005
        /*0096*/ 	.short	0x0028
        /*0098*/ 	.byte	0x00, 0xf0, 0x21, 0x00


	//----- nvinfo : EIATTR_KPARAM_INFO
	.align		4
.L_976:
        /*009c*/ 	.byte	0x04, 0x17
        /*009e*/ 	.short	(.L_978 - .L_977)
.L_977:
        /*00a0*/ 	.word	0x00000000
        /*00a4*/ 	.short	0x0004
        /*00a6*/ 	.short	0x0020
        /*00a8*/ 	.byte	0x00, 0xf0, 0x21, 0x00


	//----- nvinfo : EIATTR_KPARAM_INFO
	.align		4
.L_978:
        /*00ac*/ 	.byte	0x04, 0x17
        /*00ae*/ 	.short	(.L_980 - .L_979)
.L_979:
        /*00b0*/ 	.word	0x00000000
        /*00b4*/ 	.short	0x0003
        /*00b6*/ 	.short	0x0018
        /*00b8*/ 	.byte	0x00, 0xf0, 0x21, 0x00


	//----- nvinfo : EIATTR_KPARAM_INFO
	.align		4
.L_980:
        /*00bc*/ 	.byte	0x04, 0x17
        /*00be*/ 	.short	(.L_982 - .L_981)
.L_981:
        /*00c0*/ 	.word	0x00000000
        /*00c4*/ 	.short	0x0002
        /*00c6*/ 	.short	0x0010
        /*00c8*/ 	.byte	0x00, 0xf0, 0x21, 0x00


	//----- nvinfo : EIATTR_KPARAM_INFO
	.align		4
.L_982:
        /*00cc*/ 	.byte	0x04, 0x17
        /*00ce*/ 	.short	(.L_984 - .L_983)
.L_983:
        /*00d0*/ 	.word	0x00000000
        /*00d4*/ 	.short	0x0001
        /*00d6*/ 	.short	0x0008
        /*00d8*/ 	.byte	0x00, 0xf0, 0x21, 0x00


	//----- nvinfo : EIATTR_KPARAM_INFO
	.align		4
.L_984:
        /*00dc*/ 	.byte	0x04, 0x17
        /*00de*/ 	.short	(.L_986 - .L_985)
.L_985:
        /*00e0*/ 	.word	0x00000000
        /*00e4*/ 	.short	0x0000
        /*00e6*/ 	.short	0x0000
        /*00e8*/ 	.byte	0x00, 0xf0, 0x21, 0x00


	//----- nvinfo : EIATTR_MAXREG_COUNT
	.align		4
.L_986:
        /*00ec*/ 	.byte	0x03, 0x1b
        /*00ee*/ 	.short	0x00ff


	//----- nvinfo : EIATTR_NUM_BARRIERS
	.align		4
        /*00f0*/ 	.byte	0x02, 0x4c
        /*00f2*/ 	.byte	0x01
	.zero		1


	//----- nvinfo : EIATTR_MERCURY_ISA_VERSION
	.align		4
        /*00f4*/ 	.byte	0x03, 0x5f
        /*00f6*/ 	.short	0x0000


	//----- nvinfo : EIATTR_COOP_GROUP_MASK_REGIDS
	.align		4
        /*00f8*/ 	.byte	0x04, 0x29
        /*00fa*/ 	.short	(.L_988 - .L_987)


	//   ....[0]....
.L_987:
        /*00fc*/ 	.word	0xffffffff


	//   ....[1]....
        /*0100*/ 	.word	0xffffffff


	//   ....[2]....
        /*0104*/ 	.word	0xffffffff


	//   ....[3]....
        /*0108*/ 	.word	0xffffffff


	//   ....[4]....
        /*010c*/ 	.word	0xffffffff


	//   ....[5]....
        /*0110*/ 	.word	0xffffffff


	//   ....[6]....
        /*0114*/ 	.word	0xffffffff


	//   ....[7]....
        /*0118*/ 	.word	0xffffffff


	//   ....[8]....
        /*011c*/ 	.word	0xffffffff


	//   ....[9]....
        /*0120*/ 	.word	0xffffffff


	//   ....[10]....
        /*0124*/ 	.word	0xffffffff


	//   ....[11]....
        /*0128*/ 	.word	0xffffffff


	//   ....[12]....
        /*012c*/ 	.word	0xffffffff


	//   ....[13]....
        /*0130*/ 	.word	0xffffffff


	//   ....[14]....
        /*0134*/ 	.word	0xffffffff


	//   ....[15]....
        /*0138*/ 	.word	0xffffffff


	//   ....[16]....
        /*013c*/ 	.word	0xffffffff


	//   ....[17]....
        /*0140*/ 	.word	0xffffffff


	//   ....[18]....
        /*0144*/ 	.word	0xffffffff


	//   ....[19]....
        /*0148*/ 	.word	0xffffffff


	//   ....[20]....
        /*014c*/ 	.word	0xffffffff


	//   ....[21]....
        /*0150*/ 	.word	0xffffffff


	//   ....[22]....
        /*0154*/ 	.word	0xffffffff


	//   ....[23]....
        /*0158*/ 	.word	0xffffffff


	//   ....[24]....
        /*015c*/ 	.word	0xffffffff


	//   ....[25]....
        /*0160*/ 	.word	0xffffffff


	//   ....[26]....
        /*0164*/ 	.word	0xffffffff


	//   ....[27]....
        /*0168*/ 	.word	0xffffffff


	//   ....[28]....
        /*016c*/ 	.word	0xffffffff


	//   ....[29]....
        /*0170*/ 	.word	0xffffffff


	//   ....[30]....
        /*0174*/ 	.word	0xffffffff


	//   ....[31]....
        /*0178*/ 	.word	0xffffffff


	//   ....[32]....
        /*017c*/ 	.word	0xffffffff


	//   ....[33]....
        /*0180*/ 	.word	0xffffffff


	//   ....[34]....
        /*0184*/ 	.word	0xffffffff


	//   ....[35]....
        /*0188*/ 	.word	0xffffffff


	//   ....[36]....
        /*018c*/ 	.word	0xffffffff


	//   ....[37]....
        /*0190*/ 	.word	0xffffffff


	//   ....[38]....
        /*0194*/ 	.word	0xffffffff


	//   ....[39]....
        /*0198*/ 	.word	0xffffffff


	//   ....[40]....
        /*019c*/ 	.word	0xffffffff


	//   ....[41]....
        /*01a0*/ 	.word	0xffffffff


	//   ....[42]....
        /*01a4*/ 	.word	0xffffffff


	//   ....[43]....
        /*01a8*/ 	.word	0xffffffff


	//   ....[44]....
        /*01ac*/ 	.word	0xffffffff


	//   ....[45]....
        /*01b0*/ 	.word	0xffffffff


	//   ....[46]....
        /*01b4*/ 	.word	0xffffffff


	//   ....[47]....
        /*01b8*/ 	.word	0xffffffff


	//   ....[48]....
        /*01bc*/ 	.word	0xffffffff


	//   ....[49]....
        /*01c0*/ 	.word	0xffffffff


	//   ....[50]....
        /*01c4*/ 	.word	0xffffffff


	//   ....[51]....
        /*01c8*/ 	.word	0xffffffff


	//   ....[52]....
        /*01cc*/ 	.word	0xffffffff


	//   ....[53]....
        /*01d0*/ 	.word	0xffffffff


	//   ....[54]....
        /*01d4*/ 	.word	0xffffffff


	//   ....[55]....
        /*01d8*/ 	.word	0xffffffff


	//   ....[56]....
        /*01dc*/ 	.word	0xffffffff


	//   ....[57]....
        /*01e0*/ 	.word	0xffffffff


	//   ....[58]....
        /*01e4*/ 	.word	0xffffffff


	//   ....[59]....
        /*01e8*/ 	.word	0xffffffff


	//----- nvinfo : EIATTR_COOP_GROUP_INSTR_OFFSETS
	.align		4
.L_988:
        /*01ec*/ 	.byte	0x04, 0x28
        /*01ee*/ 	.short	(.L_990 - .L_989)


	//   ....[0]....
.L_989:
        /*01f0*/ 	.word	0x000019a0


	//   ....[1]....
        /*01f4*/ 	.word	0x000019b0


	//   ....[2]....
        /*01f8*/ 	.word	0x000019c0


	//   ....[3]....
        /*01fc*/ 	.word	0x000019d0


	//   ....[4]....
        /*0200*/ 	.word	0x000019e0


	//   ....[5]....
        /*0204*/ 	.word	0x00001a00


	//   ....[6]....
        /*0208*/ 	.word	0x00001a10


	//   ....[7]....
        /*020c*/ 	.word	0x00001a20


	//   ....[8]....
        /*0210*/ 	.word	0x00001a30


	//   ....[9]....
        /*0214*/ 	.word	0x00001a40


	//   ....[10]....
        /*0218*/ 	.word	0x00001a50


	//   ....[11]....
        /*021c*/ 	.word	0x00001a60


	//   ....[12]....
        /*0220*/ 	.word	0x00004e80


	//   ....[13]....
        /*0224*/ 	.word	0x00004ea0


	//   ....[14]....
        /*0228*/ 	.word	0x00004eb0


	//   ....[15]....
        /*022c*/ 	.word	0x00004ec0


	//   ....[16]....
        /*0230*/ 	.word	0x00004ed0


	//   ....[17]....
        /*0234*/ 	.word	0x00004ee0


	//   ....[18]....
        /*0238*/ 	.word	0x00004ef0


	//   ....[19]....
        /*023c*/ 	.word	0x00004f00


	//   ....[20]....
        /*0240*/ 	.word	0x00004f10


	//   ....[21]....
        /*0244*/ 	.word	0x00004f20


	//   ....[22]....
        /*0248*/ 	.word	0x00004f30


	//   ....[23]....
        /*024c*/ 	.word	0x00004f40


	//   ....[24]....
        /*0250*/ 	.word	0x00008360


	//   ....[25]....
        /*0254*/ 	.word	0x00008380


	//   ....[26]....
        /*0258*/ 	.word	0x00008390


	//   ....[27]....
        /*025c*/ 	.word	0x000083a0


	//   ....[28]....
        /*0260*/ 	.word	0x000083b0


	//   ....[29]....
        /*0264*/ 	.word	0x000083c0


	//   ....[30]....
        /*0268*/ 	.word	0x000083d0


	//   ....[31]....
        /*026c*/ 	.word	0x000083e0


	//   ....[32]....
        /*0270*/ 	.word	0x000083f0


	//   ....[33]....
        /*0274*/ 	.word	0x00008400


	//   ....[34]....
        /*0278*/ 	.word	0x00008410


	//   ....[35]....
        /*027c*/ 	.word	0x00008420


	//   ....[36]....
        /*0280*/ 	.word	0x0000b810


	//   ....[37]....
        /*0284*/ 	.word	0x0000b830


	//   ....[38]....
        /*0288*/ 	.word	0x0000b840


	//   ....[39]....
        /*028c*/ 	.word	0x0000b850


	//   ....[40]....
        /*0290*/ 	.word	0x0000b860


	//   ....[41]....
        /*0294*/ 	.word	0x0000b870


	//   ....[42]....
        /*0298*/ 	.word	0x0000b880


	//   ....[43]....
        /*029c*/ 	.word	0x0000b890


	//   ....[44]....
        /*02a0*/ 	.word	0x0000b8a0


	//   ....[45]....
        /*02a4*/ 	.word	0x0000b8b0


	//   ....[46]....
        /*02a8*/ 	.word	0x0000b8c0


	//   ....[47]....
        /*02ac*/ 	.word	0x0000b8d0


	//   ....[48]....
        /*02b0*/ 	.word	0x0000ecc0


	//   ....[49]....
        /*02b4*/ 	.word	0x0000ece0


	//   ....[50]....
        /*02b8*/ 	.word	0x0000ecf0


	//   ....[51]....
        /*02bc*/ 	.word	0x0000ed00


	//   ....[52]....
        /*02c0*/ 	.word	0x0000ed10


	//   ....[53]....
        /*02c4*/ 	.word	0x0000ed20


	//   ....[54]....
        /*02c8*/ 	.word	0x0000ed30


	//   ....[55]....
        /*02cc*/ 	.word	0x0000ed40


	//   ....[56]....
        /*02d0*/ 	.word	0x0000ed50


	//   ....[57]....
        /*02d4*/ 	.word	0x0000ed60


	//   ....[58]....
        /*02d8*/ 	.word	0x0000ed70


	//   ....[59]....
        /*02dc*/ 	.word	0x0000ed80


	//----- nvinfo : EIATTR_EXIT_INSTR_OFFSETS
	.align		4
.L_990:
        /*02e0*/ 	.byte	0x04, 0x1c
        /*02e2*/ 	.short	(.L_992 - .L_991)


	//   ....[0]....
.L_991:
        /*02e4*/ 	.word	0x000001d0


	//   ....[1]....
        /*02e8*/ 	.word	0x00014a20


	//   ....[2]....
        /*02ec*/ 	.word	0x00014ab0


	//   ....[3]....
        /*02f0*/ 	.word	0x00014b00


	//   ....[4]....
        /*02f4*/ 	.word	0x00014b40


	//----- nvinfo : EIATTR_MAX_THREADS
	.align		4
.L_992:
        /*02f8*/ 	.byte	0x04, 0x05
        /*02fa*/ 	.short	(.L_994 - .L_993)
.L_993:
        /*02fc*/ 	.word	0x00000020
        /*0300*/ 	.word	0x00000001
        /*0304*/ 	.word	0x00000001


	//----- nvinfo : EIATTR_CRS_STACK_SIZE
	.align		4
.L_994:
        /*0308*/ 	.byte	0x04, 0x1e
        /*030a*/ 	.short	(.L_996 - .L_995)
.L_995:
        /*030c*/ 	.word	0x00000000
.L_996:


//--------------------- .nv.info._ZN17fastertransformer38beam_online_softmax_topk_stage2_kernelI6__halfLi8ELi128EEEvPKfS3_PiPT_ii --------------------------
	.section	.nv.info._ZN17fastertransformer38beam_online_softmax_topk_stage2_kernelI6__halfLi8ELi128EEEvPKfS3_PiPT_ii,"",@"SHT_CUDA_INFO"
	.sectionflags	@""
	.align	4


	//----- nvinfo : EIATTR_CUDA_API_VERSION
	.align		4
        /*0000*/ 	.byte	0x04, 0x37
        /*0002*/ 	.short	(.L_998 - .L_997)
.L_997:
        /*0004*/ 	.word	0x00000082


	//----- nvinfo : EIATTR_SW2861232_WAR
	.align		4
.L_998:
        /*0008*/ 	.byte	0x01, 0x35
	.zero		2


	//----- nvinfo : EIATTR_PARAM_CBANK
	.align		4
        /*000c*/ 	.byte	0x04, 0x0a
        /*000e*/ 	.short	(.L_1000 - .L_999)
	.align		4
.L_999:
        /*0010*/ 	.word	index@(.nv.constant0._ZN17fastertransformer38beam_online_softmax_topk_stage2_kernelI6__halfLi8ELi128EEEvPKfS3_PiPT_ii)
        /*0014*/ 	.short	0x0160
        /*0016*/ 	.short	0x0028


	//----- nvinfo : EIATTR_CBANK_PARAM_SIZE
	.align		4
.L_1000:
        /*0018*/ 	.byte	0x03, 0x19
        /*001a*/ 	.short	0x0028


	//----- nvinfo : EIATTR_KPARAM_INFO
	.align		4
        /*001c*/ 	.byte	0x04, 0x17
        /*001e*/ 	.short	(.L_1002 - .L_1001)
.L_1001:
        /*0020*/ 	.word	0x00000000
        /*0024*/ 	.short	0x0005
        /*0026*/ 	.short	0x0024
        /*0028*/ 	.byte	0x00, 0xf0, 0x11, 0x00


	//----- nvinfo : EIATTR_KPARAM_INFO
	.align		4
.L_1002:
        /*002c*/ 	.byte	0x04, 0x17
        /*002e*/ 	.short	(.L_1004 - .L_1003)
.L_1003:
        /*0030*/ 	.word	0x00000000
        /*0034*/ 	.short	0x0004
        /*0036*/ 	.short	0x0020
        /*0038*/ 	.byte	0x00, 0xf0, 0x11, 0x00


	//----- nvinfo : EIATTR_KPARAM_INFO
	.align		4
.L_1004:
        /*003c*/ 	.byte	0x04, 0x17
        /*003e*/ 	.short	(.L_1006 - .L_1005)
.L_1005:
        /*0040*/ 	.word	0x00000000
        /*0044*/ 	.short	0x0003
        /*0046*/ 	.short	0x0018
        /*0048*/ 	.byte	0x00, 0xf0, 0x21, 0x00


	//----- nvinfo : EIATTR_KPARAM_INFO
	.align		4
.L_1006:
        /*004c*/ 	.byte	0x04, 0x17
        /*004e*/ 	.short	(.L_1008 - .L_1007)
.L_1007:
        /*0050*/ 	.word	0x00000000
        /*0054*/ 	.short	0x0002
        /*0056*/ 	.short	0x0010
        /*0058*/ 	.byte	0x00, 0xf0, 0x21, 0x00


	//----- nvinfo : EIATTR_KPARAM_INFO
	.align		4
.L_1008:
        /*005c*/ 	.byte	0x04, 0x17
        /*005e*/ 	.short	(.L_1010 - .L_1009)
.L_1009:
        /*0060*/ 	.word	0x00000000
        /*0064*/ 	.short	0x0001
        /*0066*/ 	.short	0x0008
        /*0068*/ 	.byte	0x00, 0xf0, 0x21, 0x00


	//----- nvinfo : EIATTR_KPARAM_INFO
	.align		4
.L_1010:
        /*006c*/ 	.byte	0x04, 0x17
        /*006e*/ 	.short	(.L_1012 - .L_1011)
.L_1011:
        /*0070*/ 	.word	0x00000000
        /*0074*/ 	.short	0x0000
        /*0076*/ 	.short	0x0000
        /*0078*/ 	.byte	0x00, 0xf0, 0x21, 0x00


	//----- nvinfo : EIATTR_MAXREG_COUNT
	.align		4
.L_1012:
        /*007c*/ 	.byte	0x03, 0x1b
        /*007e*/ 	.short	0x00ff


	//----- nvinfo : EIATTR_NUM_BARRIERS
	.align		4
        /*0080*/ 	.byte	0x02, 0x4c
        /*0082*/ 	.byte	0x01
	.zero		1


	//----- nvinfo : EIATTR_MERCURY_ISA_VERSION
	.align		4
        /*0084*/ 	.byte	0x03, 0x5f
        /*0086*/ 	.short	0x0000


	//----- nvinfo : EIATTR_COOP_GROUP_MASK_REGIDS
	.align		4
        /*0088*/ 	.byte	0x04, 0x29
        /*008a*/ 	.short	(.L_1014 - .L_1013)


	//   ....[0]....
.L_1013:
        /*008c*/ 	.word	0xffffffff


	//   ....[1]....
        /*0090*/ 	.word	0xffffffff


	//   ....[2]....
        /*0094*/ 	.word	0xffffffff


	//   ....[3]....
        /*0098*/ 	.word	0xffffffff


	//   ....[4]....
        /*009c*/ 	.word	0xffffffff


	//   ....[5]....
        /*00a0*/ 	.word	0xffffffff


	//   ....[6]....
        /*00a4*/ 	.word	0xffffffff


	//   ....[7]....
        /*00a8*/ 	.word	0xffffffff


	//   ....[8]....
        /*00ac*/ 	.word	0xffffffff


	//   ....[9]....
        /*00b0*/ 	.word	0xffffffff


	//   ....[10]....
        /*00b4*/ 	.word	0xffffffff


	//   ....[11]....
        /*00b8*/ 	.word	0xffffffff


	//   ....[12]....
        /*00bc*/ 	.word	0xffffffff


	//   ....[13]....
        /*00c0*/ 	.word	0xffffffff


	//   ....[14]....
        /*00c4*/ 	.word	0xffffffff


	//   ....[15]....
        /*00c8*/ 	.word	0xffffffff


	//   ....[16]....
        /*00cc*/ 	.word	0xffffffff


	//   ....[17]....
        /*00d0*/ 	.word	0xffffffff


	//   ....[18]....
        /*00d4*/ 	.word	0xffffffff


	//   ....[19]....
        /*00d8*/ 	.word	0xffffffff


	//   ....[20]....
        /*00dc*/ 	.word	0xffffffff


	//   ....[21]....
        /*00e0*/ 	.word	0xffffffff


	//   ....[22]....
        /*00e4*/ 	.word	0xffffffff


	//   ....[23]....
        /*00e8*/ 	.word	0xffffffff


	//   ....[24]....
        /*00ec*/ 	.word	0xffffffff


	//   ....[25]....
        /*00f0*/ 	.word	0xffffffff


	//   ....[26]....
        /*00f4*/ 	.word	0xffffffff


	//   ....[27]....
        /*00f8*/ 	.word	0xffffffff


	//   ....[28]....
        /*00fc*/ 	.word	0xffffffff


	//   ....[29]....
        /*0100*/ 	.word	0xffffffff


	//   ....[30]....
        /*0104*/ 	.word	0xffffffff


	//   ....[31]....
        /*0108*/ 	.word	0xffffffff


	//   ....[32]....
        /*010c*/ 	.word	0xffffffff


	//   ....[33]....
        /*0110*/ 	.word	0xffffffff


	//   ....[34]....
        /*0114*/ 	.word	0xffffffff


	//   ....[35]....
        /*0118*/ 	.word	0xffffffff


	//   ....[36]....
        /*011c*/ 	.word	0xffffffff


	//   ....[37]....
        /*0120*/ 	.word	0xffffffff


	//   ....[38]....
        /*0124*/ 	.word	0xffffffff


	//   ....[39]....
        /*0128*/ 	.word	0xffffffff


	//   ....[40]....
        /*012c*/ 	.word	0xffffffff


	//   ....[41]....
        /*0130*/ 	.word	0xffffffff


	//   ....[42]....
        /*0134*/ 	.word	0xffffffff


	//   ....[43]....
        /*0138*/ 	.word	0xffffffff


	//   ....[44]....
        /*013c*/ 	.word	0xffffffff


	//   ....[45]....
        /*0140*/ 	.word	0xffffffff


	//   ....[46]....
        /*0144*/ 	.word	0xffffffff


	//   ....[47]....
        /*0148*/ 	.word	0xffffffff


	//   ....[48]....
        /*014c*/ 	.word	0xffffffff


	//   ....[49]....
        /*0150*/ 	.word	0xffffffff


	//   ....[50]....
        /*0154*/ 	.word	0xffffffff


	//   ....[51]....
        /*0158*/ 	.word	0xffffffff


	//   ....[52]....
        /*015c*/ 	.word	0xffffffff


	//   ....[53]....
        /*0160*/ 	.word	0xffffffff


	//   ....[54]....
        /*0164*/ 	.word	0xffffffff


	//   ....[55]....
        /*0168*/ 	.word	0xffffffff


	//   ....[56]....
        /*016c*/ 	.word	0xffffffff


	//   ....[57]....
        /*0170*/ 	.word	0xffffffff


	//   ....[58]....
        /*0174*/ 	.word	0xffffffff


	//   ....[59]....
        /*0178*/ 	.word	0xffffffff


	//   ....[60]....
        /*017c*/ 	.word	0xffffffff


	//   ....[61]....
        /*0180*/ 	.word	0xffffffff


	//   ....[62]....
        /*0184*/ 	.word	0xffffffff


	//   ....[63]....
        /*0188*/ 	.word	0xffffffff


	//   ....[64]....
        /*018c*/ 	.word	0xffffffff


	//   ....[65]....
        /*0190*/ 	.word	0xffffffff


	//   ....[66]....
        /*0194*/ 	.word	0xffffffff


	//   ....[67]....
        /*0198*/ 	.word	0xffffffff


	//   ....[68]....
        /*019c*/ 	.word	0xffffffff


	//   ....[69]....
        /*01a0*/ 	.word	0xffffffff


	//----- nvinfo : EIATTR_COOP_GROUP_INSTR_OFFSETS
	.align		4
.L_1014:
        /*01a4*/ 	.byte	0x04, 0x28
        /*01a6*/ 	.short	(.L_1016 - .L_1015)


	//   ....[0]....
.L_1015:
        /*01a8*/ 	.word	0x00001620


	//   ....[1]....
        /*01ac*/ 	.word	0x00001630


	//   ....[2]....
        /*01b0*/ 	.word	0x000016b0


	//   ....[3]....
        /*01b4*/ 	.word	0x000016e0


	//   ....[4]....
        /*01b8*/ 	.word	0x00001700


	//   ....[5]....
        /*01bc*/ 	.word	0x00001710


	//   ....[6]....
        /*01c0*/ 	.word	0x00001720


	//   ....[7]....
        /*01c4*/ 	.word	0x00001730


	//   ....[8]....
        /*01c8*/ 	.word	0x00001740


	//   ....[9]....
        /*01cc*/ 	.word	0x00001750


	//   ....[10]....
        /*01d0*/ 	.word	0x00001760


	//   ....[11]....
        /*01d4*/ 	.word	0x00001770


	//   ....[12]....
        /*01d8*/ 	.word	0x00001780


	//   ....[13]....
        /*01dc*/ 	.word	0x00001790


	//   ....[14]....
        /*01e0*/ 	.word	0x00004c50


	//   ....[15]....
        /*01e4*/ 	.word	0x00004c90


	//   ....[16]....
        /*01e8*/ 	.word	0x00004cc0


	//   ....[17]....
        /*01ec*/ 	.word	0x00004cd0


	//   ....[18]....
        /*01f0*/ 	.word	0x00004ce0


	//   ....[19]....
        /*01f4*/ 	.word	0x00004cf0


	//   ....[20]....
        /*01f8*/ 	.word	0x00004d00


	//   ....[21]....
        /*01fc*/ 	.word	0x00004d10


	//   ....[22]....
        /*0200*/ 	.word	0x00004d20


	//   ....[23]....
        /*0204*/ 	.word	0x00004d30


	//   ....[24]....
        /*0208*/ 	.word	0x00004d40


	//   ....[25]....
        /*020c*/ 	.word	0x00004d50


	//   ....[26]....
        /*0210*/ 	.word	0x00004d60


	//   ....[27]....
        /*0214*/ 	.word	0x00004d70


	//   ....[28]....
        /*0218*/ 	.word	0x00008250


	//   ....[29]....
        /*021c*/ 	.word	0x00008290


	//   ....[30]....
        /*0220*/ 	.word	0x000082c0


	//   ....[31]....
        /*0224*/ 	.word	0x000082d0


	//   ....[32]....
        /*0228*/ 	.word	0x000082e0


	//   ....[33]....
        /*022c*/ 	.word	0x000082f0


	//   ....[34]....
        /*0230*/ 	.word	0x00008300


	//   ....[35]....
        /*0234*/ 	.word	0x00008310


	//   ....[36]....
        /*0238*/ 	.word	0x00008320


	//   ....[37]....
        /*023c*/ 	.word	0x00008330


	//   ....[38]....
        /*0240*/ 	.word	0x00008340


	//   ....[39]....
        /*0244*/ 	.word	0x00008350


	//   ....[40]....
        /*0248*/ 	.word	0x00008360


	//   ....[41]....
        /*024c*/ 	.word	0x00008370


	//   ....[42]....
        /*0250*/ 	.word	0x0000b850


	//   ....[43]....
        /*0254*/ 	.word	0x0000b890


	//   ....[44]....
        /*0258*/ 	.word	0x0000b8c0


	//   ....[45]....
        /*025c*/ 	.word	0x0000b8d0


	//   ....[46]....
        /*0260*/ 	.word	0x0000b8e0


	//   ....[47]....
        /*0264*/ 	.word	0x0000b8f0


	//   ....[48]....
        /*0268*/ 	.word	0x0000b900


	//   ....[49]....
        /*026c*/ 	.word	0x0000b910


	//   ....[50]....
        /*0270*/ 	.word	0x0000b920


	//   ....[51]....
        /*0274*/ 	.word	0x0000b930


	//   ....[52]....
        /*0278*/ 	.word	0x0000b940


	//   ....[53]....
        /*027c*/ 	.word	0x0000b950


	//   ....[54]....
        /*0280*/ 	.word	0x0000b960


	//   ....[55]....
        /*0284*/ 	.word	0x0000b970


	//   ....[56]....
        /*0288*/ 	.word	0x0000ee50


	//   ....[57]....
        /*028c*/ 	.word	0x0000ee90


	//   ....[58]....
        /*0290*/ 	.word	0x0000eec0


	//   ....[59]....
        /*0294*/ 	.word	0x0000eed0


	//   ....[60]....
        /*0298*/ 	.word	0x0000eee0


	//   ....[61]....
        /*029c*/ 	.word	0x0000eef0


	//   ....[62]....
        /*02a0*/ 	.word	0x0000ef00


	//   ....[63]....
        /*02a4*/ 	.word	0x0000ef10


	//   ....[64]....
        /*02a8*/ 	.word	0x0000ef20


	//   ....[65]....
        /*02ac*/ 	.word	0x0000ef30


	//   ....[66]....
        /*02b0*/ 	.word	0x0000ef40


	//   ....[67]....
        /*02b4*/ 	.word	0x0000ef50


	//   ....[68]....
        /*02b8*/ 	.word	0x0000ef60


	//   ....[69]....
        /*02bc*/ 	.word	0x0000ef70


	//----- nvinfo : EIATTR_EXIT_INSTR_OFFSETS
	.align		4
.L_1016:
        /*02c0*/ 	.byte	0x04, 0x1c
        /*02c2*/ 	.short	(.L_1018 - .L_1017)


	//   ....[0]....
.L_1017:
        /*02c4*/ 	.word	0x0001c480


	//   ....[1]....
        /*02c8*/ 	.word	0x0001c900


	//   ....[2]....
        /*02cc*/ 	.word	0x0001c990


	//----- nvinfo : EIATTR_MAX_THREADS
	.align		4
.L_1018:
        /*02d0*/ 	.byte	0x04, 0x05
        /*02d2*/ 	.short	(.L_1020 - .L_1019)
.L_1019:
        /*02d4*/ 	.word	0x00000080
        /*02d8*/ 	.word	0x00000001
        /*02dc*/ 	.word	0x00000001


	//----- nvinfo : EIATTR_CRS_STACK_SIZE
	.align		4
.L_1020:
        /*02e0*/ 	.byte	0x04, 0x1e
        /*02e2*/ 	.short	(.L_1022 - .L_1021)
.L_1021:
        /*02e4*/ 	.word	0x00000000
.L_1022:


//--------------------- .nv.info._ZN17fastertransformer38beam_online_softmax_topk_stage2_kernelI6__halfLi8ELi64EEEvPKfS3_PiPT_ii --------------------------
	.section	.nv.info._ZN17fastertransformer38beam_online_softmax_topk_stage2_kernelI6__halfLi8ELi64EEEvPKfS3_PiPT_ii,"",@"SHT_CUDA_INFO"
	.sectionflags	@""
	.align	4


	//----- nvinfo : EIATTR_CUDA_API_VERSION
	.align		4
        /*0000*/ 	.byte	0x04, 0x37
        /*0002*/ 	.short	(.L_1024 - .L_1023)
.L_1023:
        /*0004*/ 	.word	0x00000082


	//----- nvinfo : EIATTR_SW2861232_WAR
	.align		4
.L_1024:
        /*0008*/ 	.byte	0x01, 0x35
	.zero		2


	//----- nvinfo : EIATTR_PARAM_CBANK
	.align		4
        /*000c*/ 	.byte	0x04, 0x0a
        /*000e*/ 	.short	(.L_1026 - .L_1025)
	.align		4
.L_1025:
        /*0010*/ 	.word	index@(.nv.constant0._ZN17fastertransformer38beam_online_softmax_topk_stage2_kernelI6__halfLi8ELi64EEEvPKfS3_PiPT_ii)
        /*0014*/ 	.short	0x0160
        /*0016*/ 	.short	0x0028


	//----- nvinfo : EIATTR_CBANK_PARAM_SIZE
	.align		4
.L_1026:
        /*0018*/ 	.byte	0x03, 0x19
        /*001a*/ 	.short	0x0028


	//----- nvinfo : EIATTR_KPARAM_INFO
	.align		4
        /*001c*/ 	.byte	0x04, 0x17
        /*001e*/ 	.short	(.L_1028 - .L_1027)
.L_1027:
        /*0020*/ 	.word	0x00000000
        /*0024*/ 	.short	0x0005
        /*0026*/ 	.short	0x0024
        /*0028*/ 	.byte	0x00, 0xf0, 0x11, 0x00


	//----- nvinfo : EIATTR_KPARAM_INFO
	.align		4
.L_1028:
        /*002c*/ 	.byte	0x04, 0x17
        /*002e*/ 	.short	(.L_1030 - .L_1029)
.L_1029:
        /*0030*/ 	.word	0x00000000
        /*0034*/ 	.short	0x0004
        /*0036*/ 	.short	0x0020
        /*0038*/ 	.byte	0x00, 0xf0, 0x11, 0x00


	//----- nvinfo : EIATTR_KPARAM_INFO
	.align		4
.L_1030:
        /*003c*/ 	.byte	0x04, 0x17
        /*003e*/ 	.short	(.L_1032 - .L_1031)
.L_1031:
        /*0040*/ 	.word	0x00000000
        /*0044*/ 	.short	0x0003
        /*0046*/ 	.short	0x0018
        /*0048*/ 	.byte	0x00, 0xf0, 0x21, 0x00


	//----- nvinfo : EIATTR_KPARAM_INFO
	.align		4
.L_1032:
        /*004c*/ 	.byte	0x04, 0x17
        /*004e*/ 	.short	(.L_1034 - .L_1033)
.L_1033:
        /*0050*/ 	.word	0x00000000
        /*0054*/ 	.short	0x0002
        /*0056*/ 	.short	0x0010
        /*0058*/ 	.byte	0x00, 0xf0, 0x21, 0x00


	//----- nvinfo : EIATTR_KPARAM_INFO
	.align		4
.L_1034:
        /*005c*/ 	.byte	0x04, 0x17
        /*005e*/ 	.short	(.L_1036 - .L_1035)
.L_1035:
        /*0060*/ 	.word	0x00000000
        /*0064*/ 	.short	0x0001
        /*0066*/ 	.short	0x0008
        /*0068*/ 	.byte	0x00, 0xf0, 0x21, 0x00


	//----- nvinfo : EIATTR_KPARAM_INFO
	.align		4
.L_1036:
        /*006c*/ 	.byte	0x04, 0x17
        /*006e*/ 	.short	(.L_1038 - .L_1037)
.L_1037:
        /*0070*/ 	.word	0x00000000
        /*0074*/ 	.short	0x0000
        /*0076*/ 	.short	0x0000
        /*0078*/ 	.byte	0x00, 0xf0, 0x21, 0x00


	//----- nvinfo : EIATTR_MAXREG_COUNT
	.align		4
.L_1038:
        /*007c*/ 	.byte	0x03, 0x1b
        /*007e*/ 	.short	0x00ff


	//----- nvinfo : EIATTR_NUM_BARRIERS
	.align		4
        /*0080*/ 	.byte	0x02, 0x4c
        /*0082*/ 	.byte	0x01
	.zero		1


	//----- nvinfo : EIATTR_MERCURY_ISA_VERSION
	.align		4
        /*0084*/ 	.byte	0x03, 0x5f
        /*0086*/ 	.short	0x0000


	//----- nvinfo : EIATTR_COOP_GROUP_MASK_REGIDS
	.align		4
        /*0088*/ 	.byte	0x04, 0x29
        /*008a*/ 	.short	(.L_1040 - .L_1039)


	//   ....[0]....
.L_1039:
        /*008c*/ 	.word	0xffffffff


	//   ....[1]....
        /*0090*/ 	.word	0xffffffff


	//   ....[2]....
        /*0094*/ 	.word	0xffffffff


	//   ....[3]....
        /*0098*/ 	.word	0xffffffff


	//   ....[4]....
        /*009c*/ 	.word	0xffffffff


	//   ....[5]....
        /*00a0*/ 	.word	0xffffffff


	//   ....[6]....
        /*00a4*/ 	.word	0xffffffff


	//   ....[7]....
        /*00a8*/ 	.word	0xffffffff


	//   ....[8]....
        /*00ac*/ 	.word	0xffffffff


	//   ....[9]....
        /*00b0*/ 	.word	0xffffffff


	//   ....[10]....
        /*00b4*/ 	.word	0xffffffff


	//   ....[11]....
        /*00b8*/ 	.word	0xffffffff


	//   ....[12]....
        /*00bc*/ 	.word	0xffffffff


	//   ....[13]....
        /*00c0*/ 	.word	0xffffffff


	//   ....[14]....
        /*00c4*/ 	.word	0xffffffff


	//   ....[15]....
        /*00c8*/ 	.word	0xffffffff


	//   ....[16]....
        /*00cc*/ 	.word	0xffffffff


	//   ....[17]....
        /*00d0*/ 	.word	0xffffffff


	//   ....[18]....
        /*00d4*/ 	.word	0xffffffff


	//   ....[19]....
        /*00d8*/ 	.word	0xffffffff


	//   ....[20]....
        /*00dc*/ 	.word	0xffffffff


	//   ....[21]....
        /*00e0*/ 	.word	0xffffffff


	//   ....[22]....
        /*00e4*/ 	.word	0xffffffff


	//   ....[23]....
        /*00e8*/ 	.word	0xffffffff


	//   ....[24]....
        /*00ec*/ 	.word	0xffffffff


	//   ....[25]....
        /*00f0*/ 	.word	0xffffffff


	//   ....[26]....
        /*00f4*/ 	.word	0xffffffff


	//   ....[27]....
        /*00f8*/ 	.word	0xffffffff


	//   ....[28]....
        /*00fc*/ 	.word	0xffffffff


	//   ....[29]....
        /*0100*/ 	.word	0xffffffff


	//   ....[30]....
        /*0104*/ 	.word	0xffffffff


	//   ....[31]....
        /*0108*/ 	.word	0xffffffff


	//   ....[32]....
        /*010c*/ 	.word	0xffffffff


	//   ....[33]....
        /*0110*/ 	.word	0xffffffff


	//   ....[34]....
        /*0114*/ 	.word	0xffffffff


	//   ....[35]....
        /*0118*/ 	.word	0xffffffff


	//   ....[36]....
        /*011c*/ 	.word	0xffffffff


	//   ....[37]....
        /*0120*/ 	.word	0xffffffff


	//   ....[38]....
        /*0124*/ 	.word	0xffffffff


	//   ....[39]....
        /*0128*/ 	.word	0xffffffff


	//   ....[40]....
        /*012c*/ 	.word	0xffffffff


	//   ....[41]....
        /*0130*/ 	.word	0xffffffff


	//   ....[42]....
        /*0134*/ 	.word	0xffffffff


	//   ....[43]....
        /*0138*/ 	.word	0xffffffff


	//   ....[44]....
        /*013c*/ 	.word	0xffffffff


	//   ....[45]....
        /*0140*/ 	.word	0xffffffff


	//   ....[46]....
        /*0144*/ 	.word	0xffffffff


	//   ....[47]....
        /*0148*/ 	.word	0xffffffff


	//   ....[48]....
        /*014c*/ 	.word	0xffffffff


	//   ....[49]....
        /*0150*/ 	.word	0xffffffff


	//   ....[50]....
        /*0154*/ 	.word	0xffffffff


	//   ....[51]....
        /*0158*/ 	.word	0xffffffff


	//   ....[52]....
        /*015c*/ 	.word	0xffffffff


	//   ....[53]....
        /*0160*/ 	.word	0xffffffff


	//   ....[54]....
        /*0164*/ 	.word	0xffffffff


	//   ....[55]....
        /*0168*/ 	.word	0xffffffff


	//   ....[56]....
        /*016c*/ 	.word	0xffffffff


	//   ....[57]....
        /*0170*/ 	.word	0xffffffff


	//   ....[58]....
        /*0174*/ 	.word	0xffffffff


	//   ....[59]....
        /*0178*/ 	.word	0xffffffff


	//   ....[60]....
        /*017c*/ 	.word	0xffffffff


	//   ....[61]....
        /*0180*/ 	.word	0xffffffff


	//   ....[62]....
        /*0184*/ 	.word	0xffffffff


	//   ....[63]....
        /*0188*/ 	.word	0xffffffff


	//   ....[64]....
        /*018c*/ 	.word	0xffffffff


	//   ....[65]....
        /*0190*/ 	.word	0xffffffff


	//   ....[66]....
        /*0194*/ 	.word	0xffffffff


	//   ....[67]....
        /*0198*/ 	.word	0xffffffff


	//   ....[68]....
        /*019c*/ 	.word	0xffffffff


	//   ....[69]....
        /*01a0*/ 	.word	0xffffffff


	//----- nvinfo : EIATTR_COOP_GROUP_INSTR_OFFSETS
	.align		4
.L_1040:
        /*01a4*/ 	.byte	0x04, 0x28
        /*01a6*/ 	.short	(.L_1042 - .L_1041)


	//   ....[0]....
.L_1041:
        /*01a8*/ 	.word	0x00001620


	//   ....[1]....
        /*01ac*/ 	.word	0x00001630


	//   ....[2]....
        /*01b0*/ 	.word	0x000016d0


	//   ....[3]....
        /*01b4*/ 	.word	0x00001700


	//   ....[4]....
        /*01b8*/ 	.word	0x00001710


	//   ....[5]....
        /*01bc*/ 	.word	0x00001720


	//   ....[6]....
        /*01c0*/ 	.word	0x00001730


	//   ....[7]....
        /*01c4*/ 	.word	0x00001740


	//   ....[8]....
        /*01c8*/ 	.word	0x00001750


	//   ....[9]....
        /*01cc*/ 	.word	0x00001760


	//   ....[10]....
        /*01d0*/ 	.word	0x00001770


	//   ....[11]....
        /*01d4*/ 	.word	0x00001780


	//   ....[12]....
        /*01d8*/ 	.word	0x00001790


	//   ....[13]....
        /*01dc*/ 	.word	0x000017a0


	//   ....[14]....
        /*01e0*/ 	.word	0x00004c90


	//   ....[15]....
        /*01e4*/ 	.word	0x00004cd0


	//   ....[16]....
        /*01e8*/ 	.word	0x00004d00


	//   ....[17]....
        /*01ec*/ 	.word	0x00004d10


	//   ....[18]....
        /*01f0*/ 	.word	0x00004d20


	//   ....[19]....
        /*01f4*/ 	.word	0x00004d30


	//   ....[20]....
        /*01f8*/ 	.word	0x00004d40


	//   ....[21]....
        /*01fc*/ 	.word	0x00004d50


	//   ....[22]....
        /*0200*/ 	.word	0x00004d60


	//   ....[23]....
        /*0204*/ 	.word	0x00004d70


	//   ....[24]....
        /*0208*/ 	.word	0x00004d80


	//   ....[25]....
        /*020c*/ 	.word	0x00004d90


	//   ....[26]....
        /*0210*/ 	.word	0x00004da0


	//   ....[27]....
        /*0214*/ 	.word	0x00004db0


	//   ....[28]....
        /*0218*/ 	.word	0x000082a0


	//   ....[29]....
        /*021c*/ 	.word	0x000082e0


	//   ....[30]....
        /*0220*/ 	.word	0x00008310


	//   ....[31]....
        /*0224*/ 	.word	0x00008320


	//   ....[32]....
        /*0228*/ 	.word	0x00008330


	//   ....[33]....
        /*022c*/ 	.word	0x00008340


	//   ....[34]....
        /*0230*/ 	.word	0x00008350


	//   ....[35]....
        /*0234*/ 	.word	0x00008360


	//   ....[36]....
        /*0238*/ 	.word	0x00008370


	//   ....[37]....
        /*023c*/ 	.word	0x00008380


	//   ....[38]....
        /*0240*/ 	.word	0x00008390


	//   ....[39]....
        /*0244*/ 	.word	0x000083a0


	//   ....[40]....
        /*0248*/ 	.word	0x000083b0


	//   ....[41]....
        /*024c*/ 	.word	0x000083c0


	//   ....[42]....
        /*0250*/ 	.word	0x0000b8b0


	//   ....[43]....
        /*0254*/ 	.word	0x0000b8f0


	//   ....[44]....
        /*0258*/ 	.word	0x0000b920


	//   ....[45]....
        /*025c*/ 	.word	0x0000b930


	//   ....[46]....
        /*0260*/ 	.word	0x0000b940


	//   ....[47]....
        /*0264*/ 	.word	0x0000b950


	//   ....[48]....
        /*0268*/ 	.word	0x0000b960


	//   ....[49]....
        /*026c*/ 	.word	0x0000b970


	//   ....[50]....
        /*0270*/ 	.word	0x0000b980


	//   ....[51]....
        /*0274*/ 	.word	0x0000b990


	//   ....[52]....
        /*0278*/ 	.word	0x0000b9a0


	//   ....[53]....
        /*027c*/ 	.word	0x0000b9b0


	//   ....[54]....
        /*0280*/ 	.word	0x0000b9c0


	//   ....[55]....
        /*0284*/ 	.word	0x0000b9d0


	//   ....[56]....
        /*0288*/ 	.word	0x0000eec0


	//   ....[57]....
        /*028c*/ 	.word	0x0000ef00


	//   ....[58]....
        /*0290*/ 	.word	0x0000ef30


	//   ....[59]....
        /*0294*/ 	.word	0x0000ef40


	//   ....[60]....
        /*0298*/ 	.word	0x0000ef50


	//   ....[61]....
        /*029c*/ 	.word	0x0000ef60


	//   ....[62]....
        /*02a0*/ 	.word	0x0000ef70


	//   ....[63]....
        /*02a4*/ 	.word	0x0000ef80


	//   ....[64]....
        /*02a8*/ 	.word	0x0000ef90


	//   ....[65]....
        /*02ac*/ 	.word	0x0000efa0


	//   ....[66]....
        /*02b0*/ 	.word	0x0000efb0


	//   ....[67]....
        /*02b4*/ 	.word	0x0000efc0


	//   ....[68]....
        /*02b8*/ 	.word	0x0000efd0


	//   ....[69]....
        /*02bc*/ 	.word	0x0000efe0


	//----- nvinfo : EIATTR_EXIT_INSTR_OFFSETS
	.align		4
.L_1042:
        /*02c0*/ 	.byte	0x04, 0x1c
        /*02c2*/ 	.short	(.L_1044 - .L_1043)


	//   ....[0]....
.L_1043:
        /*02c4*/ 	.word	0x00015b50


	//   ....[1]....
        /*02c8*/ 	.word	0x00015fd0


	//   ....[2]....
        /*02cc*/ 	.word	0x00016060


	//----- nvinfo : EIATTR_MAX_THREADS
	.align		4
.L_1044:
        /*02d0*/ 	.byte	0x04, 0x05
        /*02d2*/ 	.short	(.L_1046 - .L_1045)
.L_1045:
        /*02d4*/ 	.word	0x00000040
        /*02d8*/ 	.word	0x00000001
        /*02dc*/ 	.word	0x00000001


	//----- nvinfo : EIATTR_CRS_STACK_SIZE
	.align		4
.L_1046:
        /*02e0*/ 	.byte	0x04, 0x1e
        /*02e2*/ 	.short	(.L_1048 - .L_1047)
.L_1047:
        /*02e4*/ 	.word	0x00000000
.L_1048:


//--------------------- .nv.info._ZN17fastertransformer38beam_online_softmax_topk_stage2_kernelI6__halfLi8ELi32EEEvPKfS3_PiPT_ii --------------------------
	.section	.nv.info._ZN17fastertransformer38beam_online_softmax_topk_stage2_kernelI6__halfLi8ELi32EEEvPKfS3_PiPT_ii,"",@"SHT_CUDA_INFO"
	.sectionflags	@""
	.align	4


	//----- nvinfo : EIATTR_CUDA_API_VERSION
	.align		4
        /*0000*/ 	.byte	0x04, 0x37
        /*0002*/ 	.short	(.L_1050 - .L_1049)
.L_1049:
        /*0004*/ 	.word	0x00000082


	//----- nvinfo : EIATTR_SW2861232_WAR
	.align		4
.L_1050:
        /*0008*/ 	.byte	0x01, 0x35
	.zero		2


	//----- nvinfo : EIATTR_PARAM_CBANK
	.align		4
        /*000c*/ 	.byte	0x04, 0x0a
        /*000e*/ 	.short	(.L_1052 - .L_1051)
	.align		4
.L_1051:
        /*0010*/ 	.word	index@(.nv.constant0._ZN17fastertransformer38beam_online_softmax_topk_stage2_kernelI6__halfLi8ELi32EEEvPKfS3_PiPT_ii)
        /*0014*/ 	.short	0x0160
        /*0016*/ 	.short	0x0028


	//----- nvinfo : EIATTR_CBANK_PARAM_SIZE
	.align		4
.L_1052:
        /*0018*/ 	.byte	0x03, 0x19
        /*001a*/ 	.short	0x0028


	//----- nvinfo : EIATTR_KPARAM_INFO
	.align		4
        /*001c*/ 	.byte	0x04, 0x17
        /*001e*/ 	.short	(.L_1054 - .L_1053)
.L_1053:
        /*0020*/ 	.word	0x00000000
        /*0024*/ 	.short	0x0005
        /*0026*/ 	.short	0x0024
        /*0028*/ 	.byte	0x00, 0xf0, 0x11, 0x00


	//----- nvinfo : EIATTR_KPARAM_INFO
	.align		4
.L_1054:
        /*002c*/ 	.byte	0x04, 0x17
        /*002e*/ 	.short	(.L_1056 - .L_1055)
.L_1055:
        /*0030*/ 	.word	0x00000000
        /*0034*/ 	.short	0x0004
        /*0036*/ 	.short	0x0020
        /*0038*/ 	.byte	0x00, 0xf0, 0x11, 0x00


	//----- nvinfo : EIATTR_KPARAM_INFO
	.align		4
.L_1056:
        /*003c*/ 	.byte	0x04, 0x17
        /*003e*/ 	.short	(.L_1058 - .L_1057)
.L_1057:
        /*0040*/ 	.word	0x00000000
        /*0044*/ 	.short	0x0003
        /*0046*/ 	.short	0x0018
        /*0048*/ 	.byte	0x00, 0xf0, 0x21, 0x00


	//----- nvinfo : EIATTR_KPARAM_INFO
	.align		4
.L_1058:
        /*004c*/ 	.byte	0x04, 0x17
        /*004e*/ 	.short	(.L_1060 - .L_1059)
.L_1059:
        /*0050*/ 	.word	0x00000000
        /*0054*/ 	.short	0x0002
        /*0056*/ 	.short	0x0010
        /*0058*/ 	.byte	0x00, 0xf0, 0x21, 0x00


	//----- nvinfo : EIATTR_KPARAM_INFO
	.align		4
.L_1060:
        /*005c*/ 	.byte	0x04, 0x17
        /*005e*/ 	.short	(.L_1062 - .L_1061)
.L_1061:
        /*0060*/ 	.word	0x00000000
        /*0064*/ 	.short	0x0001
        /*0066*/ 	.short	0x0008
        /*0068*/ 	.byte	0x00, 0xf0, 0x21, 0x00


	//----- nvinfo : EIATTR_KPARAM_INFO
	.align		4
.L_1062:
        /*006c*/ 	.byte	0x04, 0x17
        /*006e*/ 	.short	(.L_1064 - .L_1063)
.L_1063:
        /*0070*/ 	.word	0x00000000
        /*0074*/ 	.short	0x0000
        /*0076*/ 	.short	0x0000
        /*0078*/ 	.byte	0x00, 0xf0, 0x21, 0x00


	//----- nvinfo : EIATTR_MAXREG_COUNT
	.align		4
.L_1064:
        /*007c*/ 	.byte	0x03, 0x1b
        /*007e*/ 	.short	0x00ff


	//----- nvinfo : EIATTR_NUM_BARRIERS
	.align		4
        /*0080*/ 	.byte	0x02, 0x4c
        /*0082*/ 	.byte	0x01
	.zero		1


	//----- nvinfo : EIATTR_MERCURY_ISA_VERSION
	.align		4
        /*0084*/ 	.byte	0x03, 0x5f
        /*0086*/ 	.short	0x0000


	//----- nvinfo : EIATTR_COOP_GROUP_MASK_REGIDS
	.align		4
        /*0088*/ 	.byte	0x04, 0x29
        /*008a*/ 	.short	(.L_1066 - .L_1065)


	//   ....[0]....
.L_1065:
        /*008c*/ 	.word	0xffffffff


	//   ....[1]....
        /*0090*/ 	.word	0xffffffff


	//   ....[2]....
        /*0094*/ 	.word	0xffffffff


	//   ....[3]....
        /*0098*/ 	.word	0xffffffff


	//   ....[4]....
        /*009c*/ 	.word	0xffffffff


	//   ....[5]....
        /*00a0*/ 	.word	0xffffffff


	//   ....[6]....
        /*00a4*/ 	.word	0xffffffff


	//   ....[7]....
        /*00a8*/ 	.word	0xffffffff


	//   ....[8]....
        /*00ac*/ 	.word	0xffffffff


	//   ....[9]....
        /*00b0*/ 	.word	0xffffffff


	//   ....[10]....
        /*00b4*/ 	.word	0xffffffff


	//   ....[11]....
        /*00b8*/ 	.word	0xffffffff


	//   ....[12]....
        /*00bc*/ 	.word	0xffffffff


	//   ....[13]....
        /*00c0*/ 	.word	0xffffffff


	//   ....[14]....
        /*00c4*/ 	.word	0xffffffff


	//   ....[15]....
        /*00c8*/ 	.word	0xffffffff


	//   ....[16]....
        /*00cc*/ 	.word	0xffffffff


	//   ....[17]....
        /*00d0*/ 	.word	0xffffffff


	//   ....[18]....
        /*00d4*/ 	.word	0xffffffff


	//   ....[19]....
        /*00d8*/ 	.word	0xffffffff


	//   ....[20]....
        /*00dc*/ 	.word	0xffffffff


	//   ....[21]....
        /*00e0*/ 	.word	0xffffffff


	//   ....[22]....
        /*00e4*/ 	.word	0xffffffff


	//   ....[23]....
        /*00e8*/ 	.word	0xffffffff


	//   ....[24]....
        /*00ec*/ 	.word	0xffffffff


	//   ....[25]....
        /*00f0*/ 	.word	0xffffffff


	//   ....[26]....
        /*00f4*/ 	.word	0xffffffff


	//   ....[27]....
        /*00f8*/ 	.word	0xffffffff


	//   ....[28]....
        /*00fc*/ 	.word	0xffffffff


	//   ....[29]....
        /*0100*/ 	.word	0xffffffff


	//   ....[30]....
        /*0104*/ 	.word	0xffffffff


	//   ....[31]....
        /*0108*/ 	.word	0xffffffff


	//   ....[32]....
        /*010c*/ 	.word	0xffffffff


	//   ....[33]....
        /*0110*/ 	.word	0xffffffff


	//   ....[34]....
        /*0114*/ 	.word	0xffffffff


	//   ....[35]....
        /*0118*/ 	.word	0xffffffff


	//   ....[36]....
        /*011c*/ 	.word	0xffffffff


	//   ....[37]....
        /*0120*/ 	.word	0xffffffff


	//   ....[38]....
        /*0124*/ 	.word	0xffffffff


	//   ....[39]....
        /*0128*/ 	.word	0xffffffff


	//   ....[40]....
        /*012c*/ 	.word	0xffffffff


	//   ....[41]....
        /*0130*/ 	.word	0xffffffff


	//   ....[42]....
        /*0134*/ 	.word	0xffffffff


	//   ....[43]....
        /*0138*/ 	.word	0xffffffff


	//   ....[44]....
        /*013c*/ 	.word	0xffffffff


	//   ....[45]....
        /*0140*/ 	.word	0xffffffff


	//   ....[46]....
        /*0144*/ 	.word	0xffffffff


	//   ....[47]....
        /*0148*/ 	.word	0xffffffff


	//   ....[48]....
        /*014c*/ 	.word	0xffffffff


	//   ....[49]....
        /*0150*/ 	.word	0xffffffff


	//   ....[50]....
        /*0154*/ 	.word	0xffffffff


	//   ....[51]....
        /*0158*/ 	.word	0xffffffff


	//   ....[52]....
        /*015c*/ 	.word	0xffffffff


	//   ....[53]....
        /*0160*/ 	.word	0xffffffff


	//   ....[54]....
        /*0164*/ 	.word	0xffffffff


	//   ....[55]....
        /*0168*/ 	.word	0xffffffff


	//   ....[56]....
        /*016c*/ 	.word	0xffffffff


	//   ....[57]....
        /*0170*/ 	.word	0xffffffff


	//   ....[58]....
        /*0174*/ 	.word	0xffffffff


	//   ....[59]....
        /*0178*/ 	.word	0xffffffff


	//   ....[60]....
        /*017c*/ 	.word	0xffffffff


	//   ....[61]....
        /*0180*/ 	.word	0xffffffff


	//   ....[62]....
        /*0184*/ 	.word	0xffffffff


	//   ....[63]....
        /*0188*/ 	.word	0xffffffff


	//   ....[64]....
        /*018c*/ 	.word	0xffffffff


	//   ....[65]....
        /*0190*/ 	.word	0xffffffff


	//   ....[66]....
        /*0194*/ 	.word	0xffffffff


	//   ....[67]....
        /*0198*/ 	.word	0xffffffff


	//   ....[68]....
        /*019c*/ 	.word	0xffffffff


	//   ....[69]....
        /*01a0*/ 	.word	0xffffffff


	//----- nvinfo : EIATTR_COOP_GROUP_INSTR_OFFSETS
	.align		4
.L_1066:
        /*01a4*/ 	.byte	0x04, 0x28
        /*01a6*/ 	.short	(.L_1068 - .L_1067)


	//   ....[0]....
.L_1067:
        /*01a8*/ 	.word	0x000015d0


	//   ....[1]....
        /*01ac*/ 	.word	0x000015e0


	//   ....[2]....
        /*01b0*/ 	.word	0x00001670


	//   ....[3]....
        /*01b4*/ 	.word	0x00001680


	//   ....[4]....
        /*01b8*/ 	.word	0x00001690


	//   ....[5]....
        /*01bc*/ 	.word	0x000016a0


	//   ....[6]....
        /*01c0*/ 	.word	0x000016b0


	//   ....[7]....
        /*01c4*/ 	.word	0x000016c0


	//   ....[8]....
        /*01c8*/ 	.word	0x000016d0


	//   ....[9]....
        /*01cc*/ 	.word	0x000016e0


	//   ....[10]....
        /*01d0*/ 	.word	0x000016f0


	//   ....[11]....
        /*01d4*/ 	.word	0x00001700


	//   ....[12]....
        /*01d8*/ 	.word	0x00001710


	//   ....[13]....
        /*01dc*/ 	.word	0x00001720


	//   ....[14]....
        /*01e0*/ 	.word	0x00004c20


	//   ....[15]....
        /*01e4*/ 	.word	0x00004c40


	//   ....[16]....
        /*01e8*/ 	.word	0x00004c50


	//   ....[17]....
        /*01ec*/ 	.word	0x00004c60


	//   ....[18]....
        /*01f0*/ 	.word	0x00004c70


	//   ....[19]....
        /*01f4*/ 	.word	0x00004c80


	//   ....[20]....
        /*01f8*/ 	.word	0x00004c90


	//   ....[21]....
        /*01fc*/ 	.word	0x00004ca0


	//   ....[22]....
        /*0200*/ 	.word	0x00004cb0


	//   ....[23]....
        /*0204*/ 	.word	0x00004cc0


	//   ....[24]....
        /*0208*/ 	.word	0x00004cd0


	//   ....[25]....
        /*020c*/ 	.word	0x00004ce0


	//   ....[26]....
        /*0210*/ 	.word	0x00004cf0


	//   ....[27]....
        /*0214*/ 	.word	0x00004d00


	//   ....[28]....
        /*0218*/ 	.word	0x000081f0


	//   ....[29]....
        /*021c*/ 	.word	0x00008210


	//   ....[30]....
        /*0220*/ 	.word	0x00008220


	//   ....[31]....
        /*0224*/ 	.word	0x00008230


	//   ....[32]....
        /*0228*/ 	.word	0x00008240


	//   ....[33]....
        /*022c*/ 	.word	0x00008250


	//   ....[34]....
        /*0230*/ 	.word	0x00008260


	//   ....[35]....
        /*0234*/ 	.word	0x00008270


	//   ....[36]....
        /*0238*/ 	.word	0x00008280


	//   ....[37]....
        /*023c*/ 	.word	0x00008290


	//   ....[38]....
        /*0240*/ 	.word	0x000082a0


	//   ....[39]....
        /*0244*/ 	.word	0x000082b0


	//   ....[40]....
        /*0248*/ 	.word	0x000082c0


	//   ....[41]....
        /*024c*/ 	.word	0x000082d0


	//   ....[42]....
        /*0250*/ 	.word	0x0000b7c0


	//   ....[43]....
        /*0254*/ 	.word	0x0000b7e0


	//   ....[44]....
        /*0258*/ 	.word	0x0000b7f0


	//   ....[45]....
        /*025c*/ 	.word	0x0000b800


	//   ....[46]....
        /*0260*/ 	.word	0x0000b810


	//   ....[47]....
        /*0264*/ 	.word	0x0000b820


	//   ....[48]....
        /*0268*/ 	.word	0x0000b830


	//   ....[49]....
        /*026c*/ 	.word	0x0000b840


	//   ....[50]....
        /*0270*/ 	.word	0x0000b850


	//   ....[51]....
        /*0274*/ 	.word	0x0000b860


	//   ....[52]....
        /*0278*/ 	.word	0x0000b870


	//   ....[53]....
        /*027c*/ 	.word	0x0000b880


	//   ....[54]....
        /*0280*/ 	.word	0x0000b890


	//   ....[55]....
        /*0284*/ 	.word	0x0000b8a0


	//   ....[56]....
        /*0288*/ 	.word	0x0000ed90


	//   ....[57]....
        /*028c*/ 	.word	0x0000edb0


	//   ....[58]....
        /*0290*/ 	.word	0x0000edc0


	//   ....[59]....
        /*0294*/ 	.word	0x0000edd0


	//   ....[60]....
        /*0298*/ 	.word	0x0000ede0


	//   ....[61]....
        /*029c*/ 	.word	0x0000edf0


	//   ....[62]....
        /*02a0*/ 	.word	0x0000ee00


	//   ....[63]....
        /*02a4*/ 	.word	0x0000ee10


	//   ....[64]....
        /*02a8*/ 	.word	0x0000ee20


	//   ....[65]....
        /*02ac*/ 	.word	0x0000ee30


	//   ....[66]....
        /*02b0*/ 	.word	0x0000ee40


	//   ....[67]....
        /*02b4*/ 	.word	0x0000ee50


	//   ....[68]....
        /*02b8*/ 	.word	0x0000ee60


	//   ....[69]....
        /*02bc*/ 	.word	0x0000ee70


	//----- nvinfo : EIATTR_EXIT_INSTR_OFFSETS
	.align		4
.L_1068:
        /*02c0*/ 	.byte	0x04, 0x1c
        /*02c2*/ 	.short	(.L_1070 - .L_1069)


	//   ....[0]....
.L_1069:
        /*02c4*/ 	.word	0x00012400


	//   ....[1]....
        /*02c8*/ 	.word	0x00012870


	//   ....[2]....
        /*02cc*/ 	.word	0x00012900


	//----- nvinfo : EIATTR_MAX_THREADS
	.align		4
.L_1070:
        /*02d0*/ 	.byte	0x04, 0x05
        /*02d2*/ 	.short	(.L_1072 - .L_1071)
.L_1071:
        /*02d4*/ 	.word	0x00000020
        /*02d8*/ 	.word	0x00000001
        /*02dc*/ 	.word	0x00000001


	//----- nvinfo : EIATTR_CRS_STACK_SIZE
	.align		4
.L_1072:
        /*02e0*/ 	.byte	0x04, 0x1e
        /*02e2*/ 	.short	(.L_1074 - .L_1073)
.L_1073:
        /*02e4*/ 	.word	0x00000000
.L_1074:


//--------------------- .nv.info._ZN17fastertransformer38beam_online_softmax_topk_stage1_kernelI6__halfLi1ELi8ELi256EEEvPKT_S4_PKbPfiiPKi --------------------------
	.section	.nv.info._ZN17fastertransformer38beam_online_softmax_topk_stage1_kernelI6__halfLi1ELi8ELi256EEEvPKT_S4_PKbPfiiPKi,"",@"SHT_CUDA_INFO"
	.sectionflags	@""
	.align	4


	//----- nvinfo : EIATTR_CUDA_API_VERSION
	.align		4
        /*0000*/ 	.byte	0x04, 0x37
        /*0002*/ 	.short	(.L_1076 - .L_1075)
.L_1075:
        /*0004*/ 	.word	0x00000082


	//----- nvinfo : EIATTR_SW2861232_WAR
	.align		4
.L_1076:
        /*0008*/ 	.byte	0x01, 0x35
	.zero		2


	//----- nvinfo : EIATTR_PARAM_CBANK
	.align		4
        /*000c*/ 	.byte	0x04, 0x0a
        /*000e*/ 	.short	(.L_1078 - .L_1077)
	.align		4
.L_1077:
        /*0010*/ 	.word	index@(.nv.constant0._ZN17fastertransformer38beam_online_softmax_topk_stage1_kernelI6__halfLi1ELi8ELi256EEEvPKT_S4_PKbPfiiPKi)
        /*0014*/ 	.short	0x0160
        /*0016*/ 	.short	0x0030


	//----- nvinfo : EIATTR_CBANK_PARAM_SIZE
	.align		4
.L_1078:
        /*0018*/ 	.byte	0x03, 0x19
        /*001a*/ 	.short	0x0030


	//----- nvinfo : EIATTR_KPARAM_INFO
	.align		4
        /*001c*/ 	.byte	0x04, 0x17
        /*001e*/ 	.short	(.L_1080 - .L_1079)
.L_1079:
        /*0020*/ 	.word	0x00000000
        /*0024*/ 	.short	0x0006
        /*0026*/ 	.short	0x0028
        /*0028*/ 	.byte	0x00, 0xf0, 0x21, 0x00


	//----- nvinfo : EIATTR_KPARAM_INFO
	.align		4
.L_1080:
        /*002c*/ 	.byte	0x04, 0x17
        /*002e*/ 	.short	(.L_1082 - .L_1081)
.L_1081:
        /*0030*/ 	.word	0x00000000
        /*0034*/ 	.short	0x0005
        /*0036*/ 	.short	0x0024
        /*0038*/ 	.byte	0x00, 0xf0, 0x11, 0x00


	//----- nvinfo : EIATTR_KPARAM_INFO
	.align		4
.L_1082:
        /*003c*/ 	.byte	0x04, 0x17
        /*003e*/ 	.short	(.L_1084 - .L_1083)
.L_1083:
        /*0040*/ 	.word	0x00000000
        /*0044*/ 	.short	0x0004
        /*0046*/ 	.short	0x0020
        /*0048*/ 	.byte	0x00, 0xf0, 0x11, 0x00


	//----- nvinfo : EIATTR_KPARAM_INFO
	.align		4
.L_1084:
        /*004c*/ 	.byte	0x04, 0x17
        /*004e*/ 	.short	(.L_1086 - .L_1085)
.L_1085:
        /*0050*/ 	.word	0x00000000
        /*0054*/ 	.short	0x0003
        /*0056*/ 	.short	0x0018
        /*0058*/ 	.byte	0x00, 0xf0, 0x21, 0x00


	//----- nvinfo : EIATTR_KPARAM_INFO
	.align		4
.L_1086:
        /*005c*/ 	.byte	0x04, 0x17
        /*005e*/ 	.short	(.L_1088 - .L_1087)
.L_1087:
        /*0060*/ 	.word	0x00000000
        /*0064*/ 	.short	0x0002
        /*0066*/ 	.short	0x0010
        /*0068*/ 	.byte	0x00, 0xf0, 0x21, 0x00


	//----- nvinfo : EIATTR_KPARAM_INFO
	.align		4
.L_1088:
        /*006c*/ 	.byte	0x04, 0x17
        /*006e*/ 	.short	(.L_1090 - .L_1089)
.L_1089:
        /*0070*/ 	.word	0x00000000
        /*0074*/ 	.short	0x0001
        /*0076*/ 	.short	0x0008
        /*0078*/ 	.byte	0x00, 0xf0, 0x21, 0x00


	//----- nvinfo : EIATTR_KPARAM_INFO
	.align		4
.L_1090:
        /*007c*/ 	.byte	0x04, 0x17
        /*007e*/ 	.short	(.L_1092 - .L_1091)
.L_1091:
        /*0080*/ 	.word	0x00000000
        /*0084*/ 	.short	0x0000
        /*0086*/ 	.short	0x0000
        /*0088*/ 	.byte	0x00, 0xf0, 0x21, 0x00


	//----- nvinfo : EIATTR_MAXREG_COUNT
	.align		4
.L_1092:
        /*008c*/ 	.byte	0x03, 0x1b
        /*008e*/ 	.short	0x00ff


	//----- nvinfo : EIATTR_NUM_BARRIERS
	.align		4
        /*0090*/ 	.byte	0x02, 0x4c
        /*0092*/ 	.byte	0x01
	.zero		1


	//----- nvinfo : EIATTR_MERCURY_ISA_VERSION
	.align		4
        /*0094*/ 	.byte	0x03, 0x5f
        /*0096*/ 	.short	0x0000


	//----- nvinfo : EIATTR_COOP_GROUP_MASK_REGIDS
	.align		4
        /*0098*/ 	.byte	0x04, 0x29
        /*009a*/ 	.short	(.L_1094 - .L_1093)


	//   ....[0]....
.L_1093:
        /*009c*/ 	.word	0xffffffff


	//   ....[1]....
        /*00a0*/ 	.word	0xffffffff


	//   ....[2]....
        /*00a4*/ 	.word	0xffffffff


	//   ....[3]....
        /*00a8*/ 	.word	0xffffffff


	//   ....[4]....
        /*00ac*/ 	.word	0xffffffff


	//   ....[5]....
        /*00b0*/ 	.word	0xffffffff


	//   ....[6]....
        /*00b4*/ 	.word	0xffffffff


	//   ....[7]....
        /*00b8*/ 	.word	0xffffffff


	//   ....[8]....
        /*00bc*/ 	.word	0xffffffff


	//   ....[9]....
        /*00c0*/ 	.word	0xffffffff


	//   ....[10]....
        /*00c4*/ 	.word	0xffffffff


	//   ....[11]....
        /*00c8*/ 	.word	0xffffffff


	//   ....[12]....
        /*00cc*/ 	.word	0xffffffff


	//   ....[13]....
        /*00d0*/ 	.word	0xffffffff


	//   ....[14]....
        /*00d4*/ 	.word	0xffffffff


	//   ....[15]....
        /*00d8*/ 	.word	0xffffffff


	//   ....[16]....
        /*00dc*/ 	.word	0xffffffff


	//   ....[17]....
        /*00e0*/ 	.word	0xffffffff


	//   ....[18]....
        /*00e4*/ 	.word	0xffffffff


	//   ....[19]....
        /*00e8*/ 	.word	0xffffffff


	//   ....[20]....
        /*00ec*/ 	.word	0xffffffff


	//   ....[21]....
        /*00f0*/ 	.word	0xffffffff


	//   ....[22]....
        /*00f4*/ 	.word	0xffffffff


	//   ....[23]....
        /*00f8*/ 	.word	0xffffffff


	//   ....[24]....
        /*00fc*/ 	.word	0xffffffff


	//   ....[25]....
        /*0100*/ 	.word	0xffffffff


	//   ....[26]....
        /*0104*/ 	.word	0xffffffff


	//   ....[27]....
        /*0108*/ 	.word	0xffffffff


	//   ....[28]....
        /*010c*/ 	.word	0xffffffff


	//   ....[29]....
        /*0110*/ 	.word	0xffffffff


	//   ....[30]....
        /*0114*/ 	.word	0xffffffff


	//   ....[31]....
        /*0118*/ 	.word	0xffffffff


	//   ....[32]....
        /*011c*/ 	.word	0xffffffff


	//   ....[33]....
        /*0120*/ 	.word	0xffffffff


	//   ....[34]....
        /*0124*/ 	.word	0xffffffff


	//   ....[35]....
        /*0128*/ 	.word	0xffffffff


	//   ....[36]....
        /*012c*/ 	.word	0xffffffff


	//   ....[37]....
        /*0130*/ 	.word	0xffffffff


	//   ....[38]....
        /*0134*/ 	.word	0xffffffff


	//   ....[39]....
        /*0138*/ 	.word	0xffffffff


	//   ....[40]....
        /*013c*/ 	.word	0xffffffff


	//   ....[41]....
        /*0140*/ 	.word	0xffffffff


	//   ....[42]....
        /*0144*/ 	.word	0xffffffff


	//   ....[43]....
        /*0148*/ 	.word	0xffffffff


	//   ....[44]....
        /*014c*/ 	.word	0xffffffff


	//   ....[45]....
        /*0150*/ 	.word	0xffffffff


	//   ....[46]....
        /*0154*/ 	.word	0xffffffff


	//   ....[47]....
        /*0158*/ 	.word	0xffffffff


	//   ....[48]....
        /*015c*/ 	.word	0xffffffff


	//   ....[49]....
        /*0160*/ 	.word	0xffffffff


	//   ....[50]....
        /*0164*/ 	.word	0xffffffff


	//   ....[51]....
        /*0168*/ 	.word	0xffffffff


	//   ....[52]....
        /*016c*/ 	.word	0xffffffff


	//   ....[53]....
        /*0170*/ 	.word	0xffffffff


	//   ....[54]....
        /*0174*/ 	.word	0xffffffff


	//   ....[55]....
        /*0178*/ 	.word	0xffffffff


	//   ....[56]....
        /*017c*/ 	.word	0xffffffff


	//   ....[57]....
        /*0180*/ 	.word	0xffffffff


	//   ....[58]....
        /*0184*/ 	.word	0xffffffff


	//   ....[59]....
        /*0188*/ 	.word	0xffffffff


	//   ....[60]....
        /*018c*/ 	.word	0xffffffff


	//   ....[61]....
        /*0190*/ 	.word	0xffffffff


	//   ....[62]....
        /*0194*/ 	.word	0xffffffff


	//   ....[63]....
        /*0198*/ 	.word	0xffffffff


	//   ....[64]....
        /*019c*/ 	.word	0xffffffff


	//   ....[65]....
        /*01a0*/ 	.word	0xffffffff


	//   ....[66]....
        /*01a4*/ 	.word	0xffffffff


	//   ....[67]....
        /*01a8*/ 	.word	0xffffffff


	//   ....[68]....
        /*01ac*/ 	.word	0xffffffff


	//   ....[69]....
        /*01b0*/ 	.word	0xffffffff


	//----- nvinfo : EIATTR_COOP_GROUP_INSTR_OFFSETS
	.align		4
.L_1094:
        /*01b4*/ 	.byte	0x04, 0x28
        /*01b6*/ 	.short	(.L_1096 - .L_1095)


	//   ....[0]....
.L_1095:
        /*01b8*/ 	.word	0x000022a0


	//   ....[1]....
        /*01bc*/ 	.word	0x000022c0


	//   ....[2]....
        /*01c0*/ 	.word	0x000022d0


	//   ....[3]....
        /*01c4*/ 	.word	0x000022e0


	//   ....[4]....
        /*01c8*/ 	.word	0x000022f0


	//   ....[5]....
        /*01cc*/ 	.word	0x00002310


	//   ....[6]....
        /*01d0*/ 	.word	0x00002320


	//   ....[7]....
        /*01d4*/ 	.word	0x00002330


	//   ....[8]....
        /*01d8*/ 	.word	0x00002340


	//   ....[9]....
        /*01dc*/ 	.word	0x00002350


	//   ....[10]....
        /*01e0*/ 	.word	0x00002360


	//   ....[11]....
        /*01e4*/ 	.word	0x00002370


	//   ....[12]....
        /*01e8*/ 	.word	0x00002380


	//   ....[13]....
        /*01ec*/ 	.word	0x00002390


	//   ....[14]....
        /*01f0*/ 	.word	0x000058c0


	//   ....[15]....
        /*01f4*/ 	.word	0x00005900


	//   ....[16]....
        /*01f8*/ 	.word	0x00005920


	//   ....[17]....
        /*01fc*/ 	.word	0x00005930


	//   ....[18]....
        /*0200*/ 	.word	0x00005940


	//   ....[19]....
        /*0204*/ 	.word	0x00005950


	//   ....[20]....
        /*0208*/ 	.word	0x00005960


	//   ....[21]....
        /*020c*/ 	.word	0x00005970


	//   ....[22]....
        /*0210*/ 	.word	0x00005980


	//   ....[23]....
        /*0214*/ 	.word	0x00005990


	//   ....[24]....
        /*0218*/ 	.word	0x000059a0


	//   ....[25]....
        /*021c*/ 	.word	0x000059b0


	//   ....[26]....
        /*0220*/ 	.word	0x000059c0


	//   ....[27]....
        /*0224*/ 	.word	0x000059d0


	//   ....[28]....
        /*0228*/ 	.word	0x00008f00


	//   ....[29]....
        /*022c*/ 	.word	0x00008f40


	//   ....[30]....
        /*0230*/ 	.word	0x00008f60


	//   ....[31]....
        /*0234*/ 	.word	0x00008f70


	//   ....[32]....
        /*0238*/ 	.word	0x00008f80


	//   ....[33]....
        /*023c*/ 	.word	0x00008f90


	//   ....[34]....
        /*0240*/ 	.word	0x00008fa0


	//   ....[35]....
        /*0244*/ 	.word	0x00008fb0


	//   ....[36]....
        /*0248*/ 	.word	0x00008fc0


	//   ....[37]....
        /*024c*/ 	.word	0x00008fd0


	//   ....[38]....
        /*0250*/ 	.word	0x00008fe0


	//   ....[39]....
        /*0254*/ 	.word	0x00008ff0


	//   ....[40]....
        /*0258*/ 	.word	0x00009000


	//   ....[41]....
        /*025c*/ 	.word	0x00009010


	//   ....[42]....
        /*0260*/ 	.word	0x0000c540


	//   ....[43]....
        /*0264*/ 	.word	0x0000c580


	//   ....[44]....
        /*0268*/ 	.word	0x0000c5a0


	//   ....[45]....
        /*026c*/ 	.word	0x0000c5b0


	//   ....[46]....
        /*0270*/ 	.word	0x0000c5c0


	//   ....[47]....
        /*0274*/ 	.word	0x0000c5d0


	//   ....[48]....
        /*0278*/ 	.word	0x0000c5e0


	//   ....[49]....
        /*027c*/ 	.word	0x0000c5f0


	//   ....[50]....
        /*0280*/ 	.word	0x0000c600


	//   ....[51]....
        /*0284*/ 	.word	0x0000c610


	//   ....[52]....
        /*0288*/ 	.word	0x0000c620


	//   ....[53]....
        /*028c*/ 	.word	0x0000c630


	//   ....[54]....
        /*0290*/ 	.word	0x0000c640


	//   ....[55]....
        /*0294*/ 	.word	0x0000c650


	//   ....[56]....
        /*0298*/ 	.word	0x0000fb80


	//   ....[57]....
        /*029c*/ 	.word	0x0000fbc0


	//   ....[58]....
        /*02a0*/ 	.word	0x0000fbe0


	//   ....[59]....
        /*02a4*/ 	.word	0x0000fbf0


	//   ....[60]....
        /*02a8*/ 	.word	0x0000fc00


	//   ....[61]....
        /*02ac*/ 	.word	0x0000fc10


	//   ....[62]....
        /*02b0*/ 	.word	0x0000fc20


	//   ....[63]....
        /*02b4*/ 	.word	0x0000fc30


	//   ....[64]....
        /*02b8*/ 	.word	0x0000fc40


	//   ....[65]....
        /*02bc*/ 	.word	0x0000fc50


	//   ....[66]....
        /*02c0*/ 	.word	0x0000fc60


	//   ....[67]....
        /*02c4*/ 	.word	0x0000fc70


	//   ....[68]....
        /*02c8*/ 	.word	0x0000fc80


	//   ....[69]....
        /*02cc*/ 	.word	0x0000fc90


	//----- nvinfo : EIATTR_EXIT_INSTR_OFFSETS
	.align		4
.L_1096:
        /*02d0*/ 	.byte	0x04, 0x1c
        /*02d2*/ 	.short	(.L_1098 - .L_1097)


	//   ....[0]....
.L_1097:
        /*02d4*/ 	.word	0x0002b340


	//   ....[1]....
        /*02d8*/ 	.word	0x0002b4d0


	//   ....[2]....
        /*02dc*/ 	.word	0x0002bc90


	//   ....[3]....
        /*02e0*/ 	.word	0x0002bd90


	//----- nvinfo : EIATTR_MAX_THREADS
	.align		4
.L_1098:
        /*02e4*/ 	.byte	0x04, 0x05
        /*02e6*/ 	.short	(.L_1100 - .L_1099)
.L_1099:
        /*02e8*/ 	.word	0x00000100
        /*02ec*/ 	.word	0x00000001
        /*02f0*/ 	.word	0x00000001


	//----- nvinfo : EIATTR_CRS_STACK_SIZE
	.align		4
.L_1100:
        /*02f4*/ 	.byte	0x04, 0x1e
        /*02f6*/ 	.short	(.L_1102 - .L_1101)
.L_1101:
        /*02f8*/ 	.word	0x00000000
.L_1102:


//--------------------- .nv.info._ZN17fastertransformer17batch_topk_kernelIfLi128ELi32EEEvPKiPKT_PiPfS7_PKbS2_NS_14BeamHypothesesEiiifS3_ --------------------------
	.section	.nv.info._ZN17fastertransformer17batch_topk_kernelIfLi128ELi32EEEvPKiPKT_PiPfS7_PKbS2_NS_14BeamHypothesesEiiifS3_,"",@"SHT_CUDA_INFO"
	.sectionflags	@""
	.align	4


	//----- nvinfo : EIATTR_CUDA_API_VERSION
	.align		4
        /*0000*/ 	.byte	0x04, 0x37
        /*0002*/ 	.short	(.L_1104 - .L_1103)
.L_1103:
        /*0004*/ 	.word	0x00000082


	//----- nvinfo : EIATTR_SW2861232_WAR
	.align		4
.L_1104:
        /*0008*/ 	.byte	0x01, 0x35
	.zero		2


	//----- nvinfo : EIATTR_PARAM_CBANK
	.align		4
        /*000c*/ 	.byte	0x04, 0x0a
        /*000e*/ 	.short	(.L_1106 - .L_1105)
	.align		4
.L_1105:
        /*0010*/ 	.word	index@(.nv.constant0._ZN17fastertransformer17batch_topk_kernelIfLi128ELi32EEEvPKiPKT_PiPfS7_PKbS2_NS_14BeamHypothesesEiiifS3_)
        /*0014*/ 	.short	0x0160
        /*0016*/ 	.short	0x00d4


	//----- nvinfo : EIATTR_CBANK_PARAM_SIZE
	.align		4
.L_1106:
        /*0018*/ 	.byte	0x03, 0x19
        /*001a*/ 	.short	0x00d4


	//----- nvinfo : EIATTR_KPARAM_INFO
	.align		4
        /*001c*/ 	.byte	0x04, 0x17
        /*001e*/ 	.short	(.L_1108 - .L_1107)
.L_1107:
        /*0020*/ 	.word	0x00000000
        /*0024*/ 	.short	0x000c
        /*0026*/ 	.short	0x00d0
        /*0028*/ 	.byte	0x00, 0xf0, 0x11, 0x00


	//----- nvinfo : EIATTR_KPARAM_INFO
	.align		4
.L_1108:
        /*002c*/ 	.byte	0x04, 0x17
        /*002e*/ 	.short	(.L_1110 - .L_1109)
.L_1109:
        /*0030*/ 	.word	0x00000000
        /*0034*/ 	.short	0x000b
        /*0036*/ 	.short	0x00cc
        /*0038*/ 	.byte	0x00, 0xf0, 0x11, 0x00


	//----- nvinfo : EIATTR_KPARAM_INFO
	.align		4
.L_1110:
        /*003c*/ 	.byte	0x04, 0x17
        /*003e*/ 	.short	(.L_1112 - .L_1111)
.L_1111:
        /*0040*/ 	.word	0x00000000
        /*0044*/ 	.short	0x000a
        /*0046*/ 	.short	0x00c8
        /*0048*/ 	.byte	0x00, 0xf0, 0x11, 0x00


	//----- nvinfo : EIATTR_KPARAM_INFO
	.align		4
.L_1112:
        /*004c*/ 	.byte	0x04, 0x17
        /*004e*/ 	.short	(.L_1114 - .L_1113)
.L_1113:
        /*0050*/ 	.word	0x00000000
        /*0054*/ 	.short	0x0009
        /*0056*/ 	.short	0x00c4
        /*0058*/ 	.byte	0x00, 0xf0, 0x11, 0x00


	//----- nvinfo : EIATTR_KPARAM_INFO
	.align		4
.L_1114:
        /*005c*/ 	.byte	0x04, 0x17
        /*005e*/ 	.short	(.L_1116 - .L_1115)
.L_1115:
        /*0060*/ 	.word	0x00000000
        /*0064*/ 	.short	0x0008
        /*0066*/ 	.short	0x00c0
        /*0068*/ 	.byte	0x00, 0xf0, 0x11, 0x00


	//----- nvinfo : EIATTR_KPARAM_INFO
	.align		4
.L_1116:
        /*006c*/ 	.byte	0x04, 0x17
        /*006e*/ 	.short	(.L_1118 - .L_1117)
.L_1117:
        /*0070*/ 	.word	0x00000000
        /*0074*/ 	.short	0x0007
        /*0076*/ 	.short	0x0038
        /*0078*/ 	.byte	0x00, 0xf0, 0x21, 0x02


	//----- nvinfo : EIATTR_KPARAM_INFO
	.align		4
.L_1118:
        /*007c*/ 	.byte	0x04, 0x17
        /*007e*/ 	.short	(.L_1120 - .L_1119)
.L_1119:
        /*0080*/ 	.word	0x00000000
        /*0084*/ 	.short	0x0006
        /*0086*/ 	.short	0x0030
        /*0088*/ 	.byte	0x00, 0xf0, 0x21, 0x00


	//----- nvinfo : EIATTR_KPARAM_INFO
	.align		4
.L_1120:
        /*008c*/ 	.byte	0x04, 0x17
        /*008e*/ 	.short	(.L_1122 - .L_1121)
.L_1121:
        /*0090*/ 	.word	0x00000000
        /*0094*/ 	.short	0x0005
        /*0096*/ 	.short	0x0028
        /*0098*/ 	.byte	0x00, 0xf0, 0x21, 0x00


	//----- nvinfo : EIATTR_KPARAM_INFO
	.align		4
.L_1122:
        /*009c*/ 	.byte	0x04, 0x17
        /*009e*/ 	.short	(.L_1124 - .L_1123)
.L_1123:
        /*00a0*/ 	.word	0x00000000
        /*00a4*/ 	.short	0x0004
        /*00a6*/ 	.short	0x0020
        /*00a8*/ 	.byte	0x00, 0xf0, 0x21, 0x00


	//----- nvinfo : EIATTR_KPARAM_INFO
	.align		4
.L_1124:
        /*00ac*/ 	.byte	0x04, 0x17
        /*00ae*/ 	.short	(.L_1126 - .L_1125)
.L_1125:
        /*00b0*/ 	.word	0x00000000
        /*00b4*/ 	.short	0x0003
        /*00b6*/ 	.short	0x0018
        /*00b8*/ 	.byte	0x00, 0xf0, 0x21, 0x00


	//----- nvinfo : EIATTR_KPARAM_INFO
	.align		4
.L_1126:
        /*00bc*/ 	.byte	0x04, 0x17
        /*00be*/ 	.short	(.L_1128 - .L_1127)
.L_1127:
        /*00c0*/ 	.word	0x00000000
        /*00c4*/ 	.short	0x0002
        /*00c6*/ 	.short	0x0010
        /*00c8*/ 	.byte	0x00, 0xf0, 0x21, 0x00


	//----- nvinfo : EIATTR_KPARAM_INFO
	.align		4
.L_1128:
        /*00cc*/ 	.byte	0x04, 0x17
        /*00ce*/ 	.short	(.L_1130 - .L_1129)
.L_1129:
        /*00d0*/ 	.word	0x00000000
        /*00d4*/ 	.short	0x0001
        /*00d6*/ 	.short	0x0008
        /*00d8*/ 	.byte	0x00, 0xf0, 0x21, 0x00


	//----- nvinfo : EIATTR_KPARAM_INFO
	.align		4
.L_1130:
        /*00dc*/ 	.byte	0x04, 0x17
        /*00de*/ 	.short	(.L_1132 - .L_1131)
.L_1131:
        /*00e0*/ 	.word	0x00000000
        /*00e4*/ 	.short	0x0000
        /*00e6*/ 	.short	0x0000
        /*00e8*/ 	.byte	0x00, 0xf0, 0x21, 0x00


	//----- nvinfo : EIATTR_MAXREG_COUNT
	.align		4
.L_1132:
        /*00ec*/ 	.byte	0x03, 0x1b
        /*00ee*/ 	.short	0x00ff


	//----- nvinfo : EIATTR_NUM_BARRIERS
	.align		4
        /*00f0*/ 	.byte	0x02, 0x4c
        /*00f2*/ 	.byte	0x01
	.zero		1


	//----- nvinfo : EIATTR_ANNOTATIONS
	.align		4
        /*00f4*/ 	.byte	0x04, 0x55
        /*00f6*/ 	.short	(.L_1134 - .L_1133)


	//   ....[0]....
.L_1133:
        /*00f8*/ 	.word	0x00000001
        /*00fc*/ 	.byte	0x80, 0x02, 0x00, 0x00, 0x01, 0x00, 0x00, 0x00, 0xc0, 0x02, 0x00, 0x00, 0x01, 0x00, 0x00, 0x00
        /* <DEDUP_REMOVED lines=2234> */
        /*8cac*/ 	.byte	0x40, 0xaf, 0x04, 0x00


	//----- nvinfo : EIATTR_MERCURY_ISA_VERSION
	.align		4
.L_1134:
        /*8cb0*/ 	.byte	0x03, 0x5f
        /*8cb2*/ 	.short	0x0000


	//----- nvinfo : EIATTR_COOP_GROUP_MASK_REGIDS
	.align		4
        /*8cb4*/ 	.byte	0x04, 0x29
        /*8cb6*/ 	.short	(.L_1136 - .L_1135)


	//   ....[0]....
.L_1135:
        /*8cb8*/ 	.word	0xffffffff


	//   ....[1]....
        /*8cbc*/ 	.word	0xffffffff


	//   ....[2]....
        /*8cc0*/ 	.word	0xffffffff


	//   ....[3]....
        /*8cc4*/ 	.word	0xffffffff


	//   ....[4]....
        /*8cc8*/ 	.word	0xffffffff


	//   ....[5]....
        /*8ccc*/ 	.word	0xffffffff


	//   ....[6]....
        /*8cd0*/ 	.word	0xffffffff


	//   ....[7]....
        /*8cd4*/ 	.word	0xffffffff


	//   ....[8]....
        /*8cd8*/ 	.word	0xffffffff


	//   ....[9]....
        /*8cdc*/ 	.word	0xffffffff


	//   ....[10]....
        /*8ce0*/ 	.word	0xffffffff


	//   ....[11]....
        /*8ce4*/ 	.word	0xffffffff


	//   ....[12]....
        /*8ce8*/ 	.word	0xffffffff


	//   ....[13]....
        /*8cec*/ 	.word	0xffffffff


	//   ....[14]....
        /*8cf0*/ 	.word	0xffffffff


	//   ....[15]....
        /*8cf4*/ 	.word	0xffffffff


	//   ....[16]....
        /*8cf8*/ 	.word	0xffffffff


	//   ....[17]....
        /*8cfc*/ 	.word	0xffffffff


	//   ....[18]....
        /*8d00*/ 	.word	0xffffffff


	//   ....[19]....
        /*8d04*/ 	.word	0xffffffff


	//   ....[20]....
        /*8d08*/ 	.word	0xffffffff


	//   ....[21]....
        /*8d0c*/ 	.word	0xffffffff


	//   ....[22]....
        /*8d10*/ 	.word	0xffffffff


	//   ....[23]....
        /*8d14*/ 	.word	0xffffffff


	//   ....[24]....
        /*8d18*/ 	.word	0xffffffff


	//   ....[25]....
        /*8d1c*/ 	.word	0xffffffff


	//   ....[26]....
        /*8d20*/ 	.word	0xffffffff


	//   ....[27]....
        /*8d24*/ 	.word	0xffffffff


	//   ....[28]....
        /*8d28*/ 	.word	0xffffffff


	//   ....[29]....
        /*8d2c*/ 	.word	0xffffffff


	//   ....[30]....
        /*8d30*/ 	.word	0xffffffff


	//   ....[31]....
        /*8d34*/ 	.word	0xffffffff


	//   ....[32]....
        /*8d38*/ 	.word	0xffffffff


	//   ....[33]....
        /*8d3c*/ 	.word	0xffffffff


	//   ....[34]....
        /*8d40*/ 	.word	0xffffffff


	//   ....[35]....
        /*8d44*/ 	.word	0xffffffff


	//   ....[36]....
        /*8d48*/ 	.word	0xffffffff


	//   ....[37]....
        /*8d4c*/ 	.word	0xffffffff


	//   ....[38]....
        /*8d50*/ 	.word	0xffffffff


	//   ....[39]....
        /*8d54*/ 	.word	0xffffffff


	//   ....[40]....
        /*8d58*/ 	.word	0xffffffff


	//   ....[41]....
        /*8d5c*/ 	.word	0xffffffff


	//   ....[42]....
        /*8d60*/ 	.word	0xffffffff


	//   ....[43]....
        /*8d64*/ 	.word	0xffffffff


	//   ....[44]....
        /*8d68*/ 	.word	0xffffffff


	//   ....[45]....
        /*8d6c*/ 	.word	0xffffffff


	//   ....[46]....
        /*8d70*/ 	.word	0xffffffff


	//   ....[47]....
        /*8d74*/ 	.word	0xffffffff


	//   ....[48]....
        /*8d78*/ 	.word	0xffffffff


	//   ....[49]....
        /*8d7c*/ 	.word	0xffffffff


	//   ....[50]....
        /*8d80*/ 	.word	0xffffffff


	//   ....[51]....
        /*8d84*/ 	.word	0xffffffff


	//   ....[52]....
        /*8d88*/ 	.word	0xffffffff


	//   ....[53]....
        /*8d8c*/ 	.word	0xffffffff


	//   ....[54]....
        /*8d90*/ 	.word	0xffffffff


	//   ....[55]....
        /*8d94*/ 	.word	0xffffffff


	//   ....[56]....
        /*8d98*/ 	.word	0xffffffff


	//   ....[57]....
        /*8d9c*/ 	.word	0xffffffff


	//   ....[58]....
        /*8da0*/ 	.word	0xffffffff


	//   ....[59]....
        /*8da4*/ 	.word	0xffffffff


	//   ....[60]....
        /*8da8*/ 	.word	0xffffffff


	//   ....[61]....
        /*8dac*/ 	.word	0xffffffff


	//   ....[62]....
        /*8db0*/ 	.word	0xffffffff


	//   ....[63]....
        /*8db4*/ 	.word	0xffffffff


	//   ....[64]....
        /*8db8*/ 	.word	0xffffffff


	//   ....[65]....
        /*8dbc*/ 	.word	0xffffffff


	//   ....[66]....
        /*8dc0*/ 	.word	0xffffffff


	//   ....[67]....
        /*8dc4*/ 	.word	0xffffffff


	//   ....[68]....
        /*8dc8*/ 	.word	0xffffffff


	//   ....[69]....
        /*8dcc*/ 	.word	0xffffffff


	//   ....[70]....
        /*8dd0*/ 	.word	0xffffffff


	//   ....[71]....
        /*8dd4*/ 	.word	0xffffffff


	//   ....[72]....
        /*8dd8*/ 	.word	0xffffffff


	//   ....[73]....
        /*8ddc*/ 	.word	0xffffffff


	//   ....[74]....
        /*8de0*/ 	.word	0xffffffff


	//   ....[75]....
        /*8de4*/ 	.word	0xffffffff


	//   ....[76]....
        /*8de8*/ 	.word	0xffffffff


	//   ....[77]....
        /*8dec*/ 	.word	0xffffffff


	//   ....[78]....
        /*8df0*/ 	.word	0xffffffff


	//   ....[79]....
        /*8df4*/ 	.word	0xffffffff


	//   ....[80]....
        /*8df8*/ 	.word	0xffffffff


	//   ....[81]....
        /*8dfc*/ 	.word	0xffffffff


	//   ....[82]....
        /*8e00*/ 	.word	0xffffffff


	//   ....[83]....
        /*8e04*/ 	.word	0xffffffff


	//   ....[84]....
        /*8e08*/ 	.word	0xffffffff


	//   ....[85]....
        /*8e0c*/ 	.word	0xffffffff


	//   ....[86]....
        /*8e10*/ 	.word	0xffffffff


	//   ....[87]....
        /*8e14*/ 	.word	0xffffffff


	//   ....[88]....
        /*8e18*/ 	.word	0xffffffff


	//   ....[89]....
        /*8e1c*/ 	.word	0xffffffff


	//   ....[90]....
        /*8e20*/ 	.word	0xffffffff


	//   ....[91]....
        /*8e24*/ 	.word	0xffffffff


	//   ....[92]....
        /*8e28*/ 	.word	0xffffffff


	//   ....[93]....
        /*8e2c*/ 	.word	0xffffffff


	//   ....[94]....
        /*8e30*/ 	.word	0xffffffff


	//   ....[95]....
        /*8e34*/ 	.word	0xffffffff


	//   ....[96]....
        /*8e38*/ 	.word	0xffffffff


	//   ....[97]....
        /*8e3c*/ 	.word	0xffffffff


	//   ....[98]....
        /*8e40*/ 	.word	0xffffffff


	//   ....[99]....
        /*8e44*/ 	.word	0xffffffff


	//   ....[100]....
        /*8e48*/ 	.word	0xffffffff


	//   ....[101]....
        /*8e4c*/ 	.word	0xffffffff


	//   ....[102]....
        /*8e50*/ 	.word	0xffffffff


	//   ....[103]....
        /*8e54*/ 	.word	0xffffffff


	//   ....[104]....
        /*8e58*/ 	.word	0xffffffff


	//   ....[105]....
        /*8e5c*/ 	.word	0xffffffff


	//   ....[106]....
        /*8e60*/ 	.word	0xffffffff


	//   ....[107]....
        /*8e64*/ 	.word	0xffffffff


	//   ....[108]....
        /*8e68*/ 	.word	0xffffffff


	//   ....[109]....
        /*8e6c*/ 	.word	0xffffffff


	//   ....[110]....
        /*8e70*/ 	.word	0xffffffff


	//   ....[111]....
        /*8e74*/ 	.word	0xffffffff


	//   ....[112]....
        /*8e78*/ 	.word	0xffffffff


	//   ....[113]....
        /*8e7c*/ 	.word	0xffffffff


	//   ....[114]....
        /*8e80*/ 	.word	0xffffffff


	//   ....[115]....
        /*8e84*/ 	.word	0xffffffff


	//   ....[116]....
        /*8e88*/ 	.word	0xffffffff


	//   ....[117]....
        /*8e8c*/ 	.word	0xffffffff


	//   ....[118]....
        /*8e90*/ 	.word	0xffffffff


	//   ....[119]....
        /*8e94*/ 	.word	0xffffffff


	//   ....[120]....
        /*8e98*/ 	.word	0xffffffff


	//   ....[121]....
        /*8e9c*/ 	.word	0xffffffff


	//   ....[122]....
        /*8ea0*/ 	.word	0xffffffff


	//   ....[123]....
        /*8ea4*/ 	.word	0xffffffff


	//   ....[124]....
        /*8ea8*/ 	.word	0xffffffff


	//   ....[125]....
        /*8eac*/ 	.word	0xffffffff


	//   ....[126]....
        /*8eb0*/ 	.word	0xffffffff


	//   ....[127]....
        /*8eb4*/ 	.word	0xffffffff


	//   ....[128]....
        /*8eb8*/ 	.word	0xffffffff


	//   ....[129]....
        /*8ebc*/ 	.word	0xffffffff


	//   ....[130]....
        /*8ec0*/ 	.word	0xffffffff


	//   ....[131]....
        /*8ec4*/ 	.word	0xffffffff


	//   ....[132]....
        /*8ec8*/ 	.word	0xffffffff


	//   ....[133]....
        /*8ecc*/ 	.word	0xffffffff


	//   ....[134]....
        /*8ed0*/ 	.word	0xffffffff


	//   ....[135]....
        /*8ed4*/ 	.word	0xffffffff


	//   ....[136]....
        /*8ed8*/ 	.word	0xffffffff


	//   ....[137]....
        /*8edc*/ 	.word	0xffffffff


	//   ....[138]....
        /*8ee0*/ 	.word	0xffffffff


	//   ....[139]....
        /*8ee4*/ 	.word	0xffffffff


	//   ....[140]....
        /*8ee8*/ 	.word	0xffffffff


	//   ....[141]....
        /*8eec*/ 	.word	0xffffffff


	//   ....[142]....
        /*8ef0*/ 	.word	0xffffffff


	//   ....[143]....
        /*8ef4*/ 	.word	0xffffffff


	//   ....[144]....
        /*8ef8*/ 	.word	0xffffffff


	//   ....[145]....
        /*8efc*/ 	.word	0xffffffff


	//   ....[146]....
        /*8f00*/ 	.word	0xffffffff


	//   ....[147]....
        /*8f04*/ 	.word	0xffffffff


	//   ....[148]....
        /*8f08*/ 	.word	0xffffffff


	//   ....[149]....
        /*8f0c*/ 	.word	0xffffffff


	//   ....[150]....
        /*8f10*/ 	.word	0xffffffff


	//   ....[151]....
        /*8f14*/ 	.word	0xffffffff


	//   ....[152]....
        /*8f18*/ 	.word	0xffffffff


	//   ....[153]....
        /*8f1c*/ 	.word	0xffffffff


	//   ....[154]....
        /*8f20*/ 	.word	0xffffffff


	//   ....[155]....
        /*8f24*/ 	.word	0xffffffff


	//   ....[156]....
        /*8f28*/ 	.word	0xffffffff


	//   ....[157]....
        /*8f2c*/ 	.word	0xffffffff


	//   ....[158]....
        /*8f30*/ 	.word	0xffffffff


	//   ....[159]....
        /*8f34*/ 	.word	0xffffffff


	//   ....[160]....
        /*8f38*/ 	.word	0xffffffff


	//   ....[161]....
        /*8f3c*/ 	.word	0xffffffff


	//   ....[162]....
        /*8f40*/ 	.word	0xffffffff


	//   ....[163]....
        /*8f44*/ 	.word	0xffffffff


	//   ....[164]....
        /*8f48*/ 	.word	0xffffffff


	//   ....[165]....
        /*8f4c*/ 	.word	0xffffffff


	//   ....[166]....
        /*8f50*/ 	.word	0xffffffff


	//   ....[167]....
        /*8f54*/ 	.word	0xffffffff


	//   ....[168]....
        /*8f58*/ 	.word	0xffffffff


	//   ....[169]....
        /*8f5c*/ 	.word	0xffffffff


	//   ....[170]....
        /*8f60*/ 	.word	0xffffffff


	//   ....[171]....
        /*8f64*/ 	.word	0xffffffff


	//   ....[172]....
        /*8f68*/ 	.word	0xffffffff


	//   ....[173]....
        /*8f6c*/ 	.word	0xffffffff


	//   ....[174]....
        /*8f70*/ 	.word	0xffffffff


	//   ....[175]....
        /*8f74*/ 	.word	0xffffffff


	//   ....[176]....
        /*8f78*/ 	.word	0xffffffff


	//   ....[177]....
        /*8f7c*/ 	.word	0xffffffff


	//   ....[178]....
        /*8f80*/ 	.word	0xffffffff


	//   ....[179]....
        /*8f84*/ 	.word	0xffffffff


	//   ....[180]....
        /*8f88*/ 	.word	0xffffffff


	//   ....[181]....
        /*8f8c*/ 	.word	0xffffffff


	//   ....[182]....
        /*8f90*/ 	.word	0xffffffff


	//   ....[183]....
        /*8f94*/ 	.word	0xffffffff


	//   ....[184]....
        /*8f98*/ 	.word	0xffffffff


	//   ....[185]....
        /*8f9c*/ 	.word	0xffffffff


	//   ....[186]....
        /*8fa0*/ 	.word	0xffffffff


	//   ....[187]....
        /*8fa4*/ 	.word	0xffffffff


	//   ....[188]....
        /*8fa8*/ 	.word	0xffffffff


	//   ....[189]....
        /*8fac*/ 	.word	0xffffffff


	//   ....[190]....
        /*8fb0*/ 	.word	0xffffffff


	//   ....[191]....
        /*8fb4*/ 	.word	0xffffffff


	//   ....[192]....
        /*8fb8*/ 	.word	0xffffffff


	//   ....[193]....
        /*8fbc*/ 	.word	0xffffffff


	//   ....[194]....
        /*8fc0*/ 	.word	0xffffffff


	//   ....[195]....
        /*8fc4*/ 	.word	0xffffffff


	//   ....[196]....
        /*8fc8*/ 	.word	0xffffffff


	//   ....[197]....
        /*8fcc*/ 	.word	0xffffffff


	//   ....[198]....
        /*8fd0*/ 	.word	0xffffffff


	//   ....[199]....
        /*8fd4*/ 	.word	0xffffffff


	//   ....[200]....
        /*8fd8*/ 	.word	0xffffffff


	//   ....[201]....
        /*8fdc*/ 	.word	0xffffffff


	//   ....[202]....
        /*8fe0*/ 	.word	0xffffffff


	//   ....[203]....
        /*8fe4*/ 	.word	0xffffffff


	//   ....[204]....
        /*8fe8*/ 	.word	0xffffffff


	//   ....[205]....
        /*8fec*/ 	.word	0xffffffff


	//   ....[206]....
        /*8ff0*/ 	.word	0xffffffff


	//   ....[207]....
        /*8ff4*/ 	.word	0xffffffff


	//   ....[208]....
        /*8ff8*/ 	.word	0xffffffff


	//   ....[209]....
        /*8ffc*/ 	.word	0xffffffff


	//   ....[210]....
        /*9000*/ 	.word	0xffffffff


	//   ....[211]....
        /*9004*/ 	.word	0xffffffff


	//   ....[212]....
        /*9008*/ 	.word	0xffffffff


	//   ....[213]....
        /*900c*/ 	.word	0xffffffff


	//   ....[214]....
        /*9010*/ 	.word	0xffffffff


	//   ....[215]....
        /*9014*/ 	.word	0xffffffff


	//   ....[216]....
        /*9018*/ 	.word	0xffffffff


	//   ....[217]....
        /*901c*/ 	.word	0xffffffff


	//   ....[218]....
        /*9020*/ 	.word	0xffffffff


	//   ....[219]....
        /*9024*/ 	.word	0xffffffff


	//   ....[220]....
        /*9028*/ 	.word	0xffffffff


	//   ....[221]....
        /*902c*/ 	.word	0xffffffff


	//   ....[222]....
        /*9030*/ 	.word	0xffffffff


	//   ....[223]....
        /*9034*/ 	.word	0xffffffff


	//   ....[224]....
        /*9038*/ 	.word	0xffffffff


	//   ....[225]....
        /*903c*/ 	.word	0xffffffff


	//   ....[226]....
        /*9040*/ 	.word	0xffffffff


	//   ....[227]....
        /*9044*/ 	.word	0xffffffff


	//   ....[228]....
        /*9048*/ 	.word	0xffffffff


	//   ....[229]....
        /*904c*/ 	.word	0xffffffff


	//   ....[230]....
        /*9050*/ 	.word	0xffffffff


	//   ....[231]....
        /*9054*/ 	.word	0xffffffff


	//   ....[232]....
        /*9058*/ 	.word	0xffffffff


	//   ....[233]....
        /*905c*/ 	.word	0xffffffff


	//   ....[234]....
        /*9060*/ 	.word	0xffffffff


	//   ....[235]....
        /*9064*/ 	.word	0xffffffff


	//   ....[236]....
        /*9068*/ 	.word	0xffffffff


	//   ....[237]....
        /*906c*/ 	.word	0xffffffff


	//   ....[238]....
        /*9070*/ 	.word	0xffffffff


	//   ....[239]....
        /*9074*/ 	.word	0xffffffff


	//   ....[240]....
        /*9078*/ 	.word	0xffffffff


	//   ....[241]....
        /*907c*/ 	.word	0xffffffff


	//   ....[242]....
        /*9080*/ 	.word	0xffffffff


	//   ....[243]....
        /*9084*/ 	.word	0xffffffff


	//   ....[244]....
        /*9088*/ 	.word	0xffffffff


	//   ....[245]....
        /*908c*/ 	.word	0xffffffff


	//   ....[246]....
        /*9090*/ 	.word	0xffffffff


	//   ....[247]....
        /*9094*/ 	.word	0xffffffff


	//   ....[248]....
        /*9098*/ 	.word	0xffffffff


	//   ....[249]....
        /*909c*/ 	.word	0xffffffff


	//   ....[250]....
        /*90a0*/ 	.word	0xffffffff


	//   ....[251]....
        /*90a4*/ 	.word	0xffffffff


	//   ....[252]....
        /*90a8*/ 	.word	0xffffffff


	//   ....[253]....
        /*90ac*/ 	.word	0xffffffff


	//   ....[254]....
        /*90b0*/ 	.word	0xffffffff


	//   ....[255]....
        /*90b4*/ 	.word	0xffffffff


	//   ....[0]....
        /*90b8*/ 	.word	0xffffffff


	//   ....[1]....
        /*90bc*/ 	.word	0xffffffff


	//   ....[2]....
        /*90c0*/ 	.word	0xffffffff


	//   ....[3]....
        /*90c4*/ 	.word	0xffffffff


	//   ....[4]....
        /*90c8*/ 	.word	0xffffffff


	//   ....[5]....
        /*90cc*/ 	.word	0xffffffff


	//   ....[6]....
        /*90d0*/ 	.word	0xffffffff


	//   ....[7]....
        /*90d4*/ 	.word	0xffffffff


	//   ....[8]....
        /*90d8*/ 	.word	0xffffffff


	//   ....[9]....
        /*90dc*/ 	.word	0xffffffff


	//   ....[10]....
        /*90e0*/ 	.word	0xffffffff


	//   ....[11]....
        /*90e4*/ 	.word	0xffffffff


	//   ....[12]....
        /*90e8*/ 	.word	0xffffffff


	//   ....[13]....
        /*90ec*/ 	.word	0xffffffff


	//   ....[14]....
        /*90f0*/ 	.word	0xffffffff


	//   ....[15]....
        /*90f4*/ 	.word	0xffffffff


	//   ....[16]....
        /*90f8*/ 	.word	0xffffffff


	//   ....[17]....
        /*90fc*/ 	.word	0xffffffff


	//   ....[18]....
        /*9100*/ 	.word	0xffffffff


	//   ....[19]....
        /*9104*/ 	.word	0xffffffff


	//   ....[20]....
        /*9108*/ 	.word	0xffffffff


	//   ....[21]....
        /*910c*/ 	.word	0xffffffff


	//   ....[22]....
        /*9110*/ 	.word	0xffffffff


	//   ....[23]....
        /*9114*/ 	.word	0xffffffff


	//   ....[24]....
        /*9118*/ 	.word	0xffffffff


	//   ....[25]....
        /*911c*/ 	.word	0xffffffff


	//   ....[26]....
        /*9120*/ 	.word	0xffffffff


	//   ....[27]....
        /*9124*/ 	.word	0xffffffff


	//   ....[28]....
        /*9128*/ 	.word	0xffffffff


	//   ....[29]....
        /*912c*/ 	.word	0xffffffff


	//   ....[30]....
        /*9130*/ 	.word	0xffffffff


	//   ....[31]....
        /*9134*/ 	.word	0xffffffff


	//   ....[32]....
        /*9138*/ 	.word	0xffffffff


	//   ....[33]....
        /*913c*/ 	.word	0xffffffff


	//   ....[34]....
        /*9140*/ 	.word	0xffffffff


	//   ....[35]....
        /*9144*/ 	.word	0xffffffff


	//   ....[36]....
        /*9148*/ 	.word	0xffffffff


	//   ....[37]....
        /*914c*/ 	.word	0xffffffff


	//   ....[38]....
        /*9150*/ 	.word	0xffffffff


	//   ....[39]....
        /*9154*/ 	.word	0xffffffff


	//   ....[40]....
        /*9158*/ 	.word	0xffffffff


	//   ....[41]....
        /*915c*/ 	.word	0xffffffff


	//   ....[42]....
        /*9160*/ 	.word	0xffffffff


	//   ....[43]....
        /*9164*/ 	.word	0xffffffff


	//   ....[44]....
        /*9168*/ 	.word	0xffffffff


	//   ....[45]....
        /*916c*/ 	.word	0xffffffff


	//   ....[46]....
        /*9170*/ 	.word	0xffffffff


	//   ....[47]....
        /*9174*/ 	.word	0xffffffff


	//   ....[48]....
        /*9178*/ 	.word	0xffffffff


	//   ....[49]....
        /*917c*/ 	.word	0xffffffff


	//   ....[50]....
        /*9180*/ 	.word	0xffffffff


	//   ....[51]....
        /*9184*/ 	.word	0xffffffff


	//   ....[52]....
        /*9188*/ 	.word	0xffffffff


	//   ....[53]....
        /*918c*/ 	.word	0xffffffff


	//   ....[54]....
        /*9190*/ 	.word	0xffffffff


	//   ....[55]....
        /*9194*/ 	.word	0xffffffff


	//   ....[56]....
        /*9198*/ 	.word	0xffffffff


	//   ....[57]....
        /*919c*/ 	.word	0xffffffff


	//   ....[58]....
        /*91a0*/ 	.word	0xffffffff


	//   ....[59]....
        /*91a4*/ 	.word	0xffffffff


	//   ....[60]....
        /*91a8*/ 	.word	0xffffffff


	//   ....[61]....
        /*91ac*/ 	.word	0xffffffff


	//   ....[62]....
        /*91b0*/ 	.word	0xffffffff


	//   ....[63]....
        /*91b4*/ 	.word	0xffffffff


	//   ....[64]....
        /*91b8*/ 	.word	0xffffffff


	//   ....[65]....
        /*91bc*/ 	.word	0xffffffff


	//   ....[66]....
        /*91c0*/ 	.word	0xffffffff


	//   ....[67]....
        /*91c4*/ 	.word	0xffffffff


	//   ....[68]....
        /*91c8*/ 	.word	0xffffffff


	//   ....[69]....
        /*91cc*/ 	.word	0xffffffff


	//   ....[70]....
        /*91d0*/ 	.word	0xffffffff


	//   ....[71]....
        /*91d4*/ 	.word	0xffffffff


	//   ....[72]....
        /*91d8*/ 	.word	0xffffffff


	//   ....[73]....
        /*91dc*/ 	.word	0xffffffff


	//   ....[74]....
        /*91e0*/ 	.word	0xffffffff


	//   ....[75]....
        /*91e4*/ 	.word	0xffffffff


	//   ....[76]....
        /*91e8*/ 	.word	0xffffffff


	//   ....[77]....
        /*91ec*/ 	.word	0xffffffff


	//   ....[78]....
        /*91f0*/ 	.word	0xffffffff


	//   ....[79]....
        /*91f4*/ 	.word	0xffffffff


	//   ....[80]....
        /*91f8*/ 	.word	0xffffffff


	//   ....[81]....
        /*91fc*/ 	.word	0xffffffff


	//   ....[82]....
        /*9200*/ 	.word	0xffffffff


	//   ....[83]....
        /*9204*/ 	.word	0xffffffff


	//   ....[84]....
        /*9208*/ 	.word	0xffffffff


	//   ....[85]....
        /*920c*/ 	.word	0xffffffff


	//   ....[86]....
        /*9210*/ 	.word	0xffffffff


	//   ....[87]....
        /*9214*/ 	.word	0xffffffff


	//   ....[88]....
        /*9218*/ 	.word	0xffffffff


	//   ....[89]....
        /*921c*/ 	.word	0xffffffff


	//   ....[90]....
        /*9220*/ 	.word	0xffffffff


	//   ....[91]....
        /*9224*/ 	.word	0xffffffff


	//   ....[92]....
        /*9228*/ 	.word	0xffffffff


	//   ....[93]....
        /*922c*/ 	.word	0xffffffff


	//   ....[94]....
        /*9230*/ 	.word	0xffffffff


	//   ....[95]....
        /*9234*/ 	.word	0xffffffff


	//   ....[96]....
        /*9238*/ 	.word	0xffffffff


	//   ....[97]....
        /*923c*/ 	.word	0xffffffff


	//   ....[98]....
        /*9240*/ 	.word	0xffffffff


	//   ....[99]....
        /*9244*/ 	.word	0xffffffff


	//   ....[100]....
        /*9248*/ 	.word	0xffffffff


	//   ....[101]....
        /*924c*/ 	.word	0xffffffff


	//   ....[102]....
        /*9250*/ 	.word	0xffffffff


	//   ....[103]....
        /*9254*/ 	.word	0xffffffff


	//   ....[104]....
        /*9258*/ 	.word	0xffffffff


	//   ....[105]....
        /*925c*/ 	.word	0xffffffff


	//   ....[106]....
        /*9260*/ 	.word	0xffffffff


	//   ....[107]....
        /*9264*/ 	.word	0xffffffff


	//   ....[108]....
        /*9268*/ 	.word	0xffffffff


	//   ....[109]....
        /*926c*/ 	.word	0xffffffff


	//   ....[110]....
        /*9270*/ 	.word	0xffffffff


	//   ....[111]....
        /*9274*/ 	.word	0xffffffff


	//   ....[112]....
        /*9278*/ 	.word	0xffffffff


	//   ....[113]....
        /*927c*/ 	.word	0xffffffff


	//   ....[114]....
        /*9280*/ 	.word	0xffffffff


	//   ....[115]....
        /*9284*/ 	.word	0xffffffff


	//   ....[116]....
        /*9288*/ 	.word	0xffffffff


	//   ....[117]....
        /*928c*/ 	.word	0xffffffff


	//   ....[118]....
        /*9290*/ 	.word	0xffffffff


	//   ....[119]....
        /*9294*/ 	.word	0xffffffff


	//   ....[120]....
        /*9298*/ 	.word	0xffffffff


	//   ....[121]....
        /*929c*/ 	.word	0xffffffff


	//   ....[122]....
        /*92a0*/ 	.word	0xffffffff


	//   ....[123]....
        /*92a4*/ 	.word	0xffffffff


	//   ....[124]....
        /*92a8*/ 	.word	0xffffffff


	//   ....[125]....
        /*92ac*/ 	.word	0xffffffff


	//   ....[126]....
        /*92b0*/ 	.word	0xffffffff


	//   ....[127]....
        /*92b4*/ 	.word	0xffffffff


	//   ....[128]....
        /*92b8*/ 	.word	0xffffffff


	//   ....[129]....
        /*92bc*/ 	.word	0xffffffff


	//   ....[130]....
        /*92c0*/ 	.word	0xffffffff


	//   ....[131]....
        /*92c4*/ 	.word	0xffffffff


	//   ....[132]....
        /*92c8*/ 	.word	0xffffffff


	//   ....[133]....
        /*92cc*/ 	.word	0xffffffff


	//   ....[134]....
        /*92d0*/ 	.word	0xffffffff


	//   ....[135]....
        /*92d4*/ 	.word	0xffffffff


	//   ....[136]....
        /*92d8*/ 	.word	0xffffffff


	//   ....[137]....
        /*92dc*/ 	.word	0xffffffff


	//   ....[138]....
        /*92e0*/ 	.word	0xffffffff


	//   ....[139]....
        /*92e4*/ 	.word	0xffffffff


	//   ....[140]....
        /*92e8*/ 	.word	0xffffffff


	//   ....[141]....
        /*92ec*/ 	.word	0xffffffff


	//   ....[142]....
        /*92f0*/ 	.word	0xffffffff


	//   ....[143]....
        /*92f4*/ 	.word	0xffffffff


	//   ....[144]....
        /*92f8*/ 	.word	0xffffffff


	//   ....[145]....
        /*92fc*/ 	.word	0xffffffff


	//   ....[146]....
        /*9300*/ 	.word	0xffffffff


	//   ....[147]....
        /*9304*/ 	.word	0xffffffff


	//   ....[148]....
        /*9308*/ 	.word	0xffffffff


	//   ....[149]....
        /*930c*/ 	.word	0xffffffff


	//   ....[150]....
        /*9310*/ 	.word	0xffffffff


	//   ....[151]....
        /*9314*/ 	.word	0xffffffff


	//   ....[152]....
        /*9318*/ 	.word	0xffffffff


	//   ....[153]....
        /*931c*/ 	.word	0xffffffff


	//   ....[154]....
        /*9320*/ 	.word	0xffffffff


	//   ....[155]....
        /*9324*/ 	.word	0xffffffff


	//   ....[156]....
        /*9328*/ 	.word	0xffffffff


	//   ....[157]....
        /*932c*/ 	.word	0xffffffff


	//   ....[158]....
        /*9330*/ 	.word	0xffffffff


	//   ....[159]....
        /*9334*/ 	.word	0xffffffff


	//   ....[160]....
        /*9338*/ 	.word	0xffffffff


	//   ....[161]....
        /*933c*/ 	.word	0xffffffff


	//   ....[162]....
        /*9340*/ 	.word	0xffffffff


	//   ....[163]....
        /*9344*/ 	.word	0xffffffff


	//   ....[164]....
        /*9348*/ 	.word	0xffffffff


	//   ....[165]....
        /*934c*/ 	.word	0xffffffff


	//   ....[166]....
        /*9350*/ 	.word	0xffffffff


	//   ....[167]....
        /*9354*/ 	.word	0xffffffff


	//   ....[168]....
        /*9358*/ 	.word	0xffffffff


	//   ....[169]....
        /*935c*/ 	.word	0xffffffff


	//   ....[170]....
        /*9360*/ 	.word	0xffffffff


	//   ....[171]....
        /*9364*/ 	.word	0xffffffff


	//   ....[172]....
        /*9368*/ 	.word	0xffffffff


	//   ....[173]....
        /*936c*/ 	.word	0xffffffff


	//   ....[174]....
        /*9370*/ 	.word	0xffffffff


	//   ....[175]....
        /*9374*/ 	.word	0xffffffff


	//   ....[176]....
        /*9378*/ 	.word	0xffffffff


	//   ....[177]....
        /*937c*/ 	.word	0xffffffff


	//   ....[178]....
        /*9380*/ 	.word	0xffffffff


	//   ....[179]....
        /*9384*/ 	.word	0xffffffff


	//   ....[180]....
        /*9388*/ 	.word	0xffffffff


	//   ....[181]....
        /*938c*/ 	.word	0xffffffff


	//   ....[182]....
        /*9390*/ 	.word	0xffffffff


	//   ....[183]....
        /*9394*/ 	.word	0xffffffff


	//   ....[184]....
        /*9398*/ 	.word	0xffffffff


	//   ....[185]....
        /*939c*/ 	.word	0xffffffff


	//   ....[186]....
        /*93a0*/ 	.word	0xffffffff


	//   ....[187]....
        /*93a4*/ 	.word	0xffffffff


	//   ....[188]....
        /*93a8*/ 	.word	0xffffffff


	//   ....[189]....
        /*93ac*/ 	.word	0xffffffff


	//   ....[190]....
        /*93b0*/ 	.word	0xffffffff


	//   ....[191]....
        /*93b4*/ 	.word	0xffffffff


	//   ....[192]....
        /*93b8*/ 	.word	0xffffffff


	//   ....[193]....
        /*93bc*/ 	.word	0xffffffff


	//   ....[194]....
        /*93c0*/ 	.word	0xffffffff


	//   ....[195]....
        /*93c4*/ 	.word	0xffffffff


	//   ....[196]....
        /*93c8*/ 	.word	0xffffffff


	//   ....[197]....
        /*93cc*/ 	.word	0xffffffff


	//   ....[198]....
        /*93d0*/ 	.word	0xffffffff


	//   ....[199]....
        /*93d4*/ 	.word	0xffffffff


	//   ....[200]....
        /*93d8*/ 	.word	0xffffffff


	//   ....[201]....
        /*93dc*/ 	.word	0xffffffff


	//   ....[202]....
        /*93e0*/ 	.word	0xffffffff


	//   ....[203]....
        /*93e4*/ 	.word	0xffffffff


	//   ....[204]....
        /*93e8*/ 	.word	0xffffffff


	//   ....[205]....
        /*93ec*/ 	.word	0xffffffff


	//   ....[206]....
        /*93f0*/ 	.word	0xffffffff


	//   ....[207]....
        /*93f4*/ 	.word	0xffffffff


	//   ....[208]....
        /*93f8*/ 	.word	0xffffffff


	//   ....[209]....
        /*93fc*/ 	.word	0xffffffff


	//   ....[210]....
        /*9400*/ 	.word	0xffffffff


	//   ....[211]....
        /*9404*/ 	.word	0xffffffff


	//   ....[212]....
        /*9408*/ 	.word	0xffffffff


	//   ....[213]....
        /*940c*/ 	.word	0xffffffff


	//   ....[214]....
        /*9410*/ 	.word	0xffffffff


	//   ....[215]....
        /*9414*/ 	.word	0xffffffff


	//   ....[216]....
        /*9418*/ 	.word	0xffffffff


	//   ....[217]....
        /*941c*/ 	.word	0xffffffff


	//   ....[218]....
        /*9420*/ 	.word	0xffffffff


	//   ....[219]....
        /*9424*/ 	.word	0xffffffff


	//   ....[220]....
        /*9428*/ 	.word	0xffffffff


	//   ....[221]....
        /*942c*/ 	.word	0xffffffff


	//   ....[222]....
        /*9430*/ 	.word	0xffffffff


	//   ....[223]....
        /*9434*/ 	.word	0xffffffff


	//   ....[224]....
        /*9438*/ 	.word	0xffffffff


	//   ....[225]....
        /*943c*/ 	.word	0xffffffff


	//   ....[226]....
        /*9440*/ 	.word	0xffffffff


	//   ....[227]....
        /*9444*/ 	.word	0xffffffff


	//   ....[228]....
        /*9448*/ 	.word	0xffffffff


	//   ....[229]....
        /*944c*/ 	.word	0xffffffff


	//   ....[230]....
        /*9450*/ 	.word	0xffffffff


	//   ....[231]....
        /*9454*/ 	.word	0xffffffff


	//   ....[232]....
        /*9458*/ 	.word	0xffffffff


	//   ....[233]....
        /*945c*/ 	.word	0xffffffff


	//   ....[234]....
        /*9460*/ 	.word	0xffffffff


	//   ....[235]....
        /*9464*/ 	.word	0xffffffff


	//   ....[236]....
        /*9468*/ 	.word	0xffffffff


	//   ....[237]....
        /*946c*/ 	.word	0xffffffff


	//   ....[238]....
        /*9470*/ 	.word	0xffffffff


	//   ....[239]....
        /*9474*/ 	.word	0xffffffff


	//   ....[240]....
        /*9478*/ 	.word	0xffffffff


	//   ....[241]....
        /*947c*/ 	.word	0xffffffff


	//   ....[242]....
        /*9480*/ 	.word	0xffffffff


	//   ....[243]....
        /*9484*/ 	.word	0xffffffff


	//   ....[244]....
        /*9488*/ 	.word	0xffffffff


	//   ....[245]....
        /*948c*/ 	.word	0xffffffff


	//   ....[246]....
        /*9490*/ 	.word	0xffffffff


	//   ....[247]....
        /*9494*/ 	.word	0xffffffff


	//   ....[248]....
        /*9498*/ 	.word	0xffffffff


	//   ....[249]....
        /*949c*/ 	.word	0xffffffff


	//   ....[250]....
        /*94a0*/ 	.word	0xffffffff


	//   ....[251]....
        /*94a4*/ 	.word	0xffffffff


	//   ....[252]....
        /*94a8*/ 	.word	0xffffffff


	//   ....[253]....
        /*94ac*/ 	.word	0xffffffff


	//   ....[254]....
        /*94b0*/ 	.word	0xffffffff


	//   ....[255]....
        /*94b4*/ 	.word	0xffffffff


	//   ....[0]....
        /*94b8*/ 	.word	0xffffffff


	//   ....[1]....
        /*94bc*/ 	.word	0xffffffff


	//   ....[2]....
        /*94c0*/ 	.word	0xffffffff


	//   ....[3]....
        /*94c4*/ 	.word	0xffffffff


	//   ....[4]....
        /*94c8*/ 	.word	0xffffffff


	//   ....[5]....
        /*94cc*/ 	.word	0xffffffff


	//   ....[6]....
        /*94d0*/ 	.word	0xffffffff


	//   ....[7]....
        /*94d4*/ 	.word	0xffffffff


	//   ....[8]....
        /*94d8*/ 	.word	0xffffffff


	//   ....[9]....
        /*94dc*/ 	.word	0xffffffff


	//   ....[10]....
        /*94e0*/ 	.word	0xffffffff


	//   ....[11]....
        /*94e4*/ 	.word	0xffffffff


	//   ....[12]....
        /*94e8*/ 	.word	0xffffffff


	//   ....[13]....
        /*94ec*/ 	.word	0xffffffff


	//   ....[14]....
        /*94f0*/ 	.word	0xffffffff


	//   ....[15]....
        /*94f4*/ 	.word	0xffffffff


	//   ....[16]....
        /*94f8*/ 	.word	0xffffffff


	//   ....[17]....
        /*94fc*/ 	.word	0xffffffff


	//   ....[18]....
        /*9500*/ 	.word	0xffffffff


	//   ....[19]....
        /*9504*/ 	.word	0xffffffff


	//   ....[20]....
        /*9508*/ 	.word	0xffffffff


	//   ....[21]....
        /*950c*/ 	.word	0xffffffff


	//   ....[22]....
        /*9510*/ 	.word	0xffffffff


	//   ....[23]....
        /*9514*/ 	.word	0xffffffff


	//   ....[24]....
        /*9518*/ 	.word	0xffffffff


	//   ....[25]....
        /*951c*/ 	.word	0xffffffff


	//   ....[26]....
        /*9520*/ 	.word	0xffffffff


	//   ....[27]....
        /*9524*/ 	.word	0xffffffff


	//   ....[28]....
        /*9528*/ 	.word	0xffffffff


	//   ....[29]....
        /*952c*/ 	.word	0xffffffff


	//   ....[30]....
        /*9530*/ 	.word	0xffffffff


	//   ....[31]....
        /*9534*/ 	.word	0xffffffff


	//   ....[32]....
        /*9538*/ 	.word	0xffffffff


	//   ....[33]....
        /*953c*/ 	.word	0xffffffff


	//   ....[34]....
        /*9540*/ 	.word	0xffffffff


	//   ....[35]....
        /*9544*/ 	.word	0xffffffff


	//   ....[36]....
        /*9548*/ 	.word	0xffffffff


	//   ....[37]....
        /*954c*/ 	.word	0xffffffff


	//   ....[38]....
        /*9550*/ 	.word	0xffffffff


	//   ....[39]....
        /*9554*/ 	.word	0xffffffff


	//   ....[40]....
        /*9558*/ 	.word	0xffffffff


	//   ....[41]....
        /*955c*/ 	.word	0xffffffff


	//   ....[42]....
        /*9560*/ 	.word	0xffffffff


	//   ....[43]....
        /*9564*/ 	.word	0xffffffff


	//   ....[44]....
        /*9568*/ 	.word	0xffffffff


	//   ....[45]....
        /*956c*/ 	.word	0xffffffff


	//   ....[46]....
        /*9570*/ 	.word	0xffffffff


	//   ....[47]....
        /*9574*/ 	.word	0xffffffff


	//   ....[48]....
        /*9578*/ 	.word	0xffffffff


	//   ....[49]....
        /*957c*/ 	.word	0xffffffff


	//   ....[50]....
        /*9580*/ 	.word	0xffffffff


	//   ....[51]....
        /*9584*/ 	.word	0xffffffff


	//   ....[52]....
        /*9588*/ 	.word	0xffffffff


	//   ....[53]....
        /*958c*/ 	.word	0xffffffff


	//   ....[54]....
        /*9590*/ 	.word	0xffffffff


	//   ....[55]....
        /*9594*/ 	.word	0xffffffff


	//   ....[56]....
        /*9598*/ 	.word	0xffffffff


	//   ....[57]....
        /*959c*/ 	.word	0xffffffff


	//   ....[58]....
        /*95a0*/ 	.word	0xffffffff


	//   ....[59]....
        /*95a4*/ 	.word	0xffffffff


	//   ....[60]....
        /*95a8*/ 	.word	0xffffffff


	//   ....[61]....
        /*95ac*/ 	.word	0xffffffff


	//   ....[62]....
        /*95b0*/ 	.word	0xffffffff


	//   ....[63]....
        /*95b4*/ 	.word	0xffffffff


	//   ....[64]....
        /*95b8*/ 	.word	0xffffffff


	//   ....[65]....
        /*95bc*/ 	.word	0xffffffff


	//   ....[66]....
        /*95c0*/ 	.word	0xffffffff


	//   ....[67]....
        /*95c4*/ 	.word	0xffffffff


	//   ....[68]....
        /*95c8*/ 	.word	0xffffffff


	//   ....[69]....
        /*95cc*/ 	.word	0xffffffff


	//   ....[70]....
        /*95d0*/ 	.word	0xffffffff


	//   ....[71]....
        /*95d4*/ 	.word	0xffffffff


	//   ....[72]....
        /*95d8*/ 	.word	0xffffffff


	//   ....[73]....
        /*95dc*/ 	.word	0xffffffff


	//   ....[74]....
        /*95e0*/ 	.word	0xffffffff


	//   ....[75]....
        /*95e4*/ 	.word	0xffffffff


	//   ....[76]....
        /*95e8*/ 	.word	0xffffffff


	//   ....[77]....
        /*95ec*/ 	.word	0xffffffff


	//   ....[78]....
        /*95f0*/ 	.word	0xffffffff


	//   ....[79]....
        /*95f4*/ 	.word	0xffffffff


	//   ....[80]....
        /*95f8*/ 	.word	0xffffffff


	//   ....[81]....
        /*95fc*/ 	.word	0xffffffff


	//   ....[82]....
        /*9600*/ 	.word	0xffffffff


	//   ....[83]....
        /*9604*/ 	.word	0xffffffff


	//   ....[84]....
        /*9608*/ 	.word	0xffffffff


	//   ....[85]....
        /*960c*/ 	.word	0xffffffff


	//   ....[86]....
        /*9610*/ 	.word	0xffffffff


	//   ....[87]....
        /*9614*/ 	.word	0xffffffff


	//   ....[88]....
        /*9618*/ 	.word	0xffffffff


	//   ....[89]....
        /*961c*/ 	.word	0xffffffff


	//   ....[90]....
        /*9620*/ 	.word	0xffffffff


	//   ....[91]....
        /*9624*/ 	.word	0xffffffff


	//   ....[92]....
        /*9628*/ 	.word	0xffffffff


	//   ....[93]....
        /*962c*/ 	.word	0xffffffff


	//   ....[94]....
        /*9630*/ 	.word	0xffffffff


	//   ....[95]....
        /*9634*/ 	.word	0xffffffff


	//   ....[96]....
        /*9638*/ 	.word	0xffffffff


	//   ....[97]....
        /*963c*/ 	.word	0xffffffff


	//   ....[98]....
        /*9640*/ 	.word	0xffffffff


	//   ....[99]....
        /*9644*/ 	.word	0xffffffff


	//   ....[100]....
        /*9648*/ 	.word	0xffffffff


	//   ....[101]....
        /*964c*/ 	.word	0xffffffff


	//   ....[102]....
        /*9650*/ 	.word	0xffffffff


	//   ....[103]....
        /*9654*/ 	.word	0xffffffff


	//   ....[104]....
        /*9658*/ 	.word	0xffffffff


	//   ....[105]....
        /*965c*/ 	.word	0xffffffff


	//   ....[106]....
        /*9660*/ 	.word	0xffffffff


	//   ....[107]....
        /*9664*/ 	.word	0xffffffff


	//   ....[108]....
        /*9668*/ 	.word	0xffffffff


	//   ....[109]....
        /*966c*/ 	.word	0xffffffff


	//   ....[110]....
        /*9670*/ 	.word	0xffffffff


	//   ....[111]....
        /*9674*/ 	.word	0xffffffff


	//   ....[112]....
        /*9678*/ 	.word	0xffffffff


	//   ....[113]....
        /*967c*/ 	.word	0xffffffff


	//   ....[114]....
        /*9680*/ 	.word	0xffffffff


	//   ....[115]....
        /*9684*/ 	.word	0xffffffff


	//   ....[116]....
        /*9688*/ 	.word	0xffffffff


	//   ....[117]....
        /*968c*/ 	.word	0xffffffff


	//   ....[118]....
        /*9690*/ 	.word	0xffffffff


	//   ....[119]....
        /*9694*/ 	.word	0xffffffff


	//   ....[120]....
        /*9698*/ 	.word	0xffffffff


	//   ....[121]....
        /*969c*/ 	.word	0xffffffff


	//   ....[122]....
        /*96a0*/ 	.word	0xffffffff


	//   ....[123]....
        /*96a4*/ 	.word	0xffffffff


	//   ....[124]....
        /*96a8*/ 	.word	0xffffffff


	//   ....[125]....
        /*96ac*/ 	.word	0xffffffff


	//   ....[126]....
        /*96b0*/ 	.word	0xffffffff


	//   ....[127]....
        /*96b4*/ 	.word	0xffffffff


	//   ....[128]....
        /*96b8*/ 	.word	0xffffffff


	//   ....[129]....
        /*96bc*/ 	.word	0xffffffff


	//   ....[130]....
        /*96c0*/ 	.word	0xffffffff


	//   ....[131]....
        /*96c4*/ 	.word	0xffffffff


	//   ....[132]....
        /*96c8*/ 	.word	0xffffffff


	//   ....[133]....
        /*96cc*/ 	.word	0xffffffff


	//   ....[134]....
        /*96d0*/ 	.word	0xffffffff


	//   ....[135]....
        /*96d4*/ 	.word	0xffffffff


	//   ....[136]....
        /*96d8*/ 	.word	0xffffffff


	//   ....[137]....
        /*96dc*/ 	.word	0xffffffff


	//   ....[138]....
        /*96e0*/ 	.word	0xffffffff


	//   ....[139]....
        /*96e4*/ 	.word	0xffffffff


	//   ....[140]....
        /*96e8*/ 	.word	0xffffffff


	//   ....[141]....
        /*96ec*/ 	.word	0xffffffff


	//   ....[142]....
        /*96f0*/ 	.word	0xffffffff


	//   ....[143]....
        /*96f4*/ 	.word	0xffffffff


	//   ....[144]....
        /*96f8*/ 	.word	0xffffffff


	//   ....[145]....
        /*96fc*/ 	.word	0xffffffff


	//   ....[146]....
        /*9700*/ 	.word	0xffffffff


	//   ....[147]....
        /*9704*/ 	.word	0xffffffff


	//   ....[148]....
        /*9708*/ 	.word	0xffffffff


	//   ....[149]....
        /*970c*/ 	.word	0xffffffff


	//   ....[150]....
        /*9710*/ 	.word	0xffffffff


	//   ....[151]....
        /*9714*/ 	.word	0xffffffff


	//   ....[152]....
        /*9718*/ 	.word	0xffffffff


	//   ....[153]....
        /*971c*/ 	.word	0xffffffff


	//   ....[154]....
        /*9720*/ 	.word	0xffffffff


	//   ....[155]....
        /*9724*/ 	.word	0xffffffff


	//   ....[156]....
        /*9728*/ 	.word	0xffffffff


	//   ....[157]....
        /*972c*/ 	.word	0xffffffff


	//   ....[158]....
        /*9730*/ 	.word	0xffffffff


	//   ....[159]....
        /*9734*/ 	.word	0xffffffff


	//   ....[160]....
        /*9738*/ 	.word	0xffffffff


	//   ....[161]....
        /*973c*/ 	.word	0xffffffff


	//   ....[162]....
        /*9740*/ 	.word	0xffffffff


	//   ....[163]....
        /*9744*/ 	.word	0xffffffff


	//   ....[164]....
        /*9748*/ 	.word	0xffffffff


	//   ....[165]....
        /*974c*/ 	.word	0xffffffff


	//   ....[166]....
        /*9750*/ 	.word	0xffffffff


	//   ....[167]....
        /*9754*/ 	.word	0xffffffff


	//   ....[168]....
        /*9758*/ 	.word	0xffffffff


	//   ....[169]....
        /*975c*/ 	.word	0xffffffff


	//   ....[170]....
        /*9760*/ 	.word	0xffffffff


	//   ....[171]....
        /*9764*/ 	.word	0xffffffff


	//   ....[172]....
        /*9768*/ 	.word	0xffffffff


	//   ....[173]....
        /*976c*/ 	.word	0xffffffff


	//   ....[174]....
        /*9770*/ 	.word	0xffffffff


	//   ....[175]....
        /*9774*/ 	.word	0xffffffff


	//   ....[176]....
        /*9778*/ 	.word	0xffffffff


	//   ....[177]....
        /*977c*/ 	.word	0xffffffff


	//   ....[178]....
        /*9780*/ 	.word	0xffffffff


	//   ....[179]....
        /*9784*/ 	.word	0xffffffff


	//   ....[180]....
        /*9788*/ 	.word	0xffffffff


	//   ....[181]....
        /*978c*/ 	.word	0xffffffff


	//   ....[182]....
        /*9790*/ 	.word	0xffffffff


	//   ....[183]....
        /*9794*/ 	.word	0xffffffff


	//   ....[184]....
        /*9798*/ 	.word	0xffffffff


	//   ....[185]....
        /*979c*/ 	.word	0xffffffff


	//   ....[186]....
        /*97a0*/ 	.word	0xffffffff


	//   ....[187]....
        /*97a4*/ 	.word	0xffffffff


	//   ....[188]....
        /*97a8*/ 	.word	0xffffffff


	//   ....[189]....
        /*97ac*/ 	.word	0xffffffff


	//   ....[190]....
        /*97b0*/ 	.word	0xffffffff


	//   ....[191]....
        /*97b4*/ 	.word	0xffffffff


	//   ....[192]....
        /*97b8*/ 	.word	0xffffffff


	//   ....[193]....
        /*97bc*/ 	.word	0xffffffff


	//   ....[194]....
        /*97c0*/ 	.word	0xffffffff


	//   ....[195]....
        /*97c4*/ 	.word	0xffffffff


	//   ....[196]....
        /*97c8*/ 	.word	0xffffffff


	//   ....[197]....
        /*97cc*/ 	.word	0xffffffff


	//   ....[198]....
        /*97d0*/ 	.word	0xffffffff


	//   ....[199]....
        /*97d4*/ 	.word	0xffffffff


	//   ....[200]....
        /*97d8*/ 	.word	0xffffffff


	//   ....[201]....
        /*97dc*/ 	.word	0xffffffff


	//   ....[202]....
        /*97e0*/ 	.word	0xffffffff


	//   ....[203]....
        /*97e4*/ 	.word	0xffffffff


	//   ....[204]....
        /*97e8*/ 	.word	0xffffffff


	//   ....[205]....
        /*97ec*/ 	.word	0xffffffff


	//   ....[206]....
        /*97f0*/ 	.word	0xffffffff


	//   ....[207]....
        /*97f4*/ 	.word	0xffffffff


	//   ....[208]....
        /*97f8*/ 	.word	0xffffffff


	//   ....[209]....
        /*97fc*/ 	.word	0xffffffff


	//   ....[210]....
        /*9800*/ 	.word	0xffffffff


	//   ....[211]....
        /*9804*/ 	.word	0xffffffff


	//   ....[212]....
        /*9808*/ 	.word	0xffffffff


	//   ....[213]....
        /*980c*/ 	.word	0xffffffff


	//   ....[214]....
        /*9810*/ 	.word	0xffffffff


	//   ....[215]....
        /*9814*/ 	.word	0xffffffff


	//   ....[216]....
        /*9818*/ 	.word	0xffffffff


	//   ....[217]....
        /*981c*/ 	.word	0xffffffff


	//   ....[218]....
        /*9820*/ 	.word	0xffffffff


	//   ....[219]....
        /*9824*/ 	.word	0xffffffff


	//   ....[220]....
        /*9828*/ 	.word	0xffffffff


	//   ....[221]....
        /*982c*/ 	.word	0xffffffff


	//   ....[222]....
        /*9830*/ 	.word	0xffffffff


	//   ....[223]....
        /*9834*/ 	.word	0xffffffff


	//   ....[224]....
        /*9838*/ 	.word	0xffffffff


	//   ....[225]....
        /*983c*/ 	.word	0xffffffff


	//   ....[226]....
        /*9840*/ 	.word	0xffffffff


	//   ....[227]....
        /*9844*/ 	.word	0xffffffff


	//   ....[228]....
        /*9848*/ 	.word	0xffffffff


	//   ....[229]....
        /*984c*/ 	.word	0xffffffff


	//   ....[230]....
        /*9850*/ 	.word	0xffffffff


	//   ....[231]....
        /*9854*/ 	.word	0xffffffff


	//   ....[232]....
        /*9858*/ 	.word	0xffffffff


	//   ....[233]....
        /*985c*/ 	.word	0xffffffff


	//   ....[234]....
        /*9860*/ 	.word	0xffffffff


	//   ....[235]....
        /*9864*/ 	.word	0xffffffff


	//   ....[236]....
        /*9868*/ 	.word	0xffffffff


	//   ....[237]....
        /*986c*/ 	.word	0xffffffff


	//   ....[238]....
        /*9870*/ 	.word	0xffffffff


	//   ....[239]....
        /*9874*/ 	.word	0xffffffff


	//   ....[240]....
        /*9878*/ 	.word	0xffffffff


	//   ....[241]....
        /*987c*/ 	.word	0xffffffff


	//   ....[242]....
        /*9880*/ 	.word	0xffffffff


	//   ....[243]....
        /*9884*/ 	.word	0xffffffff


	//   ....[244]....
        /*9888*/ 	.word	0xffffffff


	//   ....[245]....
        /*988c*/ 	.word	0xffffffff


	//   ....[246]....
        /*9890*/ 	.word	0xffffffff


	//   ....[247]....
        /*9894*/ 	.word	0xffffffff


	//   ....[248]....
        /*9898*/ 	.word	0xffffffff


	//   ....[249]....
        /*989c*/ 	.word	0xffffffff


	//   ....[250]....
        /*98a0*/ 	.word	0xffffffff


	//   ....[251]....
        /*98a4*/ 	.word	0xffffffff


	//   ....[252]....
        /*98a8*/ 	.word	0xffffffff


	//   ....[253]....
        /*98ac*/ 	.word	0xffffffff


	//   ....[254]....
        /*98b0*/ 	.word	0xffffffff


	//   ....[255]....
        /*98b4*/ 	.word	0xffffffff


	//   ....[0]....
        /*98b8*/ 	.word	0xffffffff


	//   ....[1]....
        /*98bc*/ 	.word	0xffffffff


	//   ....[2]....
        /*98c0*/ 	.word	0xffffffff


	//   ....[3]....
        /*98c4*/ 	.word	0xffffffff


	//   ....[4]....
        /*98c8*/ 	.word	0xffffffff


	//   ....[5]....
        /*98cc*/ 	.word	0xffffffff


	//   ....[6]....
        /*98d0*/ 	.word	0xffffffff


	//   ....[7]....
        /*98d4*/ 	.word	0xffffffff


	//   ....[8]....
        /*98d8*/ 	.word	0xffffffff


	//   ....[9]....
        /*98dc*/ 	.word	0xffffffff


	//   ....[10]....
        /*98e0*/ 	.word	0xffffffff


	//   ....[11]....
        /*98e4*/ 	.word	0xffffffff


	//   ....[12]....
        /*98e8*/ 	.word	0xffffffff


	//   ....[13]....
        /*98ec*/ 	.word	0xffffffff


	//   ....[14]....
        /*98f0*/ 	.word	0xffffffff


	//   ....[15]....
        /*98f4*/ 	.word	0xffffffff


	//   ....[16]....
        /*98f8*/ 	.word	0xffffffff


	//   ....[17]....
        /*98fc*/ 	.word	0xffffffff


	//   ....[18]....
        /*9900*/ 	.word	0xffffffff


	//   ....[19]....
        /*9904*/ 	.word	0xffffffff


	//   ....[20]....
        /*9908*/ 	.word	0xffffffff


	//   ....[21]....
        /*990c*/ 	.word	0xffffffff


	//   ....[22]....
        /*9910*/ 	.word	0xffffffff


	//   ....[23]....
        /*9914*/ 	.word	0xffffffff


	//   ....[24]....
        /*9918*/ 	.word	0xffffffff


	//   ....[25]....
        /*991c*/ 	.word	0xffffffff


	//   ....[26]....
        /*9920*/ 	.word	0xffffffff


	//   ....[27]....
        /*9924*/ 	.word	0xffffffff


	//   ....[28]....
        /*9928*/ 	.word	0xffffffff


	//   ....[29]....
        /*992c*/ 	.word	0xffffffff


	//   ....[30]....
        /*9930*/ 	.word	0xffffffff


	//   ....[31]....
        /*9934*/ 	.word	0xffffffff


	//   ....[32]....
        /*9938*/ 	.word	0xffffffff


	//   ....[33]....
        /*993c*/ 	.word	0xffffffff


	//   ....[34]....
        /*9940*/ 	.word	0xffffffff


	//   ....[35]....
        /*9944*/ 	.word	0xffffffff


	//   ....[36]....
        /*9948*/ 	.word	0xffffffff


	//   ....[37]....
        /*994c*/ 	.word	0xffffffff


	//   ....[38]....
        /*9950*/ 	.word	0xffffffff


	//   ....[39]....
        /*9954*/ 	.word	0xffffffff


	//   ....[40]....
        /*9958*/ 	.word	0xffffffff


	//   ....[41]....
        /*995c*/ 	.word	0xffffffff


	//   ....[42]....
        /*9960*/ 	.word	0xffffffff


	//   ....[43]....
        /*9964*/ 	.word	0xffffffff


	//   ....[44]....
        /*9968*/ 	.word	0xffffffff


	//   ....[45]....
        /*996c*/ 	.word	0xffffffff


	//   ....[46]....
        /*9970*/ 	.word	0xffffffff


	//   ....[47]....
        /*9974*/ 	.word	0xffffffff


	//   ....[48]....
        /*9978*/ 	.word	0xffffffff


	//   ....[49]....
        /*997c*/ 	.word	0xffffffff


	//   ....[50]....
        /*9980*/ 	.word	0xffffffff


	//   ....[51]....
        /*9984*/ 	.word	0xffffffff


	//   ....[52]....
        /*9988*/ 	.word	0xffffffff


	//   ....[53]....
        /*998c*/ 	.word	0xffffffff


	//   ....[54]....
        /*9990*/ 	.word	0xffffffff


	//   ....[55]....
        /*9994*/ 	.word	0xffffffff


	//   ....[56]....
        /*9998*/ 	.word	0xffffffff


	//   ....[57]....
        /*999c*/ 	.word	0xffffffff


	//   ....[58]....
        /*99a0*/ 	.word	0xffffffff


	//   ....[59]....
        /*99a4*/ 	.word	0xffffffff


	//   ....[60]....
        /*99a8*/ 	.word	0xffffffff


	//   ....[61]....
        /*99ac*/ 	.word	0xffffffff


	//   ....[62]....
        /*99b0*/ 	.word	0xffffffff


	//   ....[63]....
        /*99b4*/ 	.word	0xffffffff


	//   ....[64]....
        /*99b8*/ 	.word	0xffffffff


	//   ....[65]....
        /*99bc*/ 	.word	0xffffffff


	//   ....[66]....
        /*99c0*/ 	.word	0xffffffff


	//   ....[67]....
        /*99c4*/ 	.word	0xffffffff


	//   ....[68]....
        /*99c8*/ 	.word	0xffffffff


	//   ....[69]....
        /*99cc*/ 	.word	0xffffffff


	//   ....[70]....
        /*99d0*/ 	.word	0xffffffff


	//   ....[71]....
        /*99d4*/ 	.word	0xffffffff


	//   ....[72]....
        /*99d8*/ 	.word	0xffffffff


	//   ....[73]....
        /*99dc*/ 	.word	0xffffffff


	//   ....[74]....
        /*99e0*/ 	.word	0xffffffff


	//   ....[75]....
        /*99e4*/ 	.word	0xffffffff


	//   ....[76]....
        /*99e8*/ 	.word	0xffffffff


	//   ....[77]....
        /*99ec*/ 	.word	0xffffffff


	//   ....[78]....
        /*99f0*/ 	.word	0xffffffff


	//   ....[79]....
        /*99f4*/ 	.word	0xffffffff


	//   ....[80]....
        /*99f8*/ 	.word	0xffffffff


	//   ....[81]....
        /*99fc*/ 	.word	0xffffffff


	//   ....[82]....
        /*9a00*/ 	.word	0xffffffff


	//   ....[83]....
        /*9a04*/ 	.word	0xffffffff


	//   ....[84]....
        /*9a08*/ 	.word	0xffffffff


	//   ....[85]....
        /*9a0c*/ 	.word	0xffffffff


	//   ....[86]....
        /*9a10*/ 	.word	0xffffffff


	//   ....[87]....
        /*9a14*/ 	.word	0xffffffff


	//   ....[88]....
        /*9a18*/ 	.word	0xffffffff


	//   ....[89]....
        /*9a1c*/ 	.word	0xffffffff


	//   ....[90]....
        /*9a20*/ 	.word	0xffffffff


	//   ....[91]....
        /*9a24*/ 	.word	0xffffffff


	//   ....[92]....
        /*9a28*/ 	.word	0xffffffff


	//   ....[93]....
        /*9a2c*/ 	.word	0xffffffff


	//   ....[94]....
        /*9a30*/ 	.word	0xffffffff


	//   ....[95]....
        /*9a34*/ 	.word	0xffffffff


	//   ....[96]....
        /*9a38*/ 	.word	0xffffffff


	//   ....[97]....
        /*9a3c*/ 	.word	0xffffffff


	//   ....[98]....
        /*9a40*/ 	.word	0xffffffff


	//   ....[99]....
        /*9a44*/ 	.word	0xffffffff


	//   ....[100]....
        /*9a48*/ 	.word	0xffffffff


	//   ....[101]....
        /*9a4c*/ 	.word	0xffffffff


	//   ....[102]....
        /*9a50*/ 	.word	0xffffffff


	//   ....[103]....
        /*9a54*/ 	.word	0xffffffff


	//   ....[104]....
        /*9a58*/ 	.word	0xffffffff


	//   ....[105]....
        /*9a5c*/ 	.word	0xffffffff


	//   ....[106]....
        /*9a60*/ 	.word	0xffffffff


	//   ....[107]....
        /*9a64*/ 	.word	0xffffffff


	//   ....[108]....
        /*9a68*/ 	.word	0xffffffff


	//   ....[109]....
        /*9a6c*/ 	.word	0xffffffff


	//   ....[110]....
        /*9a70*/ 	.word	0xffffffff


	//   ....[111]....
        /*9a74*/ 	.word	0xffffffff


	//   ....[112]....
        /*9a78*/ 	.word	0xffffffff


	//   ....[113]....
        /*9a7c*/ 	.word	0xffffffff


	//   ....[114]....
        /*9a80*/ 	.word	0xffffffff


	//   ....[115]....
        /*9a84*/ 	.word	0xffffffff


	//   ....[116]....
        /*9a88*/ 	.word	0xffffffff


	//   ....[117]....
        /*9a8c*/ 	.word	0xffffffff


	//   ....[118]....
        /*9a90*/ 	.word	0xffffffff


	//   ....[119]....
        /*9a94*/ 	.word	0xffffffff


	//   ....[120]....
        /*9a98*/ 	.word	0xffffffff


	//   ....[121]....
        /*9a9c*/ 	.word	0xffffffff


	//   ....[122]....
        /*9aa0*/ 	.word	0xffffffff


	//   ....[123]....
        /*9aa4*/ 	.word	0xffffffff


	//   ....[124]....
        /*9aa8*/ 	.word	0xffffffff


	//   ....[125]....
        /*9aac*/ 	.word	0xffffffff


	//   ....[126]....
        /*9ab0*/ 	.word	0xffffffff


	//   ....[127]....
        /*9ab4*/ 	.word	0xffffffff


	//   ....[128]....
        /*9ab8*/ 	.word	0xffffffff


	//   ....[129]....
        /*9abc*/ 	.word	0xffffffff


	//   ....[130]....
        /*9ac0*/ 	.word	0xffffffff


	//   ....[131]....
        /*9ac4*/ 	.word	0xffffffff


	//   ....[132]....
        /*9ac8*/ 	.word	0xffffffff


	//   ....[133]....
        /*9acc*/ 	.word	0xffffffff


	//   ....[134]....
        /*9ad0*/ 	.word	0xffffffff


	//   ....[135]....
        /*9ad4*/ 	.word	0xffffffff


	//   ....[136]....
        /*9ad8*/ 	.word	0xffffffff


	//   ....[137]....
        /*9adc*/ 	.word	0xffffffff


	//   ....[138]....
        /*9ae0*/ 	.word	0xffffffff


	//   ....[139]....
        /*9ae4*/ 	.word	0xffffffff


	//   ....[140]....
        /*9ae8*/ 	.word	0xffffffff


	//   ....[141]....
        /*9aec*/ 	.word	0xffffffff


	//   ....[142]....
        /*9af0*/ 	.word	0xffffffff


	//   ....[143]....
        /*9af4*/ 	.word	0xffffffff


	//   ....[144]....
        /*9af8*/ 	.word	0xffffffff


	//   ....[145]....
        /*9afc*/ 	.word	0xffffffff


	//   ....[146]....
        /*9b00*/ 	.word	0xffffffff


	//   ....[147]....
        /*9b04*/ 	.word	0xffffffff


	//   ....[148]....
        /*9b08*/ 	.word	0xffffffff


	//   ....[149]....
        /*9b0c*/ 	.word	0xffffffff


	//   ....[150]....
        /*9b10*/ 	.word	0xffffffff


	//   ....[151]....
        /*9b14*/ 	.word	0xffffffff


	//   ....[152]....
        /*9b18*/ 	.word	0xffffffff


	//   ....[153]....
        /*9b1c*/ 	.word	0xffffffff


	//   ....[154]....
        /*9b20*/ 	.word	0xffffffff


	//   ....[155]....
        /*9b24*/ 	.word	0xffffffff


	//   ....[156]....
        /*9b28*/ 	.word	0xffffffff


	//   ....[157]....
        /*9b2c*/ 	.word	0xffffffff


	//   ....[158]....
        /*9b30*/ 	.word	0xffffffff


	//   ....[159]....
        /*9b34*/ 	.word	0xffffffff


	//   ....[160]....
        /*9b38*/ 	.word	0xffffffff


	//   ....[161]....
        /*9b3c*/ 	.word	0xffffffff


	//   ....[162]....
        /*9b40*/ 	.word	0xffffffff


	//   ....[163]....
        /*9b44*/ 	.word	0xffffffff


	//   ....[164]....
        /*9b48*/ 	.word	0xffffffff


	//   ....[165]....
        /*9b4c*/ 	.word	0xffffffff


	//   ....[166]....
        /*9b50*/ 	.word	0xffffffff


	//   ....[167]....
        /*9b54*/ 	.word	0xffffffff


	//   ....[168]....
        /*9b58*/ 	.word	0xffffffff


	//   ....[169]....
        /*9b5c*/ 	.word	0xffffffff


	//   ....[170]....
        /*9b60*/ 	.word	0xffffffff


	//   ....[171]....
        /*9b64*/ 	.word	0xffffffff


	//   ....[172]....
        /*9b68*/ 	.word	0xffffffff


	//   ....[173]....
        /*9b6c*/ 	.word	0xffffffff


	//   ....[174]....
        /*9b70*/ 	.word	0xffffffff


	//   ....[175]....
        /*9b74*/ 	.word	0xffffffff


	//   ....[176]....
        /*9b78*/ 	.word	0xffffffff


	//   ....[177]....
        /*9b7c*/ 	.word	0xffffffff


	//   ....[178]....
        /*9b80*/ 	.word	0xffffffff


	//   ....[179]....
        /*9b84*/ 	.word	0xffffffff


	//   ....[180]....
        /*9b88*/ 	.word	0xffffffff


	//   ....[181]....
        /*9b8c*/ 	.word	0xffffffff


	//   ....[182]....
        /*9b90*/ 	.word	0xffffffff


	//   ....[183]....
        /*9b94*/ 	.word	0xffffffff


	//   ....[184]....
        /*9b98*/ 	.word	0xffffffff


	//   ....[185]....
        /*9b9c*/ 	.word	0xffffffff


	//   ....[186]....
        /*9ba0*/ 	.word	0xffffffff


	//   ....[187]....
        /*9ba4*/ 	.word	0xffffffff


	//   ....[188]....
        /*9ba8*/ 	.word	0xffffffff


	//   ....[189]....
        /*9bac*/ 	.word	0xffffffff


	//   ....[190]....
        /*9bb0*/ 	.word	0xffffffff


	//   ....[191]....
        /*9bb4*/ 	.word	0xffffffff


	//   ....[192]....
        /*9bb8*/ 	.word	0xffffffff


	//   ....[193]....
        /*9bbc*/ 	.word	0xffffffff


	//   ....[194]....
        /*9bc0*/ 	.word	0xffffffff


	//   ....[195]....
        /*9bc4*/ 	.word	0xffffffff


	//   ....[196]....
        /*9bc8*/ 	.word	0xffffffff


	//   ....[197]....
        /*9bcc*/ 	.word	0xffffffff


	//   ....[198]....
        /*9bd0*/ 	.word	0xffffffff


	//   ....[199]....
        /*9bd4*/ 	.word	0xffffffff


	//   ....[200]....
        /*9bd8*/ 	.word	0xffffffff


	//   ....[201]....
        /*9bdc*/ 	.word	0xffffffff


	//   ....[202]....
        /*9be0*/ 	.word	0xffffffff


	//   ....[203]....
        /*9be4*/ 	.word	0xffffffff


	//   ....[204]....
        /*9be8*/ 	.word	0xffffffff


	//   ....[205]....
        /*9bec*/ 	.word	0xffffffff


	//   ....[206]....
        /*9bf0*/ 	.word	0xffffffff


	//   ....[207]....
        /*9bf4*/ 	.word	0xffffffff


	//   ....[208]....
        /*9bf8*/ 	.word	0xffffffff


	//   ....[209]....
        /*9bfc*/ 	.word	0xffffffff


	//   ....[210]....
        /*9c00*/ 	.word	0xffffffff


	//   ....[211]....
        /*9c04*/ 	.word	0xffffffff


	//   ....[212]....
        /*9c08*/ 	.word	0xffffffff


	//   ....[213]....
        /*9c0c*/ 	.word	0xffffffff


	//   ....[214]....
        /*9c10*/ 	.word	0xffffffff


	//   ....[215]....
        /*9c14*/ 	.word	0xffffffff


	//   ....[216]....
        /*9c18*/ 	.word	0xffffffff


	//   ....[217]....
        /*9c1c*/ 	.word	0xffffffff


	//   ....[218]....
        /*9c20*/ 	.word	0xffffffff


	//   ....[219]....
        /*9c24*/ 	.word	0xffffffff


	//   ....[220]....
        /*9c28*/ 	.word	0xffffffff


	//   ....[221]....
        /*9c2c*/ 	.word	0xffffffff


	//   ....[222]....
        /*9c30*/ 	.word	0xffffffff


	//   ....[223]....
        /*9c34*/ 	.word	0xffffffff


	//   ....[224]....
        /*9c38*/ 	.word	0xffffffff


	//   ....[225]....
        /*9c3c*/ 	.word	0xffffffff


	//   ....[226]....
        /*9c40*/ 	.word	0xffffffff


	//   ....[227]....
        /*9c44*/ 	.word	0xffffffff


	//   ....[228]....
        /*9c48*/ 	.word	0xffffffff


	//   ....[229]....
        /*9c4c*/ 	.word	0xffffffff


	//   ....[230]....
        /*9c50*/ 	.word	0xffffffff


	//   ....[231]....
        /*9c54*/ 	.word	0xffffffff


	//   ....[232]....
        /*9c58*/ 	.word	0xffffffff


	//   ....[233]....
        /*9c5c*/ 	.word	0xffffffff


	//   ....[234]....
        /*9c60*/ 	.word	0xffffffff


	//   ....[235]....
        /*9c64*/ 	.word	0xffffffff


	//   ....[236]....
        /*9c68*/ 	.word	0xffffffff


	//   ....[237]....
        /*9c6c*/ 	.word	0xffffffff


	//   ....[238]....
        /*9c70*/ 	.word	0xffffffff


	//   ....[239]....
        /*9c74*/ 	.word	0xffffffff


	//   ....[240]....
        /*9c78*/ 	.word	0xffffffff


	//   ....[241]....
        /*9c7c*/ 	.word	0xffffffff


	//   ....[242]....
        /*9c80*/ 	.word	0xffffffff


	//   ....[243]....
        /*9c84*/ 	.word	0xffffffff


	//   ....[244]....
        /*9c88*/ 	.word	0xffffffff


	//   ....[245]....
        /*9c8c*/ 	.word	0xffffffff


	//   ....[246]....
        /*9c90*/ 	.word	0xffffffff


	//   ....[247]....
        /*9c94*/ 	.word	0xffffffff


	//   ....[248]....
        /*9c98*/ 	.word	0xffffffff


	//   ....[249]....
        /*9c9c*/ 	.word	0xffffffff


	//   ....[250]....
        /*9ca0*/ 	.word	0xffffffff


	//   ....[251]....
        /*9ca4*/ 	.word	0xffffffff


	//   ....[252]....
        /*9ca8*/ 	.word	0xffffffff


	//   ....[253]....
        /*9cac*/ 	.word	0xffffffff


	//   ....[254]....
        /*9cb0*/ 	.word	0xffffffff


	//   ....[255]....
        /*9cb4*/ 	.word	0xffffffff


	//   ....[0]....
        /*9cb8*/ 	.word	0xffffffff


	//   ....[1]....
        /*9cbc*/ 	.word	0xffffffff


	//   ....[2]....
        /*9cc0*/ 	.word	0xffffffff


	//   ....[3]....
        /*9cc4*/ 	.word	0xffffffff


	//   ....[4]....
        /*9cc8*/ 	.word	0xffffffff


	//   ....[5]....
        /*9ccc*/ 	.word	0xffffffff


	//   ....[6]....
        /*9cd0*/ 	.word	0xffffffff


	//   ....[7]....
        /*9cd4*/ 	.word	0xffffffff


	//   ....[8]....
        /*9cd8*/ 	.word	0xffffffff


	//   ....[9]....
        /*9cdc*/ 	.word	0xffffffff


	//   ....[10]....
        /*9ce0*/ 	.word	0xffffffff


	//   ....[11]....
        /*9ce4*/ 	.word	0xffffffff


	//   ....[12]....
        /*9ce8*/ 	.word	0xffffffff


	//   ....[13]....
        /*9cec*/ 	.word	0xffffffff


	//   ....[14]....
        /*9cf0*/ 	.word	0xffffffff


	//   ....[15]....
        /*9cf4*/ 	.word	0xffffffff


	//   ....[16]....
        /*9cf8*/ 	.word	0xffffffff


	//   ....[17]....
        /*9cfc*/ 	.word	0xffffffff


	//   ....[18]....
        /*9d00*/ 	.word	0xffffffff


	//   ....[19]....
        /*9d04*/ 	.word	0xffffffff


	//   ....[20]....
        /*9d08*/ 	.word	0xffffffff


	//   ....[21]....
        /*9d0c*/ 	.word	0xffffffff


	//   ....[22]....
        /*9d10*/ 	.word	0xffffffff


	//   ....[23]....
        /*9d14*/ 	.word	0xffffffff


	//   ....[24]....
        /*9d18*/ 	.word	0xffffffff


	//   ....[25]....
        /*9d1c*/ 	.word	0xffffffff


	//   ....[26]....
        /*9d20*/ 	.word	0xffffffff


	//   ....[27]....
        /*9d24*/ 	.word	0xffffffff


	//   ....[28]....
        /*9d28*/ 	.word	0xffffffff


	//   ....[29]....
        /*9d2c*/ 	.word	0xffffffff


	//   ....[30]....
        /*9d30*/ 	.word	0xffffffff


	//   ....[31]....
        /*9d34*/ 	.word	0xffffffff


	//   ....[32]....
        /*9d38*/ 	.word	0xffffffff


	//   ....[33]....
        /*9d3c*/ 	.word	0xffffffff


	//   ....[34]....
        /*9d40*/ 	.word	0xffffffff


	//   ....[35]....
        /*9d44*/ 	.word	0xffffffff


	//   ....[36]....
        /*9d48*/ 	.word	0xffffffff


	//   ....[37]....
        /*9d4c*/ 	.word	0xffffffff


	//   ....[38]....
        /*9d50*/ 	.word	0xffffffff


	//   ....[39]....
        /*9d54*/ 	.word	0xffffffff


	//   ....[40]....
        /*9d58*/ 	.word	0xffffffff


	//   ....[41]....
        /*9d5c*/ 	.word	0xffffffff


	//   ....[42]....
        /*9d60*/ 	.word	0xffffffff


	//   ....[43]....
        /*9d64*/ 	.word	0xffffffff


	//   ....[44]....
        /*9d68*/ 	.word	0xffffffff


	//   ....[45]....
        /*9d6c*/ 	.word	0xffffffff


	//   ....[46]....
        /*9d70*/ 	.word	0xffffffff


	//   ....[47]....
        /*9d74*/ 	.word	0xffffffff


	//   ....[48]....
        /*9d78*/ 	.word	0xffffffff


	//   ....[49]....
        /*9d7c*/ 	.word	0xffffffff


	//   ....[50]....
        /*9d80*/ 	.word	0xffffffff


	//   ....[51]....
        /*9d84*/ 	.word	0xffffffff


	//   ....[52]....
        /*9d88*/ 	.word	0xffffffff


	//   ....[53]....
        /*9d8c*/ 	.word	0xffffffff


	//   ....[54]....
        /*9d90*/ 	.word	0xffffffff


	//   ....[55]....
        /*9d94*/ 	.word	0xffffffff


	//   ....[56]....
        /*9d98*/ 	.word	0xffffffff


	//   ....[57]....
        /*9d9c*/ 	.word	0xffffffff


	//   ....[58]....
        /*9da0*/ 	.word	0xffffffff


	//   ....[59]....
        /*9da4*/ 	.word	0xffffffff


	//   ....[60]....
        /*9da8*/ 	.word	0xffffffff


	//   ....[61]....
        /*9dac*/ 	.word	0xffffffff


	//   ....[62]....
        /*9db0*/ 	.word	0xffffffff


	//   ....[63]....
        /*9db4*/ 	.word	0xffffffff


	//   ....[64]....
        /*9db8*/ 	.word	0xffffffff


	//   ....[65]....
        /*9dbc*/ 	.word	0xffffffff


	//   ....[66]....
        /*9dc0*/ 	.word	0xffffffff


	//   ....[67]....
        /*9dc4*/ 	.word	0xffffffff


	//   ....[68]....
        /*9dc8*/ 	.word	0xffffffff


	//   ....[69]....
        /*9dcc*/ 	.word	0xffffffff


	//   ....[70]....
        /*9dd0*/ 	.word	0xffffffff


	//   ....[71]....
        /*9dd4*/ 	.word	0xffffffff


	//   ....[72]....
        /*9dd8*/ 	.word	0xffffffff


	//   ....[73]....
        /*9ddc*/ 	.word	0xffffffff


	//   ....[74]....
        /*9de0*/ 	.word	0xffffffff


	//   ....[75]....
        /*9de4*/ 	.word	0xffffffff


	//   ....[76]....
        /*9de8*/ 	.word	0xffffffff


	//   ....[77]....
        /*9dec*/ 	.word	0xffffffff


	//   ....[78]....
        /*9df0*/ 	.word	0xffffffff


	//   ....[79]....
        /*9df4*/ 	.word	0xffffffff


	//   ....[80]....
        /*9df8*/ 	.word	0xffffffff


	//   ....[81]....
        /*9dfc*/ 	.word	0xffffffff


	//   ....[82]....
        /*9e00*/ 	.word	0xffffffff


	//   ....[83]....
        /*9e04*/ 	.word	0xffffffff


	//   ....[84]....
        /*9e08*/ 	.word	0xffffffff


	//   ....[85]....
        /*9e0c*/ 	.word	0xffffffff


	//   ....[86]....
        /*9e10*/ 	.word	0xffffffff


	//   ....[87]....
        /*9e14*/ 	.word	0xffffffff


	//   ....[88]....
        /*9e18*/ 	.word	0xffffffff


	//   ....[89]....
        /*9e1c*/ 	.word	0xffffffff


	//   ....[90]....
        /*9e20*/ 	.word	0xffffffff


	//   ....[91]....
        /*9e24*/ 	.word	0xffffffff


	//   ....[92]....
        /*9e28*/ 	.word	0xffffffff


	//   ....[93]....
        /*9e2c*/ 	.word	0xffffffff


	//   ....[94]....
        /*9e30*/ 	.word	0xffffffff


	//   ....[95]....
        /*9e34*/ 	.word	0xffffffff


	//   ....[96]....
        /*9e38*/ 	.word	0xffffffff


	//   ....[97]....
        /*9e3c*/ 	.word	0xffffffff


	//   ....[98]....
        /*9e40*/ 	.word	0xffffffff


	//   ....[99]....
        /*9e44*/ 	.word	0xffffffff


	//   ....[100]....
        /*9e48*/ 	.word	0xffffffff


	//   ....[101]....
        /*9e4c*/ 	.word	0xffffffff


	//   ....[102]....
        /*9e50*/ 	.word	0xffffffff


	//   ....[103]....
        /*9e54*/ 	.word	0xffffffff


	//   ....[104]....
        /*9e58*/ 	.word	0xffffffff


	//   ....[105]....
        /*9e5c*/ 	.word	0xffffffff


	//   ....[106]....
        /*9e60*/ 	.word	0xffffffff


	//   ....[107]....
        /*9e64*/ 	.word	0xffffffff


	//   ....[108]....
        /*9e68*/ 	.word	0xffffffff


	//   ....[109]....
        /*9e6c*/ 	.word	0xffffffff


	//   ....[110]....
        /*9e70*/ 	.word	0xffffffff


	//   ....[111]....
        /*9e74*/ 	.word	0xffffffff


	//   ....[112]....
        /*9e78*/ 	.word	0xffffffff


	//   ....[113]....
        /*9e7c*/ 	.word	0xffffffff


	//   ....[114]....
        /*9e80*/ 	.word	0xffffffff


	//   ....[115]....
        /*9e84*/ 	.word	0xffffffff


	//   ....[116]....
        /*9e88*/ 	.word	0xffffffff


	//   ....[117]....
        /*9e8c*/ 	.word	0xffffffff


	//   ....[118]....
        /*9e90*/ 	.word	0xffffffff


	//   ....[119]....
        /*9e94*/ 	.word	0xffffffff


	//   ....[120]....
        /*9e98*/ 	.word	0xffffffff


	//   ....[121]....
        /*9e9c*/ 	.word	0xffffffff


	//   ....[122]....
        /*9ea0*/ 	.word	0xffffffff


	//   ....[123]....
        /*9ea4*/ 	.word	0xffffffff


	//   ....[124]....
        /*9ea8*/ 	.word	0xffffffff


	//   ....[125]....
        /*9eac*/ 	.word	0xffffffff


	//   ....[126]....
        /*9eb0*/ 	.word	0xffffffff


	//   ....[127]....
        /*9eb4*/ 	.word	0xffffffff


	//   ....[128]....
        /*9eb8*/ 	.word	0xffffffff


	//   ....[129]....
        /*9ebc*/ 	.word	0xffffffff


	//   ....[130]....
        /*9ec0*/ 	.word	0xffffffff


	//   ....[131]....
        /*9ec4*/ 	.word	0xffffffff


	//   ....[132]....
        /*9ec8*/ 	.word	0xffffffff


	//   ....[133]....
        /*9ecc*/ 	.word	0xffffffff


	//   ....[134]....
        /*9ed0*/ 	.word	0xffffffff


	//   ....[135]....
        /*9ed4*/ 	.word	0xffffffff


	//   ....[136]....
        /*9ed8*/ 	.word	0xffffffff


	//   ....[137]....
        /*9edc*/ 	.word	0xffffffff


	//   ....[138]....
        /*9ee0*/ 	.word	0xffffffff


	//   ....[139]....
        /*9ee4*/ 	.word	0xffffffff


	//   ....[140]....
        /*9ee8*/ 	.word	0xffffffff


	//   ....[141]....
        /*9eec*/ 	.word	0xffffffff


	//   ....[142]....
        /*9ef0*/ 	.word	0xffffffff


	//   ....[143]....
        /*9ef4*/ 	.word	0xffffffff


	//   ....[144]....
        /*9ef8*/ 	.word	0xffffffff


	//   ....[145]....
        /*9efc*/ 	.word	0xffffffff


	//   ....[146]....
        /*9f00*/ 	.word	0xffffffff


	//   ....[147]....
        /*9f04*/ 	.word	0xffffffff


	//   ....[148]....
        /*9f08*/ 	.word	0xffffffff


	//   ....[149]....
        /*9f0c*/ 	.word	0xffffffff


	//   ....[150]....
        /*9f10*/ 	.word	0xffffffff


	//   ....[151]....
        /*9f14*/ 	.word	0xffffffff


	//   ....[152]....
        /*9f18*/ 	.word	0xffffffff


	//   ....[153]....
        /*9f1c*/ 	.word	0xffffffff


	//   ....[154]....
        /*9f20*/ 	.word	0xffffffff


	//   ....[155]....
        /*9f24*/ 	.word	0xffffffff


	//   ....[156]....
        /*9f28*/ 	.word	0xffffffff


	//   ....[157]....
        /*9f2c*/ 	.word	0xffffffff


	//   ....[158]....
        /*9f30*/ 	.word	0xffffffff


	//   ....[159]....
        /*9f34*/ 	.word	0xffffffff


	//   ....[160]....
        /*9f38*/ 	.word	0xffffffff


	//   ....[161]....
        /*9f3c*/ 	.word	0xffffffff


	//   ....[162]....
        /*9f40*/ 	.word	0xffffffff


	//   ....[163]....
        /*9f44*/ 	.word	0xffffffff


	//   ....[164]....
        /*9f48*/ 	.word	0xffffffff


	//   ....[165]....
        /*9f4c*/ 	.word	0xffffffff


	//   ....[166]....
        /*9f50*/ 	.word	0xffffffff


	//   ....[167]....
        /*9f54*/ 	.word	0xffffffff


	//   ....[168]....
        /*9f58*/ 	.word	0xffffffff


	//   ....[169]....
        /*9f5c*/ 	.word	0xffffffff


	//   ....[170]....
        /*9f60*/ 	.word	0xffffffff


	//   ....[171]....
        /*9f64*/ 	.word	0xffffffff


	//   ....[172]....
        /*9f68*/ 	.word	0xffffffff


	//   ....[173]....
        /*9f6c*/ 	.word	0xffffffff


	//   ....[174]....
        /*9f70*/ 	.word	0xffffffff


	//   ....[175]....
        /*9f74*/ 	.word	0xffffffff


	//   ....[176]....
        /*9f78*/ 	.word	0xffffffff


	//   ....[177]....
        /*9f7c*/ 	.word	0xffffffff


	//   ....[178]....
        /*9f80*/ 	.word	0xffffffff


	//   ....[179]....
        /*9f84*/ 	.word	0xffffffff


	//   ....[180]....
        /*9f88*/ 	.word	0xffffffff


	//   ....[181]....
        /*9f8c*/ 	.word	0xffffffff


	//   ....[182]....
        /*9f90*/ 	.word	0xffffffff


	//   ....[183]....
        /*9f94*/ 	.word	0xffffffff


	//   ....[184]....
        /*9f98*/ 	.word	0xffffffff


	//   ....[185]....
        /*9f9c*/ 	.word	0xffffffff


	//   ....[186]....
        /*9fa0*/ 	.word	0xffffffff


	//   ....[187]....
        /*9fa4*/ 	.word	0xffffffff


	//   ....[188]....
        /*9fa8*/ 	.word	0xffffffff


	//   ....[189]....
        /*9fac*/ 	.word	0xffffffff


	//   ....[190]....
        /*9fb0*/ 	.word	0xffffffff


	//   ....[191]....
        /*9fb4*/ 	.word	0xffffffff


	//   ....[192]....
        /*9fb8*/ 	.word	0xffffffff


	//   ....[193]....
        /*9fbc*/ 	.word	0xffffffff


	//   ....[194]....
        /*9fc0*/ 	.word	0xffffffff


	//   ....[195]....
        /*9fc4*/ 	.word	0xffffffff


	//   ....[196]....
        /*9fc8*/ 	.word	0xffffffff


	//   ....[197]....
        /*9fcc*/ 	.word	0xffffffff


	//   ....[198]....
        /*9fd0*/ 	.word	0xffffffff


	//   ....[199]....
        /*9fd4*/ 	.word	0xffffffff


	//   ....[200]....
        /*9fd8*/ 	.word	0xffffffff


	//   ....[201]....
        /*9fdc*/ 	.word	0xffffffff


	//   ....[202]....
        /*9fe0*/ 	.word	0xffffffff


	//   ....[203]....
        /*9fe4*/ 	.word	0xffffffff


	//   ....[204]....
        /*9fe8*/ 	.word	0xffffffff


	//   ....[205]....
        /*9fec*/ 	.word	0xffffffff


	//   ....[206]....
        /*9ff0*/ 	.word	0xffffffff


	//   ....[207]....
        /*9ff4*/ 	.word	0xffffffff


	//   ....[208]....
        /*9ff8*/ 	.word	0xffffffff


	//   ....[209]....
        /*9ffc*/ 	.word	0xffffffff


	//   ....[210]....
        /*a000*/ 	.word	0xffffffff


	//   ....[211]....
        /*a004*/ 	.word	0xffffffff


	//   ....[212]....
        /*a008*/ 	.word	0xffffffff


	//   ....[213]....
        /*a00c*/ 	.word	0xffffffff


	//   ....[214]....
        /*a010*/ 	.word	0xffffffff


	//   ....[215]....
        /*a014*/ 	.word	0xffffffff


	//   ....[216]....
        /*a018*/ 	.word	0xffffffff


	//   ....[217]....
        /*a01c*/ 	.word	0xffffffff


	//   ....[218]....
        /*a020*/ 	.word	0xffffffff


	//   ....[219]....
        /*a024*/ 	.word	0xffffffff


	//   ....[220]....
        /*a028*/ 	.word	0xffffffff


	//   ....[221]....
        /*a02c*/ 	.word	0xffffffff


	//   ....[222]....
        /*a030*/ 	.word	0xffffffff


	//   ....[223]....
        /*a034*/ 	.word	0xffffffff


	//   ....[224]....
        /*a038*/ 	.word	0xffffffff


	//   ....[225]....
        /*a03c*/ 	.word	0xffffffff


	//   ....[226]....
        /*a040*/ 	.word	0xffffffff


	//   ....[227]....
        /*a044*/ 	.word	0xffffffff


	//   ....[228]....
        /*a048*/ 	.word	0xffffffff


	//   ....[229]....
        /*a04c*/ 	.word	0xffffffff


	//   ....[230]....
        /*a050*/ 	.word	0xffffffff


	//   ....[231]....
        /*a054*/ 	.word	0xffffffff


	//   ....[232]....
        /*a058*/ 	.word	0xffffffff


	//   ....[233]....
        /*a05c*/ 	.word	0xffffffff


	//   ....[234]....
        /*a060*/ 	.word	0xffffffff


	//   ....[235]....
        /*a064*/ 	.word	0xffffffff


	//   ....[236]....
        /*a068*/ 	.word	0xffffffff


	//   ....[237]....
        /*a06c*/ 	.word	0xffffffff


	//   ....[238]....
        /*a070*/ 	.word	0xffffffff


	//   ....[239]....
        /*a074*/ 	.word	0xffffffff


	//   ....[240]....
        /*a078*/ 	.word	0xffffffff


	//   ....[241]....
        /*a07c*/ 	.word	0xffffffff


	//   ....[242]....
        /*a080*/ 	.word	0xffffffff


	//   ....[243]....
        /*a084*/ 	.word	0xffffffff


	//   ....[244]....
        /*a088*/ 	.word	0xffffffff


	//   ....[245]....
        /*a08c*/ 	.word	0xffffffff


	//   ....[246]....
        /*a090*/ 	.word	0xffffffff


	//   ....[247]....
        /*a094*/ 	.word	0xffffffff


	//   ....[248]....
        /*a098*/ 	.word	0xffffffff


	//   ....[249]....
        /*a09c*/ 	.word	0xffffffff


	//   ....[250]....
        /*a0a0*/ 	.word	0xffffffff


	//   ....[251]....
        /*a0a4*/ 	.word	0xffffffff


	//   ....[252]....
        /*a0a8*/ 	.word	0xffffffff


	//   ....[253]....
        /*a0ac*/ 	.word	0xffffffff


	//   ....[254]....
        /*a0b0*/ 	.word	0xffffffff


	//   ....[255]....
        /*a0b4*/ 	.word	0xffffffff


	//----- nvinfo : EIATTR_COOP_GROUP_INSTR_OFFSETS
	.align		4
.L_1136:
        /*a0b8*/ 	.byte	0x04, 0x28
        /*a0ba*/ 	.short	(.L_1138 - .L_1137)


	//   ....[0]....
.L_1137:
        /*a0bc*/ 	.word	0x00014de0


	//   ....[1]....
        /*a0c0*/ 	.word	0x00014e00


	//   ....[2]....
        /*a0c4*/ 	.word	0x00014e40


	//   ....[3]....
        /*a0c8*/ 	.word	0x00014e70


	//   ....[4]....
        /*a0cc*/ 	.word	0x00014e80


	//   ....[5]....
        /*a0d0*/ 	.word	0x00014e90


	//   ....[6]....
        /*a0d4*/ 	.word	0x00014eb0


	//   ....[7]....
        /*a0d8*/ 	.word	0x00014ec0


	//   ....[8]....
        /*a0dc*/ 	.word	0x00014ef0


	//   ....[9]....
        /*a0e0*/ 	.word	0x00014f00


	//   ....[10]....
        /*a0e4*/ 	.word	0x00014f20


	//   ....[11]....
        /*a0e8*/ 	.word	0x00014f30


	//   ....[12]....
        /*a0ec*/ 	.word	0x00014f50


	//   ....[13]....
        /*a0f0*/ 	.word	0x00014f60


	//   ....[14]....
        /*a0f4*/ 	.word	0x00014f80


	//   ....[15]....
        /*a0f8*/ 	.word	0x00014f90


	//   ....[16]....
        /*a0fc*/ 	.word	0x00014fb0


	//   ....[17]....
        /*a100*/ 	.word	0x00014fc0


	//   ....[18]....
        /*a104*/ 	.word	0x00014fe0


	//   ....[19]....
        /*a108*/ 	.word	0x00014ff0


	//   ....[20]....
        /*a10c*/ 	.word	0x00015010


	//   ....[21]....
        /*a110*/ 	.word	0x00015020


	//   ....[22]....
        /*a114*/ 	.word	0x00015040


	//   ....[23]....
        /*a118*/ 	.word	0x00015050


	//   ....[24]....
        /*a11c*/ 	.word	0x00015070


	//   ....[25]....
        /*a120*/ 	.word	0x00015080


	//   ....[26]....
        /*a124*/ 	.word	0x000150a0


	//   ....[27]....
        /*a128*/ 	.word	0x000150b0


	//   ....[28]....
        /*a12c*/ 	.word	0x000150d0


	//   ....[29]....
        /*a130*/ 	.word	0x000150e0


	//   ....[30]....
        /*a134*/ 	.word	0x00015100


	//   ....[31]....
        /*a138*/ 	.word	0x00015110


	//   ....[32]....
        /*a13c*/ 	.word	0x00015130


	//   ....[33]....
        /*a140*/ 	.word	0x00015140


	//   ....[34]....
        /*a144*/ 	.word	0x00015160


	//   ....[35]....
        /*a148*/ 	.word	0x00015170


	//   ....[36]....
        /*a14c*/ 	.word	0x00015190


	//   ....[37]....
        /*a150*/ 	.word	0x000151a0


	//   ....[38]....
        /*a154*/ 	.word	0x000151c0


	//   ....[39]....
        /*a158*/ 	.word	0x000151d0


	//   ....[40]....
        /*a15c*/ 	.word	0x000151f0


	//   ....[41]....
        /*a160*/ 	.word	0x00015200


	//   ....[42]....
        /*a164*/ 	.word	0x00015220


	//   ....[43]....
        /*a168*/ 	.word	0x00015230


	//   ....[44]....
        /*a16c*/ 	.word	0x00015250


	//   ....[45]....
        /*a170*/ 	.word	0x00015260


	//   ....[46]....
        /*a174*/ 	.word	0x00015280


	//   ....[47]....
        /*a178*/ 	.word	0x00015290


	//   ....[48]....
        /*a17c*/ 	.word	0x000152b0


	//   ....[49]....
        /*a180*/ 	.word	0x000152c0


	//   ....[50]....
        /*a184*/ 	.word	0x000152e0


	//   ....[51]....
        /*a188*/ 	.word	0x000152f0


	//   ....[52]....
        /*a18c*/ 	.word	0x00015310


	//   ....[53]....
        /*a190*/ 	.word	0x00015320


	//   ....[54]....
        /*a194*/ 	.word	0x00015340


	//   ....[55]....
        /*a198*/ 	.word	0x00015350


	//   ....[56]....
        /*a19c*/ 	.word	0x00015370


	//   ....[57]....
        /*a1a0*/ 	.word	0x00015380


	//   ....[58]....
        /*a1a4*/ 	.word	0x000153a0


	//   ....[59]....
        /*a1a8*/ 	.word	0x000153b0


	//   ....[60]....
        /*a1ac*/ 	.word	0x000153d0


	//   ....[61]....
        /*a1b0*/ 	.word	0x000153e0


	//   ....[62]....
        /*a1b4*/ 	.word	0x00015400


	//   ....[63]....
        /*a1b8*/ 	.word	0x00015410


	//   ....[64]....
        /*a1bc*/ 	.word	0x00015430


	//   ....[65]....
        /*a1c0*/ 	.word	0x00015440


	//   ....[66]....
        /*a1c4*/ 	.word	0x00015460


	//   ....[67]....
        /*a1c8*/ 	.word	0x00015470


	//   ....[68]....
        /*a1cc*/ 	.word	0x00015490


	//   ....[69]....
        /*a1d0*/ 	.word	0x000154a0


	//   ....[70]....
        /*a1d4*/ 	.word	0x000154c0


	//   ....[71]....
        /*a1d8*/ 	.word	0x000154d0


	//   ....[72]....
        /*a1dc*/ 	.word	0x000154f0


	//   ....[73]....
        /*a1e0*/ 	.word	0x00015500


	//   ....[74]....
        /*a1e4*/ 	.word	0x00015520


	//   ....[75]....
        /*a1e8*/ 	.word	0x00015530


	//   ....[76]....
        /*a1ec*/ 	.word	0x00015550


	//   ....[77]....
        /*a1f0*/ 	.word	0x00015560


	//   ....[78]....
        /*a1f4*/ 	.word	0x00015580


	//   ....[79]....
        /*a1f8*/ 	.word	0x00015590


	//   ....[80]....
        /*a1fc*/ 	.word	0x000155b0


	//   ....[81]....
        /*a200*/ 	.word	0x000155c0


	//   ....[82]....
        /*a204*/ 	.word	0x000155e0


	//   ....[83]....
        /*a208*/ 	.word	0x000155f0


	//   ....[84]....
        /*a20c*/ 	.word	0x00015610


	//   ....[85]....
        /*a210*/ 	.word	0x00015620


	//   ....[86]....
        /*a214*/ 	.word	0x00015640


	//   ....[87]....
        /*a218*/ 	.word	0x00015650


	//   ....[88]....
        /*a21c*/ 	.word	0x00015670


	//   ....[89]....
        /*a220*/ 	.word	0x00015680


	//   ....[90]....
        /*a224*/ 	.word	0x000156a0


	//   ....[91]....
        /*a228*/ 	.word	0x000156b0


	//   ....[92]....
        /*a22c*/ 	.word	0x000156d0


	//   ....[93]....
        /*a230*/ 	.word	0x000156e0


	//   ....[94]....
        /*a234*/ 	.word	0x00015700


	//   ....[95]....
        /*a238*/ 	.word	0x00015710


	//   ....[96]....
        /*a23c*/ 	.word	0x00015730


	//   ....[97]....
        /*a240*/ 	.word	0x00015740


	//   ....[98]....
        /*a244*/ 	.word	0x00015760


	//   ....[99]....
        /*a248*/ 	.word	0x00015770


	//   ....[100]....
        /*a24c*/ 	.word	0x00015790


	//   ....[101]....
        /*a250*/ 	.word	0x000157a0


	//   ....[102]....
        /*a254*/ 	.word	0x000157c0


	//   ....[103]....
        /*a258*/ 	.word	0x000157d0


	//   ....[104]....
        /*a25c*/ 	.word	0x000157f0


	//   ....[105]....
        /*a260*/ 	.word	0x00015800


	//   ....[106]....
        /*a264*/ 	.word	0x00015820


	//   ....[107]....
        /*a268*/ 	.word	0x00015830


	//   ....[108]....
        /*a26c*/ 	.word	0x00015860


	//   ....[109]....
        /*a270*/ 	.word	0x00015870


	//   ....[110]....
        /*a274*/ 	.word	0x00015890


	//   ....[111]....
        /*a278*/ 	.word	0x000158a0


	//   ....[112]....
        /*a27c*/ 	.word	0x000158b0


	//   ....[113]....
        /*a280*/ 	.word	0x000158c0


	//   ....[114]....
        /*a284*/ 	.word	0x000158d0


	//   ....[115]....
        /*a288*/ 	.word	0x000158e0


	//   ....[116]....
        /*a28c*/ 	.word	0x00015910


	//   ....[117]....
        /*a290*/ 	.word	0x00015920


	//   ....[118]....
        /*a294*/ 	.word	0x00015940


	//   ....[119]....
        /*a298*/ 	.word	0x00015950


	//   ....[120]....
        /*a29c*/ 	.word	0x00015970


	//   ....[121]....
        /*a2a0*/ 	.word	0x00015980


	//   ....[122]....
        /*a2a4*/ 	.word	0x000159a0


	//   ....[123]....
        /*a2a8*/ 	.word	0x000159b0


	//   ....[124]....
        /*a2ac*/ 	.word	0x000159d0


	//   ....[125]....
        /*a2b0*/ 	.word	0x000159e0


	//   ....[126]....
        /*a2b4*/ 	.word	0x00015a00


	//   ....[127]....
        /*a2b8*/ 	.word	0x00015a10


	//   ....[128]....
        /*a2bc*/ 	.word	0x00015a30


	//   ....[129]....
        /*a2c0*/ 	.word	0x00015a40


	//   ....[130]....
        /*a2c4*/ 	.word	0x00015a60


	//   ....[131]....
        /*a2c8*/ 	.word	0x00015a70


	//   ....[132]....
        /*a2cc*/ 	.word	0x00015a90


	//   ....[133]....
        /*a2d0*/ 	.word	0x00015aa0


	//   ....[134]....
        /*a2d4*/ 	.word	0x00015ac0


	//   ....[135]....
        /*a2d8*/ 	.word	0x00015ad0


	//   ....[136]....
        /*a2dc*/ 	.word	0x00015af0


	//   ....[137]....
        /*a2e0*/ 	.word	0x00015b00


	//   ....[138]....
        /*a2e4*/ 	.word	0x00015b20


	//   ....[139]....
        /*a2e8*/ 	.word	0x00015b30


	//   ....[140]....
        /*a2ec*/ 	.word	0x00015b50


	//   ....[141]....
        /*a2f0*/ 	.word	0x00015b60


	//   ....[142]....
        /*a2f4*/ 	.word	0x00015b80


	//   ....[143]....
        /*a2f8*/ 	.word	0x00015b90


	//   ....[144]....
        /*a2fc*/ 	.word	0x00015bb0


	//   ....[145]....
        /*a300*/ 	.word	0x00015bc0


	//   ....[146]....
        /*a304*/ 	.word	0x00015be0


	//   ....[147]....
        /*a308*/ 	.word	0x00015bf0


	//   ....[148]....
        /*a30c*/ 	.word	0x00015c10


	//   ....[149]....
        /*a310*/ 	.word	0x00015c20


	//   ....[150]....
        /*a314*/ 	.word	0x00015c40


	//   ....[151]....
        /*a318*/ 	.word	0x00015c50


	//   ....[152]....
        /*a31c*/ 	.word	0x00015c70


	//   ....[153]....
        /*a320*/ 	.word	0x00015c80


	//   ....[154]....
        /*a324*/ 	.word	0x00015ca0


	//   ....[155]....
        /*a328*/ 	.word	0x00015cb0


	//   ....[156]....
        /*a32c*/ 	.word	0x00015cd0


	//   ....[157]....
        /*a330*/ 	.word	0x00015ce0


	//   ....[158]....
        /*a334*/ 	.word	0x00015d00


	//   ....[159]....
        /*a338*/ 	.word	0x00015d10


	//   ....[160]....
        /*a33c*/ 	.word	0x00015d30


	//   ....[161]....
        /*a340*/ 	.word	0x00015d40


	//   ....[162]....
        /*a344*/ 	.word	0x00015d60


	//   ....[163]....
        /*a348*/ 	.word	0x00015d70


	//   ....[164]....
        /*a34c*/ 	.word	0x00015d90


	//   ....[165]....
        /*a350*/ 	.word	0x00015da0


	//   ....[166]....
        /*a354*/ 	.word	0x00015dc0


	//   ....[167]....
        /*a358*/ 	.word	0x00015dd0


	//   ....[168]....
        /*a35c*/ 	.word	0x00015df0


	//   ....[169]....
        /*a360*/ 	.word	0x00015e00


	//   ....[170]....
        /*a364*/ 	.word	0x00015e20


	//   ....[171]....
        /*a368*/ 	.word	0x00015e30


	//   ....[172]....
        /*a36c*/ 	.word	0x00015e50


	//   ....[173]....
        /*a370*/ 	.word	0x00015e60


	//   ....[174]....
        /*a374*/ 	.word	0x00015e80


	//   ....[175]....
        /*a378*/ 	.word	0x00015e90


	//   ....[176]....
        /*a37c*/ 	.word	0x00015eb0


	//   ....[177]....
        /*a380*/ 	.word	0x00015ec0


	//   ....[178]....
        /*a384*/ 	.word	0x00015ee0


	//   ....[179]....
        /*a388*/ 	.word	0x00015ef0


	//   ....[180]....
        /*a38c*/ 	.word	0x00015f10


	//   ....[181]....
        /*a390*/ 	.word	0x00015f20


	//   ....[182]....
        /*a394*/ 	.word	0x00015f40


	//   ....[183]....
        /*a398*/ 	.word	0x00015f50


	//   ....[184]....
        /*a39c*/ 	.word	0x00015f70


	//   ....[185]....
        /*a3a0*/ 	.word	0x00015f80


	//   ....[186]....
        /*a3a4*/ 	.word	0x00015fa0


	//   ....[187]....
        /*a3a8*/ 	.word	0x00015fb0


	//   ....[188]....
        /*a3ac*/ 	.word	0x00015fd0


	//   ....[189]....
        /*a3b0*/ 	.word	0x00015fe0


	//   ....[190]....
        /*a3b4*/ 	.word	0x00016000


	//   ....[191]....
        /*a3b8*/ 	.word	0x00016010


	//   ....[192]....
        /*a3bc*/ 	.word	0x00016030


	//   ....[193]....
        /*a3c0*/ 	.word	0x00016040


	//   ....[194]....
        /*a3c4*/ 	.word	0x00016060


	//   ....[195]....
        /*a3c8*/ 	.word	0x00016070


	//   ....[196]....
        /*a3cc*/ 	.word	0x00016090


	//   ....[197]....
        /*a3d0*/ 	.word	0x000160a0


	//   ....[198]....
        /*a3d4*/ 	.word	0x000160c0


	//   ....[199]....
        /*a3d8*/ 	.word	0x000160d0


	//   ....[200]....
        /*a3dc*/ 	.word	0x00016130


	//   ....[201]....
        /*a3e0*/ 	.word	0x00016140


	//   ....[202]....
        /*a3e4*/ 	.word	0x00016160


	//   ....[203]....
        /*a3e8*/ 	.word	0x00016170


	//   ....[204]....
        /*a3ec*/ 	.word	0x00016190


	//   ....[205]....
        /*a3f0*/ 	.word	0x000161a0


	//   ....[206]....
        /*a3f4*/ 	.word	0x000161c0


	//   ....[207]....
        /*a3f8*/ 	.word	0x000161d0


	//   ....[208]....
        /*a3fc*/ 	.word	0x000161f0


	//   ....[209]....
        /*a400*/ 	.word	0x00016200


	//   ....[210]....
        /*a404*/ 	.word	0x00016220


	//   ....[211]....
        /*a408*/ 	.word	0x00016230


	//   ....[212]....
        /*a40c*/ 	.word	0x00016250


	//   ....[213]....
        /*a410*/ 	.word	0x00016260


	//   ....[214]....
        /*a414*/ 	.word	0x00016280


	//   ....[215]....
        /*a418*/ 	.word	0x00016290


	//   ....[216]....
        /*a41c*/ 	.word	0x000162b0


	//   ....[217]....
        /*a420*/ 	.word	0x000162c0


	//   ....[218]....
        /*a424*/ 	.word	0x000162e0


	//   ....[219]....
        /*a428*/ 	.word	0x000162f0


	//   ....[220]....
        /*a42c*/ 	.word	0x00016310


	//   ....[221]....
        /*a430*/ 	.word	0x00016320


	//   ....[222]....
        /*a434*/ 	.word	0x00016340


	//   ....[223]....
        /*a438*/ 	.word	0x00016350


	//   ....[224]....
        /*a43c*/ 	.word	0x00016370


	//   ....[225]....
        /*a440*/ 	.word	0x00016380


	//   ....[226]....
        /*a444*/ 	.word	0x000163a0


	//   ....[227]....
        /*a448*/ 	.word	0x000163b0


	//   ....[228]....
        /*a44c*/ 	.word	0x000163d0


	//   ....[229]....
        /*a450*/ 	.word	0x000163e0


	//   ....[230]....
        /*a454*/ 	.word	0x00016400


	//   ....[231]....
        /*a458*/ 	.word	0x00016410


	//   ....[232]....
        /*a45c*/ 	.word	0x00016430


	//   ....[233]....
        /*a460*/ 	.word	0x00016440


	//   ....[234]....
        /*a464*/ 	.word	0x00016460


	//   ....[235]....
        /*a468*/ 	.word	0x00016470


	//   ....[236]....
        /*a46c*/ 	.word	0x00016490


	//   ....[237]....
        /*a470*/ 	.word	0x000164a0


	//   ....[238]....
        /*a474*/ 	.word	0x000164c0


	//   ....[239]....
        /*a478*/ 	.word	0x000164d0


	//   ....[240]....
        /*a47c*/ 	.word	0x000164f0


	//   ....[241]....
        /*a480*/ 	.word	0x00016500


	//   ....[242]....
        /*a484*/ 	.word	0x00016520


	//   ....[243]....
        /*a488*/ 	.word	0x00016530


	//   ....[244]....
        /*a48c*/ 	.word	0x00016550


	//   ....[245]....
        /*a490*/ 	.word	0x00016560


	//   ....[246]....
        /*a494*/ 	.word	0x00016580


	//   ....[247]....
        /*a498*/ 	.word	0x00016590


	//   ....[248]....
        /*a49c*/ 	.word	0x000165b0


	//   ....[249]....
        /*a4a0*/ 	.word	0x000165c0


	//   ....[250]....
        /*a4a4*/ 	.word	0x000165e0


	//   ....[251]....
        /*a4a8*/ 	.word	0x000165f0


	//   ....[252]....
        /*a4ac*/ 	.word	0x00016610


	//   ....[253]....
        /*a4b0*/ 	.word	0x00016620


	//   ....[254]....
        /*a4b4*/ 	.word	0x00016640


	//   ....[255]....
        /*a4b8*/ 	.word	0x00016650


	//   ....[0]....
        /*a4bc*/ 	.word	0x0001f820


	//   ....[1]....
        /*a4c0*/ 	.word	0x0001f840


	//   ....[2]....
        /*a4c4*/ 	.word	0x0001f880


	//   ....[3]....
        /*a4c8*/ 	.word	0x0001f8b0


	//   ....[4]....
        /*a4cc*/ 	.word	0x0001f8c0


	//   ....[5]....
        /*a4d0*/ 	.word	0x0001f8d0


	//   ....[6]....
        /*a4d4*/ 	.word	0x0001f8f0


	//   ....[7]....
        /*a4d8*/ 	.word	0x0001f900


	//   ....[8]....
        /*a4dc*/ 	.word	0x0001f930


	//   ....[9]....
        /*a4e0*/ 	.word	0x0001f940


	//   ....[10]....
        /*a4e4*/ 	.word	0x0001f960


	//   ....[11]....
        /*a4e8*/ 	.word	0x0001f970


	//   ....[12]....
        /*a4ec*/ 	.word	0x0001f990


	//   ....[13]....
        /*a4f0*/ 	.word	0x0001f9a0


	//   ....[14]....
        /*a4f4*/ 	.word	0x0001f9c0


	//   ....[15]....
        /*a4f8*/ 	.word	0x0001f9d0


	//   ....[16]....
        /*a4fc*/ 	.word	0x0001f9f0


	//   ....[17]....
        /*a500*/ 	.word	0x0001fa00


	//   ....[18]....
        /*a504*/ 	.word	0x0001fa20


	//   ....[19]....
        /*a508*/ 	.word	0x0001fa30


	//   ....[20]....
        /*a50c*/ 	.word	0x0001fa50


	//   ....[21]....
        /*a510*/ 	.word	0x0001fa60


	//   ....[22]....
        /*a514*/ 	.word	0x0001fa80


	//   ....[23]....
        /*a518*/ 	.word	0x0001fa90


	//   ....[24]....
        /*a51c*/ 	.word	0x0001fab0


	//   ....[25]....
        /*a520*/ 	.word	0x0001fac0


	//   ....[26]....
        /*a524*/ 	.word	0x0001fae0


	//   ....[27]....
        /*a528*/ 	.word	0x0001faf0


	//   ....[28]....
        /*a52c*/ 	.word	0x0001fb10


	//   ....[29]....
        /*a530*/ 	.word	0x0001fb20


	//   ....[30]....
        /*a534*/ 	.word	0x0001fb40


	//   ....[31]....
        /*a538*/ 	.word	0x0001fb50


	//   ....[32]....
        /*a53c*/ 	.word	0x0001fb70


	//   ....[33]....
        /*a540*/ 	.word	0x0001fb80


	//   ....[34]....
        /*a544*/ 	.word	0x0001fba0


	//   ....[35]....
        /*a548*/ 	.word	0x0001fbb0


	//   ....[36]....
        /*a54c*/ 	.word	0x0001fbd0


	//   ....[37]....
        /*a550*/ 	.word	0x0001fbe0


	//   ....[38]....
        /*a554*/ 	.word	0x0001fc00


	//   ....[39]....
        /*a558*/ 	.word	0x0001fc10


	//   ....[40]....
        /*a55c*/ 	.word	0x0001fc30


	//   ....[41]....
        /*a560*/ 	.word	0x0001fc40


	//   ....[42]....
        /*a564*/ 	.word	0x0001fc60


	//   ....[43]....
        /*a568*/ 	.word	0x0001fc70


	//   ....[44]....
        /*a56c*/ 	.word	0x0001fc90


	//   ....[45]....
        /*a570*/ 	.word	0x0001fca0


	//   ....[46]....
        /*a574*/ 	.word	0x0001fcc0


	//   ....[47]....
        /*a578*/ 	.word	0x0001fcd0


	//   ....[48]....
        /*a57c*/ 	.word	0x0001fcf0


	//   ....[49]....
        /*a580*/ 	.word	0x0001fd00


	//   ....[50]....
        /*a584*/ 	.word	0x0001fd20


	//   ....[51]....
        /*a588*/ 	.word	0x0001fd30


	//   ....[52]....
        /*a58c*/ 	.word	0x0001fd50


	//   ....[53]....
        /*a590*/ 	.word	0x0001fd60


	//   ....[54]....
        /*a594*/ 	.word	0x0001fd80


	//   ....[55]....
        /*a598*/ 	.word	0x0001fd90


	//   ....[56]....
        /*a59c*/ 	.word	0x0001fdb0


	//   ....[57]....
        /*a5a0*/ 	.word	0x0001fdc0


	//   ....[58]....
        /*a5a4*/ 	.word	0x0001fde0


	//   ....[59]....
        /*a5a8*/ 	.word	0x0001fdf0


	//   ....[60]....
        /*a5ac*/ 	.word	0x0001fe10


	//   ....[61]....
        /*a5b0*/ 	.word	0x0001fe20


	//   ....[62]....
        /*a5b4*/ 	.word	0x0001fe40


	//   ....[63]....
        /*a5b8*/ 	.word	0x0001fe50


	//   ....[64]....
        /*a5bc*/ 	.word	0x0001fe70


	//   ....[65]....
        /*a5c0*/ 	.word	0x0001fe80


	//   ....[66]....
        /*a5c4*/ 	.word	0x0001fea0


	//   ....[67]....
        /*a5c8*/ 	.word	0x0001feb0


	//   ....[68]....
        /*a5cc*/ 	.word	0x0001fed0


	//   ....[69]....
        /*a5d0*/ 	.word	0x0001fee0


	//   ....[70]....
        /*a5d4*/ 	.word	0x0001ff00


	//   ....[71]....
        /*a5d8*/ 	.word	0x0001ff10


	//   ....[72]....
        /*a5dc*/ 	.word	0x0001ff30


	//   ....[73]....
        /*a5e0*/ 	.word	0x0001ff40


	//   ....[74]....
        /*a5e4*/ 	.word	0x0001ff60


	//   ....[75]....
        /*a5e8*/ 	.word	0x0001ff70


	//   ....[76]....
        /*a5ec*/ 	.word	0x0001ff90


	//   ....[77]....
        /*a5f0*/ 	.word	0x0001ffa0


	//   ....[78]....
        /*a5f4*/ 	.word	0x0001ffc0


	//   ....[79]....
        /*a5f8*/ 	.word	0x0001ffd0


	//   ....[80]....
        /*a5fc*/ 	.word	0x0001fff0


	//   ....[81]....
        /*a600*/ 	.word	0x00020000


	//   ....[82]....
        /*a604*/ 	.word	0x00020020


	//   ....[83]....
        /*a608*/ 	.word	0x00020030


	//   ....[84]....
        /*a60c*/ 	.word	0x00020050


	//   ....[85]....
        /*a610*/ 	.word	0x00020060


	//   ....[86]....
        /*a614*/ 	.word	0x00020080


	//   ....[87]....
        /*a618*/ 	.word	0x00020090


	//   ....[88]....
        /*a61c*/ 	.word	0x000200b0


	//   ....[89]....
        /*a620*/ 	.word	0x000200c0


	//   ....[90]....
        /*a624*/ 	.word	0x000200e0


	//   ....[91]....
        /*a628*/ 	.word	0x000200f0


	//   ....[92]....
        /*a62c*/ 	.word	0x00020110


	//   ....[93]....
        /*a630*/ 	.word	0x00020120


	//   ....[94]....
        /*a634*/ 	.word	0x00020140


	//   ....[95]....
        /*a638*/ 	.word	0x00020150


	//   ....[96]....
        /*a63c*/ 	.word	0x00020170


	//   ....[97]....
        /*a640*/ 	.word	0x00020180


	//   ....[98]....
        /*a644*/ 	.word	0x000201a0


	//   ....[99]....
        /*a648*/ 	.word	0x000201b0


	//   ....[100]....
        /*a64c*/ 	.word	0x000201d0


	//   ....[101]....
        /*a650*/ 	.word	0x000201e0


	//   ....[102]....
        /*a654*/ 	.word	0x00020200


	//   ....[103]....
        /*a658*/ 	.word	0x00020210


	//   ....[104]....
        /*a65c*/ 	.word	0x00020230


	//   ....[105]....
        /*a660*/ 	.word	0x00020240


	//   ....[106]....
        /*a664*/ 	.word	0x00020260


	//   ....[107]....
        /*a668*/ 	.word	0x00020270


	//   ....[108]....
        /*a66c*/ 	.word	0x000202a0


	//   ....[109]....
        /*a670*/ 	.word	0x000202b0


	//   ....[110]....
        /*a674*/ 	.word	0x000202c0


	//   ....[111]....
        /*a678*/ 	.word	0x000202d0


	//   ....[112]....
        /*a67c*/ 	.word	0x000202e0


	//   ....[113]....
        /*a680*/ 	.word	0x000202f0


	//   ....[114]....
        /*a684*/ 	.word	0x00020320


	//   ....[115]....
        /*a688*/ 	.word	0x00020330


	//   ....[116]....
        /*a68c*/ 	.word	0x00020350


	//   ....[117]....
        /*a690*/ 	.word	0x00020360


	//   ....[118]....
        /*a694*/ 	.word	0x00020380


	//   ....[119]....
        /*a698*/ 	.word	0x00020390


	//   ....[120]....
        /*a69c*/ 	.word	0x000203b0


	//   ....[121]....
        /*a6a0*/ 	.word	0x000203c0


	//   ....[122]....
        /*a6a4*/ 	.word	0x000203e0


	//   ....[123]....
        /*a6a8*/ 	.word	0x000203f0


	//   ....[124]....
        /*a6ac*/ 	.word	0x00020410


	//   ....[125]....
        /*a6b0*/ 	.word	0x00020420


	//   ....[126]....
        /*a6b4*/ 	.word	0x00020440


	//   ....[127]....
        /*a6b8*/ 	.word	0x00020450


	//   ....[128]....
        /*a6bc*/ 	.word	0x00020470


	//   ....[129]....
        /*a6c0*/ 	.word	0x00020480


	//   ....[130]....
        /*a6c4*/ 	.word	0x000204a0


	//   ....[131]....
        /*a6c8*/ 	.word	0x000204b0


	//   ....[132]....
        /*a6cc*/ 	.word	0x000204d0


	//   ....[133]....
        /*a6d0*/ 	.word	0x000204e0


	//   ....[134]....
        /*a6d4*/ 	.word	0x00020500


	//   ....[135]....
        /*a6d8*/ 	.word	0x00020510


	//   ....[136]....
        /*a6dc*/ 	.word	0x00020530


	//   ....[137]....
        /*a6e0*/ 	.word	0x00020540


	//   ....[138]....
        /*a6e4*/ 	.word	0x00020560


	//   ....[139]....
        /*a6e8*/ 	.word	0x00020570


	//   ....[140]....
        /*a6ec*/ 	.word	0x00020590


	//   ....[141]....
        /*a6f0*/ 	.word	0x000205a0


	//   ....[142]....
        /*a6f4*/ 	.word	0x000205c0


	//   ....[143]....
        /*a6f8*/ 	.word	0x000205d0


	//   ....[144]....
        /*a6fc*/ 	.word	0x000205f0


	//   ....[145]....
        /*a700*/ 	.word	0x00020600


	//   ....[146]....
        /*a704*/ 	.word	0x00020620


	//   ....[147]....
        /*a708*/ 	.word	0x00020630


	//   ....[148]....
        /*a70c*/ 	.word	0x00020650


	//   ....[149]....
        /*a710*/ 	.word	0x00020660


	//   ....[150]....
        /*a714*/ 	.word	0x00020680


	//   ....[151]....
        /*a718*/ 	.word	0x00020690


	//   ....[152]....
        /*a71c*/ 	.word	0x000206b0


	//   ....[153]....
        /*a720*/ 	.word	0x000206c0


	//   ....[154]....
        /*a724*/ 	.word	0x000206e0


	//   ....[155]....
        /*a728*/ 	.word	0x000206f0


	//   ....[156]....
        /*a72c*/ 	.word	0x00020710


	//   ....[157]....
        /*a730*/ 	.word	0x00020720


	//   ....[158]....
        /*a734*/ 	.word	0x00020740


	//   ....[159]....
        /*a738*/ 	.word	0x00020750


	//   ....[160]....
        /*a73c*/ 	.word	0x00020770


	//   ....[161]....
        /*a740*/ 	.word	0x00020780


	//   ....[162]....
        /*a744*/ 	.word	0x000207a0


	//   ....[163]....
        /*a748*/ 	.word	0x000207b0


	//   ....[164]....
        /*a74c*/ 	.word	0x000207d0


	//   ....[165]....
        /*a750*/ 	.word	0x000207e0


	//   ....[166]....
        /*a754*/ 	.word	0x00020800


	//   ....[167]....
        /*a758*/ 	.word	0x00020810


	//   ....[168]....
        /*a75c*/ 	.word	0x00020830


	//   ....[169]....
        /*a760*/ 	.word	0x00020840


	//   ....[170]....
        /*a764*/ 	.word	0x00020860


	//   ....[171]....
        /*a768*/ 	.word	0x00020870


	//   ....[172]....
        /*a76c*/ 	.word	0x00020890


	//   ....[173]....
        /*a770*/ 	.word	0x000208a0


	//   ....[174]....
        /*a774*/ 	.word	0x000208c0


	//   ....[175]....
        /*a778*/ 	.word	0x000208d0


	//   ....[176]....
        /*a77c*/ 	.word	0x000208f0


	//   ....[177]....
        /*a780*/ 	.word	0x00020900


	//   ....[178]....
        /*a784*/ 	.word	0x00020920


	//   ....[179]....
        /*a788*/ 	.word	0x00020930


	//   ....[180]....
        /*a78c*/ 	.word	0x00020950


	//   ....[181]....
        /*a790*/ 	.word	0x00020960


	//   ....[182]....
        /*a794*/ 	.word	0x00020980


	//   ....[183]....
        /*a798*/ 	.word	0x00020990


	//   ....[184]....
        /*a79c*/ 	.word	0x000209b0


	//   ....[185]....
        /*a7a0*/ 	.word	0x000209c0


	//   ....[186]....
        /*a7a4*/ 	.word	0x000209e0


	//   ....[187]....
        /*a7a8*/ 	.word	0x000209f0


	//   ....[188]....
        /*a7ac*/ 	.word	0x00020a10


	//   ....[189]....
        /*a7b0*/ 	.word	0x00020a20


	//   ....[190]....
        /*a7b4*/ 	.word	0x00020a40


	//   ....[191]....
        /*a7b8*/ 	.word	0x00020a50


	//   ....[192]....
        /*a7bc*/ 	.word	0x00020a70


	//   ....[193]....
        /*a7c0*/ 	.word	0x00020a80


	//   ....[194]....
        /*a7c4*/ 	.word	0x00020aa0


	//   ....[195]....
        /*a7c8*/ 	.word	0x00020ab0


	//   ....[196]....
        /*a7cc*/ 	.word	0x00020ad0


	//   ....[197]....
        /*a7d0*/ 	.word	0x00020ae0


	//   ....[198]....
        /*a7d4*/ 	.word	0x00020b00


	//   ....[199]....
        /*a7d8*/ 	.word	0x00020b10


	//   ....[200]....
        /*a7dc*/ 	.word	0x00020b70


	//   ....[201]....
        /*a7e0*/ 	.word	0x00020b80


	//   ....[202]....
        /*a7e4*/ 	.word	0x00020ba0


	//   ....[203]....
        /*a7e8*/ 	.word	0x00020bb0


	//   ....[204]....
        /*a7ec*/ 	.word	0x00020bd0


	//   ....[205]....
        /*a7f0*/ 	.word	0x00020be0


	//   ....[206]....
        /*a7f4*/ 	.word	0x00020c00


	//   ....[207]....
        /*a7f8*/ 	.word	0x00020c10


	//   ....[208]....
        /*a7fc*/ 	.word	0x00020c30


	//   ....[209]....
        /*a800*/ 	.word	0x00020c40


	//   ....[210]....
        /*a804*/ 	.word	0x00020c60


	//   ....[211]....
        /*a808*/ 	.word	0x00020c70


	//   ....[212]....
        /*a80c*/ 	.word	0x00020c90


	//   ....[213]....
        /*a810*/ 	.word	0x00020ca0


	//   ....[214]....
        /*a814*/ 	.word	0x00020cc0


	//   ....[215]....
        /*a818*/ 	.word	0x00020cd0


	//   ....[216]....
        /*a81c*/ 	.word	0x00020cf0


	//   ....[217]....
        /*a820*/ 	.word	0x00020d00


	//   ....[218]....
        /*a824*/ 	.word	0x00020d20


	//   ....[219]....
        /*a828*/ 	.word	0x00020d30


	//   ....[220]....
        /*a82c*/ 	.word	0x00020d50


	//   ....[221]....
        /*a830*/ 	.word	0x00020d60


	//   ....[222]....
        /*a834*/ 	.word	0x00020d80


	//   ....[223]....
        /*a838*/ 	.word	0x00020d90


	//   ....[224]....
        /*a83c*/ 	.word	0x00020db0


	//   ....[225]....
        /*a840*/ 	.word	0x00020dc0


	//   ....[226]....
        /*a844*/ 	.word	0x00020de0


	//   ....[227]....
        /*a848*/ 	.word	0x00020df0


	//   ....[228]....
        /*a84c*/ 	.word	0x00020e10


	//   ....[229]....
        /*a850*/ 	.word	0x00020e20


	//   ....[230]....
        /*a854*/ 	.word	0x00020e40


	//   ....[231]....
        /*a858*/ 	.word	0x00020e50


	//   ....[232]....
        /*a85c*/ 	.word	0x00020e70


	//   ....[233]....
        /*a860*/ 	.word	0x00020e80


	//   ....[234]....
        /*a864*/ 	.word	0x00020ea0


	//   ....[235]....
        /*a868*/ 	.word	0x00020eb0


	//   ....[236]....
        /*a86c*/ 	.word	0x00020ed0


	//   ....[237]....
        /*a870*/ 	.word	0x00020ee0


	//   ....[238]....
        /*a874*/ 	.word	0x00020f00


	//   ....[239]....
        /*a878*/ 	.word	0x00020f10


	//   ....[240]....
        /*a87c*/ 	.word	0x00020f30


	//   ....[241]....
        /*a880*/ 	.word	0x00020f40


	//   ....[242]....
        /*a884*/ 	.word	0x00020f60


	//   ....[243]....
        /*a888*/ 	.word	0x00020f70


	//   ....[244]....
        /*a88c*/ 	.word	0x00020f90


	//   ....[245]....
        /*a890*/ 	.word	0x00020fa0


	//   ....[246]....
        /*a894*/ 	.word	0x00020fc0


	//   ....[247]....
        /*a898*/ 	.word	0x00020fd0


	//   ....[248]....
        /*a89c*/ 	.word	0x00020ff0


	//   ....[249]....
        /*a8a0*/ 	.word	0x00021000


	//   ....[250]....
        /*a8a4*/ 	.word	0x00021020


	//   ....[251]....
        /*a8a8*/ 	.word	0x00021030


	//   ....[252]....
        /*a8ac*/ 	.word	0x00021050


	//   ....[253]....
        /*a8b0*/ 	.word	0x00021060


	//   ....[254]....
        /*a8b4*/ 	.word	0x00021080


	//   ....[255]....
        /*a8b8*/ 	.word	0x00021090


	//   ....[0]....
        /*a8bc*/ 	.word	0x0002a260


	//   ....[1]....
        /*a8c0*/ 	.word	0x0002a280


	//   ....[2]....
        /*a8c4*/ 	.word	0x0002a2c0


	//   ....[3]....
        /*a8c8*/ 	.word	0x0002a2f0


	//   ....[4]....
        /*a8cc*/ 	.word	0x0002a300


	//   ....[5]....
        /*a8d0*/ 	.word	0x0002a310


	//   ....[6]....
        /*a8d4*/ 	.word	0x0002a330


	//   ....[7]....
        /*a8d8*/ 	.word	0x0002a340


	//   ....[8]....
        /*a8dc*/ 	.word	0x0002a370


	//   ....[9]....
        /*a8e0*/ 	.word	0x0002a380


	//   ....[10]....
        /*a8e4*/ 	.word	0x0002a3a0


	//   ....[11]....
        /*a8e8*/ 	.word	0x0002a3b0


	//   ....[12]....
        /*a8ec*/ 	.word	0x0002a3d0


	//   ....[13]....
        /*a8f0*/ 	.word	0x0002a3e0


	//   ....[14]....
        /*a8f4*/ 	.word	0x0002a400


	//   ....[15]....
        /*a8f8*/ 	.word	0x0002a410


	//   ....[16]....
        /*a8fc*/ 	.word	0x0002a430


	//   ....[17]....
        /*a900*/ 	.word	0x0002a440


	//   ....[18]....
        /*a904*/ 	.word	0x0002a460


	//   ....[19]....
        /*a908*/ 	.word	0x0002a470


	//   ....[20]....
        /*a90c*/ 	.word	0x0002a490


	//   ....[21]....
        /*a910*/ 	.word	0x0002a4a0


	//   ....[22]....
        /*a914*/ 	.word	0x0002a4c0


	//   ....[23]....
        /*a918*/ 	.word	0x0002a4d0


	//   ....[24]....
        /*a91c*/ 	.word	0x0002a4f0


	//   ....[25]....
        /*a920*/ 	.word	0x0002a500


	//   ....[26]....
        /*a924*/ 	.word	0x0002a520


	//   ....[27]....
        /*a928*/ 	.word	0x0002a530


	//   ....[28]....
        /*a92c*/ 	.word	0x0002a550


	//   ....[29]....
        /*a930*/ 	.word	0x0002a560


	//   ....[30]....
        /*a934*/ 	.word	0x0002a580


	//   ....[31]....
        /*a938*/ 	.word	0x0002a590


	//   ....[32]....
        /*a93c*/ 	.word	0x0002a5b0


	//   ....[33]....
        /*a940*/ 	.word	0x0002a5c0


	//   ....[34]....
        /*a944*/ 	.word	0x0002a5e0


	//   ....[35]....
        /*a948*/ 	.word	0x0002a5f0


	//   ....[36]....
        /*a94c*/ 	.word	0x0002a610


	//   ....[37]....
        /*a950*/ 	.word	0x0002a620


	//   ....[38]....
        /*a954*/ 	.word	0x0002a640


	//   ....[39]....
        /*a958*/ 	.word	0x0002a650


	//   ....[40]....
        /*a95c*/ 	.word	0x0002a670


	//   ....[41]....
        /*a960*/ 	.word	0x0002a680


	//   ....[42]....
        /*a964*/ 	.word	0x0002a6a0


	//   ....[43]....
        /*a968*/ 	.word	0x0002a6b0


	//   ....[44]....
        /*a96c*/ 	.word	0x0002a6d0


	//   ....[45]....
        /*a970*/ 	.word	0x0002a6e0


	//   ....[46]....
        /*a974*/ 	.word	0x0002a700


	//   ....[47]....
        /*a978*/ 	.word	0x0002a710


	//   ....[48]....
        /*a97c*/ 	.word	0x0002a730


	//   ....[49]....
        /*a980*/ 	.word	0x0002a740


	//   ....[50]....
        /*a984*/ 	.word	0x0002a760


	//   ....[51]....
        /*a988*/ 	.word	0x0002a770


	//   ....[52]....
        /*a98c*/ 	.word	0x0002a790


	//   ....[53]....
        /*a990*/ 	.word	0x0002a7a0


	//   ....[54]....
        /*a994*/ 	.word	0x0002a7c0


	//   ....[55]....
        /*a998*/ 	.word	0x0002a7d0


	//   ....[56]....
        /*a99c*/ 	.word	0x0002a7f0


	//   ....[57]....
        /*a9a0*/ 	.word	0x0002a800


	//   ....[58]....
        /*a9a4*/ 	.word	0x0002a820


	//   ....[59]....
        /*a9a8*/ 	.word	0x0002a830


	//   ....[60]....
        /*a9ac*/ 	.word	0x0002a850


	//   ....[61]....
        /*a9b0*/ 	.word	0x0002a860


	//   ....[62]....
        /*a9b4*/ 	.word	0x0002a880


	//   ....[63]....
        /*a9b8*/ 	.word	0x0002a890


	//   ....[64]....
        /*a9bc*/ 	.word	0x0002a8b0


	//   ....[65]....
        /*a9c0*/ 	.word	0x0002a8c0


	//   ....[66]....
        /*a9c4*/ 	.word	0x0002a8e0


	//   ....[67]....
        /*a9c8*/ 	.word	0x0002a8f0


	//   ....[68]....
        /*a9cc*/ 	.word	0x0002a910


	//   ....[69]....
        /*a9d0*/ 	.word	0x0002a920


	//   ....[70]....
        /*a9d4*/ 	.word	0x0002a940


	//   ....[71]....
        /*a9d8*/ 	.word	0x0002a950


	//   ....[72]....
        /*a9dc*/ 	.word	0x0002a970


	//   ....[73]....
        /*a9e0*/ 	.word	0x0002a980


	//   ....[74]....
        /*a9e4*/ 	.word	0x0002a9a0


	//   ....[75]....
        /*a9e8*/ 	.word	0x0002a9b0


	//   ....[76]....
        /*a9ec*/ 	.word	0x0002a9d0


	//   ....[77]....
        /*a9f0*/ 	.word	0x0002a9e0


	//   ....[78]....
        /*a9f4*/ 	.word	0x0002aa00


	//   ....[79]....
        /*a9f8*/ 	.word	0x0002aa10


	//   ....[80]....
        /*a9fc*/ 	.word	0x0002aa30


	//   ....[81]....
        /*aa00*/ 	.word	0x0002aa40


	//   ....[82]....
        /*aa04*/ 	.word	0x0002aa60


	//   ....[83]....
        /*aa08*/ 	.word	0x0002aa70


	//   ....[84]....
        /*aa0c*/ 	.word	0x0002aa90


	//   ....[85]....
        /*aa10*/ 	.word	0x0002aaa0


	//   ....[86]....
        /*aa14*/ 	.word	0x0002aac0


	//   ....[87]....
        /*aa18*/ 	.word	0x0002aad0


	//   ....[88]....
        /*aa1c*/ 	.word	0x0002aaf0


	//   ....[89]....
        /*aa20*/ 	.word	0x0002ab00


	//   ....[90]....
        /*aa24*/ 	.word	0x0002ab20


	//   ....[91]....
        /*aa28*/ 	.word	0x0002ab30


	//   ....[92]....
        /*aa2c*/ 	.word	0x0002ab50


	//   ....[93]....
        /*aa30*/ 	.word	0x0002ab60


	//   ....[94]....
        /*aa34*/ 	.word	0x0002ab80


	//   ....[95]....
        /*aa38*/ 	.word	0x0002ab90


	//   ....[96]....
        /*aa3c*/ 	.word	0x0002abb0


	//   ....[97]....
        /*aa40*/ 	.word	0x0002abc0


	//   ....[98]....
        /*aa44*/ 	.word	0x0002abe0


	//   ....[99]....
        /*aa48*/ 	.word	0x0002abf0


	//   ....[100]....
        /*aa4c*/ 	.word	0x0002ac10


	//   ....[101]....
        /*aa50*/ 	.word	0x0002ac20


	//   ....[102]....
        /*aa54*/ 	.word	0x0002ac40


	//   ....[103]....
        /*aa58*/ 	.word	0x0002ac50


	//   ....[104]....
        /*aa5c*/ 	.word	0x0002ac70


	//   ....[105]....
        /*aa60*/ 	.word	0x0002ac80


	//   ....[106]....
        /*aa64*/ 	.word	0x0002aca0


	//   ....[107]....
        /*aa68*/ 	.word	0x0002acb0


	//   ....[108]....
        /*aa6c*/ 	.word	0x0002ace0


	//   ....[109]....
        /*aa70*/ 	.word	0x0002acf0


	//   ....[110]....
        /*aa74*/ 	.word	0x0002ad00


	//   ....[111]....
        /*aa78*/ 	.word	0x0002ad10


	//   ....[112]....
        /*aa7c*/ 	.word	0x0002ad20


	//   ....[113]....
        /*aa80*/ 	.word	0x0002ad30


	//   ....[114]....
        /*aa84*/ 	.word	0x0002ad60


	//   ....[115]....
        /*aa88*/ 	.word	0x0002ad70


	//   ....[116]....
        /*aa8c*/ 	.word	0x0002ad90


	//   ....[117]....
        /*aa90*/ 	.word	0x0002ada0


	//   ....[118]....
        /*aa94*/ 	.word	0x0002adc0


	//   ....[119]....
        /*aa98*/ 	.word	0x0002add0


	//   ....[120]....
        /*aa9c*/ 	.word	0x0002adf0


	//   ....[121]....
        /*aaa0*/ 	.word	0x0002ae00


	//   ....[122]....
        /*aaa4*/ 	.word	0x0002ae20


	//   ....[123]....
        /*aaa8*/ 	.word	0x0002ae30


	//   ....[124]....
        /*aaac*/ 	.word	0x0002ae50


	//   ....[125]....
        /*aab0*/ 	.word	0x0002ae60


	//   ....[126]....
        /*aab4*/ 	.word	0x0002ae80


	//   ....[127]....
        /*aab8*/ 	.word	0x0002ae90


	//   ....[128]....
        /*aabc*/ 	.word	0x0002aeb0


	//   ....[129]....
        /*aac0*/ 	.word	0x0002aec0


	//   ....[130]....
        /*aac4*/ 	.word	0x0002aee0


	//   ....[131]....
        /*aac8*/ 	.word	0x0002aef0


	//   ....[132]....
        /*aacc*/ 	.word	0x0002af10


	//   ....[133]....
        /*aad0*/ 	.word	0x0002af20


	//   ....[134]....
        /*aad4*/ 	.word	0x0002af40


	//   ....[135]....
        /*aad8*/ 	.word	0x0002af50


	//   ....[136]....
        /*aadc*/ 	.word	0x0002af70


	//   ....[137]....
        /*aae0*/ 	.word	0x0002af80


	//   ....[138]....
        /*aae4*/ 	.word	0x0002afa0


	//   ....[139]....
        /*aae8*/ 	.word	0x0002afb0


	//   ....[140]....
        /*aaec*/ 	.word	0x0002afd0


	//   ....[141]....
        /*aaf0*/ 	.word	0x0002afe0


	//   ....[142]....
        /*aaf4*/ 	.word	0x0002b000


	//   ....[143]....
        /*aaf8*/ 	.word	0x0002b010


	//   ....[144]....
        /*aafc*/ 	.word	0x0002b030


	//   ....[145]....
        /*ab00*/ 	.word	0x0002b040


	//   ....[146]....
        /*ab04*/ 	.word	0x0002b060


	//   ....[147]....
        /*ab08*/ 	.word	0x0002b070


	//   ....[148]....
        /*ab0c*/ 	.word	0x0002b090


	//   ....[149]....
        /*ab10*/ 	.word	0x0002b0a0


	//   ....[150]....
        /*ab14*/ 	.word	0x0002b0c0


	//   ....[151]....
        /*ab18*/ 	.word	0x0002b0d0


	//   ....[152]....
        /*ab1c*/ 	.word	0x0002b0f0


	//   ....[153]....
        /*ab20*/ 	.word	0x0002b100


	//   ....[154]....
        /*ab24*/ 	.word	0x0002b120


	//   ....[155]....
        /*ab28*/ 	.word	0x0002b130


	//   ....[156]....
        /*ab2c*/ 	.word	0x0002b150


	//   ....[157]....
        /*ab30*/ 	.word	0x0002b160


	//   ....[158]....
        /*ab34*/ 	.word	0x0002b180


	//   ....[159]....
        /*ab38*/ 	.word	0x0002b190


	//   ....[160]....
        /*ab3c*/ 	.word	0x0002b1b0


	//   ....[161]....
        /*ab40*/ 	.word	0x0002b1c0


	//   ....[162]....
        /*ab44*/ 	.word	0x0002b1e0


	//   ....[163]....
        /*ab48*/ 	.word	0x0002b1f0


	//   ....[164]....
        /*ab4c*/ 	.word	0x0002b210


	//   ....[165]....
        /*ab50*/ 	.word	0x0002b220


	//   ....[166]....
        /*ab54*/ 	.word	0x0002b240


	//   ....[167]....
        /*ab58*/ 	.word	0x0002b250


	//   ....[168]....
        /*ab5c*/ 	.word	0x0002b270


	//   ....[169]....
        /*ab60*/ 	.word	0x0002b280


	//   ....[170]....
        /*ab64*/ 	.word	0x0002b2a0


	//   ....[171]....
        /*ab68*/ 	.word	0x0002b2b0


	//   ....[172]....
        /*ab6c*/ 	.word	0x0002b2d0


	//   ....[173]....
        /*ab70*/ 	.word	0x0002b2e0


	//   ....[174]....
        /*ab74*/ 	.word	0x0002b300


	//   ....[175]....
        /*ab78*/ 	.word	0x0002b310


	//   ....[176]....
        /*ab7c*/ 	.word	0x0002b330


	//   ....[177]....
        /*ab80*/ 	.word	0x0002b340


	//   ....[178]....
        /*ab84*/ 	.word	0x0002b360


	//   ....[179]....
        /*ab88*/ 	.word	0x0002b370


	//   ....[180]....
        /*ab8c*/ 	.word	0x0002b390


	//   ....[181]....
        /*ab90*/ 	.word	0x0002b3a0


	//   ....[182]....
        /*ab94*/ 	.word	0x0002b3c0


	//   ....[183]....
        /*ab98*/ 	.word	0x0002b3d0


	//   ....[184]....
        /*ab9c*/ 	.word	0x0002b3f0


	//   ....[185]....
        /*aba0*/ 	.word	0x0002b400


	//   ....[186]....
        /*aba4*/ 	.word	0x0002b420


	//   ....[187]....
        /*aba8*/ 	.word	0x0002b430


	//   ....[188]....
        /*abac*/ 	.word	0x0002b450


	//   ....[189]....
        /*abb0*/ 	.word	0x0002b460


	//   ....[190]....
        /*abb4*/ 	.word	0x0002b480


	//   ....[191]....
        /*abb8*/ 	.word	0x0002b490


	//   ....[192]....
        /*abbc*/ 	.word	0x0002b4b0


	//   ....[193]....
        /*abc0*/ 	.word	0x0002b4c0


	//   ....[194]....
        /*abc4*/ 	.word	0x0002b4e0


	//   ....[195]....
        /*abc8*/ 	.word	0x0002b4f0


	//   ....[196]....
        /*abcc*/ 	.word	0x0002b510


	//   ....[197]....
        /*abd0*/ 	.word	0x0002b520


	//   ....[198]....
        /*abd4*/ 	.word	0x0002b540


	//   ....[199]....
        /*abd8*/ 	.word	0x0002b550


	//   ....[200]....
        /*abdc*/ 	.word	0x0002b5b0


	//   ....[201]....
        /*abe0*/ 	.word	0x0002b5c0


	//   ....[202]....
        /*abe4*/ 	.word	0x0002b5e0


	//   ....[203]....
        /*abe8*/ 	.word	0x0002b5f0


	//   ....[204]....
        /*abec*/ 	.word	0x0002b610


	//   ....[205]....
        /*abf0*/ 	.word	0x0002b620


	//   ....[206]....
        /*abf4*/ 	.word	0x0002b640


	//   ....[207]....
        /*abf8*/ 	.word	0x0002b650


	//   ....[208]....
        /*abfc*/ 	.word	0x0002b670


	//   ....[209]....
        /*ac00*/ 	.word	0x0002b680


	//   ....[210]....
        /*ac04*/ 	.word	0x0002b6a0


	//   ....[211]....
        /*ac08*/ 	.word	0x0002b6b0


	//   ....[212]....
        /*ac0c*/ 	.word	0x0002b6d0


	//   ....[213]....
        /*ac10*/ 	.word	0x0002b6e0


	//   ....[214]....
        /*ac14*/ 	.word	0x0002b700


	//   ....[215]....
        /*ac18*/ 	.word	0x0002b710


	//   ....[216]....
        /*ac1c*/ 	.word	0x0002b730


	//   ....[217]....
        /*ac20*/ 	.word	0x0002b740


	//   ....[218]....
        /*ac24*/ 	.word	0x0002b760


	//   ....[219]....
        /*ac28*/ 	.word	0x0002b770


	//   ....[220]....
        /*ac2c*/ 	.word	0x0002b790


	//   ....[221]....
        /*ac30*/ 	.word	0x0002b7a0


	//   ....[222]....
        /*ac34*/ 	.word	0x0002b7c0


	//   ....[223]....
        /*ac38*/ 	.word	0x0002b7d0


	//   ....[224]....
        /*ac3c*/ 	.word	0x0002b7f0


	//   ....[225]....
        /*ac40*/ 	.word	0x0002b800


	//   ....[226]....
        /*ac44*/ 	.word	0x0002b820


	//   ....[227]....
        /*ac48*/ 	.word	0x0002b830


	//   ....[228]....
        /*ac4c*/ 	.word	0x0002b850


	//   ....[229]....
        /*ac50*/ 	.word	0x0002b860


	//   ....[230]....
        /*ac54*/ 	.word	0x0002b880


	//   ....[231]....
        /*ac58*/ 	.word	0x0002b890


	//   ....[232]....
        /*ac5c*/ 	.word	0x0002b8b0


	//   ....[233]....
        /*ac60*/ 	.word	0x0002b8c0


	//   ....[234]....
        /*ac64*/ 	.word	0x0002b8e0


	//   ....[235]....
        /*ac68*/ 	.word	0x0002b8f0


	//   ....[236]....
        /*ac6c*/ 	.word	0x0002b910


	//   ....[237]....
        /*ac70*/ 	.word	0x0002b920


	//   ....[238]....
        /*ac74*/ 	.word	0x0002b940


	//   ....[239]....
        /*ac78*/ 	.word	0x0002b950


	//   ....[240]....
        /*ac7c*/ 	.word	0x0002b970


	//   ....[241]....
        /*ac80*/ 	.word	0x0002b980


	//   ....[242]....
        /*ac84*/ 	.word	0x0002b9a0


	//   ....[243]....
        /*ac88*/ 	.word	0x0002b9b0


	//   ....[244]....
        /*ac8c*/ 	.word	0x0002b9d0


	//   ....[245]....
        /*ac90*/ 	.word	0x0002b9e0


	//   ....[246]....
        /*ac94*/ 	.word	0x0002ba00


	//   ....[247]....
        /*ac98*/ 	.word	0x0002ba10


	//   ....[248]....
        /*ac9c*/ 	.word	0x0002ba30


	//   ....[249]....
        /*aca0*/ 	.word	0x0002ba40


	//   ....[250]....
        /*aca4*/ 	.word	0x0002ba60


	//   ....[251]....
        /*aca8*/ 	.word	0x0002ba70


	//   ....[252]....
        /*acac*/ 	.word	0x0002ba90


	//   ....[253]....
        /*acb0*/ 	.word	0x0002baa0


	//   ....[254]....
        /*acb4*/ 	.word	0x0002bac0


	//   ....[255]....
        /*acb8*/ 	.word	0x0002bad0


	//   ....[0]....
        /*acbc*/ 	.word	0x00034ca0


	//   ....[1]....
        /*acc0*/ 	.word	0x00034cc0


	//   ....[2]....
        /*acc4*/ 	.word	0x00034d00


	//   ....[3]....
        /*acc8*/ 	.word	0x00034d30


	//   ....[4]....
        /*accc*/ 	.word	0x00034d40


	//   ....[5]....
        /*acd0*/ 	.word	0x00034d50


	//   ....[6]....
        /*acd4*/ 	.word	0x00034d70


	//   ....[7]....
        /*acd8*/ 	.word	0x00034d80


	//   ....[8]....
        /*acdc*/ 	.word	0x00034db0


	//   ....[9]....
        /*ace0*/ 	.word	0x00034dc0


	//   ....[10]....
        /*ace4*/ 	.word	0x00034de0


	//   ....[11]....
        /*ace8*/ 	.word	0x00034df0


	//   ....[12]....
        /*acec*/ 	.word	0x00034e10


	//   ....[13]....
        /*acf0*/ 	.word	0x00034e20


	//   ....[14]....
        /*acf4*/ 	.word	0x00034e40


	//   ....[15]....
        /*acf8*/ 	.word	0x00034e50


	//   ....[16]....
        /*acfc*/ 	.word	0x00034e70


	//   ....[17]....
        /*ad00*/ 	.word	0x00034e80


	//   ....[18]....
        /*ad04*/ 	.word	0x00034ea0


	//   ....[19]....
        /*ad08*/ 	.word	0x00034eb0


	//   ....[20]....
        /*ad0c*/ 	.word	0x00034ed0


	//   ....[21]....
        /*ad10*/ 	.word	0x00034ee0


	//   ....[22]....
        /*ad14*/ 	.word	0x00034f00


	//   ....[23]....
        /*ad18*/ 	.word	0x00034f10


	//   ....[24]....
        /*ad1c*/ 	.word	0x00034f30


	//   ....[25]....
        /*ad20*/ 	.word	0x00034f40


	//   ....[26]....
        /*ad24*/ 	.word	0x00034f60


	//   ....[27]....
        /*ad28*/ 	.word	0x00034f70


	//   ....[28]....
        /*ad2c*/ 	.word	0x00034f90


	//   ....[29]....
        /*ad30*/ 	.word	0x00034fa0


	//   ....[30]....
        /*ad34*/ 	.word	0x00034fc0


	//   ....[31]....
        /*ad38*/ 	.word	0x00034fd0


	//   ....[32]....
        /*ad3c*/ 	.word	0x00034ff0


	//   ....[33]....
        /*ad40*/ 	.word	0x00035000


	//   ....[34]....
        /*ad44*/ 	.word	0x00035020


	//   ....[35]....
        /*ad48*/ 	.word	0x00035030


	//   ....[36]....
        /*ad4c*/ 	.word	0x00035050


	//   ....[37]....
        /*ad50*/ 	.word	0x00035060


	//   ....[38]....
        /*ad54*/ 	.word	0x00035080


	//   ....[39]....
        /*ad58*/ 	.word	0x00035090


	//   ....[40]....
        /*ad5c*/ 	.word	0x000350b0


	//   ....[41]....
        /*ad60*/ 	.word	0x000350c0


	//   ....[42]....
        /*ad64*/ 	.word	0x000350e0


	//   ....[43]....
        /*ad68*/ 	.word	0x000350f0


	//   ....[44]....
        /*ad6c*/ 	.word	0x00035110


	//   ....[45]....
        /*ad70*/ 	.word	0x00035120


	//   ....[46]....
        /*ad74*/ 	.word	0x00035140


	//   ....[47]....
        /*ad78*/ 	.word	0x00035150


	//   ....[48]....
        /*ad7c*/ 	.word	0x00035170


	//   ....[49]....
        /*ad80*/ 	.word	0x00035180


	//   ....[50]....
        /*ad84*/ 	.word	0x000351a0


	//   ....[51]....
        /*ad88*/ 	.word	0x000351b0


	//   ....[52]....
        /*ad8c*/ 	.word	0x000351d0


	//   ....[53]....
        /*ad90*/ 	.word	0x000351e0


	//   ....[54]....
        /*ad94*/ 	.word	0x00035200


	//   ....[55]....
        /*ad98*/ 	.word	0x00035210


	//   ....[56]....
        /*ad9c*/ 	.word	0x00035230


	//   ....[57]....
        /*ada0*/ 	.word	0x00035240


	//   ....[58]....
        /*ada4*/ 	.word	0x00035260


	//   ....[59]....
        /*ada8*/ 	.word	0x00035270


	//   ....[60]....
        /*adac*/ 	.word	0x00035290


	//   ....[61]....
        /*adb0*/ 	.word	0x000352a0


	//   ....[62]....
        /*adb4*/ 	.word	0x000352c0


	//   ....[63]....
        /*adb8*/ 	.word	0x000352d0


	//   ....[64]....
        /*adbc*/ 	.word	0x000352f0


	//   ....[65]....
        /*adc0*/ 	.word	0x00035300


	//   ....[66]....
        /*adc4*/ 	.word	0x00035320


	//   ....[67]....
        /*adc8*/ 	.word	0x00035330


	//   ....[68]....
        /*adcc*/ 	.word	0x00035350


	//   ....[69]....
        /*add0*/ 	.word	0x00035360


	//   ....[70]....
        /*add4*/ 	.word	0x00035380


	//   ....[71]....
        /*add8*/ 	.word	0x00035390


	//   ....[72]....
        /*addc*/ 	.word	0x000353b0


	//   ....[73]....
        /*ade0*/ 	.word	0x000353c0


	//   ....[74]....
        /*ade4*/ 	.word	0x000353e0


	//   ....[75]....
        /*ade8*/ 	.word	0x000353f0


	//   ....[76]....
        /*adec*/ 	.word	0x00035410


	//   ....[77]....
        /*adf0*/ 	.word	0x00035420


	//   ....[78]....
        /*adf4*/ 	.word	0x00035440


	//   ....[79]....
        /*adf8*/ 	.word	0x00035450


	//   ....[80]....
        /*adfc*/ 	.word	0x00035470


	//   ....[81]....
        /*ae00*/ 	.word	0x00035480


	//   ....[82]....
        /*ae04*/ 	.word	0x000354a0


	//   ....[83]....
        /*ae08*/ 	.word	0x000354b0


	//   ....[84]....
        /*ae0c*/ 	.word	0x000354d0


	//   ....[85]....
        /*ae10*/ 	.word	0x000354e0


	//   ....[86]....
        /*ae14*/ 	.word	0x00035500


	//   ....[87]....
        /*ae18*/ 	.word	0x00035510


	//   ....[88]....
        /*ae1c*/ 	.word	0x00035530


	//   ....[89]....
        /*ae20*/ 	.word	0x00035540


	//   ....[90]....
        /*ae24*/ 	.word	0x00035560


	//   ....[91]....
        /*ae28*/ 	.word	0x00035570


	//   ....[92]....
        /*ae2c*/ 	.word	0x00035590


	//   ....[93]....
        /*ae30*/ 	.word	0x000355a0


	//   ....[94]....
        /*ae34*/ 	.word	0x000355c0


	//   ....[95]....
        /*ae38*/ 	.word	0x000355d0


	//   ....[96]....
        /*ae3c*/ 	.word	0x000355f0


	//   ....[97]....
        /*ae40*/ 	.word	0x00035600


	//   ....[98]....
        /*ae44*/ 	.word	0x00035620


	//   ....[99]....
        /*ae48*/ 	.word	0x00035630


	//   ....[100]....
        /*ae4c*/ 	.word	0x00035650


	//   ....[101]....
        /*ae50*/ 	.word	0x00035660


	//   ....[102]....
        /*ae54*/ 	.word	0x00035680


	//   ....[103]....
        /*ae58*/ 	.word	0x00035690


	//   ....[104]....
        /*ae5c*/ 	.word	0x000356b0


	//   ....[105]....
        /*ae60*/ 	.word	0x000356c0


	//   ....[106]....
        /*ae64*/ 	.word	0x000356e0


	//   ....[107]....
        /*ae68*/ 	.word	0x000356f0


	//   ....[108]....
        /*ae6c*/ 	.word	0x00035720


	//   ....[109]....
        /*ae70*/ 	.word	0x00035730


	//   ....[110]....
        /*ae74*/ 	.word	0x00035740


	//   ....[111]....
        /*ae78*/ 	.word	0x00035750


	//   ....[112]....
        /*ae7c*/ 	.word	0x00035760


	//   ....[113]....
        /*ae80*/ 	.word	0x00035770


	//   ....[114]....
        /*ae84*/ 	.word	0x000357a0


	//   ....[115]....
        /*ae88*/ 	.word	0x000357b0


	//   ....[116]....
        /*ae8c*/ 	.word	0x000357d0


	//   ....[117]....
        /*ae90*/ 	.word	0x000357e0


	//   ....[118]....
        /*ae94*/ 	.word	0x00035800


	//   ....[119]....
        /*ae98*/ 	.word	0x00035810


	//   ....[120]....
        /*ae9c*/ 	.word	0x00035830


	//   ....[121]....
        /*aea0*/ 	.word	0x00035840


	//   ....[122]....
        /*aea4*/ 	.word	0x00035860


	//   ....[123]....
        /*aea8*/ 	.word	0x00035870


	//   ....[124]....
        /*aeac*/ 	.word	0x00035890


	//   ....[125]....
        /*aeb0*/ 	.word	0x000358a0


	//   ....[126]....
        /*aeb4*/ 	.word	0x000358c0


	//   ....[127]....
        /*aeb8*/ 	.word	0x000358d0


	//   ....[128]....
        /*aebc*/ 	.word	0x000358f0


	//   ....[129]....
        /*aec0*/ 	.word	0x00035900


	//   ....[130]....
        /*aec4*/ 	.word	0x00035920


	//   ....[131]....
        /*aec8*/ 	.word	0x00035930


	//   ....[132]....
        /*aecc*/ 	.word	0x00035950


	//   ....[133]....
        /*aed0*/ 	.word	0x00035960


	//   ....[134]....
        /*aed4*/ 	.word	0x00035980


	//   ....[135]....
        /*aed8*/ 	.word	0x00035990


	//   ....[136]....
        /*aedc*/ 	.word	0x000359b0


	//   ....[137]....
        /*aee0*/ 	.word	0x000359c0


	//   ....[138]....
        /*aee4*/ 	.word	0x000359e0


	//   ....[139]....
        /*aee8*/ 	.word	0x000359f0


	//   ....[140]....
        /*aeec*/ 	.word	0x00035a10


	//   ....[141]....
        /*aef0*/ 	.word	0x00035a20


	//   ....[142]....
        /*aef4*/ 	.word	0x00035a40


	//   ....[143]....
        /*aef8*/ 	.word	0x00035a50


	//   ....[144]....
        /*aefc*/ 	.word	0x00035a70


	//   ....[145]....
        /*af00*/ 	.word	0x00035a80


	//   ....[146]....
        /*af04*/ 	.word	0x00035aa0


	//   ....[147]....
        /*af08*/ 	.word	0x00035ab0


	//   ....[148]....
        /*af0c*/ 	.word	0x00035ad0


	//   ....[149]....
        /*af10*/ 	.word	0x00035ae0


	//   ....[150]....
        /*af14*/ 	.word	0x00035b00


	//   ....[151]....
        /*af18*/ 	.word	0x00035b10


	//   ....[152]....
        /*af1c*/ 	.word	0x00035b30


	//   ....[153]....
        /*af20*/ 	.word	0x00035b40


	//   ....[154]....
        /*af24*/ 	.word	0x00035b60


	//   ....[155]....
        /*af28*/ 	.word	0x00035b70


	//   ....[156]....
        /*af2c*/ 	.word	0x00035b90


	//   ....[157]....
        /*af30*/ 	.word	0x00035ba0


	//   ....[158]....
        /*af34*/ 	.word	0x00035bc0


	//   ....[159]....
        /*af38*/ 	.word	0x00035bd0


	//   ....[160]....
        /*af3c*/ 	.word	0x00035bf0


	//   ....[161]....
        /*af40*/ 	.word	0x00035c00


	//   ....[162]....
        /*af44*/ 	.word	0x00035c20


	//   ....[163]....
        /*af48*/ 	.word	0x00035c30


	//   ....[164]....
        /*af4c*/ 	.word	0x00035c50


	//   ....[165]....
        /*af50*/ 	.word	0x00035c60


	//   ....[166]....
        /*af54*/ 	.word	0x00035c80


	//   ....[167]....
        /*af58*/ 	.word	0x00035c90


	//   ....[168]....
        /*af5c*/ 	.word	0x00035cb0


	//   ....[169]....
        /*af60*/ 	.word	0x00035cc0


	//   ....[170]....
        /*af64*/ 	.word	0x00035ce0


	//   ....[171]....
        /*af68*/ 	.word	0x00035cf0


	//   ....[172]....
        /*af6c*/ 	.word	0x00035d10


	//   ....[173]....
        /*af70*/ 	.word	0x00035d20


	//   ....[174]....
        /*af74*/ 	.word	0x00035d40


	//   ....[175]....
        /*af78*/ 	.word	0x00035d50


	//   ....[176]....
        /*af7c*/ 	.word	0x00035d70


	//   ....[177]....
        /*af80*/ 	.word	0x00035d80


	//   ....[178]....
        /*af84*/ 	.word	0x00035da0


	//   ....[179]....
        /*af88*/ 	.word	0x00035db0


	//   ....[180]....
        /*af8c*/ 	.word	0x00035dd0


	//   ....[181]....
        /*af90*/ 	.word	0x00035de0


	//   ....[182]....
        /*af94*/ 	.word	0x00035e00


	//   ....[183]....
        /*af98*/ 	.word	0x00035e10


	//   ....[184]....
        /*af9c*/ 	.word	0x00035e30


	//   ....[185]....
        /*afa0*/ 	.word	0x00035e40


	//   ....[186]....
        /*afa4*/ 	.word	0x00035e60


	//   ....[187]....
        /*afa8*/ 	.word	0x00035e70


	//   ....[188]....
        /*afac*/ 	.word	0x00035e90


	//   ....[189]....
        /*afb0*/ 	.word	0x00035ea0


	//   ....[190]....
        /*afb4*/ 	.word	0x00035ec0


	//   ....[191]....
        /*afb8*/ 	.word	0x00035ed0


	//   ....[192]....
        /*afbc*/ 	.word	0x00035ef0


	//   ....[193]....
        /*afc0*/ 	.word	0x00035f00


	//   ....[194]....
        /*afc4*/ 	.word	0x00035f20


	//   ....[195]....
        /*afc8*/ 	.word	0x00035f30


	//   ....[196]....
        /*afcc*/ 	.word	0x00035f50


	//   ....[197]....
        /*afd0*/ 	.word	0x00035f60


	//   ....[198]....
        /*afd4*/ 	.word	0x00035f80


	//   ....[199]....
        /*afd8*/ 	.word	0x00035f90


	//   ....[200]....
        /*afdc*/ 	.word	0x00035ff0


	//   ....[201]....
        /*afe0*/ 	.word	0x00036000


	//   ....[202]....
        /*afe4*/ 	.word	0x00036020


	//   ....[203]....
        /*afe8*/ 	.word	0x00036030


	//   ....[204]....
        /*afec*/ 	.word	0x00036050


	//   ....[205]....
        /*aff0*/ 	.word	0x00036060


	//   ....[206]....
        /*aff4*/ 	.word	0x00036080


	//   ....[207]....
        /*aff8*/ 	.word	0x00036090


	//   ....[208]....
        /*affc*/ 	.word	0x000360b0


	//   ....[209]....
        /*b000*/ 	.word	0x000360c0


	//   ....[210]....
        /*b004*/ 	.word	0x000360e0


	//   ....[211]....
        /*b008*/ 	.word	0x000360f0


	//   ....[212]....
        /*b00c*/ 	.word	0x00036110


	//   ....[213]....
        /*b010*/ 	.word	0x00036120


	//   ....[214]....
        /*b014*/ 	.word	0x00036140


	//   ....[215]....
        /*b018*/ 	.word	0x00036150


	//   ....[216]....
        /*b01c*/ 	.word	0x00036170


	//   ....[217]....
        /*b020*/ 	.word	0x00036180


	//   ....[218]....
        /*b024*/ 	.word	0x000361a0


	//   ....[219]....
        /*b028*/ 	.word	0x000361b0


	//   ....[220]....
        /*b02c*/ 	.word	0x000361d0


	//   ....[221]....
        /*b030*/ 	.word	0x000361e0


	//   ....[222]....
        /*b034*/ 	.word	0x00036200


	//   ....[223]....
        /*b038*/ 	.word	0x00036210


	//   ....[224]....
        /*b03c*/ 	.word	0x00036230


	//   ....[225]....
        /*b040*/ 	.word	0x00036240


	//   ....[226]....
        /*b044*/ 	.word	0x00036260


	//   ....[227]....
        /*b048*/ 	.word	0x00036270


	//   ....[228]....
        /*b04c*/ 	.word	0x00036290


	//   ....[229]....
        /*b050*/ 	.word	0x000362a0


	//   ....[230]....
        /*b054*/ 	.word	0x000362c0


	//   ....[231]....
        /*b058*/ 	.word	0x000362d0


	//   ....[232]....
        /*b05c*/ 	.word	0x000362f0


	//   ....[233]....
        /*b060*/ 	.word	0x00036300


	//   ....[234]....
        /*b064*/ 	.word	0x00036320


	//   ....[235]....
        /*b068*/ 	.word	0x00036330


	//   ....[236]....
        /*b06c*/ 	.word	0x00036350


	//   ....[237]....
        /*b070*/ 	.word	0x00036360


	//   ....[238]....
        /*b074*/ 	.word	0x00036380


	//   ....[239]....
        /*b078*/ 	.word	0x00036390


	//   ....[240]....
        /*b07c*/ 	.word	0x000363b0


	//   ....[241]....
        /*b080*/ 	.word	0x000363c0


	//   ....[242]....
        /*b084*/ 	.word	0x000363e0


	//   ....[243]....
        /*b088*/ 	.word	0x000363f0


	//   ....[244]....
        /*b08c*/ 	.word	0x00036410


	//   ....[245]....
        /*b090*/ 	.word	0x00036420


	//   ....[246]....
        /*b094*/ 	.word	0x00036440


	//   ....[247]....
        /*b098*/ 	.word	0x00036450


	//   ....[248]....
        /*b09c*/ 	.word	0x00036470


	//   ....[249]....
        /*b0a0*/ 	.word	0x00036480


	//   ....[250]....
        /*b0a4*/ 	.word	0x000364a0


	//   ....[251]....
        /*b0a8*/ 	.word	0x000364b0


	//   ....[252]....
        /*b0ac*/ 	.word	0x000364d0


	//   ....[253]....
        /*b0b0*/ 	.word	0x000364e0


	//   ....[254]....
        /*b0b4*/ 	.word	0x00036500


	//   ....[255]....
        /*b0b8*/ 	.word	0x00036510


	//   ....[0]....
        /*b0bc*/ 	.word	0x0003f6e0


	//   ....[1]....
        /*b0c0*/ 	.word	0x0003f700


	//   ....[2]....
        /*b0c4*/ 	.word	0x0003f740


	//   ....[3]....
        /*b0c8*/ 	.word	0x0003f770


	//   ....[4]....
        /*b0cc*/ 	.word	0x0003f780


	//   ....[5]....
        /*b0d0*/ 	.word	0x0003f790


	//   ....[6]....
        /*b0d4*/ 	.word	0x0003f7b0


	//   ....[7]....
        /*b0d8*/ 	.word	0x0003f7c0


	//   ....[8]....
        /*b0dc*/ 	.word	0x0003f7f0


	//   ....[9]....
        /*b0e0*/ 	.word	0x0003f800


	//   ....[10]....
        /*b0e4*/ 	.word	0x0003f820


	//   ....[11]....
        /*b0e8*/ 	.word	0x0003f830


	//   ....[12]....
        /*b0ec*/ 	.word	0x0003f850


	//   ....[13]....
        /*b0f0*/ 	.word	0x0003f860


	//   ....[14]....
        /*b0f4*/ 	.word	0x0003f880


	//   ....[15]....
        /*b0f8*/ 	.word	0x0003f890


	//   ....[16]....
        /*b0fc*/ 	.word	0x0003f8b0


	//   ....[17]....
        /*b100*/ 	.word	0x0003f8c0


	//   ....[18]....
        /*b104*/ 	.word	0x0003f8e0


	//   ....[19]....
        /*b108*/ 	.word	0x0003f8f0


	//   ....[20]....
        /*b10c*/ 	.word	0x0003f910


	//   ....[21]....
        /*b110*/ 	.word	0x0003f920


	//   ....[22]....
        /*b114*/ 	.word	0x0003f940


	//   ....[23]....
        /*b118*/ 	.word	0x0003f950


	//   ....[24]....
        /*b11c*/ 	.word	0x0003f970


	//   ....[25]....
        /*b120*/ 	.word	0x0003f980


	//   ....[26]....
        /*b124*/ 	.word	0x0003f9a0


	//   ....[27]....
        /*b128*/ 	.word	0x0003f9b0


	//   ....[28]....
        /*b12c*/ 	.word	0x0003f9d0


	//   ....[29]....
        /*b130*/ 	.word	0x0003f9e0


	//   ....[30]....
        /*b134*/ 	.word	0x0003fa00


	//   ....[31]....
        /*b138*/ 	.word	0x0003fa10


	//   ....[32]....
        /*b13c*/ 	.word	0x0003fa30


	//   ....[33]....
        /*b140*/ 	.word	0x0003fa40


	//   ....[34]....
        /*b144*/ 	.word	0x0003fa60


	//   ....[35]....
        /*b148*/ 	.word	0x0003fa70


	//   ....[36]....
        /*b14c*/ 	.word	0x0003fa90


	//   ....[37]....
        /*b150*/ 	.word	0x0003faa0


	//   ....[38]....
        /*b154*/ 	.word	0x0003fac0


	//   ....[39]....
        /*b158*/ 	.word	0x0003fad0


	//   ....[40]....
        /*b15c*/ 	.word	0x0003faf0


	//   ....[41]....
        /*b160*/ 	.word	0x0003fb00


	//   ....[42]....
        /*b164*/ 	.word	0x0003fb20


	//   ....[43]....
        /*b168*/ 	.word	0x0003fb30


	//   ....[44]....
        /*b16c*/ 	.word	0x0003fb50


	//   ....[45]....
        /*b170*/ 	.word	0x0003fb60


	//   ....[46]....
        /*b174*/ 	.word	0x0003fb80


	//   ....[47]....
        /*b178*/ 	.word	0x0003fb90


	//   ....[48]....
        /*b17c*/ 	.word	0x0003fbb0


	//   ....[49]....
        /*b180*/ 	.word	0x0003fbc0


	//   ....[50]....
        /*b184*/ 	.word	0x0003fbe0


	//   ....[51]....
        /*b188*/ 	.word	0x0003fbf0


	//   ....[52]....
        /*b18c*/ 	.word	0x0003fc10


	//   ....[53]....
        /*b190*/ 	.word	0x0003fc20


	//   ....[54]....
        /*b194*/ 	.word	0x0003fc40


	//   ....[55]....
        /*b198*/ 	.word	0x0003fc50


	//   ....[56]....
        /*b19c*/ 	.word	0x0003fc70


	//   ....[57]....
        /*b1a0*/ 	.word	0x0003fc80


	//   ....[58]....
        /*b1a4*/ 	.word	0x0003fca0


	//   ....[59]....
        /*b1a8*/ 	.word	0x0003fcb0


	//   ....[60]....
        /*b1ac*/ 	.word	0x0003fcd0


	//   ....[61]....
        /*b1b0*/ 	.word	0x0003fce0


	//   ....[62]....
        /*b1b4*/ 	.word	0x0003fd00


	//   ....[63]....
        /*b1b8*/ 	.word	0x0003fd10


	//   ....[64]....
        /*b1bc*/ 	.word	0x0003fd30


	//   ....[65]....
        /*b1c0*/ 	.word	0x0003fd40


	//   ....[66]....
        /*b1c4*/ 	.word	0x0003fd60


	//   ....[67]....
        /*b1c8*/ 	.word	0x0003fd70


	//   ....[68]....
        /*b1cc*/ 	.word	0x0003fd90


	//   ....[69]....
        /*b1d0*/ 	.word	0x0003fda0


	//   ....[70]....
        /*b1d4*/ 	.word	0x0003fdc0


	//   ....[71]....
        /*b1d8*/ 	.word	0x0003fdd0


	//   ....[72]....
        /*b1dc*/ 	.word	0x0003fdf0


	//   ....[73]....
        /*b1e0*/ 	.word	0x0003fe00


	//   ....[74]....
        /*b1e4*/ 	.word	0x0003fe20


	//   ....[75]....
        /*b1e8*/ 	.word	0x0003fe30


	//   ....[76]....
        /*b1ec*/ 	.word	0x0003fe50


	//   ....[77]....
        /*b1f0*/ 	.word	0x0003fe60


	//   ....[78]....
        /*b1f4*/ 	.word	0x0003fe80


	//   ....[79]....
        /*b1f8*/ 	.word	0x0003fe90


	//   ....[80]....
        /*b1fc*/ 	.word	0x0003feb0


	//   ....[81]....
        /*b200*/ 	.word	0x0003fec0


	//   ....[82]....
        /*b204*/ 	.word	0x0003fee0


	//   ....[83]....
        /*b208*/ 	.word	0x0003fef0


	//   ....[84]....
        /*b20c*/ 	.word	0x0003ff10


	//   ....[85]....
        /*b210*/ 	.word	0x0003ff20


	//   ....[86]....
        /*b214*/ 	.word	0x0003ff40


	//   ....[87]....
        /*b218*/ 	.word	0x0003ff50


	//   ....[88]....
        /*b21c*/ 	.word	0x0003ff70


	//   ....[89]....
        /*b220*/ 	.word	0x0003ff80


	//   ....[90]....
        /*b224*/ 	.word	0x0003ffa0


	//   ....[91]....
        /*b228*/ 	.word	0x0003ffb0


	//   ....[92]....
        /*b22c*/ 	.word	0x0003ffd0


	//   ....[93]....
        /*b230*/ 	.word	0x0003ffe0


	//   ....[94]....
        /*b234*/ 	.word	0x00040000


	//   ....[95]....
        /*b238*/ 	.word	0x00040010


	//   ....[96]....
        /*b23c*/ 	.word	0x00040030


	//   ....[97]....
        /*b240*/ 	.word	0x00040040


	//   ....[98]....
        /*b244*/ 	.word	0x00040060


	//   ....[99]....
        /*b248*/ 	.word	0x00040070


	//   ....[100]....
        /*b24c*/ 	.word	0x00040090


	//   ....[101]....
        /*b250*/ 	.word	0x000400a0


	//   ....[102]....
        /*b254*/ 	.word	0x000400c0


	//   ....[103]....
        /*b258*/ 	.word	0x000400d0


	//   ....[104]....
        /*b25c*/ 	.word	0x000400f0


	//   ....[105]....
        /*b260*/ 	.word	0x00040100


	//   ....[106]....
        /*b264*/ 	.word	0x00040120


	//   ....[107]....
        /*b268*/ 	.word	0x00040130


	//   ....[108]....
        /*b26c*/ 	.word	0x00040160


	//   ....[109]....
        /*b270*/ 	.word	0x00040170


	//   ....[110]....
        /*b274*/ 	.word	0x00040180


	//   ....[111]....
        /*b278*/ 	.word	0x00040190


	//   ....[112]....
        /*b27c*/ 	.word	0x000401a0


	//   ....[113]....
        /*b280*/ 	.word	0x000401b0


	//   ....[114]....
        /*b284*/ 	.word	0x000401e0


	//   ....[115]....
        /*b288*/ 	.word	0x000401f0


	//   ....[116]....
        /*b28c*/ 	.word	0x00040210


	//   ....[117]....
        /*b290*/ 	.word	0x00040220


	//   ....[118]....
        /*b294*/ 	.word	0x00040240


	//   ....[119]....
        /*b298*/ 	.word	0x00040250


	//   ....[120]....
        /*b29c*/ 	.word	0x00040270


	//   ....[121]....
        /*b2a0*/ 	.word	0x00040280


	//   ....[122]....
        /*b2a4*/ 	.word	0x000402a0


	//   ....[123]....
        /*b2a8*/ 	.word	0x000402b0


	//   ....[124]....
        /*b2ac*/ 	.word	0x000402d0


	//   ....[125]....
        /*b2b0*/ 	.word	0x000402e0


	//   ....[126]....
        /*b2b4*/ 	.word	0x00040300


	//   ....[127]....
        /*b2b8*/ 	.word	0x00040310


	//   ....[128]....
        /*b2bc*/ 	.word	0x00040330


	//   ....[129]....
        /*b2c0*/ 	.word	0x00040340


	//   ....[130]....
        /*b2c4*/ 	.word	0x00040360


	//   ....[131]....
        /*b2c8*/ 	.word	0x00040370


	//   ....[132]....
        /*b2cc*/ 	.word	0x00040390


	//   ....[133]....
        /*b2d0*/ 	.word	0x000403a0


	//   ....[134]....
        /*b2d4*/ 	.word	0x000403c0


	//   ....[135]....
        /*b2d8*/ 	.word	0x000403d0


	//   ....[136]....
        /*b2dc*/ 	.word	0x000403f0


	//   ....[137]....
        /*b2e0*/ 	.word	0x00040400


	//   ....[138]....
        /*b2e4*/ 	.word	0x00040420


	//   ....[139]....
        /*b2e8*/ 	.word	0x00040430


	//   ....[140]....
        /*b2ec*/ 	.word	0x00040450


	//   ....[141]....
        /*b2f0*/ 	.word	0x00040460


	//   ....[142]....
        /*b2f4*/ 	.word	0x00040480


	//   ....[143]....
        /*b2f8*/ 	.word	0x00040490


	//   ....[144]....
        /*b2fc*/ 	.word	0x000404b0


	//   ....[145]....
        /*b300*/ 	.word	0x000404c0


	//   ....[146]....
        /*b304*/ 	.word	0x000404e0


	//   ....[147]....
        /*b308*/ 	.word	0x000404f0


	//   ....[148]....
        /*b30c*/ 	.word	0x00040510


	//   ....[149]....
        /*b310*/ 	.word	0x00040520


	//   ....[150]....
        /*b314*/ 	.word	0x00040540


	//   ....[151]....
        /*b318*/ 	.word	0x00040550


	//   ....[152]....
        /*b31c*/ 	.word	0x00040570


	//   ....[153]....
        /*b320*/ 	.word	0x00040580


	//   ....[154]....
        /*b324*/ 	.word	0x000405a0


	//   ....[155]....
        /*b328*/ 	.word	0x000405b0


	//   ....[156]....
        /*b32c*/ 	.word	0x000405d0


	//   ....[157]....
        /*b330*/ 	.word	0x000405e0


	//   ....[158]....
        /*b334*/ 	.word	0x00040600


	//   ....[159]....
        /*b338*/ 	.word	0x00040610


	//   ....[160]....
        /*b33c*/ 	.word	0x00040630


	//   ....[161]....
        /*b340*/ 	.word	0x00040640


	//   ....[162]....
        /*b344*/ 	.word	0x00040660


	//   ....[163]....
        /*b348*/ 	.word	0x00040670


	//   ....[164]....
        /*b34c*/ 	.word	0x00040690


	//   ....[165]....
        /*b350*/ 	.word	0x000406a0


	//   ....[166]....
        /*b354*/ 	.word	0x000406c0


	//   ....[167]....
        /*b358*/ 	.word	0x000406d0


	//   ....[168]....
        /*b35c*/ 	.word	0x000406f0


	//   ....[169]....
        /*b360*/ 	.word	0x00040700


	//   ....[170]....
        /*b364*/ 	.word	0x00040720


	//   ....[171]....
        /*b368*/ 	.word	0x00040730


	//   ....[172]....
        /*b36c*/ 	.word	0x00040750


	//   ....[173]....
        /*b370*/ 	.word	0x00040760


	//   ....[174]....
        /*b374*/ 	.word	0x00040780


	//   ....[175]....
        /*b378*/ 	.word	0x00040790


	//   ....[176]....
        /*b37c*/ 	.word	0x000407b0


	//   ....[177]....
        /*b380*/ 	.word	0x000407c0


	//   ....[178]....
        /*b384*/ 	.word	0x000407e0


	//   ....[179]....
        /*b388*/ 	.word	0x000407f0


	//   ....[180]....
        /*b38c*/ 	.word	0x00040810


	//   ....[181]....
        /*b390*/ 	.word	0x00040820


	//   ....[182]....
        /*b394*/ 	.word	0x00040840


	//   ....[183]....
        /*b398*/ 	.word	0x00040850


	//   ....[184]....
        /*b39c*/ 	.word	0x00040870


	//   ....[185]....
        /*b3a0*/ 	.word	0x00040880


	//   ....[186]....
        /*b3a4*/ 	.word	0x000408a0


	//   ....[187]....
        /*b3a8*/ 	.word	0x000408b0


	//   ....[188]....
        /*b3ac*/ 	.word	0x000408d0


	//   ....[189]....
        /*b3b0*/ 	.word	0x000408e0


	//   ....[190]....
        /*b3b4*/ 	.word	0x00040900


	//   ....[191]....
        /*b3b8*/ 	.word	0x00040910


	//   ....[192]....
        /*b3bc*/ 	.word	0x00040930


	//   ....[193]....
        /*b3c0*/ 	.word	0x00040940


	//   ....[194]....
        /*b3c4*/ 	.word	0x00040960


	//   ....[195]....
        /*b3c8*/ 	.word	0x00040970


	//   ....[196]....
        /*b3cc*/ 	.word	0x00040990


	//   ....[197]....
        /*b3d0*/ 	.word	0x000409a0


	//   ....[198]....
        /*b3d4*/ 	.word	0x000409c0


	//   ....[199]....
        /*b3d8*/ 	.word	0x000409d0


	//   ....[200]....
        /*b3dc*/ 	.word	0x00040a30


	//   ....[201]....
        /*b3e0*/ 	.word	0x00040a40


	//   ....[202]....
        /*b3e4*/ 	.word	0x00040a60


	//   ....[203]....
        /*b3e8*/ 	.word	0x00040a70


	//   ....[204]....
        /*b3ec*/ 	.word	0x00040a90


	//   ....[205]....
        /*b3f0*/ 	.word	0x00040aa0


	//   ....[206]....
        /*b3f4*/ 	.word	0x00040ac0


	//   ....[207]....
        /*b3f8*/ 	.word	0x00040ad0


	//   ....[208]....
        /*b3fc*/ 	.word	0x00040af0


	//   ....[209]....
        /*b400*/ 	.word	0x00040b00


	//   ....[210]....
        /*b404*/ 	.word	0x00040b20


	//   ....[211]....
        /*b408*/ 	.word	0x00040b30


	//   ....[212]....
        /*b40c*/ 	.word	0x00040b50


	//   ....[213]....
        /*b410*/ 	.word	0x00040b60


	//   ....[214]....
        /*b414*/ 	.word	0x00040b80


	//   ....[215]....
        /*b418*/ 	.word	0x00040b90


	//   ....[216]....
        /*b41c*/ 	.word	0x00040bb0


	//   ....[217]....
        /*b420*/ 	.word	0x00040bc0


	//   ....[218]....
        /*b424*/ 	.word	0x00040be0


	//   ....[219]....
        /*b428*/ 	.word	0x00040bf0


	//   ....[220]....
        /*b42c*/ 	.word	0x00040c10


	//   ....[221]....
        /*b430*/ 	.word	0x00040c20


	//   ....[222]....
        /*b434*/ 	.word	0x00040c40


	//   ....[223]....
        /*b438*/ 	.word	0x00040c50


	//   ....[224]....
        /*b43c*/ 	.word	0x00040c70


	//   ....[225]....
        /*b440*/ 	.word	0x00040c80


	//   ....[226]....
        /*b444*/ 	.word	0x00040ca0


	//   ....[227]....
        /*b448*/ 	.word	0x00040cb0


	//   ....[228]....
        /*b44c*/ 	.word	0x00040cd0


	//   ....[229]....
        /*b450*/ 	.word	0x00040ce0


	//   ....[230]....
        /*b454*/ 	.word	0x00040d00


	//   ....[231]....
        /*b458*/ 	.word	0x00040d10


	//   ....[232]....
        /*b45c*/ 	.word	0x00040d30


	//   ....[233]....
        /*b460*/ 	.word	0x00040d40


	//   ....[234]....
        /*b464*/ 	.word	0x00040d60


	//   ....[235]....
        /*b468*/ 	.word	0x00040d70


	//   ....[236]....
        /*b46c*/ 	.word	0x00040d90


	//   ....[237]....
        /*b470*/ 	.word	0x00040da0


	//   ....[238]....
        /*b474*/ 	.word	0x00040dc0


	//   ....[239]....
        /*b478*/ 	.word	0x00040dd0


	//   ....[240]....
        /*b47c*/ 	.word	0x00040df0


	//   ....[241]....
        /*b480*/ 	.word	0x00040e00


	//   ....[242]....
        /*b484*/ 	.word	0x00040e20


	//   ....[243]....
        /*b488*/ 	.word	0x00040e30


	//   ....[244]....
        /*b48c*/ 	.word	0x00040e50


	//   ....[245]....
        /*b490*/ 	.word	0x00040e60


	//   ....[246]....
        /*b494*/ 	.word	0x00040e80


	//   ....[247]....
        /*b498*/ 	.word	0x00040e90


	//   ....[248]....
        /*b49c*/ 	.word	0x00040eb0


	//   ....[249]....
        /*b4a0*/ 	.word	0x00040ec0


	//   ....[250]....
        /*b4a4*/ 	.word	0x00040ee0


	//   ....[251]....
        /*b4a8*/ 	.word	0x00040ef0


	//   ....[252]....
        /*b4ac*/ 	.word	0x00040f10


	//   ....[253]....
        /*b4b0*/ 	.word	0x00040f20


	//   ....[254]....
        /*b4b4*/ 	.word	0x00040f40


	//   ....[255]....
        /*b4b8*/ 	.word	0x00040f50


	//----- nvinfo : EIATTR_EXIT_INSTR_OFFSETS
	.align		4
.L_1138:
        /*b4bc*/ 	.byte	0x04, 0x1c
        /*b4be*/ 	.short	(.L_1140 - .L_1139)


	//   ....[0]....
.L_1139:
        /*b4c0*/ 	.word	0x000001b0


	//   ....[1]....
        /*b4c4*/ 	.word	0x0004e540


	//   ....[2]....
        /*b4c8*/ 	.word	0x0004e5d0


	//   ....[3]....
        /*b4cc*/ 	.word	0x0004e620


	//   ....[4]....
        /*b4d0*/ 	.word	0x0004e660


	//----- nvinfo : EIATTR_MAX_THREADS
	.align		4
.L_1140:
        /*b4d4*/ 	.byte	0x04, 0x05
        /*b4d6*/ 	.short	(.L_1142 - .L_1141)
.L_1141:
        /*b4d8*/ 	.word	0x00000020
        /*b4dc*/ 	.word	0x00000001
        /*b4e0*/ 	.word	0x00000001


	//----- nvinfo : EIATTR_CRS_STACK_SIZE
	.align		4
.L_1142:
        /*b4e4*/ 	.byte	0x04, 0x1e
        /*b4e6*/ 	.short	(.L_1144 - .L_1143)
.L_1143:
        /*b4e8*/ 	.word	0x00000000
.L_1144:


//--------------------- .nv.info._ZN17fastertransformer38beam_online_softmax_topk_stage2_kernelIfLi128ELi128EEEvPKfS2_PiPT_ii --------------------------
	.section	.nv.info._ZN17fastertransformer38beam_online_softmax_topk_stage2_kernelIfLi128ELi128EEEvPKfS2_PiPT_ii,"",@"SHT_CUDA_INFO"
	.sectionflags	@""
	.align	4


	//----- nvinfo : EIATTR_CUDA_API_VERSION
	.align		4
        /*0000*/ 	.byte	0x04, 0x37
        /*0002*/ 	.short	(.L_1146 - .L_1145)
.L_1145:
        /*0004*/ 	.word	0x00000082


	//----- nvinfo : EIATTR_SW2861232_WAR
	.align		4
.L_1146:
        /*0008*/ 	.byte	0x01, 0x35
	.zero		2


	//----- nvinfo : EIATTR_PARAM_CBANK
	.align		4
        /*000c*/ 	.byte	0x04, 0x0a
        /*000e*/ 	.short	(.L_1148 - .L_1147)
	.align		4
.L_1147:
        /*0010*/ 	.word	index@(.nv.constant0._ZN17fastertransformer38beam_online_softmax_topk_stage2_kernelIfLi128ELi128EEEvPKfS2_PiPT_ii)
        /*0014*/ 	.short	0x0160
        /*0016*/ 	.short	0x0028


	//----- nvinfo : EIATTR_CBANK_PARAM_SIZE
	.align		4
.L_1148:
        /*0018*/ 	.byte	0x03, 0x19
        /*001a*/ 	.short	0x0028


	//----- nvinfo : EIATTR_KPARAM_INFO
	.align		4
        /*001c*/ 	.byte	0x04, 0x17
        /*001e*/ 	.short	(.L_1150 - .L_1149)
.L_1149:
        /*0020*/ 	.word	0x00000000
        /*0024*/ 	.short	0x0005
        /*0026*/ 	.short	0x0024
        /*0028*/ 	.byte	0x00, 0xf0, 0x11, 0x00


	//----- nvinfo : EIATTR_KPARAM_INFO
	.align		4
.L_1150:
        /*002c*/ 	.byte	0x04, 0x17
        /*002e*/ 	.short	(.L_1152 - .L_1151)
.L_1151:
        /*0030*/ 	.word	0x00000000
        /*0034*/ 	.short	0x0004
        /*0036*/ 	.short	0x0020
        /*0038*/ 	.byte	0x00, 0xf0, 0x11, 0x00


	//----- nvinfo : EIATTR_KPARAM_INFO
	.align		4
.L_1152:
        /*003c*/ 	.byte	0x04, 0x17
        /*003e*/ 	.short	(.L_1154 - .L_1153)
.L_1153:
        /*0040*/ 	.word	0x00000000
        /*0044*/ 	.short	0x0003
        /*0046*/ 	.short	0x0018
        /*0048*/ 	.byte	0x00, 0xf0, 0x21, 0x00


	//----- nvinfo : EIATTR_KPARAM_INFO
	.align		4
.L_1154:
        /*004c*/ 	.byte	0x04, 0x17
        /*004e*/ 	.short	(.L_1156 - .L_1155)
.L_1155:
        /*0050*/ 	.word	0x00000000
        /*0054*/ 	.short	0x0002
        /*0056*/ 	.short	0x0010
        /*0058*/ 	.byte	0x00, 0xf0, 0x21, 0x00


	//----- nvinfo : EIATTR_KPARAM_INFO
	.align		4
.L_1156:
        /*005c*/ 	.byte	0x04, 0x17
        /*005e*/ 	.short	(.L_1158 - .L_1157)
.L_1157:
        /*0060*/ 	.word	0x00000000
        /*0064*/ 	.short	0x0001
        /*0066*/ 	.short	0x0008
        /*0068*/ 	.byte	0x00, 0xf0, 0x21, 0x00


	//----- nvinfo : EIATTR_KPARAM_INFO
	.align		4
.L_1158:
        /*006c*/ 	.byte	0x04, 0x17
        /*006e*/ 	.short	(.L_1160 - .L_1159)
.L_1159:
        /*0070*/ 	.word	0x00000000
        /*0074*/ 	.short	0x0000
        /*0076*/ 	.short	0x0000
        /*0078*/ 	.byte	0x00, 0xf0, 0x21, 0x00


	//----- nvinfo : EIATTR_MAXREG_COUNT
	.align		4
.L_1160:
        /*007c*/ 	.byte	0x03, 0x1b
        /*007e*/ 	.short	0x00ff


	//----- nvinfo : EIATTR_NUM_BARRIERS
	.align		4
        /*0080*/ 	.byte	0x02, 0x4c
        /*0082*/ 	.byte	0x01
	.zero		1


	//----- nvinfo : EIATTR_ANNOTATIONS
	.align		4
        /*0084*/ 	.byte	0x04, 0x55
        /*0086*/ 	.short	(.L_1162 - .L_1161)


	//   ....[0]....
.L_1161:
        /* <DEDUP_REMOVED lines=1969> */


	//----- nvinfo : EIATTR_MERCURY_ISA_VERSION
	.align		4
.L_1162:
        /*7b80*/ 	.byte	0x03, 0x5f
        /*7b82*/ 	.short	0x0000


	//----- nvinfo : EIATTR_COOP_GROUP_MASK_REGIDS
	.align		4
        /*7b84*/ 	.byte	0x04, 0x29
        /*7b86*/ 	.short	(.L_1164 - .L_1163)


	//   ....[0]....
.L_1163:
        /*7b88*/ 	.word	0xffffffff


	//   ....[1]....
        /*7b8c*/ 	.word	0xffffffff


	//   ....[2]....
        /*7b90*/ 	.word	0xffffffff


	//   ....[3]....
        /*7b94*/ 	.word	0xffffffff


	//   ....[4]....
        /*7b98*/ 	.word	0xffffffff


	//   ....[5]....
        /*7b9c*/ 	.word	0xffffffff


	//   ....[6]....
        /*7ba0*/ 	.word	0xffffffff


	//   ....[7]....
        /*7ba4*/ 	.word	0xffffffff


	//   ....[8]....
        /*7ba8*/ 	.word	0xffffffff


	//   ....[9]....
        /*7bac*/ 	.word	0xffffffff


	//   ....[10]....
        /*7bb0*/ 	.word	0xffffffff


	//   ....[11]....
        /*7bb4*/ 	.word	0xffffffff


	//   ....[12]....
        /*7bb8*/ 	.word	0xffffffff


	//   ....[13]....
        /*7bbc*/ 	.word	0xffffffff


	//   ....[14]....
        /*7bc0*/ 	.word	0xffffffff


	//   ....[15]....
        /*7bc4*/ 	.word	0xffffffff


	//   ....[16]....
        /*7bc8*/ 	.word	0xffffffff


	//   ....[17]....
        /*7bcc*/ 	.word	0xffffffff


	//   ....[18]....
        /*7bd0*/ 	.word	0xffffffff


	//   ....[19]....
        /*7bd4*/ 	.word	0xffffffff


	//   ....[20]....
        /*7bd8*/ 	.word	0xffffffff


	//   ....[21]....
        /*7bdc*/ 	.word	0xffffffff


	//   ....[22]....
        /*7be0*/ 	.word	0xffffffff


	//   ....[23]....
        /*7be4*/ 	.word	0xffffffff


	//   ....[24]....
        /*7be8*/ 	.word	0xffffffff


	//   ....[25]....
        /*7bec*/ 	.word	0xffffffff


	//   ....[26]....
        /*7bf0*/ 	.word	0xffffffff


	//   ....[27]....
        /*7bf4*/ 	.word	0xffffffff


	//   ....[28]....
        /*7bf8*/ 	.word	0xffffffff


	//   ....[29]....
        /*7bfc*/ 	.word	0xffffffff


	//   ....[30]....
        /*7c00*/ 	.word	0xffffffff


	//   ....[31]....
        /*7c04*/ 	.word	0xffffffff


	//   ....[32]....
        /*7c08*/ 	.word	0xffffffff


	//   ....[33]....
        /*7c0c*/ 	.word	0xffffffff


	//   ....[34]....
        /*7c10*/ 	.word	0xffffffff


	//   ....[35]....
        /*7c14*/ 	.word	0xffffffff


	//   ....[36]....
        /*7c18*/ 	.word	0xffffffff


	//   ....[37]....
        /*7c1c*/ 	.word	0xffffffff


	//   ....[38]....
        /*7c20*/ 	.word	0xffffffff


	//   ....[39]....
        /*7c24*/ 	.word	0xffffffff


	//   ....[40]....
        /*7c28*/ 	.word	0xffffffff


	//   ....[41]....
        /*7c2c*/ 	.word	0xffffffff


	//   ....[42]....
        /*7c30*/ 	.word	0xffffffff


	//   ....[43]....
        /*7c34*/ 	.word	0xffffffff


	//   ....[44]....
        /*7c38*/ 	.word	0xffffffff


	//   ....[45]....
        /*7c3c*/ 	.word	0xffffffff


	//   ....[46]....
        /*7c40*/ 	.word	0xffffffff


	//   ....[47]....
        /*7c44*/ 	.word	0xffffffff


	//   ....[48]....
        /*7c48*/ 	.word	0xffffffff


	//   ....[49]....
        /*7c4c*/ 	.word	0xffffffff


	//   ....[50]....
        /*7c50*/ 	.word	0xffffffff


	//   ....[51]....
        /*7c54*/ 	.word	0xffffffff


	//   ....[52]....
        /*7c58*/ 	.word	0xffffffff


	//   ....[53]....
        /*7c5c*/ 	.word	0xffffffff


	//   ....[54]....
        /*7c60*/ 	.word	0xffffffff


	//   ....[55]....
        /*7c64*/ 	.word	0xffffffff


	//   ....[56]....
        /*7c68*/ 	.word	0xffffffff


	//   ....[57]....
        /*7c6c*/ 	.word	0xffffffff


	//   ....[58]....
        /*7c70*/ 	.word	0xffffffff


	//   ....[59]....
        /*7c74*/ 	.word	0xffffffff


	//   ....[60]....
        /*7c78*/ 	.word	0xffffffff


	//   ....[61]....
        /*7c7c*/ 	.word	0xffffffff


	//   ....[62]....
        /*7c80*/ 	.word	0xffffffff


	//   ....[63]....
        /*7c84*/ 	.word	0xffffffff


	//   ....[64]....
        /*7c88*/ 	.word	0xffffffff


	//   ....[65]....
        /*7c8c*/ 	.word	0xffffffff


	//   ....[66]....
        /*7c90*/ 	.word	0xffffffff


	//   ....[67]....
        /*7c94*/ 	.word	0xffffffff


	//   ....[68]....
        /*7c98*/ 	.word	0xffffffff


	//   ....[69]....
        /*7c9c*/ 	.word	0xffffffff


	//   ....[70]....
        /*7ca0*/ 	.word	0xffffffff


	//   ....[71]....
        /*7ca4*/ 	.word	0xffffffff


	//   ....[72]....
        /*7ca8*/ 	.word	0xffffffff


	//   ....[73]....
        /*7cac*/ 	.word	0xffffffff


	//   ....[74]....
        /*7cb0*/ 	.word	0xffffffff


	//   ....[75]....
        /*7cb4*/ 	.word	0xffffffff


	//   ....[76]....
        /*7cb8*/ 	.word	0xffffffff


	//   ....[77]....
        /*7cbc*/ 	.word	0xffffffff


	//   ....[78]....
        /*7cc0*/ 	.word	0xffffffff


	//   ....[79]....
        /*7cc4*/ 	.word	0xffffffff


	//   ....[80]....
        /*7cc8*/ 	.word	0xffffffff


	//   ....[81]....
        /*7ccc*/ 	.word	0xffffffff


	//   ....[82]....
        /*7cd0*/ 	.word	0xffffffff


	//   ....[83]....
        /*7cd4*/ 	.word	0xffffffff


	//   ....[84]....
        /*7cd8*/ 	.word	0xffffffff


	//   ....[85]....
        /*7cdc*/ 	.word	0xffffffff


	//   ....[86]....
        /*7ce0*/ 	.word	0xffffffff


	//   ....[87]....
        /*7ce4*/ 	.word	0xffffffff


	//   ....[88]....
        /*7ce8*/ 	.word	0xffffffff


	//   ....[89]....
        /*7cec*/ 	.word	0xffffffff


	//   ....[90]....
        /*7cf0*/ 	.word	0xffffffff


	//   ....[91]....
        /*7cf4*/ 	.word	0xffffffff


	//   ....[92]....
        /*7cf8*/ 	.word	0xffffffff


	//   ....[93]....
        /*7cfc*/ 	.word	0xffffffff


	//   ....[94]....
        /*7d00*/ 	.word	0xffffffff


	//   ....[95]....
        /*7d04*/ 	.word	0xffffffff


	//   ....[96]....
        /*7d08*/ 	.word	0xffffffff


	//   ....[97]....
        /*7d0c*/ 	.word	0xffffffff


	//   ....[98]....
        /*7d10*/ 	.word	0xffffffff


	//   ....[99]....
        /*7d14*/ 	.word	0xffffffff


	//   ....[100]....
        /*7d18*/ 	.word	0xffffffff


	//   ....[101]....
        /*7d1c*/ 	.word	0xffffffff


	//   ....[102]....
        /*7d20*/ 	.word	0xffffffff


	//   ....[103]....
        /*7d24*/ 	.word	0xffffffff


	//   ....[104]....
        /*7d28*/ 	.word	0xffffffff


	//   ....[105]....
        /*7d2c*/ 	.word	0xffffffff


	//   ....[106]....
        /*7d30*/ 	.word	0xffffffff


	//   ....[107]....
        /*7d34*/ 	.word	0xffffffff


	//   ....[108]....
        /*7d38*/ 	.word	0xffffffff


	//   ....[109]....
        /*7d3c*/ 	.word	0xffffffff


	//   ....[110]....
        /*7d40*/ 	.word	0xffffffff


	//   ....[111]....
        /*7d44*/ 	.word	0xffffffff


	//   ....[112]....
        /*7d48*/ 	.word	0xffffffff


	//   ....[113]....
        /*7d4c*/ 	.word	0xffffffff


	//   ....[114]....
        /*7d50*/ 	.word	0xffffffff


	//   ....[115]....
        /*7d54*/ 	.word	0xffffffff


	//   ....[116]....
        /*7d58*/ 	.word	0xffffffff


	//   ....[117]....
        /*7d5c*/ 	.word	0xffffffff


	//   ....[118]....
        /*7d60*/ 	.word	0xffffffff


	//   ....[119]....
        /*7d64*/ 	.word	0xffffffff


	//   ....[120]....
        /*7d68*/ 	.word	0xffffffff


	//   ....[121]....
        /*7d6c*/ 	.word	0xffffffff


	//   ....[122]....
        /*7d70*/ 	.word	0xffffffff


	//   ....[123]....
        /*7d74*/ 	.word	0xffffffff


	//   ....[124]....
        /*7d78*/ 	.word	0xffffffff


	//   ....[125]....
        /*7d7c*/ 	.word	0xffffffff


	//   ....[126]....
        /*7d80*/ 	.word	0xffffffff


	//   ....[127]....
        /*7d84*/ 	.word	0xffffffff


	//   ....[128]....
        /*7d88*/ 	.word	0xffffffff


	//   ....[129]....
        /*7d8c*/ 	.word	0xffffffff


	//   ....[130]....
        /*7d90*/ 	.word	0xffffffff


	//   ....[131]....
        /*7d94*/ 	.word	0xffffffff


	//   ....[132]....
        /*7d98*/ 	.word	0xffffffff


	//   ....[133]....
        /*7d9c*/ 	.word	0xffffffff


	//   ....[134]....
        /*7da0*/ 	.word	0xffffffff


	//   ....[135]....
        /*7da4*/ 	.word	0xffffffff


	//   ....[136]....
        /*7da8*/ 	.word	0xffffffff


	//   ....[137]....
        /*7dac*/ 	.word	0xffffffff


	//   ....[138]....
        /*7db0*/ 	.word	0xffffffff


	//   ....[139]....
        /*7db4*/ 	.word	0xffffffff


	//   ....[140]....
        /*7db8*/ 	.word	0xffffffff


	//   ....[141]....
        /*7dbc*/ 	.word	0xffffffff


	//   ....[142]....
        /*7dc0*/ 	.word	0xffffffff


	//   ....[143]....
        /*7dc4*/ 	.word	0xffffffff


	//   ....[144]....
        /*7dc8*/ 	.word	0xffffffff


	//   ....[145]....
        /*7dcc*/ 	.word	0xffffffff


	//   ....[146]....
        /*7dd0*/ 	.word	0xffffffff


	//   ....[147]....
        /*7dd4*/ 	.word	0xffffffff


	//   ....[148]....
        /*7dd8*/ 	.word	0xffffffff


	//   ....[149]....
        /*7ddc*/ 	.word	0xffffffff


	//   ....[150]....
        /*7de0*/ 	.word	0xffffffff


	//   ....[151]....
        /*7de4*/ 	.word	0xffffffff


	//   ....[152]....
        /*7de8*/ 	.word	0xffffffff


	//   ....[153]....
        /*7dec*/ 	.word	0xffffffff


	//   ....[154]....
        /*7df0*/ 	.word	0xffffffff


	//   ....[155]....
        /*7df4*/ 	.word	0xffffffff


	//   ....[156]....
        /*7df8*/ 	.word	0xffffffff


	//   ....[157]....
        /*7dfc*/ 	.word	0xffffffff


	//   ....[158]....
        /*7e00*/ 	.word	0xffffffff


	//   ....[159]....
        /*7e04*/ 	.word	0xffffffff


	//   ....[160]....
        /*7e08*/ 	.word	0xffffffff


	//   ....[161]....
        /*7e0c*/ 	.word	0xffffffff


	//   ....[162]....
        /*7e10*/ 	.word	0xffffffff


	//   ....[163]....
        /*7e14*/ 	.word	0xffffffff


	//   ....[164]....
        /*7e18*/ 	.word	0xffffffff


	//   ....[165]....
        /*7e1c*/ 	.word	0xffffffff


	//   ....[166]....
        /*7e20*/ 	.word	0xffffffff


	//   ....[167]....
        /*7e24*/ 	.word	0xffffffff


	//   ....[168]....
        /*7e28*/ 	.word	0xffffffff


	//   ....[169]....
        /*7e2c*/ 	.word	0xffffffff


	//   ....[170]....
        /*7e30*/ 	.word	0xffffffff


	//   ....[171]....
        /*7e34*/ 	.word	0xffffffff


	//   ....[172]....
        /*7e38*/ 	.word	0xffffffff


	//   ....[173]....
        /*7e3c*/ 	.word	0xffffffff


	//   ....[174]....
        /*7e40*/ 	.word	0xffffffff


	//   ....[175]....
        /*7e44*/ 	.word	0xffffffff


	//   ....[176]....
        /*7e48*/ 	.word	0xffffffff


	//   ....[177]....
        /*7e4c*/ 	.word	0xffffffff


	//   ....[178]....
        /*7e50*/ 	.word	0xffffffff


	//   ....[179]....
        /*7e54*/ 	.word	0xffffffff


	//   ....[180]....
        /*7e58*/ 	.word	0xffffffff


	//   ....[181]....
        /*7e5c*/ 	.word	0xffffffff


	//   ....[182]....
        /*7e60*/ 	.word	0xffffffff


	//   ....[183]....
        /*7e64*/ 	.word	0xffffffff


	//   ....[184]....
        /*7e68*/ 	.word	0xffffffff


	//   ....[185]....
        /*7e6c*/ 	.word	0xffffffff


	//   ....[186]....
        /*7e70*/ 	.word	0xffffffff


	//   ....[187]....
        /*7e74*/ 	.word	0xffffffff


	//   ....[188]....
        /*7e78*/ 	.word	0xffffffff


	//   ....[189]....
        /*7e7c*/ 	.word	0xffffffff


	//   ....[190]....
        /*7e80*/ 	.word	0xffffffff


	//   ....[191]....
        /*7e84*/ 	.word	0xffffffff


	//   ....[192]....
        /*7e88*/ 	.word	0xffffffff


	//   ....[193]....
        /*7e8c*/ 	.word	0xffffffff


	//   ....[194]....
        /*7e90*/ 	.word	0xffffffff


	//   ....[195]....
        /*7e94*/ 	.word	0xffffffff


	//   ....[196]....
        /*7e98*/ 	.word	0xffffffff


	//   ....[197]....
        /*7e9c*/ 	.word	0xffffffff


	//   ....[198]....
        /*7ea0*/ 	.word	0xffffffff


	//   ....[199]....
        /*7ea4*/ 	.word	0xffffffff


	//   ....[200]....
        /*7ea8*/ 	.word	0xffffffff


	//   ....[201]....
        /*7eac*/ 	.word	0xffffffff


	//   ....[202]....
        /*7eb0*/ 	.word	0xffffffff


	//   ....[203]....
        /*7eb4*/ 	.word	0xffffffff


	//   ....[204]....
        /*7eb8*/ 	.word	0xffffffff


	//   ....[205]....
        /*7ebc*/ 	.word	0xffffffff


	//   ....[206]....
        /*7ec0*/ 	.word	0xffffffff


	//   ....[207]....
        /*7ec4*/ 	.word	0xffffffff


	//   ....[208]....
        /*7ec8*/ 	.word	0xffffffff


	//   ....[209]....
        /*7ecc*/ 	.word	0xffffffff


	//   ....[210]....
        /*7ed0*/ 	.word	0xffffffff


	//   ....[211]....
        /*7ed4*/ 	.word	0xffffffff


	//   ....[212]....
        /*7ed8*/ 	.word	0xffffffff


	//   ....[213]....
        /*7edc*/ 	.word	0xffffffff


	//   ....[214]....
        /*7ee0*/ 	.word	0xffffffff


	//   ....[215]....
        /*7ee4*/ 	.word	0xffffffff


	//   ....[216]....
        /*7ee8*/ 	.word	0xffffffff


	//   ....[217]....
        /*7eec*/ 	.word	0xffffffff


	//   ....[218]....
        /*7ef0*/ 	.word	0xffffffff


	//   ....[219]....
        /*7ef4*/ 	.word	0xffffffff


	//   ....[220]....
        /*7ef8*/ 	.word	0xffffffff


	//   ....[221]....
        /*7efc*/ 	.word	0xffffffff


	//   ....[222]....
        /*7f00*/ 	.word	0xffffffff


	//   ....[223]....
        /*7f04*/ 	.word	0xffffffff


	//   ....[224]....
        /*7f08*/ 	.word	0xffffffff


	//   ....[225]....
        /*7f0c*/ 	.word	0xffffffff


	//   ....[226]....
        /*7f10*/ 	.word	0xffffffff


	//   ....[227]....
        /*7f14*/ 	.word	0xffffffff


	//   ....[228]....
        /*7f18*/ 	.word	0xffffffff


	//   ....[229]....
        /*7f1c*/ 	.word	0xffffffff


	//   ....[230]....
        /*7f20*/ 	.word	0xffffffff


	//   ....[231]....
        /*7f24*/ 	.word	0xffffffff


	//   ....[232]....
        /*7f28*/ 	.word	0xffffffff


	//   ....[233]....
        /*7f2c*/ 	.word	0xffffffff


	//   ....[234]....
        /*7f30*/ 	.word	0xffffffff


	//   ....[235]....
        /*7f34*/ 	.word	0xffffffff


	//   ....[236]....
        /*7f38*/ 	.word	0xffffffff


	//   ....[237]....
        /*7f3c*/ 	.word	0xffffffff


	//   ....[238]....
        /*7f40*/ 	.word	0xffffffff


	//   ....[239]....
        /*7f44*/ 	.word	0xffffffff


	//   ....[240]....
        /*7f48*/ 	.word	0xffffffff


	//   ....[241]....
        /*7f4c*/ 	.word	0xffffffff


	//   ....[242]....
        /*7f50*/ 	.word	0xffffffff


	//   ....[243]....
        /*7f54*/ 	.word	0xffffffff


	//   ....[244]....
        /*7f58*/ 	.word	0xffffffff


	//   ....[245]....
        /*7f5c*/ 	.word	0xffffffff


	//   ....[246]....
        /*7f60*/ 	.word	0xffffffff


	//   ....[247]....
        /*7f64*/ 	.word	0xffffffff


	//   ....[248]....
        /*7f68*/ 	.word	0xffffffff


	//   ....[249]....
        /*7f6c*/ 	.word	0xffffffff


	//   ....[250]....
        /*7f70*/ 	.word	0xffffffff


	//   ....[251]....
        /*7f74*/ 	.word	0xffffffff


	//   ....[252]....
        /*7f78*/ 	.word	0xffffffff


	//   ....[253]....
        /*7f7c*/ 	.word	0xffffffff


	//   ....[254]....
        /*7f80*/ 	.word	0xffffffff


	//   ....[255]....
        /*7f84*/ 	.word	0xffffffff


	//   ....[0]....
        /*7f88*/ 	.word	0xffffffff


	//   ....[1]....
        /*7f8c*/ 	.word	0xffffffff


	//   ....[2]....
        /*7f90*/ 	.word	0xffffffff


	//   ....[3]....
        /*7f94*/ 	.word	0xffffffff


	//   ....[4]....
        /*7f98*/ 	.word	0xffffffff


	//   ....[5]....
        /*7f9c*/ 	.word	0xffffffff


	//   ....[6]....
        /*7fa0*/ 	.word	0xffffffff


	//   ....[7]....
        /*7fa4*/ 	.word	0xffffffff


	//   ....[8]....
        /*7fa8*/ 	.word	0xffffffff


	//   ....[9]....
        /*7fac*/ 	.word	0xffffffff


	//   ....[10]....
        /*7fb0*/ 	.word	0xffffffff


	//   ....[11]....
        /*7fb4*/ 	.word	0xffffffff


	//   ....[12]....
        /*7fb8*/ 	.word	0xffffffff


	//   ....[13]....
        /*7fbc*/ 	.word	0xffffffff


	//   ....[14]....
        /*7fc0*/ 	.word	0xffffffff


	//   ....[15]....
        /*7fc4*/ 	.word	0xffffffff


	//   ....[16]....
        /*7fc8*/ 	.word	0xffffffff


	//   ....[17]....
        /*7fcc*/ 	.word	0xffffffff


	//   ....[18]....
        /*7fd0*/ 	.word	0xffffffff


	//   ....[19]....
        /*7fd4*/ 	.word	0xffffffff


	//   ....[20]....
        /*7fd8*/ 	.word	0xffffffff


	//   ....[21]....
        /*7fdc*/ 	.word	0xffffffff


	//   ....[22]....
        /*7fe0*/ 	.word	0xffffffff


	//   ....[23]....
        /*7fe4*/ 	.word	0xffffffff


	//   ....[24]....
        /*7fe8*/ 	.word	0xffffffff


	//   ....[25]....
        /*7fec*/ 	.word	0xffffffff


	//   ....[26]....
        /*7ff0*/ 	.word	0xffffffff


	//   ....[27]....
        /*7ff4*/ 	.word	0xffffffff


	//   ....[28]....
        /*7ff8*/ 	.word	0xffffffff


	//   ....[29]....
        /*7ffc*/ 	.word	0xffffffff


	//   ....[30]....
        /*8000*/ 	.word	0xffffffff


	//   ....[31]....
        /*8004*/ 	.word	0xffffffff


	//   ....[32]....
        /*8008*/ 	.word	0xffffffff


	//   ....[33]....
        /*800c*/ 	.word	0xffffffff


	//   ....[34]....
        /*8010*/ 	.word	0xffffffff


	//   ....[35]....
        /*8014*/ 	.word	0xffffffff


	//   ....[36]....
        /*8018*/ 	.word	0xffffffff


	//   ....[37]....
        /*801c*/ 	.word	0xffffffff


	//   ....[38]....
        /*8020*/ 	.word	0xffffffff


	//   ....[39]....
        /*8024*/ 	.word	0xffffffff


	//   ....[40]....
        /*8028*/ 	.word	0xffffffff


	//   ....[41]....
        /*802c*/ 	.word	0xffffffff


	//   ....[42]....
        /*8030*/ 	.word	0xffffffff


	//   ....[43]....
        /*8034*/ 	.word	0xffffffff


	//   ....[44]....
        /*8038*/ 	.word	0xffffffff


	//   ....[45]....
        /*803c*/ 	.word	0xffffffff


	//   ....[46]....
        /*8040*/ 	.word	0xffffffff


	//   ....[47]....
        /*8044*/ 	.word	0xffffffff


	//   ....[48]....
        /*8048*/ 	.word	0xffffffff


	//   ....[49]....
        /*804c*/ 	.word	0xffffffff


	//   ....[50]....
        /*8050*/ 	.word	0xffffffff


	//   ....[51]....
        /*8054*/ 	.word	0xffffffff


	//   ....[52]....
        /*8058*/ 	.word	0xffffffff


	//   ....[53]....
        /*805c*/ 	.word	0xffffffff


	//   ....[54]....
        /*8060*/ 	.word	0xffffffff


	//   ....[55]....
        /*8064*/ 	.word	0xffffffff


	//   ....[56]....
        /*8068*/ 	.word	0xffffffff


	//   ....[57]....
        /*806c*/ 	.word	0xffffffff


	//   ....[58]....
        /*8070*/ 	.word	0xffffffff


	//   ....[59]....
        /*8074*/ 	.word	0xffffffff


	//   ....[60]....
        /*8078*/ 	.word	0xffffffff


	//   ....[61]....
        /*807c*/ 	.word	0xffffffff


	//   ....[62]....
        /*8080*/ 	.word	0xffffffff


	//   ....[63]....
        /*8084*/ 	.word	0xffffffff


	//   ....[64]....
        /*8088*/ 	.word	0xffffffff


	//   ....[65]....
        /*808c*/ 	.word	0xffffffff


	//   ....[66]....
        /*8090*/ 	.word	0xffffffff


	//   ....[67]....
        /*8094*/ 	.word	0xffffffff


	//   ....[68]....
        /*8098*/ 	.word	0xffffffff


	//   ....[69]....
        /*809c*/ 	.word	0xffffffff


	//   ....[70]....
        /*80a0*/ 	.word	0xffffffff


	//   ....[71]....
        /*80a4*/ 	.word	0xffffffff


	//   ....[72]....
        /*80a8*/ 	.word	0xffffffff


	//   ....[73]....
        /*80ac*/ 	.word	0xffffffff


	//   ....[74]....
        /*80b0*/ 	.word	0xffffffff


	//   ....[75]....
        /*80b4*/ 	.word	0xffffffff


	//   ....[76]....
        /*80b8*/ 	.word	0xffffffff


	//   ....[77]....
        /*80bc*/ 	.word	0xffffffff


	//   ....[78]....
        /*80c0*/ 	.word	0xffffffff


	//   ....[79]....
        /*80c4*/ 	.word	0xffffffff


	//   ....[80]....
        /*80c8*/ 	.word	0xffffffff


	//   ....[81]....
        /*80cc*/ 	.word	0xffffffff


	//   ....[82]....
        /*80d0*/ 	.word	0xffffffff


	//   ....[83]....
        /*80d4*/ 	.word	0xffffffff


	//   ....[84]....
        /*80d8*/ 	.word	0xffffffff


	//   ....[85]....
        /*80dc*/ 	.word	0xffffffff


	//   ....[86]....
        /*80e0*/ 	.word	0xffffffff


	//   ....[87]....
        /*80e4*/ 	.word	0xffffffff


	//   ....[88]....
        /*80e8*/ 	.word	0xffffffff


	//   ....[89]....
        /*80ec*/ 	.word	0xffffffff


	//   ....[90]....
        /*80f0*/ 	.word	0xffffffff


	//   ....[91]....
        /*80f4*/ 	.word	0xffffffff


	//   ....[92]....
        /*80f8*/ 	.word	0xffffffff


	//   ....[93]....
        /*80fc*/ 	.word	0xffffffff


	//   ....[94]....
        /*8100*/ 	.word	0xffffffff


	//   ....[95]....
        /*8104*/ 	.word	0xffffffff


	//   ....[96]....
        /*8108*/ 	.word	0xffffffff


	//   ....[97]....
        /*810c*/ 	.word	0xffffffff


	//   ....[98]....
        /*8110*/ 	.word	0xffffffff


	//   ....[99]....
        /*8114*/ 	.word	0xffffffff


	//   ....[100]....
        /*8118*/ 	.word	0xffffffff


	//   ....[101]....
        /*811c*/ 	.word	0xffffffff


	//   ....[102]....
        /*8120*/ 	.word	0xffffffff


	//   ....[103]....
        /*8124*/ 	.word	0xffffffff


	//   ....[104]....
        /*8128*/ 	.word	0xffffffff


	//   ....[105]....
        /*812c*/ 	.word	0xffffffff


	//   ....[106]....
        /*8130*/ 	.word	0xffffffff


	//   ....[107]....
        /*8134*/ 	.word	0xffffffff


	//   ....[108]....
        /*8138*/ 	.word	0xffffffff


	//   ....[109]....
        /*813c*/ 	.word	0xffffffff


	//   ....[110]....
        /*8140*/ 	.word	0xffffffff


	//   ....[111]....
        /*8144*/ 	.word	0xffffffff


	//   ....[112]....
        /*8148*/ 	.word	0xffffffff


	//   ....[113]....
        /*814c*/ 	.word	0xffffffff


	//   ....[114]....
        /*8150*/ 	.word	0xffffffff


	//   ....[115]....
        /*8154*/ 	.word	0xffffffff


	//   ....[116]....
        /*8158*/ 	.word	0xffffffff


	//   ....[117]....
        /*815c*/ 	.word	0xffffffff


	//   ....[118]....
        /*8160*/ 	.word	0xffffffff


	//   ....[119]....
        /*8164*/ 	.word	0xffffffff


	//   ....[120]....
        /*8168*/ 	.word	0xffffffff


	//   ....[121]....
        /*816c*/ 	.word	0xffffffff


	//   ....[122]....
        /*8170*/ 	.word	0xffffffff


	//   ....[123]....
        /*8174*/ 	.word	0xffffffff


	//   ....[124]....
        /*8178*/ 	.word	0xffffffff


	//   ....[125]....
        /*817c*/ 	.word	0xffffffff


	//   ....[126]....
        /*8180*/ 	.word	0xffffffff


	//   ....[127]....
        /*8184*/ 	.word	0xffffffff


	//   ....[128]....
        /*8188*/ 	.word	0xffffffff


	//   ....[129]....
        /*818c*/ 	.word	0xffffffff


	//   ....[130]....
        /*8190*/ 	.word	0xffffffff


	//   ....[131]....
        /*8194*/ 	.word	0xffffffff


	//   ....[132]....
        /*8198*/ 	.word	0xffffffff


	//   ....[133]....
        /*819c*/ 	.word	0xffffffff


	//   ....[134]....
        /*81a0*/ 	.word	0xffffffff


	//   ....[135]....
        /*81a4*/ 	.word	0xffffffff


	//   ....[136]....
        /*81a8*/ 	.word	0xffffffff


	//   ....[137]....
        /*81ac*/ 	.word	0xffffffff


	//   ....[138]....
        /*81b0*/ 	.word	0xffffffff


	//   ....[139]....
        /*81b4*/ 	.word	0xffffffff


	//   ....[140]....
        /*81b8*/ 	.word	0xffffffff


	//   ....[141]....
        /*81bc*/ 	.word	0xffffffff


	//   ....[142]....
        /*81c0*/ 	.word	0xffffffff


	//   ....[143]....
        /*81c4*/ 	.word	0xffffffff


	//   ....[144]....
        /*81c8*/ 	.word	0xffffffff


	//   ....[145]....
        /*81cc*/ 	.word	0xffffffff


	//   ....[146]....
        /*81d0*/ 	.word	0xffffffff


	//   ....[147]....
        /*81d4*/ 	.word	0xffffffff


	//   ....[148]....
        /*81d8*/ 	.word	0xffffffff


	//   ....[149]....
        /*81dc*/ 	.word	0xffffffff


	//   ....[150]....
        /*81e0*/ 	.word	0xffffffff


	//   ....[151]....
        /*81e4*/ 	.word	0xffffffff


	//   ....[152]....
        /*81e8*/ 	.word	0xffffffff


	//   ....[153]....
        /*81ec*/ 	.word	0xffffffff


	//   ....[154]....
        /*81f0*/ 	.word	0xffffffff


	//   ....[155]....
        /*81f4*/ 	.word	0xffffffff


	//   ....[156]....
        /*81f8*/ 	.word	0xffffffff


	//   ....[157]....
        /*81fc*/ 	.word	0xffffffff


	//   ....[158]....
        /*8200*/ 	.word	0xffffffff


	//   ....[159]....
        /*8204*/ 	.word	0xffffffff


	//   ....[160]....
        /*8208*/ 	.word	0xffffffff


	//   ....[161]....
        /*820c*/ 	.word	0xffffffff


	//   ....[162]....
        /*8210*/ 	.word	0xffffffff


	//   ....[163]....
        /*8214*/ 	.word	0xffffffff


	//   ....[164]....
        /*8218*/ 	.word	0xffffffff


	//   ....[165]....
        /*821c*/ 	.word	0xffffffff


	//   ....[166]....
        /*8220*/ 	.word	0xffffffff


	//   ....[167]....
        /*8224*/ 	.word	0xffffffff


	//   ....[168]....
        /*8228*/ 	.word	0xffffffff


	//   ....[169]....
        /*822c*/ 	.word	0xffffffff


	//   ....[170]....
        /*8230*/ 	.word	0xffffffff


	//   ....[171]....
        /*8234*/ 	.word	0xffffffff


	//   ....[172]....
        /*8238*/ 	.word	0xffffffff


	//   ....[173]....
        /*823c*/ 	.word	0xffffffff


	//   ....[174]....
        /*8240*/ 	.word	0xffffffff


	//   ....[175]....
        /*8244*/ 	.word	0xffffffff


	//   ....[176]....
        /*8248*/ 	.word	0xffffffff


	//   ....[177]....
        /*824c*/ 	.word	0xffffffff


	//   ....[178]....
        /*8250*/ 	.word	0xffffffff


	//   ....[179]....
        /*8254*/ 	.word	0xffffffff


	//   ....[180]....
        /*8258*/ 	.word	0xffffffff


	//   ....[181]....
        /*825c*/ 	.word	0xffffffff


	//   ....[182]....
        /*8260*/ 	.word	0xffffffff


	//   ....[183]....
        /*8264*/ 	.word	0xffffffff


	//   ....[184]....
        /*8268*/ 	.word	0xffffffff


	//   ....[185]....
        /*826c*/ 	.word	0xffffffff


	//   ....[186]....
        /*8270*/ 	.word	0xffffffff


	//   ....[187]....
        /*8274*/ 	.word	0xffffffff


	//   ....[188]....
        /*8278*/ 	.word	0xffffffff


	//   ....[189]....
        /*827c*/ 	.word	0xffffffff


	//   ....[190]....
        /*8280*/ 	.word	0xffffffff


	//   ....[191]....
        /*8284*/ 	.word	0xffffffff


	//   ....[192]....
        /*8288*/ 	.word	0xffffffff


	//   ....[193]....
        /*828c*/ 	.word	0xffffffff


	//   ....[194]....
        /*8290*/ 	.word	0xffffffff


	//   ....[195]....
        /*8294*/ 	.word	0xffffffff


	//   ....[196]....
        /*8298*/ 	.word	0xffffffff


	//   ....[197]....
        /*829c*/ 	.word	0xffffffff


	//   ....[198]....
        /*82a0*/ 	.word	0xffffffff


	//   ....[199]....
        /*82a4*/ 	.word	0xffffffff


	//   ....[200]....
        /*82a8*/ 	.word	0xffffffff


	//   ....[201]....
        /*82ac*/ 	.word	0xffffffff


	//   ....[202]....
        /*82b0*/ 	.word	0xffffffff


	//   ....[203]....
        /*82b4*/ 	.word	0xffffffff


	//   ....[204]....
        /*82b8*/ 	.word	0xffffffff


	//   ....[205]....
        /*82bc*/ 	.word	0xffffffff


	//   ....[206]....
        /*82c0*/ 	.word	0xffffffff


	//   ....[207]....
        /*82c4*/ 	.word	0xffffffff


	//   ....[208]....
        /*82c8*/ 	.word	0xffffffff


	//   ....[209]....
        /*82cc*/ 	.word	0xffffffff


	//   ....[210]....
        /*82d0*/ 	.word	0xffffffff


	//   ....[211]....
        /*82d4*/ 	.word	0xffffffff


	//   ....[212]....
        /*82d8*/ 	.word	0xffffffff


	//   ....[213]....
        /*82dc*/ 	.word	0xffffffff


	//   ....[214]....
        /*82e0*/ 	.word	0xffffffff


	//   ....[215]....
        /*82e4*/ 	.word	0xffffffff


	//   ....[216]....
        /*82e8*/ 	.word	0xffffffff


	//   ....[217]....
        /*82ec*/ 	.word	0xffffffff


	//   ....[218]....
        /*82f0*/ 	.word	0xffffffff


	//   ....[219]....
        /*82f4*/ 	.word	0xffffffff


	//   ....[220]....
        /*82f8*/ 	.word	0xffffffff


	//   ....[221]....
        /*82fc*/ 	.word	0xffffffff


	//   ....[222]....
        /*8300*/ 	.word	0xffffffff


	//   ....[223]....
        /*8304*/ 	.word	0xffffffff


	//   ....[224]....
        /*8308*/ 	.word	0xffffffff


	//   ....[225]....
        /*830c*/ 	.word	0xffffffff


	//   ....[226]....
        /*8310*/ 	.word	0xffffffff


	//   ....[227]....
        /*8314*/ 	.word	0xffffffff


	//   ....[228]....
        /*8318*/ 	.word	0xffffffff


	//   ....[229]....
        /*831c*/ 	.word	0xffffffff


	//   ....[230]....
        /*8320*/ 	.word	0xffffffff


	//   ....[231]....
        /*8324*/ 	.word	0xffffffff


	//   ....[232]....
        /*8328*/ 	.word	0xffffffff


	//   ....[233]....
        /*832c*/ 	.word	0xffffffff


	//   ....[234]....
        /*8330*/ 	.word	0xffffffff


	//   ....[235]....
        /*8334*/ 	.word	0xffffffff


	//   ....[236]....
        /*8338*/ 	.word	0xffffffff


	//   ....[237]....
        /*833c*/ 	.word	0xffffffff


	//   ....[238]....
        /*8340*/ 	.word	0xffffffff


	//   ....[239]....
        /*8344*/ 	.word	0xffffffff


	//   ....[240]....
        /*8348*/ 	.word	0xffffffff


	//   ....[241]....
        /*834c*/ 	.word	0xffffffff


	//   ....[242]....
        /*8350*/ 	.word	0xffffffff


	//   ....[243]....
        /*8354*/ 	.word	0xffffffff


	//   ....[244]....
        /*8358*/ 	.word	0xffffffff


	//   ....[245]....
        /*835c*/ 	.word	0xffffffff


	//   ....[246]....
        /*8360*/ 	.word	0xffffffff


	//   ....[247]....
        /*8364*/ 	.word	0xffffffff


	//   ....[248]....
        /*8368*/ 	.word	0xffffffff


	//   ....[249]....
        /*836c*/ 	.word	0xffffffff


	//   ....[250]....
        /*8370*/ 	.word	0xffffffff


	//   ....[251]....
        /*8374*/ 	.word	0xffffffff


	//   ....[252]....
        /*8378*/ 	.word	0xffffffff


	//   ....[253]....
        /*837c*/ 	.word	0xffffffff


	//   ....[254]....
        /*8380*/ 	.word	0xffffffff


	//   ....[255]....
        /*8384*/ 	.word	0xffffffff


	//   ....[0]....
        /*8388*/ 	.word	0xffffffff


	//   ....[1]....
        /*838c*/ 	.word	0xffffffff


	//   ....[2]....
        /*8390*/ 	.word	0xffffffff


	//   ....[3]....
        /*8394*/ 	.word	0xffffffff


	//   ....[4]....
        /*8398*/ 	.word	0xffffffff


	//   ....[5]....
        /*839c*/ 	.word	0xffffffff


	//   ....[6]....
        /*83a0*/ 	.word	0xffffffff


	//   ....[7]....
        /*83a4*/ 	.word	0xffffffff


	//   ....[8]....
        /*83a8*/ 	.word	0xffffffff


	//   ....[9]....
        /*83ac*/ 	.word	0xffffffff


	//   ....[10]....
        /*83b0*/ 	.word	0xffffffff


	//   ....[11]....
        /*83b4*/ 	.word	0xffffffff


	//   ....[12]....
        /*83b8*/ 	.word	0xffffffff


	//   ....[13]....
        /*83bc*/ 	.word	0xffffffff


	//   ....[14]....
        /*83c0*/ 	.word	0xffffffff


	//   ....[15]....
        /*83c4*/ 	.word	0xffffffff


	//   ....[16]....
        /*83c8*/ 	.word	0xffffffff


	//   ....[17]....
        /*83cc*/ 	.word	0xffffffff


	//   ....[18]....
        /*83d0*/ 	.word	0xffffffff


	//   ....[19]....
        /*83d4*/ 	.word	0xffffffff


	//   ....[20]....
        /*83d8*/ 	.word	0xffffffff


	//   ....[21]....
        /*83dc*/ 	.word	0xffffffff


	//   ....[22]....
        /*83e0*/ 	.word	0xffffffff


	//   ....[23]....
        /*83e4*/ 	.word	0xffffffff


	//   ....[24]....
        /*83e8*/ 	.word	0xffffffff


	//   ....[25]....
        /*83ec*/ 	.word	0xffffffff


	//   ....[26]....
        /*83f0*/ 	.word	0xffffffff


	//   ....[27]....
        /*83f4*/ 	.word	0xffffffff


	//   ....[28]....
        /*83f8*/ 	.word	0xffffffff


	//   ....[29]....
        /*83fc*/ 	.word	0xffffffff


	//   ....[30]....
        /*8400*/ 	.word	0xffffffff


	//   ....[31]....
        /*8404*/ 	.word	0xffffffff


	//   ....[32]....
        /*8408*/ 	.word	0xffffffff


	//   ....[33]....
        /*840c*/ 	.word	0xffffffff


	//   ....[34]....
        /*8410*/ 	.word	0xffffffff


	//   ....[35]....
        /*8414*/ 	.word	0xffffffff


	//   ....[36]....
        /*8418*/ 	.word	0xffffffff


	//   ....[37]....
        /*841c*/ 	.word	0xffffffff


	//   ....[38]....
        /*8420*/ 	.word	0xffffffff


	//   ....[39]....
        /*8424*/ 	.word	0xffffffff


	//   ....[40]....
        /*8428*/ 	.word	0xffffffff


	//   ....[41]....
        /*842c*/ 	.word	0xffffffff


	//   ....[42]....
        /*8430*/ 	.word	0xffffffff


	//   ....[43]....
        /*8434*/ 	.word	0xffffffff


	//   ....[44]....
        /*8438*/ 	.word	0xffffffff


	//   ....[45]....
        /*843c*/ 	.word	0xffffffff


	//   ....[46]....
        /*8440*/ 	.word	0xffffffff


	//   ....[47]....
        /*8444*/ 	.word	0xffffffff


	//   ....[48]....
        /*8448*/ 	.word	0xffffffff


	//   ....[49]....
        /*844c*/ 	.word	0xffffffff


	//   ....[50]....
        /*8450*/ 	.word	0xffffffff


	//   ....[51]....
        /*8454*/ 	.word	0xffffffff


	//   ....[52]....
        /*8458*/ 	.word	0xffffffff


	//   ....[53]....
        /*845c*/ 	.word	0xffffffff


	//   ....[54]....
        /*8460*/ 	.word	0xffffffff


	//   ....[55]....
        /*8464*/ 	.word	0xffffffff


	//   ....[56]....
        /*8468*/ 	.word	0xffffffff


	//   ....[57]....
        /*846c*/ 	.word	0xffffffff


	//   ....[58]....
        /*8470*/ 	.word	0xffffffff


	//   ....[59]....
        /*8474*/ 	.word	0xffffffff


	//   ....[60]....
        /*8478*/ 	.word	0xffffffff


	//   ....[61]....
        /*847c*/ 	.word	0xffffffff


	//   ....[62]....
        /*8480*/ 	.word	0xffffffff


	//   ....[63]....
        /*8484*/ 	.word	0xffffffff


	//   ....[64]....
        /*8488*/ 	.word	0xffffffff


	//   ....[65]....
        /*848c*/ 	.word	0xffffffff


	//   ....[66]....
        /*8490*/ 	.word	0xffffffff


	//   ....[67]....
        /*8494*/ 	.word	0xffffffff


	//   ....[68]....
        /*8498*/ 	.word	0xffffffff


	//   ....[69]....
        /*849c*/ 	.word	0xffffffff


	//   ....[70]....
        /*84a0*/ 	.word	0xffffffff


	//   ....[71]....
        /*84a4*/ 	.word	0xffffffff


	//   ....[72]....
        /*84a8*/ 	.word	0xffffffff


	//   ....[73]....
        /*84ac*/ 	.word	0xffffffff


	//   ....[74]....
        /*84b0*/ 	.word	0xffffffff


	//   ....[75]....
        /*84b4*/ 	.word	0xffffffff


	//   ....[76]....
        /*84b8*/ 	.word	0xffffffff


	//   ....[77]....
        /*84bc*/ 	.word	0xffffffff


	//   ....[78]....
        /*84c0*/ 	.word	0xffffffff


	//   ....[79]....
        /*84c4*/ 	.word	0xffffffff


	//   ....[80]....
        /*84c8*/ 	.word	0xffffffff


	//   ....[81]....
        /*84cc*/ 	.word	0xffffffff


	//   ....[82]....
        /*84d0*/ 	.word	0xffffffff


	//   ....[83]....
        /*84d4*/ 	.word	0xffffffff


	//   ....[84]....
        /*84d8*/ 	.word	0xffffffff


	//   ....[85]....
        /*84dc*/ 	.word	0xffffffff


	//   ....[86]....
        /*84e0*/ 	.word	0xffffffff


	//   ....[87]....
        /*84e4*/ 	.word	0xffffffff


	//   ....[88]....
        /*84e8*/ 	.word	0xffffffff


	//   ....[89]....
        /*84ec*/ 	.word	0xffffffff


	//   ....[90]....
        /*84f0*/ 	.word	0xffffffff


	//   ....[91]....
        /*84f4*/ 	.word	0xffffffff


	//   ....[92]....
        /*84f8*/ 	.word	0xffffffff


	//   ....[93]....
        /*84fc*/ 	.word	0xffffffff


	//   ....[94]....
        /*8500*/ 	.word	0xffffffff


	//   ....[95]....
        /*8504*/ 	.word	0xffffffff


	//   ....[96]....
        /*8508*/ 	.word	0xffffffff


	//   ....[97]....
        /*850c*/ 	.word	0xffffffff


	//   ....[98]....
        /*8510*/ 	.word	0xffffffff


	//   ....[99]....
        /*8514*/ 	.word	0xffffffff


	//   ....[100]....
        /*8518*/ 	.word	0xffffffff


	//   ....[101]....
        /*851c*/ 	.word	0xffffffff


	//   ....[102]....
        /*8520*/ 	.word	0xffffffff


	//   ....[103]....
        /*8524*/ 	.word	0xffffffff


	//   ....[104]....
        /*8528*/ 	.word	0xffffffff


	//   ....[105]....
        /*852c*/ 	.word	0xffffffff


	//   ....[106]....
        /*8530*/ 	.word	0xffffffff


	//   ....[107]....
        /*8534*/ 	.word	0xffffffff


	//   ....[108]....
        /*8538*/ 	.word	0xffffffff


	//   ....[109]....
        /*853c*/ 	.word	0xffffffff


	//   ....[110]....
        /*8540*/ 	.word	0xffffffff


	//   ....[111]....
        /*8544*/ 	.word	0xffffffff


	//   ....[112]....
        /*8548*/ 	.word	0xffffffff


	//   ....[113]....
        /*854c*/ 	.word	0xffffffff


	//   ....[114]....
        /*8550*/ 	.word	0xffffffff


	//   ....[115]....
        /*8554*/ 	.word	0xffffffff


	//   ....[116]....
        /*8558*/ 	.word	0xffffffff


	//   ....[117]....
        /*855c*/ 	.word	0xffffffff


	//   ....[118]....
        /*8560*/ 	.word	0xffffffff


	//   ....[119]....
        /*8564*/ 	.word	0xffffffff


	//   ....[120]....
        /*8568*/ 	.word	0xffffffff


	//   ....[121]....
        /*856c*/ 	.word	0xffffffff


	//   ....[122]....
        /*8570*/ 	.word	0xffffffff


	//   ....[123]....
        /*8574*/ 	.word	0xffffffff


	//   ....[124]....
        /*8578*/ 	.word	0xffffffff


	//   ....[125]....
        /*857c*/ 	.word	0xffffffff


	//   ....[126]....
        /*8580*/ 	.word	0xffffffff


	//   ....[127]....
        /*8584*/ 	.word	0xffffffff


	//   ....[128]....
        /*8588*/ 	.word	0xffffffff


	//   ....[129]....
        /*858c*/ 	.word	0xffffffff


	//   ....[130]....
        /*8590*/ 	.word	0xffffffff


	//   ....[131]....
        /*8594*/ 	.word	0xffffffff


	//   ....[132]....
        /*8598*/ 	.word	0xffffffff


	//   ....[133]....
        /*859c*/ 	.word	0xffffffff


	//   ....[134]....
        /*85a0*/ 	.word	0xffffffff


	//   ....[135]....
        /*85a4*/ 	.word	0xffffffff


	//   ....[136]....
        /*85a8*/ 	.word	0xffffffff


	//   ....[137]....
        /*85ac*/ 	.word	0xffffffff


	//   ....[138]....
        /*85b0*/ 	.word	0xffffffff


	//   ....[139]....
        /*85b4*/ 	.word	0xffffffff


	//   ....[140]....
        /*85b8*/ 	.word	0xffffffff


	//   ....[141]....
        /*85bc*/ 	.word	0xffffffff


	//   ....[142]....
        /*85c0*/ 	.word	0xffffffff


	//   ....[143]....
        /*85c4*/ 	.word	0xffffffff


	//   ....[144]....
        /*85c8*/ 	.word	0xffffffff


	//   ....[145]....
        /*85cc*/ 	.word	0xffffffff


	//   ....[146]....
        /*85d0*/ 	.word	0xffffffff


	//   ....[147]....
        /*85d4*/ 	.word	0xffffffff


	//   ....[148]....
        /*85d8*/ 	.word	0xffffffff


	//   ....[149]....
        /*85dc*/ 	.word	0xffffffff


	//   ....[150]....
        /*85e0*/ 	.word	0xffffffff


	//   ....[151]....
        /*85e4*/ 	.word	0xffffffff


	//   ....[152]....
        /*85e8*/ 	.word	0xffffffff


	//   ....[153]....
        /*85ec*/ 	.word	0xffffffff


	//   ....[154]....
        /*85f0*/ 	.word	0xffffffff


	//   ....[155]....
        /*85f4*/ 	.word	0xffffffff


	//   ....[156]....
        /*85f8*/ 	.word	0xffffffff


	//   ....[157]....
        /*85fc*/ 	.word	0xffffffff


	//   ....[158]....
        /*8600*/ 	.word	0xffffffff


	//   ....[159]....
        /*8604*/ 	.word	0xffffffff


	//   ....[160]....
        /*8608*/ 	.word	0xffffffff


	//   ....[161]....
        /*860c*/ 	.word	0xffffffff


	//   ....[162]....
        /*8610*/ 	.word	0xffffffff


	//   ....[163]....
        /*8614*/ 	.word	0xffffffff


	//   ....[164]....
        /*8618*/ 	.word	0xffffffff


	//   ....[165]....
        /*861c*/ 	.word	0xffffffff


	//   ....[166]....
        /*8620*/ 	.word	0xffffffff


	//   ....[167]....
        /*8624*/ 	.word	0xffffffff


	//   ....[168]....
        /*8628*/ 	.word	0xffffffff


	//   ....[169]....
        /*862c*/ 	.word	0xffffffff


	//   ....[170]....
        /*8630*/ 	.word	0xffffffff


	//   ....[171]....
        /*8634*/ 	.word	0xffffffff


	//   ....[172]....
        /*8638*/ 	.word	0xffffffff


	//   ....[173]....
        /*863c*/ 	.word	0xffffffff


	//   ....[174]....
        /*8640*/ 	.word	0xffffffff


	//   ....[175]....
        /*8644*/ 	.word	0xffffffff


	//   ....[176]....
        /*8648*/ 	.word	0xffffffff


	//   ....[177]....
        /*864c*/ 	.word	0xffffffff


	//   ....[178]....
        /*8650*/ 	.word	0xffffffff


	//   ....[179]....
        /*8654*/ 	.word	0xffffffff


	//   ....[180]....
        /*8658*/ 	.word	0xffffffff


	//   ....[181]....
        /*865c*/ 	.word	0xffffffff


	//   ....[182]....
        /*8660*/ 	.word	0xffffffff


	//   ....[183]....
        /*8664*/ 	.word	0xffffffff


	//   ....[184]....
        /*8668*/ 	.word	0xffffffff


	//   ....[185]....
        /*866c*/ 	.word	0xffffffff


	//   ....[186]....
        /*8670*/ 	.word	0xffffffff


	//   ....[187]....
        /*8674*/ 	.word	0xffffffff


	//   ....[188]....
        /*8678*/ 	.word	0xffffffff


	//   ....[189]....
        /*867c*/ 	.word	0xffffffff


	//   ....[190]....
        /*8680*/ 	.word	0xffffffff


	//   ....[191]....
        /*8684*/ 	.word	0xffffffff


	//   ....[192]....
        /*8688*/ 	.word	0xffffffff


	//   ....[193]....
        /*868c*/ 	.word	0xffffffff


	//   ....[194]....
        /*8690*/ 	.word	0xffffffff


	//   ....[195]....
        /*8694*/ 	.word	0xffffffff


	//   ....[196]....
        /*8698*/ 	.word	0xffffffff


	//   ....[197]....
        /*869c*/ 	.word	0xffffffff


	//   ....[198]....
        /*86a0*/ 	.word	0xffffffff


	//   ....[199]....
        /*86a4*/ 	.word	0xffffffff


	//   ....[200]....
        /*86a8*/ 	.word	0xffffffff


	//   ....[201]....
        /*86ac*/ 	.word	0xffffffff


	//   ....[202]....
        /*86b0*/ 	.word	0xffffffff


	//   ....[203]....
        /*86b4*/ 	.word	0xffffffff


	//   ....[204]....
        /*86b8*/ 	.word	0xffffffff


	//   ....[205]....
        /*86bc*/ 	.word	0xffffffff


	//   ....[206]....
        /*86c0*/ 	.word	0xffffffff


	//   ....[207]....
        /*86c4*/ 	.word	0xffffffff


	//   ....[208]....
        /*86c8*/ 	.word	0xffffffff


	//   ....[209]....
        /*86cc*/ 	.word	0xffffffff


	//   ....[210]....
        /*86d0*/ 	.word	0xffffffff


	//   ....[211]....
        /*86d4*/ 	.word	0xffffffff


	//   ....[212]....
        /*86d8*/ 	.word	0xffffffff


	//   ....[213]....
        /*86dc*/ 	.word	0xffffffff


	//   ....[214]....
        /*86e0*/ 	.word	0xffffffff


	//   ....[215]....
        /*86e4*/ 	.word	0xffffffff


	//   ....[216]....
        /*86e8*/ 	.word	0xffffffff


	//   ....[217]....
        /*86ec*/ 	.word	0xffffffff


	//   ....[218]....
        /*86f0*/ 	.word	0xffffffff


	//   ....[219]....
        /*86f4*/ 	.word	0xffffffff


	//   ....[220]....
        /*86f8*/ 	.word	0xffffffff


	//   ....[221]....
        /*86fc*/ 	.word	0xffffffff


	//   ....[222]....
        /*8700*/ 	.word	0xffffffff


	//   ....[223]....
        /*8704*/ 	.word	0xffffffff


	//   ....[224]....
        /*8708*/ 	.word	0xffffffff


	//   ....[225]....
        /*870c*/ 	.word	0xffffffff


	//   ....[226]....
        /*8710*/ 	.word	0xffffffff


	//   ....[227]....
        /*8714*/ 	.word	0xffffffff


	//   ....[228]....
        /*8718*/ 	.word	0xffffffff


	//   ....[229]....
        /*871c*/ 	.word	0xffffffff


	//   ....[230]....
        /*8720*/ 	.word	0xffffffff


	//   ....[231]....
        /*8724*/ 	.word	0xffffffff


	//   ....[232]....
        /*8728*/ 	.word	0xffffffff


	//   ....[233]....
        /*872c*/ 	.word	0xffffffff


	//   ....[234]....
        /*8730*/ 	.word	0xffffffff


	//   ....[235]....
        /*8734*/ 	.word	0xffffffff


	//   ....[236]....
        /*8738*/ 	.word	0xffffffff


	//   ....[237]....
        /*873c*/ 	.word	0xffffffff


	//   ....[238]....
        /*8740*/ 	.word	0xffffffff


	//   ....[239]....
        /*8744*/ 	.word	0xffffffff


	//   ....[240]....
        /*8748*/ 	.word	0xffffffff


	//   ....[241]....
        /*874c*/ 	.word	0xffffffff


	//   ....[242]....
        /*8750*/ 	.word	0xffffffff


	//   ....[243]....
        /*8754*/ 	.word	0xffffffff


	//   ....[244]....
        /*8758*/ 	.word	0xffffffff


	//   ....[245]....
        /*875c*/ 	.word	0xffffffff


	//   ....[246]....
        /*8760*/ 	.word	0xffffffff


	//   ....[247]....
        /*8764*/ 	.word	0xffffffff


	//   ....[248]....
        /*8768*/ 	.word	0xffffffff


	//   ....[249]....
        /*876c*/ 	.word	0xffffffff


	//   ....[250]....
        /*8770*/ 	.word	0xffffffff


	//   ....[251]....
        /*8774*/ 	.word	0xffffffff


	//   ....[252]....
        /*8778*/ 	.word	0xffffffff


	//   ....[253]....
        /*877c*/ 	.word	0xffffffff


	//   ....[254]....
        /*8780*/ 	.word	0xffffffff


	//   ....[255]....
        /*8784*/ 	.word	0xffffffff


	//   ....[0]....
        /*8788*/ 	.word	0xffffffff


	//   ....[1]....
        /*878c*/ 	.word	0xffffffff


	//   ....[2]....
        /*8790*/ 	.word	0xffffffff


	//   ....[3]....
        /*8794*/ 	.word	0xffffffff


	//   ....[4]....
        /*8798*/ 	.word	0xffffffff


	//   ....[5]....
        /*879c*/ 	.word	0xffffffff


	//   ....[6]....
        /*87a0*/ 	.word	0xffffffff


	//   ....[7]....
        /*87a4*/ 	.word	0xffffffff


	//   ....[8]....
        /*87a8*/ 	.word	0xffffffff


	//   ....[9]....
        /*87ac*/ 	.word	0xffffffff


	//   ....[10]....
        /*87b0*/ 	.word	0xffffffff


	//   ....[11]....
        /*87b4*/ 	.word	0xffffffff


	//   ....[12]....
        /*87b8*/ 	.word	0xffffffff


	//   ....[13]....
        /*87bc*/ 	.word	0xffffffff


	//   ....[14]....
        /*87c0*/ 	.word	0xffffffff


	//   ....[15]....
        /*87c4*/ 	.word	0xffffffff


	//   ....[16]....
        /*87c8*/ 	.word	0xffffffff


	//   ....[17]....
        /*87cc*/ 	.word	0xffffffff


	//   ....[18]....
        /*87d0*/ 	.word	0xffffffff


	//   ....[19]....
        /*87d4*/ 	.word	0xffffffff


	//   ....[20]....
        /*87d8*/ 	.word	0xffffffff


	//   ....[21]....
        /*87dc*/ 	.word	0xffffffff


	//   ....[22]....
        /*87e0*/ 	.word	0xffffffff


	//   ....[23]....
        /*87e4*/ 	.word	0xffffffff


	//   ....[24]....
        /*87e8*/ 	.word	0xffffffff


	//   ....[25]....
        /*87ec*/ 	.word	0xffffffff


	//   ....[26]....
        /*87f0*/ 	.word	0xffffffff


	//   ....[27]....
        /*87f4*/ 	.word	0xffffffff


	//   ....[28]....
        /*87f8*/ 	.word	0xffffffff


	//   ....[29]....
        /*87fc*/ 	.word	0xffffffff


	//   ....[30]....
        /*8800*/ 	.word	0xffffffff


	//   ....[31]....
        /*8804*/ 	.word	0xffffffff


	//   ....[32]....
        /*8808*/ 	.word	0xffffffff


	//   ....[33]....
        /*880c*/ 	.word	0xffffffff


	//   ....[34]....
        /*8810*/ 	.word	0xffffffff


	//   ....[35]....
        /*8814*/ 	.word	0xffffffff


	//   ....[36]....
        /*8818*/ 	.word	0xffffffff


	//   ....[37]....
        /*881c*/ 	.word	0xffffffff


	//   ....[38]....
        /*8820*/ 	.word	0xffffffff


	//   ....[39]....
        /*8824*/ 	.word	0xffffffff


	//   ....[40]....
        /*8828*/ 	.word	0xffffffff


	//   ....[41]....
        /*882c*/ 	.word	0xffffffff


	//   ....[42]....
        /*8830*/ 	.word	0xffffffff


	//   ....[43]....
        /*8834*/ 	.word	0xffffffff


	//   ....[44]....
        /*8838*/ 	.word	0xffffffff


	//   ....[45]....
        /*883c*/ 	.word	0xffffffff


	//   ....[46]....
        /*8840*/ 	.word	0xffffffff


	//   ....[47]....
        /*8844*/ 	.word	0xffffffff


	//   ....[48]....
        /*8848*/ 	.word	0xffffffff


	//   ....[49]....
        /*884c*/ 	.word	0xffffffff


	//   ....[50]....
        /*8850*/ 	.word	0xffffffff


	//   ....[51]....
        /*8854*/ 	.word	0xffffffff


	//   ....[52]....
        /*8858*/ 	.word	0xffffffff


	//   ....[53]....
        /*885c*/ 	.word	0xffffffff


	//   ....[54]....
        /*8860*/ 	.word	0xffffffff


	//   ....[55]....
        /*8864*/ 	.word	0xffffffff


	//   ....[56]....
        /*8868*/ 	.word	0xffffffff


	//   ....[57]....
        /*886c*/ 	.word	0xffffffff


	//   ....[58]....
        /*8870*/ 	.word	0xffffffff


	//   ....[59]....
        /*8874*/ 	.word	0xffffffff


	//   ....[60]....
        /*8878*/ 	.word	0xffffffff


	//   ....[61]....
        /*887c*/ 	.word	0xffffffff


	//   ....[62]....
        /*8880*/ 	.word	0xffffffff


	//   ....[63]....
        /*8884*/ 	.word	0xffffffff


	//   ....[64]....
        /*8888*/ 	.word	0xffffffff


	//   ....[65]....
        /*888c*/ 	.word	0xffffffff


	//   ....[66]....
        /*8890*/ 	.word	0xffffffff


	//   ....[67]....
        /*8894*/ 	.word	0xffffffff


	//   ....[68]....
        /*8898*/ 	.word	0xffffffff


	//   ....[69]....
        /*889c*/ 	.word	0xffffffff


	//   ....[70]....
        /*88a0*/ 	.word	0xffffffff


	//   ....[71]....
        /*88a4*/ 	.word	0xffffffff


	//   ....[72]....
        /*88a8*/ 	.word	0xffffffff


	//   ....[73]....
        /*88ac*/ 	.word	0xffffffff


	//   ....[74]....
        /*88b0*/ 	.word	0xffffffff


	//   ....[75]....
        /*88b4*/ 	.word	0xffffffff


	//   ....[76]....
        /*88b8*/ 	.word	0xffffffff


	//   ....[77]....
        /*88bc*/ 	.word	0xffffffff


	//   ....[78]....
        /*88c0*/ 	.word	0xffffffff


	//   ....[79]....
        /*88c4*/ 	.word	0xffffffff


	//   ....[80]....
        /*88c8*/ 	.word	0xffffffff


	//   ....[81]....
        /*88cc*/ 	.word	0xffffffff


	//   ....[82]....
        /*88d0*/ 	.word	0xffffffff


	//   ....[83]....
        /*88d4*/ 	.word	0xffffffff


	//   ....[84]....
        /*88d8*/ 	.word	0xffffffff


	//   ....[85]....
        /*88dc*/ 	.word	0xffffffff


	//   ....[86]....
        /*88e0*/ 	.word	0xffffffff


	//   ....[87]....
        /*88e4*/ 	.word	0xffffffff


	//   ....[88]....
        /*88e8*/ 	.word	0xffffffff


	//   ....[89]....
        /*88ec*/ 	.word	0xffffffff


	//   ....[90]....
        /*88f0*/ 	.word	0xffffffff


	//   ....[91]....
        /*88f4*/ 	.word	0xffffffff


	//   ....[92]....
        /*88f8*/ 	.word	0xffffffff


	//   ....[93]....
        /*88fc*/ 	.word	0xffffffff


	//   ....[94]....
        /*8900*/ 	.word	0xffffffff


	//   ....[95]....
        /*8904*/ 	.word	0xffffffff


	//   ....[96]....
        /*8908*/ 	.word	0xffffffff


	//   ....[97]....
        /*890c*/ 	.word	0xffffffff


	//   ....[98]....
        /*8910*/ 	.word	0xffffffff


	//   ....[99]....
        /*8914*/ 	.word	0xffffffff


	//   ....[100]....
        /*8918*/ 	.word	0xffffffff


	//   ....[101]....
        /*891c*/ 	.word	0xffffffff


	//   ....[102]....
        /*8920*/ 	.word	0xffffffff


	//   ....[103]....
        /*8924*/ 	.word	0xffffffff


	//   ....[104]....
        /*8928*/ 	.word	0xffffffff


	//   ....[105]....
        /*892c*/ 	.word	0xffffffff


	//   ....[106]....
        /*8930*/ 	.word	0xffffffff


	//   ....[107]....
        /*8934*/ 	.word	0xffffffff


	//   ....[108]....
        /*8938*/ 	.word	0xffffffff


	//   ....[109]....
        /*893c*/ 	.word	0xffffffff


	//   ....[110]....
        /*8940*/ 	.word	0xffffffff


	//   ....[111]....
        /*8944*/ 	.word	0xffffffff


	//   ....[112]....
        /*8948*/ 	.word	0xffffffff


	//   ....[113]....
        /*894c*/ 	.word	0xffffffff


	//   ....[114]....
        /*8950*/ 	.word	0xffffffff


	//   ....[115]....
        /*8954*/ 	.word	0xffffffff


	//   ....[116]....
        /*8958*/ 	.word	0xffffffff


	//   ....[117]....
        /*895c*/ 	.word	0xffffffff


	//   ....[118]....
        /*8960*/ 	.word	0xffffffff


	//   ....[119]....
        /*8964*/ 	.word	0xffffffff


	//   ....[120]....
        /*8968*/ 	.word	0xffffffff


	//   ....[121]....
        /*896c*/ 	.word	0xffffffff


	//   ....[122]....
        /*8970*/ 	.word	0xffffffff


	//   ....[123]....
        /*8974*/ 	.word	0xffffffff


	//   ....[124]....
        /*8978*/ 	.word	0xffffffff


	//   ....[125]....
        /*897c*/ 	.word	0xffffffff


	//   ....[126]....
        /*8980*/ 	.word	0xffffffff


	//   ....[127]....
        /*8984*/ 	.word	0xffffffff


	//   ....[128]....
        /*8988*/ 	.word	0xffffffff


	//   ....[129]....
        /*898c*/ 	.word	0xffffffff


	//   ....[130]....
        /*8990*/ 	.word	0xffffffff


	//   ....[131]....
        /*8994*/ 	.word	0xffffffff


	//   ....[132]....
        /*8998*/ 	.word	0xffffffff


	//   ....[133]....
        /*899c*/ 	.word	0xffffffff


	//   ....[134]....
        /*89a0*/ 	.word	0xffffffff


	//   ....[135]....
        /*89a4*/ 	.word	0xffffffff


	//   ....[136]....
        /*89a8*/ 	.word	0xffffffff


	//   ....[137]....
        /*89ac*/ 	.word	0xffffffff


	//   ....[138]....
        /*89b0*/ 	.word	0xffffffff


	//   ....[139]....
        /*89b4*/ 	.word	0xffffffff


	//   ....[140]....
        /*89b8*/ 	.word	0xffffffff


	//   ....[141]....
        /*89bc*/ 	.word	0xffffffff


	//   ....[142]....
        /*89c0*/ 	.word	0xffffffff


	//   ....[143]....
        /*89c4*/ 	.word	0xffffffff


	//   ....[144]....
        /*89c8*/ 	.word	0xffffffff


	//   ....[145]....
        /*89cc*/ 	.word	0xffffffff


	//   ....[146]....
        /*89d0*/ 	.word	0xffffffff


	//   ....[147]....
        /*89d4*/ 	.word	0xffffffff


	//   ....[148]....
        /*89d8*/ 	.word	0xffffffff


	//   ....[149]....
        /*89dc*/ 	.word	0xffffffff


	//   ....[150]....
        /*89e0*/ 	.word	0xffffffff


	//   ....[151]....
        /*89e4*/ 	.word	0xffffffff


	//   ....[152]....
        /*89e8*/ 	.word	0xffffffff


	//   ....[153]....
        /*89ec*/ 	.word	0xffffffff


	//   ....[154]....
        /*89f0*/ 	.word	0xffffffff


	//   ....[155]....
        /*89f4*/ 	.word	0xffffffff


	//   ....[156]....
        /*89f8*/ 	.word	0xffffffff


	//   ....[157]....
        /*89fc*/ 	.word	0xffffffff


	//   ....[158]....
        /*8a00*/ 	.word	0xffffffff


	//   ....[159]....
        /*8a04*/ 	.word	0xffffffff


	//   ....[160]....
        /*8a08*/ 	.word	0xffffffff


	//   ....[161]....
        /*8a0c*/ 	.word	0xffffffff


	//   ....[162]....
        /*8a10*/ 	.word	0xffffffff


	//   ....[163]....
        /*8a14*/ 	.word	0xffffffff


	//   ....[164]....
        /*8a18*/ 	.word	0xffffffff


	//   ....[165]....
        /*8a1c*/ 	.word	0xffffffff


	//   ....[166]....
        /*8a20*/ 	.word	0xffffffff


	//   ....[167]....
        /*8a24*/ 	.word	0xffffffff


	//   ....[168]....
        /*8a28*/ 	.word	0xffffffff


	//   ....[169]....
        /*8a2c*/ 	.word	0xffffffff


	//   ....[170]....
        /*8a30*/ 	.word	0xffffffff


	//   ....[171]....
        /*8a34*/ 	.word	0xffffffff


	//   ....[172]....
        /*8a38*/ 	.word	0xffffffff


	//   ....[173]....
        /*8a3c*/ 	.word	0xffffffff


	//   ....[174]....
        /*8a40*/ 	.word	0xffffffff


	//   ....[175]....
        /*8a44*/ 	.word	0xffffffff


	//   ....[176]....
        /*8a48*/ 	.word	0xffffffff


	//   ....[177]....
        /*8a4c*/ 	.word	0xffffffff


	//   ....[178]....
        /*8a50*/ 	.word	0xffffffff


	//   ....[179]....
        /*8a54*/ 	.word	0xffffffff


	//   ....[180]....
        /*8a58*/ 	.word	0xffffffff


	//   ....[181]....
        /*8a5c*/ 	.word	0xffffffff


	//   ....[182]....
        /*8a60*/ 	.word	0xffffffff


	//   ....[183]....
        /*8a64*/ 	.word	0xffffffff


	//   ....[184]....
        /*8a68*/ 	.word	0xffffffff


	//   ....[185]....
        /*8a6c*/ 	.word	0xffffffff


	//   ....[186]....
        /*8a70*/ 	.word	0xffffffff


	//   ....[187]....
        /*8a74*/ 	.word	0xffffffff


	//   ....[188]....
        /*8a78*/ 	.word	0xffffffff


	//   ....[189]....
        /*8a7c*/ 	.word	0xffffffff


	//   ....[190]....
        /*8a80*/ 	.word	0xffffffff


	//   ....[191]....
        /*8a84*/ 	.word	0xffffffff


	//   ....[192]....
        /*8a88*/ 	.word	0xffffffff


	//   ....[193]....
        /*8a8c*/ 	.word	0xffffffff


	//   ....[194]....
        /*8a90*/ 	.word	0xffffffff


	//   ....[195]....
        /*8a94*/ 	.word	0xffffffff


	//   ....[196]....
        /*8a98*/ 	.word	0xffffffff


	//   ....[197]....
        /*8a9c*/ 	.word	0xffffffff


	//   ....[198]....
        /*8aa0*/ 	.word	0xffffffff


	//   ....[199]....
        /*8aa4*/ 	.word	0xffffffff


	//   ....[200]....
        /*8aa8*/ 	.word	0xffffffff


	//   ....[201]....
        /*8aac*/ 	.word	0xffffffff


	//   ....[202]....
        /*8ab0*/ 	.word	0xffffffff


	//   ....[203]....
        /*8ab4*/ 	.word	0xffffffff


	//   ....[204]....
        /*8ab8*/ 	.word	0xffffffff


	//   ....[205]....
        /*8abc*/ 	.word	0xffffffff


	//   ....[206]....
        /*8ac0*/ 	.word	0xffffffff


	//   ....[207]....
        /*8ac4*/ 	.word	0xffffffff


	//   ....[208]....
        /*8ac8*/ 	.word	0xffffffff


	//   ....[209]....
        /*8acc*/ 	.word	0xffffffff


	//   ....[210]....
        /*8ad0*/ 	.word	0xffffffff


	//   ....[211]....
        /*8ad4*/ 	.word	0xffffffff


	//   ....[212]....
        /*8ad8*/ 	.word	0xffffffff


	//   ....[213]....
        /*8adc*/ 	.word	0xffffffff


	//   ....[214]....
        /*8ae0*/ 	.word	0xffffffff


	//   ....[215]....
        /*8ae4*/ 	.word	0xffffffff


	//   ....[216]....
        /*8ae8*/ 	.word	0xffffffff


	//   ....[217]....
        /*8aec*/ 	.word	0xffffffff


	//   ....[218]....
        /*8af0*/ 	.word	0xffffffff


	//   ....[219]....
        /*8af4*/ 	.word	0xffffffff


	//   ....[220]....
        /*8af8*/ 	.word	0xffffffff


	//   ....[221]....
        /*8afc*/ 	.word	0xffffffff


	//   ....[222]....
        /*8b00*/ 	.word	0xffffffff


	//   ....[223]....
        /*8b04*/ 	.word	0xffffffff


	//   ....[224]....
        /*8b08*/ 	.word	0xffffffff


	//   ....[225]....
        /*8b0c*/ 	.word	0xffffffff


	//   ....[226]....
        /*8b10*/ 	.word	0xffffffff


	//   ....[227]....
        /*8b14*/ 	.word	0xffffffff


	//   ....[228]....
        /*8b18*/ 	.word	0xffffffff


	//   ....[229]....
        /*8b1c*/ 	.word	0xffffffff


	//   ....[230]....
        /*8b20*/ 	.word	0xffffffff


	//   ....[231]....
        /*8b24*/ 	.word	0xffffffff


	//   ....[232]....
        /*8b28*/ 	.word	0xffffffff


	//   ....[233]....
        /*8b2c*/ 	.word	0xffffffff


	//   ....[234]....
        /*8b30*/ 	.word	0xffffffff


	//   ....[235]....
        /*8b34*/ 	.word	0xffffffff


	//   ....[236]....
        /*8b38*/ 	.word	0xffffffff


	//   ....[237]....
        /*8b3c*/ 	.word	0xffffffff


	//   ....[238]....
        /*8b40*/ 	.word	0xffffffff


	//   ....[239]....
        /*8b44*/ 	.word	0xffffffff


	//   ....[240]....
        /*8b48*/ 	.word	0xffffffff


	//   ....[241]....
        /*8b4c*/ 	.word	0xffffffff


	//   ....[242]....
        /*8b50*/ 	.word	0xffffffff


	//   ....[243]....
        /*8b54*/ 	.word	0xffffffff


	//   ....[244]....
        /*8b58*/ 	.word	0xffffffff


	//   ....[245]....
        /*8b5c*/ 	.word	0xffffffff


	//   ....[246]....
        /*8b60*/ 	.word	0xffffffff


	//   ....[247]....
        /*8b64*/ 	.word	0xffffffff


	//   ....[248]....
        /*8b68*/ 	.word	0xffffffff


	//   ....[249]....
        /*8b6c*/ 	.word	0xffffffff


	//   ....[250]....
        /*8b70*/ 	.word	0xffffffff


	//   ....[251]....
        /*8b74*/ 	.word	0xffffffff


	//   ....[252]....
        /*8b78*/ 	.word	0xffffffff


	//   ....[253]....
        /*8b7c*/ 	.word	0xffffffff


	//   ....[254]....
        /*8b80*/ 	.word	0xffffffff


	//   ....[255]....
        /*8b84*/ 	.word	0xffffffff


	//   ....[0]....
        /*8b88*/ 	.word	0xffffffff


	//   ....[1]....
        /*8b8c*/ 	.word	0xffffffff


	//   ....[2]....
        /*8b90*/ 	.word	0xffffffff


	//   ....[3]....
        /*8b94*/ 	.word	0xffffffff


	//   ....[4]....
        /*8b98*/ 	.word	0xffffffff


	//   ....[5]....
        /*8b9c*/ 	.word	0xffffffff


	//   ....[6]....
        /*8ba0*/ 	.word	0xffffffff


	//   ....[7]....
        /*8ba4*/ 	.word	0xffffffff


	//   ....[8]....
        /*8ba8*/ 	.word	0xffffffff


	//   ....[9]....
        /*8bac*/ 	.word	0xffffffff


	//   ....[10]....
        /*8bb0*/ 	.word	0xffffffff


	//   ....[11]....
        /*8bb4*/ 	.word	0xffffffff


	//   ....[12]....
        /*8bb8*/ 	.word	0xffffffff


	//   ....[13]....
        /*8bbc*/ 	.word	0xffffffff


	//   ....[14]....
        /*8bc0*/ 	.word	0xffffffff


	//   ....[15]....
        /*8bc4*/ 	.word	0xffffffff


	//   ....[16]....
        /*8bc8*/ 	.word	0xffffffff


	//   ....[17]....
        /*8bcc*/ 	.word	0xffffffff


	//   ....[18]....
        /*8bd0*/ 	.word	0xffffffff


	//   ....[19]....
        /*8bd4*/ 	.word	0xffffffff


	//   ....[20]....
        /*8bd8*/ 	.word	0xffffffff


	//   ....[21]....
        /*8bdc*/ 	.word	0xffffffff


	//   ....[22]....
        /*8be0*/ 	.word	0xffffffff


	//   ....[23]....
        /*8be4*/ 	.word	0xffffffff


	//   ....[24]....
        /*8be8*/ 	.word	0xffffffff


	//   ....[25]....
        /*8bec*/ 	.word	0xffffffff


	//   ....[26]....
        /*8bf0*/ 	.word	0xffffffff


	//   ....[27]....
        /*8bf4*/ 	.word	0xffffffff


	//   ....[28]....
        /*8bf8*/ 	.word	0xffffffff


	//   ....[29]....
        /*8bfc*/ 	.word	0xffffffff


	//   ....[30]....
        /*8c00*/ 	.word	0xffffffff


	//   ....[31]....
        /*8c04*/ 	.word	0xffffffff


	//   ....[32]....
        /*8c08*/ 	.word	0xffffffff


	//   ....[33]....
        /*8c0c*/ 	.word	0xffffffff


	//   ....[34]....
        /*8c10*/ 	.word	0xffffffff


	//   ....[35]....
        /*8c14*/ 	.word	0xffffffff


	//   ....[36]....
        /*8c18*/ 	.word	0xffffffff


	//   ....[37]....
        /*8c1c*/ 	.word	0xffffffff


	//   ....[38]....
        /*8c20*/ 	.word	0xffffffff


	//   ....[39]....
        /*8c24*/ 	.word	0xffffffff


	//   ....[40]....
        /*8c28*/ 	.word	0xffffffff


	//   ....[41]....
        /*8c2c*/ 	.word	0xffffffff


	//   ....[42]....
        /*8c30*/ 	.word	0xffffffff


	//   ....[43]....
        /*8c34*/ 	.word	0xffffffff


	//   ....[44]....
        /*8c38*/ 	.word	0xffffffff


	//   ....[45]....
        /*8c3c*/ 	.word	0xffffffff


	//   ....[46]....
        /*8c40*/ 	.word	0xffffffff


	//   ....[47]....
        /*8c44*/ 	.word	0xffffffff


	//   ....[48]....
        /*8c48*/ 	.word	0xffffffff


	//   ....[49]....
        /*8c4c*/ 	.word	0xffffffff


	//   ....[50]....
        /*8c50*/ 	.word	0xffffffff


	//   ....[51]....
        /*8c54*/ 	.word	0xffffffff


	//   ....[52]....
        /*8c58*/ 	.word	0xffffffff


	//   ....[53]....
        /*8c5c*/ 	.word	0xffffffff


	//   ....[54]....
        /*8c60*/ 	.word	0xffffffff


	//   ....[55]....
        /*8c64*/ 	.word	0xffffffff


	//   ....[56]....
        /*8c68*/ 	.word	0xffffffff


	//   ....[57]....
        /*8c6c*/ 	.word	0xffffffff


	//   ....[58]....
        /*8c70*/ 	.word	0xffffffff


	//   ....[59]....
        /*8c74*/ 	.word	0xffffffff


	//   ....[60]....
        /*8c78*/ 	.word	0xffffffff


	//   ....[61]....
        /*8c7c*/ 	.word	0xffffffff


	//   ....[62]....
        /*8c80*/ 	.word	0xffffffff


	//   ....[63]....
        /*8c84*/ 	.word	0xffffffff


	//   ....[64]....
        /*8c88*/ 	.word	0xffffffff


	//   ....[65]....
        /*8c8c*/ 	.word	0xffffffff


	//   ....[66]....
        /*8c90*/ 	.word	0xffffffff


	//   ....[67]....
        /*8c94*/ 	.word	0xffffffff


	//   ....[68]....
        /*8c98*/ 	.word	0xffffffff


	//   ....[69]....
        /*8c9c*/ 	.word	0xffffffff


	//   ....[70]....
        /*8ca0*/ 	.word	0xffffffff


	//   ....[71]....
        /*8ca4*/ 	.word	0xffffffff


	//   ....[72]....
        /*8ca8*/ 	.word	0xffffffff


	//   ....[73]....
        /*8cac*/ 	.word	0xffffffff


	//   ....[74]....
        /*8cb0*/ 	.word	0xffffffff


	//   ....[75]....
        /*8cb4*/ 	.word	0xffffffff


	//   ....[76]....
        /*8cb8*/ 	.word	0xffffffff


	//   ....[77]....
        /*8cbc*/ 	.word	0xffffffff


	//   ....[78]....
        /*8cc0*/ 	.word	0xffffffff


	//   ....[79]....
        /*8cc4*/ 	.word	0xffffffff


	//   ....[80]....
        /*8cc8*/ 	.word	0xffffffff


	//   ....[81]....
        /*8ccc*/ 	.word	0xffffffff


	//   ....[82]....
        /*8cd0*/ 	.word	0xffffffff


	//   ....[83]....
        /*8cd4*/ 	.word	0xffffffff


	//   ....[84]....
        /*8cd8*/ 	.word	0xffffffff


	//   ....[85]....
        /*8cdc*/ 	.word	0xffffffff


	//   ....[86]....
        /*8ce0*/ 	.word	0xffffffff


	//   ....[87]....
        /*8ce4*/ 	.word	0xffffffff


	//   ....[88]....
        /*8ce8*/ 	.word	0xffffffff


	//   ....[89]....
        /*8cec*/ 	.word	0xffffffff


	//   ....[90]....
        /*8cf0*/ 	.word	0xffffffff


	//   ....[91]....
        /*8cf4*/ 	.word	0xffffffff


	//   ....[92]....
        /*8cf8*/ 	.word	0xffffffff


	//   ....[93]....
        /*8cfc*/ 	.word	0xffffffff


	//   ....[94]....
        /*8d00*/ 	.word	0xffffffff


	//   ....[95]....
        /*8d04*/ 	.word	0xffffffff


	//   ....[96]....
        /*8d08*/ 	.word	0xffffffff


	//   ....[97]....
        /*8d0c*/ 	.word	0xffffffff


	//   ....[98]....
        /*8d10*/ 	.word	0xffffffff


	//   ....[99]....
        /*8d14*/ 	.word	0xffffffff


	//   ....[100]....
        /*8d18*/ 	.word	0xffffffff


	//   ....[101]....
        /*8d1c*/ 	.word	0xffffffff


	//   ....[102]....
        /*8d20*/ 	.word	0xffffffff


	//   ....[103]....
        /*8d24*/ 	.word	0xffffffff


	//   ....[104]....
        /*8d28*/ 	.word	0xffffffff


	//   ....[105]....
        /*8d2c*/ 	.word	0xffffffff


	//   ....[106]....
        /*8d30*/ 	.word	0xffffffff


	//   ....[107]....
        /*8d34*/ 	.word	0xffffffff


	//   ....[108]....
        /*8d38*/ 	.word	0xffffffff


	//   ....[109]....
        /*8d3c*/ 	.word	0xffffffff


	//   ....[110]....
        /*8d40*/ 	.word	0xffffffff


	//   ....[111]....
        /*8d44*/ 	.word	0xffffffff


	//   ....[112]....
        /*8d48*/ 	.word	0xffffffff


	//   ....[113]....
        /*8d4c*/ 	.word	0xffffffff


	//   ....[114]....
        /*8d50*/ 	.word	0xffffffff


	//   ....[115]....
        /*8d54*/ 	.word	0xffffffff


	//   ....[116]....
        /*8d58*/ 	.word	0xffffffff


	//   ....[117]....
        /*8d5c*/ 	.word	0xffffffff


	//   ....[118]....
        /*8d60*/ 	.word	0xffffffff


	//   ....[119]....
        /*8d64*/ 	.word	0xffffffff


	//   ....[120]....
        /*8d68*/ 	.word	0xffffffff


	//   ....[121]....
        /*8d6c*/ 	.word	0xffffffff


	//   ....[122]....
        /*8d70*/ 	.word	0xffffffff


	//   ....[123]....
        /*8d74*/ 	.word	0xffffffff


	//   ....[124]....
        /*8d78*/ 	.word	0xffffffff


	//   ....[125]....
        /*8d7c*/ 	.word	0xffffffff


	//   ....[126]....
        /*8d80*/ 	.word	0xffffffff


	//   ....[127]....
        /*8d84*/ 	.word	0xffffffff


	//   ....[128]....
        /*8d88*/ 	.word	0xffffffff


	//   ....[129]....
        /*8d8c*/ 	.word	0xffffffff


	//   ....[130]....
        /*8d90*/ 	.word	0xffffffff


	//   ....[131]....
        /*8d94*/ 	.word	0xffffffff


	//   ....[132]....
        /*8d98*/ 	.word	0xffffffff


	//   ....[133]....
        /*8d9c*/ 	.word	0xffffffff


	//   ....[134]....
        /*8da0*/ 	.word	0xffffffff


	//   ....[135]....
        /*8da4*/ 	.word	0xffffffff


	//   ....[136]....
        /*8da8*/ 	.word	0xffffffff


	//   ....[137]....
        /*8dac*/ 	.word	0xffffffff


	//   ....[138]....
        /*8db0*/ 	.word	0xffffffff


	//   ....[139]....
        /*8db4*/ 	.word	0xffffffff


	//   ....[140]....
        /*8db8*/ 	.word	0xffffffff


	//   ....[141]....
        /*8dbc*/ 	.word	0xffffffff


	//   ....[142]....
        /*8dc0*/ 	.word	0xffffffff


	//   ....[143]....
        /*8dc4*/ 	.word	0xffffffff


	//   ....[144]....
        /*8dc8*/ 	.word	0xffffffff


	//   ....[145]....
        /*8dcc*/ 	.word	0xffffffff


	//   ....[146]....
        /*8dd0*/ 	.word	0xffffffff


	//   ....[147]....
        /*8dd4*/ 	.word	0xffffffff


	//   ....[148]....
        /*8dd8*/ 	.word	0xffffffff


	//   ....[149]....
        /*8ddc*/ 	.word	0xffffffff


	//   ....[150]....
        /*8de0*/ 	.word	0xffffffff


	//   ....[151]....
        /*8de4*/ 	.word	0xffffffff


	//   ....[152]....
        /*8de8*/ 	.word	0xffffffff


	//   ....[153]....
        /*8dec*/ 	.word	0xffffffff


	//   ....[154]....
        /*8df0*/ 	.word	0xffffffff


	//   ....[155]....
        /*8df4*/ 	.word	0xffffffff


	//   ....[156]....
        /*8df8*/ 	.word	0xffffffff


	//   ....[157]....
        /*8dfc*/ 	.word	0xffffffff


	//   ....[158]....
        /*8e00*/ 	.word	0xffffffff


	//   ....[159]....
        /*8e04*/ 	.word	0xffffffff


	//   ....[160]....
        /*8e08*/ 	.word	0xffffffff


	//   ....[161]....
        /*8e0c*/ 	.word	0xffffffff


	//   ....[162]....
        /*8e10*/ 	.word	0xffffffff


	//   ....[163]....
        /*8e14*/ 	.word	0xffffffff


	//   ....[164]....
        /*8e18*/ 	.word	0xffffffff


	//   ....[165]....
        /*8e1c*/ 	.word	0xffffffff


	//   ....[166]....
        /*8e20*/ 	.word	0xffffffff


	//   ....[167]....
        /*8e24*/ 	.word	0xffffffff


	//   ....[168]....
        /*8e28*/ 	.word	0xffffffff


	//   ....[169]....
        /*8e2c*/ 	.word	0xffffffff


	//   ....[170]....
        /*8e30*/ 	.word	0xffffffff


	//   ....[171]....
        /*8e34*/ 	.word	0xffffffff


	//   ....[172]....
        /*8e38*/ 	.word	0xffffffff


	//   ....[173]....
        /*8e3c*/ 	.word	0xffffffff


	//   ....[174]....
        /*8e40*/ 	.word	0xffffffff


	//   ....[175]....
        /*8e44*/ 	.word	0xffffffff


	//   ....[176]....
        /*8e48*/ 	.word	0xffffffff


	//   ....[177]....
        /*8e4c*/ 	.word	0xffffffff


	//   ....[178]....
        /*8e50*/ 	.word	0xffffffff


	//   ....[179]....
        /*8e54*/ 	.word	0xffffffff


	//   ....[180]....
        /*8e58*/ 	.word	0xffffffff


	//   ....[181]....
        /*8e5c*/ 	.word	0xffffffff


	//   ....[182]....
        /*8e60*/ 	.word	0xffffffff


	//   ....[183]....
        /*8e64*/ 	.word	0xffffffff


	//   ....[184]....
        /*8e68*/ 	.word	0xffffffff


	//   ....[185]....
        /*8e6c*/ 	.word	0xffffffff


	//   ....[186]....
        /*8e70*/ 	.word	0xffffffff


	//   ....[187]....
        /*8e74*/ 	.word	0xffffffff


	//   ....[188]....
        /*8e78*/ 	.word	0xffffffff


	//   ....[189]....
        /*8e7c*/ 	.word	0xffffffff


	//   ....[190]....
        /*8e80*/ 	.word	0xffffffff


	//   ....[191]....
        /*8e84*/ 	.word	0xffffffff


	//   ....[192]....
        /*8e88*/ 	.word	0xffffffff


	//   ....[193]....
        /*8e8c*/ 	.word	0xffffffff


	//   ....[194]....
        /*8e90*/ 	.word	0xffffffff


	//   ....[195]....
        /*8e94*/ 	.word	0xffffffff


	//   ....[196]....
        /*8e98*/ 	.word	0xffffffff


	//   ....[197]....
        /*8e9c*/ 	.word	0xffffffff


	//   ....[198]....
        /*8ea0*/ 	.word	0xffffffff


	//   ....[199]....
        /*8ea4*/ 	.word	0xffffffff


	//   ....[200]....
        /*8ea8*/ 	.word	0xffffffff


	//   ....[201]....
        /*8eac*/ 	.word	0xffffffff


	//   ....[202]....
        /*8eb0*/ 	.word	0xffffffff


	//   ....[203]....
        /*8eb4*/ 	.word	0xffffffff


	//   ....[204]....
        /*8eb8*/ 	.word	0xffffffff


	//   ....[205]....
        /*8ebc*/ 	.word	0xffffffff


	//   ....[206]....
        /*8ec0*/ 	.word	0xffffffff


	//   ....[207]....
        /*8ec4*/ 	.word	0xffffffff


	//   ....[208]....
        /*8ec8*/ 	.word	0xffffffff


	//   ....[209]....
        /*8ecc*/ 	.word	0xffffffff


	//   ....[210]....
        /*8ed0*/ 	.word	0xffffffff


	//   ....[211]....
        /*8ed4*/ 	.word	0xffffffff


	//   ....[212]....
        /*8ed8*/ 	.word	0xffffffff


	//   ....[213]....
        /*8edc*/ 	.word	0xffffffff


	//   ....[214]....
        /*8ee0*/ 	.word	0xffffffff


	//   ....[215]....
        /*8ee4*/ 	.word	0xffffffff


	//   ....[216]....
        /*8ee8*/ 	.word	0xffffffff


	//   ....[217]....
        /*8eec*/ 	.word	0xffffffff


	//   ....[218]....
        /*8ef0*/ 	.word	0xffffffff


	//   ....[219]....
        /*8ef4*/ 	.word	0xffffffff


	//   ....[220]....
        /*8ef8*/ 	.word	0xffffffff


	//   ....[221]....
        /*8efc*/ 	.word	0xffffffff


	//   ....[222]....
        /*8f00*/ 	.word	0xffffffff


	//   ....[223]....
        /*8f04*/ 	.word	0xffffffff


	//   ....[224]....
        /*8f08*/ 	.word	0xffffffff


	//   ....[225]....
        /*8f0c*/ 	.word	0xffffffff


	//   ....[226]....
        /*8f10*/ 	.word	0xffffffff


	//   ....[227]....
        /*8f14*/ 	.word	0xffffffff


	//   ....[228]....
        /*8f18*/ 	.word	0xffffffff


	//   ....[229]....
        /*8f1c*/ 	.word	0xffffffff


	//   ....[230]....
        /*8f20*/ 	.word	0xffffffff


	//   ....[231]....
        /*8f24*/ 	.word	0xffffffff


	//   ....[232]....
        /*8f28*/ 	.word	0xffffffff


	//   ....[233]....
        /*8f2c*/ 	.word	0xffffffff


	//   ....[234]....
        /*8f30*/ 	.word	0xffffffff


	//   ....[235]....
        /*8f34*/ 	.word	0xffffffff


	//   ....[236]....
        /*8f38*/ 	.word	0xffffffff


	//   ....[237]....
        /*8f3c*/ 	.word	0xffffffff


	//   ....[238]....
        /*8f40*/ 	.word	0xffffffff


	//   ....[239]....
        /*8f44*/ 	.word	0xffffffff


	//   ....[240]....
        /*8f48*/ 	.word	0xffffffff


	//   ....[241]....
        /*8f4c*/ 	.word	0xffffffff


	//   ....[242]....
        /*8f50*/ 	.word	0xffffffff


	//   ....[243]....
        /*8f54*/ 	.word	0xffffffff


	//   ....[244]....
        /*8f58*/ 	.word	0xffffffff


	//   ....[245]....
        /*8f5c*/ 	.word	0xffffffff


	//   ....[246]....
        /*8f60*/ 	.word	0xffffffff


	//   ....[247]....
        /*8f64*/ 	.word	0xffffffff


	//   ....[248]....
        /*8f68*/ 	.word	0xffffffff


	//   ....[249]....
        /*8f6c*/ 	.word	0xffffffff


	//   ....[250]....
        /*8f70*/ 	.word	0xffffffff


	//   ....[251]....
        /*8f74*/ 	.word	0xffffffff


	//   ....[252]....
        /*8f78*/ 	.word	0xffffffff


	//   ....[253]....
        /*8f7c*/ 	.word	0xffffffff


	//   ....[254]....
        /*8f80*/ 	.word	0xffffffff


	//   ....[255]....
        /*8f84*/ 	.word	0xffffffff


	//   ....[0]....
        /*8f88*/ 	.word	0xffffffff


	//   ....[1]....
        /*8f8c*/ 	.word	0xffffffff


	//   ....[2]....
        /*8f90*/ 	.word	0xffffffff


	//   ....[3]....
        /*8f94*/ 	.word	0xffffffff


	//   ....[4]....
        /*8f98*/ 	.word	0xffffffff


	//   ....[5]....
        /*8f9c*/ 	.word	0xffffffff


	//   ....[6]....
        /*8fa0*/ 	.word	0xffffffff


	//   ....[7]....
        /*8fa4*/ 	.word	0xffffffff


	//   ....[8]....
        /*8fa8*/ 	.word	0xffffffff


	//   ....[9]....
        /*8fac*/ 	.word	0xffffffff


	//----- nvinfo : EIATTR_COOP_GROUP_INSTR_OFFSETS
	.align		4
.L_1164:
        /*8fb0*/ 	.byte	0x04, 0x28
        /*8fb2*/ 	.short	(.L_1166 - .L_1165)


	//   ....[0]....
.L_1165:
        /*8fb4*/ 	.word	0x00003c40


	//   ....[1]....
        /*8fb8*/ 	.word	0x00003c50


	//   ....[2]....
        /*8fbc*/ 	.word	0x00003c90


	//   ....[3]....
        /*8fc0*/ 	.word	0x00003ca0


	//   ....[4]....
        /*8fc4*/ 	.word	0x00003ce0


	//   ....[5]....
        /*8fc8*/ 	.word	0x00003cf0


	//   ....[6]....
        /*8fcc*/ 	.word	0x00003d40


	//   ....[7]....
        /*8fd0*/ 	.word	0x00003d50


	//   ....[8]....
        /*8fd4*/ 	.word	0x00003d90


	//   ....[9]....
        /*8fd8*/ 	.word	0x00003da0


	//   ....[10]....
        /*8fdc*/ 	.word	0x00003dd0


	//   ....[11]....
        /*8fe0*/ 	.word	0x00003de0


	//   ....[12]....
        /*8fe4*/ 	.word	0x00003e20


	//   ....[13]....
        /*8fe8*/ 	.word	0x00003e30


	//   ....[14]....
        /*8fec*/ 	.word	0x00003e70


	//   ....[15]....
        /*8ff0*/ 	.word	0x00003e80


	//   ....[16]....
        /*8ff4*/ 	.word	0x00003ea0


	//   ....[17]....
        /*8ff8*/ 	.word	0x00003ec0


	//   ....[18]....
        /*8ffc*/ 	.word	0x00003f20


	//   ....[19]....
        /*9000*/ 	.word	0x00003f30


	//   ....[20]....
        /*9004*/ 	.word	0x00003f70


	//   ....[21]....
        /*9008*/ 	.word	0x00003f80


	//   ....[22]....
        /*900c*/ 	.word	0x00003fc0


	//   ....[23]....
        /*9010*/ 	.word	0x00003fd0


	//   ....[24]....
        /*9014*/ 	.word	0x00004000


	//   ....[25]....
        /*9018*/ 	.word	0x00004010


	//   ....[26]....
        /*901c*/ 	.word	0x00004050


	//   ....[27]....
        /*9020*/ 	.word	0x00004060


	//   ....[28]....
        /*9024*/ 	.word	0x000040a0


	//   ....[29]....
        /*9028*/ 	.word	0x000040b0


	//   ....[30]....
        /*902c*/ 	.word	0x000040d0


	//   ....[31]....
        /*9030*/ 	.word	0x000040e0


	//   ....[32]....
        /*9034*/ 	.word	0x00004150


	//   ....[33]....
        /*9038*/ 	.word	0x00004160


	//   ....[34]....
        /*903c*/ 	.word	0x000041a0


	//   ....[35]....
        /*9040*/ 	.word	0x000041b0


	//   ....[36]....
        /*9044*/ 	.word	0x000041f0


	//   ....[37]....
        /*9048*/ 	.word	0x00004200


	//   ....[38]....
        /*904c*/ 	.word	0x00004230


	//   ....[39]....
        /*9050*/ 	.word	0x00004240


	//   ....[40]....
        /*9054*/ 	.word	0x00004280


	//   ....[41]....
        /*9058*/ 	.word	0x00004290


	//   ....[42]....
        /*905c*/ 	.word	0x000042e0


	//   ....[43]....
        /*9060*/ 	.word	0x000042f0


	//   ....[44]....
        /*9064*/ 	.word	0x00004320


	//   ....[45]....
        /*9068*/ 	.word	0x00004330


	//   ....[46]....
        /*906c*/ 	.word	0x00004350


	//   ....[47]....
        /*9070*/ 	.word	0x00004360


	//   ....[48]....
        /*9074*/ 	.word	0x000043d0


	//   ....[49]....
        /*9078*/ 	.word	0x000043e0


	//   ....[50]....
        /*907c*/ 	.word	0x00004420


	//   ....[51]....
        /*9080*/ 	.word	0x00004430


	//   ....[52]....
        /*9084*/ 	.word	0x00004470


	//   ....[53]....
        /*9088*/ 	.word	0x00004480


	//   ....[54]....
        /*908c*/ 	.word	0x000044c0


	//   ....[55]....
        /*9090*/ 	.word	0x000044d0


	//   ....[56]....
        /*9094*/ 	.word	0x000044f0


	//   ....[57]....
        /*9098*/ 	.word	0x00004500


	//   ....[58]....
        /*909c*/ 	.word	0x00004560


	//   ....[59]....
        /*90a0*/ 	.word	0x00004570


	//   ....[60]....
        /*90a4*/ 	.word	0x000045a0


	//   ....[61]....
        /*90a8*/ 	.word	0x000045b0


	//   ....[62]....
        /*90ac*/ 	.word	0x00004600


	//   ....[63]....
        /*90b0*/ 	.word	0x00004610


	//   ....[64]....
        /*90b4*/ 	.word	0x00004650


	//   ....[65]....
        /*90b8*/ 	.word	0x00004660


	//   ....[66]....
        /*90bc*/ 	.word	0x000046a0


	//   ....[67]....
        /*90c0*/ 	.word	0x000046b0


	//   ....[68]....
        /*90c4*/ 	.word	0x000046f0


	//   ....[69]....
        /*90c8*/ 	.word	0x00004700


	//   ....[70]....
        /*90cc*/ 	.word	0x00004730


	//   ....[71]....
        /*90d0*/ 	.word	0x00004740


	//   ....[72]....
        /*90d4*/ 	.word	0x00004760


	//   ....[73]....
        /*90d8*/ 	.word	0x00004770


	//   ....[74]....
        /*90dc*/ 	.word	0x000047d0


	//   ....[75]....
        /*90e0*/ 	.word	0x000047e0


	//   ....[76]....
        /*90e4*/ 	.word	0x00004830


	//   ....[77]....
        /*90e8*/ 	.word	0x00004840


	//   ....[78]....
        /*90ec*/ 	.word	0x00004880


	//   ....[79]....
        /*90f0*/ 	.word	0x00004890


	//   ....[80]....
        /*90f4*/ 	.word	0x000048d0


	//   ....[81]....
        /*90f8*/ 	.word	0x000048e0


	//   ....[82]....
        /*90fc*/ 	.word	0x00004920


	//   ....[83]....
        /*9100*/ 	.word	0x00004930


	//   ....[84]....
        /*9104*/ 	.word	0x00004960


	//   ....[85]....
        /*9108*/ 	.word	0x00004970


	//   ....[86]....
        /*910c*/ 	.word	0x00004990


	//   ....[87]....
        /*9110*/ 	.word	0x000049a0


	//   ....[88]....
        /*9114*/ 	.word	0x00004a00


	//   ....[89]....
        /*9118*/ 	.word	0x00004a10


	//   ....[90]....
        /*911c*/ 	.word	0x00004a60


	//   ....[91]....
        /*9120*/ 	.word	0x00004a70


	//   ....[92]....
        /*9124*/ 	.word	0x00004ab0


	//   ....[93]....
        /*9128*/ 	.word	0x00004ac0


	//   ....[94]....
        /*912c*/ 	.word	0x00004b00


	//   ....[95]....
        /*9130*/ 	.word	0x00004b10


	//   ....[96]....
        /*9134*/ 	.word	0x00004b20


	//   ....[97]....
        /*9138*/ 	.word	0x00004b30


	//   ....[98]....
        /*913c*/ 	.word	0x00004ba0


	//   ....[99]....
        /*9140*/ 	.word	0x00004bb0


	//   ....[100]....
        /*9144*/ 	.word	0x00004be0


	//   ....[101]....
        /*9148*/ 	.word	0x00004bf0


	//   ....[102]....
        /*914c*/ 	.word	0x00004c30


	//   ....[103]....
        /*9150*/ 	.word	0x00004c40


	//   ....[104]....
        /*9154*/ 	.word	0x00004c60


	//   ....[105]....
        /*9158*/ 	.word	0x00004c70


	//   ....[106]....
        /*915c*/ 	.word	0x00004ce0


	//   ....[107]....
        /*9160*/ 	.word	0x00004cf0


	//   ....[108]....
        /*9164*/ 	.word	0x00004d30


	//   ....[109]....
        /*9168*/ 	.word	0x00004d40


	//   ....[110]....
        /*916c*/ 	.word	0x00004d70


	//   ....[111]....
        /*9170*/ 	.word	0x00004d80


	//   ....[112]....
        /*9174*/ 	.word	0x00004da0


	//   ....[113]....
        /*9178*/ 	.word	0x00004db0


	//   ....[114]....
        /*917c*/ 	.word	0x00004e10


	//   ....[115]....
        /*9180*/ 	.word	0x00004e20


	//   ....[116]....
        /*9184*/ 	.word	0x00004e70


	//   ....[117]....
        /*9188*/ 	.word	0x00004e80


	//   ....[118]....
        /*918c*/ 	.word	0x00004eb0


	//   ....[119]....
        /*9190*/ 	.word	0x00004ec0


	//   ....[120]....
        /*9194*/ 	.word	0x00004f10


	//   ....[121]....
        /*9198*/ 	.word	0x00004f20


	//   ....[122]....
        /*919c*/ 	.word	0x00004f60


	//   ....[123]....
        /*91a0*/ 	.word	0x00004f70


	//   ....[124]....
        /*91a4*/ 	.word	0x00004fb0


	//   ....[125]....
        /*91a8*/ 	.word	0x00004fc0


	//   ....[126]....
        /*91ac*/ 	.word	0x00004ff0


	//   ....[127]....
        /*91b0*/ 	.word	0x00005000


	//   ....[128]....
        /*91b4*/ 	.word	0x00005040


	//   ....[129]....
        /*91b8*/ 	.word	0x00005050


	//   ....[130]....
        /*91bc*/ 	.word	0x00005080


	//   ....[131]....
        /*91c0*/ 	.word	0x00005090


	//   ....[132]....
        /*91c4*/ 	.word	0x000050f0


	//   ....[133]....
        /*91c8*/ 	.word	0x00005100


	//   ....[134]....
        /*91cc*/ 	.word	0x00005140


	//   ....[135]....
        /*91d0*/ 	.word	0x00005150


	//   ....[136]....
        /*91d4*/ 	.word	0x00005190


	//   ....[137]....
        /*91d8*/ 	.word	0x000051a0


	//   ....[138]....
        /*91dc*/ 	.word	0x000051e0


	//   ....[139]....
        /*91e0*/ 	.word	0x000051f0


	//   ....[140]....
        /*91e4*/ 	.word	0x00005220


	//   ....[141]....
        /*91e8*/ 	.word	0x00005230


	//   ....[142]....
        /*91ec*/ 	.word	0x00005280


	//   ....[143]....
        /*91f0*/ 	.word	0x00005290


	//   ....[144]....
        /*91f4*/ 	.word	0x000052a0


	//   ....[145]....
        /*91f8*/ 	.word	0x000052b0


	//   ....[146]....
        /*91fc*/ 	.word	0x00005310


	//   ....[147]....
        /*9200*/ 	.word	0x00005320


	//   ....[148]....
        /*9204*/ 	.word	0x00005390


	//   ....[149]....
        /*9208*/ 	.word	0x000053a0


	//   ....[150]....
        /*920c*/ 	.word	0x000053e0


	//   ....[151]....
        /*9210*/ 	.word	0x000053f0


	//   ....[152]....
        /*9214*/ 	.word	0x00005430


	//   ....[153]....
        /*9218*/ 	.word	0x00005440


	//   ....[154]....
        /*921c*/ 	.word	0x00005470


	//   ....[155]....
        /*9220*/ 	.word	0x00005480


	//   ....[156]....
        /*9224*/ 	.word	0x000054c0


	//   ....[157]....
        /*9228*/ 	.word	0x000054d0


	//   ....[158]....
        /*922c*/ 	.word	0x000054e0


	//   ....[159]....
        /*9230*/ 	.word	0x000054f0


	//   ....[160]....
        /*9234*/ 	.word	0x00005540


	//   ....[161]....
        /*9238*/ 	.word	0x00005550


	//   ....[162]....
        /*923c*/ 	.word	0x000055a0


	//   ....[163]....
        /*9240*/ 	.word	0x000055b0


	//   ....[164]....
        /*9244*/ 	.word	0x000055f0


	//   ....[165]....
        /*9248*/ 	.word	0x00005600


	//   ....[166]....
        /*924c*/ 	.word	0x00005640


	//   ....[167]....
        /*9250*/ 	.word	0x00005650


	//   ....[168]....
        /*9254*/ 	.word	0x000056c0


	//   ....[169]....
        /*9258*/ 	.word	0x000056e0


	//   ....[170]....
        /*925c*/ 	.word	0x000056f0


	//   ....[171]....
        /*9260*/ 	.word	0x00005730


	//   ....[172]....
        /*9264*/ 	.word	0x00005740


	//   ....[173]....
        /*9268*/ 	.word	0x00005750


	//   ....[174]....
        /*926c*/ 	.word	0x00005790


	//   ....[175]....
        /*9270*/ 	.word	0x000057d0


	//   ....[176]....
        /*9274*/ 	.word	0x000057e0


	//   ....[177]....
        /*9278*/ 	.word	0x000057f0


	//   ....[178]....
        /*927c*/ 	.word	0x00005850


	//   ....[179]....
        /*9280*/ 	.word	0x00005860


	//   ....[180]....
        /*9284*/ 	.word	0x00005880


	//   ....[181]....
        /*9288*/ 	.word	0x00005890


	//   ....[182]....
        /*928c*/ 	.word	0x00005900


	//   ....[183]....
        /*9290*/ 	.word	0x00005910


	//   ....[184]....
        /*9294*/ 	.word	0x00005940


	//   ....[185]....
        /*9298*/ 	.word	0x00005990


	//   ....[186]....
        /*929c*/ 	.word	0x000059a0


	//   ....[187]....
        /*92a0*/ 	.word	0x000059e0


	//   ....[188]....
        /*92a4*/ 	.word	0x000059f0


	//   ....[189]....
        /*92a8*/ 	.word	0x00005a00


	//   ....[190]....
        /*92ac*/ 	.word	0x00005a50


	//   ....[191]....
        /*92b0*/ 	.word	0x00005a60


	//   ....[192]....
        /*92b4*/ 	.word	0x00005a70


	//   ....[193]....
        /*92b8*/ 	.word	0x00005a80


	//   ....[194]....
        /*92bc*/ 	.word	0x00005ad0


	//   ....[195]....
        /*92c0*/ 	.word	0x00005ae0


	//   ....[196]....
        /*92c4*/ 	.word	0x00005af0


	//   ....[197]....
        /*92c8*/ 	.word	0x00005b00


	//   ....[198]....
        /*92cc*/ 	.word	0x00005b40


	//   ....[199]....
        /*92d0*/ 	.word	0x00005b60


	//   ....[200]....
        /*92d4*/ 	.word	0x00005bd0


	//   ....[201]....
        /*92d8*/ 	.word	0x00005c10


	//   ....[202]....
        /*92dc*/ 	.word	0x00005c20


	//   ....[203]....
        /*92e0*/ 	.word	0x00005c90


	//   ....[204]....
        /*92e4*/ 	.word	0x00005ca0


	//   ....[205]....
        /*92e8*/ 	.word	0x00005d00


	//   ....[206]....
        /*92ec*/ 	.word	0x00005d10


	//   ....[207]....
        /*92f0*/ 	.word	0x00005d70


	//   ....[208]....
        /*92f4*/ 	.word	0x00005dc0


	//   ....[209]....
        /*92f8*/ 	.word	0x00005dd0


	//   ....[210]....
        /*92fc*/ 	.word	0x00005de0


	//   ....[211]....
        /*9300*/ 	.word	0x00005df0


	//   ....[212]....
        /*9304*/ 	.word	0x00005e30


	//   ....[213]....
        /*9308*/ 	.word	0x00005e40


	//   ....[214]....
        /*930c*/ 	.word	0x00005e60


	//   ....[215]....
        /*9310*/ 	.word	0x00005e70


	//   ....[216]....
        /*9314*/ 	.word	0x00005eb0


	//   ....[217]....
        /*9318*/ 	.word	0x00005ec0


	//   ....[218]....
        /*931c*/ 	.word	0x00005ee0


	//   ....[219]....
        /*9320*/ 	.word	0x00005ef0


	//   ....[220]....
        /*9324*/ 	.word	0x00005f30


	//   ....[221]....
        /*9328*/ 	.word	0x00005f40


	//   ....[222]....
        /*932c*/ 	.word	0x00005f60


	//   ....[223]....
        /*9330*/ 	.word	0x00005f70


	//   ....[224]....
        /*9334*/ 	.word	0x00005fb0


	//   ....[225]....
        /*9338*/ 	.word	0x00005fc0


	//   ....[226]....
        /*933c*/ 	.word	0x00005fe0


	//   ....[227]....
        /*9340*/ 	.word	0x00005ff0


	//   ....[228]....
        /*9344*/ 	.word	0x00006030


	//   ....[229]....
        /*9348*/ 	.word	0x00006040


	//   ....[230]....
        /*934c*/ 	.word	0x00006070


	//   ....[231]....
        /*9350*/ 	.word	0x00006080


	//   ....[232]....
        /*9354*/ 	.word	0x00006100


	//   ....[233]....
        /*9358*/ 	.word	0x00006110


	//   ....[234]....
        /*935c*/ 	.word	0x00006130


	//   ....[235]....
        /*9360*/ 	.word	0x00006140


	//   ....[236]....
        /*9364*/ 	.word	0x00006160


	//   ....[237]....
        /*9368*/ 	.word	0x00006170


	//   ....[238]....
        /*936c*/ 	.word	0x00006190


	//   ....[239]....
        /*9370*/ 	.word	0x000061a0


	//   ....[240]....
        /*9374*/ 	.word	0x000061c0


	//   ....[241]....
        /*9378*/ 	.word	0x000061d0


	//   ....[242]....
        /*937c*/ 	.word	0x000061f0


	//   ....[243]....
        /*9380*/ 	.word	0x00006200


	//   ....[244]....
        /*9384*/ 	.word	0x00006220


	//   ....[245]....
        /*9388*/ 	.word	0x00006230


	//   ....[246]....
        /*938c*/ 	.word	0x00006250


	//   ....[247]....
        /*9390*/ 	.word	0x00006260


	//   ....[248]....
        /*9394*/ 	.word	0x00006280


	//   ....[249]....
        /*9398*/ 	.word	0x00006290


	//   ....[250]....
        /*939c*/ 	.word	0x000062b0


	//   ....[251]....
        /*93a0*/ 	.word	0x000062c0


	//   ....[252]....
        /*93a4*/ 	.word	0x000062e0


	//   ....[253]....
        /*93a8*/ 	.word	0x000062f0


	//   ....[254]....
        /*93ac*/ 	.word	0x00006310


	//   ....[255]....
        /*93b0*/ 	.word	0x00006320


	//   ....[0]....
        /*93b4*/ 	.word	0x00006350


	//   ....[1]....
        /*93b8*/ 	.word	0x00006360


	//   ....[2]....
        /*93bc*/ 	.word	0x00016fa0


	//   ....[3]....
        /*93c0*/ 	.word	0x00016fb0


	//   ....[4]....
        /*93c4*/ 	.word	0x00016ff0


	//   ....[5]....
        /*93c8*/ 	.word	0x00017000


	//   ....[6]....
        /*93cc*/ 	.word	0x00017040


	//   ....[7]....
        /*93d0*/ 	.word	0x00017050


	//   ....[8]....
        /*93d4*/ 	.word	0x000170a0


	//   ....[9]....
        /*93d8*/ 	.word	0x000170b0


	//   ....[10]....
        /*93dc*/ 	.word	0x000170f0


	//   ....[11]....
        /*93e0*/ 	.word	0x00017100


	//   ....[12]....
        /*93e4*/ 	.word	0x00017130


	//   ....[13]....
        /*93e8*/ 	.word	0x00017140


	//   ....[14]....
        /*93ec*/ 	.word	0x00017180


	//   ....[15]....
        /*93f0*/ 	.word	0x00017190


	//   ....[16]....
        /*93f4*/ 	.word	0x000171d0


	//   ....[17]....
        /*93f8*/ 	.word	0x000171e0


	//   ....[18]....
        /*93fc*/ 	.word	0x00017200


	//   ....[19]....
        /*9400*/ 	.word	0x00017210


	//   ....[20]....
        /*9404*/ 	.word	0x00017280


	//   ....[21]....
        /*9408*/ 	.word	0x00017290


	//   ....[22]....
        /*940c*/ 	.word	0x000172d0


	//   ....[23]....
        /*9410*/ 	.word	0x000172e0


	//   ....[24]....
        /*9414*/ 	.word	0x00017320


	//   ....[25]....
        /*9418*/ 	.word	0x00017330


	//   ....[26]....
        /*941c*/ 	.word	0x00017360


	//   ....[27]....
        /*9420*/ 	.word	0x00017370


	//   ....[28]....
        /*9424*/ 	.word	0x000173b0


	//   ....[29]....
        /*9428*/ 	.word	0x000173c0


	//   ....[30]....
        /*942c*/ 	.word	0x00017410


	//   ....[31]....
        /*9430*/ 	.word	0x00017420


	//   ....[32]....
        /*9434*/ 	.word	0x00017450


	//   ....[33]....
        /*9438*/ 	.word	0x00017460


	//   ....[34]....
        /*943c*/ 	.word	0x00017480


	//   ....[35]....
        /*9440*/ 	.word	0x00017490


	//   ....[36]....
        /*9444*/ 	.word	0x00017500


	//   ....[37]....
        /*9448*/ 	.word	0x00017510


	//   ....[38]....
        /*944c*/ 	.word	0x00017550


	//   ....[39]....
        /*9450*/ 	.word	0x00017560


	//   ....[40]....
        /*9454*/ 	.word	0x000175a0


	//   ....[41]....
        /*9458*/ 	.word	0x000175b0


	//   ....[42]....
        /*945c*/ 	.word	0x000175f0


	//   ....[43]....
        /*9460*/ 	.word	0x00017600


	//   ....[44]....
        /*9464*/ 	.word	0x00017620


	//   ....[45]....
        /*9468*/ 	.word	0x00017630


	//   ....[46]....
        /*946c*/ 	.word	0x00017690


	//   ....[47]....
        /*9470*/ 	.word	0x000176a0


	//   ....[48]....
        /*9474*/ 	.word	0x000176d0


	//   ....[49]....
        /*9478*/ 	.word	0x000176e0


	//   ....[50]....
        /*947c*/ 	.word	0x00017730


	//   ....[51]....
        /*9480*/ 	.word	0x00017740


	//   ....[52]....
        /*9484*/ 	.word	0x00017780


	//   ....[53]....
        /*9488*/ 	.word	0x00017790


	//   ....[54]....
        /*948c*/ 	.word	0x000177d0


	//   ....[55]....
        /*9490*/ 	.word	0x000177e0


	//   ....[56]....
        /*9494*/ 	.word	0x00017820


	//   ....[57]....
        /*9498*/ 	.word	0x00017830


	//   ....[58]....
        /*949c*/ 	.word	0x00017860


	//   ....[59]....
        /*94a0*/ 	.word	0x00017870


	//   ....[60]....
        /*94a4*/ 	.word	0x00017890


	//   ....[61]....
        /*94a8*/ 	.word	0x000178a0


	//   ....[62]....
        /*94ac*/ 	.word	0x00017900


	//   ....[63]....
        /*94b0*/ 	.word	0x00017910


	//   ....[64]....
        /*94b4*/ 	.word	0x00017960


	//   ....[65]....
        /*94b8*/ 	.word	0x00017970


	//   ....[66]....
        /*94bc*/ 	.word	0x000179b0


	//   ....[67]....
        /*94c0*/ 	.word	0x000179c0


	//   ....[68]....
        /*94c4*/ 	.word	0x00017a00


	//   ....[69]....
        /*94c8*/ 	.word	0x00017a10


	//   ....[70]....
        /*94cc*/ 	.word	0x00017a50


	//   ....[71]....
        /*94d0*/ 	.word	0x00017a60


	//   ....[72]....
        /*94d4*/ 	.word	0x00017a90


	//   ....[73]....
        /*94d8*/ 	.word	0x00017aa0


	//   ....[74]....
        /*94dc*/ 	.word	0x00017ac0


	//   ....[75]....
        /*94e0*/ 	.word	0x00017ad0


	//   ....[76]....
        /*94e4*/ 	.word	0x00017b30


	//   ....[77]....
        /*94e8*/ 	.word	0x00017b40


	//   ....[78]....
        /*94ec*/ 	.word	0x00017b90


	//   ....[79]....
        /*94f0*/ 	.word	0x00017ba0


	//   ....[80]....
        /*94f4*/ 	.word	0x00017be0


	//   ....[81]....
        /*94f8*/ 	.word	0x00017bf0


	//   ....[82]....
        /*94fc*/ 	.word	0x00017c30


	//   ....[83]....
        /*9500*/ 	.word	0x00017c40


	//   ....[84]....
        /*9504*/ 	.word	0x00017c80


	//   ....[85]....
        /*9508*/ 	.word	0x00017c90


	//   ....[86]....
        /*950c*/ 	.word	0x00017cd0


	//   ....[87]....
        /*9510*/ 	.word	0x00017ce0


	//   ....[88]....
        /*9514*/ 	.word	0x00017d10


	//   ....[89]....
        /*9518*/ 	.word	0x00017d20


	//   ....[90]....
        /*951c*/ 	.word	0x00017d60


	//   ....[91]....
        /*9520*/ 	.word	0x00017d70


	//   ....[92]....
        /*9524*/ 	.word	0x00017dc0


	//   ....[93]....
        /*9528*/ 	.word	0x00017dd0


	//   ....[94]....
        /*952c*/ 	.word	0x00017e10


	//   ....[95]....
        /*9530*/ 	.word	0x00017e20


	//   ....[96]....
        /*9534*/ 	.word	0x00017e60


	//   ....[97]....
        /*9538*/ 	.word	0x00017e70


	//   ....[98]....
        /*953c*/ 	.word	0x00017e80


	//   ....[99]....
        /*9540*/ 	.word	0x00017e90


	//   ....[100]....
        /*9544*/ 	.word	0x00017f00


	//   ....[101]....
        /*9548*/ 	.word	0x00017f10


	//   ....[102]....
        /*954c*/ 	.word	0x00017f40


	//   ....[103]....
        /*9550*/ 	.word	0x00017f50


	//   ....[104]....
        /*9554*/ 	.word	0x00017f90


	//   ....[105]....
        /*9558*/ 	.word	0x00017fa0


	//   ....[106]....
        /*955c*/ 	.word	0x00017fc0


	//   ....[107]....
        /*9560*/ 	.word	0x00017fd0


	//   ....[108]....
        /*9564*/ 	.word	0x00018040


	//   ....[109]....
        /*9568*/ 	.word	0x00018050


	//   ....[110]....
        /*956c*/ 	.word	0x00018090


	//   ....[111]....
        /*9570*/ 	.word	0x000180a0


	//   ....[112]....
        /*9574*/ 	.word	0x000180d0


	//   ....[113]....
        /*9578*/ 	.word	0x000180e0


	//   ....[114]....
        /*957c*/ 	.word	0x00018100


	//   ....[115]....
        /*9580*/ 	.word	0x00018110


	//   ....[116]....
        /*9584*/ 	.word	0x00018170


	//   ....[117]....
        /*9588*/ 	.word	0x00018180


	//   ....[118]....
        /*958c*/ 	.word	0x000181d0


	//   ....[119]....
        /*9590*/ 	.word	0x000181e0


	//   ....[120]....
        /*9594*/ 	.word	0x00018210


	//   ....[121]....
        /*9598*/ 	.word	0x00018220


	//   ....[122]....
        /*959c*/ 	.word	0x00018270


	//   ....[123]....
        /*95a0*/ 	.word	0x00018280


	//   ....[124]....
        /*95a4*/ 	.word	0x000182c0


	//   ....[125]....
        /*95a8*/ 	.word	0x000182d0


	//   ....[126]....
        /*95ac*/ 	.word	0x00018310


	//   ....[127]....
        /*95b0*/ 	.word	0x00018320


	//   ....[128]....
        /*95b4*/ 	.word	0x00018350


	//   ....[129]....
        /*95b8*/ 	.word	0x00018360


	//   ....[130]....
        /*95bc*/ 	.word	0x000183b0


	//   ....[131]....
        /*95c0*/ 	.word	0x000183c0


	//   ....[132]....
        /*95c4*/ 	.word	0x000183e0


	//   ....[133]....
        /*95c8*/ 	.word	0x000183f0


	//   ....[134]....
        /*95cc*/ 	.word	0x00018450


	//   ....[135]....
        /*95d0*/ 	.word	0x00018460


	//   ....[136]....
        /*95d4*/ 	.word	0x000184a0


	//   ....[137]....
        /*95d8*/ 	.word	0x000184b0


	//   ....[138]....
        /*95dc*/ 	.word	0x000184f0


	//   ....[139]....
        /*95e0*/ 	.word	0x00018500


	//   ....[140]....
        /*95e4*/ 	.word	0x00018540


	//   ....[141]....
        /*95e8*/ 	.word	0x00018550


	//   ....[142]....
        /*95ec*/ 	.word	0x00018580


	//   ....[143]....
        /*95f0*/ 	.word	0x00018590


	//   ....[144]....
        /*95f4*/ 	.word	0x000185e0


	//   ....[145]....
        /*95f8*/ 	.word	0x000185f0


	//   ....[146]....
        /*95fc*/ 	.word	0x00018610


	//   ....[147]....
        /*9600*/ 	.word	0x00018620


	//   ....[148]....
        /*9604*/ 	.word	0x00018670


	//   ....[149]....
        /*9608*/ 	.word	0x00018680


	//   ....[150]....
        /*960c*/ 	.word	0x000186f0


	//   ....[151]....
        /*9610*/ 	.word	0x00018700


	//   ....[152]....
        /*9614*/ 	.word	0x00018740


	//   ....[153]....
        /*9618*/ 	.word	0x00018750


	//   ....[154]....
        /*961c*/ 	.word	0x00018790


	//   ....[155]....
        /*9620*/ 	.word	0x000187a0


	//   ....[156]....
        /*9624*/ 	.word	0x000187d0


	//   ....[157]....
        /*9628*/ 	.word	0x000187e0


	//   ....[158]....
        /*962c*/ 	.word	0x00018820


	//   ....[159]....
        /*9630*/ 	.word	0x00018830


	//   ....[160]....
        /*9634*/ 	.word	0x00018850


	//   ....[161]....
        /*9638*/ 	.word	0x00018870


	//   ....[162]....
        /*963c*/ 	.word	0x000188b0


	//   ....[163]....
        /*9640*/ 	.word	0x000188c0


	//   ....[164]....
        /*9644*/ 	.word	0x00018900


	//   ....[165]....
        /*9648*/ 	.word	0x00018910


	//   ....[166]....
        /*964c*/ 	.word	0x00018950


	//   ....[167]....
        /*9650*/ 	.word	0x00018960


	//   ....[168]....
        /*9654*/ 	.word	0x000189a0


	//   ....[169]....
        /*9658*/ 	.word	0x000189b0


	//   ....[170]....
        /*965c*/ 	.word	0x00018a20


	//   ....[171]....
        /*9660*/ 	.word	0x00018a40


	//   ....[172]....
        /*9664*/ 	.word	0x00018a50


	//   ....[173]....
        /*9668*/ 	.word	0x00018a90


	//   ....[174]....
        /*966c*/ 	.word	0x00018ab0


	//   ....[175]....
        /*9670*/ 	.word	0x00018ac0


	//   ....[176]....
        /*9674*/ 	.word	0x00018ae0


	//   ....[177]....
        /*9678*/ 	.word	0x00018b30


	//   ....[178]....
        /*967c*/ 	.word	0x00018b40


	//   ....[179]....
        /*9680*/ 	.word	0x00018b50


	//   ....[180]....
        /*9684*/ 	.word	0x00018bb0


	//   ....[181]....
        /*9688*/ 	.word	0x00018bc0


	//   ....[182]....
        /*968c*/ 	.word	0x00018bd0


	//   ....[183]....
        /*9690*/ 	.word	0x00018be0


	//   ....[184]....
        /*9694*/ 	.word	0x00018c60


	//   ....[185]....
        /*9698*/ 	.word	0x00018c70


	//   ....[186]....
        /*969c*/ 	.word	0x00018ca0


	//   ....[187]....
        /*96a0*/ 	.word	0x00018cf0


	//   ....[188]....
        /*96a4*/ 	.word	0x00018d00


	//   ....[189]....
        /*96a8*/ 	.word	0x00018d40


	//   ....[190]....
        /*96ac*/ 	.word	0x00018d60


	//   ....[191]....
        /*96b0*/ 	.word	0x00018d70


	//   ....[192]....
        /*96b4*/ 	.word	0x00018da0


	//   ....[193]....
        /*96b8*/ 	.word	0x00018db0


	//   ....[194]....
        /*96bc*/ 	.word	0x00018dc0


	//   ....[195]....
        /*96c0*/ 	.word	0x00018dd0


	//   ....[196]....
        /*96c4*/ 	.word	0x00018e30


	//   ....[197]....
        /*96c8*/ 	.word	0x00018e40


	//   ....[198]....
        /*96cc*/ 	.word	0x00018e50


	//   ....[199]....
        /*96d0*/ 	.word	0x00018e60


	//   ....[200]....
        /*96d4*/ 	.word	0x00018e90


	//   ....[201]....
        /*96d8*/ 	.word	0x00018ea0


	//   ....[202]....
        /*96dc*/ 	.word	0x00018f30


	//   ....[203]....
        /*96e0*/ 	.word	0x00018f90


	//   ....[204]....
        /*96e4*/ 	.word	0x00018fa0


	//   ....[205]....
        /*96e8*/ 	.word	0x00018fe0


	//   ....[206]....
        /*96ec*/ 	.word	0x00018ff0


	//   ....[207]....
        /*96f0*/ 	.word	0x00019050


	//   ....[208]....
        /*96f4*/ 	.word	0x00019060


	//   ....[209]....
        /*96f8*/ 	.word	0x000190c0


	//   ....[210]....
        /*96fc*/ 	.word	0x00019110


	//   ....[211]....
        /*9700*/ 	.word	0x00019120


	//   ....[212]....
        /*9704*/ 	.word	0x00019130


	//   ....[213]....
        /*9708*/ 	.word	0x00019140


	//   ....[214]....
        /*970c*/ 	.word	0x00019150


	//   ....[215]....
        /*9710*/ 	.word	0x00019160


	//   ....[216]....
        /*9714*/ 	.word	0x000191a0


	//   ....[217]....
        /*9718*/ 	.word	0x000191b0


	//   ....[218]....
        /*971c*/ 	.word	0x000191d0


	//   ....[219]....
        /*9720*/ 	.word	0x000191e0


	//   ....[220]....
        /*9724*/ 	.word	0x00019240


	//   ....[221]....
        /*9728*/ 	.word	0x00019250


	//   ....[222]....
        /*972c*/ 	.word	0x00019270


	//   ....[223]....
        /*9730*/ 	.word	0x00019290


	//   ....[224]....
        /*9734*/ 	.word	0x000192b0


	//   ....[225]....
        /*9738*/ 	.word	0x000192c0


	//   ....[226]....
        /*973c*/ 	.word	0x00019300


	//   ....[227]....
        /*9740*/ 	.word	0x00019310


	//   ....[228]....
        /*9744*/ 	.word	0x00019330


	//   ....[229]....
        /*9748*/ 	.word	0x00019340


	//   ....[230]....
        /*974c*/ 	.word	0x00019380


	//   ....[231]....
        /*9750*/ 	.word	0x00019390


	//   ....[232]....
        /*9754*/ 	.word	0x000193c0


	//   ....[233]....
        /*9758*/ 	.word	0x000193d0


	//   ....[234]....
        /*975c*/ 	.word	0x00019450


	//   ....[235]....
        /*9760*/ 	.word	0x00019460


	//   ....[236]....
        /*9764*/ 	.word	0x00019480


	//   ....[237]....
        /*9768*/ 	.word	0x00019490


	//   ....[238]....
        /*976c*/ 	.word	0x000194b0


	//   ....[239]....
        /*9770*/ 	.word	0x000194c0


	//   ....[240]....
        /*9774*/ 	.word	0x000194e0


	//   ....[241]....
        /*9778*/ 	.word	0x000194f0


	//   ....[242]....
        /*977c*/ 	.word	0x00019510


	//   ....[243]....
        /*9780*/ 	.word	0x00019520


	//   ....[244]....
        /*9784*/ 	.word	0x00019540


	//   ....[245]....
        /*9788*/ 	.word	0x00019550


	//   ....[246]....
        /*978c*/ 	.word	0x00019570


	//   ....[247]....
        /*9790*/ 	.word	0x00019580


	//   ....[248]....
        /*9794*/ 	.word	0x000195a0


	//   ....[249]....
        /*9798*/ 	.word	0x000195b0


	//   ....[250]....
        /*979c*/ 	.word	0x000195d0


	//   ....[251]....
        /*97a0*/ 	.word	0x000195e0


	//   ....[252]....
        /*97a4*/ 	.word	0x00019600


	//   ....[253]....
        /*97a8*/ 	.word	0x00019610


	//   ....[254]....
        /*97ac*/ 	.word	0x00019630


	//   ....[255]....
        /*97b0*/ 	.word	0x00019640


	//   ....[0]....
        /*97b4*/ 	.word	0x00019660


	//   ....[1]....
        /*97b8*/ 	.word	0x00019670


	//   ....[2]....
        /*97bc*/ 	.word	0x000196a0


	//   ....[3]....
        /*97c0*/ 	.word	0x000196b0


	//   ....[4]....
        /*97c4*/ 	.word	0x0002a2f0


	//   ....[5]....
        /*97c8*/ 	.word	0x0002a300


	//   ....[6]....
        /*97cc*/ 	.word	0x0002a340


	//   ....[7]....
        /*97d0*/ 	.word	0x0002a350


	//   ....[8]....
        /*97d4*/ 	.word	0x0002a390


	//   ....[9]....
        /*97d8*/ 	.word	0x0002a3a0


	//   ....[10]....
        /*97dc*/ 	.word	0x0002a3f0


	//   ....[11]....
        /*97e0*/ 	.word	0x0002a400


	//   ....[12]....
        /*97e4*/ 	.word	0x0002a440


	//   ....[13]....
        /*97e8*/ 	.word	0x0002a450


	//   ....[14]....
        /*97ec*/ 	.word	0x0002a480


	//   ....[15]....
        /*97f0*/ 	.word	0x0002a490


	//   ....[16]....
        /*97f4*/ 	.word	0x0002a4d0


	//   ....[17]....
        /*97f8*/ 	.word	0x0002a4e0


	//   ....[18]....
        /*97fc*/ 	.word	0x0002a520


	//   ....[19]....
        /*9800*/ 	.word	0x0002a530


	//   ....[20]....
        /*9804*/ 	.word	0x0002a550


	//   ....[21]....
        /*9808*/ 	.word	0x0002a560


	//   ....[22]....
        /*980c*/ 	.word	0x0002a5d0


	//   ....[23]....
        /*9810*/ 	.word	0x0002a5e0


	//   ....[24]....
        /*9814*/ 	.word	0x0002a620


	//   ....[25]....
        /*9818*/ 	.word	0x0002a630


	//   ....[26]....
        /*981c*/ 	.word	0x0002a670


	//   ....[27]....
        /*9820*/ 	.word	0x0002a680


	//   ....[28]....
        /*9824*/ 	.word	0x0002a6b0


	//   ....[29]....
        /*9828*/ 	.word	0x0002a6c0


	//   ....[30]....
        /*982c*/ 	.word	0x0002a700


	//   ....[31]....
        /*9830*/ 	.word	0x0002a710


	//   ....[32]....
        /*9834*/ 	.word	0x0002a760


	//   ....[33]....
        /*9838*/ 	.word	0x0002a770


	//   ....[34]....
        /*983c*/ 	.word	0x0002a7a0


	//   ....[35]....
        /*9840*/ 	.word	0x0002a7b0


	//   ....[36]....
        /*9844*/ 	.word	0x0002a7d0


	//   ....[37]....
        /*9848*/ 	.word	0x0002a7e0


	//   ....[38]....
        /*984c*/ 	.word	0x0002a850


	//   ....[39]....
        /*9850*/ 	.word	0x0002a860


	//   ....[40]....
        /*9854*/ 	.word	0x0002a8a0


	//   ....[41]....
        /*9858*/ 	.word	0x0002a8b0


	//   ....[42]....
        /*985c*/ 	.word	0x0002a8f0


	//   ....[43]....
        /*9860*/ 	.word	0x0002a900


	//   ....[44]....
        /*9864*/ 	.word	0x0002a940


	//   ....[45]....
        /*9868*/ 	.word	0x0002a950


	//   ....[46]....
        /*986c*/ 	.word	0x0002a970


	//   ....[47]....
        /*9870*/ 	.word	0x0002a980


	//   ....[48]....
        /*9874*/ 	.word	0x0002a9e0


	//   ....[49]....
        /*9878*/ 	.word	0x0002a9f0


	//   ....[50]....
        /*987c*/ 	.word	0x0002aa20


	//   ....[51]....
        /*9880*/ 	.word	0x0002aa30


	//   ....[52]....
        /*9884*/ 	.word	0x0002aa80


	//   ....[53]....
        /*9888*/ 	.word	0x0002aa90


	//   ....[54]....
        /*988c*/ 	.word	0x0002aad0


	//   ....[55]....
        /*9890*/ 	.word	0x0002aae0


	//   ....[56]....
        /*9894*/ 	.word	0x0002ab20


	//   ....[57]....
        /*9898*/ 	.word	0x0002ab30


	//   ....[58]....
        /*989c*/ 	.word	0x0002ab70


	//   ....[59]....
        /*98a0*/ 	.word	0x0002ab80


	//   ....[60]....
        /*98a4*/ 	.word	0x0002abb0


	//   ....[61]....
        /*98a8*/ 	.word	0x0002abc0


	//   ....[62]....
        /*98ac*/ 	.word	0x0002abe0


	//   ....[63]....
        /*98b0*/ 	.word	0x0002abf0


	//   ....[64]....
        /*98b4*/ 	.word	0x0002ac50


	//   ....[65]....
        /*98b8*/ 	.word	0x0002ac60


	//   ....[66]....
        /*98bc*/ 	.word	0x0002acb0


	//   ....[67]....
        /*98c0*/ 	.word	0x0002acc0


	//   ....[68]....
        /*98c4*/ 	.word	0x0002ad00


	//   ....[69]....
        /*98c8*/ 	.word	0x0002ad10


	//   ....[70]....
        /*98cc*/ 	.word	0x0002ad50


	//   ....[71]....
        /*98d0*/ 	.word	0x0002ad60


	//   ....[72]....
        /*98d4*/ 	.word	0x0002ada0


	//   ....[73]....
        /*98d8*/ 	.word	0x0002adb0


	//   ....[74]....
        /*98dc*/ 	.word	0x0002ade0


	//   ....[75]....
        /*98e0*/ 	.word	0x0002adf0


	//   ....[76]....
        /*98e4*/ 	.word	0x0002ae10


	//   ....[77]....
        /*98e8*/ 	.word	0x0002ae20


	//   ....[78]....
        /*98ec*/ 	.word	0x0002ae80


	//   ....[79]....
        /*98f0*/ 	.word	0x0002ae90


	//   ....[80]....
        /*98f4*/ 	.word	0x0002aee0


	//   ....[81]....
        /*98f8*/ 	.word	0x0002aef0


	//   ....[82]....
        /*98fc*/ 	.word	0x0002af30


	//   ....[83]....
        /*9900*/ 	.word	0x0002af40


	//   ....[84]....
        /*9904*/ 	.word	0x0002af80


	//   ....[85]....
        /*9908*/ 	.word	0x0002af90


	//   ....[86]....
        /*990c*/ 	.word	0x0002afd0


	//   ....[87]....
        /*9910*/ 	.word	0x0002afe0


	//   ....[88]....
        /*9914*/ 	.word	0x0002b020


	//   ....[89]....
        /*9918*/ 	.word	0x0002b030


	//   ....[90]....
        /*991c*/ 	.word	0x0002b060


	//   ....[91]....
        /*9920*/ 	.word	0x0002b070


	//   ....[92]....
        /*9924*/ 	.word	0x0002b0b0


	//   ....[93]....
        /*9928*/ 	.word	0x0002b0c0


	//   ....[94]....
        /*992c*/ 	.word	0x0002b110


	//   ....[95]....
        /*9930*/ 	.word	0x0002b120


	//   ....[96]....
        /*9934*/ 	.word	0x0002b160


	//   ....[97]....
        /*9938*/ 	.word	0x0002b170


	//   ....[98]....
        /*993c*/ 	.word	0x0002b1b0


	//   ....[99]....
        /*9940*/ 	.word	0x0002b1c0


	//   ....[100]....
        /*9944*/ 	.word	0x0002b1d0


	//   ....[101]....
        /*9948*/ 	.word	0x0002b1e0


	//   ....[102]....
        /*994c*/ 	.word	0x0002b250


	//   ....[103]....
        /*9950*/ 	.word	0x0002b260


	//   ....[104]....
        /*9954*/ 	.word	0x0002b290


	//   ....[105]....
        /*9958*/ 	.word	0x0002b2a0


	//   ....[106]....
        /*995c*/ 	.word	0x0002b2e0


	//   ....[107]....
        /*9960*/ 	.word	0x0002b2f0


	//   ....[108]....
        /*9964*/ 	.word	0x0002b310


	//   ....[109]....
        /*9968*/ 	.word	0x0002b320


	//   ....[110]....
        /*996c*/ 	.word	0x0002b390


	//   ....[111]....
        /*9970*/ 	.word	0x0002b3a0


	//   ....[112]....
        /*9974*/ 	.word	0x0002b3e0


	//   ....[113]....
        /*9978*/ 	.word	0x0002b3f0


	//   ....[114]....
        /*997c*/ 	.word	0x0002b420


	//   ....[115]....
        /*9980*/ 	.word	0x0002b430


	//   ....[116]....
        /*9984*/ 	.word	0x0002b450


	//   ....[117]....
        /*9988*/ 	.word	0x0002b460


	//   ....[118]....
        /*998c*/ 	.word	0x0002b4c0


	//   ....[119]....
        /*9990*/ 	.word	0x0002b4d0


	//   ....[120]....
        /*9994*/ 	.word	0x0002b520


	//   ....[121]....
        /*9998*/ 	.word	0x0002b530


	//   ....[122]....
        /*999c*/ 	.word	0x0002b560


	//   ....[123]....
        /*99a0*/ 	.word	0x0002b570


	//   ....[124]....
        /*99a4*/ 	.word	0x0002b5c0


	//   ....[125]....
        /*99a8*/ 	.word	0x0002b5d0


	//   ....[126]....
        /*99ac*/ 	.word	0x0002b610


	//   ....[127]....
        /*99b0*/ 	.word	0x0002b620


	//   ....[128]....
        /*99b4*/ 	.word	0x0002b660


	//   ....[129]....
        /*99b8*/ 	.word	0x0002b670


	//   ....[130]....
        /*99bc*/ 	.word	0x0002b6a0


	//   ....[131]....
        /*99c0*/ 	.word	0x0002b6b0


	//   ....[132]....
        /*99c4*/ 	.word	0x0002b700


	//   ....[133]....
        /*99c8*/ 	.word	0x0002b710


	//   ....[134]....
        /*99cc*/ 	.word	0x0002b730


	//   ....[135]....
        /*99d0*/ 	.word	0x0002b740


	//   ....[136]....
        /*99d4*/ 	.word	0x0002b7a0


	//   ....[137]....
        /*99d8*/ 	.word	0x0002b7b0


	//   ....[138]....
        /*99dc*/ 	.word	0x0002b7f0


	//   ....[139]....
        /*99e0*/ 	.word	0x0002b800


	//   ....[140]....
        /*99e4*/ 	.word	0x0002b840


	//   ....[141]....
        /*99e8*/ 	.word	0x0002b850


	//   ....[142]....
        /*99ec*/ 	.word	0x0002b890


	//   ....[143]....
        /*99f0*/ 	.word	0x0002b8a0


	//   ....[144]....
        /*99f4*/ 	.word	0x0002b8d0


	//   ....[145]....
        /*99f8*/ 	.word	0x0002b8e0


	//   ....[146]....
        /*99fc*/ 	.word	0x0002b930


	//   ....[147]....
        /*9a00*/ 	.word	0x0002b940


	//   ....[148]....
        /*9a04*/ 	.word	0x0002b960


	//   ....[149]....
        /*9a08*/ 	.word	0x0002b970


	//   ....[150]....
        /*9a0c*/ 	.word	0x0002b9c0


	//   ....[151]....
        /*9a10*/ 	.word	0x0002b9d0


	//   ....[152]....
        /*9a14*/ 	.word	0x0002ba40


	//   ....[153]....
        /*9a18*/ 	.word	0x0002ba50


	//   ....[154]....
        /*9a1c*/ 	.word	0x0002ba90


	//   ....[155]....
        /*9a20*/ 	.word	0x0002baa0


	//   ....[156]....
        /*9a24*/ 	.word	0x0002bae0


	//   ....[157]....
        /*9a28*/ 	.word	0x0002baf0


	//   ....[158]....
        /*9a2c*/ 	.word	0x0002bb20


	//   ....[159]....
        /*9a30*/ 	.word	0x0002bb30


	//   ....[160]....
        /*9a34*/ 	.word	0x0002bb70


	//   ....[161]....
        /*9a38*/ 	.word	0x0002bb80


	//   ....[162]....
        /*9a3c*/ 	.word	0x0002bba0


	//   ....[163]....
        /*9a40*/ 	.word	0x0002bbc0


	//   ....[164]....
        /*9a44*/ 	.word	0x0002bc00


	//   ....[165]....
        /*9a48*/ 	.word	0x0002bc10


	//   ....[166]....
        /*9a4c*/ 	.word	0x0002bc50


	//   ....[167]....
        /*9a50*/ 	.word	0x0002bc60


	//   ....[168]....
        /*9a54*/ 	.word	0x0002bca0


	//   ....[169]....
        /*9a58*/ 	.word	0x0002bcb0


	//   ....[170]....
        /*9a5c*/ 	.word	0x0002bcf0


	//   ....[171]....
        /*9a60*/ 	.word	0x0002bd00


	//   ....[172]....
        /*9a64*/ 	.word	0x0002bd70


	//   ....[173]....
        /*9a68*/ 	.word	0x0002bd90


	//   ....[174]....
        /*9a6c*/ 	.word	0x0002bda0


	//   ....[175]....
        /*9a70*/ 	.word	0x0002bde0


	//   ....[176]....
        /*9a74*/ 	.word	0x0002be00


	//   ....[177]....
        /*9a78*/ 	.word	0x0002be10


	//   ....[178]....
        /*9a7c*/ 	.word	0x0002be30


	//   ....[179]....
        /*9a80*/ 	.word	0x0002be80


	//   ....[180]....
        /*9a84*/ 	.word	0x0002be90


	//   ....[181]....
        /*9a88*/ 	.word	0x0002bea0


	//   ....[182]....
        /*9a8c*/ 	.word	0x0002bf00


	//   ....[183]....
        /*9a90*/ 	.word	0x0002bf10


	//   ....[184]....
        /*9a94*/ 	.word	0x0002bf20


	//   ....[185]....
        /*9a98*/ 	.word	0x0002bf30


	//   ....[186]....
        /*9a9c*/ 	.word	0x0002bfb0


	//   ....[187]....
        /*9aa0*/ 	.word	0x0002bfc0


	//   ....[188]....
        /*9aa4*/ 	.word	0x0002bff0


	//   ....[189]....
        /*9aa8*/ 	.word	0x0002c040


	//   ....[190]....
        /*9aac*/ 	.word	0x0002c050


	//   ....[191]....
        /*9ab0*/ 	.word	0x0002c090


	//   ....[192]....
        /*9ab4*/ 	.word	0x0002c0b0


	//   ....[193]....
        /*9ab8*/ 	.word	0x0002c0c0


	//   ....[194]....
        /*9abc*/ 	.word	0x0002c0f0


	//   ....[195]....
        /*9ac0*/ 	.word	0x0002c100


	//   ....[196]....
        /*9ac4*/ 	.word	0x0002c110


	//   ....[197]....
        /*9ac8*/ 	.word	0x0002c120


	//   ....[198]....
        /*9acc*/ 	.word	0x0002c180


	//   ....[199]....
        /*9ad0*/ 	.word	0x0002c190


	//   ....[200]....
        /*9ad4*/ 	.word	0x0002c1a0


	//   ....[201]....
        /*9ad8*/ 	.word	0x0002c1b0


	//   ....[202]....
        /*9adc*/ 	.word	0x0002c1e0


	//   ....[203]....
        /*9ae0*/ 	.word	0x0002c1f0


	//   ....[204]....
        /*9ae4*/ 	.word	0x0002c280


	//   ....[205]....
        /*9ae8*/ 	.word	0x0002c2e0


	//   ....[206]....
        /*9aec*/ 	.word	0x0002c2f0


	//   ....[207]....
        /*9af0*/ 	.word	0x0002c330


	//   ....[208]....
        /*9af4*/ 	.word	0x0002c340


	//   ....[209]....
        /*9af8*/ 	.word	0x0002c3a0


	//   ....[210]....
        /*9afc*/ 	.word	0x0002c3b0


	//   ....[211]....
        /*9b00*/ 	.word	0x0002c410


	//   ....[212]....
        /*9b04*/ 	.word	0x0002c460


	//   ....[213]....
        /*9b08*/ 	.word	0x0002c470


	//   ....[214]....
        /*9b0c*/ 	.word	0x0002c480


	//   ....[215]....
        /*9b10*/ 	.word	0x0002c490


	//   ....[216]....
        /*9b14*/ 	.word	0x0002c4a0


	//   ....[217]....
        /*9b18*/ 	.word	0x0002c4b0


	//   ....[218]....
        /*9b1c*/ 	.word	0x0002c4f0


	//   ....[219]....
        /*9b20*/ 	.word	0x0002c500


	//   ....[220]....
        /*9b24*/ 	.word	0x0002c520


	//   ....[221]....
        /*9b28*/ 	.word	0x0002c530


	//   ....[222]....
        /*9b2c*/ 	.word	0x0002c590


	//   ....[223]....
        /*9b30*/ 	.word	0x0002c5a0


	//   ....[224]....
        /*9b34*/ 	.word	0x0002c5c0


	//   ....[225]....
        /*9b38*/ 	.word	0x0002c5e0


	//   ....[226]....
        /*9b3c*/ 	.word	0x0002c600


	//   ....[227]....
        /*9b40*/ 	.word	0x0002c610


	//   ....[228]....
        /*9b44*/ 	.word	0x0002c650


	//   ....[229]....
        /*9b48*/ 	.word	0x0002c660


	//   ....[230]....
        /*9b4c*/ 	.word	0x0002c680


	//   ....[231]....
        /*9b50*/ 	.word	0x0002c690


	//   ....[232]....
        /*9b54*/ 	.word	0x0002c6d0


	//   ....[233]....
        /*9b58*/ 	.word	0x0002c6e0


	//   ....[234]....
        /*9b5c*/ 	.word	0x0002c710


	//   ....[235]....
        /*9b60*/ 	.word	0x0002c720


	//   ....[236]....
        /*9b64*/ 	.word	0x0002c7a0


	//   ....[237]....
        /*9b68*/ 	.word	0x0002c7b0


	//   ....[238]....
        /*9b6c*/ 	.word	0x0002c7d0


	//   ....[239]....
        /*9b70*/ 	.word	0x0002c7e0


	//   ....[240]....
        /*9b74*/ 	.word	0x0002c800


	//   ....[241]....
        /*9b78*/ 	.word	0x0002c810


	//   ....[242]....
        /*9b7c*/ 	.word	0x0002c830


	//   ....[243]....
        /*9b80*/ 	.word	0x0002c840


	//   ....[244]....
        /*9b84*/ 	.word	0x0002c860


	//   ....[245]....
        /*9b88*/ 	.word	0x0002c870


	//   ....[246]....
        /*9b8c*/ 	.word	0x0002c890


	//   ....[247]....
        /*9b90*/ 	.word	0x0002c8a0


	//   ....[248]....
        /*9b94*/ 	.word	0x0002c8c0


	//   ....[249]....
        /*9b98*/ 	.word	0x0002c8d0


	//   ....[250]....
        /*9b9c*/ 	.word	0x0002c8f0


	//   ....[251]....
        /*9ba0*/ 	.word	0x0002c900


	//   ....[252]....
        /*9ba4*/ 	.word	0x0002c920


	//   ....[253]....
        /*9ba8*/ 	.word	0x0002c930


	//   ....[254]....
        /*9bac*/ 	.word	0x0002c950


	//   ....[255]....
        /*9bb0*/ 	.word	0x0002c960


	//   ....[0]....
        /*9bb4*/ 	.word	0x0002c980


	//   ....[1]....
        /*9bb8*/ 	.word	0x0002c990


	//   ....[2]....
        /*9bbc*/ 	.word	0x0002c9b0


	//   ....[3]....
        /*9bc0*/ 	.word	0x0002c9c0


	//   ....[4]....
        /*9bc4*/ 	.word	0x0002c9f0


	//   ....[5]....
        /*9bc8*/ 	.word	0x0002ca00


	//   ....[6]....
        /*9bcc*/ 	.word	0x0003d640


	//   ....[7]....
        /*9bd0*/ 	.word	0x0003d650


	//   ....[8]....
        /*9bd4*/ 	.word	0x0003d690


	//   ....[9]....
        /*9bd8*/ 	.word	0x0003d6a0


	//   ....[10]....
        /*9bdc*/ 	.word	0x0003d6e0


	//   ....[11]....
        /*9be0*/ 	.word	0x0003d6f0


	//   ....[12]....
        /*9be4*/ 	.word	0x0003d740


	//   ....[13]....
        /*9be8*/ 	.word	0x0003d750


	//   ....[14]....
        /*9bec*/ 	.word	0x0003d790


	//   ....[15]....
        /*9bf0*/ 	.word	0x0003d7a0


	//   ....[16]....
        /*9bf4*/ 	.word	0x0003d7d0


	//   ....[17]....
        /*9bf8*/ 	.word	0x0003d7e0


	//   ....[18]....
        /*9bfc*/ 	.word	0x0003d820


	//   ....[19]....
        /*9c00*/ 	.word	0x0003d830


	//   ....[20]....
        /*9c04*/ 	.word	0x0003d870


	//   ....[21]....
        /*9c08*/ 	.word	0x0003d880


	//   ....[22]....
        /*9c0c*/ 	.word	0x0003d8a0


	//   ....[23]....
        /*9c10*/ 	.word	0x0003d8b0


	//   ....[24]....
        /*9c14*/ 	.word	0x0003d920


	//   ....[25]....
        /*9c18*/ 	.word	0x0003d930


	//   ....[26]....
        /*9c1c*/ 	.word	0x0003d970


	//   ....[27]....
        /*9c20*/ 	.word	0x0003d980


	//   ....[28]....
        /*9c24*/ 	.word	0x0003d9c0


	//   ....[29]....
        /*9c28*/ 	.word	0x0003d9d0


	//   ....[30]....
        /*9c2c*/ 	.word	0x0003da00


	//   ....[31]....
        /*9c30*/ 	.word	0x0003da10


	//   ....[32]....
        /*9c34*/ 	.word	0x0003da50


	//   ....[33]....
        /*9c38*/ 	.word	0x0003da60


	//   ....[34]....
        /*9c3c*/ 	.word	0x0003dab0


	//   ....[35]....
        /*9c40*/ 	.word	0x0003dac0


	//   ....[36]....
        /*9c44*/ 	.word	0x0003daf0


	//   ....[37]....
        /*9c48*/ 	.word	0x0003db00


	//   ....[38]....
        /*9c4c*/ 	.word	0x0003db20


	//   ....[39]....
        /*9c50*/ 	.word	0x0003db30


	//   ....[40]....
        /*9c54*/ 	.word	0x0003dba0


	//   ....[41]....
        /*9c58*/ 	.word	0x0003dbb0


	//   ....[42]....
        /*9c5c*/ 	.word	0x0003dbf0


	//   ....[43]....
        /*9c60*/ 	.word	0x0003dc00


	//   ....[44]....
        /*9c64*/ 	.word	0x0003dc40


	//   ....[45]....
        /*9c68*/ 	.word	0x0003dc50


	//   ....[46]....
        /*9c6c*/ 	.word	0x0003dc90


	//   ....[47]....
        /*9c70*/ 	.word	0x0003dca0


	//   ....[48]....
        /*9c74*/ 	.word	0x0003dcc0


	//   ....[49]....
        /*9c78*/ 	.word	0x0003dcd0


	//   ....[50]....
        /*9c7c*/ 	.word	0x0003dd30


	//   ....[51]....
        /*9c80*/ 	.word	0x0003dd40


	//   ....[52]....
        /*9c84*/ 	.word	0x0003dd70


	//   ....[53]....
        /*9c88*/ 	.word	0x0003dd80


	//   ....[54]....
        /*9c8c*/ 	.word	0x0003ddd0


	//   ....[55]....
        /*9c90*/ 	.word	0x0003dde0


	//   ....[56]....
        /*9c94*/ 	.word	0x0003de20


	//   ....[57]....
        /*9c98*/ 	.word	0x0003de30


	//   ....[58]....
        /*9c9c*/ 	.word	0x0003de70


	//   ....[59]....
        /*9ca0*/ 	.word	0x0003de80


	//   ....[60]....
        /*9ca4*/ 	.word	0x0003dec0


	//   ....[61]....
        /*9ca8*/ 	.word	0x0003ded0


	//   ....[62]....
        /*9cac*/ 	.word	0x0003df00


	//   ....[63]....
        /*9cb0*/ 	.word	0x0003df10


	//   ....[64]....
        /*9cb4*/ 	.word	0x0003df30


	//   ....[65]....
        /*9cb8*/ 	.word	0x0003df40


	//   ....[66]....
        /*9cbc*/ 	.word	0x0003dfa0


	//   ....[67]....
        /*9cc0*/ 	.word	0x0003dfb0


	//   ....[68]....
        /*9cc4*/ 	.word	0x0003e000


	//   ....[69]....
        /*9cc8*/ 	.word	0x0003e010


	//   ....[70]....
        /*9ccc*/ 	.word	0x0003e050


	//   ....[71]....
        /*9cd0*/ 	.word	0x0003e060


	//   ....[72]....
        /*9cd4*/ 	.word	0x0003e0a0


	//   ....[73]....
        /*9cd8*/ 	.word	0x0003e0b0


	//   ....[74]....
        /*9cdc*/ 	.word	0x0003e0f0


	//   ....[75]....
        /*9ce0*/ 	.word	0x0003e100


	//   ....[76]....
        /*9ce4*/ 	.word	0x0003e130


	//   ....[77]....
        /*9ce8*/ 	.word	0x0003e140


	//   ....[78]....
        /*9cec*/ 	.word	0x0003e160


	//   ....[79]....
        /*9cf0*/ 	.word	0x0003e170


	//   ....[80]....
        /*9cf4*/ 	.word	0x0003e1d0


	//   ....[81]....
        /*9cf8*/ 	.word	0x0003e1e0


	//   ....[82]....
        /*9cfc*/ 	.word	0x0003e230


	//   ....[83]....
        /*9d00*/ 	.word	0x0003e240


	//   ....[84]....
        /*9d04*/ 	.word	0x0003e280


	//   ....[85]....
        /*9d08*/ 	.word	0x0003e290


	//   ....[86]....
        /*9d0c*/ 	.word	0x0003e2d0


	//   ....[87]....
        /*9d10*/ 	.word	0x0003e2e0


	//   ....[88]....
        /*9d14*/ 	.word	0x0003e320


	//   ....[89]....
        /*9d18*/ 	.word	0x0003e330


	//   ....[90]....
        /*9d1c*/ 	.word	0x0003e370


	//   ....[91]....
        /*9d20*/ 	.word	0x0003e380


	//   ....[92]....
        /*9d24*/ 	.word	0x0003e3b0


	//   ....[93]....
        /*9d28*/ 	.word	0x0003e3c0


	//   ....[94]....
        /*9d2c*/ 	.word	0x0003e400


	//   ....[95]....
        /*9d30*/ 	.word	0x0003e410


	//   ....[96]....
        /*9d34*/ 	.word	0x0003e460


	//   ....[97]....
        /*9d38*/ 	.word	0x0003e470


	//   ....[98]....
        /*9d3c*/ 	.word	0x0003e4b0


	//   ....[99]....
        /*9d40*/ 	.word	0x0003e4c0


	//   ....[100]....
        /*9d44*/ 	.word	0x0003e500


	//   ....[101]....
        /*9d48*/ 	.word	0x0003e510


	//   ....[102]....
        /*9d4c*/ 	.word	0x0003e520


	//   ....[103]....
        /*9d50*/ 	.word	0x0003e530


	//   ....[104]....
        /*9d54*/ 	.word	0x0003e5a0


	//   ....[105]....
        /*9d58*/ 	.word	0x0003e5b0


	//   ....[106]....
        /*9d5c*/ 	.word	0x0003e5e0


	//   ....[107]....
        /*9d60*/ 	.word	0x0003e5f0


	//   ....[108]....
        /*9d64*/ 	.word	0x0003e630


	//   ....[109]....
        /*9d68*/ 	.word	0x0003e640


	//   ....[110]....
        /*9d6c*/ 	.word	0x0003e660


	//   ....[111]....
        /*9d70*/ 	.word	0x0003e670


	//   ....[112]....
        /*9d74*/ 	.word	0x0003e6e0


	//   ....[113]....
        /*9d78*/ 	.word	0x0003e6f0


	//   ....[114]....
        /*9d7c*/ 	.word	0x0003e730


	//   ....[115]....
        /*9d80*/ 	.word	0x0003e740


	//   ....[116]....
        /*9d84*/ 	.word	0x0003e770


	//   ....[117]....
        /*9d88*/ 	.word	0x0003e780


	//   ....[118]....
        /*9d8c*/ 	.word	0x0003e7a0


	//   ....[119]....
        /*9d90*/ 	.word	0x0003e7b0


	//   ....[120]....
        /*9d94*/ 	.word	0x0003e810


	//   ....[121]....
        /*9d98*/ 	.word	0x0003e820


	//   ....[122]....
        /*9d9c*/ 	.word	0x0003e870


	//   ....[123]....
        /*9da0*/ 	.word	0x0003e880


	//   ....[124]....
        /*9da4*/ 	.word	0x0003e8b0


	//   ....[125]....
        /*9da8*/ 	.word	0x0003e8c0


	//   ....[126]....
        /*9dac*/ 	.word	0x0003e910


	//   ....[127]....
        /*9db0*/ 	.word	0x0003e920


	//   ....[128]....
        /*9db4*/ 	.word	0x0003e960


	//   ....[129]....
        /*9db8*/ 	.word	0x0003e970


	//   ....[130]....
        /*9dbc*/ 	.word	0x0003e9b0


	//   ....[131]....
        /*9dc0*/ 	.word	0x0003e9c0


	//   ....[132]....
        /*9dc4*/ 	.word	0x0003e9f0


	//   ....[133]....
        /*9dc8*/ 	.word	0x0003ea00


	//   ....[134]....
        /*9dcc*/ 	.word	0x0003ea50


	//   ....[135]....
        /*9dd0*/ 	.word	0x0003ea60


	//   ....[136]....
        /*9dd4*/ 	.word	0x0003ea80


	//   ....[137]....
        /*9dd8*/ 	.word	0x0003ea90


	//   ....[138]....
        /*9ddc*/ 	.word	0x0003eaf0


	//   ....[139]....
        /*9de0*/ 	.word	0x0003eb00


	//   ....[140]....
        /*9de4*/ 	.word	0x0003eb40


	//   ....[141]....
        /*9de8*/ 	.word	0x0003eb50


	//   ....[142]....
        /*9dec*/ 	.word	0x0003eb90


	//   ....[143]....
        /*9df0*/ 	.word	0x0003eba0


	//   ....[144]....
        /*9df4*/ 	.word	0x0003ebe0


	//   ....[145]....
        /*9df8*/ 	.word	0x0003ebf0


	//   ....[146]....
        /*9dfc*/ 	.word	0x0003ec20


	//   ....[147]....
        /*9e00*/ 	.word	0x0003ec30


	//   ....[148]....
        /*9e04*/ 	.word	0x0003ec80


	//   ....[149]....
        /*9e08*/ 	.word	0x0003ec90


	//   ....[150]....
        /*9e0c*/ 	.word	0x0003ecb0


	//   ....[151]....
        /*9e10*/ 	.word	0x0003ecc0


	//   ....[152]....
        /*9e14*/ 	.word	0x0003ed10


	//   ....[153]....
        /*9e18*/ 	.word	0x0003ed20


	//   ....[154]....
        /*9e1c*/ 	.word	0x0003ed90


	//   ....[155]....
        /*9e20*/ 	.word	0x0003eda0


	//   ....[156]....
        /*9e24*/ 	.word	0x0003ede0


	//   ....[157]....
        /*9e28*/ 	.word	0x0003edf0


	//   ....[158]....
        /*9e2c*/ 	.word	0x0003ee30


	//   ....[159]....
        /*9e30*/ 	.word	0x0003ee40


	//   ....[160]....
        /*9e34*/ 	.word	0x0003ee70


	//   ....[161]....
        /*9e38*/ 	.word	0x0003ee80


	//   ....[162]....
        /*9e3c*/ 	.word	0x0003eec0


	//   ....[163]....
        /*9e40*/ 	.word	0x0003eed0


	//   ....[164]....
        /*9e44*/ 	.word	0x0003eef0


	//   ....[165]....
        /*9e48*/ 	.word	0x0003ef10


	//   ....[166]....
        /*9e4c*/ 	.word	0x0003ef50


	//   ....[167]....
        /*9e50*/ 	.word	0x0003ef60


	//   ....[168]....
        /*9e54*/ 	.word	0x0003efa0


	//   ....[169]....
        /*9e58*/ 	.word	0x0003efb0


	//   ....[170]....
        /*9e5c*/ 	.word	0x0003eff0


	//   ....[171]....
        /*9e60*/ 	.word	0x0003f000


	//   ....[172]....
        /*9e64*/ 	.word	0x0003f040


	//   ....[173]....
        /*9e68*/ 	.word	0x0003f050


	//   ....[174]....
        /*9e6c*/ 	.word	0x0003f0c0


	//   ....[175]....
        /*9e70*/ 	.word	0x0003f0e0


	//   ....[176]....
        /*9e74*/ 	.word	0x0003f0f0


	//   ....[177]....
        /*9e78*/ 	.word	0x0003f130


	//   ....[178]....
        /*9e7c*/ 	.word	0x0003f150


	//   ....[179]....
        /*9e80*/ 	.word	0x0003f160


	//   ....[180]....
        /*9e84*/ 	.word	0x0003f180


	//   ....[181]....
        /*9e88*/ 	.word	0x0003f1d0


	//   ....[182]....
        /*9e8c*/ 	.word	0x0003f1e0


	//   ....[183]....
        /*9e90*/ 	.word	0x0003f1f0


	//   ....[184]....
        /*9e94*/ 	.word	0x0003f250


	//   ....[185]....
        /*9e98*/ 	.word	0x0003f260


	//   ....[186]....
        /*9e9c*/ 	.word	0x0003f270


	//   ....[187]....
        /*9ea0*/ 	.word	0x0003f280


	//   ....[188]....
        /*9ea4*/ 	.word	0x0003f300


	//   ....[189]....
        /*9ea8*/ 	.word	0x0003f310


	//   ....[190]....
        /*9eac*/ 	.word	0x0003f340


	//   ....[191]....
        /*9eb0*/ 	.word	0x0003f390


	//   ....[192]....
        /*9eb4*/ 	.word	0x0003f3a0


	//   ....[193]....
        /*9eb8*/ 	.word	0x0003f3e0


	//   ....[194]....
        /*9ebc*/ 	.word	0x0003f400


	//   ....[195]....
        /*9ec0*/ 	.word	0x0003f410


	//   ....[196]....
        /*9ec4*/ 	.word	0x0003f440


	//   ....[197]....
        /*9ec8*/ 	.word	0x0003f450


	//   ....[198]....
        /*9ecc*/ 	.word	0x0003f460


	//   ....[199]....
        /*9ed0*/ 	.word	0x0003f470


	//   ....[200]....
        /*9ed4*/ 	.word	0x0003f4d0


	//   ....[201]....
        /*9ed8*/ 	.word	0x0003f4e0


	//   ....[202]....
        /*9edc*/ 	.word	0x0003f4f0


	//   ....[203]....
        /*9ee0*/ 	.word	0x0003f500


	//   ....[204]....
        /*9ee4*/ 	.word	0x0003f530


	//   ....[205]....
        /*9ee8*/ 	.word	0x0003f540


	//   ....[206]....
        /*9eec*/ 	.word	0x0003f5d0


	//   ....[207]....
        /*9ef0*/ 	.word	0x0003f630


	//   ....[208]....
        /*9ef4*/ 	.word	0x0003f640


	//   ....[209]....
        /*9ef8*/ 	.word	0x0003f680


	//   ....[210]....
        /*9efc*/ 	.word	0x0003f690


	//   ....[211]....
        /*9f00*/ 	.word	0x0003f6f0


	//   ....[212]....
        /*9f04*/ 	.word	0x0003f700


	//   ....[213]....
        /*9f08*/ 	.word	0x0003f760


	//   ....[214]....
        /*9f0c*/ 	.word	0x0003f7b0


	//   ....[215]....
        /*9f10*/ 	.word	0x0003f7c0


	//   ....[216]....
        /*9f14*/ 	.word	0x0003f7d0


	//   ....[217]....
        /*9f18*/ 	.word	0x0003f7e0


	//   ....[218]....
        /*9f1c*/ 	.word	0x0003f7f0


	//   ....[219]....
        /*9f20*/ 	.word	0x0003f800


	//   ....[220]....
        /*9f24*/ 	.word	0x0003f840


	//   ....[221]....
        /*9f28*/ 	.word	0x0003f850


	//   ....[222]....
        /*9f2c*/ 	.word	0x0003f870


	//   ....[223]....
        /*9f30*/ 	.word	0x0003f880


	//   ....[224]....
        /*9f34*/ 	.word	0x0003f8e0


	//   ....[225]....
        /*9f38*/ 	.word	0x0003f8f0


	//   ....[226]....
        /*9f3c*/ 	.word	0x0003f910


	//   ....[227]....
        /*9f40*/ 	.word	0x0003f930


	//   ....[228]....
        /*9f44*/ 	.word	0x0003f950


	//   ....[229]....
        /*9f48*/ 	.word	0x0003f960


	//   ....[230]....
        /*9f4c*/ 	.word	0x0003f9a0


	//   ....[231]....
        /*9f50*/ 	.word	0x0003f9b0


	//   ....[232]....
        /*9f54*/ 	.word	0x0003f9d0


	//   ....[233]....
        /*9f58*/ 	.word	0x0003f9e0


	//   ....[234]....
        /*9f5c*/ 	.word	0x0003fa20


	//   ....[235]....
        /*9f60*/ 	.word	0x0003fa30


	//   ....[236]....
        /*9f64*/ 	.word	0x0003fa60


	//   ....[237]....
        /*9f68*/ 	.word	0x0003fa70


	//   ....[238]....
        /*9f6c*/ 	.word	0x0003faf0


	//   ....[239]....
        /*9f70*/ 	.word	0x0003fb00


	//   ....[240]....
        /*9f74*/ 	.word	0x0003fb20


	//   ....[241]....
        /*9f78*/ 	.word	0x0003fb30


	//   ....[242]....
        /*9f7c*/ 	.word	0x0003fb50


	//   ....[243]....
        /*9f80*/ 	.word	0x0003fb60


	//   ....[244]....
        /*9f84*/ 	.word	0x0003fb80


	//   ....[245]....
        /*9f88*/ 	.word	0x0003fb90


	//   ....[246]....
        /*9f8c*/ 	.word	0x0003fbb0


	//   ....[247]....
        /*9f90*/ 	.word	0x0003fbc0


	//   ....[248]....
        /*9f94*/ 	.word	0x0003fbe0


	//   ....[249]....
        /*9f98*/ 	.word	0x0003fbf0


	//   ....[250]....
        /*9f9c*/ 	.word	0x0003fc10


	//   ....[251]....
        /*9fa0*/ 	.word	0x0003fc20


	//   ....[252]....
        /*9fa4*/ 	.word	0x0003fc40


	//   ....[253]....
        /*9fa8*/ 	.word	0x0003fc50


	//   ....[254]....
        /*9fac*/ 	.word	0x0003fc70


	//   ....[255]....
        /*9fb0*/ 	.word	0x0003fc80


	//   ....[0]....
        /*9fb4*/ 	.word	0x0003fca0


	//   ....[1]....
        /*9fb8*/ 	.word	0x0003fcb0


	//   ....[2]....
        /*9fbc*/ 	.word	0x0003fcd0


	//   ....[3]....
        /*9fc0*/ 	.word	0x0003fce0


	//   ....[4]....
        /*9fc4*/ 	.word	0x0003fd00


	//   ....[5]....
        /*9fc8*/ 	.word	0x0003fd10


	//   ....[6]....
        /*9fcc*/ 	.word	0x0003fd40


	//   ....[7]....
        /*9fd0*/ 	.word	0x0003fd50


	//   ....[8]....
        /*9fd4*/ 	.word	0x00050990


	//   ....[9]....
        /*9fd8*/ 	.word	0x000509a0


	//   ....[10]....
        /*9fdc*/ 	.word	0x000509e0


	//   ....[11]....
        /*9fe0*/ 	.word	0x000509f0


	//   ....[12]....
        /*9fe4*/ 	.word	0x00050a30


	//   ....[13]....
        /*9fe8*/ 	.word	0x00050a40


	//   ....[14]....
        /*9fec*/ 	.word	0x00050a90


	//   ....[15]....
        /*9ff0*/ 	.word	0x00050aa0


	//   ....[16]....
        /*9ff4*/ 	.word	0x00050ae0


	//   ....[17]....
        /*9ff8*/ 	.word	0x00050af0


	//   ....[18]....
        /*9ffc*/ 	.word	0x00050b20


	//   ....[19]....
        /*a000*/ 	.word	0x00050b30


	//   ....[20]....
        /*a004*/ 	.word	0x00050b70


	//   ....[21]....
        /*a008*/ 	.word	0x00050b80


	//   ....[22]....
        /*a00c*/ 	.word	0x00050bc0


	//   ....[23]....
        /*a010*/ 	.word	0x00050bd0


	//   ....[24]....
        /*a014*/ 	.word	0x00050bf0


	//   ....[25]....
        /*a018*/ 	.word	0x00050c00


	//   ....[26]....
        /*a01c*/ 	.word	0x00050c70


	//   ....[27]....
        /*a020*/ 	.word	0x00050c80


	//   ....[28]....
        /*a024*/ 	.word	0x00050cc0


	//   ....[29]....
        /*a028*/ 	.word	0x00050cd0


	//   ....[30]....
        /*a02c*/ 	.word	0x00050d10


	//   ....[31]....
        /*a030*/ 	.word	0x00050d20


	//   ....[32]....
        /*a034*/ 	.word	0x00050d50


	//   ....[33]....
        /*a038*/ 	.word	0x00050d60


	//   ....[34]....
        /*a03c*/ 	.word	0x00050da0


	//   ....[35]....
        /*a040*/ 	.word	0x00050db0


	//   ....[36]....
        /*a044*/ 	.word	0x00050e00


	//   ....[37]....
        /*a048*/ 	.word	0x00050e10


	//   ....[38]....
        /*a04c*/ 	.word	0x00050e40


	//   ....[39]....
        /*a050*/ 	.word	0x00050e50


	//   ....[40]....
        /*a054*/ 	.word	0x00050e70


	//   ....[41]....
        /*a058*/ 	.word	0x00050e80


	//   ....[42]....
        /*a05c*/ 	.word	0x00050ef0


	//   ....[43]....
        /*a060*/ 	.word	0x00050f00


	//   ....[44]....
        /*a064*/ 	.word	0x00050f40


	//   ....[45]....
        /*a068*/ 	.word	0x00050f50


	//   ....[46]....
        /*a06c*/ 	.word	0x00050f90


	//   ....[47]....
        /*a070*/ 	.word	0x00050fa0


	//   ....[48]....
        /*a074*/ 	.word	0x00050fe0


	//   ....[49]....
        /*a078*/ 	.word	0x00050ff0


	//   ....[50]....
        /*a07c*/ 	.word	0x00051010


	//   ....[51]....
        /*a080*/ 	.word	0x00051020


	//   ....[52]....
        /*a084*/ 	.word	0x00051080


	//   ....[53]....
        /*a088*/ 	.word	0x00051090


	//   ....[54]....
        /*a08c*/ 	.word	0x000510c0


	//   ....[55]....
        /*a090*/ 	.word	0x000510d0


	//   ....[56]....
        /*a094*/ 	.word	0x00051120


	//   ....[57]....
        /*a098*/ 	.word	0x00051130


	//   ....[58]....
        /*a09c*/ 	.word	0x00051170


	//   ....[59]....
        /*a0a0*/ 	.word	0x00051180


	//   ....[60]....
        /*a0a4*/ 	.word	0x000511c0


	//   ....[61]....
        /*a0a8*/ 	.word	0x000511d0


	//   ....[62]....
        /*a0ac*/ 	.word	0x00051210


	//   ....[63]....
        /*a0b0*/ 	.word	0x00051220


	//   ....[64]....
        /*a0b4*/ 	.word	0x00051250


	//   ....[65]....
        /*a0b8*/ 	.word	0x00051260


	//   ....[66]....
        /*a0bc*/ 	.word	0x00051280


	//   ....[67]....
        /*a0c0*/ 	.word	0x00051290


	//   ....[68]....
        /*a0c4*/ 	.word	0x000512f0


	//   ....[69]....
        /*a0c8*/ 	.word	0x00051300


	//   ....[70]....
        /*a0cc*/ 	.word	0x00051350


	//   ....[71]....
        /*a0d0*/ 	.word	0x00051360


	//   ....[72]....
        /*a0d4*/ 	.word	0x000513a0


	//   ....[73]....
        /*a0d8*/ 	.word	0x000513b0


	//   ....[74]....
        /*a0dc*/ 	.word	0x000513f0


	//   ....[75]....
        /*a0e0*/ 	.word	0x00051400


	//   ....[76]....
        /*a0e4*/ 	.word	0x00051440


	//   ....[77]....
        /*a0e8*/ 	.word	0x00051450


	//   ....[78]....
        /*a0ec*/ 	.word	0x00051480


	//   ....[79]....
        /*a0f0*/ 	.word	0x00051490


	//   ....[80]....
        /*a0f4*/ 	.word	0x000514b0


	//   ....[81]....
        /*a0f8*/ 	.word	0x000514c0


	//   ....[82]....
        /*a0fc*/ 	.word	0x00051520


	//   ....[83]....
        /*a100*/ 	.word	0x00051530


	//   ....[84]....
        /*a104*/ 	.word	0x00051580


	//   ....[85]....
        /*a108*/ 	.word	0x00051590


	//   ....[86]....
        /*a10c*/ 	.word	0x000515d0


	//   ....[87]....
        /*a110*/ 	.word	0x000515e0


	//   ....[88]....
        /*a114*/ 	.word	0x00051620


	//   ....[89]....
        /*a118*/ 	.word	0x00051630


	//   ....[90]....
        /*a11c*/ 	.word	0x00051670


	//   ....[91]....
        /*a120*/ 	.word	0x00051680


	//   ....[92]....
        /*a124*/ 	.word	0x000516c0


	//   ....[93]....
        /*a128*/ 	.word	0x000516d0


	//   ....[94]....
        /*a12c*/ 	.word	0x00051700


	//   ....[95]....
        /*a130*/ 	.word	0x00051710


	//   ....[96]....
        /*a134*/ 	.word	0x00051750


	//   ....[97]....
        /*a138*/ 	.word	0x00051760


	//   ....[98]....
        /*a13c*/ 	.word	0x000517b0


	//   ....[99]....
        /*a140*/ 	.word	0x000517c0


	//   ....[100]....
        /*a144*/ 	.word	0x00051800


	//   ....[101]....
        /*a148*/ 	.word	0x00051810


	//   ....[102]....
        /*a14c*/ 	.word	0x00051850


	//   ....[103]....
        /*a150*/ 	.word	0x00051860


	//   ....[104]....
        /*a154*/ 	.word	0x00051870


	//   ....[105]....
        /*a158*/ 	.word	0x00051880


	//   ....[106]....
        /*a15c*/ 	.word	0x000518f0


	//   ....[107]....
        /*a160*/ 	.word	0x00051900


	//   ....[108]....
        /*a164*/ 	.word	0x00051930


	//   ....[109]....
        /*a168*/ 	.word	0x00051940


	//   ....[110]....
        /*a16c*/ 	.word	0x00051980


	//   ....[111]....
        /*a170*/ 	.word	0x00051990


	//   ....[112]....
        /*a174*/ 	.word	0x000519b0


	//   ....[113]....
        /*a178*/ 	.word	0x000519c0


	//   ....[114]....
        /*a17c*/ 	.word	0x00051a30


	//   ....[115]....
        /*a180*/ 	.word	0x00051a40


	//   ....[116]....
        /*a184*/ 	.word	0x00051a80


	//   ....[117]....
        /*a188*/ 	.word	0x00051a90


	//   ....[118]....
        /*a18c*/ 	.word	0x00051ac0


	//   ....[119]....
        /*a190*/ 	.word	0x00051ad0


	//   ....[120]....
        /*a194*/ 	.word	0x00051af0


	//   ....[121]....
        /*a198*/ 	.word	0x00051b00


	//   ....[122]....
        /*a19c*/ 	.word	0x00051b60


	//   ....[123]....
        /*a1a0*/ 	.word	0x00051b70


	//   ....[124]....
        /*a1a4*/ 	.word	0x00051bc0


	//   ....[125]....
        /*a1a8*/ 	.word	0x00051bd0


	//   ....[126]....
        /*a1ac*/ 	.word	0x00051c00


	//   ....[127]....
        /*a1b0*/ 	.word	0x00051c10


	//   ....[128]....
        /*a1b4*/ 	.word	0x00051c60


	//   ....[129]....
        /*a1b8*/ 	.word	0x00051c70


	//   ....[130]....
        /*a1bc*/ 	.word	0x00051cb0


	//   ....[131]....
        /*a1c0*/ 	.word	0x00051cc0


	//   ....[132]....
        /*a1c4*/ 	.word	0x00051d00


	//   ....[133]....
        /*a1c8*/ 	.word	0x00051d10


	//   ....[134]....
        /*a1cc*/ 	.word	0x00051d40


	//   ....[135]....
        /*a1d0*/ 	.word	0x00051d50


	//   ....[136]....
        /*a1d4*/ 	.word	0x00051da0


	//   ....[137]....
        /*a1d8*/ 	.word	0x00051db0


	//   ....[138]....
        /*a1dc*/ 	.word	0x00051dd0


	//   ....[139]....
        /*a1e0*/ 	.word	0x00051de0


	//   ....[140]....
        /*a1e4*/ 	.word	0x00051e40


	//   ....[141]....
        /*a1e8*/ 	.word	0x00051e50


	//   ....[142]....
        /*a1ec*/ 	.word	0x00051e90


	//   ....[143]....
        /*a1f0*/ 	.word	0x00051ea0


	//   ....[144]....
        /*a1f4*/ 	.word	0x00051ee0


	//   ....[145]....
        /*a1f8*/ 	.word	0x00051ef0


	//   ....[146]....
        /*a1fc*/ 	.word	0x00051f30


	//   ....[147]....
        /*a200*/ 	.word	0x00051f40


	//   ....[148]....
        /*a204*/ 	.word	0x00051f70


	//   ....[149]....
        /*a208*/ 	.word	0x00051f80


	//   ....[150]....
        /*a20c*/ 	.word	0x00051fd0


	//   ....[151]....
        /*a210*/ 	.word	0x00051fe0


	//   ....[152]....
        /*a214*/ 	.word	0x00052000


	//   ....[153]....
        /*a218*/ 	.word	0x00052010


	//   ....[154]....
        /*a21c*/ 	.word	0x00052060


	//   ....[155]....
        /*a220*/ 	.word	0x00052070


	//   ....[156]....
        /*a224*/ 	.word	0x000520e0


	//   ....[157]....
        /*a228*/ 	.word	0x000520f0


	//   ....[158]....
        /*a22c*/ 	.word	0x00052130


	//   ....[159]....
        /*a230*/ 	.word	0x00052140


	//   ....[160]....
        /*a234*/ 	.word	0x00052180


	//   ....[161]....
        /*a238*/ 	.word	0x00052190


	//   ....[162]....
        /*a23c*/ 	.word	0x000521c0


	//   ....[163]....
        /*a240*/ 	.word	0x000521d0


	//   ....[164]....
        /*a244*/ 	.word	0x00052210


	//   ....[165]....
        /*a248*/ 	.word	0x00052220


	//   ....[166]....
        /*a24c*/ 	.word	0x00052240


	//   ....[167]....
        /*a250*/ 	.word	0x00052260


	//   ....[168]....
        /*a254*/ 	.word	0x000522a0


	//   ....[169]....
        /*a258*/ 	.word	0x000522b0


	//   ....[170]....
        /*a25c*/ 	.word	0x000522f0


	//   ....[171]....
        /*a260*/ 	.word	0x00052300


	//   ....[172]....
        /*a264*/ 	.word	0x00052340


	//   ....[173]....
        /*a268*/ 	.word	0x00052350


	//   ....[174]....
        /*a26c*/ 	.word	0x00052390


	//   ....[175]....
        /*a270*/ 	.word	0x000523a0


	//   ....[176]....
        /*a274*/ 	.word	0x00052410


	//   ....[177]....
        /*a278*/ 	.word	0x00052430


	//   ....[178]....
        /*a27c*/ 	.word	0x00052440


	//   ....[179]....
        /*a280*/ 	.word	0x00052480


	//   ....[180]....
        /*a284*/ 	.word	0x000524a0


	//   ....[181]....
        /*a288*/ 	.word	0x000524b0


	//   ....[182]....
        /*a28c*/ 	.word	0x000524d0


	//   ....[183]....
        /*a290*/ 	.word	0x00052520


	//   ....[184]....
        /*a294*/ 	.word	0x00052530


	//   ....[185]....
        /*a298*/ 	.word	0x00052540


	//   ....[186]....
        /*a29c*/ 	.word	0x000525a0


	//   ....[187]....
        /*a2a0*/ 	.word	0x000525b0


	//   ....[188]....
        /*a2a4*/ 	.word	0x000525c0


	//   ....[189]....
        /*a2a8*/ 	.word	0x000525d0


	//   ....[190]....
        /*a2ac*/ 	.word	0x00052650


	//   ....[191]....
        /*a2b0*/ 	.word	0x00052660


	//   ....[192]....
        /*a2b4*/ 	.word	0x00052690


	//   ....[193]....
        /*a2b8*/ 	.word	0x000526e0


	//   ....[194]....
        /*a2bc*/ 	.word	0x000526f0


	//   ....[195]....
        /*a2c0*/ 	.word	0x00052730


	//   ....[196]....
        /*a2c4*/ 	.word	0x00052750


	//   ....[197]....
        /*a2c8*/ 	.word	0x00052760


	//   ....[198]....
        /*a2cc*/ 	.word	0x00052790


	//   ....[199]....
        /*a2d0*/ 	.word	0x000527a0


	//   ....[200]....
        /*a2d4*/ 	.word	0x000527b0


	//   ....[201]....
        /*a2d8*/ 	.word	0x000527c0


	//   ....[202]....
        /*a2dc*/ 	.word	0x00052820


	//   ....[203]....
        /*a2e0*/ 	.word	0x00052830


	//   ....[204]....
        /*a2e4*/ 	.word	0x00052840


	//   ....[205]....
        /*a2e8*/ 	.word	0x00052850


	//   ....[206]....
        /*a2ec*/ 	.word	0x00052880


	//   ....[207]....
        /*a2f0*/ 	.word	0x00052890


	//   ....[208]....
        /*a2f4*/ 	.word	0x00052920


	//   ....[209]....
        /*a2f8*/ 	.word	0x00052980


	//   ....[210]....
        /*a2fc*/ 	.word	0x00052990


	//   ....[211]....
        /*a300*/ 	.word	0x000529d0


	//   ....[212]....
        /*a304*/ 	.word	0x000529e0


	//   ....[213]....
        /*a308*/ 	.word	0x00052a40


	//   ....[214]....
        /*a30c*/ 	.word	0x00052a50


	//   ....[215]....
        /*a310*/ 	.word	0x00052ab0


	//   ....[216]....
        /*a314*/ 	.word	0x00052b00


	//   ....[217]....
        /*a318*/ 	.word	0x00052b10


	//   ....[218]....
        /*a31c*/ 	.word	0x00052b20


	//   ....[219]....
        /*a320*/ 	.word	0x00052b30


	//   ....[220]....
        /*a324*/ 	.word	0x00052b40


	//   ....[221]....
        /*a328*/ 	.word	0x00052b50


	//   ....[222]....
        /*a32c*/ 	.word	0x00052b90


	//   ....[223]....
        /*a330*/ 	.word	0x00052ba0


	//   ....[224]....
        /*a334*/ 	.word	0x00052bc0


	//   ....[225]....
        /*a338*/ 	.word	0x00052bd0


	//   ....[226]....
        /*a33c*/ 	.word	0x00052c30


	//   ....[227]....
        /*a340*/ 	.word	0x00052c40


	//   ....[228]....
        /*a344*/ 	.word	0x00052c60


	//   ....[229]....
        /*a348*/ 	.word	0x00052c80


	//   ....[230]....
        /*a34c*/ 	.word	0x00052ca0


	//   ....[231]....
        /*a350*/ 	.word	0x00052cb0


	//   ....[232]....
        /*a354*/ 	.word	0x00052cf0


	//   ....[233]....
        /*a358*/ 	.word	0x00052d00


	//   ....[234]....
        /*a35c*/ 	.word	0x00052d20


	//   ....[235]....
        /*a360*/ 	.word	0x00052d30


	//   ....[236]....
        /*a364*/ 	.word	0x00052d70


	//   ....[237]....
        /*a368*/ 	.word	0x00052d80


	//   ....[238]....
        /*a36c*/ 	.word	0x00052db0


	//   ....[239]....
        /*a370*/ 	.word	0x00052dc0


	//   ....[240]....
        /*a374*/ 	.word	0x00052e40


	//   ....[241]....
        /*a378*/ 	.word	0x00052e50


	//   ....[242]....
        /*a37c*/ 	.word	0x00052e70


	//   ....[243]....
        /*a380*/ 	.word	0x00052e80


	//   ....[244]....
        /*a384*/ 	.word	0x00052ea0


	//   ....[245]....
        /*a388*/ 	.word	0x00052eb0


	//   ....[246]....
        /*a38c*/ 	.word	0x00052ed0


	//   ....[247]....
        /*a390*/ 	.word	0x00052ee0


	//   ....[248]....
        /*a394*/ 	.word	0x00052f00


	//   ....[249]....
        /*a398*/ 	.word	0x00052f10


	//   ....[250]....
        /*a39c*/ 	.word	0x00052f30


	//   ....[251]....
        /*a3a0*/ 	.word	0x00052f40


	//   ....[252]....
        /*a3a4*/ 	.word	0x00052f60


	//   ....[253]....
        /*a3a8*/ 	.word	0x00052f70


	//   ....[254]....
        /*a3ac*/ 	.word	0x00052f90


	//   ....[255]....
        /*a3b0*/ 	.word	0x00052fa0


	//   ....[0]....
        /*a3b4*/ 	.word	0x00052fc0


	//   ....[1]....
        /*a3b8*/ 	.word	0x00052fd0


	//   ....[2]....
        /*a3bc*/ 	.word	0x00052ff0


	//   ....[3]....
        /*a3c0*/ 	.word	0x00053000


	//   ....[4]....
        /*a3c4*/ 	.word	0x00053020


	//   ....[5]....
        /*a3c8*/ 	.word	0x00053030


	//   ....[6]....
        /*a3cc*/ 	.word	0x00053050


	//   ....[7]....
        /*a3d0*/ 	.word	0x00053060


	//   ....[8]....
        /*a3d4*/ 	.word	0x00053090


	//   ....[9]....
        /*a3d8*/ 	.word	0x000530a0


	//----- nvinfo : EIATTR_EXIT_INSTR_OFFSETS
	.align		4
.L_1166:
        /*a3dc*/ 	.byte	0x04, 0x1c
        /*a3de*/ 	.short	(.L_1168 - .L_1167)


	//   ....[0]....
.L_1167:
        /*a3e0*/ 	.word	0x00099f70


	//   ....[1]....
        /*a3e4*/ 	.word	0x000a42f0


	//   ....[2]....
        /*a3e8*/ 	.word	0x000a4370


	//----- nvinfo : EIATTR_MAX_THREADS
	.align		4
.L_1168:
        /*a3ec*/ 	.byte	0x04, 0x05
        /*a3ee*/ 	.short	(.L_1170 - .L_1169)
.L_1169:
        /*a3f0*/ 	.word	0x00000080
        /*a3f4*/ 	.word	0x00000001
        /*a3f8*/ 	.word	0x00000001


	//----- nvinfo : EIATTR_CRS_STACK_SIZE
	.align		4
.L_1170:
        /*a3fc*/ 	.byte	0x04, 0x1e
        /*a3fe*/ 	.short	(.L_1172 - .L_1171)
.L_1171:
        /*a400*/ 	.word	0x00000000
.L_1172:


//--------------------- .nv.info._ZN17fastertransformer38beam_online_softmax_topk_stage2_kernelIfLi128ELi64EEEvPKfS2_PiPT_ii --------------------------
	.section	.nv.info._ZN17fastertransformer38beam_online_softmax_topk_stage2_kernelIfLi128ELi64EEEvPKfS2_PiPT_ii,"",@"SHT_CUDA_INFO"
	.sectionflags	@""
	.align	4


	//----- nvinfo : EIATTR_CUDA_API_VERSION
	.align		4
        /*0000*/ 	.byte	0x04, 0x37
        /*0002*/ 	.short	(.L_1174 - .L_1173)
.L_1173:
        /*0004*/ 	.word	0x00000082


	//----- nvinfo : EIATTR_SW2861232_WAR
	.align		4
.L_1174:
        /*0008*/ 	.byte	0x01, 0x35
	.zero		2


	//----- nvinfo : EIATTR_PARAM_CBANK
	.align		4
        /*000c*/ 	.byte	0x04, 0x0a
        /*000e*/ 	.short	(.L_1176 - .L_1175)
	.align		4
.L_1175:
        /*0010*/ 	.word	index@(.nv.constant0._ZN17fastertransformer38beam_online_softmax_topk_stage2_kernelIfLi128ELi64EEEvPKfS2_PiPT_ii)
        /*0014*/ 	.short	0x0160
        /*0016*/ 	.short	0x0028


	//----- nvinfo : EIATTR_CBANK_PARAM_SIZE
	.align		4
.L_1176:
        /*0018*/ 	.byte	0x03, 0x19
        /*001a*/ 	.short	0x0028


	//----- nvinfo : EIATTR_KPARAM_INFO
	.align		4
        /*001c*/ 	.byte	0x04, 0x17
        /*001e*/ 	.short	(.L_1178 - .L_1177)
.L_1177:
        /*0020*/ 	.word	0x00000000
        /*0024*/ 	.short	0x0005
        /*0026*/ 	.short	0x0024
        /*0028*/ 	.byte	0x00, 0xf0, 0x11, 0x00


	//----- nvinfo : EIATTR_KPARAM_INFO
	.align		4
.L_1178:
        /*002c*/ 	.byte	0x04, 0x17
        /*002e*/ 	.short	(.L_1180 - .L_1179)
.L_1179:
        /*0030*/ 	.word	0x00000000
        /*0034*/ 	.short	0x0004
        /*0036*/ 	.short	0x0020
        /*0038*/ 	.byte	0x00, 0xf0, 0x11, 0x00


	//----- nvinfo : EIATTR_KPARAM_INFO
	.align		4
.L_1180:
        /*003c*/ 	.byte	0x04, 0x17
        /*003e*/ 	.short	(.L_1182 - .L_1181)
.L_1181:
        /*0040*/ 	.word	0x00000000
        /*0044*/ 	.short	0x0003
        /*0046*/ 	.short	0x0018
        /*0048*/ 	.byte	0x00, 0xf0, 0x21, 0x00


	//----- nvinfo : EIATTR_KPARAM_INFO
	.align		4
.L_1182:
        /*004c*/ 	.byte	0x04, 0x17
        /*004e*/ 	.short	(.L_1184 - .L_1183)
.L_1183:
        /*0050*/ 	.word	0x00000000
        /*0054*/ 	.short	0x0002
        /*0056*/ 	.short	0x0010
        /*0058*/ 	.byte	0x00, 0xf0, 0x21, 0x00


	//----- nvinfo : EIATTR_KPARAM_INFO
	.align		4
.L_1184:
        /*005c*/ 	.byte	0x04, 0x17
        /*005e*/ 	.short	(.L_1186 - .L_1185)
.L_1185:
        /*0060*/ 	.word	0x00000000
        /*0064*/ 	.short	0x0001
        /*0066*/ 	.short	0x0008
        /*0068*/ 	.byte	0x00, 0xf0, 0x21, 0x00


	//----- nvinfo : EIATTR_KPARAM_INFO
	.align		4
.L_1186:
        /*006c*/ 	.byte	0x04, 0x17
        /*006e*/ 	.short	(.L_1188 - .L_1187)
.L_1187:
        /*0070*/ 	.word	0x00000000
        /*0074*/ 	.short	0x0000
        /*0076*/ 	.short	0x0000
        /*0078*/ 	.byte	0x00, 0xf0, 0x21, 0x00


	//----- nvinfo : EIATTR_MAXREG_COUNT
	.align		4
.L_1188:
        /*007c*/ 	.byte	0x03, 0x1b
        /*007e*/ 	.short	0x00ff


	//----- nvinfo : EIATTR_NUM_BARRIERS
	.align		4
        /*0080*/ 	.byte	0x02, 0x4c
        /*0082*/ 	.byte	0x01
	.zero		1


	//----- nvinfo : EIATTR_ANNOTATIONS
	.align		4
        /*0084*/ 	.byte	0x04, 0x55
        /*0086*/ 	.short	(.L_1190 - .L_1189)


	//   ....[0]....
.L_1189:
        /* <DEDUP_REMOVED lines=2919> */


	//----- nvinfo : EIATTR_MERCURY_ISA_VERSION
	.align		4
.L_1190:
        /*b6e0*/ 	.byte	0x03, 0x5f
        /*b6e2*/ 	.short	0x0000


	//----- nvinfo : EIATTR_COOP_GROUP_MASK_REGIDS
	.align		4
        /*b6e4*/ 	.byte	0x04, 0x29
        /*b6e6*/ 	.short	(.L_1192 - .L_1191)


	//   ....[0]....
.L_1191:
        /*b6e8*/ 	.word	0xffffffff


	//   ....[1]....
        /*b6ec*/ 	.word	0xffffffff


	//   ....[2]....
        /*b6f0*/ 	.word	0xffffffff


	//   ....[3]....
        /*b6f4*/ 	.word	0xffffffff


	//   ....[4]....
        /*b6f8*/ 	.word	0xffffffff


	//   ....[5]....
        /*b6fc*/ 	.word	0xffffffff


	//   ....[6]....
        /*b700*/ 	.word	0xffffffff


	//   ....[7]....
        /*b704*/ 	.word	0xffffffff


	//   ....[8]....
        /*b708*/ 	.word	0xffffffff


	//   ....[9]....
        /*b70c*/ 	.word	0xffffffff


	//   ....[10]....
        /*b710*/ 	.word	0xffffffff


	//   ....[11]....
        /*b714*/ 	.word	0xffffffff


	//   ....[12]....
        /*b718*/ 	.word	0xffffffff


	//   ....[13]....
        /*b71c*/ 	.word	0xffffffff


	//   ....[14]....
        /*b720*/ 	.word	0xffffffff


	//   ....[15]....
        /*b724*/ 	.word	0xffffffff


	//   ....[16]....
        /*b728*/ 	.word	0xffffffff


	//   ....[17]....
        /*b72c*/ 	.word	0xffffffff


	//   ....[18]....
        /*b730*/ 	.word	0xffffffff


	//   ....[19]....
        /*b734*/ 	.word	0xffffffff


	//   ....[20]....
        /*b738*/ 	.word	0xffffffff


	//   ....[21]....
        /*b73c*/ 	.word	0xffffffff


	//   ....[22]....
        /*b740*/ 	.word	0xffffffff


	//   ....[23]....
        /*b744*/ 	.word	0xffffffff


	//   ....[24]....
        /*b748*/ 	.word	0xffffffff


	//   ....[25]....
        /*b74c*/ 	.word	0xffffffff


	//   ....[26]....
        /*b750*/ 	.word	0xffffffff


	//   ....[27]....
        /*b754*/ 	.word	0xffffffff


	//   ....[28]....
        /*b758*/ 	.word	0xffffffff


	//   ....[29]....
        /*b75c*/ 	.word	0xffffffff


	//   ....[30]....
        /*b760*/ 	.word	0xffffffff


	//   ....[31]....
        /*b764*/ 	.word	0xffffffff


	//   ....[32]....
        /*b768*/ 	.word	0xffffffff


	//   ....[33]....
        /*b76c*/ 	.word	0xffffffff


	//   ....[34]....
        /*b770*/ 	.word	0xffffffff


	//   ....[35]....
        /*b774*/ 	.word	0xffffffff


	//   ....[36]....
        /*b778*/ 	.word	0xffffffff


	//   ....[37]....
        /*b77c*/ 	.word	0xffffffff


	//   ....[38]....
        /*b780*/ 	.word	0xffffffff


	//   ....[39]....
        /*b784*/ 	.word	0xffffffff


	//   ....[40]....
        /*b788*/ 	.word	0xffffffff


	//   ....[41]....
        /*b78c*/ 	.word	0xffffffff


	//   ....[42]....
        /*b790*/ 	.word	0xffffffff


	//   ....[43]....
        /*b794*/ 	.word	0xffffffff


	//   ....[44]....
        /*b798*/ 	.word	0xffffffff


	//   ....[45]....
        /*b79c*/ 	.word	0xffffffff


	//   ....[46]....
        /*b7a0*/ 	.word	0xffffffff


	//   ....[47]....
        /*b7a4*/ 	.word	0xffffffff


	//   ....[48]....
        /*b7a8*/ 	.word	0xffffffff


	//   ....[49]....
        /*b7ac*/ 	.word	0xffffffff


	//   ....[50]....
        /*b7b0*/ 	.word	0xffffffff


	//   ....[51]....
        /*b7b4*/ 	.word	0xffffffff


	//   ....[52]....
        /*b7b8*/ 	.word	0xffffffff


	//   ....[53]....
        /*b7bc*/ 	.word	0xffffffff


	//   ....[54]....
        /*b7c0*/ 	.word	0xffffffff


	//   ....[55]....
        /*b7c4*/ 	.word	0xffffffff


	//   ....[56]....
        /*b7c8*/ 	.word	0xffffffff


	//   ....[57]....
        /*b7cc*/ 	.word	0xffffffff


	//   ....[58]....
        /*b7d0*/ 	.word	0xffffffff


	//   ....[59]....
        /*b7d4*/ 	.word	0xffffffff


	//   ....[60]....
        /*b7d8*/ 	.word	0xffffffff


	//   ....[61]....
        /*b7dc*/ 	.word	0xffffffff


	//   ....[62]....
        /*b7e0*/ 	.word	0xffffffff


	//   ....[63]....
        /*b7e4*/ 	.word	0xffffffff


	//   ....[64]....
        /*b7e8*/ 	.word	0xffffffff


	//   ....[65]....
        /*b7ec*/ 	.word	0xffffffff


	//   ....[66]....
        /*b7f0*/ 	.word	0xffffffff


	//   ....[67]....
        /*b7f4*/ 	.word	0xffffffff


	//   ....[68]....
        /*b7f8*/ 	.word	0xffffffff


	//   ....[69]....
        /*b7fc*/ 	.word	0xffffffff


	//   ....[70]....
        /*b800*/ 	.word	0xffffffff


	//   ....[71]....
        /*b804*/ 	.word	0xffffffff


	//   ....[72]....
        /*b808*/ 	.word	0xffffffff


	//   ....[73]....
        /*b80c*/ 	.word	0xffffffff


	//   ....[74]....
        /*b810*/ 	.word	0xffffffff


	//   ....[75]....
        /*b814*/ 	.word	0xffffffff


	//   ....[76]....
        /*b818*/ 	.word	0xffffffff


	//   ....[77]....
        /*b81c*/ 	.word	0xffffffff


	//   ....[78]....
        /*b820*/ 	.word	0xffffffff


	//   ....[79]....
        /*b824*/ 	.word	0xffffffff


	//   ....[80]....
        /*b828*/ 	.word	0xffffffff


	//   ....[81]....
        /*b82c*/ 	.word	0xffffffff


	//   ....[82]....
        /*b830*/ 	.word	0xffffffff


	//   ....[83]....
        /*b834*/ 	.word	0xffffffff


	//   ....[84]....
        /*b838*/ 	.word	0xffffffff


	//   ....[85]....
        /*b83c*/ 	.word	0xffffffff


	//   ....[86]....
        /*b840*/ 	.word	0xffffffff


	//   ....[87]....
        /*b844*/ 	.word	0xffffffff


	//   ....[88]....
        /*b848*/ 	.word	0xffffffff


	//   ....[89]....
        /*b84c*/ 	.word	0xffffffff


	//   ....[90]....
        /*b850*/ 	.word	0xffffffff


	//   ....[91]....
        /*b854*/ 	.word	0xffffffff


	//   ....[92]....
        /*b858*/ 	.word	0xffffffff


	//   ....[93]....
        /*b85c*/ 	.word	0xffffffff


	//   ....[94]....
        /*b860*/ 	.word	0xffffffff


	//   ....[95]....
        /*b864*/ 	.word	0xffffffff


	//   ....[96]....
        /*b868*/ 	.word	0xffffffff


	//   ....[97]....
        /*b86c*/ 	.word	0xffffffff


	//   ....[98]....
        /*b870*/ 	.word	0xffffffff


	//   ....[99]....
        /*b874*/ 	.word	0xffffffff


	//   ....[100]....
        /*b878*/ 	.word	0xffffffff


	//   ....[101]....
        /*b87c*/ 	.word	0xffffffff


	//   ....[102]....
        /*b880*/ 	.word	0xffffffff


	//   ....[103]....
        /*b884*/ 	.word	0xffffffff


	//   ....[104]....
        /*b888*/ 	.word	0xffffffff


	//   ....[105]....
        /*b88c*/ 	.word	0xffffffff


	//   ....[106]....
        /*b890*/ 	.word	0xffffffff


	//   ....[107]....
        /*b894*/ 	.word	0xffffffff


	//   ....[108]....
        /*b898*/ 	.word	0xffffffff


	//   ....[109]....
        /*b89c*/ 	.word	0xffffffff


	//   ....[110]....
        /*b8a0*/ 	.word	0xffffffff


	//   ....[111]....
        /*b8a4*/ 	.word	0xffffffff


	//   ....[112]....
        /*b8a8*/ 	.word	0xffffffff


	//   ....[113]....
        /*b8ac*/ 	.word	0xffffffff


	//   ....[114]....
        /*b8b0*/ 	.word	0xffffffff


	//   ....[115]....
        /*b8b4*/ 	.word	0xffffffff


	//   ....[116]....
        /*b8b8*/ 	.word	0xffffffff


	//   ....[117]....
        /*b8bc*/ 	.word	0xffffffff


	//   ....[118]....
        /*b8c0*/ 	.word	0xffffffff


	//   ....[119]....
        /*b8c4*/ 	.word	0xffffffff


	//   ....[120]....
        /*b8c8*/ 	.word	0xffffffff


	//   ....[121]....
        /*b8cc*/ 	.word	0xffffffff


	//   ....[122]....
        /*b8d0*/ 	.word	0xffffffff


	//   ....[123]....
        /*b8d4*/ 	.word	0xffffffff


	//   ....[124]....
        /*b8d8*/ 	.word	0xffffffff


	//   ....[125]....
        /*b8dc*/ 	.word	0xffffffff


	//   ....[126]....
        /*b8e0*/ 	.word	0xffffffff


	//   ....[127]....
        /*b8e4*/ 	.word	0xffffffff


	//   ....[128]....
        /*b8e8*/ 	.word	0xffffffff


	//   ....[129]....
        /*b8ec*/ 	.word	0xffffffff


	//   ....[130]....
        /*b8f0*/ 	.word	0xffffffff


	//   ....[131]....
        /*b8f4*/ 	.word	0xffffffff


	//   ....[132]....
        /*b8f8*/ 	.word	0xffffffff


	//   ....[133]....
        /*b8fc*/ 	.word	0xffffffff


	//   ....[134]....
        /*b900*/ 	.word	0xffffffff


	//   ....[135]....
        /*b904*/ 	.word	0xffffffff


	//   ....[136]....
        /*b908*/ 	.word	0xffffffff


	//   ....[137]....
        /*b90c*/ 	.word	0xffffffff


	//   ....[138]....
        /*b910*/ 	.word	0xffffffff


	//   ....[139]....
        /*b914*/ 	.word	0xffffffff


	//   ....[140]....
        /*b918*/ 	.word	0xffffffff


	//   ....[141]....
        /*b91c*/ 	.word	0xffffffff


	//   ....[142]....
        /*b920*/ 	.word	0xffffffff


	//   ....[143]....
        /*b924*/ 	.word	0xffffffff


	//   ....[144]....
        /*b928*/ 	.word	0xffffffff


	//   ....[145]....
        /*b92c*/ 	.word	0xffffffff


	//   ....[146]....
        /*b930*/ 	.word	0xffffffff


	//   ....[147]....
        /*b934*/ 	.word	0xffffffff


	//   ....[148]....
        /*b938*/ 	.word	0xffffffff


	//   ....[149]....
        /*b93c*/ 	.word	0xffffffff


	//   ....[150]....
        /*b940*/ 	.word	0xffffffff


	//   ....[151]....
        /*b944*/ 	.word	0xffffffff


	//   ....[152]....
        /*b948*/ 	.word	0xffffffff


	//   ....[153]....
        /*b94c*/ 	.word	0xffffffff


	//   ....[154]....
        /*b950*/ 	.word	0xffffffff


	//   ....[155]....
        /*b954*/ 	.word	0xffffffff


	//   ....[156]....
        /*b958*/ 	.word	0xffffffff


	//   ....[157]....
        /*b95c*/ 	.word	0xffffffff


	//   ....[158]....
        /*b960*/ 	.word	0xffffffff


	//   ....[159]....
        /*b964*/ 	.word	0xffffffff


	//   ....[160]....
        /*b968*/ 	.word	0xffffffff


	//   ....[161]....
        /*b96c*/ 	.word	0xffffffff


	//   ....[162]....
        /*b970*/ 	.word	0xffffffff


	//   ....[163]....
        /*b974*/ 	.word	0xffffffff


	//   ....[164]....
        /*b978*/ 	.word	0xffffffff


	//   ....[165]....
        /*b97c*/ 	.word	0xffffffff


	//   ....[166]....
        /*b980*/ 	.word	0xffffffff


	//   ....[167]....
        /*b984*/ 	.word	0xffffffff


	//   ....[168]....
        /*b988*/ 	.word	0xffffffff


	//   ....[169]....
        /*b98c*/ 	.word	0xffffffff


	//   ....[170]....
        /*b990*/ 	.word	0xffffffff


	//   ....[171]....
        /*b994*/ 	.word	0xffffffff


	//   ....[172]....
        /*b998*/ 	.word	0xffffffff


	//   ....[173]....
        /*b99c*/ 	.word	0xffffffff


	//   ....[174]....
        /*b9a0*/ 	.word	0xffffffff


	//   ....[175]....
        /*b9a4*/ 	.word	0xffffffff


	//   ....[176]....
        /*b9a8*/ 	.word	0xffffffff


	//   ....[177]....
        /*b9ac*/ 	.word	0xffffffff


	//   ....[178]....
        /*b9b0*/ 	.word	0xffffffff


	//   ....[179]....
        /*b9b4*/ 	.word	0xffffffff


	//   ....[180]....
        /*b9b8*/ 	.word	0xffffffff


	//   ....[181]....
        /*b9bc*/ 	.word	0xffffffff


	//   ....[182]....
        /*b9c0*/ 	.word	0xffffffff


	//   ....[183]....
        /*b9c4*/ 	.word	0xffffffff


	//   ....[184]....
        /*b9c8*/ 	.word	0xffffffff


	//   ....[185]....
        /*b9cc*/ 	.word	0xffffffff


	//   ....[186]....
        /*b9d0*/ 	.word	0xffffffff


	//   ....[187]....
        /*b9d4*/ 	.word	0xffffffff


	//   ....[188]....
        /*b9d8*/ 	.word	0xffffffff


	//   ....[189]....
        /*b9dc*/ 	.word	0xffffffff


	//   ....[190]....
        /*b9e0*/ 	.word	0xffffffff


	//   ....[191]....
        /*b9e4*/ 	.word	0xffffffff


	//   ....[192]....
        /*b9e8*/ 	.word	0xffffffff


	//   ....[193]....
        /*b9ec*/ 	.word	0xffffffff


	//   ....[194]....
        /*b9f0*/ 	.word	0xffffffff


	//   ....[195]....
        /*b9f4*/ 	.word	0xffffffff


	//   ....[196]....
        /*b9f8*/ 	.word	0xffffffff


	//   ....[197]....
        /*b9fc*/ 	.word	0xffffffff


	//   ....[198]....
        /*ba00*/ 	.word	0xffffffff


	//   ....[199]....
        /*ba04*/ 	.word	0xffffffff


	//   ....[200]....
        /*ba08*/ 	.word	0xffffffff


	//   ....[201]....
        /*ba0c*/ 	.word	0xffffffff


	//   ....[202]....
        /*ba10*/ 	.word	0xffffffff


	//   ....[203]....
        /*ba14*/ 	.word	0xffffffff


	//   ....[204]....
        /*ba18*/ 	.word	0xffffffff


	//   ....[205]....
        /*ba1c*/ 	.word	0xffffffff


	//   ....[206]....
        /*ba20*/ 	.word	0xffffffff


	//   ....[207]....
        /*ba24*/ 	.word	0xffffffff


	//   ....[208]....
        /*ba28*/ 	.word	0xffffffff


	//   ....[209]....
        /*ba2c*/ 	.word	0xffffffff


	//   ....[210]....
        /*ba30*/ 	.word	0xffffffff


	//   ....[211]....
        /*ba34*/ 	.word	0xffffffff


	//   ....[212]....
        /*ba38*/ 	.word	0xffffffff


	//   ....[213]....
        /*ba3c*/ 	.word	0xffffffff


	//   ....[214]....
        /*ba40*/ 	.word	0xffffffff


	//   ....[215]....
        /*ba44*/ 	.word	0xffffffff


	//   ....[216]....
        /*ba48*/ 	.word	0xffffffff


	//   ....[217]....
        /*ba4c*/ 	.word	0xffffffff


	//   ....[218]....
        /*ba50*/ 	.word	0xffffffff


	//   ....[219]....
        /*ba54*/ 	.word	0xffffffff


	//   ....[220]....
        /*ba58*/ 	.word	0xffffffff


	//   ....[221]....
        /*ba5c*/ 	.word	0xffffffff


	//   ....[222]....
        /*ba60*/ 	.word	0xffffffff


	//   ....[223]....
        /*ba64*/ 	.word	0xffffffff


	//   ....[224]....
        /*ba68*/ 	.word	0xffffffff


	//   ....[225]....
        /*ba6c*/ 	.word	0xffffffff


	//   ....[226]....
        /*ba70*/ 	.word	0xffffffff


	//   ....[227]....
        /*ba74*/ 	.word	0xffffffff


	//   ....[228]....
        /*ba78*/ 	.word	0xffffffff


	//   ....[229]....
        /*ba7c*/ 	.word	0xffffffff


	//   ....[230]....
        /*ba80*/ 	.word	0xffffffff


	//   ....[231]....
        /*ba84*/ 	.word	0xffffffff


	//   ....[232]....
        /*ba88*/ 	.word	0xffffffff


	//   ....[233]....
        /*ba8c*/ 	.word	0xffffffff


	//   ....[234]....
        /*ba90*/ 	.word	0xffffffff


	//   ....[235]....
        /*ba94*/ 	.word	0xffffffff


	//   ....[236]....
        /*ba98*/ 	.word	0xffffffff


	//   ....[237]....
        /*ba9c*/ 	.word	0xffffffff


	//   ....[238]....
        /*baa0*/ 	.word	0xffffffff


	//   ....[239]....
        /*baa4*/ 	.word	0xffffffff


	//   ....[240]....
        /*baa8*/ 	.word	0xffffffff


	//   ....[241]....
        /*baac*/ 	.word	0xffffffff


	//   ....[242]....
        /*bab0*/ 	.word	0xffffffff


	//   ....[243]....
        /*bab4*/ 	.word	0xffffffff


	//   ....[244]....
        /*bab8*/ 	.word	0xffffffff


	//   ....[245]....
        /*babc*/ 	.word	0xffffffff


	//   ....[246]....
        /*bac0*/ 	.word	0xffffffff


	//   ....[247]....
        /*bac4*/ 	.word	0xffffffff


	//   ....[248]....
        /*bac8*/ 	.word	0xffffffff


	//   ....[249]....
        /*bacc*/ 	.word	0xffffffff


	//   ....[250]....
        /*bad0*/ 	.word	0xffffffff


	//   ....[251]....
        /*bad4*/ 	.word	0xffffffff


	//   ....[252]....
        /*bad8*/ 	.word	0xffffffff


	//   ....[253]....
        /*badc*/ 	.word	0xffffffff


	//   ....[254]....
        /*bae0*/ 	.word	0xffffffff


	//   ....[255]....
        /*bae4*/ 	.word	0xffffffff


	//   ....[0]....
        /*bae8*/ 	.word	0xffffffff


	//   ....[1]....
        /*baec*/ 	.word	0xffffffff


	//   ....[2]....
        /*baf0*/ 	.word	0xffffffff


	//   ....[3]....
        /*baf4*/ 	.word	0xffffffff


	//   ....[4]....
        /*baf8*/ 	.word	0xffffffff


	//   ....[5]....
        /*bafc*/ 	.word	0xffffffff


	//   ....[6]....
        /*bb00*/ 	.word	0xffffffff


	//   ....[7]....
        /*bb04*/ 	.word	0xffffffff


	//   ....[8]....
        /*bb08*/ 	.word	0xffffffff


	//   ....[9]....
        /*bb0c*/ 	.word	0xffffffff


	//   ....[10]....
        /*bb10*/ 	.word	0xffffffff


	//   ....[11]....
        /*bb14*/ 	.word	0xffffffff


	//   ....[12]....
        /*bb18*/ 	.word	0xffffffff


	//   ....[13]....
        /*bb1c*/ 	.word	0xffffffff


	//   ....[14]....
        /*bb20*/ 	.word	0xffffffff


	//   ....[15]....
        /*bb24*/ 	.word	0xffffffff


	//   ....[16]....
        /*bb28*/ 	.word	0xffffffff


	//   ....[17]....
        /*bb2c*/ 	.word	0xffffffff


	//   ....[18]....
        /*bb30*/ 	.word	0xffffffff


	//   ....[19]....
        /*bb34*/ 	.word	0xffffffff


	//   ....[20]....
        /*bb38*/ 	.word	0xffffffff


	//   ....[21]....
        /*bb3c*/ 	.word	0xffffffff


	//   ....[22]....
        /*bb40*/ 	.word	0xffffffff


	//   ....[23]....
        /*bb44*/ 	.word	0xffffffff


	//   ....[24]....
        /*bb48*/ 	.word	0xffffffff


	//   ....[25]....
        /*bb4c*/ 	.word	0xffffffff


	//   ....[26]....
        /*bb50*/ 	.word	0xffffffff


	//   ....[27]....
        /*bb54*/ 	.word	0xffffffff


	//   ....[28]....
        /*bb58*/ 	.word	0xffffffff


	//   ....[29]....
        /*bb5c*/ 	.word	0xffffffff


	//   ....[30]....
        /*bb60*/ 	.word	0xffffffff


	//   ....[31]....
        /*bb64*/ 	.word	0xffffffff


	//   ....[32]....
        /*bb68*/ 	.word	0xffffffff


	//   ....[33]....
        /*bb6c*/ 	.word	0xffffffff


	//   ....[34]....
        /*bb70*/ 	.word	0xffffffff


	//   ....[35]....
        /*bb74*/ 	.word	0xffffffff


	//   ....[36]....
        /*bb78*/ 	.word	0xffffffff


	//   ....[37]....
        /*bb7c*/ 	.word	0xffffffff


	//   ....[38]....
        /*bb80*/ 	.word	0xffffffff


	//   ....[39]....
        /*bb84*/ 	.word	0xffffffff


	//   ....[40]....
        /*bb88*/ 	.word	0xffffffff


	//   ....[41]....
        /*bb8c*/ 	.word	0xffffffff


	//   ....[42]....
        /*bb90*/ 	.word	0xffffffff


	//   ....[43]....
        /*bb94*/ 	.word	0xffffffff


	//   ....[44]....
        /*bb98*/ 	.word	0xffffffff


	//   ....[45]....
        /*bb9c*/ 	.word	0xffffffff


	//   ....[46]....
        /*bba0*/ 	.word	0xffffffff


	//   ....[47]....
        /*bba4*/ 	.word	0xffffffff


	//   ....[48]....
        /*bba8*/ 	.word	0xffffffff


	//   ....[49]....
        /*bbac*/ 	.word	0xffffffff


	//   ....[50]....
        /*bbb0*/ 	.word	0xffffffff


	//   ....[51]....
        /*bbb4*/ 	.word	0xffffffff


	//   ....[52]....
        /*bbb8*/ 	.word	0xffffffff


	//   ....[53]....
        /*bbbc*/ 	.word	0xffffffff


	//   ....[54]....
        /*bbc0*/ 	.word	0xffffffff


	//   ....[55]....
        /*bbc4*/ 	.word	0xffffffff


	//   ....[56]....
        /*bbc8*/ 	.word	0xffffffff


	//   ....[57]....
        /*bbcc*/ 	.word	0xffffffff


	//   ....[58]....
        /*bbd0*/ 	.word	0xffffffff


	//   ....[59]....
        /*bbd4*/ 	.word	0xffffffff


	//   ....[60]....
        /*bbd8*/ 	.word	0xffffffff


	//   ....[61]....
        /*bbdc*/ 	.word	0xffffffff


	//   ....[62]....
        /*bbe0*/ 	.word	0xffffffff


	//   ....[63]....
        /*bbe4*/ 	.word	0xffffffff


	//   ....[64]....
        /*bbe8*/ 	.word	0xffffffff


	//   ....[65]....
        /*bbec*/ 	.word	0xffffffff


	//   ....[66]....
        /*bbf0*/ 	.word	0xffffffff


	//   ....[67]....
        /*bbf4*/ 	.word	0xffffffff


	//   ....[68]....
        /*bbf8*/ 	.word	0xffffffff


	//   ....[69]....
        /*bbfc*/ 	.word	0xffffffff


	//   ....[70]....
        /*bc00*/ 	.word	0xffffffff


	//   ....[71]....
        /*bc04*/ 	.word	0xffffffff


	//   ....[72]....
        /*bc08*/ 	.word	0xffffffff


	//   ....[73]....
        /*bc0c*/ 	.word	0xffffffff


	//   ....[74]....
        /*bc10*/ 	.word	0xffffffff


	//   ....[75]....
        /*bc14*/ 	.word	0xffffffff


	//   ....[76]....
        /*bc18*/ 	.word	0xffffffff


	//   ....[77]....
        /*bc1c*/ 	.word	0xffffffff


	//   ....[78]....
        /*bc20*/ 	.word	0xffffffff


	//   ....[79]....
        /*bc24*/ 	.word	0xffffffff


	//   ....[80]....
        /*bc28*/ 	.word	0xffffffff


	//   ....[81]....
        /*bc2c*/ 	.word	0xffffffff


	//   ....[82]....
        /*bc30*/ 	.word	0xffffffff


	//   ....[83]....
        /*bc34*/ 	.word	0xffffffff


	//   ....[84]....
        /*bc38*/ 	.word	0xffffffff


	//   ....[85]....
        /*bc3c*/ 	.word	0xffffffff


	//   ....[86]....
        /*bc40*/ 	.word	0xffffffff


	//   ....[87]....
        /*bc44*/ 	.word	0xffffffff


	//   ....[88]....
        /*bc48*/ 	.word	0xffffffff


	//   ....[89]....
        /*bc4c*/ 	.word	0xffffffff


	//   ....[90]....
        /*bc50*/ 	.word	0xffffffff


	//   ....[91]....
        /*bc54*/ 	.word	0xffffffff


	//   ....[92]....
        /*bc58*/ 	.word	0xffffffff


	//   ....[93]....
        /*bc5c*/ 	.word	0xffffffff


	//   ....[94]....
        /*bc60*/ 	.word	0xffffffff


	//   ....[95]....
        /*bc64*/ 	.word	0xffffffff


	//   ....[96]....
        /*bc68*/ 	.word	0xffffffff


	//   ....[97]....
        /*bc6c*/ 	.word	0xffffffff


	//   ....[98]....
        /*bc70*/ 	.word	0xffffffff


	//   ....[99]....
        /*bc74*/ 	.word	0xffffffff


	//   ....[100]....
        /*bc78*/ 	.word	0xffffffff


	//   ....[101]....
        /*bc7c*/ 	.word	0xffffffff


	//   ....[102]....
        /*bc80*/ 	.word	0xffffffff


	//   ....[103]....
        /*bc84*/ 	.word	0xffffffff


	//   ....[104]....
        /*bc88*/ 	.word	0xffffffff


	//   ....[105]....
        /*bc8c*/ 	.word	0xffffffff


	//   ....[106]....
        /*bc90*/ 	.word	0xffffffff


	//   ....[107]....
        /*bc94*/ 	.word	0xffffffff


	//   ....[108]....
        /*bc98*/ 	.word	0xffffffff


	//   ....[109]....
        /*bc9c*/ 	.word	0xffffffff


	//   ....[110]....
        /*bca0*/ 	.word	0xffffffff


	//   ....[111]....
        /*bca4*/ 	.word	0xffffffff


	//   ....[112]....
        /*bca8*/ 	.word	0xffffffff


	//   ....[113]....
        /*bcac*/ 	.word	0xffffffff


	//   ....[114]....
        /*bcb0*/ 	.word	0xffffffff


	//   ....[115]....
        /*bcb4*/ 	.word	0xffffffff


	//   ....[116]....
        /*bcb8*/ 	.word	0xffffffff


	//   ....[117]....
        /*bcbc*/ 	.word	0xffffffff


	//   ....[118]....
        /*bcc0*/ 	.word	0xffffffff


	//   ....[119]....
        /*bcc4*/ 	.word	0xffffffff


	//   ....[120]....
        /*bcc8*/ 	.word	0xffffffff


	//   ....[121]....
        /*bccc*/ 	.word	0xffffffff


	//   ....[122]....
        /*bcd0*/ 	.word	0xffffffff


	//   ....[123]....
        /*bcd4*/ 	.word	0xffffffff


	//   ....[124]....
        /*bcd8*/ 	.word	0xffffffff


	//   ....[125]....
        /*bcdc*/ 	.word	0xffffffff


	//   ....[126]....
        /*bce0*/ 	.word	0xffffffff


	//   ....[127]....
        /*bce4*/ 	.word	0xffffffff


	//   ....[128]....
        /*bce8*/ 	.word	0xffffffff


	//   ....[129]....
        /*bcec*/ 	.word	0xffffffff


	//   ....[130]....
        /*bcf0*/ 	.word	0xffffffff


	//   ....[131]....
        /*bcf4*/ 	.word	0xffffffff


	//   ....[132]....
        /*bcf8*/ 	.word	0xffffffff


	//   ....[133]....
        /*bcfc*/ 	.word	0xffffffff


	//   ....[134]....
        /*bd00*/ 	.word	0xffffffff


	//   ....[135]....
        /*bd04*/ 	.word	0xffffffff


	//   ....[136]....
        /*bd08*/ 	.word	0xffffffff


	//   ....[137]....
        /*bd0c*/ 	.word	0xffffffff


	//   ....[138]....
        /*bd10*/ 	.word	0xffffffff


	//   ....[139]....
        /*bd14*/ 	.word	0xffffffff


	//   ....[140]....
        /*bd18*/ 	.word	0xffffffff


	//   ....[141]....
        /*bd1c*/ 	.word	0xffffffff


	//   ....[142]....
        /*bd20*/ 	.word	0xffffffff


	//   ....[143]....
        /*bd24*/ 	.word	0xffffffff


	//   ....[144]....
        /*bd28*/ 	.word	0xffffffff


	//   ....[145]....
        /*bd2c*/ 	.word	0xffffffff


	//   ....[146]....
        /*bd30*/ 	.word	0xffffffff


	//   ....[147]....
        /*bd34*/ 	.word	0xffffffff


	//   ....[148]....
        /*bd38*/ 	.word	0xffffffff


	//   ....[149]....
        /*bd3c*/ 	.word	0xffffffff


	//   ....[150]....
        /*bd40*/ 	.word	0xffffffff


	//   ....[151]....
        /*bd44*/ 	.word	0xffffffff


	//   ....[152]....
        /*bd48*/ 	.word	0xffffffff


	//   ....[153]....
        /*bd4c*/ 	.word	0xffffffff


	//   ....[154]....
        /*bd50*/ 	.word	0xffffffff


	//   ....[155]....
        /*bd54*/ 	.word	0xffffffff


	//   ....[156]....
        /*bd58*/ 	.word	0xffffffff


	//   ....[157]....
        /*bd5c*/ 	.word	0xffffffff


	//   ....[158]....
        /*bd60*/ 	.word	0xffffffff


	//   ....[159]....
        /*bd64*/ 	.word	0xffffffff


	//   ....[160]....
        /*bd68*/ 	.word	0xffffffff


	//   ....[161]....
        /*bd6c*/ 	.word	0xffffffff


	//   ....[162]....
        /*bd70*/ 	.word	0xffffffff


	//   ....[163]....
        /*bd74*/ 	.word	0xffffffff


	//   ....[164]....
        /*bd78*/ 	.word	0xffffffff


	//   ....[165]....
        /*bd7c*/ 	.word	0xffffffff


	//   ....[166]....
        /*bd80*/ 	.word	0xffffffff


	//   ....[167]....
        /*bd84*/ 	.word	0xffffffff


	//   ....[168]....
        /*bd88*/ 	.word	0xffffffff


	//   ....[169]....
        /*bd8c*/ 	.word	0xffffffff


	//   ....[170]....
        /*bd90*/ 	.word	0xffffffff


	//   ....[171]....
        /*bd94*/ 	.word	0xffffffff


	//   ....[172]....
        /*bd98*/ 	.word	0xffffffff


	//   ....[173]....
        /*bd9c*/ 	.word	0xffffffff


	//   ....[174]....
        /*bda0*/ 	.word	0xffffffff


	//   ....[175]....
        /*bda4*/ 	.word	0xffffffff


	//   ....[176]....
        /*bda8*/ 	.word	0xffffffff


	//   ....[177]....
        /*bdac*/ 	.word	0xffffffff


	//   ....[178]....
        /*bdb0*/ 	.word	0xffffffff


	//   ....[179]....
        /*bdb4*/ 	.word	0xffffffff


	//   ....[180]....
        /*bdb8*/ 	.word	0xffffffff


	//   ....[181]....
        /*bdbc*/ 	.word	0xffffffff


	//   ....[182]....
        /*bdc0*/ 	.word	0xffffffff


	//   ....[183]....
        /*bdc4*/ 	.word	0xffffffff


	//   ....[184]....
        /*bdc8*/ 	.word	0xffffffff


	//   ....[185]....
        /*bdcc*/ 	.word	0xffffffff


	//   ....[186]....
        /*bdd0*/ 	.word	0xffffffff


	//   ....[187]....
        /*bdd4*/ 	.word	0xffffffff


	//   ....[188]....
        /*bdd8*/ 	.word	0xffffffff


	//   ....[189]....
        /*bddc*/ 	.word	0xffffffff


	//   ....[190]....
        /*bde0*/ 	.word	0xffffffff


	//   ....[191]....
        /*bde4*/ 	.word	0xffffffff


	//   ....[192]....
        /*bde8*/ 	.word	0xffffffff


	//   ....[193]....
        /*bdec*/ 	.word	0xffffffff


	//   ....[194]....
        /*bdf0*/ 	.word	0xffffffff


	//   ....[195]....
        /*bdf4*/ 	.word	0xffffffff


	//   ....[196]....
        /*bdf8*/ 	.word	0xffffffff


	//   ....[197]....
        /*bdfc*/ 	.word	0xffffffff


	//   ....[198]....
        /*be00*/ 	.word	0xffffffff


	//   ....[199]....
        /*be04*/ 	.word	0xffffffff


	//   ....[200]....
        /*be08*/ 	.word	0xffffffff


	//   ....[201]....
        /*be0c*/ 	.word	0xffffffff


	//   ....[202]....
        /*be10*/ 	.word	0xffffffff


	//   ....[203]....
        /*be14*/ 	.word	0xffffffff


	//   ....[204]....
        /*be18*/ 	.word	0xffffffff


	//   ....[205]....
        /*be1c*/ 	.word	0xffffffff


	//   ....[206]....
        /*be20*/ 	.word	0xffffffff


	//   ....[207]....
        /*be24*/ 	.word	0xffffffff


	//   ....[208]....
        /*be28*/ 	.word	0xffffffff


	//   ....[209]....
        /*be2c*/ 	.word	0xffffffff


	//   ....[210]....
        /*be30*/ 	.word	0xffffffff


	//   ....[211]....
        /*be34*/ 	.word	0xffffffff


	//   ....[212]....
        /*be38*/ 	.word	0xffffffff


	//   ....[213]....
        /*be3c*/ 	.word	0xffffffff


	//   ....[214]....
        /*be40*/ 	.word	0xffffffff


	//   ....[215]....
        /*be44*/ 	.word	0xffffffff


	//   ....[216]....
        /*be48*/ 	.word	0xffffffff


	//   ....[217]....
        /*be4c*/ 	.word	0xffffffff


	//   ....[218]....
        /*be50*/ 	.word	0xffffffff


	//   ....[219]....
        /*be54*/ 	.word	0xffffffff


	//   ....[220]....
        /*be58*/ 	.word	0xffffffff


	//   ....[221]....
        /*be5c*/ 	.word	0xffffffff


	//   ....[222]....
        /*be60*/ 	.word	0xffffffff


	//   ....[223]....
        /*be64*/ 	.word	0xffffffff


	//   ....[224]....
        /*be68*/ 	.word	0xffffffff


	//   ....[225]....
        /*be6c*/ 	.word	0xffffffff


	//   ....[226]....
        /*be70*/ 	.word	0xffffffff


	//   ....[227]....
        /*be74*/ 	.word	0xffffffff


	//   ....[228]....
        /*be78*/ 	.word	0xffffffff


	//   ....[229]....
        /*be7c*/ 	.word	0xffffffff


	//   ....[230]....
        /*be80*/ 	.word	0xffffffff


	//   ....[231]....
        /*be84*/ 	.word	0xffffffff


	//   ....[232]....
        /*be88*/ 	.word	0xffffffff


	//   ....[233]....
        /*be8c*/ 	.word	0xffffffff


	//   ....[234]....
        /*be90*/ 	.word	0xffffffff


	//   ....[235]....
        /*be94*/ 	.word	0xffffffff


	//   ....[236]....
        /*be98*/ 	.word	0xffffffff


	//   ....[237]....
        /*be9c*/ 	.word	0xffffffff


	//   ....[238]....
        /*bea0*/ 	.word	0xffffffff


	//   ....[239]....
        /*bea4*/ 	.word	0xffffffff


	//   ....[240]....
        /*bea8*/ 	.word	0xffffffff


	//   ....[241]....
        /*beac*/ 	.word	0xffffffff


	//   ....[242]....
        /*beb0*/ 	.word	0xffffffff


	//   ....[243]....
        /*beb4*/ 	.word	0xffffffff


	//   ....[244]....
        /*beb8*/ 	.word	0xffffffff


	//   ....[245]....
        /*bebc*/ 	.word	0xffffffff


	//   ....[246]....
        /*bec0*/ 	.word	0xffffffff


	//   ....[247]....
        /*bec4*/ 	.word	0xffffffff


	//   ....[248]....
        /*bec8*/ 	.word	0xffffffff


	//   ....[249]....
        /*becc*/ 	.word	0xffffffff


	//   ....[250]....
        /*bed0*/ 	.word	0xffffffff


	//   ....[251]....
        /*bed4*/ 	.word	0xffffffff


	//   ....[252]....
        /*bed8*/ 	.word	0xffffffff


	//   ....[253]....
        /*bedc*/ 	.word	0xffffffff


	//   ....[254]....
        /*bee0*/ 	.word	0xffffffff


	//   ....[255]....
        /*bee4*/ 	.word	0xffffffff


	//   ....[0]....
        /*bee8*/ 	.word	0xffffffff


	//   ....[1]....
        /*beec*/ 	.word	0xffffffff


	//   ....[2]....
        /*bef0*/ 	.word	0xffffffff


	//   ....[3]....
        /*bef4*/ 	.word	0xffffffff


	//   ....[4]....
        /*bef8*/ 	.word	0xffffffff


	//   ....[5]....
        /*befc*/ 	.word	0xffffffff


	//   ....[6]....
        /*bf00*/ 	.word	0xffffffff


	//   ....[7]....
        /*bf04*/ 	.word	0xffffffff


	//   ....[8]....
        /*bf08*/ 	.word	0xffffffff


	//   ....[9]....
        /*bf0c*/ 	.word	0xffffffff


	//   ....[10]....
        /*bf10*/ 	.word	0xffffffff


	//   ....[11]....
        /*bf14*/ 	.word	0xffffffff


	//   ....[12]....
        /*bf18*/ 	.word	0xffffffff


	//   ....[13]....
        /*bf1c*/ 	.word	0xffffffff


	//   ....[14]....
        /*bf20*/ 	.word	0xffffffff


	//   ....[15]....
        /*bf24*/ 	.word	0xffffffff


	//   ....[16]....
        /*bf28*/ 	.word	0xffffffff


	//   ....[17]....
        /*bf2c*/ 	.word	0xffffffff


	//   ....[18]....
        /*bf30*/ 	.word	0xffffffff


	//   ....[19]....
        /*bf34*/ 	.word	0xffffffff


	//   ....[20]....
        /*bf38*/ 	.word	0xffffffff


	//   ....[21]....
        /*bf3c*/ 	.word	0xffffffff


	//   ....[22]....
        /*bf40*/ 	.word	0xffffffff


	//   ....[23]....
        /*bf44*/ 	.word	0xffffffff


	//   ....[24]....
        /*bf48*/ 	.word	0xffffffff


	//   ....[25]....
        /*bf4c*/ 	.word	0xffffffff


	//   ....[26]....
        /*bf50*/ 	.word	0xffffffff


	//   ....[27]....
        /*bf54*/ 	.word	0xffffffff


	//   ....[28]....
        /*bf58*/ 	.word	0xffffffff


	//   ....[29]....
        /*bf5c*/ 	.word	0xffffffff


	//   ....[30]....
        /*bf60*/ 	.word	0xffffffff


	//   ....[31]....
        /*bf64*/ 	.word	0xffffffff


	//   ....[32]....
        /*bf68*/ 	.word	0xffffffff


	//   ....[33]....
        /*bf6c*/ 	.word	0xffffffff


	//   ....[34]....
        /*bf70*/ 	.word	0xffffffff


	//   ....[35]....
        /*bf74*/ 	.word	0xffffffff


	//   ....[36]....
        /*bf78*/ 	.word	0xffffffff


	//   ....[37]....
        /*bf7c*/ 	.word	0xffffffff


	//   ....[38]....
        /*bf80*/ 	.word	0xffffffff


	//   ....[39]....
        /*bf84*/ 	.word	0xffffffff


	//   ....[40]....
        /*bf88*/ 	.word	0xffffffff


	//   ....[41]....
        /*bf8c*/ 	.word	0xffffffff


	//   ....[42]....
        /*bf90*/ 	.word	0xffffffff


	//   ....[43]....
        /*bf94*/ 	.word	0xffffffff


	//   ....[44]....
        /*bf98*/ 	.word	0xffffffff


	//   ....[45]....
        /*bf9c*/ 	.word	0xffffffff


	//   ....[46]....
        /*bfa0*/ 	.word	0xffffffff


	//   ....[47]....
        /*bfa4*/ 	.word	0xffffffff


	//   ....[48]....
        /*bfa8*/ 	.word	0xffffffff


	//   ....[49]....
        /*bfac*/ 	.word	0xffffffff


	//   ....[50]....
        /*bfb0*/ 	.word	0xffffffff


	//   ....[51]....
        /*bfb4*/ 	.word	0xffffffff


	//   ....[52]....
        /*bfb8*/ 	.word	0xffffffff


	//   ....[53]....
        /*bfbc*/ 	.word	0xffffffff


	//   ....[54]....
        /*bfc0*/ 	.word	0xffffffff


	//   ....[55]....
        /*bfc4*/ 	.word	0xffffffff


	//   ....[56]....
        /*bfc8*/ 	.word	0xffffffff


	//   ....[57]....
        /*bfcc*/ 	.word	0xffffffff


	//   ....[58]....
        /*bfd0*/ 	.word	0xffffffff


	//   ....[59]....
        /*bfd4*/ 	.word	0xffffffff


	//   ....[60]....
        /*bfd8*/ 	.word	0xffffffff


	//   ....[61]....
        /*bfdc*/ 	.word	0xffffffff


	//   ....[62]....
        /*bfe0*/ 	.word	0xffffffff


	//   ....[63]....
        /*bfe4*/ 	.word	0xffffffff


	//   ....[64]....
        /*bfe8*/ 	.word	0xffffffff


	//   ....[65]....
        /*bfec*/ 	.word	0xffffffff


	//   ....[66]....
        /*bff0*/ 	.word	0xffffffff


	//   ....[67]....
        /*bff4*/ 	.word	0xffffffff


	//   ....[68]....
        /*bff8*/ 	.word	0xffffffff


	//   ....[69]....
        /*bffc*/ 	.word	0xffffffff


	//   ....[70]....
        /*c000*/ 	.word	0xffffffff


	//   ....[71]....
        /*c004*/ 	.word	0xffffffff


	//   ....[72]....
        /*c008*/ 	.word	0xffffffff


	//   ....[73]....
        /*c00c*/ 	.word	0xffffffff


	//   ....[74]....
        /*c010*/ 	.word	0xffffffff


	//   ....[75]....
        /*c014*/ 	.word	0xffffffff


	//   ....[76]....
        /*c018*/ 	.word	0xffffffff


	//   ....[77]....
        /*c01c*/ 	.word	0xffffffff


	//   ....[78]....
        /*c020*/ 	.word	0xffffffff


	//   ....[79]....
        /*c024*/ 	.word	0xffffffff


	//   ....[80]....
        /*c028*/ 	.word	0xffffffff


	//   ....[81]....
        /*c02c*/ 	.word	0xffffffff


	//   ....[82]....
        /*c030*/ 	.word	0xffffffff


	//   ....[83]....
        /*c034*/ 	.word	0xffffffff


	//   ....[84]....
        /*c038*/ 	.word	0xffffffff


	//   ....[85]....
        /*c03c*/ 	.word	0xffffffff


	//   ....[86]....
        /*c040*/ 	.word	0xffffffff


	//   ....[87]....
        /*c044*/ 	.word	0xffffffff


	//   ....[88]....
        /*c048*/ 	.word	0xffffffff


	//   ....[89]....
        /*c04c*/ 	.word	0xffffffff


	//   ....[90]....
        /*c050*/ 	.word	0xffffffff


	//   ....[91]....
        /*c054*/ 	.word	0xffffffff


	//   ....[92]....
        /*c058*/ 	.word	0xffffffff


	//   ....[93]....
        /*c05c*/ 	.word	0xffffffff


	//   ....[94]....
        /*c060*/ 	.word	0xffffffff


	//   ....[95]....
        /*c064*/ 	.word	0xffffffff


	//   ....[96]....
        /*c068*/ 	.word	0xffffffff


	//   ....[97]....
        /*c06c*/ 	.word	0xffffffff


	//   ....[98]....
        /*c070*/ 	.word	0xffffffff


	//   ....[99]....
        /*c074*/ 	.word	0xffffffff


	//   ....[100]....
        /*c078*/ 	.word	0xffffffff


	//   ....[101]....
        /*c07c*/ 	.word	0xffffffff


	//   ....[102]....
        /*c080*/ 	.word	0xffffffff


	//   ....[103]....
        /*c084*/ 	.word	0xffffffff


	//   ....[104]....
        /*c088*/ 	.word	0xffffffff


	//   ....[105]....
        /*c08c*/ 	.word	0xffffffff


	//   ....[106]....
        /*c090*/ 	.word	0xffffffff


	//   ....[107]....
        /*c094*/ 	.word	0xffffffff


	//   ....[108]....
        /*c098*/ 	.word	0xffffffff


	//   ....[109]....
        /*c09c*/ 	.word	0xffffffff


	//   ....[110]....
        /*c0a0*/ 	.word	0xffffffff


	//   ....[111]....
        /*c0a4*/ 	.word	0xffffffff


	//   ....[112]....
        /*c0a8*/ 	.word	0xffffffff


	//   ....[113]....
        /*c0ac*/ 	.word	0xffffffff


	//   ....[114]....
        /*c0b0*/ 	.word	0xffffffff


	//   ....[115]....
        /*c0b4*/ 	.word	0xffffffff


	//   ....[116]....
        /*c0b8*/ 	.word	0xffffffff


	//   ....[117]....
        /*c0bc*/ 	.word	0xffffffff


	//   ....[118]....
        /*c0c0*/ 	.word	0xffffffff


	//   ....[119]....
        /*c0c4*/ 	.word	0xffffffff


	//   ....[120]....
        /*c0c8*/ 	.word	0xffffffff


	//   ....[121]....
        /*c0cc*/ 	.word	0xffffffff


	//   ....[122]....
        /*c0d0*/ 	.word	0xffffffff


	//   ....[123]....
        /*c0d4*/ 	.word	0xffffffff


	//   ....[124]....
        /*c0d8*/ 	.word	0xffffffff


	//   ....[125]....
        /*c0dc*/ 	.word	0xffffffff


	//   ....[126]....
        /*c0e0*/ 	.word	0xffffffff


	//   ....[127]....
        /*c0e4*/ 	.word	0xffffffff


	//   ....[128]....
        /*c0e8*/ 	.word	0xffffffff


	//   ....[129]....
        /*c0ec*/ 	.word	0xffffffff


	//   ....[130]....
        /*c0f0*/ 	.word	0xffffffff


	//   ....[131]....
        /*c0f4*/ 	.word	0xffffffff


	//   ....[132]....
        /*c0f8*/ 	.word	0xffffffff


	//   ....[133]....
        /*c0fc*/ 	.word	0xffffffff


	//   ....[134]....
        /*c100*/ 	.word	0xffffffff


	//   ....[135]....
        /*c104*/ 	.word	0xffffffff


	//   ....[136]....
        /*c108*/ 	.word	0xffffffff


	//   ....[137]....
        /*c10c*/ 	.word	0xffffffff


	//   ....[138]....
        /*c110*/ 	.word	0xffffffff


	//   ....[139]....
        /*c114*/ 	.word	0xffffffff


	//   ....[140]....
        /*c118*/ 	.word	0xffffffff


	//   ....[141]....
        /*c11c*/ 	.word	0xffffffff


	//   ....[142]....
        /*c120*/ 	.word	0xffffffff


	//   ....[143]....
        /*c124*/ 	.word	0xffffffff


	//   ....[144]....
        /*c128*/ 	.word	0xffffffff


	//   ....[145]....
        /*c12c*/ 	.word	0xffffffff


	//   ....[146]....
        /*c130*/ 	.word	0xffffffff


	//   ....[147]....
        /*c134*/ 	.word	0xffffffff


	//   ....[148]....
        /*c138*/ 	.word	0xffffffff


	//   ....[149]....
        /*c13c*/ 	.word	0xffffffff


	//   ....[150]....
        /*c140*/ 	.word	0xffffffff


	//   ....[151]....
        /*c144*/ 	.word	0xffffffff


	//   ....[152]....
        /*c148*/ 	.word	0xffffffff


	//   ....[153]....
        /*c14c*/ 	.word	0xffffffff


	//   ....[154]....
        /*c150*/ 	.word	0xffffffff


	//   ....[155]....
        /*c154*/ 	.word	0xffffffff


	//   ....[156]....
        /*c158*/ 	.word	0xffffffff


	//   ....[157]....
        /*c15c*/ 	.word	0xffffffff


	//   ....[158]....
        /*c160*/ 	.word	0xffffffff


	//   ....[159]....
        /*c164*/ 	.word	0xffffffff


	//   ....[160]....
        /*c168*/ 	.word	0xffffffff


	//   ....[161]....
        /*c16c*/ 	.word	0xffffffff


	//   ....[162]....
        /*c170*/ 	.word	0xffffffff


	//   ....[163]....
        /*c174*/ 	.word	0xffffffff


	//   ....[164]....
        /*c178*/ 	.word	0xffffffff


	//   ....[165]....
        /*c17c*/ 	.word	0xffffffff


	//   ....[166]....
        /*c180*/ 	.word	0xffffffff


	//   ....[167]....
        /*c184*/ 	.word	0xffffffff


	//   ....[168]....
        /*c188*/ 	.word	0xffffffff


	//   ....[169]....
        /*c18c*/ 	.word	0xffffffff


	//   ....[170]....
        /*c190*/ 	.word	0xffffffff


	//   ....[171]....
        /*c194*/ 	.word	0xffffffff


	//   ....[172]....
        /*c198*/ 	.word	0xffffffff


	//   ....[173]....
        /*c19c*/ 	.word	0xffffffff


	//   ....[174]....
        /*c1a0*/ 	.word	0xffffffff


	//   ....[175]....
        /*c1a4*/ 	.word	0xffffffff


	//   ....[176]....
        /*c1a8*/ 	.word	0xffffffff


	//   ....[177]....
        /*c1ac*/ 	.word	0xffffffff


	//   ....[178]....
        /*c1b0*/ 	.word	0xffffffff


	//   ....[179]....
        /*c1b4*/ 	.word	0xffffffff


	//   ....[180]....
        /*c1b8*/ 	.word	0xffffffff


	//   ....[181]....
        /*c1bc*/ 	.word	0xffffffff


	//   ....[182]....
        /*c1c0*/ 	.word	0xffffffff


	//   ....[183]....
        /*c1c4*/ 	.word	0xffffffff


	//   ....[184]....
        /*c1c8*/ 	.word	0xffffffff


	//   ....[185]....
        /*c1cc*/ 	.word	0xffffffff


	//   ....[186]....
        /*c1d0*/ 	.word	0xffffffff


	//   ....[187]....
        /*c1d4*/ 	.word	0xffffffff


	//   ....[188]....
        /*c1d8*/ 	.word	0xffffffff


	//   ....[189]....
        /*c1dc*/ 	.word	0xffffffff


	//   ....[190]....
        /*c1e0*/ 	.word	0xffffffff


	//   ....[191]....
        /*c1e4*/ 	.word	0xffffffff


	//   ....[192]....
        /*c1e8*/ 	.word	0xffffffff


	//   ....[193]....
        /*c1ec*/ 	.word	0xffffffff


	//   ....[194]....
        /*c1f0*/ 	.word	0xffffffff


	//   ....[195]....
        /*c1f4*/ 	.word	0xffffffff


	//   ....[196]....
        /*c1f8*/ 	.word	0xffffffff


	//   ....[197]....
        /*c1fc*/ 	.word	0xffffffff


	//   ....[198]....
        /*c200*/ 	.word	0xffffffff


	//   ....[199]....
        /*c204*/ 	.word	0xffffffff


	//   ....[200]....
        /*c208*/ 	.word	0xffffffff


	//   ....[201]....
        /*c20c*/ 	.word	0xffffffff


	//   ....[202]....
        /*c210*/ 	.word	0xffffffff


	//   ....[203]....
        /*c214*/ 	.word	0xffffffff


	//   ....[204]....
        /*c218*/ 	.word	0xffffffff


	//   ....[205]....
        /*c21c*/ 	.word	0xffffffff


	//   ....[206]....
        /*c220*/ 	.word	0xffffffff


	//   ....[207]....
        /*c224*/ 	.word	0xffffffff


	//   ....[208]....
        /*c228*/ 	.word	0xffffffff


	//   ....[209]....
        /*c22c*/ 	.word	0xffffffff


	//   ....[210]....
        /*c230*/ 	.word	0xffffffff


	//   ....[211]....
        /*c234*/ 	.word	0xffffffff


	//   ....[212]....
        /*c238*/ 	.word	0xffffffff


	//   ....[213]....
        /*c23c*/ 	.word	0xffffffff


	//   ....[214]....
        /*c240*/ 	.word	0xffffffff


	//   ....[215]....
        /*c244*/ 	.word	0xffffffff


	//   ....[216]....
        /*c248*/ 	.word	0xffffffff


	//   ....[217]....
        /*c24c*/ 	.word	0xffffffff


	//   ....[218]....
        /*c250*/ 	.word	0xffffffff


	//   ....[219]....
        /*c254*/ 	.word	0xffffffff


	//   ....[220]....
        /*c258*/ 	.word	0xffffffff


	//   ....[221]....
        /*c25c*/ 	.word	0xffffffff


	//   ....[222]....
        /*c260*/ 	.word	0xffffffff


	//   ....[223]....
        /*c264*/ 	.word	0xffffffff


	//   ....[224]....
        /*c268*/ 	.word	0xffffffff


	//   ....[225]....
        /*c26c*/ 	.word	0xffffffff


	//   ....[226]....
        /*c270*/ 	.word	0xffffffff


	//   ....[227]....
        /*c274*/ 	.word	0xffffffff


	//   ....[228]....
        /*c278*/ 	.word	0xffffffff


	//   ....[229]....
        /*c27c*/ 	.word	0xffffffff


	//   ....[230]....
        /*c280*/ 	.word	0xffffffff


	//   ....[231]....
        /*c284*/ 	.word	0xffffffff


	//   ....[232]....
        /*c288*/ 	.word	0xffffffff


	//   ....[233]....
        /*c28c*/ 	.word	0xffffffff


	//   ....[234]....
        /*c290*/ 	.word	0xffffffff


	//   ....[235]....
        /*c294*/ 	.word	0xffffffff


	//   ....[236]....
        /*c298*/ 	.word	0xffffffff


	//   ....[237]....
        /*c29c*/ 	.word	0xffffffff


	//   ....[238]....
        /*c2a0*/ 	.word	0xffffffff


	//   ....[239]....
        /*c2a4*/ 	.word	0xffffffff


	//   ....[240]....
        /*c2a8*/ 	.word	0xffffffff


	//   ....[241]....
        /*c2ac*/ 	.word	0xffffffff


	//   ....[242]....
        /*c2b0*/ 	.word	0xffffffff


	//   ....[243]....
        /*c2b4*/ 	.word	0xffffffff


	//   ....[244]....
        /*c2b8*/ 	.word	0xffffffff


	//   ....[245]....
        /*c2bc*/ 	.word	0xffffffff


	//   ....[246]....
        /*c2c0*/ 	.word	0xffffffff


	//   ....[247]....
        /*c2c4*/ 	.word	0xffffffff


	//   ....[248]....
        /*c2c8*/ 	.word	0xffffffff


	//   ....[249]....
        /*c2cc*/ 	.word	0xffffffff


	//   ....[250]....
        /*c2d0*/ 	.word	0xffffffff


	//   ....[251]....
        /*c2d4*/ 	.word	0xffffffff


	//   ....[252]....
        /*c2d8*/ 	.word	0xffffffff


	//   ....[253]....
        /*c2dc*/ 	.word	0xffffffff


	//   ....[254]....
        /*c2e0*/ 	.word	0xffffffff


	//   ....[255]....
        /*c2e4*/ 	.word	0xffffffff


	//   ....[0]....
        /*c2e8*/ 	.word	0xffffffff


	//   ....[1]....
        /*c2ec*/ 	.word	0xffffffff


	//   ....[2]....
        /*c2f0*/ 	.word	0xffffffff


	//   ....[3]....
        /*c2f4*/ 	.word	0xffffffff


	//   ....[4]....
        /*c2f8*/ 	.word	0xffffffff


	//   ....[5]....
        /*c2fc*/ 	.word	0xffffffff


	//   ....[6]....
        /*c300*/ 	.word	0xffffffff


	//   ....[7]....
        /*c304*/ 	.word	0xffffffff


	//   ....[8]....
        /*c308*/ 	.word	0xffffffff


	//   ....[9]....
        /*c30c*/ 	.word	0xffffffff


	//   ....[10]....
        /*c310*/ 	.word	0xffffffff


	//   ....[11]....
        /*c314*/ 	.word	0xffffffff


	//   ....[12]....
        /*c318*/ 	.word	0xffffffff


	//   ....[13]....
        /*c31c*/ 	.word	0xffffffff


	//   ....[14]....
        /*c320*/ 	.word	0xffffffff


	//   ....[15]....
        /*c324*/ 	.word	0xffffffff


	//   ....[16]....
        /*c328*/ 	.word	0xffffffff


	//   ....[17]....
        /*c32c*/ 	.word	0xffffffff


	//   ....[18]....
        /*c330*/ 	.word	0xffffffff


	//   ....[19]....
        /*c334*/ 	.word	0xffffffff


	//   ....[20]....
        /*c338*/ 	.word	0xffffffff


	//   ....[21]....
        /*c33c*/ 	.word	0xffffffff


	//   ....[22]....
        /*c340*/ 	.word	0xffffffff


	//   ....[23]....
        /*c344*/ 	.word	0xffffffff


	//   ....[24]....
        /*c348*/ 	.word	0xffffffff


	//   ....[25]....
        /*c34c*/ 	.word	0xffffffff


	//   ....[26]....
        /*c350*/ 	.word	0xffffffff


	//   ....[27]....
        /*c354*/ 	.word	0xffffffff


	//   ....[28]....
        /*c358*/ 	.word	0xffffffff


	//   ....[29]....
        /*c35c*/ 	.word	0xffffffff


	//   ....[30]....
        /*c360*/ 	.word	0xffffffff


	//   ....[31]....
        /*c364*/ 	.word	0xffffffff


	//   ....[32]....
        /*c368*/ 	.word	0xffffffff


	//   ....[33]....
        /*c36c*/ 	.word	0xffffffff


	//   ....[34]....
        /*c370*/ 	.word	0xffffffff


	//   ....[35]....
        /*c374*/ 	.word	0xffffffff


	//   ....[36]....
        /*c378*/ 	.word	0xffffffff


	//   ....[37]....
        /*c37c*/ 	.word	0xffffffff


	//   ....[38]....
        /*c380*/ 	.word	0xffffffff


	//   ....[39]....
        /*c384*/ 	.word	0xffffffff


	//   ....[40]....
        /*c388*/ 	.word	0xffffffff


	//   ....[41]....
        /*c38c*/ 	.word	0xffffffff


	//   ....[42]....
        /*c390*/ 	.word	0xffffffff


	//   ....[43]....
        /*c394*/ 	.word	0xffffffff


	//   ....[44]....
        /*c398*/ 	.word	0xffffffff


	//   ....[45]....
        /*c39c*/ 	.word	0xffffffff


	//   ....[46]....
        /*c3a0*/ 	.word	0xffffffff


	//   ....[47]....
        /*c3a4*/ 	.word	0xffffffff


	//   ....[48]....
        /*c3a8*/ 	.word	0xffffffff


	//   ....[49]....
        /*c3ac*/ 	.word	0xffffffff


	//   ....[50]....
        /*c3b0*/ 	.word	0xffffffff


	//   ....[51]....
        /*c3b4*/ 	.word	0xffffffff


	//   ....[52]....
        /*c3b8*/ 	.word	0xffffffff


	//   ....[53]....
        /*c3bc*/ 	.word	0xffffffff


	//   ....[54]....
        /*c3c0*/ 	.word	0xffffffff


	//   ....[55]....
        /*c3c4*/ 	.word	0xffffffff


	//   ....[56]....
        /*c3c8*/ 	.word	0xffffffff


	//   ....[57]....
        /*c3cc*/ 	.word	0xffffffff


	//   ....[58]....
        /*c3d0*/ 	.word	0xffffffff


	//   ....[59]....
        /*c3d4*/ 	.word	0xffffffff


	//   ....[60]....
        /*c3d8*/ 	.word	0xffffffff


	//   ....[61]....
        /*c3dc*/ 	.word	0xffffffff


	//   ....[62]....
        /*c3e0*/ 	.word	0xffffffff


	//   ....[63]....
        /*c3e4*/ 	.word	0xffffffff


	//   ....[64]....
        /*c3e8*/ 	.word	0xffffffff


	//   ....[65]....
        /*c3ec*/ 	.word	0xffffffff


	//   ....[66]....
        /*c3f0*/ 	.word	0xffffffff


	//   ....[67]....
        /*c3f4*/ 	.word	0xffffffff


	//   ....[68]....
        /*c3f8*/ 	.word	0xffffffff


	//   ....[69]....
        /*c3fc*/ 	.word	0xffffffff


	//   ....[70]....
        /*c400*/ 	.word	0xffffffff


	//   ....[71]....
        /*c404*/ 	.word	0xffffffff


	//   ....[72]....
        /*c408*/ 	.word	0xffffffff


	//   ....[73]....
        /*c40c*/ 	.word	0xffffffff


	//   ....[74]....
        /*c410*/ 	.word	0xffffffff


	//   ....[75]....
        /*c414*/ 	.word	0xffffffff


	//   ....[76]....
        /*c418*/ 	.word	0xffffffff


	//   ....[77]....
        /*c41c*/ 	.word	0xffffffff


	//   ....[78]....
        /*c420*/ 	.word	0xffffffff


	//   ....[79]....
        /*c424*/ 	.word	0xffffffff


	//   ....[80]....
        /*c428*/ 	.word	0xffffffff


	//   ....[81]....
        /*c42c*/ 	.word	0xffffffff


	//   ....[82]....
        /*c430*/ 	.word	0xffffffff


	//   ....[83]....
        /*c434*/ 	.word	0xffffffff


	//   ....[84]....
        /*c438*/ 	.word	0xffffffff


	//   ....[85]....
        /*c43c*/ 	.word	0xffffffff


	//   ....[86]....
        /*c440*/ 	.word	0xffffffff


	//   ....[87]....
        /*c444*/ 	.word	0xffffffff


	//   ....[88]....
        /*c448*/ 	.word	0xffffffff


	//   ....[89]....
        /*c44c*/ 	.word	0xffffffff


	//   ....[90]....
        /*c450*/ 	.word	0xffffffff


	//   ....[91]....
        /*c454*/ 	.word	0xffffffff


	//   ....[92]....
        /*c458*/ 	.word	0xffffffff


	//   ....[93]....
        /*c45c*/ 	.word	0xffffffff


	//   ....[94]....
        /*c460*/ 	.word	0xffffffff


	//   ....[95]....
        /*c464*/ 	.word	0xffffffff


	//   ....[96]....
        /*c468*/ 	.word	0xffffffff


	//   ....[97]....
        /*c46c*/ 	.word	0xffffffff


	//   ....[98]....
        /*c470*/ 	.word	0xffffffff


	//   ....[99]....
        /*c474*/ 	.word	0xffffffff


	//   ....[100]....
        /*c478*/ 	.word	0xffffffff


	//   ....[101]....
        /*c47c*/ 	.word	0xffffffff


	//   ....[102]....
        /*c480*/ 	.word	0xffffffff


	//   ....[103]....
        /*c484*/ 	.word	0xffffffff


	//   ....[104]....
        /*c488*/ 	.word	0xffffffff


	//   ....[105]....
        /*c48c*/ 	.word	0xffffffff


	//   ....[106]....
        /*c490*/ 	.word	0xffffffff


	//   ....[107]....
        /*c494*/ 	.word	0xffffffff


	//   ....[108]....
        /*c498*/ 	.word	0xffffffff


	//   ....[109]....
        /*c49c*/ 	.word	0xffffffff


	//   ....[110]....
        /*c4a0*/ 	.word	0xffffffff


	//   ....[111]....
        /*c4a4*/ 	.word	0xffffffff


	//   ....[112]....
        /*c4a8*/ 	.word	0xffffffff


	//   ....[113]....
        /*c4ac*/ 	.word	0xffffffff


	//   ....[114]....
        /*c4b0*/ 	.word	0xffffffff


	//   ....[115]....
        /*c4b4*/ 	.word	0xffffffff


	//   ....[116]....
        /*c4b8*/ 	.word	0xffffffff


	//   ....[117]....
        /*c4bc*/ 	.word	0xffffffff


	//   ....[118]....
        /*c4c0*/ 	.word	0xffffffff


	//   ....[119]....
        /*c4c4*/ 	.word	0xffffffff


	//   ....[120]....
        /*c4c8*/ 	.word	0xffffffff


	//   ....[121]....
        /*c4cc*/ 	.word	0xffffffff


	//   ....[122]....
        /*c4d0*/ 	.word	0xffffffff


	//   ....[123]....
        /*c4d4*/ 	.word	0xffffffff


	//   ....[124]....
        /*c4d8*/ 	.word	0xffffffff


	//   ....[125]....
        /*c4dc*/ 	.word	0xffffffff


	//   ....[126]....
        /*c4e0*/ 	.word	0xffffffff


	//   ....[127]....
        /*c4e4*/ 	.word	0xffffffff


	//   ....[128]....
        /*c4e8*/ 	.word	0xffffffff


	//   ....[129]....
        /*c4ec*/ 	.word	0xffffffff


	//   ....[130]....
        /*c4f0*/ 	.word	0xffffffff


	//   ....[131]....
        /*c4f4*/ 	.word	0xffffffff


	//   ....[132]....
        /*c4f8*/ 	.word	0xffffffff


	//   ....[133]....
        /*c4fc*/ 	.word	0xffffffff


	//   ....[134]....
        /*c500*/ 	.word	0xffffffff


	//   ....[135]....
        /*c504*/ 	.word	0xffffffff


	//   ....[136]....
        /*c508*/ 	.word	0xffffffff


	//   ....[137]....
        /*c50c*/ 	.word	0xffffffff


	//   ....[138]....
        /*c510*/ 	.word	0xffffffff


	//   ....[139]....
        /*c514*/ 	.word	0xffffffff


	//   ....[140]....
        /*c518*/ 	.word	0xffffffff


	//   ....[141]....
        /*c51c*/ 	.word	0xffffffff


	//   ....[142]....
        /*c520*/ 	.word	0xffffffff


	//   ....[143]....
        /*c524*/ 	.word	0xffffffff


	//   ....[144]....
        /*c528*/ 	.word	0xffffffff


	//   ....[145]....
        /*c52c*/ 	.word	0xffffffff


	//   ....[146]....
        /*c530*/ 	.word	0xffffffff


	//   ....[147]....
        /*c534*/ 	.word	0xffffffff


	//   ....[148]....
        /*c538*/ 	.word	0xffffffff


	//   ....[149]....
        /*c53c*/ 	.word	0xffffffff


	//   ....[150]....
        /*c540*/ 	.word	0xffffffff


	//   ....[151]....
        /*c544*/ 	.word	0xffffffff


	//   ....[152]....
        /*c548*/ 	.word	0xffffffff


	//   ....[153]....
        /*c54c*/ 	.word	0xffffffff


	//   ....[154]....
        /*c550*/ 	.word	0xffffffff


	//   ....[155]....
        /*c554*/ 	.word	0xffffffff


	//   ....[156]....
        /*c558*/ 	.word	0xffffffff


	//   ....[157]....
        /*c55c*/ 	.word	0xffffffff


	//   ....[158]....
        /*c560*/ 	.word	0xffffffff


	//   ....[159]....
        /*c564*/ 	.word	0xffffffff


	//   ....[160]....
        /*c568*/ 	.word	0xffffffff


	//   ....[161]....
        /*c56c*/ 	.word	0xffffffff


	//   ....[162]....
        /*c570*/ 	.word	0xffffffff


	//   ....[163]....
        /*c574*/ 	.word	0xffffffff


	//   ....[164]....
        /*c578*/ 	.word	0xffffffff


	//   ....[165]....
        /*c57c*/ 	.word	0xffffffff


	//   ....[166]....
        /*c580*/ 	.word	0xffffffff


	//   ....[167]....
        /*c584*/ 	.word	0xffffffff


	//   ....[168]....
        /*c588*/ 	.word	0xffffffff


	//   ....[169]....
        /*c58c*/ 	.word	0xffffffff


	//   ....[170]....
        /*c590*/ 	.word	0xffffffff


	//   ....[171]....
        /*c594*/ 	.word	0xffffffff


	//   ....[172]....
        /*c598*/ 	.word	0xffffffff


	//   ....[173]....
        /*c59c*/ 	.word	0xffffffff


	//   ....[174]....
        /*c5a0*/ 	.word	0xffffffff


	//   ....[175]....
        /*c5a4*/ 	.word	0xffffffff


	//   ....[176]....
        /*c5a8*/ 	.word	0xffffffff


	//   ....[177]....
        /*c5ac*/ 	.word	0xffffffff


	//   ....[178]....
        /*c5b0*/ 	.word	0xffffffff


	//   ....[179]....
        /*c5b4*/ 	.word	0xffffffff


	//   ....[180]....
        /*c5b8*/ 	.word	0xffffffff


	//   ....[181]....
        /*c5bc*/ 	.word	0xffffffff


	//   ....[182]....
        /*c5c0*/ 	.word	0xffffffff


	//   ....[183]....
        /*c5c4*/ 	.word	0xffffffff


	//   ....[184]....
        /*c5c8*/ 	.word	0xffffffff


	//   ....[185]....
        /*c5cc*/ 	.word	0xffffffff


	//   ....[186]....
        /*c5d0*/ 	.word	0xffffffff


	//   ....[187]....
        /*c5d4*/ 	.word	0xffffffff


	//   ....[188]....
        /*c5d8*/ 	.word	0xffffffff


	//   ....[189]....
        /*c5dc*/ 	.word	0xffffffff


	//   ....[190]....
        /*c5e0*/ 	.word	0xffffffff


	//   ....[191]....
        /*c5e4*/ 	.word	0xffffffff


	//   ....[192]....
        /*c5e8*/ 	.word	0xffffffff


	//   ....[193]....
        /*c5ec*/ 	.word	0xffffffff


	//   ....[194]....
        /*c5f0*/ 	.word	0xffffffff


	//   ....[195]....
        /*c5f4*/ 	.word	0xffffffff


	//   ....[196]....
        /*c5f8*/ 	.word	0xffffffff


	//   ....[197]....
        /*c5fc*/ 	.word	0xffffffff


	//   ....[198]....
        /*c600*/ 	.word	0xffffffff


	//   ....[199]....
        /*c604*/ 	.word	0xffffffff


	//   ....[200]....
        /*c608*/ 	.word	0xffffffff


	//   ....[201]....
        /*c60c*/ 	.word	0xffffffff


	//   ....[202]....
        /*c610*/ 	.word	0xffffffff


	//   ....[203]....
        /*c614*/ 	.word	0xffffffff


	//   ....[204]....
        /*c618*/ 	.word	0xffffffff


	//   ....[205]....
        /*c61c*/ 	.word	0xffffffff


	//   ....[206]....
        /*c620*/ 	.word	0xffffffff


	//   ....[207]....
        /*c624*/ 	.word	0xffffffff


	//   ....[208]....
        /*c628*/ 	.word	0xffffffff


	//   ....[209]....
        /*c62c*/ 	.word	0xffffffff


	//   ....[210]....
        /*c630*/ 	.word	0xffffffff


	//   ....[211]....
        /*c634*/ 	.word	0xffffffff


	//   ....[212]....
        /*c638*/ 	.word	0xffffffff


	//   ....[213]....
        /*c63c*/ 	.word	0xffffffff


	//   ....[214]....
        /*c640*/ 	.word	0xffffffff


	//   ....[215]....
        /*c644*/ 	.word	0xffffffff


	//   ....[216]....
        /*c648*/ 	.word	0xffffffff


	//   ....[217]....
        /*c64c*/ 	.word	0xffffffff


	//   ....[218]....
        /*c650*/ 	.word	0xffffffff


	//   ....[219]....
        /*c654*/ 	.word	0xffffffff


	//   ....[220]....
        /*c658*/ 	.word	0xffffffff


	//   ....[221]....
        /*c65c*/ 	.word	0xffffffff


	//   ....[222]....
        /*c660*/ 	.word	0xffffffff


	//   ....[223]....
        /*c664*/ 	.word	0xffffffff


	//   ....[224]....
        /*c668*/ 	.word	0xffffffff


	//   ....[225]....
        /*c66c*/ 	.word	0xffffffff


	//   ....[226]....
        /*c670*/ 	.word	0xffffffff


	//   ....[227]....
        /*c674*/ 	.word	0xffffffff


	//   ....[228]....
        /*c678*/ 	.word	0xffffffff


	//   ....[229]....
        /*c67c*/ 	.word	0xffffffff


	//   ....[230]....
        /*c680*/ 	.word	0xffffffff


	//   ....[231]....
        /*c684*/ 	.word	0xffffffff


	//   ....[232]....
        /*c688*/ 	.word	0xffffffff


	//   ....[233]....
        /*c68c*/ 	.word	0xffffffff


	//   ....[234]....
        /*c690*/ 	.word	0xffffffff


	//   ....[235]....
        /*c694*/ 	.word	0xffffffff


	//   ....[236]....
        /*c698*/ 	.word	0xffffffff


	//   ....[237]....
        /*c69c*/ 	.word	0xffffffff


	//   ....[238]....
        /*c6a0*/ 	.word	0xffffffff


	//   ....[239]....
        /*c6a4*/ 	.word	0xffffffff


	//   ....[240]....
        /*c6a8*/ 	.word	0xffffffff


	//   ....[241]....
        /*c6ac*/ 	.word	0xffffffff


	//   ....[242]....
        /*c6b0*/ 	.word	0xffffffff


	//   ....[243]....
        /*c6b4*/ 	.word	0xffffffff


	//   ....[244]....
        /*c6b8*/ 	.word	0xffffffff


	//   ....[245]....
        /*c6bc*/ 	.word	0xffffffff


	//   ....[246]....
        /*c6c0*/ 	.word	0xffffffff


	//   ....[247]....
        /*c6c4*/ 	.word	0xffffffff


	//   ....[248]....
        /*c6c8*/ 	.word	0xffffffff


	//   ....[249]....
        /*c6cc*/ 	.word	0xffffffff


	//   ....[250]....
        /*c6d0*/ 	.word	0xffffffff


	//   ....[251]....
        /*c6d4*/ 	.word	0xffffffff


	//   ....[252]....
        /*c6d8*/ 	.word	0xffffffff


	//   ....[253]....
        /*c6dc*/ 	.word	0xffffffff


	//   ....[254]....
        /*c6e0*/ 	.word	0xffffffff


	//   ....[255]....
        /*c6e4*/ 	.word	0xffffffff


	//   ....[0]....
        /*c6e8*/ 	.word	0xffffffff


	//   ....[1]....
        /*c6ec*/ 	.word	0xffffffff


	//   ....[2]....
        /*c6f0*/ 	.word	0xffffffff


	//   ....[3]....
        /*c6f4*/ 	.word	0xffffffff


	//   ....[4]....
        /*c6f8*/ 	.word	0xffffffff


	//   ....[5]....
        /*c6fc*/ 	.word	0xffffffff


	//   ....[6]....
        /*c700*/ 	.word	0xffffffff


	//   ....[7]....
        /*c704*/ 	.word	0xffffffff


	//   ....[8]....
        /*c708*/ 	.word	0xffffffff


	//   ....[9]....
        /*c70c*/ 	.word	0xffffffff


	//   ....[10]....
        /*c710*/ 	.word	0xffffffff


	//   ....[11]....
        /*c714*/ 	.word	0xffffffff


	//   ....[12]....
        /*c718*/ 	.word	0xffffffff


	//   ....[13]....
        /*c71c*/ 	.word	0xffffffff


	//   ....[14]....
        /*c720*/ 	.word	0xffffffff


	//   ....[15]....
        /*c724*/ 	.word	0xffffffff


	//   ....[16]....
        /*c728*/ 	.word	0xffffffff


	//   ....[17]....
        /*c72c*/ 	.word	0xffffffff


	//   ....[18]....
        /*c730*/ 	.word	0xffffffff


	//   ....[19]....
        /*c734*/ 	.word	0xffffffff


	//   ....[20]....
        /*c738*/ 	.word	0xffffffff


	//   ....[21]....
        /*c73c*/ 	.word	0xffffffff


	//   ....[22]....
        /*c740*/ 	.word	0xffffffff


	//   ....[23]....
        /*c744*/ 	.word	0xffffffff


	//   ....[24]....
        /*c748*/ 	.word	0xffffffff


	//   ....[25]....
        /*c74c*/ 	.word	0xffffffff


	//   ....[26]....
        /*c750*/ 	.word	0xffffffff


	//   ....[27]....
        /*c754*/ 	.word	0xffffffff


	//   ....[28]....
        /*c758*/ 	.word	0xffffffff


	//   ....[29]....
        /*c75c*/ 	.word	0xffffffff


	//   ....[30]....
        /*c760*/ 	.word	0xffffffff


	//   ....[31]....
        /*c764*/ 	.word	0xffffffff


	//   ....[32]....
        /*c768*/ 	.word	0xffffffff


	//   ....[33]....
        /*c76c*/ 	.word	0xffffffff


	//   ....[34]....
        /*c770*/ 	.word	0xffffffff


	//   ....[35]....
        /*c774*/ 	.word	0xffffffff


	//   ....[36]....
        /*c778*/ 	.word	0xffffffff


	//   ....[37]....
        /*c77c*/ 	.word	0xffffffff


	//   ....[38]....
        /*c780*/ 	.word	0xffffffff


	//   ....[39]....
        /*c784*/ 	.word	0xffffffff


	//   ....[40]....
        /*c788*/ 	.word	0xffffffff


	//   ....[41]....
        /*c78c*/ 	.word	0xffffffff


	//   ....[42]....
        /*c790*/ 	.word	0xffffffff


	//   ....[43]....
        /*c794*/ 	.word	0xffffffff


	//   ....[44]....
        /*c798*/ 	.word	0xffffffff


	//   ....[45]....
        /*c79c*/ 	.word	0xffffffff


	//   ....[46]....
        /*c7a0*/ 	.word	0xffffffff


	//   ....[47]....
        /*c7a4*/ 	.word	0xffffffff


	//   ....[48]....
        /*c7a8*/ 	.word	0xffffffff


	//   ....[49]....
        /*c7ac*/ 	.word	0xffffffff


	//   ....[50]....
        /*c7b0*/ 	.word	0xffffffff


	//   ....[51]....
        /*c7b4*/ 	.word	0xffffffff


	//   ....[52]....
        /*c7b8*/ 	.word	0xffffffff


	//   ....[53]....
        /*c7bc*/ 	.word	0xffffffff


	//   ....[54]....
        /*c7c0*/ 	.word	0xffffffff


	//   ....[55]....
        /*c7c4*/ 	.word	0xffffffff


	//   ....[56]....
        /*c7c8*/ 	.word	0xffffffff


	//   ....[57]....
        /*c7cc*/ 	.word	0xffffffff


	//   ....[58]....
        /*c7d0*/ 	.word	0xffffffff


	//   ....[59]....
        /*c7d4*/ 	.word	0xffffffff


	//   ....[60]....
        /*c7d8*/ 	.word	0xffffffff


	//   ....[61]....
        /*c7dc*/ 	.word	0xffffffff


	//   ....[62]....
        /*c7e0*/ 	.word	0xffffffff


	//   ....[63]....
        /*c7e4*/ 	.word	0xffffffff


	//   ....[64]....
        /*c7e8*/ 	.word	0xffffffff


	//   ....[65]....
        /*c7ec*/ 	.word	0xffffffff


	//   ....[66]....
        /*c7f0*/ 	.word	0xffffffff


	//   ....[67]....
        /*c7f4*/ 	.word	0xffffffff


	//   ....[68]....
        /*c7f8*/ 	.word	0xffffffff


	//   ....[69]....
        /*c7fc*/ 	.word	0xffffffff


	//   ....[70]....
        /*c800*/ 	.word	0xffffffff


	//   ....[71]....
        /*c804*/ 	.word	0xffffffff


	//   ....[72]....
        /*c808*/ 	.word	0xffffffff


	//   ....[73]....
        /*c80c*/ 	.word	0xffffffff


	//   ....[74]....
        /*c810*/ 	.word	0xffffffff


	//   ....[75]....
        /*c814*/ 	.word	0xffffffff


	//   ....[76]....
        /*c818*/ 	.word	0xffffffff


	//   ....[77]....
        /*c81c*/ 	.word	0xffffffff


	//   ....[78]....
        /*c820*/ 	.word	0xffffffff


	//   ....[79]....
        /*c824*/ 	.word	0xffffffff


	//   ....[80]....
        /*c828*/ 	.word	0xffffffff


	//   ....[81]....
        /*c82c*/ 	.word	0xffffffff


	//   ....[82]....
        /*c830*/ 	.word	0xffffffff


	//   ....[83]....
        /*c834*/ 	.word	0xffffffff


	//   ....[84]....
        /*c838*/ 	.word	0xffffffff


	//   ....[85]....
        /*c83c*/ 	.word	0xffffffff


	//   ....[86]....
        /*c840*/ 	.word	0xffffffff


	//   ....[87]....
        /*c844*/ 	.word	0xffffffff


	//   ....[88]....
        /*c848*/ 	.word	0xffffffff


	//   ....[89]....
        /*c84c*/ 	.word	0xffffffff


	//   ....[90]....
        /*c850*/ 	.word	0xffffffff


	//   ....[91]....
        /*c854*/ 	.word	0xffffffff


	//   ....[92]....
        /*c858*/ 	.word	0xffffffff


	//   ....[93]....
        /*c85c*/ 	.word	0xffffffff


	//   ....[94]....
        /*c860*/ 	.word	0xffffffff


	//   ....[95]....
        /*c864*/ 	.word	0xffffffff


	//   ....[96]....
        /*c868*/ 	.word	0xffffffff


	//   ....[97]....
        /*c86c*/ 	.word	0xffffffff


	//   ....[98]....
        /*c870*/ 	.word	0xffffffff


	//   ....[99]....
        /*c874*/ 	.word	0xffffffff


	//   ....[100]....
        /*c878*/ 	.word	0xffffffff


	//   ....[101]....
        /*c87c*/ 	.word	0xffffffff


	//   ....[102]....
        /*c880*/ 	.word	0xffffffff


	//   ....[103]....
        /*c884*/ 	.word	0xffffffff


	//   ....[104]....
        /*c888*/ 	.word	0xffffffff


	//   ....[105]....
        /*c88c*/ 	.word	0xffffffff


	//   ....[106]....
        /*c890*/ 	.word	0xffffffff


	//   ....[107]....
        /*c894*/ 	.word	0xffffffff


	//   ....[108]....
        /*c898*/ 	.word	0xffffffff


	//   ....[109]....
        /*c89c*/ 	.word	0xffffffff


	//   ....[110]....
        /*c8a0*/ 	.word	0xffffffff


	//   ....[111]....
        /*c8a4*/ 	.word	0xffffffff


	//   ....[112]....
        /*c8a8*/ 	.word	0xffffffff


	//   ....[113]....
        /*c8ac*/ 	.word	0xffffffff


	//   ....[114]....
        /*c8b0*/ 	.word	0xffffffff


	//   ....[115]....
        /*c8b4*/ 	.word	0xffffffff


	//   ....[116]....
        /*c8b8*/ 	.word	0xffffffff


	//   ....[117]....
        /*c8bc*/ 	.word	0xffffffff


	//   ....[118]....
        /*c8c0*/ 	.word	0xffffffff


	//   ....[119]....
        /*c8c4*/ 	.word	0xffffffff


	//   ....[120]....
        /*c8c8*/ 	.word	0xffffffff


	//   ....[121]....
        /*c8cc*/ 	.word	0xffffffff


	//   ....[122]....
        /*c8d0*/ 	.word	0xffffffff


	//   ....[123]....
        /*c8d4*/ 	.word	0xffffffff


	//   ....[124]....
        /*c8d8*/ 	.word	0xffffffff


	//   ....[125]....
        /*c8dc*/ 	.word	0xffffffff


	//   ....[126]....
        /*c8e0*/ 	.word	0xffffffff


	//   ....[127]....
        /*c8e4*/ 	.word	0xffffffff


	//   ....[128]....
        /*c8e8*/ 	.word	0xffffffff


	//   ....[129]....
        /*c8ec*/ 	.word	0xffffffff


	//   ....[130]....
        /*c8f0*/ 	.word	0xffffffff


	//   ....[131]....
        /*c8f4*/ 	.word	0xffffffff


	//   ....[132]....
        /*c8f8*/ 	.word	0xffffffff


	//   ....[133]....
        /*c8fc*/ 	.word	0xffffffff


	//   ....[134]....
        /*c900*/ 	.word	0xffffffff


	//   ....[135]....
        /*c904*/ 	.word	0xffffffff


	//   ....[136]....
        /*c908*/ 	.word	0xffffffff


	//   ....[137]....
        /*c90c*/ 	.word	0xffffffff


	//   ....[138]....
        /*c910*/ 	.word	0xffffffff


	//   ....[139]....
        /*c914*/ 	.word	0xffffffff


	//   ....[140]....
        /*c918*/ 	.word	0xffffffff


	//   ....[141]....
        /*c91c*/ 	.word	0xffffffff


	//   ....[142]....
        /*c920*/ 	.word	0xffffffff


	//   ....[143]....
        /*c924*/ 	.word	0xffffffff


	//   ....[144]....
        /*c928*/ 	.word	0xffffffff


	//   ....[145]....
        /*c92c*/ 	.word	0xffffffff


	//   ....[146]....
        /*c930*/ 	.word	0xffffffff


	//   ....[147]....
        /*c934*/ 	.word	0xffffffff


	//   ....[148]....
        /*c938*/ 	.word	0xffffffff


	//   ....[149]....
        /*c93c*/ 	.word	0xffffffff


	//   ....[150]....
        /*c940*/ 	.word	0xffffffff


	//   ....[151]....
        /*c944*/ 	.word	0xffffffff


	//   ....[152]....
        /*c948*/ 	.word	0xffffffff


	//   ....[153]....
        /*c94c*/ 	.word	0xffffffff


	//   ....[154]....
        /*c950*/ 	.word	0xffffffff


	//   ....[155]....
        /*c954*/ 	.word	0xffffffff


	//   ....[156]....
        /*c958*/ 	.word	0xffffffff


	//   ....[157]....
        /*c95c*/ 	.word	0xffffffff


	//   ....[158]....
        /*c960*/ 	.word	0xffffffff


	//   ....[159]....
        /*c964*/ 	.word	0xffffffff


	//   ....[160]....
        /*c968*/ 	.word	0xffffffff


	//   ....[161]....
        /*c96c*/ 	.word	0xffffffff


	//   ....[162]....
        /*c970*/ 	.word	0xffffffff


	//   ....[163]....
        /*c974*/ 	.word	0xffffffff


	//   ....[164]....
        /*c978*/ 	.word	0xffffffff


	//   ....[165]....
        /*c97c*/ 	.word	0xffffffff


	//   ....[166]....
        /*c980*/ 	.word	0xffffffff


	//   ....[167]....
        /*c984*/ 	.word	0xffffffff


	//   ....[168]....
        /*c988*/ 	.word	0xffffffff


	//   ....[169]....
        /*c98c*/ 	.word	0xffffffff


	//   ....[170]....
        /*c990*/ 	.word	0xffffffff


	//   ....[171]....
        /*c994*/ 	.word	0xffffffff


	//   ....[172]....
        /*c998*/ 	.word	0xffffffff


	//   ....[173]....
        /*c99c*/ 	.word	0xffffffff


	//   ....[174]....
        /*c9a0*/ 	.word	0xffffffff


	//   ....[175]....
        /*c9a4*/ 	.word	0xffffffff


	//   ....[176]....
        /*c9a8*/ 	.word	0xffffffff


	//   ....[177]....
        /*c9ac*/ 	.word	0xffffffff


	//   ....[178]....
        /*c9b0*/ 	.word	0xffffffff


	//   ....[179]....
        /*c9b4*/ 	.word	0xffffffff


	//   ....[180]....
        /*c9b8*/ 	.word	0xffffffff


	//   ....[181]....
        /*c9bc*/ 	.word	0xffffffff


	//   ....[182]....
        /*c9c0*/ 	.word	0xffffffff


	//   ....[183]....
        /*c9c4*/ 	.word	0xffffffff


	//   ....[184]....
        /*c9c8*/ 	.word	0xffffffff


	//   ....[185]....
        /*c9cc*/ 	.word	0xffffffff


	//   ....[186]....
        /*c9d0*/ 	.word	0xffffffff


	//   ....[187]....
        /*c9d4*/ 	.word	0xffffffff


	//   ....[188]....
        /*c9d8*/ 	.word	0xffffffff


	//   ....[189]....
        /*c9dc*/ 	.word	0xffffffff


	//   ....[190]....
        /*c9e0*/ 	.word	0xffffffff


	//   ....[191]....
        /*c9e4*/ 	.word	0xffffffff


	//   ....[192]....
        /*c9e8*/ 	.word	0xffffffff


	//   ....[193]....
        /*c9ec*/ 	.word	0xffffffff


	//   ....[194]....
        /*c9f0*/ 	.word	0xffffffff


	//   ....[195]....
        /*c9f4*/ 	.word	0xffffffff


	//   ....[196]....
        /*c9f8*/ 	.word	0xffffffff


	//   ....[197]....
        /*c9fc*/ 	.word	0xffffffff


	//   ....[198]....
        /*ca00*/ 	.word	0xffffffff


	//   ....[199]....
        /*ca04*/ 	.word	0xffffffff


	//   ....[200]....
        /*ca08*/ 	.word	0xffffffff


	//   ....[201]....
        /*ca0c*/ 	.word	0xffffffff


	//   ....[202]....
        /*ca10*/ 	.word	0xffffffff


	//   ....[203]....
        /*ca14*/ 	.word	0xffffffff


	//   ....[204]....
        /*ca18*/ 	.word	0xffffffff


	//   ....[205]....
        /*ca1c*/ 	.word	0xffffffff


	//   ....[206]....
        /*ca20*/ 	.word	0xffffffff


	//   ....[207]....
        /*ca24*/ 	.word	0xffffffff


	//   ....[208]....
        /*ca28*/ 	.word	0xffffffff


	//   ....[209]....
        /*ca2c*/ 	.word	0xffffffff


	//   ....[210]....
        /*ca30*/ 	.word	0xffffffff


	//   ....[211]....
        /*ca34*/ 	.word	0xffffffff


	//   ....[212]....
        /*ca38*/ 	.word	0xffffffff


	//   ....[213]....
        /*ca3c*/ 	.word	0xffffffff


	//   ....[214]....
        /*ca40*/ 	.word	0xffffffff


	//   ....[215]....
        /*ca44*/ 	.word	0xffffffff


	//   ....[216]....
        /*ca48*/ 	.word	0xffffffff


	//   ....[217]....
        /*ca4c*/ 	.word	0xffffffff


	//   ....[218]....
        /*ca50*/ 	.word	0xffffffff


	//   ....[219]....
        /*ca54*/ 	.word	0xffffffff


	//   ....[220]....
        /*ca58*/ 	.word	0xffffffff


	//   ....[221]....
        /*ca5c*/ 	.word	0xffffffff


	//   ....[222]....
        /*ca60*/ 	.word	0xffffffff


	//   ....[223]....
        /*ca64*/ 	.word	0xffffffff


	//   ....[224]....
        /*ca68*/ 	.word	0xffffffff


	//   ....[225]....
        /*ca6c*/ 	.word	0xffffffff


	//   ....[226]....
        /*ca70*/ 	.word	0xffffffff


	//   ....[227]....
        /*ca74*/ 	.word	0xffffffff


	//   ....[228]....
        /*ca78*/ 	.word	0xffffffff


	//   ....[229]....
        /*ca7c*/ 	.word	0xffffffff


	//   ....[230]....
        /*ca80*/ 	.word	0xffffffff


	//   ....[231]....
        /*ca84*/ 	.word	0xffffffff


	//   ....[232]....
        /*ca88*/ 	.word	0xffffffff


	//   ....[233]....
        /*ca8c*/ 	.word	0xffffffff


	//   ....[234]....
        /*ca90*/ 	.word	0xffffffff


	//   ....[235]....
        /*ca94*/ 	.word	0xffffffff


	//   ....[236]....
        /*ca98*/ 	.word	0xffffffff


	//   ....[237]....
        /*ca9c*/ 	.word	0xffffffff


	//   ....[238]....
        /*caa0*/ 	.word	0xffffffff


	//   ....[239]....
        /*caa4*/ 	.word	0xffffffff


	//   ....[240]....
        /*caa8*/ 	.word	0xffffffff


	//   ....[241]....
        /*caac*/ 	.word	0xffffffff


	//   ....[242]....
        /*cab0*/ 	.word	0xffffffff


	//   ....[243]....
        /*cab4*/ 	.word	0xffffffff


	//   ....[244]....
        /*cab8*/ 	.word	0xffffffff


	//   ....[245]....
        /*cabc*/ 	.word	0xffffffff


	//   ....[246]....
        /*cac0*/ 	.word	0xffffffff


	//   ....[247]....
        /*cac4*/ 	.word	0xffffffff


	//   ....[248]....
        /*cac8*/ 	.word	0xffffffff


	//   ....[249]....
        /*cacc*/ 	.word	0xffffffff


	//   ....[250]....
        /*cad0*/ 	.word	0xffffffff


	//   ....[251]....
        /*cad4*/ 	.word	0xffffffff


	//   ....[252]....
        /*cad8*/ 	.word	0xffffffff


	//   ....[253]....
        /*cadc*/ 	.word	0xffffffff


	//   ....[254]....
        /*cae0*/ 	.word	0xffffffff


	//   ....[255]....
        /*cae4*/ 	.word	0xffffffff


	//   ....[0]....
        /*cae8*/ 	.word	0xffffffff


	//   ....[1]....
        /*caec*/ 	.word	0xffffffff


	//   ....[2]....
        /*caf0*/ 	.word	0xffffffff


	//   ....[3]....
        /*caf4*/ 	.word	0xffffffff


	//   ....[4]....
        /*caf8*/ 	.word	0xffffffff


	//   ....[5]....
        /*cafc*/ 	.word	0xffffffff


	//   ....[6]....
        /*cb00*/ 	.word	0xffffffff


	//   ....[7]....
        /*cb04*/ 	.word	0xffffffff


	//   ....[8]....
        /*cb08*/ 	.word	0xffffffff


	//   ....[9]....
        /*cb0c*/ 	.word	0xffffffff


	//----- nvinfo : EIATTR_COOP_GROUP_INSTR_OFFSETS
	.align		4
.L_1192:
        /*cb10*/ 	.byte	0x04, 0x28
        /*cb12*/ 	.short	(.L_1194 - .L_1193)


	//   ....[0]....
.L_1193:
        /*cb14*/ 	.word	0x00003c40


	//   ....[1]....
        /*cb18*/ 	.word	0x00003c50


	//   ....[2]....
        /*cb1c*/ 	.word	0x00003c90


	//   ....[3]....
        /*cb20*/ 	.word	0x00003ca0


	//   ....[4]....
        /*cb24*/ 	.word	0x00003ce0


	//   ....[5]....
        /*cb28*/ 	.word	0x00003cf0


	//   ....[6]....
        /*cb2c*/ 	.word	0x00003d40


	//   ....[7]....
        /*cb30*/ 	.word	0x00003d50


	//   ....[8]....
        /*cb34*/ 	.word	0x00003d90


	//   ....[9]....
        /*cb38*/ 	.word	0x00003da0


	//   ....[10]....
        /*cb3c*/ 	.word	0x00003dd0


	//   ....[11]....
        /*cb40*/ 	.word	0x00003de0


	//   ....[12]....
        /*cb44*/ 	.word	0x00003e20


	//   ....[13]....
        /*cb48*/ 	.word	0x00003e30


	//   ....[14]....
        /*cb4c*/ 	.word	0x00003e70


	//   ....[15]....
        /*cb50*/ 	.word	0x00003e80


	//   ....[16]....
        /*cb54*/ 	.word	0x00003ea0


	//   ....[17]....
        /*cb58*/ 	.word	0x00003ec0


	//   ....[18]....
        /*cb5c*/ 	.word	0x00003f20


	//   ....[19]....
        /*cb60*/ 	.word	0x00003f30


	//   ....[20]....
        /*cb64*/ 	.word	0x00003f70


	//   ....[21]....
        /*cb68*/ 	.word	0x00003f80


	//   ....[22]....
        /*cb6c*/ 	.word	0x00003fc0


	//   ....[23]....
        /*cb70*/ 	.word	0x00003fd0


	//   ....[24]....
        /*cb74*/ 	.word	0x00004000


	//   ....[25]....
        /*cb78*/ 	.word	0x00004010


	//   ....[26]....
        /*cb7c*/ 	.word	0x00004050


	//   ....[27]....
        /*cb80*/ 	.word	0x00004060


	//   ....[28]....
        /*cb84*/ 	.word	0x000040a0


	//   ....[29]....
        /*cb88*/ 	.word	0x000040b0


	//   ....[30]....
        /*cb8c*/ 	.word	0x000040d0


	//   ....[31]....
        /*cb90*/ 	.word	0x000040e0


	//   ....[32]....
        /*cb94*/ 	.word	0x00004150


	//   ....[33]....
        /*cb98*/ 	.word	0x00004160


	//   ....[34]....
        /*cb9c*/ 	.word	0x000041a0


	//   ....[35]....
        /*cba0*/ 	.word	0x000041b0


	//   ....[36]....
        /*cba4*/ 	.word	0x000041f0


	//   ....[37]....
        /*cba8*/ 	.word	0x00004200


	//   ....[38]....
        /*cbac*/ 	.word	0x00004230


	//   ....[39]....
        /*cbb0*/ 	.word	0x00004240


	//   ....[40]....
        /*cbb4*/ 	.word	0x00004280


	//   ....[41]....
        /*cbb8*/ 	.word	0x00004290


	//   ....[42]....
        /*cbbc*/ 	.word	0x000042e0


	//   ....[43]....
        /*cbc0*/ 	.word	0x000042f0


	//   ....[44]....
        /*cbc4*/ 	.word	0x00004320


	//   ....[45]....
        /*cbc8*/ 	.word	0x00004330


	//   ....[46]....
        /*cbcc*/ 	.word	0x00004350


	//   ....[47]....
        /*cbd0*/ 	.word	0x00004360


	//   ....[48]....
        /*cbd4*/ 	.word	0x000043d0


	//   ....[49]....
        /*cbd8*/ 	.word	0x000043e0


	//   ....[50]....
        /*cbdc*/ 	.word	0x00004420


	//   ....[51]....
        /*cbe0*/ 	.word	0x00004430


	//   ....[52]....
        /*cbe4*/ 	.word	0x00004470


	//   ....[53]....
        /*cbe8*/ 	.word	0x00004480


	//   ....[54]....
        /*cbec*/ 	.word	0x000044c0


	//   ....[55]....
        /*cbf0*/ 	.word	0x000044d0


	//   ....[56]....
        /*cbf4*/ 	.word	0x000044f0


	//   ....[57]....
        /*cbf8*/ 	.word	0x00004500


	//   ....[58]....
        /*cbfc*/ 	.word	0x00004560


	//   ....[59]....
        /*cc00*/ 	.word	0x00004570


	//   ....[60]....
        /*cc04*/ 	.word	0x000045a0


	//   ....[61]....
        /*cc08*/ 	.word	0x000045b0


	//   ....[62]....
        /*cc0c*/ 	.word	0x00004600


	//   ....[63]....
        /*cc10*/ 	.word	0x00004610


	//   ....[64]....
        /*cc14*/ 	.word	0x00004650


	//   ....[65]....
        /*cc18*/ 	.word	0x00004660


	//   ....[66]....
        /*cc1c*/ 	.word	0x000046a0


	//   ....[67]....
        /*cc20*/ 	.word	0x000046b0


	//   ....[68]....
        /*cc24*/ 	.word	0x000046f0


	//   ....[69]....
        /*cc28*/ 	.word	0x00004700


	//   ....[70]....
        /*cc2c*/ 	.word	0x00004730


	//   ....[71]....
        /*cc30*/ 	.word	0x00004740


	//   ....[72]....
        /*cc34*/ 	.word	0x00004760


	//   ....[73]....
        /*cc38*/ 	.word	0x00004770


	//   ....[74]....
        /*cc3c*/ 	.word	0x000047d0


	//   ....[75]....
        /*cc40*/ 	.word	0x000047e0


	//   ....[76]....
        /*cc44*/ 	.word	0x00004830


	//   ....[77]....
        /*cc48*/ 	.word	0x00004840


	//   ....[78]....
        /*cc4c*/ 	.word	0x00004880


	//   ....[79]....
        /*cc50*/ 	.word	0x00004890


	//   ....[80]....
        /*cc54*/ 	.word	0x000048d0


	//   ....[81]....
        /*cc58*/ 	.word	0x000048e0


	//   ....[82]....
        /*cc5c*/ 	.word	0x00004920


	//   ....[83]....
        /*cc60*/ 	.word	0x00004930


	//   ....[84]....
        /*cc64*/ 	.word	0x00004960


	//   ....[85]....
        /*cc68*/ 	.word	0x00004970


	//   ....[86]....
        /*cc6c*/ 	.word	0x00004990


	//   ....[87]....
        /*cc70*/ 	.word	0x000049a0


	//   ....[88]....
        /*cc74*/ 	.word	0x00004a00


	//   ....[89]....
        /*cc78*/ 	.word	0x00004a10


	//   ....[90]....
        /*cc7c*/ 	.word	0x00004a60


	//   ....[91]....
        /*cc80*/ 	.word	0x00004a70


	//   ....[92]....
        /*cc84*/ 	.word	0x00004ab0


	//   ....[93]....
        /*cc88*/ 	.word	0x00004ac0


	//   ....[94]....
        /*cc8c*/ 	.word	0x00004b00


	//   ....[95]....
        /*cc90*/ 	.word	0x00004b10


	//   ....[96]....
        /*cc94*/ 	.word	0x00004b20


	//   ....[97]....
        /*cc98*/ 	.word	0x00004b30


	//   ....[98]....
        /*cc9c*/ 	.word	0x00004ba0


	//   ....[99]....
        /*cca0*/ 	.word	0x00004bb0


	//   ....[100]....
        /*cca4*/ 	.word	0x00004be0


	//   ....[101]....
        /*cca8*/ 	.word	0x00004bf0


	//   ....[102]....
        /*ccac*/ 	.word	0x00004c30


	//   ....[103]....
        /*ccb0*/ 	.word	0x00004c40


	//   ....[104]....
        /*ccb4*/ 	.word	0x00004c60


	//   ....[105]....
        /*ccb8*/ 	.word	0x00004c70


	//   ....[106]....
        /*ccbc*/ 	.word	0x00004ce0


	//   ....[107]....
        /*ccc0*/ 	.word	0x00004cf0


	//   ....[108]....
        /*ccc4*/ 	.word	0x00004d30


	//   ....[109]....
        /*ccc8*/ 	.word	0x00004d40


	//   ....[110]....
        /*cccc*/ 	.word	0x00004d70


	//   ....[111]....
        /*ccd0*/ 	.word	0x00004d80


	//   ....[112]....
        /*ccd4*/ 	.word	0x00004da0


	//   ....[113]....
        /*ccd8*/ 	.word	0x00004db0


	//   ....[114]....
        /*ccdc*/ 	.word	0x00004e10


	//   ....[115]....
        /*cce0*/ 	.word	0x00004e20


	//   ....[116]....
        /*cce4*/ 	.word	0x00004e70


	//   ....[117]....
        /*cce8*/ 	.word	0x00004e80


	//   ....[118]....
        /*ccec*/ 	.word	0x00004eb0


	//   ....[119]....
        /*ccf0*/ 	.word	0x00004ec0


	//   ....[120]....
        /*ccf4*/ 	.word	0x00004f10


	//   ....[121]....
        /*ccf8*/ 	.word	0x00004f20


	//   ....[122]....
        /*ccfc*/ 	.word	0x00004f60


	//   ....[123]....
        /*cd00*/ 	.word	0x00004f70


	//   ....[124]....
        /*cd04*/ 	.word	0x00004fb0


	//   ....[125]....
        /*cd08*/ 	.word	0x00004fc0


	//   ....[126]....
        /*cd0c*/ 	.word	0x00004ff0


	//   ....[127]....
        /*cd10*/ 	.word	0x00005000


	//   ....[128]....
        /*cd14*/ 	.word	0x00005040


	//   ....[129]....
        /*cd18*/ 	.word	0x00005050


	//   ....[130]....
        /*cd1c*/ 	.word	0x00005080


	//   ....[131]....
        /*cd20*/ 	.word	0x00005090


	//   ....[132]....
        /*cd24*/ 	.word	0x000050f0


	//   ....[133]....
        /*cd28*/ 	.word	0x00005100


	//   ....[134]....
        /*cd2c*/ 	.word	0x00005140


	//   ....[135]....
        /*cd30*/ 	.word	0x00005150


	//   ....[136]....
        /*cd34*/ 	.word	0x00005190


	//   ....[137]....
        /*cd38*/ 	.word	0x000051a0


	//   ....[138]....
        /*cd3c*/ 	.word	0x000051e0


	//   ....[139]....
        /*cd40*/ 	.word	0x000051f0


	//   ....[140]....
        /*cd44*/ 	.word	0x00005220


	//   ....[141]....
        /*cd48*/ 	.word	0x00005230


	//   ....[142]....
        /*cd4c*/ 	.word	0x00005280


	//   ....[143]....
        /*cd50*/ 	.word	0x00005290


	//   ....[144]....
        /*cd54*/ 	.word	0x000052a0


	//   ....[145]....
        /*cd58*/ 	.word	0x000052b0


	//   ....[146]....
        /*cd5c*/ 	.word	0x00005310


	//   ....[147]....
        /*cd60*/ 	.word	0x00005320


	//   ....[148]....
        /*cd64*/ 	.word	0x00005390


	//   ....[149]....
        /*cd68*/ 	.word	0x000053a0


	//   ....[150]....
        /*cd6c*/ 	.word	0x000053e0


	//   ....[151]....
        /*cd70*/ 	.word	0x000053f0


	//   ....[152]....
        /*cd74*/ 	.word	0x00005430


	//   ....[153]....
        /*cd78*/ 	.word	0x00005440


	//   ....[154]....
        /*cd7c*/ 	.word	0x00005470


	//   ....[155]....
        /*cd80*/ 	.word	0x00005480


	//   ....[156]....
        /*cd84*/ 	.word	0x000054c0


	//   ....[157]....
        /*cd88*/ 	.word	0x000054d0


	//   ....[158]....
        /*cd8c*/ 	.word	0x000054e0


	//   ....[159]....
        /*cd90*/ 	.word	0x000054f0


	//   ....[160]....
        /*cd94*/ 	.word	0x00005540


	//   ....[161]....
        /*cd98*/ 	.word	0x00005550


	//   ....[162]....
        /*cd9c*/ 	.word	0x000055a0


	//   ....[163]....
        /*cda0*/ 	.word	0x000055b0


	//   ....[164]....
        /*cda4*/ 	.word	0x000055f0


	//   ....[165]....
        /*cda8*/ 	.word	0x00005600


	//   ....[166]....
        /*cdac*/ 	.word	0x00005640


	//   ....[167]....
        /*cdb0*/ 	.word	0x00005650


	//   ....[168]....
        /*cdb4*/ 	.word	0x000056c0


	//   ....[169]....
        /*cdb8*/ 	.word	0x000056e0


	//   ....[170]....
        /*cdbc*/ 	.word	0x000056f0


	//   ....[171]....
        /*cdc0*/ 	.word	0x00005730


	//   ....[172]....
        /*cdc4*/ 	.word	0x00005740


	//   ....[173]....
        /*cdc8*/ 	.word	0x00005750


	//   ....[174]....
        /*cdcc*/ 	.word	0x00005790


	//   ....[175]....
        /*cdd0*/ 	.word	0x000057d0


	//   ....[176]....
        /*cdd4*/ 	.word	0x000057e0


	//   ....[177]....
        /*cdd8*/ 	.word	0x000057f0


	//   ....[178]....
        /*cddc*/ 	.word	0x00005850


	//   ....[179]....
        /*cde0*/ 	.word	0x00005860


	//   ....[180]....
        /*cde4*/ 	.word	0x00005880


	//   ....[181]....
        /*cde8*/ 	.word	0x00005890


	//   ....[182]....
        /*cdec*/ 	.word	0x00005900


	//   ....[183]....
        /*cdf0*/ 	.word	0x00005910


	//   ....[184]....
        /*cdf4*/ 	.word	0x00005940


	//   ....[185]....
        /*cdf8*/ 	.word	0x00005990


	//   ....[186]....
        /*cdfc*/ 	.word	0x000059a0


	//   ....[187]....
        /*ce00*/ 	.word	0x000059e0


	//   ....[188]....
        /*ce04*/ 	.word	0x000059f0


	//   ....[189]....
        /*ce08*/ 	.word	0x00005a00


	//   ....[190]....
        /*ce0c*/ 	.word	0x00005a50


	//   ....[191]....
        /*ce10*/ 	.word	0x00005a60


	//   ....[192]....
        /*ce14*/ 	.word	0x00005a70


	//   ....[193]....
        /*ce18*/ 	.word	0x00005a80


	//   ....[194]....
        /*ce1c*/ 	.word	0x00005ad0


	//   ....[195]....
        /*ce20*/ 	.word	0x00005ae0


	//   ....[196]....
        /*ce24*/ 	.word	0x00005af0


	//   ....[197]....
        /*ce28*/ 	.word	0x00005b00


	//   ....[198]....
        /*ce2c*/ 	.word	0x00005b40


	//   ....[199]....
        /*ce30*/ 	.word	0x00005b60


	//   ....[200]....
        /*ce34*/ 	.word	0x00005bd0


	//   ....[201]....
        /*ce38*/ 	.word	0x00005c10


	//   ....[202]....
        /*ce3c*/ 	.word	0x00005c20


	//   ....[203]....
        /*ce40*/ 	.word	0x00005c90


	//   ....[204]....
        /*ce44*/ 	.word	0x00005ca0


	//   ....[205]....
        /*ce48*/ 	.word	0x00005d00


	//   ....[206]....
        /*ce4c*/ 	.word	0x00005d10


	//   ....[207]....
        /*ce50*/ 	.word	0x00005d70


	//   ....[208]....
        /*ce54*/ 	.word	0x00005dc0


	//   ....[209]....
        /*ce58*/ 	.word	0x00005dd0


	//   ....[210]....
        /*ce5c*/ 	.word	0x00005de0


	//   ....[211]....
        /*ce60*/ 	.word	0x00005df0


	//   ....[212]....
        /*ce64*/ 	.word	0x00005e30


	//   ....[213]....
        /*ce68*/ 	.word	0x00005e40


	//   ....[214]....
        /*ce6c*/ 	.word	0x00005e60


	//   ....[215]....
        /*ce70*/ 	.word	0x00005e70


	//   ....[216]....
        /*ce74*/ 	.word	0x00005eb0


	//   ....[217]....
        /*ce78*/ 	.word	0x00005ec0


	//   ....[218]....
        /*ce7c*/ 	.word	0x00005ee0


	//   ....[219]....
        /*ce80*/ 	.word	0x00005ef0


	//   ....[220]....
        /*ce84*/ 	.word	0x00005f30


	//   ....[221]....
        /*ce88*/ 	.word	0x00005f40


	//   ....[222]....
        /*ce8c*/ 	.word	0x00005f60


	//   ....[223]....
        /*ce90*/ 	.word	0x00005f70


	//   ....[224]....
        /*ce94*/ 	.word	0x00005fb0


	//   ....[225]....
        /*ce98*/ 	.word	0x00005fc0


	//   ....[226]....
        /*ce9c*/ 	.word	0x00005fe0


	//   ....[227]....
        /*cea0*/ 	.word	0x00005ff0


	//   ....[228]....
        /*cea4*/ 	.word	0x00006030


	//   ....[229]....
        /*cea8*/ 	.word	0x00006040


	//   ....[230]....
        /*ceac*/ 	.word	0x00006070


	//   ....[231]....
        /*ceb0*/ 	.word	0x00006080


	//   ....[232]....
        /*ceb4*/ 	.word	0x00006100


	//   ....[233]....
        /*ceb8*/ 	.word	0x00006110


	//   ....[234]....
        /*cebc*/ 	.word	0x00006130


	//   ....[235]....
        /*cec0*/ 	.word	0x00006140


	//   ....[236]....
        /*cec4*/ 	.word	0x00006160


	//   ....[237]....
        /*cec8*/ 	.word	0x00006170


	//   ....[238]....
        /*cecc*/ 	.word	0x00006190


	//   ....[239]....
        /*ced0*/ 	.word	0x000061a0


	//   ....[240]....
        /*ced4*/ 	.word	0x000061c0


	//   ....[241]....
        /*ced8*/ 	.word	0x000061d0


	//   ....[242]....
        /*cedc*/ 	.word	0x000061f0


	//   ....[243]....
        /*cee0*/ 	.word	0x00006200


	//   ....[244]....
        /*cee4*/ 	.word	0x00006220


	//   ....[245]....
        /*cee8*/ 	.word	0x00006230


	//   ....[246]....
        /*ceec*/ 	.word	0x00006250


	//   ....[247]....
        /*cef0*/ 	.word	0x00006260


	//   ....[248]....
        /*cef4*/ 	.word	0x00006280


	//   ....[249]....
        /*cef8*/ 	.word	0x00006290


	//   ....[250]....
        /*cefc*/ 	.word	0x000062b0


	//   ....[251]....
        /*cf00*/ 	.word	0x000062c0


	//   ....[252]....
        /*cf04*/ 	.word	0x000062e0


	//   ....[253]....
        /*cf08*/ 	.word	0x000062f0


	//   ....[254]....
        /*cf0c*/ 	.word	0x00006310


	//   ....[255]....
        /*cf10*/ 	.word	0x00006320


	//   ....[0]....
        /*cf14*/ 	.word	0x00006350


	//   ....[1]....
        /*cf18*/ 	.word	0x00006360


	//   ....[2]....
        /*cf1c*/ 	.word	0x00016fe0


	//   ....[3]....
        /*cf20*/ 	.word	0x00016ff0


	//   ....[4]....
        /*cf24*/ 	.word	0x00017030


	//   ....[5]....
        /*cf28*/ 	.word	0x00017040


	//   ....[6]....
        /*cf2c*/ 	.word	0x00017080


	//   ....[7]....
        /*cf30*/ 	.word	0x00017090


	//   ....[8]....
        /*cf34*/ 	.word	0x000170e0


	//   ....[9]....
        /*cf38*/ 	.word	0x000170f0


	//   ....[10]....
        /*cf3c*/ 	.word	0x00017130


	//   ....[11]....
        /*cf40*/ 	.word	0x00017140


	//   ....[12]....
        /*cf44*/ 	.word	0x00017170


	//   ....[13]....
        /*cf48*/ 	.word	0x00017180


	//   ....[14]....
        /*cf4c*/ 	.word	0x000171c0


	//   ....[15]....
        /*cf50*/ 	.word	0x000171d0


	//   ....[16]....
        /*cf54*/ 	.word	0x00017210


	//   ....[17]....
        /*cf58*/ 	.word	0x00017220


	//   ....[18]....
        /*cf5c*/ 	.word	0x00017240


	//   ....[19]....
        /*cf60*/ 	.word	0x00017250


	//   ....[20]....
        /*cf64*/ 	.word	0x000172c0


	//   ....[21]....
        /*cf68*/ 	.word	0x000172d0


	//   ....[22]....
        /*cf6c*/ 	.word	0x00017310


	//   ....[23]....
        /*cf70*/ 	.word	0x00017320


	//   ....[24]....
        /*cf74*/ 	.word	0x00017360


	//   ....[25]....
        /*cf78*/ 	.word	0x00017370


	//   ....[26]....
        /*cf7c*/ 	.word	0x000173a0


	//   ....[27]....
        /*cf80*/ 	.word	0x000173b0


	//   ....[28]....
        /*cf84*/ 	.word	0x000173f0


	//   ....[29]....
        /*cf88*/ 	.word	0x00017400


	//   ....[30]....
        /*cf8c*/ 	.word	0x00017450


	//   ....[31]....
        /*cf90*/ 	.word	0x00017460


	//   ....[32]....
        /*cf94*/ 	.word	0x00017490


	//   ....[33]....
        /*cf98*/ 	.word	0x000174a0


	//   ....[34]....
        /*cf9c*/ 	.word	0x000174c0


	//   ....[35]....
        /*cfa0*/ 	.word	0x000174d0


	//   ....[36]....
        /*cfa4*/ 	.word	0x00017540


	//   ....[37]....
        /*cfa8*/ 	.word	0x00017550


	//   ....[38]....
        /*cfac*/ 	.word	0x00017590


	//   ....[39]....
        /*cfb0*/ 	.word	0x000175a0


	//   ....[40]....
        /*cfb4*/ 	.word	0x000175e0


	//   ....[41]....
        /*cfb8*/ 	.word	0x000175f0


	//   ....[42]....
        /*cfbc*/ 	.word	0x00017630


	//   ....[43]....
        /*cfc0*/ 	.word	0x00017640


	//   ....[44]....
        /*cfc4*/ 	.word	0x00017660


	//   ....[45]....
        /*cfc8*/ 	.word	0x00017670


	//   ....[46]....
        /*cfcc*/ 	.word	0x000176d0


	//   ....[47]....
        /*cfd0*/ 	.word	0x000176e0


	//   ....[48]....
        /*cfd4*/ 	.word	0x00017710


	//   ....[49]....
        /*cfd8*/ 	.word	0x00017720


	//   ....[50]....
        /*cfdc*/ 	.word	0x00017770


	//   ....[51]....
        /*cfe0*/ 	.word	0x00017780


	//   ....[52]....
        /*cfe4*/ 	.word	0x000177c0


	//   ....[53]....
        /*cfe8*/ 	.word	0x000177d0


	//   ....[54]....
        /*cfec*/ 	.word	0x00017810


	//   ....[55]....
        /*cff0*/ 	.word	0x00017820


	//   ....[56]....
        /*cff4*/ 	.word	0x00017860


	//   ....[57]....
        /*cff8*/ 	.word	0x00017870


	//   ....[58]....
        /*cffc*/ 	.word	0x000178a0


	//   ....[59]....
        /*d000*/ 	.word	0x000178b0


	//   ....[60]....
        /*d004*/ 	.word	0x000178d0


	//   ....[61]....
        /*d008*/ 	.word	0x000178e0


	//   ....[62]....
        /*d00c*/ 	.word	0x00017940


	//   ....[63]....
        /*d010*/ 	.word	0x00017950


	//   ....[64]....
        /*d014*/ 	.word	0x000179a0


	//   ....[65]....
        /*d018*/ 	.word	0x000179b0


	//   ....[66]....
        /*d01c*/ 	.word	0x000179f0


	//   ....[67]....
        /*d020*/ 	.word	0x00017a00


	//   ....[68]....
        /*d024*/ 	.word	0x00017a40


	//   ....[69]....
        /*d028*/ 	.word	0x00017a50


	//   ....[70]....
        /*d02c*/ 	.word	0x00017a90


	//   ....[71]....
        /*d030*/ 	.word	0x00017aa0


	//   ....[72]....
        /*d034*/ 	.word	0x00017ad0


	//   ....[73]....
        /*d038*/ 	.word	0x00017ae0


	//   ....[74]....
        /*d03c*/ 	.word	0x00017b00


	//   ....[75]....
        /*d040*/ 	.word	0x00017b10


	//   ....[76]....
        /*d044*/ 	.word	0x00017b70


	//   ....[77]....
        /*d048*/ 	.word	0x00017b80


	//   ....[78]....
        /*d04c*/ 	.word	0x00017bd0


	//   ....[79]....
        /*d050*/ 	.word	0x00017be0


	//   ....[80]....
        /*d054*/ 	.word	0x00017c20


	//   ....[81]....
        /*d058*/ 	.word	0x00017c30


	//   ....[82]....
        /*d05c*/ 	.word	0x00017c70


	//   ....[83]....
        /*d060*/ 	.word	0x00017c80


	//   ....[84]....
        /*d064*/ 	.word	0x00017cc0


	//   ....[85]....
        /*d068*/ 	.word	0x00017cd0


	//   ....[86]....
        /*d06c*/ 	.word	0x00017d10


	//   ....[87]....
        /*d070*/ 	.word	0x00017d20


	//   ....[88]....
        /*d074*/ 	.word	0x00017d50


	//   ....[89]....
        /*d078*/ 	.word	0x00017d60


	//   ....[90]....
        /*d07c*/ 	.word	0x00017da0


	//   ....[91]....
        /*d080*/ 	.word	0x00017db0


	//   ....[92]....
        /*d084*/ 	.word	0x00017e00


	//   ....[93]....
        /*d088*/ 	.word	0x00017e10


	//   ....[94]....
        /*d08c*/ 	.word	0x00017e50


	//   ....[95]....
        /*d090*/ 	.word	0x00017e60


	//   ....[96]....
        /*d094*/ 	.word	0x00017ea0


	//   ....[97]....
        /*d098*/ 	.word	0x00017eb0


	//   ....[98]....
        /*d09c*/ 	.word	0x00017ec0


	//   ....[99]....
        /*d0a0*/ 	.word	0x00017ed0


	//   ....[100]....
        /*d0a4*/ 	.word	0x00017f40


	//   ....[101]....
        /*d0a8*/ 	.word	0x00017f50


	//   ....[102]....
        /*d0ac*/ 	.word	0x00017f80


	//   ....[103]....
        /*d0b0*/ 	.word	0x00017f90


	//   ....[104]....
        /*d0b4*/ 	.word	0x00017fd0


	//   ....[105]....
        /*d0b8*/ 	.word	0x00017fe0


	//   ....[106]....
        /*d0bc*/ 	.word	0x00018000


	//   ....[107]....
        /*d0c0*/ 	.word	0x00018010


	//   ....[108]....
        /*d0c4*/ 	.word	0x00018080


	//   ....[109]....
        /*d0c8*/ 	.word	0x00018090


	//   ....[110]....
        /*d0cc*/ 	.word	0x000180d0


	//   ....[111]....
        /*d0d0*/ 	.word	0x000180e0


	//   ....[112]....
        /*d0d4*/ 	.word	0x00018110


	//   ....[113]....
        /*d0d8*/ 	.word	0x00018120


	//   ....[114]....
        /*d0dc*/ 	.word	0x00018140


	//   ....[115]....
        /*d0e0*/ 	.word	0x00018150


	//   ....[116]....
        /*d0e4*/ 	.word	0x000181b0


	//   ....[117]....
        /*d0e8*/ 	.word	0x000181c0


	//   ....[118]....
        /*d0ec*/ 	.word	0x00018210


	//   ....[119]....
        /*d0f0*/ 	.word	0x00018220


	//   ....[120]....
        /*d0f4*/ 	.word	0x00018250


	//   ....[121]....
        /*d0f8*/ 	.word	0x00018260


	//   ....[122]....
        /*d0fc*/ 	.word	0x000182b0


	//   ....[123]....
        /*d100*/ 	.word	0x000182c0


	//   ....[124]....
        /*d104*/ 	.word	0x00018300


	//   ....[125]....
        /*d108*/ 	.word	0x00018310


	//   ....[126]....
        /*d10c*/ 	.word	0x00018350


	//   ....[127]....
        /*d110*/ 	.word	0x00018360


	//   ....[128]....
        /*d114*/ 	.word	0x00018390


	//   ....[129]....
        /*d118*/ 	.word	0x000183a0


	//   ....[130]....
        /*d11c*/ 	.word	0x000183f0


	//   ....[131]....
        /*d120*/ 	.word	0x00018400


	//   ....[132]....
        /*d124*/ 	.word	0x00018420


	//   ....[133]....
        /*d128*/ 	.word	0x00018430


	//   ....[134]....
        /*d12c*/ 	.word	0x00018490


	//   ....[135]....
        /*d130*/ 	.word	0x000184a0


	//   ....[136]....
        /*d134*/ 	.word	0x000184e0


	//   ....[137]....
        /*d138*/ 	.word	0x000184f0


	//   ....[138]....
        /*d13c*/ 	.word	0x00018530


	//   ....[139]....
        /*d140*/ 	.word	0x00018540


	//   ....[140]....
        /*d144*/ 	.word	0x00018580


	//   ....[141]....
        /*d148*/ 	.word	0x00018590


	//   ....[142]....
        /*d14c*/ 	.word	0x000185c0


	//   ....[143]....
        /*d150*/ 	.word	0x000185d0


	//   ....[144]....
        /*d154*/ 	.word	0x00018620


	//   ....[145]....
        /*d158*/ 	.word	0x00018630


	//   ....[146]....
        /*d15c*/ 	.word	0x00018650


	//   ....[147]....
        /*d160*/ 	.word	0x00018660


	//   ....[148]....
        /*d164*/ 	.word	0x000186b0


	//   ....[149]....
        /*d168*/ 	.word	0x000186c0


	//   ....[150]....
        /*d16c*/ 	.word	0x00018730


	//   ....[151]....
        /*d170*/ 	.word	0x00018740


	//   ....[152]....
        /*d174*/ 	.word	0x00018780


	//   ....[153]....
        /*d178*/ 	.word	0x00018790


	//   ....[154]....
        /*d17c*/ 	.word	0x000187d0


	//   ....[155]....
        /*d180*/ 	.word	0x000187e0


	//   ....[156]....
        /*d184*/ 	.word	0x00018810


	//   ....[157]....
        /*d188*/ 	.word	0x00018820


	//   ....[158]....
        /*d18c*/ 	.word	0x00018860


	//   ....[159]....
        /*d190*/ 	.word	0x00018870


	//   ....[160]....
        /*d194*/ 	.word	0x00018890


	//   ....[161]....
        /*d198*/ 	.word	0x000188b0


	//   ....[162]....
        /*d19c*/ 	.word	0x000188f0


	//   ....[163]....
        /*d1a0*/ 	.word	0x00018900


	//   ....[164]....
        /*d1a4*/ 	.word	0x00018940


	//   ....[165]....
        /*d1a8*/ 	.word	0x00018950


	//   ....[166]....
        /*d1ac*/ 	.word	0x00018990


	//   ....[167]....
        /*d1b0*/ 	.word	0x000189a0


	//   ....[168]....
        /*d1b4*/ 	.word	0x000189e0


	//   ....[169]....
        /*d1b8*/ 	.word	0x000189f0


	//   ....[170]....
        /*d1bc*/ 	.word	0x00018a60


	//   ....[171]....
        /*d1c0*/ 	.word	0x00018a80


	//   ....[172]....
        /*d1c4*/ 	.word	0x00018a90


	//   ....[173]....
        /*d1c8*/ 	.word	0x00018ad0


	//   ....[174]....
        /*d1cc*/ 	.word	0x00018af0


	//   ....[175]....
        /*d1d0*/ 	.word	0x00018b00


	//   ....[176]....
        /*d1d4*/ 	.word	0x00018b20


	//   ....[177]....
        /*d1d8*/ 	.word	0x00018b70


	//   ....[178]....
        /*d1dc*/ 	.word	0x00018b80


	//   ....[179]....
        /*d1e0*/ 	.word	0x00018b90


	//   ....[180]....
        /*d1e4*/ 	.word	0x00018bf0


	//   ....[181]....
        /*d1e8*/ 	.word	0x00018c00


	//   ....[182]....
        /*d1ec*/ 	.word	0x00018c10


	//   ....[183]....
        /*d1f0*/ 	.word	0x00018c20


	//   ....[184]....
        /*d1f4*/ 	.word	0x00018ca0


	//   ....[185]....
        /*d1f8*/ 	.word	0x00018cb0


	//   ....[186]....
        /*d1fc*/ 	.word	0x00018ce0


	//   ....[187]....
        /*d200*/ 	.word	0x00018d30


	//   ....[188]....
        /*d204*/ 	.word	0x00018d40


	//   ....[189]....
        /*d208*/ 	.word	0x00018d80


	//   ....[190]....
        /*d20c*/ 	.word	0x00018da0


	//   ....[191]....
        /*d210*/ 	.word	0x00018db0


	//   ....[192]....
        /*d214*/ 	.word	0x00018de0


	//   ....[193]....
        /*d218*/ 	.word	0x00018df0


	//   ....[194]....
        /*d21c*/ 	.word	0x00018e00


	//   ....[195]....
        /*d220*/ 	.word	0x00018e10


	//   ....[196]....
        /*d224*/ 	.word	0x00018e70


	//   ....[197]....
        /*d228*/ 	.word	0x00018e80


	//   ....[198]....
        /*d22c*/ 	.word	0x00018e90


	//   ....[199]....
        /*d230*/ 	.word	0x00018ea0


	//   ....[200]....
        /*d234*/ 	.word	0x00018ed0


	//   ....[201]....
        /*d238*/ 	.word	0x00018ee0


	//   ....[202]....
        /*d23c*/ 	.word	0x00018f70


	//   ....[203]....
        /*d240*/ 	.word	0x00018fd0


	//   ....[204]....
        /*d244*/ 	.word	0x00018fe0


	//   ....[205]....
        /*d248*/ 	.word	0x00019020


	//   ....[206]....
        /*d24c*/ 	.word	0x00019030


	//   ....[207]....
        /*d250*/ 	.word	0x00019090


	//   ....[208]....
        /*d254*/ 	.word	0x000190a0


	//   ....[209]....
        /*d258*/ 	.word	0x00019100


	//   ....[210]....
        /*d25c*/ 	.word	0x00019150


	//   ....[211]....
        /*d260*/ 	.word	0x00019160


	//   ....[212]....
        /*d264*/ 	.word	0x00019170


	//   ....[213]....
        /*d268*/ 	.word	0x00019180


	//   ....[214]....
        /*d26c*/ 	.word	0x00019190


	//   ....[215]....
        /*d270*/ 	.word	0x000191a0


	//   ....[216]....
        /*d274*/ 	.word	0x000191e0


	//   ....[217]....
        /*d278*/ 	.word	0x000191f0


	//   ....[218]....
        /*d27c*/ 	.word	0x00019210


	//   ....[219]....
        /*d280*/ 	.word	0x00019220


	//   ....[220]....
        /*d284*/ 	.word	0x00019280


	//   ....[221]....
        /*d288*/ 	.word	0x00019290


	//   ....[222]....
        /*d28c*/ 	.word	0x000192b0


	//   ....[223]....
        /*d290*/ 	.word	0x000192d0


	//   ....[224]....
        /*d294*/ 	.word	0x000192f0


	//   ....[225]....
        /*d298*/ 	.word	0x00019300


	//   ....[226]....
        /*d29c*/ 	.word	0x00019340


	//   ....[227]....
        /*d2a0*/ 	.word	0x00019350


	//   ....[228]....
        /*d2a4*/ 	.word	0x00019370


	//   ....[229]....
        /*d2a8*/ 	.word	0x00019380


	//   ....[230]....
        /*d2ac*/ 	.word	0x000193c0


	//   ....[231]....
        /*d2b0*/ 	.word	0x000193d0


	//   ....[232]....
        /*d2b4*/ 	.word	0x00019400


	//   ....[233]....
        /*d2b8*/ 	.word	0x00019410


	//   ....[234]....
        /*d2bc*/ 	.word	0x00019490


	//   ....[235]....
        /*d2c0*/ 	.word	0x000194a0


	//   ....[236]....
        /*d2c4*/ 	.word	0x000194c0


	//   ....[237]....
        /*d2c8*/ 	.word	0x000194d0


	//   ....[238]....
        /*d2cc*/ 	.word	0x000194f0


	//   ....[239]....
        /*d2d0*/ 	.word	0x00019500


	//   ....[240]....
        /*d2d4*/ 	.word	0x00019520


	//   ....[241]....
        /*d2d8*/ 	.word	0x00019530


	//   ....[242]....
        /*d2dc*/ 	.word	0x00019550


	//   ....[243]....
        /*d2e0*/ 	.word	0x00019560


	//   ....[244]....
        /*d2e4*/ 	.word	0x00019580


	//   ....[245]....
        /*d2e8*/ 	.word	0x00019590


	//   ....[246]....
        /*d2ec*/ 	.word	0x000195b0


	//   ....[247]....
        /*d2f0*/ 	.word	0x000195c0


	//   ....[248]....
        /*d2f4*/ 	.word	0x000195e0


	//   ....[249]....
        /*d2f8*/ 	.word	0x000195f0


	//   ....[250]....
        /*d2fc*/ 	.word	0x00019610


	//   ....[251]....
        /*d300*/ 	.word	0x00019620


	//   ....[252]....
        /*d304*/ 	.word	0x00019640


	//   ....[253]....
        /*d308*/ 	.word	0x00019650


	//   ....[254]....
        /*d30c*/ 	.word	0x00019670


	//   ....[255]....
        /*d310*/ 	.word	0x00019680


	//   ....[0]....
        /*d314*/ 	.word	0x000196a0


	//   ....[1]....
        /*d318*/ 	.word	0x000196b0


	//   ....[2]....
        /*d31c*/ 	.word	0x000196e0


	//   ....[3]....
        /*d320*/ 	.word	0x000196f0


	//   ....[4]....
        /*d324*/ 	.word	0x0002a370


	//   ....[5]....
        /*d328*/ 	.word	0x0002a380


	//   ....[6]....
        /*d32c*/ 	.word	0x0002a3c0


	//   ....[7]....
        /*d330*/ 	.word	0x0002a3d0


	//   ....[8]....
        /*d334*/ 	.word	0x0002a410


	//   ....[9]....
        /*d338*/ 	.word	0x0002a420


	//   ....[10]....
        /*d33c*/ 	.word	0x0002a470


	//   ....[11]....
        /*d340*/ 	.word	0x0002a480


	//   ....[12]....
        /*d344*/ 	.word	0x0002a4c0


	//   ....[13]....
        /*d348*/ 	.word	0x0002a4d0


	//   ....[14]....
        /*d34c*/ 	.word	0x0002a500


	//   ....[15]....
        /*d350*/ 	.word	0x0002a510


	//   ....[16]....
        /*d354*/ 	.word	0x0002a550


	//   ....[17]....
        /*d358*/ 	.word	0x0002a560


	//   ....[18]....
        /*d35c*/ 	.word	0x0002a5a0


	//   ....[19]....
        /*d360*/ 	.word	0x0002a5b0


	//   ....[20]....
        /*d364*/ 	.word	0x0002a5d0


	//   ....[21]....
        /*d368*/ 	.word	0x0002a5e0


	//   ....[22]....
        /*d36c*/ 	.word	0x0002a650


	//   ....[23]....
        /*d370*/ 	.word	0x0002a660


	//   ....[24]....
        /*d374*/ 	.word	0x0002a6a0


	//   ....[25]....
        /*d378*/ 	.word	0x0002a6b0


	//   ....[26]....
        /*d37c*/ 	.word	0x0002a6f0


	//   ....[27]....
        /*d380*/ 	.word	0x0002a700


	//   ....[28]....
        /*d384*/ 	.word	0x0002a730


	//   ....[29]....
        /*d388*/ 	.word	0x0002a740


	//   ....[30]....
        /*d38c*/ 	.word	0x0002a780


	//   ....[31]....
        /*d390*/ 	.word	0x0002a790


	//   ....[32]....
        /*d394*/ 	.word	0x0002a7e0


	//   ....[33]....
        /*d398*/ 	.word	0x0002a7f0


	//   ....[34]....
        /*d39c*/ 	.word	0x0002a820


	//   ....[35]....
        /*d3a0*/ 	.word	0x0002a830


	//   ....[36]....
        /*d3a4*/ 	.word	0x0002a850


	//   ....[37]....
        /*d3a8*/ 	.word	0x0002a860


	//   ....[38]....
        /*d3ac*/ 	.word	0x0002a8d0


	//   ....[39]....
        /*d3b0*/ 	.word	0x0002a8e0


	//   ....[40]....
        /*d3b4*/ 	.word	0x0002a920


	//   ....[41]....
        /*d3b8*/ 	.word	0x0002a930


	//   ....[42]....
        /*d3bc*/ 	.word	0x0002a970


	//   ....[43]....
        /*d3c0*/ 	.word	0x0002a980


	//   ....[44]....
        /*d3c4*/ 	.word	0x0002a9c0


	//   ....[45]....
        /*d3c8*/ 	.word	0x0002a9d0


	//   ....[46]....
        /*d3cc*/ 	.word	0x0002a9f0


	//   ....[47]....
        /*d3d0*/ 	.word	0x0002aa00


	//   ....[48]....
        /*d3d4*/ 	.word	0x0002aa60


	//   ....[49]....
        /*d3d8*/ 	.word	0x0002aa70


	//   ....[50]....
        /*d3dc*/ 	.word	0x0002aaa0


	//   ....[51]....
        /*d3e0*/ 	.word	0x0002aab0


	//   ....[52]....
        /*d3e4*/ 	.word	0x0002ab00


	//   ....[53]....
        /*d3e8*/ 	.word	0x0002ab10


	//   ....[54]....
        /*d3ec*/ 	.word	0x0002ab50


	//   ....[55]....
        /*d3f0*/ 	.word	0x0002ab60


	//   ....[56]....
        /*d3f4*/ 	.word	0x0002aba0


	//   ....[57]....
        /*d3f8*/ 	.word	0x0002abb0


	//   ....[58]....
        /*d3fc*/ 	.word	0x0002abf0


	//   ....[59]....
        /*d400*/ 	.word	0x0002ac00


	//   ....[60]....
        /*d404*/ 	.word	0x0002ac30


	//   ....[61]....
        /*d408*/ 	.word	0x0002ac40


	//   ....[62]....
        /*d40c*/ 	.word	0x0002ac60


	//   ....[63]....
        /*d410*/ 	.word	0x0002ac70


	//   ....[64]....
        /*d414*/ 	.word	0x0002acd0


	//   ....[65]....
        /*d418*/ 	.word	0x0002ace0


	//   ....[66]....
        /*d41c*/ 	.word	0x0002ad30


	//   ....[67]....
        /*d420*/ 	.word	0x0002ad40


	//   ....[68]....
        /*d424*/ 	.word	0x0002ad80


	//   ....[69]....
        /*d428*/ 	.word	0x0002ad90


	//   ....[70]....
        /*d42c*/ 	.word	0x0002add0


	//   ....[71]....
        /*d430*/ 	.word	0x0002ade0


	//   ....[72]....
        /*d434*/ 	.word	0x0002ae20


	//   ....[73]....
        /*d438*/ 	.word	0x0002ae30


	//   ....[74]....
        /*d43c*/ 	.word	0x0002ae60


	//   ....[75]....
        /*d440*/ 	.word	0x0002ae70


	//   ....[76]....
        /*d444*/ 	.word	0x0002ae90


	//   ....[77]....
        /*d448*/ 	.word	0x0002aea0


	//   ....[78]....
        /*d44c*/ 	.word	0x0002af00


	//   ....[79]....
        /*d450*/ 	.word	0x0002af10


	//   ....[80]....
        /*d454*/ 	.word	0x0002af60


	//   ....[81]....
        /*d458*/ 	.word	0x0002af70


	//   ....[82]....
        /*d45c*/ 	.word	0x0002afb0


	//   ....[83]....
        /*d460*/ 	.word	0x0002afc0


	//   ....[84]....
        /*d464*/ 	.word	0x0002b000


	//   ....[85]....
        /*d468*/ 	.word	0x0002b010


	//   ....[86]....
        /*d46c*/ 	.word	0x0002b050


	//   ....[87]....
        /*d470*/ 	.word	0x0002b060


	//   ....[88]....
        /*d474*/ 	.word	0x0002b0a0


	//   ....[89]....
        /*d478*/ 	.word	0x0002b0b0


	//   ....[90]....
        /*d47c*/ 	.word	0x0002b0e0


	//   ....[91]....
        /*d480*/ 	.word	0x0002b0f0


	//   ....[92]....
        /*d484*/ 	.word	0x0002b130


	//   ....[93]....
        /*d488*/ 	.word	0x0002b140


	//   ....[94]....
        /*d48c*/ 	.word	0x0002b190


	//   ....[95]....
        /*d490*/ 	.word	0x0002b1a0


	//   ....[96]....
        /*d494*/ 	.word	0x0002b1e0


	//   ....[97]....
        /*d498*/ 	.word	0x0002b1f0


	//   ....[98]....
        /*d49c*/ 	.word	0x0002b230


	//   ....[99]....
        /*d4a0*/ 	.word	0x0002b240


	//   ....[100]....
        /*d4a4*/ 	.word	0x0002b250


	//   ....[101]....
        /*d4a8*/ 	.word	0x0002b260


	//   ....[102]....
        /*d4ac*/ 	.word	0x0002b2d0


	//   ....[103]....
        /*d4b0*/ 	.word	0x0002b2e0


	//   ....[104]....
        /*d4b4*/ 	.word	0x0002b310


	//   ....[105]....
        /*d4b8*/ 	.word	0x0002b320


	//   ....[106]....
        /*d4bc*/ 	.word	0x0002b360


	//   ....[107]....
        /*d4c0*/ 	.word	0x0002b370


	//   ....[108]....
        /*d4c4*/ 	.word	0x0002b390


	//   ....[109]....
        /*d4c8*/ 	.word	0x0002b3a0


	//   ....[110]....
        /*d4cc*/ 	.word	0x0002b410


	//   ....[111]....
        /*d4d0*/ 	.word	0x0002b420


	//   ....[112]....
        /*d4d4*/ 	.word	0x0002b460


	//   ....[113]....
        /*d4d8*/ 	.word	0x0002b470


	//   ....[114]....
        /*d4dc*/ 	.word	0x0002b4a0


	//   ....[115]....
        /*d4e0*/ 	.word	0x0002b4b0


	//   ....[116]....
        /*d4e4*/ 	.word	0x0002b4d0


	//   ....[117]....
        /*d4e8*/ 	.word	0x0002b4e0


	//   ....[118]....
        /*d4ec*/ 	.word	0x0002b540


	//   ....[119]....
        /*d4f0*/ 	.word	0x0002b550


	//   ....[120]....
        /*d4f4*/ 	.word	0x0002b5a0


	//   ....[121]....
        /*d4f8*/ 	.word	0x0002b5b0


	//   ....[122]....
        /*d4fc*/ 	.word	0x0002b5e0


	//   ....[123]....
        /*d500*/ 	.word	0x0002b5f0


	//   ....[124]....
        /*d504*/ 	.word	0x0002b640


	//   ....[125]....
        /*d508*/ 	.word	0x0002b650


	//   ....[126]....
        /*d50c*/ 	.word	0x0002b690


	//   ....[127]....
        /*d510*/ 	.word	0x0002b6a0


	//   ....[128]....
        /*d514*/ 	.word	0x0002b6e0


	//   ....[129]....
        /*d518*/ 	.word	0x0002b6f0


	//   ....[130]....
        /*d51c*/ 	.word	0x0002b720


	//   ....[131]....
        /*d520*/ 	.word	0x0002b730


	//   ....[132]....
        /*d524*/ 	.word	0x0002b780


	//   ....[133]....
        /*d528*/ 	.word	0x0002b790


	//   ....[134]....
        /*d52c*/ 	.word	0x0002b7b0


	//   ....[135]....
        /*d530*/ 	.word	0x0002b7c0


	//   ....[136]....
        /*d534*/ 	.word	0x0002b820


	//   ....[137]....
        /*d538*/ 	.word	0x0002b830


	//   ....[138]....
        /*d53c*/ 	.word	0x0002b870


	//   ....[139]....
        /*d540*/ 	.word	0x0002b880


	//   ....[140]....
        /*d544*/ 	.word	0x0002b8c0


	//   ....[141]....
        /*d548*/ 	.word	0x0002b8d0


	//   ....[142]....
        /*d54c*/ 	.word	0x0002b910


	//   ....[143]....
        /*d550*/ 	.word	0x0002b920


	//   ....[144]....
        /*d554*/ 	.word	0x0002b950


	//   ....[145]....
        /*d558*/ 	.word	0x0002b960


	//   ....[146]....
        /*d55c*/ 	.word	0x0002b9b0


	//   ....[147]....
        /*d560*/ 	.word	0x0002b9c0


	//   ....[148]....
        /*d564*/ 	.word	0x0002b9e0


	//   ....[149]....
        /*d568*/ 	.word	0x0002b9f0


	//   ....[150]....
        /*d56c*/ 	.word	0x0002ba40


	//   ....[151]....
        /*d570*/ 	.word	0x0002ba50


	//   ....[152]....
        /*d574*/ 	.word	0x0002bac0


	//   ....[153]....
        /*d578*/ 	.word	0x0002bad0


	//   ....[154]....
        /*d57c*/ 	.word	0x0002bb10


	//   ....[155]....
        /*d580*/ 	.word	0x0002bb20


	//   ....[156]....
        /*d584*/ 	.word	0x0002bb60


	//   ....[157]....
        /*d588*/ 	.word	0x0002bb70


	//   ....[158]....
        /*d58c*/ 	.word	0x0002bba0


	//   ....[159]....
        /*d590*/ 	.word	0x0002bbb0


	//   ....[160]....
        /*d594*/ 	.word	0x0002bbf0


	//   ....[161]....
        /*d598*/ 	.word	0x0002bc00


	//   ....[162]....
        /*d59c*/ 	.word	0x0002bc20


	//   ....[163]....
        /*d5a0*/ 	.word	0x0002bc40


	//   ....[164]....
        /*d5a4*/ 	.word	0x0002bc80


	//   ....[165]....
        /*d5a8*/ 	.word	0x0002bc90


	//   ....[166]....
        /*d5ac*/ 	.word	0x0002bcd0


	//   ....[167]....
        /*d5b0*/ 	.word	0x0002bce0


	//   ....[168]....
        /*d5b4*/ 	.word	0x0002bd20


	//   ....[169]....
        /*d5b8*/ 	.word	0x0002bd30


	//   ....[170]....
        /*d5bc*/ 	.word	0x0002bd70


	//   ....[171]....
        /*d5c0*/ 	.word	0x0002bd80


	//   ....[172]....
        /*d5c4*/ 	.word	0x0002bdf0


	//   ....[173]....
        /*d5c8*/ 	.word	0x0002be10


	//   ....[174]....
        /*d5cc*/ 	.word	0x0002be20


	//   ....[175]....
        /*d5d0*/ 	.word	0x0002be60


	//   ....[176]....
        /*d5d4*/ 	.word	0x0002be80


	//   ....[177]....
        /*d5d8*/ 	.word	0x0002be90


	//   ....[178]....
        /*d5dc*/ 	.word	0x0002beb0


	//   ....[179]....
        /*d5e0*/ 	.word	0x0002bf00


	//   ....[180]....
        /*d5e4*/ 	.word	0x0002bf10


	//   ....[181]....
        /*d5e8*/ 	.word	0x0002bf20


	//   ....[182]....
        /*d5ec*/ 	.word	0x0002bf80


	//   ....[183]....
        /*d5f0*/ 	.word	0x0002bf90


	//   ....[184]....
        /*d5f4*/ 	.word	0x0002bfa0


	//   ....[185]....
        /*d5f8*/ 	.word	0x0002bfb0


	//   ....[186]....
        /*d5fc*/ 	.word	0x0002c030


	//   ....[187]....
        /*d600*/ 	.word	0x0002c040


	//   ....[188]....
        /*d604*/ 	.word	0x0002c070


	//   ....[189]....
        /*d608*/ 	.word	0x0002c0c0


	//   ....[190]....
        /*d60c*/ 	.word	0x0002c0d0


	//   ....[191]....
        /*d610*/ 	.word	0x0002c110


	//   ....[192]....
        /*d614*/ 	.word	0x0002c130


	//   ....[193]....
        /*d618*/ 	.word	0x0002c140


	//   ....[194]....
        /*d61c*/ 	.word	0x0002c170


	//   ....[195]....
        /*d620*/ 	.word	0x0002c180


	//   ....[196]....
        /*d624*/ 	.word	0x0002c190


	//   ....[197]....
        /*d628*/ 	.word	0x0002c1a0


	//   ....[198]....
        /*d62c*/ 	.word	0x0002c200


	//   ....[199]....
        /*d630*/ 	.word	0x0002c210


	//   ....[200]....
        /*d634*/ 	.word	0x0002c220


	//   ....[201]....
        /*d638*/ 	.word	0x0002c230


	//   ....[202]....
        /*d63c*/ 	.word	0x0002c260


	//   ....[203]....
        /*d640*/ 	.word	0x0002c270


	//   ....[204]....
        /*d644*/ 	.word	0x0002c300


	//   ....[205]....
        /*d648*/ 	.word	0x0002c360


	//   ....[206]....
        /*d64c*/ 	.word	0x0002c370


	//   ....[207]....
        /*d650*/ 	.word	0x0002c3b0


	//   ....[208]....
        /*d654*/ 	.word	0x0002c3c0


	//   ....[209]....
        /*d658*/ 	.word	0x0002c420


	//   ....[210]....
        /*d65c*/ 	.word	0x0002c430


	//   ....[211]....
        /*d660*/ 	.word	0x0002c490


	//   ....[212]....
        /*d664*/ 	.word	0x0002c4e0


	//   ....[213]....
        /*d668*/ 	.word	0x0002c4f0


	//   ....[214]....
        /*d66c*/ 	.word	0x0002c500


	//   ....[215]....
        /*d670*/ 	.word	0x0002c510


	//   ....[216]....
        /*d674*/ 	.word	0x0002c520


	//   ....[217]....
        /*d678*/ 	.word	0x0002c530


	//   ....[218]....
        /*d67c*/ 	.word	0x0002c570


	//   ....[219]....
        /*d680*/ 	.word	0x0002c580


	//   ....[220]....
        /*d684*/ 	.word	0x0002c5a0


	//   ....[221]....
        /*d688*/ 	.word	0x0002c5b0


	//   ....[222]....
        /*d68c*/ 	.word	0x0002c610


	//   ....[223]....
        /*d690*/ 	.word	0x0002c620


	//   ....[224]....
        /*d694*/ 	.word	0x0002c640


	//   ....[225]....
        /*d698*/ 	.word	0x0002c660


	//   ....[226]....
        /*d69c*/ 	.word	0x0002c680


	//   ....[227]....
        /*d6a0*/ 	.word	0x0002c690


	//   ....[228]....
        /*d6a4*/ 	.word	0x0002c6d0


	//   ....[229]....
        /*d6a8*/ 	.word	0x0002c6e0


	//   ....[230]....
        /*d6ac*/ 	.word	0x0002c700


	//   ....[231]....
        /*d6b0*/ 	.word	0x0002c710


	//   ....[232]....
        /*d6b4*/ 	.word	0x0002c750


	//   ....[233]....
        /*d6b8*/ 	.word	0x0002c760


	//   ....[234]....
        /*d6bc*/ 	.word	0x0002c790


	//   ....[235]....
        /*d6c0*/ 	.word	0x0002c7a0


	//   ....[236]....
        /*d6c4*/ 	.word	0x0002c820


	//   ....[237]....
        /*d6c8*/ 	.word	0x0002c830


	//   ....[238]....
        /*d6cc*/ 	.word	0x0002c850


	//   ....[239]....
        /*d6d0*/ 	.word	0x0002c860


	//   ....[240]....
        /*d6d4*/ 	.word	0x0002c880


	//   ....[241]....
        /*d6d8*/ 	.word	0x0002c890


	//   ....[242]....
        /*d6dc*/ 	.word	0x0002c8b0


	//   ....[243]....
        /*d6e0*/ 	.word	0x0002c8c0


	//   ....[244]....
        /*d6e4*/ 	.word	0x0002c8e0


	//   ....[245]....
        /*d6e8*/ 	.word	0x0002c8f0


	//   ....[246]....
        /*d6ec*/ 	.word	0x0002c910


	//   ....[247]....
        /*d6f0*/ 	.word	0x0002c920


	//   ....[248]....
        /*d6f4*/ 	.word	0x0002c940


	//   ....[249]....
        /*d6f8*/ 	.word	0x0002c950


	//   ....[250]....
        /*d6fc*/ 	.word	0x0002c970


	//   ....[251]....
        /*d700*/ 	.word	0x0002c980


	//   ....[252]....
        /*d704*/ 	.word	0x0002c9a0


	//   ....[253]....
        /*d708*/ 	.word	0x0002c9b0


	//   ....[254]....
        /*d70c*/ 	.word	0x0002c9d0


	//   ....[255]....
        /*d710*/ 	.word	0x0002c9e0


	//   ....[0]....
        /*d714*/ 	.word	0x0002ca00


	//   ....[1]....
        /*d718*/ 	.word	0x0002ca10


	//   ....[2]....
        /*d71c*/ 	.word	0x0002ca30


	//   ....[3]....
        /*d720*/ 	.word	0x0002ca40


	//   ....[4]....
        /*d724*/ 	.word	0x0002ca70


	//   ....[5]....
        /*d728*/ 	.word	0x0002ca80


	//   ....[6]....
        /*d72c*/ 	.word	0x0003d700


	//   ....[7]....
        /*d730*/ 	.word	0x0003d710


	//   ....[8]....
        /*d734*/ 	.word	0x0003d750


	//   ....[9]....
        /*d738*/ 	.word	0x0003d760


	//   ....[10]....
        /*d73c*/ 	.word	0x0003d7a0


	//   ....[11]....
        /*d740*/ 	.word	0x0003d7b0


	//   ....[12]....
        /*d744*/ 	.word	0x0003d800


	//   ....[13]....
        /*d748*/ 	.word	0x0003d810


	//   ....[14]....
        /*d74c*/ 	.word	0x0003d850


	//   ....[15]....
        /*d750*/ 	.word	0x0003d860


	//   ....[16]....
        /*d754*/ 	.word	0x0003d890


	//   ....[17]....
        /*d758*/ 	.word	0x0003d8a0


	//   ....[18]....
        /*d75c*/ 	.word	0x0003d8e0


	//   ....[19]....
        /*d760*/ 	.word	0x0003d8f0


	//   ....[20]....
        /*d764*/ 	.word	0x0003d930


	//   ....[21]....
        /*d768*/ 	.word	0x0003d940


	//   ....[22]....
        /*d76c*/ 	.word	0x0003d960


	//   ....[23]....
        /*d770*/ 	.word	0x0003d970


	//   ....[24]....
        /*d774*/ 	.word	0x0003d9e0


	//   ....[25]....
        /*d778*/ 	.word	0x0003d9f0


	//   ....[26]....
        /*d77c*/ 	.word	0x0003da30


	//   ....[27]....
        /*d780*/ 	.word	0x0003da40


	//   ....[28]....
        /*d784*/ 	.word	0x0003da80


	//   ....[29]....
        /*d788*/ 	.word	0x0003da90


	//   ....[30]....
        /*d78c*/ 	.word	0x0003dac0


	//   ....[31]....
        /*d790*/ 	.word	0x0003dad0


	//   ....[32]....
        /*d794*/ 	.word	0x0003db10


	//   ....[33]....
        /*d798*/ 	.word	0x0003db20


	//   ....[34]....
        /*d79c*/ 	.word	0x0003db70


	//   ....[35]....
        /*d7a0*/ 	.word	0x0003db80


	//   ....[36]....
        /*d7a4*/ 	.word	0x0003dbb0


	//   ....[37]....
        /*d7a8*/ 	.word	0x0003dbc0


	//   ....[38]....
        /*d7ac*/ 	.word	0x0003dbe0


	//   ....[39]....
        /*d7b0*/ 	.word	0x0003dbf0


	//   ....[40]....
        /*d7b4*/ 	.word	0x0003dc60


	//   ....[41]....
        /*d7b8*/ 	.word	0x0003dc70


	//   ....[42]....
        /*d7bc*/ 	.word	0x0003dcb0


	//   ....[43]....
        /*d7c0*/ 	.word	0x0003dcc0


	//   ....[44]....
        /*d7c4*/ 	.word	0x0003dd00


	//   ....[45]....
        /*d7c8*/ 	.word	0x0003dd10


	//   ....[46]....
        /*d7cc*/ 	.word	0x0003dd50


	//   ....[47]....
        /*d7d0*/ 	.word	0x0003dd60


	//   ....[48]....
        /*d7d4*/ 	.word	0x0003dd80


	//   ....[49]....
        /*d7d8*/ 	.word	0x0003dd90


	//   ....[50]....
        /*d7dc*/ 	.word	0x0003ddf0


	//   ....[51]....
        /*d7e0*/ 	.word	0x0003de00


	//   ....[52]....
        /*d7e4*/ 	.word	0x0003de30


	//   ....[53]....
        /*d7e8*/ 	.word	0x0003de40


	//   ....[54]....
        /*d7ec*/ 	.word	0x0003de90


	//   ....[55]....
        /*d7f0*/ 	.word	0x0003dea0


	//   ....[56]....
        /*d7f4*/ 	.word	0x0003dee0


	//   ....[57]....
        /*d7f8*/ 	.word	0x0003def0


	//   ....[58]....
        /*d7fc*/ 	.word	0x0003df30


	//   ....[59]....
        /*d800*/ 	.word	0x0003df40


	//   ....[60]....
        /*d804*/ 	.word	0x0003df80


	//   ....[61]....
        /*d808*/ 	.word	0x0003df90


	//   ....[62]....
        /*d80c*/ 	.word	0x0003dfc0


	//   ....[63]....
        /*d810*/ 	.word	0x0003dfd0


	//   ....[64]....
        /*d814*/ 	.word	0x0003dff0


	//   ....[65]....
        /*d818*/ 	.word	0x0003e000


	//   ....[66]....
        /*d81c*/ 	.word	0x0003e060


	//   ....[67]....
        /*d820*/ 	.word	0x0003e070


	//   ....[68]....
        /*d824*/ 	.word	0x0003e0c0


	//   ....[69]....
        /*d828*/ 	.word	0x0003e0d0


	//   ....[70]....
        /*d82c*/ 	.word	0x0003e110


	//   ....[71]....
        /*d830*/ 	.word	0x0003e120


	//   ....[72]....
        /*d834*/ 	.word	0x0003e160


	//   ....[73]....
        /*d838*/ 	.word	0x0003e170


	//   ....[74]....
        /*d83c*/ 	.word	0x0003e1b0


	//   ....[75]....
        /*d840*/ 	.word	0x0003e1c0


	//   ....[76]....
        /*d844*/ 	.word	0x0003e1f0


	//   ....[77]....
        /*d848*/ 	.word	0x0003e200


	//   ....[78]....
        /*d84c*/ 	.word	0x0003e220


	//   ....[79]....
        /*d850*/ 	.word	0x0003e230


	//   ....[80]....
        /*d854*/ 	.word	0x0003e290


	//   ....[81]....
        /*d858*/ 	.word	0x0003e2a0


	//   ....[82]....
        /*d85c*/ 	.word	0x0003e2f0


	//   ....[83]....
        /*d860*/ 	.word	0x0003e300


	//   ....[84]....
        /*d864*/ 	.word	0x0003e340


	//   ....[85]....
        /*d868*/ 	.word	0x0003e350


	//   ....[86]....
        /*d86c*/ 	.word	0x0003e390


	//   ....[87]....
        /*d870*/ 	.word	0x0003e3a0


	//   ....[88]....
        /*d874*/ 	.word	0x0003e3e0


	//   ....[89]....
        /*d878*/ 	.word	0x0003e3f0


	//   ....[90]....
        /*d87c*/ 	.word	0x0003e430


	//   ....[91]....
        /*d880*/ 	.word	0x0003e440


	//   ....[92]....
        /*d884*/ 	.word	0x0003e470


	//   ....[93]....
        /*d888*/ 	.word	0x0003e480


	//   ....[94]....
        /*d88c*/ 	.word	0x0003e4c0


	//   ....[95]....
        /*d890*/ 	.word	0x0003e4d0


	//   ....[96]....
        /*d894*/ 	.word	0x0003e520


	//   ....[97]....
        /*d898*/ 	.word	0x0003e530


	//   ....[98]....
        /*d89c*/ 	.word	0x0003e570


	//   ....[99]....
        /*d8a0*/ 	.word	0x0003e580


	//   ....[100]....
        /*d8a4*/ 	.word	0x0003e5c0


	//   ....[101]....
        /*d8a8*/ 	.word	0x0003e5d0


	//   ....[102]....
        /*d8ac*/ 	.word	0x0003e5e0


	//   ....[103]....
        /*d8b0*/ 	.word	0x0003e5f0


	//   ....[104]....
        /*d8b4*/ 	.word	0x0003e660


	//   ....[105]....
        /*d8b8*/ 	.word	0x0003e670


	//   ....[106]....
        /*d8bc*/ 	.word	0x0003e6a0


	//   ....[107]....
        /*d8c0*/ 	.word	0x0003e6b0


	//   ....[108]....
        /*d8c4*/ 	.word	0x0003e6f0


	//   ....[109]....
        /*d8c8*/ 	.word	0x0003e700


	//   ....[110]....
        /*d8cc*/ 	.word	0x0003e720


	//   ....[111]....
        /*d8d0*/ 	.word	0x0003e730


	//   ....[112]....
        /*d8d4*/ 	.word	0x0003e7a0


	//   ....[113]....
        /*d8d8*/ 	.word	0x0003e7b0


	//   ....[114]....
        /*d8dc*/ 	.word	0x0003e7f0


	//   ....[115]....
        /*d8e0*/ 	.word	0x0003e800


	//   ....[116]....
        /*d8e4*/ 	.word	0x0003e830


	//   ....[117]....
        /*d8e8*/ 	.word	0x0003e840


	//   ....[118]....
        /*d8ec*/ 	.word	0x0003e860


	//   ....[119]....
        /*d8f0*/ 	.word	0x0003e870


	//   ....[120]....
        /*d8f4*/ 	.word	0x0003e8d0


	//   ....[121]....
        /*d8f8*/ 	.word	0x0003e8e0


	//   ....[122]....
        /*d8fc*/ 	.word	0x0003e930


	//   ....[123]....
        /*d900*/ 	.word	0x0003e940


	//   ....[124]....
        /*d904*/ 	.word	0x0003e970


	//   ....[125]....
        /*d908*/ 	.word	0x0003e980


	//   ....[126]....
        /*d90c*/ 	.word	0x0003e9d0


	//   ....[127]....
        /*d910*/ 	.word	0x0003e9e0


	//   ....[128]....
        /*d914*/ 	.word	0x0003ea20


	//   ....[129]....
        /*d918*/ 	.word	0x0003ea30


	//   ....[130]....
        /*d91c*/ 	.word	0x0003ea70


	//   ....[131]....
        /*d920*/ 	.word	0x0003ea80


	//   ....[132]....
        /*d924*/ 	.word	0x0003eab0


	//   ....[133]....
        /*d928*/ 	.word	0x0003eac0


	//   ....[134]....
        /*d92c*/ 	.word	0x0003eb10


	//   ....[135]....
        /*d930*/ 	.word	0x0003eb20


	//   ....[136]....
        /*d934*/ 	.word	0x0003eb40


	//   ....[137]....
        /*d938*/ 	.word	0x0003eb50


	//   ....[138]....
        /*d93c*/ 	.word	0x0003ebb0


	//   ....[139]....
        /*d940*/ 	.word	0x0003ebc0


	//   ....[140]....
        /*d944*/ 	.word	0x0003ec00


	//   ....[141]....
        /*d948*/ 	.word	0x0003ec10


	//   ....[142]....
        /*d94c*/ 	.word	0x0003ec50


	//   ....[143]....
        /*d950*/ 	.word	0x0003ec60


	//   ....[144]....
        /*d954*/ 	.word	0x0003eca0


	//   ....[145]....
        /*d958*/ 	.word	0x0003ecb0


	//   ....[146]....
        /*d95c*/ 	.word	0x0003ece0


	//   ....[147]....
        /*d960*/ 	.word	0x0003ecf0


	//   ....[148]....
        /*d964*/ 	.word	0x0003ed40


	//   ....[149]....
        /*d968*/ 	.word	0x0003ed50


	//   ....[150]....
        /*d96c*/ 	.word	0x0003ed70


	//   ....[151]....
        /*d970*/ 	.word	0x0003ed80


	//   ....[152]....
        /*d974*/ 	.word	0x0003edd0


	//   ....[153]....
        /*d978*/ 	.word	0x0003ede0


	//   ....[154]....
        /*d97c*/ 	.word	0x0003ee50


	//   ....[155]....
        /*d980*/ 	.word	0x0003ee60


	//   ....[156]....
        /*d984*/ 	.word	0x0003eea0


	//   ....[157]....
        /*d988*/ 	.word	0x0003eeb0


	//   ....[158]....
        /*d98c*/ 	.word	0x0003eef0


	//   ....[159]....
        /*d990*/ 	.word	0x0003ef00


	//   ....[160]....
        /*d994*/ 	.word	0x0003ef30


	//   ....[161]....
        /*d998*/ 	.word	0x0003ef40


	//   ....[162]....
        /*d99c*/ 	.word	0x0003ef80


	//   ....[163]....
        /*d9a0*/ 	.word	0x0003ef90


	//   ....[164]....
        /*d9a4*/ 	.word	0x0003efb0


	//   ....[165]....
        /*d9a8*/ 	.word	0x0003efd0


	//   ....[166]....
        /*d9ac*/ 	.word	0x0003f010


	//   ....[167]....
        /*d9b0*/ 	.word	0x0003f020


	//   ....[168]....
        /*d9b4*/ 	.word	0x0003f060


	//   ....[169]....
        /*d9b8*/ 	.word	0x0003f070


	//   ....[170]....
        /*d9bc*/ 	.word	0x0003f0b0


	//   ....[171]....
        /*d9c0*/ 	.word	0x0003f0c0


	//   ....[172]....
        /*d9c4*/ 	.word	0x0003f100


	//   ....[173]....
        /*d9c8*/ 	.word	0x0003f110


	//   ....[174]....
        /*d9cc*/ 	.word	0x0003f180


	//   ....[175]....
        /*d9d0*/ 	.word	0x0003f1a0


	//   ....[176]....
        /*d9d4*/ 	.word	0x0003f1b0


	//   ....[177]....
        /*d9d8*/ 	.word	0x0003f1f0


	//   ....[178]....
        /*d9dc*/ 	.word	0x0003f210


	//   ....[179]....
        /*d9e0*/ 	.word	0x0003f220


	//   ....[180]....
        /*d9e4*/ 	.word	0x0003f240


	//   ....[181]....
        /*d9e8*/ 	.word	0x0003f290


	//   ....[182]....
        /*d9ec*/ 	.word	0x0003f2a0


	//   ....[183]....
        /*d9f0*/ 	.word	0x0003f2b0


	//   ....[184]....
        /*d9f4*/ 	.word	0x0003f310


	//   ....[185]....
        /*d9f8*/ 	.word	0x0003f320


	//   ....[186]....
        /*d9fc*/ 	.word	0x0003f330


	//   ....[187]....
        /*da00*/ 	.word	0x0003f340


	//   ....[188]....
        /*da04*/ 	.word	0x0003f3c0


	//   ....[189]....
        /*da08*/ 	.word	0x0003f3d0


	//   ....[190]....
        /*da0c*/ 	.word	0x0003f400


	//   ....[191]....
        /*da10*/ 	.word	0x0003f450


	//   ....[192]....
        /*da14*/ 	.word	0x0003f460


	//   ....[193]....
        /*da18*/ 	.word	0x0003f4a0


	//   ....[194]....
        /*da1c*/ 	.word	0x0003f4c0


	//   ....[195]....
        /*da20*/ 	.word	0x0003f4d0


	//   ....[196]....
        /*da24*/ 	.word	0x0003f500


	//   ....[197]....
        /*da28*/ 	.word	0x0003f510


	//   ....[198]....
        /*da2c*/ 	.word	0x0003f520


	//   ....[199]....
        /*da30*/ 	.word	0x0003f530


	//   ....[200]....
        /*da34*/ 	.word	0x0003f590


	//   ....[201]....
        /*da38*/ 	.word	0x0003f5a0


	//   ....[202]....
        /*da3c*/ 	.word	0x0003f5b0


	//   ....[203]....
        /*da40*/ 	.word	0x0003f5c0


	//   ....[204]....
        /*da44*/ 	.word	0x0003f5f0


	//   ....[205]....
        /*da48*/ 	.word	0x0003f600


	//   ....[206]....
        /*da4c*/ 	.word	0x0003f690


	//   ....[207]....
        /*da50*/ 	.word	0x0003f6f0


	//   ....[208]....
        /*da54*/ 	.word	0x0003f700


	//   ....[209]....
        /*da58*/ 	.word	0x0003f740


	//   ....[210]....
        /*da5c*/ 	.word	0x0003f750


	//   ....[211]....
        /*da60*/ 	.word	0x0003f7b0


	//   ....[212]....
        /*da64*/ 	.word	0x0003f7c0


	//   ....[213]....
        /*da68*/ 	.word	0x0003f820


	//   ....[214]....
        /*da6c*/ 	.word	0x0003f870


	//   ....[215]....
        /*da70*/ 	.word	0x0003f880


	//   ....[216]....
        /*da74*/ 	.word	0x0003f890


	//   ....[217]....
        /*da78*/ 	.word	0x0003f8a0


	//   ....[218]....
        /*da7c*/ 	.word	0x0003f8b0


	//   ....[219]....
        /*da80*/ 	.word	0x0003f8c0


	//   ....[220]....
        /*da84*/ 	.word	0x0003f900


	//   ....[221]....
        /*da88*/ 	.word	0x0003f910


	//   ....[222]....
        /*da8c*/ 	.word	0x0003f930


	//   ....[223]....
        /*da90*/ 	.word	0x0003f940


	//   ....[224]....
        /*da94*/ 	.word	0x0003f9a0


	//   ....[225]....
        /*da98*/ 	.word	0x0003f9b0


	//   ....[226]....
        /*da9c*/ 	.word	0x0003f9d0


	//   ....[227]....
        /*daa0*/ 	.word	0x0003f9f0


	//   ....[228]....
        /*daa4*/ 	.word	0x0003fa10


	//   ....[229]....
        /*daa8*/ 	.word	0x0003fa20


	//   ....[230]....
        /*daac*/ 	.word	0x0003fa60


	//   ....[231]....
        /*dab0*/ 	.word	0x0003fa70


	//   ....[232]....
        /*dab4*/ 	.word	0x0003fa90


	//   ....[233]....
        /*dab8*/ 	.word	0x0003faa0


	//   ....[234]....
        /*dabc*/ 	.word	0x0003fae0


	//   ....[235]....
        /*dac0*/ 	.word	0x0003faf0


	//   ....[236]....
        /*dac4*/ 	.word	0x0003fb20


	//   ....[237]....
        /*dac8*/ 	.word	0x0003fb30


	//   ....[238]....
        /*dacc*/ 	.word	0x0003fbb0


	//   ....[239]....
        /*dad0*/ 	.word	0x0003fbc0


	//   ....[240]....
        /*dad4*/ 	.word	0x0003fbe0


	//   ....[241]....
        /*dad8*/ 	.word	0x0003fbf0


	//   ....[242]....
        /*dadc*/ 	.word	0x0003fc10


	//   ....[243]....
        /*dae0*/ 	.word	0x0003fc20


	//   ....[244]....
        /*dae4*/ 	.word	0x0003fc40


	//   ....[245]....
        /*dae8*/ 	.word	0x0003fc50


	//   ....[246]....
        /*daec*/ 	.word	0x0003fc70


	//   ....[247]....
        /*daf0*/ 	.word	0x0003fc80


	//   ....[248]....
        /*daf4*/ 	.word	0x0003fca0


	//   ....[249]....
        /*daf8*/ 	.word	0x0003fcb0


	//   ....[250]....
        /*dafc*/ 	.word	0x0003fcd0


	//   ....[251]....
        /*db00*/ 	.word	0x0003fce0


	//   ....[252]....
        /*db04*/ 	.word	0x0003fd00


	//   ....[253]....
        /*db08*/ 	.word	0x0003fd10


	//   ....[254]....
        /*db0c*/ 	.word	0x0003fd30


	//   ....[255]....
        /*db10*/ 	.word	0x0003fd40


	//   ....[0]....
        /*db14*/ 	.word	0x0003fd60


	//   ....[1]....
        /*db18*/ 	.word	0x0003fd70


	//   ....[2]....
        /*db1c*/ 	.word	0x0003fd90


	//   ....[3]....
        /*db20*/ 	.word	0x0003fda0


	//   ....[4]....
        /*db24*/ 	.word	0x0003fdc0


	//   ....[5]....
        /*db28*/ 	.word	0x0003fdd0


	//   ....[6]....
        /*db2c*/ 	.word	0x0003fe00


	//   ....[7]....
        /*db30*/ 	.word	0x0003fe10


	//   ....[8]....
        /*db34*/ 	.word	0x00050a90


	//   ....[9]....
        /*db38*/ 	.word	0x00050aa0


	//   ....[10]....
        /*db3c*/ 	.word	0x00050ae0


	//   ....[11]....
        /*db40*/ 	.word	0x00050af0


	//   ....[12]....
        /*db44*/ 	.word	0x00050b30


	//   ....[13]....
        /*db48*/ 	.word	0x00050b40


	//   ....[14]....
        /*db4c*/ 	.word	0x00050b90


	//   ....[15]....
        /*db50*/ 	.word	0x00050ba0


	//   ....[16]....
        /*db54*/ 	.word	0x00050be0


	//   ....[17]....
        /*db58*/ 	.word	0x00050bf0


	//   ....[18]....
        /*db5c*/ 	.word	0x00050c20


	//   ....[19]....
        /*db60*/ 	.word	0x00050c30


	//   ....[20]....
        /*db64*/ 	.word	0x00050c70


	//   ....[21]....
        /*db68*/ 	.word	0x00050c80


	//   ....[22]....
        /*db6c*/ 	.word	0x00050cc0


	//   ....[23]....
        /*db70*/ 	.word	0x00050cd0


	//   ....[24]....
        /*db74*/ 	.word	0x00050cf0


	//   ....[25]....
        /*db78*/ 	.word	0x00050d00


	//   ....[26]....
        /*db7c*/ 	.word	0x00050d70


	//   ....[27]....
        /*db80*/ 	.word	0x00050d80


	//   ....[28]....
        /*db84*/ 	.word	0x00050dc0


	//   ....[29]....
        /*db88*/ 	.word	0x00050dd0


	//   ....[30]....
        /*db8c*/ 	.word	0x00050e10


	//   ....[31]....
        /*db90*/ 	.word	0x00050e20


	//   ....[32]....
        /*db94*/ 	.word	0x00050e50


	//   ....[33]....
        /*db98*/ 	.word	0x00050e60


	//   ....[34]....
        /*db9c*/ 	.word	0x00050ea0


	//   ....[35]....
        /*dba0*/ 	.word	0x00050eb0


	//   ....[36]....
        /*dba4*/ 	.word	0x00050f00


	//   ....[37]....
        /*dba8*/ 	.word	0x00050f10


	//   ....[38]....
        /*dbac*/ 	.word	0x00050f40


	//   ....[39]....
        /*dbb0*/ 	.word	0x00050f50


	//   ....[40]....
        /*dbb4*/ 	.word	0x00050f70


	//   ....[41]....
        /*dbb8*/ 	.word	0x00050f80


	//   ....[42]....
        /*dbbc*/ 	.word	0x00050ff0


	//   ....[43]....
        /*dbc0*/ 	.word	0x00051000


	//   ....[44]....
        /*dbc4*/ 	.word	0x00051040


	//   ....[45]....
        /*dbc8*/ 	.word	0x00051050


	//   ....[46]....
        /*dbcc*/ 	.word	0x00051090


	//   ....[47]....
        /*dbd0*/ 	.word	0x000510a0


	//   ....[48]....
        /*dbd4*/ 	.word	0x000510e0


	//   ....[49]....
        /*dbd8*/ 	.word	0x000510f0


	//   ....[50]....
        /*dbdc*/ 	.word	0x00051110


	//   ....[51]....
        /*dbe0*/ 	.word	0x00051120


	//   ....[52]....
        /*dbe4*/ 	.word	0x00051180


	//   ....[53]....
        /*dbe8*/ 	.word	0x00051190


	//   ....[54]....
        /*dbec*/ 	.word	0x000511c0


	//   ....[55]....
        /*dbf0*/ 	.word	0x000511d0


	//   ....[56]....
        /*dbf4*/ 	.word	0x00051220


	//   ....[57]....
        /*dbf8*/ 	.word	0x00051230


	//   ....[58]....
        /*dbfc*/ 	.word	0x00051270


	//   ....[59]....
        /*dc00*/ 	.word	0x00051280


	//   ....[60]....
        /*dc04*/ 	.word	0x000512c0


	//   ....[61]....
        /*dc08*/ 	.word	0x000512d0


	//   ....[62]....
        /*dc0c*/ 	.word	0x00051310


	//   ....[63]....
        /*dc10*/ 	.word	0x00051320


	//   ....[64]....
        /*dc14*/ 	.word	0x00051350


	//   ....[65]....
        /*dc18*/ 	.word	0x00051360


	//   ....[66]....
        /*dc1c*/ 	.word	0x00051380


	//   ....[67]....
        /*dc20*/ 	.word	0x00051390


	//   ....[68]....
        /*dc24*/ 	.word	0x000513f0


	//   ....[69]....
        /*dc28*/ 	.word	0x00051400


	//   ....[70]....
        /*dc2c*/ 	.word	0x00051450


	//   ....[71]....
        /*dc30*/ 	.word	0x00051460


	//   ....[72]....
        /*dc34*/ 	.word	0x000514a0


	//   ....[73]....
        /*dc38*/ 	.word	0x000514b0


	//   ....[74]....
        /*dc3c*/ 	.word	0x000514f0


	//   ....[75]....
        /*dc40*/ 	.word	0x00051500


	//   ....[76]....
        /*dc44*/ 	.word	0x00051540


	//   ....[77]....
        /*dc48*/ 	.word	0x00051550


	//   ....[78]....
        /*dc4c*/ 	.word	0x00051580


	//   ....[79]....
        /*dc50*/ 	.word	0x00051590


	//   ....[80]....
        /*dc54*/ 	.word	0x000515b0


	//   ....[81]....
        /*dc58*/ 	.word	0x000515c0


	//   ....[82]....
        /*dc5c*/ 	.word	0x00051620


	//   ....[83]....
        /*dc60*/ 	.word	0x00051630


	//   ....[84]....
        /*dc64*/ 	.word	0x00051680


	//   ....[85]....
        /*dc68*/ 	.word	0x00051690


	//   ....[86]....
        /*dc6c*/ 	.word	0x000516d0


	//   ....[87]....
        /*dc70*/ 	.word	0x000516e0


	//   ....[88]....
        /*dc74*/ 	.word	0x00051720


	//   ....[89]....
        /*dc78*/ 	.word	0x00051730


	//   ....[90]....
        /*dc7c*/ 	.word	0x00051770


	//   ....[91]....
        /*dc80*/ 	.word	0x00051780


	//   ....[92]....
        /*dc84*/ 	.word	0x000517c0


	//   ....[93]....
        /*dc88*/ 	.word	0x000517d0


	//   ....[94]....
        /*dc8c*/ 	.word	0x00051800


	//   ....[95]....
        /*dc90*/ 	.word	0x00051810


	//   ....[96]....
        /*dc94*/ 	.word	0x00051850


	//   ....[97]....
        /*dc98*/ 	.word	0x00051860


	//   ....[98]....
        /*dc9c*/ 	.word	0x000518b0


	//   ....[99]....
        /*dca0*/ 	.word	0x000518c0


	//   ....[100]....
        /*dca4*/ 	.word	0x00051900


	//   ....[101]....
        /*dca8*/ 	.word	0x00051910


	//   ....[102]....
        /*dcac*/ 	.word	0x00051950


	//   ....[103]....
        /*dcb0*/ 	.word	0x00051960


	//   ....[104]....
        /*dcb4*/ 	.word	0x00051970


	//   ....[105]....
        /*dcb8*/ 	.word	0x00051980


	//   ....[106]....
        /*dcbc*/ 	.word	0x000519f0


	//   ....[107]....
        /*dcc0*/ 	.word	0x00051a00


	//   ....[108]....
        /*dcc4*/ 	.word	0x00051a30


	//   ....[109]....
        /*dcc8*/ 	.word	0x00051a40


	//   ....[110]....
        /*dccc*/ 	.word	0x00051a80


	//   ....[111]....
        /*dcd0*/ 	.word	0x00051a90


	//   ....[112]....
        /*dcd4*/ 	.word	0x00051ab0


	//   ....[113]....
        /*dcd8*/ 	.word	0x00051ac0


	//   ....[114]....
        /*dcdc*/ 	.word	0x00051b30


	//   ....[115]....
        /*dce0*/ 	.word	0x00051b40


	//   ....[116]....
        /*dce4*/ 	.word	0x00051b80


	//   ....[117]....
        /*dce8*/ 	.word	0x00051b90


	//   ....[118]....
        /*dcec*/ 	.word	0x00051bc0


	//   ....[119]....
        /*dcf0*/ 	.word	0x00051bd0


	//   ....[120]....
        /*dcf4*/ 	.word	0x00051bf0


	//   ....[121]....
        /*dcf8*/ 	.word	0x00051c00


	//   ....[122]....
        /*dcfc*/ 	.word	0x00051c60


	//   ....[123]....
        /*dd00*/ 	.word	0x00051c70


	//   ....[124]....
        /*dd04*/ 	.word	0x00051cc0


	//   ....[125]....
        /*dd08*/ 	.word	0x00051cd0


	//   ....[126]....
        /*dd0c*/ 	.word	0x00051d00


	//   ....[127]....
        /*dd10*/ 	.word	0x00051d10


	//   ....[128]....
        /*dd14*/ 	.word	0x00051d60


	//   ....[129]....
        /*dd18*/ 	.word	0x00051d70


	//   ....[130]....
        /*dd1c*/ 	.word	0x00051db0


	//   ....[131]....
        /*dd20*/ 	.word	0x00051dc0


	//   ....[132]....
        /*dd24*/ 	.word	0x00051e00


	//   ....[133]....
        /*dd28*/ 	.word	0x00051e10


	//   ....[134]....
        /*dd2c*/ 	.word	0x00051e40


	//   ....[135]....
        /*dd30*/ 	.word	0x00051e50


	//   ....[136]....
        /*dd34*/ 	.word	0x00051ea0


	//   ....[137]....
        /*dd38*/ 	.word	0x00051eb0


	//   ....[138]....
        /*dd3c*/ 	.word	0x00051ed0


	//   ....[139]....
        /*dd40*/ 	.word	0x00051ee0


	//   ....[140]....
        /*dd44*/ 	.word	0x00051f40


	//   ....[141]....
        /*dd48*/ 	.word	0x00051f50


	//   ....[142]....
        /*dd4c*/ 	.word	0x00051f90


	//   ....[143]....
        /*dd50*/ 	.word	0x00051fa0


	//   ....[144]....
        /*dd54*/ 	.word	0x00051fe0


	//   ....[145]....
        /*dd58*/ 	.word	0x00051ff0


	//   ....[146]....
        /*dd5c*/ 	.word	0x00052030


	//   ....[147]....
        /*dd60*/ 	.word	0x00052040


	//   ....[148]....
        /*dd64*/ 	.word	0x00052070


	//   ....[149]....
        /*dd68*/ 	.word	0x00052080


	//   ....[150]....
        /*dd6c*/ 	.word	0x000520d0


	//   ....[151]....
        /*dd70*/ 	.word	0x000520e0


	//   ....[152]....
        /*dd74*/ 	.word	0x00052100


	//   ....[153]....
        /*dd78*/ 	.word	0x00052110


	//   ....[154]....
        /*dd7c*/ 	.word	0x00052160


	//   ....[155]....
        /*dd80*/ 	.word	0x00052170


	//   ....[156]....
        /*dd84*/ 	.word	0x000521e0


	//   ....[157]....
        /*dd88*/ 	.word	0x000521f0


	//   ....[158]....
        /*dd8c*/ 	.word	0x00052230


	//   ....[159]....
        /*dd90*/ 	.word	0x00052240


	//   ....[160]....
        /*dd94*/ 	.word	0x00052280


	//   ....[161]....
        /*dd98*/ 	.word	0x00052290


	//   ....[162]....
        /*dd9c*/ 	.word	0x000522c0


	//   ....[163]....
        /*dda0*/ 	.word	0x000522d0


	//   ....[164]....
        /*dda4*/ 	.word	0x00052310


	//   ....[165]....
        /*dda8*/ 	.word	0x00052320


	//   ....[166]....
        /*ddac*/ 	.word	0x00052340


	//   ....[167]....
        /*ddb0*/ 	.word	0x00052360


	//   ....[168]....
        /*ddb4*/ 	.word	0x000523a0


	//   ....[169]....
        /*ddb8*/ 	.word	0x000523b0


	//   ....[170]....
        /*ddbc*/ 	.word	0x000523f0


	//   ....[171]....
        /*ddc0*/ 	.word	0x00052400


	//   ....[172]....
        /*ddc4*/ 	.word	0x00052440


	//   ....[173]....
        /*ddc8*/ 	.word	0x00052450


	//   ....[174]....
        /*ddcc*/ 	.word	0x00052490


	//   ....[175]....
        /*ddd0*/ 	.word	0x000524a0


	//   ....[176]....
        /*ddd4*/ 	.word	0x00052510


	//   ....[177]....
        /*ddd8*/ 	.word	0x00052530


	//   ....[178]....
        /*dddc*/ 	.word	0x00052540


	//   ....[179]....
        /*dde0*/ 	.word	0x00052580


	//   ....[180]....
        /*dde4*/ 	.word	0x000525a0


	//   ....[181]....
        /*dde8*/ 	.word	0x000525b0


	//   ....[182]....
        /*ddec*/ 	.word	0x000525d0


	//   ....[183]....
        /*ddf0*/ 	.word	0x00052620


	//   ....[184]....
        /*ddf4*/ 	.word	0x00052630


	//   ....[185]....
        /*ddf8*/ 	.word	0x00052640


	//   ....[186]....
        /*ddfc*/ 	.word	0x000526a0


	//   ....[187]....
        /*de00*/ 	.word	0x000526b0


	//   ....[188]....
        /*de04*/ 	.word	0x000526c0


	//   ....[189]....
        /*de08*/ 	.word	0x000526d0


	//   ....[190]....
        /*de0c*/ 	.word	0x00052750


	//   ....[191]....
        /*de10*/ 	.word	0x00052760


	//   ....[192]....
        /*de14*/ 	.word	0x00052790


	//   ....[193]....
        /*de18*/ 	.word	0x000527e0


	//   ....[194]....
        /*de1c*/ 	.word	0x000527f0


	//   ....[195]....
        /*de20*/ 	.word	0x00052830


	//   ....[196]....
        /*de24*/ 	.word	0x00052850


	//   ....[197]....
        /*de28*/ 	.word	0x00052860


	//   ....[198]....
        /*de2c*/ 	.word	0x00052890


	//   ....[199]....
        /*de30*/ 	.word	0x000528a0


	//   ....[200]....
        /*de34*/ 	.word	0x000528b0


	//   ....[201]....
        /*de38*/ 	.word	0x000528c0


	//   ....[202]....
        /*de3c*/ 	.word	0x00052920


	//   ....[203]....
        /*de40*/ 	.word	0x00052930


	//   ....[204]....
        /*de44*/ 	.word	0x00052940


	//   ....[205]....
        /*de48*/ 	.word	0x00052950


	//   ....[206]....
        /*de4c*/ 	.word	0x00052980


	//   ....[207]....
        /*de50*/ 	.word	0x00052990


	//   ....[208]....
        /*de54*/ 	.word	0x00052a20


	//   ....[209]....
        /*de58*/ 	.word	0x00052a80


	//   ....[210]....
        /*de5c*/ 	.word	0x00052a90


	//   ....[211]....
        /*de60*/ 	.word	0x00052ad0


	//   ....[212]....
        /*de64*/ 	.word	0x00052ae0


	//   ....[213]....
        /*de68*/ 	.word	0x00052b40


	//   ....[214]....
        /*de6c*/ 	.word	0x00052b50


	//   ....[215]....
        /*de70*/ 	.word	0x00052bb0


	//   ....[216]....
        /*de74*/ 	.word	0x00052c00


	//   ....[217]....
        /*de78*/ 	.word	0x00052c10


	//   ....[218]....
        /*de7c*/ 	.word	0x00052c20


	//   ....[219]....
        /*de80*/ 	.word	0x00052c30


	//   ....[220]....
        /*de84*/ 	.word	0x00052c40


	//   ....[221]....
        /*de88*/ 	.word	0x00052c50


	//   ....[222]....
        /*de8c*/ 	.word	0x00052c90


	//   ....[223]....
        /*de90*/ 	.word	0x00052ca0


	//   ....[224]....
        /*de94*/ 	.word	0x00052cc0


	//   ....[225]....
        /*de98*/ 	.word	0x00052cd0


	//   ....[226]....
        /*de9c*/ 	.word	0x00052d30


	//   ....[227]....
        /*dea0*/ 	.word	0x00052d40


	//   ....[228]....
        /*dea4*/ 	.word	0x00052d60


	//   ....[229]....
        /*dea8*/ 	.word	0x00052d80


	//   ....[230]....
        /*deac*/ 	.word	0x00052da0


	//   ....[231]....
        /*deb0*/ 	.word	0x00052db0


	//   ....[232]....
        /*deb4*/ 	.word	0x00052df0


	//   ....[233]....
        /*deb8*/ 	.word	0x00052e00


	//   ....[234]....
        /*debc*/ 	.word	0x00052e20


	//   ....[235]....
        /*dec0*/ 	.word	0x00052e30


	//   ....[236]....
        /*dec4*/ 	.word	0x00052e70


	//   ....[237]....
        /*dec8*/ 	.word	0x00052e80


	//   ....[238]....
        /*decc*/ 	.word	0x00052eb0


	//   ....[239]....
        /*ded0*/ 	.word	0x00052ec0


	//   ....[240]....
        /*ded4*/ 	.word	0x00052f40


	//   ....[241]....
        /*ded8*/ 	.word	0x00052f50


	//   ....[242]....
        /*dedc*/ 	.word	0x00052f70


	//   ....[243]....
        /*dee0*/ 	.word	0x00052f80


	//   ....[244]....
        /*dee4*/ 	.word	0x00052fa0


	//   ....[245]....
        /*dee8*/ 	.word	0x00052fb0


	//   ....[246]....
        /*deec*/ 	.word	0x00052fd0


	//   ....[247]....
        /*def0*/ 	.word	0x00052fe0


	//   ....[248]....
        /*def4*/ 	.word	0x00053000


	//   ....[249]....
        /*def8*/ 	.word	0x00053010


	//   ....[250]....
        /*defc*/ 	.word	0x00053030


	//   ....[251]....
        /*df00*/ 	.word	0x00053040


	//   ....[252]....
        /*df04*/ 	.word	0x00053060


	//   ....[253]....
        /*df08*/ 	.word	0x00053070


	//   ....[254]....
        /*df0c*/ 	.word	0x00053090


	//   ....[255]....
        /*df10*/ 	.word	0x000530a0


	//   ....[0]....
        /*df14*/ 	.word	0x000530c0


	//   ....[1]....
        /*df18*/ 	.word	0x000530d0


	//   ....[2]....
        /*df1c*/ 	.word	0x000530f0


	//   ....[3]....
        /*df20*/ 	.word	0x00053100


	//   ....[4]....
        /*df24*/ 	.word	0x00053120


	//   ....[5]....
        /*df28*/ 	.word	0x00053130


	//   ....[6]....
        /*df2c*/ 	.word	0x00053150


	//   ....[7]....
        /*df30*/ 	.word	0x00053160


	//   ....[8]....
        /*df34*/ 	.word	0x00053190


	//   ....[9]....
        /*df38*/ 	.word	0x000531a0


	//----- nvinfo : EIATTR_EXIT_INSTR_OFFSETS
	.align		4
.L_1194:
        /*df3c*/ 	.byte	0x04, 0x1c
        /*df3e*/ 	.short	(.L_1196 - .L_1195)


	//   ....[0]....
.L_1195:
        /*df40*/ 	.word	0x00077490


	//   ....[1]....
        /*df44*/ 	.word	0x00081810


	//   ....[2]....
        /*df48*/ 	.word	0x00081890


	//----- nvinfo : EIATTR_MAX_THREADS
	.align		4
.L_1196:
        /*df4c*/ 	.byte	0x04, 0x05
        /*df4e*/ 	.short	(.L_1198 - .L_1197)
.L_1197:
        /*df50*/ 	.word	0x00000040
        /*df54*/ 	.word	0x00000001
        /*df58*/ 	.word	0x00000001


	//----- nvinfo : EIATTR_CRS_STACK_SIZE
	.align		4
.L_1198:
        /*df5c*/ 	.byte	0x04, 0x1e
        /*df5e*/ 	.short	(.L_1200 - .L_1199)
.L_1199:
        /*df60*/ 	.word	0x00000000
.L_1200:


//--------------------- .nv.info._ZN17fastertransformer38beam_online_softmax_topk_stage2_kernelIfLi128ELi32EEEvPKfS2_PiPT_ii --------------------------
	.section	.nv.info._ZN17fastertransformer38beam_online_softmax_topk_stage2_kernelIfLi128ELi32EEEvPKfS2_PiPT_ii,"",@"SHT_CUDA_INFO"
	.sectionflags	@""
	.align	4


	//----- nvinfo : EIATTR_CUDA_API_VERSION
	.align		4
        /*0000*/ 	.byte	0x04, 0x37
        /*0002*/ 	.short	(.L_1202 - .L_1201)
.L_1201:
        /*0004*/ 	.word	0x00000082


	//----- nvinfo : EIATTR_SW2861232_WAR
	.align		4
.L_1202:
        /*0008*/ 	.byte	0x01, 0x35
	.zero		2


	//----- nvinfo : EIATTR_PARAM_CBANK
	.align		4
        /*000c*/ 	.byte	0x04, 0x0a
        /*000e*/ 	.short	(.L_1204 - .L_1203)
	.align		4
.L_1203:
        /*0010*/ 	.word	index@(.nv.constant0._ZN17fastertransformer38beam_online_softmax_topk_stage2_kernelIfLi128ELi32EEEvPKfS2_PiPT_ii)
        /*0014*/ 	.short	0x0160
        /*0016*/ 	.short	0x0028


	//----- nvinfo : EIATTR_CBANK_PARAM_SIZE
	.align		4
.L_1204:
        /*0018*/ 	.byte	0x03, 0x19
        /*001a*/ 	.short	0x0028


	//----- nvinfo : EIATTR_KPARAM_INFO
	.align		4
        /*001c*/ 	.byte	0x04, 0x17
        /*001e*/ 	.short	(.L_1206 - .L_1205)
.L_1205:
        /*0020*/ 	.word	0x00000000
        /*0024*/ 	.short	0x0005
        /*0026*/ 	.short	0x0024
        /*0028*/ 	.byte	0x00, 0xf0, 0x11, 0x00


	//----- nvinfo : EIATTR_KPARAM_INFO
	.align		4
.L_1206:
        /*002c*/ 	.byte	0x04, 0x17
        /*002e*/ 	.short	(.L_1208 - .L_1207)
.L_1207:
        /*0030*/ 	.word	0x00000000
        /*0034*/ 	.short	0x0004
        /*0036*/ 	.short	0x0020
        /*0038*/ 	.byte	0x00, 0xf0, 0x11, 0x00


	//----- nvinfo : EIATTR_KPARAM_INFO
	.align		4
.L_1208:
        /*003c*/ 	.byte	0x04, 0x17
        /*003e*/ 	.short	(.L_1210 - .L_1209)
.L_1209:
        /*0040*/ 	.word	0x00000000
        /*0044*/ 	.short	0x0003
        /*0046*/ 	.short	0x0018
        /*0048*/ 	.byte	0x00, 0xf0, 0x21, 0x00


	//----- nvinfo : EIATTR_KPARAM_INFO
	.align		4
.L_1210:
        /*004c*/ 	.byte	0x04, 0x17
        /*004e*/ 	.short	(.L_1212 - .L_1211)
.L_1211:
        /*0050*/ 	.word	0x00000000
        /*0054*/ 	.short	0x0002
        /*0056*/ 	.short	0x0010
        /*0058*/ 	.byte	0x00, 0xf0, 0x21, 0x00


	//----- nvinfo : EIATTR_KPARAM_INFO
	.align		4
.L_1212:
        /*005c*/ 	.byte	0x04, 0x17
        /*005e*/ 	.short	(.L_1214 - .L_1213)
.L_1213:
        /*0060*/ 	.word	0x00000000
        /*0064*/ 	.short	0x0001
        /*0066*/ 	.short	0x0008
        /*0068*/ 	.byte	0x00, 0xf0, 0x21, 0x00


	//----- nvinfo : EIATTR_KPARAM_INFO
	.align		4
.L_1214:
        /*006c*/ 	.byte	0x04, 0x17
        /*006e*/ 	.short	(.L_1216 - .L_1215)
.L_1215:
        /*0070*/ 	.word	0x00000000
        /*0074*/ 	.short	0x0000
        /*0076*/ 	.short	0x0000
        /*0078*/ 	.byte	0x00, 0xf0, 0x21, 0x00


	//----- nvinfo : EIATTR_MAXREG_COUNT
	.align		4
.L_1216:
        /*007c*/ 	.byte	0x03, 0x1b
        /*007e*/ 	.short	0x00ff


	//----- nvinfo : EIATTR_NUM_BARRIERS
	.align		4
        /*0080*/ 	.byte	0x02, 0x4c
        /*0082*/ 	.byte	0x01
	.zero		1


	//----- nvinfo : EIATTR_ANNOTATIONS
	.align		4
        /*0084*/ 	.byte	0x04, 0x55
        /*0086*/ 	.short	(.L_1218 - .L_1217)


	//   ....[0]....
.L_1217:
        /* <DEDUP_REMOVED lines=209> */
        /*0d8c*/ 	.byte	0x20, 0x4d, 0x03, 0x00, 0x01, 0x00, 0x00, 0x00, 0x50, 0x4d, 0x03, 0x00


	//----- nvinfo : EIATTR_MERCURY_ISA_VERSION
	.align		4
.L_1218:
        /*0d98*/ 	.byte	0x03, 0x5f
        /*0d9a*/ 	.short	0x0000


	//----- nvinfo : EIATTR_COOP_GROUP_MASK_REGIDS
	.align		4
        /*0d9c*/ 	.byte	0x04, 0x29
        /*0d9e*/ 	.short	(.L_1220 - .L_1219)


	//   ....[0]....
.L_1219:
        /*0da0*/ 	.word	0xffffffff


	//   ....[1]....
        /*0da4*/ 	.word	0xffffffff


	//   ....[2]....
        /*0da8*/ 	.word	0xffffffff


	//   ....[3]....
        /*0dac*/ 	.word	0xffffffff


	//   ....[4]....
        /*0db0*/ 	.word	0xffffffff


	//   ....[5]....
        /*0db4*/ 	.word	0xffffffff


	//   ....[6]....
        /*0db8*/ 	.word	0xffffffff


	//   ....[7]....
        /*0dbc*/ 	.word	0xffffffff


	//   ....[8]....
        /*0dc0*/ 	.word	0xffffffff


	//   ....[9]....
        /*0dc4*/ 	.word	0xffffffff


	//   ....[10]....
        /*0dc8*/ 	.word	0xffffffff


	//   ....[11]....
        /*0dcc*/ 	.word	0xffffffff


	//   ....[12]....
        /*0dd0*/ 	.word	0xffffffff


	//   ....[13]....
        /*0dd4*/ 	.word	0xffffffff


	//   ....[14]....
        /*0dd8*/ 	.word	0xffffffff


	//   ....[15]....
        /*0ddc*/ 	.word	0xffffffff


	//   ....[16]....
        /*0de0*/ 	.word	0xffffffff


	//   ....[17]....
        /*0de4*/ 	.word	0xffffffff


	//   ....[18]....
        /*0de8*/ 	.word	0xffffffff


	//   ....[19]....
        /*0dec*/ 	.word	0xffffffff


	//   ....[20]....
        /*0df0*/ 	.word	0xffffffff


	//   ....[21]....
        /*0df4*/ 	.word	0xffffffff


	//   ....[22]....
        /*0df8*/ 	.word	0xffffffff


	//   ....[23]....
        /*0dfc*/ 	.word	0xffffffff


	//   ....[24]....
        /*0e00*/ 	.word	0xffffffff


	//   ....[25]....
        /*0e04*/ 	.word	0xffffffff


	//   ....[26]....
        /*0e08*/ 	.word	0xffffffff


	//   ....[27]....
        /*0e0c*/ 	.word	0xffffffff


	//   ....[28]....
        /*0e10*/ 	.word	0xffffffff


	//   ....[29]....
        /*0e14*/ 	.word	0xffffffff


	//   ....[30]....
        /*0e18*/ 	.word	0xffffffff


	//   ....[31]....
        /*0e1c*/ 	.word	0xffffffff


	//   ....[32]....
        /*0e20*/ 	.word	0xffffffff


	//   ....[33]....
        /*0e24*/ 	.word	0xffffffff


	//   ....[34]....
        /*0e28*/ 	.word	0xffffffff


	//   ....[35]....
        /*0e2c*/ 	.word	0xffffffff


	//   ....[36]....
        /*0e30*/ 	.word	0xffffffff


	//   ....[37]....
        /*0e34*/ 	.word	0xffffffff


	//   ....[38]....
        /*0e38*/ 	.word	0xffffffff


	//   ....[39]....
        /*0e3c*/ 	.word	0xffffffff


	//   ....[40]....
        /*0e40*/ 	.word	0xffffffff


	//   ....[41]....
        /*0e44*/ 	.word	0xffffffff


	//   ....[42]....
        /*0e48*/ 	.word	0xffffffff


	//   ....[43]....
        /*0e4c*/ 	.word	0xffffffff


	//   ....[44]....
        /*0e50*/ 	.word	0xffffffff


	//   ....[45]....
        /*0e54*/ 	.word	0xffffffff


	//   ....[46]....
        /*0e58*/ 	.word	0xffffffff


	//   ....[47]....
        /*0e5c*/ 	.word	0xffffffff


	//   ....[48]....
        /*0e60*/ 	.word	0xffffffff


	//   ....[49]....
        /*0e64*/ 	.word	0xffffffff


	//   ....[50]....
        /*0e68*/ 	.word	0xffffffff


	//   ....[51]....
        /*0e6c*/ 	.word	0xffffffff


	//   ....[52]....
        /*0e70*/ 	.word	0xffffffff


	//   ....[53]....
        /*0e74*/ 	.word	0xffffffff


	//   ....[54]....
        /*0e78*/ 	.word	0xffffffff


	//   ....[55]....
        /*0e7c*/ 	.word	0xffffffff


	//   ....[56]....
        /*0e80*/ 	.word	0xffffffff


	//   ....[57]....
        /*0e84*/ 	.word	0xffffffff


	//   ....[58]....
        /*0e88*/ 	.word	0xffffffff


	//   ....[59]....
        /*0e8c*/ 	.word	0xffffffff


	//   ....[60]....
        /*0e90*/ 	.word	0xffffffff


	//   ....[61]....
        /*0e94*/ 	.word	0xffffffff


	//   ....[62]....
        /*0e98*/ 	.word	0xffffffff


	//   ....[63]....
        /*0e9c*/ 	.word	0xffffffff


	//   ....[64]....
        /*0ea0*/ 	.word	0xffffffff


	//   ....[65]....
        /*0ea4*/ 	.word	0xffffffff


	//   ....[66]....
        /*0ea8*/ 	.word	0xffffffff


	//   ....[67]....
        /*0eac*/ 	.word	0xffffffff


	//   ....[68]....
        /*0eb0*/ 	.word	0xffffffff


	//   ....[69]....
        /*0eb4*/ 	.word	0xffffffff


	//   ....[70]....
        /*0eb8*/ 	.word	0xffffffff


	//   ....[71]....
        /*0ebc*/ 	.word	0xffffffff


	//   ....[72]....
        /*0ec0*/ 	.word	0xffffffff


	//   ....[73]....
        /*0ec4*/ 	.word	0xffffffff


	//   ....[74]....
        /*0ec8*/ 	.word	0xffffffff


	//   ....[75]....
        /*0ecc*/ 	.word	0xffffffff


	//   ....[76]....
        /*0ed0*/ 	.word	0xffffffff


	//   ....[77]....
        /*0ed4*/ 	.word	0xffffffff


	//   ....[78]....
        /*0ed8*/ 	.word	0xffffffff


	//   ....[79]....
        /*0edc*/ 	.word	0xffffffff


	//   ....[80]....
        /*0ee0*/ 	.word	0xffffffff


	//   ....[81]....
        /*0ee4*/ 	.word	0xffffffff


	//   ....[82]....
        /*0ee8*/ 	.word	0xffffffff


	//   ....[83]....
        /*0eec*/ 	.word	0xffffffff


	//   ....[84]....
        /*0ef0*/ 	.word	0xffffffff


	//   ....[85]....
        /*0ef4*/ 	.word	0xffffffff


	//   ....[86]....
        /*0ef8*/ 	.word	0xffffffff


	//   ....[87]....
        /*0efc*/ 	.word	0xffffffff


	//   ....[88]....
        /*0f00*/ 	.word	0xffffffff


	//   ....[89]....
        /*0f04*/ 	.word	0xffffffff


	//   ....[90]....
        /*0f08*/ 	.word	0xffffffff


	//   ....[91]....
        /*0f0c*/ 	.word	0xffffffff


	//   ....[92]....
        /*0f10*/ 	.word	0xffffffff


	//   ....[93]....
        /*0f14*/ 	.word	0xffffffff


	//   ....[94]....
        /*0f18*/ 	.word	0xffffffff


	//   ....[95]....
        /*0f1c*/ 	.word	0xffffffff


	//   ....[96]....
        /*0f20*/ 	.word	0xffffffff


	//   ....[97]....
        /*0f24*/ 	.word	0xffffffff


	//   ....[98]....
        /*0f28*/ 	.word	0xffffffff


	//   ....[99]....
        /*0f2c*/ 	.word	0xffffffff


	//   ....[100]....
        /*0f30*/ 	.word	0xffffffff


	//   ....[101]....
        /*0f34*/ 	.word	0xffffffff


	//   ....[102]....
        /*0f38*/ 	.word	0xffffffff


	//   ....[103]....
        /*0f3c*/ 	.word	0xffffffff


	//   ....[104]....
        /*0f40*/ 	.word	0xffffffff


	//   ....[105]....
        /*0f44*/ 	.word	0xffffffff


	//   ....[106]....
        /*0f48*/ 	.word	0xffffffff


	//   ....[107]....
        /*0f4c*/ 	.word	0xffffffff


	//   ....[108]....
        /*0f50*/ 	.word	0xffffffff


	//   ....[109]....
        /*0f54*/ 	.word	0xffffffff


	//   ....[110]....
        /*0f58*/ 	.word	0xffffffff


	//   ....[111]....
        /*0f5c*/ 	.word	0xffffffff


	//   ....[112]....
        /*0f60*/ 	.word	0xffffffff


	//   ....[113]....
        /*0f64*/ 	.word	0xffffffff


	//   ....[114]....
        /*0f68*/ 	.word	0xffffffff


	//   ....[115]....
        /*0f6c*/ 	.word	0xffffffff


	//   ....[116]....
        /*0f70*/ 	.word	0xffffffff


	//   ....[117]....
        /*0f74*/ 	.word	0xffffffff


	//   ....[118]....
        /*0f78*/ 	.word	0xffffffff


	//   ....[119]....
        /*0f7c*/ 	.word	0xffffffff


	//   ....[120]....
        /*0f80*/ 	.word	0xffffffff


	//   ....[121]....
        /*0f84*/ 	.word	0xffffffff


	//   ....[122]....
        /*0f88*/ 	.word	0xffffffff


	//   ....[123]....
        /*0f8c*/ 	.word	0xffffffff


	//   ....[124]....
        /*0f90*/ 	.word	0xffffffff


	//   ....[125]....
        /*0f94*/ 	.word	0xffffffff


	//   ....[126]....
        /*0f98*/ 	.word	0xffffffff


	//   ....[127]....
        /*0f9c*/ 	.word	0xffffffff


	//   ....[128]....
        /*0fa0*/ 	.word	0xffffffff


	//   ....[129]....
        /*0fa4*/ 	.word	0xffffffff


	//   ....[130]....
        /*0fa8*/ 	.word	0xffffffff


	//   ....[131]....
        /*0fac*/ 	.word	0xffffffff


	//   ....[132]....
        /*0fb0*/ 	.word	0xffffffff


	//   ....[133]....
        /*0fb4*/ 	.word	0xffffffff


	//   ....[134]....
        /*0fb8*/ 	.word	0xffffffff


	//   ....[135]....
        /*0fbc*/ 	.word	0xffffffff


	//   ....[136]....
        /*0fc0*/ 	.word	0xffffffff


	//   ....[137]....
        /*0fc4*/ 	.word	0xffffffff


	//   ....[138]....
        /*0fc8*/ 	.word	0xffffffff


	//   ....[139]....
        /*0fcc*/ 	.word	0xffffffff


	//   ....[140]....
        /*0fd0*/ 	.word	0xffffffff


	//   ....[141]....
        /*0fd4*/ 	.word	0xffffffff


	//   ....[142]....
        /*0fd8*/ 	.word	0xffffffff


	//   ....[143]....
        /*0fdc*/ 	.word	0xffffffff


	//   ....[144]....
        /*0fe0*/ 	.word	0xffffffff


	//   ....[145]....
        /*0fe4*/ 	.word	0xffffffff


	//   ....[146]....
        /*0fe8*/ 	.word	0xffffffff


	//   ....[147]....
        /*0fec*/ 	.word	0xffffffff


	//   ....[148]....
        /*0ff0*/ 	.word	0xffffffff


	//   ....[149]....
        /*0ff4*/ 	.word	0xffffffff


	//   ....[150]....
        /*0ff8*/ 	.word	0xffffffff


	//   ....[151]....
        /*0ffc*/ 	.word	0xffffffff


	//   ....[152]....
        /*1000*/ 	.word	0xffffffff


	//   ....[153]....
        /*1004*/ 	.word	0xffffffff


	//   ....[154]....
        /*1008*/ 	.word	0xffffffff


	//   ....[155]....
        /*100c*/ 	.word	0xffffffff


	//   ....[156]....
        /*1010*/ 	.word	0xffffffff


	//   ....[157]....
        /*1014*/ 	.word	0xffffffff


	//   ....[158]....
        /*1018*/ 	.word	0xffffffff


	//   ....[159]....
        /*101c*/ 	.word	0xffffffff


	//   ....[160]....
        /*1020*/ 	.word	0xffffffff


	//   ....[161]....
        /*1024*/ 	.word	0xffffffff


	//   ....[162]....
        /*1028*/ 	.word	0xffffffff


	//   ....[163]....
        /*102c*/ 	.word	0xffffffff


	//   ....[164]....
        /*1030*/ 	.word	0xffffffff


	//   ....[165]....
        /*1034*/ 	.word	0xffffffff


	//   ....[166]....
        /*1038*/ 	.word	0xffffffff


	//   ....[167]....
        /*103c*/ 	.word	0xffffffff


	//   ....[168]....
        /*1040*/ 	.word	0xffffffff


	//   ....[169]....
        /*1044*/ 	.word	0xffffffff


	//   ....[170]....
        /*1048*/ 	.word	0xffffffff


	//   ....[171]....
        /*104c*/ 	.word	0xffffffff


	//   ....[172]....
        /*1050*/ 	.word	0xffffffff


	//   ....[173]....
        /*1054*/ 	.word	0xffffffff


	//   ....[174]....
        /*1058*/ 	.word	0xffffffff


	//   ....[175]....
        /*105c*/ 	.word	0xffffffff


	//   ....[176]....
        /*1060*/ 	.word	0xffffffff


	//   ....[177]....
        /*1064*/ 	.word	0xffffffff


	//   ....[178]....
        /*1068*/ 	.word	0xffffffff


	//   ....[179]....
        /*106c*/ 	.word	0xffffffff


	//   ....[180]....
        /*1070*/ 	.word	0xffffffff


	//   ....[181]....
        /*1074*/ 	.word	0xffffffff


	//   ....[182]....
        /*1078*/ 	.word	0xffffffff


	//   ....[183]....
        /*107c*/ 	.word	0xffffffff


	//   ....[184]....
        /*1080*/ 	.word	0xffffffff


	//   ....[185]....
        /*1084*/ 	.word	0xffffffff


	//   ....[186]....
        /*1088*/ 	.word	0xffffffff


	//   ....[187]....
        /*108c*/ 	.word	0xffffffff


	//   ....[188]....
        /*1090*/ 	.word	0xffffffff


	//   ....[189]....
        /*1094*/ 	.word	0xffffffff


	//   ....[190]....
        /*1098*/ 	.word	0xffffffff


	//   ....[191]....
        /*109c*/ 	.word	0xffffffff


	//   ....[192]....
        /*10a0*/ 	.word	0xffffffff


	//   ....[193]....
        /*10a4*/ 	.word	0xffffffff


	//   ....[194]....
        /*10a8*/ 	.word	0xffffffff


	//   ....[195]....
        /*10ac*/ 	.word	0xffffffff


	//   ....[196]....
        /*10b0*/ 	.word	0xffffffff


	//   ....[197]....
        /*10b4*/ 	.word	0xffffffff


	//   ....[198]....
        /*10b8*/ 	.word	0xffffffff


	//   ....[199]....
        /*10bc*/ 	.word	0xffffffff


	//   ....[200]....
        /*10c0*/ 	.word	0xffffffff


	//   ....[201]....
        /*10c4*/ 	.word	0xffffffff


	//   ....[202]....
        /*10c8*/ 	.word	0xffffffff


	//   ....[203]....
        /*10cc*/ 	.word	0xffffffff


	//   ....[204]....
        /*10d0*/ 	.word	0xffffffff


	//   ....[205]....
        /*10d4*/ 	.word	0xffffffff


	//   ....[206]....
        /*10d8*/ 	.word	0xffffffff


	//   ....[207]....
        /*10dc*/ 	.word	0xffffffff


	//   ....[208]....
        /*10e0*/ 	.word	0xffffffff


	//   ....[209]....
        /*10e4*/ 	.word	0xffffffff


	//   ....[210]....
        /*10e8*/ 	.word	0xffffffff


	//   ....[211]....
        /*10ec*/ 	.word	0xffffffff


	//   ....[212]....
        /*10f0*/ 	.word	0xffffffff


	//   ....[213]....
        /*10f4*/ 	.word	0xffffffff


	//   ....[214]....
        /*10f8*/ 	.word	0xffffffff


	//   ....[215]....
        /*10fc*/ 	.word	0xffffffff


	//   ....[216]....
        /*1100*/ 	.word	0xffffffff


	//   ....[217]....
        /*1104*/ 	.word	0xffffffff


	//   ....[218]....
        /*1108*/ 	.word	0xffffffff


	//   ....[219]....
        /*110c*/ 	.word	0xffffffff


	//   ....[220]....
        /*1110*/ 	.word	0xffffffff


	//   ....[221]....
        /*1114*/ 	.word	0xffffffff


	//   ....[222]....
        /*1118*/ 	.word	0xffffffff


	//   ....[223]....
        /*111c*/ 	.word	0xffffffff


	//   ....[224]....
        /*1120*/ 	.word	0xffffffff


	//   ....[225]....
        /*1124*/ 	.word	0xffffffff


	//   ....[226]....
        /*1128*/ 	.word	0xffffffff


	//   ....[227]....
        /*112c*/ 	.word	0xffffffff


	//   ....[228]....
        /*1130*/ 	.word	0xffffffff


	//   ....[229]....
        /*1134*/ 	.word	0xffffffff


	//   ....[230]....
        /*1138*/ 	.word	0xffffffff


	//   ....[231]....
        /*113c*/ 	.word	0xffffffff


	//   ....[232]....
        /*1140*/ 	.word	0xffffffff


	//   ....[233]....
        /*1144*/ 	.word	0xffffffff


	//   ....[234]....
        /*1148*/ 	.word	0xffffffff


	//   ....[235]....
        /*114c*/ 	.word	0xffffffff


	//   ....[236]....
        /*1150*/ 	.word	0xffffffff


	//   ....[237]....
        /*1154*/ 	.word	0xffffffff


	//   ....[238]....
        /*1158*/ 	.word	0xffffffff


	//   ....[239]....
        /*115c*/ 	.word	0xffffffff


	//   ....[240]....
        /*1160*/ 	.word	0xffffffff


	//   ....[241]....
        /*1164*/ 	.word	0xffffffff


	//   ....[242]....
        /*1168*/ 	.word	0xffffffff


	//   ....[243]....
        /*116c*/ 	.word	0xffffffff


	//   ....[244]....
        /*1170*/ 	.word	0xffffffff


	//   ....[245]....
        /*1174*/ 	.word	0xffffffff


	//   ....[246]....
        /*1178*/ 	.word	0xffffffff


	//   ....[247]....
        /*117c*/ 	.word	0xffffffff


	//   ....[248]....
        /*1180*/ 	.word	0xffffffff


	//   ....[249]....
        /*1184*/ 	.word	0xffffffff


	//   ....[250]....
        /*1188*/ 	.word	0xffffffff


	//   ....[251]....
        /*118c*/ 	.word	0xffffffff


	//   ....[252]....
        /*1190*/ 	.word	0xffffffff


	//   ....[253]....
        /*1194*/ 	.word	0xffffffff


	//   ....[254]....
        /*1198*/ 	.word	0xffffffff


	//   ....[255]....
        /*119c*/ 	.word	0xffffffff


	//   ....[0]....
        /*11a0*/ 	.word	0xffffffff


	//   ....[1]....
        /*11a4*/ 	.word	0xffffffff


	//   ....[2]....
        /*11a8*/ 	.word	0xffffffff


	//   ....[3]....
        /*11ac*/ 	.word	0xffffffff


	//   ....[4]....
        /*11b0*/ 	.word	0xffffffff


	//   ....[5]....
        /*11b4*/ 	.word	0xffffffff


	//   ....[6]....
        /*11b8*/ 	.word	0xffffffff


	//   ....[7]....
        /*11bc*/ 	.word	0xffffffff


	//   ....[8]....
        /*11c0*/ 	.word	0xffffffff


	//   ....[9]....
        /*11c4*/ 	.word	0xffffffff


	//   ....[10]....
        /*11c8*/ 	.word	0xffffffff


	//   ....[11]....
        /*11cc*/ 	.word	0xffffffff


	//   ....[12]....
        /*11d0*/ 	.word	0xffffffff


	//   ....[13]....
        /*11d4*/ 	.word	0xffffffff


	//   ....[14]....
        /*11d8*/ 	.word	0xffffffff


	//   ....[15]....
        /*11dc*/ 	.word	0xffffffff


	//   ....[16]....
        /*11e0*/ 	.word	0xffffffff


	//   ....[17]....
        /*11e4*/ 	.word	0xffffffff


	//   ....[18]....
        /*11e8*/ 	.word	0xffffffff


	//   ....[19]....
        /*11ec*/ 	.word	0xffffffff


	//   ....[20]....
        /*11f0*/ 	.word	0xffffffff


	//   ....[21]....
        /*11f4*/ 	.word	0xffffffff


	//   ....[22]....
        /*11f8*/ 	.word	0xffffffff


	//   ....[23]....
        /*11fc*/ 	.word	0xffffffff


	//   ....[24]....
        /*1200*/ 	.word	0xffffffff


	//   ....[25]....
        /*1204*/ 	.word	0xffffffff


	//   ....[26]....
        /*1208*/ 	.word	0xffffffff


	//   ....[27]....
        /*120c*/ 	.word	0xffffffff


	//   ....[28]....
        /*1210*/ 	.word	0xffffffff


	//   ....[29]....
        /*1214*/ 	.word	0xffffffff


	//   ....[30]....
        /*1218*/ 	.word	0xffffffff


	//   ....[31]....
        /*121c*/ 	.word	0xffffffff


	//   ....[32]....
        /*1220*/ 	.word	0xffffffff


	//   ....[33]....
        /*1224*/ 	.word	0xffffffff


	//   ....[34]....
        /*1228*/ 	.word	0xffffffff


	//   ....[35]....
        /*122c*/ 	.word	0xffffffff


	//   ....[36]....
        /*1230*/ 	.word	0xffffffff


	//   ....[37]....
        /*1234*/ 	.word	0xffffffff


	//   ....[38]....
        /*1238*/ 	.word	0xffffffff


	//   ....[39]....
        /*123c*/ 	.word	0xffffffff


	//   ....[40]....
        /*1240*/ 	.word	0xffffffff


	//   ....[41]....
        /*1244*/ 	.word	0xffffffff


	//   ....[42]....
        /*1248*/ 	.word	0xffffffff


	//   ....[43]....
        /*124c*/ 	.word	0xffffffff


	//   ....[44]....
        /*1250*/ 	.word	0xffffffff


	//   ....[45]....
        /*1254*/ 	.word	0xffffffff


	//   ....[46]....
        /*1258*/ 	.word	0xffffffff


	//   ....[47]....
        /*125c*/ 	.word	0xffffffff


	//   ....[48]....
        /*1260*/ 	.word	0xffffffff


	//   ....[49]....
        /*1264*/ 	.word	0xffffffff


	//   ....[50]....
        /*1268*/ 	.word	0xffffffff


	//   ....[51]....
        /*126c*/ 	.word	0xffffffff


	//   ....[52]....
        /*1270*/ 	.word	0xffffffff


	//   ....[53]....
        /*1274*/ 	.word	0xffffffff


	//   ....[54]....
        /*1278*/ 	.word	0xffffffff


	//   ....[55]....
        /*127c*/ 	.word	0xffffffff


	//   ....[56]....
        /*1280*/ 	.word	0xffffffff


	//   ....[57]....
        /*1284*/ 	.word	0xffffffff


	//   ....[58]....
        /*1288*/ 	.word	0xffffffff


	//   ....[59]....
        /*128c*/ 	.word	0xffffffff


	//   ....[60]....
        /*1290*/ 	.word	0xffffffff


	//   ....[61]....
        /*1294*/ 	.word	0xffffffff


	//   ....[62]....
        /*1298*/ 	.word	0xffffffff


	//   ....[63]....
        /*129c*/ 	.word	0xffffffff


	//   ....[64]....
        /*12a0*/ 	.word	0xffffffff


	//   ....[65]....
        /*12a4*/ 	.word	0xffffffff


	//   ....[66]....
        /*12a8*/ 	.word	0xffffffff


	//   ....[67]....
        /*12ac*/ 	.word	0xffffffff


	//   ....[68]....
        /*12b0*/ 	.word	0xffffffff


	//   ....[69]....
        /*12b4*/ 	.word	0xffffffff


	//   ....[70]....
        /*12b8*/ 	.word	0xffffffff


	//   ....[71]....
        /*12bc*/ 	.word	0xffffffff


	//   ....[72]....
        /*12c0*/ 	.word	0xffffffff


	//   ....[73]....
        /*12c4*/ 	.word	0xffffffff


	//   ....[74]....
        /*12c8*/ 	.word	0xffffffff


	//   ....[75]....
        /*12cc*/ 	.word	0xffffffff


	//   ....[76]....
        /*12d0*/ 	.word	0xffffffff


	//   ....[77]....
        /*12d4*/ 	.word	0xffffffff


	//   ....[78]....
        /*12d8*/ 	.word	0xffffffff


	//   ....[79]....
        /*12dc*/ 	.word	0xffffffff


	//   ....[80]....
        /*12e0*/ 	.word	0xffffffff


	//   ....[81]....
        /*12e4*/ 	.word	0xffffffff


	//   ....[82]....
        /*12e8*/ 	.word	0xffffffff


	//   ....[83]....
        /*12ec*/ 	.word	0xffffffff


	//   ....[84]....
        /*12f0*/ 	.word	0xffffffff


	//   ....[85]....
        /*12f4*/ 	.word	0xffffffff


	//   ....[86]....
        /*12f8*/ 	.word	0xffffffff


	//   ....[87]....
        /*12fc*/ 	.word	0xffffffff


	//   ....[88]....
        /*1300*/ 	.word	0xffffffff


	//   ....[89]....
        /*1304*/ 	.word	0xffffffff


	//   ....[90]....
        /*1308*/ 	.word	0xffffffff


	//   ....[91]....
        /*130c*/ 	.word	0xffffffff


	//   ....[92]....
        /*1310*/ 	.word	0xffffffff


	//   ....[93]....
        /*1314*/ 	.word	0xffffffff


	//   ....[94]....
        /*1318*/ 	.word	0xffffffff


	//   ....[95]....
        /*131c*/ 	.word	0xffffffff


	//   ....[96]....
        /*1320*/ 	.word	0xffffffff


	//   ....[97]....
        /*1324*/ 	.word	0xffffffff


	//   ....[98]....
        /*1328*/ 	.word	0xffffffff


	//   ....[99]....
        /*132c*/ 	.word	0xffffffff


	//   ....[100]....
        /*1330*/ 	.word	0xffffffff


	//   ....[101]....
        /*1334*/ 	.word	0xffffffff


	//   ....[102]....
        /*1338*/ 	.word	0xffffffff


	//   ....[103]....
        /*133c*/ 	.word	0xffffffff


	//   ....[104]....
        /*1340*/ 	.word	0xffffffff


	//   ....[105]....
        /*1344*/ 	.word	0xffffffff


	//   ....[106]....
        /*1348*/ 	.word	0xffffffff


	//   ....[107]....
        /*134c*/ 	.word	0xffffffff


	//   ....[108]....
        /*1350*/ 	.word	0xffffffff


	//   ....[109]....
        /*1354*/ 	.word	0xffffffff


	//   ....[110]....
        /*1358*/ 	.word	0xffffffff


	//   ....[111]....
        /*135c*/ 	.word	0xffffffff


	//   ....[112]....
        /*1360*/ 	.word	0xffffffff


	//   ....[113]....
        /*1364*/ 	.word	0xffffffff


	//   ....[114]....
        /*1368*/ 	.word	0xffffffff


	//   ....[115]....
        /*136c*/ 	.word	0xffffffff


	//   ....[116]....
        /*1370*/ 	.word	0xffffffff


	//   ....[117]....
        /*1374*/ 	.word	0xffffffff


	//   ....[118]....
        /*1378*/ 	.word	0xffffffff


	//   ....[119]....
        /*137c*/ 	.word	0xffffffff


	//   ....[120]....
        /*1380*/ 	.word	0xffffffff


	//   ....[121]....
        /*1384*/ 	.word	0xffffffff


	//   ....[122]....
        /*1388*/ 	.word	0xffffffff


	//   ....[123]....
        /*138c*/ 	.word	0xffffffff


	//   ....[124]....
        /*1390*/ 	.word	0xffffffff


	//   ....[125]....
        /*1394*/ 	.word	0xffffffff


	//   ....[126]....
        /*1398*/ 	.word	0xffffffff


	//   ....[127]....
        /*139c*/ 	.word	0xffffffff


	//   ....[128]....
        /*13a0*/ 	.word	0xffffffff


	//   ....[129]....
        /*13a4*/ 	.word	0xffffffff


	//   ....[130]....
        /*13a8*/ 	.word	0xffffffff


	//   ....[131]....
        /*13ac*/ 	.word	0xffffffff


	//   ....[132]....
        /*13b0*/ 	.word	0xffffffff


	//   ....[133]....
        /*13b4*/ 	.word	0xffffffff


	//   ....[134]....
        /*13b8*/ 	.word	0xffffffff


	//   ....[135]....
        /*13bc*/ 	.word	0xffffffff


	//   ....[136]....
        /*13c0*/ 	.word	0xffffffff


	//   ....[137]....
        /*13c4*/ 	.word	0xffffffff


	//   ....[138]....
        /*13c8*/ 	.word	0xffffffff


	//   ....[139]....
        /*13cc*/ 	.word	0xffffffff


	//   ....[140]....
        /*13d0*/ 	.word	0xffffffff


	//   ....[141]....
        /*13d4*/ 	.word	0xffffffff


	//   ....[142]....
        /*13d8*/ 	.word	0xffffffff


	//   ....[143]....
        /*13dc*/ 	.word	0xffffffff


	//   ....[144]....
        /*13e0*/ 	.word	0xffffffff


	//   ....[145]....
        /*13e4*/ 	.word	0xffffffff


	//   ....[146]....
        /*13e8*/ 	.word	0xffffffff


	//   ....[147]....
        /*13ec*/ 	.word	0xffffffff


	//   ....[148]....
        /*13f0*/ 	.word	0xffffffff


	//   ....[149]....
        /*13f4*/ 	.word	0xffffffff


	//   ....[150]....
        /*13f8*/ 	.word	0xffffffff


	//   ....[151]....
        /*13fc*/ 	.word	0xffffffff


	//   ....[152]....
        /*1400*/ 	.word	0xffffffff


	//   ....[153]....
        /*1404*/ 	.word	0xffffffff


	//   ....[154]....
        /*1408*/ 	.word	0xffffffff


	//   ....[155]....
        /*140c*/ 	.word	0xffffffff


	//   ....[156]....
        /*1410*/ 	.word	0xffffffff


	//   ....[157]....
        /*1414*/ 	.word	0xffffffff


	//   ....[158]....
        /*1418*/ 	.word	0xffffffff


	//   ....[159]....
        /*141c*/ 	.word	0xffffffff


	//   ....[160]....
        /*1420*/ 	.word	0xffffffff


	//   ....[161]....
        /*1424*/ 	.word	0xffffffff


	//   ....[162]....
        /*1428*/ 	.word	0xffffffff


	//   ....[163]....
        /*142c*/ 	.word	0xffffffff


	//   ....[164]....
        /*1430*/ 	.word	0xffffffff


	//   ....[165]....
        /*1434*/ 	.word	0xffffffff


	//   ....[166]....
        /*1438*/ 	.word	0xffffffff


	//   ....[167]....
        /*143c*/ 	.word	0xffffffff


	//   ....[168]....
        /*1440*/ 	.word	0xffffffff


	//   ....[169]....
        /*1444*/ 	.word	0xffffffff


	//   ....[170]....
        /*1448*/ 	.word	0xffffffff


	//   ....[171]....
        /*144c*/ 	.word	0xffffffff


	//   ....[172]....
        /*1450*/ 	.word	0xffffffff


	//   ....[173]....
        /*1454*/ 	.word	0xffffffff


	//   ....[174]....
        /*1458*/ 	.word	0xffffffff


	//   ....[175]....
        /*145c*/ 	.word	0xffffffff


	//   ....[176]....
        /*1460*/ 	.word	0xffffffff


	//   ....[177]....
        /*1464*/ 	.word	0xffffffff


	//   ....[178]....
        /*1468*/ 	.word	0xffffffff


	//   ....[179]....
        /*146c*/ 	.word	0xffffffff


	//   ....[180]....
        /*1470*/ 	.word	0xffffffff


	//   ....[181]....
        /*1474*/ 	.word	0xffffffff


	//   ....[182]....
        /*1478*/ 	.word	0xffffffff


	//   ....[183]....
        /*147c*/ 	.word	0xffffffff


	//   ....[184]....
        /*1480*/ 	.word	0xffffffff


	//   ....[185]....
        /*1484*/ 	.word	0xffffffff


	//   ....[186]....
        /*1488*/ 	.word	0xffffffff


	//   ....[187]....
        /*148c*/ 	.word	0xffffffff


	//   ....[188]....
        /*1490*/ 	.word	0xffffffff


	//   ....[189]....
        /*1494*/ 	.word	0xffffffff


	//   ....[190]....
        /*1498*/ 	.word	0xffffffff


	//   ....[191]....
        /*149c*/ 	.word	0xffffffff


	//   ....[192]....
        /*14a0*/ 	.word	0xffffffff


	//   ....[193]....
        /*14a4*/ 	.word	0xffffffff


	//   ....[194]....
        /*14a8*/ 	.word	0xffffffff


	//   ....[195]....
        /*14ac*/ 	.word	0xffffffff


	//   ....[196]....
        /*14b0*/ 	.word	0xffffffff


	//   ....[197]....
        /*14b4*/ 	.word	0xffffffff


	//   ....[198]....
        /*14b8*/ 	.word	0xffffffff


	//   ....[199]....
        /*14bc*/ 	.word	0xffffffff


	//   ....[200]....
        /*14c0*/ 	.word	0xffffffff


	//   ....[201]....
        /*14c4*/ 	.word	0xffffffff


	//   ....[202]....
        /*14c8*/ 	.word	0xffffffff


	//   ....[203]....
        /*14cc*/ 	.word	0xffffffff


	//   ....[204]....
        /*14d0*/ 	.word	0xffffffff


	//   ....[205]....
        /*14d4*/ 	.word	0xffffffff


	//   ....[206]....
        /*14d8*/ 	.word	0xffffffff


	//   ....[207]....
        /*14dc*/ 	.word	0xffffffff


	//   ....[208]....
        /*14e0*/ 	.word	0xffffffff


	//   ....[209]....
        /*14e4*/ 	.word	0xffffffff


	//   ....[210]....
        /*14e8*/ 	.word	0xffffffff


	//   ....[211]....
        /*14ec*/ 	.word	0xffffffff


	//   ....[212]....
        /*14f0*/ 	.word	0xffffffff


	//   ....[213]....
        /*14f4*/ 	.word	0xffffffff


	//   ....[214]....
        /*14f8*/ 	.word	0xffffffff


	//   ....[215]....
        /*14fc*/ 	.word	0xffffffff


	//   ....[216]....
        /*1500*/ 	.word	0xffffffff


	//   ....[217]....
        /*1504*/ 	.word	0xffffffff


	//   ....[218]....
        /*1508*/ 	.word	0xffffffff


	//   ....[219]....
        /*150c*/ 	.word	0xffffffff


	//   ....[220]....
        /*1510*/ 	.word	0xffffffff


	//   ....[221]....
        /*1514*/ 	.word	0xffffffff


	//   ....[222]....
        /*1518*/ 	.word	0xffffffff


	//   ....[223]....
        /*151c*/ 	.word	0xffffffff


	//   ....[224]....
        /*1520*/ 	.word	0xffffffff


	//   ....[225]....
        /*1524*/ 	.word	0xffffffff


	//   ....[226]....
        /*1528*/ 	.word	0xffffffff


	//   ....[227]....
        /*152c*/ 	.word	0xffffffff


	//   ....[228]....
        /*1530*/ 	.word	0xffffffff


	//   ....[229]....
        /*1534*/ 	.word	0xffffffff


	//   ....[230]....
        /*1538*/ 	.word	0xffffffff


	//   ....[231]....
        /*153c*/ 	.word	0xffffffff


	//   ....[232]....
        /*1540*/ 	.word	0xffffffff


	//   ....[233]....
        /*1544*/ 	.word	0xffffffff


	//   ....[234]....
        /*1548*/ 	.word	0xffffffff


	//   ....[235]....
        /*154c*/ 	.word	0xffffffff


	//   ....[236]....
        /*1550*/ 	.word	0xffffffff


	//   ....[237]....
        /*1554*/ 	.word	0xffffffff


	//   ....[238]....
        /*1558*/ 	.word	0xffffffff


	//   ....[239]....
        /*155c*/ 	.word	0xffffffff


	//   ....[240]....
        /*1560*/ 	.word	0xffffffff


	//   ....[241]....
        /*1564*/ 	.word	0xffffffff


	//   ....[242]....
        /*1568*/ 	.word	0xffffffff


	//   ....[243]....
        /*156c*/ 	.word	0xffffffff


	//   ....[244]....
        /*1570*/ 	.word	0xffffffff


	//   ....[245]....
        /*1574*/ 	.word	0xffffffff


	//   ....[246]....
        /*1578*/ 	.word	0xffffffff


	//   ....[247]....
        /*157c*/ 	.word	0xffffffff


	//   ....[248]....
        /*1580*/ 	.word	0xffffffff


	//   ....[249]....
        /*1584*/ 	.word	0xffffffff


	//   ....[250]....
        /*1588*/ 	.word	0xffffffff


	//   ....[251]....
        /*158c*/ 	.word	0xffffffff


	//   ....[252]....
        /*1590*/ 	.word	0xffffffff


	//   ....[253]....
        /*1594*/ 	.word	0xffffffff


	//   ....[254]....
        /*1598*/ 	.word	0xffffffff


	//   ....[255]....
        /*159c*/ 	.word	0xffffffff


	//   ....[0]....
        /*15a0*/ 	.word	0xffffffff


	//   ....[1]....
        /*15a4*/ 	.word	0xffffffff


	//   ....[2]....
        /*15a8*/ 	.word	0xffffffff


	//   ....[3]....
        /*15ac*/ 	.word	0xffffffff


	//   ....[4]....
        /*15b0*/ 	.word	0xffffffff


	//   ....[5]....
        /*15b4*/ 	.word	0xffffffff


	//   ....[6]....
        /*15b8*/ 	.word	0xffffffff


	//   ....[7]....
        /*15bc*/ 	.word	0xffffffff


	//   ....[8]....
        /*15c0*/ 	.word	0xffffffff


	//   ....[9]....
        /*15c4*/ 	.word	0xffffffff


	//   ....[10]....
        /*15c8*/ 	.word	0xffffffff


	//   ....[11]....
        /*15cc*/ 	.word	0xffffffff


	//   ....[12]....
        /*15d0*/ 	.word	0xffffffff


	//   ....[13]....
        /*15d4*/ 	.word	0xffffffff


	//   ....[14]....
        /*15d8*/ 	.word	0xffffffff


	//   ....[15]....
        /*15dc*/ 	.word	0xffffffff


	//   ....[16]....
        /*15e0*/ 	.word	0xffffffff


	//   ....[17]....
        /*15e4*/ 	.word	0xffffffff


	//   ....[18]....
        /*15e8*/ 	.word	0xffffffff


	//   ....[19]....
        /*15ec*/ 	.word	0xffffffff


	//   ....[20]....
        /*15f0*/ 	.word	0xffffffff


	//   ....[21]....
        /*15f4*/ 	.word	0xffffffff


	//   ....[22]....
        /*15f8*/ 	.word	0xffffffff


	//   ....[23]....
        /*15fc*/ 	.word	0xffffffff


	//   ....[24]....
        /*1600*/ 	.word	0xffffffff


	//   ....[25]....
        /*1604*/ 	.word	0xffffffff


	//   ....[26]....
        /*1608*/ 	.word	0xffffffff


	//   ....[27]....
        /*160c*/ 	.word	0xffffffff


	//   ....[28]....
        /*1610*/ 	.word	0xffffffff


	//   ....[29]....
        /*1614*/ 	.word	0xffffffff


	//   ....[30]....
        /*1618*/ 	.word	0xffffffff


	//   ....[31]....
        /*161c*/ 	.word	0xffffffff


	//   ....[32]....
        /*1620*/ 	.word	0xffffffff


	//   ....[33]....
        /*1624*/ 	.word	0xffffffff


	//   ....[34]....
        /*1628*/ 	.word	0xffffffff


	//   ....[35]....
        /*162c*/ 	.word	0xffffffff


	//   ....[36]....
        /*1630*/ 	.word	0xffffffff


	//   ....[37]....
        /*1634*/ 	.word	0xffffffff


	//   ....[38]....
        /*1638*/ 	.word	0xffffffff


	//   ....[39]....
        /*163c*/ 	.word	0xffffffff


	//   ....[40]....
        /*1640*/ 	.word	0xffffffff


	//   ....[41]....
        /*1644*/ 	.word	0xffffffff


	//   ....[42]....
        /*1648*/ 	.word	0xffffffff


	//   ....[43]....
        /*164c*/ 	.word	0xffffffff


	//   ....[44]....
        /*1650*/ 	.word	0xffffffff


	//   ....[45]....
        /*1654*/ 	.word	0xffffffff


	//   ....[46]....
        /*1658*/ 	.word	0xffffffff


	//   ....[47]....
        /*165c*/ 	.word	0xffffffff


	//   ....[48]....
        /*1660*/ 	.word	0xffffffff


	//   ....[49]....
        /*1664*/ 	.word	0xffffffff


	//   ....[50]....
        /*1668*/ 	.word	0xffffffff


	//   ....[51]....
        /*166c*/ 	.word	0xffffffff


	//   ....[52]....
        /*1670*/ 	.word	0xffffffff


	//   ....[53]....
        /*1674*/ 	.word	0xffffffff


	//   ....[54]....
        /*1678*/ 	.word	0xffffffff


	//   ....[55]....
        /*167c*/ 	.word	0xffffffff


	//   ....[56]....
        /*1680*/ 	.word	0xffffffff


	//   ....[57]....
        /*1684*/ 	.word	0xffffffff


	//   ....[58]....
        /*1688*/ 	.word	0xffffffff


	//   ....[59]....
        /*168c*/ 	.word	0xffffffff


	//   ....[60]....
        /*1690*/ 	.word	0xffffffff


	//   ....[61]....
        /*1694*/ 	.word	0xffffffff


	//   ....[62]....
        /*1698*/ 	.word	0xffffffff


	//   ....[63]....
        /*169c*/ 	.word	0xffffffff


	//   ....[64]....
        /*16a0*/ 	.word	0xffffffff


	//   ....[65]....
        /*16a4*/ 	.word	0xffffffff


	//   ....[66]....
        /*16a8*/ 	.word	0xffffffff


	//   ....[67]....
        /*16ac*/ 	.word	0xffffffff


	//   ....[68]....
        /*16b0*/ 	.word	0xffffffff


	//   ....[69]....
        /*16b4*/ 	.word	0xffffffff


	//   ....[70]....
        /*16b8*/ 	.word	0xffffffff


	//   ....[71]....
        /*16bc*/ 	.word	0xffffffff


	//   ....[72]....
        /*16c0*/ 	.word	0xffffffff


	//   ....[73]....
        /*16c4*/ 	.word	0xffffffff


	//   ....[74]....
        /*16c8*/ 	.word	0xffffffff


	//   ....[75]....
        /*16cc*/ 	.word	0xffffffff


	//   ....[76]....
        /*16d0*/ 	.word	0xffffffff


	//   ....[77]....
        /*16d4*/ 	.word	0xffffffff


	//   ....[78]....
        /*16d8*/ 	.word	0xffffffff


	//   ....[79]....
        /*16dc*/ 	.word	0xffffffff


	//   ....[80]....
        /*16e0*/ 	.word	0xffffffff


	//   ....[81]....
        /*16e4*/ 	.word	0xffffffff


	//   ....[82]....
        /*16e8*/ 	.word	0xffffffff


	//   ....[83]....
        /*16ec*/ 	.word	0xffffffff


	//   ....[84]....
        /*16f0*/ 	.word	0xffffffff


	//   ....[85]....
        /*16f4*/ 	.word	0xffffffff


	//   ....[86]....
        /*16f8*/ 	.word	0xffffffff


	//   ....[87]....
        /*16fc*/ 	.word	0xffffffff


	//   ....[88]....
        /*1700*/ 	.word	0xffffffff


	//   ....[89]....
        /*1704*/ 	.word	0xffffffff


	//   ....[90]....
        /*1708*/ 	.word	0xffffffff


	//   ....[91]....
        /*170c*/ 	.word	0xffffffff


	//   ....[92]....
        /*1710*/ 	.word	0xffffffff


	//   ....[93]....
        /*1714*/ 	.word	0xffffffff


	//   ....[94]....
        /*1718*/ 	.word	0xffffffff


	//   ....[95]....
        /*171c*/ 	.word	0xffffffff


	//   ....[96]....
        /*1720*/ 	.word	0xffffffff


	//   ....[97]....
        /*1724*/ 	.word	0xffffffff


	//   ....[98]....
        /*1728*/ 	.word	0xffffffff


	//   ....[99]....
        /*172c*/ 	.word	0xffffffff


	//   ....[100]....
        /*1730*/ 	.word	0xffffffff


	//   ....[101]....
        /*1734*/ 	.word	0xffffffff


	//   ....[102]....
        /*1738*/ 	.word	0xffffffff


	//   ....[103]....
        /*173c*/ 	.word	0xffffffff


	//   ....[104]....
        /*1740*/ 	.word	0xffffffff


	//   ....[105]....
        /*1744*/ 	.word	0xffffffff


	//   ....[106]....
        /*1748*/ 	.word	0xffffffff


	//   ....[107]....
        /*174c*/ 	.word	0xffffffff


	//   ....[108]....
        /*1750*/ 	.word	0xffffffff


	//   ....[109]....
        /*1754*/ 	.word	0xffffffff


	//   ....[110]....
        /*1758*/ 	.word	0xffffffff


	//   ....[111]....
        /*175c*/ 	.word	0xffffffff


	//   ....[112]....
        /*1760*/ 	.word	0xffffffff


	//   ....[113]....
        /*1764*/ 	.word	0xffffffff


	//   ....[114]....
        /*1768*/ 	.word	0xffffffff


	//   ....[115]....
        /*176c*/ 	.word	0xffffffff


	//   ....[116]....
        /*1770*/ 	.word	0xffffffff


	//   ....[117]....
        /*1774*/ 	.word	0xffffffff


	//   ....[118]....
        /*1778*/ 	.word	0xffffffff


	//   ....[119]....
        /*177c*/ 	.word	0xffffffff


	//   ....[120]....
        /*1780*/ 	.word	0xffffffff


	//   ....[121]....
        /*1784*/ 	.word	0xffffffff


	//   ....[122]....
        /*1788*/ 	.word	0xffffffff


	//   ....[123]....
        /*178c*/ 	.word	0xffffffff


	//   ....[124]....
        /*1790*/ 	.word	0xffffffff


	//   ....[125]....
        /*1794*/ 	.word	0xffffffff


	//   ....[126]....
        /*1798*/ 	.word	0xffffffff


	//   ....[127]....
        /*179c*/ 	.word	0xffffffff


	//   ....[128]....
        /*17a0*/ 	.word	0xffffffff


	//   ....[129]....
        /*17a4*/ 	.word	0xffffffff


	//   ....[130]....
        /*17a8*/ 	.word	0xffffffff


	//   ....[131]....
        /*17ac*/ 	.word	0xffffffff


	//   ....[132]....
        /*17b0*/ 	.word	0xffffffff


	//   ....[133]....
        /*17b4*/ 	.word	0xffffffff


	//   ....[134]....
        /*17b8*/ 	.word	0xffffffff


	//   ....[135]....
        /*17bc*/ 	.word	0xffffffff


	//   ....[136]....
        /*17c0*/ 	.word	0xffffffff


	//   ....[137]....
        /*17c4*/ 	.word	0xffffffff


	//   ....[138]....
        /*17c8*/ 	.word	0xffffffff


	//   ....[139]....
        /*17cc*/ 	.word	0xffffffff


	//   ....[140]....
        /*17d0*/ 	.word	0xffffffff


	//   ....[141]....
        /*17d4*/ 	.word	0xffffffff


	//   ....[142]....
        /*17d8*/ 	.word	0xffffffff


	//   ....[143]....
        /*17dc*/ 	.word	0xffffffff


	//   ....[144]....
        /*17e0*/ 	.word	0xffffffff


	//   ....[145]....
        /*17e4*/ 	.word	0xffffffff


	//   ....[146]....
        /*17e8*/ 	.word	0xffffffff


	//   ....[147]....
        /*17ec*/ 	.word	0xffffffff


	//   ....[148]....
        /*17f0*/ 	.word	0xffffffff


	//   ....[149]....
        /*17f4*/ 	.word	0xffffffff


	//   ....[150]....
        /*17f8*/ 	.word	0xffffffff


	//   ....[151]....
        /*17fc*/ 	.word	0xffffffff


	//   ....[152]....
        /*1800*/ 	.word	0xffffffff


	//   ....[153]....
        /*1804*/ 	.word	0xffffffff


	//   ....[154]....
        /*1808*/ 	.word	0xffffffff


	//   ....[155]....
        /*180c*/ 	.word	0xffffffff


	//   ....[156]....
        /*1810*/ 	.word	0xffffffff


	//   ....[157]....
        /*1814*/ 	.word	0xffffffff


	//   ....[158]....
        /*1818*/ 	.word	0xffffffff


	//   ....[159]....
        /*181c*/ 	.word	0xffffffff


	//   ....[160]....
        /*1820*/ 	.word	0xffffffff


	//   ....[161]....
        /*1824*/ 	.word	0xffffffff


	//   ....[162]....
        /*1828*/ 	.word	0xffffffff


	//   ....[163]....
        /*182c*/ 	.word	0xffffffff


	//   ....[164]....
        /*1830*/ 	.word	0xffffffff


	//   ....[165]....
        /*1834*/ 	.word	0xffffffff


	//   ....[166]....
        /*1838*/ 	.word	0xffffffff


	//   ....[167]....
        /*183c*/ 	.word	0xffffffff


	//   ....[168]....
        /*1840*/ 	.word	0xffffffff


	//   ....[169]....
        /*1844*/ 	.word	0xffffffff


	//   ....[170]....
        /*1848*/ 	.word	0xffffffff


	//   ....[171]....
        /*184c*/ 	.word	0xffffffff


	//   ....[172]....
        /*1850*/ 	.word	0xffffffff


	//   ....[173]....
        /*1854*/ 	.word	0xffffffff


	//   ....[174]....
        /*1858*/ 	.word	0xffffffff


	//   ....[175]....
        /*185c*/ 	.word	0xffffffff


	//   ....[176]....
        /*1860*/ 	.word	0xffffffff


	//   ....[177]....
        /*1864*/ 	.word	0xffffffff


	//   ....[178]....
        /*1868*/ 	.word	0xffffffff


	//   ....[179]....
        /*186c*/ 	.word	0xffffffff


	//   ....[180]....
        /*1870*/ 	.word	0xffffffff


	//   ....[181]....
        /*1874*/ 	.word	0xffffffff


	//   ....[182]....
        /*1878*/ 	.word	0xffffffff


	//   ....[183]....
        /*187c*/ 	.word	0xffffffff


	//   ....[184]....
        /*1880*/ 	.word	0xffffffff


	//   ....[185]....
        /*1884*/ 	.word	0xffffffff


	//   ....[186]....
        /*1888*/ 	.word	0xffffffff


	//   ....[187]....
        /*188c*/ 	.word	0xffffffff


	//   ....[188]....
        /*1890*/ 	.word	0xffffffff


	//   ....[189]....
        /*1894*/ 	.word	0xffffffff


	//   ....[190]....
        /*1898*/ 	.word	0xffffffff


	//   ....[191]....
        /*189c*/ 	.word	0xffffffff


	//   ....[192]....
        /*18a0*/ 	.word	0xffffffff


	//   ....[193]....
        /*18a4*/ 	.word	0xffffffff


	//   ....[194]....
        /*18a8*/ 	.word	0xffffffff


	//   ....[195]....
        /*18ac*/ 	.word	0xffffffff


	//   ....[196]....
        /*18b0*/ 	.word	0xffffffff


	//   ....[197]....
        /*18b4*/ 	.word	0xffffffff


	//   ....[198]....
        /*18b8*/ 	.word	0xffffffff


	//   ....[199]....
        /*18bc*/ 	.word	0xffffffff


	//   ....[200]....
        /*18c0*/ 	.word	0xffffffff


	//   ....[201]....
        /*18c4*/ 	.word	0xffffffff


	//   ....[202]....
        /*18c8*/ 	.word	0xffffffff


	//   ....[203]....
        /*18cc*/ 	.word	0xffffffff


	//   ....[204]....
        /*18d0*/ 	.word	0xffffffff


	//   ....[205]....
        /*18d4*/ 	.word	0xffffffff


	//   ....[206]....
        /*18d8*/ 	.word	0xffffffff


	//   ....[207]....
        /*18dc*/ 	.word	0xffffffff


	//   ....[208]....
        /*18e0*/ 	.word	0xffffffff


	//   ....[209]....
        /*18e4*/ 	.word	0xffffffff


	//   ....[210]....
        /*18e8*/ 	.word	0xffffffff


	//   ....[211]....
        /*18ec*/ 	.word	0xffffffff


	//   ....[212]....
        /*18f0*/ 	.word	0xffffffff


	//   ....[213]....
        /*18f4*/ 	.word	0xffffffff


	//   ....[214]....
        /*18f8*/ 	.word	0xffffffff


	//   ....[215]....
        /*18fc*/ 	.word	0xffffffff


	//   ....[216]....
        /*1900*/ 	.word	0xffffffff


	//   ....[217]....
        /*1904*/ 	.word	0xffffffff


	//   ....[218]....
        /*1908*/ 	.word	0xffffffff


	//   ....[219]....
        /*190c*/ 	.word	0xffffffff


	//   ....[220]....
        /*1910*/ 	.word	0xffffffff


	//   ....[221]....
        /*1914*/ 	.word	0xffffffff


	//   ....[222]....
        /*1918*/ 	.word	0xffffffff


	//   ....[223]....
        /*191c*/ 	.word	0xffffffff


	//   ....[224]....
        /*1920*/ 	.word	0xffffffff


	//   ....[225]....
        /*1924*/ 	.word	0xffffffff


	//   ....[226]....
        /*1928*/ 	.word	0xffffffff


	//   ....[227]....
        /*192c*/ 	.word	0xffffffff


	//   ....[228]....
        /*1930*/ 	.word	0xffffffff


	//   ....[229]....
        /*1934*/ 	.word	0xffffffff


	//   ....[230]....
        /*1938*/ 	.word	0xffffffff


	//   ....[231]....
        /*193c*/ 	.word	0xffffffff


	//   ....[232]....
        /*1940*/ 	.word	0xffffffff


	//   ....[233]....
        /*1944*/ 	.word	0xffffffff


	//   ....[234]....
        /*1948*/ 	.word	0xffffffff


	//   ....[235]....
        /*194c*/ 	.word	0xffffffff


	//   ....[236]....
        /*1950*/ 	.word	0xffffffff


	//   ....[237]....
        /*1954*/ 	.word	0xffffffff


	//   ....[238]....
        /*1958*/ 	.word	0xffffffff


	//   ....[239]....
        /*195c*/ 	.word	0xffffffff


	//   ....[240]....
        /*1960*/ 	.word	0xffffffff


	//   ....[241]....
        /*1964*/ 	.word	0xffffffff


	//   ....[242]....
        /*1968*/ 	.word	0xffffffff


	//   ....[243]....
        /*196c*/ 	.word	0xffffffff


	//   ....[244]....
        /*1970*/ 	.word	0xffffffff


	//   ....[245]....
        /*1974*/ 	.word	0xffffffff


	//   ....[246]....
        /*1978*/ 	.word	0xffffffff


	//   ....[247]....
        /*197c*/ 	.word	0xffffffff


	//   ....[248]....
        /*1980*/ 	.word	0xffffffff


	//   ....[249]....
        /*1984*/ 	.word	0xffffffff


	//   ....[250]....
        /*1988*/ 	.word	0xffffffff


	//   ....[251]....
        /*198c*/ 	.word	0xffffffff


	//   ....[252]....
        /*1990*/ 	.word	0xffffffff


	//   ....[253]....
        /*1994*/ 	.word	0xffffffff


	//   ....[254]....
        /*1998*/ 	.word	0xffffffff


	//   ....[255]....
        /*199c*/ 	.word	0xffffffff


	//   ....[0]....
        /*19a0*/ 	.word	0xffffffff


	//   ....[1]....
        /*19a4*/ 	.word	0xffffffff


	//   ....[2]....
        /*19a8*/ 	.word	0xffffffff


	//   ....[3]....
        /*19ac*/ 	.word	0xffffffff


	//   ....[4]....
        /*19b0*/ 	.word	0xffffffff


	//   ....[5]....
        /*19b4*/ 	.word	0xffffffff


	//   ....[6]....
        /*19b8*/ 	.word	0xffffffff


	//   ....[7]....
        /*19bc*/ 	.word	0xffffffff


	//   ....[8]....
        /*19c0*/ 	.word	0xffffffff


	//   ....[9]....
        /*19c4*/ 	.word	0xffffffff


	//   ....[10]....
        /*19c8*/ 	.word	0xffffffff


	//   ....[11]....
        /*19cc*/ 	.word	0xffffffff


	//   ....[12]....
        /*19d0*/ 	.word	0xffffffff


	//   ....[13]....
        /*19d4*/ 	.word	0xffffffff


	//   ....[14]....
        /*19d8*/ 	.word	0xffffffff


	//   ....[15]....
        /*19dc*/ 	.word	0xffffffff


	//   ....[16]....
        /*19e0*/ 	.word	0xffffffff


	//   ....[17]....
        /*19e4*/ 	.word	0xffffffff


	//   ....[18]....
        /*19e8*/ 	.word	0xffffffff


	//   ....[19]....
        /*19ec*/ 	.word	0xffffffff


	//   ....[20]....
        /*19f0*/ 	.word	0xffffffff


	//   ....[21]....
        /*19f4*/ 	.word	0xffffffff


	//   ....[22]....
        /*19f8*/ 	.word	0xffffffff


	//   ....[23]....
        /*19fc*/ 	.word	0xffffffff


	//   ....[24]....
        /*1a00*/ 	.word	0xffffffff


	//   ....[25]....
        /*1a04*/ 	.word	0xffffffff


	//   ....[26]....
        /*1a08*/ 	.word	0xffffffff


	//   ....[27]....
        /*1a0c*/ 	.word	0xffffffff


	//   ....[28]....
        /*1a10*/ 	.word	0xffffffff


	//   ....[29]....
        /*1a14*/ 	.word	0xffffffff


	//   ....[30]....
        /*1a18*/ 	.word	0xffffffff


	//   ....[31]....
        /*1a1c*/ 	.word	0xffffffff


	//   ....[32]....
        /*1a20*/ 	.word	0xffffffff


	//   ....[33]....
        /*1a24*/ 	.word	0xffffffff


	//   ....[34]....
        /*1a28*/ 	.word	0xffffffff


	//   ....[35]....
        /*1a2c*/ 	.word	0xffffffff


	//   ....[36]....
        /*1a30*/ 	.word	0xffffffff


	//   ....[37]....
        /*1a34*/ 	.word	0xffffffff


	//   ....[38]....
        /*1a38*/ 	.word	0xffffffff


	//   ....[39]....
        /*1a3c*/ 	.word	0xffffffff


	//   ....[40]....
        /*1a40*/ 	.word	0xffffffff


	//   ....[41]....
        /*1a44*/ 	.word	0xffffffff


	//   ....[42]....
        /*1a48*/ 	.word	0xffffffff


	//   ....[43]....
        /*1a4c*/ 	.word	0xffffffff


	//   ....[44]....
        /*1a50*/ 	.word	0xffffffff


	//   ....[45]....
        /*1a54*/ 	.word	0xffffffff


	//   ....[46]....
        /*1a58*/ 	.word	0xffffffff


	//   ....[47]....
        /*1a5c*/ 	.word	0xffffffff


	//   ....[48]....
        /*1a60*/ 	.word	0xffffffff


	//   ....[49]....
        /*1a64*/ 	.word	0xffffffff


	//   ....[50]....
        /*1a68*/ 	.word	0xffffffff


	//   ....[51]....
        /*1a6c*/ 	.word	0xffffffff


	//   ....[52]....
        /*1a70*/ 	.word	0xffffffff


	//   ....[53]....
        /*1a74*/ 	.word	0xffffffff


	//   ....[54]....
        /*1a78*/ 	.word	0xffffffff


	//   ....[55]....
        /*1a7c*/ 	.word	0xffffffff


	//   ....[56]....
        /*1a80*/ 	.word	0xffffffff


	//   ....[57]....
        /*1a84*/ 	.word	0xffffffff


	//   ....[58]....
        /*1a88*/ 	.word	0xffffffff


	//   ....[59]....
        /*1a8c*/ 	.word	0xffffffff


	//   ....[60]....
        /*1a90*/ 	.word	0xffffffff


	//   ....[61]....
        /*1a94*/ 	.word	0xffffffff


	//   ....[62]....
        /*1a98*/ 	.word	0xffffffff


	//   ....[63]....
        /*1a9c*/ 	.word	0xffffffff


	//   ....[64]....
        /*1aa0*/ 	.word	0xffffffff


	//   ....[65]....
        /*1aa4*/ 	.word	0xffffffff


	//   ....[66]....
        /*1aa8*/ 	.word	0xffffffff


	//   ....[67]....
        /*1aac*/ 	.word	0xffffffff


	//   ....[68]....
        /*1ab0*/ 	.word	0xffffffff


	//   ....[69]....
        /*1ab4*/ 	.word	0xffffffff


	//   ....[70]....
        /*1ab8*/ 	.word	0xffffffff


	//   ....[71]....
        /*1abc*/ 	.word	0xffffffff


	//   ....[72]....
        /*1ac0*/ 	.word	0xffffffff


	//   ....[73]....
        /*1ac4*/ 	.word	0xffffffff


	//   ....[74]....
        /*1ac8*/ 	.word	0xffffffff


	//   ....[75]....
        /*1acc*/ 	.word	0xffffffff


	//   ....[76]....
        /*1ad0*/ 	.word	0xffffffff


	//   ....[77]....
        /*1ad4*/ 	.word	0xffffffff


	//   ....[78]....
        /*1ad8*/ 	.word	0xffffffff


	//   ....[79]....
        /*1adc*/ 	.word	0xffffffff


	//   ....[80]....
        /*1ae0*/ 	.word	0xffffffff


	//   ....[81]....
        /*1ae4*/ 	.word	0xffffffff


	//   ....[82]....
        /*1ae8*/ 	.word	0xffffffff


	//   ....[83]....
        /*1aec*/ 	.word	0xffffffff


	//   ....[84]....
        /*1af0*/ 	.word	0xffffffff


	//   ....[85]....
        /*1af4*/ 	.word	0xffffffff


	//   ....[86]....
        /*1af8*/ 	.word	0xffffffff


	//   ....[87]....
        /*1afc*/ 	.word	0xffffffff


	//   ....[88]....
        /*1b00*/ 	.word	0xffffffff


	//   ....[89]....
        /*1b04*/ 	.word	0xffffffff


	//   ....[90]....
        /*1b08*/ 	.word	0xffffffff


	//   ....[91]....
        /*1b0c*/ 	.word	0xffffffff


	//   ....[92]....
        /*1b10*/ 	.word	0xffffffff


	//   ....[93]....
        /*1b14*/ 	.word	0xffffffff


	//   ....[94]....
        /*1b18*/ 	.word	0xffffffff


	//   ....[95]....
        /*1b1c*/ 	.word	0xffffffff


	//   ....[96]....
        /*1b20*/ 	.word	0xffffffff


	//   ....[97]....
        /*1b24*/ 	.word	0xffffffff


	//   ....[98]....
        /*1b28*/ 	.word	0xffffffff


	//   ....[99]....
        /*1b2c*/ 	.word	0xffffffff


	//   ....[100]....
        /*1b30*/ 	.word	0xffffffff


	//   ....[101]....
        /*1b34*/ 	.word	0xffffffff


	//   ....[102]....
        /*1b38*/ 	.word	0xffffffff


	//   ....[103]....
        /*1b3c*/ 	.word	0xffffffff


	//   ....[104]....
        /*1b40*/ 	.word	0xffffffff


	//   ....[105]....
        /*1b44*/ 	.word	0xffffffff


	//   ....[106]....
        /*1b48*/ 	.word	0xffffffff


	//   ....[107]....
        /*1b4c*/ 	.word	0xffffffff


	//   ....[108]....
        /*1b50*/ 	.word	0xffffffff


	//   ....[109]....
        /*1b54*/ 	.word	0xffffffff


	//   ....[110]....
        /*1b58*/ 	.word	0xffffffff


	//   ....[111]....
        /*1b5c*/ 	.word	0xffffffff


	//   ....[112]....
        /*1b60*/ 	.word	0xffffffff


	//   ....[113]....
        /*1b64*/ 	.word	0xffffffff


	//   ....[114]....
        /*1b68*/ 	.word	0xffffffff


	//   ....[115]....
        /*1b6c*/ 	.word	0xffffffff


	//   ....[116]....
        /*1b70*/ 	.word	0xffffffff


	//   ....[117]....
        /*1b74*/ 	.word	0xffffffff


	//   ....[118]....
        /*1b78*/ 	.word	0xffffffff


	//   ....[119]....
        /*1b7c*/ 	.word	0xffffffff


	//   ....[120]....
        /*1b80*/ 	.word	0xffffffff


	//   ....[121]....
        /*1b84*/ 	.word	0xffffffff


	//   ....[122]....
        /*1b88*/ 	.word	0xffffffff


	//   ....[123]....
        /*1b8c*/ 	.word	0xffffffff


	//   ....[124]....
        /*1b90*/ 	.word	0xffffffff


	//   ....[125]....
        /*1b94*/ 	.word	0xffffffff


	//   ....[126]....
        /*1b98*/ 	.word	0xffffffff


	//   ....[127]....
        /*1b9c*/ 	.word	0xffffffff


	//   ....[128]....
        /*1ba0*/ 	.word	0xffffffff


	//   ....[129]....
        /*1ba4*/ 	.word	0xffffffff


	//   ....[130]....
        /*1ba8*/ 	.word	0xffffffff


	//   ....[131]....
        /*1bac*/ 	.word	0xffffffff


	//   ....[132]....
        /*1bb0*/ 	.word	0xffffffff


	//   ....[133]....
        /*1bb4*/ 	.word	0xffffffff


	//   ....[134]....
        /*1bb8*/ 	.word	0xffffffff


	//   ....[135]....
        /*1bbc*/ 	.word	0xffffffff


	//   ....[136]....
        /*1bc0*/ 	.word	0xffffffff


	//   ....[137]....
        /*1bc4*/ 	.word	0xffffffff


	//   ....[138]....
        /*1bc8*/ 	.word	0xffffffff


	//   ....[139]....
        /*1bcc*/ 	.word	0xffffffff


	//   ....[140]....
        /*1bd0*/ 	.word	0xffffffff


	//   ....[141]....
        /*1bd4*/ 	.word	0xffffffff


	//   ....[142]....
        /*1bd8*/ 	.word	0xffffffff


	//   ....[143]....
        /*1bdc*/ 	.word	0xffffffff


	//   ....[144]....
        /*1be0*/ 	.word	0xffffffff


	//   ....[145]....
        /*1be4*/ 	.word	0xffffffff


	//   ....[146]....
        /*1be8*/ 	.word	0xffffffff


	//   ....[147]....
        /*1bec*/ 	.word	0xffffffff


	//   ....[148]....
        /*1bf0*/ 	.word	0xffffffff


	//   ....[149]....
        /*1bf4*/ 	.word	0xffffffff


	//   ....[150]....
        /*1bf8*/ 	.word	0xffffffff


	//   ....[151]....
        /*1bfc*/ 	.word	0xffffffff


	//   ....[152]....
        /*1c00*/ 	.word	0xffffffff


	//   ....[153]....
        /*1c04*/ 	.word	0xffffffff


	//   ....[154]....
        /*1c08*/ 	.word	0xffffffff


	//   ....[155]....
        /*1c0c*/ 	.word	0xffffffff


	//   ....[156]....
        /*1c10*/ 	.word	0xffffffff


	//   ....[157]....
        /*1c14*/ 	.word	0xffffffff


	//   ....[158]....
        /*1c18*/ 	.word	0xffffffff


	//   ....[159]....
        /*1c1c*/ 	.word	0xffffffff


	//   ....[160]....
        /*1c20*/ 	.word	0xffffffff


	//   ....[161]....
        /*1c24*/ 	.word	0xffffffff


	//   ....[162]....
        /*1c28*/ 	.word	0xffffffff


	//   ....[163]....
        /*1c2c*/ 	.word	0xffffffff


	//   ....[164]....
        /*1c30*/ 	.word	0xffffffff


	//   ....[165]....
        /*1c34*/ 	.word	0xffffffff


	//   ....[166]....
        /*1c38*/ 	.word	0xffffffff


	//   ....[167]....
        /*1c3c*/ 	.word	0xffffffff


	//   ....[168]....
        /*1c40*/ 	.word	0xffffffff


	//   ....[169]....
        /*1c44*/ 	.word	0xffffffff


	//   ....[170]....
        /*1c48*/ 	.word	0xffffffff


	//   ....[171]....
        /*1c4c*/ 	.word	0xffffffff


	//   ....[172]....
        /*1c50*/ 	.word	0xffffffff


	//   ....[173]....
        /*1c54*/ 	.word	0xffffffff


	//   ....[174]....
        /*1c58*/ 	.word	0xffffffff


	//   ....[175]....
        /*1c5c*/ 	.word	0xffffffff


	//   ....[176]....
        /*1c60*/ 	.word	0xffffffff


	//   ....[177]....
        /*1c64*/ 	.word	0xffffffff


	//   ....[178]....
        /*1c68*/ 	.word	0xffffffff


	//   ....[179]....
        /*1c6c*/ 	.word	0xffffffff


	//   ....[180]....
        /*1c70*/ 	.word	0xffffffff


	//   ....[181]....
        /*1c74*/ 	.word	0xffffffff


	//   ....[182]....
        /*1c78*/ 	.word	0xffffffff


	//   ....[183]....
        /*1c7c*/ 	.word	0xffffffff


	//   ....[184]....
        /*1c80*/ 	.word	0xffffffff


	//   ....[185]....
        /*1c84*/ 	.word	0xffffffff


	//   ....[186]....
        /*1c88*/ 	.word	0xffffffff


	//   ....[187]....
        /*1c8c*/ 	.word	0xffffffff


	//   ....[188]....
        /*1c90*/ 	.word	0xffffffff


	//   ....[189]....
        /*1c94*/ 	.word	0xffffffff


	//   ....[190]....
        /*1c98*/ 	.word	0xffffffff


	//   ....[191]....
        /*1c9c*/ 	.word	0xffffffff


	//   ....[192]....
        /*1ca0*/ 	.word	0xffffffff


	//   ....[193]....
        /*1ca4*/ 	.word	0xffffffff


	//   ....[194]....
        /*1ca8*/ 	.word	0xffffffff


	//   ....[195]....
        /*1cac*/ 	.word	0xffffffff


	//   ....[196]....
        /*1cb0*/ 	.word	0xffffffff


	//   ....[197]....
        /*1cb4*/ 	.word	0xffffffff


	//   ....[198]....
        /*1cb8*/ 	.word	0xffffffff


	//   ....[199]....
        /*1cbc*/ 	.word	0xffffffff


	//   ....[200]....
        /*1cc0*/ 	.word	0xffffffff


	//   ....[201]....
        /*1cc4*/ 	.word	0xffffffff


	//   ....[202]....
        /*1cc8*/ 	.word	0xffffffff


	//   ....[203]....
        /*1ccc*/ 	.word	0xffffffff


	//   ....[204]....
        /*1cd0*/ 	.word	0xffffffff


	//   ....[205]....
        /*1cd4*/ 	.word	0xffffffff


	//   ....[206]....
        /*1cd8*/ 	.word	0xffffffff


	//   ....[207]....
        /*1cdc*/ 	.word	0xffffffff


	//   ....[208]....
        /*1ce0*/ 	.word	0xffffffff


	//   ....[209]....
        /*1ce4*/ 	.word	0xffffffff


	//   ....[210]....
        /*1ce8*/ 	.word	0xffffffff


	//   ....[211]....
        /*1cec*/ 	.word	0xffffffff


	//   ....[212]....
        /*1cf0*/ 	.word	0xffffffff


	//   ....[213]....
        /*1cf4*/ 	.word	0xffffffff


	//   ....[214]....
        /*1cf8*/ 	.word	0xffffffff


	//   ....[215]....
        /*1cfc*/ 	.word	0xffffffff


	//   ....[216]....
        /*1d00*/ 	.word	0xffffffff


	//   ....[217]....
        /*1d04*/ 	.word	0xffffffff


	//   ....[218]....
        /*1d08*/ 	.word	0xffffffff


	//   ....[219]....
        /*1d0c*/ 	.word	0xffffffff


	//   ....[220]....
        /*1d10*/ 	.word	0xffffffff


	//   ....[221]....
        /*1d14*/ 	.word	0xffffffff


	//   ....[222]....
        /*1d18*/ 	.word	0xffffffff


	//   ....[223]....
        /*1d1c*/ 	.word	0xffffffff


	//   ....[224]....
        /*1d20*/ 	.word	0xffffffff


	//   ....[225]....
        /*1d24*/ 	.word	0xffffffff


	//   ....[226]....
        /*1d28*/ 	.word	0xffffffff


	//   ....[227]....
        /*1d2c*/ 	.word	0xffffffff


	//   ....[228]....
        /*1d30*/ 	.word	0xffffffff


	//   ....[229]....
        /*1d34*/ 	.word	0xffffffff


	//   ....[230]....
        /*1d38*/ 	.word	0xffffffff


	//   ....[231]....
        /*1d3c*/ 	.word	0xffffffff


	//   ....[232]....
        /*1d40*/ 	.word	0xffffffff


	//   ....[233]....
        /*1d44*/ 	.word	0xffffffff


	//   ....[234]....
        /*1d48*/ 	.word	0xffffffff


	//   ....[235]....
        /*1d4c*/ 	.word	0xffffffff


	//   ....[236]....
        /*1d50*/ 	.word	0xffffffff


	//   ....[237]....
        /*1d54*/ 	.word	0xffffffff


	//   ....[238]....
        /*1d58*/ 	.word	0xffffffff


	//   ....[239]....
        /*1d5c*/ 	.word	0xffffffff


	//   ....[240]....
        /*1d60*/ 	.word	0xffffffff


	//   ....[241]....
        /*1d64*/ 	.word	0xffffffff


	//   ....[242]....
        /*1d68*/ 	.word	0xffffffff


	//   ....[243]....
        /*1d6c*/ 	.word	0xffffffff


	//   ....[244]....
        /*1d70*/ 	.word	0xffffffff


	//   ....[245]....
        /*1d74*/ 	.word	0xffffffff


	//   ....[246]....
        /*1d78*/ 	.word	0xffffffff


	//   ....[247]....
        /*1d7c*/ 	.word	0xffffffff


	//   ....[248]....
        /*1d80*/ 	.word	0xffffffff


	//   ....[249]....
        /*1d84*/ 	.word	0xffffffff


	//   ....[250]....
        /*1d88*/ 	.word	0xffffffff


	//   ....[251]....
        /*1d8c*/ 	.word	0xffffffff


	//   ....[252]....
        /*1d90*/ 	.word	0xffffffff


	//   ....[253]....
        /*1d94*/ 	.word	0xffffffff


	//   ....[254]....
        /*1d98*/ 	.word	0xffffffff


	//   ....[255]....
        /*1d9c*/ 	.word	0xffffffff


	//   ....[0]....
        /*1da0*/ 	.word	0xffffffff


	//   ....[1]....
        /*1da4*/ 	.word	0xffffffff


	//   ....[2]....
        /*1da8*/ 	.word	0xffffffff


	//   ....[3]....
        /*1dac*/ 	.word	0xffffffff


	//   ....[4]....
        /*1db0*/ 	.word	0xffffffff


	//   ....[5]....
        /*1db4*/ 	.word	0xffffffff


	//   ....[6]....
        /*1db8*/ 	.word	0xffffffff


	//   ....[7]....
        /*1dbc*/ 	.word	0xffffffff


	//   ....[8]....
        /*1dc0*/ 	.word	0xffffffff


	//   ....[9]....
        /*1dc4*/ 	.word	0xffffffff


	//   ....[10]....
        /*1dc8*/ 	.word	0xffffffff


	//   ....[11]....
        /*1dcc*/ 	.word	0xffffffff


	//   ....[12]....
        /*1dd0*/ 	.word	0xffffffff


	//   ....[13]....
        /*1dd4*/ 	.word	0xffffffff


	//   ....[14]....
        /*1dd8*/ 	.word	0xffffffff


	//   ....[15]....
        /*1ddc*/ 	.word	0xffffffff


	//   ....[16]....
        /*1de0*/ 	.word	0xffffffff


	//   ....[17]....
        /*1de4*/ 	.word	0xffffffff


	//   ....[18]....
        /*1de8*/ 	.word	0xffffffff


	//   ....[19]....
        /*1dec*/ 	.word	0xffffffff


	//   ....[20]....
        /*1df0*/ 	.word	0xffffffff


	//   ....[21]....
        /*1df4*/ 	.word	0xffffffff


	//   ....[22]....
        /*1df8*/ 	.word	0xffffffff


	//   ....[23]....
        /*1dfc*/ 	.word	0xffffffff


	//   ....[24]....
        /*1e00*/ 	.word	0xffffffff


	//   ....[25]....
        /*1e04*/ 	.word	0xffffffff


	//   ....[26]....
        /*1e08*/ 	.word	0xffffffff


	//   ....[27]....
        /*1e0c*/ 	.word	0xffffffff


	//   ....[28]....
        /*1e10*/ 	.word	0xffffffff


	//   ....[29]....
        /*1e14*/ 	.word	0xffffffff


	//   ....[30]....
        /*1e18*/ 	.word	0xffffffff


	//   ....[31]....
        /*1e1c*/ 	.word	0xffffffff


	//   ....[32]....
        /*1e20*/ 	.word	0xffffffff


	//   ....[33]....
        /*1e24*/ 	.word	0xffffffff


	//   ....[34]....
        /*1e28*/ 	.word	0xffffffff


	//   ....[35]....
        /*1e2c*/ 	.word	0xffffffff


	//   ....[36]....
        /*1e30*/ 	.word	0xffffffff


	//   ....[37]....
        /*1e34*/ 	.word	0xffffffff


	//   ....[38]....
        /*1e38*/ 	.word	0xffffffff


	//   ....[39]....
        /*1e3c*/ 	.word	0xffffffff


	//   ....[40]....
        /*1e40*/ 	.word	0xffffffff


	//   ....[41]....
        /*1e44*/ 	.word	0xffffffff


	//   ....[42]....
        /*1e48*/ 	.word	0xffffffff


	//   ....[43]....
        /*1e4c*/ 	.word	0xffffffff


	//   ....[44]....
        /*1e50*/ 	.word	0xffffffff


	//   ....[45]....
        /*1e54*/ 	.word	0xffffffff


	//   ....[46]....
        /*1e58*/ 	.word	0xffffffff


	//   ....[47]....
        /*1e5c*/ 	.word	0xffffffff


	//   ....[48]....
        /*1e60*/ 	.word	0xffffffff


	//   ....[49]....
        /*1e64*/ 	.word	0xffffffff


	//   ....[50]....
        /*1e68*/ 	.word	0xffffffff


	//   ....[51]....
        /*1e6c*/ 	.word	0xffffffff


	//   ....[52]....
        /*1e70*/ 	.word	0xffffffff


	//   ....[53]....
        /*1e74*/ 	.word	0xffffffff


	//   ....[54]....
        /*1e78*/ 	.word	0xffffffff


	//   ....[55]....
        /*1e7c*/ 	.word	0xffffffff


	//   ....[56]....
        /*1e80*/ 	.word	0xffffffff


	//   ....[57]....
        /*1e84*/ 	.word	0xffffffff


	//   ....[58]....
        /*1e88*/ 	.word	0xffffffff


	//   ....[59]....
        /*1e8c*/ 	.word	0xffffffff


	//   ....[60]....
        /*1e90*/ 	.word	0xffffffff


	//   ....[61]....
        /*1e94*/ 	.word	0xffffffff


	//   ....[62]....
        /*1e98*/ 	.word	0xffffffff


	//   ....[63]....
        /*1e9c*/ 	.word	0xffffffff


	//   ....[64]....
        /*1ea0*/ 	.word	0xffffffff


	//   ....[65]....
        /*1ea4*/ 	.word	0xffffffff


	//   ....[66]....
        /*1ea8*/ 	.word	0xffffffff


	//   ....[67]....
        /*1eac*/ 	.word	0xffffffff


	//   ....[68]....
        /*1eb0*/ 	.word	0xffffffff


	//   ....[69]....
        /*1eb4*/ 	.word	0xffffffff


	//   ....[70]....
        /*1eb8*/ 	.word	0xffffffff


	//   ....[71]....
        /*1ebc*/ 	.word	0xffffffff


	//   ....[72]....
        /*1ec0*/ 	.word	0xffffffff


	//   ....[73]....
        /*1ec4*/ 	.word	0xffffffff


	//   ....[74]....
        /*1ec8*/ 	.word	0xffffffff


	//   ....[75]....
        /*1ecc*/ 	.word	0xffffffff


	//   ....[76]....
        /*1ed0*/ 	.word	0xffffffff


	//   ....[77]....
        /*1ed4*/ 	.word	0xffffffff


	//   ....[78]....
        /*1ed8*/ 	.word	0xffffffff


	//   ....[79]....
        /*1edc*/ 	.word	0xffffffff


	//   ....[80]....
        /*1ee0*/ 	.word	0xffffffff


	//   ....[81]....
        /*1ee4*/ 	.word	0xffffffff


	//   ....[82]....
        /*1ee8*/ 	.word	0xffffffff


	//   ....[83]....
        /*1eec*/ 	.word	0xffffffff


	//   ....[84]....
        /*1ef0*/ 	.word	0xffffffff


	//   ....[85]....
        /*1ef4*/ 	.word	0xffffffff


	//   ....[86]....
        /*1ef8*/ 	.word	0xffffffff


	//   ....[87]....
        /*1efc*/ 	.word	0xffffffff


	//   ....[88]....
        /*1f00*/ 	.word	0xffffffff


	//   ....[89]....
        /*1f04*/ 	.word	0xffffffff


	//   ....[90]....
        /*1f08*/ 	.word	0xffffffff


	//   ....[91]....
        /*1f0c*/ 	.word	0xffffffff


	//   ....[92]....
        /*1f10*/ 	.word	0xffffffff


	//   ....[93]....
        /*1f14*/ 	.word	0xffffffff


	//   ....[94]....
        /*1f18*/ 	.word	0xffffffff


	//   ....[95]....
        /*1f1c*/ 	.word	0xffffffff


	//   ....[96]....
        /*1f20*/ 	.word	0xffffffff


	//   ....[97]....
        /*1f24*/ 	.word	0xffffffff


	//   ....[98]....
        /*1f28*/ 	.word	0xffffffff


	//   ....[99]....
        /*1f2c*/ 	.word	0xffffffff


	//   ....[100]....
        /*1f30*/ 	.word	0xffffffff


	//   ....[101]....
        /*1f34*/ 	.word	0xffffffff


	//   ....[102]....
        /*1f38*/ 	.word	0xffffffff


	//   ....[103]....
        /*1f3c*/ 	.word	0xffffffff


	//   ....[104]....
        /*1f40*/ 	.word	0xffffffff


	//   ....[105]....
        /*1f44*/ 	.word	0xffffffff


	//   ....[106]....
        /*1f48*/ 	.word	0xffffffff


	//   ....[107]....
        /*1f4c*/ 	.word	0xffffffff


	//   ....[108]....
        /*1f50*/ 	.word	0xffffffff


	//   ....[109]....
        /*1f54*/ 	.word	0xffffffff


	//   ....[110]....
        /*1f58*/ 	.word	0xffffffff


	//   ....[111]....
        /*1f5c*/ 	.word	0xffffffff


	//   ....[112]....
        /*1f60*/ 	.word	0xffffffff


	//   ....[113]....
        /*1f64*/ 	.word	0xffffffff


	//   ....[114]....
        /*1f68*/ 	.word	0xffffffff


	//   ....[115]....
        /*1f6c*/ 	.word	0xffffffff


	//   ....[116]....
        /*1f70*/ 	.word	0xffffffff


	//   ....[117]....
        /*1f74*/ 	.word	0xffffffff


	//   ....[118]....
        /*1f78*/ 	.word	0xffffffff


	//   ....[119]....
        /*1f7c*/ 	.word	0xffffffff


	//   ....[120]....
        /*1f80*/ 	.word	0xffffffff


	//   ....[121]....
        /*1f84*/ 	.word	0xffffffff


	//   ....[122]....
        /*1f88*/ 	.word	0xffffffff


	//   ....[123]....
        /*1f8c*/ 	.word	0xffffffff


	//   ....[124]....
        /*1f90*/ 	.word	0xffffffff


	//   ....[125]....
        /*1f94*/ 	.word	0xffffffff


	//   ....[126]....
        /*1f98*/ 	.word	0xffffffff


	//   ....[127]....
        /*1f9c*/ 	.word	0xffffffff


	//   ....[128]....
        /*1fa0*/ 	.word	0xffffffff


	//   ....[129]....
        /*1fa4*/ 	.word	0xffffffff


	//   ....[130]....
        /*1fa8*/ 	.word	0xffffffff


	//   ....[131]....
        /*1fac*/ 	.word	0xffffffff


	//   ....[132]....
        /*1fb0*/ 	.word	0xffffffff


	//   ....[133]....
        /*1fb4*/ 	.word	0xffffffff


	//   ....[134]....
        /*1fb8*/ 	.word	0xffffffff


	//   ....[135]....
        /*1fbc*/ 	.word	0xffffffff


	//   ....[136]....
        /*1fc0*/ 	.word	0xffffffff


	//   ....[137]....
        /*1fc4*/ 	.word	0xffffffff


	//   ....[138]....
        /*1fc8*/ 	.word	0xffffffff


	//   ....[139]....
        /*1fcc*/ 	.word	0xffffffff


	//   ....[140]....
        /*1fd0*/ 	.word	0xffffffff


	//   ....[141]....
        /*1fd4*/ 	.word	0xffffffff


	//   ....[142]....
        /*1fd8*/ 	.word	0xffffffff


	//   ....[143]....
        /*1fdc*/ 	.word	0xffffffff


	//   ....[144]....
        /*1fe0*/ 	.word	0xffffffff


	//   ....[145]....
        /*1fe4*/ 	.word	0xffffffff


	//   ....[146]....
        /*1fe8*/ 	.word	0xffffffff


	//   ....[147]....
        /*1fec*/ 	.word	0xffffffff


	//   ....[148]....
        /*1ff0*/ 	.word	0xffffffff


	//   ....[149]....
        /*1ff4*/ 	.word	0xffffffff


	//   ....[150]....
        /*1ff8*/ 	.word	0xffffffff


	//   ....[151]....
        /*1ffc*/ 	.word	0xffffffff


	//   ....[152]....
        /*2000*/ 	.word	0xffffffff


	//   ....[153]....
        /*2004*/ 	.word	0xffffffff


	//   ....[154]....
        /*2008*/ 	.word	0xffffffff


	//   ....[155]....
        /*200c*/ 	.word	0xffffffff


	//   ....[156]....
        /*2010*/ 	.word	0xffffffff


	//   ....[157]....
        /*2014*/ 	.word	0xffffffff


	//   ....[158]....
        /*2018*/ 	.word	0xffffffff


	//   ....[159]....
        /*201c*/ 	.word	0xffffffff


	//   ....[160]....
        /*2020*/ 	.word	0xffffffff


	//   ....[161]....
        /*2024*/ 	.word	0xffffffff


	//   ....[162]....
        /*2028*/ 	.word	0xffffffff


	//   ....[163]....
        /*202c*/ 	.word	0xffffffff


	//   ....[164]....
        /*2030*/ 	.word	0xffffffff


	//   ....[165]....
        /*2034*/ 	.word	0xffffffff


	//   ....[166]....
        /*2038*/ 	.word	0xffffffff


	//   ....[167]....
        /*203c*/ 	.word	0xffffffff


	//   ....[168]....
        /*2040*/ 	.word	0xffffffff


	//   ....[169]....
        /*2044*/ 	.word	0xffffffff


	//   ....[170]....
        /*2048*/ 	.word	0xffffffff


	//   ....[171]....
        /*204c*/ 	.word	0xffffffff


	//   ....[172]....
        /*2050*/ 	.word	0xffffffff


	//   ....[173]....
        /*2054*/ 	.word	0xffffffff


	//   ....[174]....
        /*2058*/ 	.word	0xffffffff


	//   ....[175]....
        /*205c*/ 	.word	0xffffffff


	//   ....[176]....
        /*2060*/ 	.word	0xffffffff


	//   ....[177]....
        /*2064*/ 	.word	0xffffffff


	//   ....[178]....
        /*2068*/ 	.word	0xffffffff


	//   ....[179]....
        /*206c*/ 	.word	0xffffffff


	//   ....[180]....
        /*2070*/ 	.word	0xffffffff


	//   ....[181]....
        /*2074*/ 	.word	0xffffffff


	//   ....[182]....
        /*2078*/ 	.word	0xffffffff


	//   ....[183]....
        /*207c*/ 	.word	0xffffffff


	//   ....[184]....
        /*2080*/ 	.word	0xffffffff


	//   ....[185]....
        /*2084*/ 	.word	0xffffffff


	//   ....[186]....
        /*2088*/ 	.word	0xffffffff


	//   ....[187]....
        /*208c*/ 	.word	0xffffffff


	//   ....[188]....
        /*2090*/ 	.word	0xffffffff


	//   ....[189]....
        /*2094*/ 	.word	0xffffffff


	//   ....[190]....
        /*2098*/ 	.word	0xffffffff


	//   ....[191]....
        /*209c*/ 	.word	0xffffffff


	//   ....[192]....
        /*20a0*/ 	.word	0xffffffff


	//   ....[193]....
        /*20a4*/ 	.word	0xffffffff


	//   ....[194]....
        /*20a8*/ 	.word	0xffffffff


	//   ....[195]....
        /*20ac*/ 	.word	0xffffffff


	//   ....[196]....
        /*20b0*/ 	.word	0xffffffff


	//   ....[197]....
        /*20b4*/ 	.word	0xffffffff


	//   ....[198]....
        /*20b8*/ 	.word	0xffffffff


	//   ....[199]....
        /*20bc*/ 	.word	0xffffffff


	//   ....[200]....
        /*20c0*/ 	.word	0xffffffff


	//   ....[201]....
        /*20c4*/ 	.word	0xffffffff


	//   ....[202]....
        /*20c8*/ 	.word	0xffffffff


	//   ....[203]....
        /*20cc*/ 	.word	0xffffffff


	//   ....[204]....
        /*20d0*/ 	.word	0xffffffff


	//   ....[205]....
        /*20d4*/ 	.word	0xffffffff


	//   ....[206]....
        /*20d8*/ 	.word	0xffffffff


	//   ....[207]....
        /*20dc*/ 	.word	0xffffffff


	//   ....[208]....
        /*20e0*/ 	.word	0xffffffff


	//   ....[209]....
        /*20e4*/ 	.word	0xffffffff


	//   ....[210]....
        /*20e8*/ 	.word	0xffffffff


	//   ....[211]....
        /*20ec*/ 	.word	0xffffffff


	//   ....[212]....
        /*20f0*/ 	.word	0xffffffff


	//   ....[213]....
        /*20f4*/ 	.word	0xffffffff


	//   ....[214]....
        /*20f8*/ 	.word	0xffffffff


	//   ....[215]....
        /*20fc*/ 	.word	0xffffffff


	//   ....[216]....
        /*2100*/ 	.word	0xffffffff


	//   ....[217]....
        /*2104*/ 	.word	0xffffffff


	//   ....[218]....
        /*2108*/ 	.word	0xffffffff


	//   ....[219]....
        /*210c*/ 	.word	0xffffffff


	//   ....[220]....
        /*2110*/ 	.word	0xffffffff


	//   ....[221]....
        /*2114*/ 	.word	0xffffffff


	//   ....[222]....
        /*2118*/ 	.word	0xffffffff


	//   ....[223]....
        /*211c*/ 	.word	0xffffffff


	//   ....[224]....
        /*2120*/ 	.word	0xffffffff


	//   ....[225]....
        /*2124*/ 	.word	0xffffffff


	//   ....[226]....
        /*2128*/ 	.word	0xffffffff


	//   ....[227]....
        /*212c*/ 	.word	0xffffffff


	//   ....[228]....
        /*2130*/ 	.word	0xffffffff


	//   ....[229]....
        /*2134*/ 	.word	0xffffffff


	//   ....[230]....
        /*2138*/ 	.word	0xffffffff


	//   ....[231]....
        /*213c*/ 	.word	0xffffffff


	//   ....[232]....
        /*2140*/ 	.word	0xffffffff


	//   ....[233]....
        /*2144*/ 	.word	0xffffffff


	//   ....[234]....
        /*2148*/ 	.word	0xffffffff


	//   ....[235]....
        /*214c*/ 	.word	0xffffffff


	//   ....[236]....
        /*2150*/ 	.word	0xffffffff


	//   ....[237]....
        /*2154*/ 	.word	0xffffffff


	//   ....[238]....
        /*2158*/ 	.word	0xffffffff


	//   ....[239]....
        /*215c*/ 	.word	0xffffffff


	//   ....[240]....
        /*2160*/ 	.word	0xffffffff


	//   ....[241]....
        /*2164*/ 	.word	0xffffffff


	//   ....[242]....
        /*2168*/ 	.word	0xffffffff


	//   ....[243]....
        /*216c*/ 	.word	0xffffffff


	//   ....[244]....
        /*2170*/ 	.word	0xffffffff


	//   ....[245]....
        /*2174*/ 	.word	0xffffffff


	//   ....[246]....
        /*2178*/ 	.word	0xffffffff


	//   ....[247]....
        /*217c*/ 	.word	0xffffffff


	//   ....[248]....
        /*2180*/ 	.word	0xffffffff


	//   ....[249]....
        /*2184*/ 	.word	0xffffffff


	//   ....[250]....
        /*2188*/ 	.word	0xffffffff


	//   ....[251]....
        /*218c*/ 	.word	0xffffffff


	//   ....[252]....
        /*2190*/ 	.word	0xffffffff


	//   ....[253]....
        /*2194*/ 	.word	0xffffffff


	//   ....[254]....
        /*2198*/ 	.word	0xffffffff


	//   ....[255]....
        /*219c*/ 	.word	0xffffffff


	//   ....[0]....
        /*21a0*/ 	.word	0xffffffff


	//   ....[1]....
        /*21a4*/ 	.word	0xffffffff


	//   ....[2]....
        /*21a8*/ 	.word	0xffffffff


	//   ....[3]....
        /*21ac*/ 	.word	0xffffffff


	//   ....[4]....
        /*21b0*/ 	.word	0xffffffff


	//   ....[5]....
        /*21b4*/ 	.word	0xffffffff


	//   ....[6]....
        /*21b8*/ 	.word	0xffffffff


	//   ....[7]....
        /*21bc*/ 	.word	0xffffffff


	//   ....[8]....
        /*21c0*/ 	.word	0xffffffff


	//   ....[9]....
        /*21c4*/ 	.word	0xffffffff


	//----- nvinfo : EIATTR_COOP_GROUP_INSTR_OFFSETS
	.align		4
.L_1220:
        /*21c8*/ 	.byte	0x04, 0x28
        /*21ca*/ 	.short	(.L_1222 - .L_1221)


	//   ....[0]....
.L_1221:
        /*21cc*/ 	.word	0x000031f0


	//   ....[1]....
        /*21d0*/ 	.word	0x00003200


	//   ....[2]....
        /*21d4*/ 	.word	0x00003220


	//   ....[3]....
        /*21d8*/ 	.word	0x00003230


	//   ....[4]....
        /*21dc*/ 	.word	0x00003270


	//   ....[5]....
        /*21e0*/ 	.word	0x00003280


	//   ....[6]....
        /*21e4*/ 	.word	0x00003290


	//   ....[7]....
        /*21e8*/ 	.word	0x000032a0


	//   ....[8]....
        /*21ec*/ 	.word	0x000032d0


	//   ....[9]....
        /*21f0*/ 	.word	0x000032e0


	//   ....[10]....
        /*21f4*/ 	.word	0x00003320


	//   ....[11]....
        /*21f8*/ 	.word	0x00003330


	//   ....[12]....
        /*21fc*/ 	.word	0x00003350


	//   ....[13]....
        /*2200*/ 	.word	0x00003360


	//   ....[14]....
        /*2204*/ 	.word	0x00003380


	//   ....[15]....
        /*2208*/ 	.word	0x00003390


	//   ....[16]....
        /*220c*/ 	.word	0x000033b0


	//   ....[17]....
        /*2210*/ 	.word	0x000033c0


	//   ....[18]....
        /*2214*/ 	.word	0x000033e0


	//   ....[19]....
        /*2218*/ 	.word	0x000033f0


	//   ....[20]....
        /*221c*/ 	.word	0x00003410


	//   ....[21]....
        /*2220*/ 	.word	0x00003420


	//   ....[22]....
        /*2224*/ 	.word	0x00003440


	//   ....[23]....
        /*2228*/ 	.word	0x00003450


	//   ....[24]....
        /*222c*/ 	.word	0x00003470


	//   ....[25]....
        /*2230*/ 	.word	0x00003480


	//   ....[26]....
        /*2234*/ 	.word	0x000034a0


	//   ....[27]....
        /*2238*/ 	.word	0x000034b0


	//   ....[28]....
        /*223c*/ 	.word	0x000034d0


	//   ....[29]....
        /*2240*/ 	.word	0x000034e0


	//   ....[30]....
        /*2244*/ 	.word	0x00003500


	//   ....[31]....
        /*2248*/ 	.word	0x00003510


	//   ....[32]....
        /*224c*/ 	.word	0x00003530


	//   ....[33]....
        /*2250*/ 	.word	0x00003540


	//   ....[34]....
        /*2254*/ 	.word	0x00003560


	//   ....[35]....
        /*2258*/ 	.word	0x00003570


	//   ....[36]....
        /*225c*/ 	.word	0x00003590


	//   ....[37]....
        /*2260*/ 	.word	0x000035a0


	//   ....[38]....
        /*2264*/ 	.word	0x000035c0


	//   ....[39]....
        /*2268*/ 	.word	0x000035d0


	//   ....[40]....
        /*226c*/ 	.word	0x000035f0


	//   ....[41]....
        /*2270*/ 	.word	0x00003600


	//   ....[42]....
        /*2274*/ 	.word	0x00003620


	//   ....[43]....
        /*2278*/ 	.word	0x00003630


	//   ....[44]....
        /*227c*/ 	.word	0x00003650


	//   ....[45]....
        /*2280*/ 	.word	0x00003660


	//   ....[46]....
        /*2284*/ 	.word	0x00003680


	//   ....[47]....
        /*2288*/ 	.word	0x00003690


	//   ....[48]....
        /*228c*/ 	.word	0x000036b0


	//   ....[49]....
        /*2290*/ 	.word	0x000036c0


	//   ....[50]....
        /*2294*/ 	.word	0x000036e0


	//   ....[51]....
        /*2298*/ 	.word	0x000036f0


	//   ....[52]....
        /*229c*/ 	.word	0x00003710


	//   ....[53]....
        /*22a0*/ 	.word	0x00003720


	//   ....[54]....
        /*22a4*/ 	.word	0x00003740


	//   ....[55]....
        /*22a8*/ 	.word	0x00003750


	//   ....[56]....
        /*22ac*/ 	.word	0x00003770


	//   ....[57]....
        /*22b0*/ 	.word	0x00003780


	//   ....[58]....
        /*22b4*/ 	.word	0x000037a0


	//   ....[59]....
        /*22b8*/ 	.word	0x000037b0


	//   ....[60]....
        /*22bc*/ 	.word	0x000037d0


	//   ....[61]....
        /*22c0*/ 	.word	0x000037e0


	//   ....[62]....
        /*22c4*/ 	.word	0x00003800


	//   ....[63]....
        /*22c8*/ 	.word	0x00003810


	//   ....[64]....
        /*22cc*/ 	.word	0x00003830


	//   ....[65]....
        /*22d0*/ 	.word	0x00003840


	//   ....[66]....
        /*22d4*/ 	.word	0x00003860


	//   ....[67]....
        /*22d8*/ 	.word	0x00003870


	//   ....[68]....
        /*22dc*/ 	.word	0x00003890


	//   ....[69]....
        /*22e0*/ 	.word	0x000038a0


	//   ....[70]....
        /*22e4*/ 	.word	0x000038c0


	//   ....[71]....
        /*22e8*/ 	.word	0x000038d0


	//   ....[72]....
        /*22ec*/ 	.word	0x000038f0


	//   ....[73]....
        /*22f0*/ 	.word	0x00003900


	//   ....[74]....
        /*22f4*/ 	.word	0x00003920


	//   ....[75]....
        /*22f8*/ 	.word	0x00003930


	//   ....[76]....
        /*22fc*/ 	.word	0x00003950


	//   ....[77]....
        /*2300*/ 	.word	0x00003960


	//   ....[78]....
        /*2304*/ 	.word	0x00003980


	//   ....[79]....
        /*2308*/ 	.word	0x00003990


	//   ....[80]....
        /*230c*/ 	.word	0x000039b0


	//   ....[81]....
        /*2310*/ 	.word	0x000039c0


	//   ....[82]....
        /*2314*/ 	.word	0x000039e0


	//   ....[83]....
        /*2318*/ 	.word	0x000039f0


	//   ....[84]....
        /*231c*/ 	.word	0x00003a10


	//   ....[85]....
        /*2320*/ 	.word	0x00003a20


	//   ....[86]....
        /*2324*/ 	.word	0x00003a40


	//   ....[87]....
        /*2328*/ 	.word	0x00003a50


	//   ....[88]....
        /*232c*/ 	.word	0x00003a70


	//   ....[89]....
        /*2330*/ 	.word	0x00003a80


	//   ....[90]....
        /*2334*/ 	.word	0x00003aa0


	//   ....[91]....
        /*2338*/ 	.word	0x00003ab0


	//   ....[92]....
        /*233c*/ 	.word	0x00003ad0


	//   ....[93]....
        /*2340*/ 	.word	0x00003ae0


	//   ....[94]....
        /*2344*/ 	.word	0x00003b00


	//   ....[95]....
        /*2348*/ 	.word	0x00003b10


	//   ....[96]....
        /*234c*/ 	.word	0x00003b30


	//   ....[97]....
        /*2350*/ 	.word	0x00003b40


	//   ....[98]....
        /*2354*/ 	.word	0x00003b60


	//   ....[99]....
        /*2358*/ 	.word	0x00003b70


	//   ....[100]....
        /*235c*/ 	.word	0x00003b90


	//   ....[101]....
        /*2360*/ 	.word	0x00003ba0


	//   ....[102]....
        /*2364*/ 	.word	0x00003bc0


	//   ....[103]....
        /*2368*/ 	.word	0x00003bd0


	//   ....[104]....
        /*236c*/ 	.word	0x00003bf0


	//   ....[105]....
        /*2370*/ 	.word	0x00003c00


	//   ....[106]....
        /*2374*/ 	.word	0x00003c20


	//   ....[107]....
        /*2378*/ 	.word	0x00003c30


	//   ....[108]....
        /*237c*/ 	.word	0x00003c50


	//   ....[109]....
        /*2380*/ 	.word	0x00003c60


	//   ....[110]....
        /*2384*/ 	.word	0x00003c80


	//   ....[111]....
        /*2388*/ 	.word	0x00003c90


	//   ....[112]....
        /*238c*/ 	.word	0x00003cb0


	//   ....[113]....
        /*2390*/ 	.word	0x00003cc0


	//   ....[114]....
        /*2394*/ 	.word	0x00003ce0


	//   ....[115]....
        /*2398*/ 	.word	0x00003cf0


	//   ....[116]....
        /*239c*/ 	.word	0x00003d10


	//   ....[117]....
        /*23a0*/ 	.word	0x00003d20


	//   ....[118]....
        /*23a4*/ 	.word	0x00003d40


	//   ....[119]....
        /*23a8*/ 	.word	0x00003d50


	//   ....[120]....
        /*23ac*/ 	.word	0x00003d70


	//   ....[121]....
        /*23b0*/ 	.word	0x00003d80


	//   ....[122]....
        /*23b4*/ 	.word	0x00003da0


	//   ....[123]....
        /*23b8*/ 	.word	0x00003db0


	//   ....[124]....
        /*23bc*/ 	.word	0x00003dd0


	//   ....[125]....
        /*23c0*/ 	.word	0x00003de0


	//   ....[126]....
        /*23c4*/ 	.word	0x00003e00


	//   ....[127]....
        /*23c8*/ 	.word	0x00003e10


	//   ....[128]....
        /*23cc*/ 	.word	0x00003e30


	//   ....[129]....
        /*23d0*/ 	.word	0x00003e40


	//   ....[130]....
        /*23d4*/ 	.word	0x00003e60


	//   ....[131]....
        /*23d8*/ 	.word	0x00003e70


	//   ....[132]....
        /*23dc*/ 	.word	0x00003e90


	//   ....[133]....
        /*23e0*/ 	.word	0x00003ea0


	//   ....[134]....
        /*23e4*/ 	.word	0x00003ec0


	//   ....[135]....
        /*23e8*/ 	.word	0x00003ed0


	//   ....[136]....
        /*23ec*/ 	.word	0x00003ef0


	//   ....[137]....
        /*23f0*/ 	.word	0x00003f00


	//   ....[138]....
        /*23f4*/ 	.word	0x00003f20


	//   ....[139]....
        /*23f8*/ 	.word	0x00003f30


	//   ....[140]....
        /*23fc*/ 	.word	0x00003f50


	//   ....[141]....
        /*2400*/ 	.word	0x00003f60


	//   ....[142]....
        /*2404*/ 	.word	0x00003f80


	//   ....[143]....
        /*2408*/ 	.word	0x00003f90


	//   ....[144]....
        /*240c*/ 	.word	0x00003fb0


	//   ....[145]....
        /*2410*/ 	.word	0x00003fc0


	//   ....[146]....
        /*2414*/ 	.word	0x00003fe0


	//   ....[147]....
        /*2418*/ 	.word	0x00003ff0


	//   ....[148]....
        /*241c*/ 	.word	0x00004010


	//   ....[149]....
        /*2420*/ 	.word	0x00004020


	//   ....[150]....
        /*2424*/ 	.word	0x00004040


	//   ....[151]....
        /*2428*/ 	.word	0x00004050


	//   ....[152]....
        /*242c*/ 	.word	0x00004070


	//   ....[153]....
        /*2430*/ 	.word	0x00004080


	//   ....[154]....
        /*2434*/ 	.word	0x000040a0


	//   ....[155]....
        /*2438*/ 	.word	0x000040b0


	//   ....[156]....
        /*243c*/ 	.word	0x000040d0


	//   ....[157]....
        /*2440*/ 	.word	0x000040e0


	//   ....[158]....
        /*2444*/ 	.word	0x00004100


	//   ....[159]....
        /*2448*/ 	.word	0x00004110


	//   ....[160]....
        /*244c*/ 	.word	0x00004130


	//   ....[161]....
        /*2450*/ 	.word	0x00004140


	//   ....[162]....
        /*2454*/ 	.word	0x00004160


	//   ....[163]....
        /*2458*/ 	.word	0x00004170


	//   ....[164]....
        /*245c*/ 	.word	0x00004190


	//   ....[165]....
        /*2460*/ 	.word	0x000041a0


	//   ....[166]....
        /*2464*/ 	.word	0x000041c0


	//   ....[167]....
        /*2468*/ 	.word	0x000041d0


	//   ....[168]....
        /*246c*/ 	.word	0x000041f0


	//   ....[169]....
        /*2470*/ 	.word	0x00004200


	//   ....[170]....
        /*2474*/ 	.word	0x00004220


	//   ....[171]....
        /*2478*/ 	.word	0x00004230


	//   ....[172]....
        /*247c*/ 	.word	0x00004250


	//   ....[173]....
        /*2480*/ 	.word	0x00004260


	//   ....[174]....
        /*2484*/ 	.word	0x00004280


	//   ....[175]....
        /*2488*/ 	.word	0x00004290


	//   ....[176]....
        /*248c*/ 	.word	0x000042b0


	//   ....[177]....
        /*2490*/ 	.word	0x000042c0


	//   ....[178]....
        /*2494*/ 	.word	0x000042e0


	//   ....[179]....
        /*2498*/ 	.word	0x000042f0


	//   ....[180]....
        /*249c*/ 	.word	0x00004310


	//   ....[181]....
        /*24a0*/ 	.word	0x00004320


	//   ....[182]....
        /*24a4*/ 	.word	0x00004340


	//   ....[183]....
        /*24a8*/ 	.word	0x00004350


	//   ....[184]....
        /*24ac*/ 	.word	0x00004370


	//   ....[185]....
        /*24b0*/ 	.word	0x00004380


	//   ....[186]....
        /*24b4*/ 	.word	0x000043a0


	//   ....[187]....
        /*24b8*/ 	.word	0x000043b0


	//   ....[188]....
        /*24bc*/ 	.word	0x000043d0


	//   ....[189]....
        /*24c0*/ 	.word	0x000043e0


	//   ....[190]....
        /*24c4*/ 	.word	0x00004400


	//   ....[191]....
        /*24c8*/ 	.word	0x00004410


	//   ....[192]....
        /*24cc*/ 	.word	0x00004430


	//   ....[193]....
        /*24d0*/ 	.word	0x00004440


	//   ....[194]....
        /*24d4*/ 	.word	0x00004460


	//   ....[195]....
        /*24d8*/ 	.word	0x00004470


	//   ....[196]....
        /*24dc*/ 	.word	0x00004480


	//   ....[197]....
        /*24e0*/ 	.word	0x00004490


	//   ....[198]....
        /*24e4*/ 	.word	0x000044b0


	//   ....[199]....
        /*24e8*/ 	.word	0x000044c0


	//   ....[200]....
        /*24ec*/ 	.word	0x000044f0


	//   ....[201]....
        /*24f0*/ 	.word	0x00004500


	//   ....[202]....
        /*24f4*/ 	.word	0x00004520


	//   ....[203]....
        /*24f8*/ 	.word	0x00004530


	//   ....[204]....
        /*24fc*/ 	.word	0x00004550


	//   ....[205]....
        /*2500*/ 	.word	0x00004560


	//   ....[206]....
        /*2504*/ 	.word	0x00004580


	//   ....[207]....
        /*2508*/ 	.word	0x00004590


	//   ....[208]....
        /*250c*/ 	.word	0x000045b0


	//   ....[209]....
        /*2510*/ 	.word	0x000045c0


	//   ....[210]....
        /*2514*/ 	.word	0x000045e0


	//   ....[211]....
        /*2518*/ 	.word	0x000045f0


	//   ....[212]....
        /*251c*/ 	.word	0x00004610


	//   ....[213]....
        /*2520*/ 	.word	0x00004620


	//   ....[214]....
        /*2524*/ 	.word	0x00004640


	//   ....[215]....
        /*2528*/ 	.word	0x00004650


	//   ....[216]....
        /*252c*/ 	.word	0x00004670


	//   ....[217]....
        /*2530*/ 	.word	0x00004680


	//   ....[218]....
        /*2534*/ 	.word	0x000046a0


	//   ....[219]....
        /*2538*/ 	.word	0x000046b0


	//   ....[220]....
        /*253c*/ 	.word	0x000046d0


	//   ....[221]....
        /*2540*/ 	.word	0x000046e0


	//   ....[222]....
        /*2544*/ 	.word	0x00004700


	//   ....[223]....
        /*2548*/ 	.word	0x00004710


	//   ....[224]....
        /*254c*/ 	.word	0x00004730


	//   ....[225]....
        /*2550*/ 	.word	0x00004740


	//   ....[226]....
        /*2554*/ 	.word	0x00004760


	//   ....[227]....
        /*2558*/ 	.word	0x00004770


	//   ....[228]....
        /*255c*/ 	.word	0x00004790


	//   ....[229]....
        /*2560*/ 	.word	0x000047a0


	//   ....[230]....
        /*2564*/ 	.word	0x000047c0


	//   ....[231]....
        /*2568*/ 	.word	0x000047d0


	//   ....[232]....
        /*256c*/ 	.word	0x00004820


	//   ....[233]....
        /*2570*/ 	.word	0x00004830


	//   ....[234]....
        /*2574*/ 	.word	0x00004850


	//   ....[235]....
        /*2578*/ 	.word	0x00004860


	//   ....[236]....
        /*257c*/ 	.word	0x00004880


	//   ....[237]....
        /*2580*/ 	.word	0x00004890


	//   ....[238]....
        /*2584*/ 	.word	0x000048b0


	//   ....[239]....
        /*2588*/ 	.word	0x000048c0


	//   ....[240]....
        /*258c*/ 	.word	0x000048e0


	//   ....[241]....
        /*2590*/ 	.word	0x000048f0


	//   ....[242]....
        /*2594*/ 	.word	0x00004910


	//   ....[243]....
        /*2598*/ 	.word	0x00004920


	//   ....[244]....
        /*259c*/ 	.word	0x00004940


	//   ....[245]....
        /*25a0*/ 	.word	0x00004950


	//   ....[246]....
        /*25a4*/ 	.word	0x00004970


	//   ....[247]....
        /*25a8*/ 	.word	0x00004980


	//   ....[248]....
        /*25ac*/ 	.word	0x000049a0


	//   ....[249]....
        /*25b0*/ 	.word	0x000049b0


	//   ....[250]....
        /*25b4*/ 	.word	0x000049d0


	//   ....[251]....
        /*25b8*/ 	.word	0x000049e0


	//   ....[252]....
        /*25bc*/ 	.word	0x00004a00


	//   ....[253]....
        /*25c0*/ 	.word	0x00004a10


	//   ....[254]....
        /*25c4*/ 	.word	0x00004a30


	//   ....[255]....
        /*25c8*/ 	.word	0x00004a40


	//   ....[0]....
        /*25cc*/ 	.word	0x00004a60


	//   ....[1]....
        /*25d0*/ 	.word	0x00004a70


	//   ....[2]....
        /*25d4*/ 	.word	0x0000ce00


	//   ....[3]....
        /*25d8*/ 	.word	0x0000ce10


	//   ....[4]....
        /*25dc*/ 	.word	0x0000ce30


	//   ....[5]....
        /*25e0*/ 	.word	0x0000ce40


	//   ....[6]....
        /*25e4*/ 	.word	0x0000ce80


	//   ....[7]....
        /*25e8*/ 	.word	0x0000ce90


	//   ....[8]....
        /*25ec*/ 	.word	0x0000ceb0


	//   ....[9]....
        /*25f0*/ 	.word	0x0000cec0


	//   ....[10]....
        /*25f4*/ 	.word	0x0000ced0


	//   ....[11]....
        /*25f8*/ 	.word	0x0000cee0


	//   ....[12]....
        /*25fc*/ 	.word	0x0000cf10


	//   ....[13]....
        /*2600*/ 	.word	0x0000cf20


	//   ....[14]....
        /*2604*/ 	.word	0x0000cf60


	//   ....[15]....
        /*2608*/ 	.word	0x0000cf70


	//   ....[16]....
        /*260c*/ 	.word	0x0000cf90


	//   ....[17]....
        /*2610*/ 	.word	0x0000cfa0


	//   ....[18]....
        /*2614*/ 	.word	0x0000cfc0


	//   ....[19]....
        /*2618*/ 	.word	0x0000cfd0


	//   ....[20]....
        /*261c*/ 	.word	0x0000cff0


	//   ....[21]....
        /*2620*/ 	.word	0x0000d000


	//   ....[22]....
        /*2624*/ 	.word	0x0000d020


	//   ....[23]....
        /*2628*/ 	.word	0x0000d030


	//   ....[24]....
        /*262c*/ 	.word	0x0000d050


	//   ....[25]....
        /*2630*/ 	.word	0x0000d060


	//   ....[26]....
        /*2634*/ 	.word	0x0000d080


	//   ....[27]....
        /*2638*/ 	.word	0x0000d090


	//   ....[28]....
        /*263c*/ 	.word	0x0000d0b0


	//   ....[29]....
        /*2640*/ 	.word	0x0000d0c0


	//   ....[30]....
        /*2644*/ 	.word	0x0000d0e0


	//   ....[31]....
        /*2648*/ 	.word	0x0000d0f0


	//   ....[32]....
        /*264c*/ 	.word	0x0000d110


	//   ....[33]....
        /*2650*/ 	.word	0x0000d120


	//   ....[34]....
        /*2654*/ 	.word	0x0000d140


	//   ....[35]....
        /*2658*/ 	.word	0x0000d150


	//   ....[36]....
        /*265c*/ 	.word	0x0000d170


	//   ....[37]....
        /*2660*/ 	.word	0x0000d180


	//   ....[38]....
        /*2664*/ 	.word	0x0000d1a0


	//   ....[39]....
        /*2668*/ 	.word	0x0000d1b0


	//   ....[40]....
        /*266c*/ 	.word	0x0000d1d0


	//   ....[41]....
        /*2670*/ 	.word	0x0000d1e0


	//   ....[42]....
        /*2674*/ 	.word	0x0000d200


	//   ....[43]....
        /*2678*/ 	.word	0x0000d210


	//   ....[44]....
        /*267c*/ 	.word	0x0000d230


	//   ....[45]....
        /*2680*/ 	.word	0x0000d240


	//   ....[46]....
        /*2684*/ 	.word	0x0000d260


	//   ....[47]....
        /*2688*/ 	.word	0x0000d270


	//   ....[48]....
        /*268c*/ 	.word	0x0000d290


	//   ....[49]....
        /*2690*/ 	.word	0x0000d2a0


	//   ....[50]....
        /*2694*/ 	.word	0x0000d2c0


	//   ....[51]....
        /*2698*/ 	.word	0x0000d2d0


	//   ....[52]....
        /*269c*/ 	.word	0x0000d2f0


	//   ....[53]....
        /*26a0*/ 	.word	0x0000d300


	//   ....[54]....
        /*26a4*/ 	.word	0x0000d320


	//   ....[55]....
        /*26a8*/ 	.word	0x0000d330


	//   ....[56]....
        /*26ac*/ 	.word	0x0000d350


	//   ....[57]....
        /*26b0*/ 	.word	0x0000d360


	//   ....[58]....
        /*26b4*/ 	.word	0x0000d380


	//   ....[59]....
        /*26b8*/ 	.word	0x0000d390


	//   ....[60]....
        /*26bc*/ 	.word	0x0000d3b0


	//   ....[61]....
        /*26c0*/ 	.word	0x0000d3c0


	//   ....[62]....
        /*26c4*/ 	.word	0x0000d3e0


	//   ....[63]....
        /*26c8*/ 	.word	0x0000d3f0


	//   ....[64]....
        /*26cc*/ 	.word	0x0000d410


	//   ....[65]....
        /*26d0*/ 	.word	0x0000d420


	//   ....[66]....
        /*26d4*/ 	.word	0x0000d440


	//   ....[67]....
        /*26d8*/ 	.word	0x0000d450


	//   ....[68]....
        /*26dc*/ 	.word	0x0000d470


	//   ....[69]....
        /*26e0*/ 	.word	0x0000d480


	//   ....[70]....
        /*26e4*/ 	.word	0x0000d4a0


	//   ....[71]....
        /*26e8*/ 	.word	0x0000d4b0


	//   ....[72]....
        /*26ec*/ 	.word	0x0000d4d0


	//   ....[73]....
        /*26f0*/ 	.word	0x0000d4e0


	//   ....[74]....
        /*26f4*/ 	.word	0x0000d500


	//   ....[75]....
        /*26f8*/ 	.word	0x0000d510


	//   ....[76]....
        /*26fc*/ 	.word	0x0000d530


	//   ....[77]....
        /*2700*/ 	.word	0x0000d540


	//   ....[78]....
        /*2704*/ 	.word	0x0000d560


	//   ....[79]....
        /*2708*/ 	.word	0x0000d570


	//   ....[80]....
        /*270c*/ 	.word	0x0000d590


	//   ....[81]....
        /*2710*/ 	.word	0x0000d5a0


	//   ....[82]....
        /*2714*/ 	.word	0x0000d5c0


	//   ....[83]....
        /*2718*/ 	.word	0x0000d5d0


	//   ....[84]....
        /*271c*/ 	.word	0x0000d5f0


	//   ....[85]....
        /*2720*/ 	.word	0x0000d600


	//   ....[86]....
        /*2724*/ 	.word	0x0000d620


	//   ....[87]....
        /*2728*/ 	.word	0x0000d630


	//   ....[88]....
        /*272c*/ 	.word	0x0000d650


	//   ....[89]....
        /*2730*/ 	.word	0x0000d660


	//   ....[90]....
        /*2734*/ 	.word	0x0000d680


	//   ....[91]....
        /*2738*/ 	.word	0x0000d690


	//   ....[92]....
        /*273c*/ 	.word	0x0000d6b0


	//   ....[93]....
        /*2740*/ 	.word	0x0000d6c0


	//   ....[94]....
        /*2744*/ 	.word	0x0000d6e0


	//   ....[95]....
        /*2748*/ 	.word	0x0000d6f0


	//   ....[96]....
        /*274c*/ 	.word	0x0000d710


	//   ....[97]....
        /*2750*/ 	.word	0x0000d720


	//   ....[98]....
        /*2754*/ 	.word	0x0000d740


	//   ....[99]....
        /*2758*/ 	.word	0x0000d750


	//   ....[100]....
        /*275c*/ 	.word	0x0000d770


	//   ....[101]....
        /*2760*/ 	.word	0x0000d780


	//   ....[102]....
        /*2764*/ 	.word	0x0000d7a0


	//   ....[103]....
        /*2768*/ 	.word	0x0000d7b0


	//   ....[104]....
        /*276c*/ 	.word	0x0000d7d0


	//   ....[105]....
        /*2770*/ 	.word	0x0000d7e0


	//   ....[106]....
        /*2774*/ 	.word	0x0000d800


	//   ....[107]....
        /*2778*/ 	.word	0x0000d810


	//   ....[108]....
        /*277c*/ 	.word	0x0000d830


	//   ....[109]....
        /*2780*/ 	.word	0x0000d840


	//   ....[110]....
        /*2784*/ 	.word	0x0000d860


	//   ....[111]....
        /*2788*/ 	.word	0x0000d870


	//   ....[112]....
        /*278c*/ 	.word	0x0000d890


	//   ....[113]....
        /*2790*/ 	.word	0x0000d8a0


	//   ....[114]....
        /*2794*/ 	.word	0x0000d8c0


	//   ....[115]....
        /*2798*/ 	.word	0x0000d8d0


	//   ....[116]....
        /*279c*/ 	.word	0x0000d8f0


	//   ....[117]....
        /*27a0*/ 	.word	0x0000d900


	//   ....[118]....
        /*27a4*/ 	.word	0x0000d920


	//   ....[119]....
        /*27a8*/ 	.word	0x0000d930


	//   ....[120]....
        /*27ac*/ 	.word	0x0000d950


	//   ....[121]....
        /*27b0*/ 	.word	0x0000d960


	//   ....[122]....
        /*27b4*/ 	.word	0x0000d980


	//   ....[123]....
        /*27b8*/ 	.word	0x0000d990


	//   ....[124]....
        /*27bc*/ 	.word	0x0000d9b0


	//   ....[125]....
        /*27c0*/ 	.word	0x0000d9c0


	//   ....[126]....
        /*27c4*/ 	.word	0x0000d9e0


	//   ....[127]....
        /*27c8*/ 	.word	0x0000d9f0


	//   ....[128]....
        /*27cc*/ 	.word	0x0000da10


	//   ....[129]....
        /*27d0*/ 	.word	0x0000da20


	//   ....[130]....
        /*27d4*/ 	.word	0x0000da40


	//   ....[131]....
        /*27d8*/ 	.word	0x0000da50


	//   ....[132]....
        /*27dc*/ 	.word	0x0000da70


	//   ....[133]....
        /*27e0*/ 	.word	0x0000da80


	//   ....[134]....
        /*27e4*/ 	.word	0x0000daa0


	//   ....[135]....
        /*27e8*/ 	.word	0x0000dab0


	//   ....[136]....
        /*27ec*/ 	.word	0x0000dad0


	//   ....[137]....
        /*27f0*/ 	.word	0x0000dae0


	//   ....[138]....
        /*27f4*/ 	.word	0x0000db00


	//   ....[139]....
        /*27f8*/ 	.word	0x0000db10


	//   ....[140]....
        /*27fc*/ 	.word	0x0000db30


	//   ....[141]....
        /*2800*/ 	.word	0x0000db40


	//   ....[142]....
        /*2804*/ 	.word	0x0000db60


	//   ....[143]....
        /*2808*/ 	.word	0x0000db70


	//   ....[144]....
        /*280c*/ 	.word	0x0000db90


	//   ....[145]....
        /*2810*/ 	.word	0x0000dba0


	//   ....[146]....
        /*2814*/ 	.word	0x0000dbc0


	//   ....[147]....
        /*2818*/ 	.word	0x0000dbd0


	//   ....[148]....
        /*281c*/ 	.word	0x0000dbf0


	//   ....[149]....
        /*2820*/ 	.word	0x0000dc00


	//   ....[150]....
        /*2824*/ 	.word	0x0000dc20


	//   ....[151]....
        /*2828*/ 	.word	0x0000dc30


	//   ....[152]....
        /*282c*/ 	.word	0x0000dc50


	//   ....[153]....
        /*2830*/ 	.word	0x0000dc60


	//   ....[154]....
        /*2834*/ 	.word	0x0000dc80


	//   ....[155]....
        /*2838*/ 	.word	0x0000dc90


	//   ....[156]....
        /*283c*/ 	.word	0x0000dcb0


	//   ....[157]....
        /*2840*/ 	.word	0x0000dcc0


	//   ....[158]....
        /*2844*/ 	.word	0x0000dce0


	//   ....[159]....
        /*2848*/ 	.word	0x0000dcf0


	//   ....[160]....
        /*284c*/ 	.word	0x0000dd10


	//   ....[161]....
        /*2850*/ 	.word	0x0000dd20


	//   ....[162]....
        /*2854*/ 	.word	0x0000dd40


	//   ....[163]....
        /*2858*/ 	.word	0x0000dd50


	//   ....[164]....
        /*285c*/ 	.word	0x0000dd70


	//   ....[165]....
        /*2860*/ 	.word	0x0000dd80


	//   ....[166]....
        /*2864*/ 	.word	0x0000dda0


	//   ....[167]....
        /*2868*/ 	.word	0x0000ddb0


	//   ....[168]....
        /*286c*/ 	.word	0x0000ddd0


	//   ....[169]....
        /*2870*/ 	.word	0x0000dde0


	//   ....[170]....
        /*2874*/ 	.word	0x0000de00


	//   ....[171]....
        /*2878*/ 	.word	0x0000de10


	//   ....[172]....
        /*287c*/ 	.word	0x0000de30


	//   ....[173]....
        /*2880*/ 	.word	0x0000de40


	//   ....[174]....
        /*2884*/ 	.word	0x0000de60


	//   ....[175]....
        /*2888*/ 	.word	0x0000de70


	//   ....[176]....
        /*288c*/ 	.word	0x0000de90


	//   ....[177]....
        /*2890*/ 	.word	0x0000dea0


	//   ....[178]....
        /*2894*/ 	.word	0x0000dec0


	//   ....[179]....
        /*2898*/ 	.word	0x0000ded0


	//   ....[180]....
        /*289c*/ 	.word	0x0000def0


	//   ....[181]....
        /*28a0*/ 	.word	0x0000df00


	//   ....[182]....
        /*28a4*/ 	.word	0x0000df20


	//   ....[183]....
        /*28a8*/ 	.word	0x0000df30


	//   ....[184]....
        /*28ac*/ 	.word	0x0000df50


	//   ....[185]....
        /*28b0*/ 	.word	0x0000df60


	//   ....[186]....
        /*28b4*/ 	.word	0x0000df80


	//   ....[187]....
        /*28b8*/ 	.word	0x0000df90


	//   ....[188]....
        /*28bc*/ 	.word	0x0000dfb0


	//   ....[189]....
        /*28c0*/ 	.word	0x0000dfc0


	//   ....[190]....
        /*28c4*/ 	.word	0x0000dfe0


	//   ....[191]....
        /*28c8*/ 	.word	0x0000dff0


	//   ....[192]....
        /*28cc*/ 	.word	0x0000e010


	//   ....[193]....
        /*28d0*/ 	.word	0x0000e020


	//   ....[194]....
        /*28d4*/ 	.word	0x0000e040


	//   ....[195]....
        /*28d8*/ 	.word	0x0000e050


	//   ....[196]....
        /*28dc*/ 	.word	0x0000e070


	//   ....[197]....
        /*28e0*/ 	.word	0x0000e080


	//   ....[198]....
        /*28e4*/ 	.word	0x0000e090


	//   ....[199]....
        /*28e8*/ 	.word	0x0000e0a0


	//   ....[200]....
        /*28ec*/ 	.word	0x0000e0c0


	//   ....[201]....
        /*28f0*/ 	.word	0x0000e0d0


	//   ....[202]....
        /*28f4*/ 	.word	0x0000e100


	//   ....[203]....
        /*28f8*/ 	.word	0x0000e110


	//   ....[204]....
        /*28fc*/ 	.word	0x0000e130


	//   ....[205]....
        /*2900*/ 	.word	0x0000e140


	//   ....[206]....
        /*2904*/ 	.word	0x0000e160


	//   ....[207]....
        /*2908*/ 	.word	0x0000e170


	//   ....[208]....
        /*290c*/ 	.word	0x0000e190


	//   ....[209]....
        /*2910*/ 	.word	0x0000e1a0


	//   ....[210]....
        /*2914*/ 	.word	0x0000e1c0


	//   ....[211]....
        /*2918*/ 	.word	0x0000e1d0


	//   ....[212]....
        /*291c*/ 	.word	0x0000e1f0


	//   ....[213]....
        /*2920*/ 	.word	0x0000e200


	//   ....[214]....
        /*2924*/ 	.word	0x0000e220


	//   ....[215]....
        /*2928*/ 	.word	0x0000e230


	//   ....[216]....
        /*292c*/ 	.word	0x0000e250


	//   ....[217]....
        /*2930*/ 	.word	0x0000e260


	//   ....[218]....
        /*2934*/ 	.word	0x0000e280


	//   ....[219]....
        /*2938*/ 	.word	0x0000e290


	//   ....[220]....
        /*293c*/ 	.word	0x0000e2b0


	//   ....[221]....
        /*2940*/ 	.word	0x0000e2c0


	//   ....[222]....
        /*2944*/ 	.word	0x0000e2e0


	//   ....[223]....
        /*2948*/ 	.word	0x0000e2f0


	//   ....[224]....
        /*294c*/ 	.word	0x0000e310


	//   ....[225]....
        /*2950*/ 	.word	0x0000e320


	//   ....[226]....
        /*2954*/ 	.word	0x0000e340


	//   ....[227]....
        /*2958*/ 	.word	0x0000e350


	//   ....[228]....
        /*295c*/ 	.word	0x0000e370


	//   ....[229]....
        /*2960*/ 	.word	0x0000e380


	//   ....[230]....
        /*2964*/ 	.word	0x0000e3a0


	//   ....[231]....
        /*2968*/ 	.word	0x0000e3b0


	//   ....[232]....
        /*296c*/ 	.word	0x0000e3d0


	//   ....[233]....
        /*2970*/ 	.word	0x0000e3e0


	//   ....[234]....
        /*2974*/ 	.word	0x0000e430


	//   ....[235]....
        /*2978*/ 	.word	0x0000e440


	//   ....[236]....
        /*297c*/ 	.word	0x0000e460


	//   ....[237]....
        /*2980*/ 	.word	0x0000e470


	//   ....[238]....
        /*2984*/ 	.word	0x0000e490


	//   ....[239]....
        /*2988*/ 	.word	0x0000e4a0


	//   ....[240]....
        /*298c*/ 	.word	0x0000e4c0


	//   ....[241]....
        /*2990*/ 	.word	0x0000e4d0


	//   ....[242]....
        /*2994*/ 	.word	0x0000e4f0


	//   ....[243]....
        /*2998*/ 	.word	0x0000e500


	//   ....[244]....
        /*299c*/ 	.word	0x0000e520


	//   ....[245]....
        /*29a0*/ 	.word	0x0000e530


	//   ....[246]....
        /*29a4*/ 	.word	0x0000e550


	//   ....[247]....
        /*29a8*/ 	.word	0x0000e560


	//   ....[248]....
        /*29ac*/ 	.word	0x0000e580


	//   ....[249]....
        /*29b0*/ 	.word	0x0000e590


	//   ....[250]....
        /*29b4*/ 	.word	0x0000e5b0


	//   ....[251]....
        /*29b8*/ 	.word	0x0000e5c0


	//   ....[252]....
        /*29bc*/ 	.word	0x0000e5e0


	//   ....[253]....
        /*29c0*/ 	.word	0x0000e5f0


	//   ....[254]....
        /*29c4*/ 	.word	0x0000e610


	//   ....[255]....
        /*29c8*/ 	.word	0x0000e620


	//   ....[0]....
        /*29cc*/ 	.word	0x0000e640


	//   ....[1]....
        /*29d0*/ 	.word	0x0000e650


	//   ....[2]....
        /*29d4*/ 	.word	0x0000e680


	//   ....[3]....
        /*29d8*/ 	.word	0x0000e690


	//   ....[4]....
        /*29dc*/ 	.word	0x00016a10


	//   ....[5]....
        /*29e0*/ 	.word	0x00016a20


	//   ....[6]....
        /*29e4*/ 	.word	0x00016a40


	//   ....[7]....
        /*29e8*/ 	.word	0x00016a50


	//   ....[8]....
        /*29ec*/ 	.word	0x00016a90


	//   ....[9]....
        /*29f0*/ 	.word	0x00016aa0


	//   ....[10]....
        /*29f4*/ 	.word	0x00016ac0


	//   ....[11]....
        /*29f8*/ 	.word	0x00016ad0


	//   ....[12]....
        /*29fc*/ 	.word	0x00016ae0


	//   ....[13]....
        /*2a00*/ 	.word	0x00016af0


	//   ....[14]....
        /*2a04*/ 	.word	0x00016b20


	//   ....[15]....
        /*2a08*/ 	.word	0x00016b30


	//   ....[16]....
        /*2a0c*/ 	.word	0x00016b70


	//   ....[17]....
        /*2a10*/ 	.word	0x00016b80


	//   ....[18]....
        /*2a14*/ 	.word	0x00016ba0


	//   ....[19]....
        /*2a18*/ 	.word	0x00016bb0


	//   ....[20]....
        /*2a1c*/ 	.word	0x00016bd0


	//   ....[21]....
        /*2a20*/ 	.word	0x00016be0


	//   ....[22]....
        /*2a24*/ 	.word	0x00016c00


	//   ....[23]....
        /*2a28*/ 	.word	0x00016c10


	//   ....[24]....
        /*2a2c*/ 	.word	0x00016c30


	//   ....[25]....
        /*2a30*/ 	.word	0x00016c40


	//   ....[26]....
        /*2a34*/ 	.word	0x00016c60


	//   ....[27]....
        /*2a38*/ 	.word	0x00016c70


	//   ....[28]....
        /*2a3c*/ 	.word	0x00016c90


	//   ....[29]....
        /*2a40*/ 	.word	0x00016ca0


	//   ....[30]....
        /*2a44*/ 	.word	0x00016cc0


	//   ....[31]....
        /*2a48*/ 	.word	0x00016cd0


	//   ....[32]....
        /*2a4c*/ 	.word	0x00016cf0


	//   ....[33]....
        /*2a50*/ 	.word	0x00016d00


	//   ....[34]....
        /*2a54*/ 	.word	0x00016d20


	//   ....[35]....
        /*2a58*/ 	.word	0x00016d30


	//   ....[36]....
        /*2a5c*/ 	.word	0x00016d50


	//   ....[37]....
        /*2a60*/ 	.word	0x00016d60


	//   ....[38]....
        /*2a64*/ 	.word	0x00016d80


	//   ....[39]....
        /*2a68*/ 	.word	0x00016d90


	//   ....[40]....
        /*2a6c*/ 	.word	0x00016db0


	//   ....[41]....
        /*2a70*/ 	.word	0x00016dc0


	//   ....[42]....
        /*2a74*/ 	.word	0x00016de0


	//   ....[43]....
        /*2a78*/ 	.word	0x00016df0


	//   ....[44]....
        /*2a7c*/ 	.word	0x00016e10


	//   ....[45]....
        /*2a80*/ 	.word	0x00016e20


	//   ....[46]....
        /*2a84*/ 	.word	0x00016e40


	//   ....[47]....
        /*2a88*/ 	.word	0x00016e50


	//   ....[48]....
        /*2a8c*/ 	.word	0x00016e70


	//   ....[49]....
        /*2a90*/ 	.word	0x00016e80


	//   ....[50]....
        /*2a94*/ 	.word	0x00016ea0


	//   ....[51]....
        /*2a98*/ 	.word	0x00016eb0


	//   ....[52]....
        /*2a9c*/ 	.word	0x00016ed0


	//   ....[53]....
        /*2aa0*/ 	.word	0x00016ee0


	//   ....[54]....
        /*2aa4*/ 	.word	0x00016f00


	//   ....[55]....
        /*2aa8*/ 	.word	0x00016f10


	//   ....[56]....
        /*2aac*/ 	.word	0x00016f30


	//   ....[57]....
        /*2ab0*/ 	.word	0x00016f40


	//   ....[58]....
        /*2ab4*/ 	.word	0x00016f60


	//   ....[59]....
        /*2ab8*/ 	.word	0x00016f70


	//   ....[60]....
        /*2abc*/ 	.word	0x00016f90


	//   ....[61]....
        /*2ac0*/ 	.word	0x00016fa0


	//   ....[62]....
        /*2ac4*/ 	.word	0x00016fc0


	//   ....[63]....
        /*2ac8*/ 	.word	0x00016fd0


	//   ....[64]....
        /*2acc*/ 	.word	0x00016ff0


	//   ....[65]....
        /*2ad0*/ 	.word	0x00017000


	//   ....[66]....
        /*2ad4*/ 	.word	0x00017020


	//   ....[67]....
        /*2ad8*/ 	.word	0x00017030


	//   ....[68]....
        /*2adc*/ 	.word	0x00017050


	//   ....[69]....
        /*2ae0*/ 	.word	0x00017060


	//   ....[70]....
        /*2ae4*/ 	.word	0x00017080


	//   ....[71]....
        /*2ae8*/ 	.word	0x00017090


	//   ....[72]....
        /*2aec*/ 	.word	0x000170b0


	//   ....[73]....
        /*2af0*/ 	.word	0x000170c0


	//   ....[74]....
        /*2af4*/ 	.word	0x000170e0


	//   ....[75]....
        /*2af8*/ 	.word	0x000170f0


	//   ....[76]....
        /*2afc*/ 	.word	0x00017110


	//   ....[77]....
        /*2b00*/ 	.word	0x00017120


	//   ....[78]....
        /*2b04*/ 	.word	0x00017140


	//   ....[79]....
        /*2b08*/ 	.word	0x00017150


	//   ....[80]....
        /*2b0c*/ 	.word	0x00017170


	//   ....[81]....
        /*2b10*/ 	.word	0x00017180


	//   ....[82]....
        /*2b14*/ 	.word	0x000171a0


	//   ....[83]....
        /*2b18*/ 	.word	0x000171b0


	//   ....[84]....
        /*2b1c*/ 	.word	0x000171d0


	//   ....[85]....
        /*2b20*/ 	.word	0x000171e0


	//   ....[86]....
        /*2b24*/ 	.word	0x00017200


	//   ....[87]....
        /*2b28*/ 	.word	0x00017210


	//   ....[88]....
        /*2b2c*/ 	.word	0x00017230


	//   ....[89]....
        /*2b30*/ 	.word	0x00017240


	//   ....[90]....
        /*2b34*/ 	.word	0x00017260


	//   ....[91]....
        /*2b38*/ 	.word	0x00017270


	//   ....[92]....
        /*2b3c*/ 	.word	0x00017290


	//   ....[93]....
        /*2b40*/ 	.word	0x000172a0


	//   ....[94]....
        /*2b44*/ 	.word	0x000172c0


	//   ....[95]....
        /*2b48*/ 	.word	0x000172d0


	//   ....[96]....
        /*2b4c*/ 	.word	0x000172f0


	//   ....[97]....
        /*2b50*/ 	.word	0x00017300


	//   ....[98]....
        /*2b54*/ 	.word	0x00017320


	//   ....[99]....
        /*2b58*/ 	.word	0x00017330


	//   ....[100]....
        /*2b5c*/ 	.word	0x00017350


	//   ....[101]....
        /*2b60*/ 	.word	0x00017360


	//   ....[102]....
        /*2b64*/ 	.word	0x00017380


	//   ....[103]....
        /*2b68*/ 	.word	0x00017390


	//   ....[104]....
        /*2b6c*/ 	.word	0x000173b0


	//   ....[105]....
        /*2b70*/ 	.word	0x000173c0


	//   ....[106]....
        /*2b74*/ 	.word	0x000173e0


	//   ....[107]....
        /*2b78*/ 	.word	0x000173f0


	//   ....[108]....
        /*2b7c*/ 	.word	0x00017410


	//   ....[109]....
        /*2b80*/ 	.word	0x00017420


	//   ....[110]....
        /*2b84*/ 	.word	0x00017440


	//   ....[111]....
        /*2b88*/ 	.word	0x00017450


	//   ....[112]....
        /*2b8c*/ 	.word	0x00017470


	//   ....[113]....
        /*2b90*/ 	.word	0x00017480


	//   ....[114]....
        /*2b94*/ 	.word	0x000174a0


	//   ....[115]....
        /*2b98*/ 	.word	0x000174b0


	//   ....[116]....
        /*2b9c*/ 	.word	0x000174d0


	//   ....[117]....
        /*2ba0*/ 	.word	0x000174e0


	//   ....[118]....
        /*2ba4*/ 	.word	0x00017500


	//   ....[119]....
        /*2ba8*/ 	.word	0x00017510


	//   ....[120]....
        /*2bac*/ 	.word	0x00017530


	//   ....[121]....
        /*2bb0*/ 	.word	0x00017540


	//   ....[122]....
        /*2bb4*/ 	.word	0x00017560


	//   ....[123]....
        /*2bb8*/ 	.word	0x00017570


	//   ....[124]....
        /*2bbc*/ 	.word	0x00017590


	//   ....[125]....
        /*2bc0*/ 	.word	0x000175a0


	//   ....[126]....
        /*2bc4*/ 	.word	0x000175c0


	//   ....[127]....
        /*2bc8*/ 	.word	0x000175d0


	//   ....[128]....
        /*2bcc*/ 	.word	0x000175f0


	//   ....[129]....
        /*2bd0*/ 	.word	0x00017600


	//   ....[130]....
        /*2bd4*/ 	.word	0x00017620


	//   ....[131]....
        /*2bd8*/ 	.word	0x00017630


	//   ....[132]....
        /*2bdc*/ 	.word	0x00017650


	//   ....[133]....
        /*2be0*/ 	.word	0x00017660


	//   ....[134]....
        /*2be4*/ 	.word	0x00017680


	//   ....[135]....
        /*2be8*/ 	.word	0x00017690


	//   ....[136]....
        /*2bec*/ 	.word	0x000176b0


	//   ....[137]....
        /*2bf0*/ 	.word	0x000176c0


	//   ....[138]....
        /*2bf4*/ 	.word	0x000176e0


	//   ....[139]....
        /*2bf8*/ 	.word	0x000176f0


	//   ....[140]....
        /*2bfc*/ 	.word	0x00017710


	//   ....[141]....
        /*2c00*/ 	.word	0x00017720


	//   ....[142]....
        /*2c04*/ 	.word	0x00017740


	//   ....[143]....
        /*2c08*/ 	.word	0x00017750


	//   ....[144]....
        /*2c0c*/ 	.word	0x00017770


	//   ....[145]....
        /*2c10*/ 	.word	0x00017780


	//   ....[146]....
        /*2c14*/ 	.word	0x000177a0


	//   ....[147]....
        /*2c18*/ 	.word	0x000177b0


	//   ....[148]....
        /*2c1c*/ 	.word	0x000177d0


	//   ....[149]....
        /*2c20*/ 	.word	0x000177e0


	//   ....[150]....
        /*2c24*/ 	.word	0x00017800


	//   ....[151]....
        /*2c28*/ 	.word	0x00017810


	//   ....[152]....
        /*2c2c*/ 	.word	0x00017830


	//   ....[153]....
        /*2c30*/ 	.word	0x00017840


	//   ....[154]....
        /*2c34*/ 	.word	0x00017860


	//   ....[155]....
        /*2c38*/ 	.word	0x00017870


	//   ....[156]....
        /*2c3c*/ 	.word	0x00017890


	//   ....[157]....
        /*2c40*/ 	.word	0x000178a0


	//   ....[158]....
        /*2c44*/ 	.word	0x000178c0


	//   ....[159]....
        /*2c48*/ 	.word	0x000178d0


	//   ....[160]....
        /*2c4c*/ 	.word	0x000178f0


	//   ....[161]....
        /*2c50*/ 	.word	0x00017900


	//   ....[162]....
        /*2c54*/ 	.word	0x00017920


	//   ....[163]....
        /*2c58*/ 	.word	0x00017930


	//   ....[164]....
        /*2c5c*/ 	.word	0x00017950


	//   ....[165]....
        /*2c60*/ 	.word	0x00017960


	//   ....[166]....
        /*2c64*/ 	.word	0x00017980


	//   ....[167]....
        /*2c68*/ 	.word	0x00017990


	//   ....[168]....
        /*2c6c*/ 	.word	0x000179b0


	//   ....[169]....
        /*2c70*/ 	.word	0x000179c0


	//   ....[170]....
        /*2c74*/ 	.word	0x000179e0


	//   ....[171]....
        /*2c78*/ 	.word	0x000179f0


	//   ....[172]....
        /*2c7c*/ 	.word	0x00017a10


	//   ....[173]....
        /*2c80*/ 	.word	0x00017a20


	//   ....[174]....
        /*2c84*/ 	.word	0x00017a40


	//   ....[175]....
        /*2c88*/ 	.word	0x00017a50


	//   ....[176]....
        /*2c8c*/ 	.word	0x00017a70


	//   ....[177]....
        /*2c90*/ 	.word	0x00017a80


	//   ....[178]....
        /*2c94*/ 	.word	0x00017aa0


	//   ....[179]....
        /*2c98*/ 	.word	0x00017ab0


	//   ....[180]....
        /*2c9c*/ 	.word	0x00017ad0


	//   ....[181]....
        /*2ca0*/ 	.word	0x00017ae0


	//   ....[182]....
        /*2ca4*/ 	.word	0x00017b00


	//   ....[183]....
        /*2ca8*/ 	.word	0x00017b10


	//   ....[184]....
        /*2cac*/ 	.word	0x00017b30


	//   ....[185]....
        /*2cb0*/ 	.word	0x00017b40


	//   ....[186]....
        /*2cb4*/ 	.word	0x00017b60


	//   ....[187]....
        /*2cb8*/ 	.word	0x00017b70


	//   ....[188]....
        /*2cbc*/ 	.word	0x00017b90


	//   ....[189]....
        /*2cc0*/ 	.word	0x00017ba0


	//   ....[190]....
        /*2cc4*/ 	.word	0x00017bc0


	//   ....[191]....
        /*2cc8*/ 	.word	0x00017bd0


	//   ....[192]....
        /*2ccc*/ 	.word	0x00017bf0


	//   ....[193]....
        /*2cd0*/ 	.word	0x00017c00


	//   ....[194]....
        /*2cd4*/ 	.word	0x00017c20


	//   ....[195]....
        /*2cd8*/ 	.word	0x00017c30


	//   ....[196]....
        /*2cdc*/ 	.word	0x00017c50


	//   ....[197]....
        /*2ce0*/ 	.word	0x00017c60


	//   ....[198]....
        /*2ce4*/ 	.word	0x00017c80


	//   ....[199]....
        /*2ce8*/ 	.word	0x00017c90


	//   ....[200]....
        /*2cec*/ 	.word	0x00017ca0


	//   ....[201]....
        /*2cf0*/ 	.word	0x00017cb0


	//   ....[202]....
        /*2cf4*/ 	.word	0x00017cd0


	//   ....[203]....
        /*2cf8*/ 	.word	0x00017ce0


	//   ....[204]....
        /*2cfc*/ 	.word	0x00017d10


	//   ....[205]....
        /*2d00*/ 	.word	0x00017d20


	//   ....[206]....
        /*2d04*/ 	.word	0x00017d40


	//   ....[207]....
        /*2d08*/ 	.word	0x00017d50


	//   ....[208]....
        /*2d0c*/ 	.word	0x00017d70


	//   ....[209]....
        /*2d10*/ 	.word	0x00017d80


	//   ....[210]....
        /*2d14*/ 	.word	0x00017da0


	//   ....[211]....
        /*2d18*/ 	.word	0x00017db0


	//   ....[212]....
        /*2d1c*/ 	.word	0x00017dd0


	//   ....[213]....
        /*2d20*/ 	.word	0x00017de0


	//   ....[214]....
        /*2d24*/ 	.word	0x00017e00


	//   ....[215]....
        /*2d28*/ 	.word	0x00017e10


	//   ....[216]....
        /*2d2c*/ 	.word	0x00017e30


	//   ....[217]....
        /*2d30*/ 	.word	0x00017e40


	//   ....[218]....
        /*2d34*/ 	.word	0x00017e60


	//   ....[219]....
        /*2d38*/ 	.word	0x00017e70


	//   ....[220]....
        /*2d3c*/ 	.word	0x00017e90


	//   ....[221]....
        /*2d40*/ 	.word	0x00017ea0


	//   ....[222]....
        /*2d44*/ 	.word	0x00017ec0


	//   ....[223]....
        /*2d48*/ 	.word	0x00017ed0


	//   ....[224]....
        /*2d4c*/ 	.word	0x00017ef0


	//   ....[225]....
        /*2d50*/ 	.word	0x00017f00


	//   ....[226]....
        /*2d54*/ 	.word	0x00017f20


	//   ....[227]....
        /*2d58*/ 	.word	0x00017f30


	//   ....[228]....
        /*2d5c*/ 	.word	0x00017f50


	//   ....[229]....
        /*2d60*/ 	.word	0x00017f60


	//   ....[230]....
        /*2d64*/ 	.word	0x00017f80


	//   ....[231]....
        /*2d68*/ 	.word	0x00017f90


	//   ....[232]....
        /*2d6c*/ 	.word	0x00017fb0


	//   ....[233]....
        /*2d70*/ 	.word	0x00017fc0


	//   ....[234]....
        /*2d74*/ 	.word	0x00017fe0


	//   ....[235]....
        /*2d78*/ 	.word	0x00017ff0


	//   ....[236]....
        /*2d7c*/ 	.word	0x00018040


	//   ....[237]....
        /*2d80*/ 	.word	0x00018050


	//   ....[238]....
        /*2d84*/ 	.word	0x00018070


	//   ....[239]....
        /*2d88*/ 	.word	0x00018080


	//   ....[240]....
        /*2d8c*/ 	.word	0x000180a0


	//   ....[241]....
        /*2d90*/ 	.word	0x000180b0


	//   ....[242]....
        /*2d94*/ 	.word	0x000180d0


	//   ....[243]....
        /*2d98*/ 	.word	0x000180e0


	//   ....[244]....
        /*2d9c*/ 	.word	0x00018100


	//   ....[245]....
        /*2da0*/ 	.word	0x00018110


	//   ....[246]....
        /*2da4*/ 	.word	0x00018130


	//   ....[247]....
        /*2da8*/ 	.word	0x00018140


	//   ....[248]....
        /*2dac*/ 	.word	0x00018160


	//   ....[249]....
        /*2db0*/ 	.word	0x00018170


	//   ....[250]....
        /*2db4*/ 	.word	0x00018190


	//   ....[251]....
        /*2db8*/ 	.word	0x000181a0


	//   ....[252]....
        /*2dbc*/ 	.word	0x000181c0


	//   ....[253]....
        /*2dc0*/ 	.word	0x000181d0


	//   ....[254]....
        /*2dc4*/ 	.word	0x000181f0


	//   ....[255]....
        /*2dc8*/ 	.word	0x00018200


	//   ....[0]....
        /*2dcc*/ 	.word	0x00018220


	//   ....[1]....
        /*2dd0*/ 	.word	0x00018230


	//   ....[2]....
        /*2dd4*/ 	.word	0x00018250


	//   ....[3]....
        /*2dd8*/ 	.word	0x00018260


	//   ....[4]....
        /*2ddc*/ 	.word	0x00018290


	//   ....[5]....
        /*2de0*/ 	.word	0x000182a0


	//   ....[6]....
        /*2de4*/ 	.word	0x00020620


	//   ....[7]....
        /*2de8*/ 	.word	0x00020630


	//   ....[8]....
        /*2dec*/ 	.word	0x00020650


	//   ....[9]....
        /*2df0*/ 	.word	0x00020660


	//   ....[10]....
        /*2df4*/ 	.word	0x000206a0


	//   ....[11]....
        /*2df8*/ 	.word	0x000206b0


	//   ....[12]....
        /*2dfc*/ 	.word	0x000206d0


	//   ....[13]....
        /*2e00*/ 	.word	0x000206e0


	//   ....[14]....
        /*2e04*/ 	.word	0x000206f0


	//   ....[15]....
        /*2e08*/ 	.word	0x00020700


	//   ....[16]....
        /*2e0c*/ 	.word	0x00020730


	//   ....[17]....
        /*2e10*/ 	.word	0x00020740


	//   ....[18]....
        /*2e14*/ 	.word	0x00020780


	//   ....[19]....
        /*2e18*/ 	.word	0x00020790


	//   ....[20]....
        /*2e1c*/ 	.word	0x000207b0


	//   ....[21]....
        /*2e20*/ 	.word	0x000207c0


	//   ....[22]....
        /*2e24*/ 	.word	0x000207e0


	//   ....[23]....
        /*2e28*/ 	.word	0x000207f0


	//   ....[24]....
        /*2e2c*/ 	.word	0x00020810


	//   ....[25]....
        /*2e30*/ 	.word	0x00020820


	//   ....[26]....
        /*2e34*/ 	.word	0x00020840


	//   ....[27]....
        /*2e38*/ 	.word	0x00020850


	//   ....[28]....
        /*2e3c*/ 	.word	0x00020870


	//   ....[29]....
        /*2e40*/ 	.word	0x00020880


	//   ....[30]....
        /*2e44*/ 	.word	0x000208a0


	//   ....[31]....
        /*2e48*/ 	.word	0x000208b0


	//   ....[32]....
        /*2e4c*/ 	.word	0x000208d0


	//   ....[33]....
        /*2e50*/ 	.word	0x000208e0


	//   ....[34]....
        /*2e54*/ 	.word	0x00020900


	//   ....[35]....
        /*2e58*/ 	.word	0x00020910


	//   ....[36]....
        /*2e5c*/ 	.word	0x00020930


	//   ....[37]....
        /*2e60*/ 	.word	0x00020940


	//   ....[38]....
        /*2e64*/ 	.word	0x00020960


	//   ....[39]....
        /*2e68*/ 	.word	0x00020970


	//   ....[40]....
        /*2e6c*/ 	.word	0x00020990


	//   ....[41]....
        /*2e70*/ 	.word	0x000209a0


	//   ....[42]....
        /*2e74*/ 	.word	0x000209c0


	//   ....[43]....
        /*2e78*/ 	.word	0x000209d0


	//   ....[44]....
        /*2e7c*/ 	.word	0x000209f0


	//   ....[45]....
        /*2e80*/ 	.word	0x00020a00


	//   ....[46]....
        /*2e84*/ 	.word	0x00020a20


	//   ....[47]....
        /*2e88*/ 	.word	0x00020a30


	//   ....[48]....
        /*2e8c*/ 	.word	0x00020a50


	//   ....[49]....
        /*2e90*/ 	.word	0x00020a60


	//   ....[50]....
        /*2e94*/ 	.word	0x00020a80


	//   ....[51]....
        /*2e98*/ 	.word	0x00020a90


	//   ....[52]....
        /*2e9c*/ 	.word	0x00020ab0


	//   ....[53]....
        /*2ea0*/ 	.word	0x00020ac0


	//   ....[54]....
        /*2ea4*/ 	.word	0x00020ae0


	//   ....[55]....
        /*2ea8*/ 	.word	0x00020af0


	//   ....[56]....
        /*2eac*/ 	.word	0x00020b10


	//   ....[57]....
        /*2eb0*/ 	.word	0x00020b20


	//   ....[58]....
        /*2eb4*/ 	.word	0x00020b40


	//   ....[59]....
        /*2eb8*/ 	.word	0x00020b50


	//   ....[60]....
        /*2ebc*/ 	.word	0x00020b70


	//   ....[61]....
        /*2ec0*/ 	.word	0x00020b80


	//   ....[62]....
        /*2ec4*/ 	.word	0x00020ba0


	//   ....[63]....
        /*2ec8*/ 	.word	0x00020bb0


	//   ....[64]....
        /*2ecc*/ 	.word	0x00020bd0


	//   ....[65]....
        /*2ed0*/ 	.word	0x00020be0


	//   ....[66]....
        /*2ed4*/ 	.word	0x00020c00


	//   ....[67]....
        /*2ed8*/ 	.word	0x00020c10


	//   ....[68]....
        /*2edc*/ 	.word	0x00020c30


	//   ....[69]....
        /*2ee0*/ 	.word	0x00020c40


	//   ....[70]....
        /*2ee4*/ 	.word	0x00020c60


	//   ....[71]....
        /*2ee8*/ 	.word	0x00020c70


	//   ....[72]....
        /*2eec*/ 	.word	0x00020c90


	//   ....[73]....
        /*2ef0*/ 	.word	0x00020ca0


	//   ....[74]....
        /*2ef4*/ 	.word	0x00020cc0


	//   ....[75]....
        /*2ef8*/ 	.word	0x00020cd0


	//   ....[76]....
        /*2efc*/ 	.word	0x00020cf0


	//   ....[77]....
        /*2f00*/ 	.word	0x00020d00


	//   ....[78]....
        /*2f04*/ 	.word	0x00020d20


	//   ....[79]....
        /*2f08*/ 	.word	0x00020d30


	//   ....[80]....
        /*2f0c*/ 	.word	0x00020d50


	//   ....[81]....
        /*2f10*/ 	.word	0x00020d60


	//   ....[82]....
        /*2f14*/ 	.word	0x00020d80


	//   ....[83]....
        /*2f18*/ 	.word	0x00020d90


	//   ....[84]....
        /*2f1c*/ 	.word	0x00020db0


	//   ....[85]....
        /*2f20*/ 	.word	0x00020dc0


	//   ....[86]....
        /*2f24*/ 	.word	0x00020de0


	//   ....[87]....
        /*2f28*/ 	.word	0x00020df0


	//   ....[88]....
        /*2f2c*/ 	.word	0x00020e10


	//   ....[89]....
        /*2f30*/ 	.word	0x00020e20


	//   ....[90]....
        /*2f34*/ 	.word	0x00020e40


	//   ....[91]....
        /*2f38*/ 	.word	0x00020e50


	//   ....[92]....
        /*2f3c*/ 	.word	0x00020e70


	//   ....[93]....
        /*2f40*/ 	.word	0x00020e80


	//   ....[94]....
        /*2f44*/ 	.word	0x00020ea0


	//   ....[95]....
        /*2f48*/ 	.word	0x00020eb0


	//   ....[96]....
        /*2f4c*/ 	.word	0x00020ed0


	//   ....[97]....
        /*2f50*/ 	.word	0x00020ee0


	//   ....[98]....
        /*2f54*/ 	.word	0x00020f00


	//   ....[99]....
        /*2f58*/ 	.word	0x00020f10


	//   ....[100]....
        /*2f5c*/ 	.word	0x00020f30


	//   ....[101]....
        /*2f60*/ 	.word	0x00020f40


	//   ....[102]....
        /*2f64*/ 	.word	0x00020f60


	//   ....[103]....
        /*2f68*/ 	.word	0x00020f70


	//   ....[104]....
        /*2f6c*/ 	.word	0x00020f90


	//   ....[105]....
        /*2f70*/ 	.word	0x00020fa0


	//   ....[106]....
        /*2f74*/ 	.word	0x00020fc0


	//   ....[107]....
        /*2f78*/ 	.word	0x00020fd0


	//   ....[108]....
        /*2f7c*/ 	.word	0x00020ff0


	//   ....[109]....
        /*2f80*/ 	.word	0x00021000


	//   ....[110]....
        /*2f84*/ 	.word	0x00021020


	//   ....[111]....
        /*2f88*/ 	.word	0x00021030


	//   ....[112]....
        /*2f8c*/ 	.word	0x00021050


	//   ....[113]....
        /*2f90*/ 	.word	0x00021060


	//   ....[114]....
        /*2f94*/ 	.word	0x00021080


	//   ....[115]....
        /*2f98*/ 	.word	0x00021090


	//   ....[116]....
        /*2f9c*/ 	.word	0x000210b0


	//   ....[117]....
        /*2fa0*/ 	.word	0x000210c0


	//   ....[118]....
        /*2fa4*/ 	.word	0x000210e0


	//   ....[119]....
        /*2fa8*/ 	.word	0x000210f0


	//   ....[120]....
        /*2fac*/ 	.word	0x00021110


	//   ....[121]....
        /*2fb0*/ 	.word	0x00021120


	//   ....[122]....
        /*2fb4*/ 	.word	0x00021140


	//   ....[123]....
        /*2fb8*/ 	.word	0x00021150


	//   ....[124]....
        /*2fbc*/ 	.word	0x00021170


	//   ....[125]....
        /*2fc0*/ 	.word	0x00021180


	//   ....[126]....
        /*2fc4*/ 	.word	0x000211a0


	//   ....[127]....
        /*2fc8*/ 	.word	0x000211b0


	//   ....[128]....
        /*2fcc*/ 	.word	0x000211d0


	//   ....[129]....
        /*2fd0*/ 	.word	0x000211e0


	//   ....[130]....
        /*2fd4*/ 	.word	0x00021200


	//   ....[131]....
        /*2fd8*/ 	.word	0x00021210


	//   ....[132]....
        /*2fdc*/ 	.word	0x00021230


	//   ....[133]....
        /*2fe0*/ 	.word	0x00021240


	//   ....[134]....
        /*2fe4*/ 	.word	0x00021260


	//   ....[135]....
        /*2fe8*/ 	.word	0x00021270


	//   ....[136]....
        /*2fec*/ 	.word	0x00021290


	//   ....[137]....
        /*2ff0*/ 	.word	0x000212a0


	//   ....[138]....
        /*2ff4*/ 	.word	0x000212c0


	//   ....[139]....
        /*2ff8*/ 	.word	0x000212d0


	//   ....[140]....
        /*2ffc*/ 	.word	0x000212f0


	//   ....[141]....
        /*3000*/ 	.word	0x00021300


	//   ....[142]....
        /*3004*/ 	.word	0x00021320


	//   ....[143]....
        /*3008*/ 	.word	0x00021330


	//   ....[144]....
        /*300c*/ 	.word	0x00021350


	//   ....[145]....
        /*3010*/ 	.word	0x00021360


	//   ....[146]....
        /*3014*/ 	.word	0x00021380


	//   ....[147]....
        /*3018*/ 	.word	0x00021390


	//   ....[148]....
        /*301c*/ 	.word	0x000213b0


	//   ....[149]....
        /*3020*/ 	.word	0x000213c0


	//   ....[150]....
        /*3024*/ 	.word	0x000213e0


	//   ....[151]....
        /*3028*/ 	.word	0x000213f0


	//   ....[152]....
        /*302c*/ 	.word	0x00021410


	//   ....[153]....
        /*3030*/ 	.word	0x00021420


	//   ....[154]....
        /*3034*/ 	.word	0x00021440


	//   ....[155]....
        /*3038*/ 	.word	0x00021450


	//   ....[156]....
        /*303c*/ 	.word	0x00021470


	//   ....[157]....
        /*3040*/ 	.word	0x00021480


	//   ....[158]....
        /*3044*/ 	.word	0x000214a0


	//   ....[159]....
        /*3048*/ 	.word	0x000214b0


	//   ....[160]....
        /*304c*/ 	.word	0x000214d0


	//   ....[161]....
        /*3050*/ 	.word	0x000214e0


	//   ....[162]....
        /*3054*/ 	.word	0x00021500


	//   ....[163]....
        /*3058*/ 	.word	0x00021510


	//   ....[164]....
        /*305c*/ 	.word	0x00021530


	//   ....[165]....
        /*3060*/ 	.word	0x00021540


	//   ....[166]....
        /*3064*/ 	.word	0x00021560


	//   ....[167]....
        /*3068*/ 	.word	0x00021570


	//   ....[168]....
        /*306c*/ 	.word	0x00021590


	//   ....[169]....
        /*3070*/ 	.word	0x000215a0


	//   ....[170]....
        /*3074*/ 	.word	0x000215c0


	//   ....[171]....
        /*3078*/ 	.word	0x000215d0


	//   ....[172]....
        /*307c*/ 	.word	0x000215f0


	//   ....[173]....
        /*3080*/ 	.word	0x00021600


	//   ....[174]....
        /*3084*/ 	.word	0x00021620


	//   ....[175]....
        /*3088*/ 	.word	0x00021630


	//   ....[176]....
        /*308c*/ 	.word	0x00021650


	//   ....[177]....
        /*3090*/ 	.word	0x00021660


	//   ....[178]....
        /*3094*/ 	.word	0x00021680


	//   ....[179]....
        /*3098*/ 	.word	0x00021690


	//   ....[180]....
        /*309c*/ 	.word	0x000216b0


	//   ....[181]....
        /*30a0*/ 	.word	0x000216c0


	//   ....[182]....
        /*30a4*/ 	.word	0x000216e0


	//   ....[183]....
        /*30a8*/ 	.word	0x000216f0


	//   ....[184]....
        /*30ac*/ 	.word	0x00021710


	//   ....[185]....
        /*30b0*/ 	.word	0x00021720


	//   ....[186]....
        /*30b4*/ 	.word	0x00021740


	//   ....[187]....
        /*30b8*/ 	.word	0x00021750


	//   ....[188]....
        /*30bc*/ 	.word	0x00021770


	//   ....[189]....
        /*30c0*/ 	.word	0x00021780


	//   ....[190]....
        /*30c4*/ 	.word	0x000217a0


	//   ....[191]....
        /*30c8*/ 	.word	0x000217b0


	//   ....[192]....
        /*30cc*/ 	.word	0x000217d0


	//   ....[193]....
        /*30d0*/ 	.word	0x000217e0


	//   ....[194]....
        /*30d4*/ 	.word	0x00021800


	//   ....[195]....
        /*30d8*/ 	.word	0x00021810


	//   ....[196]....
        /*30dc*/ 	.word	0x00021830


	//   ....[197]....
        /*30e0*/ 	.word	0x00021840


	//   ....[198]....
        /*30e4*/ 	.word	0x00021860


	//   ....[199]....
        /*30e8*/ 	.word	0x00021870


	//   ....[200]....
        /*30ec*/ 	.word	0x00021890


	//   ....[201]....
        /*30f0*/ 	.word	0x000218a0


	//   ....[202]....
        /*30f4*/ 	.word	0x000218b0


	//   ....[203]....
        /*30f8*/ 	.word	0x000218c0


	//   ....[204]....
        /*30fc*/ 	.word	0x000218e0


	//   ....[205]....
        /*3100*/ 	.word	0x000218f0


	//   ....[206]....
        /*3104*/ 	.word	0x00021920


	//   ....[207]....
        /*3108*/ 	.word	0x00021930


	//   ....[208]....
        /*310c*/ 	.word	0x00021950


	//   ....[209]....
        /*3110*/ 	.word	0x00021960


	//   ....[210]....
        /*3114*/ 	.word	0x00021980


	//   ....[211]....
        /*3118*/ 	.word	0x00021990


	//   ....[212]....
        /*311c*/ 	.word	0x000219b0


	//   ....[213]....
        /*3120*/ 	.word	0x000219c0


	//   ....[214]....
        /*3124*/ 	.word	0x000219e0


	//   ....[215]....
        /*3128*/ 	.word	0x000219f0


	//   ....[216]....
        /*312c*/ 	.word	0x00021a10


	//   ....[217]....
        /*3130*/ 	.word	0x00021a20


	//   ....[218]....
        /*3134*/ 	.word	0x00021a40


	//   ....[219]....
        /*3138*/ 	.word	0x00021a50


	//   ....[220]....
        /*313c*/ 	.word	0x00021a70


	//   ....[221]....
        /*3140*/ 	.word	0x00021a80


	//   ....[222]....
        /*3144*/ 	.word	0x00021aa0


	//   ....[223]....
        /*3148*/ 	.word	0x00021ab0


	//   ....[224]....
        /*314c*/ 	.word	0x00021ad0


	//   ....[225]....
        /*3150*/ 	.word	0x00021ae0


	//   ....[226]....
        /*3154*/ 	.word	0x00021b00


	//   ....[227]....
        /*3158*/ 	.word	0x00021b10


	//   ....[228]....
        /*315c*/ 	.word	0x00021b30


	//   ....[229]....
        /*3160*/ 	.word	0x00021b40


	//   ....[230]....
        /*3164*/ 	.word	0x00021b60


	//   ....[231]....
        /*3168*/ 	.word	0x00021b70


	//   ....[232]....
        /*316c*/ 	.word	0x00021b90


	//   ....[233]....
        /*3170*/ 	.word	0x00021ba0


	//   ....[234]....
        /*3174*/ 	.word	0x00021bc0


	//   ....[235]....
        /*3178*/ 	.word	0x00021bd0


	//   ....[236]....
        /*317c*/ 	.word	0x00021bf0


	//   ....[237]....
        /*3180*/ 	.word	0x00021c00


	//   ....[238]....
        /*3184*/ 	.word	0x00021c50


	//   ....[239]....
        /*3188*/ 	.word	0x00021c60


	//   ....[240]....
        /*318c*/ 	.word	0x00021c80


	//   ....[241]....
        /*3190*/ 	.word	0x00021c90


	//   ....[242]....
        /*3194*/ 	.word	0x00021cb0


	//   ....[243]....
        /*3198*/ 	.word	0x00021cc0


	//   ....[244]....
        /*319c*/ 	.word	0x00021ce0


	//   ....[245]....
        /*31a0*/ 	.word	0x00021cf0


	//   ....[246]....
        /*31a4*/ 	.word	0x00021d10


	//   ....[247]....
        /*31a8*/ 	.word	0x00021d20


	//   ....[248]....
        /*31ac*/ 	.word	0x00021d40


	//   ....[249]....
        /*31b0*/ 	.word	0x00021d50


	//   ....[250]....
        /*31b4*/ 	.word	0x00021d70


	//   ....[251]....
        /*31b8*/ 	.word	0x00021d80


	//   ....[252]....
        /*31bc*/ 	.word	0x00021da0


	//   ....[253]....
        /*31c0*/ 	.word	0x00021db0


	//   ....[254]....
        /*31c4*/ 	.word	0x00021dd0


	//   ....[255]....
        /*31c8*/ 	.word	0x00021de0


	//   ....[0]....
        /*31cc*/ 	.word	0x00021e00


	//   ....[1]....
        /*31d0*/ 	.word	0x00021e10


	//   ....[2]....
        /*31d4*/ 	.word	0x00021e30


	//   ....[3]....
        /*31d8*/ 	.word	0x00021e40


	//   ....[4]....
        /*31dc*/ 	.word	0x00021e60


	//   ....[5]....
        /*31e0*/ 	.word	0x00021e70


	//   ....[6]....
        /*31e4*/ 	.word	0x00021ea0


	//   ....[7]....
        /*31e8*/ 	.word	0x00021eb0


	//   ....[8]....
        /*31ec*/ 	.word	0x0002a230


	//   ....[9]....
        /*31f0*/ 	.word	0x0002a240


	//   ....[10]....
        /*31f4*/ 	.word	0x0002a260


	//   ....[11]....
        /*31f8*/ 	.word	0x0002a270


	//   ....[12]....
        /*31fc*/ 	.word	0x0002a2b0


	//   ....[13]....
        /*3200*/ 	.word	0x0002a2c0


	//   ....[14]....
        /*3204*/ 	.word	0x0002a2e0


	//   ....[15]....
        /*3208*/ 	.word	0x0002a2f0


	//   ....[16]....
        /*320c*/ 	.word	0x0002a300


	//   ....[17]....
        /*3210*/ 	.word	0x0002a310


	//   ....[18]....
        /*3214*/ 	.word	0x0002a340


	//   ....[19]....
        /*3218*/ 	.word	0x0002a350


	//   ....[20]....
        /*321c*/ 	.word	0x0002a390


	//   ....[21]....
        /*3220*/ 	.word	0x0002a3a0


	//   ....[22]....
        /*3224*/ 	.word	0x0002a3c0


	//   ....[23]....
        /*3228*/ 	.word	0x0002a3d0


	//   ....[24]....
        /*322c*/ 	.word	0x0002a3f0


	//   ....[25]....
        /*3230*/ 	.word	0x0002a400


	//   ....[26]....
        /*3234*/ 	.word	0x0002a420


	//   ....[27]....
        /*3238*/ 	.word	0x0002a430


	//   ....[28]....
        /*323c*/ 	.word	0x0002a450


	//   ....[29]....
        /*3240*/ 	.word	0x0002a460


	//   ....[30]....
        /*3244*/ 	.word	0x0002a480


	//   ....[31]....
        /*3248*/ 	.word	0x0002a490


	//   ....[32]....
        /*324c*/ 	.word	0x0002a4b0


	//   ....[33]....
        /*3250*/ 	.word	0x0002a4c0


	//   ....[34]....
        /*3254*/ 	.word	0x0002a4e0


	//   ....[35]....
        /*3258*/ 	.word	0x0002a4f0


	//   ....[36]....
        /*325c*/ 	.word	0x0002a510


	//   ....[37]....
        /*3260*/ 	.word	0x0002a520


	//   ....[38]....
        /*3264*/ 	.word	0x0002a540


	//   ....[39]....
        /*3268*/ 	.word	0x0002a550


	//   ....[40]....
        /*326c*/ 	.word	0x0002a570


	//   ....[41]....
        /*3270*/ 	.word	0x0002a580


	//   ....[42]....
        /*3274*/ 	.word	0x0002a5a0


	//   ....[43]....
        /*3278*/ 	.word	0x0002a5b0


	//   ....[44]....
        /*327c*/ 	.word	0x0002a5d0


	//   ....[45]....
        /*3280*/ 	.word	0x0002a5e0


	//   ....[46]....
        /*3284*/ 	.word	0x0002a600


	//   ....[47]....
        /*3288*/ 	.word	0x0002a610


	//   ....[48]....
        /*328c*/ 	.word	0x0002a630


	//   ....[49]....
        /*3290*/ 	.word	0x0002a640


	//   ....[50]....
        /*3294*/ 	.word	0x0002a660


	//   ....[51]....
        /*3298*/ 	.word	0x0002a670


	//   ....[52]....
        /*329c*/ 	.word	0x0002a690


	//   ....[53]....
        /*32a0*/ 	.word	0x0002a6a0


	//   ....[54]....
        /*32a4*/ 	.word	0x0002a6c0


	//   ....[55]....
        /*32a8*/ 	.word	0x0002a6d0


	//   ....[56]....
        /*32ac*/ 	.word	0x0002a6f0


	//   ....[57]....
        /*32b0*/ 	.word	0x0002a700


	//   ....[58]....
        /*32b4*/ 	.word	0x0002a720


	//   ....[59]....
        /*32b8*/ 	.word	0x0002a730


	//   ....[60]....
        /*32bc*/ 	.word	0x0002a750


	//   ....[61]....
        /*32c0*/ 	.word	0x0002a760


	//   ....[62]....
        /*32c4*/ 	.word	0x0002a780


	//   ....[63]....
        /*32c8*/ 	.word	0x0002a790


	//   ....[64]....
        /*32cc*/ 	.word	0x0002a7b0


	//   ....[65]....
        /*32d0*/ 	.word	0x0002a7c0


	//   ....[66]....
        /*32d4*/ 	.word	0x0002a7e0


	//   ....[67]....
        /*32d8*/ 	.word	0x0002a7f0


	//   ....[68]....
        /*32dc*/ 	.word	0x0002a810


	//   ....[69]....
        /*32e0*/ 	.word	0x0002a820


	//   ....[70]....
        /*32e4*/ 	.word	0x0002a840


	//   ....[71]....
        /*32e8*/ 	.word	0x0002a850


	//   ....[72]....
        /*32ec*/ 	.word	0x0002a870


	//   ....[73]....
        /*32f0*/ 	.word	0x0002a880


	//   ....[74]....
        /*32f4*/ 	.word	0x0002a8a0


	//   ....[75]....
        /*32f8*/ 	.word	0x0002a8b0


	//   ....[76]....
        /*32fc*/ 	.word	0x0002a8d0


	//   ....[77]....
        /*3300*/ 	.word	0x0002a8e0


	//   ....[78]....
        /*3304*/ 	.word	0x0002a900


	//   ....[79]....
        /*3308*/ 	.word	0x0002a910


	//   ....[80]....
        /*330c*/ 	.word	0x0002a930


	//   ....[81]....
        /*3310*/ 	.word	0x0002a940


	//   ....[82]....
        /*3314*/ 	.word	0x0002a960


	//   ....[83]....
        /*3318*/ 	.word	0x0002a970


	//   ....[84]....
        /*331c*/ 	.word	0x0002a990


	//   ....[85]....
        /*3320*/ 	.word	0x0002a9a0


	//   ....[86]....
        /*3324*/ 	.word	0x0002a9c0


	//   ....[87]....
        /*3328*/ 	.word	0x0002a9d0


	//   ....[88]....
        /*332c*/ 	.word	0x0002a9f0


	//   ....[89]....
        /*3330*/ 	.word	0x0002aa00


	//   ....[90]....
        /*3334*/ 	.word	0x0002aa20


	//   ....[91]....
        /*3338*/ 	.word	0x0002aa30


	//   ....[92]....
        /*333c*/ 	.word	0x0002aa50


	//   ....[93]....
        /*3340*/ 	.word	0x0002aa60


	//   ....[94]....
        /*3344*/ 	.word	0x0002aa80


	//   ....[95]....
        /*3348*/ 	.word	0x0002aa90


	//   ....[96]....
        /*334c*/ 	.word	0x0002aab0


	//   ....[97]....
        /*3350*/ 	.word	0x0002aac0


	//   ....[98]....
        /*3354*/ 	.word	0x0002aae0


	//   ....[99]....
        /*3358*/ 	.word	0x0002aaf0


	//   ....[100]....
        /*335c*/ 	.word	0x0002ab10


	//   ....[101]....
        /*3360*/ 	.word	0x0002ab20


	//   ....[102]....
        /*3364*/ 	.word	0x0002ab40


	//   ....[103]....
        /*3368*/ 	.word	0x0002ab50


	//   ....[104]....
        /*336c*/ 	.word	0x0002ab70


	//   ....[105]....
        /*3370*/ 	.word	0x0002ab80


	//   ....[106]....
        /*3374*/ 	.word	0x0002aba0


	//   ....[107]....
        /*3378*/ 	.word	0x0002abb0


	//   ....[108]....
        /*337c*/ 	.word	0x0002abd0


	//   ....[109]....
        /*3380*/ 	.word	0x0002abe0


	//   ....[110]....
        /*3384*/ 	.word	0x0002ac00


	//   ....[111]....
        /*3388*/ 	.word	0x0002ac10


	//   ....[112]....
        /*338c*/ 	.word	0x0002ac30


	//   ....[113]....
        /*3390*/ 	.word	0x0002ac40


	//   ....[114]....
        /*3394*/ 	.word	0x0002ac60


	//   ....[115]....
        /*3398*/ 	.word	0x0002ac70


	//   ....[116]....
        /*339c*/ 	.word	0x0002ac90


	//   ....[117]....
        /*33a0*/ 	.word	0x0002aca0


	//   ....[118]....
        /*33a4*/ 	.word	0x0002acc0


	//   ....[119]....
        /*33a8*/ 	.word	0x0002acd0


	//   ....[120]....
        /*33ac*/ 	.word	0x0002acf0


	//   ....[121]....
        /*33b0*/ 	.word	0x0002ad00


	//   ....[122]....
        /*33b4*/ 	.word	0x0002ad20


	//   ....[123]....
        /*33b8*/ 	.word	0x0002ad30


	//   ....[124]....
        /*33bc*/ 	.word	0x0002ad50


	//   ....[125]....
        /*33c0*/ 	.word	0x0002ad60


	//   ....[126]....
        /*33c4*/ 	.word	0x0002ad80


	//   ....[127]....
        /*33c8*/ 	.word	0x0002ad90


	//   ....[128]....
        /*33cc*/ 	.word	0x0002adb0


	//   ....[129]....
        /*33d0*/ 	.word	0x0002adc0


	//   ....[130]....
        /*33d4*/ 	.word	0x0002ade0


	//   ....[131]....
        /*33d8*/ 	.word	0x0002adf0


	//   ....[132]....
        /*33dc*/ 	.word	0x0002ae10


	//   ....[133]....
        /*33e0*/ 	.word	0x0002ae20


	//   ....[134]....
        /*33e4*/ 	.word	0x0002ae40


	//   ....[135]....
        /*33e8*/ 	.word	0x0002ae50


	//   ....[136]....
        /*33ec*/ 	.word	0x0002ae70


	//   ....[137]....
        /*33f0*/ 	.word	0x0002ae80


	//   ....[138]....
        /*33f4*/ 	.word	0x0002aea0


	//   ....[139]....
        /*33f8*/ 	.word	0x0002aeb0


	//   ....[140]....
        /*33fc*/ 	.word	0x0002aed0


	//   ....[141]....
        /*3400*/ 	.word	0x0002aee0


	//   ....[142]....
        /*3404*/ 	.word	0x0002af00


	//   ....[143]....
        /*3408*/ 	.word	0x0002af10


	//   ....[144]....
        /*340c*/ 	.word	0x0002af30


	//   ....[145]....
        /*3410*/ 	.word	0x0002af40


	//   ....[146]....
        /*3414*/ 	.word	0x0002af60


	//   ....[147]....
        /*3418*/ 	.word	0x0002af70


	//   ....[148]....
        /*341c*/ 	.word	0x0002af90


	//   ....[149]....
        /*3420*/ 	.word	0x0002afa0


	//   ....[150]....
        /*3424*/ 	.word	0x0002afc0


	//   ....[151]....
        /*3428*/ 	.word	0x0002afd0


	//   ....[152]....
        /*342c*/ 	.word	0x0002aff0


	//   ....[153]....
        /*3430*/ 	.word	0x0002b000


	//   ....[154]....
        /*3434*/ 	.word	0x0002b020


	//   ....[155]....
        /*3438*/ 	.word	0x0002b030


	//   ....[156]....
        /*343c*/ 	.word	0x0002b050


	//   ....[157]....
        /*3440*/ 	.word	0x0002b060


	//   ....[158]....
        /*3444*/ 	.word	0x0002b080


	//   ....[159]....
        /*3448*/ 	.word	0x0002b090


	//   ....[160]....
        /*344c*/ 	.word	0x0002b0b0


	//   ....[161]....
        /*3450*/ 	.word	0x0002b0c0


	//   ....[162]....
        /*3454*/ 	.word	0x0002b0e0


	//   ....[163]....
        /*3458*/ 	.word	0x0002b0f0


	//   ....[164]....
        /*345c*/ 	.word	0x0002b110


	//   ....[165]....
        /*3460*/ 	.word	0x0002b120


	//   ....[166]....
        /*3464*/ 	.word	0x0002b140


	//   ....[167]....
        /*3468*/ 	.word	0x0002b150


	//   ....[168]....
        /*346c*/ 	.word	0x0002b170


	//   ....[169]....
        /*3470*/ 	.word	0x0002b180


	//   ....[170]....
        /*3474*/ 	.word	0x0002b1a0


	//   ....[171]....
        /*3478*/ 	.word	0x0002b1b0


	//   ....[172]....
        /*347c*/ 	.word	0x0002b1d0


	//   ....[173]....
        /*3480*/ 	.word	0x0002b1e0


	//   ....[174]....
        /*3484*/ 	.word	0x0002b200


	//   ....[175]....
        /*3488*/ 	.word	0x0002b210


	//   ....[176]....
        /*348c*/ 	.word	0x0002b230


	//   ....[177]....
        /*3490*/ 	.word	0x0002b240


	//   ....[178]....
        /*3494*/ 	.word	0x0002b260


	//   ....[179]....
        /*3498*/ 	.word	0x0002b270


	//   ....[180]....
        /*349c*/ 	.word	0x0002b290


	//   ....[181]....
        /*34a0*/ 	.word	0x0002b2a0


	//   ....[182]....
        /*34a4*/ 	.word	0x0002b2c0


	//   ....[183]....
        /*34a8*/ 	.word	0x0002b2d0


	//   ....[184]....
        /*34ac*/ 	.word	0x0002b2f0


	//   ....[185]....
        /*34b0*/ 	.word	0x0002b300


	//   ....[186]....
        /*34b4*/ 	.word	0x0002b320


	//   ....[187]....
        /*34b8*/ 	.word	0x0002b330


	//   ....[188]....
        /*34bc*/ 	.word	0x0002b350


	//   ....[189]....
        /*34c0*/ 	.word	0x0002b360


	//   ....[190]....
        /*34c4*/ 	.word	0x0002b380


	//   ....[191]....
        /*34c8*/ 	.word	0x0002b390


	//   ....[192]....
        /*34cc*/ 	.word	0x0002b3b0


	//   ....[193]....
        /*34d0*/ 	.word	0x0002b3c0


	//   ....[194]....
        /*34d4*/ 	.word	0x0002b3e0


	//   ....[195]....
        /*34d8*/ 	.word	0x0002b3f0


	//   ....[196]....
        /*34dc*/ 	.word	0x0002b410


	//   ....[197]....
        /*34e0*/ 	.word	0x0002b420


	//   ....[198]....
        /*34e4*/ 	.word	0x0002b440


	//   ....[199]....
        /*34e8*/ 	.word	0x0002b450


	//   ....[200]....
        /*34ec*/ 	.word	0x0002b470


	//   ....[201]....
        /*34f0*/ 	.word	0x0002b480


	//   ....[202]....
        /*34f4*/ 	.word	0x0002b4a0


	//   ....[203]....
        /*34f8*/ 	.word	0x0002b4b0


	//   ....[204]....
        /*34fc*/ 	.word	0x0002b4c0


	//   ....[205]....
        /*3500*/ 	.word	0x0002b4d0


	//   ....[206]....
        /*3504*/ 	.word	0x0002b4f0


	//   ....[207]....
        /*3508*/ 	.word	0x0002b500


	//   ....[208]....
        /*350c*/ 	.word	0x0002b530


	//   ....[209]....
        /*3510*/ 	.word	0x0002b540


	//   ....[210]....
        /*3514*/ 	.word	0x0002b560


	//   ....[211]....
        /*3518*/ 	.word	0x0002b570


	//   ....[212]....
        /*351c*/ 	.word	0x0002b590


	//   ....[213]....
        /*3520*/ 	.word	0x0002b5a0


	//   ....[214]....
        /*3524*/ 	.word	0x0002b5c0


	//   ....[215]....
        /*3528*/ 	.word	0x0002b5d0


	//   ....[216]....
        /*352c*/ 	.word	0x0002b5f0


	//   ....[217]....
        /*3530*/ 	.word	0x0002b600


	//   ....[218]....
        /*3534*/ 	.word	0x0002b620


	//   ....[219]....
        /*3538*/ 	.word	0x0002b630


	//   ....[220]....
        /*353c*/ 	.word	0x0002b650


	//   ....[221]....
        /*3540*/ 	.word	0x0002b660


	//   ....[222]....
        /*3544*/ 	.word	0x0002b680


	//   ....[223]....
        /*3548*/ 	.word	0x0002b690


	//   ....[224]....
        /*354c*/ 	.word	0x0002b6b0


	//   ....[225]....
        /*3550*/ 	.word	0x0002b6c0


	//   ....[226]....
        /*3554*/ 	.word	0x0002b6e0


	//   ....[227]....
        /*3558*/ 	.word	0x0002b6f0


	//   ....[228]....
        /*355c*/ 	.word	0x0002b710


	//   ....[229]....
        /*3560*/ 	.word	0x0002b720


	//   ....[230]....
        /*3564*/ 	.word	0x0002b740


	//   ....[231]....
        /*3568*/ 	.word	0x0002b750


	//   ....[232]....
        /*356c*/ 	.word	0x0002b770


	//   ....[233]....
        /*3570*/ 	.word	0x0002b780


	//   ....[234]....
        /*3574*/ 	.word	0x0002b7a0


	//   ....[235]....
        /*3578*/ 	.word	0x0002b7b0


	//   ....[236]....
        /*357c*/ 	.word	0x0002b7d0


	//   ....[237]....
        /*3580*/ 	.word	0x0002b7e0


	//   ....[238]....
        /*3584*/ 	.word	0x0002b800


	//   ....[239]....
        /*3588*/ 	.word	0x0002b810


	//   ....[240]....
        /*358c*/ 	.word	0x0002b860


	//   ....[241]....
        /*3590*/ 	.word	0x0002b870


	//   ....[242]....
        /*3594*/ 	.word	0x0002b890


	//   ....[243]....
        /*3598*/ 	.word	0x0002b8a0


	//   ....[244]....
        /*359c*/ 	.word	0x0002b8c0


	//   ....[245]....
        /*35a0*/ 	.word	0x0002b8d0


	//   ....[246]....
        /*35a4*/ 	.word	0x0002b8f0


	//   ....[247]....
        /*35a8*/ 	.word	0x0002b900


	//   ....[248]....
        /*35ac*/ 	.word	0x0002b920


	//   ....[249]....
        /*35b0*/ 	.word	0x0002b930


	//   ....[250]....
        /*35b4*/ 	.word	0x0002b950


	//   ....[251]....
        /*35b8*/ 	.word	0x0002b960


	//   ....[252]....
        /*35bc*/ 	.word	0x0002b980


	//   ....[253]....
        /*35c0*/ 	.word	0x0002b990


	//   ....[254]....
        /*35c4*/ 	.word	0x0002b9b0


	//   ....[255]....
        /*35c8*/ 	.word	0x0002b9c0


	//   ....[0]....
        /*35cc*/ 	.word	0x0002b9e0


	//   ....[1]....
        /*35d0*/ 	.word	0x0002b9f0


	//   ....[2]....
        /*35d4*/ 	.word	0x0002ba10


	//   ....[3]....
        /*35d8*/ 	.word	0x0002ba20


	//   ....[4]....
        /*35dc*/ 	.word	0x0002ba40


	//   ....[5]....
        /*35e0*/ 	.word	0x0002ba50


	//   ....[6]....
        /*35e4*/ 	.word	0x0002ba70


	//   ....[7]....
        /*35e8*/ 	.word	0x0002ba80


	//   ....[8]....
        /*35ec*/ 	.word	0x0002bab0


	//   ....[9]....
        /*35f0*/ 	.word	0x0002bac0


	//----- nvinfo : EIATTR_EXIT_INSTR_OFFSETS
	.align		4
.L_1222:
        /*35f4*/ 	.byte	0x04, 0x1c
        /*35f6*/ 	.short	(.L_1224 - .L_1223)


	//   ....[0]....
.L_1223:
        /*35f8*/ 	.word	0x00034360


	//   ....[1]....
        /*35fc*/ 	.word	0x000383a0


	//   ....[2]....
        /*3600*/ 	.word	0x00038410


	//----- nvinfo : EIATTR_MAX_THREADS
	.align		4
.L_1224:
        /*3604*/ 	.byte	0x04, 0x05
        /*3606*/ 	.short	(.L_1226 - .L_1225)
.L_1225:
        /*3608*/ 	.word	0x00000020
        /*360c*/ 	.word	0x00000001
        /*3610*/ 	.word	0x00000001


	//----- nvinfo : EIATTR_CRS_STACK_SIZE
	.align		4
.L_1226:
        /*3614*/ 	.byte	0x04, 0x1e
        /*3616*/ 	.short	(.L_1228 - .L_1227)
.L_1227:
        /*3618*/ 	.word	0x00000000
.L_1228:


//--------------------- .nv.info._ZN17fastertransformer38beam_online_softmax_topk_stage1_kernelIfLi1ELi128ELi64EEEvPKT_S3_PKbPfiiPKi --------------------------
	.section	.nv.info._ZN17fastertransformer38beam_online_softmax_topk_stage1_kernelIfLi1ELi128ELi64EEEvPKT_S3_PKbPfiiPKi,"",@"SHT_CUDA_INFO"
	.sectionflags	@""
	.align	4


	//----- nvinfo : EIATTR_CUDA_API_VERSION
	.align		4
        /*0000*/ 	.byte	0x04, 0x37
        /*0002*/ 	.short	(.L_1230 - .L_1229)
.L_1229:
        /*0004*/ 	.word	0x00000082


	//----- nvinfo : EIATTR_SW2861232_WAR
	.align		4
.L_1230:
        /*0008*/ 	.byte	0x01, 0x35
	.zero		2


	//----- nvinfo : EIATTR_PARAM_CBANK
	.align		4
        /*000c*/ 	.byte	0x04, 0x0a
        /*000e*/ 	.short	(.L_1232 - .L_1231)
	.align		4
.L_1231:
        /*0010*/ 	.word	index@(.nv.constant0._ZN17fastertransformer38beam_online_softmax_topk_stage1_kernelIfLi1ELi128ELi64EEEvPKT_S3_PKbPfiiPKi)
        /*0014*/ 	.short	0x0160
        /*0016*/ 	.short	0x0030


	//----- nvinfo : EIATTR_CBANK_PARAM_SIZE
	.align		4
.L_1232:
        /*0018*/ 	.byte	0x03, 0x19
        /*001a*/ 	.short	0x0030


	//----- nvinfo : EIATTR_KPARAM_INFO
	.align		4
        /*001c*/ 	.byte	0x04, 0x17
        /*001e*/ 	.short	(.L_1234 - .L_1233)
.L_1233:
        /*0020*/ 	.word	0x00000000
        /*0024*/ 	.short	0x0006
        /*0026*/ 	.short	0x0028
        /*0028*/ 	.byte	0x00, 0xf0, 0x21, 0x00


	//----- nvinfo : EIATTR_KPARAM_INFO
	.align		4
.L_1234:
        /*002c*/ 	.byte	0x04, 0x17
        /*002e*/ 	.short	(.L_1236 - .L_1235)
.L_1235:
        /*0030*/ 	.word	0x00000000
        /*0034*/ 	.short	0x0005
        /*0036*/ 	.short	0x0024
        /*0038*/ 	.byte	0x00, 0xf0, 0x11, 0x00


	//----- nvinfo : EIATTR_KPARAM_INFO
	.align		4
.L_1236:
        /*003c*/ 	.byte	0x04, 0x17
        /*003e*/ 	.short	(.L_1238 - .L_1237)
.L_1237:
        /*0040*/ 	.word	0x00000000
        /*0044*/ 	.short	0x0004
        /*0046*/ 	.short	0x0020
        /*0048*/ 	.byte	0x00, 0xf0, 0x11, 0x00


	//----- nvinfo : EIATTR_KPARAM_INFO
	.align		4
.L_1238:
        /*004c*/ 	.byte	0x04, 0x17
        /*004e*/ 	.short	(.L_1240 - .L_1239)
.L_1239:
        /*0050*/ 	.word	0x00000000
        /*0054*/ 	.short	0x0003
        /*0056*/ 	.short	0x0018
        /*0058*/ 	.byte	0x00, 0xf0, 0x21, 0x00


	//----- nvinfo : EIATTR_KPARAM_INFO
	.align		4
.L_1240:
        /*005c*/ 	.byte	0x04, 0x17
        /*005e*/ 	.short	(.L_1242 - .L_1241)
.L_1241:
        /*0060*/ 	.word	0x00000000
        /*0064*/ 	.short	0x0002
        /*0066*/ 	.short	0x0010
        /*0068*/ 	.byte	0x00, 0xf0, 0x21, 0x00


	//----- nvinfo : EIATTR_KPARAM_INFO
	.align		4
.L_1242:
        /*006c*/ 	.byte	0x04, 0x17
        /*006e*/ 	.short	(.L_1244 - .L_1243)
.L_1243:
        /*0070*/ 	.word	0x00000000
        /*0074*/ 	.short	0x0001
        /*0076*/ 	.short	0x0008
        /*0078*/ 	.byte	0x00, 0xf0, 0x21, 0x00


	//----- nvinfo : EIATTR_KPARAM_INFO
	.align		4
.L_1244:
        /*007c*/ 	.byte	0x04, 0x17
        /*007e*/ 	.short	(.L_1246 - .L_1245)
.L_1245:
        /*0080*/ 	.word	0x00000000
        /*0084*/ 	.short	0x0000
        /*0086*/ 	.short	0x0000
        /*0088*/ 	.byte	0x00, 0xf0, 0x21, 0x00


	//----- nvinfo : EIATTR_MAXREG_COUNT
	.align		4
.L_1246:
        /*008c*/ 	.byte	0x03, 0x1b
        /*008e*/ 	.short	0x00ff


	//----- nvinfo : EIATTR_NUM_BARRIERS
	.align		4
        /*0090*/ 	.byte	0x02, 0x4c
        /*0092*/ 	.byte	0x01
	.zero		1


	//----- nvinfo : EIATTR_ANNOTATIONS
	.align		4
        /*0094*/ 	.byte	0x04, 0x55
        /*0096*/ 	.short	(.L_1248 - .L_1247)


	//   ....[0]....
.L_1247:
        /* <DEDUP_REMOVED lines=3015> */


	//----- nvinfo : EIATTR_MERCURY_ISA_VERSION
	.align		4
.L_1248:
        /*bcf8*/ 	.byte	0x03, 0x5f
        /*bcfa*/ 	.short	0x0000


	//----- nvinfo : EIATTR_COOP_GROUP_MASK_REGIDS
	.align		4
        /*bcfc*/ 	.byte	0x04, 0x29
        /*bcfe*/ 	.short	(.L_1250 - .L_1249)


	//   ....[0]....
.L_1249:
        /*bd00*/ 	.word	0xffffffff


	//   ....[1]....
        /*bd04*/ 	.word	0xffffffff


	//   ....[2]....
        /*bd08*/ 	.word	0xffffffff


	//   ....[3]....
        /*bd0c*/ 	.word	0xffffffff


	//   ....[4]....
        /*bd10*/ 	.word	0xffffffff


	//   ....[5]....
        /*bd14*/ 	.word	0xffffffff


	//   ....[6]....
        /*bd18*/ 	.word	0xffffffff


	//   ....[7]....
        /*bd1c*/ 	.word	0xffffffff


	//   ....[8]....
        /*bd20*/ 	.word	0xffffffff


	//   ....[9]....
        /*bd24*/ 	.word	0xffffffff


	//   ....[10]....
        /*bd28*/ 	.word	0xffffffff


	//   ....[11]....
        /*bd2c*/ 	.word	0xffffffff


	//   ....[12]....
        /*bd30*/ 	.word	0xffffffff


	//   ....[13]....
        /*bd34*/ 	.word	0xffffffff


	//   ....[14]....
        /*bd38*/ 	.word	0xffffffff


	//   ....[15]....
        /*bd3c*/ 	.word	0xffffffff


	//   ....[16]....
        /*bd40*/ 	.word	0xffffffff


	//   ....[17]....
        /*bd44*/ 	.word	0xffffffff


	//   ....[18]....
        /*bd48*/ 	.word	0xffffffff


	//   ....[19]....
        /*bd4c*/ 	.word	0xffffffff


	//   ....[20]....
        /*bd50*/ 	.word	0xffffffff


	//   ....[21]....
        /*bd54*/ 	.word	0xffffffff


	//   ....[22]....
        /*bd58*/ 	.word	0xffffffff


	//   ....[23]....
        /*bd5c*/ 	.word	0xffffffff


	//   ....[24]....
        /*bd60*/ 	.word	0xffffffff


	//   ....[25]....
        /*bd64*/ 	.word	0xffffffff


	//   ....[26]....
        /*bd68*/ 	.word	0xffffffff


	//   ....[27]....
        /*bd6c*/ 	.word	0xffffffff


	//   ....[28]....
        /*bd70*/ 	.word	0xffffffff


	//   ....[29]....
        /*bd74*/ 	.word	0xffffffff


	//   ....[30]....
        /*bd78*/ 	.word	0xffffffff


	//   ....[31]....
        /*bd7c*/ 	.word	0xffffffff


	//   ....[32]....
        /*bd80*/ 	.word	0xffffffff


	//   ....[33]....
        /*bd84*/ 	.word	0xffffffff


	//   ....[34]....
        /*bd88*/ 	.word	0xffffffff


	//   ....[35]....
        /*bd8c*/ 	.word	0xffffffff


	//   ....[36]....
        /*bd90*/ 	.word	0xffffffff


	//   ....[37]....
        /*bd94*/ 	.word	0xffffffff


	//   ....[38]....
        /*bd98*/ 	.word	0xffffffff


	//   ....[39]....
        /*bd9c*/ 	.word	0xffffffff


	//   ....[40]....
        /*bda0*/ 	.word	0xffffffff


	//   ....[41]....
        /*bda4*/ 	.word	0xffffffff


	//   ....[42]....
        /*bda8*/ 	.word	0xffffffff


	//   ....[43]....
        /*bdac*/ 	.word	0xffffffff


	//   ....[44]....
        /*bdb0*/ 	.word	0xffffffff


	//   ....[45]....
        /*bdb4*/ 	.word	0xffffffff


	//   ....[46]....
        /*bdb8*/ 	.word	0xffffffff


	//   ....[47]....
        /*bdbc*/ 	.word	0xffffffff


	//   ....[48]....
        /*bdc0*/ 	.word	0xffffffff


	//   ....[49]....
        /*bdc4*/ 	.word	0xffffffff


	//   ....[50]....
        /*bdc8*/ 	.word	0xffffffff


	//   ....[51]....
        /*bdcc*/ 	.word	0xffffffff


	//   ....[52]....
        /*bdd0*/ 	.word	0xffffffff


	//   ....[53]....
        /*bdd4*/ 	.word	0xffffffff


	//   ....[54]....
        /*bdd8*/ 	.word	0xffffffff


	//   ....[55]....
        /*bddc*/ 	.word	0xffffffff


	//   ....[56]....
        /*bde0*/ 	.word	0xffffffff


	//   ....[57]....
        /*bde4*/ 	.word	0xffffffff


	//   ....[58]....
        /*bde8*/ 	.word	0xffffffff


	//   ....[59]....
        /*bdec*/ 	.word	0xffffffff


	//   ....[60]....
        /*bdf0*/ 	.word	0xffffffff


	//   ....[61]....
        /*bdf4*/ 	.word	0xffffffff


	//   ....[62]....
        /*bdf8*/ 	.word	0xffffffff


	//   ....[63]....
        /*bdfc*/ 	.word	0xffffffff


	//   ....[64]....
        /*be00*/ 	.word	0xffffffff


	//   ....[65]....
        /*be04*/ 	.word	0xffffffff


	//   ....[66]....
        /*be08*/ 	.word	0xffffffff


	//   ....[67]....
        /*be0c*/ 	.word	0xffffffff


	//   ....[68]....
        /*be10*/ 	.word	0xffffffff


	//   ....[69]....
        /*be14*/ 	.word	0xffffffff


	//   ....[70]....
        /*be18*/ 	.word	0xffffffff


	//   ....[71]....
        /*be1c*/ 	.word	0xffffffff


	//   ....[72]....
        /*be20*/ 	.word	0xffffffff


	//   ....[73]....
        /*be24*/ 	.word	0xffffffff


	//   ....[74]....
        /*be28*/ 	.word	0xffffffff


	//   ....[75]....
        /*be2c*/ 	.word	0xffffffff


	//   ....[76]....
        /*be30*/ 	.word	0xffffffff


	//   ....[77]....
        /*be34*/ 	.word	0xffffffff


	//   ....[78]....
        /*be38*/ 	.word	0xffffffff


	//   ....[79]....
        /*be3c*/ 	.word	0xffffffff


	//   ....[80]....
        /*be40*/ 	.word	0xffffffff


	//   ....[81]....
        /*be44*/ 	.word	0xffffffff


	//   ....[82]....
        /*be48*/ 	.word	0xffffffff


	//   ....[83]....
        /*be4c*/ 	.word	0xffffffff


	//   ....[84]....
        /*be50*/ 	.word	0xffffffff


	//   ....[85]....
        /*be54*/ 	.word	0xffffffff


	//   ....[86]....
        /*be58*/ 	.word	0xffffffff


	//   ....[87]....
        /*be5c*/ 	.word	0xffffffff


	//   ....[88]....
        /*be60*/ 	.word	0xffffffff


	//   ....[89]....
        /*be64*/ 	.word	0xffffffff


	//   ....[90]....
        /*be68*/ 	.word	0xffffffff


	//   ....[91]....
        /*be6c*/ 	.word	0xffffffff


	//   ....[92]....
        /*be70*/ 	.word	0xffffffff


	//   ....[93]....
        /*be74*/ 	.word	0xffffffff


	//   ....[94]....
        /*be78*/ 	.word	0xffffffff


	//   ....[95]....
        /*be7c*/ 	.word	0xffffffff


	//   ....[96]....
        /*be80*/ 	.word	0xffffffff


	//   ....[97]....
        /*be84*/ 	.word	0xffffffff


	//   ....[98]....
        /*be88*/ 	.word	0xffffffff


	//   ....[99]....
        /*be8c*/ 	.word	0xffffffff


	//   ....[100]....
        /*be90*/ 	.word	0xffffffff


	//   ....[101]....
        /*be94*/ 	.word	0xffffffff


	//   ....[102]....
        /*be98*/ 	.word	0xffffffff


	//   ....[103]....
        /*be9c*/ 	.word	0xffffffff


	//   ....[104]....
        /*bea0*/ 	.word	0xffffffff


	//   ....[105]....
        /*bea4*/ 	.word	0xffffffff


	//   ....[106]....
        /*bea8*/ 	.word	0xffffffff


	//   ....[107]....
        /*beac*/ 	.word	0xffffffff


	//   ....[108]....
        /*beb0*/ 	.word	0xffffffff


	//   ....[109]....
        /*beb4*/ 	.word	0xffffffff


	//   ....[110]....
        /*beb8*/ 	.word	0xffffffff


	//   ....[111]....
        /*bebc*/ 	.word	0xffffffff


	//   ....[112]....
        /*bec0*/ 	.word	0xffffffff


	//   ....[113]....
        /*bec4*/ 	.word	0xffffffff


	//   ....[114]....
        /*bec8*/ 	.word	0xffffffff


	//   ....[115]....
        /*becc*/ 	.word	0xffffffff


	//   ....[116]....
        /*bed0*/ 	.word	0xffffffff


	//   ....[117]....
        /*bed4*/ 	.word	0xffffffff


	//   ....[118]....
        /*bed8*/ 	.word	0xffffffff


	//   ....[119]....
        /*bedc*/ 	.word	0xffffffff


	//   ....[120]....
        /*bee0*/ 	.word	0xffffffff


	//   ....[121]....
        /*bee4*/ 	.word	0xffffffff


	//   ....[122]....
        /*bee8*/ 	.word	0xffffffff


	//   ....[123]....
        /*beec*/ 	.word	0xffffffff


	//   ....[124]....
        /*bef0*/ 	.word	0xffffffff


	//   ....[125]....
        /*bef4*/ 	.word	0xffffffff


	//   ....[126]....
        /*bef8*/ 	.word	0xffffffff


	//   ....[127]....
        /*befc*/ 	.word	0xffffffff


	//   ....[128]....
        /*bf00*/ 	.word	0xffffffff


	//   ....[129]....
        /*bf04*/ 	.word	0xffffffff


	//   ....[130]....
        /*bf08*/ 	.word	0xffffffff


	//   ....[131]....
        /*bf0c*/ 	.word	0xffffffff


	//   ....[132]....
        /*bf10*/ 	.word	0xffffffff


	//   ....[133]....
        /*bf14*/ 	.word	0xffffffff


	//   ....[134]....
        /*bf18*/ 	.word	0xffffffff


	//   ....[135]....
        /*bf1c*/ 	.word	0xffffffff


	//   ....[136]....
        /*bf20*/ 	.word	0xffffffff


	//   ....[137]....
        /*bf24*/ 	.word	0xffffffff


	//   ....[138]....
        /*bf28*/ 	.word	0xffffffff


	//   ....[139]....
        /*bf2c*/ 	.word	0xffffffff


	//   ....[140]....
        /*bf30*/ 	.word	0xffffffff


	//   ....[141]....
        /*bf34*/ 	.word	0xffffffff


	//   ....[142]....
        /*bf38*/ 	.word	0xffffffff


	//   ....[143]....
        /*bf3c*/ 	.word	0xffffffff


	//   ....[144]....
        /*bf40*/ 	.word	0xffffffff


	//   ....[145]....
        /*bf44*/ 	.word	0xffffffff


	//   ....[146]....
        /*bf48*/ 	.word	0xffffffff


	//   ....[147]....
        /*bf4c*/ 	.word	0xffffffff


	//   ....[148]....
        /*bf50*/ 	.word	0xffffffff


	//   ....[149]....
        /*bf54*/ 	.word	0xffffffff


	//   ....[150]....
        /*bf58*/ 	.word	0xffffffff


	//   ....[151]....
        /*bf5c*/ 	.word	0xffffffff


	//   ....[152]....
        /*bf60*/ 	.word	0xffffffff


	//   ....[153]....
        /*bf64*/ 	.word	0xffffffff


	//   ....[154]....
        /*bf68*/ 	.word	0xffffffff


	//   ....[155]....
        /*bf6c*/ 	.word	0xffffffff


	//   ....[156]....
        /*bf70*/ 	.word	0xffffffff


	//   ....[157]....
        /*bf74*/ 	.word	0xffffffff


	//   ....[158]....
        /*bf78*/ 	.word	0xffffffff


	//   ....[159]....
        /*bf7c*/ 	.word	0xffffffff


	//   ....[160]....
        /*bf80*/ 	.word	0xffffffff


	//   ....[161]....
        /*bf84*/ 	.word	0xffffffff


	//   ....[162]....
        /*bf88*/ 	.word	0xffffffff


	//   ....[163]....
        /*bf8c*/ 	.word	0xffffffff


	//   ....[164]....
        /*bf90*/ 	.word	0xffffffff


	//   ....[165]....
        /*bf94*/ 	.word	0xffffffff


	//   ....[166]....
        /*bf98*/ 	.word	0xffffffff


	//   ....[167]....
        /*bf9c*/ 	.word	0xffffffff


	//   ....[168]....
        /*bfa0*/ 	.word	0xffffffff


	//   ....[169]....
        /*bfa4*/ 	.word	0xffffffff


	//   ....[170]....
        /*bfa8*/ 	.word	0xffffffff


	//   ....[171]....
        /*bfac*/ 	.word	0xffffffff


	//   ....[172]....
        /*bfb0*/ 	.word	0xffffffff


	//   ....[173]....
        /*bfb4*/ 	.word	0xffffffff


	//   ....[174]....
        /*bfb8*/ 	.word	0xffffffff


	//   ....[175]....
        /*bfbc*/ 	.word	0xffffffff


	//   ....[176]....
        /*bfc0*/ 	.word	0xffffffff


	//   ....[177]....
        /*bfc4*/ 	.word	0xffffffff


	//   ....[178]....
        /*bfc8*/ 	.word	0xffffffff


	//   ....[179]....
        /*bfcc*/ 	.word	0xffffffff


	//   ....[180]....
        /*bfd0*/ 	.word	0xffffffff


	//   ....[181]....
        /*bfd4*/ 	.word	0xffffffff


	//   ....[182]....
        /*bfd8*/ 	.word	0xffffffff


	//   ....[183]....
        /*bfdc*/ 	.word	0xffffffff


	//   ....[184]....
        /*bfe0*/ 	.word	0xffffffff


	//   ....[185]....
        /*bfe4*/ 	.word	0xffffffff


	//   ....[186]....
        /*bfe8*/ 	.word	0xffffffff


	//   ....[187]....
        /*bfec*/ 	.word	0xffffffff


	//   ....[188]....
        /*bff0*/ 	.word	0xffffffff


	//   ....[189]....
        /*bff4*/ 	.word	0xffffffff


	//   ....[190]....
        /*bff8*/ 	.word	0xffffffff


	//   ....[191]....
        /*bffc*/ 	.word	0xffffffff


	//   ....[192]....
        /*c000*/ 	.word	0xffffffff


	//   ....[193]....
        /*c004*/ 	.word	0xffffffff


	//   ....[194]....
        /*c008*/ 	.word	0xffffffff


	//   ....[195]....
        /*c00c*/ 	.word	0xffffffff


	//   ....[196]....
        /*c010*/ 	.word	0xffffffff


	//   ....[197]....
        /*c014*/ 	.word	0xffffffff


	//   ....[198]....
        /*c018*/ 	.word	0xffffffff


	//   ....[199]....
        /*c01c*/ 	.word	0xffffffff


	//   ....[200]....
        /*c020*/ 	.word	0xffffffff


	//   ....[201]....
        /*c024*/ 	.word	0xffffffff


	//   ....[202]....
        /*c028*/ 	.word	0xffffffff


	//   ....[203]....
        /*c02c*/ 	.word	0xffffffff


	//   ....[204]....
        /*c030*/ 	.word	0xffffffff


	//   ....[205]....
        /*c034*/ 	.word	0xffffffff


	//   ....[206]....
        /*c038*/ 	.word	0xffffffff


	//   ....[207]....
        /*c03c*/ 	.word	0xffffffff


	//   ....[208]....
        /*c040*/ 	.word	0xffffffff


	//   ....[209]....
        /*c044*/ 	.word	0xffffffff


	//   ....[210]....
        /*c048*/ 	.word	0xffffffff


	//   ....[211]....
        /*c04c*/ 	.word	0xffffffff


	//   ....[212]....
        /*c050*/ 	.word	0xffffffff


	//   ....[213]....
        /*c054*/ 	.word	0xffffffff


	//   ....[214]....
        /*c058*/ 	.word	0xffffffff


	//   ....[215]....
        /*c05c*/ 	.word	0xffffffff


	//   ....[216]....
        /*c060*/ 	.word	0xffffffff


	//   ....[217]....
        /*c064*/ 	.word	0xffffffff


	//   ....[218]....
        /*c068*/ 	.word	0xffffffff


	//   ....[219]....
        /*c06c*/ 	.word	0xffffffff


	//   ....[220]....
        /*c070*/ 	.word	0xffffffff


	//   ....[221]....
        /*c074*/ 	.word	0xffffffff


	//   ....[222]....
        /*c078*/ 	.word	0xffffffff


	//   ....[223]....
        /*c07c*/ 	.word	0xffffffff


	//   ....[224]....
        /*c080*/ 	.word	0xffffffff


	//   ....[225]....
        /*c084*/ 	.word	0xffffffff


	//   ....[226]....
        /*c088*/ 	.word	0xffffffff


	//   ....[227]....
        /*c08c*/ 	.word	0xffffffff


	//   ....[228]....
        /*c090*/ 	.word	0xffffffff


	//   ....[229]....
        /*c094*/ 	.word	0xffffffff


	//   ....[230]....
        /*c098*/ 	.word	0xffffffff


	//   ....[231]....
        /*c09c*/ 	.word	0xffffffff


	//   ....[232]....
        /*c0a0*/ 	.word	0xffffffff


	//   ....[233]....
        /*c0a4*/ 	.word	0xffffffff


	//   ....[234]....
        /*c0a8*/ 	.word	0xffffffff


	//   ....[235]....
        /*c0ac*/ 	.word	0xffffffff


	//   ....[236]....
        /*c0b0*/ 	.word	0xffffffff


	//   ....[237]....
        /*c0b4*/ 	.word	0xffffffff


	//   ....[238]....
        /*c0b8*/ 	.word	0xffffffff


	//   ....[239]....
        /*c0bc*/ 	.word	0xffffffff


	//   ....[240]....
        /*c0c0*/ 	.word	0xffffffff


	//   ....[241]....
        /*c0c4*/ 	.word	0xffffffff


	//   ....[242]....
        /*c0c8*/ 	.word	0xffffffff


	//   ....[243]....
        /*c0cc*/ 	.word	0xffffffff


	//   ....[244]....
        /*c0d0*/ 	.word	0xffffffff


	//   ....[245]....
        /*c0d4*/ 	.word	0xffffffff


	//   ....[246]....
        /*c0d8*/ 	.word	0xffffffff


	//   ....[247]....
        /*c0dc*/ 	.word	0xffffffff


	//   ....[248]....
        /*c0e0*/ 	.word	0xffffffff


	//   ....[249]....
        /*c0e4*/ 	.word	0xffffffff


	//   ....[250]....
        /*c0e8*/ 	.word	0xffffffff


	//   ....[251]....
        /*c0ec*/ 	.word	0xffffffff


	//   ....[252]....
        /*c0f0*/ 	.word	0xffffffff


	//   ....[253]....
        /*c0f4*/ 	.word	0xffffffff


	//   ....[254]....
        /*c0f8*/ 	.word	0xffffffff


	//   ....[255]....
        /*c0fc*/ 	.word	0xffffffff


	//   ....[0]....
        /*c100*/ 	.word	0xffffffff


	//   ....[1]....
        /*c104*/ 	.word	0xffffffff


	//   ....[2]....
        /*c108*/ 	.word	0xffffffff


	//   ....[3]....
        /*c10c*/ 	.word	0xffffffff


	//   ....[4]....
        /*c110*/ 	.word	0xffffffff


	//   ....[5]....
        /*c114*/ 	.word	0xffffffff


	//   ....[6]....
        /*c118*/ 	.word	0xffffffff


	//   ....[7]....
        /*c11c*/ 	.word	0xffffffff


	//   ....[8]....
        /*c120*/ 	.word	0xffffffff


	//   ....[9]....
        /*c124*/ 	.word	0xffffffff


	//   ....[10]....
        /*c128*/ 	.word	0xffffffff


	//   ....[11]....
        /*c12c*/ 	.word	0xffffffff


	//   ....[12]....
        /*c130*/ 	.word	0xffffffff


	//   ....[13]....
        /*c134*/ 	.word	0xffffffff


	//   ....[14]....
        /*c138*/ 	.word	0xffffffff


	//   ....[15]....
        /*c13c*/ 	.word	0xffffffff


	//   ....[16]....
        /*c140*/ 	.word	0xffffffff


	//   ....[17]....
        /*c144*/ 	.word	0xffffffff


	//   ....[18]....
        /*c148*/ 	.word	0xffffffff


	//   ....[19]....
        /*c14c*/ 	.word	0xffffffff


	//   ....[20]....
        /*c150*/ 	.word	0xffffffff


	//   ....[21]....
        /*c154*/ 	.word	0xffffffff


	//   ....[22]....
        /*c158*/ 	.word	0xffffffff


	//   ....[23]....
        /*c15c*/ 	.word	0xffffffff


	//   ....[24]....
        /*c160*/ 	.word	0xffffffff


	//   ....[25]....
        /*c164*/ 	.word	0xffffffff


	//   ....[26]....
        /*c168*/ 	.word	0xffffffff


	//   ....[27]....
        /*c16c*/ 	.word	0xffffffff


	//   ....[28]....
        /*c170*/ 	.word	0xffffffff


	//   ....[29]....
        /*c174*/ 	.word	0xffffffff


	//   ....[30]....
        /*c178*/ 	.word	0xffffffff


	//   ....[31]....
        /*c17c*/ 	.word	0xffffffff


	//   ....[32]....
        /*c180*/ 	.word	0xffffffff


	//   ....[33]....
        /*c184*/ 	.word	0xffffffff


	//   ....[34]....
        /*c188*/ 	.word	0xffffffff


	//   ....[35]....
        /*c18c*/ 	.word	0xffffffff


	//   ....[36]....
        /*c190*/ 	.word	0xffffffff


	//   ....[37]....
        /*c194*/ 	.word	0xffffffff


	//   ....[38]....
        /*c198*/ 	.word	0xffffffff


	//   ....[39]....
        /*c19c*/ 	.word	0xffffffff


	//   ....[40]....
        /*c1a0*/ 	.word	0xffffffff


	//   ....[41]....
        /*c1a4*/ 	.word	0xffffffff


	//   ....[42]....
        /*c1a8*/ 	.word	0xffffffff


	//   ....[43]....
        /*c1ac*/ 	.word	0xffffffff


	//   ....[44]....
        /*c1b0*/ 	.word	0xffffffff


	//   ....[45]....
        /*c1b4*/ 	.word	0xffffffff


	//   ....[46]....
        /*c1b8*/ 	.word	0xffffffff


	//   ....[47]....
        /*c1bc*/ 	.word	0xffffffff


	//   ....[48]....
        /*c1c0*/ 	.word	0xffffffff


	//   ....[49]....
        /*c1c4*/ 	.word	0xffffffff


	//   ....[50]....
        /*c1c8*/ 	.word	0xffffffff


	//   ....[51]....
        /*c1cc*/ 	.word	0xffffffff


	//   ....[52]....
        /*c1d0*/ 	.word	0xffffffff


	//   ....[53]....
        /*c1d4*/ 	.word	0xffffffff


	//   ....[54]....
        /*c1d8*/ 	.word	0xffffffff


	//   ....[55]....
        /*c1dc*/ 	.word	0xffffffff


	//   ....[56]....
        /*c1e0*/ 	.word	0xffffffff


	//   ....[57]....
        /*c1e4*/ 	.word	0xffffffff


	//   ....[58]....
        /*c1e8*/ 	.word	0xffffffff


	//   ....[59]....
        /*c1ec*/ 	.word	0xffffffff


	//   ....[60]....
        /*c1f0*/ 	.word	0xffffffff


	//   ....[61]....
        /*c1f4*/ 	.word	0xffffffff


	//   ....[62]....
        /*c1f8*/ 	.word	0xffffffff


	//   ....[63]....
        /*c1fc*/ 	.word	0xffffffff


	//   ....[64]....
        /*c200*/ 	.word	0xffffffff


	//   ....[65]....
        /*c204*/ 	.word	0xffffffff


	//   ....[66]....
        /*c208*/ 	.word	0xffffffff


	//   ....[67]....
        /*c20c*/ 	.word	0xffffffff


	//   ....[68]....
        /*c210*/ 	.word	0xffffffff


	//   ....[69]....
        /*c214*/ 	.word	0xffffffff


	//   ....[70]....
        /*c218*/ 	.word	0xffffffff


	//   ....[71]....
        /*c21c*/ 	.word	0xffffffff


	//   ....[72]....
        /*c220*/ 	.word	0xffffffff


	//   ....[73]....
        /*c224*/ 	.word	0xffffffff


	//   ....[74]....
        /*c228*/ 	.word	0xffffffff


	//   ....[75]....
        /*c22c*/ 	.word	0xffffffff


	//   ....[76]....
        /*c230*/ 	.word	0xffffffff


	//   ....[77]....
        /*c234*/ 	.word	0xffffffff


	//   ....[78]....
        /*c238*/ 	.word	0xffffffff


	//   ....[79]....
        /*c23c*/ 	.word	0xffffffff


	//   ....[80]....
        /*c240*/ 	.word	0xffffffff


	//   ....[81]....
        /*c244*/ 	.word	0xffffffff


	//   ....[82]....
        /*c248*/ 	.word	0xffffffff


	//   ....[83]....
        /*c24c*/ 	.word	0xffffffff


	//   ....[84]....
        /*c250*/ 	.word	0xffffffff


	//   ....[85]....
        /*c254*/ 	.word	0xffffffff


	//   ....[86]....
        /*c258*/ 	.word	0xffffffff


	//   ....[87]....
        /*c25c*/ 	.word	0xffffffff


	//   ....[88]....
        /*c260*/ 	.word	0xffffffff


	//   ....[89]....
        /*c264*/ 	.word	0xffffffff


	//   ....[90]....
        /*c268*/ 	.word	0xffffffff


	//   ....[91]....
        /*c26c*/ 	.word	0xffffffff


	//   ....[92]....
        /*c270*/ 	.word	0xffffffff


	//   ....[93]....
        /*c274*/ 	.word	0xffffffff


	//   ....[94]....
        /*c278*/ 	.word	0xffffffff


	//   ....[95]....
        /*c27c*/ 	.word	0xffffffff


	//   ....[96]....
        /*c280*/ 	.word	0xffffffff


	//   ....[97]....
        /*c284*/ 	.word	0xffffffff


	//   ....[98]....
        /*c288*/ 	.word	0xffffffff


	//   ....[99]....
        /*c28c*/ 	.word	0xffffffff


	//   ....[100]....
        /*c290*/ 	.word	0xffffffff


	//   ....[101]....
        /*c294*/ 	.word	0xffffffff


	//   ....[102]....
        /*c298*/ 	.word	0xffffffff


	//   ....[103]....
        /*c29c*/ 	.word	0xffffffff


	//   ....[104]....
        /*c2a0*/ 	.word	0xffffffff


	//   ....[105]....
        /*c2a4*/ 	.word	0xffffffff


	//   ....[106]....
        /*c2a8*/ 	.word	0xffffffff


	//   ....[107]....
        /*c2ac*/ 	.word	0xffffffff


	//   ....[108]....
        /*c2b0*/ 	.word	0xffffffff


	//   ....[109]....
        /*c2b4*/ 	.word	0xffffffff


	//   ....[110]....
        /*c2b8*/ 	.word	0xffffffff


	//   ....[111]....
        /*c2bc*/ 	.word	0xffffffff


	//   ....[112]....
        /*c2c0*/ 	.word	0xffffffff


	//   ....[113]....
        /*c2c4*/ 	.word	0xffffffff


	//   ....[114]....
        /*c2c8*/ 	.word	0xffffffff


	//   ....[115]....
        /*c2cc*/ 	.word	0xffffffff


	//   ....[116]....
        /*c2d0*/ 	.word	0xffffffff


	//   ....[117]....
        /*c2d4*/ 	.word	0xffffffff


	//   ....[118]....
        /*c2d8*/ 	.word	0xffffffff


	//   ....[119]....
        /*c2dc*/ 	.word	0xffffffff


	//   ....[120]....
        /*c2e0*/ 	.word	0xffffffff


	//   ....[121]....
        /*c2e4*/ 	.word	0xffffffff


	//   ....[122]....
        /*c2e8*/ 	.word	0xffffffff


	//   ....[123]....
        /*c2ec*/ 	.word	0xffffffff


	//   ....[124]....
        /*c2f0*/ 	.word	0xffffffff


	//   ....[125]....
        /*c2f4*/ 	.word	0xffffffff


	//   ....[126]....
        /*c2f8*/ 	.word	0xffffffff


	//   ....[127]....
        /*c2fc*/ 	.word	0xffffffff


	//   ....[128]....
        /*c300*/ 	.word	0xffffffff


	//   ....[129]....
        /*c304*/ 	.word	0xffffffff


	//   ....[130]....
        /*c308*/ 	.word	0xffffffff


	//   ....[131]....
        /*c30c*/ 	.word	0xffffffff


	//   ....[132]....
        /*c310*/ 	.word	0xffffffff


	//   ....[133]....
        /*c314*/ 	.word	0xffffffff


	//   ....[134]....
        /*c318*/ 	.word	0xffffffff


	//   ....[135]....
        /*c31c*/ 	.word	0xffffffff


	//   ....[136]....
        /*c320*/ 	.word	0xffffffff


	//   ....[137]....
        /*c324*/ 	.word	0xffffffff


	//   ....[138]....
        /*c328*/ 	.word	0xffffffff


	//   ....[139]....
        /*c32c*/ 	.word	0xffffffff


	//   ....[140]....
        /*c330*/ 	.word	0xffffffff


	//   ....[141]....
        /*c334*/ 	.word	0xffffffff


	//   ....[142]....
        /*c338*/ 	.word	0xffffffff


	//   ....[143]....
        /*c33c*/ 	.word	0xffffffff


	//   ....[144]....
        /*c340*/ 	.word	0xffffffff


	//   ....[145]....
        /*c344*/ 	.word	0xffffffff


	//   ....[146]....
        /*c348*/ 	.word	0xffffffff


	//   ....[147]....
        /*c34c*/ 	.word	0xffffffff


	//   ....[148]....
        /*c350*/ 	.word	0xffffffff


	//   ....[149]....
        /*c354*/ 	.word	0xffffffff


	//   ....[150]....
        /*c358*/ 	.word	0xffffffff


	//   ....[151]....
        /*c35c*/ 	.word	0xffffffff


	//   ....[152]....
        /*c360*/ 	.word	0xffffffff


	//   ....[153]....
        /*c364*/ 	.word	0xffffffff


	//   ....[154]....
        /*c368*/ 	.word	0xffffffff


	//   ....[155]....
        /*c36c*/ 	.word	0xffffffff


	//   ....[156]....
        /*c370*/ 	.word	0xffffffff


	//   ....[157]....
        /*c374*/ 	.word	0xffffffff


	//   ....[158]....
        /*c378*/ 	.word	0xffffffff


	//   ....[159]....
        /*c37c*/ 	.word	0xffffffff


	//   ....[160]....
        /*c380*/ 	.word	0xffffffff


	//   ....[161]....
        /*c384*/ 	.word	0xffffffff


	//   ....[162]....
        /*c388*/ 	.word	0xffffffff


	//   ....[163]....
        /*c38c*/ 	.word	0xffffffff


	//   ....[164]....
        /*c390*/ 	.word	0xffffffff


	//   ....[165]....
        /*c394*/ 	.word	0xffffffff


	//   ....[166]....
        /*c398*/ 	.word	0xffffffff


	//   ....[167]....
        /*c39c*/ 	.word	0xffffffff


	//   ....[168]....
        /*c3a0*/ 	.word	0xffffffff


	//   ....[169]....
        /*c3a4*/ 	.word	0xffffffff


	//   ....[170]....
        /*c3a8*/ 	.word	0xffffffff


	//   ....[171]....
        /*c3ac*/ 	.word	0xffffffff


	//   ....[172]....
        /*c3b0*/ 	.word	0xffffffff


	//   ....[173]....
        /*c3b4*/ 	.word	0xffffffff


	//   ....[174]....
        /*c3b8*/ 	.word	0xffffffff


	//   ....[175]....
        /*c3bc*/ 	.word	0xffffffff


	//   ....[176]....
        /*c3c0*/ 	.word	0xffffffff


	//   ....[177]....
        /*c3c4*/ 	.word	0xffffffff


	//   ....[178]....
        /*c3c8*/ 	.word	0xffffffff


	//   ....[179]....
        /*c3cc*/ 	.word	0xffffffff


	//   ....[180]....
        /*c3d0*/ 	.word	0xffffffff


	//   ....[181]....
        /*c3d4*/ 	.word	0xffffffff


	//   ....[182]....
        /*c3d8*/ 	.word	0xffffffff


	//   ....[183]....
        /*c3dc*/ 	.word	0xffffffff


	//   ....[184]....
        /*c3e0*/ 	.word	0xffffffff


	//   ....[185]....
        /*c3e4*/ 	.word	0xffffffff


	//   ....[186]....
        /*c3e8*/ 	.word	0xffffffff


	//   ....[187]....
        /*c3ec*/ 	.word	0xffffffff


	//   ....[188]....
        /*c3f0*/ 	.word	0xffffffff


	//   ....[189]....
        /*c3f4*/ 	.word	0xffffffff


	//   ....[190]....
        /*c3f8*/ 	.word	0xffffffff


	//   ....[191]....
        /*c3fc*/ 	.word	0xffffffff


	//   ....[192]....
        /*c400*/ 	.word	0xffffffff


	//   ....[193]....
        /*c404*/ 	.word	0xffffffff


	//   ....[194]....
        /*c408*/ 	.word	0xffffffff


	//   ....[195]....
        /*c40c*/ 	.word	0xffffffff


	//   ....[196]....
        /*c410*/ 	.word	0xffffffff


	//   ....[197]....
        /*c414*/ 	.word	0xffffffff


	//   ....[198]....
        /*c418*/ 	.word	0xffffffff


	//   ....[199]....
        /*c41c*/ 	.word	0xffffffff


	//   ....[200]....
        /*c420*/ 	.word	0xffffffff


	//   ....[201]....
        /*c424*/ 	.word	0xffffffff


	//   ....[202]....
        /*c428*/ 	.word	0xffffffff


	//   ....[203]....
        /*c42c*/ 	.word	0xffffffff


	//   ....[204]....
        /*c430*/ 	.word	0xffffffff


	//   ....[205]....
        /*c434*/ 	.word	0xffffffff


	//   ....[206]....
        /*c438*/ 	.word	0xffffffff


	//   ....[207]....
        /*c43c*/ 	.word	0xffffffff


	//   ....[208]....
        /*c440*/ 	.word	0xffffffff


	//   ....[209]....
        /*c444*/ 	.word	0xffffffff


	//   ....[210]....
        /*c448*/ 	.word	0xffffffff


	//   ....[211]....
        /*c44c*/ 	.word	0xffffffff


	//   ....[212]....
        /*c450*/ 	.word	0xffffffff


	//   ....[213]....
        /*c454*/ 	.word	0xffffffff


	//   ....[214]....
        /*c458*/ 	.word	0xffffffff


	//   ....[215]....
        /*c45c*/ 	.word	0xffffffff


	//   ....[216]....
        /*c460*/ 	.word	0xffffffff


	//   ....[217]....
        /*c464*/ 	.word	0xffffffff


	//   ....[218]....
        /*c468*/ 	.word	0xffffffff


	//   ....[219]....
        /*c46c*/ 	.word	0xffffffff


	//   ....[220]....
        /*c470*/ 	.word	0xffffffff


	//   ....[221]....
        /*c474*/ 	.word	0xffffffff


	//   ....[222]....
        /*c478*/ 	.word	0xffffffff


	//   ....[223]....
        /*c47c*/ 	.word	0xffffffff


	//   ....[224]....
        /*c480*/ 	.word	0xffffffff


	//   ....[225]....
        /*c484*/ 	.word	0xffffffff


	//   ....[226]....
        /*c488*/ 	.word	0xffffffff


	//   ....[227]....
        /*c48c*/ 	.word	0xffffffff


	//   ....[228]....
        /*c490*/ 	.word	0xffffffff


	//   ....[229]....
        /*c494*/ 	.word	0xffffffff


	//   ....[230]....
        /*c498*/ 	.word	0xffffffff


	//   ....[231]....
        /*c49c*/ 	.word	0xffffffff


	//   ....[232]....
        /*c4a0*/ 	.word	0xffffffff


	//   ....[233]....
        /*c4a4*/ 	.word	0xffffffff


	//   ....[234]....
        /*c4a8*/ 	.word	0xffffffff


	//   ....[235]....
        /*c4ac*/ 	.word	0xffffffff


	//   ....[236]....
        /*c4b0*/ 	.word	0xffffffff


	//   ....[237]....
        /*c4b4*/ 	.word	0xffffffff


	//   ....[238]....
        /*c4b8*/ 	.word	0xffffffff


	//   ....[239]....
        /*c4bc*/ 	.word	0xffffffff


	//   ....[240]....
        /*c4c0*/ 	.word	0xffffffff


	//   ....[241]....
        /*c4c4*/ 	.word	0xffffffff


	//   ....[242]....
        /*c4c8*/ 	.word	0xffffffff


	//   ....[243]....
        /*c4cc*/ 	.word	0xffffffff


	//   ....[244]....
        /*c4d0*/ 	.word	0xffffffff


	//   ....[245]....
        /*c4d4*/ 	.word	0xffffffff


	//   ....[246]....
        /*c4d8*/ 	.word	0xffffffff


	//   ....[247]....
        /*c4dc*/ 	.word	0xffffffff


	//   ....[248]....
        /*c4e0*/ 	.word	0xffffffff


	//   ....[249]....
        /*c4e4*/ 	.word	0xffffffff


	//   ....[250]....
        /*c4e8*/ 	.word	0xffffffff


	//   ....[251]....
        /*c4ec*/ 	.word	0xffffffff


	//   ....[252]....
        /*c4f0*/ 	.word	0xffffffff


	//   ....[253]....
        /*c4f4*/ 	.word	0xffffffff


	//   ....[254]....
        /*c4f8*/ 	.word	0xffffffff


	//   ....[255]....
        /*c4fc*/ 	.word	0xffffffff


	//   ....[0]....
        /*c500*/ 	.word	0xffffffff


	//   ....[1]....
        /*c504*/ 	.word	0xffffffff


	//   ....[2]....
        /*c508*/ 	.word	0xffffffff


	//   ....[3]....
        /*c50c*/ 	.word	0xffffffff


	//   ....[4]....
        /*c510*/ 	.word	0xffffffff


	//   ....[5]....
        /*c514*/ 	.word	0xffffffff


	//   ....[6]....
        /*c518*/ 	.word	0xffffffff


	//   ....[7]....
        /*c51c*/ 	.word	0xffffffff


	//   ....[8]....
        /*c520*/ 	.word	0xffffffff


	//   ....[9]....
        /*c524*/ 	.word	0xffffffff


	//   ....[10]....
        /*c528*/ 	.word	0xffffffff


	//   ....[11]....
        /*c52c*/ 	.word	0xffffffff


	//   ....[12]....
        /*c530*/ 	.word	0xffffffff


	//   ....[13]....
        /*c534*/ 	.word	0xffffffff


	//   ....[14]....
        /*c538*/ 	.word	0xffffffff


	//   ....[15]....
        /*c53c*/ 	.word	0xffffffff


	//   ....[16]....
        /*c540*/ 	.word	0xffffffff


	//   ....[17]....
        /*c544*/ 	.word	0xffffffff


	//   ....[18]....
        /*c548*/ 	.word	0xffffffff


	//   ....[19]....
        /*c54c*/ 	.word	0xffffffff


	//   ....[20]....
        /*c550*/ 	.word	0xffffffff


	//   ....[21]....
        /*c554*/ 	.word	0xffffffff


	//   ....[22]....
        /*c558*/ 	.word	0xffffffff


	//   ....[23]....
        /*c55c*/ 	.word	0xffffffff


	//   ....[24]....
        /*c560*/ 	.word	0xffffffff


	//   ....[25]....
        /*c564*/ 	.word	0xffffffff


	//   ....[26]....
        /*c568*/ 	.word	0xffffffff


	//   ....[27]....
        /*c56c*/ 	.word	0xffffffff


	//   ....[28]....
        /*c570*/ 	.word	0xffffffff


	//   ....[29]....
        /*c574*/ 	.word	0xffffffff


	//   ....[30]....
        /*c578*/ 	.word	0xffffffff


	//   ....[31]....
        /*c57c*/ 	.word	0xffffffff


	//   ....[32]....
        /*c580*/ 	.word	0xffffffff


	//   ....[33]....
        /*c584*/ 	.word	0xffffffff


	//   ....[34]....
        /*c588*/ 	.word	0xffffffff


	//   ....[35]....
        /*c58c*/ 	.word	0xffffffff


	//   ....[36]....
        /*c590*/ 	.word	0xffffffff


	//   ....[37]....
        /*c594*/ 	.word	0xffffffff


	//   ....[38]....
        /*c598*/ 	.word	0xffffffff


	//   ....[39]....
        /*c59c*/ 	.word	0xffffffff


	//   ....[40]....
        /*c5a0*/ 	.word	0xffffffff


	//   ....[41]....
        /*c5a4*/ 	.word	0xffffffff


	//   ....[42]....
        /*c5a8*/ 	.word	0xffffffff


	//   ....[43]....
        /*c5ac*/ 	.word	0xffffffff


	//   ....[44]....
        /*c5b0*/ 	.word	0xffffffff


	//   ....[45]....
        /*c5b4*/ 	.word	0xffffffff


	//   ....[46]....
        /*c5b8*/ 	.word	0xffffffff


	//   ....[47]....
        /*c5bc*/ 	.word	0xffffffff


	//   ....[48]....
        /*c5c0*/ 	.word	0xffffffff


	//   ....[49]....
        /*c5c4*/ 	.word	0xffffffff


	//   ....[50]....
        /*c5c8*/ 	.word	0xffffffff


	//   ....[51]....
        /*c5cc*/ 	.word	0xffffffff


	//   ....[52]....
        /*c5d0*/ 	.word	0xffffffff


	//   ....[53]....
        /*c5d4*/ 	.word	0xffffffff


	//   ....[54]....
        /*c5d8*/ 	.word	0xffffffff


	//   ....[55]....
        /*c5dc*/ 	.word	0xffffffff


	//   ....[56]....
        /*c5e0*/ 	.word	0xffffffff


	//   ....[57]....
        /*c5e4*/ 	.word	0xffffffff


	//   ....[58]....
        /*c5e8*/ 	.word	0xffffffff


	//   ....[59]....
        /*c5ec*/ 	.word	0xffffffff


	//   ....[60]....
        /*c5f0*/ 	.word	0xffffffff


	//   ....[61]....
        /*c5f4*/ 	.word	0xffffffff


	//   ....[62]....
        /*c5f8*/ 	.word	0xffffffff


	//   ....[63]....
        /*c5fc*/ 	.word	0xffffffff


	//   ....[64]....
        /*c600*/ 	.word	0xffffffff


	//   ....[65]....
        /*c604*/ 	.word	0xffffffff


	//   ....[66]....
        /*c608*/ 	.word	0xffffffff


	//   ....[67]....
        /*c60c*/ 	.word	0xffffffff


	//   ....[68]....
        /*c610*/ 	.word	0xffffffff


	//   ....[69]....
        /*c614*/ 	.word	0xffffffff


	//   ....[70]....
        /*c618*/ 	.word	0xffffffff


	//   ....[71]....
        /*c61c*/ 	.word	0xffffffff


	//   ....[72]....
        /*c620*/ 	.word	0xffffffff


	//   ....[73]....
        /*c624*/ 	.word	0xffffffff


	//   ....[74]....
        /*c628*/ 	.word	0xffffffff


	//   ....[75]....
        /*c62c*/ 	.word	0xffffffff


	//   ....[76]....
        /*c630*/ 	.word	0xffffffff


	//   ....[77]....
        /*c634*/ 	.word	0xffffffff


	//   ....[78]....
        /*c638*/ 	.word	0xffffffff


	//   ....[79]....
        /*c63c*/ 	.word	0xffffffff


	//   ....[80]....
        /*c640*/ 	.word	0xffffffff


	//   ....[81]....
        /*c644*/ 	.word	0xffffffff


	//   ....[82]....
        /*c648*/ 	.word	0xffffffff


	//   ....[83]....
        /*c64c*/ 	.word	0xffffffff


	//   ....[84]....
        /*c650*/ 	.word	0xffffffff


	//   ....[85]....
        /*c654*/ 	.word	0xffffffff


	//   ....[86]....
        /*c658*/ 	.word	0xffffffff


	//   ....[87]....
        /*c65c*/ 	.word	0xffffffff


	//   ....[88]....
        /*c660*/ 	.word	0xffffffff


	//   ....[89]....
        /*c664*/ 	.word	0xffffffff


	//   ....[90]....
        /*c668*/ 	.word	0xffffffff


	//   ....[91]....
        /*c66c*/ 	.word	0xffffffff


	//   ....[92]....
        /*c670*/ 	.word	0xffffffff


	//   ....[93]....
        /*c674*/ 	.word	0xffffffff


	//   ....[94]....
        /*c678*/ 	.word	0xffffffff


	//   ....[95]....
        /*c67c*/ 	.word	0xffffffff


	//   ....[96]....
        /*c680*/ 	.word	0xffffffff


	//   ....[97]....
        /*c684*/ 	.word	0xffffffff


	//   ....[98]....
        /*c688*/ 	.word	0xffffffff


	//   ....[99]....
        /*c68c*/ 	.word	0xffffffff


	//   ....[100]....
        /*c690*/ 	.word	0xffffffff


	//   ....[101]....
        /*c694*/ 	.word	0xffffffff


	//   ....[102]....
        /*c698*/ 	.word	0xffffffff


	//   ....[103]....
        /*c69c*/ 	.word	0xffffffff


	//   ....[104]....
        /*c6a0*/ 	.word	0xffffffff


	//   ....[105]....
        /*c6a4*/ 	.word	0xffffffff


	//   ....[106]....
        /*c6a8*/ 	.word	0xffffffff


	//   ....[107]....
        /*c6ac*/ 	.word	0xffffffff


	//   ....[108]....
        /*c6b0*/ 	.word	0xffffffff


	//   ....[109]....
        /*c6b4*/ 	.word	0xffffffff


	//   ....[110]....
        /*c6b8*/ 	.word	0xffffffff


	//   ....[111]....
        /*c6bc*/ 	.word	0xffffffff


	//   ....[112]....
        /*c6c0*/ 	.word	0xffffffff


	//   ....[113]....
        /*c6c4*/ 	.word	0xffffffff


	//   ....[114]....
        /*c6c8*/ 	.word	0xffffffff


	//   ....[115]....
        /*c6cc*/ 	.word	0xffffffff


	//   ....[116]....
        /*c6d0*/ 	.word	0xffffffff


	//   ....[117]....
        /*c6d4*/ 	.word	0xffffffff


	//   ....[118]....
        /*c6d8*/ 	.word	0xffffffff


	//   ....[119]....
        /*c6dc*/ 	.word	0xffffffff


	//   ....[120]....
        /*c6e0*/ 	.word	0xffffffff


	//   ....[121]....
        /*c6e4*/ 	.word	0xffffffff


	//   ....[122]....
        /*c6e8*/ 	.word	0xffffffff


	//   ....[123]....
        /*c6ec*/ 	.word	0xffffffff


	//   ....[124]....
        /*c6f0*/ 	.word	0xffffffff


	//   ....[125]....
        /*c6f4*/ 	.word	0xffffffff


	//   ....[126]....
        /*c6f8*/ 	.word	0xffffffff


	//   ....[127]....
        /*c6fc*/ 	.word	0xffffffff


	//   ....[128]....
        /*c700*/ 	.word	0xffffffff


	//   ....[129]....
        /*c704*/ 	.word	0xffffffff


	//   ....[130]....
        /*c708*/ 	.word	0xffffffff


	//   ....[131]....
        /*c70c*/ 	.word	0xffffffff


	//   ....[132]....
        /*c710*/ 	.word	0xffffffff


	//   ....[133]....
        /*c714*/ 	.word	0xffffffff


	//   ....[134]....
        /*c718*/ 	.word	0xffffffff


	//   ....[135]....
        /*c71c*/ 	.word	0xffffffff


	//   ....[136]....
        /*c720*/ 	.word	0xffffffff


	//   ....[137]....
        /*c724*/ 	.word	0xffffffff


	//   ....[138]....
        /*c728*/ 	.word	0xffffffff


	//   ....[139]....
        /*c72c*/ 	.word	0xffffffff


	//   ....[140]....
        /*c730*/ 	.word	0xffffffff


	//   ....[141]....
        /*c734*/ 	.word	0xffffffff


	//   ....[142]....
        /*c738*/ 	.word	0xffffffff


	//   ....[143]....
        /*c73c*/ 	.word	0xffffffff


	//   ....[144]....
        /*c740*/ 	.word	0xffffffff


	//   ....[145]....
        /*c744*/ 	.word	0xffffffff


	//   ....[146]....
        /*c748*/ 	.word	0xffffffff


	//   ....[147]....
        /*c74c*/ 	.word	0xffffffff


	//   ....[148]....
        /*c750*/ 	.word	0xffffffff


	//   ....[149]....
        /*c754*/ 	.word	0xffffffff


	//   ....[150]....
        /*c758*/ 	.word	0xffffffff


	//   ....[151]....
        /*c75c*/ 	.word	0xffffffff


	//   ....[152]....
        /*c760*/ 	.word	0xffffffff


	//   ....[153]....
        /*c764*/ 	.word	0xffffffff


	//   ....[154]....
        /*c768*/ 	.word	0xffffffff


	//   ....[155]....
        /*c76c*/ 	.word	0xffffffff


	//   ....[156]....
        /*c770*/ 	.word	0xffffffff


	//   ....[157]....
        /*c774*/ 	.word	0xffffffff


	//   ....[158]....
        /*c778*/ 	.word	0xffffffff


	//   ....[159]....
        /*c77c*/ 	.word	0xffffffff


	//   ....[160]....
        /*c780*/ 	.word	0xffffffff


	//   ....[161]....
        /*c784*/ 	.word	0xffffffff


	//   ....[162]....
        /*c788*/ 	.word	0xffffffff


	//   ....[163]....
        /*c78c*/ 	.word	0xffffffff


	//   ....[164]....
        /*c790*/ 	.word	0xffffffff


	//   ....[165]....
        /*c794*/ 	.word	0xffffffff


	//   ....[166]....
        /*c798*/ 	.word	0xffffffff


	//   ....[167]....
        /*c79c*/ 	.word	0xffffffff


	//   ....[168]....
        /*c7a0*/ 	.word	0xffffffff


	//   ....[169]....
        /*c7a4*/ 	.word	0xffffffff


	//   ....[170]....
        /*c7a8*/ 	.word	0xffffffff


	//   ....[171]....
        /*c7ac*/ 	.word	0xffffffff


	//   ....[172]....
        /*c7b0*/ 	.word	0xffffffff


	//   ....[173]....
        /*c7b4*/ 	.word	0xffffffff


	//   ....[174]....
        /*c7b8*/ 	.word	0xffffffff


	//   ....[175]....
        /*c7bc*/ 	.word	0xffffffff


	//   ....[176]....
        /*c7c0*/ 	.word	0xffffffff


	//   ....[177]....
        /*c7c4*/ 	.word	0xffffffff


	//   ....[178]....
        /*c7c8*/ 	.word	0xffffffff


	//   ....[179]....
        /*c7cc*/ 	.word	0xffffffff


	//   ....[180]....
        /*c7d0*/ 	.word	0xffffffff


	//   ....[181]....
        /*c7d4*/ 	.word	0xffffffff


	//   ....[182]....
        /*c7d8*/ 	.word	0xffffffff


	//   ....[183]....
        /*c7dc*/ 	.word	0xffffffff


	//   ....[184]....
        /*c7e0*/ 	.word	0xffffffff


	//   ....[185]....
        /*c7e4*/ 	.word	0xffffffff


	//   ....[186]....
        /*c7e8*/ 	.word	0xffffffff


	//   ....[187]....
        /*c7ec*/ 	.word	0xffffffff


	//   ....[188]....
        /*c7f0*/ 	.word	0xffffffff


	//   ....[189]....
        /*c7f4*/ 	.word	0xffffffff


	//   ....[190]....
        /*c7f8*/ 	.word	0xffffffff


	//   ....[191]....
        /*c7fc*/ 	.word	0xffffffff


	//   ....[192]....
        /*c800*/ 	.word	0xffffffff


	//   ....[193]....
        /*c804*/ 	.word	0xffffffff


	//   ....[194]....
        /*c808*/ 	.word	0xffffffff


	//   ....[195]....
        /*c80c*/ 	.word	0xffffffff


	//   ....[196]....
        /*c810*/ 	.word	0xffffffff


	//   ....[197]....
        /*c814*/ 	.word	0xffffffff


	//   ....[198]....
        /*c818*/ 	.word	0xffffffff


	//   ....[199]....
        /*c81c*/ 	.word	0xffffffff


	//   ....[200]....
        /*c820*/ 	.word	0xffffffff


	//   ....[201]....
        /*c824*/ 	.word	0xffffffff


	//   ....[202]....
        /*c828*/ 	.word	0xffffffff


	//   ....[203]....
        /*c82c*/ 	.word	0xffffffff


	//   ....[204]....
        /*c830*/ 	.word	0xffffffff


	//   ....[205]....
        /*c834*/ 	.word	0xffffffff


	//   ....[206]....
        /*c838*/ 	.word	0xffffffff


	//   ....[207]....
        /*c83c*/ 	.word	0xffffffff


	//   ....[208]....
        /*c840*/ 	.word	0xffffffff


	//   ....[209]....
        /*c844*/ 	.word	0xffffffff


	//   ....[210]....
        /*c848*/ 	.word	0xffffffff


	//   ....[211]....
        /*c84c*/ 	.word	0xffffffff


	//   ....[212]....
        /*c850*/ 	.word	0xffffffff


	//   ....[213]....
        /*c854*/ 	.word	0xffffffff


	//   ....[214]....
        /*c858*/ 	.word	0xffffffff


	//   ....[215]....
        /*c85c*/ 	.word	0xffffffff


	//   ....[216]....
        /*c860*/ 	.word	0xffffffff


	//   ....[217]....
        /*c864*/ 	.word	0xffffffff


	//   ....[218]....
        /*c868*/ 	.word	0xffffffff


	//   ....[219]....
        /*c86c*/ 	.word	0xffffffff


	//   ....[220]....
        /*c870*/ 	.word	0xffffffff


	//   ....[221]....
        /*c874*/ 	.word	0xffffffff


	//   ....[222]....
        /*c878*/ 	.word	0xffffffff


	//   ....[223]....
        /*c87c*/ 	.word	0xffffffff


	//   ....[224]....
        /*c880*/ 	.word	0xffffffff


	//   ....[225]....
        /*c884*/ 	.word	0xffffffff


	//   ....[226]....
        /*c888*/ 	.word	0xffffffff


	//   ....[227]....
        /*c88c*/ 	.word	0xffffffff


	//   ....[228]....
        /*c890*/ 	.word	0xffffffff


	//   ....[229]....
        /*c894*/ 	.word	0xffffffff


	//   ....[230]....
        /*c898*/ 	.word	0xffffffff


	//   ....[231]....
        /*c89c*/ 	.word	0xffffffff


	//   ....[232]....
        /*c8a0*/ 	.word	0xffffffff


	//   ....[233]....
        /*c8a4*/ 	.word	0xffffffff


	//   ....[234]....
        /*c8a8*/ 	.word	0xffffffff


	//   ....[235]....
        /*c8ac*/ 	.word	0xffffffff


	//   ....[236]....
        /*c8b0*/ 	.word	0xffffffff


	//   ....[237]....
        /*c8b4*/ 	.word	0xffffffff


	//   ....[238]....
        /*c8b8*/ 	.word	0xffffffff


	//   ....[239]....
        /*c8bc*/ 	.word	0xffffffff


	//   ....[240]....
        /*c8c0*/ 	.word	0xffffffff


	//   ....[241]....
        /*c8c4*/ 	.word	0xffffffff


	//   ....[242]....
        /*c8c8*/ 	.word	0xffffffff


	//   ....[243]....
        /*c8cc*/ 	.word	0xffffffff


	//   ....[244]....
        /*c8d0*/ 	.word	0xffffffff


	//   ....[245]....
        /*c8d4*/ 	.word	0xffffffff


	//   ....[246]....
        /*c8d8*/ 	.word	0xffffffff


	//   ....[247]....
        /*c8dc*/ 	.word	0xffffffff


	//   ....[248]....
        /*c8e0*/ 	.word	0xffffffff


	//   ....[249]....
        /*c8e4*/ 	.word	0xffffffff


	//   ....[250]....
        /*c8e8*/ 	.word	0xffffffff


	//   ....[251]....
        /*c8ec*/ 	.word	0xffffffff


	//   ....[252]....
        /*c8f0*/ 	.word	0xffffffff


	//   ....[253]....
        /*c8f4*/ 	.word	0xffffffff


	//   ....[254]....
        /*c8f8*/ 	.word	0xffffffff


	//   ....[255]....
        /*c8fc*/ 	.word	0xffffffff


	//   ....[0]....
        /*c900*/ 	.word	0xffffffff


	//   ....[1]....
        /*c904*/ 	.word	0xffffffff


	//   ....[2]....
        /*c908*/ 	.word	0xffffffff


	//   ....[3]....
        /*c90c*/ 	.word	0xffffffff


	//   ....[4]....
        /*c910*/ 	.word	0xffffffff


	//   ....[5]....
        /*c914*/ 	.word	0xffffffff


	//   ....[6]....
        /*c918*/ 	.word	0xffffffff


	//   ....[7]....
        /*c91c*/ 	.word	0xffffffff


	//   ....[8]....
        /*c920*/ 	.word	0xffffffff


	//   ....[9]....
        /*c924*/ 	.word	0xffffffff


	//   ....[10]....
        /*c928*/ 	.word	0xffffffff


	//   ....[11]....
        /*c92c*/ 	.word	0xffffffff


	//   ....[12]....
        /*c930*/ 	.word	0xffffffff


	//   ....[13]....
        /*c934*/ 	.word	0xffffffff


	//   ....[14]....
        /*c938*/ 	.word	0xffffffff


	//   ....[15]....
        /*c93c*/ 	.word	0xffffffff


	//   ....[16]....
        /*c940*/ 	.word	0xffffffff


	//   ....[17]....
        /*c944*/ 	.word	0xffffffff


	//   ....[18]....
        /*c948*/ 	.word	0xffffffff


	//   ....[19]....
        /*c94c*/ 	.word	0xffffffff


	//   ....[20]....
        /*c950*/ 	.word	0xffffffff


	//   ....[21]....
        /*c954*/ 	.word	0xffffffff


	//   ....[22]....
        /*c958*/ 	.word	0xffffffff


	//   ....[23]....
        /*c95c*/ 	.word	0xffffffff


	//   ....[24]....
        /*c960*/ 	.word	0xffffffff


	//   ....[25]....
        /*c964*/ 	.word	0xffffffff


	//   ....[26]....
        /*c968*/ 	.word	0xffffffff


	//   ....[27]....
        /*c96c*/ 	.word	0xffffffff


	//   ....[28]....
        /*c970*/ 	.word	0xffffffff


	//   ....[29]....
        /*c974*/ 	.word	0xffffffff


	//   ....[30]....
        /*c978*/ 	.word	0xffffffff


	//   ....[31]....
        /*c97c*/ 	.word	0xffffffff


	//   ....[32]....
        /*c980*/ 	.word	0xffffffff


	//   ....[33]....
        /*c984*/ 	.word	0xffffffff


	//   ....[34]....
        /*c988*/ 	.word	0xffffffff


	//   ....[35]....
        /*c98c*/ 	.word	0xffffffff


	//   ....[36]....
        /*c990*/ 	.word	0xffffffff


	//   ....[37]....
        /*c994*/ 	.word	0xffffffff


	//   ....[38]....
        /*c998*/ 	.word	0xffffffff


	//   ....[39]....
        /*c99c*/ 	.word	0xffffffff


	//   ....[40]....
        /*c9a0*/ 	.word	0xffffffff


	//   ....[41]....
        /*c9a4*/ 	.word	0xffffffff


	//   ....[42]....
        /*c9a8*/ 	.word	0xffffffff


	//   ....[43]....
        /*c9ac*/ 	.word	0xffffffff


	//   ....[44]....
        /*c9b0*/ 	.word	0xffffffff


	//   ....[45]....
        /*c9b4*/ 	.word	0xffffffff


	//   ....[46]....
        /*c9b8*/ 	.word	0xffffffff


	//   ....[47]....
        /*c9bc*/ 	.word	0xffffffff


	//   ....[48]....
        /*c9c0*/ 	.word	0xffffffff


	//   ....[49]....
        /*c9c4*/ 	.word	0xffffffff


	//   ....[50]....
        /*c9c8*/ 	.word	0xffffffff


	//   ....[51]....
        /*c9cc*/ 	.word	0xffffffff


	//   ....[52]....
        /*c9d0*/ 	.word	0xffffffff


	//   ....[53]....
        /*c9d4*/ 	.word	0xffffffff


	//   ....[54]....
        /*c9d8*/ 	.word	0xffffffff


	//   ....[55]....
        /*c9dc*/ 	.word	0xffffffff


	//   ....[56]....
        /*c9e0*/ 	.word	0xffffffff


	//   ....[57]....
        /*c9e4*/ 	.word	0xffffffff


	//   ....[58]....
        /*c9e8*/ 	.word	0xffffffff


	//   ....[59]....
        /*c9ec*/ 	.word	0xffffffff


	//   ....[60]....
        /*c9f0*/ 	.word	0xffffffff


	//   ....[61]....
        /*c9f4*/ 	.word	0xffffffff


	//   ....[62]....
        /*c9f8*/ 	.word	0xffffffff


	//   ....[63]....
        /*c9fc*/ 	.word	0xffffffff


	//   ....[64]....
        /*ca00*/ 	.word	0xffffffff


	//   ....[65]....
        /*ca04*/ 	.word	0xffffffff


	//   ....[66]....
        /*ca08*/ 	.word	0xffffffff


	//   ....[67]....
        /*ca0c*/ 	.word	0xffffffff


	//   ....[68]....
        /*ca10*/ 	.word	0xffffffff


	//   ....[69]....
        /*ca14*/ 	.word	0xffffffff


	//   ....[70]....
        /*ca18*/ 	.word	0xffffffff


	//   ....[71]....
        /*ca1c*/ 	.word	0xffffffff


	//   ....[72]....
        /*ca20*/ 	.word	0xffffffff


	//   ....[73]....
        /*ca24*/ 	.word	0xffffffff


	//   ....[74]....
        /*ca28*/ 	.word	0xffffffff


	//   ....[75]....
        /*ca2c*/ 	.word	0xffffffff


	//   ....[76]....
        /*ca30*/ 	.word	0xffffffff


	//   ....[77]....
        /*ca34*/ 	.word	0xffffffff


	//   ....[78]....
        /*ca38*/ 	.word	0xffffffff


	//   ....[79]....
        /*ca3c*/ 	.word	0xffffffff


	//   ....[80]....
        /*ca40*/ 	.word	0xffffffff


	//   ....[81]....
        /*ca44*/ 	.word	0xffffffff


	//   ....[82]....
        /*ca48*/ 	.word	0xffffffff


	//   ....[83]....
        /*ca4c*/ 	.word	0xffffffff


	//   ....[84]....
        /*ca50*/ 	.word	0xffffffff


	//   ....[85]....
        /*ca54*/ 	.word	0xffffffff


	//   ....[86]....
        /*ca58*/ 	.word	0xffffffff


	//   ....[87]....
        /*ca5c*/ 	.word	0xffffffff


	//   ....[88]....
        /*ca60*/ 	.word	0xffffffff


	//   ....[89]....
        /*ca64*/ 	.word	0xffffffff


	//   ....[90]....
        /*ca68*/ 	.word	0xffffffff


	//   ....[91]....
        /*ca6c*/ 	.word	0xffffffff


	//   ....[92]....
        /*ca70*/ 	.word	0xffffffff


	//   ....[93]....
        /*ca74*/ 	.word	0xffffffff


	//   ....[94]....
        /*ca78*/ 	.word	0xffffffff


	//   ....[95]....
        /*ca7c*/ 	.word	0xffffffff


	//   ....[96]....
        /*ca80*/ 	.word	0xffffffff


	//   ....[97]....
        /*ca84*/ 	.word	0xffffffff


	//   ....[98]....
        /*ca88*/ 	.word	0xffffffff


	//   ....[99]....
        /*ca8c*/ 	.word	0xffffffff


	//   ....[100]....
        /*ca90*/ 	.word	0xffffffff


	//   ....[101]....
        /*ca94*/ 	.word	0xffffffff


	//   ....[102]....
        /*ca98*/ 	.word	0xffffffff


	//   ....[103]....
        /*ca9c*/ 	.word	0xffffffff


	//   ....[104]....
        /*caa0*/ 	.word	0xffffffff


	//   ....[105]....
        /*caa4*/ 	.word	0xffffffff


	//   ....[106]....
        /*caa8*/ 	.word	0xffffffff


	//   ....[107]....
        /*caac*/ 	.word	0xffffffff


	//   ....[108]....
        /*cab0*/ 	.word	0xffffffff


	//   ....[109]....
        /*cab4*/ 	.word	0xffffffff


	//   ....[110]....
        /*cab8*/ 	.word	0xffffffff


	//   ....[111]....
        /*cabc*/ 	.word	0xffffffff


	//   ....[112]....
        /*cac0*/ 	.word	0xffffffff


	//   ....[113]....
        /*cac4*/ 	.word	0xffffffff


	//   ....[114]....
        /*cac8*/ 	.word	0xffffffff


	//   ....[115]....
        /*cacc*/ 	.word	0xffffffff


	//   ....[116]....
        /*cad0*/ 	.word	0xffffffff


	//   ....[117]....
        /*cad4*/ 	.word	0xffffffff


	//   ....[118]....
        /*cad8*/ 	.word	0xffffffff


	//   ....[119]....
        /*cadc*/ 	.word	0xffffffff


	//   ....[120]....
        /*cae0*/ 	.word	0xffffffff


	//   ....[121]....
        /*cae4*/ 	.word	0xffffffff


	//   ....[122]....
        /*cae8*/ 	.word	0xffffffff


	//   ....[123]....
        /*caec*/ 	.word	0xffffffff


	//   ....[124]....
        /*caf0*/ 	.word	0xffffffff


	//   ....[125]....
        /*caf4*/ 	.word	0xffffffff


	//   ....[126]....
        /*caf8*/ 	.word	0xffffffff


	//   ....[127]....
        /*cafc*/ 	.word	0xffffffff


	//   ....[128]....
        /*cb00*/ 	.word	0xffffffff


	//   ....[129]....
        /*cb04*/ 	.word	0xffffffff


	//   ....[130]....
        /*cb08*/ 	.word	0xffffffff


	//   ....[131]....
        /*cb0c*/ 	.word	0xffffffff


	//   ....[132]....
        /*cb10*/ 	.word	0xffffffff


	//   ....[133]....
        /*cb14*/ 	.word	0xffffffff


	//   ....[134]....
        /*cb18*/ 	.word	0xffffffff


	//   ....[135]....
        /*cb1c*/ 	.word	0xffffffff


	//   ....[136]....
        /*cb20*/ 	.word	0xffffffff


	//   ....[137]....
        /*cb24*/ 	.word	0xffffffff


	//   ....[138]....
        /*cb28*/ 	.word	0xffffffff


	//   ....[139]....
        /*cb2c*/ 	.word	0xffffffff


	//   ....[140]....
        /*cb30*/ 	.word	0xffffffff


	//   ....[141]....
        /*cb34*/ 	.word	0xffffffff


	//   ....[142]....
        /*cb38*/ 	.word	0xffffffff


	//   ....[143]....
        /*cb3c*/ 	.word	0xffffffff


	//   ....[144]....
        /*cb40*/ 	.word	0xffffffff


	//   ....[145]....
        /*cb44*/ 	.word	0xffffffff


	//   ....[146]....
        /*cb48*/ 	.word	0xffffffff


	//   ....[147]....
        /*cb4c*/ 	.word	0xffffffff


	//   ....[148]....
        /*cb50*/ 	.word	0xffffffff


	//   ....[149]....
        /*cb54*/ 	.word	0xffffffff


	//   ....[150]....
        /*cb58*/ 	.word	0xffffffff


	//   ....[151]....
        /*cb5c*/ 	.word	0xffffffff


	//   ....[152]....
        /*cb60*/ 	.word	0xffffffff


	//   ....[153]....
        /*cb64*/ 	.word	0xffffffff


	//   ....[154]....
        /*cb68*/ 	.word	0xffffffff


	//   ....[155]....
        /*cb6c*/ 	.word	0xffffffff


	//   ....[156]....
        /*cb70*/ 	.word	0xffffffff


	//   ....[157]....
        /*cb74*/ 	.word	0xffffffff


	//   ....[158]....
        /*cb78*/ 	.word	0xffffffff


	//   ....[159]....
        /*cb7c*/ 	.word	0xffffffff


	//   ....[160]....
        /*cb80*/ 	.word	0xffffffff


	//   ....[161]....
        /*cb84*/ 	.word	0xffffffff


	//   ....[162]....
        /*cb88*/ 	.word	0xffffffff


	//   ....[163]....
        /*cb8c*/ 	.word	0xffffffff


	//   ....[164]....
        /*cb90*/ 	.word	0xffffffff


	//   ....[165]....
        /*cb94*/ 	.word	0xffffffff


	//   ....[166]....
        /*cb98*/ 	.word	0xffffffff


	//   ....[167]....
        /*cb9c*/ 	.word	0xffffffff


	//   ....[168]....
        /*cba0*/ 	.word	0xffffffff


	//   ....[169]....
        /*cba4*/ 	.word	0xffffffff


	//   ....[170]....
        /*cba8*/ 	.word	0xffffffff


	//   ....[171]....
        /*cbac*/ 	.word	0xffffffff


	//   ....[172]....
        /*cbb0*/ 	.word	0xffffffff


	//   ....[173]....
        /*cbb4*/ 	.word	0xffffffff


	//   ....[174]....
        /*cbb8*/ 	.word	0xffffffff


	//   ....[175]....
        /*cbbc*/ 	.word	0xffffffff


	//   ....[176]....
        /*cbc0*/ 	.word	0xffffffff


	//   ....[177]....
        /*cbc4*/ 	.word	0xffffffff


	//   ....[178]....
        /*cbc8*/ 	.word	0xffffffff


	//   ....[179]....
        /*cbcc*/ 	.word	0xffffffff


	//   ....[180]....
        /*cbd0*/ 	.word	0xffffffff


	//   ....[181]....
        /*cbd4*/ 	.word	0xffffffff


	//   ....[182]....
        /*cbd8*/ 	.word	0xffffffff


	//   ....[183]....
        /*cbdc*/ 	.word	0xffffffff


	//   ....[184]....
        /*cbe0*/ 	.word	0xffffffff


	//   ....[185]....
        /*cbe4*/ 	.word	0xffffffff


	//   ....[186]....
        /*cbe8*/ 	.word	0xffffffff


	//   ....[187]....
        /*cbec*/ 	.word	0xffffffff


	//   ....[188]....
        /*cbf0*/ 	.word	0xffffffff


	//   ....[189]....
        /*cbf4*/ 	.word	0xffffffff


	//   ....[190]....
        /*cbf8*/ 	.word	0xffffffff


	//   ....[191]....
        /*cbfc*/ 	.word	0xffffffff


	//   ....[192]....
        /*cc00*/ 	.word	0xffffffff


	//   ....[193]....
        /*cc04*/ 	.word	0xffffffff


	//   ....[194]....
        /*cc08*/ 	.word	0xffffffff


	//   ....[195]....
        /*cc0c*/ 	.word	0xffffffff


	//   ....[196]....
        /*cc10*/ 	.word	0xffffffff


	//   ....[197]....
        /*cc14*/ 	.word	0xffffffff


	//   ....[198]....
        /*cc18*/ 	.word	0xffffffff


	//   ....[199]....
        /*cc1c*/ 	.word	0xffffffff


	//   ....[200]....
        /*cc20*/ 	.word	0xffffffff


	//   ....[201]....
        /*cc24*/ 	.word	0xffffffff


	//   ....[202]....
        /*cc28*/ 	.word	0xffffffff


	//   ....[203]....
        /*cc2c*/ 	.word	0xffffffff


	//   ....[204]....
        /*cc30*/ 	.word	0xffffffff


	//   ....[205]....
        /*cc34*/ 	.word	0xffffffff


	//   ....[206]....
        /*cc38*/ 	.word	0xffffffff


	//   ....[207]....
        /*cc3c*/ 	.word	0xffffffff


	//   ....[208]....
        /*cc40*/ 	.word	0xffffffff


	//   ....[209]....
        /*cc44*/ 	.word	0xffffffff


	//   ....[210]....
        /*cc48*/ 	.word	0xffffffff


	//   ....[211]....
        /*cc4c*/ 	.word	0xffffffff


	//   ....[212]....
        /*cc50*/ 	.word	0xffffffff


	//   ....[213]....
        /*cc54*/ 	.word	0xffffffff


	//   ....[214]....
        /*cc58*/ 	.word	0xffffffff


	//   ....[215]....
        /*cc5c*/ 	.word	0xffffffff


	//   ....[216]....
        /*cc60*/ 	.word	0xffffffff


	//   ....[217]....
        /*cc64*/ 	.word	0xffffffff


	//   ....[218]....
        /*cc68*/ 	.word	0xffffffff


	//   ....[219]....
        /*cc6c*/ 	.word	0xffffffff


	//   ....[220]....
        /*cc70*/ 	.word	0xffffffff


	//   ....[221]....
        /*cc74*/ 	.word	0xffffffff


	//   ....[222]....
        /*cc78*/ 	.word	0xffffffff


	//   ....[223]....
        /*cc7c*/ 	.word	0xffffffff


	//   ....[224]....
        /*cc80*/ 	.word	0xffffffff


	//   ....[225]....
        /*cc84*/ 	.word	0xffffffff


	//   ....[226]....
        /*cc88*/ 	.word	0xffffffff


	//   ....[227]....
        /*cc8c*/ 	.word	0xffffffff


	//   ....[228]....
        /*cc90*/ 	.word	0xffffffff


	//   ....[229]....
        /*cc94*/ 	.word	0xffffffff


	//   ....[230]....
        /*cc98*/ 	.word	0xffffffff


	//   ....[231]....
        /*cc9c*/ 	.word	0xffffffff


	//   ....[232]....
        /*cca0*/ 	.word	0xffffffff


	//   ....[233]....
        /*cca4*/ 	.word	0xffffffff


	//   ....[234]....
        /*cca8*/ 	.word	0xffffffff


	//   ....[235]....
        /*ccac*/ 	.word	0xffffffff


	//   ....[236]....
        /*ccb0*/ 	.word	0xffffffff


	//   ....[237]....
        /*ccb4*/ 	.word	0xffffffff


	//   ....[238]....
        /*ccb8*/ 	.word	0xffffffff


	//   ....[239]....
        /*ccbc*/ 	.word	0xffffffff


	//   ....[240]....
        /*ccc0*/ 	.word	0xffffffff


	//   ....[241]....
        /*ccc4*/ 	.word	0xffffffff


	//   ....[242]....
        /*ccc8*/ 	.word	0xffffffff


	//   ....[243]....
        /*cccc*/ 	.word	0xffffffff


	//   ....[244]....
        /*ccd0*/ 	.word	0xffffffff


	//   ....[245]....
        /*ccd4*/ 	.word	0xffffffff


	//   ....[246]....
        /*ccd8*/ 	.word	0xffffffff


	//   ....[247]....
        /*ccdc*/ 	.word	0xffffffff


	//   ....[248]....
        /*cce0*/ 	.word	0xffffffff


	//   ....[249]....
        /*cce4*/ 	.word	0xffffffff


	//   ....[250]....
        /*cce8*/ 	.word	0xffffffff


	//   ....[251]....
        /*ccec*/ 	.word	0xffffffff


	//   ....[252]....
        /*ccf0*/ 	.word	0xffffffff


	//   ....[253]....
        /*ccf4*/ 	.word	0xffffffff


	//   ....[254]....
        /*ccf8*/ 	.word	0xffffffff


	//   ....[255]....
        /*ccfc*/ 	.word	0xffffffff


	//   ....[0]....
        /*cd00*/ 	.word	0xffffffff


	//   ....[1]....
        /*cd04*/ 	.word	0xffffffff


	//   ....[2]....
        /*cd08*/ 	.word	0xffffffff


	//   ....[3]....
        /*cd0c*/ 	.word	0xffffffff


	//   ....[4]....
        /*cd10*/ 	.word	0xffffffff


	//   ....[5]....
        /*cd14*/ 	.word	0xffffffff


	//   ....[6]....
        /*cd18*/ 	.word	0xffffffff


	//   ....[7]....
        /*cd1c*/ 	.word	0xffffffff


	//   ....[8]....
        /*cd20*/ 	.word	0xffffffff


	//   ....[9]....
        /*cd24*/ 	.word	0xffffffff


	//   ....[10]....
        /*cd28*/ 	.word	0xffffffff


	//   ....[11]....
        /*cd2c*/ 	.word	0xffffffff


	//   ....[12]....
        /*cd30*/ 	.word	0xffffffff


	//   ....[13]....
        /*cd34*/ 	.word	0xffffffff


	//   ....[14]....
        /*cd38*/ 	.word	0xffffffff


	//   ....[15]....
        /*cd3c*/ 	.word	0xffffffff


	//   ....[16]....
        /*cd40*/ 	.word	0xffffffff


	//   ....[17]....
        /*cd44*/ 	.word	0xffffffff


	//   ....[18]....
        /*cd48*/ 	.word	0xffffffff


	//   ....[19]....
        /*cd4c*/ 	.word	0xffffffff


	//   ....[20]....
        /*cd50*/ 	.word	0xffffffff


	//   ....[21]....
        /*cd54*/ 	.word	0xffffffff


	//   ....[22]....
        /*cd58*/ 	.word	0xffffffff


	//   ....[23]....
        /*cd5c*/ 	.word	0xffffffff


	//   ....[24]....
        /*cd60*/ 	.word	0xffffffff


	//   ....[25]....
        /*cd64*/ 	.word	0xffffffff


	//   ....[26]....
        /*cd68*/ 	.word	0xffffffff


	//   ....[27]....
        /*cd6c*/ 	.word	0xffffffff


	//   ....[28]....
        /*cd70*/ 	.word	0xffffffff


	//   ....[29]....
        /*cd74*/ 	.word	0xffffffff


	//   ....[30]....
        /*cd78*/ 	.word	0xffffffff


	//   ....[31]....
        /*cd7c*/ 	.word	0xffffffff


	//   ....[32]....
        /*cd80*/ 	.word	0xffffffff


	//   ....[33]....
        /*cd84*/ 	.word	0xffffffff


	//   ....[34]....
        /*cd88*/ 	.word	0xffffffff


	//   ....[35]....
        /*cd8c*/ 	.word	0xffffffff


	//   ....[36]....
        /*cd90*/ 	.word	0xffffffff


	//   ....[37]....
        /*cd94*/ 	.word	0xffffffff


	//   ....[38]....
        /*cd98*/ 	.word	0xffffffff


	//   ....[39]....
        /*cd9c*/ 	.word	0xffffffff


	//   ....[40]....
        /*cda0*/ 	.word	0xffffffff


	//   ....[41]....
        /*cda4*/ 	.word	0xffffffff


	//   ....[42]....
        /*cda8*/ 	.word	0xffffffff


	//   ....[43]....
        /*cdac*/ 	.word	0xffffffff


	//   ....[44]....
        /*cdb0*/ 	.word	0xffffffff


	//   ....[45]....
        /*cdb4*/ 	.word	0xffffffff


	//   ....[46]....
        /*cdb8*/ 	.word	0xffffffff


	//   ....[47]....
        /*cdbc*/ 	.word	0xffffffff


	//   ....[48]....
        /*cdc0*/ 	.word	0xffffffff


	//   ....[49]....
        /*cdc4*/ 	.word	0xffffffff


	//   ....[50]....
        /*cdc8*/ 	.word	0xffffffff


	//   ....[51]....
        /*cdcc*/ 	.word	0xffffffff


	//   ....[52]....
        /*cdd0*/ 	.word	0xffffffff


	//   ....[53]....
        /*cdd4*/ 	.word	0xffffffff


	//   ....[54]....
        /*cdd8*/ 	.word	0xffffffff


	//   ....[55]....
        /*cddc*/ 	.word	0xffffffff


	//   ....[56]....
        /*cde0*/ 	.word	0xffffffff


	//   ....[57]....
        /*cde4*/ 	.word	0xffffffff


	//   ....[58]....
        /*cde8*/ 	.word	0xffffffff


	//   ....[59]....
        /*cdec*/ 	.word	0xffffffff


	//   ....[60]....
        /*cdf0*/ 	.word	0xffffffff


	//   ....[61]....
        /*cdf4*/ 	.word	0xffffffff


	//   ....[62]....
        /*cdf8*/ 	.word	0xffffffff


	//   ....[63]....
        /*cdfc*/ 	.word	0xffffffff


	//   ....[64]....
        /*ce00*/ 	.word	0xffffffff


	//   ....[65]....
        /*ce04*/ 	.word	0xffffffff


	//   ....[66]....
        /*ce08*/ 	.word	0xffffffff


	//   ....[67]....
        /*ce0c*/ 	.word	0xffffffff


	//   ....[68]....
        /*ce10*/ 	.word	0xffffffff


	//   ....[69]....
        /*ce14*/ 	.word	0xffffffff


	//   ....[70]....
        /*ce18*/ 	.word	0xffffffff


	//   ....[71]....
        /*ce1c*/ 	.word	0xffffffff


	//   ....[72]....
        /*ce20*/ 	.word	0xffffffff


	//   ....[73]....
        /*ce24*/ 	.word	0xffffffff


	//   ....[74]....
        /*ce28*/ 	.word	0xffffffff


	//   ....[75]....
        /*ce2c*/ 	.word	0xffffffff


	//   ....[76]....
        /*ce30*/ 	.word	0xffffffff


	//   ....[77]....
        /*ce34*/ 	.word	0xffffffff


	//   ....[78]....
        /*ce38*/ 	.word	0xffffffff


	//   ....[79]....
        /*ce3c*/ 	.word	0xffffffff


	//   ....[80]....
        /*ce40*/ 	.word	0xffffffff


	//   ....[81]....
        /*ce44*/ 	.word	0xffffffff


	//   ....[82]....
        /*ce48*/ 	.word	0xffffffff


	//   ....[83]....
        /*ce4c*/ 	.word	0xffffffff


	//   ....[84]....
        /*ce50*/ 	.word	0xffffffff


	//   ....[85]....
        /*ce54*/ 	.word	0xffffffff


	//   ....[86]....
        /*ce58*/ 	.word	0xffffffff


	//   ....[87]....
        /*ce5c*/ 	.word	0xffffffff


	//   ....[88]....
        /*ce60*/ 	.word	0xffffffff


	//   ....[89]....
        /*ce64*/ 	.word	0xffffffff


	//   ....[90]....
        /*ce68*/ 	.word	0xffffffff


	//   ....[91]....
        /*ce6c*/ 	.word	0xffffffff


	//   ....[92]....
        /*ce70*/ 	.word	0xffffffff


	//   ....[93]....
        /*ce74*/ 	.word	0xffffffff


	//   ....[94]....
        /*ce78*/ 	.word	0xffffffff


	//   ....[95]....
        /*ce7c*/ 	.word	0xffffffff


	//   ....[96]....
        /*ce80*/ 	.word	0xffffffff


	//   ....[97]....
        /*ce84*/ 	.word	0xffffffff


	//   ....[98]....
        /*ce88*/ 	.word	0xffffffff


	//   ....[99]....
        /*ce8c*/ 	.word	0xffffffff


	//   ....[100]....
        /*ce90*/ 	.word	0xffffffff


	//   ....[101]....
        /*ce94*/ 	.word	0xffffffff


	//   ....[102]....
        /*ce98*/ 	.word	0xffffffff


	//   ....[103]....
        /*ce9c*/ 	.word	0xffffffff


	//   ....[104]....
        /*cea0*/ 	.word	0xffffffff


	//   ....[105]....
        /*cea4*/ 	.word	0xffffffff


	//   ....[106]....
        /*cea8*/ 	.word	0xffffffff


	//   ....[107]....
        /*ceac*/ 	.word	0xffffffff


	//   ....[108]....
        /*ceb0*/ 	.word	0xffffffff


	//   ....[109]....
        /*ceb4*/ 	.word	0xffffffff


	//   ....[110]....
        /*ceb8*/ 	.word	0xffffffff


	//   ....[111]....
        /*cebc*/ 	.word	0xffffffff


	//   ....[112]....
        /*cec0*/ 	.word	0xffffffff


	//   ....[113]....
        /*cec4*/ 	.word	0xffffffff


	//   ....[114]....
        /*cec8*/ 	.word	0xffffffff


	//   ....[115]....
        /*cecc*/ 	.word	0xffffffff


	//   ....[116]....
        /*ced0*/ 	.word	0xffffffff


	//   ....[117]....
        /*ced4*/ 	.word	0xffffffff


	//   ....[118]....
        /*ced8*/ 	.word	0xffffffff


	//   ....[119]....
        /*cedc*/ 	.word	0xffffffff


	//   ....[120]....
        /*cee0*/ 	.word	0xffffffff


	//   ....[121]....
        /*cee4*/ 	.word	0xffffffff


	//   ....[122]....
        /*cee8*/ 	.word	0xffffffff


	//   ....[123]....
        /*ceec*/ 	.word	0xffffffff


	//   ....[124]....
        /*cef0*/ 	.word	0xffffffff


	//   ....[125]....
        /*cef4*/ 	.word	0xffffffff


	//   ....[126]....
        /*cef8*/ 	.word	0xffffffff


	//   ....[127]....
        /*cefc*/ 	.word	0xffffffff


	//   ....[128]....
        /*cf00*/ 	.word	0xffffffff


	//   ....[129]....
        /*cf04*/ 	.word	0xffffffff


	//   ....[130]....
        /*cf08*/ 	.word	0xffffffff


	//   ....[131]....
        /*cf0c*/ 	.word	0xffffffff


	//   ....[132]....
        /*cf10*/ 	.word	0xffffffff


	//   ....[133]....
        /*cf14*/ 	.word	0xffffffff


	//   ....[134]....
        /*cf18*/ 	.word	0xffffffff


	//   ....[135]....
        /*cf1c*/ 	.word	0xffffffff


	//   ....[136]....
        /*cf20*/ 	.word	0xffffffff


	//   ....[137]....
        /*cf24*/ 	.word	0xffffffff


	//   ....[138]....
        /*cf28*/ 	.word	0xffffffff


	//   ....[139]....
        /*cf2c*/ 	.word	0xffffffff


	//   ....[140]....
        /*cf30*/ 	.word	0xffffffff


	//   ....[141]....
        /*cf34*/ 	.word	0xffffffff


	//   ....[142]....
        /*cf38*/ 	.word	0xffffffff


	//   ....[143]....
        /*cf3c*/ 	.word	0xffffffff


	//   ....[144]....
        /*cf40*/ 	.word	0xffffffff


	//   ....[145]....
        /*cf44*/ 	.word	0xffffffff


	//   ....[146]....
        /*cf48*/ 	.word	0xffffffff


	//   ....[147]....
        /*cf4c*/ 	.word	0xffffffff


	//   ....[148]....
        /*cf50*/ 	.word	0xffffffff


	//   ....[149]....
        /*cf54*/ 	.word	0xffffffff


	//   ....[150]....
        /*cf58*/ 	.word	0xffffffff


	//   ....[151]....
        /*cf5c*/ 	.word	0xffffffff


	//   ....[152]....
        /*cf60*/ 	.word	0xffffffff


	//   ....[153]....
        /*cf64*/ 	.word	0xffffffff


	//   ....[154]....
        /*cf68*/ 	.word	0xffffffff


	//   ....[155]....
        /*cf6c*/ 	.word	0xffffffff


	//   ....[156]....
        /*cf70*/ 	.word	0xffffffff


	//   ....[157]....
        /*cf74*/ 	.word	0xffffffff


	//   ....[158]....
        /*cf78*/ 	.word	0xffffffff


	//   ....[159]....
        /*cf7c*/ 	.word	0xffffffff


	//   ....[160]....
        /*cf80*/ 	.word	0xffffffff


	//   ....[161]....
        /*cf84*/ 	.word	0xffffffff


	//   ....[162]....
        /*cf88*/ 	.word	0xffffffff


	//   ....[163]....
        /*cf8c*/ 	.word	0xffffffff


	//   ....[164]....
        /*cf90*/ 	.word	0xffffffff


	//   ....[165]....
        /*cf94*/ 	.word	0xffffffff


	//   ....[166]....
        /*cf98*/ 	.word	0xffffffff


	//   ....[167]....
        /*cf9c*/ 	.word	0xffffffff


	//   ....[168]....
        /*cfa0*/ 	.word	0xffffffff


	//   ....[169]....
        /*cfa4*/ 	.word	0xffffffff


	//   ....[170]....
        /*cfa8*/ 	.word	0xffffffff


	//   ....[171]....
        /*cfac*/ 	.word	0xffffffff


	//   ....[172]....
        /*cfb0*/ 	.word	0xffffffff


	//   ....[173]....
        /*cfb4*/ 	.word	0xffffffff


	//   ....[174]....
        /*cfb8*/ 	.word	0xffffffff


	//   ....[175]....
        /*cfbc*/ 	.word	0xffffffff


	//   ....[176]....
        /*cfc0*/ 	.word	0xffffffff


	//   ....[177]....
        /*cfc4*/ 	.word	0xffffffff


	//   ....[178]....
        /*cfc8*/ 	.word	0xffffffff


	//   ....[179]....
        /*cfcc*/ 	.word	0xffffffff


	//   ....[180]....
        /*cfd0*/ 	.word	0xffffffff


	//   ....[181]....
        /*cfd4*/ 	.word	0xffffffff


	//   ....[182]....
        /*cfd8*/ 	.word	0xffffffff


	//   ....[183]....
        /*cfdc*/ 	.word	0xffffffff


	//   ....[184]....
        /*cfe0*/ 	.word	0xffffffff


	//   ....[185]....
        /*cfe4*/ 	.word	0xffffffff


	//   ....[186]....
        /*cfe8*/ 	.word	0xffffffff


	//   ....[187]....
        /*cfec*/ 	.word	0xffffffff


	//   ....[188]....
        /*cff0*/ 	.word	0xffffffff


	//   ....[189]....
        /*cff4*/ 	.word	0xffffffff


	//   ....[190]....
        /*cff8*/ 	.word	0xffffffff


	//   ....[191]....
        /*cffc*/ 	.word	0xffffffff


	//   ....[192]....
        /*d000*/ 	.word	0xffffffff


	//   ....[193]....
        /*d004*/ 	.word	0xffffffff


	//   ....[194]....
        /*d008*/ 	.word	0xffffffff


	//   ....[195]....
        /*d00c*/ 	.word	0xffffffff


	//   ....[196]....
        /*d010*/ 	.word	0xffffffff


	//   ....[197]....
        /*d014*/ 	.word	0xffffffff


	//   ....[198]....
        /*d018*/ 	.word	0xffffffff


	//   ....[199]....
        /*d01c*/ 	.word	0xffffffff


	//   ....[200]....
        /*d020*/ 	.word	0xffffffff


	//   ....[201]....
        /*d024*/ 	.word	0xffffffff


	//   ....[202]....
        /*d028*/ 	.word	0xffffffff


	//   ....[203]....
        /*d02c*/ 	.word	0xffffffff


	//   ....[204]....
        /*d030*/ 	.word	0xffffffff


	//   ....[205]....
        /*d034*/ 	.word	0xffffffff


	//   ....[206]....
        /*d038*/ 	.word	0xffffffff


	//   ....[207]....
        /*d03c*/ 	.word	0xffffffff


	//   ....[208]....
        /*d040*/ 	.word	0xffffffff


	//   ....[209]....
        /*d044*/ 	.word	0xffffffff


	//   ....[210]....
        /*d048*/ 	.word	0xffffffff


	//   ....[211]....
        /*d04c*/ 	.word	0xffffffff


	//   ....[212]....
        /*d050*/ 	.word	0xffffffff


	//   ....[213]....
        /*d054*/ 	.word	0xffffffff


	//   ....[214]....
        /*d058*/ 	.word	0xffffffff


	//   ....[215]....
        /*d05c*/ 	.word	0xffffffff


	//   ....[216]....
        /*d060*/ 	.word	0xffffffff


	//   ....[217]....
        /*d064*/ 	.word	0xffffffff


	//   ....[218]....
        /*d068*/ 	.word	0xffffffff


	//   ....[219]....
        /*d06c*/ 	.word	0xffffffff


	//   ....[220]....
        /*d070*/ 	.word	0xffffffff


	//   ....[221]....
        /*d074*/ 	.word	0xffffffff


	//   ....[222]....
        /*d078*/ 	.word	0xffffffff


	//   ....[223]....
        /*d07c*/ 	.word	0xffffffff


	//   ....[224]....
        /*d080*/ 	.word	0xffffffff


	//   ....[225]....
        /*d084*/ 	.word	0xffffffff


	//   ....[226]....
        /*d088*/ 	.word	0xffffffff


	//   ....[227]....
        /*d08c*/ 	.word	0xffffffff


	//   ....[228]....
        /*d090*/ 	.word	0xffffffff


	//   ....[229]....
        /*d094*/ 	.word	0xffffffff


	//   ....[230]....
        /*d098*/ 	.word	0xffffffff


	//   ....[231]....
        /*d09c*/ 	.word	0xffffffff


	//   ....[232]....
        /*d0a0*/ 	.word	0xffffffff


	//   ....[233]....
        /*d0a4*/ 	.word	0xffffffff


	//   ....[234]....
        /*d0a8*/ 	.word	0xffffffff


	//   ....[235]....
        /*d0ac*/ 	.word	0xffffffff


	//   ....[236]....
        /*d0b0*/ 	.word	0xffffffff


	//   ....[237]....
        /*d0b4*/ 	.word	0xffffffff


	//   ....[238]....
        /*d0b8*/ 	.word	0xffffffff


	//   ....[239]....
        /*d0bc*/ 	.word	0xffffffff


	//   ....[240]....
        /*d0c0*/ 	.word	0xffffffff


	//   ....[241]....
        /*d0c4*/ 	.word	0xffffffff


	//   ....[242]....
        /*d0c8*/ 	.word	0xffffffff


	//   ....[243]....
        /*d0cc*/ 	.word	0xffffffff


	//   ....[244]....
        /*d0d0*/ 	.word	0xffffffff


	//   ....[245]....
        /*d0d4*/ 	.word	0xffffffff


	//   ....[246]....
        /*d0d8*/ 	.word	0xffffffff


	//   ....[247]....
        /*d0dc*/ 	.word	0xffffffff


	//   ....[248]....
        /*d0e0*/ 	.word	0xffffffff


	//   ....[249]....
        /*d0e4*/ 	.word	0xffffffff


	//   ....[250]....
        /*d0e8*/ 	.word	0xffffffff


	//   ....[251]....
        /*d0ec*/ 	.word	0xffffffff


	//   ....[252]....
        /*d0f0*/ 	.word	0xffffffff


	//   ....[253]....
        /*d0f4*/ 	.word	0xffffffff


	//   ....[254]....
        /*d0f8*/ 	.word	0xffffffff


	//   ....[255]....
        /*d0fc*/ 	.word	0xffffffff


	//   ....[0]....
        /*d100*/ 	.word	0xffffffff


	//   ....[1]....
        /*d104*/ 	.word	0xffffffff


	//   ....[2]....
        /*d108*/ 	.word	0xffffffff


	//   ....[3]....
        /*d10c*/ 	.word	0xffffffff


	//   ....[4]....
        /*d110*/ 	.word	0xffffffff


	//   ....[5]....
        /*d114*/ 	.word	0xffffffff


	//   ....[6]....
        /*d118*/ 	.word	0xffffffff


	//   ....[7]....
        /*d11c*/ 	.word	0xffffffff


	//   ....[8]....
        /*d120*/ 	.word	0xffffffff


	//   ....[9]....
        /*d124*/ 	.word	0xffffffff


	//----- nvinfo : EIATTR_COOP_GROUP_INSTR_OFFSETS
	.align		4
.L_1250:
        /*d128*/ 	.byte	0x04, 0x28
        /*d12a*/ 	.short	(.L_1252 - .L_1251)


	//   ....[0]....
.L_1251:
        /*d12c*/ 	.word	0x0001ead0


	//   ....[1]....
        /*d130*/ 	.word	0x0001eae0


	//   ....[2]....
        /*d134*/ 	.word	0x0001eb20


	//   ....[3]....
        /*d138*/ 	.word	0x0001eb30


	//   ....[4]....
        /*d13c*/ 	.word	0x0001eb50


	//   ....[5]....
        /*d140*/ 	.word	0x0001eb60


	//   ....[6]....
        /*d144*/ 	.word	0x0001eb80


	//   ....[7]....
        /*d148*/ 	.word	0x0001eb90


	//   ....[8]....
        /*d14c*/ 	.word	0x0001ebb0


	//   ....[9]....
        /*d150*/ 	.word	0x0001ebc0


	//   ....[10]....
        /*d154*/ 	.word	0x0001ebe0


	//   ....[11]....
        /*d158*/ 	.word	0x0001ebf0


	//   ....[12]....
        /*d15c*/ 	.word	0x0001ec10


	//   ....[13]....
        /*d160*/ 	.word	0x0001ec20


	//   ....[14]....
        /*d164*/ 	.word	0x0001ec40


	//   ....[15]....
        /*d168*/ 	.word	0x0001ec50


	//   ....[16]....
        /*d16c*/ 	.word	0x0001ec70


	//   ....[17]....
        /*d170*/ 	.word	0x0001ec80


	//   ....[18]....
        /*d174*/ 	.word	0x0001eca0


	//   ....[19]....
        /*d178*/ 	.word	0x0001ecb0


	//   ....[20]....
        /*d17c*/ 	.word	0x0001ecd0


	//   ....[21]....
        /*d180*/ 	.word	0x0001ece0


	//   ....[22]....
        /*d184*/ 	.word	0x0001ed00


	//   ....[23]....
        /*d188*/ 	.word	0x0001ed10


	//   ....[24]....
        /*d18c*/ 	.word	0x0001ed30


	//   ....[25]....
        /*d190*/ 	.word	0x0001ed40


	//   ....[26]....
        /*d194*/ 	.word	0x0001ed60


	//   ....[27]....
        /*d198*/ 	.word	0x0001ed70


	//   ....[28]....
        /*d19c*/ 	.word	0x0001ed90


	//   ....[29]....
        /*d1a0*/ 	.word	0x0001eda0


	//   ....[30]....
        /*d1a4*/ 	.word	0x0001edc0


	//   ....[31]....
        /*d1a8*/ 	.word	0x0001edd0


	//   ....[32]....
        /*d1ac*/ 	.word	0x0001edf0


	//   ....[33]....
        /*d1b0*/ 	.word	0x0001ee00


	//   ....[34]....
        /*d1b4*/ 	.word	0x0001ee20


	//   ....[35]....
        /*d1b8*/ 	.word	0x0001ee30


	//   ....[36]....
        /*d1bc*/ 	.word	0x0001ee50


	//   ....[37]....
        /*d1c0*/ 	.word	0x0001ee60


	//   ....[38]....
        /*d1c4*/ 	.word	0x0001ee80


	//   ....[39]....
        /*d1c8*/ 	.word	0x0001ee90


	//   ....[40]....
        /*d1cc*/ 	.word	0x0001eeb0


	//   ....[41]....
        /*d1d0*/ 	.word	0x0001eec0


	//   ....[42]....
        /*d1d4*/ 	.word	0x0001eee0


	//   ....[43]....
        /*d1d8*/ 	.word	0x0001eef0


	//   ....[44]....
        /*d1dc*/ 	.word	0x0001ef10


	//   ....[45]....
        /*d1e0*/ 	.word	0x0001ef20


	//   ....[46]....
        /*d1e4*/ 	.word	0x0001ef40


	//   ....[47]....
        /*d1e8*/ 	.word	0x0001ef50


	//   ....[48]....
        /*d1ec*/ 	.word	0x0001ef70


	//   ....[49]....
        /*d1f0*/ 	.word	0x0001ef80


	//   ....[50]....
        /*d1f4*/ 	.word	0x0001efa0


	//   ....[51]....
        /*d1f8*/ 	.word	0x0001efb0


	//   ....[52]....
        /*d1fc*/ 	.word	0x0001efd0


	//   ....[53]....
        /*d200*/ 	.word	0x0001efe0


	//   ....[54]....
        /*d204*/ 	.word	0x0001f000


	//   ....[55]....
        /*d208*/ 	.word	0x0001f010


	//   ....[56]....
        /*d20c*/ 	.word	0x0001f030


	//   ....[57]....
        /*d210*/ 	.word	0x0001f040


	//   ....[58]....
        /*d214*/ 	.word	0x0001f060


	//   ....[59]....
        /*d218*/ 	.word	0x0001f070


	//   ....[60]....
        /*d21c*/ 	.word	0x0001f090


	//   ....[61]....
        /*d220*/ 	.word	0x0001f0a0


	//   ....[62]....
        /*d224*/ 	.word	0x0001f0c0


	//   ....[63]....
        /*d228*/ 	.word	0x0001f0d0


	//   ....[64]....
        /*d22c*/ 	.word	0x0001f0f0


	//   ....[65]....
        /*d230*/ 	.word	0x0001f100


	//   ....[66]....
        /*d234*/ 	.word	0x0001f120


	//   ....[67]....
        /*d238*/ 	.word	0x0001f130


	//   ....[68]....
        /*d23c*/ 	.word	0x0001f150


	//   ....[69]....
        /*d240*/ 	.word	0x0001f160


	//   ....[70]....
        /*d244*/ 	.word	0x0001f180


	//   ....[71]....
        /*d248*/ 	.word	0x0001f190


	//   ....[72]....
        /*d24c*/ 	.word	0x0001f1b0


	//   ....[73]....
        /*d250*/ 	.word	0x0001f1c0


	//   ....[74]....
        /*d254*/ 	.word	0x0001f1e0


	//   ....[75]....
        /*d258*/ 	.word	0x0001f1f0


	//   ....[76]....
        /*d25c*/ 	.word	0x0001f210


	//   ....[77]....
        /*d260*/ 	.word	0x0001f220


	//   ....[78]....
        /*d264*/ 	.word	0x0001f240


	//   ....[79]....
        /*d268*/ 	.word	0x0001f250


	//   ....[80]....
        /*d26c*/ 	.word	0x0001f270


	//   ....[81]....
        /*d270*/ 	.word	0x0001f280


	//   ....[82]....
        /*d274*/ 	.word	0x0001f2a0


	//   ....[83]....
        /*d278*/ 	.word	0x0001f2b0


	//   ....[84]....
        /*d27c*/ 	.word	0x0001f2d0


	//   ....[85]....
        /*d280*/ 	.word	0x0001f2e0


	//   ....[86]....
        /*d284*/ 	.word	0x0001f300


	//   ....[87]....
        /*d288*/ 	.word	0x0001f310


	//   ....[88]....
        /*d28c*/ 	.word	0x0001f330


	//   ....[89]....
        /*d290*/ 	.word	0x0001f340


	//   ....[90]....
        /*d294*/ 	.word	0x0001f360


	//   ....[91]....
        /*d298*/ 	.word	0x0001f370


	//   ....[92]....
        /*d29c*/ 	.word	0x0001f390


	//   ....[93]....
        /*d2a0*/ 	.word	0x0001f3a0


	//   ....[94]....
        /*d2a4*/ 	.word	0x0001f3c0


	//   ....[95]....
        /*d2a8*/ 	.word	0x0001f3d0


	//   ....[96]....
        /*d2ac*/ 	.word	0x0001f3f0


	//   ....[97]....
        /*d2b0*/ 	.word	0x0001f400


	//   ....[98]....
        /*d2b4*/ 	.word	0x0001f420


	//   ....[99]....
        /*d2b8*/ 	.word	0x0001f430


	//   ....[100]....
        /*d2bc*/ 	.word	0x0001f450


	//   ....[101]....
        /*d2c0*/ 	.word	0x0001f460


	//   ....[102]....
        /*d2c4*/ 	.word	0x0001f480


	//   ....[103]....
        /*d2c8*/ 	.word	0x0001f490


	//   ....[104]....
        /*d2cc*/ 	.word	0x0001f4b0


	//   ....[105]....
        /*d2d0*/ 	.word	0x0001f4c0


	//   ....[106]....
        /*d2d4*/ 	.word	0x0001f4e0


	//   ....[107]....
        /*d2d8*/ 	.word	0x0001f4f0


	//   ....[108]....
        /*d2dc*/ 	.word	0x0001f530


	//   ....[109]....
        /*d2e0*/ 	.word	0x0001f540


	//   ....[110]....
        /*d2e4*/ 	.word	0x0001f560


	//   ....[111]....
        /*d2e8*/ 	.word	0x0001f570


	//   ....[112]....
        /*d2ec*/ 	.word	0x0001f5b0


	//   ....[113]....
        /*d2f0*/ 	.word	0x0001f5c0


	//   ....[114]....
        /*d2f4*/ 	.word	0x0001f5e0


	//   ....[115]....
        /*d2f8*/ 	.word	0x0001f5f0


	//   ....[116]....
        /*d2fc*/ 	.word	0x0001f610


	//   ....[117]....
        /*d300*/ 	.word	0x0001f620


	//   ....[118]....
        /*d304*/ 	.word	0x0001f640


	//   ....[119]....
        /*d308*/ 	.word	0x0001f650


	//   ....[120]....
        /*d30c*/ 	.word	0x0001f670


	//   ....[121]....
        /*d310*/ 	.word	0x0001f680


	//   ....[122]....
        /*d314*/ 	.word	0x0001f6a0


	//   ....[123]....
        /*d318*/ 	.word	0x0001f6b0


	//   ....[124]....
        /*d31c*/ 	.word	0x0001f6d0


	//   ....[125]....
        /*d320*/ 	.word	0x0001f6e0


	//   ....[126]....
        /*d324*/ 	.word	0x0001f700


	//   ....[127]....
        /*d328*/ 	.word	0x0001f710


	//   ....[128]....
        /*d32c*/ 	.word	0x0001f730


	//   ....[129]....
        /*d330*/ 	.word	0x0001f740


	//   ....[130]....
        /*d334*/ 	.word	0x0001f760


	//   ....[131]....
        /*d338*/ 	.word	0x0001f770


	//   ....[132]....
        /*d33c*/ 	.word	0x0001f790


	//   ....[133]....
        /*d340*/ 	.word	0x0001f7a0


	//   ....[134]....
        /*d344*/ 	.word	0x0001f7c0


	//   ....[135]....
        /*d348*/ 	.word	0x0001f7d0


	//   ....[136]....
        /*d34c*/ 	.word	0x0001f7f0


	//   ....[137]....
        /*d350*/ 	.word	0x0001f800


	//   ....[138]....
        /*d354*/ 	.word	0x0001f820


	//   ....[139]....
        /*d358*/ 	.word	0x0001f830


	//   ....[140]....
        /*d35c*/ 	.word	0x0001f850


	//   ....[141]....
        /*d360*/ 	.word	0x0001f860


	//   ....[142]....
        /*d364*/ 	.word	0x0001f880


	//   ....[143]....
        /*d368*/ 	.word	0x0001f890


	//   ....[144]....
        /*d36c*/ 	.word	0x0001f8b0


	//   ....[145]....
        /*d370*/ 	.word	0x0001f8c0


	//   ....[146]....
        /*d374*/ 	.word	0x0001f8e0


	//   ....[147]....
        /*d378*/ 	.word	0x0001f8f0


	//   ....[148]....
        /*d37c*/ 	.word	0x0001f910


	//   ....[149]....
        /*d380*/ 	.word	0x0001f920


	//   ....[150]....
        /*d384*/ 	.word	0x0001f940


	//   ....[151]....
        /*d388*/ 	.word	0x0001f950


	//   ....[152]....
        /*d38c*/ 	.word	0x0001f970


	//   ....[153]....
        /*d390*/ 	.word	0x0001f980


	//   ....[154]....
        /*d394*/ 	.word	0x0001f9a0


	//   ....[155]....
        /*d398*/ 	.word	0x0001f9b0


	//   ....[156]....
        /*d39c*/ 	.word	0x0001f9d0


	//   ....[157]....
        /*d3a0*/ 	.word	0x0001f9e0


	//   ....[158]....
        /*d3a4*/ 	.word	0x0001fa00


	//   ....[159]....
        /*d3a8*/ 	.word	0x0001fa10


	//   ....[160]....
        /*d3ac*/ 	.word	0x0001fa20


	//   ....[161]....
        /*d3b0*/ 	.word	0x0001fa30


	//   ....[162]....
        /*d3b4*/ 	.word	0x0001fa50


	//   ....[163]....
        /*d3b8*/ 	.word	0x0001fa60


	//   ....[164]....
        /*d3bc*/ 	.word	0x0001fa80


	//   ....[165]....
        /*d3c0*/ 	.word	0x0001fa90


	//   ....[166]....
        /*d3c4*/ 	.word	0x0001fab0


	//   ....[167]....
        /*d3c8*/ 	.word	0x0001fac0


	//   ....[168]....
        /*d3cc*/ 	.word	0x0001fae0


	//   ....[169]....
        /*d3d0*/ 	.word	0x0001faf0


	//   ....[170]....
        /*d3d4*/ 	.word	0x0001fb10


	//   ....[171]....
        /*d3d8*/ 	.word	0x0001fb20


	//   ....[172]....
        /*d3dc*/ 	.word	0x0001fb40


	//   ....[173]....
        /*d3e0*/ 	.word	0x0001fb50


	//   ....[174]....
        /*d3e4*/ 	.word	0x0001fb70


	//   ....[175]....
        /*d3e8*/ 	.word	0x0001fb80


	//   ....[176]....
        /*d3ec*/ 	.word	0x0001fba0


	//   ....[177]....
        /*d3f0*/ 	.word	0x0001fbb0


	//   ....[178]....
        /*d3f4*/ 	.word	0x0001fbd0


	//   ....[179]....
        /*d3f8*/ 	.word	0x0001fbe0


	//   ....[180]....
        /*d3fc*/ 	.word	0x0001fc00


	//   ....[181]....
        /*d400*/ 	.word	0x0001fc10


	//   ....[182]....
        /*d404*/ 	.word	0x0001fc30


	//   ....[183]....
        /*d408*/ 	.word	0x0001fc40


	//   ....[184]....
        /*d40c*/ 	.word	0x0001fc60


	//   ....[185]....
        /*d410*/ 	.word	0x0001fc70


	//   ....[186]....
        /*d414*/ 	.word	0x0001fc90


	//   ....[187]....
        /*d418*/ 	.word	0x0001fca0


	//   ....[188]....
        /*d41c*/ 	.word	0x0001fcc0


	//   ....[189]....
        /*d420*/ 	.word	0x0001fcd0


	//   ....[190]....
        /*d424*/ 	.word	0x0001fcf0


	//   ....[191]....
        /*d428*/ 	.word	0x0001fd00


	//   ....[192]....
        /*d42c*/ 	.word	0x0001fd20


	//   ....[193]....
        /*d430*/ 	.word	0x0001fd30


	//   ....[194]....
        /*d434*/ 	.word	0x0001fd50


	//   ....[195]....
        /*d438*/ 	.word	0x0001fd60


	//   ....[196]....
        /*d43c*/ 	.word	0x0001fd80


	//   ....[197]....
        /*d440*/ 	.word	0x0001fd90


	//   ....[198]....
        /*d444*/ 	.word	0x0001fdb0


	//   ....[199]....
        /*d448*/ 	.word	0x0001fdc0


	//   ....[200]....
        /*d44c*/ 	.word	0x0001fdf0


	//   ....[201]....
        /*d450*/ 	.word	0x0001fe00


	//   ....[202]....
        /*d454*/ 	.word	0x0001fe20


	//   ....[203]....
        /*d458*/ 	.word	0x0001fe30


	//   ....[204]....
        /*d45c*/ 	.word	0x0001fe50


	//   ....[205]....
        /*d460*/ 	.word	0x0001fe60


	//   ....[206]....
        /*d464*/ 	.word	0x0001fe80


	//   ....[207]....
        /*d468*/ 	.word	0x0001fe90


	//   ....[208]....
        /*d46c*/ 	.word	0x0001feb0


	//   ....[209]....
        /*d470*/ 	.word	0x0001fec0


	//   ....[210]....
        /*d474*/ 	.word	0x0001fee0


	//   ....[211]....
        /*d478*/ 	.word	0x0001fef0


	//   ....[212]....
        /*d47c*/ 	.word	0x0001ff10


	//   ....[213]....
        /*d480*/ 	.word	0x0001ff20


	//   ....[214]....
        /*d484*/ 	.word	0x0001ff40


	//   ....[215]....
        /*d488*/ 	.word	0x0001ff50


	//   ....[216]....
        /*d48c*/ 	.word	0x0001ff70


	//   ....[217]....
        /*d490*/ 	.word	0x0001ff80


	//   ....[218]....
        /*d494*/ 	.word	0x0001ffa0


	//   ....[219]....
        /*d498*/ 	.word	0x0001ffb0


	//   ....[220]....
        /*d49c*/ 	.word	0x0001ffd0


	//   ....[221]....
        /*d4a0*/ 	.word	0x0001ffe0


	//   ....[222]....
        /*d4a4*/ 	.word	0x00020000


	//   ....[223]....
        /*d4a8*/ 	.word	0x00020010


	//   ....[224]....
        /*d4ac*/ 	.word	0x00020030


	//   ....[225]....
        /*d4b0*/ 	.word	0x00020040


	//   ....[226]....
        /*d4b4*/ 	.word	0x00020060


	//   ....[227]....
        /*d4b8*/ 	.word	0x00020070


	//   ....[228]....
        /*d4bc*/ 	.word	0x00020090


	//   ....[229]....
        /*d4c0*/ 	.word	0x000200a0


	//   ....[230]....
        /*d4c4*/ 	.word	0x000200c0


	//   ....[231]....
        /*d4c8*/ 	.word	0x000200d0


	//   ....[232]....
        /*d4cc*/ 	.word	0x00020120


	//   ....[233]....
        /*d4d0*/ 	.word	0x00020130


	//   ....[234]....
        /*d4d4*/ 	.word	0x00020150


	//   ....[235]....
        /*d4d8*/ 	.word	0x00020160


	//   ....[236]....
        /*d4dc*/ 	.word	0x00020180


	//   ....[237]....
        /*d4e0*/ 	.word	0x00020190


	//   ....[238]....
        /*d4e4*/ 	.word	0x000201b0


	//   ....[239]....
        /*d4e8*/ 	.word	0x000201c0


	//   ....[240]....
        /*d4ec*/ 	.word	0x000201e0


	//   ....[241]....
        /*d4f0*/ 	.word	0x000201f0


	//   ....[242]....
        /*d4f4*/ 	.word	0x00020210


	//   ....[243]....
        /*d4f8*/ 	.word	0x00020220


	//   ....[244]....
        /*d4fc*/ 	.word	0x00020240


	//   ....[245]....
        /*d500*/ 	.word	0x00020250


	//   ....[246]....
        /*d504*/ 	.word	0x00020270


	//   ....[247]....
        /*d508*/ 	.word	0x00020280


	//   ....[248]....
        /*d50c*/ 	.word	0x000202a0


	//   ....[249]....
        /*d510*/ 	.word	0x000202b0


	//   ....[250]....
        /*d514*/ 	.word	0x000202d0


	//   ....[251]....
        /*d518*/ 	.word	0x000202e0


	//   ....[252]....
        /*d51c*/ 	.word	0x00020300


	//   ....[253]....
        /*d520*/ 	.word	0x00020310


	//   ....[254]....
        /*d524*/ 	.word	0x00020330


	//   ....[255]....
        /*d528*/ 	.word	0x00020340


	//   ....[0]....
        /*d52c*/ 	.word	0x00020360


	//   ....[1]....
        /*d530*/ 	.word	0x00020370


	//   ....[2]....
        /*d534*/ 	.word	0x000297e0


	//   ....[3]....
        /*d538*/ 	.word	0x000297f0


	//   ....[4]....
        /*d53c*/ 	.word	0x00029830


	//   ....[5]....
        /*d540*/ 	.word	0x00029840


	//   ....[6]....
        /*d544*/ 	.word	0x00029860


	//   ....[7]....
        /*d548*/ 	.word	0x00029870


	//   ....[8]....
        /*d54c*/ 	.word	0x00029890


	//   ....[9]....
        /*d550*/ 	.word	0x000298a0


	//   ....[10]....
        /*d554*/ 	.word	0x000298c0


	//   ....[11]....
        /*d558*/ 	.word	0x000298d0


	//   ....[12]....
        /*d55c*/ 	.word	0x000298f0


	//   ....[13]....
        /*d560*/ 	.word	0x00029900


	//   ....[14]....
        /*d564*/ 	.word	0x00029920


	//   ....[15]....
        /*d568*/ 	.word	0x00029930


	//   ....[16]....
        /*d56c*/ 	.word	0x00029950


	//   ....[17]....
        /*d570*/ 	.word	0x00029960


	//   ....[18]....
        /*d574*/ 	.word	0x00029980


	//   ....[19]....
        /*d578*/ 	.word	0x00029990


	//   ....[20]....
        /*d57c*/ 	.word	0x000299b0


	//   ....[21]....
        /*d580*/ 	.word	0x000299c0


	//   ....[22]....
        /*d584*/ 	.word	0x000299e0


	//   ....[23]....
        /*d588*/ 	.word	0x000299f0


	//   ....[24]....
        /*d58c*/ 	.word	0x00029a10


	//   ....[25]....
        /*d590*/ 	.word	0x00029a20


	//   ....[26]....
        /*d594*/ 	.word	0x00029a40


	//   ....[27]....
        /*d598*/ 	.word	0x00029a50


	//   ....[28]....
        /*d59c*/ 	.word	0x00029a70


	//   ....[29]....
        /*d5a0*/ 	.word	0x00029a80


	//   ....[30]....
        /*d5a4*/ 	.word	0x00029aa0


	//   ....[31]....
        /*d5a8*/ 	.word	0x00029ab0


	//   ....[32]....
        /*d5ac*/ 	.word	0x00029ad0


	//   ....[33]....
        /*d5b0*/ 	.word	0x00029ae0


	//   ....[34]....
        /*d5b4*/ 	.word	0x00029b00


	//   ....[35]....
        /*d5b8*/ 	.word	0x00029b10


	//   ....[36]....
        /*d5bc*/ 	.word	0x00029b30


	//   ....[37]....
        /*d5c0*/ 	.word	0x00029b40


	//   ....[38]....
        /*d5c4*/ 	.word	0x00029b60


	//   ....[39]....
        /*d5c8*/ 	.word	0x00029b70


	//   ....[40]....
        /*d5cc*/ 	.word	0x00029b90


	//   ....[41]....
        /*d5d0*/ 	.word	0x00029ba0


	//   ....[42]....
        /*d5d4*/ 	.word	0x00029bc0


	//   ....[43]....
        /*d5d8*/ 	.word	0x00029bd0


	//   ....[44]....
        /*d5dc*/ 	.word	0x00029bf0


	//   ....[45]....
        /*d5e0*/ 	.word	0x00029c00


	//   ....[46]....
        /*d5e4*/ 	.word	0x00029c20


	//   ....[47]....
        /*d5e8*/ 	.word	0x00029c30


	//   ....[48]....
        /*d5ec*/ 	.word	0x00029c50


	//   ....[49]....
        /*d5f0*/ 	.word	0x00029c60


	//   ....[50]....
        /*d5f4*/ 	.word	0x00029c80


	//   ....[51]....
        /*d5f8*/ 	.word	0x00029c90


	//   ....[52]....
        /*d5fc*/ 	.word	0x00029cb0


	//   ....[53]....
        /*d600*/ 	.word	0x00029cc0


	//   ....[54]....
        /*d604*/ 	.word	0x00029ce0


	//   ....[55]....
        /*d608*/ 	.word	0x00029cf0


	//   ....[56]....
        /*d60c*/ 	.word	0x00029d10


	//   ....[57]....
        /*d610*/ 	.word	0x00029d20


	//   ....[58]....
        /*d614*/ 	.word	0x00029d40


	//   ....[59]....
        /*d618*/ 	.word	0x00029d50


	//   ....[60]....
        /*d61c*/ 	.word	0x00029d70


	//   ....[61]....
        /*d620*/ 	.word	0x00029d80


	//   ....[62]....
        /*d624*/ 	.word	0x00029da0


	//   ....[63]....
        /*d628*/ 	.word	0x00029db0


	//   ....[64]....
        /*d62c*/ 	.word	0x00029dd0


	//   ....[65]....
        /*d630*/ 	.word	0x00029de0


	//   ....[66]....
        /*d634*/ 	.word	0x00029e00


	//   ....[67]....
        /*d638*/ 	.word	0x00029e10


	//   ....[68]....
        /*d63c*/ 	.word	0x00029e30


	//   ....[69]....
        /*d640*/ 	.word	0x00029e40


	//   ....[70]....
        /*d644*/ 	.word	0x00029e60


	//   ....[71]....
        /*d648*/ 	.word	0x00029e70


	//   ....[72]....
        /*d64c*/ 	.word	0x00029e90


	//   ....[73]....
        /*d650*/ 	.word	0x00029ea0


	//   ....[74]....
        /*d654*/ 	.word	0x00029ec0


	//   ....[75]....
        /*d658*/ 	.word	0x00029ed0


	//   ....[76]....
        /*d65c*/ 	.word	0x00029ef0


	//   ....[77]....
        /*d660*/ 	.word	0x00029f00


	//   ....[78]....
        /*d664*/ 	.word	0x00029f20


	//   ....[79]....
        /*d668*/ 	.word	0x00029f30


	//   ....[80]....
        /*d66c*/ 	.word	0x00029f50


	//   ....[81]....
        /*d670*/ 	.word	0x00029f60


	//   ....[82]....
        /*d674*/ 	.word	0x00029f80


	//   ....[83]....
        /*d678*/ 	.word	0x00029f90


	//   ....[84]....
        /*d67c*/ 	.word	0x00029fb0


	//   ....[85]....
        /*d680*/ 	.word	0x00029fc0


	//   ....[86]....
        /*d684*/ 	.word	0x00029fe0


	//   ....[87]....
        /*d688*/ 	.word	0x00029ff0


	//   ....[88]....
        /*d68c*/ 	.word	0x0002a010


	//   ....[89]....
        /*d690*/ 	.word	0x0002a020


	//   ....[90]....
        /*d694*/ 	.word	0x0002a040


	//   ....[91]....
        /*d698*/ 	.word	0x0002a050


	//   ....[92]....
        /*d69c*/ 	.word	0x0002a070


	//   ....[93]....
        /*d6a0*/ 	.word	0x0002a080


	//   ....[94]....
        /*d6a4*/ 	.word	0x0002a0a0


	//   ....[95]....
        /*d6a8*/ 	.word	0x0002a0b0


	//   ....[96]....
        /*d6ac*/ 	.word	0x0002a0d0


	//   ....[97]....
        /*d6b0*/ 	.word	0x0002a0e0


	//   ....[98]....
        /*d6b4*/ 	.word	0x0002a100


	//   ....[99]....
        /*d6b8*/ 	.word	0x0002a110


	//   ....[100]....
        /*d6bc*/ 	.word	0x0002a130


	//   ....[101]....
        /*d6c0*/ 	.word	0x0002a140


	//   ....[102]....
        /*d6c4*/ 	.word	0x0002a160


	//   ....[103]....
        /*d6c8*/ 	.word	0x0002a170


	//   ....[104]....
        /*d6cc*/ 	.word	0x0002a190


	//   ....[105]....
        /*d6d0*/ 	.word	0x0002a1a0


	//   ....[106]....
        /*d6d4*/ 	.word	0x0002a1c0


	//   ....[107]....
        /*d6d8*/ 	.word	0x0002a1d0


	//   ....[108]....
        /*d6dc*/ 	.word	0x0002a1f0


	//   ....[109]....
        /*d6e0*/ 	.word	0x0002a200


	//   ....[110]....
        /*d6e4*/ 	.word	0x0002a240


	//   ....[111]....
        /*d6e8*/ 	.word	0x0002a250


	//   ....[112]....
        /*d6ec*/ 	.word	0x0002a270


	//   ....[113]....
        /*d6f0*/ 	.word	0x0002a280


	//   ....[114]....
        /*d6f4*/ 	.word	0x0002a2c0


	//   ....[115]....
        /*d6f8*/ 	.word	0x0002a2d0


	//   ....[116]....
        /*d6fc*/ 	.word	0x0002a2f0


	//   ....[117]....
        /*d700*/ 	.word	0x0002a300


	//   ....[118]....
        /*d704*/ 	.word	0x0002a320


	//   ....[119]....
        /*d708*/ 	.word	0x0002a330


	//   ....[120]....
        /*d70c*/ 	.word	0x0002a350


	//   ....[121]....
        /*d710*/ 	.word	0x0002a360


	//   ....[122]....
        /*d714*/ 	.word	0x0002a380


	//   ....[123]....
        /*d718*/ 	.word	0x0002a390


	//   ....[124]....
        /*d71c*/ 	.word	0x0002a3b0


	//   ....[125]....
        /*d720*/ 	.word	0x0002a3c0


	//   ....[126]....
        /*d724*/ 	.word	0x0002a3e0


	//   ....[127]....
        /*d728*/ 	.word	0x0002a3f0


	//   ....[128]....
        /*d72c*/ 	.word	0x0002a410


	//   ....[129]....
        /*d730*/ 	.word	0x0002a420


	//   ....[130]....
        /*d734*/ 	.word	0x0002a440


	//   ....[131]....
        /*d738*/ 	.word	0x0002a450


	//   ....[132]....
        /*d73c*/ 	.word	0x0002a470


	//   ....[133]....
        /*d740*/ 	.word	0x0002a480


	//   ....[134]....
        /*d744*/ 	.word	0x0002a4a0


	//   ....[135]....
        /*d748*/ 	.word	0x0002a4b0


	//   ....[136]....
        /*d74c*/ 	.word	0x0002a4d0


	//   ....[137]....
        /*d750*/ 	.word	0x0002a4e0


	//   ....[138]....
        /*d754*/ 	.word	0x0002a500


	//   ....[139]....
        /*d758*/ 	.word	0x0002a510


	//   ....[140]....
        /*d75c*/ 	.word	0x0002a530


	//   ....[141]....
        /*d760*/ 	.word	0x0002a540


	//   ....[142]....
        /*d764*/ 	.word	0x0002a560


	//   ....[143]....
        /*d768*/ 	.word	0x0002a570


	//   ....[144]....
        /*d76c*/ 	.word	0x0002a590


	//   ....[145]....
        /*d770*/ 	.word	0x0002a5a0


	//   ....[146]....
        /*d774*/ 	.word	0x0002a5c0


	//   ....[147]....
        /*d778*/ 	.word	0x0002a5d0


	//   ....[148]....
        /*d77c*/ 	.word	0x0002a5f0


	//   ....[149]....
        /*d780*/ 	.word	0x0002a600


	//   ....[150]....
        /*d784*/ 	.word	0x0002a620


	//   ....[151]....
        /*d788*/ 	.word	0x0002a630


	//   ....[152]....
        /*d78c*/ 	.word	0x0002a650


	//   ....[153]....
        /*d790*/ 	.word	0x0002a660


	//   ....[154]....
        /*d794*/ 	.word	0x0002a680


	//   ....[155]....
        /*d798*/ 	.word	0x0002a690


	//   ....[156]....
        /*d79c*/ 	.word	0x0002a6b0


	//   ....[157]....
        /*d7a0*/ 	.word	0x0002a6c0


	//   ....[158]....
        /*d7a4*/ 	.word	0x0002a6e0


	//   ....[159]....
        /*d7a8*/ 	.word	0x0002a6f0


	//   ....[160]....
        /*d7ac*/ 	.word	0x0002a710


	//   ....[161]....
        /*d7b0*/ 	.word	0x0002a720


	//   ....[162]....
        /*d7b4*/ 	.word	0x0002a730


	//   ....[163]....
        /*d7b8*/ 	.word	0x0002a740


	//   ....[164]....
        /*d7bc*/ 	.word	0x0002a760


	//   ....[165]....
        /*d7c0*/ 	.word	0x0002a770


	//   ....[166]....
        /*d7c4*/ 	.word	0x0002a790


	//   ....[167]....
        /*d7c8*/ 	.word	0x0002a7a0


	//   ....[168]....
        /*d7cc*/ 	.word	0x0002a7c0


	//   ....[169]....
        /*d7d0*/ 	.word	0x0002a7d0


	//   ....[170]....
        /*d7d4*/ 	.word	0x0002a7f0


	//   ....[171]....
        /*d7d8*/ 	.word	0x0002a800


	//   ....[172]....
        /*d7dc*/ 	.word	0x0002a820


	//   ....[173]....
        /*d7e0*/ 	.word	0x0002a830


	//   ....[174]....
        /*d7e4*/ 	.word	0x0002a850


	//   ....[175]....
        /*d7e8*/ 	.word	0x0002a860


	//   ....[176]....
        /*d7ec*/ 	.word	0x0002a880


	//   ....[177]....
        /*d7f0*/ 	.word	0x0002a890


	//   ....[178]....
        /*d7f4*/ 	.word	0x0002a8b0


	//   ....[179]....
        /*d7f8*/ 	.word	0x0002a8c0


	//   ....[180]....
        /*d7fc*/ 	.word	0x0002a8e0


	//   ....[181]....
        /*d800*/ 	.word	0x0002a8f0


	//   ....[182]....
        /*d804*/ 	.word	0x0002a910


	//   ....[183]....
        /*d808*/ 	.word	0x0002a920


	//   ....[184]....
        /*d80c*/ 	.word	0x0002a940


	//   ....[185]....
        /*d810*/ 	.word	0x0002a950


	//   ....[186]....
        /*d814*/ 	.word	0x0002a970


	//   ....[187]....
        /*d818*/ 	.word	0x0002a980


	//   ....[188]....
        /*d81c*/ 	.word	0x0002a9a0


	//   ....[189]....
        /*d820*/ 	.word	0x0002a9b0


	//   ....[190]....
        /*d824*/ 	.word	0x0002a9d0


	//   ....[191]....
        /*d828*/ 	.word	0x0002a9e0


	//   ....[192]....
        /*d82c*/ 	.word	0x0002aa00


	//   ....[193]....
        /*d830*/ 	.word	0x0002aa10


	//   ....[194]....
        /*d834*/ 	.word	0x0002aa30


	//   ....[195]....
        /*d838*/ 	.word	0x0002aa40


	//   ....[196]....
        /*d83c*/ 	.word	0x0002aa60


	//   ....[197]....
        /*d840*/ 	.word	0x0002aa70


	//   ....[198]....
        /*d844*/ 	.word	0x0002aa90


	//   ....[199]....
        /*d848*/ 	.word	0x0002aaa0


	//   ....[200]....
        /*d84c*/ 	.word	0x0002aac0


	//   ....[201]....
        /*d850*/ 	.word	0x0002aad0


	//   ....[202]....
        /*d854*/ 	.word	0x0002ab00


	//   ....[203]....
        /*d858*/ 	.word	0x0002ab10


	//   ....[204]....
        /*d85c*/ 	.word	0x0002ab30


	//   ....[205]....
        /*d860*/ 	.word	0x0002ab40


	//   ....[206]....
        /*d864*/ 	.word	0x0002ab60


	//   ....[207]....
        /*d868*/ 	.word	0x0002ab70


	//   ....[208]....
        /*d86c*/ 	.word	0x0002ab90


	//   ....[209]....
        /*d870*/ 	.word	0x0002aba0


	//   ....[210]....
        /*d874*/ 	.word	0x0002abc0


	//   ....[211]....
        /*d878*/ 	.word	0x0002abd0


	//   ....[212]....
        /*d87c*/ 	.word	0x0002abf0


	//   ....[213]....
        /*d880*/ 	.word	0x0002ac00


	//   ....[214]....
        /*d884*/ 	.word	0x0002ac20


	//   ....[215]....
        /*d888*/ 	.word	0x0002ac30


	//   ....[216]....
        /*d88c*/ 	.word	0x0002ac50


	//   ....[217]....
        /*d890*/ 	.word	0x0002ac60


	//   ....[218]....
        /*d894*/ 	.word	0x0002ac80


	//   ....[219]....
        /*d898*/ 	.word	0x0002ac90


	//   ....[220]....
        /*d89c*/ 	.word	0x0002acb0


	//   ....[221]....
        /*d8a0*/ 	.word	0x0002acc0


	//   ....[222]....
        /*d8a4*/ 	.word	0x0002ace0


	//   ....[223]....
        /*d8a8*/ 	.word	0x0002acf0


	//   ....[224]....
        /*d8ac*/ 	.word	0x0002ad10


	//   ....[225]....
        /*d8b0*/ 	.word	0x0002ad20


	//   ....[226]....
        /*d8b4*/ 	.word	0x0002ad40


	//   ....[227]....
        /*d8b8*/ 	.word	0x0002ad50


	//   ....[228]....
        /*d8bc*/ 	.word	0x0002ad70


	//   ....[229]....
        /*d8c0*/ 	.word	0x0002ad80


	//   ....[230]....
        /*d8c4*/ 	.word	0x0002ada0


	//   ....[231]....
        /*d8c8*/ 	.word	0x0002adb0


	//   ....[232]....
        /*d8cc*/ 	.word	0x0002add0


	//   ....[233]....
        /*d8d0*/ 	.word	0x0002ade0


	//   ....[234]....
        /*d8d4*/ 	.word	0x0002ae30


	//   ....[235]....
        /*d8d8*/ 	.word	0x0002ae40


	//   ....[236]....
        /*d8dc*/ 	.word	0x0002ae60


	//   ....[237]....
        /*d8e0*/ 	.word	0x0002ae70


	//   ....[238]....
        /*d8e4*/ 	.word	0x0002ae90


	//   ....[239]....
        /*d8e8*/ 	.word	0x0002aea0


	//   ....[240]....
        /*d8ec*/ 	.word	0x0002aec0


	//   ....[241]....
        /*d8f0*/ 	.word	0x0002aed0


	//   ....[242]....
        /*d8f4*/ 	.word	0x0002aef0


	//   ....[243]....
        /*d8f8*/ 	.word	0x0002af00


	//   ....[244]....
        /*d8fc*/ 	.word	0x0002af20


	//   ....[245]....
        /*d900*/ 	.word	0x0002af30


	//   ....[246]....
        /*d904*/ 	.word	0x0002af50


	//   ....[247]....
        /*d908*/ 	.word	0x0002af60


	//   ....[248]....
        /*d90c*/ 	.word	0x0002af80


	//   ....[249]....
        /*d910*/ 	.word	0x0002af90


	//   ....[250]....
        /*d914*/ 	.word	0x0002afb0


	//   ....[251]....
        /*d918*/ 	.word	0x0002afc0


	//   ....[252]....
        /*d91c*/ 	.word	0x0002afe0


	//   ....[253]....
        /*d920*/ 	.word	0x0002aff0


	//   ....[254]....
        /*d924*/ 	.word	0x0002b010


	//   ....[255]....
        /*d928*/ 	.word	0x0002b020


	//   ....[0]....
        /*d92c*/ 	.word	0x0002b040


	//   ....[1]....
        /*d930*/ 	.word	0x0002b050


	//   ....[2]....
        /*d934*/ 	.word	0x0002b080


	//   ....[3]....
        /*d938*/ 	.word	0x0002b090


	//   ....[4]....
        /*d93c*/ 	.word	0x000344f0


	//   ....[5]....
        /*d940*/ 	.word	0x00034500


	//   ....[6]....
        /*d944*/ 	.word	0x00034540


	//   ....[7]....
        /*d948*/ 	.word	0x00034550


	//   ....[8]....
        /*d94c*/ 	.word	0x00034570


	//   ....[9]....
        /*d950*/ 	.word	0x00034580


	//   ....[10]....
        /*d954*/ 	.word	0x000345a0


	//   ....[11]....
        /*d958*/ 	.word	0x000345b0


	//   ....[12]....
        /*d95c*/ 	.word	0x000345d0


	//   ....[13]....
        /*d960*/ 	.word	0x000345e0


	//   ....[14]....
        /*d964*/ 	.word	0x00034600


	//   ....[15]....
        /*d968*/ 	.word	0x00034610


	//   ....[16]....
        /*d96c*/ 	.word	0x00034630


	//   ....[17]....
        /*d970*/ 	.word	0x00034640


	//   ....[18]....
        /*d974*/ 	.word	0x00034660


	//   ....[19]....
        /*d978*/ 	.word	0x00034670


	//   ....[20]....
        /*d97c*/ 	.word	0x00034690


	//   ....[21]....
        /*d980*/ 	.word	0x000346a0


	//   ....[22]....
        /*d984*/ 	.word	0x000346c0


	//   ....[23]....
        /*d988*/ 	.word	0x000346d0


	//   ....[24]....
        /*d98c*/ 	.word	0x000346f0


	//   ....[25]....
        /*d990*/ 	.word	0x00034700


	//   ....[26]....
        /*d994*/ 	.word	0x00034720


	//   ....[27]....
        /*d998*/ 	.word	0x00034730


	//   ....[28]....
        /*d99c*/ 	.word	0x00034750


	//   ....[29]....
        /*d9a0*/ 	.word	0x00034760


	//   ....[30]....
        /*d9a4*/ 	.word	0x00034780


	//   ....[31]....
        /*d9a8*/ 	.word	0x00034790


	//   ....[32]....
        /*d9ac*/ 	.word	0x000347b0


	//   ....[33]....
        /*d9b0*/ 	.word	0x000347c0


	//   ....[34]....
        /*d9b4*/ 	.word	0x000347e0


	//   ....[35]....
        /*d9b8*/ 	.word	0x000347f0


	//   ....[36]....
        /*d9bc*/ 	.word	0x00034810


	//   ....[37]....
        /*d9c0*/ 	.word	0x00034820


	//   ....[38]....
        /*d9c4*/ 	.word	0x00034840


	//   ....[39]....
        /*d9c8*/ 	.word	0x00034850


	//   ....[40]....
        /*d9cc*/ 	.word	0x00034870


	//   ....[41]....
        /*d9d0*/ 	.word	0x00034880


	//   ....[42]....
        /*d9d4*/ 	.word	0x000348a0


	//   ....[43]....
        /*d9d8*/ 	.word	0x000348b0


	//   ....[44]....
        /*d9dc*/ 	.word	0x000348d0


	//   ....[45]....
        /*d9e0*/ 	.word	0x000348e0


	//   ....[46]....
        /*d9e4*/ 	.word	0x00034900


	//   ....[47]....
        /*d9e8*/ 	.word	0x00034910


	//   ....[48]....
        /*d9ec*/ 	.word	0x00034930


	//   ....[49]....
        /*d9f0*/ 	.word	0x00034940


	//   ....[50]....
        /*d9f4*/ 	.word	0x00034960


	//   ....[51]....
        /*d9f8*/ 	.word	0x00034970


	//   ....[52]....
        /*d9fc*/ 	.word	0x00034990


	//   ....[53]....
        /*da00*/ 	.word	0x000349a0


	//   ....[54]....
        /*da04*/ 	.word	0x000349c0


	//   ....[55]....
        /*da08*/ 	.word	0x000349d0


	//   ....[56]....
        /*da0c*/ 	.word	0x000349f0


	//   ....[57]....
        /*da10*/ 	.word	0x00034a00


	//   ....[58]....
        /*da14*/ 	.word	0x00034a20


	//   ....[59]....
        /*da18*/ 	.word	0x00034a30


	//   ....[60]....
        /*da1c*/ 	.word	0x00034a50


	//   ....[61]....
        /*da20*/ 	.word	0x00034a60


	//   ....[62]....
        /*da24*/ 	.word	0x00034a80


	//   ....[63]....
        /*da28*/ 	.word	0x00034a90


	//   ....[64]....
        /*da2c*/ 	.word	0x00034ab0


	//   ....[65]....
        /*da30*/ 	.word	0x00034ac0


	//   ....[66]....
        /*da34*/ 	.word	0x00034ae0


	//   ....[67]....
        /*da38*/ 	.word	0x00034af0


	//   ....[68]....
        /*da3c*/ 	.word	0x00034b10


	//   ....[69]....
        /*da40*/ 	.word	0x00034b20


	//   ....[70]....
        /*da44*/ 	.word	0x00034b40


	//   ....[71]....
        /*da48*/ 	.word	0x00034b50


	//   ....[72]....
        /*da4c*/ 	.word	0x00034b70


	//   ....[73]....
        /*da50*/ 	.word	0x00034b80


	//   ....[74]....
        /*da54*/ 	.word	0x00034ba0


	//   ....[75]....
        /*da58*/ 	.word	0x00034bb0


	//   ....[76]....
        /*da5c*/ 	.word	0x00034bd0


	//   ....[77]....
        /*da60*/ 	.word	0x00034be0


	//   ....[78]....
        /*da64*/ 	.word	0x00034c00


	//   ....[79]....
        /*da68*/ 	.word	0x00034c10


	//   ....[80]....
        /*da6c*/ 	.word	0x00034c30


	//   ....[81]....
        /*da70*/ 	.word	0x00034c40


	//   ....[82]....
        /*da74*/ 	.word	0x00034c60


	//   ....[83]....
        /*da78*/ 	.word	0x00034c70


	//   ....[84]....
        /*da7c*/ 	.word	0x00034c90


	//   ....[85]....
        /*da80*/ 	.word	0x00034ca0


	//   ....[86]....
        /*da84*/ 	.word	0x00034cc0


	//   ....[87]....
        /*da88*/ 	.word	0x00034cd0


	//   ....[88]....
        /*da8c*/ 	.word	0x00034cf0


	//   ....[89]....
        /*da90*/ 	.word	0x00034d00


	//   ....[90]....
        /*da94*/ 	.word	0x00034d20


	//   ....[91]....
        /*da98*/ 	.word	0x00034d30


	//   ....[92]....
        /*da9c*/ 	.word	0x00034d50


	//   ....[93]....
        /*daa0*/ 	.word	0x00034d60


	//   ....[94]....
        /*daa4*/ 	.word	0x00034d80


	//   ....[95]....
        /*daa8*/ 	.word	0x00034d90


	//   ....[96]....
        /*daac*/ 	.word	0x00034db0


	//   ....[97]....
        /*dab0*/ 	.word	0x00034dc0


	//   ....[98]....
        /*dab4*/ 	.word	0x00034de0


	//   ....[99]....
        /*dab8*/ 	.word	0x00034df0


	//   ....[100]....
        /*dabc*/ 	.word	0x00034e10


	//   ....[101]....
        /*dac0*/ 	.word	0x00034e20


	//   ....[102]....
        /*dac4*/ 	.word	0x00034e40


	//   ....[103]....
        /*dac8*/ 	.word	0x00034e50


	//   ....[104]....
        /*dacc*/ 	.word	0x00034e70


	//   ....[105]....
        /*dad0*/ 	.word	0x00034e80


	//   ....[106]....
        /*dad4*/ 	.word	0x00034ea0


	//   ....[107]....
        /*dad8*/ 	.word	0x00034eb0


	//   ....[108]....
        /*dadc*/ 	.word	0x00034ed0


	//   ....[109]....
        /*dae0*/ 	.word	0x00034ee0


	//   ....[110]....
        /*dae4*/ 	.word	0x00034f00


	//   ....[111]....
        /*dae8*/ 	.word	0x00034f10


	//   ....[112]....
        /*daec*/ 	.word	0x00034f50


	//   ....[113]....
        /*daf0*/ 	.word	0x00034f60


	//   ....[114]....
        /*daf4*/ 	.word	0x00034f80


	//   ....[115]....
        /*daf8*/ 	.word	0x00034f90


	//   ....[116]....
        /*dafc*/ 	.word	0x00034fd0


	//   ....[117]....
        /*db00*/ 	.word	0x00034fe0


	//   ....[118]....
        /*db04*/ 	.word	0x00035000


	//   ....[119]....
        /*db08*/ 	.word	0x00035010


	//   ....[120]....
        /*db0c*/ 	.word	0x00035030


	//   ....[121]....
        /*db10*/ 	.word	0x00035040


	//   ....[122]....
        /*db14*/ 	.word	0x00035060


	//   ....[123]....
        /*db18*/ 	.word	0x00035070


	//   ....[124]....
        /*db1c*/ 	.word	0x00035090


	//   ....[125]....
        /*db20*/ 	.word	0x000350a0


	//   ....[126]....
        /*db24*/ 	.word	0x000350c0


	//   ....[127]....
        /*db28*/ 	.word	0x000350d0


	//   ....[128]....
        /*db2c*/ 	.word	0x000350f0


	//   ....[129]....
        /*db30*/ 	.word	0x00035100


	//   ....[130]....
        /*db34*/ 	.word	0x00035120


	//   ....[131]....
        /*db38*/ 	.word	0x00035130


	//   ....[132]....
        /*db3c*/ 	.word	0x00035150


	//   ....[133]....
        /*db40*/ 	.word	0x00035160


	//   ....[134]....
        /*db44*/ 	.word	0x00035180


	//   ....[135]....
        /*db48*/ 	.word	0x00035190


	//   ....[136]....
        /*db4c*/ 	.word	0x000351b0


	//   ....[137]....
        /*db50*/ 	.word	0x000351c0


	//   ....[138]....
        /*db54*/ 	.word	0x000351e0


	//   ....[139]....
        /*db58*/ 	.word	0x000351f0


	//   ....[140]....
        /*db5c*/ 	.word	0x00035210


	//   ....[141]....
        /*db60*/ 	.word	0x00035220


	//   ....[142]....
        /*db64*/ 	.word	0x00035240


	//   ....[143]....
        /*db68*/ 	.word	0x00035250


	//   ....[144]....
        /*db6c*/ 	.word	0x00035270


	//   ....[145]....
        /*db70*/ 	.word	0x00035280


	//   ....[146]....
        /*db74*/ 	.word	0x000352a0


	//   ....[147]....
        /*db78*/ 	.word	0x000352b0


	//   ....[148]....
        /*db7c*/ 	.word	0x000352d0


	//   ....[149]....
        /*db80*/ 	.word	0x000352e0


	//   ....[150]....
        /*db84*/ 	.word	0x00035300


	//   ....[151]....
        /*db88*/ 	.word	0x00035310


	//   ....[152]....
        /*db8c*/ 	.word	0x00035330


	//   ....[153]....
        /*db90*/ 	.word	0x00035340


	//   ....[154]....
        /*db94*/ 	.word	0x00035360


	//   ....[155]....
        /*db98*/ 	.word	0x00035370


	//   ....[156]....
        /*db9c*/ 	.word	0x00035390


	//   ....[157]....
        /*dba0*/ 	.word	0x000353a0


	//   ....[158]....
        /*dba4*/ 	.word	0x000353c0


	//   ....[159]....
        /*dba8*/ 	.word	0x000353d0


	//   ....[160]....
        /*dbac*/ 	.word	0x000353f0


	//   ....[161]....
        /*dbb0*/ 	.word	0x00035400


	//   ....[162]....
        /*dbb4*/ 	.word	0x00035420


	//   ....[163]....
        /*dbb8*/ 	.word	0x00035430


	//   ....[164]....
        /*dbbc*/ 	.word	0x00035440


	//   ....[165]....
        /*dbc0*/ 	.word	0x00035450


	//   ....[166]....
        /*dbc4*/ 	.word	0x00035470


	//   ....[167]....
        /*dbc8*/ 	.word	0x00035480


	//   ....[168]....
        /*dbcc*/ 	.word	0x000354a0


	//   ....[169]....
        /*dbd0*/ 	.word	0x000354b0


	//   ....[170]....
        /*dbd4*/ 	.word	0x000354d0


	//   ....[171]....
        /*dbd8*/ 	.word	0x000354e0


	//   ....[172]....
        /*dbdc*/ 	.word	0x00035500


	//   ....[173]....
        /*dbe0*/ 	.word	0x00035510


	//   ....[174]....
        /*dbe4*/ 	.word	0x00035530


	//   ....[175]....
        /*dbe8*/ 	.word	0x00035540


	//   ....[176]....
        /*dbec*/ 	.word	0x00035560


	//   ....[177]....
        /*dbf0*/ 	.word	0x00035570


	//   ....[178]....
        /*dbf4*/ 	.word	0x00035590


	//   ....[179]....
        /*dbf8*/ 	.word	0x000355a0


	//   ....[180]....
        /*dbfc*/ 	.word	0x000355c0


	//   ....[181]....
        /*dc00*/ 	.word	0x000355d0


	//   ....[182]....
        /*dc04*/ 	.word	0x000355f0


	//   ....[183]....
        /*dc08*/ 	.word	0x00035600


	//   ....[184]....
        /*dc0c*/ 	.word	0x00035620


	//   ....[185]....
        /*dc10*/ 	.word	0x00035630


	//   ....[186]....
        /*dc14*/ 	.word	0x00035650


	//   ....[187]....
        /*dc18*/ 	.word	0x00035660


	//   ....[188]....
        /*dc1c*/ 	.word	0x00035680


	//   ....[189]....
        /*dc20*/ 	.word	0x00035690


	//   ....[190]....
        /*dc24*/ 	.word	0x000356b0


	//   ....[191]....
        /*dc28*/ 	.word	0x000356c0


	//   ....[192]....
        /*dc2c*/ 	.word	0x000356e0


	//   ....[193]....
        /*dc30*/ 	.word	0x000356f0


	//   ....[194]....
        /*dc34*/ 	.word	0x00035710


	//   ....[195]....
        /*dc38*/ 	.word	0x00035720


	//   ....[196]....
        /*dc3c*/ 	.word	0x00035740


	//   ....[197]....
        /*dc40*/ 	.word	0x00035750


	//   ....[198]....
        /*dc44*/ 	.word	0x00035770


	//   ....[199]....
        /*dc48*/ 	.word	0x00035780


	//   ....[200]....
        /*dc4c*/ 	.word	0x000357a0


	//   ....[201]....
        /*dc50*/ 	.word	0x000357b0


	//   ....[202]....
        /*dc54*/ 	.word	0x000357d0


	//   ....[203]....
        /*dc58*/ 	.word	0x000357e0


	//   ....[204]....
        /*dc5c*/ 	.word	0x00035810


	//   ....[205]....
        /*dc60*/ 	.word	0x00035820


	//   ....[206]....
        /*dc64*/ 	.word	0x00035840


	//   ....[207]....
        /*dc68*/ 	.word	0x00035850


	//   ....[208]....
        /*dc6c*/ 	.word	0x00035870


	//   ....[209]....
        /*dc70*/ 	.word	0x00035880


	//   ....[210]....
        /*dc74*/ 	.word	0x000358a0


	//   ....[211]....
        /*dc78*/ 	.word	0x000358b0


	//   ....[212]....
        /*dc7c*/ 	.word	0x000358d0


	//   ....[213]....
        /*dc80*/ 	.word	0x000358e0


	//   ....[214]....
        /*dc84*/ 	.word	0x00035900


	//   ....[215]....
        /*dc88*/ 	.word	0x00035910


	//   ....[216]....
        /*dc8c*/ 	.word	0x00035930


	//   ....[217]....
        /*dc90*/ 	.word	0x00035940


	//   ....[218]....
        /*dc94*/ 	.word	0x00035960


	//   ....[219]....
        /*dc98*/ 	.word	0x00035970


	//   ....[220]....
        /*dc9c*/ 	.word	0x00035990


	//   ....[221]....
        /*dca0*/ 	.word	0x000359a0


	//   ....[222]....
        /*dca4*/ 	.word	0x000359c0


	//   ....[223]....
        /*dca8*/ 	.word	0x000359d0


	//   ....[224]....
        /*dcac*/ 	.word	0x000359f0


	//   ....[225]....
        /*dcb0*/ 	.word	0x00035a00


	//   ....[226]....
        /*dcb4*/ 	.word	0x00035a20


	//   ....[227]....
        /*dcb8*/ 	.word	0x00035a30


	//   ....[228]....
        /*dcbc*/ 	.word	0x00035a50


	//   ....[229]....
        /*dcc0*/ 	.word	0x00035a60


	//   ....[230]....
        /*dcc4*/ 	.word	0x00035a80


	//   ....[231]....
        /*dcc8*/ 	.word	0x00035a90


	//   ....[232]....
        /*dccc*/ 	.word	0x00035ab0


	//   ....[233]....
        /*dcd0*/ 	.word	0x00035ac0


	//   ....[234]....
        /*dcd4*/ 	.word	0x00035ae0


	//   ....[235]....
        /*dcd8*/ 	.word	0x00035af0


	//   ....[236]....
        /*dcdc*/ 	.word	0x00035b40


	//   ....[237]....
        /*dce0*/ 	.word	0x00035b50


	//   ....[238]....
        /*dce4*/ 	.word	0x00035b70


	//   ....[239]....
        /*dce8*/ 	.word	0x00035b80


	//   ....[240]....
        /*dcec*/ 	.word	0x00035ba0


	//   ....[241]....
        /*dcf0*/ 	.word	0x00035bb0


	//   ....[242]....
        /*dcf4*/ 	.word	0x00035bd0


	//   ....[243]....
        /*dcf8*/ 	.word	0x00035be0


	//   ....[244]....
        /*dcfc*/ 	.word	0x00035c00


	//   ....[245]....
        /*dd00*/ 	.word	0x00035c10


	//   ....[246]....
        /*dd04*/ 	.word	0x00035c30


	//   ....[247]....
        /*dd08*/ 	.word	0x00035c40


	//   ....[248]....
        /*dd0c*/ 	.word	0x00035c60


	//   ....[249]....
        /*dd10*/ 	.word	0x00035c70


	//   ....[250]....
        /*dd14*/ 	.word	0x00035c90


	//   ....[251]....
        /*dd18*/ 	.word	0x00035ca0


	//   ....[252]....
        /*dd1c*/ 	.word	0x00035cc0


	//   ....[253]....
        /*dd20*/ 	.word	0x00035cd0


	//   ....[254]....
        /*dd24*/ 	.word	0x00035cf0


	//   ....[255]....
        /*dd28*/ 	.word	0x00035d00


	//   ....[0]....
        /*dd2c*/ 	.word	0x00035d20


	//   ....[1]....
        /*dd30*/ 	.word	0x00035d30


	//   ....[2]....
        /*dd34*/ 	.word	0x00035d50


	//   ....[3]....
        /*dd38*/ 	.word	0x00035d60


	//   ....[4]....
        /*dd3c*/ 	.word	0x00035d90


	//   ....[5]....
        /*dd40*/ 	.word	0x00035da0


	//   ....[6]....
        /*dd44*/ 	.word	0x0003f200


	//   ....[7]....
        /*dd48*/ 	.word	0x0003f210


	//   ....[8]....
        /*dd4c*/ 	.word	0x0003f250


	//   ....[9]....
        /*dd50*/ 	.word	0x0003f260


	//   ....[10]....
        /*dd54*/ 	.word	0x0003f280


	//   ....[11]....
        /*dd58*/ 	.word	0x0003f290


	//   ....[12]....
        /*dd5c*/ 	.word	0x0003f2b0


	//   ....[13]....
        /*dd60*/ 	.word	0x0003f2c0


	//   ....[14]....
        /*dd64*/ 	.word	0x0003f2e0


	//   ....[15]....
        /*dd68*/ 	.word	0x0003f2f0


	//   ....[16]....
        /*dd6c*/ 	.word	0x0003f310


	//   ....[17]....
        /*dd70*/ 	.word	0x0003f320


	//   ....[18]....
        /*dd74*/ 	.word	0x0003f340


	//   ....[19]....
        /*dd78*/ 	.word	0x0003f350


	//   ....[20]....
        /*dd7c*/ 	.word	0x0003f370


	//   ....[21]....
        /*dd80*/ 	.word	0x0003f380


	//   ....[22]....
        /*dd84*/ 	.word	0x0003f3a0


	//   ....[23]....
        /*dd88*/ 	.word	0x0003f3b0


	//   ....[24]....
        /*dd8c*/ 	.word	0x0003f3d0


	//   ....[25]....
        /*dd90*/ 	.word	0x0003f3e0


	//   ....[26]....
        /*dd94*/ 	.word	0x0003f400


	//   ....[27]....
        /*dd98*/ 	.word	0x0003f410


	//   ....[28]....
        /*dd9c*/ 	.word	0x0003f430


	//   ....[29]....
        /*dda0*/ 	.word	0x0003f440


	//   ....[30]....
        /*dda4*/ 	.word	0x0003f460


	//   ....[31]....
        /*dda8*/ 	.word	0x0003f470


	//   ....[32]....
        /*ddac*/ 	.word	0x0003f490


	//   ....[33]....
        /*ddb0*/ 	.word	0x0003f4a0


	//   ....[34]....
        /*ddb4*/ 	.word	0x0003f4c0


	//   ....[35]....
        /*ddb8*/ 	.word	0x0003f4d0


	//   ....[36]....
        /*ddbc*/ 	.word	0x0003f4f0


	//   ....[37]....
        /*ddc0*/ 	.word	0x0003f500


	//   ....[38]....
        /*ddc4*/ 	.word	0x0003f520


	//   ....[39]....
        /*ddc8*/ 	.word	0x0003f530


	//   ....[40]....
        /*ddcc*/ 	.word	0x0003f550


	//   ....[41]....
        /*ddd0*/ 	.word	0x0003f560


	//   ....[42]....
        /*ddd4*/ 	.word	0x0003f580


	//   ....[43]....
        /*ddd8*/ 	.word	0x0003f590


	//   ....[44]....
        /*dddc*/ 	.word	0x0003f5b0


	//   ....[45]....
        /*dde0*/ 	.word	0x0003f5c0


	//   ....[46]....
        /*dde4*/ 	.word	0x0003f5e0


	//   ....[47]....
        /*dde8*/ 	.word	0x0003f5f0


	//   ....[48]....
        /*ddec*/ 	.word	0x0003f610


	//   ....[49]....
        /*ddf0*/ 	.word	0x0003f620


	//   ....[50]....
        /*ddf4*/ 	.word	0x0003f640


	//   ....[51]....
        /*ddf8*/ 	.word	0x0003f650


	//   ....[52]....
        /*ddfc*/ 	.word	0x0003f670


	//   ....[53]....
        /*de00*/ 	.word	0x0003f680


	//   ....[54]....
        /*de04*/ 	.word	0x0003f6a0


	//   ....[55]....
        /*de08*/ 	.word	0x0003f6b0


	//   ....[56]....
        /*de0c*/ 	.word	0x0003f6d0


	//   ....[57]....
        /*de10*/ 	.word	0x0003f6e0


	//   ....[58]....
        /*de14*/ 	.word	0x0003f700


	//   ....[59]....
        /*de18*/ 	.word	0x0003f710


	//   ....[60]....
        /*de1c*/ 	.word	0x0003f730


	//   ....[61]....
        /*de20*/ 	.word	0x0003f740


	//   ....[62]....
        /*de24*/ 	.word	0x0003f760


	//   ....[63]....
        /*de28*/ 	.word	0x0003f770


	//   ....[64]....
        /*de2c*/ 	.word	0x0003f790


	//   ....[65]....
        /*de30*/ 	.word	0x0003f7a0


	//   ....[66]....
        /*de34*/ 	.word	0x0003f7c0


	//   ....[67]....
        /*de38*/ 	.word	0x0003f7d0


	//   ....[68]....
        /*de3c*/ 	.word	0x0003f7f0


	//   ....[69]....
        /*de40*/ 	.word	0x0003f800


	//   ....[70]....
        /*de44*/ 	.word	0x0003f820


	//   ....[71]....
        /*de48*/ 	.word	0x0003f830


	//   ....[72]....
        /*de4c*/ 	.word	0x0003f850


	//   ....[73]....
        /*de50*/ 	.word	0x0003f860


	//   ....[74]....
        /*de54*/ 	.word	0x0003f880


	//   ....[75]....
        /*de58*/ 	.word	0x0003f890


	//   ....[76]....
        /*de5c*/ 	.word	0x0003f8b0


	//   ....[77]....
        /*de60*/ 	.word	0x0003f8c0


	//   ....[78]....
        /*de64*/ 	.word	0x0003f8e0


	//   ....[79]....
        /*de68*/ 	.word	0x0003f8f0


	//   ....[80]....
        /*de6c*/ 	.word	0x0003f910


	//   ....[81]....
        /*de70*/ 	.word	0x0003f920


	//   ....[82]....
        /*de74*/ 	.word	0x0003f940


	//   ....[83]....
        /*de78*/ 	.word	0x0003f950


	//   ....[84]....
        /*de7c*/ 	.word	0x0003f970


	//   ....[85]....
        /*de80*/ 	.word	0x0003f980


	//   ....[86]....
        /*de84*/ 	.word	0x0003f9a0


	//   ....[87]....
        /*de88*/ 	.word	0x0003f9b0


	//   ....[88]....
        /*de8c*/ 	.word	0x0003f9d0


	//   ....[89]....
        /*de90*/ 	.word	0x0003f9e0


	//   ....[90]....
        /*de94*/ 	.word	0x0003fa00


	//   ....[91]....
        /*de98*/ 	.word	0x0003fa10


	//   ....[92]....
        /*de9c*/ 	.word	0x0003fa30


	//   ....[93]....
        /*dea0*/ 	.word	0x0003fa40


	//   ....[94]....
        /*dea4*/ 	.word	0x0003fa60


	//   ....[95]....
        /*dea8*/ 	.word	0x0003fa70


	//   ....[96]....
        /*deac*/ 	.word	0x0003fa90


	//   ....[97]....
        /*deb0*/ 	.word	0x0003faa0


	//   ....[98]....
        /*deb4*/ 	.word	0x0003fac0


	//   ....[99]....
        /*deb8*/ 	.word	0x0003fad0


	//   ....[100]....
        /*debc*/ 	.word	0x0003faf0


	//   ....[101]....
        /*dec0*/ 	.word	0x0003fb00


	//   ....[102]....
        /*dec4*/ 	.word	0x0003fb20


	//   ....[103]....
        /*dec8*/ 	.word	0x0003fb30


	//   ....[104]....
        /*decc*/ 	.word	0x0003fb50


	//   ....[105]....
        /*ded0*/ 	.word	0x0003fb60


	//   ....[106]....
        /*ded4*/ 	.word	0x0003fb80


	//   ....[107]....
        /*ded8*/ 	.word	0x0003fb90


	//   ....[108]....
        /*dedc*/ 	.word	0x0003fbb0


	//   ....[109]....
        /*dee0*/ 	.word	0x0003fbc0


	//   ....[110]....
        /*dee4*/ 	.word	0x0003fbe0


	//   ....[111]....
        /*dee8*/ 	.word	0x0003fbf0


	//   ....[112]....
        /*deec*/ 	.word	0x0003fc10


	//   ....[113]....
        /*def0*/ 	.word	0x0003fc20


	//   ....[114]....
        /*def4*/ 	.word	0x0003fc60


	//   ....[115]....
        /*def8*/ 	.word	0x0003fc70


	//   ....[116]....
        /*defc*/ 	.word	0x0003fc90


	//   ....[117]....
        /*df00*/ 	.word	0x0003fca0


	//   ....[118]....
        /*df04*/ 	.word	0x0003fce0


	//   ....[119]....
        /*df08*/ 	.word	0x0003fcf0


	//   ....[120]....
        /*df0c*/ 	.word	0x0003fd10


	//   ....[121]....
        /*df10*/ 	.word	0x0003fd20


	//   ....[122]....
        /*df14*/ 	.word	0x0003fd40


	//   ....[123]....
        /*df18*/ 	.word	0x0003fd50


	//   ....[124]....
        /*df1c*/ 	.word	0x0003fd70


	//   ....[125]....
        /*df20*/ 	.word	0x0003fd80


	//   ....[126]....
        /*df24*/ 	.word	0x0003fda0


	//   ....[127]....
        /*df28*/ 	.word	0x0003fdb0


	//   ....[128]....
        /*df2c*/ 	.word	0x0003fdd0


	//   ....[129]....
        /*df30*/ 	.word	0x0003fde0


	//   ....[130]....
        /*df34*/ 	.word	0x0003fe00


	//   ....[131]....
        /*df38*/ 	.word	0x0003fe10


	//   ....[132]....
        /*df3c*/ 	.word	0x0003fe30


	//   ....[133]....
        /*df40*/ 	.word	0x0003fe40


	//   ....[134]....
        /*df44*/ 	.word	0x0003fe60


	//   ....[135]....
        /*df48*/ 	.word	0x0003fe70


	//   ....[136]....
        /*df4c*/ 	.word	0x0003fe90


	//   ....[137]....
        /*df50*/ 	.word	0x0003fea0


	//   ....[138]....
        /*df54*/ 	.word	0x0003fec0


	//   ....[139]....
        /*df58*/ 	.word	0x0003fed0


	//   ....[140]....
        /*df5c*/ 	.word	0x0003fef0


	//   ....[141]....
        /*df60*/ 	.word	0x0003ff00


	//   ....[142]....
        /*df64*/ 	.word	0x0003ff20


	//   ....[143]....
        /*df68*/ 	.word	0x0003ff30


	//   ....[144]....
        /*df6c*/ 	.word	0x0003ff50


	//   ....[145]....
        /*df70*/ 	.word	0x0003ff60


	//   ....[146]....
        /*df74*/ 	.word	0x0003ff80


	//   ....[147]....
        /*df78*/ 	.word	0x0003ff90


	//   ....[148]....
        /*df7c*/ 	.word	0x0003ffb0


	//   ....[149]....
        /*df80*/ 	.word	0x0003ffc0


	//   ....[150]....
        /*df84*/ 	.word	0x0003ffe0


	//   ....[151]....
        /*df88*/ 	.word	0x0003fff0


	//   ....[152]....
        /*df8c*/ 	.word	0x00040010


	//   ....[153]....
        /*df90*/ 	.word	0x00040020


	//   ....[154]....
        /*df94*/ 	.word	0x00040040


	//   ....[155]....
        /*df98*/ 	.word	0x00040050


	//   ....[156]....
        /*df9c*/ 	.word	0x00040070


	//   ....[157]....
        /*dfa0*/ 	.word	0x00040080


	//   ....[158]....
        /*dfa4*/ 	.word	0x000400a0


	//   ....[159]....
        /*dfa8*/ 	.word	0x000400b0


	//   ....[160]....
        /*dfac*/ 	.word	0x000400d0


	//   ....[161]....
        /*dfb0*/ 	.word	0x000400e0


	//   ....[162]....
        /*dfb4*/ 	.word	0x00040100


	//   ....[163]....
        /*dfb8*/ 	.word	0x00040110


	//   ....[164]....
        /*dfbc*/ 	.word	0x00040130


	//   ....[165]....
        /*dfc0*/ 	.word	0x00040140


	//   ....[166]....
        /*dfc4*/ 	.word	0x00040150


	//   ....[167]....
        /*dfc8*/ 	.word	0x00040160


	//   ....[168]....
        /*dfcc*/ 	.word	0x00040180


	//   ....[169]....
        /*dfd0*/ 	.word	0x00040190


	//   ....[170]....
        /*dfd4*/ 	.word	0x000401b0


	//   ....[171]....
        /*dfd8*/ 	.word	0x000401c0


	//   ....[172]....
        /*dfdc*/ 	.word	0x000401e0


	//   ....[173]....
        /*dfe0*/ 	.word	0x000401f0


	//   ....[174]....
        /*dfe4*/ 	.word	0x00040210


	//   ....[175]....
        /*dfe8*/ 	.word	0x00040220


	//   ....[176]....
        /*dfec*/ 	.word	0x00040240


	//   ....[177]....
        /*dff0*/ 	.word	0x00040250


	//   ....[178]....
        /*dff4*/ 	.word	0x00040270


	//   ....[179]....
        /*dff8*/ 	.word	0x00040280


	//   ....[180]....
        /*dffc*/ 	.word	0x000402a0


	//   ....[181]....
        /*e000*/ 	.word	0x000402b0


	//   ....[182]....
        /*e004*/ 	.word	0x000402d0


	//   ....[183]....
        /*e008*/ 	.word	0x000402e0


	//   ....[184]....
        /*e00c*/ 	.word	0x00040300


	//   ....[185]....
        /*e010*/ 	.word	0x00040310


	//   ....[186]....
        /*e014*/ 	.word	0x00040330


	//   ....[187]....
        /*e018*/ 	.word	0x00040340


	//   ....[188]....
        /*e01c*/ 	.word	0x00040360


	//   ....[189]....
        /*e020*/ 	.word	0x00040370


	//   ....[190]....
        /*e024*/ 	.word	0x00040390


	//   ....[191]....
        /*e028*/ 	.word	0x000403a0


	//   ....[192]....
        /*e02c*/ 	.word	0x000403c0


	//   ....[193]....
        /*e030*/ 	.word	0x000403d0


	//   ....[194]....
        /*e034*/ 	.word	0x000403f0


	//   ....[195]....
        /*e038*/ 	.word	0x00040400


	//   ....[196]....
        /*e03c*/ 	.word	0x00040420


	//   ....[197]....
        /*e040*/ 	.word	0x00040430


	//   ....[198]....
        /*e044*/ 	.word	0x00040450


	//   ....[199]....
        /*e048*/ 	.word	0x00040460


	//   ....[200]....
        /*e04c*/ 	.word	0x00040480


	//   ....[201]....
        /*e050*/ 	.word	0x00040490


	//   ....[202]....
        /*e054*/ 	.word	0x000404b0


	//   ....[203]....
        /*e058*/ 	.word	0x000404c0


	//   ....[204]....
        /*e05c*/ 	.word	0x000404e0


	//   ....[205]....
        /*e060*/ 	.word	0x000404f0


	//   ....[206]....
        /*e064*/ 	.word	0x00040520


	//   ....[207]....
        /*e068*/ 	.word	0x00040530


	//   ....[208]....
        /*e06c*/ 	.word	0x00040550


	//   ....[209]....
        /*e070*/ 	.word	0x00040560


	//   ....[210]....
        /*e074*/ 	.word	0x00040580


	//   ....[211]....
        /*e078*/ 	.word	0x00040590


	//   ....[212]....
        /*e07c*/ 	.word	0x000405b0


	//   ....[213]....
        /*e080*/ 	.word	0x000405c0


	//   ....[214]....
        /*e084*/ 	.word	0x000405e0


	//   ....[215]....
        /*e088*/ 	.word	0x000405f0


	//   ....[216]....
        /*e08c*/ 	.word	0x00040610


	//   ....[217]....
        /*e090*/ 	.word	0x00040620


	//   ....[218]....
        /*e094*/ 	.word	0x00040640


	//   ....[219]....
        /*e098*/ 	.word	0x00040650


	//   ....[220]....
        /*e09c*/ 	.word	0x00040670


	//   ....[221]....
        /*e0a0*/ 	.word	0x00040680


	//   ....[222]....
        /*e0a4*/ 	.word	0x000406a0


	//   ....[223]....
        /*e0a8*/ 	.word	0x000406b0


	//   ....[224]....
        /*e0ac*/ 	.word	0x000406d0


	//   ....[225]....
        /*e0b0*/ 	.word	0x000406e0


	//   ....[226]....
        /*e0b4*/ 	.word	0x00040700


	//   ....[227]....
        /*e0b8*/ 	.word	0x00040710


	//   ....[228]....
        /*e0bc*/ 	.word	0x00040730


	//   ....[229]....
        /*e0c0*/ 	.word	0x00040740


	//   ....[230]....
        /*e0c4*/ 	.word	0x00040760


	//   ....[231]....
        /*e0c8*/ 	.word	0x00040770


	//   ....[232]....
        /*e0cc*/ 	.word	0x00040790


	//   ....[233]....
        /*e0d0*/ 	.word	0x000407a0


	//   ....[234]....
        /*e0d4*/ 	.word	0x000407c0


	//   ....[235]....
        /*e0d8*/ 	.word	0x000407d0


	//   ....[236]....
        /*e0dc*/ 	.word	0x000407f0


	//   ....[237]....
        /*e0e0*/ 	.word	0x00040800


	//   ....[238]....
        /*e0e4*/ 	.word	0x00040850


	//   ....[239]....
        /*e0e8*/ 	.word	0x00040860


	//   ....[240]....
        /*e0ec*/ 	.word	0x00040880


	//   ....[241]....
        /*e0f0*/ 	.word	0x00040890


	//   ....[242]....
        /*e0f4*/ 	.word	0x000408b0


	//   ....[243]....
        /*e0f8*/ 	.word	0x000408c0


	//   ....[244]....
        /*e0fc*/ 	.word	0x000408e0


	//   ....[245]....
        /*e100*/ 	.word	0x000408f0


	//   ....[246]....
        /*e104*/ 	.word	0x00040910


	//   ....[247]....
        /*e108*/ 	.word	0x00040920


	//   ....[248]....
        /*e10c*/ 	.word	0x00040940


	//   ....[249]....
        /*e110*/ 	.word	0x00040950


	//   ....[250]....
        /*e114*/ 	.word	0x00040970


	//   ....[251]....
        /*e118*/ 	.word	0x00040980


	//   ....[252]....
        /*e11c*/ 	.word	0x000409a0


	//   ....[253]....
        /*e120*/ 	.word	0x000409b0


	//   ....[254]....
        /*e124*/ 	.word	0x000409d0


	//   ....[255]....
        /*e128*/ 	.word	0x000409e0


	//   ....[0]....
        /*e12c*/ 	.word	0x00040a00


	//   ....[1]....
        /*e130*/ 	.word	0x00040a10


	//   ....[2]....
        /*e134*/ 	.word	0x00040a30


	//   ....[3]....
        /*e138*/ 	.word	0x00040a40


	//   ....[4]....
        /*e13c*/ 	.word	0x00040a60


	//   ....[5]....
        /*e140*/ 	.word	0x00040a70


	//   ....[6]....
        /*e144*/ 	.word	0x00040aa0


	//   ....[7]....
        /*e148*/ 	.word	0x00040ab0


	//   ....[8]....
        /*e14c*/ 	.word	0x00049f10


	//   ....[9]....
        /*e150*/ 	.word	0x00049f20


	//   ....[10]....
        /*e154*/ 	.word	0x00049f60


	//   ....[11]....
        /*e158*/ 	.word	0x00049f70


	//   ....[12]....
        /*e15c*/ 	.word	0x00049f90


	//   ....[13]....
        /*e160*/ 	.word	0x00049fa0


	//   ....[14]....
        /*e164*/ 	.word	0x00049fc0


	//   ....[15]....
        /*e168*/ 	.word	0x00049fd0


	//   ....[16]....
        /*e16c*/ 	.word	0x00049ff0


	//   ....[17]....
        /*e170*/ 	.word	0x0004a000


	//   ....[18]....
        /*e174*/ 	.word	0x0004a020


	//   ....[19]....
        /*e178*/ 	.word	0x0004a030


	//   ....[20]....
        /*e17c*/ 	.word	0x0004a050


	//   ....[21]....
        /*e180*/ 	.word	0x0004a060


	//   ....[22]....
        /*e184*/ 	.word	0x0004a080


	//   ....[23]....
        /*e188*/ 	.word	0x0004a090


	//   ....[24]....
        /*e18c*/ 	.word	0x0004a0b0


	//   ....[25]....
        /*e190*/ 	.word	0x0004a0c0


	//   ....[26]....
        /*e194*/ 	.word	0x0004a0e0


	//   ....[27]....
        /*e198*/ 	.word	0x0004a0f0


	//   ....[28]....
        /*e19c*/ 	.word	0x0004a110


	//   ....[29]....
        /*e1a0*/ 	.word	0x0004a120


	//   ....[30]....
        /*e1a4*/ 	.word	0x0004a140


	//   ....[31]....
        /*e1a8*/ 	.word	0x0004a150


	//   ....[32]....
        /*e1ac*/ 	.word	0x0004a170


	//   ....[33]....
        /*e1b0*/ 	.word	0x0004a180


	//   ....[34]....
        /*e1b4*/ 	.word	0x0004a1a0


	//   ....[35]....
        /*e1b8*/ 	.word	0x0004a1b0


	//   ....[36]....
        /*e1bc*/ 	.word	0x0004a1d0


	//   ....[37]....
        /*e1c0*/ 	.word	0x0004a1e0


	//   ....[38]....
        /*e1c4*/ 	.word	0x0004a200


	//   ....[39]....
        /*e1c8*/ 	.word	0x0004a210


	//   ....[40]....
        /*e1cc*/ 	.word	0x0004a230


	//   ....[41]....
        /*e1d0*/ 	.word	0x0004a240


	//   ....[42]....
        /*e1d4*/ 	.word	0x0004a260


	//   ....[43]....
        /*e1d8*/ 	.word	0x0004a270


	//   ....[44]....
        /*e1dc*/ 	.word	0x0004a290


	//   ....[45]....
        /*e1e0*/ 	.word	0x0004a2a0


	//   ....[46]....
        /*e1e4*/ 	.word	0x0004a2c0


	//   ....[47]....
        /*e1e8*/ 	.word	0x0004a2d0


	//   ....[48]....
        /*e1ec*/ 	.word	0x0004a2f0


	//   ....[49]....
        /*e1f0*/ 	.word	0x0004a300


	//   ....[50]....
        /*e1f4*/ 	.word	0x0004a320


	//   ....[51]....
        /*e1f8*/ 	.word	0x0004a330


	//   ....[52]....
        /*e1fc*/ 	.word	0x0004a350


	//   ....[53]....
        /*e200*/ 	.word	0x0004a360


	//   ....[54]....
        /*e204*/ 	.word	0x0004a380


	//   ....[55]....
        /*e208*/ 	.word	0x0004a390


	//   ....[56]....
        /*e20c*/ 	.word	0x0004a3b0


	//   ....[57]....
        /*e210*/ 	.word	0x0004a3c0


	//   ....[58]....
        /*e214*/ 	.word	0x0004a3e0


	//   ....[59]....
        /*e218*/ 	.word	0x0004a3f0


	//   ....[60]....
        /*e21c*/ 	.word	0x0004a410


	//   ....[61]....
        /*e220*/ 	.word	0x0004a420


	//   ....[62]....
        /*e224*/ 	.word	0x0004a440


	//   ....[63]....
        /*e228*/ 	.word	0x0004a450


	//   ....[64]....
        /*e22c*/ 	.word	0x0004a470


	//   ....[65]....
        /*e230*/ 	.word	0x0004a480


	//   ....[66]....
        /*e234*/ 	.word	0x0004a4a0


	//   ....[67]....
        /*e238*/ 	.word	0x0004a4b0


	//   ....[68]....
        /*e23c*/ 	.word	0x0004a4d0


	//   ....[69]....
        /*e240*/ 	.word	0x0004a4e0


	//   ....[70]....
        /*e244*/ 	.word	0x0004a500


	//   ....[71]....
        /*e248*/ 	.word	0x0004a510


	//   ....[72]....
        /*e24c*/ 	.word	0x0004a530


	//   ....[73]....
        /*e250*/ 	.word	0x0004a540


	//   ....[74]....
        /*e254*/ 	.word	0x0004a560


	//   ....[75]....
        /*e258*/ 	.word	0x0004a570


	//   ....[76]....
        /*e25c*/ 	.word	0x0004a590


	//   ....[77]....
        /*e260*/ 	.word	0x0004a5a0


	//   ....[78]....
        /*e264*/ 	.word	0x0004a5c0


	//   ....[79]....
        /*e268*/ 	.word	0x0004a5d0


	//   ....[80]....
        /*e26c*/ 	.word	0x0004a5f0


	//   ....[81]....
        /*e270*/ 	.word	0x0004a600


	//   ....[82]....
        /*e274*/ 	.word	0x0004a620


	//   ....[83]....
        /*e278*/ 	.word	0x0004a630


	//   ....[84]....
        /*e27c*/ 	.word	0x0004a650


	//   ....[85]....
        /*e280*/ 	.word	0x0004a660


	//   ....[86]....
        /*e284*/ 	.word	0x0004a680


	//   ....[87]....
        /*e288*/ 	.word	0x0004a690


	//   ....[88]....
        /*e28c*/ 	.word	0x0004a6b0


	//   ....[89]....
        /*e290*/ 	.word	0x0004a6c0


	//   ....[90]....
        /*e294*/ 	.word	0x0004a6e0


	//   ....[91]....
        /*e298*/ 	.word	0x0004a6f0


	//   ....[92]....
        /*e29c*/ 	.word	0x0004a710


	//   ....[93]....
        /*e2a0*/ 	.word	0x0004a720


	//   ....[94]....
        /*e2a4*/ 	.word	0x0004a740


	//   ....[95]....
        /*e2a8*/ 	.word	0x0004a750


	//   ....[96]....
        /*e2ac*/ 	.word	0x0004a770


	//   ....[97]....
        /*e2b0*/ 	.word	0x0004a780


	//   ....[98]....
        /*e2b4*/ 	.word	0x0004a7a0


	//   ....[99]....
        /*e2b8*/ 	.word	0x0004a7b0


	//   ....[100]....
        /*e2bc*/ 	.word	0x0004a7d0


	//   ....[101]....
        /*e2c0*/ 	.word	0x0004a7e0


	//   ....[102]....
        /*e2c4*/ 	.word	0x0004a800


	//   ....[103]....
        /*e2c8*/ 	.word	0x0004a810


	//   ....[104]....
        /*e2cc*/ 	.word	0x0004a830


	//   ....[105]....
        /*e2d0*/ 	.word	0x0004a840


	//   ....[106]....
        /*e2d4*/ 	.word	0x0004a860


	//   ....[107]....
        /*e2d8*/ 	.word	0x0004a870


	//   ....[108]....
        /*e2dc*/ 	.word	0x0004a890


	//   ....[109]....
        /*e2e0*/ 	.word	0x0004a8a0


	//   ....[110]....
        /*e2e4*/ 	.word	0x0004a8c0


	//   ....[111]....
        /*e2e8*/ 	.word	0x0004a8d0


	//   ....[112]....
        /*e2ec*/ 	.word	0x0004a8f0


	//   ....[113]....
        /*e2f0*/ 	.word	0x0004a900


	//   ....[114]....
        /*e2f4*/ 	.word	0x0004a920


	//   ....[115]....
        /*e2f8*/ 	.word	0x0004a930


	//   ....[116]....
        /*e2fc*/ 	.word	0x0004a970


	//   ....[117]....
        /*e300*/ 	.word	0x0004a980


	//   ....[118]....
        /*e304*/ 	.word	0x0004a9a0


	//   ....[119]....
        /*e308*/ 	.word	0x0004a9b0


	//   ....[120]....
        /*e30c*/ 	.word	0x0004a9f0


	//   ....[121]....
        /*e310*/ 	.word	0x0004aa00


	//   ....[122]....
        /*e314*/ 	.word	0x0004aa20


	//   ....[123]....
        /*e318*/ 	.word	0x0004aa30


	//   ....[124]....
        /*e31c*/ 	.word	0x0004aa50


	//   ....[125]....
        /*e320*/ 	.word	0x0004aa60


	//   ....[126]....
        /*e324*/ 	.word	0x0004aa80


	//   ....[127]....
        /*e328*/ 	.word	0x0004aa90


	//   ....[128]....
        /*e32c*/ 	.word	0x0004aab0


	//   ....[129]....
        /*e330*/ 	.word	0x0004aac0


	//   ....[130]....
        /*e334*/ 	.word	0x0004aae0


	//   ....[131]....
        /*e338*/ 	.word	0x0004aaf0


	//   ....[132]....
        /*e33c*/ 	.word	0x0004ab10


	//   ....[133]....
        /*e340*/ 	.word	0x0004ab20


	//   ....[134]....
        /*e344*/ 	.word	0x0004ab40


	//   ....[135]....
        /*e348*/ 	.word	0x0004ab50


	//   ....[136]....
        /*e34c*/ 	.word	0x0004ab70


	//   ....[137]....
        /*e350*/ 	.word	0x0004ab80


	//   ....[138]....
        /*e354*/ 	.word	0x0004aba0


	//   ....[139]....
        /*e358*/ 	.word	0x0004abb0


	//   ....[140]....
        /*e35c*/ 	.word	0x0004abd0


	//   ....[141]....
        /*e360*/ 	.word	0x0004abe0


	//   ....[142]....
        /*e364*/ 	.word	0x0004ac00


	//   ....[143]....
        /*e368*/ 	.word	0x0004ac10


	//   ....[144]....
        /*e36c*/ 	.word	0x0004ac30


	//   ....[145]....
        /*e370*/ 	.word	0x0004ac40


	//   ....[146]....
        /*e374*/ 	.word	0x0004ac60


	//   ....[147]....
        /*e378*/ 	.word	0x0004ac70


	//   ....[148]....
        /*e37c*/ 	.word	0x0004ac90


	//   ....[149]....
        /*e380*/ 	.word	0x0004aca0


	//   ....[150]....
        /*e384*/ 	.word	0x0004acc0


	//   ....[151]....
        /*e388*/ 	.word	0x0004acd0


	//   ....[152]....
        /*e38c*/ 	.word	0x0004acf0


	//   ....[153]....
        /*e390*/ 	.word	0x0004ad00


	//   ....[154]....
        /*e394*/ 	.word	0x0004ad20


	//   ....[155]....
        /*e398*/ 	.word	0x0004ad30


	//   ....[156]....
        /*e39c*/ 	.word	0x0004ad50


	//   ....[157]....
        /*e3a0*/ 	.word	0x0004ad60


	//   ....[158]....
        /*e3a4*/ 	.word	0x0004ad80


	//   ....[159]....
        /*e3a8*/ 	.word	0x0004ad90


	//   ....[160]....
        /*e3ac*/ 	.word	0x0004adb0


	//   ....[161]....
        /*e3b0*/ 	.word	0x0004adc0


	//   ....[162]....
        /*e3b4*/ 	.word	0x0004ade0


	//   ....[163]....
        /*e3b8*/ 	.word	0x0004adf0


	//   ....[164]....
        /*e3bc*/ 	.word	0x0004ae10


	//   ....[165]....
        /*e3c0*/ 	.word	0x0004ae20


	//   ....[166]....
        /*e3c4*/ 	.word	0x0004ae40


	//   ....[167]....
        /*e3c8*/ 	.word	0x0004ae50


	//   ....[168]....
        /*e3cc*/ 	.word	0x0004ae60


	//   ....[169]....
        /*e3d0*/ 	.word	0x0004ae70


	//   ....[170]....
        /*e3d4*/ 	.word	0x0004ae90


	//   ....[171]....
        /*e3d8*/ 	.word	0x0004aea0


	//   ....[172]....
        /*e3dc*/ 	.word	0x0004aec0


	//   ....[173]....
        /*e3e0*/ 	.word	0x0004aed0


	//   ....[174]....
        /*e3e4*/ 	.word	0x0004aef0


	//   ....[175]....
        /*e3e8*/ 	.word	0x0004af00


	//   ....[176]....
        /*e3ec*/ 	.word	0x0004af20


	//   ....[177]....
        /*e3f0*/ 	.word	0x0004af30


	//   ....[178]....
        /*e3f4*/ 	.word	0x0004af50


	//   ....[179]....
        /*e3f8*/ 	.word	0x0004af60


	//   ....[180]....
        /*e3fc*/ 	.word	0x0004af80


	//   ....[181]....
        /*e400*/ 	.word	0x0004af90


	//   ....[182]....
        /*e404*/ 	.word	0x0004afb0


	//   ....[183]....
        /*e408*/ 	.word	0x0004afc0


	//   ....[184]....
        /*e40c*/ 	.word	0x0004afe0


	//   ....[185]....
        /*e410*/ 	.word	0x0004aff0


	//   ....[186]....
        /*e414*/ 	.word	0x0004b010


	//   ....[187]....
        /*e418*/ 	.word	0x0004b020


	//   ....[188]....
        /*e41c*/ 	.word	0x0004b040


	//   ....[189]....
        /*e420*/ 	.word	0x0004b050


	//   ....[190]....
        /*e424*/ 	.word	0x0004b070


	//   ....[191]....
        /*e428*/ 	.word	0x0004b080


	//   ....[192]....
        /*e42c*/ 	.word	0x0004b0a0


	//   ....[193]....
        /*e430*/ 	.word	0x0004b0b0


	//   ....[194]....
        /*e434*/ 	.word	0x0004b0d0


	//   ....[195]....
        /*e438*/ 	.word	0x0004b0e0


	//   ....[196]....
        /*e43c*/ 	.word	0x0004b100


	//   ....[197]....
        /*e440*/ 	.word	0x0004b110


	//   ....[198]....
        /*e444*/ 	.word	0x0004b130


	//   ....[199]....
        /*e448*/ 	.word	0x0004b140


	//   ....[200]....
        /*e44c*/ 	.word	0x0004b160


	//   ....[201]....
        /*e450*/ 	.word	0x0004b170


	//   ....[202]....
        /*e454*/ 	.word	0x0004b190


	//   ....[203]....
        /*e458*/ 	.word	0x0004b1a0


	//   ....[204]....
        /*e45c*/ 	.word	0x0004b1c0


	//   ....[205]....
        /*e460*/ 	.word	0x0004b1d0


	//   ....[206]....
        /*e464*/ 	.word	0x0004b1f0


	//   ....[207]....
        /*e468*/ 	.word	0x0004b200


	//   ....[208]....
        /*e46c*/ 	.word	0x0004b230


	//   ....[209]....
        /*e470*/ 	.word	0x0004b240


	//   ....[210]....
        /*e474*/ 	.word	0x0004b260


	//   ....[211]....
        /*e478*/ 	.word	0x0004b270


	//   ....[212]....
        /*e47c*/ 	.word	0x0004b290


	//   ....[213]....
        /*e480*/ 	.word	0x0004b2a0


	//   ....[214]....
        /*e484*/ 	.word	0x0004b2c0


	//   ....[215]....
        /*e488*/ 	.word	0x0004b2d0


	//   ....[216]....
        /*e48c*/ 	.word	0x0004b2f0


	//   ....[217]....
        /*e490*/ 	.word	0x0004b300


	//   ....[218]....
        /*e494*/ 	.word	0x0004b320


	//   ....[219]....
        /*e498*/ 	.word	0x0004b330


	//   ....[220]....
        /*e49c*/ 	.word	0x0004b350


	//   ....[221]....
        /*e4a0*/ 	.word	0x0004b360


	//   ....[222]....
        /*e4a4*/ 	.word	0x0004b380


	//   ....[223]....
        /*e4a8*/ 	.word	0x0004b390


	//   ....[224]....
        /*e4ac*/ 	.word	0x0004b3b0


	//   ....[225]....
        /*e4b0*/ 	.word	0x0004b3c0


	//   ....[226]....
        /*e4b4*/ 	.word	0x0004b3e0


	//   ....[227]....
        /*e4b8*/ 	.word	0x0004b3f0


	//   ....[228]....
        /*e4bc*/ 	.word	0x0004b410


	//   ....[229]....
        /*e4c0*/ 	.word	0x0004b420


	//   ....[230]....
        /*e4c4*/ 	.word	0x0004b440


	//   ....[231]....
        /*e4c8*/ 	.word	0x0004b450


	//   ....[232]....
        /*e4cc*/ 	.word	0x0004b470


	//   ....[233]....
        /*e4d0*/ 	.word	0x0004b480


	//   ....[234]....
        /*e4d4*/ 	.word	0x0004b4a0


	//   ....[235]....
        /*e4d8*/ 	.word	0x0004b4b0


	//   ....[236]....
        /*e4dc*/ 	.word	0x0004b4d0


	//   ....[237]....
        /*e4e0*/ 	.word	0x0004b4e0


	//   ....[238]....
        /*e4e4*/ 	.word	0x0004b500


	//   ....[239]....
        /*e4e8*/ 	.word	0x0004b510


	//   ....[240]....
        /*e4ec*/ 	.word	0x0004b560


	//   ....[241]....
        /*e4f0*/ 	.word	0x0004b570


	//   ....[242]....
        /*e4f4*/ 	.word	0x0004b590


	//   ....[243]....
        /*e4f8*/ 	.word	0x0004b5a0


	//   ....[244]....
        /*e4fc*/ 	.word	0x0004b5c0


	//   ....[245]....
        /*e500*/ 	.word	0x0004b5d0


	//   ....[246]....
        /*e504*/ 	.word	0x0004b5f0


	//   ....[247]....
        /*e508*/ 	.word	0x0004b600


	//   ....[248]....
        /*e50c*/ 	.word	0x0004b620


	//   ....[249]....
        /*e510*/ 	.word	0x0004b630


	//   ....[250]....
        /*e514*/ 	.word	0x0004b650


	//   ....[251]....
        /*e518*/ 	.word	0x0004b660


	//   ....[252]....
        /*e51c*/ 	.word	0x0004b680


	//   ....[253]....
        /*e520*/ 	.word	0x0004b690


	//   ....[254]....
        /*e524*/ 	.word	0x0004b6b0


	//   ....[255]....
        /*e528*/ 	.word	0x0004b6c0


	//   ....[0]....
        /*e52c*/ 	.word	0x0004b6e0


	//   ....[1]....
        /*e530*/ 	.word	0x0004b6f0


	//   ....[2]....
        /*e534*/ 	.word	0x0004b710


	//   ....[3]....
        /*e538*/ 	.word	0x0004b720


	//   ....[4]....
        /*e53c*/ 	.word	0x0004b740


	//   ....[5]....
        /*e540*/ 	.word	0x0004b750


	//   ....[6]....
        /*e544*/ 	.word	0x0004b770


	//   ....[7]....
        /*e548*/ 	.word	0x0004b780


	//   ....[8]....
        /*e54c*/ 	.word	0x0004b7b0


	//   ....[9]....
        /*e550*/ 	.word	0x0004b7c0


	//----- nvinfo : EIATTR_EXIT_INSTR_OFFSETS
	.align		4
.L_1252:
        /*e554*/ 	.byte	0x04, 0x1c
        /*e556*/ 	.short	(.L_1254 - .L_1253)


	//   ....[0]....
.L_1253:
        /*e558*/ 	.word	0x00060a40


	//   ....[1]....
        /*e55c*/ 	.word	0x00060bd0


	//   ....[2]....
        /*e560*/ 	.word	0x00061390


	//   ....[3]....
        /*e564*/ 	.word	0x00061490


	//----- nvinfo : EIATTR_MAX_THREADS
	.align		4
.L_1254:
        /*e568*/ 	.byte	0x04, 0x05
        /*e56a*/ 	.short	(.L_1256 - .L_1255)
.L_1255:
        /*e56c*/ 	.word	0x00000040
        /*e570*/ 	.word	0x00000001
        /*e574*/ 	.word	0x00000001


	//----- nvinfo : EIATTR_CRS_STACK_SIZE
	.align		4
.L_1256:
        /*e578*/ 	.byte	0x04, 0x1e
        /*e57a*/ 	.short	(.L_1258 - .L_1257)
.L_1257:
        /*e57c*/ 	.word	0x00000000
.L_1258:


//--------------------- .nv.info._ZN17fastertransformer17batch_topk_kernelIfLi64ELi32EEEvPKiPKT_PiPfS7_PKbS2_NS_14BeamHypothesesEiiifS3_ --------------------------
	.section	.nv.info._ZN17fastertransformer17batch_topk_kernelIfLi64ELi32EEEvPKiPKT_PiPfS7_PKbS2_NS_14BeamHypothesesEiiifS3_,"",@"SHT_CUDA_INFO"
	.sectionflags	@""
	.align	4


	//----- nvinfo : EIATTR_CUDA_API_VERSION
	.align		4
        /*0000*/ 	.byte	0x04, 0x37
        /*0002*/ 	.short	(.L_1260 - .L_1259)
.L_1259:
        /*0004*/ 	.word	0x00000082


	//----- nvinfo : EIATTR_SW2861232_WAR
	.align		4
.L_1260:
        /*0008*/ 	.byte	0x01, 0x35
	.zero		2


	//----- nvinfo : EIATTR_PARAM_CBANK
	.align		4
        /*000c*/ 	.byte	0x04, 0x0a
        /*000e*/ 	.short	(.L_1262 - .L_1261)
	.align		4
.L_1261:
        /*0010*/ 	.word	index@(.nv.constant0._ZN17fastertransformer17batch_topk_kernelIfLi64ELi32EEEvPKiPKT_PiPfS7_PKbS2_NS_14BeamHypothesesEiiifS3_)
        /*0014*/ 	.short	0x0160
        /*0016*/ 	.short	0x00d4


	//----- nvinfo : EIATTR_CBANK_PARAM_SIZE
	.align		4
.L_1262:
        /*0018*/ 	.byte	0x03, 0x19
        /*001a*/ 	.short	0x00d4


	//----- nvinfo : EIATTR_KPARAM_INFO
	.align		4
        /*001c*/ 	.byte	0x04, 0x17
        /*001e*/ 	.short	(.L_1264 - .L_1263)
.L_1263:
        /*0020*/ 	.word	0x00000000
        /*0024*/ 	.short	0x000c
        /*0026*/ 	.short	0x00d0
        /*0028*/ 	.byte	0x00, 0xf0, 0x11, 0x00


	//----- nvinfo : EIATTR_KPARAM_INFO
	.align		4
.L_1264:
        /*002c*/ 	.byte	0x04, 0x17
        /*002e*/ 	.short	(.L_1266 - .L_1265)
.L_1265:
        /*0030*/ 	.word	0x00000000
        /*0034*/ 	.short	0x000b
        /*0036*/ 	.short	0x00cc
        /*0038*/ 	.byte	0x00, 0xf0, 0x11, 0x00


	//----- nvinfo : EIATTR_KPARAM_INFO
	.align		4
.L_1266:
        /*003c*/ 	.byte	0x04, 0x17
        /*003e*/ 	.short	(.L_1268 - .L_1267)
.L_1267:
        /*0040*/ 	.word	0x00000000
        /*0044*/ 	.short	0x000a
        /*0046*/ 	.short	0x00c8
        /*0048*/ 	.byte	0x00, 0xf0, 0x11, 0x00


	//----- nvinfo : EIATTR_KPARAM_INFO
	.align		4
.L_1268:
        /*004c*/ 	.byte	0x04, 0x17
        /*004e*/ 	.short	(.L_1270 - .L_1269)
.L_1269:
        /*0050*/ 	.word	0x00000000
        /*0054*/ 	.short	0x0009
        /*0056*/ 	.short	0x00c4
        /*0058*/ 	.byte	0x00, 0xf0, 0x11, 0x00


	//----- nvinfo : EIATTR_KPARAM_INFO
	.align		4
.L_1270:
        /*005c*/ 	.byte	0x04, 0x17
        /*005e*/ 	.short	(.L_1272 - .L_1271)
.L_1271:
        /*0060*/ 	.word	0x00000000
        /*0064*/ 	.short	0x0008
        /*0066*/ 	.short	0x00c0
        /*0068*/ 	.byte	0x00, 0xf0, 0x11, 0x00


	//----- nvinfo : EIATTR_KPARAM_INFO
	.align		4
.L_1272:
        /*006c*/ 	.byte	0x04, 0x17
        /*006e*/ 	.short	(.L_1274 - .L_1273)
.L_1273:
        /*0070*/ 	.word	0x00000000
        /*0074*/ 	.short	0x0007
        /*0076*/ 	.short	0x0038
        /*0078*/ 	.byte	0x00, 0xf0, 0x21, 0x02


	//----- nvinfo : EIATTR_KPARAM_INFO
	.align		4
.L_1274:
        /*007c*/ 	.byte	0x04, 0x17
        /*007e*/ 	.short	(.L_1276 - .L_1275)
.L_1275:
        /*0080*/ 	.word	0x00000000
        /*0084*/ 	.short	0x0006
        /*0086*/ 	.short	0x0030
        /*0088*/ 	.byte	0x00, 0xf0, 0x21, 0x00


	//----- nvinfo : EIATTR_KPARAM_INFO
	.align		4
.L_1276:
        /*008c*/ 	.byte	0x04, 0x17
        /*008e*/ 	.short	(.L_1278 - .L_1277)
.L_1277:
        /*0090*/ 	.word	0x00000000
        /*0094*/ 	.short	0x0005
        /*0096*/ 	.short	0x0028
        /*0098*/ 	.byte	0x00, 0xf0, 0x21, 0x00


	//----- nvinfo : EIATTR_KPARAM_INFO
	.align		4
.L_1278:
        /*009c*/ 	.byte	0x04, 0x17
        /*009e*/ 	.short	(.L_1280 - .L_1279)
.L_1279:
        /*00a0*/ 	.word	0x00000000
        /*00a4*/ 	.short	0x0004
        /*00a6*/ 	.short	0x0020
        /*00a8*/ 	.byte	0x00, 0xf0, 0x21, 0x00


	//----- nvinfo : EIATTR_KPARAM_INFO
	.align		4
.L_1280:
        /*00ac*/ 	.byte	0x04, 0x17
        /*00ae*/ 	.short	(.L_1282 - .L_1281)
.L_1281:
        /*00b0*/ 	.word	0x00000000
        /*00b4*/ 	.short	0x0003
        /*00b6*/ 	.short	0x0018
        /*00b8*/ 	.byte	0x00, 0xf0, 0x21, 0x00


	//----- nvinfo : EIATTR_KPARAM_INFO
	.align		4
.L_1282:
        /*00bc*/ 	.byte	0x04, 0x17
        /*00be*/ 	.short	(.L_1284 - .L_1283)
.L_1283:
        /*00c0*/ 	.word	0x00000000
        /*00c4*/ 	.short	0x0002
        /*00c6*/ 	.short	0x0010
        /*00c8*/ 	.byte	0x00, 0xf0, 0x21, 0x00


	//----- nvinfo : EIATTR_KPARAM_INFO
	.align		4
.L_1284:
        /*00cc*/ 	.byte	0x04, 0x17
        /*00ce*/ 	.short	(.L_1286 - .L_1285)
.L_1285:
        /*00d0*/ 	.word	0x00000000
        /*00d4*/ 	.short	0x0001
        /*00d6*/ 	.short	0x0008
        /*00d8*/ 	.byte	0x00, 0xf0, 0x21, 0x00


	//----- nvinfo : EIATTR_KPARAM_INFO
	.align		4
.L_1286:
        /*00dc*/ 	.byte	0x04, 0x17
        /*00de*/ 	.short	(.L_1288 - .L_1287)
.L_1287:
        /*00e0*/ 	.word	0x00000000
        /*00e4*/ 	.short	0x0000
        /*00e6*/ 	.short	0x0000
        /*00e8*/ 	.byte	0x00, 0xf0, 0x21, 0x00


	//----- nvinfo : EIATTR_MAXREG_COUNT
	.align		4
.L_1288:
        /*00ec*/ 	.byte	0x03, 0x1b
        /*00ee*/ 	.short	0x00ff


	//----- nvinfo : EIATTR_NUM_BARRIERS
	.align		4
        /*00f0*/ 	.byte	0x02, 0x4c
        /*00f2*/ 	.byte	0x01
	.zero		1


	//----- nvinfo : EIATTR_MERCURY_ISA_VERSION
	.align		4
        /*00f4*/ 	.byte	0x03, 0x5f
        /*00f6*/ 	.short	0x0000


	//----- nvinfo : EIATTR_COOP_GROUP_MASK_REGIDS
	.align		4
        /*00f8*/ 	.byte	0x04, 0x29
        /*00fa*/ 	.short	(.L_1290 - .L_1289)


	//   ....[0]....
.L_1289:
        /*00fc*/ 	.word	0xffffffff


	//   ....[1]....
        /*0100*/ 	.word	0xffffffff


	//   ....[2]....
        /*0104*/ 	.word	0xffffffff


	//   ....[3]....
        /*0108*/ 	.word	0xffffffff


	//   ....[4]....
        /*010c*/ 	.word	0xffffffff


	//   ....[5]....
        /*0110*/ 	.word	0xffffffff


	//   ....[6]....
        /*0114*/ 	.word	0xffffffff


	//   ....[7]....
        /*0118*/ 	.word	0xffffffff


	//   ....[8]....
        /*011c*/ 	.word	0xffffffff


	//   ....[9]....
        /*0120*/ 	.word	0xffffffff


	//   ....[10]....
        /*0124*/ 	.word	0xffffffff


	//   ....[11]....
        /*0128*/ 	.word	0xffffffff


	//   ....[12]....
        /*012c*/ 	.word	0xffffffff


	//   ....[13]....
        /*0130*/ 	.word	0xffffffff


	//   ....[14]....
        /*0134*/ 	.word	0xffffffff


	//   ....[15]....
        /*0138*/ 	.word	0xffffffff


	//   ....[16]....
        /*013c*/ 	.word	0xffffffff


	//   ....[17]....
        /*0140*/ 	.word	0xffffffff


	//   ....[18]....
        /*0144*/ 	.word	0xffffffff


	//   ....[19]....
        /*0148*/ 	.word	0xffffffff


	//   ....[20]....
        /*014c*/ 	.word	0xffffffff


	//   ....[21]....
        /*0150*/ 	.word	0xffffffff


	//   ....[22]....
        /*0154*/ 	.word	0xffffffff


	//   ....[23]....
        /*0158*/ 	.word	0xffffffff


	//   ....[24]....
        /*015c*/ 	.word	0xffffffff


	//   ....[25]....
        /*0160*/ 	.word	0xffffffff


	//   ....[26]....
        /*0164*/ 	.word	0xffffffff


	//   ....[27]....
        /*0168*/ 	.word	0xffffffff


	//   ....[28]....
        /*016c*/ 	.word	0xffffffff


	//   ....[29]....
        /*0170*/ 	.word	0xffffffff


	//   ....[30]....
        /*0174*/ 	.word	0xffffffff


	//   ....[31]....
        /*0178*/ 	.word	0xffffffff


	//   ....[32]....
        /*017c*/ 	.word	0xffffffff


	//   ....[33]....
        /*0180*/ 	.word	0xffffffff


	//   ....[34]....
        /*0184*/ 	.word	0xffffffff


	//   ....[35]....
        /*0188*/ 	.word	0xffffffff


	//   ....[36]....
        /*018c*/ 	.word	0xffffffff


	//   ....[37]....
        /*0190*/ 	.word	0xffffffff


	//   ....[38]....
        /*0194*/ 	.word	0xffffffff


	//   ....[39]....
        /*0198*/ 	.word	0xffffffff


	//   ....[40]....
        /*019c*/ 	.word	0xffffffff


	//   ....[41]....
        /*01a0*/ 	.word	0xffffffff


	//   ....[42]....
        /*01a4*/ 	.word	0xffffffff


	//   ....[43]....
        /*01a8*/ 	.word	0xffffffff


	//   ....[44]....
        /*01ac*/ 	.word	0xffffffff


	//   ....[45]....
        /*01b0*/ 	.word	0xffffffff


	//   ....[46]....
        /*01b4*/ 	.word	0xffffffff


	//   ....[47]....
        /*01b8*/ 	.word	0xffffffff


	//   ....[48]....
        /*01bc*/ 	.word	0xffffffff


	//   ....[49]....
        /*01c0*/ 	.word	0xffffffff


	//   ....[50]....
        /*01c4*/ 	.word	0xffffffff


	//   ....[51]....
        /*01c8*/ 	.word	0xffffffff


	//   ....[52]....
        /*01cc*/ 	.word	0xffffffff


	//   ....[53]....
        /*01d0*/ 	.word	0xffffffff


	//   ....[54]....
        /*01d4*/ 	.word	0xffffffff


	//   ....[55]....
        /*01d8*/ 	.word	0xffffffff


	//   ....[56]....
        /*01dc*/ 	.word	0xffffffff


	//   ....[57]....
        /*01e0*/ 	.word	0xffffffff


	//   ....[58]....
        /*01e4*/ 	.word	0xffffffff


	//   ....[59]....
        /*01e8*/ 	.word	0xffffffff


	//   ....[60]....
        /*01ec*/ 	.word	0xffffffff


	//   ....[61]....
        /*01f0*/ 	.word	0xffffffff


	//   ....[62]....
        /*01f4*/ 	.word	0xffffffff


	//   ....[63]....
        /*01f8*/ 	.word	0xffffffff


	//   ....[64]....
        /*01fc*/ 	.word	0xffffffff


	//   ....[65]....
        /*0200*/ 	.word	0xffffffff


	//   ....[66]....
        /*0204*/ 	.word	0xffffffff


	//   ....[67]....
        /*0208*/ 	.word	0xffffffff


	//   ....[68]....
        /*020c*/ 	.word	0xffffffff


	//   ....[69]....
        /*0210*/ 	.word	0xffffffff


	//   ....[70]....
        /*0214*/ 	.word	0xffffffff


	//   ....[71]....
        /*0218*/ 	.word	0xffffffff


	//   ....[72]....
        /*021c*/ 	.word	0xffffffff


	//   ....[73]....
        /*0220*/ 	.word	0xffffffff


	//   ....[74]....
        /*0224*/ 	.word	0xffffffff


	//   ....[75]....
        /*0228*/ 	.word	0xffffffff


	//   ....[76]....
        /*022c*/ 	.word	0xffffffff


	//   ....[77]....
        /*0230*/ 	.word	0xffffffff


	//   ....[78]....
        /*0234*/ 	.word	0xffffffff


	//   ....[79]....
        /*0238*/ 	.word	0xffffffff


	//   ....[80]....
        /*023c*/ 	.word	0xffffffff


	//   ....[81]....
        /*0240*/ 	.word	0xffffffff


	//   ....[82]....
        /*0244*/ 	.word	0xffffffff


	//   ....[83]....
        /*0248*/ 	.word	0xffffffff


	//   ....[84]....
        /*024c*/ 	.word	0xffffffff


	//   ....[85]....
        /*0250*/ 	.word	0xffffffff


	//   ....[86]....
        /*0254*/ 	.word	0xffffffff


	//   ....[87]....
        /*0258*/ 	.word	0xffffffff


	//   ....[88]....
        /*025c*/ 	.word	0xffffffff


	//   ....[89]....
        /*0260*/ 	.word	0xffffffff


	//   ....[90]....
        /*0264*/ 	.word	0xffffffff


	//   ....[91]....
        /*0268*/ 	.word	0xffffffff


	//   ....[92]....
        /*026c*/ 	.word	0xffffffff


	//   ....[93]....
        /*0270*/ 	.word	0xffffffff


	//   ....[94]....
        /*0274*/ 	.word	0xffffffff


	//   ....[95]....
        /*0278*/ 	.word	0xffffffff


	//   ....[96]....
        /*027c*/ 	.word	0xffffffff


	//   ....[97]....
        /*0280*/ 	.word	0xffffffff


	//   ....[98]....
        /*0284*/ 	.word	0xffffffff


	//   ....[99]....
        /*0288*/ 	.word	0xffffffff


	//   ....[100]....
        /*028c*/ 	.word	0xffffffff


	//   ....[101]....
        /*0290*/ 	.word	0xffffffff


	//   ....[102]....
        /*0294*/ 	.word	0xffffffff


	//   ....[103]....
        /*0298*/ 	.word	0xffffffff


	//   ....[104]....
        /*029c*/ 	.word	0xffffffff


	//   ....[105]....
        /*02a0*/ 	.word	0xffffffff


	//   ....[106]....
        /*02a4*/ 	.word	0xffffffff


	//   ....[107]....
        /*02a8*/ 	.word	0xffffffff


	//   ....[108]....
        /*02ac*/ 	.word	0xffffffff


	//   ....[109]....
        /*02b0*/ 	.word	0xffffffff


	//   ....[110]....
        /*02b4*/ 	.word	0xffffffff


	//   ....[111]....
        /*02b8*/ 	.word	0xffffffff


	//   ....[112]....
        /*02bc*/ 	.word	0xffffffff


	//   ....[113]....
        /*02c0*/ 	.word	0xffffffff


	//   ....[114]....
        /*02c4*/ 	.word	0xffffffff


	//   ....[115]....
        /*02c8*/ 	.word	0xffffffff


	//   ....[116]....
        /*02cc*/ 	.word	0xffffffff


	//   ....[117]....
        /*02d0*/ 	.word	0xffffffff


	//   ....[118]....
        /*02d4*/ 	.word	0xffffffff


	//   ....[119]....
        /*02d8*/ 	.word	0xffffffff


	//   ....[120]....
        /*02dc*/ 	.word	0xffffffff


	//   ....[121]....
        /*02e0*/ 	.word	0xffffffff


	//   ....[122]....
        /*02e4*/ 	.word	0xffffffff


	//   ....[123]....
        /*02e8*/ 	.word	0xffffffff


	//   ....[124]....
        /*02ec*/ 	.word	0xffffffff


	//   ....[125]....
        /*02f0*/ 	.word	0xffffffff


	//   ....[126]....
        /*02f4*/ 	.word	0xffffffff


	//   ....[127]....
        /*02f8*/ 	.word	0xffffffff


	//   ....[128]....
        /*02fc*/ 	.word	0xffffffff


	//   ....[129]....
        /*0300*/ 	.word	0xffffffff


	//   ....[130]....
        /*0304*/ 	.word	0xffffffff


	//   ....[131]....
        /*0308*/ 	.word	0xffffffff


	//   ....[132]....
        /*030c*/ 	.word	0xffffffff


	//   ....[133]....
        /*0310*/ 	.word	0xffffffff


	//   ....[134]....
        /*0314*/ 	.word	0xffffffff


	//   ....[135]....
        /*0318*/ 	.word	0xffffffff


	//   ....[136]....
        /*031c*/ 	.word	0xffffffff


	//   ....[137]....
        /*0320*/ 	.word	0xffffffff


	//   ....[138]....
        /*0324*/ 	.word	0xffffffff


	//   ....[139]....
        /*0328*/ 	.word	0xffffffff


	//   ....[140]....
        /*032c*/ 	.word	0xffffffff


	//   ....[141]....
        /*0330*/ 	.word	0xffffffff


	//   ....[142]....
        /*0334*/ 	.word	0xffffffff


	//   ....[143]....
        /*0338*/ 	.word	0xffffffff


	//   ....[144]....
        /*033c*/ 	.word	0xffffffff


	//   ....[145]....
        /*0340*/ 	.word	0xffffffff


	//   ....[146]....
        /*0344*/ 	.word	0xffffffff


	//   ....[147]....
        /*0348*/ 	.word	0xffffffff


	//   ....[148]....
        /*034c*/ 	.word	0xffffffff


	//   ....[149]....
        /*0350*/ 	.word	0xffffffff


	//   ....[150]....
        /*0354*/ 	.word	0xffffffff


	//   ....[151]....
        /*0358*/ 	.word	0xffffffff


	//   ....[152]....
        /*035c*/ 	.word	0xffffffff


	//   ....[153]....
        /*0360*/ 	.word	0xffffffff


	//   ....[154]....
        /*0364*/ 	.word	0xffffffff


	//   ....[155]....
        /*0368*/ 	.word	0xffffffff


	//   ....[156]....
        /*036c*/ 	.word	0xffffffff


	//   ....[157]....
        /*0370*/ 	.word	0xffffffff


	//   ....[158]....
        /*0374*/ 	.word	0xffffffff


	//   ....[159]....
        /*0378*/ 	.word	0xffffffff


	//   ....[160]....
        /*037c*/ 	.word	0xffffffff


	//   ....[161]....
        /*0380*/ 	.word	0xffffffff


	//   ....[162]....
        /*0384*/ 	.word	0xffffffff


	//   ....[163]....
        /*0388*/ 	.word	0xffffffff


	//   ....[164]....
        /*038c*/ 	.word	0xffffffff


	//   ....[165]....
        /*0390*/ 	.word	0xffffffff


	//   ....[166]....
        /*0394*/ 	.word	0xffffffff


	//   ....[167]....
        /*0398*/ 	.word	0xffffffff


	//   ....[168]....
        /*039c*/ 	.word	0xffffffff


	//   ....[169]....
        /*03a0*/ 	.word	0xffffffff


	//   ....[170]....
        /*03a4*/ 	.word	0xffffffff


	//   ....[171]....
        /*03a8*/ 	.word	0xffffffff


	//   ....[172]....
        /*03ac*/ 	.word	0xffffffff


	//   ....[173]....
        /*03b0*/ 	.word	0xffffffff


	//   ....[174]....
        /*03b4*/ 	.word	0xffffffff


	//   ....[175]....
        /*03b8*/ 	.word	0xffffffff


	//   ....[176]....
        /*03bc*/ 	.word	0xffffffff


	//   ....[177]....
        /*03c0*/ 	.word	0xffffffff


	//   ....[178]....
        /*03c4*/ 	.word	0xffffffff


	//   ....[179]....
        /*03c8*/ 	.word	0xffffffff


	//   ....[180]....
        /*03cc*/ 	.word	0xffffffff


	//   ....[181]....
        /*03d0*/ 	.word	0xffffffff


	//   ....[182]....
        /*03d4*/ 	.word	0xffffffff


	//   ....[183]....
        /*03d8*/ 	.word	0xffffffff


	//   ....[184]....
        /*03dc*/ 	.word	0xffffffff


	//   ....[185]....
        /*03e0*/ 	.word	0xffffffff


	//   ....[186]....
        /*03e4*/ 	.word	0xffffffff


	//   ....[187]....
        /*03e8*/ 	.word	0xffffffff


	//   ....[188]....
        /*03ec*/ 	.word	0xffffffff


	//   ....[189]....
        /*03f0*/ 	.word	0xffffffff


	//   ....[190]....
        /*03f4*/ 	.word	0xffffffff


	//   ....[191]....
        /*03f8*/ 	.word	0xffffffff


	//   ....[192]....
        /*03fc*/ 	.word	0xffffffff


	//   ....[193]....
        /*0400*/ 	.word	0xffffffff


	//   ....[194]....
        /*0404*/ 	.word	0xffffffff


	//   ....[195]....
        /*0408*/ 	.word	0xffffffff


	//   ....[196]....
        /*040c*/ 	.word	0xffffffff


	//   ....[197]....
        /*0410*/ 	.word	0xffffffff


	//   ....[198]....
        /*0414*/ 	.word	0xffffffff


	//   ....[199]....
        /*0418*/ 	.word	0xffffffff


	//   ....[200]....
        /*041c*/ 	.word	0xffffffff


	//   ....[201]....
        /*0420*/ 	.word	0xffffffff


	//   ....[202]....
        /*0424*/ 	.word	0xffffffff


	//   ....[203]....
        /*0428*/ 	.word	0xffffffff


	//   ....[204]....
        /*042c*/ 	.word	0xffffffff


	//   ....[205]....
        /*0430*/ 	.word	0xffffffff


	//   ....[206]....
        /*0434*/ 	.word	0xffffffff


	//   ....[207]....
        /*0438*/ 	.word	0xffffffff


	//   ....[208]....
        /*043c*/ 	.word	0xffffffff


	//   ....[209]....
        /*0440*/ 	.word	0xffffffff


	//   ....[210]....
        /*0444*/ 	.word	0xffffffff


	//   ....[211]....
        /*0448*/ 	.word	0xffffffff


	//   ....[212]....
        /*044c*/ 	.word	0xffffffff


	//   ....[213]....
        /*0450*/ 	.word	0xffffffff


	//   ....[214]....
        /*0454*/ 	.word	0xffffffff


	//   ....[215]....
        /*0458*/ 	.word	0xffffffff


	//   ....[216]....
        /*045c*/ 	.word	0xffffffff


	//   ....[217]....
        /*0460*/ 	.word	0xffffffff


	//   ....[218]....
        /*0464*/ 	.word	0xffffffff


	//   ....[219]....
        /*0468*/ 	.word	0xffffffff


	//   ....[220]....
        /*046c*/ 	.word	0xffffffff


	//   ....[221]....
        /*0470*/ 	.word	0xffffffff


	//   ....[222]....
        /*0474*/ 	.word	0xffffffff


	//   ....[223]....
        /*0478*/ 	.word	0xffffffff


	//   ....[224]....
        /*047c*/ 	.word	0xffffffff


	//   ....[225]....
        /*0480*/ 	.word	0xffffffff


	//   ....[226]....
        /*0484*/ 	.word	0xffffffff


	//   ....[227]....
        /*0488*/ 	.word	0xffffffff


	//   ....[228]....
        /*048c*/ 	.word	0xffffffff


	//   ....[229]....
        /*0490*/ 	.word	0xffffffff


	//   ....[230]....
        /*0494*/ 	.word	0xffffffff


	//   ....[231]....
        /*0498*/ 	.word	0xffffffff


	//   ....[232]....
        /*049c*/ 	.word	0xffffffff


	//   ....[233]....
        /*04a0*/ 	.word	0xffffffff


	//   ....[234]....
        /*04a4*/ 	.word	0xffffffff


	//   ....[235]....
        /*04a8*/ 	.word	0xffffffff


	//   ....[236]....
        /*04ac*/ 	.word	0xffffffff


	//   ....[237]....
        /*04b0*/ 	.word	0xffffffff


	//   ....[238]....
        /*04b4*/ 	.word	0xffffffff


	//   ....[239]....
        /*04b8*/ 	.word	0xffffffff


	//   ....[240]....
        /*04bc*/ 	.word	0xffffffff


	//   ....[241]....
        /*04c0*/ 	.word	0xffffffff


	//   ....[242]....
        /*04c4*/ 	.word	0xffffffff


	//   ....[243]....
        /*04c8*/ 	.word	0xffffffff


	//   ....[244]....
        /*04cc*/ 	.word	0xffffffff


	//   ....[245]....
        /*04d0*/ 	.word	0xffffffff


	//   ....[246]....
        /*04d4*/ 	.word	0xffffffff


	//   ....[247]....
        /*04d8*/ 	.word	0xffffffff


	//   ....[248]....
        /*04dc*/ 	.word	0xffffffff


	//   ....[249]....
        /*04e0*/ 	.word	0xffffffff


	//   ....[250]....
        /*04e4*/ 	.word	0xffffffff


	//   ....[251]....
        /*04e8*/ 	.word	0xffffffff


	//   ....[252]....
        /*04ec*/ 	.word	0xffffffff


	//   ....[253]....
        /*04f0*/ 	.word	0xffffffff


	//   ....[254]....
        /*04f4*/ 	.word	0xffffffff


	//   ....[255]....
        /*04f8*/ 	.word	0xffffffff


	//   ....[0]....
        /*04fc*/ 	.word	0xffffffff


	//   ....[1]....
        /*0500*/ 	.word	0xffffffff


	//   ....[2]....
        /*0504*/ 	.word	0xffffffff


	//   ....[3]....
        /*0508*/ 	.word	0xffffffff


	//   ....[4]....
        /*050c*/ 	.word	0xffffffff


	//   ....[5]....
        /*0510*/ 	.word	0xffffffff


	//   ....[6]....
        /*0514*/ 	.word	0xffffffff


	//   ....[7]....
        /*0518*/ 	.word	0xffffffff


	//   ....[8]....
        /*051c*/ 	.word	0xffffffff


	//   ....[9]....
        /*0520*/ 	.word	0xffffffff


	//   ....[10]....
        /*0524*/ 	.word	0xffffffff


	//   ....[11]....
        /*0528*/ 	.word	0xffffffff


	//   ....[12]....
        /*052c*/ 	.word	0xffffffff


	//   ....[13]....
        /*0530*/ 	.word	0xffffffff


	//   ....[14]....
        /*0534*/ 	.word	0xffffffff


	//   ....[15]....
        /*0538*/ 	.word	0xffffffff


	//   ....[16]....
        /*053c*/ 	.word	0xffffffff


	//   ....[17]....
        /*0540*/ 	.word	0xffffffff


	//   ....[18]....
        /*0544*/ 	.word	0xffffffff


	//   ....[19]....
        /*0548*/ 	.word	0xffffffff


	//   ....[20]....
        /*054c*/ 	.word	0xffffffff


	//   ....[21]....
        /*0550*/ 	.word	0xffffffff


	//   ....[22]....
        /*0554*/ 	.word	0xffffffff


	//   ....[23]....
        /*0558*/ 	.word	0xffffffff


	//   ....[24]....
        /*055c*/ 	.word	0xffffffff


	//   ....[25]....
        /*0560*/ 	.word	0xffffffff


	//   ....[26]....
        /*0564*/ 	.word	0xffffffff


	//   ....[27]....
        /*0568*/ 	.word	0xffffffff


	//   ....[28]....
        /*056c*/ 	.word	0xffffffff


	//   ....[29]....
        /*0570*/ 	.word	0xffffffff


	//   ....[30]....
        /*0574*/ 	.word	0xffffffff


	//   ....[31]....
        /*0578*/ 	.word	0xffffffff


	//   ....[32]....
        /*057c*/ 	.word	0xffffffff


	//   ....[33]....
        /*0580*/ 	.word	0xffffffff


	//   ....[34]....
        /*0584*/ 	.word	0xffffffff


	//   ....[35]....
        /*0588*/ 	.word	0xffffffff


	//   ....[36]....
        /*058c*/ 	.word	0xffffffff


	//   ....[37]....
        /*0590*/ 	.word	0xffffffff


	//   ....[38]....
        /*0594*/ 	.word	0xffffffff


	//   ....[39]....
        /*0598*/ 	.word	0xffffffff


	//   ....[40]....
        /*059c*/ 	.word	0xffffffff


	//   ....[41]....
        /*05a0*/ 	.word	0xffffffff


	//   ....[42]....
        /*05a4*/ 	.word	0xffffffff


	//   ....[43]....
        /*05a8*/ 	.word	0xffffffff


	//   ....[44]....
        /*05ac*/ 	.word	0xffffffff


	//   ....[45]....
        /*05b0*/ 	.word	0xffffffff


	//   ....[46]....
        /*05b4*/ 	.word	0xffffffff


	//   ....[47]....
        /*05b8*/ 	.word	0xffffffff


	//   ....[48]....
        /*05bc*/ 	.word	0xffffffff


	//   ....[49]....
        /*05c0*/ 	.word	0xffffffff


	//   ....[50]....
        /*05c4*/ 	.word	0xffffffff


	//   ....[51]....
        /*05c8*/ 	.word	0xffffffff


	//   ....[52]....
        /*05cc*/ 	.word	0xffffffff


	//   ....[53]....
        /*05d0*/ 	.word	0xffffffff


	//   ....[54]....
        /*05d4*/ 	.word	0xffffffff


	//   ....[55]....
        /*05d8*/ 	.word	0xffffffff


	//   ....[56]....
        /*05dc*/ 	.word	0xffffffff


	//   ....[57]....
        /*05e0*/ 	.word	0xffffffff


	//   ....[58]....
        /*05e4*/ 	.word	0xffffffff


	//   ....[59]....
        /*05e8*/ 	.word	0xffffffff


	//   ....[60]....
        /*05ec*/ 	.word	0xffffffff


	//   ....[61]....
        /*05f0*/ 	.word	0xffffffff


	//   ....[62]....
        /*05f4*/ 	.word	0xffffffff


	//   ....[63]....
        /*05f8*/ 	.word	0xffffffff


	//   ....[64]....
        /*05fc*/ 	.word	0xffffffff


	//   ....[65]....
        /*0600*/ 	.word	0xffffffff


	//   ....[66]....
        /*0604*/ 	.word	0xffffffff


	//   ....[67]....
        /*0608*/ 	.word	0xffffffff


	//   ....[68]....
        /*060c*/ 	.word	0xffffffff


	//   ....[69]....
        /*0610*/ 	.word	0xffffffff


	//   ....[70]....
        /*0614*/ 	.word	0xffffffff


	//   ....[71]....
        /*0618*/ 	.word	0xffffffff


	//   ....[72]....
        /*061c*/ 	.word	0xffffffff


	//   ....[73]....
        /*0620*/ 	.word	0xffffffff


	//   ....[74]....
        /*0624*/ 	.word	0xffffffff


	//   ....[75]....
        /*0628*/ 	.word	0xffffffff


	//   ....[76]....
        /*062c*/ 	.word	0xffffffff


	//   ....[77]....
        /*0630*/ 	.word	0xffffffff


	//   ....[78]....
        /*0634*/ 	.word	0xffffffff


	//   ....[79]....
        /*0638*/ 	.word	0xffffffff


	//   ....[80]....
        /*063c*/ 	.word	0xffffffff


	//   ....[81]....
        /*0640*/ 	.word	0xffffffff


	//   ....[82]....
        /*0644*/ 	.word	0xffffffff


	//   ....[83]....
        /*0648*/ 	.word	0xffffffff


	//   ....[84]....
        /*064c*/ 	.word	0xffffffff


	//   ....[85]....
        /*0650*/ 	.word	0xffffffff


	//   ....[86]....
        /*0654*/ 	.word	0xffffffff


	//   ....[87]....
        /*0658*/ 	.word	0xffffffff


	//   ....[88]....
        /*065c*/ 	.word	0xffffffff


	//   ....[89]....
        /*0660*/ 	.word	0xffffffff


	//   ....[90]....
        /*0664*/ 	.word	0xffffffff


	//   ....[91]....
        /*0668*/ 	.word	0xffffffff


	//   ....[92]....
        /*066c*/ 	.word	0xffffffff


	//   ....[93]....
        /*0670*/ 	.word	0xffffffff


	//   ....[94]....
        /*0674*/ 	.word	0xffffffff


	//   ....[95]....
        /*0678*/ 	.word	0xffffffff


	//   ....[96]....
        /*067c*/ 	.word	0xffffffff


	//   ....[97]....
        /*0680*/ 	.word	0xffffffff


	//   ....[98]....
        /*0684*/ 	.word	0xffffffff


	//   ....[99]....
        /*0688*/ 	.word	0xffffffff


	//   ....[100]....
        /*068c*/ 	.word	0xffffffff


	//   ....[101]....
        /*0690*/ 	.word	0xffffffff


	//   ....[102]....
        /*0694*/ 	.word	0xffffffff


	//   ....[103]....
        /*0698*/ 	.word	0xffffffff


	//   ....[104]....
        /*069c*/ 	.word	0xffffffff


	//   ....[105]....
        /*06a0*/ 	.word	0xffffffff


	//   ....[106]....
        /*06a4*/ 	.word	0xffffffff


	//   ....[107]....
        /*06a8*/ 	.word	0xffffffff


	//   ....[108]....
        /*06ac*/ 	.word	0xffffffff


	//   ....[109]....
        /*06b0*/ 	.word	0xffffffff


	//   ....[110]....
        /*06b4*/ 	.word	0xffffffff


	//   ....[111]....
        /*06b8*/ 	.word	0xffffffff


	//   ....[112]....
        /*06bc*/ 	.word	0xffffffff


	//   ....[113]....
        /*06c0*/ 	.word	0xffffffff


	//   ....[114]....
        /*06c4*/ 	.word	0xffffffff


	//   ....[115]....
        /*06c8*/ 	.word	0xffffffff


	//   ....[116]....
        /*06cc*/ 	.word	0xffffffff


	//   ....[117]....
        /*06d0*/ 	.word	0xffffffff


	//   ....[118]....
        /*06d4*/ 	.word	0xffffffff


	//   ....[119]....
        /*06d8*/ 	.word	0xffffffff


	//   ....[120]....
        /*06dc*/ 	.word	0xffffffff


	//   ....[121]....
        /*06e0*/ 	.word	0xffffffff


	//   ....[122]....
        /*06e4*/ 	.word	0xffffffff


	//   ....[123]....
        /*06e8*/ 	.word	0xffffffff


	//   ....[124]....
        /*06ec*/ 	.word	0xffffffff


	//   ....[125]....
        /*06f0*/ 	.word	0xffffffff


	//   ....[126]....
        /*06f4*/ 	.word	0xffffffff


	//   ....[127]....
        /*06f8*/ 	.word	0xffffffff


	//   ....[128]....
        /*06fc*/ 	.word	0xffffffff


	//   ....[129]....
        /*0700*/ 	.word	0xffffffff


	//   ....[130]....
        /*0704*/ 	.word	0xffffffff


	//   ....[131]....
        /*0708*/ 	.word	0xffffffff


	//   ....[132]....
        /*070c*/ 	.word	0xffffffff


	//   ....[133]....
        /*0710*/ 	.word	0xffffffff


	//   ....[134]....
        /*0714*/ 	.word	0xffffffff


	//   ....[135]....
        /*0718*/ 	.word	0xffffffff


	//   ....[136]....
        /*071c*/ 	.word	0xffffffff


	//   ....[137]....
        /*0720*/ 	.word	0xffffffff


	//   ....[138]....
        /*0724*/ 	.word	0xffffffff


	//   ....[139]....
        /*0728*/ 	.word	0xffffffff


	//   ....[140]....
        /*072c*/ 	.word	0xffffffff


	//   ....[141]....
        /*0730*/ 	.word	0xffffffff


	//   ....[142]....
        /*0734*/ 	.word	0xffffffff


	//   ....[143]....
        /*0738*/ 	.word	0xffffffff


	//   ....[144]....
        /*073c*/ 	.word	0xffffffff


	//   ....[145]....
        /*0740*/ 	.word	0xffffffff


	//   ....[146]....
        /*0744*/ 	.word	0xffffffff


	//   ....[147]....
        /*0748*/ 	.word	0xffffffff


	//   ....[148]....
        /*074c*/ 	.word	0xffffffff


	//   ....[149]....
        /*0750*/ 	.word	0xffffffff


	//   ....[150]....
        /*0754*/ 	.word	0xffffffff


	//   ....[151]....
        /*0758*/ 	.word	0xffffffff


	//   ....[152]....
        /*075c*/ 	.word	0xffffffff


	//   ....[153]....
        /*0760*/ 	.word	0xffffffff


	//   ....[154]....
        /*0764*/ 	.word	0xffffffff


	//   ....[155]....
        /*0768*/ 	.word	0xffffffff


	//   ....[156]....
        /*076c*/ 	.word	0xffffffff


	//   ....[157]....
        /*0770*/ 	.word	0xffffffff


	//   ....[158]....
        /*0774*/ 	.word	0xffffffff


	//   ....[159]....
        /*0778*/ 	.word	0xffffffff


	//   ....[160]....
        /*077c*/ 	.word	0xffffffff


	//   ....[161]....
        /*0780*/ 	.word	0xffffffff


	//   ....[162]....
        /*0784*/ 	.word	0xffffffff


	//   ....[163]....
        /*0788*/ 	.word	0xffffffff


	//   ....[164]....
        /*078c*/ 	.word	0xffffffff


	//   ....[165]....
        /*0790*/ 	.word	0xffffffff


	//   ....[166]....
        /*0794*/ 	.word	0xffffffff


	//   ....[167]....
        /*0798*/ 	.word	0xffffffff


	//   ....[168]....
        /*079c*/ 	.word	0xffffffff


	//   ....[169]....
        /*07a0*/ 	.word	0xffffffff


	//   ....[170]....
        /*07a4*/ 	.word	0xffffffff


	//   ....[171]....
        /*07a8*/ 	.word	0xffffffff


	//   ....[172]....
        /*07ac*/ 	.word	0xffffffff


	//   ....[173]....
        /*07b0*/ 	.word	0xffffffff


	//   ....[174]....
        /*07b4*/ 	.word	0xffffffff


	//   ....[175]....
        /*07b8*/ 	.word	0xffffffff


	//   ....[176]....
        /*07bc*/ 	.word	0xffffffff


	//   ....[177]....
        /*07c0*/ 	.word	0xffffffff


	//   ....[178]....
        /*07c4*/ 	.word	0xffffffff


	//   ....[179]....
        /*07c8*/ 	.word	0xffffffff


	//   ....[180]....
        /*07cc*/ 	.word	0xffffffff


	//   ....[181]....
        /*07d0*/ 	.word	0xffffffff


	//   ....[182]....
        /*07d4*/ 	.word	0xffffffff


	//   ....[183]....
        /*07d8*/ 	.word	0xffffffff


	//   ....[184]....
        /*07dc*/ 	.word	0xffffffff


	//   ....[185]....
        /*07e0*/ 	.word	0xffffffff


	//   ....[186]....
        /*07e4*/ 	.word	0xffffffff


	//   ....[187]....
        /*07e8*/ 	.word	0xffffffff


	//   ....[188]....
        /*07ec*/ 	.word	0xffffffff


	//   ....[189]....
        /*07f0*/ 	.word	0xffffffff


	//   ....[190]....
        /*07f4*/ 	.word	0xffffffff


	//   ....[191]....
        /*07f8*/ 	.word	0xffffffff


	//   ....[192]....
        /*07fc*/ 	.word	0xffffffff


	//   ....[193]....
        /*0800*/ 	.word	0xffffffff


	//   ....[194]....
        /*0804*/ 	.word	0xffffffff


	//   ....[195]....
        /*0808*/ 	.word	0xffffffff


	//   ....[196]....
        /*080c*/ 	.word	0xffffffff


	//   ....[197]....
        /*0810*/ 	.word	0xffffffff


	//   ....[198]....
        /*0814*/ 	.word	0xffffffff


	//   ....[199]....
        /*0818*/ 	.word	0xffffffff


	//   ....[200]....
        /*081c*/ 	.word	0xffffffff


	//   ....[201]....
        /*0820*/ 	.word	0xffffffff


	//   ....[202]....
        /*0824*/ 	.word	0xffffffff


	//   ....[203]....
        /*0828*/ 	.word	0xffffffff


	//   ....[204]....
        /*082c*/ 	.word	0xffffffff


	//   ....[205]....
        /*0830*/ 	.word	0xffffffff


	//   ....[206]....
        /*0834*/ 	.word	0xffffffff


	//   ....[207]....
        /*0838*/ 	.word	0xffffffff


	//   ....[208]....
        /*083c*/ 	.word	0xffffffff


	//   ....[209]....
        /*0840*/ 	.word	0xffffffff


	//   ....[210]....
        /*0844*/ 	.word	0xffffffff


	//   ....[211]....
        /*0848*/ 	.word	0xffffffff


	//   ....[212]....
        /*084c*/ 	.word	0xffffffff


	//   ....[213]....
        /*0850*/ 	.word	0xffffffff


	//   ....[214]....
        /*0854*/ 	.word	0xffffffff


	//   ....[215]....
        /*0858*/ 	.word	0xffffffff


	//   ....[216]....
        /*085c*/ 	.word	0xffffffff


	//   ....[217]....
        /*0860*/ 	.word	0xffffffff


	//   ....[218]....
        /*0864*/ 	.word	0xffffffff


	//   ....[219]....
        /*0868*/ 	.word	0xffffffff


	//   ....[220]....
        /*086c*/ 	.word	0xffffffff


	//   ....[221]....
        /*0870*/ 	.word	0xffffffff


	//   ....[222]....
        /*0874*/ 	.word	0xffffffff


	//   ....[223]....
        /*0878*/ 	.word	0xffffffff


	//   ....[224]....
        /*087c*/ 	.word	0xffffffff


	//   ....[225]....
        /*0880*/ 	.word	0xffffffff


	//   ....[226]....
        /*0884*/ 	.word	0xffffffff


	//   ....[227]....
        /*0888*/ 	.word	0xffffffff


	//   ....[228]....
        /*088c*/ 	.word	0xffffffff


	//   ....[229]....
        /*0890*/ 	.word	0xffffffff


	//   ....[230]....
        /*0894*/ 	.word	0xffffffff


	//   ....[231]....
        /*0898*/ 	.word	0xffffffff


	//   ....[232]....
        /*089c*/ 	.word	0xffffffff


	//   ....[233]....
        /*08a0*/ 	.word	0xffffffff


	//   ....[234]....
        /*08a4*/ 	.word	0xffffffff


	//   ....[235]....
        /*08a8*/ 	.word	0xffffffff


	//   ....[236]....
        /*08ac*/ 	.word	0xffffffff


	//   ....[237]....
        /*08b0*/ 	.word	0xffffffff


	//   ....[238]....
        /*08b4*/ 	.word	0xffffffff


	//   ....[239]....
        /*08b8*/ 	.word	0xffffffff


	//   ....[240]....
        /*08bc*/ 	.word	0xffffffff


	//   ....[241]....
        /*08c0*/ 	.word	0xffffffff


	//   ....[242]....
        /*08c4*/ 	.word	0xffffffff


	//   ....[243]....
        /*08c8*/ 	.word	0xffffffff


	//   ....[244]....
        /*08cc*/ 	.word	0xffffffff


	//   ....[245]....
        /*08d0*/ 	.word	0xffffffff


	//   ....[246]....
        /*08d4*/ 	.word	0xffffffff


	//   ....[247]....
        /*08d8*/ 	.word	0xffffffff


	//   ....[248]....
        /*08dc*/ 	.word	0xffffffff


	//   ....[249]....
        /*08e0*/ 	.word	0xffffffff


	//   ....[250]....
        /*08e4*/ 	.word	0xffffffff


	//   ....[251]....
        /*08e8*/ 	.word	0xffffffff


	//   ....[252]....
        /*08ec*/ 	.word	0xffffffff


	//   ....[253]....
        /*08f0*/ 	.word	0xffffffff


	//   ....[254]....
        /*08f4*/ 	.word	0xffffffff


	//   ....[255]....
        /*08f8*/ 	.word	0xffffffff


	//   ....[0]....
        /*08fc*/ 	.word	0xffffffff


	//   ....[1]....
        /*0900*/ 	.word	0xffffffff


	//   ....[2]....
        /*0904*/ 	.word	0xffffffff


	//   ....[3]....
        /*0908*/ 	.word	0xffffffff


	//   ....[4]....
        /*090c*/ 	.word	0xffffffff


	//   ....[5]....
        /*0910*/ 	.word	0xffffffff


	//   ....[6]....
        /*0914*/ 	.word	0xffffffff


	//   ....[7]....
        /*0918*/ 	.word	0xffffffff


	//   ....[8]....
        /*091c*/ 	.word	0xffffffff


	//   ....[9]....
        /*0920*/ 	.word	0xffffffff


	//   ....[10]....
        /*0924*/ 	.word	0xffffffff


	//   ....[11]....
        /*0928*/ 	.word	0xffffffff


	//   ....[12]....
        /*092c*/ 	.word	0xffffffff


	//   ....[13]....
        /*0930*/ 	.word	0xffffffff


	//   ....[14]....
        /*0934*/ 	.word	0xffffffff


	//   ....[15]....
        /*0938*/ 	.word	0xffffffff


	//   ....[16]....
        /*093c*/ 	.word	0xffffffff


	//   ....[17]....
        /*0940*/ 	.word	0xffffffff


	//   ....[18]....
        /*0944*/ 	.word	0xffffffff


	//   ....[19]....
        /*0948*/ 	.word	0xffffffff


	//   ....[20]....
        /*094c*/ 	.word	0xffffffff


	//   ....[21]....
        /*0950*/ 	.word	0xffffffff


	//   ....[22]....
        /*0954*/ 	.word	0xffffffff


	//   ....[23]....
        /*0958*/ 	.word	0xffffffff


	//   ....[24]....
        /*095c*/ 	.word	0xffffffff


	//   ....[25]....
        /*0960*/ 	.word	0xffffffff


	//   ....[26]....
        /*0964*/ 	.word	0xffffffff


	//   ....[27]....
        /*0968*/ 	.word	0xffffffff


	//   ....[28]....
        /*096c*/ 	.word	0xffffffff


	//   ....[29]....
        /*0970*/ 	.word	0xffffffff


	//   ....[30]....
        /*0974*/ 	.word	0xffffffff


	//   ....[31]....
        /*0978*/ 	.word	0xffffffff


	//   ....[32]....
        /*097c*/ 	.word	0xffffffff


	//   ....[33]....
        /*0980*/ 	.word	0xffffffff


	//   ....[34]....
        /*0984*/ 	.word	0xffffffff


	//   ....[35]....
        /*0988*/ 	.word	0xffffffff


	//   ....[36]....
        /*098c*/ 	.word	0xffffffff


	//   ....[37]....
        /*0990*/ 	.word	0xffffffff


	//   ....[38]....
        /*0994*/ 	.word	0xffffffff


	//   ....[39]....
        /*0998*/ 	.word	0xffffffff


	//   ....[40]....
        /*099c*/ 	.word	0xffffffff


	//   ....[41]....
        /*09a0*/ 	.word	0xffffffff


	//   ....[42]....
        /*09a4*/ 	.word	0xffffffff


	//   ....[43]....
        /*09a8*/ 	.word	0xffffffff


	//   ....[44]....
        /*09ac*/ 	.word	0xffffffff


	//   ....[45]....
        /*09b0*/ 	.word	0xffffffff


	//   ....[46]....
        /*09b4*/ 	.word	0xffffffff


	//   ....[47]....
        /*09b8*/ 	.word	0xffffffff


	//   ....[48]....
        /*09bc*/ 	.word	0xffffffff


	//   ....[49]....
        /*09c0*/ 	.word	0xffffffff


	//   ....[50]....
        /*09c4*/ 	.word	0xffffffff


	//   ....[51]....
        /*09c8*/ 	.word	0xffffffff


	//   ....[52]....
        /*09cc*/ 	.word	0xffffffff


	//   ....[53]....
        /*09d0*/ 	.word	0xffffffff


	//   ....[54]....
        /*09d4*/ 	.word	0xffffffff


	//   ....[55]....
        /*09d8*/ 	.word	0xffffffff


	//   ....[56]....
        /*09dc*/ 	.word	0xffffffff


	//   ....[57]....
        /*09e0*/ 	.word	0xffffffff


	//   ....[58]....
        /*09e4*/ 	.word	0xffffffff


	//   ....[59]....
        /*09e8*/ 	.word	0xffffffff


	//   ....[60]....
        /*09ec*/ 	.word	0xffffffff


	//   ....[61]....
        /*09f0*/ 	.word	0xffffffff


	//   ....[62]....
        /*09f4*/ 	.word	0xffffffff


	//   ....[63]....
        /*09f8*/ 	.word	0xffffffff


	//   ....[64]....
        /*09fc*/ 	.word	0xffffffff


	//   ....[65]....
        /*0a00*/ 	.word	0xffffffff


	//   ....[66]....
        /*0a04*/ 	.word	0xffffffff


	//   ....[67]....
        /*0a08*/ 	.word	0xffffffff


	//   ....[68]....
        /*0a0c*/ 	.word	0xffffffff


	//   ....[69]....
        /*0a10*/ 	.word	0xffffffff


	//   ....[70]....
        /*0a14*/ 	.word	0xffffffff


	//   ....[71]....
        /*0a18*/ 	.word	0xffffffff


	//   ....[72]....
        /*0a1c*/ 	.word	0xffffffff


	//   ....[73]....
        /*0a20*/ 	.word	0xffffffff


	//   ....[74]....
        /*0a24*/ 	.word	0xffffffff


	//   ....[75]....
        /*0a28*/ 	.word	0xffffffff


	//   ....[76]....
        /*0a2c*/ 	.word	0xffffffff


	//   ....[77]....
        /*0a30*/ 	.word	0xffffffff


	//   ....[78]....
        /*0a34*/ 	.word	0xffffffff


	//   ....[79]....
        /*0a38*/ 	.word	0xffffffff


	//   ....[80]....
        /*0a3c*/ 	.word	0xffffffff


	//   ....[81]....
        /*0a40*/ 	.word	0xffffffff


	//   ....[82]....
        /*0a44*/ 	.word	0xffffffff


	//   ....[83]....
        /*0a48*/ 	.word	0xffffffff


	//   ....[84]....
        /*0a4c*/ 	.word	0xffffffff


	//   ....[85]....
        /*0a50*/ 	.word	0xffffffff


	//   ....[86]....
        /*0a54*/ 	.word	0xffffffff


	//   ....[87]....
        /*0a58*/ 	.word	0xffffffff


	//   ....[88]....
        /*0a5c*/ 	.word	0xffffffff


	//   ....[89]....
        /*0a60*/ 	.word	0xffffffff


	//   ....[90]....
        /*0a64*/ 	.word	0xffffffff


	//   ....[91]....
        /*0a68*/ 	.word	0xffffffff


	//   ....[92]....
        /*0a6c*/ 	.word	0xffffffff


	//   ....[93]....
        /*0a70*/ 	.word	0xffffffff


	//   ....[94]....
        /*0a74*/ 	.word	0xffffffff


	//   ....[95]....
        /*0a78*/ 	.word	0xffffffff


	//   ....[96]....
        /*0a7c*/ 	.word	0xffffffff


	//   ....[97]....
        /*0a80*/ 	.word	0xffffffff


	//   ....[98]....
        /*0a84*/ 	.word	0xffffffff


	//   ....[99]....
        /*0a88*/ 	.word	0xffffffff


	//   ....[100]....
        /*0a8c*/ 	.word	0xffffffff


	//   ....[101]....
        /*0a90*/ 	.word	0xffffffff


	//   ....[102]....
        /*0a94*/ 	.word	0xffffffff


	//   ....[103]....
        /*0a98*/ 	.word	0xffffffff


	//   ....[104]....
        /*0a9c*/ 	.word	0xffffffff


	//   ....[105]....
        /*0aa0*/ 	.word	0xffffffff


	//   ....[106]....
        /*0aa4*/ 	.word	0xffffffff


	//   ....[107]....
        /*0aa8*/ 	.word	0xffffffff


	//   ....[108]....
        /*0aac*/ 	.word	0xffffffff


	//   ....[109]....
        /*0ab0*/ 	.word	0xffffffff


	//   ....[110]....
        /*0ab4*/ 	.word	0xffffffff


	//   ....[111]....
        /*0ab8*/ 	.word	0xffffffff


	//   ....[112]....
        /*0abc*/ 	.word	0xffffffff


	//   ....[113]....
        /*0ac0*/ 	.word	0xffffffff


	//   ....[114]....
        /*0ac4*/ 	.word	0xffffffff


	//   ....[115]....
        /*0ac8*/ 	.word	0xffffffff


	//   ....[116]....
        /*0acc*/ 	.word	0xffffffff


	//   ....[117]....
        /*0ad0*/ 	.word	0xffffffff


	//   ....[118]....
        /*0ad4*/ 	.word	0xffffffff


	//   ....[119]....
        /*0ad8*/ 	.word	0xffffffff


	//   ....[120]....
        /*0adc*/ 	.word	0xffffffff


	//   ....[121]....
        /*0ae0*/ 	.word	0xffffffff


	//   ....[122]....
        /*0ae4*/ 	.word	0xffffffff


	//   ....[123]....
        /*0ae8*/ 	.word	0xffffffff


	//   ....[124]....
        /*0aec*/ 	.word	0xffffffff


	//   ....[125]....
        /*0af0*/ 	.word	0xffffffff


	//   ....[126]....
        /*0af4*/ 	.word	0xffffffff


	//   ....[127]....
        /*0af8*/ 	.word	0xffffffff


	//----- nvinfo : EIATTR_COOP_GROUP_INSTR_OFFSETS
	.align		4
.L_1290:
        /*0afc*/ 	.byte	0x04, 0x28
        /*0afe*/ 	.short	(.L_1292 - .L_1291)


	//   ....[0]....
.L_1291:
        /*0b00*/ 	.word	0x00009ec0


	//   ....[1]....
        /*0b04*/ 	.word	0x00009ee0


	//   ....[2]....
        /*0b08*/ 	.word	0x00009ef0


	//   ....[3]....
        /*0b0c*/ 	.word	0x00009f00


	//   ....[4]....
        /*0b10*/ 	.word	0x00009f10


	//   ....[5]....
        /*0b14*/ 	.word	0x00009f20


	//   ....[6]....
        /*0b18*/ 	.word	0x00009f30


	//   ....[7]....
        /*0b1c*/ 	.word	0x00009f40


	//   ....[8]....
        /*0b20*/ 	.word	0x00009f50


	//   ....[9]....
        /*0b24*/ 	.word	0x00009f60


	//   ....[10]....
        /*0b28*/ 	.word	0x00009f70


	//   ....[11]....
        /*0b2c*/ 	.word	0x00009f80


	//   ....[12]....
        /*0b30*/ 	.word	0x00009f90


	//   ....[13]....
        /*0b34*/ 	.word	0x00009fa0


	//   ....[14]....
        /*0b38*/ 	.word	0x00009fb0


	//   ....[15]....
        /*0b3c*/ 	.word	0x00009fc0


	//   ....[16]....
        /*0b40*/ 	.word	0x0000a050


	//   ....[17]....
        /*0b44*/ 	.word	0x0000a060


	//   ....[18]....
        /*0b48*/ 	.word	0x0000a070


	//   ....[19]....
        /*0b4c*/ 	.word	0x0000a080


	//   ....[20]....
        /*0b50*/ 	.word	0x0000a090


	//   ....[21]....
        /*0b54*/ 	.word	0x0000a0a0


	//   ....[22]....
        /*0b58*/ 	.word	0x0000a0b0


	//   ....[23]....
        /*0b5c*/ 	.word	0x0000a0c0


	//   ....[24]....
        /*0b60*/ 	.word	0x0000a0d0


	//   ....[25]....
        /*0b64*/ 	.word	0x0000a0e0


	//   ....[26]....
        /*0b68*/ 	.word	0x0000a0f0


	//   ....[27]....
        /*0b6c*/ 	.word	0x0000a100


	//   ....[28]....
        /*0b70*/ 	.word	0x0000a110


	//   ....[29]....
        /*0b74*/ 	.word	0x0000a120


	//   ....[30]....
        /*0b78*/ 	.word	0x0000a130


	//   ....[31]....
        /*0b7c*/ 	.word	0x0000a140


	//   ....[32]....
        /*0b80*/ 	.word	0x0000a150


	//   ....[33]....
        /*0b84*/ 	.word	0x0000a160


	//   ....[34]....
        /*0b88*/ 	.word	0x0000a170


	//   ....[35]....
        /*0b8c*/ 	.word	0x0000a180


	//   ....[36]....
        /*0b90*/ 	.word	0x0000a190


	//   ....[37]....
        /*0b94*/ 	.word	0x0000a1a0


	//   ....[38]....
        /*0b98*/ 	.word	0x0000a1b0


	//   ....[39]....
        /*0b9c*/ 	.word	0x0000a1c0


	//   ....[40]....
        /*0ba0*/ 	.word	0x0000a290


	//   ....[41]....
        /*0ba4*/ 	.word	0x0000a2a0


	//   ....[42]....
        /*0ba8*/ 	.word	0x0000a2b0


	//   ....[43]....
        /*0bac*/ 	.word	0x0000a2c0


	//   ....[44]....
        /*0bb0*/ 	.word	0x0000a2d0


	//   ....[45]....
        /*0bb4*/ 	.word	0x0000a2e0


	//   ....[46]....
        /*0bb8*/ 	.word	0x0000a2f0


	//   ....[47]....
        /*0bbc*/ 	.word	0x0000a300


	//   ....[48]....
        /*0bc0*/ 	.word	0x0000a310


	//   ....[49]....
        /*0bc4*/ 	.word	0x0000a320


	//   ....[50]....
        /*0bc8*/ 	.word	0x0000a330


	//   ....[51]....
        /*0bcc*/ 	.word	0x0000a340


	//   ....[52]....
        /*0bd0*/ 	.word	0x0000a350


	//   ....[53]....
        /*0bd4*/ 	.word	0x0000a360


	//   ....[54]....
        /*0bd8*/ 	.word	0x0000a370


	//   ....[55]....
        /*0bdc*/ 	.word	0x0000a380


	//   ....[56]....
        /*0be0*/ 	.word	0x0000a390


	//   ....[57]....
        /*0be4*/ 	.word	0x0000a3a0


	//   ....[58]....
        /*0be8*/ 	.word	0x0000a3b0


	//   ....[59]....
        /*0bec*/ 	.word	0x0000a3c0


	//   ....[60]....
        /*0bf0*/ 	.word	0x0000a3d0


	//   ....[61]....
        /*0bf4*/ 	.word	0x0000a3e0


	//   ....[62]....
        /*0bf8*/ 	.word	0x0000a3f0


	//   ....[63]....
        /*0bfc*/ 	.word	0x0000a400


	//   ....[64]....
        /*0c00*/ 	.word	0x0000a410


	//   ....[65]....
        /*0c04*/ 	.word	0x0000a420


	//   ....[66]....
        /*0c08*/ 	.word	0x0000a430


	//   ....[67]....
        /*0c0c*/ 	.word	0x0000a440


	//   ....[68]....
        /*0c10*/ 	.word	0x0000a530


	//   ....[69]....
        /*0c14*/ 	.word	0x0000a540


	//   ....[70]....
        /*0c18*/ 	.word	0x0000a550


	//   ....[71]....
        /*0c1c*/ 	.word	0x0000a560


	//   ....[72]....
        /*0c20*/ 	.word	0x0000a570


	//   ....[73]....
        /*0c24*/ 	.word	0x0000a580


	//   ....[74]....
        /*0c28*/ 	.word	0x0000a590


	//   ....[75]....
        /*0c2c*/ 	.word	0x0000a5a0


	//   ....[76]....
        /*0c30*/ 	.word	0x0000a5b0


	//   ....[77]....
        /*0c34*/ 	.word	0x0000a5c0


	//   ....[78]....
        /*0c38*/ 	.word	0x0000a5d0


	//   ....[79]....
        /*0c3c*/ 	.word	0x0000a5e0


	//   ....[80]....
        /*0c40*/ 	.word	0x0000a5f0


	//   ....[81]....
        /*0c44*/ 	.word	0x0000a600


	//   ....[82]....
        /*0c48*/ 	.word	0x0000a610


	//   ....[83]....
        /*0c4c*/ 	.word	0x0000a620


	//   ....[84]....
        /*0c50*/ 	.word	0x0000a630


	//   ....[85]....
        /*0c54*/ 	.word	0x0000a640


	//   ....[86]....
        /*0c58*/ 	.word	0x0000a650


	//   ....[87]....
        /*0c5c*/ 	.word	0x0000a660


	//   ....[88]....
        /*0c60*/ 	.word	0x0000a670


	//   ....[89]....
        /*0c64*/ 	.word	0x0000a680


	//   ....[90]....
        /*0c68*/ 	.word	0x0000a690


	//   ....[91]....
        /*0c6c*/ 	.word	0x0000a6a0


	//   ....[92]....
        /*0c70*/ 	.word	0x0000a6b0


	//   ....[93]....
        /*0c74*/ 	.word	0x0000a6c0


	//   ....[94]....
        /*0c78*/ 	.word	0x0000a6d0


	//   ....[95]....
        /*0c7c*/ 	.word	0x0000a6e0


	//   ....[96]....
        /*0c80*/ 	.word	0x0000a7d0


	//   ....[97]....
        /*0c84*/ 	.word	0x0000a7e0


	//   ....[98]....
        /*0c88*/ 	.word	0x0000a7f0


	//   ....[99]....
        /*0c8c*/ 	.word	0x0000a800


	//   ....[100]....
        /*0c90*/ 	.word	0x0000a810


	//   ....[101]....
        /*0c94*/ 	.word	0x0000a820


	//   ....[102]....
        /*0c98*/ 	.word	0x0000a830


	//   ....[103]....
        /*0c9c*/ 	.word	0x0000a840


	//   ....[104]....
        /*0ca0*/ 	.word	0x0000a850


	//   ....[105]....
        /*0ca4*/ 	.word	0x0000a860


	//   ....[106]....
        /*0ca8*/ 	.word	0x0000a870


	//   ....[107]....
        /*0cac*/ 	.word	0x0000a880


	//   ....[108]....
        /*0cb0*/ 	.word	0x0000a890


	//   ....[109]....
        /*0cb4*/ 	.word	0x0000a8a0


	//   ....[110]....
        /*0cb8*/ 	.word	0x0000a8b0


	//   ....[111]....
        /*0cbc*/ 	.word	0x0000a8c0


	//   ....[112]....
        /*0cc0*/ 	.word	0x0000a8d0


	//   ....[113]....
        /*0cc4*/ 	.word	0x0000a8e0


	//   ....[114]....
        /*0cc8*/ 	.word	0x0000a8f0


	//   ....[115]....
        /*0ccc*/ 	.word	0x0000a900


	//   ....[116]....
        /*0cd0*/ 	.word	0x0000a910


	//   ....[117]....
        /*0cd4*/ 	.word	0x0000a920


	//   ....[118]....
        /*0cd8*/ 	.word	0x0000a930


	//   ....[119]....
        /*0cdc*/ 	.word	0x0000a940


	//   ....[120]....
        /*0ce0*/ 	.word	0x0000a950


	//   ....[121]....
        /*0ce4*/ 	.word	0x0000a960


	//   ....[122]....
        /*0ce8*/ 	.word	0x0000a970


	//   ....[123]....
        /*0cec*/ 	.word	0x0000a980


	//   ....[124]....
        /*0cf0*/ 	.word	0x0000a990


	//   ....[125]....
        /*0cf4*/ 	.word	0x0000a9a0


	//   ....[126]....
        /*0cf8*/ 	.word	0x0000a9b0


	//   ....[127]....
        /*0cfc*/ 	.word	0x0000a9c0


	//   ....[128]....
        /*0d00*/ 	.word	0x0000eb30


	//   ....[129]....
        /*0d04*/ 	.word	0x0000eb60


	//   ....[130]....
        /*0d08*/ 	.word	0x0000eb70


	//   ....[131]....
        /*0d0c*/ 	.word	0x0000eb80


	//   ....[132]....
        /*0d10*/ 	.word	0x0000eb90


	//   ....[133]....
        /*0d14*/ 	.word	0x0000eba0


	//   ....[134]....
        /*0d18*/ 	.word	0x0000ebb0


	//   ....[135]....
        /*0d1c*/ 	.word	0x0000ebc0


	//   ....[136]....
        /*0d20*/ 	.word	0x0000ebd0


	//   ....[137]....
        /*0d24*/ 	.word	0x0000ebe0


	//   ....[138]....
        /*0d28*/ 	.word	0x0000ebf0


	//   ....[139]....
        /*0d2c*/ 	.word	0x0000ec00


	//   ....[140]....
        /*0d30*/ 	.word	0x0000ec10


	//   ....[141]....
        /*0d34*/ 	.word	0x0000ec20


	//   ....[142]....
        /*0d38*/ 	.word	0x0000ec30


	//   ....[143]....
        /*0d3c*/ 	.word	0x0000ec40


	//   ....[144]....
        /*0d40*/ 	.word	0x0000ecd0


	//   ....[145]....
        /*0d44*/ 	.word	0x0000ece0


	//   ....[146]....
        /*0d48*/ 	.word	0x0000ecf0


	//   ....[147]....
        /*0d4c*/ 	.word	0x0000ed00


	//   ....[148]....
        /*0d50*/ 	.word	0x0000ed10


	//   ....[149]....
        /*0d54*/ 	.word	0x0000ed20


	//   ....[150]....
        /*0d58*/ 	.word	0x0000ed30


	//   ....[151]....
        /*0d5c*/ 	.word	0x0000ed40


	//   ....[152]....
        /*0d60*/ 	.word	0x0000ed50


	//   ....[153]....
        /*0d64*/ 	.word	0x0000ed60


	//   ....[154]....
        /*0d68*/ 	.word	0x0000ed70


	//   ....[155]....
        /*0d6c*/ 	.word	0x0000ed80


	//   ....[156]....
        /*0d70*/ 	.word	0x0000ed90


	//   ....[157]....
        /*0d74*/ 	.word	0x0000eda0


	//   ....[158]....
        /*0d78*/ 	.word	0x0000edb0


	//   ....[159]....
        /*0d7c*/ 	.word	0x0000edc0


	//   ....[160]....
        /*0d80*/ 	.word	0x0000edd0


	//   ....[161]....
        /*0d84*/ 	.word	0x0000ede0


	//   ....[162]....
        /*0d88*/ 	.word	0x0000edf0


	//   ....[163]....
        /*0d8c*/ 	.word	0x0000ee00


	//   ....[164]....
        /*0d90*/ 	.word	0x0000ee10


	//   ....[165]....
        /*0d94*/ 	.word	0x0000ee20


	//   ....[166]....
        /*0d98*/ 	.word	0x0000ee30


	//   ....[167]....
        /*0d9c*/ 	.word	0x0000ee40


	//   ....[168]....
        /*0da0*/ 	.word	0x0000ee50


	//   ....[169]....
        /*0da4*/ 	.word	0x0000ee60


	//   ....[170]....
        /*0da8*/ 	.word	0x0000ee70


	//   ....[171]....
        /*0dac*/ 	.word	0x0000ee80


	//   ....[172]....
        /*0db0*/ 	.word	0x0000ef70


	//   ....[173]....
        /*0db4*/ 	.word	0x0000ef80


	//   ....[174]....
        /*0db8*/ 	.word	0x0000ef90


	//   ....[175]....
        /*0dbc*/ 	.word	0x0000efa0


	//   ....[176]....
        /*0dc0*/ 	.word	0x0000efb0


	//   ....[177]....
        /*0dc4*/ 	.word	0x0000efc0


	//   ....[178]....
        /*0dc8*/ 	.word	0x0000efd0


	//   ....[179]....
        /*0dcc*/ 	.word	0x0000efe0


	//   ....[180]....
        /*0dd0*/ 	.word	0x0000eff0


	//   ....[181]....
        /*0dd4*/ 	.word	0x0000f000


	//   ....[182]....
        /*0dd8*/ 	.word	0x0000f010


	//   ....[183]....
        /*0ddc*/ 	.word	0x0000f020


	//   ....[184]....
        /*0de0*/ 	.word	0x0000f030


	//   ....[185]....
        /*0de4*/ 	.word	0x0000f040


	//   ....[186]....
        /*0de8*/ 	.word	0x0000f050


	//   ....[187]....
        /*0dec*/ 	.word	0x0000f060


	//   ....[188]....
        /*0df0*/ 	.word	0x0000f070


	//   ....[189]....
        /*0df4*/ 	.word	0x0000f080


	//   ....[190]....
        /*0df8*/ 	.word	0x0000f090


	//   ....[191]....
        /*0dfc*/ 	.word	0x0000f0a0


	//   ....[192]....
        /*0e00*/ 	.word	0x0000f0b0


	//   ....[193]....
        /*0e04*/ 	.word	0x0000f0c0


	//   ....[194]....
        /*0e08*/ 	.word	0x0000f0d0


	//   ....[195]....
        /*0e0c*/ 	.word	0x0000f0e0


	//   ....[196]....
        /*0e10*/ 	.word	0x0000f0f0


	//   ....[197]....
        /*0e14*/ 	.word	0x0000f100


	//   ....[198]....
        /*0e18*/ 	.word	0x0000f110


	//   ....[199]....
        /*0e1c*/ 	.word	0x0000f120


	//   ....[200]....
        /*0e20*/ 	.word	0x0000f210


	//   ....[201]....
        /*0e24*/ 	.word	0x0000f220


	//   ....[202]....
        /*0e28*/ 	.word	0x0000f230


	//   ....[203]....
        /*0e2c*/ 	.word	0x0000f240


	//   ....[204]....
        /*0e30*/ 	.word	0x0000f250


	//   ....[205]....
        /*0e34*/ 	.word	0x0000f260


	//   ....[206]....
        /*0e38*/ 	.word	0x0000f270


	//   ....[207]....
        /*0e3c*/ 	.word	0x0000f280


	//   ....[208]....
        /*0e40*/ 	.word	0x0000f290


	//   ....[209]....
        /*0e44*/ 	.word	0x0000f2a0


	//   ....[210]....
        /*0e48*/ 	.word	0x0000f2b0


	//   ....[211]....
        /*0e4c*/ 	.word	0x0000f2c0


	//   ....[212]....
        /*0e50*/ 	.word	0x0000f2d0


	//   ....[213]....
        /*0e54*/ 	.word	0x0000f2e0


	//   ....[214]....
        /*0e58*/ 	.word	0x0000f2f0


	//   ....[215]....
        /*0e5c*/ 	.word	0x0000f300


	//   ....[216]....
        /*0e60*/ 	.word	0x0000f310


	//   ....[217]....
        /*0e64*/ 	.word	0x0000f320


	//   ....[218]....
        /*0e68*/ 	.word	0x0000f330


	//   ....[219]....
        /*0e6c*/ 	.word	0x0000f340


	//   ....[220]....
        /*0e70*/ 	.word	0x0000f350


	//   ....[221]....
        /*0e74*/ 	.word	0x0000f360


	//   ....[222]....
        /*0e78*/ 	.word	0x0000f370


	//   ....[223]....
        /*0e7c*/ 	.word	0x0000f380


	//   ....[224]....
        /*0e80*/ 	.word	0x0000f390


	//   ....[225]....
        /*0e84*/ 	.word	0x0000f3a0


	//   ....[226]....
        /*0e88*/ 	.word	0x0000f3b0


	//   ....[227]....
        /*0e8c*/ 	.word	0x0000f3c0


	//   ....[228]....
        /*0e90*/ 	.word	0x0000f4b0


	//   ....[229]....
        /*0e94*/ 	.word	0x0000f4c0


	//   ....[230]....
        /*0e98*/ 	.word	0x0000f4d0


	//   ....[231]....
        /*0e9c*/ 	.word	0x0000f4e0


	//   ....[232]....
        /*0ea0*/ 	.word	0x0000f4f0


	//   ....[233]....
        /*0ea4*/ 	.word	0x0000f500


	//   ....[234]....
        /*0ea8*/ 	.word	0x0000f510


	//   ....[235]....
        /*0eac*/ 	.word	0x0000f520


	//   ....[236]....
        /*0eb0*/ 	.word	0x0000f530


	//   ....[237]....
        /*0eb4*/ 	.word	0x0000f540


	//   ....[238]....
        /*0eb8*/ 	.word	0x0000f550


	//   ....[239]....
        /*0ebc*/ 	.word	0x0000f560


	//   ....[240]....
        /*0ec0*/ 	.word	0x0000f570


	//   ....[241]....
        /*0ec4*/ 	.word	0x0000f580


	//   ....[242]....
        /*0ec8*/ 	.word	0x0000f590


	//   ....[243]....
        /*0ecc*/ 	.word	0x0000f5a0


	//   ....[244]....
        /*0ed0*/ 	.word	0x0000f5b0


	//   ....[245]....
        /*0ed4*/ 	.word	0x0000f5c0


	//   ....[246]....
        /*0ed8*/ 	.word	0x0000f5d0


	//   ....[247]....
        /*0edc*/ 	.word	0x0000f5e0


	//   ....[248]....
        /*0ee0*/ 	.word	0x0000f5f0


	//   ....[249]....
        /*0ee4*/ 	.word	0x0000f600


	//   ....[250]....
        /*0ee8*/ 	.word	0x0000f610


	//   ....[251]....
        /*0eec*/ 	.word	0x0000f620


	//   ....[252]....
        /*0ef0*/ 	.word	0x0000f630


	//   ....[253]....
        /*0ef4*/ 	.word	0x0000f640


	//   ....[254]....
        /*0ef8*/ 	.word	0x0000f650


	//   ....[255]....
        /*0efc*/ 	.word	0x0000f660


	//   ....[0]....
        /*0f00*/ 	.word	0x00013790


	//   ....[1]....
        /*0f04*/ 	.word	0x000137c0


	//   ....[2]....
        /*0f08*/ 	.word	0x000137d0


	//   ....[3]....
        /*0f0c*/ 	.word	0x000137e0


	//   ....[4]....
        /*0f10*/ 	.word	0x000137f0


	//   ....[5]....
        /*0f14*/ 	.word	0x00013800


	//   ....[6]....
        /*0f18*/ 	.word	0x00013810


	//   ....[7]....
        /*0f1c*/ 	.word	0x00013820


	//   ....[8]....
        /*0f20*/ 	.word	0x00013830


	//   ....[9]....
        /*0f24*/ 	.word	0x00013840


	//   ....[10]....
        /*0f28*/ 	.word	0x00013850


	//   ....[11]....
        /*0f2c*/ 	.word	0x00013860


	//   ....[12]....
        /*0f30*/ 	.word	0x00013870


	//   ....[13]....
        /*0f34*/ 	.word	0x00013880


	//   ....[14]....
        /*0f38*/ 	.word	0x00013890


	//   ....[15]....
        /*0f3c*/ 	.word	0x000138a0


	//   ....[16]....
        /*0f40*/ 	.word	0x00013930


	//   ....[17]....
        /*0f44*/ 	.word	0x00013940


	//   ....[18]....
        /*0f48*/ 	.word	0x00013950


	//   ....[19]....
        /*0f4c*/ 	.word	0x00013960


	//   ....[20]....
        /*0f50*/ 	.word	0x00013970


	//   ....[21]....
        /*0f54*/ 	.word	0x00013980


	//   ....[22]....
        /*0f58*/ 	.word	0x00013990


	//   ....[23]....
        /*0f5c*/ 	.word	0x000139a0


	//   ....[24]....
        /*0f60*/ 	.word	0x000139b0


	//   ....[25]....
        /*0f64*/ 	.word	0x000139c0


	//   ....[26]....
        /*0f68*/ 	.word	0x000139d0


	//   ....[27]....
        /*0f6c*/ 	.word	0x000139e0


	//   ....[28]....
        /*0f70*/ 	.word	0x000139f0


	//   ....[29]....
        /*0f74*/ 	.word	0x00013a00


	//   ....[30]....
        /*0f78*/ 	.word	0x00013a10


	//   ....[31]....
        /*0f7c*/ 	.word	0x00013a20


	//   ....[32]....
        /*0f80*/ 	.word	0x00013a30


	//   ....[33]....
        /*0f84*/ 	.word	0x00013a40


	//   ....[34]....
        /*0f88*/ 	.word	0x00013a50


	//   ....[35]....
        /*0f8c*/ 	.word	0x00013a60


	//   ....[36]....
        /*0f90*/ 	.word	0x00013a70


	//   ....[37]....
        /*0f94*/ 	.word	0x00013a80


	//   ....[38]....
        /*0f98*/ 	.word	0x00013a90


	//   ....[39]....
        /*0f9c*/ 	.word	0x00013aa0


	//   ....[40]....
        /*0fa0*/ 	.word	0x00013ab0


	//   ....[41]....
        /*0fa4*/ 	.word	0x00013ac0


	//   ....[42]....
        /*0fa8*/ 	.word	0x00013ad0


	//   ....[43]....
        /*0fac*/ 	.word	0x00013ae0


	//   ....[44]....
        /*0fb0*/ 	.word	0x00013bd0


	//   ....[45]....
        /*0fb4*/ 	.word	0x00013be0


	//   ....[46]....
        /*0fb8*/ 	.word	0x00013bf0


	//   ....[47]....
        /*0fbc*/ 	.word	0x00013c00


	//   ....[48]....
        /*0fc0*/ 	.word	0x00013c10


	//   ....[49]....
        /*0fc4*/ 	.word	0x00013c20


	//   ....[50]....
        /*0fc8*/ 	.word	0x00013c30


	//   ....[51]....
        /*0fcc*/ 	.word	0x00013c40


	//   ....[52]....
        /*0fd0*/ 	.word	0x00013c50


	//   ....[53]....
        /*0fd4*/ 	.word	0x00013c60


	//   ....[54]....
        /*0fd8*/ 	.word	0x00013c70


	//   ....[55]....
        /*0fdc*/ 	.word	0x00013c80


	//   ....[56]....
        /*0fe0*/ 	.word	0x00013c90


	//   ....[57]....
        /*0fe4*/ 	.word	0x00013ca0


	//   ....[58]....
        /*0fe8*/ 	.word	0x00013cb0


	//   ....[59]....
        /*0fec*/ 	.word	0x00013cc0


	//   ....[60]....
        /*0ff0*/ 	.word	0x00013cd0


	//   ....[61]....
        /*0ff4*/ 	.word	0x00013ce0


	//   ....[62]....
        /*0ff8*/ 	.word	0x00013cf0


	//   ....[63]....
        /*0ffc*/ 	.word	0x00013d00


	//   ....[64]....
        /*1000*/ 	.word	0x00013d10


	//   ....[65]....
        /*1004*/ 	.word	0x00013d20


	//   ....[66]....
        /*1008*/ 	.word	0x00013d30


	//   ....[67]....
        /*100c*/ 	.word	0x00013d40


	//   ....[68]....
        /*1010*/ 	.word	0x00013d50


	//   ....[69]....
        /*1014*/ 	.word	0x00013d60


	//   ....[70]....
        /*1018*/ 	.word	0x00013d70


	//   ....[71]....
        /*101c*/ 	.word	0x00013d80


	//   ....[72]....
        /*1020*/ 	.word	0x00013e70


	//   ....[73]....
        /*1024*/ 	.word	0x00013e80


	//   ....[74]....
        /*1028*/ 	.word	0x00013e90


	//   ....[75]....
        /*102c*/ 	.word	0x00013ea0


	//   ....[76]....
        /*1030*/ 	.word	0x00013eb0


	//   ....[77]....
        /*1034*/ 	.word	0x00013ec0


	//   ....[78]....
        /*1038*/ 	.word	0x00013ed0


	//   ....[79]....
        /*103c*/ 	.word	0x00013ee0


	//   ....[80]....
        /*1040*/ 	.word	0x00013ef0


	//   ....[81]....
        /*1044*/ 	.word	0x00013f00


	//   ....[82]....
        /*1048*/ 	.word	0x00013f10


	//   ....[83]....
        /*104c*/ 	.word	0x00013f20


	//   ....[84]....
        /*1050*/ 	.word	0x00013f30


	//   ....[85]....
        /*1054*/ 	.word	0x00013f40


	//   ....[86]....
        /*1058*/ 	.word	0x00013f50


	//   ....[87]....
        /*105c*/ 	.word	0x00013f60


	//   ....[88]....
        /*1060*/ 	.word	0x00013f70


	//   ....[89]....
        /*1064*/ 	.word	0x00013f80


	//   ....[90]....
        /*1068*/ 	.word	0x00013f90


	//   ....[91]....
        /*106c*/ 	.word	0x00013fa0


	//   ....[92]....
        /*1070*/ 	.word	0x00013fb0


	//   ....[93]....
        /*1074*/ 	.word	0x00013fc0


	//   ....[94]....
        /*1078*/ 	.word	0x00013fd0


	//   ....[95]....
        /*107c*/ 	.word	0x00013fe0


	//   ....[96]....
        /*1080*/ 	.word	0x00013ff0


	//   ....[97]....
        /*1084*/ 	.word	0x00014000


	//   ....[98]....
        /*1088*/ 	.word	0x00014010


	//   ....[99]....
        /*108c*/ 	.word	0x00014020


	//   ....[100]....
        /*1090*/ 	.word	0x00014110


	//   ....[101]....
        /*1094*/ 	.word	0x00014120


	//   ....[102]....
        /*1098*/ 	.word	0x00014130


	//   ....[103]....
        /*109c*/ 	.word	0x00014140


	//   ....[104]....
        /*10a0*/ 	.word	0x00014150


	//   ....[105]....
        /*10a4*/ 	.word	0x00014160


	//   ....[106]....
        /*10a8*/ 	.word	0x00014170


	//   ....[107]....
        /*10ac*/ 	.word	0x00014180


	//   ....[108]....
        /*10b0*/ 	.word	0x00014190


	//   ....[109]....
        /*10b4*/ 	.word	0x000141a0


	//   ....[110]....
        /*10b8*/ 	.word	0x000141b0


	//   ....[111]....
        /*10bc*/ 	.word	0x000141c0


	//   ....[112]....
        /*10c0*/ 	.word	0x000141d0


	//   ....[113]....
        /*10c4*/ 	.word	0x000141e0


	//   ....[114]....
        /*10c8*/ 	.word	0x000141f0


	//   ....[115]....
        /*10cc*/ 	.word	0x00014200


	//   ....[116]....
        /*10d0*/ 	.word	0x00014210


	//   ....[117]....
        /*10d4*/ 	.word	0x00014220


	//   ....[118]....
        /*10d8*/ 	.word	0x00014230


	//   ....[119]....
        /*10dc*/ 	.word	0x00014240


	//   ....[120]....
        /*10e0*/ 	.word	0x00014250


	//   ....[121]....
        /*10e4*/ 	.word	0x00014260


	//   ....[122]....
        /*10e8*/ 	.word	0x00014270


	//   ....[123]....
        /*10ec*/ 	.word	0x00014280


	//   ....[124]....
        /*10f0*/ 	.word	0x00014290


	//   ....[125]....
        /*10f4*/ 	.word	0x000142a0


	//   ....[126]....
        /*10f8*/ 	.word	0x000142b0


	//   ....[127]....
        /*10fc*/ 	.word	0x000142c0


	//   ....[128]....
        /*1100*/ 	.word	0x000183f0


	//   ....[129]....
        /*1104*/ 	.word	0x00018420


	//   ....[130]....
        /*1108*/ 	.word	0x00018430


	//   ....[131]....
        /*110c*/ 	.word	0x00018440


	//   ....[132]....
        /*1110*/ 	.word	0x00018450


	//   ....[133]....
        /*1114*/ 	.word	0x00018460


	//   ....[134]....
        /*1118*/ 	.word	0x00018470


	//   ....[135]....
        /*111c*/ 	.word	0x00018480


	//   ....[136]....
        /*1120*/ 	.word	0x00018490


	//   ....[137]....
        /*1124*/ 	.word	0x000184a0


	//   ....[138]....
        /*1128*/ 	.word	0x000184b0


	//   ....[139]....
        /*112c*/ 	.word	0x000184c0


	//   ....[140]....
        /*1130*/ 	.word	0x000184d0


	//   ....[141]....
        /*1134*/ 	.word	0x000184e0


	//   ....[142]....
        /*1138*/ 	.word	0x000184f0


	//   ....[143]....
        /*113c*/ 	.word	0x00018500


	//   ....[144]....
        /*1140*/ 	.word	0x00018590


	//   ....[145]....
        /*1144*/ 	.word	0x000185a0


	//   ....[146]....
        /*1148*/ 	.word	0x000185b0


	//   ....[147]....
        /*114c*/ 	.word	0x000185c0


	//   ....[148]....
        /*1150*/ 	.word	0x000185d0


	//   ....[149]....
        /*1154*/ 	.word	0x000185e0


	//   ....[150]....
        /*1158*/ 	.word	0x000185f0


	//   ....[151]....
        /*115c*/ 	.word	0x00018600


	//   ....[152]....
        /*1160*/ 	.word	0x00018610


	//   ....[153]....
        /*1164*/ 	.word	0x00018620


	//   ....[154]....
        /*1168*/ 	.word	0x00018630


	//   ....[155]....
        /*116c*/ 	.word	0x00018640


	//   ....[156]....
        /*1170*/ 	.word	0x00018650


	//   ....[157]....
        /*1174*/ 	.word	0x00018660


	//   ....[158]....
        /*1178*/ 	.word	0x00018670


	//   ....[159]....
        /*117c*/ 	.word	0x00018680


	//   ....[160]....
        /*1180*/ 	.word	0x00018690


	//   ....[161]....
        /*1184*/ 	.word	0x000186a0


	//   ....[162]....
        /*1188*/ 	.word	0x000186b0


	//   ....[163]....
        /*118c*/ 	.word	0x000186c0


	//   ....[164]....
        /*1190*/ 	.word	0x000186d0


	//   ....[165]....
        /*1194*/ 	.word	0x000186e0


	//   ....[166]....
        /*1198*/ 	.word	0x000186f0


	//   ....[167]....
        /*119c*/ 	.word	0x00018700


	//   ....[168]....
        /*11a0*/ 	.word	0x00018710


	//   ....[169]....
        /*11a4*/ 	.word	0x00018720


	//   ....[170]....
        /*11a8*/ 	.word	0x00018730


	//   ....[171]....
        /*11ac*/ 	.word	0x00018740


	//   ....[172]....
        /*11b0*/ 	.word	0x00018830


	//   ....[173]....
        /*11b4*/ 	.word	0x00018840


	//   ....[174]....
        /*11b8*/ 	.word	0x00018850


	//   ....[175]....
        /*11bc*/ 	.word	0x00018860


	//   ....[176]....
        /*11c0*/ 	.word	0x00018870


	//   ....[177]....
        /*11c4*/ 	.word	0x00018880


	//   ....[178]....
        /*11c8*/ 	.word	0x00018890


	//   ....[179]....
        /*11cc*/ 	.word	0x000188a0


	//   ....[180]....
        /*11d0*/ 	.word	0x000188b0


	//   ....[181]....
        /*11d4*/ 	.word	0x000188c0


	//   ....[182]....
        /*11d8*/ 	.word	0x000188d0


	//   ....[183]....
        /*11dc*/ 	.word	0x000188e0


	//   ....[184]....
        /*11e0*/ 	.word	0x000188f0


	//   ....[185]....
        /*11e4*/ 	.word	0x00018900


	//   ....[186]....
        /*11e8*/ 	.word	0x00018910


	//   ....[187]....
        /*11ec*/ 	.word	0x00018920


	//   ....[188]....
        /*11f0*/ 	.word	0x00018930


	//   ....[189]....
        /*11f4*/ 	.word	0x00018940


	//   ....[190]....
        /*11f8*/ 	.word	0x00018950


	//   ....[191]....
        /*11fc*/ 	.word	0x00018960


	//   ....[192]....
        /*1200*/ 	.word	0x00018970


	//   ....[193]....
        /*1204*/ 	.word	0x00018980


	//   ....[194]....
        /*1208*/ 	.word	0x00018990


	//   ....[195]....
        /*120c*/ 	.word	0x000189a0


	//   ....[196]....
        /*1210*/ 	.word	0x000189b0


	//   ....[197]....
        /*1214*/ 	.word	0x000189c0


	//   ....[198]....
        /*1218*/ 	.word	0x000189d0


	//   ....[199]....
        /*121c*/ 	.word	0x000189e0


	//   ....[200]....
        /*1220*/ 	.word	0x00018ad0


	//   ....[201]....
        /*1224*/ 	.word	0x00018ae0


	//   ....[202]....
        /*1228*/ 	.word	0x00018af0


	//   ....[203]....
        /*122c*/ 	.word	0x00018b00


	//   ....[204]....
        /*1230*/ 	.word	0x00018b10


	//   ....[205]....
        /*1234*/ 	.word	0x00018b20


	//   ....[206]....
        /*1238*/ 	.word	0x00018b30


	//   ....[207]....
        /*123c*/ 	.word	0x00018b40


	//   ....[208]....
        /*1240*/ 	.word	0x00018b50


	//   ....[209]....
        /*1244*/ 	.word	0x00018b60


	//   ....[210]....
        /*1248*/ 	.word	0x00018b70


	//   ....[211]....
        /*124c*/ 	.word	0x00018b80


	//   ....[212]....
        /*1250*/ 	.word	0x00018b90


	//   ....[213]....
        /*1254*/ 	.word	0x00018ba0


	//   ....[214]....
        /*1258*/ 	.word	0x00018bb0


	//   ....[215]....
        /*125c*/ 	.word	0x00018bc0


	//   ....[216]....
        /*1260*/ 	.word	0x00018bd0


	//   ....[217]....
        /*1264*/ 	.word	0x00018be0


	//   ....[218]....
        /*1268*/ 	.word	0x00018bf0


	//   ....[219]....
        /*126c*/ 	.word	0x00018c00


	//   ....[220]....
        /*1270*/ 	.word	0x00018c10


	//   ....[221]....
        /*1274*/ 	.word	0x00018c20


	//   ....[222]....
        /*1278*/ 	.word	0x00018c30


	//   ....[223]....
        /*127c*/ 	.word	0x00018c40


	//   ....[224]....
        /*1280*/ 	.word	0x00018c50


	//   ....[225]....
        /*1284*/ 	.word	0x00018c60


	//   ....[226]....
        /*1288*/ 	.word	0x00018c70


	//   ....[227]....
        /*128c*/ 	.word	0x00018c80


	//   ....[228]....
        /*1290*/ 	.word	0x00018d70


	//   ....[229]....
        /*1294*/ 	.word	0x00018d80


	//   ....[230]....
        /*1298*/ 	.word	0x00018d90


	//   ....[231]....
        /*129c*/ 	.word	0x00018da0


	//   ....[232]....
        /*12a0*/ 	.word	0x00018db0


	//   ....[233]....
        /*12a4*/ 	.word	0x00018dc0


	//   ....[234]....
        /*12a8*/ 	.word	0x00018dd0


	//   ....[235]....
        /*12ac*/ 	.word	0x00018de0


	//   ....[236]....
        /*12b0*/ 	.word	0x00018df0


	//   ....[237]....
        /*12b4*/ 	.word	0x00018e00


	//   ....[238]....
        /*12b8*/ 	.word	0x00018e10


	//   ....[239]....
        /*12bc*/ 	.word	0x00018e20


	//   ....[240]....
        /*12c0*/ 	.word	0x00018e30


	//   ....[241]....
        /*12c4*/ 	.word	0x00018e40


	//   ....[242]....
        /*12c8*/ 	.word	0x00018e50


	//   ....[243]....
        /*12cc*/ 	.word	0x00018e60


	//   ....[244]....
        /*12d0*/ 	.word	0x00018e70


	//   ....[245]....
        /*12d4*/ 	.word	0x00018e80


	//   ....[246]....
        /*12d8*/ 	.word	0x00018e90


	//   ....[247]....
        /*12dc*/ 	.word	0x00018ea0


	//   ....[248]....
        /*12e0*/ 	.word	0x00018eb0


	//   ....[249]....
        /*12e4*/ 	.word	0x00018ec0


	//   ....[250]....
        /*12e8*/ 	.word	0x00018ed0


	//   ....[251]....
        /*12ec*/ 	.word	0x00018ee0


	//   ....[252]....
        /*12f0*/ 	.word	0x00018ef0


	//   ....[253]....
        /*12f4*/ 	.word	0x00018f00


	//   ....[254]....
        /*12f8*/ 	.word	0x00018f10


	//   ....[255]....
        /*12fc*/ 	.word	0x00018f20


	//   ....[0]....
        /*1300*/ 	.word	0x0001d050


	//   ....[1]....
        /*1304*/ 	.word	0x0001d080


	//   ....[2]....
        /*1308*/ 	.word	0x0001d090


	//   ....[3]....
        /*130c*/ 	.word	0x0001d0a0


	//   ....[4]....
        /*1310*/ 	.word	0x0001d0b0


	//   ....[5]....
        /*1314*/ 	.word	0x0001d0c0


	//   ....[6]....
        /*1318*/ 	.word	0x0001d0d0


	//   ....[7]....
        /*131c*/ 	.word	0x0001d0e0


	//   ....[8]....
        /*1320*/ 	.word	0x0001d0f0


	//   ....[9]....
        /*1324*/ 	.word	0x0001d100


	//   ....[10]....
        /*1328*/ 	.word	0x0001d110


	//   ....[11]....
        /*132c*/ 	.word	0x0001d120


	//   ....[12]....
        /*1330*/ 	.word	0x0001d130


	//   ....[13]....
        /*1334*/ 	.word	0x0001d140


	//   ....[14]....
        /*1338*/ 	.word	0x0001d150


	//   ....[15]....
        /*133c*/ 	.word	0x0001d160


	//   ....[16]....
        /*1340*/ 	.word	0x0001d1f0


	//   ....[17]....
        /*1344*/ 	.word	0x0001d200


	//   ....[18]....
        /*1348*/ 	.word	0x0001d210


	//   ....[19]....
        /*134c*/ 	.word	0x0001d220


	//   ....[20]....
        /*1350*/ 	.word	0x0001d230


	//   ....[21]....
        /*1354*/ 	.word	0x0001d240


	//   ....[22]....
        /*1358*/ 	.word	0x0001d250


	//   ....[23]....
        /*135c*/ 	.word	0x0001d260


	//   ....[24]....
        /*1360*/ 	.word	0x0001d270


	//   ....[25]....
        /*1364*/ 	.word	0x0001d280


	//   ....[26]....
        /*1368*/ 	.word	0x0001d290


	//   ....[27]....
        /*136c*/ 	.word	0x0001d2a0


	//   ....[28]....
        /*1370*/ 	.word	0x0001d2b0


	//   ....[29]....
        /*1374*/ 	.word	0x0001d2c0


	//   ....[30]....
        /*1378*/ 	.word	0x0001d2d0


	//   ....[31]....
        /*137c*/ 	.word	0x0001d2e0


	//   ....[32]....
        /*1380*/ 	.word	0x0001d2f0


	//   ....[33]....
        /*1384*/ 	.word	0x0001d300


	//   ....[34]....
        /*1388*/ 	.word	0x0001d310


	//   ....[35]....
        /*138c*/ 	.word	0x0001d320


	//   ....[36]....
        /*1390*/ 	.word	0x0001d330


	//   ....[37]....
        /*1394*/ 	.word	0x0001d340


	//   ....[38]....
        /*1398*/ 	.word	0x0001d350


	//   ....[39]....
        /*139c*/ 	.word	0x0001d360


	//   ....[40]....
        /*13a0*/ 	.word	0x0001d370


	//   ....[41]....
        /*13a4*/ 	.word	0x0001d380


	//   ....[42]....
        /*13a8*/ 	.word	0x0001d390


	//   ....[43]....
        /*13ac*/ 	.word	0x0001d3a0


	//   ....[44]....
        /*13b0*/ 	.word	0x0001d490


	//   ....[45]....
        /*13b4*/ 	.word	0x0001d4a0


	//   ....[46]....
        /*13b8*/ 	.word	0x0001d4b0


	//   ....[47]....
        /*13bc*/ 	.word	0x0001d4c0


	//   ....[48]....
        /*13c0*/ 	.word	0x0001d4d0


	//   ....[49]....
        /*13c4*/ 	.word	0x0001d4e0


	//   ....[50]....
        /*13c8*/ 	.word	0x0001d4f0


	//   ....[51]....
        /*13cc*/ 	.word	0x0001d500


	//   ....[52]....
        /*13d0*/ 	.word	0x0001d510


	//   ....[53]....
        /*13d4*/ 	.word	0x0001d520


	//   ....[54]....
        /*13d8*/ 	.word	0x0001d530


	//   ....[55]....
        /*13dc*/ 	.word	0x0001d540


	//   ....[56]....
        /*13e0*/ 	.word	0x0001d550


	//   ....[57]....
        /*13e4*/ 	.word	0x0001d560


	//   ....[58]....
        /*13e8*/ 	.word	0x0001d570


	//   ....[59]....
        /*13ec*/ 	.word	0x0001d580


	//   ....[60]....
        /*13f0*/ 	.word	0x0001d590


	//   ....[61]....
        /*13f4*/ 	.word	0x0001d5a0


	//   ....[62]....
        /*13f8*/ 	.word	0x0001d5b0


	//   ....[63]....
        /*13fc*/ 	.word	0x0001d5c0


	//   ....[64]....
        /*1400*/ 	.word	0x0001d5d0


	//   ....[65]....
        /*1404*/ 	.word	0x0001d5e0


	//   ....[66]....
        /*1408*/ 	.word	0x0001d5f0


	//   ....[67]....
        /*140c*/ 	.word	0x0001d600


	//   ....[68]....
        /*1410*/ 	.word	0x0001d610


	//   ....[69]....
        /*1414*/ 	.word	0x0001d620


	//   ....[70]....
        /*1418*/ 	.word	0x0001d630


	//   ....[71]....
        /*141c*/ 	.word	0x0001d640


	//   ....[72]....
        /*1420*/ 	.word	0x0001d730


	//   ....[73]....
        /*1424*/ 	.word	0x0001d740


	//   ....[74]....
        /*1428*/ 	.word	0x0001d750


	//   ....[75]....
        /*142c*/ 	.word	0x0001d760


	//   ....[76]....
        /*1430*/ 	.word	0x0001d770


	//   ....[77]....
        /*1434*/ 	.word	0x0001d780


	//   ....[78]....
        /*1438*/ 	.word	0x0001d790


	//   ....[79]....
        /*143c*/ 	.word	0x0001d7a0


	//   ....[80]....
        /*1440*/ 	.word	0x0001d7b0


	//   ....[81]....
        /*1444*/ 	.word	0x0001d7c0


	//   ....[82]....
        /*1448*/ 	.word	0x0001d7d0


	//   ....[83]....
        /*144c*/ 	.word	0x0001d7e0


	//   ....[84]....
        /*1450*/ 	.word	0x0001d7f0


	//   ....[85]....
        /*1454*/ 	.word	0x0001d800


	//   ....[86]....
        /*1458*/ 	.word	0x0001d810


	//   ....[87]....
        /*145c*/ 	.word	0x0001d820


	//   ....[88]....
        /*1460*/ 	.word	0x0001d830


	//   ....[89]....
        /*1464*/ 	.word	0x0001d840


	//   ....[90]....
        /*1468*/ 	.word	0x0001d850


	//   ....[91]....
        /*146c*/ 	.word	0x0001d860


	//   ....[92]....
        /*1470*/ 	.word	0x0001d870


	//   ....[93]....
        /*1474*/ 	.word	0x0001d880


	//   ....[94]....
        /*1478*/ 	.word	0x0001d890


	//   ....[95]....
        /*147c*/ 	.word	0x0001d8a0


	//   ....[96]....
        /*1480*/ 	.word	0x0001d8b0


	//   ....[97]....
        /*1484*/ 	.word	0x0001d8c0


	//   ....[98]....
        /*1488*/ 	.word	0x0001d8d0


	//   ....[99]....
        /*148c*/ 	.word	0x0001d8e0


	//   ....[100]....
        /*1490*/ 	.word	0x0001d9d0


	//   ....[101]....
        /*1494*/ 	.word	0x0001d9e0


	//   ....[102]....
        /*1498*/ 	.word	0x0001d9f0


	//   ....[103]....
        /*149c*/ 	.word	0x0001da00


	//   ....[104]....
        /*14a0*/ 	.word	0x0001da10


	//   ....[105]....
        /*14a4*/ 	.word	0x0001da20


	//   ....[106]....
        /*14a8*/ 	.word	0x0001da30


	//   ....[107]....
        /*14ac*/ 	.word	0x0001da40


	//   ....[108]....
        /*14b0*/ 	.word	0x0001da50


	//   ....[109]....
        /*14b4*/ 	.word	0x0001da60


	//   ....[110]....
        /*14b8*/ 	.word	0x0001da70


	//   ....[111]....
        /*14bc*/ 	.word	0x0001da80


	//   ....[112]....
        /*14c0*/ 	.word	0x0001da90


	//   ....[113]....
        /*14c4*/ 	.word	0x0001daa0


	//   ....[114]....
        /*14c8*/ 	.word	0x0001dab0


	//   ....[115]....
        /*14cc*/ 	.word	0x0001dac0


	//   ....[116]....
        /*14d0*/ 	.word	0x0001dad0


	//   ....[117]....
        /*14d4*/ 	.word	0x0001dae0


	//   ....[118]....
        /*14d8*/ 	.word	0x0001daf0


	//   ....[119]....
        /*14dc*/ 	.word	0x0001db00


	//   ....[120]....
        /*14e0*/ 	.word	0x0001db10


	//   ....[121]....
        /*14e4*/ 	.word	0x0001db20


	//   ....[122]....
        /*14e8*/ 	.word	0x0001db30


	//   ....[123]....
        /*14ec*/ 	.word	0x0001db40


	//   ....[124]....
        /*14f0*/ 	.word	0x0001db50


	//   ....[125]....
        /*14f4*/ 	.word	0x0001db60


	//   ....[126]....
        /*14f8*/ 	.word	0x0001db70


	//   ....[127]....
        /*14fc*/ 	.word	0x0001db80


	//----- nvinfo : EIATTR_EXIT_INSTR_OFFSETS
	.align		4
.L_1292:
        /*1500*/ 	.byte	0x04, 0x1c
        /*1502*/ 	.short	(.L_1294 - .L_1293)


	//   ....[0]....
.L_1293:
        /*1504*/ 	.word	0x000001d0


	//   ....[1]....
        /*1508*/ 	.word	0x00025190


	//   ....[2]....
        /*150c*/ 	.word	0x00025220


	//   ....[3]....
        /*1510*/ 	.word	0x00025270


	//   ....[4]....
        /*1514*/ 	.word	0x000252b0


	//----- nvinfo : EIATTR_MAX_THREADS
	.align		4
.L_1294:
        /*1518*/ 	.byte	0x04, 0x05
        /*151a*/ 	.short	(.L_1296 - .L_1295)
.L_1295:
        /*151c*/ 	.word	0x00000020
        /*1520*/ 	.word	0x00000001
        /*1524*/ 	.word	0x00000001


	//----- nvinfo : EIATTR_CRS_STACK_SIZE
	.align		4
.L_1296:
        /*1528*/ 	.byte	0x04, 0x1e
        /*152a*/ 	.short	(.L_1298 - .L_1297)
.L_1297:
        /*152c*/ 	.word	0x00000000
.L_1298:


//--------------------- .nv.info._ZN17fastertransformer38beam_online_softmax_topk_stage2_kernelIfLi64ELi128EEEvPKfS2_PiPT_ii --------------------------
	.section	.nv.info._ZN17fastertransformer38beam_online_softmax_topk_stage2_kernelIfLi64ELi128EEEvPKfS2_PiPT_ii,"",@"SHT_CUDA_INFO"
	.sectionflags	@""
	.align	4


	//----- nvinfo : EIATTR_CUDA_API_VERSION
	.align		4
        /*0000*/ 	.byte	0x04, 0x37
        /*0002*/ 	.short	(.L_1300 - .L_1299)
.L_1299:
        /*0004*/ 	.word	0x00000082


	//----- nvinfo : EIATTR_SW2861232_WAR
	.align		4
.L_1300:
        /*0008*/ 	.byte	0x01, 0x35
	.zero		2


	//----- nvinfo : EIATTR_PARAM_CBANK
	.align		4
        /*000c*/ 	.byte	0x04, 0x0a
        /*000e*/ 	.short	(.L_1302 - .L_1301)
	.align		4
.L_1301:
        /*0010*/ 	.word	index@(.nv.constant0._ZN17fastertransformer38beam_online_softmax_topk_stage2_kernelIfLi64ELi128EEEvPKfS2_PiPT_ii)
        /*0014*/ 	.short	0x0160
        /*0016*/ 	.short	0x0028


	//----- nvinfo : EIATTR_CBANK_PARAM_SIZE
	.align		4
.L_1302:
        /*0018*/ 	.byte	0x03, 0x19
        /*001a*/ 	.short	0x0028


	//----- nvinfo : EIATTR_KPARAM_INFO
	.align		4
        /*001c*/ 	.byte	0x04, 0x17
        /*001e*/ 	.short	(.L_1304 - .L_1303)
.L_1303:
        /*0020*/ 	.word	0x00000000
        /*0024*/ 	.short	0x0005
        /*0026*/ 	.short	0x0024
        /*0028*/ 	.byte	0x00, 0xf0, 0x11, 0x00


	//----- nvinfo : EIATTR_KPARAM_INFO
	.align		4
.L_1304:
        /*002c*/ 	.byte	0x04, 0x17
        /*002e*/ 	.short	(.L_1306 - .L_1305)
.L_1305:
        /*0030*/ 	.word	0x00000000
        /*0034*/ 	.short	0x0004
        /*0036*/ 	.short	0x0020
        /*0038*/ 	.byte	0x00, 0xf0, 0x11, 0x00


	//----- nvinfo : EIATTR_KPARAM_INFO
	.align		4
.L_1306:
        /*003c*/ 	.byte	0x04, 0x17
        /*003e*/ 	.short	(.L_1308 - .L_1307)
.L_1307:
        /*0040*/ 	.word	0x00000000
        /*0044*/ 	.short	0x0003
        /*0046*/ 	.short	0x0018
        /*0048*/ 	.byte	0x00, 0xf0, 0x21, 0x00


	//----- nvinfo : EIATTR_KPARAM_INFO
	.align		4
.L_1308:
        /*004c*/ 	.byte	0x04, 0x17
        /*004e*/ 	.short	(.L_1310 - .L_1309)
.L_1309:
        /*0050*/ 	.word	0x00000000
        /*0054*/ 	.short	0x0002
        /*0056*/ 	.short	0x0010
        /*0058*/ 	.byte	0x00, 0xf0, 0x21, 0x00


	//----- nvinfo : EIATTR_KPARAM_INFO
	.align		4
.L_1310:
        /*005c*/ 	.byte	0x04, 0x17
        /*005e*/ 	.short	(.L_1312 - .L_1311)
.L_1311:
        /*0060*/ 	.word	0x00000000
        /*0064*/ 	.short	0x0001
        /*0066*/ 	.short	0x0008
        /*0068*/ 	.byte	0x00, 0xf0, 0x21, 0x00


	//----- nvinfo : EIATTR_KPARAM_INFO
	.align		4
.L_1312:
        /*006c*/ 	.byte	0x04, 0x17
        /*006e*/ 	.short	(.L_1314 - .L_1313)
.L_1313:
        /*0070*/ 	.word	0x00000000
        /*0074*/ 	.short	0x0000
        /*0076*/ 	.short	0x0000
        /*0078*/ 	.byte	0x00, 0xf0, 0x21, 0x00


	//----- nvinfo : EIATTR_MAXREG_COUNT
	.align		4
.L_1314:
        /*007c*/ 	.byte	0x03, 0x1b
        /*007e*/ 	.short	0x00ff


	//----- nvinfo : EIATTR_NUM_BARRIERS
	.align		4
        /*0080*/ 	.byte	0x02, 0x4c
        /*0082*/ 	.byte	0x01
	.zero		1


	//----- nvinfo : EIATTR_MERCURY_ISA_VERSION
	.align		4
        /*0084*/ 	.byte	0x03, 0x5f
        /*0086*/ 	.short	0x0000


	//----- nvinfo : EIATTR_COOP_GROUP_MASK_REGIDS
	.align		4
        /*0088*/ 	.byte	0x04, 0x29
        /*008a*/ 	.short	(.L_1316 - .L_1315)


	//   ....[0]....
.L_1315:
        /*008c*/ 	.word	0xffffffff


	//   ....[1]....
        /*0090*/ 	.word	0xffffffff


	//   ....[2]....
        /*0094*/ 	.word	0xffffffff


	//   ....[3]....
        /*0098*/ 	.word	0xffffffff


	//   ....[4]....
        /*009c*/ 	.word	0xffffffff


	//   ....[5]....
        /*00a0*/ 	.word	0xffffffff


	//   ....[6]....
        /*00a4*/ 	.word	0xffffffff


	//   ....[7]....
        /*00a8*/ 	.word	0xffffffff


	//   ....[8]....
        /*00ac*/ 	.word	0xffffffff


	//   ....[9]....
        /*00b0*/ 	.word	0xffffffff


	//   ....[10]....
        /*00b4*/ 	.word	0xffffffff


	//   ....[11]....
        /*00b8*/ 	.word	0xffffffff


	//   ....[12]....
        /*00bc*/ 	.word	0xffffffff


	//   ....[13]....
        /*00c0*/ 	.word	0xffffffff


	//   ....[14]....
        /*00c4*/ 	.word	0xffffffff


	//   ....[15]....
        /*00c8*/ 	.word	0xffffffff


	//   ....[16]....
        /*00cc*/ 	.word	0xffffffff


	//   ....[17]....
        /*00d0*/ 	.word	0xffffffff


	//   ....[18]....
        /*00d4*/ 	.word	0xffffffff


	//   ....[19]....
        /*00d8*/ 	.word	0xffffffff


	//   ....[20]....
        /*00dc*/ 	.word	0xffffffff


	//   ....[21]....
        /*00e0*/ 	.word	0xffffffff


	//   ....[22]....
        /*00e4*/ 	.word	0xffffffff


	//   ....[23]....
        /*00e8*/ 	.word	0xffffffff


	//   ....[24]....
        /*00ec*/ 	.word	0xffffffff


	//   ....[25]....
        /*00f0*/ 	.word	0xffffffff


	//   ....[26]....
        /*00f4*/ 	.word	0xffffffff


	//   ....[27]....
        /*00f8*/ 	.word	0xffffffff


	//   ....[28]....
        /*00fc*/ 	.word	0xffffffff


	//   ....[29]....
        /*0100*/ 	.word	0xffffffff


	//   ....[30]....
        /*0104*/ 	.word	0xffffffff


	//   ....[31]....
        /*0108*/ 	.word	0xffffffff


	//   ....[32]....
        /*010c*/ 	.word	0xffffffff


	//   ....[33]....
        /*0110*/ 	.word	0xffffffff


	//   ....[34]....
        /*0114*/ 	.word	0xffffffff


	//   ....[35]....
        /*0118*/ 	.word	0xffffffff


	//   ....[36]....
        /*011c*/ 	.word	0xffffffff


	//   ....[37]....
        /*0120*/ 	.word	0xffffffff


	//   ....[38]....
        /*0124*/ 	.word	0xffffffff


	//   ....[39]....
        /*0128*/ 	.word	0xffffffff


	//   ....[40]....
        /*012c*/ 	.word	0xffffffff


	//   ....[41]....
        /*0130*/ 	.word	0xffffffff


	//   ....[42]....
        /*0134*/ 	.word	0xffffffff


	//   ....[43]....
        /*0138*/ 	.word	0xffffffff


	//   ....[44]....
        /*013c*/ 	.word	0xffffffff


	//   ....[45]....
        /*0140*/ 	.word	0xffffffff


	//   ....[46]....
        /*0144*/ 	.word	0xffffffff


	//   ....[47]....
        /*0148*/ 	.word	0xffffffff


	//   ....[48]....
        /*014c*/ 	.word	0xffffffff


	//   ....[49]....
        /*0150*/ 	.word	0xffffffff


	//   ....[50]....
        /*0154*/ 	.word	0xffffffff


	//   ....[51]....
        /*0158*/ 	.word	0xffffffff


	//   ....[52]....
        /*015c*/ 	.word	0xffffffff


	//   ....[53]....
        /*0160*/ 	.word	0xffffffff


	//   ....[54]....
        /*0164*/ 	.word	0xffffffff


	//   ....[55]....
        /*0168*/ 	.word	0xffffffff


	//   ....[56]....
        /*016c*/ 	.word	0xffffffff


	//   ....[57]....
        /*0170*/ 	.word	0xffffffff


	//   ....[58]....
        /*0174*/ 	.word	0xffffffff


	//   ....[59]....
        /*0178*/ 	.word	0xffffffff


	//   ....[60]....
        /*017c*/ 	.word	0xffffffff


	//   ....[61]....
        /*0180*/ 	.word	0xffffffff


	//   ....[62]....
        /*0184*/ 	.word	0xffffffff


	//   ....[63]....
        /*0188*/ 	.word	0xffffffff


	//   ....[64]....
        /*018c*/ 	.word	0xffffffff


	//   ....[65]....
        /*0190*/ 	.word	0xffffffff


	//   ....[66]....
        /*0194*/ 	.word	0xffffffff


	//   ....[67]....
        /*0198*/ 	.word	0xffffffff


	//   ....[68]....
        /*019c*/ 	.word	0xffffffff


	//   ....[69]....
        /*01a0*/ 	.word	0xffffffff


	//   ....[70]....
        /*01a4*/ 	.word	0xffffffff


	//   ....[71]....
        /*01a8*/ 	.word	0xffffffff


	//   ....[72]....
        /*01ac*/ 	.word	0xffffffff


	//   ....[73]....
        /*01b0*/ 	.word	0xffffffff


	//   ....[74]....
        /*01b4*/ 	.word	0xffffffff


	//   ....[75]....
        /*01b8*/ 	.word	0xffffffff


	//   ....[76]....
        /*01bc*/ 	.word	0xffffffff


	//   ....[77]....
        /*01c0*/ 	.word	0xffffffff


	//   ....[78]....
        /*01c4*/ 	.word	0xffffffff


	//   ....[79]....
        /*01c8*/ 	.word	0xffffffff


	//   ....[80]....
        /*01cc*/ 	.word	0xffffffff


	//   ....[81]....
        /*01d0*/ 	.word	0xffffffff


	//   ....[82]....
        /*01d4*/ 	.word	0xffffffff


	//   ....[83]....
        /*01d8*/ 	.word	0xffffffff


	//   ....[84]....
        /*01dc*/ 	.word	0xffffffff


	//   ....[85]....
        /*01e0*/ 	.word	0xffffffff


	//   ....[86]....
        /*01e4*/ 	.word	0xffffffff


	//   ....[87]....
        /*01e8*/ 	.word	0xffffffff


	//   ....[88]....
        /*01ec*/ 	.word	0xffffffff


	//   ....[89]....
        /*01f0*/ 	.word	0xffffffff


	//   ....[90]....
        /*01f4*/ 	.word	0xffffffff


	//   ....[91]....
        /*01f8*/ 	.word	0xffffffff


	//   ....[92]....
        /*01fc*/ 	.word	0xffffffff


	//   ....[93]....
        /*0200*/ 	.word	0xffffffff


	//   ....[94]....
        /*0204*/ 	.word	0xffffffff


	//   ....[95]....
        /*0208*/ 	.word	0xffffffff


	//   ....[96]....
        /*020c*/ 	.word	0xffffffff


	//   ....[97]....
        /*0210*/ 	.word	0xffffffff


	//   ....[98]....
        /*0214*/ 	.word	0xffffffff


	//   ....[99]....
        /*0218*/ 	.word	0xffffffff


	//   ....[100]....
        /*021c*/ 	.word	0xffffffff


	//   ....[101]....
        /*0220*/ 	.word	0xffffffff


	//   ....[102]....
        /*0224*/ 	.word	0xffffffff


	//   ....[103]....
        /*0228*/ 	.word	0xffffffff


	//   ....[104]....
        /*022c*/ 	.word	0xffffffff


	//   ....[105]....
        /*0230*/ 	.word	0xffffffff


	//   ....[106]....
        /*0234*/ 	.word	0xffffffff


	//   ....[107]....
        /*0238*/ 	.word	0xffffffff


	//   ....[108]....
        /*023c*/ 	.word	0xffffffff


	//   ....[109]....
        /*0240*/ 	.word	0xffffffff


	//   ....[110]....
        /*0244*/ 	.word	0xffffffff


	//   ....[111]....
        /*0248*/ 	.word	0xffffffff


	//   ....[112]....
        /*024c*/ 	.word	0xffffffff


	//   ....[113]....
        /*0250*/ 	.word	0xffffffff


	//   ....[114]....
        /*0254*/ 	.word	0xffffffff


	//   ....[115]....
        /*0258*/ 	.word	0xffffffff


	//   ....[116]....
        /*025c*/ 	.word	0xffffffff


	//   ....[117]....
        /*0260*/ 	.word	0xffffffff


	//   ....[118]....
        /*0264*/ 	.word	0xffffffff


	//   ....[119]....
        /*0268*/ 	.word	0xffffffff


	//   ....[120]....
        /*026c*/ 	.word	0xffffffff


	//   ....[121]....
        /*0270*/ 	.word	0xffffffff


	//   ....[122]....
        /*0274*/ 	.word	0xffffffff


	//   ....[123]....
        /*0278*/ 	.word	0xffffffff


	//   ....[124]....
        /*027c*/ 	.word	0xffffffff


	//   ....[125]....
        /*0280*/ 	.word	0xffffffff


	//   ....[126]....
        /*0284*/ 	.word	0xffffffff


	//   ....[127]....
        /*0288*/ 	.word	0xffffffff


	//   ....[128]....
        /*028c*/ 	.word	0xffffffff


	//   ....[129]....
        /*0290*/ 	.word	0xffffffff


	//   ....[130]....
        /*0294*/ 	.word	0xffffffff


	//   ....[131]....
        /*0298*/ 	.word	0xffffffff


	//   ....[132]....
        /*029c*/ 	.word	0xffffffff


	//   ....[133]....
        /*02a0*/ 	.word	0xffffffff


	//   ....[134]....
        /*02a4*/ 	.word	0xffffffff


	//   ....[135]....
        /*02a8*/ 	.word	0xffffffff


	//   ....[136]....
        /*02ac*/ 	.word	0xffffffff


	//   ....[137]....
        /*02b0*/ 	.word	0xffffffff


	//   ....[138]....
        /*02b4*/ 	.word	0xffffffff


	//   ....[139]....
        /*02b8*/ 	.word	0xffffffff


	//   ....[140]....
        /*02bc*/ 	.word	0xffffffff


	//   ....[141]....
        /*02c0*/ 	.word	0xffffffff


	//   ....[142]....
        /*02c4*/ 	.word	0xffffffff


	//   ....[143]....
        /*02c8*/ 	.word	0xffffffff


	//   ....[144]....
        /*02cc*/ 	.word	0xffffffff


	//   ....[145]....
        /*02d0*/ 	.word	0xffffffff


	//   ....[146]....
        /*02d4*/ 	.word	0xffffffff


	//   ....[147]....
        /*02d8*/ 	.word	0xffffffff


	//   ....[148]....
        /*02dc*/ 	.word	0xffffffff


	//   ....[149]....
        /*02e0*/ 	.word	0xffffffff


	//   ....[150]....
        /*02e4*/ 	.word	0xffffffff


	//   ....[151]....
        /*02e8*/ 	.word	0xffffffff


	//   ....[152]....
        /*02ec*/ 	.word	0xffffffff


	//   ....[153]....
        /*02f0*/ 	.word	0xffffffff


	//   ....[154]....
        /*02f4*/ 	.word	0xffffffff


	//   ....[155]....
        /*02f8*/ 	.word	0xffffffff


	//   ....[156]....
        /*02fc*/ 	.word	0xffffffff


	//   ....[157]....
        /*0300*/ 	.word	0xffffffff


	//   ....[158]....
        /*0304*/ 	.word	0xffffffff


	//   ....[159]....
        /*0308*/ 	.word	0xffffffff


	//   ....[160]....
        /*030c*/ 	.word	0xffffffff


	//   ....[161]....
        /*0310*/ 	.word	0xffffffff


	//   ....[162]....
        /*0314*/ 	.word	0xffffffff


	//   ....[163]....
        /*0318*/ 	.word	0xffffffff


	//   ....[164]....
        /*031c*/ 	.word	0xffffffff


	//   ....[165]....
        /*0320*/ 	.word	0xffffffff


	//   ....[166]....
        /*0324*/ 	.word	0xffffffff


	//   ....[167]....
        /*0328*/ 	.word	0xffffffff


	//   ....[168]....
        /*032c*/ 	.word	0xffffffff


	//   ....[169]....
        /*0330*/ 	.word	0xffffffff


	//   ....[170]....
        /*0334*/ 	.word	0xffffffff


	//   ....[171]....
        /*0338*/ 	.word	0xffffffff


	//   ....[172]....
        /*033c*/ 	.word	0xffffffff


	//   ....[173]....
        /*0340*/ 	.word	0xffffffff


	//   ....[174]....
        /*0344*/ 	.word	0xffffffff


	//   ....[175]....
        /*0348*/ 	.word	0xffffffff


	//   ....[176]....
        /*034c*/ 	.word	0xffffffff


	//   ....[177]....
        /*0350*/ 	.word	0xffffffff


	//   ....[178]....
        /*0354*/ 	.word	0xffffffff


	//   ....[179]....
        /*0358*/ 	.word	0xffffffff


	//   ....[180]....
        /*035c*/ 	.word	0xffffffff


	//   ....[181]....
        /*0360*/ 	.word	0xffffffff


	//   ....[182]....
        /*0364*/ 	.word	0xffffffff


	//   ....[183]....
        /*0368*/ 	.word	0xffffffff


	//   ....[184]....
        /*036c*/ 	.word	0xffffffff


	//   ....[185]....
        /*0370*/ 	.word	0xffffffff


	//   ....[186]....
        /*0374*/ 	.word	0xffffffff


	//   ....[187]....
        /*0378*/ 	.word	0xffffffff


	//   ....[188]....
        /*037c*/ 	.word	0xffffffff


	//   ....[189]....
        /*0380*/ 	.word	0xffffffff


	//   ....[190]....
        /*0384*/ 	.word	0xffffffff


	//   ....[191]....
        /*0388*/ 	.word	0xffffffff


	//   ....[192]....
        /*038c*/ 	.word	0xffffffff


	//   ....[193]....
        /*0390*/ 	.word	0xffffffff


	//   ....[194]....
        /*0394*/ 	.word	0xffffffff


	//   ....[195]....
        /*0398*/ 	.word	0xffffffff


	//   ....[196]....
        /*039c*/ 	.word	0xffffffff


	//   ....[197]....
        /*03a0*/ 	.word	0xffffffff


	//   ....[198]....
        /*03a4*/ 	.word	0xffffffff


	//   ....[199]....
        /*03a8*/ 	.word	0xffffffff


	//   ....[200]....
        /*03ac*/ 	.word	0xffffffff


	//   ....[201]....
        /*03b0*/ 	.word	0xffffffff


	//   ....[202]....
        /*03b4*/ 	.word	0xffffffff


	//   ....[203]....
        /*03b8*/ 	.word	0xffffffff


	//   ....[204]....
        /*03bc*/ 	.word	0xffffffff


	//   ....[205]....
        /*03c0*/ 	.word	0xffffffff


	//   ....[206]....
        /*03c4*/ 	.word	0xffffffff


	//   ....[207]....
        /*03c8*/ 	.word	0xffffffff


	//   ....[208]....
        /*03cc*/ 	.word	0xffffffff


	//   ....[209]....
        /*03d0*/ 	.word	0xffffffff


	//   ....[210]....
        /*03d4*/ 	.word	0xffffffff


	//   ....[211]....
        /*03d8*/ 	.word	0xffffffff


	//   ....[212]....
        /*03dc*/ 	.word	0xffffffff


	//   ....[213]....
        /*03e0*/ 	.word	0xffffffff


	//   ....[214]....
        /*03e4*/ 	.word	0xffffffff


	//   ....[215]....
        /*03e8*/ 	.word	0xffffffff


	//   ....[216]....
        /*03ec*/ 	.word	0xffffffff


	//   ....[217]....
        /*03f0*/ 	.word	0xffffffff


	//   ....[218]....
        /*03f4*/ 	.word	0xffffffff


	//   ....[219]....
        /*03f8*/ 	.word	0xffffffff


	//   ....[220]....
        /*03fc*/ 	.word	0xffffffff


	//   ....[221]....
        /*0400*/ 	.word	0xffffffff


	//   ....[222]....
        /*0404*/ 	.word	0xffffffff


	//   ....[223]....
        /*0408*/ 	.word	0xffffffff


	//   ....[224]....
        /*040c*/ 	.word	0xffffffff


	//   ....[225]....
        /*0410*/ 	.word	0xffffffff


	//   ....[226]....
        /*0414*/ 	.word	0xffffffff


	//   ....[227]....
        /*0418*/ 	.word	0xffffffff


	//   ....[228]....
        /*041c*/ 	.word	0xffffffff


	//   ....[229]....
        /*0420*/ 	.word	0xffffffff


	//   ....[230]....
        /*0424*/ 	.word	0xffffffff


	//   ....[231]....
        /*0428*/ 	.word	0xffffffff


	//   ....[232]....
        /*042c*/ 	.word	0xffffffff


	//   ....[233]....
        /*0430*/ 	.word	0xffffffff


	//   ....[234]....
        /*0434*/ 	.word	0xffffffff


	//   ....[235]....
        /*0438*/ 	.word	0xffffffff


	//   ....[236]....
        /*043c*/ 	.word	0xffffffff


	//   ....[237]....
        /*0440*/ 	.word	0xffffffff


	//   ....[238]....
        /*0444*/ 	.word	0xffffffff


	//   ....[239]....
        /*0448*/ 	.word	0xffffffff


	//   ....[240]....
        /*044c*/ 	.word	0xffffffff


	//   ....[241]....
        /*0450*/ 	.word	0xffffffff


	//   ....[242]....
        /*0454*/ 	.word	0xffffffff


	//   ....[243]....
        /*0458*/ 	.word	0xffffffff


	//   ....[244]....
        /*045c*/ 	.word	0xffffffff


	//   ....[245]....
        /*0460*/ 	.word	0xffffffff


	//   ....[246]....
        /*0464*/ 	.word	0xffffffff


	//   ....[247]....
        /*0468*/ 	.word	0xffffffff


	//   ....[248]....
        /*046c*/ 	.word	0xffffffff


	//   ....[249]....
        /*0470*/ 	.word	0xffffffff


	//   ....[250]....
        /*0474*/ 	.word	0xffffffff


	//   ....[251]....
        /*0478*/ 	.word	0xffffffff


	//   ....[252]....
        /*047c*/ 	.word	0xffffffff


	//   ....[253]....
        /*0480*/ 	.word	0xffffffff


	//   ....[254]....
        /*0484*/ 	.word	0xffffffff


	//   ....[255]....
        /*0488*/ 	.word	0xffffffff


	//   ....[0]....
        /*048c*/ 	.word	0xffffffff


	//   ....[1]....
        /*0490*/ 	.word	0xffffffff


	//   ....[2]....
        /*0494*/ 	.word	0xffffffff


	//   ....[3]....
        /*0498*/ 	.word	0xffffffff


	//   ....[4]....
        /*049c*/ 	.word	0xffffffff


	//   ....[5]....
        /*04a0*/ 	.word	0xffffffff


	//   ....[6]....
        /*04a4*/ 	.word	0xffffffff


	//   ....[7]....
        /*04a8*/ 	.word	0xffffffff


	//   ....[8]....
        /*04ac*/ 	.word	0xffffffff


	//   ....[9]....
        /*04b0*/ 	.word	0xffffffff


	//   ....[10]....
        /*04b4*/ 	.word	0xffffffff


	//   ....[11]....
        /*04b8*/ 	.word	0xffffffff


	//   ....[12]....
        /*04bc*/ 	.word	0xffffffff


	//   ....[13]....
        /*04c0*/ 	.word	0xffffffff


	//   ....[14]....
        /*04c4*/ 	.word	0xffffffff


	//   ....[15]....
        /*04c8*/ 	.word	0xffffffff


	//   ....[16]....
        /*04cc*/ 	.word	0xffffffff


	//   ....[17]....
        /*04d0*/ 	.word	0xffffffff


	//   ....[18]....
        /*04d4*/ 	.word	0xffffffff


	//   ....[19]....
        /*04d8*/ 	.word	0xffffffff


	//   ....[20]....
        /*04dc*/ 	.word	0xffffffff


	//   ....[21]....
        /*04e0*/ 	.word	0xffffffff


	//   ....[22]....
        /*04e4*/ 	.word	0xffffffff


	//   ....[23]....
        /*04e8*/ 	.word	0xffffffff


	//   ....[24]....
        /*04ec*/ 	.word	0xffffffff


	//   ....[25]....
        /*04f0*/ 	.word	0xffffffff


	//   ....[26]....
        /*04f4*/ 	.word	0xffffffff


	//   ....[27]....
        /*04f8*/ 	.word	0xffffffff


	//   ....[28]....
        /*04fc*/ 	.word	0xffffffff


	//   ....[29]....
        /*0500*/ 	.word	0xffffffff


	//   ....[30]....
        /*0504*/ 	.word	0xffffffff


	//   ....[31]....
        /*0508*/ 	.word	0xffffffff


	//   ....[32]....
        /*050c*/ 	.word	0xffffffff


	//   ....[33]....
        /*0510*/ 	.word	0xffffffff


	//   ....[34]....
        /*0514*/ 	.word	0xffffffff


	//   ....[35]....
        /*0518*/ 	.word	0xffffffff


	//   ....[36]....
        /*051c*/ 	.word	0xffffffff


	//   ....[37]....
        /*0520*/ 	.word	0xffffffff


	//   ....[38]....
        /*0524*/ 	.word	0xffffffff


	//   ....[39]....
        /*0528*/ 	.word	0xffffffff


	//   ....[40]....
        /*052c*/ 	.word	0xffffffff


	//   ....[41]....
        /*0530*/ 	.word	0xffffffff


	//   ....[42]....
        /*0534*/ 	.word	0xffffffff


	//   ....[43]....
        /*0538*/ 	.word	0xffffffff


	//   ....[44]....
        /*053c*/ 	.word	0xffffffff


	//   ....[45]....
        /*0540*/ 	.word	0xffffffff


	//   ....[46]....
        /*0544*/ 	.word	0xffffffff


	//   ....[47]....
        /*0548*/ 	.word	0xffffffff


	//   ....[48]....
        /*054c*/ 	.word	0xffffffff


	//   ....[49]....
        /*0550*/ 	.word	0xffffffff


	//   ....[50]....
        /*0554*/ 	.word	0xffffffff


	//   ....[51]....
        /*0558*/ 	.word	0xffffffff


	//   ....[52]....
        /*055c*/ 	.word	0xffffffff


	//   ....[53]....
        /*0560*/ 	.word	0xffffffff


	//   ....[54]....
        /*0564*/ 	.word	0xffffffff


	//   ....[55]....
        /*0568*/ 	.word	0xffffffff


	//   ....[56]....
        /*056c*/ 	.word	0xffffffff


	//   ....[57]....
        /*0570*/ 	.word	0xffffffff


	//   ....[58]....
        /*0574*/ 	.word	0xffffffff


	//   ....[59]....
        /*0578*/ 	.word	0xffffffff


	//   ....[60]....
        /*057c*/ 	.word	0xffffffff


	//   ....[61]....
        /*0580*/ 	.word	0xffffffff


	//   ....[62]....
        /*0584*/ 	.word	0xffffffff


	//   ....[63]....
        /*0588*/ 	.word	0xffffffff


	//   ....[64]....
        /*058c*/ 	.word	0xffffffff


	//   ....[65]....
        /*0590*/ 	.word	0xffffffff


	//   ....[66]....
        /*0594*/ 	.word	0xffffffff


	//   ....[67]....
        /*0598*/ 	.word	0xffffffff


	//   ....[68]....
        /*059c*/ 	.word	0xffffffff


	//   ....[69]....
        /*05a0*/ 	.word	0xffffffff


	//   ....[70]....
        /*05a4*/ 	.word	0xffffffff


	//   ....[71]....
        /*05a8*/ 	.word	0xffffffff


	//   ....[72]....
        /*05ac*/ 	.word	0xffffffff


	//   ....[73]....
        /*05b0*/ 	.word	0xffffffff


	//   ....[74]....
        /*05b4*/ 	.word	0xffffffff


	//   ....[75]....
        /*05b8*/ 	.word	0xffffffff


	//   ....[76]....
        /*05bc*/ 	.word	0xffffffff


	//   ....[77]....
        /*05c0*/ 	.word	0xffffffff


	//   ....[78]....
        /*05c4*/ 	.word	0xffffffff


	//   ....[79]....
        /*05c8*/ 	.word	0xffffffff


	//   ....[80]....
        /*05cc*/ 	.word	0xffffffff


	//   ....[81]....
        /*05d0*/ 	.word	0xffffffff


	//   ....[82]....
        /*05d4*/ 	.word	0xffffffff


	//   ....[83]....
        /*05d8*/ 	.word	0xffffffff


	//   ....[84]....
        /*05dc*/ 	.word	0xffffffff


	//   ....[85]....
        /*05e0*/ 	.word	0xffffffff


	//   ....[86]....
        /*05e4*/ 	.word	0xffffffff


	//   ....[87]....
        /*05e8*/ 	.word	0xffffffff


	//   ....[88]....
        /*05ec*/ 	.word	0xffffffff


	//   ....[89]....
        /*05f0*/ 	.word	0xffffffff


	//   ....[90]....
        /*05f4*/ 	.word	0xffffffff


	//   ....[91]....
        /*05f8*/ 	.word	0xffffffff


	//   ....[92]....
        /*05fc*/ 	.word	0xffffffff


	//   ....[93]....
        /*0600*/ 	.word	0xffffffff


	//   ....[94]....
        /*0604*/ 	.word	0xffffffff


	//   ....[95]....
        /*0608*/ 	.word	0xffffffff


	//   ....[96]....
        /*060c*/ 	.word	0xffffffff


	//   ....[97]....
        /*0610*/ 	.word	0xffffffff


	//   ....[98]....
        /*0614*/ 	.word	0xffffffff


	//   ....[99]....
        /*0618*/ 	.word	0xffffffff


	//   ....[100]....
        /*061c*/ 	.word	0xffffffff


	//   ....[101]....
        /*0620*/ 	.word	0xffffffff


	//   ....[102]....
        /*0624*/ 	.word	0xffffffff


	//   ....[103]....
        /*0628*/ 	.word	0xffffffff


	//   ....[104]....
        /*062c*/ 	.word	0xffffffff


	//   ....[105]....
        /*0630*/ 	.word	0xffffffff


	//   ....[106]....
        /*0634*/ 	.word	0xffffffff


	//   ....[107]....
        /*0638*/ 	.word	0xffffffff


	//   ....[108]....
        /*063c*/ 	.word	0xffffffff


	//   ....[109]....
        /*0640*/ 	.word	0xffffffff


	//   ....[110]....
        /*0644*/ 	.word	0xffffffff


	//   ....[111]....
        /*0648*/ 	.word	0xffffffff


	//   ....[112]....
        /*064c*/ 	.word	0xffffffff


	//   ....[113]....
        /*0650*/ 	.word	0xffffffff


	//   ....[114]....
        /*0654*/ 	.word	0xffffffff


	//   ....[115]....
        /*0658*/ 	.word	0xffffffff


	//   ....[116]....
        /*065c*/ 	.word	0xffffffff


	//   ....[117]....
        /*0660*/ 	.word	0xffffffff


	//   ....[118]....
        /*0664*/ 	.word	0xffffffff


	//   ....[119]....
        /*0668*/ 	.word	0xffffffff


	//   ....[120]....
        /*066c*/ 	.word	0xffffffff


	//   ....[121]....
        /*0670*/ 	.word	0xffffffff


	//   ....[122]....
        /*0674*/ 	.word	0xffffffff


	//   ....[123]....
        /*0678*/ 	.word	0xffffffff


	//   ....[124]....
        /*067c*/ 	.word	0xffffffff


	//   ....[125]....
        /*0680*/ 	.word	0xffffffff


	//   ....[126]....
        /*0684*/ 	.word	0xffffffff


	//   ....[127]....
        /*0688*/ 	.word	0xffffffff


	//   ....[128]....
        /*068c*/ 	.word	0xffffffff


	//   ....[129]....
        /*0690*/ 	.word	0xffffffff


	//   ....[130]....
        /*0694*/ 	.word	0xffffffff


	//   ....[131]....
        /*0698*/ 	.word	0xffffffff


	//   ....[132]....
        /*069c*/ 	.word	0xffffffff


	//   ....[133]....
        /*06a0*/ 	.word	0xffffffff


	//   ....[134]....
        /*06a4*/ 	.word	0xffffffff


	//   ....[135]....
        /*06a8*/ 	.word	0xffffffff


	//   ....[136]....
        /*06ac*/ 	.word	0xffffffff


	//   ....[137]....
        /*06b0*/ 	.word	0xffffffff


	//   ....[138]....
        /*06b4*/ 	.word	0xffffffff


	//   ....[139]....
        /*06b8*/ 	.word	0xffffffff


	//   ....[140]....
        /*06bc*/ 	.word	0xffffffff


	//   ....[141]....
        /*06c0*/ 	.word	0xffffffff


	//   ....[142]....
        /*06c4*/ 	.word	0xffffffff


	//   ....[143]....
        /*06c8*/ 	.word	0xffffffff


	//   ....[144]....
        /*06cc*/ 	.word	0xffffffff


	//   ....[145]....
        /*06d0*/ 	.word	0xffffffff


	//   ....[146]....
        /*06d4*/ 	.word	0xffffffff


	//   ....[147]....
        /*06d8*/ 	.word	0xffffffff


	//   ....[148]....
        /*06dc*/ 	.word	0xffffffff


	//   ....[149]....
        /*06e0*/ 	.word	0xffffffff


	//   ....[150]....
        /*06e4*/ 	.word	0xffffffff


	//   ....[151]....
        /*06e8*/ 	.word	0xffffffff


	//   ....[152]....
        /*06ec*/ 	.word	0xffffffff


	//   ....[153]....
        /*06f0*/ 	.word	0xffffffff


	//   ....[154]....
        /*06f4*/ 	.word	0xffffffff


	//   ....[155]....
        /*06f8*/ 	.word	0xffffffff


	//   ....[156]....
        /*06fc*/ 	.word	0xffffffff


	//   ....[157]....
        /*0700*/ 	.word	0xffffffff


	//   ....[158]....
        /*0704*/ 	.word	0xffffffff


	//   ....[159]....
        /*0708*/ 	.word	0xffffffff


	//   ....[160]....
        /*070c*/ 	.word	0xffffffff


	//   ....[161]....
        /*0710*/ 	.word	0xffffffff


	//   ....[162]....
        /*0714*/ 	.word	0xffffffff


	//   ....[163]....
        /*0718*/ 	.word	0xffffffff


	//   ....[164]....
        /*071c*/ 	.word	0xffffffff


	//   ....[165]....
        /*0720*/ 	.word	0xffffffff


	//   ....[166]....
        /*0724*/ 	.word	0xffffffff


	//   ....[167]....
        /*0728*/ 	.word	0xffffffff


	//   ....[168]....
        /*072c*/ 	.word	0xffffffff


	//   ....[169]....
        /*0730*/ 	.word	0xffffffff


	//   ....[170]....
        /*0734*/ 	.word	0xffffffff


	//   ....[171]....
        /*0738*/ 	.word	0xffffffff


	//   ....[172]....
        /*073c*/ 	.word	0xffffffff


	//   ....[173]....
        /*0740*/ 	.word	0xffffffff


	//   ....[174]....
        /*0744*/ 	.word	0xffffffff


	//   ....[175]....
        /*0748*/ 	.word	0xffffffff


	//   ....[176]....
        /*074c*/ 	.word	0xffffffff


	//   ....[177]....
        /*0750*/ 	.word	0xffffffff


	//   ....[178]....
        /*0754*/ 	.word	0xffffffff


	//   ....[179]....
        /*0758*/ 	.word	0xffffffff


	//   ....[180]....
        /*075c*/ 	.word	0xffffffff


	//   ....[181]....
        /*0760*/ 	.word	0xffffffff


	//   ....[182]....
        /*0764*/ 	.word	0xffffffff


	//   ....[183]....
        /*0768*/ 	.word	0xffffffff


	//   ....[184]....
        /*076c*/ 	.word	0xffffffff


	//   ....[185]....
        /*0770*/ 	.word	0xffffffff


	//   ....[186]....
        /*0774*/ 	.word	0xffffffff


	//   ....[187]....
        /*0778*/ 	.word	0xffffffff


	//   ....[188]....
        /*077c*/ 	.word	0xffffffff


	//   ....[189]....
        /*0780*/ 	.word	0xffffffff


	//   ....[190]....
        /*0784*/ 	.word	0xffffffff


	//   ....[191]....
        /*0788*/ 	.word	0xffffffff


	//   ....[192]....
        /*078c*/ 	.word	0xffffffff


	//   ....[193]....
        /*0790*/ 	.word	0xffffffff


	//   ....[194]....
        /*0794*/ 	.word	0xffffffff


	//   ....[195]....
        /*0798*/ 	.word	0xffffffff


	//   ....[196]....
        /*079c*/ 	.word	0xffffffff


	//   ....[197]....
        /*07a0*/ 	.word	0xffffffff


	//   ....[198]....
        /*07a4*/ 	.word	0xffffffff


	//   ....[199]....
        /*07a8*/ 	.word	0xffffffff


	//   ....[200]....
        /*07ac*/ 	.word	0xffffffff


	//   ....[201]....
        /*07b0*/ 	.word	0xffffffff


	//   ....[202]....
        /*07b4*/ 	.word	0xffffffff


	//   ....[203]....
        /*07b8*/ 	.word	0xffffffff


	//   ....[204]....
        /*07bc*/ 	.word	0xffffffff


	//   ....[205]....
        /*07c0*/ 	.word	0xffffffff


	//   ....[206]....
        /*07c4*/ 	.word	0xffffffff


	//   ....[207]....
        /*07c8*/ 	.word	0xffffffff


	//   ....[208]....
        /*07cc*/ 	.word	0xffffffff


	//   ....[209]....
        /*07d0*/ 	.word	0xffffffff


	//   ....[210]....
        /*07d4*/ 	.word	0xffffffff


	//   ....[211]....
        /*07d8*/ 	.word	0xffffffff


	//   ....[212]....
        /*07dc*/ 	.word	0xffffffff


	//   ....[213]....
        /*07e0*/ 	.word	0xffffffff


	//   ....[214]....
        /*07e4*/ 	.word	0xffffffff


	//   ....[215]....
        /*07e8*/ 	.word	0xffffffff


	//   ....[216]....
        /*07ec*/ 	.word	0xffffffff


	//   ....[217]....
        /*07f0*/ 	.word	0xffffffff


	//   ....[218]....
        /*07f4*/ 	.word	0xffffffff


	//   ....[219]....
        /*07f8*/ 	.word	0xffffffff


	//   ....[220]....
        /*07fc*/ 	.word	0xffffffff


	//   ....[221]....
        /*0800*/ 	.word	0xffffffff


	//   ....[222]....
        /*0804*/ 	.word	0xffffffff


	//   ....[223]....
        /*0808*/ 	.word	0xffffffff


	//   ....[224]....
        /*080c*/ 	.word	0xffffffff


	//   ....[225]....
        /*0810*/ 	.word	0xffffffff


	//   ....[226]....
        /*0814*/ 	.word	0xffffffff


	//   ....[227]....
        /*0818*/ 	.word	0xffffffff


	//   ....[228]....
        /*081c*/ 	.word	0xffffffff


	//   ....[229]....
        /*0820*/ 	.word	0xffffffff


	//   ....[230]....
        /*0824*/ 	.word	0xffffffff


	//   ....[231]....
        /*0828*/ 	.word	0xffffffff


	//   ....[232]....
        /*082c*/ 	.word	0xffffffff


	//   ....[233]....
        /*0830*/ 	.word	0xffffffff


	//   ....[234]....
        /*0834*/ 	.word	0xffffffff


	//   ....[235]....
        /*0838*/ 	.word	0xffffffff


	//   ....[236]....
        /*083c*/ 	.word	0xffffffff


	//   ....[237]....
        /*0840*/ 	.word	0xffffffff


	//   ....[238]....
        /*0844*/ 	.word	0xffffffff


	//   ....[239]....
        /*0848*/ 	.word	0xffffffff


	//   ....[240]....
        /*084c*/ 	.word	0xffffffff


	//   ....[241]....
        /*0850*/ 	.word	0xffffffff


	//   ....[242]....
        /*0854*/ 	.word	0xffffffff


	//   ....[243]....
        /*0858*/ 	.word	0xffffffff


	//   ....[244]....
        /*085c*/ 	.word	0xffffffff


	//   ....[245]....
        /*0860*/ 	.word	0xffffffff


	//   ....[246]....
        /*0864*/ 	.word	0xffffffff


	//   ....[247]....
        /*0868*/ 	.word	0xffffffff


	//   ....[248]....
        /*086c*/ 	.word	0xffffffff


	//   ....[249]....
        /*0870*/ 	.word	0xffffffff


	//   ....[250]....
        /*0874*/ 	.word	0xffffffff


	//   ....[251]....
        /*0878*/ 	.word	0xffffffff


	//   ....[252]....
        /*087c*/ 	.word	0xffffffff


	//   ....[253]....
        /*0880*/ 	.word	0xffffffff


	//   ....[254]....
        /*0884*/ 	.word	0xffffffff


	//   ....[255]....
        /*0888*/ 	.word	0xffffffff


	//   ....[0]....
        /*088c*/ 	.word	0xffffffff


	//   ....[1]....
        /*0890*/ 	.word	0xffffffff


	//   ....[2]....
        /*0894*/ 	.word	0xffffffff


	//   ....[3]....
        /*0898*/ 	.word	0xffffffff


	//   ....[4]....
        /*089c*/ 	.word	0xffffffff


	//   ....[5]....
        /*08a0*/ 	.word	0xffffffff


	//   ....[6]....
        /*08a4*/ 	.word	0xffffffff


	//   ....[7]....
        /*08a8*/ 	.word	0xffffffff


	//   ....[8]....
        /*08ac*/ 	.word	0xffffffff


	//   ....[9]....
        /*08b0*/ 	.word	0xffffffff


	//   ....[10]....
        /*08b4*/ 	.word	0xffffffff


	//   ....[11]....
        /*08b8*/ 	.word	0xffffffff


	//   ....[12]....
        /*08bc*/ 	.word	0xffffffff


	//   ....[13]....
        /*08c0*/ 	.word	0xffffffff


	//   ....[14]....
        /*08c4*/ 	.word	0xffffffff


	//   ....[15]....
        /*08c8*/ 	.word	0xffffffff


	//   ....[16]....
        /*08cc*/ 	.word	0xffffffff


	//   ....[17]....
        /*08d0*/ 	.word	0xffffffff


	//   ....[18]....
        /*08d4*/ 	.word	0xffffffff


	//   ....[19]....
        /*08d8*/ 	.word	0xffffffff


	//   ....[20]....
        /*08dc*/ 	.word	0xffffffff


	//   ....[21]....
        /*08e0*/ 	.word	0xffffffff


	//   ....[22]....
        /*08e4*/ 	.word	0xffffffff


	//   ....[23]....
        /*08e8*/ 	.word	0xffffffff


	//   ....[24]....
        /*08ec*/ 	.word	0xffffffff


	//   ....[25]....
        /*08f0*/ 	.word	0xffffffff


	//   ....[26]....
        /*08f4*/ 	.word	0xffffffff


	//   ....[27]....
        /*08f8*/ 	.word	0xffffffff


	//   ....[28]....
        /*08fc*/ 	.word	0xffffffff


	//   ....[29]....
        /*0900*/ 	.word	0xffffffff


	//   ....[30]....
        /*0904*/ 	.word	0xffffffff


	//   ....[31]....
        /*0908*/ 	.word	0xffffffff


	//   ....[32]....
        /*090c*/ 	.word	0xffffffff


	//   ....[33]....
        /*0910*/ 	.word	0xffffffff


	//   ....[34]....
        /*0914*/ 	.word	0xffffffff


	//   ....[35]....
        /*0918*/ 	.word	0xffffffff


	//   ....[36]....
        /*091c*/ 	.word	0xffffffff


	//   ....[37]....
        /*0920*/ 	.word	0xffffffff


	//   ....[38]....
        /*0924*/ 	.word	0xffffffff


	//   ....[39]....
        /*0928*/ 	.word	0xffffffff


	//   ....[40]....
        /*092c*/ 	.word	0xffffffff


	//   ....[41]....
        /*0930*/ 	.word	0xffffffff


	//   ....[42]....
        /*0934*/ 	.word	0xffffffff


	//   ....[43]....
        /*0938*/ 	.word	0xffffffff


	//   ....[44]....
        /*093c*/ 	.word	0xffffffff


	//   ....[45]....
        /*0940*/ 	.word	0xffffffff


	//   ....[46]....
        /*0944*/ 	.word	0xffffffff


	//   ....[47]....
        /*0948*/ 	.word	0xffffffff


	//   ....[48]....
        /*094c*/ 	.word	0xffffffff


	//   ....[49]....
        /*0950*/ 	.word	0xffffffff


	//   ....[50]....
        /*0954*/ 	.word	0xffffffff


	//   ....[51]....
        /*0958*/ 	.word	0xffffffff


	//   ....[52]....
        /*095c*/ 	.word	0xffffffff


	//   ....[53]....
        /*0960*/ 	.word	0xffffffff


	//   ....[54]....
        /*0964*/ 	.word	0xffffffff


	//   ....[55]....
        /*0968*/ 	.word	0xffffffff


	//   ....[56]....
        /*096c*/ 	.word	0xffffffff


	//   ....[57]....
        /*0970*/ 	.word	0xffffffff


	//   ....[58]....
        /*0974*/ 	.word	0xffffffff


	//   ....[59]....
        /*0978*/ 	.word	0xffffffff


	//   ....[60]....
        /*097c*/ 	.word	0xffffffff


	//   ....[61]....
        /*0980*/ 	.word	0xffffffff


	//   ....[62]....
        /*0984*/ 	.word	0xffffffff


	//   ....[63]....
        /*0988*/ 	.word	0xffffffff


	//   ....[64]....
        /*098c*/ 	.word	0xffffffff


	//   ....[65]....
        /*0990*/ 	.word	0xffffffff


	//   ....[66]....
        /*0994*/ 	.word	0xffffffff


	//   ....[67]....
        /*0998*/ 	.word	0xffffffff


	//   ....[68]....
        /*099c*/ 	.word	0xffffffff


	//   ....[69]....
        /*09a0*/ 	.word	0xffffffff


	//   ....[70]....
        /*09a4*/ 	.word	0xffffffff


	//   ....[71]....
        /*09a8*/ 	.word	0xffffffff


	//   ....[72]....
        /*09ac*/ 	.word	0xffffffff


	//   ....[73]....
        /*09b0*/ 	.word	0xffffffff


	//   ....[74]....
        /*09b4*/ 	.word	0xffffffff


	//   ....[75]....
        /*09b8*/ 	.word	0xffffffff


	//   ....[76]....
        /*09bc*/ 	.word	0xffffffff


	//   ....[77]....
        /*09c0*/ 	.word	0xffffffff


	//   ....[78]....
        /*09c4*/ 	.word	0xffffffff


	//   ....[79]....
        /*09c8*/ 	.word	0xffffffff


	//   ....[80]....
        /*09cc*/ 	.word	0xffffffff


	//   ....[81]....
        /*09d0*/ 	.word	0xffffffff


	//   ....[82]....
        /*09d4*/ 	.word	0xffffffff


	//   ....[83]....
        /*09d8*/ 	.word	0xffffffff


	//   ....[84]....
        /*09dc*/ 	.word	0xffffffff


	//   ....[85]....
        /*09e0*/ 	.word	0xffffffff


	//   ....[86]....
        /*09e4*/ 	.word	0xffffffff


	//   ....[87]....
        /*09e8*/ 	.word	0xffffffff


	//   ....[88]....
        /*09ec*/ 	.word	0xffffffff


	//   ....[89]....
        /*09f0*/ 	.word	0xffffffff


	//   ....[90]....
        /*09f4*/ 	.word	0xffffffff


	//   ....[91]....
        /*09f8*/ 	.word	0xffffffff


	//   ....[92]....
        /*09fc*/ 	.word	0xffffffff


	//   ....[93]....
        /*0a00*/ 	.word	0xffffffff


	//   ....[94]....
        /*0a04*/ 	.word	0xffffffff


	//   ....[95]....
        /*0a08*/ 	.word	0xffffffff


	//   ....[96]....
        /*0a0c*/ 	.word	0xffffffff


	//   ....[97]....
        /*0a10*/ 	.word	0xffffffff


	//   ....[98]....
        /*0a14*/ 	.word	0xffffffff


	//   ....[99]....
        /*0a18*/ 	.word	0xffffffff


	//   ....[100]....
        /*0a1c*/ 	.word	0xffffffff


	//   ....[101]....
        /*0a20*/ 	.word	0xffffffff


	//   ....[102]....
        /*0a24*/ 	.word	0xffffffff


	//   ....[103]....
        /*0a28*/ 	.word	0xffffffff


	//   ....[104]....
        /*0a2c*/ 	.word	0xffffffff


	//   ....[105]....
        /*0a30*/ 	.word	0xffffffff


	//   ....[106]....
        /*0a34*/ 	.word	0xffffffff


	//   ....[107]....
        /*0a38*/ 	.word	0xffffffff


	//   ....[108]....
        /*0a3c*/ 	.word	0xffffffff


	//   ....[109]....
        /*0a40*/ 	.word	0xffffffff


	//   ....[110]....
        /*0a44*/ 	.word	0xffffffff


	//   ....[111]....
        /*0a48*/ 	.word	0xffffffff


	//   ....[112]....
        /*0a4c*/ 	.word	0xffffffff


	//   ....[113]....
        /*0a50*/ 	.word	0xffffffff


	//   ....[114]....
        /*0a54*/ 	.word	0xffffffff


	//   ....[115]....
        /*0a58*/ 	.word	0xffffffff


	//   ....[116]....
        /*0a5c*/ 	.word	0xffffffff


	//   ....[117]....
        /*0a60*/ 	.word	0xffffffff


	//   ....[118]....
        /*0a64*/ 	.word	0xffffffff


	//   ....[119]....
        /*0a68*/ 	.word	0xffffffff


	//   ....[120]....
        /*0a6c*/ 	.word	0xffffffff


	//   ....[121]....
        /*0a70*/ 	.word	0xffffffff


	//   ....[122]....
        /*0a74*/ 	.word	0xffffffff


	//   ....[123]....
        /*0a78*/ 	.word	0xffffffff


	//   ....[124]....
        /*0a7c*/ 	.word	0xffffffff


	//   ....[125]....
        /*0a80*/ 	.word	0xffffffff


	//   ....[126]....
        /*0a84*/ 	.word	0xffffffff


	//   ....[127]....
        /*0a88*/ 	.word	0xffffffff


	//   ....[128]....
        /*0a8c*/ 	.word	0xffffffff


	//   ....[129]....
        /*0a90*/ 	.word	0xffffffff


	//   ....[130]....
        /*0a94*/ 	.word	0xffffffff


	//   ....[131]....
        /*0a98*/ 	.word	0xffffffff


	//   ....[132]....
        /*0a9c*/ 	.word	0xffffffff


	//   ....[133]....
        /*0aa0*/ 	.word	0xffffffff


	//   ....[134]....
        /*0aa4*/ 	.word	0xffffffff


	//   ....[135]....
        /*0aa8*/ 	.word	0xffffffff


	//   ....[136]....
        /*0aac*/ 	.word	0xffffffff


	//   ....[137]....
        /*0ab0*/ 	.word	0xffffffff


	//----- nvinfo : EIATTR_COOP_GROUP_INSTR_OFFSETS
	.align		4
.L_1316:
        /*0ab4*/ 	.byte	0x04, 0x28
        /*0ab6*/ 	.short	(.L_1318 - .L_1317)


	//   ....[0]....
.L_1317:
        /*0ab8*/ 	.word	0x000020e0


	//   ....[1]....
        /*0abc*/ 	.word	0x00002100


	//   ....[2]....
        /*0ac0*/ 	.word	0x00002110


	//   ....[3]....
        /*0ac4*/ 	.word	0x00002120


	//   ....[4]....
        /*0ac8*/ 	.word	0x00002130


	//   ....[5]....
        /*0acc*/ 	.word	0x00002140


	//   ....[6]....
        /*0ad0*/ 	.word	0x00002150


	//   ....[7]....
        /*0ad4*/ 	.word	0x00002160


	//   ....[8]....
        /*0ad8*/ 	.word	0x00002170


	//   ....[9]....
        /*0adc*/ 	.word	0x00002180


	//   ....[10]....
        /*0ae0*/ 	.word	0x000021d0


	//   ....[11]....
        /*0ae4*/ 	.word	0x000021f0


	//   ....[12]....
        /*0ae8*/ 	.word	0x00002200


	//   ....[13]....
        /*0aec*/ 	.word	0x00002210


	//   ....[14]....
        /*0af0*/ 	.word	0x00002220


	//   ....[15]....
        /*0af4*/ 	.word	0x00002230


	//   ....[16]....
        /*0af8*/ 	.word	0x00002240


	//   ....[17]....
        /*0afc*/ 	.word	0x00002250


	//   ....[18]....
        /*0b00*/ 	.word	0x00002260


	//   ....[19]....
        /*0b04*/ 	.word	0x00002270


	//   ....[20]....
        /*0b08*/ 	.word	0x00002280


	//   ....[21]....
        /*0b0c*/ 	.word	0x00002290


	//   ....[22]....
        /*0b10*/ 	.word	0x000022a0


	//   ....[23]....
        /*0b14*/ 	.word	0x000022b0


	//   ....[24]....
        /*0b18*/ 	.word	0x000022c0


	//   ....[25]....
        /*0b1c*/ 	.word	0x000022d0


	//   ....[26]....
        /*0b20*/ 	.word	0x000022e0


	//   ....[27]....
        /*0b24*/ 	.word	0x000022f0


	//   ....[28]....
        /*0b28*/ 	.word	0x00002300


	//   ....[29]....
        /*0b2c*/ 	.word	0x00002310


	//   ....[30]....
        /*0b30*/ 	.word	0x00002320


	//   ....[31]....
        /*0b34*/ 	.word	0x00002330


	//   ....[32]....
        /*0b38*/ 	.word	0x00002340


	//   ....[33]....
        /*0b3c*/ 	.word	0x00002350


	//   ....[34]....
        /*0b40*/ 	.word	0x00002360


	//   ....[35]....
        /*0b44*/ 	.word	0x00002370


	//   ....[36]....
        /*0b48*/ 	.word	0x00002380


	//   ....[37]....
        /*0b4c*/ 	.word	0x00002390


	//   ....[38]....
        /*0b50*/ 	.word	0x000023a0


	//   ....[39]....
        /*0b54*/ 	.word	0x000023b0


	//   ....[40]....
        /*0b58*/ 	.word	0x000024b0


	//   ....[41]....
        /*0b5c*/ 	.word	0x000024c0


	//   ....[42]....
        /*0b60*/ 	.word	0x000024d0


	//   ....[43]....
        /*0b64*/ 	.word	0x000024e0


	//   ....[44]....
        /*0b68*/ 	.word	0x000024f0


	//   ....[45]....
        /*0b6c*/ 	.word	0x00002500


	//   ....[46]....
        /*0b70*/ 	.word	0x00002510


	//   ....[47]....
        /*0b74*/ 	.word	0x00002520


	//   ....[48]....
        /*0b78*/ 	.word	0x00002530


	//   ....[49]....
        /*0b7c*/ 	.word	0x00002540


	//   ....[50]....
        /*0b80*/ 	.word	0x00002550


	//   ....[51]....
        /*0b84*/ 	.word	0x00002560


	//   ....[52]....
        /*0b88*/ 	.word	0x00002570


	//   ....[53]....
        /*0b8c*/ 	.word	0x00002580


	//   ....[54]....
        /*0b90*/ 	.word	0x00002590


	//   ....[55]....
        /*0b94*/ 	.word	0x000025a0


	//   ....[56]....
        /*0b98*/ 	.word	0x000025b0


	//   ....[57]....
        /*0b9c*/ 	.word	0x000025c0


	//   ....[58]....
        /*0ba0*/ 	.word	0x000025d0


	//   ....[59]....
        /*0ba4*/ 	.word	0x000025e0


	//   ....[60]....
        /*0ba8*/ 	.word	0x000025f0


	//   ....[61]....
        /*0bac*/ 	.word	0x00002600


	//   ....[62]....
        /*0bb0*/ 	.word	0x00002610


	//   ....[63]....
        /*0bb4*/ 	.word	0x00002620


	//   ....[64]....
        /*0bb8*/ 	.word	0x00002630


	//   ....[65]....
        /*0bbc*/ 	.word	0x00002640


	//   ....[66]....
        /*0bc0*/ 	.word	0x00002650


	//   ....[67]....
        /*0bc4*/ 	.word	0x00002660


	//   ....[68]....
        /*0bc8*/ 	.word	0x00002670


	//   ....[69]....
        /*0bcc*/ 	.word	0x00002680


	//   ....[70]....
        /*0bd0*/ 	.word	0x00002780


	//   ....[71]....
        /*0bd4*/ 	.word	0x00002790


	//   ....[72]....
        /*0bd8*/ 	.word	0x000027a0


	//   ....[73]....
        /*0bdc*/ 	.word	0x000027b0


	//   ....[74]....
        /*0be0*/ 	.word	0x000027c0


	//   ....[75]....
        /*0be4*/ 	.word	0x000027d0


	//   ....[76]....
        /*0be8*/ 	.word	0x000027e0


	//   ....[77]....
        /*0bec*/ 	.word	0x000027f0


	//   ....[78]....
        /*0bf0*/ 	.word	0x00002800


	//   ....[79]....
        /*0bf4*/ 	.word	0x00002810


	//   ....[80]....
        /*0bf8*/ 	.word	0x00002820


	//   ....[81]....
        /*0bfc*/ 	.word	0x00002830


	//   ....[82]....
        /*0c00*/ 	.word	0x00002840


	//   ....[83]....
        /*0c04*/ 	.word	0x00002850


	//   ....[84]....
        /*0c08*/ 	.word	0x00002860


	//   ....[85]....
        /*0c0c*/ 	.word	0x00002870


	//   ....[86]....
        /*0c10*/ 	.word	0x00002880


	//   ....[87]....
        /*0c14*/ 	.word	0x00002890


	//   ....[88]....
        /*0c18*/ 	.word	0x000028a0


	//   ....[89]....
        /*0c1c*/ 	.word	0x000028b0


	//   ....[90]....
        /*0c20*/ 	.word	0x000028c0


	//   ....[91]....
        /*0c24*/ 	.word	0x000028d0


	//   ....[92]....
        /*0c28*/ 	.word	0x000028e0


	//   ....[93]....
        /*0c2c*/ 	.word	0x000028f0


	//   ....[94]....
        /*0c30*/ 	.word	0x00002900


	//   ....[95]....
        /*0c34*/ 	.word	0x00002910


	//   ....[96]....
        /*0c38*/ 	.word	0x00002920


	//   ....[97]....
        /*0c3c*/ 	.word	0x00002930


	//   ....[98]....
        /*0c40*/ 	.word	0x00002940


	//   ....[99]....
        /*0c44*/ 	.word	0x00002950


	//   ....[100]....
        /*0c48*/ 	.word	0x00002a50


	//   ....[101]....
        /*0c4c*/ 	.word	0x00002a60


	//   ....[102]....
        /*0c50*/ 	.word	0x00002a70


	//   ....[103]....
        /*0c54*/ 	.word	0x00002a80


	//   ....[104]....
        /*0c58*/ 	.word	0x00002a90


	//   ....[105]....
        /*0c5c*/ 	.word	0x00002aa0


	//   ....[106]....
        /*0c60*/ 	.word	0x00002ab0


	//   ....[107]....
        /*0c64*/ 	.word	0x00002ac0


	//   ....[108]....
        /*0c68*/ 	.word	0x00002ad0


	//   ....[109]....
        /*0c6c*/ 	.word	0x00002ae0


	//   ....[110]....
        /*0c70*/ 	.word	0x00002af0


	//   ....[111]....
        /*0c74*/ 	.word	0x00002b00


	//   ....[112]....
        /*0c78*/ 	.word	0x00002b10


	//   ....[113]....
        /*0c7c*/ 	.word	0x00002b20


	//   ....[114]....
        /*0c80*/ 	.word	0x00002b30


	//   ....[115]....
        /*0c84*/ 	.word	0x00002b40


	//   ....[116]....
        /*0c88*/ 	.word	0x00002b50


	//   ....[117]....
        /*0c8c*/ 	.word	0x00002b60


	//   ....[118]....
        /*0c90*/ 	.word	0x00002b70


	//   ....[119]....
        /*0c94*/ 	.word	0x00002b80


	//   ....[120]....
        /*0c98*/ 	.word	0x00002b90


	//   ....[121]....
        /*0c9c*/ 	.word	0x00002ba0


	//   ....[122]....
        /*0ca0*/ 	.word	0x00002bb0


	//   ....[123]....
        /*0ca4*/ 	.word	0x00002bc0


	//   ....[124]....
        /*0ca8*/ 	.word	0x00002bd0


	//   ....[125]....
        /*0cac*/ 	.word	0x00002be0


	//   ....[126]....
        /*0cb0*/ 	.word	0x00002bf0


	//   ....[127]....
        /*0cb4*/ 	.word	0x00002c00


	//   ....[128]....
        /*0cb8*/ 	.word	0x00002c10


	//   ....[129]....
        /*0cbc*/ 	.word	0x00002c20


	//   ....[130]....
        /*0cc0*/ 	.word	0x00006e40


	//   ....[131]....
        /*0cc4*/ 	.word	0x00006e70


	//   ....[132]....
        /*0cc8*/ 	.word	0x00006e80


	//   ....[133]....
        /*0ccc*/ 	.word	0x00006e90


	//   ....[134]....
        /*0cd0*/ 	.word	0x00006ea0


	//   ....[135]....
        /*0cd4*/ 	.word	0x00006eb0


	//   ....[136]....
        /*0cd8*/ 	.word	0x00006ec0


	//   ....[137]....
        /*0cdc*/ 	.word	0x00006ed0


	//   ....[138]....
        /*0ce0*/ 	.word	0x00006ee0


	//   ....[139]....
        /*0ce4*/ 	.word	0x00006ef0


	//   ....[140]....
        /*0ce8*/ 	.word	0x00006f00


	//   ....[141]....
        /*0cec*/ 	.word	0x00006f10


	//   ....[142]....
        /*0cf0*/ 	.word	0x00006f20


	//   ....[143]....
        /*0cf4*/ 	.word	0x00006f30


	//   ....[144]....
        /*0cf8*/ 	.word	0x00006f40


	//   ....[145]....
        /*0cfc*/ 	.word	0x00006f50


	//   ....[146]....
        /*0d00*/ 	.word	0x00006f60


	//   ....[147]....
        /*0d04*/ 	.word	0x00006f70


	//   ....[148]....
        /*0d08*/ 	.word	0x00007010


	//   ....[149]....
        /*0d0c*/ 	.word	0x00007020


	//   ....[150]....
        /*0d10*/ 	.word	0x00007030


	//   ....[151]....
        /*0d14*/ 	.word	0x00007040


	//   ....[152]....
        /*0d18*/ 	.word	0x00007050


	//   ....[153]....
        /*0d1c*/ 	.word	0x00007060


	//   ....[154]....
        /*0d20*/ 	.word	0x00007070


	//   ....[155]....
        /*0d24*/ 	.word	0x00007080


	//   ....[156]....
        /*0d28*/ 	.word	0x00007090


	//   ....[157]....
        /*0d2c*/ 	.word	0x000070a0


	//   ....[158]....
        /*0d30*/ 	.word	0x000070b0


	//   ....[159]....
        /*0d34*/ 	.word	0x000070c0


	//   ....[160]....
        /*0d38*/ 	.word	0x000070d0


	//   ....[161]....
        /*0d3c*/ 	.word	0x000070e0


	//   ....[162]....
        /*0d40*/ 	.word	0x000070f0


	//   ....[163]....
        /*0d44*/ 	.word	0x00007100


	//   ....[164]....
        /*0d48*/ 	.word	0x00007110


	//   ....[165]....
        /*0d4c*/ 	.word	0x00007120


	//   ....[166]....
        /*0d50*/ 	.word	0x00007130


	//   ....[167]....
        /*0d54*/ 	.word	0x00007140


	//   ....[168]....
        /*0d58*/ 	.word	0x00007150


	//   ....[169]....
        /*0d5c*/ 	.word	0x00007160


	//   ....[170]....
        /*0d60*/ 	.word	0x00007170


	//   ....[171]....
        /*0d64*/ 	.word	0x00007180


	//   ....[172]....
        /*0d68*/ 	.word	0x00007190


	//   ....[173]....
        /*0d6c*/ 	.word	0x000071a0


	//   ....[174]....
        /*0d70*/ 	.word	0x000071b0


	//   ....[175]....
        /*0d74*/ 	.word	0x000071c0


	//   ....[176]....
        /*0d78*/ 	.word	0x000072b0


	//   ....[177]....
        /*0d7c*/ 	.word	0x000072c0


	//   ....[178]....
        /*0d80*/ 	.word	0x000072d0


	//   ....[179]....
        /*0d84*/ 	.word	0x000072e0


	//   ....[180]....
        /*0d88*/ 	.word	0x000072f0


	//   ....[181]....
        /*0d8c*/ 	.word	0x00007300


	//   ....[182]....
        /*0d90*/ 	.word	0x00007310


	//   ....[183]....
        /*0d94*/ 	.word	0x00007320


	//   ....[184]....
        /*0d98*/ 	.word	0x00007330


	//   ....[185]....
        /*0d9c*/ 	.word	0x00007340


	//   ....[186]....
        /*0da0*/ 	.word	0x00007350


	//   ....[187]....
        /*0da4*/ 	.word	0x00007360


	//   ....[188]....
        /*0da8*/ 	.word	0x00007370


	//   ....[189]....
        /*0dac*/ 	.word	0x00007380


	//   ....[190]....
        /*0db0*/ 	.word	0x00007390


	//   ....[191]....
        /*0db4*/ 	.word	0x000073a0


	//   ....[192]....
        /*0db8*/ 	.word	0x000073b0


	//   ....[193]....
        /*0dbc*/ 	.word	0x000073c0


	//   ....[194]....
        /*0dc0*/ 	.word	0x000073d0


	//   ....[195]....
        /*0dc4*/ 	.word	0x000073e0


	//   ....[196]....
        /*0dc8*/ 	.word	0x000073f0


	//   ....[197]....
        /*0dcc*/ 	.word	0x00007400


	//   ....[198]....
        /*0dd0*/ 	.word	0x00007410


	//   ....[199]....
        /*0dd4*/ 	.word	0x00007420


	//   ....[200]....
        /*0dd8*/ 	.word	0x00007430


	//   ....[201]....
        /*0ddc*/ 	.word	0x00007440


	//   ....[202]....
        /*0de0*/ 	.word	0x00007450


	//   ....[203]....
        /*0de4*/ 	.word	0x00007460


	//   ....[204]....
        /*0de8*/ 	.word	0x00007550


	//   ....[205]....
        /*0dec*/ 	.word	0x00007560


	//   ....[206]....
        /*0df0*/ 	.word	0x00007570


	//   ....[207]....
        /*0df4*/ 	.word	0x00007580


	//   ....[208]....
        /*0df8*/ 	.word	0x00007590


	//   ....[209]....
        /*0dfc*/ 	.word	0x000075a0


	//   ....[210]....
        /*0e00*/ 	.word	0x000075b0


	//   ....[211]....
        /*0e04*/ 	.word	0x000075c0


	//   ....[212]....
        /*0e08*/ 	.word	0x000075d0


	//   ....[213]....
        /*0e0c*/ 	.word	0x000075e0


	//   ....[214]....
        /*0e10*/ 	.word	0x000075f0


	//   ....[215]....
        /*0e14*/ 	.word	0x00007600


	//   ....[216]....
        /*0e18*/ 	.word	0x00007610


	//   ....[217]....
        /*0e1c*/ 	.word	0x00007620


	//   ....[218]....
        /*0e20*/ 	.word	0x00007630


	//   ....[219]....
        /*0e24*/ 	.word	0x00007640


	//   ....[220]....
        /*0e28*/ 	.word	0x00007650


	//   ....[221]....
        /*0e2c*/ 	.word	0x00007660


	//   ....[222]....
        /*0e30*/ 	.word	0x00007670


	//   ....[223]....
        /*0e34*/ 	.word	0x00007680


	//   ....[224]....
        /*0e38*/ 	.word	0x00007690


	//   ....[225]....
        /*0e3c*/ 	.word	0x000076a0


	//   ....[226]....
        /*0e40*/ 	.word	0x000076b0


	//   ....[227]....
        /*0e44*/ 	.word	0x000076c0


	//   ....[228]....
        /*0e48*/ 	.word	0x000076d0


	//   ....[229]....
        /*0e4c*/ 	.word	0x000076e0


	//   ....[230]....
        /*0e50*/ 	.word	0x000076f0


	//   ....[231]....
        /*0e54*/ 	.word	0x00007700


	//   ....[232]....
        /*0e58*/ 	.word	0x000077f0


	//   ....[233]....
        /*0e5c*/ 	.word	0x00007800


	//   ....[234]....
        /*0e60*/ 	.word	0x00007810


	//   ....[235]....
        /*0e64*/ 	.word	0x00007820


	//   ....[236]....
        /*0e68*/ 	.word	0x00007830


	//   ....[237]....
        /*0e6c*/ 	.word	0x00007840


	//   ....[238]....
        /*0e70*/ 	.word	0x00007850


	//   ....[239]....
        /*0e74*/ 	.word	0x00007860


	//   ....[240]....
        /*0e78*/ 	.word	0x00007870


	//   ....[241]....
        /*0e7c*/ 	.word	0x00007880


	//   ....[242]....
        /*0e80*/ 	.word	0x00007890


	//   ....[243]....
        /*0e84*/ 	.word	0x000078a0


	//   ....[244]....
        /*0e88*/ 	.word	0x000078b0


	//   ....[245]....
        /*0e8c*/ 	.word	0x000078c0


	//   ....[246]....
        /*0e90*/ 	.word	0x000078d0


	//   ....[247]....
        /*0e94*/ 	.word	0x000078e0


	//   ....[248]....
        /*0e98*/ 	.word	0x000078f0


	//   ....[249]....
        /*0e9c*/ 	.word	0x00007900


	//   ....[250]....
        /*0ea0*/ 	.word	0x00007910


	//   ....[251]....
        /*0ea4*/ 	.word	0x00007920


	//   ....[252]....
        /*0ea8*/ 	.word	0x00007930


	//   ....[253]....
        /*0eac*/ 	.word	0x00007940


	//   ....[254]....
        /*0eb0*/ 	.word	0x00007950


	//   ....[255]....
        /*0eb4*/ 	.word	0x00007960


	//   ....[0]....
        /*0eb8*/ 	.word	0x00007970


	//   ....[1]....
        /*0ebc*/ 	.word	0x00007980


	//   ....[2]....
        /*0ec0*/ 	.word	0x00007990


	//   ....[3]....
        /*0ec4*/ 	.word	0x000079a0


	//   ....[4]....
        /*0ec8*/ 	.word	0x0000bb80


	//   ....[5]....
        /*0ecc*/ 	.word	0x0000bbb0


	//   ....[6]....
        /*0ed0*/ 	.word	0x0000bbc0


	//   ....[7]....
        /*0ed4*/ 	.word	0x0000bbd0


	//   ....[8]....
        /*0ed8*/ 	.word	0x0000bbe0


	//   ....[9]....
        /*0edc*/ 	.word	0x0000bbf0


	//   ....[10]....
        /*0ee0*/ 	.word	0x0000bc00


	//   ....[11]....
        /*0ee4*/ 	.word	0x0000bc10


	//   ....[12]....
        /*0ee8*/ 	.word	0x0000bc20


	//   ....[13]....
        /*0eec*/ 	.word	0x0000bc30


	//   ....[14]....
        /*0ef0*/ 	.word	0x0000bc40


	//   ....[15]....
        /*0ef4*/ 	.word	0x0000bc50


	//   ....[16]....
        /*0ef8*/ 	.word	0x0000bc60


	//   ....[17]....
        /*0efc*/ 	.word	0x0000bc70


	//   ....[18]....
        /*0f00*/ 	.word	0x0000bc80


	//   ....[19]....
        /*0f04*/ 	.word	0x0000bc90


	//   ....[20]....
        /*0f08*/ 	.word	0x0000bca0


	//   ....[21]....
        /*0f0c*/ 	.word	0x0000bcb0


	//   ....[22]....
        /*0f10*/ 	.word	0x0000bd50


	//   ....[23]....
        /*0f14*/ 	.word	0x0000bd60


	//   ....[24]....
        /*0f18*/ 	.word	0x0000bd70


	//   ....[25]....
        /*0f1c*/ 	.word	0x0000bd80


	//   ....[26]....
        /*0f20*/ 	.word	0x0000bd90


	//   ....[27]....
        /*0f24*/ 	.word	0x0000bda0


	//   ....[28]....
        /*0f28*/ 	.word	0x0000bdb0


	//   ....[29]....
        /*0f2c*/ 	.word	0x0000bdc0


	//   ....[30]....
        /*0f30*/ 	.word	0x0000bdd0


	//   ....[31]....
        /*0f34*/ 	.word	0x0000bde0


	//   ....[32]....
        /*0f38*/ 	.word	0x0000bdf0


	//   ....[33]....
        /*0f3c*/ 	.word	0x0000be00


	//   ....[34]....
        /*0f40*/ 	.word	0x0000be10


	//   ....[35]....
        /*0f44*/ 	.word	0x0000be20


	//   ....[36]....
        /*0f48*/ 	.word	0x0000be30


	//   ....[37]....
        /*0f4c*/ 	.word	0x0000be40


	//   ....[38]....
        /*0f50*/ 	.word	0x0000be50


	//   ....[39]....
        /*0f54*/ 	.word	0x0000be60


	//   ....[40]....
        /*0f58*/ 	.word	0x0000be70


	//   ....[41]....
        /*0f5c*/ 	.word	0x0000be80


	//   ....[42]....
        /*0f60*/ 	.word	0x0000be90


	//   ....[43]....
        /*0f64*/ 	.word	0x0000bea0


	//   ....[44]....
        /*0f68*/ 	.word	0x0000beb0


	//   ....[45]....
        /*0f6c*/ 	.word	0x0000bec0


	//   ....[46]....
        /*0f70*/ 	.word	0x0000bed0


	//   ....[47]....
        /*0f74*/ 	.word	0x0000bee0


	//   ....[48]....
        /*0f78*/ 	.word	0x0000bef0


	//   ....[49]....
        /*0f7c*/ 	.word	0x0000bf00


	//   ....[50]....
        /*0f80*/ 	.word	0x0000bff0


	//   ....[51]....
        /*0f84*/ 	.word	0x0000c000


	//   ....[52]....
        /*0f88*/ 	.word	0x0000c010


	//   ....[53]....
        /*0f8c*/ 	.word	0x0000c020


	//   ....[54]....
        /*0f90*/ 	.word	0x0000c030


	//   ....[55]....
        /*0f94*/ 	.word	0x0000c040


	//   ....[56]....
        /*0f98*/ 	.word	0x0000c050


	//   ....[57]....
        /*0f9c*/ 	.word	0x0000c060


	//   ....[58]....
        /*0fa0*/ 	.word	0x0000c070


	//   ....[59]....
        /*0fa4*/ 	.word	0x0000c080


	//   ....[60]....
        /*0fa8*/ 	.word	0x0000c090


	//   ....[61]....
        /*0fac*/ 	.word	0x0000c0a0


	//   ....[62]....
        /*0fb0*/ 	.word	0x0000c0b0


	//   ....[63]....
        /*0fb4*/ 	.word	0x0000c0c0


	//   ....[64]....
        /*0fb8*/ 	.word	0x0000c0d0


	//   ....[65]....
        /*0fbc*/ 	.word	0x0000c0e0


	//   ....[66]....
        /*0fc0*/ 	.word	0x0000c0f0


	//   ....[67]....
        /*0fc4*/ 	.word	0x0000c100


	//   ....[68]....
        /*0fc8*/ 	.word	0x0000c110


	//   ....[69]....
        /*0fcc*/ 	.word	0x0000c120


	//   ....[70]....
        /*0fd0*/ 	.word	0x0000c130


	//   ....[71]....
        /*0fd4*/ 	.word	0x0000c140


	//   ....[72]....
        /*0fd8*/ 	.word	0x0000c150


	//   ....[73]....
        /*0fdc*/ 	.word	0x0000c160


	//   ....[74]....
        /*0fe0*/ 	.word	0x0000c170


	//   ....[75]....
        /*0fe4*/ 	.word	0x0000c180


	//   ....[76]....
        /*0fe8*/ 	.word	0x0000c190


	//   ....[77]....
        /*0fec*/ 	.word	0x0000c1a0


	//   ....[78]....
        /*0ff0*/ 	.word	0x0000c290


	//   ....[79]....
        /*0ff4*/ 	.word	0x0000c2a0


	//   ....[80]....
        /*0ff8*/ 	.word	0x0000c2b0


	//   ....[81]....
        /*0ffc*/ 	.word	0x0000c2c0


	//   ....[82]....
        /*1000*/ 	.word	0x0000c2d0


	//   ....[83]....
        /*1004*/ 	.word	0x0000c2e0


	//   ....[84]....
        /*1008*/ 	.word	0x0000c2f0


	//   ....[85]....
        /*100c*/ 	.word	0x0000c300


	//   ....[86]....
        /*1010*/ 	.word	0x0000c310


	//   ....[87]....
        /*1014*/ 	.word	0x0000c320


	//   ....[88]....
        /*1018*/ 	.word	0x0000c330


	//   ....[89]....
        /*101c*/ 	.word	0x0000c340


	//   ....[90]....
        /*1020*/ 	.word	0x0000c350


	//   ....[91]....
        /*1024*/ 	.word	0x0000c360


	//   ....[92]....
        /*1028*/ 	.word	0x0000c370


	//   ....[93]....
        /*102c*/ 	.word	0x0000c380


	//   ....[94]....
        /*1030*/ 	.word	0x0000c390


	//   ....[95]....
        /*1034*/ 	.word	0x0000c3a0


	//   ....[96]....
        /*1038*/ 	.word	0x0000c3b0


	//   ....[97]....
        /*103c*/ 	.word	0x0000c3c0


	//   ....[98]....
        /*1040*/ 	.word	0x0000c3d0


	//   ....[99]....
        /*1044*/ 	.word	0x0000c3e0


	//   ....[100]....
        /*1048*/ 	.word	0x0000c3f0


	//   ....[101]....
        /*104c*/ 	.word	0x0000c400


	//   ....[102]....
        /*1050*/ 	.word	0x0000c410


	//   ....[103]....
        /*1054*/ 	.word	0x0000c420


	//   ....[104]....
        /*1058*/ 	.word	0x0000c430


	//   ....[105]....
        /*105c*/ 	.word	0x0000c440


	//   ....[106]....
        /*1060*/ 	.word	0x0000c530


	//   ....[107]....
        /*1064*/ 	.word	0x0000c540


	//   ....[108]....
        /*1068*/ 	.word	0x0000c550


	//   ....[109]....
        /*106c*/ 	.word	0x0000c560


	//   ....[110]....
        /*1070*/ 	.word	0x0000c570


	//   ....[111]....
        /*1074*/ 	.word	0x0000c580


	//   ....[112]....
        /*1078*/ 	.word	0x0000c590


	//   ....[113]....
        /*107c*/ 	.word	0x0000c5a0


	//   ....[114]....
        /*1080*/ 	.word	0x0000c5b0


	//   ....[115]....
        /*1084*/ 	.word	0x0000c5c0


	//   ....[116]....
        /*1088*/ 	.word	0x0000c5d0


	//   ....[117]....
        /*108c*/ 	.word	0x0000c5e0


	//   ....[118]....
        /*1090*/ 	.word	0x0000c5f0


	//   ....[119]....
        /*1094*/ 	.word	0x0000c600


	//   ....[120]....
        /*1098*/ 	.word	0x0000c610


	//   ....[121]....
        /*109c*/ 	.word	0x0000c620


	//   ....[122]....
        /*10a0*/ 	.word	0x0000c630


	//   ....[123]....
        /*10a4*/ 	.word	0x0000c640


	//   ....[124]....
        /*10a8*/ 	.word	0x0000c650


	//   ....[125]....
        /*10ac*/ 	.word	0x0000c660


	//   ....[126]....
        /*10b0*/ 	.word	0x0000c670


	//   ....[127]....
        /*10b4*/ 	.word	0x0000c680


	//   ....[128]....
        /*10b8*/ 	.word	0x0000c690


	//   ....[129]....
        /*10bc*/ 	.word	0x0000c6a0


	//   ....[130]....
        /*10c0*/ 	.word	0x0000c6b0


	//   ....[131]....
        /*10c4*/ 	.word	0x0000c6c0


	//   ....[132]....
        /*10c8*/ 	.word	0x0000c6d0


	//   ....[133]....
        /*10cc*/ 	.word	0x0000c6e0


	//   ....[134]....
        /*10d0*/ 	.word	0x000108c0


	//   ....[135]....
        /*10d4*/ 	.word	0x000108f0


	//   ....[136]....
        /*10d8*/ 	.word	0x00010900


	//   ....[137]....
        /*10dc*/ 	.word	0x00010910


	//   ....[138]....
        /*10e0*/ 	.word	0x00010920


	//   ....[139]....
        /*10e4*/ 	.word	0x00010930


	//   ....[140]....
        /*10e8*/ 	.word	0x00010940


	//   ....[141]....
        /*10ec*/ 	.word	0x00010950


	//   ....[142]....
        /*10f0*/ 	.word	0x00010960


	//   ....[143]....
        /*10f4*/ 	.word	0x00010970


	//   ....[144]....
        /*10f8*/ 	.word	0x00010980


	//   ....[145]....
        /*10fc*/ 	.word	0x00010990


	//   ....[146]....
        /*1100*/ 	.word	0x000109a0


	//   ....[147]....
        /*1104*/ 	.word	0x000109b0


	//   ....[148]....
        /*1108*/ 	.word	0x000109c0


	//   ....[149]....
        /*110c*/ 	.word	0x000109d0


	//   ....[150]....
        /*1110*/ 	.word	0x000109e0


	//   ....[151]....
        /*1114*/ 	.word	0x000109f0


	//   ....[152]....
        /*1118*/ 	.word	0x00010a90


	//   ....[153]....
        /*111c*/ 	.word	0x00010aa0


	//   ....[154]....
        /*1120*/ 	.word	0x00010ab0


	//   ....[155]....
        /*1124*/ 	.word	0x00010ac0


	//   ....[156]....
        /*1128*/ 	.word	0x00010ad0


	//   ....[157]....
        /*112c*/ 	.word	0x00010ae0


	//   ....[158]....
        /*1130*/ 	.word	0x00010af0


	//   ....[159]....
        /*1134*/ 	.word	0x00010b00


	//   ....[160]....
        /*1138*/ 	.word	0x00010b10


	//   ....[161]....
        /*113c*/ 	.word	0x00010b20


	//   ....[162]....
        /*1140*/ 	.word	0x00010b30


	//   ....[163]....
        /*1144*/ 	.word	0x00010b40


	//   ....[164]....
        /*1148*/ 	.word	0x00010b50


	//   ....[165]....
        /*114c*/ 	.word	0x00010b60


	//   ....[166]....
        /*1150*/ 	.word	0x00010b70


	//   ....[167]....
        /*1154*/ 	.word	0x00010b80


	//   ....[168]....
        /*1158*/ 	.word	0x00010b90


	//   ....[169]....
        /*115c*/ 	.word	0x00010ba0


	//   ....[170]....
        /*1160*/ 	.word	0x00010bb0


	//   ....[171]....
        /*1164*/ 	.word	0x00010bc0


	//   ....[172]....
        /*1168*/ 	.word	0x00010bd0


	//   ....[173]....
        /*116c*/ 	.word	0x00010be0


	//   ....[174]....
        /*1170*/ 	.word	0x00010bf0


	//   ....[175]....
        /*1174*/ 	.word	0x00010c00


	//   ....[176]....
        /*1178*/ 	.word	0x00010c10


	//   ....[177]....
        /*117c*/ 	.word	0x00010c20


	//   ....[178]....
        /*1180*/ 	.word	0x00010c30


	//   ....[179]....
        /*1184*/ 	.word	0x00010c40


	//   ....[180]....
        /*1188*/ 	.word	0x00010d30


	//   ....[181]....
        /*118c*/ 	.word	0x00010d40


	//   ....[182]....
        /*1190*/ 	.word	0x00010d50


	//   ....[183]....
        /*1194*/ 	.word	0x00010d60


	//   ....[184]....
        /*1198*/ 	.word	0x00010d70


	//   ....[185]....
        /*119c*/ 	.word	0x00010d80


	//   ....[186]....
        /*11a0*/ 	.word	0x00010d90


	//   ....[187]....
        /*11a4*/ 	.word	0x00010da0


	//   ....[188]....
        /*11a8*/ 	.word	0x00010db0


	//   ....[189]....
        /*11ac*/ 	.word	0x00010dc0


	//   ....[190]....
        /*11b0*/ 	.word	0x00010dd0


	//   ....[191]....
        /*11b4*/ 	.word	0x00010de0


	//   ....[192]....
        /*11b8*/ 	.word	0x00010df0


	//   ....[193]....
        /*11bc*/ 	.word	0x00010e00


	//   ....[194]....
        /*11c0*/ 	.word	0x00010e10


	//   ....[195]....
        /*11c4*/ 	.word	0x00010e20


	//   ....[196]....
        /*11c8*/ 	.word	0x00010e30


	//   ....[197]....
        /*11cc*/ 	.word	0x00010e40


	//   ....[198]....
        /*11d0*/ 	.word	0x00010e50


	//   ....[199]....
        /*11d4*/ 	.word	0x00010e60


	//   ....[200]....
        /*11d8*/ 	.word	0x00010e70


	//   ....[201]....
        /*11dc*/ 	.word	0x00010e80


	//   ....[202]....
        /*11e0*/ 	.word	0x00010e90


	//   ....[203]....
        /*11e4*/ 	.word	0x00010ea0


	//   ....[204]....
        /*11e8*/ 	.word	0x00010eb0


	//   ....[205]....
        /*11ec*/ 	.word	0x00010ec0


	//   ....[206]....
        /*11f0*/ 	.word	0x00010ed0


	//   ....[207]....
        /*11f4*/ 	.word	0x00010ee0


	//   ....[208]....
        /*11f8*/ 	.word	0x00010fd0


	//   ....[209]....
        /*11fc*/ 	.word	0x00010fe0


	//   ....[210]....
        /*1200*/ 	.word	0x00010ff0


	//   ....[211]....
        /*1204*/ 	.word	0x00011000


	//   ....[212]....
        /*1208*/ 	.word	0x00011010


	//   ....[213]....
        /*120c*/ 	.word	0x00011020


	//   ....[214]....
        /*1210*/ 	.word	0x00011030


	//   ....[215]....
        /*1214*/ 	.word	0x00011040


	//   ....[216]....
        /*1218*/ 	.word	0x00011050


	//   ....[217]....
        /*121c*/ 	.word	0x00011060


	//   ....[218]....
        /*1220*/ 	.word	0x00011070


	//   ....[219]....
        /*1224*/ 	.word	0x00011080


	//   ....[220]....
        /*1228*/ 	.word	0x00011090


	//   ....[221]....
        /*122c*/ 	.word	0x000110a0


	//   ....[222]....
        /*1230*/ 	.word	0x000110b0


	//   ....[223]....
        /*1234*/ 	.word	0x000110c0


	//   ....[224]....
        /*1238*/ 	.word	0x000110d0


	//   ....[225]....
        /*123c*/ 	.word	0x000110e0


	//   ....[226]....
        /*1240*/ 	.word	0x000110f0


	//   ....[227]....
        /*1244*/ 	.word	0x00011100


	//   ....[228]....
        /*1248*/ 	.word	0x00011110


	//   ....[229]....
        /*124c*/ 	.word	0x00011120


	//   ....[230]....
        /*1250*/ 	.word	0x00011130


	//   ....[231]....
        /*1254*/ 	.word	0x00011140


	//   ....[232]....
        /*1258*/ 	.word	0x00011150


	//   ....[233]....
        /*125c*/ 	.word	0x00011160


	//   ....[234]....
        /*1260*/ 	.word	0x00011170


	//   ....[235]....
        /*1264*/ 	.word	0x00011180


	//   ....[236]....
        /*1268*/ 	.word	0x00011270


	//   ....[237]....
        /*126c*/ 	.word	0x00011280


	//   ....[238]....
        /*1270*/ 	.word	0x00011290


	//   ....[239]....
        /*1274*/ 	.word	0x000112a0


	//   ....[240]....
        /*1278*/ 	.word	0x000112b0


	//   ....[241]....
        /*127c*/ 	.word	0x000112c0


	//   ....[242]....
        /*1280*/ 	.word	0x000112d0


	//   ....[243]....
        /*1284*/ 	.word	0x000112e0


	//   ....[244]....
        /*1288*/ 	.word	0x000112f0


	//   ....[245]....
        /*128c*/ 	.word	0x00011300


	//   ....[246]....
        /*1290*/ 	.word	0x00011310


	//   ....[247]....
        /*1294*/ 	.word	0x00011320


	//   ....[248]....
        /*1298*/ 	.word	0x00011330


	//   ....[249]....
        /*129c*/ 	.word	0x00011340


	//   ....[250]....
        /*12a0*/ 	.word	0x00011350


	//   ....[251]....
        /*12a4*/ 	.word	0x00011360


	//   ....[252]....
        /*12a8*/ 	.word	0x00011370


	//   ....[253]....
        /*12ac*/ 	.word	0x00011380


	//   ....[254]....
        /*12b0*/ 	.word	0x00011390


	//   ....[255]....
        /*12b4*/ 	.word	0x000113a0


	//   ....[0]....
        /*12b8*/ 	.word	0x000113b0


	//   ....[1]....
        /*12bc*/ 	.word	0x000113c0


	//   ....[2]....
        /*12c0*/ 	.word	0x000113d0


	//   ....[3]....
        /*12c4*/ 	.word	0x000113e0


	//   ....[4]....
        /*12c8*/ 	.word	0x000113f0


	//   ....[5]....
        /*12cc*/ 	.word	0x00011400


	//   ....[6]....
        /*12d0*/ 	.word	0x00011410


	//   ....[7]....
        /*12d4*/ 	.word	0x00011420


	//   ....[8]....
        /*12d8*/ 	.word	0x00015600


	//   ....[9]....
        /*12dc*/ 	.word	0x00015630


	//   ....[10]....
        /*12e0*/ 	.word	0x00015640


	//   ....[11]....
        /*12e4*/ 	.word	0x00015650


	//   ....[12]....
        /*12e8*/ 	.word	0x00015660


	//   ....[13]....
        /*12ec*/ 	.word	0x00015670


	//   ....[14]....
        /*12f0*/ 	.word	0x00015680


	//   ....[15]....
        /*12f4*/ 	.word	0x00015690


	//   ....[16]....
        /*12f8*/ 	.word	0x000156a0


	//   ....[17]....
        /*12fc*/ 	.word	0x000156b0


	//   ....[18]....
        /*1300*/ 	.word	0x000156c0


	//   ....[19]....
        /*1304*/ 	.word	0x000156d0


	//   ....[20]....
        /*1308*/ 	.word	0x000156e0


	//   ....[21]....
        /*130c*/ 	.word	0x000156f0


	//   ....[22]....
        /*1310*/ 	.word	0x00015700


	//   ....[23]....
        /*1314*/ 	.word	0x00015710


	//   ....[24]....
        /*1318*/ 	.word	0x00015720


	//   ....[25]....
        /*131c*/ 	.word	0x00015730


	//   ....[26]....
        /*1320*/ 	.word	0x000157d0


	//   ....[27]....
        /*1324*/ 	.word	0x000157e0


	//   ....[28]....
        /*1328*/ 	.word	0x000157f0


	//   ....[29]....
        /*132c*/ 	.word	0x00015800


	//   ....[30]....
        /*1330*/ 	.word	0x00015810


	//   ....[31]....
        /*1334*/ 	.word	0x00015820


	//   ....[32]....
        /*1338*/ 	.word	0x00015830


	//   ....[33]....
        /*133c*/ 	.word	0x00015840


	//   ....[34]....
        /*1340*/ 	.word	0x00015850


	//   ....[35]....
        /*1344*/ 	.word	0x00015860


	//   ....[36]....
        /*1348*/ 	.word	0x00015870


	//   ....[37]....
        /*134c*/ 	.word	0x00015880


	//   ....[38]....
        /*1350*/ 	.word	0x00015890


	//   ....[39]....
        /*1354*/ 	.word	0x000158a0


	//   ....[40]....
        /*1358*/ 	.word	0x000158b0


	//   ....[41]....
        /*135c*/ 	.word	0x000158c0


	//   ....[42]....
        /*1360*/ 	.word	0x000158d0


	//   ....[43]....
        /*1364*/ 	.word	0x000158e0


	//   ....[44]....
        /*1368*/ 	.word	0x000158f0


	//   ....[45]....
        /*136c*/ 	.word	0x00015900


	//   ....[46]....
        /*1370*/ 	.word	0x00015910


	//   ....[47]....
        /*1374*/ 	.word	0x00015920


	//   ....[48]....
        /*1378*/ 	.word	0x00015930


	//   ....[49]....
        /*137c*/ 	.word	0x00015940


	//   ....[50]....
        /*1380*/ 	.word	0x00015950


	//   ....[51]....
        /*1384*/ 	.word	0x00015960


	//   ....[52]....
        /*1388*/ 	.word	0x00015970


	//   ....[53]....
        /*138c*/ 	.word	0x00015980


	//   ....[54]....
        /*1390*/ 	.word	0x00015a70


	//   ....[55]....
        /*1394*/ 	.word	0x00015a80


	//   ....[56]....
        /*1398*/ 	.word	0x00015a90


	//   ....[57]....
        /*139c*/ 	.word	0x00015aa0


	//   ....[58]....
        /*13a0*/ 	.word	0x00015ab0


	//   ....[59]....
        /*13a4*/ 	.word	0x00015ac0


	//   ....[60]....
        /*13a8*/ 	.word	0x00015ad0


	//   ....[61]....
        /*13ac*/ 	.word	0x00015ae0


	//   ....[62]....
        /*13b0*/ 	.word	0x00015af0


	//   ....[63]....
        /*13b4*/ 	.word	0x00015b00


	//   ....[64]....
        /*13b8*/ 	.word	0x00015b10


	//   ....[65]....
        /*13bc*/ 	.word	0x00015b20


	//   ....[66]....
        /*13c0*/ 	.word	0x00015b30


	//   ....[67]....
        /*13c4*/ 	.word	0x00015b40


	//   ....[68]....
        /*13c8*/ 	.word	0x00015b50


	//   ....[69]....
        /*13cc*/ 	.word	0x00015b60


	//   ....[70]....
        /*13d0*/ 	.word	0x00015b70


	//   ....[71]....
        /*13d4*/ 	.word	0x00015b80


	//   ....[72]....
        /*13d8*/ 	.word	0x00015b90


	//   ....[73]....
        /*13dc*/ 	.word	0x00015ba0


	//   ....[74]....
        /*13e0*/ 	.word	0x00015bb0


	//   ....[75]....
        /*13e4*/ 	.word	0x00015bc0


	//   ....[76]....
        /*13e8*/ 	.word	0x00015bd0


	//   ....[77]....
        /*13ec*/ 	.word	0x00015be0


	//   ....[78]....
        /*13f0*/ 	.word	0x00015bf0


	//   ....[79]....
        /*13f4*/ 	.word	0x00015c00


	//   ....[80]....
        /*13f8*/ 	.word	0x00015c10


	//   ....[81]....
        /*13fc*/ 	.word	0x00015c20


	//   ....[82]....
        /*1400*/ 	.word	0x00015d10


	//   ....[83]....
        /*1404*/ 	.word	0x00015d20


	//   ....[84]....
        /*1408*/ 	.word	0x00015d30


	//   ....[85]....
        /*140c*/ 	.word	0x00015d40


	//   ....[86]....
        /*1410*/ 	.word	0x00015d50


	//   ....[87]....
        /*1414*/ 	.word	0x00015d60


	//   ....[88]....
        /*1418*/ 	.word	0x00015d70


	//   ....[89]....
        /*141c*/ 	.word	0x00015d80


	//   ....[90]....
        /*1420*/ 	.word	0x00015d90


	//   ....[91]....
        /*1424*/ 	.word	0x00015da0


	//   ....[92]....
        /*1428*/ 	.word	0x00015db0


	//   ....[93]....
        /*142c*/ 	.word	0x00015dc0


	//   ....[94]....
        /*1430*/ 	.word	0x00015dd0


	//   ....[95]....
        /*1434*/ 	.word	0x00015de0


	//   ....[96]....
        /*1438*/ 	.word	0x00015df0


	//   ....[97]....
        /*143c*/ 	.word	0x00015e00


	//   ....[98]....
        /*1440*/ 	.word	0x00015e10


	//   ....[99]....
        /*1444*/ 	.word	0x00015e20


	//   ....[100]....
        /*1448*/ 	.word	0x00015e30


	//   ....[101]....
        /*144c*/ 	.word	0x00015e40


	//   ....[102]....
        /*1450*/ 	.word	0x00015e50


	//   ....[103]....
        /*1454*/ 	.word	0x00015e60


	//   ....[104]....
        /*1458*/ 	.word	0x00015e70


	//   ....[105]....
        /*145c*/ 	.word	0x00015e80


	//   ....[106]....
        /*1460*/ 	.word	0x00015e90


	//   ....[107]....
        /*1464*/ 	.word	0x00015ea0


	//   ....[108]....
        /*1468*/ 	.word	0x00015eb0


	//   ....[109]....
        /*146c*/ 	.word	0x00015ec0


	//   ....[110]....
        /*1470*/ 	.word	0x00015fb0


	//   ....[111]....
        /*1474*/ 	.word	0x00015fc0


	//   ....[112]....
        /*1478*/ 	.word	0x00015fd0


	//   ....[113]....
        /*147c*/ 	.word	0x00015fe0


	//   ....[114]....
        /*1480*/ 	.word	0x00015ff0


	//   ....[115]....
        /*1484*/ 	.word	0x00016000


	//   ....[116]....
        /*1488*/ 	.word	0x00016010


	//   ....[117]....
        /*148c*/ 	.word	0x00016020


	//   ....[118]....
        /*1490*/ 	.word	0x00016030


	//   ....[119]....
        /*1494*/ 	.word	0x00016040


	//   ....[120]....
        /*1498*/ 	.word	0x00016050


	//   ....[121]....
        /*149c*/ 	.word	0x00016060


	//   ....[122]....
        /*14a0*/ 	.word	0x00016070


	//   ....[123]....
        /*14a4*/ 	.word	0x00016080


	//   ....[124]....
        /*14a8*/ 	.word	0x00016090


	//   ....[125]....
        /*14ac*/ 	.word	0x000160a0


	//   ....[126]....
        /*14b0*/ 	.word	0x000160b0


	//   ....[127]....
        /*14b4*/ 	.word	0x000160c0


	//   ....[128]....
        /*14b8*/ 	.word	0x000160d0


	//   ....[129]....
        /*14bc*/ 	.word	0x000160e0


	//   ....[130]....
        /*14c0*/ 	.word	0x000160f0


	//   ....[131]....
        /*14c4*/ 	.word	0x00016100


	//   ....[132]....
        /*14c8*/ 	.word	0x00016110


	//   ....[133]....
        /*14cc*/ 	.word	0x00016120


	//   ....[134]....
        /*14d0*/ 	.word	0x00016130


	//   ....[135]....
        /*14d4*/ 	.word	0x00016140


	//   ....[136]....
        /*14d8*/ 	.word	0x00016150


	//   ....[137]....
        /*14dc*/ 	.word	0x00016160


	//----- nvinfo : EIATTR_EXIT_INSTR_OFFSETS
	.align		4
.L_1318:
        /*14e0*/ 	.byte	0x04, 0x1c
        /*14e2*/ 	.short	(.L_1320 - .L_1319)


	//   ....[0]....
.L_1319:
        /*14e4*/ 	.word	0x00027cf0


	//   ....[1]....
        /*14e8*/ 	.word	0x000299d0


	//   ....[2]....
        /*14ec*/ 	.word	0x00029a40


	//----- nvinfo : EIATTR_MAX_THREADS
	.align		4
.L_1320:
        /*14f0*/ 	.byte	0x04, 0x05
        /*14f2*/ 	.short	(.L_1322 - .L_1321)
.L_1321:
        /*14f4*/ 	.word	0x00000080
        /*14f8*/ 	.word	0x00000001
        /*14fc*/ 	.word	0x00000001


	//----- nvinfo : EIATTR_CRS_STACK_SIZE
	.align		4
.L_1322:
        /*1500*/ 	.byte	0x04, 0x1e
        /*1502*/ 	.short	(.L_1324 - .L_1323)
.L_1323:
        /*1504*/ 	.word	0x00000000
.L_1324:


//--------------------- .nv.info._ZN17fastertransformer38beam_online_softmax_topk_stage2_kernelIfLi64ELi64EEEvPKfS2_PiPT_ii --------------------------
	.section	.nv.info._ZN17fastertransformer38beam_online_softmax_topk_stage2_kernelIfLi64ELi64EEEvPKfS2_PiPT_ii,"",@"SHT_CUDA_INFO"
	.sectionflags	@""
	.align	4


	//----- nvinfo : EIATTR_CUDA_API_VERSION
	.align		4
        /*0000*/ 	.byte	0x04, 0x37
        /*0002*/ 	.short	(.L_1326 - .L_1325)
.L_1325:
        /*0004*/ 	.word	0x00000082


	//----- nvinfo : EIATTR_SW2861232_WAR
	.align		4
.L_1326:
        /*0008*/ 	.byte	0x01, 0x35
	.zero		2


	//----- nvinfo : EIATTR_PARAM_CBANK
	.align		4
        /*000c*/ 	.byte	0x04, 0x0a
        /*000e*/ 	.short	(.L_1328 - .L_1327)
	.align		4
.L_1327:
        /*0010*/ 	.word	index@(.nv.constant0._ZN17fastertransformer38beam_online_softmax_topk_stage2_kernelIfLi64ELi64EEEvPKfS2_PiPT_ii)
        /*0014*/ 	.short	0x0160
        /*0016*/ 	.short	0x0028


	//----- nvinfo : EIATTR_CBANK_PARAM_SIZE
	.align		4
.L_1328:
        /*0018*/ 	.byte	0x03, 0x19
        /*001a*/ 	.short	0x0028


	//----- nvinfo : EIATTR_KPARAM_INFO
	.align		4
        /*001c*/ 	.byte	0x04, 0x17
        /*001e*/ 	.short	(.L_1330 - .L_1329)
.L_1329:
        /*0020*/ 	.word	0x00000000
        /*0024*/ 	.short	0x0005
        /*0026*/ 	.short	0x0024
        /*0028*/ 	.byte	0x00, 0xf0, 0x11, 0x00


	//----- nvinfo : EIATTR_KPARAM_INFO
	.align		4
.L_1330:
        /*002c*/ 	.byte	0x04, 0x17
        /*002e*/ 	.short	(.L_1332 - .L_1331)
.L_1331:
        /*0030*/ 	.word	0x00000000
        /*0034*/ 	.short	0x0004
        /*0036*/ 	.short	0x0020
        /*0038*/ 	.byte	0x00, 0xf0, 0x11, 0x00


	//----- nvinfo : EIATTR_KPARAM_INFO
	.align		4
.L_1332:
        /*003c*/ 	.byte	0x04, 0x17
        /*003e*/ 	.short	(.L_1334 - .L_1333)
.L_1333:
        /*0040*/ 	.word	0x00000000
        /*0044*/ 	.short	0x0003
        /*0046*/ 	.short	0x0018
        /*0048*/ 	.byte	0x00, 0xf0, 0x21, 0x00


	//----- nvinfo : EIATTR_KPARAM_INFO
	.align		4
.L_1334:
        /*004c*/ 	.byte	0x04, 0x17
        /*004e*/ 	.short	(.L_1336 - .L_1335)
.L_1335:
        /*0050*/ 	.word	0x00000000
        /*0054*/ 	.short	0x0002
        /*0056*/ 	.short	0x0010
        /*0058*/ 	.byte	0x00, 0xf0, 0x21, 0x00


	//----- nvinfo : EIATTR_KPARAM_INFO
	.align		4
.L_1336:
        /*005c*/ 	.byte	0x04, 0x17
        /*005e*/ 	.short	(.L_1338 - .L_1337)
.L_1337:
        /*0060*/ 	.word	0x00000000
        /*0064*/ 	.short	0x0001
        /*0066*/ 	.short	0x0008
        /*0068*/ 	.byte	0x00, 0xf0, 0x21, 0x00


	//----- nvinfo : EIATTR_KPARAM_INFO
	.align		4
.L_1338:
        /*006c*/ 	.byte	0x04, 0x17
        /*006e*/ 	.short	(.L_1340 - .L_1339)
.L_1339:
        /*0070*/ 	.word	0x00000000
        /*0074*/ 	.short	0x0000
        /*0076*/ 	.short	0x0000
        /*0078*/ 	.byte	0x00, 0xf0, 0x21, 0x00


	//----- nvinfo : EIATTR_MAXREG_COUNT
	.align		4
.L_1340:
        /*007c*/ 	.byte	0x03, 0x1b
        /*007e*/ 	.short	0x00ff


	//----- nvinfo : EIATTR_NUM_BARRIERS
	.align		4
        /*0080*/ 	.byte	0x02, 0x4c
        /*0082*/ 	.byte	0x01
	.zero		1


	//----- nvinfo : EIATTR_MERCURY_ISA_VERSION
	.align		4
        /*0084*/ 	.byte	0x03, 0x5f
        /*0086*/ 	.short	0x0000


	//----- nvinfo : EIATTR_COOP_GROUP_MASK_REGIDS
	.align		4
        /*0088*/ 	.byte	0x04, 0x29
        /*008a*/ 	.short	(.L_1342 - .L_1341)


	//   ....[0]....
.L_1341:
        /*008c*/ 	.word	0xffffffff


	//   ....[1]....
        /*0090*/ 	.word	0xffffffff


	//   ....[2]....
        /*0094*/ 	.word	0xffffffff


	//   ....[3]....
        /*0098*/ 	.word	0xffffffff


	//   ....[4]....
        /*009c*/ 	.word	0xffffffff


	//   ....[5]....
        /*00a0*/ 	.word	0xffffffff


	//   ....[6]....
        /*00a4*/ 	.word	0xffffffff


	//   ....[7]....
        /*00a8*/ 	.word	0xffffffff


	//   ....[8]....
        /*00ac*/ 	.word	0xffffffff


	//   ....[9]....
        /*00b0*/ 	.word	0xffffffff


	//   ....[10]....
        /*00b4*/ 	.word	0xffffffff


	//   ....[11]....
        /*00b8*/ 	.word	0xffffffff


	//   ....[12]....
        /*00bc*/ 	.word	0xffffffff


	//   ....[13]....
        /*00c0*/ 	.word	0xffffffff


	//   ....[14]....
        /*00c4*/ 	.word	0xffffffff


	//   ....[15]....
        /*00c8*/ 	.word	0xffffffff


	//   ....[16]....
        /*00cc*/ 	.word	0xffffffff


	//   ....[17]....
        /*00d0*/ 	.word	0xffffffff


	//   ....[18]....
        /*00d4*/ 	.word	0xffffffff


	//   ....[19]....
        /*00d8*/ 	.word	0xffffffff


	//   ....[20]....
        /*00dc*/ 	.word	0xffffffff


	//   ....[21]....
        /*00e0*/ 	.word	0xffffffff


	//   ....[22]....
        /*00e4*/ 	.word	0xffffffff


	//   ....[23]....
        /*00e8*/ 	.word	0xffffffff


	//   ....[24]....
        /*00ec*/ 	.word	0xffffffff


	//   ....[25]....
        /*00f0*/ 	.word	0xffffffff


	//   ....[26]....
        /*00f4*/ 	.word	0xffffffff


	//   ....[27]....
        /*00f8*/ 	.word	0xffffffff


	//   ....[28]....
        /*00fc*/ 	.word	0xffffffff


	//   ....[29]....
        /*0100*/ 	.word	0xffffffff


	//   ....[30]....
        /*0104*/ 	.word	0xffffffff


	//   ....[31]....
        /*0108*/ 	.word	0xffffffff


	//   ....[32]....
        /*010c*/ 	.word	0xffffffff


	//   ....[33]....
        /*0110*/ 	.word	0xffffffff


	//   ....[34]....
        /*0114*/ 	.word	0xffffffff


	//   ....[35]....
        /*0118*/ 	.word	0xffffffff


	//   ....[36]....
        /*011c*/ 	.word	0xffffffff


	//   ....[37]....
        /*0120*/ 	.word	0xffffffff


	//   ....[38]....
        /*0124*/ 	.word	0xffffffff


	//   ....[39]....
        /*0128*/ 	.word	0xffffffff


	//   ....[40]....
        /*012c*/ 	.word	0xffffffff


	//   ....[41]....
        /*0130*/ 	.word	0xffffffff


	//   ....[42]....
        /*0134*/ 	.word	0xffffffff


	//   ....[43]....
        /*0138*/ 	.word	0xffffffff


	//   ....[44]....
        /*013c*/ 	.word	0xffffffff


	//   ....[45]....
        /*0140*/ 	.word	0xffffffff


	//   ....[46]....
        /*0144*/ 	.word	0xffffffff


	//   ....[47]....
        /*0148*/ 	.word	0xffffffff


	//   ....[48]....
        /*014c*/ 	.word	0xffffffff


	//   ....[49]....
        /*0150*/ 	.word	0xffffffff


	//   ....[50]....
        /*0154*/ 	.word	0xffffffff


	//   ....[51]....
        /*0158*/ 	.word	0xffffffff


	//   ....[52]....
        /*015c*/ 	.word	0xffffffff


	//   ....[53]....
        /*0160*/ 	.word	0xffffffff


	//   ....[54]....
        /*0164*/ 	.word	0xffffffff


	//   ....[55]....
        /*0168*/ 	.word	0xffffffff


	//   ....[56]....
        /*016c*/ 	.word	0xffffffff


	//   ....[57]....
        /*0170*/ 	.word	0xffffffff


	//   ....[58]....
        /*0174*/ 	.word	0xffffffff


	//   ....[59]....
        /*0178*/ 	.word	0xffffffff


	//   ....[60]....
        /*017c*/ 	.word	0xffffffff


	//   ....[61]....
        /*0180*/ 	.word	0xffffffff


	//   ....[62]....
        /*0184*/ 	.word	0xffffffff


	//   ....[63]....
        /*0188*/ 	.word	0xffffffff


	//   ....[64]....
        /*018c*/ 	.word	0xffffffff


	//   ....[65]....
        /*0190*/ 	.word	0xffffffff


	//   ....[66]....
        /*0194*/ 	.word	0xffffffff


	//   ....[67]....
        /*0198*/ 	.word	0xffffffff


	//   ....[68]....
        /*019c*/ 	.word	0xffffffff


	//   ....[69]....
        /*01a0*/ 	.word	0xffffffff


	//   ....[70]....
        /*01a4*/ 	.word	0xffffffff


	//   ....[71]....
        /*01a8*/ 	.word	0xffffffff


	//   ....[72]....
        /*01ac*/ 	.word	0xffffffff


	//   ....[73]....
        /*01b0*/ 	.word	0xffffffff


	//   ....[74]....
        /*01b4*/ 	.word	0xffffffff


	//   ....[75]....
        /*01b8*/ 	.word	0xffffffff


	//   ....[76]....
        /*01bc*/ 	.word	0xffffffff


	//   ....[77]....
        /*01c0*/ 	.word	0xffffffff


	//   ....[78]....
        /*01c4*/ 	.word	0xffffffff


	//   ....[79]....
        /*01c8*/ 	.word	0xffffffff


	//   ....[80]....
        /*01cc*/ 	.word	0xffffffff


	//   ....[81]....
        /*01d0*/ 	.word	0xffffffff


	//   ....[82]....
        /*01d4*/ 	.word	0xffffffff


	//   ....[83]....
        /*01d8*/ 	.word	0xffffffff


	//   ....[84]....
        /*01dc*/ 	.word	0xffffffff


	//   ....[85]....
        /*01e0*/ 	.word	0xffffffff


	//   ....[86]....
        /*01e4*/ 	.word	0xffffffff


	//   ....[87]....
        /*01e8*/ 	.word	0xffffffff


	//   ....[88]....
        /*01ec*/ 	.word	0xffffffff


	//   ....[89]....
        /*01f0*/ 	.word	0xffffffff


	//   ....[90]....
        /*01f4*/ 	.word	0xffffffff


	//   ....[91]....
        /*01f8*/ 	.word	0xffffffff


	//   ....[92]....
        /*01fc*/ 	.word	0xffffffff


	//   ....[93]....
        /*0200*/ 	.word	0xffffffff


	//   ....[94]....
        /*0204*/ 	.word	0xffffffff


	//   ....[95]....
        /*0208*/ 	.word	0xffffffff


	//   ....[96]....
        /*020c*/ 	.word	0xffffffff


	//   ....[97]....
        /*0210*/ 	.word	0xffffffff


	//   ....[98]....
        /*0214*/ 	.word	0xffffffff


	//   ....[99]....
        /*0218*/ 	.word	0xffffffff


	//   ....[100]....
        /*021c*/ 	.word	0xffffffff


	//   ....[101]....
        /*0220*/ 	.word	0xffffffff


	//   ....[102]....
        /*0224*/ 	.word	0xffffffff


	//   ....[103]....
        /*0228*/ 	.word	0xffffffff


	//   ....[104]....
        /*022c*/ 	.word	0xffffffff


	//   ....[105]....
        /*0230*/ 	.word	0xffffffff


	//   ....[106]....
        /*0234*/ 	.word	0xffffffff


	//   ....[107]....
        /*0238*/ 	.word	0xffffffff


	//   ....[108]....
        /*023c*/ 	.word	0xffffffff


	//   ....[109]....
        /*0240*/ 	.word	0xffffffff


	//   ....[110]....
        /*0244*/ 	.word	0xffffffff


	//   ....[111]....
        /*0248*/ 	.word	0xffffffff


	//   ....[112]....
        /*024c*/ 	.word	0xffffffff


	//   ....[113]....
        /*0250*/ 	.word	0xffffffff


	//   ....[114]....
        /*0254*/ 	.word	0xffffffff


	//   ....[115]....
        /*0258*/ 	.word	0xffffffff


	//   ....[116]....
        /*025c*/ 	.word	0xffffffff


	//   ....[117]....
        /*0260*/ 	.word	0xffffffff


	//   ....[118]....
        /*0264*/ 	.word	0xffffffff


	//   ....[119]....
        /*0268*/ 	.word	0xffffffff


	//   ....[120]....
        /*026c*/ 	.word	0xffffffff


	//   ....[121]....
        /*0270*/ 	.word	0xffffffff


	//   ....[122]....
        /*0274*/ 	.word	0xffffffff


	//   ....[123]....
        /*0278*/ 	.word	0xffffffff


	//   ....[124]....
        /*027c*/ 	.word	0xffffffff


	//   ....[125]....
        /*0280*/ 	.word	0xffffffff


	//   ....[126]....
        /*0284*/ 	.word	0xffffffff


	//   ....[127]....
        /*0288*/ 	.word	0xffffffff


	//   ....[128]....
        /*028c*/ 	.word	0xffffffff


	//   ....[129]....
        /*0290*/ 	.word	0xffffffff


	//   ....[130]....
        /*0294*/ 	.word	0xffffffff


	//   ....[131]....
        /*0298*/ 	.word	0xffffffff


	//   ....[132]....
        /*029c*/ 	.word	0xffffffff


	//   ....[133]....
        /*02a0*/ 	.word	0xffffffff


	//   ....[134]....
        /*02a4*/ 	.word	0xffffffff


	//   ....[135]....
        /*02a8*/ 	.word	0xffffffff


	//   ....[136]....
        /*02ac*/ 	.word	0xffffffff


	//   ....[137]....
        /*02b0*/ 	.word	0xffffffff


	//   ....[138]....
        /*02b4*/ 	.word	0xffffffff


	//   ....[139]....
        /*02b8*/ 	.word	0xffffffff


	//   ....[140]....
        /*02bc*/ 	.word	0xffffffff


	//   ....[141]....
        /*02c0*/ 	.word	0xffffffff


	//   ....[142]....
        /*02c4*/ 	.word	0xffffffff


	//   ....[143]....
        /*02c8*/ 	.word	0xffffffff


	//   ....[144]....
        /*02cc*/ 	.word	0xffffffff


	//   ....[145]....
        /*02d0*/ 	.word	0xffffffff


	//   ....[146]....
        /*02d4*/ 	.word	0xffffffff


	//   ....[147]....
        /*02d8*/ 	.word	0xffffffff


	//   ....[148]....
        /*02dc*/ 	.word	0xffffffff


	//   ....[149]....
        /*02e0*/ 	.word	0xffffffff


	//   ....[150]....
        /*02e4*/ 	.word	0xffffffff


	//   ....[151]....
        /*02e8*/ 	.word	0xffffffff


	//   ....[152]....
        /*02ec*/ 	.word	0xffffffff


	//   ....[153]....
        /*02f0*/ 	.word	0xffffffff


	//   ....[154]....
        /*02f4*/ 	.word	0xffffffff


	//   ....[155]....
        /*02f8*/ 	.word	0xffffffff


	//   ....[156]....
        /*02fc*/ 	.word	0xffffffff


	//   ....[157]....
        /*0300*/ 	.word	0xffffffff


	//   ....[158]....
        /*0304*/ 	.word	0xffffffff


	//   ....[159]....
        /*0308*/ 	.word	0xffffffff


	//   ....[160]....
        /*030c*/ 	.word	0xffffffff


	//   ....[161]....
        /*0310*/ 	.word	0xffffffff


	//   ....[162]....
        /*0314*/ 	.word	0xffffffff


	//   ....[163]....
        /*0318*/ 	.word	0xffffffff


	//   ....[164]....
        /*031c*/ 	.word	0xffffffff


	//   ....[165]....
        /*0320*/ 	.word	0xffffffff


	//   ....[166]....
        /*0324*/ 	.word	0xffffffff


	//   ....[167]....
        /*0328*/ 	.word	0xffffffff


	//   ....[168]....
        /*032c*/ 	.word	0xffffffff


	//   ....[169]....
        /*0330*/ 	.word	0xffffffff


	//   ....[170]....
        /*0334*/ 	.word	0xffffffff


	//   ....[171]....
        /*0338*/ 	.word	0xffffffff


	//   ....[172]....
        /*033c*/ 	.word	0xffffffff


	//   ....[173]....
        /*0340*/ 	.word	0xffffffff


	//   ....[174]....
        /*0344*/ 	.word	0xffffffff


	//   ....[175]....
        /*0348*/ 	.word	0xffffffff


	//   ....[176]....
        /*034c*/ 	.word	0xffffffff


	//   ....[177]....
        /*0350*/ 	.word	0xffffffff


	//   ....[178]....
        /*0354*/ 	.word	0xffffffff


	//   ....[179]....
        /*0358*/ 	.word	0xffffffff


	//   ....[180]....
        /*035c*/ 	.word	0xffffffff


	//   ....[181]....
        /*0360*/ 	.word	0xffffffff


	//   ....[182]....
        /*0364*/ 	.word	0xffffffff


	//   ....[183]....
        /*0368*/ 	.word	0xffffffff


	//   ....[184]....
        /*036c*/ 	.word	0xffffffff


	//   ....[185]....
        /*0370*/ 	.word	0xffffffff


	//   ....[186]....
        /*0374*/ 	.word	0xffffffff


	//   ....[187]....
        /*0378*/ 	.word	0xffffffff


	//   ....[188]....
        /*037c*/ 	.word	0xffffffff


	//   ....[189]....
        /*0380*/ 	.word	0xffffffff


	//   ....[190]....
        /*0384*/ 	.word	0xffffffff


	//   ....[191]....
        /*0388*/ 	.word	0xffffffff


	//   ....[192]....
        /*038c*/ 	.word	0xffffffff


	//   ....[193]....
        /*0390*/ 	.word	0xffffffff


	//   ....[194]....
        /*0394*/ 	.word	0xffffffff


	//   ....[195]....
        /*0398*/ 	.word	0xffffffff


	//   ....[196]....
        /*039c*/ 	.word	0xffffffff


	//   ....[197]....
        /*03a0*/ 	.word	0xffffffff


	//   ....[198]....
        /*03a4*/ 	.word	0xffffffff


	//   ....[199]....
        /*03a8*/ 	.word	0xffffffff


	//   ....[200]....
        /*03ac*/ 	.word	0xffffffff


	//   ....[201]....
        /*03b0*/ 	.word	0xffffffff


	//   ....[202]....
        /*03b4*/ 	.word	0xffffffff


	//   ....[203]....
        /*03b8*/ 	.word	0xffffffff


	//   ....[204]....
        /*03bc*/ 	.word	0xffffffff


	//   ....[205]....
        /*03c0*/ 	.word	0xffffffff


	//   ....[206]....
        /*03c4*/ 	.word	0xffffffff


	//   ....[207]....
        /*03c8*/ 	.word	0xffffffff


	//   ....[208]....
        /*03cc*/ 	.word	0xffffffff


	//   ....[209]....
        /*03d0*/ 	.word	0xffffffff


	//   ....[210]....
        /*03d4*/ 	.word	0xffffffff


	//   ....[211]....
        /*03d8*/ 	.word	0xffffffff


	//   ....[212]....
        /*03dc*/ 	.word	0xffffffff


	//   ....[213]....
        /*03e0*/ 	.word	0xffffffff


	//   ....[214]....
        /*03e4*/ 	.word	0xffffffff


	//   ....[215]....
        /*03e8*/ 	.word	0xffffffff


	//   ....[216]....
        /*03ec*/ 	.word	0xffffffff


	//   ....[217]....
        /*03f0*/ 	.word	0xffffffff


	//   ....[218]....
        /*03f4*/ 	.word	0xffffffff


	//   ....[219]....
        /*03f8*/ 	.word	0xffffffff


	//   ....[220]....
        /*03fc*/ 	.word	0xffffffff


	//   ....[221]....
        /*0400*/ 	.word	0xffffffff


	//   ....[222]....
        /*0404*/ 	.word	0xffffffff


	//   ....[223]....
        /*0408*/ 	.word	0xffffffff


	//   ....[224]....
        /*040c*/ 	.word	0xffffffff


	//   ....[225]....
        /*0410*/ 	.word	0xffffffff


	//   ....[226]....
        /*0414*/ 	.word	0xffffffff


	//   ....[227]....
        /*0418*/ 	.word	0xffffffff


	//   ....[228]....
        /*041c*/ 	.word	0xffffffff


	//   ....[229]....
        /*0420*/ 	.word	0xffffffff


	//   ....[230]....
        /*0424*/ 	.word	0xffffffff


	//   ....[231]....
        /*0428*/ 	.word	0xffffffff


	//   ....[232]....
        /*042c*/ 	.word	0xffffffff


	//   ....[233]....
        /*0430*/ 	.word	0xffffffff


	//   ....[234]....
        /*0434*/ 	.word	0xffffffff


	//   ....[235]....
        /*0438*/ 	.word	0xffffffff


	//   ....[236]....
        /*043c*/ 	.word	0xffffffff


	//   ....[237]....
        /*0440*/ 	.word	0xffffffff


	//   ....[238]....
        /*0444*/ 	.word	0xffffffff


	//   ....[239]....
        /*0448*/ 	.word	0xffffffff


	//   ....[240]....
        /*044c*/ 	.word	0xffffffff


	//   ....[241]....
        /*0450*/ 	.word	0xffffffff


	//   ....[242]....
        /*0454*/ 	.word	0xffffffff


	//   ....[243]....
        /*0458*/ 	.word	0xffffffff


	//   ....[244]....
        /*045c*/ 	.word	0xffffffff


	//   ....[245]....
        /*0460*/ 	.word	0xffffffff


	//   ....[246]....
        /*0464*/ 	.word	0xffffffff


	//   ....[247]....
        /*0468*/ 	.word	0xffffffff


	//   ....[248]....
        /*046c*/ 	.word	0xffffffff


	//   ....[249]....
        /*0470*/ 	.word	0xffffffff


	//   ....[250]....
        /*0474*/ 	.word	0xffffffff


	//   ....[251]....
        /*0478*/ 	.word	0xffffffff


	//   ....[252]....
        /*047c*/ 	.word	0xffffffff


	//   ....[253]....
        /*0480*/ 	.word	0xffffffff


	//   ....[254]....
        /*0484*/ 	.word	0xffffffff


	//   ....[255]....
        /*0488*/ 	.word	0xffffffff


	//   ....[0]....
        /*048c*/ 	.word	0xffffffff


	//   ....[1]....
        /*0490*/ 	.word	0xffffffff


	//   ....[2]....
        /*0494*/ 	.word	0xffffffff


	//   ....[3]....
        /*0498*/ 	.word	0xffffffff


	//   ....[4]....
        /*049c*/ 	.word	0xffffffff


	//   ....[5]....
        /*04a0*/ 	.word	0xffffffff


	//   ....[6]....
        /*04a4*/ 	.word	0xffffffff


	//   ....[7]....
        /*04a8*/ 	.word	0xffffffff


	//   ....[8]....
        /*04ac*/ 	.word	0xffffffff


	//   ....[9]....
        /*04b0*/ 	.word	0xffffffff


	//   ....[10]....
        /*04b4*/ 	.word	0xffffffff


	//   ....[11]....
        /*04b8*/ 	.word	0xffffffff


	//   ....[12]....
        /*04bc*/ 	.word	0xffffffff


	//   ....[13]....
        /*04c0*/ 	.word	0xffffffff


	//   ....[14]....
        /*04c4*/ 	.word	0xffffffff


	//   ....[15]....
        /*04c8*/ 	.word	0xffffffff


	//   ....[16]....
        /*04cc*/ 	.word	0xffffffff


	//   ....[17]....
        /*04d0*/ 	.word	0xffffffff


	//   ....[18]....
        /*04d4*/ 	.word	0xffffffff


	//   ....[19]....
        /*04d8*/ 	.word	0xffffffff


	//   ....[20]....
        /*04dc*/ 	.word	0xffffffff


	//   ....[21]....
        /*04e0*/ 	.word	0xffffffff


	//   ....[22]....
        /*04e4*/ 	.word	0xffffffff


	//   ....[23]....
        /*04e8*/ 	.word	0xffffffff


	//   ....[24]....
        /*04ec*/ 	.word	0xffffffff


	//   ....[25]....
        /*04f0*/ 	.word	0xffffffff


	//   ....[26]....
        /*04f4*/ 	.word	0xffffffff


	//   ....[27]....
        /*04f8*/ 	.word	0xffffffff


	//   ....[28]....
        /*04fc*/ 	.word	0xffffffff


	//   ....[29]....
        /*0500*/ 	.word	0xffffffff


	//   ....[30]....
        /*0504*/ 	.word	0xffffffff


	//   ....[31]....
        /*0508*/ 	.word	0xffffffff


	//   ....[32]....
        /*050c*/ 	.word	0xffffffff


	//   ....[33]....
        /*0510*/ 	.word	0xffffffff


	//   ....[34]....
        /*0514*/ 	.word	0xffffffff


	//   ....[35]....
        /*0518*/ 	.word	0xffffffff


	//   ....[36]....
        /*051c*/ 	.word	0xffffffff


	//   ....[37]....
        /*0520*/ 	.word	0xffffffff


	//   ....[38]....
        /*0524*/ 	.word	0xffffffff


	//   ....[39]....
        /*0528*/ 	.word	0xffffffff


	//   ....[40]....
        /*052c*/ 	.word	0xffffffff


	//   ....[41]....
        /*0530*/ 	.word	0xffffffff


	//   ....[42]....
        /*0534*/ 	.word	0xffffffff


	//   ....[43]....
        /*0538*/ 	.word	0xffffffff


	//   ....[44]....
        /*053c*/ 	.word	0xffffffff


	//   ....[45]....
        /*0540*/ 	.word	0xffffffff


	//   ....[46]....
        /*0544*/ 	.word	0xffffffff


	//   ....[47]....
        /*0548*/ 	.word	0xffffffff


	//   ....[48]....
        /*054c*/ 	.word	0xffffffff


	//   ....[49]....
        /*0550*/ 	.word	0xffffffff


	//   ....[50]....
        /*0554*/ 	.word	0xffffffff


	//   ....[51]....
        /*0558*/ 	.word	0xffffffff


	//   ....[52]....
        /*055c*/ 	.word	0xffffffff


	//   ....[53]....
        /*0560*/ 	.word	0xffffffff


	//   ....[54]....
        /*0564*/ 	.word	0xffffffff


	//   ....[55]....
        /*0568*/ 	.word	0xffffffff


	//   ....[56]....
        /*056c*/ 	.word	0xffffffff


	//   ....[57]....
        /*0570*/ 	.word	0xffffffff


	//   ....[58]....
        /*0574*/ 	.word	0xffffffff


	//   ....[59]....
        /*0578*/ 	.word	0xffffffff


	//   ....[60]....
        /*057c*/ 	.word	0xffffffff


	//   ....[61]....
        /*0580*/ 	.word	0xffffffff


	//   ....[62]....
        /*0584*/ 	.word	0xffffffff


	//   ....[63]....
        /*0588*/ 	.word	0xffffffff


	//   ....[64]....
        /*058c*/ 	.word	0xffffffff


	//   ....[65]....
        /*0590*/ 	.word	0xffffffff


	//   ....[66]....
        /*0594*/ 	.word	0xffffffff


	//   ....[67]....
        /*0598*/ 	.word	0xffffffff


	//   ....[68]....
        /*059c*/ 	.word	0xffffffff


	//   ....[69]....
        /*05a0*/ 	.word	0xffffffff


	//   ....[70]....
        /*05a4*/ 	.word	0xffffffff


	//   ....[71]....
        /*05a8*/ 	.word	0xffffffff


	//   ....[72]....
        /*05ac*/ 	.word	0xffffffff


	//   ....[73]....
        /*05b0*/ 	.word	0xffffffff


	//   ....[74]....
        /*05b4*/ 	.word	0xffffffff


	//   ....[75]....
        /*05b8*/ 	.word	0xffffffff


	//   ....[76]....
        /*05bc*/ 	.word	0xffffffff


	//   ....[77]....
        /*05c0*/ 	.word	0xffffffff


	//   ....[78]....
        /*05c4*/ 	.word	0xffffffff


	//   ....[79]....
        /*05c8*/ 	.word	0xffffffff


	//   ....[80]....
        /*05cc*/ 	.word	0xffffffff


	//   ....[81]....
        /*05d0*/ 	.word	0xffffffff


	//   ....[82]....
        /*05d4*/ 	.word	0xffffffff


	//   ....[83]....
        /*05d8*/ 	.word	0xffffffff


	//   ....[84]....
        /*05dc*/ 	.word	0xffffffff


	//   ....[85]....
        /*05e0*/ 	.word	0xffffffff


	//   ....[86]....
        /*05e4*/ 	.word	0xffffffff


	//   ....[87]....
        /*05e8*/ 	.word	0xffffffff


	//   ....[88]....
        /*05ec*/ 	.word	0xffffffff


	//   ....[89]....
        /*05f0*/ 	.word	0xffffffff


	//   ....[90]....
        /*05f4*/ 	.word	0xffffffff


	//   ....[91]....
        /*05f8*/ 	.word	0xffffffff


	//   ....[92]....
        /*05fc*/ 	.word	0xffffffff


	//   ....[93]....
        /*0600*/ 	.word	0xffffffff


	//   ....[94]....
        /*0604*/ 	.word	0xffffffff


	//   ....[95]....
        /*0608*/ 	.word	0xffffffff


	//   ....[96]....
        /*060c*/ 	.word	0xffffffff


	//   ....[97]....
        /*0610*/ 	.word	0xffffffff


	//   ....[98]....
        /*0614*/ 	.word	0xffffffff


	//   ....[99]....
        /*0618*/ 	.word	0xffffffff


	//   ....[100]....
        /*061c*/ 	.word	0xffffffff


	//   ....[101]....
        /*0620*/ 	.word	0xffffffff


	//   ....[102]....
        /*0624*/ 	.word	0xffffffff


	//   ....[103]....
        /*0628*/ 	.word	0xffffffff


	//   ....[104]....
        /*062c*/ 	.word	0xffffffff


	//   ....[105]....
        /*0630*/ 	.word	0xffffffff


	//   ....[106]....
        /*0634*/ 	.word	0xffffffff


	//   ....[107]....
        /*0638*/ 	.word	0xffffffff


	//   ....[108]....
        /*063c*/ 	.word	0xffffffff


	//   ....[109]....
        /*0640*/ 	.word	0xffffffff


	//   ....[110]....
        /*0644*/ 	.word	0xffffffff


	//   ....[111]....
        /*0648*/ 	.word	0xffffffff


	//   ....[112]....
        /*064c*/ 	.word	0xffffffff


	//   ....[113]....
        /*0650*/ 	.word	0xffffffff


	//   ....[114]....
        /*0654*/ 	.word	0xffffffff


	//   ....[115]....
        /*0658*/ 	.word	0xffffffff


	//   ....[116]....
        /*065c*/ 	.word	0xffffffff


	//   ....[117]....
        /*0660*/ 	.word	0xffffffff


	//   ....[118]....
        /*0664*/ 	.word	0xffffffff


	//   ....[119]....
        /*0668*/ 	.word	0xffffffff


	//   ....[120]....
        /*066c*/ 	.word	0xffffffff


	//   ....[121]....
        /*0670*/ 	.word	0xffffffff


	//   ....[122]....
        /*0674*/ 	.word	0xffffffff


	//   ....[123]....
        /*0678*/ 	.word	0xffffffff


	//   ....[124]....
        /*067c*/ 	.word	0xffffffff


	//   ....[125]....
        /*0680*/ 	.word	0xffffffff


	//   ....[126]....
        /*0684*/ 	.word	0xffffffff


	//   ....[127]....
        /*0688*/ 	.word	0xffffffff


	//   ....[128]....
        /*068c*/ 	.word	0xffffffff


	//   ....[129]....
        /*0690*/ 	.word	0xffffffff


	//   ....[130]....
        /*0694*/ 	.word	0xffffffff


	//   ....[131]....
        /*0698*/ 	.word	0xffffffff


	//   ....[132]....
        /*069c*/ 	.word	0xffffffff


	//   ....[133]....
        /*06a0*/ 	.word	0xffffffff


	//   ....[134]....
        /*06a4*/ 	.word	0xffffffff


	//   ....[135]....
        /*06a8*/ 	.word	0xffffffff


	//   ....[136]....
        /*06ac*/ 	.word	0xffffffff


	//   ....[137]....
        /*06b0*/ 	.word	0xffffffff


	//   ....[138]....
        /*06b4*/ 	.word	0xffffffff


	//   ....[139]....
        /*06b8*/ 	.word	0xffffffff


	//   ....[140]....
        /*06bc*/ 	.word	0xffffffff


	//   ....[141]....
        /*06c0*/ 	.word	0xffffffff


	//   ....[142]....
        /*06c4*/ 	.word	0xffffffff


	//   ....[143]....
        /*06c8*/ 	.word	0xffffffff


	//   ....[144]....
        /*06cc*/ 	.word	0xffffffff


	//   ....[145]....
        /*06d0*/ 	.word	0xffffffff


	//   ....[146]....
        /*06d4*/ 	.word	0xffffffff


	//   ....[147]....
        /*06d8*/ 	.word	0xffffffff


	//   ....[148]....
        /*06dc*/ 	.word	0xffffffff


	//   ....[149]....
        /*06e0*/ 	.word	0xffffffff


	//   ....[150]....
        /*06e4*/ 	.word	0xffffffff


	//   ....[151]....
        /*06e8*/ 	.word	0xffffffff


	//   ....[152]....
        /*06ec*/ 	.word	0xffffffff


	//   ....[153]....
        /*06f0*/ 	.word	0xffffffff


	//   ....[154]....
        /*06f4*/ 	.word	0xffffffff


	//   ....[155]....
        /*06f8*/ 	.word	0xffffffff


	//   ....[156]....
        /*06fc*/ 	.word	0xffffffff


	//   ....[157]....
        /*0700*/ 	.word	0xffffffff


	//   ....[158]....
        /*0704*/ 	.word	0xffffffff


	//   ....[159]....
        /*0708*/ 	.word	0xffffffff


	//   ....[160]....
        /*070c*/ 	.word	0xffffffff


	//   ....[161]....
        /*0710*/ 	.word	0xffffffff


	//   ....[162]....
        /*0714*/ 	.word	0xffffffff


	//   ....[163]....
        /*0718*/ 	.word	0xffffffff


	//   ....[164]....
        /*071c*/ 	.word	0xffffffff


	//   ....[165]....
        /*0720*/ 	.word	0xffffffff


	//   ....[166]....
        /*0724*/ 	.word	0xffffffff


	//   ....[167]....
        /*0728*/ 	.word	0xffffffff


	//   ....[168]....
        /*072c*/ 	.word	0xffffffff


	//   ....[169]....
        /*0730*/ 	.word	0xffffffff


	//   ....[170]....
        /*0734*/ 	.word	0xffffffff


	//   ....[171]....
        /*0738*/ 	.word	0xffffffff


	//   ....[172]....
        /*073c*/ 	.word	0xffffffff


	//   ....[173]....
        /*0740*/ 	.word	0xffffffff


	//   ....[174]....
        /*0744*/ 	.word	0xffffffff


	//   ....[175]....
        /*0748*/ 	.word	0xffffffff


	//   ....[176]....
        /*074c*/ 	.word	0xffffffff


	//   ....[177]....
        /*0750*/ 	.word	0xffffffff


	//   ....[178]....
        /*0754*/ 	.word	0xffffffff


	//   ....[179]....
        /*0758*/ 	.word	0xffffffff


	//   ....[180]....
        /*075c*/ 	.word	0xffffffff


	//   ....[181]....
        /*0760*/ 	.word	0xffffffff


	//   ....[182]....
        /*0764*/ 	.word	0xffffffff


	//   ....[183]....
        /*0768*/ 	.word	0xffffffff


	//   ....[184]....
        /*076c*/ 	.word	0xffffffff


	//   ....[185]....
        /*0770*/ 	.word	0xffffffff


	//   ....[186]....
        /*0774*/ 	.word	0xffffffff


	//   ....[187]....
        /*0778*/ 	.word	0xffffffff


	//   ....[188]....
        /*077c*/ 	.word	0xffffffff


	//   ....[189]....
        /*0780*/ 	.word	0xffffffff


	//   ....[190]....
        /*0784*/ 	.word	0xffffffff


	//   ....[191]....
        /*0788*/ 	.word	0xffffffff


	//   ....[192]....
        /*078c*/ 	.word	0xffffffff


	//   ....[193]....
        /*0790*/ 	.word	0xffffffff


	//   ....[194]....
        /*0794*/ 	.word	0xffffffff


	//   ....[195]....
        /*0798*/ 	.word	0xffffffff


	//   ....[196]....
        /*079c*/ 	.word	0xffffffff


	//   ....[197]....
        /*07a0*/ 	.word	0xffffffff


	//   ....[198]....
        /*07a4*/ 	.word	0xffffffff


	//   ....[199]....
        /*07a8*/ 	.word	0xffffffff


	//   ....[200]....
        /*07ac*/ 	.word	0xffffffff


	//   ....[201]....
        /*07b0*/ 	.word	0xffffffff


	//   ....[202]....
        /*07b4*/ 	.word	0xffffffff


	//   ....[203]....
        /*07b8*/ 	.word	0xffffffff


	//   ....[204]....
        /*07bc*/ 	.word	0xffffffff


	//   ....[205]....
        /*07c0*/ 	.word	0xffffffff


	//   ....[206]....
        /*07c4*/ 	.word	0xffffffff


	//   ....[207]....
        /*07c8*/ 	.word	0xffffffff


	//   ....[208]....
        /*07cc*/ 	.word	0xffffffff


	//   ....[209]....
        /*07d0*/ 	.word	0xffffffff


	//   ....[210]....
        /*07d4*/ 	.word	0xffffffff


	//   ....[211]....
        /*07d8*/ 	.word	0xffffffff


	//   ....[212]....
        /*07dc*/ 	.word	0xffffffff


	//   ....[213]....
        /*07e0*/ 	.word	0xffffffff


	//   ....[214]....
        /*07e4*/ 	.word	0xffffffff


	//   ....[215]....
        /*07e8*/ 	.word	0xffffffff


	//   ....[216]....
        /*07ec*/ 	.word	0xffffffff


	//   ....[217]....
        /*07f0*/ 	.word	0xffffffff


	//   ....[218]....
        /*07f4*/ 	.word	0xffffffff


	//   ....[219]....
        /*07f8*/ 	.word	0xffffffff


	//   ....[220]....
        /*07fc*/ 	.word	0xffffffff


	//   ....[221]....
        /*0800*/ 	.word	0xffffffff


	//   ....[222]....
        /*0804*/ 	.word	0xffffffff


	//   ....[223]....
        /*0808*/ 	.word	0xffffffff


	//   ....[224]....
        /*080c*/ 	.word	0xffffffff


	//   ....[225]....
        /*0810*/ 	.word	0xffffffff


	//   ....[226]....
        /*0814*/ 	.word	0xffffffff


	//   ....[227]....
        /*0818*/ 	.word	0xffffffff


	//   ....[228]....
        /*081c*/ 	.word	0xffffffff


	//   ....[229]....
        /*0820*/ 	.word	0xffffffff


	//   ....[230]....
        /*0824*/ 	.word	0xffffffff


	//   ....[231]....
        /*0828*/ 	.word	0xffffffff


	//   ....[232]....
        /*082c*/ 	.word	0xffffffff


	//   ....[233]....
        /*0830*/ 	.word	0xffffffff


	//   ....[234]....
        /*0834*/ 	.word	0xffffffff


	//   ....[235]....
        /*0838*/ 	.word	0xffffffff


	//   ....[236]....
        /*083c*/ 	.word	0xffffffff


	//   ....[237]....
        /*0840*/ 	.word	0xffffffff


	//   ....[238]....
        /*0844*/ 	.word	0xffffffff


	//   ....[239]....
        /*0848*/ 	.word	0xffffffff


	//   ....[240]....
        /*084c*/ 	.word	0xffffffff


	//   ....[241]....
        /*0850*/ 	.word	0xffffffff


	//   ....[242]....
        /*0854*/ 	.word	0xffffffff


	//   ....[243]....
        /*0858*/ 	.word	0xffffffff


	//   ....[244]....
        /*085c*/ 	.word	0xffffffff


	//   ....[245]....
        /*0860*/ 	.word	0xffffffff


	//   ....[246]....
        /*0864*/ 	.word	0xffffffff


	//   ....[247]....
        /*0868*/ 	.word	0xffffffff


	//   ....[248]....
        /*086c*/ 	.word	0xffffffff


	//   ....[249]....
        /*0870*/ 	.word	0xffffffff


	//   ....[250]....
        /*0874*/ 	.word	0xffffffff


	//   ....[251]....
        /*0878*/ 	.word	0xffffffff


	//   ....[252]....
        /*087c*/ 	.word	0xffffffff


	//   ....[253]....
        /*0880*/ 	.word	0xffffffff


	//   ....[254]....
        /*0884*/ 	.word	0xffffffff


	//   ....[255]....
        /*0888*/ 	.word	0xffffffff


	//   ....[0]....
        /*088c*/ 	.word	0xffffffff


	//   ....[1]....
        /*0890*/ 	.word	0xffffffff


	//   ....[2]....
        /*0894*/ 	.word	0xffffffff


	//   ....[3]....
        /*0898*/ 	.word	0xffffffff


	//   ....[4]....
        /*089c*/ 	.word	0xffffffff


	//   ....[5]....
        /*08a0*/ 	.word	0xffffffff


	//   ....[6]....
        /*08a4*/ 	.word	0xffffffff


	//   ....[7]....
        /*08a8*/ 	.word	0xffffffff


	//   ....[8]....
        /*08ac*/ 	.word	0xffffffff


	//   ....[9]....
        /*08b0*/ 	.word	0xffffffff


	//   ....[10]....
        /*08b4*/ 	.word	0xffffffff


	//   ....[11]....
        /*08b8*/ 	.word	0xffffffff


	//   ....[12]....
        /*08bc*/ 	.word	0xffffffff


	//   ....[13]....
        /*08c0*/ 	.word	0xffffffff


	//   ....[14]....
        /*08c4*/ 	.word	0xffffffff


	//   ....[15]....
        /*08c8*/ 	.word	0xffffffff


	//   ....[16]....
        /*08cc*/ 	.word	0xffffffff


	//   ....[17]....
        /*08d0*/ 	.word	0xffffffff


	//   ....[18]....
        /*08d4*/ 	.word	0xffffffff


	//   ....[19]....
        /*08d8*/ 	.word	0xffffffff


	//   ....[20]....
        /*08dc*/ 	.word	0xffffffff


	//   ....[21]....
        /*08e0*/ 	.word	0xffffffff


	//   ....[22]....
        /*08e4*/ 	.word	0xffffffff


	//   ....[23]....
        /*08e8*/ 	.word	0xffffffff


	//   ....[24]....
        /*08ec*/ 	.word	0xffffffff


	//   ....[25]....
        /*08f0*/ 	.word	0xffffffff


	//   ....[26]....
        /*08f4*/ 	.word	0xffffffff


	//   ....[27]....
        /*08f8*/ 	.word	0xffffffff


	//   ....[28]....
        /*08fc*/ 	.word	0xffffffff


	//   ....[29]....
        /*0900*/ 	.word	0xffffffff


	//   ....[30]....
        /*0904*/ 	.word	0xffffffff


	//   ....[31]....
        /*0908*/ 	.word	0xffffffff


	//   ....[32]....
        /*090c*/ 	.word	0xffffffff


	//   ....[33]....
        /*0910*/ 	.word	0xffffffff


	//   ....[34]....
        /*0914*/ 	.word	0xffffffff


	//   ....[35]....
        /*0918*/ 	.word	0xffffffff


	//   ....[36]....
        /*091c*/ 	.word	0xffffffff


	//   ....[37]....
        /*0920*/ 	.word	0xffffffff


	//   ....[38]....
        /*0924*/ 	.word	0xffffffff


	//   ....[39]....
        /*0928*/ 	.word	0xffffffff


	//   ....[40]....
        /*092c*/ 	.word	0xffffffff


	//   ....[41]....
        /*0930*/ 	.word	0xffffffff


	//   ....[42]....
        /*0934*/ 	.word	0xffffffff


	//   ....[43]....
        /*0938*/ 	.word	0xffffffff


	//   ....[44]....
        /*093c*/ 	.word	0xffffffff


	//   ....[45]....
        /*0940*/ 	.word	0xffffffff


	//   ....[46]....
        /*0944*/ 	.word	0xffffffff


	//   ....[47]....
        /*0948*/ 	.word	0xffffffff


	//   ....[48]....
        /*094c*/ 	.word	0xffffffff


	//   ....[49]....
        /*0950*/ 	.word	0xffffffff


	//   ....[50]....
        /*0954*/ 	.word	0xffffffff


	//   ....[51]....
        /*0958*/ 	.word	0xffffffff


	//   ....[52]....
        /*095c*/ 	.word	0xffffffff


	//   ....[53]....
        /*0960*/ 	.word	0xffffffff


	//   ....[54]....
        /*0964*/ 	.word	0xffffffff


	//   ....[55]....
        /*0968*/ 	.word	0xffffffff


	//   ....[56]....
        /*096c*/ 	.word	0xffffffff


	//   ....[57]....
        /*0970*/ 	.word	0xffffffff


	//   ....[58]....
        /*0974*/ 	.word	0xffffffff


	//   ....[59]....
        /*0978*/ 	.word	0xffffffff


	//   ....[60]....
        /*097c*/ 	.word	0xffffffff


	//   ....[61]....
        /*0980*/ 	.word	0xffffffff


	//   ....[62]....
        /*0984*/ 	.word	0xffffffff


	//   ....[63]....
        /*0988*/ 	.word	0xffffffff


	//   ....[64]....
        /*098c*/ 	.word	0xffffffff


	//   ....[65]....
        /*0990*/ 	.word	0xffffffff


	//   ....[66]....
        /*0994*/ 	.word	0xffffffff


	//   ....[67]....
        /*0998*/ 	.word	0xffffffff


	//   ....[68]....
        /*099c*/ 	.word	0xffffffff


	//   ....[69]....
        /*09a0*/ 	.word	0xffffffff


	//   ....[70]....
        /*09a4*/ 	.word	0xffffffff


	//   ....[71]....
        /*09a8*/ 	.word	0xffffffff


	//   ....[72]....
        /*09ac*/ 	.word	0xffffffff


	//   ....[73]....
        /*09b0*/ 	.word	0xffffffff


	//   ....[74]....
        /*09b4*/ 	.word	0xffffffff


	//   ....[75]....
        /*09b8*/ 	.word	0xffffffff


	//   ....[76]....
        /*09bc*/ 	.word	0xffffffff


	//   ....[77]....
        /*09c0*/ 	.word	0xffffffff


	//   ....[78]....
        /*09c4*/ 	.word	0xffffffff


	//   ....[79]....
        /*09c8*/ 	.word	0xffffffff


	//   ....[80]....
        /*09cc*/ 	.word	0xffffffff


	//   ....[81]....
        /*09d0*/ 	.word	0xffffffff


	//   ....[82]....
        /*09d4*/ 	.word	0xffffffff


	//   ....[83]....
        /*09d8*/ 	.word	0xffffffff


	//   ....[84]....
        /*09dc*/ 	.word	0xffffffff


	//   ....[85]....
        /*09e0*/ 	.word	0xffffffff


	//   ....[86]....
        /*09e4*/ 	.word	0xffffffff


	//   ....[87]....
        /*09e8*/ 	.word	0xffffffff


	//   ....[88]....
        /*09ec*/ 	.word	0xffffffff


	//   ....[89]....
        /*09f0*/ 	.word	0xffffffff


	//   ....[90]....
        /*09f4*/ 	.word	0xffffffff


	//   ....[91]....
        /*09f8*/ 	.word	0xffffffff


	//   ....[92]....
        /*09fc*/ 	.word	0xffffffff


	//   ....[93]....
        /*0a00*/ 	.word	0xffffffff


	//   ....[94]....
        /*0a04*/ 	.word	0xffffffff


	//   ....[95]....
        /*0a08*/ 	.word	0xffffffff


	//   ....[96]....
        /*0a0c*/ 	.word	0xffffffff


	//   ....[97]....
        /*0a10*/ 	.word	0xffffffff


	//   ....[98]....
        /*0a14*/ 	.word	0xffffffff


	//   ....[99]....
        /*0a18*/ 	.word	0xffffffff


	//   ....[100]....
        /*0a1c*/ 	.word	0xffffffff


	//   ....[101]....
        /*0a20*/ 	.word	0xffffffff


	//   ....[102]....
        /*0a24*/ 	.word	0xffffffff


	//   ....[103]....
        /*0a28*/ 	.word	0xffffffff


	//   ....[104]....
        /*0a2c*/ 	.word	0xffffffff


	//   ....[105]....
        /*0a30*/ 	.word	0xffffffff


	//   ....[106]....
        /*0a34*/ 	.word	0xffffffff


	//   ....[107]....
        /*0a38*/ 	.word	0xffffffff


	//   ....[108]....
        /*0a3c*/ 	.word	0xffffffff


	//   ....[109]....
        /*0a40*/ 	.word	0xffffffff


	//   ....[110]....
        /*0a44*/ 	.word	0xffffffff


	//   ....[111]....
        /*0a48*/ 	.word	0xffffffff


	//   ....[112]....
        /*0a4c*/ 	.word	0xffffffff


	//   ....[113]....
        /*0a50*/ 	.word	0xffffffff


	//   ....[114]....
        /*0a54*/ 	.word	0xffffffff


	//   ....[115]....
        /*0a58*/ 	.word	0xffffffff


	//   ....[116]....
        /*0a5c*/ 	.word	0xffffffff


	//   ....[117]....
        /*0a60*/ 	.word	0xffffffff


	//   ....[118]....
        /*0a64*/ 	.word	0xffffffff


	//   ....[119]....
        /*0a68*/ 	.word	0xffffffff


	//   ....[120]....
        /*0a6c*/ 	.word	0xffffffff


	//   ....[121]....
        /*0a70*/ 	.word	0xffffffff


	//   ....[122]....
        /*0a74*/ 	.word	0xffffffff


	//   ....[123]....
        /*0a78*/ 	.word	0xffffffff


	//   ....[124]....
        /*0a7c*/ 	.word	0xffffffff


	//   ....[125]....
        /*0a80*/ 	.word	0xffffffff


	//   ....[126]....
        /*0a84*/ 	.word	0xffffffff


	//   ....[127]....
        /*0a88*/ 	.word	0xffffffff


	//   ....[128]....
        /*0a8c*/ 	.word	0xffffffff


	//   ....[129]....
        /*0a90*/ 	.word	0xffffffff


	//   ....[130]....
        /*0a94*/ 	.word	0xffffffff


	//   ....[131]....
        /*0a98*/ 	.word	0xffffffff


	//   ....[132]....
        /*0a9c*/ 	.word	0xffffffff


	//   ....[133]....
        /*0aa0*/ 	.word	0xffffffff


	//   ....[134]....
        /*0aa4*/ 	.word	0xffffffff


	//   ....[135]....
        /*0aa8*/ 	.word	0xffffffff


	//   ....[136]....
        /*0aac*/ 	.word	0xffffffff


	//   ....[137]....
        /*0ab0*/ 	.word	0xffffffff


	//----- nvinfo : EIATTR_COOP_GROUP_INSTR_OFFSETS
	.align		4
.L_1342:
        /*0ab4*/ 	.byte	0x04, 0x28
        /*0ab6*/ 	.short	(.L_1344 - .L_1343)


	//   ....[0]....
.L_1343:
        /*0ab8*/ 	.word	0x000020e0


	//   ....[1]....
        /*0abc*/ 	.word	0x00002100


	//   ....[2]....
        /*0ac0*/ 	.word	0x00002110


	//   ....[3]....
        /*0ac4*/ 	.word	0x00002120


	//   ....[4]....
        /*0ac8*/ 	.word	0x00002130


	//   ....[5]....
        /*0acc*/ 	.word	0x00002140


	//   ....[6]....
        /*0ad0*/ 	.word	0x00002150


	//   ....[7]....
        /*0ad4*/ 	.word	0x00002160


	//   ....[8]....
        /*0ad8*/ 	.word	0x00002170


	//   ....[9]....
        /*0adc*/ 	.word	0x00002180


	//   ....[10]....
        /*0ae0*/ 	.word	0x000021d0


	//   ....[11]....
        /*0ae4*/ 	.word	0x000021f0


	//   ....[12]....
        /*0ae8*/ 	.word	0x00002200


	//   ....[13]....
        /*0aec*/ 	.word	0x00002210


	//   ....[14]....
        /*0af0*/ 	.word	0x00002220


	//   ....[15]....
        /*0af4*/ 	.word	0x00002230


	//   ....[16]....
        /*0af8*/ 	.word	0x00002240


	//   ....[17]....
        /*0afc*/ 	.word	0x00002250


	//   ....[18]....
        /*0b00*/ 	.word	0x00002260


	//   ....[19]....
        /*0b04*/ 	.word	0x00002270


	//   ....[20]....
        /*0b08*/ 	.word	0x00002280


	//   ....[21]....
        /*0b0c*/ 	.word	0x00002290


	//   ....[22]....
        /*0b10*/ 	.word	0x000022a0


	//   ....[23]....
        /*0b14*/ 	.word	0x000022b0


	//   ....[24]....
        /*0b18*/ 	.word	0x000022c0


	//   ....[25]....
        /*0b1c*/ 	.word	0x000022d0


	//   ....[26]....
        /*0b20*/ 	.word	0x000022e0


	//   ....[27]....
        /*0b24*/ 	.word	0x000022f0


	//   ....[28]....
        /*0b28*/ 	.word	0x00002300


	//   ....[29]....
        /*0b2c*/ 	.word	0x00002310


	//   ....[30]....
        /*0b30*/ 	.word	0x00002320


	//   ....[31]....
        /*0b34*/ 	.word	0x00002330


	//   ....[32]....
        /*0b38*/ 	.word	0x00002340


	//   ....[33]....
        /*0b3c*/ 	.word	0x00002350


	//   ....[34]....
        /*0b40*/ 	.word	0x00002360


	//   ....[35]....
        /*0b44*/ 	.word	0x00002370


	//   ....[36]....
        /*0b48*/ 	.word	0x00002380


	//   ....[37]....
        /*0b4c*/ 	.word	0x00002390


	//   ....[38]....
        /*0b50*/ 	.word	0x000023a0


	//   ....[39]....
        /*0b54*/ 	.word	0x000023b0


	//   ....[40]....
        /*0b58*/ 	.word	0x000024b0


	//   ....[41]....
        /*0b5c*/ 	.word	0x000024c0


	//   ....[42]....
        /*0b60*/ 	.word	0x000024d0


	//   ....[43]....
        /*0b64*/ 	.word	0x000024e0


	//   ....[44]....
        /*0b68*/ 	.word	0x000024f0


	//   ....[45]....
        /*0b6c*/ 	.word	0x00002500


	//   ....[46]....
        /*0b70*/ 	.word	0x00002510


	//   ....[47]....
        /*0b74*/ 	.word	0x00002520


	//   ....[48]....
        /*0b78*/ 	.word	0x00002530


	//   ....[49]....
        /*0b7c*/ 	.word	0x00002540


	//   ....[50]....
        /*0b80*/ 	.word	0x00002550


	//   ....[51]....
        /*0b84*/ 	.word	0x00002560


	//   ....[52]....
        /*0b88*/ 	.word	0x00002570


	//   ....[53]....
        /*0b8c*/ 	.word	0x00002580


	//   ....[54]....
        /*0b90*/ 	.word	0x00002590


	//   ....[55]....
        /*0b94*/ 	.word	0x000025a0


	//   ....[56]....
        /*0b98*/ 	.word	0x000025b0


	//   ....[57]....
        /*0b9c*/ 	.word	0x000025c0


	//   ....[58]....
        /*0ba0*/ 	.word	0x000025d0


	//   ....[59]....
        /*0ba4*/ 	.word	0x000025e0


	//   ....[60]....
        /*0ba8*/ 	.word	0x000025f0


	//   ....[61]....
        /*0bac*/ 	.word	0x00002600


	//   ....[62]....
        /*0bb0*/ 	.word	0x00002610


	//   ....[63]....
        /*0bb4*/ 	.word	0x00002620


	//   ....[64]....
        /*0bb8*/ 	.word	0x00002630


	//   ....[65]....
        /*0bbc*/ 	.word	0x00002640


	//   ....[66]....
        /*0bc0*/ 	.word	0x00002650


	//   ....[67]....
        /*0bc4*/ 	.word	0x00002660


	//   ....[68]....
        /*0bc8*/ 	.word	0x00002670


	//   ....[69]....
        /*0bcc*/ 	.word	0x00002680


	//   ....[70]....
        /*0bd0*/ 	.word	0x00002780


	//   ....[71]....
        /*0bd4*/ 	.word	0x00002790


	//   ....[72]....
        /*0bd8*/ 	.word	0x000027a0


	//   ....[73]....
        /*0bdc*/ 	.word	0x000027b0


	//   ....[74]....
        /*0be0*/ 	.word	0x000027c0


	//   ....[75]....
        /*0be4*/ 	.word	0x000027d0


	//   ....[76]....
        /*0be8*/ 	.word	0x000027e0


	//   ....[77]....
        /*0bec*/ 	.word	0x000027f0


	//   ....[78]....
        /*0bf0*/ 	.word	0x00002800


	//   ....[79]....
        /*0bf4*/ 	.word	0x00002810


	//   ....[80]....
        /*0bf8*/ 	.word	0x00002820


	//   ....[81]....
        /*0bfc*/ 	.word	0x00002830


	//   ....[82]....
        /*0c00*/ 	.word	0x00002840


	//   ....[83]....
        /*0c04*/ 	.word	0x00002850


	//   ....[84]....
        /*0c08*/ 	.word	0x00002860


	//   ....[85]....
        /*0c0c*/ 	.word	0x00002870


	//   ....[86]....
        /*0c10*/ 	.word	0x00002880


	//   ....[87]....
        /*0c14*/ 	.word	0x00002890


	//   ....[88]....
        /*0c18*/ 	.word	0x000028a0


	//   ....[89]....
        /*0c1c*/ 	.word	0x000028b0


	//   ....[90]....
        /*0c20*/ 	.word	0x000028c0


	//   ....[91]....
        /*0c24*/ 	.word	0x000028d0


	//   ....[92]....
        /*0c28*/ 	.word	0x000028e0


	//   ....[93]....
        /*0c2c*/ 	.word	0x000028f0


	//   ....[94]....
        /*0c30*/ 	.word	0x00002900


	//   ....[95]....
        /*0c34*/ 	.word	0x00002910


	//   ....[96]....
        /*0c38*/ 	.word	0x00002920


	//   ....[97]....
        /*0c3c*/ 	.word	0x00002930


	//   ....[98]....
        /*0c40*/ 	.word	0x00002940


	//   ....[99]....
        /*0c44*/ 	.word	0x00002950


	//   ....[100]....
        /*0c48*/ 	.word	0x00002a50


	//   ....[101]....
        /*0c4c*/ 	.word	0x00002a60


	//   ....[102]....
        /*0c50*/ 	.word	0x00002a70


	//   ....[103]....
        /*0c54*/ 	.word	0x00002a80


	//   ....[104]....
        /*0c58*/ 	.word	0x00002a90


	//   ....[105]....
        /*0c5c*/ 	.word	0x00002aa0


	//   ....[106]....
        /*0c60*/ 	.word	0x00002ab0


	//   ....[107]....
        /*0c64*/ 	.word	0x00002ac0


	//   ....[108]....
        /*0c68*/ 	.word	0x00002ad0


	//   ....[109]....
        /*0c6c*/ 	.word	0x00002ae0


	//   ....[110]....
        /*0c70*/ 	.word	0x00002af0


	//   ....[111]....
        /*0c74*/ 	.word	0x00002b00


	//   ....[112]....
        /*0c78*/ 	.word	0x00002b10


	//   ....[113]....
        /*0c7c*/ 	.word	0x00002b20


	//   ....[114]....
        /*0c80*/ 	.word	0x00002b30


	//   ....[115]....
        /*0c84*/ 	.word	0x00002b40


	//   ....[116]....
        /*0c88*/ 	.word	0x00002b50


	//   ....[117]....
        /*0c8c*/ 	.word	0x00002b60


	//   ....[118]....
        /*0c90*/ 	.word	0x00002b70


	//   ....[119]....
        /*0c94*/ 	.word	0x00002b80


	//   ....[120]....
        /*0c98*/ 	.word	0x00002b90


	//   ....[121]....
        /*0c9c*/ 	.word	0x00002ba0


	//   ....[122]....
        /*0ca0*/ 	.word	0x00002bb0


	//   ....[123]....
        /*0ca4*/ 	.word	0x00002bc0


	//   ....[124]....
        /*0ca8*/ 	.word	0x00002bd0


	//   ....[125]....
        /*0cac*/ 	.word	0x00002be0


	//   ....[126]....
        /*0cb0*/ 	.word	0x00002bf0


	//   ....[127]....
        /*0cb4*/ 	.word	0x00002c00


	//   ....[128]....
        /*0cb8*/ 	.word	0x00002c10


	//   ....[129]....
        /*0cbc*/ 	.word	0x00002c20


	//   ....[130]....
        /*0cc0*/ 	.word	0x00006e40


	//   ....[131]....
        /*0cc4*/ 	.word	0x00006e70


	//   ....[132]....
        /*0cc8*/ 	.word	0x00006e80


	//   ....[133]....
        /*0ccc*/ 	.word	0x00006e90


	//   ....[134]....
        /*0cd0*/ 	.word	0x00006ea0


	//   ....[135]....
        /*0cd4*/ 	.word	0x00006eb0


	//   ....[136]....
        /*0cd8*/ 	.word	0x00006ec0


	//   ....[137]....
        /*0cdc*/ 	.word	0x00006ed0


	//   ....[138]....
        /*0ce0*/ 	.word	0x00006ee0


	//   ....[139]....
        /*0ce4*/ 	.word	0x00006ef0


	//   ....[140]....
        /*0ce8*/ 	.word	0x00006f00


	//   ....[141]....
        /*0cec*/ 	.word	0x00006f10


	//   ....[142]....
        /*0cf0*/ 	.word	0x00006f20


	//   ....[143]....
        /*0cf4*/ 	.word	0x00006f30


	//   ....[144]....
        /*0cf8*/ 	.word	0x00006f40


	//   ....[145]....
        /*0cfc*/ 	.word	0x00006f50


	//   ....[146]....
        /*0d00*/ 	.word	0x00006f60


	//   ....[147]....
        /*0d04*/ 	.word	0x00006f70


	//   ....[148]....
        /*0d08*/ 	.word	0x00007010


	//   ....[149]....
        /*0d0c*/ 	.word	0x00007020


	//   ....[150]....
        /*0d10*/ 	.word	0x00007030


	//   ....[151]....
        /*0d14*/ 	.word	0x00007040


	//   ....[152]....
        /*0d18*/ 	.word	0x00007050


	//   ....[153]....
        /*0d1c*/ 	.word	0x00007060


	//   ....[154]....
        /*0d20*/ 	.word	0x00007070


	//   ....[155]....
        /*0d24*/ 	.word	0x00007080


	//   ....[156]....
        /*0d28*/ 	.word	0x00007090


	//   ....[157]....
        /*0d2c*/ 	.word	0x000070a0


	//   ....[158]....
        /*0d30*/ 	.word	0x000070b0


	//   ....[159]....
        /*0d34*/ 	.word	0x000070c0


	//   ....[160]....
        /*0d38*/ 	.word	0x000070d0


	//   ....[161]....
        /*0d3c*/ 	.word	0x000070e0


	//   ....[162]....
        /*0d40*/ 	.word	0x000070f0


	//   ....[163]....
        /*0d44*/ 	.word	0x00007100


	//   ....[164]....
        /*0d48*/ 	.word	0x00007110


	//   ....[165]....
        /*0d4c*/ 	.word	0x00007120


	//   ....[166]....
        /*0d50*/ 	.word	0x00007130


	//   ....[167]....
        /*0d54*/ 	.word	0x00007140


	//   ....[168]....
        /*0d58*/ 	.word	0x00007150


	//   ....[169]....
        /*0d5c*/ 	.word	0x00007160


	//   ....[170]....
        /*0d60*/ 	.word	0x00007170


	//   ....[171]....
        /*0d64*/ 	.word	0x00007180


	//   ....[172]....
        /*0d68*/ 	.word	0x00007190


	//   ....[173]....
        /*0d6c*/ 	.word	0x000071a0


	//   ....[174]....
        /*0d70*/ 	.word	0x000071b0


	//   ....[175]....
        /*0d74*/ 	.word	0x000071c0


	//   ....[176]....
        /*0d78*/ 	.word	0x000072b0


	//   ....[177]....
        /*0d7c*/ 	.word	0x000072c0


	//   ....[178]....
        /*0d80*/ 	.word	0x000072d0


	//   ....[179]....
        /*0d84*/ 	.word	0x000072e0


	//   ....[180]....
        /*0d88*/ 	.word	0x000072f0


	//   ....[181]....
        /*0d8c*/ 	.word	0x00007300


	//   ....[182]....
        /*0d90*/ 	.word	0x00007310


	//   ....[183]....
        /*0d94*/ 	.word	0x00007320


	//   ....[184]....
        /*0d98*/ 	.word	0x00007330


	//   ....[185]....
        /*0d9c*/ 	.word	0x00007340


	//   ....[186]....
        /*0da0*/ 	.word	0x00007350


	//   ....[187]....
        /*0da4*/ 	.word	0x00007360


	//   ....[188]....
        /*0da8*/ 	.word	0x00007370


	//   ....[189]....
        /*0dac*/ 	.word	0x00007380


	//   ....[190]....
        /*0db0*/ 	.word	0x00007390


	//   ....[191]....
        /*0db4*/ 	.word	0x000073a0


	//   ....[192]....
        /*0db8*/ 	.word	0x000073b0


	//   ....[193]....
        /*0dbc*/ 	.word	0x000073c0


	//   ....[194]....
        /*0dc0*/ 	.word	0x000073d0


	//   ....[195]....
        /*0dc4*/ 	.word	0x000073e0


	//   ....[196]....
        /*0dc8*/ 	.word	0x000073f0


	//   ....[197]....
        /*0dcc*/ 	.word	0x00007400


	//   ....[198]....
        /*0dd0*/ 	.word	0x00007410


	//   ....[199]....
        /*0dd4*/ 	.word	0x00007420


	//   ....[200]....
        /*0dd8*/ 	.word	0x00007430


	//   ....[201]....
        /*0ddc*/ 	.word	0x00007440


	//   ....[202]....
        /*0de0*/ 	.word	0x00007450


	//   ....[203]....
        /*0de4*/ 	.word	0x00007460


	//   ....[204]....
        /*0de8*/ 	.word	0x00007550


	//   ....[205]....
        /*0dec*/ 	.word	0x00007560


	//   ....[206]....
        /*0df0*/ 	.word	0x00007570


	//   ....[207]....
        /*0df4*/ 	.word	0x00007580


	//   ....[208]....
        /*0df8*/ 	.word	0x00007590


	//   ....[209]....
        /*0dfc*/ 	.word	0x000075a0


	//   ....[210]....
        /*0e00*/ 	.word	0x000075b0


	//   ....[211]....
        /*0e04*/ 	.word	0x000075c0


	//   ....[212]....
        /*0e08*/ 	.word	0x000075d0


	//   ....[213]....
        /*0e0c*/ 	.word	0x000075e0


	//   ....[214]....
        /*0e10*/ 	.word	0x000075f0


	//   ....[215]....
        /*0e14*/ 	.word	0x00007600


	//   ....[216]....
        /*0e18*/ 	.word	0x00007610


	//   ....[217]....
        /*0e1c*/ 	.word	0x00007620


	//   ....[218]....
        /*0e20*/ 	.word	0x00007630


	//   ....[219]....
        /*0e24*/ 	.word	0x00007640


	//   ....[220]....
        /*0e28*/ 	.word	0x00007650


	//   ....[221]....
        /*0e2c*/ 	.word	0x00007660


	//   ....[222]....
        /*0e30*/ 	.word	0x00007670


	//   ....[223]....
        /*0e34*/ 	.word	0x00007680


	//   ....[224]....
        /*0e38*/ 	.word	0x00007690


	//   ....[225]....
        /*0e3c*/ 	.word	0x000076a0


	//   ....[226]....
        /*0e40*/ 	.word	0x000076b0


	//   ....[227]....
        /*0e44*/ 	.word	0x000076c0


	//   ....[228]....
        /*0e48*/ 	.word	0x000076d0


	//   ....[229]....
        /*0e4c*/ 	.word	0x000076e0


	//   ....[230]....
        /*0e50*/ 	.word	0x000076f0


	//   ....[231]....
        /*0e54*/ 	.word	0x00007700


	//   ....[232]....
        /*0e58*/ 	.word	0x000077f0


	//   ....[233]....
        /*0e5c*/ 	.word	0x00007800


	//   ....[234]....
        /*0e60*/ 	.word	0x00007810


	//   ....[235]....
        /*0e64*/ 	.word	0x00007820


	//   ....[236]....
        /*0e68*/ 	.word	0x00007830


	//   ....[237]....
        /*0e6c*/ 	.word	0x00007840


	//   ....[238]....
        /*0e70*/ 	.word	0x00007850


	//   ....[239]....
        /*0e74*/ 	.word	0x00007860


	//   ....[240]....
        /*0e78*/ 	.word	0x00007870


	//   ....[241]....
        /*0e7c*/ 	.word	0x00007880


	//   ....[242]....
        /*0e80*/ 	.word	0x00007890


	//   ....[243]....
        /*0e84*/ 	.word	0x000078a0


	//   ....[244]....
        /*0e88*/ 	.word	0x000078b0


	//   ....[245]....
        /*0e8c*/ 	.word	0x000078c0


	//   ....[246]....
        /*0e90*/ 	.word	0x000078d0


	//   ....[247]....
        /*0e94*/ 	.word	0x000078e0


	//   ....[248]....
        /*0e98*/ 	.word	0x000078f0


	//   ....[249]....
        /*0e9c*/ 	.word	0x00007900


	//   ....[250]....
        /*0ea0*/ 	.word	0x00007910


	//   ....[251]....
        /*0ea4*/ 	.word	0x00007920


	//   ....[252]....
        /*0ea8*/ 	.word	0x00007930


	//   ....[253]....
        /*0eac*/ 	.word	0x00007940


	//   ....[254]....
        /*0eb0*/ 	.word	0x00007950


	//   ....[255]....
        /*0eb4*/ 	.word	0x00007960


	//   ....[0]....
        /*0eb8*/ 	.word	0x00007970


	//   ....[1]....
        /*0ebc*/ 	.word	0x00007980


	//   ....[2]....
        /*0ec0*/ 	.word	0x00007990


	//   ....[3]....
        /*0ec4*/ 	.word	0x000079a0


	//   ....[4]....
        /*0ec8*/ 	.word	0x0000bb80


	//   ....[5]....
        /*0ecc*/ 	.word	0x0000bbb0


	//   ....[6]....
        /*0ed0*/ 	.word	0x0000bbc0


	//   ....[7]....
        /*0ed4*/ 	.word	0x0000bbd0


	//   ....[8]....
        /*0ed8*/ 	.word	0x0000bbe0


	//   ....[9]....
        /*0edc*/ 	.word	0x0000bbf0


	//   ....[10]....
        /*0ee0*/ 	.word	0x0000bc00


	//   ....[11]....
        /*0ee4*/ 	.word	0x0000bc10


	//   ....[12]....
        /*0ee8*/ 	.word	0x0000bc20


	//   ....[13]....
        /*0eec*/ 	.word	0x0000bc30


	//   ....[14]....
        /*0ef0*/ 	.word	0x0000bc40


	//   ....[15]....
        /*0ef4*/ 	.word	0x0000bc50


	//   ....[16]....
        /*0ef8*/ 	.word	0x0000bc60


	//   ....[17]....
        /*0efc*/ 	.word	0x0000bc70


	//   ....[18]....
        /*0f00*/ 	.word	0x0000bc80


	//   ....[19]....
        /*0f04*/ 	.word	0x0000bc90


	//   ....[20]....
        /*0f08*/ 	.word	0x0000bca0


	//   ....[21]....
        /*0f0c*/ 	.word	0x0000bcb0


	//   ....[22]....
        /*0f10*/ 	.word	0x0000bd50


	//   ....[23]....
        /*0f14*/ 	.word	0x0000bd60


	//   ....[24]....
        /*0f18*/ 	.word	0x0000bd70


	//   ....[25]....
        /*0f1c*/ 	.word	0x0000bd80


	//   ....[26]....
        /*0f20*/ 	.word	0x0000bd90


	//   ....[27]....
        /*0f24*/ 	.word	0x0000bda0


	//   ....[28]....
        /*0f28*/ 	.word	0x0000bdb0


	//   ....[29]....
        /*0f2c*/ 	.word	0x0000bdc0


	//   ....[30]....
        /*0f30*/ 	.word	0x0000bdd0


	//   ....[31]....
        /*0f34*/ 	.word	0x0000bde0


	//   ....[32]....
        /*0f38*/ 	.word	0x0000bdf0


	//   ....[33]....
        /*0f3c*/ 	.word	0x0000be00


	//   ....[34]....
        /*0f40*/ 	.word	0x0000be10


	//   ....[35]....
        /*0f44*/ 	.word	0x0000be20


	//   ....[36]....
        /*0f48*/ 	.word	0x0000be30


	//   ....[37]....
        /*0f4c*/ 	.word	0x0000be40


	//   ....[38]....
        /*0f50*/ 	.word	0x0000be50


	//   ....[39]....
        /*0f54*/ 	.word	0x0000be60


	//   ....[40]....
        /*0f58*/ 	.word	0x0000be70


	//   ....[41]....
        /*0f5c*/ 	.word	0x0000be80


	//   ....[42]....
        /*0f60*/ 	.word	0x0000be90


	//   ....[43]....
        /*0f64*/ 	.word	0x0000bea0


	//   ....[44]....
        /*0f68*/ 	.word	0x0000beb0


	//   ....[45]....
        /*0f6c*/ 	.word	0x0000bec0


	//   ....[46]....
        /*0f70*/ 	.word	0x0000bed0


	//   ....[47]....
        /*0f74*/ 	.word	0x0000bee0


	//   ....[48]....
        /*0f78*/ 	.word	0x0000bef0


	//   ....[49]....
        /*0f7c*/ 	.word	0x0000bf00


	//   ....[50]....
        /*0f80*/ 	.word	0x0000bff0


	//   ....[51]....
        /*0f84*/ 	.word	0x0000c000


	//   ....[52]....
        /*0f88*/ 	.word	0x0000c010


	//   ....[53]....
        /*0f8c*/ 	.word	0x0000c020


	//   ....[54]....
        /*0f90*/ 	.word	0x0000c030


	//   ....[55]....
        /*0f94*/ 	.word	0x0000c040


	//   ....[56]....
        /*0f98*/ 	.word	0x0000c050


	//   ....[57]....
        /*0f9c*/ 	.word	0x0000c060


	//   ....[58]....
        /*0fa0*/ 	.word	0x0000c070


	//   ....[59]....
        /*0fa4*/ 	.word	0x0000c080


	//   ....[60]....
        /*0fa8*/ 	.word	0x0000c090


	//   ....[61]....
        /*0fac*/ 	.word	0x0000c0a0


	//   ....[62]....
        /*0fb0*/ 	.word	0x0000c0b0


	//   ....[63]....
        /*0fb4*/ 	.word	0x0000c0c0


	//   ....[64]....
        /*0fb8*/ 	.word	0x0000c0d0


	//   ....[65]....
        /*0fbc*/ 	.word	0x0000c0e0


	//   ....[66]....
        /*0fc0*/ 	.word	0x0000c0f0


	//   ....[67]....
        /*0fc4*/ 	.word	0x0000c100


	//   ....[68]....
        /*0fc8*/ 	.word	0x0000c110


	//   ....[69]....
        /*0fcc*/ 	.word	0x0000c120


	//   ....[70]....
        /*0fd0*/ 	.word	0x0000c130


	//   ....[71]....
        /*0fd4*/ 	.word	0x0000c140


	//   ....[72]....
        /*0fd8*/ 	.word	0x0000c150


	//   ....[73]....
        /*0fdc*/ 	.word	0x0000c160


	//   ....[74]....
        /*0fe0*/ 	.word	0x0000c170


	//   ....[75]....
        /*0fe4*/ 	.word	0x0000c180


	//   ....[76]....
        /*0fe8*/ 	.word	0x0000c190


	//   ....[77]....
        /*0fec*/ 	.word	0x0000c1a0


	//   ....[78]....
        /*0ff0*/ 	.word	0x0000c290


	//   ....[79]....
        /*0ff4*/ 	.word	0x0000c2a0


	//   ....[80]....
        /*0ff8*/ 	.word	0x0000c2b0


	//   ....[81]....
        /*0ffc*/ 	.word	0x0000c2c0


	//   ....[82]....
        /*1000*/ 	.word	0x0000c2d0


	//   ....[83]....
        /*1004*/ 	.word	0x0000c2e0


	//   ....[84]....
        /*1008*/ 	.word	0x0000c2f0


	//   ....[85]....
        /*100c*/ 	.word	0x0000c300


	//   ....[86]....
        /*1010*/ 	.word	0x0000c310


	//   ....[87]....
        /*1014*/ 	.word	0x0000c320


	//   ....[88]....
        /*1018*/ 	.word	0x0000c330


	//   ....[89]....
        /*101c*/ 	.word	0x0000c340


	//   ....[90]....
        /*1020*/ 	.word	0x0000c350


	//   ....[91]....
        /*1024*/ 	.word	0x0000c360


	//   ....[92]....
        /*1028*/ 	.word	0x0000c370


	//   ....[93]....
        /*102c*/ 	.word	0x0000c380


	//   ....[94]....
        /*1030*/ 	.word	0x0000c390


	//   ....[95]....
        /*1034*/ 	.word	0x0000c3a0


	//   ....[96]....
        /*1038*/ 	.word	0x0000c3b0


	//   ....[97]....
        /*103c*/ 	.word	0x0000c3c0


	//   ....[98]....
        /*1040*/ 	.word	0x0000c3d0


	//   ....[99]....
        /*1044*/ 	.word	0x0000c3e0


	//   ....[100]....
        /*1048*/ 	.word	0x0000c3f0


	//   ....[101]....
        /*104c*/ 	.word	0x0000c400


	//   ....[102]....
        /*1050*/ 	.word	0x0000c410


	//   ....[103]....
        /*1054*/ 	.word	0x0000c420


	//   ....[104]....
        /*1058*/ 	.word	0x0000c430


	//   ....[105]....
        /*105c*/ 	.word	0x0000c440


	//   ....[106]....
        /*1060*/ 	.word	0x0000c530


	//   ....[107]....
        /*1064*/ 	.word	0x0000c540


	//   ....[108]....
        /*1068*/ 	.word	0x0000c550


	//   ....[109]....
        /*106c*/ 	.word	0x0000c560


	//   ....[110]....
        /*1070*/ 	.word	0x0000c570


	//   ....[111]....
        /*1074*/ 	.word	0x0000c580


	//   ....[112]....
        /*1078*/ 	.word	0x0000c590


	//   ....[113]....
        /*107c*/ 	.word	0x0000c5a0


	//   ....[114]....
        /*1080*/ 	.word	0x0000c5b0


	//   ....[115]....
        /*1084*/ 	.word	0x0000c5c0


	//   ....[116]....
        /*1088*/ 	.word	0x0000c5d0


	//   ....[117]....
        /*108c*/ 	.word	0x0000c5e0


	//   ....[118]....
        /*1090*/ 	.word	0x0000c5f0


	//   ....[119]....
        /*1094*/ 	.word	0x0000c600


	//   ....[120]....
        /*1098*/ 	.word	0x0000c610


	//   ....[121]....
        /*109c*/ 	.word	0x0000c620


	//   ....[122]....
        /*10a0*/ 	.word	0x0000c630


	//   ....[123]....
        /*10a4*/ 	.word	0x0000c640


	//   ....[124]....
        /*10a8*/ 	.word	0x0000c650


	//   ....[125]....
        /*10ac*/ 	.word	0x0000c660


	//   ....[126]....
        /*10b0*/ 	.word	0x0000c670


	//   ....[127]....
        /*10b4*/ 	.word	0x0000c680


	//   ....[128]....
        /*10b8*/ 	.word	0x0000c690


	//   ....[129]....
        /*10bc*/ 	.word	0x0000c6a0


	//   ....[130]....
        /*10c0*/ 	.word	0x0000c6b0


	//   ....[131]....
        /*10c4*/ 	.word	0x0000c6c0


	//   ....[132]....
        /*10c8*/ 	.word	0x0000c6d0


	//   ....[133]....
        /*10cc*/ 	.word	0x0000c6e0


	//   ....[134]....
        /*10d0*/ 	.word	0x000108c0


	//   ....[135]....
        /*10d4*/ 	.word	0x000108f0


	//   ....[136]....
        /*10d8*/ 	.word	0x00010900


	//   ....[137]....
        /*10dc*/ 	.word	0x00010910


	//   ....[138]....
        /*10e0*/ 	.word	0x00010920


	//   ....[139]....
        /*10e4*/ 	.word	0x00010930


	//   ....[140]....
        /*10e8*/ 	.word	0x00010940


	//   ....[141]....
        /*10ec*/ 	.word	0x00010950


	//   ....[142]....
        /*10f0*/ 	.word	0x00010960


	//   ....[143]....
        /*10f4*/ 	.word	0x00010970


	//   ....[144]....
        /*10f8*/ 	.word	0x00010980


	//   ....[145]....
        /*10fc*/ 	.word	0x00010990


	//   ....[146]....
        /*1100*/ 	.word	0x000109a0


	//   ....[147]....
        /*1104*/ 	.word	0x000109b0


	//   ....[148]....
        /*1108*/ 	.word	0x000109c0


	//   ....[149]....
        /*110c*/ 	.word	0x000109d0


	//   ....[150]....
        /*1110*/ 	.word	0x000109e0


	//   ....[151]....
        /*1114*/ 	.word	0x000109f0


	//   ....[152]....
        /*1118*/ 	.word	0x00010a90


	//   ....[153]....
        /*111c*/ 	.word	0x00010aa0


	//   ....[154]....
        /*1120*/ 	.word	0x00010ab0


	//   ....[155]....
        /*1124*/ 	.word	0x00010ac0


	//   ....[156]....
        /*1128*/ 	.word	0x00010ad0


	//   ....[157]....
        /*112c*/ 	.word	0x00010ae0


	//   ....[158]....
        /*1130*/ 	.word	0x00010af0


	//   ....[159]....
        /*1134*/ 	.word	0x00010b00


	//   ....[160]....
        /*1138*/ 	.word	0x00010b10


	//   ....[161]....
        /*113c*/ 	.word	0x00010b20


	//   ....[162]....
        /*1140*/ 	.word	0x00010b30


	//   ....[163]....
        /*1144*/ 	.word	0x00010b40


	//   ....[164]....
        /*1148*/ 	.word	0x00010b50


	//   ....[165]....
        /*114c*/ 	.word	0x00010b60


	//   ....[166]....
        /*1150*/ 	.word	0x00010b70


	//   ....[167]....
        /*1154*/ 	.word	0x00010b80


	//   ....[168]....
        /*1158*/ 	.word	0x00010b90


	//   ....[169]....
        /*115c*/ 	.word	0x00010ba0


	//   ....[170]....
        /*1160*/ 	.word	0x00010bb0


	//   ....[171]....
        /*1164*/ 	.word	0x00010bc0


	//   ....[172]....
        /*1168*/ 	.word	0x00010bd0


	//   ....[173]....
        /*116c*/ 	.word	0x00010be0


	//   ....[174]....
        /*1170*/ 	.word	0x00010bf0


	//   ....[175]....
        /*1174*/ 	.word	0x00010c00


	//   ....[176]....
        /*1178*/ 	.word	0x00010c10


	//   ....[177]....
        /*117c*/ 	.word	0x00010c20


	//   ....[178]....
        /*1180*/ 	.word	0x00010c30


	//   ....[179]....
        /*1184*/ 	.word	0x00010c40


	//   ....[180]....
        /*1188*/ 	.word	0x00010d30


	//   ....[181]....
        /*118c*/ 	.word	0x00010d40


	//   ....[182]....
        /*1190*/ 	.word	0x00010d50


	//   ....[183]....
        /*1194*/ 	.word	0x00010d60


	//   ....[184]....
        /*1198*/ 	.word	0x00010d70


	//   ....[185]....
        /*119c*/ 	.word	0x00010d80


	//   ....[186]....
        /*11a0*/ 	.word	0x00010d90


	//   ....[187]....
        /*11a4*/ 	.word	0x00010da0


	//   ....[188]....
        /*11a8*/ 	.word	0x00010db0


	//   ....[189]....
        /*11ac*/ 	.word	0x00010dc0


	//   ....[190]....
        /*11b0*/ 	.word	0x00010dd0


	//   ....[191]....
        /*11b4*/ 	.word	0x00010de0


	//   ....[192]....
        /*11b8*/ 	.word	0x00010df0


	//   ....[193]....
        /*11bc*/ 	.word	0x00010e00


	//   ....[194]....
        /*11c0*/ 	.word	0x00010e10


	//   ....[195]....
        /*11c4*/ 	.word	0x00010e20


	//   ....[196]....
        /*11c8*/ 	.word	0x00010e30


	//   ....[197]....
        /*11cc*/ 	.word	0x00010e40


	//   ....[198]....
        /*11d0*/ 	.word	0x00010e50


	//   ....[199]....
        /*11d4*/ 	.word	0x00010e60


	//   ....[200]....
        /*11d8*/ 	.word	0x00010e70


	//   ....[201]....
        /*11dc*/ 	.word	0x00010e80


	//   ....[202]....
        /*11e0*/ 	.word	0x00010e90


	//   ....[203]....
        /*11e4*/ 	.word	0x00010ea0


	//   ....[204]....
        /*11e8*/ 	.word	0x00010eb0


	//   ....[205]....
        /*11ec*/ 	.word	0x00010ec0


	//   ....[206]....
        /*11f0*/ 	.word	0x00010ed0


	//   ....[207]....
        /*11f4*/ 	.word	0x00010ee0


	//   ....[208]....
        /*11f8*/ 	.word	0x00010fd0


	//   ....[209]....
        /*11fc*/ 	.word	0x00010fe0


	//   ....[210]....
        /*1200*/ 	.word	0x00010ff0


	//   ....[211]....
        /*1204*/ 	.word	0x00011000


	//   ....[212]....
        /*1208*/ 	.word	0x00011010


	//   ....[213]....
        /*120c*/ 	.word	0x00011020


	//   ....[214]....
        /*1210*/ 	.word	0x00011030


	//   ....[215]....
        /*1214*/ 	.word	0x00011040


	//   ....[216]....
        /*1218*/ 	.word	0x00011050


	//   ....[217]....
        /*121c*/ 	.word	0x00011060


	//   ....[218]....
        /*1220*/ 	.word	0x00011070


	//   ....[219]....
        /*1224*/ 	.word	0x00011080


	//   ....[220]....
        /*1228*/ 	.word	0x00011090


	//   ....[221]....
        /*122c*/ 	.word	0x000110a0


	//   ....[222]....
        /*1230*/ 	.word	0x000110b0


	//   ....[223]....
        /*1234*/ 	.word	0x000110c0


	//   ....[224]....
        /*1238*/ 	.word	0x000110d0


	//   ....[225]....
        /*123c*/ 	.word	0x000110e0


	//   ....[226]....
        /*1240*/ 	.word	0x000110f0


	//   ....[227]....
        /*1244*/ 	.word	0x00011100


	//   ....[228]....
        /*1248*/ 	.word	0x00011110


	//   ....[229]....
        /*124c*/ 	.word	0x00011120


	//   ....[230]....
        /*1250*/ 	.word	0x00011130


	//   ....[231]....
        /*1254*/ 	.word	0x00011140


	//   ....[232]....
        /*1258*/ 	.word	0x00011150


	//   ....[233]....
        /*125c*/ 	.word	0x00011160


	//   ....[234]....
        /*1260*/ 	.word	0x00011170


	//   ....[235]....
        /*1264*/ 	.word	0x00011180


	//   ....[236]....
        /*1268*/ 	.word	0x00011270


	//   ....[237]....
        /*126c*/ 	.word	0x00011280


	//   ....[238]....
        /*1270*/ 	.word	0x00011290


	//   ....[239]....
        /*1274*/ 	.word	0x000112a0


	//   ....[240]....
        /*1278*/ 	.word	0x000112b0


	//   ....[241]....
        /*127c*/ 	.word	0x000112c0


	//   ....[242]....
        /*1280*/ 	.word	0x000112d0


	//   ....[243]....
        /*1284*/ 	.word	0x000112e0


	//   ....[244]....
        /*1288*/ 	.word	0x000112f0


	//   ....[245]....
        /*128c*/ 	.word	0x00011300


	//   ....[246]....
        /*1290*/ 	.word	0x00011310


	//   ....[247]....
        /*1294*/ 	.word	0x00011320


	//   ....[248]....
        /*1298*/ 	.word	0x00011330


	//   ....[249]....
        /*129c*/ 	.word	0x00011340


	//   ....[250]....
        /*12a0*/ 	.word	0x00011350


	//   ....[251]....
        /*12a4*/ 	.word	0x00011360


	//   ....[252]....
        /*12a8*/ 	.word	0x00011370


	//   ....[253]....
        /*12ac*/ 	.word	0x00011380


	//   ....[254]....
        /*12b0*/ 	.word	0x00011390


	//   ....[255]....
        /*12b4*/ 	.word	0x000113a0


	//   ....[0]....
        /*12b8*/ 	.word	0x000113b0


	//   ....[1]....
        /*12bc*/ 	.word	0x000113c0


	//   ....[2]....
        /*12c0*/ 	.word	0x000113d0


	//   ....[3]....
        /*12c4*/ 	.word	0x000113e0


	//   ....[4]....
        /*12c8*/ 	.word	0x000113f0


	//   ....[5]....
        /*12cc*/ 	.word	0x00011400


	//   ....[6]....
        /*12d0*/ 	.word	0x00011410


	//   ....[7]....
        /*12d4*/ 	.word	0x00011420


	//   ....[8]....
        /*12d8*/ 	.word	0x00015600


	//   ....[9]....
        /*12dc*/ 	.word	0x00015630


	//   ....[10]....
        /*12e0*/ 	.word	0x00015640


	//   ....[11]....
        /*12e4*/ 	.word	0x00015650


	//   ....[12]....
        /*12e8*/ 	.word	0x00015660


	//   ....[13]....
        /*12ec*/ 	.word	0x00015670


	//   ....[14]....
        /*12f0*/ 	.word	0x00015680


	//   ....[15]....
        /*12f4*/ 	.word	0x00015690


	//   ....[16]....
        /*12f8*/ 	.word	0x000156a0


	//   ....[17]....
        /*12fc*/ 	.word	0x000156b0


	//   ....[18]....
        /*1300*/ 	.word	0x000156c0


	//   ....[19]....
        /*1304*/ 	.word	0x000156d0


	//   ....[20]....
        /*1308*/ 	.word	0x000156e0


	//   ....[21]....
        /*130c*/ 	.word	0x000156f0


	//   ....[22]....
        /*1310*/ 	.word	0x00015700


	//   ....[23]....
        /*1314*/ 	.word	0x00015710


	//   ....[24]....
        /*1318*/ 	.word	0x00015720


	//   ....[25]....
        /*131c*/ 	.word	0x00015730


	//   ....[26]....
        /*1320*/ 	.word	0x000157d0


	//   ....[27]....
        /*1324*/ 	.word	0x000157e0


	//   ....[28]....
        /*1328*/ 	.word	0x000157f0


	//   ....[29]....
        /*132c*/ 	.word	0x00015800


	//   ....[30]....
        /*1330*/ 	.word	0x00015810


	//   ....[31]....
        /*1334*/ 	.word	0x00015820


	//   ....[32]....
        /*1338*/ 	.word	0x00015830


	//   ....[33]....
        /*133c*/ 	.word	0x00015840


	//   ....[34]....
        /*1340*/ 	.word	0x00015850


	//   ....[35]....
        /*1344*/ 	.word	0x00015860


	//   ....[36]....
        /*1348*/ 	.word	0x00015870


	//   ....[37]....
        /*134c*/ 	.word	0x00015880


	//   ....[38]....
        /*1350*/ 	.word	0x00015890


	//   ....[39]....
        /*1354*/ 	.word	0x000158a0


	//   ....[40]....
        /*1358*/ 	.word	0x000158b0


	//   ....[41]....
        /*135c*/ 	.word	0x000158c0


	//   ....[42]....
        /*1360*/ 	.word	0x000158d0


	//   ....[43]....
        /*1364*/ 	.word	0x000158e0


	//   ....[44]....
        /*1368*/ 	.word	0x000158f0


	//   ....[45]....
        /*136c*/ 	.word	0x00015900


	//   ....[46]....
        /*1370*/ 	.word	0x00015910


	//   ....[47]....
        /*1374*/ 	.word	0x00015920


	//   ....[48]....
        /*1378*/ 	.word	0x00015930


	//   ....[49]....
        /*137c*/ 	.word	0x00015940


	//   ....[50]....
        /*1380*/ 	.word	0x00015950


	//   ....[51]....
        /*1384*/ 	.word	0x00015960


	//   ....[52]....
        /*1388*/ 	.word	0x00015970


	//   ....[53]....
        /*138c*/ 	.word	0x00015980


	//   ....[54]....
        /*1390*/ 	.word	0x00015a70


	//   ....[55]....
        /*1394*/ 	.word	0x00015a80


	//   ....[56]....
        /*1398*/ 	.word	0x00015a90


	//   ....[57]....
        /*139c*/ 	.word	0x00015aa0


	//   ....[58]....
        /*13a0*/ 	.word	0x00015ab0


	//   ....[59]....
        /*13a4*/ 	.word	0x00015ac0


	//   ....[60]....
        /*13a8*/ 	.word	0x00015ad0


	//   ....[61]....
        /*13ac*/ 	.word	0x00015ae0


	//   ....[62]....
        /*13b0*/ 	.word	0x00015af0


	//   ....[63]....
        /*13b4*/ 	.word	0x00015b00


	//   ....[64]....
        /*13b8*/ 	.word	0x00015b10


	//   ....[65]....
        /*13bc*/ 	.word	0x00015b20


	//   ....[66]....
        /*13c0*/ 	.word	0x00015b30


	//   ....[67]....
        /*13c4*/ 	.word	0x00015b40


	//   ....[68]....
        /*13c8*/ 	.word	0x00015b50


	//   ....[69]....
        /*13cc*/ 	.word	0x00015b60


	//   ....[70]....
        /*13d0*/ 	.word	0x00015b70


	//   ....[71]....
        /*13d4*/ 	.word	0x00015b80


	//   ....[72]....
        /*13d8*/ 	.word	0x00015b90


	//   ....[73]....
        /*13dc*/ 	.word	0x00015ba0


	//   ....[74]....
        /*13e0*/ 	.word	0x00015bb0


	//   ....[75]....
        /*13e4*/ 	.word	0x00015bc0


	//   ....[76]....
        /*13e8*/ 	.word	0x00015bd0


	//   ....[77]....
        /*13ec*/ 	.word	0x00015be0


	//   ....[78]....
        /*13f0*/ 	.word	0x00015bf0


	//   ....[79]....
        /*13f4*/ 	.word	0x00015c00


	//   ....[80]....
        /*13f8*/ 	.word	0x00015c10


	//   ....[81]....
        /*13fc*/ 	.word	0x00015c20


	//   ....[82]....
        /*1400*/ 	.word	0x00015d10


	//   ....[83]....
        /*1404*/ 	.word	0x00015d20


	//   ....[84]....
        /*1408*/ 	.word	0x00015d30


	//   ....[85]....
        /*140c*/ 	.word	0x00015d40


	//   ....[86]....
        /*1410*/ 	.word	0x00015d50


	//   ....[87]....
        /*1414*/ 	.word	0x00015d60


	//   ....[88]....
        /*1418*/ 	.word	0x00015d70


	//   ....[89]....
        /*141c*/ 	.word	0x00015d80


	//   ....[90]....
        /*1420*/ 	.word	0x00015d90


	//   ....[91]....
        /*1424*/ 	.word	0x00015da0


	//   ....[92]....
        /*1428*/ 	.word	0x00015db0


	//   ....[93]....
        /*142c*/ 	.word	0x00015dc0


	//   ....[94]....
        /*1430*/ 	.word	0x00015dd0


	//   ....[95]....
        /*1434*/ 	.word	0x00015de0


	//   ....[96]....
        /*1438*/ 	.word	0x00015df0


	//   ....[97]....
        /*143c*/ 	.word	0x00015e00


	//   ....[98]....
        /*1440*/ 	.word	0x00015e10


	//   ....[99]....
        /*1444*/ 	.word	0x00015e20


	//   ....[100]....
        /*1448*/ 	.word	0x00015e30


	//   ....[101]....
        /*144c*/ 	.word	0x00015e40


	//   ....[102]....
        /*1450*/ 	.word	0x00015e50


	//   ....[103]....
        /*1454*/ 	.word	0x00015e60


	//   ....[104]....
        /*1458*/ 	.word	0x00015e70


	//   ....[105]....
        /*145c*/ 	.word	0x00015e80


	//   ....[106]....
        /*1460*/ 	.word	0x00015e90


	//   ....[107]....
        /*1464*/ 	.word	0x00015ea0


	//   ....[108]....
        /*1468*/ 	.word	0x00015eb0


	//   ....[109]....
        /*146c*/ 	.word	0x00015ec0


	//   ....[110]....
        /*1470*/ 	.word	0x00015fb0


	//   ....[111]....
        /*1474*/ 	.word	0x00015fc0


	//   ....[112]....
        /*1478*/ 	.word	0x00015fd0


	//   ....[113]....
        /*147c*/ 	.word	0x00015fe0


	//   ....[114]....
        /*1480*/ 	.word	0x00015ff0


	//   ....[115]....
        /*1484*/ 	.word	0x00016000


	//   ....[116]....
        /*1488*/ 	.word	0x00016010


	//   ....[117]....
        /*148c*/ 	.word	0x00016020


	//   ....[118]....
        /*1490*/ 	.word	0x00016030


	//   ....[119]....
        /*1494*/ 	.word	0x00016040


	//   ....[120]....
        /*1498*/ 	.word	0x00016050


	//   ....[121]....
        /*149c*/ 	.word	0x00016060


	//   ....[122]....
        /*14a0*/ 	.word	0x00016070


	//   ....[123]....
        /*14a4*/ 	.word	0x00016080


	//   ....[124]....
        /*14a8*/ 	.word	0x00016090


	//   ....[125]....
        /*14ac*/ 	.word	0x000160a0


	//   ....[126]....
        /*14b0*/ 	.word	0x000160b0


	//   ....[127]....
        /*14b4*/ 	.word	0x000160c0


	//   ....[128]....
        /*14b8*/ 	.word	0x000160d0


	//   ....[129]....
        /*14bc*/ 	.word	0x000160e0


	//   ....[130]....
        /*14c0*/ 	.word	0x000160f0


	//   ....[131]....
        /*14c4*/ 	.word	0x00016100


	//   ....[132]....
        /*14c8*/ 	.word	0x00016110


	//   ....[133]....
        /*14cc*/ 	.word	0x00016120


	//   ....[134]....
        /*14d0*/ 	.word	0x00016130


	//   ....[135]....
        /*14d4*/ 	.word	0x00016140


	//   ....[136]....
        /*14d8*/ 	.word	0x00016150


	//   ....[137]....
        /*14dc*/ 	.word	0x00016160


	//----- nvinfo : EIATTR_EXIT_INSTR_OFFSETS
	.align		4
.L_1344:
        /*14e0*/ 	.byte	0x04, 0x1c
        /*14e2*/ 	.short	(.L_1346 - .L_1345)


	//   ....[0]....
.L_1345:
        /*14e4*/ 	.word	0x0001ef70


	//   ....[1]....
        /*14e8*/ 	.word	0x00020c50


	//   ....[2]....
        /*14ec*/ 	.word	0x00020cc0


	//----- nvinfo : EIATTR_MAX_THREADS
	.align		4
.L_1346:
        /*14f0*/ 	.byte	0x04, 0x05
        /*14f2*/ 	.short	(.L_1348 - .L_1347)
.L_1347:
        /*14f4*/ 	.word	0x00000040
        /*14f8*/ 	.word	0x00000001
        /*14fc*/ 	.word	0x00000001


	//----- nvinfo : EIATTR_CRS_STACK_SIZE
	.align		4
.L_1348:
        /*1500*/ 	.byte	0x04, 0x1e
        /*1502*/ 	.short	(.L_1350 - .L_1349)
.L_1349:
        /*1504*/ 	.word	0x00000000
.L_1350:


//--------------------- .nv.info._ZN17fastertransformer38beam_online_softmax_topk_stage2_kernelIfLi64ELi32EEEvPKfS2_PiPT_ii --------------------------
	.section	.nv.info._ZN17fastertransformer38beam_online_softmax_topk_stage2_kernelIfLi64ELi32EEEvPKfS2_PiPT_ii,"",@"SHT_CUDA_INFO"
	.sectionflags	@""
	.align	4


	//----- nvinfo : EIATTR_CUDA_API_VERSION
	.align		4
        /*0000*/ 	.byte	0x04, 0x37
        /*0002*/ 	.short	(.L_1352 - .L_1351)
.L_1351:
        /*0004*/ 	.word	0x00000082


	//----- nvinfo : EIATTR_SW2861232_WAR
	.align		4
.L_1352:
        /*0008*/ 	.byte	0x01, 0x35
	.zero		2


	//----- nvinfo : EIATTR_PARAM_CBANK
	.align		4
        /*000c*/ 	.byte	0x04, 0x0a
        /*000e*/ 	.short	(.L_1354 - .L_1353)
	.align		4
.L_1353:
        /*0010*/ 	.word	index@(.nv.constant0._ZN17fastertransformer38beam_online_softmax_topk_stage2_kernelIfLi64ELi32EEEvPKfS2_PiPT_ii)
        /*0014*/ 	.short	0x0160
        /*0016*/ 	.short	0x0028


	//----- nvinfo : EIATTR_CBANK_PARAM_SIZE
	.align		4
.L_1354:
        /*0018*/ 	.byte	0x03, 0x19
        /*001a*/ 	.short	0x0028


	//----- nvinfo : EIATTR_KPARAM_INFO
	.align		4
        /*001c*/ 	.byte	0x04, 0x17
        /*001e*/ 	.short	(.L_1356 - .L_1355)
.L_1355:
        /*0020*/ 	.word	0x00000000
        /*0024*/ 	.short	0x0005
        /*0026*/ 	.short	0x0024
        /*0028*/ 	.byte	0x00, 0xf0, 0x11, 0x00


	//----- nvinfo : EIATTR_KPARAM_INFO
	.align		4
.L_1356:
        /*002c*/ 	.byte	0x04, 0x17
        /*002e*/ 	.short	(.L_1358 - .L_1357)
.L_1357:
        /*0030*/ 	.word	0x00000000
        /*0034*/ 	.short	0x0004
        /*0036*/ 	.short	0x0020
        /*0038*/ 	.byte	0x00, 0xf0, 0x11, 0x00


	//----- nvinfo : EIATTR_KPARAM_INFO
	.align		4
.L_1358:
        /*003c*/ 	.byte	0x04, 0x17
        /*003e*/ 	.short	(.L_1360 - .L_1359)
.L_1359:
        /*0040*/ 	.word	0x00000000
        /*0044*/ 	.short	0x0003
        /*0046*/ 	.short	0x0018
        /*0048*/ 	.byte	0x00, 0xf0, 0x21, 0x00


	//----- nvinfo : EIATTR_KPARAM_INFO
	.align		4
.L_1360:
        /*004c*/ 	.byte	0x04, 0x17
        /*004e*/ 	.short	(.L_1362 - .L_1361)
.L_1361:
        /*0050*/ 	.word	0x00000000
        /*0054*/ 	.short	0x0002
        /*0056*/ 	.short	0x0010
        /*0058*/ 	.byte	0x00, 0xf0, 0x21, 0x00


	//----- nvinfo : EIATTR_KPARAM_INFO
	.align		4
.L_1362:
        /*005c*/ 	.byte	0x04, 0x17
        /*005e*/ 	.short	(.L_1364 - .L_1363)
.L_1363:
        /*0060*/ 	.word	0x00000000
        /*0064*/ 	.short	0x0001
        /*0066*/ 	.short	0x0008
        /*0068*/ 	.byte	0x00, 0xf0, 0x21, 0x00


	//----- nvinfo : EIATTR_KPARAM_INFO
	.align		4
.L_1364:
        /*006c*/ 	.byte	0x04, 0x17
        /*006e*/ 	.short	(.L_1366 - .L_1365)
.L_1365:
        /*0070*/ 	.word	0x00000000
        /*0074*/ 	.short	0x0000
        /*0076*/ 	.short	0x0000
        /*0078*/ 	.byte	0x00, 0xf0, 0x21, 0x00


	//----- nvinfo : EIATTR_MAXREG_COUNT
	.align		4
.L_1366:
        /*007c*/ 	.byte	0x03, 0x1b
        /*007e*/ 	.short	0x00ff


	//----- nvinfo : EIATTR_NUM_BARRIERS
	.align		4
        /*0080*/ 	.byte	0x02, 0x4c
        /*0082*/ 	.byte	0x01
	.zero		1


	//----- nvinfo : EIATTR_MERCURY_ISA_VERSION
	.align		4
        /*0084*/ 	.byte	0x03, 0x5f
        /*0086*/ 	.short	0x0000


	//----- nvinfo : EIATTR_COOP_GROUP_MASK_REGIDS
	.align		4
        /*0088*/ 	.byte	0x04, 0x29
        /*008a*/ 	.short	(.L_1368 - .L_1367)


	//   ....[0]....
.L_1367:
        /*008c*/ 	.word	0xffffffff


	//   ....[1]....
        /*0090*/ 	.word	0xffffffff


	//   ....[2]....
        /*0094*/ 	.word	0xffffffff


	//   ....[3]....
        /*0098*/ 	.word	0xffffffff


	//   ....[4]....
        /*009c*/ 	.word	0xffffffff


	//   ....[5]....
        /*00a0*/ 	.word	0xffffffff


	//   ....[6]....
        /*00a4*/ 	.word	0xffffffff


	//   ....[7]....
        /*00a8*/ 	.word	0xffffffff


	//   ....[8]....
        /*00ac*/ 	.word	0xffffffff


	//   ....[9]....
        /*00b0*/ 	.word	0xffffffff


	//   ....[10]....
        /*00b4*/ 	.word	0xffffffff


	//   ....[11]....
        /*00b8*/ 	.word	0xffffffff


	//   ....[12]....
        /*00bc*/ 	.word	0xffffffff


	//   ....[13]....
        /*00c0*/ 	.word	0xffffffff


	//   ....[14]....
        /*00c4*/ 	.word	0xffffffff


	//   ....[15]....
        /*00c8*/ 	.word	0xffffffff


	//   ....[16]....
        /*00cc*/ 	.word	0xffffffff


	//   ....[17]....
        /*00d0*/ 	.word	0xffffffff


	//   ....[18]....
        /*00d4*/ 	.word	0xffffffff


	//   ....[19]....
        /*00d8*/ 	.word	0xffffffff


	//   ....[20]....
        /*00dc*/ 	.word	0xffffffff


	//   ....[21]....
        /*00e0*/ 	.word	0xffffffff


	//   ....[22]....
        /*00e4*/ 	.word	0xffffffff


	//   ....[23]....
        /*00e8*/ 	.word	0xffffffff


	//   ....[24]....
        /*00ec*/ 	.word	0xffffffff


	//   ....[25]....
        /*00f0*/ 	.word	0xffffffff


	//   ....[26]....
        /*00f4*/ 	.word	0xffffffff


	//   ....[27]....
        /*00f8*/ 	.word	0xffffffff


	//   ....[28]....
        /*00fc*/ 	.word	0xffffffff


	//   ....[29]....
        /*0100*/ 	.word	0xffffffff


	//   ....[30]....
        /*0104*/ 	.word	0xffffffff


	//   ....[31]....
        /*0108*/ 	.word	0xffffffff


	//   ....[32]....
        /*010c*/ 	.word	0xffffffff


	//   ....[33]....
        /*0110*/ 	.word	0xffffffff


	//   ....[34]....
        /*0114*/ 	.word	0xffffffff


	//   ....[35]....
        /*0118*/ 	.word	0xffffffff


	//   ....[36]....
        /*011c*/ 	.word	0xffffffff


	//   ....[37]....
        /*0120*/ 	.word	0xffffffff


	//   ....[38]....
        /*0124*/ 	.word	0xffffffff


	//   ....[39]....
        /*0128*/ 	.word	0xffffffff


	//   ....[40]....
        /*012c*/ 	.word	0xffffffff


	//   ....[41]....
        /*0130*/ 	.word	0xffffffff


	//   ....[42]....
        /*0134*/ 	.word	0xffffffff


	//   ....[43]....
        /*0138*/ 	.word	0xffffffff


	//   ....[44]....
        /*013c*/ 	.word	0xffffffff


	//   ....[45]....
        /*0140*/ 	.word	0xffffffff


	//   ....[46]....
        /*0144*/ 	.word	0xffffffff


	//   ....[47]....
        /*0148*/ 	.word	0xffffffff


	//   ....[48]....
        /*014c*/ 	.word	0xffffffff


	//   ....[49]....
        /*0150*/ 	.word	0xffffffff


	//   ....[50]....
        /*0154*/ 	.word	0xffffffff


	//   ....[51]....
        /*0158*/ 	.word	0xffffffff


	//   ....[52]....
        /*015c*/ 	.word	0xffffffff


	//   ....[53]....
        /*0160*/ 	.word	0xffffffff


	//   ....[54]....
        /*0164*/ 	.word	0xffffffff


	//   ....[55]....
        /*0168*/ 	.word	0xffffffff


	//   ....[56]....
        /*016c*/ 	.word	0xffffffff


	//   ....[57]....
        /*0170*/ 	.word	0xffffffff


	//   ....[58]....
        /*0174*/ 	.word	0xffffffff


	//   ....[59]....
        /*0178*/ 	.word	0xffffffff


	//   ....[60]....
        /*017c*/ 	.word	0xffffffff


	//   ....[61]....
        /*0180*/ 	.word	0xffffffff


	//   ....[62]....
        /*0184*/ 	.word	0xffffffff


	//   ....[63]....
        /*0188*/ 	.word	0xffffffff


	//   ....[64]....
        /*018c*/ 	.word	0xffffffff


	//   ....[65]....
        /*0190*/ 	.word	0xffffffff


	//   ....[66]....
        /*0194*/ 	.word	0xffffffff


	//   ....[67]....
        /*0198*/ 	.word	0xffffffff


	//   ....[68]....
        /*019c*/ 	.word	0xffffffff


	//   ....[69]....
        /*01a0*/ 	.word	0xffffffff


	//   ....[70]....
        /*01a4*/ 	.word	0xffffffff


	//   ....[71]....
        /*01a8*/ 	.word	0xffffffff


	//   ....[72]....
        /*01ac*/ 	.word	0xffffffff


	//   ....[73]....
        /*01b0*/ 	.word	0xffffffff


	//   ....[74]....
        /*01b4*/ 	.word	0xffffffff


	//   ....[75]....
        /*01b8*/ 	.word	0xffffffff


	//   ....[76]....
        /*01bc*/ 	.word	0xffffffff


	//   ....[77]....
        /*01c0*/ 	.word	0xffffffff


	//   ....[78]....
        /*01c4*/ 	.word	0xffffffff


	//   ....[79]....
        /*01c8*/ 	.word	0xffffffff


	//   ....[80]....
        /*01cc*/ 	.word	0xffffffff


	//   ....[81]....
        /*01d0*/ 	.word	0xffffffff


	//   ....[82]....
        /*01d4*/ 	.word	0xffffffff


	//   ....[83]....
        /*01d8*/ 	.word	0xffffffff


	//   ....[84]....
        /*01dc*/ 	.word	0xffffffff


	//   ....[85]....
        /*01e0*/ 	.word	0xffffffff


	//   ....[86]....
        /*01e4*/ 	.word	0xffffffff


	//   ....[87]....
        /*01e8*/ 	.word	0xffffffff


	//   ....[88]....
        /*01ec*/ 	.word	0xffffffff


	//   ....[89]....
        /*01f0*/ 	.word	0xffffffff


	//   ....[90]....
        /*01f4*/ 	.word	0xffffffff


	//   ....[91]....
        /*01f8*/ 	.word	0xffffffff


	//   ....[92]....
        /*01fc*/ 	.word	0xffffffff


	//   ....[93]....
        /*0200*/ 	.word	0xffffffff


	//   ....[94]....
        /*0204*/ 	.word	0xffffffff


	//   ....[95]....
        /*0208*/ 	.word	0xffffffff


	//   ....[96]....
        /*020c*/ 	.word	0xffffffff


	//   ....[97]....
        /*0210*/ 	.word	0xffffffff


	//   ....[98]....
        /*0214*/ 	.word	0xffffffff


	//   ....[99]....
        /*0218*/ 	.word	0xffffffff


	//   ....[100]....
        /*021c*/ 	.word	0xffffffff


	//   ....[101]....
        /*0220*/ 	.word	0xffffffff


	//   ....[102]....
        /*0224*/ 	.word	0xffffffff


	//   ....[103]....
        /*0228*/ 	.word	0xffffffff


	//   ....[104]....
        /*022c*/ 	.word	0xffffffff


	//   ....[105]....
        /*0230*/ 	.word	0xffffffff


	//   ....[106]....
        /*0234*/ 	.word	0xffffffff


	//   ....[107]....
        /*0238*/ 	.word	0xffffffff


	//   ....[108]....
        /*023c*/ 	.word	0xffffffff


	//   ....[109]....
        /*0240*/ 	.word	0xffffffff


	//   ....[110]....
        /*0244*/ 	.word	0xffffffff


	//   ....[111]....
        /*0248*/ 	.word	0xffffffff


	//   ....[112]....
        /*024c*/ 	.word	0xffffffff


	//   ....[113]....
        /*0250*/ 	.word	0xffffffff


	//   ....[114]....
        /*0254*/ 	.word	0xffffffff


	//   ....[115]....
        /*0258*/ 	.word	0xffffffff


	//   ....[116]....
        /*025c*/ 	.word	0xffffffff


	//   ....[117]....
        /*0260*/ 	.word	0xffffffff


	//   ....[118]....
        /*0264*/ 	.word	0xffffffff


	//   ....[119]....
        /*0268*/ 	.word	0xffffffff


	//   ....[120]....
        /*026c*/ 	.word	0xffffffff


	//   ....[121]....
        /*0270*/ 	.word	0xffffffff


	//   ....[122]....
        /*0274*/ 	.word	0xffffffff


	//   ....[123]....
        /*0278*/ 	.word	0xffffffff


	//   ....[124]....
        /*027c*/ 	.word	0xffffffff


	//   ....[125]....
        /*0280*/ 	.word	0xffffffff


	//   ....[126]....
        /*0284*/ 	.word	0xffffffff


	//   ....[127]....
        /*0288*/ 	.word	0xffffffff


	//   ....[128]....
        /*028c*/ 	.word	0xffffffff


	//   ....[129]....
        /*0290*/ 	.word	0xffffffff


	//   ....[130]....
        /*0294*/ 	.word	0xffffffff


	//   ....[131]....
        /*0298*/ 	.word	0xffffffff


	//   ....[132]....
        /*029c*/ 	.word	0xffffffff


	//   ....[133]....
        /*02a0*/ 	.word	0xffffffff


	//   ....[134]....
        /*02a4*/ 	.word	0xffffffff


	//   ....[135]....
        /*02a8*/ 	.word	0xffffffff


	//   ....[136]....
        /*02ac*/ 	.word	0xffffffff


	//   ....[137]....
        /*02b0*/ 	.word	0xffffffff


	//   ....[138]....
        /*02b4*/ 	.word	0xffffffff


	//   ....[139]....
        /*02b8*/ 	.word	0xffffffff


	//   ....[140]....
        /*02bc*/ 	.word	0xffffffff


	//   ....[141]....
        /*02c0*/ 	.word	0xffffffff


	//   ....[142]....
        /*02c4*/ 	.word	0xffffffff


	//   ....[143]....
        /*02c8*/ 	.word	0xffffffff


	//   ....[144]....
        /*02cc*/ 	.word	0xffffffff


	//   ....[145]....
        /*02d0*/ 	.word	0xffffffff


	//   ....[146]....
        /*02d4*/ 	.word	0xffffffff


	//   ....[147]....
        /*02d8*/ 	.word	0xffffffff


	//   ....[148]....
        /*02dc*/ 	.word	0xffffffff


	//   ....[149]....
        /*02e0*/ 	.word	0xffffffff


	//   ....[150]....
        /*02e4*/ 	.word	0xffffffff


	//   ....[151]....
        /*02e8*/ 	.word	0xffffffff


	//   ....[152]....
        /*02ec*/ 	.word	0xffffffff


	//   ....[153]....
        /*02f0*/ 	.word	0xffffffff


	//   ....[154]....
        /*02f4*/ 	.word	0xffffffff


	//   ....[155]....
        /*02f8*/ 	.word	0xffffffff


	//   ....[156]....
        /*02fc*/ 	.word	0xffffffff


	//   ....[157]....
        /*0300*/ 	.word	0xffffffff


	//   ....[158]....
        /*0304*/ 	.word	0xffffffff


	//   ....[159]....
        /*0308*/ 	.word	0xffffffff


	//   ....[160]....
        /*030c*/ 	.word	0xffffffff


	//   ....[161]....
        /*0310*/ 	.word	0xffffffff


	//   ....[162]....
        /*0314*/ 	.word	0xffffffff


	//   ....[163]....
        /*0318*/ 	.word	0xffffffff


	//   ....[164]....
        /*031c*/ 	.word	0xffffffff


	//   ....[165]....
        /*0320*/ 	.word	0xffffffff


	//   ....[166]....
        /*0324*/ 	.word	0xffffffff


	//   ....[167]....
        /*0328*/ 	.word	0xffffffff


	//   ....[168]....
        /*032c*/ 	.word	0xffffffff


	//   ....[169]....
        /*0330*/ 	.word	0xffffffff


	//   ....[170]....
        /*0334*/ 	.word	0xffffffff


	//   ....[171]....
        /*0338*/ 	.word	0xffffffff


	//   ....[172]....
        /*033c*/ 	.word	0xffffffff


	//   ....[173]....
        /*0340*/ 	.word	0xffffffff


	//   ....[174]....
        /*0344*/ 	.word	0xffffffff


	//   ....[175]....
        /*0348*/ 	.word	0xffffffff


	//   ....[176]....
        /*034c*/ 	.word	0xffffffff


	//   ....[177]....
        /*0350*/ 	.word	0xffffffff


	//   ....[178]....
        /*0354*/ 	.word	0xffffffff


	//   ....[179]....
        /*0358*/ 	.word	0xffffffff


	//   ....[180]....
        /*035c*/ 	.word	0xffffffff


	//   ....[181]....
        /*0360*/ 	.word	0xffffffff


	//   ....[182]....
        /*0364*/ 	.word	0xffffffff


	//   ....[183]....
        /*0368*/ 	.word	0xffffffff


	//   ....[184]....
        /*036c*/ 	.word	0xffffffff


	//   ....[185]....
        /*0370*/ 	.word	0xffffffff


	//   ....[186]....
        /*0374*/ 	.word	0xffffffff


	//   ....[187]....
        /*0378*/ 	.word	0xffffffff


	//   ....[188]....
        /*037c*/ 	.word	0xffffffff


	//   ....[189]....
        /*0380*/ 	.word	0xffffffff


	//   ....[190]....
        /*0384*/ 	.word	0xffffffff


	//   ....[191]....
        /*0388*/ 	.word	0xffffffff


	//   ....[192]....
        /*038c*/ 	.word	0xffffffff


	//   ....[193]....
        /*0390*/ 	.word	0xffffffff


	//   ....[194]....
        /*0394*/ 	.word	0xffffffff


	//   ....[195]....
        /*0398*/ 	.word	0xffffffff


	//   ....[196]....
        /*039c*/ 	.word	0xffffffff


	//   ....[197]....
        /*03a0*/ 	.word	0xffffffff


	//   ....[198]....
        /*03a4*/ 	.word	0xffffffff


	//   ....[199]....
        /*03a8*/ 	.word	0xffffffff


	//   ....[200]....
        /*03ac*/ 	.word	0xffffffff


	//   ....[201]....
        /*03b0*/ 	.word	0xffffffff


	//   ....[202]....
        /*03b4*/ 	.word	0xffffffff


	//   ....[203]....
        /*03b8*/ 	.word	0xffffffff


	//   ....[204]....
        /*03bc*/ 	.word	0xffffffff


	//   ....[205]....
        /*03c0*/ 	.word	0xffffffff


	//   ....[206]....
        /*03c4*/ 	.word	0xffffffff


	//   ....[207]....
        /*03c8*/ 	.word	0xffffffff


	//   ....[208]....
        /*03cc*/ 	.word	0xffffffff


	//   ....[209]....
        /*03d0*/ 	.word	0xffffffff


	//   ....[210]....
        /*03d4*/ 	.word	0xffffffff


	//   ....[211]....
        /*03d8*/ 	.word	0xffffffff


	//   ....[212]....
        /*03dc*/ 	.word	0xffffffff


	//   ....[213]....
        /*03e0*/ 	.word	0xffffffff


	//   ....[214]....
        /*03e4*/ 	.word	0xffffffff


	//   ....[215]....
        /*03e8*/ 	.word	0xffffffff


	//   ....[216]....
        /*03ec*/ 	.word	0xffffffff


	//   ....[217]....
        /*03f0*/ 	.word	0xffffffff


	//   ....[218]....
        /*03f4*/ 	.word	0xffffffff


	//   ....[219]....
        /*03f8*/ 	.word	0xffffffff


	//   ....[220]....
        /*03fc*/ 	.word	0xffffffff


	//   ....[221]....
        /*0400*/ 	.word	0xffffffff


	//   ....[222]....
        /*0404*/ 	.word	0xffffffff


	//   ....[223]....
        /*0408*/ 	.word	0xffffffff


	//   ....[224]....
        /*040c*/ 	.word	0xffffffff


	//   ....[225]....
        /*0410*/ 	.word	0xffffffff


	//   ....[226]....
        /*0414*/ 	.word	0xffffffff


	//   ....[227]....
        /*0418*/ 	.word	0xffffffff


	//   ....[228]....
        /*041c*/ 	.word	0xffffffff


	//   ....[229]....
        /*0420*/ 	.word	0xffffffff


	//   ....[230]....
        /*0424*/ 	.word	0xffffffff


	//   ....[231]....
        /*0428*/ 	.word	0xffffffff


	//   ....[232]....
        /*042c*/ 	.word	0xffffffff


	//   ....[233]....
        /*0430*/ 	.word	0xffffffff


	//   ....[234]....
        /*0434*/ 	.word	0xffffffff


	//   ....[235]....
        /*0438*/ 	.word	0xffffffff


	//   ....[236]....
        /*043c*/ 	.word	0xffffffff


	//   ....[237]....
        /*0440*/ 	.word	0xffffffff


	//   ....[238]....
        /*0444*/ 	.word	0xffffffff


	//   ....[239]....
        /*0448*/ 	.word	0xffffffff


	//   ....[240]....
        /*044c*/ 	.word	0xffffffff


	//   ....[241]....
        /*0450*/ 	.word	0xffffffff


	//   ....[242]....
        /*0454*/ 	.word	0xffffffff


	//   ....[243]....
        /*0458*/ 	.word	0xffffffff


	//   ....[244]....
        /*045c*/ 	.word	0xffffffff


	//   ....[245]....
        /*0460*/ 	.word	0xffffffff


	//   ....[246]....
        /*0464*/ 	.word	0xffffffff


	//   ....[247]....
        /*0468*/ 	.word	0xffffffff


	//   ....[248]....
        /*046c*/ 	.word	0xffffffff


	//   ....[249]....
        /*0470*/ 	.word	0xffffffff


	//   ....[250]....
        /*0474*/ 	.word	0xffffffff


	//   ....[251]....
        /*0478*/ 	.word	0xffffffff


	//   ....[252]....
        /*047c*/ 	.word	0xffffffff


	//   ....[253]....
        /*0480*/ 	.word	0xffffffff


	//   ....[254]....
        /*0484*/ 	.word	0xffffffff


	//   ....[255]....
        /*0488*/ 	.word	0xffffffff


	//   ....[0]....
        /*048c*/ 	.word	0xffffffff


	//   ....[1]....
        /*0490*/ 	.word	0xffffffff


	//   ....[2]....
        /*0494*/ 	.word	0xffffffff


	//   ....[3]....
        /*0498*/ 	.word	0xffffffff


	//   ....[4]....
        /*049c*/ 	.word	0xffffffff


	//   ....[5]....
        /*04a0*/ 	.word	0xffffffff


	//   ....[6]....
        /*04a4*/ 	.word	0xffffffff


	//   ....[7]....
        /*04a8*/ 	.word	0xffffffff


	//   ....[8]....
        /*04ac*/ 	.word	0xffffffff


	//   ....[9]....
        /*04b0*/ 	.word	0xffffffff


	//   ....[10]....
        /*04b4*/ 	.word	0xffffffff


	//   ....[11]....
        /*04b8*/ 	.word	0xffffffff


	//   ....[12]....
        /*04bc*/ 	.word	0xffffffff


	//   ....[13]....
        /*04c0*/ 	.word	0xffffffff


	//   ....[14]....
        /*04c4*/ 	.word	0xffffffff


	//   ....[15]....
        /*04c8*/ 	.word	0xffffffff


	//   ....[16]....
        /*04cc*/ 	.word	0xffffffff


	//   ....[17]....
        /*04d0*/ 	.word	0xffffffff


	//   ....[18]....
        /*04d4*/ 	.word	0xffffffff


	//   ....[19]....
        /*04d8*/ 	.word	0xffffffff


	//   ....[20]....
        /*04dc*/ 	.word	0xffffffff


	//   ....[21]....
        /*04e0*/ 	.word	0xffffffff


	//   ....[22]....
        /*04e4*/ 	.word	0xffffffff


	//   ....[23]....
        /*04e8*/ 	.word	0xffffffff


	//   ....[24]....
        /*04ec*/ 	.word	0xffffffff


	//   ....[25]....
        /*04f0*/ 	.word	0xffffffff


	//   ....[26]....
        /*04f4*/ 	.word	0xffffffff


	//   ....[27]....
        /*04f8*/ 	.word	0xffffffff


	//   ....[28]....
        /*04fc*/ 	.word	0xffffffff


	//   ....[29]....
        /*0500*/ 	.word	0xffffffff


	//   ....[30]....
        /*0504*/ 	.word	0xffffffff


	//   ....[31]....
        /*0508*/ 	.word	0xffffffff


	//   ....[32]....
        /*050c*/ 	.word	0xffffffff


	//   ....[33]....
        /*0510*/ 	.word	0xffffffff


	//   ....[34]....
        /*0514*/ 	.word	0xffffffff


	//   ....[35]....
        /*0518*/ 	.word	0xffffffff


	//   ....[36]....
        /*051c*/ 	.word	0xffffffff


	//   ....[37]....
        /*0520*/ 	.word	0xffffffff


	//   ....[38]....
        /*0524*/ 	.word	0xffffffff


	//   ....[39]....
        /*0528*/ 	.word	0xffffffff


	//   ....[40]....
        /*052c*/ 	.word	0xffffffff


	//   ....[41]....
        /*0530*/ 	.word	0xffffffff


	//   ....[42]....
        /*0534*/ 	.word	0xffffffff


	//   ....[43]....
        /*0538*/ 	.word	0xffffffff


	//   ....[44]....
        /*053c*/ 	.word	0xffffffff


	//   ....[45]....
        /*0540*/ 	.word	0xffffffff


	//   ....[46]....
        /*0544*/ 	.word	0xffffffff


	//   ....[47]....
        /*0548*/ 	.word	0xffffffff


	//   ....[48]....
        /*054c*/ 	.word	0xffffffff


	//   ....[49]....
        /*0550*/ 	.word	0xffffffff


	//   ....[50]....
        /*0554*/ 	.word	0xffffffff


	//   ....[51]....
        /*0558*/ 	.word	0xffffffff


	//   ....[52]....
        /*055c*/ 	.word	0xffffffff


	//   ....[53]....
        /*0560*/ 	.word	0xffffffff


	//   ....[54]....
        /*0564*/ 	.word	0xffffffff


	//   ....[55]....
        /*0568*/ 	.word	0xffffffff


	//   ....[56]....
        /*056c*/ 	.word	0xffffffff


	//   ....[57]....
        /*0570*/ 	.word	0xffffffff


	//   ....[58]....
        /*0574*/ 	.word	0xffffffff


	//   ....[59]....
        /*0578*/ 	.word	0xffffffff


	//   ....[60]....
        /*057c*/ 	.word	0xffffffff


	//   ....[61]....
        /*0580*/ 	.word	0xffffffff


	//   ....[62]....
        /*0584*/ 	.word	0xffffffff


	//   ....[63]....
        /*0588*/ 	.word	0xffffffff


	//   ....[64]....
        /*058c*/ 	.word	0xffffffff


	//   ....[65]....
        /*0590*/ 	.word	0xffffffff


	//   ....[66]....
        /*0594*/ 	.word	0xffffffff


	//   ....[67]....
        /*0598*/ 	.word	0xffffffff


	//   ....[68]....
        /*059c*/ 	.word	0xffffffff


	//   ....[69]....
        /*05a0*/ 	.word	0xffffffff


	//   ....[70]....
        /*05a4*/ 	.word	0xffffffff


	//   ....[71]....
        /*05a8*/ 	.word	0xffffffff


	//   ....[72]....
        /*05ac*/ 	.word	0xffffffff


	//   ....[73]....
        /*05b0*/ 	.word	0xffffffff


	//   ....[74]....
        /*05b4*/ 	.word	0xffffffff


	//   ....[75]....
        /*05b8*/ 	.word	0xffffffff


	//   ....[76]....
        /*05bc*/ 	.word	0xffffffff


	//   ....[77]....
        /*05c0*/ 	.word	0xffffffff


	//   ....[78]....
        /*05c4*/ 	.word	0xffffffff


	//   ....[79]....
        /*05c8*/ 	.word	0xffffffff


	//   ....[80]....
        /*05cc*/ 	.word	0xffffffff


	//   ....[81]....
        /*05d0*/ 	.word	0xffffffff


	//   ....[82]....
        /*05d4*/ 	.word	0xffffffff


	//   ....[83]....
        /*05d8*/ 	.word	0xffffffff


	//   ....[84]....
        /*05dc*/ 	.word	0xffffffff


	//   ....[85]....
        /*05e0*/ 	.word	0xffffffff


	//   ....[86]....
        /*05e4*/ 	.word	0xffffffff


	//   ....[87]....
        /*05e8*/ 	.word	0xffffffff


	//   ....[88]....
        /*05ec*/ 	.word	0xffffffff


	//   ....[89]....
        /*05f0*/ 	.word	0xffffffff


	//   ....[90]....
        /*05f4*/ 	.word	0xffffffff


	//   ....[91]....
        /*05f8*/ 	.word	0xffffffff


	//   ....[92]....
        /*05fc*/ 	.word	0xffffffff


	//   ....[93]....
        /*0600*/ 	.word	0xffffffff


	//   ....[94]....
        /*0604*/ 	.word	0xffffffff


	//   ....[95]....
        /*0608*/ 	.word	0xffffffff


	//   ....[96]....
        /*060c*/ 	.word	0xffffffff


	//   ....[97]....
        /*0610*/ 	.word	0xffffffff


	//   ....[98]....
        /*0614*/ 	.word	0xffffffff


	//   ....[99]....
        /*0618*/ 	.word	0xffffffff


	//   ....[100]....
        /*061c*/ 	.word	0xffffffff


	//   ....[101]....
        /*0620*/ 	.word	0xffffffff


	//   ....[102]....
        /*0624*/ 	.word	0xffffffff


	//   ....[103]....
        /*0628*/ 	.word	0xffffffff


	//   ....[104]....
        /*062c*/ 	.word	0xffffffff


	//   ....[105]....
        /*0630*/ 	.word	0xffffffff


	//   ....[106]....
        /*0634*/ 	.word	0xffffffff


	//   ....[107]....
        /*0638*/ 	.word	0xffffffff


	//   ....[108]....
        /*063c*/ 	.word	0xffffffff


	//   ....[109]....
        /*0640*/ 	.word	0xffffffff


	//   ....[110]....
        /*0644*/ 	.word	0xffffffff


	//   ....[111]....
        /*0648*/ 	.word	0xffffffff


	//   ....[112]....
        /*064c*/ 	.word	0xffffffff


	//   ....[113]....
        /*0650*/ 	.word	0xffffffff


	//   ....[114]....
        /*0654*/ 	.word	0xffffffff


	//   ....[115]....
        /*0658*/ 	.word	0xffffffff


	//   ....[116]....
        /*065c*/ 	.word	0xffffffff


	//   ....[117]....
        /*0660*/ 	.word	0xffffffff


	//   ....[118]....
        /*0664*/ 	.word	0xffffffff


	//   ....[119]....
        /*0668*/ 	.word	0xffffffff


	//   ....[120]....
        /*066c*/ 	.word	0xffffffff


	//   ....[121]....
        /*0670*/ 	.word	0xffffffff


	//   ....[122]....
        /*0674*/ 	.word	0xffffffff


	//   ....[123]....
        /*0678*/ 	.word	0xffffffff


	//   ....[124]....
        /*067c*/ 	.word	0xffffffff


	//   ....[125]....
        /*0680*/ 	.word	0xffffffff


	//   ....[126]....
        /*0684*/ 	.word	0xffffffff


	//   ....[127]....
        /*0688*/ 	.word	0xffffffff


	//   ....[128]....
        /*068c*/ 	.word	0xffffffff


	//   ....[129]....
        /*0690*/ 	.word	0xffffffff


	//   ....[130]....
        /*0694*/ 	.word	0xffffffff


	//   ....[131]....
        /*0698*/ 	.word	0xffffffff


	//   ....[132]....
        /*069c*/ 	.word	0xffffffff


	//   ....[133]....
        /*06a0*/ 	.word	0xffffffff


	//   ....[134]....
        /*06a4*/ 	.word	0xffffffff


	//   ....[135]....
        /*06a8*/ 	.word	0xffffffff


	//   ....[136]....
        /*06ac*/ 	.word	0xffffffff


	//   ....[137]....
        /*06b0*/ 	.word	0xffffffff


	//   ....[138]....
        /*06b4*/ 	.word	0xffffffff


	//   ....[139]....
        /*06b8*/ 	.word	0xffffffff


	//   ....[140]....
        /*06bc*/ 	.word	0xffffffff


	//   ....[141]....
        /*06c0*/ 	.word	0xffffffff


	//   ....[142]....
        /*06c4*/ 	.word	0xffffffff


	//   ....[143]....
        /*06c8*/ 	.word	0xffffffff


	//   ....[144]....
        /*06cc*/ 	.word	0xffffffff


	//   ....[145]....
        /*06d0*/ 	.word	0xffffffff


	//   ....[146]....
        /*06d4*/ 	.word	0xffffffff


	//   ....[147]....
        /*06d8*/ 	.word	0xffffffff


	//   ....[148]....
        /*06dc*/ 	.word	0xffffffff


	//   ....[149]....
        /*06e0*/ 	.word	0xffffffff


	//   ....[150]....
        /*06e4*/ 	.word	0xffffffff


	//   ....[151]....
        /*06e8*/ 	.word	0xffffffff


	//   ....[152]....
        /*06ec*/ 	.word	0xffffffff


	//   ....[153]....
        /*06f0*/ 	.word	0xffffffff


	//   ....[154]....
        /*06f4*/ 	.word	0xffffffff


	//   ....[155]....
        /*06f8*/ 	.word	0xffffffff


	//   ....[156]....
        /*06fc*/ 	.word	0xffffffff


	//   ....[157]....
        /*0700*/ 	.word	0xffffffff


	//   ....[158]....
        /*0704*/ 	.word	0xffffffff


	//   ....[159]....
        /*0708*/ 	.word	0xffffffff


	//   ....[160]....
        /*070c*/ 	.word	0xffffffff


	//   ....[161]....
        /*0710*/ 	.word	0xffffffff


	//   ....[162]....
        /*0714*/ 	.word	0xffffffff


	//   ....[163]....
        /*0718*/ 	.word	0xffffffff


	//   ....[164]....
        /*071c*/ 	.word	0xffffffff


	//   ....[165]....
        /*0720*/ 	.word	0xffffffff


	//   ....[166]....
        /*0724*/ 	.word	0xffffffff


	//   ....[167]....
        /*0728*/ 	.word	0xffffffff


	//   ....[168]....
        /*072c*/ 	.word	0xffffffff


	//   ....[169]....
        /*0730*/ 	.word	0xffffffff


	//   ....[170]....
        /*0734*/ 	.word	0xffffffff


	//   ....[171]....
        /*0738*/ 	.word	0xffffffff


	//   ....[172]....
        /*073c*/ 	.word	0xffffffff


	//   ....[173]....
        /*0740*/ 	.word	0xffffffff


	//   ....[174]....
        /*0744*/ 	.word	0xffffffff


	//   ....[175]....
        /*0748*/ 	.word	0xffffffff


	//   ....[176]....
        /*074c*/ 	.word	0xffffffff


	//   ....[177]....
        /*0750*/ 	.word	0xffffffff


	//   ....[178]....
        /*0754*/ 	.word	0xffffffff


	//   ....[179]....
        /*0758*/ 	.word	0xffffffff


	//   ....[180]....
        /*075c*/ 	.word	0xffffffff


	//   ....[181]....
        /*0760*/ 	.word	0xffffffff


	//   ....[182]....
        /*0764*/ 	.word	0xffffffff


	//   ....[183]....
        /*0768*/ 	.word	0xffffffff


	//   ....[184]....
        /*076c*/ 	.word	0xffffffff


	//   ....[185]....
        /*0770*/ 	.word	0xffffffff


	//   ....[186]....
        /*0774*/ 	.word	0xffffffff


	//   ....[187]....
        /*0778*/ 	.word	0xffffffff


	//   ....[188]....
        /*077c*/ 	.word	0xffffffff


	//   ....[189]....
        /*0780*/ 	.word	0xffffffff


	//   ....[190]....
        /*0784*/ 	.word	0xffffffff


	//   ....[191]....
        /*0788*/ 	.word	0xffffffff


	//   ....[192]....
        /*078c*/ 	.word	0xffffffff


	//   ....[193]....
        /*0790*/ 	.word	0xffffffff


	//   ....[194]....
        /*0794*/ 	.word	0xffffffff


	//   ....[195]....
        /*0798*/ 	.word	0xffffffff


	//   ....[196]....
        /*079c*/ 	.word	0xffffffff


	//   ....[197]....
        /*07a0*/ 	.word	0xffffffff


	//   ....[198]....
        /*07a4*/ 	.word	0xffffffff


	//   ....[199]....
        /*07a8*/ 	.word	0xffffffff


	//   ....[200]....
        /*07ac*/ 	.word	0xffffffff


	//   ....[201]....
        /*07b0*/ 	.word	0xffffffff


	//   ....[202]....
        /*07b4*/ 	.word	0xffffffff


	//   ....[203]....
        /*07b8*/ 	.word	0xffffffff


	//   ....[204]....
        /*07bc*/ 	.word	0xffffffff


	//   ....[205]....
        /*07c0*/ 	.word	0xffffffff


	//   ....[206]....
        /*07c4*/ 	.word	0xffffffff


	//   ....[207]....
        /*07c8*/ 	.word	0xffffffff


	//   ....[208]....
        /*07cc*/ 	.word	0xffffffff


	//   ....[209]....
        /*07d0*/ 	.word	0xffffffff


	//   ....[210]....
        /*07d4*/ 	.word	0xffffffff


	//   ....[211]....
        /*07d8*/ 	.word	0xffffffff


	//   ....[212]....
        /*07dc*/ 	.word	0xffffffff


	//   ....[213]....
        /*07e0*/ 	.word	0xffffffff


	//   ....[214]....
        /*07e4*/ 	.word	0xffffffff


	//   ....[215]....
        /*07e8*/ 	.word	0xffffffff


	//   ....[216]....
        /*07ec*/ 	.word	0xffffffff


	//   ....[217]....
        /*07f0*/ 	.word	0xffffffff


	//   ....[218]....
        /*07f4*/ 	.word	0xffffffff


	//   ....[219]....
        /*07f8*/ 	.word	0xffffffff


	//   ....[220]....
        /*07fc*/ 	.word	0xffffffff


	//   ....[221]....
        /*0800*/ 	.word	0xffffffff


	//   ....[222]....
        /*0804*/ 	.word	0xffffffff


	//   ....[223]....
        /*0808*/ 	.word	0xffffffff


	//   ....[224]....
        /*080c*/ 	.word	0xffffffff


	//   ....[225]....
        /*0810*/ 	.word	0xffffffff


	//   ....[226]....
        /*0814*/ 	.word	0xffffffff


	//   ....[227]....
        /*0818*/ 	.word	0xffffffff


	//   ....[228]....
        /*081c*/ 	.word	0xffffffff


	//   ....[229]....
        /*0820*/ 	.word	0xffffffff


	//   ....[230]....
        /*0824*/ 	.word	0xffffffff


	//   ....[231]....
        /*0828*/ 	.word	0xffffffff


	//   ....[232]....
        /*082c*/ 	.word	0xffffffff


	//   ....[233]....
        /*0830*/ 	.word	0xffffffff


	//   ....[234]....
        /*0834*/ 	.word	0xffffffff


	//   ....[235]....
        /*0838*/ 	.word	0xffffffff


	//   ....[236]....
        /*083c*/ 	.word	0xffffffff


	//   ....[237]....
        /*0840*/ 	.word	0xffffffff


	//   ....[238]....
        /*0844*/ 	.word	0xffffffff


	//   ....[239]....
        /*0848*/ 	.word	0xffffffff


	//   ....[240]....
        /*084c*/ 	.word	0xffffffff


	//   ....[241]....
        /*0850*/ 	.word	0xffffffff


	//   ....[242]....
        /*0854*/ 	.word	0xffffffff


	//   ....[243]....
        /*0858*/ 	.word	0xffffffff


	//   ....[244]....
        /*085c*/ 	.word	0xffffffff


	//   ....[245]....
        /*0860*/ 	.word	0xffffffff


	//   ....[246]....
        /*0864*/ 	.word	0xffffffff


	//   ....[247]....
        /*0868*/ 	.word	0xffffffff


	//   ....[248]....
        /*086c*/ 	.word	0xffffffff


	//   ....[249]....
        /*0870*/ 	.word	0xffffffff


	//   ....[250]....
        /*0874*/ 	.word	0xffffffff


	//   ....[251]....
        /*0878*/ 	.word	0xffffffff


	//   ....[252]....
        /*087c*/ 	.word	0xffffffff


	//   ....[253]....
        /*0880*/ 	.word	0xffffffff


	//   ....[254]....
        /*0884*/ 	.word	0xffffffff


	//   ....[255]....
        /*0888*/ 	.word	0xffffffff


	//   ....[0]....
        /*088c*/ 	.word	0xffffffff


	//   ....[1]....
        /*0890*/ 	.word	0xffffffff


	//   ....[2]....
        /*0894*/ 	.word	0xffffffff


	//   ....[3]....
        /*0898*/ 	.word	0xffffffff


	//   ....[4]....
        /*089c*/ 	.word	0xffffffff


	//   ....[5]....
        /*08a0*/ 	.word	0xffffffff


	//   ....[6]....
        /*08a4*/ 	.word	0xffffffff


	//   ....[7]....
        /*08a8*/ 	.word	0xffffffff


	//   ....[8]....
        /*08ac*/ 	.word	0xffffffff


	//   ....[9]....
        /*08b0*/ 	.word	0xffffffff


	//   ....[10]....
        /*08b4*/ 	.word	0xffffffff


	//   ....[11]....
        /*08b8*/ 	.word	0xffffffff


	//   ....[12]....
        /*08bc*/ 	.word	0xffffffff


	//   ....[13]....
        /*08c0*/ 	.word	0xffffffff


	//   ....[14]....
        /*08c4*/ 	.word	0xffffffff


	//   ....[15]....
        /*08c8*/ 	.word	0xffffffff


	//   ....[16]....
        /*08cc*/ 	.word	0xffffffff


	//   ....[17]....
        /*08d0*/ 	.word	0xffffffff


	//   ....[18]....
        /*08d4*/ 	.word	0xffffffff


	//   ....[19]....
        /*08d8*/ 	.word	0xffffffff


	//   ....[20]....
        /*08dc*/ 	.word	0xffffffff


	//   ....[21]....
        /*08e0*/ 	.word	0xffffffff


	//   ....[22]....
        /*08e4*/ 	.word	0xffffffff


	//   ....[23]....
        /*08e8*/ 	.word	0xffffffff


	//   ....[24]....
        /*08ec*/ 	.word	0xffffffff


	//   ....[25]....
        /*08f0*/ 	.word	0xffffffff


	//   ....[26]....
        /*08f4*/ 	.word	0xffffffff


	//   ....[27]....
        /*08f8*/ 	.word	0xffffffff


	//   ....[28]....
        /*08fc*/ 	.word	0xffffffff


	//   ....[29]....
        /*0900*/ 	.word	0xffffffff


	//   ....[30]....
        /*0904*/ 	.word	0xffffffff


	//   ....[31]....
        /*0908*/ 	.word	0xffffffff


	//   ....[32]....
        /*090c*/ 	.word	0xffffffff


	//   ....[33]....
        /*0910*/ 	.word	0xffffffff


	//   ....[34]....
        /*0914*/ 	.word	0xffffffff


	//   ....[35]....
        /*0918*/ 	.word	0xffffffff


	//   ....[36]....
        /*091c*/ 	.word	0xffffffff


	//   ....[37]....
        /*0920*/ 	.word	0xffffffff


	//   ....[38]....
        /*0924*/ 	.word	0xffffffff


	//   ....[39]....
        /*0928*/ 	.word	0xffffffff


	//   ....[40]....
        /*092c*/ 	.word	0xffffffff


	//   ....[41]....
        /*0930*/ 	.word	0xffffffff


	//   ....[42]....
        /*0934*/ 	.word	0xffffffff


	//   ....[43]....
        /*0938*/ 	.word	0xffffffff


	//   ....[44]....
        /*093c*/ 	.word	0xffffffff


	//   ....[45]....
        /*0940*/ 	.word	0xffffffff


	//   ....[46]....
        /*0944*/ 	.word	0xffffffff


	//   ....[47]....
        /*0948*/ 	.word	0xffffffff


	//   ....[48]....
        /*094c*/ 	.word	0xffffffff


	//   ....[49]....
        /*0950*/ 	.word	0xffffffff


	//   ....[50]....
        /*0954*/ 	.word	0xffffffff


	//   ....[51]....
        /*0958*/ 	.word	0xffffffff


	//   ....[52]....
        /*095c*/ 	.word	0xffffffff


	//   ....[53]....
        /*0960*/ 	.word	0xffffffff


	//   ....[54]....
        /*0964*/ 	.word	0xffffffff


	//   ....[55]....
        /*0968*/ 	.word	0xffffffff


	//   ....[56]....
        /*096c*/ 	.word	0xffffffff


	//   ....[57]....
        /*0970*/ 	.word	0xffffffff


	//   ....[58]....
        /*0974*/ 	.word	0xffffffff


	//   ....[59]....
        /*0978*/ 	.word	0xffffffff


	//   ....[60]....
        /*097c*/ 	.word	0xffffffff


	//   ....[61]....
        /*0980*/ 	.word	0xffffffff


	//   ....[62]....
        /*0984*/ 	.word	0xffffffff


	//   ....[63]....
        /*0988*/ 	.word	0xffffffff


	//   ....[64]....
        /*098c*/ 	.word	0xffffffff


	//   ....[65]....
        /*0990*/ 	.word	0xffffffff


	//   ....[66]....
        /*0994*/ 	.word	0xffffffff


	//   ....[67]....
        /*0998*/ 	.word	0xffffffff


	//   ....[68]....
        /*099c*/ 	.word	0xffffffff


	//   ....[69]....
        /*09a0*/ 	.word	0xffffffff


	//   ....[70]....
        /*09a4*/ 	.word	0xffffffff


	//   ....[71]....
        /*09a8*/ 	.word	0xffffffff


	//   ....[72]....
        /*09ac*/ 	.word	0xffffffff


	//   ....[73]....
        /*09b0*/ 	.word	0xffffffff


	//   ....[74]....
        /*09b4*/ 	.word	0xffffffff


	//   ....[75]....
        /*09b8*/ 	.word	0xffffffff


	//   ....[76]....
        /*09bc*/ 	.word	0xffffffff


	//   ....[77]....
        /*09c0*/ 	.word	0xffffffff


	//   ....[78]....
        /*09c4*/ 	.word	0xffffffff


	//   ....[79]....
        /*09c8*/ 	.word	0xffffffff


	//   ....[80]....
        /*09cc*/ 	.word	0xffffffff


	//   ....[81]....
        /*09d0*/ 	.word	0xffffffff


	//   ....[82]....
        /*09d4*/ 	.word	0xffffffff


	//   ....[83]....
        /*09d8*/ 	.word	0xffffffff


	//   ....[84]....
        /*09dc*/ 	.word	0xffffffff


	//   ....[85]....
        /*09e0*/ 	.word	0xffffffff


	//   ....[86]....
        /*09e4*/ 	.word	0xffffffff


	//   ....[87]....
        /*09e8*/ 	.word	0xffffffff


	//   ....[88]....
        /*09ec*/ 	.word	0xffffffff


	//   ....[89]....
        /*09f0*/ 	.word	0xffffffff


	//   ....[90]....
        /*09f4*/ 	.word	0xffffffff


	//   ....[91]....
        /*09f8*/ 	.word	0xffffffff


	//   ....[92]....
        /*09fc*/ 	.word	0xffffffff


	//   ....[93]....
        /*0a00*/ 	.word	0xffffffff


	//   ....[94]....
        /*0a04*/ 	.word	0xffffffff


	//   ....[95]....
        /*0a08*/ 	.word	0xffffffff


	//   ....[96]....
        /*0a0c*/ 	.word	0xffffffff


	//   ....[97]....
        /*0a10*/ 	.word	0xffffffff


	//   ....[98]....
        /*0a14*/ 	.word	0xffffffff


	//   ....[99]....
        /*0a18*/ 	.word	0xffffffff


	//   ....[100]....
        /*0a1c*/ 	.word	0xffffffff


	//   ....[101]....
        /*0a20*/ 	.word	0xffffffff


	//   ....[102]....
        /*0a24*/ 	.word	0xffffffff


	//   ....[103]....
        /*0a28*/ 	.word	0xffffffff


	//   ....[104]....
        /*0a2c*/ 	.word	0xffffffff


	//   ....[105]....
        /*0a30*/ 	.word	0xffffffff


	//   ....[106]....
        /*0a34*/ 	.word	0xffffffff


	//   ....[107]....
        /*0a38*/ 	.word	0xffffffff


	//   ....[108]....
        /*0a3c*/ 	.word	0xffffffff


	//   ....[109]....
        /*0a40*/ 	.word	0xffffffff


	//   ....[110]....
        /*0a44*/ 	.word	0xffffffff


	//   ....[111]....
        /*0a48*/ 	.word	0xffffffff


	//   ....[112]....
        /*0a4c*/ 	.word	0xffffffff


	//   ....[113]....
        /*0a50*/ 	.word	0xffffffff


	//   ....[114]....
        /*0a54*/ 	.word	0xffffffff


	//   ....[115]....
        /*0a58*/ 	.word	0xffffffff


	//   ....[116]....
        /*0a5c*/ 	.word	0xffffffff


	//   ....[117]....
        /*0a60*/ 	.word	0xffffffff


	//   ....[118]....
        /*0a64*/ 	.word	0xffffffff


	//   ....[119]....
        /*0a68*/ 	.word	0xffffffff


	//   ....[120]....
        /*0a6c*/ 	.word	0xffffffff


	//   ....[121]....
        /*0a70*/ 	.word	0xffffffff


	//   ....[122]....
        /*0a74*/ 	.word	0xffffffff


	//   ....[123]....
        /*0a78*/ 	.word	0xffffffff


	//   ....[124]....
        /*0a7c*/ 	.word	0xffffffff


	//   ....[125]....
        /*0a80*/ 	.word	0xffffffff


	//   ....[126]....
        /*0a84*/ 	.word	0xffffffff


	//   ....[127]....
        /*0a88*/ 	.word	0xffffffff


	//   ....[128]....
        /*0a8c*/ 	.word	0xffffffff


	//   ....[129]....
        /*0a90*/ 	.word	0xffffffff


	//   ....[130]....
        /*0a94*/ 	.word	0xffffffff


	//   ....[131]....
        /*0a98*/ 	.word	0xffffffff


	//   ....[132]....
        /*0a9c*/ 	.word	0xffffffff


	//   ....[133]....
        /*0aa0*/ 	.word	0xffffffff


	//   ....[134]....
        /*0aa4*/ 	.word	0xffffffff


	//   ....[135]....
        /*0aa8*/ 	.word	0xffffffff


	//   ....[136]....
        /*0aac*/ 	.word	0xffffffff


	//   ....[137]....
        /*0ab0*/ 	.word	0xffffffff


	//----- nvinfo : EIATTR_COOP_GROUP_INSTR_OFFSETS
	.align		4
.L_1368:
        /*0ab4*/ 	.byte	0x04, 0x28
        /*0ab6*/ 	.short	(.L_1370 - .L_1369)


	//   ....[0]....
.L_1369:
        /*0ab8*/ 	.word	0x000020f0


	//   ....[1]....
        /*0abc*/ 	.word	0x00002110


	//   ....[2]....
        /*0ac0*/ 	.word	0x00002120


	//   ....[3]....
        /*0ac4*/ 	.word	0x00002130


	//   ....[4]....
        /*0ac8*/ 	.word	0x00002140


	//   ....[5]....
        /*0acc*/ 	.word	0x00002150


	//   ....[6]....
        /*0ad0*/ 	.word	0x00002160


	//   ....[7]....
        /*0ad4*/ 	.word	0x00002170


	//   ....[8]....
        /*0ad8*/ 	.word	0x00002180


	//   ....[9]....
        /*0adc*/ 	.word	0x00002190


	//   ....[10]....
        /*0ae0*/ 	.word	0x000021e0


	//   ....[11]....
        /*0ae4*/ 	.word	0x00002200


	//   ....[12]....
        /*0ae8*/ 	.word	0x00002210


	//   ....[13]....
        /*0aec*/ 	.word	0x00002220


	//   ....[14]....
        /*0af0*/ 	.word	0x00002230


	//   ....[15]....
        /*0af4*/ 	.word	0x00002240


	//   ....[16]....
        /*0af8*/ 	.word	0x00002250


	//   ....[17]....
        /*0afc*/ 	.word	0x00002260


	//   ....[18]....
        /*0b00*/ 	.word	0x00002270


	//   ....[19]....
        /*0b04*/ 	.word	0x00002280


	//   ....[20]....
        /*0b08*/ 	.word	0x00002290


	//   ....[21]....
        /*0b0c*/ 	.word	0x000022a0


	//   ....[22]....
        /*0b10*/ 	.word	0x000022b0


	//   ....[23]....
        /*0b14*/ 	.word	0x000022c0


	//   ....[24]....
        /*0b18*/ 	.word	0x000022d0


	//   ....[25]....
        /*0b1c*/ 	.word	0x000022e0


	//   ....[26]....
        /*0b20*/ 	.word	0x000022f0


	//   ....[27]....
        /*0b24*/ 	.word	0x00002300


	//   ....[28]....
        /*0b28*/ 	.word	0x00002310


	//   ....[29]....
        /*0b2c*/ 	.word	0x00002320


	//   ....[30]....
        /*0b30*/ 	.word	0x00002330


	//   ....[31]....
        /*0b34*/ 	.word	0x00002340


	//   ....[32]....
        /*0b38*/ 	.word	0x00002350


	//   ....[33]....
        /*0b3c*/ 	.word	0x00002360


	//   ....[34]....
        /*0b40*/ 	.word	0x00002370


	//   ....[35]....
        /*0b44*/ 	.word	0x00002380


	//   ....[36]....
        /*0b48*/ 	.word	0x00002390


	//   ....[37]....
        /*0b4c*/ 	.word	0x000023a0


	//   ....[38]....
        /*0b50*/ 	.word	0x000023b0


	//   ....[39]....
        /*0b54*/ 	.word	0x000023c0


	//   ....[40]....
        /*0b58*/ 	.word	0x000024c0


	//   ....[41]....
        /*0b5c*/ 	.word	0x000024d0


	//   ....[42]....
        /*0b60*/ 	.word	0x000024e0


	//   ....[43]....
        /*0b64*/ 	.word	0x000024f0


	//   ....[44]....
        /*0b68*/ 	.word	0x00002500


	//   ....[45]....
        /*0b6c*/ 	.word	0x00002510


	//   ....[46]....
        /*0b70*/ 	.word	0x00002520


	//   ....[47]....
        /*0b74*/ 	.word	0x00002530


	//   ....[48]....
        /*0b78*/ 	.word	0x00002540


	//   ....[49]....
        /*0b7c*/ 	.word	0x00002550


	//   ....[50]....
        /*0b80*/ 	.word	0x00002560


	//   ....[51]....
        /*0b84*/ 	.word	0x00002570


	//   ....[52]....
        /*0b88*/ 	.word	0x00002580


	//   ....[53]....
        /*0b8c*/ 	.word	0x00002590


	//   ....[54]....
        /*0b90*/ 	.word	0x000025a0


	//   ....[55]....
        /*0b94*/ 	.word	0x000025b0


	//   ....[56]....
        /*0b98*/ 	.word	0x000025c0


	//   ....[57]....
        /*0b9c*/ 	.word	0x000025d0


	//   ....[58]....
        /*0ba0*/ 	.word	0x000025e0


	//   ....[59]....
        /*0ba4*/ 	.word	0x000025f0


	//   ....[60]....
        /*0ba8*/ 	.word	0x00002600


	//   ....[61]....
        /*0bac*/ 	.word	0x00002610


	//   ....[62]....
        /*0bb0*/ 	.word	0x00002620


	//   ....[63]....
        /*0bb4*/ 	.word	0x00002630


	//   ....[64]....
        /*0bb8*/ 	.word	0x00002640


	//   ....[65]....
        /*0bbc*/ 	.word	0x00002650


	//   ....[66]....
        /*0bc0*/ 	.word	0x00002660


	//   ....[67]....
        /*0bc4*/ 	.word	0x00002670


	//   ....[68]....
        /*0bc8*/ 	.word	0x00002680


	//   ....[69]....
        /*0bcc*/ 	.word	0x00002690


	//   ....[70]....
        /*0bd0*/ 	.word	0x00002790


	//   ....[71]....
        /*0bd4*/ 	.word	0x000027a0


	//   ....[72]....
        /*0bd8*/ 	.word	0x000027b0


	//   ....[73]....
        /*0bdc*/ 	.word	0x000027c0


	//   ....[74]....
        /*0be0*/ 	.word	0x000027d0


	//   ....[75]....
        /*0be4*/ 	.word	0x000027e0


	//   ....[76]....
        /*0be8*/ 	.word	0x000027f0


	//   ....[77]....
        /*0bec*/ 	.word	0x00002800


	//   ....[78]....
        /*0bf0*/ 	.word	0x00002810


	//   ....[79]....
        /*0bf4*/ 	.word	0x00002820


	//   ....[80]....
        /*0bf8*/ 	.word	0x00002830


	//   ....[81]....
        /*0bfc*/ 	.word	0x00002840


	//   ....[82]....
        /*0c00*/ 	.word	0x00002850


	//   ....[83]....
        /*0c04*/ 	.word	0x00002860


	//   ....[84]....
        /*0c08*/ 	.word	0x00002870


	//   ....[85]....
        /*0c0c*/ 	.word	0x00002880


	//   ....[86]....
        /*0c10*/ 	.word	0x00002890


	//   ....[87]....
        /*0c14*/ 	.word	0x000028a0


	//   ....[88]....
        /*0c18*/ 	.word	0x000028b0


	//   ....[89]....
        /*0c1c*/ 	.word	0x000028c0


	//   ....[90]....
        /*0c20*/ 	.word	0x000028d0


	//   ....[91]....
        /*0c24*/ 	.word	0x000028e0


	//   ....[92]....
        /*0c28*/ 	.word	0x000028f0


	//   ....[93]....
        /*0c2c*/ 	.word	0x00002900


	//   ....[94]....
        /*0c30*/ 	.word	0x00002910


	//   ....[95]....
        /*0c34*/ 	.word	0x00002920


	//   ....[96]....
        /*0c38*/ 	.word	0x00002930


	//   ....[97]....
        /*0c3c*/ 	.word	0x00002940


	//   ....[98]....
        /*0c40*/ 	.word	0x00002950


	//   ....[99]....
        /*0c44*/ 	.word	0x00002960


	//   ....[100]....
        /*0c48*/ 	.word	0x00002a60


	//   ....[101]....
        /*0c4c*/ 	.word	0x00002a70


	//   ....[102]....
        /*0c50*/ 	.word	0x00002a80


	//   ....[103]....
        /*0c54*/ 	.word	0x00002a90


	//   ....[104]....
        /*0c58*/ 	.word	0x00002aa0


	//   ....[105]....
        /*0c5c*/ 	.word	0x00002ab0


	//   ....[106]....
        /*0c60*/ 	.word	0x00002ac0


	//   ....[107]....
        /*0c64*/ 	.word	0x00002ad0


	//   ....[108]....
        /*0c68*/ 	.word	0x00002ae0


	//   ....[109]....
        /*0c6c*/ 	.word	0x00002af0


	//   ....[110]....
        /*0c70*/ 	.word	0x00002b00


	//   ....[111]....
        /*0c74*/ 	.word	0x00002b10


	//   ....[112]....
        /*0c78*/ 	.word	0x00002b20


	//   ....[113]....
        /*0c7c*/ 	.word	0x00002b30


	//   ....[114]....
        /*0c80*/ 	.word	0x00002b40


	//   ....[115]....
        /*0c84*/ 	.word	0x00002b50


	//   ....[116]....
        /*0c88*/ 	.word	0x00002b60


	//   ....[117]....
        /*0c8c*/ 	.word	0x00002b70


	//   ....[118]....
        /*0c90*/ 	.word	0x00002b80


	//   ....[119]....
        /*0c94*/ 	.word	0x00002b90


	//   ....[120]....
        /*0c98*/ 	.word	0x00002ba0


	//   ....[121]....
        /*0c9c*/ 	.word	0x00002bb0


	//   ....[122]....
        /*0ca0*/ 	.word	0x00002bc0


	//   ....[123]....
        /*0ca4*/ 	.word	0x00002bd0


	//   ....[124]....
        /*0ca8*/ 	.word	0x00002be0


	//   ....[125]....
        /*0cac*/ 	.word	0x00002bf0


	//   ....[126]....
        /*0cb0*/ 	.word	0x00002c00


	//   ....[127]....
        /*0cb4*/ 	.word	0x00002c10


	//   ....[128]....
        /*0cb8*/ 	.word	0x00002c20


	//   ....[129]....
        /*0cbc*/ 	.word	0x00002c30


	//   ....[130]....
        /*0cc0*/ 	.word	0x00006e50


	//   ....[131]....
        /*0cc4*/ 	.word	0x00006e80


	//   ....[132]....
        /*0cc8*/ 	.word	0x00006e90


	//   ....[133]....
        /*0ccc*/ 	.word	0x00006ea0


	//   ....[134]....
        /*0cd0*/ 	.word	0x00006eb0


	//   ....[135]....
        /*0cd4*/ 	.word	0x00006ec0


	//   ....[136]....
        /*0cd8*/ 	.word	0x00006ed0


	//   ....[137]....
        /*0cdc*/ 	.word	0x00006ee0


	//   ....[138]....
        /*0ce0*/ 	.word	0x00006ef0


	//   ....[139]....
        /*0ce4*/ 	.word	0x00006f00


	//   ....[140]....
        /*0ce8*/ 	.word	0x00006f10


	//   ....[141]....
        /*0cec*/ 	.word	0x00006f20


	//   ....[142]....
        /*0cf0*/ 	.word	0x00006f30


	//   ....[143]....
        /*0cf4*/ 	.word	0x00006f40


	//   ....[144]....
        /*0cf8*/ 	.word	0x00006f50


	//   ....[145]....
        /*0cfc*/ 	.word	0x00006f60


	//   ....[146]....
        /*0d00*/ 	.word	0x00006f70


	//   ....[147]....
        /*0d04*/ 	.word	0x00006f80


	//   ....[148]....
        /*0d08*/ 	.word	0x00007020


	//   ....[149]....
        /*0d0c*/ 	.word	0x00007030


	//   ....[150]....
        /*0d10*/ 	.word	0x00007040


	//   ....[151]....
        /*0d14*/ 	.word	0x00007050


	//   ....[152]....
        /*0d18*/ 	.word	0x00007060


	//   ....[153]....
        /*0d1c*/ 	.word	0x00007070


	//   ....[154]....
        /*0d20*/ 	.word	0x00007080


	//   ....[155]....
        /*0d24*/ 	.word	0x00007090


	//   ....[156]....
        /*0d28*/ 	.word	0x000070a0


	//   ....[157]....
        /*0d2c*/ 	.word	0x000070b0


	//   ....[158]....
        /*0d30*/ 	.word	0x000070c0


	//   ....[159]....
        /*0d34*/ 	.word	0x000070d0


	//   ....[160]....
        /*0d38*/ 	.word	0x000070e0


	//   ....[161]....
        /*0d3c*/ 	.word	0x000070f0


	//   ....[162]....
        /*0d40*/ 	.word	0x00007100


	//   ....[163]....
        /*0d44*/ 	.word	0x00007110


	//   ....[164]....
        /*0d48*/ 	.word	0x00007120


	//   ....[165]....
        /*0d4c*/ 	.word	0x00007130


	//   ....[166]....
        /*0d50*/ 	.word	0x00007140


	//   ....[167]....
        /*0d54*/ 	.word	0x00007150


	//   ....[168]....
        /*0d58*/ 	.word	0x00007160


	//   ....[169]....
        /*0d5c*/ 	.word	0x00007170


	//   ....[170]....
        /*0d60*/ 	.word	0x00007180


	//   ....[171]....
        /*0d64*/ 	.word	0x00007190


	//   ....[172]....
        /*0d68*/ 	.word	0x000071a0


	//   ....[173]....
        /*0d6c*/ 	.word	0x000071b0


	//   ....[174]....
        /*0d70*/ 	.word	0x000071c0


	//   ....[175]....
        /*0d74*/ 	.word	0x000071d0


	//   ....[176]....
        /*0d78*/ 	.word	0x000072c0


	//   ....[177]....
        /*0d7c*/ 	.word	0x000072d0


	//   ....[178]....
        /*0d80*/ 	.word	0x000072e0


	//   ....[179]....
        /*0d84*/ 	.word	0x000072f0


	//   ....[180]....
        /*0d88*/ 	.word	0x00007300


	//   ....[181]....
        /*0d8c*/ 	.word	0x00007310


	//   ....[182]....
        /*0d90*/ 	.word	0x00007320


	//   ....[183]....
        /*0d94*/ 	.word	0x00007330


	//   ....[184]....
        /*0d98*/ 	.word	0x00007340


	//   ....[185]....
        /*0d9c*/ 	.word	0x00007350


	//   ....[186]....
        /*0da0*/ 	.word	0x00007360


	//   ....[187]....
        /*0da4*/ 	.word	0x00007370


	//   ....[188]....
        /*0da8*/ 	.word	0x00007380


	//   ....[189]....
        /*0dac*/ 	.word	0x00007390


	//   ....[190]....
        /*0db0*/ 	.word	0x000073a0


	//   ....[191]....
        /*0db4*/ 	.word	0x000073b0


	//   ....[192]....
        /*0db8*/ 	.word	0x000073c0


	//   ....[193]....
        /*0dbc*/ 	.word	0x000073d0


	//   ....[194]....
        /*0dc0*/ 	.word	0x000073e0


	//   ....[195]....
        /*0dc4*/ 	.word	0x000073f0


	//   ....[196]....
        /*0dc8*/ 	.word	0x00007400


	//   ....[197]....
        /*0dcc*/ 	.word	0x00007410


	//   ....[198]....
        /*0dd0*/ 	.word	0x00007420


	//   ....[199]....
        /*0dd4*/ 	.word	0x00007430


	//   ....[200]....
        /*0dd8*/ 	.word	0x00007440


	//   ....[201]....
        /*0ddc*/ 	.word	0x00007450


	//   ....[202]....
        /*0de0*/ 	.word	0x00007460


	//   ....[203]....
        /*0de4*/ 	.word	0x00007470


	//   ....[204]....
        /*0de8*/ 	.word	0x00007560


	//   ....[205]....
        /*0dec*/ 	.word	0x00007570


	//   ....[206]....
        /*0df0*/ 	.word	0x00007580


	//   ....[207]....
        /*0df4*/ 	.word	0x00007590


	//   ....[208]....
        /*0df8*/ 	.word	0x000075a0


	//   ....[209]....
        /*0dfc*/ 	.word	0x000075b0


	//   ....[210]....
        /*0e00*/ 	.word	0x000075c0


	//   ....[211]....
        /*0e04*/ 	.word	0x000075d0


	//   ....[212]....
        /*0e08*/ 	.word	0x000075e0


	//   ....[213]....
        /*0e0c*/ 	.word	0x000075f0


	//   ....[214]....
        /*0e10*/ 	.word	0x00007600


	//   ....[215]....
        /*0e14*/ 	.word	0x00007610


	//   ....[216]....
        /*0e18*/ 	.word	0x00007620


	//   ....[217]....
        /*0e1c*/ 	.word	0x00007630


	//   ....[218]....
        /*0e20*/ 	.word	0x00007640


	//   ....[219]....
        /*0e24*/ 	.word	0x00007650


	//   ....[220]....
        /*0e28*/ 	.word	0x00007660


	//   ....[221]....
        /*0e2c*/ 	.word	0x00007670


	//   ....[222]....
        /*0e30*/ 	.word	0x00007680


	//   ....[223]....
        /*0e34*/ 	.word	0x00007690


	//   ....[224]....
        /*0e38*/ 	.word	0x000076a0


	//   ....[225]....
        /*0e3c*/ 	.word	0x000076b0


	//   ....[226]....
        /*0e40*/ 	.word	0x000076c0


	//   ....[227]....
        /*0e44*/ 	.word	0x000076d0


	//   ....[228]....
        /*0e48*/ 	.word	0x000076e0


	//   ....[229]....
        /*0e4c*/ 	.word	0x000076f0


	//   ....[230]....
        /*0e50*/ 	.word	0x00007700


	//   ....[231]....
        /*0e54*/ 	.word	0x00007710


	//   ....[232]....
        /*0e58*/ 	.word	0x00007800


	//   ....[233]....
        /*0e5c*/ 	.word	0x00007810


	//   ....[234]....
        /*0e60*/ 	.word	0x00007820


	//   ....[235]....
        /*0e64*/ 	.word	0x00007830


	//   ....[236]....
        /*0e68*/ 	.word	0x00007840


	//   ....[237]....
        /*0e6c*/ 	.word	0x00007850


	//   ....[238]....
        /*0e70*/ 	.word	0x00007860


	//   ....[239]....
        /*0e74*/ 	.word	0x00007870


	//   ....[240]....
        /*0e78*/ 	.word	0x00007880


	//   ....[241]....
        /*0e7c*/ 	.word	0x00007890


	//   ....[242]....
        /*0e80*/ 	.word	0x000078a0


	//   ....[243]....
        /*0e84*/ 	.word	0x000078b0


	//   ....[244]....
        /*0e88*/ 	.word	0x000078c0


	//   ....[245]....
        /*0e8c*/ 	.word	0x000078d0


	//   ....[246]....
        /*0e90*/ 	.word	0x000078e0


	//   ....[247]....
        /*0e94*/ 	.word	0x000078f0


	//   ....[248]....
        /*0e98*/ 	.word	0x00007900


	//   ....[249]....
        /*0e9c*/ 	.word	0x00007910


	//   ....[250]....
        /*0ea0*/ 	.word	0x00007920


	//   ....[251]....
        /*0ea4*/ 	.word	0x00007930


	//   ....[252]....
        /*0ea8*/ 	.word	0x00007940


	//   ....[253]....
        /*0eac*/ 	.word	0x00007950


	//   ....[254]....
        /*0eb0*/ 	.word	0x00007960


	//   ....[255]....
        /*0eb4*/ 	.word	0x00007970


	//   ....[0]....
        /*0eb8*/ 	.word	0x00007980


	//   ....[1]....
        /*0ebc*/ 	.word	0x00007990


	//   ....[2]....
        /*0ec0*/ 	.word	0x000079a0


	//   ....[3]....
        /*0ec4*/ 	.word	0x000079b0


	//   ....[4]....
        /*0ec8*/ 	.word	0x0000bb90


	//   ....[5]....
        /*0ecc*/ 	.word	0x0000bbc0


	//   ....[6]....
        /*0ed0*/ 	.word	0x0000bbd0


	//   ....[7]....
        /*0ed4*/ 	.word	0x0000bbe0


	//   ....[8]....
        /*0ed8*/ 	.word	0x0000bbf0


	//   ....[9]....
        /*0edc*/ 	.word	0x0000bc00


	//   ....[10]....
        /*0ee0*/ 	.word	0x0000bc10


	//   ....[11]....
        /*0ee4*/ 	.word	0x0000bc20


	//   ....[12]....
        /*0ee8*/ 	.word	0x0000bc30


	//   ....[13]....
        /*0eec*/ 	.word	0x0000bc40


	//   ....[14]....
        /*0ef0*/ 	.word	0x0000bc50


	//   ....[15]....
        /*0ef4*/ 	.word	0x0000bc60


	//   ....[16]....
        /*0ef8*/ 	.word	0x0000bc70


	//   ....[17]....
        /*0efc*/ 	.word	0x0000bc80


	//   ....[18]....
        /*0f00*/ 	.word	0x0000bc90


	//   ....[19]....
        /*0f04*/ 	.word	0x0000bca0


	//   ....[20]....
        /*0f08*/ 	.word	0x0000bcb0


	//   ....[21]....
        /*0f0c*/ 	.word	0x0000bcc0


	//   ....[22]....
        /*0f10*/ 	.word	0x0000bd60


	//   ....[23]....
        /*0f14*/ 	.word	0x0000bd70


	//   ....[24]....
        /*0f18*/ 	.word	0x0000bd80


	//   ....[25]....
        /*0f1c*/ 	.word	0x0000bd90


	//   ....[26]....
        /*0f20*/ 	.word	0x0000bda0


	//   ....[27]....
        /*0f24*/ 	.word	0x0000bdb0


	//   ....[28]....
        /*0f28*/ 	.word	0x0000bdc0


	//   ....[29]....
        /*0f2c*/ 	.word	0x0000bdd0


	//   ....[30]....
        /*0f30*/ 	.word	0x0000bde0


	//   ....[31]....
        /*0f34*/ 	.word	0x0000bdf0


	//   ....[32]....
        /*0f38*/ 	.word	0x0000be00


	//   ....[33]....
        /*0f3c*/ 	.word	0x0000be10


	//   ....[34]....
        /*0f40*/ 	.word	0x0000be20


	//   ....[35]....
        /*0f44*/ 	.word	0x0000be30


	//   ....[36]....
        /*0f48*/ 	.word	0x0000be40


	//   ....[37]....
        /*0f4c*/ 	.word	0x0000be50


	//   ....[38]....
        /*0f50*/ 	.word	0x0000be60


	//   ....[39]....
        /*0f54*/ 	.word	0x0000be70


	//   ....[40]....
        /*0f58*/ 	.word	0x0000be80


	//   ....[41]....
        /*0f5c*/ 	.word	0x0000be90


	//   ....[42]....
        /*0f60*/ 	.word	0x0000bea0


	//   ....[43]....
        /*0f64*/ 	.word	0x0000beb0


	//   ....[44]....
        /*0f68*/ 	.word	0x0000bec0


	//   ....[45]....
        /*0f6c*/ 	.word	0x0000bed0


	//   ....[46]....
        /*0f70*/ 	.word	0x0000bee0


	//   ....[47]....
        /*0f74*/ 	.word	0x0000bef0


	//   ....[48]....
        /*0f78*/ 	.word	0x0000bf00


	//   ....[49]....
        /*0f7c*/ 	.word	0x0000bf10


	//   ....[50]....
        /*0f80*/ 	.word	0x0000c000


	//   ....[51]....
        /*0f84*/ 	.word	0x0000c010


	//   ....[52]....
        /*0f88*/ 	.word	0x0000c020


	//   ....[53]....
        /*0f8c*/ 	.word	0x0000c030


	//   ....[54]....
        /*0f90*/ 	.word	0x0000c040


	//   ....[55]....
        /*0f94*/ 	.word	0x0000c050


	//   ....[56]....
        /*0f98*/ 	.word	0x0000c060


	//   ....[57]....
        /*0f9c*/ 	.word	0x0000c070


	//   ....[58]....
        /*0fa0*/ 	.word	0x0000c080


	//   ....[59]....
        /*0fa4*/ 	.word	0x0000c090


	//   ....[60]....
        /*0fa8*/ 	.word	0x0000c0a0


	//   ....[61]....
        /*0fac*/ 	.word	0x0000c0b0


	//   ....[62]....
        /*0fb0*/ 	.word	0x0000c0c0


	//   ....[63]....
        /*0fb4*/ 	.word	0x0000c0d0


	//   ....[64]....
        /*0fb8*/ 	.word	0x0000c0e0


	//   ....[65]....
        /*0fbc*/ 	.word	0x0000c0f0


	//   ....[66]....
        /*0fc0*/ 	.word	0x0000c100


	//   ....[67]....
        /*0fc4*/ 	.word	0x0000c110


	//   ....[68]....
        /*0fc8*/ 	.word	0x0000c120


	//   ....[69]....
        /*0fcc*/ 	.word	0x0000c130


	//   ....[70]....
        /*0fd0*/ 	.word	0x0000c140


	//   ....[71]....
        /*0fd4*/ 	.word	0x0000c150


	//   ....[72]....
        /*0fd8*/ 	.word	0x0000c160


	//   ....[73]....
        /*0fdc*/ 	.word	0x0000c170


	//   ....[74]....
        /*0fe0*/ 	.word	0x0000c180


	//   ....[75]....
        /*0fe4*/ 	.word	0x0000c190


	//   ....[76]....
        /*0fe8*/ 	.word	0x0000c1a0


	//   ....[77]....
        /*0fec*/ 	.word	0x0000c1b0


	//   ....[78]....
        /*0ff0*/ 	.word	0x0000c2a0


	//   ....[79]....
        /*0ff4*/ 	.word	0x0000c2b0


	//   ....[80]....
        /*0ff8*/ 	.word	0x0000c2c0


	//   ....[81]....
        /*0ffc*/ 	.word	0x0000c2d0


	//   ....[82]....
        /*1000*/ 	.word	0x0000c2e0


	//   ....[83]....
        /*1004*/ 	.word	0x0000c2f0


	//   ....[84]....
        /*1008*/ 	.word	0x0000c300


	//   ....[85]....
        /*100c*/ 	.word	0x0000c310


	//   ....[86]....
        /*1010*/ 	.word	0x0000c320


	//   ....[87]....
        /*1014*/ 	.word	0x0000c330


	//   ....[88]....
        /*1018*/ 	.word	0x0000c340


	//   ....[89]....
        /*101c*/ 	.word	0x0000c350


	//   ....[90]....
        /*1020*/ 	.word	0x0000c360


	//   ....[91]....
        /*1024*/ 	.word	0x0000c370


	//   ....[92]....
        /*1028*/ 	.word	0x0000c380


	//   ....[93]....
        /*102c*/ 	.word	0x0000c390


	//   ....[94]....
        /*1030*/ 	.word	0x0000c3a0


	//   ....[95]....
        /*1034*/ 	.word	0x0000c3b0


	//   ....[96]....
        /*1038*/ 	.word	0x0000c3c0


	//   ....[97]....
        /*103c*/ 	.word	0x0000c3d0


	//   ....[98]....
        /*1040*/ 	.word	0x0000c3e0


	//   ....[99]....
        /*1044*/ 	.word	0x0000c3f0


	//   ....[100]....
        /*1048*/ 	.word	0x0000c400


	//   ....[101]....
        /*104c*/ 	.word	0x0000c410


	//   ....[102]....
        /*1050*/ 	.word	0x0000c420


	//   ....[103]....
        /*1054*/ 	.word	0x0000c430


	//   ....[104]....
        /*1058*/ 	.word	0x0000c440


	//   ....[105]....
        /*105c*/ 	.word	0x0000c450


	//   ....[106]....
        /*1060*/ 	.word	0x0000c540


	//   ....[107]....
        /*1064*/ 	.word	0x0000c550


	//   ....[108]....
        /*1068*/ 	.word	0x0000c560


	//   ....[109]....
        /*106c*/ 	.word	0x0000c570


	//   ....[110]....
        /*1070*/ 	.word	0x0000c580


	//   ....[111]....
        /*1074*/ 	.word	0x0000c590


	//   ....[112]....
        /*1078*/ 	.word	0x0000c5a0


	//   ....[113]....
        /*107c*/ 	.word	0x0000c5b0


	//   ....[114]....
        /*1080*/ 	.word	0x0000c5c0


	//   ....[115]....
        /*1084*/ 	.word	0x0000c5d0


	//   ....[116]....
        /*1088*/ 	.word	0x0000c5e0


	//   ....[117]....
        /*108c*/ 	.word	0x0000c5f0


	//   ....[118]....
        /*1090*/ 	.word	0x0000c600


	//   ....[119]....
        /*1094*/ 	.word	0x0000c610


	//   ....[120]....
        /*1098*/ 	.word	0x0000c620


	//   ....[121]....
        /*109c*/ 	.word	0x0000c630


	//   ....[122]....
        /*10a0*/ 	.word	0x0000c640


	//   ....[123]....
        /*10a4*/ 	.word	0x0000c650


	//   ....[124]....
        /*10a8*/ 	.word	0x0000c660


	//   ....[125]....
        /*10ac*/ 	.word	0x0000c670


	//   ....[126]....
        /*10b0*/ 	.word	0x0000c680


	//   ....[127]....
        /*10b4*/ 	.word	0x0000c690


	//   ....[128]....
        /*10b8*/ 	.word	0x0000c6a0


	//   ....[129]....
        /*10bc*/ 	.word	0x0000c6b0


	//   ....[130]....
        /*10c0*/ 	.word	0x0000c6c0


	//   ....[131]....
        /*10c4*/ 	.word	0x0000c6d0


	//   ....[132]....
        /*10c8*/ 	.word	0x0000c6e0


	//   ....[133]....
        /*10cc*/ 	.word	0x0000c6f0


	//   ....[134]....
        /*10d0*/ 	.word	0x000108d0


	//   ....[135]....
        /*10d4*/ 	.word	0x00010900


	//   ....[136]....
        /*10d8*/ 	.word	0x00010910


	//   ....[137]....
        /*10dc*/ 	.word	0x00010920


	//   ....[138]....
        /*10e0*/ 	.word	0x00010930


	//   ....[139]....
        /*10e4*/ 	.word	0x00010940


	//   ....[140]....
        /*10e8*/ 	.word	0x00010950


	//   ....[141]....
        /*10ec*/ 	.word	0x00010960


	//   ....[142]....
        /*10f0*/ 	.word	0x00010970


	//   ....[143]....
        /*10f4*/ 	.word	0x00010980


	//   ....[144]....
        /*10f8*/ 	.word	0x00010990


	//   ....[145]....
        /*10fc*/ 	.word	0x000109a0


	//   ....[146]....
        /*1100*/ 	.word	0x000109b0


	//   ....[147]....
        /*1104*/ 	.word	0x000109c0


	//   ....[148]....
        /*1108*/ 	.word	0x000109d0


	//   ....[149]....
        /*110c*/ 	.word	0x000109e0


	//   ....[150]....
        /*1110*/ 	.word	0x000109f0


	//   ....[151]....
        /*1114*/ 	.word	0x00010a00


	//   ....[152]....
        /*1118*/ 	.word	0x00010aa0


	//   ....[153]....
        /*111c*/ 	.word	0x00010ab0


	//   ....[154]....
        /*1120*/ 	.word	0x00010ac0


	//   ....[155]....
        /*1124*/ 	.word	0x00010ad0


	//   ....[156]....
        /*1128*/ 	.word	0x00010ae0


	//   ....[157]....
        /*112c*/ 	.word	0x00010af0


	//   ....[158]....
        /*1130*/ 	.word	0x00010b00


	//   ....[159]....
        /*1134*/ 	.word	0x00010b10


	//   ....[160]....
        /*1138*/ 	.word	0x00010b20


	//   ....[161]....
        /*113c*/ 	.word	0x00010b30


	//   ....[162]....
        /*1140*/ 	.word	0x00010b40


	//   ....[163]....
        /*1144*/ 	.word	0x00010b50


	//   ....[164]....
        /*1148*/ 	.word	0x00010b60


	//   ....[165]....
        /*114c*/ 	.word	0x00010b70


	//   ....[166]....
        /*1150*/ 	.word	0x00010b80


	//   ....[167]....
        /*1154*/ 	.word	0x00010b90


	//   ....[168]....
        /*1158*/ 	.word	0x00010ba0


	//   ....[169]....
        /*115c*/ 	.word	0x00010bb0


	//   ....[170]....
        /*1160*/ 	.word	0x00010bc0


	//   ....[171]....
        /*1164*/ 	.word	0x00010bd0


	//   ....[172]....
        /*1168*/ 	.word	0x00010be0


	//   ....[173]....
        /*116c*/ 	.word	0x00010bf0


	//   ....[174]....
        /*1170*/ 	.word	0x00010c00


	//   ....[175]....
        /*1174*/ 	.word	0x00010c10


	//   ....[176]....
        /*1178*/ 	.word	0x00010c20


	//   ....[177]....
        /*117c*/ 	.word	0x00010c30


	//   ....[178]....
        /*1180*/ 	.word	0x00010c40


	//   ....[179]....
        /*1184*/ 	.word	0x00010c50


	//   ....[180]....
        /*1188*/ 	.word	0x00010d40


	//   ....[181]....
        /*118c*/ 	.word	0x00010d50


	//   ....[182]....
        /*1190*/ 	.word	0x00010d60


	//   ....[183]....
        /*1194*/ 	.word	0x00010d70


	//   ....[184]....
        /*1198*/ 	.word	0x00010d80


	//   ....[185]....
        /*119c*/ 	.word	0x00010d90


	//   ....[186]....
        /*11a0*/ 	.word	0x00010da0


	//   ....[187]....
        /*11a4*/ 	.word	0x00010db0


	//   ....[188]....
        /*11a8*/ 	.word	0x00010dc0


	//   ....[189]....
        /*11ac*/ 	.word	0x00010dd0


	//   ....[190]....
        /*11b0*/ 	.word	0x00010de0


	//   ....[191]....
        /*11b4*/ 	.word	0x00010df0


	//   ....[192]....
        /*11b8*/ 	.word	0x00010e00


	//   ....[193]....
        /*11bc*/ 	.word	0x00010e10


	//   ....[194]....
        /*11c0*/ 	.word	0x00010e20


	//   ....[195]....
        /*11c4*/ 	.word	0x00010e30


	//   ....[196]....
        /*11c8*/ 	.word	0x00010e40


	//   ....[197]....
        /*11cc*/ 	.word	0x00010e50


	//   ....[198]....
        /*11d0*/ 	.word	0x00010e60


	//   ....[199]....
        /*11d4*/ 	.word	0x00010e70


	//   ....[200]....
        /*11d8*/ 	.word	0x00010e80


	//   ....[201]....
        /*11dc*/ 	.word	0x00010e90


	//   ....[202]....
        /*11e0*/ 	.word	0x00010ea0


	//   ....[203]....
        /*11e4*/ 	.word	0x00010eb0


	//   ....[204]....
        /*11e8*/ 	.word	0x00010ec0


	//   ....[205]....
        /*11ec*/ 	.word	0x00010ed0


	//   ....[206]....
        /*11f0*/ 	.word	0x00010ee0


	//   ....[207]....
        /*11f4*/ 	.word	0x00010ef0


	//   ....[208]....
        /*11f8*/ 	.word	0x00010fe0


	//   ....[209]....
        /*11fc*/ 	.word	0x00010ff0


	//   ....[210]....
        /*1200*/ 	.word	0x00011000


	//   ....[211]....
        /*1204*/ 	.word	0x00011010


	//   ....[212]....
        /*1208*/ 	.word	0x00011020


	//   ....[213]....
        /*120c*/ 	.word	0x00011030


	//   ....[214]....
        /*1210*/ 	.word	0x00011040


	//   ....[215]....
        /*1214*/ 	.word	0x00011050


	//   ....[216]....
        /*1218*/ 	.word	0x00011060


	//   ....[217]....
        /*121c*/ 	.word	0x00011070


	//   ....[218]....
        /*1220*/ 	.word	0x00011080


	//   ....[219]....
        /*1224*/ 	.word	0x00011090


	//   ....[220]....
        /*1228*/ 	.word	0x000110a0


	//   ....[221]....
        /*122c*/ 	.word	0x000110b0


	//   ....[222]....
        /*1230*/ 	.word	0x000110c0


	//   ....[223]....
        /*1234*/ 	.word	0x000110d0


	//   ....[224]....
        /*1238*/ 	.word	0x000110e0


	//   ....[225]....
        /*123c*/ 	.word	0x000110f0


	//   ....[226]....
        /*1240*/ 	.word	0x00011100


	//   ....[227]....
        /*1244*/ 	.word	0x00011110


	//   ....[228]....
        /*1248*/ 	.word	0x00011120


	//   ....[229]....
        /*124c*/ 	.word	0x00011130


	//   ....[230]....
        /*1250*/ 	.word	0x00011140


	//   ....[231]....
        /*1254*/ 	.word	0x00011150


	//   ....[232]....
        /*1258*/ 	.word	0x00011160


	//   ....[233]....
        /*125c*/ 	.word	0x00011170


	//   ....[234]....
        /*1260*/ 	.word	0x00011180


	//   ....[235]....
        /*1264*/ 	.word	0x00011190


	//   ....[236]....
        /*1268*/ 	.word	0x00011280


	//   ....[237]....
        /*126c*/ 	.word	0x00011290


	//   ....[238]....
        /*1270*/ 	.word	0x000112a0


	//   ....[239]....
        /*1274*/ 	.word	0x000112b0


	//   ....[240]....
        /*1278*/ 	.word	0x000112c0


	//   ....[241]....
        /*127c*/ 	.word	0x000112d0


	//   ....[242]....
        /*1280*/ 	.word	0x000112e0


	//   ....[243]....
        /*1284*/ 	.word	0x000112f0


	//   ....[244]....
        /*1288*/ 	.word	0x00011300


	//   ....[245]....
        /*128c*/ 	.word	0x00011310


	//   ....[246]....
        /*1290*/ 	.word	0x00011320


	//   ....[247]....
        /*1294*/ 	.word	0x00011330


	//   ....[248]....
        /*1298*/ 	.word	0x00011340


	//   ....[249]....
        /*129c*/ 	.word	0x00011350


	//   ....[250]....
        /*12a0*/ 	.word	0x00011360


	//   ....[251]....
        /*12a4*/ 	.word	0x00011370


	//   ....[252]....
        /*12a8*/ 	.word	0x00011380


	//   ....[253]....
        /*12ac*/ 	.word	0x00011390


	//   ....[254]....
        /*12b0*/ 	.word	0x000113a0


	//   ....[255]....
        /*12b4*/ 	.word	0x000113b0


	//   ....[0]....
        /*12b8*/ 	.word	0x000113c0


	//   ....[1]....
        /*12bc*/ 	.word	0x000113d0


	//   ....[2]....
        /*12c0*/ 	.word	0x000113e0


	//   ....[3]....
        /*12c4*/ 	.word	0x000113f0


	//   ....[4]....
        /*12c8*/ 	.word	0x00011400


	//   ....[5]....
        /*12cc*/ 	.word	0x00011410


	//   ....[6]....
        /*12d0*/ 	.word	0x00011420


	//   ....[7]....
        /*12d4*/ 	.word	0x00011430


	//   ....[8]....
        /*12d8*/ 	.word	0x00015610


	//   ....[9]....
        /*12dc*/ 	.word	0x00015640


	//   ....[10]....
        /*12e0*/ 	.word	0x00015650


	//   ....[11]....
        /*12e4*/ 	.word	0x00015660


	//   ....[12]....
        /*12e8*/ 	.word	0x00015670


	//   ....[13]....
        /*12ec*/ 	.word	0x00015680


	//   ....[14]....
        /*12f0*/ 	.word	0x00015690


	//   ....[15]....
        /*12f4*/ 	.word	0x000156a0


	//   ....[16]....
        /*12f8*/ 	.word	0x000156b0


	//   ....[17]....
        /*12fc*/ 	.word	0x000156c0


	//   ....[18]....
        /*1300*/ 	.word	0x000156d0


	//   ....[19]....
        /*1304*/ 	.word	0x000156e0


	//   ....[20]....
        /*1308*/ 	.word	0x000156f0


	//   ....[21]....
        /*130c*/ 	.word	0x00015700


	//   ....[22]....
        /*1310*/ 	.word	0x00015710


	//   ....[23]....
        /*1314*/ 	.word	0x00015720


	//   ....[24]....
        /*1318*/ 	.word	0x00015730


	//   ....[25]....
        /*131c*/ 	.word	0x00015740


	//   ....[26]....
        /*1320*/ 	.word	0x000157e0


	//   ....[27]....
        /*1324*/ 	.word	0x000157f0


	//   ....[28]....
        /*1328*/ 	.word	0x00015800


	//   ....[29]....
        /*132c*/ 	.word	0x00015810


	//   ....[30]....
        /*1330*/ 	.word	0x00015820


	//   ....[31]....
        /*1334*/ 	.word	0x00015830


	//   ....[32]....
        /*1338*/ 	.word	0x00015840


	//   ....[33]....
        /*133c*/ 	.word	0x00015850


	//   ....[34]....
        /*1340*/ 	.word	0x00015860


	//   ....[35]....
        /*1344*/ 	.word	0x00015870


	//   ....[36]....
        /*1348*/ 	.word	0x00015880


	//   ....[37]....
        /*134c*/ 	.word	0x00015890


	//   ....[38]....
        /*1350*/ 	.word	0x000158a0


	//   ....[39]....
        /*1354*/ 	.word	0x000158b0


	//   ....[40]....
        /*1358*/ 	.word	0x000158c0


	//   ....[41]....
        /*135c*/ 	.word	0x000158d0


	//   ....[42]....
        /*1360*/ 	.word	0x000158e0


	//   ....[43]....
        /*1364*/ 	.word	0x000158f0


	//   ....[44]....
        /*1368*/ 	.word	0x00015900


	//   ....[45]....
        /*136c*/ 	.word	0x00015910


	//   ....[46]....
        /*1370*/ 	.word	0x00015920


	//   ....[47]....
        /*1374*/ 	.word	0x00015930


	//   ....[48]....
        /*1378*/ 	.word	0x00015940


	//   ....[49]....
        /*137c*/ 	.word	0x00015950


	//   ....[50]....
        /*1380*/ 	.word	0x00015960


	//   ....[51]....
        /*1384*/ 	.word	0x00015970


	//   ....[52]....
        /*1388*/ 	.word	0x00015980


	//   ....[53]....
        /*138c*/ 	.word	0x00015990


	//   ....[54]....
        /*1390*/ 	.word	0x00015a80


	//   ....[55]....
        /*1394*/ 	.word	0x00015a90


	//   ....[56]....
        /*1398*/ 	.word	0x00015aa0


	//   ....[57]....
        /*139c*/ 	.word	0x00015ab0


	//   ....[58]....
        /*13a0*/ 	.word	0x00015ac0


	//   ....[59]....
        /*13a4*/ 	.word	0x00015ad0


	//   ....[60]....
        /*13a8*/ 	.word	0x00015ae0


	//   ....[61]....
        /*13ac*/ 	.word	0x00015af0


	//   ....[62]....
        /*13b0*/ 	.word	0x00015b00


	//   ....[63]....
        /*13b4*/ 	.word	0x00015b10


	//   ....[64]....
        /*13b8*/ 	.word	0x00015b20


	//   ....[65]....
        /*13bc*/ 	.word	0x00015b30


	//   ....[66]....
        /*13c0*/ 	.word	0x00015b40


	//   ....[67]....
        /*13c4*/ 	.word	0x00015b50


	//   ....[68]....
        /*13c8*/ 	.word	0x00015b60


	//   ....[69]....
        /*13cc*/ 	.word	0x00015b70


	//   ....[70]....
        /*13d0*/ 	.word	0x00015b80


	//   ....[71]....
        /*13d4*/ 	.word	0x00015b90


	//   ....[72]....
        /*13d8*/ 	.word	0x00015ba0


	//   ....[73]....
        /*13dc*/ 	.word	0x00015bb0


	//   ....[74]....
        /*13e0*/ 	.word	0x00015bc0


	//   ....[75]....
        /*13e4*/ 	.word	0x00015bd0


	//   ....[76]....
        /*13e8*/ 	.word	0x00015be0


	//   ....[77]....
        /*13ec*/ 	.word	0x00015bf0


	//   ....[78]....
        /*13f0*/ 	.word	0x00015c00


	//   ....[79]....
        /*13f4*/ 	.word	0x00015c10


	//   ....[80]....
        /*13f8*/ 	.word	0x00015c20


	//   ....[81]....
        /*13fc*/ 	.word	0x00015c30


	//   ....[82]....
        /*1400*/ 	.word	0x00015d20


	//   ....[83]....
        /*1404*/ 	.word	0x00015d30


	//   ....[84]....
        /*1408*/ 	.word	0x00015d40


	//   ....[85]....
        /*140c*/ 	.word	0x00015d50


	//   ....[86]....
        /*1410*/ 	.word	0x00015d60


	//   ....[87]....
        /*1414*/ 	.word	0x00015d70


	//   ....[88]....
        /*1418*/ 	.word	0x00015d80


	//   ....[89]....
        /*141c*/ 	.word	0x00015d90


	//   ....[90]....
        /*1420*/ 	.word	0x00015da0


	//   ....[91]....
        /*1424*/ 	.word	0x00015db0


	//   ....[92]....
        /*1428*/ 	.word	0x00015dc0


	//   ....[93]....
        /*142c*/ 	.word	0x00015dd0


	//   ....[94]....
        /*1430*/ 	.word	0x00015de0


	//   ....[95]....
        /*1434*/ 	.word	0x00015df0


	//   ....[96]....
        /*1438*/ 	.word	0x00015e00


	//   ....[97]....
        /*143c*/ 	.word	0x00015e10


	//   ....[98]....
        /*1440*/ 	.word	0x00015e20


	//   ....[99]....
        /*1444*/ 	.word	0x00015e30


	//   ....[100]....
        /*1448*/ 	.word	0x00015e40


	//   ....[101]....
        /*144c*/ 	.word	0x00015e50


	//   ....[102]....
        /*1450*/ 	.word	0x00015e60


	//   ....[103]....
        /*1454*/ 	.word	0x00015e70


	//   ....[104]....
        /*1458*/ 	.word	0x00015e80


	//   ....[105]....
        /*145c*/ 	.word	0x00015e90


	//   ....[106]....
        /*1460*/ 	.word	0x00015ea0


	//   ....[107]....
        /*1464*/ 	.word	0x00015eb0


	//   ....[108]....
        /*1468*/ 	.word	0x00015ec0


	//   ....[109]....
        /*146c*/ 	.word	0x00015ed0


	//   ....[110]....
        /*1470*/ 	.word	0x00015fc0


	//   ....[111]....
        /*1474*/ 	.word	0x00015fd0


	//   ....[112]....
        /*1478*/ 	.word	0x00015fe0


	//   ....[113]....
        /*147c*/ 	.word	0x00015ff0


	//   ....[114]....
        /*1480*/ 	.word	0x00016000


	//   ....[115]....
        /*1484*/ 	.word	0x00016010


	//   ....[116]....
        /*1488*/ 	.word	0x00016020


	//   ....[117]....
        /*148c*/ 	.word	0x00016030


	//   ....[118]....
        /*1490*/ 	.word	0x00016040


	//   ....[119]....
        /*1494*/ 	.word	0x00016050


	//   ....[120]....
        /*1498*/ 	.word	0x00016060


	//   ....[121]....
        /*149c*/ 	.word	0x00016070


	//   ....[122]....
        /*14a0*/ 	.word	0x00016080


	//   ....[123]....
        /*14a4*/ 	.word	0x00016090


	//   ....[124]....
        /*14a8*/ 	.word	0x000160a0


	//   ....[125]....
        /*14ac*/ 	.word	0x000160b0


	//   ....[126]....
        /*14b0*/ 	.word	0x000160c0


	//   ....[127]....
        /*14b4*/ 	.word	0x000160d0


	//   ....[128]....
        /*14b8*/ 	.word	0x000160e0


	//   ....[129]....
        /*14bc*/ 	.word	0x000160f0


	//   ....[130]....
        /*14c0*/ 	.word	0x00016100


	//   ....[131]....
        /*14c4*/ 	.word	0x00016110


	//   ....[132]....
        /*14c8*/ 	.word	0x00016120


	//   ....[133]....
        /*14cc*/ 	.word	0x00016130


	//   ....[134]....
        /*14d0*/ 	.word	0x00016140


	//   ....[135]....
        /*14d4*/ 	.word	0x00016150


	//   ....[136]....
        /*14d8*/ 	.word	0x00016160


	//   ....[137]....
        /*14dc*/ 	.word	0x00016170


	//----- nvinfo : EIATTR_EXIT_INSTR_OFFSETS
	.align		4
.L_1370:
        /*14e0*/ 	.byte	0x04, 0x1c
        /*14e2*/ 	.short	(.L_1372 - .L_1371)


	//   ....[0]....
.L_1371:
        /*14e4*/ 	.word	0x0001a600


	//   ....[1]....
        /*14e8*/ 	.word	0x0001c2e0


	//   ....[2]....
        /*14ec*/ 	.word	0x0001c350


	//----- nvinfo : EIATTR_MAX_THREADS
	.align		4
.L_1372:
        /*14f0*/ 	.byte	0x04, 0x05
        /*14f2*/ 	.short	(.L_1374 - .L_1373)
.L_1373:
        /*14f4*/ 	.word	0x00000020
        /*14f8*/ 	.word	0x00000001
        /*14fc*/ 	.word	0x00000001


	//----- nvinfo : EIATTR_CRS_STACK_SIZE
	.align		4
.L_1374:
        /*1500*/ 	.byte	0x04, 0x1e
        /*1502*/ 	.short	(.L_1376 - .L_1375)
.L_1375:
        /*1504*/ 	.word	0x00000000
.L_1376:


//--------------------- .nv.info._ZN17fastertransformer38beam_online_softmax_topk_stage1_kernelIfLi1ELi64ELi64EEEvPKT_S3_PKbPfiiPKi --------------------------
	.section	.nv.info._ZN17fastertransformer38beam_online_softmax_topk_stage1_kernelIfLi1ELi64ELi64EEEvPKT_S3_PKbPfiiPKi,"",@"SHT_CUDA_INFO"
	.sectionflags	@""
	.align	4


	//----- nvinfo : EIATTR_CUDA_API_VERSION
	.align		4
        /*0000*/ 	.byte	0x04, 0x37
        /*0002*/ 	.short	(.L_1378 - .L_1377)
.L_1377:
        /*0004*/ 	.word	0x00000082


	//----- nvinfo : EIATTR_SW2861232_WAR
	.align		4
.L_1378:
        /*0008*/ 	.byte	0x01, 0x35
	.zero		2


	//----- nvinfo : EIATTR_PARAM_CBANK
	.align		4
        /*000c*/ 	.byte	0x04, 0x0a
        /*000e*/ 	.short	(.L_1380 - .L_1379)
	.align		4
.L_1379:
        /*0010*/ 	.word	index@(.nv.constant0._ZN17fastertransformer38beam_online_softmax_topk_stage1_kernelIfLi1ELi64ELi64EEEvPKT_S3_PKbPfiiPKi)
        /*0014*/ 	.short	0x0160
        /*0016*/ 	.short	0x0030


	//----- nvinfo : EIATTR_CBANK_PARAM_SIZE
	.align		4
.L_1380:
        /*0018*/ 	.byte	0x03, 0x19
        /*001a*/ 	.short	0x0030


	//----- nvinfo : EIATTR_KPARAM_INFO
	.align		4
        /*001c*/ 	.byte	0x04, 0x17
        /*001e*/ 	.short	(.L_1382 - .L_1381)
.L_1381:
        /*0020*/ 	.word	0x00000000
        /*0024*/ 	.short	0x0006
        /*0026*/ 	.short	0x0028
        /*0028*/ 	.byte	0x00, 0xf0, 0x21, 0x00


	//----- nvinfo : EIATTR_KPARAM_INFO
	.align		4
.L_1382:
        /*002c*/ 	.byte	0x04, 0x17
        /*002e*/ 	.short	(.L_1384 - .L_1383)
.L_1383:
        /*0030*/ 	.word	0x00000000
        /*0034*/ 	.short	0x0005
        /*0036*/ 	.short	0x0024
        /*0038*/ 	.byte	0x00, 0xf0, 0x11, 0x00


	//----- nvinfo : EIATTR_KPARAM_INFO
	.align		4
.L_1384:
        /*003c*/ 	.byte	0x04, 0x17
        /*003e*/ 	.short	(.L_1386 - .L_1385)
.L_1385:
        /*0040*/ 	.word	0x00000000
        /*0044*/ 	.short	0x0004
        /*0046*/ 	.short	0x0020
        /*0048*/ 	.byte	0x00, 0xf0, 0x11, 0x00


	//----- nvinfo : EIATTR_KPARAM_INFO
	.align		4
.L_1386:
        /*004c*/ 	.byte	0x04, 0x17
        /*004e*/ 	.short	(.L_1388 - .L_1387)
.L_1387:
        /*0050*/ 	.word	0x00000000
        /*0054*/ 	.short	0x0003
        /*0056*/ 	.short	0x0018
        /*0058*/ 	.byte	0x00, 0xf0, 0x21, 0x00


	//----- nvinfo : EIATTR_KPARAM_INFO
	.align		4
.L_1388:
        /*005c*/ 	.byte	0x04, 0x17
        /*005e*/ 	.short	(.L_1390 - .L_1389)
.L_1389:
        /*0060*/ 	.word	0x00000000
        /*0064*/ 	.short	0x0002
        /*0066*/ 	.short	0x0010
        /*0068*/ 	.byte	0x00, 0xf0, 0x21, 0x00


	//----- nvinfo : EIATTR_KPARAM_INFO
	.align		4
.L_1390:
        /*006c*/ 	.byte	0x04, 0x17
        /*006e*/ 	.short	(.L_1392 - .L_1391)
.L_1391:
        /*0070*/ 	.word	0x00000000
        /*0074*/ 	.short	0x0001
        /*0076*/ 	.short	0x0008
        /*0078*/ 	.byte	0x00, 0xf0, 0x21, 0x00


	//----- nvinfo : EIATTR_KPARAM_INFO
	.align		4
.L_1392:
        /*007c*/ 	.byte	0x04, 0x17
        /*007e*/ 	.short	(.L_1394 - .L_1393)
.L_1393:
        /*0080*/ 	.word	0x00000000
        /*0084*/ 	.short	0x0000
        /*0086*/ 	.short	0x0000
        /*0088*/ 	.byte	0x00, 0xf0, 0x21, 0x00


	//----- nvinfo : EIATTR_MAXREG_COUNT
	.align		4
.L_1394:
        /*008c*/ 	.byte	0x03, 0x1b
        /*008e*/ 	.short	0x00ff


	//----- nvinfo : EIATTR_NUM_BARRIERS
	.align		4
        /*0090*/ 	.byte	0x02, 0x4c
        /*0092*/ 	.byte	0x01
	.zero		1


	//----- nvinfo : EIATTR_MERCURY_ISA_VERSION
	.align		4
        /*0094*/ 	.byte	0x03, 0x5f
        /*0096*/ 	.short	0x0000


	//----- nvinfo : EIATTR_COOP_GROUP_MASK_REGIDS
	.align		4
        /*0098*/ 	.byte	0x04, 0x29
        /*009a*/ 	.short	(.L_1396 - .L_1395)


	//   ....[0]....
.L_1395:
        /*009c*/ 	.word	0xffffffff


	//   ....[1]....
        /*00a0*/ 	.word	0xffffffff


	//   ....[2]....
        /*00a4*/ 	.word	0xffffffff


	//   ....[3]....
        /*00a8*/ 	.word	0xffffffff


	//   ....[4]....
        /*00ac*/ 	.word	0xffffffff


	//   ....[5]....
        /*00b0*/ 	.word	0xffffffff


	//   ....[6]....
        /*00b4*/ 	.word	0xffffffff


	//   ....[7]....
        /*00b8*/ 	.word	0xffffffff


	//   ....[8]....
        /*00bc*/ 	.word	0xffffffff


	//   ....[9]....
        /*00c0*/ 	.word	0xffffffff


	//   ....[10]....
        /*00c4*/ 	.word	0xffffffff


	//   ....[11]....
        /*00c8*/ 	.word	0xffffffff


	//   ....[12]....
        /*00cc*/ 	.word	0xffffffff


	//   ....[13]....
        /*00d0*/ 	.word	0xffffffff


	//   ....[14]....
        /*00d4*/ 	.word	0xffffffff


	//   ....[15]....
        /*00d8*/ 	.word	0xffffffff


	//   ....[16]....
        /*00dc*/ 	.word	0xffffffff


	//   ....[17]....
        /*00e0*/ 	.word	0xffffffff


	//   ....[18]....
        /*00e4*/ 	.word	0xffffffff


	//   ....[19]....
        /*00e8*/ 	.word	0xffffffff


	//   ....[20]....
        /*00ec*/ 	.word	0xffffffff


	//   ....[21]....
        /*00f0*/ 	.word	0xffffffff


	//   ....[22]....
        /*00f4*/ 	.word	0xffffffff


	//   ....[23]....
        /*00f8*/ 	.word	0xffffffff


	//   ....[24]....
        /*00fc*/ 	.word	0xffffffff


	//   ....[25]....
        /*0100*/ 	.word	0xffffffff


	//   ....[26]....
        /*0104*/ 	.word	0xffffffff


	//   ....[27]....
        /*0108*/ 	.word	0xffffffff


	//   ....[28]....
        /*010c*/ 	.word	0xffffffff


	//   ....[29]....
        /*0110*/ 	.word	0xffffffff


	//   ....[30]....
        /*0114*/ 	.word	0xffffffff


	//   ....[31]....
        /*0118*/ 	.word	0xffffffff


	//   ....[32]....
        /*011c*/ 	.word	0xffffffff


	//   ....[33]....
        /*0120*/ 	.word	0xffffffff


	//   ....[34]....
        /*0124*/ 	.word	0xffffffff


	//   ....[35]....
        /*0128*/ 	.word	0xffffffff


	//   ....[36]....
        /*012c*/ 	.word	0xffffffff


	//   ....[37]....
        /*0130*/ 	.word	0xffffffff


	//   ....[38]....
        /*0134*/ 	.word	0xffffffff


	//   ....[39]....
        /*0138*/ 	.word	0xffffffff


	//   ....[40]....
        /*013c*/ 	.word	0xffffffff


	//   ....[41]....
        /*0140*/ 	.word	0xffffffff


	//   ....[42]....
        /*0144*/ 	.word	0xffffffff


	//   ....[43]....
        /*0148*/ 	.word	0xffffffff


	//   ....[44]....
        /*014c*/ 	.word	0xffffffff


	//   ....[45]....
        /*0150*/ 	.word	0xffffffff


	//   ....[46]....
        /*0154*/ 	.word	0xffffffff


	//   ....[47]....
        /*0158*/ 	.word	0xffffffff


	//   ....[48]....
        /*015c*/ 	.word	0xffffffff


	//   ....[49]....
        /*0160*/ 	.word	0xffffffff


	//   ....[50]....
        /*0164*/ 	.word	0xffffffff


	//   ....[51]....
        /*0168*/ 	.word	0xffffffff


	//   ....[52]....
        /*016c*/ 	.word	0xffffffff


	//   ....[53]....
        /*0170*/ 	.word	0xffffffff


	//   ....[54]....
        /*0174*/ 	.word	0xffffffff


	//   ....[55]....
        /*0178*/ 	.word	0xffffffff


	//   ....[56]....
        /*017c*/ 	.word	0xffffffff


	//   ....[57]....
        /*0180*/ 	.word	0xffffffff


	//   ....[58]....
        /*0184*/ 	.word	0xffffffff


	//   ....[59]....
        /*0188*/ 	.word	0xffffffff


	//   ....[60]....
        /*018c*/ 	.word	0xffffffff


	//   ....[61]....
        /*0190*/ 	.word	0xffffffff


	//   ....[62]....
        /*0194*/ 	.word	0xffffffff


	//   ....[63]....
        /*0198*/ 	.word	0xffffffff


	//   ....[64]....
        /*019c*/ 	.word	0xffffffff


	//   ....[65]....
        /*01a0*/ 	.word	0xffffffff


	//   ....[66]....
        /*01a4*/ 	.word	0xffffffff


	//   ....[67]....
        /*01a8*/ 	.word	0xffffffff


	//   ....[68]....
        /*01ac*/ 	.word	0xffffffff


	//   ....[69]....
        /*01b0*/ 	.word	0xffffffff


	//   ....[70]....
        /*01b4*/ 	.word	0xffffffff


	//   ....[71]....
        /*01b8*/ 	.word	0xffffffff


	//   ....[72]....
        /*01bc*/ 	.word	0xffffffff


	//   ....[73]....
        /*01c0*/ 	.word	0xffffffff


	//   ....[74]....
        /*01c4*/ 	.word	0xffffffff


	//   ....[75]....
        /*01c8*/ 	.word	0xffffffff


	//   ....[76]....
        /*01cc*/ 	.word	0xffffffff


	//   ....[77]....
        /*01d0*/ 	.word	0xffffffff


	//   ....[78]....
        /*01d4*/ 	.word	0xffffffff


	//   ....[79]....
        /*01d8*/ 	.word	0xffffffff


	//   ....[80]....
        /*01dc*/ 	.word	0xffffffff


	//   ....[81]....
        /*01e0*/ 	.word	0xffffffff


	//   ....[82]....
        /*01e4*/ 	.word	0xffffffff


	//   ....[83]....
        /*01e8*/ 	.word	0xffffffff


	//   ....[84]....
        /*01ec*/ 	.word	0xffffffff


	//   ....[85]....
        /*01f0*/ 	.word	0xffffffff


	//   ....[86]....
        /*01f4*/ 	.word	0xffffffff


	//   ....[87]....
        /*01f8*/ 	.word	0xffffffff


	//   ....[88]....
        /*01fc*/ 	.word	0xffffffff


	//   ....[89]....
        /*0200*/ 	.word	0xffffffff


	//   ....[90]....
        /*0204*/ 	.word	0xffffffff


	//   ....[91]....
        /*0208*/ 	.word	0xffffffff


	//   ....[92]....
        /*020c*/ 	.word	0xffffffff


	//   ....[93]....
        /*0210*/ 	.word	0xffffffff


	//   ....[94]....
        /*0214*/ 	.word	0xffffffff


	//   ....[95]....
        /*0218*/ 	.word	0xffffffff


	//   ....[96]....
        /*021c*/ 	.word	0xffffffff


	//   ....[97]....
        /*0220*/ 	.word	0xffffffff


	//   ....[98]....
        /*0224*/ 	.word	0xffffffff


	//   ....[99]....
        /*0228*/ 	.word	0xffffffff


	//   ....[100]....
        /*022c*/ 	.word	0xffffffff


	//   ....[101]....
        /*0230*/ 	.word	0xffffffff


	//   ....[102]....
        /*0234*/ 	.word	0xffffffff


	//   ....[103]....
        /*0238*/ 	.word	0xffffffff


	//   ....[104]....
        /*023c*/ 	.word	0xffffffff


	//   ....[105]....
        /*0240*/ 	.word	0xffffffff


	//   ....[106]....
        /*0244*/ 	.word	0xffffffff


	//   ....[107]....
        /*0248*/ 	.word	0xffffffff


	//   ....[108]....
        /*024c*/ 	.word	0xffffffff


	//   ....[109]....
        /*0250*/ 	.word	0xffffffff


	//   ....[110]....
        /*0254*/ 	.word	0xffffffff


	//   ....[111]....
        /*0258*/ 	.word	0xffffffff


	//   ....[112]....
        /*025c*/ 	.word	0xffffffff


	//   ....[113]....
        /*0260*/ 	.word	0xffffffff


	//   ....[114]....
        /*0264*/ 	.word	0xffffffff


	//   ....[115]....
        /*0268*/ 	.word	0xffffffff


	//   ....[116]....
        /*026c*/ 	.word	0xffffffff


	//   ....[117]....
        /*0270*/ 	.word	0xffffffff


	//   ....[118]....
        /*0274*/ 	.word	0xffffffff


	//   ....[119]....
        /*0278*/ 	.word	0xffffffff


	//   ....[120]....
        /*027c*/ 	.word	0xffffffff


	//   ....[121]....
        /*0280*/ 	.word	0xffffffff


	//   ....[122]....
        /*0284*/ 	.word	0xffffffff


	//   ....[123]....
        /*0288*/ 	.word	0xffffffff


	//   ....[124]....
        /*028c*/ 	.word	0xffffffff


	//   ....[125]....
        /*0290*/ 	.word	0xffffffff


	//   ....[126]....
        /*0294*/ 	.word	0xffffffff


	//   ....[127]....
        /*0298*/ 	.word	0xffffffff


	//   ....[128]....
        /*029c*/ 	.word	0xffffffff


	//   ....[129]....
        /*02a0*/ 	.word	0xffffffff


	//   ....[130]....
        /*02a4*/ 	.word	0xffffffff


	//   ....[131]....
        /*02a8*/ 	.word	0xffffffff


	//   ....[132]....
        /*02ac*/ 	.word	0xffffffff


	//   ....[133]....
        /*02b0*/ 	.word	0xffffffff


	//   ....[134]....
        /*02b4*/ 	.word	0xffffffff


	//   ....[135]....
        /*02b8*/ 	.word	0xffffffff


	//   ....[136]....
        /*02bc*/ 	.word	0xffffffff


	//   ....[137]....
        /*02c0*/ 	.word	0xffffffff


	//   ....[138]....
        /*02c4*/ 	.word	0xffffffff


	//   ....[139]....
        /*02c8*/ 	.word	0xffffffff


	//   ....[140]....
        /*02cc*/ 	.word	0xffffffff


	//   ....[141]....
        /*02d0*/ 	.word	0xffffffff


	//   ....[142]....
        /*02d4*/ 	.word	0xffffffff


	//   ....[143]....
        /*02d8*/ 	.word	0xffffffff


	//   ....[144]....
        /*02dc*/ 	.word	0xffffffff


	//   ....[145]....
        /*02e0*/ 	.word	0xffffffff


	//   ....[146]....
        /*02e4*/ 	.word	0xffffffff


	//   ....[147]....
        /*02e8*/ 	.word	0xffffffff


	//   ....[148]....
        /*02ec*/ 	.word	0xffffffff


	//   ....[149]....
        /*02f0*/ 	.word	0xffffffff


	//   ....[150]....
        /*02f4*/ 	.word	0xffffffff


	//   ....[151]....
        /*02f8*/ 	.word	0xffffffff


	//   ....[152]....
        /*02fc*/ 	.word	0xffffffff


	//   ....[153]....
        /*0300*/ 	.word	0xffffffff


	//   ....[154]....
        /*0304*/ 	.word	0xffffffff


	//   ....[155]....
        /*0308*/ 	.word	0xffffffff


	//   ....[156]....
        /*030c*/ 	.word	0xffffffff


	//   ....[157]....
        /*0310*/ 	.word	0xffffffff


	//   ....[158]....
        /*0314*/ 	.word	0xffffffff


	//   ....[159]....
        /*0318*/ 	.word	0xffffffff


	//   ....[160]....
        /*031c*/ 	.word	0xffffffff


	//   ....[161]....
        /*0320*/ 	.word	0xffffffff


	//   ....[162]....
        /*0324*/ 	.word	0xffffffff


	//   ....[163]....
        /*0328*/ 	.word	0xffffffff


	//   ....[164]....
        /*032c*/ 	.word	0xffffffff


	//   ....[165]....
        /*0330*/ 	.word	0xffffffff


	//   ....[166]....
        /*0334*/ 	.word	0xffffffff


	//   ....[167]....
        /*0338*/ 	.word	0xffffffff


	//   ....[168]....
        /*033c*/ 	.word	0xffffffff


	//   ....[169]....
        /*0340*/ 	.word	0xffffffff


	//   ....[170]....
        /*0344*/ 	.word	0xffffffff


	//   ....[171]....
        /*0348*/ 	.word	0xffffffff


	//   ....[172]....
        /*034c*/ 	.word	0xffffffff


	//   ....[173]....
        /*0350*/ 	.word	0xffffffff


	//   ....[174]....
        /*0354*/ 	.word	0xffffffff


	//   ....[175]....
        /*0358*/ 	.word	0xffffffff


	//   ....[176]....
        /*035c*/ 	.word	0xffffffff


	//   ....[177]....
        /*0360*/ 	.word	0xffffffff


	//   ....[178]....
        /*0364*/ 	.word	0xffffffff


	//   ....[179]....
        /*0368*/ 	.word	0xffffffff


	//   ....[180]....
        /*036c*/ 	.word	0xffffffff


	//   ....[181]....
        /*0370*/ 	.word	0xffffffff


	//   ....[182]....
        /*0374*/ 	.word	0xffffffff


	//   ....[183]....
        /*0378*/ 	.word	0xffffffff


	//   ....[184]....
        /*037c*/ 	.word	0xffffffff


	//   ....[185]....
        /*0380*/ 	.word	0xffffffff


	//   ....[186]....
        /*0384*/ 	.word	0xffffffff


	//   ....[187]....
        /*0388*/ 	.word	0xffffffff


	//   ....[188]....
        /*038c*/ 	.word	0xffffffff


	//   ....[189]....
        /*0390*/ 	.word	0xffffffff


	//   ....[190]....
        /*0394*/ 	.word	0xffffffff


	//   ....[191]....
        /*0398*/ 	.word	0xffffffff


	//   ....[192]....
        /*039c*/ 	.word	0xffffffff


	//   ....[193]....
        /*03a0*/ 	.word	0xffffffff


	//   ....[194]....
        /*03a4*/ 	.word	0xffffffff


	//   ....[195]....
        /*03a8*/ 	.word	0xffffffff


	//   ....[196]....
        /*03ac*/ 	.word	0xffffffff


	//   ....[197]....
        /*03b0*/ 	.word	0xffffffff


	//   ....[198]....
        /*03b4*/ 	.word	0xffffffff


	//   ....[199]....
        /*03b8*/ 	.word	0xffffffff


	//   ....[200]....
        /*03bc*/ 	.word	0xffffffff


	//   ....[201]....
        /*03c0*/ 	.word	0xffffffff


	//   ....[202]....
        /*03c4*/ 	.word	0xffffffff


	//   ....[203]....
        /*03c8*/ 	.word	0xffffffff


	//   ....[204]....
        /*03cc*/ 	.word	0xffffffff


	//   ....[205]....
        /*03d0*/ 	.word	0xffffffff


	//   ....[206]....
        /*03d4*/ 	.word	0xffffffff


	//   ....[207]....
        /*03d8*/ 	.word	0xffffffff


	//   ....[208]....
        /*03dc*/ 	.word	0xffffffff


	//   ....[209]....
        /*03e0*/ 	.word	0xffffffff


	//   ....[210]....
        /*03e4*/ 	.word	0xffffffff


	//   ....[211]....
        /*03e8*/ 	.word	0xffffffff


	//   ....[212]....
        /*03ec*/ 	.word	0xffffffff


	//   ....[213]....
        /*03f0*/ 	.word	0xffffffff


	//   ....[214]....
        /*03f4*/ 	.word	0xffffffff


	//   ....[215]....
        /*03f8*/ 	.word	0xffffffff


	//   ....[216]....
        /*03fc*/ 	.word	0xffffffff


	//   ....[217]....
        /*0400*/ 	.word	0xffffffff


	//   ....[218]....
        /*0404*/ 	.word	0xffffffff


	//   ....[219]....
        /*0408*/ 	.word	0xffffffff


	//   ....[220]....
        /*040c*/ 	.word	0xffffffff


	//   ....[221]....
        /*0410*/ 	.word	0xffffffff


	//   ....[222]....
        /*0414*/ 	.word	0xffffffff


	//   ....[223]....
        /*0418*/ 	.word	0xffffffff


	//   ....[224]....
        /*041c*/ 	.word	0xffffffff


	//   ....[225]....
        /*0420*/ 	.word	0xffffffff


	//   ....[226]....
        /*0424*/ 	.word	0xffffffff


	//   ....[227]....
        /*0428*/ 	.word	0xffffffff


	//   ....[228]....
        /*042c*/ 	.word	0xffffffff


	//   ....[229]....
        /*0430*/ 	.word	0xffffffff


	//   ....[230]....
        /*0434*/ 	.word	0xffffffff


	//   ....[231]....
        /*0438*/ 	.word	0xffffffff


	//   ....[232]....
        /*043c*/ 	.word	0xffffffff


	//   ....[233]....
        /*0440*/ 	.word	0xffffffff


	//   ....[234]....
        /*0444*/ 	.word	0xffffffff


	//   ....[235]....
        /*0448*/ 	.word	0xffffffff


	//   ....[236]....
        /*044c*/ 	.word	0xffffffff


	//   ....[237]....
        /*0450*/ 	.word	0xffffffff


	//   ....[238]....
        /*0454*/ 	.word	0xffffffff


	//   ....[239]....
        /*0458*/ 	.word	0xffffffff


	//   ....[240]....
        /*045c*/ 	.word	0xffffffff


	//   ....[241]....
        /*0460*/ 	.word	0xffffffff


	//   ....[242]....
        /*0464*/ 	.word	0xffffffff


	//   ....[243]....
        /*0468*/ 	.word	0xffffffff


	//   ....[244]....
        /*046c*/ 	.word	0xffffffff


	//   ....[245]....
        /*0470*/ 	.word	0xffffffff


	//   ....[246]....
        /*0474*/ 	.word	0xffffffff


	//   ....[247]....
        /*0478*/ 	.word	0xffffffff


	//   ....[248]....
        /*047c*/ 	.word	0xffffffff


	//   ....[249]....
        /*0480*/ 	.word	0xffffffff


	//   ....[250]....
        /*0484*/ 	.word	0xffffffff


	//   ....[251]....
        /*0488*/ 	.word	0xffffffff


	//   ....[252]....
        /*048c*/ 	.word	0xffffffff


	//   ....[253]....
        /*0490*/ 	.word	0xffffffff


	//   ....[254]....
        /*0494*/ 	.word	0xffffffff


	//   ....[255]....
        /*0498*/ 	.word	0xffffffff


	//   ....[0]....
        /*049c*/ 	.word	0xffffffff


	//   ....[1]....
        /*04a0*/ 	.word	0xffffffff


	//   ....[2]....
        /*04a4*/ 	.word	0xffffffff


	//   ....[3]....
        /*04a8*/ 	.word	0xffffffff


	//   ....[4]....
        /*04ac*/ 	.word	0xffffffff


	//   ....[5]....
        /*04b0*/ 	.word	0xffffffff


	//   ....[6]....
        /*04b4*/ 	.word	0xffffffff


	//   ....[7]....
        /*04b8*/ 	.word	0xffffffff


	//   ....[8]....
        /*04bc*/ 	.word	0xffffffff


	//   ....[9]....
        /*04c0*/ 	.word	0xffffffff


	//   ....[10]....
        /*04c4*/ 	.word	0xffffffff


	//   ....[11]....
        /*04c8*/ 	.word	0xffffffff


	//   ....[12]....
        /*04cc*/ 	.word	0xffffffff


	//   ....[13]....
        /*04d0*/ 	.word	0xffffffff


	//   ....[14]....
        /*04d4*/ 	.word	0xffffffff


	//   ....[15]....
        /*04d8*/ 	.word	0xffffffff


	//   ....[16]....
        /*04dc*/ 	.word	0xffffffff


	//   ....[17]....
        /*04e0*/ 	.word	0xffffffff


	//   ....[18]....
        /*04e4*/ 	.word	0xffffffff


	//   ....[19]....
        /*04e8*/ 	.word	0xffffffff


	//   ....[20]....
        /*04ec*/ 	.word	0xffffffff


	//   ....[21]....
        /*04f0*/ 	.word	0xffffffff


	//   ....[22]....
        /*04f4*/ 	.word	0xffffffff


	//   ....[23]....
        /*04f8*/ 	.word	0xffffffff


	//   ....[24]....
        /*04fc*/ 	.word	0xffffffff


	//   ....[25]....
        /*0500*/ 	.word	0xffffffff


	//   ....[26]....
        /*0504*/ 	.word	0xffffffff


	//   ....[27]....
        /*0508*/ 	.word	0xffffffff


	//   ....[28]....
        /*050c*/ 	.word	0xffffffff


	//   ....[29]....
        /*0510*/ 	.word	0xffffffff


	//   ....[30]....
        /*0514*/ 	.word	0xffffffff


	//   ....[31]....
        /*0518*/ 	.word	0xffffffff


	//   ....[32]....
        /*051c*/ 	.word	0xffffffff


	//   ....[33]....
        /*0520*/ 	.word	0xffffffff


	//   ....[34]....
        /*0524*/ 	.word	0xffffffff


	//   ....[35]....
        /*0528*/ 	.word	0xffffffff


	//   ....[36]....
        /*052c*/ 	.word	0xffffffff


	//   ....[37]....
        /*0530*/ 	.word	0xffffffff


	//   ....[38]....
        /*0534*/ 	.word	0xffffffff


	//   ....[39]....
        /*0538*/ 	.word	0xffffffff


	//   ....[40]....
        /*053c*/ 	.word	0xffffffff


	//   ....[41]....
        /*0540*/ 	.word	0xffffffff


	//   ....[42]....
        /*0544*/ 	.word	0xffffffff


	//   ....[43]....
        /*0548*/ 	.word	0xffffffff


	//   ....[44]....
        /*054c*/ 	.word	0xffffffff


	//   ....[45]....
        /*0550*/ 	.word	0xffffffff


	//   ....[46]....
        /*0554*/ 	.word	0xffffffff


	//   ....[47]....
        /*0558*/ 	.word	0xffffffff


	//   ....[48]....
        /*055c*/ 	.word	0xffffffff


	//   ....[49]....
        /*0560*/ 	.word	0xffffffff


	//   ....[50]....
        /*0564*/ 	.word	0xffffffff


	//   ....[51]....
        /*0568*/ 	.word	0xffffffff


	//   ....[52]....
        /*056c*/ 	.word	0xffffffff


	//   ....[53]....
        /*0570*/ 	.word	0xffffffff


	//   ....[54]....
        /*0574*/ 	.word	0xffffffff


	//   ....[55]....
        /*0578*/ 	.word	0xffffffff


	//   ....[56]....
        /*057c*/ 	.word	0xffffffff


	//   ....[57]....
        /*0580*/ 	.word	0xffffffff


	//   ....[58]....
        /*0584*/ 	.word	0xffffffff


	//   ....[59]....
        /*0588*/ 	.word	0xffffffff


	//   ....[60]....
        /*058c*/ 	.word	0xffffffff


	//   ....[61]....
        /*0590*/ 	.word	0xffffffff


	//   ....[62]....
        /*0594*/ 	.word	0xffffffff


	//   ....[63]....
        /*0598*/ 	.word	0xffffffff


	//   ....[64]....
        /*059c*/ 	.word	0xffffffff


	//   ....[65]....
        /*05a0*/ 	.word	0xffffffff


	//   ....[66]....
        /*05a4*/ 	.word	0xffffffff


	//   ....[67]....
        /*05a8*/ 	.word	0xffffffff


	//   ....[68]....
        /*05ac*/ 	.word	0xffffffff


	//   ....[69]....
        /*05b0*/ 	.word	0xffffffff


	//   ....[70]....
        /*05b4*/ 	.word	0xffffffff


	//   ....[71]....
        /*05b8*/ 	.word	0xffffffff


	//   ....[72]....
        /*05bc*/ 	.word	0xffffffff


	//   ....[73]....
        /*05c0*/ 	.word	0xffffffff


	//   ....[74]....
        /*05c4*/ 	.word	0xffffffff


	//   ....[75]....
        /*05c8*/ 	.word	0xffffffff


	//   ....[76]....
        /*05cc*/ 	.word	0xffffffff


	//   ....[77]....
        /*05d0*/ 	.word	0xffffffff


	//   ....[78]....
        /*05d4*/ 	.word	0xffffffff


	//   ....[79]....
        /*05d8*/ 	.word	0xffffffff


	//   ....[80]....
        /*05dc*/ 	.word	0xffffffff


	//   ....[81]....
        /*05e0*/ 	.word	0xffffffff


	//   ....[82]....
        /*05e4*/ 	.word	0xffffffff


	//   ....[83]....
        /*05e8*/ 	.word	0xffffffff


	//   ....[84]....
        /*05ec*/ 	.word	0xffffffff


	//   ....[85]....
        /*05f0*/ 	.word	0xffffffff


	//   ....[86]....
        /*05f4*/ 	.word	0xffffffff


	//   ....[87]....
        /*05f8*/ 	.word	0xffffffff


	//   ....[88]....
        /*05fc*/ 	.word	0xffffffff


	//   ....[89]....
        /*0600*/ 	.word	0xffffffff


	//   ....[90]....
        /*0604*/ 	.word	0xffffffff


	//   ....[91]....
        /*0608*/ 	.word	0xffffffff


	//   ....[92]....
        /*060c*/ 	.word	0xffffffff


	//   ....[93]....
        /*0610*/ 	.word	0xffffffff


	//   ....[94]....
        /*0614*/ 	.word	0xffffffff


	//   ....[95]....
        /*0618*/ 	.word	0xffffffff


	//   ....[96]....
        /*061c*/ 	.word	0xffffffff


	//   ....[97]....
        /*0620*/ 	.word	0xffffffff


	//   ....[98]....
        /*0624*/ 	.word	0xffffffff


	//   ....[99]....
        /*0628*/ 	.word	0xffffffff


	//   ....[100]....
        /*062c*/ 	.word	0xffffffff


	//   ....[101]....
        /*0630*/ 	.word	0xffffffff


	//   ....[102]....
        /*0634*/ 	.word	0xffffffff


	//   ....[103]....
        /*0638*/ 	.word	0xffffffff


	//   ....[104]....
        /*063c*/ 	.word	0xffffffff


	//   ....[105]....
        /*0640*/ 	.word	0xffffffff


	//   ....[106]....
        /*0644*/ 	.word	0xffffffff


	//   ....[107]....
        /*0648*/ 	.word	0xffffffff


	//   ....[108]....
        /*064c*/ 	.word	0xffffffff


	//   ....[109]....
        /*0650*/ 	.word	0xffffffff


	//   ....[110]....
        /*0654*/ 	.word	0xffffffff


	//   ....[111]....
        /*0658*/ 	.word	0xffffffff


	//   ....[112]....
        /*065c*/ 	.word	0xffffffff


	//   ....[113]....
        /*0660*/ 	.word	0xffffffff


	//   ....[114]....
        /*0664*/ 	.word	0xffffffff


	//   ....[115]....
        /*0668*/ 	.word	0xffffffff


	//   ....[116]....
        /*066c*/ 	.word	0xffffffff


	//   ....[117]....
        /*0670*/ 	.word	0xffffffff


	//   ....[118]....
        /*0674*/ 	.word	0xffffffff


	//   ....[119]....
        /*0678*/ 	.word	0xffffffff


	//   ....[120]....
        /*067c*/ 	.word	0xffffffff


	//   ....[121]....
        /*0680*/ 	.word	0xffffffff


	//   ....[122]....
        /*0684*/ 	.word	0xffffffff


	//   ....[123]....
        /*0688*/ 	.word	0xffffffff


	//   ....[124]....
        /*068c*/ 	.word	0xffffffff


	//   ....[125]....
        /*0690*/ 	.word	0xffffffff


	//   ....[126]....
        /*0694*/ 	.word	0xffffffff


	//   ....[127]....
        /*0698*/ 	.word	0xffffffff


	//   ....[128]....
        /*069c*/ 	.word	0xffffffff


	//   ....[129]....
        /*06a0*/ 	.word	0xffffffff


	//   ....[130]....
        /*06a4*/ 	.word	0xffffffff


	//   ....[131]....
        /*06a8*/ 	.word	0xffffffff


	//   ....[132]....
        /*06ac*/ 	.word	0xffffffff


	//   ....[133]....
        /*06b0*/ 	.word	0xffffffff


	//   ....[134]....
        /*06b4*/ 	.word	0xffffffff


	//   ....[135]....
        /*06b8*/ 	.word	0xffffffff


	//   ....[136]....
        /*06bc*/ 	.word	0xffffffff


	//   ....[137]....
        /*06c0*/ 	.word	0xffffffff


	//   ....[138]....
        /*06c4*/ 	.word	0xffffffff


	//   ....[139]....
        /*06c8*/ 	.word	0xffffffff


	//   ....[140]....
        /*06cc*/ 	.word	0xffffffff


	//   ....[141]....
        /*06d0*/ 	.word	0xffffffff


	//   ....[142]....
        /*06d4*/ 	.word	0xffffffff


	//   ....[143]....
        /*06d8*/ 	.word	0xffffffff


	//   ....[144]....
        /*06dc*/ 	.word	0xffffffff


	//   ....[145]....
        /*06e0*/ 	.word	0xffffffff


	//   ....[146]....
        /*06e4*/ 	.word	0xffffffff


	//   ....[147]....
        /*06e8*/ 	.word	0xffffffff


	//   ....[148]....
        /*06ec*/ 	.word	0xffffffff


	//   ....[149]....
        /*06f0*/ 	.word	0xffffffff


	//   ....[150]....
        /*06f4*/ 	.word	0xffffffff


	//   ....[151]....
        /*06f8*/ 	.word	0xffffffff


	//   ....[152]....
        /*06fc*/ 	.word	0xffffffff


	//   ....[153]....
        /*0700*/ 	.word	0xffffffff


	//   ....[154]....
        /*0704*/ 	.word	0xffffffff


	//   ....[155]....
        /*0708*/ 	.word	0xffffffff


	//   ....[156]....
        /*070c*/ 	.word	0xffffffff


	//   ....[157]....
        /*0710*/ 	.word	0xffffffff


	//   ....[158]....
        /*0714*/ 	.word	0xffffffff


	//   ....[159]....
        /*0718*/ 	.word	0xffffffff


	//   ....[160]....
        /*071c*/ 	.word	0xffffffff


	//   ....[161]....
        /*0720*/ 	.word	0xffffffff


	//   ....[162]....
        /*0724*/ 	.word	0xffffffff


	//   ....[163]....
        /*0728*/ 	.word	0xffffffff


	//   ....[164]....
        /*072c*/ 	.word	0xffffffff


	//   ....[165]....
        /*0730*/ 	.word	0xffffffff


	//   ....[166]....
        /*0734*/ 	.word	0xffffffff


	//   ....[167]....
        /*0738*/ 	.word	0xffffffff


	//   ....[168]....
        /*073c*/ 	.word	0xffffffff


	//   ....[169]....
        /*0740*/ 	.word	0xffffffff


	//   ....[170]....
        /*0744*/ 	.word	0xffffffff


	//   ....[171]....
        /*0748*/ 	.word	0xffffffff


	//   ....[172]....
        /*074c*/ 	.word	0xffffffff


	//   ....[173]....
        /*0750*/ 	.word	0xffffffff


	//   ....[174]....
        /*0754*/ 	.word	0xffffffff


	//   ....[175]....
        /*0758*/ 	.word	0xffffffff


	//   ....[176]....
        /*075c*/ 	.word	0xffffffff


	//   ....[177]....
        /*0760*/ 	.word	0xffffffff


	//   ....[178]....
        /*0764*/ 	.word	0xffffffff


	//   ....[179]....
        /*0768*/ 	.word	0xffffffff


	//   ....[180]....
        /*076c*/ 	.word	0xffffffff


	//   ....[181]....
        /*0770*/ 	.word	0xffffffff


	//   ....[182]....
        /*0774*/ 	.word	0xffffffff


	//   ....[183]....
        /*0778*/ 	.word	0xffffffff


	//   ....[184]....
        /*077c*/ 	.word	0xffffffff


	//   ....[185]....
        /*0780*/ 	.word	0xffffffff


	//   ....[186]....
        /*0784*/ 	.word	0xffffffff


	//   ....[187]....
        /*0788*/ 	.word	0xffffffff


	//   ....[188]....
        /*078c*/ 	.word	0xffffffff


	//   ....[189]....
        /*0790*/ 	.word	0xffffffff


	//   ....[190]....
        /*0794*/ 	.word	0xffffffff


	//   ....[191]....
        /*0798*/ 	.word	0xffffffff


	//   ....[192]....
        /*079c*/ 	.word	0xffffffff


	//   ....[193]....
        /*07a0*/ 	.word	0xffffffff


	//   ....[194]....
        /*07a4*/ 	.word	0xffffffff


	//   ....[195]....
        /*07a8*/ 	.word	0xffffffff


	//   ....[196]....
        /*07ac*/ 	.word	0xffffffff


	//   ....[197]....
        /*07b0*/ 	.word	0xffffffff


	//   ....[198]....
        /*07b4*/ 	.word	0xffffffff


	//   ....[199]....
        /*07b8*/ 	.word	0xffffffff


	//   ....[200]....
        /*07bc*/ 	.word	0xffffffff


	//   ....[201]....
        /*07c0*/ 	.word	0xffffffff


	//   ....[202]....
        /*07c4*/ 	.word	0xffffffff


	//   ....[203]....
        /*07c8*/ 	.word	0xffffffff


	//   ....[204]....
        /*07cc*/ 	.word	0xffffffff


	//   ....[205]....
        /*07d0*/ 	.word	0xffffffff


	//   ....[206]....
        /*07d4*/ 	.word	0xffffffff


	//   ....[207]....
        /*07d8*/ 	.word	0xffffffff


	//   ....[208]....
        /*07dc*/ 	.word	0xffffffff


	//   ....[209]....
        /*07e0*/ 	.word	0xffffffff


	//   ....[210]....
        /*07e4*/ 	.word	0xffffffff


	//   ....[211]....
        /*07e8*/ 	.word	0xffffffff


	//   ....[212]....
        /*07ec*/ 	.word	0xffffffff


	//   ....[213]....
        /*07f0*/ 	.word	0xffffffff


	//   ....[214]....
        /*07f4*/ 	.word	0xffffffff


	//   ....[215]....
        /*07f8*/ 	.word	0xffffffff


	//   ....[216]....
        /*07fc*/ 	.word	0xffffffff


	//   ....[217]....
        /*0800*/ 	.word	0xffffffff


	//   ....[218]....
        /*0804*/ 	.word	0xffffffff


	//   ....[219]....
        /*0808*/ 	.word	0xffffffff


	//   ....[220]....
        /*080c*/ 	.word	0xffffffff


	//   ....[221]....
        /*0810*/ 	.word	0xffffffff


	//   ....[222]....
        /*0814*/ 	.word	0xffffffff


	//   ....[223]....
        /*0818*/ 	.word	0xffffffff


	//   ....[224]....
        /*081c*/ 	.word	0xffffffff


	//   ....[225]....
        /*0820*/ 	.word	0xffffffff


	//   ....[226]....
        /*0824*/ 	.word	0xffffffff


	//   ....[227]....
        /*0828*/ 	.word	0xffffffff


	//   ....[228]....
        /*082c*/ 	.word	0xffffffff


	//   ....[229]....
        /*0830*/ 	.word	0xffffffff


	//   ....[230]....
        /*0834*/ 	.word	0xffffffff


	//   ....[231]....
        /*0838*/ 	.word	0xffffffff


	//   ....[232]....
        /*083c*/ 	.word	0xffffffff


	//   ....[233]....
        /*0840*/ 	.word	0xffffffff


	//   ....[234]....
        /*0844*/ 	.word	0xffffffff


	//   ....[235]....
        /*0848*/ 	.word	0xffffffff


	//   ....[236]....
        /*084c*/ 	.word	0xffffffff


	//   ....[237]....
        /*0850*/ 	.word	0xffffffff


	//   ....[238]....
        /*0854*/ 	.word	0xffffffff


	//   ....[239]....
        /*0858*/ 	.word	0xffffffff


	//   ....[240]....
        /*085c*/ 	.word	0xffffffff


	//   ....[241]....
        /*0860*/ 	.word	0xffffffff


	//   ....[242]....
        /*0864*/ 	.word	0xffffffff


	//   ....[243]....
        /*0868*/ 	.word	0xffffffff


	//   ....[244]....
        /*086c*/ 	.word	0xffffffff


	//   ....[245]....
        /*0870*/ 	.word	0xffffffff


	//   ....[246]....
        /*0874*/ 	.word	0xffffffff


	//   ....[247]....
        /*0878*/ 	.word	0xffffffff


	//   ....[248]....
        /*087c*/ 	.word	0xffffffff


	//   ....[249]....
        /*0880*/ 	.word	0xffffffff


	//   ....[250]....
        /*0884*/ 	.word	0xffffffff


	//   ....[251]....
        /*0888*/ 	.word	0xffffffff


	//   ....[252]....
        /*088c*/ 	.word	0xffffffff


	//   ....[253]....
        /*0890*/ 	.word	0xffffffff


	//   ....[254]....
        /*0894*/ 	.word	0xffffffff


	//   ....[255]....
        /*0898*/ 	.word	0xffffffff


	//   ....[0]....
        /*089c*/ 	.word	0xffffffff


	//   ....[1]....
        /*08a0*/ 	.word	0xffffffff


	//   ....[2]....
        /*08a4*/ 	.word	0xffffffff


	//   ....[3]....
        /*08a8*/ 	.word	0xffffffff


	//   ....[4]....
        /*08ac*/ 	.word	0xffffffff


	//   ....[5]....
        /*08b0*/ 	.word	0xffffffff


	//   ....[6]....
        /*08b4*/ 	.word	0xffffffff


	//   ....[7]....
        /*08b8*/ 	.word	0xffffffff


	//   ....[8]....
        /*08bc*/ 	.word	0xffffffff


	//   ....[9]....
        /*08c0*/ 	.word	0xffffffff


	//   ....[10]....
        /*08c4*/ 	.word	0xffffffff


	//   ....[11]....
        /*08c8*/ 	.word	0xffffffff


	//   ....[12]....
        /*08cc*/ 	.word	0xffffffff


	//   ....[13]....
        /*08d0*/ 	.word	0xffffffff


	//   ....[14]....
        /*08d4*/ 	.word	0xffffffff


	//   ....[15]....
        /*08d8*/ 	.word	0xffffffff


	//   ....[16]....
        /*08dc*/ 	.word	0xffffffff


	//   ....[17]....
        /*08e0*/ 	.word	0xffffffff


	//   ....[18]....
        /*08e4*/ 	.word	0xffffffff


	//   ....[19]....
        /*08e8*/ 	.word	0xffffffff


	//   ....[20]....
        /*08ec*/ 	.word	0xffffffff


	//   ....[21]....
        /*08f0*/ 	.word	0xffffffff


	//   ....[22]....
        /*08f4*/ 	.word	0xffffffff


	//   ....[23]....
        /*08f8*/ 	.word	0xffffffff


	//   ....[24]....
        /*08fc*/ 	.word	0xffffffff


	//   ....[25]....
        /*0900*/ 	.word	0xffffffff


	//   ....[26]....
        /*0904*/ 	.word	0xffffffff


	//   ....[27]....
        /*0908*/ 	.word	0xffffffff


	//   ....[28]....
        /*090c*/ 	.word	0xffffffff


	//   ....[29]....
        /*0910*/ 	.word	0xffffffff


	//   ....[30]....
        /*0914*/ 	.word	0xffffffff


	//   ....[31]....
        /*0918*/ 	.word	0xffffffff


	//   ....[32]....
        /*091c*/ 	.word	0xffffffff


	//   ....[33]....
        /*0920*/ 	.word	0xffffffff


	//   ....[34]....
        /*0924*/ 	.word	0xffffffff


	//   ....[35]....
        /*0928*/ 	.word	0xffffffff


	//   ....[36]....
        /*092c*/ 	.word	0xffffffff


	//   ....[37]....
        /*0930*/ 	.word	0xffffffff


	//   ....[38]....
        /*0934*/ 	.word	0xffffffff


	//   ....[39]....
        /*0938*/ 	.word	0xffffffff


	//   ....[40]....
        /*093c*/ 	.word	0xffffffff


	//   ....[41]....
        /*0940*/ 	.word	0xffffffff


	//   ....[42]....
        /*0944*/ 	.word	0xffffffff


	//   ....[43]....
        /*0948*/ 	.word	0xffffffff


	//   ....[44]....
        /*094c*/ 	.word	0xffffffff


	//   ....[45]....
        /*0950*/ 	.word	0xffffffff


	//   ....[46]....
        /*0954*/ 	.word	0xffffffff


	//   ....[47]....
        /*0958*/ 	.word	0xffffffff


	//   ....[48]....
        /*095c*/ 	.word	0xffffffff


	//   ....[49]....
        /*0960*/ 	.word	0xffffffff


	//   ....[50]....
        /*0964*/ 	.word	0xffffffff


	//   ....[51]....
        /*0968*/ 	.word	0xffffffff


	//   ....[52]....
        /*096c*/ 	.word	0xffffffff


	//   ....[53]....
        /*0970*/ 	.word	0xffffffff


	//   ....[54]....
        /*0974*/ 	.word	0xffffffff


	//   ....[55]....
        /*0978*/ 	.word	0xffffffff


	//   ....[56]....
        /*097c*/ 	.word	0xffffffff


	//   ....[57]....
        /*0980*/ 	.word	0xffffffff


	//   ....[58]....
        /*0984*/ 	.word	0xffffffff


	//   ....[59]....
        /*0988*/ 	.word	0xffffffff


	//   ....[60]....
        /*098c*/ 	.word	0xffffffff


	//   ....[61]....
        /*0990*/ 	.word	0xffffffff


	//   ....[62]....
        /*0994*/ 	.word	0xffffffff


	//   ....[63]....
        /*0998*/ 	.word	0xffffffff


	//   ....[64]....
        /*099c*/ 	.word	0xffffffff


	//   ....[65]....
        /*09a0*/ 	.word	0xffffffff


	//   ....[66]....
        /*09a4*/ 	.word	0xffffffff


	//   ....[67]....
        /*09a8*/ 	.word	0xffffffff


	//   ....[68]....
        /*09ac*/ 	.word	0xffffffff


	//   ....[69]....
        /*09b0*/ 	.word	0xffffffff


	//   ....[70]....
        /*09b4*/ 	.word	0xffffffff


	//   ....[71]....
        /*09b8*/ 	.word	0xffffffff


	//   ....[72]....
        /*09bc*/ 	.word	0xffffffff


	//   ....[73]....
        /*09c0*/ 	.word	0xffffffff


	//   ....[74]....
        /*09c4*/ 	.word	0xffffffff


	//   ....[75]....
        /*09c8*/ 	.word	0xffffffff


	//   ....[76]....
        /*09cc*/ 	.word	0xffffffff


	//   ....[77]....
        /*09d0*/ 	.word	0xffffffff


	//   ....[78]....
        /*09d4*/ 	.word	0xffffffff


	//   ....[79]....
        /*09d8*/ 	.word	0xffffffff


	//   ....[80]....
        /*09dc*/ 	.word	0xffffffff


	//   ....[81]....
        /*09e0*/ 	.word	0xffffffff


	//   ....[82]....
        /*09e4*/ 	.word	0xffffffff


	//   ....[83]....
        /*09e8*/ 	.word	0xffffffff


	//   ....[84]....
        /*09ec*/ 	.word	0xffffffff


	//   ....[85]....
        /*09f0*/ 	.word	0xffffffff


	//   ....[86]....
        /*09f4*/ 	.word	0xffffffff


	//   ....[87]....
        /*09f8*/ 	.word	0xffffffff


	//   ....[88]....
        /*09fc*/ 	.word	0xffffffff


	//   ....[89]....
        /*0a00*/ 	.word	0xffffffff


	//   ....[90]....
        /*0a04*/ 	.word	0xffffffff


	//   ....[91]....
        /*0a08*/ 	.word	0xffffffff


	//   ....[92]....
        /*0a0c*/ 	.word	0xffffffff


	//   ....[93]....
        /*0a10*/ 	.word	0xffffffff


	//   ....[94]....
        /*0a14*/ 	.word	0xffffffff


	//   ....[95]....
        /*0a18*/ 	.word	0xffffffff


	//   ....[96]....
        /*0a1c*/ 	.word	0xffffffff


	//   ....[97]....
        /*0a20*/ 	.word	0xffffffff


	//   ....[98]....
        /*0a24*/ 	.word	0xffffffff


	//   ....[99]....
        /*0a28*/ 	.word	0xffffffff


	//   ....[100]....
        /*0a2c*/ 	.word	0xffffffff


	//   ....[101]....
        /*0a30*/ 	.word	0xffffffff


	//   ....[102]....
        /*0a34*/ 	.word	0xffffffff


	//   ....[103]....
        /*0a38*/ 	.word	0xffffffff


	//   ....[104]....
        /*0a3c*/ 	.word	0xffffffff


	//   ....[105]....
        /*0a40*/ 	.word	0xffffffff


	//   ....[106]....
        /*0a44*/ 	.word	0xffffffff


	//   ....[107]....
        /*0a48*/ 	.word	0xffffffff


	//   ....[108]....
        /*0a4c*/ 	.word	0xffffffff


	//   ....[109]....
        /*0a50*/ 	.word	0xffffffff


	//   ....[110]....
        /*0a54*/ 	.word	0xffffffff


	//   ....[111]....
        /*0a58*/ 	.word	0xffffffff


	//   ....[112]....
        /*0a5c*/ 	.word	0xffffffff


	//   ....[113]....
        /*0a60*/ 	.word	0xffffffff


	//   ....[114]....
        /*0a64*/ 	.word	0xffffffff


	//   ....[115]....
        /*0a68*/ 	.word	0xffffffff


	//   ....[116]....
        /*0a6c*/ 	.word	0xffffffff


	//   ....[117]....
        /*0a70*/ 	.word	0xffffffff


	//   ....[118]....
        /*0a74*/ 	.word	0xffffffff


	//   ....[119]....
        /*0a78*/ 	.word	0xffffffff


	//   ....[120]....
        /*0a7c*/ 	.word	0xffffffff


	//   ....[121]....
        /*0a80*/ 	.word	0xffffffff


	//   ....[122]....
        /*0a84*/ 	.word	0xffffffff


	//   ....[123]....
        /*0a88*/ 	.word	0xffffffff


	//   ....[124]....
        /*0a8c*/ 	.word	0xffffffff


	//   ....[125]....
        /*0a90*/ 	.word	0xffffffff


	//   ....[126]....
        /*0a94*/ 	.word	0xffffffff


	//   ....[127]....
        /*0a98*/ 	.word	0xffffffff


	//   ....[128]....
        /*0a9c*/ 	.word	0xffffffff


	//   ....[129]....
        /*0aa0*/ 	.word	0xffffffff


	//   ....[130]....
        /*0aa4*/ 	.word	0xffffffff


	//   ....[131]....
        /*0aa8*/ 	.word	0xffffffff


	//   ....[132]....
        /*0aac*/ 	.word	0xffffffff


	//   ....[133]....
        /*0ab0*/ 	.word	0xffffffff


	//   ....[134]....
        /*0ab4*/ 	.word	0xffffffff


	//   ....[135]....
        /*0ab8*/ 	.word	0xffffffff


	//   ....[136]....
        /*0abc*/ 	.word	0xffffffff


	//   ....[137]....
        /*0ac0*/ 	.word	0xffffffff


	//----- nvinfo : EIATTR_COOP_GROUP_INSTR_OFFSETS
	.align		4
.L_1396:
        /*0ac4*/ 	.byte	0x04, 0x28
        /*0ac6*/ 	.short	(.L_1398 - .L_1397)


	//   ....[0]....
.L_1397:
        /*0ac8*/ 	.word	0x0000e720


	//   ....[1]....
        /*0acc*/ 	.word	0x0000e740


	//   ....[2]....
        /*0ad0*/ 	.word	0x0000e750


	//   ....[3]....
        /*0ad4*/ 	.word	0x0000e760


	//   ....[4]....
        /*0ad8*/ 	.word	0x0000e770


	//   ....[5]....
        /*0adc*/ 	.word	0x0000e780


	//   ....[6]....
        /*0ae0*/ 	.word	0x0000e790


	//   ....[7]....
        /*0ae4*/ 	.word	0x0000e7a0


	//   ....[8]....
        /*0ae8*/ 	.word	0x0000e7b0


	//   ....[9]....
        /*0aec*/ 	.word	0x0000e7c0


	//   ....[10]....
        /*0af0*/ 	.word	0x0000e7d0


	//   ....[11]....
        /*0af4*/ 	.word	0x0000e7e0


	//   ....[12]....
        /*0af8*/ 	.word	0x0000e7f0


	//   ....[13]....
        /*0afc*/ 	.word	0x0000e800


	//   ....[14]....
        /*0b00*/ 	.word	0x0000e810


	//   ....[15]....
        /*0b04*/ 	.word	0x0000e820


	//   ....[16]....
        /*0b08*/ 	.word	0x0000e830


	//   ....[17]....
        /*0b0c*/ 	.word	0x0000e840


	//   ....[18]....
        /*0b10*/ 	.word	0x0000e850


	//   ....[19]....
        /*0b14*/ 	.word	0x0000e860


	//   ....[20]....
        /*0b18*/ 	.word	0x0000e870


	//   ....[21]....
        /*0b1c*/ 	.word	0x0000e880


	//   ....[22]....
        /*0b20*/ 	.word	0x0000e890


	//   ....[23]....
        /*0b24*/ 	.word	0x0000e8a0


	//   ....[24]....
        /*0b28*/ 	.word	0x0000e8b0


	//   ....[25]....
        /*0b2c*/ 	.word	0x0000e8c0


	//   ....[26]....
        /*0b30*/ 	.word	0x0000e8d0


	//   ....[27]....
        /*0b34*/ 	.word	0x0000e8e0


	//   ....[28]....
        /*0b38*/ 	.word	0x0000e8f0


	//   ....[29]....
        /*0b3c*/ 	.word	0x0000e900


	//   ....[30]....
        /*0b40*/ 	.word	0x0000e910


	//   ....[31]....
        /*0b44*/ 	.word	0x0000e920


	//   ....[32]....
        /*0b48*/ 	.word	0x0000e930


	//   ....[33]....
        /*0b4c*/ 	.word	0x0000e940


	//   ....[34]....
        /*0b50*/ 	.word	0x0000e950


	//   ....[35]....
        /*0b54*/ 	.word	0x0000e960


	//   ....[36]....
        /*0b58*/ 	.word	0x0000ea90


	//   ....[37]....
        /*0b5c*/ 	.word	0x0000eaa0


	//   ....[38]....
        /*0b60*/ 	.word	0x0000eab0


	//   ....[39]....
        /*0b64*/ 	.word	0x0000eac0


	//   ....[40]....
        /*0b68*/ 	.word	0x0000ead0


	//   ....[41]....
        /*0b6c*/ 	.word	0x0000eae0


	//   ....[42]....
        /*0b70*/ 	.word	0x0000eaf0


	//   ....[43]....
        /*0b74*/ 	.word	0x0000eb00


	//   ....[44]....
        /*0b78*/ 	.word	0x0000eb10


	//   ....[45]....
        /*0b7c*/ 	.word	0x0000eb20


	//   ....[46]....
        /*0b80*/ 	.word	0x0000eb30


	//   ....[47]....
        /*0b84*/ 	.word	0x0000eb40


	//   ....[48]....
        /*0b88*/ 	.word	0x0000eb50


	//   ....[49]....
        /*0b8c*/ 	.word	0x0000eb60


	//   ....[50]....
        /*0b90*/ 	.word	0x0000eb70


	//   ....[51]....
        /*0b94*/ 	.word	0x0000eb80


	//   ....[52]....
        /*0b98*/ 	.word	0x0000eb90


	//   ....[53]....
        /*0b9c*/ 	.word	0x0000eba0


	//   ....[54]....
        /*0ba0*/ 	.word	0x0000ebb0


	//   ....[55]....
        /*0ba4*/ 	.word	0x0000ebc0


	//   ....[56]....
        /*0ba8*/ 	.word	0x0000ebd0


	//   ....[57]....
        /*0bac*/ 	.word	0x0000ebe0


	//   ....[58]....
        /*0bb0*/ 	.word	0x0000ebf0


	//   ....[59]....
        /*0bb4*/ 	.word	0x0000ec00


	//   ....[60]....
        /*0bb8*/ 	.word	0x0000ec10


	//   ....[61]....
        /*0bbc*/ 	.word	0x0000ec20


	//   ....[62]....
        /*0bc0*/ 	.word	0x0000ec30


	//   ....[63]....
        /*0bc4*/ 	.word	0x0000ec40


	//   ....[64]....
        /*0bc8*/ 	.word	0x0000ec50


	//   ....[65]....
        /*0bcc*/ 	.word	0x0000ec60


	//   ....[66]....
        /*0bd0*/ 	.word	0x0000ec70


	//   ....[67]....
        /*0bd4*/ 	.word	0x0000ec80


	//   ....[68]....
        /*0bd8*/ 	.word	0x0000ec90


	//   ....[69]....
        /*0bdc*/ 	.word	0x0000eca0


	//   ....[70]....
        /*0be0*/ 	.word	0x0000ecb0


	//   ....[71]....
        /*0be4*/ 	.word	0x0000ecc0


	//   ....[72]....
        /*0be8*/ 	.word	0x0000ecd0


	//   ....[73]....
        /*0bec*/ 	.word	0x0000ece0


	//   ....[74]....
        /*0bf0*/ 	.word	0x0000ecf0


	//   ....[75]....
        /*0bf4*/ 	.word	0x0000ed00


	//   ....[76]....
        /*0bf8*/ 	.word	0x0000ed10


	//   ....[77]....
        /*0bfc*/ 	.word	0x0000ed20


	//   ....[78]....
        /*0c00*/ 	.word	0x0000ed30


	//   ....[79]....
        /*0c04*/ 	.word	0x0000ed40


	//   ....[80]....
        /*0c08*/ 	.word	0x0000ed50


	//   ....[81]....
        /*0c0c*/ 	.word	0x0000ed60


	//   ....[82]....
        /*0c10*/ 	.word	0x0000eee0


	//   ....[83]....
        /*0c14*/ 	.word	0x0000eef0


	//   ....[84]....
        /*0c18*/ 	.word	0x0000ef00


	//   ....[85]....
        /*0c1c*/ 	.word	0x0000ef10


	//   ....[86]....
        /*0c20*/ 	.word	0x0000ef20


	//   ....[87]....
        /*0c24*/ 	.word	0x0000ef30


	//   ....[88]....
        /*0c28*/ 	.word	0x0000ef40


	//   ....[89]....
        /*0c2c*/ 	.word	0x0000ef50


	//   ....[90]....
        /*0c30*/ 	.word	0x0000ef60


	//   ....[91]....
        /*0c34*/ 	.word	0x0000ef70


	//   ....[92]....
        /*0c38*/ 	.word	0x0000ef80


	//   ....[93]....
        /*0c3c*/ 	.word	0x0000ef90


	//   ....[94]....
        /*0c40*/ 	.word	0x0000efa0


	//   ....[95]....
        /*0c44*/ 	.word	0x0000efb0


	//   ....[96]....
        /*0c48*/ 	.word	0x0000efc0


	//   ....[97]....
        /*0c4c*/ 	.word	0x0000efd0


	//   ....[98]....
        /*0c50*/ 	.word	0x0000efe0


	//   ....[99]....
        /*0c54*/ 	.word	0x0000eff0


	//   ....[100]....
        /*0c58*/ 	.word	0x0000f000


	//   ....[101]....
        /*0c5c*/ 	.word	0x0000f010


	//   ....[102]....
        /*0c60*/ 	.word	0x0000f020


	//   ....[103]....
        /*0c64*/ 	.word	0x0000f030


	//   ....[104]....
        /*0c68*/ 	.word	0x0000f040


	//   ....[105]....
        /*0c6c*/ 	.word	0x0000f050


	//   ....[106]....
        /*0c70*/ 	.word	0x0000f060


	//   ....[107]....
        /*0c74*/ 	.word	0x0000f070


	//   ....[108]....
        /*0c78*/ 	.word	0x0000f080


	//   ....[109]....
        /*0c7c*/ 	.word	0x0000f090


	//   ....[110]....
        /*0c80*/ 	.word	0x0000f0a0


	//   ....[111]....
        /*0c84*/ 	.word	0x0000f0b0


	//   ....[112]....
        /*0c88*/ 	.word	0x0000f0c0


	//   ....[113]....
        /*0c8c*/ 	.word	0x0000f0d0


	//   ....[114]....
        /*0c90*/ 	.word	0x0000f0e0


	//   ....[115]....
        /*0c94*/ 	.word	0x0000f0f0


	//   ....[116]....
        /*0c98*/ 	.word	0x0000f100


	//   ....[117]....
        /*0c9c*/ 	.word	0x0000f110


	//   ....[118]....
        /*0ca0*/ 	.word	0x0000f120


	//   ....[119]....
        /*0ca4*/ 	.word	0x0000f130


	//   ....[120]....
        /*0ca8*/ 	.word	0x0000f140


	//   ....[121]....
        /*0cac*/ 	.word	0x0000f150


	//   ....[122]....
        /*0cb0*/ 	.word	0x0000f160


	//   ....[123]....
        /*0cb4*/ 	.word	0x0000f170


	//   ....[124]....
        /*0cb8*/ 	.word	0x0000f180


	//   ....[125]....
        /*0cbc*/ 	.word	0x0000f190


	//   ....[126]....
        /*0cc0*/ 	.word	0x0000f1a0


	//   ....[127]....
        /*0cc4*/ 	.word	0x0000f1b0


	//   ....[128]....
        /*0cc8*/ 	.word	0x0000f1c0


	//   ....[129]....
        /*0ccc*/ 	.word	0x0000f1d0


	//   ....[130]....
        /*0cd0*/ 	.word	0x00013470


	//   ....[131]....
        /*0cd4*/ 	.word	0x000134a0


	//   ....[132]....
        /*0cd8*/ 	.word	0x000134b0


	//   ....[133]....
        /*0cdc*/ 	.word	0x000134c0


	//   ....[134]....
        /*0ce0*/ 	.word	0x000134d0


	//   ....[135]....
        /*0ce4*/ 	.word	0x000134e0


	//   ....[136]....
        /*0ce8*/ 	.word	0x000134f0


	//   ....[137]....
        /*0cec*/ 	.word	0x00013500


	//   ....[138]....
        /*0cf0*/ 	.word	0x00013510


	//   ....[139]....
        /*0cf4*/ 	.word	0x00013520


	//   ....[140]....
        /*0cf8*/ 	.word	0x00013530


	//   ....[141]....
        /*0cfc*/ 	.word	0x00013540


	//   ....[142]....
        /*0d00*/ 	.word	0x00013550


	//   ....[143]....
        /*0d04*/ 	.word	0x00013560


	//   ....[144]....
        /*0d08*/ 	.word	0x00013570


	//   ....[145]....
        /*0d0c*/ 	.word	0x00013580


	//   ....[146]....
        /*0d10*/ 	.word	0x00013590


	//   ....[147]....
        /*0d14*/ 	.word	0x000135a0


	//   ....[148]....
        /*0d18*/ 	.word	0x000135b0


	//   ....[149]....
        /*0d1c*/ 	.word	0x000135c0


	//   ....[150]....
        /*0d20*/ 	.word	0x000135d0


	//   ....[151]....
        /*0d24*/ 	.word	0x000135e0


	//   ....[152]....
        /*0d28*/ 	.word	0x000135f0


	//   ....[153]....
        /*0d2c*/ 	.word	0x00013600


	//   ....[154]....
        /*0d30*/ 	.word	0x00013610


	//   ....[155]....
        /*0d34*/ 	.word	0x00013620


	//   ....[156]....
        /*0d38*/ 	.word	0x00013630


	//   ....[157]....
        /*0d3c*/ 	.word	0x00013640


	//   ....[158]....
        /*0d40*/ 	.word	0x00013650


	//   ....[159]....
        /*0d44*/ 	.word	0x00013660


	//   ....[160]....
        /*0d48*/ 	.word	0x00013670


	//   ....[161]....
        /*0d4c*/ 	.word	0x00013680


	//   ....[162]....
        /*0d50*/ 	.word	0x00013690


	//   ....[163]....
        /*0d54*/ 	.word	0x000136a0


	//   ....[164]....
        /*0d58*/ 	.word	0x000137c0


	//   ....[165]....
        /*0d5c*/ 	.word	0x000137d0


	//   ....[166]....
        /*0d60*/ 	.word	0x000137e0


	//   ....[167]....
        /*0d64*/ 	.word	0x000137f0


	//   ....[168]....
        /*0d68*/ 	.word	0x00013800


	//   ....[169]....
        /*0d6c*/ 	.word	0x00013810


	//   ....[170]....
        /*0d70*/ 	.word	0x00013820


	//   ....[171]....
        /*0d74*/ 	.word	0x00013830


	//   ....[172]....
        /*0d78*/ 	.word	0x00013840


	//   ....[173]....
        /*0d7c*/ 	.word	0x00013850


	//   ....[174]....
        /*0d80*/ 	.word	0x00013860


	//   ....[175]....
        /*0d84*/ 	.word	0x00013870


	//   ....[176]....
        /*0d88*/ 	.word	0x00013880


	//   ....[177]....
        /*0d8c*/ 	.word	0x00013890


	//   ....[178]....
        /*0d90*/ 	.word	0x000138a0


	//   ....[179]....
        /*0d94*/ 	.word	0x000138b0


	//   ....[180]....
        /*0d98*/ 	.word	0x000138c0


	//   ....[181]....
        /*0d9c*/ 	.word	0x000138d0


	//   ....[182]....
        /*0da0*/ 	.word	0x000138e0


	//   ....[183]....
        /*0da4*/ 	.word	0x000138f0


	//   ....[184]....
        /*0da8*/ 	.word	0x00013900


	//   ....[185]....
        /*0dac*/ 	.word	0x00013910


	//   ....[186]....
        /*0db0*/ 	.word	0x00013920


	//   ....[187]....
        /*0db4*/ 	.word	0x00013930


	//   ....[188]....
        /*0db8*/ 	.word	0x00013940


	//   ....[189]....
        /*0dbc*/ 	.word	0x00013950


	//   ....[190]....
        /*0dc0*/ 	.word	0x00013960


	//   ....[191]....
        /*0dc4*/ 	.word	0x00013970


	//   ....[192]....
        /*0dc8*/ 	.word	0x00013980


	//   ....[193]....
        /*0dcc*/ 	.word	0x00013990


	//   ....[194]....
        /*0dd0*/ 	.word	0x000139a0


	//   ....[195]....
        /*0dd4*/ 	.word	0x000139b0


	//   ....[196]....
        /*0dd8*/ 	.word	0x000139c0


	//   ....[197]....
        /*0ddc*/ 	.word	0x000139d0


	//   ....[198]....
        /*0de0*/ 	.word	0x000139e0


	//   ....[199]....
        /*0de4*/ 	.word	0x000139f0


	//   ....[200]....
        /*0de8*/ 	.word	0x00013a00


	//   ....[201]....
        /*0dec*/ 	.word	0x00013a10


	//   ....[202]....
        /*0df0*/ 	.word	0x00013a20


	//   ....[203]....
        /*0df4*/ 	.word	0x00013a30


	//   ....[204]....
        /*0df8*/ 	.word	0x00013a40


	//   ....[205]....
        /*0dfc*/ 	.word	0x00013a50


	//   ....[206]....
        /*0e00*/ 	.word	0x00013a60


	//   ....[207]....
        /*0e04*/ 	.word	0x00013a70


	//   ....[208]....
        /*0e08*/ 	.word	0x00013a80


	//   ....[209]....
        /*0e0c*/ 	.word	0x00013a90


	//   ....[210]....
        /*0e10*/ 	.word	0x00013aa0


	//   ....[211]....
        /*0e14*/ 	.word	0x00013ab0


	//   ....[212]....
        /*0e18*/ 	.word	0x00013c40


	//   ....[213]....
        /*0e1c*/ 	.word	0x00013c50


	//   ....[214]....
        /*0e20*/ 	.word	0x00013c60


	//   ....[215]....
        /*0e24*/ 	.word	0x00013c70


	//   ....[216]....
        /*0e28*/ 	.word	0x00013c80


	//   ....[217]....
        /*0e2c*/ 	.word	0x00013c90


	//   ....[218]....
        /*0e30*/ 	.word	0x00013ca0


	//   ....[219]....
        /*0e34*/ 	.word	0x00013cb0


	//   ....[220]....
        /*0e38*/ 	.word	0x00013cc0


	//   ....[221]....
        /*0e3c*/ 	.word	0x00013cd0


	//   ....[222]....
        /*0e40*/ 	.word	0x00013ce0


	//   ....[223]....
        /*0e44*/ 	.word	0x00013cf0


	//   ....[224]....
        /*0e48*/ 	.word	0x00013d00


	//   ....[225]....
        /*0e4c*/ 	.word	0x00013d10


	//   ....[226]....
        /*0e50*/ 	.word	0x00013d20


	//   ....[227]....
        /*0e54*/ 	.word	0x00013d30


	//   ....[228]....
        /*0e58*/ 	.word	0x00013d40


	//   ....[229]....
        /*0e5c*/ 	.word	0x00013d50


	//   ....[230]....
        /*0e60*/ 	.word	0x00013d60


	//   ....[231]....
        /*0e64*/ 	.word	0x00013d70


	//   ....[232]....
        /*0e68*/ 	.word	0x00013d80


	//   ....[233]....
        /*0e6c*/ 	.word	0x00013d90


	//   ....[234]....
        /*0e70*/ 	.word	0x00013da0


	//   ....[235]....
        /*0e74*/ 	.word	0x00013db0


	//   ....[236]....
        /*0e78*/ 	.word	0x00013dc0


	//   ....[237]....
        /*0e7c*/ 	.word	0x00013dd0


	//   ....[238]....
        /*0e80*/ 	.word	0x00013de0


	//   ....[239]....
        /*0e84*/ 	.word	0x00013df0


	//   ....[240]....
        /*0e88*/ 	.word	0x00013e00


	//   ....[241]....
        /*0e8c*/ 	.word	0x00013e10


	//   ....[242]....
        /*0e90*/ 	.word	0x00013e20


	//   ....[243]....
        /*0e94*/ 	.word	0x00013e30


	//   ....[244]....
        /*0e98*/ 	.word	0x00013e40


	//   ....[245]....
        /*0e9c*/ 	.word	0x00013e50


	//   ....[246]....
        /*0ea0*/ 	.word	0x00013e60


	//   ....[247]....
        /*0ea4*/ 	.word	0x00013e70


	//   ....[248]....
        /*0ea8*/ 	.word	0x00013e80


	//   ....[249]....
        /*0eac*/ 	.word	0x00013e90


	//   ....[250]....
        /*0eb0*/ 	.word	0x00013ea0


	//   ....[251]....
        /*0eb4*/ 	.word	0x00013eb0


	//   ....[252]....
        /*0eb8*/ 	.word	0x00013ec0


	//   ....[253]....
        /*0ebc*/ 	.word	0x00013ed0


	//   ....[254]....
        /*0ec0*/ 	.word	0x00013ee0


	//   ....[255]....
        /*0ec4*/ 	.word	0x00013ef0


	//   ....[0]....
        /*0ec8*/ 	.word	0x00013f00


	//   ....[1]....
        /*0ecc*/ 	.word	0x00013f10


	//   ....[2]....
        /*0ed0*/ 	.word	0x00013f20


	//   ....[3]....
        /*0ed4*/ 	.word	0x00013f30


	//   ....[4]....
        /*0ed8*/ 	.word	0x000181b0


	//   ....[5]....
        /*0edc*/ 	.word	0x000181e0


	//   ....[6]....
        /*0ee0*/ 	.word	0x000181f0


	//   ....[7]....
        /*0ee4*/ 	.word	0x00018200


	//   ....[8]....
        /*0ee8*/ 	.word	0x00018210


	//   ....[9]....
        /*0eec*/ 	.word	0x00018220


	//   ....[10]....
        /*0ef0*/ 	.word	0x00018230


	//   ....[11]....
        /*0ef4*/ 	.word	0x00018240


	//   ....[12]....
        /*0ef8*/ 	.word	0x00018250


	//   ....[13]....
        /*0efc*/ 	.word	0x00018260


	//   ....[14]....
        /*0f00*/ 	.word	0x00018270


	//   ....[15]....
        /*0f04*/ 	.word	0x00018280


	//   ....[16]....
        /*0f08*/ 	.word	0x00018290


	//   ....[17]....
        /*0f0c*/ 	.word	0x000182a0


	//   ....[18]....
        /*0f10*/ 	.word	0x000182b0


	//   ....[19]....
        /*0f14*/ 	.word	0x000182c0


	//   ....[20]....
        /*0f18*/ 	.word	0x000182d0


	//   ....[21]....
        /*0f1c*/ 	.word	0x000182e0


	//   ....[22]....
        /*0f20*/ 	.word	0x000182f0


	//   ....[23]....
        /*0f24*/ 	.word	0x00018300


	//   ....[24]....
        /*0f28*/ 	.word	0x00018310


	//   ....[25]....
        /*0f2c*/ 	.word	0x00018320


	//   ....[26]....
        /*0f30*/ 	.word	0x00018330


	//   ....[27]....
        /*0f34*/ 	.word	0x00018340


	//   ....[28]....
        /*0f38*/ 	.word	0x00018350


	//   ....[29]....
        /*0f3c*/ 	.word	0x00018360


	//   ....[30]....
        /*0f40*/ 	.word	0x00018370


	//   ....[31]....
        /*0f44*/ 	.word	0x00018380


	//   ....[32]....
        /*0f48*/ 	.word	0x00018390


	//   ....[33]....
        /*0f4c*/ 	.word	0x000183a0


	//   ....[34]....
        /*0f50*/ 	.word	0x000183b0


	//   ....[35]....
        /*0f54*/ 	.word	0x000183c0


	//   ....[36]....
        /*0f58*/ 	.word	0x000183d0


	//   ....[37]....
        /*0f5c*/ 	.word	0x000183e0


	//   ....[38]....
        /*0f60*/ 	.word	0x00018500


	//   ....[39]....
        /*0f64*/ 	.word	0x00018510


	//   ....[40]....
        /*0f68*/ 	.word	0x00018520


	//   ....[41]....
        /*0f6c*/ 	.word	0x00018530


	//   ....[42]....
        /*0f70*/ 	.word	0x00018540


	//   ....[43]....
        /*0f74*/ 	.word	0x00018550


	//   ....[44]....
        /*0f78*/ 	.word	0x00018560


	//   ....[45]....
        /*0f7c*/ 	.word	0x00018570


	//   ....[46]....
        /*0f80*/ 	.word	0x00018580


	//   ....[47]....
        /*0f84*/ 	.word	0x00018590


	//   ....[48]....
        /*0f88*/ 	.word	0x000185a0


	//   ....[49]....
        /*0f8c*/ 	.word	0x000185b0


	//   ....[50]....
        /*0f90*/ 	.word	0x000185c0


	//   ....[51]....
        /*0f94*/ 	.word	0x000185d0


	//   ....[52]....
        /*0f98*/ 	.word	0x000185e0


	//   ....[53]....
        /*0f9c*/ 	.word	0x000185f0


	//   ....[54]....
        /*0fa0*/ 	.word	0x00018600


	//   ....[55]....
        /*0fa4*/ 	.word	0x00018610


	//   ....[56]....
        /*0fa8*/ 	.word	0x00018620


	//   ....[57]....
        /*0fac*/ 	.word	0x00018630


	//   ....[58]....
        /*0fb0*/ 	.word	0x00018640


	//   ....[59]....
        /*0fb4*/ 	.word	0x00018650


	//   ....[60]....
        /*0fb8*/ 	.word	0x00018660


	//   ....[61]....
        /*0fbc*/ 	.word	0x00018670


	//   ....[62]....
        /*0fc0*/ 	.word	0x00018680


	//   ....[63]....
        /*0fc4*/ 	.word	0x00018690


	//   ....[64]....
        /*0fc8*/ 	.word	0x000186a0


	//   ....[65]....
        /*0fcc*/ 	.word	0x000186b0


	//   ....[66]....
        /*0fd0*/ 	.word	0x000186c0


	//   ....[67]....
        /*0fd4*/ 	.word	0x000186d0


	//   ....[68]....
        /*0fd8*/ 	.word	0x000186e0


	//   ....[69]....
        /*0fdc*/ 	.word	0x000186f0


	//   ....[70]....
        /*0fe0*/ 	.word	0x00018700


	//   ....[71]....
        /*0fe4*/ 	.word	0x00018710


	//   ....[72]....
        /*0fe8*/ 	.word	0x00018720


	//   ....[73]....
        /*0fec*/ 	.word	0x00018730


	//   ....[74]....
        /*0ff0*/ 	.word	0x00018740


	//   ....[75]....
        /*0ff4*/ 	.word	0x00018750


	//   ....[76]....
        /*0ff8*/ 	.word	0x00018760


	//   ....[77]....
        /*0ffc*/ 	.word	0x00018770


	//   ....[78]....
        /*1000*/ 	.word	0x00018780


	//   ....[79]....
        /*1004*/ 	.word	0x00018790


	//   ....[80]....
        /*1008*/ 	.word	0x000187a0


	//   ....[81]....
        /*100c*/ 	.word	0x000187b0


	//   ....[82]....
        /*1010*/ 	.word	0x000187c0


	//   ....[83]....
        /*1014*/ 	.word	0x000187d0


	//   ....[84]....
        /*1018*/ 	.word	0x000187e0


	//   ....[85]....
        /*101c*/ 	.word	0x000187f0


	//   ....[86]....
        /*1020*/ 	.word	0x00018980


	//   ....[87]....
        /*1024*/ 	.word	0x00018990


	//   ....[88]....
        /*1028*/ 	.word	0x000189a0


	//   ....[89]....
        /*102c*/ 	.word	0x000189b0


	//   ....[90]....
        /*1030*/ 	.word	0x000189c0


	//   ....[91]....
        /*1034*/ 	.word	0x000189d0


	//   ....[92]....
        /*1038*/ 	.word	0x000189e0


	//   ....[93]....
        /*103c*/ 	.word	0x000189f0


	//   ....[94]....
        /*1040*/ 	.word	0x00018a00


	//   ....[95]....
        /*1044*/ 	.word	0x00018a10


	//   ....[96]....
        /*1048*/ 	.word	0x00018a20


	//   ....[97]....
        /*104c*/ 	.word	0x00018a30


	//   ....[98]....
        /*1050*/ 	.word	0x00018a40


	//   ....[99]....
        /*1054*/ 	.word	0x00018a50


	//   ....[100]....
        /*1058*/ 	.word	0x00018a60


	//   ....[101]....
        /*105c*/ 	.word	0x00018a70


	//   ....[102]....
        /*1060*/ 	.word	0x00018a80


	//   ....[103]....
        /*1064*/ 	.word	0x00018a90


	//   ....[104]....
        /*1068*/ 	.word	0x00018aa0


	//   ....[105]....
        /*106c*/ 	.word	0x00018ab0


	//   ....[106]....
        /*1070*/ 	.word	0x00018ac0


	//   ....[107]....
        /*1074*/ 	.word	0x00018ad0


	//   ....[108]....
        /*1078*/ 	.word	0x00018ae0


	//   ....[109]....
        /*107c*/ 	.word	0x00018af0


	//   ....[110]....
        /*1080*/ 	.word	0x00018b00


	//   ....[111]....
        /*1084*/ 	.word	0x00018b10


	//   ....[112]....
        /*1088*/ 	.word	0x00018b20


	//   ....[113]....
        /*108c*/ 	.word	0x00018b30


	//   ....[114]....
        /*1090*/ 	.word	0x00018b40


	//   ....[115]....
        /*1094*/ 	.word	0x00018b50


	//   ....[116]....
        /*1098*/ 	.word	0x00018b60


	//   ....[117]....
        /*109c*/ 	.word	0x00018b70


	//   ....[118]....
        /*10a0*/ 	.word	0x00018b80


	//   ....[119]....
        /*10a4*/ 	.word	0x00018b90


	//   ....[120]....
        /*10a8*/ 	.word	0x00018ba0


	//   ....[121]....
        /*10ac*/ 	.word	0x00018bb0


	//   ....[122]....
        /*10b0*/ 	.word	0x00018bc0


	//   ....[123]....
        /*10b4*/ 	.word	0x00018bd0


	//   ....[124]....
        /*10b8*/ 	.word	0x00018be0


	//   ....[125]....
        /*10bc*/ 	.word	0x00018bf0


	//   ....[126]....
        /*10c0*/ 	.word	0x00018c00


	//   ....[127]....
        /*10c4*/ 	.word	0x00018c10


	//   ....[128]....
        /*10c8*/ 	.word	0x00018c20


	//   ....[129]....
        /*10cc*/ 	.word	0x00018c30


	//   ....[130]....
        /*10d0*/ 	.word	0x00018c40


	//   ....[131]....
        /*10d4*/ 	.word	0x00018c50


	//   ....[132]....
        /*10d8*/ 	.word	0x00018c60


	//   ....[133]....
        /*10dc*/ 	.word	0x00018c70


	//   ....[134]....
        /*10e0*/ 	.word	0x0001cef0


	//   ....[135]....
        /*10e4*/ 	.word	0x0001cf20


	//   ....[136]....
        /*10e8*/ 	.word	0x0001cf30


	//   ....[137]....
        /*10ec*/ 	.word	0x0001cf40


	//   ....[138]....
        /*10f0*/ 	.word	0x0001cf50


	//   ....[139]....
        /*10f4*/ 	.word	0x0001cf60


	//   ....[140]....
        /*10f8*/ 	.word	0x0001cf70


	//   ....[141]....
        /*10fc*/ 	.word	0x0001cf80


	//   ....[142]....
        /*1100*/ 	.word	0x0001cf90


	//   ....[143]....
        /*1104*/ 	.word	0x0001cfa0


	//   ....[144]....
        /*1108*/ 	.word	0x0001cfb0


	//   ....[145]....
        /*110c*/ 	.word	0x0001cfc0


	//   ....[146]....
        /*1110*/ 	.word	0x0001cfd0


	//   ....[147]....
        /*1114*/ 	.word	0x0001cfe0


	//   ....[148]....
        /*1118*/ 	.word	0x0001cff0


	//   ....[149]....
        /*111c*/ 	.word	0x0001d000


	//   ....[150]....
        /*1120*/ 	.word	0x0001d010


	//   ....[151]....
        /*1124*/ 	.word	0x0001d020


	//   ....[152]....
        /*1128*/ 	.word	0x0001d030


	//   ....[153]....
        /*112c*/ 	.word	0x0001d040


	//   ....[154]....
        /*1130*/ 	.word	0x0001d050


	//   ....[155]....
        /*1134*/ 	.word	0x0001d060


	//   ....[156]....
        /*1138*/ 	.word	0x0001d070


	//   ....[157]....
        /*113c*/ 	.word	0x0001d080


	//   ....[158]....
        /*1140*/ 	.word	0x0001d090


	//   ....[159]....
        /*1144*/ 	.word	0x0001d0a0


	//   ....[160]....
        /*1148*/ 	.word	0x0001d0b0


	//   ....[161]....
        /*114c*/ 	.word	0x0001d0c0


	//   ....[162]....
        /*1150*/ 	.word	0x0001d0d0


	//   ....[163]....
        /*1154*/ 	.word	0x0001d0e0


	//   ....[164]....
        /*1158*/ 	.word	0x0001d0f0


	//   ....[165]....
        /*115c*/ 	.word	0x0001d100


	//   ....[166]....
        /*1160*/ 	.word	0x0001d110


	//   ....[167]....
        /*1164*/ 	.word	0x0001d120


	//   ....[168]....
        /*1168*/ 	.word	0x0001d240


	//   ....[169]....
        /*116c*/ 	.word	0x0001d250


	//   ....[170]....
        /*1170*/ 	.word	0x0001d260


	//   ....[171]....
        /*1174*/ 	.word	0x0001d270


	//   ....[172]....
        /*1178*/ 	.word	0x0001d280


	//   ....[173]....
        /*117c*/ 	.word	0x0001d290


	//   ....[174]....
        /*1180*/ 	.word	0x0001d2a0


	//   ....[175]....
        /*1184*/ 	.word	0x0001d2b0


	//   ....[176]....
        /*1188*/ 	.word	0x0001d2c0


	//   ....[177]....
        /*118c*/ 	.word	0x0001d2d0


	//   ....[178]....
        /*1190*/ 	.word	0x0001d2e0


	//   ....[179]....
        /*1194*/ 	.word	0x0001d2f0


	//   ....[180]....
        /*1198*/ 	.word	0x0001d300


	//   ....[181]....
        /*119c*/ 	.word	0x0001d310


	//   ....[182]....
        /*11a0*/ 	.word	0x0001d320


	//   ....[183]....
        /*11a4*/ 	.word	0x0001d330


	//   ....[184]....
        /*11a8*/ 	.word	0x0001d340


	//   ....[185]....
        /*11ac*/ 	.word	0x0001d350


	//   ....[186]....
        /*11b0*/ 	.word	0x0001d360


	//   ....[187]....
        /*11b4*/ 	.word	0x0001d370


	//   ....[188]....
        /*11b8*/ 	.word	0x0001d380


	//   ....[189]....
        /*11bc*/ 	.word	0x0001d390


	//   ....[190]....
        /*11c0*/ 	.word	0x0001d3a0


	//   ....[191]....
        /*11c4*/ 	.word	0x0001d3b0


	//   ....[192]....
        /*11c8*/ 	.word	0x0001d3c0


	//   ....[193]....
        /*11cc*/ 	.word	0x0001d3d0


	//   ....[194]....
        /*11d0*/ 	.word	0x0001d3e0


	//   ....[195]....
        /*11d4*/ 	.word	0x0001d3f0


	//   ....[196]....
        /*11d8*/ 	.word	0x0001d400


	//   ....[197]....
        /*11dc*/ 	.word	0x0001d410


	//   ....[198]....
        /*11e0*/ 	.word	0x0001d420


	//   ....[199]....
        /*11e4*/ 	.word	0x0001d430


	//   ....[200]....
        /*11e8*/ 	.word	0x0001d440


	//   ....[201]....
        /*11ec*/ 	.word	0x0001d450


	//   ....[202]....
        /*11f0*/ 	.word	0x0001d460


	//   ....[203]....
        /*11f4*/ 	.word	0x0001d470


	//   ....[204]....
        /*11f8*/ 	.word	0x0001d480


	//   ....[205]....
        /*11fc*/ 	.word	0x0001d490


	//   ....[206]....
        /*1200*/ 	.word	0x0001d4a0


	//   ....[207]....
        /*1204*/ 	.word	0x0001d4b0


	//   ....[208]....
        /*1208*/ 	.word	0x0001d4c0


	//   ....[209]....
        /*120c*/ 	.word	0x0001d4d0


	//   ....[210]....
        /*1210*/ 	.word	0x0001d4e0


	//   ....[211]....
        /*1214*/ 	.word	0x0001d4f0


	//   ....[212]....
        /*1218*/ 	.word	0x0001d500


	//   ....[213]....
        /*121c*/ 	.word	0x0001d510


	//   ....[214]....
        /*1220*/ 	.word	0x0001d520


	//   ....[215]....
        /*1224*/ 	.word	0x0001d530


	//   ....[216]....
        /*1228*/ 	.word	0x0001d6c0


	//   ....[217]....
        /*122c*/ 	.word	0x0001d6d0


	//   ....[218]....
        /*1230*/ 	.word	0x0001d6e0


	//   ....[219]....
        /*1234*/ 	.word	0x0001d6f0


	//   ....[220]....
        /*1238*/ 	.word	0x0001d700


	//   ....[221]....
        /*123c*/ 	.word	0x0001d710


	//   ....[222]....
        /*1240*/ 	.word	0x0001d720


	//   ....[223]....
        /*1244*/ 	.word	0x0001d730


	//   ....[224]....
        /*1248*/ 	.word	0x0001d740


	//   ....[225]....
        /*124c*/ 	.word	0x0001d750


	//   ....[226]....
        /*1250*/ 	.word	0x0001d760


	//   ....[227]....
        /*1254*/ 	.word	0x0001d770


	//   ....[228]....
        /*1258*/ 	.word	0x0001d780


	//   ....[229]....
        /*125c*/ 	.word	0x0001d790


	//   ....[230]....
        /*1260*/ 	.word	0x0001d7a0


	//   ....[231]....
        /*1264*/ 	.word	0x0001d7b0


	//   ....[232]....
        /*1268*/ 	.word	0x0001d7c0


	//   ....[233]....
        /*126c*/ 	.word	0x0001d7d0


	//   ....[234]....
        /*1270*/ 	.word	0x0001d7e0


	//   ....[235]....
        /*1274*/ 	.word	0x0001d7f0


	//   ....[236]....
        /*1278*/ 	.word	0x0001d800


	//   ....[237]....
        /*127c*/ 	.word	0x0001d810


	//   ....[238]....
        /*1280*/ 	.word	0x0001d820


	//   ....[239]....
        /*1284*/ 	.word	0x0001d830


	//   ....[240]....
        /*1288*/ 	.word	0x0001d840


	//   ....[241]....
        /*128c*/ 	.word	0x0001d850


	//   ....[242]....
        /*1290*/ 	.word	0x0001d860


	//   ....[243]....
        /*1294*/ 	.word	0x0001d870


	//   ....[244]....
        /*1298*/ 	.word	0x0001d880


	//   ....[245]....
        /*129c*/ 	.word	0x0001d890


	//   ....[246]....
        /*12a0*/ 	.word	0x0001d8a0


	//   ....[247]....
        /*12a4*/ 	.word	0x0001d8b0


	//   ....[248]....
        /*12a8*/ 	.word	0x0001d8c0


	//   ....[249]....
        /*12ac*/ 	.word	0x0001d8d0


	//   ....[250]....
        /*12b0*/ 	.word	0x0001d8e0


	//   ....[251]....
        /*12b4*/ 	.word	0x0001d8f0


	//   ....[252]....
        /*12b8*/ 	.word	0x0001d900


	//   ....[253]....
        /*12bc*/ 	.word	0x0001d910


	//   ....[254]....
        /*12c0*/ 	.word	0x0001d920


	//   ....[255]....
        /*12c4*/ 	.word	0x0001d930


	//   ....[0]....
        /*12c8*/ 	.word	0x0001d940


	//   ....[1]....
        /*12cc*/ 	.word	0x0001d950


	//   ....[2]....
        /*12d0*/ 	.word	0x0001d960


	//   ....[3]....
        /*12d4*/ 	.word	0x0001d970


	//   ....[4]....
        /*12d8*/ 	.word	0x0001d980


	//   ....[5]....
        /*12dc*/ 	.word	0x0001d990


	//   ....[6]....
        /*12e0*/ 	.word	0x0001d9a0


	//   ....[7]....
        /*12e4*/ 	.word	0x0001d9b0


	//   ....[8]....
        /*12e8*/ 	.word	0x00021c30


	//   ....[9]....
        /*12ec*/ 	.word	0x00021c60


	//   ....[10]....
        /*12f0*/ 	.word	0x00021c70


	//   ....[11]....
        /*12f4*/ 	.word	0x00021c80


	//   ....[12]....
        /*12f8*/ 	.word	0x00021c90


	//   ....[13]....
        /*12fc*/ 	.word	0x00021ca0


	//   ....[14]....
        /*1300*/ 	.word	0x00021cb0


	//   ....[15]....
        /*1304*/ 	.word	0x00021cc0


	//   ....[16]....
        /*1308*/ 	.word	0x00021cd0


	//   ....[17]....
        /*130c*/ 	.word	0x00021ce0


	//   ....[18]....
        /*1310*/ 	.word	0x00021cf0


	//   ....[19]....
        /*1314*/ 	.word	0x00021d00


	//   ....[20]....
        /*1318*/ 	.word	0x00021d10


	//   ....[21]....
        /*131c*/ 	.word	0x00021d20


	//   ....[22]....
        /*1320*/ 	.word	0x00021d30


	//   ....[23]....
        /*1324*/ 	.word	0x00021d40


	//   ....[24]....
        /*1328*/ 	.word	0x00021d50


	//   ....[25]....
        /*132c*/ 	.word	0x00021d60


	//   ....[26]....
        /*1330*/ 	.word	0x00021d70


	//   ....[27]....
        /*1334*/ 	.word	0x00021d80


	//   ....[28]....
        /*1338*/ 	.word	0x00021d90


	//   ....[29]....
        /*133c*/ 	.word	0x00021da0


	//   ....[30]....
        /*1340*/ 	.word	0x00021db0


	//   ....[31]....
        /*1344*/ 	.word	0x00021dc0


	//   ....[32]....
        /*1348*/ 	.word	0x00021dd0


	//   ....[33]....
        /*134c*/ 	.word	0x00021de0


	//   ....[34]....
        /*1350*/ 	.word	0x00021df0


	//   ....[35]....
        /*1354*/ 	.word	0x00021e00


	//   ....[36]....
        /*1358*/ 	.word	0x00021e10


	//   ....[37]....
        /*135c*/ 	.word	0x00021e20


	//   ....[38]....
        /*1360*/ 	.word	0x00021e30


	//   ....[39]....
        /*1364*/ 	.word	0x00021e40


	//   ....[40]....
        /*1368*/ 	.word	0x00021e50


	//   ....[41]....
        /*136c*/ 	.word	0x00021e60


	//   ....[42]....
        /*1370*/ 	.word	0x00021e70


	//   ....[43]....
        /*1374*/ 	.word	0x00021e80


	//   ....[44]....
        /*1378*/ 	.word	0x00021fb0


	//   ....[45]....
        /*137c*/ 	.word	0x00021fc0


	//   ....[46]....
        /*1380*/ 	.word	0x00021fd0


	//   ....[47]....
        /*1384*/ 	.word	0x00021fe0


	//   ....[48]....
        /*1388*/ 	.word	0x00021ff0


	//   ....[49]....
        /*138c*/ 	.word	0x00022000


	//   ....[50]....
        /*1390*/ 	.word	0x00022010


	//   ....[51]....
        /*1394*/ 	.word	0x00022020


	//   ....[52]....
        /*1398*/ 	.word	0x00022030


	//   ....[53]....
        /*139c*/ 	.word	0x00022040


	//   ....[54]....
        /*13a0*/ 	.word	0x00022050


	//   ....[55]....
        /*13a4*/ 	.word	0x00022060


	//   ....[56]....
        /*13a8*/ 	.word	0x00022070


	//   ....[57]....
        /*13ac*/ 	.word	0x00022080


	//   ....[58]....
        /*13b0*/ 	.word	0x00022090


	//   ....[59]....
        /*13b4*/ 	.word	0x000220a0


	//   ....[60]....
        /*13b8*/ 	.word	0x000220b0


	//   ....[61]....
        /*13bc*/ 	.word	0x000220c0


	//   ....[62]....
        /*13c0*/ 	.word	0x000220d0


	//   ....[63]....
        /*13c4*/ 	.word	0x000220e0


	//   ....[64]....
        /*13c8*/ 	.word	0x000220f0


	//   ....[65]....
        /*13cc*/ 	.word	0x00022100


	//   ....[66]....
        /*13d0*/ 	.word	0x00022110


	//   ....[67]....
        /*13d4*/ 	.word	0x00022120


	//   ....[68]....
        /*13d8*/ 	.word	0x00022130


	//   ....[69]....
        /*13dc*/ 	.word	0x00022140


	//   ....[70]....
        /*13e0*/ 	.word	0x00022150


	//   ....[71]....
        /*13e4*/ 	.word	0x00022160


	//   ....[72]....
        /*13e8*/ 	.word	0x00022170


	//   ....[73]....
        /*13ec*/ 	.word	0x00022180


	//   ....[74]....
        /*13f0*/ 	.word	0x00022190


	//   ....[75]....
        /*13f4*/ 	.word	0x000221a0


	//   ....[76]....
        /*13f8*/ 	.word	0x000221b0


	//   ....[77]....
        /*13fc*/ 	.word	0x000221c0


	//   ....[78]....
        /*1400*/ 	.word	0x000221d0


	//   ....[79]....
        /*1404*/ 	.word	0x000221e0


	//   ....[80]....
        /*1408*/ 	.word	0x000221f0


	//   ....[81]....
        /*140c*/ 	.word	0x00022200


	//   ....[82]....
        /*1410*/ 	.word	0x00022210


	//   ....[83]....
        /*1414*/ 	.word	0x00022220


	//   ....[84]....
        /*1418*/ 	.word	0x00022230


	//   ....[85]....
        /*141c*/ 	.word	0x00022240


	//   ....[86]....
        /*1420*/ 	.word	0x00022250


	//   ....[87]....
        /*1424*/ 	.word	0x00022260


	//   ....[88]....
        /*1428*/ 	.word	0x00022270


	//   ....[89]....
        /*142c*/ 	.word	0x00022280


	//   ....[90]....
        /*1430*/ 	.word	0x00022400


	//   ....[91]....
        /*1434*/ 	.word	0x00022410


	//   ....[92]....
        /*1438*/ 	.word	0x00022420


	//   ....[93]....
        /*143c*/ 	.word	0x00022430


	//   ....[94]....
        /*1440*/ 	.word	0x00022440


	//   ....[95]....
        /*1444*/ 	.word	0x00022450


	//   ....[96]....
        /*1448*/ 	.word	0x00022460


	//   ....[97]....
        /*144c*/ 	.word	0x00022470


	//   ....[98]....
        /*1450*/ 	.word	0x00022480


	//   ....[99]....
        /*1454*/ 	.word	0x00022490


	//   ....[100]....
        /*1458*/ 	.word	0x000224a0


	//   ....[101]....
        /*145c*/ 	.word	0x000224b0


	//   ....[102]....
        /*1460*/ 	.word	0x000224c0


	//   ....[103]....
        /*1464*/ 	.word	0x000224d0


	//   ....[104]....
        /*1468*/ 	.word	0x000224e0


	//   ....[105]....
        /*146c*/ 	.word	0x000224f0


	//   ....[106]....
        /*1470*/ 	.word	0x00022500


	//   ....[107]....
        /*1474*/ 	.word	0x00022510


	//   ....[108]....
        /*1478*/ 	.word	0x00022520


	//   ....[109]....
        /*147c*/ 	.word	0x00022530


	//   ....[110]....
        /*1480*/ 	.word	0x00022540


	//   ....[111]....
        /*1484*/ 	.word	0x00022550


	//   ....[112]....
        /*1488*/ 	.word	0x00022560


	//   ....[113]....
        /*148c*/ 	.word	0x00022570


	//   ....[114]....
        /*1490*/ 	.word	0x00022580


	//   ....[115]....
        /*1494*/ 	.word	0x00022590


	//   ....[116]....
        /*1498*/ 	.word	0x000225a0


	//   ....[117]....
        /*149c*/ 	.word	0x000225b0


	//   ....[118]....
        /*14a0*/ 	.word	0x000225c0


	//   ....[119]....
        /*14a4*/ 	.word	0x000225d0


	//   ....[120]....
        /*14a8*/ 	.word	0x000225e0


	//   ....[121]....
        /*14ac*/ 	.word	0x000225f0


	//   ....[122]....
        /*14b0*/ 	.word	0x00022600


	//   ....[123]....
        /*14b4*/ 	.word	0x00022610


	//   ....[124]....
        /*14b8*/ 	.word	0x00022620


	//   ....[125]....
        /*14bc*/ 	.word	0x00022630


	//   ....[126]....
        /*14c0*/ 	.word	0x00022640


	//   ....[127]....
        /*14c4*/ 	.word	0x00022650


	//   ....[128]....
        /*14c8*/ 	.word	0x00022660


	//   ....[129]....
        /*14cc*/ 	.word	0x00022670


	//   ....[130]....
        /*14d0*/ 	.word	0x00022680


	//   ....[131]....
        /*14d4*/ 	.word	0x00022690


	//   ....[132]....
        /*14d8*/ 	.word	0x000226a0


	//   ....[133]....
        /*14dc*/ 	.word	0x000226b0


	//   ....[134]....
        /*14e0*/ 	.word	0x000226c0


	//   ....[135]....
        /*14e4*/ 	.word	0x000226d0


	//   ....[136]....
        /*14e8*/ 	.word	0x000226e0


	//   ....[137]....
        /*14ec*/ 	.word	0x000226f0


	//----- nvinfo : EIATTR_EXIT_INSTR_OFFSETS
	.align		4
.L_1398:
        /*14f0*/ 	.byte	0x04, 0x1c
        /*14f2*/ 	.short	(.L_1400 - .L_1399)


	//   ....[0]....
.L_1399:
        /*14f4*/ 	.word	0x0002c530


	//   ....[1]....
        /*14f8*/ 	.word	0x0002c6c0


	//   ....[2]....
        /*14fc*/ 	.word	0x0002ce80


	//   ....[3]....
        /*1500*/ 	.word	0x0002cf80


	//----- nvinfo : EIATTR_MAX_THREADS
	.align		4
.L_1400:
        /*1504*/ 	.byte	0x04, 0x05
        /*1506*/ 	.short	(.L_1402 - .L_1401)
.L_1401:
        /*1508*/ 	.word	0x00000040
        /*150c*/ 	.word	0x00000001
        /*1510*/ 	.word	0x00000001


	//----- nvinfo : EIATTR_CRS_STACK_SIZE
	.align		4
.L_1402:
        /*1514*/ 	.byte	0x04, 0x1e
        /*1516*/ 	.short	(.L_1404 - .L_1403)
.L_1403:
        /*1518*/ 	.word	0x00000000
.L_1404:


//--------------------- .nv.info._ZN17fastertransformer17batch_topk_kernelIfLi32ELi32EEEvPKiPKT_PiPfS7_PKbS2_NS_14BeamHypothesesEiiifS3_ --------------------------
	.section	.nv.info._ZN17fastertransformer17batch_topk_kernelIfLi32ELi32EEEvPKiPKT_PiPfS7_PKbS2_NS_14BeamHypothesesEiiifS3_,"",@"SHT_CUDA_INFO"
	.sectionflags	@""
	.align	4


	//----- nvinfo : EIATTR_CUDA_API_VERSION
	.align		4
        /*0000*/ 	.byte	0x04, 0x37
        /*0002*/ 	.short	(.L_1406 - .L_1405)
.L_1405:
        /*0004*/ 	.word	0x00000082


	//----- nvinfo : EIATTR_SW2861232_WAR
	.align		4
.L_1406:
        /*0008*/ 	.byte	0x01, 0x35
	.zero		2


	//----- nvinfo : EIATTR_PARAM_CBANK
	.align		4
        /*000c*/ 	.byte	0x04, 0x0a
        /*000e*/ 	.short	(.L_1408 - .L_1407)
	.align		4
.L_1407:
        /*0010*/ 	.word	index@(.nv.constant0._ZN17fastertransformer17batch_topk_kernelIfLi32ELi32EEEvPKiPKT_PiPfS7_PKbS2_NS_14BeamHypothesesEiiifS3_)
        /*0014*/ 	.short	0x0160
        /*0016*/ 	.short	0x00d4


	//----- nvinfo : EIATTR_CBANK_PARAM_SIZE
	.align		4
.L_1408:
        /*0018*/ 	.byte	0x03, 0x19
        /*001a*/ 	.short	0x00d4


	//----- nvinfo : EIATTR_KPARAM_INFO
	.align		4
        /*001c*/ 	.byte	0x04, 0x17
        /*001e*/ 	.short	(.L_1410 - .L_1409)
.L_1409:
        /*0020*/ 	.word	0x00000000
        /*0024*/ 	.short	0x000c
        /*0026*/ 	.short	0x00d0
        /*0028*/ 	.byte	0x00, 0xf0, 0x11, 0x00


	//----- nvinfo : EIATTR_KPARAM_INFO
	.align		4
.L_1410:
        /*002c*/ 	.byte	0x04, 0x17
        /*002e*/ 	.short	(.L_1412 - .L_1411)
.L_1411:
        /*0030*/ 	.word	0x00000000
        /*0034*/ 	.short	0x000b
        /*0036*/ 	.short	0x00cc
        /*0038*/ 	.byte	0x00, 0xf0, 0x11, 0x00


	//----- nvinfo : EIATTR_KPARAM_INFO
	.align		4
.L_1412:
        /*003c*/ 	.byte	0x04, 0x17
        /*003e*/ 	.short	(.L_1414 - .L_1413)
.L_1413:
        /*0040*/ 	.word	0x00000000
        /*0044*/ 	.short	0x000a
        /*0046*/ 	.short	0x00c8
        /*0048*/ 	.byte	0x00, 0xf0, 0x11, 0x00


	//----- nvinfo : EIATTR_KPARAM_INFO
	.align		4
.L_1414:
        /*004c*/ 	.byte	0x04, 0x17
        /*004e*/ 	.short	(.L_1416 - .L_1415)
.L_1415:
        /*0050*/ 	.word	0x00000000
        /*0054*/ 	.short	0x0009
        /*0056*/ 	.short	0x00c4
        /*0058*/ 	.byte	0x00, 0xf0, 0x11, 0x00


	//----- nvinfo : EIATTR_KPARAM_INFO
	.align		4
.L_1416:
        /*005c*/ 	.byte	0x04, 0x17
        /*005e*/ 	.short	(.L_1418 - .L_1417)
.L_1417:
        /*0060*/ 	.word	0x00000000
        /*0064*/ 	.short	0x0008
        /*0066*/ 	.short	0x00c0
        /*0068*/ 	.byte	0x00, 0xf0, 0x11, 0x00


	//----- nvinfo : EIATTR_KPARAM_INFO
	.align		4
.L_1418:
        /*006c*/ 	.byte	0x04, 0x17
        /*006e*/ 	.short	(.L_1420 - .L_1419)
.L_1419:
        /*0070*/ 	.word	0x00000000
        /*0074*/ 	.short	0x0007
        /*0076*/ 	.short	0x0038
        /*0078*/ 	.byte	0x00, 0xf0, 0x21, 0x02


	//----- nvinfo : EIATTR_KPARAM_INFO
	.align		4
.L_1420:
        /*007c*/ 	.byte	0x04, 0x17
        /*007e*/ 	.short	(.L_1422 - .L_1421)
.L_1421:
        /*0080*/ 	.word	0x00000000
        /*0084*/ 	.short	0x0006
        /*0086*/ 	.short	0x0030
        /*0088*/ 	.byte	0x00, 0xf0, 0x21, 0x00


	//----- nvinfo : EIATTR_KPARAM_INFO
	.align		4
.L_1422:
        /*008c*/ 	.byte	0x04, 0x17
        /*008e*/ 	.short	(.L_1424 - .L_1423)
.L_1423:
        /*0090*/ 	.word	0x00000000
        /*0094*/ 	.short	0x0005
        /*0096*/ 	.short	0x0028
        /*0098*/ 	.byte	0x00, 0xf0, 0x21, 0x00


	//----- nvinfo : EIATTR_KPARAM_INFO
	.align		4
.L_1424:
        /*009c*/ 	.byte	0x04, 0x17
        /*009e*/ 	.short	(.L_1426 - .L_1425)
.L_1425:
        /*00a0*/ 	.word	0x00000000
        /*00a4*/ 	.short	0x0004
        /*00a6*/ 	.short	0x0020
        /*00a8*/ 	.byte	0x00, 0xf0, 0x21, 0x00


	//----- nvinfo : EIATTR_KPARAM_INFO
	.align		4
.L_1426:
        /*00ac*/ 	.byte	0x04, 0x17
        /*00ae*/ 	.short	(.L_1428 - .L_1427)
.L_1427:
        /*00b0*/ 	.word	0x00000000
        /*00b4*/ 	.short	0x0003
        /*00b6*/ 	.short	0x0018
        /*00b8*/ 	.byte	0x00, 0xf0, 0x21, 0x00


	//----- nvinfo : EIATTR_KPARAM_INFO
	.align		4
.L_1428:
        /*00bc*/ 	.byte	0x04, 0x17
        /*00be*/ 	.short	(.L_1430 - .L_1429)
.L_1429:
        /*00c0*/ 	.word	0x00000000
        /*00c4*/ 	.short	0x0002
        /*00c6*/ 	.short	0x0010
        /*00c8*/ 	.byte	0x00, 0xf0, 0x21, 0x00


	//----- nvinfo : EIATTR_KPARAM_INFO
	.align		4
.L_1430:
        /*00cc*/ 	.byte	0x04, 0x17
        /*00ce*/ 	.short	(.L_1432 - .L_1431)
.L_1431:
        /*00d0*/ 	.word	0x00000000
        /*00d4*/ 	.short	0x0001
        /*00d6*/ 	.short	0x0008
        /*00d8*/ 	.byte	0x00, 0xf0, 0x21, 0x00


	//----- nvinfo : EIATTR_KPARAM_INFO
	.align		4
.L_1432:
        /*00dc*/ 	.byte	0x04, 0x17
        /*00de*/ 	.short	(.L_1434 - .L_1433)
.L_1433:
        /*00e0*/ 	.word	0x00000000
        /*00e4*/ 	.short	0x0000
        /*00e6*/ 	.short	0x0000
        /*00e8*/ 	.byte	0x00, 0xf0, 0x21, 0x00


	//----- nvinfo : EIATTR_MAXREG_COUNT
	.align		4
.L_1434:
        /*00ec*/ 	.byte	0x03, 0x1b
        /*00ee*/ 	.short	0x00ff


	//----- nvinfo : EIATTR_NUM_BARRIERS
	.align		4
        /*00f0*/ 	.byte	0x02, 0x4c
        /*00f2*/ 	.byte	0x01
	.zero		1


	//----- nvinfo : EIATTR_MERCURY_ISA_VERSION
	.align		4
        /*00f4*/ 	.byte	0x03, 0x5f
        /*00f6*/ 	.short	0x0000


	//----- nvinfo : EIATTR_COOP_GROUP_MASK_REGIDS
	.align		4
        /*00f8*/ 	.byte	0x04, 0x29
        /*00fa*/ 	.short	(.L_1436 - .L_1435)


	//   ....[0]....
.L_1435:
        /*00fc*/ 	.word	0xffffffff


	//   ....[1]....
        /*0100*/ 	.word	0xffffffff


	//   ....[2]....
        /*0104*/ 	.word	0xffffffff


	//   ....[3]....
        /*0108*/ 	.word	0xffffffff


	//   ....[4]....
        /*010c*/ 	.word	0xffffffff


	//   ....[5]....
        /*0110*/ 	.word	0xffffffff


	//   ....[6]....
        /*0114*/ 	.word	0xffffffff


	//   ....[7]....
        /*0118*/ 	.word	0xffffffff


	//   ....[8]....
        /*011c*/ 	.word	0xffffffff


	//   ....[9]....
        /*0120*/ 	.word	0xffffffff


	//   ....[10]....
        /*0124*/ 	.word	0xffffffff


	//   ....[11]....
        /*0128*/ 	.word	0xffffffff


	//   ....[12]....
        /*012c*/ 	.word	0xffffffff


	//   ....[13]....
        /*0130*/ 	.word	0xffffffff


	//   ....[14]....
        /*0134*/ 	.word	0xffffffff


	//   ....[15]....
        /*0138*/ 	.word	0xffffffff


	//   ....[16]....
        /*013c*/ 	.word	0xffffffff


	//   ....[17]....
        /*0140*/ 	.word	0xffffffff


	//   ....[18]....
        /*0144*/ 	.word	0xffffffff


	//   ....[19]....
        /*0148*/ 	.word	0xffffffff


	//   ....[20]....
        /*014c*/ 	.word	0xffffffff


	//   ....[21]....
        /*0150*/ 	.word	0xffffffff


	//   ....[22]....
        /*0154*/ 	.word	0xffffffff


	//   ....[23]....
        /*0158*/ 	.word	0xffffffff


	//   ....[24]....
        /*015c*/ 	.word	0xffffffff


	//   ....[25]....
        /*0160*/ 	.word	0xffffffff


	//   ....[26]....
        /*0164*/ 	.word	0xffffffff


	//   ....[27]....
        /*0168*/ 	.word	0xffffffff


	//   ....[28]....
        /*016c*/ 	.word	0xffffffff


	//   ....[29]....
        /*0170*/ 	.word	0xffffffff


	//   ....[30]....
        /*0174*/ 	.word	0xffffffff


	//   ....[31]....
        /*0178*/ 	.word	0xffffffff


	//   ....[32]....
        /*017c*/ 	.word	0xffffffff


	//   ....[33]....
        /*0180*/ 	.word	0xffffffff


	//   ....[34]....
        /*0184*/ 	.word	0xffffffff


	//   ....[35]....
        /*0188*/ 	.word	0xffffffff


	//   ....[36]....
        /*018c*/ 	.word	0xffffffff


	//   ....[37]....
        /*0190*/ 	.word	0xffffffff


	//   ....[38]....
        /*0194*/ 	.word	0xffffffff


	//   ....[39]....
        /*0198*/ 	.word	0xffffffff


	//   ....[40]....
        /*019c*/ 	.word	0xffffffff


	//   ....[41]....
        /*01a0*/ 	.word	0xffffffff


	//   ....[42]....
        /*01a4*/ 	.word	0xffffffff


	//   ....[43]....
        /*01a8*/ 	.word	0xffffffff


	//   ....[44]....
        /*01ac*/ 	.word	0xffffffff


	//   ....[45]....
        /*01b0*/ 	.word	0xffffffff


	//   ....[46]....
        /*01b4*/ 	.word	0xffffffff


	//   ....[47]....
        /*01b8*/ 	.word	0xffffffff


	//   ....[48]....
        /*01bc*/ 	.word	0xffffffff


	//   ....[49]....
        /*01c0*/ 	.word	0xffffffff


	//   ....[50]....
        /*01c4*/ 	.word	0xffffffff


	//   ....[51]....
        /*01c8*/ 	.word	0xffffffff


	//   ....[52]....
        /*01cc*/ 	.word	0xffffffff


	//   ....[53]....
        /*01d0*/ 	.word	0xffffffff


	//   ....[54]....
        /*01d4*/ 	.word	0xffffffff


	//   ....[55]....
        /*01d8*/ 	.word	0xffffffff


	//   ....[56]....
        /*01dc*/ 	.word	0xffffffff


	//   ....[57]....
        /*01e0*/ 	.word	0xffffffff


	//   ....[58]....
        /*01e4*/ 	.word	0xffffffff


	//   ....[59]....
        /*01e8*/ 	.word	0xffffffff


	//   ....[60]....
        /*01ec*/ 	.word	0xffffffff


	//   ....[61]....
        /*01f0*/ 	.word	0xffffffff


	//   ....[62]....
        /*01f4*/ 	.word	0xffffffff


	//   ....[63]....
        /*01f8*/ 	.word	0xffffffff


	//   ....[64]....
        /*01fc*/ 	.word	0xffffffff


	//   ....[65]....
        /*0200*/ 	.word	0xffffffff


	//   ....[66]....
        /*0204*/ 	.word	0xffffffff


	//   ....[67]....
        /*0208*/ 	.word	0xffffffff


	//   ....[68]....
        /*020c*/ 	.word	0xffffffff


	//   ....[69]....
        /*0210*/ 	.word	0xffffffff


	//   ....[70]....
        /*0214*/ 	.word	0xffffffff


	//   ....[71]....
        /*0218*/ 	.word	0xffffffff


	//   ....[72]....
        /*021c*/ 	.word	0xffffffff


	//   ....[73]....
        /*0220*/ 	.word	0xffffffff


	//   ....[74]....
        /*0224*/ 	.word	0xffffffff


	//   ....[75]....
        /*0228*/ 	.word	0xffffffff


	//   ....[76]....
        /*022c*/ 	.word	0xffffffff


	//   ....[77]....
        /*0230*/ 	.word	0xffffffff


	//   ....[78]....
        /*0234*/ 	.word	0xffffffff


	//   ....[79]....
        /*0238*/ 	.word	0xffffffff


	//   ....[80]....
        /*023c*/ 	.word	0xffffffff


	//   ....[81]....
        /*0240*/ 	.word	0xffffffff


	//   ....[82]....
        /*0244*/ 	.word	0xffffffff


	//   ....[83]....
        /*0248*/ 	.word	0xffffffff


	//   ....[84]....
        /*024c*/ 	.word	0xffffffff


	//   ....[85]....
        /*0250*/ 	.word	0xffffffff


	//   ....[86]....
        /*0254*/ 	.word	0xffffffff


	//   ....[87]....
        /*0258*/ 	.word	0xffffffff


	//   ....[88]....
        /*025c*/ 	.word	0xffffffff


	//   ....[89]....
        /*0260*/ 	.word	0xffffffff


	//   ....[90]....
        /*0264*/ 	.word	0xffffffff


	//   ....[91]....
        /*0268*/ 	.word	0xffffffff


	//   ....[92]....
        /*026c*/ 	.word	0xffffffff


	//   ....[93]....
        /*0270*/ 	.word	0xffffffff


	//   ....[94]....
        /*0274*/ 	.word	0xffffffff


	//   ....[95]....
        /*0278*/ 	.word	0xffffffff


	//   ....[96]....
        /*027c*/ 	.word	0xffffffff


	//   ....[97]....
        /*0280*/ 	.word	0xffffffff


	//   ....[98]....
        /*0284*/ 	.word	0xffffffff


	//   ....[99]....
        /*0288*/ 	.word	0xffffffff


	//   ....[100]....
        /*028c*/ 	.word	0xffffffff


	//   ....[101]....
        /*0290*/ 	.word	0xffffffff


	//   ....[102]....
        /*0294*/ 	.word	0xffffffff


	//   ....[103]....
        /*0298*/ 	.word	0xffffffff


	//   ....[104]....
        /*029c*/ 	.word	0xffffffff


	//   ....[105]....
        /*02a0*/ 	.word	0xffffffff


	//   ....[106]....
        /*02a4*/ 	.word	0xffffffff


	//   ....[107]....
        /*02a8*/ 	.word	0xffffffff


	//   ....[108]....
        /*02ac*/ 	.word	0xffffffff


	//   ....[109]....
        /*02b0*/ 	.word	0xffffffff


	//   ....[110]....
        /*02b4*/ 	.word	0xffffffff


	//   ....[111]....
        /*02b8*/ 	.word	0xffffffff


	//   ....[112]....
        /*02bc*/ 	.word	0xffffffff


	//   ....[113]....
        /*02c0*/ 	.word	0xffffffff


	//   ....[114]....
        /*02c4*/ 	.word	0xffffffff


	//   ....[115]....
        /*02c8*/ 	.word	0xffffffff


	//   ....[116]....
        /*02cc*/ 	.word	0xffffffff


	//   ....[117]....
        /*02d0*/ 	.word	0xffffffff


	//   ....[118]....
        /*02d4*/ 	.word	0xffffffff


	//   ....[119]....
        /*02d8*/ 	.word	0xffffffff


	//   ....[120]....
        /*02dc*/ 	.word	0xffffffff


	//   ....[121]....
        /*02e0*/ 	.word	0xffffffff


	//   ....[122]....
        /*02e4*/ 	.word	0xffffffff


	//   ....[123]....
        /*02e8*/ 	.word	0xffffffff


	//   ....[124]....
        /*02ec*/ 	.word	0xffffffff


	//   ....[125]....
        /*02f0*/ 	.word	0xffffffff


	//   ....[126]....
        /*02f4*/ 	.word	0xffffffff


	//   ....[127]....
        /*02f8*/ 	.word	0xffffffff


	//   ....[128]....
        /*02fc*/ 	.word	0xffffffff


	//   ....[129]....
        /*0300*/ 	.word	0xffffffff


	//   ....[130]....
        /*0304*/ 	.word	0xffffffff


	//   ....[131]....
        /*0308*/ 	.word	0xffffffff


	//   ....[132]....
        /*030c*/ 	.word	0xffffffff


	//   ....[133]....
        /*0310*/ 	.word	0xffffffff


	//   ....[134]....
        /*0314*/ 	.word	0xffffffff


	//   ....[135]....
        /*0318*/ 	.word	0xffffffff


	//   ....[136]....
        /*031c*/ 	.word	0xffffffff


	//   ....[137]....
        /*0320*/ 	.word	0xffffffff


	//   ....[138]....
        /*0324*/ 	.word	0xffffffff


	//   ....[139]....
        /*0328*/ 	.word	0xffffffff


	//   ....[140]....
        /*032c*/ 	.word	0xffffffff


	//   ....[141]....
        /*0330*/ 	.word	0xffffffff


	//   ....[142]....
        /*0334*/ 	.word	0xffffffff


	//   ....[143]....
        /*0338*/ 	.word	0xffffffff


	//   ....[144]....
        /*033c*/ 	.word	0xffffffff


	//   ....[145]....
        /*0340*/ 	.word	0xffffffff


	//   ....[146]....
        /*0344*/ 	.word	0xffffffff


	//   ....[147]....
        /*0348*/ 	.word	0xffffffff


	//   ....[148]....
        /*034c*/ 	.word	0xffffffff


	//   ....[149]....
        /*0350*/ 	.word	0xffffffff


	//   ....[150]....
        /*0354*/ 	.word	0xffffffff


	//   ....[151]....
        /*0358*/ 	.word	0xffffffff


	//   ....[152]....
        /*035c*/ 	.word	0xffffffff


	//   ....[153]....
        /*0360*/ 	.word	0xffffffff


	//   ....[154]....
        /*0364*/ 	.word	0xffffffff


	//   ....[155]....
        /*0368*/ 	.word	0xffffffff


	//   ....[156]....
        /*036c*/ 	.word	0xffffffff


	//   ....[157]....
        /*0370*/ 	.word	0xffffffff


	//   ....[158]....
        /*0374*/ 	.word	0xffffffff


	//   ....[159]....
        /*0378*/ 	.word	0xffffffff


	//   ....[160]....
        /*037c*/ 	.word	0xffffffff


	//   ....[161]....
        /*0380*/ 	.word	0xffffffff


	//   ....[162]....
        /*0384*/ 	.word	0xffffffff


	//   ....[163]....
        /*0388*/ 	.word	0xffffffff


	//   ....[164]....
        /*038c*/ 	.word	0xffffffff


	//   ....[165]....
        /*0390*/ 	.word	0xffffffff


	//   ....[166]....
        /*0394*/ 	.word	0xffffffff


	//   ....[167]....
        /*0398*/ 	.word	0xffffffff


	//   ....[168]....
        /*039c*/ 	.word	0xffffffff


	//   ....[169]....
        /*03a0*/ 	.word	0xffffffff


	//   ....[170]....
        /*03a4*/ 	.word	0xffffffff


	//   ....[171]....
        /*03a8*/ 	.word	0xffffffff


	//   ....[172]....
        /*03ac*/ 	.word	0xffffffff


	//   ....[173]....
        /*03b0*/ 	.word	0xffffffff


	//   ....[174]....
        /*03b4*/ 	.word	0xffffffff


	//   ....[175]....
        /*03b8*/ 	.word	0xffffffff


	//   ....[176]....
        /*03bc*/ 	.word	0xffffffff


	//   ....[177]....
        /*03c0*/ 	.word	0xffffffff


	//   ....[178]....
        /*03c4*/ 	.word	0xffffffff


	//   ....[179]....
        /*03c8*/ 	.word	0xffffffff


	//   ....[180]....
        /*03cc*/ 	.word	0xffffffff


	//   ....[181]....
        /*03d0*/ 	.word	0xffffffff


	//   ....[182]....
        /*03d4*/ 	.word	0xffffffff


	//   ....[183]....
        /*03d8*/ 	.word	0xffffffff


	//   ....[184]....
        /*03dc*/ 	.word	0xffffffff


	//   ....[185]....
        /*03e0*/ 	.word	0xffffffff


	//   ....[186]....
        /*03e4*/ 	.word	0xffffffff


	//   ....[187]....
        /*03e8*/ 	.word	0xffffffff


	//   ....[188]....
        /*03ec*/ 	.word	0xffffffff


	//   ....[189]....
        /*03f0*/ 	.word	0xffffffff


	//   ....[190]....
        /*03f4*/ 	.word	0xffffffff


	//   ....[191]....
        /*03f8*/ 	.word	0xffffffff


	//   ....[192]....
        /*03fc*/ 	.word	0xffffffff


	//   ....[193]....
        /*0400*/ 	.word	0xffffffff


	//   ....[194]....
        /*0404*/ 	.word	0xffffffff


	//   ....[195]....
        /*0408*/ 	.word	0xffffffff


	//   ....[196]....
        /*040c*/ 	.word	0xffffffff


	//   ....[197]....
        /*0410*/ 	.word	0xffffffff


	//   ....[198]....
        /*0414*/ 	.word	0xffffffff


	//   ....[199]....
        /*0418*/ 	.word	0xffffffff


	//   ....[200]....
        /*041c*/ 	.word	0xffffffff


	//   ....[201]....
        /*0420*/ 	.word	0xffffffff


	//   ....[202]....
        /*0424*/ 	.word	0xffffffff


	//   ....[203]....
        /*0428*/ 	.word	0xffffffff


	//   ....[204]....
        /*042c*/ 	.word	0xffffffff


	//   ....[205]....
        /*0430*/ 	.word	0xffffffff


	//   ....[206]....
        /*0434*/ 	.word	0xffffffff


	//   ....[207]....
        /*0438*/ 	.word	0xffffffff


	//   ....[208]....
        /*043c*/ 	.word	0xffffffff


	//   ....[209]....
        /*0440*/ 	.word	0xffffffff


	//   ....[210]....
        /*0444*/ 	.word	0xffffffff


	//   ....[211]....
        /*0448*/ 	.word	0xffffffff


	//   ....[212]....
        /*044c*/ 	.word	0xffffffff


	//   ....[213]....
        /*0450*/ 	.word	0xffffffff


	//   ....[214]....
        /*0454*/ 	.word	0xffffffff


	//   ....[215]....
        /*0458*/ 	.word	0xffffffff


	//   ....[216]....
        /*045c*/ 	.word	0xffffffff


	//   ....[217]....
        /*0460*/ 	.word	0xffffffff


	//   ....[218]....
        /*0464*/ 	.word	0xffffffff


	//   ....[219]....
        /*0468*/ 	.word	0xffffffff


	//   ....[220]....
        /*046c*/ 	.word	0xffffffff


	//   ....[221]....
        /*0470*/ 	.word	0xffffffff


	//   ....[222]....
        /*0474*/ 	.word	0xffffffff


	//   ....[223]....
        /*0478*/ 	.word	0xffffffff


	//   ....[224]....
        /*047c*/ 	.word	0xffffffff


	//   ....[225]....
        /*0480*/ 	.word	0xffffffff


	//   ....[226]....
        /*0484*/ 	.word	0xffffffff


	//   ....[227]....
        /*0488*/ 	.word	0xffffffff


	//   ....[228]....
        /*048c*/ 	.word	0xffffffff


	//   ....[229]....
        /*0490*/ 	.word	0xffffffff


	//   ....[230]....
        /*0494*/ 	.word	0xffffffff


	//   ....[231]....
        /*0498*/ 	.word	0xffffffff


	//   ....[232]....
        /*049c*/ 	.word	0xffffffff


	//   ....[233]....
        /*04a0*/ 	.word	0xffffffff


	//   ....[234]....
        /*04a4*/ 	.word	0xffffffff


	//   ....[235]....
        /*04a8*/ 	.word	0xffffffff


	//   ....[236]....
        /*04ac*/ 	.word	0xffffffff


	//   ....[237]....
        /*04b0*/ 	.word	0xffffffff


	//   ....[238]....
        /*04b4*/ 	.word	0xffffffff


	//   ....[239]....
        /*04b8*/ 	.word	0xffffffff


	//   ....[240]....
        /*04bc*/ 	.word	0xffffffff


	//   ....[241]....
        /*04c0*/ 	.word	0xffffffff


	//   ....[242]....
        /*04c4*/ 	.word	0xffffffff


	//   ....[243]....
        /*04c8*/ 	.word	0xffffffff


	//   ....[244]....
        /*04cc*/ 	.word	0xffffffff


	//   ....[245]....
        /*04d0*/ 	.word	0xffffffff


	//   ....[246]....
        /*04d4*/ 	.word	0xffffffff


	//   ....[247]....
        /*04d8*/ 	.word	0xffffffff


	//   ....[248]....
        /*04dc*/ 	.word	0xffffffff


	//   ....[249]....
        /*04e0*/ 	.word	0xffffffff


	//   ....[250]....
        /*04e4*/ 	.word	0xffffffff


	//   ....[251]....
        /*04e8*/ 	.word	0xffffffff


	//   ....[252]....
        /*04ec*/ 	.word	0xffffffff


	//   ....[253]....
        /*04f0*/ 	.word	0xffffffff


	//   ....[254]....
        /*04f4*/ 	.word	0xffffffff


	//   ....[255]....
        /*04f8*/ 	.word	0xffffffff


	//   ....[0]....
        /*04fc*/ 	.word	0xffffffff


	//   ....[1]....
        /*0500*/ 	.word	0xffffffff


	//   ....[2]....
        /*0504*/ 	.word	0xffffffff


	//   ....[3]....
        /*0508*/ 	.word	0xffffffff


	//   ....[4]....
        /*050c*/ 	.word	0xffffffff


	//   ....[5]....
        /*0510*/ 	.word	0xffffffff


	//   ....[6]....
        /*0514*/ 	.word	0xffffffff


	//   ....[7]....
        /*0518*/ 	.word	0xffffffff


	//   ....[8]....
        /*051c*/ 	.word	0xffffffff


	//   ....[9]....
        /*0520*/ 	.word	0xffffffff


	//   ....[10]....
        /*0524*/ 	.word	0xffffffff


	//   ....[11]....
        /*0528*/ 	.word	0xffffffff


	//   ....[12]....
        /*052c*/ 	.word	0xffffffff


	//   ....[13]....
        /*0530*/ 	.word	0xffffffff


	//   ....[14]....
        /*0534*/ 	.word	0xffffffff


	//   ....[15]....
        /*0538*/ 	.word	0xffffffff


	//   ....[16]....
        /*053c*/ 	.word	0xffffffff


	//   ....[17]....
        /*0540*/ 	.word	0xffffffff


	//   ....[18]....
        /*0544*/ 	.word	0xffffffff


	//   ....[19]....
        /*0548*/ 	.word	0xffffffff


	//   ....[20]....
        /*054c*/ 	.word	0xffffffff


	//   ....[21]....
        /*0550*/ 	.word	0xffffffff


	//   ....[22]....
        /*0554*/ 	.word	0xffffffff


	//   ....[23]....
        /*0558*/ 	.word	0xffffffff


	//   ....[24]....
        /*055c*/ 	.word	0xffffffff


	//   ....[25]....
        /*0560*/ 	.word	0xffffffff


	//   ....[26]....
        /*0564*/ 	.word	0xffffffff


	//   ....[27]....
        /*0568*/ 	.word	0xffffffff


	//   ....[28]....
        /*056c*/ 	.word	0xffffffff


	//   ....[29]....
        /*0570*/ 	.word	0xffffffff


	//   ....[30]....
        /*0574*/ 	.word	0xffffffff


	//   ....[31]....
        /*0578*/ 	.word	0xffffffff


	//   ....[32]....
        /*057c*/ 	.word	0xffffffff


	//   ....[33]....
        /*0580*/ 	.word	0xffffffff


	//   ....[34]....
        /*0584*/ 	.word	0xffffffff


	//   ....[35]....
        /*0588*/ 	.word	0xffffffff


	//   ....[36]....
        /*058c*/ 	.word	0xffffffff


	//   ....[37]....
        /*0590*/ 	.word	0xffffffff


	//   ....[38]....
        /*0594*/ 	.word	0xffffffff


	//   ....[39]....
        /*0598*/ 	.word	0xffffffff


	//   ....[40]....
        /*059c*/ 	.word	0xffffffff


	//   ....[41]....
        /*05a0*/ 	.word	0xffffffff


	//   ....[42]....
        /*05a4*/ 	.word	0xffffffff


	//   ....[43]....
        /*05a8*/ 	.word	0xffffffff


	//   ....[44]....
        /*05ac*/ 	.word	0xffffffff


	//   ....[45]....
        /*05b0*/ 	.word	0xffffffff


	//   ....[46]....
        /*05b4*/ 	.word	0xffffffff


	//   ....[47]....
        /*05b8*/ 	.word	0xffffffff


	//   ....[48]....
        /*05bc*/ 	.word	0xffffffff


	//   ....[49]....
        /*05c0*/ 	.word	0xffffffff


	//   ....[50]....
        /*05c4*/ 	.word	0xffffffff


	//   ....[51]....
        /*05c8*/ 	.word	0xffffffff


	//   ....[52]....
        /*05cc*/ 	.word	0xffffffff


	//   ....[53]....
        /*05d0*/ 	.word	0xffffffff


	//   ....[54]....
        /*05d4*/ 	.word	0xffffffff


	//   ....[55]....
        /*05d8*/ 	.word	0xffffffff


	//   ....[56]....
        /*05dc*/ 	.word	0xffffffff


	//   ....[57]....
        /*05e0*/ 	.word	0xffffffff


	//   ....[58]....
        /*05e4*/ 	.word	0xffffffff


	//   ....[59]....
        /*05e8*/ 	.word	0xffffffff


	//   ....[60]....
        /*05ec*/ 	.word	0xffffffff


	//   ....[61]....
        /*05f0*/ 	.word	0xffffffff


	//   ....[62]....
        /*05f4*/ 	.word	0xffffffff


	//   ....[63]....
        /*05f8*/ 	.word	0xffffffff


	//----- nvinfo : EIATTR_COOP_GROUP_INSTR_OFFSETS
	.align		4
.L_1436:
        /*05fc*/ 	.byte	0x04, 0x28
        /*05fe*/ 	.short	(.L_1438 - .L_1437)


	//   ....[0]....
.L_1437:
        /*0600*/ 	.word	0x000052d0


	//   ....[1]....
        /*0604*/ 	.word	0x000052f0


	//   ....[2]....
        /*0608*/ 	.word	0x00005300


	//   ....[3]....
        /*060c*/ 	.word	0x00005310


	//   ....[4]....
        /*0610*/ 	.word	0x00005320


	//   ....[5]....
        /*0614*/ 	.word	0x00005330


	//   ....[6]....
        /*0618*/ 	.word	0x00005340


	//   ....[7]....
        /*061c*/ 	.word	0x00005360


	//   ....[8]....
        /*0620*/ 	.word	0x00005370


	//   ....[9]....
        /*0624*/ 	.word	0x000053a0


	//   ....[10]....
        /*0628*/ 	.word	0x000053b0


	//   ....[11]....
        /*062c*/ 	.word	0x000053c0


	//   ....[12]....
        /*0630*/ 	.word	0x000053e0


	//   ....[13]....
        /*0634*/ 	.word	0x000053f0


	//   ....[14]....
        /*0638*/ 	.word	0x00005400


	//   ....[15]....
        /*063c*/ 	.word	0x00005420


	//   ....[16]....
        /*0640*/ 	.word	0x00005430


	//   ....[17]....
        /*0644*/ 	.word	0x00005440


	//   ....[18]....
        /*0648*/ 	.word	0x00005460


	//   ....[19]....
        /*064c*/ 	.word	0x00005470


	//   ....[20]....
        /*0650*/ 	.word	0x00005490


	//   ....[21]....
        /*0654*/ 	.word	0x000054a0


	//   ....[22]....
        /*0658*/ 	.word	0x000054e0


	//   ....[23]....
        /*065c*/ 	.word	0x000054f0


	//   ....[24]....
        /*0660*/ 	.word	0x00005510


	//   ....[25]....
        /*0664*/ 	.word	0x00005520


	//   ....[26]....
        /*0668*/ 	.word	0x00005530


	//   ....[27]....
        /*066c*/ 	.word	0x00005540


	//   ....[28]....
        /*0670*/ 	.word	0x00005560


	//   ....[29]....
        /*0674*/ 	.word	0x00005570


	//   ....[30]....
        /*0678*/ 	.word	0x00005580


	//   ....[31]....
        /*067c*/ 	.word	0x00005590


	//   ....[32]....
        /*0680*/ 	.word	0x000055c0


	//   ....[33]....
        /*0684*/ 	.word	0x000055e0


	//   ....[34]....
        /*0688*/ 	.word	0x00005600


	//   ....[35]....
        /*068c*/ 	.word	0x00005610


	//   ....[36]....
        /*0690*/ 	.word	0x00005620


	//   ....[37]....
        /*0694*/ 	.word	0x00005630


	//   ....[38]....
        /*0698*/ 	.word	0x00005640


	//   ....[39]....
        /*069c*/ 	.word	0x00005650


	//   ....[40]....
        /*06a0*/ 	.word	0x00005680


	//   ....[41]....
        /*06a4*/ 	.word	0x000056a0


	//   ....[42]....
        /*06a8*/ 	.word	0x000056c0


	//   ....[43]....
        /*06ac*/ 	.word	0x000056d0


	//   ....[44]....
        /*06b0*/ 	.word	0x000056e0


	//   ....[45]....
        /*06b4*/ 	.word	0x000056f0


	//   ....[46]....
        /*06b8*/ 	.word	0x00005700


	//   ....[47]....
        /*06bc*/ 	.word	0x00005710


	//   ....[48]....
        /*06c0*/ 	.word	0x00005740


	//   ....[49]....
        /*06c4*/ 	.word	0x00005760


	//   ....[50]....
        /*06c8*/ 	.word	0x00005780


	//   ....[51]....
        /*06cc*/ 	.word	0x00005790


	//   ....[52]....
        /*06d0*/ 	.word	0x000057a0


	//   ....[53]....
        /*06d4*/ 	.word	0x000057b0


	//   ....[54]....
        /*06d8*/ 	.word	0x000057c0


	//   ....[55]....
        /*06dc*/ 	.word	0x000057d0


	//   ....[56]....
        /*06e0*/ 	.word	0x00005800


	//   ....[57]....
        /*06e4*/ 	.word	0x00005820


	//   ....[58]....
        /*06e8*/ 	.word	0x00005840


	//   ....[59]....
        /*06ec*/ 	.word	0x00005850


	//   ....[60]....
        /*06f0*/ 	.word	0x00005860


	//   ....[61]....
        /*06f4*/ 	.word	0x00005870


	//   ....[62]....
        /*06f8*/ 	.word	0x00005880


	//   ....[63]....
        /*06fc*/ 	.word	0x00005890


	//   ....[64]....
        /*0700*/ 	.word	0x00007940


	//   ....[65]....
        /*0704*/ 	.word	0x00007970


	//   ....[66]....
        /*0708*/ 	.word	0x00007980


	//   ....[67]....
        /*070c*/ 	.word	0x00007990


	//   ....[68]....
        /*0710*/ 	.word	0x000079a0


	//   ....[69]....
        /*0714*/ 	.word	0x000079b0


	//   ....[70]....
        /*0718*/ 	.word	0x000079c0


	//   ....[71]....
        /*071c*/ 	.word	0x000079e0


	//   ....[72]....
        /*0720*/ 	.word	0x00007a00


	//   ....[73]....
        /*0724*/ 	.word	0x00007a10


	//   ....[74]....
        /*0728*/ 	.word	0x00007a20


	//   ....[75]....
        /*072c*/ 	.word	0x00007a30


	//   ....[76]....
        /*0730*/ 	.word	0x00007a50


	//   ....[77]....
        /*0734*/ 	.word	0x00007a70


	//   ....[78]....
        /*0738*/ 	.word	0x00007a90


	//   ....[79]....
        /*073c*/ 	.word	0x00007aa0


	//   ....[80]....
        /*0740*/ 	.word	0x00007ab0


	//   ....[81]....
        /*0744*/ 	.word	0x00007ad0


	//   ....[82]....
        /*0748*/ 	.word	0x00007ae0


	//   ....[83]....
        /*074c*/ 	.word	0x00007b00


	//   ....[84]....
        /*0750*/ 	.word	0x00007b20


	//   ....[85]....
        /*0754*/ 	.word	0x00007b30


	//   ....[86]....
        /*0758*/ 	.word	0x00007b40


	//   ....[87]....
        /*075c*/ 	.word	0x00007b50


	//   ....[88]....
        /*0760*/ 	.word	0x00007b70


	//   ....[89]....
        /*0764*/ 	.word	0x00007b90


	//   ....[90]....
        /*0768*/ 	.word	0x00007bb0


	//   ....[91]....
        /*076c*/ 	.word	0x00007bc0


	//   ....[92]....
        /*0770*/ 	.word	0x00007bd0


	//   ....[93]....
        /*0774*/ 	.word	0x00007bf0


	//   ....[94]....
        /*0778*/ 	.word	0x00007c00


	//   ....[95]....
        /*077c*/ 	.word	0x00007c20


	//   ....[96]....
        /*0780*/ 	.word	0x00007c40


	//   ....[97]....
        /*0784*/ 	.word	0x00007c50


	//   ....[98]....
        /*0788*/ 	.word	0x00007c60


	//   ....[99]....
        /*078c*/ 	.word	0x00007c70


	//   ....[100]....
        /*0790*/ 	.word	0x00007c90


	//   ....[101]....
        /*0794*/ 	.word	0x00007cb0


	//   ....[102]....
        /*0798*/ 	.word	0x00007cd0


	//   ....[103]....
        /*079c*/ 	.word	0x00007ce0


	//   ....[104]....
        /*07a0*/ 	.word	0x00007cf0


	//   ....[105]....
        /*07a4*/ 	.word	0x00007d10


	//   ....[106]....
        /*07a8*/ 	.word	0x00007d20


	//   ....[107]....
        /*07ac*/ 	.word	0x00007d40


	//   ....[108]....
        /*07b0*/ 	.word	0x00007d60


	//   ....[109]....
        /*07b4*/ 	.word	0x00007d70


	//   ....[110]....
        /*07b8*/ 	.word	0x00007d80


	//   ....[111]....
        /*07bc*/ 	.word	0x00007d90


	//   ....[112]....
        /*07c0*/ 	.word	0x00007dc0


	//   ....[113]....
        /*07c4*/ 	.word	0x00007de0


	//   ....[114]....
        /*07c8*/ 	.word	0x00007e00


	//   ....[115]....
        /*07cc*/ 	.word	0x00007e10


	//   ....[116]....
        /*07d0*/ 	.word	0x00007e20


	//   ....[117]....
        /*07d4*/ 	.word	0x00007e30


	//   ....[118]....
        /*07d8*/ 	.word	0x00007e40


	//   ....[119]....
        /*07dc*/ 	.word	0x00007e50


	//   ....[120]....
        /*07e0*/ 	.word	0x00007e80


	//   ....[121]....
        /*07e4*/ 	.word	0x00007ea0


	//   ....[122]....
        /*07e8*/ 	.word	0x00007ec0


	//   ....[123]....
        /*07ec*/ 	.word	0x00007ed0


	//   ....[124]....
        /*07f0*/ 	.word	0x00007ee0


	//   ....[125]....
        /*07f4*/ 	.word	0x00007ef0


	//   ....[126]....
        /*07f8*/ 	.word	0x00007f00


	//   ....[127]....
        /*07fc*/ 	.word	0x00007f10


	//   ....[128]....
        /*0800*/ 	.word	0x00009fa0


	//   ....[129]....
        /*0804*/ 	.word	0x00009fd0


	//   ....[130]....
        /*0808*/ 	.word	0x00009fe0


	//   ....[131]....
        /*080c*/ 	.word	0x00009ff0


	//   ....[132]....
        /*0810*/ 	.word	0x0000a000


	//   ....[133]....
        /*0814*/ 	.word	0x0000a010


	//   ....[134]....
        /*0818*/ 	.word	0x0000a020


	//   ....[135]....
        /*081c*/ 	.word	0x0000a040


	//   ....[136]....
        /*0820*/ 	.word	0x0000a060


	//   ....[137]....
        /*0824*/ 	.word	0x0000a070


	//   ....[138]....
        /*0828*/ 	.word	0x0000a080


	//   ....[139]....
        /*082c*/ 	.word	0x0000a090


	//   ....[140]....
        /*0830*/ 	.word	0x0000a0b0


	//   ....[141]....
        /*0834*/ 	.word	0x0000a0d0


	//   ....[142]....
        /*0838*/ 	.word	0x0000a0f0


	//   ....[143]....
        /*083c*/ 	.word	0x0000a100


	//   ....[144]....
        /*0840*/ 	.word	0x0000a110


	//   ....[145]....
        /*0844*/ 	.word	0x0000a130


	//   ....[146]....
        /*0848*/ 	.word	0x0000a140


	//   ....[147]....
        /*084c*/ 	.word	0x0000a160


	//   ....[148]....
        /*0850*/ 	.word	0x0000a180


	//   ....[149]....
        /*0854*/ 	.word	0x0000a190


	//   ....[150]....
        /*0858*/ 	.word	0x0000a1a0


	//   ....[151]....
        /*085c*/ 	.word	0x0000a1b0


	//   ....[152]....
        /*0860*/ 	.word	0x0000a1d0


	//   ....[153]....
        /*0864*/ 	.word	0x0000a1f0


	//   ....[154]....
        /*0868*/ 	.word	0x0000a210


	//   ....[155]....
        /*086c*/ 	.word	0x0000a220


	//   ....[156]....
        /*0870*/ 	.word	0x0000a230


	//   ....[157]....
        /*0874*/ 	.word	0x0000a250


	//   ....[158]....
        /*0878*/ 	.word	0x0000a260


	//   ....[159]....
        /*087c*/ 	.word	0x0000a280


	//   ....[160]....
        /*0880*/ 	.word	0x0000a2a0


	//   ....[161]....
        /*0884*/ 	.word	0x0000a2b0


	//   ....[162]....
        /*0888*/ 	.word	0x0000a2c0


	//   ....[163]....
        /*088c*/ 	.word	0x0000a2d0


	//   ....[164]....
        /*0890*/ 	.word	0x0000a2f0


	//   ....[165]....
        /*0894*/ 	.word	0x0000a310


	//   ....[166]....
        /*0898*/ 	.word	0x0000a330


	//   ....[167]....
        /*089c*/ 	.word	0x0000a340


	//   ....[168]....
        /*08a0*/ 	.word	0x0000a350


	//   ....[169]....
        /*08a4*/ 	.word	0x0000a370


	//   ....[170]....
        /*08a8*/ 	.word	0x0000a380


	//   ....[171]....
        /*08ac*/ 	.word	0x0000a3a0


	//   ....[172]....
        /*08b0*/ 	.word	0x0000a3c0


	//   ....[173]....
        /*08b4*/ 	.word	0x0000a3d0


	//   ....[174]....
        /*08b8*/ 	.word	0x0000a3e0


	//   ....[175]....
        /*08bc*/ 	.word	0x0000a3f0


	//   ....[176]....
        /*08c0*/ 	.word	0x0000a420


	//   ....[177]....
        /*08c4*/ 	.word	0x0000a440


	//   ....[178]....
        /*08c8*/ 	.word	0x0000a460


	//   ....[179]....
        /*08cc*/ 	.word	0x0000a470


	//   ....[180]....
        /*08d0*/ 	.word	0x0000a480


	//   ....[181]....
        /*08d4*/ 	.word	0x0000a490


	//   ....[182]....
        /*08d8*/ 	.word	0x0000a4a0


	//   ....[183]....
        /*08dc*/ 	.word	0x0000a4b0


	//   ....[184]....
        /*08e0*/ 	.word	0x0000a4e0


	//   ....[185]....
        /*08e4*/ 	.word	0x0000a500


	//   ....[186]....
        /*08e8*/ 	.word	0x0000a520


	//   ....[187]....
        /*08ec*/ 	.word	0x0000a530


	//   ....[188]....
        /*08f0*/ 	.word	0x0000a540


	//   ....[189]....
        /*08f4*/ 	.word	0x0000a550


	//   ....[190]....
        /*08f8*/ 	.word	0x0000a560


	//   ....[191]....
        /*08fc*/ 	.word	0x0000a570


	//   ....[192]....
        /*0900*/ 	.word	0x0000c600


	//   ....[193]....
        /*0904*/ 	.word	0x0000c630


	//   ....[194]....
        /*0908*/ 	.word	0x0000c640


	//   ....[195]....
        /*090c*/ 	.word	0x0000c650


	//   ....[196]....
        /*0910*/ 	.word	0x0000c660


	//   ....[197]....
        /*0914*/ 	.word	0x0000c670


	//   ....[198]....
        /*0918*/ 	.word	0x0000c680


	//   ....[199]....
        /*091c*/ 	.word	0x0000c6a0


	//   ....[200]....
        /*0920*/ 	.word	0x0000c6c0


	//   ....[201]....
        /*0924*/ 	.word	0x0000c6d0


	//   ....[202]....
        /*0928*/ 	.word	0x0000c6e0


	//   ....[203]....
        /*092c*/ 	.word	0x0000c6f0


	//   ....[204]....
        /*0930*/ 	.word	0x0000c710


	//   ....[205]....
        /*0934*/ 	.word	0x0000c730


	//   ....[206]....
        /*0938*/ 	.word	0x0000c750


	//   ....[207]....
        /*093c*/ 	.word	0x0000c760


	//   ....[208]....
        /*0940*/ 	.word	0x0000c770


	//   ....[209]....
        /*0944*/ 	.word	0x0000c790


	//   ....[210]....
        /*0948*/ 	.word	0x0000c7a0


	//   ....[211]....
        /*094c*/ 	.word	0x0000c7c0


	//   ....[212]....
        /*0950*/ 	.word	0x0000c7e0


	//   ....[213]....
        /*0954*/ 	.word	0x0000c7f0


	//   ....[214]....
        /*0958*/ 	.word	0x0000c800


	//   ....[215]....
        /*095c*/ 	.word	0x0000c810


	//   ....[216]....
        /*0960*/ 	.word	0x0000c830


	//   ....[217]....
        /*0964*/ 	.word	0x0000c850


	//   ....[218]....
        /*0968*/ 	.word	0x0000c870


	//   ....[219]....
        /*096c*/ 	.word	0x0000c880


	//   ....[220]....
        /*0970*/ 	.word	0x0000c890


	//   ....[221]....
        /*0974*/ 	.word	0x0000c8b0


	//   ....[222]....
        /*0978*/ 	.word	0x0000c8c0


	//   ....[223]....
        /*097c*/ 	.word	0x0000c8e0


	//   ....[224]....
        /*0980*/ 	.word	0x0000c900


	//   ....[225]....
        /*0984*/ 	.word	0x0000c910


	//   ....[226]....
        /*0988*/ 	.word	0x0000c920


	//   ....[227]....
        /*098c*/ 	.word	0x0000c930


	//   ....[228]....
        /*0990*/ 	.word	0x0000c950


	//   ....[229]....
        /*0994*/ 	.word	0x0000c970


	//   ....[230]....
        /*0998*/ 	.word	0x0000c990


	//   ....[231]....
        /*099c*/ 	.word	0x0000c9a0


	//   ....[232]....
        /*09a0*/ 	.word	0x0000c9b0


	//   ....[233]....
        /*09a4*/ 	.word	0x0000c9d0


	//   ....[234]....
        /*09a8*/ 	.word	0x0000c9e0


	//   ....[235]....
        /*09ac*/ 	.word	0x0000ca00


	//   ....[236]....
        /*09b0*/ 	.word	0x0000ca20


	//   ....[237]....
        /*09b4*/ 	.word	0x0000ca30


	//   ....[238]....
        /*09b8*/ 	.word	0x0000ca40


	//   ....[239]....
        /*09bc*/ 	.word	0x0000ca50


	//   ....[240]....
        /*09c0*/ 	.word	0x0000ca80


	//   ....[241]....
        /*09c4*/ 	.word	0x0000caa0


	//   ....[242]....
        /*09c8*/ 	.word	0x0000cac0


	//   ....[243]....
        /*09cc*/ 	.word	0x0000cad0


	//   ....[244]....
        /*09d0*/ 	.word	0x0000cae0


	//   ....[245]....
        /*09d4*/ 	.word	0x0000caf0


	//   ....[246]....
        /*09d8*/ 	.word	0x0000cb00


	//   ....[247]....
        /*09dc*/ 	.word	0x0000cb10


	//   ....[248]....
        /*09e0*/ 	.word	0x0000cb40


	//   ....[249]....
        /*09e4*/ 	.word	0x0000cb60


	//   ....[250]....
        /*09e8*/ 	.word	0x0000cb80


	//   ....[251]....
        /*09ec*/ 	.word	0x0000cb90


	//   ....[252]....
        /*09f0*/ 	.word	0x0000cba0


	//   ....[253]....
        /*09f4*/ 	.word	0x0000cbb0


	//   ....[254]....
        /*09f8*/ 	.word	0x0000cbc0


	//   ....[255]....
        /*09fc*/ 	.word	0x0000cbd0


	//   ....[0]....
        /*0a00*/ 	.word	0x0000ec60


	//   ....[1]....
        /*0a04*/ 	.word	0x0000ec90


	//   ....[2]....
        /*0a08*/ 	.word	0x0000eca0


	//   ....[3]....
        /*0a0c*/ 	.word	0x0000ecb0


	//   ....[4]....
        /*0a10*/ 	.word	0x0000ecc0


	//   ....[5]....
        /*0a14*/ 	.word	0x0000ecd0


	//   ....[6]....
        /*0a18*/ 	.word	0x0000ece0


	//   ....[7]....
        /*0a1c*/ 	.word	0x0000ed00


	//   ....[8]....
        /*0a20*/ 	.word	0x0000ed20


	//   ....[9]....
        /*0a24*/ 	.word	0x0000ed30


	//   ....[10]....
        /*0a28*/ 	.word	0x0000ed40


	//   ....[11]....
        /*0a2c*/ 	.word	0x0000ed50


	//   ....[12]....
        /*0a30*/ 	.word	0x0000ed70


	//   ....[13]....
        /*0a34*/ 	.word	0x0000ed90


	//   ....[14]....
        /*0a38*/ 	.word	0x0000edb0


	//   ....[15]....
        /*0a3c*/ 	.word	0x0000edc0


	//   ....[16]....
        /*0a40*/ 	.word	0x0000edd0


	//   ....[17]....
        /*0a44*/ 	.word	0x0000edf0


	//   ....[18]....
        /*0a48*/ 	.word	0x0000ee00


	//   ....[19]....
        /*0a4c*/ 	.word	0x0000ee20


	//   ....[20]....
        /*0a50*/ 	.word	0x0000ee40


	//   ....[21]....
        /*0a54*/ 	.word	0x0000ee50


	//   ....[22]....
        /*0a58*/ 	.word	0x0000ee60


	//   ....[23]....
        /*0a5c*/ 	.word	0x0000ee70


	//   ....[24]....
        /*0a60*/ 	.word	0x0000ee90


	//   ....[25]....
        /*0a64*/ 	.word	0x0000eeb0


	//   ....[26]....
        /*0a68*/ 	.word	0x0000eed0


	//   ....[27]....
        /*0a6c*/ 	.word	0x0000eee0


	//   ....[28]....
        /*0a70*/ 	.word	0x0000eef0


	//   ....[29]....
        /*0a74*/ 	.word	0x0000ef10


	//   ....[30]....
        /*0a78*/ 	.word	0x0000ef20


	//   ....[31]....
        /*0a7c*/ 	.word	0x0000ef40


	//   ....[32]....
        /*0a80*/ 	.word	0x0000ef60


	//   ....[33]....
        /*0a84*/ 	.word	0x0000ef70


	//   ....[34]....
        /*0a88*/ 	.word	0x0000ef80


	//   ....[35]....
        /*0a8c*/ 	.word	0x0000ef90


	//   ....[36]....
        /*0a90*/ 	.word	0x0000efb0


	//   ....[37]....
        /*0a94*/ 	.word	0x0000efd0


	//   ....[38]....
        /*0a98*/ 	.word	0x0000eff0


	//   ....[39]....
        /*0a9c*/ 	.word	0x0000f000


	//   ....[40]....
        /*0aa0*/ 	.word	0x0000f010


	//   ....[41]....
        /*0aa4*/ 	.word	0x0000f030


	//   ....[42]....
        /*0aa8*/ 	.word	0x0000f040


	//   ....[43]....
        /*0aac*/ 	.word	0x0000f060


	//   ....[44]....
        /*0ab0*/ 	.word	0x0000f080


	//   ....[45]....
        /*0ab4*/ 	.word	0x0000f090


	//   ....[46]....
        /*0ab8*/ 	.word	0x0000f0a0


	//   ....[47]....
        /*0abc*/ 	.word	0x0000f0b0


	//   ....[48]....
        /*0ac0*/ 	.word	0x0000f0e0


	//   ....[49]....
        /*0ac4*/ 	.word	0x0000f100


	//   ....[50]....
        /*0ac8*/ 	.word	0x0000f120


	//   ....[51]....
        /*0acc*/ 	.word	0x0000f130


	//   ....[52]....
        /*0ad0*/ 	.word	0x0000f140


	//   ....[53]....
        /*0ad4*/ 	.word	0x0000f150


	//   ....[54]....
        /*0ad8*/ 	.word	0x0000f160


	//   ....[55]....
        /*0adc*/ 	.word	0x0000f170


	//   ....[56]....
        /*0ae0*/ 	.word	0x0000f1a0


	//   ....[57]....
        /*0ae4*/ 	.word	0x0000f1c0


	//   ....[58]....
        /*0ae8*/ 	.word	0x0000f1e0


	//   ....[59]....
        /*0aec*/ 	.word	0x0000f1f0


	//   ....[60]....
        /*0af0*/ 	.word	0x0000f200


	//   ....[61]....
        /*0af4*/ 	.word	0x0000f210


	//   ....[62]....
        /*0af8*/ 	.word	0x0000f220


	//   ....[63]....
        /*0afc*/ 	.word	0x0000f230


	//----- nvinfo : EIATTR_EXIT_INSTR_OFFSETS
	.align		4
.L_1438:
        /*0b00*/ 	.byte	0x04, 0x1c
        /*0b02*/ 	.short	(.L_1440 - .L_1439)


	//   ....[0]....
.L_1439:
        /*0b04*/ 	.word	0x000001d0


	//   ....[1]....
        /*0b08*/ 	.word	0x000140b0


	//   ....[2]....
        /*0b0c*/ 	.word	0x00014140


	//   ....[3]....
        /*0b10*/ 	.word	0x00014190


	//   ....[4]....
        /*0b14*/ 	.word	0x000141d0


	//----- nvinfo : EIATTR_MAX_THREADS
	.align		4
.L_1440:
        /*0b18*/ 	.byte	0x04, 0x05
        /*0b1a*/ 	.short	(.L_1442 - .L_1441)
.L_1441:
        /*0b1c*/ 	.word	0x00000020
        /*0b20*/ 	.word	0x00000001
        /*0b24*/ 	.word	0x00000001


	//----- nvinfo : EIATTR_CRS_STACK_SIZE
	.align		4
.L_1442:
        /*0b28*/ 	.byte	0x04, 0x1e
        /*0b2a*/ 	.short	(.L_1444 - .L_1443)
.L_1443:
        /*0b2c*/ 	.word	0x00000000
.L_1444:


//--------------------- .nv.info._ZN17fastertransformer38beam_online_softmax_topk_stage2_kernelIfLi32ELi128EEEvPKfS2_PiPT_ii --------------------------
	.section	.nv.info._ZN17fastertransformer38beam_online_softmax_topk_stage2_kernelIfLi32ELi128EEEvPKfS2_PiPT_ii,"",@"SHT_CUDA_INFO"
	.sectionflags	@""
	.align	4


	//----- nvinfo : EIATTR_CUDA_API_VERSION
	.align		4
        /*0000*/ 	.byte	0x04, 0x37
        /*0002*/ 	.short	(.L_1446 - .L_1445)
.L_1445:
        /*0004*/ 	.word	0x00000082


	//----- nvinfo : EIATTR_SW2861232_WAR
	.align		4
.L_1446:
        /*0008*/ 	.byte	0x01, 0x35
	.zero		2


	//----- nvinfo : EIATTR_PARAM_CBANK
	.align		4
        /*000c*/ 	.byte	0x04, 0x0a
        /*000e*/ 	.short	(.L_1448 - .L_1447)
	.align		4
.L_1447:
        /*0010*/ 	.word	index@(.nv.constant0._ZN17fastertransformer38beam_online_softmax_topk_stage2_kernelIfLi32ELi128EEEvPKfS2_PiPT_ii)
        /*0014*/ 	.short	0x0160
        /*0016*/ 	.short	0x0028


	//----- nvinfo : EIATTR_CBANK_PARAM_SIZE
	.align		4
.L_1448:
        /*0018*/ 	.byte	0x03, 0x19
        /*001a*/ 	.short	0x0028


	//----- nvinfo : EIATTR_KPARAM_INFO
	.align		4
        /*001c*/ 	.byte	0x04, 0x17
        /*001e*/ 	.short	(.L_1450 - .L_1449)
.L_1449:
        /*0020*/ 	.word	0x00000000
        /*0024*/ 	.short	0x0005
        /*0026*/ 	.short	0x0024
        /*0028*/ 	.byte	0x00, 0xf0, 0x11, 0x00


	//----- nvinfo : EIATTR_KPARAM_INFO
	.align		4
.L_1450:
        /*002c*/ 	.byte	0x04, 0x17
        /*002e*/ 	.short	(.L_1452 - .L_1451)
.L_1451:
        /*0030*/ 	.word	0x00000000
        /*0034*/ 	.short	0x0004
        /*0036*/ 	.short	0x0020
        /*0038*/ 	.byte	0x00, 0xf0, 0x11, 0x00


	//----- nvinfo : EIATTR_KPARAM_INFO
	.align		4
.L_1452:
        /*003c*/ 	.byte	0x04, 0x17
        /*003e*/ 	.short	(.L_1454 - .L_1453)
.L_1453:
        /*0040*/ 	.word	0x00000000
        /*0044*/ 	.short	0x0003
        /*0046*/ 	.short	0x0018
        /*0048*/ 	.byte	0x00, 0xf0, 0x21, 0x00


	//----- nvinfo : EIATTR_KPARAM_INFO
	.align		4
.L_1454:
        /*004c*/ 	.byte	0x04, 0x17
        /*004e*/ 	.short	(.L_1456 - .L_1455)
.L_1455:
        /*0050*/ 	.word	0x00000000
        /*0054*/ 	.short	0x0002
        /*0056*/ 	.short	0x0010
        /*0058*/ 	.byte	0x00, 0xf0, 0x21, 0x00


	//----- nvinfo : EIATTR_KPARAM_INFO
	.align		4
.L_1456:
        /*005c*/ 	.byte	0x04, 0x17
        /*005e*/ 	.short	(.L_1458 - .L_1457)
.L_1457:
        /*0060*/ 	.word	0x00000000
        /*0064*/ 	.short	0x0001
        /*0066*/ 	.short	0x0008
        /*0068*/ 	.byte	0x00, 0xf0, 0x21, 0x00


	//----- nvinfo : EIATTR_KPARAM_INFO
	.align		4
.L_1458:
        /*006c*/ 	.byte	0x04, 0x17
        /*006e*/ 	.short	(.L_1460 - .L_1459)
.L_1459:
        /*0070*/ 	.word	0x00000000
        /*0074*/ 	.short	0x0000
        /*0076*/ 	.short	0x0000
        /*0078*/ 	.byte	0x00, 0xf0, 0x21, 0x00


	//----- nvinfo : EIATTR_MAXREG_COUNT
	.align		4
.L_1460:
        /*007c*/ 	.byte	0x03, 0x1b
        /*007e*/ 	.short	0x00ff


	//----- nvinfo : EIATTR_NUM_BARRIERS
	.align		4
        /*0080*/ 	.byte	0x02, 0x4c
        /*0082*/ 	.byte	0x01
	.zero		1


	//----- nvinfo : EIATTR_MERCURY_ISA_VERSION
	.align		4
        /*0084*/ 	.byte	0x03, 0x5f
        /*0086*/ 	.short	0x0000


	//----- nvinfo : EIATTR_COOP_GROUP_MASK_REGIDS
	.align		4
        /*0088*/ 	.byte	0x04, 0x29
        /*008a*/ 	.short	(.L_1462 - .L_1461)


	//   ....[0]....
.L_1461:
        /*008c*/ 	.word	0xffffffff


	//   ....[1]....
        /*0090*/ 	.word	0xffffffff


	//   ....[2]....
        /*0094*/ 	.word	0xffffffff


	//   ....[3]....
        /*0098*/ 	.word	0xffffffff


	//   ....[4]....
        /*009c*/ 	.word	0xffffffff


	//   ....[5]....
        /*00a0*/ 	.word	0xffffffff


	//   ....[6]....
        /*00a4*/ 	.word	0xffffffff


	//   ....[7]....
        /*00a8*/ 	.word	0xffffffff


	//   ....[8]....
        /*00ac*/ 	.word	0xffffffff


	//   ....[9]....
        /*00b0*/ 	.word	0xffffffff


	//   ....[10]....
        /*00b4*/ 	.word	0xffffffff


	//   ....[11]....
        /*00b8*/ 	.word	0xffffffff


	//   ....[12]....
        /*00bc*/ 	.word	0xffffffff


	//   ....[13]....
        /*00c0*/ 	.word	0xffffffff


	//   ....[14]....
        /*00c4*/ 	.word	0xffffffff


	//   ....[15]....
        /*00c8*/ 	.word	0xffffffff


	//   ....[16]....
        /*00cc*/ 	.word	0xffffffff


	//   ....[17]....
        /*00d0*/ 	.word	0xffffffff


	//   ....[18]....
        /*00d4*/ 	.word	0xffffffff


	//   ....[19]....
        /*00d8*/ 	.word	0xffffffff


	//   ....[20]....
        /*00dc*/ 	.word	0xffffffff


	//   ....[21]....
        /*00e0*/ 	.word	0xffffffff


	//   ....[22]....
        /*00e4*/ 	.word	0xffffffff


	//   ....[23]....
        /*00e8*/ 	.word	0xffffffff


	//   ....[24]....
        /*00ec*/ 	.word	0xffffffff


	//   ....[25]....
        /*00f0*/ 	.word	0xffffffff


	//   ....[26]....
        /*00f4*/ 	.word	0xffffffff


	//   ....[27]....
        /*00f8*/ 	.word	0xffffffff


	//   ....[28]....
        /*00fc*/ 	.word	0xffffffff


	//   ....[29]....
        /*0100*/ 	.word	0xffffffff


	//   ....[30]....
        /*0104*/ 	.word	0xffffffff


	//   ....[31]....
        /*0108*/ 	.word	0xffffffff


	//   ....[32]....
        /*010c*/ 	.word	0xffffffff


	//   ....[33]....
        /*0110*/ 	.word	0xffffffff


	//   ....[34]....
        /*0114*/ 	.word	0xffffffff


	//   ....[35]....
        /*0118*/ 	.word	0xffffffff


	//   ....[36]....
        /*011c*/ 	.word	0xffffffff


	//   ....[37]....
        /*0120*/ 	.word	0xffffffff


	//   ....[38]....
        /*0124*/ 	.word	0xffffffff


	//   ....[39]....
        /*0128*/ 	.word	0xffffffff


	//   ....[40]....
        /*012c*/ 	.word	0xffffffff


	//   ....[41]....
        /*0130*/ 	.word	0xffffffff


	//   ....[42]....
        /*0134*/ 	.word	0xffffffff


	//   ....[43]....
        /*0138*/ 	.word	0xffffffff


	//   ....[44]....
        /*013c*/ 	.word	0xffffffff


	//   ....[45]....
        /*0140*/ 	.word	0xffffffff


	//   ....[46]....
        /*0144*/ 	.word	0xffffffff


	//   ....[47]....
        /*0148*/ 	.word	0xffffffff


	//   ....[48]....
        /*014c*/ 	.word	0xffffffff


	//   ....[49]....
        /*0150*/ 	.word	0xffffffff


	//   ....[50]....
        /*0154*/ 	.word	0xffffffff


	//   ....[51]....
        /*0158*/ 	.word	0xffffffff


	//   ....[52]....
        /*015c*/ 	.word	0xffffffff


	//   ....[53]....
        /*0160*/ 	.word	0xffffffff


	//   ....[54]....
        /*0164*/ 	.word	0xffffffff


	//   ....[55]....
        /*0168*/ 	.word	0xffffffff


	//   ....[56]....
        /*016c*/ 	.word	0xffffffff


	//   ....[57]....
        /*0170*/ 	.word	0xffffffff


	//   ....[58]....
        /*0174*/ 	.word	0xffffffff


	//   ....[59]....
        /*0178*/ 	.word	0xffffffff


	//   ....[60]....
        /*017c*/ 	.word	0xffffffff


	//   ....[61]....
        /*0180*/ 	.word	0xffffffff


	//   ....[62]....
        /*0184*/ 	.word	0xffffffff


	//   ....[63]....
        /*0188*/ 	.word	0xffffffff


	//   ....[64]....
        /*018c*/ 	.word	0xffffffff


	//   ....[65]....
        /*0190*/ 	.word	0xffffffff


	//   ....[66]....
        /*0194*/ 	.word	0xffffffff


	//   ....[67]....
        /*0198*/ 	.word	0xffffffff


	//   ....[68]....
        /*019c*/ 	.word	0xffffffff


	//   ....[69]....
        /*01a0*/ 	.word	0xffffffff


	//   ....[70]....
        /*01a4*/ 	.word	0xffffffff


	//   ....[71]....
        /*01a8*/ 	.word	0xffffffff


	//   ....[72]....
        /*01ac*/ 	.word	0xffffffff


	//   ....[73]....
        /*01b0*/ 	.word	0xffffffff


	//   ....[74]....
        /*01b4*/ 	.word	0xffffffff


	//   ....[75]....
        /*01b8*/ 	.word	0xffffffff


	//   ....[76]....
        /*01bc*/ 	.word	0xffffffff


	//   ....[77]....
        /*01c0*/ 	.word	0xffffffff


	//   ....[78]....
        /*01c4*/ 	.word	0xffffffff


	//   ....[79]....
        /*01c8*/ 	.word	0xffffffff


	//   ....[80]....
        /*01cc*/ 	.word	0xffffffff


	//   ....[81]....
        /*01d0*/ 	.word	0xffffffff


	//   ....[82]....
        /*01d4*/ 	.word	0xffffffff


	//   ....[83]....
        /*01d8*/ 	.word	0xffffffff


	//   ....[84]....
        /*01dc*/ 	.word	0xffffffff


	//   ....[85]....
        /*01e0*/ 	.word	0xffffffff


	//   ....[86]....
        /*01e4*/ 	.word	0xffffffff


	//   ....[87]....
        /*01e8*/ 	.word	0xffffffff


	//   ....[88]....
        /*01ec*/ 	.word	0xffffffff


	//   ....[89]....
        /*01f0*/ 	.word	0xffffffff


	//   ....[90]....
        /*01f4*/ 	.word	0xffffffff


	//   ....[91]....
        /*01f8*/ 	.word	0xffffffff


	//   ....[92]....
        /*01fc*/ 	.word	0xffffffff


	//   ....[93]....
        /*0200*/ 	.word	0xffffffff


	//   ....[94]....
        /*0204*/ 	.word	0xffffffff


	//   ....[95]....
        /*0208*/ 	.word	0xffffffff


	//   ....[96]....
        /*020c*/ 	.word	0xffffffff


	//   ....[97]....
        /*0210*/ 	.word	0xffffffff


	//   ....[98]....
        /*0214*/ 	.word	0xffffffff


	//   ....[99]....
        /*0218*/ 	.word	0xffffffff


	//   ....[100]....
        /*021c*/ 	.word	0xffffffff


	//   ....[101]....
        /*0220*/ 	.word	0xffffffff


	//   ....[102]....
        /*0224*/ 	.word	0xffffffff


	//   ....[103]....
        /*0228*/ 	.word	0xffffffff


	//   ....[104]....
        /*022c*/ 	.word	0xffffffff


	//   ....[105]....
        /*0230*/ 	.word	0xffffffff


	//   ....[106]....
        /*0234*/ 	.word	0xffffffff


	//   ....[107]....
        /*0238*/ 	.word	0xffffffff


	//   ....[108]....
        /*023c*/ 	.word	0xffffffff


	//   ....[109]....
        /*0240*/ 	.word	0xffffffff


	//   ....[110]....
        /*0244*/ 	.word	0xffffffff


	//   ....[111]....
        /*0248*/ 	.word	0xffffffff


	//   ....[112]....
        /*024c*/ 	.word	0xffffffff


	//   ....[113]....
        /*0250*/ 	.word	0xffffffff


	//   ....[114]....
        /*0254*/ 	.word	0xffffffff


	//   ....[115]....
        /*0258*/ 	.word	0xffffffff


	//   ....[116]....
        /*025c*/ 	.word	0xffffffff


	//   ....[117]....
        /*0260*/ 	.word	0xffffffff


	//   ....[118]....
        /*0264*/ 	.word	0xffffffff


	//   ....[119]....
        /*0268*/ 	.word	0xffffffff


	//   ....[120]....
        /*026c*/ 	.word	0xffffffff


	//   ....[121]....
        /*0270*/ 	.word	0xffffffff


	//   ....[122]....
        /*0274*/ 	.word	0xffffffff


	//   ....[123]....
        /*0278*/ 	.word	0xffffffff


	//   ....[124]....
        /*027c*/ 	.word	0xffffffff


	//   ....[125]....
        /*0280*/ 	.word	0xffffffff


	//   ....[126]....
        /*0284*/ 	.word	0xffffffff


	//   ....[127]....
        /*0288*/ 	.word	0xffffffff


	//   ....[128]....
        /*028c*/ 	.word	0xffffffff


	//   ....[129]....
        /*0290*/ 	.word	0xffffffff


	//   ....[130]....
        /*0294*/ 	.word	0xffffffff


	//   ....[131]....
        /*0298*/ 	.word	0xffffffff


	//   ....[132]....
        /*029c*/ 	.word	0xffffffff


	//   ....[133]....
        /*02a0*/ 	.word	0xffffffff


	//   ....[134]....
        /*02a4*/ 	.word	0xffffffff


	//   ....[135]....
        /*02a8*/ 	.word	0xffffffff


	//   ....[136]....
        /*02ac*/ 	.word	0xffffffff


	//   ....[137]....
        /*02b0*/ 	.word	0xffffffff


	//   ....[138]....
        /*02b4*/ 	.word	0xffffffff


	//   ....[139]....
        /*02b8*/ 	.word	0xffffffff


	//   ....[140]....
        /*02bc*/ 	.word	0xffffffff


	//   ....[141]....
        /*02c0*/ 	.word	0xffffffff


	//   ....[142]....
        /*02c4*/ 	.word	0xffffffff


	//   ....[143]....
        /*02c8*/ 	.word	0xffffffff


	//   ....[144]....
        /*02cc*/ 	.word	0xffffffff


	//   ....[145]....
        /*02d0*/ 	.word	0xffffffff


	//   ....[146]....
        /*02d4*/ 	.word	0xffffffff


	//   ....[147]....
        /*02d8*/ 	.word	0xffffffff


	//   ....[148]....
        /*02dc*/ 	.word	0xffffffff


	//   ....[149]....
        /*02e0*/ 	.word	0xffffffff


	//   ....[150]....
        /*02e4*/ 	.word	0xffffffff


	//   ....[151]....
        /*02e8*/ 	.word	0xffffffff


	//   ....[152]....
        /*02ec*/ 	.word	0xffffffff


	//   ....[153]....
        /*02f0*/ 	.word	0xffffffff


	//   ....[154]....
        /*02f4*/ 	.word	0xffffffff


	//   ....[155]....
        /*02f8*/ 	.word	0xffffffff


	//   ....[156]....
        /*02fc*/ 	.word	0xffffffff


	//   ....[157]....
        /*0300*/ 	.word	0xffffffff


	//   ....[158]....
        /*0304*/ 	.word	0xffffffff


	//   ....[159]....
        /*0308*/ 	.word	0xffffffff


	//   ....[160]....
        /*030c*/ 	.word	0xffffffff


	//   ....[161]....
        /*0310*/ 	.word	0xffffffff


	//   ....[162]....
        /*0314*/ 	.word	0xffffffff


	//   ....[163]....
        /*0318*/ 	.word	0xffffffff


	//   ....[164]....
        /*031c*/ 	.word	0xffffffff


	//   ....[165]....
        /*0320*/ 	.word	0xffffffff


	//   ....[166]....
        /*0324*/ 	.word	0xffffffff


	//   ....[167]....
        /*0328*/ 	.word	0xffffffff


	//   ....[168]....
        /*032c*/ 	.word	0xffffffff


	//   ....[169]....
        /*0330*/ 	.word	0xffffffff


	//   ....[170]....
        /*0334*/ 	.word	0xffffffff


	//   ....[171]....
        /*0338*/ 	.word	0xffffffff


	//   ....[172]....
        /*033c*/ 	.word	0xffffffff


	//   ....[173]....
        /*0340*/ 	.word	0xffffffff


	//   ....[174]....
        /*0344*/ 	.word	0xffffffff


	//   ....[175]....
        /*0348*/ 	.word	0xffffffff


	//   ....[176]....
        /*034c*/ 	.word	0xffffffff


	//   ....[177]....
        /*0350*/ 	.word	0xffffffff


	//   ....[178]....
        /*0354*/ 	.word	0xffffffff


	//   ....[179]....
        /*0358*/ 	.word	0xffffffff


	//   ....[180]....
        /*035c*/ 	.word	0xffffffff


	//   ....[181]....
        /*0360*/ 	.word	0xffffffff


	//   ....[182]....
        /*0364*/ 	.word	0xffffffff


	//   ....[183]....
        /*0368*/ 	.word	0xffffffff


	//   ....[184]....
        /*036c*/ 	.word	0xffffffff


	//   ....[185]....
        /*0370*/ 	.word	0xffffffff


	//   ....[186]....
        /*0374*/ 	.word	0xffffffff


	//   ....[187]....
        /*0378*/ 	.word	0xffffffff


	//   ....[188]....
        /*037c*/ 	.word	0xffffffff


	//   ....[189]....
        /*0380*/ 	.word	0xffffffff


	//   ....[190]....
        /*0384*/ 	.word	0xffffffff


	//   ....[191]....
        /*0388*/ 	.word	0xffffffff


	//   ....[192]....
        /*038c*/ 	.word	0xffffffff


	//   ....[193]....
        /*0390*/ 	.word	0xffffffff


	//   ....[194]....
        /*0394*/ 	.word	0xffffffff


	//   ....[195]....
        /*0398*/ 	.word	0xffffffff


	//   ....[196]....
        /*039c*/ 	.word	0xffffffff


	//   ....[197]....
        /*03a0*/ 	.word	0xffffffff


	//   ....[198]....
        /*03a4*/ 	.word	0xffffffff


	//   ....[199]....
        /*03a8*/ 	.word	0xffffffff


	//   ....[200]....
        /*03ac*/ 	.word	0xffffffff


	//   ....[201]....
        /*03b0*/ 	.word	0xffffffff


	//   ....[202]....
        /*03b4*/ 	.word	0xffffffff


	//   ....[203]....
        /*03b8*/ 	.word	0xffffffff


	//   ....[204]....
        /*03bc*/ 	.word	0xffffffff


	//   ....[205]....
        /*03c0*/ 	.word	0xffffffff


	//   ....[206]....
        /*03c4*/ 	.word	0xffffffff


	//   ....[207]....
        /*03c8*/ 	.word	0xffffffff


	//   ....[208]....
        /*03cc*/ 	.word	0xffffffff


	//   ....[209]....
        /*03d0*/ 	.word	0xffffffff


	//   ....[210]....
        /*03d4*/ 	.word	0xffffffff


	//   ....[211]....
        /*03d8*/ 	.word	0xffffffff


	//   ....[212]....
        /*03dc*/ 	.word	0xffffffff


	//   ....[213]....
        /*03e0*/ 	.word	0xffffffff


	//   ....[214]....
        /*03e4*/ 	.word	0xffffffff


	//   ....[215]....
        /*03e8*/ 	.word	0xffffffff


	//   ....[216]....
        /*03ec*/ 	.word	0xffffffff


	//   ....[217]....
        /*03f0*/ 	.word	0xffffffff


	//   ....[218]....
        /*03f4*/ 	.word	0xffffffff


	//   ....[219]....
        /*03f8*/ 	.word	0xffffffff


	//   ....[220]....
        /*03fc*/ 	.word	0xffffffff


	//   ....[221]....
        /*0400*/ 	.word	0xffffffff


	//   ....[222]....
        /*0404*/ 	.word	0xffffffff


	//   ....[223]....
        /*0408*/ 	.word	0xffffffff


	//   ....[224]....
        /*040c*/ 	.word	0xffffffff


	//   ....[225]....
        /*0410*/ 	.word	0xffffffff


	//   ....[226]....
        /*0414*/ 	.word	0xffffffff


	//   ....[227]....
        /*0418*/ 	.word	0xffffffff


	//   ....[228]....
        /*041c*/ 	.word	0xffffffff


	//   ....[229]....
        /*0420*/ 	.word	0xffffffff


	//   ....[230]....
        /*0424*/ 	.word	0xffffffff


	//   ....[231]....
        /*0428*/ 	.word	0xffffffff


	//   ....[232]....
        /*042c*/ 	.word	0xffffffff


	//   ....[233]....
        /*0430*/ 	.word	0xffffffff


	//   ....[234]....
        /*0434*/ 	.word	0xffffffff


	//   ....[235]....
        /*0438*/ 	.word	0xffffffff


	//   ....[236]....
        /*043c*/ 	.word	0xffffffff


	//   ....[237]....
        /*0440*/ 	.word	0xffffffff


	//   ....[238]....
        /*0444*/ 	.word	0xffffffff


	//   ....[239]....
        /*0448*/ 	.word	0xffffffff


	//   ....[240]....
        /*044c*/ 	.word	0xffffffff


	//   ....[241]....
        /*0450*/ 	.word	0xffffffff


	//   ....[242]....
        /*0454*/ 	.word	0xffffffff


	//   ....[243]....
        /*0458*/ 	.word	0xffffffff


	//   ....[244]....
        /*045c*/ 	.word	0xffffffff


	//   ....[245]....
        /*0460*/ 	.word	0xffffffff


	//   ....[246]....
        /*0464*/ 	.word	0xffffffff


	//   ....[247]....
        /*0468*/ 	.word	0xffffffff


	//   ....[248]....
        /*046c*/ 	.word	0xffffffff


	//   ....[249]....
        /*0470*/ 	.word	0xffffffff


	//   ....[250]....
        /*0474*/ 	.word	0xffffffff


	//   ....[251]....
        /*0478*/ 	.word	0xffffffff


	//   ....[252]....
        /*047c*/ 	.word	0xffffffff


	//   ....[253]....
        /*0480*/ 	.word	0xffffffff


	//   ....[254]....
        /*0484*/ 	.word	0xffffffff


	//   ....[255]....
        /*0488*/ 	.word	0xffffffff


	//   ....[0]....
        /*048c*/ 	.word	0xffffffff


	//   ....[1]....
        /*0490*/ 	.word	0xffffffff


	//   ....[2]....
        /*0494*/ 	.word	0xffffffff


	//   ....[3]....
        /*0498*/ 	.word	0xffffffff


	//   ....[4]....
        /*049c*/ 	.word	0xffffffff


	//   ....[5]....
        /*04a0*/ 	.word	0xffffffff


	//   ....[6]....
        /*04a4*/ 	.word	0xffffffff


	//   ....[7]....
        /*04a8*/ 	.word	0xffffffff


	//   ....[8]....
        /*04ac*/ 	.word	0xffffffff


	//   ....[9]....
        /*04b0*/ 	.word	0xffffffff


	//   ....[10]....
        /*04b4*/ 	.word	0xffffffff


	//   ....[11]....
        /*04b8*/ 	.word	0xffffffff


	//   ....[12]....
        /*04bc*/ 	.word	0xffffffff


	//   ....[13]....
        /*04c0*/ 	.word	0xffffffff


	//   ....[14]....
        /*04c4*/ 	.word	0xffffffff


	//   ....[15]....
        /*04c8*/ 	.word	0xffffffff


	//   ....[16]....
        /*04cc*/ 	.word	0xffffffff


	//   ....[17]....
        /*04d0*/ 	.word	0xffffffff


	//   ....[18]....
        /*04d4*/ 	.word	0xffffffff


	//   ....[19]....
        /*04d8*/ 	.word	0xffffffff


	//   ....[20]....
        /*04dc*/ 	.word	0xffffffff


	//   ....[21]....
        /*04e0*/ 	.word	0xffffffff


	//   ....[22]....
        /*04e4*/ 	.word	0xffffffff


	//   ....[23]....
        /*04e8*/ 	.word	0xffffffff


	//   ....[24]....
        /*04ec*/ 	.word	0xffffffff


	//   ....[25]....
        /*04f0*/ 	.word	0xffffffff


	//   ....[26]....
        /*04f4*/ 	.word	0xffffffff


	//   ....[27]....
        /*04f8*/ 	.word	0xffffffff


	//   ....[28]....
        /*04fc*/ 	.word	0xffffffff


	//   ....[29]....
        /*0500*/ 	.word	0xffffffff


	//   ....[30]....
        /*0504*/ 	.word	0xffffffff


	//   ....[31]....
        /*0508*/ 	.word	0xffffffff


	//   ....[32]....
        /*050c*/ 	.word	0xffffffff


	//   ....[33]....
        /*0510*/ 	.word	0xffffffff


	//   ....[34]....
        /*0514*/ 	.word	0xffffffff


	//   ....[35]....
        /*0518*/ 	.word	0xffffffff


	//   ....[36]....
        /*051c*/ 	.word	0xffffffff


	//   ....[37]....
        /*0520*/ 	.word	0xffffffff


	//   ....[38]....
        /*0524*/ 	.word	0xffffffff


	//   ....[39]....
        /*0528*/ 	.word	0xffffffff


	//   ....[40]....
        /*052c*/ 	.word	0xffffffff


	//   ....[41]....
        /*0530*/ 	.word	0xffffffff


	//   ....[42]....
        /*0534*/ 	.word	0xffffffff


	//   ....[43]....
        /*0538*/ 	.word	0xffffffff


	//   ....[44]....
        /*053c*/ 	.word	0xffffffff


	//   ....[45]....
        /*0540*/ 	.word	0xffffffff


	//   ....[46]....
        /*0544*/ 	.word	0xffffffff


	//   ....[47]....
        /*0548*/ 	.word	0xffffffff


	//   ....[48]....
        /*054c*/ 	.word	0xffffffff


	//   ....[49]....
        /*0550*/ 	.word	0xffffffff


	//   ....[50]....
        /*0554*/ 	.word	0xffffffff


	//   ....[51]....
        /*0558*/ 	.word	0xffffffff


	//   ....[52]....
        /*055c*/ 	.word	0xffffffff


	//   ....[53]....
        /*0560*/ 	.word	0xffffffff


	//   ....[54]....
        /*0564*/ 	.word	0xffffffff


	//   ....[55]....
        /*0568*/ 	.word	0xffffffff


	//   ....[56]....
        /*056c*/ 	.word	0xffffffff


	//   ....[57]....
        /*0570*/ 	.word	0xffffffff


	//   ....[58]....
        /*0574*/ 	.word	0xffffffff


	//   ....[59]....
        /*0578*/ 	.word	0xffffffff


	//   ....[60]....
        /*057c*/ 	.word	0xffffffff


	//   ....[61]....
        /*0580*/ 	.word	0xffffffff


	//   ....[62]....
        /*0584*/ 	.word	0xffffffff


	//   ....[63]....
        /*0588*/ 	.word	0xffffffff


	//   ....[64]....
        /*058c*/ 	.word	0xffffffff


	//   ....[65]....
        /*0590*/ 	.word	0xffffffff


	//   ....[66]....
        /*0594*/ 	.word	0xffffffff


	//   ....[67]....
        /*0598*/ 	.word	0xffffffff


	//   ....[68]....
        /*059c*/ 	.word	0xffffffff


	//   ....[69]....
        /*05a0*/ 	.word	0xffffffff


	//   ....[70]....
        /*05a4*/ 	.word	0xffffffff


	//   ....[71]....
        /*05a8*/ 	.word	0xffffffff


	//   ....[72]....
        /*05ac*/ 	.word	0xffffffff


	//   ....[73]....
        /*05b0*/ 	.word	0xffffffff


	//----- nvinfo : EIATTR_COOP_GROUP_INSTR_OFFSETS
	.align		4
.L_1462:
        /*05b4*/ 	.byte	0x04, 0x28
        /*05b6*/ 	.short	(.L_1464 - .L_1463)


	//   ....[0]....
.L_1463:
        /*05b8*/ 	.word	0x000018e0


	//   ....[1]....
        /*05bc*/ 	.word	0x00001900


	//   ....[2]....
        /*05c0*/ 	.word	0x00001910


	//   ....[3]....
        /*05c4*/ 	.word	0x00001920


	//   ....[4]....
        /*05c8*/ 	.word	0x00001930


	//   ....[5]....
        /*05cc*/ 	.word	0x00001940


	//   ....[6]....
        /*05d0*/ 	.word	0x00001950


	//   ....[7]....
        /*05d4*/ 	.word	0x00001970


	//   ....[8]....
        /*05d8*/ 	.word	0x00001990


	//   ....[9]....
        /*05dc*/ 	.word	0x000019b0


	//   ....[10]....
        /*05e0*/ 	.word	0x000019c0


	//   ....[11]....
        /*05e4*/ 	.word	0x000019d0


	//   ....[12]....
        /*05e8*/ 	.word	0x000019e0


	//   ....[13]....
        /*05ec*/ 	.word	0x000019f0


	//   ....[14]....
        /*05f0*/ 	.word	0x00001a00


	//   ....[15]....
        /*05f4*/ 	.word	0x00001a10


	//   ....[16]....
        /*05f8*/ 	.word	0x00001a20


	//   ....[17]....
        /*05fc*/ 	.word	0x00001a30


	//   ....[18]....
        /*0600*/ 	.word	0x00001aa0


	//   ....[19]....
        /*0604*/ 	.word	0x00001ab0


	//   ....[20]....
        /*0608*/ 	.word	0x00001ac0


	//   ....[21]....
        /*060c*/ 	.word	0x00001ad0


	//   ....[22]....
        /*0610*/ 	.word	0x00001ae0


	//   ....[23]....
        /*0614*/ 	.word	0x00001af0


	//   ....[24]....
        /*0618*/ 	.word	0x00001b00


	//   ....[25]....
        /*061c*/ 	.word	0x00001b10


	//   ....[26]....
        /*0620*/ 	.word	0x00001b20


	//   ....[27]....
        /*0624*/ 	.word	0x00001b30


	//   ....[28]....
        /*0628*/ 	.word	0x00001b40


	//   ....[29]....
        /*062c*/ 	.word	0x00001b50


	//   ....[30]....
        /*0630*/ 	.word	0x00001bc0


	//   ....[31]....
        /*0634*/ 	.word	0x00001bd0


	//   ....[32]....
        /*0638*/ 	.word	0x00001be0


	//   ....[33]....
        /*063c*/ 	.word	0x00001bf0


	//   ....[34]....
        /*0640*/ 	.word	0x00001c00


	//   ....[35]....
        /*0644*/ 	.word	0x00001c10


	//   ....[36]....
        /*0648*/ 	.word	0x00001c20


	//   ....[37]....
        /*064c*/ 	.word	0x00001c30


	//   ....[38]....
        /*0650*/ 	.word	0x00001c40


	//   ....[39]....
        /*0654*/ 	.word	0x00001c50


	//   ....[40]....
        /*0658*/ 	.word	0x00001c60


	//   ....[41]....
        /*065c*/ 	.word	0x00001c70


	//   ....[42]....
        /*0660*/ 	.word	0x00001ce0


	//   ....[43]....
        /*0664*/ 	.word	0x00001cf0


	//   ....[44]....
        /*0668*/ 	.word	0x00001d00


	//   ....[45]....
        /*066c*/ 	.word	0x00001d10


	//   ....[46]....
        /*0670*/ 	.word	0x00001d20


	//   ....[47]....
        /*0674*/ 	.word	0x00001d30


	//   ....[48]....
        /*0678*/ 	.word	0x00001d40


	//   ....[49]....
        /*067c*/ 	.word	0x00001d50


	//   ....[50]....
        /*0680*/ 	.word	0x00001d60


	//   ....[51]....
        /*0684*/ 	.word	0x00001d70


	//   ....[52]....
        /*0688*/ 	.word	0x00001d80


	//   ....[53]....
        /*068c*/ 	.word	0x00001d90


	//   ....[54]....
        /*0690*/ 	.word	0x00001e00


	//   ....[55]....
        /*0694*/ 	.word	0x00001e10


	//   ....[56]....
        /*0698*/ 	.word	0x00001e20


	//   ....[57]....
        /*069c*/ 	.word	0x00001e30


	//   ....[58]....
        /*06a0*/ 	.word	0x00001e40


	//   ....[59]....
        /*06a4*/ 	.word	0x00001e50


	//   ....[60]....
        /*06a8*/ 	.word	0x00001e60


	//   ....[61]....
        /*06ac*/ 	.word	0x00001e70


	//   ....[62]....
        /*06b0*/ 	.word	0x00001e80


	//   ....[63]....
        /*06b4*/ 	.word	0x00001e90


	//   ....[64]....
        /*06b8*/ 	.word	0x00001ea0


	//   ....[65]....
        /*06bc*/ 	.word	0x00001eb0


	//   ....[66]....
        /*06c0*/ 	.word	0x00004040


	//   ....[67]....
        /*06c4*/ 	.word	0x00004070


	//   ....[68]....
        /*06c8*/ 	.word	0x00004080


	//   ....[69]....
        /*06cc*/ 	.word	0x00004090


	//   ....[70]....
        /*06d0*/ 	.word	0x000040a0


	//   ....[71]....
        /*06d4*/ 	.word	0x000040b0


	//   ....[72]....
        /*06d8*/ 	.word	0x000040c0


	//   ....[73]....
        /*06dc*/ 	.word	0x000040e0


	//   ....[74]....
        /*06e0*/ 	.word	0x00004100


	//   ....[75]....
        /*06e4*/ 	.word	0x00004120


	//   ....[76]....
        /*06e8*/ 	.word	0x00004130


	//   ....[77]....
        /*06ec*/ 	.word	0x00004140


	//   ....[78]....
        /*06f0*/ 	.word	0x00004150


	//   ....[79]....
        /*06f4*/ 	.word	0x00004160


	//   ....[80]....
        /*06f8*/ 	.word	0x00004170


	//   ....[81]....
        /*06fc*/ 	.word	0x00004180


	//   ....[82]....
        /*0700*/ 	.word	0x00004190


	//   ....[83]....
        /*0704*/ 	.word	0x000041a0


	//   ....[84]....
        /*0708*/ 	.word	0x00004210


	//   ....[85]....
        /*070c*/ 	.word	0x00004220


	//   ....[86]....
        /*0710*/ 	.word	0x00004230


	//   ....[87]....
        /*0714*/ 	.word	0x00004240


	//   ....[88]....
        /*0718*/ 	.word	0x00004250


	//   ....[89]....
        /*071c*/ 	.word	0x00004260


	//   ....[90]....
        /*0720*/ 	.word	0x00004270


	//   ....[91]....
        /*0724*/ 	.word	0x00004280


	//   ....[92]....
        /*0728*/ 	.word	0x00004290


	//   ....[93]....
        /*072c*/ 	.word	0x000042a0


	//   ....[94]....
        /*0730*/ 	.word	0x000042b0


	//   ....[95]....
        /*0734*/ 	.word	0x000042c0


	//   ....[96]....
        /*0738*/ 	.word	0x00004330


	//   ....[97]....
        /*073c*/ 	.word	0x00004340


	//   ....[98]....
        /*0740*/ 	.word	0x00004350


	//   ....[99]....
        /*0744*/ 	.word	0x00004360


	//   ....[100]....
        /*0748*/ 	.word	0x00004370


	//   ....[101]....
        /*074c*/ 	.word	0x00004380


	//   ....[102]....
        /*0750*/ 	.word	0x00004390


	//   ....[103]....
        /*0754*/ 	.word	0x000043a0


	//   ....[104]....
        /*0758*/ 	.word	0x000043b0


	//   ....[105]....
        /*075c*/ 	.word	0x000043c0


	//   ....[106]....
        /*0760*/ 	.word	0x000043d0


	//   ....[107]....
        /*0764*/ 	.word	0x000043e0


	//   ....[108]....
        /*0768*/ 	.word	0x00004450


	//   ....[109]....
        /*076c*/ 	.word	0x00004460


	//   ....[110]....
        /*0770*/ 	.word	0x00004470


	//   ....[111]....
        /*0774*/ 	.word	0x00004480


	//   ....[112]....
        /*0778*/ 	.word	0x00004490


	//   ....[113]....
        /*077c*/ 	.word	0x000044a0


	//   ....[114]....
        /*0780*/ 	.word	0x000044b0


	//   ....[115]....
        /*0784*/ 	.word	0x000044c0


	//   ....[116]....
        /*0788*/ 	.word	0x000044d0


	//   ....[117]....
        /*078c*/ 	.word	0x000044e0


	//   ....[118]....
        /*0790*/ 	.word	0x000044f0


	//   ....[119]....
        /*0794*/ 	.word	0x00004500


	//   ....[120]....
        /*0798*/ 	.word	0x00004570


	//   ....[121]....
        /*079c*/ 	.word	0x00004580


	//   ....[122]....
        /*07a0*/ 	.word	0x00004590


	//   ....[123]....
        /*07a4*/ 	.word	0x000045a0


	//   ....[124]....
        /*07a8*/ 	.word	0x000045b0


	//   ....[125]....
        /*07ac*/ 	.word	0x000045c0


	//   ....[126]....
        /*07b0*/ 	.word	0x000045d0


	//   ....[127]....
        /*07b4*/ 	.word	0x000045e0


	//   ....[128]....
        /*07b8*/ 	.word	0x000045f0


	//   ....[129]....
        /*07bc*/ 	.word	0x00004600


	//   ....[130]....
        /*07c0*/ 	.word	0x00004610


	//   ....[131]....
        /*07c4*/ 	.word	0x00004620


	//   ....[132]....
        /*07c8*/ 	.word	0x00006780


	//   ....[133]....
        /*07cc*/ 	.word	0x000067b0


	//   ....[134]....
        /*07d0*/ 	.word	0x000067c0


	//   ....[135]....
        /*07d4*/ 	.word	0x000067d0


	//   ....[136]....
        /*07d8*/ 	.word	0x000067e0


	//   ....[137]....
        /*07dc*/ 	.word	0x000067f0


	//   ....[138]....
        /*07e0*/ 	.word	0x00006800


	//   ....[139]....
        /*07e4*/ 	.word	0x00006820


	//   ....[140]....
        /*07e8*/ 	.word	0x00006840


	//   ....[141]....
        /*07ec*/ 	.word	0x00006860


	//   ....[142]....
        /*07f0*/ 	.word	0x00006870


	//   ....[143]....
        /*07f4*/ 	.word	0x00006880


	//   ....[144]....
        /*07f8*/ 	.word	0x00006890


	//   ....[145]....
        /*07fc*/ 	.word	0x000068a0


	//   ....[146]....
        /*0800*/ 	.word	0x000068b0


	//   ....[147]....
        /*0804*/ 	.word	0x000068c0


	//   ....[148]....
        /*0808*/ 	.word	0x000068d0


	//   ....[149]....
        /*080c*/ 	.word	0x000068e0


	//   ....[150]....
        /*0810*/ 	.word	0x00006950


	//   ....[151]....
        /*0814*/ 	.word	0x00006960


	//   ....[152]....
        /*0818*/ 	.word	0x00006970


	//   ....[153]....
        /*081c*/ 	.word	0x00006980


	//   ....[154]....
        /*0820*/ 	.word	0x00006990


	//   ....[155]....
        /*0824*/ 	.word	0x000069a0


	//   ....[156]....
        /*0828*/ 	.word	0x000069b0


	//   ....[157]....
        /*082c*/ 	.word	0x000069c0


	//   ....[158]....
        /*0830*/ 	.word	0x000069d0


	//   ....[159]....
        /*0834*/ 	.word	0x000069e0


	//   ....[160]....
        /*0838*/ 	.word	0x000069f0


	//   ....[161]....
        /*083c*/ 	.word	0x00006a00


	//   ....[162]....
        /*0840*/ 	.word	0x00006a70


	//   ....[163]....
        /*0844*/ 	.word	0x00006a80


	//   ....[164]....
        /*0848*/ 	.word	0x00006a90


	//   ....[165]....
        /*084c*/ 	.word	0x00006aa0


	//   ....[166]....
        /*0850*/ 	.word	0x00006ab0


	//   ....[167]....
        /*0854*/ 	.word	0x00006ac0


	//   ....[168]....
        /*0858*/ 	.word	0x00006ad0


	//   ....[169]....
        /*085c*/ 	.word	0x00006ae0


	//   ....[170]....
        /*0860*/ 	.word	0x00006af0


	//   ....[171]....
        /*0864*/ 	.word	0x00006b00


	//   ....[172]....
        /*0868*/ 	.word	0x00006b10


	//   ....[173]....
        /*086c*/ 	.word	0x00006b20


	//   ....[174]....
        /*0870*/ 	.word	0x00006b90


	//   ....[175]....
        /*0874*/ 	.word	0x00006ba0


	//   ....[176]....
        /*0878*/ 	.word	0x00006bb0


	//   ....[177]....
        /*087c*/ 	.word	0x00006bc0


	//   ....[178]....
        /*0880*/ 	.word	0x00006bd0


	//   ....[179]....
        /*0884*/ 	.word	0x00006be0


	//   ....[180]....
        /*0888*/ 	.word	0x00006bf0


	//   ....[181]....
        /*088c*/ 	.word	0x00006c00


	//   ....[182]....
        /*0890*/ 	.word	0x00006c10


	//   ....[183]....
        /*0894*/ 	.word	0x00006c20


	//   ....[184]....
        /*0898*/ 	.word	0x00006c30


	//   ....[185]....
        /*089c*/ 	.word	0x00006c40


	//   ....[186]....
        /*08a0*/ 	.word	0x00006cb0


	//   ....[187]....
        /*08a4*/ 	.word	0x00006cc0


	//   ....[188]....
        /*08a8*/ 	.word	0x00006cd0


	//   ....[189]....
        /*08ac*/ 	.word	0x00006ce0


	//   ....[190]....
        /*08b0*/ 	.word	0x00006cf0


	//   ....[191]....
        /*08b4*/ 	.word	0x00006d00


	//   ....[192]....
        /*08b8*/ 	.word	0x00006d10


	//   ....[193]....
        /*08bc*/ 	.word	0x00006d20


	//   ....[194]....
        /*08c0*/ 	.word	0x00006d30


	//   ....[195]....
        /*08c4*/ 	.word	0x00006d40


	//   ....[196]....
        /*08c8*/ 	.word	0x00006d50


	//   ....[197]....
        /*08cc*/ 	.word	0x00006d60


	//   ....[198]....
        /*08d0*/ 	.word	0x00008ec0


	//   ....[199]....
        /*08d4*/ 	.word	0x00008ef0


	//   ....[200]....
        /*08d8*/ 	.word	0x00008f00


	//   ....[201]....
        /*08dc*/ 	.word	0x00008f10


	//   ....[202]....
        /*08e0*/ 	.word	0x00008f20


	//   ....[203]....
        /*08e4*/ 	.word	0x00008f30


	//   ....[204]....
        /*08e8*/ 	.word	0x00008f40


	//   ....[205]....
        /*08ec*/ 	.word	0x00008f60


	//   ....[206]....
        /*08f0*/ 	.word	0x00008f80


	//   ....[207]....
        /*08f4*/ 	.word	0x00008fa0


	//   ....[208]....
        /*08f8*/ 	.word	0x00008fb0


	//   ....[209]....
        /*08fc*/ 	.word	0x00008fc0


	//   ....[210]....
        /*0900*/ 	.word	0x00008fd0


	//   ....[211]....
        /*0904*/ 	.word	0x00008fe0


	//   ....[212]....
        /*0908*/ 	.word	0x00008ff0


	//   ....[213]....
        /*090c*/ 	.word	0x00009000


	//   ....[214]....
        /*0910*/ 	.word	0x00009010


	//   ....[215]....
        /*0914*/ 	.word	0x00009020


	//   ....[216]....
        /*0918*/ 	.word	0x00009090


	//   ....[217]....
        /*091c*/ 	.word	0x000090a0


	//   ....[218]....
        /*0920*/ 	.word	0x000090b0


	//   ....[219]....
        /*0924*/ 	.word	0x000090c0


	//   ....[220]....
        /*0928*/ 	.word	0x000090d0


	//   ....[221]....
        /*092c*/ 	.word	0x000090e0


	//   ....[222]....
        /*0930*/ 	.word	0x000090f0


	//   ....[223]....
        /*0934*/ 	.word	0x00009100


	//   ....[224]....
        /*0938*/ 	.word	0x00009110


	//   ....[225]....
        /*093c*/ 	.word	0x00009120


	//   ....[226]....
        /*0940*/ 	.word	0x00009130


	//   ....[227]....
        /*0944*/ 	.word	0x00009140


	//   ....[228]....
        /*0948*/ 	.word	0x000091b0


	//   ....[229]....
        /*094c*/ 	.word	0x000091c0


	//   ....[230]....
        /*0950*/ 	.word	0x000091d0


	//   ....[231]....
        /*0954*/ 	.word	0x000091e0


	//   ....[232]....
        /*0958*/ 	.word	0x000091f0


	//   ....[233]....
        /*095c*/ 	.word	0x00009200


	//   ....[234]....
        /*0960*/ 	.word	0x00009210


	//   ....[235]....
        /*0964*/ 	.word	0x00009220


	//   ....[236]....
        /*0968*/ 	.word	0x00009230


	//   ....[237]....
        /*096c*/ 	.word	0x00009240


	//   ....[238]....
        /*0970*/ 	.word	0x00009250


	//   ....[239]....
        /*0974*/ 	.word	0x00009260


	//   ....[240]....
        /*0978*/ 	.word	0x000092d0


	//   ....[241]....
        /*097c*/ 	.word	0x000092e0


	//   ....[242]....
        /*0980*/ 	.word	0x000092f0


	//   ....[243]....
        /*0984*/ 	.word	0x00009300


	//   ....[244]....
        /*0988*/ 	.word	0x00009310


	//   ....[245]....
        /*098c*/ 	.word	0x00009320


	//   ....[246]....
        /*0990*/ 	.word	0x00009330


	//   ....[247]....
        /*0994*/ 	.word	0x00009340


	//   ....[248]....
        /*0998*/ 	.word	0x00009350


	//   ....[249]....
        /*099c*/ 	.word	0x00009360


	//   ....[250]....
        /*09a0*/ 	.word	0x00009370


	//   ....[251]....
        /*09a4*/ 	.word	0x00009380


	//   ....[252]....
        /*09a8*/ 	.word	0x000093f0


	//   ....[253]....
        /*09ac*/ 	.word	0x00009400


	//   ....[254]....
        /*09b0*/ 	.word	0x00009410


	//   ....[255]....
        /*09b4*/ 	.word	0x00009420


	//   ....[0]....
        /*09b8*/ 	.word	0x00009430


	//   ....[1]....
        /*09bc*/ 	.word	0x00009440


	//   ....[2]....
        /*09c0*/ 	.word	0x00009450


	//   ....[3]....
        /*09c4*/ 	.word	0x00009460


	//   ....[4]....
        /*09c8*/ 	.word	0x00009470


	//   ....[5]....
        /*09cc*/ 	.word	0x00009480


	//   ....[6]....
        /*09d0*/ 	.word	0x00009490


	//   ....[7]....
        /*09d4*/ 	.word	0x000094a0


	//   ....[8]....
        /*09d8*/ 	.word	0x0000b600


	//   ....[9]....
        /*09dc*/ 	.word	0x0000b630


	//   ....[10]....
        /*09e0*/ 	.word	0x0000b640


	//   ....[11]....
        /*09e4*/ 	.word	0x0000b650


	//   ....[12]....
        /*09e8*/ 	.word	0x0000b660


	//   ....[13]....
        /*09ec*/ 	.word	0x0000b670


	//   ....[14]....
        /*09f0*/ 	.word	0x0000b680


	//   ....[15]....
        /*09f4*/ 	.word	0x0000b6a0


	//   ....[16]....
        /*09f8*/ 	.word	0x0000b6c0


	//   ....[17]....
        /*09fc*/ 	.word	0x0000b6d0


	//   ....[18]....
        /*0a00*/ 	.word	0x0000b6e0


	//   ....[19]....
        /*0a04*/ 	.word	0x0000b6f0


	//   ....[20]....
        /*0a08*/ 	.word	0x0000b700


	//   ....[21]....
        /*0a0c*/ 	.word	0x0000b710


	//   ....[22]....
        /*0a10*/ 	.word	0x0000b720


	//   ....[23]....
        /*0a14*/ 	.word	0x0000b730


	//   ....[24]....
        /*0a18*/ 	.word	0x0000b780


	//   ....[25]....
        /*0a1c*/ 	.word	0x0000b790


	//   ....[26]....
        /*0a20*/ 	.word	0x0000b7c0


	//   ....[27]....
        /*0a24*/ 	.word	0x0000b7d0


	//   ....[28]....
        /*0a28*/ 	.word	0x0000b7e0


	//   ....[29]....
        /*0a2c*/ 	.word	0x0000b7f0


	//   ....[30]....
        /*0a30*/ 	.word	0x0000b800


	//   ....[31]....
        /*0a34*/ 	.word	0x0000b810


	//   ....[32]....
        /*0a38*/ 	.word	0x0000b820


	//   ....[33]....
        /*0a3c*/ 	.word	0x0000b830


	//   ....[34]....
        /*0a40*/ 	.word	0x0000b840


	//   ....[35]....
        /*0a44*/ 	.word	0x0000b850


	//   ....[36]....
        /*0a48*/ 	.word	0x0000b8a0


	//   ....[37]....
        /*0a4c*/ 	.word	0x0000b8b0


	//   ....[38]....
        /*0a50*/ 	.word	0x0000b8e0


	//   ....[39]....
        /*0a54*/ 	.word	0x0000b8f0


	//   ....[40]....
        /*0a58*/ 	.word	0x0000b900


	//   ....[41]....
        /*0a5c*/ 	.word	0x0000b910


	//   ....[42]....
        /*0a60*/ 	.word	0x0000b920


	//   ....[43]....
        /*0a64*/ 	.word	0x0000b930


	//   ....[44]....
        /*0a68*/ 	.word	0x0000b940


	//   ....[45]....
        /*0a6c*/ 	.word	0x0000b950


	//   ....[46]....
        /*0a70*/ 	.word	0x0000b960


	//   ....[47]....
        /*0a74*/ 	.word	0x0000b970


	//   ....[48]....
        /*0a78*/ 	.word	0x0000b9c0


	//   ....[49]....
        /*0a7c*/ 	.word	0x0000b9d0


	//   ....[50]....
        /*0a80*/ 	.word	0x0000ba00


	//   ....[51]....
        /*0a84*/ 	.word	0x0000ba10


	//   ....[52]....
        /*0a88*/ 	.word	0x0000ba20


	//   ....[53]....
        /*0a8c*/ 	.word	0x0000ba30


	//   ....[54]....
        /*0a90*/ 	.word	0x0000ba40


	//   ....[55]....
        /*0a94*/ 	.word	0x0000ba50


	//   ....[56]....
        /*0a98*/ 	.word	0x0000ba60


	//   ....[57]....
        /*0a9c*/ 	.word	0x0000ba70


	//   ....[58]....
        /*0aa0*/ 	.word	0x0000ba80


	//   ....[59]....
        /*0aa4*/ 	.word	0x0000ba90


	//   ....[60]....
        /*0aa8*/ 	.word	0x0000bae0


	//   ....[61]....
        /*0aac*/ 	.word	0x0000baf0


	//   ....[62]....
        /*0ab0*/ 	.word	0x0000bb20


	//   ....[63]....
        /*0ab4*/ 	.word	0x0000bb30


	//   ....[64]....
        /*0ab8*/ 	.word	0x0000bb40


	//   ....[65]....
        /*0abc*/ 	.word	0x0000bb50


	//   ....[66]....
        /*0ac0*/ 	.word	0x0000bb60


	//   ....[67]....
        /*0ac4*/ 	.word	0x0000bb70


	//   ....[68]....
        /*0ac8*/ 	.word	0x0000bb80


	//   ....[69]....
        /*0acc*/ 	.word	0x0000bb90


	//   ....[70]....
        /*0ad0*/ 	.word	0x0000bba0


	//   ....[71]....
        /*0ad4*/ 	.word	0x0000bbb0


	//   ....[72]....
        /*0ad8*/ 	.word	0x0000bbc0


	//   ....[73]....
        /*0adc*/ 	.word	0x0000bbd0


	//----- nvinfo : EIATTR_EXIT_INSTR_OFFSETS
	.align		4
.L_1464:
        /*0ae0*/ 	.byte	0x04, 0x1c
        /*0ae2*/ 	.short	(.L_1466 - .L_1465)


	//   ....[0]....
.L_1465:
        /*0ae4*/ 	.word	0x00014be0


	//   ....[1]....
        /*0ae8*/ 	.word	0x00015a60


	//   ....[2]....
        /*0aec*/ 	.word	0x00015ad0


	//----- nvinfo : EIATTR_MAX_THREADS
	.align		4
.L_1466:
        /*0af0*/ 	.byte	0x04, 0x05
        /*0af2*/ 	.short	(.L_1468 - .L_1467)
.L_1467:
        /*0af4*/ 	.word	0x00000080
        /*0af8*/ 	.word	0x00000001
        /*0afc*/ 	.word	0x00000001


	//----- nvinfo : EIATTR_CRS_STACK_SIZE
	.align		4
.L_1468:
        /*0b00*/ 	.byte	0x04, 0x1e
        /*0b02*/ 	.short	(.L_1470 - .L_1469)
.L_1469:
        /*0b04*/ 	.word	0x00000000
.L_1470:


//--------------------- .nv.info._ZN17fastertransformer38beam_online_softmax_topk_stage2_kernelIfLi32ELi64EEEvPKfS2_PiPT_ii --------------------------
	.section	.nv.info._ZN17fastertransformer38beam_online_softmax_topk_stage2_kernelIfLi32ELi64EEEvPKfS2_PiPT_ii,"",@"SHT_CUDA_INFO"
	.sectionflags	@""
	.align	4


	//----- nvinfo : EIATTR_CUDA_API_VERSION
	.align		4
        /*0000*/ 	.byte	0x04, 0x37
        /*0002*/ 	.short	(.L_1472 - .L_1471)
.L_1471:
        /*0004*/ 	.word	0x00000082


	//----- nvinfo : EIATTR_SW2861232_WAR
	.align		4
.L_1472:
        /*0008*/ 	.byte	0x01, 0x35
	.zero		2


	//----- nvinfo : EIATTR_PARAM_CBANK
	.align		4
        /*000c*/ 	.byte	0x04, 0x0a
        /*000e*/ 	.short	(.L_1474 - .L_1473)
	.align		4
.L_1473:
        /*0010*/ 	.word	index@(.nv.constant0._ZN17fastertransformer38beam_online_softmax_topk_stage2_kernelIfLi32ELi64EEEvPKfS2_PiPT_ii)
        /*0014*/ 	.short	0x0160
        /*0016*/ 	.short	0x0028


	//----- nvinfo : EIATTR_CBANK_PARAM_SIZE
	.align		4
.L_1474:
        /*0018*/ 	.byte	0x03, 0x19
        /*001a*/ 	.short	0x0028


	//----- nvinfo : EIATTR_KPARAM_INFO
	.align		4
        /*001c*/ 	.byte	0x04, 0x17
        /*001e*/ 	.short	(.L_1476 - .L_1475)
.L_1475:
        /*0020*/ 	.word	0x00000000
        /*0024*/ 	.short	0x0005
        /*0026*/ 	.short	0x0024
        /*0028*/ 	.byte	0x00, 0xf0, 0x11, 0x00


	//----- nvinfo : EIATTR_KPARAM_INFO
	.align		4
.L_1476:
        /*002c*/ 	.byte	0x04, 0x17
        /*002e*/ 	.short	(.L_1478 - .L_1477)
.L_1477:
        /*0030*/ 	.word	0x00000000
        /*0034*/ 	.short	0x0004
        /*0036*/ 	.short	0x0020
        /*0038*/ 	.byte	0x00, 0xf0, 0x11, 0x00


	//----- nvinfo : EIATTR_KPARAM_INFO
	.align		4
.L_1478:
        /*003c*/ 	.byte	0x04, 0x17
        /*003e*/ 	.short	(.L_1480 - .L_1479)
.L_1479:
        /*0040*/ 	.word	0x00000000
        /*0044*/ 	.short	0x0003
        /*0046*/ 	.short	0x0018
        /*0048*/ 	.byte	0x00, 0xf0, 0x21, 0x00


	//----- nvinfo : EIATTR_KPARAM_INFO
	.align		4
.L_1480:
        /*004c*/ 	.byte	0x04, 0x17
        /*004e*/ 	.short	(.L_1482 - .L_1481)
.L_1481:
        /*0050*/ 	.word	0x00000000
        /*0054*/ 	.short	0x0002
        /*0056*/ 	.short	0x0010
        /*0058*/ 	.byte	0x00, 0xf0, 0x21, 0x00


	//----- nvinfo : EIATTR_KPARAM_INFO
	.align		4
.L_1482:
        /*005c*/ 	.byte	0x04, 0x17
        /*005e*/ 	.short	(.L_1484 - .L_1483)
.L_1483:
        /*0060*/ 	.word	0x00000000
        /*0064*/ 	.short	0x0001
        /*0066*/ 	.short	0x0008
        /*0068*/ 	.byte	0x00, 0xf0, 0x21, 0x00


	//----- nvinfo : EIATTR_KPARAM_INFO
	.align		4
.L_1484:
        /*006c*/ 	.byte	0x04, 0x17
        /*006e*/ 	.short	(.L_1486 - .L_1485)
.L_1485:
        /*0070*/ 	.word	0x00000000
        /*0074*/ 	.short	0x0000
        /*0076*/ 	.short	0x0000
        /*0078*/ 	.byte	0x00, 0xf0, 0x21, 0x00


	//----- nvinfo : EIATTR_MAXREG_COUNT
	.align		4
.L_1486:
        /*007c*/ 	.byte	0x03, 0x1b
        /*007e*/ 	.short	0x00ff


	//----- nvinfo : EIATTR_NUM_BARRIERS
	.align		4
        /*0080*/ 	.byte	0x02, 0x4c
        /*0082*/ 	.byte	0x01
	.zero		1


	//----- nvinfo : EIATTR_MERCURY_ISA_VERSION
	.align		4
        /*0084*/ 	.byte	0x03, 0x5f
        /*0086*/ 	.short	0x0000


	//----- nvinfo : EIATTR_COOP_GROUP_MASK_REGIDS
	.align		4
        /*0088*/ 	.byte	0x04, 0x29
        /*008a*/ 	.short	(.L_1488 - .L_1487)


	//   ....[0]....
.L_1487:
        /*008c*/ 	.word	0xffffffff


	//   ....[1]....
        /*0090*/ 	.word	0xffffffff


	//   ....[2]....
        /*0094*/ 	.word	0xffffffff


	//   ....[3]....
        /*0098*/ 	.word	0xffffffff


	//   ....[4]....
        /*009c*/ 	.word	0xffffffff


	//   ....[5]....
        /*00a0*/ 	.word	0xffffffff


	//   ....[6]....
        /*00a4*/ 	.word	0xffffffff


	//   ....[7]....
        /*00a8*/ 	.word	0xffffffff


	//   ....[8]....
        /*00ac*/ 	.word	0xffffffff


	//   ....[9]....
        /*00b0*/ 	.word	0xffffffff


	//   ....[10]....
        /*00b4*/ 	.word	0xffffffff


	//   ....[11]....
        /*00b8*/ 	.word	0xffffffff


	//   ....[12]....
        /*00bc*/ 	.word	0xffffffff


	//   ....[13]....
        /*00c0*/ 	.word	0xffffffff


	//   ....[14]....
        /*00c4*/ 	.word	0xffffffff


	//   ....[15]....
        /*00c8*/ 	.word	0xffffffff


	//   ....[16]....
        /*00cc*/ 	.word	0xffffffff


	//   ....[17]....
        /*00d0*/ 	.word	0xffffffff


	//   ....[18]....
        /*00d4*/ 	.word	0xffffffff


	//   ....[19]....
        /*00d8*/ 	.word	0xffffffff


	//   ....[20]....
        /*00dc*/ 	.word	0xffffffff


	//   ....[21]....
        /*00e0*/ 	.word	0xffffffff


	//   ....[22]....
        /*00e4*/ 	.word	0xffffffff


	//   ....[23]....
        /*00e8*/ 	.word	0xffffffff


	//   ....[24]....
        /*00ec*/ 	.word	0xffffffff


	//   ....[25]....
        /*00f0*/ 	.word	0xffffffff


	//   ....[26]....
        /*00f4*/ 	.word	0xffffffff


	//   ....[27]....
        /*00f8*/ 	.word	0xffffffff


	//   ....[28]....
        /*00fc*/ 	.word	0xffffffff


	//   ....[29]....
        /*0100*/ 	.word	0xffffffff


	//   ....[30]....
        /*0104*/ 	.word	0xffffffff


	//   ....[31]....
        /*0108*/ 	.word	0xffffffff


	//   ....[32]....
        /*010c*/ 	.word	0xffffffff


	//   ....[33]....
        /*0110*/ 	.word	0xffffffff


	//   ....[34]....
        /*0114*/ 	.word	0xffffffff


	//   ....[35]....
        /*0118*/ 	.word	0xffffffff


	//   ....[36]....
        /*011c*/ 	.word	0xffffffff


	//   ....[37]....
        /*0120*/ 	.word	0xffffffff


	//   ....[38]....
        /*0124*/ 	.word	0xffffffff


	//   ....[39]....
        /*0128*/ 	.word	0xffffffff


	//   ....[40]....
        /*012c*/ 	.word	0xffffffff


	//   ....[41]....
        /*0130*/ 	.word	0xffffffff


	//   ....[42]....
        /*0134*/ 	.word	0xffffffff


	//   ....[43]....
        /*0138*/ 	.word	0xffffffff


	//   ....[44]....
        /*013c*/ 	.word	0xffffffff


	//   ....[45]....
        /*0140*/ 	.word	0xffffffff


	//   ....[46]....
        /*0144*/ 	.word	0xffffffff


	//   ....[47]....
        /*0148*/ 	.word	0xffffffff


	//   ....[48]....
        /*014c*/ 	.word	0xffffffff


	//   ....[49]....
        /*0150*/ 	.word	0xffffffff


	//   ....[50]....
        /*0154*/ 	.word	0xffffffff


	//   ....[51]....
        /*0158*/ 	.word	0xffffffff


	//   ....[52]....
        /*015c*/ 	.word	0xffffffff


	//   ....[53]....
        /*0160*/ 	.word	0xffffffff


	//   ....[54]....
        /*0164*/ 	.word	0xffffffff


	//   ....[55]....
        /*0168*/ 	.word	0xffffffff


	//   ....[56]....
        /*016c*/ 	.word	0xffffffff


	//   ....[57]....
        /*0170*/ 	.word	0xffffffff


	//   ....[58]....
        /*0174*/ 	.word	0xffffffff


	//   ....[59]....
        /*0178*/ 	.word	0xffffffff


	//   ....[60]....
        /*017c*/ 	.word	0xffffffff


	//   ....[61]....
        /*0180*/ 	.word	0xffffffff


	//   ....[62]....
        /*0184*/ 	.word	0xffffffff


	//   ....[63]....
        /*0188*/ 	.word	0xffffffff


	//   ....[64]....
        /*018c*/ 	.word	0xffffffff


	//   ....[65]....
        /*0190*/ 	.word	0xffffffff


	//   ....[66]....
        /*0194*/ 	.word	0xffffffff


	//   ....[67]....
        /*0198*/ 	.word	0xffffffff


	//   ....[68]....
        /*019c*/ 	.word	0xffffffff


	//   ....[69]....
        /*01a0*/ 	.word	0xffffffff


	//   ....[70]....
        /*01a4*/ 	.word	0xffffffff


	//   ....[71]....
        /*01a8*/ 	.word	0xffffffff


	//   ....[72]....
        /*01ac*/ 	.word	0xffffffff


	//   ....[73]....
        /*01b0*/ 	.word	0xffffffff


	//   ....[74]....
        /*01b4*/ 	.word	0xffffffff


	//   ....[75]....
        /*01b8*/ 	.word	0xffffffff


	//   ....[76]....
        /*01bc*/ 	.word	0xffffffff


	//   ....[77]....
        /*01c0*/ 	.word	0xffffffff


	//   ....[78]....
        /*01c4*/ 	.word	0xffffffff


	//   ....[79]....
        /*01c8*/ 	.word	0xffffffff


	//   ....[80]....
        /*01cc*/ 	.word	0xffffffff


	//   ....[81]....
        /*01d0*/ 	.word	0xffffffff


	//   ....[82]....
        /*01d4*/ 	.word	0xffffffff


	//   ....[83]....
        /*01d8*/ 	.word	0xffffffff


	//   ....[84]....
        /*01dc*/ 	.word	0xffffffff


	//   ....[85]....
        /*01e0*/ 	.word	0xffffffff


	//   ....[86]....
        /*01e4*/ 	.word	0xffffffff


	//   ....[87]....
        /*01e8*/ 	.word	0xffffffff


	//   ....[88]....
        /*01ec*/ 	.word	0xffffffff


	//   ....[89]....
        /*01f0*/ 	.word	0xffffffff


	//   ....[90]....
        /*01f4*/ 	.word	0xffffffff


	//   ....[91]....
        /*01f8*/ 	.word	0xffffffff


	//   ....[92]....
        /*01fc*/ 	.word	0xffffffff


	//   ....[93]....
        /*0200*/ 	.word	0xffffffff


	//   ....[94]....
        /*0204*/ 	.word	0xffffffff


	//   ....[95]....
        /*0208*/ 	.word	0xffffffff


	//   ....[96]....
        /*020c*/ 	.word	0xffffffff


	//   ....[97]....
        /*0210*/ 	.word	0xffffffff


	//   ....[98]....
        /*0214*/ 	.word	0xffffffff


	//   ....[99]....
        /*0218*/ 	.word	0xffffffff


	//   ....[100]....
        /*021c*/ 	.word	0xffffffff


	//   ....[101]....
        /*0220*/ 	.word	0xffffffff


	//   ....[102]....
        /*0224*/ 	.word	0xffffffff


	//   ....[103]....
        /*0228*/ 	.word	0xffffffff


	//   ....[104]....
        /*022c*/ 	.word	0xffffffff


	//   ....[105]....
        /*0230*/ 	.word	0xffffffff


	//   ....[106]....
        /*0234*/ 	.word	0xffffffff


	//   ....[107]....
        /*0238*/ 	.word	0xffffffff


	//   ....[108]....
        /*023c*/ 	.word	0xffffffff


	//   ....[109]....
        /*0240*/ 	.word	0xffffffff


	//   ....[110]....
        /*0244*/ 	.word	0xffffffff


	//   ....[111]....
        /*0248*/ 	.word	0xffffffff


	//   ....[112]....
        /*024c*/ 	.word	0xffffffff


	//   ....[113]....
        /*0250*/ 	.word	0xffffffff


	//   ....[114]....
        /*0254*/ 	.word	0xffffffff


	//   ....[115]....
        /*0258*/ 	.word	0xffffffff


	//   ....[116]....
        /*025c*/ 	.word	0xffffffff


	//   ....[117]....
        /*0260*/ 	.word	0xffffffff


	//   ....[118]....
        /*0264*/ 	.word	0xffffffff


	//   ....[119]....
        /*0268*/ 	.word	0xffffffff


	//   ....[120]....
        /*026c*/ 	.word	0xffffffff


	//   ....[121]....
        /*0270*/ 	.word	0xffffffff


	//   ....[122]....
        /*0274*/ 	.word	0xffffffff


	//   ....[123]....
        /*0278*/ 	.word	0xffffffff


	//   ....[124]....
        /*027c*/ 	.word	0xffffffff


	//   ....[125]....
        /*0280*/ 	.word	0xffffffff


	//   ....[126]....
        /*0284*/ 	.word	0xffffffff


	//   ....[127]....
        /*0288*/ 	.word	0xffffffff


	//   ....[128]....
        /*028c*/ 	.word	0xffffffff


	//   ....[129]....
        /*0290*/ 	.word	0xffffffff


	//   ....[130]....
        /*0294*/ 	.word	0xffffffff


	//   ....[131]....
        /*0298*/ 	.word	0xffffffff


	//   ....[132]....
        /*029c*/ 	.word	0xffffffff


	//   ....[133]....
        /*02a0*/ 	.word	0xffffffff


	//   ....[134]....
        /*02a4*/ 	.word	0xffffffff


	//   ....[135]....
        /*02a8*/ 	.word	0xffffffff


	//   ....[136]....
        /*02ac*/ 	.word	0xffffffff


	//   ....[137]....
        /*02b0*/ 	.word	0xffffffff


	//   ....[138]....
        /*02b4*/ 	.word	0xffffffff


	//   ....[139]....
        /*02b8*/ 	.word	0xffffffff


	//   ....[140]....
        /*02bc*/ 	.word	0xffffffff


	//   ....[141]....
        /*02c0*/ 	.word	0xffffffff


	//   ....[142]....
        /*02c4*/ 	.word	0xffffffff


	//   ....[143]....
        /*02c8*/ 	.word	0xffffffff


	//   ....[144]....
        /*02cc*/ 	.word	0xffffffff


	//   ....[145]....
        /*02d0*/ 	.word	0xffffffff


	//   ....[146]....
        /*02d4*/ 	.word	0xffffffff


	//   ....[147]....
        /*02d8*/ 	.word	0xffffffff


	//   ....[148]....
        /*02dc*/ 	.word	0xffffffff


	//   ....[149]....
        /*02e0*/ 	.word	0xffffffff


	//   ....[150]....
        /*02e4*/ 	.word	0xffffffff


	//   ....[151]....
        /*02e8*/ 	.word	0xffffffff


	//   ....[152]....
        /*02ec*/ 	.word	0xffffffff


	//   ....[153]....
        /*02f0*/ 	.word	0xffffffff


	//   ....[154]....
        /*02f4*/ 	.word	0xffffffff


	//   ....[155]....
        /*02f8*/ 	.word	0xffffffff


	//   ....[156]....
        /*02fc*/ 	.word	0xffffffff


	//   ....[157]....
        /*0300*/ 	.word	0xffffffff


	//   ....[158]....
        /*0304*/ 	.word	0xffffffff


	//   ....[159]....
        /*0308*/ 	.word	0xffffffff


	//   ....[160]....
        /*030c*/ 	.word	0xffffffff


	//   ....[161]....
        /*0310*/ 	.word	0xffffffff


	//   ....[162]....
        /*0314*/ 	.word	0xffffffff


	//   ....[163]....
        /*0318*/ 	.word	0xffffffff


	//   ....[164]....
        /*031c*/ 	.word	0xffffffff


	//   ....[165]....
        /*0320*/ 	.word	0xffffffff


	//   ....[166]....
        /*0324*/ 	.word	0xffffffff


	//   ....[167]....
        /*0328*/ 	.word	0xffffffff


	//   ....[168]....
        /*032c*/ 	.word	0xffffffff


	//   ....[169]....
        /*0330*/ 	.word	0xffffffff


	//   ....[170]....
        /*0334*/ 	.word	0xffffffff


	//   ....[171]....
        /*0338*/ 	.word	0xffffffff


	//   ....[172]....
        /*033c*/ 	.word	0xffffffff


	//   ....[173]....
        /*0340*/ 	.word	0xffffffff


	//   ....[174]....
        /*0344*/ 	.word	0xffffffff


	//   ....[175]....
        /*0348*/ 	.word	0xffffffff


	//   ....[176]....
        /*034c*/ 	.word	0xffffffff


	//   ....[177]....
        /*0350*/ 	.word	0xffffffff


	//   ....[178]....
        /*0354*/ 	.word	0xffffffff


	//   ....[179]....
        /*0358*/ 	.word	0xffffffff


	//   ....[180]....
        /*035c*/ 	.word	0xffffffff


	//   ....[181]....
        /*0360*/ 	.word	0xffffffff


	//   ....[182]....
        /*0364*/ 	.word	0xffffffff


	//   ....[183]....
        /*0368*/ 	.word	0xffffffff


	//   ....[184]....
        /*036c*/ 	.word	0xffffffff


	//   ....[185]....
        /*0370*/ 	.word	0xffffffff


	//   ....[186]....
        /*0374*/ 	.word	0xffffffff


	//   ....[187]....
        /*0378*/ 	.word	0xffffffff


	//   ....[188]....
        /*037c*/ 	.word	0xffffffff


	//   ....[189]....
        /*0380*/ 	.word	0xffffffff


	//   ....[190]....
        /*0384*/ 	.word	0xffffffff


	//   ....[191]....
        /*0388*/ 	.word	0xffffffff


	//   ....[192]....
        /*038c*/ 	.word	0xffffffff


	//   ....[193]....
        /*0390*/ 	.word	0xffffffff


	//   ....[194]....
        /*0394*/ 	.word	0xffffffff


	//   ....[195]....
        /*0398*/ 	.word	0xffffffff


	//   ....[196]....
        /*039c*/ 	.word	0xffffffff


	//   ....[197]....
        /*03a0*/ 	.word	0xffffffff


	//   ....[198]....
        /*03a4*/ 	.word	0xffffffff


	//   ....[199]....
        /*03a8*/ 	.word	0xffffffff


	//   ....[200]....
        /*03ac*/ 	.word	0xffffffff


	//   ....[201]....
        /*03b0*/ 	.word	0xffffffff


	//   ....[202]....
        /*03b4*/ 	.word	0xffffffff


	//   ....[203]....
        /*03b8*/ 	.word	0xffffffff


	//   ....[204]....
        /*03bc*/ 	.word	0xffffffff


	//   ....[205]....
        /*03c0*/ 	.word	0xffffffff


	//   ....[206]....
        /*03c4*/ 	.word	0xffffffff


	//   ....[207]....
        /*03c8*/ 	.word	0xffffffff


	//   ....[208]....
        /*03cc*/ 	.word	0xffffffff


	//   ....[209]....
        /*03d0*/ 	.word	0xffffffff


	//   ....[210]....
        /*03d4*/ 	.word	0xffffffff


	//   ....[211]....
        /*03d8*/ 	.word	0xffffffff


	//   ....[212]....
        /*03dc*/ 	.word	0xffffffff


	//   ....[213]....
        /*03e0*/ 	.word	0xffffffff


	//   ....[214]....
        /*03e4*/ 	.word	0xffffffff


	//   ....[215]....
        /*03e8*/ 	.word	0xffffffff


	//   ....[216]....
        /*03ec*/ 	.word	0xffffffff


	//   ....[217]....
        /*03f0*/ 	.word	0xffffffff


	//   ....[218]....
        /*03f4*/ 	.word	0xffffffff


	//   ....[219]....
        /*03f8*/ 	.word	0xffffffff


	//   ....[220]....
        /*03fc*/ 	.word	0xffffffff


	//   ....[221]....
        /*0400*/ 	.word	0xffffffff


	//   ....[222]....
        /*0404*/ 	.word	0xffffffff


	//   ....[223]....
        /*0408*/ 	.word	0xffffffff


	//   ....[224]....
        /*040c*/ 	.word	0xffffffff


	//   ....[225]....
        /*0410*/ 	.word	0xffffffff


	//   ....[226]....
        /*0414*/ 	.word	0xffffffff


	//   ....[227]....
        /*0418*/ 	.word	0xffffffff


	//   ....[228]....
        /*041c*/ 	.word	0xffffffff


	//   ....[229]....
        /*0420*/ 	.word	0xffffffff


	//   ....[230]....
        /*0424*/ 	.word	0xffffffff


	//   ....[231]....
        /*0428*/ 	.word	0xffffffff


	//   ....[232]....
        /*042c*/ 	.word	0xffffffff


	//   ....[233]....
        /*0430*/ 	.word	0xffffffff


	//   ....[234]....
        /*0434*/ 	.word	0xffffffff


	//   ....[235]....
        /*0438*/ 	.word	0xffffffff


	//   ....[236]....
        /*043c*/ 	.word	0xffffffff


	//   ....[237]....
        /*0440*/ 	.word	0xffffffff


	//   ....[238]....
        /*0444*/ 	.word	0xffffffff


	//   ....[239]....
        /*0448*/ 	.word	0xffffffff


	//   ....[240]....
        /*044c*/ 	.word	0xffffffff


	//   ....[241]....
        /*0450*/ 	.word	0xffffffff


	//   ....[242]....
        /*0454*/ 	.word	0xffffffff


	//   ....[243]....
        /*0458*/ 	.word	0xffffffff


	//   ....[244]....
        /*045c*/ 	.word	0xffffffff


	//   ....[245]....
        /*0460*/ 	.word	0xffffffff


	//   ....[246]....
        /*0464*/ 	.word	0xffffffff


	//   ....[247]....
        /*0468*/ 	.word	0xffffffff


	//   ....[248]....
        /*046c*/ 	.word	0xffffffff


	//   ....[249]....
        /*0470*/ 	.word	0xffffffff


	//   ....[250]....
        /*0474*/ 	.word	0xffffffff


	//   ....[251]....
        /*0478*/ 	.word	0xffffffff


	//   ....[252]....
        /*047c*/ 	.word	0xffffffff


	//   ....[253]....
        /*0480*/ 	.word	0xffffffff


	//   ....[254]....
        /*0484*/ 	.word	0xffffffff


	//   ....[255]....
        /*0488*/ 	.word	0xffffffff


	//   ....[0]....
        /*048c*/ 	.word	0xffffffff


	//   ....[1]....
        /*0490*/ 	.word	0xffffffff


	//   ....[2]....
        /*0494*/ 	.word	0xffffffff


	//   ....[3]....
        /*0498*/ 	.word	0xffffffff


	//   ....[4]....
        /*049c*/ 	.word	0xffffffff


	//   ....[5]....
        /*04a0*/ 	.word	0xffffffff


	//   ....[6]....
        /*04a4*/ 	.word	0xffffffff


	//   ....[7]....
        /*04a8*/ 	.word	0xffffffff


	//   ....[8]....
        /*04ac*/ 	.word	0xffffffff


	//   ....[9]....
        /*04b0*/ 	.word	0xffffffff


	//   ....[10]....
        /*04b4*/ 	.word	0xffffffff


	//   ....[11]....
        /*04b8*/ 	.word	0xffffffff


	//   ....[12]....
        /*04bc*/ 	.word	0xffffffff


	//   ....[13]....
        /*04c0*/ 	.word	0xffffffff


	//   ....[14]....
        /*04c4*/ 	.word	0xffffffff


	//   ....[15]....
        /*04c8*/ 	.word	0xffffffff


	//   ....[16]....
        /*04cc*/ 	.word	0xffffffff


	//   ....[17]....
        /*04d0*/ 	.word	0xffffffff


	//   ....[18]....
        /*04d4*/ 	.word	0xffffffff


	//   ....[19]....
        /*04d8*/ 	.word	0xffffffff


	//   ....[20]....
        /*04dc*/ 	.word	0xffffffff


	//   ....[21]....
        /*04e0*/ 	.word	0xffffffff


	//   ....[22]....
        /*04e4*/ 	.word	0xffffffff


	//   ....[23]....
        /*04e8*/ 	.word	0xffffffff


	//   ....[24]....
        /*04ec*/ 	.word	0xffffffff


	//   ....[25]....
        /*04f0*/ 	.word	0xffffffff


	//   ....[26]....
        /*04f4*/ 	.word	0xffffffff


	//   ....[27]....
        /*04f8*/ 	.word	0xffffffff


	//   ....[28]....
        /*04fc*/ 	.word	0xffffffff


	//   ....[29]....
        /*0500*/ 	.word	0xffffffff


	//   ....[30]....
        /*0504*/ 	.word	0xffffffff


	//   ....[31]....
        /*0508*/ 	.word	0xffffffff


	//   ....[32]....
        /*050c*/ 	.word	0xffffffff


	//   ....[33]....
        /*0510*/ 	.word	0xffffffff


	//   ....[34]....
        /*0514*/ 	.word	0xffffffff


	//   ....[35]....
        /*0518*/ 	.word	0xffffffff


	//   ....[36]....
        /*051c*/ 	.word	0xffffffff


	//   ....[37]....
        /*0520*/ 	.word	0xffffffff


	//   ....[38]....
        /*0524*/ 	.word	0xffffffff


	//   ....[39]....
        /*0528*/ 	.word	0xffffffff


	//   ....[40]....
        /*052c*/ 	.word	0xffffffff


	//   ....[41]....
        /*0530*/ 	.word	0xffffffff


	//   ....[42]....
        /*0534*/ 	.word	0xffffffff


	//   ....[43]....
        /*0538*/ 	.word	0xffffffff


	//   ....[44]....
        /*053c*/ 	.word	0xffffffff


	//   ....[45]....
        /*0540*/ 	.word	0xffffffff


	//   ....[46]....
        /*0544*/ 	.word	0xffffffff


	//   ....[47]....
        /*0548*/ 	.word	0xffffffff


	//   ....[48]....
        /*054c*/ 	.word	0xffffffff


	//   ....[49]....
        /*0550*/ 	.word	0xffffffff


	//   ....[50]....
        /*0554*/ 	.word	0xffffffff


	//   ....[51]....
        /*0558*/ 	.word	0xffffffff


	//   ....[52]....
        /*055c*/ 	.word	0xffffffff


	//   ....[53]....
        /*0560*/ 	.word	0xffffffff


	//   ....[54]....
        /*0564*/ 	.word	0xffffffff


	//   ....[55]....
        /*0568*/ 	.word	0xffffffff


	//   ....[56]....
        /*056c*/ 	.word	0xffffffff


	//   ....[57]....
        /*0570*/ 	.word	0xffffffff


	//   ....[58]....
        /*0574*/ 	.word	0xffffffff


	//   ....[59]....
        /*0578*/ 	.word	0xffffffff


	//   ....[60]....
        /*057c*/ 	.word	0xffffffff


	//   ....[61]....
        /*0580*/ 	.word	0xffffffff


	//   ....[62]....
        /*0584*/ 	.word	0xffffffff


	//   ....[63]....
        /*0588*/ 	.word	0xffffffff


	//   ....[64]....
        /*058c*/ 	.word	0xffffffff


	//   ....[65]....
        /*0590*/ 	.word	0xffffffff


	//   ....[66]....
        /*0594*/ 	.word	0xffffffff


	//   ....[67]....
        /*0598*/ 	.word	0xffffffff


	//   ....[68]....
        /*059c*/ 	.word	0xffffffff


	//   ....[69]....
        /*05a0*/ 	.word	0xffffffff


	//   ....[70]....
        /*05a4*/ 	.word	0xffffffff


	//   ....[71]....
        /*05a8*/ 	.word	0xffffffff


	//   ....[72]....
        /*05ac*/ 	.word	0xffffffff


	//   ....[73]....
        /*05b0*/ 	.word	0xffffffff


	//----- nvinfo : EIATTR_COOP_GROUP_INSTR_OFFSETS
	.align		4
.L_1488:
        /*05b4*/ 	.byte	0x04, 0x28
        /*05b6*/ 	.short	(.L_1490 - .L_1489)


	//   ....[0]....
.L_1489:
        /*05b8*/ 	.word	0x000018e0


	//   ....[1]....
        /*05bc*/ 	.word	0x00001900


	//   ....[2]....
        /*05c0*/ 	.word	0x00001910


	//   ....[3]....
        /*05c4*/ 	.word	0x00001920


	//   ....[4]....
        /*05c8*/ 	.word	0x00001930


	//   ....[5]....
        /*05cc*/ 	.word	0x00001940


	//   ....[6]....
        /*05d0*/ 	.word	0x00001950


	//   ....[7]....
        /*05d4*/ 	.word	0x00001970


	//   ....[8]....
        /*05d8*/ 	.word	0x00001990


	//   ....[9]....
        /*05dc*/ 	.word	0x000019b0


	//   ....[10]....
        /*05e0*/ 	.word	0x000019c0


	//   ....[11]....
        /*05e4*/ 	.word	0x000019d0


	//   ....[12]....
        /*05e8*/ 	.word	0x000019e0


	//   ....[13]....
        /*05ec*/ 	.word	0x000019f0


	//   ....[14]....
        /*05f0*/ 	.word	0x00001a00


	//   ....[15]....
        /*05f4*/ 	.word	0x00001a10


	//   ....[16]....
        /*05f8*/ 	.word	0x00001a20


	//   ....[17]....
        /*05fc*/ 	.word	0x00001a30


	//   ....[18]....
        /*0600*/ 	.word	0x00001aa0


	//   ....[19]....
        /*0604*/ 	.word	0x00001ab0


	//   ....[20]....
        /*0608*/ 	.word	0x00001ac0


	//   ....[21]....
        /*060c*/ 	.word	0x00001ad0


	//   ....[22]....
        /*0610*/ 	.word	0x00001ae0


	//   ....[23]....
        /*0614*/ 	.word	0x00001af0


	//   ....[24]....
        /*0618*/ 	.word	0x00001b00


	//   ....[25]....
        /*061c*/ 	.word	0x00001b10


	//   ....[26]....
        /*0620*/ 	.word	0x00001b20


	//   ....[27]....
        /*0624*/ 	.word	0x00001b30


	//   ....[28]....
        /*0628*/ 	.word	0x00001b40


	//   ....[29]....
        /*062c*/ 	.word	0x00001b50


	//   ....[30]....
        /*0630*/ 	.word	0x00001bc0


	//   ....[31]....
        /*0634*/ 	.word	0x00001bd0


	//   ....[32]....
        /*0638*/ 	.word	0x00001be0


	//   ....[33]....
        /*063c*/ 	.word	0x00001bf0


	//   ....[34]....
        /*0640*/ 	.word	0x00001c00


	//   ....[35]....
        /*0644*/ 	.word	0x00001c10


	//   ....[36]....
        /*0648*/ 	.word	0x00001c20


	//   ....[37]....
        /*064c*/ 	.word	0x00001c30


	//   ....[38]....
        /*0650*/ 	.word	0x00001c40


	//   ....[39]....
        /*0654*/ 	.word	0x00001c50


	//   ....[40]....
        /*0658*/ 	.word	0x00001c60


	//   ....[41]....
        /*065c*/ 	.word	0x00001c70


	//   ....[42]....
        /*0660*/ 	.word	0x00001ce0


	//   ....[43]....
        /*0664*/ 	.word	0x00001cf0


	//   ....[44]....
        /*0668*/ 	.word	0x00001d00


	//   ....[45]....
        /*066c*/ 	.word	0x00001d10


	//   ....[46]....
        /*0670*/ 	.word	0x00001d20


	//   ....[47]....
        /*0674*/ 	.word	0x00001d30


	//   ....[48]....
        /*0678*/ 	.word	0x00001d40


	//   ....[49]....
        /*067c*/ 	.word	0x00001d50


	//   ....[50]....
        /*0680*/ 	.word	0x00001d60


	//   ....[51]....
        /*0684*/ 	.word	0x00001d70


	//   ....[52]....
        /*0688*/ 	.word	0x00001d80


	//   ....[53]....
        /*068c*/ 	.word	0x00001d90


	//   ....[54]....
        /*0690*/ 	.word	0x00001e00


	//   ....[55]....
        /*0694*/ 	.word	0x00001e10


	//   ....[56]....
        /*0698*/ 	.word	0x00001e20


	//   ....[57]....
        /*069c*/ 	.word	0x00001e30


	//   ....[58]....
        /*06a0*/ 	.word	0x00001e40


	//   ....[59]....
        /*06a4*/ 	.word	0x00001e50


	//   ....[60]....
        /*06a8*/ 	.word	0x00001e60


	//   ....[61]....
        /*06ac*/ 	.word	0x00001e70


	//   ....[62]....
        /*06b0*/ 	.word	0x00001e80


	//   ....[63]....
        /*06b4*/ 	.word	0x00001e90


	//   ....[64]....
        /*06b8*/ 	.word	0x00001ea0


	//   ....[65]....
        /*06bc*/ 	.word	0x00001eb0


	//   ....[66]....
        /*06c0*/ 	.word	0x00004040


	//   ....[67]....
        /*06c4*/ 	.word	0x00004070


	//   ....[68]....
        /*06c8*/ 	.word	0x00004080


	//   ....[69]....
        /*06cc*/ 	.word	0x00004090


	//   ....[70]....
        /*06d0*/ 	.word	0x000040a0


	//   ....[71]....
        /*06d4*/ 	.word	0x000040b0


	//   ....[72]....
        /*06d8*/ 	.word	0x000040c0


	//   ....[73]....
        /*06dc*/ 	.word	0x000040e0


	//   ....[74]....
        /*06e0*/ 	.word	0x00004100


	//   ....[75]....
        /*06e4*/ 	.word	0x00004120


	//   ....[76]....
        /*06e8*/ 	.word	0x00004130


	//   ....[77]....
        /*06ec*/ 	.word	0x00004140


	//   ....[78]....
        /*06f0*/ 	.word	0x00004150


	//   ....[79]....
        /*06f4*/ 	.word	0x00004160


	//   ....[80]....
        /*06f8*/ 	.word	0x00004170


	//   ....[81]....
        /*06fc*/ 	.word	0x00004180


	//   ....[82]....
        /*0700*/ 	.word	0x00004190


	//   ....[83]....
        /*0704*/ 	.word	0x000041a0


	//   ....[84]....
        /*0708*/ 	.word	0x00004210


	//   ....[85]....
        /*070c*/ 	.word	0x00004220


	//   ....[86]....
        /*0710*/ 	.word	0x00004230


	//   ....[87]....
        /*0714*/ 	.word	0x00004240


	//   ....[88]....
        /*0718*/ 	.word	0x00004250


	//   ....[89]....
        /*071c*/ 	.word	0x00004260


	//   ....[90]....
        /*0720*/ 	.word	0x00004270


	//   ....[91]....
        /*0724*/ 	.word	0x00004280


	//   ....[92]....
        /*0728*/ 	.word	0x00004290


	//   ....[93]....
        /*072c*/ 	.word	0x000042a0


	//   ....[94]....
        /*0730*/ 	.word	0x000042b0


	//   ....[95]....
        /*0734*/ 	.word	0x000042c0


	//   ....[96]....
        /*0738*/ 	.word	0x00004330


	//   ....[97]....
        /*073c*/ 	.word	0x00004340


	//   ....[98]....
        /*0740*/ 	.word	0x00004350


	//   ....[99]....
        /*0744*/ 	.word	0x00004360


	//   ....[100]....
        /*0748*/ 	.word	0x00004370


	//   ....[101]....
        /*074c*/ 	.word	0x00004380


	//   ....[102]....
        /*0750*/ 	.word	0x00004390


	//   ....[103]....
        /*0754*/ 	.word	0x000043a0


	//   ....[104]....
        /*0758*/ 	.word	0x000043b0


	//   ....[105]....
        /*075c*/ 	.word	0x000043c0


	//   ....[106]....
        /*0760*/ 	.word	0x000043d0


	//   ....[107]....
        /*0764*/ 	.word	0x000043e0


	//   ....[108]....
        /*0768*/ 	.word	0x00004450


	//   ....[109]....
        /*076c*/ 	.word	0x00004460


	//   ....[110]....
        /*0770*/ 	.word	0x00004470


	//   ....[111]....
        /*0774*/ 	.word	0x00004480


	//   ....[112]....
        /*0778*/ 	.word	0x00004490


	//   ....[113]....
        /*077c*/ 	.word	0x000044a0


	//   ....[114]....
        /*0780*/ 	.word	0x000044b0


	//   ....[115]....
        /*0784*/ 	.word	0x000044c0


	//   ....[116]....
        /*0788*/ 	.word	0x000044d0


	//   ....[117]....
        /*078c*/ 	.word	0x000044e0


	//   ....[118]....
        /*0790*/ 	.word	0x000044f0


	//   ....[119]....
        /*0794*/ 	.word	0x00004500


	//   ....[120]....
        /*0798*/ 	.word	0x00004570


	//   ....[121]....
        /*079c*/ 	.word	0x00004580


	//   ....[122]....
        /*07a0*/ 	.word	0x00004590


	//   ....[123]....
        /*07a4*/ 	.word	0x000045a0


	//   ....[124]....
        /*07a8*/ 	.word	0x000045b0


	//   ....[125]....
        /*07ac*/ 	.word	0x000045c0


	//   ....[126]....
        /*07b0*/ 	.word	0x000045d0


	//   ....[127]....
        /*07b4*/ 	.word	0x000045e0


	//   ....[128]....
        /*07b8*/ 	.word	0x000045f0


	//   ....[129]....
        /*07bc*/ 	.word	0x00004600


	//   ....[130]....
        /*07c0*/ 	.word	0x00004610


	//   ....[131]....
        /*07c4*/ 	.word	0x00004620


	//   ....[132]....
        /*07c8*/ 	.word	0x00006780


	//   ....[133]....
        /*07cc*/ 	.word	0x000067b0


	//   ....[134]....
        /*07d0*/ 	.word	0x000067c0


	//   ....[135]....
        /*07d4*/ 	.word	0x000067d0


	//   ....[136]....
        /*07d8*/ 	.word	0x000067e0


	//   ....[137]....
        /*07dc*/ 	.word	0x000067f0


	//   ....[138]....
        /*07e0*/ 	.word	0x00006800


	//   ....[139]....
        /*07e4*/ 	.word	0x00006820


	//   ....[140]....
        /*07e8*/ 	.word	0x00006840


	//   ....[141]....
        /*07ec*/ 	.word	0x00006860


	//   ....[142]....
        /*07f0*/ 	.word	0x00006870


	//   ....[143]....
        /*07f4*/ 	.word	0x00006880


	//   ....[144]....
        /*07f8*/ 	.word	0x00006890


	//   ....[145]....
        /*07fc*/ 	.word	0x000068a0


	//   ....[146]....
        /*0800*/ 	.word	0x000068b0


	//   ....[147]....
        /*0804*/ 	.word	0x000068c0


	//   ....[148]....
        /*0808*/ 	.word	0x000068d0


	//   ....[149]....
        /*080c*/ 	.word	0x000068e0


	//   ....[150]....
        /*0810*/ 	.word	0x00006950


	//   ....[151]....
        /*0814*/ 	.word	0x00006960


	//   ....[152]....
        /*0818*/ 	.word	0x00006970


	//   ....[153]....
        /*081c*/ 	.word	0x00006980


	//   ....[154]....
        /*0820*/ 	.word	0x00006990


	//   ....[155]....
        /*0824*/ 	.word	0x000069a0


	//   ....[156]....
        /*0828*/ 	.word	0x000069b0


	//   ....[157]....
        /*082c*/ 	.word	0x000069c0


	//   ....[158]....
        /*0830*/ 	.word	0x000069d0


	//   ....[159]....
        /*0834*/ 	.word	0x000069e0


	//   ....[160]....
        /*0838*/ 	.word	0x000069f0


	//   ....[161]....
        /*083c*/ 	.word	0x00006a00


	//   ....[162]....
        /*0840*/ 	.word	0x00006a70


	//   ....[163]....
        /*0844*/ 	.word	0x00006a80


	//   ....[164]....
        /*0848*/ 	.word	0x00006a90


	//   ....[165]....
        /*084c*/ 	.word	0x00006aa0


	//   ....[166]....
        /*0850*/ 	.word	0x00006ab0


	//   ....[167]....
        /*0854*/ 	.word	0x00006ac0


	//   ....[168]....
        /*0858*/ 	.word	0x00006ad0


	//   ....[169]....
        /*085c*/ 	.word	0x00006ae0


	//   ....[170]....
        /*0860*/ 	.word	0x00006af0


	//   ....[171]....
        /*0864*/ 	.word	0x00006b00


	//   ....[172]....
        /*0868*/ 	.word	0x00006b10


	//   ....[173]....
        /*086c*/ 	.word	0x00006b20


	//   ....[174]....
        /*0870*/ 	.word	0x00006b90


	//   ....[175]....
        /*0874*/ 	.word	0x00006ba0


	//   ....[176]....
        /*0878*/ 	.word	0x00006bb0


	//   ....[177]....
        /*087c*/ 	.word	0x00006bc0


	//   ....[178]....
        /*0880*/ 	.word	0x00006bd0


	//   ....[179]....
        /*0884*/ 	.word	0x00006be0


	//   ....[180]....
        /*0888*/ 	.word	0x00006bf0


	//   ....[181]....
        /*088c*/ 	.word	0x00006c00


	//   ....[182]....
        /*0890*/ 	.word	0x00006c10


	//   ....[183]....
        /*0894*/ 	.word	0x00006c20


	//   ....[184]....
        /*0898*/ 	.word	0x00006c30


	//   ....[185]....
        /*089c*/ 	.word	0x00006c40


	//   ....[186]....
        /*08a0*/ 	.word	0x00006cb0


	//   ....[187]....
        /*08a4*/ 	.word	0x00006cc0


	//   ....[188]....
        /*08a8*/ 	.word	0x00006cd0


	//   ....[189]....
        /*08ac*/ 	.word	0x00006ce0


	//   ....[190]....
        /*08b0*/ 	.word	0x00006cf0


	//   ....[191]....
        /*08b4*/ 	.word	0x00006d00


	//   ....[192]....
        /*08b8*/ 	.word	0x00006d10


	//   ....[193]....
        /*08bc*/ 	.word	0x00006d20


	//   ....[194]....
        /*08c0*/ 	.word	0x00006d30


	//   ....[195]....
        /*08c4*/ 	.word	0x00006d40


	//   ....[196]....
        /*08c8*/ 	.word	0x00006d50


	//   ....[197]....
        /*08cc*/ 	.word	0x00006d60


	//   ....[198]....
        /*08d0*/ 	.word	0x00008ec0


	//   ....[199]....
        /*08d4*/ 	.word	0x00008ef0


	//   ....[200]....
        /*08d8*/ 	.word	0x00008f00


	//   ....[201]....
        /*08dc*/ 	.word	0x00008f10


	//   ....[202]....
        /*08e0*/ 	.word	0x00008f20


	//   ....[203]....
        /*08e4*/ 	.word	0x00008f30


	//   ....[204]....
        /*08e8*/ 	.word	0x00008f40


	//   ....[205]....
        /*08ec*/ 	.word	0x00008f60


	//   ....[206]....
        /*08f0*/ 	.word	0x00008f80


	//   ....[207]....
        /*08f4*/ 	.word	0x00008fa0


	//   ....[208]....
        /*08f8*/ 	.word	0x00008fb0


	//   ....[209]....
        /*08fc*/ 	.word	0x00008fc0


	//   ....[210]....
        /*0900*/ 	.word	0x00008fd0


	//   ....[211]....
        /*0904*/ 	.word	0x00008fe0


	//   ....[212]....
        /*0908*/ 	.word	0x00008ff0


	//   ....[213]....
        /*090c*/ 	.word	0x00009000


	//   ....[214]....
        /*0910*/ 	.word	0x00009010


	//   ....[215]....
        /*0914*/ 	.word	0x00009020


	//   ....[216]....
        /*0918*/ 	.word	0x00009090


	//   ....[217]....
        /*091c*/ 	.word	0x000090a0


	//   ....[218]....
        /*0920*/ 	.word	0x000090b0


	//   ....[219]....
        /*0924*/ 	.word	0x000090c0


	//   ....[220]....
        /*0928*/ 	.word	0x000090d0


	//   ....[221]....
        /*092c*/ 	.word	0x000090e0


	//   ....[222]....
        /*0930*/ 	.word	0x000090f0


	//   ....[223]....
        /*0934*/ 	.word	0x00009100


	//   ....[224]....
        /*0938*/ 	.word	0x00009110


	//   ....[225]....
        /*093c*/ 	.word	0x00009120


	//   ....[226]....
        /*0940*/ 	.word	0x00009130


	//   ....[227]....
        /*0944*/ 	.word	0x00009140


	//   ....[228]....
        /*0948*/ 	.word	0x000091b0


	//   ....[229]....
        /*094c*/ 	.word	0x000091c0


	//   ....[230]....
        /*0950*/ 	.word	0x000091d0


	//   ....[231]....
        /*0954*/ 	.word	0x000091e0


	//   ....[232]....
        /*0958*/ 	.word	0x000091f0


	//   ....[233]....
        /*095c*/ 	.word	0x00009200


	//   ....[234]....
        /*0960*/ 	.word	0x00009210


	//   ....[235]....
        /*0964*/ 	.word	0x00009220


	//   ....[236]....
        /*0968*/ 	.word	0x00009230


	//   ....[237]....
        /*096c*/ 	.word	0x00009240


	//   ....[238]....
        /*0970*/ 	.word	0x00009250


	//   ....[239]....
        /*0974*/ 	.word	0x00009260


	//   ....[240]....
        /*0978*/ 	.word	0x000092d0


	//   ....[241]....
        /*097c*/ 	.word	0x000092e0


	//   ....[242]....
        /*0980*/ 	.word	0x000092f0


	//   ....[243]....
        /*0984*/ 	.word	0x00009300


	//   ....[244]....
        /*0988*/ 	.word	0x00009310


	//   ....[245]....
        /*098c*/ 	.word	0x00009320


	//   ....[246]....
        /*0990*/ 	.word	0x00009330


	//   ....[247]....
        /*0994*/ 	.word	0x00009340


	//   ....[248]....
        /*0998*/ 	.word	0x00009350


	//   ....[249]....
        /*099c*/ 	.word	0x00009360


	//   ....[250]....
        /*09a0*/ 	.word	0x00009370


	//   ....[251]....
        /*09a4*/ 	.word	0x00009380


	//   ....[252]....
        /*09a8*/ 	.word	0x000093f0


	//   ....[253]....
        /*09ac*/ 	.word	0x00009400


	//   ....[254]....
        /*09b0*/ 	.word	0x00009410


	//   ....[255]....
        /*09b4*/ 	.word	0x00009420


	//   ....[0]....
        /*09b8*/ 	.word	0x00009430


	//   ....[1]....
        /*09bc*/ 	.word	0x00009440


	//   ....[2]....
        /*09c0*/ 	.word	0x00009450


	//   ....[3]....
        /*09c4*/ 	.word	0x00009460


	//   ....[4]....
        /*09c8*/ 	.word	0x00009470


	//   ....[5]....
        /*09cc*/ 	.word	0x00009480


	//   ....[6]....
        /*09d0*/ 	.word	0x00009490


	//   ....[7]....
        /*09d4*/ 	.word	0x000094a0


	//   ....[8]....
        /*09d8*/ 	.word	0x0000b600


	//   ....[9]....
        /*09dc*/ 	.word	0x0000b630


	//   ....[10]....
        /*09e0*/ 	.word	0x0000b640


	//   ....[11]....
        /*09e4*/ 	.word	0x0000b650


	//   ....[12]....
        /*09e8*/ 	.word	0x0000b660


	//   ....[13]....
        /*09ec*/ 	.word	0x0000b670


	//   ....[14]....
        /*09f0*/ 	.word	0x0000b680


	//   ....[15]....
        /*09f4*/ 	.word	0x0000b6a0


	//   ....[16]....
        /*09f8*/ 	.word	0x0000b6c0


	//   ....[17]....
        /*09fc*/ 	.word	0x0000b6d0


	//   ....[18]....
        /*0a00*/ 	.word	0x0000b6e0


	//   ....[19]....
        /*0a04*/ 	.word	0x0000b6f0


	//   ....[20]....
        /*0a08*/ 	.word	0x0000b700


	//   ....[21]....
        /*0a0c*/ 	.word	0x0000b710


	//   ....[22]....
        /*0a10*/ 	.word	0x0000b720


	//   ....[23]....
        /*0a14*/ 	.word	0x0000b730


	//   ....[24]....
        /*0a18*/ 	.word	0x0000b780


	//   ....[25]....
        /*0a1c*/ 	.word	0x0000b790


	//   ....[26]....
        /*0a20*/ 	.word	0x0000b7c0


	//   ....[27]....
        /*0a24*/ 	.word	0x0000b7d0


	//   ....[28]....
        /*0a28*/ 	.word	0x0000b7e0


	//   ....[29]....
        /*0a2c*/ 	.word	0x0000b7f0


	//   ....[30]....
        /*0a30*/ 	.word	0x0000b800


	//   ....[31]....
        /*0a34*/ 	.word	0x0000b810


	//   ....[32]....
        /*0a38*/ 	.word	0x0000b820


	//   ....[33]....
        /*0a3c*/ 	.word	0x0000b830


	//   ....[34]....
        /*0a40*/ 	.word	0x0000b840


	//   ....[35]....
        /*0a44*/ 	.word	0x0000b850


	//   ....[36]....
        /*0a48*/ 	.word	0x0000b8a0


	//   ....[37]....
        /*0a4c*/ 	.word	0x0000b8b0


	//   ....[38]....
        /*0a50*/ 	.word	0x0000b8e0


	//   ....[39]....
        /*0a54*/ 	.word	0x0000b8f0


	//   ....[40]....
        /*0a58*/ 	.word	0x0000b900


	//   ....[41]....
        /*0a5c*/ 	.word	0x0000b910


	//   ....[42]....
        /*0a60*/ 	.word	0x0000b920


	//   ....[43]....
        /*0a64*/ 	.word	0x0000b930


	//   ....[44]....
        /*0a68*/ 	.word	0x0000b940


	//   ....[45]....
        /*0a6c*/ 	.word	0x0000b950


	//   ....[46]....
        /*0a70*/ 	.word	0x0000b960


	//   ....[47]....
        /*0a74*/ 	.word	0x0000b970


	//   ....[48]....
        /*0a78*/ 	.word	0x0000b9c0


	//   ....[49]....
        /*0a7c*/ 	.word	0x0000b9d0


	//   ....[50]....
        /*0a80*/ 	.word	0x0000ba00


	//   ....[51]....
        /*0a84*/ 	.word	0x0000ba10


	//   ....[52]....
        /*0a88*/ 	.word	0x0000ba20


	//   ....[53]....
        /*0a8c*/ 	.word	0x0000ba30


	//   ....[54]....
        /*0a90*/ 	.word	0x0000ba40


	//   ....[55]....
        /*0a94*/ 	.word	0x0000ba50


	//   ....[56]....
        /*0a98*/ 	.word	0x0000ba60


	//   ....[57]....
        /*0a9c*/ 	.word	0x0000ba70


	//   ....[58]....
        /*0aa0*/ 	.word	0x0000ba80


	//   ....[59]....
        /*0aa4*/ 	.word	0x0000ba90


	//   ....[60]....
        /*0aa8*/ 	.word	0x0000bae0


	//   ....[61]....
        /*0aac*/ 	.word	0x0000baf0


	//   ....[62]....
        /*0ab0*/ 	.word	0x0000bb20


	//   ....[63]....
        /*0ab4*/ 	.word	0x0000bb30


	//   ....[64]....
        /*0ab8*/ 	.word	0x0000bb40


	//   ....[65]....
        /*0abc*/ 	.word	0x0000bb50


	//   ....[66]....
        /*0ac0*/ 	.word	0x0000bb60


	//   ....[67]....
        /*0ac4*/ 	.word	0x0000bb70


	//   ....[68]....
        /*0ac8*/ 	.word	0x0000bb80


	//   ....[69]....
        /*0acc*/ 	.word	0x0000bb90


	//   ....[70]....
        /*0ad0*/ 	.word	0x0000bba0


	//   ....[71]....
        /*0ad4*/ 	.word	0x0000bbb0


	//   ....[72]....
        /*0ad8*/ 	.word	0x0000bbc0


	//   ....[73]....
        /*0adc*/ 	.word	0x0000bbd0


	//----- nvinfo : EIATTR_EXIT_INSTR_OFFSETS
	.align		4
.L_1490:
        /*0ae0*/ 	.byte	0x04, 0x1c
        /*0ae2*/ 	.short	(.L_1492 - .L_1491)


	//   ....[0]....
.L_1491:
        /*0ae4*/ 	.word	0x00010470


	//   ....[1]....
        /*0ae8*/ 	.word	0x000112f0


	//   ....[2]....
        /*0aec*/ 	.word	0x00011360


	//----- nvinfo : EIATTR_MAX_THREADS
	.align		4
.L_1492:
        /*0af0*/ 	.byte	0x04, 0x05
        /*0af2*/ 	.short	(.L_1494 - .L_1493)
.L_1493:
        /*0af4*/ 	.word	0x00000040
        /*0af8*/ 	.word	0x00000001
        /*0afc*/ 	.word	0x00000001


	//----- nvinfo : EIATTR_CRS_STACK_SIZE
	.align		4
.L_1494:
        /*0b00*/ 	.byte	0x04, 0x1e
        /*0b02*/ 	.short	(.L_1496 - .L_1495)
.L_1495:
        /*0b04*/ 	.word	0x00000000
.L_1496:


//--------------------- .nv.info._ZN17fastertransformer38beam_online_softmax_topk_stage2_kernelIfLi32ELi32EEEvPKfS2_PiPT_ii --------------------------
	.section	.nv.info._ZN17fastertransformer38beam_online_softmax_topk_stage2_kernelIfLi32ELi32EEEvPKfS2_PiPT_ii,"",@"SHT_CUDA_INFO"
	.sectionflags	@""
	.align	4


	//----- nvinfo : EIATTR_CUDA_API_VERSION
	.align		4
        /*0000*/ 	.byte	0x04, 0x37
        /*0002*/ 	.short	(.L_1498 - .L_1497)
.L_1497:
        /*0004*/ 	.word	0x00000082


	//----- nvinfo : EIATTR_SW2861232_WAR
	.align		4
.L_1498:
        /*0008*/ 	.byte	0x01, 0x35
	.zero		2


	//----- nvinfo : EIATTR_PARAM_CBANK
	.align		4
        /*000c*/ 	.byte	0x04, 0x0a
        /*000e*/ 	.short	(.L_1500 - .L_1499)
	.align		4
.L_1499:
        /*0010*/ 	.word	index@(.nv.constant0._ZN17fastertransformer38beam_online_softmax_topk_stage2_kernelIfLi32ELi32EEEvPKfS2_PiPT_ii)
        /*0014*/ 	.short	0x0160
        /*0016*/ 	.short	0x0028


	//----- nvinfo : EIATTR_CBANK_PARAM_SIZE
	.align		4
.L_1500:
        /*0018*/ 	.byte	0x03, 0x19
        /*001a*/ 	.short	0x0028


	//----- nvinfo : EIATTR_KPARAM_INFO
	.align		4
        /*001c*/ 	.byte	0x04, 0x17
        /*001e*/ 	.short	(.L_1502 - .L_1501)
.L_1501:
        /*0020*/ 	.word	0x00000000
        /*0024*/ 	.short	0x0005
        /*0026*/ 	.short	0x0024
        /*0028*/ 	.byte	0x00, 0xf0, 0x11, 0x00


	//----- nvinfo : EIATTR_KPARAM_INFO
	.align		4
.L_1502:
        /*002c*/ 	.byte	0x04, 0x17
        /*002e*/ 	.short	(.L_1504 - .L_1503)
.L_1503:
        /*0030*/ 	.word	0x00000000
        /*0034*/ 	.short	0x0004
        /*0036*/ 	.short	0x0020
        /*0038*/ 	.byte	0x00, 0xf0, 0x11, 0x00


	//----- nvinfo : EIATTR_KPARAM_INFO
	.align		4
.L_1504:
        /*003c*/ 	.byte	0x04, 0x17
        /*003e*/ 	.short	(.L_1506 - .L_1505)
.L_1505:
        /*0040*/ 	.word	0x00000000
        /*0044*/ 	.short	0x0003
        /*0046*/ 	.short	0x0018
        /*0048*/ 	.byte	0x00, 0xf0, 0x21, 0x00


	//----- nvinfo : EIATTR_KPARAM_INFO
	.align		4
.L_1506:
        /*004c*/ 	.byte	0x04, 0x17
        /*004e*/ 	.short	(.L_1508 - .L_1507)
.L_1507:
        /*0050*/ 	.word	0x00000000
        /*0054*/ 	.short	0x0002
        /*0056*/ 	.short	0x0010
        /*0058*/ 	.byte	0x00, 0xf0, 0x21, 0x00


	//----- nvinfo : EIATTR_KPARAM_INFO
	.align		4
.L_1508:
        /*005c*/ 	.byte	0x04, 0x17
        /*005e*/ 	.short	(.L_1510 - .L_1509)
.L_1509:
        /*0060*/ 	.word	0x00000000
        /*0064*/ 	.short	0x0001
        /*0066*/ 	.short	0x0008
        /*0068*/ 	.byte	0x00, 0xf0, 0x21, 0x00


	//----- nvinfo : EIATTR_KPARAM_INFO
	.align		4
.L_1510:
        /*006c*/ 	.byte	0x04, 0x17
        /*006e*/ 	.short	(.L_1512 - .L_1511)
.L_1511:
        /*0070*/ 	.word	0x00000000
        /*0074*/ 	.short	0x0000
        /*0076*/ 	.short	0x0000
        /*0078*/ 	.byte	0x00, 0xf0, 0x21, 0x00


	//----- nvinfo : EIATTR_MAXREG_COUNT
	.align		4
.L_1512:
        /*007c*/ 	.byte	0x03, 0x1b
        /*007e*/ 	.short	0x00ff


	//----- nvinfo : EIATTR_NUM_BARRIERS
	.align		4
        /*0080*/ 	.byte	0x02, 0x4c
        /*0082*/ 	.byte	0x01
	.zero		1


	//----- nvinfo : EIATTR_MERCURY_ISA_VERSION
	.align		4
        /*0084*/ 	.byte	0x03, 0x5f
        /*0086*/ 	.short	0x0000


	//----- nvinfo : EIATTR_COOP_GROUP_MASK_REGIDS
	.align		4
        /*0088*/ 	.byte	0x04, 0x29
        /*008a*/ 	.short	(.L_1514 - .L_1513)


	//   ....[0]....
.L_1513:
        /*008c*/ 	.word	0xffffffff


	//   ....[1]....
        /*0090*/ 	.word	0xffffffff


	//   ....[2]....
        /*0094*/ 	.word	0xffffffff


	//   ....[3]....
        /*0098*/ 	.word	0xffffffff


	//   ....[4]....
        /*009c*/ 	.word	0xffffffff


	//   ....[5]....
        /*00a0*/ 	.word	0xffffffff


	//   ....[6]....
        /*00a4*/ 	.word	0xffffffff


	//   ....[7]....
        /*00a8*/ 	.word	0xffffffff


	//   ....[8]....
        /*00ac*/ 	.word	0xffffffff


	//   ....[9]....
        /*00b0*/ 	.word	0xffffffff


	//   ....[10]....
        /*00b4*/ 	.word	0xffffffff


	//   ....[11]....
        /*00b8*/ 	.word	0xffffffff


	//   ....[12]....
        /*00bc*/ 	.word	0xffffffff


	//   ....[13]....
        /*00c0*/ 	.word	0xffffffff


	//   ....[14]....
        /*00c4*/ 	.word	0xffffffff


	//   ....[15]....
        /*00c8*/ 	.word	0xffffffff


	//   ....[16]....
        /*00cc*/ 	.word	0xffffffff


	//   ....[17]....
        /*00d0*/ 	.word	0xffffffff


	//   ....[18]....
        /*00d4*/ 	.word	0xffffffff


	//   ....[19]....
        /*00d8*/ 	.word	0xffffffff


	//   ....[20]....
        /*00dc*/ 	.word	0xffffffff


	//   ....[21]....
        /*00e0*/ 	.word	0xffffffff


	//   ....[22]....
        /*00e4*/ 	.word	0xffffffff


	//   ....[23]....
        /*00e8*/ 	.word	0xffffffff


	//   ....[24]....
        /*00ec*/ 	.word	0xffffffff


	//   ....[25]....
        /*00f0*/ 	.word	0xffffffff


	//   ....[26]....
        /*00f4*/ 	.word	0xffffffff


	//   ....[27]....
        /*00f8*/ 	.word	0xffffffff


	//   ....[28]....
        /*00fc*/ 	.word	0xffffffff


	//   ....[29]....
        /*0100*/ 	.word	0xffffffff


	//   ....[30]....
        /*0104*/ 	.word	0xffffffff


	//   ....[31]....
        /*0108*/ 	.word	0xffffffff


	//   ....[32]....
        /*010c*/ 	.word	0xffffffff


	//   ....[33]....
        /*0110*/ 	.word	0xffffffff


	//   ....[34]....
        /*0114*/ 	.word	0xffffffff


	//   ....[35]....
        /*0118*/ 	.word	0xffffffff


	//   ....[36]....
        /*011c*/ 	.word	0xffffffff


	//   ....[37]....
        /*0120*/ 	.word	0xffffffff


	//   ....[38]....
        /*0124*/ 	.word	0xffffffff


	//   ....[39]....
        /*0128*/ 	.word	0xffffffff


	//   ....[40]....
        /*012c*/ 	.word	0xffffffff


	//   ....[41]....
        /*0130*/ 	.word	0xffffffff


	//   ....[42]....
        /*0134*/ 	.word	0xffffffff


	//   ....[43]....
        /*0138*/ 	.word	0xffffffff


	//   ....[44]....
        /*013c*/ 	.word	0xffffffff


	//   ....[45]....
        /*0140*/ 	.word	0xffffffff


	//   ....[46]....
        /*0144*/ 	.word	0xffffffff


	//   ....[47]....
        /*0148*/ 	.word	0xffffffff


	//   ....[48]....
        /*014c*/ 	.word	0xffffffff


	//   ....[49]....
        /*0150*/ 	.word	0xffffffff


	//   ....[50]....
        /*0154*/ 	.word	0xffffffff


	//   ....[51]....
        /*0158*/ 	.word	0xffffffff


	//   ....[52]....
        /*015c*/ 	.word	0xffffffff


	//   ....[53]....
        /*0160*/ 	.word	0xffffffff


	//   ....[54]....
        /*0164*/ 	.word	0xffffffff


	//   ....[55]....
        /*0168*/ 	.word	0xffffffff


	//   ....[56]....
        /*016c*/ 	.word	0xffffffff


	//   ....[57]....
        /*0170*/ 	.word	0xffffffff


	//   ....[58]....
        /*0174*/ 	.word	0xffffffff


	//   ....[59]....
        /*0178*/ 	.word	0xffffffff


	//   ....[60]....
        /*017c*/ 	.word	0xffffffff


	//   ....[61]....
        /*0180*/ 	.word	0xffffffff


	//   ....[62]....
        /*0184*/ 	.word	0xffffffff


	//   ....[63]....
        /*0188*/ 	.word	0xffffffff


	//   ....[64]....
        /*018c*/ 	.word	0xffffffff


	//   ....[65]....
        /*0190*/ 	.word	0xffffffff


	//   ....[66]....
        /*0194*/ 	.word	0xffffffff


	//   ....[67]....
        /*0198*/ 	.word	0xffffffff


	//   ....[68]....
        /*019c*/ 	.word	0xffffffff


	//   ....[69]....
        /*01a0*/ 	.word	0xffffffff


	//   ....[70]....
        /*01a4*/ 	.word	0xffffffff


	//   ....[71]....
        /*01a8*/ 	.word	0xffffffff


	//   ....[72]....
        /*01ac*/ 	.word	0xffffffff


	//   ....[73]....
        /*01b0*/ 	.word	0xffffffff


	//   ....[74]....
        /*01b4*/ 	.word	0xffffffff


	//   ....[75]....
        /*01b8*/ 	.word	0xffffffff


	//   ....[76]....
        /*01bc*/ 	.word	0xffffffff


	//   ....[77]....
        /*01c0*/ 	.word	0xffffffff


	//   ....[78]....
        /*01c4*/ 	.word	0xffffffff


	//   ....[79]....
        /*01c8*/ 	.word	0xffffffff


	//   ....[80]....
        /*01cc*/ 	.word	0xffffffff


	//   ....[81]....
        /*01d0*/ 	.word	0xffffffff


	//   ....[82]....
        /*01d4*/ 	.word	0xffffffff


	//   ....[83]....
        /*01d8*/ 	.word	0xffffffff


	//   ....[84]....
        /*01dc*/ 	.word	0xffffffff


	//   ....[85]....
        /*01e0*/ 	.word	0xffffffff


	//   ....[86]....
        /*01e4*/ 	.word	0xffffffff


	//   ....[87]....
        /*01e8*/ 	.word	0xffffffff


	//   ....[88]....
        /*01ec*/ 	.word	0xffffffff


	//   ....[89]....
        /*01f0*/ 	.word	0xffffffff


	//   ....[90]....
        /*01f4*/ 	.word	0xffffffff


	//   ....[91]....
        /*01f8*/ 	.word	0xffffffff


	//   ....[92]....
        /*01fc*/ 	.word	0xffffffff


	//   ....[93]....
        /*0200*/ 	.word	0xffffffff


	//   ....[94]....
        /*0204*/ 	.word	0xffffffff


	//   ....[95]....
        /*0208*/ 	.word	0xffffffff


	//   ....[96]....
        /*020c*/ 	.word	0xffffffff


	//   ....[97]....
        /*0210*/ 	.word	0xffffffff


	//   ....[98]....
        /*0214*/ 	.word	0xffffffff


	//   ....[99]....
        /*0218*/ 	.word	0xffffffff


	//   ....[100]....
        /*021c*/ 	.word	0xffffffff


	//   ....[101]....
        /*0220*/ 	.word	0xffffffff


	//   ....[102]....
        /*0224*/ 	.word	0xffffffff


	//   ....[103]....
        /*0228*/ 	.word	0xffffffff


	//   ....[104]....
        /*022c*/ 	.word	0xffffffff


	//   ....[105]....
        /*0230*/ 	.word	0xffffffff


	//   ....[106]....
        /*0234*/ 	.word	0xffffffff


	//   ....[107]....
        /*0238*/ 	.word	0xffffffff


	//   ....[108]....
        /*023c*/ 	.word	0xffffffff


	//   ....[109]....
        /*0240*/ 	.word	0xffffffff


	//   ....[110]....
        /*0244*/ 	.word	0xffffffff


	//   ....[111]....
        /*0248*/ 	.word	0xffffffff


	//   ....[112]....
        /*024c*/ 	.word	0xffffffff


	//   ....[113]....
        /*0250*/ 	.word	0xffffffff


	//   ....[114]....
        /*0254*/ 	.word	0xffffffff


	//   ....[115]....
        /*0258*/ 	.word	0xffffffff


	//   ....[116]....
        /*025c*/ 	.word	0xffffffff


	//   ....[117]....
        /*0260*/ 	.word	0xffffffff


	//   ....[118]....
        /*0264*/ 	.word	0xffffffff


	//   ....[119]....
        /*0268*/ 	.word	0xffffffff


	//   ....[120]....
        /*026c*/ 	.word	0xffffffff


	//   ....[121]....
        /*0270*/ 	.word	0xffffffff


	//   ....[122]....
        /*0274*/ 	.word	0xffffffff


	//   ....[123]....
        /*0278*/ 	.word	0xffffffff


	//   ....[124]....
        /*027c*/ 	.word	0xffffffff


	//   ....[125]....
        /*0280*/ 	.word	0xffffffff


	//   ....[126]....
        /*0284*/ 	.word	0xffffffff


	//   ....[127]....
        /*0288*/ 	.word	0xffffffff


	//   ....[128]....
        /*028c*/ 	.word	0xffffffff


	//   ....[129]....
        /*0290*/ 	.word	0xffffffff


	//   ....[130]....
        /*0294*/ 	.word	0xffffffff


	//   ....[131]....
        /*0298*/ 	.word	0xffffffff


	//   ....[132]....
        /*029c*/ 	.word	0xffffffff


	//   ....[133]....
        /*02a0*/ 	.word	0xffffffff


	//   ....[134]....
        /*02a4*/ 	.word	0xffffffff


	//   ....[135]....
        /*02a8*/ 	.word	0xffffffff


	//   ....[136]....
        /*02ac*/ 	.word	0xffffffff


	//   ....[137]....
        /*02b0*/ 	.word	0xffffffff


	//   ....[138]....
        /*02b4*/ 	.word	0xffffffff


	//   ....[139]....
        /*02b8*/ 	.word	0xffffffff


	//   ....[140]....
        /*02bc*/ 	.word	0xffffffff


	//   ....[141]....
        /*02c0*/ 	.word	0xffffffff


	//   ....[142]....
        /*02c4*/ 	.word	0xffffffff


	//   ....[143]....
        /*02c8*/ 	.word	0xffffffff


	//   ....[144]....
        /*02cc*/ 	.word	0xffffffff


	//   ....[145]....
        /*02d0*/ 	.word	0xffffffff


	//   ....[146]....
        /*02d4*/ 	.word	0xffffffff


	//   ....[147]....
        /*02d8*/ 	.word	0xffffffff


	//   ....[148]....
        /*02dc*/ 	.word	0xffffffff


	//   ....[149]....
        /*02e0*/ 	.word	0xffffffff


	//   ....[150]....
        /*02e4*/ 	.word	0xffffffff


	//   ....[151]....
        /*02e8*/ 	.word	0xffffffff


	//   ....[152]....
        /*02ec*/ 	.word	0xffffffff


	//   ....[153]....
        /*02f0*/ 	.word	0xffffffff


	//   ....[154]....
        /*02f4*/ 	.word	0xffffffff


	//   ....[155]....
        /*02f8*/ 	.word	0xffffffff


	//   ....[156]....
        /*02fc*/ 	.word	0xffffffff


	//   ....[157]....
        /*0300*/ 	.word	0xffffffff


	//   ....[158]....
        /*0304*/ 	.word	0xffffffff


	//   ....[159]....
        /*0308*/ 	.word	0xffffffff


	//   ....[160]....
        /*030c*/ 	.word	0xffffffff


	//   ....[161]....
        /*0310*/ 	.word	0xffffffff


	//   ....[162]....
        /*0314*/ 	.word	0xffffffff


	//   ....[163]....
        /*0318*/ 	.word	0xffffffff


	//   ....[164]....
        /*031c*/ 	.word	0xffffffff


	//   ....[165]....
        /*0320*/ 	.word	0xffffffff


	//   ....[166]....
        /*0324*/ 	.word	0xffffffff


	//   ....[167]....
        /*0328*/ 	.word	0xffffffff


	//   ....[168]....
        /*032c*/ 	.word	0xffffffff


	//   ....[169]....
        /*0330*/ 	.word	0xffffffff


	//   ....[170]....
        /*0334*/ 	.word	0xffffffff


	//   ....[171]....
        /*0338*/ 	.word	0xffffffff


	//   ....[172]....
        /*033c*/ 	.word	0xffffffff


	//   ....[173]....
        /*0340*/ 	.word	0xffffffff


	//   ....[174]....
        /*0344*/ 	.word	0xffffffff


	//   ....[175]....
        /*0348*/ 	.word	0xffffffff


	//   ....[176]....
        /*034c*/ 	.word	0xffffffff


	//   ....[177]....
        /*0350*/ 	.word	0xffffffff


	//   ....[178]....
        /*0354*/ 	.word	0xffffffff


	//   ....[179]....
        /*0358*/ 	.word	0xffffffff


	//   ....[180]....
        /*035c*/ 	.word	0xffffffff


	//   ....[181]....
        /*0360*/ 	.word	0xffffffff


	//   ....[182]....
        /*0364*/ 	.word	0xffffffff


	//   ....[183]....
        /*0368*/ 	.word	0xffffffff


	//   ....[184]....
        /*036c*/ 	.word	0xffffffff


	//   ....[185]....
        /*0370*/ 	.word	0xffffffff


	//   ....[186]....
        /*0374*/ 	.word	0xffffffff


	//   ....[187]....
        /*0378*/ 	.word	0xffffffff


	//   ....[188]....
        /*037c*/ 	.word	0xffffffff


	//   ....[189]....
        /*0380*/ 	.word	0xffffffff


	//   ....[190]....
        /*0384*/ 	.word	0xffffffff


	//   ....[191]....
        /*0388*/ 	.word	0xffffffff


	//   ....[192]....
        /*038c*/ 	.word	0xffffffff


	//   ....[193]....
        /*0390*/ 	.word	0xffffffff


	//   ....[194]....
        /*0394*/ 	.word	0xffffffff


	//   ....[195]....
        /*0398*/ 	.word	0xffffffff


	//   ....[196]....
        /*039c*/ 	.word	0xffffffff


	//   ....[197]....
        /*03a0*/ 	.word	0xffffffff


	//   ....[198]....
        /*03a4*/ 	.word	0xffffffff


	//   ....[199]....
        /*03a8*/ 	.word	0xffffffff


	//   ....[200]....
        /*03ac*/ 	.word	0xffffffff


	//   ....[201]....
        /*03b0*/ 	.word	0xffffffff


	//   ....[202]....
        /*03b4*/ 	.word	0xffffffff


	//   ....[203]....
        /*03b8*/ 	.word	0xffffffff


	//   ....[204]....
        /*03bc*/ 	.word	0xffffffff


	//   ....[205]....
        /*03c0*/ 	.word	0xffffffff


	//   ....[206]....
        /*03c4*/ 	.word	0xffffffff


	//   ....[207]....
        /*03c8*/ 	.word	0xffffffff


	//   ....[208]....
        /*03cc*/ 	.word	0xffffffff


	//   ....[209]....
        /*03d0*/ 	.word	0xffffffff


	//   ....[210]....
        /*03d4*/ 	.word	0xffffffff


	//   ....[211]....
        /*03d8*/ 	.word	0xffffffff


	//   ....[212]....
        /*03dc*/ 	.word	0xffffffff


	//   ....[213]....
        /*03e0*/ 	.word	0xffffffff


	//   ....[214]....
        /*03e4*/ 	.word	0xffffffff


	//   ....[215]....
        /*03e8*/ 	.word	0xffffffff


	//   ....[216]....
        /*03ec*/ 	.word	0xffffffff


	//   ....[217]....
        /*03f0*/ 	.word	0xffffffff


	//   ....[218]....
        /*03f4*/ 	.word	0xffffffff


	//   ....[219]....
        /*03f8*/ 	.word	0xffffffff


	//   ....[220]....
        /*03fc*/ 	.word	0xffffffff


	//   ....[221]....
        /*0400*/ 	.word	0xffffffff


	//   ....[222]....
        /*0404*/ 	.word	0xffffffff


	//   ....[223]....
        /*0408*/ 	.word	0xffffffff


	//   ....[224]....
        /*040c*/ 	.word	0xffffffff


	//   ....[225]....
        /*0410*/ 	.word	0xffffffff


	//   ....[226]....
        /*0414*/ 	.word	0xffffffff


	//   ....[227]....
        /*0418*/ 	.word	0xffffffff


	//   ....[228]....
        /*041c*/ 	.word	0xffffffff


	//   ....[229]....
        /*0420*/ 	.word	0xffffffff


	//   ....[230]....
        /*0424*/ 	.word	0xffffffff


	//   ....[231]....
        /*0428*/ 	.word	0xffffffff


	//   ....[232]....
        /*042c*/ 	.word	0xffffffff


	//   ....[233]....
        /*0430*/ 	.word	0xffffffff


	//   ....[234]....
        /*0434*/ 	.word	0xffffffff


	//   ....[235]....
        /*0438*/ 	.word	0xffffffff


	//   ....[236]....
        /*043c*/ 	.word	0xffffffff


	//   ....[237]....
        /*0440*/ 	.word	0xffffffff


	//   ....[238]....
        /*0444*/ 	.word	0xffffffff


	//   ....[239]....
        /*0448*/ 	.word	0xffffffff


	//   ....[240]....
        /*044c*/ 	.word	0xffffffff


	//   ....[241]....
        /*0450*/ 	.word	0xffffffff


	//   ....[242]....
        /*0454*/ 	.word	0xffffffff


	//   ....[243]....
        /*0458*/ 	.word	0xffffffff


	//   ....[244]....
        /*045c*/ 	.word	0xffffffff


	//   ....[245]....
        /*0460*/ 	.word	0xffffffff


	//   ....[246]....
        /*0464*/ 	.word	0xffffffff


	//   ....[247]....
        /*0468*/ 	.word	0xffffffff


	//   ....[248]....
        /*046c*/ 	.word	0xffffffff


	//   ....[249]....
        /*0470*/ 	.word	0xffffffff


	//   ....[250]....
        /*0474*/ 	.word	0xffffffff


	//   ....[251]....
        /*0478*/ 	.word	0xffffffff


	//   ....[252]....
        /*047c*/ 	.word	0xffffffff


	//   ....[253]....
        /*0480*/ 	.word	0xffffffff


	//   ....[254]....
        /*0484*/ 	.word	0xffffffff


	//   ....[255]....
        /*0488*/ 	.word	0xffffffff


	//   ....[0]....
        /*048c*/ 	.word	0xffffffff


	//   ....[1]....
        /*0490*/ 	.word	0xffffffff


	//   ....[2]....
        /*0494*/ 	.word	0xffffffff


	//   ....[3]....
        /*0498*/ 	.word	0xffffffff


	//   ....[4]....
        /*049c*/ 	.word	0xffffffff


	//   ....[5]....
        /*04a0*/ 	.word	0xffffffff


	//   ....[6]....
        /*04a4*/ 	.word	0xffffffff


	//   ....[7]....
        /*04a8*/ 	.word	0xffffffff


	//   ....[8]....
        /*04ac*/ 	.word	0xffffffff


	//   ....[9]....
        /*04b0*/ 	.word	0xffffffff


	//   ....[10]....
        /*04b4*/ 	.word	0xffffffff


	//   ....[11]....
        /*04b8*/ 	.word	0xffffffff


	//   ....[12]....
        /*04bc*/ 	.word	0xffffffff


	//   ....[13]....
        /*04c0*/ 	.word	0xffffffff


	//   ....[14]....
        /*04c4*/ 	.word	0xffffffff


	//   ....[15]....
        /*04c8*/ 	.word	0xffffffff


	//   ....[16]....
        /*04cc*/ 	.word	0xffffffff


	//   ....[17]....
        /*04d0*/ 	.word	0xffffffff


	//   ....[18]....
        /*04d4*/ 	.word	0xffffffff


	//   ....[19]....
        /*04d8*/ 	.word	0xffffffff


	//   ....[20]....
        /*04dc*/ 	.word	0xffffffff


	//   ....[21]....
        /*04e0*/ 	.word	0xffffffff


	//   ....[22]....
        /*04e4*/ 	.word	0xffffffff


	//   ....[23]....
        /*04e8*/ 	.word	0xffffffff


	//   ....[24]....
        /*04ec*/ 	.word	0xffffffff


	//   ....[25]....
        /*04f0*/ 	.word	0xffffffff


	//   ....[26]....
        /*04f4*/ 	.word	0xffffffff


	//   ....[27]....
        /*04f8*/ 	.word	0xffffffff


	//   ....[28]....
        /*04fc*/ 	.word	0xffffffff


	//   ....[29]....
        /*0500*/ 	.word	0xffffffff


	//   ....[30]....
        /*0504*/ 	.word	0xffffffff


	//   ....[31]....
        /*0508*/ 	.word	0xffffffff


	//   ....[32]....
        /*050c*/ 	.word	0xffffffff


	//   ....[33]....
        /*0510*/ 	.word	0xffffffff


	//   ....[34]....
        /*0514*/ 	.word	0xffffffff


	//   ....[35]....
        /*0518*/ 	.word	0xffffffff


	//   ....[36]....
        /*051c*/ 	.word	0xffffffff


	//   ....[37]....
        /*0520*/ 	.word	0xffffffff


	//   ....[38]....
        /*0524*/ 	.word	0xffffffff


	//   ....[39]....
        /*0528*/ 	.word	0xffffffff


	//   ....[40]....
        /*052c*/ 	.word	0xffffffff


	//   ....[41]....
        /*0530*/ 	.word	0xffffffff


	//   ....[42]....
        /*0534*/ 	.word	0xffffffff


	//   ....[43]....
        /*0538*/ 	.word	0xffffffff


	//   ....[44]....
        /*053c*/ 	.word	0xffffffff


	//   ....[45]....
        /*0540*/ 	.word	0xffffffff


	//   ....[46]....
        /*0544*/ 	.word	0xffffffff


	//   ....[47]....
        /*0548*/ 	.word	0xffffffff


	//   ....[48]....
        /*054c*/ 	.word	0xffffffff


	//   ....[49]....
        /*0550*/ 	.word	0xffffffff


	//   ....[50]....
        /*0554*/ 	.word	0xffffffff


	//   ....[51]....
        /*0558*/ 	.word	0xffffffff


	//   ....[52]....
        /*055c*/ 	.word	0xffffffff


	//   ....[53]....
        /*0560*/ 	.word	0xffffffff


	//   ....[54]....
        /*0564*/ 	.word	0xffffffff


	//   ....[55]....
        /*0568*/ 	.word	0xffffffff


	//   ....[56]....
        /*056c*/ 	.word	0xffffffff


	//   ....[57]....
        /*0570*/ 	.word	0xffffffff


	//   ....[58]....
        /*0574*/ 	.word	0xffffffff


	//   ....[59]....
        /*0578*/ 	.word	0xffffffff


	//   ....[60]....
        /*057c*/ 	.word	0xffffffff


	//   ....[61]....
        /*0580*/ 	.word	0xffffffff


	//   ....[62]....
        /*0584*/ 	.word	0xffffffff


	//   ....[63]....
        /*0588*/ 	.word	0xffffffff


	//   ....[64]....
        /*058c*/ 	.word	0xffffffff


	//   ....[65]....
        /*0590*/ 	.word	0xffffffff


	//   ....[66]....
        /*0594*/ 	.word	0xffffffff


	//   ....[67]....
        /*0598*/ 	.word	0xffffffff


	//   ....[68]....
        /*059c*/ 	.word	0xffffffff


	//   ....[69]....
        /*05a0*/ 	.word	0xffffffff


	//   ....[70]....
        /*05a4*/ 	.word	0xffffffff


	//   ....[71]....
        /*05a8*/ 	.word	0xffffffff


	//   ....[72]....
        /*05ac*/ 	.word	0xffffffff


	//   ....[73]....
        /*05b0*/ 	.word	0xffffffff


	//----- nvinfo : EIATTR_COOP_GROUP_INSTR_OFFSETS
	.align		4
.L_1514:
        /*05b4*/ 	.byte	0x04, 0x28
        /*05b6*/ 	.short	(.L_1516 - .L_1515)


	//   ....[0]....
.L_1515:
        /*05b8*/ 	.word	0x000018f0


	//   ....[1]....
        /*05bc*/ 	.word	0x00001910


	//   ....[2]....
        /*05c0*/ 	.word	0x00001920


	//   ....[3]....
        /*05c4*/ 	.word	0x00001930


	//   ....[4]....
        /*05c8*/ 	.word	0x00001940


	//   ....[5]....
        /*05cc*/ 	.word	0x00001950


	//   ....[6]....
        /*05d0*/ 	.word	0x00001960


	//   ....[7]....
        /*05d4*/ 	.word	0x00001980


	//   ....[8]....
        /*05d8*/ 	.word	0x00001990


	//   ....[9]....
        /*05dc*/ 	.word	0x000019b0


	//   ....[10]....
        /*05e0*/ 	.word	0x000019c0


	//   ....[11]....
        /*05e4*/ 	.word	0x000019e0


	//   ....[12]....
        /*05e8*/ 	.word	0x00001a00


	//   ....[13]....
        /*05ec*/ 	.word	0x00001a10


	//   ....[14]....
        /*05f0*/ 	.word	0x00001a30


	//   ....[15]....
        /*05f4*/ 	.word	0x00001a40


	//   ....[16]....
        /*05f8*/ 	.word	0x00001a50


	//   ....[17]....
        /*05fc*/ 	.word	0x00001a60


	//   ....[18]....
        /*0600*/ 	.word	0x00001a80


	//   ....[19]....
        /*0604*/ 	.word	0x00001a90


	//   ....[20]....
        /*0608*/ 	.word	0x00001aa0


	//   ....[21]....
        /*060c*/ 	.word	0x00001ab0


	//   ....[22]....
        /*0610*/ 	.word	0x00001b00


	//   ....[23]....
        /*0614*/ 	.word	0x00001b10


	//   ....[24]....
        /*0618*/ 	.word	0x00001b30


	//   ....[25]....
        /*061c*/ 	.word	0x00001b40


	//   ....[26]....
        /*0620*/ 	.word	0x00001b50


	//   ....[27]....
        /*0624*/ 	.word	0x00001b60


	//   ....[28]....
        /*0628*/ 	.word	0x00001b80


	//   ....[29]....
        /*062c*/ 	.word	0x00001b90


	//   ....[30]....
        /*0630*/ 	.word	0x00001ba0


	//   ....[31]....
        /*0634*/ 	.word	0x00001bb0


	//   ....[32]....
        /*0638*/ 	.word	0x00001bc0


	//   ....[33]....
        /*063c*/ 	.word	0x00001bd0


	//   ....[34]....
        /*0640*/ 	.word	0x00001c00


	//   ....[35]....
        /*0644*/ 	.word	0x00001c10


	//   ....[36]....
        /*0648*/ 	.word	0x00001c50


	//   ....[37]....
        /*064c*/ 	.word	0x00001c60


	//   ....[38]....
        /*0650*/ 	.word	0x00001c80


	//   ....[39]....
        /*0654*/ 	.word	0x00001c90


	//   ....[40]....
        /*0658*/ 	.word	0x00001ca0


	//   ....[41]....
        /*065c*/ 	.word	0x00001cb0


	//   ....[42]....
        /*0660*/ 	.word	0x00001cc0


	//   ....[43]....
        /*0664*/ 	.word	0x00001cd0


	//   ....[44]....
        /*0668*/ 	.word	0x00001ce0


	//   ....[45]....
        /*066c*/ 	.word	0x00001cf0


	//   ....[46]....
        /*0670*/ 	.word	0x00001d40


	//   ....[47]....
        /*0674*/ 	.word	0x00001d60


	//   ....[48]....
        /*0678*/ 	.word	0x00001d70


	//   ....[49]....
        /*067c*/ 	.word	0x00001d80


	//   ....[50]....
        /*0680*/ 	.word	0x00001d90


	//   ....[51]....
        /*0684*/ 	.word	0x00001da0


	//   ....[52]....
        /*0688*/ 	.word	0x00001db0


	//   ....[53]....
        /*068c*/ 	.word	0x00001dc0


	//   ....[54]....
        /*0690*/ 	.word	0x00001dd0


	//   ....[55]....
        /*0694*/ 	.word	0x00001de0


	//   ....[56]....
        /*0698*/ 	.word	0x00001e30


	//   ....[57]....
        /*069c*/ 	.word	0x00001e50


	//   ....[58]....
        /*06a0*/ 	.word	0x00001e60


	//   ....[59]....
        /*06a4*/ 	.word	0x00001e70


	//   ....[60]....
        /*06a8*/ 	.word	0x00001e80


	//   ....[61]....
        /*06ac*/ 	.word	0x00001e90


	//   ....[62]....
        /*06b0*/ 	.word	0x00001ea0


	//   ....[63]....
        /*06b4*/ 	.word	0x00001eb0


	//   ....[64]....
        /*06b8*/ 	.word	0x00001ec0


	//   ....[65]....
        /*06bc*/ 	.word	0x00001ed0


	//   ....[66]....
        /*06c0*/ 	.word	0x00004050


	//   ....[67]....
        /*06c4*/ 	.word	0x00004080


	//   ....[68]....
        /*06c8*/ 	.word	0x00004090


	//   ....[69]....
        /*06cc*/ 	.word	0x000040a0


	//   ....[70]....
        /*06d0*/ 	.word	0x000040b0


	//   ....[71]....
        /*06d4*/ 	.word	0x000040c0


	//   ....[72]....
        /*06d8*/ 	.word	0x000040d0


	//   ....[73]....
        /*06dc*/ 	.word	0x000040f0


	//   ....[74]....
        /*06e0*/ 	.word	0x00004100


	//   ....[75]....
        /*06e4*/ 	.word	0x00004120


	//   ....[76]....
        /*06e8*/ 	.word	0x00004130


	//   ....[77]....
        /*06ec*/ 	.word	0x00004150


	//   ....[78]....
        /*06f0*/ 	.word	0x00004170


	//   ....[79]....
        /*06f4*/ 	.word	0x00004180


	//   ....[80]....
        /*06f8*/ 	.word	0x000041a0


	//   ....[81]....
        /*06fc*/ 	.word	0x000041b0


	//   ....[82]....
        /*0700*/ 	.word	0x000041c0


	//   ....[83]....
        /*0704*/ 	.word	0x000041d0


	//   ....[84]....
        /*0708*/ 	.word	0x000041f0


	//   ....[85]....
        /*070c*/ 	.word	0x00004200


	//   ....[86]....
        /*0710*/ 	.word	0x00004210


	//   ....[87]....
        /*0714*/ 	.word	0x00004220


	//   ....[88]....
        /*0718*/ 	.word	0x00004270


	//   ....[89]....
        /*071c*/ 	.word	0x00004280


	//   ....[90]....
        /*0720*/ 	.word	0x000042a0


	//   ....[91]....
        /*0724*/ 	.word	0x000042b0


	//   ....[92]....
        /*0728*/ 	.word	0x000042c0


	//   ....[93]....
        /*072c*/ 	.word	0x000042d0


	//   ....[94]....
        /*0730*/ 	.word	0x000042f0


	//   ....[95]....
        /*0734*/ 	.word	0x00004300


	//   ....[96]....
        /*0738*/ 	.word	0x00004310


	//   ....[97]....
        /*073c*/ 	.word	0x00004320


	//   ....[98]....
        /*0740*/ 	.word	0x00004330


	//   ....[99]....
        /*0744*/ 	.word	0x00004340


	//   ....[100]....
        /*0748*/ 	.word	0x00004370


	//   ....[101]....
        /*074c*/ 	.word	0x00004380


	//   ....[102]....
        /*0750*/ 	.word	0x000043c0


	//   ....[103]....
        /*0754*/ 	.word	0x000043d0


	//   ....[104]....
        /*0758*/ 	.word	0x000043f0


	//   ....[105]....
        /*075c*/ 	.word	0x00004400


	//   ....[106]....
        /*0760*/ 	.word	0x00004410


	//   ....[107]....
        /*0764*/ 	.word	0x00004420


	//   ....[108]....
        /*0768*/ 	.word	0x00004430


	//   ....[109]....
        /*076c*/ 	.word	0x00004440


	//   ....[110]....
        /*0770*/ 	.word	0x00004450


	//   ....[111]....
        /*0774*/ 	.word	0x00004460


	//   ....[112]....
        /*0778*/ 	.word	0x000044b0


	//   ....[113]....
        /*077c*/ 	.word	0x000044d0


	//   ....[114]....
        /*0780*/ 	.word	0x000044e0


	//   ....[115]....
        /*0784*/ 	.word	0x000044f0


	//   ....[116]....
        /*0788*/ 	.word	0x00004500


	//   ....[117]....
        /*078c*/ 	.word	0x00004510


	//   ....[118]....
        /*0790*/ 	.word	0x00004520


	//   ....[119]....
        /*0794*/ 	.word	0x00004530


	//   ....[120]....
        /*0798*/ 	.word	0x00004540


	//   ....[121]....
        /*079c*/ 	.word	0x00004550


	//   ....[122]....
        /*07a0*/ 	.word	0x000045a0


	//   ....[123]....
        /*07a4*/ 	.word	0x000045c0


	//   ....[124]....
        /*07a8*/ 	.word	0x000045d0


	//   ....[125]....
        /*07ac*/ 	.word	0x000045e0


	//   ....[126]....
        /*07b0*/ 	.word	0x000045f0


	//   ....[127]....
        /*07b4*/ 	.word	0x00004600


	//   ....[128]....
        /*07b8*/ 	.word	0x00004610


	//   ....[129]....
        /*07bc*/ 	.word	0x00004620


	//   ....[130]....
        /*07c0*/ 	.word	0x00004630


	//   ....[131]....
        /*07c4*/ 	.word	0x00004640


	//   ....[132]....
        /*07c8*/ 	.word	0x00006790


	//   ....[133]....
        /*07cc*/ 	.word	0x000067c0


	//   ....[134]....
        /*07d0*/ 	.word	0x000067d0


	//   ....[135]....
        /*07d4*/ 	.word	0x000067e0


	//   ....[136]....
        /*07d8*/ 	.word	0x000067f0


	//   ....[137]....
        /*07dc*/ 	.word	0x00006800


	//   ....[138]....
        /*07e0*/ 	.word	0x00006810


	//   ....[139]....
        /*07e4*/ 	.word	0x00006830


	//   ....[140]....
        /*07e8*/ 	.word	0x00006840


	//   ....[141]....
        /*07ec*/ 	.word	0x00006860


	//   ....[142]....
        /*07f0*/ 	.word	0x00006870


	//   ....[143]....
        /*07f4*/ 	.word	0x00006890


	//   ....[144]....
        /*07f8*/ 	.word	0x000068b0


	//   ....[145]....
        /*07fc*/ 	.word	0x000068c0


	//   ....[146]....
        /*0800*/ 	.word	0x000068e0


	//   ....[147]....
        /*0804*/ 	.word	0x000068f0


	//   ....[148]....
        /*0808*/ 	.word	0x00006900


	//   ....[149]....
        /*080c*/ 	.word	0x00006910


	//   ....[150]....
        /*0810*/ 	.word	0x00006930


	//   ....[151]....
        /*0814*/ 	.word	0x00006940


	//   ....[152]....
        /*0818*/ 	.word	0x00006950


	//   ....[153]....
        /*081c*/ 	.word	0x00006960


	//   ....[154]....
        /*0820*/ 	.word	0x000069b0


	//   ....[155]....
        /*0824*/ 	.word	0x000069c0


	//   ....[156]....
        /*0828*/ 	.word	0x000069e0


	//   ....[157]....
        /*082c*/ 	.word	0x000069f0


	//   ....[158]....
        /*0830*/ 	.word	0x00006a00


	//   ....[159]....
        /*0834*/ 	.word	0x00006a10


	//   ....[160]....
        /*0838*/ 	.word	0x00006a30


	//   ....[161]....
        /*083c*/ 	.word	0x00006a40


	//   ....[162]....
        /*0840*/ 	.word	0x00006a50


	//   ....[163]....
        /*0844*/ 	.word	0x00006a60


	//   ....[164]....
        /*0848*/ 	.word	0x00006a70


	//   ....[165]....
        /*084c*/ 	.word	0x00006a80


	//   ....[166]....
        /*0850*/ 	.word	0x00006ab0


	//   ....[167]....
        /*0854*/ 	.word	0x00006ac0


	//   ....[168]....
        /*0858*/ 	.word	0x00006b00


	//   ....[169]....
        /*085c*/ 	.word	0x00006b10


	//   ....[170]....
        /*0860*/ 	.word	0x00006b30


	//   ....[171]....
        /*0864*/ 	.word	0x00006b40


	//   ....[172]....
        /*0868*/ 	.word	0x00006b50


	//   ....[173]....
        /*086c*/ 	.word	0x00006b60


	//   ....[174]....
        /*0870*/ 	.word	0x00006b70


	//   ....[175]....
        /*0874*/ 	.word	0x00006b80


	//   ....[176]....
        /*0878*/ 	.word	0x00006b90


	//   ....[177]....
        /*087c*/ 	.word	0x00006ba0


	//   ....[178]....
        /*0880*/ 	.word	0x00006bf0


	//   ....[179]....
        /*0884*/ 	.word	0x00006c10


	//   ....[180]....
        /*0888*/ 	.word	0x00006c20


	//   ....[181]....
        /*088c*/ 	.word	0x00006c30


	//   ....[182]....
        /*0890*/ 	.word	0x00006c40


	//   ....[183]....
        /*0894*/ 	.word	0x00006c50


	//   ....[184]....
        /*0898*/ 	.word	0x00006c60


	//   ....[185]....
        /*089c*/ 	.word	0x00006c70


	//   ....[186]....
        /*08a0*/ 	.word	0x00006c80


	//   ....[187]....
        /*08a4*/ 	.word	0x00006c90


	//   ....[188]....
        /*08a8*/ 	.word	0x00006ce0


	//   ....[189]....
        /*08ac*/ 	.word	0x00006d00


	//   ....[190]....
        /*08b0*/ 	.word	0x00006d10


	//   ....[191]....
        /*08b4*/ 	.word	0x00006d20


	//   ....[192]....
        /*08b8*/ 	.word	0x00006d30


	//   ....[193]....
        /*08bc*/ 	.word	0x00006d40


	//   ....[194]....
        /*08c0*/ 	.word	0x00006d50


	//   ....[195]....
        /*08c4*/ 	.word	0x00006d60


	//   ....[196]....
        /*08c8*/ 	.word	0x00006d70


	//   ....[197]....
        /*08cc*/ 	.word	0x00006d80


	//   ....[198]....
        /*08d0*/ 	.word	0x00008ed0


	//   ....[199]....
        /*08d4*/ 	.word	0x00008f00


	//   ....[200]....
        /*08d8*/ 	.word	0x00008f10


	//   ....[201]....
        /*08dc*/ 	.word	0x00008f20


	//   ....[202]....
        /*08e0*/ 	.word	0x00008f30


	//   ....[203]....
        /*08e4*/ 	.word	0x00008f40


	//   ....[204]....
        /*08e8*/ 	.word	0x00008f50


	//   ....[205]....
        /*08ec*/ 	.word	0x00008f70


	//   ....[206]....
        /*08f0*/ 	.word	0x00008f80


	//   ....[207]....
        /*08f4*/ 	.word	0x00008fa0


	//   ....[208]....
        /*08f8*/ 	.word	0x00008fb0


	//   ....[209]....
        /*08fc*/ 	.word	0x00008fd0


	//   ....[210]....
        /*0900*/ 	.word	0x00008ff0


	//   ....[211]....
        /*0904*/ 	.word	0x00009000


	//   ....[212]....
        /*0908*/ 	.word	0x00009020


	//   ....[213]....
        /*090c*/ 	.word	0x00009030


	//   ....[214]....
        /*0910*/ 	.word	0x00009040


	//   ....[215]....
        /*0914*/ 	.word	0x00009050


	//   ....[216]....
        /*0918*/ 	.word	0x00009070


	//   ....[217]....
        /*091c*/ 	.word	0x00009080


	//   ....[218]....
        /*0920*/ 	.word	0x00009090


	//   ....[219]....
        /*0924*/ 	.word	0x000090a0


	//   ....[220]....
        /*0928*/ 	.word	0x000090f0


	//   ....[221]....
        /*092c*/ 	.word	0x00009100


	//   ....[222]....
        /*0930*/ 	.word	0x00009120


	//   ....[223]....
        /*0934*/ 	.word	0x00009130


	//   ....[224]....
        /*0938*/ 	.word	0x00009140


	//   ....[225]....
        /*093c*/ 	.word	0x00009150


	//   ....[226]....
        /*0940*/ 	.word	0x00009170


	//   ....[227]....
        /*0944*/ 	.word	0x00009180


	//   ....[228]....
        /*0948*/ 	.word	0x00009190


	//   ....[229]....
        /*094c*/ 	.word	0x000091a0


	//   ....[230]....
        /*0950*/ 	.word	0x000091b0


	//   ....[231]....
        /*0954*/ 	.word	0x000091c0


	//   ....[232]....
        /*0958*/ 	.word	0x000091f0


	//   ....[233]....
        /*095c*/ 	.word	0x00009200


	//   ....[234]....
        /*0960*/ 	.word	0x00009240


	//   ....[235]....
        /*0964*/ 	.word	0x00009250


	//   ....[236]....
        /*0968*/ 	.word	0x00009270


	//   ....[237]....
        /*096c*/ 	.word	0x00009280


	//   ....[238]....
        /*0970*/ 	.word	0x00009290


	//   ....[239]....
        /*0974*/ 	.word	0x000092a0


	//   ....[240]....
        /*0978*/ 	.word	0x000092b0


	//   ....[241]....
        /*097c*/ 	.word	0x000092c0


	//   ....[242]....
        /*0980*/ 	.word	0x000092d0


	//   ....[243]....
        /*0984*/ 	.word	0x000092e0


	//   ....[244]....
        /*0988*/ 	.word	0x00009330


	//   ....[245]....
        /*098c*/ 	.word	0x00009350


	//   ....[246]....
        /*0990*/ 	.word	0x00009360


	//   ....[247]....
        /*0994*/ 	.word	0x00009370


	//   ....[248]....
        /*0998*/ 	.word	0x00009380


	//   ....[249]....
        /*099c*/ 	.word	0x00009390


	//   ....[250]....
        /*09a0*/ 	.word	0x000093a0


	//   ....[251]....
        /*09a4*/ 	.word	0x000093b0


	//   ....[252]....
        /*09a8*/ 	.word	0x000093c0


	//   ....[253]....
        /*09ac*/ 	.word	0x000093d0


	//   ....[254]....
        /*09b0*/ 	.word	0x00009420


	//   ....[255]....
        /*09b4*/ 	.word	0x00009440


	//   ....[0]....
        /*09b8*/ 	.word	0x00009450


	//   ....[1]....
        /*09bc*/ 	.word	0x00009460


	//   ....[2]....
        /*09c0*/ 	.word	0x00009470


	//   ....[3]....
        /*09c4*/ 	.word	0x00009480


	//   ....[4]....
        /*09c8*/ 	.word	0x00009490


	//   ....[5]....
        /*09cc*/ 	.word	0x000094a0


	//   ....[6]....
        /*09d0*/ 	.word	0x000094b0


	//   ....[7]....
        /*09d4*/ 	.word	0x000094c0


	//   ....[8]....
        /*09d8*/ 	.word	0x0000b610


	//   ....[9]....
        /*09dc*/ 	.word	0x0000b640


	//   ....[10]....
        /*09e0*/ 	.word	0x0000b650


	//   ....[11]....
        /*09e4*/ 	.word	0x0000b660


	//   ....[12]....
        /*09e8*/ 	.word	0x0000b670


	//   ....[13]....
        /*09ec*/ 	.word	0x0000b680


	//   ....[14]....
        /*09f0*/ 	.word	0x0000b690


	//   ....[15]....
        /*09f4*/ 	.word	0x0000b6b0


	//   ....[16]....
        /*09f8*/ 	.word	0x0000b6c0


	//   ....[17]....
        /*09fc*/ 	.word	0x0000b6e0


	//   ....[18]....
        /*0a00*/ 	.word	0x0000b6f0


	//   ....[19]....
        /*0a04*/ 	.word	0x0000b710


	//   ....[20]....
        /*0a08*/ 	.word	0x0000b730


	//   ....[21]....
        /*0a0c*/ 	.word	0x0000b740


	//   ....[22]....
        /*0a10*/ 	.word	0x0000b750


	//   ....[23]....
        /*0a14*/ 	.word	0x0000b770


	//   ....[24]....
        /*0a18*/ 	.word	0x0000b780


	//   ....[25]....
        /*0a1c*/ 	.word	0x0000b790


	//   ....[26]....
        /*0a20*/ 	.word	0x0000b7b0


	//   ....[27]....
        /*0a24*/ 	.word	0x0000b7c0


	//   ....[28]....
        /*0a28*/ 	.word	0x0000b7d0


	//   ....[29]....
        /*0a2c*/ 	.word	0x0000b7e0


	//   ....[30]....
        /*0a30*/ 	.word	0x0000b830


	//   ....[31]....
        /*0a34*/ 	.word	0x0000b840


	//   ....[32]....
        /*0a38*/ 	.word	0x0000b850


	//   ....[33]....
        /*0a3c*/ 	.word	0x0000b860


	//   ....[34]....
        /*0a40*/ 	.word	0x0000b880


	//   ....[35]....
        /*0a44*/ 	.word	0x0000b890


	//   ....[36]....
        /*0a48*/ 	.word	0x0000b8b0


	//   ....[37]....
        /*0a4c*/ 	.word	0x0000b8c0


	//   ....[38]....
        /*0a50*/ 	.word	0x0000b8d0


	//   ....[39]....
        /*0a54*/ 	.word	0x0000b8e0


	//   ....[40]....
        /*0a58*/ 	.word	0x0000b8f0


	//   ....[41]....
        /*0a5c*/ 	.word	0x0000b900


	//   ....[42]....
        /*0a60*/ 	.word	0x0000b930


	//   ....[43]....
        /*0a64*/ 	.word	0x0000b940


	//   ....[44]....
        /*0a68*/ 	.word	0x0000b970


	//   ....[45]....
        /*0a6c*/ 	.word	0x0000b980


	//   ....[46]....
        /*0a70*/ 	.word	0x0000b9b0


	//   ....[47]....
        /*0a74*/ 	.word	0x0000b9c0


	//   ....[48]....
        /*0a78*/ 	.word	0x0000b9d0


	//   ....[49]....
        /*0a7c*/ 	.word	0x0000b9e0


	//   ....[50]....
        /*0a80*/ 	.word	0x0000b9f0


	//   ....[51]....
        /*0a84*/ 	.word	0x0000ba00


	//   ....[52]....
        /*0a88*/ 	.word	0x0000ba10


	//   ....[53]....
        /*0a8c*/ 	.word	0x0000ba20


	//   ....[54]....
        /*0a90*/ 	.word	0x0000ba70


	//   ....[55]....
        /*0a94*/ 	.word	0x0000ba80


	//   ....[56]....
        /*0a98*/ 	.word	0x0000baa0


	//   ....[57]....
        /*0a9c*/ 	.word	0x0000bab0


	//   ....[58]....
        /*0aa0*/ 	.word	0x0000bac0


	//   ....[59]....
        /*0aa4*/ 	.word	0x0000bad0


	//   ....[60]....
        /*0aa8*/ 	.word	0x0000bae0


	//   ....[61]....
        /*0aac*/ 	.word	0x0000baf0


	//   ....[62]....
        /*0ab0*/ 	.word	0x0000bb00


	//   ....[63]....
        /*0ab4*/ 	.word	0x0000bb10


	//   ....[64]....
        /*0ab8*/ 	.word	0x0000bb60


	//   ....[65]....
        /*0abc*/ 	.word	0x0000bb80


	//   ....[66]....
        /*0ac0*/ 	.word	0x0000bb90


	//   ....[67]....
        /*0ac4*/ 	.word	0x0000bba0


	//   ....[68]....
        /*0ac8*/ 	.word	0x0000bbb0


	//   ....[69]....
        /*0acc*/ 	.word	0x0000bbc0


	//   ....[70]....
        /*0ad0*/ 	.word	0x0000bbd0


	//   ....[71]....
        /*0ad4*/ 	.word	0x0000bbe0


	//   ....[72]....
        /*0ad8*/ 	.word	0x0000bbf0


	//   ....[73]....
        /*0adc*/ 	.word	0x0000bc00


	//----- nvinfo : EIATTR_EXIT_INSTR_OFFSETS
	.align		4
.L_1516:
        /*0ae0*/ 	.byte	0x04, 0x1c
        /*0ae2*/ 	.short	(.L_1518 - .L_1517)


	//   ....[0]....
.L_1517:
        /*0ae4*/ 	.word	0x0000df00


	//   ....[1]....
        /*0ae8*/ 	.word	0x0000ed80


	//   ....[2]....
        /*0aec*/ 	.word	0x0000edf0


	//----- nvinfo : EIATTR_MAX_THREADS
	.align		4
.L_1518:
        /*0af0*/ 	.byte	0x04, 0x05
        /*0af2*/ 	.short	(.L_1520 - .L_1519)
.L_1519:
        /*0af4*/ 	.word	0x00000020
        /*0af8*/ 	.word	0x00000001
        /*0afc*/ 	.word	0x00000001


	//----- nvinfo : EIATTR_CRS_STACK_SIZE
	.align		4
.L_1520:
        /*0b00*/ 	.byte	0x04, 0x1e
        /*0b02*/ 	.short	(.L_1522 - .L_1521)
.L_1521:
        /*0b04*/ 	.word	0x00000000
.L_1522:


//--------------------- .nv.info._ZN17fastertransformer38beam_online_softmax_topk_stage1_kernelIfLi1ELi32ELi64EEEvPKT_S3_PKbPfiiPKi --------------------------
	.section	.nv.info._ZN17fastertransformer38beam_online_softmax_topk_stage1_kernelIfLi1ELi32ELi64EEEvPKT_S3_PKbPfiiPKi,"",@"SHT_CUDA_INFO"
	.sectionflags	@""
	.align	4


	//----- nvinfo : EIATTR_CUDA_API_VERSION
	.align		4
        /*0000*/ 	.byte	0x04, 0x37
        /*0002*/ 	.short	(.L_1524 - .L_1523)
.L_1523:
        /*0004*/ 	.word	0x00000082


	//----- nvinfo : EIATTR_SW2861232_WAR
	.align		4
.L_1524:
        /*0008*/ 	.byte	0x01, 0x35
	.zero		2


	//----- nvinfo : EIATTR_PARAM_CBANK
	.align		4
        /*000c*/ 	.byte	0x04, 0x0a
        /*000e*/ 	.short	(.L_1526 - .L_1525)
	.align		4
.L_1525:
        /*0010*/ 	.word	index@(.nv.constant0._ZN17fastertransformer38beam_online_softmax_topk_stage1_kernelIfLi1ELi32ELi64EEEvPKT_S3_PKbPfiiPKi)
        /*0014*/ 	.short	0x0160
        /*0016*/ 	.short	0x0030


	//----- nvinfo : EIATTR_CBANK_PARAM_SIZE
	.align		4
.L_1526:
        /*0018*/ 	.byte	0x03, 0x19
        /*001a*/ 	.short	0x0030


	//----- nvinfo : EIATTR_KPARAM_INFO
	.align		4
        /*001c*/ 	.byte	0x04, 0x17
        /*001e*/ 	.short	(.L_1528 - .L_1527)
.L_1527:
        /*0020*/ 	.word	0x00000000
        /*0024*/ 	.short	0x0006
        /*0026*/ 	.short	0x0028
        /*0028*/ 	.byte	0x00, 0xf0, 0x21, 0x00


	//----- nvinfo : EIATTR_KPARAM_INFO
	.align		4
.L_1528:
        /*002c*/ 	.byte	0x04, 0x17
        /*002e*/ 	.short	(.L_1530 - .L_1529)
.L_1529:
        /*0030*/ 	.word	0x00000000
        /*0034*/ 	.short	0x0005
        /*0036*/ 	.short	0x0024
        /*0038*/ 	.byte	0x00, 0xf0, 0x11, 0x00


	//----- nvinfo : EIATTR_KPARAM_INFO
	.align		4
.L_1530:
        /*003c*/ 	.byte	0x04, 0x17
        /*003e*/ 	.short	(.L_1532 - .L_1531)
.L_1531:
        /*0040*/ 	.word	0x00000000
        /*0044*/ 	.short	0x0004
        /*0046*/ 	.short	0x0020
        /*0048*/ 	.byte	0x00, 0xf0, 0x11, 0x00


	//----- nvinfo : EIATTR_KPARAM_INFO
	.align		4
.L_1532:
        /*004c*/ 	.byte	0x04, 0x17
        /*004e*/ 	.short	(.L_1534 - .L_1533)
.L_1533:
        /*0050*/ 	.word	0x00000000
        /*0054*/ 	.short	0x0003
        /*0056*/ 	.short	0x0018
        /*0058*/ 	.byte	0x00, 0xf0, 0x21, 0x00


	//----- nvinfo : EIATTR_KPARAM_INFO
	.align		4
.L_1534:
        /*005c*/ 	.byte	0x04, 0x17
        /*005e*/ 	.short	(.L_1536 - .L_1535)
.L_1535:
        /*0060*/ 	.word	0x00000000
        /*0064*/ 	.short	0x0002
        /*0066*/ 	.short	0x0010
        /*0068*/ 	.byte	0x00, 0xf0, 0x21, 0x00


	//----- nvinfo : EIATTR_KPARAM_INFO
	.align		4
.L_1536:
        /*006c*/ 	.byte	0x04, 0x17
        /*006e*/ 	.short	(.L_1538 - .L_1537)
.L_1537:
        /*0070*/ 	.word	0x00000000
        /*0074*/ 	.short	0x0001
        /*0076*/ 	.short	0x0008
        /*0078*/ 	.byte	0x00, 0xf0, 0x21, 0x00


	//----- nvinfo : EIATTR_KPARAM_INFO
	.align		4
.L_1538:
        /*007c*/ 	.byte	0x04, 0x17
        /*007e*/ 	.short	(.L_1540 - .L_1539)
.L_1539:
        /*0080*/ 	.word	0x00000000
        /*0084*/ 	.short	0x0000
        /*0086*/ 	.short	0x0000
        /*0088*/ 	.byte	0x00, 0xf0, 0x21, 0x00


	//----- nvinfo : EIATTR_MAXREG_COUNT
	.align		4
.L_1540:
        /*008c*/ 	.byte	0x03, 0x1b
        /*008e*/ 	.short	0x00ff


	//----- nvinfo : EIATTR_NUM_BARRIERS
	.align		4
        /*0090*/ 	.byte	0x02, 0x4c
        /*0092*/ 	.byte	0x01
	.zero		1


	//----- nvinfo : EIATTR_MERCURY_ISA_VERSION
	.align		4
        /*0094*/ 	.byte	0x03, 0x5f
        /*0096*/ 	.short	0x0000


	//----- nvinfo : EIATTR_COOP_GROUP_MASK_REGIDS
	.align		4
        /*0098*/ 	.byte	0x04, 0x29
        /*009a*/ 	.short	(.L_1542 - .L_1541)


	//   ....[0]....
.L_1541:
        /*009c*/ 	.word	0xffffffff


	//   ....[1]....
        /*00a0*/ 	.word	0xffffffff


	//   ....[2]....
        /*00a4*/ 	.word	0xffffffff


	//   ....[3]....
        /*00a8*/ 	.word	0xffffffff


	//   ....[4]....
        /*00ac*/ 	.word	0xffffffff


	//   ....[5]....
        /*00b0*/ 	.word	0xffffffff


	//   ....[6]....
        /*00b4*/ 	.word	0xffffffff


	//   ....[7]....
        /*00b8*/ 	.word	0xffffffff


	//   ....[8]....
        /*00bc*/ 	.word	0xffffffff


	//   ....[9]....
        /*00c0*/ 	.word	0xffffffff


	//   ....[10]....
        /*00c4*/ 	.word	0xffffffff


	//   ....[11]....
        /*00c8*/ 	.word	0xffffffff


	//   ....[12]....
        /*00cc*/ 	.word	0xffffffff


	//   ....[13]....
        /*00d0*/ 	.word	0xffffffff


	//   ....[14]....
        /*00d4*/ 	.word	0xffffffff


	//   ....[15]....
        /*00d8*/ 	.word	0xffffffff


	//   ....[16]....
        /*00dc*/ 	.word	0xffffffff


	//   ....[17]....
        /*00e0*/ 	.word	0xffffffff


	//   ....[18]....
        /*00e4*/ 	.word	0xffffffff


	//   ....[19]....
        /*00e8*/ 	.word	0xffffffff


	//   ....[20]....
        /*00ec*/ 	.word	0xffffffff


	//   ....[21]....
        /*00f0*/ 	.word	0xffffffff


	//   ....[22]....
        /*00f4*/ 	.word	0xffffffff


	//   ....[23]....
        /*00f8*/ 	.word	0xffffffff


	//   ....[24]....
        /*00fc*/ 	.word	0xffffffff


	//   ....[25]....
        /*0100*/ 	.word	0xffffffff


	//   ....[26]....
        /*0104*/ 	.word	0xffffffff


	//   ....[27]....
        /*0108*/ 	.word	0xffffffff


	//   ....[28]....
        /*010c*/ 	.word	0xffffffff


	//   ....[29]....
        /*0110*/ 	.word	0xffffffff


	//   ....[30]....
        /*0114*/ 	.word	0xffffffff


	//   ....[31]....
        /*0118*/ 	.word	0xffffffff


	//   ....[32]....
        /*011c*/ 	.word	0xffffffff


	//   ....[33]....
        /*0120*/ 	.word	0xffffffff


	//   ....[34]....
        /*0124*/ 	.word	0xffffffff


	//   ....[35]....
        /*0128*/ 	.word	0xffffffff


	//   ....[36]....
        /*012c*/ 	.word	0xffffffff


	//   ....[37]....
        /*0130*/ 	.word	0xffffffff


	//   ....[38]....
        /*0134*/ 	.word	0xffffffff


	//   ....[39]....
        /*0138*/ 	.word	0xffffffff


	//   ....[40]....
        /*013c*/ 	.word	0xffffffff


	//   ....[41]....
        /*0140*/ 	.word	0xffffffff


	//   ....[42]....
        /*0144*/ 	.word	0xffffffff


	//   ....[43]....
        /*0148*/ 	.word	0xffffffff


	//   ....[44]....
        /*014c*/ 	.word	0xffffffff


	//   ....[45]....
        /*0150*/ 	.word	0xffffffff


	//   ....[46]....
        /*0154*/ 	.word	0xffffffff


	//   ....[47]....
        /*0158*/ 	.word	0xffffffff


	//   ....[48]....
        /*015c*/ 	.word	0xffffffff


	//   ....[49]....
        /*0160*/ 	.word	0xffffffff


	//   ....[50]....
        /*0164*/ 	.word	0xffffffff


	//   ....[51]....
        /*0168*/ 	.word	0xffffffff


	//   ....[52]....
        /*016c*/ 	.word	0xffffffff


	//   ....[53]....
        /*0170*/ 	.word	0xffffffff


	//   ....[54]....
        /*0174*/ 	.word	0xffffffff


	//   ....[55]....
        /*0178*/ 	.word	0xffffffff


	//   ....[56]....
        /*017c*/ 	.word	0xffffffff


	//   ....[57]....
        /*0180*/ 	.word	0xffffffff


	//   ....[58]....
        /*0184*/ 	.word	0xffffffff


	//   ....[59]....
        /*0188*/ 	.word	0xffffffff


	//   ....[60]....
        /*018c*/ 	.word	0xffffffff


	//   ....[61]....
        /*0190*/ 	.word	0xffffffff


	//   ....[62]....
        /*0194*/ 	.word	0xffffffff


	//   ....[63]....
        /*0198*/ 	.word	0xffffffff


	//   ....[64]....
        /*019c*/ 	.word	0xffffffff


	//   ....[65]....
        /*01a0*/ 	.word	0xffffffff


	//   ....[66]....
        /*01a4*/ 	.word	0xffffffff


	//   ....[67]....
        /*01a8*/ 	.word	0xffffffff


	//   ....[68]....
        /*01ac*/ 	.word	0xffffffff


	//   ....[69]....
        /*01b0*/ 	.word	0xffffffff


	//   ....[70]....
        /*01b4*/ 	.word	0xffffffff


	//   ....[71]....
        /*01b8*/ 	.word	0xffffffff


	//   ....[72]....
        /*01bc*/ 	.word	0xffffffff


	//   ....[73]....
        /*01c0*/ 	.word	0xffffffff


	//   ....[74]....
        /*01c4*/ 	.word	0xffffffff


	//   ....[75]....
        /*01c8*/ 	.word	0xffffffff


	//   ....[76]....
        /*01cc*/ 	.word	0xffffffff


	//   ....[77]....
        /*01d0*/ 	.word	0xffffffff


	//   ....[78]....
        /*01d4*/ 	.word	0xffffffff


	//   ....[79]....
        /*01d8*/ 	.word	0xffffffff


	//   ....[80]....
        /*01dc*/ 	.word	0xffffffff


	//   ....[81]....
        /*01e0*/ 	.word	0xffffffff


	//   ....[82]....
        /*01e4*/ 	.word	0xffffffff


	//   ....[83]....
        /*01e8*/ 	.word	0xffffffff


	//   ....[84]....
        /*01ec*/ 	.word	0xffffffff


	//   ....[85]....
        /*01f0*/ 	.word	0xffffffff


	//   ....[86]....
        /*01f4*/ 	.word	0xffffffff


	//   ....[87]....
        /*01f8*/ 	.word	0xffffffff


	//   ....[88]....
        /*01fc*/ 	.word	0xffffffff


	//   ....[89]....
        /*0200*/ 	.word	0xffffffff


	//   ....[90]....
        /*0204*/ 	.word	0xffffffff


	//   ....[91]....
        /*0208*/ 	.word	0xffffffff


	//   ....[92]....
        /*020c*/ 	.word	0xffffffff


	//   ....[93]....
        /*0210*/ 	.word	0xffffffff


	//   ....[94]....
        /*0214*/ 	.word	0xffffffff


	//   ....[95]....
        /*0218*/ 	.word	0xffffffff


	//   ....[96]....
        /*021c*/ 	.word	0xffffffff


	//   ....[97]....
        /*0220*/ 	.word	0xffffffff


	//   ....[98]....
        /*0224*/ 	.word	0xffffffff


	//   ....[99]....
        /*0228*/ 	.word	0xffffffff


	//   ....[100]....
        /*022c*/ 	.word	0xffffffff


	//   ....[101]....
        /*0230*/ 	.word	0xffffffff


	//   ....[102]....
        /*0234*/ 	.word	0xffffffff


	//   ....[103]....
        /*0238*/ 	.word	0xffffffff


	//   ....[104]....
        /*023c*/ 	.word	0xffffffff


	//   ....[105]....
        /*0240*/ 	.word	0xffffffff


	//   ....[106]....
        /*0244*/ 	.word	0xffffffff


	//   ....[107]....
        /*0248*/ 	.word	0xffffffff


	//   ....[108]....
        /*024c*/ 	.word	0xffffffff


	//   ....[109]....
        /*0250*/ 	.word	0xffffffff


	//   ....[110]....
        /*0254*/ 	.word	0xffffffff


	//   ....[111]....
        /*0258*/ 	.word	0xffffffff


	//   ....[112]....
        /*025c*/ 	.word	0xffffffff


	//   ....[113]....
        /*0260*/ 	.word	0xffffffff


	//   ....[114]....
        /*0264*/ 	.word	0xffffffff


	//   ....[115]....
        /*0268*/ 	.word	0xffffffff


	//   ....[116]....
        /*026c*/ 	.word	0xffffffff


	//   ....[117]....
        /*0270*/ 	.word	0xffffffff


	//   ....[118]....
        /*0274*/ 	.word	0xffffffff


	//   ....[119]....
        /*0278*/ 	.word	0xffffffff


	//   ....[120]....
        /*027c*/ 	.word	0xffffffff


	//   ....[121]....
        /*0280*/ 	.word	0xffffffff


	//   ....[122]....
        /*0284*/ 	.word	0xffffffff


	//   ....[123]....
        /*0288*/ 	.word	0xffffffff


	//   ....[124]....
        /*028c*/ 	.word	0xffffffff


	//   ....[125]....
        /*0290*/ 	.word	0xffffffff


	//   ....[126]....
        /*0294*/ 	.word	0xffffffff


	//   ....[127]....
        /*0298*/ 	.word	0xffffffff


	//   ....[128]....
        /*029c*/ 	.word	0xffffffff


	//   ....[129]....
        /*02a0*/ 	.word	0xffffffff


	//   ....[130]....
        /*02a4*/ 	.word	0xffffffff


	//   ....[131]....
        /*02a8*/ 	.word	0xffffffff


	//   ....[132]....
        /*02ac*/ 	.word	0xffffffff


	//   ....[133]....
        /*02b0*/ 	.word	0xffffffff


	//   ....[134]....
        /*02b4*/ 	.word	0xffffffff


	//   ....[135]....
        /*02b8*/ 	.word	0xffffffff


	//   ....[136]....
        /*02bc*/ 	.word	0xffffffff


	//   ....[137]....
        /*02c0*/ 	.word	0xffffffff


	//   ....[138]....
        /*02c4*/ 	.word	0xffffffff


	//   ....[139]....
        /*02c8*/ 	.word	0xffffffff


	//   ....[140]....
        /*02cc*/ 	.word	0xffffffff


	//   ....[141]....
        /*02d0*/ 	.word	0xffffffff


	//   ....[142]....
        /*02d4*/ 	.word	0xffffffff


	//   ....[143]....
        /*02d8*/ 	.word	0xffffffff


	//   ....[144]....
        /*02dc*/ 	.word	0xffffffff


	//   ....[145]....
        /*02e0*/ 	.word	0xffffffff


	//   ....[146]....
        /*02e4*/ 	.word	0xffffffff


	//   ....[147]....
        /*02e8*/ 	.word	0xffffffff


	//   ....[148]....
        /*02ec*/ 	.word	0xffffffff


	//   ....[149]....
        /*02f0*/ 	.word	0xffffffff


	//   ....[150]....
        /*02f4*/ 	.word	0xffffffff


	//   ....[151]....
        /*02f8*/ 	.word	0xffffffff


	//   ....[152]....
        /*02fc*/ 	.word	0xffffffff


	//   ....[153]....
        /*0300*/ 	.word	0xffffffff


	//   ....[154]....
        /*0304*/ 	.word	0xffffffff


	//   ....[155]....
        /*0308*/ 	.word	0xffffffff


	//   ....[156]....
        /*030c*/ 	.word	0xffffffff


	//   ....[157]....
        /*0310*/ 	.word	0xffffffff


	//   ....[158]....
        /*0314*/ 	.word	0xffffffff


	//   ....[159]....
        /*0318*/ 	.word	0xffffffff


	//   ....[160]....
        /*031c*/ 	.word	0xffffffff


	//   ....[161]....
        /*0320*/ 	.word	0xffffffff


	//   ....[162]....
        /*0324*/ 	.word	0xffffffff


	//   ....[163]....
        /*0328*/ 	.word	0xffffffff


	//   ....[164]....
        /*032c*/ 	.word	0xffffffff


	//   ....[165]....
        /*0330*/ 	.word	0xffffffff


	//   ....[166]....
        /*0334*/ 	.word	0xffffffff


	//   ....[167]....
        /*0338*/ 	.word	0xffffffff


	//   ....[168]....
        /*033c*/ 	.word	0xffffffff


	//   ....[169]....
        /*0340*/ 	.word	0xffffffff


	//   ....[170]....
        /*0344*/ 	.word	0xffffffff


	//   ....[171]....
        /*0348*/ 	.word	0xffffffff


	//   ....[172]....
        /*034c*/ 	.word	0xffffffff


	//   ....[173]....
        /*0350*/ 	.word	0xffffffff


	//   ....[174]....
        /*0354*/ 	.word	0xffffffff


	//   ....[175]....
        /*0358*/ 	.word	0xffffffff


	//   ....[176]....
        /*035c*/ 	.word	0xffffffff


	//   ....[177]....
        /*0360*/ 	.word	0xffffffff


	//   ....[178]....
        /*0364*/ 	.word	0xffffffff


	//   ....[179]....
        /*0368*/ 	.word	0xffffffff


	//   ....[180]....
        /*036c*/ 	.word	0xffffffff


	//   ....[181]....
        /*0370*/ 	.word	0xffffffff


	//   ....[182]....
        /*0374*/ 	.word	0xffffffff


	//   ....[183]....
        /*0378*/ 	.word	0xffffffff


	//   ....[184]....
        /*037c*/ 	.word	0xffffffff


	//   ....[185]....
        /*0380*/ 	.word	0xffffffff


	//   ....[186]....
        /*0384*/ 	.word	0xffffffff


	//   ....[187]....
        /*0388*/ 	.word	0xffffffff


	//   ....[188]....
        /*038c*/ 	.word	0xffffffff


	//   ....[189]....
        /*0390*/ 	.word	0xffffffff


	//   ....[190]....
        /*0394*/ 	.word	0xffffffff


	//   ....[191]....
        /*0398*/ 	.word	0xffffffff


	//   ....[192]....
        /*039c*/ 	.word	0xffffffff


	//   ....[193]....
        /*03a0*/ 	.word	0xffffffff


	//   ....[194]....
        /*03a4*/ 	.word	0xffffffff


	//   ....[195]....
        /*03a8*/ 	.word	0xffffffff


	//   ....[196]....
        /*03ac*/ 	.word	0xffffffff


	//   ....[197]....
        /*03b0*/ 	.word	0xffffffff


	//   ....[198]....
        /*03b4*/ 	.word	0xffffffff


	//   ....[199]....
        /*03b8*/ 	.word	0xffffffff


	//   ....[200]....
        /*03bc*/ 	.word	0xffffffff


	//   ....[201]....
        /*03c0*/ 	.word	0xffffffff


	//   ....[202]....
        /*03c4*/ 	.word	0xffffffff


	//   ....[203]....
        /*03c8*/ 	.word	0xffffffff


	//   ....[204]....
        /*03cc*/ 	.word	0xffffffff


	//   ....[205]....
        /*03d0*/ 	.word	0xffffffff


	//   ....[206]....
        /*03d4*/ 	.word	0xffffffff


	//   ....[207]....
        /*03d8*/ 	.word	0xffffffff


	//   ....[208]....
        /*03dc*/ 	.word	0xffffffff


	//   ....[209]....
        /*03e0*/ 	.word	0xffffffff


	//   ....[210]....
        /*03e4*/ 	.word	0xffffffff


	//   ....[211]....
        /*03e8*/ 	.word	0xffffffff


	//   ....[212]....
        /*03ec*/ 	.word	0xffffffff


	//   ....[213]....
        /*03f0*/ 	.word	0xffffffff


	//   ....[214]....
        /*03f4*/ 	.word	0xffffffff


	//   ....[215]....
        /*03f8*/ 	.word	0xffffffff


	//   ....[216]....
        /*03fc*/ 	.word	0xffffffff


	//   ....[217]....
        /*0400*/ 	.word	0xffffffff


	//   ....[218]....
        /*0404*/ 	.word	0xffffffff


	//   ....[219]....
        /*0408*/ 	.word	0xffffffff


	//   ....[220]....
        /*040c*/ 	.word	0xffffffff


	//   ....[221]....
        /*0410*/ 	.word	0xffffffff


	//   ....[222]....
        /*0414*/ 	.word	0xffffffff


	//   ....[223]....
        /*0418*/ 	.word	0xffffffff


	//   ....[224]....
        /*041c*/ 	.word	0xffffffff


	//   ....[225]....
        /*0420*/ 	.word	0xffffffff


	//   ....[226]....
        /*0424*/ 	.word	0xffffffff


	//   ....[227]....
        /*0428*/ 	.word	0xffffffff


	//   ....[228]....
        /*042c*/ 	.word	0xffffffff


	//   ....[229]....
        /*0430*/ 	.word	0xffffffff


	//   ....[230]....
        /*0434*/ 	.word	0xffffffff


	//   ....[231]....
        /*0438*/ 	.word	0xffffffff


	//   ....[232]....
        /*043c*/ 	.word	0xffffffff


	//   ....[233]....
        /*0440*/ 	.word	0xffffffff


	//   ....[234]....
        /*0444*/ 	.word	0xffffffff


	//   ....[235]....
        /*0448*/ 	.word	0xffffffff


	//   ....[236]....
        /*044c*/ 	.word	0xffffffff


	//   ....[237]....
        /*0450*/ 	.word	0xffffffff


	//   ....[238]....
        /*0454*/ 	.word	0xffffffff


	//   ....[239]....
        /*0458*/ 	.word	0xffffffff


	//   ....[240]....
        /*045c*/ 	.word	0xffffffff


	//   ....[241]....
        /*0460*/ 	.word	0xffffffff


	//   ....[242]....
        /*0464*/ 	.word	0xffffffff


	//   ....[243]....
        /*0468*/ 	.word	0xffffffff


	//   ....[244]....
        /*046c*/ 	.word	0xffffffff


	//   ....[245]....
        /*0470*/ 	.word	0xffffffff


	//   ....[246]....
        /*0474*/ 	.word	0xffffffff


	//   ....[247]....
        /*0478*/ 	.word	0xffffffff


	//   ....[248]....
        /*047c*/ 	.word	0xffffffff


	//   ....[249]....
        /*0480*/ 	.word	0xffffffff


	//   ....[250]....
        /*0484*/ 	.word	0xffffffff


	//   ....[251]....
        /*0488*/ 	.word	0xffffffff


	//   ....[252]....
        /*048c*/ 	.word	0xffffffff


	//   ....[253]....
        /*0490*/ 	.word	0xffffffff


	//   ....[254]....
        /*0494*/ 	.word	0xffffffff


	//   ....[255]....
        /*0498*/ 	.word	0xffffffff


	//   ....[0]....
        /*049c*/ 	.word	0xffffffff


	//   ....[1]....
        /*04a0*/ 	.word	0xffffffff


	//   ....[2]....
        /*04a4*/ 	.word	0xffffffff


	//   ....[3]....
        /*04a8*/ 	.word	0xffffffff


	//   ....[4]....
        /*04ac*/ 	.word	0xffffffff


	//   ....[5]....
        /*04b0*/ 	.word	0xffffffff


	//   ....[6]....
        /*04b4*/ 	.word	0xffffffff


	//   ....[7]....
        /*04b8*/ 	.word	0xffffffff


	//   ....[8]....
        /*04bc*/ 	.word	0xffffffff


	//   ....[9]....
        /*04c0*/ 	.word	0xffffffff


	//   ....[10]....
        /*04c4*/ 	.word	0xffffffff


	//   ....[11]....
        /*04c8*/ 	.word	0xffffffff


	//   ....[12]....
        /*04cc*/ 	.word	0xffffffff


	//   ....[13]....
        /*04d0*/ 	.word	0xffffffff


	//   ....[14]....
        /*04d4*/ 	.word	0xffffffff


	//   ....[15]....
        /*04d8*/ 	.word	0xffffffff


	//   ....[16]....
        /*04dc*/ 	.word	0xffffffff


	//   ....[17]....
        /*04e0*/ 	.word	0xffffffff


	//   ....[18]....
        /*04e4*/ 	.word	0xffffffff


	//   ....[19]....
        /*04e8*/ 	.word	0xffffffff


	//   ....[20]....
        /*04ec*/ 	.word	0xffffffff


	//   ....[21]....
        /*04f0*/ 	.word	0xffffffff


	//   ....[22]....
        /*04f4*/ 	.word	0xffffffff


	//   ....[23]....
        /*04f8*/ 	.word	0xffffffff


	//   ....[24]....
        /*04fc*/ 	.word	0xffffffff


	//   ....[25]....
        /*0500*/ 	.word	0xffffffff


	//   ....[26]....
        /*0504*/ 	.word	0xffffffff


	//   ....[27]....
        /*0508*/ 	.word	0xffffffff


	//   ....[28]....
        /*050c*/ 	.word	0xffffffff


	//   ....[29]....
        /*0510*/ 	.word	0xffffffff


	//   ....[30]....
        /*0514*/ 	.word	0xffffffff


	//   ....[31]....
        /*0518*/ 	.word	0xffffffff


	//   ....[32]....
        /*051c*/ 	.word	0xffffffff


	//   ....[33]....
        /*0520*/ 	.word	0xffffffff


	//   ....[34]....
        /*0524*/ 	.word	0xffffffff


	//   ....[35]....
        /*0528*/ 	.word	0xffffffff


	//   ....[36]....
        /*052c*/ 	.word	0xffffffff


	//   ....[37]....
        /*0530*/ 	.word	0xffffffff


	//   ....[38]....
        /*0534*/ 	.word	0xffffffff


	//   ....[39]....
        /*0538*/ 	.word	0xffffffff


	//   ....[40]....
        /*053c*/ 	.word	0xffffffff


	//   ....[41]....
        /*0540*/ 	.word	0xffffffff


	//   ....[42]....
        /*0544*/ 	.word	0xffffffff


	//   ....[43]....
        /*0548*/ 	.word	0xffffffff


	//   ....[44]....
        /*054c*/ 	.word	0xffffffff


	//   ....[45]....
        /*0550*/ 	.word	0xffffffff


	//   ....[46]....
        /*0554*/ 	.word	0xffffffff


	//   ....[47]....
        /*0558*/ 	.word	0xffffffff


	//   ....[48]....
        /*055c*/ 	.word	0xffffffff


	//   ....[49]....
        /*0560*/ 	.word	0xffffffff


	//   ....[50]....
        /*0564*/ 	.word	0xffffffff


	//   ....[51]....
        /*0568*/ 	.word	0xffffffff


	//   ....[52]....
        /*056c*/ 	.word	0xffffffff


	//   ....[53]....
        /*0570*/ 	.word	0xffffffff


	//   ....[54]....
        /*0574*/ 	.word	0xffffffff


	//   ....[55]....
        /*0578*/ 	.word	0xffffffff


	//   ....[56]....
        /*057c*/ 	.word	0xffffffff


	//   ....[57]....
        /*0580*/ 	.word	0xffffffff


	//   ....[58]....
        /*0584*/ 	.word	0xffffffff


	//   ....[59]....
        /*0588*/ 	.word	0xffffffff


	//   ....[60]....
        /*058c*/ 	.word	0xffffffff


	//   ....[61]....
        /*0590*/ 	.word	0xffffffff


	//   ....[62]....
        /*0594*/ 	.word	0xffffffff


	//   ....[63]....
        /*0598*/ 	.word	0xffffffff


	//   ....[64]....
        /*059c*/ 	.word	0xffffffff


	//   ....[65]....
        /*05a0*/ 	.word	0xffffffff


	//   ....[66]....
        /*05a4*/ 	.word	0xffffffff


	//   ....[67]....
        /*05a8*/ 	.word	0xffffffff


	//   ....[68]....
        /*05ac*/ 	.word	0xffffffff


	//   ....[69]....
        /*05b0*/ 	.word	0xffffffff


	//   ....[70]....
        /*05b4*/ 	.word	0xffffffff


	//   ....[71]....
        /*05b8*/ 	.word	0xffffffff


	//   ....[72]....
        /*05bc*/ 	.word	0xffffffff


	//   ....[73]....
        /*05c0*/ 	.word	0xffffffff


	//----- nvinfo : EIATTR_COOP_GROUP_INSTR_OFFSETS
	.align		4
.L_1542:
        /*05c4*/ 	.byte	0x04, 0x28
        /*05c6*/ 	.short	(.L_1544 - .L_1543)


	//   ....[0]....
.L_1543:
        /*05c8*/ 	.word	0x00007720


	//   ....[1]....
        /*05cc*/ 	.word	0x00007740


	//   ....[2]....
        /*05d0*/ 	.word	0x00007750


	//   ....[3]....
        /*05d4*/ 	.word	0x00007760


	//   ....[4]....
        /*05d8*/ 	.word	0x00007770


	//   ....[5]....
        /*05dc*/ 	.word	0x00007780


	//   ....[6]....
        /*05e0*/ 	.word	0x00007790


	//   ....[7]....
        /*05e4*/ 	.word	0x000077a0


	//   ....[8]....
        /*05e8*/ 	.word	0x000077b0


	//   ....[9]....
        /*05ec*/ 	.word	0x000077c0


	//   ....[10]....
        /*05f0*/ 	.word	0x000077d0


	//   ....[11]....
        /*05f4*/ 	.word	0x000077e0


	//   ....[12]....
        /*05f8*/ 	.word	0x000077f0


	//   ....[13]....
        /*05fc*/ 	.word	0x00007800


	//   ....[14]....
        /*0600*/ 	.word	0x00007810


	//   ....[15]....
        /*0604*/ 	.word	0x00007820


	//   ....[16]....
        /*0608*/ 	.word	0x00007830


	//   ....[17]....
        /*060c*/ 	.word	0x00007840


	//   ....[18]....
        /*0610*/ 	.word	0x00007850


	//   ....[19]....
        /*0614*/ 	.word	0x00007860


	//   ....[20]....
        /*0618*/ 	.word	0x00007910


	//   ....[21]....
        /*061c*/ 	.word	0x00007920


	//   ....[22]....
        /*0620*/ 	.word	0x00007930


	//   ....[23]....
        /*0624*/ 	.word	0x00007940


	//   ....[24]....
        /*0628*/ 	.word	0x00007950


	//   ....[25]....
        /*062c*/ 	.word	0x00007960


	//   ....[26]....
        /*0630*/ 	.word	0x00007970


	//   ....[27]....
        /*0634*/ 	.word	0x00007980


	//   ....[28]....
        /*0638*/ 	.word	0x00007990


	//   ....[29]....
        /*063c*/ 	.word	0x000079a0


	//   ....[30]....
        /*0640*/ 	.word	0x000079b0


	//   ....[31]....
        /*0644*/ 	.word	0x000079c0


	//   ....[32]....
        /*0648*/ 	.word	0x000079d0


	//   ....[33]....
        /*064c*/ 	.word	0x000079e0


	//   ....[34]....
        /*0650*/ 	.word	0x000079f0


	//   ....[35]....
        /*0654*/ 	.word	0x00007a00


	//   ....[36]....
        /*0658*/ 	.word	0x00007a10


	//   ....[37]....
        /*065c*/ 	.word	0x00007a20


	//   ....[38]....
        /*0660*/ 	.word	0x00007a30


	//   ....[39]....
        /*0664*/ 	.word	0x00007a40


	//   ....[40]....
        /*0668*/ 	.word	0x00007a50


	//   ....[41]....
        /*066c*/ 	.word	0x00007a60


	//   ....[42]....
        /*0670*/ 	.word	0x00007a70


	//   ....[43]....
        /*0674*/ 	.word	0x00007a80


	//   ....[44]....
        /*0678*/ 	.word	0x00007a90


	//   ....[45]....
        /*067c*/ 	.word	0x00007aa0


	//   ....[46]....
        /*0680*/ 	.word	0x00007ab0


	//   ....[47]....
        /*0684*/ 	.word	0x00007ac0


	//   ....[48]....
        /*0688*/ 	.word	0x00007ad0


	//   ....[49]....
        /*068c*/ 	.word	0x00007ae0


	//   ....[50]....
        /*0690*/ 	.word	0x00007af0


	//   ....[51]....
        /*0694*/ 	.word	0x00007b00


	//   ....[52]....
        /*0698*/ 	.word	0x00007b10


	//   ....[53]....
        /*069c*/ 	.word	0x00007b20


	//   ....[54]....
        /*06a0*/ 	.word	0x00007b30


	//   ....[55]....
        /*06a4*/ 	.word	0x00007b40


	//   ....[56]....
        /*06a8*/ 	.word	0x00007b50


	//   ....[57]....
        /*06ac*/ 	.word	0x00007b60


	//   ....[58]....
        /*06b0*/ 	.word	0x00007b70


	//   ....[59]....
        /*06b4*/ 	.word	0x00007b80


	//   ....[60]....
        /*06b8*/ 	.word	0x00007b90


	//   ....[61]....
        /*06bc*/ 	.word	0x00007ba0


	//   ....[62]....
        /*06c0*/ 	.word	0x00007bb0


	//   ....[63]....
        /*06c4*/ 	.word	0x00007bc0


	//   ....[64]....
        /*06c8*/ 	.word	0x00007bd0


	//   ....[65]....
        /*06cc*/ 	.word	0x00007be0


	//   ....[66]....
        /*06d0*/ 	.word	0x00009e70


	//   ....[67]....
        /*06d4*/ 	.word	0x00009ea0


	//   ....[68]....
        /*06d8*/ 	.word	0x00009eb0


	//   ....[69]....
        /*06dc*/ 	.word	0x00009ec0


	//   ....[70]....
        /*06e0*/ 	.word	0x00009ed0


	//   ....[71]....
        /*06e4*/ 	.word	0x00009ee0


	//   ....[72]....
        /*06e8*/ 	.word	0x00009ef0


	//   ....[73]....
        /*06ec*/ 	.word	0x00009f00


	//   ....[74]....
        /*06f0*/ 	.word	0x00009f10


	//   ....[75]....
        /*06f4*/ 	.word	0x00009f20


	//   ....[76]....
        /*06f8*/ 	.word	0x00009f30


	//   ....[77]....
        /*06fc*/ 	.word	0x00009f40


	//   ....[78]....
        /*0700*/ 	.word	0x00009f50


	//   ....[79]....
        /*0704*/ 	.word	0x00009f60


	//   ....[80]....
        /*0708*/ 	.word	0x00009f70


	//   ....[81]....
        /*070c*/ 	.word	0x00009f80


	//   ....[82]....
        /*0710*/ 	.word	0x00009f90


	//   ....[83]....
        /*0714*/ 	.word	0x00009fa0


	//   ....[84]....
        /*0718*/ 	.word	0x0000a040


	//   ....[85]....
        /*071c*/ 	.word	0x0000a050


	//   ....[86]....
        /*0720*/ 	.word	0x0000a060


	//   ....[87]....
        /*0724*/ 	.word	0x0000a070


	//   ....[88]....
        /*0728*/ 	.word	0x0000a080


	//   ....[89]....
        /*072c*/ 	.word	0x0000a090


	//   ....[90]....
        /*0730*/ 	.word	0x0000a0a0


	//   ....[91]....
        /*0734*/ 	.word	0x0000a0b0


	//   ....[92]....
        /*0738*/ 	.word	0x0000a0c0


	//   ....[93]....
        /*073c*/ 	.word	0x0000a0d0


	//   ....[94]....
        /*0740*/ 	.word	0x0000a0e0


	//   ....[95]....
        /*0744*/ 	.word	0x0000a0f0


	//   ....[96]....
        /*0748*/ 	.word	0x0000a100


	//   ....[97]....
        /*074c*/ 	.word	0x0000a110


	//   ....[98]....
        /*0750*/ 	.word	0x0000a120


	//   ....[99]....
        /*0754*/ 	.word	0x0000a130


	//   ....[100]....
        /*0758*/ 	.word	0x0000a140


	//   ....[101]....
        /*075c*/ 	.word	0x0000a150


	//   ....[102]....
        /*0760*/ 	.word	0x0000a160


	//   ....[103]....
        /*0764*/ 	.word	0x0000a170


	//   ....[104]....
        /*0768*/ 	.word	0x0000a180


	//   ....[105]....
        /*076c*/ 	.word	0x0000a190


	//   ....[106]....
        /*0770*/ 	.word	0x0000a1a0


	//   ....[107]....
        /*0774*/ 	.word	0x0000a1b0


	//   ....[108]....
        /*0778*/ 	.word	0x0000a1c0


	//   ....[109]....
        /*077c*/ 	.word	0x0000a1d0


	//   ....[110]....
        /*0780*/ 	.word	0x0000a1e0


	//   ....[111]....
        /*0784*/ 	.word	0x0000a1f0


	//   ....[112]....
        /*0788*/ 	.word	0x0000a200


	//   ....[113]....
        /*078c*/ 	.word	0x0000a210


	//   ....[114]....
        /*0790*/ 	.word	0x0000a220


	//   ....[115]....
        /*0794*/ 	.word	0x0000a230


	//   ....[116]....
        /*0798*/ 	.word	0x0000a240


	//   ....[117]....
        /*079c*/ 	.word	0x0000a250


	//   ....[118]....
        /*07a0*/ 	.word	0x0000a260


	//   ....[119]....
        /*07a4*/ 	.word	0x0000a270


	//   ....[120]....
        /*07a8*/ 	.word	0x0000a280


	//   ....[121]....
        /*07ac*/ 	.word	0x0000a290


	//   ....[122]....
        /*07b0*/ 	.word	0x0000a2a0


	//   ....[123]....
        /*07b4*/ 	.word	0x0000a2b0


	//   ....[124]....
        /*07b8*/ 	.word	0x0000a2c0


	//   ....[125]....
        /*07bc*/ 	.word	0x0000a2d0


	//   ....[126]....
        /*07c0*/ 	.word	0x0000a2e0


	//   ....[127]....
        /*07c4*/ 	.word	0x0000a2f0


	//   ....[128]....
        /*07c8*/ 	.word	0x0000a300


	//   ....[129]....
        /*07cc*/ 	.word	0x0000a310


	//   ....[130]....
        /*07d0*/ 	.word	0x0000a320


	//   ....[131]....
        /*07d4*/ 	.word	0x0000a330


	//   ....[132]....
        /*07d8*/ 	.word	0x0000c5b0


	//   ....[133]....
        /*07dc*/ 	.word	0x0000c5e0


	//   ....[134]....
        /*07e0*/ 	.word	0x0000c5f0


	//   ....[135]....
        /*07e4*/ 	.word	0x0000c600


	//   ....[136]....
        /*07e8*/ 	.word	0x0000c610


	//   ....[137]....
        /*07ec*/ 	.word	0x0000c620


	//   ....[138]....
        /*07f0*/ 	.word	0x0000c630


	//   ....[139]....
        /*07f4*/ 	.word	0x0000c640


	//   ....[140]....
        /*07f8*/ 	.word	0x0000c650


	//   ....[141]....
        /*07fc*/ 	.word	0x0000c660


	//   ....[142]....
        /*0800*/ 	.word	0x0000c670


	//   ....[143]....
        /*0804*/ 	.word	0x0000c680


	//   ....[144]....
        /*0808*/ 	.word	0x0000c690


	//   ....[145]....
        /*080c*/ 	.word	0x0000c6a0


	//   ....[146]....
        /*0810*/ 	.word	0x0000c6b0


	//   ....[147]....
        /*0814*/ 	.word	0x0000c6c0


	//   ....[148]....
        /*0818*/ 	.word	0x0000c6d0


	//   ....[149]....
        /*081c*/ 	.word	0x0000c6e0


	//   ....[150]....
        /*0820*/ 	.word	0x0000c780


	//   ....[151]....
        /*0824*/ 	.word	0x0000c790


	//   ....[152]....
        /*0828*/ 	.word	0x0000c7a0


	//   ....[153]....
        /*082c*/ 	.word	0x0000c7b0


	//   ....[154]....
        /*0830*/ 	.word	0x0000c7c0


	//   ....[155]....
        /*0834*/ 	.word	0x0000c7d0


	//   ....[156]....
        /*0838*/ 	.word	0x0000c7e0


	//   ....[157]....
        /*083c*/ 	.word	0x0000c7f0


	//   ....[158]....
        /*0840*/ 	.word	0x0000c800


	//   ....[159]....
        /*0844*/ 	.word	0x0000c810


	//   ....[160]....
        /*0848*/ 	.word	0x0000c820


	//   ....[161]....
        /*084c*/ 	.word	0x0000c830


	//   ....[162]....
        /*0850*/ 	.word	0x0000c840


	//   ....[163]....
        /*0854*/ 	.word	0x0000c850


	//   ....[164]....
        /*0858*/ 	.word	0x0000c860


	//   ....[165]....
        /*085c*/ 	.word	0x0000c870


	//   ....[166]....
        /*0860*/ 	.word	0x0000c880


	//   ....[167]....
        /*0864*/ 	.word	0x0000c890


	//   ....[168]....
        /*0868*/ 	.word	0x0000c8a0


	//   ....[169]....
        /*086c*/ 	.word	0x0000c8b0


	//   ....[170]....
        /*0870*/ 	.word	0x0000c8c0


	//   ....[171]....
        /*0874*/ 	.word	0x0000c8d0


	//   ....[172]....
        /*0878*/ 	.word	0x0000c8e0


	//   ....[173]....
        /*087c*/ 	.word	0x0000c8f0


	//   ....[174]....
        /*0880*/ 	.word	0x0000c900


	//   ....[175]....
        /*0884*/ 	.word	0x0000c910


	//   ....[176]....
        /*0888*/ 	.word	0x0000c920


	//   ....[177]....
        /*088c*/ 	.word	0x0000c930


	//   ....[178]....
        /*0890*/ 	.word	0x0000c940


	//   ....[179]....
        /*0894*/ 	.word	0x0000c950


	//   ....[180]....
        /*0898*/ 	.word	0x0000c960


	//   ....[181]....
        /*089c*/ 	.word	0x0000c970


	//   ....[182]....
        /*08a0*/ 	.word	0x0000c980


	//   ....[183]....
        /*08a4*/ 	.word	0x0000c990


	//   ....[184]....
        /*08a8*/ 	.word	0x0000c9a0


	//   ....[185]....
        /*08ac*/ 	.word	0x0000c9b0


	//   ....[186]....
        /*08b0*/ 	.word	0x0000c9c0


	//   ....[187]....
        /*08b4*/ 	.word	0x0000c9d0


	//   ....[188]....
        /*08b8*/ 	.word	0x0000c9e0


	//   ....[189]....
        /*08bc*/ 	.word	0x0000c9f0


	//   ....[190]....
        /*08c0*/ 	.word	0x0000ca00


	//   ....[191]....
        /*08c4*/ 	.word	0x0000ca10


	//   ....[192]....
        /*08c8*/ 	.word	0x0000ca20


	//   ....[193]....
        /*08cc*/ 	.word	0x0000ca30


	//   ....[194]....
        /*08d0*/ 	.word	0x0000ca40


	//   ....[195]....
        /*08d4*/ 	.word	0x0000ca50


	//   ....[196]....
        /*08d8*/ 	.word	0x0000ca60


	//   ....[197]....
        /*08dc*/ 	.word	0x0000ca70


	//   ....[198]....
        /*08e0*/ 	.word	0x0000ecf0


	//   ....[199]....
        /*08e4*/ 	.word	0x0000ed20


	//   ....[200]....
        /*08e8*/ 	.word	0x0000ed30


	//   ....[201]....
        /*08ec*/ 	.word	0x0000ed40


	//   ....[202]....
        /*08f0*/ 	.word	0x0000ed50


	//   ....[203]....
        /*08f4*/ 	.word	0x0000ed60


	//   ....[204]....
        /*08f8*/ 	.word	0x0000ed70


	//   ....[205]....
        /*08fc*/ 	.word	0x0000ed80


	//   ....[206]....
        /*0900*/ 	.word	0x0000ed90


	//   ....[207]....
        /*0904*/ 	.word	0x0000eda0


	//   ....[208]....
        /*0908*/ 	.word	0x0000edb0


	//   ....[209]....
        /*090c*/ 	.word	0x0000edc0


	//   ....[210]....
        /*0910*/ 	.word	0x0000edd0


	//   ....[211]....
        /*0914*/ 	.word	0x0000ede0


	//   ....[212]....
        /*0918*/ 	.word	0x0000edf0


	//   ....[213]....
        /*091c*/ 	.word	0x0000ee00


	//   ....[214]....
        /*0920*/ 	.word	0x0000ee10


	//   ....[215]....
        /*0924*/ 	.word	0x0000ee20


	//   ....[216]....
        /*0928*/ 	.word	0x0000eec0


	//   ....[217]....
        /*092c*/ 	.word	0x0000eed0


	//   ....[218]....
        /*0930*/ 	.word	0x0000eee0


	//   ....[219]....
        /*0934*/ 	.word	0x0000eef0


	//   ....[220]....
        /*0938*/ 	.word	0x0000ef00


	//   ....[221]....
        /*093c*/ 	.word	0x0000ef10


	//   ....[222]....
        /*0940*/ 	.word	0x0000ef20


	//   ....[223]....
        /*0944*/ 	.word	0x0000ef30


	//   ....[224]....
        /*0948*/ 	.word	0x0000ef40


	//   ....[225]....
        /*094c*/ 	.word	0x0000ef50


	//   ....[226]....
        /*0950*/ 	.word	0x0000ef60


	//   ....[227]....
        /*0954*/ 	.word	0x0000ef70


	//   ....[228]....
        /*0958*/ 	.word	0x0000ef80


	//   ....[229]....
        /*095c*/ 	.word	0x0000ef90


	//   ....[230]....
        /*0960*/ 	.word	0x0000efa0


	//   ....[231]....
        /*0964*/ 	.word	0x0000efb0


	//   ....[232]....
        /*0968*/ 	.word	0x0000efc0


	//   ....[233]....
        /*096c*/ 	.word	0x0000efd0


	//   ....[234]....
        /*0970*/ 	.word	0x0000efe0


	//   ....[235]....
        /*0974*/ 	.word	0x0000eff0


	//   ....[236]....
        /*0978*/ 	.word	0x0000f000


	//   ....[237]....
        /*097c*/ 	.word	0x0000f010


	//   ....[238]....
        /*0980*/ 	.word	0x0000f020


	//   ....[239]....
        /*0984*/ 	.word	0x0000f030


	//   ....[240]....
        /*0988*/ 	.word	0x0000f040


	//   ....[241]....
        /*098c*/ 	.word	0x0000f050


	//   ....[242]....
        /*0990*/ 	.word	0x0000f060


	//   ....[243]....
        /*0994*/ 	.word	0x0000f070


	//   ....[244]....
        /*0998*/ 	.word	0x0000f080


	//   ....[245]....
        /*099c*/ 	.word	0x0000f090


	//   ....[246]....
        /*09a0*/ 	.word	0x0000f0a0


	//   ....[247]....
        /*09a4*/ 	.word	0x0000f0b0


	//   ....[248]....
        /*09a8*/ 	.word	0x0000f0c0


	//   ....[249]....
        /*09ac*/ 	.word	0x0000f0d0


	//   ....[250]....
        /*09b0*/ 	.word	0x0000f0e0


	//   ....[251]....
        /*09b4*/ 	.word	0x0000f0f0


	//   ....[252]....
        /*09b8*/ 	.word	0x0000f100


	//   ....[253]....
        /*09bc*/ 	.word	0x0000f110


	//   ....[254]....
        /*09c0*/ 	.word	0x0000f120


	//   ....[255]....
        /*09c4*/ 	.word	0x0000f130


	//   ....[0]....
        /*09c8*/ 	.word	0x0000f140


	//   ....[1]....
        /*09cc*/ 	.word	0x0000f150


	//   ....[2]....
        /*09d0*/ 	.word	0x0000f160


	//   ....[3]....
        /*09d4*/ 	.word	0x0000f170


	//   ....[4]....
        /*09d8*/ 	.word	0x0000f180


	//   ....[5]....
        /*09dc*/ 	.word	0x0000f190


	//   ....[6]....
        /*09e0*/ 	.word	0x0000f1a0


	//   ....[7]....
        /*09e4*/ 	.word	0x0000f1b0


	//   ....[8]....
        /*09e8*/ 	.word	0x00011430


	//   ....[9]....
        /*09ec*/ 	.word	0x00011460


	//   ....[10]....
        /*09f0*/ 	.word	0x00011470


	//   ....[11]....
        /*09f4*/ 	.word	0x00011480


	//   ....[12]....
        /*09f8*/ 	.word	0x00011490


	//   ....[13]....
        /*09fc*/ 	.word	0x000114a0


	//   ....[14]....
        /*0a00*/ 	.word	0x000114b0


	//   ....[15]....
        /*0a04*/ 	.word	0x000114c0


	//   ....[16]....
        /*0a08*/ 	.word	0x000114d0


	//   ....[17]....
        /*0a0c*/ 	.word	0x000114e0


	//   ....[18]....
        /*0a10*/ 	.word	0x000114f0


	//   ....[19]....
        /*0a14*/ 	.word	0x00011500


	//   ....[20]....
        /*0a18*/ 	.word	0x00011510


	//   ....[21]....
        /*0a1c*/ 	.word	0x00011520


	//   ....[22]....
        /*0a20*/ 	.word	0x00011530


	//   ....[23]....
        /*0a24*/ 	.word	0x00011540


	//   ....[24]....
        /*0a28*/ 	.word	0x00011550


	//   ....[25]....
        /*0a2c*/ 	.word	0x00011560


	//   ....[26]....
        /*0a30*/ 	.word	0x00011570


	//   ....[27]....
        /*0a34*/ 	.word	0x00011580


	//   ....[28]....
        /*0a38*/ 	.word	0x00011630


	//   ....[29]....
        /*0a3c*/ 	.word	0x00011640


	//   ....[30]....
        /*0a40*/ 	.word	0x00011650


	//   ....[31]....
        /*0a44*/ 	.word	0x00011660


	//   ....[32]....
        /*0a48*/ 	.word	0x00011670


	//   ....[33]....
        /*0a4c*/ 	.word	0x00011680


	//   ....[34]....
        /*0a50*/ 	.word	0x00011690


	//   ....[35]....
        /*0a54*/ 	.word	0x000116a0


	//   ....[36]....
        /*0a58*/ 	.word	0x000116b0


	//   ....[37]....
        /*0a5c*/ 	.word	0x000116c0


	//   ....[38]....
        /*0a60*/ 	.word	0x000116d0


	//   ....[39]....
        /*0a64*/ 	.word	0x000116e0


	//   ....[40]....
        /*0a68*/ 	.word	0x000116f0


	//   ....[41]....
        /*0a6c*/ 	.word	0x00011700


	//   ....[42]....
        /*0a70*/ 	.word	0x00011710


	//   ....[43]....
        /*0a74*/ 	.word	0x00011720


	//   ....[44]....
        /*0a78*/ 	.word	0x00011730


	//   ....[45]....
        /*0a7c*/ 	.word	0x00011740


	//   ....[46]....
        /*0a80*/ 	.word	0x00011750


	//   ....[47]....
        /*0a84*/ 	.word	0x00011760


	//   ....[48]....
        /*0a88*/ 	.word	0x00011770


	//   ....[49]....
        /*0a8c*/ 	.word	0x00011780


	//   ....[50]....
        /*0a90*/ 	.word	0x00011790


	//   ....[51]....
        /*0a94*/ 	.word	0x000117a0


	//   ....[52]....
        /*0a98*/ 	.word	0x000117b0


	//   ....[53]....
        /*0a9c*/ 	.word	0x000117c0


	//   ....[54]....
        /*0aa0*/ 	.word	0x000117d0


	//   ....[55]....
        /*0aa4*/ 	.word	0x000117e0


	//   ....[56]....
        /*0aa8*/ 	.word	0x000117f0


	//   ....[57]....
        /*0aac*/ 	.word	0x00011800


	//   ....[58]....
        /*0ab0*/ 	.word	0x00011810


	//   ....[59]....
        /*0ab4*/ 	.word	0x00011820


	//   ....[60]....
        /*0ab8*/ 	.word	0x00011830


	//   ....[61]....
        /*0abc*/ 	.word	0x00011840


	//   ....[62]....
        /*0ac0*/ 	.word	0x00011850


	//   ....[63]....
        /*0ac4*/ 	.word	0x00011860


	//   ....[64]....
        /*0ac8*/ 	.word	0x00011870


	//   ....[65]....
        /*0acc*/ 	.word	0x00011880


	//   ....[66]....
        /*0ad0*/ 	.word	0x00011890


	//   ....[67]....
        /*0ad4*/ 	.word	0x000118a0


	//   ....[68]....
        /*0ad8*/ 	.word	0x000118b0


	//   ....[69]....
        /*0adc*/ 	.word	0x000118c0


	//   ....[70]....
        /*0ae0*/ 	.word	0x000118d0


	//   ....[71]....
        /*0ae4*/ 	.word	0x000118e0


	//   ....[72]....
        /*0ae8*/ 	.word	0x000118f0


	//   ....[73]....
        /*0aec*/ 	.word	0x00011900


	//----- nvinfo : EIATTR_EXIT_INSTR_OFFSETS
	.align		4
.L_1544:
        /*0af0*/ 	.byte	0x04, 0x1c
        /*0af2*/ 	.short	(.L_1546 - .L_1545)


	//   ....[0]....
.L_1545:
        /*0af4*/ 	.word	0x00017030


	//   ....[1]....
        /*0af8*/ 	.word	0x000171c0


	//   ....[2]....
        /*0afc*/ 	.word	0x00017980


	//   ....[3]....
        /*0b00*/ 	.word	0x00017a80


	//----- nvinfo : EIATTR_MAX_THREADS
	.align		4
.L_1546:
        /*0b04*/ 	.byte	0x04, 0x05
        /*0b06*/ 	.short	(.L_1548 - .L_1547)
.L_1547:
        /*0b08*/ 	.word	0x00000040
        /*0b0c*/ 	.word	0x00000001
        /*0b10*/ 	.word	0x00000001


	//----- nvinfo : EIATTR_CRS_STACK_SIZE
	.align		4
.L_1548:
        /*0b14*/ 	.byte	0x04, 0x1e
        /*0b16*/ 	.short	(.L_1550 - .L_1549)
.L_1549:
        /*0b18*/ 	.word	0x00000000
.L_1550:


//--------------------- .nv.info._ZN17fastertransformer17batch_topk_kernelIfLi16ELi32EEEvPKiPKT_PiPfS7_PKbS2_NS_14BeamHypothesesEiiifS3_ --------------------------
	.section	.nv.info._ZN17fastertransformer17batch_topk_kernelIfLi16ELi32EEEvPKiPKT_PiPfS7_PKbS2_NS_14BeamHypothesesEiiifS3_,"",@"SHT_CUDA_INFO"
	.sectionflags	@""
	.align	4


	//----- nvinfo : EIATTR_CUDA_API_VERSION
	.align		4
        /*0000*/ 	.byte	0x04, 0x37
        /*0002*/ 	.short	(.L_1552 - .L_1551)
.L_1551:
        /*0004*/ 	.word	0x00000082


	//----- nvinfo : EIATTR_SW2861232_WAR
	.align		4
.L_1552:
        /*0008*/ 	.byte	0x01, 0x35
	.zero		2


	//----- nvinfo : EIATTR_PARAM_CBANK
	.align		4
        /*000c*/ 	.byte	0x04, 0x0a
        /*000e*/ 	.short	(.L_1554 - .L_1553)
	.align		4
.L_1553:
        /*0010*/ 	.word	index@(.nv.constant0._ZN17fastertransformer17batch_topk_kernelIfLi16ELi32EEEvPKiPKT_PiPfS7_PKbS2_NS_14BeamHypothesesEiiifS3_)
        /*0014*/ 	.short	0x0160
        /*0016*/ 	.short	0x00d4


	//----- nvinfo : EIATTR_CBANK_PARAM_SIZE
	.align		4
.L_1554:
        /*0018*/ 	.byte	0x03, 0x19
        /*001a*/ 	.short	0x00d4


	//----- nvinfo : EIATTR_KPARAM_INFO
	.align		4
        /*001c*/ 	.byte	0x04, 0x17
        /*001e*/ 	.short	(.L_1556 - .L_1555)
.L_1555:
        /*0020*/ 	.word	0x00000000
        /*0024*/ 	.short	0x000c
        /*0026*/ 	.short	0x00d0
        /*0028*/ 	.byte	0x00, 0xf0, 0x11, 0x00


	//----- nvinfo : EIATTR_KPARAM_INFO
	.align		4
.L_1556:
        /*002c*/ 	.byte	0x04, 0x17
        /*002e*/ 	.short	(.L_1558 - .L_1557)
.L_1557:
        /*0030*/ 	.word	0x00000000
        /*0034*/ 	.short	0x000b
        /*0036*/ 	.short	0x00cc
        /*0038*/ 	.byte	0x00, 0xf0, 0x11, 0x00


	//----- nvinfo : EIATTR_KPARAM_INFO
	.align		4
.L_1558:
        /*003c*/ 	.byte	0x04, 0x17
        /*003e*/ 	.short	(.L_1560 - .L_1559)
.L_1559:
        /*0040*/ 	.word	0x00000000
        /*0044*/ 	.short	0x000a
        /*0046*/ 	.short	0x00c8
        /*0048*/ 	.byte	0x00, 0xf0, 0x11, 0x00


	//----- nvinfo : EIATTR_KPARAM_INFO
	.align		4
.L_1560:
        /*004c*/ 	.byte	0x04, 0x17
        /*004e*/ 	.short	(.L_1562 - .L_1561)
.L_1561:
        /*0050*/ 	.word	0x00000000
        /*0054*/ 	.short	0x0009
        /*0056*/ 	.short	0x00c4
        /*0058*/ 	.byte	0x00, 0xf0, 0x11, 0x00


	//----- nvinfo : EIATTR_KPARAM_INFO
	.align		4
.L_1562:
        /*005c*/ 	.byte	0x04, 0x17
        /*005e*/ 	.short	(.L_1564 - .L_1563)
.L_1563:
        /*0060*/ 	.word	0x00000000
        /*0064*/ 	.short	0x0008
        /*0066*/ 	.short	0x00c0
        /*0068*/ 	.byte	0x00, 0xf0, 0x11, 0x00


	//----- nvinfo : EIATTR_KPARAM_INFO
	.align		4
.L_1564:
        /*006c*/ 	.byte	0x04, 0x17
        /*006e*/ 	.short	(.L_1566 - .L_1565)
.L_1565:
        /*0070*/ 	.word	0x00000000
        /*0074*/ 	.short	0x0007
        /*0076*/ 	.short	0x0038
        /*0078*/ 	.byte	0x00, 0xf0, 0x21, 0x02


	//----- nvinfo : EIATTR_KPARAM_INFO
	.align		4
.L_1566:
        /*007c*/ 	.byte	0x04, 0x17
        /*007e*/ 	.short	(.L_1568 - .L_1567)
.L_1567:
        /*0080*/ 	.word	0x00000000
        /*0084*/ 	.short	0x0006
        /*0086*/ 	.short	0x0030
        /*0088*/ 	.byte	0x00, 0xf0, 0x21, 0x00


	//----- nvinfo : EIATTR_KPARAM_INFO
	.align		4
.L_1568:
        /*008c*/ 	.byte	0x04, 0x17
        /*008e*/ 	.short	(.L_1570 - .L_1569)
.L_1569:
        /*0090*/ 	.word	0x00000000
        /*0094*/ 	.short	0x0005
        /*0096*/ 	.short	0x0028
        /*0098*/ 	.byte	0x00, 0xf0, 0x21, 0x00


	//----- nvinfo : EIATTR_KPARAM_INFO
	.align		4
.L_1570:
        /*009c*/ 	.byte	0x04, 0x17
        /*009e*/ 	.short	(.L_1572 - .L_1571)
.L_1571:
        /*00a0*/ 	.word	0x00000000
        /*00a4*/ 	.short	0x0004
        /*00a6*/ 	.short	0x0020
        /*00a8*/ 	.byte	0x00, 0xf0, 0x21, 0x00


	//----- nvinfo : EIATTR_KPARAM_INFO
	.align		4
.L_1572:
        /*00ac*/ 	.byte	0x04, 0x17
        /*00ae*/ 	.short	(.L_1574 - .L_1573)
.L_1573:
        /*00b0*/ 	.word	0x00000000
        /*00b4*/ 	.short	0x0003
        /*00b6*/ 	.short	0x0018
        /*00b8*/ 	.byte	0x00, 0xf0, 0x21, 0x00


	//----- nvinfo : EIATTR_KPARAM_INFO
	.align		4
.L_1574:
        /*00bc*/ 	.byte	0x04, 0x17
        /*00be*/ 	.short	(.L_1576 - .L_1575)
.L_1575:
        /*00c0*/ 	.word	0x00000000
        /*00c4*/ 	.short	0x0002
        /*00c6*/ 	.short	0x0010
        /*00c8*/ 	.byte	0x00, 0xf0, 0x21, 0x00


	//----- nvinfo : EIATTR_KPARAM_INFO
	.align		4
.L_1576:
        /*00cc*/ 	.byte	0x04, 0x17
        /*00ce*/ 	.short	(.L_1578 - .L_1577)
.L_1577:
        /*00d0*/ 	.word	0x00000000
        /*00d4*/ 	.short	0x0001
        /*00d6*/ 	.short	0x0008
        /*00d8*/ 	.byte	0x00, 0xf0, 0x21, 0x00


	//----- nvinfo : EIATTR_KPARAM_INFO
	.align		4
.L_1578:
        /*00dc*/ 	.byte	0x04, 0x17
        /*00de*/ 	.short	(.L_1580 - .L_1579)
.L_1579:
        /*00e0*/ 	.word	0x00000000
        /*00e4*/ 	.short	0x0000
        /*00e6*/ 	.short	0x0000
        /*00e8*/ 	.byte	0x00, 0xf0, 0x21, 0x00


	//----- nvinfo : EIATTR_MAXREG_COUNT
	.align		4
.L_1580:
        /*00ec*/ 	.byte	0x03, 0x1b
        /*00ee*/ 	.short	0x00ff


	//----- nvinfo : EIATTR_NUM_BARRIERS
	.align		4
        /*00f0*/ 	.byte	0x02, 0x4c
        /*00f2*/ 	.byte	0x01
	.zero		1


	//----- nvinfo : EIATTR_MERCURY_ISA_VERSION
	.align		4
        /*00f4*/ 	.byte	0x03, 0x5f
        /*00f6*/ 	.short	0x0000


	//----- nvinfo : EIATTR_COOP_GROUP_MASK_REGIDS
	.align		4
        /*00f8*/ 	.byte	0x04, 0x29
        /*00fa*/ 	.short	(.L_1582 - .L_1581)


	//   ....[0]....
.L_1581:
        /*00fc*/ 	.word	0xffffffff


	//   ....[1]....
        /*0100*/ 	.word	0xffffffff


	//   ....[2]....
        /*0104*/ 	.word	0xffffffff


	//   ....[3]....
        /*0108*/ 	.word	0xffffffff


	//   ....[4]....
        /*010c*/ 	.word	0xffffffff


	//   ....[5]....
        /*0110*/ 	.word	0xffffffff


	//   ....[6]....
        /*0114*/ 	.word	0xffffffff


	//   ....[7]....
        /*0118*/ 	.word	0xffffffff


	//   ....[8]....
        /*011c*/ 	.word	0xffffffff


	//   ....[9]....
        /*0120*/ 	.word	0xffffffff


	//   ....[10]....
        /*0124*/ 	.word	0xffffffff


	//   ....[11]....
        /*0128*/ 	.word	0xffffffff


	//   ....[12]....
        /*012c*/ 	.word	0xffffffff


	//   ....[13]....
        /*0130*/ 	.word	0xffffffff


	//   ....[14]....
        /*0134*/ 	.word	0xffffffff


	//   ....[15]....
        /*0138*/ 	.word	0xffffffff


	//   ....[16]....
        /*013c*/ 	.word	0xffffffff


	//   ....[17]....
        /*0140*/ 	.word	0xffffffff


	//   ....[18]....
        /*0144*/ 	.word	0xffffffff


	//   ....[19]....
        /*0148*/ 	.word	0xffffffff


	//   ....[20]....
        /*014c*/ 	.word	0xffffffff


	//   ....[21]....
        /*0150*/ 	.word	0xffffffff


	//   ....[22]....
        /*0154*/ 	.word	0xffffffff


	//   ....[23]....
        /*0158*/ 	.word	0xffffffff


	//   ....[24]....
        /*015c*/ 	.word	0xffffffff


	//   ....[25]....
        /*0160*/ 	.word	0xffffffff


	//   ....[26]....
        /*0164*/ 	.word	0xffffffff


	//   ....[27]....
        /*0168*/ 	.word	0xffffffff


	//   ....[28]....
        /*016c*/ 	.word	0xffffffff


	//   ....[29]....
        /*0170*/ 	.word	0xffffffff


	//   ....[30]....
        /*0174*/ 	.word	0xffffffff


	//   ....[31]....
        /*0178*/ 	.word	0xffffffff


	//   ....[32]....
        /*017c*/ 	.word	0xffffffff


	//   ....[33]....
        /*0180*/ 	.word	0xffffffff


	//   ....[34]....
        /*0184*/ 	.word	0xffffffff


	//   ....[35]....
        /*0188*/ 	.word	0xffffffff


	//   ....[36]....
        /*018c*/ 	.word	0xffffffff


	//   ....[37]....
        /*0190*/ 	.word	0xffffffff


	//   ....[38]....
        /*0194*/ 	.word	0xffffffff


	//   ....[39]....
        /*0198*/ 	.word	0xffffffff


	//   ....[40]....
        /*019c*/ 	.word	0xffffffff


	//   ....[41]....
        /*01a0*/ 	.word	0xffffffff


	//   ....[42]....
        /*01a4*/ 	.word	0xffffffff


	//   ....[43]....
        /*01a8*/ 	.word	0xffffffff


	//   ....[44]....
        /*01ac*/ 	.word	0xffffffff


	//   ....[45]....
        /*01b0*/ 	.word	0xffffffff


	//   ....[46]....
        /*01b4*/ 	.word	0xffffffff


	//   ....[47]....
        /*01b8*/ 	.word	0xffffffff


	//   ....[48]....
        /*01bc*/ 	.word	0xffffffff


	//   ....[49]....
        /*01c0*/ 	.word	0xffffffff


	//   ....[50]....
        /*01c4*/ 	.word	0xffffffff


	//   ....[51]....
        /*01c8*/ 	.word	0xffffffff


	//   ....[52]....
        /*01cc*/ 	.word	0xffffffff


	//   ....[53]....
        /*01d0*/ 	.word	0xffffffff


	//   ....[54]....
        /*01d4*/ 	.word	0xffffffff


	//   ....[55]....
        /*01d8*/ 	.word	0xffffffff


	//   ....[56]....
        /*01dc*/ 	.word	0xffffffff


	//   ....[57]....
        /*01e0*/ 	.word	0xffffffff


	//   ....[58]....
        /*01e4*/ 	.word	0xffffffff


	//   ....[59]....
        /*01e8*/ 	.word	0xffffffff


	//   ....[60]....
        /*01ec*/ 	.word	0xffffffff


	//   ....[61]....
        /*01f0*/ 	.word	0xffffffff


	//   ....[62]....
        /*01f4*/ 	.word	0xffffffff


	//   ....[63]....
        /*01f8*/ 	.word	0xffffffff


	//   ....[64]....
        /*01fc*/ 	.word	0xffffffff


	//   ....[65]....
        /*0200*/ 	.word	0xffffffff


	//   ....[66]....
        /*0204*/ 	.word	0xffffffff


	//   ....[67]....
        /*0208*/ 	.word	0xffffffff


	//   ....[68]....
        /*020c*/ 	.word	0xffffffff


	//   ....[69]....
        /*0210*/ 	.word	0xffffffff


	//   ....[70]....
        /*0214*/ 	.word	0xffffffff


	//   ....[71]....
        /*0218*/ 	.word	0xffffffff


	//   ....[72]....
        /*021c*/ 	.word	0xffffffff


	//   ....[73]....
        /*0220*/ 	.word	0xffffffff


	//   ....[74]....
        /*0224*/ 	.word	0xffffffff


	//   ....[75]....
        /*0228*/ 	.word	0xffffffff


	//   ....[76]....
        /*022c*/ 	.word	0xffffffff


	//   ....[77]....
        /*0230*/ 	.word	0xffffffff


	//   ....[78]....
        /*0234*/ 	.word	0xffffffff


	//   ....[79]....
        /*0238*/ 	.word	0xffffffff


	//   ....[80]....
        /*023c*/ 	.word	0xffffffff


	//   ....[81]....
        /*0240*/ 	.word	0xffffffff


	//   ....[82]....
        /*0244*/ 	.word	0xffffffff


	//   ....[83]....
        /*0248*/ 	.word	0xffffffff


	//   ....[84]....
        /*024c*/ 	.word	0xffffffff


	//   ....[85]....
        /*0250*/ 	.word	0xffffffff


	//   ....[86]....
        /*0254*/ 	.word	0xffffffff


	//   ....[87]....
        /*0258*/ 	.word	0xffffffff


	//   ....[88]....
        /*025c*/ 	.word	0xffffffff


	//   ....[89]....
        /*0260*/ 	.word	0xffffffff


	//   ....[90]....
        /*0264*/ 	.word	0xffffffff


	//   ....[91]....
        /*0268*/ 	.word	0xffffffff


	//   ....[92]....
        /*026c*/ 	.word	0xffffffff


	//   ....[93]....
        /*0270*/ 	.word	0xffffffff


	//   ....[94]....
        /*0274*/ 	.word	0xffffffff


	//   ....[95]....
        /*0278*/ 	.word	0xffffffff


	//   ....[96]....
        /*027c*/ 	.word	0xffffffff


	//   ....[97]....
        /*0280*/ 	.word	0xffffffff


	//   ....[98]....
        /*0284*/ 	.word	0xffffffff


	//   ....[99]....
        /*0288*/ 	.word	0xffffffff


	//   ....[100]....
        /*028c*/ 	.word	0xffffffff


	//   ....[101]....
        /*0290*/ 	.word	0xffffffff


	//   ....[102]....
        /*0294*/ 	.word	0xffffffff


	//   ....[103]....
        /*0298*/ 	.word	0xffffffff


	//   ....[104]....
        /*029c*/ 	.word	0xffffffff


	//   ....[105]....
        /*02a0*/ 	.word	0xffffffff


	//   ....[106]....
        /*02a4*/ 	.word	0xffffffff


	//   ....[107]....
        /*02a8*/ 	.word	0xffffffff


	//   ....[108]....
        /*02ac*/ 	.word	0xffffffff


	//   ....[109]....
        /*02b0*/ 	.word	0xffffffff


	//   ....[110]....
        /*02b4*/ 	.word	0xffffffff


	//   ....[111]....
        /*02b8*/ 	.word	0xffffffff


	//   ....[112]....
        /*02bc*/ 	.word	0xffffffff


	//   ....[113]....
        /*02c0*/ 	.word	0xffffffff


	//   ....[114]....
        /*02c4*/ 	.word	0xffffffff


	//   ....[115]....
        /*02c8*/ 	.word	0xffffffff


	//   ....[116]....
        /*02cc*/ 	.word	0xffffffff


	//   ....[117]....
        /*02d0*/ 	.word	0xffffffff


	//   ....[118]....
        /*02d4*/ 	.word	0xffffffff


	//   ....[119]....
        /*02d8*/ 	.word	0xffffffff


	//   ....[120]....
        /*02dc*/ 	.word	0xffffffff


	//   ....[121]....
        /*02e0*/ 	.word	0xffffffff


	//   ....[122]....
        /*02e4*/ 	.word	0xffffffff


	//   ....[123]....
        /*02e8*/ 	.word	0xffffffff


	//   ....[124]....
        /*02ec*/ 	.word	0xffffffff


	//   ....[125]....
        /*02f0*/ 	.word	0xffffffff


	//   ....[126]....
        /*02f4*/ 	.word	0xffffffff


	//   ....[127]....
        /*02f8*/ 	.word	0xffffffff


	//   ....[128]....
        /*02fc*/ 	.word	0xffffffff


	//   ....[129]....
        /*0300*/ 	.word	0xffffffff


	//   ....[130]....
        /*0304*/ 	.word	0xffffffff


	//   ....[131]....
        /*0308*/ 	.word	0xffffffff


	//   ....[132]....
        /*030c*/ 	.word	0xffffffff


	//   ....[133]....
        /*0310*/ 	.word	0xffffffff


	//   ....[134]....
        /*0314*/ 	.word	0xffffffff


	//   ....[135]....
        /*0318*/ 	.word	0xffffffff


	//   ....[136]....
        /*031c*/ 	.word	0xffffffff


	//   ....[137]....
        /*0320*/ 	.word	0xffffffff


	//   ....[138]....
        /*0324*/ 	.word	0xffffffff


	//   ....[139]....
        /*0328*/ 	.word	0xffffffff


	//   ....[140]....
        /*032c*/ 	.word	0xffffffff


	//   ....[141]....
        /*0330*/ 	.word	0xffffffff


	//   ....[142]....
        /*0334*/ 	.word	0xffffffff


	//   ....[143]....
        /*0338*/ 	.word	0xffffffff


	//   ....[144]....
        /*033c*/ 	.word	0xffffffff


	//   ....[145]....
        /*0340*/ 	.word	0xffffffff


	//   ....[146]....
        /*0344*/ 	.word	0xffffffff


	//   ....[147]....
        /*0348*/ 	.word	0xffffffff


	//   ....[148]....
        /*034c*/ 	.word	0xffffffff


	//   ....[149]....
        /*0350*/ 	.word	0xffffffff


	//   ....[150]....
        /*0354*/ 	.word	0xffffffff


	//   ....[151]....
        /*0358*/ 	.word	0xffffffff


	//   ....[152]....
        /*035c*/ 	.word	0xffffffff


	//   ....[153]....
        /*0360*/ 	.word	0xffffffff


	//   ....[154]....
        /*0364*/ 	.word	0xffffffff


	//   ....[155]....
        /*0368*/ 	.word	0xffffffff


	//   ....[156]....
        /*036c*/ 	.word	0xffffffff


	//   ....[157]....
        /*0370*/ 	.word	0xffffffff


	//   ....[158]....
        /*0374*/ 	.word	0xffffffff


	//   ....[159]....
        /*0378*/ 	.word	0xffffffff


	//----- nvinfo : EIATTR_COOP_GROUP_INSTR_OFFSETS
	.align		4
.L_1582:
        /*037c*/ 	.byte	0x04, 0x28
        /*037e*/ 	.short	(.L_1584 - .L_1583)


	//   ....[0]....
.L_1583:
        /*0380*/ 	.word	0x00002da0


	//   ....[1]....
        /*0384*/ 	.word	0x00002db0


	//   ....[2]....
        /*0388*/ 	.word	0x00002dc0


	//   ....[3]....
        /*038c*/ 	.word	0x00002dd0


	//   ....[4]....
        /*0390*/ 	.word	0x00002de0


	//   ....[5]....
        /*0394*/ 	.word	0x00002e00


	//   ....[6]....
        /*0398*/ 	.word	0x00002e10


	//   ....[7]....
        /*039c*/ 	.word	0x00002e20


	//   ....[8]....
        /*03a0*/ 	.word	0x00002e30


	//   ....[9]....
        /*03a4*/ 	.word	0x00002e40


	//   ....[10]....
        /*03a8*/ 	.word	0x00002e50


	//   ....[11]....
        /*03ac*/ 	.word	0x00002e60


	//   ....[12]....
        /*03b0*/ 	.word	0x00002e70


	//   ....[13]....
        /*03b4*/ 	.word	0x00002e80


	//   ....[14]....
        /*03b8*/ 	.word	0x00002e90


	//   ....[15]....
        /*03bc*/ 	.word	0x00002ea0


	//   ....[16]....
        /*03c0*/ 	.word	0x00002eb0


	//   ....[17]....
        /*03c4*/ 	.word	0x00002ec0


	//   ....[18]....
        /*03c8*/ 	.word	0x00002ed0


	//   ....[19]....
        /*03cc*/ 	.word	0x00002ee0


	//   ....[20]....
        /*03d0*/ 	.word	0x00002ef0


	//   ....[21]....
        /*03d4*/ 	.word	0x00002f00


	//   ....[22]....
        /*03d8*/ 	.word	0x00002f10


	//   ....[23]....
        /*03dc*/ 	.word	0x00002f20


	//   ....[24]....
        /*03e0*/ 	.word	0x00002f30


	//   ....[25]....
        /*03e4*/ 	.word	0x00002f40


	//   ....[26]....
        /*03e8*/ 	.word	0x00002f50


	//   ....[27]....
        /*03ec*/ 	.word	0x00002f60


	//   ....[28]....
        /*03f0*/ 	.word	0x00002f70


	//   ....[29]....
        /*03f4*/ 	.word	0x00002f80


	//   ....[30]....
        /*03f8*/ 	.word	0x00002f90


	//   ....[31]....
        /*03fc*/ 	.word	0x00002fa0


	//   ....[32]....
        /*0400*/ 	.word	0x000108c0


	//   ....[33]....
        /*0404*/ 	.word	0x000108e0


	//   ....[34]....
        /*0408*/ 	.word	0x000108f0


	//   ....[35]....
        /*040c*/ 	.word	0x00010900


	//   ....[36]....
        /*0410*/ 	.word	0x00010910


	//   ....[37]....
        /*0414*/ 	.word	0x00010920


	//   ....[38]....
        /*0418*/ 	.word	0x00010930


	//   ....[39]....
        /*041c*/ 	.word	0x00010940


	//   ....[40]....
        /*0420*/ 	.word	0x00010950


	//   ....[41]....
        /*0424*/ 	.word	0x00010960


	//   ....[42]....
        /*0428*/ 	.word	0x00010970


	//   ....[43]....
        /*042c*/ 	.word	0x00010980


	//   ....[44]....
        /*0430*/ 	.word	0x00010990


	//   ....[45]....
        /*0434*/ 	.word	0x000109a0


	//   ....[46]....
        /*0438*/ 	.word	0x000109b0


	//   ....[47]....
        /*043c*/ 	.word	0x000109c0


	//   ....[48]....
        /*0440*/ 	.word	0x000109d0


	//   ....[49]....
        /*0444*/ 	.word	0x000109e0


	//   ....[50]....
        /*0448*/ 	.word	0x000109f0


	//   ....[51]....
        /*044c*/ 	.word	0x00010a00


	//   ....[52]....
        /*0450*/ 	.word	0x00010a10


	//   ....[53]....
        /*0454*/ 	.word	0x00010a20


	//   ....[54]....
        /*0458*/ 	.word	0x00010a30


	//   ....[55]....
        /*045c*/ 	.word	0x00010a40


	//   ....[56]....
        /*0460*/ 	.word	0x00010a50


	//   ....[57]....
        /*0464*/ 	.word	0x00010a60


	//   ....[58]....
        /*0468*/ 	.word	0x00010a70


	//   ....[59]....
        /*046c*/ 	.word	0x00010a80


	//   ....[60]....
        /*0470*/ 	.word	0x00010a90


	//   ....[61]....
        /*0474*/ 	.word	0x00010aa0


	//   ....[62]....
        /*0478*/ 	.word	0x00010ab0


	//   ....[63]....
        /*047c*/ 	.word	0x00010ac0


	//   ....[64]....
        /*0480*/ 	.word	0x0001e3e0


	//   ....[65]....
        /*0484*/ 	.word	0x0001e400


	//   ....[66]....
        /*0488*/ 	.word	0x0001e410


	//   ....[67]....
        /*048c*/ 	.word	0x0001e420


	//   ....[68]....
        /*0490*/ 	.word	0x0001e430


	//   ....[69]....
        /*0494*/ 	.word	0x0001e440


	//   ....[70]....
        /*0498*/ 	.word	0x0001e450


	//   ....[71]....
        /*049c*/ 	.word	0x0001e460


	//   ....[72]....
        /*04a0*/ 	.word	0x0001e470


	//   ....[73]....
        /*04a4*/ 	.word	0x0001e480


	//   ....[74]....
        /*04a8*/ 	.word	0x0001e490


	//   ....[75]....
        /*04ac*/ 	.word	0x0001e4a0


	//   ....[76]....
        /*04b0*/ 	.word	0x0001e4b0


	//   ....[77]....
        /*04b4*/ 	.word	0x0001e4c0


	//   ....[78]....
        /*04b8*/ 	.word	0x0001e4d0


	//   ....[79]....
        /*04bc*/ 	.word	0x0001e4e0


	//   ....[80]....
        /*04c0*/ 	.word	0x0001e4f0


	//   ....[81]....
        /*04c4*/ 	.word	0x0001e500


	//   ....[82]....
        /*04c8*/ 	.word	0x0001e510


	//   ....[83]....
        /*04cc*/ 	.word	0x0001e520


	//   ....[84]....
        /*04d0*/ 	.word	0x0001e530


	//   ....[85]....
        /*04d4*/ 	.word	0x0001e540


	//   ....[86]....
        /*04d8*/ 	.word	0x0001e550


	//   ....[87]....
        /*04dc*/ 	.word	0x0001e560


	//   ....[88]....
        /*04e0*/ 	.word	0x0001e570


	//   ....[89]....
        /*04e4*/ 	.word	0x0001e580


	//   ....[90]....
        /*04e8*/ 	.word	0x0001e590


	//   ....[91]....
        /*04ec*/ 	.word	0x0001e5a0


	//   ....[92]....
        /*04f0*/ 	.word	0x0001e5b0


	//   ....[93]....
        /*04f4*/ 	.word	0x0001e5c0


	//   ....[94]....
        /*04f8*/ 	.word	0x0001e5d0


	//   ....[95]....
        /*04fc*/ 	.word	0x0001e5e0


	//   ....[96]....
        /*0500*/ 	.word	0x0002bf00


	//   ....[97]....
        /*0504*/ 	.word	0x0002bf20


	//   ....[98]....
        /*0508*/ 	.word	0x0002bf30


	//   ....[99]....
        /*050c*/ 	.word	0x0002bf40


	//   ....[100]....
        /*0510*/ 	.word	0x0002bf50


	//   ....[101]....
        /*0514*/ 	.word	0x0002bf60


	//   ....[102]....
        /*0518*/ 	.word	0x0002bf70


	//   ....[103]....
        /*051c*/ 	.word	0x0002bf80


	//   ....[104]....
        /*0520*/ 	.word	0x0002bf90


	//   ....[105]....
        /*0524*/ 	.word	0x0002bfa0


	//   ....[106]....
        /*0528*/ 	.word	0x0002bfb0


	//   ....[107]....
        /*052c*/ 	.word	0x0002bfc0


	//   ....[108]....
        /*0530*/ 	.word	0x0002bfd0


	//   ....[109]....
        /*0534*/ 	.word	0x0002bfe0


	//   ....[110]....
        /*0538*/ 	.word	0x0002bff0


	//   ....[111]....
        /*053c*/ 	.word	0x0002c000


	//   ....[112]....
        /*0540*/ 	.word	0x0002c010


	//   ....[113]....
        /*0544*/ 	.word	0x0002c020


	//   ....[114]....
        /*0548*/ 	.word	0x0002c030


	//   ....[115]....
        /*054c*/ 	.word	0x0002c040


	//   ....[116]....
        /*0550*/ 	.word	0x0002c050


	//   ....[117]....
        /*0554*/ 	.word	0x0002c060


	//   ....[118]....
        /*0558*/ 	.word	0x0002c070


	//   ....[119]....
        /*055c*/ 	.word	0x0002c080


	//   ....[120]....
        /*0560*/ 	.word	0x0002c090


	//   ....[121]....
        /*0564*/ 	.word	0x0002c0a0


	//   ....[122]....
        /*0568*/ 	.word	0x0002c0b0


	//   ....[123]....
        /*056c*/ 	.word	0x0002c0c0


	//   ....[124]....
        /*0570*/ 	.word	0x0002c0d0


	//   ....[125]....
        /*0574*/ 	.word	0x0002c0e0


	//   ....[126]....
        /*0578*/ 	.word	0x0002c0f0


	//   ....[127]....
        /*057c*/ 	.word	0x0002c100


	//   ....[128]....
        /*0580*/ 	.word	0x00039a20


	//   ....[129]....
        /*0584*/ 	.word	0x00039a40


	//   ....[130]....
        /*0588*/ 	.word	0x00039a50


	//   ....[131]....
        /*058c*/ 	.word	0x00039a60


	//   ....[132]....
        /*0590*/ 	.word	0x00039a70


	//   ....[133]....
        /*0594*/ 	.word	0x00039a80


	//   ....[134]....
        /*0598*/ 	.word	0x00039a90


	//   ....[135]....
        /*059c*/ 	.word	0x00039aa0


	//   ....[136]....
        /*05a0*/ 	.word	0x00039ab0


	//   ....[137]....
        /*05a4*/ 	.word	0x00039ac0


	//   ....[138]....
        /*05a8*/ 	.word	0x00039ad0


	//   ....[139]....
        /*05ac*/ 	.word	0x00039ae0


	//   ....[140]....
        /*05b0*/ 	.word	0x00039af0


	//   ....[141]....
        /*05b4*/ 	.word	0x00039b00


	//   ....[142]....
        /*05b8*/ 	.word	0x00039b10


	//   ....[143]....
        /*05bc*/ 	.word	0x00039b20


	//   ....[144]....
        /*05c0*/ 	.word	0x00039b30


	//   ....[145]....
        /*05c4*/ 	.word	0x00039b40


	//   ....[146]....
        /*05c8*/ 	.word	0x00039b50


	//   ....[147]....
        /*05cc*/ 	.word	0x00039b60


	//   ....[148]....
        /*05d0*/ 	.word	0x00039b70


	//   ....[149]....
        /*05d4*/ 	.word	0x00039b80


	//   ....[150]....
        /*05d8*/ 	.word	0x00039b90


	//   ....[151]....
        /*05dc*/ 	.word	0x00039ba0


	//   ....[152]....
        /*05e0*/ 	.word	0x00039bb0


	//   ....[153]....
        /*05e4*/ 	.word	0x00039bc0


	//   ....[154]....
        /*05e8*/ 	.word	0x00039bd0


	//   ....[155]....
        /*05ec*/ 	.word	0x00039be0


	//   ....[156]....
        /*05f0*/ 	.word	0x00039bf0


	//   ....[157]....
        /*05f4*/ 	.word	0x00039c00


	//   ....[158]....
        /*05f8*/ 	.word	0x00039c10


	//   ....[159]....
        /*05fc*/ 	.word	0x00039c20


	//----- nvinfo : EIATTR_EXIT_INSTR_OFFSETS
	.align		4
.L_1584:
        /*0600*/ 	.byte	0x04, 0x1c
        /*0602*/ 	.short	(.L_1586 - .L_1585)


	//   ....[0]....
.L_1585:
        /*0604*/ 	.word	0x00000230


	//   ....[1]....
        /*0608*/ 	.word	0x00049fa0


	//   ....[2]....
        /*060c*/ 	.word	0x0004a030


	//   ....[3]....
        /*0610*/ 	.word	0x0004a080


	//   ....[4]....
        /*0614*/ 	.word	0x0004a0c0


	//----- nvinfo : EIATTR_MAX_THREADS
	.align		4
.L_1586:
        /*0618*/ 	.byte	0x04, 0x05
        /*061a*/ 	.short	(.L_1588 - .L_1587)
.L_1587:
        /*061c*/ 	.word	0x00000020
        /*0620*/ 	.word	0x00000001
        /*0624*/ 	.word	0x00000001


	//----- nvinfo : EIATTR_CRS_STACK_SIZE
	.align		4
.L_1588:
        /*0628*/ 	.byte	0x04, 0x1e
        /*062a*/ 	.short	(.L_1590 - .L_1589)
.L_1589:
        /*062c*/ 	.word	0x00000000
.L_1590:


//--------------------- .nv.info._ZN17fastertransformer38beam_online_softmax_topk_stage2_kernelIfLi16ELi128EEEvPKfS2_PiPT_ii --------------------------
	.section	.nv.info._ZN17fastertransformer38beam_online_softmax_topk_stage2_kernelIfLi16ELi128EEEvPKfS2_PiPT_ii,"",@"SHT_CUDA_INFO"
	.sectionflags	@""
	.align	4


	//----- nvinfo : EIATTR_CUDA_API_VERSION
	.align		4
        /*0000*/ 	.byte	0x04, 0x37
        /*0002*/ 	.short	(.L_1592 - .L_1591)
.L_1591:
        /*0004*/ 	.word	0x00000082


	//----- nvinfo : EIATTR_SW2861232_WAR
	.align		4
.L_1592:
        /*0008*/ 	.byte	0x01, 0x35
	.zero		2


	//----- nvinfo : EIATTR_PARAM_CBANK
	.align		4
        /*000c*/ 	.byte	0x04, 0x0a
        /*000e*/ 	.short	(.L_1594 - .L_1593)
	.align		4
.L_1593:
        /*0010*/ 	.word	index@(.nv.constant0._ZN17fastertransformer38beam_online_softmax_topk_stage2_kernelIfLi16ELi128EEEvPKfS2_PiPT_ii)
        /*0014*/ 	.short	0x0160
        /*0016*/ 	.short	0x0028


	//----- nvinfo : EIATTR_CBANK_PARAM_SIZE
	.align		4
.L_1594:
        /*0018*/ 	.byte	0x03, 0x19
        /*001a*/ 	.short	0x0028


	//----- nvinfo : EIATTR_KPARAM_INFO
	.align		4
        /*001c*/ 	.byte	0x04, 0x17
        /*001e*/ 	.short	(.L_1596 - .L_1595)
.L_1595:
        /*0020*/ 	.word	0x00000000
        /*0024*/ 	.short	0x0005
        /*0026*/ 	.short	0x0024
        /*0028*/ 	.byte	0x00, 0xf0, 0x11, 0x00


	//----- nvinfo : EIATTR_KPARAM_INFO
	.align		4
.L_1596:
        /*002c*/ 	.byte	0x04, 0x17
        /*002e*/ 	.short	(.L_1598 - .L_1597)
.L_1597:
        /*0030*/ 	.word	0x00000000
        /*0034*/ 	.short	0x0004
        /*0036*/ 	.short	0x0020
        /*0038*/ 	.byte	0x00, 0xf0, 0x11, 0x00


	//----- nvinfo : EIATTR_KPARAM_INFO
	.align		4
.L_1598:
        /*003c*/ 	.byte	0x04, 0x17
        /*003e*/ 	.short	(.L_1600 - .L_1599)
.L_1599:
        /*0040*/ 	.word	0x00000000
        /*0044*/ 	.short	0x0003
        /*0046*/ 	.short	0x0018
        /*0048*/ 	.byte	0x00, 0xf0, 0x21, 0x00


	//----- nvinfo : EIATTR_KPARAM_INFO
	.align		4
.L_1600:
        /*004c*/ 	.byte	0x04, 0x17
        /*004e*/ 	.short	(.L_1602 - .L_1601)
.L_1601:
        /*0050*/ 	.word	0x00000000
        /*0054*/ 	.short	0x0002
        /*0056*/ 	.short	0x0010
        /*0058*/ 	.byte	0x00, 0xf0, 0x21, 0x00


	//----- nvinfo : EIATTR_KPARAM_INFO
	.align		4
.L_1602:
        /*005c*/ 	.byte	0x04, 0x17
        /*005e*/ 	.short	(.L_1604 - .L_1603)
.L_1603:
        /*0060*/ 	.word	0x00000000
        /*0064*/ 	.short	0x0001
        /*0066*/ 	.short	0x0008
        /*0068*/ 	.byte	0x00, 0xf0, 0x21, 0x00


	//----- nvinfo : EIATTR_KPARAM_INFO
	.align		4
.L_1604:
        /*006c*/ 	.byte	0x04, 0x17
        /*006e*/ 	.short	(.L_1606 - .L_1605)
.L_1605:
        /*0070*/ 	.word	0x00000000
        /*0074*/ 	.short	0x0000
        /*0076*/ 	.short	0x0000
        /*0078*/ 	.byte	0x00, 0xf0, 0x21, 0x00


	//----- nvinfo : EIATTR_MAXREG_COUNT
	.align		4
.L_1606:
        /*007c*/ 	.byte	0x03, 0x1b
        /*007e*/ 	.short	0x00ff


	//----- nvinfo : EIATTR_NUM_BARRIERS
	.align		4
        /*0080*/ 	.byte	0x02, 0x4c
        /*0082*/ 	.byte	0x01
	.zero		1


	//----- nvinfo : EIATTR_MERCURY_ISA_VERSION
	.align		4
        /*0084*/ 	.byte	0x03, 0x5f
        /*0086*/ 	.short	0x0000


	//----- nvinfo : EIATTR_COOP_GROUP_MASK_REGIDS
	.align		4
        /*0088*/ 	.byte	0x04, 0x29
        /*008a*/ 	.short	(.L_1608 - .L_1607)


	//   ....[0]....
.L_1607:
        /*008c*/ 	.word	0xffffffff


	//   ....[1]....
        /*0090*/ 	.word	0xffffffff


	//   ....[2]....
        /*0094*/ 	.word	0xffffffff


	//   ....[3]....
        /*0098*/ 	.word	0xffffffff


	//   ....[4]....
        /*009c*/ 	.word	0xffffffff


	//   ....[5]....
        /*00a0*/ 	.word	0xffffffff


	//   ....[6]....
        /*00a4*/ 	.word	0xffffffff


	//   ....[7]....
        /*00a8*/ 	.word	0xffffffff


	//   ....[8]....
        /*00ac*/ 	.word	0xffffffff


	//   ....[9]....
        /*00b0*/ 	.word	0xffffffff


	//   ....[10]....
        /*00b4*/ 	.word	0xffffffff


	//   ....[11]....
        /*00b8*/ 	.word	0xffffffff


	//   ....[12]....
        /*00bc*/ 	.word	0xffffffff


	//   ....[13]....
        /*00c0*/ 	.word	0xffffffff


	//   ....[14]....
        /*00c4*/ 	.word	0xffffffff


	//   ....[15]....
        /*00c8*/ 	.word	0xffffffff


	//   ....[16]....
        /*00cc*/ 	.word	0xffffffff


	//   ....[17]....
        /*00d0*/ 	.word	0xffffffff


	//   ....[18]....
        /*00d4*/ 	.word	0xffffffff


	//   ....[19]....
        /*00d8*/ 	.word	0xffffffff


	//   ....[20]....
        /*00dc*/ 	.word	0xffffffff


	//   ....[21]....
        /*00e0*/ 	.word	0xffffffff


	//   ....[22]....
        /*00e4*/ 	.word	0xffffffff


	//   ....[23]....
        /*00e8*/ 	.word	0xffffffff


	//   ....[24]....
        /*00ec*/ 	.word	0xffffffff


	//   ....[25]....
        /*00f0*/ 	.word	0xffffffff


	//   ....[26]....
        /*00f4*/ 	.word	0xffffffff


	//   ....[27]....
        /*00f8*/ 	.word	0xffffffff


	//   ....[28]....
        /*00fc*/ 	.word	0xffffffff


	//   ....[29]....
        /*0100*/ 	.word	0xffffffff


	//   ....[30]....
        /*0104*/ 	.word	0xffffffff


	//   ....[31]....
        /*0108*/ 	.word	0xffffffff


	//   ....[32]....
        /*010c*/ 	.word	0xffffffff


	//   ....[33]....
        /*0110*/ 	.word	0xffffffff


	//   ....[34]....
        /*0114*/ 	.word	0xffffffff


	//   ....[35]....
        /*0118*/ 	.word	0xffffffff


	//   ....[36]....
        /*011c*/ 	.word	0xffffffff


	//   ....[37]....
        /*0120*/ 	.word	0xffffffff


	//   ....[38]....
        /*0124*/ 	.word	0xffffffff


	//   ....[39]....
        /*0128*/ 	.word	0xffffffff


	//   ....[40]....
        /*012c*/ 	.word	0xffffffff


	//   ....[41]....
        /*0130*/ 	.word	0xffffffff


	//   ....[42]....
        /*0134*/ 	.word	0xffffffff


	//   ....[43]....
        /*0138*/ 	.word	0xffffffff


	//   ....[44]....
        /*013c*/ 	.word	0xffffffff


	//   ....[45]....
        /*0140*/ 	.word	0xffffffff


	//   ....[46]....
        /*0144*/ 	.word	0xffffffff


	//   ....[47]....
        /*0148*/ 	.word	0xffffffff


	//   ....[48]....
        /*014c*/ 	.word	0xffffffff


	//   ....[49]....
        /*0150*/ 	.word	0xffffffff


	//   ....[50]....
        /*0154*/ 	.word	0xffffffff


	//   ....[51]....
        /*0158*/ 	.word	0xffffffff


	//   ....[52]....
        /*015c*/ 	.word	0xffffffff


	//   ....[53]....
        /*0160*/ 	.word	0xffffffff


	//   ....[54]....
        /*0164*/ 	.word	0xffffffff


	//   ....[55]....
        /*0168*/ 	.word	0xffffffff


	//   ....[56]....
        /*016c*/ 	.word	0xffffffff


	//   ....[57]....
        /*0170*/ 	.word	0xffffffff


	//   ....[58]....
        /*0174*/ 	.word	0xffffffff


	//   ....[59]....
        /*0178*/ 	.word	0xffffffff


	//   ....[60]....
        /*017c*/ 	.word	0xffffffff


	//   ....[61]....
        /*0180*/ 	.word	0xffffffff


	//   ....[62]....
        /*0184*/ 	.word	0xffffffff


	//   ....[63]....
        /*0188*/ 	.word	0xffffffff


	//   ....[64]....
        /*018c*/ 	.word	0xffffffff


	//   ....[65]....
        /*0190*/ 	.word	0xffffffff


	//   ....[66]....
        /*0194*/ 	.word	0xffffffff


	//   ....[67]....
        /*0198*/ 	.word	0xffffffff


	//   ....[68]....
        /*019c*/ 	.word	0xffffffff


	//   ....[69]....
        /*01a0*/ 	.word	0xffffffff


	//   ....[70]....
        /*01a4*/ 	.word	0xffffffff


	//   ....[71]....
        /*01a8*/ 	.word	0xffffffff


	//   ....[72]....
        /*01ac*/ 	.word	0xffffffff


	//   ....[73]....
        /*01b0*/ 	.word	0xffffffff


	//   ....[74]....
        /*01b4*/ 	.word	0xffffffff


	//   ....[75]....
        /*01b8*/ 	.word	0xffffffff


	//   ....[76]....
        /*01bc*/ 	.word	0xffffffff


	//   ....[77]....
        /*01c0*/ 	.word	0xffffffff


	//   ....[78]....
        /*01c4*/ 	.word	0xffffffff


	//   ....[79]....
        /*01c8*/ 	.word	0xffffffff


	//   ....[80]....
        /*01cc*/ 	.word	0xffffffff


	//   ....[81]....
        /*01d0*/ 	.word	0xffffffff


	//   ....[82]....
        /*01d4*/ 	.word	0xffffffff


	//   ....[83]....
        /*01d8*/ 	.word	0xffffffff


	//   ....[84]....
        /*01dc*/ 	.word	0xffffffff


	//   ....[85]....
        /*01e0*/ 	.word	0xffffffff


	//   ....[86]....
        /*01e4*/ 	.word	0xffffffff


	//   ....[87]....
        /*01e8*/ 	.word	0xffffffff


	//   ....[88]....
        /*01ec*/ 	.word	0xffffffff


	//   ....[89]....
        /*01f0*/ 	.word	0xffffffff


	//   ....[90]....
        /*01f4*/ 	.word	0xffffffff


	//   ....[91]....
        /*01f8*/ 	.word	0xffffffff


	//   ....[92]....
        /*01fc*/ 	.word	0xffffffff


	//   ....[93]....
        /*0200*/ 	.word	0xffffffff


	//   ....[94]....
        /*0204*/ 	.word	0xffffffff


	//   ....[95]....
        /*0208*/ 	.word	0xffffffff


	//   ....[96]....
        /*020c*/ 	.word	0xffffffff


	//   ....[97]....
        /*0210*/ 	.word	0xffffffff


	//   ....[98]....
        /*0214*/ 	.word	0xffffffff


	//   ....[99]....
        /*0218*/ 	.word	0xffffffff


	//   ....[100]....
        /*021c*/ 	.word	0xffffffff


	//   ....[101]....
        /*0220*/ 	.word	0xffffffff


	//   ....[102]....
        /*0224*/ 	.word	0xffffffff


	//   ....[103]....
        /*0228*/ 	.word	0xffffffff


	//   ....[104]....
        /*022c*/ 	.word	0xffffffff


	//   ....[105]....
        /*0230*/ 	.word	0xffffffff


	//   ....[106]....
        /*0234*/ 	.word	0xffffffff


	//   ....[107]....
        /*0238*/ 	.word	0xffffffff


	//   ....[108]....
        /*023c*/ 	.word	0xffffffff


	//   ....[109]....
        /*0240*/ 	.word	0xffffffff


	//   ....[110]....
        /*0244*/ 	.word	0xffffffff


	//   ....[111]....
        /*0248*/ 	.word	0xffffffff


	//   ....[112]....
        /*024c*/ 	.word	0xffffffff


	//   ....[113]....
        /*0250*/ 	.word	0xffffffff


	//   ....[114]....
        /*0254*/ 	.word	0xffffffff


	//   ....[115]....
        /*0258*/ 	.word	0xffffffff


	//   ....[116]....
        /*025c*/ 	.word	0xffffffff


	//   ....[117]....
        /*0260*/ 	.word	0xffffffff


	//   ....[118]....
        /*0264*/ 	.word	0xffffffff


	//   ....[119]....
        /*0268*/ 	.word	0xffffffff


	//   ....[120]....
        /*026c*/ 	.word	0xffffffff


	//   ....[121]....
        /*0270*/ 	.word	0xffffffff


	//   ....[122]....
        /*0274*/ 	.word	0xffffffff


	//   ....[123]....
        /*0278*/ 	.word	0xffffffff


	//   ....[124]....
        /*027c*/ 	.word	0xffffffff


	//   ....[125]....
        /*0280*/ 	.word	0xffffffff


	//   ....[126]....
        /*0284*/ 	.word	0xffffffff


	//   ....[127]....
        /*0288*/ 	.word	0xffffffff


	//   ....[128]....
        /*028c*/ 	.word	0xffffffff


	//   ....[129]....
        /*0290*/ 	.word	0xffffffff


	//   ....[130]....
        /*0294*/ 	.word	0xffffffff


	//   ....[131]....
        /*0298*/ 	.word	0xffffffff


	//   ....[132]....
        /*029c*/ 	.word	0xffffffff


	//   ....[133]....
        /*02a0*/ 	.word	0xffffffff


	//   ....[134]....
        /*02a4*/ 	.word	0xffffffff


	//   ....[135]....
        /*02a8*/ 	.word	0xffffffff


	//   ....[136]....
        /*02ac*/ 	.word	0xffffffff


	//   ....[137]....
        /*02b0*/ 	.word	0xffffffff


	//   ....[138]....
        /*02b4*/ 	.word	0xffffffff


	//   ....[139]....
        /*02b8*/ 	.word	0xffffffff


	//   ....[140]....
        /*02bc*/ 	.word	0xffffffff


	//   ....[141]....
        /*02c0*/ 	.word	0xffffffff


	//   ....[142]....
        /*02c4*/ 	.word	0xffffffff


	//   ....[143]....
        /*02c8*/ 	.word	0xffffffff


	//   ....[144]....
        /*02cc*/ 	.word	0xffffffff


	//   ....[145]....
        /*02d0*/ 	.word	0xffffffff


	//   ....[146]....
        /*02d4*/ 	.word	0xffffffff


	//   ....[147]....
        /*02d8*/ 	.word	0xffffffff


	//   ....[148]....
        /*02dc*/ 	.word	0xffffffff


	//   ....[149]....
        /*02e0*/ 	.word	0xffffffff


	//   ....[150]....
        /*02e4*/ 	.word	0xffffffff


	//   ....[151]....
        /*02e8*/ 	.word	0xffffffff


	//   ....[152]....
        /*02ec*/ 	.word	0xffffffff


	//   ....[153]....
        /*02f0*/ 	.word	0xffffffff


	//   ....[154]....
        /*02f4*/ 	.word	0xffffffff


	//   ....[155]....
        /*02f8*/ 	.word	0xffffffff


	//   ....[156]....
        /*02fc*/ 	.word	0xffffffff


	//   ....[157]....
        /*0300*/ 	.word	0xffffffff


	//   ....[158]....
        /*0304*/ 	.word	0xffffffff


	//   ....[159]....
        /*0308*/ 	.word	0xffffffff


	//   ....[160]....
        /*030c*/ 	.word	0xffffffff


	//   ....[161]....
        /*0310*/ 	.word	0xffffffff


	//   ....[162]....
        /*0314*/ 	.word	0xffffffff


	//   ....[163]....
        /*0318*/ 	.word	0xffffffff


	//   ....[164]....
        /*031c*/ 	.word	0xffffffff


	//   ....[165]....
        /*0320*/ 	.word	0xffffffff


	//   ....[166]....
        /*0324*/ 	.word	0xffffffff


	//   ....[167]....
        /*0328*/ 	.word	0xffffffff


	//   ....[168]....
        /*032c*/ 	.word	0xffffffff


	//   ....[169]....
        /*0330*/ 	.word	0xffffffff


	//----- nvinfo : EIATTR_COOP_GROUP_INSTR_OFFSETS
	.align		4
.L_1608:
        /*0334*/ 	.byte	0x04, 0x28
        /*0336*/ 	.short	(.L_1610 - .L_1609)


	//   ....[0]....
.L_1609:
        /*0338*/ 	.word	0x00006400


	//   ....[1]....
        /*033c*/ 	.word	0x00006410


	//   ....[2]....
        /*0340*/ 	.word	0x00006420


	//   ....[3]....
        /*0344*/ 	.word	0x00006430


	//   ....[4]....
        /*0348*/ 	.word	0x00006450


	//   ....[5]....
        /*034c*/ 	.word	0x00006460


	//   ....[6]....
        /*0350*/ 	.word	0x00006470


	//   ....[7]....
        /*0354*/ 	.word	0x00006480


	//   ....[8]....
        /*0358*/ 	.word	0x00006490


	//   ....[9]....
        /*035c*/ 	.word	0x000064a0


	//   ....[10]....
        /*0360*/ 	.word	0x000064b0


	//   ....[11]....
        /*0364*/ 	.word	0x000064c0


	//   ....[12]....
        /*0368*/ 	.word	0x000064d0


	//   ....[13]....
        /*036c*/ 	.word	0x000064e0


	//   ....[14]....
        /*0370*/ 	.word	0x000064f0


	//   ....[15]....
        /*0374*/ 	.word	0x00006500


	//   ....[16]....
        /*0378*/ 	.word	0x00006510


	//   ....[17]....
        /*037c*/ 	.word	0x00006520


	//   ....[18]....
        /*0380*/ 	.word	0x00006530


	//   ....[19]....
        /*0384*/ 	.word	0x00006540


	//   ....[20]....
        /*0388*/ 	.word	0x00006550


	//   ....[21]....
        /*038c*/ 	.word	0x00006560


	//   ....[22]....
        /*0390*/ 	.word	0x00006570


	//   ....[23]....
        /*0394*/ 	.word	0x00006580


	//   ....[24]....
        /*0398*/ 	.word	0x00006590


	//   ....[25]....
        /*039c*/ 	.word	0x000065a0


	//   ....[26]....
        /*03a0*/ 	.word	0x000065b0


	//   ....[27]....
        /*03a4*/ 	.word	0x000065c0


	//   ....[28]....
        /*03a8*/ 	.word	0x000065d0


	//   ....[29]....
        /*03ac*/ 	.word	0x000065e0


	//   ....[30]....
        /*03b0*/ 	.word	0x000065f0


	//   ....[31]....
        /*03b4*/ 	.word	0x00006600


	//   ....[32]....
        /*03b8*/ 	.word	0x00006610


	//   ....[33]....
        /*03bc*/ 	.word	0x00006620


	//   ....[34]....
        /*03c0*/ 	.word	0x00014010


	//   ....[35]....
        /*03c4*/ 	.word	0x00014030


	//   ....[36]....
        /*03c8*/ 	.word	0x00014040


	//   ....[37]....
        /*03cc*/ 	.word	0x00014050


	//   ....[38]....
        /*03d0*/ 	.word	0x00014060


	//   ....[39]....
        /*03d4*/ 	.word	0x00014070


	//   ....[40]....
        /*03d8*/ 	.word	0x00014080


	//   ....[41]....
        /*03dc*/ 	.word	0x00014090


	//   ....[42]....
        /*03e0*/ 	.word	0x000140a0


	//   ....[43]....
        /*03e4*/ 	.word	0x000140b0


	//   ....[44]....
        /*03e8*/ 	.word	0x000140c0


	//   ....[45]....
        /*03ec*/ 	.word	0x000140d0


	//   ....[46]....
        /*03f0*/ 	.word	0x000140e0


	//   ....[47]....
        /*03f4*/ 	.word	0x000140f0


	//   ....[48]....
        /*03f8*/ 	.word	0x00014100


	//   ....[49]....
        /*03fc*/ 	.word	0x00014110


	//   ....[50]....
        /*0400*/ 	.word	0x00014120


	//   ....[51]....
        /*0404*/ 	.word	0x00014130


	//   ....[52]....
        /*0408*/ 	.word	0x00014140


	//   ....[53]....
        /*040c*/ 	.word	0x00014150


	//   ....[54]....
        /*0410*/ 	.word	0x00014160


	//   ....[55]....
        /*0414*/ 	.word	0x00014170


	//   ....[56]....
        /*0418*/ 	.word	0x00014180


	//   ....[57]....
        /*041c*/ 	.word	0x00014190


	//   ....[58]....
        /*0420*/ 	.word	0x000141a0


	//   ....[59]....
        /*0424*/ 	.word	0x000141b0


	//   ....[60]....
        /*0428*/ 	.word	0x000141c0


	//   ....[61]....
        /*042c*/ 	.word	0x000141d0


	//   ....[62]....
        /*0430*/ 	.word	0x000141e0


	//   ....[63]....
        /*0434*/ 	.word	0x000141f0


	//   ....[64]....
        /*0438*/ 	.word	0x00014200


	//   ....[65]....
        /*043c*/ 	.word	0x00014210


	//   ....[66]....
        /*0440*/ 	.word	0x00014220


	//   ....[67]....
        /*0444*/ 	.word	0x00014230


	//   ....[68]....
        /*0448*/ 	.word	0x00021c20


	//   ....[69]....
        /*044c*/ 	.word	0x00021c40


	//   ....[70]....
        /*0450*/ 	.word	0x00021c50


	//   ....[71]....
        /*0454*/ 	.word	0x00021c60


	//   ....[72]....
        /*0458*/ 	.word	0x00021c70


	//   ....[73]....
        /*045c*/ 	.word	0x00021c80


	//   ....[74]....
        /*0460*/ 	.word	0x00021c90


	//   ....[75]....
        /*0464*/ 	.word	0x00021ca0


	//   ....[76]....
        /*0468*/ 	.word	0x00021cb0


	//   ....[77]....
        /*046c*/ 	.word	0x00021cc0


	//   ....[78]....
        /*0470*/ 	.word	0x00021cd0


	//   ....[79]....
        /*0474*/ 	.word	0x00021ce0


	//   ....[80]....
        /*0478*/ 	.word	0x00021cf0


	//   ....[81]....
        /*047c*/ 	.word	0x00021d00


	//   ....[82]....
        /*0480*/ 	.word	0x00021d10


	//   ....[83]....
        /*0484*/ 	.word	0x00021d20


	//   ....[84]....
        /*0488*/ 	.word	0x00021d30


	//   ....[85]....
        /*048c*/ 	.word	0x00021d40


	//   ....[86]....
        /*0490*/ 	.word	0x00021d50


	//   ....[87]....
        /*0494*/ 	.word	0x00021d60


	//   ....[88]....
        /*0498*/ 	.word	0x00021d70


	//   ....[89]....
        /*049c*/ 	.word	0x00021d80


	//   ....[90]....
        /*04a0*/ 	.word	0x00021d90


	//   ....[91]....
        /*04a4*/ 	.word	0x00021da0


	//   ....[92]....
        /*04a8*/ 	.word	0x00021db0


	//   ....[93]....
        /*04ac*/ 	.word	0x00021dc0


	//   ....[94]....
        /*04b0*/ 	.word	0x00021dd0


	//   ....[95]....
        /*04b4*/ 	.word	0x00021de0


	//   ....[96]....
        /*04b8*/ 	.word	0x00021df0


	//   ....[97]....
        /*04bc*/ 	.word	0x00021e00


	//   ....[98]....
        /*04c0*/ 	.word	0x00021e10


	//   ....[99]....
        /*04c4*/ 	.word	0x00021e20


	//   ....[100]....
        /*04c8*/ 	.word	0x00021e30


	//   ....[101]....
        /*04cc*/ 	.word	0x00021e40


	//   ....[102]....
        /*04d0*/ 	.word	0x0002f830


	//   ....[103]....
        /*04d4*/ 	.word	0x0002f850


	//   ....[104]....
        /*04d8*/ 	.word	0x0002f860


	//   ....[105]....
        /*04dc*/ 	.word	0x0002f870


	//   ....[106]....
        /*04e0*/ 	.word	0x0002f880


	//   ....[107]....
        /*04e4*/ 	.word	0x0002f890


	//   ....[108]....
        /*04e8*/ 	.word	0x0002f8a0


	//   ....[109]....
        /*04ec*/ 	.word	0x0002f8b0


	//   ....[110]....
        /*04f0*/ 	.word	0x0002f8c0


	//   ....[111]....
        /*04f4*/ 	.word	0x0002f8d0


	//   ....[112]....
        /*04f8*/ 	.word	0x0002f8e0


	//   ....[113]....
        /*04fc*/ 	.word	0x0002f8f0


	//   ....[114]....
        /*0500*/ 	.word	0x0002f900


	//   ....[115]....
        /*0504*/ 	.word	0x0002f910


	//   ....[116]....
        /*0508*/ 	.word	0x0002f920


	//   ....[117]....
        /*050c*/ 	.word	0x0002f930


	//   ....[118]....
        /*0510*/ 	.word	0x0002f940


	//   ....[119]....
        /*0514*/ 	.word	0x0002f950


	//   ....[120]....
        /*0518*/ 	.word	0x0002f960


	//   ....[121]....
        /*051c*/ 	.word	0x0002f970


	//   ....[122]....
        /*0520*/ 	.word	0x0002f980


	//   ....[123]....
        /*0524*/ 	.word	0x0002f990


	//   ....[124]....
        /*0528*/ 	.word	0x0002f9a0


	//   ....[125]....
        /*052c*/ 	.word	0x0002f9b0


	//   ....[126]....
        /*0530*/ 	.word	0x0002f9c0


	//   ....[127]....
        /*0534*/ 	.word	0x0002f9d0


	//   ....[128]....
        /*0538*/ 	.word	0x0002f9e0


	//   ....[129]....
        /*053c*/ 	.word	0x0002f9f0


	//   ....[130]....
        /*0540*/ 	.word	0x0002fa00


	//   ....[131]....
        /*0544*/ 	.word	0x0002fa10


	//   ....[132]....
        /*0548*/ 	.word	0x0002fa20


	//   ....[133]....
        /*054c*/ 	.word	0x0002fa30


	//   ....[134]....
        /*0550*/ 	.word	0x0002fa40


	//   ....[135]....
        /*0554*/ 	.word	0x0002fa50


	//   ....[136]....
        /*0558*/ 	.word	0x0003d440


	//   ....[137]....
        /*055c*/ 	.word	0x0003d460


	//   ....[138]....
        /*0560*/ 	.word	0x0003d470


	//   ....[139]....
        /*0564*/ 	.word	0x0003d480


	//   ....[140]....
        /*0568*/ 	.word	0x0003d490


	//   ....[141]....
        /*056c*/ 	.word	0x0003d4a0


	//   ....[142]....
        /*0570*/ 	.word	0x0003d4b0


	//   ....[143]....
        /*0574*/ 	.word	0x0003d4c0


	//   ....[144]....
        /*0578*/ 	.word	0x0003d4d0


	//   ....[145]....
        /*057c*/ 	.word	0x0003d4e0


	//   ....[146]....
        /*0580*/ 	.word	0x0003d4f0


	//   ....[147]....
        /*0584*/ 	.word	0x0003d500


	//   ....[148]....
        /*0588*/ 	.word	0x0003d510


	//   ....[149]....
        /*058c*/ 	.word	0x0003d520


	//   ....[150]....
        /*0590*/ 	.word	0x0003d530


	//   ....[151]....
        /*0594*/ 	.word	0x0003d540


	//   ....[152]....
        /*0598*/ 	.word	0x0003d550


	//   ....[153]....
        /*059c*/ 	.word	0x0003d560


	//   ....[154]....
        /*05a0*/ 	.word	0x0003d570


	//   ....[155]....
        /*05a4*/ 	.word	0x0003d580


	//   ....[156]....
        /*05a8*/ 	.word	0x0003d590


	//   ....[157]....
        /*05ac*/ 	.word	0x0003d5a0


	//   ....[158]....
        /*05b0*/ 	.word	0x0003d5b0


	//   ....[159]....
        /*05b4*/ 	.word	0x0003d5c0


	//   ....[160]....
        /*05b8*/ 	.word	0x0003d5d0


	//   ....[161]....
        /*05bc*/ 	.word	0x0003d5e0


	//   ....[162]....
        /*05c0*/ 	.word	0x0003d5f0


	//   ....[163]....
        /*05c4*/ 	.word	0x0003d600


	//   ....[164]....
        /*05c8*/ 	.word	0x0003d610


	//   ....[165]....
        /*05cc*/ 	.word	0x0003d620


	//   ....[166]....
        /*05d0*/ 	.word	0x0003d630


	//   ....[167]....
        /*05d4*/ 	.word	0x0003d640


	//   ....[168]....
        /*05d8*/ 	.word	0x0003d650


	//   ....[169]....
        /*05dc*/ 	.word	0x0003d660


	//----- nvinfo : EIATTR_EXIT_INSTR_OFFSETS
	.align		4
.L_1610:
        /*05e0*/ 	.byte	0x04, 0x1c
        /*05e2*/ 	.short	(.L_1612 - .L_1611)


	//   ....[0]....
.L_1611:
        /*05e4*/ 	.word	0x000740c0


	//   ....[1]....
        /*05e8*/ 	.word	0x00074810


	//   ....[2]....
        /*05ec*/ 	.word	0x00074880


	//----- nvinfo : EIATTR_MAX_THREADS
	.align		4
.L_1612:
        /*05f0*/ 	.byte	0x04, 0x05
        /*05f2*/ 	.short	(.L_1614 - .L_1613)
.L_1613:
        /*05f4*/ 	.word	0x00000080
        /*05f8*/ 	.word	0x00000001
        /*05fc*/ 	.word	0x00000001


	//----- nvinfo : EIATTR_CRS_STACK_SIZE
	.align		4
.L_1614:
        /*0600*/ 	.byte	0x04, 0x1e
        /*0602*/ 	.short	(.L_1616 - .L_1615)
.L_1615:
        /*0604*/ 	.word	0x00000000
.L_1616:


//--------------------- .nv.info._ZN17fastertransformer38beam_online_softmax_topk_stage2_kernelIfLi16ELi64EEEvPKfS2_PiPT_ii --------------------------
	.section	.nv.info._ZN17fastertransformer38beam_online_softmax_topk_stage2_kernelIfLi16ELi64EEEvPKfS2_PiPT_ii,"",@"SHT_CUDA_INFO"
	.sectionflags	@""
	.align	4


	//----- nvinfo : EIATTR_CUDA_API_VERSION
	.align		4
        /*0000*/ 	.byte	0x04, 0x37
        /*0002*/ 	.short	(.L_1618 - .L_1617)
.L_1617:
        /*0004*/ 	.word	0x00000082


	//----- nvinfo : EIATTR_SW2861232_WAR
	.align		4
.L_1618:
        /*0008*/ 	.byte	0x01, 0x35
	.zero		2


	//----- nvinfo : EIATTR_PARAM_CBANK
	.align		4
        /*000c*/ 	.byte	0x04, 0x0a
        /*000e*/ 	.short	(.L_1620 - .L_1619)
	.align		4
.L_1619:
        /*0010*/ 	.word	index@(.nv.constant0._ZN17fastertransformer38beam_online_softmax_topk_stage2_kernelIfLi16ELi64EEEvPKfS2_PiPT_ii)
        /*0014*/ 	.short	0x0160
        /*0016*/ 	.short	0x0028


	//----- nvinfo : EIATTR_CBANK_PARAM_SIZE
	.align		4
.L_1620:
        /*0018*/ 	.byte	0x03, 0x19
        /*001a*/ 	.short	0x0028


	//----- nvinfo : EIATTR_KPARAM_INFO
	.align		4
        /*001c*/ 	.byte	0x04, 0x17
        /*001e*/ 	.short	(.L_1622 - .L_1621)
.L_1621:
        /*0020*/ 	.word	0x00000000
        /*0024*/ 	.short	0x0005
        /*0026*/ 	.short	0x0024
        /*0028*/ 	.byte	0x00, 0xf0, 0x11, 0x00


	//----- nvinfo : EIATTR_KPARAM_INFO
	.align		4
.L_1622:
        /*002c*/ 	.byte	0x04, 0x17
        /*002e*/ 	.short	(.L_1624 - .L_1623)
.L_1623:
        /*0030*/ 	.word	0x00000000
        /*0034*/ 	.short	0x0004
        /*0036*/ 	.short	0x0020
        /*0038*/ 	.byte	0x00, 0xf0, 0x11, 0x00


	//----- nvinfo : EIATTR_KPARAM_INFO
	.align		4
.L_1624:
        /*003c*/ 	.byte	0x04, 0x17
        /*003e*/ 	.short	(.L_1626 - .L_1625)
.L_1625:
        /*0040*/ 	.word	0x00000000
        /*0044*/ 	.short	0x0003
        /*0046*/ 	.short	0x0018
        /*0048*/ 	.byte	0x00, 0xf0, 0x21, 0x00


	//----- nvinfo : EIATTR_KPARAM_INFO
	.align		4
.L_1626:
        /*004c*/ 	.byte	0x04, 0x17
        /*004e*/ 	.short	(.L_1628 - .L_1627)
.L_1627:
        /*0050*/ 	.word	0x00000000
        /*0054*/ 	.short	0x0002
        /*0056*/ 	.short	0x0010
        /*0058*/ 	.byte	0x00, 0xf0, 0x21, 0x00


	//----- nvinfo : EIATTR_KPARAM_INFO
	.align		4
.L_1628:
        /*005c*/ 	.byte	0x04, 0x17
        /*005e*/ 	.short	(.L_1630 - .L_1629)
.L_1629:
        /*0060*/ 	.word	0x00000000
        /*0064*/ 	.short	0x0001
        /*0066*/ 	.short	0x0008
        /*0068*/ 	.byte	0x00, 0xf0, 0x21, 0x00


	//----- nvinfo : EIATTR_KPARAM_INFO
	.align		4
.L_1630:
        /*006c*/ 	.byte	0x04, 0x17
        /*006e*/ 	.short	(.L_1632 - .L_1631)
.L_1631:
        /*0070*/ 	.word	0x00000000
        /*0074*/ 	.short	0x0000
        /*0076*/ 	.short	0x0000
        /*0078*/ 	.byte	0x00, 0xf0, 0x21, 0x00


	//----- nvinfo : EIATTR_MAXREG_COUNT
	.align		4
.L_1632:
        /*007c*/ 	.byte	0x03, 0x1b
        /*007e*/ 	.short	0x00ff


	//----- nvinfo : EIATTR_NUM_BARRIERS
	.align		4
        /*0080*/ 	.byte	0x02, 0x4c
        /*0082*/ 	.byte	0x01
	.zero		1


	//----- nvinfo : EIATTR_ANNOTATIONS
	.align		4
        /*0084*/ 	.byte	0x04, 0x55
        /*0086*/ 	.short	(.L_1634 - .L_1633)


	//   ....[0]....
.L_1633:
        /*0088*/ 	.word	0x00000001
        /*008c*/ 	.byte	0xd0, 0xb3, 0x04, 0x00, 0x01, 0x00, 0x00, 0x00, 0x00, 0xb4, 0x04, 0x00, 0x01, 0x00, 0x00, 0x00
        /*009c*/ 	.byte	0xe0, 0x3b, 0x05, 0x00, 0x01, 0x00, 0x00, 0x00, 0x80, 0x49, 0x05, 0x00, 0x01, 0x00, 0x00, 0x00
        /*00ac*/ 	.byte	0x20, 0x57, 0x05, 0x00, 0x01, 0x00, 0x00, 0x00, 0xc0, 0x64, 0x05, 0x00


	//----- nvinfo : EIATTR_MERCURY_ISA_VERSION
	.align		4
.L_1634:
        /*00b8*/ 	.byte	0x03, 0x5f
        /*00ba*/ 	.short	0x0000


	//----- nvinfo : EIATTR_COOP_GROUP_MASK_REGIDS
	.align		4
        /*00bc*/ 	.byte	0x04, 0x29
        /*00be*/ 	.short	(.L_1636 - .L_1635)


	//   ....[0]....
.L_1635:
        /*00c0*/ 	.word	0xffffffff


	//   ....[1]....
        /*00c4*/ 	.word	0xffffffff


	//   ....[2]....
        /*00c8*/ 	.word	0xffffffff


	//   ....[3]....
        /*00cc*/ 	.word	0xffffffff


	//   ....[4]....
        /*00d0*/ 	.word	0xffffffff


	//   ....[5]....
        /*00d4*/ 	.word	0xffffffff


	//   ....[6]....
        /*00d8*/ 	.word	0xffffffff


	//   ....[7]....
        /*00dc*/ 	.word	0xffffffff


	//   ....[8]....
        /*00e0*/ 	.word	0xffffffff


	//   ....[9]....
        /*00e4*/ 	.word	0xffffffff


	//   ....[10]....
        /*00e8*/ 	.word	0xffffffff


	//   ....[11]....
        /*00ec*/ 	.word	0xffffffff


	//   ....[12]....
        /*00f0*/ 	.word	0xffffffff


	//   ....[13]....
        /*00f4*/ 	.word	0xffffffff


	//   ....[14]....
        /*00f8*/ 	.word	0xffffffff


	//   ....[15]....
        /*00fc*/ 	.word	0xffffffff


	//   ....[16]....
        /*0100*/ 	.word	0xffffffff


	//   ....[17]....
        /*0104*/ 	.word	0xffffffff


	//   ....[18]....
        /*0108*/ 	.word	0xffffffff


	//   ....[19]....
        /*010c*/ 	.word	0xffffffff


	//   ....[20]....
        /*0110*/ 	.word	0xffffffff


	//   ....[21]....
        /*0114*/ 	.word	0xffffffff


	//   ....[22]....
        /*0118*/ 	.word	0xffffffff


	//   ....[23]....
        /*011c*/ 	.word	0xffffffff


	//   ....[24]....
        /*0120*/ 	.word	0xffffffff


	//   ....[25]....
        /*0124*/ 	.word	0xffffffff


	//   ....[26]....
        /*0128*/ 	.word	0xffffffff


	//   ....[27]....
        /*012c*/ 	.word	0xffffffff


	//   ....[28]....
        /*0130*/ 	.word	0xffffffff


	//   ....[29]....
        /*0134*/ 	.word	0xffffffff


	//   ....[30]....
        /*0138*/ 	.word	0xffffffff


	//   ....[31]....
        /*013c*/ 	.word	0xffffffff


	//   ....[32]....
        /*0140*/ 	.word	0xffffffff


	//   ....[33]....
        /*0144*/ 	.word	0xffffffff


	//   ....[34]....
        /*0148*/ 	.word	0xffffffff


	//   ....[35]....
        /*014c*/ 	.word	0xffffffff


	//   ....[36]....
        /*0150*/ 	.word	0xffffffff


	//   ....[37]....
        /*0154*/ 	.word	0xffffffff


	//   ....[38]....
        /*0158*/ 	.word	0xffffffff


	//   ....[39]....
        /*015c*/ 	.word	0xffffffff


	//   ....[40]....
        /*0160*/ 	.word	0xffffffff


	//   ....[41]....
        /*0164*/ 	.word	0xffffffff


	//   ....[42]....
        /*0168*/ 	.word	0xffffffff


	//   ....[43]....
        /*016c*/ 	.word	0xffffffff


	//   ....[44]....
        /*0170*/ 	.word	0xffffffff


	//   ....[45]....
        /*0174*/ 	.word	0xffffffff


	//   ....[46]....
        /*0178*/ 	.word	0xffffffff


	//   ....[47]....
        /*017c*/ 	.word	0xffffffff


	//   ....[48]....
        /*0180*/ 	.word	0xffffffff


	//   ....[49]....
        /*0184*/ 	.word	0xffffffff


	//   ....[50]....
        /*0188*/ 	.word	0xffffffff


	//   ....[51]....
        /*018c*/ 	.word	0xffffffff


	//   ....[52]....
        /*0190*/ 	.word	0xffffffff


	//   ....[53]....
        /*0194*/ 	.word	0xffffffff


	//   ....[54]....
        /*0198*/ 	.word	0xffffffff


	//   ....[55]....
        /*019c*/ 	.word	0xffffffff


	//   ....[56]....
        /*01a0*/ 	.word	0xffffffff


	//   ....[57]....
        /*01a4*/ 	.word	0xffffffff


	//   ....[58]....
        /*01a8*/ 	.word	0xffffffff


	//   ....[59]....
        /*01ac*/ 	.word	0xffffffff


	//   ....[60]....
        /*01b0*/ 	.word	0xffffffff


	//   ....[61]....
        /*01b4*/ 	.word	0xffffffff


	//   ....[62]....
        /*01b8*/ 	.word	0xffffffff


	//   ....[63]....
        /*01bc*/ 	.word	0xffffffff


	//   ....[64]....
        /*01c0*/ 	.word	0xffffffff


	//   ....[65]....
        /*01c4*/ 	.word	0xffffffff


	//   ....[66]....
        /*01c8*/ 	.word	0xffffffff


	//   ....[67]....
        /*01cc*/ 	.word	0xffffffff


	//   ....[68]....
        /*01d0*/ 	.word	0xffffffff


	//   ....[69]....
        /*01d4*/ 	.word	0xffffffff


	//   ....[70]....
        /*01d8*/ 	.word	0xffffffff


	//   ....[71]....
        /*01dc*/ 	.word	0xffffffff


	//   ....[72]....
        /*01e0*/ 	.word	0xffffffff


	//   ....[73]....
        /*01e4*/ 	.word	0xffffffff


	//   ....[74]....
        /*01e8*/ 	.word	0xffffffff


	//   ....[75]....
        /*01ec*/ 	.word	0xffffffff


	//   ....[76]....
        /*01f0*/ 	.word	0xffffffff


	//   ....[77]....
        /*01f4*/ 	.word	0xffffffff


	//   ....[78]....
        /*01f8*/ 	.word	0xffffffff


	//   ....[79]....
        /*01fc*/ 	.word	0xffffffff


	//   ....[80]....
        /*0200*/ 	.word	0xffffffff


	//   ....[81]....
        /*0204*/ 	.word	0xffffffff


	//   ....[82]....
        /*0208*/ 	.word	0xffffffff


	//   ....[83]....
        /*020c*/ 	.word	0xffffffff


	//   ....[84]....
        /*0210*/ 	.word	0xffffffff


	//   ....[85]....
        /*0214*/ 	.word	0xffffffff


	//   ....[86]....
        /*0218*/ 	.word	0xffffffff


	//   ....[87]....
        /*021c*/ 	.word	0xffffffff


	//   ....[88]....
        /*0220*/ 	.word	0xffffffff


	//   ....[89]....
        /*0224*/ 	.word	0xffffffff


	//   ....[90]....
        /*0228*/ 	.word	0xffffffff


	//   ....[91]....
        /*022c*/ 	.word	0xffffffff


	//   ....[92]....
        /*0230*/ 	.word	0xffffffff


	//   ....[93]....
        /*0234*/ 	.word	0xffffffff


	//   ....[94]....
        /*0238*/ 	.word	0xffffffff


	//   ....[95]....
        /*023c*/ 	.word	0xffffffff


	//   ....[96]....
        /*0240*/ 	.word	0xffffffff


	//   ....[97]....
        /*0244*/ 	.word	0xffffffff


	//   ....[98]....
        /*0248*/ 	.word	0xffffffff


	//   ....[99]....
        /*024c*/ 	.word	0xffffffff


	//   ....[100]....
        /*0250*/ 	.word	0xffffffff


	//   ....[101]....
        /*0254*/ 	.word	0xffffffff


	//   ....[102]....
        /*0258*/ 	.word	0xffffffff


	//   ....[103]....
        /*025c*/ 	.word	0xffffffff


	//   ....[104]....
        /*0260*/ 	.word	0xffffffff


	//   ....[105]....
        /*0264*/ 	.word	0xffffffff


	//   ....[106]....
        /*0268*/ 	.word	0xffffffff


	//   ....[107]....
        /*026c*/ 	.word	0xffffffff


	//   ....[108]....
        /*0270*/ 	.word	0xffffffff


	//   ....[109]....
        /*0274*/ 	.word	0xffffffff


	//   ....[110]....
        /*0278*/ 	.word	0xffffffff


	//   ....[111]....
        /*027c*/ 	.word	0xffffffff


	//   ....[112]....
        /*0280*/ 	.word	0xffffffff


	//   ....[113]....
        /*0284*/ 	.word	0xffffffff


	//   ....[114]....
        /*0288*/ 	.word	0xffffffff


	//   ....[115]....
        /*028c*/ 	.word	0xffffffff


	//   ....[116]....
        /*0290*/ 	.word	0xffffffff


	//   ....[117]....
        /*0294*/ 	.word	0xffffffff


	//   ....[118]....
        /*0298*/ 	.word	0xffffffff


	//   ....[119]....
        /*029c*/ 	.word	0xffffffff


	//   ....[120]....
        /*02a0*/ 	.word	0xffffffff


	//   ....[121]....
        /*02a4*/ 	.word	0xffffffff


	//   ....[122]....
        /*02a8*/ 	.word	0xffffffff


	//   ....[123]....
        /*02ac*/ 	.word	0xffffffff


	//   ....[124]....
        /*02b0*/ 	.word	0xffffffff


	//   ....[125]....
        /*02b4*/ 	.word	0xffffffff


	//   ....[126]....
        /*02b8*/ 	.word	0xffffffff


	//   ....[127]....
        /*02bc*/ 	.word	0xffffffff


	//   ....[128]....
        /*02c0*/ 	.word	0xffffffff


	//   ....[129]....
        /*02c4*/ 	.word	0xffffffff


	//   ....[130]....
        /*02c8*/ 	.word	0xffffffff


	//   ....[131]....
        /*02cc*/ 	.word	0xffffffff


	//   ....[132]....
        /*02d0*/ 	.word	0xffffffff


	//   ....[133]....
        /*02d4*/ 	.word	0xffffffff


	//   ....[134]....
        /*02d8*/ 	.word	0xffffffff


	//   ....[135]....
        /*02dc*/ 	.word	0xffffffff


	//   ....[136]....
        /*02e0*/ 	.word	0xffffffff


	//   ....[137]....
        /*02e4*/ 	.word	0xffffffff


	//   ....[138]....
        /*02e8*/ 	.word	0xffffffff


	//   ....[139]....
        /*02ec*/ 	.word	0xffffffff


	//   ....[140]....
        /*02f0*/ 	.word	0xffffffff


	//   ....[141]....
        /*02f4*/ 	.word	0xffffffff


	//   ....[142]....
        /*02f8*/ 	.word	0xffffffff


	//   ....[143]....
        /*02fc*/ 	.word	0xffffffff


	//   ....[144]....
        /*0300*/ 	.word	0xffffffff


	//   ....[145]....
        /*0304*/ 	.word	0xffffffff


	//   ....[146]....
        /*0308*/ 	.word	0xffffffff


	//   ....[147]....
        /*030c*/ 	.word	0xffffffff


	//   ....[148]....
        /*0310*/ 	.word	0xffffffff


	//   ....[149]....
        /*0314*/ 	.word	0xffffffff


	//   ....[150]....
        /*0318*/ 	.word	0xffffffff


	//   ....[151]....
        /*031c*/ 	.word	0xffffffff


	//   ....[152]....
        /*0320*/ 	.word	0xffffffff


	//   ....[153]....
        /*0324*/ 	.word	0xffffffff


	//   ....[154]....
        /*0328*/ 	.word	0xffffffff


	//   ....[155]....
        /*032c*/ 	.word	0xffffffff


	//   ....[156]....
        /*0330*/ 	.word	0xffffffff


	//   ....[157]....
        /*0334*/ 	.word	0xffffffff


	//   ....[158]....
        /*0338*/ 	.word	0xffffffff


	//   ....[159]....
        /*033c*/ 	.word	0xffffffff


	//   ....[160]....
        /*0340*/ 	.word	0xffffffff


	//   ....[161]....
        /*0344*/ 	.word	0xffffffff


	//   ....[162]....
        /*0348*/ 	.word	0xffffffff


	//   ....[163]....
        /*034c*/ 	.word	0xffffffff


	//   ....[164]....
        /*0350*/ 	.word	0xffffffff


	//   ....[165]....
        /*0354*/ 	.word	0xffffffff


	//   ....[166]....
        /*0358*/ 	.word	0xffffffff


	//   ....[167]....
        /*035c*/ 	.word	0xffffffff


	//   ....[168]....
        /*0360*/ 	.word	0xffffffff


	//   ....[169]....
        /*0364*/ 	.word	0xffffffff


	//----- nvinfo : EIATTR_COOP_GROUP_INSTR_OFFSETS
	.align		4
.L_1636:
        /*0368*/ 	.byte	0x04, 0x28
        /*036a*/ 	.short	(.L_1638 - .L_1637)


	//   ....[0]....
.L_1637:
        /*036c*/ 	.word	0x00006470


	//   ....[1]....
        /*0370*/ 	.word	0x00006480


	//   ....[2]....
        /*0374*/ 	.word	0x00006490


	//   ....[3]....
        /*0378*/ 	.word	0x000064a0


	//   ....[4]....
        /*037c*/ 	.word	0x000064c0


	//   ....[5]....
        /*0380*/ 	.word	0x000064d0


	//   ....[6]....
        /*0384*/ 	.word	0x000064e0


	//   ....[7]....
        /*0388*/ 	.word	0x000064f0


	//   ....[8]....
        /*038c*/ 	.word	0x00006500


	//   ....[9]....
        /*0390*/ 	.word	0x00006510


	//   ....[10]....
        /*0394*/ 	.word	0x00006520


	//   ....[11]....
        /*0398*/ 	.word	0x00006530


	//   ....[12]....
        /*039c*/ 	.word	0x00006540


	//   ....[13]....
        /*03a0*/ 	.word	0x00006550


	//   ....[14]....
        /*03a4*/ 	.word	0x00006560


	//   ....[15]....
        /*03a8*/ 	.word	0x00006570


	//   ....[16]....
        /*03ac*/ 	.word	0x00006580


	//   ....[17]....
        /*03b0*/ 	.word	0x00006590


	//   ....[18]....
        /*03b4*/ 	.word	0x000065a0


	//   ....[19]....
        /*03b8*/ 	.word	0x000065b0


	//   ....[20]....
        /*03bc*/ 	.word	0x000065c0


	//   ....[21]....
        /*03c0*/ 	.word	0x000065d0


	//   ....[22]....
        /*03c4*/ 	.word	0x000065e0


	//   ....[23]....
        /*03c8*/ 	.word	0x000065f0


	//   ....[24]....
        /*03cc*/ 	.word	0x00006600


	//   ....[25]....
        /*03d0*/ 	.word	0x00006610


	//   ....[26]....
        /*03d4*/ 	.word	0x00006620


	//   ....[27]....
        /*03d8*/ 	.word	0x00006630


	//   ....[28]....
        /*03dc*/ 	.word	0x00006640


	//   ....[29]....
        /*03e0*/ 	.word	0x00006650


	//   ....[30]....
        /*03e4*/ 	.word	0x00006660


	//   ....[31]....
        /*03e8*/ 	.word	0x00006670


	//   ....[32]....
        /*03ec*/ 	.word	0x00006680


	//   ....[33]....
        /*03f0*/ 	.word	0x00006690


	//   ....[34]....
        /*03f4*/ 	.word	0x00014090


	//   ....[35]....
        /*03f8*/ 	.word	0x000140a0


	//   ....[36]....
        /*03fc*/ 	.word	0x000140b0


	//   ....[37]....
        /*0400*/ 	.word	0x000140c0


	//   ....[38]....
        /*0404*/ 	.word	0x000140d0


	//   ....[39]....
        /*0408*/ 	.word	0x000140f0


	//   ....[40]....
        /*040c*/ 	.word	0x00014100


	//   ....[41]....
        /*0410*/ 	.word	0x00014110


	//   ....[42]....
        /*0414*/ 	.word	0x00014120


	//   ....[43]....
        /*0418*/ 	.word	0x00014130


	//   ....[44]....
        /*041c*/ 	.word	0x00014140


	//   ....[45]....
        /*0420*/ 	.word	0x00014150


	//   ....[46]....
        /*0424*/ 	.word	0x00014160


	//   ....[47]....
        /*0428*/ 	.word	0x00014170


	//   ....[48]....
        /*042c*/ 	.word	0x00014180


	//   ....[49]....
        /*0430*/ 	.word	0x00014190


	//   ....[50]....
        /*0434*/ 	.word	0x000141a0


	//   ....[51]....
        /*0438*/ 	.word	0x000141b0


	//   ....[52]....
        /*043c*/ 	.word	0x000141c0


	//   ....[53]....
        /*0440*/ 	.word	0x000141d0


	//   ....[54]....
        /*0444*/ 	.word	0x000141e0


	//   ....[55]....
        /*0448*/ 	.word	0x000141f0


	//   ....[56]....
        /*044c*/ 	.word	0x00014200


	//   ....[57]....
        /*0450*/ 	.word	0x00014210


	//   ....[58]....
        /*0454*/ 	.word	0x00014220


	//   ....[59]....
        /*0458*/ 	.word	0x00014230


	//   ....[60]....
        /*045c*/ 	.word	0x00014240


	//   ....[61]....
        /*0460*/ 	.word	0x00014250


	//   ....[62]....
        /*0464*/ 	.word	0x00014260


	//   ....[63]....
        /*0468*/ 	.word	0x00014270


	//   ....[64]....
        /*046c*/ 	.word	0x00014280


	//   ....[65]....
        /*0470*/ 	.word	0x00014290


	//   ....[66]....
        /*0474*/ 	.word	0x000142a0


	//   ....[67]....
        /*0478*/ 	.word	0x000142b0


	//   ....[68]....
        /*047c*/ 	.word	0x00021cb0


	//   ....[69]....
        /*0480*/ 	.word	0x00021cc0


	//   ....[70]....
        /*0484*/ 	.word	0x00021cd0


	//   ....[71]....
        /*0488*/ 	.word	0x00021ce0


	//   ....[72]....
        /*048c*/ 	.word	0x00021cf0


	//   ....[73]....
        /*0490*/ 	.word	0x00021d10


	//   ....[74]....
        /*0494*/ 	.word	0x00021d20


	//   ....[75]....
        /*0498*/ 	.word	0x00021d30


	//   ....[76]....
        /*049c*/ 	.word	0x00021d40


	//   ....[77]....
        /*04a0*/ 	.word	0x00021d50


	//   ....[78]....
        /*04a4*/ 	.word	0x00021d60


	//   ....[79]....
        /*04a8*/ 	.word	0x00021d70


	//   ....[80]....
        /*04ac*/ 	.word	0x00021d80


	//   ....[81]....
        /*04b0*/ 	.word	0x00021d90


	//   ....[82]....
        /*04b4*/ 	.word	0x00021da0


	//   ....[83]....
        /*04b8*/ 	.word	0x00021db0


	//   ....[84]....
        /*04bc*/ 	.word	0x00021dc0


	//   ....[85]....
        /*04c0*/ 	.word	0x00021dd0


	//   ....[86]....
        /*04c4*/ 	.word	0x00021de0


	//   ....[87]....
        /*04c8*/ 	.word	0x00021df0


	//   ....[88]....
        /*04cc*/ 	.word	0x00021e00


	//   ....[89]....
        /*04d0*/ 	.word	0x00021e10


	//   ....[90]....
        /*04d4*/ 	.word	0x00021e20


	//   ....[91]....
        /*04d8*/ 	.word	0x00021e30


	//   ....[92]....
        /*04dc*/ 	.word	0x00021e40


	//   ....[93]....
        /*04e0*/ 	.word	0x00021e50


	//   ....[94]....
        /*04e4*/ 	.word	0x00021e60


	//   ....[95]....
        /*04e8*/ 	.word	0x00021e70


	//   ....[96]....
        /*04ec*/ 	.word	0x00021e80


	//   ....[97]....
        /*04f0*/ 	.word	0x00021e90


	//   ....[98]....
        /*04f4*/ 	.word	0x00021ea0


	//   ....[99]....
        /*04f8*/ 	.word	0x00021eb0


	//   ....[100]....
        /*04fc*/ 	.word	0x00021ec0


	//   ....[101]....
        /*0500*/ 	.word	0x00021ed0


	//   ....[102]....
        /*0504*/ 	.word	0x0002f8d0


	//   ....[103]....
        /*0508*/ 	.word	0x0002f8e0


	//   ....[104]....
        /*050c*/ 	.word	0x0002f8f0


	//   ....[105]....
        /*0510*/ 	.word	0x0002f900


	//   ....[106]....
        /*0514*/ 	.word	0x0002f910


	//   ....[107]....
        /*0518*/ 	.word	0x0002f930


	//   ....[108]....
        /*051c*/ 	.word	0x0002f940


	//   ....[109]....
        /*0520*/ 	.word	0x0002f950


	//   ....[110]....
        /*0524*/ 	.word	0x0002f960


	//   ....[111]....
        /*0528*/ 	.word	0x0002f970


	//   ....[112]....
        /*052c*/ 	.word	0x0002f980


	//   ....[113]....
        /*0530*/ 	.word	0x0002f990


	//   ....[114]....
        /*0534*/ 	.word	0x0002f9a0


	//   ....[115]....
        /*0538*/ 	.word	0x0002f9b0


	//   ....[116]....
        /*053c*/ 	.word	0x0002f9c0


	//   ....[117]....
        /*0540*/ 	.word	0x0002f9d0


	//   ....[118]....
        /*0544*/ 	.word	0x0002f9e0


	//   ....[119]....
        /*0548*/ 	.word	0x0002f9f0


	//   ....[120]....
        /*054c*/ 	.word	0x0002fa00


	//   ....[121]....
        /*0550*/ 	.word	0x0002fa10


	//   ....[122]....
        /*0554*/ 	.word	0x0002fa20


	//   ....[123]....
        /*0558*/ 	.word	0x0002fa30


	//   ....[124]....
        /*055c*/ 	.word	0x0002fa40


	//   ....[125]....
        /*0560*/ 	.word	0x0002fa50


	//   ....[126]....
        /*0564*/ 	.word	0x0002fa60


	//   ....[127]....
        /*0568*/ 	.word	0x0002fa70


	//   ....[128]....
        /*056c*/ 	.word	0x0002fa80


	//   ....[129]....
        /*0570*/ 	.word	0x0002fa90


	//   ....[130]....
        /*0574*/ 	.word	0x0002faa0


	//   ....[131]....
        /*0578*/ 	.word	0x0002fab0


	//   ....[132]....
        /*057c*/ 	.word	0x0002fac0


	//   ....[133]....
        /*0580*/ 	.word	0x0002fad0


	//   ....[134]....
        /*0584*/ 	.word	0x0002fae0


	//   ....[135]....
        /*0588*/ 	.word	0x0002faf0


	//   ....[136]....
        /*058c*/ 	.word	0x0003d4f0


	//   ....[137]....
        /*0590*/ 	.word	0x0003d500


	//   ....[138]....
        /*0594*/ 	.word	0x0003d510


	//   ....[139]....
        /*0598*/ 	.word	0x0003d520


	//   ....[140]....
        /*059c*/ 	.word	0x0003d530


	//   ....[141]....
        /*05a0*/ 	.word	0x0003d550


	//   ....[142]....
        /*05a4*/ 	.word	0x0003d560


	//   ....[143]....
        /*05a8*/ 	.word	0x0003d570


	//   ....[144]....
        /*05ac*/ 	.word	0x0003d580


	//   ....[145]....
        /*05b0*/ 	.word	0x0003d590


	//   ....[146]....
        /*05b4*/ 	.word	0x0003d5a0


	//   ....[147]....
        /*05b8*/ 	.word	0x0003d5b0


	//   ....[148]....
        /*05bc*/ 	.word	0x0003d5c0


	//   ....[149]....
        /*05c0*/ 	.word	0x0003d5d0


	//   ....[150]....
        /*05c4*/ 	.word	0x0003d5e0


	//   ....[151]....
        /*05c8*/ 	.word	0x0003d5f0


	//   ....[152]....
        /*05cc*/ 	.word	0x0003d600


	//   ....[153]....
        /*05d0*/ 	.word	0x0003d610


	//   ....[154]....
        /*05d4*/ 	.word	0x0003d620


	//   ....[155]....
        /*05d8*/ 	.word	0x0003d630


	//   ....[156]....
        /*05dc*/ 	.word	0x0003d640


	//   ....[157]....
        /*05e0*/ 	.word	0x0003d650


	//   ....[158]....
        /*05e4*/ 	.word	0x0003d660


	//   ....[159]....
        /*05e8*/ 	.word	0x0003d670


	//   ....[160]....
        /*05ec*/ 	.word	0x0003d680


	//   ....[161]....
        /*05f0*/ 	.word	0x0003d690


	//   ....[162]....
        /*05f4*/ 	.word	0x0003d6a0


	//   ....[163]....
        /*05f8*/ 	.word	0x0003d6b0


	//   ....[164]....
        /*05fc*/ 	.word	0x0003d6c0


	//   ....[165]....
        /*0600*/ 	.word	0x0003d6d0


	//   ....[166]....
        /*0604*/ 	.word	0x0003d6e0


	//   ....[167]....
        /*0608*/ 	.word	0x0003d6f0


	//   ....[168]....
        /*060c*/ 	.word	0x0003d700


	//   ....[169]....
        /*0610*/ 	.word	0x0003d710


	//----- nvinfo : EIATTR_EXIT_INSTR_OFFSETS
	.align		4
.L_1638:
        /*0614*/ 	.byte	0x04, 0x1c
        /*0616*/ 	.short	(.L_1640 - .L_1639)


	//   ....[0]....
.L_1639:
        /*0618*/ 	.word	0x00058db0


	//   ....[1]....
        /*061c*/ 	.word	0x00059500


	//   ....[2]....
        /*0620*/ 	.word	0x00059570


	//----- nvinfo : EIATTR_MAX_THREADS
	.align		4
.L_1640:
        /*0624*/ 	.byte	0x04, 0x05
        /*0626*/ 	.short	(.L_1642 - .L_1641)
.L_1641:
        /*0628*/ 	.word	0x00000040
        /*062c*/ 	.word	0x00000001
        /*0630*/ 	.word	0x00000001


	//----- nvinfo : EIATTR_CRS_STACK_SIZE
	.align		4
.L_1642:
        /*0634*/ 	.byte	0x04, 0x1e
        /*0636*/ 	.short	(.L_1644 - .L_1643)
.L_1643:
        /*0638*/ 	.word	0x00000000
.L_1644:


//--------------------- .nv.info._ZN17fastertransformer38beam_online_softmax_topk_stage2_kernelIfLi16ELi32EEEvPKfS2_PiPT_ii --------------------------
	.section	.nv.info._ZN17fastertransformer38beam_online_softmax_topk_stage2_kernelIfLi16ELi32EEEvPKfS2_PiPT_ii,"",@"SHT_CUDA_INFO"
	.sectionflags	@""
	.align	4


	//----- nvinfo : EIATTR_CUDA_API_VERSION
	.align		4
        /*0000*/ 	.byte	0x04, 0x37
        /*0002*/ 	.short	(.L_1646 - .L_1645)
.L_1645:
        /*0004*/ 	.word	0x00000082


	//----- nvinfo : EIATTR_SW2861232_WAR
	.align		4
.L_1646:
        /*0008*/ 	.byte	0x01, 0x35
	.zero		2


	//----- nvinfo : EIATTR_PARAM_CBANK
	.align		4
        /*000c*/ 	.byte	0x04, 0x0a
        /*000e*/ 	.short	(.L_1648 - .L_1647)
	.align		4
.L_1647:
        /*0010*/ 	.word	index@(.nv.constant0._ZN17fastertransformer38beam_online_softmax_topk_stage2_kernelIfLi16ELi32EEEvPKfS2_PiPT_ii)
        /*0014*/ 	.short	0x0160
        /*0016*/ 	.short	0x0028


	//----- nvinfo : EIATTR_CBANK_PARAM_SIZE
	.align		4
.L_1648:
        /*0018*/ 	.byte	0x03, 0x19
        /*001a*/ 	.short	0x0028


	//----- nvinfo : EIATTR_KPARAM_INFO
	.align		4
        /*001c*/ 	.byte	0x04, 0x17
        /*001e*/ 	.short	(.L_1650 - .L_1649)
.L_1649:
        /*0020*/ 	.word	0x00000000
        /*0024*/ 	.short	0x0005
        /*0026*/ 	.short	0x0024
        /*0028*/ 	.byte	0x00, 0xf0, 0x11, 0x00


	//----- nvinfo : EIATTR_KPARAM_INFO
	.align		4
.L_1650:
        /*002c*/ 	.byte	0x04, 0x17
        /*002e*/ 	.short	(.L_1652 - .L_1651)
.L_1651:
        /*0030*/ 	.word	0x00000000
        /*0034*/ 	.short	0x0004
        /*0036*/ 	.short	0x0020
        /*0038*/ 	.byte	0x00, 0xf0, 0x11, 0x00


	//----- nvinfo : EIATTR_KPARAM_INFO
	.align		4
.L_1652:
        /*003c*/ 	.byte	0x04, 0x17
        /*003e*/ 	.short	(.L_1654 - .L_1653)
.L_1653:
        /*0040*/ 	.word	0x00000000
        /*0044*/ 	.short	0x0003
        /*0046*/ 	.short	0x0018
        /*0048*/ 	.byte	0x00, 0xf0, 0x21, 0x00


	//----- nvinfo : EIATTR_KPARAM_INFO
	.align		4
.L_1654:
        /*004c*/ 	.byte	0x04, 0x17
        /*004e*/ 	.short	(.L_1656 - .L_1655)
.L_1655:
        /*0050*/ 	.word	0x00000000
        /*0054*/ 	.short	0x0002
        /*0056*/ 	.short	0x0010
        /*0058*/ 	.byte	0x00, 0xf0, 0x21, 0x00


	//----- nvinfo : EIATTR_KPARAM_INFO
	.align		4
.L_1656:
        /*005c*/ 	.byte	0x04, 0x17
        /*005e*/ 	.short	(.L_1658 - .L_1657)
.L_1657:
        /*0060*/ 	.word	0x00000000
        /*0064*/ 	.short	0x0001
        /*0066*/ 	.short	0x0008
        /*0068*/ 	.byte	0x00, 0xf0, 0x21, 0x00


	//----- nvinfo : EIATTR_KPARAM_INFO
	.align		4
.L_1658:
        /*006c*/ 	.byte	0x04, 0x17
        /*006e*/ 	.short	(.L_1660 - .L_1659)
.L_1659:
        /*0070*/ 	.word	0x00000000
        /*0074*/ 	.short	0x0000
        /*0076*/ 	.short	0x0000
        /*0078*/ 	.byte	0x00, 0xf0, 0x21, 0x00


	//----- nvinfo : EIATTR_MAXREG_COUNT
	.align		4
.L_1660:
        /*007c*/ 	.byte	0x03, 0x1b
        /*007e*/ 	.short	0x00ff


	//----- nvinfo : EIATTR_NUM_BARRIERS
	.align		4
        /*0080*/ 	.byte	0x02, 0x4c
        /*0082*/ 	.byte	0x01
	.zero		1


	//----- nvinfo : EIATTR_MERCURY_ISA_VERSION
	.align		4
        /*0084*/ 	.byte	0x03, 0x5f
        /*0086*/ 	.short	0x0000


	//----- nvinfo : EIATTR_COOP_GROUP_MASK_REGIDS
	.align		4
        /*0088*/ 	.byte	0x04, 0x29
        /*008a*/ 	.short	(.L_1662 - .L_1661)


	//   ....[0]....
.L_1661:
        /*008c*/ 	.word	0xffffffff


	//   ....[1]....
        /*0090*/ 	.word	0xffffffff


	//   ....[2]....
        /*0094*/ 	.word	0xffffffff


	//   ....[3]....
        /*0098*/ 	.word	0xffffffff


	//   ....[4]....
        /*009c*/ 	.word	0xffffffff


	//   ....[5]....
        /*00a0*/ 	.word	0xffffffff


	//   ....[6]....
        /*00a4*/ 	.word	0xffffffff


	//   ....[7]....
        /*00a8*/ 	.word	0xffffffff


	//   ....[8]....
        /*00ac*/ 	.word	0xffffffff


	//   ....[9]....
        /*00b0*/ 	.word	0xffffffff


	//   ....[10]....
        /*00b4*/ 	.word	0xffffffff


	//   ....[11]....
        /*00b8*/ 	.word	0xffffffff


	//   ....[12]....
        /*00bc*/ 	.word	0xffffffff


	//   ....[13]....
        /*00c0*/ 	.word	0xffffffff


	//   ....[14]....
        /*00c4*/ 	.word	0xffffffff


	//   ....[15]....
        /*00c8*/ 	.word	0xffffffff


	//   ....[16]....
        /*00cc*/ 	.word	0xffffffff


	//   ....[17]....
        /*00d0*/ 	.word	0xffffffff


	//   ....[18]....
        /*00d4*/ 	.word	0xffffffff


	//   ....[19]....
        /*00d8*/ 	.word	0xffffffff


	//   ....[20]....
        /*00dc*/ 	.word	0xffffffff


	//   ....[21]....
        /*00e0*/ 	.word	0xffffffff


	//   ....[22]....
        /*00e4*/ 	.word	0xffffffff


	//   ....[23]....
        /*00e8*/ 	.word	0xffffffff


	//   ....[24]....
        /*00ec*/ 	.word	0xffffffff


	//   ....[25]....
        /*00f0*/ 	.word	0xffffffff


	//   ....[26]....
        /*00f4*/ 	.word	0xffffffff


	//   ....[27]....
        /*00f8*/ 	.word	0xffffffff


	//   ....[28]....
        /*00fc*/ 	.word	0xffffffff


	//   ....[29]....
        /*0100*/ 	.word	0xffffffff


	//   ....[30]....
        /*0104*/ 	.word	0xffffffff


	//   ....[31]....
        /*0108*/ 	.word	0xffffffff


	//   ....[32]....
        /*010c*/ 	.word	0xffffffff


	//   ....[33]....
        /*0110*/ 	.word	0xffffffff


	//   ....[34]....
        /*0114*/ 	.word	0xffffffff


	//   ....[35]....
        /*0118*/ 	.word	0xffffffff


	//   ....[36]....
        /*011c*/ 	.word	0xffffffff


	//   ....[37]....
        /*0120*/ 	.word	0xffffffff


	//   ....[38]....
        /*0124*/ 	.word	0xffffffff


	//   ....[39]....
        /*0128*/ 	.word	0xffffffff


	//   ....[40]....
        /*012c*/ 	.word	0xffffffff


	//   ....[41]....
        /*0130*/ 	.word	0xffffffff


	//   ....[42]....
        /*0134*/ 	.word	0xffffffff


	//   ....[43]....
        /*0138*/ 	.word	0xffffffff


	//   ....[44]....
        /*013c*/ 	.word	0xffffffff


	//   ....[45]....
        /*0140*/ 	.word	0xffffffff


	//   ....[46]....
        /*0144*/ 	.word	0xffffffff


	//   ....[47]....
        /*0148*/ 	.word	0xffffffff


	//   ....[48]....
        /*014c*/ 	.word	0xffffffff


	//   ....[49]....
        /*0150*/ 	.word	0xffffffff


	//   ....[50]....
        /*0154*/ 	.word	0xffffffff


	//   ....[51]....
        /*0158*/ 	.word	0xffffffff


	//   ....[52]....
        /*015c*/ 	.word	0xffffffff


	//   ....[53]....
        /*0160*/ 	.word	0xffffffff


	//   ....[54]....
        /*0164*/ 	.word	0xffffffff


	//   ....[55]....
        /*0168*/ 	.word	0xffffffff


	//   ....[56]....
        /*016c*/ 	.word	0xffffffff


	//   ....[57]....
        /*0170*/ 	.word	0xffffffff


	//   ....[58]....
        /*0174*/ 	.word	0xffffffff


	//   ....[59]....
        /*0178*/ 	.word	0xffffffff


	//   ....[60]....
        /*017c*/ 	.word	0xffffffff


	//   ....[61]....
        /*0180*/ 	.word	0xffffffff


	//   ....[62]....
        /*0184*/ 	.word	0xffffffff


	//   ....[63]....
        /*0188*/ 	.word	0xffffffff


	//   ....[64]....
        /*018c*/ 	.word	0xffffffff


	//   ....[65]....
        /*0190*/ 	.word	0xffffffff


	//   ....[66]....
        /*0194*/ 	.word	0xffffffff


	//   ....[67]....
        /*0198*/ 	.word	0xffffffff


	//   ....[68]....
        /*019c*/ 	.word	0xffffffff


	//   ....[69]....
        /*01a0*/ 	.word	0xffffffff


	//   ....[70]....
        /*01a4*/ 	.word	0xffffffff


	//   ....[71]....
        /*01a8*/ 	.word	0xffffffff


	//   ....[72]....
        /*01ac*/ 	.word	0xffffffff


	//   ....[73]....
        /*01b0*/ 	.word	0xffffffff


	//   ....[74]....
        /*01b4*/ 	.word	0xffffffff


	//   ....[75]....
        /*01b8*/ 	.word	0xffffffff


	//   ....[76]....
        /*01bc*/ 	.word	0xffffffff


	//   ....[77]....
        /*01c0*/ 	.word	0xffffffff


	//   ....[78]....
        /*01c4*/ 	.word	0xffffffff


	//   ....[79]....
        /*01c8*/ 	.word	0xffffffff


	//   ....[80]....
        /*01cc*/ 	.word	0xffffffff


	//   ....[81]....
        /*01d0*/ 	.word	0xffffffff


	//   ....[82]....
        /*01d4*/ 	.word	0xffffffff


	//   ....[83]....
        /*01d8*/ 	.word	0xffffffff


	//   ....[84]....
        /*01dc*/ 	.word	0xffffffff


	//   ....[85]....
        /*01e0*/ 	.word	0xffffffff


	//   ....[86]....
        /*01e4*/ 	.word	0xffffffff


	//   ....[87]....
        /*01e8*/ 	.word	0xffffffff


	//   ....[88]....
        /*01ec*/ 	.word	0xffffffff


	//   ....[89]....
        /*01f0*/ 	.word	0xffffffff


	//   ....[90]....
        /*01f4*/ 	.word	0xffffffff


	//   ....[91]....
        /*01f8*/ 	.word	0xffffffff


	//   ....[92]....
        /*01fc*/ 	.word	0xffffffff


	//   ....[93]....
        /*0200*/ 	.word	0xffffffff


	//   ....[94]....
        /*0204*/ 	.word	0xffffffff


	//   ....[95]....
        /*0208*/ 	.word	0xffffffff


	//   ....[96]....
        /*020c*/ 	.word	0xffffffff


	//   ....[97]....
        /*0210*/ 	.word	0xffffffff


	//   ....[98]....
        /*0214*/ 	.word	0xffffffff


	//   ....[99]....
        /*0218*/ 	.word	0xffffffff


	//   ....[100]....
        /*021c*/ 	.word	0xffffffff


	//   ....[101]....
        /*0220*/ 	.word	0xffffffff


	//   ....[102]....
        /*0224*/ 	.word	0xffffffff


	//   ....[103]....
        /*0228*/ 	.word	0xffffffff


	//   ....[104]....
        /*022c*/ 	.word	0xffffffff


	//   ....[105]....
        /*0230*/ 	.word	0xffffffff


	//   ....[106]....
        /*0234*/ 	.word	0xffffffff


	//   ....[107]....
        /*0238*/ 	.word	0xffffffff


	//   ....[108]....
        /*023c*/ 	.word	0xffffffff


	//   ....[109]....
        /*0240*/ 	.word	0xffffffff


	//   ....[110]....
        /*0244*/ 	.word	0xffffffff


	//   ....[111]....
        /*0248*/ 	.word	0xffffffff


	//   ....[112]....
        /*024c*/ 	.word	0xffffffff


	//   ....[113]....
        /*0250*/ 	.word	0xffffffff


	//   ....[114]....
        /*0254*/ 	.word	0xffffffff


	//   ....[115]....
        /*0258*/ 	.word	0xffffffff


	//   ....[116]....
        /*025c*/ 	.word	0xffffffff


	//   ....[117]....
        /*0260*/ 	.word	0xffffffff


	//   ....[118]....
        /*0264*/ 	.word	0xffffffff


	//   ....[119]....
        /*0268*/ 	.word	0xffffffff


	//   ....[120]....
        /*026c*/ 	.word	0xffffffff


	//   ....[121]....
        /*0270*/ 	.word	0xffffffff


	//   ....[122]....
        /*0274*/ 	.word	0xffffffff


	//   ....[123]....
        /*0278*/ 	.word	0xffffffff


	//   ....[124]....
        /*027c*/ 	.word	0xffffffff


	//   ....[125]....
        /*0280*/ 	.word	0xffffffff


	//   ....[126]....
        /*0284*/ 	.word	0xffffffff


	//   ....[127]....
        /*0288*/ 	.word	0xffffffff


	//   ....[128]....
        /*028c*/ 	.word	0xffffffff


	//   ....[129]....
        /*0290*/ 	.word	0xffffffff


	//   ....[130]....
        /*0294*/ 	.word	0xffffffff


	//   ....[131]....
        /*0298*/ 	.word	0xffffffff


	//   ....[132]....
        /*029c*/ 	.word	0xffffffff


	//   ....[133]....
        /*02a0*/ 	.word	0xffffffff


	//   ....[134]....
        /*02a4*/ 	.word	0xffffffff


	//   ....[135]....
        /*02a8*/ 	.word	0xffffffff


	//   ....[136]....
        /*02ac*/ 	.word	0xffffffff


	//   ....[137]....
        /*02b0*/ 	.word	0xffffffff


	//   ....[138]....
        /*02b4*/ 	.word	0xffffffff


	//   ....[139]....
        /*02b8*/ 	.word	0xffffffff


	//   ....[140]....
        /*02bc*/ 	.word	0xffffffff


	//   ....[141]....
        /*02c0*/ 	.word	0xffffffff


	//   ....[142]....
        /*02c4*/ 	.word	0xffffffff


	//   ....[143]....
        /*02c8*/ 	.word	0xffffffff


	//   ....[144]....
        /*02cc*/ 	.word	0xffffffff


	//   ....[145]....
        /*02d0*/ 	.word	0xffffffff


	//   ....[146]....
        /*02d4*/ 	.word	0xffffffff


	//   ....[147]....
        /*02d8*/ 	.word	0xffffffff


	//   ....[148]....
        /*02dc*/ 	.word	0xffffffff


	//   ....[149]....
        /*02e0*/ 	.word	0xffffffff


	//   ....[150]....
        /*02e4*/ 	.word	0xffffffff


	//   ....[151]....
        /*02e8*/ 	.word	0xffffffff


	//   ....[152]....
        /*02ec*/ 	.word	0xffffffff


	//   ....[153]....
        /*02f0*/ 	.word	0xffffffff


	//   ....[154]....
        /*02f4*/ 	.word	0xffffffff


	//   ....[155]....
        /*02f8*/ 	.word	0xffffffff


	//   ....[156]....
        /*02fc*/ 	.word	0xffffffff


	//   ....[157]....
        /*0300*/ 	.word	0xffffffff


	//   ....[158]....
        /*0304*/ 	.word	0xffffffff


	//   ....[159]....
        /*0308*/ 	.word	0xffffffff


	//   ....[160]....
        /*030c*/ 	.word	0xffffffff


	//   ....[161]....
        /*0310*/ 	.word	0xffffffff


	//   ....[162]....
        /*0314*/ 	.word	0xffffffff


	//   ....[163]....
        /*0318*/ 	.word	0xffffffff


	//   ....[164]....
        /*031c*/ 	.word	0xffffffff


	//   ....[165]....
        /*0320*/ 	.word	0xffffffff


	//   ....[166]....
        /*0324*/ 	.word	0xffffffff


	//   ....[167]....
        /*0328*/ 	.word	0xffffffff


	//   ....[168]....
        /*032c*/ 	.word	0xffffffff


	//   ....[169]....
        /*0330*/ 	.word	0xffffffff


	//----- nvinfo : EIATTR_COOP_GROUP_INSTR_OFFSETS
	.align		4
.L_1662:
        /*0334*/ 	.byte	0x04, 0x28
        /*0336*/ 	.short	(.L_1664 - .L_1663)


	//   ....[0]....
.L_1663:
        /*0338*/ 	.word	0x00006400


	//   ....[1]....
        /*033c*/ 	.word	0x00006410


	//   ....[2]....
        /*0340*/ 	.word	0x00006420


	//   ....[3]....
        /*0344*/ 	.word	0x00006430


	//   ....[4]....
        /*0348*/ 	.word	0x00006450


	//   ....[5]....
        /*034c*/ 	.word	0x00006460


	//   ....[6]....
        /*0350*/ 	.word	0x00006470


	//   ....[7]....
        /*0354*/ 	.word	0x00006480


	//   ....[8]....
        /*0358*/ 	.word	0x00006490


	//   ....[9]....
        /*035c*/ 	.word	0x000064a0


	//   ....[10]....
        /*0360*/ 	.word	0x000064b0


	//   ....[11]....
        /*0364*/ 	.word	0x000064c0


	//   ....[12]....
        /*0368*/ 	.word	0x000064d0


	//   ....[13]....
        /*036c*/ 	.word	0x000064e0


	//   ....[14]....
        /*0370*/ 	.word	0x000064f0


	//   ....[15]....
        /*0374*/ 	.word	0x00006500


	//   ....[16]....
        /*0378*/ 	.word	0x00006510


	//   ....[17]....
        /*037c*/ 	.word	0x00006520


	//   ....[18]....
        /*0380*/ 	.word	0x00006530


	//   ....[19]....
        /*0384*/ 	.word	0x00006540


	//   ....[20]....
        /*0388*/ 	.word	0x00006550


	//   ....[21]....
        /*038c*/ 	.word	0x00006560


	//   ....[22]....
        /*0390*/ 	.word	0x00006570


	//   ....[23]....
        /*0394*/ 	.word	0x00006580


	//   ....[24]....
        /*0398*/ 	.word	0x00006590


	//   ....[25]....
        /*039c*/ 	.word	0x000065a0


	//   ....[26]....
        /*03a0*/ 	.word	0x000065b0


	//   ....[27]....
        /*03a4*/ 	.word	0x000065c0


	//   ....[28]....
        /*03a8*/ 	.word	0x000065d0


	//   ....[29]....
        /*03ac*/ 	.word	0x000065e0


	//   ....[30]....
        /*03b0*/ 	.word	0x000065f0


	//   ....[31]....
        /*03b4*/ 	.word	0x00006600


	//   ....[32]....
        /*03b8*/ 	.word	0x00006610


	//   ....[33]....
        /*03bc*/ 	.word	0x00006620


	//   ....[34]....
        /*03c0*/ 	.word	0x00014010


	//   ....[35]....
        /*03c4*/ 	.word	0x00014030


	//   ....[36]....
        /*03c8*/ 	.word	0x00014040


	//   ....[37]....
        /*03cc*/ 	.word	0x00014050


	//   ....[38]....
        /*03d0*/ 	.word	0x00014060


	//   ....[39]....
        /*03d4*/ 	.word	0x00014070


	//   ....[40]....
        /*03d8*/ 	.word	0x00014080


	//   ....[41]....
        /*03dc*/ 	.word	0x00014090


	//   ....[42]....
        /*03e0*/ 	.word	0x000140a0


	//   ....[43]....
        /*03e4*/ 	.word	0x000140b0


	//   ....[44]....
        /*03e8*/ 	.word	0x000140c0


	//   ....[45]....
        /*03ec*/ 	.word	0x000140d0


	//   ....[46]....
        /*03f0*/ 	.word	0x000140e0


	//   ....[47]....
        /*03f4*/ 	.word	0x000140f0


	//   ....[48]....
        /*03f8*/ 	.word	0x00014100


	//   ....[49]....
        /*03fc*/ 	.word	0x00014110


	//   ....[50]....
        /*0400*/ 	.word	0x00014120


	//   ....[51]....
        /*0404*/ 	.word	0x00014130


	//   ....[52]....
        /*0408*/ 	.word	0x00014140


	//   ....[53]....
        /*040c*/ 	.word	0x00014150


	//   ....[54]....
        /*0410*/ 	.word	0x00014160


	//   ....[55]....
        /*0414*/ 	.word	0x00014170


	//   ....[56]....
        /*0418*/ 	.word	0x00014180


	//   ....[57]....
        /*041c*/ 	.word	0x00014190


	//   ....[58]....
        /*0420*/ 	.word	0x000141a0


	//   ....[59]....
        /*0424*/ 	.word	0x000141b0


	//   ....[60]....
        /*0428*/ 	.word	0x000141c0


	//   ....[61]....
        /*042c*/ 	.word	0x000141d0


	//   ....[62]....
        /*0430*/ 	.word	0x000141e0


	//   ....[63]....
        /*0434*/ 	.word	0x000141f0


	//   ....[64]....
        /*0438*/ 	.word	0x00014200


	//   ....[65]....
        /*043c*/ 	.word	0x00014210


	//   ....[66]....
        /*0440*/ 	.word	0x00014220


	//   ....[67]....
        /*0444*/ 	.word	0x00014230


	//   ....[68]....
        /*0448*/ 	.word	0x00021c20


	//   ....[69]....
        /*044c*/ 	.word	0x00021c40


	//   ....[70]....
        /*0450*/ 	.word	0x00021c50


	//   ....[71]....
        /*0454*/ 	.word	0x00021c60


	//   ....[72]....
        /*0458*/ 	.word	0x00021c70


	//   ....[73]....
        /*045c*/ 	.word	0x00021c80


	//   ....[74]....
        /*0460*/ 	.word	0x00021c90


	//   ....[75]....
        /*0464*/ 	.word	0x00021ca0


	//   ....[76]....
        /*0468*/ 	.word	0x00021cb0


	//   ....[77]....
        /*046c*/ 	.word	0x00021cc0


	//   ....[78]....
        /*0470*/ 	.word	0x00021cd0


	//   ....[79]....
        /*0474*/ 	.word	0x00021ce0


	//   ....[80]....
        /*0478*/ 	.word	0x00021cf0


	//   ....[81]....
        /*047c*/ 	.word	0x00021d00


	//   ....[82]....
        /*0480*/ 	.word	0x00021d10


	//   ....[83]....
        /*0484*/ 	.word	0x00021d20


	//   ....[84]....
        /*0488*/ 	.word	0x00021d30


	//   ....[85]....
        /*048c*/ 	.word	0x00021d40


	//   ....[86]....
        /*0490*/ 	.word	0x00021d50


	//   ....[87]....
        /*0494*/ 	.word	0x00021d60


	//   ....[88]....
        /*0498*/ 	.word	0x00021d70


	//   ....[89]....
        /*049c*/ 	.word	0x00021d80


	//   ....[90]....
        /*04a0*/ 	.word	0x00021d90


	//   ....[91]....
        /*04a4*/ 	.word	0x00021da0


	//   ....[92]....
        /*04a8*/ 	.word	0x00021db0


	//   ....[93]....
        /*04ac*/ 	.word	0x00021dc0


	//   ....[94]....
        /*04b0*/ 	.word	0x00021dd0


	//   ....[95]....
        /*04b4*/ 	.word	0x00021de0


	//   ....[96]....
        /*04b8*/ 	.word	0x00021df0


	//   ....[97]....
        /*04bc*/ 	.word	0x00021e00


	//   ....[98]....
        /*04c0*/ 	.word	0x00021e10


	//   ....[99]....
        /*04c4*/ 	.word	0x00021e20


	//   ....[100]....
        /*04c8*/ 	.word	0x00021e30


	//   ....[101]....
        /*04cc*/ 	.word	0x00021e40


	//   ....[102]....
        /*04d0*/ 	.word	0x0002f830


	//   ....[103]....
        /*04d4*/ 	.word	0x0002f850


	//   ....[104]....
        /*04d8*/ 	.word	0x0002f860


	//   ....[105]....
        /*04dc*/ 	.word	0x0002f870


	//   ....[106]....
        /*04e0*/ 	.word	0x0002f880


	//   ....[107]....
        /*04e4*/ 	.word	0x0002f890


	//   ....[108]....
        /*04e8*/ 	.word	0x0002f8a0


	//   ....[109]....
        /*04ec*/ 	.word	0x0002f8b0


	//   ....[110]....
        /*04f0*/ 	.word	0x0002f8c0


	//   ....[111]....
        /*04f4*/ 	.word	0x0002f8d0


	//   ....[112]....
        /*04f8*/ 	.word	0x0002f8e0


	//   ....[113]....
        /*04fc*/ 	.word	0x0002f8f0


	//   ....[114]....
        /*0500*/ 	.word	0x0002f900


	//   ....[115]....
        /*0504*/ 	.word	0x0002f910


	//   ....[116]....
        /*0508*/ 	.word	0x0002f920


	//   ....[117]....
        /*050c*/ 	.word	0x0002f930


	//   ....[118]....
        /*0510*/ 	.word	0x0002f940


	//   ....[119]....
        /*0514*/ 	.word	0x0002f950


	//   ....[120]....
        /*0518*/ 	.word	0x0002f960


	//   ....[121]....
        /*051c*/ 	.word	0x0002f970


	//   ....[122]....
        /*0520*/ 	.word	0x0002f980


	//   ....[123]....
        /*0524*/ 	.word	0x0002f990


	//   ....[124]....
        /*0528*/ 	.word	0x0002f9a0


	//   ....[125]....
        /*052c*/ 	.word	0x0002f9b0


	//   ....[126]....
        /*0530*/ 	.word	0x0002f9c0


	//   ....[127]....
        /*0534*/ 	.word	0x0002f9d0


	//   ....[128]....
        /*0538*/ 	.word	0x0002f9e0


	//   ....[129]....
        /*053c*/ 	.word	0x0002f9f0


	//   ....[130]....
        /*0540*/ 	.word	0x0002fa00


	//   ....[131]....
        /*0544*/ 	.word	0x0002fa10


	//   ....[132]....
        /*0548*/ 	.word	0x0002fa20


	//   ....[133]....
        /*054c*/ 	.word	0x0002fa30


	//   ....[134]....
        /*0550*/ 	.word	0x0002fa40


	//   ....[135]....
        /*0554*/ 	.word	0x0002fa50


	//   ....[136]....
        /*0558*/ 	.word	0x0003d440


	//   ....[137]....
        /*055c*/ 	.word	0x0003d460


	//   ....[138]....
        /*0560*/ 	.word	0x0003d470


	//   ....[139]....
        /*0564*/ 	.word	0x0003d480


	//   ....[140]....
        /*0568*/ 	.word	0x0003d490


	//   ....[141]....
        /*056c*/ 	.word	0x0003d4a0


	//   ....[142]....
        /*0570*/ 	.word	0x0003d4b0


	//   ....[143]....
        /*0574*/ 	.word	0x0003d4c0


	//   ....[144]....
        /*0578*/ 	.word	0x0003d4d0


	//   ....[145]....
        /*057c*/ 	.word	0x0003d4e0


	//   ....[146]....
        /*0580*/ 	.word	0x0003d4f0


	//   ....[147]....
        /*0584*/ 	.word	0x0003d500


	//   ....[148]....
        /*0588*/ 	.word	0x0003d510


	//   ....[149]....
        /*058c*/ 	.word	0x0003d520


	//   ....[150]....
        /*0590*/ 	.word	0x0003d530


	//   ....[151]....
        /*0594*/ 	.word	0x0003d540


	//   ....[152]....
        /*0598*/ 	.word	0x0003d550


	//   ....[153]....
        /*059c*/ 	.word	0x0003d560


	//   ....[154]....
        /*05a0*/ 	.word	0x0003d570


	//   ....[155]....
        /*05a4*/ 	.word	0x0003d580


	//   ....[156]....
        /*05a8*/ 	.word	0x0003d590


	//   ....[157]....
        /*05ac*/ 	.word	0x0003d5a0


	//   ....[158]....
        /*05b0*/ 	.word	0x0003d5b0


	//   ....[159]....
        /*05b4*/ 	.word	0x0003d5c0


	//   ....[160]....
        /*05b8*/ 	.word	0x0003d5d0


	//   ....[161]....
        /*05bc*/ 	.word	0x0003d5e0


	//   ....[162]....
        /*05c0*/ 	.word	0x0003d5f0


	//   ....[163]....
        /*05c4*/ 	.word	0x0003d600


	//   ....[164]....
        /*05c8*/ 	.word	0x0003d610


	//   ....[165]....
        /*05cc*/ 	.word	0x0003d620


	//   ....[166]....
        /*05d0*/ 	.word	0x0003d630


	//   ....[167]....
        /*05d4*/ 	.word	0x0003d640


	//   ....[168]....
        /*05d8*/ 	.word	0x0003d650


	//   ....[169]....
        /*05dc*/ 	.word	0x0003d660


	//----- nvinfo : EIATTR_EXIT_INSTR_OFFSETS
	.align		4
.L_1664:
        /*05e0*/ 	.byte	0x04, 0x1c
        /*05e2*/ 	.short	(.L_1666 - .L_1665)


	//   ....[0]....
.L_1665:
        /*05e4*/ 	.word	0x0004b150


	//   ....[1]....
        /*05e8*/ 	.word	0x0004b8a0


	//   ....[2]....
        /*05ec*/ 	.word	0x0004b910


	//----- nvinfo : EIATTR_MAX_THREADS
	.align		4
.L_1666:
        /*05f0*/ 	.byte	0x04, 0x05
        /*05f2*/ 	.short	(.L_1668 - .L_1667)
.L_1667:
        /*05f4*/ 	.word	0x00000020
        /*05f8*/ 	.word	0x00000001
        /*05fc*/ 	.word	0x00000001


	//----- nvinfo : EIATTR_CRS_STACK_SIZE
	.align		4
.L_1668:
        /*0600*/ 	.byte	0x04, 0x1e
        /*0602*/ 	.short	(.L_1670 - .L_1669)
.L_1669:
        /*0604*/ 	.word	0x00000000
.L_1670:


//--------------------- .nv.info._ZN17fastertransformer38beam_online_softmax_topk_stage1_kernelIfLi1ELi16ELi128EEEvPKT_S3_PKbPfiiPKi --------------------------
	.section	.nv.info._ZN17fastertransformer38beam_online_softmax_topk_stage1_kernelIfLi1ELi16ELi128EEEvPKT_S3_PKbPfiiPKi,"",@"SHT_CUDA_INFO"
	.sectionflags	@""
	.align	4


	//----- nvinfo : EIATTR_CUDA_API_VERSION
	.align		4
        /*0000*/ 	.byte	0x04, 0x37
        /*0002*/ 	.short	(.L_1672 - .L_1671)
.L_1671:
        /*0004*/ 	.word	0x00000082


	//----- nvinfo : EIATTR_SW2861232_WAR
	.align		4
.L_1672:
        /*0008*/ 	.byte	0x01, 0x35
	.zero		2


	//----- nvinfo : EIATTR_PARAM_CBANK
	.align		4
        /*000c*/ 	.byte	0x04, 0x0a
        /*000e*/ 	.short	(.L_1674 - .L_1673)
	.align		4
.L_1673:
        /*0010*/ 	.word	index@(.nv.constant0._ZN17fastertransformer38beam_online_softmax_topk_stage1_kernelIfLi1ELi16ELi128EEEvPKT_S3_PKbPfiiPKi)
        /*0014*/ 	.short	0x0160
        /*0016*/ 	.short	0x0030


	//----- nvinfo : EIATTR_CBANK_PARAM_SIZE
	.align		4
.L_1674:
        /*0018*/ 	.byte	0x03, 0x19
        /*001a*/ 	.short	0x0030


	//----- nvinfo : EIATTR_KPARAM_INFO
	.align		4
        /*001c*/ 	.byte	0x04, 0x17
        /*001e*/ 	.short	(.L_1676 - .L_1675)
.L_1675:
        /*0020*/ 	.word	0x00000000
        /*0024*/ 	.short	0x0006
        /*0026*/ 	.short	0x0028
        /*0028*/ 	.byte	0x00, 0xf0, 0x21, 0x00


	//----- nvinfo : EIATTR_KPARAM_INFO
	.align		4
.L_1676:
        /*002c*/ 	.byte	0x04, 0x17
        /*002e*/ 	.short	(.L_1678 - .L_1677)
.L_1677:
        /*0030*/ 	.word	0x00000000
        /*0034*/ 	.short	0x0005
        /*0036*/ 	.short	0x0024
        /*0038*/ 	.byte	0x00, 0xf0, 0x11, 0x00


	//----- nvinfo : EIATTR_KPARAM_INFO
	.align		4
.L_1678:
        /*003c*/ 	.byte	0x04, 0x17
        /*003e*/ 	.short	(.L_1680 - .L_1679)
.L_1679:
        /*0040*/ 	.word	0x00000000
        /*0044*/ 	.short	0x0004
        /*0046*/ 	.short	0x0020
        /*0048*/ 	.byte	0x00, 0xf0, 0x11, 0x00


	//----- nvinfo : EIATTR_KPARAM_INFO
	.align		4
.L_1680:
        /*004c*/ 	.byte	0x04, 0x17
        /*004e*/ 	.short	(.L_1682 - .L_1681)
.L_1681:
        /*0050*/ 	.word	0x00000000
        /*0054*/ 	.short	0x0003
        /*0056*/ 	.short	0x0018
        /*0058*/ 	.byte	0x00, 0xf0, 0x21, 0x00


	//----- nvinfo : EIATTR_KPARAM_INFO
	.align		4
.L_1682:
        /*005c*/ 	.byte	0x04, 0x17
        /*005e*/ 	.short	(.L_1684 - .L_1683)
.L_1683:
        /*0060*/ 	.word	0x00000000
        /*0064*/ 	.short	0x0002
        /*0066*/ 	.short	0x0010
        /*0068*/ 	.byte	0x00, 0xf0, 0x21, 0x00


	//----- nvinfo : EIATTR_KPARAM_INFO
	.align		4
.L_1684:
        /*006c*/ 	.byte	0x04, 0x17
        /*006e*/ 	.short	(.L_1686 - .L_1685)
.L_1685:
        /*0070*/ 	.word	0x00000000
        /*0074*/ 	.short	0x0001
        /*0076*/ 	.short	0x0008
        /*0078*/ 	.byte	0x00, 0xf0, 0x21, 0x00


	//----- nvinfo : EIATTR_KPARAM_INFO
	.align		4
.L_1686:
        /*007c*/ 	.byte	0x04, 0x17
        /*007e*/ 	.short	(.L_1688 - .L_1687)
.L_1687:
        /*0080*/ 	.word	0x00000000
        /*0084*/ 	.short	0x0000
        /*0086*/ 	.short	0x0000
        /*0088*/ 	.byte	0x00, 0xf0, 0x21, 0x00


	//----- nvinfo : EIATTR_MAXREG_COUNT
	.align		4
.L_1688:
        /*008c*/ 	.byte	0x03, 0x1b
        /*008e*/ 	.short	0x00ff


	//----- nvinfo : EIATTR_NUM_BARRIERS
	.align		4
        /*0090*/ 	.byte	0x02, 0x4c
        /*0092*/ 	.byte	0x01
	.zero		1


	//----- nvinfo : EIATTR_MERCURY_ISA_VERSION
	.align		4
        /*0094*/ 	.byte	0x03, 0x5f
        /*0096*/ 	.short	0x0000


	//----- nvinfo : EIATTR_COOP_GROUP_MASK_REGIDS
	.align		4
        /*0098*/ 	.byte	0x04, 0x29
        /*009a*/ 	.short	(.L_1690 - .L_1689)


	//   ....[0]....
.L_1689:
        /*009c*/ 	.word	0xffffffff


	//   ....[1]....
        /*00a0*/ 	.word	0xffffffff


	//   ....[2]....
        /*00a4*/ 	.word	0xffffffff


	//   ....[3]....
        /*00a8*/ 	.word	0xffffffff


	//   ....[4]....
        /*00ac*/ 	.word	0xffffffff


	//   ....[5]....
        /*00b0*/ 	.word	0xffffffff


	//   ....[6]....
        /*00b4*/ 	.word	0xffffffff


	//   ....[7]....
        /*00b8*/ 	.word	0xffffffff


	//   ....[8]....
        /*00bc*/ 	.word	0xffffffff


	//   ....[9]....
        /*00c0*/ 	.word	0xffffffff


	//   ....[10]....
        /*00c4*/ 	.word	0xffffffff


	//   ....[11]....
        /*00c8*/ 	.word	0xffffffff


	//   ....[12]....
        /*00cc*/ 	.word	0xffffffff


	//   ....[13]....
        /*00d0*/ 	.word	0xffffffff


	//   ....[14]....
        /*00d4*/ 	.word	0xffffffff


	//   ....[15]....
        /*00d8*/ 	.word	0xffffffff


	//   ....[16]....
        /*00dc*/ 	.word	0xffffffff


	//   ....[17]....
        /*00e0*/ 	.word	0xffffffff


	//   ....[18]....
        /*00e4*/ 	.word	0xffffffff


	//   ....[19]....
        /*00e8*/ 	.word	0xffffffff


	//   ....[20]....
        /*00ec*/ 	.word	0xffffffff


	//   ....[21]....
        /*00f0*/ 	.word	0xffffffff


	//   ....[22]....
        /*00f4*/ 	.word	0xffffffff


	//   ....[23]....
        /*00f8*/ 	.word	0xffffffff


	//   ....[24]....
        /*00fc*/ 	.word	0xffffffff


	//   ....[25]....
        /*0100*/ 	.word	0xffffffff


	//   ....[26]....
        /*0104*/ 	.word	0xffffffff


	//   ....[27]....
        /*0108*/ 	.word	0xffffffff


	//   ....[28]....
        /*010c*/ 	.word	0xffffffff


	//   ....[29]....
        /*0110*/ 	.word	0xffffffff


	//   ....[30]....
        /*0114*/ 	.word	0xffffffff


	//   ....[31]....
        /*0118*/ 	.word	0xffffffff


	//   ....[32]....
        /*011c*/ 	.word	0xffffffff


	//   ....[33]....
        /*0120*/ 	.word	0xffffffff


	//   ....[34]....
        /*0124*/ 	.word	0xffffffff


	//   ....[35]....
        /*0128*/ 	.word	0xffffffff


	//   ....[36]....
        /*012c*/ 	.word	0xffffffff


	//   ....[37]....
        /*0130*/ 	.word	0xffffffff


	//   ....[38]....
        /*0134*/ 	.word	0xffffffff


	//   ....[39]....
        /*0138*/ 	.word	0xffffffff


	//   ....[40]....
        /*013c*/ 	.word	0xffffffff


	//   ....[41]....
        /*0140*/ 	.word	0xffffffff


	//   ....[42]....
        /*0144*/ 	.word	0xffffffff


	//   ....[43]....
        /*0148*/ 	.word	0xffffffff


	//   ....[44]....
        /*014c*/ 	.word	0xffffffff


	//   ....[45]....
        /*0150*/ 	.word	0xffffffff


	//   ....[46]....
        /*0154*/ 	.word	0xffffffff


	//   ....[47]....
        /*0158*/ 	.word	0xffffffff


	//   ....[48]....
        /*015c*/ 	.word	0xffffffff


	//   ....[49]....
        /*0160*/ 	.word	0xffffffff


	//   ....[50]....
        /*0164*/ 	.word	0xffffffff


	//   ....[51]....
        /*0168*/ 	.word	0xffffffff


	//   ....[52]....
        /*016c*/ 	.word	0xffffffff


	//   ....[53]....
        /*0170*/ 	.word	0xffffffff


	//   ....[54]....
        /*0174*/ 	.word	0xffffffff


	//   ....[55]....
        /*0178*/ 	.word	0xffffffff


	//   ....[56]....
        /*017c*/ 	.word	0xffffffff


	//   ....[57]....
        /*0180*/ 	.word	0xffffffff


	//   ....[58]....
        /*0184*/ 	.word	0xffffffff


	//   ....[59]....
        /*0188*/ 	.word	0xffffffff


	//   ....[60]....
        /*018c*/ 	.word	0xffffffff


	//   ....[61]....
        /*0190*/ 	.word	0xffffffff


	//   ....[62]....
        /*0194*/ 	.word	0xffffffff


	//   ....[63]....
        /*0198*/ 	.word	0xffffffff


	//   ....[64]....
        /*019c*/ 	.word	0xffffffff


	//   ....[65]....
        /*01a0*/ 	.word	0xffffffff


	//   ....[66]....
        /*01a4*/ 	.word	0xffffffff


	//   ....[67]....
        /*01a8*/ 	.word	0xffffffff


	//   ....[68]....
        /*01ac*/ 	.word	0xffffffff


	//   ....[69]....
        /*01b0*/ 	.word	0xffffffff


	//   ....[70]....
        /*01b4*/ 	.word	0xffffffff


	//   ....[71]....
        /*01b8*/ 	.word	0xffffffff


	//   ....[72]....
        /*01bc*/ 	.word	0xffffffff


	//   ....[73]....
        /*01c0*/ 	.word	0xffffffff


	//   ....[74]....
        /*01c4*/ 	.word	0xffffffff


	//   ....[75]....
        /*01c8*/ 	.word	0xffffffff


	//   ....[76]....
        /*01cc*/ 	.word	0xffffffff


	//   ....[77]....
        /*01d0*/ 	.word	0xffffffff


	//   ....[78]....
        /*01d4*/ 	.word	0xffffffff


	//   ....[79]....
        /*01d8*/ 	.word	0xffffffff


	//   ....[80]....
        /*01dc*/ 	.word	0xffffffff


	//   ....[81]....
        /*01e0*/ 	.word	0xffffffff


	//   ....[82]....
        /*01e4*/ 	.word	0xffffffff


	//   ....[83]....
        /*01e8*/ 	.word	0xffffffff


	//   ....[84]....
        /*01ec*/ 	.word	0xffffffff


	//   ....[85]....
        /*01f0*/ 	.word	0xffffffff


	//   ....[86]....
        /*01f4*/ 	.word	0xffffffff


	//   ....[87]....
        /*01f8*/ 	.word	0xffffffff


	//   ....[88]....
        /*01fc*/ 	.word	0xffffffff


	//   ....[89]....
        /*0200*/ 	.word	0xffffffff


	//   ....[90]....
        /*0204*/ 	.word	0xffffffff


	//   ....[91]....
        /*0208*/ 	.word	0xffffffff


	//   ....[92]....
        /*020c*/ 	.word	0xffffffff


	//   ....[93]....
        /*0210*/ 	.word	0xffffffff


	//   ....[94]....
        /*0214*/ 	.word	0xffffffff


	//   ....[95]....
        /*0218*/ 	.word	0xffffffff


	//   ....[96]....
        /*021c*/ 	.word	0xffffffff


	//   ....[97]....
        /*0220*/ 	.word	0xffffffff


	//   ....[98]....
        /*0224*/ 	.word	0xffffffff


	//   ....[99]....
        /*0228*/ 	.word	0xffffffff


	//   ....[100]....
        /*022c*/ 	.word	0xffffffff


	//   ....[101]....
        /*0230*/ 	.word	0xffffffff


	//   ....[102]....
        /*0234*/ 	.word	0xffffffff


	//   ....[103]....
        /*0238*/ 	.word	0xffffffff


	//   ....[104]....
        /*023c*/ 	.word	0xffffffff


	//   ....[105]....
        /*0240*/ 	.word	0xffffffff


	//   ....[106]....
        /*0244*/ 	.word	0xffffffff


	//   ....[107]....
        /*0248*/ 	.word	0xffffffff


	//   ....[108]....
        /*024c*/ 	.word	0xffffffff


	//   ....[109]....
        /*0250*/ 	.word	0xffffffff


	//   ....[110]....
        /*0254*/ 	.word	0xffffffff


	//   ....[111]....
        /*0258*/ 	.word	0xffffffff


	//   ....[112]....
        /*025c*/ 	.word	0xffffffff


	//   ....[113]....
        /*0260*/ 	.word	0xffffffff


	//   ....[114]....
        /*0264*/ 	.word	0xffffffff


	//   ....[115]....
        /*0268*/ 	.word	0xffffffff


	//   ....[116]....
        /*026c*/ 	.word	0xffffffff


	//   ....[117]....
        /*0270*/ 	.word	0xffffffff


	//   ....[118]....
        /*0274*/ 	.word	0xffffffff


	//   ....[119]....
        /*0278*/ 	.word	0xffffffff


	//   ....[120]....
        /*027c*/ 	.word	0xffffffff


	//   ....[121]....
        /*0280*/ 	.word	0xffffffff


	//   ....[122]....
        /*0284*/ 	.word	0xffffffff


	//   ....[123]....
        /*0288*/ 	.word	0xffffffff


	//   ....[124]....
        /*028c*/ 	.word	0xffffffff


	//   ....[125]....
        /*0290*/ 	.word	0xffffffff


	//   ....[126]....
        /*0294*/ 	.word	0xffffffff


	//   ....[127]....
        /*0298*/ 	.word	0xffffffff


	//   ....[128]....
        /*029c*/ 	.word	0xffffffff


	//   ....[129]....
        /*02a0*/ 	.word	0xffffffff


	//   ....[130]....
        /*02a4*/ 	.word	0xffffffff


	//   ....[131]....
        /*02a8*/ 	.word	0xffffffff


	//   ....[132]....
        /*02ac*/ 	.word	0xffffffff


	//   ....[133]....
        /*02b0*/ 	.word	0xffffffff


	//   ....[134]....
        /*02b4*/ 	.word	0xffffffff


	//   ....[135]....
        /*02b8*/ 	.word	0xffffffff


	//   ....[136]....
        /*02bc*/ 	.word	0xffffffff


	//   ....[137]....
        /*02c0*/ 	.word	0xffffffff


	//   ....[138]....
        /*02c4*/ 	.word	0xffffffff


	//   ....[139]....
        /*02c8*/ 	.word	0xffffffff


	//   ....[140]....
        /*02cc*/ 	.word	0xffffffff


	//   ....[141]....
        /*02d0*/ 	.word	0xffffffff


	//   ....[142]....
        /*02d4*/ 	.word	0xffffffff


	//   ....[143]....
        /*02d8*/ 	.word	0xffffffff


	//   ....[144]....
        /*02dc*/ 	.word	0xffffffff


	//   ....[145]....
        /*02e0*/ 	.word	0xffffffff


	//   ....[146]....
        /*02e4*/ 	.word	0xffffffff


	//   ....[147]....
        /*02e8*/ 	.word	0xffffffff


	//   ....[148]....
        /*02ec*/ 	.word	0xffffffff


	//   ....[149]....
        /*02f0*/ 	.word	0xffffffff


	//   ....[150]....
        /*02f4*/ 	.word	0xffffffff


	//   ....[151]....
        /*02f8*/ 	.word	0xffffffff


	//   ....[152]....
        /*02fc*/ 	.word	0xffffffff


	//   ....[153]....
        /*0300*/ 	.word	0xffffffff


	//   ....[154]....
        /*0304*/ 	.word	0xffffffff


	//   ....[155]....
        /*0308*/ 	.word	0xffffffff


	//   ....[156]....
        /*030c*/ 	.word	0xffffffff


	//   ....[157]....
        /*0310*/ 	.word	0xffffffff


	//   ....[158]....
        /*0314*/ 	.word	0xffffffff


	//   ....[159]....
        /*0318*/ 	.word	0xffffffff


	//   ....[160]....
        /*031c*/ 	.word	0xffffffff


	//   ....[161]....
        /*0320*/ 	.word	0xffffffff


	//   ....[162]....
        /*0324*/ 	.word	0xffffffff


	//   ....[163]....
        /*0328*/ 	.word	0xffffffff


	//   ....[164]....
        /*032c*/ 	.word	0xffffffff


	//   ....[165]....
        /*0330*/ 	.word	0xffffffff


	//   ....[166]....
        /*0334*/ 	.word	0xffffffff


	//   ....[167]....
        /*0338*/ 	.word	0xffffffff


	//   ....[168]....
        /*033c*/ 	.word	0xffffffff


	//   ....[169]....
        /*0340*/ 	.word	0xffffffff


	//----- nvinfo : EIATTR_COOP_GROUP_INSTR_OFFSETS
	.align		4
.L_1690:
        /*0344*/ 	.byte	0x04, 0x28
        /*0346*/ 	.short	(.L_1692 - .L_1691)


	//   ....[0]....
.L_1691:
        /*0348*/ 	.word	0x00003f20


	//   ....[1]....
        /*034c*/ 	.word	0x00003f30


	//   ....[2]....
        /*0350*/ 	.word	0x00003f40


	//   ....[3]....
        /*0354*/ 	.word	0x00003f50


	//   ....[4]....
        /*0358*/ 	.word	0x00003f60


	//   ....[5]....
        /*035c*/ 	.word	0x00003f80


	//   ....[6]....
        /*0360*/ 	.word	0x00003f90


	//   ....[7]....
        /*0364*/ 	.word	0x00003fa0


	//   ....[8]....
        /*0368*/ 	.word	0x00003fb0


	//   ....[9]....
        /*036c*/ 	.word	0x00003fc0


	//   ....[10]....
        /*0370*/ 	.word	0x00003fd0


	//   ....[11]....
        /*0374*/ 	.word	0x00003fe0


	//   ....[12]....
        /*0378*/ 	.word	0x00003ff0


	//   ....[13]....
        /*037c*/ 	.word	0x00004000


	//   ....[14]....
        /*0380*/ 	.word	0x00004010


	//   ....[15]....
        /*0384*/ 	.word	0x00004020


	//   ....[16]....
        /*0388*/ 	.word	0x00004030


	//   ....[17]....
        /*038c*/ 	.word	0x00004040


	//   ....[18]....
        /*0390*/ 	.word	0x00004050


	//   ....[19]....
        /*0394*/ 	.word	0x00004060


	//   ....[20]....
        /*0398*/ 	.word	0x00004070


	//   ....[21]....
        /*039c*/ 	.word	0x00004080


	//   ....[22]....
        /*03a0*/ 	.word	0x00004090


	//   ....[23]....
        /*03a4*/ 	.word	0x000040a0


	//   ....[24]....
        /*03a8*/ 	.word	0x000040b0


	//   ....[25]....
        /*03ac*/ 	.word	0x000040c0


	//   ....[26]....
        /*03b0*/ 	.word	0x000040d0


	//   ....[27]....
        /*03b4*/ 	.word	0x000040e0


	//   ....[28]....
        /*03b8*/ 	.word	0x000040f0


	//   ....[29]....
        /*03bc*/ 	.word	0x00004100


	//   ....[30]....
        /*03c0*/ 	.word	0x00004110


	//   ....[31]....
        /*03c4*/ 	.word	0x00004120


	//   ....[32]....
        /*03c8*/ 	.word	0x00004130


	//   ....[33]....
        /*03cc*/ 	.word	0x00004140


	//   ....[34]....
        /*03d0*/ 	.word	0x00011b30


	//   ....[35]....
        /*03d4*/ 	.word	0x00011b50


	//   ....[36]....
        /*03d8*/ 	.word	0x00011b60


	//   ....[37]....
        /*03dc*/ 	.word	0x00011b70


	//   ....[38]....
        /*03e0*/ 	.word	0x00011b80


	//   ....[39]....
        /*03e4*/ 	.word	0x00011b90


	//   ....[40]....
        /*03e8*/ 	.word	0x00011ba0


	//   ....[41]....
        /*03ec*/ 	.word	0x00011bb0


	//   ....[42]....
        /*03f0*/ 	.word	0x00011bc0


	//   ....[43]....
        /*03f4*/ 	.word	0x00011bd0


	//   ....[44]....
        /*03f8*/ 	.word	0x00011be0


	//   ....[45]....
        /*03fc*/ 	.word	0x00011bf0


	//   ....[46]....
        /*0400*/ 	.word	0x00011c00


	//   ....[47]....
        /*0404*/ 	.word	0x00011c10


	//   ....[48]....
        /*0408*/ 	.word	0x00011c20


	//   ....[49]....
        /*040c*/ 	.word	0x00011c30


	//   ....[50]....
        /*0410*/ 	.word	0x00011c40


	//   ....[51]....
        /*0414*/ 	.word	0x00011c50


	//   ....[52]....
        /*0418*/ 	.word	0x00011c60


	//   ....[53]....
        /*041c*/ 	.word	0x00011c70


	//   ....[54]....
        /*0420*/ 	.word	0x00011c80


	//   ....[55]....
        /*0424*/ 	.word	0x00011c90


	//   ....[56]....
        /*0428*/ 	.word	0x00011ca0


	//   ....[57]....
        /*042c*/ 	.word	0x00011cb0


	//   ....[58]....
        /*0430*/ 	.word	0x00011cc0


	//   ....[59]....
        /*0434*/ 	.word	0x00011cd0


	//   ....[60]....
        /*0438*/ 	.word	0x00011ce0


	//   ....[61]....
        /*043c*/ 	.word	0x00011cf0


	//   ....[62]....
        /*0440*/ 	.word	0x00011d00


	//   ....[63]....
        /*0444*/ 	.word	0x00011d10


	//   ....[64]....
        /*0448*/ 	.word	0x00011d20


	//   ....[65]....
        /*044c*/ 	.word	0x00011d30


	//   ....[66]....
        /*0450*/ 	.word	0x00011d40


	//   ....[67]....
        /*0454*/ 	.word	0x00011d50


	//   ....[68]....
        /*0458*/ 	.word	0x0001f740


	//   ....[69]....
        /*045c*/ 	.word	0x0001f760


	//   ....[70]....
        /*0460*/ 	.word	0x0001f770


	//   ....[71]....
        /*0464*/ 	.word	0x0001f780


	//   ....[72]....
        /*0468*/ 	.word	0x0001f790


	//   ....[73]....
        /*046c*/ 	.word	0x0001f7a0


	//   ....[74]....
        /*0470*/ 	.word	0x0001f7b0


	//   ....[75]....
        /*0474*/ 	.word	0x0001f7c0


	//   ....[76]....
        /*0478*/ 	.word	0x0001f7d0


	//   ....[77]....
        /*047c*/ 	.word	0x0001f7e0


	//   ....[78]....
        /*0480*/ 	.word	0x0001f7f0


	//   ....[79]....
        /*0484*/ 	.word	0x0001f800


	//   ....[80]....
        /*0488*/ 	.word	0x0001f810


	//   ....[81]....
        /*048c*/ 	.word	0x0001f820


	//   ....[82]....
        /*0490*/ 	.word	0x0001f830


	//   ....[83]....
        /*0494*/ 	.word	0x0001f840


	//   ....[84]....
        /*0498*/ 	.word	0x0001f850


	//   ....[85]....
        /*049c*/ 	.word	0x0001f860


	//   ....[86]....
        /*04a0*/ 	.word	0x0001f870


	//   ....[87]....
        /*04a4*/ 	.word	0x0001f880


	//   ....[88]....
        /*04a8*/ 	.word	0x0001f890


	//   ....[89]....
        /*04ac*/ 	.word	0x0001f8a0


	//   ....[90]....
        /*04b0*/ 	.word	0x0001f8b0


	//   ....[91]....
        /*04b4*/ 	.word	0x0001f8c0


	//   ....[92]....
        /*04b8*/ 	.word	0x0001f8d0


	//   ....[93]....
        /*04bc*/ 	.word	0x0001f8e0


	//   ....[94]....
        /*04c0*/ 	.word	0x0001f8f0


	//   ....[95]....
        /*04c4*/ 	.word	0x0001f900


	//   ....[96]....
        /*04c8*/ 	.word	0x0001f910


	//   ....[97]....
        /*04cc*/ 	.word	0x0001f920


	//   ....[98]....
        /*04d0*/ 	.word	0x0001f930


	//   ....[99]....
        /*04d4*/ 	.word	0x0001f940


	//   ....[100]....
        /*04d8*/ 	.word	0x0001f950


	//   ....[101]....
        /*04dc*/ 	.word	0x0001f960


	//   ....[102]....
        /*04e0*/ 	.word	0x0002d350


	//   ....[103]....
        /*04e4*/ 	.word	0x0002d370


	//   ....[104]....
        /*04e8*/ 	.word	0x0002d380


	//   ....[105]....
        /*04ec*/ 	.word	0x0002d390


	//   ....[106]....
        /*04f0*/ 	.word	0x0002d3a0


	//   ....[107]....
        /*04f4*/ 	.word	0x0002d3b0


	//   ....[108]....
        /*04f8*/ 	.word	0x0002d3c0


	//   ....[109]....
        /*04fc*/ 	.word	0x0002d3d0


	//   ....[110]....
        /*0500*/ 	.word	0x0002d3e0


	//   ....[111]....
        /*0504*/ 	.word	0x0002d3f0


	//   ....[112]....
        /*0508*/ 	.word	0x0002d400


	//   ....[113]....
        /*050c*/ 	.word	0x0002d410


	//   ....[114]....
        /*0510*/ 	.word	0x0002d420


	//   ....[115]....
        /*0514*/ 	.word	0x0002d430


	//   ....[116]....
        /*0518*/ 	.word	0x0002d440


	//   ....[117]....
        /*051c*/ 	.word	0x0002d450


	//   ....[118]....
        /*0520*/ 	.word	0x0002d460


	//   ....[119]....
        /*0524*/ 	.word	0x0002d470


	//   ....[120]....
        /*0528*/ 	.word	0x0002d480


	//   ....[121]....
        /*052c*/ 	.word	0x0002d490


	//   ....[122]....
        /*0530*/ 	.word	0x0002d4a0


	//   ....[123]....
        /*0534*/ 	.word	0x0002d4b0


	//   ....[124]....
        /*0538*/ 	.word	0x0002d4c0


	//   ....[125]....
        /*053c*/ 	.word	0x0002d4d0


	//   ....[126]....
        /*0540*/ 	.word	0x0002d4e0


	//   ....[127]....
        /*0544*/ 	.word	0x0002d4f0


	//   ....[128]....
        /*0548*/ 	.word	0x0002d500


	//   ....[129]....
        /*054c*/ 	.word	0x0002d510


	//   ....[130]....
        /*0550*/ 	.word	0x0002d520


	//   ....[131]....
        /*0554*/ 	.word	0x0002d530


	//   ....[132]....
        /*0558*/ 	.word	0x0002d540


	//   ....[133]....
        /*055c*/ 	.word	0x0002d550


	//   ....[134]....
        /*0560*/ 	.word	0x0002d560


	//   ....[135]....
        /*0564*/ 	.word	0x0002d570


	//   ....[136]....
        /*0568*/ 	.word	0x0003af60


	//   ....[137]....
        /*056c*/ 	.word	0x0003af80


	//   ....[138]....
        /*0570*/ 	.word	0x0003af90


	//   ....[139]....
        /*0574*/ 	.word	0x0003afa0


	//   ....[140]....
        /*0578*/ 	.word	0x0003afb0


	//   ....[141]....
        /*057c*/ 	.word	0x0003afc0


	//   ....[142]....
        /*0580*/ 	.word	0x0003afd0


	//   ....[143]....
        /*0584*/ 	.word	0x0003afe0


	//   ....[144]....
        /*0588*/ 	.word	0x0003aff0


	//   ....[145]....
        /*058c*/ 	.word	0x0003b000


	//   ....[146]....
        /*0590*/ 	.word	0x0003b010


	//   ....[147]....
        /*0594*/ 	.word	0x0003b020


	//   ....[148]....
        /*0598*/ 	.word	0x0003b030


	//   ....[149]....
        /*059c*/ 	.word	0x0003b040


	//   ....[150]....
        /*05a0*/ 	.word	0x0003b050


	//   ....[151]....
        /*05a4*/ 	.word	0x0003b060


	//   ....[152]....
        /*05a8*/ 	.word	0x0003b070


	//   ....[153]....
        /*05ac*/ 	.word	0x0003b080


	//   ....[154]....
        /*05b0*/ 	.word	0x0003b090


	//   ....[155]....
        /*05b4*/ 	.word	0x0003b0a0


	//   ....[156]....
        /*05b8*/ 	.word	0x0003b0b0


	//   ....[157]....
        /*05bc*/ 	.word	0x0003b0c0


	//   ....[158]....
        /*05c0*/ 	.word	0x0003b0d0


	//   ....[159]....
        /*05c4*/ 	.word	0x0003b0e0


	//   ....[160]....
        /*05c8*/ 	.word	0x0003b0f0


	//   ....[161]....
        /*05cc*/ 	.word	0x0003b100


	//   ....[162]....
        /*05d0*/ 	.word	0x0003b110


	//   ....[163]....
        /*05d4*/ 	.word	0x0003b120


	//   ....[164]....
        /*05d8*/ 	.word	0x0003b130


	//   ....[165]....
        /*05dc*/ 	.word	0x0003b140


	//   ....[166]....
        /*05e0*/ 	.word	0x0003b150


	//   ....[167]....
        /*05e4*/ 	.word	0x0003b160


	//   ....[168]....
        /*05e8*/ 	.word	0x0003b170


	//   ....[169]....
        /*05ec*/ 	.word	0x0003b180


	//----- nvinfo : EIATTR_EXIT_INSTR_OFFSETS
	.align		4
.L_1692:
        /*05f0*/ 	.byte	0x04, 0x1c
        /*05f2*/ 	.short	(.L_1694 - .L_1693)


	//   ....[0]....
.L_1693:
        /*05f4*/ 	.word	0x00072830


	//   ....[1]....
        /*05f8*/ 	.word	0x000729c0


	//   ....[2]....
        /*05fc*/ 	.word	0x00073180


	//   ....[3]....
        /*0600*/ 	.word	0x00073280


	//----- nvinfo : EIATTR_MAX_THREADS
	.align		4
.L_1694:
        /*0604*/ 	.byte	0x04, 0x05
        /*0606*/ 	.short	(.L_1696 - .L_1695)
.L_1695:
        /*0608*/ 	.word	0x00000080
        /*060c*/ 	.word	0x00000001
        /*0610*/ 	.word	0x00000001


	//----- nvinfo : EIATTR_CRS_STACK_SIZE
	.align		4
.L_1696:
        /*0614*/ 	.byte	0x04, 0x1e
        /*0616*/ 	.short	(.L_1698 - .L_1697)
.L_1697:
        /*0618*/ 	.word	0x00000000
.L_1698:


//--------------------- .nv.info._ZN17fastertransformer38beam_online_softmax_topk_stage2_kernelIfLi4ELi128EEEvPKfS2_PiPT_ii --------------------------
	.section	.nv.info._ZN17fastertransformer38beam_online_softmax_topk_stage2_kernelIfLi4ELi128EEEvPKfS2_PiPT_ii,"",@"SHT_CUDA_INFO"
	.sectionflags	@""
	.align	4


	//----- nvinfo : EIATTR_CUDA_API_VERSION
	.align		4
        /*0000*/ 	.byte	0x04, 0x37
        /*0002*/ 	.short	(.L_1700 - .L_1699)
.L_1699:
        /*0004*/ 	.word	0x00000082


	//----- nvinfo : EIATTR_SW2861232_WAR
	.align		4
.L_1700:
        /*0008*/ 	.byte	0x01, 0x35
	.zero		2


	//----- nvinfo : EIATTR_PARAM_CBANK
	.align		4
        /*000c*/ 	.byte	0x04, 0x0a
        /*000e*/ 	.short	(.L_1702 - .L_1701)
	.align		4
.L_1701:
        /*0010*/ 	.word	index@(.nv.constant0._ZN17fastertransformer38beam_online_softmax_topk_stage2_kernelIfLi4ELi128EEEvPKfS2_PiPT_ii)
        /*0014*/ 	.short	0x0160
        /*0016*/ 	.short	0x0028


	//----- nvinfo : EIATTR_CBANK_PARAM_SIZE
	.align		4
.L_1702:
        /*0018*/ 	.byte	0x03, 0x19
        /*001a*/ 	.short	0x0028


	//----- nvinfo : EIATTR_KPARAM_INFO
	.align		4
        /*001c*/ 	.byte	0x04, 0x17
        /*001e*/ 	.short	(.L_1704 - .L_1703)
.L_1703:
        /*0020*/ 	.word	0x00000000
        /*0024*/ 	.short	0x0005
        /*0026*/ 	.short	0x0024
        /*0028*/ 	.byte	0x00, 0xf0, 0x11, 0x00


	//----- nvinfo : EIATTR_KPARAM_INFO
	.align		4
.L_1704:
        /*002c*/ 	.byte	0x04, 0x17
        /*002e*/ 	.short	(.L_1706 - .L_1705)
.L_1705:
        /*0030*/ 	.word	0x00000000
        /*0034*/ 	.short	0x0004
        /*0036*/ 	.short	0x0020
        /*0038*/ 	.byte	0x00, 0xf0, 0x11, 0x00


	//----- nvinfo : EIATTR_KPARAM_INFO
	.align		4
.L_1706:
        /*003c*/ 	.byte	0x04, 0x17
        /*003e*/ 	.short	(.L_1708 - .L_1707)
.L_1707:
        /*0040*/ 	.word	0x00000000
        /*0044*/ 	.short	0x0003
        /*0046*/ 	.short	0x0018
        /*0048*/ 	.byte	0x00, 0xf0, 0x21, 0x00


	//----- nvinfo : EIATTR_KPARAM_INFO
	.align		4
.L_1708:
        /*004c*/ 	.byte	0x04, 0x17
        /*004e*/ 	.short	(.L_1710 - .L_1709)
.L_1709:
        /*0050*/ 	.word	0x00000000
        /*0054*/ 	.short	0x0002
        /*0056*/ 	.short	0x0010
        /*0058*/ 	.byte	0x00, 0xf0, 0x21, 0x00


	//----- nvinfo : EIATTR_KPARAM_INFO
	.align		4
.L_1710:
        /*005c*/ 	.byte	0x04, 0x17
        /*005e*/ 	.short	(.L_1712 - .L_1711)
.L_1711:
        /*0060*/ 	.word	0x00000000
        /*0064*/ 	.short	0x0001
        /*0066*/ 	.short	0x0008
        /*0068*/ 	.byte	0x00, 0xf0, 0x21, 0x00


	//----- nvinfo : EIATTR_KPARAM_INFO
	.align		4
.L_1712:
        /*006c*/ 	.byte	0x04, 0x17
        /*006e*/ 	.short	(.L_1714 - .L_1713)
.L_1713:
        /*0070*/ 	.word	0x00000000
        /*0074*/ 	.short	0x0000
        /*0076*/ 	.short	0x0000
        /*0078*/ 	.byte	0x00, 0xf0, 0x21, 0x00


	//----- nvinfo : EIATTR_MAXREG_COUNT
	.align		4
.L_1714:
        /*007c*/ 	.byte	0x03, 0x1b
        /*007e*/ 	.short	0x00ff


	//----- nvinfo : EIATTR_NUM_BARRIERS
	.align		4
        /*0080*/ 	.byte	0x02, 0x4c
        /*0082*/ 	.byte	0x01
	.zero		1


	//----- nvinfo : EIATTR_MERCURY_ISA_VERSION
	.align		4
        /*0084*/ 	.byte	0x03, 0x5f
        /*0086*/ 	.short	0x0000


	//----- nvinfo : EIATTR_COOP_GROUP_MASK_REGIDS
	.align		4
        /*0088*/ 	.byte	0x04, 0x29
        /*008a*/ 	.short	(.L_1716 - .L_1715)


	//   ....[0]....
.L_1715:
        /*008c*/ 	.word	0xffffffff


	//   ....[1]....
        /*0090*/ 	.word	0xffffffff


	//   ....[2]....
        /*0094*/ 	.word	0xffffffff


	//   ....[3]....
        /*0098*/ 	.word	0xffffffff


	//   ....[4]....
        /*009c*/ 	.word	0xffffffff


	//   ....[5]....
        /*00a0*/ 	.word	0xffffffff


	//   ....[6]....
        /*00a4*/ 	.word	0xffffffff


	//   ....[7]....
        /*00a8*/ 	.word	0xffffffff


	//   ....[8]....
        /*00ac*/ 	.word	0xffffffff


	//   ....[9]....
        /*00b0*/ 	.word	0xffffffff


	//   ....[10]....
        /*00b4*/ 	.word	0xffffffff


	//   ....[11]....
        /*00b8*/ 	.word	0xffffffff


	//   ....[12]....
        /*00bc*/ 	.word	0xffffffff


	//   ....[13]....
        /*00c0*/ 	.word	0xffffffff


	//   ....[14]....
        /*00c4*/ 	.word	0xffffffff


	//   ....[15]....
        /*00c8*/ 	.word	0xffffffff


	//   ....[16]....
        /*00cc*/ 	.word	0xffffffff


	//   ....[17]....
        /*00d0*/ 	.word	0xffffffff


	//   ....[18]....
        /*00d4*/ 	.word	0xffffffff


	//   ....[19]....
        /*00d8*/ 	.word	0xffffffff


	//   ....[20]....
        /*00dc*/ 	.word	0xffffffff


	//   ....[21]....
        /*00e0*/ 	.word	0xffffffff


	//   ....[22]....
        /*00e4*/ 	.word	0xffffffff


	//   ....[23]....
        /*00e8*/ 	.word	0xffffffff


	//   ....[24]....
        /*00ec*/ 	.word	0xffffffff


	//   ....[25]....
        /*00f0*/ 	.word	0xffffffff


	//   ....[26]....
        /*00f4*/ 	.word	0xffffffff


	//   ....[27]....
        /*00f8*/ 	.word	0xffffffff


	//   ....[28]....
        /*00fc*/ 	.word	0xffffffff


	//   ....[29]....
        /*0100*/ 	.word	0xffffffff


	//   ....[30]....
        /*0104*/ 	.word	0xffffffff


	//   ....[31]....
        /*0108*/ 	.word	0xffffffff


	//   ....[32]....
        /*010c*/ 	.word	0xffffffff


	//   ....[33]....
        /*0110*/ 	.word	0xffffffff


	//   ....[34]....
        /*0114*/ 	.word	0xffffffff


	//   ....[35]....
        /*0118*/ 	.word	0xffffffff


	//   ....[36]....
        /*011c*/ 	.word	0xffffffff


	//   ....[37]....
        /*0120*/ 	.word	0xffffffff


	//   ....[38]....
        /*0124*/ 	.word	0xffffffff


	//   ....[39]....
        /*0128*/ 	.word	0xffffffff


	//   ....[40]....
        /*012c*/ 	.word	0xffffffff


	//   ....[41]....
        /*0130*/ 	.word	0xffffffff


	//   ....[42]....
        /*0134*/ 	.word	0xffffffff


	//   ....[43]....
        /*0138*/ 	.word	0xffffffff


	//   ....[44]....
        /*013c*/ 	.word	0xffffffff


	//   ....[45]....
        /*0140*/ 	.word	0xffffffff


	//   ....[46]....
        /*0144*/ 	.word	0xffffffff


	//   ....[47]....
        /*0148*/ 	.word	0xffffffff


	//   ....[48]....
        /*014c*/ 	.word	0xffffffff


	//   ....[49]....
        /*0150*/ 	.word	0xffffffff


	//----- nvinfo : EIATTR_COOP_GROUP_INSTR_OFFSETS
	.align		4
.L_1716:
        /*0154*/ 	.byte	0x04, 0x28
        /*0156*/ 	.short	(.L_1718 - .L_1717)


	//   ....[0]....
.L_1717:
        /*0158*/ 	.word	0x00002240


	//   ....[1]....
        /*015c*/ 	.word	0x00002250


	//   ....[2]....
        /*0160*/ 	.word	0x00002260


	//   ....[3]....
        /*0164*/ 	.word	0x00002270


	//   ....[4]....
        /*0168*/ 	.word	0x00002290


	//   ....[5]....
        /*016c*/ 	.word	0x000022a0


	//   ....[6]....
        /*0170*/ 	.word	0x000022b0


	//   ....[7]....
        /*0174*/ 	.word	0x000022c0


	//   ....[8]....
        /*0178*/ 	.word	0x000022d0


	//   ....[9]....
        /*017c*/ 	.word	0x000022e0


	//   ....[10]....
        /*0180*/ 	.word	0x00003010


	//   ....[11]....
        /*0184*/ 	.word	0x00003030


	//   ....[12]....
        /*0188*/ 	.word	0x00003040


	//   ....[13]....
        /*018c*/ 	.word	0x00003050


	//   ....[14]....
        /*0190*/ 	.word	0x00003060


	//   ....[15]....
        /*0194*/ 	.word	0x00003070


	//   ....[16]....
        /*0198*/ 	.word	0x00003080


	//   ....[17]....
        /*019c*/ 	.word	0x00003090


	//   ....[18]....
        /*01a0*/ 	.word	0x000030a0


	//   ....[19]....
        /*01a4*/ 	.word	0x000030b0


	//   ....[20]....
        /*01a8*/ 	.word	0x00003de0


	//   ....[21]....
        /*01ac*/ 	.word	0x00003e00


	//   ....[22]....
        /*01b0*/ 	.word	0x00003e10


	//   ....[23]....
        /*01b4*/ 	.word	0x00003e20


	//   ....[24]....
        /*01b8*/ 	.word	0x00003e30


	//   ....[25]....
        /*01bc*/ 	.word	0x00003e40


	//   ....[26]....
        /*01c0*/ 	.word	0x00003e50


	//   ....[27]....
        /*01c4*/ 	.word	0x00003e60


	//   ....[28]....
        /*01c8*/ 	.word	0x00003e70


	//   ....[29]....
        /*01cc*/ 	.word	0x00003e80


	//   ....[30]....
        /*01d0*/ 	.word	0x00004bb0


	//   ....[31]....
        /*01d4*/ 	.word	0x00004bd0


	//   ....[32]....
        /*01d8*/ 	.word	0x00004be0


	//   ....[33]....
        /*01dc*/ 	.word	0x00004bf0


	//   ....[34]....
        /*01e0*/ 	.word	0x00004c00


	//   ....[35]....
        /*01e4*/ 	.word	0x00004c10


	//   ....[36]....
        /*01e8*/ 	.word	0x00004c20


	//   ....[37]....
        /*01ec*/ 	.word	0x00004c30


	//   ....[38]....
        /*01f0*/ 	.word	0x00004c40


	//   ....[39]....
        /*01f4*/ 	.word	0x00004c50


	//   ....[40]....
        /*01f8*/ 	.word	0x00005980


	//   ....[41]....
        /*01fc*/ 	.word	0x000059a0


	//   ....[42]....
        /*0200*/ 	.word	0x000059b0


	//   ....[43]....
        /*0204*/ 	.word	0x000059c0


	//   ....[44]....
        /*0208*/ 	.word	0x000059d0


	//   ....[45]....
        /*020c*/ 	.word	0x000059e0


	//   ....[46]....
        /*0210*/ 	.word	0x000059f0


	//   ....[47]....
        /*0214*/ 	.word	0x00005a00


	//   ....[48]....
        /*0218*/ 	.word	0x00005a10


	//   ....[49]....
        /*021c*/ 	.word	0x00005a20


	//----- nvinfo : EIATTR_EXIT_INSTR_OFFSETS
	.align		4
.L_1718:
        /*0220*/ 	.byte	0x04, 0x1c
        /*0222*/ 	.short	(.L_1720 - .L_1719)


	//   ....[0]....
.L_1719:
        /*0224*/ 	.word	0x00008fa0


	//   ....[1]....
        /*0228*/ 	.word	0x00009190


	//   ....[2]....
        /*022c*/ 	.word	0x00009200


	//----- nvinfo : EIATTR_MAX_THREADS
	.align		4
.L_1720:
        /*0230*/ 	.byte	0x04, 0x05
        /*0232*/ 	.short	(.L_1722 - .L_1721)
.L_1721:
        /*0234*/ 	.word	0x00000080
        /*0238*/ 	.word	0x00000001
        /*023c*/ 	.word	0x00000001


	//----- nvinfo : EIATTR_CRS_STACK_SIZE
	.align		4
.L_1722:
        /*0240*/ 	.byte	0x04, 0x1e
        /*0242*/ 	.short	(.L_1724 - .L_1723)
.L_1723:
        /*0244*/ 	.word	0x00000000
.L_1724:


//--------------------- .nv.info._ZN17fastertransformer38beam_online_softmax_topk_stage2_kernelIfLi4ELi64EEEvPKfS2_PiPT_ii --------------------------
	.section	.nv.info._ZN17fastertransformer38beam_online_softmax_topk_stage2_kernelIfLi4ELi64EEEvPKfS2_PiPT_ii,"",@"SHT_CUDA_INFO"
	.sectionflags	@""
	.align	4


	//----- nvinfo : EIATTR_CUDA_API_VERSION
	.align		4
        /*0000*/ 	.byte	0x04, 0x37
        /*0002*/ 	.short	(.L_1726 - .L_1725)
.L_1725:
        /*0004*/ 	.word	0x00000082


	//----- nvinfo : EIATTR_SW2861232_WAR
	.align		4
.L_1726:
        /*0008*/ 	.byte	0x01, 0x35
	.zero		2


	//----- nvinfo : EIATTR_PARAM_CBANK
	.align		4
        /*000c*/ 	.byte	0x04, 0x0a
        /*000e*/ 	.short	(.L_1728 - .L_1727)
	.align		4
.L_1727:
        /*0010*/ 	.word	index@(.nv.constant0._ZN17fastertransformer38beam_online_softmax_topk_stage2_kernelIfLi4ELi64EEEvPKfS2_PiPT_ii)
        /*0014*/ 	.short	0x0160
        /*0016*/ 	.short	0x0028


	//----- nvinfo : EIATTR_CBANK_PARAM_SIZE
	.align		4
.L_1728:
        /*0018*/ 	.byte	0x03, 0x19
        /*001a*/ 	.short	0x0028


	//----- nvinfo : EIATTR_KPARAM_INFO
	.align		4
        /*001c*/ 	.byte	0x04, 0x17
        /*001e*/ 	.short	(.L_1730 - .L_1729)
.L_1729:
        /*0020*/ 	.word	0x00000000
        /*0024*/ 	.short	0x0005
        /*0026*/ 	.short	0x0024
        /*0028*/ 	.byte	0x00, 0xf0, 0x11, 0x00


	//----- nvinfo : EIATTR_KPARAM_INFO
	.align		4
.L_1730:
        /*002c*/ 	.byte	0x04, 0x17
        /*002e*/ 	.short	(.L_1732 - .L_1731)
.L_1731:
        /*0030*/ 	.word	0x00000000
        /*0034*/ 	.short	0x0004
        /*0036*/ 	.short	0x0020
        /*0038*/ 	.byte	0x00, 0xf0, 0x11, 0x00


	//----- nvinfo : EIATTR_KPARAM_INFO
	.align		4
.L_1732:
        /*003c*/ 	.byte	0x04, 0x17
        /*003e*/ 	.short	(.L_1734 - .L_1733)
.L_1733:
        /*0040*/ 	.word	0x00000000
        /*0044*/ 	.short	0x0003
        /*0046*/ 	.short	0x0018
        /*0048*/ 	.byte	0x00, 0xf0, 0x21, 0x00


	//----- nvinfo : EIATTR_KPARAM_INFO
	.align		4
.L_1734:
        /*004c*/ 	.byte	0x04, 0x17
        /*004e*/ 	.short	(.L_1736 - .L_1735)
.L_1735:
        /*0050*/ 	.word	0x00000000
        /*0054*/ 	.short	0x0002
        /*0056*/ 	.short	0x0010
        /*0058*/ 	.byte	0x00, 0xf0, 0x21, 0x00


	//----- nvinfo : EIATTR_KPARAM_INFO
	.align		4
.L_1736:
        /*005c*/ 	.byte	0x04, 0x17
        /*005e*/ 	.short	(.L_1738 - .L_1737)
.L_1737:
        /*0060*/ 	.word	0x00000000
        /*0064*/ 	.short	0x0001
        /*0066*/ 	.short	0x0008
        /*0068*/ 	.byte	0x00, 0xf0, 0x21, 0x00


	//----- nvinfo : EIATTR_KPARAM_INFO
	.align		4
.L_1738:
        /*006c*/ 	.byte	0x04, 0x17
        /*006e*/ 	.short	(.L_1740 - .L_1739)
.L_1739:
        /*0070*/ 	.word	0x00000000
        /*0074*/ 	.short	0x0000
        /*0076*/ 	.short	0x0000
        /*0078*/ 	.byte	0x00, 0xf0, 0x21, 0x00


	//----- nvinfo : EIATTR_MAXREG_COUNT
	.align		4
.L_1740:
        /*007c*/ 	.byte	0x03, 0x1b
        /*007e*/ 	.short	0x00ff


	//----- nvinfo : EIATTR_NUM_BARRIERS
	.align		4
        /*0080*/ 	.byte	0x02, 0x4c
        /*0082*/ 	.byte	0x01
	.zero		1


	//----- nvinfo : EIATTR_MERCURY_ISA_VERSION
	.align		4
        /*0084*/ 	.byte	0x03, 0x5f
        /*0086*/ 	.short	0x0000


	//----- nvinfo : EIATTR_COOP_GROUP_MASK_REGIDS
	.align		4
        /*0088*/ 	.byte	0x04, 0x29
        /*008a*/ 	.short	(.L_1742 - .L_1741)


	//   ....[0]....
.L_1741:
        /*008c*/ 	.word	0xffffffff


	//   ....[1]....
        /*0090*/ 	.word	0xffffffff


	//   ....[2]....
        /*0094*/ 	.word	0xffffffff


	//   ....[3]....
        /*0098*/ 	.word	0xffffffff


	//   ....[4]....
        /*009c*/ 	.word	0xffffffff


	//   ....[5]....
        /*00a0*/ 	.word	0xffffffff


	//   ....[6]....
        /*00a4*/ 	.word	0xffffffff


	//   ....[7]....
        /*00a8*/ 	.word	0xffffffff


	//   ....[8]....
        /*00ac*/ 	.word	0xffffffff


	//   ....[9]....
        /*00b0*/ 	.word	0xffffffff


	//   ....[10]....
        /*00b4*/ 	.word	0xffffffff


	//   ....[11]....
        /*00b8*/ 	.word	0xffffffff


	//   ....[12]....
        /*00bc*/ 	.word	0xffffffff


	//   ....[13]....
        /*00c0*/ 	.word	0xffffffff


	//   ....[14]....
        /*00c4*/ 	.word	0xffffffff


	//   ....[15]....
        /*00c8*/ 	.word	0xffffffff


	//   ....[16]....
        /*00cc*/ 	.word	0xffffffff


	//   ....[17]....
        /*00d0*/ 	.word	0xffffffff


	//   ....[18]....
        /*00d4*/ 	.word	0xffffffff


	//   ....[19]....
        /*00d8*/ 	.word	0xffffffff


	//   ....[20]....
        /*00dc*/ 	.word	0xffffffff


	//   ....[21]....
        /*00e0*/ 	.word	0xffffffff


	//   ....[22]....
        /*00e4*/ 	.word	0xffffffff


	//   ....[23]....
        /*00e8*/ 	.word	0xffffffff


	//   ....[24]....
        /*00ec*/ 	.word	0xffffffff


	//   ....[25]....
        /*00f0*/ 	.word	0xffffffff


	//   ....[26]....
        /*00f4*/ 	.word	0xffffffff


	//   ....[27]....
        /*00f8*/ 	.word	0xffffffff


	//   ....[28]....
        /*00fc*/ 	.word	0xffffffff


	//   ....[29]....
        /*0100*/ 	.word	0xffffffff


	//   ....[30]....
        /*0104*/ 	.word	0xffffffff


	//   ....[31]....
        /*0108*/ 	.word	0xffffffff


	//   ....[32]....
        /*010c*/ 	.word	0xffffffff


	//   ....[33]....
        /*0110*/ 	.word	0xffffffff


	//   ....[34]....
        /*0114*/ 	.word	0xffffffff


	//   ....[35]....
        /*0118*/ 	.word	0xffffffff


	//   ....[36]....
        /*011c*/ 	.word	0xffffffff


	//   ....[37]....
        /*0120*/ 	.word	0xffffffff


	//   ....[38]....
        /*0124*/ 	.word	0xffffffff


	//   ....[39]....
        /*0128*/ 	.word	0xffffffff


	//   ....[40]....
        /*012c*/ 	.word	0xffffffff


	//   ....[41]....
        /*0130*/ 	.word	0xffffffff


	//   ....[42]....
        /*0134*/ 	.word	0xffffffff


	//   ....[43]....
        /*0138*/ 	.word	0xffffffff


	//   ....[44]....
        /*013c*/ 	.word	0xffffffff


	//   ....[45]....
        /*0140*/ 	.word	0xffffffff


	//   ....[46]....
        /*0144*/ 	.word	0xffffffff


	//   ....[47]....
        /*0148*/ 	.word	0xffffffff


	//   ....[48]....
        /*014c*/ 	.word	0xffffffff


	//   ....[49]....
        /*0150*/ 	.word	0xffffffff


	//----- nvinfo : EIATTR_COOP_GROUP_INSTR_OFFSETS
	.align		4
.L_1742:
        /*0154*/ 	.byte	0x04, 0x28
        /*0156*/ 	.short	(.L_1744 - .L_1743)


	//   ....[0]....
.L_1743:
        /*0158*/ 	.word	0x00002240


	//   ....[1]....
        /*015c*/ 	.word	0x00002250


	//   ....[2]....
        /*0160*/ 	.word	0x00002260


	//   ....[3]....
        /*0164*/ 	.word	0x00002270


	//   ....[4]....
        /*0168*/ 	.word	0x00002290


	//   ....[5]....
        /*016c*/ 	.word	0x000022a0


	//   ....[6]....
        /*0170*/ 	.word	0x000022b0


	//   ....[7]....
        /*0174*/ 	.word	0x000022c0


	//   ....[8]....
        /*0178*/ 	.word	0x000022d0


	//   ....[9]....
        /*017c*/ 	.word	0x000022e0


	//   ....[10]....
        /*0180*/ 	.word	0x00003010


	//   ....[11]....
        /*0184*/ 	.word	0x00003030


	//   ....[12]....
        /*0188*/ 	.word	0x00003040


	//   ....[13]....
        /*018c*/ 	.word	0x00003050


	//   ....[14]....
        /*0190*/ 	.word	0x00003060


	//   ....[15]....
        /*0194*/ 	.word	0x00003070


	//   ....[16]....
        /*0198*/ 	.word	0x00003080


	//   ....[17]....
        /*019c*/ 	.word	0x00003090


	//   ....[18]....
        /*01a0*/ 	.word	0x000030a0


	//   ....[19]....
        /*01a4*/ 	.word	0x000030b0


	//   ....[20]....
        /*01a8*/ 	.word	0x00003de0


	//   ....[21]....
        /*01ac*/ 	.word	0x00003e00


	//   ....[22]....
        /*01b0*/ 	.word	0x00003e10


	//   ....[23]....
        /*01b4*/ 	.word	0x00003e20


	//   ....[24]....
        /*01b8*/ 	.word	0x00003e30


	//   ....[25]....
        /*01bc*/ 	.word	0x00003e40


	//   ....[26]....
        /*01c0*/ 	.word	0x00003e50


	//   ....[27]....
        /*01c4*/ 	.word	0x00003e60


	//   ....[28]....
        /*01c8*/ 	.word	0x00003e70


	//   ....[29]....
        /*01cc*/ 	.word	0x00003e80


	//   ....[30]....
        /*01d0*/ 	.word	0x00004bb0


	//   ....[31]....
        /*01d4*/ 	.word	0x00004bd0


	//   ....[32]....
        /*01d8*/ 	.word	0x00004be0


	//   ....[33]....
        /*01dc*/ 	.word	0x00004bf0


	//   ....[34]....
        /*01e0*/ 	.word	0x00004c00


	//   ....[35]....
        /*01e4*/ 	.word	0x00004c10


	//   ....[36]....
        /*01e8*/ 	.word	0x00004c20


	//   ....[37]....
        /*01ec*/ 	.word	0x00004c30


	//   ....[38]....
        /*01f0*/ 	.word	0x00004c40


	//   ....[39]....
        /*01f4*/ 	.word	0x00004c50


	//   ....[40]....
        /*01f8*/ 	.word	0x00005980


	//   ....[41]....
        /*01fc*/ 	.word	0x000059a0


	//   ....[42]....
        /*0200*/ 	.word	0x000059b0


	//   ....[43]....
        /*0204*/ 	.word	0x000059c0


	//   ....[44]....
        /*0208*/ 	.word	0x000059d0


	//   ....[45]....
        /*020c*/ 	.word	0x000059e0


	//   ....[46]....
        /*0210*/ 	.word	0x000059f0


	//   ....[47]....
        /*0214*/ 	.word	0x00005a00


	//   ....[48]....
        /*0218*/ 	.word	0x00005a10


	//   ....[49]....
        /*021c*/ 	.word	0x00005a20


	//----- nvinfo : EIATTR_EXIT_INSTR_OFFSETS
	.align		4
.L_1744:
        /*0220*/ 	.byte	0x04, 0x1c
        /*0222*/ 	.short	(.L_1746 - .L_1745)


	//   ....[0]....
.L_1745:
        /*0224*/ 	.word	0x000075a0


	//   ....[1]....
        /*0228*/ 	.word	0x00007790


	//   ....[2]....
        /*022c*/ 	.word	0x00007800


	//----- nvinfo : EIATTR_MAX_THREADS
	.align		4
.L_1746:
        /*0230*/ 	.byte	0x04, 0x05
        /*0232*/ 	.short	(.L_1748 - .L_1747)
.L_1747:
        /*0234*/ 	.word	0x00000040
        /*0238*/ 	.word	0x00000001
        /*023c*/ 	.word	0x00000001


	//----- nvinfo : EIATTR_CRS_STACK_SIZE
	.align		4
.L_1748:
        /*0240*/ 	.byte	0x04, 0x1e
        /*0242*/ 	.short	(.L_1750 - .L_1749)
.L_1749:
        /*0244*/ 	.word	0x00000000
.L_1750:


//--------------------- .nv.info._ZN17fastertransformer38beam_online_softmax_topk_stage2_kernelIfLi4ELi32EEEvPKfS2_PiPT_ii --------------------------
	.section	.nv.info._ZN17fastertransformer38beam_online_softmax_topk_stage2_kernelIfLi4ELi32EEEvPKfS2_PiPT_ii,"",@"SHT_CUDA_INFO"
	.sectionflags	@""
	.align	4


	//----- nvinfo : EIATTR_CUDA_API_VERSION
	.align		4
        /*0000*/ 	.byte	0x04, 0x37
        /*0002*/ 	.short	(.L_1752 - .L_1751)
.L_1751:
        /*0004*/ 	.word	0x00000082


	//----- nvinfo : EIATTR_SW2861232_WAR
	.align		4
.L_1752:
        /*0008*/ 	.byte	0x01, 0x35
	.zero		2


	//----- nvinfo : EIATTR_PARAM_CBANK
	.align		4
        /*000c*/ 	.byte	0x04, 0x0a
        /*000e*/ 	.short	(.L_1754 - .L_1753)
	.align		4
.L_1753:
        /*0010*/ 	.word	index@(.nv.constant0._ZN17fastertransformer38beam_online_softmax_topk_stage2_kernelIfLi4ELi32EEEvPKfS2_PiPT_ii)
        /*0014*/ 	.short	0x0160
        /*0016*/ 	.short	0x0028


	//----- nvinfo : EIATTR_CBANK_PARAM_SIZE
	.align		4
.L_1754:
        /*0018*/ 	.byte	0x03, 0x19
        /*001a*/ 	.short	0x0028


	//----- nvinfo : EIATTR_KPARAM_INFO
	.align		4
        /*001c*/ 	.byte	0x04, 0x17
        /*001e*/ 	.short	(.L_1756 - .L_1755)
.L_1755:
        /*0020*/ 	.word	0x00000000
        /*0024*/ 	.short	0x0005
        /*0026*/ 	.short	0x0024
        /*0028*/ 	.byte	0x00, 0xf0, 0x11, 0x00


	//----- nvinfo : EIATTR_KPARAM_INFO
	.align		4
.L_1756:
        /*002c*/ 	.byte	0x04, 0x17
        /*002e*/ 	.short	(.L_1758 - .L_1757)
.L_1757:
        /*0030*/ 	.word	0x00000000
        /*0034*/ 	.short	0x0004
        /*0036*/ 	.short	0x0020
        /*0038*/ 	.byte	0x00, 0xf0, 0x11, 0x00


	//----- nvinfo : EIATTR_KPARAM_INFO
	.align		4
.L_1758:
        /*003c*/ 	.byte	0x04, 0x17
        /*003e*/ 	.short	(.L_1760 - .L_1759)
.L_1759:
        /*0040*/ 	.word	0x00000000
        /*0044*/ 	.short	0x0003
        /*0046*/ 	.short	0x0018
        /*0048*/ 	.byte	0x00, 0xf0, 0x21, 0x00


	//----- nvinfo : EIATTR_KPARAM_INFO
	.align		4
.L_1760:
        /*004c*/ 	.byte	0x04, 0x17
        /*004e*/ 	.short	(.L_1762 - .L_1761)
.L_1761:
        /*0050*/ 	.word	0x00000000
        /*0054*/ 	.short	0x0002
        /*0056*/ 	.short	0x0010
        /*0058*/ 	.byte	0x00, 0xf0, 0x21, 0x00


	//----- nvinfo : EIATTR_KPARAM_INFO
	.align		4
.L_1762:
        /*005c*/ 	.byte	0x04, 0x17
        /*005e*/ 	.short	(.L_1764 - .L_1763)
.L_1763:
        /*0060*/ 	.word	0x00000000
        /*0064*/ 	.short	0x0001
        /*0066*/ 	.short	0x0008
        /*0068*/ 	.byte	0x00, 0xf0, 0x21, 0x00


	//----- nvinfo : EIATTR_KPARAM_INFO
	.align		4
.L_1764:
        /*006c*/ 	.byte	0x04, 0x17
        /*006e*/ 	.short	(.L_1766 - .L_1765)
.L_1765:
        /*0070*/ 	.word	0x00000000
        /*0074*/ 	.short	0x0000
        /*0076*/ 	.short	0x0000
        /*0078*/ 	.byte	0x00, 0xf0, 0x21, 0x00


	//----- nvinfo : EIATTR_MAXREG_COUNT
	.align		4
.L_1766:
        /*007c*/ 	.byte	0x03, 0x1b
        /*007e*/ 	.short	0x00ff


	//----- nvinfo : EIATTR_NUM_BARRIERS
	.align		4
        /*0080*/ 	.byte	0x02, 0x4c
        /*0082*/ 	.byte	0x01
	.zero		1


	//----- nvinfo : EIATTR_MERCURY_ISA_VERSION
	.align		4
        /*0084*/ 	.byte	0x03, 0x5f
        /*0086*/ 	.short	0x0000


	//----- nvinfo : EIATTR_COOP_GROUP_MASK_REGIDS
	.align		4
        /*0088*/ 	.byte	0x04, 0x29
        /*008a*/ 	.short	(.L_1768 - .L_1767)


	//   ....[0]....
.L_1767:
        /*008c*/ 	.word	0xffffffff


	//   ....[1]....
        /*0090*/ 	.word	0xffffffff


	//   ....[2]....
        /*0094*/ 	.word	0xffffffff


	//   ....[3]....
        /*0098*/ 	.word	0xffffffff


	//   ....[4]....
        /*009c*/ 	.word	0xffffffff


	//   ....[5]....
        /*00a0*/ 	.word	0xffffffff


	//   ....[6]....
        /*00a4*/ 	.word	0xffffffff


	//   ....[7]....
        /*00a8*/ 	.word	0xffffffff


	//   ....[8]....
        /*00ac*/ 	.word	0xffffffff


	//   ....[9]....
        /*00b0*/ 	.word	0xffffffff


	//   ....[10]....
        /*00b4*/ 	.word	0xffffffff


	//   ....[11]....
        /*00b8*/ 	.word	0xffffffff


	//   ....[12]....
        /*00bc*/ 	.word	0xffffffff


	//   ....[13]....
        /*00c0*/ 	.word	0xffffffff


	//   ....[14]....
        /*00c4*/ 	.word	0xffffffff


	//   ....[15]....
        /*00c8*/ 	.word	0xffffffff


	//   ....[16]....
        /*00cc*/ 	.word	0xffffffff


	//   ....[17]....
        /*00d0*/ 	.word	0xffffffff


	//   ....[18]....
        /*00d4*/ 	.word	0xffffffff


	//   ....[19]....
        /*00d8*/ 	.word	0xffffffff


	//   ....[20]....
        /*00dc*/ 	.word	0xffffffff


	//   ....[21]....
        /*00e0*/ 	.word	0xffffffff


	//   ....[22]....
        /*00e4*/ 	.word	0xffffffff


	//   ....[23]....
        /*00e8*/ 	.word	0xffffffff


	//   ....[24]....
        /*00ec*/ 	.word	0xffffffff


	//   ....[25]....
        /*00f0*/ 	.word	0xffffffff


	//   ....[26]....
        /*00f4*/ 	.word	0xffffffff


	//   ....[27]....
        /*00f8*/ 	.word	0xffffffff


	//   ....[28]....
        /*00fc*/ 	.word	0xffffffff


	//   ....[29]....
        /*0100*/ 	.word	0xffffffff


	//   ....[30]....
        /*0104*/ 	.word	0xffffffff


	//   ....[31]....
        /*0108*/ 	.word	0xffffffff


	//   ....[32]....
        /*010c*/ 	.word	0xffffffff


	//   ....[33]....
        /*0110*/ 	.word	0xffffffff


	//   ....[34]....
        /*0114*/ 	.word	0xffffffff


	//   ....[35]....
        /*0118*/ 	.word	0xffffffff


	//   ....[36]....
        /*011c*/ 	.word	0xffffffff


	//   ....[37]....
        /*0120*/ 	.word	0xffffffff


	//   ....[38]....
        /*0124*/ 	.word	0xffffffff


	//   ....[39]....
        /*0128*/ 	.word	0xffffffff


	//   ....[40]....
        /*012c*/ 	.word	0xffffffff


	//   ....[41]....
        /*0130*/ 	.word	0xffffffff


	//   ....[42]....
        /*0134*/ 	.word	0xffffffff


	//   ....[43]....
        /*0138*/ 	.word	0xffffffff


	//   ....[44]....
        /*013c*/ 	.word	0xffffffff


	//   ....[45]....
        /*0140*/ 	.word	0xffffffff


	//   ....[46]....
        /*0144*/ 	.word	0xffffffff


	//   ....[47]....
        /*0148*/ 	.word	0xffffffff


	//   ....[48]....
        /*014c*/ 	.word	0xffffffff


	//   ....[49]....
        /*0150*/ 	.word	0xffffffff


	//----- nvinfo : EIATTR_COOP_GROUP_INSTR_OFFSETS
	.align		4
.L_1768:
        /*0154*/ 	.byte	0x04, 0x28
        /*0156*/ 	.short	(.L_1770 - .L_1769)


	//   ....[0]....
.L_1769:
        /*0158*/ 	.word	0x00002240


	//   ....[1]....
        /*015c*/ 	.word	0x00002250


	//   ....[2]....
        /*0160*/ 	.word	0x00002260


	//   ....[3]....
        /*0164*/ 	.word	0x00002270


	//   ....[4]....
        /*0168*/ 	.word	0x00002290


	//   ....[5]....
        /*016c*/ 	.word	0x000022a0


	//   ....[6]....
        /*0170*/ 	.word	0x000022b0


	//   ....[7]....
        /*0174*/ 	.word	0x000022c0


	//   ....[8]....
        /*0178*/ 	.word	0x000022d0


	//   ....[9]....
        /*017c*/ 	.word	0x000022e0


	//   ....[10]....
        /*0180*/ 	.word	0x00003010


	//   ....[11]....
        /*0184*/ 	.word	0x00003030


	//   ....[12]....
        /*0188*/ 	.word	0x00003040


	//   ....[13]....
        /*018c*/ 	.word	0x00003050


	//   ....[14]....
        /*0190*/ 	.word	0x00003060


	//   ....[15]....
        /*0194*/ 	.word	0x00003070


	//   ....[16]....
        /*0198*/ 	.word	0x00003080


	//   ....[17]....
        /*019c*/ 	.word	0x00003090


	//   ....[18]....
        /*01a0*/ 	.word	0x000030a0


	//   ....[19]....
        /*01a4*/ 	.word	0x000030b0


	//   ....[20]....
        /*01a8*/ 	.word	0x00003de0


	//   ....[21]....
        /*01ac*/ 	.word	0x00003e00


	//   ....[22]....
        /*01b0*/ 	.word	0x00003e10


	//   ....[23]....
        /*01b4*/ 	.word	0x00003e20


	//   ....[24]....
        /*01b8*/ 	.word	0x00003e30


	//   ....[25]....
        /*01bc*/ 	.word	0x00003e40


	//   ....[26]....
        /*01c0*/ 	.word	0x00003e50


	//   ....[27]....
        /*01c4*/ 	.word	0x00003e60


	//   ....[28]....
        /*01c8*/ 	.word	0x00003e70


	//   ....[29]....
        /*01cc*/ 	.word	0x00003e80


	//   ....[30]....
        /*01d0*/ 	.word	0x00004bb0


	//   ....[31]....
        /*01d4*/ 	.word	0x00004bd0


	//   ....[32]....
        /*01d8*/ 	.word	0x00004be0


	//   ....[33]....
        /*01dc*/ 	.word	0x00004bf0


	//   ....[34]....
        /*01e0*/ 	.word	0x00004c00


	//   ....[35]....
        /*01e4*/ 	.word	0x00004c10


	//   ....[36]....
        /*01e8*/ 	.word	0x00004c20


	//   ....[37]....
        /*01ec*/ 	.word	0x00004c30


	//   ....[38]....
        /*01f0*/ 	.word	0x00004c40


	//   ....[39]....
        /*01f4*/ 	.word	0x00004c50


	//   ....[40]....
        /*01f8*/ 	.word	0x00005980


	//   ....[41]....
        /*01fc*/ 	.word	0x000059a0


	//   ....[42]....
        /*0200*/ 	.word	0x000059b0


	//   ....[43]....
        /*0204*/ 	.word	0x000059c0


	//   ....[44]....
        /*0208*/ 	.word	0x000059d0


	//   ....[45]....
        /*020c*/ 	.word	0x000059e0


	//   ....[46]....
        /*0210*/ 	.word	0x000059f0


	//   ....[47]....
        /*0214*/ 	.word	0x00005a00


	//   ....[48]....
        /*0218*/ 	.word	0x00005a10


	//   ....[49]....
        /*021c*/ 	.word	0x00005a20


	//----- nvinfo : EIATTR_EXIT_INSTR_OFFSETS
	.align		4
.L_1770:
        /*0220*/ 	.byte	0x04, 0x1c
        /*0222*/ 	.short	(.L_1772 - .L_1771)


	//   ....[0]....
.L_1771:
        /*0224*/ 	.word	0x000067c0


	//   ....[1]....
        /*0228*/ 	.word	0x000069b0


	//   ....[2]....
        /*022c*/ 	.word	0x00006a20


	//----- nvinfo : EIATTR_MAX_THREADS
	.align		4
.L_1772:
        /*0230*/ 	.byte	0x04, 0x05
        /*0232*/ 	.short	(.L_1774 - .L_1773)
.L_1773:
        /*0234*/ 	.word	0x00000020
        /*0238*/ 	.word	0x00000001
        /*023c*/ 	.word	0x00000001


	//----- nvinfo : EIATTR_CRS_STACK_SIZE
	.align		4
.L_1774:
        /*0240*/ 	.byte	0x04, 0x1e
        /*0242*/ 	.short	(.L_1776 - .L_1775)
.L_1775:
        /*0244*/ 	.word	0x00000000
.L_1776:


//--------------------- .nv.info._ZN17fastertransformer17batch_topk_kernelIfLi8ELi32EEEvPKiPKT_PiPfS7_PKbS2_NS_14BeamHypothesesEiiifS3_ --------------------------
	.section	.nv.info._ZN17fastertransformer17batch_topk_kernelIfLi8ELi32EEEvPKiPKT_PiPfS7_PKbS2_NS_14BeamHypothesesEiiifS3_,"",@"SHT_CUDA_INFO"
	.sectionflags	@""
	.align	4


	//----- nvinfo : EIATTR_CUDA_API_VERSION
	.align		4
        /*0000*/ 	.byte	0x04, 0x37
        /*0002*/ 	.short	(.L_1778 - .L_1777)
.L_1777:
        /*0004*/ 	.word	0x00000082


	//----- nvinfo : EIATTR_SW2861232_WAR
	.align		4
.L_1778:
        /*0008*/ 	.byte	0x01, 0x35
	.zero		2


	//----- nvinfo : EIATTR_PARAM_CBANK
	.align		4
        /*000c*/ 	.byte	0x04, 0x0a
        /*000e*/ 	.short	(.L_1780 - .L_1779)
	.align		4
.L_1779:
        /*0010*/ 	.word	index@(.nv.constant0._ZN17fastertransformer17batch_topk_kernelIfLi8ELi32EEEvPKiPKT_PiPfS7_PKbS2_NS_14BeamHypothesesEiiifS3_)
        /*0014*/ 	.short	0x0160
        /*0016*/ 	.short	0x00d4


	//----- nvinfo : EIATTR_CBANK_PARAM_SIZE
	.align		4
.L_1780:
        /*0018*/ 	.byte	0x03, 0x19
        /*001a*/ 	.short	0x00d4


	//----- nvinfo : EIATTR_KPARAM_INFO
	.align		4
        /*001c*/ 	.byte	0x04, 0x17
        /*001e*/ 	.short	(.L_1782 - .L_1781)
.L_1781:
        /*0020*/ 	.word	0x00000000
        /*0024*/ 	.short	0x000c
        /*0026*/ 	.short	0x00d0
        /*0028*/ 	.byte	0x00, 0xf0, 0x11, 0x00


	//----- nvinfo : EIATTR_KPARAM_INFO
	.align		4
.L_1782:
        /*002c*/ 	.byte	0x04, 0x17
        /*002e*/ 	.short	(.L_1784 - .L_1783)
.L_1783:
        /*0030*/ 	.word	0x00000000
        /*0034*/ 	.short	0x000b
        /*0036*/ 	.short	0x00cc
        /*0038*/ 	.byte	0x00, 0xf0, 0x11, 0x00


	//----- nvinfo : EIATTR_KPARAM_INFO
	.align		4
.L_1784:
        /*003c*/ 	.byte	0x04, 0x17
        /*003e*/ 	.short	(.L_1786 - .L_1785)
.L_1785:
        /*0040*/ 	.word	0x00000000
        /*0044*/ 	.short	0x000a
        /*0046*/ 	.short	0x00c8
        /*0048*/ 	.byte	0x00, 0xf0, 0x11, 0x00


	//----- nvinfo : EIATTR_KPARAM_INFO
	.align		4
.L_1786:
        /*004c*/ 	.byte	0x04, 0x17
        /*004e*/ 	.short	(.L_1788 - .L_1787)
.L_1787:
        /*0050*/ 	.word	0x00000000
        /*0054*/ 	.short	0x0009
        /*0056*/ 	.short	0x00c4
        /*0058*/ 	.byte	0x00, 0xf0, 0x11, 0x00


	//----- nvinfo : EIATTR_KPARAM_INFO
	.align		4
.L_1788:
        /*005c*/ 	.byte	0x04, 0x17
        /*005e*/ 	.short	(.L_1790 - .L_1789)
.L_1789:
        /*0060*/ 	.word	0x00000000
        /*0064*/ 	.short	0x0008
        /*0066*/ 	.short	0x00c0
        /*0068*/ 	.byte	0x00, 0xf0, 0x11, 0x00


	//----- nvinfo : EIATTR_KPARAM_INFO
	.align		4
.L_1790:
        /*006c*/ 	.byte	0x04, 0x17
        /*006e*/ 	.short	(.L_1792 - .L_1791)
.L_1791:
        /*0070*/ 	.word	0x00000000
        /*0074*/ 	.short	0x0007
        /*0076*/ 	.short	0x0038
        /*0078*/ 	.byte	0x00, 0xf0, 0x21, 0x02


	//----- nvinfo : EIATTR_KPARAM_INFO
	.align		4
.L_1792:
        /*007c*/ 	.byte	0x04, 0x17
        /*007e*/ 	.short	(.L_1794 - .L_1793)
.L_1793:
        /*0080*/ 	.word	0x00000000
        /*0084*/ 	.short	0x0006
        /*0086*/ 	.short	0x0030
        /*0088*/ 	.byte	0x00, 0xf0, 0x21, 0x00


	//----- nvinfo : EIATTR_KPARAM_INFO
	.align		4
.L_1794:
        /*008c*/ 	.byte	0x04, 0x17
        /*008e*/ 	.short	(.L_1796 - .L_1795)
.L_1795:
        /*0090*/ 	.word	0x00000000
        /*0094*/ 	.short	0x0005
        /*0096*/ 	.short	0x0028
        /*0098*/ 	.byte	0x00, 0xf0, 0x21, 0x00


	//----- nvinfo : EIATTR_KPARAM_INFO
	.align		4
.L_1796:
        /*009c*/ 	.byte	0x04, 0x17
        /*009e*/ 	.short	(.L_1798 - .L_1797)
.L_1797:
        /*00a0*/ 	.word	0x00000000
        /*00a4*/ 	.short	0x0004
        /*00a6*/ 	.short	0x0020
        /*00a8*/ 	.byte	0x00, 0xf0, 0x21, 0x00


	//----- nvinfo : EIATTR_KPARAM_INFO
	.align		4
.L_1798:
        /*00ac*/ 	.byte	0x04, 0x17
        /*00ae*/ 	.short	(.L_1800 - .L_1799)
.L_1799:
        /*00b0*/ 	.word	0x00000000
        /*00b4*/ 	.short	0x0003
        /*00b6*/ 	.short	0x0018
        /*00b8*/ 	.byte	0x00, 0xf0, 0x21, 0x00


	//----- nvinfo : EIATTR_KPARAM_INFO
	.align		4
.L_1800:
        /*00bc*/ 	.byte	0x04, 0x17
        /*00be*/ 	.short	(.L_1802 - .L_1801)
.L_1801:
        /*00c0*/ 	.word	0x00000000
        /*00c4*/ 	.short	0x0002
        /*00c6*/ 	.short	0x0010
        /*00c8*/ 	.byte	0x00, 0xf0, 0x21, 0x00


	//----- nvinfo : EIATTR_KPARAM_INFO
	.align		4
.L_1802:
        /*00cc*/ 	.byte	0x04, 0x17
        /*00ce*/ 	.short	(.L_1804 - .L_1803)
.L_1803:
        /*00d0*/ 	.word	0x00000000
        /*00d4*/ 	.short	0x0001
        /*00d6*/ 	.short	0x0008
        /*00d8*/ 	.byte	0x00, 0xf0, 0x21, 0x00


	//----- nvinfo : EIATTR_KPARAM_INFO
	.align		4
.L_1804:
        /*00dc*/ 	.byte	0x04, 0x17
        /*00de*/ 	.short	(.L_1806 - .L_1805)
.L_1805:
        /*00e0*/ 	.word	0x00000000
        /*00e4*/ 	.short	0x0000
        /*00e6*/ 	.short	0x0000
        /*00e8*/ 	.byte	0x00, 0xf0, 0x21, 0x00


	//----- nvinfo : EIATTR_MAXREG_COUNT
	.align		4
.L_1806:
        /*00ec*/ 	.byte	0x03, 0x1b
        /*00ee*/ 	.short	0x00ff


	//----- nvinfo : EIATTR_NUM_BARRIERS
	.align		4
        /*00f0*/ 	.byte	0x02, 0x4c
        /*00f2*/ 	.byte	0x01
	.zero		1


	//----- nvinfo : EIATTR_MERCURY_ISA_VERSION
	.align		4
        /*00f4*/ 	.byte	0x03, 0x5f
        /*00f6*/ 	.short	0x0000


	//----- nvinfo : EIATTR_COOP_GROUP_MASK_REGIDS
	.align		4
        /*00f8*/ 	.byte	0x04, 0x29
        /*00fa*/ 	.short	(.L_1808 - .L_1807)


	//   ....[0]....
.L_1807:
        /*00fc*/ 	.word	0xffffffff


	//   ....[1]....
        /*0100*/ 	.word	0xffffffff


	//   ....[2]....
        /*0104*/ 	.word	0xffffffff


	//   ....[3]....
        /*0108*/ 	.word	0xffffffff


	//   ....[4]....
        /*010c*/ 	.word	0xffffffff


	//   ....[5]....
        /*0110*/ 	.word	0xffffffff


	//   ....[6]....
        /*0114*/ 	.word	0xffffffff


	//   ....[7]....
        /*0118*/ 	.word	0xffffffff


	//   ....[8]....
        /*011c*/ 	.word	0xffffffff


	//   ....[9]....
        /*0120*/ 	.word	0xffffffff


	//   ....[10]....
        /*0124*/ 	.word	0xffffffff


	//   ....[11]....
        /*0128*/ 	.word	0xffffffff


	//   ....[12]....
        /*012c*/ 	.word	0xffffffff


	//   ....[13]....
        /*0130*/ 	.word	0xffffffff


	//   ....[14]....
        /*0134*/ 	.word	0xffffffff


	//   ....[15]....
        /*0138*/ 	.word	0xffffffff


	//   ....[16]....
        /*013c*/ 	.word	0xffffffff


	//   ....[17]....
        /*0140*/ 	.word	0xffffffff


	//   ....[18]....
        /*0144*/ 	.word	0xffffffff


	//   ....[19]....
        /*0148*/ 	.word	0xffffffff


	//   ....[20]....
        /*014c*/ 	.word	0xffffffff


	//   ....[21]....
        /*0150*/ 	.word	0xffffffff


	//   ....[22]....
        /*0154*/ 	.word	0xffffffff


	//   ....[23]....
        /*0158*/ 	.word	0xffffffff


	//   ....[24]....
        /*015c*/ 	.word	0xffffffff


	//   ....[25]....
        /*0160*/ 	.word	0xffffffff


	//   ....[26]....
        /*0164*/ 	.word	0xffffffff


	//   ....[27]....
        /*0168*/ 	.word	0xffffffff


	//   ....[28]....
        /*016c*/ 	.word	0xffffffff


	//   ....[29]....
        /*0170*/ 	.word	0xffffffff


	//   ....[30]....
        /*0174*/ 	.word	0xffffffff


	//   ....[31]....
        /*0178*/ 	.word	0xffffffff


	//   ....[32]....
        /*017c*/ 	.word	0xffffffff


	//   ....[33]....
        /*0180*/ 	.word	0xffffffff


	//   ....[34]....
        /*0184*/ 	.word	0xffffffff


	//   ....[35]....
        /*0188*/ 	.word	0xffffffff


	//   ....[36]....
        /*018c*/ 	.word	0xffffffff


	//   ....[37]....
        /*0190*/ 	.word	0xffffffff


	//   ....[38]....
        /*0194*/ 	.word	0xffffffff


	//   ....[39]....
        /*0198*/ 	.word	0xffffffff


	//   ....[40]....
        /*019c*/ 	.word	0xffffffff


	//   ....[41]....
        /*01a0*/ 	.word	0xffffffff


	//   ....[42]....
        /*01a4*/ 	.word	0xffffffff


	//   ....[43]....
        /*01a8*/ 	.word	0xffffffff


	//   ....[44]....
        /*01ac*/ 	.word	0xffffffff


	//   ....[45]....
        /*01b0*/ 	.word	0xffffffff


	//   ....[46]....
        /*01b4*/ 	.word	0xffffffff


	//   ....[47]....
        /*01b8*/ 	.word	0xffffffff


	//   ....[48]....
        /*01bc*/ 	.word	0xffffffff


	//   ....[49]....
        /*01c0*/ 	.word	0xffffffff


	//   ....[50]....
        /*01c4*/ 	.word	0xffffffff


	//   ....[51]....
        /*01c8*/ 	.word	0xffffffff


	//   ....[52]....
        /*01cc*/ 	.word	0xffffffff


	//   ....[53]....
        /*01d0*/ 	.word	0xffffffff


	//   ....[54]....
        /*01d4*/ 	.word	0xffffffff


	//   ....[55]....
        /*01d8*/ 	.word	0xffffffff


	//   ....[56]....
        /*01dc*/ 	.word	0xffffffff


	//   ....[57]....
        /*01e0*/ 	.word	0xffffffff


	//   ....[58]....
        /*01e4*/ 	.word	0xffffffff


	//   ....[59]....
        /*01e8*/ 	.word	0xffffffff


	//   ....[60]....
        /*01ec*/ 	.word	0xffffffff


	//   ....[61]....
        /*01f0*/ 	.word	0xffffffff


	//   ....[62]....
        /*01f4*/ 	.word	0xffffffff


	//   ....[63]....
        /*01f8*/ 	.word	0xffffffff


	//   ....[64]....
        /*01fc*/ 	.word	0xffffffff


	//   ....[65]....
        /*0200*/ 	.word	0xffffffff


	//   ....[66]....
        /*0204*/ 	.word	0xffffffff


	//   ....[67]....
        /*0208*/ 	.word	0xffffffff


	//   ....[68]....
        /*020c*/ 	.word	0xffffffff


	//   ....[69]....
        /*0210*/ 	.word	0xffffffff


	//   ....[70]....
        /*0214*/ 	.word	0xffffffff


	//   ....[71]....
        /*0218*/ 	.word	0xffffffff


	//   ....[72]....
        /*021c*/ 	.word	0xffffffff


	//   ....[73]....
        /*0220*/ 	.word	0xffffffff


	//   ....[74]....
        /*0224*/ 	.word	0xffffffff


	//   ....[75]....
        /*0228*/ 	.word	0xffffffff


	//   ....[76]....
        /*022c*/ 	.word	0xffffffff


	//   ....[77]....
        /*0230*/ 	.word	0xffffffff


	//   ....[78]....
        /*0234*/ 	.word	0xffffffff


	//   ....[79]....
        /*0238*/ 	.word	0xffffffff


	//----- nvinfo : EIATTR_COOP_GROUP_INSTR_OFFSETS
	.align		4
.L_1808:
        /*023c*/ 	.byte	0x04, 0x28
        /*023e*/ 	.short	(.L_1810 - .L_1809)


	//   ....[0]....
.L_1809:
        /*0240*/ 	.word	0x00002440


	//   ....[1]....
        /*0244*/ 	.word	0x00002450


	//   ....[2]....
        /*0248*/ 	.word	0x00002460


	//   ....[3]....
        /*024c*/ 	.word	0x00002470


	//   ....[4]....
        /*0250*/ 	.word	0x00002480


	//   ....[5]....
        /*0254*/ 	.word	0x000024a0


	//   ....[6]....
        /*0258*/ 	.word	0x000024b0


	//   ....[7]....
        /*025c*/ 	.word	0x000024c0


	//   ....[8]....
        /*0260*/ 	.word	0x000024d0


	//   ....[9]....
        /*0264*/ 	.word	0x000024e0


	//   ....[10]....
        /*0268*/ 	.word	0x000024f0


	//   ....[11]....
        /*026c*/ 	.word	0x00002500


	//   ....[12]....
        /*0270*/ 	.word	0x00002510


	//   ....[13]....
        /*0274*/ 	.word	0x00002520


	//   ....[14]....
        /*0278*/ 	.word	0x00002530


	//   ....[15]....
        /*027c*/ 	.word	0x00002540


	//   ....[16]....
        /*0280*/ 	.word	0x000059e0


	//   ....[17]....
        /*0284*/ 	.word	0x00005a00


	//   ....[18]....
        /*0288*/ 	.word	0x00005a10


	//   ....[19]....
        /*028c*/ 	.word	0x00005a20


	//   ....[20]....
        /*0290*/ 	.word	0x00005a30


	//   ....[21]....
        /*0294*/ 	.word	0x00005a40


	//   ....[22]....
        /*0298*/ 	.word	0x00005a50


	//   ....[23]....
        /*029c*/ 	.word	0x00005a60


	//   ....[24]....
        /*02a0*/ 	.word	0x00005a70


	//   ....[25]....
        /*02a4*/ 	.word	0x00005a80


	//   ....[26]....
        /*02a8*/ 	.word	0x00005a90


	//   ....[27]....
        /*02ac*/ 	.word	0x00005aa0


	//   ....[28]....
        /*02b0*/ 	.word	0x00005ab0


	//   ....[29]....
        /*02b4*/ 	.word	0x00005ac0


	//   ....[30]....
        /*02b8*/ 	.word	0x00005ad0


	//   ....[31]....
        /*02bc*/ 	.word	0x00005ae0


	//   ....[32]....
        /*02c0*/ 	.word	0x00008f80


	//   ....[33]....
        /*02c4*/ 	.word	0x00008fa0


	//   ....[34]....
        /*02c8*/ 	.word	0x00008fb0


	//   ....[35]....
        /*02cc*/ 	.word	0x00008fc0


	//   ....[36]....
        /*02d0*/ 	.word	0x00008fd0


	//   ....[37]....
        /*02d4*/ 	.word	0x00008fe0


	//   ....[38]....
        /*02d8*/ 	.word	0x00008ff0


	//   ....[39]....
        /*02dc*/ 	.word	0x00009000


	//   ....[40]....
        /*02e0*/ 	.word	0x00009010


	//   ....[41]....
        /*02e4*/ 	.word	0x00009020


	//   ....[42]....
        /*02e8*/ 	.word	0x00009030


	//   ....[43]....
        /*02ec*/ 	.word	0x00009040


	//   ....[44]....
        /*02f0*/ 	.word	0x00009050


	//   ....[45]....
        /*02f4*/ 	.word	0x00009060


	//   ....[46]....
        /*02f8*/ 	.word	0x00009070


	//   ....[47]....
        /*02fc*/ 	.word	0x00009080


	//   ....[48]....
        /*0300*/ 	.word	0x0000c520


	//   ....[49]....
        /*0304*/ 	.word	0x0000c540


	//   ....[50]....
        /*0308*/ 	.word	0x0000c550


	//   ....[51]....
        /*030c*/ 	.word	0x0000c560


	//   ....[52]....
        /*0310*/ 	.word	0x0000c570


	//   ....[53]....
        /*0314*/ 	.word	0x0000c580


	//   ....[54]....
        /*0318*/ 	.word	0x0000c590


	//   ....[55]....
        /*031c*/ 	.word	0x0000c5a0


	//   ....[56]....
        /*0320*/ 	.word	0x0000c5b0


	//   ....[57]....
        /*0324*/ 	.word	0x0000c5c0


	//   ....[58]....
        /*0328*/ 	.word	0x0000c5d0


	//   ....[59]....
        /*032c*/ 	.word	0x0000c5e0


	//   ....[60]....
        /*0330*/ 	.word	0x0000c5f0


	//   ....[61]....
        /*0334*/ 	.word	0x0000c600


	//   ....[62]....
        /*0338*/ 	.word	0x0000c610


	//   ....[63]....
        /*033c*/ 	.word	0x0000c620


	//   ....[64]....
        /*0340*/ 	.word	0x0000fac0


	//   ....[65]....
        /*0344*/ 	.word	0x0000fae0


	//   ....[66]....
        /*0348*/ 	.word	0x0000faf0


	//   ....[67]....
        /*034c*/ 	.word	0x0000fb00


	//   ....[68]....
        /*0350*/ 	.word	0x0000fb10


	//   ....[69]....
        /*0354*/ 	.word	0x0000fb20


	//   ....[70]....
        /*0358*/ 	.word	0x0000fb30


	//   ....[71]....
        /*035c*/ 	.word	0x0000fb40


	//   ....[72]....
        /*0360*/ 	.word	0x0000fb50


	//   ....[73]....
        /*0364*/ 	.word	0x0000fb60


	//   ....[74]....
        /*0368*/ 	.word	0x0000fb70


	//   ....[75]....
        /*036c*/ 	.word	0x0000fb80


	//   ....[76]....
        /*0370*/ 	.word	0x0000fb90


	//   ....[77]....
        /*0374*/ 	.word	0x0000fba0


	//   ....[78]....
        /*0378*/ 	.word	0x0000fbb0


	//   ....[79]....
        /*037c*/ 	.word	0x0000fbc0


	//----- nvinfo : EIATTR_EXIT_INSTR_OFFSETS
	.align		4
.L_1810:
        /*0380*/ 	.byte	0x04, 0x1c
        /*0382*/ 	.short	(.L_1812 - .L_1811)


	//   ....[0]....
.L_1811:
        /*0384*/ 	.word	0x000001d0


	//   ....[1]....
        /*0388*/ 	.word	0x000158f0


	//   ....[2]....
        /*038c*/ 	.word	0x00015980


	//   ....[3]....
        /*0390*/ 	.word	0x000159d0


	//   ....[4]....
        /*0394*/ 	.word	0x00015a10


	//----- nvinfo : EIATTR_MAX_THREADS
	.align		4
.L_1812:
        /*0398*/ 	.byte	0x04, 0x05
        /*039a*/ 	.short	(.L_1814 - .L_1813)
.L_1813:
        /*039c*/ 	.word	0x00000020
        /*03a0*/ 	.word	0x00000001
        /*03a4*/ 	.word	0x00000001


	//----- nvinfo : EIATTR_CRS_STACK_SIZE
	.align		4
.L_1814:
        /*03a8*/ 	.byte	0x04, 0x1e
        /*03aa*/ 	.short	(.L_1816 - .L_1815)
.L_1815:
        /*03ac*/ 	.word	0x00000000
.L_1816:


//--------------------- .nv.info._ZN17fastertransformer38beam_online_softmax_topk_stage2_kernelIfLi8ELi128EEEvPKfS2_PiPT_ii --------------------------
	.section	.nv.info._ZN17fastertransformer38beam_online_softmax_topk_stage2_kernelIfLi8ELi128EEEvPKfS2_PiPT_ii,"",@"SHT_CUDA_INFO"
	.sectionflags	@""
	.align	4


	//----- nvinfo : EIATTR_CUDA_API_VERSION
	.align		4
        /*0000*/ 	.byte	0x04, 0x37
        /*0002*/ 	.short	(.L_1818 - .L_1817)
.L_1817:
        /*0004*/ 	.word	0x00000082


	//----- nvinfo : EIATTR_SW2861232_WAR
	.align		4
.L_1818:
        /*0008*/ 	.byte	0x01, 0x35
	.zero		2


	//----- nvinfo : EIATTR_PARAM_CBANK
	.align		4
        /*000c*/ 	.byte	0x04, 0x0a
        /*000e*/ 	.short	(.L_1820 - .L_1819)
	.align		4
.L_1819:
        /*0010*/ 	.word	index@(.nv.constant0._ZN17fastertransformer38beam_online_softmax_topk_stage2_kernelIfLi8ELi128EEEvPKfS2_PiPT_ii)
        /*0014*/ 	.short	0x0160
        /*0016*/ 	.short	0x0028


	//----- nvinfo : EIATTR_CBANK_PARAM_SIZE
	.align		4
.L_1820:
        /*0018*/ 	.byte	0x03, 0x19
        /*001a*/ 	.short	0x0028


	//----- nvinfo : EIATTR_KPARAM_INFO
	.align		4
        /*001c*/ 	.byte	0x04, 0x17
        /*001e*/ 	.short	(.L_1822 - .L_1821)
.L_1821:
        /*0020*/ 	.word	0x00000000
        /*0024*/ 	.short	0x0005
        /*0026*/ 	.short	0x0024
        /*0028*/ 	.byte	0x00, 0xf0, 0x11, 0x00


	//----- nvinfo : EIATTR_KPARAM_INFO
	.align		4
.L_1822:
        /*002c*/ 	.byte	0x04, 0x17
        /*002e*/ 	.short	(.L_1824 - .L_1823)
.L_1823:
        /*0030*/ 	.word	0x00000000
        /*0034*/ 	.short	0x0004
        /*0036*/ 	.short	0x0020
        /*0038*/ 	.byte	0x00, 0xf0, 0x11, 0x00


	//----- nvinfo : EIATTR_KPARAM_INFO
	.align		4
.L_1824:
        /*003c*/ 	.byte	0x04, 0x17
        /*003e*/ 	.short	(.L_1826 - .L_1825)
.L_1825:
        /*0040*/ 	.word	0x00000000
        /*0044*/ 	.short	0x0003
        /*0046*/ 	.short	0x0018
        /*0048*/ 	.byte	0x00, 0xf0, 0x21, 0x00


	//----- nvinfo : EIATTR_KPARAM_INFO
	.align		4
.L_1826:
        /*004c*/ 	.byte	0x04, 0x17
        /*004e*/ 	.short	(.L_1828 - .L_1827)
.L_1827:
        /*0050*/ 	.word	0x00000000
        /*0054*/ 	.short	0x0002
        /*0056*/ 	.short	0x0010
        /*0058*/ 	.byte	0x00, 0xf0, 0x21, 0x00


	//----- nvinfo : EIATTR_KPARAM_INFO
	.align		4
.L_1828:
        /*005c*/ 	.byte	0x04, 0x17
        /*005e*/ 	.short	(.L_1830 - .L_1829)
.L_1829:
        /*0060*/ 	.word	0x00000000
        /*0064*/ 	.short	0x0001
        /*0066*/ 	.short	0x0008
        /*0068*/ 	.byte	0x00, 0xf0, 0x21, 0x00


	//----- nvinfo : EIATTR_KPARAM_INFO
	.align		4
.L_1830:
        /*006c*/ 	.byte	0x04, 0x17
        /*006e*/ 	.short	(.L_1832 - .L_1831)
.L_1831:
        /*0070*/ 	.word	0x00000000
        /*0074*/ 	.short	0x0000
        /*0076*/ 	.short	0x0000
        /*0078*/ 	.byte	0x00, 0xf0, 0x21, 0x00


	//----- nvinfo : EIATTR_MAXREG_COUNT
	.align		4
.L_1832:
        /*007c*/ 	.byte	0x03, 0x1b
        /*007e*/ 	.short	0x00ff


	//----- nvinfo : EIATTR_NUM_BARRIERS
	.align		4
        /*0080*/ 	.byte	0x02, 0x4c
        /*0082*/ 	.byte	0x01
	.zero		1


	//----- nvinfo : EIATTR_MERCURY_ISA_VERSION
	.align		4
        /*0084*/ 	.byte	0x03, 0x5f
        /*0086*/ 	.short	0x0000


	//----- nvinfo : EIATTR_COOP_GROUP_MASK_REGIDS
	.align		4
        /*0088*/ 	.byte	0x04, 0x29
        /*008a*/ 	.short	(.L_1834 - .L_1833)


	//   ....[0]....
.L_1833:
        /*008c*/ 	.word	0xffffffff


	//   ....[1]....
        /*0090*/ 	.word	0xffffffff


	//   ....[2]....
        /*0094*/ 	.word	0xffffffff


	//   ....[3]....
        /*0098*/ 	.word	0xffffffff


	//   ....[4]....
        /*009c*/ 	.word	0xffffffff


	//   ....[5]....
        /*00a0*/ 	.word	0xffffffff


	//   ....[6]....
        /*00a4*/ 	.word	0xffffffff


	//   ....[7]....
        /*00a8*/ 	.word	0xffffffff


	//   ....[8]....
        /*00ac*/ 	.word	0xffffffff


	//   ....[9]....
        /*00b0*/ 	.word	0xffffffff


	//   ....[10]....
        /*00b4*/ 	.word	0xffffffff


	//   ....[11]....
        /*00b8*/ 	.word	0xffffffff


	//   ....[12]....
        /*00bc*/ 	.word	0xffffffff


	//   ....[13]....
        /*00c0*/ 	.word	0xffffffff


	//   ....[14]....
        /*00c4*/ 	.word	0xffffffff


	//   ....[15]....
        /*00c8*/ 	.word	0xffffffff


	//   ....[16]....
        /*00cc*/ 	.word	0xffffffff


	//   ....[17]....
        /*00d0*/ 	.word	0xffffffff


	//   ....[18]....
        /*00d4*/ 	.word	0xffffffff


	//   ....[19]....
        /*00d8*/ 	.word	0xffffffff


	//   ....[20]....
        /*00dc*/ 	.word	0xffffffff


	//   ....[21]....
        /*00e0*/ 	.word	0xffffffff


	//   ....[22]....
        /*00e4*/ 	.word	0xffffffff


	//   ....[23]....
        /*00e8*/ 	.word	0xffffffff


	//   ....[24]....
        /*00ec*/ 	.word	0xffffffff


	//   ....[25]....
        /*00f0*/ 	.word	0xffffffff


	//   ....[26]....
        /*00f4*/ 	.word	0xffffffff


	//   ....[27]....
        /*00f8*/ 	.word	0xffffffff


	//   ....[28]....
        /*00fc*/ 	.word	0xffffffff


	//   ....[29]....
        /*0100*/ 	.word	0xffffffff


	//   ....[30]....
        /*0104*/ 	.word	0xffffffff


	//   ....[31]....
        /*0108*/ 	.word	0xffffffff


	//   ....[32]....
        /*010c*/ 	.word	0xffffffff


	//   ....[33]....
        /*0110*/ 	.word	0xffffffff


	//   ....[34]....
        /*0114*/ 	.word	0xffffffff


	//   ....[35]....
        /*0118*/ 	.word	0xffffffff


	//   ....[36]....
        /*011c*/ 	.word	0xffffffff


	//   ....[37]....
        /*0120*/ 	.word	0xffffffff


	//   ....[38]....
        /*0124*/ 	.word	0xffffffff


	//   ....[39]....
        /*0128*/ 	.word	0xffffffff


	//   ....[40]....
        /*012c*/ 	.word	0xffffffff


	//   ....[41]....
        /*0130*/ 	.word	0xffffffff


	//   ....[42]....
        /*0134*/ 	.word	0xffffffff


	//   ....[43]....
        /*0138*/ 	.word	0xffffffff


	//   ....[44]....
        /*013c*/ 	.word	0xffffffff


	//   ....[45]....
        /*0140*/ 	.word	0xffffffff


	//   ....[46]....
        /*0144*/ 	.word	0xffffffff


	//   ....[47]....
        /*0148*/ 	.word	0xffffffff


	//   ....[48]....
        /*014c*/ 	.word	0xffffffff


	//   ....[49]....
        /*0150*/ 	.word	0xffffffff


	//   ....[50]....
        /*0154*/ 	.word	0xffffffff


	//   ....[51]....
        /*0158*/ 	.word	0xffffffff


	//   ....[52]....
        /*015c*/ 	.word	0xffffffff


	//   ....[53]....
        /*0160*/ 	.word	0xffffffff


	//   ....[54]....
        /*0164*/ 	.word	0xffffffff


	//   ....[55]....
        /*0168*/ 	.word	0xffffffff


	//   ....[56]....
        /*016c*/ 	.word	0xffffffff


	//   ....[57]....
        /*0170*/ 	.word	0xffffffff


	//   ....[58]....
        /*0174*/ 	.word	0xffffffff


	//   ....[59]....
        /*0178*/ 	.word	0xffffffff


	//   ....[60]....
        /*017c*/ 	.word	0xffffffff


	//   ....[61]....
        /*0180*/ 	.word	0xffffffff


	//   ....[62]....
        /*0184*/ 	.word	0xffffffff


	//   ....[63]....
        /*0188*/ 	.word	0xffffffff


	//   ....[64]....
        /*018c*/ 	.word	0xffffffff


	//   ....[65]....
        /*0190*/ 	.word	0xffffffff


	//   ....[66]....
        /*0194*/ 	.word	0xffffffff


	//   ....[67]....
        /*0198*/ 	.word	0xffffffff


	//   ....[68]....
        /*019c*/ 	.word	0xffffffff


	//   ....[69]....
        /*01a0*/ 	.word	0xffffffff


	//   ....[70]....
        /*01a4*/ 	.word	0xffffffff


	//   ....[71]....
        /*01a8*/ 	.word	0xffffffff


	//   ....[72]....
        /*01ac*/ 	.word	0xffffffff


	//   ....[73]....
        /*01b0*/ 	.word	0xffffffff


	//   ....[74]....
        /*01b4*/ 	.word	0xffffffff


	//   ....[75]....
        /*01b8*/ 	.word	0xffffffff


	//   ....[76]....
        /*01bc*/ 	.word	0xffffffff


	//   ....[77]....
        /*01c0*/ 	.word	0xffffffff


	//   ....[78]....
        /*01c4*/ 	.word	0xffffffff


	//   ....[79]....
        /*01c8*/ 	.word	0xffffffff


	//   ....[80]....
        /*01cc*/ 	.word	0xffffffff


	//   ....[81]....
        /*01d0*/ 	.word	0xffffffff


	//   ....[82]....
        /*01d4*/ 	.word	0xffffffff


	//   ....[83]....
        /*01d8*/ 	.word	0xffffffff


	//   ....[84]....
        /*01dc*/ 	.word	0xffffffff


	//   ....[85]....
        /*01e0*/ 	.word	0xffffffff


	//   ....[86]....
        /*01e4*/ 	.word	0xffffffff


	//   ....[87]....
        /*01e8*/ 	.word	0xffffffff


	//   ....[88]....
        /*01ec*/ 	.word	0xffffffff


	//   ....[89]....
        /*01f0*/ 	.word	0xffffffff


	//----- nvinfo : EIATTR_COOP_GROUP_INSTR_OFFSETS
	.align		4
.L_1834:
        /*01f4*/ 	.byte	0x04, 0x28
        /*01f6*/ 	.short	(.L_1836 - .L_1835)


	//   ....[0]....
.L_1835:
        /*01f8*/ 	.word	0x000036f0


	//   ....[1]....
        /*01fc*/ 	.word	0x00003700


	//   ....[2]....
        /*0200*/ 	.word	0x00003710


	//   ....[3]....
        /*0204*/ 	.word	0x00003720


	//   ....[4]....
        /*0208*/ 	.word	0x00003740


	//   ....[5]....
        /*020c*/ 	.word	0x00003750


	//   ....[6]....
        /*0210*/ 	.word	0x00003760


	//   ....[7]....
        /*0214*/ 	.word	0x00003770


	//   ....[8]....
        /*0218*/ 	.word	0x00003780


	//   ....[9]....
        /*021c*/ 	.word	0x00003790


	//   ....[10]....
        /*0220*/ 	.word	0x000037a0


	//   ....[11]....
        /*0224*/ 	.word	0x000037b0


	//   ....[12]....
        /*0228*/ 	.word	0x000037c0


	//   ....[13]....
        /*022c*/ 	.word	0x000037d0


	//   ....[14]....
        /*0230*/ 	.word	0x000037e0


	//   ....[15]....
        /*0234*/ 	.word	0x000037f0


	//   ....[16]....
        /*0238*/ 	.word	0x00003800


	//   ....[17]....
        /*023c*/ 	.word	0x00003810


	//   ....[18]....
        /*0240*/ 	.word	0x00006d80


	//   ....[19]....
        /*0244*/ 	.word	0x00006da0


	//   ....[20]....
        /*0248*/ 	.word	0x00006db0


	//   ....[21]....
        /*024c*/ 	.word	0x00006dc0


	//   ....[22]....
        /*0250*/ 	.word	0x00006dd0


	//   ....[23]....
        /*0254*/ 	.word	0x00006de0


	//   ....[24]....
        /*0258*/ 	.word	0x00006df0


	//   ....[25]....
        /*025c*/ 	.word	0x00006e00


	//   ....[26]....
        /*0260*/ 	.word	0x00006e10


	//   ....[27]....
        /*0264*/ 	.word	0x00006e20


	//   ....[28]....
        /*0268*/ 	.word	0x00006e30


	//   ....[29]....
        /*026c*/ 	.word	0x00006e40


	//   ....[30]....
        /*0270*/ 	.word	0x00006e50


	//   ....[31]....
        /*0274*/ 	.word	0x00006e60


	//   ....[32]....
        /*0278*/ 	.word	0x00006e70


	//   ....[33]....
        /*027c*/ 	.word	0x00006e80


	//   ....[34]....
        /*0280*/ 	.word	0x00006e90


	//   ....[35]....
        /*0284*/ 	.word	0x00006ea0


	//   ....[36]....
        /*0288*/ 	.word	0x0000a410


	//   ....[37]....
        /*028c*/ 	.word	0x0000a430


	//   ....[38]....
        /*0290*/ 	.word	0x0000a440


	//   ....[39]....
        /*0294*/ 	.word	0x0000a450


	//   ....[40]....
        /*0298*/ 	.word	0x0000a460


	//   ....[41]....
        /*029c*/ 	.word	0x0000a470


	//   ....[42]....
        /*02a0*/ 	.word	0x0000a480


	//   ....[43]....
        /*02a4*/ 	.word	0x0000a490


	//   ....[44]....
        /*02a8*/ 	.word	0x0000a4a0


	//   ....[45]....
        /*02ac*/ 	.word	0x0000a4b0


	//   ....[46]....
        /*02b0*/ 	.word	0x0000a4c0


	//   ....[47]....
        /*02b4*/ 	.word	0x0000a4d0


	//   ....[48]....
        /*02b8*/ 	.word	0x0000a4e0


	//   ....[49]....
        /*02bc*/ 	.word	0x0000a4f0


	//   ....[50]....
        /*02c0*/ 	.word	0x0000a500


	//   ....[51]....
        /*02c4*/ 	.word	0x0000a510


	//   ....[52]....
        /*02c8*/ 	.word	0x0000a520


	//   ....[53]....
        /*02cc*/ 	.word	0x0000a530


	//   ....[54]....
        /*02d0*/ 	.word	0x0000daa0


	//   ....[55]....
        /*02d4*/ 	.word	0x0000dac0


	//   ....[56]....
        /*02d8*/ 	.word	0x0000dad0


	//   ....[57]....
        /*02dc*/ 	.word	0x0000dae0


	//   ....[58]....
        /*02e0*/ 	.word	0x0000daf0


	//   ....[59]....
        /*02e4*/ 	.word	0x0000db00


	//   ....[60]....
        /*02e8*/ 	.word	0x0000db10


	//   ....[61]....
        /*02ec*/ 	.word	0x0000db20


	//   ....[62]....
        /*02f0*/ 	.word	0x0000db30


	//   ....[63]....
        /*02f4*/ 	.word	0x0000db40


	//   ....[64]....
        /*02f8*/ 	.word	0x0000db50


	//   ....[65]....
        /*02fc*/ 	.word	0x0000db60


	//   ....[66]....
        /*0300*/ 	.word	0x0000db70


	//   ....[67]....
        /*0304*/ 	.word	0x0000db80


	//   ....[68]....
        /*0308*/ 	.word	0x0000db90


	//   ....[69]....
        /*030c*/ 	.word	0x0000dba0


	//   ....[70]....
        /*0310*/ 	.word	0x0000dbb0


	//   ....[71]....
        /*0314*/ 	.word	0x0000dbc0


	//   ....[72]....
        /*0318*/ 	.word	0x00011130


	//   ....[73]....
        /*031c*/ 	.word	0x00011150


	//   ....[74]....
        /*0320*/ 	.word	0x00011160


	//   ....[75]....
        /*0324*/ 	.word	0x00011170


	//   ....[76]....
        /*0328*/ 	.word	0x00011180


	//   ....[77]....
        /*032c*/ 	.word	0x00011190


	//   ....[78]....
        /*0330*/ 	.word	0x000111a0


	//   ....[79]....
        /*0334*/ 	.word	0x000111b0


	//   ....[80]....
        /*0338*/ 	.word	0x000111c0


	//   ....[81]....
        /*033c*/ 	.word	0x000111d0


	//   ....[82]....
        /*0340*/ 	.word	0x000111e0


	//   ....[83]....
        /*0344*/ 	.word	0x000111f0


	//   ....[84]....
        /*0348*/ 	.word	0x00011200


	//   ....[85]....
        /*034c*/ 	.word	0x00011210


	//   ....[86]....
        /*0350*/ 	.word	0x00011220


	//   ....[87]....
        /*0354*/ 	.word	0x00011230


	//   ....[88]....
        /*0358*/ 	.word	0x00011240


	//   ....[89]....
        /*035c*/ 	.word	0x00011250


	//----- nvinfo : EIATTR_EXIT_INSTR_OFFSETS
	.align		4
.L_1836:
        /*0360*/ 	.byte	0x04, 0x1c
        /*0362*/ 	.short	(.L_1838 - .L_1837)


	//   ....[0]....
.L_1837:
        /*0364*/ 	.word	0x0001e970


	//   ....[1]....
        /*0368*/ 	.word	0x0001ed20


	//   ....[2]....
        /*036c*/ 	.word	0x0001ed90


	//----- nvinfo : EIATTR_MAX_THREADS
	.align		4
.L_1838:
        /*0370*/ 	.byte	0x04, 0x05
        /*0372*/ 	.short	(.L_1840 - .L_1839)
.L_1839:
        /*0374*/ 	.word	0x00000080
        /*0378*/ 	.word	0x00000001
        /*037c*/ 	.word	0x00000001


	//----- nvinfo : EIATTR_CRS_STACK_SIZE
	.align		4
.L_1840:
        /*0380*/ 	.byte	0x04, 0x1e
        /*0382*/ 	.short	(.L_1842 - .L_1841)
.L_1841:
        /*0384*/ 	.word	0x00000000
.L_1842:


//--------------------- .nv.info._ZN17fastertransformer38beam_online_softmax_topk_stage2_kernelIfLi8ELi64EEEvPKfS2_PiPT_ii --------------------------
	.section	.nv.info._ZN17fastertransformer38beam_online_softmax_topk_stage2_kernelIfLi8ELi64EEEvPKfS2_PiPT_ii,"",@"SHT_CUDA_INFO"
	.sectionflags	@""
	.align	4


	//----- nvinfo : EIATTR_CUDA_API_VERSION
	.align		4
        /*0000*/ 	.byte	0x04, 0x37
        /*0002*/ 	.short	(.L_1844 - .L_1843)
.L_1843:
        /*0004*/ 	.word	0x00000082


	//----- nvinfo : EIATTR_SW2861232_WAR
	.align		4
.L_1844:
        /*0008*/ 	.byte	0x01, 0x35
	.zero		2


	//----- nvinfo : EIATTR_PARAM_CBANK
	.align		4
        /*000c*/ 	.byte	0x04, 0x0a
        /*000e*/ 	.short	(.L_1846 - .L_1845)
	.align		4
.L_1845:
        /*0010*/ 	.word	index@(.nv.constant0._ZN17fastertransformer38beam_online_softmax_topk_stage2_kernelIfLi8ELi64EEEvPKfS2_PiPT_ii)
        /*0014*/ 	.short	0x0160
        /*0016*/ 	.short	0x0028


	//----- nvinfo : EIATTR_CBANK_PARAM_SIZE
	.align		4
.L_1846:
        /*0018*/ 	.byte	0x03, 0x19
        /*001a*/ 	.short	0x0028


	//----- nvinfo : EIATTR_KPARAM_INFO
	.align		4
        /*001c*/ 	.byte	0x04, 0x17
        /*001e*/ 	.short	(.L_1848 - .L_1847)
.L_1847:
        /*0020*/ 	.word	0x00000000
        /*0024*/ 	.short	0x0005
        /*0026*/ 	.short	0x0024
        /*0028*/ 	.byte	0x00, 0xf0, 0x11, 0x00


	//----- nvinfo : EIATTR_KPARAM_INFO
	.align		4
.L_1848:
        /*002c*/ 	.byte	0x04, 0x17
        /*002e*/ 	.short	(.L_1850 - .L_1849)
.L_1849:
        /*0030*/ 	.word	0x00000000
        /*0034*/ 	.short	0x0004
        /*0036*/ 	.short	0x0020
        /*0038*/ 	.byte	0x00, 0xf0, 0x11, 0x00


	//----- nvinfo : EIATTR_KPARAM_INFO
	.align		4
.L_1850:
        /*003c*/ 	.byte	0x04, 0x17
        /*003e*/ 	.short	(.L_1852 - .L_1851)
.L_1851:
        /*0040*/ 	.word	0x00000000
        /*0044*/ 	.short	0x0003
        /*0046*/ 	.short	0x0018
        /*0048*/ 	.byte	0x00, 0xf0, 0x21, 0x00


	//----- nvinfo : EIATTR_KPARAM_INFO
	.align		4
.L_1852:
        /*004c*/ 	.byte	0x04, 0x17
        /*004e*/ 	.short	(.L_1854 - .L_1853)
.L_1853:
        /*0050*/ 	.word	0x00000000
        /*0054*/ 	.short	0x0002
        /*0056*/ 	.short	0x0010
        /*0058*/ 	.byte	0x00, 0xf0, 0x21, 0x00


	//----- nvinfo : EIATTR_KPARAM_INFO
	.align		4
.L_1854:
        /*005c*/ 	.byte	0x04, 0x17
        /*005e*/ 	.short	(.L_1856 - .L_1855)
.L_1855:
        /*0060*/ 	.word	0x00000000
        /*0064*/ 	.short	0x0001
        /*0066*/ 	.short	0x0008
        /*0068*/ 	.byte	0x00, 0xf0, 0x21, 0x00


	//----- nvinfo : EIATTR_KPARAM_INFO
	.align		4
.L_1856:
        /*006c*/ 	.byte	0x04, 0x17
        /*006e*/ 	.short	(.L_1858 - .L_1857)
.L_1857:
        /*0070*/ 	.word	0x00000000
        /*0074*/ 	.short	0x0000
        /*0076*/ 	.short	0x0000
        /*0078*/ 	.byte	0x00, 0xf0, 0x21, 0x00


	//----- nvinfo : EIATTR_MAXREG_COUNT
	.align		4
.L_1858:
        /*007c*/ 	.byte	0x03, 0x1b
        /*007e*/ 	.short	0x00ff


	//----- nvinfo : EIATTR_NUM_BARRIERS
	.align		4
        /*0080*/ 	.byte	0x02, 0x4c
        /*0082*/ 	.byte	0x01
	.zero		1


	//----- nvinfo : EIATTR_MERCURY_ISA_VERSION
	.align		4
        /*0084*/ 	.byte	0x03, 0x5f
        /*0086*/ 	.short	0x0000


	//----- nvinfo : EIATTR_COOP_GROUP_MASK_REGIDS
	.align		4
        /*0088*/ 	.byte	0x04, 0x29
        /*008a*/ 	.short	(.L_1860 - .L_1859)


	//   ....[0]....
.L_1859:
        /*008c*/ 	.word	0xffffffff


	//   ....[1]....
        /*0090*/ 	.word	0xffffffff


	//   ....[2]....
        /*0094*/ 	.word	0xffffffff


	//   ....[3]....
        /*0098*/ 	.word	0xffffffff


	//   ....[4]....
        /*009c*/ 	.word	0xffffffff


	//   ....[5]....
        /*00a0*/ 	.word	0xffffffff


	//   ....[6]....
        /*00a4*/ 	.word	0xffffffff


	//   ....[7]....
        /*00a8*/ 	.word	0xffffffff


	//   ....[8]....
        /*00ac*/ 	.word	0xffffffff


	//   ....[9]....
        /*00b0*/ 	.word	0xffffffff


	//   ....[10]....
        /*00b4*/ 	.word	0xffffffff


	//   ....[11]....
        /*00b8*/ 	.word	0xffffffff


	//   ....[12]....
        /*00bc*/ 	.word	0xffffffff


	//   ....[13]....
        /*00c0*/ 	.word	0xffffffff


	//   ....[14]....
        /*00c4*/ 	.word	0xffffffff


	//   ....[15]....
        /*00c8*/ 	.word	0xffffffff


	//   ....[16]....
        /*00cc*/ 	.word	0xffffffff


	//   ....[17]....
        /*00d0*/ 	.word	0xffffffff


	//   ....[18]....
        /*00d4*/ 	.word	0xffffffff


	//   ....[19]....
        /*00d8*/ 	.word	0xffffffff


	//   ....[20]....
        /*00dc*/ 	.word	0xffffffff


	//   ....[21]....
        /*00e0*/ 	.word	0xffffffff


	//   ....[22]....
        /*00e4*/ 	.word	0xffffffff


	//   ....[23]....
        /*00e8*/ 	.word	0xffffffff


	//   ....[24]....
        /*00ec*/ 	.word	0xffffffff


	//   ....[25]....
        /*00f0*/ 	.word	0xffffffff


	//   ....[26]....
        /*00f4*/ 	.word	0xffffffff


	//   ....[27]....
        /*00f8*/ 	.word	0xffffffff


	//   ....[28]....
        /*00fc*/ 	.word	0xffffffff


	//   ....[29]....
        /*0100*/ 	.word	0xffffffff


	//   ....[30]....
        /*0104*/ 	.word	0xffffffff


	//   ....[31]....
        /*0108*/ 	.word	0xffffffff


	//   ....[32]....
        /*010c*/ 	.word	0xffffffff


	//   ....[33]....
        /*0110*/ 	.word	0xffffffff


	//   ....[34]....
        /*0114*/ 	.word	0xffffffff


	//   ....[35]....
        /*0118*/ 	.word	0xffffffff


	//   ....[36]....
        /*011c*/ 	.word	0xffffffff


	//   ....[37]....
        /*0120*/ 	.word	0xffffffff


	//   ....[38]....
        /*0124*/ 	.word	0xffffffff


	//   ....[39]....
        /*0128*/ 	.word	0xffffffff


	//   ....[40]....
        /*012c*/ 	.word	0xffffffff


	//   ....[41]....
        /*0130*/ 	.word	0xffffffff


	//   ....[42]....
        /*0134*/ 	.word	0xffffffff


	//   ....[43]....
        /*0138*/ 	.word	0xffffffff


	//   ....[44]....
        /*013c*/ 	.word	0xffffffff


	//   ....[45]....
        /*0140*/ 	.word	0xffffffff


	//   ....[46]....
        /*0144*/ 	.word	0xffffffff


	//   ....[47]....
        /*0148*/ 	.word	0xffffffff


	//   ....[48]....
        /*014c*/ 	.word	0xffffffff


	//   ....[49]....
        /*0150*/ 	.word	0xffffffff


	//   ....[50]....
        /*0154*/ 	.word	0xffffffff


	//   ....[51]....
        /*0158*/ 	.word	0xffffffff


	//   ....[52]....
        /*015c*/ 	.word	0xffffffff


	//   ....[53]....
        /*0160*/ 	.word	0xffffffff


	//   ....[54]....
        /*0164*/ 	.word	0xffffffff


	//   ....[55]....
        /*0168*/ 	.word	0xffffffff


	//   ....[56]....
        /*016c*/ 	.word	0xffffffff


	//   ....[57]....
        /*0170*/ 	.word	0xffffffff


	//   ....[58]....
        /*0174*/ 	.word	0xffffffff


	//   ....[59]....
        /*0178*/ 	.word	0xffffffff


	//   ....[60]....
        /*017c*/ 	.word	0xffffffff


	//   ....[61]....
        /*0180*/ 	.word	0xffffffff


	//   ....[62]....
        /*0184*/ 	.word	0xffffffff


	//   ....[63]....
        /*0188*/ 	.word	0xffffffff


	//   ....[64]....
        /*018c*/ 	.word	0xffffffff


	//   ....[65]....
        /*0190*/ 	.word	0xffffffff


	//   ....[66]....
        /*0194*/ 	.word	0xffffffff


	//   ....[67]....
        /*0198*/ 	.word	0xffffffff


	//   ....[68]....
        /*019c*/ 	.word	0xffffffff


	//   ....[69]....
        /*01a0*/ 	.word	0xffffffff


	//   ....[70]....
        /*01a4*/ 	.word	0xffffffff


	//   ....[71]....
        /*01a8*/ 	.word	0xffffffff


	//   ....[72]....
        /*01ac*/ 	.word	0xffffffff


	//   ....[73]....
        /*01b0*/ 	.word	0xffffffff


	//   ....[74]....
        /*01b4*/ 	.word	0xffffffff


	//   ....[75]....
        /*01b8*/ 	.word	0xffffffff


	//   ....[76]....
        /*01bc*/ 	.word	0xffffffff


	//   ....[77]....
        /*01c0*/ 	.word	0xffffffff


	//   ....[78]....
        /*01c4*/ 	.word	0xffffffff


	//   ....[79]....
        /*01c8*/ 	.word	0xffffffff


	//   ....[80]....
        /*01cc*/ 	.word	0xffffffff


	//   ....[81]....
        /*01d0*/ 	.word	0xffffffff


	//   ....[82]....
        /*01d4*/ 	.word	0xffffffff


	//   ....[83]....
        /*01d8*/ 	.word	0xffffffff


	//   ....[84]....
        /*01dc*/ 	.word	0xffffffff


	//   ....[85]....
        /*01e0*/ 	.word	0xffffffff


	//   ....[86]....
        /*01e4*/ 	.word	0xffffffff


	//   ....[87]....
        /*01e8*/ 	.word	0xffffffff


	//   ....[88]....
        /*01ec*/ 	.word	0xffffffff


	//   ....[89]....
        /*01f0*/ 	.word	0xffffffff


	//----- nvinfo : EIATTR_COOP_GROUP_INSTR_OFFSETS
	.align		4
.L_1860:
        /*01f4*/ 	.byte	0x04, 0x28
        /*01f6*/ 	.short	(.L_1862 - .L_1861)


	//   ....[0]....
.L_1861:
        /*01f8*/ 	.word	0x000036f0


	//   ....[1]....
        /*01fc*/ 	.word	0x00003700


	//   ....[2]....
        /*0200*/ 	.word	0x00003710


	//   ....[3]....
        /*0204*/ 	.word	0x00003720


	//   ....[4]....
        /*0208*/ 	.word	0x00003740


	//   ....[5]....
        /*020c*/ 	.word	0x00003750


	//   ....[6]....
        /*0210*/ 	.word	0x00003760


	//   ....[7]....
        /*0214*/ 	.word	0x00003770


	//   ....[8]....
        /*0218*/ 	.word	0x00003780


	//   ....[9]....
        /*021c*/ 	.word	0x00003790


	//   ....[10]....
        /*0220*/ 	.word	0x000037a0


	//   ....[11]....
        /*0224*/ 	.word	0x000037b0


	//   ....[12]....
        /*0228*/ 	.word	0x000037c0


	//   ....[13]....
        /*022c*/ 	.word	0x000037d0


	//   ....[14]....
        /*0230*/ 	.word	0x000037e0


	//   ....[15]....
        /*0234*/ 	.word	0x000037f0


	//   ....[16]....
        /*0238*/ 	.word	0x00003800


	//   ....[17]....
        /*023c*/ 	.word	0x00003810


	//   ....[18]....
        /*0240*/ 	.word	0x00006d80


	//   ....[19]....
        /*0244*/ 	.word	0x00006da0


	//   ....[20]....
        /*0248*/ 	.word	0x00006db0


	//   ....[21]....
        /*024c*/ 	.word	0x00006dc0


	//   ....[22]....
        /*0250*/ 	.word	0x00006dd0


	//   ....[23]....
        /*0254*/ 	.word	0x00006de0


	//   ....[24]....
        /*0258*/ 	.word	0x00006df0


	//   ....[25]....
        /*025c*/ 	.word	0x00006e00


	//   ....[26]....
        /*0260*/ 	.word	0x00006e10


	//   ....[27]....
        /*0264*/ 	.word	0x00006e20


	//   ....[28]....
        /*0268*/ 	.word	0x00006e30


	//   ....[29]....
        /*026c*/ 	.word	0x00006e40


	//   ....[30]....
        /*0270*/ 	.word	0x00006e50


	//   ....[31]....
        /*0274*/ 	.word	0x00006e60


	//   ....[32]....
        /*0278*/ 	.word	0x00006e70


	//   ....[33]....
        /*027c*/ 	.word	0x00006e80


	//   ....[34]....
        /*0280*/ 	.word	0x00006e90


	//   ....[35]....
        /*0284*/ 	.word	0x00006ea0


	//   ....[36]....
        /*0288*/ 	.word	0x0000a410


	//   ....[37]....
        /*028c*/ 	.word	0x0000a430


	//   ....[38]....
        /*0290*/ 	.word	0x0000a440


	//   ....[39]....
        /*0294*/ 	.word	0x0000a450


	//   ....[40]....
        /*0298*/ 	.word	0x0000a460


	//   ....[41]....
        /*029c*/ 	.word	0x0000a470


	//   ....[42]....
        /*02a0*/ 	.word	0x0000a480


	//   ....[43]....
        /*02a4*/ 	.word	0x0000a490


	//   ....[44]....
        /*02a8*/ 	.word	0x0000a4a0


	//   ....[45]....
        /*02ac*/ 	.word	0x0000a4b0


	//   ....[46]....
        /*02b0*/ 	.word	0x0000a4c0


	//   ....[47]....
        /*02b4*/ 	.word	0x0000a4d0


	//   ....[48]....
        /*02b8*/ 	.word	0x0000a4e0


	//   ....[49]....
        /*02bc*/ 	.word	0x0000a4f0


	//   ....[50]....
        /*02c0*/ 	.word	0x0000a500


	//   ....[51]....
        /*02c4*/ 	.word	0x0000a510


	//   ....[52]....
        /*02c8*/ 	.word	0x0000a520


	//   ....[53]....
        /*02cc*/ 	.word	0x0000a530


	//   ....[54]....
        /*02d0*/ 	.word	0x0000daa0


	//   ....[55]....
        /*02d4*/ 	.word	0x0000dac0


	//   ....[56]....
        /*02d8*/ 	.word	0x0000dad0


	//   ....[57]....
        /*02dc*/ 	.word	0x0000dae0


	//   ....[58]....
        /*02e0*/ 	.word	0x0000daf0


	//   ....[59]....
        /*02e4*/ 	.word	0x0000db00


	//   ....[60]....
        /*02e8*/ 	.word	0x0000db10


	//   ....[61]....
        /*02ec*/ 	.word	0x0000db20


	//   ....[62]....
        /*02f0*/ 	.word	0x0000db30


	//   ....[63]....
        /*02f4*/ 	.word	0x0000db40


	//   ....[64]....
        /*02f8*/ 	.word	0x0000db50


	//   ....[65]....
        /*02fc*/ 	.word	0x0000db60


	//   ....[66]....
        /*0300*/ 	.word	0x0000db70


	//   ....[67]....
        /*0304*/ 	.word	0x0000db80


	//   ....[68]....
        /*0308*/ 	.word	0x0000db90


	//   ....[69]....
        /*030c*/ 	.word	0x0000dba0


	//   ....[70]....
        /*0310*/ 	.word	0x0000dbb0


	//   ....[71]....
        /*0314*/ 	.word	0x0000dbc0


	//   ....[72]....
        /*0318*/ 	.word	0x00011130


	//   ....[73]....
        /*031c*/ 	.word	0x00011150


	//   ....[74]....
        /*0320*/ 	.word	0x00011160


	//   ....[75]....
        /*0324*/ 	.word	0x00011170


	//   ....[76]....
        /*0328*/ 	.word	0x00011180


	//   ....[77]....
        /*032c*/ 	.word	0x00011190


	//   ....[78]....
        /*0330*/ 	.word	0x000111a0


	//   ....[79]....
        /*0334*/ 	.word	0x000111b0


	//   ....[80]....
        /*0338*/ 	.word	0x000111c0


	//   ....[81]....
        /*033c*/ 	.word	0x000111d0


	//   ....[82]....
        /*0340*/ 	.word	0x000111e0


	//   ....[83]....
        /*0344*/ 	.word	0x000111f0


	//   ....[84]....
        /*0348*/ 	.word	0x00011200


	//   ....[85]....
        /*034c*/ 	.word	0x00011210


	//   ....[86]....
        /*0350*/ 	.word	0x00011220


	//   ....[87]....
        /*0354*/ 	.word	0x00011230


	//   ....[88]....
        /*0358*/ 	.word	0x00011240


	//   ....[89]....
        /*035c*/ 	.word	0x00011250


	//----- nvinfo : EIATTR_EXIT_INSTR_OFFSETS
	.align		4
.L_1862:
        /*0360*/ 	.byte	0x04, 0x1c
        /*0362*/ 	.short	(.L_1864 - .L_1863)


	//   ....[0]....
.L_1863:
        /*0364*/ 	.word	0x00017eb0


	//   ....[1]....
        /*0368*/ 	.word	0x00018260


	//   ....[2]....
        /*036c*/ 	.word	0x000182d0


	//----- nvinfo : EIATTR_MAX_THREADS
	.align		4
.L_1864:
        /*0370*/ 	.byte	0x04, 0x05
        /*0372*/ 	.short	(.L_1866 - .L_1865)
.L_1865:
        /*0374*/ 	.word	0x00000040
        /*0378*/ 	.word	0x00000001
        /*037c*/ 	.word	0x00000001


	//----- nvinfo : EIATTR_CRS_STACK_SIZE
	.align		4
.L_1866:
        /*0380*/ 	.byte	0x04, 0x1e
        /*0382*/ 	.short	(.L_1868 - .L_1867)
.L_1867:
        /*0384*/ 	.word	0x00000000
.L_1868:


//--------------------- .nv.info._ZN17fastertransformer38beam_online_softmax_topk_stage2_kernelIfLi8ELi32EEEvPKfS2_PiPT_ii --------------------------
	.section	.nv.info._ZN17fastertransformer38beam_online_softmax_topk_stage2_kernelIfLi8ELi32EEEvPKfS2_PiPT_ii,"",@"SHT_CUDA_INFO"
	.sectionflags	@""
	.align	4


	//----- nvinfo : EIATTR_CUDA_API_VERSION
	.align		4
        /*0000*/ 	.byte	0x04, 0x37
        /*0002*/ 	.short	(.L_1870 - .L_1869)
.L_1869:
        /*0004*/ 	.word	0x00000082


	//----- nvinfo : EIATTR_SW2861232_WAR
	.align		4
.L_1870:
        /*0008*/ 	.byte	0x01, 0x35
	.zero		2


	//----- nvinfo : EIATTR_PARAM_CBANK
	.align		4
        /*000c*/ 	.byte	0x04, 0x0a
        /*000e*/ 	.short	(.L_1872 - .L_1871)
	.align		4
.L_1871:
        /*0010*/ 	.word	index@(.nv.constant0._ZN17fastertransformer38beam_online_softmax_topk_stage2_kernelIfLi8ELi32EEEvPKfS2_PiPT_ii)
        /*0014*/ 	.short	0x0160
        /*0016*/ 	.short	0x0028


	//----- nvinfo : EIATTR_CBANK_PARAM_SIZE
	.align		4
.L_1872:
        /*0018*/ 	.byte	0x03, 0x19
        /*001a*/ 	.short	0x0028


	//----- nvinfo : EIATTR_KPARAM_INFO
	.align		4
        /*001c*/ 	.byte	0x04, 0x17
        /*001e*/ 	.short	(.L_1874 - .L_1873)
.L_1873:
        /*0020*/ 	.word	0x00000000
        /*0024*/ 	.short	0x0005
        /*0026*/ 	.short	0x0024
        /*0028*/ 	.byte	0x00, 0xf0, 0x11, 0x00


	//----- nvinfo : EIATTR_KPARAM_INFO
	.align		4
.L_1874:
        /*002c*/ 	.byte	0x04, 0x17
        /*002e*/ 	.short	(.L_1876 - .L_1875)
.L_1875:
        /*0030*/ 	.word	0x00000000
        /*0034*/ 	.short	0x0004
        /*0036*/ 	.short	0x0020
        /*0038*/ 	.byte	0x00, 0xf0, 0x11, 0x00


	//----- nvinfo : EIATTR_KPARAM_INFO
	.align		4
.L_1876:
        /*003c*/ 	.byte	0x04, 0x17
        /*003e*/ 	.short	(.L_1878 - .L_1877)
.L_1877:
        /*0040*/ 	.word	0x00000000
        /*0044*/ 	.short	0x0003
        /*0046*/ 	.short	0x0018
        /*0048*/ 	.byte	0x00, 0xf0, 0x21, 0x00


	//----- nvinfo : EIATTR_KPARAM_INFO
	.align		4
.L_1878:
        /*004c*/ 	.byte	0x04, 0x17
        /*004e*/ 	.short	(.L_1880 - .L_1879)
.L_1879:
        /*0050*/ 	.word	0x00000000
        /*0054*/ 	.short	0x0002
        /*0056*/ 	.short	0x0010
        /*0058*/ 	.byte	0x00, 0xf0, 0x21, 0x00


	//----- nvinfo : EIATTR_KPARAM_INFO
	.align		4
.L_1880:
        /*005c*/ 	.byte	0x04, 0x17
        /*005e*/ 	.short	(.L_1882 - .L_1881)
.L_1881:
        /*0060*/ 	.word	0x00000000
        /*0064*/ 	.short	0x0001
        /*0066*/ 	.short	0x0008
        /*0068*/ 	.byte	0x00, 0xf0, 0x21, 0x00


	//----- nvinfo : EIATTR_KPARAM_INFO
	.align		4
.L_1882:
        /*006c*/ 	.byte	0x04, 0x17
        /*006e*/ 	.short	(.L_1884 - .L_1883)
.L_1883:
        /*0070*/ 	.word	0x00000000
        /*0074*/ 	.short	0x0000
        /*0076*/ 	.short	0x0000
        /*0078*/ 	.byte	0x00, 0xf0, 0x21, 0x00


	//----- nvinfo : EIATTR_MAXREG_COUNT
	.align		4
.L_1884:
        /*007c*/ 	.byte	0x03, 0x1b
        /*007e*/ 	.short	0x00ff


	//----- nvinfo : EIATTR_NUM_BARRIERS
	.align		4
        /*0080*/ 	.byte	0x02, 0x4c
        /*0082*/ 	.byte	0x01
	.zero		1


	//----- nvinfo : EIATTR_MERCURY_ISA_VERSION
	.align		4
        /*0084*/ 	.byte	0x03, 0x5f
        /*0086*/ 	.short	0x0000


	//----- nvinfo : EIATTR_COOP_GROUP_MASK_REGIDS
	.align		4
        /*0088*/ 	.byte	0x04, 0x29
        /*008a*/ 	.short	(.L_1886 - .L_1885)


	//   ....[0]....
.L_1885:
        /*008c*/ 	.word	0xffffffff


	//   ....[1]....
        /*0090*/ 	.word	0xffffffff


	//   ....[2]....
        /*0094*/ 	.word	0xffffffff


	//   ....[3]....
        /*0098*/ 	.word	0xffffffff


	//   ....[4]....
        /*009c*/ 	.word	0xffffffff


	//   ....[5]....
        /*00a0*/ 	.word	0xffffffff


	//   ....[6]....
        /*00a4*/ 	.word	0xffffffff


	//   ....[7]....
        /*00a8*/ 	.word	0xffffffff


	//   ....[8]....
        /*00ac*/ 	.word	0xffffffff


	//   ....[9]....
        /*00b0*/ 	.word	0xffffffff


	//   ....[10]....
        /*00b4*/ 	.word	0xffffffff


	//   ....[11]....
        /*00b8*/ 	.word	0xffffffff


	//   ....[12]....
        /*00bc*/ 	.word	0xffffffff


	//   ....[13]....
        /*00c0*/ 	.word	0xffffffff


	//   ....[14]....
        /*00c4*/ 	.word	0xffffffff


	//   ....[15]....
        /*00c8*/ 	.word	0xffffffff


	//   ....[16]....
        /*00cc*/ 	.word	0xffffffff


	//   ....[17]....
        /*00d0*/ 	.word	0xffffffff


	//   ....[18]....
        /*00d4*/ 	.word	0xffffffff


	//   ....[19]....
        /*00d8*/ 	.word	0xffffffff


	//   ....[20]....
        /*00dc*/ 	.word	0xffffffff


	//   ....[21]....
        /*00e0*/ 	.word	0xffffffff


	//   ....[22]....
        /*00e4*/ 	.word	0xffffffff


	//   ....[23]....
        /*00e8*/ 	.word	0xffffffff


	//   ....[24]....
        /*00ec*/ 	.word	0xffffffff


	//   ....[25]....
        /*00f0*/ 	.word	0xffffffff


	//   ....[26]....
        /*00f4*/ 	.word	0xffffffff


	//   ....[27]....
        /*00f8*/ 	.word	0xffffffff


	//   ....[28]....
        /*00fc*/ 	.word	0xffffffff


	//   ....[29]....
        /*0100*/ 	.word	0xffffffff


	//   ....[30]....
        /*0104*/ 	.word	0xffffffff


	//   ....[31]....
        /*0108*/ 	.word	0xffffffff


	//   ....[32]....
        /*010c*/ 	.word	0xffffffff


	//   ....[33]....
        /*0110*/ 	.word	0xffffffff


	//   ....[34]....
        /*0114*/ 	.word	0xffffffff


	//   ....[35]....
        /*0118*/ 	.word	0xffffffff


	//   ....[36]....
        /*011c*/ 	.word	0xffffffff


	//   ....[37]....
        /*0120*/ 	.word	0xffffffff


	//   ....[38]....
        /*0124*/ 	.word	0xffffffff


	//   ....[39]....
        /*0128*/ 	.word	0xffffffff


	//   ....[40]....
        /*012c*/ 	.word	0xffffffff


	//   ....[41]....
        /*0130*/ 	.word	0xffffffff


	//   ....[42]....
        /*0134*/ 	.word	0xffffffff


	//   ....[43]....
        /*0138*/ 	.word	0xffffffff


	//   ....[44]....
        /*013c*/ 	.word	0xffffffff


	//   ....[45]....
        /*0140*/ 	.word	0xffffffff


	//   ....[46]....
        /*0144*/ 	.word	0xffffffff


	//   ....[47]....
        /*0148*/ 	.word	0xffffffff


	//   ....[48]....
        /*014c*/ 	.word	0xffffffff


	//   ....[49]....
        /*0150*/ 	.word	0xffffffff


	//   ....[50]....
        /*0154*/ 	.word	0xffffffff


	//   ....[51]....
        /*0158*/ 	.word	0xffffffff


	//   ....[52]....
        /*015c*/ 	.word	0xffffffff


	//   ....[53]....
        /*0160*/ 	.word	0xffffffff


	//   ....[54]....
        /*0164*/ 	.word	0xffffffff


	//   ....[55]....
        /*0168*/ 	.word	0xffffffff


	//   ....[56]....
        /*016c*/ 	.word	0xffffffff


	//   ....[57]....
        /*0170*/ 	.word	0xffffffff


	//   ....[58]....
        /*0174*/ 	.word	0xffffffff


	//   ....[59]....
        /*0178*/ 	.word	0xffffffff


	//   ....[60]....
        /*017c*/ 	.word	0xffffffff


	//   ....[61]....
        /*0180*/ 	.word	0xffffffff


	//   ....[62]....
        /*0184*/ 	.word	0xffffffff


	//   ....[63]....
        /*0188*/ 	.word	0xffffffff


	//   ....[64]....
        /*018c*/ 	.word	0xffffffff


	//   ....[65]....
        /*0190*/ 	.word	0xffffffff


	//   ....[66]....
        /*0194*/ 	.word	0xffffffff


	//   ....[67]....
        /*0198*/ 	.word	0xffffffff


	//   ....[68]....
        /*019c*/ 	.word	0xffffffff


	//   ....[69]....
        /*01a0*/ 	.word	0xffffffff


	//   ....[70]....
        /*01a4*/ 	.word	0xffffffff


	//   ....[71]....
        /*01a8*/ 	.word	0xffffffff


	//   ....[72]....
        /*01ac*/ 	.word	0xffffffff


	//   ....[73]....
        /*01b0*/ 	.word	0xffffffff


	//   ....[74]....
        /*01b4*/ 	.word	0xffffffff


	//   ....[75]....
        /*01b8*/ 	.word	0xffffffff


	//   ....[76]....
        /*01bc*/ 	.word	0xffffffff


	//   ....[77]....
        /*01c0*/ 	.word	0xffffffff


	//   ....[78]....
        /*01c4*/ 	.word	0xffffffff


	//   ....[79]....
        /*01c8*/ 	.word	0xffffffff


	//   ....[80]....
        /*01cc*/ 	.word	0xffffffff


	//   ....[81]....
        /*01d0*/ 	.word	0xffffffff


	//   ....[82]....
        /*01d4*/ 	.word	0xffffffff


	//   ....[83]....
        /*01d8*/ 	.word	0xffffffff


	//   ....[84]....
        /*01dc*/ 	.word	0xffffffff


	//   ....[85]....
        /*01e0*/ 	.word	0xffffffff


	//   ....[86]....
        /*01e4*/ 	.word	0xffffffff


	//   ....[87]....
        /*01e8*/ 	.word	0xffffffff


	//   ....[88]....
        /*01ec*/ 	.word	0xffffffff


	//   ....[89]....
        /*01f0*/ 	.word	0xffffffff


	//----- nvinfo : EIATTR_COOP_GROUP_INSTR_OFFSETS
	.align		4
.L_1886:
        /*01f4*/ 	.byte	0x04, 0x28
        /*01f6*/ 	.short	(.L_1888 - .L_1887)


	//   ....[0]....
.L_1887:
        /*01f8*/ 	.word	0x00003660


	//   ....[1]....
        /*01fc*/ 	.word	0x00003670


	//   ....[2]....
        /*0200*/ 	.word	0x00003680


	//   ....[3]....
        /*0204*/ 	.word	0x00003690


	//   ....[4]....
        /*0208*/ 	.word	0x000036b0


	//   ....[5]....
        /*020c*/ 	.word	0x000036c0


	//   ....[6]....
        /*0210*/ 	.word	0x000036d0


	//   ....[7]....
        /*0214*/ 	.word	0x000036e0


	//   ....[8]....
        /*0218*/ 	.word	0x000036f0


	//   ....[9]....
        /*021c*/ 	.word	0x00003700


	//   ....[10]....
        /*0220*/ 	.word	0x00003710


	//   ....[11]....
        /*0224*/ 	.word	0x00003720


	//   ....[12]....
        /*0228*/ 	.word	0x00003730


	//   ....[13]....
        /*022c*/ 	.word	0x00003740


	//   ....[14]....
        /*0230*/ 	.word	0x00003750


	//   ....[15]....
        /*0234*/ 	.word	0x00003760


	//   ....[16]....
        /*0238*/ 	.word	0x00003770


	//   ....[17]....
        /*023c*/ 	.word	0x00003780


	//   ....[18]....
        /*0240*/ 	.word	0x00006cf0


	//   ....[19]....
        /*0244*/ 	.word	0x00006d10


	//   ....[20]....
        /*0248*/ 	.word	0x00006d20


	//   ....[21]....
        /*024c*/ 	.word	0x00006d30


	//   ....[22]....
        /*0250*/ 	.word	0x00006d40


	//   ....[23]....
        /*0254*/ 	.word	0x00006d50


	//   ....[24]....
        /*0258*/ 	.word	0x00006d60


	//   ....[25]....
        /*025c*/ 	.word	0x00006d70


	//   ....[26]....
        /*0260*/ 	.word	0x00006d80


	//   ....[27]....
        /*0264*/ 	.word	0x00006d90


	//   ....[28]....
        /*0268*/ 	.word	0x00006da0


	//   ....[29]....
        /*026c*/ 	.word	0x00006db0


	//   ....[30]....
        /*0270*/ 	.word	0x00006dc0


	//   ....[31]....
        /*0274*/ 	.word	0x00006dd0


	//   ....[32]....
        /*0278*/ 	.word	0x00006de0


	//   ....[33]....
        /*027c*/ 	.word	0x00006df0


	//   ....[34]....
        /*0280*/ 	.word	0x00006e00


	//   ....[35]....
        /*0284*/ 	.word	0x00006e10


	//   ....[36]....
        /*0288*/ 	.word	0x0000a380


	//   ....[37]....
        /*028c*/ 	.word	0x0000a3a0


	//   ....[38]....
        /*0290*/ 	.word	0x0000a3b0


	//   ....[39]....
        /*0294*/ 	.word	0x0000a3c0


	//   ....[40]....
        /*0298*/ 	.word	0x0000a3d0


	//   ....[41]....
        /*029c*/ 	.word	0x0000a3e0


	//   ....[42]....
        /*02a0*/ 	.word	0x0000a3f0


	//   ....[43]....
        /*02a4*/ 	.word	0x0000a400


	//   ....[44]....
        /*02a8*/ 	.word	0x0000a410


	//   ....[45]....
        /*02ac*/ 	.word	0x0000a420


	//   ....[46]....
        /*02b0*/ 	.word	0x0000a430


	//   ....[47]....
        /*02b4*/ 	.word	0x0000a440


	//   ....[48]....
        /*02b8*/ 	.word	0x0000a450


	//   ....[49]....
        /*02bc*/ 	.word	0x0000a460


	//   ....[50]....
        /*02c0*/ 	.word	0x0000a470


	//   ....[51]....
        /*02c4*/ 	.word	0x0000a480


	//   ....[52]....
        /*02c8*/ 	.word	0x0000a490


	//   ....[53]....
        /*02cc*/ 	.word	0x0000a4a0


	//   ....[54]....
        /*02d0*/ 	.word	0x0000da10


	//   ....[55]....
        /*02d4*/ 	.word	0x0000da30


	//   ....[56]....
        /*02d8*/ 	.word	0x0000da40


	//   ....[57]....
        /*02dc*/ 	.word	0x0000da50


	//   ....[58]....
        /*02e0*/ 	.word	0x0000da60


	//   ....[59]....
        /*02e4*/ 	.word	0x0000da70


	//   ....[60]....
        /*02e8*/ 	.word	0x0000da80


	//   ....[61]....
        /*02ec*/ 	.word	0x0000da90


	//   ....[62]....
        /*02f0*/ 	.word	0x0000daa0


	//   ....[63]....
        /*02f4*/ 	.word	0x0000dab0


	//   ....[64]....
        /*02f8*/ 	.word	0x0000dac0


	//   ....[65]....
        /*02fc*/ 	.word	0x0000dad0


	//   ....[66]....
        /*0300*/ 	.word	0x0000dae0


	//   ....[67]....
        /*0304*/ 	.word	0x0000daf0


	//   ....[68]....
        /*0308*/ 	.word	0x0000db00


	//   ....[69]....
        /*030c*/ 	.word	0x0000db10


	//   ....[70]....
        /*0310*/ 	.word	0x0000db20


	//   ....[71]....
        /*0314*/ 	.word	0x0000db30


	//   ....[72]....
        /*0318*/ 	.word	0x000110a0


	//   ....[73]....
        /*031c*/ 	.word	0x000110c0


	//   ....[74]....
        /*0320*/ 	.word	0x000110d0


	//   ....[75]....
        /*0324*/ 	.word	0x000110e0


	//   ....[76]....
        /*0328*/ 	.word	0x000110f0


	//   ....[77]....
        /*032c*/ 	.word	0x00011100


	//   ....[78]....
        /*0330*/ 	.word	0x00011110


	//   ....[79]....
        /*0334*/ 	.word	0x00011120


	//   ....[80]....
        /*0338*/ 	.word	0x00011130


	//   ....[81]....
        /*033c*/ 	.word	0x00011140


	//   ....[82]....
        /*0340*/ 	.word	0x00011150


	//   ....[83]....
        /*0344*/ 	.word	0x00011160


	//   ....[84]....
        /*0348*/ 	.word	0x00011170


	//   ....[85]....
        /*034c*/ 	.word	0x00011180


	//   ....[86]....
        /*0350*/ 	.word	0x00011190


	//   ....[87]....
        /*0354*/ 	.word	0x000111a0


	//   ....[88]....
        /*0358*/ 	.word	0x000111b0


	//   ....[89]....
        /*035c*/ 	.word	0x000111c0


	//----- nvinfo : EIATTR_EXIT_INSTR_OFFSETS
	.align		4
.L_1888:
        /*0360*/ 	.byte	0x04, 0x1c
        /*0362*/ 	.short	(.L_1890 - .L_1889)


	//   ....[0]....
.L_1889:
        /*0364*/ 	.word	0x000147c0


	//   ....[1]....
        /*0368*/ 	.word	0x00014b70


	//   ....[2]....
        /*036c*/ 	.word	0x00014be0


	//----- nvinfo : EIATTR_MAX_THREADS
	.align		4
.L_1890:
        /*0370*/ 	.byte	0x04, 0x05
        /*0372*/ 	.short	(.L_1892 - .L_1891)
.L_1891:
        /*0374*/ 	.word	0x00000020
        /*0378*/ 	.word	0x00000001
        /*037c*/ 	.word	0x00000001


	//----- nvinfo : EIATTR_CRS_STACK_SIZE
	.align		4
.L_1892:
        /*0380*/ 	.byte	0x04, 0x1e
        /*0382*/ 	.short	(.L_1894 - .L_1893)
.L_1893:
        /*0384*/ 	.word	0x00000000
.L_1894:


//--------------------- .nv.info._ZN17fastertransformer38beam_online_softmax_topk_stage1_kernelIfLi1ELi8ELi256EEEvPKT_S3_PKbPfiiPKi --------------------------
	.section	.nv.info._ZN17fastertransformer38beam_online_softmax_topk_stage1_kernelIfLi1ELi8ELi256EEEvPKT_S3_PKbPfiiPKi,"",@"SHT_CUDA_INFO"
	.sectionflags	@""
	.align	4


	//----- nvinfo : EIATTR_CUDA_API_VERSION
	.align		4
        /*0000*/ 	.byte	0x04, 0x37
        /*0002*/ 	.short	(.L_1896 - .L_1895)
.L_1895:
        /*0004*/ 	.word	0x00000082


	//----- nvinfo : EIATTR_SW2861232_WAR
	.align		4
.L_1896:
        /*0008*/ 	.byte	0x01, 0x35
	.zero		2


	//----- nvinfo : EIATTR_PARAM_CBANK
	.align		4
        /*000c*/ 	.byte	0x04, 0x0a
        /*000e*/ 	.short	(.L_1898 - .L_1897)
	.align		4
.L_1897:
        /*0010*/ 	.word	index@(.nv.constant0._ZN17fastertransformer38beam_online_softmax_topk_stage1_kernelIfLi1ELi8ELi256EEEvPKT_S3_PKbPfiiPKi)
        /*0014*/ 	.short	0x0160
        /*0016*/ 	.short	0x0030


	//----- nvinfo : EIATTR_CBANK_PARAM_SIZE
	.align		4
.L_1898:
        /*0018*/ 	.byte	0x03, 0x19
        /*001a*/ 	.short	0x0030


	//----- nvinfo : EIATTR_KPARAM_INFO
	.align		4
        /*001c*/ 	.byte	0x04, 0x17
        /*001e*/ 	.short	(.L_1900 - .L_1899)
.L_1899:
        /*0020*/ 	.word	0x00000000
        /*0024*/ 	.short	0x0006
        /*0026*/ 	.short	0x0028
        /*0028*/ 	.byte	0x00, 0xf0, 0x21, 0x00


	//----- nvinfo : EIATTR_KPARAM_INFO
	.align		4
.L_1900:
        /*002c*/ 	.byte	0x04, 0x17
        /*002e*/ 	.short	(.L_1902 - .L_1901)
.L_1901:
        /*0030*/ 	.word	0x00000000
        /*0034*/ 	.short	0x0005
        /*0036*/ 	.short	0x0024
        /*0038*/ 	.byte	0x00, 0xf0, 0x11, 0x00


	//----- nvinfo : EIATTR_KPARAM_INFO
	.align		4
.L_1902:
        /*003c*/ 	.byte	0x04, 0x17
        /*003e*/ 	.short	(.L_1904 - .L_1903)
.L_1903:
        /*0040*/ 	.word	0x00000000
        /*0044*/ 	.short	0x0004
        /*0046*/ 	.short	0x0020
        /*0048*/ 	.byte	0x00, 0xf0, 0x11, 0x00


	//----- nvinfo : EIATTR_KPARAM_INFO
	.align		4
.L_1904:
        /*004c*/ 	.byte	0x04, 0x17
        /*004e*/ 	.short	(.L_1906 - .L_1905)
.L_1905:
        /*0050*/ 	.word	0x00000000
        /*0054*/ 	.short	0x0003
        /*0056*/ 	.short	0x0018
        /*0058*/ 	.byte	0x00, 0xf0, 0x21, 0x00


	//----- nvinfo : EIATTR_KPARAM_INFO
	.align		4
.L_1906:
        /*005c*/ 	.byte	0x04, 0x17
        /*005e*/ 	.short	(.L_1908 - .L_1907)
.L_1907:
        /*0060*/ 	.word	0x00000000
        /*0064*/ 	.short	0x0002
        /*0066*/ 	.short	0x0010
        /*0068*/ 	.byte	0x00, 0xf0, 0x21, 0x00


	//----- nvinfo : EIATTR_KPARAM_INFO
	.align		4
.L_1908:
        /*006c*/ 	.byte	0x04, 0x17
        /*006e*/ 	.short	(.L_1910 - .L_1909)
.L_1909:
        /*0070*/ 	.word	0x00000000
        /*0074*/ 	.short	0x0001
        /*0076*/ 	.short	0x0008
        /*0078*/ 	.byte	0x00, 0xf0, 0x21, 0x00


	//----- nvinfo : EIATTR_KPARAM_INFO
	.align		4
.L_1910:
        /*007c*/ 	.byte	0x04, 0x17
        /*007e*/ 	.short	(.L_1912 - .L_1911)
.L_1911:
        /*0080*/ 	.word	0x00000000
        /*0084*/ 	.short	0x0000
        /*0086*/ 	.short	0x0000
        /*0088*/ 	.byte	0x00, 0xf0, 0x21, 0x00


	//----- nvinfo : EIATTR_MAXREG_COUNT
	.align		4
.L_1912:
        /*008c*/ 	.byte	0x03, 0x1b
        /*008e*/ 	.short	0x00ff


	//----- nvinfo : EIATTR_NUM_BARRIERS
	.align		4
        /*0090*/ 	.byte	0x02, 0x4c
        /*0092*/ 	.byte	0x01
	.zero		1


	//----- nvinfo : EIATTR_MERCURY_ISA_VERSION
	.align		4
        /*0094*/ 	.byte	0x03, 0x5f
        /*0096*/ 	.short	0x0000


	//----- nvinfo : EIATTR_COOP_GROUP_MASK_REGIDS
	.align		4
        /*0098*/ 	.byte	0x04, 0x29
        /*009a*/ 	.short	(.L_1914 - .L_1913)


	//   ....[0]....
.L_1913:
        /*009c*/ 	.word	0xffffffff


	//   ....[1]....
        /*00a0*/ 	.word	0xffffffff


	//   ....[2]....
        /*00a4*/ 	.word	0xffffffff


	//   ....[3]....
        /*00a8*/ 	.word	0xffffffff


	//   ....[4]....
        /*00ac*/ 	.word	0xffffffff


	//   ....[5]....
        /*00b0*/ 	.word	0xffffffff


	//   ....[6]....
        /*00b4*/ 	.word	0xffffffff


	//   ....[7]....
        /*00b8*/ 	.word	0xffffffff


	//   ....[8]....
        /*00bc*/ 	.word	0xffffffff


	//   ....[9]....
        /*00c0*/ 	.word	0xffffffff


	//   ....[10]....
        /*00c4*/ 	.word	0xffffffff


	//   ....[11]....
        /*00c8*/ 	.word	0xffffffff


	//   ....[12]....
        /*00cc*/ 	.word	0xffffffff


	//   ....[13]....
        /*00d0*/ 	.word	0xffffffff


	//   ....[14]....
        /*00d4*/ 	.word	0xffffffff


	//   ....[15]....
        /*00d8*/ 	.word	0xffffffff


	//   ....[16]....
        /*00dc*/ 	.word	0xffffffff


	//   ....[17]....
        /*00e0*/ 	.word	0xffffffff


	//   ....[18]....
        /*00e4*/ 	.word	0xffffffff


	//   ....[19]....
        /*00e8*/ 	.word	0xffffffff


	//   ....[20]....
        /*00ec*/ 	.word	0xffffffff


	//   ....[21]....
        /*00f0*/ 	.word	0xffffffff


	//   ....[22]....
        /*00f4*/ 	.word	0xffffffff


	//   ....[23]....
        /*00f8*/ 	.word	0xffffffff


	//   ....[24]....
        /*00fc*/ 	.word	0xffffffff


	//   ....[25]....
        /*0100*/ 	.word	0xffffffff


	//   ....[26]....
        /*0104*/ 	.word	0xffffffff


	//   ....[27]....
        /*0108*/ 	.word	0xffffffff


	//   ....[28]....
        /*010c*/ 	.word	0xffffffff


	//   ....[29]....
        /*0110*/ 	.word	0xffffffff


	//   ....[30]....
        /*0114*/ 	.word	0xffffffff


	//   ....[31]....
        /*0118*/ 	.word	0xffffffff


	//   ....[32]....
        /*011c*/ 	.word	0xffffffff


	//   ....[33]....
        /*0120*/ 	.word	0xffffffff


	//   ....[34]....
        /*0124*/ 	.word	0xffffffff


	//   ....[35]....
        /*0128*/ 	.word	0xffffffff


	//   ....[36]....
        /*012c*/ 	.word	0xffffffff


	//   ....[37]....
        /*0130*/ 	.word	0xffffffff


	//   ....[38]....
        /*0134*/ 	.word	0xffffffff


	//   ....[39]....
        /*0138*/ 	.word	0xffffffff


	//   ....[40]....
        /*013c*/ 	.word	0xffffffff


	//   ....[41]....
        /*0140*/ 	.word	0xffffffff


	//   ....[42]....
        /*0144*/ 	.word	0xffffffff


	//   ....[43]....
        /*0148*/ 	.word	0xffffffff


	//   ....[44]....
        /*014c*/ 	.word	0xffffffff


	//   ....[45]....
        /*0150*/ 	.word	0xffffffff


	//   ....[46]....
        /*0154*/ 	.word	0xffffffff


	//   ....[47]....
        /*0158*/ 	.word	0xffffffff


	//   ....[48]....
        /*015c*/ 	.word	0xffffffff


	//   ....[49]....
        /*0160*/ 	.word	0xffffffff


	//   ....[50]....
        /*0164*/ 	.word	0xffffffff


	//   ....[51]....
        /*0168*/ 	.word	0xffffffff


	//   ....[52]....
        /*016c*/ 	.word	0xffffffff


	//   ....[53]....
        /*0170*/ 	.word	0xffffffff


	//   ....[54]....
        /*0174*/ 	.word	0xffffffff


	//   ....[55]....
        /*0178*/ 	.word	0xffffffff


	//   ....[56]....
        /*017c*/ 	.word	0xffffffff


	//   ....[57]....
        /*0180*/ 	.word	0xffffffff


	//   ....[58]....
        /*0184*/ 	.word	0xffffffff


	//   ....[59]....
        /*0188*/ 	.word	0xffffffff


	//   ....[60]....
        /*018c*/ 	.word	0xffffffff


	//   ....[61]....
        /*0190*/ 	.word	0xffffffff


	//   ....[62]....
        /*0194*/ 	.word	0xffffffff


	//   ....[63]....
        /*0198*/ 	.word	0xffffffff


	//   ....[64]....
        /*019c*/ 	.word	0xffffffff


	//   ....[65]....
        /*01a0*/ 	.word	0xffffffff


	//   ....[66]....
        /*01a4*/ 	.word	0xffffffff


	//   ....[67]....
        /*01a8*/ 	.word	0xffffffff


	//   ....[68]....
        /*01ac*/ 	.word	0xffffffff


	//   ....[69]....
        /*01b0*/ 	.word	0xffffffff


	//   ....[70]....
        /*01b4*/ 	.word	0xffffffff


	//   ....[71]....
        /*01b8*/ 	.word	0xffffffff


	//   ....[72]....
        /*01bc*/ 	.word	0xffffffff


	//   ....[73]....
        /*01c0*/ 	.word	0xffffffff


	//   ....[74]....
        /*01c4*/ 	.word	0xffffffff


	//   ....[75]....
        /*01c8*/ 	.word	0xffffffff


	//   ....[76]....
        /*01cc*/ 	.word	0xffffffff


	//   ....[77]....
        /*01d0*/ 	.word	0xffffffff


	//   ....[78]....
        /*01d4*/ 	.word	0xffffffff


	//   ....[79]....
        /*01d8*/ 	.word	0xffffffff


	//   ....[80]....
        /*01dc*/ 	.word	0xffffffff


	//   ....[81]....
        /*01e0*/ 	.word	0xffffffff


	//   ....[82]....
        /*01e4*/ 	.word	0xffffffff


	//   ....[83]....
        /*01e8*/ 	.word	0xffffffff


	//   ....[84]....
        /*01ec*/ 	.word	0xffffffff


	//   ....[85]....
        /*01f0*/ 	.word	0xffffffff


	//   ....[86]....
        /*01f4*/ 	.word	0xffffffff


	//   ....[87]....
        /*01f8*/ 	.word	0xffffffff


	//   ....[88]....
        /*01fc*/ 	.word	0xffffffff


	//   ....[89]....
        /*0200*/ 	.word	0xffffffff


	//----- nvinfo : EIATTR_COOP_GROUP_INSTR_OFFSETS
	.align		4
.L_1914:
        /*0204*/ 	.byte	0x04, 0x28
        /*0206*/ 	.short	(.L_1916 - .L_1915)


	//   ....[0]....
.L_1915:
        /*0208*/ 	.word	0x00002300


	//   ....[1]....
        /*020c*/ 	.word	0x00002310


	//   ....[2]....
        /*0210*/ 	.word	0x00002320


	//   ....[3]....
        /*0214*/ 	.word	0x00002330


	//   ....[4]....
        /*0218*/ 	.word	0x00002340


	//   ....[5]....
        /*021c*/ 	.word	0x00002360


	//   ....[6]....
        /*0220*/ 	.word	0x00002370


	//   ....[7]....
        /*0224*/ 	.word	0x00002380


	//   ....[8]....
        /*0228*/ 	.word	0x00002390


	//   ....[9]....
        /*022c*/ 	.word	0x000023a0


	//   ....[10]....
        /*0230*/ 	.word	0x000023b0


	//   ....[11]....
        /*0234*/ 	.word	0x000023c0


	//   ....[12]....
        /*0238*/ 	.word	0x000023d0


	//   ....[13]....
        /*023c*/ 	.word	0x000023e0


	//   ....[14]....
        /*0240*/ 	.word	0x000023f0


	//   ....[15]....
        /*0244*/ 	.word	0x00002400


	//   ....[16]....
        /*0248*/ 	.word	0x00002410


	//   ....[17]....
        /*024c*/ 	.word	0x00002420


	//   ....[18]....
        /*0250*/ 	.word	0x00005990


	//   ....[19]....
        /*0254*/ 	.word	0x000059b0


	//   ....[20]....
        /*0258*/ 	.word	0x000059c0


	//   ....[21]....
        /*025c*/ 	.word	0x000059d0


	//   ....[22]....
        /*0260*/ 	.word	0x000059e0


	//   ....[23]....
        /*0264*/ 	.word	0x000059f0


	//   ....[24]....
        /*0268*/ 	.word	0x00005a00


	//   ....[25]....
        /*026c*/ 	.word	0x00005a10


	//   ....[26]....
        /*0270*/ 	.word	0x00005a20


	//   ....[27]....
        /*0274*/ 	.word	0x00005a30


	//   ....[28]....
        /*0278*/ 	.word	0x00005a40


	//   ....[29]....
        /*027c*/ 	.word	0x00005a50


	//   ....[30]....
        /*0280*/ 	.word	0x00005a60


	//   ....[31]....
        /*0284*/ 	.word	0x00005a70


	//   ....[32]....
        /*0288*/ 	.word	0x00005a80


	//   ....[33]....
        /*028c*/ 	.word	0x00005a90


	//   ....[34]....
        /*0290*/ 	.word	0x00005aa0


	//   ....[35]....
        /*0294*/ 	.word	0x00005ab0


	//   ....[36]....
        /*0298*/ 	.word	0x00009020


	//   ....[37]....
        /*029c*/ 	.word	0x00009040


	//   ....[38]....
        /*02a0*/ 	.word	0x00009050


	//   ....[39]....
        /*02a4*/ 	.word	0x00009060


	//   ....[40]....
        /*02a8*/ 	.word	0x00009070


	//   ....[41]....
        /*02ac*/ 	.word	0x00009080


	//   ....[42]....
        /*02b0*/ 	.word	0x00009090


	//   ....[43]....
        /*02b4*/ 	.word	0x000090a0


	//   ....[44]....
        /*02b8*/ 	.word	0x000090b0


	//   ....[45]....
        /*02bc*/ 	.word	0x000090c0


	//   ....[46]....
        /*02c0*/ 	.word	0x000090d0


	//   ....[47]....
        /*02c4*/ 	.word	0x000090e0


	//   ....[48]....
        /*02c8*/ 	.word	0x000090f0


	//   ....[49]....
        /*02cc*/ 	.word	0x00009100


	//   ....[50]....
        /*02d0*/ 	.word	0x00009110


	//   ....[51]....
        /*02d4*/ 	.word	0x00009120


	//   ....[52]....
        /*02d8*/ 	.word	0x00009130


	//   ....[53]....
        /*02dc*/ 	.word	0x00009140


	//   ....[54]....
        /*02e0*/ 	.word	0x0000c6b0


	//   ....[55]....
        /*02e4*/ 	.word	0x0000c6d0


	//   ....[56]....
        /*02e8*/ 	.word	0x0000c6e0


	//   ....[57]....
        /*02ec*/ 	.word	0x0000c6f0


	//   ....[58]....
        /*02f0*/ 	.word	0x0000c700


	//   ....[59]....
        /*02f4*/ 	.word	0x0000c710


	//   ....[60]....
        /*02f8*/ 	.word	0x0000c720


	//   ....[61]....
        /*02fc*/ 	.word	0x0000c730


	//   ....[62]....
        /*0300*/ 	.word	0x0000c740


	//   ....[63]....
        /*0304*/ 	.word	0x0000c750


	//   ....[64]....
        /*0308*/ 	.word	0x0000c760


	//   ....[65]....
        /*030c*/ 	.word	0x0000c770


	//   ....[66]....
        /*0310*/ 	.word	0x0000c780


	//   ....[67]....
        /*0314*/ 	.word	0x0000c790


	//   ....[68]....
        /*0318*/ 	.word	0x0000c7a0


	//   ....[69]....
        /*031c*/ 	.word	0x0000c7b0


	//   ....[70]....
        /*0320*/ 	.word	0x0000c7c0


	//   ....[71]....
        /*0324*/ 	.word	0x0000c7d0


	//   ....[72]....
        /*0328*/ 	.word	0x0000fd40


	//   ....[73]....
        /*032c*/ 	.word	0x0000fd60


	//   ....[74]....
        /*0330*/ 	.word	0x0000fd70


	//   ....[75]....
        /*0334*/ 	.word	0x0000fd80


	//   ....[76]....
        /*0338*/ 	.word	0x0000fd90


	//   ....[77]....
        /*033c*/ 	.word	0x0000fda0


	//   ....[78]....
        /*0340*/ 	.word	0x0000fdb0


	//   ....[79]....
        /*0344*/ 	.word	0x0000fdc0


	//   ....[80]....
        /*0348*/ 	.word	0x0000fdd0


	//   ....[81]....
        /*034c*/ 	.word	0x0000fde0


	//   ....[82]....
        /*0350*/ 	.word	0x0000fdf0


	//   ....[83]....
        /*0354*/ 	.word	0x0000fe00


	//   ....[84]....
        /*0358*/ 	.word	0x0000fe10


	//   ....[85]....
        /*035c*/ 	.word	0x0000fe20


	//   ....[86]....
        /*0360*/ 	.word	0x0000fe30


	//   ....[87]....
        /*0364*/ 	.word	0x0000fe40


	//   ....[88]....
        /*0368*/ 	.word	0x0000fe50


	//   ....[89]....
        /*036c*/ 	.word	0x0000fe60


	//----- nvinfo : EIATTR_EXIT_INSTR_OFFSETS
	.align		4
.L_1916:
        /*0370*/ 	.byte	0x04, 0x1c
        /*0372*/ 	.short	(.L_1918 - .L_1917)


	//   ....[0]....
.L_1917:
        /*0374*/ 	.word	0x0002b6f0


	//   ....[1]....
        /*0378*/ 	.word	0x0002b880


	//   ....[2]....
        /*037c*/ 	.word	0x0002c040


	//   ....[3]....
        /*0380*/ 	.word	0x0002c140


	//----- nvinfo : EIATTR_MAX_THREADS
	.align		4
.L_1918:
        /*0384*/ 	.byte	0x04, 0x05
        /*0386*/ 	.short	(.L_1920 - .L_1919)
.L_1919:
        /*0388*/ 	.word	0x00000100
        /*038c*/ 	.word	0x00000001
        /*0390*/ 	.word	0x00000001


	//----- nvinfo : EIATTR_CRS_STACK_SIZE
	.align		4
.L_1920:
        /*0394*/ 	.byte	0x04, 0x1e
        /*0396*/ 	.short	(.L_1922 - .L_1921)
.L_1921:
        /*0398*/ 	.word	0x00000000
.L_1922:


//--------------------- .nv.info._ZN3cub17CUB_300001_SM_8006detail11EmptyKernelIvEEvv --------------------------
	.section	.nv.info._ZN3cub17CUB_300001_SM_8006detail11EmptyKernelIvEEvv,"",@"SHT_CUDA_INFO"
	.sectionflags	@""
	.align	4


	//----- nvinfo : EIATTR_CUDA_API_VERSION
	.align		4
        /*0000*/ 	.byte	0x04, 0x37
        /*0002*/ 	.short	(.L_1924 - .L_1923)
.L_1923:
        /*0004*/ 	.word	0x00000082


	//----- nvinfo : EIATTR_SW2861232_WAR
	.align		4
.L_1924:
        /*0008*/ 	.byte	0x01, 0x35
	.zero		2


	//----- nvinfo : EIATTR_MAXREG_COUNT
	.align		4
        /*000c*/ 	.byte	0x03, 0x1b
        /*000e*/ 	.short	0x00ff


	//----- nvinfo : EIATTR_MERCURY_ISA_VERSION
	.align		4
        /*0010*/ 	.byte	0x03, 0x5f
        /*0012*/ 	.short	0x0000


	//----- nvinfo : EIATTR_EXIT_INSTR_OFFSETS
	.align		4
        /*0014*/ 	.byte	0x04, 0x1c
        /*0016*/ 	.short	(.L_1926 - .L_1925)


	//   ....[0]....
.L_1925:
        /*0018*/ 	.word	0x00000010
.L_1926:


//--------------------- .nv.callgraph             --------------------------
	.section	.nv.callgraph,"",@"SHT_CUDA_CALLGRAPH"
	.align	4
	.sectionentsize	8
	.align		4
        /*0000*/ 	.word	0x00000000
	.align		4
        /*0004*/ 	.word	0xffffffff
	.align		4
        /*0008*/ 	.word	0x00000000
	.align		4
        /*000c*/ 	.word	0xfffffffe
	.align		4
        /*0010*/ 	.word	0x00000000
	.align		4
        /*0014*/ 	.word	0xfffffffd
	.align		4
        /*0018*/ 	.word	0x00000000
	.align		4
        /*001c*/ 	.word	0xfffffffc


//--------------------- .nv.rel.action            --------------------------
	.section	.nv.rel.action,"",@"SHT_CUDA_RELOCINFO"
	.align	8
	.sectionentsize	8
        /*0000*/ 	.byte	0x73, 0x00, 0x00, 0x00, 0x00, 0x00, 0x00, 0x00, 0x00, 0x00, 0x00, 0x11, 0x25, 0x00, 0x05, 0x36


//--------------------- .nv.constant4             --------------------------
	.section	.nv.constant4,"a",@progbits
	.align	8
	.align		8
.nv.constant4:
        /*0000*/ 	.dword	precalc_xorwow_matrix
	.align		8
        /*0008*/ 	.dword	precalc_xorwow_offset_matrix
	.align		8
        /*0010*/ 	.dword	mrg32k3aM1
	.align		8
        /*0018*/ 	.dword	mrg32k3aM2
	.align		8
        /*0020*/ 	.dword	mrg32k3aM1SubSeq
	.align		8
        /*0028*/ 	.dword	mrg32k3aM2SubSeq
	.align		8
        /*0030*/ 	.dword	mrg32k3aM1Seq
	.align		8
        /*0038*/ 	.dword	mrg32k3aM2Seq
	.align		8
        /*0040*/ 	.dword	_ZN72_INTERNAL_3cc76c35_36_online_softmax_beamsearch_kernels_cu_d71c890f_32874cuda3std3__45__cpo5beginE
	.align		8
        /*0048*/ 	.dword	_ZN72_INTERNAL_3cc76c35_36_online_softmax_beamsearch_kernels_cu_d71c890f_32874cuda3std3__45__cpo3endE
	.align		8
        /*0050*/ 	.dword	_ZN72_INTERNAL_3cc76c35_36_online_softmax_beamsearch_kernels_cu_d71c890f_32874cuda3std3__45__cpo6cbeginE
	.align		8
        /*0058*/ 	.dword	_ZN72_INTERNAL_3cc76c35_36_online_softmax_beamsearch_kernels_cu_d71c890f_32874cuda3std3__45__cpo4cendE
	.align		8
        /*0060*/ 	.dword	_ZN72_INTERNAL_3cc76c35_36_online_softmax_beamsearch_kernels_cu_d71c890f_32874cuda3std3__45__cpo6rbeginE
	.align		8
        /*0068*/ 	.dword	_ZN72_INTERNAL_3cc76c35_36_online_softmax_beamsearch_kernels_cu_d71c890f_32874cuda3std3__45__cpo4rendE
	.align		8
        /*0070*/ 	.dword	_ZN72_INTERNAL_3cc76c35_36_online_softmax_beamsearch_kernels_cu_d71c890f_32874cuda3std3__45__cpo7crbeginE
	.align		8
        /*0078*/ 	.dword	_ZN72_INTERNAL_3cc76c35_36_online_softmax_beamsearch_kernels_cu_d71c890f_32874cuda3std3__45__cpo5crendE
	.align		8
        /*0080*/ 	.dword	_ZN72_INTERNAL_3cc76c35_36_online_softmax_beamsearch_kernels_cu_d71c890f_32874cuda3std3__474_GLOBAL__N__3cc76c35_36_online_softmax_beamsearch_kernels_cu_d71c890f_32876ignoreE
	.align		8
        /*0088*/ 	.dword	_ZN72_INTERNAL_3cc76c35_36_online_softmax_beamsearch_kernels_cu_d71c890f_32874cuda3std3__419piecewise_constructE
	.align		8
        /*0090*/ 	.dword	_ZN72_INTERNAL_3cc76c35_36_online_softmax_beamsearch_kernels_cu_d71c890f_32874cuda3std3__48in_placeE
	.align		8
        /*0098*/ 	.dword	_ZN72_INTERNAL_3cc76c35_36_online_softmax_beamsearch_kernels_cu_d71c890f_32874cuda3std3__420unreachable_sentinelE
	.align		8
        /*00a0*/ 	.dword	_ZN72_INTERNAL_3cc76c35_36_online_softmax_beamsearch_kernels_cu_d71c890f_32874cuda3std3__47nulloptE
	.align		8
        /*00a8*/ 	.dword	_ZN72_INTERNAL_3cc76c35_36_online_softmax_beamsearch_kernels_cu_d71c890f_32874cuda3std3__48unexpectE
	.align		8
        /*00b0*/ 	.dword	_ZN72_INTERNAL_3cc76c35_36_online_softmax_beamsearch_kernels_cu_d71c890f_32874cuda3std6ranges3__45__cpo4swapE
	.align		8
        /*00b8*/ 	.dword	_ZN72_INTERNAL_3cc76c35_36_online_softmax_beamsearch_kernels_cu_d71c890f_32874cuda3std6ranges3__45__cpo9iter_moveE
	.align		8
        /*00c0*/ 	.dword	_ZN72_INTERNAL_3cc76c35_36_online_softmax_beamsearch_kernels_cu_d71c890f_32874cuda3std6ranges3__45__cpo5beginE
	.align		8
        /*00c8*/ 	.dword	_ZN72_INTERNAL_3cc76c35_36_online_softmax_beamsearch_kernels_cu_d71c890f_32874cuda3std6ranges3__45__cpo3endE
	.align		8
        /*00d0*/ 	.dword	_ZN72_INTERNAL_3cc76c35_36_online_softmax_beamsearch_kernels_cu_d71c890f_32874cuda3std6ranges3__45__cpo6cbeginE
	.align		8
        /*00d8*/ 	.dword	_ZN72_INTERNAL_3cc76c35_36_online_softmax_beamsearch_kernels_cu_d71c890f_32874cuda3std6ranges3__45__cpo4cendE
	.align		8
        /*00e0*/ 	.dword	_ZN72_INTERNAL_3cc76c35_36_online_softmax_beamsearch_kernels_cu_d71c890f_32874cuda3std6ranges3__45__cpo7advanceE
	.align		8
        /*00e8*/ 	.dword	_ZN72_INTERNAL_3cc76c35_36_online_softmax_beamsearch_kernels_cu_d71c890f_32874cuda3std6ranges3__45__cpo9iter_swapE
	.align		8
        /*00f0*/ 	.dword	_ZN72_INTERNAL_3cc76c35_36_online_softmax_beamsearch_kernels_cu_d71c890f_32874cuda3std6ranges3__45__cpo4nextE
	.align		8
        /*00f8*/ 	.dword	_ZN72_INTERNAL_3cc76c35_36_online_softmax_beamsearch_kernels_cu_d71c890f_32874cuda3std6ranges3__45__cpo4prevE
	.align		8
        /*0100*/ 	.dword	_ZN72_INTERNAL_3cc76c35_36_online_softmax_beamsearch_kernels_cu_d71c890f_32874cuda3std6ranges3__45__cpo4dataE
	.align		8
        /*0108*/ 	.dword	_ZN72_INTERNAL_3cc76c35_36_online_softmax_beamsearch_kernels_cu_d71c890f_32874cuda3std6ranges3__45__cpo5cdataE
	.align		8
        /*0110*/ 	.dword	_ZN72_INTERNAL_3cc76c35_36_online_softmax_beamsearch_kernels_cu_d71c890f_32874cuda3std6ranges3__45__cpo4sizeE
	.align		8
        /*0118*/ 	.dword	_ZN72_INTERNAL_3cc76c35_36_online_softmax_beamsearch_kernels_cu_d71c890f_32874cuda3std6ranges3__45__cpo5ssizeE
	.align		8
        /*0120*/ 	.dword	_ZN72_INTERNAL_3cc76c35_36_online_softmax_beamsearch_kernels_cu_d71c890f_32874cuda3std6ranges3__45__cpo8distanceE
	.align		8
        /*0128*/ 	.dword	_ZN72_INTERNAL_3cc76c35_36_online_softmax_beamsearch_kernels_cu_d71c890f_32876thrust23THRUST_300001_SM_800_NS6system6detail10sequential3seqE
	.align		8
        /*0130*/ 	.dword	_ZN72_INTERNAL_3cc76c35_36_online_softmax_beamsearch_kernels_cu_d71c890f_32876thrust23THRUST_300001_SM_800_NS12placeholders2_1E
	.align		8
        /*0138*/ 	.dword	_ZN72_INTERNAL_3cc76c35_36_online_softmax_beamsearch_kernels_cu_d71c890f_32876thrust23THRUST_300001_SM_800_NS12placeholders2_2E
	.align		8
        /*0140*/ 	.dword	_ZN72_INTERNAL_3cc76c35_36_online_softmax_beamsearch_kernels_cu_d71c890f_32876thrust23THRUST_300001_SM_800_NS12placeholders2_3E
	.align		8
        /*0148*/ 	.dword	_ZN72_INTERNAL_3cc76c35_36_online_softmax_beamsearch_kernels_cu_d71c890f_32876thrust23THRUST_300001_SM_800_NS12placeholders2_4E
	.align		8
        /*0150*/ 	.dword	_ZN72_INTERNAL_3cc76c35_36_online_softmax_beamsearch_kernels_cu_d71c890f_32876thrust23THRUST_300001_SM_800_NS12placeholders2_5E
	.align		8
        /*0158*/ 	.dword	_ZN72_INTERNAL_3cc76c35_36_online_softmax_beamsearch_kernels_cu_d71c890f_32876thrust23THRUST_300001_SM_800_NS12placeholders2_6E
	.align		8
        /*0160*/ 	.dword	_ZN72_INTERNAL_3cc76c35_36_online_softmax_beamsearch_kernels_cu_d71c890f_32876thrust23THRUST_300001_SM_800_NS12placeholders2_7E
	.align		8
        /*0168*/ 	.dword	_ZN72_INTERNAL_3cc76c35_36_online_softmax_beamsearch_kernels_cu_d71c890f_32876thrust23THRUST_300001_SM_800_NS12placeholders2_8E
	.align		8
        /*0170*/ 	.dword	_ZN72_INTERNAL_3cc76c35_36_online_softmax_beamsearch_kernels_cu_d71c890f_32876thrust23THRUST_300001_SM_800_NS12placeholders2_9E
	.align		8
        /*0178*/ 	.dword	_ZN72_INTERNAL_3cc76c35_36_online_softmax_beamsearch_kernels_cu_d71c890f_32876thrust23THRUST_300001_SM_800_NS12placeholders3_10E


//--------------------- .nv.constant3             --------------------------
	.section	.nv.constant3,"a",@progbits
	.align	8
.nv.constant3:
	.type		__cr_lgamma_table,@object
	.size		__cr_lgamma_table,(.L_8 - __cr_lgamma_table)
__cr_lgamma_table:
        /*0000*/ 	.byte	0x00, 0x00, 0x00, 0x00, 0x00, 0x00, 0x00, 0x00, 0x00, 0x00, 0x00, 0x00, 0x00, 0x00, 0x00, 0x00
        /*0010*/ 	.byte	0xef, 0x39, 0xfa, 0xfe, 0x42, 0x2e, 0xe6, 0x3f, 0x02, 0x20, 0x2a, 0xfa, 0x0b, 0xab, 0xfc, 0x3f
        /*0020*/ 	.byte	0xf9, 0x2c, 0x92, 0x7c, 0xa7, 0x6c, 0x09, 0x40, 0xc9, 0x79, 0x44, 0x3c, 0x64, 0x26, 0x13, 0x40
        /*0030*/ 	.byte	0xca, 0x01, 0xcf, 0x3a, 0x27, 0x51, 0x1a, 0x40, 0x30, 0xcc, 0x2d, 0xf3, 0xe1, 0x0c, 0x21, 0x40
        /*0040*/ 	.byte	0x0d, 0xb7, 0xfc, 0x82, 0x8e, 0x35, 0x25, 0x40
.L_8:


//--------------------- .nv.constant0._ZN17fastertransformer17batch_topk_kernelI6__halfLi128ELi32EEEvPKiPKT_PiPfS8_PKbS3_NS_14BeamHypothesesEiiifS4_ --------------------------
	.section	.nv.constant0._ZN17fastertransformer17batch_topk_kernelI6__halfLi128ELi32EEEvPKiPKT_PiPfS8_PKbS3_NS_14BeamHypothesesEiiifS4_,"a",@progbits
	.sectionflags	@""
	.align	4
.nv.constant0._ZN17fastertransformer17batch_topk_kernelI6__halfLi128ELi32EEEvPKiPKT_PiPfS8_PKbS3_NS_14BeamHypothesesEiiifS4_:
	.zero		562


//--------------------- .nv.constant0._ZN17fastertransformer38beam_online_softmax_topk_stage2_kernelI6__halfLi128ELi128EEEvPKfS3_PiPT_ii --------------------------
	.section	.nv.constant0._ZN17fastertransformer38beam_online_softmax_topk_stage2_kernelI6__halfLi128ELi128EEEvPKfS3_PiPT_ii,"a",@progbits
	.sectionflags	@""
	.align	4
.nv.constant0._ZN17fastertransformer38beam_online_softmax_topk_stage2_kernelI6__halfLi128ELi128EEEvPKfS3_PiPT_ii:
	.zero		392


//--------------------- .nv.constant0._ZN17fastertransformer38beam_online_softmax_topk_stage2_kernelI6__halfLi128ELi64EEEvPKfS3_PiPT_ii --------------------------
	.section	.nv.constant0._ZN17fastertransformer38beam_online_softmax_topk_stage2_kernelI6__halfLi128ELi64EEEvPKfS3_PiPT_ii,"a",@progbits
	.sectionflags	@""
	.align	4
.nv.constant0._ZN17fastertransformer38beam_online_softmax_topk_stage2_kernelI6__halfLi128ELi64EEEvPKfS3_PiPT_ii:
	.zero		392


//--------------------- .nv.constant0._ZN17fastertransformer38beam_online_softmax_topk_stage2_kernelI6__halfLi128ELi32EEEvPKfS3_PiPT_ii --------------------------
	.section	.nv.constant0._ZN17fastertransformer38beam_online_softmax_topk_stage2_kernelI6__halfLi128ELi32EEEvPKfS3_PiPT_ii,"a",@progbits
	.sectionflags	@""
	.align	4
.nv.constant0._ZN17fastertransformer38beam_online_softmax_topk_stage2_kernelI6__halfLi128ELi32EEEvPKfS3_PiPT_ii:
	.zero		392


//--------------------- .nv.constant0._ZN17fastertransformer38beam_online_softmax_topk_stage1_kernelI6__halfLi1ELi128ELi64EEEvPKT_S4_PKbPfiiPKi --------------------------
	.section	.nv.constant0._ZN17fastertransformer38beam_online_softmax_topk_stage1_kernelI6__halfLi1ELi128ELi64EEEvPKT_S4_PKbPfiiPKi,"a",@progbits
	.sectionflags	@""
	.align	4
.nv.constant0._ZN17fastertransformer38beam_online_softmax_topk_stage1_kernelI6__halfLi1ELi128ELi64EEEvPKT_S4_PKbPfiiPKi:
	.zero		400


//--------------------- .nv.constant0._ZN17fastertransformer17batch_topk_kernelI6__halfLi64ELi32EEEvPKiPKT_PiPfS8_PKbS3_NS_14BeamHypothesesEiiifS4_ --------------------------
	.section	.nv.constant0._ZN17fastertransformer17batch_topk_kernelI6__halfLi64ELi32EEEvPKiPKT_PiPfS8_PKbS3_NS_14BeamHypothesesEiiifS4_,"a",@progbits
	.sectionflags	@""
	.align	4
.nv.constant0._ZN17fastertransformer17batch_topk_kernelI6__halfLi64ELi32EEEvPKiPKT_PiPfS8_PKbS3_NS_14BeamHypothesesEiiifS4_:
	.zero		562


//--------------------- .nv.constant0._ZN17fastertransformer38beam_online_softmax_topk_stage2_kernelI6__halfLi64ELi128EEEvPKfS3_PiPT_ii --------------------------
	.section	.nv.constant0._ZN17fastertransformer38beam_online_softmax_topk_stage2_kernelI6__halfLi64ELi128EEEvPKfS3_PiPT_ii,"a",@progbits
	.sectionflags	@""
	.align	4
.nv.constant0._ZN17fastertransformer38beam_online_softmax_topk_stage2_kernelI6__halfLi64ELi128EEEvPKfS3_PiPT_ii:
	.zero		392


//--------------------- .nv.constant0._ZN17fastertransformer38beam_online_softmax_topk_stage2_kernelI6__halfLi64ELi64EEEvPKfS3_PiPT_ii --------------------------
	.section	.nv.constant0._ZN17fastertransformer38beam_online_softmax_topk_stage2_kernelI6__halfLi64ELi64EEEvPKfS3_PiPT_ii,"a",@progbits
	.sectionflags	@""
	.align	4
.nv.constant0._ZN17fastertransformer38beam_online_softmax_topk_stage2_kernelI6__halfLi64ELi64EEEvPKfS3_PiPT_ii:
	.zero		392


//--------------------- .nv.constant0._ZN17fastertransformer38beam_online_softmax_topk_stage2_kernelI6__halfLi64ELi32EEEvPKfS3_PiPT_ii --------------------------
	.section	.nv.constant0._ZN17fastertransformer38beam_online_softmax_topk_stage2_kernelI6__halfLi64ELi32EEEvPKfS3_PiPT_ii,"a",@progbits
	.sectionflags	@""
	.align	4
.nv.constant0._ZN17fastertransformer38beam_online_softmax_topk_stage2_kernelI6__halfLi64ELi32EEEvPKfS3_PiPT_ii:
	.zero		392


//--------------------- .nv.constant0._ZN17fastertransformer38beam_online_softmax_topk_stage1_kernelI6__halfLi1ELi64ELi64EEEvPKT_S4_PKbPfiiPKi --------------------------
	.section	.nv.constant0._ZN17fastertransformer38beam_online_softmax_topk_stage1_kernelI6__halfLi1ELi64ELi64EEEvPKT_S4_PKbPfiiPKi,"a",@progbits
	.sectionflags	@""
	.align	4
.nv.constant0._ZN17fastertransformer38beam_online_softmax_topk_stage1_kernelI6__halfLi1ELi64ELi64EEEvPKT_S4_PKbPfiiPKi:
	.zero		400


//--------------------- .nv.constant0._ZN17fastertransformer17batch_topk_kernelI6__halfLi32ELi32EEEvPKiPKT_PiPfS8_PKbS3_NS_14BeamHypothesesEiiifS4_ --------------------------
	.section	.nv.constant0._ZN17fastertransformer17batch_topk_kernelI6__halfLi32ELi32EEEvPKiPKT_PiPfS8_PKbS3_NS_14BeamHypothesesEiiifS4_,"a",@progbits
	.sectionflags	@""
	.align	4
.nv.constant0._ZN17fastertransformer17batch_topk_kernelI6__halfLi32ELi32EEEvPKiPKT_PiPfS8_PKbS3_NS_14BeamHypothesesEiiifS4_:
	.zero		562


//--------------------- .nv.constant0._ZN17fastertransformer38beam_online_softmax_topk_stage2_kernelI6__halfLi32ELi128EEEvPKfS3_PiPT_ii --------------------------
	.section	.nv.constant0._ZN17fastertransformer38beam_online_softmax_topk_stage2_kernelI6__halfLi32ELi128EEEvPKfS3_PiPT_ii,"a",@progbits
	.sectionflags	@""
	.align	4
.nv.constant0._ZN17fastertransformer38beam_online_softmax_topk_stage2_kernelI6__halfLi32ELi128EEEvPKfS3_PiPT_ii:
	.zero		392


//--------------------- .nv.constant0._ZN17fastertransformer38beam_online_softmax_topk_stage2_kernelI6__halfLi32ELi64EEEvPKfS3_PiPT_ii --------------------------
	.section	.nv.constant0._ZN17fastertransformer38beam_online_softmax_topk_stage2_kernelI6__halfLi32ELi64EEEvPKfS3_PiPT_ii,"a",@progbits
	.sectionflags	@""
	.align	4
.nv.constant0._ZN17fastertransformer38beam_online_softmax_topk_stage2_kernelI6__halfLi32ELi64EEEvPKfS3_PiPT_ii:
	.zero		392


//--------------------- .nv.constant0._ZN17fastertransformer38beam_online_softmax_topk_stage2_kernelI6__halfLi32ELi32EEEvPKfS3_PiPT_ii --------------------------
	.section	.nv.constant0._ZN17fastertransformer38beam_online_softmax_topk_stage2_kernelI6__halfLi32ELi32EEEvPKfS3_PiPT_ii,"a",@progbits
	.sectionflags	@""
	.align	4
.nv.constant0._ZN17fastertransformer38beam_online_softmax_topk_stage2_kernelI6__halfLi32ELi32EEEvPKfS3_PiPT_ii:
	.zero		392


//--------------------- .nv.constant0._ZN17fastertransformer38beam_online_softmax_topk_stage1_kernelI6__halfLi1ELi32ELi64EEEvPKT_S4_PKbPfiiPKi --------------------------
	.section	.nv.constant0._ZN17fastertransformer38beam_online_softmax_topk_stage1_kernelI6__halfLi1ELi32ELi64EEEvPKT_S4_PKbPfiiPKi,"a",@progbits
	.sectionflags	@""
	.align	4
.nv.constant0._ZN17fastertransformer38beam_online_softmax_topk_stage1_kernelI6__halfLi1ELi32ELi64EEEvPKT_S4_PKbPfiiPKi:
	.zero		400


//--------------------- .nv.constant0._ZN17fastertransformer17batch_topk_kernelI6__halfLi16ELi32EEEvPKiPKT_PiPfS8_PKbS3_NS_14BeamHypothesesEiiifS4_ --------------------------
	.section	.nv.constant0._ZN17fastertransformer17batch_topk_kernelI6__halfLi16ELi32EEEvPKiPKT_PiPfS8_PKbS3_NS_14BeamHypothesesEiiifS4_,"a",@progbits
	.sectionflags	@""
	.align	4
.nv.constant0._ZN17fastertransformer17batch_topk_kernelI6__halfLi16ELi32EEEvPKiPKT_PiPfS8_PKbS3_NS_14BeamHypothesesEiiifS4_:
	.zero		562


//--------------------- .nv.constant0._ZN17fastertransformer38beam_online_softmax_topk_stage2_kernelI6__halfLi16ELi128EEEvPKfS3_PiPT_ii --------------------------
	.section	.nv.constant0._ZN17fastertransformer38beam_online_softmax_topk_stage2_kernelI6__halfLi16ELi128EEEvPKfS3_PiPT_ii,"a",@progbits
	.sectionflags	@""
	.align	4
.nv.constant0._ZN17fastertransformer38beam_online_softmax_topk_stage2_kernelI6__halfLi16ELi128EEEvPKfS3_PiPT_ii:
	.zero		392


//--------------------- .nv.constant0._ZN17fastertransformer38beam_online_softmax_topk_stage2_kernelI6__halfLi16ELi64EEEvPKfS3_PiPT_ii --------------------------
	.section	.nv.constant0._ZN17fastertransformer38beam_online_softmax_topk_stage2_kernelI6__halfLi16ELi64EEEvPKfS3_PiPT_ii,"a",@progbits
	.sectionflags	@""
	.align	4
.nv.constant0._ZN17fastertransformer38beam_online_softmax_topk_stage2_kernelI6__halfLi16ELi64EEEvPKfS3_PiPT_ii:
	.zero		392


//--------------------- .nv.constant0._ZN17fastertransformer38beam_online_softmax_topk_stage2_kernelI6__halfLi16ELi32EEEvPKfS3_PiPT_ii --------------------------
	.section	.nv.constant0._ZN17fastertransformer38beam_online_softmax_topk_stage2_kernelI6__halfLi16ELi32EEEvPKfS3_PiPT_ii,"a",@progbits
	.sectionflags	@""
	.align	4
.nv.constant0._ZN17fastertransformer38beam_online_softmax_topk_stage2_kernelI6__halfLi16ELi32EEEvPKfS3_PiPT_ii:
	.zero		392


//--------------------- .nv.constant0._ZN17fastertransformer38beam_online_softmax_topk_stage1_kernelI6__halfLi1ELi16ELi128EEEvPKT_S4_PKbPfiiPKi --------------------------
	.section	.nv.constant0._ZN17fastertransformer38beam_online_softmax_topk_stage1_kernelI6__halfLi1ELi16ELi128EEEvPKT_S4_PKbPfiiPKi,"a",@progbits
	.sectionflags	@""
	.align	4
.nv.constant0._ZN17fastertransformer38beam_online_softmax_topk_stage1_kernelI6__halfLi1ELi16ELi128EEEvPKT_S4_PKbPfiiPKi:
	.zero		400


//--------------------- .nv.constant0._ZN17fastertransformer17batch_topk_kernelI6__halfLi8ELi32EEEvPKiPKT_PiPfS8_PKbS3_NS_14BeamHypothesesEiiifS4_ --------------------------
	.section	.nv.constant0._ZN17fastertransformer17batch_topk_kernelI6__halfLi8ELi32EEEvPKiPKT_PiPfS8_PKbS3_NS_14BeamHypothesesEiiifS4_,"a",@progbits
	.sectionflags	@""
	.align	4
.nv.constant0._ZN17fastertransformer17batch_topk_kernelI6__halfLi8ELi32EEEvPKiPKT_PiPfS8_PKbS3_NS_14BeamHypothesesEiiifS4_:
	.zero		562


//--------------------- .nv.constant0._ZN17fastertransformer38beam_online_softmax_topk_stage2_kernelI6__halfLi8ELi128EEEvPKfS3_PiPT_ii --------------------------
	.section	.nv.constant0._ZN17fastertransformer38beam_online_softmax_topk_stage2_kernelI6__halfLi8ELi128EEEvPKfS3_PiPT_ii,"a",@progbits
	.sectionflags	@""
	.align	4
.nv.constant0._ZN17fastertransformer38beam_online_softmax_topk_stage2_kernelI6__halfLi8ELi128EEEvPKfS3_PiPT_ii:
	.zero		392


//--------------------- .nv.constant0._ZN17fastertransformer38beam_online_softmax_topk_stage2_kernelI6__halfLi8ELi64EEEvPKfS3_PiPT_ii --------------------------
	.section	.nv.constant0._ZN17fastertransformer38beam_online_softmax_topk_stage2_kernelI6__halfLi8ELi64EEEvPKfS3_PiPT_ii,"a",@progbits
	.sectionflags	@""
	.align	4
.nv.constant0._ZN17fastertransformer38beam_online_softmax_topk_stage2_kernelI6__halfLi8ELi64EEEvPKfS3_PiPT_ii:
	.zero		392


//--------------------- .nv.constant0._ZN17fastertransformer38beam_online_softmax_topk_stage2_kernelI6__halfLi8ELi32EEEvPKfS3_PiPT_ii --------------------------
	.section	.nv.constant0._ZN17fastertransformer38beam_online_softmax_topk_stage2_kernelI6__halfLi8ELi32EEEvPKfS3_PiPT_ii,"a",@progbits
	.sectionflags	@""
	.align	4
.nv.constant0._ZN17fastertransformer38beam_online_softmax_topk_stage2_kernelI6__halfLi8ELi32EEEvPKfS3_PiPT_ii:
	.zero		392


//--------------------- .nv.constant0._ZN17fastertransformer38beam_online_softmax_topk_stage1_kernelI6__halfLi1ELi8ELi256EEEvPKT_S4_PKbPfiiPKi --------------------------
	.section	.nv.constant0._ZN17fastertransformer38beam_online_softmax_topk_stage1_kernelI6__halfLi1ELi8ELi256EEEvPKT_S4_PKbPfiiPKi,"a",@progbits
	.sectionflags	@""
	.align	4
.nv.constant0._ZN17fastertransformer38beam_online_softmax_topk_stage1_kernelI6__halfLi1ELi8ELi256EEEvPKT_S4_PKbPfiiPKi:
	.zero		400


//--------------------- .nv.constant0._ZN17fastertransformer17batch_topk_kernelIfLi128ELi32EEEvPKiPKT_PiPfS7_PKbS2_NS_14BeamHypothesesEiiifS3_ --------------------------
	.section	.nv.constant0._ZN17fastertransformer17batch_topk_kernelIfLi128ELi32EEEvPKiPKT_PiPfS7_PKbS2_NS_14BeamHypothesesEiiifS3_,"a",@progbits
	.sectionflags	@""
	.align	4
.nv.constant0._ZN17fastertransformer17batch_topk_kernelIfLi128ELi32EEEvPKiPKT_PiPfS7_PKbS2_NS_14BeamHypothesesEiiifS3_:
	.zero		564


//--------------------- .nv.constant0._ZN17fastertransformer38beam_online_softmax_topk_stage2_kernelIfLi128ELi128EEEvPKfS2_PiPT_ii --------------------------
	.section	.nv.constant0._ZN17fastertransformer38beam_online_softmax_topk_stage2_kernelIfLi128ELi128EEEvPKfS2_PiPT_ii,"a",@progbits
	.sectionflags	@""
	.align	4
.nv.constant0._ZN17fastertransformer38beam_online_softmax_topk_stage2_kernelIfLi128ELi128EEEvPKfS2_PiPT_ii:
	.zero		392


//--------------------- .nv.constant0._ZN17fastertransformer38beam_online_softmax_topk_stage2_kernelIfLi128ELi64EEEvPKfS2_PiPT_ii --------------------------
	.section	.nv.constant0._ZN17fastertransformer38beam_online_softmax_topk_stage2_kernelIfLi128ELi64EEEvPKfS2_PiPT_ii,"a",@progbits
	.sectionflags	@""
	.align	4
.nv.constant0._ZN17fastertransformer38beam_online_softmax_topk_stage2_kernelIfLi128ELi64EEEvPKfS2_PiPT_ii:
	.zero		392


//--------------------- .nv.constant0._ZN17fastertransformer38beam_online_softmax_topk_stage2_kernelIfLi128ELi32EEEvPKfS2_PiPT_ii --------------------------
	.section	.nv.constant0._ZN17fastertransformer38beam_online_softmax_topk_stage2_kernelIfLi128ELi32EEEvPKfS2_PiPT_ii,"a",@progbits
	.sectionflags	@""
	.align	4
.nv.constant0._ZN17fastertransformer38beam_online_softmax_topk_stage2_kernelIfLi128ELi32EEEvPKfS2_PiPT_ii:
	.zero		392


//--------------------- .nv.constant0._ZN17fastertransformer38beam_online_softmax_topk_stage1_kernelIfLi1ELi128ELi64EEEvPKT_S3_PKbPfiiPKi --------------------------
	.section	.nv.constant0._ZN17fastertransformer38beam_online_softmax_topk_stage1_kernelIfLi1ELi128ELi64EEEvPKT_S3_PKbPfiiPKi,"a",@progbits
	.sectionflags	@""
	.align	4
.nv.constant0._ZN17fastertransformer38beam_online_softmax_topk_stage1_kernelIfLi1ELi128ELi64EEEvPKT_S3_PKbPfiiPKi:
	.zero		400


//--------------------- .nv.constant0._ZN17fastertransformer17batch_topk_kernelIfLi64ELi32EEEvPKiPKT_PiPfS7_PKbS2_NS_14BeamHypothesesEiiifS3_ --------------------------
	.section	.nv.constant0._ZN17fastertransformer17batch_topk_kernelIfLi64ELi32EEEvPKiPKT_PiPfS7_PKbS2_NS_14BeamHypothesesEiiifS3_,"a",@progbits
	.sectionflags	@""
	.align	4
.nv.constant0._ZN17fastertransformer17batch_topk_kernelIfLi64ELi32EEEvPKiPKT_PiPfS7_PKbS2_NS_14BeamHypothesesEiiifS3_:
	.zero		564


//--------------------- .nv.constant0._ZN17fastertransformer38beam_online_softmax_topk_stage2_kernelIfLi64ELi128EEEvPKfS2_PiPT_ii --------------------------
	.section	.nv.constant0._ZN17fastertransformer38beam_online_softmax_topk_stage2_kernelIfLi64ELi128EEEvPKfS2_PiPT_ii,"a",@progbits
	.sectionflags	@""
	.align	4
.nv.constant0._ZN17fastertransformer38beam_online_softmax_topk_stage2_kernelIfLi64ELi128EEEvPKfS2_PiPT_ii:
	.zero		392


//--------------------- .nv.constant0._ZN17fastertransformer38beam_online_softmax_topk_stage2_kernelIfLi64ELi64EEEvPKfS2_PiPT_ii --------------------------
	.section	.nv.constant0._ZN17fastertransformer38beam_online_softmax_topk_stage2_kernelIfLi64ELi64EEEvPKfS2_PiPT_ii,"a",@progbits
	.sectionflags	@""
	.align	4
.nv.constant0._ZN17fastertransformer38beam_online_softmax_topk_stage2_kernelIfLi64ELi64EEEvPKfS2_PiPT_ii:
	.zero		392


//--------------------- .nv.constant0._ZN17fastertransformer38beam_online_softmax_topk_stage2_kernelIfLi64ELi32EEEvPKfS2_PiPT_ii --------------------------
	.section	.nv.constant0._ZN17fastertransformer38beam_online_softmax_topk_stage2_kernelIfLi64ELi32EEEvPKfS2_PiPT_ii,"a",@progbits
	.sectionflags	@""
	.align	4
.nv.constant0._ZN17fastertransformer38beam_online_softmax_topk_stage2_kernelIfLi64ELi32EEEvPKfS2_PiPT_ii:
	.zero		392


//--------------------- .nv.constant0._ZN17fastertransformer38beam_online_softmax_topk_stage1_kernelIfLi1ELi64ELi64EEEvPKT_S3_PKbPfiiPKi --------------------------
	.section	.nv.constant0._ZN17fastertransformer38beam_online_softmax_topk_stage1_kernelIfLi1ELi64ELi64EEEvPKT_S3_PKbPfiiPKi,"a",@progbits
	.sectionflags	@""
	.align	4
.nv.constant0._ZN17fastertransformer38beam_online_softmax_topk_stage1_kernelIfLi1ELi64ELi64EEEvPKT_S3_PKbPfiiPKi:
	.zero		400


//--------------------- .nv.constant0._ZN17fastertransformer17batch_topk_kernelIfLi32ELi32EEEvPKiPKT_PiPfS7_PKbS2_NS_14BeamHypothesesEiiifS3_ --------------------------
	.section	.nv.constant0._ZN17fastertransformer17batch_topk_kernelIfLi32ELi32EEEvPKiPKT_PiPfS7_PKbS2_NS_14BeamHypothesesEiiifS3_,"a",@progbits
	.sectionflags	@""
	.align	4
.nv.constant0._ZN17fastertransformer17batch_topk_kernelIfLi32ELi32EEEvPKiPKT_PiPfS7_PKbS2_NS_14BeamHypothesesEiiifS3_:
	.zero		564


//--------------------- .nv.constant0._ZN17fastertransformer38beam_online_softmax_topk_stage2_kernelIfLi32ELi128EEEvPKfS2_PiPT_ii --------------------------
	.section	.nv.constant0._ZN17fastertransformer38beam_online_softmax_topk_stage2_kernelIfLi32ELi128EEEvPKfS2_PiPT_ii,"a",@progbits
	.sectionflags	@""
	.align	4
.nv.constant0._ZN17fastertransformer38beam_online_softmax_topk_stage2_kernelIfLi32ELi128EEEvPKfS2_PiPT_ii:
	.zero		392


//--------------------- .nv.constant0._ZN17fastertransformer38beam_online_softmax_topk_stage2_kernelIfLi32ELi64EEEvPKfS2_PiPT_ii --------------------------
	.section	.nv.constant0._ZN17fastertransformer38beam_online_softmax_topk_stage2_kernelIfLi32ELi64EEEvPKfS2_PiPT_ii,"a",@progbits
	.sectionflags	@""
	.align	4
.nv.constant0._ZN17fastertransformer38beam_online_softmax_topk_stage2_kernelIfLi32ELi64EEEvPKfS2_PiPT_ii:
	.zero		392


//--------------------- .nv.constant0._ZN17fastertransformer38beam_online_softmax_topk_stage2_kernelIfLi32ELi32EEEvPKfS2_PiPT_ii --------------------------
	.section	.nv.constant0._ZN17fastertransformer38beam_online_softmax_topk_stage2_kernelIfLi32ELi32EEEvPKfS2_PiPT_ii,"a",@progbits
	.sectionflags	@""
	.align	4
.nv.constant0._ZN17fastertransformer38beam_online_softmax_topk_stage2_kernelIfLi32ELi32EEEvPKfS2_PiPT_ii:
	.zero		392


//--------------------- .nv.constant0._ZN17fastertransformer38beam_online_softmax_topk_stage1_kernelIfLi1ELi32ELi64EEEvPKT_S3_PKbPfiiPKi --------------------------
	.section	.nv.constant0._ZN17fastertransformer38beam_online_softmax_topk_stage1_kernelIfLi1ELi32ELi64EEEvPKT_S3_PKbPfiiPKi,"a",@progbits
	.sectionflags	@""
	.align	4
.nv.constant0._ZN17fastertransformer38beam_online_softmax_topk_stage1_kernelIfLi1ELi32ELi64EEEvPKT_S3_PKbPfiiPKi:
	.zero		400


//--------------------- .nv.constant0._ZN17fastertransformer17batch_topk_kernelIfLi16ELi32EEEvPKiPKT_PiPfS7_PKbS2_NS_14BeamHypothesesEiiifS3_ --------------------------
	.section	.nv.constant0._ZN17fastertransformer17batch_topk_kernelIfLi16ELi32EEEvPKiPKT_PiPfS7_PKbS2_NS_14BeamHypothesesEiiifS3_,"a",@progbits
	.sectionflags	@""
	.align	4
.nv.constant0._ZN17fastertransformer17batch_topk_kernelIfLi16ELi32EEEvPKiPKT_PiPfS7_PKbS2_NS_14BeamHypothesesEiiifS3_:
	.zero		564


//--------------------- .nv.constant0._ZN17fastertransformer38beam_online_softmax_topk_stage2_kernelIfLi16ELi128EEEvPKfS2_PiPT_ii --------------------------
	.section	.nv.constant0._ZN17fastertransformer38beam_online_softmax_topk_stage2_kernelIfLi16ELi128EEEvPKfS2_PiPT_ii,"a",@progbits
	.sectionflags	@""
	.align	4
.nv.constant0._ZN17fastertransformer38beam_online_softmax_topk_stage2_kernelIfLi16ELi128EEEvPKfS2_PiPT_ii:
	.zero		392


//--------------------- .nv.constant0._ZN17fastertransformer38beam_online_softmax_topk_stage2_kernelIfLi16ELi64EEEvPKfS2_PiPT_ii --------------------------
	.section	.nv.constant0._ZN17fastertransformer38beam_online_softmax_topk_stage2_kernelIfLi16ELi64EEEvPKfS2_PiPT_ii,"a",@progbits
	.sectionflags	@""
	.align	4
.nv.constant0._ZN17fastertransformer38beam_online_softmax_topk_stage2_kernelIfLi16ELi64EEEvPKfS2_PiPT_ii:
	.zero		392


//--------------------- .nv.constant0._ZN17fastertransformer38beam_online_softmax_topk_stage2_kernelIfLi16ELi32EEEvPKfS2_PiPT_ii --------------------------
	.section	.nv.constant0._ZN17fastertransformer38beam_online_softmax_topk_stage2_kernelIfLi16ELi32EEEvPKfS2_PiPT_ii,"a",@progbits
	.sectionflags	@""
	.align	4
.nv.constant0._ZN17fastertransformer38beam_online_softmax_topk_stage2_kernelIfLi16ELi32EEEvPKfS2_PiPT_ii:
	.zero		392


//--------------------- .nv.constant0._ZN17fastertransformer38beam_online_softmax_topk_stage1_kernelIfLi1ELi16ELi128EEEvPKT_S3_PKbPfiiPKi --------------------------
	.section	.nv.constant0._ZN17fastertransformer38beam_online_softmax_topk_stage1_kernelIfLi1ELi16ELi128EEEvPKT_S3_PKbPfiiPKi,"a",@progbits
	.sectionflags	@""
	.align	4
.nv.constant0._ZN17fastertransformer38beam_online_softmax_topk_stage1_kernelIfLi1ELi16ELi128EEEvPKT_S3_PKbPfiiPKi:
	.zero		400


//--------------------- .nv.constant0._ZN17fastertransformer38beam_online_softmax_topk_stage2_kernelIfLi4ELi128EEEvPKfS2_PiPT_ii --------------------------
	.section	.nv.constant0._ZN17fastertransformer38beam_online_softmax_topk_stage2_kernelIfLi4ELi128EEEvPKfS2_PiPT_ii,"a",@progbits
	.sectionflags	@""
	.align	4
.nv.constant0._ZN17fastertransformer38beam_online_softmax_topk_stage2_kernelIfLi4ELi128EEEvPKfS2_PiPT_ii:
	.zero		392


//--------------------- .nv.constant0._ZN17fastertransformer38beam_online_softmax_topk_stage2_kernelIfLi4ELi64EEEvPKfS2_PiPT_ii --------------------------
	.section	.nv.constant0._ZN17fastertransformer38beam_online_softmax_topk_stage2_kernelIfLi4ELi64EEEvPKfS2_PiPT_ii,"a",@progbits
	.sectionflags	@""
	.align	4
.nv.constant0._ZN17fastertransformer38beam_online_softmax_topk_stage2_kernelIfLi4ELi64EEEvPKfS2_PiPT_ii:
	.zero		392


//--------------------- .nv.constant0._ZN17fastertransformer38beam_online_softmax_topk_stage2_kernelIfLi4ELi32EEEvPKfS2_PiPT_ii --------------------------
	.section	.nv.constant0._ZN17fastertransformer38beam_online_softmax_topk_stage2_kernelIfLi4ELi32EEEvPKfS2_PiPT_ii,"a",@progbits
	.sectionflags	@""
	.align	4
.nv.constant0._ZN17fastertransformer38beam_online_softmax_topk_stage2_kernelIfLi4ELi32EEEvPKfS2_PiPT_ii:
	.zero		392


//--------------------- .nv.constant0._ZN17fastertransformer17batch_topk_kernelIfLi8ELi32EEEvPKiPKT_PiPfS7_PKbS2_NS_14BeamHypothesesEiiifS3_ --------------------------
	.section	.nv.constant0._ZN17fastertransformer17batch_topk_kernelIfLi8ELi32EEEvPKiPKT_PiPfS7_PKbS2_NS_14BeamHypothesesEiiifS3_,"a",@progbits
	.sectionflags	@""
	.align	4
.nv.constant0._ZN17fastertransformer17batch_topk_kernelIfLi8ELi32EEEvPKiPKT_PiPfS7_PKbS2_NS_14BeamHypothesesEiiifS3_:
	.zero		564


//--------------------- .nv.constant0._ZN17fastertransformer38beam_online_softmax_topk_stage2_kernelIfLi8ELi128EEEvPKfS2_PiPT_ii --------------------------
	.section	.nv.constant0._ZN17fastertransformer38beam_online_softmax_topk_stage2_kernelIfLi8ELi128EEEvPKfS2_PiPT_ii,"a",@progbits
	.sectionflags	@""
	.align	4
.nv.constant0._ZN17fastertransformer38beam_online_softmax_topk_stage2_kernelIfLi8ELi128EEEvPKfS2_PiPT_ii:
	.zero		392


//--------------------- .nv.constant0._ZN17fastertransformer38beam_online_softmax_topk_stage2_kernelIfLi8ELi64EEEvPKfS2_PiPT_ii --------------------------
	.section	.nv.constant0._ZN17fastertransformer38beam_online_softmax_topk_stage2_kernelIfLi8ELi64EEEvPKfS2_PiPT_ii,"a",@progbits
	.sectionflags	@""
	.align	4
.nv.constant0._ZN17fastertransformer38beam_online_softmax_topk_stage2_kernelIfLi8ELi64EEEvPKfS2_PiPT_ii:
	.zero		392


//--------------------- .nv.constant0._ZN17fastertransformer38beam_online_softmax_topk_stage2_kernelIfLi8ELi32EEEvPKfS2_PiPT_ii --------------------------
	.section	.nv.constant0._ZN17fastertransformer38beam_online_softmax_topk_stage2_kernelIfLi8ELi32EEEvPKfS2_PiPT_ii,"a",@progbits
	.sectionflags	@""
	.align	4
.nv.constant0._ZN17fastertransformer38beam_online_softmax_topk_stage2_kernelIfLi8ELi32EEEvPKfS2_PiPT_ii:
	.zero		392


//--------------------- .nv.constant0._ZN17fastertransformer38beam_online_softmax_topk_stage1_kernelIfLi1ELi8ELi256EEEvPKT_S3_PKbPfiiPKi --------------------------
	.section	.nv.constant0._ZN17fastertransformer38beam_online_softmax_topk_stage1_kernelIfLi1ELi8ELi256EEEvPKT_S3_PKbPfiiPKi,"a",@progbits
	.sectionflags	@""
	.align	4
.nv.constant0._ZN17fastertransformer38beam_online_softmax_topk_stage1_kernelIfLi1ELi8ELi256EEEvPKT_S3_PKbPfiiPKi:
	.zero		400


//--------------------- .nv.constant0._ZN3cub17CUB_300001_SM_8006detail11EmptyKernelIvEEvv --------------------------
	.section	.nv.constant0._ZN3cub17CUB_300001_SM_8006detail11EmptyKernelIvEEvv,"a",@progbits
	.sectionflags	@""
	.align	4
.nv.constant0._ZN3cub17CUB_300001_SM_8006detail11EmptyKernelIvEEvv:
	.zero		352


//--------------------- .text._ZN17fastertransformer17batch_topk_kernelI6__halfLi128ELi32EEEvPKiPKT_PiPfS8_PKbS3_NS_14BeamHypothesesEiiifS4_ --------------------------
	.section	.text._ZN17fastertransformer17batch_topk_kernelI6__halfLi128ELi32EEEvPKiPKT_PiPfS8_PKbS3_NS_14BeamHypothesesEiiifS4_,"ax",@progbits
	.sectioninfo	@"SHI_REGISTERS=242"
	.align	128
        .global         _ZN17fastertransformer17batch_topk_kernelI6__halfLi128ELi32EEEvPKiPKT_PiPfS8_PKbS3_NS_14BeamHypothesesEiiifS4_
        .type           _ZN17fastertransformer17batch_topk_kernelI6__halfLi128ELi32EEEvPKiPKT_PiPfS8_PKbS3_NS_14BeamHypothesesEiiifS4_,@function
        .size           _ZN17fastertransformer17batch_topk_kernelI6__halfLi128ELi32EEEvPKiPKT_PiPfS8_PKbS3_NS_14BeamHypothesesEiiifS4_,(.L_x_74461 - _ZN17fastertransformer17batch_topk_kernelI6__halfLi128ELi32EEEvPKiPKT_PiPfS8_PKbS3_NS_14BeamHypothesesEiiifS4_)
        .other          _ZN17fastertransformer17batch_topk_kernelI6__halfLi128ELi32EEEvPKiPKT_PiPfS8_PKbS3_NS_14BeamHypothesesEiiifS4_,@"STO_CUDA_ENTRY STV_DEFAULT"
_ZN17fastertransformer17batch_topk_kernelI6__halfLi128ELi32EEEvPKiPKT_PiPfS8_PKbS3_NS_14BeamHypothesesEiiifS4_:
.text._ZN17fastertransformer17batch_topk_kernelI6__halfLi128ELi32EEEvPKiPKT_PiPfS8_PKbS3_NS_14BeamHypothesesEiiifS4_:
[----:B------:R-:W-:-:S03]  /*0000*/  IMAD.MOV.U32 R1, RZ, RZ, c[0x0][0x28] ;  /* 0x00000a00ff017624 */ /* 0x000fc600078e00ff */
[----:B------:R-:W0:Y:S01]  /*0010*/  S2R R3, SR_TID.X ;  /* 0x0000000000037919 */ /* 0x000e220000002100 */
[----:B------:R-:W-:Y:S01]  /*0020*/  ULDC.64 UR4, c[0x0][0x118] ;  /* 0x0000460000047ab9 */ /* 0x000fe20000000a00 */
[----:B------:R-:W-:Y:S02]  /*0030*/  IADD3 R1, R1, -0xc00, RZ ;  /* 0xfffff40001017810 */ /* 0x000fe40007ffe0ff */
[----:B------:R-:W1:Y:S01]  /*0040*/  S2R R8, SR_CTAID.X ;  /* 0x0000000000087919 */ /* 0x000e620000002500 */
[----:B0-----:R-:W-:-:S13]  /*0050*/  ISETP.GE.AND P1, PT, R3, c[0x0][0x224], PT ;  /* 0x0000890003007a0c */ /* 0x001fda0003f26270 */
[----:B------:R-:W-:Y:S02]  /*0060*/  @!P1 IMAD.MOV.U32 R5, RZ, RZ, 0x4 ;  /* 0x00000004ff059424 */ /* 0x000fe400078e00ff */
[----:B-1----:R-:W-:-:S04]  /*0070*/  @!P1 IMAD R4, R8, c[0x0][0x224], R3 ;  /* 0x0000890008049a24 */ /* 0x002fc800078e0203 */
[----:B------:R-:W-:-:S06]  /*0080*/  @!P1 IMAD.WIDE R4, R4, R5, c[0x0][0x178] ;  /* 0x00005e0004049625 */ /* 0x000fcc00078e0205 */
[----:B------:R-:W2:Y:S01]  /*0090*/  @!P1 LDG.E R4, [R4.64] ;  /* 0x0000000404049981 */ /* 0x000ea2000c1e1900 */
[----:B------:R-:W-:Y:S01]  /*00a0*/  ISETP.NE.AND P0, PT, R3, RZ, PT ;  /* 0x000000ff0300720c */ /* 0x000fe20003f05270 */
[----:B------:R-:W-:-:S05]  /*00b0*/  IMAD R170, R8, c[0x0][0x220], RZ ;  /* 0x0000880008aa7a24 */ /* 0x000fca00078e02ff */
[----:B------:R-:W-:-:S07]  /*00c0*/  SHF.R.S32.HI R0, RZ, 0x1f, R170 ;  /* 0x0000001fff007819 */ /* 0x000fce00000114aa */
[----:B------:R-:W-:Y:S01]  /*00d0*/  @!P0 STS [0x604], RZ ;  /* 0x000604ffff008388 */ /* 0x000fe20000000800 */
[----:B------:R-:W-:-:S04]  /*00e0*/  ISETP.NE.U32.AND P0, PT, RZ, c[0x0][0x1c8], PT ;  /* 0x00007200ff007a0c */ /* 0x000fc80003f05070 */
[----:B------:R-:W-:Y:S01]  /*00f0*/  ISETP.NE.AND.EX P0, PT, RZ, c[0x0][0x1cc], PT, P0 ;  /* 0x00007300ff007a0c */ /* 0x000fe20003f05300 */
[----:B--2---:R0:W-:Y:S04]  /*0100*/  @!P1 STS [R3.X4+0x608], R4 ;  /* 0x0006080403009388 */ /* 0x0041e80000004800 */
[----:B------:R-:W-:Y:S08]  /*0110*/  BAR.SYNC.DEFER_BLOCKING 0x0 ;  /* 0x0000000000007b1d */ /* 0x000ff00000010000 */
[----:B------:R-:W-:Y:S05]  /*0120*/  @!P0 BRA `(.L_x_0) ;  /* 0x0000011000008947 */ /* 0x000fea0003800000 */
[----:B0-----:R-:W-:Y:S02]  /*0130*/  IMAD.MOV.U32 R5, RZ, RZ, c[0x0][0x20c] ;  /* 0x00008300ff057624 */ /* 0x001fe400078e00ff */
[----:B------:R-:W-:-:S02]  /*0140*/  IMAD.MOV.U32 R7, RZ, RZ, 0x4 ;  /* 0x00000004ff077424 */ /* 0x000fc400078e00ff */
[----:B------:R-:W-:-:S04]  /*0150*/  IMAD R2, R5, c[0x0][0x204], R8 ;  /* 0x0000810005027a24 */ /* 0x000fc800078e0208 */
[----:B------:R-:W-:-:S06]  /*0160*/  IMAD.WIDE R4, R2, R7, c[0x0][0x1c8] ;  /* 0x0000720002047625 */ /* 0x000fcc00078e0207 */
[----:B------:R-:W2:Y:S01]  /*0170*/  LDG.E R4, [R4.64] ;  /* 0x0000000404047981 */ /* 0x000ea2000c1e1900 */
[----:B------:R-:W-:Y:S01]  /*0180*/  BSSY B0, `(.L_x_0) ;  /* 0x000000b000007945 */ /* 0x000fe20003800000 */
[----:B------:R-:W-:Y:S02]  /*0190*/  SHF.R.S32.HI R7, RZ, 0x1f, R2 ;  /* 0x0000001fff077819 */ /* 0x000fe40000011402 */
[----:B--2---:R-:W-:-:S13]  /*01a0*/  LOP3.LUT P0, RZ, R4, R3, RZ, 0xfc, !PT ;  /* 0x0000000304ff7212 */ /* 0x004fda000780fcff */
[----:B------:R-:W-:Y:S05]  /*01b0*/  @!P0 BRA `(.L_x_1) ;  /* 0x0000003000008947 */ /* 0x000fea0003800000 */
[----:B------:R-:W-:-:S13]  /*01c0*/  ISETP.NE.AND P0, PT, R4, c[0x0][0x224], PT ;  /* 0x0000890004007a0c */ /* 0x000fda0003f05270 */
[----:B------:R-:W-:Y:S05]  /*01d0*/  @!P0 EXIT ;  /* 0x000000000000894d */ /* 0x000fea0003800000 */
[----:B------:R-:W-:Y:S05]  /*01e0*/  BRA `(.L_x_2) ;  /* 0x0000004000007947 */ /* 0x000fea0003800000 */
.L_x_1:
[----:B------:R-:W-:-:S04]  /*01f0*/  LEA R4, P0, R2, c[0x0][0x1c0], 0x2 ;  /* 0x0000700002047a11 */ /* 0x000fc800078010ff */
[----:B------:R-:W-:Y:S01]  /*0200*/  LEA.HI.X R5, R2, c[0x0][0x1c4], R7, 0x2, P0 ;  /* 0x0000710002057a11 */ /* 0x000fe200000f1407 */
[----:B------:R-:W-:-:S05]  /*0210*/  IMAD.MOV.U32 R7, RZ, RZ, 0x7f7fffff ;  /* 0x7f7fffffff077424 */ /* 0x000fca00078e00ff */
[----:B------:R0:W-:Y:S03]  /*0220*/  STG.E [R4.64], R7 ;  /* 0x0000000704007986 */ /* 0x0001e6000c101904 */
.L_x_2:
[----:B------:R-:W-:Y:S05]  /*0230*/  BSYNC B0 ;  /* 0x0000000000007941 */ /* 0x000fea0003800000 */
.L_x_0:
[----:B0-----:R-:W-:Y:S01]  /*0240*/  IMAD.MOV.U32 R4, RZ, RZ, 0xfc00 ;  /* 0x0000fc00ff047424 */ /* 0x001fe200078e00ff */
[----:B------:R-:W-:Y:S01]  /*0250*/  MOV R2, 0xffffffff ;  /* 0xffffffff00027802 */ /* 0x000fe20000000f00 */
[----:B------:R-:W-:Y:S01]  /*0260*/  BSSY B0, `(.L_x_3) ;  /* 0x0000257000007945 */ /* 0x000fe20003800000 */
[----:B------:R-:W-:Y:S02]  /*0270*/  ISETP.GE.AND P0, PT, R3, c[0x0][0x220], PT ;  /* 0x0000880003007a0c */ /* 0x000fe40003f06270 */
[----:B------:R0:W-:Y:S04]  /*0280*/  STL.U16 [R1+0x800], R4 ;  /* 0x0008000401007387 */ /* 0x0001e80000100400 */
[----:B------:R0:W-:Y:S04]  /*0290*/  STL [R1+0x600], R2 ;  /* 0x0006000201007387 */ /* 0x0001e80000100800 */
        /* <DEDUP_REMOVED lines=99> */
[----:B------:R0:W-:Y:S04]  /*08d0*/  STL.U16 [R1+0x802], R4 ;  /* 0x0008020401007387 */ /* 0x0001e80000100400 */
        /* <DEDUP_REMOVED lines=153> */
[----:B------:R0:W-:Y:S01]  /*1270*/  STL.U16 [R1+0x8fe], R4 ;  /* 0x0008fe0401007387 */ /* 0x0001e20000100400 */
[----:B------:R-:W-:Y:S05]  /*1280*/  @P0 BRA `(.L_x_4) ;  /* 0x0000154000000947 */ /* 0x000fea0003800000 */
[----:B------:R-:W-:-:S13]  /*1290*/  FSETP.NEU.FTZ.AND P0, PT, RZ, c[0x0][0x22c], PT ;  /* 0x00008b00ff007a0b */ /* 0x000fda0003f1d000 */
[----:B------:R-:W-:Y:S05]  /*12a0*/  @!P0 BRA `(.L_x_5) ;  /* 0x00000b7000008947 */ /* 0x000fea0003800000 */
[----:B------:R-:W-:Y:S01]  /*12b0*/  IADD3 R6, P0, R8, c[0x0][0x188], RZ ;  /* 0x0000620008067a10 */ /* 0x000fe20007f1e0ff */
[----:B------:R-:W-:-:S03]  /*12c0*/  IMAD.MOV.U32 R5, RZ, RZ, 0x4 ;  /* 0x00000004ff057424 */ /* 0x000fc600078e00ff */
[----:B------:R-:W-:-:S05]  /*12d0*/  LEA.HI.X.SX32 R7, R8, c[0x0][0x18c], 0x1, P0 ;  /* 0x0000630008077a11 */ /* 0x000fca00000f0eff */
[----:B------:R-:W2:Y:S01]  /*12e0*/  LDG.E.U8 R6, [R6.64] ;  /* 0x0000000406067981 */ /* 0x000ea2000c1e1100 */
[----:B0-----:R-:W-:-:S06]  /*12f0*/  IMAD.WIDE R4, R8, R5, c[0x0][0x190] ;  /* 0x0000640008047625 */ /* 0x001fcc00078e0205 */
[----:B------:R-:W3:Y:S01]  /*1300*/  LDG.E R4, [R4.64] ;  /* 0x0000000404047981 */ /* 0x000ee2000c1e1900 */
[C---:B------:R-:W-:Y:S02]  /*1310*/  IADD3 R15, R1.reuse, 0x8fc, RZ ;  /* 0x000008fc010f7810 */ /* 0x040fe40007ffe0ff */
[----:B------:R-:W-:Y:S02]  /*1320*/  IADD3 R13, R1, 0x7f8, RZ ;  /* 0x000007f8010d7810 */ /* 0x000fe40007ffe0ff */
[----:B--2---:R-:W-:Y:S02]  /*1330*/  ISETP.NE.AND P0, PT, R6, RZ, PT ;  /* 0x000000ff0600720c */ /* 0x004fe40003f05270 */
[----:B---3--:R-:W-:-:S11]  /*1340*/  IADD3 R12, R4, 0x1, RZ ;  /* 0x00000001040c7810 */ /* 0x008fd60007ffe0ff */
[----:B------:R-:W-:-:S04]  /*1350*/  @P0 IMAD.MOV R12, RZ, RZ, R4 ;  /* 0x000000ffff0c0224 */ /* 0x000fc800078e0204 */
[----:B------:R-:W0:Y:S08]  /*1360*/  I2F R2, R12 ;  /* 0x0000000c00027306 */ /* 0x000e300000201400 */
[----:B0-----:R-:W0:Y:S02]  /*1370*/  MUFU.LG2 R2, R2 ;  /* 0x0000000200027308 */ /* 0x001e240000000c00 */
[----:B0-----:R-:W-:-:S06]  /*1380*/  FMUL.FTZ R8, R2, c[0x0][0x22c] ;  /* 0x00008b0002087a20 */ /* 0x001fcc0000410000 */
[----:B------:R-:W0:Y:S02]  /*1390*/  MUFU.EX2 R8, R8 ;  /* 0x0000000800087308 */ /* 0x000e240000000800 */
[----:B0-----:R-:W-:-:S05]  /*13a0*/  F2FP.PACK_AB R5, RZ, R8 ;  /* 0x00000008ff05723e */ /* 0x001fca00000000ff */
[----:B------:R-:W-:-:S04]  /*13b0*/  HADD2.F32 R16, -RZ, R5.H0_H0 ;  /* 0x20000005ff107230 */ /* 0x000fc80000004100 */
[----:B------:R0:W1:Y:S03]  /*13c0*/  MUFU.RCP R19, R16 ;  /* 0x0000001000137308 */ /* 0x0000660000001000 */
.L_x_25:
[----:B------:R-:W2:Y:S04]  /*13d0*/  LDL R14, [R1+0x7fc] ;  /* 0x0007fc00010e7983 */ /* 0x000ea80000100800 */
[----:B0-----:R3:W5:Y:S01]  /*13e0*/  LDL.U16 R6, [R1+0x8fe] ;  /* 0x0008fe0001067983 */ /* 0x0017620000100400 */
[----:B------:R-:W-:Y:S02]  /*13f0*/  IABS R7, c[0x0][0x224] ;  /* 0x0000890000077a13 */ /* 0x000fe40000000000 */
[----:B------:R-:W-:Y:S02]  /*1400*/  IADD3 R2, P0, R170, R3, RZ ;  /* 0x00000003aa027210 */ /* 0x000fe40007f1e0ff */
[----:B------:R-:W4:Y:S02]  /*1410*/  I2F.RP R4, R7 ;  /* 0x0000000700047306 */ /* 0x000f240000209400 */
[----:B------:R-:W-:-:S02]  /*1420*/  LEA.HI.X.SX32 R5, R3, R0, 0x1, P0 ;  /* 0x0000000003057211 */ /* 0x000fc400000f0eff */
[----:B------:R-:W-:-:S04]  /*1430*/  LEA R8, P0, R2, c[0x0][0x168], 0x1 ;  /* 0x00005a0002087a11 */ /* 0x000fc800078008ff */
[----:B------:R-:W-:-:S05]  /*1440*/  LEA.HI.X R9, R2, c[0x0][0x16c], R5, 0x1, P0 ;  /* 0x00005b0002097a11 */ /* 0x000fca00000f0c05 */
[----:B------:R0:W5:Y:S01]  /*1450*/  LDG.E.U16.CONSTANT R2, [R8.64] ;  /* 0x0000000408027981 */ /* 0x000162000c1e9500 */
[----:B------:R-:W-:Y:S01]  /*1460*/  ISETP.GE.AND P2, PT, R3, RZ, PT ;  /* 0x000000ff0300720c */ /* 0x000fe20003f46270 */
[----:B----4-:R-:W4:Y:S01]  /*1470*/  MUFU.RCP R4, R4 ;  /* 0x0000000400047308 */ /* 0x010f220000001000 */
[----:B0-----:R-:W-:Y:S02]  /*1480*/  IABS R8, R3 ;  /* 0x0000000300087213 */ /* 0x001fe40000000000 */
[----:B----4-:R-:W-:-:S05]  /*1490*/  IADD3 R5, R4, 0xffffffe, RZ ;  /* 0x0ffffffe04057810 */ /* 0x010fca0007ffe0ff */
[----:B------:R-:W0:Y:S02]  /*14a0*/  F2I.FTZ.U32.TRUNC.NTZ R11, R5 ;  /* 0x00000005000b7305 */ /* 0x000e24000021f000 */
[----:B0-----:R-:W-:-:S04]  /*14b0*/  IMAD.MOV R10, RZ, RZ, -R11 ;  /* 0x000000ffff0a7224 */ /* 0x001fc800078e0a0b */
[----:B------:R-:W-:Y:S02]  /*14c0*/  IMAD R17, R10, R7, RZ ;  /* 0x000000070a117224 */ /* 0x000fe400078e02ff */
[----:B------:R-:W-:-:S04]  /*14d0*/  IMAD.MOV.U32 R10, RZ, RZ, RZ ;  /* 0x000000ffff0a7224 */ /* 0x000fc800078e00ff */
[----:B------:R-:W-:-:S06]  /*14e0*/  IMAD.HI.U32 R10, R11, R17, R10 ;  /* 0x000000110b0a7227 */ /* 0x000fcc00078e000a */
[----:B------:R-:W-:-:S04]  /*14f0*/  IMAD.HI.U32 R10, R10, R8, RZ ;  /* 0x000000080a0a7227 */ /* 0x000fc800078e00ff */
[----:B------:R-:W-:-:S04]  /*1500*/  IMAD.MOV R10, RZ, RZ, -R10 ;  /* 0x000000ffff0a7224 */ /* 0x000fc800078e0a0a */
[----:B------:R-:W-:-:S05]  /*1510*/  IMAD R4, R7, R10, R8 ;  /* 0x0000000a07047224 */ /* 0x000fca00078e0208 */
[----:B------:R-:W-:-:S13]  /*1520*/  ISETP.GT.U32.AND P0, PT, R7, R4, PT ;  /* 0x000000040700720c */ /* 0x000fda0003f04070 */
[----:B------:R-:W-:Y:S01]  /*1530*/  @!P0 IMAD.IADD R4, R4, 0x1, -R7 ;  /* 0x0000000104048824 */ /* 0x000fe200078e0a07 */
[----:B------:R-:W-:-:S04]  /*1540*/  ISETP.NE.AND P0, PT, RZ, c[0x0][0x224], PT ;  /* 0x00008900ff007a0c */ /* 0x000fc80003f05270 */
[----:B------:R-:W-:-:S13]  /*1550*/  ISETP.GT.U32.AND P1, PT, R7, R4, PT ;  /* 0x000000040700720c */ /* 0x000fda0003f24070 */
[----:B------:R-:W-:-:S05]  /*1560*/  @!P1 IADD3 R4, R4, -R7, RZ ;  /* 0x8000000704049210 */ /* 0x000fca0007ffe0ff */
[----:B------:R-:W-:Y:S01]  /*1570*/  @!P2 IMAD.MOV R4, RZ, RZ, -R4 ;  /* 0x000000ffff04a224 */ /* 0x000fe200078e0a04 */
[----:B------:R-:W-:Y:S02]  /*1580*/  @!P0 LOP3.LUT R4, RZ, c[0x0][0x224], RZ, 0x33, !PT ;  /* 0x00008900ff048a12 */ /* 0x000fe400078e33ff */
[----:B------:R-:W-:Y:S02]  /*1590*/  ISETP.NE.AND P0, PT, R12, 0x1, PT ;  /* 0x000000010c00780c */ /* 0x000fe40003f05270 */
[----:B------:R3:W0:Y:S01]  /*15a0*/  I2F.F16 R5, R4 ;  /* 0x0000000400057306 */ /* 0x0006220000200c00 */
[----:B--2---:R-:W-:-:S10]  /*15b0*/  ISETP.GT.AND P2, PT, R14, R3, PT ;  /* 0x000000030e00720c */ /* 0x004fd40003f44270 */
[----:B------:R-:W-:Y:S05]  /*15c0*/  @!P0 BRA `(.L_x_6) ;  /* 0x000000a000008947 */ /* 0x000fea0003800000 */
[----:B0--3-5:R-:W-:-:S05]  /*15d0*/  HADD2.F32 R4, -RZ, R2.H0_H0 ;  /* 0x20000002ff047230 */ /* 0x029fca0000004100 */
[----:B-1----:R-:W-:-:S05]  /*15e0*/  FMUL.FTZ R7, R19, R4 ;  /* 0x0000000413077220 */ /* 0x002fca0000410000 */
[----:B------:R-:W-:-:S05]  /*15f0*/  F2FP.PACK_AB R2, RZ, R7 ;  /* 0x00000007ff02723e */ /* 0x000fca00000000ff */
[C---:B------:R-:W-:Y:S02]  /*1600*/  HSETP2.GEU.AND P1, PT, |R2|.reuse.H0_H0, 8.523464202880859375e-06, 8.523464202880859375e-06, PT ;  /* 0x008f008f02007434 */ /* 0x040fe40003f2ea00 */
[----:B------:R-:W-:-:S05]  /*1610*/  HSETP2.GT.AND P0, PT, |R2|.H0_H0, RZ.H0_H0, PT ;  /* 0x200000ff02007234 */ /* 0x000fca0003f04a00 */
[----:B------:R-:W-:-:S13]  /*1620*/  PLOP3.LUT P0, PT, P1, P0, PT, 0xa2, 0x0 ;  /* 0x000000000000781c */ /* 0x000fda0000f01472 */
[----:B------:R-:W-:-:S04]  /*1630*/  @!P0 FFMA.FTZ R4, -R16, R7, R4 ;  /* 0x0000000710048223 */ /* 0x000fc80000010104 */
[----:B------:R-:W-:-:S05]  /*1640*/  @!P0 FFMA.FTZ R4, R19, R4, R7 ;  /* 0x0000000413048223 */ /* 0x000fca0000010007 */
[----:B------:R-:W-:-:S04]  /*1650*/  @!P0 F2FP.PACK_AB R4, RZ, R4 ;  /* 0x00000004ff04823e */ /* 0x000fc800000000ff */
[----:B------:R-:W-:-:S05]  /*1660*/  @!P0 PRMT R2, R4, 0x7610, R2 ;  /* 0x0000761004028816 */ /* 0x000fca0000000002 */
.L_x_6:
[----:B0--3-5:R-:W-:Y:S01]  /*1670*/  HFMA2 R7, R5.H0_H0, c[0x0] [0x230].H0_H0, R2.H0_H0 ;  /* 0x20008c0005077a31 */ /* 0x029fe20000040802 */
[----:B------:R-:W-:Y:S02]  /*1680*/  IMAD.MOV.U32 R2, RZ, RZ, 0x7e ;  /* 0x0000007eff027424 */ /* 0x000fe400078e00ff */
[----:B------:R-:W-:Y:S02]  /*1690*/  IMAD.MOV.U32 R5, RZ, RZ, R15 ;  /* 0x000000ffff057224 */ /* 0x000fe400078e000f */
[C-C-:B------:R-:W-:Y:S01]  /*16a0*/  HSETP2.GT.AND P0, PT, R7.reuse.H0_H0, R6.reuse.H0_H0, PT ;  /* 0x2000000607007234 */ /* 0x140fe20003f04800 */
[----:B------:R-:W-:Y:S01]  /*16b0*/  IMAD.MOV.U32 R4, RZ, RZ, R13 ;  /* 0x000000ffff047224 */ /* 0x000fe200078e000d */
[----:B------:R-:W-:-:S03]  /*16c0*/  HSETP2.NEU.OR P1, PT, R7.H0_H0, R6.H0_H0, !P2 ;  /* 0x2000000607007234 */ /* 0x000fc6000572d820 */
[----:B------:R-:W-:-:S04]  /*16d0*/  ISETP.EQ.OR P0, PT, R14, -0x1, P0 ;  /* 0xffffffff0e00780c */ /* 0x000fc80000702670 */
[----:B------:R-:W-:-:S13]  /*16e0*/  PLOP3.LUT P0, PT, P0, P1, PT, 0x8, 0x0 ;  /* 0x000000000000781c */ /* 0x000fda0000702170 */
[----:B------:R0:W-:Y:S01]  /*16f0*/  @!P0 STL.U16 [R1+0x8fe], R7 ;  /* 0x0008fe0701008387 */ /* 0x0001e20000100400 */
[----:B------:R-:W-:-:S03]  /*1700*/  @!P0 PRMT R6, R7, 0x7610, R6 ;  /* 0x0000761007068816 */ /* 0x000fc60000000006 */
[----:B------:R0:W-:Y:S04]  /*1710*/  @!P0 STL [R1+0x7fc], R3 ;  /* 0x0007fc0301008387 */ /* 0x0001e80000100800 */
.L_x_24:
[----:B0-----:R-:W2:Y:S04]  /*1720*/  LDL.U16 R7, [R5] ;  /* 0x0000000005077983 */ /* 0x001ea80000100400 */
[----:B------:R-:W3:Y:S01]  /*1730*/  LDL.64 R10, [R4] ;  /* 0x00000000040a7983 */ /* 0x000ee20000100a00 */
[----:B------:R-:W-:Y:S01]  /*1740*/  BSSY B1, `(.L_x_7) ;  /* 0x0000016000017945 */ /* 0x000fe20003800000 */
[----:B------:R-:W-:Y:S01]  /*1750*/  BSSY B2, `(.L_x_8) ;  /* 0x000000e000027945 */ /* 0x000fe20003800000 */
[----:B--2--5:R-:W-:Y:S01]  /*1760*/  HSETP2.GT.AND P0, PT, R6.H0_H0, R7.H0_H0, PT ;  /* 0x2000000706007234 */ /* 0x024fe20003f04800 */
[----:B---3--:R-:W-:-:S12]  /*1770*/  IMAD.MOV.U32 R9, RZ, RZ, R10 ;  /* 0x000000ffff097224 */ /* 0x008fd800078e000a */
[----:B------:R-:W-:Y:S05]  /*1780*/  @P0 BRA `(.L_x_9) ;  /* 0x000000a000000947 */ /* 0x000fea0003800000 */
[----:B------:R-:W-:Y:S01]  /*1790*/  ISETP.NE.AND P0, PT, R10, -0x1, PT ;  /* 0xffffffff0a00780c */ /* 0x000fe20003f05270 */
[----:B------:R-:W-:-:S12]  /*17a0*/  IMAD.MOV.U32 R9, RZ, RZ, -0x1 ;  /* 0xffffffffff097424 */ /* 0x000fd800078e00ff */
[----:B------:R-:W-:Y:S05]  /*17b0*/  @!P0 BRA `(.L_x_9) ;  /* 0x0000007000008947 */ /* 0x000fea0003800000 */
[----:B------:R-:W-:-:S13]  /*17c0*/  HSETP2.NEU.AND P0, PT, R6.H0_H0, R7.H0_H0, PT ;  /* 0x2000000706007234 */ /* 0x000fda0003f0d800 */
[----:B------:R-:W-:Y:S01]  /*17d0*/  @P0 BREAK B2 ;  /* 0x0000000000020942 */ /* 0x000fe20003800000 */
[----:B------:R-:W-:Y:S05]  /*17e0*/  @P0 BRA `(.L_x_10) ;  /* 0x000000b000000947 */ /* 0x000fea0003800000 */
[----:B------:R-:W-:-:S13]  /*17f0*/  ISETP.GE.AND P0, PT, R11, R10, PT ;  /* 0x0000000a0b00720c */ /* 0x000fda0003f06270 */
[----:B------:R-:W-:Y:S01]  /*1800*/  @P0 BREAK B2 ;  /* 0x0000000000020942 */ /* 0x000fe20003800000 */
[----:B------:R-:W-:Y:S05]  /*1810*/  @P0 BRA `(.L_x_10) ;  /* 0x0000008000000947 */ /* 0x000fea0003800000 */
[----:B------:R-:W-:Y:S02]  /*1820*/  MOV R9, R10 ;  /* 0x0000000a00097202 */ /* 0x000fe40000000f00 */
.L_x_9:
[----:B------:R-:W-:Y:S05]  /*1830*/  BSYNC B2 ;  /* 0x0000000000027941 */ /* 0x000fea0003800000 */
.L_x_8:
[----:B------:R-:W-:Y:S04]  /*1840*/  STL.U16 [R5], R6 ;  /* 0x0000000605007387 */ /* 0x000fe80000100400 */
[----:B------:R-:W2:Y:S04]  /*1850*/  LDL R11, [R4+0x4] ;  /* 0x00000400040b7983 */ /* 0x000ea80000100800 */
[----:B--2---:R-:W-:Y:S04]  /*1860*/  STL [R4], R11 ;  /* 0x0000000b04007387 */ /* 0x004fe80000100800 */
[----:B------:R0:W-:Y:S04]  /*1870*/  STL.U16 [R5+0x2], R7 ;  /* 0x0000020705007387 */ /* 0x0001e80000100400 */
[----:B------:R2:W-:Y:S04]  /*1880*/  STL [R4+0x4], R9 ;  /* 0x0000040904007387 */ /* 0x0005e80000100800 */
[----:B0-----:R2:W5:Y:S02]  /*1890*/  LDL.U16 R7, [R5] ;  /* 0x0000000005077983 */ /* 0x0015640000100400 */
.L_x_10:
[----:B------:R-:W-:Y:S05]  /*18a0*/  BSYNC B1 ;  /* 0x0000000000017941 */ /* 0x000fea0003800000 */
.L_x_7:
[----:B------:R-:W3:Y:S04]  /*18b0*/  LDL.U16 R6, [R5+-0x2] ;  /* 0xfffffe0005067983 */ /* 0x000ee80000100400 */
[----:B------:R-:W4:Y:S01]  /*18c0*/  LDL R8, [R4+-0x4] ;  /* 0xfffffc0004087983 */ /* 0x000f220000100800 */
[----:B------:R-:W-:Y:S01]  /*18d0*/  BSSY B1, `(.L_x_11) ;  /* 0x0000017000017945 */ /* 0x000fe20003800000 */
[----:B------:R-:W-:Y:S01]  /*18e0*/  BSSY B2, `(.L_x_12) ;  /* 0x000000f000027945 */ /* 0x000fe20003800000 */
[----:B---3-5:R-:W-:Y:S01]  /*18f0*/  HSETP2.GT.AND P0, PT, R7.H0_H0, R6.H0_H0, PT ;  /* 0x2000000607007234 */ /* 0x028fe20003f04800 */
[----:B--2-4-:R-:W-:-:S12]  /*1900*/  IMAD.MOV.U32 R9, RZ, RZ, R8 ;  /* 0x000000ffff097224 */ /* 0x014fd800078e0008 */
[----:B------:R-:W-:Y:S05]  /*1910*/  @P0 BRA `(.L_x_13) ;  /* 0x000000b000000947 */ /* 0x000fea0003800000 */
[----:B------:R-:W-:Y:S01]  /*1920*/  ISETP.NE.AND P0, PT, R8, -0x1, PT ;  /* 0xffffffff0800780c */ /* 0x000fe20003f05270 */
[----:B------:R-:W-:-:S12]  /*1930*/  IMAD.MOV.U32 R9, RZ, RZ, -0x1 ;  /* 0xffffffffff097424 */ /* 0x000fd800078e00ff */
[----:B------:R-:W-:Y:S05]  /*1940*/  @!P0 BRA `(.L_x_13) ;  /* 0x0000008000008947 */ /* 0x000fea0003800000 */
[----:B------:R-:W-:-:S13]  /*1950*/  HSETP2.NEU.AND P0, PT, R7.H0_H0, R6.H0_H0, PT ;  /* 0x2000000607007234 */ /* 0x000fda0003f0d800 */
[----:B------:R-:W-:Y:S01]  /*1960*/  @P0 BREAK B2 ;  /* 0x0000000000020942 */ /* 0x000fe20003800000 */
[----:B------:R-:W-:Y:S05]  /*1970*/  @P0 BRA `(.L_x_14) ;  /* 0x000000c000000947 */ /* 0x000fea0003800000 */
[----:B------:R-:W2:Y:S02]  /*1980*/  LDL R9, [R4] ;  /* 0x0000000004097983 */ /* 0x000ea40000100800 */
[----:B--2---:R-:W-:-:S13]  /*1990*/  ISETP.GE.AND P0, PT, R9, R8, PT ;  /* 0x000000080900720c */ /* 0x004fda0003f06270 */
[----:B------:R-:W-:Y:S01]  /*19a0*/  @P0 BREAK B2 ;  /* 0x0000000000020942 */ /* 0x000fe20003800000 */
[----:B------:R-:W-:Y:S05]  /*19b0*/  @P0 BRA `(.L_x_14) ;  /* 0x0000008000000947 */ /* 0x000fea0003800000 */
[----:B------:R-:W-:Y:S02]  /*19c0*/  IMAD.MOV.U32 R9, RZ, RZ, R8 ;  /* 0x000000ffff097224 */ /* 0x000fe400078e0008 */
.L_x_13:
[----:B------:R-:W-:Y:S05]  /*19d0*/  BSYNC B2 ;  /* 0x0000000000027941 */ /* 0x000fea0003800000 */
.L_x_12:
[----:B------:R-:W-:Y:S04]  /*19e0*/  STL.U16 [R5+-0x2], R7 ;  /* 0xfffffe0705007387 */ /* 0x000fe80000100400 */
[----:B------:R-:W2:Y:S04]  /*19f0*/  LDL R11, [R4] ;  /* 0x00000000040b7983 */ /* 0x000ea80000100800 */
[----:B--2---:R-:W-:Y:S04]  /*1a00*/  STL [R4+-0x4], R11 ;  /* 0xfffffc0b04007387 */ /* 0x004fe80000100800 */
[----:B------:R0:W-:Y:S04]  /*1a10*/  STL.U16 [R5], R6 ;  /* 0x0000000605007387 */ /* 0x0001e80000100400 */
[----:B------:R2:W-:Y:S04]  /*1a20*/  STL [R4], R9 ;  /* 0x0000000904007387 */ /* 0x0005e80000100800 */
[----:B0-----:R2:W5:Y:S02]  /*1a30*/  LDL.U16 R6, [R5+-0x2] ;  /* 0xfffffe0005067983 */ /* 0x0015640000100400 */
.L_x_14:
[----:B------:R-:W-:Y:S05]  /*1a40*/  BSYNC B1 ;  /* 0x0000000000017941 */ /* 0x000fea0003800000 */
.L_x_11:
[----:B------:R-:W3:Y:S04]  /*1a50*/  LDL.U16 R11, [R5+-0x4] ;  /* 0xfffffc00050b7983 */ /* 0x000ee80000100400 */
[----:B--2---:R-:W2:Y:S01]  /*1a60*/  LDL.64 R8, [R4+-0x8] ;  /* 0xfffff80004087983 */ /* 0x004ea20000100a00 */
[----:B------:R-:W-:Y:S01]  /*1a70*/  BSSY B1, `(.L_x_15) ;  /* 0x0000015000017945 */ /* 0x000fe20003800000 */
[----:B------:R-:W-:Y:S01]  /*1a80*/  BSSY B2, `(.L_x_16) ;  /* 0x000000e000027945 */ /* 0x000fe20003800000 */
[----:B---3-5:R-:W-:Y:S01]  /*1a90*/  HSETP2.GT.AND P0, PT, R6.H0_H0, R11.H0_H0, PT ;  /* 0x2000000b06007234 */ /* 0x028fe20003f04800 */
[----:B--2---:R-:W-:-:S12]  /*1aa0*/  IMAD.MOV.U32 R7, RZ, RZ, R8 ;  /* 0x000000ffff077224 */ /* 0x004fd800078e0008 */
        /* <DEDUP_REMOVED lines=10> */
[----:B------:R-:W-:Y:S02]  /*1b50*/  IMAD.MOV.U32 R7, RZ, RZ, R8 ;  /* 0x000000ffff077224 */ /* 0x000fe400078e0008 */
.L_x_17:
[----:B------:R-:W-:Y:S05]  /*1b60*/  BSYNC B2 ;  /* 0x0000000000027941 */ /* 0x000fea0003800000 */
.L_x_16:
[----:B------:R0:W-:Y:S04]  /*1b70*/  STL.U16 [R5+-0x4], R6 ;  /* 0xfffffc0605007387 */ /* 0x0001e80000100400 */
[----:B------:R-:W2:Y:S04]  /*1b80*/  LDL R9, [R4+-0x4] ;  /* 0xfffffc0004097983 */ /* 0x000ea80000100800 */
[----:B--2---:R0:W-:Y:S04]  /*1b90*/  STL [R4+-0x8], R9 ;  /* 0xfffff80904007387 */ /* 0x0041e80000100800 */
[----:B------:R0:W-:Y:S04]  /*1ba0*/  STL.U16 [R5+-0x2], R11 ;  /* 0xfffffe0b05007387 */ /* 0x0001e80000100400 */
[----:B------:R0:W-:Y:S02]  /*1bb0*/  STL [R4+-0x4], R7 ;  /* 0xfffffc0704007387 */ /* 0x0001e40000100800 */
.L_x_18:
[----:B------:R-:W-:Y:S05]  /*1bc0*/  BSYNC B1 ;  /* 0x0000000000017941 */ /* 0x000fea0003800000 */
.L_x_15:
[----:B------:R-:W-:-:S13]  /*1bd0*/  ISETP.NE.AND P0, PT, R2, 0x2, PT ;  /* 0x000000020200780c */ /* 0x000fda0003f05270 */
[----:B------:R-:W-:Y:S05]  /*1be0*/  @!P0 BRA `(.L_x_19) ;  /* 0x000001f000008947 */ /* 0x000fea0003800000 */
[----:B0-----:R-:W2:Y:S04]  /*1bf0*/  LDL.U16 R11, [R5+-0x4] ;  /* 0xfffffc00050b7983 */ /* 0x001ea80000100400 */
[----:B------:R-:W2:Y:S04]  /*1c00*/  LDL.U16 R6, [R5+-0x6] ;  /* 0xfffffa0005067983 */ /* 0x000ea80000100400 */
[----:B------:R-:W3:Y:S01]  /*1c10*/  LDL R8, [R4+-0xc] ;  /* 0xfffff40004087983 */ /* 0x000ee20000100800 */
[----:B------:R-:W-:Y:S01]  /*1c20*/  BSSY B1, `(.L_x_20) ;  /* 0x0000017000017945 */ /* 0x000fe20003800000 */
[----:B------:R-:W-:Y:S01]  /*1c30*/  BSSY B2, `(.L_x_21) ;  /* 0x000000f000027945 */ /* 0x000fe20003800000 */
[----:B--2---:R-:W-:Y:S01]  /*1c40*/  HSETP2.GT.AND P0, PT, R11.H0_H0, R6.H0_H0, PT ;  /* 0x200000060b007234 */ /* 0x004fe20003f04800 */
[----:B---3--:R-:W-:-:S12]  /*1c50*/  MOV R7, R8 ;  /* 0x0000000800077202 */ /* 0x008fd80000000f00 */
[----:B------:R-:W-:Y:S05]  /*1c60*/  @P0 BRA `(.L_x_22) ;  /* 0x000000b000000947 */ /* 0x000fea0003800000 */
[----:B------:R-:W-:Y:S01]  /*1c70*/  ISETP.NE.AND P0, PT, R8, -0x1, PT ;  /* 0xffffffff0800780c */ /* 0x000fe20003f05270 */
[----:B------:R-:W-:-:S12]  /*1c80*/  IMAD.MOV.U32 R7, RZ, RZ, -0x1 ;  /* 0xffffffffff077424 */ /* 0x000fd800078e00ff */
[----:B------:R-:W-:Y:S05]  /*1c90*/  @!P0 BRA `(.L_x_22) ;  /* 0x0000008000008947 */ /* 0x000fea0003800000 */
[----:B------:R-:W-:-:S13]  /*1ca0*/  HSETP2.NEU.AND P0, PT, R11.H0_H0, R6.H0_H0, PT ;  /* 0x200000060b007234 */ /* 0x000fda0003f0d800 */
[----:B------:R-:W-:Y:S01]  /*1cb0*/  @P0 BREAK B2 ;  /* 0x0000000000020942 */ /* 0x000fe20003800000 */
[----:B------:R-:W-:Y:S05]  /*1cc0*/  @P0 BRA `(.L_x_23) ;  /* 0x000000c000000947 */ /* 0x000fea0003800000 */
[----:B------:R-:W2:Y:S02]  /*1cd0*/  LDL R7, [R4+-0x8] ;  /* 0xfffff80004077983 */ /* 0x000ea40000100800 */
[----:B--2---:R-:W-:-:S13]  /*1ce0*/  ISETP.GE.AND P0, PT, R7, R8, PT ;  /* 0x000000080700720c */ /* 0x004fda0003f06270 */
[----:B------:R-:W-:Y:S01]  /*1cf0*/  @P0 BREAK B2 ;  /* 0x0000000000020942 */ /* 0x000fe20003800000 */
[----:B------:R-:W-:Y:S05]  /*1d00*/  @P0 BRA `(.L_x_23) ;  /* 0x0000008000000947 */ /* 0x000fea0003800000 */
[----:B------:R-:W-:Y:S02]  /*1d10*/  IMAD.MOV.U32 R7, RZ, RZ, R8 ;  /* 0x000000ffff077224 */ /* 0x000fe400078e0008 */
.L_x_22:
[----:B------:R-:W-:Y:S05]  /*1d20*/  BSYNC B2 ;  /* 0x0000000000027941 */ /* 0x000fea0003800000 */
.L_x_21:
[----:B------:R-:W-:Y:S04]  /*1d30*/  STL.U16 [R5+-0x6], R11 ;  /* 0xfffffa0b05007387 */ /* 0x000fe80000100400 */
[----:B------:R-:W2:Y:S04]  /*1d40*/  LDL R9, [R4+-0x8] ;  /* 0xfffff80004097983 */ /* 0x000ea80000100800 */
[----:B--2---:R-:W-:Y:S04]  /*1d50*/  STL [R4+-0xc], R9 ;  /* 0xfffff40904007387 */ /* 0x004fe80000100800 */
[----:B------:R0:W-:Y:S04]  /*1d60*/  STL.U16 [R5+-0x4], R6 ;  /* 0xfffffc0605007387 */ /* 0x0001e80000100400 */
[----:B------:R2:W-:Y:S04]  /*1d70*/  STL [R4+-0x8], R7 ;  /* 0xfffff80704007387 */ /* 0x0005e80000100800 */
[----:B0-----:R2:W5:Y:S02]  /*1d80*/  LDL.U16 R6, [R5+-0x6] ;  /* 0xfffffa0005067983 */ /* 0x0015640000100400 */
.L_x_23:
[----:B------:R-:W-:Y:S05]  /*1d90*/  BSYNC B1 ;  /* 0x0000000000017941 */ /* 0x000fea0003800000 */
.L_x_20:
[----:B--2---:R-:W-:Y:S02]  /*1da0*/  IADD3 R4, R4, -0x10, RZ ;  /* 0xfffffff004047810 */ /* 0x004fe40007ffe0ff */
[----:B------:R-:W-:-:S02]  /*1db0*/  IADD3 R5, R5, -0x8, RZ ;  /* 0xfffffff805057810 */ /* 0x000fc40007ffe0ff */
[----:B------:R-:W-:Y:S01]  /*1dc0*/  IADD3 R2, R2, -0x4, RZ ;  /* 0xfffffffc02027810 */ /* 0x000fe20007ffe0ff */
[----:B------:R-:W-:Y:S05]  /*1dd0*/  BRA `(.L_x_24) ;  /* 0xfffff94000007947 */ /* 0x000fea000383ffff */
.L_x_19:
[----:B------:R-:W-:-:S04]  /*1de0*/  IADD3 R3, R3, 0x20, RZ ;  /* 0x0000002003037810 */ /* 0x000fc80007ffe0ff */
[----:B------:R-:W-:-:S13]  /*1df0*/  ISETP.GE.AND P0, PT, R3, c[0x0][0x220], PT ;  /* 0x0000880003007a0c */ /* 0x000fda0003f06270 */
[----:B------:R-:W-:Y:S05]  /*1e00*/  @!P0 BRA `(.L_x_25) ;  /* 0xfffff5c000008947 */ /* 0x000fea000383ffff */
[----:B------:R-:W-:Y:S05]  /*1e10*/  BRA `(.L_x_4) ;  /* 0x000009b000007947 */ /* 0x000fea0003800000 */
.L_x_5:
[C---:B------:R-:W-:Y:S02]  /*1e20*/  IADD3 R15, R1.reuse, 0x8fc, RZ ;  /* 0x000008fc010f7810 */ /* 0x040fe40007ffe0ff */
[----:B------:R-:W-:Y:S02]  /*1e30*/  IADD3 R16, R1, 0x7f8, RZ ;  /* 0x000007f801107810 */ /* 0x000fe40007ffe0ff */
.L_x_44:
[----:B0-----:R-:W-:Y:S01]  /*1e40*/  IADD3 R2, P0, R170, R3, RZ ;  /* 0x00000003aa027210 */ /* 0x001fe20007f1e0ff */
[----:B------:R-:W2:Y:S03]  /*1e50*/  LDL R14, [R1+0x7fc] ;  /* 0x0007fc00010e7983 */ /* 0x000ea60000100800 */
[----:B-1----:R-:W-:Y:S02]  /*1e60*/  LEA.HI.X.SX32 R5, R3, R0, 0x1, P0 ;  /* 0x0000000003057211 */ /* 0x002fe400000f0eff */
[----:B------:R-:W-:-:S04]  /*1e70*/  LEA R12, P0, R2, c[0x0][0x168], 0x1 ;  /* 0x00005a00020c7a11 */ /* 0x000fc800078008ff */
[----:B------:R-:W-:Y:S02]  /*1e80*/  LEA.HI.X R13, R2, c[0x0][0x16c], R5, 0x1, P0 ;  /* 0x00005b00020d7a11 */ /* 0x000fe400000f0c05 */
[----:B------:R-:W3:Y:S04]  /*1e90*/  LDL.U16 R2, [R1+0x8fe] ;  /* 0x0008fe0001027983 */ /* 0x000ee80000100400 */
[----:B------:R-:W4:Y:S01]  /*1ea0*/  LDG.E.U16.CONSTANT R4, [R12.64] ;  /* 0x000000040c047981 */ /* 0x000f22000c1e9500 */
[----:B------:R-:W-:-:S04]  /*1eb0*/  IABS R5, c[0x0][0x224] ;  /* 0x0000890000057a13 */ /* 0x000fc80000000000 */
[----:B------:R-:W0:Y:S08]  /*1ec0*/  I2F.RP R6, R5 ;  /* 0x0000000500067306 */ /* 0x000e300000209400 */
[----:B0-----:R-:W0:Y:S02]  /*1ed0*/  MUFU.RCP R6, R6 ;  /* 0x0000000600067308 */ /* 0x001e240000001000 */
[----:B0-----:R-:W-:-:S06]  /*1ee0*/  IADD3 R7, R6, 0xffffffe, RZ ;  /* 0x0ffffffe06077810 */ /* 0x001fcc0007ffe0ff */
[----:B------:R-:W0:Y:S01]  /*1ef0*/  F2I.FTZ.U32.TRUNC.NTZ R11, R7 ;  /* 0x00000007000b7305 */ /* 0x000e22000021f000 */
[----:B------:R-:W-:Y:S01]  /*1f00*/  IMAD.MOV.U32 R10, RZ, RZ, RZ ;  /* 0x000000ffff0a7224 */ /* 0x000fe200078e00ff */
[----:B------:R-:W-:Y:S01]  /*1f10*/  IABS R9, R3 ;  /* 0x0000000300097213 */ /* 0x000fe20000000000 */
[----:B0-----:R-:W-:-:S04]  /*1f20*/  IMAD.MOV R8, RZ, RZ, -R11 ;  /* 0x000000ffff087224 */ /* 0x001fc800078e0a0b */
[----:B------:R-:W-:-:S04]  /*1f30*/  IMAD R8, R8, R5, RZ ;  /* 0x0000000508087224 */ /* 0x000fc800078e02ff */
[----:B------:R-:W-:-:S06]  /*1f40*/  IMAD.HI.U32 R8, R11, R8, R10 ;  /* 0x000000080b087227 */ /* 0x000fcc00078e000a */
[----:B------:R-:W-:-:S04]  /*1f50*/  IMAD.HI.U32 R8, R8, R9, RZ ;  /* 0x0000000908087227 */ /* 0x000fc800078e00ff */
[----:B------:R-:W-:-:S04]  /*1f60*/  IMAD.MOV R8, RZ, RZ, -R8 ;  /* 0x000000ffff087224 */ /* 0x000fc800078e0a08 */
[----:B------:R-:W-:-:S05]  /*1f70*/  IMAD R6, R5, R8, R9 ;  /* 0x0000000805067224 */ /* 0x000fca00078e0209 */
[----:B------:R-:W-:Y:S02]  /*1f80*/  ISETP.GT.U32.AND P0, PT, R5, R6, PT ;  /* 0x000000060500720c */ /* 0x000fe40003f04070 */
[----:B------:R-:W-:-:S11]  /*1f90*/  ISETP.GE.AND P1, PT, R3, RZ, PT ;  /* 0x000000ff0300720c */ /* 0x000fd60003f26270 */
[----:B------:R-:W-:-:S05]  /*1fa0*/  @!P0 IMAD.IADD R6, R6, 0x1, -R5 ;  /* 0x0000000106068824 */ /* 0x000fca00078e0a05 */
[----:B------:R-:W-:Y:S02]  /*1fb0*/  ISETP.GT.U32.AND P0, PT, R5, R6, PT ;  /* 0x000000060500720c */ /* 0x000fe40003f04070 */
[----:B------:R-:W-:-:S11]  /*1fc0*/  ISETP.NE.AND P2, PT, RZ, c[0x0][0x224], PT ;  /* 0x00008900ff007a0c */ /* 0x000fd60003f45270 */
[----:B------:R-:W-:-:S05]  /*1fd0*/  @!P0 IADD3 R6, R6, -R5, RZ ;  /* 0x8000000506068210 */ /* 0x000fca0007ffe0ff */
[----:B------:R-:W-:Y:S01]  /*1fe0*/  @!P1 IMAD.MOV R6, RZ, RZ, -R6 ;  /* 0x000000ffff069224 */ /* 0x000fe200078e0a06 */
[----:B------:R-:W-:-:S04]  /*1ff0*/  @!P2 LOP3.LUT R6, RZ, c[0x0][0x224], RZ, 0x33, !PT ;  /* 0x00008900ff06aa12 */ /* 0x000fc800078e33ff */
[----:B------:R-:W4:Y:S01]  /*2000*/  I2F.F16 R5, R6 ;  /* 0x0000000600057306 */ /* 0x000f220000200c00 */
[----:B------:R-:W-:Y:S01]  /*2010*/  IMAD.MOV.U32 R7, RZ, RZ, R15 ;  /* 0x000000ffff077224 */ /* 0x000fe200078e000f */
[----:B--2---:R-:W-:Y:S01]  /*2020*/  ISETP.GT.AND P1, PT, R14, R3, PT ;  /* 0x000000030e00720c */ /* 0x004fe20003f24270 */
[----:B----4-:R-:W-:-:S05]  /*2030*/  HFMA2 R4, R5.H0_H0, c[0x0] [0x230].H0_H0, R4.H0_H0 ;  /* 0x20008c0005047a31 */ /* 0x010fca0000040804 */
[----:B---3--:R-:W-:-:S07]  /*2040*/  HSETP2.GT.AND P0, PT, R4.H0_H0, R2.H0_H0, PT ;  /* 0x2000000204007234 */ /* 0x008fce0003f04800 */
[----:B------:R-:W-:Y:S01]  /*2050*/  HSETP2.NEU.OR P1, PT, R4.H0_H0, R2.H0_H0, !P1 ;  /* 0x2000000204007234 */ /* 0x000fe20004f2d820 */
[----:B------:R-:W-:-:S04]  /*2060*/  ISETP.EQ.OR P0, PT, R14, -0x1, P0 ;  /* 0xffffffff0e00780c */ /* 0x000fc80000702670 */
[----:B------:R-:W-:Y:S02]  /*2070*/  PLOP3.LUT P0, PT, P0, P1, PT, 0x8, 0x0 ;  /* 0x000000000000781c */ /* 0x000fe40000702170 */
[----:B------:R-:W-:-:S11]  /*2080*/  PRMT R6, R4, 0x7610, R6 ;  /* 0x0000761004067816 */ /* 0x000fd60000000006 */
[----:B------:R0:W-:Y:S04]  /*2090*/  @!P0 STL.U16 [R1+0x8fe], R6 ;  /* 0x0008fe0601008387 */ /* 0x0001e80000100400 */
[----:B------:R0:W-:Y:S01]  /*20a0*/  @!P0 STL [R1+0x7fc], R3 ;  /* 0x0007fc0301008387 */ /* 0x0001e20000100800 */
[----:B------:R-:W-:Y:S01]  /*20b0*/  @!P0 PRMT R2, R4, 0x7610, R2 ;  /* 0x0000761004028816 */ /* 0x000fe20000000002 */
[----:B------:R-:W-:Y:S02]  /*20c0*/  IMAD.MOV.U32 R4, RZ, RZ, 0x7e ;  /* 0x0000007eff047424 */ /* 0x000fe400078e00ff */
[----:B------:R-:W-:Y:S02]  /*20d0*/  IMAD.MOV.U32 R5, RZ, RZ, R16 ;  /* 0x000000ffff057224 */ /* 0x000fe400078e0010 */
.L_x_43:
        /* <DEDUP_REMOVED lines=17> */
.L_x_28:
[----:B------:R-:W-:Y:S05]  /*21f0*/  BSYNC B2 ;  /* 0x0000000000027941 */ /* 0x000fea0003800000 */
.L_x_27:
[----:B------:R-:W-:Y:S04]  /*2200*/  STL.U16 [R7], R2 ;  /* 0x0000000207007387 */ /* 0x000fe80000100400 */
[----:B------:R-:W2:Y:S04]  /*2210*/  LDL R10, [R5+0x4] ;  /* 0x00000400050a7983 */ /* 0x000ea80000100800 */
[----:B--2---:R-:W-:Y:S04]  /*2220*/  STL [R5], R10 ;  /* 0x0000000a05007387 */ /* 0x004fe80000100800 */
[----:B------:R0:W-:Y:S04]  /*2230*/  STL.U16 [R7+0x2], R6 ;  /* 0x0000020607007387 */ /* 0x0001e80000100400 */
[----:B------:R1:W-:Y:S04]  /*2240*/  STL [R5+0x4], R8 ;  /* 0x0000040805007387 */ /* 0x0003e80000100800 */
[----:B0-----:R1:W5:Y:S02]  /*2250*/  LDL.U16 R6, [R7] ;  /* 0x0000000007067983 */ /* 0x0013640000100400 */
.L_x_29:
[----:B------:R-:W-:Y:S05]  /*2260*/  BSYNC B1 ;  /* 0x0000000000017941 */ /* 0x000fea0003800000 */
.L_x_26:
[----:B------:R-:W2:Y:S04]  /*2270*/  LDL.U16 R2, [R7+-0x2] ;  /* 0xfffffe0007027983 */ /* 0x000ea80000100400 */
[----:B------:R-:W3:Y:S01]  /*2280*/  LDL R9, [R5+-0x4] ;  /* 0xfffffc0005097983 */ /* 0x000ee20000100800 */
[----:B------:R-:W-:Y:S01]  /*2290*/  BSSY B1, `(.L_x_30) ;  /* 0x0000017000017945 */ /* 0x000fe20003800000 */
[----:B------:R-:W-:Y:S01]  /*22a0*/  BSSY B2, `(.L_x_31) ;  /* 0x000000f000027945 */ /* 0x000fe20003800000 */
[----:B--2--5:R-:W-:Y:S01]  /*22b0*/  HSETP2.GT.AND P0, PT, R6.H0_H0, R2.H0_H0, PT ;  /* 0x2000000206007234 */ /* 0x024fe20003f04800 */
[----:B-1-3--:R-:W-:-:S12]  /*22c0*/  IMAD.MOV.U32 R8, RZ, RZ, R9 ;  /* 0x000000ffff087224 */ /* 0x00afd800078e0009 */
        /* <DEDUP_REMOVED lines=12> */
.L_x_32:
[----:B------:R-:W-:Y:S05]  /*2390*/  BSYNC B2 ;  /* 0x0000000000027941 */ /* 0x000fea0003800000 */
.L_x_31:
[----:B------:R-:W-:Y:S04]  /*23a0*/  STL.U16 [R7+-0x2], R6 ;  /* 0xfffffe0607007387 */ /* 0x000fe80000100400 */
[----:B------:R-:W2:Y:S04]  /*23b0*/  LDL R10, [R5] ;  /* 0x00000000050a7983 */ /* 0x000ea80000100800 */
[----:B--2---:R-:W-:Y:S04]  /*23c0*/  STL [R5+-0x4], R10 ;  /* 0xfffffc0a05007387 */ /* 0x004fe80000100800 */
[----:B------:R0:W-:Y:S04]  /*23d0*/  STL.U16 [R7], R2 ;  /* 0x0000000207007387 */ /* 0x0001e80000100400 */
[----:B------:R1:W-:Y:S04]  /*23e0*/  STL [R5], R8 ;  /* 0x0000000805007387 */ /* 0x0003e80000100800 */
[----:B0-----:R1:W5:Y:S02]  /*23f0*/  LDL.U16 R2, [R7+-0x2] ;  /* 0xfffffe0007027983 */ /* 0x0013640000100400 */
.L_x_33:
[----:B------:R-:W-:Y:S05]  /*2400*/  BSYNC B1 ;  /* 0x0000000000017941 */ /* 0x000fea0003800000 */
.L_x_30:
[----:B------:R-:W2:Y:S04]  /*2410*/  LDL.U16 R9, [R7+-0x4] ;  /* 0xfffffc0007097983 */ /* 0x000ea80000100400 */
[----:B------:R-:W3:Y:S01]  /*2420*/  LDL.64 R10, [R5+-0x8] ;  /* 0xfffff800050a7983 */ /* 0x000ee20000100a00 */
        /* <DEDUP_REMOVED lines=15> */
.L_x_36:
[----:B------:R-:W-:Y:S05]  /*2520*/  BSYNC B2 ;  /* 0x0000000000027941 */ /* 0x000fea0003800000 */
.L_x_35:
[----:B------:R0:W-:Y:S04]  /*2530*/  STL.U16 [R7+-0x4], R2 ;  /* 0xfffffc0207007387 */ /* 0x0001e80000100400 */
[----:B-1----:R-:W2:Y:S04]  /*2540*/  LDL R8, [R5+-0x4] ;  /* 0xfffffc0005087983 */ /* 0x002ea80000100800 */
[----:B--2---:R0:W-:Y:S04]  /*2550*/  STL [R5+-0x8], R8 ;  /* 0xfffff80805007387 */ /* 0x0041e80000100800 */
[----:B------:R0:W-:Y:S04]  /*2560*/  STL.U16 [R7+-0x2], R9 ;  /* 0xfffffe0907007387 */ /* 0x0001e80000100400 */
[----:B------:R0:W-:Y:S02]  /*2570*/  STL [R5+-0x4], R6 ;  /* 0xfffffc0605007387 */ /* 0x0001e40000100800 */
.L_x_37:
[----:B------:R-:W-:Y:S05]  /*2580*/  BSYNC B1 ;  /* 0x0000000000017941 */ /* 0x000fea0003800000 */
.L_x_34:
[----:B------:R-:W-:-:S13]  /*2590*/  ISETP.NE.AND P0, PT, R4, 0x2, PT ;  /* 0x000000020400780c */ /* 0x000fda0003f05270 */
[----:B------:R-:W-:Y:S05]  /*25a0*/  @!P0 BRA `(.L_x_38) ;  /* 0x000001f000008947 */ /* 0x000fea0003800000 */
[----:B0-----:R-:W2:Y:S04]  /*25b0*/  LDL.U16 R9, [R7+-0x4] ;  /* 0xfffffc0007097983 */ /* 0x001ea80000100400 */
[----:B------:R-:W2:Y:S04]  /*25c0*/  LDL.U16 R2, [R7+-0x6] ;  /* 0xfffffa0007027983 */ /* 0x000ea80000100400 */
[----:B-1----:R-:W3:Y:S01]  /*25d0*/  LDL R8, [R5+-0xc] ;  /* 0xfffff40005087983 */ /* 0x002ee20000100800 */
        /* <DEDUP_REMOVED lines=16> */
.L_x_41:
[----:B------:R-:W-:Y:S05]  /*26e0*/  BSYNC B2 ;  /* 0x0000000000027941 */ /* 0x000fea0003800000 */
.L_x_40:
[----:B------:R-:W-:Y:S04]  /*26f0*/  STL.U16 [R7+-0x6], R9 ;  /* 0xfffffa0907007387 */ /* 0x000fe80000100400 */
[----:B------:R-:W2:Y:S04]  /*2700*/  LDL R8, [R5+-0x8] ;  /* 0xfffff80005087983 */ /* 0x000ea80000100800 */
[----:B--2---:R-:W-:Y:S04]  /*2710*/  STL [R5+-0xc], R8 ;  /* 0xfffff40805007387 */ /* 0x004fe80000100800 */
[----:B------:R0:W-:Y:S04]  /*2720*/  STL.U16 [R7+-0x4], R2 ;  /* 0xfffffc0207007387 */ /* 0x0001e80000100400 */
[----:B------:R1:W-:Y:S04]  /*2730*/  STL [R5+-0x8], R6 ;  /* 0xfffff80605007387 */ /* 0x0003e80000100800 */
[----:B0-----:R1:W5:Y:S02]  /*2740*/  LDL.U16 R2, [R7+-0x6] ;  /* 0xfffffa0007027983 */ /* 0x0013640000100400 */
.L_x_42:
[----:B------:R-:W-:Y:S05]  /*2750*/  BSYNC B1 ;  /* 0x0000000000017941 */ /* 0x000fea0003800000 */
.L_x_39:
[----:B-1----:R-:W-:Y:S02]  /*2760*/  IADD3 R5, R5, -0x10, RZ ;  /* 0xfffffff005057810 */ /* 0x002fe40007ffe0ff */
[----:B------:R-:W-:-:S02]  /*2770*/  IADD3 R7, R7, -0x8, RZ ;  /* 0xfffffff807077810 */ /* 0x000fc40007ffe0ff */
[----:B------:R-:W-:Y:S01]  /*2780*/  IADD3 R4, R4, -0x4, RZ ;  /* 0xfffffffc04047810 */ /* 0x000fe20007ffe0ff */
[----:B------:R-:W-:Y:S05]  /*2790*/  BRA `(.L_x_43) ;  /* 0xfffff94000007947 */ /* 0x000fea000383ffff */
.L_x_38:
[----:B------:R-:W-:-:S04]  /*27a0*/  IADD3 R3, R3, 0x20, RZ ;  /* 0x0000002003037810 */ /* 0x000fc80007ffe0ff */
[----:B------:R-:W-:-:S13]  /*27b0*/  ISETP.GE.AND P0, PT, R3, c[0x0][0x220], PT ;  /* 0x0000880003007a0c */ /* 0x000fda0003f06270 */
[----:B------:R-:W-:Y:S05]  /*27c0*/  @!P0 BRA `(.L_x_44) ;  /* 0xfffff67000008947 */ /* 0x000fea000383ffff */
.L_x_4:
[----:B------:R-:W-:Y:S05]  /*27d0*/  BSYNC B0 ;  /* 0x0000000000007941 */ /* 0x000fea0003800000 */
.L_x_3:
[----:B------:R-:W-:Y:S01]  /*27e0*/  WARPSYNC 0xffffffff ;  /* 0xffffffff00007948 */ /* 0x000fe20003800000 */
[----:B0-----:R-:W2:Y:S04]  /*27f0*/  LDL.64 R2, [R1+0x8f8] ;  /* 0x0008f80001027983 */ /* 0x001ea80000100a00 */
[----:B-1----:R-:W3:Y:S04]  /*2800*/  LDL.64 R4, [R1+0x8f0] ;  /* 0x0008f00001047983 */ /* 0x002ee80000100a00 */
[----:B------:R-:W4:Y:S04]  /*2810*/  LDL.64 R6, [R1+0x8e8] ;  /* 0x0008e80001067983 */ /* 0x000f280000100a00 */
[----:B------:R-:W5:Y:S04]  /*2820*/  LDL.64 R14, [R1+0x8e0] ;  /* 0x0008e000010e7983 */ /* 0x000f680000100a00 */
        /* <DEDUP_REMOVED lines=70> */
[----:B------:R-:W5:Y:S01]  /*2c90*/  LDL.64 R192, [R1+0x668] ;  /* 0x0006680001c07983 */ /* 0x000f620000100a00 */
[----:B--2---:R-:W-:-:S03]  /*2ca0*/  IMAD.MOV.U32 R8, RZ, RZ, R2 ;  /* 0x000000ffff087224 */ /* 0x004fc600078e0002 */
[----:B------:R-:W2:Y:S01]  /*2cb0*/  LDL.64 R194, [R1+0x660] ;  /* 0x0006600001c27983 */ /* 0x000ea20000100a00 */
[----:B------:R-:W-:Y:S02]  /*2cc0*/  IMAD.MOV.U32 R9, RZ, RZ, R3 ;  /* 0x000000ffff097224 */ /* 0x000fe400078e0003 */
[----:B---3--:R-:W-:Y:S01]  /*2cd0*/  IMAD.MOV.U32 R16, RZ, RZ, R4 ;  /* 0x000000ffff107224 */ /* 0x008fe200078e0004 */
[----:B------:R-:W3:Y:S01]  /*2ce0*/  LDL.64 R196, [R1+0x658] ;  /* 0x0006580001c47983 */ /* 0x000ee20000100a00 */
[----:B------:R-:W-:Y:S01]  /*2cf0*/  IMAD.MOV.U32 R17, RZ, RZ, R5 ;  /* 0x000000ffff117224 */ /* 0x000fe200078e0005 */
[----:B----4-:R-:W-:Y:S01]  /*2d00*/  MOV R20, R6 ;  /* 0x0000000600147202 */ /* 0x010fe20000000f00 */
[----:B------:R-:W-:Y:S01]  /*2d10*/  IMAD.MOV.U32 R21, RZ, RZ, R7 ;  /* 0x000000ffff157224 */ /* 0x000fe200078e0007 */
[----:B------:R-:W4:Y:S01]  /*2d20*/  LDL.64 R126, [R1+0x650] ;  /* 0x00065000017e7983 */ /* 0x000f220000100a00 */
[----:B-----5:R-:W-:Y:S02]  /*2d30*/  IMAD.MOV.U32 R38, RZ, RZ, R14 ;  /* 0x000000ffff267224 */ /* 0x020fe400078e000e */
[----:B------:R-:W-:Y:S01]  /*2d40*/  IMAD.MOV.U32 R39, RZ, RZ, R15 ;  /* 0x000000ffff277224 */ /* 0x000fe200078e000f */
[----:B------:R-:W-:Y:S04]  /*2d50*/  SHFL.DOWN PT, R8, R8, 0x1, 0x1f ;  /* 0x08201f0008087f89 */ /* 0x000fe800000e0000 */
[----:B------:R-:W0:Y:S04]  /*2d60*/  SHFL.DOWN PT, R9, R9, 0x1, 0x1f ;  /* 0x08201f0009097f89 */ /* 0x000e2800000e0000 */
[----:B------:R-:W-:Y:S04]  /*2d70*/  SHFL.DOWN PT, R16, R16, 0x1, 0x1f ;  /* 0x08201f0010107f89 */ /* 0x000fe800000e0000 */
[----:B------:R-:W1:Y:S04]  /*2d80*/  SHFL.DOWN PT, R17, R17, 0x1, 0x1f ;  /* 0x08201f0011117f89 */ /* 0x000e6800000e0000 */
[----:B------:R-:W-:Y:S04]  /*2d90*/  SHFL.DOWN PT, R20, R20, 0x1, 0x1f ;  /* 0x08201f0014147f89 */ /* 0x000fe800000e0000 */
[----:B------:R-:W5:Y:S04]  /*2da0*/  SHFL.DOWN PT, R21, R21, 0x1, 0x1f ;  /* 0x08201f0015157f89 */ /* 0x000f6800000e0000 */
[----:B------:R-:W-:Y:S04]  /*2db0*/  SHFL.DOWN PT, R38, R38, 0x1, 0x1f ;  /* 0x08201f0026267f89 */ /* 0x000fe800000e0000 */
[----:B------:R-:W5:Y:S01]  /*2dc0*/  SHFL.DOWN PT, R39, R39, 0x1, 0x1f ;  /* 0x08201f0027277f89 */ /* 0x000f6200000e0000 */
[----:B------:R-:W-:Y:S01]  /*2dd0*/  IMAD.MOV.U32 R54, RZ, RZ, R48 ;  /* 0x000000ffff367224 */ /* 0x000fe200078e0030 */
[----:B------:R-:W-:Y:S01]  /*2de0*/  MOV R57, R51 ;  /* 0x0000003300397202 */ /* 0x000fe20000000f00 */
[----:B------:R-:W-:Y:S01]  /*2df0*/  IMAD.MOV.U32 R55, RZ, RZ, R49 ;  /* 0x000000ffff377224 */ /* 0x000fe200078e0031 */
[----:B------:R-:W2:Y:S01]  /*2e00*/  LDL.64 R124, [R1+0x648] ;  /* 0x00064800017c7983 */ /* 0x000ea20000100a00 */
[----:B------:R-:W-:-:S02]  /*2e10*/  IMAD.MOV.U32 R56, RZ, RZ, R50 ;  /* 0x000000ffff387224 */ /* 0x000fc400078e0032 */
[----:B------:R-:W-:Y:S01]  /*2e20*/  IMAD.MOV.U32 R62, RZ, RZ, R52 ;  /* 0x000000ffff3e7224 */ /* 0x000fe200078e0034 */
[----:B------:R-:W2:Y:S01]  /*2e30*/  LDL.64 R122, [R1+0x640] ;  /* 0x00064000017a7983 */ /* 0x000ea20000100a00 */
[----:B------:R-:W-:Y:S02]  /*2e40*/  IMAD.MOV.U32 R63, RZ, RZ, R53 ;  /* 0x000000ffff3f7224 */ /* 0x000fe400078e0035 */
[----:B------:R-:W-:Y:S01]  /*2e50*/  IMAD.MOV.U32 R68, RZ, RZ, R58 ;  /* 0x000000ffff447224 */ /* 0x000fe200078e003a */
[----:B------:R-:W2:Y:S01]  /*2e60*/  LDL.64 R134, [R1+0x620] ;  /* 0x0006200001867983 */ /* 0x000ea20000100a00 */
[----:B------:R-:W-:-:S03]  /*2e70*/  IMAD.MOV.U32 R69, RZ, RZ, R59 ;  /* 0x000000ffff457224 */ /* 0x000fc600078e003b */
[----:B0-----:R0:W-:Y:S04]  /*2e80*/  STL.64 [R1+0x5f8], R8 ;  /* 0x0005f80801007387 */ /* 0x0011e80000100a00 */
[----:B-1----:R1:W-:Y:S04]  /*2e90*/  STL.64 [R1+0x5f0], R16 ;  /* 0x0005f01001007387 */ /* 0x0023e80000100a00 */
[----:B-----5:R5:W-:Y:S04]  /*2ea0*/  STL.64 [R1+0x5e8], R20 ;  /* 0x0005e81401007387 */ /* 0x020be80000100a00 */
[----:B------:R0:W-:Y:S04]  /*2eb0*/  STL.64 [R1+0x5e0], R38 ;  /* 0x0005e02601007387 */ /* 0x0001e80000100a00 */
[----:B------:R-:W-:Y:S04]  /*2ec0*/  SHFL.DOWN PT, R54, R54, 0x1, 0x1f ;  /* 0x08201f0036367f89 */ /* 0x000fe800000e0000 */
[----:B------:R-:W5:Y:S04]  /*2ed0*/  SHFL.DOWN PT, R55, R55, 0x1, 0x1f ;  /* 0x08201f0037377f89 */ /* 0x000f6800000e0000 */
[----:B0-----:R-:W2:Y:S04]  /*2ee0*/  LDL.64 R8, [R1+0x7c0] ;  /* 0x0007c00001087983 */ /* 0x001ea80000100a00 */
[----:B-1----:R-:W2:Y:S04]  /*2ef0*/  LDL.64 R16, [R1+0x7a8] ;  /* 0x0007a80001107983 */ /* 0x002ea80000100a00 */
[----:B-----5:R-:W5:Y:S04]  /*2f00*/  LDL.64 R20, [R1+0x798] ;  /* 0x0007980001147983 */ /* 0x020f680000100a00 */
[----:B------:R-:W2:Y:S04]  /*2f10*/  LDL.64 R38, [R1+0x750] ;  /* 0x0007500001267983 */ /* 0x000ea80000100a00 */
[----:B------:R-:W-:Y:S04]  /*2f20*/  SHFL.DOWN PT, R56, R56, 0x1, 0x1f ;  /* 0x08201f0038387f89 */ /* 0x000fe800000e0000 */
[----:B------:R-:W0:Y:S04]  /*2f30*/  SHFL.DOWN PT, R57, R57, 0x1, 0x1f ;  /* 0x08201f0039397f89 */ /* 0x000e2800000e0000 */
[----:B------:R-:W-:Y:S04]  /*2f40*/  SHFL.DOWN PT, R62, R62, 0x1, 0x1f ;  /* 0x08201f003e3e7f89 */ /* 0x000fe800000e0000 */
[----:B------:R-:W1:Y:S04]  /*2f50*/  SHFL.DOWN PT, R63, R63, 0x1, 0x1f ;  /* 0x08201f003f3f7f89 */ /* 0x000e6800000e0000 */
[----:B------:R-:W-:Y:S04]  /*2f60*/  SHFL.DOWN PT, R68, R68, 0x1, 0x1f ;  /* 0x08201f0044447f89 */ /* 0x000fe800000e0000 */
[----:B------:R-:W1:Y:S01]  /*2f70*/  SHFL.DOWN PT, R69, R69, 0x1, 0x1f ;  /* 0x08201f0045457f89 */ /* 0x000e6200000e0000 */
[----:B------:R-:W-:-:S02]  /*2f80*/  IMAD.MOV.U32 R120, RZ, RZ, R78 ;  /* 0x000000ffff787224 */ /* 0x000fc400078e004e */
[----:B------:R-:W-:Y:S01]  /*2f90*/  IMAD.MOV.U32 R121, RZ, RZ, R79 ;  /* 0x000000ffff797224 */ /* 0x000fe200078e004f */
[----:B------:R-:W2:Y:S01]  /*2fa0*/  LDL.64 R132, [R1+0x618] ;  /* 0x0006180001847983 */ /* 0x000ea20000100a00 */
[----:B------:R-:W-:Y:S02]  /*2fb0*/  IMAD.MOV.U32 R118, RZ, RZ, R80 ;  /* 0x000000ffff767224 */ /* 0x000fe400078e0050 */
[----:B------:R-:W-:Y:S01]  /*2fc0*/  IMAD.MOV.U32 R119, RZ, RZ, R81 ;  /* 0x000000ffff777224 */ /* 0x000fe200078e0051 */
[----:B------:R-:W2:Y:S01]  /*2fd0*/  LDL.64 R168, [R1+0x608] ;  /* 0x0006080001a87983 */ /* 0x000ea20000100a00 */
[----:B------:R-:W-:Y:S02]  /*2fe0*/  IMAD.MOV.U32 R116, RZ, RZ, R84 ;  /* 0x000000ffff747224 */ /* 0x000fe400078e0054 */
[----:B------:R-:W-:Y:S01]  /*2ff0*/  IMAD.MOV.U32 R117, RZ, RZ, R85 ;  /* 0x000000ffff757224 */ /* 0x000fe200078e0055 */
[----:B------:R-:W2:Y:S01]  /*3000*/  LDL.64 R166, [R1+0x600] ;  /* 0x0006000001a67983 */ /* 0x000ea20000100a00 */
[----:B------:R-:W-:-:S02]  /*3010*/  IMAD.MOV.U32 R130, RZ, RZ, R86 ;  /* 0x000000ffff827224 */ /* 0x000fc400078e0056 */
[----:B------:R-:W-:Y:S01]  /*3020*/  IMAD.MOV.U32 R131, RZ, RZ, R87 ;  /* 0x000000ffff837224 */ /* 0x000fe200078e0057 */
[----:B------:R1:W-:Y:S04]  /*3030*/  STL.64 [R1+0x5d8], R54 ;  /* 0x0005d83601007387 */ /* 0x0003e80000100a00 */
[----:B0-----:R0:W-:Y:S04]  /*3040*/  STL.64 [R1+0x5d0], R56 ;  /* 0x0005d03801007387 */ /* 0x0011e80000100a00 */
[----:B-1----:R1:W-:Y:S01]  /*3050*/  STL.64 [R1+0x5c8], R62 ;  /* 0x0005c83e01007387 */ /* 0x0023e20000100a00 */
[----:B------:R-:W-:-:S03]  /*3060*/  PRMT R55, R59, 0x7610, R59 ;  /* 0x000076103b377816 */ /* 0x000fc6000000003b */
[----:B------:R1:W-:Y:S01]  /*3070*/  STL.64 [R1+0x5c0], R68 ;  /* 0x0005c04401007387 */ /* 0x0003e20000100a00 */
[----:B------:R-:W-:-:S03]  /*3080*/  PRMT R54, R58, 0x7610, R58 ;  /* 0x000076103a367816 */ /* 0x000fc6000000003a */
[----:B0-----:R-:W2:Y:S04]  /*3090*/  LDL.64 R56, [R1+0x728] ;  /* 0x0007280001387983 */ /* 0x001ea80000100a00 */
[----:B------:R-:W2:Y:S04]  /*30a0*/  LDL.64 R58, [R1+0x720] ;  /* 0x00072000013a7983 */ /* 0x000ea80000100a00 */
[----:B-1----:R-:W2:Y:S04]  /*30b0*/  LDL.64 R62, [R1+0x718] ;  /* 0x00071800013e7983 */ /* 0x002ea80000100a00 */
[----:B------:R-:W2:Y:S04]  /*30c0*/  LDL.64 R68, [R1+0x700] ;  /* 0x0007000001447983 */ /* 0x000ea80000100a00 */
[----:B------:R-:W-:Y:S04]  /*30d0*/  SHFL.DOWN PT, R120, R120, 0x1, 0x1f ;  /* 0x08201f0078787f89 */ /* 0x000fe800000e0000 */
[----:B------:R-:W0:Y:S04]  /*30e0*/  SHFL.DOWN PT, R121, R121, 0x1, 0x1f ;  /* 0x08201f0079797f89 */ /* 0x000e2800000e0000 */
[----:B------:R-:W-:Y:S04]  /*30f0*/  SHFL.DOWN PT, R118, R118, 0x1, 0x1f ;  /* 0x08201f0076767f89 */ /* 0x000fe800000e0000 */
[----:B------:R-:W1:Y:S04]  /*3100*/  SHFL.DOWN PT, R119, R119, 0x1, 0x1f ;  /* 0x08201f0077777f89 */ /* 0x000e6800000e0000 */
[----:B------:R-:W-:Y:S04]  /*3110*/  SHFL.DOWN PT, R116, R116, 0x1, 0x1f ;  /* 0x08201f0074747f89 */ /* 0x000fe800000e0000 */
[----:B------:R-:W1:Y:S04]  /*3120*/  SHFL.DOWN PT, R117, R117, 0x1, 0x1f ;  /* 0x08201f0075757f89 */ /* 0x000e6800000e0000 */
[----:B------:R-:W-:Y:S04]  /*3130*/  SHFL.DOWN PT, R130, R130, 0x1, 0x1f ;  /* 0x08201f0082827f89 */ /* 0x000fe800000e0000 */
[----:B------:R-:W1:Y:S04]  /*3140*/  SHFL.DOWN PT, R131, R131, 0x1, 0x1f ;  /* 0x08201f0083837f89 */ /* 0x000e6800000e0000 */
[----:B0-----:R0:W-:Y:S04]  /*3150*/  STL.64 [R1+0x5b0], R120 ;  /* 0x0005b07801007387 */ /* 0x0011e80000100a00 */
[----:B-1----:R1:W-:Y:S04]  /*3160*/  STL.64 [R1+0x5a8], R118 ;  /* 0x0005a87601007387 */ /* 0x0023e80000100a00 */
[----:B------:R1:W-:Y:S04]  /*3170*/  STL.64 [R1+0x598], R116 ;  /* 0x0005987401007387 */ /* 0x0003e80000100a00 */
[----:B0-----:R-:W2:Y:S04]  /*3180*/  LDL.64 R120, [R1+0x638] ;  /* 0x0006380001787983 */ /* 0x001ea80000100a00 */
[----:B------:R0:W-:Y:S04]  /*3190*/  STL.64 [R1+0x590], R130 ;  /* 0x0005908201007387 */ /* 0x0001e80000100a00 */
[----:B-1----:R-:W2:Y:S04]  /*31a0*/  LDL.64 R118, [R1+0x630] ;  /* 0x0006300001767983 */ /* 0x002ea80000100a00 */
[----:B------:R-:W2:Y:S04]  /*31b0*/  LDL.64 R116, [R1+0x628] ;  /* 0x0006280001747983 */ /* 0x000ea80000100a00 */
[----:B0-----:R-:W2:Y:S01]  /*31c0*/  LDL.64 R130, [R1+0x610] ;  /* 0x0006100001827983 */ /* 0x001ea20000100a00 */
[----:B------:R-:W-:Y:S01]  /*31d0*/  IMAD.MOV.U32 R102, RZ, RZ, R60 ;  /* 0x000000ffff667224 */ /* 0x000fe200078e003c */
[----:B------:R-:W-:-:S05]  /*31e0*/  MOV R103, R61 ;  /* 0x0000003d00677202 */ /* 0x000fca0000000f00 */
[----:B------:R-:W-:Y:S04]  /*31f0*/  SHFL.DOWN PT, R102, R102, 0x1, 0x1f ;  /* 0x08201f0066667f89 */ /* 0x000fe800000e0000 */
[----:B------:R-:W0:Y:S04]  /*3200*/  SHFL.DOWN PT, R103, R103, 0x1, 0x1f ;  /* 0x08201f0067677f89 */ /* 0x000e2800000e0000 */
[----:B0-----:R0:W-:Y:S02]  /*3210*/  STL.64 [R1+0x5b8], R102 ;  /* 0x0005b86601007387 */ /* 0x0011e40000100a00 */
[----:B0-----:R-:W-:Y:S01]  /*3220*/  IMAD.MOV.U32 R102, RZ, RZ, R82 ;  /* 0x000000ffff667224 */ /* 0x001fe200078e0052 */
[----:B------:R-:W-:-:S05]  /*3230*/  MOV R103, R83 ;  /* 0x0000005300677202 */ /* 0x000fca0000000f00 */
[----:B------:R-:W-:Y:S04]  /*3240*/  SHFL.DOWN PT, R102, R102, 0x1, 0x1f ;  /* 0x08201f0066667f89 */ /* 0x000fe800000e0000 */
[----:B------:R-:W0:Y:S01]  /*3250*/  SHFL.DOWN PT, R103, R103, 0x1, 0x1f ;  /* 0x08201f0067677f89 */ /* 0x000e2200000e0000 */
[----:B------:R-:W-:Y:S02]  /*3260*/  IMAD.MOV.U32 R206, RZ, RZ, R90 ;  /* 0x000000ffffce7224 */ /* 0x000fe400078e005a */
[----:B------:R-:W-:Y:S01]  /*3270*/  IMAD.MOV.U32 R207, RZ, RZ, R91 ;  /* 0x000000ffffcf7224 */ /* 0x000fe200078e005b */
[----:B------:R-:W-:Y:S01]  /*3280*/  MOV R203, R95 ;  /* 0x0000005f00cb7202 */ /* 0x000fe20000000f00 */
[----:B------:R-:W-:Y:S01]  /*3290*/  IMAD.MOV.U32 R204, RZ, RZ, R92 ;  /* 0x000000ffffcc7224 */ /* 0x000fe200078e005c */
[----:B------:R-:W-:Y:S01]  /*32a0*/  MOV R199, R101 ;  /* 0x0000006500c77202 */ /* 0x000fe20000000f00 */
[----:B------:R-:W-:Y:S01]  /*32b0*/  SHFL.DOWN PT, R206, R206, 0x1, 0x1f ;  /* 0x08201f00cece7f89 */ /* 0x000fe200000e0000 */
[----:B------:R-:W-:-:S02]  /*32c0*/  IMAD.MOV.U32 R205, RZ, RZ, R93 ;  /* 0x000000ffffcd7224 */ /* 0x000fc400078e005d */
[----:B------:R-:W-:Y:S01]  /*32d0*/  IMAD.MOV.U32 R202, RZ, RZ, R94 ;  /* 0x000000ffffca7224 */ /* 0x000fe200078e005e */
[----:B------:R-:W1:Y:S01]  /*32e0*/  SHFL.DOWN PT, R207, R207, 0x1, 0x1f ;  /* 0x08201f00cfcf7f89 */ /* 0x000e6200000e0000 */
[----:B------:R-:W-:Y:S02]  /*32f0*/  IMAD.MOV.U32 R200, RZ, RZ, R98 ;  /* 0x000000ffffc87224 */ /* 0x000fe400078e0062 */
[----:B------:R-:W-:Y:S02]  /*3300*/  IMAD.MOV.U32 R201, RZ, RZ, R99 ;  /* 0x000000ffffc97224 */ /* 0x000fe400078e0063 */
[----:B------:R-:W-:Y:S01]  /*3310*/  IMAD.MOV.U32 R198, RZ, RZ, R100 ;  /* 0x000000ffffc67224 */ /* 0x000fe200078e0064 */
[----:B0-----:R0:W-:Y:S02]  /*3320*/  STL.64 [R1+0x5a0], R102 ;  /* 0x0005a06601007387 */ /* 0x0011e40000100a00 */
[----:B0-----:R-:W-:Y:S01]  /*3330*/  IMAD.MOV.U32 R102, RZ, RZ, R88 ;  /* 0x000000ffff667224 */ /* 0x001fe200078e0058 */
[----:B------:R-:W-:Y:S01]  /*3340*/  MOV R103, R89 ;  /* 0x0000005900677202 */ /* 0x000fe20000000f00 */
[----:B------:R-:W-:Y:S04]  /*3350*/  SHFL.DOWN PT, R204, R204, 0x1, 0x1f ;  /* 0x08201f00cccc7f89 */ /* 0x000fe800000e0000 */
[----:B------:R-:W-:Y:S04]  /*3360*/  SHFL.DOWN PT, R102, R102, 0x1, 0x1f ;  /* 0x08201f0066667f89 */ /* 0x000fe800000e0000 */
[----:B------:R-:W0:Y:S04]  /*3370*/  SHFL.DOWN PT, R103, R103, 0x1, 0x1f ;  /* 0x08201f0067677f89 */ /* 0x000e2800000e0000 */
[----:B------:R-:W0:Y:S04]  /*3380*/  SHFL.DOWN PT, R205, R205, 0x1, 0x1f ;  /* 0x08201f00cdcd7f89 */ /* 0x000e2800000e0000 */
[----:B------:R-:W-:Y:S04]  /*3390*/  SHFL.DOWN PT, R202, R202, 0x1, 0x1f ;  /* 0x08201f00caca7f89 */ /* 0x000fe800000e0000 */
[----:B------:R-:W0:Y:S04]  /*33a0*/  SHFL.DOWN PT, R203, R203, 0x1, 0x1f ;  /* 0x08201f00cbcb7f89 */ /* 0x000e2800000e0000 */
[----:B------:R-:W-:Y:S04]  /*33b0*/  SHFL.DOWN PT, R200, R200, 0x1, 0x1f ;  /* 0x08201f00c8c87f89 */ /* 0x000fe800000e0000 */
[----:B------:R-:W0:Y:S04]  /*33c0*/  SHFL.DOWN PT, R201, R201, 0x1, 0x1f ;  /* 0x08201f00c9c97f89 */ /* 0x000e2800000e0000 */
[----:B------:R-:W-:Y:S04]  /*33d0*/  SHFL.DOWN PT, R198, R198, 0x1, 0x1f ;  /* 0x08201f00c6c67f89 */ /* 0x000fe800000e0000 */
[----:B------:R-:W0:Y:S01]  /*33e0*/  SHFL.DOWN PT, R199, R199, 0x1, 0x1f ;  /* 0x08201f00c7c77f89 */ /* 0x000e2200000e0000 */
[----:B------:R-:W-:Y:S01]  /*33f0*/  IMAD.MOV.U32 R219, RZ, RZ, R105 ;  /* 0x000000ffffdb7224 */ /* 0x000fe200078e0069 */
[----:B------:R-:W-:Y:S01]  /*3400*/  MOV R209, R107 ;  /* 0x0000006b00d17202 */ /* 0x000fe20000000f00 */
[----:B------:R-:W-:Y:S01]  /*3410*/  IMAD.MOV.U32 R218, RZ, RZ, R104 ;  /* 0x000000ffffda7224 */ /* 0x000fe200078e0068 */
[----:B-1----:R1:W-:Y:S01]  /*3420*/  STL.64 [R1+0x580], R206 ;  /* 0x000580ce01007387 */ /* 0x0023e20000100a00 */
[----:B------:R-:W-:Y:S01]  /*3430*/  IMAD.MOV.U32 R208, RZ, RZ, R106 ;  /* 0x000000ffffd07224 */ /* 0x000fe200078e006a */
[----:B------:R-:W-:Y:S01]  /*3440*/  MOV R215, R113 ;  /* 0x0000007100d77202 */ /* 0x000fe20000000f00 */
[----:B------:R-:W-:Y:S01]  /*3450*/  IMAD.MOV.U32 R210, RZ, RZ, R108 ;  /* 0x000000ffffd27224 */ /* 0x000fe200078e006c */
[----:B------:R-:W-:Y:S01]  /*3460*/  MOV R231, R147 ;  /* 0x0000009300e77202 */ /* 0x000fe20000000f00 */
[----:B------:R-:W-:-:S02]  /*3470*/  IMAD.MOV.U32 R211, RZ, RZ, R109 ;  /* 0x000000ffffd37224 */ /* 0x000fc400078e006d */
[----:B------:R-:W-:Y:S02]  /*3480*/  IMAD.MOV.U32 R212, RZ, RZ, R110 ;  /* 0x000000ffffd47224 */ /* 0x000fe400078e006e */
[----:B------:R-:W-:Y:S02]  /*3490*/  IMAD.MOV.U32 R213, RZ, RZ, R111 ;  /* 0x000000ffffd57224 */ /* 0x000fe400078e006f */
[----:B------:R-:W-:Y:S02]  /*34a0*/  IMAD.MOV.U32 R214, RZ, RZ, R112 ;  /* 0x000000ffffd67224 */ /* 0x000fe400078e0070 */
[----:B-1----:R-:W-:Y:S02]  /*34b0*/  IMAD.MOV.U32 R206, RZ, RZ, R128 ;  /* 0x000000ffffce7224 */ /* 0x002fe400078e0080 */
[----:B------:R-:W-:Y:S02]  /*34c0*/  IMAD.MOV.U32 R207, RZ, RZ, R129 ;  /* 0x000000ffffcf7224 */ /* 0x000fe400078e0081 */
[----:B------:R-:W-:-:S02]  /*34d0*/  IMAD.MOV.U32 R216, RZ, RZ, R114 ;  /* 0x000000ffffd87224 */ /* 0x000fc400078e0072 */
[----:B------:R-:W-:Y:S02]  /*34e0*/  IMAD.MOV.U32 R217, RZ, RZ, R115 ;  /* 0x000000ffffd97224 */ /* 0x000fe400078e0073 */
[----:B------:R-:W-:Y:S02]  /*34f0*/  IMAD.MOV.U32 R232, RZ, RZ, R144 ;  /* 0x000000ffffe87224 */ /* 0x000fe400078e0090 */
[----:B------:R-:W-:Y:S02]  /*3500*/  IMAD.MOV.U32 R233, RZ, RZ, R145 ;  /* 0x000000ffffe97224 */ /* 0x000fe400078e0091 */
[----:B------:R-:W-:Y:S02]  /*3510*/  IMAD.MOV.U32 R230, RZ, RZ, R146 ;  /* 0x000000ffffe67224 */ /* 0x000fe400078e0092 */
[----:B------:R-:W-:Y:S02]  /*3520*/  IMAD.MOV.U32 R228, RZ, RZ, R148 ;  /* 0x000000ffffe47224 */ /* 0x000fe400078e0094 */
[----:B------:R-:W-:-:S02]  /*3530*/  IMAD.MOV.U32 R229, RZ, RZ, R149 ;  /* 0x000000ffffe57224 */ /* 0x000fc400078e0095 */
[----:B------:R-:W-:Y:S02]  /*3540*/  IMAD.MOV.U32 R226, RZ, RZ, R150 ;  /* 0x000000ffffe27224 */ /* 0x000fe400078e0096 */
[----:B------:R-:W-:Y:S01]  /*3550*/  IMAD.MOV.U32 R227, RZ, RZ, R151 ;  /* 0x000000ffffe37224 */ /* 0x000fe200078e0097 */
[----:B0-----:R0:W-:Y:S04]  /*3560*/  STL.64 [R1+0x588], R102 ;  /* 0x0005886601007387 */ /* 0x0011e80000100a00 */
[----:B------:R-:W-:Y:S04]  /*3570*/  STL.64 [R1+0x578], R204 ;  /* 0x000578cc01007387 */ /* 0x000fe80000100a00 */
[----:B------:R-:W-:Y:S01]  /*3580*/  STL.64 [R1+0x570], R202 ;  /* 0x000570ca01007387 */ /* 0x000fe20000100a00 */
[----:B0-----:R-:W-:-:S02]  /*3590*/  IMAD.MOV.U32 R102, RZ, RZ, R96 ;  /* 0x000000ffff667224 */ /* 0x001fc400078e0060 */
[----:B------:R-:W-:Y:S01]  /*35a0*/  IMAD.MOV.U32 R103, RZ, RZ, R97 ;  /* 0x000000ffff677224 */ /* 0x000fe200078e0061 */
[----:B------:R-:W-:Y:S04]  /*35b0*/  STL.64 [R1+0x560], R200 ;  /* 0x000560c801007387 */ /* 0x000fe80000100a00 */
[----:B------:R-:W-:Y:S04]  /*35c0*/  STL.64 [R1+0x558], R198 ;  /* 0x000558c601007387 */ /* 0x000fe80000100a00 */
[----:B------:R-:W-:Y:S04]  /*35d0*/  SHFL.DOWN PT, R198, R164, 0x1, 0x1f ;  /* 0x08201f00a4c67f89 */ /* 0x000fe800000e0000 */
[----:B------:R-:W-:Y:S04]  /*35e0*/  SHFL.DOWN PT, R199, R165, 0x1, 0x1f ;  /* 0x08201f00a5c77f89 */ /* 0x000fe800000e0000 */
[----:B------:R-:W-:Y:S04]  /*35f0*/  SHFL.DOWN PT, R200, R162, 0x1, 0x1f ;  /* 0x08201f00a2c87f89 */ /* 0x000fe800000e0000 */
[----:B------:R-:W-:Y:S04]  /*3600*/  SHFL.DOWN PT, R201, R163, 0x1, 0x1f ;  /* 0x08201f00a3c97f89 */ /* 0x000fe800000e0000 */
[----:B------:R-:W-:Y:S04]  /*3610*/  SHFL.DOWN PT, R202, R160, 0x1, 0x1f ;  /* 0x08201f00a0ca7f89 */ /* 0x000fe800000e0000 */
[----:B------:R-:W-:Y:S04]  /*3620*/  SHFL.DOWN PT, R203, R161, 0x1, 0x1f ;  /* 0x08201f00a1cb7f89 */ /* 0x000fe800000e0000 */
[----:B------:R-:W-:Y:S04]  /*3630*/  SHFL.DOWN PT, R204, R158, 0x1, 0x1f ;  /* 0x08201f009ecc7f89 */ /* 0x000fe800000e0000 */
[----:B------:R-:W-:Y:S04]  /*3640*/  SHFL.DOWN PT, R218, R218, 0x1, 0x1f ;  /* 0x08201f00dada7f89 */ /* 0x000fe800000e0000 */
[----:B------:R-:W0:Y:S04]  /*3650*/  SHFL.DOWN PT, R219, R219, 0x1, 0x1f ;  /* 0x08201f00dbdb7f89 */ /* 0x000e2800000e0000 */
[----:B------:R-:W-:Y:S04]  /*3660*/  SHFL.DOWN PT, R206, R206, 0x1, 0x1f ;  /* 0x08201f00cece7f89 */ /* 0x000fe800000e0000 */
[----:B------:R-:W1:Y:S04]  /*3670*/  SHFL.DOWN PT, R207, R207, 0x1, 0x1f ;  /* 0x08201f00cfcf7f89 */ /* 0x000e6800000e0000 */
[----:B------:R-:W-:Y:S04]  /*3680*/  SHFL.DOWN PT, R208, R208, 0x1, 0x1f ;  /* 0x08201f00d0d07f89 */ /* 0x000fe800000e0000 */
[----:B------:R-:W0:Y:S04]  /*3690*/  SHFL.DOWN PT, R209, R209, 0x1, 0x1f ;  /* 0x08201f00d1d17f89 */ /* 0x000e2800000e0000 */
        /* <DEDUP_REMOVED lines=16> */
[----:B------:R-:W0:Y:S04]  /*37a0*/  SHFL.DOWN PT, R205, R159, 0x1, 0x1f ;  /* 0x08201f009fcd7f89 */ /* 0x000e2800000e0000 */
[----:B------:R-:W-:Y:S04]  /*37b0*/  SHFL.DOWN PT, R224, R156, 0x1, 0x1f ;  /* 0x08201f009ce07f89 */ /* 0x000fe800000e0000 */
[----:B------:R-:W0:Y:S04]  /*37c0*/  SHFL.DOWN PT, R225, R157, 0x1, 0x1f ;  /* 0x08201f009de17f89 */ /* 0x000e2800000e0000 */
[----:B------:R-:W-:Y:S04]  /*37d0*/  SHFL.DOWN PT, R222, R154, 0x1, 0x1f ;  /* 0x08201f009ade7f89 */ /* 0x000fe800000e0000 */
[----:B------:R-:W1:Y:S04]  /*37e0*/  SHFL.DOWN PT, R223, R155, 0x1, 0x1f ;  /* 0x08201f009bdf7f89 */ /* 0x000e6800000e0000 */
[----:B------:R-:W-:Y:S04]  /*37f0*/  SHFL.DOWN PT, R220, R152, 0x1, 0x1f ;  /* 0x08201f0098dc7f89 */ /* 0x000fe800000e0000 */
[----:B------:R-:W2:Y:S04]  /*3800*/  SHFL.DOWN PT, R221, R153, 0x1, 0x1f ;  /* 0x08201f0099dd7f89 */ /* 0x000ea800000e0000 */
[----:B------:R-:W-:Y:S04]  /*3810*/  SHFL.DOWN PT, R102, R102, 0x1, 0x1f ;  /* 0x08201f0066667f89 */ /* 0x000fe800000e0000 */
[----:B------:R-:W2:Y:S04]  /*3820*/  SHFL.DOWN PT, R103, R103, 0x1, 0x1f ;  /* 0x08201f0067677f89 */ /* 0x000ea800000e0000 */
[----:B0-----:R-:W-:Y:S04]  /*3830*/  STL.64 [R1+0x550], R218 ;  /* 0x000550da01007387 */ /* 0x001fe80000100a00 */
[----:B-1----:R-:W-:Y:S04]  /*3840*/  STL.64 [R1+0x548], R206 ;  /* 0x000548ce01007387 */ /* 0x002fe80000100a00 */
[----:B------:R-:W-:Y:S04]  /*3850*/  STL.64 [R1+0x540], R208 ;  /* 0x000540d001007387 */ /* 0x000fe80000100a00 */
        /* <DEDUP_REMOVED lines=14> */
[----:B--2---:R-:W-:Y:S04]  /*3940*/  STL.64 [R1+0x4c8], R220 ;  /* 0x0004c8dc01007387 */ /* 0x004fe80000100a00 */
[----:B------:R-:W-:Y:S04]  /*3950*/  SHFL.DOWN PT, R232, R8, 0x1, 0x1f ;  /* 0x08201f0008e87f89 */ /* 0x000fe800000e0000 */
[----:B------:R-:W0:Y:S04]  /*3960*/  SHFL.DOWN PT, R233, R9, 0x1, 0x1f ;  /* 0x08201f0009e97f89 */ /* 0x000e2800000e0000 */
[----:B------:R-:W-:Y:S04]  /*3970*/  SHFL.DOWN PT, R230, R10, 0x1, 0x1f ;  /* 0x08201f000ae67f89 */ /* 0x000fe800000e0000 */
[----:B------:R-:W1:Y:S04]  /*3980*/  SHFL.DOWN PT, R231, R11, 0x1, 0x1f ;  /* 0x08201f000be77f89 */ /* 0x000e6800000e0000 */
[----:B------:R-:W-:Y:S04]  /*3990*/  SHFL.DOWN PT, R228, R12, 0x1, 0x1f ;  /* 0x08201f000ce47f89 */ /* 0x000fe800000e0000 */
[----:B------:R-:W2:Y:S04]  /*39a0*/  SHFL.DOWN PT, R229, R13, 0x1, 0x1f ;  /* 0x08201f000de57f89 */ /* 0x000ea800000e0000 */
[----:B------:R-:W-:Y:S04]  /*39b0*/  SHFL.DOWN PT, R226, R16, 0x1, 0x1f ;  /* 0x08201f0010e27f89 */ /* 0x000fe800000e0000 */
[----:B------:R-:W0:Y:S04]  /*39c0*/  SHFL.DOWN PT, R227, R17, 0x1, 0x1f ;  /* 0x08201f0011e37f89 */ /* 0x000e2800000e0000 */
[----:B------:R-:W-:Y:S04]  /*39d0*/  SHFL.DOWN PT, R224, R18, 0x1, 0x1f ;  /* 0x08201f0012e07f89 */ /* 0x000fe800000e0000 */
[----:B------:R-:W0:Y:S04]  /*39e0*/  SHFL.DOWN PT, R225, R19, 0x1, 0x1f ;  /* 0x08201f0013e17f89 */ /* 0x000e2800000e0000 */
[----:B-----5:R-:W-:Y:S04]  /*39f0*/  SHFL.DOWN PT, R222, R20, 0x1, 0x1f ;  /* 0x08201f0014de7f89 */ /* 0x020fe800000e0000 */
[----:B------:R-:W5:Y:S04]  /*3a00*/  SHFL.DOWN PT, R223, R21, 0x1, 0x1f ;  /* 0x08201f0015df7f89 */ /* 0x000f6800000e0000 */
        /* <DEDUP_REMOVED lines=24> */
[----:B------:R1:W-:Y:S02]  /*3b90*/  STL.64 [R1+0x568], R102 ;  /* 0x0005686601007387 */ /* 0x0003e40000100a00 */
[----:B-1----:R-:W-:-:S02]  /*3ba0*/  PRMT R103, R105, 0x7610, R105 ;  /* 0x0000761069677816 */ /* 0x002fc40000000069 */
[----:B------:R-:W-:Y:S02]  /*3bb0*/  PRMT R102, R104, 0x7610, R104 ;  /* 0x0000761068667816 */ /* 0x000fe40000000068 */
[----:B------:R-:W-:Y:S02]  /*3bc0*/  PRMT R105, R129, 0x7610, R129 ;  /* 0x0000761081697816 */ /* 0x000fe40000000081 */
[----:B------:R-:W-:Y:S01]  /*3bd0*/  PRMT R104, R128, 0x7610, R128 ;  /* 0x0000761080687816 */ /* 0x000fe20000000080 */
[----:B------:R-:W-:Y:S04]  /*3be0*/  SHFL.DOWN PT, R129, R47, 0x1, 0x1f ;  /* 0x08201f002f817f89 */ /* 0x000fe800000e0000 */
[----:B------:R-:W1:Y:S04]  /*3bf0*/  SHFL.DOWN PT, R128, R46, 0x1, 0x1f ;  /* 0x08201f002e807f89 */ /* 0x000e6800000e0000 */
[----:B0-----:R-:W-:Y:S04]  /*3c00*/  STL.64 [R1+0x4c0], R232 ;  /* 0x0004c0e801007387 */ /* 0x001fe80000100a00 */
[----:B------:R-:W-:Y:S04]  /*3c10*/  STL.64 [R1+0x4b8], R230 ;  /* 0x0004b8e601007387 */ /* 0x000fe80000100a00 */
[----:B--2---:R-:W-:Y:S04]  /*3c20*/  STL.64 [R1+0x4b0], R228 ;  /* 0x0004b0e401007387 */ /* 0x004fe80000100a00 */
[----:B------:R-:W-:Y:S04]  /*3c30*/  STL.64 [R1+0x4a8], R226 ;  /* 0x0004a8e201007387 */ /* 0x000fe80000100a00 */
[----:B------:R-:W-:Y:S04]  /*3c40*/  STL.64 [R1+0x4a0], R224 ;  /* 0x0004a0e001007387 */ /* 0x000fe80000100a00 */
[----:B-----5:R-:W-:Y:S04]  /*3c50*/  STL.64 [R1+0x498], R222 ;  /* 0x000498de01007387 */ /* 0x020fe80000100a00 */
        /* <DEDUP_REMOVED lines=12> */
[----:B------:R-:W-:Y:S04]  /*3d20*/  SHFL.DOWN PT, R232, R56, 0x1, 0x1f ;  /* 0x08201f0038e87f89 */ /* 0x000fe800000e0000 */
[----:B------:R-:W0:Y:S04]  /*3d30*/  SHFL.DOWN PT, R233, R57, 0x1, 0x1f ;  /* 0x08201f0039e97f89 */ /* 0x000e2800000e0000 */
[----:B------:R-:W-:Y:S04]  /*3d40*/  SHFL.DOWN PT, R230, R58, 0x1, 0x1f ;  /* 0x08201f003ae67f89 */ /* 0x000fe800000e0000 */
[----:B------:R-:W2:Y:S04]  /*3d50*/  SHFL.DOWN PT, R231, R59, 0x1, 0x1f ;  /* 0x08201f003be77f89 */ /* 0x000ea800000e0000 */
[----:B------:R-:W-:Y:S04]  /*3d60*/  SHFL.DOWN PT, R228, R62, 0x1, 0x1f ;  /* 0x08201f003ee47f89 */ /* 0x000fe800000e0000 */
        /* <DEDUP_REMOVED lines=30> */
[----:B------:R-:W3:Y:S04]  /*3f50*/  SHFL.DOWN PT, R199, R187, 0x1, 0x1f ;  /* 0x08201f00bbc77f89 */ /* 0x000ee800000e0000 */
[----:B-1----:R-:W-:Y:S04]  /*3f60*/  STL.64 [R1+0x430], R128 ;  /* 0x0004308001007387 */ /* 0x002fe80000100a00 */
[----:B------:R-:W-:Y:S04]  /*3f70*/  SHFL.DOWN PT, R128, R188, 0x1, 0x1f ;  /* 0x08201f00bc807f89 */ /* 0x000fe800000e0000 */
[----:B------:R-:W1:Y:S04]  /*3f80*/  SHFL.DOWN PT, R129, R189, 0x1, 0x1f ;  /* 0x08201f00bd817f89 */ /* 0x000e6800000e0000 */
[----:B0-----:R-:W-:Y:S04]  /*3f90*/  STL.64 [R1+0x428], R232 ;  /* 0x000428e801007387 */ /* 0x001fe80000100a00 */
[----:B--2---:R-:W-:Y:S04]  /*3fa0*/  STL.64 [R1+0x420], R230 ;  /* 0x000420e601007387 */ /* 0x004fe80000100a00 */
        /* <DEDUP_REMOVED lines=15> */
[----:B---3--:R-:W-:Y:S04]  /*40a0*/  STL.64 [R1+0x3a0], R198 ;  /* 0x0003a0c601007387 */ /* 0x008fe80000100a00 */
[----:B------:R-:W-:Y:S04]  /*40b0*/  SHFL.DOWN PT, R234, R142, 0x1, 0x1f ;  /* 0x08201f008eea7f89 */ /* 0x000fe800000e0000 */
[----:B------:R-:W0:Y:S04]  /*40c0*/  SHFL.DOWN PT, R235, R143, 0x1, 0x1f ;  /* 0x08201f008feb7f89 */ /* 0x000e2800000e0000 */
[----:B------:R-:W-:Y:S04]  /*40d0*/  SHFL.DOWN PT, R232, R140, 0x1, 0x1f ;  /* 0x08201f008ce87f89 */ /* 0x000fe800000e0000 */
[----:B------:R-:W2:Y:S04]  /*40e0*/  SHFL.DOWN PT, R233, R141, 0x1, 0x1f ;  /* 0x08201f008de97f89 */ /* 0x000ea800000e0000 */
[----:B------:R-:W-:Y:S04]  /*40f0*/  SHFL.DOWN PT, R230, R138, 0x1, 0x1f ;  /* 0x08201f008ae67f89 */ /* 0x000fe800000e0000 */
[----:B------:R-:W3:Y:S04]  /*4100*/  SHFL.DOWN PT, R231, R139, 0x1, 0x1f ;  /* 0x08201f008be77f89 */ /* 0x000ee800000e0000 */
        /* <DEDUP_REMOVED lines=10> */
[----:B----4-:R-:W-:Y:S04]  /*41b0*/  SHFL.DOWN PT, R218, R126, 0x1, 0x1f ;  /* 0x08201f007eda7f89 */ /* 0x010fe800000e0000 */
[----:B------:R-:W4:Y:S04]  /*41c0*/  SHFL.DOWN PT, R219, R127, 0x1, 0x1f ;  /* 0x08201f007fdb7f89 */ /* 0x000f2800000e0000 */
        /* <DEDUP_REMOVED lines=19> */
[----:B------:R-:W2:Y:S04]  /*4300*/  SHFL.DOWN PT, R199, R167, 0x1, 0x1f ;  /* 0x08201f00a7c77f89 */ /* 0x000ea800000e0000 */
[----:B-1----:R1:W-:Y:S04]  /*4310*/  STL.64 [R1+0x398], R128 ;  /* 0x0003988001007387 */ /* 0x0023e80000100a00 */
[----:B-1----:R-:W1:Y:S04]  /*4320*/  S2R R128, SR_LANEID ;  /* 0x0000000000807919 */ /* 0x002e680000000000 */
[----:B0-----:R0:W-:Y:S04]  /*4330*/  STL.64 [R1+0x390], R234 ;  /* 0x000390ea01007387 */ /* 0x0011e80000100a00 */
[----:B--2---:R0:W-:Y:S04]  /*4340*/  STL.64 [R1+0x388], R232 ;  /* 0x000388e801007387 */ /* 0x0041e80000100a00 */
[----:B---3--:R0:W-:Y:S04]  /*4350*/  STL.64 [R1+0x380], R230 ;  /* 0x000380e601007387 */ /* 0x0081e80000100a00 */
[----:B-----5:R0:W-:Y:S04]  /*4360*/  STL.64 [R1+0x378], R228 ;  /* 0x000378e401007387 */ /* 0x0201e80000100a00 */
[----:B------:R0:W-:Y:S04]  /*4370*/  STL.64 [R1+0x370], R226 ;  /* 0x000370e201007387 */ /* 0x0001e80000100a00 */
[----:B------:R0:W-:Y:S04]  /*4380*/  STL.64 [R1+0x368], R224 ;  /* 0x000368e001007387 */ /* 0x0001e80000100a00 */
[----:B------:R0:W-:Y:S04]  /*4390*/  STL.64 [R1+0x360], R222 ;  /* 0x000360de01007387 */ /* 0x0001e80000100a00 */
[----:B------:R0:W-:Y:S04]  /*43a0*/  STL.64 [R1+0x358], R220 ;  /* 0x000358dc01007387 */ /* 0x0001e80000100a00 */
[----:B----4-:R0:W-:Y:S04]  /*43b0*/  STL.64 [R1+0x350], R218 ;  /* 0x000350da01007387 */ /* 0x0101e80000100a00 */
[----:B------:R0:W-:Y:S04]  /*43c0*/  STL.64 [R1+0x348], R216 ;  /* 0x000348d801007387 */ /* 0x0001e80000100a00 */
        /* <DEDUP_REMOVED lines=8> */
[----:B------:R0:W-:Y:S01]  /*4450*/  STL.64 [R1+0x300], R198 ;  /* 0x000300c601007387 */ /* 0x0001e20000100a00 */
[----:B-1----:R-:W-:Y:S01]  /*4460*/  ISETP.GT.AND P0, PT, R128, 0x1e, PT ;  /* 0x0000001e8000780c */ /* 0x002fe20003f04270 */
[----:B------:R-:W-:Y:S01]  /*4470*/  BSSY B0, `(.L_x_45) ;  /* 0x0000146000007945 */ /* 0x000fe20003800000 */
[----:B------:R-:W-:-:S11]  /*4480*/  IADD3 R129, R1, 0x300, RZ ;  /* 0x0000030001817810 */ /* 0x000fd60007ffe0ff */
[----:B------:R-:W-:Y:S05]  /*4490*/  @P0 BRA `(.L_x_46) ;  /* 0x0000143000000947 */ /* 0x000fea0003800000 */
[----:B0-----:R-:W-:Y:S04]  /*44a0*/  STL.64 [R1], R166 ;  /* 0x000000a601007387 */ /* 0x001fe80000100a00 */
        /* <DEDUP_REMOVED lines=93> */
[----:B------:R0:W-:Y:S04]  /*4a80*/  STL.64 [R1+0x1b8], R10 ;  /* 0x0001b80a01007387 */ /* 0x0001e80000100a00 */
[----:B------:R1:W-:Y:S01]  /*4a90*/  STL.64 [R1+0x1c0], R8 ;  /* 0x0001c00801007387 */ /* 0x0003e20000100a00 */
[----:B0-----:R-:W-:-:S02]  /*4aa0*/  IADD3 R10, R1, 0x1f8, RZ ;  /* 0x000001f8010a7810 */ /* 0x001fc40007ffe0ff */
[----:B-1----:R-:W-:Y:S01]  /*4ab0*/  IADD3 R9, R1, 0x2fc, RZ ;  /* 0x000002fc01097810 */ /* 0x002fe20007ffe0ff */
[----:B------:R-:W-:-:S05]  /*4ac0*/  IMAD.MOV.U32 R8, RZ, RZ, RZ ;  /* 0x000000ffff087224 */ /* 0x000fca00078e00ff */
.L_x_65:
[C---:B------:R-:W-:Y:S01]  /*4ad0*/  LEA R14, R8.reuse, R129, 0x2 ;  /* 0x00000081080e7211 */ /* 0x040fe200078e10ff */
[----:B0-----:R-:W2:Y:S01]  /*4ae0*/  LDL R5, [R1+0x1fc] ;  /* 0x0001fc0001057983 */ /* 0x001ea20000100800 */
[----:B------:R-:W-:-:S03]  /*4af0*/  IMAD R2, R8, 0x2, R129 ;  /* 0x0000000208027824 */ /* 0x000fc600078e0281 */
[----:B------:R-:W3:Y:S04]  /*4b00*/  LDL.U16 R3, [R1+0x2fe] ;  /* 0x0002fe0001037983 */ /* 0x000ee80000100400 */
[----:B------:R-:W2:Y:S04]  /*4b10*/  LDL R14, [R14] ;  /* 0x000000000e0e7983 */ /* 0x000ea80000100800 */
[----:B------:R0:W3:Y:S01]  /*4b20*/  LDL.U16 R12, [R2+0x200] ;  /* 0x00020000020c7983 */ /* 0x0000e20000100400 */
[----:B------:R-:W-:Y:S01]  /*4b30*/  IADD3 R8, R8, 0x1, RZ ;  /* 0x0000000108087810 */ /* 0x000fe20007ffe0ff */
[----:B-1----:R-:W-:-:S02]  /*4b40*/  IMAD.MOV.U32 R6, RZ, RZ, R9 ;  /* 0x000000ffff067224 */ /* 0x002fc400078e0009 */
[----:B------:R-:W-:Y:S02]  /*4b50*/  IMAD.MOV.U32 R4, RZ, RZ, R10 ;  /* 0x000000ffff047224 */ /* 0x000fe400078e000a */
[----:B0-----:R-:W-:Y:S01]  /*4b60*/  IMAD.MOV.U32 R2, RZ, RZ, 0x7e ;  /* 0x0000007eff027424 */ /* 0x001fe200078e00ff */
[----:B--2---:R-:W-:Y:S01]  /*4b70*/  ISETP.GT.AND P1, PT, R5, R14, PT ;  /* 0x0000000e0500720c */ /* 0x004fe20003f24270 */
[----:B---3--:R-:W-:-:S05]  /*4b80*/  HSETP2.GT.AND P0, PT, R12.H0_H0, R3.H0_H0, PT ;  /* 0x200000030c007234 */ /* 0x008fca0003f04800 */
[----:B------:R-:W-:-:S07]  /*4b90*/  ISETP.EQ.OR P0, PT, R5, -0x1, P0 ;  /* 0xffffffff0500780c */ /* 0x000fce0000702670 */
[----:B------:R-:W-:-:S05]  /*4ba0*/  HSETP2.NEU.OR P1, PT, R12.H0_H0, R3.H0_H0, !P1 ;  /* 0x200000030c007234 */ /* 0x000fca0004f2d820 */
[----:B------:R-:W-:-:S13]  /*4bb0*/  PLOP3.LUT P0, PT, P0, P1, PT, 0x8, 0x0 ;  /* 0x000000000000781c */ /* 0x000fda0000702170 */
[----:B------:R0:W-:Y:S04]  /*4bc0*/  @!P0 STL [R1+0x1fc], R14 ;  /* 0x0001fc0e01008387 */ /* 0x0001e80000100800 */
[----:B------:R0:W-:Y:S01]  /*4bd0*/  @!P0 STL.U16 [R1+0x2fe], R12 ;  /* 0x0002fe0c01008387 */ /* 0x0001e20000100400 */
[----:B------:R-:W-:Y:S02]  /*4be0*/  ISETP.GE.U32.AND P1, PT, R8, 0x80, PT ;  /* 0x000000800800780c */ /* 0x000fe40003f26070 */
[----:B------:R-:W-:Y:S02]  /*4bf0*/  @!P0 PRMT R3, R12, 0x7610, R3 ;  /* 0x000076100c038816 */ /* 0x000fe40000000003 */
.L_x_64:
[----:B------:R-:W2:Y:S04]  /*4c00*/  LDL.U16 R5, [R6] ;  /* 0x0000000006057983 */ /* 0x000ea80000100400 */
[----:B0-----:R-:W3:Y:S01]  /*4c10*/  LDL.64 R12, [R4] ;  /* 0x00000000040c7983 */ /* 0x001ee20000100a00 */
[----:B------:R-:W-:Y:S01]  /*4c20*/  BSSY B1, `(.L_x_47) ;  /* 0x0000016000017945 */ /* 0x000fe20003800000 */
[----:B------:R-:W-:Y:S01]  /*4c30*/  BSSY B2, `(.L_x_48) ;  /* 0x000000e000027945 */ /* 0x000fe20003800000 */
[----:B--2--5:R-:W-:Y:S01]  /*4c40*/  HSETP2.GT.AND P0, PT, R3.H0_H0, R5.H0_H0, PT ;  /* 0x2000000503007234 */ /* 0x024fe20003f04800 */
[----:B---3--:R-:W-:-:S12]  /*4c50*/  IMAD.MOV.U32 R7, RZ, RZ, R12 ;  /* 0x000000ffff077224 */ /* 0x008fd800078e000c */
[----:B------:R-:W-:Y:S05]  /*4c60*/  @P0 BRA `(.L_x_49) ;  /* 0x000000a000000947 */ /* 0x000fea0003800000 */
[----:B------:R-:W-:Y:S02]  /*4c70*/  ISETP.NE.AND P0, PT, R12, -0x1, PT ;  /* 0xffffffff0c00780c */ /* 0x000fe40003f05270 */
[----:B------:R-:W-:-:S11]  /*4c80*/  MOV R7, 0xffffffff ;  /* 0xffffffff00077802 */ /* 0x000fd60000000f00 */
        /* <DEDUP_REMOVED lines=8> */
.L_x_49:
[----:B------:R-:W-:Y:S05]  /*4d10*/  BSYNC B2 ;  /* 0x0000000000027941 */ /* 0x000fea0003800000 */
.L_x_48:
[----:B------:R-:W-:Y:S04]  /*4d20*/  STL.U16 [R6], R3 ;  /* 0x0000000306007387 */ /* 0x000fe80000100400 */
[----:B------:R-:W2:Y:S04]  /*4d30*/  LDL R11, [R4+0x4] ;  /* 0x00000400040b7983 */ /* 0x000ea80000100800 */
[----:B--2---:R-:W-:Y:S04]  /*4d40*/  STL [R4], R11 ;  /* 0x0000000b04007387 */ /* 0x004fe80000100800 */
[----:B------:R0:W-:Y:S04]  /*4d50*/  STL.U16 [R6+0x2], R5 ;  /* 0x0000020506007387 */ /* 0x0001e80000100400 */
[----:B------:R1:W-:Y:S04]  /*4d60*/  STL [R4+0x4], R7 ;  /* 0x0000040704007387 */ /* 0x0003e80000100800 */
[----:B0-----:R1:W5:Y:S02]  /*4d70*/  LDL.U16 R5, [R6] ;  /* 0x0000000006057983 */ /* 0x0013640000100400 */
.L_x_50:
[----:B------:R-:W-:Y:S05]  /*4d80*/  BSYNC B1 ;  /* 0x0000000000017941 */ /* 0x000fea0003800000 */
.L_x_47:
        /* <DEDUP_REMOVED lines=18> */
.L_x_53:
[----:B------:R-:W-:Y:S05]  /*4eb0*/  BSYNC B2 ;  /* 0x0000000000027941 */ /* 0x000fea0003800000 */
.L_x_52:
[----:B------:R-:W-:Y:S04]  /*4ec0*/  STL.U16 [R6+-0x2], R5 ;  /* 0xfffffe0506007387 */ /* 0x000fe80000100400 */
[----:B------:R-:W2:Y:S04]  /*4ed0*/  LDL R11, [R4] ;  /* 0x00000000040b7983 */ /* 0x000ea80000100800 */
[----:B--2---:R-:W-:Y:S04]  /*4ee0*/  STL [R4+-0x4], R11 ;  /* 0xfffffc0b04007387 */ /* 0x004fe80000100800 */
[----:B------:R0:W-:Y:S04]  /*4ef0*/  STL.U16 [R6], R3 ;  /* 0x0000000306007387 */ /* 0x0001e80000100400 */
[----:B------:R1:W-:Y:S04]  /*4f00*/  STL [R4], R7 ;  /* 0x0000000704007387 */ /* 0x0003e80000100800 */
[----:B0-----:R1:W5:Y:S02]  /*4f10*/  LDL.U16 R3, [R6+-0x2] ;  /* 0xfffffe0006037983 */ /* 0x0013640000100400 */
.L_x_54:
[----:B------:R-:W-:Y:S05]  /*4f20*/  BSYNC B1 ;  /* 0x0000000000017941 */ /* 0x000fea0003800000 */
.L_x_51:
[----:B------:R-:W2:Y:S04]  /*4f30*/  LDL.U16 R12, [R6+-0x4] ;  /* 0xfffffc00060c7983 */ /* 0x000ea80000100400 */
[----:B------:R-:W3:Y:S01]  /*4f40*/  LDL.64 R14, [R4+-0x8] ;  /* 0xfffff800040e7983 */ /* 0x000ee20000100a00 */
        /* <DEDUP_REMOVED lines=15> */
.L_x_57:
[----:B------:R-:W-:Y:S05]  /*5040*/  BSYNC B2 ;  /* 0x0000000000027941 */ /* 0x000fea0003800000 */
.L_x_56:
[----:B------:R0:W-:Y:S04]  /*5050*/  STL.U16 [R6+-0x4], R3 ;  /* 0xfffffc0306007387 */ /* 0x0001e80000100400 */
[----:B-1----:R-:W2:Y:S04]  /*5060*/  LDL R7, [R4+-0x4] ;  /* 0xfffffc0004077983 */ /* 0x002ea80000100800 */
[----:B--2---:R0:W-:Y:S04]  /*5070*/  STL [R4+-0x8], R7 ;  /* 0xfffff80704007387 */ /* 0x0041e80000100800 */
[----:B------:R0:W-:Y:S04]  /*5080*/  STL.U16 [R6+-0x2], R12 ;  /* 0xfffffe0c06007387 */ /* 0x0001e80000100400 */
[----:B------:R0:W-:Y:S02]  /*5090*/  STL [R4+-0x4], R5 ;  /* 0xfffffc0504007387 */ /* 0x0001e40000100800 */
.L_x_58:
[----:B------:R-:W-:Y:S05]  /*50a0*/  BSYNC B1 ;  /* 0x0000000000017941 */ /* 0x000fea0003800000 */
.L_x_55:
        /* <DEDUP_REMOVED lines=21> */
.L_x_62:
[----:B------:R-:W-:Y:S05]  /*5200*/  BSYNC B2 ;  /* 0x0000000000027941 */ /* 0x000fea0003800000 */
.L_x_61:
[----:B------:R-:W-:Y:S04]  /*5210*/  STL.U16 [R6+-0x6], R12 ;  /* 0xfffffa0c06007387 */ /* 0x000fe80000100400 */
[----:B------:R-:W2:Y:S04]  /*5220*/  LDL R7, [R4+-0x8] ;  /* 0xfffff80004077983 */ /* 0x000ea80000100800 */
[----:B--2---:R-:W-:Y:S04]  /*5230*/  STL [R4+-0xc], R7 ;  /* 0xfffff40704007387 */ /* 0x004fe80000100800 */
[----:B------:R0:W-:Y:S04]  /*5240*/  STL.U16 [R6+-0x4], R3 ;  /* 0xfffffc0306007387 */ /* 0x0001e80000100400 */
[----:B------:R1:W-:Y:S04]  /*5250*/  STL [R4+-0x8], R5 ;  /* 0xfffff80504007387 */ /* 0x0003e80000100800 */
[----:B0-----:R1:W5:Y:S02]  /*5260*/  LDL.U16 R3, [R6+-0x6] ;  /* 0xfffffa0006037983 */ /* 0x0013640000100400 */
.L_x_63:
[----:B------:R-:W-:Y:S05]  /*5270*/  BSYNC B1 ;  /* 0x0000000000017941 */ /* 0x000fea0003800000 */
.L_x_60:
[----:B-1----:R-:W-:Y:S02]  /*5280*/  IADD3 R4, R4, -0x10, RZ ;  /* 0xfffffff004047810 */ /* 0x002fe40007ffe0ff */
[----:B------:R-:W-:-:S02]  /*5290*/  IADD3 R6, R6, -0x8, RZ ;  /* 0xfffffff806067810 */ /* 0x000fc40007ffe0ff */
[----:B------:R-:W-:Y:S01]  /*52a0*/  IADD3 R2, R2, -0x4, RZ ;  /* 0xfffffffc02027810 */ /* 0x000fe20007ffe0ff */
[----:B------:R-:W-:Y:S05]  /*52b0*/  BRA `(.L_x_64) ;  /* 0xfffff94000007947 */ /* 0x000fea000383ffff */
.L_x_59:
[----:B------:R-:W-:Y:S05]  /*52c0*/  @!P1 BRA `(.L_x_65) ;  /* 0xfffff80000009947 */ /* 0x000fea000383ffff */
[----:B------:R2:W5:Y:S04]  /*52d0*/  LDL.64 R70, [R1+0xf8] ;  /* 0x0000f80001467983 */ /* 0x0005680000100a00 */
        /* <DEDUP_REMOVED lines=30> */
[----:B------:R2:W5:Y:S04]  /*54c0*/  LDL.64 R166, [R1] ;  /* 0x0000000001a67983 */ /* 0x0005680000100a00 */
        /* <DEDUP_REMOVED lines=9> */
[----:B0-----:R2:W5:Y:S04]  /*5560*/  LDL.64 R12, [R1+0x1b0] ;  /* 0x0001b000010c7983 */ /* 0x0015680000100a00 */
        /* <DEDUP_REMOVED lines=39> */
[----:B-1----:R2:W5:Y:S04]  /*57e0*/  LDL.64 R4, [R1+0x2f0] ;  /* 0x0002f00001047983 */ /* 0x0025680000100a00 */
        /* <DEDUP_REMOVED lines=13> */
[----:B------:R2:W5:Y:S02]  /*58c0*/  LDL.64 R90, [R1+0x280] ;  /* 0x00028000015a7983 */ /* 0x0005640000100a00 */
.L_x_46:
[----:B0-----:R-:W-:Y:S05]  /*58d0*/  BSYNC B0 ;  /* 0x0000000000007941 */ /* 0x001fea0003800000 */
.L_x_45:
[----:B------:R-:W-:Y:S01]  /*58e0*/  WARPSYNC 0xffffffff ;  /* 0xffffffff00007948 */ /* 0x000fe20003800000 */
[----:B-----5:R-:W-:Y:S01]  /*58f0*/  SHFL.DOWN PT, R198, R166, 0x2, 0x1f ;  /* 0x08401f00a6c67f89 */ /* 0x020fe200000e0000 */
[----:B------:R-:W-:Y:S01]  /*5900*/  ISETP.GT.AND P0, PT, R128, 0x1d, PT ;  /* 0x0000001d8000780c */ /* 0x000fe20003f04270 */
[----:B------:R-:W-:Y:S02]  /*5910*/  BSSY B0, `(.L_x_66) ;  /* 0x0000264000007945 */ /* 0x000fe40003800000 */
[----:B------:R-:W0:Y:S04]  /*5920*/  SHFL.DOWN PT, R199, R167, 0x2, 0x1f ;  /* 0x08401f00a7c77f89 */ /* 0x000e2800000e0000 */
[----:B------:R-:W-:Y:S04]  /*5930*/  SHFL.DOWN PT, R200, R168, 0x2, 0x1f ;  /* 0x08401f00a8c87f89 */ /* 0x000fe800000e0000 */
[----:B------:R-:W1:Y:S04]  /*5940*/  SHFL.DOWN PT, R201, R169, 0x2, 0x1f ;  /* 0x08401f00a9c97f89 */ /* 0x000e6800000e0000 */
[----:B------:R-:W-:Y:S04]  /*5950*/  SHFL.DOWN PT, R202, R130, 0x2, 0x1f ;  /* 0x08401f0082ca7f89 */ /* 0x000fe800000e0000 */
[----:B------:R-:W3:Y:S04]  /*5960*/  SHFL.DOWN PT, R203, R131, 0x2, 0x1f ;  /* 0x08401f0083cb7f89 */ /* 0x000ee800000e0000 */
[----:B------:R-:W-:Y:S04]  /*5970*/  SHFL.DOWN PT, R204, R132, 0x2, 0x1f ;  /* 0x08401f0084cc7f89 */ /* 0x000fe800000e0000 */
[----:B------:R-:W4:Y:S04]  /*5980*/  SHFL.DOWN PT, R205, R133, 0x2, 0x1f ;  /* 0x08401f0085cd7f89 */ /* 0x000f2800000e0000 */
[----:B------:R-:W-:Y:S04]  /*5990*/  SHFL.DOWN PT, R206, R134, 0x2, 0x1f ;  /* 0x08401f0086ce7f89 */ /* 0x000fe800000e0000 */
[----:B------:R-:W2:Y:S04]  /*59a0*/  SHFL.DOWN PT, R207, R135, 0x2, 0x1f ;  /* 0x08401f0087cf7f89 */ /* 0x000ea800000e0000 */
        /* <DEDUP_REMOVED lines=20> */
[----:B---3--:R-:W-:Y:S04]  /*5af0*/  STL.64 [R1+0x310], R202 ;  /* 0x000310ca01007387 */ /* 0x008fe80000100a00 */
[----:B----4-:R-:W-:Y:S04]  /*5b00*/  STL.64 [R1+0x318], R204 ;  /* 0x000318cc01007387 */ /* 0x010fe80000100a00 */
[----:B--2---:R-:W-:Y:S04]  /*5b10*/  STL.64 [R1+0x320], R206 ;  /* 0x000320ce01007387 */ /* 0x004fe80000100a00 */
        /* <DEDUP_REMOVED lines=12> */
[----:B------:R-:W1:Y:S04]  /*5be0*/  SHFL.DOWN PT, R201, R137, 0x2, 0x1f ;  /* 0x08401f0089c97f89 */ /* 0x000e6800000e0000 */
[----:B------:R-:W-:Y:S04]  /*5bf0*/  SHFL.DOWN PT, R202, R138, 0x2, 0x1f ;  /* 0x08401f008aca7f89 */ /* 0x000fe800000e0000 */
[----:B------:R-:W2:Y:S04]  /*5c00*/  SHFL.DOWN PT, R203, R139, 0x2, 0x1f ;  /* 0x08401f008bcb7f89 */ /* 0x000ea800000e0000 */
[----:B------:R-:W-:Y:S04]  /*5c10*/  SHFL.DOWN PT, R204, R140, 0x2, 0x1f ;  /* 0x08401f008ccc7f89 */ /* 0x000fe800000e0000 */
[----:B------:R-:W3:Y:S04]  /*5c20*/  SHFL.DOWN PT, R205, R141, 0x2, 0x1f ;  /* 0x08401f008dcd7f89 */ /* 0x000ee800000e0000 */
[----:B------:R-:W-:Y:S04]  /*5c30*/  SHFL.DOWN PT, R206, R142, 0x2, 0x1f ;  /* 0x08401f008ece7f89 */ /* 0x000fe800000e0000 */
        /* <DEDUP_REMOVED lines=28> */
[----:B------:R-:W3:Y:S04]  /*5e00*/  SHFL.DOWN PT, R235, R69, 0x2, 0x1f ;  /* 0x08401f0045eb7f89 */ /* 0x000ee800000e0000 */
[----:B------:R-:W-:Y:S04]  /*5e10*/  SHFL.DOWN PT, R236, R66, 0x2, 0x1f ;  /* 0x08401f0042ec7f89 */ /* 0x000fe800000e0000 */
[----:B------:R-:W4:Y:S04]  /*5e20*/  SHFL.DOWN PT, R237, R67, 0x2, 0x1f ;  /* 0x08401f0043ed7f89 */ /* 0x000f2800000e0000 */
[----:B0-----:R-:W-:Y:S04]  /*5e30*/  STL.64 [R1+0x370], R198 ;  /* 0x000370c601007387 */ /* 0x001fe80000100a00 */
[----:B-1----:R-:W-:Y:S04]  /*5e40*/  STL.64 [R1+0x378], R200 ;  /* 0x000378c801007387 */ /* 0x002fe80000100a00 */
[----:B--2---:R-:W-:Y:S04]  /*5e50*/  STL.64 [R1+0x380], R202 ;  /* 0x000380ca01007387 */ /* 0x004fe80000100a00 */
[----:B---3--:R-:W-:Y:S04]  /*5e60*/  STL.64 [R1+0x388], R204 ;  /* 0x000388cc01007387 */ /* 0x008fe80000100a00 */
[----:B----4-:R-:W-:Y:S04]  /*5e70*/  STL.64 [R1+0x390], R206 ;  /* 0x000390ce01007387 */ /* 0x010fe80000100a00 */
        /* <DEDUP_REMOVED lines=180> */
[----:B0-----:R0:W-:Y:S04]  /*69c0*/  STL.64 [R1+0x4e8], R198 ;  /* 0x0004e8c601007387 */ /* 0x0011e80000100a00 */
[----:B-1----:R0:W-:Y:S04]  /*69d0*/  STL.64 [R1+0x4f0], R200 ;  /* 0x0004f0c801007387 */ /* 0x0021e80000100a00 */
[----:B--2---:R0:W-:Y:S04]  /*69e0*/  STL.64 [R1+0x4f8], R202 ;  /* 0x0004f8ca01007387 */ /* 0x0041e80000100a00 */
[----:B---3--:R0:W-:Y:S04]  /*69f0*/  STL.64 [R1+0x570], R204 ;  /* 0x000570cc01007387 */ /* 0x0081e80000100a00 */
        /* <DEDUP_REMOVED lines=17> */
[----:B------:R-:W-:Y:S05]  /*6b10*/  @P0 BRA `(.L_x_67) ;  /* 0x0000143000000947 */ /* 0x000fea0003800000 */
[----:B------:R-:W-:Y:S04]  /*6b20*/  STL.64 [R1], R166 ;  /* 0x000000a601007387 */ /* 0x000fe80000100a00 */
        /* <DEDUP_REMOVED lines=95> */
[----:B-1----:R-:W-:-:S02]  /*7120*/  IADD3 R11, R1, 0x2fc, RZ ;  /* 0x000002fc010b7810 */ /* 0x002fc40007ffe0ff */
[----:B--2---:R-:W-:Y:S01]  /*7130*/  IADD3 R9, R1, 0x1f8, RZ ;  /* 0x000001f801097810 */ /* 0x004fe20007ffe0ff */
[----:B------:R-:W-:-:S05]  /*7140*/  IMAD.MOV.U32 R8, RZ, RZ, RZ ;  /* 0x000000ffff087224 */ /* 0x000fca00078e00ff */
.L_x_86:
[C---:B------:R-:W-:Y:S01]  /*7150*/  LEA R12, R8.reuse, R129, 0x2 ;  /* 0x00000081080c7211 */ /* 0x040fe200078e10ff */
[----:B-12---:R-:W2:Y:S01]  /*7160*/  LDL R5, [R1+0x1fc] ;  /* 0x0001fc0001057983 */ /* 0x006ea20000100800 */
[----:B------:R-:W-:-:S03]  /*7170*/  IMAD R2, R8, 0x2, R129 ;  /* 0x0000000208027824 */ /* 0x000fc600078e0281 */
[----:B------:R-:W3:Y:S04]  /*7180*/  LDL.U16 R3, [R1+0x2fe] ;  /* 0x0002fe0001037983 */ /* 0x000ee80000100400 */
[----:B------:R-:W2:Y:S04]  /*7190*/  LDL R12, [R12] ;  /* 0x000000000c0c7983 */ /* 0x000ea80000100800 */
[----:B------:R1:W3:Y:S01]  /*71a0*/  LDL.U16 R10, [R2+0x200] ;  /* 0x00020000020a7983 */ /* 0x0002e20000100400 */
[----:B------:R-:W-:Y:S01]  /*71b0*/  IADD3 R8, R8, 0x1, RZ ;  /* 0x0000000108087810 */ /* 0x000fe20007ffe0ff */
[----:B------:R-:W-:-:S02]  /*71c0*/  IMAD.MOV.U32 R6, RZ, RZ, R11 ;  /* 0x000000ffff067224 */ /* 0x000fc400078e000b */
[----:B------:R-:W-:Y:S02]  /*71d0*/  IMAD.MOV.U32 R4, RZ, RZ, R9 ;  /* 0x000000ffff047224 */ /* 0x000fe400078e0009 */
[----:B-1----:R-:W-:Y:S01]  /*71e0*/  IMAD.MOV.U32 R2, RZ, RZ, 0x7e ;  /* 0x0000007eff027424 */ /* 0x002fe200078e00ff */
        /* <DEDUP_REMOVED lines=9> */
.L_x_85:
[----:B------:R-:W2:Y:S04]  /*7280*/  LDL.U16 R5, [R6] ;  /* 0x0000000006057983 */ /* 0x000ea80000100400 */
[----:B-1----:R-:W3:Y:S01]  /*7290*/  LDL.64 R12, [R4] ;  /* 0x00000000040c7983 */ /* 0x002ee20000100a00 */
        /* <DEDUP_REMOVED lines=15> */
.L_x_70:
[----:B------:R-:W-:Y:S05]  /*7390*/  BSYNC B2 ;  /* 0x0000000000027941 */ /* 0x000fea0003800000 */
.L_x_69:
[----:B------:R-:W-:Y:S04]  /*73a0*/  STL.U16 [R6], R3 ;  /* 0x0000000306007387 */ /* 0x000fe80000100400 */
[----:B------:R-:W2:Y:S04]  /*73b0*/  LDL R13, [R4+0x4] ;  /* 0x00000400040d7983 */ /* 0x000ea80000100800 */
[----:B--2---:R-:W-:Y:S04]  /*73c0*/  STL [R4], R13 ;  /* 0x0000000d04007387 */ /* 0x004fe80000100800 */
[----:B------:R1:W-:Y:S04]  /*73d0*/  STL.U16 [R6+0x2], R5 ;  /* 0x0000020506007387 */ /* 0x0003e80000100400 */
[----:B------:R2:W-:Y:S04]  /*73e0*/  STL [R4+0x4], R7 ;  /* 0x0000040704007387 */ /* 0x0005e80000100800 */
[----:B-1----:R2:W5:Y:S02]  /*73f0*/  LDL.U16 R5, [R6] ;  /* 0x0000000006057983 */ /* 0x0025640000100400 */
.L_x_71:
[----:B------:R-:W-:Y:S05]  /*7400*/  BSYNC B1 ;  /* 0x0000000000017941 */ /* 0x000fea0003800000 */
.L_x_68:
        /* <DEDUP_REMOVED lines=18> */
.L_x_74:
[----:B------:R-:W-:Y:S05]  /*7530*/  BSYNC B2 ;  /* 0x0000000000027941 */ /* 0x000fea0003800000 */
.L_x_73:
[----:B------:R-:W-:Y:S04]  /*7540*/  STL.U16 [R6+-0x2], R5 ;  /* 0xfffffe0506007387 */ /* 0x000fe80000100400 */
[----:B------:R-:W2:Y:S04]  /*7550*/  LDL R13, [R4] ;  /* 0x00000000040d7983 */ /* 0x000ea80000100800 */
[----:B--2---:R-:W-:Y:S04]  /*7560*/  STL [R4+-0x4], R13 ;  /* 0xfffffc0d04007387 */ /* 0x004fe80000100800 */
[----:B------:R1:W-:Y:S04]  /*7570*/  STL.U16 [R6], R3 ;  /* 0x0000000306007387 */ /* 0x0003e80000100400 */
[----:B------:R2:W-:Y:S04]  /*7580*/  STL [R4], R7 ;  /* 0x0000000704007387 */ /* 0x0005e80000100800 */
[----:B-1----:R2:W5:Y:S02]  /*7590*/  LDL.U16 R3, [R6+-0x2] ;  /* 0xfffffe0006037983 */ /* 0x0025640000100400 */
.L_x_75:
[----:B------:R-:W-:Y:S05]  /*75a0*/  BSYNC B1 ;  /* 0x0000000000017941 */ /* 0x000fea0003800000 */
.L_x_72:
[----:B------:R-:W3:Y:S04]  /*75b0*/  LDL.U16 R10, [R6+-0x4] ;  /* 0xfffffc00060a7983 */ /* 0x000ee80000100400 */
[----:B------:R-:W4:Y:S01]  /*75c0*/  LDL.64 R12, [R4+-0x8] ;  /* 0xfffff800040c7983 */ /* 0x000f220000100a00 */
[----:B------:R-:W-:Y:S01]  /*75d0*/  BSSY B1, `(.L_x_76) ;  /* 0x0000015000017945 */ /* 0x000fe20003800000 */
[----:B------:R-:W-:Y:S01]  /*75e0*/  BSSY B2, `(.L_x_77) ;  /* 0x000000e000027945 */ /* 0x000fe20003800000 */
[----:B---3-5:R-:W-:Y:S01]  /*75f0*/  HSETP2.GT.AND P0, PT, R3.H0_H0, R10.H0_H0, PT ;  /* 0x2000000a03007234 */ /* 0x028fe20003f04800 */
[----:B----4-:R-:W-:-:S12]  /*7600*/  IMAD.MOV.U32 R5, RZ, RZ, R12 ;  /* 0x000000ffff057224 */ /* 0x010fd800078e000c */
        /* <DEDUP_REMOVED lines=11> */
.L_x_78:
[----:B------:R-:W-:Y:S05]  /*76c0*/  BSYNC B2 ;  /* 0x0000000000027941 */ /* 0x000fea0003800000 */
.L_x_77:
[----:B------:R1:W-:Y:S04]  /*76d0*/  STL.U16 [R6+-0x4], R3 ;  /* 0xfffffc0306007387 */ /* 0x0003e80000100400 */
[----:B--2---:R-:W2:Y:S04]  /*76e0*/  LDL R7, [R4+-0x4] ;  /* 0xfffffc0004077983 */ /* 0x004ea80000100800 */
[----:B--2---:R1:W-:Y:S04]  /*76f0*/  STL [R4+-0x8], R7 ;  /* 0xfffff80704007387 */ /* 0x0043e80000100800 */
[----:B------:R1:W-:Y:S04]  /*7700*/  STL.U16 [R6+-0x2], R10 ;  /* 0xfffffe0a06007387 */ /* 0x0003e80000100400 */
[----:B------:R1:W-:Y:S02]  /*7710*/  STL [R4+-0x4], R5 ;  /* 0xfffffc0504007387 */ /* 0x0003e40000100800 */
.L_x_79:
[----:B------:R-:W-:Y:S05]  /*7720*/  BSYNC B1 ;  /* 0x0000000000017941 */ /* 0x000fea0003800000 */
.L_x_76:
[----:B------:R-:W-:-:S13]  /*7730*/  ISETP.NE.AND P0, PT, R2, 0x2, PT ;  /* 0x000000020200780c */ /* 0x000fda0003f05270 */
[----:B------:R-:W-:Y:S05]  /*7740*/  @!P0 BRA `(.L_x_80) ;  /* 0x000001f000008947 */ /* 0x000fea0003800000 */
[----:B-1----:R-:W3:Y:S04]  /*7750*/  LDL.U16 R10, [R6+-0x4] ;  /* 0xfffffc00060a7983 */ /* 0x002ee80000100400 */
[----:B------:R-:W3:Y:S04]  /*7760*/  LDL.U16 R3, [R6+-0x6] ;  /* 0xfffffa0006037983 */ /* 0x000ee80000100400 */
[----:B--2---:R-:W2:Y:S01]  /*7770*/  LDL R7, [R4+-0xc] ;  /* 0xfffff40004077983 */ /* 0x004ea20000100800 */
[----:B------:R-:W-:Y:S01]  /*7780*/  BSSY B1, `(.L_x_81) ;  /* 0x0000017000017945 */ /* 0x000fe20003800000 */
[----:B------:R-:W-:Y:S01]  /*7790*/  BSSY B2, `(.L_x_82) ;  /* 0x000000f000027945 */ /* 0x000fe20003800000 */
[----:B---3--:R-:W-:Y:S01]  /*77a0*/  HSETP2.GT.AND P0, PT, R10.H0_H0, R3.H0_H0, PT ;  /* 0x200000030a007234 */ /* 0x008fe20003f04800 */
        /* <DEDUP_REMOVED lines=13> */
.L_x_83:
[----:B------:R-:W-:Y:S05]  /*7880*/  BSYNC B2 ;  /* 0x0000000000027941 */ /* 0x000fea0003800000 */
.L_x_82:
[----:B------:R-:W-:Y:S04]  /*7890*/  STL.U16 [R6+-0x6], R10 ;  /* 0xfffffa0a06007387 */ /* 0x000fe80000100400 */
[----:B------:R-:W2:Y:S04]  /*78a0*/  LDL R7, [R4+-0x8] ;  /* 0xfffff80004077983 */ /* 0x000ea80000100800 */
[----:B--2---:R-:W-:Y:S04]  /*78b0*/  STL [R4+-0xc], R7 ;  /* 0xfffff40704007387 */ /* 0x004fe80000100800 */
[----:B------:R1:W-:Y:S04]  /*78c0*/  STL.U16 [R6+-0x4], R3 ;  /* 0xfffffc0306007387 */ /* 0x0003e80000100400 */
[----:B------:R2:W-:Y:S04]  /*78d0*/  STL [R4+-0x8], R5 ;  /* 0xfffff80504007387 */ /* 0x0005e80000100800 */
[----:B-1----:R2:W5:Y:S02]  /*78e0*/  LDL.U16 R3, [R6+-0x6] ;  /* 0xfffffa0006037983 */ /* 0x0025640000100400 */
.L_x_84:
[----:B------:R-:W-:Y:S05]  /*78f0*/  BSYNC B1 ;  /* 0x0000000000017941 */ /* 0x000fea0003800000 */
.L_x_81:
[----:B--2---:R-:W-:Y:S02]  /*7900*/  IADD3 R4, R4, -0x10, RZ ;  /* 0xfffffff004047810 */ /* 0x004fe40007ffe0ff */
[----:B------:R-:W-:-:S02]  /*7910*/  IADD3 R6, R6, -0x8, RZ ;  /* 0xfffffff806067810 */ /* 0x000fc40007ffe0ff */
[----:B------:R-:W-:Y:S01]  /*7920*/  IADD3 R2, R2, -0x4, RZ ;  /* 0xfffffffc02027810 */ /* 0x000fe20007ffe0ff */
[----:B------:R-:W-:Y:S05]  /*7930*/  BRA `(.L_x_85) ;  /* 0xfffff94000007947 */ /* 0x000fea000383ffff */
.L_x_80:
        /* <DEDUP_REMOVED lines=82> */
[----:B--2---:R3:W5:Y:S04]  /*7e60*/  LDL.64 R4, [R1+0x2f0] ;  /* 0x0002f00001047983 */ /* 0x0047680000100a00 */
        /* <DEDUP_REMOVED lines=14> */
.L_x_67:
[----:B------:R-:W-:Y:S05]  /*7f50*/  BSYNC B0 ;  /* 0x0000000000007941 */ /* 0x000fea0003800000 */
.L_x_66:
[----:B------:R-:W-:Y:S01]  /*7f60*/  WARPSYNC 0xffffffff ;  /* 0xffffffff00007948 */ /* 0x000fe20003800000 */
[----:B0----5:R-:W-:Y:S01]  /*7f70*/  SHFL.DOWN PT, R198, R166, 0x4, 0x1f ;  /* 0x08801f00a6c67f89 */ /* 0x021fe200000e0000 */
[----:B------:R-:W-:Y:S01]  /*7f80*/  ISETP.GT.AND P0, PT, R128, 0x1b, PT ;  /* 0x0000001b8000780c */ /* 0x000fe20003f04270 */
[----:B------:R-:W-:Y:S02]  /*7f90*/  BSSY B0, `(.L_x_87) ;  /* 0x0000264000007945 */ /* 0x000fe40003800000 */
[----:B------:R-:W0:Y:S04]  /*7fa0*/  SHFL.DOWN PT, R199, R167, 0x4, 0x1f ;  /* 0x08801f00a7c77f89 */ /* 0x000e2800000e0000 */
[----:B------:R-:W-:Y:S04]  /*7fb0*/  SHFL.DOWN PT, R200, R168, 0x4, 0x1f ;  /* 0x08801f00a8c87f89 */ /* 0x000fe800000e0000 */
[----:B------:R-:W1:Y:S04]  /*7fc0*/  SHFL.DOWN PT, R201, R169, 0x4, 0x1f ;  /* 0x08801f00a9c97f89 */ /* 0x000e6800000e0000 */
[----:B------:R-:W-:Y:S04]  /*7fd0*/  SHFL.DOWN PT, R202, R130, 0x4, 0x1f ;  /* 0x08801f0082ca7f89 */ /* 0x000fe800000e0000 */
[----:B------:R-:W2:Y:S04]  /*7fe0*/  SHFL.DOWN PT, R203, R131, 0x4, 0x1f ;  /* 0x08801f0083cb7f89 */ /* 0x000ea800000e0000 */
[----:B------:R-:W-:Y:S04]  /*7ff0*/  SHFL.DOWN PT, R204, R132, 0x4, 0x1f ;  /* 0x08801f0084cc7f89 */ /* 0x000fe800000e0000 */
[----:B------:R-:W4:Y:S04]  /*8000*/  SHFL.DOWN PT, R205, R133, 0x4, 0x1f ;  /* 0x08801f0085cd7f89 */ /* 0x000f2800000e0000 */
[----:B------:R-:W-:Y:S04]  /*8010*/  SHFL.DOWN PT, R206, R134, 0x4, 0x1f ;  /* 0x08801f0086ce7f89 */ /* 0x000fe800000e0000 */
[----:B------:R-:W3:Y:S04]  /*8020*/  SHFL.DOWN PT, R207, R135, 0x4, 0x1f ;  /* 0x08801f0087cf7f89 */ /* 0x000ee800000e0000 */
        /* <DEDUP_REMOVED lines=17> */
[----:B------:R-:W3:Y:S04]  /*8140*/  SHFL.DOWN PT, R225, R193, 0x4, 0x1f ;  /* 0x08801f00c1e17f89 */ /* 0x000ee800000e0000 */
[----:B0-----:R-:W-:Y:S04]  /*8150*/  STL.64 [R1+0x300], R198 ;  /* 0x000300c601007387 */ /* 0x001fe80000100a00 */
[----:B-1----:R-:W-:Y:S04]  /*8160*/  STL.64 [R1+0x308], R200 ;  /* 0x000308c801007387 */ /* 0x002fe80000100a00 */
[----:B--2---:R-:W-:Y:S04]  /*8170*/  STL.64 [R1+0x310], R202 ;  /* 0x000310ca01007387 */ /* 0x004fe80000100a00 */
[----:B----4-:R-:W-:Y:S04]  /*8180*/  STL.64 [R1+0x318], R204 ;  /* 0x000318cc01007387 */ /* 0x010fe80000100a00 */
[----:B---3--:R-:W-:Y:S04]  /*8190*/  STL.64 [R1+0x320], R206 ;  /* 0x000320ce01007387 */ /* 0x008fe80000100a00 */
        /* <DEDUP_REMOVED lines=355> */
.L_x_107:
        /* <DEDUP_REMOVED lines=19> */
.L_x_106:
        /* <DEDUP_REMOVED lines=17> */
.L_x_91:
[----:B------:R-:W-:Y:S05]  /*9a10*/  BSYNC B2 ;  /* 0x0000000000027941 */ /* 0x000fea0003800000 */
.L_x_90:
[----:B------:R-:W-:Y:S04]  /*9a20*/  STL.U16 [R6], R3 ;  /* 0x0000000306007387 */ /* 0x000fe80000100400 */
[----:B------:R-:W2:Y:S04]  /*9a30*/  LDL R13, [R4+0x4] ;  /* 0x00000400040d7983 */ /* 0x000ea80000100800 */
[----:B--2---:R-:W-:Y:S04]  /*9a40*/  STL [R4], R13 ;  /* 0x0000000d04007387 */ /* 0x004fe80000100800 */
[----:B------:R1:W-:Y:S04]  /*9a50*/  STL.U16 [R6+0x2], R5 ;  /* 0x0000020506007387 */ /* 0x0003e80000100400 */
[----:B------:R2:W-:Y:S04]  /*9a60*/  STL [R4+0x4], R7 ;  /* 0x0000040704007387 */ /* 0x0005e80000100800 */
[----:B-1----:R2:W5:Y:S02]  /*9a70*/  LDL.U16 R5, [R6] ;  /* 0x0000000006057983 */ /* 0x0025640000100400 */
.L_x_92:
[----:B------:R-:W-:Y:S05]  /*9a80*/  BSYNC B1 ;  /* 0x0000000000017941 */ /* 0x000fea0003800000 */
.L_x_89:
        /* <DEDUP_REMOVED lines=18> */
.L_x_95:
[----:B------:R-:W-:Y:S05]  /*9bb0*/  BSYNC B2 ;  /* 0x0000000000027941 */ /* 0x000fea0003800000 */
.L_x_94:
[----:B------:R-:W-:Y:S04]  /*9bc0*/  STL.U16 [R6+-0x2], R5 ;  /* 0xfffffe0506007387 */ /* 0x000fe80000100400 */
[----:B------:R-:W2:Y:S04]  /*9bd0*/  LDL R13, [R4] ;  /* 0x00000000040d7983 */ /* 0x000ea80000100800 */
[----:B--2---:R-:W-:Y:S04]  /*9be0*/  STL [R4+-0x4], R13 ;  /* 0xfffffc0d04007387 */ /* 0x004fe80000100800 */
[----:B------:R1:W-:Y:S04]  /*9bf0*/  STL.U16 [R6], R3 ;  /* 0x0000000306007387 */ /* 0x0003e80000100400 */
[----:B------:R2:W-:Y:S04]  /*9c00*/  STL [R4], R7 ;  /* 0x0000000704007387 */ /* 0x0005e80000100800 */
[----:B-1----:R2:W5:Y:S02]  /*9c10*/  LDL.U16 R3, [R6+-0x2] ;  /* 0xfffffe0006037983 */ /* 0x0025640000100400 */
.L_x_96:
[----:B------:R-:W-:Y:S05]  /*9c20*/  BSYNC B1 ;  /* 0x0000000000017941 */ /* 0x000fea0003800000 */
.L_x_93:
        /* <DEDUP_REMOVED lines=17> */
.L_x_99:
[----:B------:R-:W-:Y:S05]  /*9d40*/  BSYNC B2 ;  /* 0x0000000000027941 */ /* 0x000fea0003800000 */
.L_x_98:
[----:B------:R1:W-:Y:S04]  /*9d50*/  STL.U16 [R6+-0x4], R3 ;  /* 0xfffffc0306007387 */ /* 0x0003e80000100400 */
[----:B--2---:R-:W2:Y:S04]  /*9d60*/  LDL R7, [R4+-0x4] ;  /* 0xfffffc0004077983 */ /* 0x004ea80000100800 */
[----:B--2---:R1:W-:Y:S04]  /*9d70*/  STL [R4+-0x8], R7 ;  /* 0xfffff80704007387 */ /* 0x0043e80000100800 */
[----:B------:R1:W-:Y:S04]  /*9d80*/  STL.U16 [R6+-0x2], R10 ;  /* 0xfffffe0a06007387 */ /* 0x0003e80000100400 */
[----:B------:R1:W-:Y:S02]  /*9d90*/  STL [R4+-0x4], R5 ;  /* 0xfffffc0504007387 */ /* 0x0003e40000100800 */
.L_x_100:
[----:B------:R-:W-:Y:S05]  /*9da0*/  BSYNC B1 ;  /* 0x0000000000017941 */ /* 0x000fea0003800000 */
.L_x_97:
        /* <DEDUP_REMOVED lines=21> */
.L_x_104:
[----:B------:R-:W-:Y:S05]  /*9f00*/  BSYNC B2 ;  /* 0x0000000000027941 */ /* 0x000fea0003800000 */
.L_x_103:
[----:B------:R-:W-:Y:S04]  /*9f10*/  STL.U16 [R6+-0x6], R10 ;  /* 0xfffffa0a06007387 */ /* 0x000fe80000100400 */
[----:B------:R-:W2:Y:S04]  /*9f20*/  LDL R7, [R4+-0x8] ;  /* 0xfffff80004077983 */ /* 0x000ea80000100800 */
[----:B--2---:R-:W-:Y:S04]  /*9f30*/  STL [R4+-0xc], R7 ;  /* 0xfffff40704007387 */ /* 0x004fe80000100800 */
[----:B------:R1:W-:Y:S04]  /*9f40*/  STL.U16 [R6+-0x4], R3 ;  /* 0xfffffc0306007387 */ /* 0x0003e80000100400 */
[----:B------:R2:W-:Y:S04]  /*9f50*/  STL [R4+-0x8], R5 ;  /* 0xfffff80504007387 */ /* 0x0005e80000100800 */
[----:B-1----:R2:W5:Y:S02]  /*9f60*/  LDL.U16 R3, [R6+-0x6] ;  /* 0xfffffa0006037983 */ /* 0x0025640000100400 */
.L_x_105:
[----:B------:R-:W-:Y:S05]  /*9f70*/  BSYNC B1 ;  /* 0x0000000000017941 */ /* 0x000fea0003800000 */
.L_x_102:
[----:B--2---:R-:W-:Y:S02]  /*9f80*/  IADD3 R4, R4, -0x10, RZ ;  /* 0xfffffff004047810 */ /* 0x004fe40007ffe0ff */
[----:B------:R-:W-:-:S02]  /*9f90*/  IADD3 R6, R6, -0x8, RZ ;  /* 0xfffffff806067810 */ /* 0x000fc40007ffe0ff */
[----:B------:R-:W-:Y:S01]  /*9fa0*/  IADD3 R2, R2, -0x4, RZ ;  /* 0xfffffffc02027810 */ /* 0x000fe20007ffe0ff */
[----:B------:R-:W-:Y:S05]  /*9fb0*/  BRA `(.L_x_106) ;  /* 0xfffff94000007947 */ /* 0x000fea000383ffff */
.L_x_101:
        /* <DEDUP_REMOVED lines=97> */
.L_x_88:
[----:B------:R-:W-:Y:S05]  /*a5d0*/  BSYNC B0 ;  /* 0x0000000000007941 */ /* 0x000fea0003800000 */
.L_x_87:
        /* <DEDUP_REMOVED lines=391> */
.L_x_128:
        /* <DEDUP_REMOVED lines=19> */
.L_x_127:
        /* <DEDUP_REMOVED lines=17> */
.L_x_112:
[----:B------:R-:W-:Y:S05]  /*c090*/  BSYNC B2 ;  /* 0x0000000000027941 */ /* 0x000fea0003800000 */
.L_x_111:
[----:B------:R-:W-:Y:S04]  /*c0a0*/  STL.U16 [R6], R3 ;  /* 0x0000000306007387 */ /* 0x000fe80000100400 */
[----:B------:R-:W2:Y:S04]  /*c0b0*/  LDL R13, [R4+0x4] ;  /* 0x00000400040d7983 */ /* 0x000ea80000100800 */
[----:B--2---:R-:W-:Y:S04]  /*c0c0*/  STL [R4], R13 ;  /* 0x0000000d04007387 */ /* 0x004fe80000100800 */
[----:B------:R1:W-:Y:S04]  /*c0d0*/  STL.U16 [R6+0x2], R5 ;  /* 0x0000020506007387 */ /* 0x0003e80000100400 */
[----:B------:R2:W-:Y:S04]  /*c0e0*/  STL [R4+0x4], R7 ;  /* 0x0000040704007387 */ /* 0x0005e80000100800 */
[----:B-1----:R2:W5:Y:S02]  /*c0f0*/  LDL.U16 R5, [R6] ;  /* 0x0000000006057983 */ /* 0x0025640000100400 */
.L_x_113:
[----:B------:R-:W-:Y:S05]  /*c100*/  BSYNC B1 ;  /* 0x0000000000017941 */ /* 0x000fea0003800000 */
.L_x_110:
        /* <DEDUP_REMOVED lines=18> */
.L_x_116:
[----:B------:R-:W-:Y:S05]  /*c230*/  BSYNC B2 ;  /* 0x0000000000027941 */ /* 0x000fea0003800000 */
.L_x_115:
[----:B------:R-:W-:Y:S04]  /*c240*/  STL.U16 [R6+-0x2], R5 ;  /* 0xfffffe0506007387 */ /* 0x000fe80000100400 */
[----:B------:R-:W2:Y:S04]  /*c250*/  LDL R13, [R4] ;  /* 0x00000000040d7983 */ /* 0x000ea80000100800 */
[----:B--2---:R-:W-:Y:S04]  /*c260*/  STL [R4+-0x4], R13 ;  /* 0xfffffc0d04007387 */ /* 0x004fe80000100800 */
[----:B------:R1:W-:Y:S04]  /*c270*/  STL.U16 [R6], R3 ;  /* 0x0000000306007387 */ /* 0x0003e80000100400 */
[----:B------:R2:W-:Y:S04]  /*c280*/  STL [R4], R7 ;  /* 0x0000000704007387 */ /* 0x0005e80000100800 */
[----:B-1----:R2:W5:Y:S02]  /*c290*/  LDL.U16 R3, [R6+-0x2] ;  /* 0xfffffe0006037983 */ /* 0x0025640000100400 */
.L_x_117:
[----:B------:R-:W-:Y:S05]  /*c2a0*/  BSYNC B1 ;  /* 0x0000000000017941 */ /* 0x000fea0003800000 */
.L_x_114:
        /* <DEDUP_REMOVED lines=17> */
.L_x_120:
[----:B------:R-:W-:Y:S05]  /*c3c0*/  BSYNC B2 ;  /* 0x0000000000027941 */ /* 0x000fea0003800000 */
.L_x_119:
[----:B------:R1:W-:Y:S04]  /*c3d0*/  STL.U16 [R6+-0x4], R3 ;  /* 0xfffffc0306007387 */ /* 0x0003e80000100400 */
[----:B--2---:R-:W2:Y:S04]  /*c3e0*/  LDL R7, [R4+-0x4] ;  /* 0xfffffc0004077983 */ /* 0x004ea80000100800 */
[----:B--2---:R1:W-:Y:S04]  /*c3f0*/  STL [R4+-0x8], R7 ;  /* 0xfffff80704007387 */ /* 0x0043e80000100800 */
[----:B------:R1:W-:Y:S04]  /*c400*/  STL.U16 [R6+-0x2], R10 ;  /* 0xfffffe0a06007387 */ /* 0x0003e80000100400 */
[----:B------:R1:W-:Y:S02]  /*c410*/  STL [R4+-0x4], R5 ;  /* 0xfffffc0504007387 */ /* 0x0003e40000100800 */
.L_x_121:
[----:B------:R-:W-:Y:S05]  /*c420*/  BSYNC B1 ;  /* 0x0000000000017941 */ /* 0x000fea0003800000 */
.L_x_118:
        /* <DEDUP_REMOVED lines=21> */
.L_x_125:
[----:B------:R-:W-:Y:S05]  /*c580*/  BSYNC B2 ;  /* 0x0000000000027941 */ /* 0x000fea0003800000 */
.L_x_124:
[----:B------:R-:W-:Y:S04]  /*c590*/  STL.U16 [R6+-0x6], R10 ;  /* 0xfffffa0a06007387 */ /* 0x000fe80000100400 */
[----:B------:R-:W2:Y:S04]  /*c5a0*/  LDL R7, [R4+-0x8] ;  /* 0xfffff80004077983 */ /* 0x000ea80000100800 */
[----:B--2---:R-:W-:Y:S04]  /*c5b0*/  STL [R4+-0xc], R7 ;  /* 0xfffff40704007387 */ /* 0x004fe80000100800 */
[----:B------:R1:W-:Y:S04]  /*c5c0*/  STL.U16 [R6+-0x4], R3 ;  /* 0xfffffc0306007387 */ /* 0x0003e80000100400 */
[----:B------:R2:W-:Y:S04]  /*c5d0*/  STL [R4+-0x8], R5 ;  /* 0xfffff80504007387 */ /* 0x0005e80000100800 */
[----:B-1----:R2:W5:Y:S02]  /*c5e0*/  LDL.U16 R3, [R6+-0x6] ;  /* 0xfffffa0006037983 */ /* 0x0025640000100400 */
.L_x_126:
[----:B------:R-:W-:Y:S05]  /*c5f0*/  BSYNC B1 ;  /* 0x0000000000017941 */ /* 0x000fea0003800000 */
.L_x_123:
[----:B--2---:R-:W-:Y:S02]  /*c600*/  IADD3 R4, R4, -0x10, RZ ;  /* 0xfffffff004047810 */ /* 0x004fe40007ffe0ff */
[----:B------:R-:W-:-:S02]  /*c610*/  IADD3 R6, R6, -0x8, RZ ;  /* 0xfffffff806067810 */ /* 0x000fc40007ffe0ff */
[----:B------:R-:W-:Y:S01]  /*c620*/  IADD3 R2, R2, -0x4, RZ ;  /* 0xfffffffc02027810 */ /* 0x000fe20007ffe0ff */
[----:B------:R-:W-:Y:S05]  /*c630*/  BRA `(.L_x_127) ;  /* 0xfffff94000007947 */ /* 0x000fea000383ffff */
.L_x_122:
        /* <DEDUP_REMOVED lines=97> */
.L_x_109:
[----:B------:R-:W-:Y:S05]  /*cc50*/  BSYNC B0 ;  /* 0x0000000000007941 */ /* 0x000fea0003800000 */
.L_x_108:
        /* <DEDUP_REMOVED lines=291> */
[----:B------:R-:W1:Y:S01]  /*de90*/  S2R R171, SR_LANEID ;  /* 0x0000000000ab7919 */ /* 0x000e620000000000 */
        /* <DEDUP_REMOVED lines=97> */
[----:B--2---:R-:W-:-:S02]  /*e4b0*/  IADD3 R11, R1, 0x2fc, RZ ;  /* 0x000002fc010b7810 */ /* 0x004fc40007ffe0ff */
[----:B---3--:R-:W-:Y:S01]  /*e4c0*/  IADD3 R9, R1, 0x1f8, RZ ;  /* 0x000001f801097810 */ /* 0x008fe20007ffe0ff */
[----:B------:R-:W-:-:S05]  /*e4d0*/  IMAD.MOV.U32 R8, RZ, RZ, RZ ;  /* 0x000000ffff087224 */ /* 0x000fca00078e00ff */
.L_x_149:
[C---:B------:R-:W-:Y:S01]  /*e4e0*/  LEA R12, R8.reuse, R129, 0x2 ;  /* 0x00000081080c7211 */ /* 0x040fe200078e10ff */
[----:B--2---:R-:W2:Y:S01]  /*e4f0*/  LDL R5, [R1+0x1fc] ;  /* 0x0001fc0001057983 */ /* 0x004ea20000100800 */
[----:B------:R-:W-:-:S03]  /*e500*/  IMAD R2, R8, 0x2, R129 ;  /* 0x0000000208027824 */ /* 0x000fc600078e0281 */
[----:B---3--:R-:W3:Y:S04]  /*e510*/  LDL.U16 R3, [R1+0x2fe] ;  /* 0x0002fe0001037983 */ /* 0x008ee80000100400 */
[----:B------:R-:W2:Y:S04]  /*e520*/  LDL R12, [R12] ;  /* 0x000000000c0c7983 */ /* 0x000ea80000100800 */
[----:B------:R4:W3:Y:S01]  /*e530*/  LDL.U16 R10, [R2+0x200] ;  /* 0x00020000020a7983 */ /* 0x0008e20000100400 */
[----:B------:R-:W-:Y:S01]  /*e540*/  IADD3 R8, R8, 0x1, RZ ;  /* 0x0000000108087810 */ /* 0x000fe20007ffe0ff */
[----:B------:R-:W-:-:S02]  /*e550*/  IMAD.MOV.U32 R6, RZ, RZ, R11 ;  /* 0x000000ffff067224 */ /* 0x000fc400078e000b */
[----:B------:R-:W-:Y:S02]  /*e560*/  IMAD.MOV.U32 R4, RZ, RZ, R9 ;  /* 0x000000ffff047224 */ /* 0x000fe400078e0009 */
[----:B----4-:R-:W-:Y:S01]  /*e570*/  IMAD.MOV.U32 R2, RZ, RZ, 0x7e ;  /* 0x0000007eff027424 */ /* 0x010fe200078e00ff */
        /* <DEDUP_REMOVED lines=9> */
.L_x_148:
[----:B------:R-:W3:Y:S04]  /*e610*/  LDL.U16 R5, [R6] ;  /* 0x0000000006057983 */ /* 0x000ee80000100400 */
[----:B--2---:R-:W2:Y:S01]  /*e620*/  LDL.64 R12, [R4] ;  /* 0x00000000040c7983 */ /* 0x004ea20000100a00 */
[----:B------:R-:W-:Y:S01]  /*e630*/  BSSY B1, `(.L_x_131) ;  /* 0x0000016000017945 */ /* 0x000fe20003800000 */
[----:B------:R-:W-:Y:S01]  /*e640*/  BSSY B2, `(.L_x_132) ;  /* 0x000000e000027945 */ /* 0x000fe20003800000 */
[----:B---3-5:R-:W-:Y:S01]  /*e650*/  HSETP2.GT.AND P0, PT, R3.H0_H0, R5.H0_H0, PT ;  /* 0x2000000503007234 */ /* 0x028fe20003f04800 */
[----:B--2---:R-:W-:-:S12]  /*e660*/  IMAD.MOV.U32 R7, RZ, RZ, R12 ;  /* 0x000000ffff077224 */ /* 0x004fd800078e000c */
        /* <DEDUP_REMOVED lines=11> */
.L_x_133:
[----:B------:R-:W-:Y:S05]  /*e720*/  BSYNC B2 ;  /* 0x0000000000027941 */ /* 0x000fea0003800000 */
.L_x_132:
[----:B------:R-:W-:Y:S04]  /*e730*/  STL.U16 [R6], R3 ;  /* 0x0000000306007387 */ /* 0x000fe80000100400 */
[----:B------:R-:W2:Y:S04]  /*e740*/  LDL R13, [R4+0x4] ;  /* 0x00000400040d7983 */ /* 0x000ea80000100800 */
[----:B--2---:R-:W-:Y:S04]  /*e750*/  STL [R4], R13 ;  /* 0x0000000d04007387 */ /* 0x004fe80000100800 */
[----:B------:R2:W-:Y:S04]  /*e760*/  STL.U16 [R6+0x2], R5 ;  /* 0x0000020506007387 */ /* 0x0005e80000100400 */
[----:B------:R3:W-:Y:S04]  /*e770*/  STL [R4+0x4], R7 ;  /* 0x0000040704007387 */ /* 0x0007e80000100800 */
[----:B--2---:R3:W5:Y:S02]  /*e780*/  LDL.U16 R5, [R6] ;  /* 0x0000000006057983 */ /* 0x0047640000100400 */
.L_x_134:
[----:B------:R-:W-:Y:S05]  /*e790*/  BSYNC B1 ;  /* 0x0000000000017941 */ /* 0x000fea0003800000 */
.L_x_131:
[----:B------:R-:W2:Y:S04]  /*e7a0*/  LDL.U16 R3, [R6+-0x2] ;  /* 0xfffffe0006037983 */ /* 0x000ea80000100400 */
[----:B------:R-:W4:Y:S01]  /*e7b0*/  LDL R10, [R4+-0x4] ;  /* 0xfffffc00040a7983 */ /* 0x000f220000100800 */
[----:B------:R-:W-:Y:S01]  /*e7c0*/  BSSY B1, `(.L_x_135) ;  /* 0x0000017000017945 */ /* 0x000fe20003800000 */
[----:B------:R-:W-:Y:S01]  /*e7d0*/  BSSY B2, `(.L_x_136) ;  /* 0x000000f000027945 */ /* 0x000fe20003800000 */
[----:B--2--5:R-:W-:Y:S01]  /*e7e0*/  HSETP2.GT.AND P0, PT, R5.H0_H0, R3.H0_H0, PT ;  /* 0x2000000305007234 */ /* 0x024fe20003f04800 */
[----:B---34-:R-:W-:-:S12]  /*e7f0*/  IMAD.MOV.U32 R7, RZ, RZ, R10 ;  /* 0x000000ffff077224 */ /* 0x018fd800078e000a */
        /* <DEDUP_REMOVED lines=12> */
.L_x_137:
[----:B------:R-:W-:Y:S05]  /*e8c0*/  BSYNC B2 ;  /* 0x0000000000027941 */ /* 0x000fea0003800000 */
.L_x_136:
[----:B------:R-:W-:Y:S04]  /*e8d0*/  STL.U16 [R6+-0x2], R5 ;  /* 0xfffffe0506007387 */ /* 0x000fe80000100400 */
[----:B------:R-:W2:Y:S04]  /*e8e0*/  LDL R13, [R4] ;  /* 0x00000000040d7983 */ /* 0x000ea80000100800 */
[----:B--2---:R-:W-:Y:S04]  /*e8f0*/  STL [R4+-0x4], R13 ;  /* 0xfffffc0d04007387 */ /* 0x004fe80000100800 */
[----:B------:R2:W-:Y:S04]  /*e900*/  STL.U16 [R6], R3 ;  /* 0x0000000306007387 */ /* 0x0005e80000100400 */
[----:B------:R3:W-:Y:S04]  /*e910*/  STL [R4], R7 ;  /* 0x0000000704007387 */ /* 0x0007e80000100800 */
[----:B--2---:R3:W5:Y:S02]  /*e920*/  LDL.U16 R3, [R6+-0x2] ;  /* 0xfffffe0006037983 */ /* 0x0047640000100400 */
.L_x_138:
[----:B------:R-:W-:Y:S05]  /*e930*/  BSYNC B1 ;  /* 0x0000000000017941 */ /* 0x000fea0003800000 */
.L_x_135:
[----:B------:R-:W2:Y:S04]  /*e940*/  LDL.U16 R10, [R6+-0x4] ;  /* 0xfffffc00060a7983 */ /* 0x000ea80000100400 */
[----:B------:R-:W4:Y:S01]  /*e950*/  LDL.64 R12, [R4+-0x8] ;  /* 0xfffff800040c7983 */ /* 0x000f220000100a00 */
[----:B------:R-:W-:Y:S01]  /*e960*/  BSSY B1, `(.L_x_139) ;  /* 0x0000015000017945 */ /* 0x000fe20003800000 */
[----:B------:R-:W-:Y:S01]  /*e970*/  BSSY B2, `(.L_x_140) ;  /* 0x000000e000027945 */ /* 0x000fe20003800000 */
[----:B--2--5:R-:W-:Y:S01]  /*e980*/  HSETP2.GT.AND P0, PT, R3.H0_H0, R10.H0_H0, PT ;  /* 0x2000000a03007234 */ /* 0x024fe20003f04800 */
        /* <DEDUP_REMOVED lines=12> */
.L_x_141:
[----:B------:R-:W-:Y:S05]  /*ea50*/  BSYNC B2 ;  /* 0x0000000000027941 */ /* 0x000fea0003800000 */
.L_x_140:
[----:B------:R2:W-:Y:S04]  /*ea60*/  STL.U16 [R6+-0x4], R3 ;  /* 0xfffffc0306007387 */ /* 0x0005e80000100400 */
[----:B---3--:R-:W3:Y:S04]  /*ea70*/  LDL R7, [R4+-0x4] ;  /* 0xfffffc0004077983 */ /* 0x008ee80000100800 */
[----:B---3--:R2:W-:Y:S04]  /*ea80*/  STL [R4+-0x8], R7 ;  /* 0xfffff80704007387 */ /* 0x0085e80000100800 */
[----:B------:R2:W-:Y:S04]  /*ea90*/  STL.U16 [R6+-0x2], R10 ;  /* 0xfffffe0a06007387 */ /* 0x0005e80000100400 */
[----:B------:R2:W-:Y:S02]  /*eaa0*/  STL [R4+-0x4], R5 ;  /* 0xfffffc0504007387 */ /* 0x0005e40000100800 */
.L_x_142:
[----:B------:R-:W-:Y:S05]  /*eab0*/  BSYNC B1 ;  /* 0x0000000000017941 */ /* 0x000fea0003800000 */
.L_x_139:
[----:B------:R-:W-:-:S13]  /*eac0*/  ISETP.NE.AND P0, PT, R2, 0x2, PT ;  /* 0x000000020200780c */ /* 0x000fda0003f05270 */
[----:B------:R-:W-:Y:S05]  /*ead0*/  @!P0 BRA `(.L_x_143) ;  /* 0x000001f000008947 */ /* 0x000fea0003800000 */
[----:B--2---:R-:W2:Y:S04]  /*eae0*/  LDL.U16 R10, [R6+-0x4] ;  /* 0xfffffc00060a7983 */ /* 0x004ea80000100400 */
[----:B------:R-:W2:Y:S04]  /*eaf0*/  LDL.U16 R3, [R6+-0x6] ;  /* 0xfffffa0006037983 */ /* 0x000ea80000100400 */
[----:B---3--:R-:W3:Y:S01]  /*eb00*/  LDL R7, [R4+-0xc] ;  /* 0xfffff40004077983 */ /* 0x008ee20000100800 */
        /* <DEDUP_REMOVED lines=16> */
.L_x_146:
[----:B------:R-:W-:Y:S05]  /*ec10*/  BSYNC B2 ;  /* 0x0000000000027941 */ /* 0x000fea0003800000 */
.L_x_145:
[----:B------:R-:W-:Y:S04]  /*ec20*/  STL.U16 [R6+-0x6], R10 ;  /* 0xfffffa0a06007387 */ /* 0x000fe80000100400 */
[----:B------:R-:W2:Y:S04]  /*ec30*/  LDL R7, [R4+-0x8] ;  /* 0xfffff80004077983 */ /* 0x000ea80000100800 */
[----:B--2---:R-:W-:Y:S04]  /*ec40*/  STL [R4+-0xc], R7 ;  /* 0xfffff40704007387 */ /* 0x004fe80000100800 */
[----:B------:R2:W-:Y:S04]  /*ec50*/  STL.U16 [R6+-0x4], R3 ;  /* 0xfffffc0306007387 */ /* 0x0005e80000100400 */
[----:B------:R3:W-:Y:S04]  /*ec60*/  STL [R4+-0x8], R5 ;  /* 0xfffff80504007387 */ /* 0x0007e80000100800 */
[----:B--2---:R3:W5:Y:S02]  /*ec70*/  LDL.U16 R3, [R6+-0x6] ;  /* 0xfffffa0006037983 */ /* 0x0047640000100400 */
.L_x_147:
[----:B------:R-:W-:Y:S05]  /*ec80*/  BSYNC B1 ;  /* 0x0000000000017941 */ /* 0x000fea0003800000 */
.L_x_144:
[----:B---3--:R-:W-:Y:S02]  /*ec90*/  IADD3 R4, R4, -0x10, RZ ;  /* 0xfffffff004047810 */ /* 0x008fe40007ffe0ff */
[----:B------:R-:W-:-:S02]  /*eca0*/  IADD3 R6, R6, -0x8, RZ ;  /* 0xfffffff806067810 */ /* 0x000fc40007ffe0ff */
[----:B------:R-:W-:Y:S01]  /*ecb0*/  IADD3 R2, R2, -0x4, RZ ;  /* 0xfffffffc02027810 */ /* 0x000fe20007ffe0ff */
[----:B------:R-:W-:Y:S05]  /*ecc0*/  BRA `(.L_x_148) ;  /* 0xfffff94000007947 */ /* 0x000fea000383ffff */
.L_x_143:
        /* <DEDUP_REMOVED lines=82> */
[----:B---3--:R4:W5:Y:S04]  /*f1f0*/  LDL.64 R4, [R1+0x2f0] ;  /* 0x0002f00001047983 */ /* 0x0089680000100a00 */
        /* <DEDUP_REMOVED lines=14> */
.L_x_130:
[----:B------:R-:W-:Y:S05]  /*f2e0*/  BSYNC B0 ;  /* 0x0000000000007941 */ /* 0x000fea0003800000 */
.L_x_129:
[----:B------:R-:W-:Y:S01]  /*f2f0*/  WARPSYNC 0xffffffff ;  /* 0xffffffff00007948 */ /* 0x000fe20003800000 */
[----:B-----5:R2:W-:Y:S01]  /*f300*/  STL.64 [R1+0x900], R166 ;  /* 0x000900a601007387 */ /* 0x0205e20000100a00 */
[----:B-1----:R-:W-:Y:S01]  /*f310*/  ISETP.NE.AND P0, PT, R171, RZ, PT ;  /* 0x000000ffab00720c */ /* 0x002fe20003f05270 */
[----:B------:R-:W-:Y:S02]  /*f320*/  BSSY B0, `(.L_x_150) ;  /* 0x000010d000007945 */ /* 0x000fe40003800000 */
        /* <DEDUP_REMOVED lines=28> */
[----:B------:R-:W-:Y:S01]  /*f4f0*/  MOV R129, R130 ;  /* 0x0000008200817202 */ /* 0x000fe20000000f00 */
[----:B--2---:R-:W-:Y:S01]  /*f500*/  IMAD.MOV.U32 R130, RZ, RZ, R131 ;  /* 0x000000ffff827224 */ /* 0x004fe200078e0083 */
[----:B------:R-:W-:Y:S01]  /*f510*/  STS [0x4], R166 ;  /* 0x000004a6ff007388 */ /* 0x000fe20000000800 */
[----:B------:R-:W-:-:S02]  /*f520*/  IMAD.MOV.U32 R131, RZ, RZ, R132 ;  /* 0x000000ffff837224 */ /* 0x000fc400078e0084 */
[----:B------:R-:W-:Y:S01]  /*f530*/  IMAD.MOV.U32 R132, RZ, RZ, R133 ;  /* 0x000000ffff847224 */ /* 0x000fe200078e0085 */
[----:B------:R-:W-:Y:S01]  /*f540*/  STS [0x300], R3 ;  /* 0x00030003ff007388 */ /* 0x000fe20000000800 */
[----:B------:R-:W-:Y:S02]  /*f550*/  IMAD.MOV.U32 R133, RZ, RZ, R134 ;  /* 0x000000ffff857224 */ /* 0x000fe400078e0086 */
[----:B------:R-:W-:Y:S01]  /*f560*/  IMAD.MOV.U32 R134, RZ, RZ, R135 ;  /* 0x000000ffff867224 */ /* 0x000fe200078e0087 */
[----:B------:R-:W-:Y:S01]  /*f570*/  MOV R135, R116 ;  /* 0x0000007400877202 */ /* 0x000fe20000000f00 */
[----:B------:R-:W-:Y:S02]  /*f580*/  IMAD.MOV.U32 R116, RZ, RZ, R117 ;  /* 0x000000ffff747224 */ /* 0x000fe400078e0075 */
[----:B------:R-:W-:Y:S02]  /*f590*/  IMAD.MOV.U32 R117, RZ, RZ, R118 ;  /* 0x000000ffff757224 */ /* 0x000fe400078e0076 */
[----:B------:R-:W-:Y:S01]  /*f5a0*/  IMAD.MOV.U32 R118, RZ, RZ, R119 ;  /* 0x000000ffff767224 */ /* 0x000fe200078e0077 */
[----:B------:R1:W-:Y:S01]  /*f5b0*/  STS.128 [0x20], R132 ;  /* 0x00002084ff007388 */ /* 0x0003e20000000c00 */
[----:B------:R-:W-:-:S02]  /*f5c0*/  IMAD.MOV.U32 R119, RZ, RZ, R120 ;  /* 0x000000ffff777224 */ /* 0x000fc400078e0078 */
[----:B------:R-:W-:Y:S01]  /*f5d0*/  IMAD.MOV.U32 R120, RZ, RZ, R121 ;  /* 0x000000ffff787224 */ /* 0x000fe200078e0079 */
[----:B------:R-:W-:Y:S01]  /*f5e0*/  MOV R121, R122 ;  /* 0x0000007a00797202 */ /* 0x000fe20000000f00 */
[----:B------:R-:W-:Y:S01]  /*f5f0*/  IMAD.MOV.U32 R122, RZ, RZ, R123 ;  /* 0x000000ffff7a7224 */ /* 0x000fe200078e007b */
[----:B------:R2:W-:Y:S01]  /*f600*/  STS.128 [0x30], R116 ;  /* 0x00003074ff007388 */ /* 0x0005e20000000c00 */
[----:B------:R-:W-:Y:S02]  /*f610*/  IMAD.MOV.U32 R123, RZ, RZ, R124 ;  /* 0x000000ffff7b7224 */ /* 0x000fe400078e007c */
[----:B------:R-:W-:Y:S02]  /*f620*/  IMAD.MOV.U32 R124, RZ, RZ, R125 ;  /* 0x000000ffff7c7224 */ /* 0x000fe400078e007d */
[----:B------:R-:W-:Y:S01]  /*f630*/  IMAD.MOV.U32 R125, RZ, RZ, R126 ;  /* 0x000000ffff7d7224 */ /* 0x000fe200078e007e */
[----:B------:R3:W-:Y:S01]  /*f640*/  STS.128 [0x40], R120 ;  /* 0x00004078ff007388 */ /* 0x0007e20000000c00 */
[----:B------:R-:W-:Y:S01]  /*f650*/  IMAD.MOV.U32 R126, RZ, RZ, R127 ;  /* 0x000000ffff7e7224 */ /* 0x000fe200078e007f */
[----:B------:R-:W-:Y:S01]  /*f660*/  MOV R127, R196 ;  /* 0x000000c4007f7202 */ /* 0x000fe20000000f00 */
[----:B-1----:R-:W-:Y:S01]  /*f670*/  IMAD.MOV.U32 R135, RZ, RZ, R136 ;  /* 0x000000ffff877224 */ /* 0x002fe200078e0088 */
[----:B------:R-:W-:Y:S01]  /*f680*/  MOV R133, R190 ;  /* 0x000000be00857202 */ /* 0x000fe20000000f00 */
[----:B------:R-:W-:-:S02]  /*f690*/  IMAD.MOV.U32 R136, RZ, RZ, R137 ;  /* 0x000000ffff887224 */ /* 0x000fc400078e0089 */
[----:B------:R1:W-:Y:S01]  /*f6a0*/  STS.128 [0x50], R124 ;  /* 0x0000507cff007388 */ /* 0x0003e20000000c00 */
[----:B--2---:R-:W-:Y:S01]  /*f6b0*/  IMAD.MOV.U32 R116, RZ, RZ, R189 ;  /* 0x000000ffff747224 */ /* 0x004fe200078e00bd */
[----:B------:R-:W-:Y:S01]  /*f6c0*/  MOV R117, R186 ;  /* 0x000000ba00757202 */ /* 0x000fe20000000f00 */
[----:B------:R-:W-:Y:S02]  /*f6d0*/  IMAD.MOV.U32 R118, RZ, RZ, R187 ;  /* 0x000000ffff767224 */ /* 0x000fe400078e00bb */
[----:B------:R-:W-:Y:S02]  /*f6e0*/  IMAD.MOV.U32 R119, RZ, RZ, R184 ;  /* 0x000000ffff777224 */ /* 0x000fe400078e00b8 */
[----:B---3--:R-:W-:Y:S01]  /*f6f0*/  IMAD.MOV.U32 R120, RZ, RZ, R185 ;  /* 0x000000ffff787224 */ /* 0x008fe200078e00b9 */
[----:B------:R-:W-:Y:S01]  /*f700*/  MOV R123, R180 ;  /* 0x000000b4007b7202 */ /* 0x000fe20000000f00 */
[----:B------:R-:W-:Y:S01]  /*f710*/  IMAD.MOV.U32 R121, RZ, RZ, R182 ;  /* 0x000000ffff797224 */ /* 0x000fe200078e00b6 */
[----:B------:R2:W-:Y:S01]  /*f720*/  STS.128 [0xa0], R116 ;  /* 0x0000a074ff007388 */ /* 0x0005e20000000c00 */
[----:B------:R-:W-:-:S02]  /*f730*/  IMAD.MOV.U32 R122, RZ, RZ, R183 ;  /* 0x000000ffff7a7224 */ /* 0x000fc400078e00b7 */
[----:B------:R-:W-:Y:S02]  /*f740*/  IMAD.MOV.U32 R128, RZ, RZ, R169 ;  /* 0x000000ffff807224 */ /* 0x000fe400078e00a9 */
[----:B-1----:R-:W-:Y:S01]  /*f750*/  IMAD.MOV.U32 R124, RZ, RZ, R181 ;  /* 0x000000ffff7c7224 */ /* 0x002fe200078e00b5 */
[----:B------:R1:W-:Y:S01]  /*f760*/  STS.128 [0xb0], R120 ;  /* 0x0000b078ff007388 */ /* 0x0003e20000000c00 */
[----:B------:R-:W-:Y:S02]  /*f770*/  IMAD.MOV.U32 R125, RZ, RZ, R178 ;  /* 0x000000ffff7d7224 */ /* 0x000fe400078e00b2 */
[----:B------:R-:W-:Y:S01]  /*f780*/  IMAD.MOV.U32 R126, RZ, RZ, R179 ;  /* 0x000000ffff7e7224 */ /* 0x000fe200078e00b3 */
[----:B------:R-:W-:Y:S01]  /*f790*/  STS.128 [0x10], R128 ;  /* 0x00001080ff007388 */ /* 0x000fe20000000c00 */
[----:B------:R-:W-:Y:S02]  /*f7a0*/  IMAD.MOV.U32 R127, RZ, RZ, R176 ;  /* 0x000000ffff7f7224 */ /* 0x000fe400078e00b0 */
[----:B------:R-:W-:-:S02]  /*f7b0*/  IMAD.MOV.U32 R137, RZ, RZ, R138 ;  /* 0x000000ffff897224 */ /* 0x000fc400078e008a */
[----:B--2---:R-:W-:Y:S01]  /*f7c0*/  IMAD.MOV.U32 R116, RZ, RZ, R75 ;  /* 0x000000ffff747224 */ /* 0x004fe200078e004b */
[----:B------:R2:W-:Y:S01]  /*f7d0*/  STS.128 [0xc0], R124 ;  /* 0x0000c07cff007388 */ /* 0x0005e20000000c00 */
[----:B------:R-:W-:Y:S02]  /*f7e0*/  IMAD.MOV.U32 R117, RZ, RZ, R72 ;  /* 0x000000ffff757224 */ /* 0x000fe400078e0048 */
[----:B------:R-:W-:Y:S01]  /*f7f0*/  IMAD.MOV.U32 R118, RZ, RZ, R73 ;  /* 0x000000ffff767224 */ /* 0x000fe200078e0049 */
[----:B-1----:R-:W-:Y:S01]  /*f800*/  MOV R121, R68 ;  /* 0x0000004400797202 */ /* 0x002fe20000000f00 */
[----:B------:R-:W-:Y:S02]  /*f810*/  IMAD.MOV.U32 R119, RZ, RZ, R70 ;  /* 0x000000ffff777224 */ /* 0x000fe400078e0046 */
[----:B------:R-:W-:Y:S02]  /*f820*/  IMAD.MOV.U32 R120, RZ, RZ, R71 ;  /* 0x000000ffff787224 */ /* 0x000fe400078e0047 */
[----:B------:R-:W-:Y:S01]  /*f830*/  IMAD.MOV.U32 R122, RZ, RZ, R69 ;  /* 0x000000ffff7a7224 */ /* 0x000fe200078e0045 */
[----:B------:R1:W-:Y:S01]  /*f840*/  STS.128 [0xf0], R116 ;  /* 0x0000f074ff007388 */ /* 0x0003e20000000c00 */
[----:B------:R-:W-:-:S02]  /*f850*/  IMAD.MOV.U32 R123, RZ, RZ, R66 ;  /* 0x000000ffff7b7224 */ /* 0x000fc400078e0042 */
[----:B------:R-:W-:Y:S01]  /*f860*/  IMAD.MOV.U32 R138, RZ, RZ, R139 ;  /* 0x000000ffff8a7224 */ /* 0x000fe200078e008b */
[----:B--2---:R-:W-:Y:S01]  /*f870*/  MOV R127, R62 ;  /* 0x0000003e007f7202 */ /* 0x004fe20000000f00 */
[----:B------:R-:W-:Y:S01]  /*f880*/  IMAD.MOV.U32 R124, RZ, RZ, R67 ;  /* 0x000000ffff7c7224 */ /* 0x000fe200078e0043 */
[----:B------:R2:W-:Y:S01]  /*f890*/  STS.128 [0x100], R120 ;  /* 0x00010078ff007388 */ /* 0x0005e20000000c00 */
[----:B------:R-:W-:Y:S01]  /*f8a0*/  IMAD.MOV.U32 R125, RZ, RZ, R64 ;  /* 0x000000ffff7d7224 */ /* 0x000fe200078e0040 */
[----:B------:R-:W-:Y:S01]  /*f8b0*/  MOV R139, R140 ;  /* 0x0000008c008b7202 */ /* 0x000fe20000000f00 */
[----:B------:R-:W-:Y:S02]  /*f8c0*/  IMAD.MOV.U32 R126, RZ, RZ, R65 ;  /* 0x000000ffff7e7224 */ /* 0x000fe400078e0041 */
[----:B------:R-:W-:Y:S02]  /*f8d0*/  IMAD.MOV.U32 R140, RZ, RZ, R141 ;  /* 0x000000ffff8c7224 */ /* 0x000fe400078e008d */
[----:B------:R-:W-:Y:S01]  /*f8e0*/  IMAD.MOV.U32 R141, RZ, RZ, R142 ;  /* 0x000000ffff8d7224 */ /* 0x000fe200078e008e */
[----:B-1----:R-:W-:Y:S01]  /*f8f0*/  MOV R119, R40 ;  /* 0x0000002800777202 */ /* 0x002fe20000000f00 */
[----:B------:R-:W-:Y:S01]  /*f900*/  IMAD.MOV.U32 R116, RZ, RZ, R45 ;  /* 0x000000ffff747224 */ /* 0x000fe200078e002d */
[----:B------:R1:W-:Y:S01]  /*f910*/  STS.128 [0x110], R124 ;  /* 0x0001107cff007388 */ /* 0x0003e20000000c00 */
[----:B------:R-:W-:-:S02]  /*f920*/  IMAD.MOV.U32 R117, RZ, RZ, R42 ;  /* 0x000000ffff757224 */ /* 0x000fc400078e002a */
[----:B------:R-:W-:Y:S01]  /*f930*/  IMAD.MOV.U32 R118, RZ, RZ, R43 ;  /* 0x000000ffff767224 */ /* 0x000fe200078e002b */
[----:B------:R-:W-:Y:S01]  /*f940*/  STS.128 [0x80], R136 ;  /* 0x00008088ff007388 */ /* 0x000fe20000000c00 */
[----:B--2---:R-:W-:Y:S02]  /*f950*/  IMAD.MOV.U32 R120, RZ, RZ, R41 ;  /* 0x000000ffff787224 */ /* 0x004fe400078e0029 */
[----:B------:R-:W-:Y:S01]  /*f960*/  IMAD.MOV.U32 R121, RZ, RZ, R38 ;  /* 0x000000ffff797224 */ /* 0x000fe200078e0026 */
[----:B------:R2:W-:Y:S01]  /*f970*/  STS.128 [0x140], R116 ;  /* 0x00014074ff007388 */ /* 0x0005e20000000c00 */
[----:B------:R-:W-:Y:S02]  /*f980*/  IMAD.MOV.U32 R122, RZ, RZ, R39 ;  /* 0x000000ffff7a7224 */ /* 0x000fe400078e0027 */
[----:B------:R-:W-:Y:S02]  /*f990*/  IMAD.MOV.U32 R123, RZ, RZ, R36 ;  /* 0x000000ffff7b7224 */ /* 0x000fe400078e0024 */
[----:B------:R-:W-:Y:S01]  /*f9a0*/  IMAD.MOV.U32 R142, RZ, RZ, R143 ;  /* 0x000000ffff8e7224 */ /* 0x000fe200078e008f */
[----:B-1----:R-:W-:Y:S01]  /*f9b0*/  MOV R125, R34 ;  /* 0x00000022007d7202 */ /* 0x002fe20000000f00 */
[----:B------:R-:W-:Y:S01]  /*f9c0*/  IMAD.MOV.U32 R128, RZ, RZ, R197 ;  /* 0x000000ffff807224 */ /* 0x000fe200078e00c5 */
[----:B------:R1:W-:Y:S01]  /*f9d0*/  STS.128 [0x150], R120 ;  /* 0x00015078ff007388 */ /* 0x0003e20000000c00 */
[----:B------:R-:W-:-:S02]  /*f9e0*/  IMAD.MOV.U32 R129, RZ, RZ, R194 ;  /* 0x000000ffff817224 */ /* 0x000fc400078e00c2 */
[----:B------:R-:W-:Y:S02]  /*f9f0*/  IMAD.MOV.U32 R130, RZ, RZ, R195 ;  /* 0x000000ffff827224 */ /* 0x000fe400078e00c3 */
[----:B------:R-:W-:Y:S01]  /*fa00*/  IMAD.MOV.U32 R131, RZ, RZ, R192 ;  /* 0x000000ffff837224 */ /* 0x000fe200078e00c0 */
[----:B--2---:R-:W-:Y:S01]  /*fa10*/  MOV R117, R22 ;  /* 0x0000001600757202 */ /* 0x004fe20000000f00 */
[----:B------:R-:W-:Y:S02]  /*fa20*/  IMAD.MOV.U32 R116, RZ, RZ, R25 ;  /* 0x000000ffff747224 */ /* 0x000fe400078e0019 */
[----:B------:R-:W-:Y:S01]  /*fa30*/  IMAD.MOV.U32 R118, RZ, RZ, R23 ;  /* 0x000000ffff767224 */ /* 0x000fe200078e0017 */
[----:B------:R2:W-:Y:S01]  /*fa40*/  STS.128 [0x60], R128 ;  /* 0x00006080ff007388 */ /* 0x0005e20000000c00 */
[----:B------:R-:W-:Y:S02]  /*fa50*/  IMAD.MOV.U32 R119, RZ, RZ, R20 ;  /* 0x000000ffff777224 */ /* 0x000fe400078e0014 */
[----:B------:R-:W-:Y:S01]  /*fa60*/  IMAD.MOV.U32 R132, RZ, RZ, R193 ;  /* 0x000000ffff847224 */ /* 0x000fe200078e00c1 */
[----:B-1----:R-:W-:Y:S01]  /*fa70*/  MOV R123, R16 ;  /* 0x00000010007b7202 */ /* 0x002fe20000000f00 */
[----:B------:R-:W-:Y:S01]  /*fa80*/  IMAD.MOV.U32 R134, RZ, RZ, R191 ;  /* 0x000000ffff867224 */ /* 0x000fe200078e00bf */
[----:B------:R1:W-:Y:S01]  /*fa90*/  STS.128 [0x190], R116 ;  /* 0x00019074ff007388 */ /* 0x0003e20000000c00 */
[----:B------:R-:W-:-:S02]  /*faa0*/  IMAD.MOV.U32 R143, RZ, RZ, R188 ;  /* 0x000000ffff8f7224 */ /* 0x000fc400078e00bc */
[----:B------:R-:W-:Y:S01]  /*fab0*/  IMAD.MOV.U32 R124, RZ, RZ, R37 ;  /* 0x000000ffff7c7224 */ /* 0x000fe200078e0025 */
[----:B------:R3:W-:Y:S01]  /*fac0*/  STS.128 [0x70], R132 ;  /* 0x00007084ff007388 */ /* 0x0007e20000000c00 */
[----:B------:R-:W-:Y:S02]  /*fad0*/  IMAD.MOV.U32 R126, RZ, RZ, R35 ;  /* 0x000000ffff7e7224 */ /* 0x000fe400078e0023 */
[----:B------:R-:W-:Y:S01]  /*fae0*/  IMAD.MOV.U32 R127, RZ, RZ, R32 ;  /* 0x000000ffff7f7224 */ /* 0x000fe200078e0020 */
[----:B------:R5:W-:Y:S01]  /*faf0*/  STS.128 [0x90], R140 ;  /* 0x0000908cff007388 */ /* 0x000be20000000c00 */
[----:B------:R-:W-:Y:S01]  /*fb00*/  IMAD.MOV.U32 R120, RZ, RZ, R21 ;  /* 0x000000ffff787224 */ /* 0x000fe200078e0015 */
[----:B--2---:R-:W-:Y:S01]  /*fb10*/  MOV R129, R174 ;  /* 0x000000ae00817202 */ /* 0x004fe20000000f00 */
[----:B------:R-:W-:Y:S01]  /*fb20*/  IMAD.MOV.U32 R121, RZ, RZ, R18 ;  /* 0x000000ffff797224 */ /* 0x000fe200078e0012 */
[----:B------:R-:W-:Y:S01]  /*fb30*/  STS.128 [0x160], R124 ;  /* 0x0001607cff007388 */ /* 0x000fe20000000c00 */
[----:B------:R-:W-:-:S02]  /*fb40*/  IMAD.MOV.U32 R122, RZ, RZ, R19 ;  /* 0x000000ffff7a7224 */ /* 0x000fc400078e0013 */
[----:B-1----:R-:W-:Y:S02]  /*fb50*/  IMAD.MOV.U32 R116, RZ, RZ, R157 ;  /* 0x000000ffff747224 */ /* 0x002fe400078e009d */
[----:B------:R-:W-:Y:S01]  /*fb60*/  IMAD.MOV.U32 R117, RZ, RZ, R158 ;  /* 0x000000ffff757224 */ /* 0x000fe200078e009e */
[----:B------:R1:W-:Y:S01]  /*fb70*/  STS.128 [0x1a0], R120 ;  /* 0x0001a078ff007388 */ /* 0x0003e20000000c00 */
[----:B------:R-:W-:Y:S01]  /*fb80*/  IMAD.MOV.U32 R118, RZ, RZ, R159 ;  /* 0x000000ffff767224 */ /* 0x000fe200078e009f */
[----:B---3--:R-:W-:Y:S01]  /*fb90*/  MOV R135, R74 ;  /* 0x0000004a00877202 */ /* 0x008fe20000000f00 */
[----:B------:R-:W-:Y:S01]  /*fba0*/  IMAD.MOV.U32 R119, RZ, RZ, R160 ;  /* 0x000000ffff777224 */ /* 0x000fe200078e00a0 */
[----:B-----5:R-:W-:Y:S01]  /*fbb0*/  MOV R141, R46 ;  /* 0x0000002e008d7202 */ /* 0x020fe20000000f00 */
[----:B------:R-:W-:Y:S02]  /*fbc0*/  IMAD.MOV.U32 R128, RZ, RZ, R177 ;  /* 0x000000ffff807224 */ /* 0x000fe400078e00b1 */
[----:B------:R-:W-:Y:S01]  /*fbd0*/  IMAD.MOV.U32 R130, RZ, RZ, R175 ;  /* 0x000000ffff827224 */ /* 0x000fe200078e00af */
[----:B------:R2:W-:Y:S01]  /*fbe0*/  STS.128 [0x1e0], R116 ;  /* 0x0001e074ff007388 */ /* 0x0005e20000000c00 */
[----:B------:R-:W-:-:S02]  /*fbf0*/  IMAD.MOV.U32 R131, RZ, RZ, R172 ;  /* 0x000000ffff837224 */ /* 0x000fc400078e00ac */
[----:B------:R-:W-:Y:S02]  /*fc00*/  IMAD.MOV.U32 R132, RZ, RZ, R173 ;  /* 0x000000ffff847224 */ /* 0x000fe400078e00ad */
[----:B------:R-:W-:Y:S01]  /*fc10*/  IMAD.MOV.U32 R133, RZ, RZ, R76 ;  /* 0x000000ffff857224 */ /* 0x000fe200078e004c */
[----:B-1----:R-:W-:Y:S01]  /*fc20*/  MOV R121, R162 ;  /* 0x000000a200797202 */ /* 0x002fe20000000f00 */
[----:B------:R-:W-:Y:S01]  /*fc30*/  IMAD.MOV.U32 R134, RZ, RZ, R77 ;  /* 0x000000ffff867224 */ /* 0x000fe200078e004d */
[----:B------:R1:W-:Y:S01]  /*fc40*/  STS.128 [0xd0], R128 ;  /* 0x0000d080ff007388 */ /* 0x0003e20000000c00 */
[----:B------:R-:W-:Y:S02]  /*fc50*/  IMAD.MOV.U32 R136, RZ, RZ, R63 ;  /* 0x000000ffff887224 */ /* 0x000fe400078e003f */
[----:B------:R-:W-:Y:S01]  /*fc60*/  IMAD.MOV.U32 R137, RZ, RZ, R58 ;  /* 0x000000ffff897224 */ /* 0x000fe200078e003a */
[----:B------:R-:W-:Y:S01]  /*fc70*/  STS.128 [0xe0], R132 ;  /* 0x0000e084ff007388 */ /* 0x000fe20000000c00 */
[----:B------:R-:W-:-:S02]  /*fc80*/  IMAD.MOV.U32 R138, RZ, RZ, R59 ;  /* 0x000000ffff8a7224 */ /* 0x000fc400078e003b */
[----:B--2---:R-:W-:Y:S02]  /*fc90*/  IMAD.MOV.U32 R116, RZ, RZ, R149 ;  /* 0x000000ffff747224 */ /* 0x004fe400078e0095 */
[----:B------:R-:W-:Y:S02]  /*fca0*/  IMAD.MOV.U32 R117, RZ, RZ, R146 ;  /* 0x000000ffff757224 */ /* 0x000fe400078e0092 */
[----:B------:R-:W-:Y:S02]  /*fcb0*/  IMAD.MOV.U32 R118, RZ, RZ, R147 ;  /* 0x000000ffff767224 */ /* 0x000fe400078e0093 */
[----:B------:R-:W-:Y:S01]  /*fcc0*/  IMAD.MOV.U32 R119, RZ, RZ, R144 ;  /* 0x000000ffff777224 */ /* 0x000fe200078e0090 */
[----:B-1----:R-:W-:Y:S01]  /*fcd0*/  MOV R131, R28 ;  /* 0x0000001c00837202 */ /* 0x002fe20000000f00 */
[----:B------:R-:W-:Y:S02]  /*fce0*/  IMAD.MOV.U32 R139, RZ, RZ, R56 ;  /* 0x000000ffff8b7224 */ /* 0x000fe400078e0038 */
        /* <DEDUP_REMOVED lines=14> */
[----:B------:R-:W-:Y:S01]  /*fdd0*/  IMAD.MOV.U32 R118, RZ, RZ, R115 ;  /* 0x000000ffff767224 */ /* 0x000fe200078e0073 */
[----:B--2---:R-:W-:Y:S01]  /*fde0*/  MOV R137, R8 ;  /* 0x0000000800897202 */ /* 0x004fe20000000f00 */
[----:B------:R-:W-:-:S02]  /*fdf0*/  IMAD.MOV.U32 R119, RZ, RZ, R112 ;  /* 0x000000ffff777224 */ /* 0x000fc400078e0070 */
[----:B------:R-:W-:Y:S01]  /*fe00*/  IMAD.MOV.U32 R122, RZ, RZ, R163 ;  /* 0x000000ffff7a7224 */ /* 0x000fe200078e00a3 */
[----:B---3--:R-:W-:Y:S01]  /*fe10*/  MOV R143, R156 ;  /* 0x0000009c008f7202 */ /* 0x008fe20000000f00 */
[----:B------:R-:W-:Y:S01]  /*fe20*/  IMAD.MOV.U32 R123, RZ, RZ, R164 ;  /* 0x000000ffff7b7224 */ /* 0x000fe200078e00a4 */
[----:B------:R2:W-:Y:S01]  /*fe30*/  STS.128 [0x220], R116 ;  /* 0x00022074ff007388 */ /* 0x0005e20000000c00 */
[----:B------:R-:W-:Y:S02]  /*fe40*/  IMAD.MOV.U32 R128, RZ, RZ, R33 ;  /* 0x000000ffff807224 */ /* 0x000fe400078e0021 */
[----:B------:R-:W-:Y:S01]  /*fe50*/  IMAD.MOV.U32 R129, RZ, RZ, R30 ;  /* 0x000000ffff817224 */ /* 0x000fe200078e001e */
[----:B------:R-:W-:Y:S01]  /*fe60*/  STS.128 [0x1f0], R120 ;  /* 0x0001f078ff007388 */ /* 0x000fe20000000c00 */
[----:B------:R-:W-:Y:S01]  /*fe70*/  IMAD.MOV.U32 R130, RZ, RZ, R31 ;  /* 0x000000ffff827224 */ /* 0x000fe200078e001f */
[----:B-1----:R-:W-:Y:S01]  /*fe80*/  MOV R127, R148 ;  /* 0x00000094007f7202 */ /* 0x002fe20000000f00 */
[----:B------:R-:W-:-:S02]  /*fe90*/  IMAD.MOV.U32 R132, RZ, RZ, R29 ;  /* 0x000000ffff847224 */ /* 0x000fc400078e001d */
[----:B------:R-:W-:Y:S01]  /*fea0*/  IMAD.MOV.U32 R133, RZ, RZ, R26 ;  /* 0x000000ffff857224 */ /* 0x000fe200078e001a */
[----:B------:R-:W-:Y:S01]  /*feb0*/  STS.128 [0x170], R128 ;  /* 0x00017080ff007388 */ /* 0x000fe20000000c00 */
[----:B------:R-:W-:Y:S02]  /*fec0*/  IMAD.MOV.U32 R134, RZ, RZ, R27 ;  /* 0x000000ffff867224 */ /* 0x000fe400078e001b */
[----:B------:R-:W-:Y:S01]  /*fed0*/  IMAD.MOV.U32 R135, RZ, RZ, R24 ;  /* 0x000000ffff877224 */ /* 0x000fe200078e0018 */
[----:B--2---:R-:W-:Y:S01]  /*fee0*/  MOV R119, R108 ;  /* 0x0000006c00777202 */ /* 0x004fe20000000f00 */
[----:B------:R-:W-:Y:S02]  /*fef0*/  IMAD.MOV.U32 R116, RZ, RZ, R113 ;  /* 0x000000ffff747224 */ /* 0x000fe400078e0071 */
[----:B------:R-:W-:Y:S01]  /*ff00*/  IMAD.MOV.U32 R117, RZ, RZ, R110 ;  /* 0x000000ffff757224 */ /* 0x000fe200078e006e */
[----:B------:R-:W-:Y:S01]  /*ff10*/  STS.128 [0x180], R132 ;  /* 0x00018084ff007388 */ /* 0x000fe20000000c00 */
[----:B------:R-:W-:-:S02]  /*ff20*/  IMAD.MOV.U32 R118, RZ, RZ, R111 ;  /* 0x000000ffff767224 */ /* 0x000fc400078e006f */
[----:B------:R-:W-:Y:S02]  /*ff30*/  IMAD.MOV.U32 R136, RZ, RZ, R11 ;  /* 0x000000ffff887224 */ /* 0x000fe400078e000b */
[----:B------:R-:W-:Y:S01]  /*ff40*/  IMAD.MOV.U32 R138, RZ, RZ, R9 ;  /* 0x000000ffff8a7224 */ /* 0x000fe200078e0009 */
[----:B------:R1:W-:Y:S01]  /*ff50*/  STS.128 [0x230], R116 ;  /* 0x00023074ff007388 */ /* 0x0003e20000000c00 */
[----:B------:R-:W-:Y:S02]  /*ff60*/  IMAD.MOV.U32 R139, RZ, RZ, R152 ;  /* 0x000000ffff8b7224 */ /* 0x000fe400078e0098 */
[----:B------:R-:W-:Y:S02]  /*ff70*/  IMAD.MOV.U32 R140, RZ, RZ, R153 ;  /* 0x000000ffff8c7224 */ /* 0x000fe400078e0099 */
[----:B------:R-:W-:Y:S01]  /*ff80*/  IMAD.MOV.U32 R141, RZ, RZ, R154 ;  /* 0x000000ffff8d7224 */ /* 0x000fe200078e009a */
[----:B------:R-:W-:Y:S01]  /*ff90*/  STS.128 [0x1c0], R136 ;  /* 0x0001c088ff007388 */ /* 0x000fe20000000c00 */
[----:B------:R-:W-:-:S02]  /*ffa0*/  IMAD.MOV.U32 R142, RZ, RZ, R155 ;  /* 0x000000ffff8e7224 */ /* 0x000fc400078e009b */
[----:B------:R-:W-:Y:S02]  /*ffb0*/  IMAD.MOV.U32 R124, RZ, RZ, R165 ;  /* 0x000000ffff7c7224 */ /* 0x000fe400078e00a5 */
[----:B------:R-:W-:Y:S01]  /*ffc0*/  IMAD.MOV.U32 R125, RZ, RZ, R150 ;  /* 0x000000ffff7d7224 */ /* 0x000fe200078e0096 */
[----:B------:R-:W-:Y:S01]  /*ffd0*/  STS.128 [0x1d0], R140 ;  /* 0x0001d08cff007388 */ /* 0x000fe20000000c00 */
[----:B------:R-:W-:Y:S02]  /*ffe0*/  IMAD.MOV.U32 R126, RZ, RZ, R151 ;  /* 0x000000ffff7e7224 */ /* 0x000fe400078e0097 */
[----:B-1----:R-:W-:Y:S02]  /*fff0*/  IMAD.MOV.U32 R116, RZ, RZ, R109 ;  /* 0x000000ffff747224 */ /* 0x002fe400078e006d */
[----:B------:R-:W-:Y:S01]  /*10000*/  IMAD.MOV.U32 R117, RZ, RZ, R106 ;  /* 0x000000ffff757224 */ /* 0x000fe200078e006a */
[----:B------:R-:W-:Y:S01]  /*10010*/  STS.128 [0x200], R124 ;  /* 0x0002007cff007388 */ /* 0x000fe20000000c00 */
[----:B------:R-:W-:-:S02]  /*10020*/  IMAD.MOV.U32 R118, RZ, RZ, R107 ;  /* 0x000000ffff767224 */ /* 0x000fc400078e006b */
[----:B------:R-:W-:Y:S02]  /*10030*/  IMAD.MOV.U32 R119, RZ, RZ, R104 ;  /* 0x000000ffff777224 */ /* 0x000fe400078e0068 */
[----:B------:R-:W-:Y:S02]  /*10040*/  IMAD.MOV.U32 R120, RZ, RZ, R167 ;  /* 0x000000ffff787224 */ /* 0x000fe400078e00a7 */
[----:B------:R-:W-:Y:S01]  /*10050*/  IMAD.MOV.U32 R121, RZ, RZ, R168 ;  /* 0x000000ffff797224 */ /* 0x000fe200078e00a8 */
[----:B------:R1:W-:Y:S04]  /*10060*/  STS.128 [0x240], R116 ;  /* 0x00024074ff007388 */ /* 0x0003e80000000c00 */
[----:B------:R-:W-:Y:S01]  /*10070*/  STS.64 [0x8], R120 ;  /* 0x00000878ff007388 */ /* 0x000fe20000000a00 */
[----:B-1----:R-:W-:Y:S01]  /*10080*/  IMAD.MOV.U32 R116, RZ, RZ, R105 ;  /* 0x000000ffff747224 */ /* 0x002fe200078e0069 */
[----:B------:R-:W-:Y:S01]  /*10090*/  MOV R117, R102 ;  /* 0x0000006600757202 */ /* 0x000fe20000000f00 */
[----:B------:R-:W-:-:S02]  /*100a0*/  IMAD.MOV.U32 R118, RZ, RZ, R103 ;  /* 0x000000ffff767224 */ /* 0x000fc400078e0067 */
[----:B------:R-:W-:-:S05]  /*100b0*/  IMAD.MOV.U32 R119, RZ, RZ, R100 ;  /* 0x000000ffff777224 */ /* 0x000fca00078e0064 */
[----:B------:R1:W-:Y:S02]  /*100c0*/  STS.128 [0x250], R116 ;  /* 0x00025074ff007388 */ /* 0x0003e40000000c00 */
[----:B-1----:R-:W-:Y:S01]  /*100d0*/  IMAD.MOV.U32 R116, RZ, RZ, R101 ;  /* 0x000000ffff747224 */ /* 0x002fe200078e0065 */
[----:B------:R-:W-:Y:S01]  /*100e0*/  MOV R119, R96 ;  /* 0x0000006000777202 */ /* 0x000fe20000000f00 */
[----:B------:R-:W-:Y:S02]  /*100f0*/  IMAD.MOV.U32 R117, RZ, RZ, R98 ;  /* 0x000000ffff757224 */ /* 0x000fe400078e0062 */
[----:B------:R-:W-:-:S05]  /*10100*/  IMAD.MOV.U32 R118, RZ, RZ, R99 ;  /* 0x000000ffff767224 */ /* 0x000fca00078e0063 */
[----:B------:R1:W-:Y:S02]  /*10110*/  STS.128 [0x260], R116 ;  /* 0x00026074ff007388 */ /* 0x0003e40000000c00 */
[----:B-1----:R-:W-:Y:S02]  /*10120*/  IMAD.MOV.U32 R116, RZ, RZ, R97 ;  /* 0x000000ffff747224 */ /* 0x002fe400078e0061 */
[----:B------:R-:W-:Y:S02]  /*10130*/  IMAD.MOV.U32 R117, RZ, RZ, R94 ;  /* 0x000000ffff757224 */ /* 0x000fe400078e005e */
[----:B------:R-:W-:Y:S02]  /*10140*/  IMAD.MOV.U32 R118, RZ, RZ, R95 ;  /* 0x000000ffff767224 */ /* 0x000fe400078e005f */
[----:B------:R-:W-:-:S05]  /*10150*/  IMAD.MOV.U32 R119, RZ, RZ, R92 ;  /* 0x000000ffff777224 */ /* 0x000fca00078e005c */
[----:B------:R1:W-:Y:S02]  /*10160*/  STS.128 [0x270], R116 ;  /* 0x00027074ff007388 */ /* 0x0003e40000000c00 */
[----:B-1----:R-:W-:Y:S01]  /*10170*/  IMAD.MOV.U32 R116, RZ, RZ, R93 ;  /* 0x000000ffff747224 */ /* 0x002fe200078e005d */
[----:B------:R-:W-:Y:S01]  /*10180*/  MOV R117, R90 ;  /* 0x0000005a00757202 */ /* 0x000fe20000000f00 */
        /* <DEDUP_REMOVED lines=38> */
.L_x_151:
[----:B------:R-:W-:Y:S05]  /*103f0*/  BSYNC B0 ;  /* 0x0000000000007941 */ /* 0x000fea0003800000 */
.L_x_150:
[----:B------:R3:W-:Y:S01]  /*10400*/  STL.64 [R1+0xac0], R8 ;  /* 0x000ac00801007387 */ /* 0x0007e20000100a00 */
[----:B------:R-:W-:Y:S03]  /*10410*/  BSSY B0, `(.L_x_152) ;  /* 0x00002b3000007945 */ /* 0x000fe60003800000 */
[----:B------:R0:W-:Y:S04]  /*10420*/  STL.64 [R1+0x9e0], R76 ;  /* 0x0009e04c01007387 */ /* 0x0001e80000100a00 */
[----:B------:R0:W-:Y:S01]  /*10430*/  STL.64 [R1+0x9e8], R74 ;  /* 0x0009e84a01007387 */ /* 0x0001e20000100a00 */
[----:B---3--:R-:W-:-:S03]  /*10440*/  IMAD.MOV.U32 R8, RZ, RZ, R2 ;  /* 0x000000ffff087224 */ /* 0x008fc600078e0002 */
[----:B------:R0:W-:Y:S01]  /*10450*/  STL.64 [R1+0x9f0], R72 ;  /* 0x0009f04801007387 */ /* 0x0001e20000100a00 */
[----:B------:R-:W-:Y:S01]  /*10460*/  IMAD.MOV.U32 R9, RZ, RZ, R3 ;  /* 0x000000ffff097224 */ /* 0x000fe200078e0003 */
[----:B------:R-:W-:Y:S02]  /*10470*/  IADD3 R3, R1, 0x900, RZ ;  /* 0x0000090001037810 */ /* 0x000fe40007ffe0ff */
[----:B------:R-:W3:Y:S04]  /*10480*/  S2R R2, SR_TID.X ;  /* 0x0000000000027919 */ /* 0x000ee80000002100 */
[----:B------:R0:W-:Y:S04]  /*10490*/  STL.64 [R1+0x9f8], R70 ;  /* 0x0009f84601007387 */ /* 0x0001e80000100a00 */
[----:B------:R0:W-:Y:S04]  /*104a0*/  STL.64 [R1+0xa00], R68 ;  /* 0x000a004401007387 */ /* 0x0001e80000100a00 */
[----:B------:R0:W-:Y:S04]  /*104b0*/  STL.64 [R1+0xa08], R66 ;  /* 0x000a084201007387 */ /* 0x0001e80000100a00 */
[----:B------:R0:W-:Y:S04]  /*104c0*/  STL.64 [R1+0xa10], R64 ;  /* 0x000a104001007387 */ /* 0x0001e80000100a00 */
[----:B------:R0:W-:Y:S04]  /*104d0*/  STL.64 [R1+0xa18], R62 ;  /* 0x000a183e01007387 */ /* 0x0001e80000100a00 */
[----:B------:R0:W-:Y:S01]  /*104e0*/  STL.64 [R1+0xa20], R58 ;  /* 0x000a203a01007387 */ /* 0x0001e20000100a00 */
[----:B---3--:R-:W-:-:S03]  /*104f0*/  ISETP.NE.AND P0, PT, R2, RZ, PT ;  /* 0x000000ff0200720c */ /* 0x008fc60003f05270 */
        /* <DEDUP_REMOVED lines=58> */
[----:B------:R-:W-:Y:S06]  /*108a0*/  BAR.SYNC.DEFER_BLOCKING 0x0 ;  /* 0x0000000000007b1d */ /* 0x000fec0000010000 */
[----:B------:R-:W-:Y:S05]  /*108b0*/  @P0 BRA `(.L_x_153) ;  /* 0x0000268000000947 */ /* 0x000fea0003800000 */
[----:B0-----:R-:W0:Y:S01]  /*108c0*/  S2R R9, SR_CTAID.X ;  /* 0x0000000000097919 */ /* 0x001e220000002500 */
[----:B------:R-:W-:Y:S01]  /*108d0*/  LOP3.LUT R4, RZ, c[0x0][0x200], RZ, 0x33, !PT ;  /* 0x00008000ff047a12 */ /* 0x000fe200078e33ff */
[----:B------:R-:W-:Y:S01]  /*108e0*/  IMAD.MOV.U32 R24, RZ, RZ, c[0x0][0x200] ;  /* 0x00008000ff187624 */ /* 0x000fe200078e00ff */
[----:B------:R-:W-:Y:S01]  /*108f0*/  MOV R15, c[0x0][0x208] ;  /* 0x00008200000f7a02 */ /* 0x000fe20000000f00 */
[----:B------:R-:W-:Y:S01]  /*10900*/  IMAD.MOV.U32 R20, RZ, RZ, c[0x0][0x20c] ;  /* 0x00008300ff147624 */ /* 0x000fe200078e00ff */
[----:B------:R-:W-:Y:S01]  /*10910*/  IMNMX R4, R4, -0x2, !PT ;  /* 0xfffffffe04047817 */ /* 0x000fe20007800200 */
[----:B------:R-:W-:Y:S01]  /*10920*/  IMAD.MOV.U32 R22, RZ, RZ, c[0x0][0x224] ;  /* 0x00008900ff167624 */ /* 0x000fe200078e00ff */
[----:B------:R-:W-:Y:S01]  /*10930*/  IADD3 R14, R24, -0x1, RZ ;  /* 0xffffffff180e7810 */ /* 0x000fe20007ffe0ff */
[----:B------:R-:W-:Y:S01]  /*10940*/  IMAD.MOV.U32 R6, RZ, RZ, 0x4 ;  /* 0x00000004ff067424 */ /* 0x000fe200078e00ff */
[----:B------:R-:W-:Y:S01]  /*10950*/  IADD3 R12, R4, c[0x0][0x200], RZ ;  /* 0x00008000040c7a10 */ /* 0x000fe20007ffe0ff */
[----:B------:R-:W-:Y:S01]  /*10960*/  IMAD.MOV.U32 R7, RZ, RZ, -0x1 ;  /* 0xffffffffff077424 */ /* 0x000fe200078e00ff */
[----:B------:R-:W-:Y:S01]  /*10970*/  ISETP.NE.U32.AND P1, PT, RZ, c[0x0][0x1f8], PT ;  /* 0x00007e00ff007a0c */ /* 0x000fe20003f25070 */
[----:B------:R-:W-:Y:S01]  /*10980*/  IMAD.MOV.U32 R13, RZ, RZ, 0x4 ;  /* 0x00000004ff0d7424 */ /* 0x000fe200078e00ff */
[----:B------:R-:W-:Y:S01]  /*10990*/  IADD3 R4, R12, 0x1, RZ ;  /* 0x000000010c047810 */ /* 0x000fe20007ffe0ff */
[C---:B------:R-:W-:Y:S01]  /*109a0*/  IMAD.SHL.U32 R21, R22.reuse, 0x2, RZ ;  /* 0x0000000216157824 */ /* 0x040fe200078e00ff */
[----:B------:R-:W-:Y:S01]  /*109b0*/  IADD3 R52, R22, -0x1, RZ ;  /* 0xffffffff16347810 */ /* 0x000fe20007ffe0ff */
[----:B------:R-:W-:Y:S01]  /*109c0*/  HFMA2.MMA R16, -RZ, RZ, 0, 0 ;  /* 0x00000000ff107435 */ /* 0x000fe200000001ff */
[----:B------:R-:W-:Y:S01]  /*109d0*/  ISETP.GE.U32.AND P3, PT, R4, 0x3, PT ;  /* 0x000000030400780c */ /* 0x000fe20003f66070 */
[----:B------:R-:W-:Y:S01]  /*109e0*/  IMAD R4, R14, R15, -c[0x0][0x208] ;  /* 0x800082000e047624 */ /* 0x000fe200078e020f */
[----:B------:R-:W-:Y:S01]  /*109f0*/  ISETP.NE.U32.AND P0, PT, RZ, c[0x0][0x1b8], PT ;  /* 0x00006e00ff007a0c */ /* 0x000fe20003f05070 */
[----:B------:R-:W-:Y:S01]  /*10a00*/  IMAD R15, R15, c[0x0][0x224], RZ ;  /* 0x000089000f0f7a24 */ /* 0x000fe200078e02ff */
[----:B------:R-:W-:-:S02]  /*10a10*/  ISETP.NE.AND.EX P1, PT, RZ, c[0x0][0x1fc], PT, P1 ;  /* 0x00007f00ff007a0c */ /* 0x000fc40003f25310 */
[----:B------:R-:W-:Y:S01]  /*10a20*/  LOP3.LUT R22, R22, 0x3, RZ, 0xc0, !PT ;  /* 0x0000000316167812 */ /* 0x000fe200078ec0ff */
[--C-:B0-----:R-:W-:Y:S01]  /*10a30*/  IMAD R17, R14, c[0x0][0x208], R9.reuse ;  /* 0x000082000e117a24 */ /* 0x101fe200078e0209 */
[----:B------:R-:W-:Y:S01]  /*10a40*/  IADD3 R19, R9, -c[0x0][0x208], R4 ;  /* 0x8000820009137a10 */ /* 0x000fe20007ffe004 */
[----:B------:R-:W-:Y:S01]  /*10a50*/  IMAD.IADD R18, R4, 0x1, R9 ;  /* 0x0000000104127824 */ /* 0x000fe200078e0209 */
[----:B------:R-:W-:Y:S01]  /*10a60*/  IADD3 R4, P2, -R6, c[0x0][0x198], RZ ;  /* 0x0000660006047a10 */ /* 0x000fe20007f5e1ff */
[----:B------:R-:W-:Y:S01]  /*10a70*/  IMAD R17, R20, c[0x0][0x204], R17 ;  /* 0x0000810014117a24 */ /* 0x000fe200078e0211 */
[----:B------:R-:W-:Y:S01]  /*10a80*/  IADD3 R6, P4, -R6, c[0x0][0x1b8], RZ ;  /* 0x00006e0006067a10 */ /* 0x000fe20007f9e1ff */
[----:B------:R-:W-:Y:S01]  /*10a90*/  IMAD R18, R20, c[0x0][0x204], R18 ;  /* 0x0000810014127a24 */ /* 0x000fe200078e0212 */
[----:B------:R-:W-:Y:S01]  /*10aa0*/  IADD3 R28, R12, 0x2, RZ ;  /* 0x000000020c1c7810 */ /* 0x000fe20007ffe0ff */
[----:B------:R-:W-:Y:S01]  /*10ab0*/  IMAD R19, R20, c[0x0][0x204], R19 ;  /* 0x0000810014137a24 */ /* 0x000fe200078e0213 */
[----:B------:R-:W-:Y:S01]  /*10ac0*/  IADD3 R23, R24, -0x2, RZ ;  /* 0xfffffffe18177810 */ /* 0x000fe20007ffe0ff */
[----:B------:R-:W-:Y:S01]  /*10ad0*/  IMAD R20, R20, c[0x0][0x204], R9 ;  /* 0x0000810014147a24 */ /* 0x000fe200078e0209 */
[----:B------:R-:W-:Y:S01]  /*10ae0*/  IADD3.X R5, R7, c[0x0][0x19c], RZ, P2, !PT ;  /* 0x0000670007057a10 */ /* 0x000fe200017fe4ff */
[C---:B------:R-:W-:Y:S01]  /*10af0*/  IMAD R25, R9.reuse, c[0x0][0x224], RZ ;  /* 0x0000890009197a24 */ /* 0x040fe200078e02ff */
[----:B------:R-:W-:Y:S01]  /*10b00*/  IADD3 R24, R24, -0x3, RZ ;  /* 0xfffffffd18187810 */ /* 0x000fe20007ffe0ff */
[----:B------:R-:W-:Y:S01]  /*10b10*/  IMAD.WIDE R8, R9, R13, c[0x0][0x1f0] ;  /* 0x00007c0009087625 */ /* 0x000fe200078e020d */
[----:B------:R-:W-:-:S02]  /*10b20*/  ISETP.NE.AND.EX P1, PT, RZ, c[0x0][0x1bc], P1, P0 ;  /* 0x00006f00ff007a0c */ /* 0x000fc40000f25300 */
[----:B------:R-:W-:Y:S01]  /*10b30*/  IADD3.X R7, R7, c[0x0][0x1bc], RZ, P4, !PT ;  /* 0x00006f0007077a10 */ /* 0x000fe200027fe4ff */
[-C--:B------:R-:W-:Y:S01]  /*10b40*/  IMAD.WIDE R10, R20, R13.reuse, c[0x0][0x1c8] ;  /* 0x00007200140a7625 */ /* 0x080fe200078e020d */
[----:B------:R-:W-:Y:S02]  /*10b50*/  IADD3 R27, -R22, c[0x0][0x224], RZ ;  /* 0x00008900161b7a10 */ /* 0x000fe40007ffe1ff */
[----:B------:R-:W-:Y:S01]  /*10b60*/  LOP3.LUT R28, R28, 0x3, RZ, 0xc0, !PT ;  /* 0x000000031c1c7812 */ /* 0x000fe200078ec0ff */
[----:B------:R-:W-:-:S04]  /*10b70*/  IMAD.WIDE R12, R20, R13, c[0x0][0x1c0] ;  /* 0x00007000140c7625 */ /* 0x000fc800078e020d */
[----:B------:R-:W-:Y:S02]  /*10b80*/  IMAD R26, R20, R21, RZ ;  /* 0x00000015141a7224 */ /* 0x000fe400078e02ff */
.L_x_170:
[----:B------:R-:W-:Y:S01]  /*10b90*/  ISETP.NE.U32.AND P0, PT, RZ, c[0x0][0x1c8], PT ;  /* 0x00007200ff007a0c */ /* 0x000fe20003f05070 */
[----:B------:R-:W-:Y:S01]  /*10ba0*/  IMAD R29, R16, 0x4, R3 ;  /* 0x00000004101d7824 */ /* 0x000fe200078e0203 */
[----:B------:R-:W-:Y:S02]  /*10bb0*/  IABS R37, c[0x0][0x228] ;  /* 0x00008a0000257a13 */ /* 0x000fe40000000000 */
[----:B------:R-:W-:-:S13]  /*10bc0*/  ISETP.NE.AND.EX P0, PT, RZ, c[0x0][0x1cc], PT, P0 ;  /* 0x00007300ff007a0c */ /* 0x000fda0003f05300 */
[----:B-12---:R-:W-:Y:S05]  /*10bd0*/  @!P0 BRA `(.L_x_154) ;  /* 0x00001d9000008947 */ /* 0x006fea0003800000 */
[----:B------:R-:W3:Y:S04]  /*10be0*/  LDL R31, [R29] ;  /* 0x000000001d1f7983 */ /* 0x000ee80000100800 */
[----:B------:R-:W5:Y:S01]  /*10bf0*/  LDG.E R35, [R8.64] ;  /* 0x0000000408237981 */ /* 0x000f62000c1e1900 */
[----:B------:R-:W0:Y:S08]  /*10c00*/  I2F.RP R34, R37 ;  /* 0x0000002500227306 */ /* 0x000e300000209400 */
[----:B0-----:R-:W0:Y:S01]  /*10c10*/  MUFU.RCP R34, R34 ;  /* 0x0000002200227308 */ /* 0x001e220000001000 */
[----:B---3--:R-:W-:-:S04]  /*10c20*/  IADD3 R38, P2, R170, R31, RZ ;  /* 0x0000001faa267210 */ /* 0x008fc80007f5e0ff */
[----:B------:R-:W-:Y:S02]  /*10c30*/  LEA.HI.X.SX32 R49, R31, R0, 0x1, P2 ;  /* 0x000000001f317211 */ /* 0x000fe400010f0eff */
[----:B------:R-:W-:-:S04]  /*10c40*/  LEA R30, P2, R38, c[0x0][0x160], 0x2 ;  /* 0x00005800261e7a11 */ /* 0x000fc800078410ff */
[----:B------:R-:W-:-:S05]  /*10c50*/  LEA.HI.X R31, R38, c[0x0][0x164], R49, 0x2, P2 ;  /* 0x00005900261f7a11 */ /* 0x000fca00010f1431 */
[----:B------:R-:W3:Y:S01]  /*10c60*/  LDG.E.CONSTANT R40, [R30.64] ;  /* 0x000000041e287981 */ /* 0x000ee2000c1e9900 */
[----:B0-----:R-:W-:-:S04]  /*10c70*/  IADD3 R32, R34, 0xffffffe, RZ ;  /* 0x0ffffffe22207810 */ /* 0x001fc80007ffe0ff */
[----:B------:R0:W1:Y:S02]  /*10c80*/  F2I.FTZ.U32.TRUNC.NTZ R33, R32 ;  /* 0x0000002000217305 */ /* 0x000064000021f000 */
[----:B0-----:R-:W-:Y:S02]  /*10c90*/  IMAD.MOV.U32 R32, RZ, RZ, RZ ;  /* 0x000000ffff207224 */ /* 0x001fe400078e00ff */
[----:B-1----:R-:W-:-:S04]  /*10ca0*/  IMAD.MOV R36, RZ, RZ, -R33 ;  /* 0x000000ffff247224 */ /* 0x002fc800078e0a21 */
[----:B------:R-:W-:-:S04]  /*10cb0*/  IMAD R39, R36, R37, RZ ;  /* 0x0000002524277224 */ /* 0x000fc800078e02ff */
[----:B------:R-:W-:Y:S01]  /*10cc0*/  IMAD.HI.U32 R33, R33, R39, R32 ;  /* 0x0000002721217227 */ /* 0x000fe200078e0020 */
[----:B---3--:R-:W-:-:S05]  /*10cd0*/  IABS R30, R40 ;  /* 0x00000028001e7213 */ /* 0x008fca0000000000 */
[----:B------:R-:W-:-:S05]  /*10ce0*/  IMAD.HI.U32 R33, R33, R30, RZ ;  /* 0x0000001e21217227 */ /* 0x000fca00078e00ff */
[----:B------:R-:W-:-:S05]  /*10cf0*/  IADD3 R33, -R33, RZ, RZ ;  /* 0x000000ff21217210 */ /* 0x000fca0007ffe1ff */
[----:B------:R-:W-:-:S05]  /*10d00*/  IMAD R30, R37, R33, R30 ;  /* 0x00000021251e7224 */ /* 0x000fca00078e021e */
[----:B------:R-:W-:Y:S02]  /*10d10*/  ISETP.GT.U32.AND P2, PT, R37, R30, PT ;  /* 0x0000001e2500720c */ /* 0x000fe40003f44070 */
[----:B------:R-:W-:-:S11]  /*10d20*/  ISETP.GE.AND P5, PT, R40, RZ, PT ;  /* 0x000000ff2800720c */ /* 0x000fd60003fa6270 */
[----:B------:R-:W-:-:S05]  /*10d30*/  @!P2 IMAD.IADD R30, R30, 0x1, -R37 ;  /* 0x000000011e1ea824 */ /* 0x000fca00078e0a25 */
[----:B------:R-:W-:Y:S02]  /*10d40*/  ISETP.GT.U32.AND P4, PT, R37, R30, PT ;  /* 0x0000001e2500720c */ /* 0x000fe40003f84070 */
[----:B------:R-:W-:-:S11]  /*10d50*/  ISETP.NE.AND P2, PT, RZ, c[0x0][0x228], PT ;  /* 0x00008a00ff007a0c */ /* 0x000fd60003f45270 */
[----:B------:R-:W-:-:S04]  /*10d60*/  @!P4 IMAD.IADD R30, R30, 0x1, -R37 ;  /* 0x000000011e1ec824 */ /* 0x000fc800078e0a25 */
[----:B------:R-:W-:Y:S01]  /*10d70*/  @!P5 IMAD.MOV R30, RZ, RZ, -R30 ;  /* 0x000000ffff1ed224 */ /* 0x000fe200078e0a1e */
[----:B------:R-:W-:-:S04]  /*10d80*/  @!P2 LOP3.LUT R30, RZ, c[0x0][0x228], RZ, 0x33, !PT ;  /* 0x00008a00ff1eaa12 */ /* 0x000fc800078e33ff */
[----:B-----5:R-:W-:-:S13]  /*10d90*/  ISETP.NE.AND P2, PT, R30, R35, PT ;  /* 0x000000231e00720c */ /* 0x020fda0003f45270 */
[----:B------:R-:W-:Y:S05]  /*10da0*/  @P2 BRA `(.L_x_154) ;  /* 0x00001bc000002947 */ /* 0x000fea0003800000 */
[----:B------:R-:W-:-:S13]  /*10db0*/  ISETP.GE.AND P0, PT, R16, c[0x0][0x224], PT ;  /* 0x0000890010007a0c */ /* 0x000fda0003f06270 */
[----:B------:R-:W-:Y:S05]  /*10dc0*/  @P0 BRA `(.L_x_155) ;  /* 0x0000210000000947 */ /* 0x000fea0003800000 */
[----:B------:R-:W3:Y:S01]  /*10dd0*/  LDG.E R33, [R10.64] ;  /* 0x000000040a217981 */ /* 0x000ee2000c1e1900 */
[----:B------:R-:W-:-:S05]  /*10de0*/  IMAD R30, R16, 0x2, R3 ;  /* 0x00000002101e7824 */ /* 0x000fca00078e0203 */
[----:B------:R-:W5:Y:S01]  /*10df0*/  LDL.U16 R29, [R30+0x200] ;  /* 0x000200001e1d7983 */ /* 0x000f620000100400 */
[----:B---3--:R-:W-:Y:S01]  /*10e00*/  ISETP.NE.AND P0, PT, R33, c[0x0][0x224], PT ;  /* 0x0000890021007a0c */ /* 0x008fe20003f05270 */
[----:B-----5:R-:W-:-:S12]  /*10e10*/  HADD2.F32 R29, -RZ, R29.H0_H0 ;  /* 0x2000001dff1d7230 */ /* 0x020fd80000004100 */
[----:B------:R-:W-:Y:S05]  /*10e20*/  @P0 BRA `(.L_x_156) ;  /* 0x00000aa000000947 */ /* 0x000fea0003800000 */
[----:B------:R-:W3:Y:S02]  /*10e30*/  LDG.E R32, [R12.64] ;  /* 0x000000040c207981 */ /* 0x000ee4000c1e1900 */
[----:B---3--:R-:W-:-:S13]  /*10e40*/  FSETP.GEU.FTZ.AND P0, PT, R29, R32, PT ;  /* 0x000000201d00720b */ /* 0x008fda0003f1e000 */
[----:B------:R-:W-:Y:S05]  /*10e50*/  @!P0 BRA `(.L_x_157) ;  /* 0x00001ae000008947 */ /* 0x000fea0003800000 */
[----:B------:R-:W-:Y:S01]  /*10e60*/  IMAD.MOV.U32 R30, RZ, RZ, c[0x0][0x224] ;  /* 0x00008900ff1e7624 */ /* 0x000fe200078e00ff */
[----:B------:R-:W-:-:S04]  /*10e70*/  MOV R33, c[0x0][0x224] ;  /* 0x0000890000217a02 */ /* 0x000fc80000000f00 */
[----:B------:R-:W-:-:S13]  /*10e80*/  ISETP.GE.AND P0, PT, R30, 0x1, PT ;  /* 0x000000011e00780c */ /* 0x000fda0003f06270 */
[----:B------:R-:W-:Y:S05]  /*10e90*/  @!P0 BRA `(.L_x_156) ;  /* 0x00000a3000008947 */ /* 0x000fea0003800000 */
[----:B------:R-:W-:-:S04]  /*10ea0*/  IMAD.MOV.U32 R35, RZ, RZ, RZ ;  /* 0x000000ffff237224 */ /* 0x000fc800078e00ff */
.L_x_159:
[----:B------:R-:W-:Y:S02]  /*10eb0*/  IMAD.IADD R30, R26, 0x1, R35 ;  /* 0x000000011a1e7824 */ /* 0x000fe400078e0223 */
[----:B------:R-:W-:-:S04]  /*10ec0*/  IMAD.MOV.U32 R42, RZ, RZ, 0x4 ;  /* 0x00000004ff2a7424 */ /* 0x000fc800078e00ff */
[----:B------:R-:W-:-:S05]  /*10ed0*/  IMAD.WIDE R30, R30, R42, c[0x0][0x1b0] ;  /* 0x00006c001e1e7625 */ /* 0x000fca00078e022a */
[----:B------:R-:W3:Y:S02]  /*10ee0*/  LDG.E R33, [R30.64] ;  /* 0x000000041e217981 */ /* 0x000ee4000c1e1900 */
[----:B---3--:R-:W-:-:S13]  /*10ef0*/  FSETP.NEU.FTZ.AND P0, PT, R33, R32, PT ;  /* 0x000000202100720b */ /* 0x008fda0003f1d000 */
[----:B------:R-:W-:Y:S05]  /*10f00*/  @!P0 BRA `(.L_x_158) ;  /* 0x0000005000008947 */ /* 0x000fea0003800000 */
[----:B------:R-:W-:-:S04]  /*10f10*/  IADD3 R35, R35, 0x1, RZ ;  /* 0x0000000123237810 */ /* 0x000fc80007ffe0ff */
[----:B------:R-:W-:-:S13]  /*10f20*/  ISETP.GE.AND P0, PT, R35, c[0x0][0x224], PT ;  /* 0x0000890023007a0c */ /* 0x000fda0003f06270 */
[----:B------:R-:W-:Y:S05]  /*10f30*/  @!P0 BRA `(.L_x_159) ;  /* 0xffffff7000008947 */ /* 0x000fea000383ffff */
[----:B------:R-:W-:Y:S01]  /*10f40*/  IMAD.MOV.U32 R33, RZ, RZ, c[0x0][0x224] ;  /* 0x00008900ff217624 */ /* 0x000fe200078e00ff */
[----:B------:R-:W-:Y:S05]  /*10f50*/  BRA `(.L_x_156) ;  /* 0x0000097000007947 */ /* 0x000fea0003800000 */
.L_x_158:
[----:B------:R-:W3:Y:S01]  /*10f60*/  LDG.E R32, [R10.64] ;  /* 0x000000040a207981 */ /* 0x000ee2000c1e1900 */
[----:B------:R-:W-:Y:S01]  /*10f70*/  IMAD.MOV.U32 R39, RZ, RZ, 0x7f7fffff ;  /* 0x7f7fffffff277424 */ /* 0x000fe200078e00ff */
[----:B------:R-:W-:Y:S01]  /*10f80*/  ISETP.GE.U32.AND P0, PT, R52, 0x3, PT ;  /* 0x000000033400780c */ /* 0x000fe20003f06070 */
[----:B------:R-:W-:Y:S01]  /*10f90*/  HFMA2.MMA R37, -RZ, RZ, 0, 0 ;  /* 0x00000000ff257435 */ /* 0x000fe200000001ff */
[----:B---3--:R-:W-:-:S05]  /*10fa0*/  IADD3 R33, R32, -0x1, RZ ;  /* 0xffffffff20217810 */ /* 0x008fca0007ffe0ff */
[----:B------:R0:W-:Y:S04]  /*10fb0*/  STG.E [R10.64], R33 ;  /* 0x000000210a007986 */ /* 0x0001e8000c101904 */
[----:B------:R0:W-:Y:S04]  /*10fc0*/  STG.E [R12.64], R39 ;  /* 0x000000270c007986 */ /* 0x0001e8000c101904 */
[----:B------:R0:W-:Y:S01]  /*10fd0*/  STG.E [R30.64], R29 ;  /* 0x0000001d1e007986 */ /* 0x0001e2000c101904 */
[----:B------:R-:W-:Y:S05]  /*10fe0*/  @!P0 BRA `(.L_x_160) ;  /* 0x000007a000008947 */ /* 0x000fea0003800000 */
[----:B0-----:R0:W5:Y:S01]  /*10ff0*/  LDG.E R39, [R12.64] ;  /* 0x000000040c277981 */ /* 0x001162000c1e1900 */
[----:B------:R-:W-:Y:S01]  /*11000*/  ISETP.GT.AND P0, PT, R27, RZ, PT ;  /* 0x000000ff1b00720c */ /* 0x000fe20003f04270 */
[----:B------:R-:W-:-:S02]  /*11010*/  IMAD.MOV.U32 R37, RZ, RZ, RZ ;  /* 0x000000ffff257224 */ /* 0x000fc400078e00ff */
[----:B------:R-:W-:-:S10]  /*11020*/  IMAD.MOV.U32 R34, RZ, RZ, R27 ;  /* 0x000000ffff227224 */ /* 0x000fd400078e001b */
[----:B0-----:R-:W-:Y:S05]  /*11030*/  @!P0 BRA `(.L_x_161) ;  /* 0x0000063000008947 */ /* 0x001fea0003800000 */
[----:B------:R-:W-:Y:S02]  /*11040*/  ISETP.GT.AND P2, PT, R34, 0xc, PT ;  /* 0x0000000c2200780c */ /* 0x000fe40003f44270 */
[----:B------:R-:W-:-:S11]  /*11050*/  PLOP3.LUT P0, PT, PT, PT, PT, 0x80, 0x0 ;  /* 0x000000000000781c */ /* 0x000fd60003f0f070 */
[----:B------:R-:W-:Y:S05]  /*11060*/  @!P2 BRA `(.L_x_162) ;  /* 0x000003d00000a947 */ /* 0x000fea0003800000 */
[----:B------:R-:W-:Y:S02]  /*11070*/  PLOP3.LUT P0, PT, PT, PT, PT, 0x8, 0x0 ;  /* 0x000000000000781c */ /* 0x000fe40003f0e170 */
.L_x_163:
[----:B------:R-:W-:-:S04]  /*11080*/  IMAD.IADD R30, R26, 0x1, R37 ;  /* 0x000000011a1e7824 */ /* 0x000fc800078e0225 */
[----:B-1----:R-:W-:-:S05]  /*11090*/  IMAD.WIDE R30, R30, R42, c[0x0][0x1b0] ;  /* 0x00006c001e1e7625 */ /* 0x002fca00078e022a */
[----:B------:R-:W3:Y:S02]  /*110a0*/  LDG.E R32, [R30.64] ;  /* 0x000000041e207981 */ /* 0x000ee4000c1e1900 */
[----:B---3-5:R-:W-:-:S05]  /*110b0*/  FMNMX.FTZ R39, R32, R39, PT ;  /* 0x0000002720277209 */ /* 0x028fca0003810000 */
[----:B------:R0:W-:Y:S04]  /*110c0*/  STG.E [R12.64], R39 ;  /* 0x000000270c007986 */ /* 0x0001e8000c101904 */
[----:B------:R-:W3:Y:S02]  /*110d0*/  LDG.E R32, [R30.64+0x4] ;  /* 0x000004041e207981 */ /* 0x000ee4000c1e1900 */
[----:B---3--:R-:W-:-:S05]  /*110e0*/  FMNMX.FTZ R41, R39, R32, PT ;  /* 0x0000002027297209 */ /* 0x008fca0003810000 */
[----:B------:R1:W-:Y:S04]  /*110f0*/  STG.E [R12.64], R41 ;  /* 0x000000290c007986 */ /* 0x0003e8000c101904 */
[----:B------:R-:W3:Y:S02]  /*11100*/  LDG.E R32, [R30.64+0x8] ;  /* 0x000008041e207981 */ /* 0x000ee4000c1e1900 */
[----:B---3--:R-:W-:-:S05]  /*11110*/  FMNMX.FTZ R43, R41, R32, PT ;  /* 0x00000020292b7209 */ /* 0x008fca0003810000 */
[----:B------:R3:W-:Y:S04]  /*11120*/  STG.E [R12.64], R43 ;  /* 0x0000002b0c007986 */ /* 0x0007e8000c101904 */
[----:B--2---:R-:W2:Y:S01]  /*11130*/  LDG.E R32, [R30.64+0xc] ;  /* 0x00000c041e207981 */ /* 0x004ea2000c1e1900 */
[----:B------:R-:W-:Y:S02]  /*11140*/  IADD3 R33, R26, 0x4, R37 ;  /* 0x000000041a217810 */ /* 0x000fe40007ffe025 */
[----:B--2---:R-:W-:-:S03]  /*11150*/  FMNMX.FTZ R45, R43, R32, PT ;  /* 0x000000202b2d7209 */ /* 0x004fc60003810000 */
[----:B------:R-:W-:Y:S02]  /*11160*/  IMAD.WIDE R32, R33, R42, c[0x0][0x1b0] ;  /* 0x00006c0021207625 */ /* 0x000fe400078e022a */
[----:B------:R2:W-:Y:S04]  /*11170*/  STG.E [R12.64], R45 ;  /* 0x0000002d0c007986 */ /* 0x0005e8000c101904 */
[----:B------:R-:W0:Y:S02]  /*11180*/  LDG.E R36, [R32.64] ;  /* 0x0000000420247981 */ /* 0x000e24000c1e1900 */
[----:B0-----:R-:W-:-:S05]  /*11190*/  FMNMX.FTZ R39, R45, R36, PT ;  /* 0x000000242d277209 */ /* 0x001fca0003810000 */
[----:B------:R0:W-:Y:S04]  /*111a0*/  STG.E [R12.64], R39 ;  /* 0x000000270c007986 */ /* 0x0001e8000c101904 */
[----:B------:R-:W1:Y:S02]  /*111b0*/  LDG.E R36, [R32.64+0x4] ;  /* 0x0000040420247981 */ /* 0x000e64000c1e1900 */
[----:B-1----:R-:W-:-:S05]  /*111c0*/  FMNMX.FTZ R41, R39, R36, PT ;  /* 0x0000002427297209 */ /* 0x002fca0003810000 */
[----:B------:R1:W-:Y:S04]  /*111d0*/  STG.E [R12.64], R41 ;  /* 0x000000290c007986 */ /* 0x0003e8000c101904 */
[----:B------:R-:W3:Y:S02]  /*111e0*/  LDG.E R30, [R32.64+0x8] ;  /* 0x00000804201e7981 */ /* 0x000ee4000c1e1900 */
[----:B---3--:R-:W-:-:S05]  /*111f0*/  FMNMX.FTZ R43, R41, R30, PT ;  /* 0x0000001e292b7209 */ /* 0x008fca0003810000 */
[----:B------:R3:W-:Y:S04]  /*11200*/  STG.E [R12.64], R43 ;  /* 0x0000002b0c007986 */ /* 0x0007e8000c101904 */
[----:B------:R-:W2:Y:S01]  /*11210*/  LDG.E R30, [R32.64+0xc] ;  /* 0x00000c04201e7981 */ /* 0x000ea2000c1e1900 */
[----:B------:R-:W-:Y:S02]  /*11220*/  IADD3 R31, R26, 0x8, R37 ;  /* 0x000000081a1f7810 */ /* 0x000fe40007ffe025 */
[----:B--2---:R-:W-:-:S03]  /*11230*/  FMNMX.FTZ R45, R43, R30, PT ;  /* 0x0000001e2b2d7209 */ /* 0x004fc60003810000 */
[----:B------:R-:W-:Y:S02]  /*11240*/  IMAD.WIDE R30, R31, R42, c[0x0][0x1b0] ;  /* 0x00006c001f1e7625 */ /* 0x000fe400078e022a */
[----:B------:R2:W-:Y:S04]  /*11250*/  STG.E [R12.64], R45 ;  /* 0x0000002d0c007986 */ /* 0x0005e8000c101904 */
[----:B------:R-:W0:Y:S02]  /*11260*/  LDG.E R36, [R30.64] ;  /* 0x000000041e247981 */ /* 0x000e24000c1e1900 */
[----:B0-----:R-:W-:-:S05]  /*11270*/  FMNMX.FTZ R39, R45, R36, PT ;  /* 0x000000242d277209 */ /* 0x001fca0003810000 */
[----:B------:R-:W-:Y:S04]  /*11280*/  STG.E [R12.64], R39 ;  /* 0x000000270c007986 */ /* 0x000fe8000c101904 */
        /* <DEDUP_REMOVED lines=11> */
[----:B------:R-:W2:Y:S02]  /*11340*/  LDG.E R36, [R32.64] ;  /* 0x0000000420247981 */ /* 0x000ea4000c1e1900 */
[----:B--2---:R-:W-:-:S05]  /*11350*/  FMNMX.FTZ R47, R45, R36, PT ;  /* 0x000000242d2f7209 */ /* 0x004fca0003810000 */
[----:B------:R1:W-:Y:S04]  /*11360*/  STG.E [R12.64], R47 ;  /* 0x0000002f0c007986 */ /* 0x0003e8000c101904 */
[----:B------:R-:W0:Y:S02]  /*11370*/  LDG.E R36, [R32.64+0x4] ;  /* 0x0000040420247981 */ /* 0x000e24000c1e1900 */
[----:B0-----:R-:W-:-:S05]  /*11380*/  FMNMX.FTZ R41, R47, R36, PT ;  /* 0x000000242f297209 */ /* 0x001fca0003810000 */
[----:B------:R1:W-:Y:S04]  /*11390*/  STG.E [R12.64], R41 ;  /* 0x000000290c007986 */ /* 0x0003e8000c101904 */
[----:B------:R-:W2:Y:S02]  /*113a0*/  LDG.E R30, [R32.64+0x8] ;  /* 0x00000804201e7981 */ /* 0x000ea4000c1e1900 */
[----:B--2---:R-:W-:-:S05]  /*113b0*/  FMNMX.FTZ R31, R41, R30, PT ;  /* 0x0000001e291f7209 */ /* 0x004fca0003810000 */
[----:B------:R1:W-:Y:S04]  /*113c0*/  STG.E [R12.64], R31 ;  /* 0x0000001f0c007986 */ /* 0x0003e8000c101904 */
[----:B------:R-:W2:Y:S01]  /*113d0*/  LDG.E R30, [R32.64+0xc] ;  /* 0x00000c04201e7981 */ /* 0x000ea2000c1e1900 */
[----:B------:R-:W-:Y:S02]  /*113e0*/  IADD3 R34, R34, -0x10, RZ ;  /* 0xfffffff022227810 */ /* 0x000fe40007ffe0ff */
[----:B------:R-:W-:Y:S02]  /*113f0*/  IADD3 R37, R37, 0x10, RZ ;  /* 0x0000001025257810 */ /* 0x000fe40007ffe0ff */
[----:B------:R-:W-:Y:S02]  /*11400*/  ISETP.GT.AND P2, PT, R34, 0xc, PT ;  /* 0x0000000c2200780c */ /* 0x000fe40003f44270 */
[----:B--2---:R-:W-:-:S05]  /*11410*/  FMNMX.FTZ R39, R31, R30, PT ;  /* 0x0000001e1f277209 */ /* 0x004fca0003810000 */
[----:B------:R1:W-:Y:S06]  /*11420*/  STG.E [R12.64], R39 ;  /* 0x000000270c007986 */ /* 0x0003ec000c101904 */
[----:B------:R-:W-:Y:S05]  /*11430*/  @P2 BRA `(.L_x_163) ;  /* 0xfffffc4000002947 */ /* 0x000fea000383ffff */
.L_x_162:
[----:B------:R-:W-:-:S13]  /*11440*/  ISETP.GT.AND P2, PT, R34, 0x4, PT ;  /* 0x000000042200780c */ /* 0x000fda0003f44270 */
[----:B------:R-:W-:Y:S05]  /*11450*/  @!P2 BRA `(.L_x_164) ;  /* 0x000001f00000a947 */ /* 0x000fea0003800000 */
[----:B------:R-:W-:-:S04]  /*11460*/  IMAD.IADD R30, R26, 0x1, R37 ;  /* 0x000000011a1e7824 */ /* 0x000fc800078e0225 */
[----:B-1----:R-:W-:-:S05]  /*11470*/  IMAD.WIDE R30, R30, R42, c[0x0][0x1b0] ;  /* 0x00006c001e1e7625 */ /* 0x002fca00078e022a */
[----:B------:R-:W3:Y:S02]  /*11480*/  LDG.E R32, [R30.64] ;  /* 0x000000041e207981 */ /* 0x000ee4000c1e1900 */
[----:B---3-5:R-:W-:-:S05]  /*11490*/  FMNMX.FTZ R39, R39, R32, PT ;  /* 0x0000002027277209 */ /* 0x028fca0003810000 */
[----:B------:R-:W-:Y:S04]  /*114a0*/  STG.E [R12.64], R39 ;  /* 0x000000270c007986 */ /* 0x000fe8000c101904 */
[----:B------:R-:W3:Y:S02]  /*114b0*/  LDG.E R32, [R30.64+0x4] ;  /* 0x000004041e207981 */ /* 0x000ee4000c1e1900 */
[----:B---3--:R-:W-:-:S05]  /*114c0*/  FMNMX.FTZ R41, R39, R32, PT ;  /* 0x0000002027297209 */ /* 0x008fca0003810000 */
[----:B------:R0:W-:Y:S04]  /*114d0*/  STG.E [R12.64], R41 ;  /* 0x000000290c007986 */ /* 0x0001e8000c101904 */
[----:B------:R-:W3:Y:S02]  /*114e0*/  LDG.E R32, [R30.64+0x8] ;  /* 0x000008041e207981 */ /* 0x000ee4000c1e1900 */
[----:B---3--:R-:W-:-:S05]  /*114f0*/  FMNMX.FTZ R43, R41, R32, PT ;  /* 0x00000020292b7209 */ /* 0x008fca0003810000 */
[----:B------:R1:W-:Y:S04]  /*11500*/  STG.E [R12.64], R43 ;  /* 0x0000002b0c007986 */ /* 0x0003e8000c101904 */
[----:B------:R-:W3:Y:S01]  /*11510*/  LDG.E R32, [R30.64+0xc] ;  /* 0x00000c041e207981 */ /* 0x000ee2000c1e1900 */
[----:B------:R-:W-:Y:S02]  /*11520*/  IADD3 R33, R26, 0x4, R37 ;  /* 0x000000041a217810 */ /* 0x000fe40007ffe025 */
[----:B---3--:R-:W-:-:S03]  /*11530*/  FMNMX.FTZ R45, R43, R32, PT ;  /* 0x000000202b2d7209 */ /* 0x008fc60003810000 */
[----:B------:R-:W-:Y:S02]  /*11540*/  IMAD.WIDE R32, R33, R42, c[0x0][0x1b0] ;  /* 0x00006c0021207625 */ /* 0x000fe400078e022a */
[----:B------:R1:W-:Y:S04]  /*11550*/  STG.E [R12.64], R45 ;  /* 0x0000002d0c007986 */ /* 0x0003e8000c101904 */
[----:B------:R-:W3:Y:S02]  /*11560*/  LDG.E R36, [R32.64] ;  /* 0x0000000420247981 */ /* 0x000ee4000c1e1900 */
[----:B---3--:R-:W-:-:S05]  /*11570*/  FMNMX.FTZ R47, R45, R36, PT ;  /* 0x000000242d2f7209 */ /* 0x008fca0003810000 */
[----:B------:R1:W-:Y:S04]  /*11580*/  STG.E [R12.64], R47 ;  /* 0x0000002f0c007986 */ /* 0x0003e8000c101904 */
[----:B------:R-:W0:Y:S02]  /*11590*/  LDG.E R36, [R32.64+0x4] ;  /* 0x0000040420247981 */ /* 0x000e24000c1e1900 */
[----:B0-----:R-:W-:-:S05]  /*115a0*/  FMNMX.FTZ R41, R47, R36, PT ;  /* 0x000000242f297209 */ /* 0x001fca0003810000 */
[----:B------:R1:W-:Y:S04]  /*115b0*/  STG.E [R12.64], R41 ;  /* 0x000000290c007986 */ /* 0x0003e8000c101904 */
[----:B------:R-:W3:Y:S02]  /*115c0*/  LDG.E R30, [R32.64+0x8] ;  /* 0x00000804201e7981 */ /* 0x000ee4000c1e1900 */
[----:B---3--:R-:W-:-:S05]  /*115d0*/  FMNMX.FTZ R31, R41, R30, PT ;  /* 0x0000001e291f7209 */ /* 0x008fca0003810000 */
[----:B------:R1:W-:Y:S04]  /*115e0*/  STG.E [R12.64], R31 ;  /* 0x0000001f0c007986 */ /* 0x0003e8000c101904 */
[----:B------:R-:W3:Y:S01]  /*115f0*/  LDG.E R30, [R32.64+0xc] ;  /* 0x00000c04201e7981 */ /* 0x000ee2000c1e1900 */
[----:B------:R-:W-:Y:S02]  /*11600*/  PLOP3.LUT P0, PT, PT, PT, PT, 0x8, 0x0 ;  /* 0x000000000000781c */ /* 0x000fe40003f0e170 */
[----:B------:R-:W-:Y:S02]  /*11610*/  IADD3 R34, R34, -0x8, RZ ;  /* 0xfffffff822227810 */ /* 0x000fe40007ffe0ff */
[----:B------:R-:W-:Y:S02]  /*11620*/  IADD3 R37, R37, 0x8, RZ ;  /* 0x0000000825257810 */ /* 0x000fe40007ffe0ff */
[----:B---3--:R-:W-:-:S05]  /*11630*/  FMNMX.FTZ R39, R31, R30, PT ;  /* 0x0000001e1f277209 */ /* 0x008fca0003810000 */
[----:B------:R1:W-:Y:S02]  /*11640*/  STG.E [R12.64], R39 ;  /* 0x000000270c007986 */ /* 0x0003e4000c101904 */
.L_x_164:
[----:B------:R-:W-:-:S13]  /*11650*/  ISETP.NE.OR P0, PT, R34, RZ, P0 ;  /* 0x000000ff2200720c */ /* 0x000fda0000705670 */
[----:B------:R-:W-:Y:S05]  /*11660*/  @!P0 BRA `(.L_x_160) ;  /* 0x0000012000008947 */ /* 0x000fea0003800000 */
.L_x_161:
[----:B-1----:R-:W-:-:S04]  /*11670*/  IMAD.IADD R31, R26, 0x1, R37 ;  /* 0x000000011a1f7824 */ /* 0x002fc800078e0225 */
[----:B------:R-:W-:-:S05]  /*11680*/  IMAD.WIDE R30, R31, R42, c[0x0][0x1b0] ;  /* 0x00006c001f1e7625 */ /* 0x000fca00078e022a */
        /* <DEDUP_REMOVED lines=9> */
[----:B------:R-:W3:Y:S01]  /*11720*/  LDG.E R32, [R30.64+0xc] ;  /* 0x00000c041e207981 */ /* 0x000ee2000c1e1900 */
[----:B------:R-:W-:Y:S02]  /*11730*/  IADD3 R34, R34, -0x4, RZ ;  /* 0xfffffffc22227810 */ /* 0x000fe40007ffe0ff */
[----:B------:R-:W-:Y:S02]  /*11740*/  IADD3 R37, R37, 0x4, RZ ;  /* 0x0000000425257810 */ /* 0x000fe40007ffe0ff */
[----:B------:R-:W-:Y:S02]  /*11750*/  ISETP.NE.AND P0, PT, R34, RZ, PT ;  /* 0x000000ff2200720c */ /* 0x000fe40003f05270 */
[----:B---3--:R-:W-:-:S05]  /*11760*/  FMNMX.FTZ R39, R43, R32, PT ;  /* 0x000000202b277209 */ /* 0x008fca0003810000 */
[----:B------:R0:W-:Y:S06]  /*11770*/  STG.E [R12.64], R39 ;  /* 0x000000270c007986 */ /* 0x0001ec000c101904 */
[----:B0-2-4-:R-:W-:Y:S05]  /*11780*/  @P0 BRA `(.L_x_161) ;  /* 0xfffffee000000947 */ /* 0x015fea000383ffff */
.L_x_160:
[----:B------:R-:W-:Y:S02]  /*11790*/  ISETP.NE.AND P0, PT, R22, RZ, PT ;  /* 0x000000ff1600720c */ /* 0x000fe40003f05270 */
[----:B0-----:R-:W-:-:S11]  /*117a0*/  MOV R33, R35 ;  /* 0x0000002300217202 */ /* 0x001fd60000000f00 */
[----:B------:R-:W-:Y:S05]  /*117b0*/  @!P0 BRA `(.L_x_156) ;  /* 0x0000011000008947 */ /* 0x000fea0003800000 */
[----:B------:R-:W-:Y:S01]  /*117c0*/  IMAD.IADD R30, R26, 0x1, R37 ;  /* 0x000000011a1e7824 */ /* 0x000fe200078e0225 */
[----:B------:R-:W3:Y:S03]  /*117d0*/  LDG.E R33, [R12.64] ;  /* 0x000000040c217981 */ /* 0x000ee6000c1e1900 */
[----:B-1----:R-:W-:-:S05]  /*117e0*/  IMAD.WIDE R30, R30, R42, c[0x0][0x1b0] ;  /* 0x00006c001e1e7625 */ /* 0x002fca00078e022a */
[----:B------:R-:W3:Y:S01]  /*117f0*/  LDG.E R32, [R30.64] ;  /* 0x000000041e207981 */ /* 0x000ee2000c1e1900 */
[----:B------:R-:W-:Y:S02]  /*11800*/  ISETP.NE.AND P0, PT, R22, 0x1, PT ;  /* 0x000000011600780c */ /* 0x000fe40003f05270 */
[----:B---3--:R-:W-:-:S05]  /*11810*/  FMNMX.FTZ R37, R32, R33, PT ;  /* 0x0000002120257209 */ /* 0x008fca0003810000 */
[----:B------:R0:W-:Y:S01]  /*11820*/  STG.E [R12.64], R37 ;  /* 0x000000250c007986 */ /* 0x0001e2000c101904 */
[----:B------:R-:W-:-:S05]  /*11830*/  IMAD.MOV.U32 R33, RZ, RZ, R35 ;  /* 0x000000ffff217224 */ /* 0x000fca00078e0023 */
[----:B------:R-:W-:Y:S05]  /*11840*/  @!P0 BRA `(.L_x_156) ;  /* 0x0000008000008947 */ /* 0x000fea0003800000 */
[----:B------:R-:W3:Y:S01]  /*11850*/  LDG.E R32, [R30.64+0x4] ;  /* 0x000004041e207981 */ /* 0x000ee2000c1e1900 */
[----:B------:R-:W-:Y:S02]  /*11860*/  ISETP.NE.AND P0, PT, R22, 0x2, PT ;  /* 0x000000021600780c */ /* 0x000fe40003f05270 */
[----:B---3-5:R-:W-:-:S05]  /*11870*/  FMNMX.FTZ R39, R37, R32, PT ;  /* 0x0000002025277209 */ /* 0x028fca0003810000 */
[----:B------:R1:W-:Y:S06]  /*11880*/  STG.E [R12.64], R39 ;  /* 0x000000270c007986 */ /* 0x0003ec000c101904 */
[----:B------:R-:W3:Y:S01]  /*11890*/  @P0 LDG.E R32, [R30.64+0x8] ;  /* 0x000008041e200981 */ /* 0x000ee2000c1e1900 */
[----:B------:R-:W-:Y:S01]  /*118a0*/  IMAD.MOV.U32 R33, RZ, RZ, R35 ;  /* 0x000000ffff217224 */ /* 0x000fe200078e0023 */
[----:B0--3--:R-:W-:-:S05]  /*118b0*/  @P0 FMNMX.FTZ R37, R39, R32, PT ;  /* 0x0000002027250209 */ /* 0x009fca0003810000 */
[----:B------:R1:W-:Y:S02]  /*118c0*/  @P0 STG.E [R12.64], R37 ;  /* 0x000000250c000986 */ /* 0x0003e4000c101904 */
.L_x_156:
[----:B01----:R-:W3:Y:S01]  /*118d0*/  LDG.E R37, [R8.64] ;  /* 0x0000000408257981 */ /* 0x003ee2000c1e1900 */
[----:B------:R-:W-:Y:S01]  /*118e0*/  HFMA2.MMA R58, -RZ, RZ, 0, 2.384185791015625e-07 ;  /* 0x00000004ff3a7435 */ /* 0x000fe200000001ff */
[----:B------:R-:W-:Y:S01]  /*118f0*/  IMAD.IADD R53, R26, 0x1, R33 ;  /* 0x000000011a357824 */ /* 0x000fe200078e0221 */
[----:B------:R-:W-:Y:S01]  /*11900*/  ISETP.NE.U32.AND P0, PT, RZ, c[0x0][0x1b8], PT ;  /* 0x00006e00ff007a0c */ /* 0x000fe20003f05070 */
[----:B------:R-:W-:Y:S01]  /*11910*/  IMAD.MOV.U32 R34, RZ, RZ, c[0x0][0x210] ;  /* 0x00008400ff227624 */ /* 0x000fe200078e00ff */
[----:B------:R-:W-:Y:S01]  /*11920*/  LEA R30, P4, R38, c[0x0][0x168], 0x1 ;  /* 0x00005a00261e7a11 */ /* 0x000fe200078808ff */
[----:B------:R-:W-:Y:S01]  /*11930*/  IMAD.MOV.U32 R31, RZ, RZ, c[0x0][0x200] ;  /* 0x00008000ff1f7624 */ /* 0x000fe200078e00ff */
[----:B------:R-:W-:Y:S01]  /*11940*/  ISETP.NE.AND.EX P0, PT, RZ, c[0x0][0x1bc], PT, P0 ;  /* 0x00006f00ff007a0c */ /* 0x000fe20003f05300 */
[----:B------:R-:W-:-:S03]  /*11950*/  IMAD R34, R53, R34, c[0x0][0x200] ;  /* 0x0000800035227624 */ /* 0x000fc600078e0222 */
[----:B------:R-:W-:Y:S01]  /*11960*/  ISETP.GE.AND P2, PT, R31, 0x1, PT ;  /* 0x000000011f00780c */ /* 0x000fe20003f46270 */
[----:B------:R-:W-:Y:S01]  /*11970*/  IMAD.WIDE R32, R34, R58, c[0x0][0x198] ;  /* 0x0000660022207625 */ /* 0x000fe200078e023a */
[----:B------:R-:W-:-:S03]  /*11980*/  LEA.HI.X R31, R38, c[0x0][0x16c], R49, 0x1, P4 ;  /* 0x00005b00261f7a11 */ /* 0x000fc600020f0c31 */
[----:B------:R-:W-:Y:S01]  /*11990*/  IMAD.WIDE R34, R34, R58, c[0x0][0x1b8] ;  /* 0x00006e0022227625 */ /* 0x000fe200078e023a */
[----:B---3--:R0:W-:Y:S03]  /*119a0*/  STG.E [R32.64], R37 ;  /* 0x0000002520007986 */ /* 0x0081e6000c101904 */
[----:B------:R-:W-:Y:S05]  /*119b0*/  @!P0 BRA `(.L_x_165) ;  /* 0x0000034000008947 */ /* 0x000fea0003800000 */
[----:B------:R-:W3:Y:S01]  /*119c0*/  LDG.E.U16.CONSTANT R38, [R30.64] ;  /* 0x000000041e267981 */ /* 0x000ee2000c1e9500 */
[----:B-----5:R-:W-:Y:S02]  /*119d0*/  IABS R39, c[0x0][0x228] ;  /* 0x00008a0000277a13 */ /* 0x020fe40000000000 */
[----:B------:R-:W-:Y:S02]  /*119e0*/  IABS R45, c[0x0][0x224] ;  /* 0x00008900002d7a13 */ /* 0x000fe40000000000 */
[----:B------:R-:W1:Y:S08]  /*119f0*/  I2F.RP R41, R39 ;  /* 0x0000002700297306 */ /* 0x000e700000209400 */
[----:B-1----:R-:W1:Y:S02]  /*11a00*/  MUFU.RCP R41, R41 ;  /* 0x0000002900297308 */ /* 0x002e640000001000 */
[----:B-1----:R-:W-:-:S06]  /*11a10*/  IADD3 R36, R41, 0xffffffe, RZ ;  /* 0x0ffffffe29247810 */ /* 0x002fcc0007ffe0ff */
[----:B------:R-:W1:Y:S08]  /*11a20*/  I2F.RP R41, R45 ;  /* 0x0000002d00297306 */ /* 0x000e700000209400 */
[----:B0-----:R0:W2:Y:S08]  /*11a30*/  F2I.FTZ.U32.TRUNC.NTZ R37, R36 ;  /* 0x0000002400257305 */ /* 0x0010b0000021f000 */
[----:B-1----:R-:W1:Y:S01]  /*11a40*/  MUFU.RCP R41, R41 ;  /* 0x0000002900297308 */ /* 0x002e620000001000 */
[----:B0-----:R-:W-:-:S02]  /*11a50*/  IMAD.MOV.U32 R36, RZ, RZ, RZ ;  /* 0x000000ffff247224 */ /* 0x001fc400078e00ff */
[----:B--2---:R-:W-:-:S04]  /*11a60*/  IMAD.MOV R42, RZ, RZ, -R37 ;  /* 0x000000ffff2a7224 */ /* 0x004fc800078e0a25 */
[----:B------:R-:W-:Y:S01]  /*11a70*/  IMAD R43, R42, R39, RZ ;  /* 0x000000272a2b7224 */ /* 0x000fe200078e02ff */
[----:B------:R-:W-:-:S03]  /*11a80*/  IABS R42, R40 ;  /* 0x00000028002a7213 */ /* 0x000fc60000000000 */
[----:B------:R-:W-:Y:S01]  /*11a90*/  IMAD.HI.U32 R43, R37, R43, R36 ;  /* 0x0000002b252b7227 */ /* 0x000fe200078e0024 */
[----:B-1----:R-:W-:-:S05]  /*11aa0*/  IADD3 R37, R41, 0xffffffe, RZ ;  /* 0x0ffffffe29257810 */ /* 0x002fca0007ffe0ff */
[----:B------:R-:W-:Y:S01]  /*11ab0*/  IMAD.HI.U32 R43, R43, R42, RZ ;  /* 0x0000002a2b2b7227 */ /* 0x000fe200078e00ff */
[----:B------:R-:W0:Y:S03]  /*11ac0*/  F2I.FTZ.U32.TRUNC.NTZ R37, R37 ;  /* 0x0000002500257305 */ /* 0x000e26000021f000 */
[----:B------:R-:W-:-:S04]  /*11ad0*/  IMAD.MOV R36, RZ, RZ, -R43 ;  /* 0x000000ffff247224 */ /* 0x000fc800078e0a2b */
[----:B------:R-:W-:-:S05]  /*11ae0*/  IMAD R36, R39, R36, R42 ;  /* 0x0000002427247224 */ /* 0x000fca00078e022a */
[----:B------:R-:W-:-:S13]  /*11af0*/  ISETP.GT.U32.AND P5, PT, R39, R36, PT ;  /* 0x000000242700720c */ /* 0x000fda0003fa4070 */
[----:B------:R-:W-:Y:S01]  /*11b00*/  @!P5 IMAD.IADD R36, R36, 0x1, -R39 ;  /* 0x000000012424d824 */ /* 0x000fe200078e0a27 */
[----:B------:R-:W-:Y:S02]  /*11b10*/  @!P5 IADD3 R43, R43, 0x1, RZ ;  /* 0x000000012b2bd810 */ /* 0x000fe40007ffe0ff */
[----:B------:R-:W-:Y:S02]  /*11b20*/  ISETP.NE.AND P5, PT, RZ, c[0x0][0x228], PT ;  /* 0x00008a00ff007a0c */ /* 0x000fe40003fa5270 */
[----:B------:R-:W-:Y:S02]  /*11b30*/  ISETP.GE.U32.AND P4, PT, R36, R39, PT ;  /* 0x000000272400720c */ /* 0x000fe40003f86070 */
[----:B------:R-:W-:-:S04]  /*11b40*/  LOP3.LUT R36, R40, c[0x0][0x228], RZ, 0x3c, !PT ;  /* 0x00008a0028247a12 */ /* 0x000fc800078e3cff */
[----:B------:R-:W-:Y:S01]  /*11b50*/  ISETP.GE.AND P0, PT, R36, RZ, PT ;  /* 0x000000ff2400720c */ /* 0x000fe20003f06270 */
[----:B0-----:R-:W-:-:S04]  /*11b60*/  IMAD.MOV R36, RZ, RZ, -R37 ;  /* 0x000000ffff247224 */ /* 0x001fc800078e0a25 */
[----:B------:R-:W-:Y:S02]  /*11b70*/  IMAD R41, R36, R45, RZ ;  /* 0x0000002d24297224 */ /* 0x000fe400078e02ff */
[----:B------:R-:W-:Y:S01]  /*11b80*/  @P4 IADD3 R43, R43, 0x1, RZ ;  /* 0x000000012b2b4810 */ /* 0x000fe20007ffe0ff */
[----:B------:R-:W-:-:S03]  /*11b90*/  IMAD.MOV.U32 R36, RZ, RZ, RZ ;  /* 0x000000ffff247224 */ /* 0x000fc600078e00ff */
[----:B------:R-:W-:Y:S01]  /*11ba0*/  MOV R39, R43 ;  /* 0x0000002b00277202 */ /* 0x000fe20000000f00 */
[----:B------:R-:W-:-:S04]  /*11bb0*/  IMAD.HI.U32 R36, R37, R41, R36 ;  /* 0x0000002925247227 */ /* 0x000fc800078e0024 */
[----:B------:R-:W-:Y:S01]  /*11bc0*/  @!P0 IMAD.MOV R39, RZ, RZ, -R39 ;  /* 0x000000ffff278224 */ /* 0x000fe200078e0a27 */
[----:B------:R-:W-:Y:S02]  /*11bd0*/  @!P5 LOP3.LUT R39, RZ, c[0x0][0x228], RZ, 0x33, !PT ;  /* 0x00008a00ff27da12 */ /* 0x000fe400078e33ff */
[----:B------:R-:W-:Y:S02]  /*11be0*/  ISETP.NE.AND P5, PT, RZ, c[0x0][0x224], PT ;  /* 0x00008900ff007a0c */ /* 0x000fe40003fa5270 */
[----:B------:R-:W-:Y:S02]  /*11bf0*/  IABS R42, R39 ;  /* 0x00000027002a7213 */ /* 0x000fe40000000000 */
[----:B------:R-:W-:-:S03]  /*11c00*/  ISETP.GE.AND P4, PT, R39, RZ, PT ;  /* 0x000000ff2700720c */ /* 0x000fc60003f86270 */
[----:B------:R-:W-:-:S04]  /*11c10*/  IMAD.MOV.U32 R37, RZ, RZ, R42 ;  /* 0x000000ffff257224 */ /* 0x000fc800078e002a */
[----:B------:R-:W-:-:S04]  /*11c20*/  IMAD.HI.U32 R36, R36, R37, RZ ;  /* 0x0000002524247227 */ /* 0x000fc800078e00ff */
[----:B------:R-:W-:-:S04]  /*11c30*/  IMAD.MOV R36, RZ, RZ, -R36 ;  /* 0x000000ffff247224 */ /* 0x000fc800078e0a24 */
[----:B------:R-:W-:-:S05]  /*11c40*/  IMAD R36, R45, R36, R37 ;  /* 0x000000242d247224 */ /* 0x000fca00078e0225 */
[----:B------:R-:W-:-:S13]  /*11c50*/  ISETP.GT.U32.AND P0, PT, R45, R36, PT ;  /* 0x000000242d00720c */ /* 0x000fda0003f04070 */
[----:B------:R-:W-:-:S04]  /*11c60*/  @!P0 IADD3 R36, R36, -R45, RZ ;  /* 0x8000002d24248210 */ /* 0x000fc80007ffe0ff */
[----:B------:R-:W-:-:S13]  /*11c70*/  ISETP.GT.U32.AND P0, PT, R45, R36, PT ;  /* 0x000000242d00720c */ /* 0x000fda0003f04070 */
[----:B------:R-:W-:-:S04]  /*11c80*/  @!P0 IMAD.IADD R36, R36, 0x1, -R45 ;  /* 0x0000000124248824 */ /* 0x000fc800078e0a2d */
[----:B------:R-:W-:Y:S01]  /*11c90*/  @!P4 IMAD.MOV R36, RZ, RZ, -R36 ;  /* 0x000000ffff24c224 */ /* 0x000fe200078e0a24 */
[----:B------:R-:W-:-:S05]  /*11ca0*/  @!P5 LOP3.LUT R36, RZ, c[0x0][0x224], RZ, 0x33, !PT ;  /* 0x00008900ff24da12 */ /* 0x000fca00078e33ff */
[----:B------:R-:W-:-:S06]  /*11cb0*/  IMAD.SHL.U32 R36, R36, 0x4, RZ ;  /* 0x0000000424247824 */ /* 0x000fcc00078e00ff */
[----:B------:R-:W0:Y:S01]  /*11cc0*/  LDS R36, [R36+0x608] ;  /* 0x0006080024247984 */ /* 0x000e220000000800 */
[----:B---3--:R-:W-:-:S05]  /*11cd0*/  HADD2.F32 R37, -RZ, R38.H0_H0 ;  /* 0x20000026ff257230 */ /* 0x008fca0000004100 */
[----:B0-----:R-:W-:-:S05]  /*11ce0*/  FADD.FTZ R37, R37, -R36 ;  /* 0x8000002425257221 */ /* 0x001fca0000010000 */
[----:B------:R0:W-:Y:S02]  /*11cf0*/  STG.E [R34.64], R37 ;  /* 0x0000002522007986 */ /* 0x0001e4000c101904 */
.L_x_165:
[----:B------:R-:W-:Y:S05]  /*11d00*/  @!P2 BRA `(.L_x_166) ;  /* 0x00000b300000a947 */ /* 0x000fea0003800000 */
[----:B------:R-:W-:Y:S02]  /*11d10*/  IABS R38, c[0x0][0x228] ;  /* 0x00008a0000267a13 */ /* 0x000fe40000000000 */
[----:B------:R-:W-:Y:S02]  /*11d20*/  IABS R42, R40 ;  /* 0x00000028002a7213 */ /* 0x000fe40000000000 */
[----:B-----5:R-:W1:Y:S01]  /*11d30*/  I2F.RP R39, R38 ;  /* 0x0000002600277306 */ /* 0x020e620000209400 */
[----:B------:R-:W-:Y:S02]  /*11d40*/  IABS R43, c[0x0][0x224] ;  /* 0x00008900002b7a13 */ /* 0x000fe40000000000 */
[----:B------:R-:W-:-:S04]  /*11d50*/  LOP3.LUT R40, R40, c[0x0][0x228], RZ, 0x3c, !PT ;  /* 0x00008a0028287a12 */ /* 0x000fc800078e3cff */
[----:B------:R-:W-:Y:S01]  /*11d60*/  ISETP.GE.AND P4, PT, R40, RZ, PT ;  /* 0x000000ff2800720c */ /* 0x000fe20003f86270 */
[----:B-1----:R-:W1:Y:S02]  /*11d70*/  MUFU.RCP R39, R39 ;  /* 0x0000002700277308 */ /* 0x002e640000001000 */
[----:B-1----:R-:W-:-:S06]  /*11d80*/  IADD3 R36, R39, 0xffffffe, RZ ;  /* 0x0ffffffe27247810 */ /* 0x002fcc0007ffe0ff */
[----:B------:R-:W1:Y:S08]  /*11d90*/  I2F.RP R39, R43 ;  /* 0x0000002b00277306 */ /* 0x000e700000209400 */
[----:B0-----:R0:W3:Y:S08]  /*11da0*/  F2I.FTZ.U32.TRUNC.NTZ R37, R36 ;  /* 0x0000002400257305 */ /* 0x0010f0000021f000 */
[----:B-1----:R-:W1:Y:S01]  /*11db0*/  MUFU.RCP R39, R39 ;  /* 0x0000002700277308 */ /* 0x002e620000001000 */
[----:B0-----:R-:W-:-:S02]  /*11dc0*/  IMAD.MOV.U32 R36, RZ, RZ, RZ ;  /* 0x000000ffff247224 */ /* 0x001fc400078e00ff */
[----:B---3--:R-:W-:-:S04]  /*11dd0*/  IMAD.MOV R41, RZ, RZ, -R37 ;  /* 0x000000ffff297224 */ /* 0x008fc800078e0a25 */
[----:B------:R-:W-:-:S04]  /*11de0*/  IMAD R41, R41, R38, RZ ;  /* 0x0000002629297224 */ /* 0x000fc800078e02ff */
[----:B------:R-:W-:Y:S01]  /*11df0*/  IMAD.HI.U32 R41, R37, R41, R36 ;  /* 0x0000002925297227 */ /* 0x000fe200078e0024 */
[----:B------:R-:W-:Y:S02]  /*11e00*/  MOV R37, R42 ;  /* 0x0000002a00257202 */ /* 0x000fe40000000f00 */
[----:B------:R-:W-:-:S03]  /*11e10*/  MOV R42, c[0x0][0x200] ;  /* 0x00008000002a7a02 */ /* 0x000fc60000000f00 */
[----:B------:R-:W-:-:S04]  /*11e20*/  IMAD.HI.U32 R41, R41, R37, RZ ;  /* 0x0000002529297227 */ /* 0x000fc800078e00ff */
[----:B------:R-:W-:-:S04]  /*11e30*/  IMAD.MOV R36, RZ, RZ, -R41 ;  /* 0x000000ffff247224 */ /* 0x000fc800078e0a29 */
[----:B------:R-:W-:Y:S01]  /*11e40*/  IMAD R37, R38, R36, R37 ;  /* 0x0000002426257224 */ /* 0x000fe200078e0225 */
[----:B-1----:R-:W-:-:S04]  /*11e50*/  IADD3 R36, R39, 0xffffffe, RZ ;  /* 0x0ffffffe27247810 */ /* 0x002fc80007ffe0ff */
[----:B------:R-:W-:-:S13]  /*11e60*/  ISETP.GT.U32.AND P0, PT, R38, R37, PT ;  /* 0x000000252600720c */ /* 0x000fda0003f04070 */
[----:B------:R-:W-:Y:S01]  /*11e70*/  @!P0 IMAD.IADD R37, R37, 0x1, -R38 ;  /* 0x0000000125258824 */ /* 0x000fe200078e0a26 */
[----:B------:R-:W-:Y:S02]  /*11e80*/  @!P0 IADD3 R41, R41, 0x1, RZ ;  /* 0x0000000129298810 */ /* 0x000fe40007ffe0ff */
[----:B------:R-:W-:Y:S02]  /*11e90*/  ISETP.NE.AND P0, PT, RZ, c[0x0][0x228], PT ;  /* 0x00008a00ff007a0c */ /* 0x000fe40003f05270 */
[----:B------:R-:W-:Y:S02]  /*11ea0*/  ISETP.GE.U32.AND P2, PT, R37, R38, PT ;  /* 0x000000262500720c */ /* 0x000fe40003f46070 */
[----:B------:R0:W1:Y:S02]  /*11eb0*/  F2I.FTZ.U32.TRUNC.NTZ R37, R36 ;  /* 0x0000002400257305 */ /* 0x000064000021f000 */
[----:B0-----:R-:W-:-:S09]  /*11ec0*/  HFMA2.MMA R36, -RZ, RZ, 0, 0 ;  /* 0x00000000ff247435 */ /* 0x001fd200000001ff */
[----:B------:R-:W-:-:S05]  /*11ed0*/  @P2 IADD3 R41, R41, 0x1, RZ ;  /* 0x0000000129292810 */ /* 0x000fca0007ffe0ff */
[----:B------:R-:W-:Y:S02]  /*11ee0*/  IMAD.MOV.U32 R38, RZ, RZ, R41 ;  /* 0x000000ffff267224 */ /* 0x000fe400078e0029 */
[--C-:B-1----:R-:W-:Y:S02]  /*11ef0*/  IMAD.MOV R40, RZ, RZ, -R37.reuse ;  /* 0x000000ffff287224 */ /* 0x102fe400078e0a25 */
[----:B------:R-:W-:Y:S01]  /*11f00*/  @!P4 IMAD.MOV R38, RZ, RZ, -R38 ;  /* 0x000000ffff26c224 */ /* 0x000fe200078e0a26 */
[----:B------:R-:W-:Y:S01]  /*11f10*/  @!P0 LOP3.LUT R38, RZ, c[0x0][0x228], RZ, 0x33, !PT ;  /* 0x00008a00ff268a12 */ /* 0x000fe200078e33ff */
[----:B------:R-:W-:Y:S01]  /*11f20*/  IMAD R39, R40, R43, RZ ;  /* 0x0000002b28277224 */ /* 0x000fe200078e02ff */
[----:B------:R-:W-:Y:S02]  /*11f30*/  ISETP.NE.AND P4, PT, RZ, c[0x0][0x224], PT ;  /* 0x00008900ff007a0c */ /* 0x000fe40003f85270 */
[----:B------:R-:W-:Y:S01]  /*11f40*/  IABS R40, R38 ;  /* 0x0000002600287213 */ /* 0x000fe20000000000 */
[----:B------:R-:W-:Y:S01]  /*11f50*/  IMAD.HI.U32 R36, R37, R39, R36 ;  /* 0x0000002725247227 */ /* 0x000fe200078e0024 */
[----:B------:R-:W-:-:S03]  /*11f60*/  ISETP.GE.AND P2, PT, R38, RZ, PT ;  /* 0x000000ff2600720c */ /* 0x000fc60003f46270 */
[----:B------:R-:W-:-:S04]  /*11f70*/  IMAD.MOV.U32 R37, RZ, RZ, R40 ;  /* 0x000000ffff257224 */ /* 0x000fc800078e0028 */
[----:B------:R-:W-:-:S04]  /*11f80*/  IMAD.HI.U32 R36, R36, R37, RZ ;  /* 0x0000002524247227 */ /* 0x000fc800078e00ff */
[----:B------:R-:W-:-:S04]  /*11f90*/  IMAD.MOV R36, RZ, RZ, -R36 ;  /* 0x000000ffff247224 */ /* 0x000fc800078e0a24 */
[----:B------:R-:W-:-:S05]  /*11fa0*/  IMAD R36, R43, R36, R37 ;  /* 0x000000242b247224 */ /* 0x000fca00078e0225 */
[----:B------:R-:W-:-:S13]  /*11fb0*/  ISETP.GT.U32.AND P0, PT, R43, R36, PT ;  /* 0x000000242b00720c */ /* 0x000fda0003f04070 */
[----:B------:R-:W-:-:S05]  /*11fc0*/  @!P0 IMAD.IADD R36, R36, 0x1, -R43 ;  /* 0x0000000124248824 */ /* 0x000fca00078e0a2b */
[----:B------:R-:W-:-:S13]  /*11fd0*/  ISETP.GT.U32.AND P0, PT, R43, R36, PT ;  /* 0x000000242b00720c */ /* 0x000fda0003f04070 */
[----:B------:R-:W-:Y:S01]  /*11fe0*/  @!P0 IMAD.IADD R36, R36, 0x1, -R43 ;  /* 0x0000000124248824 */ /* 0x000fe200078e0a2b */
[----:B------:R-:W-:-:S03]  /*11ff0*/  ISETP.NE.AND P0, PT, R28, RZ, PT ;  /* 0x000000ff1c00720c */ /* 0x000fc60003f05270 */
[----:B------:R-:W-:Y:S01]  /*12000*/  @!P2 IMAD.MOV R36, RZ, RZ, -R36 ;  /* 0x000000ffff24a224 */ /* 0x000fe200078e0a24 */
[----:B------:R-:W-:-:S05]  /*12010*/  @!P4 LOP3.LUT R36, RZ, c[0x0][0x224], RZ, 0x33, !PT ;  /* 0x00008900ff24ca12 */ /* 0x000fca00078e33ff */
[----:B------:R-:W-:-:S04]  /*12020*/  IMAD.MOV.U32 R40, RZ, RZ, R36 ;  /* 0x000000ffff287224 */ /* 0x000fc800078e0024 */
[----:B------:R-:W-:Y:S05]  /*12030*/  @!P0 BRA `(.L_x_167) ;  /* 0x000002b000008947 */ /* 0x000fea0003800000 */
[----:B------:R-:W-:-:S04]  /*12040*/  IMAD R41, R17, c[0x0][0x224], R40 ;  /* 0x0000890011297a24 */ /* 0x000fc800078e0228 */
[----:B------:R-:W-:-:S06]  /*12050*/  IMAD.WIDE R36, R41, R58, c[0x0][0x1d8] ;  /* 0x0000760029247625 */ /* 0x000fcc00078e023a */
[----:B------:R-:W3:Y:S01]  /*12060*/  LDG.E R37, [R36.64] ;  /* 0x0000000424257981 */ /* 0x000ee2000c1e1900 */
[----:B------:R-:W-:Y:S02]  /*12070*/  SHF.R.S32.HI R42, RZ, 0x1f, R41 ;  /* 0x0000001fff2a7819 */ /* 0x000fe40000011429 */
[----:B------:R-:W-:-:S04]  /*12080*/  @P1 LEA R38, P0, R41, c[0x0][0x1f8], 0x2 ;  /* 0x00007e0029261a11 */ /* 0x000fc800078010ff */
[C---:B------:R-:W-:Y:S01]  /*12090*/  @P1 LEA.HI.X R39, R41.reuse, c[0x0][0x1fc], R42, 0x2, P0 ;  /* 0x00007f0029271a11 */ /* 0x040fe200000f142a */
[----:B---3--:R0:W-:Y:S05]  /*120a0*/  STG.E [R32.64+-0x4], R37 ;  /* 0xfffffc2520007986 */ /* 0x0081ea000c101904 */
[----:B------:R-:W3:Y:S01]  /*120b0*/  @P1 LDG.E R39, [R38.64] ;  /* 0x0000000426271981 */ /* 0x000ee2000c1e1900 */
[----:B------:R-:W-:-:S04]  /*120c0*/  LEA R40, P0, R41, c[0x0][0x1e0], 0x2 ;  /* 0x0000780029287a11 */ /* 0x000fc800078010ff */
[----:B------:R-:W-:Y:S02]  /*120d0*/  LEA.HI.X R41, R41, c[0x0][0x1e4], R42, 0x2, P0 ;  /* 0x0000790029297a11 */ /* 0x000fe400000f142a */
[----:B------:R-:W-:Y:S01]  /*120e0*/  ISETP.NE.AND P0, PT, R28, 0x1, PT ;  /* 0x000000011c00780c */ /* 0x000fe20003f05270 */
[----:B---3--:R0:W-:Y:S04]  /*120f0*/  @P1 STG.E [R34.64+-0x4], R39 ;  /* 0xfffffc2722001986 */ /* 0x0081e8000c101904 */
[----:B------:R0:W5:Y:S01]  /*12100*/  LDG.E R40, [R40.64] ;  /* 0x0000000428287981 */ /* 0x000162000c1e1900 */
[----:B------:R-:W-:-:S07]  /*12110*/  IMAD.MOV.U32 R42, RZ, RZ, R14 ;  /* 0x000000ffff2a7224 */ /* 0x000fce00078e000e */
[----:B------:R-:W-:Y:S05]  /*12120*/  @!P0 BRA `(.L_x_167) ;  /* 0x000001c000008947 */ /* 0x000fea0003800000 */
[----:B0----5:R-:W-:-:S04]  /*12130*/  IMAD R41, R18, c[0x0][0x224], R40 ;  /* 0x0000890012297a24 */ /* 0x021fc800078e0228 */
        /* <DEDUP_REMOVED lines=23> */
[----:B------:R-:W-:Y:S01]  /*122b0*/  LEA.HI.X R41, R41, c[0x0][0x1e4], R42, 0x2, P0 ;  /* 0x0000790029297a11 */ /* 0x000fe200000f142a */
[----:B---3--:R0:W-:Y:S04]  /*122c0*/  @P1 STG.E [R34.64+-0xc], R39 ;  /* 0xfffff42722001986 */ /* 0x0081e8000c101904 */
[----:B------:R0:W5:Y:S01]  /*122d0*/  LDG.E R40, [R40.64] ;  /* 0x0000000428287981 */ /* 0x000162000c1e1900 */
[----:B------:R-:W-:-:S03]  /*122e0*/  IMAD.MOV.U32 R42, RZ, RZ, R24 ;  /* 0x000000ffff2a7224 */ /* 0x000fc600078e0018 */
.L_x_167:
[----:B------:R-:W-:Y:S05]  /*122f0*/  @!P3 BRA `(.L_x_166) ;  /* 0x000005400000b947 */ /* 0x000fea0003800000 */
[----:B0-----:R-:W-:Y:S01]  /*12300*/  IMAD R35, R53, c[0x0][0x210], R42 ;  /* 0x0000840035237a24 */ /* 0x001fe200078e022a */
[C---:B------:R-:W-:Y:S02]  /*12310*/  IADD3 R37, R42.reuse, -0x4, RZ ;  /* 0xfffffffc2a257810 */ /* 0x040fe40007ffe0ff */
[C---:B------:R-:W-:Y:S01]  /*12320*/  IADD3 R39, R42.reuse, -0x1, RZ ;  /* 0xffffffff2a277810 */ /* 0x040fe20007ffe0ff */
[----:B------:R-:W-:Y:S01]  /*12330*/  IMAD.WIDE R32, R35, 0x4, R4 ;  /* 0x0000000423207825 */ /* 0x000fe200078e0204 */
[----:B------:R-:W-:-:S03]  /*12340*/  IADD3 R44, R42, 0x4, RZ ;  /* 0x000000042a2c7810 */ /* 0x000fc60007ffe0ff */
[----:B------:R-:W-:Y:S01]  /*12350*/  IMAD.WIDE R34, R35, 0x4, R6 ;  /* 0x0000000423227825 */ /* 0x000fe200078e0206 */
[----:B------:R-:W-:Y:S02]  /*12360*/  MOV R56, R33 ;  /* 0x0000002100387202 */ /* 0x000fe40000000f00 */
[C---:B------:R-:W-:Y:S01]  /*12370*/  IADD3 R33, R42.reuse, -0x2, RZ ;  /* 0xfffffffe2a217810 */ /* 0x040fe20007ffe0ff */
[----:B------:R-:W-:Y:S01]  /*12380*/  IMAD.MOV.U32 R54, RZ, RZ, R35 ;  /* 0x000000ffff367224 */ /* 0x000fe200078e0023 */
[----:B------:R-:W-:Y:S01]  /*12390*/  IADD3 R35, R42, -0x3, RZ ;  /* 0xfffffffd2a237810 */ /* 0x000fe20007ffe0ff */
[--C-:B------:R-:W-:Y:S02]  /*123a0*/  IMAD R37, R37, c[0x0][0x208], R20.reuse ;  /* 0x0000820025257a24 */ /* 0x100fe400078e0214 */
[--C-:B------:R-:W-:Y:S02]  /*123b0*/  IMAD R33, R33, c[0x0][0x208], R20.reuse ;  /* 0x0000820021217a24 */ /* 0x100fe400078e0214 */
[----:B------:R-:W-:-:S02]  /*123c0*/  IMAD R35, R35, c[0x0][0x208], R20 ;  /* 0x0000820023237a24 */ /* 0x000fc400078e0214 */
[----:B------:R-:W-:Y:S02]  /*123d0*/  IMAD R39, R39, c[0x0][0x208], R20 ;  /* 0x0000820027277a24 */ /* 0x000fe400078e0214 */
[----:B------:R-:W-:Y:S02]  /*123e0*/  IMAD.MOV.U32 R47, RZ, RZ, R32 ;  /* 0x000000ffff2f7224 */ /* 0x000fe400078e0020 */
[----:B------:R-:W-:Y:S02]  /*123f0*/  IMAD.MOV.U32 R49, RZ, RZ, R34 ;  /* 0x000000ffff317224 */ /* 0x000fe400078e0022 */
[----:B------:R-:W-:Y:S02]  /*12400*/  IMAD R46, R33, c[0x0][0x224], RZ ;  /* 0x00008900212e7a24 */ /* 0x000fe400078e02ff */
[----:B------:R-:W-:Y:S02]  /*12410*/  IMAD R48, R35, c[0x0][0x224], RZ ;  /* 0x0000890023307a24 */ /* 0x000fe400078e02ff */
[----:B------:R-:W-:-:S02]  /*12420*/  IMAD R50, R37, c[0x0][0x224], RZ ;  /* 0x0000890025327a24 */ /* 0x000fc400078e02ff */
[----:B------:R-:W-:-:S04]  /*12430*/  IMAD R45, R39, c[0x0][0x224], RZ ;  /* 0x00008900272d7a24 */ /* 0x000fc800078e02ff */
.L_x_168:
[----:B-----5:R-:W-:Y:S02]  /*12440*/  IMAD.IADD R40, R45, 0x1, R40 ;  /* 0x000000012d287824 */ /* 0x020fe400078e0228 */
[----:B------:R-:W-:-:S04]  /*12450*/  IMAD.MOV.U32 R58, RZ, RZ, 0x4 ;  /* 0x00000004ff3a7424 */ /* 0x000fc800078e00ff */
[----:B-1----:R-:W-:-:S05]  /*12460*/  IMAD.WIDE R32, R40, R58, c[0x0][0x1d8] ;  /* 0x0000760028207625 */ /* 0x002fca00078e023a */
[----:B------:R-:W3:Y:S01]  /*12470*/  LDG.E R41, [R32.64] ;  /* 0x0000000420297981 */ /* 0x000ee2000c1e1900 */
[----:B------:R-:W-:Y:S01]  /*12480*/  SHF.R.S32.HI R39, RZ, 0x1f, R40 ;  /* 0x0000001fff277819 */ /* 0x000fe20000011428 */
[----:B------:R-:W-:Y:S01]  /*12490*/  IMAD.MOV.U32 R34, RZ, RZ, R47 ;  /* 0x000000ffff227224 */ /* 0x000fe200078e002f */
[C---:B------:R-:W-:Y:S02]  /*124a0*/  @P1 LEA R36, P0, R40.reuse, c[0x0][0x1f8], 0x2 ;  /* 0x00007e0028241a11 */ /* 0x040fe400078010ff */
[----:B------:R-:W-:Y:S02]  /*124b0*/  MOV R35, R56 ;  /* 0x0000003800237202 */ /* 0x000fe40000000f00 */
[----:B------:R-:W-:-:S03]  /*124c0*/  @P1 LEA.HI.X R37, R40, c[0x0][0x1fc], R39, 0x2, P0 ;  /* 0x00007f0028251a11 */ /* 0x000fc600000f1427 */
[----:B---3--:R0:W-:Y:S04]  /*124d0*/  STG.E [R34.64], R41 ;  /* 0x0000002922007986 */ /* 0x0081e8000c101904 */
[----:B------:R1:W3:Y:S01]  /*124e0*/  @P1 LDG.E R47, [R36.64] ;  /* 0x00000004242f1981 */ /* 0x0002e2000c1e1900 */
[----:B------:R-:W-:-:S04]  /*124f0*/  LEA R38, P0, R40, c[0x0][0x1e0], 0x2 ;  /* 0x0000780028267a11 */ /* 0x000fc800078010ff */
[----:B------:R-:W-:Y:S01]  /*12500*/  LEA.HI.X R39, R40, c[0x0][0x1e4], R39, 0x2, P0 ;  /* 0x0000790028277a11 */ /* 0x000fe200000f1427 */
[----:B-1----:R-:W-:Y:S02]  /*12510*/  IMAD.MOV.U32 R36, RZ, RZ, R49 ;  /* 0x000000ffff247224 */ /* 0x002fe400078e0031 */
[----:B------:R-:W-:-:S05]  /*12520*/  IMAD.MOV.U32 R37, RZ, RZ, R54 ;  /* 0x000000ffff257224 */ /* 0x000fca00078e0036 */
[----:B---3--:R1:W-:Y:S04]  /*12530*/  @P1 STG.E [R36.64], R47 ;  /* 0x0000002f24001986 */ /* 0x0083e8000c101904 */
[----:B------:R-:W3:Y:S02]  /*12540*/  LDG.E R39, [R38.64] ;  /* 0x0000000426277981 */ /* 0x000ee4000c1e1900 */
[----:B---3--:R-:W-:-:S04]  /*12550*/  IMAD.IADD R43, R39, 0x1, R46 ;  /* 0x00000001272b7824 */ /* 0x008fc800078e022e */
[----:B------:R-:W-:-:S05]  /*12560*/  IMAD.WIDE R32, R43, R58, c[0x0][0x1d8] ;  /* 0x000076002b207625 */ /* 0x000fca00078e023a */
[----:B------:R-:W3:Y:S01]  /*12570*/  LDG.E R49, [R32.64] ;  /* 0x0000000420317981 */ /* 0x000ee2000c1e1900 */
[----:B------:R-:W-:Y:S02]  /*12580*/  SHF.R.S32.HI R54, RZ, 0x1f, R43 ;  /* 0x0000001fff367819 */ /* 0x000fe4000001142b */
[----:B------:R-:W-:-:S04]  /*12590*/  @P1 LEA R40, P0, R43, c[0x0][0x1f8], 0x2 ;  /* 0x00007e002b281a11 */ /* 0x000fc800078010ff */
[C---:B0-----:R-:W-:Y:S01]  /*125a0*/  @P1 LEA.HI.X R41, R43.reuse, c[0x0][0x1fc], R54, 0x2, P0 ;  /* 0x00007f002b291a11 */ /* 0x041fe200000f1436 */
[----:B---3--:R0:W-:Y:S04]  /*125b0*/  STG.E [R34.64+-0x4], R49 ;  /* 0xfffffc3122007986 */ /* 0x0081e8000c101904 */
[----:B------:R-:W3:Y:S01]  /*125c0*/  @P1 LDG.E R51, [R40.64] ;  /* 0x0000000428331981 */ /* 0x000ee2000c1e1900 */
[----:B------:R-:W-:-:S04]  /*125d0*/  LEA R42, P0, R43, c[0x0][0x1e0], 0x2 ;  /* 0x000078002b2a7a11 */ /* 0x000fc800078010ff */
[----:B------:R-:W-:Y:S01]  /*125e0*/  LEA.HI.X R43, R43, c[0x0][0x1e4], R54, 0x2, P0 ;  /* 0x000079002b2b7a11 */ /* 0x000fe200000f1436 */
[----:B---3--:R3:W-:Y:S05]  /*125f0*/  @P1 STG.E [R36.64+-0x4], R51 ;  /* 0xfffffc3324001986 */ /* 0x0087ea000c101904 */
[----:B--2---:R-:W2:Y:S02]  /*12600*/  LDG.E R43, [R42.64] ;  /* 0x000000042a2b7981 */ /* 0x004ea4000c1e1900 */
[----:B--2---:R-:W-:-:S04]  /*12610*/  IMAD.IADD R54, R43, 0x1, R48 ;  /* 0x000000012b367824 */ /* 0x004fc800078e0230 */
[----:B------:R-:W-:-:S05]  /*12620*/  IMAD.WIDE R32, R54, R58, c[0x0][0x1d8] ;  /* 0x0000760036207625 */ /* 0x000fca00078e023a */
[----:B-1----:R-:W2:Y:S01]  /*12630*/  LDG.E R47, [R32.64] ;  /* 0x00000004202f7981 */ /* 0x002ea2000c1e1900 */
[----:B------:R-:W-:Y:S02]  /*12640*/  SHF.R.S32.HI R55, RZ, 0x1f, R54 ;  /* 0x0000001fff377819 */ /* 0x000fe40000011436 */
[----:B------:R-:W-:-:S04]  /*12650*/  @P1 LEA R38, P0, R54, c[0x0][0x1f8], 0x2 ;  /* 0x00007e0036261a11 */ /* 0x000fc800078010ff */
[C---:B------:R-:W-:Y:S01]  /*12660*/  @P1 LEA.HI.X R39, R54.reuse, c[0x0][0x1fc], R55, 0x2, P0 ;  /* 0x00007f0036271a11 */ /* 0x040fe200000f1437 */
[----:B--2---:R-:W-:Y:S04]  /*12670*/  STG.E [R34.64+-0x8], R47 ;  /* 0xfffff82f22007986 */ /* 0x004fe8000c101904 */
[----:B0-----:R-:W2:Y:S01]  /*12680*/  @P1 LDG.E R49, [R38.64] ;  /* 0x0000000426311981 */ /* 0x001ea2000c1e1900 */
[----:B------:R-:W-:-:S04]  /*12690*/  LEA R40, P0, R54, c[0x0][0x1e0], 0x2 ;  /* 0x0000780036287a11 */ /* 0x000fc800078010ff */
[----:B------:R-:W-:Y:S01]  /*126a0*/  LEA.HI.X R41, R54, c[0x0][0x1e4], R55, 0x2, P0 ;  /* 0x0000790036297a11 */ /* 0x000fe200000f1437 */
[----:B--2---:R0:W-:Y:S05]  /*126b0*/  @P1 STG.E [R36.64+-0x8], R49 ;  /* 0xfffff83124001986 */ /* 0x0041ea000c101904 */
[----:B------:R-:W3:Y:S02]  /*126c0*/  LDG.E R41, [R40.64] ;  /* 0x0000000428297981 */ /* 0x000ee4000c1e1900 */
[----:B---3--:R-:W-:-:S04]  /*126d0*/  IMAD.IADD R51, R41, 0x1, R50 ;  /* 0x0000000129337824 */ /* 0x008fc800078e0232 */
[----:B------:R-:W-:-:S06]  /*126e0*/  IMAD.WIDE R32, R51, R58, c[0x0][0x1d8] ;  /* 0x0000760033207625 */ /* 0x000fcc00078e023a */
[----:B------:R-:W2:Y:S01]  /*126f0*/  LDG.E R33, [R32.64] ;  /* 0x0000000420217981 */ /* 0x000ea2000c1e1900 */
[----:B------:R-:W-:Y:S02]  /*12700*/  SHF.R.S32.HI R54, RZ, 0x1f, R51 ;  /* 0x0000001fff367819 */ /* 0x000fe40000011433 */
[----:B------:R-:W-:-:S04]  /*12710*/  @P1 LEA R42, P0, R51, c[0x0][0x1f8], 0x2 ;  /* 0x00007e00332a1a11 */ /* 0x000fc800078010ff */
[C---:B------:R-:W-:Y:S01]  /*12720*/  @P1 LEA.HI.X R43, R51.reuse, c[0x0][0x1fc], R54, 0x2, P0 ;  /* 0x00007f00332b1a11 */ /* 0x040fe200000f1436 */
[----:B--2---:R1:W-:Y:S05]  /*12730*/  STG.E [R34.64+-0xc], R33 ;  /* 0xfffff42122007986 */ /* 0x0043ea000c101904 */
[----:B------:R-:W2:Y:S01]  /*12740*/  @P1 LDG.E R43, [R42.64] ;  /* 0x000000042a2b1981 */ /* 0x000ea2000c1e1900 */
[----:B------:R-:W-:-:S04]  /*12750*/  LEA R38, P0, R51, c[0x0][0x1e0], 0x2 ;  /* 0x0000780033267a11 */ /* 0x000fc800078010ff */
[----:B------:R-:W-:Y:S02]  /*12760*/  LEA.HI.X R39, R51, c[0x0][0x1e4], R54, 0x2, P0 ;  /* 0x0000790033277a11 */ /* 0x000fe400000f1436 */
[----:B------:R-:W-:-:S04]  /*12770*/  IADD3 R44, R44, -0x4, RZ ;  /* 0xfffffffc2c2c7810 */ /* 0x000fc80007ffe0ff */
[----:B------:R-:W-:Y:S01]  /*12780*/  ISETP.GT.AND P0, PT, R44, 0x4, PT ;  /* 0x000000042c00780c */ /* 0x000fe20003f04270 */
[----:B--2---:R1:W-:Y:S04]  /*12790*/  @P1 STG.E [R36.64+-0xc], R43 ;  /* 0xfffff42b24001986 */ /* 0x0043e8000c101904 */
[----:B------:R1:W5:Y:S01]  /*127a0*/  LDG.E R40, [R38.64] ;  /* 0x0000000426287981 */ /* 0x000362000c1e1900 */
[----:B0-----:R-:W-:Y:S01]  /*127b0*/  IADD3 R49, P2, R36, -0x10, RZ ;  /* 0xfffffff024317810 */ /* 0x001fe20007f5e0ff */
[C---:B------:R-:W-:Y:S01]  /*127c0*/  IMAD R45, R15.reuse, -0x4, R45 ;  /* 0xfffffffc0f2d7824 */ /* 0x040fe200078e022d */
[----:B------:R-:W-:Y:S01]  /*127d0*/  IADD3 R47, P4, R34, -0x10, RZ ;  /* 0xfffffff0222f7810 */ /* 0x000fe20007f9e0ff */
[----:B------:R-:W-:Y:S01]  /*127e0*/  IMAD R46, R15, -0x4, R46 ;  /* 0xfffffffc0f2e7824 */ /* 0x000fe200078e022e */
[----:B------:R-:W-:Y:S01]  /*127f0*/  IADD3.X R54, R37, -0x1, RZ, P2, !PT ;  /* 0xffffffff25367810 */ /* 0x000fe200017fe4ff */
[----:B------:R-:W-:Y:S01]  /*12800*/  IMAD R48, R15, -0x4, R48 ;  /* 0xfffffffc0f307824 */ /* 0x000fe200078e0230 */
[----:B------:R-:W-:Y:S01]  /*12810*/  IADD3.X R56, R35, -0x1, RZ, P4, !PT ;  /* 0xffffffff23387810 */ /* 0x000fe200027fe4ff */
[----:B------:R-:W-:Y:S01]  /*12820*/  IMAD R50, R15, -0x4, R50 ;  /* 0xfffffffc0f327824 */ /* 0x000fe200078e0232 */
[----:B------:R-:W-:Y:S05]  /*12830*/  @P0 BRA `(.L_x_168) ;  /* 0xfffffc0000000947 */ /* 0x000fea000383ffff */
.L_x_166:
[----:B-1----:R-:W-:Y:S01]  /*12840*/  MOV R43, c[0x0][0x200] ;  /* 0x00008000002b7a02 */ /* 0x002fe20000000f00 */
[CC--:B0-----:R-:W-:Y:S01]  /*12850*/  IMAD.WIDE R32, R53.reuse, R58.reuse, c[0x0][0x1a0] ;  /* 0x0000680035207625 */ /* 0x0c1fe200078e023a */
[----:B------:R-:W3:Y:S03]  /*12860*/  LDG.E.U16.CONSTANT R30, [R30.64] ;  /* 0x000000041e1e7981 */ /* 0x000ee6000c1e9500 */
[----:B------:R-:W-:Y:S01]  /*12870*/  IMAD.WIDE R34, R53, R58, c[0x0][0x1b0] ;  /* 0x00006c0035227625 */ /* 0x000fe200078e023a */
[----:B------:R0:W-:Y:S04]  /*12880*/  STG.E [R32.64], R43 ;  /* 0x0000002b20007986 */ /* 0x0001e8000c101904 */
[----:B------:R0:W-:Y:S04]  /*12890*/  STG.E [R34.64], R29 ;  /* 0x0000001d22007986 */ /* 0x0001e8000c101904 */
[----:B--2---:R-:W2:Y:S02]  /*128a0*/  LDG.E R36, [R12.64] ;  /* 0x000000040c247981 */ /* 0x004ea4000c1e1900 */
[----:B--2--5:R-:W-:-:S05]  /*128b0*/  FMNMX.FTZ R39, R29, R36, PT ;  /* 0x000000241d277209 */ /* 0x024fca0003810000 */
[----:B------:R0:W-:Y:S04]  /*128c0*/  STG.E [R12.64], R39 ;  /* 0x000000270c007986 */ /* 0x0001e8000c101904 */
[----:B------:R-:W2:Y:S01]  /*128d0*/  LDG.E R38, [R10.64] ;  /* 0x000000040a267981 */ /* 0x000ea2000c1e1900 */
[----:B------:R-:W-:Y:S01]  /*128e0*/  IMAD.WIDE R36, R53, R58, c[0x0][0x1a8] ;  /* 0x00006a0035247625 */ /* 0x000fe200078e023a */
[----:B---3--:R-:W-:Y:S01]  /*128f0*/  HADD2.F32 R45, -RZ, R30.H0_H0 ;  /* 0x2000001eff2d7230 */ /* 0x008fe20000004100 */
[----:B--2---:R-:W-:-:S05]  /*12900*/  IADD3 R41, R38, 0x1, RZ ;  /* 0x0000000126297810 */ /* 0x004fca0007ffe0ff */
[----:B------:R0:W-:Y:S04]  /*12910*/  STG.E [R10.64], R41 ;  /* 0x000000290a007986 */ /* 0x0001e8000c101904 */
[----:B------:R0:W-:Y:S01]  /*12920*/  STG.E [R36.64], R45 ;  /* 0x0000002d24007986 */ /* 0x0001e2000c101904 */
[----:B------:R-:W-:Y:S05]  /*12930*/  BRA `(.L_x_155) ;  /* 0x0000059000007947 */ /* 0x000fea0003800000 */
.L_x_157:
[----:B------:R-:W-:-:S05]  /*12940*/  IMAD.MOV.U32 R0, RZ, RZ, c[0x0][0x224] ;  /* 0x00008900ff007624 */ /* 0x000fca00078e00ff */
[----:B------:R0:W-:Y:S01]  /*12950*/  STS [0x604], R0 ;  /* 0x00060400ff007388 */ /* 0x0001e20000000800 */
[----:B------:R-:W-:Y:S05]  /*12960*/  BRA `(.L_x_153) ;  /* 0x000005d000007947 */ /* 0x000fea0003800000 */
.L_x_154:
[----:B------:R-:W-:Y:S02]  /*12970*/  ISETP.NE.U32.AND P2, PT, RZ, c[0x0][0x1c8], PT ;  /* 0x00007200ff007a0c */ /* 0x000fe40003f45070 */
[----:B------:R-:W-:Y:S02]  /*12980*/  ISETP.LT.AND P0, PT, R16, c[0x0][0x224], !P0 ;  /* 0x0000890010007a0c */ /* 0x000fe40004701270 */
[----:B------:R-:W-:-:S04]  /*12990*/  ISETP.NE.AND.EX P2, PT, RZ, c[0x0][0x1cc], PT, P2 ;  /* 0x00007300ff007a0c */ /* 0x000fc80003f45320 */
[----:B------:R-:W-:-:S04]  /*129a0*/  ISETP.LT.AND P2, PT, R16, R21, P2 ;  /* 0x000000151000720c */ /* 0x000fc80001741270 */
[----:B------:R-:W-:-:S13]  /*129b0*/  PLOP3.LUT P0, PT, P2, P0, PT, 0xa8, 0x0 ;  /* 0x000000000000781c */ /* 0x000fda0001701570 */
[----:B------:R-:W-:Y:S05]  /*129c0*/  @!P0 BRA `(.L_x_155) ;  /* 0x0000050000008947 */ /* 0x000fea0003800000 */
[----:B------:R-:W3:Y:S04]  /*129d0*/  LDL R29, [R29] ;  /* 0x000000001d1d7983 */ /* 0x000ee80000100800 */
[----:B------:R-:W0:Y:S01]  /*129e0*/  LDS R38, [0x604] ;  /* 0x00060400ff267984 */ /* 0x000e220000000800 */
[----:B---3--:R-:W-:-:S04]  /*129f0*/  IADD3 R32, P0, R170, R29, RZ ;  /* 0x0000001daa207210 */ /* 0x008fc80007f1e0ff */
[----:B------:R-:W-:Y:S02]  /*12a00*/  LEA.HI.X.SX32 R33, R29, R0, 0x1, P0 ;  /* 0x000000001d217211 */ /* 0x000fe400000f0eff */
[C---:B------:R-:W-:Y:S02]  /*12a10*/  LEA R30, P0, R32.reuse, c[0x0][0x160], 0x2 ;  /* 0x00005800201e7a11 */ /* 0x040fe400078010ff */
[C---:B------:R-:W-:Y:S02]  /*12a20*/  LEA R34, P2, R32.reuse, c[0x0][0x168], 0x1 ;  /* 0x00005a0020227a11 */ /* 0x040fe400078408ff */
[C-C-:B------:R-:W-:Y:S02]  /*12a30*/  LEA.HI.X R31, R32.reuse, c[0x0][0x164], R33.reuse, 0x2, P0 ;  /* 0x00005900201f7a11 */ /* 0x140fe400000f1421 */
[----:B------:R-:W-:-:S03]  /*12a40*/  LEA.HI.X R35, R32, c[0x0][0x16c], R33, 0x1, P2 ;  /* 0x00005b0020237a11 */ /* 0x000fc600010f0c21 */
[----:B------:R-:W3:Y:S04]  /*12a50*/  LDG.E.CONSTANT R39, [R30.64] ;  /* 0x000000041e277981 */ /* 0x000ee8000c1e9900 */
[----:B--2---:R5:W2:Y:S01]  /*12a60*/  LDG.E.U16.CONSTANT R40, [R34.64] ;  /* 0x0000000422287981 */ /* 0x004aa2000c1e9500 */
[----:B0-----:R-:W-:Y:S02]  /*12a70*/  IADD3 R36, P0, R25, R38, RZ ;  /* 0x0000002619247210 */ /* 0x001fe40007f1e0ff */
[----:B------:R-:W-:-:S03]  /*12a80*/  SHF.R.S32.HI R32, RZ, 0x1f, R38 ;  /* 0x0000001fff207819 */ /* 0x000fc60000011426 */
[----:B------:R-:W-:Y:S01]  /*12a90*/  IMAD.SHL.U32 R29, R36, 0x4, RZ ;  /* 0x00000004241d7824 */ /* 0x000fe200078e00ff */
[----:B------:R-:W-:-:S04]  /*12aa0*/  LEA.HI.X.SX32 R33, R25, R32, 0x1, P0 ;  /* 0x0000002019217211 */ /* 0x000fc800000f0eff */
[----:B------:R-:W-:Y:S02]  /*12ab0*/  SHF.L.U64.HI R36, R36, 0x2, R33 ;  /* 0x0000000224247819 */ /* 0x000fe40000010221 */
[----:B------:R-:W-:-:S04]  /*12ac0*/  IADD3 R32, P2, R29, c[0x0][0x170], RZ ;  /* 0x00005c001d207a10 */ /* 0x000fc80007f5e0ff */
[----:B------:R-:W-:Y:S02]  /*12ad0*/  IADD3.X R33, R36, c[0x0][0x174], RZ, P2, !PT ;  /* 0x00005d0024217a10 */ /* 0x000fe400017fe4ff */
[----:B------:R-:W-:-:S04]  /*12ae0*/  ISETP.NE.U32.AND P0, PT, RZ, c[0x0][0x180], PT ;  /* 0x00006000ff007a0c */ /* 0x000fc80003f05070 */
[----:B------:R-:W-:Y:S02]  /*12af0*/  ISETP.NE.AND.EX P0, PT, RZ, c[0x0][0x184], PT, P0 ;  /* 0x00006100ff007a0c */ /* 0x000fe40003f05300 */
[----:B-----5:R-:W-:Y:S02]  /*12b00*/  IADD3 R34, P4, R29, c[0x0][0x178], RZ ;  /* 0x00005e001d227a10 */ /* 0x020fe40007f9e0ff */
[----:B------:R-:W-:Y:S02]  /*12b10*/  IADD3 R42, R38, 0x1, RZ ;  /* 0x00000001262a7810 */ /* 0x000fe40007ffe0ff */
[----:B------:R-:W-:Y:S01]  /*12b20*/  IADD3.X R35, R36, c[0x0][0x17c], RZ, P4, !PT ;  /* 0x00005f0024237a10 */ /* 0x000fe200027fe4ff */
[----:B---3--:R0:W-:Y:S01]  /*12b30*/  STG.E [R32.64], R39 ;  /* 0x0000002720007986 */ /* 0x0081e2000c101904 */
[----:B--2---:R-:W-:-:S05]  /*12b40*/  HADD2.F32 R43, -RZ, R40.H0_H0 ;  /* 0x20000028ff2b7230 */ /* 0x004fca0000004100 */
[----:B------:R-:W-:Y:S05]  /*12b50*/  @!P0 BRA `(.L_x_169) ;  /* 0x0000035000008947 */ /* 0x000fea0003800000 */
[----:B------:R-:W2:Y:S01]  /*12b60*/  I2F.RP R29, R37 ;  /* 0x00000025001d7306 */ /* 0x000ea20000209400 */
[----:B0-----:R-:W-:Y:S01]  /*12b70*/  IABS R32, R39 ;  /* 0x0000002700207213 */ /* 0x001fe20000000000 */
[----:B------:R-:W-:Y:S01]  /*12b80*/  HADD2.F32 R40, -RZ, R40.H0_H0 ;  /* 0x20000028ff287230 */ /* 0x000fe20000004100 */
[----:B------:R-:W-:-:S05]  /*12b90*/  IABS R41, c[0x0][0x224] ;  /* 0x0000890000297a13 */ /* 0x000fca0000000000 */
[----:B--2---:R-:W0:Y:S02]  /*12ba0*/  MUFU.RCP R29, R29 ;  /* 0x0000001d001d7308 */ /* 0x004e240000001000 */
[----:B0-----:R-:W-:-:S06]  /*12bb0*/  IADD3 R31, R29, 0xffffffe, RZ ;  /* 0x0ffffffe1d1f7810 */ /* 0x001fcc0007ffe0ff */
[----:B------:R-:W0:Y:S02]  /*12bc0*/  F2I.FTZ.U32.TRUNC.NTZ R31, R31 ;  /* 0x0000001f001f7305 */ /* 0x000e24000021f000 */
[----:B0-----:R-:W-:-:S04]  /*12bd0*/  IMAD.MOV R30, RZ, RZ, -R31 ;  /* 0x000000ffff1e7224 */ /* 0x001fc800078e0a1f */
[----:B------:R-:W-:Y:S02]  /*12be0*/  IMAD R33, R30, R37, RZ ;  /* 0x000000251e217224 */ /* 0x000fe400078e02ff */
[----:B------:R-:W-:-:S04]  /*12bf0*/  IMAD.MOV.U32 R30, RZ, RZ, RZ ;  /* 0x000000ffff1e7224 */ /* 0x000fc800078e00ff */
[----:B------:R-:W-:-:S04]  /*12c00*/  IMAD.HI.U32 R33, R31, R33, R30 ;  /* 0x000000211f217227 */ /* 0x000fc800078e001e */
[----:B------:R-:W-:Y:S02]  /*12c10*/  IMAD.MOV.U32 R30, RZ, RZ, R32 ;  /* 0x000000ffff1e7224 */ /* 0x000fe400078e0020 */
[----:B------:R-:W0:Y:S02]  /*12c20*/  I2F.RP R32, R41 ;  /* 0x0000002900207306 */ /* 0x000e240000209400 */
[----:B------:R-:W-:-:S05]  /*12c30*/  IMAD.HI.U32 R29, R33, R30, RZ ;  /* 0x0000001e211d7227 */ /* 0x000fca00078e00ff */
[----:B------:R-:W-:-:S05]  /*12c40*/  IADD3 R31, -R29, RZ, RZ ;  /* 0x000000ff1d1f7210 */ /* 0x000fca0007ffe1ff */
[C---:B------:R-:W-:Y:S01]  /*12c50*/  IMAD R30, R37.reuse, R31, R30 ;  /* 0x0000001f251e7224 */ /* 0x040fe200078e021e */
[----:B0-----:R-:W0:Y:S04]  /*12c60*/  MUFU.RCP R32, R32 ;  /* 0x0000002000207308 */ /* 0x001e280000001000 */
[----:B------:R-:W-:-:S13]  /*12c70*/  ISETP.GT.U32.AND P2, PT, R37, R30, PT ;  /* 0x0000001e2500720c */ /* 0x000fda0003f44070 */
[----:B------:R-:W-:Y:S01]  /*12c80*/  @!P2 IMAD.IADD R30, R30, 0x1, -R37 ;  /* 0x000000011e1ea824 */ /* 0x000fe200078e0a25 */
[----:B------:R-:W-:Y:S02]  /*12c90*/  @!P2 IADD3 R29, R29, 0x1, RZ ;  /* 0x000000011d1da810 */ /* 0x000fe40007ffe0ff */
[----:B0-----:R-:W-:Y:S02]  /*12ca0*/  IADD3 R31, R32, 0xffffffe, RZ ;  /* 0x0ffffffe201f7810 */ /* 0x001fe40007ffe0ff */
[----:B------:R-:W-:Y:S02]  /*12cb0*/  ISETP.GE.U32.AND P0, PT, R30, R37, PT ;  /* 0x000000251e00720c */ /* 0x000fe40003f06070 */
[----:B------:R-:W-:Y:S02]  /*12cc0*/  LOP3.LUT R30, R39, c[0x0][0x228], RZ, 0x3c, !PT ;  /* 0x00008a00271e7a12 */ /* 0x000fe400078e3cff */
[----:B------:R-:W0:Y:S01]  /*12cd0*/  F2I.FTZ.U32.TRUNC.NTZ R31, R31 ;  /* 0x0000001f001f7305 */ /* 0x000e22000021f000 */
[----:B------:R-:W-:-:S02]  /*12ce0*/  ISETP.NE.AND P2, PT, RZ, c[0x0][0x228], PT ;  /* 0x00008a00ff007a0c */ /* 0x000fc40003f45270 */
[----:B------:R-:W-:-:S06]  /*12cf0*/  ISETP.GE.AND P4, PT, R30, RZ, PT ;  /* 0x000000ff1e00720c */ /* 0x000fcc0003f86270 */
[----:B------:R-:W-:Y:S01]  /*12d00*/  @P0 IADD3 R29, R29, 0x1, RZ ;  /* 0x000000011d1d0810 */ /* 0x000fe20007ffe0ff */
[----:B0-----:R-:W-:-:S06]  /*12d10*/  IMAD.MOV R30, RZ, RZ, -R31 ;  /* 0x000000ffff1e7224 */ /* 0x001fcc00078e0a1f */
[----:B------:R-:W-:Y:S01]  /*12d20*/  @!P4 IMAD.MOV R29, RZ, RZ, -R29 ;  /* 0x000000ffff1dc224 */ /* 0x000fe200078e0a1d */
[----:B------:R-:W-:Y:S01]  /*12d30*/  @!P2 LOP3.LUT R29, RZ, c[0x0][0x228], RZ, 0x33, !PT ;  /* 0x00008a00ff1daa12 */ /* 0x000fe200078e33ff */
[----:B------:R-:W-:Y:S01]  /*12d40*/  IMAD R33, R30, R41, RZ ;  /* 0x000000291e217224 */ /* 0x000fe200078e02ff */
[----:B------:R-:W-:Y:S01]  /*12d50*/  ISETP.NE.AND P4, PT, RZ, c[0x0][0x224], PT ;  /* 0x00008900ff007a0c */ /* 0x000fe20003f85270 */
[----:B------:R-:W-:Y:S01]  /*12d60*/  IMAD.MOV.U32 R30, RZ, RZ, RZ ;  /* 0x000000ffff1e7224 */ /* 0x000fe200078e00ff */
[----:B------:R-:W-:Y:S02]  /*12d70*/  IABS R32, R29 ;  /* 0x0000001d00207213 */ /* 0x000fe40000000000 */
[----:B------:R-:W-:Y:S01]  /*12d80*/  ISETP.GE.AND P2, PT, R29, RZ, PT ;  /* 0x000000ff1d00720c */ /* 0x000fe20003f46270 */
[----:B------:R-:W-:-:S04]  /*12d90*/  IMAD.HI.U32 R30, R31, R33, R30 ;  /* 0x000000211f1e7227 */ /* 0x000fc800078e001e */
[----:B------:R-:W-:-:S04]  /*12da0*/  IMAD.MOV.U32 R31, RZ, RZ, R32 ;  /* 0x000000ffff1f7224 */ /* 0x000fc800078e0020 */
[----:B------:R-:W-:-:S05]  /*12db0*/  IMAD.HI.U32 R30, R30, R31, RZ ;  /* 0x0000001f1e1e7227 */ /* 0x000fca00078e00ff */
[----:B------:R-:W-:-:S05]  /*12dc0*/  IADD3 R30, -R30, RZ, RZ ;  /* 0x000000ff1e1e7210 */ /* 0x000fca0007ffe1ff */
[----:B------:R-:W-:Y:S01]  /*12dd0*/  IMAD R30, R41, R30, R31 ;  /* 0x0000001e291e7224 */ /* 0x000fe200078e021f */
[----:B------:R-:W-:-:S04]  /*12de0*/  HFMA2.MMA R31, -RZ, RZ, 0, 2.384185791015625e-07 ;  /* 0x00000004ff1f7435 */ /* 0x000fc800000001ff */
[----:B------:R-:W-:-:S13]  /*12df0*/  ISETP.GT.U32.AND P0, PT, R41, R30, PT ;  /* 0x0000001e2900720c */ /* 0x000fda0003f04070 */
[----:B------:R-:W-:-:S05]  /*12e00*/  @!P0 IMAD.IADD R30, R30, 0x1, -R41 ;  /* 0x000000011e1e8824 */ /* 0x000fca00078e0a29 */
[----:B------:R-:W-:-:S13]  /*12e10*/  ISETP.GT.U32.AND P0, PT, R41, R30, PT ;  /* 0x0000001e2900720c */ /* 0x000fda0003f04070 */
[----:B------:R-:W-:-:S04]  /*12e20*/  @!P0 IMAD.IADD R30, R30, 0x1, -R41 ;  /* 0x000000011e1e8824 */ /* 0x000fc800078e0a29 */
[----:B------:R-:W-:Y:S01]  /*12e30*/  @!P2 IMAD.MOV R30, RZ, RZ, -R30 ;  /* 0x000000ffff1ea224 */ /* 0x000fe200078e0a1e */
[----:B------:R-:W-:-:S05]  /*12e40*/  @!P4 LOP3.LUT R30, RZ, c[0x0][0x224], RZ, 0x33, !PT ;  /* 0x00008900ff1eca12 */ /* 0x000fca00078e33ff */
[----:B------:R-:W-:Y:S02]  /*12e50*/  IMAD.SHL.U32 R32, R30, 0x4, RZ ;  /* 0x000000041e207824 */ /* 0x000fe400078e00ff */
[----:B------:R-:W-:-:S03]  /*12e60*/  IMAD.IADD R30, R25, 0x1, R38 ;  /* 0x00000001191e7824 */ /* 0x000fc600078e0226 */
[----:B------:R-:W0:Y:S01]  /*12e70*/  LDS R29, [R32+0x608] ;  /* 0x00060800201d7984 */ /* 0x000e220000000800 */
[----:B------:R-:W-:-:S04]  /*12e80*/  IMAD.WIDE R30, R30, R31, c[0x0][0x180] ;  /* 0x000060001e1e7625 */ /* 0x000fc800078e021f */
[----:B0-----:R-:W-:-:S05]  /*12e90*/  FADD.FTZ R29, R40, -R29 ;  /* 0x8000001d281d7221 */ /* 0x001fca0000010000 */
[----:B------:R0:W-:Y:S02]  /*12ea0*/  STG.E [R30.64], R29 ;  /* 0x0000001d1e007986 */ /* 0x0001e4000c101904 */
.L_x_169:
[----:B------:R2:W-:Y:S04]  /*12eb0*/  STG.E [R34.64], R43 ;  /* 0x0000002b22007986 */ /* 0x0005e8000c101904 */
[----:B------:R2:W-:Y:S02]  /*12ec0*/  STS [0x604], R42 ;  /* 0x0006042aff007388 */ /* 0x0005e40000000800 */
.L_x_155:
[----:B------:R-:W-:Y:S01]  /*12ed0*/  WARPSYNC 0xffffffff ;  /* 0xffffffff00007948 */ /* 0x000fe20003800000 */
[----:B------:R-:W-:Y:S01]  /*12ee0*/  BAR.SYNC.DEFER_BLOCKING 0x0 ;  /* 0x0000000000007b1d */ /* 0x000fe20000010000 */
[----:B------:R-:W-:-:S04]  /*12ef0*/  IADD3 R16, R16, 0x1, RZ ;  /* 0x0000000110107810 */ /* 0x000fc80007ffe0ff */
[----:B------:R-:W-:Y:S01]  /*12f00*/  ISETP.GE.U32.AND P0, PT, R16, 0x80, PT ;  /* 0x000000801000780c */ /* 0x000fe20003f06070 */
[----:B0-----:R-:W0:Y:S02]  /*12f10*/  LDS R29, [0x604] ;  /* 0x00060400ff1d7984 */ /* 0x001e240000000800 */
[----:B0-----:R-:W-:-:S13]  /*12f20*/  ISETP.LT.AND P2, PT, R29, c[0x0][0x224], PT ;  /* 0x000089001d007a0c */ /* 0x001fda0003f41270 */
[----:B------:R-:W-:Y:S05]  /*12f30*/  @!P0 BRA P2, `(.L_x_170) ;  /* 0xffffdc5000008947 */ /* 0x000fea000103ffff */
.L_x_153:
[----:B------:R-:W-:Y:S05]  /*12f40*/  BSYNC B0 ;  /* 0x0000000000007941 */ /* 0x000fea0003800000 */
.L_x_152:
[----:B------:R-:W-:-:S04]  /*12f50*/  ISETP.NE.U32.AND P0, PT, RZ, c[0x0][0x1c8], PT ;  /* 0x00007200ff007a0c */ /* 0x000fc80003f05070 */
[----:B------:R-:W-:-:S04]  /*12f60*/  ISETP.NE.AND.EX P0, PT, RZ, c[0x0][0x1cc], PT, P0 ;  /* 0x00007300ff007a0c */ /* 0x000fc80003f05300 */
[----:B------:R-:W-:-:S13]  /*12f70*/  ISETP.NE.OR P0, PT, R2, RZ, !P0 ;  /* 0x000000ff0200720c */ /* 0x000fda0004705670 */
[----:B------:R-:W-:Y:S05]  /*12f80*/  @P0 EXIT ;  /* 0x000000000000094d */ /* 0x000fea0003800000 */
[----:B0-----:R-:W0:Y:S01]  /*12f90*/  S2R R0, SR_CTAID.X ;  /* 0x0000000000007919 */ /* 0x001e220000002500 */
[----:B------:R-:W-:-:S04]  /*12fa0*/  IMAD.MOV.U32 R3, RZ, RZ, 0x4 ;  /* 0x00000004ff037424 */ /* 0x000fc800078e00ff */
[----:B0-----:R-:W-:-:S06]  /*12fb0*/  IMAD.WIDE.U32 R2, R0, R3, c[0x0][0x1c8] ;  /* 0x0000720000027625 */ /* 0x001fcc00078e0003 */
[----:B------:R-:W3:Y:S02]  /*12fc0*/  LDG.E R2, [R2.64] ;  /* 0x0000000402027981 */ /* 0x000ee4000c1e1900 */
[----:B---3--:R-:W-:-:S13]  /*12fd0*/  ISETP.GE.AND P0, PT, R2, c[0x0][0x224], PT ;  /* 0x0000890002007a0c */ /* 0x008fda0003f06270 */
[----:B------:R-:W-:Y:S05]  /*12fe0*/  @!P0 BRA `(.L_x_171) ;  /* 0x0000008000008947 */ /* 0x000fea0003800000 */
[----:B------:R-:W-:Y:S02]  /*12ff0*/  ULDC.U8 UR6, c[0x0][0x218] ;  /* 0x0000860000067ab9 */ /* 0x000fe40000000000 */
[----:B------:R-:W-:-:S13]  /*13000*/  ISETP.NE.AND P0, PT, RZ, UR6, PT ;  /* 0x00000006ff007c0c */ /* 0x000fda000bf05270 */
[----:B------:R-:W-:Y:S05]  /*13010*/  @!P0 EXIT ;  /* 0x000000000000894d */ /* 0x000fea0003800000 */
[----:B------:R-:W-:Y:S01]  /*13020*/  IADD3 R2, P0, R0, c[0x0][0x1d0], RZ ;  /* 0x0000740000027a10 */ /* 0x000fe20007f1e0ff */
[----:B------:R-:W-:-:S04]  /*13030*/  IMAD.MOV.U32 R0, RZ, RZ, 0x1 ;  /* 0x00000001ff007424 */ /* 0x000fc800078e00ff */
[----:B------:R-:W-:-:S05]  /*13040*/  IMAD.X R3, RZ, RZ, c[0x0][0x1d4], P0 ;  /* 0x00007500ff037624 */ /* 0x000fca00000e06ff */
[----:B------:R-:W-:Y:S01]  /*13050*/  STG.E.U8 [R2.64], R0 ;  /* 0x0000000002007986 */ /* 0x000fe2000c101104 */
[----:B------:R-:W-:Y:S05]  /*13060*/  EXIT ;  /* 0x000000000000794d */ /* 0x000fea0003800000 */
.L_x_171:
[----:B------:R-:W-:-:S05]  /*13070*/  IADD3 R2, P0, R0, c[0x0][0x1d0], RZ ;  /* 0x0000740000027a10 */ /* 0x000fca0007f1e0ff */
[----:B------:R-:W-:-:S05]  /*13080*/  IMAD.X R3, RZ, RZ, c[0x0][0x1d4], P0 ;  /* 0x00007500ff037624 */ /* 0x000fca00000e06ff */
[----:B------:R-:W-:Y:S01]  /*13090*/  STG.E.U8 [R2.64], RZ ;  /* 0x000000ff02007986 */ /* 0x000fe2000c101104 */
[----:B------:R-:W-:Y:S05]  /*130a0*/  EXIT ;  /* 0x000000000000794d */ /* 0x000fea0003800000 */
.L_x_172:
[----:B------:R-:W-:-:S00]  /*130b0*/  BRA `(.L_x_172) ;  /* 0xfffffff000007947 */ /* 0x000fc0000383ffff */
[----:B------:R-:W-:-:S00]  /*130c0*/  NOP ;  /* 0x0000000000007918 */ /* 0x000fc00000000000 */
        /* <DEDUP_REMOVED lines=11> */
.L_x_74461:


//--------------------- .text._ZN17fastertransformer38beam_online_softmax_topk_stage2_kernelI6__halfLi128ELi128EEEvPKfS3_PiPT_ii --------------------------
	.section	.text._ZN17fastertransformer38beam_online_softmax_topk_stage2_kernelI6__halfLi128ELi128EEEvPKfS3_PiPT_ii,"ax",@progbits
	.sectioninfo	@"SHI_REGISTERS=255"
	.align	128
        .global         _ZN17fastertransformer38beam_online_softmax_topk_stage2_kernelI6__halfLi128ELi128EEEvPKfS3_PiPT_ii
        .type           _ZN17fastertransformer38beam_online_softmax_topk_stage2_kernelI6__halfLi128ELi128EEEvPKfS3_PiPT_ii,@function
        .size           _ZN17fastertransformer38beam_online_softmax_topk_stage2_kernelI6__halfLi128ELi128EEEvPKfS3_PiPT_ii,(.L_x_74462 - _ZN17fastertransformer38beam_online_softmax_topk_stage2_kernelI6__halfLi128ELi128EEEvPKfS3_PiPT_ii)
        .other          _ZN17fastertransformer38beam_online_softmax_topk_stage2_kernelI6__halfLi128ELi128EEEvPKfS3_PiPT_ii,@"STO_CUDA_ENTRY STV_DEFAULT"
_ZN17fastertransformer38beam_online_softmax_topk_stage2_kernelI6__halfLi128ELi128EEEvPKfS3_PiPT_ii:
.text._ZN17fastertransformer38beam_online_softmax_topk_stage2_kernelI6__halfLi128ELi128EEEvPKfS3_PiPT_ii:
[----:B------:R-:W-:-:S04]  /*0000*/  IMAD.MOV.U32 R1, RZ, RZ, c[0x0][0x28] ;  /* 0x00000a00ff017624 */ /* 0x000fc800078e00ff */
[----:B------:R-:W-:Y:S01]  /*0010*/  IMAD.MOV.U32 R12, RZ, RZ, 0xfbff ;  /* 0x0000fbffff0c7424 */ /* 0x000fe200078e00ff */
[----:B------:R-:W-:Y:S01]  /*0020*/  IADD3 R1, R1, -0xc10, RZ ;  /* 0xfffff3f001017810 */ /* 0x000fe20007ffe0ff */
[----:B------:R-:W-:Y:S01]  /*0030*/  IMAD.MOV.U32 R2, RZ, RZ, -0x1 ;  /* 0xffffffffff027424 */ /* 0x000fe200078e00ff */
[----:B------:R-:W-:Y:S01]  /*0040*/  ULDC.64 UR4, c[0x0][0x118] ;  /* 0x0000460000047ab9 */ /* 0x000fe20000000a00 */
[----:B------:R-:W-:Y:S01]  /*0050*/  IMAD.MOV.U32 R3, RZ, RZ, -0x1 ;  /* 0xffffffffff037424 */ /* 0x000fe200078e00ff */
[C-C-:B------:R-:W-:Y:S01]  /*0060*/  PRMT R0, R12.reuse, 0x5410, R12.reuse ;  /* 0x000054100c007816 */ /* 0x140fe2000000000c */
[----:B------:R-:W-:Y:S01]  /*0070*/  BSSY B0, `(.L_x_173) ;  /* 0x0000201000007945 */ /* 0x000fe20003800000 */
[C-C-:B------:R-:W-:Y:S02]  /*0080*/  PRMT R4, R12.reuse, 0x5410, R12.reuse ;  /* 0x000054100c047816 */ /* 0x140fe4000000000c */
[----:B------:R-:W-:Y:S01]  /*0090*/  STL.64 [R1+0x608], R2 ;  /* 0x0006080201007387 */ /* 0x000fe20000100a00 */
[----:B------:R-:W-:-:S02]  /*00a0*/  PRMT R5, R12, 0x5410, R12 ;  /* 0x000054100c057816 */ /* 0x000fc4000000000c */
[C---:B------:R-:W-:Y:S01]  /*00b0*/  PRMT R6, R12.reuse, 0x5410, R12 ;  /* 0x000054100c067816 */ /* 0x040fe2000000000c */
[----:B------:R-:W-:Y:S01]  /*00c0*/  STL.64 [R1+0x610], R2 ;  /* 0x0006100201007387 */ /* 0x000fe20000100a00 */
[C---:B------:R-:W-:Y:S02]  /*00d0*/  PRMT R7, R12.reuse, 0x7610, R7 ;  /* 0x000076100c077816 */ /* 0x040fe40000000007 */
[C---:B------:R-:W-:Y:S01]  /*00e0*/  PRMT R8, R12.reuse, 0x7610, R8 ;  /* 0x000076100c087816 */ /* 0x040fe20000000008 */
[----:B------:R-:W-:Y:S01]  /*00f0*/  STL.64 [R1+0x618], R2 ;  /* 0x0006180201007387 */ /* 0x000fe20000100a00 */
[C---:B------:R-:W-:Y:S02]  /*0100*/  PRMT R9, R12.reuse, 0x7610, R9 ;  /* 0x000076100c097816 */ /* 0x040fe40000000009 */
[C---:B------:R-:W-:Y:S01]  /*0110*/  PRMT R10, R12.reuse, 0x7610, R10 ;  /* 0x000076100c0a7816 */ /* 0x040fe2000000000a */
[----:B------:R-:W-:Y:S01]  /*0120*/  STL.64 [R1+0x620], R2 ;  /* 0x0006200201007387 */ /* 0x000fe20000100a00 */
[----:B------:R-:W-:-:S03]  /*0130*/  PRMT R11, R12, 0x7610, R11 ;  /* 0x000076100c0b7816 */ /* 0x000fc6000000000b */
[----:B------:R0:W-:Y:S04]  /*0140*/  STL.64 [R1+0x628], R2 ;  /* 0x0006280201007387 */ /* 0x0001e80000100a00 */
[----:B------:R1:W-:Y:S04]  /*0150*/  STL [R1+0x808], R0 ;  /* 0x0008080001007387 */ /* 0x0003e80000100800 */
[----:B------:R2:W-:Y:S01]  /*0160*/  STL [R1+0x810], R4 ;  /* 0x0008100401007387 */ /* 0x0005e20000100800 */
[----:B0-----:R-:W-:-:S03]  /*0170*/  PRMT R3, R12, 0x5410, R12 ;  /* 0x000054100c037816 */ /* 0x001fc6000000000c */
[----:B------:R0:W-:Y:S01]  /*0180*/  STL [R1+0x814], R5 ;  /* 0x0008140501007387 */ /* 0x0001e20000100800 */
[C---:B------:R-:W-:Y:S02]  /*0190*/  PRMT R2, R12.reuse, 0x7610, R2 ;  /* 0x000076100c027816 */ /* 0x040fe40000000002 */
[C---:B-1----:R-:W-:Y:S01]  /*01a0*/  PRMT R0, R12.reuse, 0x7610, R0 ;  /* 0x000076100c007816 */ /* 0x042fe20000000000 */
[----:B------:R1:W-:Y:S01]  /*01b0*/  STL [R1+0x80c], R3 ;  /* 0x00080c0301007387 */ /* 0x0003e20000100800 */
[----:B--2---:R-:W-:-:S03]  /*01c0*/  PRMT R4, R12, 0x7610, R4 ;  /* 0x000076100c047816 */ /* 0x004fc60000000004 */
[----:B------:R2:W-:Y:S01]  /*01d0*/  STL.U16 [R1+0x81c], R0 ;  /* 0x00081c0001007387 */ /* 0x0005e20000100400 */
[----:B0-----:R-:W-:-:S03]  /*01e0*/  PRMT R5, R12, 0x7610, R5 ;  /* 0x000076100c057816 */ /* 0x001fc60000000005 */
[----:B------:R0:W-:Y:S01]  /*01f0*/  STL.U16 [R1+0x81e], R2 ;  /* 0x00081e0201007387 */ /* 0x0001e20000100400 */
[----:B-1----:R-:W-:-:S03]  /*0200*/  PRMT R3, R12, 0x7610, R3 ;  /* 0x000076100c037816 */ /* 0x002fc60000000003 */
[----:B------:R1:W-:Y:S01]  /*0210*/  STL.U16 [R1+0x828], R4 ;  /* 0x0008280401007387 */ /* 0x0003e20000100400 */
[----:B--2---:R-:W-:-:S03]  /*0220*/  PRMT R0, R12, 0x7610, R0 ;  /* 0x000076100c007816 */ /* 0x004fc60000000000 */
[----:B------:R2:W-:Y:S01]  /*0230*/  STL.U16 [R1+0x826], R3 ;  /* 0x0008260301007387 */ /* 0x0005e20000100400 */
[----:B0-----:R-:W-:-:S03]  /*0240*/  PRMT R2, R12, 0x7610, R2 ;  /* 0x000076100c027816 */ /* 0x001fc60000000002 */
[----:B------:R0:W-:Y:S01]  /*0250*/  STL.U16 [R1+0x82c], R0 ;  /* 0x00082c0001007387 */ /* 0x0001e20000100400 */
[----:B-1----:R-:W-:-:S03]  /*0260*/  PRMT R4, R12, 0x7610, R4 ;  /* 0x000076100c047816 */ /* 0x002fc60000000004 */
[----:B------:R1:W-:Y:S01]  /*0270*/  STL.U16 [R1+0x82a], R5 ;  /* 0x00082a0501007387 */ /* 0x0003e20000100400 */
[----:B--2---:R-:W-:-:S03]  /*0280*/  PRMT R3, R12, 0x7610, R3 ;  /* 0x000076100c037816 */ /* 0x004fc60000000003 */
[----:B------:R2:W-:Y:S01]  /*0290*/  STL [R1+0x818], R6 ;  /* 0x0008180601007387 */ /* 0x0005e20000100800 */
[----:B0-----:R-:W-:-:S03]  /*02a0*/  PRMT R0, R12, 0x7610, R0 ;  /* 0x000076100c007816 */ /* 0x001fc60000000000 */
[----:B------:R0:W-:Y:S01]  /*02b0*/  STL.U16 [R1+0x820], R7 ;  /* 0x0008200701007387 */ /* 0x0001e20000100400 */
[----:B-1----:R-:W-:-:S03]  /*02c0*/  PRMT R5, R12, 0x7610, R5 ;  /* 0x000076100c057816 */ /* 0x002fc60000000005 */
[----:B------:R1:W-:Y:S04]  /*02d0*/  STL.U16 [R1+0x822], R8 ;  /* 0x0008220801007387 */ /* 0x0003e80000100400 */
[----:B------:R3:W-:Y:S01]  /*02e0*/  STL.U16 [R1+0x824], R9 ;  /* 0x0008240901007387 */ /* 0x0007e20000100400 */
[C---:B--2---:R-:W-:Y:S02]  /*02f0*/  PRMT R6, R12.reuse, 0x7610, R6 ;  /* 0x000076100c067816 */ /* 0x044fe40000000006 */
[C---:B0-----:R-:W-:Y:S01]  /*0300*/  PRMT R7, R12.reuse, 0x7610, R7 ;  /* 0x000076100c077816 */ /* 0x041fe20000000007 */
[----:B------:R0:W-:Y:S01]  /*0310*/  STL.U16 [R1+0x830], R2 ;  /* 0x0008300201007387 */ /* 0x0001e20000100400 */
[----:B-1----:R-:W-:-:S03]  /*0320*/  PRMT R8, R12, 0x7610, R8 ;  /* 0x000076100c087816 */ /* 0x002fc60000000008 */
[----:B------:R1:W-:Y:S01]  /*0330*/  STL.U16 [R1+0x836], R3 ;  /* 0x0008360301007387 */ /* 0x0003e20000100400 */
[----:B---3--:R-:W-:-:S03]  /*0340*/  PRMT R9, R12, 0x7610, R9 ;  /* 0x000076100c097816 */ /* 0x008fc60000000009 */
        /* <DEDUP_REMOVED lines=149> */
[----:B--2---:R-:W-:-:S03]  /*0ca0*/  IMAD.MOV.U32 R0, RZ, RZ, -0x1 ;  /* 0xffffffffff007424 */ /* 0x004fc600078e00ff */
        /* <DEDUP_REMOVED lines=9> */
[----:B-1----:R-:W-:-:S03]  /*0d40*/  IMAD.MOV.U32 R3, RZ, RZ, RZ ;  /* 0x000000ffff037224 */ /* 0x002fc600078e00ff */
        /* <DEDUP_REMOVED lines=8> */
[----:B------:R-:W-:Y:S01]  /*0dd0*/  STL [R1+0x630], R0 ;  /* 0x0006300001007387 */ /* 0x000fe20000100800 */
[----:B0-----:R-:W-:-:S03]  /*0de0*/  PRMT R10, R12, 0x7610, R10 ;  /* 0x000076100c0a7816 */ /* 0x001fc6000000000a */
[----:B------:R-:W-:Y:S01]  /*0df0*/  STL [R1+0x634], R0 ;  /* 0x0006340001007387 */ /* 0x000fe20000100800 */
[----:B-1----:R-:W-:-:S03]  /*0e00*/  PRMT R11, R12, 0x7610, R11 ;  /* 0x000076100c0b7816 */ /* 0x002fc6000000000b */
[----:B------:R-:W-:Y:S04]  /*0e10*/  STL [R1+0x638], R0 ;  /* 0x0006380001007387 */ /* 0x000fe80000100800 */
        /* <DEDUP_REMOVED lines=93> */
[----:B------:R0:W-:Y:S04]  /*13f0*/  STL.U16 [R1+0x8dc], R5 ;  /* 0x0008dc0501007387 */ /* 0x0001e80000100400 */
[----:B------:R-:W-:Y:S04]  /*1400*/  STL [R1+0x7b0], R0 ;  /* 0x0007b00001007387 */ /* 0x000fe80000100800 */
[----:B------:R-:W-:Y:S04]  /*1410*/  STL [R1+0x7b4], R0 ;  /* 0x0007b40001007387 */ /* 0x000fe80000100800 */
[----:B0-----:R-:W0:Y:S04]  /*1420*/  S2R R5, SR_TID.X ;  /* 0x0000000000057919 */ /* 0x001e280000002100 */
        /* <DEDUP_REMOVED lines=19> */
[----:B------:R1:W-:Y:S04]  /*1560*/  STL [R1+0x804], R0 ;  /* 0x0008040001007387 */ /* 0x0003e80000100800 */
[----:B------:R2:W-:Y:S04]  /*1570*/  STL.U16 [R1+0x8da], R4 ;  /* 0x0008da0401007387 */ /* 0x0005e80000100400 */
[----:B------:R3:W-:Y:S01]  /*1580*/  STL.U16 [R1+0x8de], R6 ;  /* 0x0008de0601007387 */ /* 0x0007e20000100400 */
[----:B-1----:R-:W-:-:S03]  /*1590*/  PRMT R0, R12, 0x7610, R0 ;  /* 0x000076100c007816 */ /* 0x002fc60000000000 */
[----:B------:R1:W-:Y:S01]  /*15a0*/  STL.U16 [R1+0x8e4], R7 ;  /* 0x0008e40701007387 */ /* 0x0003e20000100400 */
[----:B--2---:R-:W-:-:S03]  /*15b0*/  PRMT R4, R12, 0x7610, R4 ;  /* 0x000076100c047816 */ /* 0x004fc60000000004 */
[----:B------:R2:W-:Y:S01]  /*15c0*/  STL.U16 [R1+0x8ea], R0 ;  /* 0x0008ea0001007387 */ /* 0x0005e20000100400 */
[----:B---3--:R-:W-:-:S03]  /*15d0*/  PRMT R6, R12, 0x7610, R6 ;  /* 0x000076100c067816 */ /* 0x008fc60000000006 */
        /* <DEDUP_REMOVED lines=12> */
[----:B------:R-:W-:Y:S01]  /*16a0*/  STL.U16 [R1+0x8f6], R7 ;  /* 0x0008f60701007387 */ /* 0x000fe20000100400 */
[----:B-1----:R-:W-:-:S03]  /*16b0*/  PRMT R10, R12, 0x7610, R10 ;  /* 0x000076100c0a7816 */ /* 0x002fc6000000000a */
[----:B------:R-:W-:Y:S01]  /*16c0*/  STL.U16 [R1+0x8fa], R8 ;  /* 0x0008fa0801007387 */ /* 0x000fe20000100400 */
[----:B--2---:R-:W-:-:S03]  /*16d0*/  IMAD.MOV.U32 R0, RZ, RZ, c[0x0][0x184] ;  /* 0x00006100ff007624 */ /* 0x004fc600078e00ff */
[----:B------:R-:W-:Y:S01]  /*16e0*/  STL.U16 [R1+0x8fc], R9 ;  /* 0x0008fc0901007387 */ /* 0x000fe20000100400 */
[----:B------:R-:W-:-:S03]  /*16f0*/  IMAD R0, R0, 0x102, RZ ;  /* 0x0000010200007824 */ /* 0x000fc600078e02ff */
[----:B------:R-:W-:Y:S02]  /*1700*/  STL.U16 [R1+0x8fe], R4 ;  /* 0x0008fe0401007387 */ /* 0x000fe40000100400 */
[----:B0-----:R-:W-:Y:S02]  /*1710*/  ISETP.GE.AND P0, PT, R5, R0, PT ;  /* 0x000000000500720c */ /* 0x001fe40003f06270 */
[----:B------:R-:W-:Y:S04]  /*1720*/  STL.U16 [R1+0x900], R6 ;  /* 0x0009000601007387 */ /* 0x000fe80000100400 */
[----:B------:R-:W-:Y:S04]  /*1730*/  STL.U16 [R1+0x902], R10 ;  /* 0x0009020a01007387 */ /* 0x000fe80000100400 */
[----:B------:R-:W-:Y:S04]  /*1740*/  STL.U16 [R1+0x904], R11 ;  /* 0x0009040b01007387 */ /* 0x000fe80000100400 */
[----:B------:R-:W-:Y:S04]  /*1750*/  STL.U16 [R1+0x906], R12 ;  /* 0x0009060c01007387 */ /* 0x000fe80000100400 */
[----:B------:R0:W-:Y:S02]  /*1760*/  STL.64 [R1+0x600], R2 ;  /* 0x0006000201007387 */ /* 0x0001e40000100a00 */
[----:B0-----:R-:W-:-:S02]  /*1770*/  PRMT R2, R12, 0x7610, R2 ;  /* 0x000076100c027816 */ /* 0x001fc40000000002 */
[----:B------:R-:W-:-:S03]  /*1780*/  PRMT R3, R12, 0x7610, R3 ;  /* 0x000076100c037816 */ /* 0x000fc60000000003 */
[----:B------:R0:W-:Y:S04]  /*1790*/  STL.U16 [R1+0x8e0], R2 ;  /* 0x0008e00201007387 */ /* 0x0001e80000100400 */
[----:B------:R1:W-:Y:S01]  /*17a0*/  STL.U16 [R1+0x8e2], R3 ;  /* 0x0008e20301007387 */ /* 0x0003e20000100400 */
[C---:B0-----:R-:W-:Y:S02]  /*17b0*/  PRMT R2, R12.reuse, 0x7610, R2 ;  /* 0x000076100c027816 */ /* 0x041fe40000000002 */
[----:B-1----:R-:W-:-:S03]  /*17c0*/  PRMT R3, R12, 0x7610, R3 ;  /* 0x000076100c037816 */ /* 0x002fc60000000003 */
[----:B------:R0:W-:Y:S04]  /*17d0*/  STL.U16 [R1+0x8ee], R2 ;  /* 0x0008ee0201007387 */ /* 0x0001e80000100400 */
[----:B------:R1:W-:Y:S01]  /*17e0*/  STL.U16 [R1+0x8f4], R3 ;  /* 0x0008f40301007387 */ /* 0x0003e20000100400 */
[----:B0-----:R-:W-:Y:S02]  /*17f0*/  IMAD.MOV.U32 R2, RZ, RZ, RZ ;  /* 0x000000ffff027224 */ /* 0x001fe400078e00ff */
[----:B-1----:R-:W-:Y:S01]  /*1800*/  IMAD.MOV.U32 R3, RZ, RZ, -0x38802000 ;  /* 0xc77fe000ff037424 */ /* 0x002fe200078e00ff */
[----:B------:R-:W-:Y:S05]  /*1810*/  @P0 BRA `(.L_x_174) ;  /* 0x0000086000000947 */ /* 0x000fea0003800000 */
[----:B------:R-:W0:Y:S01]  /*1820*/  S2R R4, SR_CTAID.X ;  /* 0x0000000000047919 */ /* 0x000e220000002500 */
[----:B------:R-:W-:Y:S01]  /*1830*/  LOP3.LUT R7, RZ, R5, RZ, 0x33, !PT ;  /* 0x00000005ff077212 */ /* 0x000fe200078e33ff */
[----:B------:R-:W-:Y:S01]  /*1840*/  BSSY B1, `(.L_x_175) ;  /* 0x0000016000017945 */ /* 0x000fe20003800000 */
[----:B------:R-:W-:-:S03]  /*1850*/  IMAD.MOV.U32 R15, RZ, RZ, R5 ;  /* 0x000000ffff0f7224 */ /* 0x000fc600078e0005 */
[----:B------:R-:W-:-:S05]  /*1860*/  IMAD.IADD R7, R0, 0x1, R7 ;  /* 0x0000000100077824 */ /* 0x000fca00078e0207 */
[C---:B------:R-:W-:Y:S02]  /*1870*/  LEA.HI R6, R7.reuse, 0x1, RZ, 0x19 ;  /* 0x0000000107067811 */ /* 0x040fe400078fc8ff */
[----:B------:R-:W-:Y:S02]  /*1880*/  ISETP.GE.U32.AND P1, PT, R7, 0x180, PT ;  /* 0x000001800700780c */ /* 0x000fe40003f26070 */
[----:B------:R-:W-:Y:S01]  /*1890*/  LOP3.LUT P0, R6, R6, 0x3, RZ, 0xc0, !PT ;  /* 0x0000000306067812 */ /* 0x000fe2000780c0ff */
[----:B0-----:R-:W-:-:S04]  /*18a0*/  IMAD R4, R4, c[0x0][0x184], RZ ;  /* 0x0000610004047a24 */ /* 0x001fc800078e02ff */
[----:B------:R-:W-:-:S05]  /*18b0*/  IMAD R4, R4, 0x102, RZ ;  /* 0x0000010204047824 */ /* 0x000fca00078e02ff */
[----:B------:R-:W-:-:S03]  /*18c0*/  SHF.R.S32.HI R44, RZ, 0x1f, R4 ;  /* 0x0000001fff2c7819 */ /* 0x000fc60000011404 */
[----:B------:R-:W-:Y:S05]  /*18d0*/  @!P0 BRA `(.L_x_176) ;  /* 0x000000c000008947 */ /* 0x000fea0003800000 */
[----:B------:R-:W-:Y:S02]  /*18e0*/  IMAD.MOV.U32 R8, RZ, RZ, R6 ;  /* 0x000000ffff087224 */ /* 0x000fe400078e0006 */
[----:B------:R-:W-:-:S05]  /*18f0*/  IMAD.MOV.U32 R15, RZ, RZ, R5 ;  /* 0x000000ffff0f7224 */ /* 0x000fca00078e0005 */
.L_x_177:
[----:B------:R-:W-:-:S04]  /*1900*/  IADD3 R7, P0, R4, R15, RZ ;  /* 0x0000000f04077210 */ /* 0x000fc80007f1e0ff */
[----:B------:R-:W-:Y:S02]  /*1910*/  LEA.HI.X.SX32 R10, R15, R44, 0x1, P0 ;  /* 0x0000002c0f0a7211 */ /* 0x000fe400000f0eff */
[----:B------:R-:W-:-:S04]  /*1920*/  LEA R6, P0, R7, c[0x0][0x160], 0x2 ;  /* 0x0000580007067a11 */ /* 0x000fc800078010ff */
[----:B------:R-:W-:-:S05]  /*1930*/  LEA.HI.X R7, R7, c[0x0][0x164], R10, 0x2, P0 ;  /* 0x0000590007077a11 */ /* 0x000fca00000f140a */
[----:B------:R-:W2:Y:S01]  /*1940*/  LDG.E.CONSTANT R6, [R6.64] ;  /* 0x0000000406067981 */ /* 0x000ea2000c1e9900 */
[----:B------:R-:W-:-:S04]  /*1950*/  IADD3 R8, R8, -0x1, RZ ;  /* 0xffffffff08087810 */ /* 0x000fc80007ffe0ff */
[----:B------:R-:W-:Y:S01]  /*1960*/  ISETP.NE.AND P0, PT, R8, RZ, PT ;  /* 0x000000ff0800720c */ /* 0x000fe20003f05270 */
[----:B--2---:R0:W-:Y:S02]  /*1970*/  STS [R15.X4+0xf30], R6 ;  /* 0x000f30060f007388 */ /* 0x0041e40000004800 */
[----:B0-----:R-:W-:-:S10]  /*1980*/  IADD3 R15, R15, 0x80, RZ ;  /* 0x000000800f0f7810 */ /* 0x001fd40007ffe0ff */
[----:B------:R-:W-:Y:S05]  /*1990*/  @P0 BRA `(.L_x_177) ;  /* 0xffffff6000000947 */ /* 0x000fea000383ffff */
.L_x_176:
[----:B------:R-:W-:Y:S05]  /*19a0*/  BSYNC B1 ;  /* 0x0000000000017941 */ /* 0x000fea0003800000 */
.L_x_175:
[----:B------:R-:W-:Y:S05]  /*19b0*/  @!P1 BRA `(.L_x_174) ;  /* 0x000006c000009947 */ /* 0x000fea0003800000 */
[----:B------:R-:W-:Y:S01]  /*19c0*/  IMAD.IADD R6, R0, 0x1, -R15 ;  /* 0x0000000100067824 */ /* 0x000fe200078e0a0f */
[----:B------:R-:W-:Y:S01]  /*19d0*/  BSSY B1, `(.L_x_178) ;  /* 0x000003c000017945 */ /* 0x000fe20003800000 */
[----:B------:R-:W-:-:S03]  /*19e0*/  PLOP3.LUT P0, PT, PT, PT, PT, 0x80, 0x0 ;  /* 0x000000000000781c */ /* 0x000fc60003f0f070 */
[----:B------:R-:W-:-:S13]  /*19f0*/  ISETP.GT.AND P1, PT, R6, 0x600, PT ;  /* 0x000006000600780c */ /* 0x000fda0003f24270 */
[----:B------:R-:W-:Y:S05]  /*1a00*/  @!P1 BRA `(.L_x_179) ;  /* 0x0000038000009947 */ /* 0x000fea0003800000 */
[----:B------:R-:W-:Y:S02]  /*1a10*/  PLOP3.LUT P0, PT, PT, PT, PT, 0x8, 0x0 ;  /* 0x000000000000781c */ /* 0x000fe40003f0e170 */
[----:B------:R-:W-:Y:S02]  /*1a20*/  IADD3 R42, R0, -0x600, RZ ;  /* 0xfffffa00002a7810 */ /* 0x000fe40007ffe0ff */
.L_x_180:
[C---:B------:R-:W-:Y:S02]  /*1a30*/  IADD3 R7, R15.reuse, 0x200, RZ ;  /* 0x000002000f077810 */ /* 0x040fe40007ffe0ff */
[C---:B------:R-:W-:Y:S02]  /*1a40*/  IADD3 R9, R15.reuse, 0x400, RZ ;  /* 0x000004000f097810 */ /* 0x040fe40007ffe0ff */
[----:B------:R-:W-:Y:S02]  /*1a50*/  IADD3 R8, P1, R4, R7, RZ ;  /* 0x0000000704087210 */ /* 0x000fe40007f3e0ff */
[----:B------:R-:W-:Y:S02]  /*1a60*/  IADD3 R11, R15, 0x600, RZ ;  /* 0x000006000f0b7810 */ /* 0x000fe40007ffe0ff */
[----:B------:R-:W-:-:S02]  /*1a70*/  LEA.HI.X.SX32 R7, R7, R44, 0x1, P1 ;  /* 0x0000002c07077211 */ /* 0x000fc400008f0eff */
[----:B------:R-:W-:Y:S02]  /*1a80*/  LEA R6, P1, R8, c[0x0][0x160], 0x2 ;  /* 0x0000580008067a11 */ /* 0x000fe400078210ff */
[----:B------:R-:W-:Y:S02]  /*1a90*/  IADD3 R13, P3, R4, R15, RZ ;  /* 0x0000000f040d7210 */ /* 0x000fe40007f7e0ff */
[----:B------:R-:W-:Y:S02]  /*1aa0*/  LEA.HI.X R7, R8, c[0x0][0x164], R7, 0x2, P1 ;  /* 0x0000590008077a11 */ /* 0x000fe400008f1407 */
[C---:B------:R-:W-:Y:S02]  /*1ab0*/  IADD3 R16, P1, R4.reuse, R9, RZ ;  /* 0x0000000904107210 */ /* 0x040fe40007f3e0ff */
[----:B------:R-:W-:Y:S01]  /*1ac0*/  IADD3 R14, P2, R4, R11, RZ ;  /* 0x0000000b040e7210 */ /* 0x000fe20007f5e0ff */
[----:B------:R0:W2:Y:S01]  /*1ad0*/  LDG.E.CONSTANT R20, [R6.64+0x200] ;  /* 0x0002000406147981 */ /* 0x0000a2000c1e9900 */
[----:B------:R-:W-:-:S02]  /*1ae0*/  LEA.HI.X.SX32 R18, R15, R44, 0x1, P3 ;  /* 0x0000002c0f127211 */ /* 0x000fc400018f0eff */
[-C--:B------:R-:W-:Y:S01]  /*1af0*/  LEA.HI.X.SX32 R9, R9, R44.reuse, 0x1, P1 ;  /* 0x0000002c09097211 */ /* 0x080fe200008f0eff */
[----:B------:R0:W3:Y:S01]  /*1b00*/  LDG.E.CONSTANT R22, [R6.64+0x400] ;  /* 0x0004000406167981 */ /* 0x0000e2000c1e9900 */
[----:B------:R-:W-:Y:S02]  /*1b10*/  LEA.HI.X.SX32 R11, R11, R44, 0x1, P2 ;  /* 0x0000002c0b0b7211 */ /* 0x000fe400010f0eff */
[C---:B------:R-:W-:Y:S01]  /*1b20*/  LEA R12, P3, R13.reuse, c[0x0][0x160], 0x2 ;  /* 0x000058000d0c7a11 */ /* 0x040fe200078610ff */
[----:B------:R0:W4:Y:S01]  /*1b30*/  LDG.E.CONSTANT R24, [R6.64+0x600] ;  /* 0x0006000406187981 */ /* 0x000122000c1e9900 */
[----:B------:R-:W-:Y:S02]  /*1b40*/  LEA R8, P1, R16, c[0x0][0x160], 0x2 ;  /* 0x0000580010087a11 */ /* 0x000fe400078210ff */
[----:B------:R-:W-:Y:S02]  /*1b50*/  LEA R10, P2, R14, c[0x0][0x160], 0x2 ;  /* 0x000058000e0a7a11 */ /* 0x000fe400078410ff */
[----:B------:R-:W-:-:S02]  /*1b60*/  LEA.HI.X R13, R13, c[0x0][0x164], R18, 0x2, P3 ;  /* 0x000059000d0d7a11 */ /* 0x000fc400018f1412 */
[----:B------:R-:W-:Y:S01]  /*1b70*/  LEA.HI.X R9, R16, c[0x0][0x164], R9, 0x2, P1 ;  /* 0x0000590010097a11 */ /* 0x000fe200008f1409 */
[----:B------:R0:W5:Y:S01]  /*1b80*/  LDG.E.CONSTANT R18, [R6.64] ;  /* 0x0000000406127981 */ /* 0x000162000c1e9900 */
[----:B------:R-:W-:-:S03]  /*1b90*/  LEA.HI.X R11, R14, c[0x0][0x164], R11, 0x2, P2 ;  /* 0x000059000e0b7a11 */ /* 0x000fc600010f140b */
[----:B------:R-:W5:Y:S04]  /*1ba0*/  LDG.E.CONSTANT R26, [R8.64] ;  /* 0x00000004081a7981 */ /* 0x000f68000c1e9900 */
[----:B------:R-:W5:Y:S04]  /*1bb0*/  LDG.E.CONSTANT R28, [R8.64+0x200] ;  /* 0x00020004081c7981 */ /* 0x000f68000c1e9900 */
[----:B------:R-:W5:Y:S04]  /*1bc0*/  LDG.E.CONSTANT R30, [R8.64+0x400] ;  /* 0x00040004081e7981 */ /* 0x000f68000c1e9900 */
[----:B------:R-:W5:Y:S04]  /*1bd0*/  LDG.E.CONSTANT R32, [R8.64+0x600] ;  /* 0x0006000408207981 */ /* 0x000f68000c1e9900 */
[----:B------:R-:W5:Y:S04]  /*1be0*/  LDG.E.CONSTANT R34, [R10.64] ;  /* 0x000000040a227981 */ /* 0x000f68000c1e9900 */
[----:B------:R-:W5:Y:S04]  /*1bf0*/  LDG.E.CONSTANT R36, [R10.64+0x200] ;  /* 0x000200040a247981 */ /* 0x000f68000c1e9900 */
[----:B------:R-:W5:Y:S04]  /*1c00*/  LDG.E.CONSTANT R38, [R10.64+0x400] ;  /* 0x000400040a267981 */ /* 0x000f68000c1e9900 */
[----:B------:R-:W5:Y:S04]  /*1c10*/  LDG.E.CONSTANT R40, [R10.64+0x600] ;  /* 0x000600040a287981 */ /* 0x000f68000c1e9900 */
[----:B------:R-:W5:Y:S04]  /*1c20*/  LDG.E.CONSTANT R46, [R12.64] ;  /* 0x000000040c2e7981 */ /* 0x000f68000c1e9900 */
[----:B------:R-:W5:Y:S04]  /*1c30*/  LDG.E.CONSTANT R14, [R12.64+0x200] ;  /* 0x000200040c0e7981 */ /* 0x000f68000c1e9900 */
[----:B0-----:R-:W5:Y:S04]  /*1c40*/  LDG.E.CONSTANT R6, [R12.64+0x400] ;  /* 0x000400040c067981 */ /* 0x001f68000c1e9900 */
[----:B------:R-:W5:Y:S04]  /*1c50*/  LDG.E.CONSTANT R16, [R12.64+0x600] ;  /* 0x000600040c107981 */ /* 0x000f68000c1e9900 */
[----:B--2---:R-:W-:Y:S04]  /*1c60*/  STS [R15.X4+0x1930], R20 ;  /* 0x001930140f007388 */ /* 0x004fe80000004800 */
[----:B---3--:R-:W-:Y:S04]  /*1c70*/  STS [R15.X4+0x1b30], R22 ;  /* 0x001b30160f007388 */ /* 0x008fe80000004800 */
[----:B----4-:R-:W-:Y:S04]  /*1c80*/  STS [R15.X4+0x1d30], R24 ;  /* 0x001d30180f007388 */ /* 0x010fe80000004800 */
[----:B-----5:R-:W-:Y:S04]  /*1c90*/  STS [R15.X4+0x1730], R18 ;  /* 0x001730120f007388 */ /* 0x020fe80000004800 */
[----:B------:R-:W-:Y:S04]  /*1ca0*/  STS [R15.X4+0x1f30], R26 ;  /* 0x001f301a0f007388 */ /* 0x000fe80000004800 */
        /* <DEDUP_REMOVED lines=10> */
[----:B------:R0:W-:Y:S02]  /*1d50*/  STS [R15.X4+0x1530], R16 ;  /* 0x001530100f007388 */ /* 0x0001e40000004800 */
[----:B0-----:R-:W-:-:S04]  /*1d60*/  IADD3 R15, R15, 0x800, RZ ;  /* 0x000008000f0f7810 */ /* 0x001fc80007ffe0ff */
[----:B------:R-:W-:-:S13]  /*1d70*/  ISETP.GE.AND P1, PT, R15, R42, PT ;  /* 0x0000002a0f00720c */ /* 0x000fda0003f26270 */
[----:B------:R-:W-:Y:S05]  /*1d80*/  @!P1 BRA `(.L_x_180) ;  /* 0xfffffca000009947 */ /* 0x000fea000383ffff */
.L_x_179:
[----:B------:R-:W-:Y:S05]  /*1d90*/  BSYNC B1 ;  /* 0x0000000000017941 */ /* 0x000fea0003800000 */
.L_x_178:
[----:B------:R-:W-:Y:S01]  /*1da0*/  IMAD.IADD R6, R0, 0x1, -R15 ;  /* 0x0000000100067824 */ /* 0x000fe200078e0a0f */
[----:B------:R-:W-:Y:S04]  /*1db0*/  BSSY B1, `(.L_x_181) ;  /* 0x000001e000017945 */ /* 0x000fe80003800000 */
[----:B------:R-:W-:-:S13]  /*1dc0*/  ISETP.GT.AND P1, PT, R6, 0x200, PT ;  /* 0x000002000600780c */ /* 0x000fda0003f24270 */
[----:B------:R-:W-:Y:S05]  /*1dd0*/  @!P1 BRA `(.L_x_182) ;  /* 0x000001b000009947 */ /* 0x000fea0003800000 */
[C---:B------:R-:W-:Y:S02]  /*1de0*/  IADD3 R7, P0, R4.reuse, R15, RZ ;  /* 0x0000000f04077210 */ /* 0x040fe40007f1e0ff */
[C---:B------:R-:W-:Y:S02]  /*1df0*/  IADD3 R9, R15.reuse, 0x200, RZ ;  /* 0x000002000f097810 */ /* 0x040fe40007ffe0ff */
[----:B------:R-:W-:Y:S02]  /*1e00*/  LEA.HI.X.SX32 R8, R15, R44, 0x1, P0 ;  /* 0x0000002c0f087211 */ /* 0x000fe400000f0eff */
[C---:B------:R-:W-:Y:S02]  /*1e10*/  LEA R6, P0, R7.reuse, c[0x0][0x160], 0x2 ;  /* 0x0000580007067a11 */ /* 0x040fe400078010ff */
[----:B------:R-:W-:Y:S02]  /*1e20*/  IADD3 R10, P1, R4, R9, RZ ;  /* 0x00000009040a7210 */ /* 0x000fe40007f3e0ff */
[----:B------:R-:W-:-:S02]  /*1e30*/  LEA.HI.X R7, R7, c[0x0][0x164], R8, 0x2, P0 ;  /* 0x0000590007077a11 */ /* 0x000fc400000f1408 */
[----:B------:R-:W-:Y:S02]  /*1e40*/  LEA.HI.X.SX32 R9, R9, R44, 0x1, P1 ;  /* 0x0000002c09097211 */ /* 0x000fe400008f0eff */
[C---:B------:R-:W-:Y:S01]  /*1e50*/  LEA R8, P0, R10.reuse, c[0x0][0x160], 0x2 ;  /* 0x000058000a087a11 */ /* 0x040fe200078010ff */
[----:B------:R-:W2:Y:S03]  /*1e60*/  LDG.E.CONSTANT R12, [R6.64+0x200] ;  /* 0x00020004060c7981 */ /* 0x000ea6000c1e9900 */
[----:B------:R-:W-:Y:S01]  /*1e70*/  LEA.HI.X R9, R10, c[0x0][0x164], R9, 0x2, P0 ;  /* 0x000059000a097a11 */ /* 0x000fe200000f1409 */
[----:B------:R-:W3:Y:S04]  /*1e80*/  LDG.E.CONSTANT R14, [R6.64+0x400] ;  /* 0x00040004060e7981 */ /* 0x000ee8000c1e9900 */
[----:B------:R-:W4:Y:S04]  /*1e90*/  LDG.E.CONSTANT R10, [R6.64] ;  /* 0x00000004060a7981 */ /* 0x000f28000c1e9900 */
[----:B------:R-:W5:Y:S04]  /*1ea0*/  LDG.E.CONSTANT R16, [R6.64+0x600] ;  /* 0x0006000406107981 */ /* 0x000f68000c1e9900 */
[----:B------:R-:W5:Y:S04]  /*1eb0*/  LDG.E.CONSTANT R18, [R8.64] ;  /* 0x0000000408127981 */ /* 0x000f68000c1e9900 */
[----:B------:R-:W5:Y:S04]  /*1ec0*/  LDG.E.CONSTANT R20, [R8.64+0x200] ;  /* 0x0002000408147981 */ /* 0x000f68000c1e9900 */
[----:B------:R-:W5:Y:S04]  /*1ed0*/  LDG.E.CONSTANT R22, [R8.64+0x400] ;  /* 0x0004000408167981 */ /* 0x000f68000c1e9900 */
[----:B------:R-:W5:Y:S01]  /*1ee0*/  LDG.E.CONSTANT R24, [R8.64+0x600] ;  /* 0x0006000408187981 */ /* 0x000f62000c1e9900 */
[----:B------:R-:W-:-:S03]  /*1ef0*/  PLOP3.LUT P0, PT, PT, PT, PT, 0x8, 0x0 ;  /* 0x000000000000781c */ /* 0x000fc60003f0e170 */
[----:B--2---:R-:W-:Y:S04]  /*1f00*/  STS [R15.X4+0x1130], R12 ;  /* 0x0011300c0f007388 */ /* 0x004fe80000004800 */
[----:B---3--:R-:W-:Y:S04]  /*1f10*/  STS [R15.X4+0x1330], R14 ;  /* 0x0013300e0f007388 */ /* 0x008fe80000004800 */
[----:B----4-:R-:W-:Y:S04]  /*1f20*/  STS [R15.X4+0xf30], R10 ;  /* 0x000f300a0f007388 */ /* 0x010fe80000004800 */
[----:B-----5:R-:W-:Y:S04]  /*1f30*/  STS [R15.X4+0x1530], R16 ;  /* 0x001530100f007388 */ /* 0x020fe80000004800 */
[----:B------:R-:W-:Y:S04]  /*1f40*/  STS [R15.X4+0x1730], R18 ;  /* 0x001730120f007388 */ /* 0x000fe80000004800 */
[----:B------:R-:W-:Y:S04]  /*1f50*/  STS [R15.X4+0x1930], R20 ;  /* 0x001930140f007388 */ /* 0x000fe80000004800 */
[----:B------:R-:W-:Y:S04]  /*1f60*/  STS [R15.X4+0x1b30], R22 ;  /* 0x001b30160f007388 */ /* 0x000fe80000004800 */
[----:B------:R0:W-:Y:S02]  /*1f70*/  STS [R15.X4+0x1d30], R24 ;  /* 0x001d30180f007388 */ /* 0x0001e40000004800 */
[----:B0-----:R-:W-:-:S02]  /*1f80*/  IADD3 R15, R15, 0x400, RZ ;  /* 0x000004000f0f7810 */ /* 0x001fc40007ffe0ff */
.L_x_182:
[----:B------:R-:W-:Y:S05]  /*1f90*/  BSYNC B1 ;  /* 0x0000000000017941 */ /* 0x000fea0003800000 */
.L_x_181:
[----:B------:R-:W-:-:S13]  /*1fa0*/  ISETP.LT.OR P0, PT, R15, R0, P0 ;  /* 0x000000000f00720c */ /* 0x000fda0000701670 */
[----:B------:R-:W-:Y:S05]  /*1fb0*/  @!P0 BRA `(.L_x_174) ;  /* 0x000000c000008947 */ /* 0x000fea0003800000 */
[----:B------:R-:W-:-:S04]  /*1fc0*/  IADD3 R4, P0, R4, R15, RZ ;  /* 0x0000000f04047210 */ /* 0x000fc80007f1e0ff */
[----:B------:R-:W-:Y:S02]  /*1fd0*/  LEA.HI.X.SX32 R7, R15, R44, 0x1, P0 ;  /* 0x0000002c0f077211 */ /* 0x000fe400000f0eff */
[----:B------:R-:W-:-:S04]  /*1fe0*/  LEA R6, P0, R4, c[0x0][0x160], 0x2 ;  /* 0x0000580004067a11 */ /* 0x000fc800078010ff */
[----:B------:R-:W-:-:S05]  /*1ff0*/  LEA.HI.X R7, R4, c[0x0][0x164], R7, 0x2, P0 ;  /* 0x0000590004077a11 */ /* 0x000fca00000f1407 */
[----:B------:R-:W2:Y:S04]  /*2000*/  LDG.E.CONSTANT R0, [R6.64] ;  /* 0x0000000406007981 */ /* 0x000ea8000c1e9900 */
[----:B------:R-:W3:Y:S04]  /*2010*/  LDG.E.CONSTANT R4, [R6.64+0x200] ;  /* 0x0002000406047981 */ /* 0x000ee8000c1e9900 */
[----:B------:R-:W4:Y:S04]  /*2020*/  LDG.E.CONSTANT R8, [R6.64+0x400] ;  /* 0x0004000406087981 */ /* 0x000f28000c1e9900 */
[----:B------:R-:W5:Y:S04]  /*2030*/  LDG.E.CONSTANT R10, [R6.64+0x600] ;  /* 0x00060004060a7981 */ /* 0x000f68000c1e9900 */
[----:B--2---:R0:W-:Y:S04]  /*2040*/  STS [R15.X4+0xf30], R0 ;  /* 0x000f30000f007388 */ /* 0x0041e80000004800 */
[----:B---3--:R0:W-:Y:S04]  /*2050*/  STS [R15.X4+0x1130], R4 ;  /* 0x001130040f007388 */ /* 0x0081e80000004800 */
[----:B----4-:R0:W-:Y:S04]  /*2060*/  STS [R15.X4+0x1330], R8 ;  /* 0x001330080f007388 */ /* 0x0101e80000004800 */
[----:B-----5:R0:W-:Y:S02]  /*2070*/  STS [R15.X4+0x1530], R10 ;  /* 0x0015300a0f007388 */ /* 0x0201e40000004800 */
.L_x_174:
[----:B------:R-:W-:Y:S05]  /*2080*/  BSYNC B0 ;  /* 0x0000000000007941 */ /* 0x000fea0003800000 */
.L_x_173:
[----:B------:R-:W-:Y:S01]  /*2090*/  BAR.SYNC.DEFER_BLOCKING 0x0 ;  /* 0x0000000000007b1d */ /* 0x000fe20000010000 */
[----:B------:R-:W-:-:S05]  /*20a0*/  ISETP.GE.U32.AND P0, PT, R5, c[0x0][0x184], PT ;  /* 0x0000610005007a0c */ /* 0x000fca0003f06070 */
[----:B------:R-:W-:Y:S08]  /*20b0*/  BSSY B0, `(.L_x_183) ;  /* 0x00000e0000007945 */ /* 0x000ff00003800000 */
[----:B------:R-:W-:Y:S05]  /*20c0*/  @P0 BRA `(.L_x_184) ;  /* 0x00000de000000947 */ /* 0x000fea0003800000 */
[----:B0-----:R-:W-:-:S05]  /*20d0*/  IMAD.MOV.U32 R0, RZ, RZ, c[0x0][0x180] ;  /* 0x00006000ff007624 */ /* 0x001fca00078e00ff */
[----:B------:R-:W-:-:S13]  /*20e0*/  ISETP.GE.AND P0, PT, R0, 0x1, PT ;  /* 0x000000010000780c */ /* 0x000fda0003f06270 */
[----:B------:R-:W-:Y:S05]  /*20f0*/  @!P0 BRA `(.L_x_185) ;  /* 0x00000d6000008947 */ /* 0x000fea0003800000 */
[----:B------:R-:W-:-:S05]  /*2100*/  IMAD.SHL.U32 R0, R0, 0x2, RZ ;  /* 0x0000000200007824 */ /* 0x000fca00078e00ff */
[----:B------:R-:W-:-:S04]  /*2110*/  IMNMX R0, R0, 0x1, !PT ;  /* 0x0000000100007817 */ /* 0x000fc80007800200 */
[C---:B------:R-:W-:Y:S02]  /*2120*/  IADD3 R2, R0.reuse, -0x1, RZ ;  /* 0xffffffff00027810 */ /* 0x040fe40007ffe0ff */
[----:B------:R-:W-:Y:S02]  /*2130*/  LOP3.LUT R3, R0, 0x3, RZ, 0xc0, !PT ;  /* 0x0000000300037812 */ /* 0x000fe400078ec0ff */
[----:B------:R-:W-:Y:S01]  /*2140*/  ISETP.GE.U32.AND P0, PT, R2, 0x3, PT ;  /* 0x000000030200780c */ /* 0x000fe20003f06070 */
[----:B------:R-:W-:-:S12]  /*2150*/  IMAD.MOV.U32 R2, RZ, RZ, RZ ;  /* 0x000000ffff027224 */ /* 0x000fd800078e00ff */
[----:B------:R-:W-:Y:S05]  /*2160*/  @!P0 BRA `(.L_x_186) ;  /* 0x00000c0000008947 */ /* 0x000fea0003800000 */
[----:B------:R-:W-:Y:S01]  /*2170*/  IMAD.IADD R0, R0, 0x1, -R3 ;  /* 0x0000000100007824 */ /* 0x000fe200078e0a03 */
[----:B------:R-:W-:Y:S01]  /*2180*/  IADD3 R33, R1, 0x608, RZ ;  /* 0x0000060801217810 */ /* 0x000fe20007ffe0ff */
[----:B------:R-:W-:-:S03]  /*2190*/  IMAD.MOV.U32 R2, RZ, RZ, RZ ;  /* 0x000000ffff027224 */ /* 0x000fc600078e00ff */
[----:B------:R-:W-:-:S13]  /*21a0*/  ISETP.GT.AND P0, PT, R0, RZ, PT ;  /* 0x000000ff0000720c */ /* 0x000fda0003f04270 */
[----:B------:R-:W-:Y:S05]  /*21b0*/  @!P0 BRA `(.L_x_187) ;  /* 0x00000a0000008947 */ /* 0x000fea0003800000 */
[----:B------:R-:W-:Y:S02]  /*21c0*/  ISETP.GT.AND P1, PT, R0, 0xc, PT ;  /* 0x0000000c0000780c */ /* 0x000fe40003f24270 */
[----:B------:R-:W-:-:S11]  /*21d0*/  PLOP3.LUT P0, PT, PT, PT, PT, 0x80, 0x0 ;  /* 0x000000000000781c */ /* 0x000fd60003f0f070 */
[----:B------:R-:W-:Y:S05]  /*21e0*/  @!P1 BRA `(.L_x_188) ;  /* 0x0000067000009947 */ /* 0x000fea0003800000 */
[----:B------:R-:W-:Y:S02]  /*21f0*/  PLOP3.LUT P0, PT, PT, PT, PT, 0x8, 0x0 ;  /* 0x000000000000781c */ /* 0x000fe40003f0e170 */
.L_x_189:
[----:B-1----:R-:W-:Y:S01]  /*2200*/  IMAD R4, R5, 0x102, R2 ;  /* 0x0000010205047824 */ /* 0x002fe200078e0202 */
[----:B------:R-:W-:Y:S01]  /*2210*/  IADD3 R0, R0, -0x10, RZ ;  /* 0xfffffff000007810 */ /* 0x000fe20007ffe0ff */
[----:B------:R-:W-:-:S03]  /*2220*/  IMAD R7, R2, 0x4, R33 ;  /* 0x0000000402077824 */ /* 0x000fc600078e0221 */
[----:B------:R-:W0:Y:S01]  /*2230*/  LDS R8, [R4.X4+0x1130] ;  /* 0x0011300004087984 */ /* 0x000e220000004800 */
[----:B------:R-:W-:-:S03]  /*2240*/  ISETP.GT.AND P1, PT, R0, 0xc, PT ;  /* 0x0000000c0000780c */ /* 0x000fc60003f24270 */
[----:B------:R-:W1:Y:S04]  /*2250*/  LDS R13, [R4.X4+0x1138] ;  /* 0x00113800040d7984 */ /* 0x000e680000004800 */
[----:B------:R-:W2:Y:S04]  /*2260*/  LDS R9, [R4.X4+0x1134] ;  /* 0x0011340004097984 */ /* 0x000ea80000004800 */
[----:B------:R-:W3:Y:S04]  /*2270*/  LDS R6, [R4.X4+0xf30] ;  /* 0x000f300004067984 */ /* 0x000ee80000004800 */
[----:B------:R-:W-:Y:S04]  /*2280*/  LDS R10, [R4.X4+0xf34] ;  /* 0x000f3400040a7984 */ /* 0x000fe80000004800 */
[----:B------:R-:W4:Y:S04]  /*2290*/  LDS R15, [R4.X4+0x113c] ;  /* 0x00113c00040f7984 */ /* 0x000f280000004800 */
[----:B------:R-:W5:Y:S04]  /*22a0*/  LDS R17, [R4.X4+0x1140] ;  /* 0x0011400004117984 */ /* 0x000f680000004800 */
[----:B------:R-:W-:Y:S04]  /*22b0*/  LDS R12, [R4.X4+0xf38] ;  /* 0x000f3800040c7984 */ /* 0x000fe80000004800 */
[----:B------:R-:W-:Y:S04]  /*22c0*/  LDS R14, [R4.X4+0xf3c] ;  /* 0x000f3c00040e7984 */ /* 0x000fe80000004800 */
[----:B------:R-:W5:Y:S04]  /*22d0*/  LDS R18, [R4.X4+0x1144] ;  /* 0x0011440004127984 */ /* 0x000f680000004800 */
[----:B------:R-:W5:Y:S01]  /*22e0*/  LDS R19, [R4.X4+0x1148] ;  /* 0x0011480004137984 */ /* 0x000f620000004800 */
[----:B0-----:R-:W-:-:S03]  /*22f0*/  F2FP.PACK_AB R8, RZ, R8 ;  /* 0x00000008ff08723e */ /* 0x001fc600000000ff */
[----:B------:R-:W-:Y:S01]  /*2300*/  LDS R16, [R4.X4+0xf40] ;  /* 0x000f400004107984 */ /* 0x000fe20000004800 */
[----:B-1----:R-:W-:Y:S02]  /*2310*/  F2FP.PACK_AB R13, RZ, R13 ;  /* 0x0000000dff0d723e */ /* 0x002fe400000000ff */
[----:B------:R-:W-:Y:S01]  /*2320*/  PRMT R24, R8, 0x7610, R24 ;  /* 0x0000761008187816 */ /* 0x000fe20000000018 */
[----:B------:R-:W0:Y:S01]  /*2330*/  LDS R21, [R4.X4+0x114c] ;  /* 0x00114c0004157984 */ /* 0x000e220000004800 */
[----:B--2---:R-:W-:Y:S01]  /*2340*/  F2FP.PACK_AB R11, RZ, R9 ;  /* 0x00000009ff0b723e */ /* 0x004fe200000000ff */
[----:B------:R-:W-:Y:S01]  /*2350*/  IMAD R9, R2, 0x2, R33 ;  /* 0x0000000202097824 */ /* 0x000fe200078e0221 */
[----:B------:R-:W-:Y:S01]  /*2360*/  PRMT R27, R13, 0x7610, R27 ;  /* 0x000076100d1b7816 */ /* 0x000fe2000000001b */
[----:B------:R-:W-:Y:S04]  /*2370*/  LDS R8, [R4.X4+0xf44] ;  /* 0x000f440004087984 */ /* 0x000fe80000004800 */
[----:B---3--:R1:W-:Y:S04]  /*2380*/  STL [R7], R6 ;  /* 0x0000000607007387 */ /* 0x0083e80000100800 */
[----:B------:R-:W-:Y:S01]  /*2390*/  LDS R20, [R4.X4+0xf48] ;  /* 0x000f480004147984 */ /* 0x000fe20000004800 */
[----:B----4-:R-:W-:-:S03]  /*23a0*/  F2FP.PACK_AB R15, RZ, R15 ;  /* 0x0000000fff0f723e */ /* 0x010fc600000000ff */
[----:B------:R-:W2:Y:S01]  /*23b0*/  LDS R13, [R4.X4+0x1150] ;  /* 0x00115000040d7984 */ /* 0x000ea20000004800 */
[----:B-----5:R-:W-:Y:S02]  /*23c0*/  F2FP.PACK_AB R17, RZ, R17 ;  /* 0x00000011ff11723e */ /* 0x020fe400000000ff */
[----:B-1----:R-:W-:Y:S01]  /*23d0*/  IADD3 R6, R2, 0x4, RZ ;  /* 0x0000000402067810 */ /* 0x002fe20007ffe0ff */
[----:B------:R-:W-:Y:S01]  /*23e0*/  STL.U16 [R9+0x200], R24 ;  /* 0x0002001809007387 */ /* 0x000fe20000100400 */
[----:B------:R-:W-:-:S03]  /*23f0*/  PRMT R28, R15, 0x7610, R28 ;  /* 0x000076100f1c7816 */ /* 0x000fc6000000001c */
[----:B------:R-:W-:Y:S04]  /*2400*/  STL [R7+0x4], R10 ;  /* 0x0000040a07007387 */ /* 0x000fe80000100800 */
[----:B------:R-:W-:Y:S01]  /*2410*/  LDS R22, [R4.X4+0xf4c] ;  /* 0x000f4c0004167984 */ /* 0x000fe20000004800 */
[----:B------:R-:W-:-:S03]  /*2420*/  F2FP.PACK_AB R18, RZ, R18 ;  /* 0x00000012ff12723e */ /* 0x000fc600000000ff */
[----:B------:R-:W1:Y:S01]  /*2430*/  LDS R23, [R4.X4+0x1154] ;  /* 0x0011540004177984 */ /* 0x000e620000004800 */
[----:B------:R-:W-:Y:S02]  /*2440*/  F2FP.PACK_AB R19, RZ, R19 ;  /* 0x00000013ff13723e */ /* 0x000fe400000000ff */
[----:B------:R-:W-:Y:S01]  /*2450*/  PRMT R30, R18, 0x7610, R30 ;  /* 0x00007610121e7816 */ /* 0x000fe2000000001e */
[----:B------:R3:W-:Y:S04]  /*2460*/  STL.U16 [R9+0x202], R11 ;  /* 0x0002020b09007387 */ /* 0x0007e80000100400 */
[----:B------:R-:W-:Y:S01]  /*2470*/  STL [R7+0x8], R12 ;  /* 0x0000080c07007387 */ /* 0x000fe20000100800 */
[----:B0-----:R-:W-:-:S03]  /*2480*/  F2FP.PACK_AB R21, RZ, R21 ;  /* 0x00000015ff15723e */ /* 0x001fc600000000ff */
[----:B------:R-:W-:Y:S01]  /*2490*/  LDS R10, [R4.X4+0xf50] ;  /* 0x000f5000040a7984 */ /* 0x000fe20000004800 */
[----:B---3--:R-:W-:-:S03]  /*24a0*/  IMAD R11, R6, 0x4, R33 ;  /* 0x00000004060b7824 */ /* 0x008fc600078e0221 */
[----:B------:R-:W0:Y:S01]  /*24b0*/  LDS R25, [R4.X4+0x1158] ;  /* 0x0011580004197984 */ /* 0x000e220000004800 */
[----:B------:R-:W-:-:S03]  /*24c0*/  IMAD R6, R6, 0x2, R33 ;  /* 0x0000000206067824 */ /* 0x000fc600078e0221 */
[----:B------:R-:W-:Y:S04]  /*24d0*/  STL.U16 [R9+0x204], R27 ;  /* 0x0002041b09007387 */ /* 0x000fe80000100400 */
[----:B------:R3:W-:Y:S01]  /*24e0*/  STL [R7+0xc], R14 ;  /* 0x00000c0e07007387 */ /* 0x0007e20000100800 */
[----:B--2---:R-:W-:-:S03]  /*24f0*/  F2FP.PACK_AB R13, RZ, R13 ;  /* 0x0000000dff0d723e */ /* 0x004fc600000000ff */
[----:B------:R-:W-:Y:S04]  /*2500*/  LDS R24, [R4.X4+0xf54] ;  /* 0x000f540004187984 */ /* 0x000fe80000004800 */
[----:B------:R-:W2:Y:S01]  /*2510*/  LDS R26, [R4.X4+0x115c] ;  /* 0x00115c00041a7984 */ /* 0x000ea20000004800 */
[----:B---3--:R-:W-:-:S03]  /*2520*/  PRMT R7, R17, 0x7610, R7 ;  /* 0x0000761011077816 */ /* 0x008fc60000000007 */
[----:B------:R-:W-:Y:S04]  /*2530*/  LDS R12, [R4.X4+0xf58] ;  /* 0x000f5800040c7984 */ /* 0x000fe80000004800 */
[----:B------:R-:W3:Y:S01]  /*2540*/  LDS R17, [R4.X4+0x1160] ;  /* 0x0011600004117984 */ /* 0x000ee20000004800 */
[----:B-1----:R-:W-:-:S03]  /*2550*/  F2FP.PACK_AB R23, RZ, R23 ;  /* 0x00000017ff17723e */ /* 0x002fc600000000ff */
[----:B------:R-:W-:Y:S04]  /*2560*/  LDS R14, [R4.X4+0xf5c] ;  /* 0x000f5c00040e7984 */ /* 0x000fe80000004800 */
[----:B------:R-:W1:Y:S04]  /*2570*/  LDS R27, [R4.X4+0x1164] ;  /* 0x00116400041b7984 */ /* 0x000e680000004800 */
[----:B------:R-:W-:Y:S04]  /*2580*/  STL.U16 [R9+0x206], R28 ;  /* 0x0002061c09007387 */ /* 0x000fe80000100400 */
[----:B------:R4:W-:Y:S01]  /*2590*/  STL [R11], R16 ;  /* 0x000000100b007387 */ /* 0x0009e20000100800 */
[----:B0-----:R-:W-:-:S03]  /*25a0*/  F2FP.PACK_AB R25, RZ, R25 ;  /* 0x00000019ff19723e */ /* 0x001fc600000000ff */
[----:B------:R-:W-:Y:S04]  /*25b0*/  LDS R15, [R4.X4+0xf60] ;  /* 0x000f6000040f7984 */ /* 0x000fe80000004800 */
[----:B------:R-:W0:Y:S01]  /*25c0*/  LDS R18, [R4.X4+0x1168] ;  /* 0x0011680004127984 */ /* 0x000e220000004800 */
[----:B----4-:R-:W-:-:S03]  /*25d0*/  PRMT R16, R19, 0x7610, R16 ;  /* 0x0000761013107816 */ /* 0x010fc60000000010 */
[----:B------:R-:W4:Y:S04]  /*25e0*/  LDS R28, [R4.X4+0x116c] ;  /* 0x00116c00041c7984 */ /* 0x000f280000004800 */
[----:B------:R-:W5:Y:S01]  /*25f0*/  LDS R19, [R4.X4+0xf64] ;  /* 0x000f640004137984 */ /* 0x000f620000004800 */
[----:B--2---:R-:W-:-:S03]  /*2600*/  F2FP.PACK_AB R26, RZ, R26 ;  /* 0x0000001aff1a723e */ /* 0x004fc600000000ff */
[----:B------:R-:W2:Y:S04]  /*2610*/  LDS R29, [R4.X4+0xf68] ;  /* 0x000f6800041d7984 */ /* 0x000ea80000004800 */
[----:B------:R1:W2:Y:S01]  /*2620*/  LDS R31, [R4.X4+0xf6c] ;  /* 0x000f6c00041f7984 */ /* 0x0002a20000004800 */
[----:B---3--:R-:W-:-:S03]  /*2630*/  F2FP.PACK_AB R17, RZ, R17 ;  /* 0x00000011ff11723e */ /* 0x008fc600000000ff */
[----:B------:R3:W-:Y:S04]  /*2640*/  STL.U16 [R6+0x200], R7 ;  /* 0x0002000706007387 */ /* 0x0007e80000100400 */
[----:B------:R-:W-:Y:S01]  /*2650*/  STL [R11+0x4], R8 ;  /* 0x000004080b007387 */ /* 0x000fe20000100800 */
[C---:B-1----:R-:W-:Y:S02]  /*2660*/  IADD3 R4, R2.reuse, 0xc, RZ ;  /* 0x0000000c02047810 */ /* 0x042fe40007ffe0ff */
[----:B------:R-:W-:Y:S01]  /*2670*/  F2FP.PACK_AB R27, RZ, R27 ;  /* 0x0000001bff1b723e */ /* 0x000fe200000000ff */
[----:B------:R-:W-:Y:S01]  /*2680*/  STL.U16 [R6+0x202], R30 ;  /* 0x0002021e06007387 */ /* 0x000fe20000100400 */
[----:B---3--:R-:W-:-:S03]  /*2690*/  IADD3 R7, R2, 0x8, RZ ;  /* 0x0000000802077810 */ /* 0x008fc60007ffe0ff */
[----:B------:R-:W-:Y:S01]  /*26a0*/  STL [R11+0x8], R20 ;  /* 0x000008140b007387 */ /* 0x000fe20000100800 */
[----:B------:R-:W-:Y:S01]  /*26b0*/  IADD3 R2, R2, 0x10, RZ ;  /* 0x0000001002027810 */ /* 0x000fe20007ffe0ff */
[C-C-:B------:R-:W-:Y:S02]  /*26c0*/  IMAD R9, R7.reuse, 0x4, R33.reuse ;  /* 0x0000000407097824 */ /* 0x140fe400078e0221 */
[----:B------:R-:W-:Y:S01]  /*26d0*/  STL.U16 [R6+0x204], R16 ;  /* 0x0002041006007387 */ /* 0x000fe20000100400 */
[----:B------:R-:W-:-:S03]  /*26e0*/  IMAD R7, R7, 0x2, R33 ;  /* 0x0000000207077824 */ /* 0x000fc600078e0221 */
[----:B------:R-:W-:Y:S01]  /*26f0*/  STL [R11+0xc], R22 ;  /* 0x00000c160b007387 */ /* 0x000fe20000100800 */
[----:B0-----:R-:W-:-:S03]  /*2700*/  F2FP.PACK_AB R18, RZ, R18 ;  /* 0x00000012ff12723e */ /* 0x001fc600000000ff */
[----:B------:R0:W-:Y:S01]  /*2710*/  STL.U16 [R6+0x206], R21 ;  /* 0x0002061506007387 */ /* 0x0001e20000100400 */
[----:B----4-:R-:W-:-:S03]  /*2720*/  F2FP.PACK_AB R28, RZ, R28 ;  /* 0x0000001cff1c723e */ /* 0x010fc600000000ff */
[----:B------:R1:W-:Y:S04]  /*2730*/  STL [R9], R10 ;  /* 0x0000000a09007387 */ /* 0x0003e80000100800 */
[----:B------:R1:W-:Y:S01]  /*2740*/  STL.U16 [R7+0x200], R13 ;  /* 0x0002000d07007387 */ /* 0x0003e20000100400 */
[----:B0-----:R-:W-:-:S03]  /*2750*/  IMAD R6, R4, 0x4, R33 ;  /* 0x0000000404067824 */ /* 0x001fc600078e0221 */
[----:B------:R1:W-:Y:S01]  /*2760*/  STL [R9+0x4], R24 ;  /* 0x0000041809007387 */ /* 0x0003e20000100800 */
[----:B------:R-:W-:-:S03]  /*2770*/  IMAD R4, R4, 0x2, R33 ;  /* 0x0000000204047824 */ /* 0x000fc600078e0221 */
[----:B------:R1:W-:Y:S04]  /*2780*/  STL.U16 [R7+0x202], R23 ;  /* 0x0002021707007387 */ /* 0x0003e80000100400 */
[----:B------:R1:W-:Y:S04]  /*2790*/  STL [R9+0x8], R12 ;  /* 0x0000080c09007387 */ /* 0x0003e80000100800 */
[----:B------:R1:W-:Y:S04]  /*27a0*/  STL.U16 [R7+0x204], R25 ;  /* 0x0002041907007387 */ /* 0x0003e80000100400 */
[----:B------:R1:W-:Y:S04]  /*27b0*/  STL [R9+0xc], R14 ;  /* 0x00000c0e09007387 */ /* 0x0003e80000100800 */
[----:B------:R1:W-:Y:S04]  /*27c0*/  STL.U16 [R7+0x206], R26 ;  /* 0x0002061a07007387 */ /* 0x0003e80000100400 */
[----:B------:R1:W-:Y:S04]  /*27d0*/  STL [R6], R15 ;  /* 0x0000000f06007387 */ /* 0x0003e80000100800 */
[----:B------:R1:W-:Y:S04]  /*27e0*/  STL.U16 [R4+0x200], R17 ;  /* 0x0002001104007387 */ /* 0x0003e80000100400 */
[----:B-----5:R1:W-:Y:S04]  /*27f0*/  STL [R6+0x4], R19 ;  /* 0x0000041306007387 */ /* 0x0203e80000100800 */
[----:B------:R1:W-:Y:S04]  /*2800*/  STL.U16 [R4+0x202], R27 ;  /* 0x0002021b04007387 */ /* 0x0003e80000100400 */
[----:B--2---:R1:W-:Y:S04]  /*2810*/  STL [R6+0x8], R29 ;  /* 0x0000081d06007387 */ /* 0x0043e80000100800 */
[----:B------:R1:W-:Y:S04]  /*2820*/  STL.U16 [R4+0x204], R18 ;  /* 0x0002041204007387 */ /* 0x0003e80000100400 */
[----:B------:R1:W-:Y:S04]  /*2830*/  STL [R6+0xc], R31 ;  /* 0x00000c1f06007387 */ /* 0x0003e80000100800 */
[----:B------:R1:W-:Y:S01]  /*2840*/  STL.U16 [R4+0x206], R28 ;  /* 0x0002061c04007387 */ /* 0x0003e20000100400 */
[----:B------:R-:W-:Y:S05]  /*2850*/  @P1 BRA `(.L_x_189) ;  /* 0xfffff9a000001947 */ /* 0x000fea000383ffff */
.L_x_188:
[----:B------:R-:W-:-:S13]  /*2860*/  ISETP.GT.AND P1, PT, R0, 0x4, PT ;  /* 0x000000040000780c */ /* 0x000fda0003f24270 */
[----:B------:R-:W-:Y:S05]  /*2870*/  @!P1 BRA `(.L_x_190) ;  /* 0x0000032000009947 */ /* 0x000fea0003800000 */
[----:B-1----:R-:W-:Y:S01]  /*2880*/  IMAD R4, R5, 0x102, R2 ;  /* 0x0000010205047824 */ /* 0x002fe200078e0202 */
[----:B------:R-:W-:Y:S02]  /*2890*/  PLOP3.LUT P0, PT, PT, PT, PT, 0x8, 0x0 ;  /* 0x000000000000781c */ /* 0x000fe40003f0e170 */
[----:B------:R-:W-:Y:S02]  /*28a0*/  IADD3 R0, R0, -0x8, RZ ;  /* 0xfffffff800007810 */ /* 0x000fe40007ffe0ff */
[----:B------:R-:W0:Y:S04]  /*28b0*/  LDS R7, [R4.X4+0x1130] ;  /* 0x0011300004077984 */ /* 0x000e280000004800 */
[----:B------:R-:W1:Y:S04]  /*28c0*/  LDS R9, [R4.X4+0x1134] ;  /* 0x0011340004097984 */ /* 0x000e680000004800 */
[----:B------:R-:W-:Y:S04]  /*28d0*/  LDS R6, [R4.X4+0xf30] ;  /* 0x000f300004067984 */ /* 0x000fe80000004800 */
[----:B------:R-:W2:Y:S04]  /*28e0*/  LDS R13, [R4.X4+0x1138] ;  /* 0x00113800040d7984 */ /* 0x000ea80000004800 */
[----:B------:R-:W-:Y:S04]  /*28f0*/  LDS R10, [R4.X4+0xf34] ;  /* 0x000f3400040a7984 */ /* 0x000fe80000004800 */
[----:B------:R-:W3:Y:S04]  /*2900*/  LDS R15, [R4.X4+0x113c] ;  /* 0x00113c00040f7984 */ /* 0x000ee80000004800 */
[----:B------:R-:W-:Y:S04]  /*2910*/  LDS R12, [R4.X4+0xf38] ;  /* 0x000f3800040c7984 */ /* 0x000fe80000004800 */
[----:B------:R-:W4:Y:S04]  /*2920*/  LDS R17, [R4.X4+0x1140] ;  /* 0x0011400004117984 */ /* 0x000f280000004800 */
[----:B------:R-:W-:Y:S04]  /*2930*/  LDS R14, [R4.X4+0xf3c] ;  /* 0x000f3c00040e7984 */ /* 0x000fe80000004800 */
[----:B------:R-:W5:Y:S04]  /*2940*/  LDS R19, [R4.X4+0x1144] ;  /* 0x0011440004137984 */ /* 0x000f680000004800 */
[----:B------:R-:W-:Y:S01]  /*2950*/  LDS R16, [R4.X4+0xf40] ;  /* 0x000f400004107984 */ /* 0x000fe20000004800 */
[----:B0-----:R-:W-:Y:S01]  /*2960*/  F2FP.PACK_AB R8, RZ, R7 ;  /* 0x00000007ff08723e */ /* 0x001fe200000000ff */
[----:B------:R-:W-:-:S02]  /*2970*/  IMAD R7, R2, 0x4, R33 ;  /* 0x0000000402077824 */ /* 0x000fc400078e0221 */
[----:B------:R-:W0:Y:S01]  /*2980*/  LDS R21, [R4.X4+0x1148] ;  /* 0x0011480004157984 */ /* 0x000e220000004800 */
[----:B-1----:R-:W-:Y:S01]  /*2990*/  F2FP.PACK_AB R11, RZ, R9 ;  /* 0x00000009ff0b723e */ /* 0x002fe200000000ff */
[----:B------:R-:W-:Y:S02]  /*29a0*/  IMAD R9, R2, 0x2, R33 ;  /* 0x0000000202097824 */ /* 0x000fe400078e0221 */
[----:B------:R-:W1:Y:S01]  /*29b0*/  LDS R23, [R4.X4+0x114c] ;  /* 0x00114c0004177984 */ /* 0x000e620000004800 */
[----:B------:R-:W-:-:S03]  /*29c0*/  PRMT R24, R11, 0x7610, R24 ;  /* 0x000076100b187816 */ /* 0x000fc60000000018 */
[----:B------:R-:W1:Y:S01]  /*29d0*/  LDS R18, [R4.X4+0xf44] ;  /* 0x000f440004127984 */ /* 0x000e620000004800 */
[----:B--2---:R-:W-:-:S03]  /*29e0*/  F2FP.PACK_AB R13, RZ, R13 ;  /* 0x0000000dff0d723e */ /* 0x004fc600000000ff */
[----:B------:R-:W2:Y:S04]  /*29f0*/  LDS R20, [R4.X4+0xf48] ;  /* 0x000f480004147984 */ /* 0x000ea80000004800 */
[----:B------:R4:W2:Y:S01]  /*2a00*/  LDS R22, [R4.X4+0xf4c] ;  /* 0x000f4c0004167984 */ /* 0x0008a20000004800 */
[----:B---3--:R-:W-:-:S03]  /*2a10*/  F2FP.PACK_AB R15, RZ, R15 ;  /* 0x0000000fff0f723e */ /* 0x008fc600000000ff */
[----:B------:R3:W-:Y:S01]  /*2a20*/  STL [R7], R6 ;  /* 0x0000000607007387 */ /* 0x0007e20000100800 */
[----:B----4-:R-:W-:-:S03]  /*2a30*/  IADD3 R4, R2, 0x4, RZ ;  /* 0x0000000402047810 */ /* 0x010fc60007ffe0ff */
[----:B------:R3:W-:Y:S01]  /*2a40*/  STL.U16 [R9+0x200], R8 ;  /* 0x0002000809007387 */ /* 0x0007e20000100400 */
[----:B------:R-:W-:Y:S02]  /*2a50*/  F2FP.PACK_AB R17, RZ, R17 ;  /* 0x00000011ff11723e */ /* 0x000fe400000000ff */
[----:B------:R-:W-:Y:S01]  /*2a60*/  IADD3 R2, R2, 0x8, RZ ;  /* 0x0000000802027810 */ /* 0x000fe20007ffe0ff */
[----:B------:R3:W-:Y:S01]  /*2a70*/  STL [R7+0x4], R10 ;  /* 0x0000040a07007387 */ /* 0x0007e20000100800 */
[C-C-:B------:R-:W-:Y:S02]  /*2a80*/  IMAD R11, R4.reuse, 0x4, R33.reuse ;  /* 0x00000004040b7824 */ /* 0x140fe400078e0221 */
[----:B------:R-:W-:Y:S01]  /*2a90*/  IMAD R4, R4, 0x2, R33 ;  /* 0x0000000204047824 */ /* 0x000fe200078e0221 */
[----:B------:R3:W-:Y:S01]  /*2aa0*/  STL.U16 [R9+0x202], R24 ;  /* 0x0002021809007387 */ /* 0x0007e20000100400 */
[----:B-----5:R-:W-:-:S03]  /*2ab0*/  F2FP.PACK_AB R19, RZ, R19 ;  /* 0x00000013ff13723e */ /* 0x020fc600000000ff */
[----:B------:R3:W-:Y:S01]  /*2ac0*/  STL [R7+0x8], R12 ;  /* 0x0000080c07007387 */ /* 0x0007e20000100800 */
[----:B0-----:R-:W-:-:S03]  /*2ad0*/  F2FP.PACK_AB R21, RZ, R21 ;  /* 0x00000015ff15723e */ /* 0x001fc600000000ff */
[----:B------:R3:W-:Y:S01]  /*2ae0*/  STL.U16 [R9+0x204], R13 ;  /* 0x0002040d09007387 */ /* 0x0007e20000100400 */
[----:B-1----:R-:W-:-:S03]  /*2af0*/  F2FP.PACK_AB R23, RZ, R23 ;  /* 0x00000017ff17723e */ /* 0x002fc600000000ff */
[----:B------:R3:W-:Y:S04]  /*2b00*/  STL [R7+0xc], R14 ;  /* 0x00000c0e07007387 */ /* 0x0007e80000100800 */
[----:B------:R3:W-:Y:S04]  /*2b10*/  STL.U16 [R9+0x206], R15 ;  /* 0x0002060f09007387 */ /* 0x0007e80000100400 */
[----:B------:R3:W-:Y:S04]  /*2b20*/  STL [R11], R16 ;  /* 0x000000100b007387 */ /* 0x0007e80000100800 */
[----:B------:R3:W-:Y:S04]  /*2b30*/  STL.U16 [R4+0x200], R17 ;  /* 0x0002001104007387 */ /* 0x0007e80000100400 */
[----:B------:R3:W-:Y:S04]  /*2b40*/  STL [R11+0x4], R18 ;  /* 0x000004120b007387 */ /* 0x0007e80000100800 */
[----:B------:R3:W-:Y:S04]  /*2b50*/  STL.U16 [R4+0x202], R19 ;  /* 0x0002021304007387 */ /* 0x0007e80000100400 */
[----:B--2---:R3:W-:Y:S04]  /*2b60*/  STL [R11+0x8], R20 ;  /* 0x000008140b007387 */ /* 0x0047e80000100800 */
[----:B------:R3:W-:Y:S04]  /*2b70*/  STL.U16 [R4+0x204], R21 ;  /* 0x0002041504007387 */ /* 0x0007e80000100400 */
[----:B------:R3:W-:Y:S04]  /*2b80*/  STL [R11+0xc], R22 ;  /* 0x00000c160b007387 */ /* 0x0007e80000100800 */
[----:B------:R3:W-:Y:S02]  /*2b90*/  STL.U16 [R4+0x206], R23 ;  /* 0x0002061704007387 */ /* 0x0007e40000100400 */
.L_x_190:
[----:B------:R-:W-:-:S13]  /*2ba0*/  ISETP.NE.OR P0, PT, R0, RZ, P0 ;  /* 0x000000ff0000720c */ /* 0x000fda0000705670 */
[----:B------:R-:W-:Y:S05]  /*2bb0*/  @!P0 BRA `(.L_x_186) ;  /* 0x000001b000008947 */ /* 0x000fea0003800000 */
.L_x_187:
[----:B-1-3--:R-:W-:Y:S01]  /*2bc0*/  IMAD R13, R5, 0x102, R2 ;  /* 0x00000102050d7824 */ /* 0x00afe200078e0202 */
[----:B------:R-:W-:Y:S01]  /*2bd0*/  IADD3 R0, R0, -0x4, RZ ;  /* 0xfffffffc00007810 */ /* 0x000fe20007ffe0ff */
[C-C-:B------:R-:W-:Y:S02]  /*2be0*/  IMAD R14, R2.reuse, 0x4, R33.reuse ;  /* 0x00000004020e7824 */ /* 0x140fe400078e0221 */
[----:B------:R-:W-:Y:S01]  /*2bf0*/  IMAD R15, R2, 0x2, R33 ;  /* 0x00000002020f7824 */ /* 0x000fe200078e0221 */
[----:B------:R-:W0:Y:S01]  /*2c00*/  LDS R6, [R13.X4+0x1130] ;  /* 0x001130000d067984 */ /* 0x000e220000004800 */
[----:B------:R-:W-:Y:S02]  /*2c10*/  ISETP.NE.AND P0, PT, R0, RZ, PT ;  /* 0x000000ff0000720c */ /* 0x000fe40003f05270 */
[----:B------:R-:W-:Y:S01]  /*2c20*/  IADD3 R2, R2, 0x4, RZ ;  /* 0x0000000402027810 */ /* 0x000fe20007ffe0ff */
[----:B------:R-:W1:Y:S04]  /*2c30*/  LDS R8, [R13.X4+0x1134] ;  /* 0x001134000d087984 */ /* 0x000e680000004800 */
[----:B------:R-:W2:Y:S04]  /*2c40*/  LDS R4, [R13.X4+0xf30] ;  /* 0x000f30000d047984 */ /* 0x000ea80000004800 */
[----:B------:R-:W3:Y:S04]  /*2c50*/  LDS R10, [R13.X4+0x1138] ;  /* 0x001138000d0a7984 */ /* 0x000ee80000004800 */
[----:B------:R-:W4:Y:S04]  /*2c60*/  LDS R12, [R13.X4+0x113c] ;  /* 0x00113c000d0c7984 */ /* 0x000f280000004800 */
[----:B------:R-:W5:Y:S04]  /*2c70*/  LDS R7, [R13.X4+0xf34] ;  /* 0x000f34000d077984 */ /* 0x000f680000004800 */
[----:B------:R-:W5:Y:S04]  /*2c80*/  LDS R9, [R13.X4+0xf38] ;  /* 0x000f38000d097984 */ /* 0x000f680000004800 */
[----:B------:R-:W5:Y:S01]  /*2c90*/  LDS R11, [R13.X4+0xf3c] ;  /* 0x000f3c000d0b7984 */ /* 0x000f620000004800 */
[----:B0-----:R-:W-:-:S02]  /*2ca0*/  F2FP.PACK_AB R6, RZ, R6 ;  /* 0x00000006ff06723e */ /* 0x001fc400000000ff */
[----:B-1----:R-:W-:Y:S01]  /*2cb0*/  F2FP.PACK_AB R8, RZ, R8 ;  /* 0x00000008ff08723e */ /* 0x002fe200000000ff */
[----:B--2---:R0:W-:Y:S01]  /*2cc0*/  STL [R14], R4 ;  /* 0x000000040e007387 */ /* 0x0041e20000100800 */
[----:B---3--:R-:W-:-:S03]  /*2cd0*/  F2FP.PACK_AB R10, RZ, R10 ;  /* 0x0000000aff0a723e */ /* 0x008fc600000000ff */
[----:B------:R0:W-:Y:S01]  /*2ce0*/  STL.U16 [R15+0x200], R6 ;  /* 0x000200060f007387 */ /* 0x0001e20000100400 */
[----:B----4-:R-:W-:-:S03]  /*2cf0*/  F2FP.PACK_AB R12, RZ, R12 ;  /* 0x0000000cff0c723e */ /* 0x010fc600000000ff */
[----:B-----5:R0:W-:Y:S04]  /*2d00*/  STL [R14+0x4], R7 ;  /* 0x000004070e007387 */ /* 0x0201e80000100800 */
[----:B------:R0:W-:Y:S04]  /*2d10*/  STL.U16 [R15+0x202], R8 ;  /* 0x000202080f007387 */ /* 0x0001e80000100400 */
[----:B------:R0:W-:Y:S04]  /*2d20*/  STL [R14+0x8], R9 ;  /* 0x000008090e007387 */ /* 0x0001e80000100800 */
[----:B------:R0:W-:Y:S04]  /*2d30*/  STL.U16 [R15+0x204], R10 ;  /* 0x0002040a0f007387 */ /* 0x0001e80000100400 */
[----:B------:R0:W-:Y:S04]  /*2d40*/  STL [R14+0xc], R11 ;  /* 0x00000c0b0e007387 */ /* 0x0001e80000100800 */
[----:B------:R0:W-:Y:S02]  /*2d50*/  STL.U16 [R15+0x206], R12 ;  /* 0x0002060c0f007387 */ /* 0x0001e40000100400 */
[----:B0-----:R-:W-:Y:S05]  /*2d60*/  @P0 BRA `(.L_x_187) ;  /* 0xfffffe5000000947 */ /* 0x001fea000383ffff */
.L_x_186:
[----:B------:R-:W-:-:S13]  /*2d70*/  ISETP.NE.AND P0, PT, R3, RZ, PT ;  /* 0x000000ff0300720c */ /* 0x000fda0003f05270 */
[----:B------:R-:W-:Y:S05]  /*2d80*/  @!P0 BRA `(.L_x_185) ;  /* 0x000000d000008947 */ /* 0x000fea0003800000 */
[----:B-1-3--:R-:W-:-:S03]  /*2d90*/  IADD3 R7, R1, 0x608, RZ ;  /* 0x0000060801077810 */ /* 0x00afc60007ffe0ff */
.L_x_191:
[----:B------:R-:W-:Y:S01]  /*2da0*/  IMAD R6, R5, 0x102, R2 ;  /* 0x0000010205067824 */ /* 0x000fe200078e0202 */
[----:B------:R-:W-:Y:S01]  /*2db0*/  IADD3 R3, R3, -0x1, RZ ;  /* 0xffffffff03037810 */ /* 0x000fe20007ffe0ff */
[C-C-:B0-----:R-:W-:Y:S02]  /*2dc0*/  IMAD R9, R2.reuse, 0x4, R7.reuse ;  /* 0x0000000402097824 */ /* 0x141fe400078e0207 */
[C---:B------:R-:W-:Y:S01]  /*2dd0*/  IMAD R8, R2.reuse, 0x2, R7 ;  /* 0x0000000202087824 */ /* 0x040fe200078e0207 */
[----:B------:R-:W0:Y:S01]  /*2de0*/  LDS R4, [R6.X4+0x1130] ;  /* 0x0011300006047984 */ /* 0x000e220000004800 */
[----:B------:R-:W-:Y:S02]  /*2df0*/  ISETP.NE.AND P0, PT, R3, RZ, PT ;  /* 0x000000ff0300720c */ /* 0x000fe40003f05270 */
[----:B------:R-:W-:Y:S01]  /*2e00*/  IADD3 R2, R2, 0x1, RZ ;  /* 0x0000000102027810 */ /* 0x000fe20007ffe0ff */
[----:B------:R-:W1:Y:S01]  /*2e10*/  LDS R0, [R6.X4+0xf30] ;  /* 0x000f300006007984 */ /* 0x000e620000004800 */
[----:B0-----:R-:W-:-:S03]  /*2e20*/  F2FP.PACK_AB R4, RZ, R4 ;  /* 0x00000004ff04723e */ /* 0x001fc600000000ff */
[----:B-1----:R0:W-:Y:S04]  /*2e30*/  STL [R9], R0 ;  /* 0x0000000009007387 */ /* 0x0021e80000100800 */
[----:B------:R0:W-:Y:S02]  /*2e40*/  STL.U16 [R8+0x200], R4 ;  /* 0x0002000408007387 */ /* 0x0001e40000100400 */
[----:B------:R-:W-:Y:S05]  /*2e50*/  @P0 BRA `(.L_x_191) ;  /* 0xffffff4000000947 */ /* 0x000fea000383ffff */
.L_x_185:
[----:B------:R-:W-:-:S06]  /*2e60*/  IMAD R2, R5, 0x408, RZ ;  /* 0x0000040805027824 */ /* 0x000fcc00078e02ff */
[----:B------:R-:W2:Y:S02]  /*2e70*/  LDS.64 R2, [R2+0x1330] ;  /* 0x0013300002027984 */ /* 0x000ea40000000a00 */
[----:B0123--:R-:W-:Y:S02]  /*2e80*/  IMAD.MOV.U32 R4, RZ, RZ, R3 ;  /* 0x000000ffff047224 */ /* 0x00ffe400078e0003 */
[----:B------:R-:W-:-:S05]  /*2e90*/  IMAD.MOV.U32 R5, RZ, RZ, R2 ;  /* 0x000000ffff057224 */ /* 0x000fca00078e0002 */
[----:B------:R0:W-:Y:S02]  /*2ea0*/  STL.64 [R1+0x600], R4 ;  /* 0x0006000401007387 */ /* 0x0001e40000100a00 */
.L_x_184:
[----:B------:R-:W-:Y:S05]  /*2eb0*/  BSYNC B0 ;  /* 0x0000000000007941 */ /* 0x000fea0003800000 */
.L_x_183:
[----:B------:R-:W2:Y:S04]  /*2ec0*/  LDL.64 R34, [R1+0x8f8] ;  /* 0x0008f80001227983 */ /* 0x000ea80000100a00 */
[----:B------:R-:W3:Y:S04]  /*2ed0*/  LDL.64 R32, [R1+0x8f0] ;  /* 0x0008f00001207983 */ /* 0x000ee80000100a00 */
[----:B------:R-:W4:Y:S04]  /*2ee0*/  LDL.64 R36, [R1+0x900] ;  /* 0x0009000001247983 */ /* 0x000f280000100a00 */
[----:B------:R-:W5:Y:S04]  /*2ef0*/  LDL.64 R30, [R1+0x8e8] ;  /* 0x0008e800011e7983 */ /* 0x000f680000100a00 */
[----:B------:R-:W4:Y:S04]  /*2f00*/  LDL.64 R28, [R1+0x8e0] ;  /* 0x0008e000011c7983 */ /* 0x000f280000100a00 */
[----:B------:R-:W4:Y:S04]  /*2f10*/  LDL.64 R26, [R1+0x8d8] ;  /* 0x0008d800011a7983 */ /* 0x000f280000100a00 */
[----:B------:R-:W5:Y:S04]  /*2f20*/  LDL.64 R92, [R1+0x8d0] ;  /* 0x0008d000015c7983 */ /* 0x000f680000100a00 */
[----:B------:R-:W5:Y:S04]  /*2f30*/  LDL.64 R96, [R1+0x8c8] ;  /* 0x0008c80001607983 */ /* 0x000f680000100a00 */
[----:B------:R-:W5:Y:S04]  /*2f40*/  LDL.64 R18, [R1+0x8b8] ;  /* 0x0008b80001127983 */ /* 0x000f680000100a00 */
[----:B------:R-:W5:Y:S04]  /*2f50*/  LDL.64 R16, [R1+0x8b0] ;  /* 0x0008b00001107983 */ /* 0x000f680000100a00 */
[----:B------:R-:W5:Y:S04]  /*2f60*/  LDL.64 R12, [R1+0x8a0] ;  /* 0x0008a000010c7983 */ /* 0x000f680000100a00 */
[----:B0-----:R-:W5:Y:S04]  /*2f70*/  LDL.64 R10, [R1+0x898] ;  /* 0x00089800010a7983 */ /* 0x001f680000100a00 */
        /* <DEDUP_REMOVED lines=68> */
[----:B------:R-:W-:-:S03]  /*33c0*/  IMAD.MOV.U32 R21, RZ, RZ, R33 ;  /* 0x000000ffff157224 */ /* 0x000fc600078e0021 */
[----:B------:R-:W-:Y:S04]  /*33d0*/  SHFL.DOWN PT, R22, R22, 0x1, 0x1f ;  /* 0x08201f0016167f89 */ /* 0x000fe800000e0000 */
[----:B------:R-:W0:Y:S04]  /*33e0*/  SHFL.DOWN PT, R23, R23, 0x1, 0x1f ;  /* 0x08201f0017177f89 */ /* 0x000e2800000e0000 */
[----:B------:R-:W-:Y:S04]  /*33f0*/  SHFL.DOWN PT, R20, R20, 0x1, 0x1f ;  /* 0x08201f0014147f89 */ /* 0x000fe800000e0000 */
[----:B------:R-:W1:Y:S01]  /*3400*/  SHFL.DOWN PT, R21, R21, 0x1, 0x1f ;  /* 0x08201f0015157f89 */ /* 0x000e6200000e0000 */
[----:B----4-:R-:W-:-:S02]  /*3410*/  IMAD.MOV.U32 R24, RZ, RZ, R36 ;  /* 0x000000ffff187224 */ /* 0x010fc400078e0024 */
[----:B------:R-:W-:Y:S01]  /*3420*/  IMAD.MOV.U32 R25, RZ, RZ, R37 ;  /* 0x000000ffff197224 */ /* 0x000fe200078e0025 */
[----:B------:R-:W4:Y:S01]  /*3430*/  LDL.64 R144, [R1+0x658] ;  /* 0x0006580001907983 */ /* 0x000f220000100a00 */
[----:B-----5:R-:W-:Y:S02]  /*3440*/  IMAD.MOV.U32 R6, RZ, RZ, R30 ;  /* 0x000000ffff067224 */ /* 0x020fe400078e001e */
[----:B------:R-:W-:Y:S01]  /*3450*/  IMAD.MOV.U32 R7, RZ, RZ, R31 ;  /* 0x000000ffff077224 */ /* 0x000fe200078e001f */
[----:B------:R-:W5:Y:S01]  /*3460*/  LDL.64 R146, [R1+0x650] ;  /* 0x0006500001927983 */ /* 0x000f620000100a00 */
[----:B------:R-:W-:Y:S02]  /*3470*/  IMAD.MOV.U32 R94, RZ, RZ, R92 ;  /* 0x000000ffff5e7224 */ /* 0x000fe400078e005c */
[----:B------:R-:W-:Y:S01]  /*3480*/  IMAD.MOV.U32 R95, RZ, RZ, R93 ;  /* 0x000000ffff5f7224 */ /* 0x000fe200078e005d */
[----:B------:R-:W2:Y:S01]  /*3490*/  LDL.64 R148, [R1+0x648] ;  /* 0x0006480001947983 */ /* 0x000ea20000100a00 */
[----:B------:R-:W-:-:S03]  /*34a0*/  IMAD.MOV.U32 R102, RZ, RZ, R96 ;  /* 0x000000ffff667224 */ /* 0x000fc600078e0060 */
[----:B0-----:R0:W-:Y:S01]  /*34b0*/  STL.64 [R1+0xc00], R22 ;  /* 0x000c001601007387 */ /* 0x0011e20000100a00 */
[----:B------:R-:W-:-:S03]  /*34c0*/  IMAD.MOV.U32 R103, RZ, RZ, R97 ;  /* 0x000000ffff677224 */ /* 0x000fc600078e0061 */
[----:B------:R-:W2:Y:S04]  /*34d0*/  LDL.64 R150, [R1+0x640] ;  /* 0x0006400001967983 */ /* 0x000ea80000100a00 */
[----:B-1----:R1:W-:Y:S01]  /*34e0*/  STL.64 [R1+0xbf8], R20 ;  /* 0x000bf81401007387 */ /* 0x0023e20000100a00 */
[----:B0-----:R-:W-:-:S03]  /*34f0*/  IMAD.MOV.U32 R22, RZ, RZ, R28 ;  /* 0x000000ffff167224 */ /* 0x001fc600078e001c */
[----:B------:R-:W2:Y:S01]  /*3500*/  LDL.64 R152, [R1+0x638] ;  /* 0x0006380001987983 */ /* 0x000ea20000100a00 */
[----:B------:R-:W-:-:S03]  /*3510*/  IMAD.MOV.U32 R23, RZ, RZ, R29 ;  /* 0x000000ffff177224 */ /* 0x000fc600078e001d */
[----:B------:R-:W2:Y:S01]  /*3520*/  LDL.64 R154, [R1+0x630] ;  /* 0x00063000019a7983 */ /* 0x000ea20000100a00 */
[----:B-1----:R-:W-:-:S03]  /*3530*/  IMAD.MOV.U32 R20, RZ, RZ, R26 ;  /* 0x000000ffff147224 */ /* 0x002fc600078e001a */
[----:B------:R-:W2:Y:S01]  /*3540*/  LDL.64 R158, [R1+0x620] ;  /* 0x00062000019e7983 */ /* 0x000ea20000100a00 */
[----:B------:R-:W-:-:S03]  /*3550*/  IMAD.MOV.U32 R21, RZ, RZ, R27 ;  /* 0x000000ffff157224 */ /* 0x000fc600078e001b */
        /* <DEDUP_REMOVED lines=23> */
[----:B0-----:R0:W-:Y:S04]  /*36d0*/  STL.64 [R1+0xc08], R24 ;  /* 0x000c081801007387 */ /* 0x0011e80000100a00 */
[----:B-1----:R1:W-:Y:S04]  /*36e0*/  STL.64 [R1+0xbf0], R6 ;  /* 0x000bf00601007387 */ /* 0x0023e80000100a00 */
[----:B------:R1:W-:Y:S04]  /*36f0*/  STL.64 [R1+0xbe8], R22 ;  /* 0x000be81601007387 */ /* 0x0003e80000100a00 */
[----:B------:R1:W-:Y:S01]  /*3700*/  STL.64 [R1+0xbe0], R20 ;  /* 0x000be01401007387 */ /* 0x0003e20000100a00 */
[----:B0-----:R-:W-:-:S02]  /*3710*/  PRMT R24, R92, 0x7610, R92 ;  /* 0x000076105c187816 */ /* 0x001fc4000000005c */
[----:B------:R-:W-:Y:S01]  /*3720*/  PRMT R25, R93, 0x7610, R93 ;  /* 0x000076105d197816 */ /* 0x000fe2000000005d */
[----:B-1----:R-:W-:Y:S01]  /*3730*/  IMAD.MOV.U32 R6, RZ, RZ, R98 ;  /* 0x000000ffff067224 */ /* 0x002fe200078e0062 */
[----:B------:R0:W-:Y:S01]  /*3740*/  STL.64 [R1+0xbd8], R94 ;  /* 0x000bd85e01007387 */ /* 0x0001e20000100a00 */
[----:B------:R-:W-:Y:S01]  /*3750*/  IMAD.MOV.U32 R7, RZ, RZ, R99 ;  /* 0x000000ffff077224 */ /* 0x000fe200078e0063 */
[----:B------:R-:W-:Y:S02]  /*3760*/  PRMT R22, R96, 0x7610, R96 ;  /* 0x0000761060167816 */ /* 0x000fe40000000060 */
[----:B------:R1:W-:Y:S01]  /*3770*/  STL.64 [R1+0xbd0], R102 ;  /* 0x000bd06601007387 */ /* 0x0003e20000100a00 */
[----:B------:R-:W-:Y:S02]  /*3780*/  PRMT R23, R97, 0x7610, R97 ;  /* 0x0000761061177816 */ /* 0x000fe40000000061 */
[----:B------:R-:W-:Y:S01]  /*3790*/  PRMT R20, R98, 0x7610, R98 ;  /* 0x0000761062147816 */ /* 0x000fe20000000062 */
[----:B------:R-:W2:Y:S01]  /*37a0*/  LDL.64 R92, [R1+0x728] ;  /* 0x00072800015c7983 */ /* 0x000ea20000100a00 */
[----:B------:R-:W-:-:S03]  /*37b0*/  PRMT R21, R99, 0x7610, R99 ;  /* 0x0000761063157816 */ /* 0x000fc60000000063 */
[----:B0-----:R-:W2:Y:S04]  /*37c0*/  LDL.64 R94, [R1+0x720] ;  /* 0x00072000015e7983 */ /* 0x001ea80000100a00 */
[----:B------:R-:W2:Y:S04]  /*37d0*/  LDL.64 R96, [R1+0x718] ;  /* 0x0007180001607983 */ /* 0x000ea80000100a00 */
[----:B------:R-:W2:Y:S04]  /*37e0*/  LDL.64 R98, [R1+0x710] ;  /* 0x0007100001627983 */ /* 0x000ea80000100a00 */
[----:B-1----:R-:W2:Y:S04]  /*37f0*/  LDL.64 R102, [R1+0x700] ;  /* 0x0007000001667983 */ /* 0x002ea80000100a00 */
        /* <DEDUP_REMOVED lines=8> */
[----:B0-----:R-:W-:Y:S04]  /*3880*/  STL.64 [R1+0xbc0], R132 ;  /* 0x000bc08401007387 */ /* 0x001fe80000100a00 */
[----:B-1----:R0:W-:Y:S04]  /*3890*/  STL.64 [R1+0xbb8], R130 ;  /* 0x000bb88201007387 */ /* 0x0021e80000100a00 */
[----:B------:R1:W-:Y:S04]  /*38a0*/  STL.64 [R1+0xba8], R138 ;  /* 0x000ba88a01007387 */ /* 0x0003e80000100a00 */
[----:B0-----:R-:W2:Y:S04]  /*38b0*/  LDL.64 R130, [R1+0x690] ;  /* 0x0006900001827983 */ /* 0x001ea80000100a00 */
[----:B------:R0:W-:Y:S04]  /*38c0*/  STL.64 [R1+0xba0], R156 ;  /* 0x000ba09c01007387 */ /* 0x0001e80000100a00 */
[----:B------:R-:W2:Y:S04]  /*38d0*/  LDL.64 R132, [R1+0x688] ;  /* 0x0006880001847983 */ /* 0x000ea80000100a00 */
[----:B-1----:R-:W2:Y:S04]  /*38e0*/  LDL.64 R138, [R1+0x670] ;  /* 0x00067000018a7983 */ /* 0x002ea80000100a00 */
[----:B0-----:R-:W2:Y:S04]  /*38f0*/  LDL.64 R156, [R1+0x628] ;  /* 0x00062800019c7983 */ /* 0x001ea80000100a00 */
[----:B------:R-:W-:Y:S04]  /*3900*/  SHFL.DOWN PT, R6, R6, 0x1, 0x1f ;  /* 0x08201f0006067f89 */ /* 0x000fe800000e0000 */
[----:B------:R-:W0:Y:S04]  /*3910*/  SHFL.DOWN PT, R7, R7, 0x1, 0x1f ;  /* 0x08201f0007077f89 */ /* 0x000e2800000e0000 */
[----:B0-----:R0:W-:Y:S02]  /*3920*/  STL.64 [R1+0xbc8], R6 ;  /* 0x000bc80601007387 */ /* 0x0011e40000100a00 */
[----:B0-----:R-:W-:-:S02]  /*3930*/  IMAD.MOV.U32 R6, RZ, RZ, R14 ;  /* 0x000000ffff067224 */ /* 0x001fc400078e000e */
[----:B------:R-:W-:-:S04]  /*3940*/  IMAD.MOV.U32 R7, RZ, RZ, R15 ;  /* 0x000000ffff077224 */ /* 0x000fc800078e000f */
[----:B------:R-:W-:Y:S04]  /*3950*/  SHFL.DOWN PT, R6, R6, 0x1, 0x1f ;  /* 0x08201f0006067f89 */ /* 0x000fe800000e0000 */
[----:B------:R-:W0:Y:S04]  /*3960*/  SHFL.DOWN PT, R7, R7, 0x1, 0x1f ;  /* 0x08201f0007077f89 */ /* 0x000e2800000e0000 */
[----:B0-----:R0:W-:Y:S02]  /*3970*/  STL.64 [R1+0xbb0], R6 ;  /* 0x000bb00601007387 */ /* 0x0011e40000100a00 */
[----:B0-----:R-:W-:-:S02]  /*3980*/  IMAD.MOV.U32 R6, RZ, RZ, R8 ;  /* 0x000000ffff067224 */ /* 0x001fc400078e0008 */
[----:B------:R-:W-:-:S04]  /*3990*/  IMAD.MOV.U32 R7, RZ, RZ, R9 ;  /* 0x000000ffff077224 */ /* 0x000fc800078e0009 */
[----:B------:R-:W-:Y:S04]  /*39a0*/  SHFL.DOWN PT, R6, R6, 0x1, 0x1f ;  /* 0x08201f0006067f89 */ /* 0x000fe800000e0000 */
[----:B------:R-:W0:Y:S01]  /*39b0*/  SHFL.DOWN PT, R7, R7, 0x1, 0x1f ;  /* 0x08201f0007077f89 */ /* 0x000e2200000e0000 */
[----:B------:R-:W-:Y:S02]  /*39c0*/  IMAD.MOV.U32 R206, RZ, RZ, R166 ;  /* 0x000000ffffce7224 */ /* 0x000fe400078e00a6 */
[----:B------:R-:W-:Y:S02]  /*39d0*/  IMAD.MOV.U32 R207, RZ, RZ, R167 ;  /* 0x000000ffffcf7224 */ /* 0x000fe400078e00a7 */
[----:B------:R-:W-:Y:S02]  /*39e0*/  IMAD.MOV.U32 R204, RZ, RZ, R168 ;  /* 0x000000ffffcc7224 */ /* 0x000fe400078e00a8 */
[----:B------:R-:W-:-:S02]  /*39f0*/  IMAD.MOV.U32 R205, RZ, RZ, R169 ;  /* 0x000000ffffcd7224 */ /* 0x000fc400078e00a9 */
[----:B------:R-:W-:Y:S02]  /*3a00*/  IMAD.MOV.U32 R202, RZ, RZ, R170 ;  /* 0x000000ffffca7224 */ /* 0x000fe400078e00aa */
[----:B------:R-:W-:Y:S02]  /*3a10*/  IMAD.MOV.U32 R203, RZ, RZ, R171 ;  /* 0x000000ffffcb7224 */ /* 0x000fe400078e00ab */
[----:B------:R-:W-:Y:S02]  /*3a20*/  IMAD.MOV.U32 R200, RZ, RZ, R174 ;  /* 0x000000ffffc87224 */ /* 0x000fe400078e00ae */
[----:B------:R-:W-:Y:S01]  /*3a30*/  IMAD.MOV.U32 R201, RZ, RZ, R175 ;  /* 0x000000ffffc97224 */ /* 0x000fe200078e00af */
[----:B------:R-:W-:Y:S04]  /*3a40*/  SHFL.DOWN PT, R206, R206, 0x1, 0x1f ;  /* 0x08201f00cece7f89 */ /* 0x000fe800000e0000 */
[----:B0-----:R0:W-:Y:S04]  /*3a50*/  STL.64 [R1+0xb98], R6 ;  /* 0x000b980601007387 */ /* 0x0011e80000100a00 */
[----:B------:R-:W1:Y:S01]  /*3a60*/  SHFL.DOWN PT, R207, R207, 0x1, 0x1f ;  /* 0x08201f00cfcf7f89 */ /* 0x000e6200000e0000 */
[----:B0-----:R-:W-:-:S02]  /*3a70*/  IMAD.MOV.U32 R6, RZ, RZ, R178 ;  /* 0x000000ffff067224 */ /* 0x001fc400078e00b2 */
[----:B------:R-:W-:Y:S01]  /*3a80*/  IMAD.MOV.U32 R7, RZ, RZ, R179 ;  /* 0x000000ffff077224 */ /* 0x000fe200078e00b3 */
[----:B------:R-:W-:Y:S04]  /*3a90*/  SHFL.DOWN PT, R204, R204, 0x1, 0x1f ;  /* 0x08201f00cccc7f89 */ /* 0x000fe800000e0000 */
[----:B------:R-:W0:Y:S04]  /*3aa0*/  SHFL.DOWN PT, R205, R205, 0x1, 0x1f ;  /* 0x08201f00cdcd7f89 */ /* 0x000e2800000e0000 */
[----:B------:R-:W-:Y:S04]  /*3ab0*/  SHFL.DOWN PT, R202, R202, 0x1, 0x1f ;  /* 0x08201f00caca7f89 */ /* 0x000fe800000e0000 */
[----:B------:R-:W0:Y:S04]  /*3ac0*/  SHFL.DOWN PT, R203, R203, 0x1, 0x1f ;  /* 0x08201f00cbcb7f89 */ /* 0x000e2800000e0000 */
[----:B------:R-:W-:Y:S04]  /*3ad0*/  SHFL.DOWN PT, R200, R200, 0x1, 0x1f ;  /* 0x08201f00c8c87f89 */ /* 0x000fe800000e0000 */
[----:B------:R-:W0:Y:S04]  /*3ae0*/  SHFL.DOWN PT, R201, R201, 0x1, 0x1f ;  /* 0x08201f00c9c97f89 */ /* 0x000e2800000e0000 */
[----:B------:R-:W-:Y:S04]  /*3af0*/  SHFL.DOWN PT, R6, R6, 0x1, 0x1f ;  /* 0x08201f0006067f89 */ /* 0x000fe800000e0000 */
[----:B------:R-:W0:Y:S01]  /*3b00*/  SHFL.DOWN PT, R7, R7, 0x1, 0x1f ;  /* 0x08201f0007077f89 */ /* 0x000e2200000e0000 */
        /* <DEDUP_REMOVED lines=21> */
[----:B------:R-:W-:Y:S01]  /*3c60*/  IMAD.MOV.U32 R229, RZ, RZ, R199 ;  /* 0x000000ffffe57224 */ /* 0x000fe200078e00c7 */
[----:B------:R-:W-:Y:S04]  /*3c70*/  SHFL.DOWN PT, R176, R176, 0x1, 0x1f ;  /* 0x08201f00b0b07f89 */ /* 0x000fe800000e0000 */
[----:B------:R-:W2:Y:S04]  /*3c80*/  SHFL.DOWN PT, R177, R177, 0x1, 0x1f ;  /* 0x08201f00b1b17f89 */ /* 0x000ea800000e0000 */
[----:B-1----:R-:W-:Y:S04]  /*3c90*/  STL.64 [R1+0xb90], R206 ;  /* 0x000b90ce01007387 */ /* 0x002fe80000100a00 */
[----:B0-----:R-:W-:Y:S04]  /*3ca0*/  STL.64 [R1+0xb88], R204 ;  /* 0x000b88cc01007387 */ /* 0x001fe80000100a00 */
[----:B------:R-:W-:Y:S04]  /*3cb0*/  STL.64 [R1+0xb80], R202 ;  /* 0x000b80ca01007387 */ /* 0x000fe80000100a00 */
        /* <DEDUP_REMOVED lines=35> */
[----:B------:R-:W3:Y:S04]  /*3ef0*/  SHFL.DOWN PT, R225, R51, 0x1, 0x1f ;  /* 0x08201f0033e17f89 */ /* 0x000ee800000e0000 */
[----:B------:R-:W-:Y:S04]  /*3f00*/  SHFL.DOWN PT, R222, R52, 0x1, 0x1f ;  /* 0x08201f0034de7f89 */ /* 0x000fe800000e0000 */
[----:B------:R-:W3:Y:S04]  /*3f10*/  SHFL.DOWN PT, R223, R53, 0x1, 0x1f ;  /* 0x08201f0035df7f89 */ /* 0x000ee800000e0000 */
[----:B--2---:R2:W-:Y:S04]  /*3f20*/  STL.64 [R1+0xb78], R176 ;  /* 0x000b78b001007387 */ /* 0x0045e80000100a00 */
[----:B0-----:R-:W-:Y:S04]  /*3f30*/  STL.64 [R1+0xb60], R220 ;  /* 0x000b60dc01007387 */ /* 0x001fe80000100a00 */
[----:B-1----:R-:W-:Y:S01]  /*3f40*/  STL.64 [R1+0xb58], R208 ;  /* 0x000b58d001007387 */ /* 0x002fe20000100a00 */
[----:B--2---:R-:W-:-:S03]  /*3f50*/  PRMT R176, R4, 0x7610, R4 ;  /* 0x0000761004b07816 */ /* 0x004fc60000000004 */
[----:B------:R-:W-:Y:S01]  /*3f60*/  STL.64 [R1+0xb50], R210 ;  /* 0x000b50d201007387 */ /* 0x000fe20000100a00 */
[----:B------:R-:W-:-:S03]  /*3f70*/  PRMT R177, R5, 0x7610, R5 ;  /* 0x0000761005b17816 */ /* 0x000fc60000000005 */
        /* <DEDUP_REMOVED lines=71> */
[----:B----4-:R-:W-:Y:S04]  /*43f0*/  STL.64 [R1+0xa38], R4 ;  /* 0x000a380401007387 */ /* 0x010fe80000100a00 */
        /* <DEDUP_REMOVED lines=37> */
[----:B------:R-:W5:Y:S01]  /*4650*/  SHFL.DOWN PT, R7, R129, 0x1, 0x1f ;  /* 0x08201f0081077f89 */ /* 0x000f6200000e0000 */
[----:B------:R-:W-:-:S02]  /*4660*/  IMAD.MOV.U32 R234, RZ, RZ, R192 ;  /* 0x000000ffffea7224 */ /* 0x000fc400078e00c0 */
[----:B------:R-:W-:Y:S01]  /*4670*/  IMAD.MOV.U32 R235, RZ, RZ, R193 ;  /* 0x000000ffffeb7224 */ /* 0x000fe200078e00c1 */
        /* <DEDUP_REMOVED lines=18> */
[----:B-----5:R-:W-:Y:S04]  /*47a0*/  STL.64 [R1+0x9a0], R6 ;  /* 0x0009a00601007387 */ /* 0x020fe80000100a00 */
[----:B------:R-:W-:Y:S04]  /*47b0*/  SHFL.DOWN PT, R234, R234, 0x1, 0x1f ;  /* 0x08201f00eaea7f89 */ /* 0x000fe800000e0000 */
[----:B------:R-:W0:Y:S04]  /*47c0*/  SHFL.DOWN PT, R235, R235, 0x1, 0x1f ;  /* 0x08201f00ebeb7f89 */ /* 0x000e2800000e0000 */
[----:B------:R-:W-:Y:S04]  /*47d0*/  SHFL.DOWN PT, R4, R3, 0x1, 0x1f ;  /* 0x08201f0003047f89 */ /* 0x000fe800000e0000 */
        /* <DEDUP_REMOVED lines=36> */
[----:B------:R-:W4:Y:S04]  /*4a20*/  SHFL.DOWN PT, R5, R2, 0x1, 0x1f ;  /* 0x08201f0002057f89 */ /* 0x000f2800000e0000 */
[----:B------:R-:W5:Y:S04]  /*4a30*/  S2R R0, SR_LANEID ;  /* 0x0000000000007919 */ /* 0x000f680000000000 */
[----:B0-----:R0:W-:Y:S04]  /*4a40*/  STL.64 [R1+0xb28], R234 ;  /* 0x000b28ea01007387 */ /* 0x0011e80000100a00 */
[----:B-1----:R0:W-:Y:S04]  /*4a50*/  STL.64 [R1+0x998], R232 ;  /* 0x000998e801007387 */ /* 0x0021e80000100a00 */
[----:B--2---:R0:W-:Y:S04]  /*4a60*/  STL.64 [R1+0x990], R230 ;  /* 0x000990e601007387 */ /* 0x0041e80000100a00 */
[----:B---3--:R0:W-:Y:S04]  /*4a70*/  STL.64 [R1+0x988], R228 ;  /* 0x000988e401007387 */ /* 0x0081e80000100a00 */
[----:B----4-:R0:W-:Y:S04]  /*4a80*/  STL.64 [R1+0x980], R226 ;  /* 0x000980e201007387 */ /* 0x0101e80000100a00 */
[----:B-----5:R0:W-:Y:S04]  /*4a90*/  STL.64 [R1+0x978], R224 ;  /* 0x000978e001007387 */ /* 0x0201e80000100a00 */
        /* <DEDUP_REMOVED lines=14> */
[----:B------:R-:W-:Y:S01]  /*4b80*/  BAR.SYNC.DEFER_BLOCKING 0x0 ;  /* 0x0000000000007b1d */ /* 0x000fe20000010000 */
[----:B------:R-:W-:-:S05]  /*4b90*/  ISETP.GT.AND P0, PT, R0, 0x1e, PT ;  /* 0x0000001e0000780c */ /* 0x000fca0003f04270 */
[----:B------:R-:W-:Y:S08]  /*4ba0*/  BSSY B0, `(.L_x_192) ;  /* 0x0000150000007945 */ /* 0x000ff00003800000 */
[----:B------:R-:W-:Y:S05]  /*4bb0*/  @P0 BRA `(.L_x_193) ;  /* 0x000014e000000947 */ /* 0x000fea0003800000 */
[CC--:B0-----:R-:W-:Y:S01]  /*4bc0*/  FSETP.GT.FTZ.AND P0, PT, R3.reuse, R4.reuse, PT ;  /* 0x000000040300720b */ /* 0x0c1fe20003f14000 */
[----:B------:R-:W-:Y:S03]  /*4bd0*/  STL.64 [R1], R164 ;  /* 0x000000a401007387 */ /* 0x000fe60000100a00 */
[----:B------:R-:W-:Y:S01]  /*4be0*/  FSEL R6, R3, R4, P0 ;  /* 0x0000000403067208 */ /* 0x000fe20000000000 */
[----:B------:R-:W-:Y:S01]  /*4bf0*/  STL.64 [R1+0x8], R162 ;  /* 0x000008a201007387 */ /* 0x000fe20000100a00 */
[----:B------:R-:W-:-:S03]  /*4c00*/  FSEL R3, R4, R3, P0 ;  /* 0x0000000304037208 */ /* 0x000fc60000000000 */
[----:B------:R-:W-:Y:S02]  /*4c10*/  STL.64 [R1+0x10], R160 ;  /* 0x000010a001007387 */ /* 0x000fe40000100a00 */
[----:B------:R-:W-:Y:S02]  /*4c20*/  FADD.FTZ R3, -R6, R3 ;  /* 0x0000000306037221 */ /* 0x000fe40000010100 */
[----:B------:R-:W-:Y:S02]  /*4c30*/  STL.64 [R1+0x18], R158 ;  /* 0x0000189e01007387 */ /* 0x000fe40000100a00 */
[----:B------:R-:W-:Y:S01]  /*4c40*/  FMUL.FTZ R4, R3, 1.4426950216293334961 ;  /* 0x3fb8aa3b03047820 */ /* 0x000fe20000410000 */
[----:B------:R-:W-:Y:S01]  /*4c50*/  FSEL R3, R2, R5, P0 ;  /* 0x0000000502037208 */ /* 0x000fe20000000000 */
[----:B------:R-:W-:Y:S01]  /*4c60*/  STL.64 [R1+0x20], R156 ;  /* 0x0000209c01007387 */ /* 0x000fe20000100a00 */
[----:B------:R-:W-:-:S03]  /*4c70*/  FSEL R2, R5, R2, P0 ;  /* 0x0000000205027208 */ /* 0x000fc60000000000 */
[----:B------:R-:W-:Y:S01]  /*4c80*/  STL.64 [R1+0x28], R154 ;  /* 0x0000289a01007387 */ /* 0x000fe20000100a00 */
[----:B------:R-:W0:Y:S03]  /*4c90*/  MUFU.EX2 R4, R4 ;  /* 0x0000000400047308 */ /* 0x000e260000000800 */
[----:B------:R-:W-:Y:S04]  /*4ca0*/  STL.64 [R1+0x30], R152 ;  /* 0x0000309801007387 */ /* 0x000fe80000100a00 */
[----:B------:R-:W-:Y:S04]  /*4cb0*/  STL.64 [R1+0x38], R150 ;  /* 0x0000389601007387 */ /* 0x000fe80000100a00 */
[----:B------:R-:W-:Y:S04]  /*4cc0*/  STL.64 [R1+0x40], R148 ;  /* 0x0000409401007387 */ /* 0x000fe80000100a00 */
[----:B------:R-:W-:Y:S01]  /*4cd0*/  STL.64 [R1+0x48], R146 ;  /* 0x0000489201007387 */ /* 0x000fe20000100a00 */
[----:B0-----:R-:W-:-:S02]  /*4ce0*/  FFMA.FTZ R2, R2, R4, R3 ;  /* 0x0000000402027223 */ /* 0x001fc40000010003 */
[----:B------:R-:W-:Y:S01]  /*4cf0*/  IMAD.MOV.U32 R3, RZ, RZ, RZ ;  /* 0x000000ffff037224 */ /* 0x000fe200078e00ff */
        /* <DEDUP_REMOVED lines=87> */
[----:B-1----:R-:W-:Y:S02]  /*5270*/  IADD3 R10, R1, 0x2fc, RZ ;  /* 0x000002fc010a7810 */ /* 0x002fe40007ffe0ff */
.L_x_212:
[----:B------:R-:W-:Y:S01]  /*5280*/  IADD3 R4, R1, 0x910, RZ ;  /* 0x0000091001047810 */ /* 0x000fe20007ffe0ff */
[----:B0-----:R-:W2:Y:S04]  /*5290*/  LDL R7, [R1+0x1fc] ;  /* 0x0001fc0001077983 */ /* 0x001ea80000100800 */
[C-C-:B------:R-:W-:Y:S01]  /*52a0*/  IMAD R14, R3.reuse, 0x4, R4.reuse ;  /* 0x00000004030e7824 */ /* 0x140fe200078e0204 */
[----:B------:R-:W3:Y:S01]  /*52b0*/  LDL.U16 R5, [R1+0x2fe] ;  /* 0x0002fe0001057983 */ /* 0x000ee20000100400 */
[----:B------:R-:W-:-:S04]  /*52c0*/  IMAD R4, R3, 0x2, R4 ;  /* 0x0000000203047824 */ /* 0x000fc800078e0204 */
[----:B------:R-:W2:Y:S04]  /*52d0*/  LDL R14, [R14] ;  /* 0x000000000e0e7983 */ /* 0x000ea80000100800 */
[----:B------:R0:W3:Y:S01]  /*52e0*/  LDL.U16 R12, [R4+0x200] ;  /* 0x00020000040c7983 */ /* 0x0000e20000100400 */
[----:B------:R-:W-:Y:S01]  /*52f0*/  IADD3 R3, R3, 0x1, RZ ;  /* 0x0000000103037810 */ /* 0x000fe20007ffe0ff */
        /* <DEDUP_REMOVED lines=9> */
[----:B------:R-:W-:Y:S01]  /*5390*/  ISETP.GE.U32.AND P1, PT, R3, 0x80, PT ;  /* 0x000000800300780c */ /* 0x000fe20003f26070 */
[----:B------:R-:W-:Y:S01]  /*53a0*/  IMAD.MOV.U32 R7, RZ, RZ, R9 ;  /* 0x000000ffff077224 */ /* 0x000fe200078e0009 */
[----:B------:R-:W-:Y:S02]  /*53b0*/  @!P0 PRMT R5, R12, 0x7610, R5 ;  /* 0x000076100c058816 */ /* 0x000fe40000000005 */
.L_x_211:
[----:B------:R-:W2:Y:S04]  /*53c0*/  LDL.U16 R11, [R8] ;  /* 0x00000000080b7983 */ /* 0x000ea80000100400 */
[----:B0-----:R-:W3:Y:S01]  /*53d0*/  LDL.64 R14, [R7] ;  /* 0x00000000070e7983 */ /* 0x001ee20000100a00 */
        /* <DEDUP_REMOVED lines=15> */
.L_x_196:
[----:B------:R-:W-:Y:S05]  /*54d0*/  BSYNC B2 ;  /* 0x0000000000027941 */ /* 0x000fea0003800000 */
.L_x_195:
[----:B------:R-:W-:Y:S04]  /*54e0*/  STL.U16 [R8], R5 ;  /* 0x0000000508007387 */ /* 0x000fe80000100400 */
[----:B------:R-:W2:Y:S04]  /*54f0*/  LDL R14, [R7+0x4] ;  /* 0x00000400070e7983 */ /* 0x000ea80000100800 */
[----:B--2---:R-:W-:Y:S04]  /*5500*/  STL [R7], R14 ;  /* 0x0000000e07007387 */ /* 0x004fe80000100800 */
[----:B------:R0:W-:Y:S04]  /*5510*/  STL.U16 [R8+0x2], R11 ;  /* 0x0000020b08007387 */ /* 0x0001e80000100400 */
[----:B------:R1:W-:Y:S04]  /*5520*/  STL [R7+0x4], R12 ;  /* 0x0000040c07007387 */ /* 0x0003e80000100800 */
[----:B0-----:R1:W5:Y:S02]  /*5530*/  LDL.U16 R11, [R8] ;  /* 0x00000000080b7983 */ /* 0x0013640000100400 */
.L_x_197:
[----:B------:R-:W-:Y:S05]  /*5540*/  BSYNC B1 ;  /* 0x0000000000017941 */ /* 0x000fea0003800000 */
.L_x_194:
        /* <DEDUP_REMOVED lines=18> */
.L_x_200:
[----:B------:R-:W-:Y:S05]  /*5670*/  BSYNC B2 ;  /* 0x0000000000027941 */ /* 0x000fea0003800000 */
.L_x_199:
[----:B------:R-:W-:Y:S04]  /*5680*/  STL.U16 [R8+-0x2], R11 ;  /* 0xfffffe0b08007387 */ /* 0x000fe80000100400 */
[----:B------:R-:W2:Y:S04]  /*5690*/  LDL R14, [R7] ;  /* 0x00000000070e7983 */ /* 0x000ea80000100800 */
[----:B--2---:R-:W-:Y:S04]  /*56a0*/  STL [R7+-0x4], R14 ;  /* 0xfffffc0e07007387 */ /* 0x004fe80000100800 */
[----:B------:R0:W-:Y:S04]  /*56b0*/  STL.U16 [R8], R5 ;  /* 0x0000000508007387 */ /* 0x0001e80000100400 */
[----:B------:R1:W-:Y:S04]  /*56c0*/  STL [R7], R12 ;  /* 0x0000000c07007387 */ /* 0x0003e80000100800 */
[----:B0-----:R1:W5:Y:S02]  /*56d0*/  LDL.U16 R5, [R8+-0x2] ;  /* 0xfffffe0008057983 */ /* 0x0013640000100400 */
.L_x_201:
[----:B------:R-:W-:Y:S05]  /*56e0*/  BSYNC B1 ;  /* 0x0000000000017941 */ /* 0x000fea0003800000 */
.L_x_198:
[----:B------:R-:W2:Y:S04]  /*56f0*/  LDL.U16 R16, [R8+-0x4] ;  /* 0xfffffc0008107983 */ /* 0x000ea80000100400 */
[----:B------:R-:W3:Y:S01]  /*5700*/  LDL.64 R14, [R7+-0x8] ;  /* 0xfffff800070e7983 */ /* 0x000ee20000100a00 */
        /* <DEDUP_REMOVED lines=15> */
.L_x_204:
[----:B------:R-:W-:Y:S05]  /*5800*/  BSYNC B2 ;  /* 0x0000000000027941 */ /* 0x000fea0003800000 */
.L_x_203:
[----:B------:R0:W-:Y:S04]  /*5810*/  STL.U16 [R8+-0x4], R5 ;  /* 0xfffffc0508007387 */ /* 0x0001e80000100400 */
[----:B------:R-:W2:Y:S04]  /*5820*/  LDL R14, [R7+-0x4] ;  /* 0xfffffc00070e7983 */ /* 0x000ea80000100800 */
[----:B--2---:R0:W-:Y:S04]  /*5830*/  STL [R7+-0x8], R14 ;  /* 0xfffff80e07007387 */ /* 0x0041e80000100800 */
[----:B------:R0:W-:Y:S04]  /*5840*/  STL.U16 [R8+-0x2], R16 ;  /* 0xfffffe1008007387 */ /* 0x0001e80000100400 */
[----:B------:R0:W-:Y:S02]  /*5850*/  STL [R7+-0x4], R12 ;  /* 0xfffffc0c07007387 */ /* 0x0001e40000100800 */
.L_x_205:
[----:B------:R-:W-:Y:S05]  /*5860*/  BSYNC B1 ;  /* 0x0000000000017941 */ /* 0x000fea0003800000 */
.L_x_202:
        /* <DEDUP_REMOVED lines=21> */
.L_x_209:
[----:B------:R-:W-:Y:S05]  /*59c0*/  BSYNC B2 ;  /* 0x0000000000027941 */ /* 0x000fea0003800000 */
.L_x_208:
[----:B------:R-:W-:Y:S04]  /*59d0*/  STL.U16 [R8+-0x6], R16 ;  /* 0xfffffa1008007387 */ /* 0x000fe80000100400 */
[----:B------:R-:W2:Y:S04]  /*59e0*/  LDL R14, [R7+-0x8] ;  /* 0xfffff800070e7983 */ /* 0x000ea80000100800 */
[----:B--2---:R-:W-:Y:S04]  /*59f0*/  STL [R7+-0xc], R14 ;  /* 0xfffff40e07007387 */ /* 0x004fe80000100800 */
[----:B------:R0:W-:Y:S04]  /*5a00*/  STL.U16 [R8+-0x4], R5 ;  /* 0xfffffc0508007387 */ /* 0x0001e80000100400 */
[----:B------:R1:W-:Y:S04]  /*5a10*/  STL [R7+-0x8], R12 ;  /* 0xfffff80c07007387 */ /* 0x0003e80000100800 */
[----:B0-----:R1:W5:Y:S02]  /*5a20*/  LDL.U16 R5, [R8+-0x6] ;  /* 0xfffffa0008057983 */ /* 0x0013640000100400 */
.L_x_210:
[----:B------:R-:W-:Y:S05]  /*5a30*/  BSYNC B1 ;  /* 0x0000000000017941 */ /* 0x000fea0003800000 */
.L_x_207:
[----:B-1----:R-:W-:Y:S02]  /*5a40*/  IADD3 R7, R7, -0x10, RZ ;  /* 0xfffffff007077810 */ /* 0x002fe40007ffe0ff */
[----:B------:R-:W-:-:S02]  /*5a50*/  IADD3 R8, R8, -0x8, RZ ;  /* 0xfffffff808087810 */ /* 0x000fc40007ffe0ff */
[----:B------:R-:W-:Y:S01]  /*5a60*/  IADD3 R4, R4, -0x4, RZ ;  /* 0xfffffffc04047810 */ /* 0x000fe20007ffe0ff */
[----:B------:R-:W-:Y:S05]  /*5a70*/  BRA `(.L_x_211) ;  /* 0xfffff94000007947 */ /* 0x000fea000383ffff */
.L_x_206:
        /* <DEDUP_REMOVED lines=96> */
[----:B------:R1:W5:Y:S01]  /*6080*/  LDL.64 R38, [R1+0x1f8] ;  /* 0x0001f80001267983 */ /* 0x0003620000100a00 */
[----:B------:R-:W-:-:S03]  /*6090*/  IMAD.MOV.U32 R3, RZ, RZ, R6 ;  /* 0x000000ffff037224 */ /* 0x000fc600078e0006 */
.L_x_193:
[----:B0-----:R-:W-:Y:S05]  /*60a0*/  BSYNC B0 ;  /* 0x0000000000007941 */ /* 0x001fea0003800000 */
.L_x_192:
[----:B------:R-:W-:Y:S01]  /*60b0*/  WARPSYNC 0xffffffff ;  /* 0xffffffff00007948 */ /* 0x000fe20003800000 */
[----:B-----5:R-:W-:Y:S01]  /*60c0*/  SHFL.DOWN PT, R4, R164, 0x2, 0x1f ;  /* 0x08401f00a4047f89 */ /* 0x020fe200000e0000 */
[----:B------:R-:W-:Y:S01]  /*60d0*/  ISETP.GT.AND P0, PT, R0, 0x1d, PT ;  /* 0x0000001d0000780c */ /* 0x000fe20003f04270 */
[----:B------:R-:W-:Y:S02]  /*60e0*/  BSSY B0, `(.L_x_213) ;  /* 0x0000272000007945 */ /* 0x000fe40003800000 */
[----:B------:R-:W0:Y:S04]  /*60f0*/  SHFL.DOWN PT, R5, R165, 0x2, 0x1f ;  /* 0x08401f00a5057f89 */ /* 0x000e2800000e0000 */
[----:B------:R-:W-:Y:S04]  /*6100*/  SHFL.DOWN PT, R6, R162, 0x2, 0x1f ;  /* 0x08401f00a2067f89 */ /* 0x000fe800000e0000 */
[----:B------:R-:W2:Y:S04]  /*6110*/  SHFL.DOWN PT, R7, R163, 0x2, 0x1f ;  /* 0x08401f00a3077f89 */ /* 0x000ea800000e0000 */
[----:B------:R-:W-:Y:S04]  /*6120*/  SHFL.DOWN PT, R200, R160, 0x2, 0x1f ;  /* 0x08401f00a0c87f89 */ /* 0x000fe800000e0000 */
[----:B------:R-:W3:Y:S04]  /*6130*/  SHFL.DOWN PT, R201, R161, 0x2, 0x1f ;  /* 0x08401f00a1c97f89 */ /* 0x000ee800000e0000 */
[----:B------:R-:W-:Y:S04]  /*6140*/  SHFL.DOWN PT, R202, R158, 0x2, 0x1f ;  /* 0x08401f009eca7f89 */ /* 0x000fe800000e0000 */
[----:B------:R-:W4:Y:S04]  /*6150*/  SHFL.DOWN PT, R203, R159, 0x2, 0x1f ;  /* 0x08401f009fcb7f89 */ /* 0x000f2800000e0000 */
        /* <DEDUP_REMOVED lines=25> */
[----:B--2---:R-:W-:Y:S04]  /*62f0*/  STL.64 [R1+0x918], R6 ;  /* 0x0009180601007387 */ /* 0x004fe80000100a00 */
[----:B---3--:R-:W-:Y:S04]  /*6300*/  STL.64 [R1+0x920], R200 ;  /* 0x000920c801007387 */ /* 0x008fe80000100a00 */
[----:B----4-:R-:W-:Y:S04]  /*6310*/  STL.64 [R1+0x928], R202 ;  /* 0x000928ca01007387 */ /* 0x010fe80000100a00 */
        /* <DEDUP_REMOVED lines=256> */
[CC--:B------:R-:W-:Y:S01]  /*7320*/  FSETP.GT.FTZ.AND P0, PT, R3.reuse, R234.reuse, PT ;  /* 0x000000ea0300720b */ /* 0x0c0fe20003f14000 */
[----:B------:R-:W-:Y:S03]  /*7330*/  STL.64 [R1], R164 ;  /* 0x000000a401007387 */ /* 0x000fe60000100a00 */
[----:B0-----:R-:W-:Y:S01]  /*7340*/  FSEL R4, R3, R234, P0 ;  /* 0x000000ea03047208 */ /* 0x001fe20000000000 */
        /* <DEDUP_REMOVED lines=101> */
[----:B------:R1:W-:Y:S04]  /*79a0*/  STL.64 [R1+0x298], R12 ;  /* 0x0002980c01007387 */ /* 0x0003e80000100a00 */
[----:B------:R2:W-:Y:S01]  /*79b0*/  STL.64 [R1+0x2a0], R14 ;  /* 0x0002a00e01007387 */ /* 0x0005e20000100a00 */
[----:B0-----:R-:W-:-:S02]  /*79c0*/  IADD3 R10, R1, 0x1f8, RZ ;  /* 0x000001f8010a7810 */ /* 0x001fc40007ffe0ff */
[C---:B-1----:R-:W-:Y:S02]  /*79d0*/  IADD3 R12, R1.reuse, 0x2fc, RZ ;  /* 0x000002fc010c7810 */ /* 0x042fe40007ffe0ff */
[----:B--2---:R-:W-:-:S05]  /*79e0*/  IADD3 R14, R1, 0x910, RZ ;  /* 0x00000910010e7810 */ /* 0x004fca0007ffe0ff */
.L_x_233:
[C-C-:B0-----:R-:W-:Y:S01]  /*79f0*/  IMAD R8, R3.reuse, 0x4, R14.reuse ;  /* 0x0000000403087824 */ /* 0x141fe200078e020e */
[----:B------:R-:W2:Y:S01]  /*7a00*/  LDL R7, [R1+0x1fc] ;  /* 0x0001fc0001077983 */ /* 0x000ea20000100800 */
[----:B------:R-:W-:-:S03]  /*7a10*/  IMAD R5, R3, 0x2, R14 ;  /* 0x0000000203057824 */ /* 0x000fc600078e020e */
[----:B------:R-:W3:Y:S04]  /*7a20*/  LDL.U16 R6, [R1+0x2fe] ;  /* 0x0002fe0001067983 */ /* 0x000ee80000100400 */
[----:B------:R-:W2:Y:S04]  /*7a30*/  LDL R8, [R8] ;  /* 0x0000000008087983 */ /* 0x000ea80000100800 */
[----:B------:R0:W3:Y:S01]  /*7a40*/  LDL.U16 R11, [R5+0x200] ;  /* 0x00020000050b7983 */ /* 0x0000e20000100400 */
[----:B------:R-:W-:Y:S01]  /*7a50*/  IADD3 R3, R3, 0x1, RZ ;  /* 0x0000000103037810 */ /* 0x000fe20007ffe0ff */
[----:B------:R-:W-:-:S02]  /*7a60*/  IMAD.MOV.U32 R9, RZ, RZ, R12 ;  /* 0x000000ffff097224 */ /* 0x000fc400078e000c */
        /* <DEDUP_REMOVED lines=11> */
.L_x_232:
        /* <DEDUP_REMOVED lines=17> */
.L_x_217:
[----:B------:R-:W-:Y:S05]  /*7c30*/  BSYNC B2 ;  /* 0x0000000000027941 */ /* 0x000fea0003800000 */
.L_x_216:
[----:B------:R-:W-:Y:S04]  /*7c40*/  STL.U16 [R9], R6 ;  /* 0x0000000609007387 */ /* 0x000fe80000100400 */
[----:B------:R-:W2:Y:S04]  /*7c50*/  LDL R18, [R7+0x4] ;  /* 0x0000040007127983 */ /* 0x000ea80000100800 */
[----:B--2---:R-:W-:Y:S04]  /*7c60*/  STL [R7], R18 ;  /* 0x0000001207007387 */ /* 0x004fe80000100800 */
[----:B------:R0:W-:Y:S04]  /*7c70*/  STL.U16 [R9+0x2], R8 ;  /* 0x0000020809007387 */ /* 0x0001e80000100400 */
[----:B------:R1:W-:Y:S04]  /*7c80*/  STL [R7+0x4], R16 ;  /* 0x0000041007007387 */ /* 0x0003e80000100800 */
[----:B0-----:R1:W5:Y:S02]  /*7c90*/  LDL.U16 R8, [R9] ;  /* 0x0000000009087983 */ /* 0x0013640000100400 */
.L_x_218:
[----:B------:R-:W-:Y:S05]  /*7ca0*/  BSYNC B1 ;  /* 0x0000000000017941 */ /* 0x000fea0003800000 */
.L_x_215:
        /* <DEDUP_REMOVED lines=18> */
.L_x_221:
[----:B------:R-:W-:Y:S05]  /*7dd0*/  BSYNC B2 ;  /* 0x0000000000027941 */ /* 0x000fea0003800000 */
.L_x_220:
[----:B------:R-:W-:Y:S04]  /*7de0*/  STL.U16 [R9+-0x2], R8 ;  /* 0xfffffe0809007387 */ /* 0x000fe80000100400 */
[----:B------:R-:W2:Y:S04]  /*7df0*/  LDL R18, [R7] ;  /* 0x0000000007127983 */ /* 0x000ea80000100800 */
[----:B--2---:R-:W-:Y:S04]  /*7e00*/  STL [R7+-0x4], R18 ;  /* 0xfffffc1207007387 */ /* 0x004fe80000100800 */
[----:B------:R0:W-:Y:S04]  /*7e10*/  STL.U16 [R9], R6 ;  /* 0x0000000609007387 */ /* 0x0001e80000100400 */
[----:B------:R1:W-:Y:S04]  /*7e20*/  STL [R7], R16 ;  /* 0x0000001007007387 */ /* 0x0003e80000100800 */
[----:B0-----:R1:W5:Y:S02]  /*7e30*/  LDL.U16 R6, [R9+-0x2] ;  /* 0xfffffe0009067983 */ /* 0x0013640000100400 */
.L_x_222:
[----:B------:R-:W-:Y:S05]  /*7e40*/  BSYNC B1 ;  /* 0x0000000000017941 */ /* 0x000fea0003800000 */
.L_x_219:
[----:B------:R-:W2:Y:S04]  /*7e50*/  LDL.U16 R11, [R9+-0x4] ;  /* 0xfffffc00090b7983 */ /* 0x000ea80000100400 */
[----:B-1----:R-:W3:Y:S01]  /*7e60*/  LDL.64 R16, [R7+-0x8] ;  /* 0xfffff80007107983 */ /* 0x002ee20000100a00 */
        /* <DEDUP_REMOVED lines=15> */
.L_x_225:
[----:B------:R-:W-:Y:S05]  /*7f60*/  BSYNC B2 ;  /* 0x0000000000027941 */ /* 0x000fea0003800000 */
.L_x_224:
[----:B------:R0:W-:Y:S04]  /*7f70*/  STL.U16 [R9+-0x4], R6 ;  /* 0xfffffc0609007387 */ /* 0x0001e80000100400 */
[----:B------:R-:W2:Y:S04]  /*7f80*/  LDL R16, [R7+-0x4] ;  /* 0xfffffc0007107983 */ /* 0x000ea80000100800 */
[----:B--2---:R0:W-:Y:S04]  /*7f90*/  STL [R7+-0x8], R16 ;  /* 0xfffff81007007387 */ /* 0x0041e80000100800 */
[----:B------:R0:W-:Y:S04]  /*7fa0*/  STL.U16 [R9+-0x2], R11 ;  /* 0xfffffe0b09007387 */ /* 0x0001e80000100400 */
[----:B------:R0:W-:Y:S02]  /*7fb0*/  STL [R7+-0x4], R8 ;  /* 0xfffffc0807007387 */ /* 0x0001e40000100800 */
.L_x_226:
[----:B------:R-:W-:Y:S05]  /*7fc0*/  BSYNC B1 ;  /* 0x0000000000017941 */ /* 0x000fea0003800000 */
.L_x_223:
        /* <DEDUP_REMOVED lines=21> */
.L_x_230:
[----:B------:R-:W-:Y:S05]  /*8120*/  BSYNC B2 ;  /* 0x0000000000027941 */ /* 0x000fea0003800000 */
.L_x_229:
[----:B------:R-:W-:Y:S04]  /*8130*/  STL.U16 [R9+-0x6], R11 ;  /* 0xfffffa0b09007387 */ /* 0x000fe80000100400 */
[----:B------:R-:W2:Y:S04]  /*8140*/  LDL R16, [R7+-0x8] ;  /* 0xfffff80007107983 */ /* 0x000ea80000100800 */
[----:B--2---:R-:W-:Y:S04]  /*8150*/  STL [R7+-0xc], R16 ;  /* 0xfffff41007007387 */ /* 0x004fe80000100800 */
[----:B------:R0:W-:Y:S04]  /*8160*/  STL.U16 [R9+-0x4], R6 ;  /* 0xfffffc0609007387 */ /* 0x0001e80000100400 */
[----:B------:R1:W-:Y:S04]  /*8170*/  STL [R7+-0x8], R8 ;  /* 0xfffff80807007387 */ /* 0x0003e80000100800 */
[----:B0-----:R1:W5:Y:S02]  /*8180*/  LDL.U16 R6, [R9+-0x6] ;  /* 0xfffffa0009067983 */ /* 0x0013640000100400 */
.L_x_231:
[----:B------:R-:W-:Y:S05]  /*8190*/  BSYNC B1 ;  /* 0x0000000000017941 */ /* 0x000fea0003800000 */
.L_x_228:
[----:B-1----:R-:W-:Y:S02]  /*81a0*/  IADD3 R7, R7, -0x10, RZ ;  /* 0xfffffff007077810 */ /* 0x002fe40007ffe0ff */
[----:B------:R-:W-:-:S02]  /*81b0*/  IADD3 R9, R9, -0x8, RZ ;  /* 0xfffffff809097810 */ /* 0x000fc40007ffe0ff */
[----:B------:R-:W-:Y:S01]  /*81c0*/  IADD3 R5, R5, -0x4, RZ ;  /* 0xfffffffc05057810 */ /* 0x000fe20007ffe0ff */
[----:B------:R-:W-:Y:S05]  /*81d0*/  BRA `(.L_x_232) ;  /* 0xfffff94000007947 */ /* 0x000fea000383ffff */
.L_x_227:
        /* <DEDUP_REMOVED lines=98> */
.L_x_214:
[----:B------:R-:W-:Y:S05]  /*8800*/  BSYNC B0 ;  /* 0x0000000000007941 */ /* 0x000fea0003800000 */
.L_x_213:
[----:B------:R-:W-:Y:S01]  /*8810*/  WARPSYNC 0xffffffff ;  /* 0xffffffff00007948 */ /* 0x000fe20003800000 */
[----:B0----5:R-:W-:Y:S01]  /*8820*/  SHFL.DOWN PT, R4, R164, 0x4, 0x1f ;  /* 0x08801f00a4047f89 */ /* 0x021fe200000e0000 */
        /* <DEDUP_REMOVED lines=401> */
.L_x_254:
[----:B0-----:R-:W-:Y:S01]  /*a140*/  IADD3 R6, R1, 0x910, RZ ;  /* 0x0000091001067810 */ /* 0x001fe20007ffe0ff */
[----:B------:R-:W2:Y:S04]  /*a150*/  LDL R7, [R1+0x1fc] ;  /* 0x0001fc0001077983 */ /* 0x000ea80000100800 */
[C-C-:B------:R-:W-:Y:S02]  /*a160*/  IMAD R8, R3.reuse, 0x4, R6.reuse ;  /* 0x0000000403087824 */ /* 0x140fe400078e0206 */
[C---:B------:R-:W-:Y:S02]  /*a170*/  IMAD R5, R3.reuse, 0x2, R6 ;  /* 0x0000000203057824 */ /* 0x040fe400078e0206 */
        /* <DEDUP_REMOVED lines=16> */
.L_x_253:
        /* <DEDUP_REMOVED lines=17> */
.L_x_238:
[----:B------:R-:W-:Y:S05]  /*a390*/  BSYNC B2 ;  /* 0x0000000000027941 */ /* 0x000fea0003800000 */
.L_x_237:
[----:B------:R-:W-:Y:S04]  /*a3a0*/  STL.U16 [R9], R6 ;  /* 0x0000000609007387 */ /* 0x000fe80000100400 */
[----:B------:R-:W2:Y:S04]  /*a3b0*/  LDL R16, [R7+0x4] ;  /* 0x0000040007107983 */ /* 0x000ea80000100800 */
[----:B--2---:R-:W-:Y:S04]  /*a3c0*/  STL [R7], R16 ;  /* 0x0000001007007387 */ /* 0x004fe80000100800 */
[----:B------:R0:W-:Y:S04]  /*a3d0*/  STL.U16 [R9+0x2], R8 ;  /* 0x0000020809007387 */ /* 0x0001e80000100400 */
[----:B------:R1:W-:Y:S04]  /*a3e0*/  STL [R7+0x4], R14 ;  /* 0x0000040e07007387 */ /* 0x0003e80000100800 */
[----:B0-----:R1:W5:Y:S02]  /*a3f0*/  LDL.U16 R8, [R9] ;  /* 0x0000000009087983 */ /* 0x0013640000100400 */
.L_x_239:
[----:B------:R-:W-:Y:S05]  /*a400*/  BSYNC B1 ;  /* 0x0000000000017941 */ /* 0x000fea0003800000 */
.L_x_236:
        /* <DEDUP_REMOVED lines=18> */
.L_x_242:
[----:B------:R-:W-:Y:S05]  /*a530*/  BSYNC B2 ;  /* 0x0000000000027941 */ /* 0x000fea0003800000 */
.L_x_241:
[----:B------:R-:W-:Y:S04]  /*a540*/  STL.U16 [R9+-0x2], R8 ;  /* 0xfffffe0809007387 */ /* 0x000fe80000100400 */
[----:B------:R-:W2:Y:S04]  /*a550*/  LDL R16, [R7] ;  /* 0x0000000007107983 */ /* 0x000ea80000100800 */
[----:B--2---:R-:W-:Y:S04]  /*a560*/  STL [R7+-0x4], R16 ;  /* 0xfffffc1007007387 */ /* 0x004fe80000100800 */
[----:B------:R0:W-:Y:S04]  /*a570*/  STL.U16 [R9], R6 ;  /* 0x0000000609007387 */ /* 0x0001e80000100400 */
[----:B------:R1:W-:Y:S04]  /*a580*/  STL [R7], R14 ;  /* 0x0000000e07007387 */ /* 0x0003e80000100800 */
[----:B0-----:R1:W5:Y:S02]  /*a590*/  LDL.U16 R6, [R9+-0x2] ;  /* 0xfffffe0009067983 */ /* 0x0013640000100400 */
.L_x_243:
[----:B------:R-:W-:Y:S05]  /*a5a0*/  BSYNC B1 ;  /* 0x0000000000017941 */ /* 0x000fea0003800000 */
.L_x_240:
        /* <DEDUP_REMOVED lines=17> */
.L_x_246:
[----:B------:R-:W-:Y:S05]  /*a6c0*/  BSYNC B2 ;  /* 0x0000000000027941 */ /* 0x000fea0003800000 */
.L_x_245:
[----:B------:R0:W-:Y:S04]  /*a6d0*/  STL.U16 [R9+-0x4], R6 ;  /* 0xfffffc0609007387 */ /* 0x0001e80000100400 */
[----:B------:R-:W2:Y:S04]  /*a6e0*/  LDL R14, [R7+-0x4] ;  /* 0xfffffc00070e7983 */ /* 0x000ea80000100800 */
[----:B--2---:R0:W-:Y:S04]  /*a6f0*/  STL [R7+-0x8], R14 ;  /* 0xfffff80e07007387 */ /* 0x0041e80000100800 */
[----:B------:R0:W-:Y:S04]  /*a700*/  STL.U16 [R9+-0x2], R11 ;  /* 0xfffffe0b09007387 */ /* 0x0001e80000100400 */
[----:B------:R0:W-:Y:S02]  /*a710*/  STL [R7+-0x4], R8 ;  /* 0xfffffc0807007387 */ /* 0x0001e40000100800 */
.L_x_247:
[----:B------:R-:W-:Y:S05]  /*a720*/  BSYNC B1 ;  /* 0x0000000000017941 */ /* 0x000fea0003800000 */
.L_x_244:
        /* <DEDUP_REMOVED lines=21> */
.L_x_251:
[----:B------:R-:W-:Y:S05]  /*a880*/  BSYNC B2 ;  /* 0x0000000000027941 */ /* 0x000fea0003800000 */
.L_x_250:
[----:B------:R-:W-:Y:S04]  /*a890*/  STL.U16 [R9+-0x6], R11 ;  /* 0xfffffa0b09007387 */ /* 0x000fe80000100400 */
[----:B------:R-:W2:Y:S04]  /*a8a0*/  LDL R14, [R7+-0x8] ;  /* 0xfffff800070e7983 */ /* 0x000ea80000100800 */
[----:B--2---:R-:W-:Y:S04]  /*a8b0*/  STL [R7+-0xc], R14 ;  /* 0xfffff40e07007387 */ /* 0x004fe80000100800 */
[----:B------:R0:W-:Y:S04]  /*a8c0*/  STL.U16 [R9+-0x4], R6 ;  /* 0xfffffc0609007387 */ /* 0x0001e80000100400 */
[----:B------:R1:W-:Y:S04]  /*a8d0*/  STL [R7+-0x8], R8 ;  /* 0xfffff80807007387 */ /* 0x0003e80000100800 */
[----:B0-----:R1:W5:Y:S02]  /*a8e0*/  LDL.U16 R6, [R9+-0x6] ;  /* 0xfffffa0009067983 */ /* 0x0013640000100400 */
.L_x_252:
[----:B------:R-:W-:Y:S05]  /*a8f0*/  BSYNC B1 ;  /* 0x0000000000017941 */ /* 0x000fea0003800000 */
.L_x_249:
[----:B-1----:R-:W-:Y:S02]  /*a900*/  IADD3 R7, R7, -0x10, RZ ;  /* 0xfffffff007077810 */ /* 0x002fe40007ffe0ff */
[----:B------:R-:W-:-:S02]  /*a910*/  IADD3 R9, R9, -0x8, RZ ;  /* 0xfffffff809097810 */ /* 0x000fc40007ffe0ff */
[----:B------:R-:W-:Y:S01]  /*a920*/  IADD3 R5, R5, -0x4, RZ ;  /* 0xfffffffc05057810 */ /* 0x000fe20007ffe0ff */
[----:B------:R-:W-:Y:S05]  /*a930*/  BRA `(.L_x_253) ;  /* 0xfffff94000007947 */ /* 0x000fea000383ffff */
.L_x_248:
        /* <DEDUP_REMOVED lines=98> */
.L_x_235:
[----:B------:R-:W-:Y:S05]  /*af60*/  BSYNC B0 ;  /* 0x0000000000007941 */ /* 0x000fea0003800000 */
.L_x_234:
        /* <DEDUP_REMOVED lines=403> */
.L_x_275:
        /* <DEDUP_REMOVED lines=20> */
.L_x_274:
        /* <DEDUP_REMOVED lines=17> */
.L_x_259:
[----:B------:R-:W-:Y:S05]  /*caf0*/  BSYNC B2 ;  /* 0x0000000000027941 */ /* 0x000fea0003800000 */
.L_x_258:
[----:B------:R-:W-:Y:S04]  /*cb00*/  STL.U16 [R9], R6 ;  /* 0x0000000609007387 */ /* 0x000fe80000100400 */
[----:B------:R-:W2:Y:S04]  /*cb10*/  LDL R16, [R7+0x4] ;  /* 0x0000040007107983 */ /* 0x000ea80000100800 */
[----:B--2---:R-:W-:Y:S04]  /*cb20*/  STL [R7], R16 ;  /* 0x0000001007007387 */ /* 0x004fe80000100800 */
[----:B------:R0:W-:Y:S04]  /*cb30*/  STL.U16 [R9+0x2], R8 ;  /* 0x0000020809007387 */ /* 0x0001e80000100400 */
[----:B------:R1:W-:Y:S04]  /*cb40*/  STL [R7+0x4], R14 ;  /* 0x0000040e07007387 */ /* 0x0003e80000100800 */
[----:B0-----:R1:W5:Y:S02]  /*cb50*/  LDL.U16 R8, [R9] ;  /* 0x0000000009087983 */ /* 0x0013640000100400 */
.L_x_260:
[----:B------:R-:W-:Y:S05]  /*cb60*/  BSYNC B1 ;  /* 0x0000000000017941 */ /* 0x000fea0003800000 */
.L_x_257:
        /* <DEDUP_REMOVED lines=18> */
.L_x_263:
[----:B------:R-:W-:Y:S05]  /*cc90*/  BSYNC B2 ;  /* 0x0000000000027941 */ /* 0x000fea0003800000 */
.L_x_262:
[----:B------:R-:W-:Y:S04]  /*cca0*/  STL.U16 [R9+-0x2], R8 ;  /* 0xfffffe0809007387 */ /* 0x000fe80000100400 */
[----:B------:R-:W2:Y:S04]  /*ccb0*/  LDL R16, [R7] ;  /* 0x0000000007107983 */ /* 0x000ea80000100800 */
[----:B--2---:R-:W-:Y:S04]  /*ccc0*/  STL [R7+-0x4], R16 ;  /* 0xfffffc1007007387 */ /* 0x004fe80000100800 */
[----:B------:R0:W-:Y:S04]  /*ccd0*/  STL.U16 [R9], R6 ;  /* 0x0000000609007387 */ /* 0x0001e80000100400 */
[----:B------:R1:W-:Y:S04]  /*cce0*/  STL [R7], R14 ;  /* 0x0000000e07007387 */ /* 0x0003e80000100800 */
[----:B0-----:R1:W5:Y:S02]  /*ccf0*/  LDL.U16 R6, [R9+-0x2] ;  /* 0xfffffe0009067983 */ /* 0x0013640000100400 */
.L_x_264:
[----:B------:R-:W-:Y:S05]  /*cd00*/  BSYNC B1 ;  /* 0x0000000000017941 */ /* 0x000fea0003800000 */
.L_x_261:
        /* <DEDUP_REMOVED lines=17> */
.L_x_267:
[----:B------:R-:W-:Y:S05]  /*ce20*/  BSYNC B2 ;  /* 0x0000000000027941 */ /* 0x000fea0003800000 */
.L_x_266:
[----:B------:R0:W-:Y:S04]  /*ce30*/  STL.U16 [R9+-0x4], R6 ;  /* 0xfffffc0609007387 */ /* 0x0001e80000100400 */
[----:B------:R-:W2:Y:S04]  /*ce40*/  LDL R14, [R7+-0x4] ;  /* 0xfffffc00070e7983 */ /* 0x000ea80000100800 */
[----:B--2---:R0:W-:Y:S04]  /*ce50*/  STL [R7+-0x8], R14 ;  /* 0xfffff80e07007387 */ /* 0x0041e80000100800 */
[----:B------:R0:W-:Y:S04]  /*ce60*/  STL.U16 [R9+-0x2], R11 ;  /* 0xfffffe0b09007387 */ /* 0x0001e80000100400 */
[----:B------:R0:W-:Y:S02]  /*ce70*/  STL [R7+-0x4], R8 ;  /* 0xfffffc0807007387 */ /* 0x0001e40000100800 */
.L_x_268:
[----:B------:R-:W-:Y:S05]  /*ce80*/  BSYNC B1 ;  /* 0x0000000000017941 */ /* 0x000fea0003800000 */
.L_x_265:
        /* <DEDUP_REMOVED lines=21> */
.L_x_272:
[----:B------:R-:W-:Y:S05]  /*cfe0*/  BSYNC B2 ;  /* 0x0000000000027941 */ /* 0x000fea0003800000 */
.L_x_271:
[----:B------:R-:W-:Y:S04]  /*cff0*/  STL.U16 [R9+-0x6], R11 ;  /* 0xfffffa0b09007387 */ /* 0x000fe80000100400 */
[----:B------:R-:W2:Y:S04]  /*d000*/  LDL R14, [R7+-0x8] ;  /* 0xfffff800070e7983 */ /* 0x000ea80000100800 */
[----:B--2---:R-:W-:Y:S04]  /*d010*/  STL [R7+-0xc], R14 ;  /* 0xfffff40e07007387 */ /* 0x004fe80000100800 */
[----:B------:R0:W-:Y:S04]  /*d020*/  STL.U16 [R9+-0x4], R6 ;  /* 0xfffffc0609007387 */ /* 0x0001e80000100400 */
[----:B------:R1:W-:Y:S04]  /*d030*/  STL [R7+-0x8], R8 ;  /* 0xfffff80807007387 */ /* 0x0003e80000100800 */
[----:B0-----:R1:W5:Y:S02]  /*d040*/  LDL.U16 R6, [R9+-0x6] ;  /* 0xfffffa0009067983 */ /* 0x0013640000100400 */
.L_x_273:
[----:B------:R-:W-:Y:S05]  /*d050*/  BSYNC B1 ;  /* 0x0000000000017941 */ /* 0x000fea0003800000 */
.L_x_270:
[----:B-1----:R-:W-:Y:S02]  /*d060*/  IADD3 R7, R7, -0x10, RZ ;  /* 0xfffffff007077810 */ /* 0x002fe40007ffe0ff */
[----:B------:R-:W-:-:S02]  /*d070*/  IADD3 R9, R9, -0x8, RZ ;  /* 0xfffffff809097810 */ /* 0x000fc40007ffe0ff */
[----:B------:R-:W-:Y:S01]  /*d080*/  IADD3 R5, R5, -0x4, RZ ;  /* 0xfffffffc05057810 */ /* 0x000fe20007ffe0ff */
[----:B------:R-:W-:Y:S05]  /*d090*/  BRA `(.L_x_274) ;  /* 0xfffff94000007947 */ /* 0x000fea000383ffff */
.L_x_269:
        /* <DEDUP_REMOVED lines=98> */
.L_x_256:
[----:B------:R-:W-:Y:S05]  /*d6c0*/  BSYNC B0 ;  /* 0x0000000000007941 */ /* 0x000fea0003800000 */
.L_x_255:
        /* <DEDUP_REMOVED lines=293> */
[----:B0-----:R-:W0:Y:S04]  /*e920*/  S2R R4, SR_LANEID ;  /* 0x0000000000047919 */ /* 0x001e280000000000 */
[----:B------:R1:W-:Y:S01]  /*e930*/  STL.64 [R1+0x908], R234 ;  /* 0x000908ea01007387 */ /* 0x0003e20000100a00 */
[----:B------:R-:W-:Y:S05]  /*e940*/  @P0 BRA `(.L_x_277) ;  /* 0x000014e000000947 */ /* 0x000fea0003800000 */
[CC--:B------:R-:W-:Y:S01]  /*e950*/  FSETP.GT.FTZ.AND P0, PT, R3.reuse, R234.reuse, PT ;  /* 0x000000ea0300720b */ /* 0x0c0fe20003f14000 */
        /* <DEDUP_REMOVED lines=12> */
[----:B------:R-:W2:Y:S03]  /*ea20*/  MUFU.EX2 R5, R5 ;  /* 0x0000000500057308 */ /* 0x000ea60000000800 */
[----:B------:R-:W-:Y:S04]  /*ea30*/  STL.64 [R1+0x30], R152 ;  /* 0x0000309801007387 */ /* 0x000fe80000100a00 */
[----:B------:R-:W-:Y:S04]  /*ea40*/  STL.64 [R1+0x38], R150 ;  /* 0x0000389601007387 */ /* 0x000fe80000100a00 */
[----:B------:R-:W-:Y:S04]  /*ea50*/  STL.64 [R1+0x40], R148 ;  /* 0x0000409401007387 */ /* 0x000fe80000100a00 */
[----:B------:R-:W-:Y:S01]  /*ea60*/  STL.64 [R1+0x48], R146 ;  /* 0x0000489201007387 */ /* 0x000fe20000100a00 */
[----:B--2---:R-:W-:-:S02]  /*ea70*/  FFMA.FTZ R2, R2, R5, R3 ;  /* 0x0000000502027223 */ /* 0x004fc40000010003 */
        /* <DEDUP_REMOVED lines=88> */
[----:B---3--:R-:W-:Y:S02]  /*f000*/  IADD3 R12, R1, 0x2fc, RZ ;  /* 0x000002fc010c7810 */ /* 0x008fe40007ffe0ff */
.L_x_296:
[----:B-1----:R-:W-:Y:S01]  /*f010*/  IADD3 R6, R1, 0x910, RZ ;  /* 0x0000091001067810 */ /* 0x002fe20007ffe0ff */
        /* <DEDUP_REMOVED lines=19> */
.L_x_295:
[----:B-1----:R-:W2:Y:S04]  /*f150*/  LDL.U16 R8, [R9] ;  /* 0x0000000009087983 */ /* 0x002ea80000100400 */
        /* <DEDUP_REMOVED lines=16> */
.L_x_280:
[----:B------:R-:W-:Y:S05]  /*f260*/  BSYNC B2 ;  /* 0x0000000000027941 */ /* 0x000fea0003800000 */
.L_x_279:
[----:B------:R-:W-:Y:S04]  /*f270*/  STL.U16 [R9], R6 ;  /* 0x0000000609007387 */ /* 0x000fe80000100400 */
[----:B------:R-:W2:Y:S04]  /*f280*/  LDL R16, [R7+0x4] ;  /* 0x0000040007107983 */ /* 0x000ea80000100800 */
[----:B--2---:R-:W-:Y:S04]  /*f290*/  STL [R7], R16 ;  /* 0x0000001007007387 */ /* 0x004fe80000100800 */
[----:B------:R1:W-:Y:S04]  /*f2a0*/  STL.U16 [R9+0x2], R8 ;  /* 0x0000020809007387 */ /* 0x0003e80000100400 */
[----:B------:R2:W-:Y:S04]  /*f2b0*/  STL [R7+0x4], R14 ;  /* 0x0000040e07007387 */ /* 0x0005e80000100800 */
[----:B-1----:R2:W5:Y:S02]  /*f2c0*/  LDL.U16 R8, [R9] ;  /* 0x0000000009087983 */ /* 0x0025640000100400 */
.L_x_281:
[----:B------:R-:W-:Y:S05]  /*f2d0*/  BSYNC B1 ;  /* 0x0000000000017941 */ /* 0x000fea0003800000 */
.L_x_278:
        /* <DEDUP_REMOVED lines=18> */
.L_x_284:
[----:B------:R-:W-:Y:S05]  /*f400*/  BSYNC B2 ;  /* 0x0000000000027941 */ /* 0x000fea0003800000 */
.L_x_283:
[----:B------:R-:W-:Y:S04]  /*f410*/  STL.U16 [R9+-0x2], R8 ;  /* 0xfffffe0809007387 */ /* 0x000fe80000100400 */
[----:B------:R-:W2:Y:S04]  /*f420*/  LDL R16, [R7] ;  /* 0x0000000007107983 */ /* 0x000ea80000100800 */
[----:B--2---:R-:W-:Y:S04]  /*f430*/  STL [R7+-0x4], R16 ;  /* 0xfffffc1007007387 */ /* 0x004fe80000100800 */
[----:B------:R1:W-:Y:S04]  /*f440*/  STL.U16 [R9], R6 ;  /* 0x0000000609007387 */ /* 0x0003e80000100400 */
[----:B------:R2:W-:Y:S04]  /*f450*/  STL [R7], R14 ;  /* 0x0000000e07007387 */ /* 0x0005e80000100800 */
[----:B-1----:R2:W5:Y:S02]  /*f460*/  LDL.U16 R6, [R9+-0x2] ;  /* 0xfffffe0009067983 */ /* 0x0025640000100400 */
.L_x_285:
[----:B------:R-:W-:Y:S05]  /*f470*/  BSYNC B1 ;  /* 0x0000000000017941 */ /* 0x000fea0003800000 */
.L_x_282:
        /* <DEDUP_REMOVED lines=17> */
.L_x_288:
[----:B------:R-:W-:Y:S05]  /*f590*/  BSYNC B2 ;  /* 0x0000000000027941 */ /* 0x000fea0003800000 */
.L_x_287:
[----:B------:R1:W-:Y:S04]  /*f5a0*/  STL.U16 [R9+-0x4], R6 ;  /* 0xfffffc0609007387 */ /* 0x0003e80000100400 */
[----:B------:R-:W2:Y:S04]  /*f5b0*/  LDL R14, [R7+-0x4] ;  /* 0xfffffc00070e7983 */ /* 0x000ea80000100800 */
[----:B--2---:R1:W-:Y:S04]  /*f5c0*/  STL [R7+-0x8], R14 ;  /* 0xfffff80e07007387 */ /* 0x0043e80000100800 */
[----:B------:R1:W-:Y:S04]  /*f5d0*/  STL.U16 [R9+-0x2], R11 ;  /* 0xfffffe0b09007387 */ /* 0x0003e80000100400 */
[----:B------:R1:W-:Y:S02]  /*f5e0*/  STL [R7+-0x4], R8 ;  /* 0xfffffc0807007387 */ /* 0x0003e40000100800 */
.L_x_289:
[----:B------:R-:W-:Y:S05]  /*f5f0*/  BSYNC B1 ;  /* 0x0000000000017941 */ /* 0x000fea0003800000 */
.L_x_286:
[----:B------:R-:W-:-:S13]  /*f600*/  ISETP.NE.AND P0, PT, R5, 0x2, PT ;  /* 0x000000020500780c */ /* 0x000fda0003f05270 */
[----:B------:R-:W-:Y:S05]  /*f610*/  @!P0 BRA `(.L_x_290) ;  /* 0x000001f000008947 */ /* 0x000fea0003800000 */
[----:B-1----:R-:W2:Y:S04]  /*f620*/  LDL.U16 R11, [R9+-0x4] ;  /* 0xfffffc00090b7983 */ /* 0x002ea80000100400 */
        /* <DEDUP_REMOVED lines=18> */
.L_x_293:
[----:B------:R-:W-:Y:S05]  /*f750*/  BSYNC B2 ;  /* 0x0000000000027941 */ /* 0x000fea0003800000 */
.L_x_292:
[----:B------:R-:W-:Y:S04]  /*f760*/  STL.U16 [R9+-0x6], R11 ;  /* 0xfffffa0b09007387 */ /* 0x000fe80000100400 */
[----:B------:R-:W2:Y:S04]  /*f770*/  LDL R14, [R7+-0x8] ;  /* 0xfffff800070e7983 */ /* 0x000ea80000100800 */
[----:B--2---:R-:W-:Y:S04]  /*f780*/  STL [R7+-0xc], R14 ;  /* 0xfffff40e07007387 */ /* 0x004fe80000100800 */
[----:B------:R1:W-:Y:S04]  /*f790*/  STL.U16 [R9+-0x4], R6 ;  /* 0xfffffc0609007387 */ /* 0x0003e80000100400 */
[----:B------:R2:W-:Y:S04]  /*f7a0*/  STL [R7+-0x8], R8 ;  /* 0xfffff80807007387 */ /* 0x0005e80000100800 */
[----:B-1----:R2:W5:Y:S02]  /*f7b0*/  LDL.U16 R6, [R9+-0x6] ;  /* 0xfffffa0009067983 */ /* 0x0025640000100400 */
.L_x_294:
[----:B------:R-:W-:Y:S05]  /*f7c0*/  BSYNC B1 ;  /* 0x0000000000017941 */ /* 0x000fea0003800000 */
.L_x_291:
[----:B--2---:R-:W-:Y:S02]  /*f7d0*/  IADD3 R7, R7, -0x10, RZ ;  /* 0xfffffff007077810 */ /* 0x004fe40007ffe0ff */
[----:B------:R-:W-:-:S02]  /*f7e0*/  IADD3 R9, R9, -0x8, RZ ;  /* 0xfffffff809097810 */ /* 0x000fc40007ffe0ff */
[----:B------:R-:W-:Y:S01]  /*f7f0*/  IADD3 R5, R5, -0x4, RZ ;  /* 0xfffffffc05057810 */ /* 0x000fe20007ffe0ff */
[----:B------:R-:W-:Y:S05]  /*f800*/  BRA `(.L_x_295) ;  /* 0xfffff94000007947 */ /* 0x000fea000383ffff */
.L_x_290:
        /* <DEDUP_REMOVED lines=98> */
.L_x_277:
[----:B------:R-:W-:Y:S05]  /*fe30*/  BSYNC B0 ;  /* 0x0000000000007941 */ /* 0x000fea0003800000 */
.L_x_276:
[----:B------:R-:W-:Y:S01]  /*fe40*/  WARPSYNC 0xffffffff ;  /* 0xffffffff00007948 */ /* 0x000fe20003800000 */
[----:B-1----:R-:W1:Y:S01]  /*fe50*/  S2R R6, SR_TID.X ;  /* 0x0000000000067919 */ /* 0x002e620000002100 */
[----:B0-----:R-:W-:Y:S01]  /*fe60*/  ISETP.NE.AND P0, PT, R4, RZ, PT ;  /* 0x000000ff0400720c */ /* 0x001fe20003f05270 */
[----:B------:R-:W-:-:S12]  /*fe70*/  BSSY B0, `(.L_x_297) ;  /* 0x000006a000007945 */ /* 0x000fd80003800000 */
[----:B------:R-:W-:Y:S05]  /*fe80*/  @P0 BRA `(.L_x_298) ;  /* 0x0000068000000947 */ /* 0x000fea0003800000 */
[----:B------:R-:W0:Y:S01]  /*fe90*/  S2R R5, SR_TID.X ;  /* 0x0000000000057919 */ /* 0x000e220000002100 */
[----:B------:R-:W-:Y:S01]  /*fea0*/  IMAD.MOV.U32 R4, RZ, RZ, R3 ;  /* 0x000000ffff047224 */ /* 0x000fe200078e0003 */
[----:B0-----:R-:W-:-:S04]  /*feb0*/  SHF.R.S32.HI R0, RZ, 0x1f, R5 ;  /* 0x0000001fff007819 */ /* 0x001fc80000011405 */
[----:B------:R-:W-:Y:S01]  /*fec0*/  LEA.HI R0, R0, R5, RZ, 0x5 ;  /* 0x0000000500007211 */ /* 0x000fe200078f28ff */
[----:B------:R-:W-:-:S03]  /*fed0*/  IMAD.MOV.U32 R5, RZ, RZ, R2 ;  /* 0x000000ffff057224 */ /* 0x000fc600078e0002 */
[----:B------:R-:W-:-:S05]  /*fee0*/  SHF.R.S32.HI R0, RZ, 0x5, R0 ;  /* 0x00000005ff007819 */ /* 0x000fca0000011400 */
[----:B------:R-:W-:-:S05]  /*fef0*/  IMAD R0, R0, 0x308, RZ ;  /* 0x0000030800007824 */ /* 0x000fca00078e02ff */
[----:B------:R0:W-:Y:S04]  /*ff00*/  STS.64 [R0+0x8], R4 ;  /* 0x0000080400007388 */ /* 0x0001e80000000a00 */
[----:B-----5:R0:W-:Y:S04]  /*ff10*/  STS.64 [R0+0x210], R198 ;  /* 0x000210c600007388 */ /* 0x0201e80000000a00 */
[----:B------:R0:W-:Y:S04]  /*ff20*/  STS.64 [R0+0x218], R196 ;  /* 0x000218c400007388 */ /* 0x0001e80000000a00 */
        /* <DEDUP_REMOVED lines=93> */
[----:B------:R0:W-:Y:S02]  /*10500*/  STS.64 [R0+0x208], R38 ;  /* 0x0002082600007388 */ /* 0x0001e40000000a00 */
.L_x_298:
[----:B------:R-:W-:Y:S05]  /*10510*/  BSYNC B0 ;  /* 0x0000000000007941 */ /* 0x000fea0003800000 */
.L_x_297:
[----:B------:R-:W-:Y:S01]  /*10520*/  BAR.SYNC.DEFER_BLOCKING 0x0 ;  /* 0x0000000000007b1d */ /* 0x000fe20000010000 */
[----:B-1----:R-:W-:-:S05]  /*10530*/  ISETP.NE.AND P2, PT, R6, RZ, PT ;  /* 0x000000ff0600720c */ /* 0x002fca0003f45270 */
[----:B------:R-:W-:Y:S08]  /*10540*/  BSSY B0, `(.L_x_299) ;  /* 0x000061e000007945 */ /* 0x000ff00003800000 */
[----:B------:R-:W-:Y:S05]  /*10550*/  @P2 BRA `(.L_x_300) ;  /* 0x000061c000002947 */ /* 0x000fea0003800000 */
[----:B0-----:R-:W0:Y:S04]  /*10560*/  LDS.128 R4, [0x310] ;  /* 0x00031000ff047984 */ /* 0x001e280000000c00 */
[----:B0-----:R-:W-:Y:S04]  /*10570*/  STL.64 [R1+0x908], R4 ;  /* 0x0009080401007387 */ /* 0x001fe80000100a00 */
[----:B------:R-:W3:Y:S01]  /*10580*/  LDL.64 R200, [R1+0x908] ;  /* 0x0009080001c87983 */ /* 0x000ee20000100a00 */
[----:B------:R-:W-:-:S02]  /*10590*/  IADD3 R249, R1, 0x1f8, RZ ;  /* 0x000001f801f97810 */ /* 0x000fc40007ffe0ff */
[----:B------:R-:W-:Y:S01]  /*105a0*/  IADD3 R248, R1, 0x2fc, RZ ;  /* 0x000002fc01f87810 */ /* 0x000fe20007ffe0ff */
        /* <DEDUP_REMOVED lines=12> */
[----:B------:R-:W0:Y:S04]  /*10670*/  LDS.128 R44, [0x320] ;  /* 0x00032000ff2c7984 */ /* 0x000e280000000c00 */
[----:B------:R-:W1:Y:S04]  /*10680*/  LDS.128 R40, [0x330] ;  /* 0x00033000ff287984 */ /* 0x000e680000000c00 */
[----:B------:R-:W4:Y:S04]  /*10690*/  LDS.128 R48, [0x340] ;  /* 0x00034000ff307984 */ /* 0x000f280000000c00 */
[----:B------:R-:W2:Y:S04]  /*106a0*/  LDS.128 R52, [0x350] ;  /* 0x00035000ff347984 */ /* 0x000ea80000000c00 */
[----:B------:R-:W0:Y:S04]  /*106b0*/  LDS.128 R56, [0x360] ;  /* 0x00036000ff387984 */ /* 0x000e280000000c00 */
[----:B------:R-:W0:Y:S04]  /*106c0*/  LDS.128 R60, [0x370] ;  /* 0x00037000ff3c7984 */ /* 0x000e280000000c00 */
        /* <DEDUP_REMOVED lines=27> */
[----:B0-----:R-:W-:Y:S04]  /*10880*/  STL.64 [R1+0x918], R44 ;  /* 0x0009182c01007387 */ /* 0x001fe80000100a00 */
[----:B------:R-:W-:Y:S04]  /*10890*/  STL.64 [R1+0x920], R46 ;  /* 0x0009202e01007387 */ /* 0x000fe80000100a00 */
[----:B-1----:R-:W-:Y:S04]  /*108a0*/  STL.64 [R1+0x928], R40 ;  /* 0x0009282801007387 */ /* 0x002fe80000100a00 */
[----:B------:R-:W-:Y:S04]  /*108b0*/  STL.64 [R1+0x930], R42 ;  /* 0x0009302a01007387 */ /* 0x000fe80000100a00 */
[----:B----4-:R-:W-:Y:S04]  /*108c0*/  STL.64 [R1+0x938], R48 ;  /* 0x0009383001007387 */ /* 0x010fe80000100a00 */
[----:B------:R-:W-:Y:S04]  /*108d0*/  STL.64 [R1+0x940], R50 ;  /* 0x0009403201007387 */ /* 0x000fe80000100a00 */
[----:B--2---:R-:W-:Y:S04]  /*108e0*/  STL.64 [R1+0x948], R52 ;  /* 0x0009483401007387 */ /* 0x004fe80000100a00 */
[----:B------:R-:W-:Y:S04]  /*108f0*/  STL.64 [R1+0x950], R54 ;  /* 0x0009503601007387 */ /* 0x000fe80000100a00 */
[----:B------:R-:W-:Y:S04]  /*10900*/  STL.64 [R1+0x958], R56 ;  /* 0x0009583801007387 */ /* 0x000fe80000100a00 */
[----:B------:R-:W-:Y:S04]  /*10910*/  STL.64 [R1+0x960], R58 ;  /* 0x0009603a01007387 */ /* 0x000fe80000100a00 */
[----:B------:R-:W-:Y:S04]  /*10920*/  STL.64 [R1+0x968], R60 ;  /* 0x0009683c01007387 */ /* 0x000fe80000100a00 */
[----:B------:R-:W-:Y:S04]  /*10930*/  STL.64 [R1+0x970], R62 ;  /* 0x0009703e01007387 */ /* 0x000fe80000100a00 */
[----:B------:R-:W0:Y:S04]  /*10940*/  LDS.128 R64, [0x380] ;  /* 0x00038000ff407984 */ /* 0x000e280000000c00 */
[----:B------:R-:W1:Y:S04]  /*10950*/  LDS.128 R68, [0x390] ;  /* 0x00039000ff447984 */ /* 0x000e680000000c00 */
[----:B------:R-:W2:Y:S04]  /*10960*/  LDS.128 R72, [0x3a0] ;  /* 0x0003a000ff487984 */ /* 0x000ea80000000c00 */
[----:B------:R-:W4:Y:S04]  /*10970*/  LDS.128 R76, [0x3b0] ;  /* 0x0003b000ff4c7984 */ /* 0x000f280000000c00 */
[----:B------:R-:W0:Y:S04]  /*10980*/  LDS.128 R8, [0x3c0] ;  /* 0x0003c000ff087984 */ /* 0x000e280000000c00 */
        /* <DEDUP_REMOVED lines=10> */
[----:B------:R-:W1:Y:S04]  /*10a30*/  LDS.128 R44, [0x470] ;  /* 0x00047000ff2c7984 */ /* 0x000e680000000c00 */
[----:B------:R-:W1:Y:S04]  /*10a40*/  LDS.128 R48, [0x480] ;  /* 0x00048000ff307984 */ /* 0x000e680000000c00 */
[----:B------:R-:W2:Y:S01]  /*10a50*/  LDS.128 R52, [0x490] ;  /* 0x00049000ff347984 */ /* 0x000ea20000000c00 */
[----:B---3--:R-:W-:-:S03]  /*10a60*/  FSETP.GT.FTZ.AND P0, PT, R3, R200, PT ;  /* 0x000000c80300720b */ /* 0x008fc60003f14000 */
[----:B------:R-:W3:Y:S01]  /*10a70*/  LDS.128 R56, [0x4a0] ;  /* 0x0004a000ff387984 */ /* 0x000ee20000000c00 */
[----:B------:R-:W-:Y:S02]  /*10a80*/  FSEL R252, R3, R200, P0 ;  /* 0x000000c803fc7208 */ /* 0x000fe40000000000 */
[----:B------:R-:W-:Y:S01]  /*10a90*/  FSEL R3, R200, R3, P0 ;  /* 0x00000003c8037208 */ /* 0x000fe20000000000 */
[----:B------:R-:W3:Y:S01]  /*10aa0*/  LDS.128 R60, [0x4b0] ;  /* 0x0004b000ff3c7984 */ /* 0x000ee20000000c00 */
[----:B------:R-:W-:Y:S02]  /*10ab0*/  FSEL R251, R2, R201, P0 ;  /* 0x000000c902fb7208 */ /* 0x000fe40000000000 */
[----:B------:R-:W-:Y:S01]  /*10ac0*/  FSEL R2, R201, R2, P0 ;  /* 0x00000002c9027208 */ /* 0x000fe20000000000 */
[----:B------:R-:W-:Y:S01]  /*10ad0*/  STL.64 [R1+0x128], R90 ;  /* 0x0001285a01007387 */ /* 0x000fe20000100a00 */
[----:B------:R-:W-:-:S03]  /*10ae0*/  FADD.FTZ R3, -R252, R3 ;  /* 0x00000003fc037221 */ /* 0x000fc60000010100 */
[----:B------:R-:W-:Y:S01]  /*10af0*/  STL.64 [R1+0x130], R88 ;  /* 0x0001305801007387 */ /* 0x000fe20000100a00 */
[----:B------:R-:W-:-:S03]  /*10b00*/  FMUL.FTZ R3, R3, 1.4426950216293334961 ;  /* 0x3fb8aa3b03037820 */ /* 0x000fc60000410000 */
[----:B------:R-:W-:Y:S03]  /*10b10*/  STL.64 [R1+0x138], R86 ;  /* 0x0001385601007387 */ /* 0x000fe60000100a00 */
[----:B------:R-:W4:Y:S01]  /*10b20*/  MUFU.EX2 R3, R3 ;  /* 0x0000000300037308 */ /* 0x000f220000000800 */
[----:B------:R-:W-:Y:S04]  /*10b30*/  STL.64 [R1+0x140], R84 ;  /* 0x0001405401007387 */ /* 0x000fe80000100a00 */
[----:B0-----:R-:W-:Y:S04]  /*10b40*/  STL.64 [R1+0x978], R64 ;  /* 0x0009784001007387 */ /* 0x001fe80000100a00 */
[----:B------:R-:W-:Y:S04]  /*10b50*/  STL.64 [R1+0x980], R66 ;  /* 0x0009804201007387 */ /* 0x000fe80000100a00 */
[----:B-1----:R-:W-:Y:S01]  /*10b60*/  STL.64 [R1+0x988], R68 ;  /* 0x0009884401007387 */ /* 0x002fe20000100a00 */
[----:B----4-:R-:W-:-:S03]  /*10b70*/  FFMA.FTZ R251, R2, R3, R251 ;  /* 0x0000000302fb7223 */ /* 0x010fc600000100fb */
[----:B------:R-:W-:Y:S04]  /*10b80*/  STL.64 [R1+0x990], R70 ;  /* 0x0009904601007387 */ /* 0x000fe80000100a00 */
        /* <DEDUP_REMOVED lines=33> */
[----:B------:R-:W-:Y:S04]  /*10da0*/  STL.64 [R1+0xaa8], R60 ;  /* 0x000aa83c01007387 */ /* 0x000fe80000100a00 */
[----:B------:R-:W-:Y:S04]  /*10db0*/  STL.64 [R1+0xab0], R62 ;  /* 0x000ab03e01007387 */ /* 0x000fe80000100a00 */
[----:B------:R-:W0:Y:S04]  /*10dc0*/  LDS.128 R64, [0x4c0] ;  /* 0x0004c000ff407984 */ /* 0x000e280000000c00 */
[----:B------:R-:W1:Y:S04]  /*10dd0*/  LDS.128 R8, [0x4d0] ;  /* 0x0004d000ff087984 */ /* 0x000e680000000c00 */
[----:B------:R-:W2:Y:S04]  /*10de0*/  LDS.128 R12, [0x4e0] ;  /* 0x0004e000ff0c7984 */ /* 0x000ea80000000c00 */
[----:B------:R-:W3:Y:S04]  /*10df0*/  LDS.128 R16, [0x4f0] ;  /* 0x0004f000ff107984 */ /* 0x000ee80000000c00 */
        /* <DEDUP_REMOVED lines=17> */
[----:B------:R-:W0:Y:S04]  /*10f10*/  LDS.64 R4, [0x610] ;  /* 0x00061000ff047984 */ /* 0x000e280000000a00 */
        /* <DEDUP_REMOVED lines=58> */
[----:B--2---:R-:W-:Y:S04]  /*112c0*/  STL.64 [R1+0xad8], R12 ;  /* 0x000ad80c01007387 */ /* 0x004fe80000100a00 */
[----:B------:R-:W-:Y:S04]  /*112d0*/  STL.64 [R1+0xae0], R14 ;  /* 0x000ae00e01007387 */ /* 0x000fe80000100a00 */
[----:B---3--:R-:W-:Y:S04]  /*112e0*/  STL.64 [R1+0xae8], R16 ;  /* 0x000ae81001007387 */ /* 0x008fe80000100a00 */
[----:B------:R-:W-:Y:S04]  /*112f0*/  STL.64 [R1+0xaf0], R18 ;  /* 0x000af01201007387 */ /* 0x000fe80000100a00 */
        /* <DEDUP_REMOVED lines=35> */
[----:B------:R0:W-:Y:S02]  /*11530*/  STL.64 [R1+0xa40], R6 ;  /* 0x000a400601007387 */ /* 0x0001e40000100a00 */
[----:B0-----:R-:W-:-:S02]  /*11540*/  IMAD.MOV.U32 R7, RZ, RZ, RZ ;  /* 0x000000ffff077224 */ /* 0x001fc400078e00ff */
.L_x_319:
        /* <DEDUP_REMOVED lines=8> */
[----:B-1----:R-:W-:Y:S02]  /*115d0*/  IMAD.MOV.U32 R6, RZ, RZ, R248 ;  /* 0x000000ffff067224 */ /* 0x002fe400078e00f8 */
        /* <DEDUP_REMOVED lines=11> */
.L_x_318:
        /* <DEDUP_REMOVED lines=17> */
.L_x_303:
[----:B------:R-:W-:Y:S05]  /*117a0*/  BSYNC B2 ;  /* 0x0000000000027941 */ /* 0x000fea0003800000 */
.L_x_302:
[----:B------:R-:W-:Y:S04]  /*117b0*/  STL.U16 [R6], R3 ;  /* 0x0000000306007387 */ /* 0x000fe80000100400 */
[----:B------:R-:W2:Y:S04]  /*117c0*/  LDL R11, [R4+0x4] ;  /* 0x00000400040b7983 */ /* 0x000ea80000100800 */
[----:B--2---:R-:W-:Y:S04]  /*117d0*/  STL [R4], R11 ;  /* 0x0000000b04007387 */ /* 0x004fe80000100800 */
[----:B------:R0:W-:Y:S04]  /*117e0*/  STL.U16 [R6+0x2], R5 ;  /* 0x0000020506007387 */ /* 0x0001e80000100400 */
[----:B------:R1:W-:Y:S04]  /*117f0*/  STL [R4+0x4], R9 ;  /* 0x0000040904007387 */ /* 0x0003e80000100800 */
[----:B0-----:R1:W5:Y:S02]  /*11800*/  LDL.U16 R5, [R6] ;  /* 0x0000000006057983 */ /* 0x0013640000100400 */
.L_x_304:
[----:B------:R-:W-:Y:S05]  /*11810*/  BSYNC B1 ;  /* 0x0000000000017941 */ /* 0x000fea0003800000 */
.L_x_301:
        /* <DEDUP_REMOVED lines=18> */
.L_x_307:
[----:B------:R-:W-:Y:S05]  /*11940*/  BSYNC B2 ;  /* 0x0000000000027941 */ /* 0x000fea0003800000 */
.L_x_306:
[----:B------:R-:W-:Y:S04]  /*11950*/  STL.U16 [R6+-0x2], R5 ;  /* 0xfffffe0506007387 */ /* 0x000fe80000100400 */
[----:B------:R-:W2:Y:S04]  /*11960*/  LDL R11, [R4] ;  /* 0x00000000040b7983 */ /* 0x000ea80000100800 */
[----:B--2---:R-:W-:Y:S04]  /*11970*/  STL [R4+-0x4], R11 ;  /* 0xfffffc0b04007387 */ /* 0x004fe80000100800 */
[----:B------:R0:W-:Y:S04]  /*11980*/  STL.U16 [R6], R3 ;  /* 0x0000000306007387 */ /* 0x0001e80000100400 */
[----:B------:R1:W-:Y:S04]  /*11990*/  STL [R4], R9 ;  /* 0x0000000904007387 */ /* 0x0003e80000100800 */
[----:B0-----:R1:W5:Y:S02]  /*119a0*/  LDL.U16 R3, [R6+-0x2] ;  /* 0xfffffe0006037983 */ /* 0x0013640000100400 */
.L_x_308:
[----:B------:R-:W-:Y:S05]  /*119b0*/  BSYNC B1 ;  /* 0x0000000000017941 */ /* 0x000fea0003800000 */
.L_x_305:
        /* <DEDUP_REMOVED lines=17> */
.L_x_311:
[----:B------:R-:W-:Y:S05]  /*11ad0*/  BSYNC B2 ;  /* 0x0000000000027941 */ /* 0x000fea0003800000 */
.L_x_310:
[----:B------:R0:W-:Y:S04]  /*11ae0*/  STL.U16 [R6+-0x4], R3 ;  /* 0xfffffc0306007387 */ /* 0x0001e80000100400 */
[----:B-1----:R-:W2:Y:S04]  /*11af0*/  LDL R9, [R4+-0x4] ;  /* 0xfffffc0004097983 */ /* 0x002ea80000100800 */
[----:B--2---:R0:W-:Y:S04]  /*11b00*/  STL [R4+-0x8], R9 ;  /* 0xfffff80904007387 */ /* 0x0041e80000100800 */
[----:B------:R0:W-:Y:S04]  /*11b10*/  STL.U16 [R6+-0x2], R8 ;  /* 0xfffffe0806007387 */ /* 0x0001e80000100400 */
[----:B------:R0:W-:Y:S02]  /*11b20*/  STL [R4+-0x4], R5 ;  /* 0xfffffc0504007387 */ /* 0x0001e40000100800 */
.L_x_312:
[----:B------:R-:W-:Y:S05]  /*11b30*/  BSYNC B1 ;  /* 0x0000000000017941 */ /* 0x000fea0003800000 */
.L_x_309:
        /* <DEDUP_REMOVED lines=21> */
.L_x_316:
[----:B------:R-:W-:Y:S05]  /*11c90*/  BSYNC B2 ;  /* 0x0000000000027941 */ /* 0x000fea0003800000 */
.L_x_315:
[----:B------:R-:W-:Y:S04]  /*11ca0*/  STL.U16 [R6+-0x6], R8 ;  /* 0xfffffa0806007387 */ /* 0x000fe80000100400 */
[----:B------:R-:W2:Y:S04]  /*11cb0*/  LDL R9, [R4+-0x8] ;  /* 0xfffff80004097983 */ /* 0x000ea80000100800 */
[----:B--2---:R-:W-:Y:S04]  /*11cc0*/  STL [R4+-0xc], R9 ;  /* 0xfffff40904007387 */ /* 0x004fe80000100800 */
[----:B------:R0:W-:Y:S04]  /*11cd0*/  STL.U16 [R6+-0x4], R3 ;  /* 0xfffffc0306007387 */ /* 0x0001e80000100400 */
[----:B------:R1:W-:Y:S04]  /*11ce0*/  STL [R4+-0x8], R5 ;  /* 0xfffff80504007387 */ /* 0x0003e80000100800 */
[----:B0-----:R1:W5:Y:S02]  /*11cf0*/  LDL.U16 R3, [R6+-0x6] ;  /* 0xfffffa0006037983 */ /* 0x0013640000100400 */
.L_x_317:
[----:B------:R-:W-:Y:S05]  /*11d00*/  BSYNC B1 ;  /* 0x0000000000017941 */ /* 0x000fea0003800000 */
.L_x_314:
[----:B-1----:R-:W-:Y:S02]  /*11d10*/  IADD3 R4, R4, -0x10, RZ ;  /* 0xfffffff004047810 */ /* 0x002fe40007ffe0ff */
[----:B------:R-:W-:-:S02]  /*11d20*/  IADD3 R6, R6, -0x8, RZ ;  /* 0xfffffff806067810 */ /* 0x000fc40007ffe0ff */
[----:B------:R-:W-:Y:S01]  /*11d30*/  IADD3 R2, R2, -0x4, RZ ;  /* 0xfffffffc02027810 */ /* 0x000fe20007ffe0ff */
[----:B------:R-:W-:Y:S05]  /*11d40*/  BRA `(.L_x_318) ;  /* 0xfffff94000007947 */ /* 0x000fea000383ffff */
.L_x_313:
[----:B------:R-:W-:Y:S05]  /*11d50*/  @!P1 BRA `(.L_x_319) ;  /* 0xfffff7f000009947 */ /* 0x000fea000383ffff */
[----:B01----:R-:W0:Y:S04]  /*11d60*/  LDS.64 R4, [0x618] ;  /* 0x00061800ff047984 */ /* 0x003e280000000a00 */
[----:B------:R-:W1:Y:S04]  /*11d70*/  LDS.128 R56, [0x6f0] ;  /* 0x0006f000ff387984 */ /* 0x000e680000000c00 */
[----:B------:R-:W2:Y:S04]  /*11d80*/  LDS.128 R60, [0x720] ;  /* 0x00072000ff3c7984 */ /* 0x000ea80000000c00 */
[----:B------:R-:W3:Y:S04]  /*11d90*/  LDS.128 R116, [0x740] ;  /* 0x00074000ff747984 */ /* 0x000ee80000000c00 */
[----:B------:R-:W4:Y:S04]  /*11da0*/  LDS.128 R120, [0x770] ;  /* 0x00077000ff787984 */ /* 0x000f280000000c00 */
[----:B------:R-:W2:Y:S04]  /*11db0*/  LDS.128 R124, [0x790] ;  /* 0x00079000ff7c7984 */ /* 0x000ea80000000c00 */
[----:B------:R-:W1:Y:S04]  /*11dc0*/  LDS.128 R128, [0x7b0] ;  /* 0x0007b000ff807984 */ /* 0x000e680000000c00 */
[----:B------:R-:W1:Y:S04]  /*11dd0*/  LDS.128 R132, [0x7c0] ;  /* 0x0007c000ff847984 */ /* 0x000e680000000c00 */
[----:B------:R-:W5:Y:S04]  /*11de0*/  LDL.64 R112, [R1+0x2d8] ;  /* 0x0002d80001707983 */ /* 0x000f680000100a00 */
[----:B------:R-:W5:Y:S04]  /*11df0*/  LDL.64 R102, [R1+0x2b0] ;  /* 0x0002b00001667983 */ /* 0x000f680000100a00 */
[----:B------:R-:W5:Y:S04]  /*11e00*/  LDL.64 R92, [R1+0x288] ;  /* 0x00028800015c7983 */ /* 0x000f680000100a00 */
[----:B------:R-:W5:Y:S04]  /*11e10*/  LDL.64 R218, [R1+0x2f8] ;  /* 0x0002f80001da7983 */ /* 0x000f680000100a00 */
[----:B------:R-:W5:Y:S04]  /*11e20*/  LDL.64 R114, [R1+0x2f0] ;  /* 0x0002f00001727983 */ /* 0x000f680000100a00 */
[----:B0-----:R-:W-:Y:S04]  /*11e30*/  STL.64 [R1+0x908], R4 ;  /* 0x0009080401007387 */ /* 0x001fe80000100a00 */
        /* <DEDUP_REMOVED lines=15> */
[----:B-1----:R-:W-:Y:S04]  /*11f30*/  STL.64 [R1+0x9e0], R56 ;  /* 0x0009e03801007387 */ /* 0x002fe80000100a00 */
[----:B--2---:R0:W-:Y:S04]  /*11f40*/  STL.64 [R1+0xa10], R60 ;  /* 0x000a103c01007387 */ /* 0x0041e80000100a00 */
[----:B------:R1:W-:Y:S04]  /*11f50*/  STL.64 [R1+0xa18], R62 ;  /* 0x000a183e01007387 */ /* 0x0003e80000100a00 */
[----:B------:R-:W2:Y:S04]  /*11f60*/  LDL.64 R70, [R1+0x248] ;  /* 0x0002480001467983 */ /* 0x000ea80000100a00 */
[----:B------:R-:W2:Y:S04]  /*11f70*/  LDL.64 R66, [R1+0x240] ;  /* 0x0002400001427983 */ /* 0x000ea80000100a00 */
[----:B0-----:R-:W2:Y:S04]  /*11f80*/  LDL.64 R60, [R1+0x220] ;  /* 0x00022000013c7983 */ /* 0x001ea80000100a00 */
[----:B------:R-:W2:Y:S04]  /*11f90*/  LDL.64 R56, [R1+0x218] ;  /* 0x0002180001387983 */ /* 0x000ea80000100a00 */
[----:B-1----:R-:W2:Y:S04]  /*11fa0*/  LDL.64 R62, [R1+0x210] ;  /* 0x00021000013e7983 */ /* 0x002ea80000100a00 */
[----:B------:R-:W2:Y:S04]  /*11fb0*/  LDL.64 R88, [R1+0x280] ;  /* 0x0002800001587983 */ /* 0x000ea80000100a00 */
[----:B------:R-:W2:Y:S04]  /*11fc0*/  LDL.64 R84, [R1+0x278] ;  /* 0x0002780001547983 */ /* 0x000ea80000100a00 */
[----:B---3--:R0:W-:Y:S04]  /*11fd0*/  STL.64 [R1+0xa30], R116 ;  /* 0x000a307401007387 */ /* 0x0081e80000100a00 */
        /* <DEDUP_REMOVED lines=9> */
[----:B------:R-:W2:Y:S04]  /*12070*/  LDL.64 R228, [R1+0x1f8] ;  /* 0x0001f80001e47983 */ /* 0x000ea80000100a00 */
[----:B------:R-:W2:Y:S04]  /*12080*/  LDL.64 R226, [R1+0x1f0] ;  /* 0x0001f00001e27983 */ /* 0x000ea80000100a00 */
[----:B------:R-:W2:Y:S04]  /*12090*/  LDL.64 R224, [R1+0x1e8] ;  /* 0x0001e80001e07983 */ /* 0x000ea80000100a00 */
[----:B------:R-:W2:Y:S04]  /*120a0*/  LDL.64 R222, [R1+0x1e0] ;  /* 0x0001e00001de7983 */ /* 0x000ea80000100a00 */
[----:B0-----:R-:W2:Y:S04]  /*120b0*/  LDL.64 R116, [R1+0x1d8] ;  /* 0x0001d80001747983 */ /* 0x001ea80000100a00 */
[----:B-1----:R-:W2:Y:S04]  /*120c0*/  LDL.64 R118, [R1+0x1d0] ;  /* 0x0001d00001767983 */ /* 0x002ea80000100a00 */
[----:B---3--:R-:W3:Y:S04]  /*120d0*/  LDL.64 R120, [R1+0x1c8] ;  /* 0x0001c80001787983 */ /* 0x008ee80000100a00 */
[----:B----4-:R-:W4:Y:S04]  /*120e0*/  LDL.64 R122, [R1+0x1c0] ;  /* 0x0001c000017a7983 */ /* 0x010f280000100a00 */
[----:B------:R-:W2:Y:S04]  /*120f0*/  LDL.64 R124, [R1+0x1b8] ;  /* 0x0001b800017c7983 */ /* 0x000ea80000100a00 */
        /* <DEDUP_REMOVED lines=54> */
[----:B------:R-:W2:Y:S04]  /*12460*/  LDL.64 R244, [R1] ;  /* 0x0000000001f47983 */ /* 0x000ea80000100a00 */
[----:B------:R-:W2:Y:S04]  /*12470*/  LDL.64 R78, [R1+0x258] ;  /* 0x00025800014e7983 */ /* 0x000ea80000100a00 */
[----:B------:R-:W2:Y:S04]  /*12480*/  LDL.64 R74, [R1+0x250] ;  /* 0x00025000014a7983 */ /* 0x000ea80000100a00 */
[----:B------:R-:W2:Y:S04]  /*12490*/  LDL.64 R68, [R1+0x230] ;  /* 0x0002300001447983 */ /* 0x000ea80000100a00 */
[----:B------:R-:W2:Y:S04]  /*124a0*/  LDL.64 R64, [R1+0x228] ;  /* 0x0002280001407983 */ /* 0x000ea80000100a00 */
[----:B------:R0:W-:Y:S04]  /*124b0*/  STL.64 [R1+0x9e8], R58 ;  /* 0x0009e83a01007387 */ /* 0x0001e80000100a00 */
[----:B------:R-:W2:Y:S04]  /*124c0*/  LDL.64 R230, [R1+0x200] ;  /* 0x0002000001e67983 */ /* 0x000ea80000100a00 */
[----:B------:R-:W1:Y:S04]  /*124d0*/  LDS.128 R12, [0x630] ;  /* 0x00063000ff0c7984 */ /* 0x000e680000000c00 */
[----:B0-----:R-:W2:Y:S04]  /*124e0*/  LDL.64 R58, [R1+0x208] ;  /* 0x00020800013a7983 */ /* 0x001ea80000100a00 */
[----:B------:R-:W0:Y:S04]  /*124f0*/  LDS.128 R16, [0x640] ;  /* 0x00064000ff107984 */ /* 0x000e280000000c00 */
[----:B------:R-:W3:Y:S04]  /*12500*/  LDS.128 R20, [0x650] ;  /* 0x00065000ff147984 */ /* 0x000ee80000000c00 */
[----:B------:R-:W3:Y:S04]  /*12510*/  LDS.128 R24, [0x670] ;  /* 0x00067000ff187984 */ /* 0x000ee80000000c00 */
[----:B------:R-:W3:Y:S04]  /*12520*/  LDS.128 R28, [0x680] ;  /* 0x00068000ff1c7984 */ /* 0x000ee80000000c00 */
[----:B------:R-:W3:Y:S04]  /*12530*/  LDS.128 R32, [0x690] ;  /* 0x00069000ff207984 */ /* 0x000ee80000000c00 */
[----:B------:R-:W4:Y:S04]  /*12540*/  LDS.128 R8, [0x620] ;  /* 0x00062000ff087984 */ /* 0x000f280000000c00 */
[----:B------:R-:W4:Y:S04]  /*12550*/  LDS.128 R4, [0x660] ;  /* 0x00066000ff047984 */ /* 0x000f280000000c00 */
[----:B------:R-:W-:Y:S04]  /*12560*/  LDS.128 R36, [0x6a0] ;  /* 0x0006a000ff247984 */ /* 0x000fe80000000c00 */
[----:B-1----:R-:W-:Y:S04]  /*12570*/  STL.64 [R1+0x920], R12 ;  /* 0x0009200c01007387 */ /* 0x002fe80000100a00 */
[----:B------:R-:W-:Y:S04]  /*12580*/  STL.64 [R1+0x928], R14 ;  /* 0x0009280e01007387 */ /* 0x000fe80000100a00 */
[----:B0-----:R-:W-:Y:S04]  /*12590*/  STL.64 [R1+0x930], R16 ;  /* 0x0009301001007387 */ /* 0x001fe80000100a00 */
[----:B------:R-:W-:Y:S04]  /*125a0*/  STL.64 [R1+0x938], R18 ;  /* 0x0009381201007387 */ /* 0x000fe80000100a00 */
[----:B------:R-:W0:Y:S04]  /*125b0*/  LDS.128 R12, [0x700] ;  /* 0x00070000ff0c7984 */ /* 0x000e280000000c00 */
[----:B------:R-:W1:Y:S04]  /*125c0*/  LDS.128 R16, [0x710] ;  /* 0x00071000ff107984 */ /* 0x000e680000000c00 */
        /* <DEDUP_REMOVED lines=8> */
[----:B------:R-:W3:Y:S04]  /*12650*/  LDS.128 R20, [0x730] ;  /* 0x00073000ff147984 */ /* 0x000ee80000000c00 */
[----:B------:R-:W1:Y:S04]  /*12660*/  LDS.128 R24, [0x760] ;  /* 0x00076000ff187984 */ /* 0x000e680000000c00 */
[----:B------:R-:W1:Y:S04]  /*12670*/  LDS.128 R28, [0x780] ;  /* 0x00078000ff1c7984 */ /* 0x000e680000000c00 */
[----:B------:R-:W3:Y:S04]  /*12680*/  LDS.128 R32, [0x7a0] ;  /* 0x0007a000ff207984 */ /* 0x000ee80000000c00 */
[----:B----4-:R-:W-:Y:S04]  /*12690*/  STL.64 [R1+0x910], R8 ;  /* 0x0009100801007387 */ /* 0x010fe80000100a00 */
[----:B------:R-:W-:Y:S04]  /*126a0*/  STL.64 [R1+0x918], R10 ;  /* 0x0009180a01007387 */ /* 0x000fe80000100a00 */
[----:B------:R-:W4:Y:S04]  /*126b0*/  LDS.128 R8, [0x7d0] ;  /* 0x0007d000ff087984 */ /* 0x000f280000000c00 */
[----:B------:R-:W-:Y:S04]  /*126c0*/  STL.64 [R1+0x950], R4 ;  /* 0x0009500401007387 */ /* 0x000fe80000100a00 */
[----:B------:R-:W-:Y:S04]  /*126d0*/  STL.64 [R1+0x958], R6 ;  /* 0x0009580601007387 */ /* 0x000fe80000100a00 */
[----:B------:R-:W4:Y:S04]  /*126e0*/  LDS.128 R4, [0x750] ;  /* 0x00075000ff047984 */ /* 0x000f280000000c00 */
[----:B0-----:R-:W-:Y:S04]  /*126f0*/  STL.64 [R1+0x9f0], R12 ;  /* 0x0009f00c01007387 */ /* 0x001fe80000100a00 */
[----:B------:R-:W-:Y:S04]  /*12700*/  STL.64 [R1+0x9f8], R14 ;  /* 0x0009f80e01007387 */ /* 0x000fe80000100a00 */
[----:B-1----:R-:W-:Y:S04]  /*12710*/  STL.64 [R1+0xa00], R16 ;  /* 0x000a001001007387 */ /* 0x002fe80000100a00 */
[----:B------:R-:W-:Y:S04]  /*12720*/  STL.64 [R1+0xa08], R18 ;  /* 0x000a081201007387 */ /* 0x000fe80000100a00 */
[----:B------:R-:W0:Y:S04]  /*12730*/  LDS.128 R12, [0x7e0] ;  /* 0x0007e000ff0c7984 */ /* 0x000e280000000c00 */
[----:B------:R-:W1:Y:S04]  /*12740*/  LDS.128 R16, [0x840] ;  /* 0x00084000ff107984 */ /* 0x000e680000000c00 */
[----:B------:R-:W-:Y:S04]  /*12750*/  STL.64 [R1+0x990], R36 ;  /* 0x0009902401007387 */ /* 0x000fe80000100a00 */
[----:B------:R-:W-:Y:S04]  /*12760*/  STL.64 [R1+0x998], R38 ;  /* 0x0009982601007387 */ /* 0x000fe80000100a00 */
        /* <DEDUP_REMOVED lines=9> */
[----:B------:R-:W0:Y:S04]  /*12800*/  LDS.128 R44, [0x6c0] ;  /* 0x0006c000ff2c7984 */ /* 0x000e280000000c00 */
[----:B------:R-:W0:Y:S04]  /*12810*/  LDS.128 R48, [0x6d0] ;  /* 0x0006d000ff307984 */ /* 0x000e280000000c00 */
[----:B------:R-:W0:Y:S04]  /*12820*/  LDS.128 R52, [0x6e0] ;  /* 0x0006e000ff347984 */ /* 0x000e280000000c00 */
[----:B------:R-:W0:Y:S04]  /*12830*/  LDS.128 R24, [0x7f0] ;  /* 0x0007f000ff187984 */ /* 0x000e280000000c00 */
[----:B------:R-:W0:Y:S04]  /*12840*/  LDS.128 R32, [0x800] ;  /* 0x00080000ff207984 */ /* 0x000e280000000c00 */
[----:B------:R-:W1:Y:S04]  /*12850*/  LDS.128 R36, [0x810] ;  /* 0x00081000ff247984 */ /* 0x000e680000000c00 */
[----:B------:R-:W1:Y:S04]  /*12860*/  LDS.128 R20, [0x820] ;  /* 0x00082000ff147984 */ /* 0x000e680000000c00 */
[----:B------:R-:W2:Y:S04]  /*12870*/  LDS.128 R28, [0x830] ;  /* 0x00083000ff1c7984 */ /* 0x000ea80000000c00 */
[----:B----4-:R-:W-:Y:S04]  /*12880*/  STL.64 [R1+0xac0], R8 ;  /* 0x000ac00801007387 */ /* 0x010fe80000100a00 */
[----:B------:R-:W-:Y:S04]  /*12890*/  STL.64 [R1+0xac8], R10 ;  /* 0x000ac80a01007387 */ /* 0x000fe80000100a00 */
[----:B------:R-:W4:Y:S04]  /*128a0*/  LDS.128 R8, [0x860] ;  /* 0x00086000ff087984 */ /* 0x000f280000000c00 */
[----:B------:R-:W-:Y:S04]  /*128b0*/  STL.64 [R1+0xa40], R4 ;  /* 0x000a400401007387 */ /* 0x000fe80000100a00 */
[----:B------:R-:W-:Y:S04]  /*128c0*/  STL.64 [R1+0xa48], R6 ;  /* 0x000a480601007387 */ /* 0x000fe80000100a00 */
[----:B------:R-:W2:Y:S04]  /*128d0*/  LDS.128 R4, [0x850] ;  /* 0x00085000ff047984 */ /* 0x000ea80000000c00 */
[----:B0-----:R-:W-:Y:S04]  /*128e0*/  STL.64 [R1+0xad0], R12 ;  /* 0x000ad00c01007387 */ /* 0x001fe80000100a00 */
[----:B------:R-:W-:Y:S04]  /*128f0*/  STL.64 [R1+0xad8], R14 ;  /* 0x000ad80e01007387 */ /* 0x000fe80000100a00 */
[----:B-1----:R-:W-:Y:S04]  /*12900*/  STL.64 [R1+0xb30], R16 ;  /* 0x000b301001007387 */ /* 0x002fe80000100a00 */
        /* <DEDUP_REMOVED lines=20> */
[----:B------:R-:W-:Y:S04]  /*12a50*/  STL.64 [R1+0xb28], R30 ;  /* 0x000b281e01007387 */ /* 0x000fe80000100a00 */
[----:B------:R-:W2:Y:S04]  /*12a60*/  LDS.128 R20, [0x880] ;  /* 0x00088000ff147984 */ /* 0x000ea80000000c00 */
[----:B------:R-:W3:Y:S04]  /*12a70*/  LDS.128 R24, [0x890] ;  /* 0x00089000ff187984 */ /* 0x000ee80000000c00 */
[----:B------:R-:W0:Y:S04]  /*12a80*/  LDS.128 R28, [0x8a0] ;  /* 0x0008a000ff1c7984 */ /* 0x000e280000000c00 */
[----:B------:R-:W0:Y:S04]  /*12a90*/  LDS.128 R32, [0x8b0] ;  /* 0x0008b000ff207984 */ /* 0x000e280000000c00 */
[----:B------:R-:W0:Y:S04]  /*12aa0*/  LDS.128 R36, [0x8d0] ;  /* 0x0008d000ff247984 */ /* 0x000e280000000c00 */
[----:B------:R-:W0:Y:S04]  /*12ab0*/  LDS.128 R40, [0x8e0] ;  /* 0x0008e000ff287984 */ /* 0x000e280000000c00 */
[----:B------:R-:W0:Y:S04]  /*12ac0*/  LDS.128 R44, [0x8f0] ;  /* 0x0008f000ff2c7984 */ /* 0x000e280000000c00 */
[----:B------:R-:W0:Y:S04]  /*12ad0*/  LDS.128 R48, [0x900] ;  /* 0x00090000ff307984 */ /* 0x000e280000000c00 */
[----:B------:R-:W0:Y:S04]  /*12ae0*/  LDS.128 R52, [0x910] ;  /* 0x00091000ff347984 */ /* 0x000e280000000c00 */
[----:B----4-:R5:W-:Y:S02]  /*12af0*/  STL.64 [R1+0xb58], R10 ;  /* 0x000b580a01007387 */ /* 0x010be40000100a00 */
[----:B-----5:R-:W-:-:S02]  /*12b00*/  PRMT R10, R112, 0x7610, R112 ;  /* 0x00007610700a7816 */ /* 0x020fc40000000070 */
[----:B------:R-:W-:-:S05]  /*12b10*/  PRMT R11, R113, 0x7610, R113 ;  /* 0x00007610710b7816 */ /* 0x000fca0000000071 */
[----:B------:R4:W-:Y:S04]  /*12b20*/  STL.64 [R1+0x5d8], R10 ;  /* 0x0005d80a01007387 */ /* 0x0009e80000100a00 */
[----:B------:R-:W-:Y:S04]  /*12b30*/  STL.64 [R1+0xb48], R6 ;  /* 0x000b480601007387 */ /* 0x000fe80000100a00 */
[----:B------:R5:W-:Y:S01]  /*12b40*/  STL.64 [R1+0xb50], R8 ;  /* 0x000b500801007387 */ /* 0x000be20000100a00 */
[----:B----4-:R-:W-:Y:S02]  /*12b50*/  PRMT R10, R102, 0x7610, R102 ;  /* 0x00007610660a7816 */ /* 0x010fe40000000066 */
[----:B------:R-:W-:-:S02]  /*12b60*/  PRMT R11, R103, 0x7610, R103 ;  /* 0x00007610670b7816 */ /* 0x000fc40000000067 */
[----:B-----5:R-:W-:-:S03]  /*12b70*/  PRMT R8, R218, 0x7610, R218 ;  /* 0x00007610da087816 */ /* 0x020fc600000000da */
[----:B------:R4:W-:Y:S01]  /*12b80*/  STL.64 [R1+0x5b0], R10 ;  /* 0x0005b00a01007387 */ /* 0x0009e20000100a00 */
[----:B------:R-:W-:Y:S02]  /*12b90*/  PRMT R9, R219, 0x7610, R219 ;  /* 0x00007610db097816 */ /* 0x000fe400000000db */
[----:B------:R-:W-:Y:S02]  /*12ba0*/  PRMT R6, R114, 0x7610, R114 ;  /* 0x0000761072067816 */ /* 0x000fe40000000072 */
[----:B------:R-:W-:Y:S01]  /*12bb0*/  PRMT R7, R115, 0x7610, R115 ;  /* 0x0000761073077816 */ /* 0x000fe20000000073 */
[----:B0-----:R0:W-:Y:S01]  /*12bc0*/  STL.64 [R1+0xb60], R12 ;  /* 0x000b600c01007387 */ /* 0x0011e20000100a00 */
[----:B------:R-:W-:-:S03]  /*12bd0*/  FSETP.GT.FTZ.AND P0, PT, R252, R2, PT ;  /* 0x00000002fc00720b */ /* 0x000fc60003f14000 */
[----:B------:R5:W-:Y:S01]  /*12be0*/  STL.64 [R1+0xb68], R14 ;  /* 0x000b680e01007387 */ /* 0x000be20000100a00 */
[----:B----4-:R-:W-:Y:S02]  /*12bf0*/  PRMT R10, R92, 0x7610, R92 ;  /* 0x000076105c0a7816 */ /* 0x010fe4000000005c */
[----:B------:R-:W-:Y:S01]  /*12c00*/  PRMT R11, R93, 0x7610, R93 ;  /* 0x000076105d0b7816 */ /* 0x000fe2000000005d */
[----:B-1----:R1:W-:Y:S01]  /*12c10*/  STL.64 [R1+0xbb0], R16 ;  /* 0x000bb01001007387 */ /* 0x0023e20000100a00 */
[----:B0-----:R-:W-:Y:S02]  /*12c20*/  PRMT R12, R96, 0x7610, R96 ;  /* 0x00007610600c7816 */ /* 0x001fe40000000060 */
[----:B-----5:R-:W-:Y:S01]  /*12c30*/  PRMT R14, R100, 0x7610, R100 ;  /* 0x00007610640e7816 */ /* 0x020fe20000000064 */
[----:B------:R0:W-:Y:S01]  /*12c40*/  STL.64 [R1+0xbb8], R18 ;  /* 0x000bb81201007387 */ /* 0x0001e20000100a00 */
[----:B------:R-:W-:Y:S02]  /*12c50*/  PRMT R15, R101, 0x7610, R101 ;  /* 0x00007610650f7816 */ /* 0x000fe40000000065 */
[----:B------:R-:W-:Y:S01]  /*12c60*/  PRMT R13, R97, 0x7610, R97 ;  /* 0x00007610610d7816 */ /* 0x000fe20000000061 */
[----:B------:R4:W-:Y:S04]  /*12c70*/  STL.64 [R1+0x588], R10 ;  /* 0x0005880a01007387 */ /* 0x0009e80000100a00 */
[----:B------:R5:W-:Y:S01]  /*12c80*/  STL.64 [R1+0x5f8], R8 ;  /* 0x0005f80801007387 */ /* 0x000be20000100a00 */
[----:B-1----:R-:W-:-:S02]  /*12c90*/  PRMT R16, R106, 0x7610, R106 ;  /* 0x000076106a107816 */ /* 0x002fc4000000006a */
[----:B------:R-:W-:Y:S01]  /*12ca0*/  PRMT R17, R107, 0x7610, R107 ;  /* 0x000076106b117816 */ /* 0x000fe2000000006b */
[----:B------:R1:W-:Y:S01]  /*12cb0*/  STL.64 [R1+0x5f0], R6 ;  /* 0x0005f00601007387 */ /* 0x0003e20000100a00 */
[----:B0-----:R-:W-:Y:S02]  /*12cc0*/  PRMT R18, R110, 0x7610, R110 ;  /* 0x000076106e127816 */ /* 0x001fe4000000006e */
[----:B------:R-:W-:Y:S01]  /*12cd0*/  PRMT R19, R111, 0x7610, R111 ;  /* 0x000076106f137816 */ /* 0x000fe2000000006f */
[----:B------:R0:W-:Y:S01]  /*12ce0*/  STL.64 [R1+0xb40], R4 ;  /* 0x000b400401007387 */ /* 0x0001e20000100a00 */
[----:B----4-:R-:W-:Y:S02]  /*12cf0*/  PRMT R10, R82, 0x7610, R82 ;  /* 0x00007610520a7816 */ /* 0x010fe40000000052 */
[----:B------:R-:W-:Y:S02]  /*12d00*/  PRMT R11, R83, 0x7610, R83 ;  /* 0x00007610530b7816 */ /* 0x000fe40000000053 */
[----:B-----5:R-:W-:-:S02]  /*12d10*/  PRMT R8, R108, 0x7610, R108 ;  /* 0x000076106c087816 */ /* 0x020fc4000000006c */
[----:B------:R-:W-:Y:S02]  /*12d20*/  PRMT R9, R109, 0x7610, R109 ;  /* 0x000076106d097816 */ /* 0x000fe4000000006d */
[----:B-1----:R-:W-:Y:S02]  /*12d30*/  PRMT R6, R104, 0x7610, R104 ;  /* 0x0000761068067816 */ /* 0x002fe40000000068 */
[----:B------:R-:W-:Y:S01]  /*12d40*/  PRMT R7, R105, 0x7610, R105 ;  /* 0x0000761069077816 */ /* 0x000fe20000000069 */
[----:B------:R1:W-:Y:S01]  /*12d50*/  STL.64 [R1+0x5e8], R18 ;  /* 0x0005e81201007387 */ /* 0x0003e20000100a00 */
[----:B------:R-:W-:Y:S02]  /*12d60*/  FSEL R250, R252, R2, P0 ;  /* 0x00000002fcfa7208 */ /* 0x000fe40000000000 */
[----:B0-----:R-:W-:Y:S01]  /*12d70*/  FSEL R5, R2, R252, P0 ;  /* 0x000000fc02057208 */ /* 0x001fe20000000000 */
[----:B------:R0:W-:Y:S04]  /*12d80*/  STL.64 [R1+0x5e0], R16 ;  /* 0x0005e01001007387 */ /* 0x0001e80000100a00 */
[----:B------:R4:W-:Y:S04]  /*12d90*/  STL.64 [R1+0x5c0], R14 ;  /* 0x0005c00e01007387 */ /* 0x0009e80000100a00 */
        /* <DEDUP_REMOVED lines=12> */
[----:B--2---:R-:W-:Y:S02]  /*12e60*/  PRMT R10, R72, 0x7610, R72 ;  /* 0x00007610480a7816 */ /* 0x004fe40000000048 */
[----:B------:R-:W-:Y:S02]  /*12e70*/  PRMT R11, R73, 0x7610, R73 ;  /* 0x00007610490b7816 */ /* 0x000fe40000000049 */
[----:B-1----:R-:W-:Y:S02]  /*12e80*/  PRMT R8, R98, 0x7610, R98 ;  /* 0x0000761062087816 */ /* 0x002fe40000000062 */
[----:B------:R-:W-:Y:S02]  /*12e90*/  PRMT R9, R99, 0x7610, R99 ;  /* 0x0000761063097816 */ /* 0x000fe40000000063 */
[----:B0-----:R-:W-:-:S02]  /*12ea0*/  PRMT R6, R94, 0x7610, R94 ;  /* 0x000076105e067816 */ /* 0x001fc4000000005e */
[----:B------:R-:W-:Y:S01]  /*12eb0*/  PRMT R7, R95, 0x7610, R95 ;  /* 0x000076105f077816 */ /* 0x000fe2000000005f */
[----:B------:R-:W-:Y:S01]  /*12ec0*/  FADD.FTZ R5, -R250, R5 ;  /* 0x00000005fa057221 */ /* 0x000fe20000010100 */
[----:B------:R0:W-:Y:S04]  /*12ed0*/  STL.64 [R1+0x598], R18 ;  /* 0x0005981201007387 */ /* 0x0001e80000100a00 */
[----:B------:R1:W-:Y:S01]  /*12ee0*/  STL.64 [R1+0x590], R16 ;  /* 0x0005901001007387 */ /* 0x0003e20000100a00 */
[----:B------:R-:W-:-:S03]  /*12ef0*/  FMUL.FTZ R5, R5, 1.4426950216293334961 ;  /* 0x3fb8aa3b05057820 */ /* 0x000fc60000410000 */
[----:B------:R2:W-:Y:S04]  /*12f00*/  STL.64 [R1+0x570], R14 ;  /* 0x0005700e01007387 */ /* 0x0005e80000100a00 */
[----:B------:R4:W-:Y:S04]  /*12f10*/  STL.64 [R1+0x568], R12 ;  /* 0x0005680c01007387 */ /* 0x0009e80000100a00 */
[----:B------:R5:W-:Y:S01]  /*12f20*/  STL.64 [R1+0x538], R10 ;  /* 0x0005380a01007387 */ /* 0x000be20000100a00 */
[----:B0-----:R-:W-:Y:S02]  /*12f30*/  PRMT R18, R70, 0x7610, R70 ;  /* 0x0000761046127816 */ /* 0x001fe40000000046 */
[----:B------:R-:W-:Y:S01]  /*12f40*/  PRMT R19, R71, 0x7610, R71 ;  /* 0x0000761047137816 */ /* 0x000fe20000000047 */
[----:B------:R0:W-:Y:S01]  /*12f50*/  STL.64 [R1+0x5a8], R8 ;  /* 0x0005a80801007387 */ /* 0x0001e20000100a00 */
[----:B-1----:R-:W-:-:S02]  /*12f60*/  PRMT R16, R66, 0x7610, R66 ;  /* 0x0000761042107816 */ /* 0x002fc40000000042 */
[----:B------:R-:W-:Y:S01]  /*12f70*/  PRMT R17, R67, 0x7610, R67 ;  /* 0x0000761043117816 */ /* 0x000fe20000000043 */
[----:B------:R1:W-:Y:S01]  /*12f80*/  STL.64 [R1+0x5a0], R6 ;  /* 0x0005a00601007387 */ /* 0x0003e20000100a00 */
[----:B--2---:R-:W-:Y:S02]  /*12f90*/  PRMT R14, R60, 0x7610, R60 ;  /* 0x000076103c0e7816 */ /* 0x004fe4000000003c */
[----:B------:R-:W-:Y:S02]  /*12fa0*/  PRMT R15, R61, 0x7610, R61 ;  /* 0x000076103d0f7816 */ /* 0x000fe4000000003d */
[----:B----4-:R-:W-:Y:S02]  /*12fb0*/  PRMT R12, R56, 0x7610, R56 ;  /* 0x00007610380c7816 */ /* 0x010fe40000000038 */
[----:B------:R-:W-:Y:S02]  /*12fc0*/  PRMT R13, R57, 0x7610, R57 ;  /* 0x00007610390d7816 */ /* 0x000fe40000000039 */
[----:B-----5:R-:W-:-:S02]  /*12fd0*/  PRMT R10, R62, 0x7610, R62 ;  /* 0x000076103e0a7816 */ /* 0x020fc4000000003e */
[----:B------:R-:W-:Y:S02]  /*12fe0*/  PRMT R11, R63, 0x7610, R63 ;  /* 0x000076103f0b7816 */ /* 0x000fe4000000003f */
[----:B0-----:R-:W-:Y:S02]  /*12ff0*/  PRMT R8, R88, 0x7610, R88 ;  /* 0x0000761058087816 */ /* 0x001fe40000000058 */
[----:B------:R-:W-:Y:S02]  /*13000*/  PRMT R9, R89, 0x7610, R89 ;  /* 0x0000761059097816 */ /* 0x000fe40000000059 */
[----:B-1----:R-:W-:Y:S02]  /*13010*/  PRMT R6, R84, 0x7610, R84 ;  /* 0x0000761054067816 */ /* 0x002fe40000000054 */
[----:B------:R-:W-:Y:S01]  /*13020*/  PRMT R7, R85, 0x7610, R85 ;  /* 0x0000761055077816 */ /* 0x000fe20000000055 */
[----:B------:R-:W-:Y:S01]  /*13030*/  STL.64 [R1+0xb70], R20 ;  /* 0x000b701401007387 */ /* 0x000fe20000100a00 */
[----:B------:R-:W0:Y:S03]  /*13040*/  MUFU.EX2 R5, R5 ;  /* 0x0000000500057308 */ /* 0x000e260000000800 */
        /* <DEDUP_REMOVED lines=88> */
[----:B------:R-:W-:-:S02]  /*135d0*/  FSEL R252, R251, R3, P0 ;  /* 0x00000003fbfc7208 */ /* 0x000fc40000000000 */
[----:B-1----:R-:W-:Y:S02]  /*135e0*/  PRMT R8, R78, 0x7610, R78 ;  /* 0x000076104e087816 */ /* 0x002fe4000000004e */
[----:B------:R-:W-:Y:S02]  /*135f0*/  PRMT R9, R79, 0x7610, R79 ;  /* 0x000076104f097816 */ /* 0x000fe4000000004f */
[----:B--2---:R-:W-:Y:S02]  /*13600*/  PRMT R6, R74, 0x7610, R74 ;  /* 0x000076104a067816 */ /* 0x004fe4000000004a */
[----:B------:R-:W-:Y:S01]  /*13610*/  PRMT R7, R75, 0x7610, R75 ;  /* 0x000076104b077816 */ /* 0x000fe2000000004b */
        /* <DEDUP_REMOVED lines=9> */
[----:B0-----:R-:W-:-:S02]  /*136b0*/  FFMA.FTZ R252, R3, R5, R252 ;  /* 0x0000000503fc7223 */ /* 0x001fc400000100fc */
[----:B------:R-:W-:Y:S01]  /*136c0*/  IMAD.MOV.U32 R3, RZ, RZ, RZ ;  /* 0x000000ffff037224 */ /* 0x000fe200078e00ff */
[----:B-1----:R-:W-:Y:S02]  /*136d0*/  PRMT R8, R58, 0x7610, R58 ;  /* 0x000076103a087816 */ /* 0x002fe4000000003a */
[----:B------:R-:W-:Y:S02]  /*136e0*/  PRMT R9, R59, 0x7610, R59 ;  /* 0x000076103b097816 */ /* 0x000fe4000000003b */
[----:B--2---:R-:W-:Y:S02]  /*136f0*/  PRMT R6, R230, 0x7610, R230 ;  /* 0x00007610e6067816 */ /* 0x004fe400000000e6 */
[----:B------:R-:W-:Y:S01]  /*13700*/  PRMT R7, R231, 0x7610, R231 ;  /* 0x00007610e7077816 */ /* 0x000fe200000000e7 */
[----:B------:R0:W-:Y:S04]  /*13710*/  STL.64 [R1+0x508], R8 ;  /* 0x0005080801007387 */ /* 0x0001e80000100a00 */
[----:B------:R1:W-:Y:S01]  /*13720*/  STL.64 [R1+0x500], R6 ;  /* 0x0005000601007387 */ /* 0x0003e20000100a00 */
[----:B0-----:R-:W-:-:S02]  /*13730*/  IADD3 R8, R1, 0x4f8, RZ ;  /* 0x000004f801087810 */ /* 0x001fc40007ffe0ff */
[----:B-1----:R-:W-:Y:S02]  /*13740*/  IADD3 R6, R1, 0x5fc, RZ ;  /* 0x000005fc01067810 */ /* 0x002fe40007ffe0ff */
.L_x_338:
        /* <DEDUP_REMOVED lines=19> */
.L_x_337:
        /* <DEDUP_REMOVED lines=17> */
.L_x_322:
[----:B------:R-:W-:Y:S05]  /*13990*/  BSYNC B2 ;  /* 0x0000000000027941 */ /* 0x000fea0003800000 */
.L_x_321:
[----:B------:R-:W-:Y:S04]  /*139a0*/  STL.U16 [R7], R4 ;  /* 0x0000000407007387 */ /* 0x000fe80000100400 */
[----:B------:R-:W2:Y:S04]  /*139b0*/  LDL R12, [R5+0x4] ;  /* 0x00000400050c7983 */ /* 0x000ea80000100800 */
[----:B--2---:R-:W-:Y:S04]  /*139c0*/  STL [R5], R12 ;  /* 0x0000000c05007387 */ /* 0x004fe80000100800 */
[----:B------:R0:W-:Y:S04]  /*139d0*/  STL.U16 [R7+0x2], R9 ;  /* 0x0000020907007387 */ /* 0x0001e80000100400 */
[----:B------:R1:W-:Y:S04]  /*139e0*/  STL [R5+0x4], R10 ;  /* 0x0000040a05007387 */ /* 0x0003e80000100800 */
[----:B0-----:R1:W5:Y:S02]  /*139f0*/  LDL.U16 R9, [R7] ;  /* 0x0000000007097983 */ /* 0x0013640000100400 */
.L_x_323:
[----:B------:R-:W-:Y:S05]  /*13a00*/  BSYNC B1 ;  /* 0x0000000000017941 */ /* 0x000fea0003800000 */
.L_x_320:
        /* <DEDUP_REMOVED lines=18> */
.L_x_326:
[----:B------:R-:W-:Y:S05]  /*13b30*/  BSYNC B2 ;  /* 0x0000000000027941 */ /* 0x000fea0003800000 */
.L_x_325:
[----:B------:R-:W-:Y:S04]  /*13b40*/  STL.U16 [R7+-0x2], R9 ;  /* 0xfffffe0907007387 */ /* 0x000fe80000100400 */
[----:B------:R-:W2:Y:S04]  /*13b50*/  LDL R12, [R5] ;  /* 0x00000000050c7983 */ /* 0x000ea80000100800 */
[----:B--2---:R-:W-:Y:S04]  /*13b60*/  STL [R5+-0x4], R12 ;  /* 0xfffffc0c05007387 */ /* 0x004fe80000100800 */
[----:B------:R0:W-:Y:S04]  /*13b70*/  STL.U16 [R7], R4 ;  /* 0x0000000407007387 */ /* 0x0001e80000100400 */
[----:B------:R1:W-:Y:S04]  /*13b80*/  STL [R5], R10 ;  /* 0x0000000a05007387 */ /* 0x0003e80000100800 */
[----:B0-----:R1:W5:Y:S02]  /*13b90*/  LDL.U16 R4, [R7+-0x2] ;  /* 0xfffffe0007047983 */ /* 0x0013640000100400 */
.L_x_327:
[----:B------:R-:W-:Y:S05]  /*13ba0*/  BSYNC B1 ;  /* 0x0000000000017941 */ /* 0x000fea0003800000 */
.L_x_324:
        /* <DEDUP_REMOVED lines=17> */
.L_x_330:
[----:B------:R-:W-:Y:S05]  /*13cc0*/  BSYNC B2 ;  /* 0x0000000000027941 */ /* 0x000fea0003800000 */
.L_x_329:
[----:B------:R0:W-:Y:S04]  /*13cd0*/  STL.U16 [R7+-0x4], R4 ;  /* 0xfffffc0407007387 */ /* 0x0001e80000100400 */
[----:B------:R-:W2:Y:S04]  /*13ce0*/  LDL R12, [R5+-0x4] ;  /* 0xfffffc00050c7983 */ /* 0x000ea80000100800 */
[----:B--2---:R0:W-:Y:S04]  /*13cf0*/  STL [R5+-0x8], R12 ;  /* 0xfffff80c05007387 */ /* 0x0041e80000100800 */
[----:B------:R0:W-:Y:S04]  /*13d00*/  STL.U16 [R7+-0x2], R9 ;  /* 0xfffffe0907007387 */ /* 0x0001e80000100400 */
[----:B------:R0:W-:Y:S02]  /*13d10*/  STL [R5+-0x4], R10 ;  /* 0xfffffc0a05007387 */ /* 0x0001e40000100800 */
.L_x_331:
[----:B------:R-:W-:Y:S05]  /*13d20*/  BSYNC B1 ;  /* 0x0000000000017941 */ /* 0x000fea0003800000 */
.L_x_328:
        /* <DEDUP_REMOVED lines=21> */
.L_x_335:
[----:B------:R-:W-:Y:S05]  /*13e80*/  BSYNC B2 ;  /* 0x0000000000027941 */ /* 0x000fea0003800000 */
.L_x_334:
[----:B------:R-:W-:Y:S04]  /*13e90*/  STL.U16 [R7+-0x6], R9 ;  /* 0xfffffa0907007387 */ /* 0x000fe80000100400 */
[----:B------:R-:W2:Y:S04]  /*13ea0*/  LDL R12, [R5+-0x8] ;  /* 0xfffff800050c7983 */ /* 0x000ea80000100800 */
[----:B--2---:R-:W-:Y:S04]  /*13eb0*/  STL [R5+-0xc], R12 ;  /* 0xfffff40c05007387 */ /* 0x004fe80000100800 */
[----:B------:R0:W-:Y:S04]  /*13ec0*/  STL.U16 [R7+-0x4], R4 ;  /* 0xfffffc0407007387 */ /* 0x0001e80000100400 */
[----:B------:R1:W-:Y:S04]  /*13ed0*/  STL [R5+-0x8], R10 ;  /* 0xfffff80a05007387 */ /* 0x0003e80000100800 */
[----:B0-----:R1:W5:Y:S02]  /*13ee0*/  LDL.U16 R4, [R7+-0x6] ;  /* 0xfffffa0007047983 */ /* 0x0013640000100400 */
.L_x_336:
[----:B------:R-:W-:Y:S05]  /*13ef0*/  BSYNC B1 ;  /* 0x0000000000017941 */ /* 0x000fea0003800000 */
.L_x_333:
[----:B-1----:R-:W-:Y:S02]  /*13f00*/  IADD3 R5, R5, -0x10, RZ ;  /* 0xfffffff005057810 */ /* 0x002fe40007ffe0ff */
[----:B------:R-:W-:-:S02]  /*13f10*/  IADD3 R7, R7, -0x8, RZ ;  /* 0xfffffff807077810 */ /* 0x000fc40007ffe0ff */
[----:B------:R-:W-:Y:S01]  /*13f20*/  IADD3 R2, R2, -0x4, RZ ;  /* 0xfffffffc02027810 */ /* 0x000fe20007ffe0ff */
[----:B------:R-:W-:Y:S05]  /*13f30*/  BRA `(.L_x_337) ;  /* 0xfffff94000007947 */ /* 0x000fea000383ffff */
.L_x_332:
[----:B------:R-:W-:Y:S05]  /*13f40*/  @!P1 BRA `(.L_x_338) ;  /* 0xfffff80000009947 */ /* 0x000fea000383ffff */
[----:B------:R-:W1:Y:S04]  /*13f50*/  LDS.128 R88, [0x9d0] ;  /* 0x0009d000ff587984 */ /* 0x000e680000000c00 */
[----:B------:R-:W2:Y:S04]  /*13f60*/  LDS.128 R96, [0xa10] ;  /* 0x000a1000ff607984 */ /* 0x000ea80000000c00 */
[----:B------:R-:W3:Y:S04]  /*13f70*/  LDL.64 R48, [R1+0x5d0] ;  /* 0x0005d00001307983 */ /* 0x000ee80000100a00 */
[----:B------:R-:W4:Y:S04]  /*13f80*/  LDL.64 R58, [R1+0x5a8] ;  /* 0x0005a800013a7983 */ /* 0x000f280000100a00 */
[----:B------:R-:W5:Y:S04]  /*13f90*/  LDL.64 R68, [R1+0x580] ;  /* 0x0005800001447983 */ /* 0x000f680000100a00 */
[----:B------:R-:W0:Y:S04]  /*13fa0*/  LDS.128 R100, [0xa40] ;  /* 0x000a4000ff647984 */ /* 0x000e280000000c00 */
[----:B------:R-:W3:Y:S04]  /*13fb0*/  LDL.64 R78, [R1+0x558] ;  /* 0x00055800014e7983 */ /* 0x000ee80000100a00 */
[----:B0-----:R-:W0:Y:S04]  /*13fc0*/  LDS.128 R4, [0x920] ;  /* 0x00092000ff047984 */ /* 0x001e280000000c00 */
[----:B------:R-:W3:Y:S04]  /*13fd0*/  LDL.64 R2, [R1+0x5d8] ;  /* 0x0005d80001027983 */ /* 0x000ee80000100a00 */
[----:B------:R-:W3:Y:S04]  /*13fe0*/  LDL.64 R50, [R1+0x5c8] ;  /* 0x0005c80001327983 */ /* 0x000ee80000100a00 */
[----:B-1----:R1:W-:Y:S04]  /*13ff0*/  STL.64 [R1+0x9b8], R88 ;  /* 0x0009b85801007387 */ /* 0x0023e80000100a00 */
[----:B--2---:R2:W-:Y:S04]  /*14000*/  STL.64 [R1+0xa00], R98 ;  /* 0x000a006201007387 */ /* 0x0045e80000100a00 */
[----:B------:R-:W0:Y:S04]  /*14010*/  LDS.128 R92, [0x9f0] ;  /* 0x0009f000ff5c7984 */ /* 0x000e280000000c00 */
[----:B-1----:R-:W3:Y:S04]  /*14020*/  LDL.64 R88, [R1+0x530] ;  /* 0x0005300001587983 */ /* 0x002ee80000100a00 */
[----:B--2---:R-:W2:Y:S04]  /*14030*/  LDL.64 R98, [R1+0x508] ;  /* 0x0005080001627983 */ /* 0x004ea80000100a00 */
[----:B------:R-:W2:Y:S04]  /*14040*/  LDL.64 R60, [R1+0x5a0] ;  /* 0x0005a000013c7983 */ /* 0x000ea80000100a00 */
[----:B------:R-:W1:Y:S04]  /*14050*/  LDS.128 R104, [0xa60] ;  /* 0x000a6000ff687984 */ /* 0x000e680000000c00 */
[----:B------:R-:W0:Y:S04]  /*14060*/  LDS.128 R108, [0xa80] ;  /* 0x000a8000ff6c7984 */ /* 0x000e280000000c00 */
[----:B------:R-:W0:Y:S04]  /*14070*/  LDS.128 R112, [0xaa0] ;  /* 0x000aa000ff707984 */ /* 0x000e280000000c00 */
[----:B------:R-:W0:Y:S04]  /*14080*/  LDS.128 R116, [0xab0] ;  /* 0x000ab000ff747984 */ /* 0x000e280000000c00 */
[----:B------:R-:W2:Y:S04]  /*14090*/  LDL.64 R70, [R1+0x578] ;  /* 0x0005780001467983 */ /* 0x000ea80000100a00 */
[----:B------:R-:W2:Y:S04]  /*140a0*/  LDL.64 R56, [R1+0x5b0] ;  /* 0x0005b00001387983 */ /* 0x000ea80000100a00 */
[----:B------:R-:W2:Y:S04]  /*140b0*/  LDL.64 R80, [R1+0x550] ;  /* 0x0005500001507983 */ /* 0x000ea80000100a00 */
[----:B------:R-:W2:Y:S04]  /*140c0*/  LDL.64 R66, [R1+0x588] ;  /* 0x0005880001427983 */ /* 0x000ea80000100a00 */
[----:B------:R1:W-:Y:S04]  /*140d0*/  STL.64 [R1+0x9c0], R90 ;  /* 0x0009c05a01007387 */ /* 0x0003e80000100a00 */
[----:B------:R-:W2:Y:S04]  /*140e0*/  LDL.64 R216, [R1+0x5f0] ;  /* 0x0005f00001d87983 */ /* 0x000ea80000100a00 */
[----:B------:R-:W2:Y:S04]  /*140f0*/  LDL.64 R76, [R1+0x560] ;  /* 0x00056000014c7983 */ /* 0x000ea80000100a00 */
[----:B-1----:R-:W2:Y:S04]  /*14100*/  LDL.64 R90, [R1+0x528] ;  /* 0x00052800015a7983 */ /* 0x002ea80000100a00 */
[----:B------:R1:W-:Y:S04]  /*14110*/  STL.64 [R1+0xa28], R100 ;  /* 0x000a286401007387 */ /* 0x0003e80000100a00 */
[----:B------:R-:W2:Y:S04]  /*14120*/  LDL.64 R214, [R1+0x5e8] ;  /* 0x0005e80001d67983 */ /* 0x000ea80000100a00 */
[----:B------:R-:W2:Y:S04]  /*14130*/  LDL.64 R212, [R1+0x5e0] ;  /* 0x0005e00001d47983 */ /* 0x000ea80000100a00 */
[----:B------:R-:W2:Y:S04]  /*14140*/  LDL.64 R52, [R1+0x5c0] ;  /* 0x0005c00001347983 */ /* 0x000ea80000100a00 */
[----:B------:R-:W2:Y:S04]  /*14150*/  LDL.64 R54, [R1+0x5b8] ;  /* 0x0005b80001367983 */ /* 0x000ea80000100a00 */
[----:B-1----:R-:W2:Y:S04]  /*14160*/  LDL.64 R100, [R1+0x500] ;  /* 0x0005000001647983 */ /* 0x002ea80000100a00 */
[----:B0-----:R-:W-:Y:S04]  /*14170*/  STL.64 [R1+0x908], R4 ;  /* 0x0009080401007387 */ /* 0x001fe80000100a00 */
[----:B------:R-:W2:Y:S04]  /*14180*/  LDL.64 R220, [R1+0x908] ;  /* 0x0009080001dc7983 */ /* 0x000ea80000100a00 */
[----:B------:R-:W2:Y:S04]  /*14190*/  LDL.64 R86, [R1+0x538] ;  /* 0x0005380001567983 */ /* 0x000ea80000100a00 */
[----:B------:R-:W2:Y:S04]  /*141a0*/  LDL.64 R62, [R1+0x598] ;  /* 0x00059800013e7983 */ /* 0x000ea80000100a00 */
[----:B------:R-:W2:Y:S04]  /*141b0*/  LDL.64 R64, [R1+0x590] ;  /* 0x0005900001407983 */ /* 0x000ea80000100a00 */
[----:B------:R-:W2:Y:S04]  /*141c0*/  LDL.64 R72, [R1+0x570] ;  /* 0x0005700001487983 */ /* 0x000ea80000100a00 */
[----:B------:R-:W2:Y:S04]  /*141d0*/  LDL.64 R74, [R1+0x568] ;  /* 0x00056800014a7983 */ /* 0x000ea80000100a00 */
[----:B------:R0:W-:Y:S04]  /*141e0*/  STL.64 [R1+0x9f8], R96 ;  /* 0x0009f86001007387 */ /* 0x0001e80000100a00 */
[----:B------:R1:W-:Y:S04]  /*141f0*/  STL.64 [R1+0x9d8], R92 ;  /* 0x0009d85c01007387 */ /* 0x0003e80000100a00 */
[----:B------:R1:W-:Y:S04]  /*14200*/  STL.64 [R1+0x9e0], R94 ;  /* 0x0009e05e01007387 */ /* 0x0003e80000100a00 */
[----:B0-----:R-:W2:Y:S04]  /*14210*/  LDL.64 R96, [R1+0x510] ;  /* 0x0005100001607983 */ /* 0x001ea80000100a00 */
[----:B------:R-:W2:Y:S04]  /*14220*/  LDL.64 R218, [R1+0x5f8] ;  /* 0x0005f80001da7983 */ /* 0x000ea80000100a00 */
[----:B------:R-:W2:Y:S04]  /*14230*/  LDL.64 R82, [R1+0x548] ;  /* 0x0005480001527983 */ /* 0x000ea80000100a00 */
[----:B------:R-:W2:Y:S04]  /*14240*/  LDL.64 R84, [R1+0x540] ;  /* 0x0005400001547983 */ /* 0x000ea80000100a00 */
[----:B-1----:R-:W2:Y:S04]  /*14250*/  LDL.64 R92, [R1+0x520] ;  /* 0x00052000015c7983 */ /* 0x002ea80000100a00 */
[----:B------:R-:W2:Y:S04]  /*14260*/  LDL.64 R94, [R1+0x518] ;  /* 0x00051800015e7983 */ /* 0x000ea80000100a00 */
        /* <DEDUP_REMOVED lines=9> */
[----:B0-----:R-:W2:Y:S04]  /*14300*/  LDL.64 R102, [R1+0x4f8] ;  /* 0x0004f80001667983 */ /* 0x001ea80000100a00 */
[----:B-1----:R-:W2:Y:S04]  /*14310*/  LDL.64 R104, [R1+0x4f0] ;  /* 0x0004f00001687983 */ /* 0x002ea80000100a00 */
        /* <DEDUP_REMOVED lines=62> */
[----:B------:R-:W-:Y:S04]  /*14700*/  STL.64 [R1+0x910], R6 ;  /* 0x0009100601007387 */ /* 0x000fe80000100a00 */
[----:B------:R-:W0:Y:S04]  /*14710*/  LDS.128 R4, [0x9e0] ;  /* 0x0009e000ff047984 */ /* 0x000e280000000c00 */
[----:B------:R-:W1:Y:S04]  /*14720*/  LDS.128 R8, [0x930] ;  /* 0x00093000ff087984 */ /* 0x000e680000000c00 */
[----:B------:R-:W1:Y:S04]  /*14730*/  LDS.128 R12, [0x940] ;  /* 0x00094000ff0c7984 */ /* 0x000e680000000c00 */
[----:B------:R-:W1:Y:S04]  /*14740*/  LDS.128 R16, [0x950] ;  /* 0x00095000ff107984 */ /* 0x000e680000000c00 */
[----:B------:R-:W3:Y:S04]  /*14750*/  LDS.128 R20, [0x960] ;  /* 0x00096000ff147984 */ /* 0x000ee80000000c00 */
[----:B------:R-:W3:Y:S04]  /*14760*/  LDS.128 R24, [0x970] ;  /* 0x00097000ff187984 */ /* 0x000ee80000000c00 */
[----:B------:R-:W3:Y:S04]  /*14770*/  LDS.128 R28, [0x980] ;  /* 0x00098000ff1c7984 */ /* 0x000ee80000000c00 */
[----:B------:R-:W3:Y:S04]  /*14780*/  LDS.128 R32, [0x990] ;  /* 0x00099000ff207984 */ /* 0x000ee80000000c00 */
[----:B------:R-:W-:Y:S04]  /*14790*/  LDS.128 R36, [0x9a0] ;  /* 0x0009a000ff247984 */ /* 0x000fe80000000c00 */
[----:B------:R-:W-:Y:S04]  /*147a0*/  LDS.128 R40, [0x9b0] ;  /* 0x0009b000ff287984 */ /* 0x000fe80000000c00 */
[----:B0-----:R-:W-:Y:S04]  /*147b0*/  STL.64 [R1+0x9c8], R4 ;  /* 0x0009c80401007387 */ /* 0x001fe80000100a00 */
[----:B------:R-:W-:Y:S04]  /*147c0*/  STL.64 [R1+0x9d0], R6 ;  /* 0x0009d00601007387 */ /* 0x000fe80000100a00 */
[----:B------:R-:W0:Y:S04]  /*147d0*/  LDS.128 R4, [0xb60] ;  /* 0x000b6000ff047984 */ /* 0x000e280000000c00 */
[----:B-1----:R-:W-:Y:S04]  /*147e0*/  STL.64 [R1+0x918], R8 ;  /* 0x0009180801007387 */ /* 0x002fe80000100a00 */
[----:B------:R-:W-:Y:S04]  /*147f0*/  STL.64 [R1+0x920], R10 ;  /* 0x0009200a01007387 */ /* 0x000fe80000100a00 */
[----:B------:R-:W1:Y:S04]  /*14800*/  LDS.128 R8, [0xa00] ;  /* 0x000a0000ff087984 */ /* 0x000e680000000c00 */
[----:B------:R-:W-:Y:S04]  /*14810*/  STL.64 [R1+0x928], R12 ;  /* 0x0009280c01007387 */ /* 0x000fe80000100a00 */
[----:B------:R-:W-:Y:S04]  /*14820*/  STL.64 [R1+0x930], R14 ;  /* 0x0009300e01007387 */ /* 0x000fe80000100a00 */
[----:B------:R-:W0:Y:S04]  /*14830*/  LDS.128 R12, [0xa20] ;  /* 0x000a2000ff0c7984 */ /* 0x000e280000000c00 */
[----:B------:R-:W-:Y:S04]  /*14840*/  STL.64 [R1+0x938], R16 ;  /* 0x0009381001007387 */ /* 0x000fe80000100a00 */
[----:B------:R-:W-:Y:S04]  /*14850*/  STL.64 [R1+0x940], R18 ;  /* 0x0009401201007387 */ /* 0x000fe80000100a00 */
[----:B------:R-:W0:Y:S04]  /*14860*/  LDS.128 R16, [0xa30] ;  /* 0x000a3000ff107984 */ /* 0x000e280000000c00 */
        /* <DEDUP_REMOVED lines=9> */
[----:B------:R-:W3:Y:S04]  /*14900*/  LDS.128 R24, [0xa70] ;  /* 0x000a7000ff187984 */ /* 0x000ee80000000c00 */
[----:B------:R-:W3:Y:S04]  /*14910*/  LDS.128 R28, [0xa90] ;  /* 0x000a9000ff1c7984 */ /* 0x000ee80000000c00 */
[----:B------:R-:W3:Y:S04]  /*14920*/  LDS.128 R32, [0xac0] ;  /* 0x000ac000ff207984 */ /* 0x000ee80000000c00 */
        /* <DEDUP_REMOVED lines=27> */
[----:B------:R-:W2:Y:S04]  /*14ae0*/  LDS.128 R36, [0xb10] ;  /* 0x000b1000ff247984 */ /* 0x000ea80000000c00 */
[----:B------:R-:W2:Y:S04]  /*14af0*/  LDS.128 R40, [0xb20] ;  /* 0x000b2000ff287984 */ /* 0x000ea80000000c00 */
[----:B------:R-:W2:Y:S04]  /*14b00*/  LDS.128 R24, [0xb30] ;  /* 0x000b3000ff187984 */ /* 0x000ea80000000c00 */
[----:B------:R-:W2:Y:S04]  /*14b10*/  LDS.128 R20, [0xb40] ;  /* 0x000b4000ff147984 */ /* 0x000ea80000000c00 */
[----:B0-----:R0:W-:Y:S02]  /*14b20*/  STL.64 [R1+0xbd8], R4 ;  /* 0x000bd80401007387 */ /* 0x0011e40000100a00 */
[----:B0-----:R-:W-:-:S02]  /*14b30*/  PRMT R4, R48, 0x7610, R48 ;  /* 0x0000761030047816 */ /* 0x001fc40000000030 */
[----:B------:R-:W-:-:S05]  /*14b40*/  PRMT R5, R49, 0x7610, R49 ;  /* 0x0000761031057816 */ /* 0x000fca0000000031 */
[----:B------:R4:W-:Y:S04]  /*14b50*/  STL.64 [R1+0x2d0], R4 ;  /* 0x0002d00401007387 */ /* 0x0009e80000100a00 */
[----:B-1----:R-:W-:Y:S04]  /*14b60*/  STL.64 [R1+0xb38], R8 ;  /* 0x000b380801007387 */ /* 0x002fe80000100a00 */
[----:B------:R-:W-:Y:S04]  /*14b70*/  STL.64 [R1+0xb40], R10 ;  /* 0x000b400a01007387 */ /* 0x000fe80000100a00 */
[----:B------:R-:W0:Y:S01]  /*14b80*/  LDS.128 R8, [0xbd0] ;  /* 0x000bd000ff087984 */ /* 0x000e220000000c00 */
[----:B----4-:R-:W-:-:S02]  /*14b90*/  PRMT R4, R58, 0x7610, R58 ;  /* 0x000076103a047816 */ /* 0x010fc4000000003a */
[----:B------:R-:W-:-:S05]  /*14ba0*/  PRMT R5, R59, 0x7610, R59 ;  /* 0x000076103b057816 */ /* 0x000fca000000003b */
[----:B------:R5:W-:Y:S04]  /*14bb0*/  STL.64 [R1+0x2a8], R4 ;  /* 0x0002a80401007387 */ /* 0x000be80000100a00 */
[----:B------:R-:W-:Y:S04]  /*14bc0*/  STL.64 [R1+0xab8], R12 ;  /* 0x000ab80c01007387 */ /* 0x000fe80000100a00 */
[----:B------:R-:W-:Y:S04]  /*14bd0*/  STL.64 [R1+0xac0], R14 ;  /* 0x000ac00e01007387 */ /* 0x000fe80000100a00 */
[----:B------:R-:W1:Y:S01]  /*14be0*/  LDS.128 R12, [0xb70] ;  /* 0x000b7000ff0c7984 */ /* 0x000e620000000c00 */
[----:B-----5:R-:W-:-:S02]  /*14bf0*/  PRMT R4, R68, 0x7610, R68 ;  /* 0x0000761044047816 */ /* 0x020fc40000000044 */
[----:B------:R-:W-:-:S05]  /*14c00*/  PRMT R5, R69, 0x7610, R69 ;  /* 0x0000761045057816 */ /* 0x000fca0000000045 */
[----:B------:R4:W-:Y:S04]  /*14c10*/  STL.64 [R1+0x280], R4 ;  /* 0x0002800401007387 */ /* 0x0009e80000100a00 */
[----:B------:R5:W-:Y:S01]  /*14c20*/  STL.64 [R1+0xbe0], R6 ;  /* 0x000be00601007387 */ /* 0x000be20000100a00 */
[----:B----4-:R-:W-:Y:S02]  /*14c30*/  PRMT R4, R78, 0x7610, R78 ;  /* 0x000076104e047816 */ /* 0x010fe4000000004e */
[----:B------:R-:W-:-:S05]  /*14c40*/  PRMT R5, R79, 0x7610, R79 ;  /* 0x000076104f057816 */ /* 0x000fca000000004f */
[----:B------:R4:W-:Y:S01]  /*14c50*/  STL.64 [R1+0x258], R4 ;  /* 0x0002580401007387 */ /* 0x0009e20000100a00 */
[----:B-----5:R-:W-:Y:S02]  /*14c60*/  PRMT R6, R2, 0x7610, R2 ;  /* 0x0000761002067816 */ /* 0x020fe40000000002 */
[----:B------:R-:W-:Y:S01]  /*14c70*/  PRMT R7, R3, 0x7610, R3 ;  /* 0x0000761003077816 */ /* 0x000fe20000000003 */
[----:B------:R-:W-:Y:S01]  /*14c80*/  STL.64 [R1+0xac8], R16 ;  /* 0x000ac81001007387 */ /* 0x000fe20000100a00 */
[----:B------:R-:W-:Y:S02]  /*14c90*/  PRMT R2, R50, 0x7610, R50 ;  /* 0x0000761032027816 */ /* 0x000fe40000000032 */
[----:B------:R-:W-:Y:S01]  /*14ca0*/  PRMT R3, R51, 0x7610, R51 ;  /* 0x0000761033037816 */ /* 0x000fe20000000033 */
[----:B------:R-:W-:Y:S04]  /*14cb0*/  STL.64 [R1+0xad0], R18 ;  /* 0x000ad01201007387 */ /* 0x000fe80000100a00 */
[----:B------:R-:W5:Y:S01]  /*14cc0*/  LDS.128 R16, [0xb80] ;  /* 0x000b8000ff107984 */ /* 0x000f620000000c00 */
[----:B----4-:R-:W-:-:S02]  /*14cd0*/  PRMT R4, R88, 0x7610, R88 ;  /* 0x0000761058047816 */ /* 0x010fc40000000058 */
[----:B------:R-:W-:-:S05]  /*14ce0*/  PRMT R5, R89, 0x7610, R89 ;  /* 0x0000761059057816 */ /* 0x000fca0000000059 */
[----:B------:R2:W-:Y:S04]  /*14cf0*/  STL.64 [R1+0x230], R4 ;  /* 0x0002300401007387 */ /* 0x0005e80000100a00 */
[----:B------:R4:W-:Y:S04]  /*14d00*/  STL.64 [R1+0x2c8], R2 ;  /* 0x0002c80201007387 */ /* 0x0009e80000100a00 */
[----:B---3--:R-:W-:Y:S01]  /*14d10*/  STL.64 [R1+0x9a8], R44 ;  /* 0x0009a82c01007387 */ /* 0x008fe20000100a00 */
[----:B--2---:R-:W-:Y:S02]  /*14d20*/  PRMT R4, R98, 0x7610, R98 ;  /* 0x0000761062047816 */ /* 0x004fe40000000062 */
[----:B------:R-:W-:Y:S01]  /*14d30*/  PRMT R5, R99, 0x7610, R99 ;  /* 0x0000761063057816 */ /* 0x000fe20000000063 */
[----:B------:R-:W-:Y:S01]  /*14d40*/  STL.64 [R1+0x9b0], R46 ;  /* 0x0009b02e01007387 */ /* 0x000fe20000100a00 */
[----:B----4-:R-:W-:-:S02]  /*14d50*/  PRMT R2, R60, 0x7610, R60 ;  /* 0x000076103c027816 */ /* 0x010fc4000000003c */
[----:B------:R-:W-:Y:S01]  /*14d60*/  PRMT R3, R61, 0x7610, R61 ;  /* 0x000076103d037816 */ /* 0x000fe2000000003d */
        /* <DEDUP_REMOVED lines=13> */
[----:B------:R-:W2:Y:S04]  /*14e40*/  LDS.128 R24, [0xb90] ;  /* 0x000b9000ff187984 */ /* 0x000ea80000000c00 */
[----:B------:R-:W3:Y:S04]  /*14e50*/  LDS.128 R28, [0xba0] ;  /* 0x000ba000ff1c7984 */ /* 0x000ee80000000c00 */
[----:B------:R-:W4:Y:S04]  /*14e60*/  LDS.128 R20, [0xbb0] ;  /* 0x000bb000ff147984 */ /* 0x000f280000000c00 */
[----:B------:R-:W0:Y:S04]  /*14e70*/  LDS.128 R32, [0xbc0] ;  /* 0x000bc000ff207984 */ /* 0x000e280000000c00 */
[----:B------:R-:W0:Y:S04]  /*14e80*/  LDS.128 R36, [0xbe0] ;  /* 0x000be000ff247984 */ /* 0x000e280000000c00 */
[----:B------:R-:W0:Y:S04]  /*14e90*/  LDS.128 R40, [0xc00] ;  /* 0x000c0000ff287984 */ /* 0x000e280000000c00 */
[----:B------:R-:W1:Y:S04]  /*14ea0*/  LDS.128 R44, [0xc10] ;  /* 0x000c1000ff2c7984 */ /* 0x000e680000000c00 */
[----:B------:R-:W1:Y:S04]  /*14eb0*/  LDS.64 R4, [0xc20] ;  /* 0x000c2000ff047984 */ /* 0x000e680000000a00 */
[----:B------:R2:W-:Y:S04]  /*14ec0*/  STL.64 [R1+0x2a0], R2 ;  /* 0x0002a00201007387 */ /* 0x0005e80000100a00 */
[----:B------:R3:W-:Y:S01]  /*14ed0*/  STL.64 [R1+0x2d8], R6 ;  /* 0x0002d80601007387 */ /* 0x0007e20000100a00 */
[----:B--2---:R-:W-:-:S02]  /*14ee0*/  PRMT R2, R70, 0x7610, R70 ;  /* 0x0000761046027816 */ /* 0x004fc40000000046 */
[----:B------:R-:W-:Y:S02]  /*14ef0*/  PRMT R3, R71, 0x7610, R71 ;  /* 0x0000761047037816 */ /* 0x000fe40000000047 */
[----:B---3--:R-:W-:Y:S02]  /*14f00*/  PRMT R6, R56, 0x7610, R56 ;  /* 0x0000761038067816 */ /* 0x008fe40000000038 */
[----:B------:R-:W-:Y:S01]  /*14f10*/  PRMT R7, R57, 0x7610, R57 ;  /* 0x0000761039077816 */ /* 0x000fe20000000039 */
[----:B------:R2:W-:Y:S04]  /*14f20*/  STL.64 [R1+0x278], R2 ;  /* 0x0002780201007387 */ /* 0x0005e80000100a00 */
[----:B------:R3:W-:Y:S04]  /*14f30*/  STL.64 [R1+0x2b0], R6 ;  /* 0x0002b00601007387 */ /* 0x0007e80000100a00 */
[----:B0-----:R0:W-:Y:S01]  /*14f40*/  STL.64 [R1+0xbb8], R8 ;  /* 0x000bb80801007387 */ /* 0x0011e20000100a00 */
[----:B--2---:R-:W-:-:S02]  /*14f50*/  PRMT R2, R80, 0x7610, R80 ;  /* 0x0000761050027816 */ /* 0x004fc40000000050 */
[----:B------:R-:W-:Y:S02]  /*14f60*/  PRMT R3, R81, 0x7610, R81 ;  /* 0x0000761051037816 */ /* 0x000fe40000000051 */
[----:B---3--:R-:W-:Y:S02]  /*14f70*/  PRMT R6, R66, 0x7610, R66 ;  /* 0x0000761042067816 */ /* 0x008fe40000000042 */
[----:B------:R-:W-:Y:S01]  /*14f80*/  PRMT R7, R67, 0x7610, R67 ;  /* 0x0000761043077816 */ /* 0x000fe20000000043 */
[----:B------:R2:W-:Y:S01]  /*14f90*/  STL.64 [R1+0x250], R2 ;  /* 0x0002500201007387 */ /* 0x0005e20000100a00 */
[----:B0-----:R-:W-:Y:S02]  /*14fa0*/  PRMT R8, R216, 0x7610, R216 ;  /* 0x00007610d8087816 */ /* 0x001fe400000000d8 */
[----:B------:R-:W-:Y:S01]  /*14fb0*/  PRMT R9, R217, 0x7610, R217 ;  /* 0x00007610d9097816 */ /* 0x000fe200000000d9 */
[----:B------:R0:W-:Y:S01]  /*14fc0*/  STL.64 [R1+0x288], R6 ;  /* 0x0002880601007387 */ /* 0x0001e20000100a00 */
[----:B------:R-:W-:-:S03]  /*14fd0*/  FSETP.GT.FTZ.AND P0, PT, R250, R220, PT ;  /* 0x000000dcfa00720b */ /* 0x000fc60003f14000 */
[----:B-1----:R1:W-:Y:S01]  /*14fe0*/  STL.64 [R1+0xb58], R12 ;  /* 0x000b580c01007387 */ /* 0x0023e20000100a00 */
[----:B--2---:R-:W-:Y:S02]  /*14ff0*/  PRMT R2, R90, 0x7610, R90 ;  /* 0x000076105a027816 */ /* 0x004fe4000000005a */
[----:B------:R-:W-:Y:S02]  /*15000*/  PRMT R3, R91, 0x7610, R91 ;  /* 0x000076105b037816 */ /* 0x000fe4000000005b */
[----:B0-----:R-:W-:Y:S02]  /*15010*/  PRMT R6, R76, 0x7610, R76 ;  /* 0x000076104c067816 */ /* 0x001fe4000000004c */
[----:B------:R-:W-:Y:S01]  /*15020*/  PRMT R7, R77, 0x7610, R77 ;  /* 0x000076104d077816 */ /* 0x000fe2000000004d */
[----:B------:R0:W-:Y:S01]  /*15030*/  STL.64 [R1+0xb60], R14 ;  /* 0x000b600e01007387 */ /* 0x0001e20000100a00 */
[----:B-1----:R-:W-:Y:S02]  /*15040*/  PRMT R12, R212, 0x7610, R212 ;  /* 0x00007610d40c7816 */ /* 0x002fe400000000d4 */
[----:B------:R-:W-:Y:S01]  /*15050*/  PRMT R13, R213, 0x7610, R213 ;  /* 0x00007610d50d7816 */ /* 0x000fe200000000d5 */
[----:B------:R1:W-:Y:S04]  /*15060*/  STL.64 [R1+0xbc0], R10 ;  /* 0x000bc00a01007387 */ /* 0x0003e80000100a00 */
[----:B------:R2:W-:Y:S04]  /*15070*/  STL.64 [R1+0x2f0], R8 ;  /* 0x0002f00801007387 */ /* 0x0005e80000100a00 */
[----:B------:R3:W-:Y:S01]  /*15080*/  STL.64 [R1+0x228], R2 ;  /* 0x0002280201007387 */ /* 0x0007e20000100a00 */
[----:B0-----:R-:W-:-:S02]  /*15090*/  PRMT R14, R214, 0x7610, R214 ;  /* 0x00007610d60e7816 */ /* 0x001fc400000000d6 */
[----:B------:R-:W-:Y:S02]  /*150a0*/  PRMT R15, R215, 0x7610, R215 ;  /* 0x00007610d70f7816 */ /* 0x000fe400000000d7 */
[----:B-1----:R-:W-:Y:S02]  /*150b0*/  PRMT R10, R52, 0x7610, R52 ;  /* 0x00007610340a7816 */ /* 0x002fe40000000034 */
[----:B------:R-:W-:Y:S01]  /*150c0*/  PRMT R11, R53, 0x7610, R53 ;  /* 0x00007610350b7816 */ /* 0x000fe20000000035 */
[----:B------:R0:W-:Y:S01]  /*150d0*/  STL.64 [R1+0x260], R6 ;  /* 0x0002600601007387 */ /* 0x0001e20000100a00 */
[----:B--2---:R-:W-:Y:S02]  /*150e0*/  PRMT R8, R54, 0x7610, R54 ;  /* 0x0000761036087816 */ /* 0x004fe40000000036 */
[----:B------:R-:W-:Y:S02]  /*150f0*/  PRMT R9, R55, 0x7610, R55 ;  /* 0x0000761037097816 */ /* 0x000fe40000000037 */
[----:B---3--:R-:W-:-:S02]  /*15100*/  PRMT R2, R100, 0x7610, R100 ;  /* 0x0000761064027816 */ /* 0x008fc40000000064 */
[----:B------:R-:W-:Y:S01]  /*15110*/  PRMT R3, R101, 0x7610, R101 ;  /* 0x0000761065037816 */ /* 0x000fe20000000065 */
[----:B------:R1:W-:Y:S01]  /*15120*/  STL.64 [R1+0x2e8], R14 ;  /* 0x0002e80e01007387 */ /* 0x0003e20000100a00 */
[----:B0-----:R-:W-:Y:S02]  /*15130*/  PRMT R6, R86, 0x7610, R86 ;  /* 0x0000761056067816 */ /* 0x001fe40000000056 */
[----:B------:R-:W-:Y:S01]  /*15140*/  PRMT R7, R87, 0x7610, R87 ;  /* 0x0000761057077816 */ /* 0x000fe20000000057 */
[----:B------:R0:W-:Y:S04]  /*15150*/  STL.64 [R1+0x2e0], R12 ;  /* 0x0002e00c01007387 */ /* 0x0001e80000100a00 */
[----:B------:R2:W-:Y:S04]  /*15160*/  STL.64 [R1+0x2c0], R10 ;  /* 0x0002c00a01007387 */ /* 0x0005e80000100a00 */
[----:B------:R3:W-:Y:S01]  /*15170*/  STL.64 [R1+0x2b8], R8 ;  /* 0x0002b80801007387 */ /* 0x0007e20000100a00 */
[----:B-1----:R-:W-:-:S02]  /*15180*/  PRMT R14, R62, 0x7610, R62 ;  /* 0x000076103e0e7816 */ /* 0x002fc4000000003e */
[----:B------:R-:W-:Y:S01]  /*15190*/  PRMT R15, R63, 0x7610, R63 ;  /* 0x000076103f0f7816 */ /* 0x000fe2000000003f */
[----:B------:R1:W-:Y:S01]  /*151a0*/  STL.64 [R1+0x200], R2 ;  /* 0x0002000201007387 */ /* 0x0003e20000100a00 */
[----:B0-----:R-:W-:Y:S02]  /*151b0*/  PRMT R12, R64, 0x7610, R64 ;  /* 0x00007610400c7816 */ /* 0x001fe40000000040 */
[----:B------:R-:W-:Y:S02]  /*151c0*/  PRMT R13, R65, 0x7610, R65 ;  /* 0x00007610410d7816 */ /* 0x000fe40000000041 */
[----:B--2---:R-:W-:Y:S02]  /*151d0*/  PRMT R10, R72, 0x7610, R72 ;  /* 0x00007610480a7816 */ /* 0x004fe40000000048 */
[----:B------:R-:W-:Y:S02]  /*151e0*/  PRMT R11, R73, 0x7610, R73 ;  /* 0x00007610490b7816 */ /* 0x000fe40000000049 */
[----:B---3--:R-:W-:-:S02]  /*151f0*/  PRMT R8, R74, 0x7610, R74 ;  /* 0x000076104a087816 */ /* 0x008fc4000000004a */
[----:B------:R-:W-:Y:S02]  /*15200*/  PRMT R9, R75, 0x7610, R75 ;  /* 0x000076104b097816 */ /* 0x000fe4000000004b */
[----:B-1----:R-:W-:Y:S02]  /*15210*/  FSEL R2, R220, R250, P0 ;  /* 0x000000fadc027208 */ /* 0x002fe40000000000 */
[----:B------:R-:W-:Y:S01]  /*15220*/  FSEL R3, R250, R220, P0 ;  /* 0x000000dcfa037208 */ /* 0x000fe20000000000 */
[----:B------:R0:W-:Y:S04]  /*15230*/  STL.64 [R1+0x238], R6 ;  /* 0x0002380601007387 */ /* 0x0001e80000100a00 */
[----:B-----5:R1:W-:Y:S01]  /*15240*/  STL.64 [R1+0xb68], R16 ;  /* 0x000b681001007387 */ /* 0x0203e20000100a00 */
[----:B------:R-:W-:-:S03]  /*15250*/  FADD.FTZ R2, -R3, R2 ;  /* 0x0000000203027221 */ /* 0x000fc60000010100 */
[----:B------:R2:W-:Y:S04]  /*15260*/  STL.64 [R1+0x298], R14 ;  /* 0x0002980e01007387 */ /* 0x0005e80000100a00 */
[----:B------:R3:W-:Y:S01]  /*15270*/  STL.64 [R1+0x290], R12 ;  /* 0x0002900c01007387 */ /* 0x0007e20000100a00 */
[----:B0-----:R-:W-:Y:S02]  /*15280*/  PRMT R6, R96, 0x7610, R96 ;  /* 0x0000761060067816 */ /* 0x001fe40000000060 */
[----:B------:R-:W-:Y:S01]  /*15290*/  PRMT R7, R97, 0x7610, R97 ;  /* 0x0000761061077816 */ /* 0x000fe20000000061 */
[----:B------:R0:W-:Y:S01]  /*152a0*/  STL.64 [R1+0x270], R10 ;  /* 0x0002700a01007387 */ /* 0x0001e20000100a00 */
[----:B-1----:R-:W-:Y:S02]  /*152b0*/  PRMT R16, R218, 0x7610, R218 ;  /* 0x00007610da107816 */ /* 0x002fe400000000da */
[----:B------:R-:W-:Y:S01]  /*152c0*/  PRMT R17, R219, 0x7610, R219 ;  /* 0x00007610db117816 */ /* 0x000fe200000000db */
[----:B------:R1:W-:Y:S01]  /*152d0*/  STL.64 [R1+0x268], R8 ;  /* 0x0002680801007387 */ /* 0x0003e20000100a00 */
[----:B--2---:R-:W-:-:S02]  /*152e0*/  PRMT R14, R82, 0x7610, R82 ;  /* 0x00007610520e7816 */ /* 0x004fc40000000052 */
[----:B------:R-:W-:Y:S02]  /*152f0*/  PRMT R15, R83, 0x7610, R83 ;  /* 0x00007610530f7816 */ /* 0x000fe40000000053 */
[----:B---3--:R-:W-:Y:S02]  /*15300*/  PRMT R12, R84, 0x7610, R84 ;  /* 0x00007610540c7816 */ /* 0x008fe40000000054 */
[----:B------:R-:W-:Y:S01]  /*15310*/  PRMT R13, R85, 0x7610, R85 ;  /* 0x00007610550d7816 */ /* 0x000fe20000000055 */
[----:B------:R2:W-:Y:S01]  /*15320*/  STL.64 [R1+0x210], R6 ;  /* 0x0002100601007387 */ /* 0x0005e20000100a00 */
[----:B0-----:R-:W-:Y:S02]  /*15330*/  PRMT R10, R92, 0x7610, R92 ;  /* 0x000076105c0a7816 */ /* 0x001fe4000000005c */
[----:B------:R-:W-:Y:S02]  /*15340*/  PRMT R11, R93, 0x7610, R93 ;  /* 0x000076105d0b7816 */ /* 0x000fe4000000005d */
[----:B-1----:R-:W-:-:S02]  /*15350*/  PRMT R8, R94, 0x7610, R94 ;  /* 0x000076105e087816 */ /* 0x002fc4000000005e */
[----:B------:R-:W-:Y:S01]  /*15360*/  PRMT R9, R95, 0x7610, R95 ;  /* 0x000076105f097816 */ /* 0x000fe2000000005f */
[----:B------:R0:W-:Y:S01]  /*15370*/  STL.64 [R1+0xb70], R18 ;  /* 0x000b701201007387 */ /* 0x0001e20000100a00 */
[----:B--2---:R-:W-:-:S03]  /*15380*/  FMUL.FTZ R6, R2, 1.4426950216293334961 ;  /* 0x3fb8aa3b02067820 */ /* 0x004fc60000410000 */
        /* <DEDUP_REMOVED lines=82> */
[----:B------:R0:W-:Y:S04]  /*158b0*/  STL.64 [R1], R236 ;  /* 0x000000ec01007387 */ /* 0x0001e80000100a00 */
[----:B------:R0:W-:Y:S01]  /*158c0*/  STL.64 [R1+0xc08], R4 ;  /* 0x000c080401007387 */ /* 0x0001e20000100a00 */
[----:B------:R-:W1:Y:S01]  /*158d0*/  MUFU.EX2 R6, R6 ;  /* 0x0000000600067308 */ /* 0x000e620000000800 */
[----:B------:R-:W-:-:S02]  /*158e0*/  FSEL R2, R252, R221, P0 ;  /* 0x000000ddfc027208 */ /* 0x000fc40000000000 */
[----:B------:R-:W-:Y:S01]  /*158f0*/  FSEL R221, R221, R252, P0 ;  /* 0x000000fcdddd7208 */ /* 0x000fe20000000000 */
[----:B------:R-:W-:-:S04]  /*15900*/  IMAD.MOV.U32 R7, RZ, RZ, RZ ;  /* 0x000000ffff077224 */ /* 0x000fc800078e00ff */
[----:B01----:R-:W-:Y:S02]  /*15910*/  FFMA.FTZ R2, R221, R6, R2 ;  /* 0x00000006dd027223 */ /* 0x003fe40000010002 */
.L_x_357:
[C-C-:B------:R-:W-:Y:S01]  /*15920*/  IMAD R12, R7.reuse, 0x4, R0.reuse ;  /* 0x00000004070c7824 */ /* 0x140fe200078e0200 */
        /* <DEDUP_REMOVED lines=18> */
.L_x_356:
        /* <DEDUP_REMOVED lines=17> */
.L_x_341:
[----:B------:R-:W-:Y:S05]  /*15b60*/  BSYNC B2 ;  /* 0x0000000000027941 */ /* 0x000fea0003800000 */
.L_x_340:
[----:B------:R-:W-:Y:S04]  /*15b70*/  STL.U16 [R8], R5 ;  /* 0x0000000508007387 */ /* 0x000fe80000100400 */
[----:B------:R-:W2:Y:S04]  /*15b80*/  LDL R13, [R6+0x4] ;  /* 0x00000400060d7983 */ /* 0x000ea80000100800 */
[----:B--2---:R-:W-:Y:S04]  /*15b90*/  STL [R6], R13 ;  /* 0x0000000d06007387 */ /* 0x004fe80000100800 */
[----:B------:R0:W-:Y:S04]  /*15ba0*/  STL.U16 [R8+0x2], R9 ;  /* 0x0000020908007387 */ /* 0x0001e80000100400 */
[----:B------:R1:W-:Y:S04]  /*15bb0*/  STL [R6+0x4], R11 ;  /* 0x0000040b06007387 */ /* 0x0003e80000100800 */
[----:B0-----:R1:W5:Y:S02]  /*15bc0*/  LDL.U16 R9, [R8] ;  /* 0x0000000008097983 */ /* 0x0013640000100400 */
.L_x_342:
[----:B------:R-:W-:Y:S05]  /*15bd0*/  BSYNC B1 ;  /* 0x0000000000017941 */ /* 0x000fea0003800000 */
.L_x_339:
        /* <DEDUP_REMOVED lines=18> */
.L_x_345:
[----:B------:R-:W-:Y:S05]  /*15d00*/  BSYNC B2 ;  /* 0x0000000000027941 */ /* 0x000fea0003800000 */
.L_x_344:
[----:B------:R-:W-:Y:S04]  /*15d10*/  STL.U16 [R8+-0x2], R9 ;  /* 0xfffffe0908007387 */ /* 0x000fe80000100400 */
[----:B------:R-:W2:Y:S04]  /*15d20*/  LDL R13, [R6] ;  /* 0x00000000060d7983 */ /* 0x000ea80000100800 */
[----:B--2---:R-:W-:Y:S04]  /*15d30*/  STL [R6+-0x4], R13 ;  /* 0xfffffc0d06007387 */ /* 0x004fe80000100800 */
[----:B------:R0:W-:Y:S04]  /*15d40*/  STL.U16 [R8], R5 ;  /* 0x0000000508007387 */ /* 0x0001e80000100400 */
[----:B------:R1:W-:Y:S04]  /*15d50*/  STL [R6], R11 ;  /* 0x0000000b06007387 */ /* 0x0003e80000100800 */
[----:B0-----:R1:W5:Y:S02]  /*15d60*/  LDL.U16 R5, [R8+-0x2] ;  /* 0xfffffe0008057983 */ /* 0x0013640000100400 */
.L_x_346:
[----:B------:R-:W-:Y:S05]  /*15d70*/  BSYNC B1 ;  /* 0x0000000000017941 */ /* 0x000fea0003800000 */
.L_x_343:
        /* <DEDUP_REMOVED lines=17> */
.L_x_349:
[----:B------:R-:W-:Y:S05]  /*15e90*/  BSYNC B2 ;  /* 0x0000000000027941 */ /* 0x000fea0003800000 */
.L_x_348:
[----:B------:R0:W-:Y:S04]  /*15ea0*/  STL.U16 [R8+-0x4], R5 ;  /* 0xfffffc0508007387 */ /* 0x0001e80000100400 */
[----:B-1----:R-:W2:Y:S04]  /*15eb0*/  LDL R11, [R6+-0x4] ;  /* 0xfffffc00060b7983 */ /* 0x002ea80000100800 */
[----:B--2---:R0:W-:Y:S04]  /*15ec0*/  STL [R6+-0x8], R11 ;  /* 0xfffff80b06007387 */ /* 0x0041e80000100800 */
[----:B------:R0:W-:Y:S04]  /*15ed0*/  STL.U16 [R8+-0x2], R10 ;  /* 0xfffffe0a08007387 */ /* 0x0001e80000100400 */
[----:B------:R0:W-:Y:S02]  /*15ee0*/  STL [R6+-0x4], R9 ;  /* 0xfffffc0906007387 */ /* 0x0001e40000100800 */
.L_x_350:
[----:B------:R-:W-:Y:S05]  /*15ef0*/  BSYNC B1 ;  /* 0x0000000000017941 */ /* 0x000fea0003800000 */
.L_x_347:
[----:B------:R-:W-:-:S04]  /*15f00*/  IADD3 R4, R4, -0x4, RZ ;  /* 0xfffffffc04047810 */ /* 0x000fc80007ffe0ff */
[----:B------:R-:W-:-:S13]  /*15f10*/  ISETP.NE.AND P0, PT, R4, -0x7c, PT ;  /* 0xffffff840400780c */ /* 0x000fda0003f05270 */
        /* <DEDUP_REMOVED lines=20> */
.L_x_354:
[----:B------:R-:W-:Y:S05]  /*16060*/  BSYNC B2 ;  /* 0x0000000000027941 */ /* 0x000fea0003800000 */
.L_x_353:
[----:B------:R-:W-:Y:S04]  /*16070*/  STL.U16 [R8+-0x6], R10 ;  /* 0xfffffa0a08007387 */ /* 0x000fe80000100400 */
[----:B------:R-:W2:Y:S04]  /*16080*/  LDL R11, [R6+-0x8] ;  /* 0xfffff800060b7983 */ /* 0x000ea80000100800 */
[----:B--2---:R-:W-:Y:S04]  /*16090*/  STL [R6+-0xc], R11 ;  /* 0xfffff40b06007387 */ /* 0x004fe80000100800 */
[----:B------:R0:W-:Y:S04]  /*160a0*/  STL.U16 [R8+-0x4], R5 ;  /* 0xfffffc0508007387 */ /* 0x0001e80000100400 */
[----:B------:R1:W-:Y:S04]  /*160b0*/  STL [R6+-0x8], R9 ;  /* 0xfffff80906007387 */ /* 0x0003e80000100800 */
[----:B0-----:R1:W5:Y:S02]  /*160c0*/  LDL.U16 R5, [R8+-0x6] ;  /* 0xfffffa0008057983 */ /* 0x0013640000100400 */
.L_x_355:
[----:B------:R-:W-:Y:S05]  /*160d0*/  BSYNC B1 ;  /* 0x0000000000017941 */ /* 0x000fea0003800000 */
.L_x_352:
[----:B-1----:R-:W-:Y:S02]  /*160e0*/  IADD3 R6, R6, -0x10, RZ ;  /* 0xfffffff006067810 */ /* 0x002fe40007ffe0ff */
[----:B------:R-:W-:Y:S01]  /*160f0*/  IADD3 R8, R8, -0x8, RZ ;  /* 0xfffffff808087810 */ /* 0x000fe20007ffe0ff */
[----:B------:R-:W-:Y:S05]  /*16100*/  BRA `(.L_x_356) ;  /* 0xfffff94000007947 */ /* 0x000fea000383ffff */
.L_x_351:
        /* <DEDUP_REMOVED lines=14> */
[----:B01----:R2:W5:Y:S04]  /*161f0*/  LDL.64 R10, [R1+0x290] ;  /* 0x00029000010a7983 */ /* 0x0035680000100a00 */
        /* <DEDUP_REMOVED lines=81> */
[----:B------:R2:W5:Y:S02]  /*16710*/  LDL.64 R164, [R1] ;  /* 0x0000000001a47983 */ /* 0x0005640000100a00 */
.L_x_300:
[----:B------:R-:W-:Y:S05]  /*16720*/  BSYNC B0 ;  /* 0x0000000000007941 */ /* 0x000fea0003800000 */
.L_x_299:
[----:B------:R-:W-:Y:S01]  /*16730*/  WARPSYNC 0xffffffff ;  /* 0xffffffff00007948 */ /* 0x000fe20003800000 */
[----:B------:R-:W-:Y:S05]  /*16740*/  @P2 EXIT ;  /* 0x000000000000294d */ /* 0x000fea0003800000 */
[----:B------:R-:W1:Y:S01]  /*16750*/  S2R R6, SR_CTAID.X ;  /* 0x0000000000067919 */ /* 0x000e620000002500 */
[----:B------:R-:W-:-:S02]  /*16760*/  IMAD.MOV.U32 R212, RZ, RZ, c[0x0][0x180] ;  /* 0x00006000ffd47624 */ /* 0x000fc400078e00ff */
[----:B------:R-:W-:-:S03]  /*16770*/  IMAD.MOV.U32 R213, RZ, RZ, 0x4 ;  /* 0x00000004ffd57424 */ /* 0x000fc600078e00ff */
[----:B------:R-:W-:Y:S01]  /*16780*/  ISETP.GE.AND P6, PT, R212, 0x1, PT ;  /* 0x00000001d400780c */ /* 0x000fe20003fc6270 */
[----:B-1----:R-:W-:-:S12]  /*16790*/  IMAD.WIDE R200, R6, R213, c[0x0][0x168] ;  /* 0x00005a0006c87625 */ /* 0x002fd800078e02d5 */
[----:B0-----:R-:W3:Y:S04]  /*167a0*/  @P6 LDG.E.CONSTANT R5, [R200.64] ;  /* 0x00000004c8056981 */ /* 0x001ee8000c1e9900 */
[----:B------:R-:W4:Y:S01]  /*167b0*/  @P6 LDG.E.CONSTANT R206, [R200.64] ;  /* 0x00000004c8ce6981 */ /* 0x000f22000c1e9900 */
[----:B------:R-:W-:-:S13]  /*167c0*/  ISETP.GE.AND P5, PT, R212, 0x2, PT ;  /* 0x00000002d400780c */ /* 0x000fda0003fa6270 */
[----:B--2---:R-:W2:Y:S04]  /*167d0*/  @P5 LDG.E.CONSTANT R218, [R200.64] ;  /* 0x00000004c8da5981 */ /* 0x004ea8000c1e9900 */
[----:B------:R-:W2:Y:S01]  /*167e0*/  @P5 LDG.E.CONSTANT R220, [R200.64] ;  /* 0x00000004c8dc5981 */ /* 0x000ea2000c1e9900 */
[C---:B------:R-:W-:Y:S02]  /*167f0*/  ISETP.GE.AND P3, PT, R212.reuse, 0x3, PT ;  /* 0x00000003d400780c */ /* 0x040fe40003f66270 */
[----:B------:R-:W-:-:S11]  /*16800*/  ISETP.GE.AND P2, PT, R212, 0x4, PT ;  /* 0x00000004d400780c */ /* 0x000fd60003f46270 */
[----:B------:R-:W2:Y:S04]  /*16810*/  @P3 LDG.E.CONSTANT R211, [R200.64] ;  /* 0x00000004c8d33981 */ /* 0x000ea8000c1e9900 */
[----:B------:R-:W2:Y:S04]  /*16820*/  @P3 LDG.E.CONSTANT R210, [R200.64] ;  /* 0x00000004c8d23981 */ /* 0x000ea8000c1e9900 */
[----:B------:R-:W2:Y:S04]  /*16830*/  @P2 LDG.E.CONSTANT R208, [R200.64] ;  /* 0x00000004c8d02981 */ /* 0x000ea8000c1e9900 */
[----:B------:R-:W2:Y:S01]  /*16840*/  @P2 LDG.E.CONSTANT R209, [R200.64] ;  /* 0x00000004c8d12981 */ /* 0x000ea2000c1e9900 */
[----:B------:R-:W-:-:S02]  /*16850*/  ISETP.GE.AND P1, PT, R212, 0x5, PT ;  /* 0x00000005d400780c */ /* 0x000fc40003f26270 */
[----:B------:R-:W-:-:S11]  /*16860*/  ISETP.GE.AND P0, PT, R212, 0x6, PT ;  /* 0x00000006d400780c */ /* 0x000fd60003f06270 */
[----:B------:R-:W2:Y:S04]  /*16870*/  @P1 LDG.E.CONSTANT R203, [R200.64] ;  /* 0x00000004c8cb1981 */ /* 0x000ea8000c1e9900 */
[----:B------:R-:W2:Y:S01]  /*16880*/  @P1 LDG.E.CONSTANT R204, [R200.64] ;  /* 0x00000004c8cc1981 */ /* 0x000ea2000c1e9900 */
[----:B------:R-:W0:Y:S01]  /*16890*/  MUFU.LG2 R2, R2 ;  /* 0x0000000200027308 */ /* 0x000e220000000c00 */
[--C-:B-----5:R-:W-:Y:S02]  /*168a0*/  HADD2.F32 R4, -RZ, R198.reuse.H0_H0 ;  /* 0x200000c6ff047230 */ /* 0x120fe40000004100 */
[----:B------:R-:W2:Y:S01]  /*168b0*/  @P0 LDG.E.CONSTANT R202, [R200.64] ;  /* 0x00000004c8ca0981 */ /* 0x000ea2000c1e9900 */
[----:B------:R-:W-:Y:S01]  /*168c0*/  HADD2.F32 R198, -RZ, R198.H1_H1 ;  /* 0x300000c6ffc67230 */ /* 0x000fe20000004100 */
[----:B------:R-:W-:Y:S01]  /*168d0*/  ISETP.GE.AND P4, PT, R212, 0x7, PT ;  /* 0x00000007d400780c */ /* 0x000fe20003f86270 */
[--C-:B------:R-:W-:Y:S01]  /*168e0*/  @P6 FADD.FTZ R7, R4, -R3.reuse ;  /* 0x8000000304076221 */ /* 0x100fe20000010000 */
[----:B------:R-:W2:Y:S02]  /*168f0*/  @P0 LDG.E.CONSTANT R0, [R200.64] ;  /* 0x00000004c8000981 */ /* 0x000ea4000c1e9900 */
[----:B------:R-:W-:-:S02]  /*16900*/  @P6 FADD.FTZ R205, R198, -R3 ;  /* 0x80000003c6cd6221 */ /* 0x000fc40000010000 */
[----:B------:R-:W-:Y:S02]  /*16910*/  IMAD R4, R6, c[0x0][0x180], RZ ;  /* 0x0000600006047a24 */ /* 0x000fe400078e02ff */
[C---:B0-----:R-:W-:Y:S02]  /*16920*/  @P6 FFMA.FTZ R6, R2.reuse, -0.69314718246459960938, R7 ;  /* 0xbf31721802066823 */ /* 0x041fe40000010007 */
[----:B------:R-:W-:-:S03]  /*16930*/  @P6 FFMA.FTZ R205, R2, -0.69314718246459960938, R205 ;  /* 0xbf31721802cd6823 */ /* 0x000fc600000100cd */
[----:B------:R-:W2:Y:S01]  /*16940*/  @P4 LDG.E.CONSTANT R198, [R200.64] ;  /* 0x00000004c8c64981 */ /* 0x000ea2000c1e9900 */
[----:B------:R-:W-:Y:S02]  /*16950*/  IMAD.SHL.U32 R4, R4, 0x2, RZ ;  /* 0x0000000204047824 */ /* 0x000fe400078e00ff */
[----:B------:R-:W-:Y:S01]  /*16960*/  IMAD.MOV.U32 R215, RZ, RZ, 0x2 ;  /* 0x00000002ffd77424 */ /* 0x000fe200078e00ff */
[--C-:B------:R-:W-:Y:S02]  /*16970*/  HADD2.F32 R214, -RZ, R199.reuse.H0_H0 ;  /* 0x200000c7ffd67230 */ /* 0x100fe40000004100 */
[----:B------:R-:W-:-:S03]  /*16980*/  HADD2.F32 R216, -RZ, R199.H1_H1 ;  /* 0x300000c7ffd87230 */ /* 0x000fc60000004100 */
[----:B------:R-:W-:Y:S02]  /*16990*/  @P5 FADD.FTZ R199, R214, -R3 ;  /* 0x80000003d6c75221 */ /* 0x000fe40000010000 */
[----:B---3--:R-:W-:Y:S02]  /*169a0*/  @P6 FADD.FTZ R5, R5, R6 ;  /* 0x0000000605056221 */ /* 0x008fe40000010000 */
[----:B----4-:R-:W-:Y:S02]  /*169b0*/  @P6 FADD.FTZ R6, R206, R205 ;  /* 0x000000cdce066221 */ /* 0x010fe40000010000 */
[----:B------:R-:W3:Y:S01]  /*169c0*/  @P4 LDG.E.CONSTANT R205, [R200.64] ;  /* 0x00000004c8cd4981 */ /* 0x000ee2000c1e9900 */
[----:B------:R-:W-:Y:S02]  /*169d0*/  @P6 F2FP.PACK_AB R206, RZ, R5 ;  /* 0x00000005ffce623e */ /* 0x000fe400000000ff */
[----:B------:R-:W-:Y:S01]  /*169e0*/  @P6 F2FP.PACK_AB R207, RZ, R6 ;  /* 0x00000006ffcf623e */ /* 0x000fe200000000ff */
[----:B------:R-:W-:-:S04]  /*169f0*/  IMAD.WIDE R6, R4, R213, c[0x0][0x170] ;  /* 0x00005c0004067625 */ /* 0x000fc800078e02d5 */
[----:B------:R-:W-:Y:S01]  /*16a00*/  IMAD.WIDE R4, R4, R215, c[0x0][0x178] ;  /* 0x00005e0004047625 */ /* 0x000fe200078e02d7 */
[----:B------:R-:W-:Y:S02]  /*16a10*/  PRMT R215, R206, 0x7610, R215 ;  /* 0x00007610ced77816 */ /* 0x000fe400000000d7 */
[----:B------:R-:W-:Y:S01]  /*16a20*/  PRMT R217, R207, 0x7610, R217 ;  /* 0x00007610cfd97816 */ /* 0x000fe200000000d9 */
[----:B------:R0:W-:Y:S04]  /*16a30*/  @P6 STG.E [R6.64], R164 ;  /* 0x000000a406006986 */ /* 0x0001e8000c101904 */
[----:B------:R-:W-:Y:S04]  /*16a40*/  @P6 STG.E.U16 [R4.64], R215 ;  /* 0x000000d704006986 */ /* 0x000fe8000c101504 */
[----:B------:R1:W-:Y:S04]  /*16a50*/  @P6 STG.E [R6.64+0x4], R165 ;  /* 0x000004a506006986 */ /* 0x0003e8000c101904 */
[----:B------:R-:W-:Y:S01]  /*16a60*/  @P6 STG.E.U16 [R4.64+0x2], R217 ;  /* 0x000002d904006986 */ /* 0x000fe2000c101504 */
[----:B------:R-:W-:-:S13]  /*16a70*/  ISETP.GE.AND P6, PT, R212, 0x8, PT ;  /* 0x00000008d400780c */ /* 0x000fda0003fc6270 */
[----:B------:R-:W4:Y:S04]  /*16a80*/  @P6 LDG.E.CONSTANT R206, [R200.64] ;  /* 0x00000004c8ce6981 */ /* 0x000f28000c1e9900 */
[----:B------:R-:W4:Y:S01]  /*16a90*/  @P6 LDG.E.CONSTANT R207, [R200.64] ;  /* 0x00000004c8cf6981 */ /* 0x000f22000c1e9900 */
[----:B------:R-:W-:Y:S02]  /*16aa0*/  @P5 FFMA.FTZ R199, R2, -0.69314718246459960938, R199 ;  /* 0xbf31721802c75823 */ /* 0x000fe400000100c7 */
[----:B------:R-:W-:Y:S02]  /*16ab0*/  @P5 FADD.FTZ R213, R216, -R3 ;  /* 0x80000003d8d55221 */ /* 0x000fe40000010000 */
[----:B--2---:R-:W-:Y:S02]  /*16ac0*/  @P5 FADD.FTZ R199, R218, R199 ;  /* 0x000000c7dac75221 */ /* 0x004fe40000010000 */
[----:B------:R-:W-:-:S03]  /*16ad0*/  @P5 FFMA.FTZ R213, R2, -0.69314718246459960938, R213 ;  /* 0xbf31721802d55823 */ /* 0x000fc600000100d5 */
[----:B------:R-:W-:Y:S01]  /*16ae0*/  @P5 F2FP.PACK_AB R199, RZ, R199 ;  /* 0x000000c7ffc7523e */ /* 0x000fe200000000ff */
[----:B------:R-:W-:-:S03]  /*16af0*/  @P5 FADD.FTZ R213, R220, R213 ;  /* 0x000000d5dcd55221 */ /* 0x000fc60000010000 */
[----:B------:R-:W-:Y:S02]  /*16b00*/  PRMT R214, R199, 0x7610, R214 ;  /* 0x00007610c7d67816 */ /* 0x000fe400000000d6 */
[----:B------:R-:W-:Y:S01]  /*16b10*/  @P5 F2FP.PACK_AB R213, RZ, R213 ;  /* 0x000000d5ffd5523e */ /* 0x000fe200000000ff */
[----:B------:R2:W-:Y:S01]  /*16b20*/  @P5 STG.E [R6.64+0x8], R162 ;  /* 0x000008a206005986 */ /* 0x0005e2000c101904 */
[----:B0-----:R-:W-:-:S03]  /*16b30*/  HADD2.F32 R164, -RZ, R196.H0_H0 ;  /* 0x200000c4ffa47230 */ /* 0x001fc60000004100 */
[----:B------:R-:W-:Y:S01]  /*16b40*/  @P5 STG.E.U16 [R4.64+0x4], R214 ;  /* 0x000004d604005986 */ /* 0x000fe2000c101504 */
[----:B------:R-:W-:-:S03]  /*16b50*/  HADD2.F32 R196, -RZ, R196.H1_H1 ;  /* 0x300000c4ffc47230 */ /* 0x000fc60000004100 */
[----:B------:R0:W-:Y:S04]  /*16b60*/  @P5 STG.E [R6.64+0xc], R163 ;  /* 0x00000ca306005986 */ /* 0x0001e8000c101904 */
[----:B------:R-:W-:Y:S01]  /*16b70*/  @P5 STG.E.U16 [R4.64+0x6], R213 ;  /* 0x000006d504005986 */ /* 0x000fe2000c101504 */
[----:B------:R-:W-:Y:S01]  /*16b80*/  ISETP.GE.AND P5, PT, R212, 0x9, PT ;  /* 0x00000009d400780c */ /* 0x000fe20003fa6270 */
[--C-:B------:R-:W-:Y:S01]  /*16b90*/  @P3 FADD.FTZ R199, R196, -R3.reuse ;  /* 0x80000003c4c73221 */ /* 0x100fe20000010000 */
[--C-:B------:R-:W-:Y:S01]  /*16ba0*/  HADD2.F32 R196, -RZ, R197.reuse.H1_H1 ;  /* 0x300000c5ffc47230 */ /* 0x100fe20000004100 */
[----:B-1----:R-:W-:Y:S01]  /*16bb0*/  @P3 FADD.FTZ R165, R164, -R3 ;  /* 0x80000003a4a53221 */ /* 0x002fe20000010000 */
[----:B--2---:R-:W-:-:S03]  /*16bc0*/  HADD2.F32 R162, -RZ, R197.H0_H0 ;  /* 0x200000c5ffa27230 */ /* 0x004fc60000004100 */
[----:B------:R-:W-:Y:S02]  /*16bd0*/  @P3 FFMA.FTZ R164, R2, -0.69314718246459960938, R165 ;  /* 0xbf31721802a43823 */ /* 0x000fe400000100a5 */
[--C-:B------:R-:W-:Y:S02]  /*16be0*/  @P2 FADD.FTZ R165, R196, -R3.reuse ;  /* 0x80000003c4a52221 */ /* 0x100fe40000010000 */
[----:B0-----:R-:W-:Y:S02]  /*16bf0*/  @P2 FADD.FTZ R163, R162, -R3 ;  /* 0x80000003a2a32221 */ /* 0x001fe40000010000 */
[----:B------:R-:W2:Y:S01]  /*16c00*/  @P5 LDG.E.CONSTANT R162, [R200.64] ;  /* 0x00000004c8a25981 */ /* 0x000ea2000c1e9900 */
[C---:B------:R-:W-:Y:S02]  /*16c10*/  @P3 FFMA.FTZ R199, R2.reuse, -0.69314718246459960938, R199 ;  /* 0xbf31721802c73823 */ /* 0x040fe400000100c7 */
[----:B------:R-:W-:Y:S02]  /*16c20*/  @P2 FFMA.FTZ R165, R2, -0.69314718246459960938, R165 ;  /* 0xbf31721802a52823 */ /* 0x000fe400000100a5 */
[----:B------:R-:W-:-:S02]  /*16c30*/  @P3 FADD.FTZ R164, R211, R164 ;  /* 0x000000a4d3a43221 */ /* 0x000fc40000010000 */
[----:B------:R-:W-:Y:S02]  /*16c40*/  @P2 FFMA.FTZ R196, R2, -0.69314718246459960938, R163 ;  /* 0xbf31721802c42823 */ /* 0x000fe400000100a3 */
[----:B------:R-:W-:Y:S02]  /*16c50*/  @P3 FADD.FTZ R199, R210, R199 ;  /* 0x000000c7d2c73221 */ /* 0x000fe40000010000 */
[----:B------:R-:W-:Y:S01]  /*16c60*/  @P2 FADD.FTZ R165, R208, R165 ;  /* 0x000000a5d0a52221 */ /* 0x000fe20000010000 */
[----:B------:R-:W-:Y:S01]  /*16c70*/  @P3 F2FP.PACK_AB R164, RZ, R164 ;  /* 0x000000a4ffa4323e */ /* 0x000fe200000000ff */
[----:B------:R-:W-:Y:S01]  /*16c80*/  @P2 FADD.FTZ R196, R209, R196 ;  /* 0x000000c4d1c42221 */ /* 0x000fe20000010000 */
[----:B------:R0:W-:Y:S01]  /*16c90*/  @P3 STG.E [R6.64+0x10], R160 ;  /* 0x000010a006003986 */ /* 0x0001e2000c101904 */
[----:B------:R-:W-:Y:S02]  /*16ca0*/  @P3 F2FP.PACK_AB R199, RZ, R199 ;  /* 0x000000c7ffc7323e */ /* 0x000fe400000000ff */
[----:B------:R-:W-:Y:S01]  /*16cb0*/  @P2 F2FP.PACK_AB R165, RZ, R165 ;  /* 0x000000a5ffa5223e */ /* 0x000fe200000000ff */
[----:B------:R1:W-:Y:S01]  /*16cc0*/  @P3 STG.E.U16 [R4.64+0x8], R164 ;  /* 0x000008a404003986 */ /* 0x0003e2000c101504 */
[----:B------:R-:W-:-:S02]  /*16cd0*/  @P2 F2FP.PACK_AB R196, RZ, R196 ;  /* 0x000000c4ffc4223e */ /* 0x000fc400000000ff */
[----:B------:R-:W-:Y:S01]  /*16ce0*/  PRMT R208, R165, 0x7610, R208 ;  /* 0x00007610a5d07816 */ /* 0x000fe200000000d0 */
[----:B------:R-:W-:Y:S04]  /*16cf0*/  @P3 STG.E [R6.64+0x14], R161 ;  /* 0x000014a106003986 */ /* 0x000fe8000c101904 */
[----:B0-----:R-:W2:Y:S04]  /*16d00*/  @P5 LDG.E.CONSTANT R160, [R200.64] ;  /* 0x00000004c8a05981 */ /* 0x001ea8000c1e9900 */
[----:B------:R-:W-:Y:S01]  /*16d10*/  @P3 STG.E.U16 [R4.64+0xa], R199 ;  /* 0x00000ac704003986 */ /* 0x000fe2000c101504 */
[----:B-1----:R-:W-:-:S03]  /*16d20*/  HADD2.F32 R164, -RZ, R194.H0_H0 ;  /* 0x200000c2ffa47230 */ /* 0x002fc60000004100 */
[----:B------:R0:W-:Y:S01]  /*16d30*/  @P2 STG.E [R6.64+0x18], R158 ;  /* 0x0000189e06002986 */ /* 0x0001e2000c101904 */
[----:B------:R-:W-:-:S03]  /*16d40*/  HADD2.F32 R194, -RZ, R194.H1_H1 ;  /* 0x300000c2ffc27230 */ /* 0x000fc60000004100 */
[----:B------:R-:W-:Y:S04]  /*16d50*/  @P2 STG.E.U16 [R4.64+0xc], R196 ;  /* 0x00000cc404002986 */ /* 0x000fe8000c101504 */
[----:B------:R1:W-:Y:S01]  /*16d60*/  @P2 STG.E [R6.64+0x1c], R159 ;  /* 0x00001c9f06002986 */ /* 0x0003e2000c101904 */
[----:B------:R-:W-:-:S03]  /*16d70*/  @P1 FADD.FTZ R165, R164, -R3 ;  /* 0x80000003a4a51221 */ /* 0x000fc60000010000 */
[----:B------:R-:W-:Y:S01]  /*16d80*/  @P2 STG.E.U16 [R4.64+0xe], R208 ;  /* 0x00000ed004002986 */ /* 0x000fe2000c101504 */
[----:B------:R-:W-:Y:S01]  /*16d90*/  ISETP.GE.AND P2, PT, R212, 0xb, PT ;  /* 0x0000000bd400780c */ /* 0x000fe20003f46270 */
[----:B------:R-:W-:Y:S01]  /*16da0*/  @P1 FADD.FTZ R197, R194, -R3 ;  /* 0x80000003c2c51221 */ /* 0x000fe20000010000 */
[----:B------:R-:W-:Y:S01]  /*16db0*/  ISETP.GE.AND P3, PT, R212, 0xa, PT ;  /* 0x0000000ad400780c */ /* 0x000fe20003f66270 */
[C---:B0-----:R-:W-:Y:S02]  /*16dc0*/  @P1 FFMA.FTZ R158, R2.reuse, -0.69314718246459960938, R165 ;  /* 0xbf317218029e1823 */ /* 0x041fe400000100a5 */
[----:B------:R-:W-:Y:S02]  /*16dd0*/  @P1 FFMA.FTZ R197, R2, -0.69314718246459960938, R197 ;  /* 0xbf31721802c51823 */ /* 0x000fe400000100c5 */
[----:B------:R-:W-:Y:S02]  /*16de0*/  @P1 FADD.FTZ R203, R203, R158 ;  /* 0x0000009ecbcb1221 */ /* 0x000fe40000010000 */
[----:B------:R-:W-:Y:S01]  /*16df0*/  @P1 FADD.FTZ R197, R204, R197 ;  /* 0x000000c5ccc51221 */ /* 0x000fe20000010000 */
[----:B------:R-:W-:-:S03]  /*16e00*/  HADD2.F32 R164, -RZ, R195.H0_H0 ;  /* 0x200000c3ffa47230 */ /* 0x000fc60000004100 */
[----:B-1----:R-:W2:Y:S01]  /*16e10*/  @P2 LDG.E.CONSTANT R159, [R200.64] ;  /* 0x00000004c89f2981 */ /* 0x002ea2000c1e9900 */
[----:B------:R-:W-:Y:S02]  /*16e20*/  @P1 F2FP.PACK_AB R203, RZ, R203 ;  /* 0x000000cbffcb123e */ /* 0x000fe400000000ff */
[----:B------:R-:W-:Y:S01]  /*16e30*/  @P1 F2FP.PACK_AB R197, RZ, R197 ;  /* 0x000000c5ffc5123e */ /* 0x000fe200000000ff */
[----:B------:R-:W2:Y:S01]  /*16e40*/  @P3 LDG.E.CONSTANT R163, [R200.64] ;  /* 0x00000004c8a33981 */ /* 0x000ea2000c1e9900 */
[----:B------:R-:W-:-:S03]  /*16e50*/  @P0 FADD.FTZ R165, R164, -R3 ;  /* 0x80000003a4a50221 */ /* 0x000fc60000010000 */
[----:B------:R-:W-:Y:S01]  /*16e60*/  @P1 STG.E [R6.64+0x20], R156 ;  /* 0x0000209c06001986 */ /* 0x000fe2000c101904 */
[----:B------:R-:W-:-:S03]  /*16e70*/  HADD2.F32 R194, -RZ, R195.H1_H1 ;  /* 0x300000c3ffc27230 */ /* 0x000fc60000004100 */
[----:B------:R-:W2:Y:S01]  /*16e80*/  @P3 LDG.E.CONSTANT R161, [R200.64] ;  /* 0x00000004c8a13981 */ /* 0x000ea2000c1e9900 */
[----:B------:R-:W-:-:S03]  /*16e90*/  @P0 FFMA.FTZ R165, R2, -0.69314718246459960938, R165 ;  /* 0xbf31721802a50823 */ /* 0x000fc600000100a5 */
[----:B------:R-:W-:Y:S04]  /*16ea0*/  @P1 STG.E.U16 [R4.64+0x10], R203 ;  /* 0x000010cb04001986 */ /* 0x000fe8000c101504 */
[----:B------:R0:W-:Y:S04]  /*16eb0*/  @P1 STG.E [R6.64+0x24], R157 ;  /* 0x0000249d06001986 */ /* 0x0001e8000c101904 */
[----:B------:R-:W-:Y:S01]  /*16ec0*/  @P1 STG.E.U16 [R4.64+0x12], R197 ;  /* 0x000012c504001986 */ /* 0x000fe2000c101504 */
[----:B------:R-:W-:Y:S01]  /*16ed0*/  ISETP.GE.AND P1, PT, R212, 0xc, PT ;  /* 0x0000000cd400780c */ /* 0x000fe20003f26270 */
[----:B------:R-:W-:-:S02]  /*16ee0*/  @P0 FADD.FTZ R195, R194, -R3 ;  /* 0x80000003c2c30221 */ /* 0x000fc40000010000 */
[----:B------:R-:W-:Y:S01]  /*16ef0*/  @P0 FADD.FTZ R165, R202, R165 ;  /* 0x000000a5caa50221 */ /* 0x000fe20000010000 */
[--C-:B------:R-:W-:Y:S01]  /*16f00*/  HADD2.F32 R164, -RZ, R192.reuse.H0_H0 ;  /* 0x200000c0ffa47230 */ /* 0x100fe20000004100 */
[----:B------:R-:W-:Y:S01]  /*16f10*/  @P0 FFMA.FTZ R195, R2, -0.69314718246459960938, R195 ;  /* 0xbf31721802c30823 */ /* 0x000fe200000100c3 */
[----:B------:R-:W-:Y:S01]  /*16f20*/  HADD2.F32 R192, -RZ, R192.H1_H1 ;  /* 0x300000c0ffc07230 */ /* 0x000fe20000004100 */
[----:B------:R-:W2:Y:S01]  /*16f30*/  @P2 LDG.E.CONSTANT R158, [R200.64] ;  /* 0x00000004c89e2981 */ /* 0x000ea2000c1e9900 */
[----:B------:R-:W-:Y:S01]  /*16f40*/  @P0 F2FP.PACK_AB R165, RZ, R165 ;  /* 0x000000a5ffa5023e */ /* 0x000fe200000000ff */
[----:B------:R-:W-:Y:S02]  /*16f50*/  @P0 FADD.FTZ R195, R0, R195 ;  /* 0x000000c300c30221 */ /* 0x000fe40000010000 */
[--C-:B0-----:R-:W-:Y:S01]  /*16f60*/  @P4 FADD.FTZ R157, R164, -R3.reuse ;  /* 0x80000003a49d4221 */ /* 0x101fe20000010000 */
[----:B------:R-:W-:Y:S01]  /*16f70*/  PRMT R194, R165, 0x7610, R194 ;  /* 0x00007610a5c27816 */ /* 0x000fe200000000c2 */
[----:B------:R-:W2:Y:S01]  /*16f80*/  @P1 LDG.E.CONSTANT R0, [R200.64] ;  /* 0x00000004c8001981 */ /* 0x000ea2000c1e9900 */
[----:B------:R-:W-:Y:S01]  /*16f90*/  @P4 FADD.FTZ R165, R192, -R3 ;  /* 0x80000003c0a54221 */ /* 0x000fe20000010000 */
[----:B------:R-:W-:Y:S01]  /*16fa0*/  @P0 F2FP.PACK_AB R195, RZ, R195 ;  /* 0x000000c3ffc3023e */ /* 0x000fe200000000ff */
[C---:B------:R-:W-:Y:S01]  /*16fb0*/  @P4 FFMA.FTZ R164, R2.reuse, -0.69314718246459960938, R157 ;  /* 0xbf31721802a44823 */ /* 0x040fe2000001009d */
[----:B------:R-:W2:Y:S01]  /*16fc0*/  @P1 LDG.E.CONSTANT R156, [R200.64] ;  /* 0x00000004c89c1981 */ /* 0x000ea2000c1e9900 */
[----:B------:R-:W-:-:S03]  /*16fd0*/  @P4 FFMA.FTZ R165, R2, -0.69314718246459960938, R165 ;  /* 0xbf31721802a54823 */ /* 0x000fc600000100a5 */
[----:B------:R0:W-:Y:S01]  /*16fe0*/  @P0 STG.E [R6.64+0x28], R154 ;  /* 0x0000289a06000986 */ /* 0x0001e2000c101904 */
[----:B------:R-:W-:-:S03]  /*16ff0*/  @P4 FADD.FTZ R165, R198, R165 ;  /* 0x000000a5c6a54221 */ /* 0x000fc60000010000 */
[----:B------:R1:W-:Y:S04]  /*17000*/  @P0 STG.E.U16 [R4.64+0x14], R194 ;  /* 0x000014c204000986 */ /* 0x0003e8000c101504 */
[----:B------:R0:W-:Y:S04]  /*17010*/  @P0 STG.E [R6.64+0x2c], R155 ;  /* 0x00002c9b06000986 */ /* 0x0001e8000c101904 */
[----:B------:R-:W-:Y:S01]  /*17020*/  @P0 STG.E.U16 [R4.64+0x16], R195 ;  /* 0x000016c304000986 */ /* 0x000fe2000c101504 */
[----:B------:R-:W-:Y:S02]  /*17030*/  ISETP.GE.AND P0, PT, R212, 0xd, PT ;  /* 0x0000000dd400780c */ /* 0x000fe40003f06270 */
[----:B------:R-:W-:Y:S01]  /*17040*/  @P4 F2FP.PACK_AB R165, RZ, R165 ;  /* 0x000000a5ffa5423e */ /* 0x000fe200000000ff */
[----:B------:R-:W-:Y:S10]  /*17050*/  @P4 STG.E [R6.64+0x30], R152 ;  /* 0x0000309806004986 */ /* 0x000ff4000c101904 */
[----:B------:R-:W2:Y:S04]  /*17060*/  @P0 LDG.E.CONSTANT R157, [R200.64] ;  /* 0x00000004c89d0981 */ /* 0x000ea8000c1e9900 */
[----:B0-----:R-:W2:Y:S01]  /*17070*/  @P0 LDG.E.CONSTANT R154, [R200.64] ;  /* 0x00000004c89a0981 */ /* 0x001ea2000c1e9900 */
[----:B---3--:R-:W-:-:S05]  /*17080*/  @P4 FADD.FTZ R164, R205, R164 ;  /* 0x000000a4cda44221 */ /* 0x008fca0000010000 */
[----:B------:R-:W-:-:S04]  /*17090*/  @P4 F2FP.PACK_AB R164, RZ, R164 ;  /* 0x000000a4ffa4423e */ /* 0x000fc800000000ff */
[----:B-1----:R-:W-:Y:S01]  /*170a0*/  PRMT R194, R164, 0x7610, R194 ;  /* 0x00007610a4c27816 */ /* 0x002fe200000000c2 */
[----:B------:R-:W-:Y:S01]  /*170b0*/  HADD2.F32 R164, -RZ, R193.H0_H0 ;  /* 0x200000c1ffa47230 */ /* 0x000fe20000004100 */
[----:B------:R-:W-:-:S03]  /*170c0*/  PRMT R193, R165, 0x7610, R193 ;  /* 0x00007610a5c17816 */ /* 0x000fc600000000c1 */
[----:B------:R-:W-:Y:S02]  /*170d0*/  @P4 STG.E.U16 [R4.64+0x18], R194 ;  /* 0x000018c204004986 */ /* 0x000fe4000c101504 */
[----:B------:R-:W-:Y:S02]  /*170e0*/  HADD2.F32 R192, -RZ, R193.H1_H1 ;  /* 0x300000c1ffc07230 */ /* 0x000fe40000004100 */
[----:B------:R-:W-:Y:S01]  /*170f0*/  @P4 STG.E [R6.64+0x34], R153 ;  /* 0x0000349906004986 */ /* 0x000fe2000c101904 */
[--C-:B------:R-:W-:Y:S02]  /*17100*/  @P6 FADD.FTZ R155, R164, -R3.reuse ;  /* 0x80000003a49b6221 */ /* 0x100fe40000010000 */
[----:B------:R-:W-:Y:S01]  /*17110*/  @P6 FADD.FTZ R165, R192, -R3 ;  /* 0x80000003c0a56221 */ /* 0x000fe20000010000 */
[----:B------:R0:W-:Y:S01]  /*17120*/  @P4 STG.E.U16 [R4.64+0x1a], R193 ;  /* 0x00001ac104004986 */ /* 0x0001e2000c101504 */
[----:B------:R-:W-:Y:S02]  /*17130*/  ISETP.GE.AND P4, PT, R212, 0xe, PT ;  /* 0x0000000ed400780c */ /* 0x000fe40003f86270 */
[----:B------:R-:W-:-:S02]  /*17140*/  @P6 FFMA.FTZ R165, R2, -0.69314718246459960938, R165 ;  /* 0xbf31721802a56823 */ /* 0x000fc400000100a5 */
[----:B------:R-:W-:Y:S01]  /*17150*/  @P6 FFMA.FTZ R164, R2, -0.69314718246459960938, R155 ;  /* 0xbf31721802a46823 */ /* 0x000fe2000001009b */
[----:B------:R1:W-:Y:S08]  /*17160*/  @P6 STG.E [R6.64+0x38], R150 ;  /* 0x0000389606006986 */ /* 0x0003f0000c101904 */
[----:B------:R-:W3:Y:S01]  /*17170*/  @P4 LDG.E.CONSTANT R155, [R200.64] ;  /* 0x00000004c89b4981 */ /* 0x000ee2000c1e9900 */
[----:B----4-:R-:W-:-:S02]  /*17180*/  @P6 FADD.FTZ R165, R206, R165 ;  /* 0x000000a5cea56221 */ /* 0x010fc40000010000 */
[----:B------:R-:W-:-:S03]  /*17190*/  @P6 FADD.FTZ R207, R207, R164 ;  /* 0x000000a4cfcf6221 */ /* 0x000fc60000010000 */
[----:B------:R-:W-:Y:S01]  /*171a0*/  @P6 F2FP.PACK_AB R165, RZ, R165 ;  /* 0x000000a5ffa5623e */ /* 0x000fe200000000ff */
[----:B------:R-:W4:Y:S01]  /*171b0*/  @P4 LDG.E.CONSTANT R164, [R200.64] ;  /* 0x00000004c8a44981 */ /* 0x000f22000c1e9900 */
[----:B------:R-:W-:Y:S02]  /*171c0*/  @P6 F2FP.PACK_AB R207, RZ, R207 ;  /* 0x000000cfffcf623e */ /* 0x000fe400000000ff */
[----:B0-----:R-:W-:-:S03]  /*171d0*/  PRMT R193, R165, 0x7610, R193 ;  /* 0x00007610a5c17816 */ /* 0x001fc600000000c1 */
[----:B------:R-:W-:Y:S04]  /*171e0*/  @P6 STG.E.U16 [R4.64+0x1c], R207 ;  /* 0x00001ccf04006986 */ /* 0x000fe8000c101504 */
[----:B------:R0:W-:Y:S04]  /*171f0*/  @P6 STG.E [R6.64+0x3c], R151 ;  /* 0x00003c9706006986 */ /* 0x0001e8000c101904 */
[----:B------:R-:W-:Y:S01]  /*17200*/  @P6 STG.E.U16 [R4.64+0x1e], R193 ;  /* 0x00001ec104006986 */ /* 0x000fe2000c101504 */
[----:B------:R-:W-:-:S13]  /*17210*/  ISETP.GE.AND P6, PT, R212, 0xf, PT ;  /* 0x0000000fd400780c */ /* 0x000fda0003fc6270 */
[----:B------:R-:W4:Y:S04]  /*17220*/  @P6 LDG.E.CONSTANT R153, [R200.64] ;  /* 0x00000004c8996981 */ /* 0x000f28000c1e9900 */
[----:B------:R-:W4:Y:S01]  /*17230*/  @P6 LDG.E.CONSTANT R152, [R200.64] ;  /* 0x00000004c8986981 */ /* 0x000f22000c1e9900 */
[----:B------:R-:W-:-:S05]  /*17240*/  HADD2.F32 R192, -RZ, R190.H0_H0 ;  /* 0x200000beffc07230 */ /* 0x000fca0000004100 */
[----:B------:R-:W-:Y:S01]  /*17250*/  @P5 FADD.FTZ R165, R192, -R3 ;  /* 0x80000003c0a55221 */ /* 0x000fe20000010000 */
[----:B------:R-:W-:-:S03]  /*17260*/  HADD2.F32 R190, -RZ, R190.H1_H1 ;  /* 0x300000beffbe7230 */ /* 0x000fc60000004100 */
[----:B------:R-:W-:-:S04]  /*17270*/  @P5 FFMA.FTZ R165, R2, -0.69314718246459960938, R165 ;  /* 0xbf31721802a55823 */ /* 0x000fc800000100a5 */
[----:B--2---:R-:W-:Y:S02]  /*17280*/  @P5 FADD.FTZ R162, R162, R165 ;  /* 0x000000a5a2a25221 */ /* 0x004fe40000010000 */
[----:B------:R-:W-:-:S03]  /*17290*/  @P5 FADD.FTZ R165, R190, -R3 ;  /* 0x80000003bea55221 */ /* 0x000fc60000010000 */
[----:B------:R-:W-:Y:S01]  /*172a0*/  @P5 F2FP.PACK_AB R162, RZ, R162 ;  /* 0x000000a2ffa2523e */ /* 0x000fe200000000ff */
[----:B------:R-:W-:-:S03]  /*172b0*/  @P5 FFMA.FTZ R165, R2, -0.69314718246459960938, R165 ;  /* 0xbf31721802a55823 */ /* 0x000fc600000100a5 */
[----:B------:R-:W-:Y:S01]  /*172c0*/  PRMT R190, R162, 0x7610, R190 ;  /* 0x00007610a2be7816 */ /* 0x000fe200000000be */
[--C-:B------:R-:W-:Y:S02]  /*172d0*/  HADD2.F32 R162, -RZ, R191.reuse.H1_H1 ;  /* 0x300000bfffa27230 */ /* 0x100fe40000004100 */
[----:B-1----:R-:W-:Y:S01]  /*172e0*/  HADD2.F32 R150, -RZ, R191.H0_H0 ;  /* 0x200000bfff967230 */ /* 0x002fe20000004100 */
[----:B------:R-:W-:Y:S02]  /*172f0*/  @P5 FADD.FTZ R160, R160, R165 ;  /* 0x000000a5a0a05221 */ /* 0x000fe40000010000 */
[----:B------:R-:W-:-:S03]  /*17300*/  @P3 FADD.FTZ R165, R162, -R3 ;  /* 0x80000003a2a53221 */ /* 0x000fc60000010000 */
[----:B------:R-:W-:Y:S01]  /*17310*/  @P5 F2FP.PACK_AB R160, RZ, R160 ;  /* 0x000000a0ffa0523e */ /* 0x000fe200000000ff */
[----:B------:R-:W-:Y:S02]  /*17320*/  @P3 FFMA.FTZ R162, R2, -0.69314718246459960938, R165 ;  /* 0xbf31721802a23823 */ /* 0x000fe400000100a5 */
[----:B0-----:R-:W-:Y:S01]  /*17330*/  @P3 FADD.FTZ R151, R150, -R3 ;  /* 0x8000000396973221 */ /* 0x001fe20000010000 */
[----:B------:R-:W-:Y:S01]  /*17340*/  PRMT R165, R160, 0x7610, R165 ;  /* 0x00007610a0a57816 */ /* 0x000fe200000000a5 */
[----:B------:R-:W-:Y:S02]  /*17350*/  HADD2.F32 R160, -RZ, R188.H0_H0 ;  /* 0x200000bcffa07230 */ /* 0x000fe40000004100 */
[----:B------:R-:W-:-:S03]  /*17360*/  @P3 FFMA.FTZ R150, R2, -0.69314718246459960938, R151 ;  /* 0xbf31721802963823 */ /* 0x000fc60000010097 */
[----:B------:R-:W-:Y:S01]  /*17370*/  @P2 FADD.FTZ R151, R160, -R3 ;  /* 0x80000003a0972221 */ /* 0x000fe20000010000 */
[----:B------:R0:W-:Y:S03]  /*17380*/  @P5 STG.E [R6.64+0x40], R148 ;  /* 0x0000409406005986 */ /* 0x0001e6000c101904 */
[----:B0-----:R-:W-:-:S04]  /*17390*/  @P2 FFMA.FTZ R148, R2, -0.69314718246459960938, R151 ;  /* 0xbf31721802942823 */ /* 0x001fc80000010097 */
[----:B------:R-:W-:Y:S02]  /*173a0*/  @P2 FADD.FTZ R148, R159, R148 ;  /* 0x000000949f942221 */ /* 0x000fe40000010000 */
[----:B------:R-:W-:-:S03]  /*173b0*/  @P3 FADD.FTZ R162, R163, R162 ;  /* 0x000000a2a3a23221 */ /* 0x000fc60000010000 */
[----:B------:R-:W-:Y:S01]  /*173c0*/  @P2 F2FP.PACK_AB R148, RZ, R148 ;  /* 0x00000094ff94223e */ /* 0x000fe200000000ff */
[----:B------:R-:W-:Y:S03]  /*173d0*/  @P5 STG.E.U16 [R4.64+0x20], R190 ;  /* 0x000020be04005986 */ /* 0x000fe6000c101504 */
[----:B------:R-:W-:Y:S01]  /*173e0*/  PRMT R159, R148, 0x7610, R159 ;  /* 0x00007610949f7816 */ /* 0x000fe2000000009f */
[----:B------:R-:W-:Y:S01]  /*173f0*/  @P3 FADD.FTZ R150, R161, R150 ;  /* 0x00000096a1963221 */ /* 0x000fe20000010000 */
[----:B------:R-:W-:Y:S01]  /*17400*/  @P3 F2FP.PACK_AB R162, RZ, R162 ;  /* 0x000000a2ffa2323e */ /* 0x000fe200000000ff */
[----:B------:R-:W-:Y:S01]  /*17410*/  HADD2.F32 R148, -RZ, R189.H1_H1 ;  /* 0x300000bdff947230 */ /* 0x000fe20000004100 */
[----:B------:R0:W-:Y:S02]  /*17420*/  @P5 STG.E [R6.64+0x44], R149 ;  /* 0x0000449506005986 */ /* 0x0001e4000c101904 */
[----:B------:R-:W-:-:S02]  /*17430*/  @P3 F2FP.PACK_AB R150, RZ, R150 ;  /* 0x00000096ff96323e */ /* 0x000fc400000000ff */
[----:B------:R-:W-:Y:S01]  /*17440*/  @P5 STG.E.U16 [R4.64+0x22], R165 ;  /* 0x000022a504005986 */ /* 0x000fe2000c101504 */
[----:B------:R-:W-:Y:S01]  /*17450*/  ISETP.GE.AND P5, PT, R212, 0x10, PT ;  /* 0x00000010d400780c */ /* 0x000fe20003fa6270 */
[----:B------:R-:W-:Y:S02]  /*17460*/  @P1 FADD.FTZ R151, R148, -R3 ;  /* 0x8000000394971221 */ /* 0x000fe40000010000 */
[----:B------:R1:W-:Y:S01]  /*17470*/  @P3 STG.E [R6.64+0x48], R146 ;  /* 0x0000489206003986 */ /* 0x0003e2000c101904 */
[----:B0-----:R-:W-:-:S03]  /*17480*/  PRMT R149, R162, 0x7610, R149 ;  /* 0x00007610a2957816 */ /* 0x001fc60000000095 */
[----:B------:R-:W-:Y:S01]  /*17490*/  @P3 STG.E.U16 [R4.64+0x24], R150 ;  /* 0x0000249604003986 */ /* 0x000fe2000c101504 */
[----:B------:R-:W-:Y:S01]  /*174a0*/  HADD2.F32 R188, -RZ, R188.H1_H1 ;  /* 0x300000bcffbc7230 */ /* 0x000fe20000004100 */
[----:B------:R-:W-:Y:S02]  /*174b0*/  @P1 FFMA.FTZ R151, R2, -0.69314718246459960938, R151 ;  /* 0xbf31721802971823 */ /* 0x000fe40000010097 */
[----:B------:R-:W-:Y:S01]  /*174c0*/  @P3 STG.E [R6.64+0x4c], R147 ;  /* 0x00004c9306003986 */ /* 0x000fe2000c101904 */
[----:B-1----:R-:W-:-:S03]  /*174d0*/  HADD2.F32 R146, -RZ, R189.H0_H0 ;  /* 0x200000bdff927230 */ /* 0x002fc60000004100 */
[----:B------:R0:W-:Y:S01]  /*174e0*/  @P3 STG.E.U16 [R4.64+0x26], R149 ;  /* 0x0000269504003986 */ /* 0x0001e2000c101504 */
[----:B------:R-:W-:Y:S01]  /*174f0*/  @P2 FADD.FTZ R161, R188, -R3 ;  /* 0x80000003bca12221 */ /* 0x000fe20000010000 */
[----:B------:R-:W-:Y:S01]  /*17500*/  ISETP.GE.AND P3, PT, R212, 0x11, PT ;  /* 0x00000011d400780c */ /* 0x000fe20003f66270 */
[----:B------:R-:W-:Y:S01]  /*17510*/  @P1 FADD.FTZ R0, R0, R151 ;  /* 0x0000009700001221 */ /* 0x000fe20000010000 */
[----:B------:R-:W2:Y:S01]  /*17520*/  @P5 LDG.E.CONSTANT R160, [R200.64] ;  /* 0x00000004c8a05981 */ /* 0x000ea2000c1e9900 */
[----:B------:R-:W-:-:S03]  /*17530*/  @P2 FFMA.FTZ R161, R2, -0.69314718246459960938, R161 ;  /* 0xbf31721802a12823 */ /* 0x000fc600000100a1 */
[----:B------:R-:W2:Y:S01]  /*17540*/  @P5 LDG.E.CONSTANT R162, [R200.64] ;  /* 0x00000004c8a25981 */ /* 0x000ea2000c1e9900 */
[----:B0-----:R-:W-:Y:S01]  /*17550*/  @P1 FADD.FTZ R149, R146, -R3 ;  /* 0x8000000392951221 */ /* 0x001fe20000010000 */
[----:B------:R-:W-:Y:S01]  /*17560*/  @P1 F2FP.PACK_AB R0, RZ, R0 ;  /* 0x00000000ff00123e */ /* 0x000fe200000000ff */
[----:B------:R-:W-:-:S04]  /*17570*/  @P2 FADD.FTZ R158, R158, R161 ;  /* 0x000000a19e9e2221 */ /* 0x000fc80000010000 */
[----:B------:R-:W2:Y:S01]  /*17580*/  @P3 LDG.E.CONSTANT R147, [R200.64] ;  /* 0x00000004c8933981 */ /* 0x000ea2000c1e9900 */
[----:B------:R-:W-:-:S03]  /*17590*/  @P1 FFMA.FTZ R149, R2, -0.69314718246459960938, R149 ;  /* 0xbf31721802951823 */ /* 0x000fc60000010095 */
[----:B------:R-:W-:Y:S01]  /*175a0*/  @P2 STG.E [R6.64+0x50], R144 ;  /* 0x0000509006002986 */ /* 0x000fe2000c101904 */
[----:B------:R-:W-:Y:S01]  /*175b0*/  @P1 FADD.FTZ R149, R156, R149 ;  /* 0x000000959c951221 */ /* 0x000fe20000010000 */
[----:B------:R-:W-:Y:S01]  /*175c0*/  PRMT R150, R0, 0x7610, R150 ;  /* 0x0000761000967816 */ /* 0x000fe20000000096 */
[--C-:B------:R-:W-:Y:S01]  /*175d0*/  HADD2.F32 R0, -RZ, R186.reuse.H0_H0 ;  /* 0x200000baff007230 */ /* 0x100fe20000004100 */
[----:B------:R-:W2:Y:S02]  /*175e0*/  @P3 LDG.E.CONSTANT R146, [R200.64] ;  /* 0x00000004c8923981 */ /* 0x000ea4000c1e9900 */
[----:B------:R-:W-:Y:S02]  /*175f0*/  @P1 F2FP.PACK_AB R149, RZ, R149 ;  /* 0x00000095ff95123e */ /* 0x000fe400000000ff */
[----:B------:R-:W-:Y:S02]  /*17600*/  @P2 F2FP.PACK_AB R158, RZ, R158 ;  /* 0x0000009eff9e223e */ /* 0x000fe400000000ff */
[----:B------:R-:W-:Y:S01]  /*17610*/  PRMT R148, R149, 0x7610, R148 ;  /* 0x0000761095947816 */ /* 0x000fe20000000094 */
[----:B------:R-:W-:Y:S01]  /*17620*/  @P0 FADD.FTZ R149, R0, -R3 ;  /* 0x8000000300950221 */ /* 0x000fe20000010000 */
[----:B------:R-:W-:Y:S01]  /*17630*/  @P2 STG.E.U16 [R4.64+0x28], R159 ;  /* 0x0000289f04002986 */ /* 0x000fe2000c101504 */
[----:B------:R-:W-:-:S03]  /*17640*/  HADD2.F32 R186, -RZ, R186.H1_H1 ;  /* 0x300000baffba7230 */ /* 0x000fc60000004100 */
[----:B------:R-:W-:Y:S01]  /*17650*/  @P2 STG.E [R6.64+0x54], R145 ;  /* 0x0000549106002986 */ /* 0x000fe2000c101904 */
[----:B------:R-:W-:-:S03]  /*17660*/  @P0 FFMA.FTZ R0, R2, -0.69314718246459960938, R149 ;  /* 0xbf31721802000823 */ /* 0x000fc60000010095 */
[----:B------:R-:W-:Y:S01]  /*17670*/  @P2 STG.E.U16 [R4.64+0x2a], R158 ;  /* 0x00002a9e04002986 */ /* 0x000fe2000c101504 */
[----:B------:R-:W-:Y:S01]  /*17680*/  ISETP.GE.AND P2, PT, R212, 0x12, PT ;  /* 0x00000012d400780c */ /* 0x000fe20003f46270 */
[----:B------:R-:W-:Y:S02]  /*17690*/  @P0 FADD.FTZ R151, R186, -R3 ;  /* 0x80000003ba970221 */ /* 0x000fe40000010000 */
[----:B------:R-:W-:Y:S01]  /*176a0*/  @P0 FADD.FTZ R0, R157, R0 ;  /* 0x000000009d000221 */ /* 0x000fe20000010000 */
[----:B------:R-:W-:Y:S01]  /*176b0*/  @P1 STG.E [R6.64+0x58], R142 ;  /* 0x0000588e06001986 */ /* 0x000fe2000c101904 */
[----:B------:R-:W-:-:S03]  /*176c0*/  @P0 FFMA.FTZ R151, R2, -0.69314718246459960938, R151 ;  /* 0xbf31721802970823 */ /* 0x000fc60000010097 */
[----:B------:R0:W-:Y:S04]  /*176d0*/  @P1 STG.E.U16 [R4.64+0x2c], R148 ;  /* 0x00002c9404001986 */ /* 0x0001e8000c101504 */
[----:B------:R1:W-:Y:S01]  /*176e0*/  @P1 STG.E [R6.64+0x5c], R143 ;  /* 0x00005c8f06001986 */ /* 0x0003e2000c101904 */
[----:B------:R-:W-:-:S03]  /*176f0*/  @P0 FADD.FTZ R151, R154, R151 ;  /* 0x000000979a970221 */ /* 0x000fc60000010000 */
[----:B------:R1:W-:Y:S01]  /*17700*/  @P1 STG.E.U16 [R4.64+0x2e], R150 ;  /* 0x00002e9604001986 */ /* 0x0003e2000c101504 */
[----:B------:R-:W-:Y:S01]  /*17710*/  ISETP.GE.AND P1, PT, R212, 0x13, PT ;  /* 0x00000013d400780c */ /* 0x000fe20003f26270 */
[----:B0-----:R-:W-:Y:S02]  /*17720*/  HADD2.F32 R148, -RZ, R187.H0_H0 ;  /* 0x200000bbff947230 */ /* 0x001fe40000004100 */
[----:B------:R-:W2:Y:S01]  /*17730*/  @P2 LDG.E.CONSTANT R145, [R200.64] ;  /* 0x00000004c8912981 */ /* 0x000ea2000c1e9900 */
[----:B-1----:R-:W-:-:S03]  /*17740*/  @P0 F2FP.PACK_AB R143, RZ, R0 ;  /* 0x00000000ff8f023e */ /* 0x002fc600000000ff */
[----:B------:R-:W2:Y:S01]  /*17750*/  @P2 LDG.E.CONSTANT R144, [R200.64] ;  /* 0x00000004c8902981 */ /* 0x000ea2000c1e9900 */
[----:B------:R-:W-:Y:S01]  /*17760*/  PRMT R154, R143, 0x7610, R154 ;  /* 0x000076108f9a7816 */ /* 0x000fe2000000009a */
[----:B------:R-:W-:Y:S01]  /*17770*/  HADD2.F32 R150, -RZ, R187.H1_H1 ;  /* 0x300000bbff967230 */ /* 0x000fe20000004100 */
[--C-:B------:R-:W-:Y:S01]  /*17780*/  @P4 FADD.FTZ R143, R148, -R3.reuse ;  /* 0x80000003948f4221 */ /* 0x100fe20000010000 */
[----:B------:R-:W-:Y:S01]  /*17790*/  @P0 F2FP.PACK_AB R151, RZ, R151 ;  /* 0x00000097ff97023e */ /* 0x000fe200000000ff */
[----:B------:R0:W-:Y:S02]  /*177a0*/  @P0 STG.E [R6.64+0x60], R140 ;  /* 0x0000608c06000986 */ /* 0x0001e4000c101904 */
[----:B------:R-:W-:Y:S02]  /*177b0*/  @P4 FADD.FTZ R149, R150, -R3 ;  /* 0x8000000396954221 */ /* 0x000fe40000010000 */
[C---:B------:R-:W-:Y:S01]  /*177c0*/  @P4 FFMA.FTZ R143, R2.reuse, -0.69314718246459960938, R143 ;  /* 0xbf317218028f4823 */ /* 0x040fe2000001008f */
[----:B------:R-:W-:Y:S01]  /*177d0*/  @P0 STG.E.U16 [R4.64+0x30], R154 ;  /* 0x0000309a04000986 */ /* 0x000fe2000c101504 */
[----:B------:R-:W-:-:S03]  /*177e0*/  @P4 FFMA.FTZ R148, R2, -0.69314718246459960938, R149 ;  /* 0xbf31721802944823 */ /* 0x000fc60000010095 */
[----:B------:R1:W-:Y:S04]  /*177f0*/  @P0 STG.E [R6.64+0x64], R141 ;  /* 0x0000648d06000986 */ /* 0x0003e8000c101904 */
[----:B------:R-:W2:Y:S04]  /*17800*/  @P1 LDG.E.CONSTANT R0, [R200.64] ;  /* 0x00000004c8001981 */ /* 0x000ea8000c1e9900 */
[----:B------:R0:W-:Y:S01]  /*17810*/  @P0 STG.E.U16 [R4.64+0x32], R151 ;  /* 0x0000329704000986 */ /* 0x0001e2000c101504 */
[----:B------:R-:W-:-:S03]  /*17820*/  ISETP.GE.AND P0, PT, R212, 0x14, PT ;  /* 0x00000014d400780c */ /* 0x000fc60003f06270 */
[----:B------:R-:W2:Y:S04]  /*17830*/  @P1 LDG.E.CONSTANT R142, [R200.64] ;  /* 0x00000004c88e1981 */ /* 0x000ea8000c1e9900 */
[----:B------:R-:W-:Y:S06]  /*17840*/  @P4 STG.E [R6.64+0x68], R138 ;  /* 0x0000688a06004986 */ /* 0x000fec000c101904 */
[----:B0-----:R-:W2:Y:S01]  /*17850*/  @P0 LDG.E.CONSTANT R140, [R200.64] ;  /* 0x00000004c88c0981 */ /* 0x001ea2000c1e9900 */
[----:B---3--:R-:W-:-:S02]  /*17860*/  @P4 FADD.FTZ R155, R155, R148 ;  /* 0x000000949b9b4221 */ /* 0x008fc40000010000 */
[----:B----4-:R-:W-:-:S05]  /*17870*/  @P4 FADD.FTZ R143, R164, R143 ;  /* 0x0000008fa48f4221 */ /* 0x010fca0000010000 */
[----:B------:R-:W-:Y:S02]  /*17880*/  @P4 F2FP.PACK_AB R148, RZ, R143 ;  /* 0x0000008fff94423e */ /* 0x000fe400000000ff */
[----:B------:R-:W3:Y:S02]  /*17890*/  @P0 LDG.E.CONSTANT R143, [R200.64] ;  /* 0x00000004c88f0981 */ /* 0x000ee4000c1e9900 */
[----:B------:R-:W-:Y:S01]  /*178a0*/  PRMT R150, R148, 0x7610, R150 ;  /* 0x0000761094967816 */ /* 0x000fe20000000096 */
[--C-:B------:R-:W-:Y:S02]  /*178b0*/  HADD2.F32 R148, -RZ, R184.reuse.H0_H0 ;  /* 0x200000b8ff947230 */ /* 0x100fe40000004100 */
[----:B------:R-:W-:-:S03]  /*178c0*/  HADD2.F32 R184, -RZ, R184.H1_H1 ;  /* 0x300000b8ffb87230 */ /* 0x000fc60000004100 */
[--C-:B-1----:R-:W-:Y:S02]  /*178d0*/  @P6 FADD.FTZ R141, R148, -R3.reuse ;  /* 0x80000003948d6221 */ /* 0x102fe40000010000 */
[----:B------:R-:W-:Y:S01]  /*178e0*/  @P6 FADD.FTZ R149, R184, -R3 ;  /* 0x80000003b8956221 */ /* 0x000fe20000010000 */
[----:B------:R-:W-:Y:S01]  /*178f0*/  @P4 F2FP.PACK_AB R155, RZ, R155 ;  /* 0x0000009bff9b423e */ /* 0x000fe200000000ff */
[C---:B------:R-:W-:Y:S02]  /*17900*/  @P6 FFMA.FTZ R148, R2.reuse, -0.69314718246459960938, R141 ;  /* 0xbf31721802946823 */ /* 0x040fe4000001008d */
[----:B------:R-:W-:Y:S01]  /*17910*/  @P6 FFMA.FTZ R149, R2, -0.69314718246459960938, R149 ;  /* 0xbf31721802956823 */ /* 0x000fe20000010095 */
[----:B------:R-:W-:Y:S04]  /*17920*/  @P4 STG.E.U16 [R4.64+0x34], R150 ;  /* 0x0000349604004986 */ /* 0x000fe8000c101504 */
[----:B------:R0:W-:Y:S01]  /*17930*/  @P4 STG.E [R6.64+0x6c], R139 ;  /* 0x00006c8b06004986 */ /* 0x0001e2000c101904 */
[----:B------:R-:W-:-:S03]  /*17940*/  @P6 FADD.FTZ R148, R153, R148 ;  /* 0x0000009499946221 */ /* 0x000fc60000010000 */
[----:B------:R-:W-:Y:S01]  /*17950*/  @P4 STG.E.U16 [R4.64+0x36], R155 ;  /* 0x0000369b04004986 */ /* 0x000fe2000c101504 */
[----:B------:R-:W-:Y:S01]  /*17960*/  ISETP.GE.AND P4, PT, R212, 0x15, PT ;  /* 0x00000015d400780c */ /* 0x000fe20003f86270 */
[----:B------:R-:W-:Y:S01]  /*17970*/  @P6 FADD.FTZ R149, R152, R149 ;  /* 0x0000009598956221 */ /* 0x000fe20000010000 */
[----:B------:R-:W-:-:S04]  /*17980*/  @P6 F2FP.PACK_AB R148, RZ, R148 ;  /* 0x00000094ff94623e */ /* 0x000fc800000000ff */
[----:B------:R-:W-:Y:S02]  /*17990*/  @P6 F2FP.PACK_AB R149, RZ, R149 ;  /* 0x00000095ff95623e */ /* 0x000fe400000000ff */
[----:B------:R-:W-:Y:S02]  /*179a0*/  PRMT R151, R148, 0x7610, R151 ;  /* 0x0000761094977816 */ /* 0x000fe40000000097 */
[----:B------:R-:W-:Y:S01]  /*179b0*/  PRMT R153, R149, 0x7610, R153 ;  /* 0x0000761095997816 */ /* 0x000fe20000000099 */
[----:B------:R1:W-:Y:S04]  /*179c0*/  @P6 STG.E [R6.64+0x70], R136 ;  /* 0x0000708806006986 */ /* 0x0003e8000c101904 */
[----:B------:R-:W-:Y:S04]  /*179d0*/  @P6 STG.E.U16 [R4.64+0x38], R151 ;  /* 0x0000389704006986 */ /* 0x000fe8000c101504 */
[----:B------:R4:W-:Y:S04]  /*179e0*/  @P6 STG.E [R6.64+0x74], R137 ;  /* 0x0000748906006986 */ /* 0x0009e8000c101904 */
[----:B------:R-:W3:Y:S04]  /*179f0*/  @P4 LDG.E.CONSTANT R152, [R200.64] ;  /* 0x00000004c8984981 */ /* 0x000ee8000c1e9900 */
[----:B------:R0:W-:Y:S01]  /*17a00*/  @P6 STG.E.U16 [R4.64+0x3a], R153 ;  /* 0x00003a9904006986 */ /* 0x0001e2000c101504 */
[----:B------:R-:W-:-:S03]  /*17a10*/  ISETP.GE.AND P6, PT, R212, 0x16, PT ;  /* 0x00000016d400780c */ /* 0x000fc60003fc6270 */
[----:B------:R-:W3:Y:S10]  /*17a20*/  @P4 LDG.E.CONSTANT R154, [R200.64] ;  /* 0x00000004c89a4981 */ /* 0x000ef4000c1e9900 */
[----:B0-----:R-:W3:Y:S04]  /*17a30*/  @P6 LDG.E.CONSTANT R139, [R200.64] ;  /* 0x00000004c88b6981 */ /* 0x001ee8000c1e9900 */
[----:B------:R-:W3:Y:S01]  /*17a40*/  @P6 LDG.E.CONSTANT R138, [R200.64] ;  /* 0x00000004c88a6981 */ /* 0x000ee2000c1e9900 */
[----:B------:R-:W-:-:S02]  /*17a50*/  HADD2.F32 R148, -RZ, R185.H0_H0 ;  /* 0x200000b9ff947230 */ /* 0x000fc40000004100 */
[----:B------:R-:W-:-:S03]  /*17a60*/  HADD2.F32 R150, -RZ, R185.H1_H1 ;  /* 0x300000b9ff967230 */ /* 0x000fc60000004100 */
[--C-:B------:R-:W-:Y:S01]  /*17a70*/  @P5 FADD.FTZ R141, R148, -R3.reuse ;  /* 0x80000003948d5221 */ /* 0x100fe20000010000 */
[--C-:B-1----:R-:W-:Y:S01]  /*17a80*/  HADD2.F32 R136, -RZ, R182.reuse.H0_H0 ;  /* 0x200000b6ff887230 */ /* 0x102fe20000004100 */
[----:B------:R-:W-:Y:S02]  /*17a90*/  @P5 FADD.FTZ R149, R150, -R3 ;  /* 0x8000000396955221 */ /* 0x000fe40000010000 */
[C---:B------:R-:W-:Y:S01]  /*17aa0*/  @P5 FFMA.FTZ R141, R2.reuse, -0.69314718246459960938, R141 ;  /* 0xbf317218028d5823 */ /* 0x040fe2000001008d */
[----:B------:R-:W-:Y:S01]  /*17ab0*/  HADD2.F32 R182, -RZ, R182.H1_H1 ;  /* 0x300000b6ffb67230 */ /* 0x000fe20000004100 */
[----:B------:R-:W-:Y:S02]  /*17ac0*/  @P5 FFMA.FTZ R149, R2, -0.69314718246459960938, R149 ;  /* 0xbf31721802955823 */ /* 0x000fe40000010095 */
[--C-:B----4-:R-:W-:Y:S02]  /*17ad0*/  @P3 FADD.FTZ R137, R136, -R3.reuse ;  /* 0x8000000388893221 */ /* 0x110fe40000010000 */
[----:B------:R-:W-:-:S02]  /*17ae0*/  @P3 FADD.FTZ R151, R182, -R3 ;  /* 0x80000003b6973221 */ /* 0x000fc40000010000 */
[C---:B------:R-:W-:Y:S01]  /*17af0*/  @P3 FFMA.FTZ R136, R2.reuse, -0.69314718246459960938, R137 ;  /* 0xbf31721802883823 */ /* 0x040fe20000010089 */
[----:B------:R0:W-:Y:S01]  /*17b00*/  @P5 STG.E [R6.64+0x78], R134 ;  /* 0x0000788606005986 */ /* 0x0001e2000c101904 */
[----:B------:R-:W-:Y:S01]  /*17b10*/  @P3 FFMA.FTZ R151, R2, -0.69314718246459960938, R151 ;  /* 0xbf31721802973823 */ /* 0x000fe20000010097 */
[--C-:B------:R-:W-:Y:S02]  /*17b20*/  HADD2.F32 R150, -RZ, R183.reuse.H1_H1 ;  /* 0x300000b7ff967230 */ /* 0x100fe40000004100 */
[----:B------:R-:W-:-:S05]  /*17b30*/  HADD2.F32 R148, -RZ, R183.H0_H0 ;  /* 0x200000b7ff947230 */ /* 0x000fca0000004100 */
[----:B------:R-:W-:-:S04]  /*17b40*/  @P2 FADD.FTZ R137, R148, -R3 ;  /* 0x8000000394892221 */ /* 0x000fc80000010000 */
[----:B------:R-:W-:Y:S02]  /*17b50*/  @P2 FFMA.FTZ R137, R2, -0.69314718246459960938, R137 ;  /* 0xbf31721802892823 */ /* 0x000fe40000010089 */
[----:B--2---:R-:W-:Y:S02]  /*17b60*/  @P5 FADD.FTZ R141, R160, R141 ;  /* 0x0000008da08d5221 */ /* 0x004fe40000010000 */
[----:B------:R-:W-:-:S03]  /*17b70*/  @P5 FADD.FTZ R149, R162, R149 ;  /* 0x00000095a2955221 */ /* 0x000fc60000010000 */
[----:B------:R-:W-:-:S04]  /*17b80*/  @P5 F2FP.PACK_AB R141, RZ, R141 ;  /* 0x0000008dff8d523e */ /* 0x000fc800000000ff */
[----:B------:R-:W-:Y:S01]  /*17b90*/  PRMT R153, R141, 0x7610, R153 ;  /* 0x000076108d997816 */ /* 0x000fe20000000099 */
[----:B------:R-:W-:Y:S01]  /*17ba0*/  @P3 FADD.FTZ R136, R147, R136 ;  /* 0x0000008893883221 */ /* 0x000fe20000010000 */
[----:B------:R-:W-:-:S03]  /*17bb0*/  @P5 F2FP.PACK_AB R149, RZ, R149 ;  /* 0x00000095ff95523e */ /* 0x000fc600000000ff */
[----:B------:R-:W-:Y:S01]  /*17bc0*/  @P5 STG.E.U16 [R4.64+0x3c], R153 ;  /* 0x00003c9904005986 */ /* 0x000fe2000c101504 */
[----:B------:R-:W-:-:S03]  /*17bd0*/  @P3 F2FP.PACK_AB R136, RZ, R136 ;  /* 0x00000088ff88323e */ /* 0x000fc600000000ff */
[----:B------:R-:W-:Y:S01]  /*17be0*/  @P5 STG.E [R6.64+0x7c], R135 ;  /* 0x00007c8706005986 */ /* 0x000fe2000c101904 */
[----:B------:R-:W-:-:S03]  /*17bf0*/  @P3 FADD.FTZ R146, R146, R151 ;  /* 0x0000009792923221 */ /* 0x000fc60000010000 */
[----:B------:R-:W-:Y:S01]  /*17c00*/  @P5 STG.E.U16 [R4.64+0x3e], R149 ;  /* 0x00003e9504005986 */ /* 0x000fe2000c101504 */
[----:B------:R-:W-:Y:S01]  /*17c10*/  ISETP.GE.AND P5, PT, R212, 0x17, PT ;  /* 0x00000017d400780c */ /* 0x000fe20003fa6270 */
[----:B------:R-:W-:Y:S01]  /*17c20*/  @P2 FADD.FTZ R141, R150, -R3 ;  /* 0x80000003968d2221 */ /* 0x000fe20000010000 */
[----:B------:R-:W-:Y:S02]  /*17c30*/  PRMT R147, R136, 0x7610, R147 ;  /* 0x0000761088937816 */ /* 0x000fe40000000093 */
[----:B------:R-:W-:Y:S01]  /*17c40*/  @P3 F2FP.PACK_AB R146, RZ, R146 ;  /* 0x00000092ff92323e */ /* 0x000fe200000000ff */
[----:B------:R1:W-:Y:S01]  /*17c50*/  @P3 STG.E [R6.64+0x80], R132 ;  /* 0x0000808406003986 */ /* 0x0003e2000c101904 */
[----:B0-----:R-:W-:-:S03]  /*17c60*/  @P2 FFMA.FTZ R134, R2, -0.69314718246459960938, R141 ;  /* 0xbf31721802862823 */ /* 0x001fc6000001008d */
[----:B------:R-:W-:Y:S04]  /*17c70*/  @P3 STG.E.U16 [R4.64+0x40], R147 ;  /* 0x0000409304003986 */ /* 0x000fe8000c101504 */
[----:B------:R0:W-:Y:S01]  /*17c80*/  @P3 STG.E [R6.64+0x84], R133 ;  /* 0x0000848506003986 */ /* 0x0001e2000c101904 */
[----:B-1----:R-:W-:-:S03]  /*17c90*/  HADD2.F32 R132, -RZ, R180.H0_H0 ;  /* 0x200000b4ff847230 */ /* 0x002fc60000004100 */
[----:B------:R-:W-:Y:S01]  /*17ca0*/  @P3 STG.E.U16 [R4.64+0x42], R146 ;  /* 0x0000429204003986 */ /* 0x000fe2000c101504 */
[----:B------:R-:W-:Y:S01]  /*17cb0*/  HADD2.F32 R180, -RZ, R180.H1_H1 ;  /* 0x300000b4ffb47230 */ /* 0x000fe20000004100 */
[----:B------:R-:W-:Y:S02]  /*17cc0*/  ISETP.GE.AND P3, PT, R212, 0x18, PT ;  /* 0x00000018d400780c */ /* 0x000fe40003f66270 */
[----:B------:R-:W2:Y:S02]  /*17cd0*/  @P5 LDG.E.CONSTANT R136, [R200.64] ;  /* 0x00000004c8885981 */ /* 0x000ea4000c1e9900 */
[--C-:B------:R-:W-:Y:S02]  /*17ce0*/  @P1 FADD.FTZ R135, R180, -R3.reuse ;  /* 0x80000003b4871221 */ /* 0x100fe40000010000 */
[----:B0-----:R-:W-:Y:S02]  /*17cf0*/  @P1 FADD.FTZ R133, R132, -R3 ;  /* 0x8000000384851221 */ /* 0x001fe40000010000 */
[----:B------:R-:W-:-:S02]  /*17d00*/  @P2 FADD.FTZ R134, R145, R134 ;  /* 0x0000008691862221 */ /* 0x000fc40000010000 */
[----:B------:R-:W-:-:S03]  /*17d10*/  @P2 FADD.FTZ R137, R144, R137 ;  /* 0x0000008990892221 */ /* 0x000fc60000010000 */
[----:B------:R-:W-:Y:S01]  /*17d20*/  @P2 F2FP.PACK_AB R134, RZ, R134 ;  /* 0x00000086ff86223e */ /* 0x000fe200000000ff */
[----:B------:R-:W4:Y:S01]  /*17d30*/  @P5 LDG.E.CONSTANT R144, [R200.64] ;  /* 0x00000004c8905981 */ /* 0x000f22000c1e9900 */
[C---:B------:R-:W-:Y:S01]  /*17d40*/  @P1 FFMA.FTZ R135, R2.reuse, -0.69314718246459960938, R135 ;  /* 0xbf31721802871823 */ /* 0x040fe20000010087 */
[----:B------:R-:W-:Y:S01]  /*17d50*/  @P2 F2FP.PACK_AB R137, RZ, R137 ;  /* 0x00000089ff89223e */ /* 0x000fe200000000ff */
[----:B------:R-:W-:Y:S01]  /*17d60*/  @P1 FFMA.FTZ R133, R2, -0.69314718246459960938, R133 ;  /* 0xbf31721802851823 */ /* 0x000fe20000010085 */
[----:B------:R-:W-:Y:S01]  /*17d70*/  PRMT R141, R134, 0x7610, R141 ;  /* 0x00007610868d7816 */ /* 0x000fe2000000008d */
[----:B------:R0:W-:Y:S04]  /*17d80*/  @P2 STG.E [R6.64+0x88], R130 ;  /* 0x0000888206002986 */ /* 0x0001e8000c101904 */
[----:B------:R-:W-:Y:S04]  /*17d90*/  @P2 STG.E.U16 [R4.64+0x44], R137 ;  /* 0x0000448904002986 */ /* 0x000fe8000c101504 */
[----:B------:R-:W4:Y:S01]  /*17da0*/  @P3 LDG.E.CONSTANT R134, [R200.64] ;  /* 0x00000004c8863981 */ /* 0x000f22000c1e9900 */
[----:B------:R-:W-:Y:S01]  /*17db0*/  @P1 FADD.FTZ R0, R0, R135 ;  /* 0x0000008700001221 */ /* 0x000fe20000010000 */
[----:B0-----:R-:W-:-:S02]  /*17dc0*/  HADD2.F32 R130, -RZ, R181.H0_H0 ;  /* 0x200000b5ff827230 */ /* 0x001fc40000004100 */
[----:B------:R0:W-:Y:S04]  /*17dd0*/  @P2 STG.E [R6.64+0x8c], R131 ;  /* 0x00008c8306002986 */ /* 0x0001e8000c101904 */
[----:B------:R-:W-:Y:S01]  /*17de0*/  @P2 STG.E.U16 [R4.64+0x46], R141 ;  /* 0x0000468d04002986 */ /* 0x000fe2000c101504 */
[----:B------:R-:W-:Y:S01]  /*17df0*/  @P1 FADD.FTZ R133, R142, R133 ;  /* 0x000000858e851221 */ /* 0x000fe20000010000 */
[----:B------:R-:W-:Y:S02]  /*17e00*/  ISETP.GE.AND P2, PT, R212, 0x19, PT ;  /* 0x00000019d400780c */ /* 0x000fe40003f46270 */
[----:B------:R-:W4:Y:S01]  /*17e10*/  @P3 LDG.E.CONSTANT R142, [R200.64] ;  /* 0x00000004c88e3981 */ /* 0x000f22000c1e9900 */
[----:B------:R-:W-:Y:S01]  /*17e20*/  @P1 F2FP.PACK_AB R0, RZ, R0 ;  /* 0x00000000ff00123e */ /* 0x000fe200000000ff */
[----:B------:R-:W-:Y:S01]  /*17e30*/  HADD2.F32 R132, -RZ, R181.H1_H1 ;  /* 0x300000b5ff847230 */ /* 0x000fe20000004100 */
[----:B------:R-:W-:Y:S01]  /*17e40*/  @P1 F2FP.PACK_AB R133, RZ, R133 ;  /* 0x00000085ff85123e */ /* 0x000fe200000000ff */
[----:B0-----:R-:W-:Y:S01]  /*17e50*/  @P0 FADD.FTZ R131, R130, -R3 ;  /* 0x8000000382830221 */ /* 0x001fe20000010000 */
[----:B------:R-:W-:-:S02]  /*17e60*/  PRMT R137, R0, 0x7610, R137 ;  /* 0x0000761000897816 */ /* 0x000fc40000000089 */
[----:B------:R-:W-:Y:S01]  /*17e70*/  PRMT R135, R133, 0x7610, R135 ;  /* 0x0000761085877816 */ /* 0x000fe20000000087 */
[----:B------:R-:W-:Y:S02]  /*17e80*/  @P0 FFMA.FTZ R0, R2, -0.69314718246459960938, R131 ;  /* 0xbf31721802000823 */ /* 0x000fe40000010083 */
[----:B------:R-:W-:Y:S01]  /*17e90*/  @P0 FADD.FTZ R133, R132, -R3 ;  /* 0x8000000384850221 */ /* 0x000fe20000010000 */
[----:B------:R0:W-:Y:S03]  /*17ea0*/  @P1 STG.E [R6.64+0x90], R128 ;  /* 0x0000908006001986 */ /* 0x0001e6000c101904 */
[----:B------:R-:W-:Y:S01]  /*17eb0*/  @P0 FFMA.FTZ R133, R2, -0.69314718246459960938, R133 ;  /* 0xbf31721802850823 */ /* 0x000fe20000010085 */
[----:B------:R-:W-:Y:S04]  /*17ec0*/  @P1 STG.E.U16 [R4.64+0x48], R135 ;  /* 0x0000488704001986 */ /* 0x000fe8000c101504 */
[----:B------:R-:W4:Y:S04]  /*17ed0*/  @P2 LDG.E.CONSTANT R146, [R200.64] ;  /* 0x00000004c8922981 */ /* 0x000f28000c1e9900 */
[----:B------:R1:W-:Y:S01]  /*17ee0*/  @P1 STG.E [R6.64+0x94], R129 ;  /* 0x0000948106001986 */ /* 0x0003e2000c101904 */
[----:B------:R-:W-:-:S03]  /*17ef0*/  @P0 FADD.FTZ R133, R140, R133 ;  /* 0x000000858c850221 */ /* 0x000fc60000010000 */
[----:B------:R-:W-:Y:S01]  /*17f00*/  @P1 STG.E.U16 [R4.64+0x4a], R137 ;  /* 0x00004a8904001986 */ /* 0x000fe2000c101504 */
[----:B------:R-:W-:-:S03]  /*17f10*/  ISETP.GE.AND P1, PT, R212, 0x1a, PT ;  /* 0x0000001ad400780c */ /* 0x000fc60003f26270 */
[----:B------:R-:W4:Y:S01]  /*17f20*/  @P2 LDG.E.CONSTANT R148, [R200.64] ;  /* 0x00000004c8942981 */ /* 0x000f22000c1e9900 */
[----:B------:R-:W-:-:S03]  /*17f30*/  @P0 F2FP.PACK_AB R133, RZ, R133 ;  /* 0x00000085ff85023e */ /* 0x000fc600000000ff */
[----:B------:R0:W-:Y:S06]  /*17f40*/  @P0 STG.E [R6.64+0x98], R126 ;  /* 0x0000987e06000986 */ /* 0x0001ec000c101904 */
[----:B------:R-:W4:Y:S04]  /*17f50*/  @P1 LDG.E.CONSTANT R130, [R200.64] ;  /* 0x00000004c8821981 */ /* 0x000f28000c1e9900 */
[----:B------:R-:W4:Y:S01]  /*17f60*/  @P1 LDG.E.CONSTANT R132, [R200.64] ;  /* 0x00000004c8841981 */ /* 0x000f22000c1e9900 */
[----:B---3--:R-:W-:-:S05]  /*17f70*/  @P0 FADD.FTZ R0, R143, R0 ;  /* 0x000000008f000221 */ /* 0x008fca0000010000 */
[----:B------:R-:W-:-:S04]  /*17f80*/  @P0 F2FP.PACK_AB R0, RZ, R0 ;  /* 0x00000000ff00023e */ /* 0x000fc800000000ff */
[----:B0-----:R-:W-:Y:S01]  /*17f90*/  PRMT R128, R0, 0x7610, R128 ;  /* 0x0000761000807816 */ /* 0x001fe20000000080 */
[--C-:B------:R-:W-:Y:S02]  /*17fa0*/  HADD2.F32 R0, -RZ, R176.reuse.H0_H0 ;  /* 0x200000b0ff007230 */ /* 0x100fe40000004100 */
[----:B------:R-:W-:Y:S02]  /*17fb0*/  HADD2.F32 R176, -RZ, R176.H1_H1 ;  /* 0x300000b0ffb07230 */ /* 0x000fe40000004100 */
[----:B------:R-:W-:Y:S01]  /*17fc0*/  @P0 STG.E.U16 [R4.64+0x4c], R128 ;  /* 0x00004c8004000986 */ /* 0x000fe2000c101504 */
[----:B-1----:R-:W-:-:S03]  /*17fd0*/  @P4 FADD.FTZ R129, R0, -R3 ;  /* 0x8000000300814221 */ /* 0x002fc60000010000 */
[----:B------:R0:W-:Y:S01]  /*17fe0*/  @P0 STG.E [R6.64+0x9c], R127 ;  /* 0x00009c7f06000986 */ /* 0x0001e2000c101904 */
[----:B------:R-:W-:-:S03]  /*17ff0*/  @P4 FFMA.FTZ R129, R2, -0.69314718246459960938, R129 ;  /* 0xbf31721802814823 */ /* 0x000fc60000010081 */
[----:B------:R-:W-:Y:S01]  /*18000*/  @P0 STG.E.U16 [R4.64+0x4e], R133 ;  /* 0x00004e8504000986 */ /* 0x000fe2000c101504 */
[----:B------:R-:W-:Y:S01]  /*18010*/  ISETP.GE.AND P0, PT, R212, 0x1b, PT ;  /* 0x0000001bd400780c */ /* 0x000fe20003f06270 */
[----:B------:R-:W-:Y:S01]  /*18020*/  @P4 FADD.FTZ R131, R176, -R3 ;  /* 0x80000003b0834221 */ /* 0x000fe20000010000 */
[----:B------:R-:W-:-:S03]  /*18030*/  HADD2.F32 R0, -RZ, R177.H0_H0 ;  /* 0x200000b1ff007230 */ /* 0x000fc60000004100 */
[----:B------:R-:W-:Y:S01]  /*18040*/  @P4 FFMA.FTZ R131, R2, -0.69314718246459960938, R131 ;  /* 0xbf31721802834823 */ /* 0x000fe20000010083 */
[----:B------:R-:W-:Y:S01]  /*18050*/  HADD2.F32 R126, -RZ, R177.H1_H1 ;  /* 0x300000b1ff7e7230 */ /* 0x000fe20000004100 */
[----:B0-----:R-:W-:Y:S01]  /*18060*/  @P6 FADD.FTZ R127, R0, -R3 ;  /* 0x80000003007f6221 */ /* 0x001fe20000010000 */
[----:B------:R0:W-:Y:S03]  /*18070*/  @P4 STG.E [R6.64+0xa0], R124 ;  /* 0x0000a07c06004986 */ /* 0x0001e6000c101904 */
[----:B------:R-:W-:Y:S02]  /*18080*/  @P6 FFMA.FTZ R0, R2, -0.69314718246459960938, R127 ;  /* 0xbf31721802006823 */ /* 0x000fe4000001007f */
[----:B------:R-:W3:Y:S04]  /*18090*/  @P0 LDG.E.CONSTANT R140, [R200.64] ;  /* 0x00000004c88c0981 */ /* 0x000ee8000c1e9900 */
[----:B------:R-:W3:Y:S01]  /*180a0*/  @P0 LDG.E.CONSTANT R150, [R200.64] ;  /* 0x00000004c8960981 */ /* 0x000ee2000c1e9900 */
[----:B------:R-:W-:-:S05]  /*180b0*/  @P4 FADD.FTZ R129, R152, R129 ;  /* 0x0000008198814221 */ /* 0x000fca0000010000 */
[----:B------:R-:W-:Y:S01]  /*180c0*/  @P4 F2FP.PACK_AB R129, RZ, R129 ;  /* 0x00000081ff81423e */ /* 0x000fe200000000ff */
[----:B------:R-:W-:-:S03]  /*180d0*/  @P4 FADD.FTZ R131, R154, R131 ;  /* 0x000000839a834221 */ /* 0x000fc60000010000 */
[----:B------:R-:W-:Y:S01]  /*180e0*/  PRMT R128, R129, 0x7610, R128 ;  /* 0x0000761081807816 */ /* 0x000fe20000000080 */
[----:B------:R-:W-:Y:S01]  /*180f0*/  @P6 FADD.FTZ R129, R126, -R3 ;  /* 0x800000037e816221 */ /* 0x000fe20000010000 */
[----:B------:R-:W-:-:S03]  /*18100*/  @P4 F2FP.PACK_AB R131, RZ, R131 ;  /* 0x00000083ff83423e */ /* 0x000fc600000000ff */
[----:B------:R-:W-:Y:S01]  /*18110*/  @P4 STG.E.U16 [R4.64+0x50], R128 ;  /* 0x0000508004004986 */ /* 0x000fe2000c101504 */
[----:B------:R-:W-:Y:S02]  /*18120*/  @P6 FFMA.FTZ R129, R2, -0.69314718246459960938, R129 ;  /* 0xbf31721802816823 */ /* 0x000fe40000010081 */
[----:B------:R-:W-:Y:S01]  /*18130*/  @P6 FADD.FTZ R0, R139, R0 ;  /* 0x000000008b006221 */ /* 0x000fe20000010000 */
[----:B------:R1:W-:Y:S04]  /*18140*/  @P4 STG.E [R6.64+0xa4], R125 ;  /* 0x0000a47d06004986 */ /* 0x0003e8000c101904 */
[----:B------:R-:W-:Y:S01]  /*18150*/  @P4 STG.E.U16 [R4.64+0x52], R131 ;  /* 0x0000528304004986 */ /* 0x000fe2000c101504 */
[----:B------:R-:W-:Y:S01]  /*18160*/  ISETP.GE.AND P4, PT, R212, 0x1c, PT ;  /* 0x0000001cd400780c */ /* 0x000fe20003f86270 */
[----:B------:R-:W-:Y:S01]  /*18170*/  @P6 FADD.FTZ R129, R138, R129 ;  /* 0x000000818a816221 */ /* 0x000fe20000010000 */
[----:B------:R-:W-:-:S04]  /*18180*/  @P6 F2FP.PACK_AB R0, RZ, R0 ;  /* 0x00000000ff00623e */ /* 0x000fc800000000ff */
[----:B0-----:R-:W-:Y:S02]  /*18190*/  PRMT R124, R0, 0x7610, R124 ;  /* 0x00007610007c7816 */ /* 0x001fe4000000007c */
[----:B------:R-:W-:Y:S01]  /*181a0*/  @P6 F2FP.PACK_AB R129, RZ, R129 ;  /* 0x00000081ff81623e */ /* 0x000fe200000000ff */
[----:B------:R0:W-:Y:S04]  /*181b0*/  @P6 STG.E [R6.64+0xa8], R122 ;  /* 0x0000a87a06006986 */ /* 0x0001e8000c101904 */
[----:B------:R-:W-:Y:S04]  /*181c0*/  @P6 STG.E.U16 [R4.64+0x54], R124 ;  /* 0x0000547c04006986 */ /* 0x000fe8000c101504 */
[----:B------:R0:W-:Y:S04]  /*181d0*/  @P6 STG.E [R6.64+0xac], R123 ;  /* 0x0000ac7b06006986 */ /* 0x0001e8000c101904 */
[----:B------:R-:W3:Y:S04]  /*181e0*/  @P4 LDG.E.CONSTANT R138, [R200.64] ;  /* 0x00000004c88a4981 */ /* 0x000ee8000c1e9900 */
[----:B------:R0:W-:Y:S01]  /*181f0*/  @P6 STG.E.U16 [R4.64+0x56], R129 ;  /* 0x0000568104006986 */ /* 0x0001e2000c101504 */
[----:B------:R-:W-:-:S03]  /*18200*/  ISETP.GE.AND P6, PT, R212, 0x1d, PT ;  /* 0x0000001dd400780c */ /* 0x000fc60003fc6270 */
[----:B------:R-:W3:Y:S10]  /*18210*/  @P4 LDG.E.CONSTANT R152, [R200.64] ;  /* 0x00000004c8984981 */ /* 0x000ef4000c1e9900 */
[----:B------:R-:W3:Y:S04]  /*18220*/  @P6 LDG.E.CONSTANT R154, [R200.64] ;  /* 0x00000004c89a6981 */ /* 0x000ee8000c1e9900 */
[----:B------:R-:W3:Y:S01]  /*18230*/  @P6 LDG.E.CONSTANT R156, [R200.64] ;  /* 0x00000004c89c6981 */ /* 0x000ee2000c1e9900 */
[----:B------:R-:W-:-:S02]  /*18240*/  HADD2.F32 R0, -RZ, R178.H0_H0 ;  /* 0x200000b2ff007230 */ /* 0x000fc40000004100 */
[----:B------:R-:W-:-:S03]  /*18250*/  HADD2.F32 R178, -RZ, R178.H1_H1 ;  /* 0x300000b2ffb27230 */ /* 0x000fc60000004100 */
[--C-:B-1----:R-:W-:Y:S02]  /*18260*/  @P5 FADD.FTZ R125, R0, -R3.reuse ;  /* 0x80000003007d5221 */ /* 0x102fe40000010000 */
[----:B------:R-:W-:Y:S01]  /*18270*/  @P5 FADD.FTZ R127, R178, -R3 ;  /* 0x80000003b27f5221 */ /* 0x000fe20000010000 */
[--C-:B------:R-:W-:Y:S01]  /*18280*/  HADD2.F32 R0, -RZ, R179.reuse.H0_H0 ;  /* 0x200000b3ff007230 */ /* 0x100fe20000004100 */
[C---:B------:R-:W-:Y:S01]  /*18290*/  @P5 FFMA.FTZ R125, R2.reuse, -0.69314718246459960938, R125 ;  /* 0xbf317218027d5823 */ /* 0x040fe2000001007d */
[----:B0-----:R-:W-:Y:S01]  /*182a0*/  HADD2.F32 R122, -RZ, R179.H1_H1 ;  /* 0x300000b3ff7a7230 */ /* 0x001fe20000004100 */
[----:B------:R-:W-:Y:S02]  /*182b0*/  @P5 FFMA.FTZ R127, R2, -0.69314718246459960938, R127 ;  /* 0xbf317218027f5823 */ /* 0x000fe4000001007f */
[--C-:B------:R-:W-:Y:S02]  /*182c0*/  @P3 FADD.FTZ R123, R0, -R3.reuse ;  /* 0x80000003007b3221 */ /* 0x100fe40000010000 */
[----:B------:R-:W-:-:S02]  /*182d0*/  @P3 FADD.FTZ R129, R122, -R3 ;  /* 0x800000037a813221 */ /* 0x000fc40000010000 */
[C---:B------:R-:W-:Y:S02]  /*182e0*/  @P3 FFMA.FTZ R123, R2.reuse, -0.69314718246459960938, R123 ;  /* 0xbf317218027b3823 */ /* 0x040fe4000001007b */
[----:B------:R-:W-:Y:S01]  /*182f0*/  @P3 FFMA.FTZ R129, R2, -0.69314718246459960938, R129 ;  /* 0xbf31721802813823 */ /* 0x000fe20000010081 */
[--C-:B------:R-:W-:Y:S01]  /*18300*/  HADD2.F32 R124, -RZ, R174.reuse.H0_H0 ;  /* 0x200000aeff7c7230 */ /* 0x100fe20000004100 */
[----:B------:R0:W-:Y:S01]  /*18310*/  @P5 STG.E [R6.64+0xb0], R120 ;  /* 0x0000b07806005986 */ /* 0x0001e2000c101904 */
[----:B------:R-:W-:Y:S02]  /*18320*/  HADD2.F32 R174, -RZ, R174.H1_H1 ;  /* 0x300000aeffae7230 */ /* 0x000fe40000004100 */
[--C-:B------:R-:W-:Y:S02]  /*18330*/  HADD2.F32 R126, -RZ, R175.reuse.H0_H0 ;  /* 0x200000afff7e7230 */ /* 0x100fe40000004100 */
[----:B------:R-:W-:Y:S01]  /*18340*/  HADD2.F32 R128, -RZ, R175.H1_H1 ;  /* 0x300000afff807230 */ /* 0x000fe20000004100 */
[----:B--2---:R-:W-:-:S05]  /*18350*/  @P5 FADD.FTZ R125, R136, R125 ;  /* 0x0000007d887d5221 */ /* 0x004fca0000010000 */
[----:B------:R-:W-:-:S04]  /*18360*/  @P5 F2FP.PACK_AB R125, RZ, R125 ;  /* 0x0000007dff7d523e */ /* 0x000fc800000000ff */
[----:B------:R-:W-:Y:S01]  /*18370*/  PRMT R0, R125, 0x7610, R0 ;  /* 0x000076107d007816 */ /* 0x000fe20000000000 */
[----:B----4-:R-:W-:-:S05]  /*18380*/  @P5 FADD.FTZ R127, R144, R127 ;  /* 0x0000007f907f5221 */ /* 0x010fca0000010000 */
[----:B------:R-:W-:Y:S01]  /*18390*/  @P5 F2FP.PACK_AB R127, RZ, R127 ;  /* 0x0000007fff7f523e */ /* 0x000fe200000000ff */
[----:B------:R-:W-:Y:S03]  /*183a0*/  @P5 STG.E.U16 [R4.64+0x58], R0 ;  /* 0x0000580004005986 */ /* 0x000fe6000c101504 */
[----:B------:R-:W-:Y:S01]  /*183b0*/  PRMT R122, R127, 0x7610, R122 ;  /* 0x000076107f7a7816 */ /* 0x000fe2000000007a */
[----:B------:R-:W-:Y:S01]  /*183c0*/  @P3 FADD.FTZ R123, R134, R123 ;  /* 0x0000007b867b3221 */ /* 0x000fe20000010000 */
[----:B------:R1:W-:Y:S01]  /*183d0*/  @P5 STG.E [R6.64+0xb4], R121 ;  /* 0x0000b47906005986 */ /* 0x0003e2000c101904 */
[----:B------:R-:W-:-:S03]  /*183e0*/  @P2 FADD.FTZ R125, R124, -R3 ;  /* 0x800000037c7d2221 */ /* 0x000fc60000010000 */
[----:B------:R-:W-:Y:S01]  /*183f0*/  @P3 F2FP.PACK_AB R123, RZ, R123 ;  /* 0x0000007bff7b323e */ /* 0x000fe200000000ff */
[----:B------:R-:W-:Y:S01]  /*18400*/  @P5 STG.E.U16 [R4.64+0x5a], R122 ;  /* 0x00005a7a04005986 */ /* 0x000fe2000c101504 */
[----:B------:R-:W-:Y:S01]  /*18410*/  ISETP.GE.AND P5, PT, R212, 0x1e, PT ;  /* 0x0000001ed400780c */ /* 0x000fe20003fa6270 */
[----:B------:R-:W-:Y:S02]  /*18420*/  @P3 FADD.FTZ R129, R142, R129 ;  /* 0x000000818e813221 */ /* 0x000fe40000010000 */
[----:B------:R2:W-:Y:S01]  /*18430*/  @P3 STG.E [R6.64+0xb8], R118 ;  /* 0x0000b87606003986 */ /* 0x0005e2000c101904 */
[----:B------:R-:W-:Y:S02]  /*18440*/  @P2 FADD.FTZ R127, R174, -R3 ;  /* 0x80000003ae7f2221 */ /* 0x000fe40000010000 */
[----:B------:R-:W-:Y:S01]  /*18450*/  @P3 F2FP.PACK_AB R129, RZ, R129 ;  /* 0x00000081ff81323e */ /* 0x000fe200000000ff */
[----:B------:R4:W-:Y:S01]  /*18460*/  @P3 STG.E.U16 [R4.64+0x5c], R123 ;  /* 0x00005c7b04003986 */ /* 0x0009e2000c101504 */
[----:B------:R-:W-:-:S03]  /*18470*/  @P2 FFMA.FTZ R125, R2, -0.69314718246459960938, R125 ;  /* 0xbf317218027d2823 */ /* 0x000fc6000001007d */
[----:B------:R-:W-:Y:S01]  /*18480*/  @P3 STG.E [R6.64+0xbc], R119 ;  /* 0x0000bc7706003986 */ /* 0x000fe2000c101904 */
[----:B------:R-:W-:-:S03]  /*18490*/  @P2 FFMA.FTZ R127, R2, -0.69314718246459960938, R127 ;  /* 0xbf317218027f2823 */ /* 0x000fc6000001007f */
[----:B------:R-:W-:Y:S01]  /*184a0*/  @P3 STG.E.U16 [R4.64+0x5e], R129 ;  /* 0x00005e8104003986 */ /* 0x000fe2000c101504 */
[----:B------:R-:W-:-:S03]  /*184b0*/  ISETP.GE.AND P3, PT, R212, 0x1f, PT ;  /* 0x0000001fd400780c */ /* 0x000fc60003f66270 */
[----:B0-----:R-:W3:Y:S01]  /*184c0*/  @P5 LDG.E.CONSTANT R120, [R200.64] ;  /* 0x00000004c8785981 */ /* 0x001ee2000c1e9900 */
[----:B------:R-:W-:Y:S02]  /*184d0*/  @P2 FADD.FTZ R125, R146, R125 ;  /* 0x0000007d927d2221 */ /* 0x000fe40000010000 */
[----:B-1----:R-:W-:Y:S01]  /*184e0*/  @P1 FADD.FTZ R121, R126, -R3 ;  /* 0x800000037e791221 */ /* 0x002fe20000010000 */
[----:B--2---:R-:W2:Y:S02]  /*184f0*/  @P5 LDG.E.CONSTANT R118, [R200.64] ;  /* 0x00000004c8765981 */ /* 0x004ea4000c1e9900 */
[----:B------:R-:W-:Y:S01]  /*18500*/  @P2 F2FP.PACK_AB R125, RZ, R125 ;  /* 0x0000007dff7d223e */ /* 0x000fe200000000ff */
[----:B------:R-:W-:Y:S01]  /*18510*/  @P2 FADD.FTZ R127, R148, R127 ;  /* 0x0000007f947f2221 */ /* 0x000fe20000010000 */
[----:B------:R0:W-:Y:S01]  /*18520*/  @P2 STG.E [R6.64+0xc0], R116 ;  /* 0x0000c07406002986 */ /* 0x0001e2000c101904 */
[----:B----4-:R-:W-:-:S03]  /*18530*/  @P1 FADD.FTZ R123, R128, -R3 ;  /* 0x80000003807b1221 */ /* 0x010fc60000010000 */
[----:B------:R-:W-:Y:S01]  /*18540*/  @P2 F2FP.PACK_AB R127, RZ, R127 ;  /* 0x0000007fff7f223e */ /* 0x000fe200000000ff */
[----:B------:R-:W-:Y:S01]  /*18550*/  @P2 STG.E.U16 [R4.64+0x60], R125 ;  /* 0x0000607d04002986 */ /* 0x000fe2000c101504 */
[----:B------:R-:W-:-:S03]  /*18560*/  @P1 FFMA.FTZ R121, R2, -0.69314718246459960938, R121 ;  /* 0xbf31721802791823 */ /* 0x000fc60000010079 */
[----:B------:R-:W4:Y:S01]  /*18570*/  @P3 LDG.E.CONSTANT R122, [R200.64] ;  /* 0x00000004c87a3981 */ /* 0x000f22000c1e9900 */
[----:B------:R-:W-:-:S03]  /*18580*/  @P1 FFMA.FTZ R123, R2, -0.69314718246459960938, R123 ;  /* 0xbf317218027b1823 */ /* 0x000fc6000001007b */
[----:B------:R1:W-:Y:S01]  /*18590*/  @P2 STG.E [R6.64+0xc4], R117 ;  /* 0x0000c47506002986 */ /* 0x0003e2000c101904 */
[----:B------:R-:W-:-:S03]  /*185a0*/  @P1 FADD.FTZ R121, R130, R121 ;  /* 0x0000007982791221 */ /* 0x000fc60000010000 */
[----:B------:R-:W-:Y:S01]  /*185b0*/  @P2 STG.E.U16 [R4.64+0x62], R127 ;  /* 0x0000627f04002986 */ /* 0x000fe2000c101504 */
[----:B------:R-:W-:Y:S01]  /*185c0*/  ISETP.GE.AND P2, PT, R212, 0x20, PT ;  /* 0x00000020d400780c */ /* 0x000fe20003f46270 */
[--C-:B------:R-:W-:Y:S01]  /*185d0*/  HADD2.F32 R0, -RZ, R172.reuse.H0_H0 ;  /* 0x200000acff007230 */ /* 0x100fe20000004100 */
[----:B------:R-:W-:Y:S01]  /*185e0*/  @P1 FADD.FTZ R123, R132, R123 ;  /* 0x0000007b847b1221 */ /* 0x000fe20000010000 */
[----:B------:R-:W-:Y:S01]  /*185f0*/  @P1 F2FP.PACK_AB R121, RZ, R121 ;  /* 0x00000079ff79123e */ /* 0x000fe200000000ff */
[----:B------:R-:W-:Y:S01]  /*18600*/  HADD2.F32 R172, -RZ, R172.H1_H1 ;  /* 0x300000acffac7230 */ /* 0x000fe20000004100 */
[----:B0-----:R-:W4:Y:S01]  /*18610*/  @P3 LDG.E.CONSTANT R116, [R200.64] ;  /* 0x00000004c8743981 */ /* 0x001f22000c1e9900 */
[----:B-1----:R-:W-:Y:S01]  /*18620*/  @P0 FADD.FTZ R117, R0, -R3 ;  /* 0x8000000300750221 */ /* 0x002fe20000010000 */
[----:B------:R-:W-:Y:S02]  /*18630*/  @P1 F2FP.PACK_AB R123, RZ, R123 ;  /* 0x0000007bff7b123e */ /* 0x000fe400000000ff */
[----:B------:R0:W-:Y:S01]  /*18640*/  @P1 STG.E [R6.64+0xc8], R114 ;  /* 0x0000c87206001986 */ /* 0x0001e2000c101904 */
[----:B------:R-:W-:-:S03]  /*18650*/  @P0 FFMA.FTZ R117, R2, -0.69314718246459960938, R117 ;  /* 0xbf31721802750823 */ /* 0x000fc60000010075 */
[----:B------:R-:W-:Y:S01]  /*18660*/  @P1 STG.E.U16 [R4.64+0x64], R121 ;  /* 0x0000647904001986 */ /* 0x000fe2000c101504 */
[----:B------:R-:W-:-:S03]  /*18670*/  @P0 FADD.FTZ R119, R172, -R3 ;  /* 0x80000003ac770221 */ /* 0x000fc60000010000 */
[----:B------:R1:W-:Y:S04]  /*18680*/  @P1 STG.E [R6.64+0xcc], R115 ;  /* 0x0000cc7306001986 */ /* 0x0003e8000c101904 */
[----:B------:R-:W4:Y:S01]  /*18690*/  @P2 LDG.E.CONSTANT R124, [R200.64] ;  /* 0x00000004c87c2981 */ /* 0x000f22000c1e9900 */
[----:B------:R-:W-:-:S03]  /*186a0*/  @P0 FFMA.FTZ R119, R2, -0.69314718246459960938, R119 ;  /* 0xbf31721802770823 */ /* 0x000fc60000010077 */
[----:B------:R-:W-:Y:S01]  /*186b0*/  @P1 STG.E.U16 [R4.64+0x66], R123 ;  /* 0x0000667b04001986 */ /* 0x000fe2000c101504 */
[----:B------:R-:W-:-:S03]  /*186c0*/  ISETP.GE.AND P1, PT, R212, 0x21, PT ;  /* 0x00000021d400780c */ /* 0x000fc60003f26270 */
[----:B------:R-:W4:Y:S01]  /*186d0*/  @P2 LDG.E.CONSTANT R126, [R200.64] ;  /* 0x00000004c87e2981 */ /* 0x000f22000c1e9900 */
[----:B------:R-:W-:-:S03]  /*186e0*/  HADD2.F32 R0, -RZ, R173.H0_H0 ;  /* 0x200000adff007230 */ /* 0x000fc60000004100 */
[----:B------:R-:W-:Y:S01]  /*186f0*/  @P0 STG.E [R6.64+0xd0], R112 ;  /* 0x0000d07006000986 */ /* 0x000fe2000c101904 */
[----:B0-----:R-:W-:Y:S01]  /*18700*/  HADD2.F32 R114, -RZ, R173.H1_H1 ;  /* 0x300000adff727230 */ /* 0x001fe20000004100 */
[----:B-1----:R-:W-:-:S04]  /*18710*/  @P4 FADD.FTZ R115, R0, -R3 ;  /* 0x8000000300734221 */ /* 0x002fc80000010000 */
[----:B------:R-:W4:Y:S01]  /*18720*/  @P1 LDG.E.CONSTANT R130, [R200.64] ;  /* 0x00000004c8821981 */ /* 0x000f22000c1e9900 */
[----:B------:R-:W-:-:S03]  /*18730*/  @P4 FFMA.FTZ R115, R2, -0.69314718246459960938, R115 ;  /* 0xbf31721802734823 */ /* 0x000fc60000010073 */
[----:B------:R-:W4:Y:S01]  /*18740*/  @P1 LDG.E.CONSTANT R128, [R200.64] ;  /* 0x00000004c8801981 */ /* 0x000f22000c1e9900 */
[----:B---3--:R-:W-:Y:S02]  /*18750*/  @P0 FADD.FTZ R117, R140, R117 ;  /* 0x000000758c750221 */ /* 0x008fe40000010000 */
[----:B------:R-:W-:-:S03]  /*18760*/  @P0 FADD.FTZ R119, R150, R119 ;  /* 0x0000007796770221 */ /* 0x000fc60000010000 */
[----:B------:R-:W-:-:S04]  /*18770*/  @P0 F2FP.PACK_AB R117, RZ, R117 ;  /* 0x00000075ff75023e */ /* 0x000fc800000000ff */
[----:B------:R-:W-:Y:S02]  /*18780*/  PRMT R121, R117, 0x7610, R121 ;  /* 0x0000761075797816 */ /* 0x000fe40000000079 */
[----:B------:R-:W-:-:S03]  /*18790*/  @P0 F2FP.PACK_AB R119, RZ, R119 ;  /* 0x00000077ff77023e */ /* 0x000fc600000000ff */
[----:B------:R-:W-:Y:S04]  /*187a0*/  @P0 STG.E.U16 [R4.64+0x68], R121 ;  /* 0x0000687904000986 */ /* 0x000fe8000c101504 */
[----:B------:R0:W-:Y:S04]  /*187b0*/  @P0 STG.E [R6.64+0xd4], R113 ;  /* 0x0000d47106000986 */ /* 0x0001e8000c101904 */
[----:B------:R1:W-:Y:S01]  /*187c0*/  @P0 STG.E.U16 [R4.64+0x6a], R119 ;  /* 0x00006a7704000986 */ /* 0x0003e2000c101504 */
[----:B------:R-:W-:Y:S01]  /*187d0*/  ISETP.GE.AND P0, PT, R212, 0x22, PT ;  /* 0x00000022d400780c */ /* 0x000fe20003f06270 */
[----:B------:R-:W-:Y:S01]  /*187e0*/  @P4 FADD.FTZ R117, R114, -R3 ;  /* 0x8000000372754221 */ /* 0x000fe20000010000 */
[----:B------:R-:W-:-:S03]  /*187f0*/  HADD2.F32 R0, -RZ, R170.H0_H0 ;  /* 0x200000aaff007230 */ /* 0x000fc60000004100 */
[----:B------:R-:W-:Y:S01]  /*18800*/  @P4 FFMA.FTZ R117, R2, -0.69314718246459960938, R117 ;  /* 0xbf31721802754823 */ /* 0x000fe20000010075 */
[----:B------:R-:W-:Y:S01]  /*18810*/  HADD2.F32 R170, -RZ, R170.H1_H1 ;  /* 0x300000aaffaa7230 */ /* 0x000fe20000004100 */
[----:B0-----:R-:W-:Y:S01]  /*18820*/  @P6 FADD.FTZ R113, R0, -R3 ;  /* 0x8000000300716221 */ /* 0x001fe20000010000 */
[----:B------:R-:W-:Y:S03]  /*18830*/  @P4 STG.E [R6.64+0xd8], R110 ;  /* 0x0000d86e06004986 */ /* 0x000fe6000c101904 */
[----:B------:R-:W-:Y:S02]  /*18840*/  @P6 FFMA.FTZ R113, R2, -0.69314718246459960938, R113 ;  /* 0xbf31721802716823 */ /* 0x000fe40000010071 */
[----:B------:R-:W3:Y:S04]  /*18850*/  @P0 LDG.E.CONSTANT R112, [R200.64] ;  /* 0x00000004c8700981 */ /* 0x000ee8000c1e9900 */
[----:B------:R-:W3:Y:S01]  /*18860*/  @P0 LDG.E.CONSTANT R114, [R200.64] ;  /* 0x00000004c8720981 */ /* 0x000ee2000c1e9900 */
[----:B------:R-:W-:-:S05]  /*18870*/  @P4 FADD.FTZ R115, R138, R115 ;  /* 0x000000738a734221 */ /* 0x000fca0000010000 */
[----:B------:R-:W-:Y:S01]  /*18880*/  @P4 F2FP.PACK_AB R115, RZ, R115 ;  /* 0x00000073ff73423e */ /* 0x000fe200000000ff */
[----:B------:R-:W-:-:S03]  /*18890*/  @P4 FADD.FTZ R117, R152, R117 ;  /* 0x0000007598754221 */ /* 0x000fc60000010000 */
[----:B-1----:R-:W-:Y:S01]  /*188a0*/  PRMT R119, R115, 0x7610, R119 ;  /* 0x0000761073777816 */ /* 0x002fe20000000077 */
[----:B------:R-:W-:Y:S01]  /*188b0*/  @P6 FADD.FTZ R115, R170, -R3 ;  /* 0x80000003aa736221 */ /* 0x000fe20000010000 */
[----:B------:R-:W-:-:S03]  /*188c0*/  @P4 F2FP.PACK_AB R117, RZ, R117 ;  /* 0x00000075ff75423e */ /* 0x000fc600000000ff */
[----:B------:R-:W-:Y:S01]  /*188d0*/  @P4 STG.E.U16 [R4.64+0x6c], R119 ;  /* 0x00006c7704004986 */ /* 0x000fe2000c101504 */
[----:B------:R-:W-:Y:S02]  /*188e0*/  @P6 FFMA.FTZ R115, R2, -0.69314718246459960938, R115 ;  /* 0xbf31721802736823 */ /* 0x000fe40000010073 */
[----:B------:R-:W-:Y:S01]  /*188f0*/  @P6 FADD.FTZ R113, R154, R113 ;  /* 0x000000719a716221 */ /* 0x000fe20000010000 */
[----:B------:R-:W-:Y:S04]  /*18900*/  @P4 STG.E [R6.64+0xdc], R111 ;  /* 0x0000dc6f06004986 */ /* 0x000fe8000c101904 */
[----:B------:R0:W-:Y:S01]  /*18910*/  @P4 STG.E.U16 [R4.64+0x6e], R117 ;  /* 0x00006e7504004986 */ /* 0x0001e2000c101504 */
[----:B------:R-:W-:Y:S01]  /*18920*/  ISETP.GE.AND P4, PT, R212, 0x23, PT ;  /* 0x00000023d400780c */ /* 0x000fe20003f86270 */
[----:B------:R-:W-:Y:S01]  /*18930*/  @P6 FADD.FTZ R115, R156, R115 ;  /* 0x000000739c736221 */ /* 0x000fe20000010000 */
[----:B------:R-:W-:Y:S01]  /*18940*/  @P6 F2FP.PACK_AB R113, RZ, R113 ;  /* 0x00000071ff71623e */ /* 0x000fe200000000ff */
[----:B------:R-:W-:Y:S03]  /*18950*/  @P6 STG.E [R6.64+0xe0], R108 ;  /* 0x0000e06c06006986 */ /* 0x000fe6000c101904 */
[----:B------:R-:W-:-:S02]  /*18960*/  @P6 F2FP.PACK_AB R115, RZ, R115 ;  /* 0x00000073ff73623e */ /* 0x000fc400000000ff */
[----:B0-----:R-:W-:-:S05]  /*18970*/  PRMT R117, R113, 0x7610, R117 ;  /* 0x0000761071757816 */ /* 0x001fca0000000075 */
[----:B------:R-:W3:Y:S04]  /*18980*/  @P4 LDG.E.CONSTANT R132, [R200.64] ;  /* 0x00000004c8844981 */ /* 0x000ee8000c1e9900 */
[----:B------:R-:W-:Y:S04]  /*18990*/  @P6 STG.E.U16 [R4.64+0x70], R117 ;  /* 0x0000707504006986 */ /* 0x000fe8000c101504 */
[----:B------:R0:W-:Y:S04]  /*189a0*/  @P6 STG.E [R6.64+0xe4], R109 ;  /* 0x0000e46d06006986 */ /* 0x0001e8000c101904 */
[----:B------:R1:W-:Y:S01]  /*189b0*/  @P6 STG.E.U16 [R4.64+0x72], R115 ;  /* 0x0000727304006986 */ /* 0x0003e2000c101504 */
[----:B------:R-:W-:-:S03]  /*189c0*/  ISETP.GE.AND P6, PT, R212, 0x24, PT ;  /* 0x00000024d400780c */ /* 0x000fc60003fc6270 */
[----:B------:R-:W3:Y:S10]  /*189d0*/  @P4 LDG.E.CONSTANT R134, [R200.64] ;  /* 0x00000004c8864981 */ /* 0x000ef4000c1e9900 */
[----:B------:R-:W3:Y:S04]  /*189e0*/  @P6 LDG.E.CONSTANT R136, [R200.64] ;  /* 0x00000004c8886981 */ /* 0x000ee8000c1e9900 */
[----:B------:R-:W3:Y:S01]  /*189f0*/  @P6 LDG.E.CONSTANT R138, [R200.64] ;  /* 0x00000004c88a6981 */ /* 0x000ee2000c1e9900 */
[----:B------:R-:W-:-:S02]  /*18a00*/  HADD2.F32 R0, -RZ, R171.H0_H0 ;  /* 0x200000abff007230 */ /* 0x000fc40000004100 */
[----:B------:R-:W-:-:S03]  /*18a10*/  HADD2.F32 R110, -RZ, R171.H1_H1 ;  /* 0x300000abff6e7230 */ /* 0x000fc60000004100 */
[--C-:B------:R-:W-:Y:S01]  /*18a20*/  @P5 FADD.FTZ R111, R0, -R3.reuse ;  /* 0x80000003006f5221 */ /* 0x100fe20000010000 */
[--C-:B------:R-:W-:Y:S01]  /*18a30*/  HADD2.F32 R0, -RZ, R168.reuse.H0_H0 ;  /* 0x200000a8ff007230 */ /* 0x100fe20000004100 */
[----:B------:R-:W-:Y:S02]  /*18a40*/  @P5 FADD.FTZ R113, R110, -R3 ;  /* 0x800000036e715221 */ /* 0x000fe40000010000 */
[----:B------:R-:W-:Y:S02]  /*18a50*/  @P5 FFMA.FTZ R111, R2, -0.69314718246459960938, R111 ;  /* 0xbf317218026f5823 */ /* 0x000fe4000001006f */
[----:B0-----:R-:W-:Y:S02]  /*18a60*/  @P3 FADD.FTZ R109, R0, -R3 ;  /* 0x80000003006d3221 */ /* 0x001fe40000010000 */
[C---:B------:R-:W-:Y:S02]  /*18a70*/  @P5 FFMA.FTZ R113, R2.reuse, -0.69314718246459960938, R113 ;  /* 0xbf31721802715823 */ /* 0x040fe40000010071 */
[----:B------:R-:W-:Y:S01]  /*18a80*/  @P3 FFMA.FTZ R109, R2, -0.69314718246459960938, R109 ;  /* 0xbf317218026d3823 */ /* 0x000fe2000001006d */
[----:B------:R-:W-:-:S02]  /*18a90*/  HADD2.F32 R168, -RZ, R168.H1_H1 ;  /* 0x300000a8ffa87230 */ /* 0x000fc40000004100 */
[--C-:B------:R-:W-:Y:S02]  /*18aa0*/  HADD2.F32 R108, -RZ, R169.reuse.H0_H0 ;  /* 0x200000a9ff6c7230 */ /* 0x100fe40000004100 */
[----:B------:R-:W-:Y:S01]  /*18ab0*/  HADD2.F32 R110, -RZ, R169.H1_H1 ;  /* 0x300000a9ff6e7230 */ /* 0x000fe20000004100 */
[----:B-1----:R-:W-:Y:S01]  /*18ac0*/  @P3 FADD.FTZ R115, R168, -R3 ;  /* 0x80000003a8733221 */ /* 0x002fe20000010000 */
[----:B------:R-:W-:Y:S03]  /*18ad0*/  @P5 STG.E [R6.64+0xe8], R106 ;  /* 0x0000e86a06005986 */ /* 0x000fe6000c101904 */
[----:B------:R-:W-:Y:S02]  /*18ae0*/  @P3 FFMA.FTZ R115, R2, -0.69314718246459960938, R115 ;  /* 0xbf31721802733823 */ /* 0x000fe40000010073 */
[----:B------:R-:W-:Y:S02]  /*18af0*/  @P5 FADD.FTZ R111, R120, R111 ;  /* 0x0000006f786f5221 */ /* 0x000fe40000010000 */
[----:B--2---:R-:W-:-:S03]  /*18b00*/  @P5 FADD.FTZ R113, R118, R113 ;  /* 0x0000007176715221 */ /* 0x004fc60000010000 */
[----:B------:R-:W-:-:S04]  /*18b10*/  @P5 F2FP.PACK_AB R111, RZ, R111 ;  /* 0x0000006fff6f523e */ /* 0x000fc800000000ff */
[----:B------:R-:W-:Y:S02]  /*18b20*/  PRMT R0, R111, 0x7610, R0 ;  /* 0x000076106f007816 */ /* 0x000fe40000000000 */
[----:B------:R-:W-:Y:S01]  /*18b30*/  @P5 F2FP.PACK_AB R113, RZ, R113 ;  /* 0x00000071ff71523e */ /* 0x000fe200000000ff */
[----:B------:R-:W-:Y:S02]  /*18b40*/  @P2 FADD.FTZ R111, R108, -R3 ;  /* 0x800000036c6f2221 */ /* 0x000fe40000010000 */
[----:B------:R0:W-:Y:S01]  /*18b50*/  @P5 STG.E.U16 [R4.64+0x74], R0 ;  /* 0x0000740004005986 */ /* 0x0001e2000c101504 */
[----:B----4-:R-:W-:-:S03]  /*18b60*/  @P3 FADD.FTZ R109, R122, R109 ;  /* 0x0000006d7a6d3221 */ /* 0x010fc60000010000 */
[----:B------:R1:W-:Y:S02]  /*18b70*/  @P5 STG.E [R6.64+0xec], R107 ;  /* 0x0000ec6b06005986 */ /* 0x0003e4000c101904 */
[----:B------:R-:W-:Y:S02]  /*18b80*/  @P3 F2FP.PACK_AB R109, RZ, R109 ;  /* 0x0000006dff6d323e */ /* 0x000fe400000000ff */
[----:B------:R-:W-:Y:S01]  /*18b90*/  @P5 STG.E.U16 [R4.64+0x76], R113 ;  /* 0x0000767104005986 */ /* 0x000fe2000c101504 */
[----:B------:R-:W-:Y:S02]  /*18ba0*/  ISETP.GE.AND P5, PT, R212, 0x25, PT ;  /* 0x00000025d400780c */ /* 0x000fe40003fa6270 */
[----:B------:R-:W-:Y:S01]  /*18bb0*/  PRMT R108, R109, 0x7610, R108 ;  /* 0x000076106d6c7816 */ /* 0x000fe2000000006c */
[----:B------:R-:W-:Y:S02]  /*18bc0*/  @P2 FADD.FTZ R109, R110, -R3 ;  /* 0x800000036e6d2221 */ /* 0x000fe40000010000 */
[----:B------:R-:W-:-:S02]  /*18bd0*/  @P2 FFMA.FTZ R111, R2, -0.69314718246459960938, R111 ;  /* 0xbf317218026f2823 */ /* 0x000fc4000001006f */
[----:B------:R-:W-:Y:S02]  /*18be0*/  @P3 FADD.FTZ R115, R116, R115 ;  /* 0x0000007374733221 */ /* 0x000fe40000010000 */
[----:B------:R-:W-:Y:S01]  /*18bf0*/  @P2 FFMA.FTZ R109, R2, -0.69314718246459960938, R109 ;  /* 0xbf317218026d2823 */ /* 0x000fe2000001006d */
[--C-:B0-----:R-:W-:Y:S02]  /*18c00*/  HADD2.F32 R0, -RZ, R166.reuse.H0_H0 ;  /* 0x200000a6ff007230 */ /* 0x101fe40000004100 */
[----:B------:R-:W-:Y:S01]  /*18c10*/  HADD2.F32 R166, -RZ, R166.H1_H1 ;  /* 0x300000a6ffa67230 */ /* 0x000fe20000004100 */
[----:B------:R-:W-:Y:S01]  /*18c20*/  @P3 F2FP.PACK_AB R115, RZ, R115 ;  /* 0x00000073ff73323e */ /* 0x000fe200000000ff */
[----:B------:R0:W-:Y:S04]  /*18c30*/  @P3 STG.E [R6.64+0xf0], R104 ;  /* 0x0000f06806003986 */ /* 0x0001e8000c101904 */
[----:B------:R-:W-:Y:S04]  /*18c40*/  @P3 STG.E.U16 [R4.64+0x78], R108 ;  /* 0x0000786c04003986 */ /* 0x000fe8000c101504 */
[----:B------:R-:W2:Y:S01]  /*18c50*/  @P5 LDG.E.CONSTANT R106, [R200.64] ;  /* 0x00000004c86a5981 */ /* 0x000ea2000c1e9900 */
[----:B------:R-:W-:-:S03]  /*18c60*/  @P2 FADD.FTZ R111, R124, R111 ;  /* 0x0000006f7c6f2221 */ /* 0x000fc60000010000 */
[----:B------:R4:W-:Y:S02]  /*18c70*/  @P3 STG.E [R6.64+0xf4], R105 ;  /* 0x0000f46906003986 */ /* 0x0009e4000c101904 */
[----:B------:R-:W-:Y:S01]  /*18c80*/  @P2 F2FP.PACK_AB R111, RZ, R111 ;  /* 0x0000006fff6f223e */ /* 0x000fe200000000ff */
[----:B------:R-:W-:Y:S01]  /*18c90*/  @P2 FADD.FTZ R109, R126, R109 ;  /* 0x0000006d7e6d2221 */ /* 0x000fe20000010000 */
[----:B------:R-:W-:Y:S01]  /*18ca0*/  @P3 STG.E.U16 [R4.64+0x7a], R115 ;  /* 0x00007a7304003986 */ /* 0x000fe2000c101504 */
[----:B-1----:R-:W-:-:S03]  /*18cb0*/  @P1 FADD.FTZ R107, R0, -R3 ;  /* 0x80000003006b1221 */ /* 0x002fc60000010000 */
[----:B------:R-:W-:Y:S01]  /*18cc0*/  @P2 F2FP.PACK_AB R109, RZ, R109 ;  /* 0x0000006dff6d223e */ /* 0x000fe200000000ff */
[----:B0-----:R-:W2:Y:S01]  /*18cd0*/  @P5 LDG.E.CONSTANT R104, [R200.64] ;  /* 0x00000004c8685981 */ /* 0x001ea2000c1e9900 */
[----:B----4-:R-:W-:-:S03]  /*18ce0*/  @P1 FADD.FTZ R105, R166, -R3 ;  /* 0x80000003a6691221 */ /* 0x010fc60000010000 */
[----:B------:R0:W-:Y:S01]  /*18cf0*/  @P2 STG.E [R6.64+0xf8], R102 ;  /* 0x0000f86606002986 */ /* 0x0001e2000c101904 */
[----:B------:R-:W-:-:S03]  /*18d00*/  @P1 FFMA.FTZ R105, R2, -0.69314718246459960938, R105 ;  /* 0xbf31721802691823 */ /* 0x000fc60000010069 */
[----:B------:R-:W-:Y:S01]  /*18d10*/  @P2 STG.E.U16 [R4.64+0x7c], R111 ;  /* 0x00007c6f04002986 */ /* 0x000fe2000c101504 */
[----:B------:R-:W-:-:S03]  /*18d20*/  @P1 FFMA.FTZ R107, R2, -0.69314718246459960938, R107 ;  /* 0xbf317218026b1823 */ /* 0x000fc6000001006b */
[----:B------:R1:W-:Y:S01]  /*18d30*/  @P2 STG.E [R6.64+0xfc], R103 ;  /* 0x0000fc6706002986 */ /* 0x0003e2000c101904 */
[----:B------:R-:W-:-:S03]  /*18d40*/  @P1 FADD.FTZ R105, R130, R105 ;  /* 0x0000006982691221 */ /* 0x000fc60000010000 */
[----:B------:R4:W-:Y:S01]  /*18d50*/  @P2 STG.E.U16 [R4.64+0x7e], R109 ;  /* 0x00007e6d04002986 */ /* 0x0009e2000c101504 */
[----:B------:R-:W-:Y:S01]  /*18d60*/  ISETP.GE.AND P2, PT, R212, 0x27, PT ;  /* 0x00000027d400780c */ /* 0x000fe20003f46270 */
[----:B------:R-:W-:Y:S01]  /*18d70*/  @P1 FADD.FTZ R107, R128, R107 ;  /* 0x0000006b806b1221 */ /* 0x000fe20000010000 */
[--C-:B------:R-:W-:Y:S01]  /*18d80*/  HADD2.F32 R0, -RZ, R167.reuse.H0_H0 ;  /* 0x200000a7ff007230 */ /* 0x100fe20000004100 */
[----:B------:R-:W-:Y:S01]  /*18d90*/  @P1 F2FP.PACK_AB R105, RZ, R105 ;  /* 0x00000069ff69123e */ /* 0x000fe200000000ff */
[----:B0-----:R-:W-:Y:S02]  /*18da0*/  HADD2.F32 R102, -RZ, R167.H1_H1 ;  /* 0x300000a7ff667230 */ /* 0x001fe40000004100 */
[----:B------:R-:W-:Y:S01]  /*18db0*/  @P1 F2FP.PACK_AB R107, RZ, R107 ;  /* 0x0000006bff6b123e */ /* 0x000fe200000000ff */
[----:B-1----:R-:W-:Y:S01]  /*18dc0*/  @P0 FADD.FTZ R103, R0, -R3 ;  /* 0x8000000300670221 */ /* 0x002fe20000010000 */
[----:B------:R-:W-:Y:S02]  /*18dd0*/  ISETP.GE.AND P3, PT, R212, 0x26, PT ;  /* 0x00000026d400780c */ /* 0x000fe40003f66270 */
[----:B----4-:R-:W-:Y:S01]  /*18de0*/  PRMT R109, R105, 0x7610, R109 ;  /* 0x00007610696d7816 */ /* 0x010fe2000000006d */
[----:B------:R-:W-:Y:S01]  /*18df0*/  @P0 FADD.FTZ R105, R102, -R3 ;  /* 0x8000000366690221 */ /* 0x000fe20000010000 */
[----:B------:R0:W-:Y:S01]  /*18e00*/  @P1 STG.E [R6.64+0x100], R100 ;  /* 0x0001006406001986 */ /* 0x0001e2000c101904 */
[----:B------:R-:W-:-:S03]  /*18e10*/  @P0 FFMA.FTZ R103, R2, -0.69314718246459960938, R103 ;  /* 0xbf31721802670823 */ /* 0x000fc60000010067 */
[----:B------:R-:W4:Y:S04]  /*18e20*/  @P2 LDG.E.CONSTANT R102, [R200.64] ;  /* 0x00000004c8662981 */ /* 0x000f28000c1e9900 */
[----:B------:R1:W-:Y:S04]  /*18e30*/  @P1 STG.E.U16 [R4.64+0x80], R107 ;  /* 0x0000806b04001986 */ /* 0x0003e8000c101504 */
[----:B------:R0:W-:Y:S04]  /*18e40*/  @P1 STG.E [R6.64+0x104], R101 ;  /* 0x0001046506001986 */ /* 0x0001e8000c101904 */
[----:B------:R-:W-:Y:S01]  /*18e50*/  @P1 STG.E.U16 [R4.64+0x82], R109 ;  /* 0x0000826d04001986 */ /* 0x000fe2000c101504 */
[----:B------:R-:W-:Y:S01]  /*18e60*/  ISETP.GE.AND P1, PT, R212, 0x28, PT ;  /* 0x00000028d400780c */ /* 0x000fe20003f26270 */
[----:B------:R-:W-:-:S02]  /*18e70*/  @P0 FFMA.FTZ R105, R2, -0.69314718246459960938, R105 ;  /* 0xbf31721802690823 */ /* 0x000fc40000010069 */
[----:B------:R-:W4:Y:S01]  /*18e80*/  @P3 LDG.E.CONSTANT R108, [R200.64] ;  /* 0x00000004c86c3981 */ /* 0x000f22000c1e9900 */
[----:B------:R-:W-:-:S03]  /*18e90*/  HADD2.F32 R0, -RZ, R8.H0_H0 ;  /* 0x20000008ff007230 */ /* 0x000fc60000004100 */
[----:B------:R-:W4:Y:S04]  /*18ea0*/  @P3 LDG.E.CONSTANT R110, [R200.64] ;  /* 0x00000004c86e3981 */ /* 0x000f28000c1e9900 */
[----:B------:R-:W4:Y:S01]  /*18eb0*/  @P2 LDG.E.CONSTANT R116, [R200.64] ;  /* 0x00000004c8742981 */ /* 0x000f22000c1e9900 */
[----:B---3--:R-:W-:-:S03]  /*18ec0*/  @P0 FADD.FTZ R103, R112, R103 ;  /* 0x0000006770670221 */ /* 0x008fc60000010000 */
[----:B0-----:R-:W3:Y:S01]  /*18ed0*/  @P1 LDG.E.CONSTANT R100, [R200.64] ;  /* 0x00000004c8641981 */ /* 0x001ee2000c1e9900 */
[----:B------:R-:W-:Y:S01]  /*18ee0*/  @P0 FADD.FTZ R105, R114, R105 ;  /* 0x0000006972690221 */ /* 0x000fe20000010000 */
[----:B------:R-:W-:Y:S01]  /*18ef0*/  @P0 F2FP.PACK_AB R103, RZ, R103 ;  /* 0x00000067ff67023e */ /* 0x000fe200000000ff */
[----:B------:R-:W-:-:S03]  /*18f00*/  HADD2.F32 R8, -RZ, R8.H1_H1 ;  /* 0x30000008ff087230 */ /* 0x000fc60000004100 */
[----:B-1----:R-:W-:Y:S02]  /*18f10*/  PRMT R107, R103, 0x7610, R107 ;  /* 0x00007610676b7816 */ /* 0x002fe4000000006b */
[----:B------:R-:W-:Y:S01]  /*18f20*/  @P0 F2FP.PACK_AB R105, RZ, R105 ;  /* 0x00000069ff69023e */ /* 0x000fe200000000ff */
[----:B------:R0:W-:Y:S01]  /*18f30*/  @P0 STG.E [R6.64+0x108], R98 ;  /* 0x0001086206000986 */ /* 0x0001e2000c101904 */
[----:B------:R-:W-:-:S03]  /*18f40*/  @P4 FADD.FTZ R101, R0, -R3 ;  /* 0x8000000300654221 */ /* 0x000fc60000010000 */
[----:B------:R-:W-:Y:S01]  /*18f50*/  @P0 STG.E.U16 [R4.64+0x84], R107 ;  /* 0x0000846b04000986 */ /* 0x000fe2000c101504 */
[----:B------:R-:W-:-:S03]  /*18f60*/  @P4 FADD.FTZ R103, R8, -R3 ;  /* 0x8000000308674221 */ /* 0x000fc60000010000 */
[----:B------:R1:W-:Y:S01]  /*18f70*/  @P0 STG.E [R6.64+0x10c], R99 ;  /* 0x00010c6306000986 */ /* 0x0003e2000c101904 */
[----:B------:R-:W-:-:S03]  /*18f80*/  @P4 FFMA.FTZ R101, R2, -0.69314718246459960938, R101 ;  /* 0xbf31721802654823 */ /* 0x000fc60000010065 */
[----:B------:R-:W-:Y:S01]  /*18f90*/  @P0 STG.E.U16 [R4.64+0x86], R105 ;  /* 0x0000866904000986 */ /* 0x000fe2000c101504 */
[----:B------:R-:W-:Y:S01]  /*18fa0*/  ISETP.GE.AND P0, PT, R212, 0x29, PT ;  /* 0x00000029d400780c */ /* 0x000fe20003f06270 */
[----:B------:R-:W-:Y:S01]  /*18fb0*/  @P4 FFMA.FTZ R103, R2, -0.69314718246459960938, R103 ;  /* 0xbf31721802674823 */ /* 0x000fe20000010067 */
[--C-:B------:R-:W-:Y:S01]  /*18fc0*/  HADD2.F32 R0, -RZ, R9.reuse.H0_H0 ;  /* 0x20000009ff007230 */ /* 0x100fe20000004100 */
[----:B0-----:R-:W3:Y:S01]  /*18fd0*/  @P1 LDG.E.CONSTANT R98, [R200.64] ;  /* 0x00000004c8621981 */ /* 0x001ee2000c1e9900 */
[----:B------:R-:W-:-:S03]  /*18fe0*/  HADD2.F32 R8, -RZ, R9.H1_H1 ;  /* 0x30000009ff087230 */ /* 0x000fc60000004100 */
[--C-:B------:R-:W-:Y:S01]  /*18ff0*/  @P6 FADD.FTZ R9, R0, -R3.reuse ;  /* 0x8000000300096221 */ /* 0x100fe20000010000 */
[----:B------:R-:W-:Y:S01]  /*19000*/  @P4 STG.E [R6.64+0x110], R96 ;  /* 0x0001106006004986 */ /* 0x000fe2000c101904 */
[----:B-1----:R-:W-:Y:S02]  /*19010*/  @P6 FADD.FTZ R99, R8, -R3 ;  /* 0x8000000308636221 */ /* 0x002fe40000010000 */
[C---:B------:R-:W-:Y:S02]  /*19020*/  @P6 FFMA.FTZ R9, R2.reuse, -0.69314718246459960938, R9 ;  /* 0xbf31721802096823 */ /* 0x040fe40000010009 */
[----:B------:R-:W3:Y:S01]  /*19030*/  @P0 LDG.E.CONSTANT R114, [R200.64] ;  /* 0x00000004c8720981 */ /* 0x000ee2000c1e9900 */
[----:B------:R-:W-:-:S03]  /*19040*/  @P6 FFMA.FTZ R99, R2, -0.69314718246459960938, R99 ;  /* 0xbf31721802636823 */ /* 0x000fc60000010063 */
[----:B------:R-:W3:Y:S01]  /*19050*/  @P0 LDG.E.CONSTANT R112, [R200.64] ;  /* 0x00000004c8700981 */ /* 0x000ee2000c1e9900 */
[----:B------:R-:W-:-:S05]  /*19060*/  @P4 FADD.FTZ R101, R132, R101 ;  /* 0x0000006584654221 */ /* 0x000fca0000010000 */
[----:B------:R-:W-:Y:S01]  /*19070*/  @P4 F2FP.PACK_AB R101, RZ, R101 ;  /* 0x00000065ff65423e */ /* 0x000fe200000000ff */
[----:B------:R-:W-:-:S04]  /*19080*/  @P4 FADD.FTZ R103, R134, R103 ;  /* 0x0000006786674221 */ /* 0x000fc80000010000 */
[----:B------:R-:W-:Y:S01]  /*19090*/  @P4 STG.E.U16 [R4.64+0x88], R101 ;  /* 0x0000886504004986 */ /* 0x000fe2000c101504 */
[----:B------:R-:W-:-:S03]  /*190a0*/  @P4 F2FP.PACK_AB R103, RZ, R103 ;  /* 0x00000067ff67423e */ /* 0x000fc600000000ff */
[----:B------:R0:W-:Y:S04]  /*190b0*/  @P4 STG.E [R6.64+0x114], R97 ;  /* 0x0001146106004986 */ /* 0x0001e8000c101904 */
[----:B------:R-:W-:Y:S01]  /*190c0*/  @P4 STG.E.U16 [R4.64+0x8a], R103 ;  /* 0x00008a6704004986 */ /* 0x000fe2000c101504 */
[----:B------:R-:W-:Y:S01]  /*190d0*/  ISETP.GE.AND P4, PT, R212, 0x2a, PT ;  /* 0x0000002ad400780c */ /* 0x000fe20003f86270 */
[----:B------:R-:W-:Y:S02]  /*190e0*/  @P6 FADD.FTZ R9, R136, R9 ;  /* 0x0000000988096221 */ /* 0x000fe40000010000 */
[----:B------:R-:W-:-:S03]  /*190f0*/  @P6 FADD.FTZ R99, R138, R99 ;  /* 0x000000638a636221 */ /* 0x000fc60000010000 */
[----:B------:R-:W-:Y:S02]  /*19100*/  @P6 F2FP.PACK_AB R9, RZ, R9 ;  /* 0x00000009ff09623e */ /* 0x000fe400000000ff */
[----:B------:R-:W-:Y:S02]  /*19110*/  @P6 F2FP.PACK_AB R99, RZ, R99 ;  /* 0x00000063ff63623e */ /* 0x000fe400000000ff */
[----:B------:R-:W-:Y:S01]  /*19120*/  PRMT R8, R9, 0x7610, R8 ;  /* 0x0000761009087816 */ /* 0x000fe20000000008 */
[----:B------:R-:W-:Y:S04]  /*19130*/  @P6 STG.E [R6.64+0x118], R94 ;  /* 0x0001185e06006986 */ /* 0x000fe8000c101904 */
[----:B------:R-:W3:Y:S04]  /*19140*/  @P4 LDG.E.CONSTANT R118, [R200.64] ;  /* 0x00000004c8764981 */ /* 0x000ee8000c1e9900 */
[----:B------:R1:W-:Y:S04]  /*19150*/  @P6 STG.E.U16 [R4.64+0x8c], R8 ;  /* 0x00008c0804006986 */ /* 0x0003e8000c101504 */
[----:B------:R0:W-:Y:S04]  /*19160*/  @P6 STG.E [R6.64+0x11c], R95 ;  /* 0x00011c5f06006986 */ /* 0x0001e8000c101904 */
[----:B------:R-:W-:Y:S01]  /*19170*/  @P6 STG.E.U16 [R4.64+0x8e], R99 ;  /* 0x00008e6304006986 */ /* 0x000fe2000c101504 */
[----:B------:R-:W-:-:S03]  /*19180*/  ISETP.GE.AND P6, PT, R212, 0x2b, PT ;  /* 0x0000002bd400780c */ /* 0x000fc60003fc6270 */
[----:B------:R-:W3:Y:S10]  /*19190*/  @P4 LDG.E.CONSTANT R120, [R200.64] ;  /* 0x00000004c8784981 */ /* 0x000ef4000c1e9900 */
[----:B------:R-:W3:Y:S04]  /*191a0*/  @P6 LDG.E.CONSTANT R124, [R200.64] ;  /* 0x00000004c87c6981 */ /* 0x000ee8000c1e9900 */
[----:B------:R-:W3:Y:S01]  /*191b0*/  @P6 LDG.E.CONSTANT R122, [R200.64] ;  /* 0x00000004c87a6981 */ /* 0x000ee2000c1e9900 */
[----:B------:R-:W-:-:S05]  /*191c0*/  HADD2.F32 R0, -RZ, R10.H0_H0 ;  /* 0x2000000aff007230 */ /* 0x000fca0000004100 */
[----:B------:R-:W-:Y:S01]  /*191d0*/  @P5 FADD.FTZ R9, R0, -R3 ;  /* 0x8000000300095221 */ /* 0x000fe20000010000 */
[----:B------:R-:W-:-:S03]  /*191e0*/  HADD2.F32 R10, -RZ, R10.H1_H1 ;  /* 0x3000000aff0a7230 */ /* 0x000fc60000004100 */
[----:B------:R-:W-:Y:S01]  /*191f0*/  @P5 FFMA.FTZ R9, R2, -0.69314718246459960938, R9 ;  /* 0xbf31721802095823 */ /* 0x000fe20000010009 */
[--C-:B------:R-:W-:Y:S01]  /*19200*/  HADD2.F32 R0, -RZ, R11.reuse.H0_H0 ;  /* 0x2000000bff007230 */ /* 0x100fe20000004100 */
[--C-:B0-----:R-:W-:Y:S01]  /*19210*/  @P5 FADD.FTZ R97, R10, -R3.reuse ;  /* 0x800000030a615221 */ /* 0x101fe20000010000 */
[----:B------:R-:W-:Y:S02]  /*19220*/  HADD2.F32 R10, -RZ, R12.H0_H0 ;  /* 0x2000000cff0a7230 */ /* 0x000fe40000004100 */
[----:B-1----:R-:W-:Y:S01]  /*19230*/  HADD2.F32 R8, -RZ, R11.H1_H1 ;  /* 0x3000000bff087230 */ /* 0x002fe20000004100 */
[----:B------:R-:W-:Y:S02]  /*19240*/  @P3 FADD.FTZ R11, R0, -R3 ;  /* 0x80000003000b3221 */ /* 0x000fe40000010000 */
[----:B------:R-:W-:Y:S01]  /*19250*/  @P5 FFMA.FTZ R97, R2, -0.69314718246459960938, R97 ;  /* 0xbf31721802615823 */ /* 0x000fe20000010061 */
[--C-:B------:R-:W-:Y:S02]  /*19260*/  HADD2.F32 R94, -RZ, R13.reuse.H0_H0 ;  /* 0x2000000dff5e7230 */ /* 0x100fe40000004100 */
[----:B------:R-:W-:Y:S01]  /*19270*/  HADD2.F32 R96, -RZ, R13.H1_H1 ;  /* 0x3000000dff607230 */ /* 0x000fe20000004100 */
[----:B------:R-:W-:-:S02]  /*19280*/  @P3 FADD.FTZ R13, R8, -R3 ;  /* 0x80000003080d3221 */ /* 0x000fc40000010000 */
[C---:B------:R-:W-:Y:S01]  /*19290*/  @P3 FFMA.FTZ R11, R2.reuse, -0.69314718246459960938, R11 ;  /* 0xbf317218020b3823 */ /* 0x040fe2000001000b */
[----:B------:R-:W-:Y:S01]  /*192a0*/  @P5 STG.E [R6.64+0x120], R92 ;  /* 0x0001205c06005986 */ /* 0x000fe2000c101904 */
[----:B------:R-:W-:Y:S01]  /*192b0*/  @P3 FFMA.FTZ R13, R2, -0.69314718246459960938, R13 ;  /* 0xbf317218020d3823 */ /* 0x000fe2000001000d */
[----:B------:R-:W-:-:S05]  /*192c0*/  HADD2.F32 R12, -RZ, R12.H1_H1 ;  /* 0x3000000cff0c7230 */ /* 0x000fca0000004100 */
[----:B------:R-:W-:-:S04]  /*192d0*/  @P2 FADD.FTZ R95, R12, -R3 ;  /* 0x800000030c5f2221 */ /* 0x000fc80000010000 */
[----:B------:R-:W-:Y:S02]  /*192e0*/  @P2 FFMA.FTZ R95, R2, -0.69314718246459960938, R95 ;  /* 0xbf317218025f2823 */ /* 0x000fe4000001005f */
[----:B--2---:R-:W-:-:S05]  /*192f0*/  @P5 FADD.FTZ R9, R104, R9 ;  /* 0x0000000968095221 */ /* 0x004fca0000010000 */
[----:B------:R-:W-:-:S04]  /*19300*/  @P5 F2FP.PACK_AB R9, RZ, R9 ;  /* 0x00000009ff09523e */ /* 0x000fc800000000ff */
[----:B------:R-:W-:Y:S01]  /*19310*/  PRMT R0, R9, 0x7610, R0 ;  /* 0x0000761009007816 */ /* 0x000fe20000000000 */
[----:B------:R-:W-:-:S04]  /*19320*/  @P2 FADD.FTZ R9, R10, -R3 ;  /* 0x800000030a092221 */ /* 0x000fc80000010000 */
[----:B------:R-:W-:Y:S02]  /*19330*/  @P2 FFMA.FTZ R9, R2, -0.69314718246459960938, R9 ;  /* 0xbf31721802092823 */ /* 0x000fe40000010009 */
[----:B------:R-:W-:Y:S01]  /*19340*/  @P5 FADD.FTZ R97, R106, R97 ;  /* 0x000000616a615221 */ /* 0x000fe20000010000 */
[----:B------:R0:W-:Y:S04]  /*19350*/  @P5 STG.E.U16 [R4.64+0x90], R0 ;  /* 0x0000900004005986 */ /* 0x0001e8000c101504 */
[----:B------:R-:W-:Y:S01]  /*19360*/  @P5 F2FP.PACK_AB R97, RZ, R97 ;  /* 0x00000061ff61523e */ /* 0x000fe200000000ff */
[----:B----4-:R-:W-:-:S05]  /*19370*/  @P2 FADD.FTZ R9, R102, R9 ;  /* 0x0000000966092221 */ /* 0x010fca0000010000 */
[----:B------:R-:W-:-:S04]  /*19380*/  @P2 F2FP.PACK_AB R9, RZ, R9 ;  /* 0x00000009ff09223e */ /* 0x000fc800000000ff */
[----:B------:R-:W-:Y:S01]  /*19390*/  PRMT R8, R9, 0x7610, R8 ;  /* 0x0000761009087816 */ /* 0x000fe20000000008 */
[----:B------:R-:W-:Y:S01]  /*193a0*/  @P1 FADD.FTZ R9, R94, -R3 ;  /* 0x800000035e091221 */ /* 0x000fe20000010000 */
[----:B------:R-:W-:Y:S03]  /*193b0*/  @P5 STG.E [R6.64+0x124], R93 ;  /* 0x0001245d06005986 */ /* 0x000fe6000c101904 */
[----:B------:R-:W-:Y:S02]  /*193c0*/  @P1 FFMA.FTZ R9, R2, -0.69314718246459960938, R9 ;  /* 0xbf31721802091823 */ /* 0x000fe40000010009 */
[----:B------:R-:W-:Y:S01]  /*193d0*/  @P3 FADD.FTZ R11, R108, R11 ;  /* 0x0000000b6c0b3221 */ /* 0x000fe20000010000 */
[----:B------:R-:W-:Y:S01]  /*193e0*/  @P5 STG.E.U16 [R4.64+0x92], R97 ;  /* 0x0000926104005986 */ /* 0x000fe2000c101504 */
[----:B------:R-:W-:Y:S01]  /*193f0*/  ISETP.GE.AND P5, PT, R212, 0x2c, PT ;  /* 0x0000002cd400780c */ /* 0x000fe20003fa6270 */
[----:B------:R-:W-:-:S02]  /*19400*/  @P3 FADD.FTZ R13, R110, R13 ;  /* 0x0000000d6e0d3221 */ /* 0x000fc40000010000 */
[----:B------:R-:W-:Y:S01]  /*19410*/  @P3 F2FP.PACK_AB R11, RZ, R11 ;  /* 0x0000000bff0b323e */ /* 0x000fe200000000ff */
[--C-:B0-----:R-:W-:Y:S01]  /*19420*/  HADD2.F32 R0, -RZ, R14.reuse.H0_H0 ;  /* 0x2000000eff007230 */ /* 0x101fe20000004100 */
[----:B------:R-:W-:Y:S01]  /*19430*/  @P3 STG.E [R6.64+0x128], R90 ;  /* 0x0001285a06003986 */ /* 0x000fe2000c101904 */
[----:B------:R-:W-:Y:S01]  /*19440*/  @P3 F2FP.PACK_AB R13, RZ, R13 ;  /* 0x0000000dff0d323e */ /* 0x000fe200000000ff */
[----:B---3--:R-:W-:Y:S02]  /*19450*/  @P1 FADD.FTZ R9, R100, R9 ;  /* 0x0000000964091221 */ /* 0x008fe40000010000 */
[----:B------:R-:W-:Y:S01]  /*19460*/  @P3 STG.E.U16 [R4.64+0x94], R11 ;  /* 0x0000940b04003986 */ /* 0x000fe2000c101504 */
[----:B------:R-:W-:Y:S02]  /*19470*/  HADD2.F32 R14, -RZ, R14.H1_H1 ;  /* 0x3000000eff0e7230 */ /* 0x000fe40000004100 */
[----:B------:R-:W-:Y:S01]  /*19480*/  @P1 F2FP.PACK_AB R9, RZ, R9 ;  /* 0x00000009ff09123e */ /* 0x000fe200000000ff */
[----:B------:R-:W-:Y:S01]  /*19490*/  @P3 STG.E [R6.64+0x12c], R91 ;  /* 0x00012c5b06003986 */ /* 0x000fe2000c101904 */
[----:B------:R-:W-:-:S03]  /*194a0*/  @P2 FADD.FTZ R95, R116, R95 ;  /* 0x0000005f745f2221 */ /* 0x000fc60000010000 */
[----:B------:R0:W-:Y:S02]  /*194b0*/  @P3 STG.E.U16 [R4.64+0x96], R13 ;  /* 0x0000960d04003986 */ /* 0x0001e4000c101504 */
[----:B------:R-:W-:Y:S02]  /*194c0*/  @P2 F2FP.PACK_AB R95, RZ, R95 ;  /* 0x0000005fff5f223e */ /* 0x000fe400000000ff */
[----:B------:R-:W2:Y:S04]  /*194d0*/  @P5 LDG.E.CONSTANT R10, [R200.64] ;  /* 0x00000004c80a5981 */ /* 0x000ea8000c1e9900 */
[----:B------:R-:W3:Y:S01]  /*194e0*/  @P5 LDG.E.CONSTANT R12, [R200.64] ;  /* 0x00000004c80c5981 */ /* 0x000ee2000c1e9900 */
[--C-:B0-----:R-:W-:Y:S01]  /*194f0*/  @P0 FADD.FTZ R13, R0, -R3.reuse ;  /* 0x80000003000d0221 */ /* 0x101fe20000010000 */
[----:B------:R-:W-:Y:S01]  /*19500*/  PRMT R0, R9, 0x7610, R0 ;  /* 0x0000761009007816 */ /* 0x000fe20000000000 */
[----:B------:R-:W-:Y:S01]  /*19510*/  @P0 FADD.FTZ R9, R14, -R3 ;  /* 0x800000030e090221 */ /* 0x000fe20000010000 */
[----:B------:R0:W-:Y:S03]  /*19520*/  @P2 STG.E [R6.64+0x130], R88 ;  /* 0x0001305806002986 */ /* 0x0001e6000c101904 */
[----:B------:R-:W-:Y:S01]  /*19530*/  @P0 FFMA.FTZ R9, R2, -0.69314718246459960938, R9 ;  /* 0xbf31721802090823 */ /* 0x000fe20000010009 */
[----:B------:R-:W-:Y:S01]  /*19540*/  @P2 STG.E.U16 [R4.64+0x98], R8 ;  /* 0x0000980804002986 */ /* 0x000fe2000c101504 */
[----:B------:R-:W-:-:S03]  /*19550*/  ISETP.GE.AND P3, PT, R212, 0x2d, PT ;  /* 0x0000002dd400780c */ /* 0x000fc60003f66270 */
[----:B------:R-:W-:Y:S01]  /*19560*/  @P2 STG.E [R6.64+0x134], R89 ;  /* 0x0001345906002986 */ /* 0x000fe2000c101904 */
[----:B------:R-:W-:-:S03]  /*19570*/  @P1 FADD.FTZ R11, R96, -R3 ;  /* 0x80000003600b1221 */ /* 0x000fc60000010000 */
[----:B------:R-:W-:Y:S01]  /*19580*/  @P2 STG.E.U16 [R4.64+0x9a], R95 ;  /* 0x00009a5f04002986 */ /* 0x000fe2000c101504 */
[----:B------:R-:W-:Y:S01]  /*19590*/  @P0 FADD.FTZ R9, R114, R9 ;  /* 0x0000000972090221 */ /* 0x000fe20000010000 */
[----:B------:R-:W-:Y:S02]  /*195a0*/  ISETP.GE.AND P2, PT, R212, 0x2e, PT ;  /* 0x0000002ed400780c */ /* 0x000fe40003f46270 */
[----:B------:R-:W-:Y:S01]  /*195b0*/  @P1 STG.E [R6.64+0x138], R86 ;  /* 0x0001385606001986 */ /* 0x000fe2000c101904 */
[C---:B------:R-:W-:Y:S01]  /*195c0*/  @P1 FFMA.FTZ R11, R2.reuse, -0.69314718246459960938, R11 ;  /* 0xbf317218020b1823 */ /* 0x040fe2000001000b */
[----:B------:R-:W-:Y:S02]  /*195d0*/  @P0 F2FP.PACK_AB R9, RZ, R9 ;  /* 0x00000009ff09023e */ /* 0x000fe400000000ff */
[----:B------:R1:W-:Y:S01]  /*195e0*/  @P1 STG.E.U16 [R4.64+0x9c], R0 ;  /* 0x00009c0004001986 */ /* 0x0003e2000c101504 */
[----:B------:R-:W-:Y:S02]  /*195f0*/  @P0 FFMA.FTZ R13, R2, -0.69314718246459960938, R13 ;  /* 0xbf317218020d0823 */ /* 0x000fe4000001000d */
[----:B------:R-:W-:Y:S01]  /*19600*/  @P1 FADD.FTZ R11, R98, R11 ;  /* 0x0000000b620b1221 */ /* 0x000fe20000010000 */
[----:B------:R-:W4:Y:S01]  /*19610*/  @P3 LDG.E.CONSTANT R90, [R200.64] ;  /* 0x00000004c85a3981 */ /* 0x000f22000c1e9900 */
[----:B------:R-:W-:-:S03]  /*19620*/  @P0 FADD.FTZ R13, R112, R13 ;  /* 0x0000000d700d0221 */ /* 0x000fc60000010000 */
[----:B0-----:R-:W4:Y:S01]  /*19630*/  @P2 LDG.E.CONSTANT R88, [R200.64] ;  /* 0x00000004c8582981 */ /* 0x001f22000c1e9900 */
[----:B-1----:R-:W-:Y:S01]  /*19640*/  HADD2.F32 R0, -RZ, R15.H0_H0 ;  /* 0x2000000fff007230 */ /* 0x002fe20000004100 */
[----:B------:R-:W-:Y:S02]  /*19650*/  PRMT R15, R9, 0x7610, R15 ;  /* 0x00007610090f7816 */ /* 0x000fe4000000000f */
[----:B------:R-:W4:Y:S02]  /*19660*/  @P3 LDG.E.CONSTANT R92, [R200.64] ;  /* 0x00000004c85c3981 */ /* 0x000f24000c1e9900 */
[----:B------:R-:W-:Y:S01]  /*19670*/  @P4 FADD.FTZ R9, R0, -R3 ;  /* 0x8000000300094221 */ /* 0x000fe20000010000 */
[----:B------:R-:W-:Y:S01]  /*19680*/  @P1 F2FP.PACK_AB R11, RZ, R11 ;  /* 0x0000000bff0b123e */ /* 0x000fe200000000ff */
[----:B------:R-:W4:Y:S02]  /*19690*/  @P2 LDG.E.CONSTANT R14, [R200.64] ;  /* 0x00000004c80e2981 */ /* 0x000f24000c1e9900 */
[----:B------:R-:W-:Y:S01]  /*196a0*/  @P4 FFMA.FTZ R9, R2, -0.69314718246459960938, R9 ;  /* 0xbf31721802094823 */ /* 0x000fe20000010009 */
[----:B------:R-:W-:Y:S01]  /*196b0*/  @P0 F2FP.PACK_AB R13, RZ, R13 ;  /* 0x0000000dff0d023e */ /* 0x000fe200000000ff */
[----:B------:R-:W-:Y:S01]  /*196c0*/  @P1 STG.E [R6.64+0x13c], R87 ;  /* 0x00013c5706001986 */ /* 0x000fe2000c101904 */
[----:B------:R-:W-:-:S03]  /*196d0*/  HADD2.F32 R0, -RZ, R16.H0_H0 ;  /* 0x20000010ff007230 */ /* 0x000fc60000004100 */
[----:B------:R0:W-:Y:S01]  /*196e0*/  @P1 STG.E.U16 [R4.64+0x9e], R11 ;  /* 0x00009e0b04001986 */ /* 0x0001e2000c101504 */
[----:B------:R-:W-:Y:S01]  /*196f0*/  ISETP.GE.AND P1, PT, R212, 0x2f, PT ;  /* 0x0000002fd400780c */ /* 0x000fe20003f26270 */
[----:B------:R-:W-:Y:S02]  /*19700*/  HADD2.F32 R8, -RZ, R15.H1_H1 ;  /* 0x3000000fff087230 */ /* 0x000fe40000004100 */
[----:B------:R-:W-:Y:S01]  /*19710*/  @P0 STG.E [R6.64+0x140], R84 ;  /* 0x0001405406000986 */ /* 0x000fe2000c101904 */
[----:B------:R-:W-:-:S03]  /*19720*/  HADD2.F32 R16, -RZ, R16.H1_H1 ;  /* 0x30000010ff107230 */ /* 0x000fc60000004100 */
[----:B------:R1:W-:Y:S04]  /*19730*/  @P0 STG.E.U16 [R4.64+0xa0], R13 ;  /* 0x0000a00d04000986 */ /* 0x0003e8000c101504 */
[----:B------:R-:W-:Y:S04]  /*19740*/  @P0 STG.E [R6.64+0x144], R85 ;  /* 0x0001445506000986 */ /* 0x000fe8000c101904 */
[----:B------:R-:W-:Y:S01]  /*19750*/  @P0 STG.E.U16 [R4.64+0xa2], R15 ;  /* 0x0000a20f04000986 */ /* 0x000fe2000c101504 */
[----:B------:R-:W-:Y:S01]  /*19760*/  ISETP.GE.AND P0, PT, R212, 0x30, PT ;  /* 0x00000030d400780c */ /* 0x000fe20003f06270 */
[----:B0-----:R-:W-:-:S02]  /*19770*/  @P4 FADD.FTZ R11, R8, -R3 ;  /* 0x80000003080b4221 */ /* 0x001fc40000010000 */
[----:B-1----:R-:W-:Y:S01]  /*19780*/  @P6 FADD.FTZ R13, R0, -R3 ;  /* 0x80000003000d6221 */ /* 0x002fe20000010000 */
[----:B------:R-:W4:Y:S01]  /*19790*/  @P1 LDG.E.CONSTANT R86, [R200.64] ;  /* 0x00000004c8561981 */ /* 0x000f22000c1e9900 */
[----:B------:R-:W-:-:S03]  /*197a0*/  @P4 FADD.FTZ R9, R118, R9 ;  /* 0x0000000976094221 */ /* 0x000fc60000010000 */
[----:B------:R-:W4:Y:S02]  /*197b0*/  @P1 LDG.E.CONSTANT R94, [R200.64] ;  /* 0x00000004c85e1981 */ /* 0x000f24000c1e9900 */
[----:B------:R-:W-:-:S03]  /*197c0*/  @P4 F2FP.PACK_AB R9, RZ, R9 ;  /* 0x00000009ff09423e */ /* 0x000fc600000000ff */
[----:B------:R-:W4:Y:S01]  /*197d0*/  @P0 LDG.E.CONSTANT R84, [R200.64] ;  /* 0x00000004c8540981 */ /* 0x000f22000c1e9900 */
[----:B------:R-:W-:Y:S01]  /*197e0*/  PRMT R0, R9, 0x7610, R0 ;  /* 0x0000761009007816 */ /* 0x000fe20000000000 */
[----:B------:R-:W-:Y:S02]  /*197f0*/  @P6 FADD.FTZ R9, R16, -R3 ;  /* 0x8000000310096221 */ /* 0x000fe40000010000 */
[----:B------:R0:W-:Y:S01]  /*19800*/  @P4 STG.E [R6.64+0x148], R82 ;  /* 0x0001485206004986 */ /* 0x0001e2000c101904 */
[C---:B------:R-:W-:Y:S02]  /*19810*/  @P4 FFMA.FTZ R11, R2.reuse, -0.69314718246459960938, R11 ;  /* 0xbf317218020b4823 */ /* 0x040fe4000001000b */
[C---:B------:R-:W-:Y:S01]  /*19820*/  @P6 FFMA.FTZ R9, R2.reuse, -0.69314718246459960938, R9 ;  /* 0xbf31721802096823 */ /* 0x040fe20000010009 */
[----:B------:R-:W4:Y:S01]  /*19830*/  @P0 LDG.E.CONSTANT R96, [R200.64] ;  /* 0x00000004c8600981 */ /* 0x000f22000c1e9900 */
[----:B------:R-:W-:Y:S02]  /*19840*/  @P6 FFMA.FTZ R13, R2, -0.69314718246459960938, R13 ;  /* 0xbf317218020d6823 */ /* 0x000fe4000001000d */
[----:B------:R-:W-:-:S02]  /*19850*/  @P4 FADD.FTZ R11, R120, R11 ;  /* 0x0000000b780b4221 */ /* 0x000fc40000010000 */
[----:B------:R-:W-:-:S03]  /*19860*/  @P6 FADD.FTZ R9, R124, R9 ;  /* 0x000000097c096221 */ /* 0x000fc60000010000 */
[----:B------:R-:W-:Y:S01]  /*19870*/  @P4 F2FP.PACK_AB R11, RZ, R11 ;  /* 0x0000000bff0b423e */ /* 0x000fe200000000ff */
[----:B------:R-:W-:Y:S01]  /*19880*/  @P6 FADD.FTZ R13, R122, R13 ;  /* 0x0000000d7a0d6221 */ /* 0x000fe20000010000 */
[----:B------:R-:W-:Y:S01]  /*19890*/  @P6 F2FP.PACK_AB R9, RZ, R9 ;  /* 0x00000009ff09623e */ /* 0x000fe200000000ff */
[----:B------:R1:W-:Y:S03]  /*198a0*/  @P4 STG.E.U16 [R4.64+0xa4], R0 ;  /* 0x0000a40004004986 */ /* 0x0003e6000c101504 */
[----:B------:R-:W-:Y:S01]  /*198b0*/  @P6 F2FP.PACK_AB R13, RZ, R13 ;  /* 0x0000000dff0d623e */ /* 0x000fe200000000ff */
[----:B------:R-:W-:Y:S01]  /*198c0*/  @P4 STG.E [R6.64+0x14c], R83 ;  /* 0x00014c5306004986 */ /* 0x000fe2000c101904 */
[----:B------:R-:W-:-:S03]  /*198d0*/  PRMT R8, R9, 0x7610, R8 ;  /* 0x0000761009087816 */ /* 0x000fc60000000008 */
[----:B------:R0:W-:Y:S01]  /*198e0*/  @P4 STG.E.U16 [R4.64+0xa6], R11 ;  /* 0x0000a60b04004986 */ /* 0x0001e2000c101504 */
[----:B------:R-:W-:-:S03]  /*198f0*/  ISETP.GE.AND P4, PT, R212, 0x31, PT ;  /* 0x00000031d400780c */ /* 0x000fc60003f86270 */
[----:B------:R-:W-:Y:S04]  /*19900*/  @P6 STG.E [R6.64+0x150], R80 ;  /* 0x0001505006006986 */ /* 0x000fe8000c101904 */
[----:B------:R-:W-:Y:S04]  /*19910*/  @P6 STG.E.U16 [R4.64+0xa8], R13 ;  /* 0x0000a80d04006986 */ /* 0x000fe8000c101504 */
[----:B------:R-:W-:Y:S04]  /*19920*/  @P6 STG.E [R6.64+0x154], R81 ;  /* 0x0001545106006986 */ /* 0x000fe8000c101904 */
[----:B------:R1:W-:Y:S01]  /*19930*/  @P6 STG.E.U16 [R4.64+0xaa], R8 ;  /* 0x0000aa0804006986 */ /* 0x0003e2000c101504 */
[----:B------:R-:W-:-:S03]  /*19940*/  ISETP.GE.AND P6, PT, R212, 0x32, PT ;  /* 0x00000032d400780c */ /* 0x000fc60003fc6270 */
[----:B------:R-:W4:Y:S04]  /*19950*/  @P4 LDG.E.CONSTANT R16, [R200.64] ;  /* 0x00000004c8104981 */ /* 0x000f28000c1e9900 */
[----:B0-----:R-:W4:Y:S06]  /*19960*/  @P4 LDG.E.CONSTANT R82, [R200.64] ;  /* 0x00000004c8524981 */ /* 0x001f2c000c1e9900 */
[----:B------:R-:W4:Y:S04]  /*19970*/  @P6 LDG.E.CONSTANT R98, [R200.64] ;  /* 0x00000004c8626981 */ /* 0x000f28000c1e9900 */
[----:B------:R-:W4:Y:S01]  /*19980*/  @P6 LDG.E.CONSTANT R100, [R200.64] ;  /* 0x00000004c8646981 */ /* 0x000f22000c1e9900 */
[----:B-1----:R-:W-:-:S05]  /*19990*/  HADD2.F32 R0, -RZ, R17.H0_H0 ;  /* 0x20000011ff007230 */ /* 0x002fca0000004100 */
[----:B------:R-:W-:Y:S01]  /*199a0*/  @P5 FADD.FTZ R9, R0, -R3 ;  /* 0x8000000300095221 */ /* 0x000fe20000010000 */
[----:B------:R-:W-:-:S03]  /*199b0*/  HADD2.F32 R0, -RZ, R17.H1_H1 ;  /* 0x30000011ff007230 */ /* 0x000fc60000004100 */
[----:B------:R-:W-:Y:S02]  /*199c0*/  @P5 FFMA.FTZ R9, R2, -0.69314718246459960938, R9 ;  /* 0xbf31721802095823 */ /* 0x000fe40000010009 */
[----:B------:R-:W-:-:S04]  /*199d0*/  @P5 FADD.FTZ R11, R0, -R3 ;  /* 0x80000003000b5221 */ /* 0x000fc80000010000 */
[----:B------:R-:W-:Y:S01]  /*199e0*/  @P5 FFMA.FTZ R11, R2, -0.69314718246459960938, R11 ;  /* 0xbf317218020b5823 */ /* 0x000fe2000001000b */
[----:B------:R-:W-:Y:S02]  /*199f0*/  HADD2.F32 R0, -RZ, R18.H0_H0 ;  /* 0x20000012ff007230 */ /* 0x000fe40000004100 */
[----:B------:R-:W-:-:S03]  /*19a00*/  HADD2.F32 R8, -RZ, R19.H0_H0 ;  /* 0x20000013ff087230 */ /* 0x000fc60000004100 */
[----:B------:R-:W-:Y:S01]  /*19a10*/  @P3 FADD.FTZ R13, R0, -R3 ;  /* 0x80000003000d3221 */ /* 0x000fe20000010000 */
[----:B------:R-:W-:Y:S01]  /*19a20*/  HADD2.F32 R18, -RZ, R18.H1_H1 ;  /* 0x30000012ff127230 */ /* 0x000fe20000004100 */
[----:B------:R-:W-:Y:S02]  /*19a30*/  @P5 STG.E [R6.64+0x158], R78 ;  /* 0x0001584e06005986 */ /* 0x000fe4000c101904 */
[----:B------:R-:W-:Y:S02]  /*19a40*/  @P3 FFMA.FTZ R13, R2, -0.69314718246459960938, R13 ;  /* 0xbf317218020d3823 */ /* 0x000fe4000001000d */
[----:B------:R-:W-:-:S04]  /*19a50*/  @P3 FADD.FTZ R15, R18, -R3 ;  /* 0x80000003120f3221 */ /* 0x000fc80000010000 */
[----:B------:R-:W-:Y:S02]  /*19a60*/  @P3 FFMA.FTZ R15, R2, -0.69314718246459960938, R15 ;  /* 0xbf317218020f3823 */ /* 0x000fe4000001000f */
[----:B--2---:R-:W-:Y:S02]  /*19a70*/  @P5 FADD.FTZ R9, R10, R9 ;  /* 0x000000090a095221 */ /* 0x004fe40000010000 */
[----:B---3--:R-:W-:-:S03]  /*19a80*/  @P5 FADD.FTZ R11, R12, R11 ;  /* 0x0000000b0c0b5221 */ /* 0x008fc60000010000 */
[----:B------:R-:W-:Y:S01]  /*19a90*/  @P5 F2FP.PACK_AB R9, RZ, R9 ;  /* 0x00000009ff09523e */ /* 0x000fe200000000ff */
[----:B------:R-:W-:Y:S01]  /*19aa0*/  HADD2.F32 R10, -RZ, R19.H1_H1 ;  /* 0x30000013ff0a7230 */ /* 0x000fe20000004100 */
[----:B------:R-:W-:Y:S02]  /*19ab0*/  @P5 F2FP.PACK_AB R11, RZ, R11 ;  /* 0x0000000bff0b523e */ /* 0x000fe400000000ff */
[----:B------:R-:W-:Y:S02]  /*19ac0*/  PRMT R0, R9, 0x7610, R0 ;  /* 0x0000761009007816 */ /* 0x000fe40000000000 */
[----:B------:R-:W-:Y:S01]  /*19ad0*/  PRMT R12, R11, 0x7610, R12 ;  /* 0x000076100b0c7816 */ /* 0x000fe2000000000c */
[--C-:B------:R-:W-:Y:S02]  /*19ae0*/  @P2 FADD.FTZ R9, R8, -R3.reuse ;  /* 0x8000000308092221 */ /* 0x100fe40000010000 */
[----:B------:R0:W-:Y:S01]  /*19af0*/  @P5 STG.E.U16 [R4.64+0xac], R0 ;  /* 0x0000ac0004005986 */ /* 0x0001e2000c101504 */
[----:B------:R-:W-:-:S03]  /*19b00*/  @P2 FADD.FTZ R11, R10, -R3 ;  /* 0x800000030a0b2221 */ /* 0x000fc60000010000 */
[----:B------:R-:W-:Y:S01]  /*19b10*/  @P5 STG.E [R6.64+0x15c], R79 ;  /* 0x00015c4f06005986 */ /* 0x000fe2000c101904 */
[----:B------:R-:W-:-:S03]  /*19b20*/  @P2 FFMA.FTZ R9, R2, -0.69314718246459960938, R9 ;  /* 0xbf31721802092823 */ /* 0x000fc60000010009 */
[----:B------:R1:W-:Y:S01]  /*19b30*/  @P5 STG.E.U16 [R4.64+0xae], R12 ;  /* 0x0000ae0c04005986 */ /* 0x0003e2000c101504 */
[----:B------:R-:W-:Y:S01]  /*19b40*/  ISETP.GE.AND P5, PT, R212, 0x33, PT ;  /* 0x00000033d400780c */ /* 0x000fe20003fa6270 */
[----:B------:R-:W-:Y:S01]  /*19b50*/  @P2 FFMA.FTZ R11, R2, -0.69314718246459960938, R11 ;  /* 0xbf317218020b2823 */ /* 0x000fe2000001000b */
[----:B0-----:R-:W-:Y:S01]  /*19b60*/  HADD2.F32 R0, -RZ, R20.H0_H0 ;  /* 0x20000014ff007230 */ /* 0x001fe20000004100 */
[----:B----4-:R-:W-:Y:S02]  /*19b70*/  @P3 FADD.FTZ R13, R90, R13 ;  /* 0x0000000d5a0d3221 */ /* 0x010fe40000010000 */
[----:B------:R-:W-:-:S03]  /*19b80*/  @P2 FADD.FTZ R9, R88, R9 ;  /* 0x0000000958092221 */ /* 0x000fc60000010000 */
[----:B------:R-:W-:Y:S01]  /*19b90*/  @P3 F2FP.PACK_AB R13, RZ, R13 ;  /* 0x0000000dff0d323e */ /* 0x000fe200000000ff */
[----:B------:R-:W-:Y:S01]  /*19ba0*/  @P3 FADD.FTZ R15, R92, R15 ;  /* 0x0000000f5c0f3221 */ /* 0x000fe20000010000 */
[----:B------:R-:W-:Y:S01]  /*19bb0*/  @P2 F2FP.PACK_AB R9, RZ, R9 ;  /* 0x00000009ff09223e */ /* 0x000fe200000000ff */
[----:B------:R-:W-:Y:S01]  /*19bc0*/  @P3 STG.E [R6.64+0x160], R76 ;  /* 0x0001604c06003986 */ /* 0x000fe2000c101904 */
[----:B------:R-:W-:Y:S02]  /*19bd0*/  @P2 FADD.FTZ R11, R14, R11 ;  /* 0x0000000b0e0b2221 */ /* 0x000fe40000010000 */
[----:B------:R-:W-:Y:S01]  /*19be0*/  @P3 F2FP.PACK_AB R15, RZ, R15 ;  /* 0x0000000fff0f323e */ /* 0x000fe200000000ff */
[----:B------:R-:W2:Y:S01]  /*19bf0*/  @P5 LDG.E.CONSTANT R10, [R200.64] ;  /* 0x00000004c80a5981 */ /* 0x000ea2000c1e9900 */
[----:B------:R-:W-:Y:S02]  /*19c00*/  PRMT R8, R9, 0x7610, R8 ;  /* 0x0000761009087816 */ /* 0x000fe40000000008 */
[----:B------:R-:W-:Y:S01]  /*19c10*/  @P2 F2FP.PACK_AB R11, RZ, R11 ;  /* 0x0000000bff0b223e */ /* 0x000fe200000000ff */
[----:B------:R0:W-:Y:S01]  /*19c20*/  @P3 STG.E.U16 [R4.64+0xb0], R13 ;  /* 0x0000b00d04003986 */ /* 0x0001e2000c101504 */
[----:B------:R-:W-:Y:S01]  /*19c30*/  @P1 FADD.FTZ R9, R0, -R3 ;  /* 0x8000000300091221 */ /* 0x000fe20000010000 */
[----:B------:R-:W-:Y:S01]  /*19c40*/  HADD2.F32 R20, -RZ, R20.H1_H1 ;  /* 0x30000014ff147230 */ /* 0x000fe20000004100 */
[----:B-1----:R-:W-:Y:S01]  /*19c50*/  PRMT R12, R11, 0x7610, R12 ;  /* 0x000076100b0c7816 */ /* 0x002fe2000000000c */
[----:B------:R-:W-:Y:S01]  /*19c60*/  @P3 STG.E [R6.64+0x164], R77 ;  /* 0x0001644d06003986 */ /* 0x000fe2000c101904 */
[----:B------:R-:W-:-:S03]  /*19c70*/  HADD2.F32 R0, -RZ, R21.H0_H0 ;  /* 0x20000015ff007230 */ /* 0x000fc60000004100 */
[----:B------:R-:W-:Y:S01]  /*19c80*/  @P3 STG.E.U16 [R4.64+0xb2], R15 ;  /* 0x0000b20f04003986 */ /* 0x000fe2000c101504 */
[----:B------:R-:W-:-:S03]  /*19c90*/  ISETP.GE.AND P3, PT, R212, 0x34, PT ;  /* 0x00000034d400780c */ /* 0x000fc60003f66270 */
[----:B------:R-:W3:Y:S01]  /*19ca0*/  @P5 LDG.E.CONSTANT R18, [R200.64] ;  /* 0x00000004c8125981 */ /* 0x000ee2000c1e9900 */
[----:B0-----:R-:W-:-:S03]  /*19cb0*/  @P1 FADD.FTZ R13, R20, -R3 ;  /* 0x80000003140d1221 */ /* 0x001fc60000010000 */
[----:B------:R-:W-:Y:S01]  /*19cc0*/  @P2 STG.E [R6.64+0x168], R74 ;  /* 0x0001684a06002986 */ /* 0x000fe2000c101904 */
[----:B------:R-:W-:-:S03]  /*19cd0*/  @P0 FADD.FTZ R11, R0, -R3 ;  /* 0x80000003000b0221 */ /* 0x000fc60000010000 */
[----:B------:R0:W-:Y:S01]  /*19ce0*/  @P2 STG.E.U16 [R4.64+0xb4], R8 ;  /* 0x0000b40804002986 */ /* 0x0001e2000c101504 */
[----:B------:R-:W-:-:S03]  /*19cf0*/  @P1 FFMA.FTZ R9, R2, -0.69314718246459960938, R9 ;  /* 0xbf31721802091823 */ /* 0x000fc60000010009 */
[----:B------:R-:W-:Y:S04]  /*19d00*/  @P2 STG.E [R6.64+0x16c], R75 ;  /* 0x00016c4b06002986 */ /* 0x000fe8000c101904 */
[----:B------:R-:W-:Y:S01]  /*19d10*/  @P2 STG.E.U16 [R4.64+0xb6], R12 ;  /* 0x0000b60c04002986 */ /* 0x000fe2000c101504 */
[----:B------:R-:W-:Y:S01]  /*19d20*/  ISETP.GE.AND P2, PT, R212, 0x35, PT ;  /* 0x00000035d400780c */ /* 0x000fe20003f46270 */
[C---:B------:R-:W-:Y:S01]  /*19d30*/  @P1 FFMA.FTZ R13, R2.reuse, -0.69314718246459960938, R13 ;  /* 0xbf317218020d1823 */ /* 0x040fe2000001000d */
[----:B0-----:R-:W-:Y:S01]  /*19d40*/  HADD2.F32 R8, -RZ, R21.H1_H1 ;  /* 0x30000015ff087230 */ /* 0x001fe20000004100 */
[----:B------:R-:W-:Y:S01]  /*19d50*/  @P0 FFMA.FTZ R11, R2, -0.69314718246459960938, R11 ;  /* 0xbf317218020b0823 */ /* 0x000fe2000001000b */
[----:B------:R-:W4:Y:S01]  /*19d60*/  @P3 LDG.E.CONSTANT R74, [R200.64] ;  /* 0x00000004c84a3981 */ /* 0x000f22000c1e9900 */
[----:B------:R-:W-:-:S02]  /*19d70*/  @P1 FADD.FTZ R9, R86, R9 ;  /* 0x0000000956091221 */ /* 0x000fc40000010000 */
[----:B------:R-:W-:Y:S01]  /*19d80*/  @P1 FADD.FTZ R13, R94, R13 ;  /* 0x0000000d5e0d1221 */ /* 0x000fe20000010000 */
[----:B------:R-:W4:Y:S01]  /*19d90*/  @P3 LDG.E.CONSTANT R76, [R200.64] ;  /* 0x00000004c84c3981 */ /* 0x000f22000c1e9900 */
[----:B------:R-:W-:Y:S02]  /*19da0*/  @P0 FADD.FTZ R11, R84, R11 ;  /* 0x0000000b540b0221 */ /* 0x000fe40000010000 */
[----:B------:R-:W-:Y:S01]  /*19db0*/  @P0 FADD.FTZ R15, R8, -R3 ;  /* 0x80000003080f0221 */ /* 0x000fe20000010000 */
[----:B------:R-:W-:Y:S01]  /*19dc0*/  @P1 F2FP.PACK_AB R9, RZ, R9 ;  /* 0x00000009ff09123e */ /* 0x000fe200000000ff */
[----:B------:R0:W-:Y:S01]  /*19dd0*/  @P1 STG.E [R6.64+0x170], R72 ;  /* 0x0001704806001986 */ /* 0x0001e2000c101904 */
[----:B------:R-:W-:Y:S01]  /*19de0*/  @P1 F2FP.PACK_AB R13, RZ, R13 ;  /* 0x0000000dff0d123e */ /* 0x000fe200000000ff */
[----:B------:R-:W-:Y:S01]  /*19df0*/  @P0 FFMA.FTZ R15, R2, -0.69314718246459960938, R15 ;  /* 0xbf317218020f0823 */ /* 0x000fe2000001000f */
[----:B------:R-:W-:Y:S01]  /*19e00*/  @P0 F2FP.PACK_AB R11, RZ, R11 ;  /* 0x0000000bff0b023e */ /* 0x000fe200000000ff */
[----:B------:R-:W-:Y:S01]  /*19e10*/  HADD2.F32 R0, -RZ, R22.H0_H0 ;  /* 0x20000016ff007230 */ /* 0x000fe20000004100 */
[----:B------:R1:W-:Y:S01]  /*19e20*/  @P1 STG.E.U16 [R4.64+0xb8], R9 ;  /* 0x0000b80904001986 */ /* 0x0003e2000c101504 */
[----:B------:R-:W-:Y:S01]  /*19e30*/  @P0 FADD.FTZ R15, R96, R15 ;  /* 0x0000000f600f0221 */ /* 0x000fe20000010000 */
[----:B------:R-:W-:-:S02]  /*19e40*/  PRMT R8, R11, 0x7610, R8 ;  /* 0x000076100b087816 */ /* 0x000fc40000000008 */
[----:B------:R-:W-:Y:S04]  /*19e50*/  @P1 STG.E [R6.64+0x174], R73 ;  /* 0x0001744906001986 */ /* 0x000fe8000c101904 */
[----:B0-----:R-:W4:Y:S01]  /*19e60*/  @P2 LDG.E.CONSTANT R72, [R200.64] ;  /* 0x00000004c8482981 */ /* 0x001f22000c1e9900 */
[----:B------:R-:W-:-:S03]  /*19e70*/  HADD2.F32 R22, -RZ, R22.H1_H1 ;  /* 0x30000016ff167230 */ /* 0x000fc60000004100 */
[----:B------:R0:W-:Y:S01]  /*19e80*/  @P1 STG.E.U16 [R4.64+0xba], R13 ;  /* 0x0000ba0d04001986 */ /* 0x0001e2000c101504 */
[----:B------:R-:W-:Y:S01]  /*19e90*/  ISETP.GE.AND P1, PT, R212, 0x36, PT ;  /* 0x00000036d400780c */ /* 0x000fe20003f26270 */
[--C-:B-1----:R-:W-:Y:S01]  /*19ea0*/  @P4 FADD.FTZ R9, R0, -R3.reuse ;  /* 0x8000000300094221 */ /* 0x102fe20000010000 */
[----:B------:R-:W-:Y:S01]  /*19eb0*/  HADD2.F32 R0, -RZ, R23.H0_H0 ;  /* 0x20000017ff007230 */ /* 0x000fe20000004100 */
[----:B------:R-:W-:Y:S01]  /*19ec0*/  @P0 STG.E [R6.64+0x178], R70 ;  /* 0x0001784606000986 */ /* 0x000fe2000c101904 */
[----:B------:R-:W-:Y:S01]  /*19ed0*/  @P0 F2FP.PACK_AB R15, RZ, R15 ;  /* 0x0000000fff0f023e */ /* 0x000fe200000000ff */
[----:B------:R-:W-:Y:S02]  /*19ee0*/  @P4 FADD.FTZ R11, R22, -R3 ;  /* 0x80000003160b4221 */ /* 0x000fe40000010000 */
[----:B------:R1:W-:Y:S01]  /*19ef0*/  @P0 STG.E.U16 [R4.64+0xbc], R8 ;  /* 0x0000bc0804000986 */ /* 0x0003e2000c101504 */
[----:B------:R-:W-:-:S03]  /*19f00*/  @P4 FFMA.FTZ R9, R2, -0.69314718246459960938, R9 ;  /* 0xbf31721802094823 */ /* 0x000fc60000010009 */
[----:B------:R-:W4:Y:S01]  /*19f10*/  @P2 LDG.E.CONSTANT R78, [R200.64] ;  /* 0x00000004c84e2981 */ /* 0x000f22000c1e9900 */
[----:B0-----:R-:W-:-:S03]  /*19f20*/  @P6 FADD.FTZ R13, R0, -R3 ;  /* 0x80000003000d6221 */ /* 0x001fc60000010000 */
[----:B------:R-:W-:Y:S01]  /*19f30*/  @P0 STG.E [R6.64+0x17c], R71 ;  /* 0x00017c4706000986 */ /* 0x000fe2000c101904 */
[----:B-1----:R-:W-:-:S03]  /*19f40*/  HADD2.F32 R8, -RZ, R23.H1_H1 ;  /* 0x30000017ff087230 */ /* 0x002fc60000004100 */
[----:B------:R0:W-:Y:S01]  /*19f50*/  @P0 STG.E.U16 [R4.64+0xbe], R15 ;  /* 0x0000be0f04000986 */ /* 0x0001e2000c101504 */
[----:B------:R-:W-:Y:S01]  /*19f60*/  ISETP.GE.AND P0, PT, R212, 0x37, PT ;  /* 0x00000037d400780c */ /* 0x000fe20003f06270 */
[C---:B------:R-:W-:Y:S02]  /*19f70*/  @P4 FFMA.FTZ R11, R2.reuse, -0.69314718246459960938, R11 ;  /* 0xbf317218020b4823 */ /* 0x040fe4000001000b */
[----:B------:R-:W-:Y:S01]  /*19f80*/  @P6 FFMA.FTZ R13, R2, -0.69314718246459960938, R13 ;  /* 0xbf317218020d6823 */ /* 0x000fe2000001000d */
[----:B------:R-:W4:Y:S01]  /*19f90*/  @P1 LDG.E.CONSTANT R70, [R200.64] ;  /* 0x00000004c8461981 */ /* 0x000f22000c1e9900 */
[----:B------:R-:W-:-:S03]  /*19fa0*/  @P4 FADD.FTZ R9, R16, R9 ;  /* 0x0000000910094221 */ /* 0x000fc60000010000 */
[----:B------:R-:W4:Y:S01]  /*19fb0*/  @P1 LDG.E.CONSTANT R22, [R200.64] ;  /* 0x00000004c8161981 */ /* 0x000f22000c1e9900 */
[----:B0-----:R-:W-:Y:S02]  /*19fc0*/  @P6 FADD.FTZ R15, R8, -R3 ;  /* 0x80000003080f6221 */ /* 0x001fe40000010000 */
[----:B------:R-:W-:Y:S01]  /*19fd0*/  @P4 FADD.FTZ R11, R82, R11 ;  /* 0x0000000b520b4221 */ /* 0x000fe20000010000 */
[----:B------:R0:W-:Y:S01]  /*19fe0*/  @P4 STG.E [R6.64+0x180], R68 ;  /* 0x0001804406004986 */ /* 0x0001e2000c101904 */
[----:B------:R-:W-:Y:S01]  /*19ff0*/  @P6 FFMA.FTZ R15, R2, -0.69314718246459960938, R15 ;  /* 0xbf317218020f6823 */ /* 0x000fe2000001000f */
[----:B------:R-:W-:Y:S01]  /*1a000*/  @P4 F2FP.PACK_AB R9, RZ, R9 ;  /* 0x00000009ff09423e */ /* 0x000fe200000000ff */
[----:B------:R-:W-:Y:S01]  /*1a010*/  @P6 FADD.FTZ R13, R98, R13 ;  /* 0x0000000d620d6221 */ /* 0x000fe20000010000 */
[----:B------:R-:W-:Y:S01]  /*1a020*/  @P4 F2FP.PACK_AB R11, RZ, R11 ;  /* 0x0000000bff0b423e */ /* 0x000fe200000000ff */
[----:B------:R-:W4:Y:S01]  /*1a030*/  @P0 LDG.E.CONSTANT R80, [R200.64] ;  /* 0x00000004c8500981 */ /* 0x000f22000c1e9900 */
[----:B------:R-:W-:-:S02]  /*1a040*/  @P6 FADD.FTZ R15, R100, R15 ;  /* 0x0000000f640f6221 */ /* 0x000fc40000010000 */
[----:B------:R-:W-:Y:S01]  /*1a050*/  @P6 F2FP.PACK_AB R13, RZ, R13 ;  /* 0x0000000dff0d623e */ /* 0x000fe200000000ff */
[----:B------:R1:W-:Y:S02]  /*1a060*/  @P4 STG.E.U16 [R4.64+0xc0], R9 ;  /* 0x0000c00904004986 */ /* 0x0003e4000c101504 */
[----:B------:R-:W-:Y:S02]  /*1a070*/  @P6 F2FP.PACK_AB R15, RZ, R15 ;  /* 0x0000000fff0f623e */ /* 0x000fe400000000ff */
[----:B------:R-:W-:Y:S04]  /*1a080*/  @P4 STG.E [R6.64+0x184], R69 ;  /* 0x0001844506004986 */ /* 0x000fe8000c101904 */
[----:B------:R0:W-:Y:S01]  /*1a090*/  @P4 STG.E.U16 [R4.64+0xc2], R11 ;  /* 0x0000c20b04004986 */ /* 0x0001e2000c101504 */
[----:B------:R-:W-:-:S03]  /*1a0a0*/  ISETP.GE.AND P4, PT, R212, 0x38, PT ;  /* 0x00000038d400780c */ /* 0x000fc60003f86270 */
[----:B------:R-:W4:Y:S04]  /*1a0b0*/  @P0 LDG.E.CONSTANT R82, [R200.64] ;  /* 0x00000004c8520981 */ /* 0x000f28000c1e9900 */
[----:B------:R-:W-:Y:S04]  /*1a0c0*/  @P6 STG.E [R6.64+0x188], R66 ;  /* 0x0001884206006986 */ /* 0x000fe8000c101904 */
[----:B------:R0:W-:Y:S04]  /*1a0d0*/  @P6 STG.E.U16 [R4.64+0xc4], R13 ;  /* 0x0000c40d04006986 */ /* 0x0001e8000c101504 */
[----:B------:R-:W-:Y:S04]  /*1a0e0*/  @P6 STG.E [R6.64+0x18c], R67 ;  /* 0x00018c4306006986 */ /* 0x000fe8000c101904 */
[----:B------:R1:W-:Y:S01]  /*1a0f0*/  @P6 STG.E.U16 [R4.64+0xc6], R15 ;  /* 0x0000c60f04006986 */ /* 0x0003e2000c101504 */
[----:B------:R-:W-:-:S03]  /*1a100*/  ISETP.GE.AND P6, PT, R212, 0x39, PT ;  /* 0x00000039d400780c */ /* 0x000fc60003fc6270 */
[----:B0-----:R-:W4:Y:S04]  /*1a110*/  @P4 LDG.E.CONSTANT R68, [R200.64] ;  /* 0x00000004c8444981 */ /* 0x001f28000c1e9900 */
[----:B------:R-:W4:Y:S06]  /*1a120*/  @P4 LDG.E.CONSTANT R84, [R200.64] ;  /* 0x00000004c8544981 */ /* 0x000f2c000c1e9900 */
[----:B------:R-:W4:Y:S04]  /*1a130*/  @P6 LDG.E.CONSTANT R86, [R200.64] ;  /* 0x00000004c8566981 */ /* 0x000f28000c1e9900 */
[----:B------:R-:W4:Y:S01]  /*1a140*/  @P6 LDG.E.CONSTANT R88, [R200.64] ;  /* 0x00000004c8586981 */ /* 0x000f22000c1e9900 */
[----:B------:R-:W-:-:S02]  /*1a150*/  HADD2.F32 R0, -RZ, R24.H0_H0 ;  /* 0x20000018ff007230 */ /* 0x000fc40000004100 */
[----:B------:R-:W-:-:S03]  /*1a160*/  HADD2.F32 R24, -RZ, R24.H1_H1 ;  /* 0x30000018ff187230 */ /* 0x000fc60000004100 */
[--C-:B-1----:R-:W-:Y:S02]  /*1a170*/  @P5 FADD.FTZ R9, R0, -R3.reuse ;  /* 0x8000000300095221 */ /* 0x102fe40000010000 */
[----:B------:R-:W-:Y:S02]  /*1a180*/  @P5 FADD.FTZ R11, R24, -R3 ;  /* 0x80000003180b5221 */ /* 0x000fe40000010000 */
[C---:B------:R-:W-:Y:S02]  /*1a190*/  @P5 FFMA.FTZ R9, R2.reuse, -0.69314718246459960938, R9 ;  /* 0xbf31721802095823 */ /* 0x040fe40000010009 */
[----:B------:R-:W-:Y:S01]  /*1a1a0*/  @P5 FFMA.FTZ R11, R2, -0.69314718246459960938, R11 ;  /* 0xbf317218020b5823 */ /* 0x000fe2000001000b */
[--C-:B------:R-:W-:Y:S02]  /*1a1b0*/  HADD2.F32 R0, -RZ, R25.reuse.H0_H0 ;  /* 0x20000019ff007230 */ /* 0x100fe40000004100 */
[----:B------:R-:W-:Y:S01]  /*1a1c0*/  HADD2.F32 R8, -RZ, R25.H1_H1 ;  /* 0x30000019ff087230 */ /* 0x000fe20000004100 */
[----:B------:R-:W-:Y:S04]  /*1a1d0*/  @P5 STG.E [R6.64+0x190], R64 ;  /* 0x0001904006005986 */ /* 0x000fe8000c101904 */
[----:B------:R-:W-:Y:S01]  /*1a1e0*/  @P3 FADD.FTZ R13, R8, -R3 ;  /* 0x80000003080d3221 */ /* 0x000fe20000010000 */
[----:B------:R-:W-:-:S03]  /*1a1f0*/  HADD2.F32 R14, -RZ, R27.H1_H1 ;  /* 0x3000001bff0e7230 */ /* 0x000fc60000004100 */
[----:B------:R-:W-:Y:S01]  /*1a200*/  @P3 FFMA.FTZ R13, R2, -0.69314718246459960938, R13 ;  /* 0xbf317218020d3823 */ /* 0x000fe2000001000d */
[----:B------:R-:W-:Y:S02]  /*1a210*/  HADD2.F32 R12, -RZ, R27.H0_H0 ;  /* 0x2000001bff0c7230 */ /* 0x000fe40000004100 */
[--C-:B------:R-:W-:Y:S02]  /*1a220*/  HADD2.F32 R16, -RZ, R28.reuse.H0_H0 ;  /* 0x2000001cff107230 */ /* 0x100fe40000004100 */
[----:B------:R-:W-:Y:S02]  /*1a230*/  HADD2.F32 R28, -RZ, R28.H1_H1 ;  /* 0x3000001cff1c7230 */ /* 0x000fe40000004100 */
[----:B------:R-:W-:Y:S01]  /*1a240*/  HADD2.F32 R20, -RZ, R29.H1_H1 ;  /* 0x3000001dff147230 */ /* 0x000fe20000004100 */
[----:B--2---:R-:W-:Y:S01]  /*1a250*/  @P5 FADD.FTZ R9, R10, R9 ;  /* 0x000000090a095221 */ /* 0x004fe20000010000 */
[----:B------:R-:W-:-:S04]  /*1a260*/  HADD2.F32 R10, -RZ, R26.H0_H0 ;  /* 0x2000001aff0a7230 */ /* 0x000fc80000004100 */
[----:B------:R-:W-:Y:S01]  /*1a270*/  @P5 F2FP.PACK_AB R9, RZ, R9 ;  /* 0x00000009ff09523e */ /* 0x000fe200000000ff */
[----:B------:R-:W-:-:S03]  /*1a280*/  HADD2.F32 R26, -RZ, R26.H1_H1 ;  /* 0x3000001aff1a7230 */ /* 0x000fc60000004100 */
[----:B------:R-:W-:Y:S01]  /*1a290*/  PRMT R17, R9, 0x7610, R17 ;  /* 0x0000761009117816 */ /* 0x000fe20000000011 */
[----:B---3--:R-:W-:Y:S02]  /*1a2a0*/  @P5 FADD.FTZ R11, R18, R11 ;  /* 0x0000000b120b5221 */ /* 0x008fe40000010000 */
[----:B------:R-:W-:-:S03]  /*1a2b0*/  @P3 FADD.FTZ R9, R0, -R3 ;  /* 0x8000000300093221 */ /* 0x000fc60000010000 */
[----:B------:R-:W-:Y:S01]  /*1a2c0*/  @P5 F2FP.PACK_AB R11, RZ, R11 ;  /* 0x0000000bff0b523e */ /* 0x000fe200000000ff */
[----:B------:R-:W-:-:S03]  /*1a2d0*/  @P3 FFMA.FTZ R9, R2, -0.69314718246459960938, R9 ;  /* 0xbf31721802093823 */ /* 0x000fc60000010009 */
[----:B------:R-:W-:Y:S01]  /*1a2e0*/  PRMT R0, R11, 0x7610, R0 ;  /* 0x000076100b007816 */ /* 0x000fe20000000000 */
[----:B------:R-:W-:Y:S01]  /*1a2f0*/  @P2 FADD.FTZ R11, R26, -R3 ;  /* 0x800000031a0b2221 */ /* 0x000fe20000010000 */
[----:B------:R-:W-:Y:S03]  /*1a300*/  @P5 STG.E.U16 [R4.64+0xc8], R17 ;  /* 0x0000c81104005986 */ /* 0x000fe6000c101504 */
[----:B------:R-:W-:Y:S01]  /*1a310*/  @P2 FFMA.FTZ R11, R2, -0.69314718246459960938, R11 ;  /* 0xbf317218020b2823 */ /* 0x000fe2000001000b */
[----:B------:R-:W-:Y:S04]  /*1a320*/  @P5 STG.E [R6.64+0x194], R65 ;  /* 0x0001944106005986 */ /* 0x000fe8000c101904 */
[----:B------:R0:W-:Y:S01]  /*1a330*/  @P5 STG.E.U16 [R4.64+0xca], R0 ;  /* 0x0000ca0004005986 */ /* 0x0001e2000c101504 */
[----:B------:R-:W-:Y:S01]  /*1a340*/  ISETP.GE.AND P5, PT, R212, 0x3a, PT ;  /* 0x0000003ad400780c */ /* 0x000fe20003fa6270 */
[----:B----4-:R-:W-:-:S02]  /*1a350*/  @P3 FADD.FTZ R9, R74, R9 ;  /* 0x000000094a093221 */ /* 0x010fc40000010000 */
[----:B------:R-:W-:-:S03]  /*1a360*/  @P2 FADD.FTZ R15, R10, -R3 ;  /* 0x800000030a0f2221 */ /* 0x000fc60000010000 */
[----:B------:R-:W-:Y:S01]  /*1a370*/  @P3 F2FP.PACK_AB R9, RZ, R9 ;  /* 0x00000009ff09323e */ /* 0x000fe200000000ff */
[----:B------:R-:W-:Y:S02]  /*1a380*/  @P2 FFMA.FTZ R15, R2, -0.69314718246459960938, R15 ;  /* 0xbf317218020f2823 */ /* 0x000fe4000001000f */
[----:B------:R-:W-:Y:S01]  /*1a390*/  @P3 FADD.FTZ R13, R76, R13 ;  /* 0x0000000d4c0d3221 */ /* 0x000fe20000010000 */
[----:B------:R-:W-:Y:S01]  /*1a3a0*/  PRMT R8, R9, 0x7610, R8 ;  /* 0x0000761009087816 */ /* 0x000fe20000000008 */
[----:B------:R-:W-:Y:S01]  /*1a3b0*/  @P3 STG.E [R6.64+0x198], R62 ;  /* 0x0001983e06003986 */ /* 0x000fe2000c101904 */
[----:B------:R-:W-:-:S05]  /*1a3c0*/  @P2 FADD.FTZ R11, R72, R11 ;  /* 0x0000000b480b2221 */ /* 0x000fca0000010000 */
[----:B------:R-:W-:Y:S01]  /*1a3d0*/  @P2 F2FP.PACK_AB R11, RZ, R11 ;  /* 0x0000000bff0b223e */ /* 0x000fe200000000ff */
[----:B------:R1:W-:Y:S01]  /*1a3e0*/  @P3 STG.E.U16 [R4.64+0xcc], R8 ;  /* 0x0000cc0804003986 */ /* 0x0003e2000c101504 */
[----:B------:R-:W-:Y:S02]  /*1a3f0*/  @P3 F2FP.PACK_AB R13, RZ, R13 ;  /* 0x0000000dff0d323e */ /* 0x000fe400000000ff */
[----:B0-----:R-:W-:Y:S01]  /*1a400*/  PRMT R0, R11, 0x7610, R0 ;  /* 0x000076100b007816 */ /* 0x001fe20000000000 */
[--C-:B------:R-:W-:Y:S02]  /*1a410*/  @P1 FADD.FTZ R11, R14, -R3.reuse ;  /* 0x800000030e0b1221 */ /* 0x100fe40000010000 */
[----:B------:R-:W-:Y:S02]  /*1a420*/  @P1 FADD.FTZ R9, R12, -R3 ;  /* 0x800000030c091221 */ /* 0x000fe40000010000 */
[----:B------:R-:W-:Y:S01]  /*1a430*/  @P2 FADD.FTZ R15, R78, R15 ;  /* 0x0000000f4e0f2221 */ /* 0x000fe20000010000 */
[----:B-1----:R-:W2:Y:S01]  /*1a440*/  @P5 LDG.E.CONSTANT R8, [R200.64] ;  /* 0x00000004c8085981 */ /* 0x002ea2000c1e9900 */
[----:B------:R-:W-:-:S03]  /*1a450*/  @P1 FFMA.FTZ R11, R2, -0.69314718246459960938, R11 ;  /* 0xbf317218020b1823 */ /* 0x000fc6000001000b */
[----:B------:R-:W-:Y:S01]  /*1a460*/  @P2 F2FP.PACK_AB R15, RZ, R15 ;  /* 0x0000000fff0f223e */ /* 0x000fe200000000ff */
[----:B------:R-:W-:Y:S01]  /*1a470*/  @P3 STG.E [R6.64+0x19c], R63 ;  /* 0x00019c3f06003986 */ /* 0x000fe2000c101904 */
[----:B------:R-:W-:-:S03]  /*1a480*/  @P1 FFMA.FTZ R9, R2, -0.69314718246459960938, R9 ;  /* 0xbf31721802091823 */ /* 0x000fc60000010009 */
[----:B------:R0:W-:Y:S01]  /*1a490*/  @P3 STG.E.U16 [R4.64+0xce], R13 ;  /* 0x0000ce0d04003986 */ /* 0x0001e2000c101504 */
[----:B------:R-:W-:Y:S01]  /*1a4a0*/  ISETP.GE.AND P3, PT, R212, 0x3b, PT ;  /* 0x0000003bd400780c */ /* 0x000fe20003f66270 */
[----:B------:R-:W-:Y:S02]  /*1a4b0*/  @P1 FADD.FTZ R11, R70, R11 ;  /* 0x0000000b460b1221 */ /* 0x000fe40000010000 */
[----:B------:R-:W-:Y:S04]  /*1a4c0*/  @P2 STG.E [R6.64+0x1a0], R60 ;  /* 0x0001a03c06002986 */ /* 0x000fe8000c101904 */
[----:B------:R1:W-:Y:S01]  /*1a4d0*/  @P2 STG.E.U16 [R4.64+0xd0], R15 ;  /* 0x0000d00f04002986 */ /* 0x0003e2000c101504 */
[----:B------:R-:W-:Y:S02]  /*1a4e0*/  @P1 FADD.FTZ R9, R22, R9 ;  /* 0x0000000916091221 */ /* 0x000fe40000010000 */
[----:B0-----:R-:W-:Y:S01]  /*1a4f0*/  @P0 FADD.FTZ R13, R16, -R3 ;  /* 0x80000003100d0221 */ /* 0x001fe20000010000 */
[----:B------:R-:W-:Y:S01]  /*1a500*/  @P1 F2FP.PACK_AB R11, RZ, R11 ;  /* 0x0000000bff0b123e */ /* 0x000fe200000000ff */
[----:B------:R-:W-:Y:S02]  /*1a510*/  @P2 STG.E [R6.64+0x1a4], R61 ;  /* 0x0001a43d06002986 */ /* 0x000fe4000c101904 */
[----:B------:R-:W-:Y:S01]  /*1a520*/  @P0 FFMA.FTZ R13, R2, -0.69314718246459960938, R13 ;  /* 0xbf317218020d0823 */ /* 0x000fe2000001000d */
[----:B------:R-:W-:Y:S01]  /*1a530*/  @P1 F2FP.PACK_AB R9, RZ, R9 ;  /* 0x00000009ff09123e */ /* 0x000fe200000000ff */
[----:B------:R-:W3:Y:S01]  /*1a540*/  @P5 LDG.E.CONSTANT R12, [R200.64] ;  /* 0x00000004c80c5981 */ /* 0x000ee2000c1e9900 */
[----:B-1----:R-:W-:-:S03]  /*1a550*/  @P0 FADD.FTZ R15, R28, -R3 ;  /* 0x800000031c0f0221 */ /* 0x002fc60000010000 */
[----:B------:R0:W-:Y:S01]  /*1a560*/  @P2 STG.E.U16 [R4.64+0xd2], R0 ;  /* 0x0000d20004002986 */ /* 0x0001e2000c101504 */
[----:B------:R-:W-:Y:S02]  /*1a570*/  @P0 FADD.FTZ R13, R80, R13 ;  /* 0x0000000d500d0221 */ /* 0x000fe40000010000 */
[----:B------:R-:W-:Y:S01]  /*1a580*/  @P0 FFMA.FTZ R15, R2, -0.69314718246459960938, R15 ;  /* 0xbf317218020f0823 */ /* 0x000fe2000001000f */
[----:B------:R-:W-:Y:S01]  /*1a590*/  HADD2.F32 R18, -RZ, R29.H0_H0 ;  /* 0x2000001dff127230 */ /* 0x000fe20000004100 */
[----:B------:R-:W-:Y:S01]  /*1a5a0*/  @P1 STG.E [R6.64+0x1a8], R58 ;  /* 0x0001a83a06001986 */ /* 0x000fe2000c101904 */
[----:B------:R-:W-:-:S03]  /*1a5b0*/  ISETP.GE.AND P2, PT, R212, 0x3c, PT ;  /* 0x0000003cd400780c */ /* 0x000fc60003f46270 */
[----:B------:R1:W-:Y:S01]  /*1a5c0*/  @P1 STG.E.U16 [R4.64+0xd4], R9 ;  /* 0x0000d40904001986 */ /* 0x0003e2000c101504 */
[----:B0-----:R-:W-:-:S03]  /*1a5d0*/  PRMT R0, R11, 0x7610, R0 ;  /* 0x000076100b007816 */ /* 0x001fc60000000000 */
[----:B------:R-:W4:Y:S01]  /*1a5e0*/  @P3 LDG.E.CONSTANT R22, [R200.64] ;  /* 0x00000004c8163981 */ /* 0x000f22000c1e9900 */
[----:B------:R-:W-:Y:S01]  /*1a5f0*/  @P0 FADD.FTZ R15, R82, R15 ;  /* 0x0000000f520f0221 */ /* 0x000fe20000010000 */
[----:B------:R-:W-:Y:S02]  /*1a600*/  @P0 F2FP.PACK_AB R13, RZ, R13 ;  /* 0x0000000dff0d023e */ /* 0x000fe400000000ff */
[----:B------:R-:W4:Y:S04]  /*1a610*/  @P3 LDG.E.CONSTANT R16, [R200.64] ;  /* 0x00000004c8103981 */ /* 0x000f28000c1e9900 */
[----:B------:R-:W-:Y:S01]  /*1a620*/  @P1 STG.E [R6.64+0x1ac], R59 ;  /* 0x0001ac3b06001986 */ /* 0x000fe2000c101904 */
[----:B------:R-:W-:Y:S01]  /*1a630*/  @P0 F2FP.PACK_AB R15, RZ, R15 ;  /* 0x0000000fff0f023e */ /* 0x000fe200000000ff */
[----:B-1----:R-:W-:-:S02]  /*1a640*/  @P4 FADD.FTZ R9, R18, -R3 ;  /* 0x8000000312094221 */ /* 0x002fc40000010000 */
[----:B------:R0:W-:Y:S01]  /*1a650*/  @P1 STG.E.U16 [R4.64+0xd6], R0 ;  /* 0x0000d60004001986 */ /* 0x0001e2000c101504 */
[----:B------:R-:W-:Y:S01]  /*1a660*/  ISETP.GE.AND P1, PT, R212, 0x3d, PT ;  /* 0x0000003dd400780c */ /* 0x000fe20003f26270 */
[----:B------:R-:W-:Y:S02]  /*1a670*/  @P4 FADD.FTZ R11, R20, -R3 ;  /* 0x80000003140b4221 */ /* 0x000fe40000010000 */
[----:B------:R-:W-:Y:S01]  /*1a680*/  @P0 STG.E [R6.64+0x1b0], R56 ;  /* 0x0001b03806000986 */ /* 0x000fe2000c101904 */
[----:B------:R-:W-:-:S03]  /*1a690*/  @P4 FFMA.FTZ R9, R2, -0.69314718246459960938, R9 ;  /* 0xbf31721802094823 */ /* 0x000fc60000010009 */
[----:B------:R1:W-:Y:S01]  /*1a6a0*/  @P0 STG.E.U16 [R4.64+0xd8], R13 ;  /* 0x0000d80d04000986 */ /* 0x0003e2000c101504 */
[----:B0-----:R-:W-:-:S03]  /*1a6b0*/  HADD2.F32 R0, -RZ, R30.H0_H0 ;  /* 0x2000001eff007230 */ /* 0x001fc60000004100 */
[----:B------:R-:W4:Y:S01]  /*1a6c0*/  @P2 LDG.E.CONSTANT R18, [R200.64] ;  /* 0x00000004c8122981 */ /* 0x000f22000c1e9900 */
[----:B------:R-:W-:Y:S01]  /*1a6d0*/  HADD2.F32 R30, -RZ, R30.H1_H1 ;  /* 0x3000001eff1e7230 */ /* 0x000fe20000004100 */
[----:B------:R-:W-:Y:S02]  /*1a6e0*/  @P4 FFMA.FTZ R11, R2, -0.69314718246459960938, R11 ;  /* 0xbf317218020b4823 */ /* 0x000fe4000001000b */
[----:B------:R-:W-:Y:S01]  /*1a6f0*/  @P0 STG.E [R6.64+0x1b4], R57 ;  /* 0x0001b43906000986 */ /* 0x000fe2000c101904 */
[----:B-1----:R-:W-:-:S03]  /*1a700*/  @P6 FADD.FTZ R13, R0, -R3 ;  /* 0x80000003000d6221 */ /* 0x002fc60000010000 */
[----:B------:R0:W-:Y:S01]  /*1a710*/  @P0 STG.E.U16 [R4.64+0xda], R15 ;  /* 0x0000da0f04000986 */ /* 0x0001e2000c101504 */
[----:B------:R-:W-:Y:S02]  /*1a720*/  @P4 FADD.FTZ R9, R68, R9 ;  /* 0x0000000944094221 */ /* 0x000fe40000010000 */
[----:B------:R-:W-:Y:S01]  /*1a730*/  @P6 FFMA.FTZ R13, R2, -0.69314718246459960938, R13 ;  /* 0xbf317218020d6823 */ /* 0x000fe2000001000d */
[----:B------:R-:W4:Y:S01]  /*1a740*/  @P1 LDG.E.CONSTANT R26, [R200.64] ;  /* 0x00000004c81a1981 */ /* 0x000f22000c1e9900 */
[----:B------:R-:W-:-:S03]  /*1a750*/  @P4 FADD.FTZ R11, R84, R11 ;  /* 0x0000000b540b4221 */ /* 0x000fc60000010000 */
[----:B------:R-:W4:Y:S01]  /*1a760*/  @P2 LDG.E.CONSTANT R20, [R200.64] ;  /* 0x00000004c8142981 */ /* 0x000f22000c1e9900 */
[----:B0-----:R-:W-:Y:S01]  /*1a770*/  @P6 FADD.FTZ R15, R30, -R3 ;  /* 0x800000031e0f6221 */ /* 0x001fe20000010000 */
[----:B------:R-:W-:Y:S01]  /*1a780*/  @P4 F2FP.PACK_AB R9, RZ, R9 ;  /* 0x00000009ff09423e */ /* 0x000fe200000000ff */
[----:B------:R-:W-:Y:S01]  /*1a790*/  @P6 FADD.FTZ R13, R86, R13 ;  /* 0x0000000d560d6221 */ /* 0x000fe20000010000 */
[----:B------:R-:W4:Y:S01]  /*1a7a0*/  @P1 LDG.E.CONSTANT R24, [R200.64] ;  /* 0x00000004c8181981 */ /* 0x000f22000c1e9900 */
[----:B------:R-:W-:Y:S01]  /*1a7b0*/  @P6 FFMA.FTZ R15, R2, -0.69314718246459960938, R15 ;  /* 0xbf317218020f6823 */ /* 0x000fe2000001000f */
[----:B------:R-:W-:-:S03]  /*1a7c0*/  @P4 F2FP.PACK_AB R11, RZ, R11 ;  /* 0x0000000bff0b423e */ /* 0x000fc600000000ff */
[----:B------:R-:W-:Y:S01]  /*1a7d0*/  @P6 FADD.FTZ R15, R88, R15 ;  /* 0x0000000f580f6221 */ /* 0x000fe20000010000 */
[C---:B------:R-:W-:Y:S01]  /*1a7e0*/  ISETP.GE.AND P0, PT, R212.reuse, 0x3e, PT ;  /* 0x0000003ed400780c */ /* 0x040fe20003f06270 */
[----:B------:R0:W-:Y:S01]  /*1a7f0*/  @P4 STG.E [R6.64+0x1b8], R54 ;  /* 0x0001b83606004986 */ /* 0x0001e2000c101904 */
[----:B------:R-:W-:Y:S02]  /*1a800*/  @P6 F2FP.PACK_AB R13, RZ, R13 ;  /* 0x0000000dff0d623e */ /* 0x000fe400000000ff */
[----:B------:R-:W-:Y:S01]  /*1a810*/  @P6 F2FP.PACK_AB R15, RZ, R15 ;  /* 0x0000000fff0f623e */ /* 0x000fe200000000ff */
[----:B------:R1:W-:Y:S04]  /*1a820*/  @P4 STG.E.U16 [R4.64+0xdc], R9 ;  /* 0x0000dc0904004986 */ /* 0x0003e8000c101504 */
[----:B------:R-:W-:Y:S04]  /*1a830*/  @P4 STG.E [R6.64+0x1bc], R55 ;  /* 0x0001bc3706004986 */ /* 0x000fe8000c101904 */
[----:B------:R0:W-:Y:S01]  /*1a840*/  @P4 STG.E.U16 [R4.64+0xde], R11 ;  /* 0x0000de0b04004986 */ /* 0x0001e2000c101504 */
[----:B------:R-:W-:-:S03]  /*1a850*/  ISETP.GE.AND P4, PT, R212, 0x3f, PT ;  /* 0x0000003fd400780c */ /* 0x000fc60003f86270 */
[----:B------:R-:W-:Y:S04]  /*1a860*/  @P6 STG.E [R6.64+0x1c0], R52 ;  /* 0x0001c03406006986 */ /* 0x000fe8000c101904 */
[----:B------:R0:W-:Y:S04]  /*1a870*/  @P6 STG.E.U16 [R4.64+0xe0], R13 ;  /* 0x0000e00d04006986 */ /* 0x0001e8000c101504 */
[----:B------:R-:W-:Y:S04]  /*1a880*/  @P6 STG.E [R6.64+0x1c4], R53 ;  /* 0x0001c43506006986 */ /* 0x000fe8000c101904 */
[----:B------:R0:W-:Y:S01]  /*1a890*/  @P6 STG.E.U16 [R4.64+0xe2], R15 ;  /* 0x0000e20f04006986 */ /* 0x0001e2000c101504 */
[----:B------:R-:W-:-:S03]  /*1a8a0*/  ISETP.GE.AND P6, PT, R212, 0x40, PT ;  /* 0x00000040d400780c */ /* 0x000fc60003fc6270 */
[----:B------:R-:W4:Y:S04]  /*1a8b0*/  @P0 LDG.E.CONSTANT R28, [R200.64] ;  /* 0x00000004c81c0981 */ /* 0x000f28000c1e9900 */
[----:B------:R-:W4:Y:S04]  /*1a8c0*/  @P0 LDG.E.CONSTANT R30, [R200.64] ;  /* 0x00000004c81e0981 */ /* 0x000f28000c1e9900 */
[----:B0-----:R-:W4:Y:S04]  /*1a8d0*/  @P4 LDG.E.CONSTANT R54, [R200.64] ;  /* 0x00000004c8364981 */ /* 0x001f28000c1e9900 */
[----:B------:R-:W4:Y:S04]  /*1a8e0*/  @P4 LDG.E.CONSTANT R56, [R200.64] ;  /* 0x00000004c8384981 */ /* 0x000f28000c1e9900 */
[----:B------:R-:W4:Y:S01]  /*1a8f0*/  @P6 LDG.E.CONSTANT R58, [R200.64] ;  /* 0x00000004c83a6981 */ /* 0x000f22000c1e9900 */
[----:B------:R-:W-:-:S05]  /*1a900*/  HADD2.F32 R0, -RZ, R31.H0_H0 ;  /* 0x2000001fff007230 */ /* 0x000fca0000004100 */
[----:B-1----:R-:W-:Y:S01]  /*1a910*/  @P5 FADD.FTZ R9, R0, -R3 ;  /* 0x8000000300095221 */ /* 0x002fe20000010000 */
[----:B------:R-:W-:-:S03]  /*1a920*/  HADD2.F32 R0, -RZ, R31.H1_H1 ;  /* 0x3000001fff007230 */ /* 0x000fc60000004100 */
[----:B------:R-:W-:Y:S02]  /*1a930*/  @P5 FFMA.FTZ R9, R2, -0.69314718246459960938, R9 ;  /* 0xbf31721802095823 */ /* 0x000fe40000010009 */
[----:B------:R-:W-:Y:S01]  /*1a940*/  @P5 FADD.FTZ R11, R0, -R3 ;  /* 0x80000003000b5221 */ /* 0x000fe20000010000 */
[--C-:B------:R-:W-:Y:S02]  /*1a950*/  HADD2.F32 R0, -RZ, R32.reuse.H0_H0 ;  /* 0x20000020ff007230 */ /* 0x100fe40000004100 */
[----:B------:R-:W-:Y:S01]  /*1a960*/  HADD2.F32 R32, -RZ, R32.H1_H1 ;  /* 0x30000020ff207230 */ /* 0x000fe20000004100 */
[----:B------:R-:W-:Y:S02]  /*1a970*/  @P5 FFMA.FTZ R11, R2, -0.69314718246459960938, R11 ;  /* 0xbf317218020b5823 */ /* 0x000fe4000001000b */
[----:B------:R-:W-:-:S04]  /*1a980*/  @P3 FADD.FTZ R13, R0, -R3 ;  /* 0x80000003000d3221 */ /* 0x000fc80000010000 */
[----:B------:R-:W-:Y:S01]  /*1a990*/  @P3 FFMA.FTZ R13, R2, -0.69314718246459960938, R13 ;  /* 0xbf317218020d3823 */ /* 0x000fe2000001000d */
[--C-:B------:R-:W-:Y:S01]  /*1a9a0*/  HADD2.F32 R0, -RZ, R34.reuse.H0_H0 ;  /* 0x20000022ff007230 */ /* 0x100fe20000004100 */
[----:B------:R-:W-:Y:S01]  /*1a9b0*/  @P5 STG.E [R6.64+0x1c8], R50 ;  /* 0x0001c83206005986 */ /* 0x000fe2000c101904 */
[----:B------:R-:W-:Y:S02]  /*1a9c0*/  HADD2.F32 R34, -RZ, R34.H1_H1 ;  /* 0x30000022ff227230 */ /* 0x000fe40000004100 */
[----:B------:R-:W-:Y:S02]  /*1a9d0*/  HADD2.F32 R10, -RZ, R33.H1_H1 ;  /* 0x30000021ff0a7230 */ /* 0x000fe40000004100 */
[----:B------:R-:W-:Y:S01]  /*1a9e0*/  HADD2.F32 R14, -RZ, R35.H1_H1 ;  /* 0x30000023ff0e7230 */ /* 0x000fe20000004100 */
[----:B--2---:R-:W-:-:S05]  /*1a9f0*/  @P5 FADD.FTZ R9, R8, R9 ;  /* 0x0000000908095221 */ /* 0x004fca0000010000 */
[----:B------:R-:W-:-:S04]  /*1aa00*/  @P5 F2FP.PACK_AB R9, RZ, R9 ;  /* 0x00000009ff09523e */ /* 0x000fc800000000ff */
[----:B------:R-:W-:Y:S01]  /*1aa10*/  PRMT R15, R9, 0x7610, R15 ;  /* 0x00007610090f7816 */ /* 0x000fe2000000000f */
[----:B------:R-:W-:-:S04]  /*1aa20*/  @P3 FADD.FTZ R9, R32, -R3 ;  /* 0x8000000320093221 */ /* 0x000fc80000010000 */
[----:B------:R-:W-:Y:S01]  /*1aa30*/  @P3 FFMA.FTZ R9, R2, -0.69314718246459960938, R9 ;  /* 0xbf31721802093823 */ /* 0x000fe20000010009 */
[----:B------:R-:W-:Y:S01]  /*1aa40*/  HADD2.F32 R8, -RZ, R33.H0_H0 ;  /* 0x20000021ff087230 */ /* 0x000fe20000004100 */
[----:B---3--:R-:W-:-:S05]  /*1aa50*/  @P5 FADD.FTZ R11, R12, R11 ;  /* 0x0000000b0c0b5221 */ /* 0x008fca0000010000 */
[----:B------:R-:W-:Y:S01]  /*1aa60*/  @P5 F2FP.PACK_AB R11, RZ, R11 ;  /* 0x0000000bff0b523e */ /* 0x000fe200000000ff */
[----:B------:R0:W-:Y:S01]  /*1aa70*/  @P5 STG.E.U16 [R4.64+0xe4], R15 ;  /* 0x0000e40f04005986 */ /* 0x0001e2000c101504 */
[----:B----4-:R-:W-:Y:S02]  /*1aa80*/  @P3 FADD.FTZ R9, R22, R9 ;  /* 0x0000000916093221 */ /* 0x010fe40000010000 */
[----:B------:R-:W-:Y:S01]  /*1aa90*/  @P3 FADD.FTZ R13, R16, R13 ;  /* 0x0000000d100d3221 */ /* 0x000fe20000010000 */
[----:B------:R-:W-:Y:S01]  /*1aaa0*/  PRMT R16, R11, 0x7610, R16 ;  /* 0x000076100b107816 */ /* 0x000fe20000000010 */
[--C-:B------:R-:W-:Y:S01]  /*1aab0*/  @P2 FADD.FTZ R11, R8, -R3.reuse ;  /* 0x80000003080b2221 */ /* 0x100fe20000010000 */
[----:B------:R-:W-:Y:S02]  /*1aac0*/  @P3 F2FP.PACK_AB R9, RZ, R9 ;  /* 0x00000009ff09323e */ /* 0x000fe400000000ff */
[----:B------:R-:W-:Y:S01]  /*1aad0*/  @P3 F2FP.PACK_AB R13, RZ, R13 ;  /* 0x0000000dff0d323e */ /* 0x000fe200000000ff */
[----:B0-----:R-:W-:Y:S01]  /*1aae0*/  @P1 FADD.FTZ R15, R0, -R3 ;  /* 0x80000003000f1221 */ /* 0x001fe20000010000 */
[----:B------:R-:W-:Y:S01]  /*1aaf0*/  PRMT R0, R9, 0x7610, R0 ;  /* 0x0000761009007816 */ /* 0x000fe20000000000 */
[----:B------:R-:W-:Y:S01]  /*1ab00*/  @P2 FFMA.FTZ R11, R2, -0.69314718246459960938, R11 ;  /* 0xbf317218020b2823 */ /* 0x000fe2000001000b */
[----:B------:R-:W-:Y:S01]  /*1ab10*/  PRMT R17, R13, 0x7610, R17 ;  /* 0x000076100d117816 */ /* 0x000fe20000000011 */
[----:B------:R-:W-:-:S02]  /*1ab20*/  @P1 FADD.FTZ R9, R34, -R3 ;  /* 0x8000000322091221 */ /* 0x000fc40000010000 */
[----:B------:R-:W-:Y:S02]  /*1ab30*/  @P2 FADD.FTZ R13, R10, -R3 ;  /* 0x800000030a0d2221 */ /* 0x000fe40000010000 */
[C---:B------:R-:W-:Y:S02]  /*1ab40*/  @P1 FFMA.FTZ R9, R2.reuse, -0.69314718246459960938, R9 ;  /* 0xbf31721802091823 */ /* 0x040fe40000010009 */
[----:B------:R-:W-:Y:S02]  /*1ab50*/  @P2 FFMA.FTZ R13, R2, -0.69314718246459960938, R13 ;  /* 0xbf317218020d2823 */ /* 0x000fe4000001000d */
[----:B------:R-:W-:Y:S02]  /*1ab60*/  @P2 FADD.FTZ R11, R18, R11 ;  /* 0x0000000b120b2221 */ /* 0x000fe40000010000 */
[----:B------:R-:W-:Y:S01]  /*1ab70*/  @P1 FFMA.FTZ R15, R2, -0.69314718246459960938, R15 ;  /* 0xbf317218020f1823 */ /* 0x000fe2000001000f */
[----:B------:R-:W-:Y:S02]  /*1ab80*/  @P5 STG.E [R6.64+0x1cc], R51 ;  /* 0x0001cc3306005986 */ /* 0x000fe4000c101904 */
[----:B------:R-:W-:Y:S01]  /*1ab90*/  @P2 F2FP.PACK_AB R11, RZ, R11 ;  /* 0x0000000bff0b223e */ /* 0x000fe200000000ff */
[----:B------:R-:W-:Y:S01]  /*1aba0*/  HADD2.F32 R12, -RZ, R35.H0_H0 ;  /* 0x20000023ff0c7230 */ /* 0x000fe20000004100 */
[----:B------:R-:W-:Y:S01]  /*1abb0*/  @P5 STG.E.U16 [R4.64+0xe6], R16 ;  /* 0x0000e61004005986 */ /* 0x000fe2000c101504 */
[----:B------:R-:W-:-:S03]  /*1abc0*/  @P1 FADD.FTZ R9, R26, R9 ;  /* 0x000000091a091221 */ /* 0x000fc60000010000 */
[----:B------:R-:W-:Y:S01]  /*1abd0*/  @P3 STG.E [R6.64+0x1d0], R48 ;  /* 0x0001d03006003986 */ /* 0x000fe2000c101904 */
[----:B------:R-:W-:-:S03]  /*1abe0*/  @P2 FADD.FTZ R13, R20, R13 ;  /* 0x0000000d140d2221 */ /* 0x000fc60000010000 */
[----:B------:R-:W-:Y:S01]  /*1abf0*/  @P3 STG.E.U16 [R4.64+0xe8], R17 ;  /* 0x0000e81104003986 */ /* 0x000fe2000c101504 */
[----:B------:R-:W-:Y:S02]  /*1ac00*/  PRMT R8, R11, 0x7610, R8 ;  /* 0x000076100b087816 */ /* 0x000fe40000000008 */
[----:B------:R-:W-:Y:S01]  /*1ac10*/  @P1 F2FP.PACK_AB R9, RZ, R9 ;  /* 0x00000009ff09123e */ /* 0x000fe200000000ff */
[----:B------:R-:W-:Y:S01]  /*1ac20*/  @P3 STG.E [R6.64+0x1d4], R49 ;  /* 0x0001d43106003986 */ /* 0x000fe2000c101904 */
[----:B------:R-:W-:Y:S01]  /*1ac30*/  @P1 FADD.FTZ R15, R24, R15 ;  /* 0x0000000f180f1221 */ /* 0x000fe20000010000 */
[----:B------:R-:W-:Y:S02]  /*1ac40*/  @P2 F2FP.PACK_AB R13, RZ, R13 ;  /* 0x0000000dff0d223e */ /* 0x000fe400000000ff */
[----:B------:R0:W-:Y:S01]  /*1ac50*/  @P3 STG.E.U16 [R4.64+0xea], R0 ;  /* 0x0000ea0004003986 */ /* 0x0001e2000c101504 */
[----:B------:R-:W-:Y:S01]  /*1ac60*/  @P0 FADD.FTZ R11, R12, -R3 ;  /* 0x800000030c0b0221 */ /* 0x000fe20000010000 */
[----:B------:R-:W-:-:S02]  /*1ac70*/  PRMT R10, R9, 0x7610, R10 ;  /* 0x00007610090a7816 */ /* 0x000fc4000000000a */
[----:B------:R-:W-:Y:S01]  /*1ac80*/  @P2 STG.E [R6.64+0x1d8], R46 ;  /* 0x0001d82e06002986 */ /* 0x000fe2000c101904 */
[----:B------:R-:W-:Y:S01]  /*1ac90*/  @P1 F2FP.PACK_AB R15, RZ, R15 ;  /* 0x0000000fff0f123e */ /* 0x000fe200000000ff */
[----:B------:R-:W-:Y:S02]  /*1aca0*/  @P0 FADD.FTZ R9, R14, -R3 ;  /* 0x800000030e090221 */ /* 0x000fe40000010000 */
[----:B------:R1:W-:Y:S01]  /*1acb0*/  @P2 STG.E.U16 [R4.64+0xec], R8 ;  /* 0x0000ec0804002986 */ /* 0x0003e2000c101504 */
[----:B0-----:R-:W-:-:S03]  /*1acc0*/  HADD2.F32 R0, -RZ, R36.H0_H0 ;  /* 0x20000024ff007230 */ /* 0x001fc60000004100 */
[----:B------:R-:W-:Y:S01]  /*1acd0*/  @P2 STG.E [R6.64+0x1dc], R47 ;  /* 0x0001dc2f06002986 */ /* 0x000fe2000c101904 */
[----:B------:R-:W-:Y:S01]  /*1ace0*/  HADD2.F32 R36, -RZ, R36.H1_H1 ;  /* 0x30000024ff247230 */ /* 0x000fe20000004100 */
[----:B------:R-:W-:Y:S02]  /*1acf0*/  @P0 FFMA.FTZ R11, R2, -0.69314718246459960938, R11 ;  /* 0xbf317218020b0823 */ /* 0x000fe4000001000b */
[----:B------:R0:W-:Y:S01]  /*1ad00*/  @P2 STG.E.U16 [R4.64+0xee], R13 ;  /* 0x0000ee0d04002986 */ /* 0x0001e2000c101504 */
[----:B-1----:R-:W-:-:S03]  /*1ad10*/  HADD2.F32 R8, -RZ, R37.H0_H0 ;  /* 0x20000025ff087230 */ /* 0x002fc60000004100 */
[----:B------:R-:W-:Y:S01]  /*1ad20*/  @P1 STG.E [R6.64+0x1e0], R44 ;  /* 0x0001e02c06001986 */ /* 0x000fe2000c101904 */
[----:B------:R-:W-:-:S03]  /*1ad30*/  @P0 FFMA.FTZ R9, R2, -0.69314718246459960938, R9 ;  /* 0xbf31721802090823 */ /* 0x000fc60000010009 */
[----:B------:R1:W-:Y:S01]  /*1ad40*/  @P1 STG.E.U16 [R4.64+0xf0], R15 ;  /* 0x0000f00f04001986 */ /* 0x0003e2000c101504 */
[--C-:B0-----:R-:W-:Y:S02]  /*1ad50*/  @P4 FADD.FTZ R13, R0, -R3.reuse ;  /* 0x80000003000d4221 */ /* 0x101fe40000010000 */
[----:B------:R-:W-:Y:S02]  /*1ad60*/  @P6 FADD.FTZ R17, R8, -R3 ;  /* 0x8000000308116221 */ /* 0x000fe40000010000 */
[----:B------:R-:W-:Y:S02]  /*1ad70*/  @P4 FFMA.FTZ R13, R2, -0.69314718246459960938, R13 ;  /* 0xbf317218020d4823 */ /* 0x000fe4000001000d */
[----:B-1----:R-:W-:Y:S02]  /*1ad80*/  @P4 FADD.FTZ R15, R36, -R3 ;  /* 0x80000003240f4221 */ /* 0x002fe40000010000 */
[----:B------:R-:W-:Y:S02]  /*1ad90*/  @P0 FADD.FTZ R11, R28, R11 ;  /* 0x0000000b1c0b0221 */ /* 0x000fe40000010000 */
[----:B------:R-:W-:-:S02]  /*1ada0*/  @P0 FADD.FTZ R9, R30, R9 ;  /* 0x000000091e090221 */ /* 0x000fc40000010000 */
[----:B------:R-:W-:Y:S01]  /*1adb0*/  @P4 FFMA.FTZ R15, R2, -0.69314718246459960938, R15 ;  /* 0xbf317218020f4823 */ /* 0x000fe2000001000f */
[----:B------:R-:W-:Y:S01]  /*1adc0*/  @P0 F2FP.PACK_AB R11, RZ, R11 ;  /* 0x0000000bff0b023e */ /* 0x000fe200000000ff */
[----:B------:R-:W-:Y:S02]  /*1add0*/  @P4 FADD.FTZ R13, R54, R13 ;  /* 0x0000000d360d4221 */ /* 0x000fe40000010000 */
[----:B------:R-:W-:Y:S01]  /*1ade0*/  @P6 FFMA.FTZ R17, R2, -0.69314718246459960938, R17 ;  /* 0xbf31721802116823 */ /* 0x000fe20000010011 */
[----:B------:R0:W-:Y:S01]  /*1adf0*/  @P1 STG.E [R6.64+0x1e4], R45 ;  /* 0x0001e42d06001986 */ /* 0x0001e2000c101904 */
[----:B------:R-:W-:Y:S01]  /*1ae00*/  @P4 FADD.FTZ R15, R56, R15 ;  /* 0x0000000f380f4221 */ /* 0x000fe20000010000 */
[----:B------:R-:W-:Y:S02]  /*1ae10*/  @P0 F2FP.PACK_AB R9, RZ, R9 ;  /* 0x00000009ff09023e */ /* 0x000fe400000000ff */
[----:B------:R0:W-:Y:S01]  /*1ae20*/  @P1 STG.E.U16 [R4.64+0xf2], R10 ;  /* 0x0000f20a04001986 */ /* 0x0001e2000c101504 */
[----:B------:R-:W-:Y:S01]  /*1ae30*/  @P6 FADD.FTZ R17, R58, R17 ;  /* 0x000000113a116221 */ /* 0x000fe20000010000 */
[----:B------:R-:W-:-:S02]  /*1ae40*/  @P4 F2FP.PACK_AB R13, RZ, R13 ;  /* 0x0000000dff0d423e */ /* 0x000fc400000000ff */
[----:B------:R0:W-:Y:S01]  /*1ae50*/  @P0 STG.E [R6.64+0x1e8], R42 ;  /* 0x0001e82a06000986 */ /* 0x0001e2000c101904 */
[----:B------:R-:W-:-:S03]  /*1ae60*/  @P4 F2FP.PACK_AB R15, RZ, R15 ;  /* 0x0000000fff0f423e */ /* 0x000fc600000000ff */
[----:B------:R0:W-:Y:S01]  /*1ae70*/  @P0 STG.E.U16 [R4.64+0xf4], R11 ;  /* 0x0000f40b04000986 */ /* 0x0001e2000c101504 */
[----:B------:R-:W-:-:S03]  /*1ae80*/  @P6 F2FP.PACK_AB R17, RZ, R17 ;  /* 0x00000011ff11623e */ /* 0x000fc600000000ff */
[----:B------:R0:W-:Y:S04]  /*1ae90*/  @P0 STG.E [R6.64+0x1ec], R43 ;  /* 0x0001ec2b06000986 */ /* 0x0001e8000c101904 */
[----:B------:R0:W-:Y:S04]  /*1aea0*/  @P0 STG.E.U16 [R4.64+0xf6], R9 ;  /* 0x0000f60904000986 */ /* 0x0001e8000c101504 */
[----:B------:R0:W-:Y:S04]  /*1aeb0*/  @P4 STG.E [R6.64+0x1f0], R40 ;  /* 0x0001f02806004986 */ /* 0x0001e8000c101904 */
[----:B------:R0:W-:Y:S04]  /*1aec0*/  @P4 STG.E.U16 [R4.64+0xf8], R13 ;  /* 0x0000f80d04004986 */ /* 0x0001e8000c101504 */
[----:B------:R0:W-:Y:S04]  /*1aed0*/  @P4 STG.E [R6.64+0x1f4], R41 ;  /* 0x0001f42906004986 */ /* 0x0001e8000c101904 */
[----:B------:R0:W-:Y:S04]  /*1aee0*/  @P4 STG.E.U16 [R4.64+0xfa], R15 ;  /* 0x0000fa0f04004986 */ /* 0x0001e8000c101504 */
[----:B------:R0:W-:Y:S04]  /*1aef0*/  @P6 STG.E [R6.64+0x1f8], R38 ;  /* 0x0001f82606006986 */ /* 0x0001e8000c101904 */
[----:B------:R0:W-:Y:S01]  /*1af00*/  @P6 STG.E.U16 [R4.64+0xfc], R17 ;  /* 0x0000fc1104006986 */ /* 0x0001e2000c101504 */
[----:B------:R-:W-:Y:S05]  /*1af10*/  @!P6 EXIT ;  /* 0x000000000000e94d */ /* 0x000fea0003800000 */
[----:B------:R-:W2:Y:S01]  /*1af20*/  LDG.E.CONSTANT R201, [R200.64] ;  /* 0x00000004c8c97981 */ /* 0x000ea2000c1e9900 */
[----:B------:R-:W-:-:S03]  /*1af30*/  HADD2.F32 R0, -RZ, R37.H1_H1 ;  /* 0x30000025ff007230 */ /* 0x000fc60000004100 */
[----:B------:R-:W-:Y:S02]  /*1af40*/  STG.E [R6.64+0x1fc], R39 ;  /* 0x0001fc2706007986 */ /* 0x000fe4000c101904 */
[----:B------:R-:W-:-:S04]  /*1af50*/  FADD.FTZ R3, R0, -R3 ;  /* 0x8000000300037221 */ /* 0x000fc80000010000 */
[----:B------:R-:W-:-:S04]  /*1af60*/  FFMA.FTZ R0, R2, -0.69314718246459960938, R3 ;  /* 0xbf31721802007823 */ /* 0x000fc80000010003 */
[----:B--2---:R-:W-:-:S05]  /*1af70*/  FADD.FTZ R0, R201, R0 ;  /* 0x00000000c9007221 */ /* 0x004fca0000010000 */
[----:B------:R-:W-:-:S05]  /*1af80*/  F2FP.PACK_AB R0, RZ, R0 ;  /* 0x00000000ff00723e */ /* 0x000fca00000000ff */
[----:B------:R-:W-:Y:S01]  /*1af90*/  STG.E.U16 [R4.64+0xfe], R0 ;  /* 0x0000fe0004007986 */ /* 0x000fe2000c101504 */
[----:B------:R-:W-:Y:S05]  /*1afa0*/  EXIT ;  /* 0x000000000000794d */ /* 0x000fea0003800000 */
.L_x_358:
        /* <DEDUP_REMOVED lines=13> */
.L_x_74462:


//--------------------- .text._ZN17fastertransformer38beam_online_softmax_topk_stage2_kernelI6__halfLi128ELi64EEEvPKfS3_PiPT_ii --------------------------
	.section	.text._ZN17fastertransformer38beam_online_softmax_topk_stage2_kernelI6__halfLi128ELi64EEEvPKfS3_PiPT_ii,"ax",@progbits
	.sectioninfo	@"SHI_REGISTERS=240"
	.align	128
        .global         _ZN17fastertransformer38beam_online_softmax_topk_stage2_kernelI6__halfLi128ELi64EEEvPKfS3_PiPT_ii
        .type           _ZN17fastertransformer38beam_online_softmax_topk_stage2_kernelI6__halfLi128ELi64EEEvPKfS3_PiPT_ii,@function
        .size           _ZN17fastertransformer38beam_online_softmax_topk_stage2_kernelI6__halfLi128ELi64EEEvPKfS3_PiPT_ii,(.L_x_74463 - _ZN17fastertransformer38beam_online_softmax_topk_stage2_kernelI6__halfLi128ELi64EEEvPKfS3_PiPT_ii)
        .other          _ZN17fastertransformer38beam_online_softmax_topk_stage2_kernelI6__halfLi128ELi64EEEvPKfS3_PiPT_ii,@"STO_CUDA_ENTRY STV_DEFAULT"
_ZN17fastertransformer38beam_online_softmax_topk_stage2_kernelI6__halfLi128ELi64EEEvPKfS3_PiPT_ii:
.text._ZN17fastertransformer38beam_online_softmax_topk_stage2_kernelI6__halfLi128ELi64EEEvPKfS3_PiPT_ii:
        /* <DEDUP_REMOVED lines=8> */
[C-C-:B------:R-:W-:Y:S01]  /*0080*/  PRMT R4, R12.reuse, 0x5410, R12.reuse ;  /* 0x000054100c047816 */ /* 0x140fe2000000000c */
[----:B------:R-:W-:Y:S01]  /*0090*/  IMAD.MOV.U32 R165, RZ, RZ, -0x38802000 ;  /* 0xc77fe000ffa57424 */ /* 0x000fe200078e00ff */
[----:B------:R-:W-:Y:S01]  /*00a0*/  STL.64 [R1+0x610], R2 ;  /* 0x0006100201007387 */ /* 0x000fe20000100a00 */
[C-C-:B------:R-:W-:Y:S01]  /*00b0*/  PRMT R5, R12.reuse, 0x5410, R12.reuse ;  /* 0x000054100c057816 */ /* 0x140fe2000000000c */
[----:B------:R-:W-:Y:S01]  /*00c0*/  IMAD.MOV.U32 R164, RZ, RZ, RZ ;  /* 0x000000ffffa47224 */ /* 0x000fe200078e00ff */
[C---:B------:R-:W-:Y:S01]  /*00d0*/  PRMT R6, R12.reuse, 0x5410, R12 ;  /* 0x000054100c067816 */ /* 0x040fe2000000000c */
[----:B------:R-:W-:Y:S01]  /*00e0*/  STL.64 [R1+0x618], R2 ;  /* 0x0006180201007387 */ /* 0x000fe20000100a00 */
[----:B------:R-:W-:-:S02]  /*00f0*/  PRMT R7, R12, 0x7610, R7 ;  /* 0x000076100c077816 */ /* 0x000fc40000000007 */
        /* <DEDUP_REMOVED lines=15> */
[----:B------:R2:W-:Y:S04]  /*01f0*/  STL.U16 [R1+0x824], R0 ;  /* 0x0008240001007387 */ /* 0x0005e80000100400 */
[----:B------:R3:W-:Y:S01]  /*0200*/  STL.U16 [R1+0x826], R2 ;  /* 0x0008260201007387 */ /* 0x0007e20000100400 */
[C---:B0-----:R-:W-:Y:S02]  /*0210*/  PRMT R5, R12.reuse, 0x7610, R5 ;  /* 0x000076100c057816 */ /* 0x041fe40000000005 */
[C---:B-1----:R-:W-:Y:S01]  /*0220*/  PRMT R3, R12.reuse, 0x7610, R3 ;  /* 0x000076100c037816 */ /* 0x042fe20000000003 */
[----:B------:R0:W-:Y:S01]  /*0230*/  STL.U16 [R1+0x830], R4 ;  /* 0x0008300401007387 */ /* 0x0001e20000100400 */
[----:B--2---:R-:W-:-:S03]  /*0240*/  PRMT R0, R12, 0x7610, R0 ;  /* 0x000076100c007816 */ /* 0x004fc60000000000 */
[----:B------:R1:W-:Y:S01]  /*0250*/  STL.U16 [R1+0x82e], R3 ;  /* 0x00082e0301007387 */ /* 0x0003e20000100400 */
[----:B---3--:R-:W-:-:S03]  /*0260*/  PRMT R2, R12, 0x7610, R2 ;  /* 0x000076100c027816 */ /* 0x008fc60000000002 */
[----:B------:R2:W-:Y:S01]  /*0270*/  STL.U16 [R1+0x834], R0 ;  /* 0x0008340001007387 */ /* 0x0005e20000100400 */
[----:B0-----:R-:W-:-:S03]  /*0280*/  PRMT R4, R12, 0x7610, R4 ;  /* 0x000076100c047816 */ /* 0x001fc60000000004 */
[----:B------:R0:W-:Y:S01]  /*0290*/  STL.U16 [R1+0x838], R2 ;  /* 0x0008380201007387 */ /* 0x0001e20000100400 */
[----:B-1----:R-:W-:-:S03]  /*02a0*/  PRMT R3, R12, 0x7610, R3 ;  /* 0x000076100c037816 */ /* 0x002fc60000000003 */
[----:B------:R1:W-:Y:S01]  /*02b0*/  STL [R1+0x820], R6 ;  /* 0x0008200601007387 */ /* 0x0003e20000100800 */
[----:B--2---:R-:W-:-:S03]  /*02c0*/  PRMT R0, R12, 0x7610, R0 ;  /* 0x000076100c007816 */ /* 0x004fc60000000000 */
[----:B------:R2:W-:Y:S01]  /*02d0*/  STL.U16 [R1+0x83e], R3 ;  /* 0x00083e0301007387 */ /* 0x0005e20000100400 */
[----:B0-----:R-:W-:-:S03]  /*02e0*/  PRMT R2, R12, 0x7610, R2 ;  /* 0x000076100c027816 */ /* 0x001fc60000000002 */
[----:B------:R0:W-:Y:S04]  /*02f0*/  STL.U16 [R1+0x828], R7 ;  /* 0x0008280701007387 */ /* 0x0001e80000100400 */
[----:B------:R3:W-:Y:S01]  /*0300*/  STL.U16 [R1+0x82a], R8 ;  /* 0x00082a0801007387 */ /* 0x0007e20000100400 */
[C---:B-1----:R-:W-:Y:S02]  /*0310*/  PRMT R6, R12.reuse, 0x7610, R6 ;  /* 0x000076100c067816 */ /* 0x042fe40000000006 */
[C---:B--2---:R-:W-:Y:S01]  /*0320*/  PRMT R3, R12.reuse, 0x7610, R3 ;  /* 0x000076100c037816 */ /* 0x044fe20000000003 */
[----:B------:R1:W-:Y:S01]  /*0330*/  STL.U16 [R1+0x82c], R9 ;  /* 0x00082c0901007387 */ /* 0x0003e20000100400 */
[----:B0-----:R-:W-:-:S03]  /*0340*/  PRMT R7, R12, 0x7610, R7 ;  /* 0x000076100c077816 */ /* 0x001fc60000000007 */
[----:B------:R0:W-:Y:S01]  /*0350*/  STL.U16 [R1+0x832], R5 ;  /* 0x0008320501007387 */ /* 0x0001e20000100400 */
[----:B---3--:R-:W-:-:S03]  /*0360*/  PRMT R8, R12, 0x7610, R8 ;  /* 0x000076100c087816 */ /* 0x008fc60000000008 */
[----:B------:R2:W-:Y:S01]  /*0370*/  STL.U16 [R1+0x842], R4 ;  /* 0x0008420401007387 */ /* 0x0005e20000100400 */
[----:B-1----:R-:W-:-:S03]  /*0380*/  PRMT R9, R12, 0x7610, R9 ;  /* 0x000076100c097816 */ /* 0x002fc60000000009 */
[----:B------:R1:W-:Y:S01]  /*0390*/  STL.U16 [R1+0x844], R0 ;  /* 0x0008440001007387 */ /* 0x0003e20000100400 */
[----:B0-----:R-:W-:-:S03]  /*03a0*/  PRMT R5, R12, 0x7610, R5 ;  /* 0x000076100c057816 */ /* 0x001fc60000000005 */
[----:B------:R0:W-:Y:S01]  /*03b0*/  STL.U16 [R1+0x848], R2 ;  /* 0x0008480201007387 */ /* 0x0001e20000100400 */
[----:B--2---:R-:W-:-:S03]  /*03c0*/  PRMT R4, R12, 0x7610, R4 ;  /* 0x000076100c047816 */ /* 0x004fc60000000004 */
        /* <DEDUP_REMOVED lines=143> */
[----:B--2---:R-:W-:-:S03]  /*0cc0*/  IMAD.MOV.U32 R0, RZ, RZ, -0x1 ;  /* 0xffffffffff007424 */ /* 0x004fc600078e00ff */
[----:B------:R2:W-:Y:S01]  /*0cd0*/  STL.U16 [R1+0x8d4], R3 ;  /* 0x0008d40301007387 */ /* 0x0005e20000100400 */
[----:B-1----:R-:W-:-:S03]  /*0ce0*/  PRMT R9, R12, 0x7610, R9 ;  /* 0x000076100c097816 */ /* 0x002fc60000000009 */
[----:B------:R1:W-:Y:S01]  /*0cf0*/  STL.U16 [R1+0x8d0], R5 ;  /* 0x0008d00501007387 */ /* 0x0003e20000100400 */
[----:B0-----:R-:W-:-:S03]  /*0d00*/  IMAD.MOV.U32 R2, RZ, RZ, -0x38802000 ;  /* 0xc77fe000ff027424 */ /* 0x001fc600078e00ff */
[----:B------:R0:W-:Y:S01]  /*0d10*/  STL.U16 [R1+0x8d2], R6 ;  /* 0x0008d20601007387 */ /* 0x0001e20000100400 */
[----:B--2---:R-:W-:-:S03]  /*0d20*/  IMAD.MOV.U32 R3, RZ, RZ, RZ ;  /* 0x000000ffff037224 */ /* 0x004fc600078e00ff */
        /* <DEDUP_REMOVED lines=10> */
[----:B------:R-:W-:Y:S01]  /*0dd0*/  STL.U16 [R1+0x8e0], R11 ;  /* 0x0008e00b01007387 */ /* 0x000fe20000100400 */
[----:B--2---:R-:W-:-:S03]  /*0de0*/  PRMT R9, R12, 0x7610, R9 ;  /* 0x000076100c097816 */ /* 0x004fc60000000009 */
        /* <DEDUP_REMOVED lines=97> */
[----:B------:R0:W-:Y:S04]  /*1400*/  STL.64 [R1+0x608], R2 ;  /* 0x0006080201007387 */ /* 0x0001e80000100a00 */
[----:B------:R-:W-:Y:S04]  /*1410*/  STL [R1+0x7b8], R0 ;  /* 0x0007b80001007387 */ /* 0x000fe80000100800 */
[----:B------:R-:W-:Y:S01]  /*1420*/  STL [R1+0x7bc], R0 ;  /* 0x0007bc0001007387 */ /* 0x000fe20000100800 */
[----:B0-----:R-:W-:-:S03]  /*1430*/  PRMT R3, R12, 0x7610, R3 ;  /* 0x000076100c037816 */ /* 0x001fc60000000003 */
[----:B------:R-:W-:Y:S01]  /*1440*/  STL [R1+0x7c0], R0 ;  /* 0x0007c00001007387 */ /* 0x000fe20000100800 */
[----:B------:R-:W-:-:S03]  /*1450*/  PRMT R2, R12, 0x7610, R2 ;  /* 0x000076100c027816 */ /* 0x000fc60000000002 */
        /* <DEDUP_REMOVED lines=51> */
[----:B---3--:R-:W-:-:S03]  /*1790*/  IMAD.MOV.U32 R0, RZ, RZ, c[0x0][0x184] ;  /* 0x00006100ff007624 */ /* 0x008fc600078e00ff */
[----:B------:R1:W-:Y:S01]  /*17a0*/  STL.U16 [R1+0x904], R9 ;  /* 0x0009040901007387 */ /* 0x0003e20000100400 */
[----:B------:R-:W-:-:S03]  /*17b0*/  IMAD R0, R0, 0x102, RZ ;  /* 0x0000010200007824 */ /* 0x000fc600078e02ff */
[----:B------:R1:W-:Y:S02]  /*17c0*/  STL.U16 [R1+0x906], R2 ;  /* 0x0009060201007387 */ /* 0x0003e40000100400 */
[----:B0-----:R-:W-:Y:S02]  /*17d0*/  ISETP.GE.AND P0, PT, R3, R0, PT ;  /* 0x000000000300720c */ /* 0x001fe40003f06270 */
[----:B------:R1:W-:Y:S04]  /*17e0*/  STL.U16 [R1+0x908], R4 ;  /* 0x0009080401007387 */ /* 0x0003e80000100400 */
[----:B------:R1:W-:Y:S04]  /*17f0*/  STL.U16 [R1+0x90a], R5 ;  /* 0x00090a0501007387 */ /* 0x0003e80000100400 */
[----:B------:R1:W-:Y:S04]  /*1800*/  STL.U16 [R1+0x90c], R6 ;  /* 0x00090c0601007387 */ /* 0x0003e80000100400 */
[----:B------:R1:W-:Y:S01]  /*1810*/  STL.U16 [R1+0x90e], R10 ;  /* 0x00090e0a01007387 */ /* 0x0003e20000100400 */
[----:B------:R-:W-:Y:S05]  /*1820*/  @P0 BRA `(.L_x_360) ;  /* 0x0000086000000947 */ /* 0x000fea0003800000 */
[----:B-1----:R-:W0:Y:S01]  /*1830*/  S2R R2, SR_CTAID.X ;  /* 0x0000000000027919 */ /* 0x002e220000002500 */
        /* <DEDUP_REMOVED lines=13> */
.L_x_363:
        /* <DEDUP_REMOVED lines=10> */
.L_x_362:
[----:B------:R-:W-:Y:S05]  /*19b0*/  BSYNC B1 ;  /* 0x0000000000017941 */ /* 0x000fea0003800000 */
.L_x_361:
        /* <DEDUP_REMOVED lines=8> */
.L_x_366:
        /* <DEDUP_REMOVED lines=54> */
.L_x_365:
[----:B------:R-:W-:Y:S05]  /*1da0*/  BSYNC B1 ;  /* 0x0000000000017941 */ /* 0x000fea0003800000 */
.L_x_364:
        /* <DEDUP_REMOVED lines=31> */
.L_x_368:
[----:B------:R-:W-:Y:S05]  /*1fa0*/  BSYNC B1 ;  /* 0x0000000000017941 */ /* 0x000fea0003800000 */
.L_x_367:
        /* <DEDUP_REMOVED lines=14> */
.L_x_360:
[----:B------:R-:W-:Y:S05]  /*2090*/  BSYNC B0 ;  /* 0x0000000000007941 */ /* 0x000fea0003800000 */
.L_x_359:
        /* <DEDUP_REMOVED lines=9> */
[C---:B-1----:R-:W-:Y:S02]  /*2130*/  IADD3 R2, R0.reuse, -0x1, RZ ;  /* 0xffffffff00027810 */ /* 0x042fe40007ffe0ff */
        /* <DEDUP_REMOVED lines=13> */
.L_x_375:
        /* <DEDUP_REMOVED lines=102> */
.L_x_374:
        /* <DEDUP_REMOVED lines=52> */
.L_x_376:
[----:B------:R-:W-:-:S13]  /*2bb0*/  ISETP.NE.OR P0, PT, R0, RZ, P0 ;  /* 0x000000ff0000720c */ /* 0x000fda0000705670 */
[----:B------:R-:W-:Y:S05]  /*2bc0*/  @!P0 BRA `(.L_x_372) ;  /* 0x000001b000008947 */ /* 0x000fea0003800000 */
.L_x_373:
        /* <DEDUP_REMOVED lines=27> */
.L_x_372:
[----:B------:R-:W-:-:S13]  /*2d80*/  ISETP.NE.AND P0, PT, R5, RZ, PT ;  /* 0x000000ff0500720c */ /* 0x000fda0003f05270 */
[----:B------:R-:W-:Y:S05]  /*2d90*/  @!P0 BRA `(.L_x_371) ;  /* 0x000000d000008947 */ /* 0x000fea0003800000 */
[----:B-1-3--:R-:W-:-:S03]  /*2da0*/  IADD3 R7, R1, 0x610, RZ ;  /* 0x0000061001077810 */ /* 0x00afc60007ffe0ff */
.L_x_377:
        /* <DEDUP_REMOVED lines=12> */
.L_x_371:
[----:B------:R-:W-:-:S06]  /*2e70*/  IMAD R164, R3, 0x408, RZ ;  /* 0x0000040803a47824 */ /* 0x000fcc00078e02ff */
[----:B------:R-:W2:Y:S02]  /*2e80*/  LDS.64 R164, [R164+0xd20] ;  /* 0x000d2000a4a47984 */ /* 0x000ea40000000a00 */
[----:B-12---:R-:W-:Y:S02]  /*2e90*/  IMAD.MOV.U32 R2, RZ, RZ, R165 ;  /* 0x000000ffff027224 */ /* 0x006fe400078e00a5 */
[----:B------:R-:W-:-:S05]  /*2ea0*/  IMAD.MOV.U32 R3, RZ, RZ, R164 ;  /* 0x000000ffff037224 */ /* 0x000fca00078e00a4 */
[----:B------:R1:W-:Y:S02]  /*2eb0*/  STL.64 [R1+0x608], R2 ;  /* 0x0006080201007387 */ /* 0x0003e40000100a00 */
.L_x_370:
[----:B------:R-:W-:Y:S05]  /*2ec0*/  BSYNC B0 ;  /* 0x0000000000007941 */ /* 0x000fea0003800000 */
.L_x_369:
[----:B------:R-:W2:Y:S04]  /*2ed0*/  LDL.64 R32, [R1+0x900] ;  /* 0x0009000001207983 */ /* 0x000ea80000100a00 */
[----:B------:R-:W4:Y:S04]  /*2ee0*/  LDL.64 R30, [R1+0x8f8] ;  /* 0x0008f800011e7983 */ /* 0x000f280000100a00 */
[----:B------:R-:W5:Y:S04]  /*2ef0*/  LDL.64 R34, [R1+0x908] ;  /* 0x0009080001227983 */ /* 0x000f680000100a00 */
[----:B---3--:R-:W3:Y:S04]  /*2f00*/  LDL.64 R28, [R1+0x8f0] ;  /* 0x0008f000011c7983 */ /* 0x008ee80000100a00 */
[----:B------:R-:W3:Y:S04]  /*2f10*/  LDL.64 R26, [R1+0x8e8] ;  /* 0x0008e800011a7983 */ /* 0x000ee80000100a00 */
[----:B------:R-:W3:Y:S04]  /*2f20*/  LDL.64 R24, [R1+0x8e0] ;  /* 0x0008e00001187983 */ /* 0x000ee80000100a00 */
[----:B------:R-:W3:Y:S04]  /*2f30*/  LDL.64 R90, [R1+0x8d8] ;  /* 0x0008d800015a7983 */ /* 0x000ee80000100a00 */
[----:B------:R-:W3:Y:S04]  /*2f40*/  LDL.64 R94, [R1+0x8d0] ;  /* 0x0008d000015e7983 */ /* 0x000ee80000100a00 */
[----:B------:R-:W3:Y:S04]  /*2f50*/  LDL.64 R16, [R1+0x8c0] ;  /* 0x0008c00001107983 */ /* 0x000ee80000100a00 */
[----:B------:R-:W3:Y:S04]  /*2f60*/  LDL.64 R14, [R1+0x8b8] ;  /* 0x0008b800010e7983 */ /* 0x000ee80000100a00 */
[----:B-1----:R-:W3:Y:S04]  /*2f70*/  LDL.64 R10, [R1+0x8a8] ;  /* 0x0008a800010a7983 */ /* 0x002ee80000100a00 */
[----:B0-----:R-:W3:Y:S04]  /*2f80*/  LDL.64 R8, [R1+0x8a0] ;  /* 0x0008a00001087983 */ /* 0x001ee80000100a00 */
[----:B------:R-:W3:Y:S04]  /*2f90*/  LDL.64 R96, [R1+0x8c8] ;  /* 0x0008c80001607983 */ /* 0x000ee80000100a00 */
        /* <DEDUP_REMOVED lines=61> */
[----:B------:R-:W3:Y:S01]  /*3370*/  LDL.64 R134, [R1+0x680] ;  /* 0x0006800001867983 */ /* 0x000ee20000100a00 */
[----:B--2---:R-:W-:-:S03]  /*3380*/  IMAD.MOV.U32 R20, RZ, RZ, R32 ;  /* 0x000000ffff147224 */ /* 0x004fc600078e0020 */
[----:B------:R-:W2:Y:S01]  /*3390*/  LDL.64 R138, [R1+0x670] ;  /* 0x00067000018a7983 */ /* 0x000ea20000100a00 */
[----:B------:R-:W-:Y:S02]  /*33a0*/  IMAD.MOV.U32 R21, RZ, RZ, R33 ;  /* 0x000000ffff157224 */ /* 0x000fe400078e0021 */
[----:B----4-:R-:W-:Y:S01]  /*33b0*/  IMAD.MOV.U32 R18, RZ, RZ, R30 ;  /* 0x000000ffff127224 */ /* 0x010fe200078e001e */
[----:B------:R-:W4:Y:S01]  /*33c0*/  LDL.64 R140, [R1+0x668] ;  /* 0x00066800018c7983 */ /* 0x000f220000100a00 */
[----:B------:R-:W-:-:S03]  /*33d0*/  IMAD.MOV.U32 R19, RZ, RZ, R31 ;  /* 0x000000ffff137224 */ /* 0x000fc600078e001f */
[----:B------:R-:W-:Y:S04]  /*33e0*/  SHFL.DOWN PT, R20, R20, 0x1, 0x1f ;  /* 0x08201f0014147f89 */ /* 0x000fe800000e0000 */
[----:B------:R-:W0:Y:S04]  /*33f0*/  SHFL.DOWN PT, R21, R21, 0x1, 0x1f ;  /* 0x08201f0015157f89 */ /* 0x000e2800000e0000 */
[----:B------:R-:W-:Y:S04]  /*3400*/  SHFL.DOWN PT, R18, R18, 0x1, 0x1f ;  /* 0x08201f0012127f89 */ /* 0x000fe800000e0000 */
[----:B------:R-:W1:Y:S01]  /*3410*/  SHFL.DOWN PT, R19, R19, 0x1, 0x1f ;  /* 0x08201f0013137f89 */ /* 0x000e6200000e0000 */
[----:B-----5:R-:W-:-:S02]  /*3420*/  IMAD.MOV.U32 R22, RZ, RZ, R34 ;  /* 0x000000ffff167224 */ /* 0x020fc400078e0022 */
[----:B------:R-:W-:Y:S01]  /*3430*/  IMAD.MOV.U32 R23, RZ, RZ, R35 ;  /* 0x000000ffff177224 */ /* 0x000fe200078e0023 */
[----:B------:R-:W5:Y:S01]  /*3440*/  LDL.64 R142, [R1+0x660] ;  /* 0x00066000018e7983 */ /* 0x000f620000100a00 */
[----:B---3--:R-:W-:Y:S02]  /*3450*/  IMAD.MOV.U32 R6, RZ, RZ, R28 ;  /* 0x000000ffff067224 */ /* 0x008fe400078e001c */
[----:B------:R-:W-:Y:S01]  /*3460*/  IMAD.MOV.U32 R7, RZ, RZ, R29 ;  /* 0x000000ffff077224 */ /* 0x000fe200078e001d */
[----:B------:R-:W3:Y:S01]  /*3470*/  LDL.64 R144, [R1+0x658] ;  /* 0x0006580001907983 */ /* 0x000ee20000100a00 */
        /* <DEDUP_REMOVED lines=381> */
[----:B------:R-:W-:Y:S02]  /*4c50*/  FMUL.FTZ R7, R7, 1.4426950216293334961 ;  /* 0x3fb8aa3b07077820 */ /* 0x000fe40000410000 */
[----:B------:R-:W-:Y:S04]  /*4c60*/  STL.64 [R1+0x20], R154 ;  /* 0x0000209a01007387 */ /* 0x000fe80000100a00 */
[----:B------:R-:W-:Y:S01]  /*4c70*/  STL.64 [R1+0x28], R152 ;  /* 0x0000289801007387 */ /* 0x000fe20000100a00 */
[----:B------:R-:W0:Y:S03]  /*4c80*/  MUFU.EX2 R7, R7 ;  /* 0x0000000700077308 */ /* 0x000e260000000800 */
        /* <DEDUP_REMOVED lines=90> */
[----:B-1----:R-:W-:-:S02]  /*5230*/  FSEL R2, R164, R5, P0 ;  /* 0x00000005a4027208 */ /* 0x002fc40000000000 */
[----:B------:R-:W-:Y:S02]  /*5240*/  FSEL R5, R5, R164, P0 ;  /* 0x000000a405057208 */ /* 0x000fe40000000000 */
[C---:B--2---:R-:W-:Y:S02]  /*5250*/  IADD3 R9, R1.reuse, 0x1f8, RZ ;  /* 0x000001f801097810 */ /* 0x044fe40007ffe0ff */
[----:B------:R-:W-:Y:S01]  /*5260*/  IADD3 R8, R1, 0x2fc, RZ ;  /* 0x000002fc01087810 */ /* 0x000fe20007ffe0ff */
[----:B0-----:R-:W-:Y:S01]  /*5270*/  FFMA.FTZ R164, R5, R7, R2 ;  /* 0x0000000705a47223 */ /* 0x001fe20000010002 */
[----:B---3--:R-:W-:Y:S01]  /*5280*/  IADD3 R11, R1, 0x308, RZ ;  /* 0x00000308010b7810 */ /* 0x008fe20007ffe0ff */
[----:B------:R-:W-:-:S04]  /*5290*/  IMAD.MOV.U32 R2, RZ, RZ, RZ ;  /* 0x000000ffff027224 */ /* 0x000fc800078e00ff */
.L_x_398:
[C-C-:B0-----:R-:W-:Y:S01]  /*52a0*/  IMAD R10, R2.reuse, 0x4, R11.reuse ;  /* 0x00000004020a7824 */ /* 0x141fe200078e020b */
[----:B-1----:R-:W2:Y:S01]  /*52b0*/  LDL R5, [R1+0x1fc] ;  /* 0x0001fc0001057983 */ /* 0x002ea20000100800 */
        /* <DEDUP_REMOVED lines=17> */
.L_x_397:
        /* <DEDUP_REMOVED lines=17> */
.L_x_382:
[----:B------:R-:W-:Y:S05]  /*54e0*/  BSYNC B2 ;  /* 0x0000000000027941 */ /* 0x000fea0003800000 */
.L_x_381:
[----:B------:R-:W-:Y:S04]  /*54f0*/  STL.U16 [R7], R4 ;  /* 0x0000000407007387 */ /* 0x000fe80000100400 */
[----:B------:R-:W2:Y:S04]  /*5500*/  LDL R14, [R5+0x4] ;  /* 0x00000400050e7983 */ /* 0x000ea80000100800 */
[----:B--2---:R-:W-:Y:S04]  /*5510*/  STL [R5], R14 ;  /* 0x0000000e05007387 */ /* 0x004fe80000100800 */
[----:B------:R0:W-:Y:S04]  /*5520*/  STL.U16 [R7+0x2], R10 ;  /* 0x0000020a07007387 */ /* 0x0001e80000100400 */
[----:B------:R1:W-:Y:S04]  /*5530*/  STL [R5+0x4], R12 ;  /* 0x0000040c05007387 */ /* 0x0003e80000100800 */
[----:B0-----:R1:W5:Y:S02]  /*5540*/  LDL.U16 R10, [R7] ;  /* 0x00000000070a7983 */ /* 0x0013640000100400 */
.L_x_383:
[----:B------:R-:W-:Y:S05]  /*5550*/  BSYNC B1 ;  /* 0x0000000000017941 */ /* 0x000fea0003800000 */
.L_x_380:
        /* <DEDUP_REMOVED lines=18> */
.L_x_386:
[----:B------:R-:W-:Y:S05]  /*5680*/  BSYNC B2 ;  /* 0x0000000000027941 */ /* 0x000fea0003800000 */
.L_x_385:
[----:B------:R-:W-:Y:S04]  /*5690*/  STL.U16 [R7+-0x2], R10 ;  /* 0xfffffe0a07007387 */ /* 0x000fe80000100400 */
[----:B------:R-:W2:Y:S04]  /*56a0*/  LDL R14, [R5] ;  /* 0x00000000050e7983 */ /* 0x000ea80000100800 */
[----:B--2---:R-:W-:Y:S04]  /*56b0*/  STL [R5+-0x4], R14 ;  /* 0xfffffc0e05007387 */ /* 0x004fe80000100800 */
[----:B------:R0:W-:Y:S04]  /*56c0*/  STL.U16 [R7], R4 ;  /* 0x0000000407007387 */ /* 0x0001e80000100400 */
[----:B------:R1:W-:Y:S04]  /*56d0*/  STL [R5], R12 ;  /* 0x0000000c05007387 */ /* 0x0003e80000100800 */
[----:B0-----:R1:W5:Y:S02]  /*56e0*/  LDL.U16 R4, [R7+-0x2] ;  /* 0xfffffe0007047983 */ /* 0x0013640000100400 */
.L_x_387:
[----:B------:R-:W-:Y:S05]  /*56f0*/  BSYNC B1 ;  /* 0x0000000000017941 */ /* 0x000fea0003800000 */
.L_x_384:
        /* <DEDUP_REMOVED lines=17> */
.L_x_390:
[----:B------:R-:W-:Y:S05]  /*5810*/  BSYNC B2 ;  /* 0x0000000000027941 */ /* 0x000fea0003800000 */
.L_x_389:
[----:B------:R0:W-:Y:S04]  /*5820*/  STL.U16 [R7+-0x4], R4 ;  /* 0xfffffc0407007387 */ /* 0x0001e80000100400 */
[----:B-1----:R-:W2:Y:S04]  /*5830*/  LDL R12, [R5+-0x4] ;  /* 0xfffffc00050c7983 */ /* 0x002ea80000100800 */
[----:B--2---:R0:W-:Y:S04]  /*5840*/  STL [R5+-0x8], R12 ;  /* 0xfffff80c05007387 */ /* 0x0041e80000100800 */
[----:B------:R0:W-:Y:S04]  /*5850*/  STL.U16 [R7+-0x2], R13 ;  /* 0xfffffe0d07007387 */ /* 0x0001e80000100400 */
[----:B------:R0:W-:Y:S02]  /*5860*/  STL [R5+-0x4], R10 ;  /* 0xfffffc0a05007387 */ /* 0x0001e40000100800 */
.L_x_391:
[----:B------:R-:W-:Y:S05]  /*5870*/  BSYNC B1 ;  /* 0x0000000000017941 */ /* 0x000fea0003800000 */
.L_x_388:
        /* <DEDUP_REMOVED lines=21> */
.L_x_395:
[----:B------:R-:W-:Y:S05]  /*59d0*/  BSYNC B2 ;  /* 0x0000000000027941 */ /* 0x000fea0003800000 */
.L_x_394:
[----:B------:R-:W-:Y:S04]  /*59e0*/  STL.U16 [R7+-0x6], R13 ;  /* 0xfffffa0d07007387 */ /* 0x000fe80000100400 */
[----:B------:R-:W2:Y:S04]  /*59f0*/  LDL R12, [R5+-0x8] ;  /* 0xfffff800050c7983 */ /* 0x000ea80000100800 */
[----:B--2---:R-:W-:Y:S04]  /*5a00*/  STL [R5+-0xc], R12 ;  /* 0xfffff40c05007387 */ /* 0x004fe80000100800 */
[----:B------:R0:W-:Y:S04]  /*5a10*/  STL.U16 [R7+-0x4], R4 ;  /* 0xfffffc0407007387 */ /* 0x0001e80000100400 */
[----:B------:R1:W-:Y:S04]  /*5a20*/  STL [R5+-0x8], R10 ;  /* 0xfffff80a05007387 */ /* 0x0003e80000100800 */
[----:B0-----:R1:W5:Y:S02]  /*5a30*/  LDL.U16 R4, [R7+-0x6] ;  /* 0xfffffa0007047983 */ /* 0x0013640000100400 */
.L_x_396:
[----:B------:R-:W-:Y:S05]  /*5a40*/  BSYNC B1 ;  /* 0x0000000000017941 */ /* 0x000fea0003800000 */
.L_x_393:
[----:B-1----:R-:W-:Y:S02]  /*5a50*/  IADD3 R5, R5, -0x10, RZ ;  /* 0xfffffff005057810 */ /* 0x002fe40007ffe0ff */
[----:B------:R-:W-:-:S02]  /*5a60*/  IADD3 R7, R7, -0x8, RZ ;  /* 0xfffffff807077810 */ /* 0x000fc40007ffe0ff */
[----:B------:R-:W-:Y:S01]  /*5a70*/  IADD3 R3, R3, -0x4, RZ ;  /* 0xfffffffc03037810 */ /* 0x000fe20007ffe0ff */
[----:B------:R-:W-:Y:S05]  /*5a80*/  BRA `(.L_x_397) ;  /* 0xfffff94000007947 */ /* 0x000fea000383ffff */
.L_x_392:
        /* <DEDUP_REMOVED lines=98> */
.L_x_379:
[----:B0-----:R-:W-:Y:S05]  /*60b0*/  BSYNC B0 ;  /* 0x0000000000007941 */ /* 0x001fea0003800000 */
.L_x_378:
        /* <DEDUP_REMOVED lines=295> */
[----:B------:R-:W-:Y:S01]  /*7330*/  FSETP.GT.FTZ.AND P0, PT, R165, R234, PT ;  /* 0x000000eaa500720b */ /* 0x000fe20003f14000 */
[----:B------:R-:W-:Y:S01]  /*7340*/  STL.64 [R1], R162 ;  /* 0x000000a201007387 */ /* 0x000fe20000100a00 */
[----:B0-----:R-:W-:-:S02]  /*7350*/  IADD3 R7, R1, 0x1f8, RZ ;  /* 0x000001f801077810 */ /* 0x001fc40007ffe0ff */
        /* <DEDUP_REMOVED lines=102> */
[----:B--2---:R-:W-:-:S03]  /*79c0*/  IADD3 R9, R1, 0x2fc, RZ ;  /* 0x000002fc01097810 */ /* 0x004fc60007ffe0ff */
[----:B0-----:R-:W-:Y:S01]  /*79d0*/  FFMA.FTZ R164, R3, R5, R2 ;  /* 0x0000000503a47223 */ /* 0x001fe20000010002 */
[----:B---3--:R-:W-:Y:S01]  /*79e0*/  IADD3 R11, R1, 0x308, RZ ;  /* 0x00000308010b7810 */ /* 0x008fe20007ffe0ff */
[----:B------:R-:W-:-:S04]  /*79f0*/  IMAD.MOV.U32 R2, RZ, RZ, RZ ;  /* 0x000000ffff027224 */ /* 0x000fc800078e00ff */
.L_x_419:
[C-C-:B------:R-:W-:Y:S01]  /*7a00*/  IMAD R12, R2.reuse, 0x4, R11.reuse ;  /* 0x00000004020c7824 */ /* 0x140fe200078e020b */
[----:B0-----:R-:W2:Y:S01]  /*7a10*/  LDL R13, [R1+0x1fc] ;  /* 0x0001fc00010d7983 */ /* 0x001ea20000100800 */
[----:B------:R-:W-:-:S03]  /*7a20*/  IMAD R3, R2, 0x2, R11 ;  /* 0x0000000202037824 */ /* 0x000fc600078e020b */
[----:B------:R-:W3:Y:S04]  /*7a30*/  LDL.U16 R5, [R1+0x2fe] ;  /* 0x0002fe0001057983 */ /* 0x000ee80000100400 */
[----:B------:R-:W2:Y:S04]  /*7a40*/  LDL R12, [R12] ;  /* 0x000000000c0c7983 */ /* 0x000ea80000100800 */
[----:B------:R0:W3:Y:S01]  /*7a50*/  LDL.U16 R10, [R3+0x200] ;  /* 0x00020000030a7983 */ /* 0x0000e20000100400 */
[----:B------:R-:W-:Y:S01]  /*7a60*/  IADD3 R2, R2, 0x1, RZ ;  /* 0x0000000102027810 */ /* 0x000fe20007ffe0ff */
[----:B------:R-:W-:-:S02]  /*7a70*/  IMAD.MOV.U32 R8, RZ, RZ, R9 ;  /* 0x000000ffff087224 */ /* 0x000fc400078e0009 */
        /* <DEDUP_REMOVED lines=11> */
.L_x_418:
        /* <DEDUP_REMOVED lines=17> */
.L_x_403:
[----:B------:R-:W-:Y:S05]  /*7c40*/  BSYNC B2 ;  /* 0x0000000000027941 */ /* 0x000fea0003800000 */
.L_x_402:
[----:B------:R-:W-:Y:S04]  /*7c50*/  STL.U16 [R8], R5 ;  /* 0x0000000508007387 */ /* 0x000fe80000100400 */
[----:B------:R-:W2:Y:S04]  /*7c60*/  LDL R15, [R6+0x4] ;  /* 0x00000400060f7983 */ /* 0x000ea80000100800 */
[----:B--2---:R-:W-:Y:S04]  /*7c70*/  STL [R6], R15 ;  /* 0x0000000f06007387 */ /* 0x004fe80000100800 */
[----:B------:R0:W-:Y:S04]  /*7c80*/  STL.U16 [R8+0x2], R10 ;  /* 0x0000020a08007387 */ /* 0x0001e80000100400 */
[----:B------:R1:W-:Y:S04]  /*7c90*/  STL [R6+0x4], R13 ;  /* 0x0000040d06007387 */ /* 0x0003e80000100800 */
[----:B0-----:R1:W5:Y:S02]  /*7ca0*/  LDL.U16 R10, [R8] ;  /* 0x00000000080a7983 */ /* 0x0013640000100400 */
.L_x_404:
[----:B------:R-:W-:Y:S05]  /*7cb0*/  BSYNC B1 ;  /* 0x0000000000017941 */ /* 0x000fea0003800000 */
.L_x_401:
        /* <DEDUP_REMOVED lines=18> */
.L_x_407:
[----:B------:R-:W-:Y:S05]  /*7de0*/  BSYNC B2 ;  /* 0x0000000000027941 */ /* 0x000fea0003800000 */
.L_x_406:
[----:B------:R-:W-:Y:S04]  /*7df0*/  STL.U16 [R8+-0x2], R10 ;  /* 0xfffffe0a08007387 */ /* 0x000fe80000100400 */
[----:B------:R-:W2:Y:S04]  /*7e00*/  LDL R15, [R6] ;  /* 0x00000000060f7983 */ /* 0x000ea80000100800 */
[----:B--2---:R-:W-:Y:S04]  /*7e10*/  STL [R6+-0x4], R15 ;  /* 0xfffffc0f06007387 */ /* 0x004fe80000100800 */
[----:B------:R0:W-:Y:S04]  /*7e20*/  STL.U16 [R8], R5 ;  /* 0x0000000508007387 */ /* 0x0001e80000100400 */
[----:B------:R1:W-:Y:S04]  /*7e30*/  STL [R6], R13 ;  /* 0x0000000d06007387 */ /* 0x0003e80000100800 */
[----:B0-----:R1:W5:Y:S02]  /*7e40*/  LDL.U16 R5, [R8+-0x2] ;  /* 0xfffffe0008057983 */ /* 0x0013640000100400 */
.L_x_408:
[----:B------:R-:W-:Y:S05]  /*7e50*/  BSYNC B1 ;  /* 0x0000000000017941 */ /* 0x000fea0003800000 */
.L_x_405:
        /* <DEDUP_REMOVED lines=17> */
.L_x_411:
[----:B------:R-:W-:Y:S05]  /*7f70*/  BSYNC B2 ;  /* 0x0000000000027941 */ /* 0x000fea0003800000 */
.L_x_410:
[----:B------:R0:W-:Y:S04]  /*7f80*/  STL.U16 [R8+-0x4], R5 ;  /* 0xfffffc0508007387 */ /* 0x0001e80000100400 */
[----:B------:R-:W2:Y:S04]  /*7f90*/  LDL R15, [R6+-0x4] ;  /* 0xfffffc00060f7983 */ /* 0x000ea80000100800 */
[----:B--2---:R0:W-:Y:S04]  /*7fa0*/  STL [R6+-0x8], R15 ;  /* 0xfffff80f06007387 */ /* 0x0041e80000100800 */
[----:B------:R0:W-:Y:S04]  /*7fb0*/  STL.U16 [R8+-0x2], R10 ;  /* 0xfffffe0a08007387 */ /* 0x0001e80000100400 */
[----:B------:R0:W-:Y:S02]  /*7fc0*/  STL [R6+-0x4], R13 ;  /* 0xfffffc0d06007387 */ /* 0x0001e40000100800 */
.L_x_412:
[----:B------:R-:W-:Y:S05]  /*7fd0*/  BSYNC B1 ;  /* 0x0000000000017941 */ /* 0x000fea0003800000 */
.L_x_409:
        /* <DEDUP_REMOVED lines=21> */
.L_x_416:
[----:B------:R-:W-:Y:S05]  /*8130*/  BSYNC B2 ;  /* 0x0000000000027941 */ /* 0x000fea0003800000 */
.L_x_415:
[----:B------:R-:W-:Y:S04]  /*8140*/  STL.U16 [R8+-0x6], R10 ;  /* 0xfffffa0a08007387 */ /* 0x000fe80000100400 */
[----:B------:R-:W2:Y:S04]  /*8150*/  LDL R15, [R6+-0x8] ;  /* 0xfffff800060f7983 */ /* 0x000ea80000100800 */
[----:B--2---:R-:W-:Y:S04]  /*8160*/  STL [R6+-0xc], R15 ;  /* 0xfffff40f06007387 */ /* 0x004fe80000100800 */
[----:B------:R0:W-:Y:S04]  /*8170*/  STL.U16 [R8+-0x4], R5 ;  /* 0xfffffc0508007387 */ /* 0x0001e80000100400 */
[----:B------:R1:W-:Y:S04]  /*8180*/  STL [R6+-0x8], R13 ;  /* 0xfffff80d06007387 */ /* 0x0003e80000100800 */
[----:B0-----:R1:W5:Y:S02]  /*8190*/  LDL.U16 R5, [R8+-0x6] ;  /* 0xfffffa0008057983 */ /* 0x0013640000100400 */
.L_x_417:
[----:B------:R-:W-:Y:S05]  /*81a0*/  BSYNC B1 ;  /* 0x0000000000017941 */ /* 0x000fea0003800000 */
.L_x_414:
[----:B-1----:R-:W-:Y:S02]  /*81b0*/  IADD3 R6, R6, -0x10, RZ ;  /* 0xfffffff006067810 */ /* 0x002fe40007ffe0ff */
[----:B------:R-:W-:-:S02]  /*81c0*/  IADD3 R8, R8, -0x8, RZ ;  /* 0xfffffff808087810 */ /* 0x000fc40007ffe0ff */
[----:B------:R-:W-:Y:S01]  /*81d0*/  IADD3 R3, R3, -0x4, RZ ;  /* 0xfffffffc03037810 */ /* 0x000fe20007ffe0ff */
[----:B------:R-:W-:Y:S05]  /*81e0*/  BRA `(.L_x_418) ;  /* 0xfffff94000007947 */ /* 0x000fea000383ffff */
.L_x_413:
        /* <DEDUP_REMOVED lines=98> */
.L_x_400:
[----:B------:R-:W-:Y:S05]  /*8810*/  BSYNC B0 ;  /* 0x0000000000007941 */ /* 0x000fea0003800000 */
.L_x_399:
        /* <DEDUP_REMOVED lines=398> */
[----:B-1----:R-:W-:-:S02]  /*a100*/  FSEL R2, R164, R235, P0 ;  /* 0x000000eba4027208 */ /* 0x002fc40000000000 */
[----:B------:R-:W-:Y:S02]  /*a110*/  FSEL R3, R235, R164, P0 ;  /* 0x000000a4eb037208 */ /* 0x000fe40000000000 */
[----:B--2---:R-:W-:-:S03]  /*a120*/  IADD3 R9, R1, 0x2fc, RZ ;  /* 0x000002fc01097810 */ /* 0x004fc60007ffe0ff */
[----:B0-----:R-:W-:Y:S02]  /*a130*/  FFMA.FTZ R164, R3, R5, R2 ;  /* 0x0000000503a47223 */ /* 0x001fe40000010002 */
[----:B------:R-:W-:Y:S02]  /*a140*/  IMAD.MOV.U32 R2, RZ, RZ, RZ ;  /* 0x000000ffff027224 */ /* 0x000fe400078e00ff */
.L_x_440:
        /* <DEDUP_REMOVED lines=20> */
.L_x_439:
        /* <DEDUP_REMOVED lines=17> */
.L_x_424:
[----:B------:R-:W-:Y:S05]  /*a3a0*/  BSYNC B2 ;  /* 0x0000000000027941 */ /* 0x000fea0003800000 */
.L_x_423:
[----:B------:R-:W-:Y:S04]  /*a3b0*/  STL.U16 [R8], R5 ;  /* 0x0000000508007387 */ /* 0x000fe80000100400 */
[----:B------:R-:W2:Y:S04]  /*a3c0*/  LDL R13, [R6+0x4] ;  /* 0x00000400060d7983 */ /* 0x000ea80000100800 */
[----:B--2---:R-:W-:Y:S04]  /*a3d0*/  STL [R6], R13 ;  /* 0x0000000d06007387 */ /* 0x004fe80000100800 */
[----:B------:R0:W-:Y:S04]  /*a3e0*/  STL.U16 [R8+0x2], R10 ;  /* 0x0000020a08007387 */ /* 0x0001e80000100400 */
[----:B------:R1:W-:Y:S04]  /*a3f0*/  STL [R6+0x4], R11 ;  /* 0x0000040b06007387 */ /* 0x0003e80000100800 */
[----:B0-----:R1:W5:Y:S02]  /*a400*/  LDL.U16 R10, [R8] ;  /* 0x00000000080a7983 */ /* 0x0013640000100400 */
.L_x_425:
[----:B------:R-:W-:Y:S05]  /*a410*/  BSYNC B1 ;  /* 0x0000000000017941 */ /* 0x000fea0003800000 */
.L_x_422:
        /* <DEDUP_REMOVED lines=18> */
.L_x_428:
[----:B------:R-:W-:Y:S05]  /*a540*/  BSYNC B2 ;  /* 0x0000000000027941 */ /* 0x000fea0003800000 */
.L_x_427:
[----:B------:R-:W-:Y:S04]  /*a550*/  STL.U16 [R8+-0x2], R10 ;  /* 0xfffffe0a08007387 */ /* 0x000fe80000100400 */
[----:B------:R-:W2:Y:S04]  /*a560*/  LDL R13, [R6] ;  /* 0x00000000060d7983 */ /* 0x000ea80000100800 */
[----:B--2---:R-:W-:Y:S04]  /*a570*/  STL [R6+-0x4], R13 ;  /* 0xfffffc0d06007387 */ /* 0x004fe80000100800 */
[----:B------:R0:W-:Y:S04]  /*a580*/  STL.U16 [R8], R5 ;  /* 0x0000000508007387 */ /* 0x0001e80000100400 */
[----:B------:R1:W-:Y:S04]  /*a590*/  STL [R6], R11 ;  /* 0x0000000b06007387 */ /* 0x0003e80000100800 */
[----:B0-----:R1:W5:Y:S02]  /*a5a0*/  LDL.U16 R5, [R8+-0x2] ;  /* 0xfffffe0008057983 */ /* 0x0013640000100400 */
.L_x_429:
[----:B------:R-:W-:Y:S05]  /*a5b0*/  BSYNC B1 ;  /* 0x0000000000017941 */ /* 0x000fea0003800000 */
.L_x_426:
        /* <DEDUP_REMOVED lines=17> */
.L_x_432:
[----:B------:R-:W-:Y:S05]  /*a6d0*/  BSYNC B2 ;  /* 0x0000000000027941 */ /* 0x000fea0003800000 */
.L_x_431:
[----:B------:R0:W-:Y:S04]  /*a6e0*/  STL.U16 [R8+-0x4], R5 ;  /* 0xfffffc0508007387 */ /* 0x0001e80000100400 */
[----:B------:R-:W2:Y:S04]  /*a6f0*/  LDL R13, [R6+-0x4] ;  /* 0xfffffc00060d7983 */ /* 0x000ea80000100800 */
[----:B--2---:R0:W-:Y:S04]  /*a700*/  STL [R6+-0x8], R13 ;  /* 0xfffff80d06007387 */ /* 0x0041e80000100800 */
[----:B------:R0:W-:Y:S04]  /*a710*/  STL.U16 [R8+-0x2], R10 ;  /* 0xfffffe0a08007387 */ /* 0x0001e80000100400 */
[----:B------:R0:W-:Y:S02]  /*a720*/  STL [R6+-0x4], R11 ;  /* 0xfffffc0b06007387 */ /* 0x0001e40000100800 */
.L_x_433:
[----:B------:R-:W-:Y:S05]  /*a730*/  BSYNC B1 ;  /* 0x0000000000017941 */ /* 0x000fea0003800000 */
.L_x_430:
        /* <DEDUP_REMOVED lines=21> */
.L_x_437:
[----:B------:R-:W-:Y:S05]  /*a890*/  BSYNC B2 ;  /* 0x0000000000027941 */ /* 0x000fea0003800000 */
.L_x_436:
[----:B------:R-:W-:Y:S04]  /*a8a0*/  STL.U16 [R8+-0x6], R10 ;  /* 0xfffffa0a08007387 */ /* 0x000fe80000100400 */
[----:B------:R-:W2:Y:S04]  /*a8b0*/  LDL R13, [R6+-0x8] ;  /* 0xfffff800060d7983 */ /* 0x000ea80000100800 */
[----:B--2---:R-:W-:Y:S04]  /*a8c0*/  STL [R6+-0xc], R13 ;  /* 0xfffff40d06007387 */ /* 0x004fe80000100800 */
[----:B------:R0:W-:Y:S04]  /*a8d0*/  STL.U16 [R8+-0x4], R5 ;  /* 0xfffffc0508007387 */ /* 0x0001e80000100400 */
[----:B------:R1:W-:Y:S04]  /*a8e0*/  STL [R6+-0x8], R11 ;  /* 0xfffff80b06007387 */ /* 0x0003e80000100800 */
[----:B0-----:R1:W5:Y:S02]  /*a8f0*/  LDL.U16 R5, [R8+-0x6] ;  /* 0xfffffa0008057983 */ /* 0x0013640000100400 */
.L_x_438:
[----:B------:R-:W-:Y:S05]  /*a900*/  BSYNC B1 ;  /* 0x0000000000017941 */ /* 0x000fea0003800000 */
.L_x_435:
[----:B-1----:R-:W-:Y:S02]  /*a910*/  IADD3 R6, R6, -0x10, RZ ;  /* 0xfffffff006067810 */ /* 0x002fe40007ffe0ff */
[----:B------:R-:W-:-:S02]  /*a920*/  IADD3 R8, R8, -0x8, RZ ;  /* 0xfffffff808087810 */ /* 0x000fc40007ffe0ff */
[----:B------:R-:W-:Y:S01]  /*a930*/  IADD3 R3, R3, -0x4, RZ ;  /* 0xfffffffc03037810 */ /* 0x000fe20007ffe0ff */
[----:B------:R-:W-:Y:S05]  /*a940*/  BRA `(.L_x_439) ;  /* 0xfffff94000007947 */ /* 0x000fea000383ffff */
.L_x_434:
        /* <DEDUP_REMOVED lines=98> */
.L_x_421:
[----:B------:R-:W-:Y:S05]  /*af70*/  BSYNC B0 ;  /* 0x0000000000007941 */ /* 0x000fea0003800000 */
.L_x_420:
        /* <DEDUP_REMOVED lines=403> */
.L_x_461:
        /* <DEDUP_REMOVED lines=20> */
.L_x_460:
        /* <DEDUP_REMOVED lines=17> */
.L_x_445:
[----:B------:R-:W-:Y:S05]  /*cb00*/  BSYNC B2 ;  /* 0x0000000000027941 */ /* 0x000fea0003800000 */
.L_x_444:
[----:B------:R-:W-:Y:S04]  /*cb10*/  STL.U16 [R8], R5 ;  /* 0x0000000508007387 */ /* 0x000fe80000100400 */
[----:B------:R-:W2:Y:S04]  /*cb20*/  LDL R13, [R6+0x4] ;  /* 0x00000400060d7983 */ /* 0x000ea80000100800 */
[----:B--2---:R-:W-:Y:S04]  /*cb30*/  STL [R6], R13 ;  /* 0x0000000d06007387 */ /* 0x004fe80000100800 */
[----:B------:R0:W-:Y:S04]  /*cb40*/  STL.U16 [R8+0x2], R10 ;  /* 0x0000020a08007387 */ /* 0x0001e80000100400 */
[----:B------:R1:W-:Y:S04]  /*cb50*/  STL [R6+0x4], R11 ;  /* 0x0000040b06007387 */ /* 0x0003e80000100800 */
[----:B0-----:R1:W5:Y:S02]  /*cb60*/  LDL.U16 R10, [R8] ;  /* 0x00000000080a7983 */ /* 0x0013640000100400 */
.L_x_446:
[----:B------:R-:W-:Y:S05]  /*cb70*/  BSYNC B1 ;  /* 0x0000000000017941 */ /* 0x000fea0003800000 */
.L_x_443:
        /* <DEDUP_REMOVED lines=18> */
.L_x_449:
[----:B------:R-:W-:Y:S05]  /*cca0*/  BSYNC B2 ;  /* 0x0000000000027941 */ /* 0x000fea0003800000 */
.L_x_448:
[----:B------:R-:W-:Y:S04]  /*ccb0*/  STL.U16 [R8+-0x2], R10 ;  /* 0xfffffe0a08007387 */ /* 0x000fe80000100400 */
[----:B------:R-:W2:Y:S04]  /*ccc0*/  LDL R13, [R6] ;  /* 0x00000000060d7983 */ /* 0x000ea80000100800 */
[----:B--2---:R-:W-:Y:S04]  /*ccd0*/  STL [R6+-0x4], R13 ;  /* 0xfffffc0d06007387 */ /* 0x004fe80000100800 */
[----:B------:R0:W-:Y:S04]  /*cce0*/  STL.U16 [R8], R5 ;  /* 0x0000000508007387 */ /* 0x0001e80000100400 */
[----:B------:R1:W-:Y:S04]  /*ccf0*/  STL [R6], R11 ;  /* 0x0000000b06007387 */ /* 0x0003e80000100800 */
[----:B0-----:R1:W5:Y:S02]  /*cd00*/  LDL.U16 R5, [R8+-0x2] ;  /* 0xfffffe0008057983 */ /* 0x0013640000100400 */
.L_x_450:
[----:B------:R-:W-:Y:S05]  /*cd10*/  BSYNC B1 ;  /* 0x0000000000017941 */ /* 0x000fea0003800000 */
.L_x_447:
        /* <DEDUP_REMOVED lines=17> */
.L_x_453:
[----:B------:R-:W-:Y:S05]  /*ce30*/  BSYNC B2 ;  /* 0x0000000000027941 */ /* 0x000fea0003800000 */
.L_x_452:
[----:B------:R0:W-:Y:S04]  /*ce40*/  STL.U16 [R8+-0x4], R5 ;  /* 0xfffffc0508007387 */ /* 0x0001e80000100400 */
[----:B------:R-:W2:Y:S04]  /*ce50*/  LDL R13, [R6+-0x4] ;  /* 0xfffffc00060d7983 */ /* 0x000ea80000100800 */
[----:B--2---:R0:W-:Y:S04]  /*ce60*/  STL [R6+-0x8], R13 ;  /* 0xfffff80d06007387 */ /* 0x0041e80000100800 */
[----:B------:R0:W-:Y:S04]  /*ce70*/  STL.U16 [R8+-0x2], R10 ;  /* 0xfffffe0a08007387 */ /* 0x0001e80000100400 */
[----:B------:R0:W-:Y:S02]  /*ce80*/  STL [R6+-0x4], R11 ;  /* 0xfffffc0b06007387 */ /* 0x0001e40000100800 */
.L_x_454:
[----:B------:R-:W-:Y:S05]  /*ce90*/  BSYNC B1 ;  /* 0x0000000000017941 */ /* 0x000fea0003800000 */
.L_x_451:
        /* <DEDUP_REMOVED lines=21> */
.L_x_458:
[----:B------:R-:W-:Y:S05]  /*cff0*/  BSYNC B2 ;  /* 0x0000000000027941 */ /* 0x000fea0003800000 */
.L_x_457:
[----:B------:R-:W-:Y:S04]  /*d000*/  STL.U16 [R8+-0x6], R10 ;  /* 0xfffffa0a08007387 */ /* 0x000fe80000100400 */
[----:B------:R-:W2:Y:S04]  /*d010*/  LDL R13, [R6+-0x8] ;  /* 0xfffff800060d7983 */ /* 0x000ea80000100800 */
[----:B--2---:R-:W-:Y:S04]  /*d020*/  STL [R6+-0xc], R13 ;  /* 0xfffff40d06007387 */ /* 0x004fe80000100800 */
[----:B------:R0:W-:Y:S04]  /*d030*/  STL.U16 [R8+-0x4], R5 ;  /* 0xfffffc0508007387 */ /* 0x0001e80000100400 */
[----:B------:R1:W-:Y:S04]  /*d040*/  STL [R6+-0x8], R11 ;  /* 0xfffff80b06007387 */ /* 0x0003e80000100800 */
[----:B0-----:R1:W5:Y:S02]  /*d050*/  LDL.U16 R5, [R8+-0x6] ;  /* 0xfffffa0008057983 */ /* 0x0013640000100400 */
.L_x_459:
[----:B------:R-:W-:Y:S05]  /*d060*/  BSYNC B1 ;  /* 0x0000000000017941 */ /* 0x000fea0003800000 */
.L_x_456:
[----:B-1----:R-:W-:Y:S02]  /*d070*/  IADD3 R6, R6, -0x10, RZ ;  /* 0xfffffff006067810 */ /* 0x002fe40007ffe0ff */
[----:B------:R-:W-:-:S02]  /*d080*/  IADD3 R8, R8, -0x8, RZ ;  /* 0xfffffff808087810 */ /* 0x000fc40007ffe0ff */
[----:B------:R-:W-:Y:S01]  /*d090*/  IADD3 R3, R3, -0x4, RZ ;  /* 0xfffffffc03037810 */ /* 0x000fe20007ffe0ff */
[----:B------:R-:W-:Y:S05]  /*d0a0*/  BRA `(.L_x_460) ;  /* 0xfffff94000007947 */ /* 0x000fea000383ffff */
.L_x_455:
        /* <DEDUP_REMOVED lines=98> */
.L_x_442:
[----:B------:R-:W-:Y:S05]  /*d6d0*/  BSYNC B0 ;  /* 0x0000000000007941 */ /* 0x000fea0003800000 */
.L_x_441:
        /* <DEDUP_REMOVED lines=296> */
[----:B------:R-:W-:Y:S01]  /*e960*/  FSETP.GT.FTZ.AND P0, PT, R165, R234, PT ;  /* 0x000000eaa500720b */ /* 0x000fe20003f14000 */
[----:B------:R-:W-:Y:S01]  /*e970*/  STL.64 [R1], R162 ;  /* 0x000000a201007387 */ /* 0x000fe20000100a00 */
[----:B-1----:R-:W-:-:S02]  /*e980*/  IADD3 R7, R1, 0x1f8, RZ ;  /* 0x000001f801077810 */ /* 0x002fc40007ffe0ff */
        /* <DEDUP_REMOVED lines=9> */
[----:B------:R-:W1:Y:S03]  /*ea20*/  MUFU.EX2 R5, R5 ;  /* 0x0000000500057308 */ /* 0x000e660000000800 */
        /* <DEDUP_REMOVED lines=90> */
[----:B--2---:R-:W-:-:S02]  /*efd0*/  FSEL R2, R164, R235, P0 ;  /* 0x000000eba4027208 */ /* 0x004fc40000000000 */
[----:B------:R-:W-:Y:S02]  /*efe0*/  FSEL R3, R235, R164, P0 ;  /* 0x000000a4eb037208 */ /* 0x000fe40000000000 */
[----:B---3--:R-:W-:-:S03]  /*eff0*/  IADD3 R9, R1, 0x2fc, RZ ;  /* 0x000002fc01097810 */ /* 0x008fc60007ffe0ff */
[----:B-1----:R-:W-:Y:S02]  /*f000*/  FFMA.FTZ R164, R3, R5, R2 ;  /* 0x0000000503a47223 */ /* 0x002fe40000010002 */
[----:B------:R-:W-:Y:S02]  /*f010*/  IMAD.MOV.U32 R2, RZ, RZ, RZ ;  /* 0x000000ffff027224 */ /* 0x000fe400078e00ff */
.L_x_482:
[----:B------:R-:W-:Y:S01]  /*f020*/  IADD3 R3, R1, 0x308, RZ ;  /* 0x0000030801037810 */ /* 0x000fe20007ffe0ff */
[----:B-1----:R-:W2:Y:S04]  /*f030*/  LDL R11, [R1+0x1fc] ;  /* 0x0001fc00010b7983 */ /* 0x002ea80000100800 */
        /* <DEDUP_REMOVED lines=18> */
.L_x_481:
        /* <DEDUP_REMOVED lines=17> */
.L_x_466:
[----:B------:R-:W-:Y:S05]  /*f270*/  BSYNC B2 ;  /* 0x0000000000027941 */ /* 0x000fea0003800000 */
.L_x_465:
[----:B------:R-:W-:Y:S04]  /*f280*/  STL.U16 [R8], R5 ;  /* 0x0000000508007387 */ /* 0x000fe80000100400 */
[----:B------:R-:W2:Y:S04]  /*f290*/  LDL R13, [R6+0x4] ;  /* 0x00000400060d7983 */ /* 0x000ea80000100800 */
[----:B--2---:R-:W-:Y:S04]  /*f2a0*/  STL [R6], R13 ;  /* 0x0000000d06007387 */ /* 0x004fe80000100800 */
[----:B------:R1:W-:Y:S04]  /*f2b0*/  STL.U16 [R8+0x2], R10 ;  /* 0x0000020a08007387 */ /* 0x0003e80000100400 */
[----:B------:R2:W-:Y:S04]  /*f2c0*/  STL [R6+0x4], R11 ;  /* 0x0000040b06007387 */ /* 0x0005e80000100800 */
[----:B-1----:R2:W5:Y:S02]  /*f2d0*/  LDL.U16 R10, [R8] ;  /* 0x00000000080a7983 */ /* 0x0025640000100400 */
.L_x_467:
[----:B------:R-:W-:Y:S05]  /*f2e0*/  BSYNC B1 ;  /* 0x0000000000017941 */ /* 0x000fea0003800000 */
.L_x_464:
        /* <DEDUP_REMOVED lines=18> */
.L_x_470:
[----:B------:R-:W-:Y:S05]  /*f410*/  BSYNC B2 ;  /* 0x0000000000027941 */ /* 0x000fea0003800000 */
.L_x_469:
[----:B------:R-:W-:Y:S04]  /*f420*/  STL.U16 [R8+-0x2], R10 ;  /* 0xfffffe0a08007387 */ /* 0x000fe80000100400 */
[----:B------:R-:W2:Y:S04]  /*f430*/  LDL R13, [R6] ;  /* 0x00000000060d7983 */ /* 0x000ea80000100800 */
[----:B--2---:R-:W-:Y:S04]  /*f440*/  STL [R6+-0x4], R13 ;  /* 0xfffffc0d06007387 */ /* 0x004fe80000100800 */
[----:B------:R1:W-:Y:S04]  /*f450*/  STL.U16 [R8], R5 ;  /* 0x0000000508007387 */ /* 0x0003e80000100400 */
[----:B------:R2:W-:Y:S04]  /*f460*/  STL [R6], R11 ;  /* 0x0000000b06007387 */ /* 0x0005e80000100800 */
[----:B-1----:R2:W5:Y:S02]  /*f470*/  LDL.U16 R5, [R8+-0x2] ;  /* 0xfffffe0008057983 */ /* 0x0025640000100400 */
.L_x_471:
[----:B------:R-:W-:Y:S05]  /*f480*/  BSYNC B1 ;  /* 0x0000000000017941 */ /* 0x000fea0003800000 */
.L_x_468:
[----:B------:R-:W3:Y:S04]  /*f490*/  LDL.U16 R10, [R8+-0x4] ;  /* 0xfffffc00080a7983 */ /* 0x000ee80000100400 */
[----:B------:R-:W4:Y:S01]  /*f4a0*/  LDL.64 R12, [R6+-0x8] ;  /* 0xfffff800060c7983 */ /* 0x000f220000100a00 */
        /* <DEDUP_REMOVED lines=15> */
.L_x_474:
[----:B------:R-:W-:Y:S05]  /*f5a0*/  BSYNC B2 ;  /* 0x0000000000027941 */ /* 0x000fea0003800000 */
.L_x_473:
[----:B------:R1:W-:Y:S04]  /*f5b0*/  STL.U16 [R8+-0x4], R5 ;  /* 0xfffffc0508007387 */ /* 0x0003e80000100400 */
[----:B------:R-:W2:Y:S04]  /*f5c0*/  LDL R13, [R6+-0x4] ;  /* 0xfffffc00060d7983 */ /* 0x000ea80000100800 */
[----:B--2---:R1:W-:Y:S04]  /*f5d0*/  STL [R6+-0x8], R13 ;  /* 0xfffff80d06007387 */ /* 0x0043e80000100800 */
[----:B------:R1:W-:Y:S04]  /*f5e0*/  STL.U16 [R8+-0x2], R10 ;  /* 0xfffffe0a08007387 */ /* 0x0003e80000100400 */
[----:B------:R1:W-:Y:S02]  /*f5f0*/  STL [R6+-0x4], R11 ;  /* 0xfffffc0b06007387 */ /* 0x0003e40000100800 */
.L_x_475:
[----:B------:R-:W-:Y:S05]  /*f600*/  BSYNC B1 ;  /* 0x0000000000017941 */ /* 0x000fea0003800000 */
.L_x_472:
[----:B------:R-:W-:-:S04]  /*f610*/  IADD3 R3, R3, -0x4, RZ ;  /* 0xfffffffc03037810 */ /* 0x000fc80007ffe0ff */
[----:B------:R-:W-:-:S13]  /*f620*/  ISETP.NE.AND P0, PT, R3, -0x7c, PT ;  /* 0xffffff840300780c */ /* 0x000fda0003f05270 */
        /* <DEDUP_REMOVED lines=20> */
.L_x_479:
[----:B------:R-:W-:Y:S05]  /*f770*/  BSYNC B2 ;  /* 0x0000000000027941 */ /* 0x000fea0003800000 */
.L_x_478:
[----:B------:R-:W-:Y:S04]  /*f780*/  STL.U16 [R8+-0x6], R10 ;  /* 0xfffffa0a08007387 */ /* 0x000fe80000100400 */
[----:B------:R-:W2:Y:S04]  /*f790*/  LDL R13, [R6+-0x8] ;  /* 0xfffff800060d7983 */ /* 0x000ea80000100800 */
[----:B--2---:R-:W-:Y:S04]  /*f7a0*/  STL [R6+-0xc], R13 ;  /* 0xfffff40d06007387 */ /* 0x004fe80000100800 */
[----:B------:R1:W-:Y:S04]  /*f7b0*/  STL.U16 [R8+-0x4], R5 ;  /* 0xfffffc0508007387 */ /* 0x0003e80000100400 */
[----:B------:R2:W-:Y:S04]  /*f7c0*/  STL [R6+-0x8], R11 ;  /* 0xfffff80b06007387 */ /* 0x0005e80000100800 */
[----:B-1----:R2:W5:Y:S02]  /*f7d0*/  LDL.U16 R5, [R8+-0x6] ;  /* 0xfffffa0008057983 */ /* 0x0025640000100400 */
.L_x_480:
[----:B------:R-:W-:Y:S05]  /*f7e0*/  BSYNC B1 ;  /* 0x0000000000017941 */ /* 0x000fea0003800000 */
.L_x_477:
[----:B--2---:R-:W-:Y:S02]  /*f7f0*/  IADD3 R6, R6, -0x10, RZ ;  /* 0xfffffff006067810 */ /* 0x004fe40007ffe0ff */
[----:B------:R-:W-:Y:S01]  /*f800*/  IADD3 R8, R8, -0x8, RZ ;  /* 0xfffffff808087810 */ /* 0x000fe20007ffe0ff */
[----:B------:R-:W-:Y:S05]  /*f810*/  BRA `(.L_x_481) ;  /* 0xfffff94000007947 */ /* 0x000fea000383ffff */
.L_x_476:
        /* <DEDUP_REMOVED lines=98> */
.L_x_463:
[----:B------:R-:W-:Y:S05]  /*fe40*/  BSYNC B0 ;  /* 0x0000000000007941 */ /* 0x000fea0003800000 */
.L_x_462:
        /* <DEDUP_REMOVED lines=109> */
.L_x_484:
[----:B------:R-:W-:Y:S05]  /*10520*/  BSYNC B0 ;  /* 0x0000000000007941 */ /* 0x000fea0003800000 */
.L_x_483:
[----:B------:R-:W-:Y:S01]  /*10530*/  BAR.SYNC.DEFER_BLOCKING 0x0 ;  /* 0x0000000000007b1d */ /* 0x000fe20000010000 */
[----:B-1----:R-:W-:-:S05]  /*10540*/  ISETP.NE.AND P2, PT, R6, RZ, PT ;  /* 0x000000ff0600720c */ /* 0x002fca0003f45270 */
[----:B------:R-:W-:Y:S08]  /*10550*/  BSSY B0, `(.L_x_485) ;  /* 0x00001e3000007945 */ /* 0x000ff00003800000 */
[----:B------:R-:W-:Y:S05]  /*10560*/  @P2 BRA `(.L_x_486) ;  /* 0x00001e1000002947 */ /* 0x000fea0003800000 */
[----:B0-----:R-:W0:Y:S04]  /*10570*/  LDS.128 R4, [0x310] ;  /* 0x00031000ff047984 */ /* 0x001e280000000c00 */
[----:B0-----:R-:W-:Y:S04]  /*10580*/  STL.64 [R1+0x300], R4 ;  /* 0x0003000401007387 */ /* 0x001fe80000100a00 */
[----:B------:R-:W3:Y:S04]  /*10590*/  LDL.64 R200, [R1+0x300] ;  /* 0x0003000001c87983 */ /* 0x000ee80000100a00 */
        /* <DEDUP_REMOVED lines=20> */
[----:B------:R-:W0:Y:S04]  /*106e0*/  LDS.128 R60, [0x380] ;  /* 0x00038000ff3c7984 */ /* 0x000e280000000c00 */
[----:B------:R-:W-:Y:S04]  /*106f0*/  STL.64 [R1+0x308], R6 ;  /* 0x0003080601007387 */ /* 0x000fe80000100a00 */
        /* <DEDUP_REMOVED lines=52> */
[----:B------:R-:W0:Y:S01]  /*10a40*/  LDS.128 R52, [0x490] ;  /* 0x00049000ff347984 */ /* 0x000e220000000c00 */
[----:B---3--:R-:W-:-:S03]  /*10a50*/  FSETP.GT.FTZ.AND P0, PT, R165, R200, PT ;  /* 0x000000c8a500720b */ /* 0x008fc60003f14000 */
[----:B------:R-:W3:Y:S01]  /*10a60*/  LDS.128 R56, [0x4a0] ;  /* 0x0004a000ff387984 */ /* 0x000ee20000000c00 */
[----:B------:R-:W-:-:S03]  /*10a70*/  FSEL R0, R165, R200, P0 ;  /* 0x000000c8a5007208 */ /* 0x000fc60000000000 */
[----:B------:R-:W1:Y:S04]  /*10a80*/  LDS.128 R60, [0x4b0] ;  /* 0x0004b000ff3c7984 */ /* 0x000e680000000c00 */
[----:B------:R-:W-:Y:S04]  /*10a90*/  STL.64 [R1+0x430], R4 ;  /* 0x0004300401007387 */ /* 0x000fe80000100a00 */
[----:B------:R-:W-:Y:S04]  /*10aa0*/  STL.64 [R1+0x438], R6 ;  /* 0x0004380601007387 */ /* 0x000fe80000100a00 */
[----:B------:R-:W2:Y:S04]  /*10ab0*/  LDS.128 R4, [0x560] ;  /* 0x00056000ff047984 */ /* 0x000ea80000000c00 */
        /* <DEDUP_REMOVED lines=62> */
[----:B------:R1:W-:Y:S04]  /*10ea0*/  STL.64 [R1+0x550], R4 ;  /* 0x0005500401007387 */ /* 0x0003e80000100a00 */
[----:B------:R-:W-:Y:S04]  /*10eb0*/  STL.64 [R1], R162 ;  /* 0x000000a201007387 */ /* 0x000fe80000100a00 */
[----:B------:R-:W-:Y:S01]  /*10ec0*/  STL.64 [R1+0x8], R160 ;  /* 0x000008a001007387 */ /* 0x000fe20000100a00 */
[----:B-1----:R-:W-:-:S03]  /*10ed0*/  FSEL R5, R200, R165, P0 ;  /* 0x000000a5c8057208 */ /* 0x002fc60000000000 */
[----:B------:R-:W-:Y:S01]  /*10ee0*/  STL.64 [R1+0x10], R158 ;  /* 0x0000109e01007387 */ /* 0x000fe20000100a00 */
[----:B------:R-:W-:Y:S02]  /*10ef0*/  FSEL R4, R164, R201, P0 ;  /* 0x000000c9a4047208 */ /* 0x000fe40000000000 */
[----:B------:R-:W-:Y:S01]  /*10f00*/  FSEL R201, R201, R164, P0 ;  /* 0x000000a4c9c97208 */ /* 0x000fe20000000000 */
[----:B------:R-:W-:Y:S01]  /*10f10*/  FADD.FTZ R5, -R0, R5 ;  /* 0x0000000500057221 */ /* 0x000fe20000010100 */
[----:B------:R-:W-:Y:S03]  /*10f20*/  STL.64 [R1+0x18], R156 ;  /* 0x0000189c01007387 */ /* 0x000fe60000100a00 */
[----:B------:R-:W-:Y:S01]  /*10f30*/  FMUL.FTZ R5, R5, 1.4426950216293334961 ;  /* 0x3fb8aa3b05057820 */ /* 0x000fe20000410000 */
[----:B------:R-:W-:Y:S04]  /*10f40*/  STL.64 [R1+0x20], R154 ;  /* 0x0000209a01007387 */ /* 0x000fe80000100a00 */
[----:B------:R-:W-:Y:S01]  /*10f50*/  STL.64 [R1+0x28], R152 ;  /* 0x0000289801007387 */ /* 0x000fe20000100a00 */
[----:B------:R-:W1:Y:S03]  /*10f60*/  MUFU.EX2 R5, R5 ;  /* 0x0000000500057308 */ /* 0x000e660000000800 */
[----:B------:R-:W-:Y:S04]  /*10f70*/  STL.64 [R1+0x30], R150 ;  /* 0x0000309601007387 */ /* 0x000fe80000100a00 */
[----:B------:R-:W-:Y:S04]  /*10f80*/  STL.64 [R1+0x38], R148 ;  /* 0x0000389401007387 */ /* 0x000fe80000100a00 */
[----:B------:R-:W-:Y:S04]  /*10f90*/  STL.64 [R1+0x40], R146 ;  /* 0x0000409201007387 */ /* 0x000fe80000100a00 */
[----:B------:R-:W-:Y:S01]  /*10fa0*/  STL.64 [R1+0x48], R144 ;  /* 0x0000489001007387 */ /* 0x000fe20000100a00 */
[----:B-1----:R-:W-:-:S02]  /*10fb0*/  FFMA.FTZ R164, R201, R5, R4 ;  /* 0x00000005c9a47223 */ /* 0x002fc40000010004 */
        /* <DEDUP_REMOVED lines=90> */
.L_x_505:
        /* <DEDUP_REMOVED lines=20> */
.L_x_504:
        /* <DEDUP_REMOVED lines=17> */
.L_x_489:
[----:B------:R-:W-:Y:S05]  /*117b0*/  BSYNC B2 ;  /* 0x0000000000027941 */ /* 0x000fea0003800000 */
.L_x_488:
[----:B------:R-:W-:Y:S04]  /*117c0*/  STL.U16 [R6], R3 ;  /* 0x0000000306007387 */ /* 0x000fe80000100400 */
[----:B------:R-:W2:Y:S04]  /*117d0*/  LDL R12, [R5+0x4] ;  /* 0x00000400050c7983 */ /* 0x000ea80000100800 */
[----:B--2---:R-:W-:Y:S04]  /*117e0*/  STL [R5], R12 ;  /* 0x0000000c05007387 */ /* 0x004fe80000100800 */
[----:B------:R0:W-:Y:S04]  /*117f0*/  STL.U16 [R6+0x2], R8 ;  /* 0x0000020806007387 */ /* 0x0001e80000100400 */
[----:B------:R1:W-:Y:S04]  /*11800*/  STL [R5+0x4], R10 ;  /* 0x0000040a05007387 */ /* 0x0003e80000100800 */
[----:B0-----:R1:W5:Y:S02]  /*11810*/  LDL.U16 R8, [R6] ;  /* 0x0000000006087983 */ /* 0x0013640000100400 */
.L_x_490:
[----:B------:R-:W-:Y:S05]  /*11820*/  BSYNC B1 ;  /* 0x0000000000017941 */ /* 0x000fea0003800000 */
.L_x_487:
        /* <DEDUP_REMOVED lines=18> */
.L_x_493:
[----:B------:R-:W-:Y:S05]  /*11950*/  BSYNC B2 ;  /* 0x0000000000027941 */ /* 0x000fea0003800000 */
.L_x_492:
[----:B------:R-:W-:Y:S04]  /*11960*/  STL.U16 [R6+-0x2], R8 ;  /* 0xfffffe0806007387 */ /* 0x000fe80000100400 */
[----:B------:R-:W2:Y:S04]  /*11970*/  LDL R12, [R5] ;  /* 0x00000000050c7983 */ /* 0x000ea80000100800 */
[----:B--2---:R-:W-:Y:S04]  /*11980*/  STL [R5+-0x4], R12 ;  /* 0xfffffc0c05007387 */ /* 0x004fe80000100800 */
[----:B------:R0:W-:Y:S04]  /*11990*/  STL.U16 [R6], R3 ;  /* 0x0000000306007387 */ /* 0x0001e80000100400 */
[----:B------:R1:W-:Y:S04]  /*119a0*/  STL [R5], R10 ;  /* 0x0000000a05007387 */ /* 0x0003e80000100800 */
[----:B0-----:R1:W5:Y:S02]  /*119b0*/  LDL.U16 R3, [R6+-0x2] ;  /* 0xfffffe0006037983 */ /* 0x0013640000100400 */
.L_x_494:
[----:B------:R-:W-:Y:S05]  /*119c0*/  BSYNC B1 ;  /* 0x0000000000017941 */ /* 0x000fea0003800000 */
.L_x_491:
        /* <DEDUP_REMOVED lines=17> */
.L_x_497:
[----:B------:R-:W-:Y:S05]  /*11ae0*/  BSYNC B2 ;  /* 0x0000000000027941 */ /* 0x000fea0003800000 */
.L_x_496:
[----:B------:R0:W-:Y:S04]  /*11af0*/  STL.U16 [R6+-0x4], R3 ;  /* 0xfffffc0306007387 */ /* 0x0001e80000100400 */
[----:B------:R-:W2:Y:S04]  /*11b00*/  LDL R10, [R5+-0x4] ;  /* 0xfffffc00050a7983 */ /* 0x000ea80000100800 */
[----:B--2---:R0:W-:Y:S04]  /*11b10*/  STL [R5+-0x8], R10 ;  /* 0xfffff80a05007387 */ /* 0x0041e80000100800 */
[----:B------:R0:W-:Y:S04]  /*11b20*/  STL.U16 [R6+-0x2], R12 ;  /* 0xfffffe0c06007387 */ /* 0x0001e80000100400 */
[----:B------:R0:W-:Y:S02]  /*11b30*/  STL [R5+-0x4], R8 ;  /* 0xfffffc0805007387 */ /* 0x0001e40000100800 */
.L_x_498:
[----:B------:R-:W-:Y:S05]  /*11b40*/  BSYNC B1 ;  /* 0x0000000000017941 */ /* 0x000fea0003800000 */
.L_x_495:
[----:B------:R-:W-:-:S04]  /*11b50*/  IADD3 R2, R2, -0x4, RZ ;  /* 0xfffffffc02027810 */ /* 0x000fc80007ffe0ff */
[----:B------:R-:W-:-:S13]  /*11b60*/  ISETP.NE.AND P0, PT, R2, -0x7c, PT ;  /* 0xffffff840200780c */ /* 0x000fda0003f05270 */
        /* <DEDUP_REMOVED lines=20> */
.L_x_502:
[----:B------:R-:W-:Y:S05]  /*11cb0*/  BSYNC B2 ;  /* 0x0000000000027941 */ /* 0x000fea0003800000 */
.L_x_501:
[----:B------:R-:W-:Y:S04]  /*11cc0*/  STL.U16 [R6+-0x6], R12 ;  /* 0xfffffa0c06007387 */ /* 0x000fe80000100400 */
[----:B------:R-:W2:Y:S04]  /*11cd0*/  LDL R10, [R5+-0x8] ;  /* 0xfffff800050a7983 */ /* 0x000ea80000100800 */
[----:B--2---:R-:W-:Y:S04]  /*11ce0*/  STL [R5+-0xc], R10 ;  /* 0xfffff40a05007387 */ /* 0x004fe80000100800 */
[----:B------:R0:W-:Y:S04]  /*11cf0*/  STL.U16 [R6+-0x4], R3 ;  /* 0xfffffc0306007387 */ /* 0x0001e80000100400 */
[----:B------:R1:W-:Y:S04]  /*11d00*/  STL [R5+-0x8], R8 ;  /* 0xfffff80805007387 */ /* 0x0003e80000100800 */
[----:B0-----:R1:W5:Y:S02]  /*11d10*/  LDL.U16 R3, [R6+-0x6] ;  /* 0xfffffa0006037983 */ /* 0x0013640000100400 */
.L_x_503:
[----:B------:R-:W-:Y:S05]  /*11d20*/  BSYNC B1 ;  /* 0x0000000000017941 */ /* 0x000fea0003800000 */
.L_x_500:
[----:B-1----:R-:W-:Y:S02]  /*11d30*/  IADD3 R5, R5, -0x10, RZ ;  /* 0xfffffff005057810 */ /* 0x002fe40007ffe0ff */
[----:B------:R-:W-:Y:S01]  /*11d40*/  IADD3 R6, R6, -0x8, RZ ;  /* 0xfffffff806067810 */ /* 0x000fe20007ffe0ff */
[----:B------:R-:W-:Y:S05]  /*11d50*/  BRA `(.L_x_504) ;  /* 0xfffff94000007947 */ /* 0x000fea000383ffff */
.L_x_499:
        /* <DEDUP_REMOVED lines=96> */
[----:B------:R1:W5:Y:S01]  /*12360*/  LDL.64 R162, [R1] ;  /* 0x0000000001a27983 */ /* 0x0003620000100a00 */
[----:B------:R-:W-:-:S03]  /*12370*/  IMAD.MOV.U32 R165, RZ, RZ, R0 ;  /* 0x000000ffffa57224 */ /* 0x000fc600078e0000 */
.L_x_486:
[----:B------:R-:W-:Y:S05]  /*12380*/  BSYNC B0 ;  /* 0x0000000000007941 */ /* 0x000fea0003800000 */
.L_x_485:
[----:B------:R-:W-:Y:S01]  /*12390*/  WARPSYNC 0xffffffff ;  /* 0xffffffff00007948 */ /* 0x000fe20003800000 */
[----:B------:R-:W-:Y:S05]  /*123a0*/  @P2 EXIT ;  /* 0x000000000000294d */ /* 0x000fea0003800000 */
[----:B------:R-:W3:Y:S01]  /*123b0*/  S2R R6, SR_CTAID.X ;  /* 0x0000000000067919 */ /* 0x000ee20000002500 */
[----:B------:R-:W-:-:S02]  /*123c0*/  IMAD.MOV.U32 R212, RZ, RZ, c[0x0][0x180] ;  /* 0x00006000ffd47624 */ /* 0x000fc400078e00ff */
[----:B------:R-:W-:-:S03]  /*123d0*/  IMAD.MOV.U32 R213, RZ, RZ, 0x4 ;  /* 0x00000004ffd57424 */ /* 0x000fc600078e00ff */
[----:B------:R-:W-:Y:S01]  /*123e0*/  ISETP.GE.AND P6, PT, R212, 0x1, PT ;  /* 0x00000001d400780c */ /* 0x000fe20003fc6270 */
[----:B---3--:R-:W-:-:S12]  /*123f0*/  IMAD.WIDE R200, R6, R213, c[0x0][0x168] ;  /* 0x00005a0006c87625 */ /* 0x008fd800078e02d5 */
        /* <DEDUP_REMOVED lines=46> */
[----:B------:R-:W3:Y:S04]  /*126e0*/  @P6 LDG.E.CONSTANT R206, [R200.64] ;  /* 0x00000004c8ce6981 */ /* 0x000ee8000c1e9900 */
[----:B------:R-:W3:Y:S01]  /*126f0*/  @P6 LDG.E.CONSTANT R207, [R200.64] ;  /* 0x00000004c8cf6981 */ /* 0x000ee2000c1e9900 */
        /* <DEDUP_REMOVED lines=17> */
[----:B----4-:R-:W-:Y:S01]  /*12810*/  @P3 FADD.FTZ R163, R162, -R165 ;  /* 0x800000a5a2a33221 */ /* 0x010fe20000010000 */
        /* <DEDUP_REMOVED lines=22> */
[----:B----4-:R-:W-:-:S03]  /*12980*/  HADD2.F32 R162, -RZ, R194.H0_H0 ;  /* 0x200000c2ffa27230 */ /* 0x010fc60000004100 */
        /* <DEDUP_REMOVED lines=14> */
[----:B----4-:R-:W4:Y:S01]  /*12a70*/  @P2 LDG.E.CONSTANT R157, [R200.64] ;  /* 0x00000004c89d2981 */ /* 0x010f22000c1e9900 */
[----:B------:R-:W-:Y:S02]  /*12a80*/  @P1 F2FP.PACK_AB R203, RZ, R203 ;  /* 0x000000cbffcb123e */ /* 0x000fe400000000ff */
[----:B------:R-:W-:Y:S01]  /*12a90*/  @P1 F2FP.PACK_AB R197, RZ, R197 ;  /* 0x000000c5ffc5123e */ /* 0x000fe200000000ff */
[----:B------:R-:W4:Y:S01]  /*12aa0*/  @P3 LDG.E.CONSTANT R161, [R200.64] ;  /* 0x00000004c8a13981 */ /* 0x000f22000c1e9900 */
[----:B------:R-:W-:-:S03]  /*12ab0*/  @P0 FADD.FTZ R163, R162, -R165 ;  /* 0x800000a5a2a30221 */ /* 0x000fc60000010000 */
[----:B------:R-:W-:Y:S01]  /*12ac0*/  @P1 STG.E [R6.64+0x20], R154 ;  /* 0x0000209a06001986 */ /* 0x000fe2000c101904 */
[----:B------:R-:W-:-:S03]  /*12ad0*/  HADD2.F32 R194, -RZ, R195.H1_H1 ;  /* 0x300000c3ffc27230 */ /* 0x000fc60000004100 */
[----:B------:R-:W4:Y:S01]  /*12ae0*/  @P3 LDG.E.CONSTANT R159, [R200.64] ;  /* 0x00000004c89f3981 */ /* 0x000f22000c1e9900 */
        /* <DEDUP_REMOVED lines=10> */
[----:B------:R-:W4:Y:S01]  /*12b90*/  @P2 LDG.E.CONSTANT R156, [R200.64] ;  /* 0x00000004c89c2981 */ /* 0x000f22000c1e9900 */
[----:B------:R-:W-:Y:S01]  /*12ba0*/  @P0 F2FP.PACK_AB R163, RZ, R163 ;  /* 0x000000a3ffa3023e */ /* 0x000fe200000000ff */
[----:B------:R-:W-:Y:S02]  /*12bb0*/  @P0 FADD.FTZ R195, R0, R195 ;  /* 0x000000c300c30221 */ /* 0x000fe40000010000 */
[--C-:B0-----:R-:W-:Y:S01]  /*12bc0*/  @P4 FADD.FTZ R155, R162, -R165.reuse ;  /* 0x800000a5a29b4221 */ /* 0x101fe20000010000 */
[----:B------:R-:W-:Y:S01]  /*12bd0*/  PRMT R194, R163, 0x7610, R194 ;  /* 0x00007610a3c27816 */ /* 0x000fe200000000c2 */
[----:B------:R-:W4:Y:S01]  /*12be0*/  @P1 LDG.E.CONSTANT R0, [R200.64] ;  /* 0x00000004c8001981 */ /* 0x000f22000c1e9900 */
[----:B------:R-:W-:Y:S01]  /*12bf0*/  @P4 FADD.FTZ R163, R192, -R165 ;  /* 0x800000a5c0a34221 */ /* 0x000fe20000010000 */
[----:B------:R-:W-:Y:S01]  /*12c00*/  @P0 F2FP.PACK_AB R195, RZ, R195 ;  /* 0x000000c3ffc3023e */ /* 0x000fe200000000ff */
[C---:B------:R-:W-:Y:S01]  /*12c10*/  @P4 FFMA.FTZ R162, R164.reuse, -0.69314718246459960938, R155 ;  /* 0xbf317218a4a24823 */ /* 0x040fe2000001009b */
[----:B------:R-:W4:Y:S01]  /*12c20*/  @P1 LDG.E.CONSTANT R154, [R200.64] ;  /* 0x00000004c89a1981 */ /* 0x000f22000c1e9900 */
        /* <DEDUP_REMOVED lines=9> */
[----:B------:R-:W4:Y:S04]  /*12cc0*/  @P0 LDG.E.CONSTANT R155, [R200.64] ;  /* 0x00000004c89b0981 */ /* 0x000f28000c1e9900 */
[----:B0-----:R-:W4:Y:S01]  /*12cd0*/  @P0 LDG.E.CONSTANT R152, [R200.64] ;  /* 0x00000004c8980981 */ /* 0x001f22000c1e9900 */
        /* <DEDUP_REMOVED lines=16> */
[----:B------:R-:W-:-:S02]  /*12de0*/  @P6 FADD.FTZ R163, R206, R163 ;  /* 0x000000a3cea36221 */ /* 0x000fc40000010000 */
[----:B------:R-:W-:-:S03]  /*12df0*/  @P6 FADD.FTZ R207, R207, R162 ;  /* 0x000000a2cfcf6221 */ /* 0x000fc60000010000 */
[----:B------:R-:W-:Y:S01]  /*12e00*/  @P6 F2FP.PACK_AB R163, RZ, R163 ;  /* 0x000000a3ffa3623e */ /* 0x000fe200000000ff */
[----:B------:R-:W3:Y:S01]  /*12e10*/  @P4 LDG.E.CONSTANT R162, [R200.64] ;  /* 0x00000004c8a24981 */ /* 0x000ee2000c1e9900 */
[----:B------:R-:W-:Y:S02]  /*12e20*/  @P6 F2FP.PACK_AB R207, RZ, R207 ;  /* 0x000000cfffcf623e */ /* 0x000fe400000000ff */
[----:B0-----:R-:W-:-:S03]  /*12e30*/  PRMT R193, R163, 0x7610, R193 ;  /* 0x00007610a3c17816 */ /* 0x001fc600000000c1 */
[----:B------:R-:W-:Y:S04]  /*12e40*/  @P6 STG.E.U16 [R4.64+0x1c], R207 ;  /* 0x00001ccf04006986 */ /* 0x000fe8000c101504 */
[----:B------:R0:W-:Y:S04]  /*12e50*/  @P6 STG.E [R6.64+0x3c], R149 ;  /* 0x00003c9506006986 */ /* 0x0001e8000c101904 */
[----:B------:R-:W-:Y:S01]  /*12e60*/  @P6 STG.E.U16 [R4.64+0x1e], R193 ;  /* 0x00001ec104006986 */ /* 0x000fe2000c101504 */
[----:B------:R-:W-:-:S13]  /*12e70*/  ISETP.GE.AND P6, PT, R212, 0xf, PT ;  /* 0x0000000fd400780c */ /* 0x000fda0003fc6270 */
[----:B------:R-:W3:Y:S04]  /*12e80*/  @P6 LDG.E.CONSTANT R151, [R200.64] ;  /* 0x00000004c8976981 */ /* 0x000ee8000c1e9900 */
[----:B------:R-:W3:Y:S01]  /*12e90*/  @P6 LDG.E.CONSTANT R150, [R200.64] ;  /* 0x00000004c8966981 */ /* 0x000ee2000c1e9900 */
        /* <DEDUP_REMOVED lines=22> */
[----:B----4-:R-:W-:Y:S02]  /*13000*/  @P2 FADD.FTZ R146, R157, R146 ;  /* 0x000000929d922221 */ /* 0x010fe40000010000 */
        /* <DEDUP_REMOVED lines=25> */
[----:B------:R-:W4:Y:S01]  /*131a0*/  @P5 LDG.E.CONSTANT R160, [R200.64] ;  /* 0x00000004c8a05981 */ /* 0x000f22000c1e9900 */
[----:B0-----:R-:W-:Y:S01]  /*131b0*/  @P1 FADD.FTZ R147, R144, -R165 ;  /* 0x800000a590931221 */ /* 0x001fe20000010000 */
[----:B------:R-:W-:Y:S01]  /*131c0*/  @P1 F2FP.PACK_AB R0, RZ, R0 ;  /* 0x00000000ff00123e */ /* 0x000fe200000000ff */
[----:B------:R-:W-:-:S04]  /*131d0*/  @P2 FADD.FTZ R156, R156, R159 ;  /* 0x0000009f9c9c2221 */ /* 0x000fc80000010000 */
[----:B------:R-:W4:Y:S01]  /*131e0*/  @P3 LDG.E.CONSTANT R145, [R200.64] ;  /* 0x00000004c8913981 */ /* 0x000f22000c1e9900 */
[----:B------:R-:W-:-:S03]  /*131f0*/  @P1 FFMA.FTZ R147, R164, -0.69314718246459960938, R147 ;  /* 0xbf317218a4931823 */ /* 0x000fc60000010093 */
[----:B------:R-:W-:Y:S01]  /*13200*/  @P2 STG.E [R6.64+0x50], R142 ;  /* 0x0000508e06002986 */ /* 0x000fe2000c101904 */
[----:B------:R-:W-:Y:S01]  /*13210*/  @P1 FADD.FTZ R147, R154, R147 ;  /* 0x000000939a931221 */ /* 0x000fe20000010000 */
[----:B------:R-:W-:Y:S01]  /*13220*/  PRMT R148, R0, 0x7610, R148 ;  /* 0x0000761000947816 */ /* 0x000fe20000000094 */
[--C-:B------:R-:W-:Y:S01]  /*13230*/  HADD2.F32 R0, -RZ, R186.reuse.H0_H0 ;  /* 0x200000baff007230 */ /* 0x100fe20000004100 */
[----:B------:R-:W4:Y:S02]  /*13240*/  @P3 LDG.E.CONSTANT R144, [R200.64] ;  /* 0x00000004c8903981 */ /* 0x000f24000c1e9900 */
        /* <DEDUP_REMOVED lines=20> */
[----:B------:R-:W4:Y:S01]  /*13390*/  @P2 LDG.E.CONSTANT R143, [R200.64] ;  /* 0x00000004c88f2981 */ /* 0x000f22000c1e9900 */
[----:B-1----:R-:W-:-:S03]  /*133a0*/  @P0 F2FP.PACK_AB R141, RZ, R0 ;  /* 0x00000000ff8d023e */ /* 0x002fc600000000ff */
[----:B------:R-:W4:Y:S01]  /*133b0*/  @P2 LDG.E.CONSTANT R142, [R200.64] ;  /* 0x00000004c88e2981 */ /* 0x000f22000c1e9900 */
        /* <DEDUP_REMOVED lines=10> */
[----:B------:R-:W4:Y:S04]  /*13460*/  @P1 LDG.E.CONSTANT R0, [R200.64] ;  /* 0x00000004c8001981 */ /* 0x000f28000c1e9900 */
[----:B------:R0:W-:Y:S01]  /*13470*/  @P0 STG.E.U16 [R4.64+0x32], R149 ;  /* 0x0000329504000986 */ /* 0x0001e2000c101504 */
[----:B------:R-:W-:-:S03]  /*13480*/  ISETP.GE.AND P0, PT, R212, 0x14, PT ;  /* 0x00000014d400780c */ /* 0x000fc60003f06270 */
[----:B------:R-:W4:Y:S04]  /*13490*/  @P1 LDG.E.CONSTANT R140, [R200.64] ;  /* 0x00000004c88c1981 */ /* 0x000f28000c1e9900 */
[----:B------:R-:W-:Y:S06]  /*134a0*/  @P4 STG.E [R6.64+0x68], R136 ;  /* 0x0000688806004986 */ /* 0x000fec000c101904 */
[----:B0-----:R-:W4:Y:S01]  /*134b0*/  @P0 LDG.E.CONSTANT R138, [R200.64] ;  /* 0x00000004c88a0981 */ /* 0x001f22000c1e9900 */
[----:B---3--:R-:W-:-:S02]  /*134c0*/  @P4 FADD.FTZ R153, R153, R146 ;  /* 0x0000009299994221 */ /* 0x008fc40000010000 */
[----:B------:R-:W-:-:S05]  /*134d0*/  @P4 FADD.FTZ R141, R162, R141 ;  /* 0x0000008da28d4221 */ /* 0x000fca0000010000 */
        /* <DEDUP_REMOVED lines=37> */
[--C-:B------:R-:W-:Y:S02]  /*13730*/  @P3 FADD.FTZ R135, R134, -R165.reuse ;  /* 0x800000a586873221 */ /* 0x100fe40000010000 */
        /* <DEDUP_REMOVED lines=9> */
[----:B----4-:R-:W-:-:S03]  /*137d0*/  @P5 FADD.FTZ R147, R160, R147 ;  /* 0x00000093a0935221 */ /* 0x010fc60000010000 */
        /* <DEDUP_REMOVED lines=339> */
[----:B------:R-:W-:Y:S04]  /*14d10*/  @P4 STG.E [R6.64+0x114], R95 ;  /* 0x0001145f06004986 */ /* 0x000fe8000c101904 */
        /* <DEDUP_REMOVED lines=20> */
[----:B0-----:R-:W-:Y:S01]  /*14e60*/  HADD2.F32 R2, -RZ, R9.H1_H1 ;  /* 0x30000009ff027230 */ /* 0x001fe20000004100 */
[--C-:B------:R-:W-:Y:S01]  /*14e70*/  @P5 FADD.FTZ R95, R8, -R165.reuse ;  /* 0x800000a5085f5221 */ /* 0x100fe20000010000 */
[----:B------:R-:W-:Y:S02]  /*14e80*/  HADD2.F32 R8, -RZ, R10.H0_H0 ;  /* 0x2000000aff087230 */ /* 0x000fe40000004100 */
[--C-:B------:R-:W-:Y:S02]  /*14e90*/  HADD2.F32 R92, -RZ, R11.reuse.H0_H0 ;  /* 0x2000000bff5c7230 */ /* 0x100fe40000004100 */
[----:B------:R-:W-:Y:S01]  /*14ea0*/  HADD2.F32 R94, -RZ, R11.H1_H1 ;  /* 0x3000000bff5e7230 */ /* 0x000fe20000004100 */
[----:B------:R-:W-:Y:S01]  /*14eb0*/  @P3 FADD.FTZ R11, R2, -R165 ;  /* 0x800000a5020b3221 */ /* 0x000fe20000010000 */
[----:B------:R-:W-:Y:S01]  /*14ec0*/  HADD2.F32 R0, -RZ, R9.H0_H0 ;  /* 0x20000009ff007230 */ /* 0x000fe20000004100 */
[----:B------:R-:W-:Y:S01]  /*14ed0*/  @P5 FFMA.FTZ R95, R164, -0.69314718246459960938, R95 ;  /* 0xbf317218a45f5823 */ /* 0x000fe2000001005f */
[----:B------:R-:W-:Y:S03]  /*14ee0*/  @P5 STG.E [R6.64+0x120], R90 ;  /* 0x0001205a06005986 */ /* 0x000fe6000c101904 */
[----:B------:R-:W-:-:S02]  /*14ef0*/  @P3 FADD.FTZ R9, R0, -R165 ;  /* 0x800000a500093221 */ /* 0x000fc40000010000 */
[C---:B------:R-:W-:Y:S02]  /*14f00*/  @P3 FFMA.FTZ R11, R164.reuse, -0.69314718246459960938, R11 ;  /* 0xbf317218a40b3823 */ /* 0x040fe4000001000b */
[----:B------:R-:W-:Y:S01]  /*14f10*/  @P3 FFMA.FTZ R9, R164, -0.69314718246459960938, R9 ;  /* 0xbf317218a4093823 */ /* 0x000fe20000010009 */
[----:B------:R-:W-:-:S05]  /*14f20*/  HADD2.F32 R10, -RZ, R10.H1_H1 ;  /* 0x3000000aff0a7230 */ /* 0x000fca0000004100 */
[----:B-1----:R-:W-:Y:S01]  /*14f30*/  @P2 FADD.FTZ R93, R10, -R165 ;  /* 0x800000a50a5d2221 */ /* 0x002fe20000010000 */
[--C-:B------:R-:W-:Y:S02]  /*14f40*/  HADD2.F32 R0, -RZ, R12.reuse.H0_H0 ;  /* 0x2000000cff007230 */ /* 0x100fe40000004100 */
[----:B------:R-:W-:Y:S01]  /*14f50*/  HADD2.F32 R12, -RZ, R12.H1_H1 ;  /* 0x3000000cff0c7230 */ /* 0x000fe20000004100 */
[----:B------:R-:W-:Y:S02]  /*14f60*/  @P2 FFMA.FTZ R93, R164, -0.69314718246459960938, R93 ;  /* 0xbf317218a45d2823 */ /* 0x000fe4000001005d */
[----:B--2---:R-:W-:-:S05]  /*14f70*/  @P5 FADD.FTZ R3, R102, R3 ;  /* 0x0000000366035221 */ /* 0x004fca0000010000 */
[----:B------:R-:W-:-:S04]  /*14f80*/  @P5 F2FP.PACK_AB R3, RZ, R3 ;  /* 0x00000003ff03523e */ /* 0x000fc800000000ff */
[----:B------:R-:W-:Y:S01]  /*14f90*/  PRMT R2, R3, 0x7610, R2 ;  /* 0x0000761003027816 */ /* 0x000fe20000000002 */
[----:B------:R-:W-:-:S04]  /*14fa0*/  @P2 FADD.FTZ R3, R8, -R165 ;  /* 0x800000a508032221 */ /* 0x000fc80000010000 */
[----:B------:R-:W-:Y:S01]  /*14fb0*/  @P2 FFMA.FTZ R3, R164, -0.69314718246459960938, R3 ;  /* 0xbf317218a4032823 */ /* 0x000fe20000010003 */
[----:B------:R0:W-:Y:S01]  /*14fc0*/  @P5 STG.E.U16 [R4.64+0x90], R2 ;  /* 0x0000900204005986 */ /* 0x0001e2000c101504 */
[----:B------:R-:W-:-:S05]  /*14fd0*/  @P5 FADD.FTZ R95, R104, R95 ;  /* 0x0000005f685f5221 */ /* 0x000fca0000010000 */
[----:B------:R-:W-:Y:S01]  /*14fe0*/  @P5 F2FP.PACK_AB R95, RZ, R95 ;  /* 0x0000005fff5f523e */ /* 0x000fe200000000ff */
[----:B----4-:R-:W-:-:S05]  /*14ff0*/  @P2 FADD.FTZ R3, R100, R3 ;  /* 0x0000000364032221 */ /* 0x010fca0000010000 */
[----:B------:R-:W-:-:S04]  /*15000*/  @P2 F2FP.PACK_AB R3, RZ, R3 ;  /* 0x00000003ff03223e */ /* 0x000fc800000000ff */
[----:B0-----:R-:W-:Y:S01]  /*15010*/  PRMT R2, R3, 0x7610, R2 ;  /* 0x0000761003027816 */ /* 0x001fe20000000002 */
[----:B------:R-:W-:Y:S01]  /*15020*/  @P1 FADD.FTZ R3, R92, -R165 ;  /* 0x800000a55c031221 */ /* 0x000fe20000010000 */
[----:B------:R-:W-:Y:S03]  /*15030*/  @P5 STG.E [R6.64+0x124], R91 ;  /* 0x0001245b06005986 */ /* 0x000fe6000c101904 */
[----:B------:R-:W-:Y:S02]  /*15040*/  @P1 FFMA.FTZ R3, R164, -0.69314718246459960938, R3 ;  /* 0xbf317218a4031823 */ /* 0x000fe40000010003 */
[----:B------:R-:W-:Y:S02]  /*15050*/  @P3 FADD.FTZ R9, R106, R9 ;  /* 0x000000096a093221 */ /* 0x000fe40000010000 */
[----:B------:R-:W-:-:S03]  /*15060*/  @P3 FADD.FTZ R11, R108, R11 ;  /* 0x0000000b6c0b3221 */ /* 0x000fc60000010000 */
[----:B------:R-:W-:Y:S01]  /*15070*/  @P3 F2FP.PACK_AB R9, RZ, R9 ;  /* 0x00000009ff09323e */ /* 0x000fe200000000ff */
[----:B------:R-:W-:Y:S01]  /*15080*/  @P5 STG.E.U16 [R4.64+0x92], R95 ;  /* 0x0000925f04005986 */ /* 0x000fe2000c101504 */
[----:B------:R-:W-:Y:S02]  /*15090*/  ISETP.GE.AND P5, PT, R212, 0x2c, PT ;  /* 0x0000002cd400780c */ /* 0x000fe40003fa6270 */
[----:B------:R-:W-:Y:S01]  /*150a0*/  @P3 F2FP.PACK_AB R11, RZ, R11 ;  /* 0x0000000bff0b323e */ /* 0x000fe200000000ff */
[----:B------:R-:W-:Y:S01]  /*150b0*/  @P3 STG.E [R6.64+0x128], R88 ;  /* 0x0001285806003986 */ /* 0x000fe2000c101904 */
[----:B---3--:R-:W-:-:S03]  /*150c0*/  @P1 FADD.FTZ R3, R98, R3 ;  /* 0x0000000362031221 */ /* 0x008fc60000010000 */
[----:B------:R-:W-:Y:S01]  /*150d0*/  @P3 STG.E.U16 [R4.64+0x94], R9 ;  /* 0x0000940904003986 */ /* 0x000fe2000c101504 */
[----:B------:R-:W-:-:S03]  /*150e0*/  @P2 FADD.FTZ R93, R114, R93 ;  /* 0x0000005d725d2221 */ /* 0x000fc60000010000 */
[----:B------:R-:W-:Y:S01]  /*150f0*/  @P3 STG.E [R6.64+0x12c], R89 ;  /* 0x00012c5906003986 */ /* 0x000fe2000c101904 */
[----:B------:R-:W-:-:S03]  /*15100*/  @P1 F2FP.PACK_AB R3, RZ, R3 ;  /* 0x00000003ff03123e */ /* 0x000fc600000000ff */
[----:B------:R-:W-:Y:S04]  /*15110*/  @P3 STG.E.U16 [R4.64+0x96], R11 ;  /* 0x0000960b04003986 */ /* 0x000fe8000c101504 */
[----:B------:R-:W-:Y:S04]  /*15120*/  @P2 STG.E [R6.64+0x130], R86 ;  /* 0x0001305606002986 */ /* 0x000fe8000c101904 */
[----:B------:R0:W-:Y:S01]  /*15130*/  @P2 STG.E.U16 [R4.64+0x98], R2 ;  /* 0x0000980204002986 */ /* 0x0001e2000c101504 */
[----:B------:R-:W-:-:S03]  /*15140*/  @P2 F2FP.PACK_AB R93, RZ, R93 ;  /* 0x0000005dff5d223e */ /* 0x000fc600000000ff */
[----:B------:R-:W2:Y:S04]  /*15150*/  @P5 LDG.E.CONSTANT R8, [R200.64] ;  /* 0x00000004c8085981 */ /* 0x000ea8000c1e9900 */
[----:B------:R-:W3:Y:S01]  /*15160*/  @P5 LDG.E.CONSTANT R10, [R200.64] ;  /* 0x00000004c80a5981 */ /* 0x000ee2000c1e9900 */
[----:B0-----:R-:W-:Y:S01]  /*15170*/  PRMT R2, R3, 0x7610, R2 ;  /* 0x0000761003027816 */ /* 0x001fe20000000002 */
[----:B------:R-:W-:Y:S02]  /*15180*/  @P0 FADD.FTZ R3, R12, -R165 ;  /* 0x800000a50c030221 */ /* 0x000fe40000010000 */
[----:B------:R-:W-:Y:S02]  /*15190*/  @P2 STG.E [R6.64+0x134], R87 ;  /* 0x0001345706002986 */ /* 0x000fe4000c101904 */
[----:B------:R-:W-:-:S02]  /*151a0*/  @P0 FFMA.FTZ R3, R164, -0.69314718246459960938, R3 ;  /* 0xbf317218a4030823 */ /* 0x000fc40000010003 */
[----:B------:R-:W-:Y:S01]  /*151b0*/  @P2 STG.E.U16 [R4.64+0x9a], R93 ;  /* 0x00009a5d04002986 */ /* 0x000fe2000c101504 */
[----:B------:R-:W-:Y:S01]  /*151c0*/  ISETP.GE.AND P3, PT, R212, 0x2d, PT ;  /* 0x0000002dd400780c */ /* 0x000fe20003f66270 */
[----:B------:R-:W-:Y:S01]  /*151d0*/  @P0 FADD.FTZ R3, R112, R3 ;  /* 0x0000000370030221 */ /* 0x000fe20000010000 */
[----:B------:R-:W-:Y:S01]  /*151e0*/  ISETP.GE.AND P2, PT, R212, 0x2e, PT ;  /* 0x0000002ed400780c */ /* 0x000fe20003f46270 */
[--C-:B------:R-:W-:Y:S02]  /*151f0*/  @P1 FADD.FTZ R9, R94, -R165.reuse ;  /* 0x800000a55e091221 */ /* 0x100fe40000010000 */
[----:B------:R-:W-:Y:S01]  /*15200*/  @P0 FADD.FTZ R11, R0, -R165 ;  /* 0x800000a5000b0221 */ /* 0x000fe20000010000 */
[----:B------:R-:W-:Y:S01]  /*15210*/  @P0 F2FP.PACK_AB R3, RZ, R3 ;  /* 0x00000003ff03023e */ /* 0x000fe200000000ff */
[----:B------:R-:W-:Y:S01]  /*15220*/  HADD2.F32 R0, -RZ, R13.H0_H0 ;  /* 0x2000000dff007230 */ /* 0x000fe20000004100 */
[C---:B------:R-:W-:Y:S02]  /*15230*/  @P1 FFMA.FTZ R9, R164.reuse, -0.69314718246459960938, R9 ;  /* 0xbf317218a4091823 */ /* 0x040fe40000010009 */
[----:B------:R-:W-:Y:S01]  /*15240*/  @P0 FFMA.FTZ R11, R164, -0.69314718246459960938, R11 ;  /* 0xbf317218a40b0823 */ /* 0x000fe2000001000b */
[----:B------:R-:W-:Y:S01]  /*15250*/  PRMT R13, R3, 0x7610, R13 ;  /* 0x00007610030d7816 */ /* 0x000fe2000000000d */
[----:B------:R-:W-:Y:S01]  /*15260*/  @P1 FADD.FTZ R9, R96, R9 ;  /* 0x0000000960091221 */ /* 0x000fe20000010000 */
[----:B------:R-:W4:Y:S01]  /*15270*/  @P3 LDG.E.CONSTANT R88, [R200.64] ;  /* 0x00000004c8583981 */ /* 0x000f22000c1e9900 */
[----:B------:R-:W-:-:S02]  /*15280*/  @P4 FADD.FTZ R3, R0, -R165 ;  /* 0x800000a500034221 */ /* 0x000fc40000010000 */
[----:B------:R-:W-:Y:S01]  /*15290*/  @P0 FADD.FTZ R11, R110, R11 ;  /* 0x0000000b6e0b0221 */ /* 0x000fe20000010000 */
[----:B------:R-:W4:Y:S01]  /*152a0*/  @P2 LDG.E.CONSTANT R86, [R200.64] ;  /* 0x00000004c8562981 */ /* 0x000f22000c1e9900 */
[----:B------:R-:W-:Y:S01]  /*152b0*/  @P4 FFMA.FTZ R3, R164, -0.69314718246459960938, R3 ;  /* 0xbf317218a4034823 */ /* 0x000fe20000010003 */
[----:B------:R-:W-:Y:S02]  /*152c0*/  @P1 F2FP.PACK_AB R9, RZ, R9 ;  /* 0x00000009ff09123e */ /* 0x000fe400000000ff */
[----:B------:R-:W4:Y:S01]  /*152d0*/  @P3 LDG.E.CONSTANT R90, [R200.64] ;  /* 0x00000004c85a3981 */ /* 0x000f22000c1e9900 */
[----:B------:R-:W-:-:S03]  /*152e0*/  @P0 F2FP.PACK_AB R11, RZ, R11 ;  /* 0x0000000bff0b023e */ /* 0x000fc600000000ff */
[----:B------:R-:W4:Y:S04]  /*152f0*/  @P2 LDG.E.CONSTANT R12, [R200.64] ;  /* 0x00000004c80c2981 */ /* 0x000f28000c1e9900 */
[----:B------:R-:W-:Y:S04]  /*15300*/  @P1 STG.E [R6.64+0x138], R84 ;  /* 0x0001385406001986 */ /* 0x000fe8000c101904 */
[----:B------:R0:W-:Y:S01]  /*15310*/  @P1 STG.E.U16 [R4.64+0x9c], R2 ;  /* 0x00009c0204001986 */ /* 0x0001e2000c101504 */
[----:B------:R-:W-:-:S03]  /*15320*/  HADD2.F32 R0, -RZ, R14.H0_H0 ;  /* 0x2000000eff007230 */ /* 0x000fc60000004100 */
[----:B------:R-:W-:Y:S01]  /*15330*/  @P1 STG.E [R6.64+0x13c], R85 ;  /* 0x00013c5506001986 */ /* 0x000fe2000c101904 */
[----:B------:R-:W-:-:S03]  /*15340*/  HADD2.F32 R14, -RZ, R14.H1_H1 ;  /* 0x3000000eff0e7230 */ /* 0x000fc60000004100 */
[----:B------:R1:W-:Y:S01]  /*15350*/  @P1 STG.E.U16 [R4.64+0x9e], R9 ;  /* 0x00009e0904001986 */ /* 0x0003e2000c101504 */
[----:B------:R-:W-:Y:S01]  /*15360*/  ISETP.GE.AND P1, PT, R212, 0x2f, PT ;  /* 0x0000002fd400780c */ /* 0x000fe20003f26270 */
[----:B0-----:R-:W-:Y:S02]  /*15370*/  HADD2.F32 R2, -RZ, R13.H1_H1 ;  /* 0x3000000dff027230 */ /* 0x001fe40000004100 */
[----:B------:R-:W-:Y:S04]  /*15380*/  @P0 STG.E [R6.64+0x140], R82 ;  /* 0x0001405206000986 */ /* 0x000fe8000c101904 */
[----:B------:R0:W-:Y:S04]  /*15390*/  @P0 STG.E.U16 [R4.64+0xa0], R11 ;  /* 0x0000a00b04000986 */ /* 0x0001e8000c101504 */
[----:B------:R-:W-:Y:S01]  /*153a0*/  @P0 STG.E [R6.64+0x144], R83 ;  /* 0x0001445306000986 */ /* 0x000fe2000c101904 */
[----:B-1----:R-:W-:-:S02]  /*153b0*/  @P4 FADD.FTZ R9, R2, -R165 ;  /* 0x800000a502094221 */ /* 0x002fc40000010000 */
[----:B------:R-:W-:Y:S01]  /*153c0*/  @P4 FADD.FTZ R3, R116, R3 ;  /* 0x0000000374034221 */ /* 0x000fe20000010000 */
[----:B------:R-:W-:Y:S01]  /*153d0*/  @P0 STG.E.U16 [R4.64+0xa2], R13 ;  /* 0x0000a20d04000986 */ /* 0x000fe2000c101504 */
[----:B------:R-:W-:-:S03]  /*153e0*/  ISETP.GE.AND P0, PT, R212, 0x30, PT ;  /* 0x00000030d400780c */ /* 0x000fc60003f06270 */
[----:B------:R-:W-:Y:S01]  /*153f0*/  @P4 F2FP.PACK_AB R3, RZ, R3 ;  /* 0x00000003ff03423e */ /* 0x000fe200000000ff */
[--C-:B0-----:R-:W-:Y:S01]  /*15400*/  @P6 FADD.FTZ R11, R0, -R165.reuse ;  /* 0x800000a5000b6221 */ /* 0x101fe20000010000 */
[----:B------:R-:W4:Y:S02]  /*15410*/  @P1 LDG.E.CONSTANT R84, [R200.64] ;  /* 0x00000004c8541981 */ /* 0x000f24000c1e9900 */
[----:B------:R-:W-:Y:S01]  /*15420*/  PRMT R2, R3, 0x7610, R2 ;  /* 0x0000761003027816 */ /* 0x000fe20000000002 */
[----:B------:R-:W-:Y:S01]  /*15430*/  @P6 FADD.FTZ R3, R14, -R165 ;  /* 0x800000a50e036221 */ /* 0x000fe20000010000 */
[----:B------:R-:W4:Y:S01]  /*15440*/  @P1 LDG.E.CONSTANT R92, [R200.64] ;  /* 0x00000004c85c1981 */ /* 0x000f22000c1e9900 */
[C---:B------:R-:W-:Y:S02]  /*15450*/  @P4 FFMA.FTZ R9, R164.reuse, -0.69314718246459960938, R9 ;  /* 0xbf317218a4094823 */ /* 0x040fe40000010009 */
[C---:B------:R-:W-:Y:S01]  /*15460*/  @P6 FFMA.FTZ R3, R164.reuse, -0.69314718246459960938, R3 ;  /* 0xbf317218a4036823 */ /* 0x040fe20000010003 */
[----:B------:R-:W4:Y:S01]  /*15470*/  @P0 LDG.E.CONSTANT R82, [R200.64] ;  /* 0x00000004c8520981 */ /* 0x000f22000c1e9900 */
[----:B------:R-:W-:-:S02]  /*15480*/  @P6 FFMA.FTZ R11, R164, -0.69314718246459960938, R11 ;  /* 0xbf317218a40b6823 */ /* 0x000fc4000001000b */
[----:B------:R-:W-:Y:S01]  /*15490*/  @P4 FADD.FTZ R9, R118, R9 ;  /* 0x0000000976094221 */ /* 0x000fe20000010000 */
[----:B------:R-:W-:Y:S04]  /*154a0*/  @P4 STG.E [R6.64+0x148], R80 ;  /* 0x0001485006004986 */ /* 0x000fe8000c101904 */
[----:B------:R-:W4:Y:S01]  /*154b0*/  @P0 LDG.E.CONSTANT R94, [R200.64] ;  /* 0x00000004c85e0981 */ /* 0x000f22000c1e9900 */
[----:B------:R-:W-:Y:S01]  /*154c0*/  @P6 FADD.FTZ R3, R122, R3 ;  /* 0x000000037a036221 */ /* 0x000fe20000010000 */
[----:B------:R-:W-:Y:S01]  /*154d0*/  @P4 F2FP.PACK_AB R9, RZ, R9 ;  /* 0x00000009ff09423e */ /* 0x000fe200000000ff */
[----:B------:R-:W-:-:S03]  /*154e0*/  @P6 FADD.FTZ R11, R120, R11 ;  /* 0x0000000b780b6221 */ /* 0x000fc60000010000 */
[----:B------:R-:W-:Y:S01]  /*154f0*/  @P6 F2FP.PACK_AB R3, RZ, R3 ;  /* 0x00000003ff03623e */ /* 0x000fe200000000ff */
[----:B------:R0:W-:Y:S01]  /*15500*/  @P4 STG.E.U16 [R4.64+0xa4], R2 ;  /* 0x0000a40204004986 */ /* 0x0001e2000c101504 */
[----:B------:R-:W-:-:S03]  /*15510*/  @P6 F2FP.PACK_AB R11, RZ, R11 ;  /* 0x0000000bff0b623e */ /* 0x000fc600000000ff */
[----:B------:R-:W-:Y:S04]  /*15520*/  @P4 STG.E [R6.64+0x14c], R81 ;  /* 0x00014c5106004986 */ /* 0x000fe8000c101904 */
[----:B------:R1:W-:Y:S01]  /*15530*/  @P4 STG.E.U16 [R4.64+0xa6], R9 ;  /* 0x0000a60904004986 */ /* 0x0003e2000c101504 */
[C---:B------:R-:W-:Y:S02]  /*15540*/  ISETP.GE.AND P4, PT, R212.reuse, 0x31, PT ;  /* 0x00000031d400780c */ /* 0x040fe40003f86270 */
[----:B0-----:R-:W-:Y:S01]  /*15550*/  PRMT R2, R3, 0x7610, R2 ;  /* 0x0000761003027816 */ /* 0x001fe20000000002 */
[----:B------:R-:W-:Y:S04]  /*15560*/  @P6 STG.E [R6.64+0x150], R78 ;  /* 0x0001504e06006986 */ /* 0x000fe8000c101904 */
[----:B------:R-:W-:Y:S04]  /*15570*/  @P6 STG.E.U16 [R4.64+0xa8], R11 ;  /* 0x0000a80b04006986 */ /* 0x000fe8000c101504 */
[----:B------:R-:W-:Y:S04]  /*15580*/  @P6 STG.E [R6.64+0x154], R79 ;  /* 0x0001544f06006986 */ /* 0x000fe8000c101904 */
[----:B------:R0:W-:Y:S01]  /*15590*/  @P6 STG.E.U16 [R4.64+0xaa], R2 ;  /* 0x0000aa0204006986 */ /* 0x0001e2000c101504 */
[----:B------:R-:W-:-:S03]  /*155a0*/  ISETP.GE.AND P6, PT, R212, 0x32, PT ;  /* 0x00000032d400780c */ /* 0x000fc60003fc6270 */
[----:B------:R-:W4:Y:S04]  /*155b0*/  @P4 LDG.E.CONSTANT R14, [R200.64] ;  /* 0x00000004c80e4981 */ /* 0x000f28000c1e9900 */
[----:B------:R-:W4:Y:S06]  /*155c0*/  @P4 LDG.E.CONSTANT R80, [R200.64] ;  /* 0x00000004c8504981 */ /* 0x000f2c000c1e9900 */
[----:B------:R-:W4:Y:S04]  /*155d0*/  @P6 LDG.E.CONSTANT R96, [R200.64] ;  /* 0x00000004c8606981 */ /* 0x000f28000c1e9900 */
[----:B------:R-:W4:Y:S01]  /*155e0*/  @P6 LDG.E.CONSTANT R98, [R200.64] ;  /* 0x00000004c8626981 */ /* 0x000f22000c1e9900 */
[----:B------:R-:W-:-:S05]  /*155f0*/  HADD2.F32 R0, -RZ, R15.H0_H0 ;  /* 0x2000000fff007230 */ /* 0x000fca0000004100 */
[----:B------:R-:W-:Y:S01]  /*15600*/  @P5 FADD.FTZ R3, R0, -R165 ;  /* 0x800000a500035221 */ /* 0x000fe20000010000 */
[----:B------:R-:W-:-:S03]  /*15610*/  HADD2.F32 R0, -RZ, R15.H1_H1 ;  /* 0x3000000fff007230 */ /* 0x000fc60000004100 */
[----:B------:R-:W-:Y:S02]  /*15620*/  @P5 FFMA.FTZ R3, R164, -0.69314718246459960938, R3 ;  /* 0xbf317218a4035823 */ /* 0x000fe40000010003 */
[----:B-1----:R-:W-:-:S04]  /*15630*/  @P5 FADD.FTZ R9, R0, -R165 ;  /* 0x800000a500095221 */ /* 0x002fc80000010000 */
[----:B------:R-:W-:Y:S01]  /*15640*/  @P5 FFMA.FTZ R9, R164, -0.69314718246459960938, R9 ;  /* 0xbf317218a4095823 */ /* 0x000fe20000010009 */
[--C-:B------:R-:W-:Y:S02]  /*15650*/  HADD2.F32 R0, -RZ, R16.reuse.H0_H0 ;  /* 0x20000010ff007230 */ /* 0x100fe40000004100 */
[----:B0-----:R-:W-:Y:S02]  /*15660*/  HADD2.F32 R2, -RZ, R17.H0_H0 ;  /* 0x20000011ff027230 */ /* 0x001fe40000004100 */
[----:B------:R-:W-:Y:S01]  /*15670*/  HADD2.F32 R16, -RZ, R16.H1_H1 ;  /* 0x30000010ff107230 */ /* 0x000fe20000004100 */
[--C-:B------:R-:W-:Y:S01]  /*15680*/  @P3 FADD.FTZ R11, R0, -R165.reuse ;  /* 0x800000a5000b3221 */ /* 0x100fe20000010000 */
[----:B------:R-:W-:Y:S03]  /*15690*/  @P5 STG.E [R6.64+0x158], R76 ;  /* 0x0001584c06005986 */ /* 0x000fe6000c101904 */
[----:B------:R-:W-:-:S02]  /*156a0*/  @P3 FADD.FTZ R13, R16, -R165 ;  /* 0x800000a5100d3221 */ /* 0x000fc40000010000 */
[C---:B------:R-:W-:Y:S02]  /*156b0*/  @P3 FFMA.FTZ R11, R164.reuse, -0.69314718246459960938, R11 ;  /* 0xbf317218a40b3823 */ /* 0x040fe4000001000b */
[----:B------:R-:W-:Y:S02]  /*156c0*/  @P3 FFMA.FTZ R13, R164, -0.69314718246459960938, R13 ;  /* 0xbf317218a40d3823 */ /* 0x000fe4000001000d */
[----:B--2---:R-:W-:Y:S02]  /*156d0*/  @P5 FADD.FTZ R3, R8, R3 ;  /* 0x0000000308035221 */ /* 0x004fe40000010000 */
[----:B---3--:R-:W-:-:S03]  /*156e0*/  @P5 FADD.FTZ R9, R10, R9 ;  /* 0x000000090a095221 */ /* 0x008fc60000010000 */
[----:B------:R-:W-:Y:S01]  /*156f0*/  @P5 F2FP.PACK_AB R3, RZ, R3 ;  /* 0x00000003ff03523e */ /* 0x000fe200000000ff */
[----:B------:R-:W-:Y:S01]  /*15700*/  HADD2.F32 R8, -RZ, R17.H1_H1 ;  /* 0x30000011ff087230 */ /* 0x000fe20000004100 */
[----:B------:R-:W-:Y:S02]  /*15710*/  @P5 F2FP.PACK_AB R9, RZ, R9 ;  /* 0x00000009ff09523e */ /* 0x000fe400000000ff */
[----:B------:R-:W-:Y:S01]  /*15720*/  PRMT R0, R3, 0x7610, R0 ;  /* 0x0000761003007816 */ /* 0x000fe20000000000 */
[--C-:B------:R-:W-:Y:S01]  /*15730*/  @P2 FADD.FTZ R3, R2, -R165.reuse ;  /* 0x800000a502032221 */ /* 0x100fe20000010000 */
[----:B------:R-:W-:Y:S01]  /*15740*/  PRMT R10, R9, 0x7610, R10 ;  /* 0x00007610090a7816 */ /* 0x000fe2000000000a */
[----:B------:R-:W-:Y:S02]  /*15750*/  @P2 FADD.FTZ R9, R8, -R165 ;  /* 0x800000a508092221 */ /* 0x000fe40000010000 */
[----:B------:R0:W-:Y:S01]  /*15760*/  @P5 STG.E.U16 [R4.64+0xac], R0 ;  /* 0x0000ac0004005986 */ /* 0x0001e2000c101504 */
[----:B------:R-:W-:-:S02]  /*15770*/  @P2 FFMA.FTZ R3, R164, -0.69314718246459960938, R3 ;  /* 0xbf317218a4032823 */ /* 0x000fc40000010003 */
[----:B------:R-:W-:Y:S01]  /*15780*/  @P2 FFMA.FTZ R9, R164, -0.69314718246459960938, R9 ;  /* 0xbf317218a4092823 */ /* 0x000fe20000010009 */
[----:B------:R-:W-:Y:S04]  /*15790*/  @P5 STG.E [R6.64+0x15c], R77 ;  /* 0x00015c4d06005986 */ /* 0x000fe8000c101904 */
[----:B------:R1:W-:Y:S01]  /*157a0*/  @P5 STG.E.U16 [R4.64+0xae], R10 ;  /* 0x0000ae0a04005986 */ /* 0x0003e2000c101504 */
[----:B------:R-:W-:Y:S01]  /*157b0*/  ISETP.GE.AND P5, PT, R212, 0x33, PT ;  /* 0x00000033d400780c */ /* 0x000fe20003fa6270 */
[----:B----4-:R-:W-:Y:S02]  /*157c0*/  @P3 FADD.FTZ R11, R88, R11 ;  /* 0x0000000b580b3221 */ /* 0x010fe40000010000 */
[----:B------:R-:W-:-:S03]  /*157d0*/  @P2 FADD.FTZ R3, R86, R3 ;  /* 0x0000000356032221 */ /* 0x000fc60000010000 */
[----:B------:R-:W-:Y:S01]  /*157e0*/  @P3 F2FP.PACK_AB R11, RZ, R11 ;  /* 0x0000000bff0b323e */ /* 0x000fe200000000ff */
[----:B------:R-:W-:Y:S01]  /*157f0*/  @P3 FADD.FTZ R13, R90, R13 ;  /* 0x0000000d5a0d3221 */ /* 0x000fe20000010000 */
[----:B------:R-:W-:Y:S01]  /*15800*/  @P2 F2FP.PACK_AB R3, RZ, R3 ;  /* 0x00000003ff03223e */ /* 0x000fe200000000ff */
[----:B------:R-:W-:Y:S01]  /*15810*/  @P2 FADD.FTZ R9, R12, R9 ;  /* 0x000000090c092221 */ /* 0x000fe20000010000 */
[--C-:B0-----:R-:W-:Y:S02]  /*15820*/  HADD2.F32 R0, -RZ, R18.reuse.H0_H0 ;  /* 0x20000012ff007230 */ /* 0x101fe40000004100 */
[----:B------:R-:W-:Y:S01]  /*15830*/  @P3 F2FP.PACK_AB R13, RZ, R13 ;  /* 0x0000000dff0d323e */ /* 0x000fe200000000ff */
[----:B------:R-:W-:Y:S01]  /*15840*/  @P3 STG.E [R6.64+0x160], R74 ;  /* 0x0001604a06003986 */ /* 0x000fe2000c101904 */
[----:B------:R-:W-:Y:S02]  /*15850*/  @P2 F2FP.PACK_AB R9, RZ, R9 ;  /* 0x00000009ff09223e */ /* 0x000fe400000000ff */
[----:B------:R-:W-:Y:S01]  /*15860*/  PRMT R2, R3, 0x7610, R2 ;  /* 0x0000761003027816 */ /* 0x000fe20000000002 */
[----:B------:R0:W-:Y:S01]  /*15870*/  @P3 STG.E.U16 [R4.64+0xb0], R11 ;  /* 0x0000b00b04003986 */ /* 0x0001e2000c101504 */
[----:B------:R-:W-:Y:S01]  /*15880*/  @P1 FADD.FTZ R3, R0, -R165 ;  /* 0x800000a500031221 */ /* 0x000fe20000010000 */
[----:B------:R-:W-:Y:S01]  /*15890*/  HADD2.F32 R18, -RZ, R18.H1_H1 ;  /* 0x30000012ff127230 */ /* 0x000fe20000004100 */
[----:B-1----:R-:W-:Y:S01]  /*158a0*/  PRMT R10, R9, 0x7610, R10 ;  /* 0x00007610090a7816 */ /* 0x002fe2000000000a */
[----:B------:R-:W-:Y:S01]  /*158b0*/  @P3 STG.E [R6.64+0x164], R75 ;  /* 0x0001644b06003986 */ /* 0x000fe2000c101904 */
[----:B------:R-:W-:-:S03]  /*158c0*/  HADD2.F32 R0, -RZ, R19.H0_H0 ;  /* 0x20000013ff007230 */ /* 0x000fc60000004100 */
[----:B------:R-:W-:Y:S04]  /*158d0*/  @P3 STG.E.U16 [R4.64+0xb2], R13 ;  /* 0x0000b20d04003986 */ /* 0x000fe8000c101504 */
[----:B------:R-:W2:Y:S04]  /*158e0*/  @P5 LDG.E.CONSTANT R8, [R200.64] ;  /* 0x00000004c8085981 */ /* 0x000ea8000c1e9900 */
[----:B------:R-:W3:Y:S01]  /*158f0*/  @P5 LDG.E.CONSTANT R16, [R200.64] ;  /* 0x00000004c8105981 */ /* 0x000ee2000c1e9900 */
[----:B0-----:R-:W-:-:S03]  /*15900*/  @P1 FADD.FTZ R11, R18, -R165 ;  /* 0x800000a5120b1221 */ /* 0x001fc60000010000 */
[----:B------:R-:W-:Y:S01]  /*15910*/  @P2 STG.E [R6.64+0x168], R72 ;  /* 0x0001684806002986 */ /* 0x000fe2000c101904 */
[----:B------:R-:W-:-:S03]  /*15920*/  @P0 FADD.FTZ R9, R0, -R165 ;  /* 0x800000a500090221 */ /* 0x000fc60000010000 */
[----:B------:R0:W-:Y:S01]  /*15930*/  @P2 STG.E.U16 [R4.64+0xb4], R2 ;  /* 0x0000b40204002986 */ /* 0x0001e2000c101504 */
[----:B------:R-:W-:-:S03]  /*15940*/  ISETP.GE.AND P3, PT, R212, 0x34, PT ;  /* 0x00000034d400780c */ /* 0x000fc60003f66270 */
[----:B------:R-:W-:Y:S01]  /*15950*/  @P2 STG.E [R6.64+0x16c], R73 ;  /* 0x00016c4906002986 */ /* 0x000fe2000c101904 */
[----:B------:R-:W-:-:S03]  /*15960*/  @P1 FFMA.FTZ R3, R164, -0.69314718246459960938, R3 ;  /* 0xbf317218a4031823 */ /* 0x000fc60000010003 */
[----:B------:R-:W-:Y:S01]  /*15970*/  @P2 STG.E.U16 [R4.64+0xb6], R10 ;  /* 0x0000b60a04002986 */ /* 0x000fe2000c101504 */
[----:B------:R-:W-:Y:S01]  /*15980*/  ISETP.GE.AND P2, PT, R212, 0x35, PT ;  /* 0x00000035d400780c */ /* 0x000fe20003f46270 */
[C---:B------:R-:W-:Y:S01]  /*15990*/  @P1 FFMA.FTZ R11, R164.reuse, -0.69314718246459960938, R11 ;  /* 0xbf317218a40b1823 */ /* 0x040fe2000001000b */
[----:B0-----:R-:W-:Y:S01]  /*159a0*/  HADD2.F32 R2, -RZ, R19.H1_H1 ;  /* 0x30000013ff027230 */ /* 0x001fe20000004100 */
[----:B------:R-:W-:Y:S02]  /*159b0*/  @P0 FFMA.FTZ R9, R164, -0.69314718246459960938, R9 ;  /* 0xbf317218a4090823 */ /* 0x000fe40000010009 */
[----:B------:R-:W4:Y:S01]  /*159c0*/  @P3 LDG.E.CONSTANT R72, [R200.64] ;  /* 0x00000004c8483981 */ /* 0x000f22000c1e9900 */
[----:B------:R-:W-:Y:S02]  /*159d0*/  @P1 FADD.FTZ R3, R84, R3 ;  /* 0x0000000354031221 */ /* 0x000fe40000010000 */
[----:B------:R-:W-:Y:S01]  /*159e0*/  @P1 FADD.FTZ R11, R92, R11 ;  /* 0x0000000b5c0b1221 */ /* 0x000fe20000010000 */
[----:B------:R-:W-:Y:S01]  /*159f0*/  HADD2.F32 R0, -RZ, R20.H0_H0 ;  /* 0x20000014ff007230 */ /* 0x000fe20000004100 */
[----:B------:R-:W-:Y:S01]  /*15a00*/  @P0 FADD.FTZ R13, R2, -R165 ;  /* 0x800000a5020d0221 */ /* 0x000fe20000010000 */
[----:B------:R-:W4:Y:S01]  /*15a10*/  @P3 LDG.E.CONSTANT R74, [R200.64] ;  /* 0x00000004c84a3981 */ /* 0x000f22000c1e9900 */
[----:B------:R-:W-:Y:S01]  /*15a20*/  @P0 FADD.FTZ R9, R82, R9 ;  /* 0x0000000952090221 */ /* 0x000fe20000010000 */
[----:B------:R-:W-:Y:S01]  /*15a30*/  @P1 F2FP.PACK_AB R3, RZ, R3 ;  /* 0x00000003ff03123e */ /* 0x000fe200000000ff */
[----:B------:R-:W-:Y:S01]  /*15a40*/  @P0 FFMA.FTZ R13, R164, -0.69314718246459960938, R13 ;  /* 0xbf317218a40d0823 */ /* 0x000fe2000001000d */
[----:B------:R0:W-:Y:S01]  /*15a50*/  @P1 STG.E [R6.64+0x170], R70 ;  /* 0x0001704606001986 */ /* 0x0001e2000c101904 */
[----:B------:R-:W-:-:S02]  /*15a60*/  @P1 F2FP.PACK_AB R11, RZ, R11 ;  /* 0x0000000bff0b123e */ /* 0x000fc400000000ff */
[----:B------:R-:W-:Y:S01]  /*15a70*/  @P0 F2FP.PACK_AB R9, RZ, R9 ;  /* 0x00000009ff09023e */ /* 0x000fe200000000ff */
[----:B------:R1:W-:Y:S01]  /*15a80*/  @P1 STG.E.U16 [R4.64+0xb8], R3 ;  /* 0x0000b80304001986 */ /* 0x0003e2000c101504 */
[----:B------:R-:W-:Y:S02]  /*15a90*/  @P0 FADD.FTZ R13, R94, R13 ;  /* 0x0000000d5e0d0221 */ /* 0x000fe40000010000 */
[----:B------:R-:W-:Y:S01]  /*15aa0*/  PRMT R2, R9, 0x7610, R2 ;  /* 0x0000761009027816 */ /* 0x000fe20000000002 */
        /* <DEDUP_REMOVED lines=30> */
[----:B------:R-:W-:Y:S01]  /*15c90*/  @P6 FADD.FTZ R13, R98, R13 ;  /* 0x0000000d620d6221 */ /* 0x000fe20000010000 */
[----:B------:R-:W4:Y:S02]  /*15ca0*/  @P0 LDG.E.CONSTANT R78, [R200.64] ;  /* 0x00000004c84e0981 */ /* 0x000f24000c1e9900 */
[----:B------:R-:W-:-:S02]  /*15cb0*/  @P6 F2FP.PACK_AB R11, RZ, R11 ;  /* 0x0000000bff0b623e */ /* 0x000fc400000000ff */
[----:B------:R1:W-:Y:S01]  /*15cc0*/  @P4 STG.E.U16 [R4.64+0xc0], R3 ;  /* 0x0000c00304004986 */ /* 0x0003e2000c101504 */
[----:B------:R-:W-:-:S03]  /*15cd0*/  @P6 F2FP.PACK_AB R13, RZ, R13 ;  /* 0x0000000dff0d623e */ /* 0x000fc600000000ff */
        /* <DEDUP_REMOVED lines=19> */
[--C-:B------:R-:W-:Y:S02]  /*15e10*/  HADD2.F32 R2, -RZ, R23.reuse.H1_H1 ;  /* 0x30000017ff027230 */ /* 0x100fe40000004100 */
[----:B------:R-:W-:-:S03]  /*15e20*/  HADD2.F32 R0, -RZ, R23.H0_H0 ;  /* 0x20000017ff007230 */ /* 0x000fc60000004100 */
[----:B------:R-:W-:Y:S01]  /*15e30*/  @P3 FADD.FTZ R11, R2, -R165 ;  /* 0x800000a5020b3221 */ /* 0x000fe20000010000 */
[----:B------:R-:W-:Y:S03]  /*15e40*/  @P5 STG.E [R6.64+0x190], R62 ;  /* 0x0001903e06005986 */ /* 0x000fe6000c101904 */
[----:B------:R-:W-:Y:S01]  /*15e50*/  @P3 FFMA.FTZ R11, R164, -0.69314718246459960938, R11 ;  /* 0xbf317218a40b3823 */ /* 0x000fe2000001000b */
[--C-:B------:R-:W-:Y:S02]  /*15e60*/  HADD2.F32 R12, -RZ, R25.reuse.H1_H1 ;  /* 0x30000019ff0c7230 */ /* 0x100fe40000004100 */
[----:B------:R-:W-:Y:S02]  /*15e70*/  HADD2.F32 R10, -RZ, R25.H0_H0 ;  /* 0x20000019ff0a7230 */ /* 0x000fe40000004100 */
[--C-:B------:R-:W-:Y:S02]  /*15e80*/  HADD2.F32 R14, -RZ, R26.reuse.H0_H0 ;  /* 0x2000001aff0e7230 */ /* 0x100fe40000004100 */
[----:B------:R-:W-:-:S02]  /*15e90*/  HADD2.F32 R26, -RZ, R26.H1_H1 ;  /* 0x3000001aff1a7230 */ /* 0x000fc40000004100 */
[----:B------:R-:W-:Y:S01]  /*15ea0*/  HADD2.F32 R18, -RZ, R27.H1_H1 ;  /* 0x3000001bff127230 */ /* 0x000fe20000004100 */
[----:B--2---:R-:W-:Y:S02]  /*15eb0*/  @P5 FADD.FTZ R3, R8, R3 ;  /* 0x0000000308035221 */ /* 0x004fe40000010000 */
[----:B---3--:R-:W-:Y:S01]  /*15ec0*/  @P5 FADD.FTZ R9, R16, R9 ;  /* 0x0000000910095221 */ /* 0x008fe20000010000 */
[--C-:B------:R-:W-:Y:S02]  /*15ed0*/  HADD2.F32 R8, -RZ, R24.reuse.H0_H0 ;  /* 0x20000018ff087230 */ /* 0x100fe40000004100 */
[----:B------:R-:W-:Y:S01]  /*15ee0*/  @P5 F2FP.PACK_AB R3, RZ, R3 ;  /* 0x00000003ff03523e */ /* 0x000fe200000000ff */
[----:B------:R-:W-:Y:S01]  /*15ef0*/  HADD2.F32 R24, -RZ, R24.H1_H1 ;  /* 0x30000018ff187230 */ /* 0x000fe20000004100 */
[----:B------:R-:W-:Y:S02]  /*15f00*/  @P5 F2FP.PACK_AB R9, RZ, R9 ;  /* 0x00000009ff09523e */ /* 0x000fe400000000ff */
[----:B------:R-:W-:Y:S01]  /*15f10*/  PRMT R15, R3, 0x7610, R15 ;  /* 0x00007610030f7816 */ /* 0x000fe2000000000f */
[--C-:B------:R-:W-:Y:S01]  /*15f20*/  @P3 FADD.FTZ R3, R0, -R165.reuse ;  /* 0x800000a500033221 */ /* 0x100fe20000010000 */
[----:B------:R-:W-:Y:S01]  /*15f30*/  PRMT R2, R9, 0x7610, R2 ;  /* 0x0000761009027816 */ /* 0x000fe20000000002 */
[----:B------:R-:W-:-:S02]  /*15f40*/  @P2 FADD.FTZ R9, R24, -R165 ;  /* 0x800000a518092221 */ /* 0x000fc40000010000 */
[----:B------:R-:W-:Y:S01]  /*15f50*/  @P5 STG.E.U16 [R4.64+0xc8], R15 ;  /* 0x0000c80f04005986 */ /* 0x000fe2000c101504 */
[C---:B------:R-:W-:Y:S02]  /*15f60*/  @P3 FFMA.FTZ R3, R164.reuse, -0.69314718246459960938, R3 ;  /* 0xbf317218a4033823 */ /* 0x040fe40000010003 */
        /* <DEDUP_REMOVED lines=10> */
[----:B------:R-:W-:Y:S02]  /*16010*/  @P1 FADD.FTZ R3, R10, -R165 ;  /* 0x800000a50a031221 */ /* 0x000fe40000010000 */
[----:B------:R-:W-:Y:S01]  /*16020*/  @P2 FADD.FTZ R9, R70, R9 ;  /* 0x0000000946092221 */ /* 0x000fe20000010000 */
[----:B------:R-:W-:Y:S01]  /*16030*/  @P3 F2FP.PACK_AB R11, RZ, R11 ;  /* 0x0000000bff0b323e */ /* 0x000fe200000000ff */
[----:B0-----:R-:W2:Y:S03]  /*16040*/  @P5 LDG.E.CONSTANT R2, [R200.64] ;  /* 0x00000004c8025981 */ /* 0x001ea6000c1e9900 */
[----:B------:R-:W-:Y:S01]  /*16050*/  @P2 F2FP.PACK_AB R9, RZ, R9 ;  /* 0x00000009ff09223e */ /* 0x000fe200000000ff */
[----:B------:R-:W-:Y:S03]  /*16060*/  @P3 STG.E [R6.64+0x198], R60 ;  /* 0x0001983c06003986 */ /* 0x000fe6000c101904 */
[----:B------:R-:W-:Y:S01]  /*16070*/  PRMT R8, R9, 0x7610, R8 ;  /* 0x0000761009087816 */ /* 0x000fe20000000008 */
[----:B------:R-:W-:Y:S01]  /*16080*/  @P1 FADD.FTZ R9, R12, -R165 ;  /* 0x800000a50c091221 */ /* 0x000fe20000010000 */
[----:B------:R-:W-:Y:S01]  /*16090*/  @P3 STG.E.U16 [R4.64+0xcc], R0 ;  /* 0x0000cc0004003986 */ /* 0x000fe2000c101504 */
[----:B------:R-:W-:-:S03]  /*160a0*/  @P2 FADD.FTZ R13, R76, R13 ;  /* 0x0000000d4c0d2221 */ /* 0x000fc60000010000 */
[----:B------:R-:W-:Y:S01]  /*160b0*/  @P3 STG.E [R6.64+0x19c], R61 ;  /* 0x00019c3d06003986 */ /* 0x000fe2000c101904 */
[C---:B------:R-:W-:Y:S02]  /*160c0*/  @P1 FFMA.FTZ R9, R164.reuse, -0.69314718246459960938, R9 ;  /* 0xbf317218a4091823 */ /* 0x040fe40000010009 */
[----:B------:R-:W-:Y:S01]  /*160d0*/  @P1 FFMA.FTZ R3, R164, -0.69314718246459960938, R3 ;  /* 0xbf317218a4031823 */ /* 0x000fe20000010003 */
[----:B------:R-:W-:Y:S01]  /*160e0*/  @P2 F2FP.PACK_AB R13, RZ, R13 ;  /* 0x0000000dff0d223e */ /* 0x000fe200000000ff */
[----:B------:R0:W-:Y:S01]  /*160f0*/  @P3 STG.E.U16 [R4.64+0xce], R11 ;  /* 0x0000ce0b04003986 */ /* 0x0001e2000c101504 */
[----:B------:R-:W-:-:S03]  /*16100*/  ISETP.GE.AND P3, PT, R212, 0x3b, PT ;  /* 0x0000003bd400780c */ /* 0x000fc60003f66270 */
[----:B------:R-:W-:Y:S01]  /*16110*/  @P2 STG.E [R6.64+0x1a0], R58 ;  /* 0x0001a03a06002986 */ /* 0x000fe2000c101904 */
[----:B------:R-:W-:-:S03]  /*16120*/  @P1 FADD.FTZ R9, R68, R9 ;  /* 0x0000000944091221 */ /* 0x000fc60000010000 */
[----:B------:R1:W-:Y:S01]  /*16130*/  @P2 STG.E.U16 [R4.64+0xd0], R13 ;  /* 0x0000d00d04002986 */ /* 0x0003e2000c101504 */
[----:B0-----:R-:W-:-:S03]  /*16140*/  @P0 FADD.FTZ R11, R14, -R165 ;  /* 0x800000a50e0b0221 */ /* 0x001fc60000010000 */
[----:B------:R-:W3:Y:S01]  /*16150*/  @P5 LDG.E.CONSTANT R10, [R200.64] ;  /* 0x00000004c80a5981 */ /* 0x000ee2000c1e9900 */
[----:B------:R-:W-:Y:S01]  /*16160*/  @P1 FADD.FTZ R3, R20, R3 ;  /* 0x0000000314031221 */ /* 0x000fe20000010000 */
[----:B------:R-:W-:Y:S01]  /*16170*/  @P1 F2FP.PACK_AB R9, RZ, R9 ;  /* 0x00000009ff09123e */ /* 0x000fe200000000ff */
[----:B------:R-:W-:Y:S01]  /*16180*/  @P0 FFMA.FTZ R11, R164, -0.69314718246459960938, R11 ;  /* 0xbf317218a40b0823 */ /* 0x000fe2000001000b */
[----:B------:R-:W-:Y:S01]  /*16190*/  @P2 STG.E [R6.64+0x1a4], R59 ;  /* 0x0001a43b06002986 */ /* 0x000fe2000c101904 */
[----:B-1----:R-:W-:Y:S01]  /*161a0*/  @P0 FADD.FTZ R13, R26, -R165 ;  /* 0x800000a51a0d0221 */ /* 0x002fe20000010000 */
[----:B------:R-:W-:Y:S02]  /*161b0*/  @P1 F2FP.PACK_AB R3, RZ, R3 ;  /* 0x00000003ff03123e */ /* 0x000fe400000000ff */
[----:B------:R-:W-:Y:S01]  /*161c0*/  @P2 STG.E.U16 [R4.64+0xd2], R8 ;  /* 0x0000d20804002986 */ /* 0x000fe2000c101504 */
[----:B------:R-:W-:Y:S01]  /*161d0*/  @P0 FFMA.FTZ R13, R164, -0.69314718246459960938, R13 ;  /* 0xbf317218a40d0823 */ /* 0x000fe2000001000d */
[----:B------:R-:W-:Y:S01]  /*161e0*/  PRMT R0, R9, 0x7610, R0 ;  /* 0x0000761009007816 */ /* 0x000fe20000000000 */
[----:B------:R-:W-:Y:S01]  /*161f0*/  @P0 FADD.FTZ R11, R78, R11 ;  /* 0x0000000b4e0b0221 */ /* 0x000fe20000010000 */
[----:B------:R-:W-:Y:S01]  /*16200*/  ISETP.GE.AND P2, PT, R212, 0x3c, PT ;  /* 0x0000003cd400780c */ /* 0x000fe20003f46270 */
[----:B------:R-:W-:Y:S01]  /*16210*/  HADD2.F32 R16, -RZ, R27.H0_H0 ;  /* 0x2000001bff107230 */ /* 0x000fe20000004100 */
[----:B------:R-:W-:Y:S02]  /*16220*/  @P1 STG.E [R6.64+0x1a8], R56 ;  /* 0x0001a83806001986 */ /* 0x000fe4000c101904 */
[----:B------:R-:W-:-:S02]  /*16230*/  @P0 F2FP.PACK_AB R11, RZ, R11 ;  /* 0x0000000bff0b023e */ /* 0x000fc400000000ff */
[----:B------:R-:W4:Y:S04]  /*16240*/  @P3 LDG.E.CONSTANT R14, [R200.64] ;  /* 0x00000004c80e3981 */ /* 0x000f28000c1e9900 */
[----:B------:R0:W-:Y:S01]  /*16250*/  @P1 STG.E.U16 [R4.64+0xd4], R3 ;  /* 0x0000d40304001986 */ /* 0x0001e2000c101504 */
[----:B------:R-:W-:-:S03]  /*16260*/  @P0 FADD.FTZ R13, R80, R13 ;  /* 0x0000000d500d0221 */ /* 0x000fc60000010000 */
[----:B------:R-:W4:Y:S04]  /*16270*/  @P3 LDG.E.CONSTANT R20, [R200.64] ;  /* 0x00000004c8143981 */ /* 0x000f28000c1e9900 */
[----:B------:R-:W-:Y:S01]  /*16280*/  @P1 STG.E [R6.64+0x1ac], R57 ;  /* 0x0001ac3906001986 */ /* 0x000fe2000c101904 */
[----:B------:R-:W-:-:S03]  /*16290*/  @P0 F2FP.PACK_AB R13, RZ, R13 ;  /* 0x0000000dff0d023e */ /* 0x000fc600000000ff */
[----:B------:R1:W-:Y:S01]  /*162a0*/  @P1 STG.E.U16 [R4.64+0xd6], R0 ;  /* 0x0000d60004001986 */ /* 0x0003e2000c101504 */
[--C-:B0-----:R-:W-:Y:S01]  /*162b0*/  @P4 FADD.FTZ R3, R16, -R165.reuse ;  /* 0x800000a510034221 */ /* 0x101fe20000010000 */
[----:B------:R-:W-:Y:S01]  /*162c0*/  ISETP.GE.AND P1, PT, R212, 0x3d, PT ;  /* 0x0000003dd400780c */ /* 0x000fe20003f26270 */
[----:B------:R-:W-:Y:S01]  /*162d0*/  @P4 FADD.FTZ R9, R18, -R165 ;  /* 0x800000a512094221 */ /* 0x000fe20000010000 */
[----:B------:R-:W-:Y:S01]  /*162e0*/  @P0 STG.E [R6.64+0x1b0], R54 ;  /* 0x0001b03606000986 */ /* 0x000fe2000c101904 */
[----:B------:R-:W-:-:S03]  /*162f0*/  @P4 FFMA.FTZ R3, R164, -0.69314718246459960938, R3 ;  /* 0xbf317218a4034823 */ /* 0x000fc60000010003 */
[----:B------:R0:W-:Y:S01]  /*16300*/  @P0 STG.E.U16 [R4.64+0xd8], R11 ;  /* 0x0000d80b04000986 */ /* 0x0001e2000c101504 */
[----:B-1----:R-:W-:-:S03]  /*16310*/  HADD2.F32 R0, -RZ, R28.H0_H0 ;  /* 0x2000001cff007230 */ /* 0x002fc60000004100 */
[----:B------:R-:W4:Y:S01]  /*16320*/  @P2 LDG.E.CONSTANT R16, [R200.64] ;  /* 0x00000004c8102981 */ /* 0x000f22000c1e9900 */
[----:B------:R-:W-:Y:S01]  /*16330*/  HADD2.F32 R28, -RZ, R28.H1_H1 ;  /* 0x3000001cff1c7230 */ /* 0x000fe20000004100 */
[----:B------:R-:W-:Y:S02]  /*16340*/  @P4 FFMA.FTZ R9, R164, -0.69314718246459960938, R9 ;  /* 0xbf317218a4094823 */ /* 0x000fe40000010009 */
[----:B------:R-:W-:Y:S01]  /*16350*/  @P0 STG.E [R6.64+0x1b4], R55 ;  /* 0x0001b43706000986 */ /* 0x000fe2000c101904 */
[----:B0-----:R-:W-:-:S03]  /*16360*/  @P6 FADD.FTZ R11, R0, -R165 ;  /* 0x800000a5000b6221 */ /* 0x001fc60000010000 */
        /* <DEDUP_REMOVED lines=41> */
[--C-:B------:R-:W-:Y:S02]  /*16600*/  HADD2.F32 R0, -RZ, R32.reuse.H0_H0 ;  /* 0x20000020ff007230 */ /* 0x100fe40000004100 */
[----:B------:R-:W-:Y:S02]  /*16610*/  HADD2.F32 R32, -RZ, R32.H1_H1 ;  /* 0x30000020ff207230 */ /* 0x000fe40000004100 */
[----:B------:R-:W-:Y:S01]  /*16620*/  HADD2.F32 R8, -RZ, R31.H1_H1 ;  /* 0x3000001fff087230 */ /* 0x000fe20000004100 */
[----:B------:R-:W-:Y:S01]  /*16630*/  @P5 STG.E [R6.64+0x1c8], R48 ;  /* 0x0001c83006005986 */ /* 0x000fe2000c101904 */
[----:B------:R-:W-:Y:S01]  /*16640*/  HADD2.F32 R12, -RZ, R33.H1_H1 ;  /* 0x30000021ff0c7230 */ /* 0x000fe20000004100 */
[----:B--2---:R-:W-:-:S05]  /*16650*/  @P5 FADD.FTZ R3, R2, R3 ;  /* 0x0000000302035221 */ /* 0x004fca0000010000 */
[----:B------:R-:W-:-:S04]  /*16660*/  @P5 F2FP.PACK_AB R3, RZ, R3 ;  /* 0x00000003ff03523e */ /* 0x000fc800000000ff */
[----:B------:R-:W-:Y:S01]  /*16670*/  PRMT R13, R3, 0x7610, R13 ;  /* 0x00007610030d7816 */ /* 0x000fe2000000000d */
[----:B------:R-:W-:Y:S01]  /*16680*/  @P3 FADD.FTZ R3, R30, -R165 ;  /* 0x800000a51e033221 */ /* 0x000fe20000010000 */
[----:B------:R-:W-:-:S03]  /*16690*/  HADD2.F32 R2, -RZ, R31.H0_H0 ;  /* 0x2000001fff027230 */ /* 0x000fc60000004100 */
[----:B------:R-:W-:Y:S02]  /*166a0*/  @P3 FFMA.FTZ R3, R164, -0.69314718246459960938, R3 ;  /* 0xbf317218a4033823 */ /* 0x000fe40000010003 */
[----:B---3--:R-:W-:-:S05]  /*166b0*/  @P5 FADD.FTZ R9, R10, R9 ;  /* 0x000000090a095221 */ /* 0x008fca0000010000 */
[----:B------:R-:W-:Y:S01]  /*166c0*/  @P5 F2FP.PACK_AB R9, RZ, R9 ;  /* 0x00000009ff09523e */ /* 0x000fe200000000ff */
[----:B------:R0:W-:Y:S01]  /*166d0*/  @P5 STG.E.U16 [R4.64+0xe4], R13 ;  /* 0x0000e40d04005986 */ /* 0x0001e2000c101504 */
[----:B----4-:R-:W-:Y:S02]  /*166e0*/  @P3 FADD.FTZ R11, R14, R11 ;  /* 0x0000000b0e0b3221 */ /* 0x010fe40000010000 */
[----:B------:R-:W-:Y:S01]  /*166f0*/  PRMT R14, R9, 0x7610, R14 ;  /* 0x00007610090e7816 */ /* 0x000fe2000000000e */
[----:B------:R-:W-:Y:S02]  /*16700*/  @P2 FADD.FTZ R9, R2, -R165 ;  /* 0x800000a502092221 */ /* 0x000fe40000010000 */
[----:B------:R-:W-:Y:S01]  /*16710*/  @P3 FADD.FTZ R3, R20, R3 ;  /* 0x0000000314033221 */ /* 0x000fe20000010000 */
[----:B------:R-:W-:Y:S01]  /*16720*/  @P3 F2FP.PACK_AB R11, RZ, R11 ;  /* 0x0000000bff0b323e */ /* 0x000fe200000000ff */
[----:B------:R-:W-:-:S03]  /*16730*/  @P2 FFMA.FTZ R9, R164, -0.69314718246459960938, R9 ;  /* 0xbf317218a4092823 */ /* 0x000fc60000010009 */
[----:B------:R-:W-:Y:S02]  /*16740*/  @P3 F2FP.PACK_AB R3, RZ, R3 ;  /* 0x00000003ff03323e */ /* 0x000fe400000000ff */
[----:B------:R-:W-:Y:S02]  /*16750*/  PRMT R15, R11, 0x7610, R15 ;  /* 0x000076100b0f7816 */ /* 0x000fe4000000000f */
[----:B------:R-:W-:Y:S01]  /*16760*/  PRMT R2, R3, 0x7610, R2 ;  /* 0x0000761003027816 */ /* 0x000fe20000000002 */
[--C-:B------:R-:W-:Y:S02]  /*16770*/  @P1 FADD.FTZ R3, R32, -R165.reuse ;  /* 0x800000a520031221 */ /* 0x100fe40000010000 */
[--C-:B------:R-:W-:Y:S02]  /*16780*/  @P2 FADD.FTZ R11, R8, -R165.reuse ;  /* 0x800000a5080b2221 */ /* 0x100fe40000010000 */
[----:B0-----:R-:W-:Y:S02]  /*16790*/  @P1 FADD.FTZ R13, R0, -R165 ;  /* 0x800000a5000d1221 */ /* 0x001fe40000010000 */
[----:B------:R-:W-:-:S02]  /*167a0*/  @P1 FFMA.FTZ R3, R164, -0.69314718246459960938, R3 ;  /* 0xbf317218a4031823 */ /* 0x000fc40000010003 */
[----:B------:R-:W-:Y:S02]  /*167b0*/  @P2 FADD.FTZ R9, R16, R9 ;  /* 0x0000000910092221 */ /* 0x000fe40000010000 */
[C---:B------:R-:W-:Y:S01]  /*167c0*/  @P2 FFMA.FTZ R11, R164.reuse, -0.69314718246459960938, R11 ;  /* 0xbf317218a40b2823 */ /* 0x040fe2000001000b */
[----:B------:R-:W-:Y:S02]  /*167d0*/  @P5 STG.E [R6.64+0x1cc], R49 ;  /* 0x0001cc3106005986 */ /* 0x000fe4000c101904 */
[----:B------:R-:W-:Y:S01]  /*167e0*/  @P2 F2FP.PACK_AB R9, RZ, R9 ;  /* 0x00000009ff09223e */ /* 0x000fe200000000ff */
[----:B------:R-:W-:Y:S01]  /*167f0*/  @P1 FFMA.FTZ R13, R164, -0.69314718246459960938, R13 ;  /* 0xbf317218a40d1823 */ /* 0x000fe2000001000d */
[----:B------:R-:W-:Y:S02]  /*16800*/  @P5 STG.E.U16 [R4.64+0xe6], R14 ;  /* 0x0000e60e04005986 */ /* 0x000fe4000c101504 */
[----:B------:R-:W-:Y:S02]  /*16810*/  PRMT R0, R9, 0x7610, R0 ;  /* 0x0000761009007816 */ /* 0x000fe40000000000 */
[----:B------:R-:W-:Y:S01]  /*16820*/  @P3 STG.E [R6.64+0x1d0], R46 ;  /* 0x0001d02e06003986 */ /* 0x000fe2000c101904 */
[----:B------:R-:W-:Y:S01]  /*16830*/  @P1 FADD.FTZ R3, R24, R3 ;  /* 0x0000000318031221 */ /* 0x000fe20000010000 */
[----:B------:R-:W-:-:S02]  /*16840*/  HADD2.F32 R10, -RZ, R33.H0_H0 ;  /* 0x20000021ff0a7230 */ /* 0x000fc40000004100 */
[----:B------:R-:W-:Y:S01]  /*16850*/  @P3 STG.E.U16 [R4.64+0xe8], R15 ;  /* 0x0000e80f04003986 */ /* 0x000fe2000c101504 */
[----:B------:R-:W-:Y:S01]  /*16860*/  @P2 FADD.FTZ R11, R18, R11 ;  /* 0x0000000b120b2221 */ /* 0x000fe20000010000 */
[----:B------:R-:W-:Y:S02]  /*16870*/  @P1 F2FP.PACK_AB R3, RZ, R3 ;  /* 0x00000003ff03123e */ /* 0x000fe400000000ff */
[----:B------:R-:W-:Y:S01]  /*16880*/  @P3 STG.E [R6.64+0x1d4], R47 ;  /* 0x0001d42f06003986 */ /* 0x000fe2000c101904 */
[----:B------:R-:W-:-:S03]  /*16890*/  @P1 FADD.FTZ R13, R22, R13 ;  /* 0x0000000d160d1221 */ /* 0x000fc60000010000 */
[----:B------:R0:W-:Y:S01]  /*168a0*/  @P3 STG.E.U16 [R4.64+0xea], R2 ;  /* 0x0000ea0204003986 */ /* 0x0001e2000c101504 */
[----:B------:R-:W-:-:S03]  /*168b0*/  @P2 F2FP.PACK_AB R11, RZ, R11 ;  /* 0x0000000bff0b223e */ /* 0x000fc600000000ff */
[----:B------:R-:W-:Y:S01]  /*168c0*/  @P2 STG.E [R6.64+0x1d8], R44 ;  /* 0x0001d82c06002986 */ /* 0x000fe2000c101904 */
[----:B------:R-:W-:Y:S01]  /*168d0*/  @P1 F2FP.PACK_AB R13, RZ, R13 ;  /* 0x0000000dff0d123e */ /* 0x000fe200000000ff */
[--C-:B------:R-:W-:Y:S02]  /*168e0*/  @P0 FADD.FTZ R9, R10, -R165.reuse ;  /* 0x800000a50a090221 */ /* 0x100fe40000010000 */
[----:B------:R1:W-:Y:S01]  /*168f0*/  @P2 STG.E.U16 [R4.64+0xec], R0 ;  /* 0x0000ec0004002986 */ /* 0x0003e2000c101504 */
[----:B------:R-:W-:Y:S01]  /*16900*/  PRMT R8, R3, 0x7610, R8 ;  /* 0x0000761003087816 */ /* 0x000fe20000000008 */
[----:B------:R-:W-:Y:S02]  /*16910*/  @P0 FADD.FTZ R3, R12, -R165 ;  /* 0x800000a50c030221 */ /* 0x000fe40000010000 */
[----:B------:R-:W-:Y:S01]  /*16920*/  @P2 STG.E [R6.64+0x1dc], R45 ;  /* 0x0001dc2d06002986 */ /* 0x000fe2000c101904 */
[----:B0-----:R-:W-:Y:S01]  /*16930*/  HADD2.F32 R2, -RZ, R35.H0_H0 ;  /* 0x20000023ff027230 */ /* 0x001fe20000004100 */
[----:B------:R-:W-:-:S02]  /*16940*/  @P0 FFMA.FTZ R9, R164, -0.69314718246459960938, R9 ;  /* 0xbf317218a4090823 */ /* 0x000fc40000010009 */
[----:B------:R0:W-:Y:S01]  /*16950*/  @P2 STG.E.U16 [R4.64+0xee], R11 ;  /* 0x0000ee0b04002986 */ /* 0x0001e2000c101504 */
[--C-:B-1----:R-:W-:Y:S02]  /*16960*/  HADD2.F32 R0, -RZ, R34.reuse.H0_H0 ;  /* 0x20000022ff007230 */ /* 0x102fe40000004100 */
[----:B------:R-:W-:Y:S01]  /*16970*/  HADD2.F32 R34, -RZ, R34.H1_H1 ;  /* 0x30000022ff227230 */ /* 0x000fe20000004100 */
        /* <DEDUP_REMOVED lines=41> */
.L_x_506:
        /* <DEDUP_REMOVED lines=15> */
.L_x_74463:


//--------------------- .text._ZN17fastertransformer38beam_online_softmax_topk_stage2_kernelI6__halfLi128ELi32EEEvPKfS3_PiPT_ii --------------------------
	.section	.text._ZN17fastertransformer38beam_online_softmax_topk_stage2_kernelI6__halfLi128ELi32EEEvPKfS3_PiPT_ii,"ax",@progbits
	.sectioninfo	@"SHI_REGISTERS=240"
	.align	128
        .global         _ZN17fastertransformer38beam_online_softmax_topk_stage2_kernelI6__halfLi128ELi32EEEvPKfS3_PiPT_ii
        .type           _ZN17fastertransformer38beam_online_softmax_topk_stage2_kernelI6__halfLi128ELi32EEEvPKfS3_PiPT_ii,@function
        .size           _ZN17fastertransformer38beam_online_softmax_topk_stage2_kernelI6__halfLi128ELi32EEEvPKfS3_PiPT_ii,(.L_x_74464 - _ZN17fastertransformer38beam_online_softmax_topk_stage2_kernelI6__halfLi128ELi32EEEvPKfS3_PiPT_ii)
        .other          _ZN17fastertransformer38beam_online_softmax_topk_stage2_kernelI6__halfLi128ELi32EEEvPKfS3_PiPT_ii,@"STO_CUDA_ENTRY STV_DEFAULT"
_ZN17fastertransformer38beam_online_softmax_topk_stage2_kernelI6__halfLi128ELi32EEEvPKfS3_PiPT_ii:
.text._ZN17fastertransformer38beam_online_softmax_topk_stage2_kernelI6__halfLi128ELi32EEEvPKfS3_PiPT_ii:
        /* <DEDUP_REMOVED lines=401> */
.L_x_511:
        /* <DEDUP_REMOVED lines=10> */
.L_x_510:
[----:B------:R-:W-:Y:S05]  /*19b0*/  BSYNC B1 ;  /* 0x0000000000017941 */ /* 0x000fea0003800000 */
.L_x_509:
        /* <DEDUP_REMOVED lines=8> */
.L_x_514:
        /* <DEDUP_REMOVED lines=54> */
.L_x_513:
[----:B------:R-:W-:Y:S05]  /*1da0*/  BSYNC B1 ;  /* 0x0000000000017941 */ /* 0x000fea0003800000 */
.L_x_512:
        /* <DEDUP_REMOVED lines=31> */
.L_x_516:
[----:B------:R-:W-:Y:S05]  /*1fa0*/  BSYNC B1 ;  /* 0x0000000000017941 */ /* 0x000fea0003800000 */
.L_x_515:
        /* <DEDUP_REMOVED lines=14> */
.L_x_508:
[----:B------:R-:W-:Y:S05]  /*2090*/  BSYNC B0 ;  /* 0x0000000000007941 */ /* 0x000fea0003800000 */
.L_x_507:
[----:B------:R-:W-:Y:S01]  /*20a0*/  BAR.SYNC.DEFER_BLOCKING 0x0 ;  /* 0x0000000000007b1d */ /* 0x000fe20000010000 */
[----:B------:R-:W-:-:S05]  /*20b0*/  ISETP.GE.U32.AND P0, PT, R3, c[0x0][0x184], PT ;  /* 0x0000610003007a0c */ /* 0x000fca0003f06070 */
[----:B------:R-:W-:Y:S08]  /*20c0*/  BSSY B0, `(.L_x_517) ;  /* 0x00000e0000007945 */ /* 0x000ff00003800000 */
[----:B------:R-:W-:Y:S05]  /*20d0*/  @P0 BRA `(.L_x_518) ;  /* 0x00000de000000947 */ /* 0x000fea0003800000 */
[----:B0-----:R-:W-:-:S05]  /*20e0*/  IMAD.MOV.U32 R0, RZ, RZ, c[0x0][0x180] ;  /* 0x00006000ff007624 */ /* 0x001fca00078e00ff */
[----:B------:R-:W-:-:S13]  /*20f0*/  ISETP.GE.AND P0, PT, R0, 0x1, PT ;  /* 0x000000010000780c */ /* 0x000fda0003f06270 */
[----:B------:R-:W-:Y:S05]  /*2100*/  @!P0 BRA `(.L_x_519) ;  /* 0x00000d6000008947 */ /* 0x000fea0003800000 */
[----:B------:R-:W-:-:S04]  /*2110*/  SHF.L.U32 R0, R0, 0x1, RZ ;  /* 0x0000000100007819 */ /* 0x000fc800000006ff */
        /* <DEDUP_REMOVED lines=15> */
.L_x_523:
        /* <DEDUP_REMOVED lines=102> */
.L_x_522:
        /* <DEDUP_REMOVED lines=52> */
.L_x_524:
[----:B------:R-:W-:-:S13]  /*2bb0*/  ISETP.NE.OR P0, PT, R0, RZ, P0 ;  /* 0x000000ff0000720c */ /* 0x000fda0000705670 */
[----:B------:R-:W-:Y:S05]  /*2bc0*/  @!P0 BRA `(.L_x_520) ;  /* 0x000001b000008947 */ /* 0x000fea0003800000 */
.L_x_521:
[----:B-1-3--:R-:W-:Y:S01]  /*2bd0*/  IMAD R13, R3, 0x102, R2 ;  /* 0x00000102030d7824 */ /* 0x00afe200078e0202 */
[C---:B------:R-:W-:Y:S01]  /*2be0*/  LEA R15, R2.reuse, R33, 0x1 ;  /* 0x00000021020f7211 */ /* 0x040fe200078e08ff */
[----:B------:R-:W-:Y:S01]  /*2bf0*/  IMAD R14, R2, 0x4, R33 ;  /* 0x00000004020e7824 */ /* 0x000fe200078e0221 */
[----:B------:R-:W-:Y:S02]  /*2c00*/  IADD3 R0, R0, -0x4, RZ ;  /* 0xfffffffc00007810 */ /* 0x000fe40007ffe0ff */
[----:B------:R-:W0:Y:S01]  /*2c10*/  LDS R6, [R13.X4+0x820] ;  /* 0x000820000d067984 */ /* 0x000e220000004800 */
[----:B------:R-:W-:Y:S02]  /*2c20*/  IADD3 R2, R2, 0x4, RZ ;  /* 0x0000000402027810 */ /* 0x000fe40007ffe0ff */
[----:B------:R-:W-:Y:S01]  /*2c30*/  ISETP.NE.AND P0, PT, R0, RZ, PT ;  /* 0x000000ff0000720c */ /* 0x000fe20003f05270 */
        /* <DEDUP_REMOVED lines=20> */
.L_x_520:
[----:B------:R-:W-:-:S13]  /*2d80*/  ISETP.NE.AND P0, PT, R5, RZ, PT ;  /* 0x000000ff0500720c */ /* 0x000fda0003f05270 */
[----:B------:R-:W-:Y:S05]  /*2d90*/  @!P0 BRA `(.L_x_519) ;  /* 0x000000d000008947 */ /* 0x000fea0003800000 */
[----:B-1-3--:R-:W-:-:S03]  /*2da0*/  IADD3 R7, R1, 0x610, RZ ;  /* 0x0000061001077810 */ /* 0x00afc60007ffe0ff */
.L_x_525:
        /* <DEDUP_REMOVED lines=12> */
.L_x_519:
[----:B------:R-:W-:-:S06]  /*2e70*/  IMAD R186, R3, 0x408, RZ ;  /* 0x0000040803ba7824 */ /* 0x000fcc00078e02ff */
[----:B------:R-:W2:Y:S02]  /*2e80*/  LDS.64 R186, [R186+0xa20] ;  /* 0x000a2000baba7984 */ /* 0x000ea40000000a00 */
[----:B-12---:R-:W-:Y:S02]  /*2e90*/  IMAD.MOV.U32 R2, RZ, RZ, R187 ;  /* 0x000000ffff027224 */ /* 0x006fe400078e00bb */
[----:B------:R-:W-:-:S05]  /*2ea0*/  IMAD.MOV.U32 R3, RZ, RZ, R186 ;  /* 0x000000ffff037224 */ /* 0x000fca00078e00ba */
[----:B------:R1:W-:Y:S02]  /*2eb0*/  STL.64 [R1+0x608], R2 ;  /* 0x0006080201007387 */ /* 0x0003e40000100a00 */
.L_x_518:
[----:B------:R-:W-:Y:S05]  /*2ec0*/  BSYNC B0 ;  /* 0x0000000000007941 */ /* 0x000fea0003800000 */
.L_x_517:
        /* <DEDUP_REMOVED lines=27> */
[----:B01----:R-:W3:Y:S04]  /*3080*/  LDL.64 R2, [R1+0x830] ;  /* 0x0008300001027983 */ /* 0x003ee80000100a00 */
        /* <DEDUP_REMOVED lines=52> */
[----:B------:R-:W-:Y:S02]  /*33d0*/  IMAD.MOV.U32 R21, RZ, RZ, R183 ;  /* 0x000000ffff157224 */ /* 0x000fe400078e00b7 */
[----:B-----5:R-:W-:Y:S01]  /*33e0*/  IMAD.MOV.U32 R28, RZ, RZ, R180 ;  /* 0x000000ffff1c7224 */ /* 0x020fe200078e00b4 */
[----:B------:R-:W5:Y:S01]  /*33f0*/  LDL.64 R122, [R1+0x638] ;  /* 0x00063800017a7983 */ /* 0x000f620000100a00 */
[----:B------:R-:W-:Y:S02]  /*3400*/  IMAD.MOV.U32 R29, RZ, RZ, R181 ;  /* 0x000000ffff1d7224 */ /* 0x000fe400078e00b5 */
[----:B---3--:R-:W-:Y:S01]  /*3410*/  IMAD.MOV.U32 R44, RZ, RZ, R178 ;  /* 0x000000ffff2c7224 */ /* 0x008fe200078e00b2 */
[----:B------:R-:W3:Y:S01]  /*3420*/  LDL.64 R126, [R1+0x628] ;  /* 0x00062800017e7983 */ /* 0x000ee20000100a00 */
        /* <DEDUP_REMOVED lines=8> */
[----:B------:R-:W1:Y:S01]  /*34b0*/  SHFL.DOWN PT, R45, R45, 0x1, 0x1f ;  /* 0x08201f002d2d7f89 */ /* 0x000e6200000e0000 */
        /* <DEDUP_REMOVED lines=10> */
[----:B------:R-:W-:Y:S02]  /*3560*/  IMAD.MOV.U32 R69, RZ, RZ, R171 ;  /* 0x000000ffff457224 */ /* 0x000fe400078e00ab */
[----:B------:R-:W-:Y:S02]  /*3570*/  IMAD.MOV.U32 R80, RZ, RZ, R168 ;  /* 0x000000ffff507224 */ /* 0x000fe400078e00a8 */
[----:B------:R-:W-:Y:S01]  /*3580*/  IMAD.MOV.U32 R81, RZ, RZ, R169 ;  /* 0x000000ffff517224 */ /* 0x000fe200078e00a9 */
[----:B0-----:R0:W-:Y:S04]  /*3590*/  STL.64 [R1+0x600], R22 ;  /* 0x0006001601007387 */ /* 0x0011e80000100a00 */
[----:B-1----:R1:W-:Y:S04]  /*35a0*/  STL.64 [R1+0x5f8], R20 ;  /* 0x0005f81401007387 */ /* 0x0023e80000100a00 */
[----:B------:R1:W-:Y:S04]  /*35b0*/  STL.64 [R1+0x5f0], R28 ;  /* 0x0005f01c01007387 */ /* 0x0003e80000100a00 */
[----:B------:R1:W-:Y:S04]  /*35c0*/  STL.64 [R1+0x5e8], R44 ;  /* 0x0005e82c01007387 */ /* 0x0003e80000100a00 */
[----:B0-----:R-:W2:Y:S04]  /*35d0*/  LDL.64 R22, [R1+0x7c8] ;  /* 0x0007c80001167983 */ /* 0x001ea80000100a00 */
[----:B-1----:R-:W2:Y:S04]  /*35e0*/  LDL.64 R20, [R1+0x7c0] ;  /* 0x0007c00001147983 */ /* 0x002ea80000100a00 */
[----:B------:R-:W2:Y:S04]  /*35f0*/  LDL.64 R28, [R1+0x7a0] ;  /* 0x0007a000011c7983 */ /* 0x000ea80000100a00 */
[----:B------:R-:W2:Y:S04]  /*3600*/  LDL.64 R44, [R1+0x760] ;  /* 0x00076000012c7983 */ /* 0x000ea80000100a00 */
        /* <DEDUP_REMOVED lines=9> */
[----:B------:R-:W1:Y:S01]  /*36a0*/  SHFL.DOWN PT, R81, R81, 0x1, 0x1f ;  /* 0x08201f0051517f89 */ /* 0x000e6200000e0000 */
        /* <DEDUP_REMOVED lines=10> */
[----:B0-----:R-:W-:Y:S04]  /*3750*/  STL.64 [R1+0x5e0], R62 ;  /* 0x0005e03e01007387 */ /* 0x001fe80000100a00 */
[----:B-1----:R0:W-:Y:S04]  /*3760*/  STL.64 [R1+0x5d8], R56 ;  /* 0x0005d83801007387 */ /* 0x0021e80000100a00 */
[----:B------:R1:W-:Y:S04]  /*3770*/  STL.64 [R1+0x5d0], R60 ;  /* 0x0005d03c01007387 */ /* 0x0003e80000100a00 */
[----:B------:R1:W-:Y:S04]  /*3780*/  STL.64 [R1+0x5c8], R68 ;  /* 0x0005c84401007387 */ /* 0x0003e80000100a00 */
[----:B------:R1:W-:Y:S04]  /*3790*/  STL.64 [R1+0x5c0], R80 ;  /* 0x0005c05001007387 */ /* 0x0003e80000100a00 */
[----:B0-----:R-:W2:Y:S04]  /*37a0*/  LDL.64 R56, [R1+0x730] ;  /* 0x0007300001387983 */ /* 0x001ea80000100a00 */
[----:B------:R-:W2:Y:S04]  /*37b0*/  LDL.64 R62, [R1+0x728] ;  /* 0x00072800013e7983 */ /* 0x000ea80000100a00 */
[----:B-1----:R-:W2:Y:S04]  /*37c0*/  LDL.64 R60, [R1+0x720] ;  /* 0x00072000013c7983 */ /* 0x002ea80000100a00 */
[----:B------:R-:W2:Y:S04]  /*37d0*/  LDL.64 R68, [R1+0x700] ;  /* 0x0007000001447983 */ /* 0x000ea80000100a00 */
[----:B------:R-:W-:Y:S04]  /*37e0*/  SHFL.DOWN PT, R98, R98, 0x1, 0x1f ;  /* 0x08201f0062627f89 */ /* 0x000fe800000e0000 */
[----:B------:R-:W0:Y:S04]  /*37f0*/  SHFL.DOWN PT, R99, R99, 0x1, 0x1f ;  /* 0x08201f0063637f89 */ /* 0x000e2800000e0000 */
[----:B------:R-:W2:Y:S04]  /*3800*/  LDL.64 R80, [R1+0x6d0] ;  /* 0x0006d00001507983 */ /* 0x000ea80000100a00 */
[----:B------:R-:W-:Y:S04]  /*3810*/  SHFL.DOWN PT, R96, R96, 0x1, 0x1f ;  /* 0x08201f0060607f89 */ /* 0x000fe800000e0000 */
[----:B------:R-:W1:Y:S04]  /*3820*/  SHFL.DOWN PT, R97, R97, 0x1, 0x1f ;  /* 0x08201f0061617f89 */ /* 0x000e6800000e0000 */
        /* <DEDUP_REMOVED lines=9> */
[----:B------:R1:W-:Y:S04]  /*38c0*/  STL.64 [R1+0x5a0], R104 ;  /* 0x0005a06801007387 */ /* 0x0003e80000100a00 */
[----:B0-----:R-:W2:Y:S04]  /*38d0*/  LDL.64 R98, [R1+0x698] ;  /* 0x0006980001627983 */ /* 0x001ea80000100a00 */
[----:B------:R0:W-:Y:S04]  /*38e0*/  STL.64 [R1+0x598], R120 ;  /* 0x0005987801007387 */ /* 0x0001e80000100a00 */
[----:B-1----:R-:W2:Y:S04]  /*38f0*/  LDL.64 R96, [R1+0x690] ;  /* 0x0006900001607983 */ /* 0x002ea80000100a00 */
[----:B------:R-:W2:Y:S04]  /*3900*/  LDL.64 R100, [R1+0x680] ;  /* 0x0006800001647983 */ /* 0x000ea80000100a00 */
[----:B------:R-:W2:Y:S04]  /*3910*/  LDL.64 R104, [R1+0x670] ;  /* 0x0006700001687983 */ /* 0x000ea80000100a00 */
[----:B0-----:R-:W2:Y:S01]  /*3920*/  LDL.64 R120, [R1+0x630] ;  /* 0x0006300001787983 */ /* 0x001ea20000100a00 */
[----:B------:R-:W-:Y:S01]  /*3930*/  IMAD.MOV.U32 R142, RZ, RZ, R156 ;  /* 0x000000ffff8e7224 */ /* 0x000fe200078e009c */
[----:B------:R-:W-:Y:S01]  /*3940*/  MOV R143, R157 ;  /* 0x0000009d008f7202 */ /* 0x000fe20000000f00 */
[----:B------:R-:W-:-:S02]  /*3950*/  IMAD.MOV.U32 R206, RZ, RZ, R154 ;  /* 0x000000ffffce7224 */ /* 0x000fc400078e009a */
[----:B------:R-:W-:Y:S02]  /*3960*/  IMAD.MOV.U32 R207, RZ, RZ, R155 ;  /* 0x000000ffffcf7224 */ /* 0x000fe400078e009b */
[----:B------:R-:W-:Y:S01]  /*3970*/  SHFL.DOWN PT, R142, R142, 0x1, 0x1f ;  /* 0x08201f008e8e7f89 */ /* 0x000fe200000e0000 */
[----:B------:R-:W-:-:S03]  /*3980*/  IMAD.MOV.U32 R204, RZ, RZ, R152 ;  /* 0x000000ffffcc7224 */ /* 0x000fc600078e0098 */
[----:B------:R-:W0:Y:S01]  /*3990*/  SHFL.DOWN PT, R143, R143, 0x1, 0x1f ;  /* 0x08201f008f8f7f89 */ /* 0x000e2200000e0000 */
[----:B------:R-:W-:Y:S02]  /*39a0*/  IMAD.MOV.U32 R205, RZ, RZ, R153 ;  /* 0x000000ffffcd7224 */ /* 0x000fe400078e0099 */
[----:B------:R-:W-:Y:S02]  /*39b0*/  IMAD.MOV.U32 R194, RZ, RZ, R150 ;  /* 0x000000ffffc27224 */ /* 0x000fe400078e0096 */
[----:B------:R-:W-:Y:S02]  /*39c0*/  IMAD.MOV.U32 R195, RZ, RZ, R151 ;  /* 0x000000ffffc37224 */ /* 0x000fe400078e0097 */
[----:B------:R-:W-:Y:S02]  /*39d0*/  IMAD.MOV.U32 R192, RZ, RZ, R146 ;  /* 0x000000ffffc07224 */ /* 0x000fe400078e0092 */
[----:B------:R-:W-:Y:S02]  /*39e0*/  IMAD.MOV.U32 R193, RZ, RZ, R147 ;  /* 0x000000ffffc17224 */ /* 0x000fe400078e0093 */
[----:B------:R-:W-:-:S02]  /*39f0*/  IMAD.MOV.U32 R190, RZ, RZ, R144 ;  /* 0x000000ffffbe7224 */ /* 0x000fc400078e0090 */
[----:B------:R-:W-:Y:S01]  /*3a00*/  IMAD.MOV.U32 R191, RZ, RZ, R145 ;  /* 0x000000ffffbf7224 */ /* 0x000fe200078e0091 */
[----:B------:R-:W-:Y:S04]  /*3a10*/  SHFL.DOWN PT, R206, R206, 0x1, 0x1f ;  /* 0x08201f00cece7f89 */ /* 0x000fe800000e0000 */
[----:B------:R-:W1:Y:S04]  /*3a20*/  SHFL.DOWN PT, R207, R207, 0x1, 0x1f ;  /* 0x08201f00cfcf7f89 */ /* 0x000e6800000e0000 */
[----:B------:R-:W-:Y:S04]  /*3a30*/  SHFL.DOWN PT, R204, R204, 0x1, 0x1f ;  /* 0x08201f00cccc7f89 */ /* 0x000fe800000e0000 */
[----:B------:R-:W0:Y:S04]  /*3a40*/  SHFL.DOWN PT, R205, R205, 0x1, 0x1f ;  /* 0x08201f00cdcd7f89 */ /* 0x000e2800000e0000 */
[----:B------:R-:W-:Y:S04]  /*3a50*/  SHFL.DOWN PT, R194, R194, 0x1, 0x1f ;  /* 0x08201f00c2c27f89 */ /* 0x000fe800000e0000 */
[----:B------:R-:W1:Y:S04]  /*3a60*/  SHFL.DOWN PT, R195, R195, 0x1, 0x1f ;  /* 0x08201f00c3c37f89 */ /* 0x000e6800000e0000 */
[----:B------:R-:W-:Y:S04]  /*3a70*/  SHFL.DOWN PT, R192, R192, 0x1, 0x1f ;  /* 0x08201f00c0c07f89 */ /* 0x000fe800000e0000 */
[----:B------:R-:W1:Y:S04]  /*3a80*/  SHFL.DOWN PT, R193, R193, 0x1, 0x1f ;  /* 0x08201f00c1c17f89 */ /* 0x000e6800000e0000 */
[----:B------:R-:W-:Y:S04]  /*3a90*/  SHFL.DOWN PT, R190, R190, 0x1, 0x1f ;  /* 0x08201f00bebe7f89 */ /* 0x000fe800000e0000 */
[----:B------:R-:W1:Y:S01]  /*3aa0*/  SHFL.DOWN PT, R191, R191, 0x1, 0x1f ;  /* 0x08201f00bfbf7f89 */ /* 0x000e6200000e0000 */
[----:B------:R-:W-:-:S03]  /*3ab0*/  IMAD.MOV.U32 R220, RZ, RZ, R140 ;  /* 0x000000ffffdc7224 */ /* 0x000fc600078e008c */
[----:B0-----:R0:W-:Y:S01]  /*3ac0*/  STL.64 [R1+0x590], R142 ;  /* 0x0005908e01007387 */ /* 0x0011e20000100a00 */
[----:B------:R-:W-:Y:S01]  /*3ad0*/  IMAD.MOV.U32 R221, RZ, RZ, R141 ;  /* 0x000000ffffdd7224 */ /* 0x000fe200078e008d */
[----:B------:R-:W-:Y:S01]  /*3ae0*/  MOV R210, R138 ;  /* 0x0000008a00d27202 */ /* 0x000fe20000000f00 */
[----:B------:R-:W-:Y:S01]  /*3af0*/  IMAD.MOV.U32 R208, RZ, RZ, R188 ;  /* 0x000000ffffd07224 */ /* 0x000fe200078e00bc */
[----:B------:R-:W-:Y:S01]  /*3b00*/  MOV R228, R202 ;  /* 0x000000ca00e47202 */ /* 0x000fe20000000f00 */
[----:B------:R-:W-:Y:S02]  /*3b10*/  IMAD.MOV.U32 R209, RZ, RZ, R189 ;  /* 0x000000ffffd17224 */ /* 0x000fe400078e00bd */
[----:B------:R-:W-:Y:S02]  /*3b20*/  IMAD.MOV.U32 R211, RZ, RZ, R139 ;  /* 0x000000ffffd37224 */ /* 0x000fe400078e008b */
[----:B------:R-:W-:Y:S02]  /*3b30*/  IMAD.MOV.U32 R212, RZ, RZ, R136 ;  /* 0x000000ffffd47224 */ /* 0x000fe400078e0088 */
[----:B0-----:R-:W-:-:S02]  /*3b40*/  IMAD.MOV.U32 R142, RZ, RZ, R148 ;  /* 0x000000ffff8e7224 */ /* 0x001fc400078e0094 */
        /* <DEDUP_REMOVED lines=14> */
[----:B------:R-:W0:Y:S04]  /*3c30*/  SHFL.DOWN PT, R143, R143, 0x1, 0x1f ;  /* 0x08201f008f8f7f89 */ /* 0x000e2800000e0000 */
[----:B-1----:R-:W-:Y:S04]  /*3c40*/  STL.64 [R1+0x588], R206 ;  /* 0x000588ce01007387 */ /* 0x002fe80000100a00 */
[----:B------:R-:W-:Y:S04]  /*3c50*/  STL.64 [R1+0x580], R204 ;  /* 0x000580cc01007387 */ /* 0x000fe80000100a00 */
        /* <DEDUP_REMOVED lines=34> */
[----:B------:R-:W1:Y:S04]  /*3e80*/  SHFL.DOWN PT, R227, R13, 0x1, 0x1f ;  /* 0x08201f000de37f89 */ /* 0x000e6800000e0000 */
[----:B------:R-:W-:Y:S04]  /*3e90*/  SHFL.DOWN PT, R224, R18, 0x1, 0x1f ;  /* 0x08201f0012e07f89 */ /* 0x000fe800000e0000 */
[----:B------:R-:W2:Y:S04]  /*3ea0*/  SHFL.DOWN PT, R225, R19, 0x1, 0x1f ;  /* 0x08201f0013e17f89 */ /* 0x000ea800000e0000 */
[----:B------:R-:W-:Y:S04]  /*3eb0*/  SHFL.DOWN PT, R222, R16, 0x1, 0x1f ;  /* 0x08201f0010de7f89 */ /* 0x000fe800000e0000 */
[----:B------:R-:W2:Y:S04]  /*3ec0*/  SHFL.DOWN PT, R223, R17, 0x1, 0x1f ;  /* 0x08201f0011df7f89 */ /* 0x000ea800000e0000 */
[----:B0-----:R0:W-:Y:S04]  /*3ed0*/  STL.64 [R1+0x570], R142 ;  /* 0x0005708e01007387 */ /* 0x0011e80000100a00 */
[----:B-1----:R-:W-:Y:S04]  /*3ee0*/  STL.64 [R1+0x558], R220 ;  /* 0x000558dc01007387 */ /* 0x002fe80000100a00 */
[----:B------:R-:W-:Y:S01]  /*3ef0*/  STL.64 [R1+0x550], R208 ;  /* 0x000550d001007387 */ /* 0x000fe20000100a00 */
[----:B0-----:R-:W-:-:S03]  /*3f00*/  PRMT R142, R140, 0x7610, R140 ;  /* 0x000076108c8e7816 */ /* 0x001fc6000000008c */
[----:B------:R-:W-:Y:S01]  /*3f10*/  STL.64 [R1+0x548], R210 ;  /* 0x000548d201007387 */ /* 0x000fe20000100a00 */
[----:B------:R-:W-:Y:S02]  /*3f20*/  PRMT R143, R141, 0x7610, R141 ;  /* 0x000076108d8f7816 */ /* 0x000fe4000000008d */
[----:B------:R-:W-:Y:S01]  /*3f30*/  PRMT R140, R188, 0x7610, R188 ;  /* 0x00007610bc8c7816 */ /* 0x000fe200000000bc */
        /* <DEDUP_REMOVED lines=110> */
[----:B------:R-:W4:Y:S01]  /*4620*/  SHFL.DOWN PT, R191, R93, 0x1, 0x1f ;  /* 0x08201f005dbf7f89 */ /* 0x000f2200000e0000 */
[----:B------:R-:W-:-:S02]  /*4630*/  IMAD.MOV.U32 R234, RZ, RZ, R196 ;  /* 0x000000ffffea7224 */ /* 0x000fc400078e00c4 */
[----:B------:R-:W-:Y:S01]  /*4640*/  IMAD.MOV.U32 R235, RZ, RZ, R197 ;  /* 0x000000ffffeb7224 */ /* 0x000fe200078e00c5 */
        /* <DEDUP_REMOVED lines=73> */
[----:B-----5:R0:W-:Y:S04]  /*4ae0*/  STL.64 [R1+0x330], R208 ;  /* 0x000330d001007387 */ /* 0x0201e80000100a00 */
        /* <DEDUP_REMOVED lines=11> */
[----:B------:R0:W-:Y:S03]  /*4ba0*/  STL.64 [R1+0x220], R2 ;  /* 0x0002200201007387 */ /* 0x0001e60000100a00 */
[----:B------:R-:W-:Y:S01]  /*4bb0*/  FSEL R190, R187, R188, P0 ;  /* 0x000000bcbbbe7208 */ /* 0x000fe20000000000 */
[----:B------:R-:W-:Y:S04]  /*4bc0*/  STL.64 [R1], R128 ;  /* 0x0000008001007387 */ /* 0x000fe80000100a00 */
[----:B------:R-:W-:Y:S04]  /*4bd0*/  STL.64 [R1+0x8], R130 ;  /* 0x0000088201007387 */ /* 0x000fe80000100a00 */
[----:B------:R-:W-:Y:S01]  /*4be0*/  STL.64 [R1+0x10], R124 ;  /* 0x0000107c01007387 */ /* 0x000fe20000100a00 */
[----:B0-----:R-:W-:-:S03]  /*4bf0*/  FSEL R3, R188, R187, P0 ;  /* 0x000000bbbc037208 */ /* 0x001fc60000000000 */
        /* <DEDUP_REMOVED lines=100> */
[C---:B------:R-:W-:Y:S02]  /*5240*/  IADD3 R9, R1.reuse, 0x308, RZ ;  /* 0x0000030801097810 */ /* 0x040fe40007ffe0ff */
[----:B-1----:R-:W-:-:S03]  /*5250*/  IADD3 R6, R1, 0x2fc, RZ ;  /* 0x000002fc01067810 */ /* 0x002fc60007ffe0ff */
.L_x_546:
        /* <DEDUP_REMOVED lines=19> */
.L_x_545:
        /* <DEDUP_REMOVED lines=17> */
.L_x_530:
[----:B------:R-:W-:Y:S05]  /*54a0*/  BSYNC B2 ;  /* 0x0000000000027941 */ /* 0x000fea0003800000 */
.L_x_529:
[----:B------:R-:W-:Y:S04]  /*54b0*/  STL.U16 [R7], R4 ;  /* 0x0000000407007387 */ /* 0x000fe80000100400 */
[----:B------:R-:W2:Y:S04]  /*54c0*/  LDL R14, [R5+0x4] ;  /* 0x00000400050e7983 */ /* 0x000ea80000100800 */
[----:B--2---:R-:W-:Y:S04]  /*54d0*/  STL [R5], R14 ;  /* 0x0000000e05007387 */ /* 0x004fe80000100800 */
[----:B------:R0:W-:Y:S04]  /*54e0*/  STL.U16 [R7+0x2], R10 ;  /* 0x0000020a07007387 */ /* 0x0001e80000100400 */
[----:B------:R1:W-:Y:S04]  /*54f0*/  STL [R5+0x4], R12 ;  /* 0x0000040c05007387 */ /* 0x0003e80000100800 */
[----:B0-----:R1:W5:Y:S02]  /*5500*/  LDL.U16 R10, [R7] ;  /* 0x00000000070a7983 */ /* 0x0013640000100400 */
.L_x_531:
[----:B------:R-:W-:Y:S05]  /*5510*/  BSYNC B1 ;  /* 0x0000000000017941 */ /* 0x000fea0003800000 */
.L_x_528:
        /* <DEDUP_REMOVED lines=18> */
.L_x_534:
[----:B------:R-:W-:Y:S05]  /*5640*/  BSYNC B2 ;  /* 0x0000000000027941 */ /* 0x000fea0003800000 */
.L_x_533:
[----:B------:R-:W-:Y:S04]  /*5650*/  STL.U16 [R7+-0x2], R10 ;  /* 0xfffffe0a07007387 */ /* 0x000fe80000100400 */
[----:B------:R-:W2:Y:S04]  /*5660*/  LDL R14, [R5] ;  /* 0x00000000050e7983 */ /* 0x000ea80000100800 */
[----:B--2---:R-:W-:Y:S04]  /*5670*/  STL [R5+-0x4], R14 ;  /* 0xfffffc0e05007387 */ /* 0x004fe80000100800 */
[----:B------:R0:W-:Y:S04]  /*5680*/  STL.U16 [R7], R4 ;  /* 0x0000000407007387 */ /* 0x0001e80000100400 */
[----:B------:R1:W-:Y:S04]  /*5690*/  STL [R5], R12 ;  /* 0x0000000c05007387 */ /* 0x0003e80000100800 */
[----:B0-----:R1:W5:Y:S02]  /*56a0*/  LDL.U16 R4, [R7+-0x2] ;  /* 0xfffffe0007047983 */ /* 0x0013640000100400 */
.L_x_535:
[----:B------:R-:W-:Y:S05]  /*56b0*/  BSYNC B1 ;  /* 0x0000000000017941 */ /* 0x000fea0003800000 */
.L_x_532:
        /* <DEDUP_REMOVED lines=17> */
.L_x_538:
[----:B------:R-:W-:Y:S05]  /*57d0*/  BSYNC B2 ;  /* 0x0000000000027941 */ /* 0x000fea0003800000 */
.L_x_537:
[----:B------:R0:W-:Y:S04]  /*57e0*/  STL.U16 [R7+-0x4], R4 ;  /* 0xfffffc0407007387 */ /* 0x0001e80000100400 */
[----:B------:R-:W2:Y:S04]  /*57f0*/  LDL R12, [R5+-0x4] ;  /* 0xfffffc00050c7983 */ /* 0x000ea80000100800 */
[----:B--2---:R0:W-:Y:S04]  /*5800*/  STL [R5+-0x8], R12 ;  /* 0xfffff80c05007387 */ /* 0x0041e80000100800 */
[----:B------:R0:W-:Y:S04]  /*5810*/  STL.U16 [R7+-0x2], R11 ;  /* 0xfffffe0b07007387 */ /* 0x0001e80000100400 */
[----:B------:R0:W-:Y:S02]  /*5820*/  STL [R5+-0x4], R10 ;  /* 0xfffffc0a05007387 */ /* 0x0001e40000100800 */
.L_x_539:
[----:B------:R-:W-:Y:S05]  /*5830*/  BSYNC B1 ;  /* 0x0000000000017941 */ /* 0x000fea0003800000 */
.L_x_536:
        /* <DEDUP_REMOVED lines=21> */
.L_x_543:
[----:B------:R-:W-:Y:S05]  /*5990*/  BSYNC B2 ;  /* 0x0000000000027941 */ /* 0x000fea0003800000 */
.L_x_542:
[----:B------:R-:W-:Y:S04]  /*59a0*/  STL.U16 [R7+-0x6], R11 ;  /* 0xfffffa0b07007387 */ /* 0x000fe80000100400 */
[----:B------:R-:W2:Y:S04]  /*59b0*/  LDL R12, [R5+-0x8] ;  /* 0xfffff800050c7983 */ /* 0x000ea80000100800 */
[----:B--2---:R-:W-:Y:S04]  /*59c0*/  STL [R5+-0xc], R12 ;  /* 0xfffff40c05007387 */ /* 0x004fe80000100800 */
[----:B------:R0:W-:Y:S04]  /*59d0*/  STL.U16 [R7+-0x4], R4 ;  /* 0xfffffc0407007387 */ /* 0x0001e80000100400 */
[----:B------:R1:W-:Y:S04]  /*59e0*/  STL [R5+-0x8], R10 ;  /* 0xfffff80a05007387 */ /* 0x0003e80000100800 */
[----:B0-----:R1:W5:Y:S02]  /*59f0*/  LDL.U16 R4, [R7+-0x6] ;  /* 0xfffffa0007047983 */ /* 0x0013640000100400 */
.L_x_544:
[----:B------:R-:W-:Y:S05]  /*5a00*/  BSYNC B1 ;  /* 0x0000000000017941 */ /* 0x000fea0003800000 */
.L_x_541:
[----:B-1----:R-:W-:Y:S02]  /*5a10*/  IADD3 R5, R5, -0x10, RZ ;  /* 0xfffffff005057810 */ /* 0x002fe40007ffe0ff */
[----:B------:R-:W-:-:S02]  /*5a20*/  IADD3 R7, R7, -0x8, RZ ;  /* 0xfffffff807077810 */ /* 0x000fc40007ffe0ff */
[----:B------:R-:W-:Y:S01]  /*5a30*/  IADD3 R3, R3, -0x4, RZ ;  /* 0xfffffffc03037810 */ /* 0x000fe20007ffe0ff */
[----:B------:R-:W-:Y:S05]  /*5a40*/  BRA `(.L_x_545) ;  /* 0xfffff94000007947 */ /* 0x000fea000383ffff */
.L_x_540:
        /* <DEDUP_REMOVED lines=96> */
[----:B------:R1:W5:Y:S01]  /*6050*/  LDL.64 R6, [R1+0x1f8] ;  /* 0x0001f80001067983 */ /* 0x0003620000100a00 */
[----:B------:R-:W-:-:S03]  /*6060*/  IMAD.MOV.U32 R187, RZ, RZ, R190 ;  /* 0x000000ffffbb7224 */ /* 0x000fc600078e00be */
.L_x_527:
[----:B0-----:R-:W-:Y:S05]  /*6070*/  BSYNC B0 ;  /* 0x0000000000007941 */ /* 0x001fea0003800000 */
.L_x_526:
        /* <DEDUP_REMOVED lines=296> */
[----:B------:R1:W-:Y:S03]  /*7300*/  STL.64 [R1+0x220], R2 ;  /* 0x0002200201007387 */ /* 0x0003e60000100a00 */
[----:B0-----:R-:W-:Y:S01]  /*7310*/  FSEL R188, R187, R234, P0 ;  /* 0x000000eabbbc7208 */ /* 0x001fe20000000000 */
[----:B------:R0:W-:Y:S04]  /*7320*/  STL.64 [R1+0x1f0], R4 ;  /* 0x0001f00401007387 */ /* 0x0001e80000100a00 */
[----:B------:R-:W-:Y:S04]  /*7330*/  STL.64 [R1], R128 ;  /* 0x0000008001007387 */ /* 0x000fe80000100a00 */
[----:B------:R-:W-:Y:S01]  /*7340*/  STL.64 [R1+0x8], R130 ;  /* 0x0000088201007387 */ /* 0x000fe20000100a00 */
[----:B-1----:R-:W-:-:S03]  /*7350*/  FSEL R3, R234, R187, P0 ;  /* 0x000000bbea037208 */ /* 0x002fc60000000000 */
[----:B------:R-:W-:Y:S01]  /*7360*/  STL.64 [R1+0x10], R124 ;  /* 0x0000107c01007387 */ /* 0x000fe20000100a00 */
[----:B------:R-:W-:Y:S01]  /*7370*/  FSEL R2, R186, R235, P0 ;  /* 0x000000ebba027208 */ /* 0x000fe20000000000 */
[----:B------:R-:W-:Y:S02]  /*7380*/  FADD.FTZ R3, -R188, R3 ;  /* 0x00000003bc037221 */ /* 0x000fe40000010100 */
[----:B------:R-:W-:Y:S02]  /*7390*/  STL.64 [R1+0x18], R126 ;  /* 0x0000187e01007387 */ /* 0x000fe40000100a00 */
[----:B0-----:R-:W-:Y:S02]  /*73a0*/  FMUL.FTZ R4, R3, 1.4426950216293334961 ;  /* 0x3fb8aa3b03047820 */ /* 0x001fe40000410000 */
        /* <DEDUP_REMOVED lines=95> */
[C---:B-1----:R-:W-:Y:S02]  /*79a0*/  IADD3 R10, R1.reuse, 0x2fc, RZ ;  /* 0x000002fc010a7810 */ /* 0x042fe40007ffe0ff */
[----:B------:R-:W-:-:S05]  /*79b0*/  IADD3 R11, R1, 0x308, RZ ;  /* 0x00000308010b7810 */ /* 0x000fca0007ffe0ff */
.L_x_567:
        /* <DEDUP_REMOVED lines=19> */
.L_x_566:
        /* <DEDUP_REMOVED lines=17> */
.L_x_551:
[----:B------:R-:W-:Y:S05]  /*7c00*/  BSYNC B2 ;  /* 0x0000000000027941 */ /* 0x000fea0003800000 */
.L_x_550:
[----:B------:R-:W-:Y:S04]  /*7c10*/  STL.U16 [R7], R4 ;  /* 0x0000000407007387 */ /* 0x000fe80000100400 */
[----:B------:R-:W2:Y:S04]  /*7c20*/  LDL R14, [R5+0x4] ;  /* 0x00000400050e7983 */ /* 0x000ea80000100800 */
[----:B--2---:R-:W-:Y:S04]  /*7c30*/  STL [R5], R14 ;  /* 0x0000000e05007387 */ /* 0x004fe80000100800 */
[----:B------:R0:W-:Y:S04]  /*7c40*/  STL.U16 [R7+0x2], R6 ;  /* 0x0000020607007387 */ /* 0x0001e80000100400 */
[----:B------:R1:W-:Y:S04]  /*7c50*/  STL [R5+0x4], R12 ;  /* 0x0000040c05007387 */ /* 0x0003e80000100800 */
[----:B0-----:R1:W5:Y:S02]  /*7c60*/  LDL.U16 R6, [R7] ;  /* 0x0000000007067983 */ /* 0x0013640000100400 */
.L_x_552:
[----:B------:R-:W-:Y:S05]  /*7c70*/  BSYNC B1 ;  /* 0x0000000000017941 */ /* 0x000fea0003800000 */
.L_x_549:
        /* <DEDUP_REMOVED lines=17> */
[----:B------:R-:W-:Y:S02]  /*7d90*/  MOV R12, R9 ;  /* 0x00000009000c7202 */ /* 0x000fe40000000f00 */
.L_x_555:
[----:B------:R-:W-:Y:S05]  /*7da0*/  BSYNC B2 ;  /* 0x0000000000027941 */ /* 0x000fea0003800000 */
.L_x_554:
[----:B------:R-:W-:Y:S04]  /*7db0*/  STL.U16 [R7+-0x2], R6 ;  /* 0xfffffe0607007387 */ /* 0x000fe80000100400 */
[----:B------:R-:W2:Y:S04]  /*7dc0*/  LDL R14, [R5] ;  /* 0x00000000050e7983 */ /* 0x000ea80000100800 */
[----:B--2---:R-:W-:Y:S04]  /*7dd0*/  STL [R5+-0x4], R14 ;  /* 0xfffffc0e05007387 */ /* 0x004fe80000100800 */
[----:B------:R0:W-:Y:S04]  /*7de0*/  STL.U16 [R7], R4 ;  /* 0x0000000407007387 */ /* 0x0001e80000100400 */
[----:B------:R1:W-:Y:S04]  /*7df0*/  STL [R5], R12 ;  /* 0x0000000c05007387 */ /* 0x0003e80000100800 */
[----:B0-----:R1:W5:Y:S02]  /*7e00*/  LDL.U16 R4, [R7+-0x2] ;  /* 0xfffffe0007047983 */ /* 0x0013640000100400 */
.L_x_556:
[----:B------:R-:W-:Y:S05]  /*7e10*/  BSYNC B1 ;  /* 0x0000000000017941 */ /* 0x000fea0003800000 */
.L_x_553:
        /* <DEDUP_REMOVED lines=17> */
.L_x_559:
[----:B------:R-:W-:Y:S05]  /*7f30*/  BSYNC B2 ;  /* 0x0000000000027941 */ /* 0x000fea0003800000 */
.L_x_558:
[----:B------:R0:W-:Y:S04]  /*7f40*/  STL.U16 [R7+-0x4], R4 ;  /* 0xfffffc0407007387 */ /* 0x0001e80000100400 */
[----:B------:R-:W2:Y:S04]  /*7f50*/  LDL R12, [R5+-0x4] ;  /* 0xfffffc00050c7983 */ /* 0x000ea80000100800 */
[----:B--2---:R0:W-:Y:S04]  /*7f60*/  STL [R5+-0x8], R12 ;  /* 0xfffff80c05007387 */ /* 0x0041e80000100800 */
[----:B------:R0:W-:Y:S04]  /*7f70*/  STL.U16 [R7+-0x2], R9 ;  /* 0xfffffe0907007387 */ /* 0x0001e80000100400 */
[----:B------:R0:W-:Y:S02]  /*7f80*/  STL [R5+-0x4], R6 ;  /* 0xfffffc0605007387 */ /* 0x0001e40000100800 */
.L_x_560:
[----:B------:R-:W-:Y:S05]  /*7f90*/  BSYNC B1 ;  /* 0x0000000000017941 */ /* 0x000fea0003800000 */
.L_x_557:
        /* <DEDUP_REMOVED lines=21> */
.L_x_564:
[----:B------:R-:W-:Y:S05]  /*80f0*/  BSYNC B2 ;  /* 0x0000000000027941 */ /* 0x000fea0003800000 */
.L_x_563:
[----:B------:R-:W-:Y:S04]  /*8100*/  STL.U16 [R7+-0x6], R9 ;  /* 0xfffffa0907007387 */ /* 0x000fe80000100400 */
[----:B------:R-:W2:Y:S04]  /*8110*/  LDL R12, [R5+-0x8] ;  /* 0xfffff800050c7983 */ /* 0x000ea80000100800 */
[----:B--2---:R-:W-:Y:S04]  /*8120*/  STL [R5+-0xc], R12 ;  /* 0xfffff40c05007387 */ /* 0x004fe80000100800 */
[----:B------:R0:W-:Y:S04]  /*8130*/  STL.U16 [R7+-0x4], R4 ;  /* 0xfffffc0407007387 */ /* 0x0001e80000100400 */
[----:B------:R1:W-:Y:S04]  /*8140*/  STL [R5+-0x8], R6 ;  /* 0xfffff80605007387 */ /* 0x0003e80000100800 */
[----:B0-----:R1:W5:Y:S02]  /*8150*/  LDL.U16 R4, [R7+-0x6] ;  /* 0xfffffa0007047983 */ /* 0x0013640000100400 */
.L_x_565:
[----:B------:R-:W-:Y:S05]  /*8160*/  BSYNC B1 ;  /* 0x0000000000017941 */ /* 0x000fea0003800000 */
.L_x_562:
[----:B-1----:R-:W-:Y:S02]  /*8170*/  IADD3 R5, R5, -0x10, RZ ;  /* 0xfffffff005057810 */ /* 0x002fe40007ffe0ff */
[----:B------:R-:W-:-:S02]  /*8180*/  IADD3 R7, R7, -0x8, RZ ;  /* 0xfffffff807077810 */ /* 0x000fc40007ffe0ff */
[----:B------:R-:W-:Y:S01]  /*8190*/  IADD3 R3, R3, -0x4, RZ ;  /* 0xfffffffc03037810 */ /* 0x000fe20007ffe0ff */
[----:B------:R-:W-:Y:S05]  /*81a0*/  BRA `(.L_x_566) ;  /* 0xfffff94000007947 */ /* 0x000fea000383ffff */
.L_x_561:
        /* <DEDUP_REMOVED lines=98> */
.L_x_548:
[----:B------:R-:W-:Y:S05]  /*87d0*/  BSYNC B0 ;  /* 0x0000000000007941 */ /* 0x000fea0003800000 */
.L_x_547:
        /* <DEDUP_REMOVED lines=403> */
.L_x_588:
        /* <DEDUP_REMOVED lines=20> */
.L_x_587:
        /* <DEDUP_REMOVED lines=17> */
.L_x_572:
[----:B------:R-:W-:Y:S05]  /*a360*/  BSYNC B2 ;  /* 0x0000000000027941 */ /* 0x000fea0003800000 */
.L_x_571:
[----:B------:R-:W-:Y:S04]  /*a370*/  STL.U16 [R7], R4 ;  /* 0x0000000407007387 */ /* 0x000fe80000100400 */
[----:B------:R-:W2:Y:S04]  /*a380*/  LDL R14, [R5+0x4] ;  /* 0x00000400050e7983 */ /* 0x000ea80000100800 */
[----:B--2---:R-:W-:Y:S04]  /*a390*/  STL [R5], R14 ;  /* 0x0000000e05007387 */ /* 0x004fe80000100800 */
[----:B------:R0:W-:Y:S04]  /*a3a0*/  STL.U16 [R7+0x2], R6 ;  /* 0x0000020607007387 */ /* 0x0001e80000100400 */
[----:B------:R1:W-:Y:S04]  /*a3b0*/  STL [R5+0x4], R12 ;  /* 0x0000040c05007387 */ /* 0x0003e80000100800 */
[----:B0-----:R1:W5:Y:S02]  /*a3c0*/  LDL.U16 R6, [R7] ;  /* 0x0000000007067983 */ /* 0x0013640000100400 */
.L_x_573:
[----:B------:R-:W-:Y:S05]  /*a3d0*/  BSYNC B1 ;  /* 0x0000000000017941 */ /* 0x000fea0003800000 */
.L_x_570:
        /* <DEDUP_REMOVED lines=18> */
.L_x_576:
[----:B------:R-:W-:Y:S05]  /*a500*/  BSYNC B2 ;  /* 0x0000000000027941 */ /* 0x000fea0003800000 */
.L_x_575:
[----:B------:R-:W-:Y:S04]  /*a510*/  STL.U16 [R7+-0x2], R6 ;  /* 0xfffffe0607007387 */ /* 0x000fe80000100400 */
[----:B------:R-:W2:Y:S04]  /*a520*/  LDL R14, [R5] ;  /* 0x00000000050e7983 */ /* 0x000ea80000100800 */
[----:B--2---:R-:W-:Y:S04]  /*a530*/  STL [R5+-0x4], R14 ;  /* 0xfffffc0e05007387 */ /* 0x004fe80000100800 */
[----:B------:R0:W-:Y:S04]  /*a540*/  STL.U16 [R7], R4 ;  /* 0x0000000407007387 */ /* 0x0001e80000100400 */
[----:B------:R1:W-:Y:S04]  /*a550*/  STL [R5], R12 ;  /* 0x0000000c05007387 */ /* 0x0003e80000100800 */
[----:B0-----:R1:W5:Y:S02]  /*a560*/  LDL.U16 R4, [R7+-0x2] ;  /* 0xfffffe0007047983 */ /* 0x0013640000100400 */
.L_x_577:
[----:B------:R-:W-:Y:S05]  /*a570*/  BSYNC B1 ;  /* 0x0000000000017941 */ /* 0x000fea0003800000 */
.L_x_574:
        /* <DEDUP_REMOVED lines=17> */
.L_x_580:
[----:B------:R-:W-:Y:S05]  /*a690*/  BSYNC B2 ;  /* 0x0000000000027941 */ /* 0x000fea0003800000 */
.L_x_579:
[----:B------:R0:W-:Y:S04]  /*a6a0*/  STL.U16 [R7+-0x4], R4 ;  /* 0xfffffc0407007387 */ /* 0x0001e80000100400 */
[----:B------:R-:W2:Y:S04]  /*a6b0*/  LDL R12, [R5+-0x4] ;  /* 0xfffffc00050c7983 */ /* 0x000ea80000100800 */
[----:B--2---:R0:W-:Y:S04]  /*a6c0*/  STL [R5+-0x8], R12 ;  /* 0xfffff80c05007387 */ /* 0x0041e80000100800 */
[----:B------:R0:W-:Y:S04]  /*a6d0*/  STL.U16 [R7+-0x2], R9 ;  /* 0xfffffe0907007387 */ /* 0x0001e80000100400 */
[----:B------:R0:W-:Y:S02]  /*a6e0*/  STL [R5+-0x4], R6 ;  /* 0xfffffc0605007387 */ /* 0x0001e40000100800 */
.L_x_581:
[----:B------:R-:W-:Y:S05]  /*a6f0*/  BSYNC B1 ;  /* 0x0000000000017941 */ /* 0x000fea0003800000 */
.L_x_578:
        /* <DEDUP_REMOVED lines=21> */
.L_x_585:
[----:B------:R-:W-:Y:S05]  /*a850*/  BSYNC B2 ;  /* 0x0000000000027941 */ /* 0x000fea0003800000 */
.L_x_584:
[----:B------:R-:W-:Y:S04]  /*a860*/  STL.U16 [R7+-0x6], R9 ;  /* 0xfffffa0907007387 */ /* 0x000fe80000100400 */
[----:B------:R-:W2:Y:S04]  /*a870*/  LDL R12, [R5+-0x8] ;  /* 0xfffff800050c7983 */ /* 0x000ea80000100800 */
[----:B--2---:R-:W-:Y:S04]  /*a880*/  STL [R5+-0xc], R12 ;  /* 0xfffff40c05007387 */ /* 0x004fe80000100800 */
[----:B------:R0:W-:Y:S04]  /*a890*/  STL.U16 [R7+-0x4], R4 ;  /* 0xfffffc0407007387 */ /* 0x0001e80000100400 */
[----:B------:R1:W-:Y:S04]  /*a8a0*/  STL [R5+-0x8], R6 ;  /* 0xfffff80605007387 */ /* 0x0003e80000100800 */
[----:B0-----:R1:W5:Y:S02]  /*a8b0*/  LDL.U16 R4, [R7+-0x6] ;  /* 0xfffffa0007047983 */ /* 0x0013640000100400 */
.L_x_586:
[----:B------:R-:W-:Y:S05]  /*a8c0*/  BSYNC B1 ;  /* 0x0000000000017941 */ /* 0x000fea0003800000 */
.L_x_583:
[----:B-1----:R-:W-:Y:S02]  /*a8d0*/  IADD3 R5, R5, -0x10, RZ ;  /* 0xfffffff005057810 */ /* 0x002fe40007ffe0ff */
[----:B------:R-:W-:-:S02]  /*a8e0*/  IADD3 R7, R7, -0x8, RZ ;  /* 0xfffffff807077810 */ /* 0x000fc40007ffe0ff */
[----:B------:R-:W-:Y:S01]  /*a8f0*/  IADD3 R3, R3, -0x4, RZ ;  /* 0xfffffffc03037810 */ /* 0x000fe20007ffe0ff */
[----:B------:R-:W-:Y:S05]  /*a900*/  BRA `(.L_x_587) ;  /* 0xfffff94000007947 */ /* 0x000fea000383ffff */
.L_x_582:
        /* <DEDUP_REMOVED lines=98> */
.L_x_569:
[----:B------:R-:W-:Y:S05]  /*af30*/  BSYNC B0 ;  /* 0x0000000000007941 */ /* 0x000fea0003800000 */
.L_x_568:
        /* <DEDUP_REMOVED lines=403> */
.L_x_609:
        /* <DEDUP_REMOVED lines=19> */
[----:B------:R-:W-:Y:S02]  /*c9a0*/  MOV R5, R8 ;  /* 0x0000000800057202 */ /* 0x000fe40000000f00 */
.L_x_608:
        /* <DEDUP_REMOVED lines=17> */
.L_x_593:
[----:B------:R-:W-:Y:S05]  /*cac0*/  BSYNC B2 ;  /* 0x0000000000027941 */ /* 0x000fea0003800000 */
.L_x_592:
[----:B------:R-:W-:Y:S04]  /*cad0*/  STL.U16 [R7], R4 ;  /* 0x0000000407007387 */ /* 0x000fe80000100400 */
[----:B------:R-:W2:Y:S04]  /*cae0*/  LDL R14, [R5+0x4] ;  /* 0x00000400050e7983 */ /* 0x000ea80000100800 */
[----:B--2---:R-:W-:Y:S04]  /*caf0*/  STL [R5], R14 ;  /* 0x0000000e05007387 */ /* 0x004fe80000100800 */
[----:B------:R0:W-:Y:S04]  /*cb00*/  STL.U16 [R7+0x2], R6 ;  /* 0x0000020607007387 */ /* 0x0001e80000100400 */
[----:B------:R1:W-:Y:S04]  /*cb10*/  STL [R5+0x4], R12 ;  /* 0x0000040c05007387 */ /* 0x0003e80000100800 */
[----:B0-----:R1:W5:Y:S02]  /*cb20*/  LDL.U16 R6, [R7] ;  /* 0x0000000007067983 */ /* 0x0013640000100400 */
.L_x_594:
[----:B------:R-:W-:Y:S05]  /*cb30*/  BSYNC B1 ;  /* 0x0000000000017941 */ /* 0x000fea0003800000 */
.L_x_591:
        /* <DEDUP_REMOVED lines=18> */
.L_x_597:
[----:B------:R-:W-:Y:S05]  /*cc60*/  BSYNC B2 ;  /* 0x0000000000027941 */ /* 0x000fea0003800000 */
.L_x_596:
[----:B------:R-:W-:Y:S04]  /*cc70*/  STL.U16 [R7+-0x2], R6 ;  /* 0xfffffe0607007387 */ /* 0x000fe80000100400 */
[----:B------:R-:W2:Y:S04]  /*cc80*/  LDL R14, [R5] ;  /* 0x00000000050e7983 */ /* 0x000ea80000100800 */
[----:B--2---:R-:W-:Y:S04]  /*cc90*/  STL [R5+-0x4], R14 ;  /* 0xfffffc0e05007387 */ /* 0x004fe80000100800 */
[----:B------:R0:W-:Y:S04]  /*cca0*/  STL.U16 [R7], R4 ;  /* 0x0000000407007387 */ /* 0x0001e80000100400 */
[----:B------:R1:W-:Y:S04]  /*ccb0*/  STL [R5], R12 ;  /* 0x0000000c05007387 */ /* 0x0003e80000100800 */
[----:B0-----:R1:W5:Y:S02]  /*ccc0*/  LDL.U16 R4, [R7+-0x2] ;  /* 0xfffffe0007047983 */ /* 0x0013640000100400 */
.L_x_598:
[----:B------:R-:W-:Y:S05]  /*ccd0*/  BSYNC B1 ;  /* 0x0000000000017941 */ /* 0x000fea0003800000 */
.L_x_595:
        /* <DEDUP_REMOVED lines=17> */
.L_x_601:
[----:B------:R-:W-:Y:S05]  /*cdf0*/  BSYNC B2 ;  /* 0x0000000000027941 */ /* 0x000fea0003800000 */
.L_x_600:
[----:B------:R0:W-:Y:S04]  /*ce00*/  STL.U16 [R7+-0x4], R4 ;  /* 0xfffffc0407007387 */ /* 0x0001e80000100400 */
[----:B------:R-:W2:Y:S04]  /*ce10*/  LDL R12, [R5+-0x4] ;  /* 0xfffffc00050c7983 */ /* 0x000ea80000100800 */
[----:B--2---:R0:W-:Y:S04]  /*ce20*/  STL [R5+-0x8], R12 ;  /* 0xfffff80c05007387 */ /* 0x0041e80000100800 */
[----:B------:R0:W-:Y:S04]  /*ce30*/  STL.U16 [R7+-0x2], R9 ;  /* 0xfffffe0907007387 */ /* 0x0001e80000100400 */
[----:B------:R0:W-:Y:S02]  /*ce40*/  STL [R5+-0x4], R6 ;  /* 0xfffffc0605007387 */ /* 0x0001e40000100800 */
.L_x_602:
[----:B------:R-:W-:Y:S05]  /*ce50*/  BSYNC B1 ;  /* 0x0000000000017941 */ /* 0x000fea0003800000 */
.L_x_599:
        /* <DEDUP_REMOVED lines=21> */
.L_x_606:
[----:B------:R-:W-:Y:S05]  /*cfb0*/  BSYNC B2 ;  /* 0x0000000000027941 */ /* 0x000fea0003800000 */
.L_x_605:
[----:B------:R-:W-:Y:S04]  /*cfc0*/  STL.U16 [R7+-0x6], R9 ;  /* 0xfffffa0907007387 */ /* 0x000fe80000100400 */
[----:B------:R-:W2:Y:S04]  /*cfd0*/  LDL R12, [R5+-0x8] ;  /* 0xfffff800050c7983 */ /* 0x000ea80000100800 */
[----:B--2---:R-:W-:Y:S04]  /*cfe0*/  STL [R5+-0xc], R12 ;  /* 0xfffff40c05007387 */ /* 0x004fe80000100800 */
[----:B------:R0:W-:Y:S04]  /*cff0*/  STL.U16 [R7+-0x4], R4 ;  /* 0xfffffc0407007387 */ /* 0x0001e80000100400 */
[----:B------:R1:W-:Y:S04]  /*d000*/  STL [R5+-0x8], R6 ;  /* 0xfffff80605007387 */ /* 0x0003e80000100800 */
[----:B0-----:R1:W5:Y:S02]  /*d010*/  LDL.U16 R4, [R7+-0x6] ;  /* 0xfffffa0007047983 */ /* 0x0013640000100400 */
.L_x_607:
[----:B------:R-:W-:Y:S05]  /*d020*/  BSYNC B1 ;  /* 0x0000000000017941 */ /* 0x000fea0003800000 */
.L_x_604:
[----:B-1----:R-:W-:Y:S02]  /*d030*/  IADD3 R5, R5, -0x10, RZ ;  /* 0xfffffff005057810 */ /* 0x002fe40007ffe0ff */
[----:B------:R-:W-:-:S02]  /*d040*/  IADD3 R7, R7, -0x8, RZ ;  /* 0xfffffff807077810 */ /* 0x000fc40007ffe0ff */
[----:B------:R-:W-:Y:S01]  /*d050*/  IADD3 R3, R3, -0x4, RZ ;  /* 0xfffffffc03037810 */ /* 0x000fe20007ffe0ff */
[----:B------:R-:W-:Y:S05]  /*d060*/  BRA `(.L_x_608) ;  /* 0xfffff94000007947 */ /* 0x000fea000383ffff */
.L_x_603:
        /* <DEDUP_REMOVED lines=98> */
.L_x_590:
[----:B------:R-:W-:Y:S05]  /*d690*/  BSYNC B0 ;  /* 0x0000000000007941 */ /* 0x000fea0003800000 */
.L_x_589:
        /* <DEDUP_REMOVED lines=297> */
[----:B------:R2:W-:Y:S03]  /*e930*/  STL.64 [R1+0x220], R2 ;  /* 0x0002200201007387 */ /* 0x0005e60000100a00 */
[----:B------:R-:W-:Y:S01]  /*e940*/  FSEL R0, R187, R234, P0 ;  /* 0x000000eabb007208 */ /* 0x000fe20000000000 */
[----:B------:R3:W-:Y:S04]  /*e950*/  STL.64 [R1+0x1f0], R4 ;  /* 0x0001f00401007387 */ /* 0x0007e80000100a00 */
[----:B------:R-:W-:Y:S04]  /*e960*/  STL.64 [R1], R128 ;  /* 0x0000008001007387 */ /* 0x000fe80000100a00 */
[----:B------:R-:W-:Y:S01]  /*e970*/  STL.64 [R1+0x8], R130 ;  /* 0x0000088201007387 */ /* 0x000fe20000100a00 */
[----:B--2---:R-:W-:-:S03]  /*e980*/  FSEL R3, R234, R187, P0 ;  /* 0x000000bbea037208 */ /* 0x004fc60000000000 */
[----:B------:R-:W-:Y:S01]  /*e990*/  STL.64 [R1+0x10], R124 ;  /* 0x0000107c01007387 */ /* 0x000fe20000100a00 */
[----:B------:R-:W-:Y:S01]  /*e9a0*/  FSEL R2, R186, R235, P0 ;  /* 0x000000ebba027208 */ /* 0x000fe20000000000 */
[----:B------:R-:W-:Y:S02]  /*e9b0*/  FADD.FTZ R3, -R0, R3 ;  /* 0x0000000300037221 */ /* 0x000fe40000010100 */
[----:B------:R-:W-:Y:S02]  /*e9c0*/  STL.64 [R1+0x18], R126 ;  /* 0x0000187e01007387 */ /* 0x000fe40000100a00 */
[----:B---3--:R-:W-:Y:S02]  /*e9d0*/  FMUL.FTZ R4, R3, 1.4426950216293334961 ;  /* 0x3fb8aa3b03047820 */ /* 0x008fe40000410000 */
        /* <DEDUP_REMOVED lines=96> */
.L_x_630:
[----:B------:R-:W-:Y:S01]  /*efe0*/  IADD3 R3, R1, 0x308, RZ ;  /* 0x0000030801037810 */ /* 0x000fe20007ffe0ff */
[----:B--2---:R-:W2:Y:S04]  /*eff0*/  LDL R5, [R1+0x1fc] ;  /* 0x0001fc0001057983 */ /* 0x004ea80000100800 */
[C---:B------:R-:W-:Y:S01]  /*f000*/  IMAD R6, R2.reuse, 0x4, R3 ;  /* 0x0000000402067824 */ /* 0x040fe200078e0203 */
[C---:B------:R-:W-:Y:S01]  /*f010*/  LEA R3, R2.reuse, R3, 0x1 ;  /* 0x0000000302037211 */ /* 0x040fe200078e08ff */
[----:B------:R-:W3:Y:S04]  /*f020*/  LDL.U16 R4, [R1+0x2fe] ;  /* 0x0002fe0001047983 */ /* 0x000ee80000100400 */
[----:B------:R-:W2:Y:S04]  /*f030*/  LDL R6, [R6] ;  /* 0x0000000006067983 */ /* 0x000ea80000100800 */
[----:B------:R4:W3:Y:S01]  /*f040*/  LDL.U16 R9, [R3+0x200] ;  /* 0x0002000003097983 */ /* 0x0008e20000100400 */
[----:B------:R-:W-:Y:S01]  /*f050*/  IADD3 R2, R2, 0x1, RZ ;  /* 0x0000000102027810 */ /* 0x000fe20007ffe0ff */
[----:B------:R-:W-:-:S02]  /*f060*/  IMAD.MOV.U32 R7, RZ, RZ, R10 ;  /* 0x000000ffff077224 */ /* 0x000fc400078e000a */
        /* <DEDUP_REMOVED lines=11> */
.L_x_629:
[----:B--2---:R-:W2:Y:S04]  /*f120*/  LDL.U16 R6, [R7] ;  /* 0x0000000007067983 */ /* 0x004ea80000100400 */
        /* <DEDUP_REMOVED lines=16> */
.L_x_614:
[----:B------:R-:W-:Y:S05]  /*f230*/  BSYNC B2 ;  /* 0x0000000000027941 */ /* 0x000fea0003800000 */
.L_x_613:
[----:B------:R-:W-:Y:S04]  /*f240*/  STL.U16 [R7], R4 ;  /* 0x0000000407007387 */ /* 0x000fe80000100400 */
[----:B------:R-:W2:Y:S04]  /*f250*/  LDL R14, [R5+0x4] ;  /* 0x00000400050e7983 */ /* 0x000ea80000100800 */
[----:B--2---:R-:W-:Y:S04]  /*f260*/  STL [R5], R14 ;  /* 0x0000000e05007387 */ /* 0x004fe80000100800 */
[----:B------:R2:W-:Y:S04]  /*f270*/  STL.U16 [R7+0x2], R6 ;  /* 0x0000020607007387 */ /* 0x0005e80000100400 */
[----:B------:R3:W-:Y:S04]  /*f280*/  STL [R5+0x4], R12 ;  /* 0x0000040c05007387 */ /* 0x0007e80000100800 */
[----:B--2---:R3:W5:Y:S02]  /*f290*/  LDL.U16 R6, [R7] ;  /* 0x0000000007067983 */ /* 0x0047640000100400 */
.L_x_615:
[----:B------:R-:W-:Y:S05]  /*f2a0*/  BSYNC B1 ;  /* 0x0000000000017941 */ /* 0x000fea0003800000 */
.L_x_612:
        /* <DEDUP_REMOVED lines=18> */
.L_x_618:
[----:B------:R-:W-:Y:S05]  /*f3d0*/  BSYNC B2 ;  /* 0x0000000000027941 */ /* 0x000fea0003800000 */
.L_x_617:
[----:B------:R-:W-:Y:S04]  /*f3e0*/  STL.U16 [R7+-0x2], R6 ;  /* 0xfffffe0607007387 */ /* 0x000fe80000100400 */
[----:B------:R-:W2:Y:S04]  /*f3f0*/  LDL R14, [R5] ;  /* 0x00000000050e7983 */ /* 0x000ea80000100800 */
[----:B--2---:R-:W-:Y:S04]  /*f400*/  STL [R5+-0x4], R14 ;  /* 0xfffffc0e05007387 */ /* 0x004fe80000100800 */
[----:B------:R2:W-:Y:S04]  /*f410*/  STL.U16 [R7], R4 ;  /* 0x0000000407007387 */ /* 0x0005e80000100400 */
[----:B------:R3:W-:Y:S04]  /*f420*/  STL [R5], R12 ;  /* 0x0000000c05007387 */ /* 0x0007e80000100800 */
[----:B--2---:R3:W5:Y:S02]  /*f430*/  LDL.U16 R4, [R7+-0x2] ;  /* 0xfffffe0007047983 */ /* 0x0047640000100400 */
.L_x_619:
[----:B------:R-:W-:Y:S05]  /*f440*/  BSYNC B1 ;  /* 0x0000000000017941 */ /* 0x000fea0003800000 */
.L_x_616:
[----:B------:R-:W2:Y:S04]  /*f450*/  LDL.U16 R9, [R7+-0x4] ;  /* 0xfffffc0007097983 */ /* 0x000ea80000100400 */
[----:B---3--:R-:W3:Y:S01]  /*f460*/  LDL.64 R12, [R5+-0x8] ;  /* 0xfffff800050c7983 */ /* 0x008ee20000100a00 */
        /* <DEDUP_REMOVED lines=15> */
.L_x_622:
[----:B------:R-:W-:Y:S05]  /*f560*/  BSYNC B2 ;  /* 0x0000000000027941 */ /* 0x000fea0003800000 */
.L_x_621:
[----:B------:R2:W-:Y:S04]  /*f570*/  STL.U16 [R7+-0x4], R4 ;  /* 0xfffffc0407007387 */ /* 0x0005e80000100400 */
[----:B------:R-:W3:Y:S04]  /*f580*/  LDL R12, [R5+-0x4] ;  /* 0xfffffc00050c7983 */ /* 0x000ee80000100800 */
[----:B---3--:R2:W-:Y:S04]  /*f590*/  STL [R5+-0x8], R12 ;  /* 0xfffff80c05007387 */ /* 0x0085e80000100800 */
[----:B------:R2:W-:Y:S04]  /*f5a0*/  STL.U16 [R7+-0x2], R9 ;  /* 0xfffffe0907007387 */ /* 0x0005e80000100400 */
[----:B------:R2:W-:Y:S02]  /*f5b0*/  STL [R5+-0x4], R6 ;  /* 0xfffffc0605007387 */ /* 0x0005e40000100800 */
.L_x_623:
[----:B------:R-:W-:Y:S05]  /*f5c0*/  BSYNC B1 ;  /* 0x0000000000017941 */ /* 0x000fea0003800000 */
.L_x_620:
[----:B------:R-:W-:-:S04]  /*f5d0*/  IADD3 R3, R3, -0x4, RZ ;  /* 0xfffffffc03037810 */ /* 0x000fc80007ffe0ff */
[----:B------:R-:W-:-:S13]  /*f5e0*/  ISETP.NE.AND P0, PT, R3, -0x7c, PT ;  /* 0xffffff840300780c */ /* 0x000fda0003f05270 */
[----:B------:R-:W-:Y:S05]  /*f5f0*/  @!P0 BRA `(.L_x_624) ;  /* 0x000001e000008947 */ /* 0x000fea0003800000 */
[----:B--2---:R-:W2:Y:S04]  /*f600*/  LDL.U16 R9, [R7+-0x4] ;  /* 0xfffffc0007097983 */ /* 0x004ea80000100400 */
        /* <DEDUP_REMOVED lines=18> */
.L_x_627:
[----:B------:R-:W-:Y:S05]  /*f730*/  BSYNC B2 ;  /* 0x0000000000027941 */ /* 0x000fea0003800000 */
.L_x_626:
[----:B------:R-:W-:Y:S04]  /*f740*/  STL.U16 [R7+-0x6], R9 ;  /* 0xfffffa0907007387 */ /* 0x000fe80000100400 */
[----:B------:R-:W2:Y:S04]  /*f750*/  LDL R12, [R5+-0x8] ;  /* 0xfffff800050c7983 */ /* 0x000ea80000100800 */
[----:B--2---:R-:W-:Y:S04]  /*f760*/  STL [R5+-0xc], R12 ;  /* 0xfffff40c05007387 */ /* 0x004fe80000100800 */
[----:B------:R2:W-:Y:S04]  /*f770*/  STL.U16 [R7+-0x4], R4 ;  /* 0xfffffc0407007387 */ /* 0x0005e80000100400 */
[----:B------:R3:W-:Y:S04]  /*f780*/  STL [R5+-0x8], R6 ;  /* 0xfffff80605007387 */ /* 0x0007e80000100800 */
[----:B--2---:R3:W5:Y:S02]  /*f790*/  LDL.U16 R4, [R7+-0x6] ;  /* 0xfffffa0007047983 */ /* 0x0047640000100400 */
.L_x_628:
[----:B------:R-:W-:Y:S05]  /*f7a0*/  BSYNC B1 ;  /* 0x0000000000017941 */ /* 0x000fea0003800000 */
.L_x_625:
[----:B---3--:R-:W-:Y:S02]  /*f7b0*/  IADD3 R5, R5, -0x10, RZ ;  /* 0xfffffff005057810 */ /* 0x008fe40007ffe0ff */
[----:B------:R-:W-:Y:S01]  /*f7c0*/  IADD3 R7, R7, -0x8, RZ ;  /* 0xfffffff807077810 */ /* 0x000fe20007ffe0ff */
[----:B------:R-:W-:Y:S05]  /*f7d0*/  BRA `(.L_x_629) ;  /* 0xfffff94000007947 */ /* 0x000fea000383ffff */
.L_x_624:
        /* <DEDUP_REMOVED lines=96> */
[----:B------:R3:W5:Y:S01]  /*fde0*/  LDL.64 R6, [R1+0x1f8] ;  /* 0x0001f80001067983 */ /* 0x0007620000100a00 */
[----:B------:R-:W-:-:S03]  /*fdf0*/  MOV R187, R0 ;  /* 0x0000000000bb7202 */ /* 0x000fc60000000f00 */
.L_x_611:
[----:B------:R-:W-:Y:S05]  /*fe00*/  BSYNC B0 ;  /* 0x0000000000007941 */ /* 0x000fea0003800000 */
.L_x_610:
[----:B------:R-:W-:Y:S01]  /*fe10*/  WARPSYNC 0xffffffff ;  /* 0xffffffff00007948 */ /* 0x000fe20003800000 */
[----:B------:R-:W2:Y:S01]  /*fe20*/  S2R R0, SR_TID.X ;  /* 0x0000000000007919 */ /* 0x000ea20000002100 */
[----:B0-----:R-:W-:Y:S01]  /*fe30*/  ISETP.NE.AND P0, PT, R188, RZ, PT ;  /* 0x000000ffbc00720c */ /* 0x001fe20003f05270 */
[----:B------:R-:W-:Y:S01]  /*fe40*/  BSSY B0, `(.L_x_631) ;  /* 0x0000072000007945 */ /* 0x000fe20003800000 */
[----:B--2---:R-:W-:-:S11]  /*fe50*/  ISETP.NE.AND P1, PT, R0, RZ, PT ;  /* 0x000000ff0000720c */ /* 0x004fd60003f25270 */
[----:B------:R-:W-:Y:S05]  /*fe60*/  @P0 BRA `(.L_x_632) ;  /* 0x000006f000000947 */ /* 0x000fea0003800000 */
[----:B-----5:R-:W-:Y:S01]  /*fe70*/  IMAD.MOV.U32 R188, RZ, RZ, R198 ;  /* 0x000000ffffbc7224 */ /* 0x020fe200078e00c6 */
[----:B------:R-:W-:Y:S01]  /*fe80*/  STS.64 [0x280], R150 ;  /* 0x00028096ff007388 */ /* 0x000fe20000000a00 */
[----:B------:R-:W-:Y:S02]  /*fe90*/  IMAD.MOV.U32 R189, RZ, RZ, R199 ;  /* 0x000000ffffbd7224 */ /* 0x000fe400078e00c7 */
[----:B-1----:R-:W-:Y:S01]  /*fea0*/  IMAD.MOV.U32 R190, RZ, RZ, R196 ;  /* 0x000000ffffbe7224 */ /* 0x002fe200078e00c4 */
[----:B------:R-:W-:Y:S01]  /*feb0*/  STS.64 [0x300], R182 ;  /* 0x000300b6ff007388 */ /* 0x000fe20000000a00 */
[----:B------:R-:W-:Y:S02]  /*fec0*/  IMAD.MOV.U32 R191, RZ, RZ, R197 ;  /* 0x000000ffffbf7224 */ /* 0x000fe400078e00c5 */
[----:B------:R-:W-:Y:S01]  /*fed0*/  IMAD.MOV.U32 R192, RZ, RZ, R202 ;  /* 0x000000ffffc07224 */ /* 0x000fe200078e00ca */
[----:B------:R-:W-:Y:S01]  /*fee0*/  STS [0x288], R152 ;  /* 0x00028898ff007388 */ /* 0x000fe20000000800 */
[----:B------:R-:W-:-:S02]  /*fef0*/  IMAD.MOV.U32 R193, RZ, RZ, R203 ;  /* 0x000000ffffc17224 */ /* 0x000fc400078e00cb */
[----:B------:R-:W-:Y:S01]  /*ff00*/  IMAD.MOV.U32 R194, RZ, RZ, R200 ;  /* 0x000000ffffc27224 */ /* 0x000fe200078e00c8 */
[----:B------:R0:W-:Y:S01]  /*ff10*/  STS.128 [0x220], R188 ;  /* 0x000220bcff007388 */ /* 0x0001e20000000c00 */
[----:B------:R-:W-:-:S03]  /*ff20*/  IMAD.MOV.U32 R195, RZ, RZ, R201 ;  /* 0x000000ffffc37224 */ /* 0x000fc600078e00c9 */
[----:B------:R-:W-:Y:S04]  /*ff30*/  STS [0x28c], R153 ;  /* 0x00028c99ff007388 */ /* 0x000fe80000000800 */
[----:B------:R1:W-:Y:S04]  /*ff40*/  STS.128 [0x210], R192 ;  /* 0x000210c0ff007388 */ /* 0x0003e80000000c00 */
[----:B------:R-:W-:Y:S01]  /*ff50*/  STS [0x308], R184 ;  /* 0x000308b8ff007388 */ /* 0x000fe20000000800 */
[----:B0-----:R-:W-:Y:S01]  /*ff60*/  IMAD.MOV.U32 R188, RZ, RZ, R134 ;  /* 0x000000ffffbc7224 */ /* 0x001fe200078e0086 */
[----:B------:R-:W-:Y:S01]  /*ff70*/  MOV R191, R137 ;  /* 0x0000008900bf7202 */ /* 0x000fe20000000f00 */
[----:B------:R-:W-:Y:S01]  /*ff80*/  IMAD.MOV.U32 R189, RZ, RZ, R135 ;  /* 0x000000ffffbd7224 */ /* 0x000fe200078e0087 */
[----:B------:R-:W-:Y:S01]  /*ff90*/  STS [0x30c], R185 ;  /* 0x00030cb9ff007388 */ /* 0x000fe20000000800 */
[----:B------:R-:W-:-:S03]  /*ffa0*/  IMAD.MOV.U32 R190, RZ, RZ, R136 ;  /* 0x000000ffffbe7224 */ /* 0x000fc600078e0088 */
[----:B------:R-:W-:Y:S01]  /*ffb0*/  STS.128 [0x10], R128 ;  /* 0x00001080ff007388 */ /* 0x000fe20000000c00 */
[----:B-1----:R-:W-:Y:S02]  /*ffc0*/  IMAD.MOV.U32 R192, RZ, RZ, R2 ;  /* 0x000000ffffc07224 */ /* 0x002fe400078e0002 */
[----:B------:R-:W-:Y:S01]  /*ffd0*/  IMAD.MOV.U32 R193, RZ, RZ, R3 ;  /* 0x000000ffffc17224 */ /* 0x000fe200078e0003 */
[----:B------:R0:W-:Y:S01]  /*ffe0*/  STS.128 [0x240], R188 ;  /* 0x000240bcff007388 */ /* 0x0001e20000000c00 */
[----:B------:R-:W-:Y:S02]  /*fff0*/  IMAD.MOV.U32 R194, RZ, RZ, R132 ;  /* 0x000000ffffc27224 */ /* 0x000fe400078e0084 */
[----:B------:R-:W-:Y:S01]  /*10000*/  IMAD.MOV.U32 R195, RZ, RZ, R133 ;  /* 0x000000ffffc37224 */ /* 0x000fe200078e0085 */
[----:B------:R-:W-:Y:S04]  /*10010*/  STS.128 [0x20], R124 ;  /* 0x0000207cff007388 */ /* 0x000fe80000000c00 */
[----:B------:R1:W-:Y:S04]  /*10020*/  STS.128 [0x230], R192 ;  /* 0x000230c0ff007388 */ /* 0x0003e80000000c00 */
[----:B------:R-:W-:Y:S01]  /*10030*/  STS.128 [0x30], R120 ;  /* 0x00003078ff007388 */ /* 0x000fe20000000c00 */
[----:B0-----:R-:W-:-:S02]  /*10040*/  IMAD.MOV.U32 R188, RZ, RZ, R138 ;  /* 0x000000ffffbc7224 */ /* 0x001fc400078e008a */
[----:B------:R-:W-:Y:S01]  /*10050*/  IMAD.MOV.U32 R189, RZ, RZ, R139 ;  /* 0x000000ffffbd7224 */ /* 0x000fe200078e008b */
[----:B------:R-:W-:Y:S01]  /*10060*/  STS.128 [0x40], R116 ;  /* 0x00004074ff007388 */ /* 0x000fe20000000c00 */
[----:B------:R-:W-:Y:S02]  /*10070*/  IMAD.MOV.U32 R190, RZ, RZ, R140 ;  /* 0x000000ffffbe7224 */ /* 0x000fe400078e008c */
[----:B------:R-:W-:Y:S01]  /*10080*/  IMAD.MOV.U32 R191, RZ, RZ, R141 ;  /* 0x000000ffffbf7224 */ /* 0x000fe200078e008d */
[----:B------:R-:W-:Y:S01]  /*10090*/  STS.128 [0x50], R112 ;  /* 0x00005070ff007388 */ /* 0x000fe20000000c00 */
[----:B-1----:R-:W-:Y:S02]  /*100a0*/  IMAD.MOV.U32 R192, RZ, RZ, R187 ;  /* 0x000000ffffc07224 */ /* 0x002fe400078e00bb */
[----:B------:R-:W-:Y:S01]  /*100b0*/  IMAD.MOV.U32 R193, RZ, RZ, R186 ;  /* 0x000000ffffc17224 */ /* 0x000fe200078e00ba */
[----:B------:R0:W-:Y:S04]  /*100c0*/  STS.128 [0x250], R188 ;  /* 0x000250bcff007388 */ /* 0x0001e80000000c00 */
[----:B------:R-:W-:Y:S04]  /*100d0*/  STS.64 [0x8], R192 ;  /* 0x000008c0ff007388 */ /* 0x000fe80000000a00 */
[----:B------:R-:W-:Y:S04]  /*100e0*/  STS.128 [0x60], R108 ;  /* 0x0000606cff007388 */ /* 0x000fe80000000c00 */
[----:B------:R-:W-:Y:S01]  /*100f0*/  STS.128 [0x70], R104 ;  /* 0x00007068ff007388 */ /* 0x000fe20000000c00 */
[----:B0-----:R-:W-:-:S02]  /*10100*/  IMAD.MOV.U32 R188, RZ, RZ, R142 ;  /* 0x000000ffffbc7224 */ /* 0x001fc400078e008e */
[----:B------:R-:W-:Y:S01]  /*10110*/  IMAD.MOV.U32 R189, RZ, RZ, R143 ;  /* 0x000000ffffbd7224 */ /* 0x000fe200078e008f */
[----:B------:R-:W-:Y:S01]  /*10120*/  STS.128 [0x80], R100 ;  /* 0x00008064ff007388 */ /* 0x000fe20000000c00 */
[----:B------:R-:W-:Y:S02]  /*10130*/  IMAD.MOV.U32 R190, RZ, RZ, R144 ;  /* 0x000000ffffbe7224 */ /* 0x000fe400078e0090 */
[----:B------:R-:W-:Y:S01]  /*10140*/  IMAD.MOV.U32 R191, RZ, RZ, R145 ;  /* 0x000000ffffbf7224 */ /* 0x000fe200078e0091 */
[----:B------:R-:W-:Y:S04]  /*10150*/  STS.128 [0x90], R96 ;  /* 0x00009060ff007388 */ /* 0x000fe80000000c00 */
[----:B------:R0:W-:Y:S04]  /*10160*/  STS.128 [0x260], R188 ;  /* 0x000260bcff007388 */ /* 0x0001e80000000c00 */
[----:B------:R-:W-:Y:S04]  /*10170*/  STS.128 [0xa0], R92 ;  /* 0x0000a05cff007388 */ /* 0x000fe80000000c00 */
        /* <DEDUP_REMOVED lines=12> */
[----:B0-----:R-:W-:Y:S01]  /*10240*/  IMAD.MOV.U32 R188, RZ, RZ, R154 ;  /* 0x000000ffffbc7224 */ /* 0x001fe200078e009a */
[----:B------:R-:W-:Y:S01]  /*10250*/  MOV R191, R157 ;  /* 0x0000009d00bf7202 */ /* 0x000fe20000000f00 */
[----:B------:R-:W-:Y:S01]  /*10260*/  IMAD.MOV.U32 R189, RZ, RZ, R155 ;  /* 0x000000ffffbd7224 */ /* 0x000fe200078e009b */
[----:B------:R-:W-:Y:S01]  /*10270*/  STS.128 [0x120], R60 ;  /* 0x0001203cff007388 */ /* 0x000fe20000000c00 */
[----:B------:R-:W-:-:S03]  /*10280*/  IMAD.MOV.U32 R190, RZ, RZ, R156 ;  /* 0x000000ffffbe7224 */ /* 0x000fc600078e009c */
        /* <DEDUP_REMOVED lines=26> */
[----:B------:R-:W-:Y:S02]  /*10430*/  IMAD.MOV.U32 R189, RZ, RZ, R167 ;  /* 0x000000ffffbd7224 */ /* 0x000fe400078e00a7 */
[----:B------:R-:W-:Y:S02]  /*10440*/  IMAD.MOV.U32 R190, RZ, RZ, R168 ;  /* 0x000000ffffbe7224 */ /* 0x000fe400078e00a8 */
[----:B------:R-:W-:-:S05]  /*10450*/  IMAD.MOV.U32 R191, RZ, RZ, R169 ;  /* 0x000000ffffbf7224 */ /* 0x000fca00078e00a9 */
[----:B------:R0:W-:Y:S02]  /*10460*/  STS.128 [0x2c0], R188 ;  /* 0x0002c0bcff007388 */ /* 0x0001e40000000c00 */
[----:B0-----:R-:W-:Y:S01]  /*10470*/  IMAD.MOV.U32 R188, RZ, RZ, R170 ;  /* 0x000000ffffbc7224 */ /* 0x001fe200078e00aa */
[----:B------:R-:W-:Y:S01]  /*10480*/  MOV R191, R173 ;  /* 0x000000ad00bf7202 */ /* 0x000fe20000000f00 */
[----:B------:R-:W-:Y:S02]  /*10490*/  IMAD.MOV.U32 R189, RZ, RZ, R171 ;  /* 0x000000ffffbd7224 */ /* 0x000fe400078e00ab */
[----:B------:R-:W-:-:S05]  /*104a0*/  IMAD.MOV.U32 R190, RZ, RZ, R172 ;  /* 0x000000ffffbe7224 */ /* 0x000fca00078e00ac */
[----:B------:R0:W-:Y:S02]  /*104b0*/  STS.128 [0x2d0], R188 ;  /* 0x0002d0bcff007388 */ /* 0x0001e40000000c00 */
[----:B0-----:R-:W-:Y:S02]  /*104c0*/  IMAD.MOV.U32 R188, RZ, RZ, R174 ;  /* 0x000000ffffbc7224 */ /* 0x001fe400078e00ae */
[----:B------:R-:W-:Y:S02]  /*104d0*/  IMAD.MOV.U32 R189, RZ, RZ, R175 ;  /* 0x000000ffffbd7224 */ /* 0x000fe400078e00af */
        /* <DEDUP_REMOVED lines=8> */
.L_x_632:
[----:B------:R-:W-:Y:S05]  /*10560*/  BSYNC B0 ;  /* 0x0000000000007941 */ /* 0x000fea0003800000 */
.L_x_631:
[----:B------:R-:W-:Y:S06]  /*10570*/  BAR.SYNC.DEFER_BLOCKING 0x0 ;  /* 0x0000000000007b1d */ /* 0x000fec0000010000 */
[----:B------:R-:W-:Y:S05]  /*10580*/  @P1 EXIT ;  /* 0x000000000000194d */ /* 0x000fea0003800000 */
[----:B0-----:R-:W0:Y:S01]  /*10590*/  S2R R188, SR_CTAID.X ;  /* 0x0000000000bc7919 */ /* 0x001e220000002500 */
[----:B-1----:R-:W-:Y:S02]  /*105a0*/  IMAD.MOV.U32 R212, RZ, RZ, c[0x0][0x180] ;  /* 0x00006000ffd47624 */ /* 0x002fe400078e00ff */
[----:B------:R-:W-:-:S03]  /*105b0*/  IMAD.MOV.U32 R213, RZ, RZ, 0x4 ;  /* 0x00000004ffd57424 */ /* 0x000fc600078e00ff */
[----:B------:R-:W-:Y:S01]  /*105c0*/  ISETP.GE.AND P6, PT, R212, 0x1, PT ;  /* 0x00000001d400780c */ /* 0x000fe20003fc6270 */
[----:B0-----:R-:W-:-:S12]  /*105d0*/  IMAD.WIDE R192, R188, R213, c[0x0][0x168] ;  /* 0x00005a00bcc07625 */ /* 0x001fd800078e02d5 */
[----:B------:R-:W2:Y:S04]  /*105e0*/  @P6 LDG.E.CONSTANT R189, [R192.64] ;  /* 0x00000004c0bd6981 */ /* 0x000ea8000c1e9900 */
[----:B------:R-:W4:Y:S01]  /*105f0*/  @P6 LDG.E.CONSTANT R214, [R192.64] ;  /* 0x00000004c0d66981 */ /* 0x000f22000c1e9900 */
[C---:B------:R-:W-:Y:S02]  /*10600*/  ISETP.GE.AND P5, PT, R212.reuse, 0x2, PT ;  /* 0x00000002d400780c */ /* 0x040fe40003fa6270 */
[----:B------:R-:W-:-:S11]  /*10610*/  ISETP.GE.AND P3, PT, R212, 0x3, PT ;  /* 0x00000003d400780c */ /* 0x000fd60003f66270 */
[----:B---3--:R-:W3:Y:S01]  /*10620*/  @P5 LDG.E.CONSTANT R216, [R192.64] ;  /* 0x00000004c0d85981 */ /* 0x008ee2000c1e9900 */
[----:B------:R-:W-:-:S03]  /*10630*/  ISETP.GE.AND P2, PT, R212, 0x4, PT ;  /* 0x00000004d400780c */ /* 0x000fc60003f46270 */
[----:B------:R-:W3:Y:S04]  /*10640*/  @P3 LDG.E.CONSTANT R211, [R192.64] ;  /* 0x00000004c0d33981 */ /* 0x000ee8000c1e9900 */
[----:B------:R-:W3:Y:S01]  /*10650*/  @P5 LDG.E.CONSTANT R218, [R192.64] ;  /* 0x00000004c0da5981 */ /* 0x000ee2000c1e9900 */
[----:B------:R-:W-:-:S03]  /*10660*/  ISETP.GE.AND P1, PT, R212, 0x5, PT ;  /* 0x00000005d400780c */ /* 0x000fc60003f26270 */
[----:B------:R-:W3:Y:S04]  /*10670*/  @P3 LDG.E.CONSTANT R210, [R192.64] ;  /* 0x00000004c0d23981 */ /* 0x000ee8000c1e9900 */
[----:B------:R-:W3:Y:S04]  /*10680*/  @P2 LDG.E.CONSTANT R209, [R192.64] ;  /* 0x00000004c0d12981 */ /* 0x000ee8000c1e9900 */
[----:B------:R-:W3:Y:S04]  /*10690*/  @P2 LDG.E.CONSTANT R208, [R192.64] ;  /* 0x00000004c0d02981 */ /* 0x000ee8000c1e9900 */
[----:B------:R-:W3:Y:S04]  /*106a0*/  @P1 LDG.E.CONSTANT R205, [R192.64] ;  /* 0x00000004c0cd1981 */ /* 0x000ee8000c1e9900 */
[----:B------:R-:W3:Y:S01]  /*106b0*/  @P1 LDG.E.CONSTANT R206, [R192.64] ;  /* 0x00000004c0ce1981 */ /* 0x000ee2000c1e9900 */
[----:B------:R-:W-:Y:S01]  /*106c0*/  ISETP.GE.AND P4, PT, R212, 0x6, PT ;  /* 0x00000006d400780c */ /* 0x000fe20003f86270 */
[----:B------:R-:W0:Y:S01]  /*106d0*/  MUFU.LG2 R186, R186 ;  /* 0x000000ba00ba7308 */ /* 0x000e220000000c00 */
[----:B-----5:R-:W-:-:S02]  /*106e0*/  HADD2.F32 R0, -RZ, R202.H0_H0 ;  /* 0x200000caff007230 */ /* 0x020fc40000004100 */
[----:B------:R-:W-:-:S09]  /*106f0*/  HADD2.F32 R202, -RZ, R202.H1_H1 ;  /* 0x300000caffca7230 */ /* 0x000fd20000004100 */
[----:B------:R-:W3:Y:S04]  /*10700*/  @P4 LDG.E.CONSTANT R204, [R192.64] ;  /* 0x00000004c0cc4981 */ /* 0x000ee8000c1e9900 */
[----:B------:R-:W3:Y:S01]  /*10710*/  @P4 LDG.E.CONSTANT R195, [R192.64] ;  /* 0x00000004c0c34981 */ /* 0x000ee2000c1e9900 */
[----:B------:R-:W-:Y:S01]  /*10720*/  ISETP.GE.AND P0, PT, R212, 0x7, PT ;  /* 0x00000007d400780c */ /* 0x000fe20003f06270 */
[--C-:B------:R-:W-:Y:S02]  /*10730*/  @P6 FADD.FTZ R191, R0, -R187.reuse ;  /* 0x800000bb00bf6221 */ /* 0x100fe40000010000 */
[----:B------:R-:W-:Y:S02]  /*10740*/  @P6 FADD.FTZ R207, R202, -R187 ;  /* 0x800000bbcacf6221 */ /* 0x000fe40000010000 */
[----:B0-----:R-:W-:-:S02]  /*10750*/  @P6 FFMA.FTZ R190, R186, -0.69314718246459960938, R191 ;  /* 0xbf317218babe6823 */ /* 0x001fc400000100bf */
[----:B------:R-:W-:Y:S02]  /*10760*/  @P6 FFMA.FTZ R207, R186, -0.69314718246459960938, R207 ;  /* 0xbf317218bacf6823 */ /* 0x000fe400000100cf */
[----:B------:R-:W-:Y:S02]  /*10770*/  IMAD R188, R188, c[0x0][0x180], RZ ;  /* 0x00006000bcbc7a24 */ /* 0x000fe400078e02ff */
[----:B------:R-:W-:Y:S02]  /*10780*/  IMAD.MOV.U32 R215, RZ, RZ, 0x2 ;  /* 0x00000002ffd77424 */ /* 0x000fe400078e00ff */
[----:B------:R-:W-:Y:S01]  /*10790*/  IMAD.SHL.U32 R188, R188, 0x2, RZ ;  /* 0x00000002bcbc7824 */ /* 0x000fe200078e00ff */
[----:B------:R-:W3:Y:S04]  /*107a0*/  @P0 LDG.E.CONSTANT R0, [R192.64] ;  /* 0x00000004c0000981 */ /* 0x000ee8000c1e9900 */
[----:B------:R-:W3:Y:S01]  /*107b0*/  @P0 LDG.E.CONSTANT R194, [R192.64] ;  /* 0x00000004c0c20981 */ /* 0x000ee2000c1e9900 */
[----:B--2---:R-:W-:-:S02]  /*107c0*/  @P6 FADD.FTZ R189, R189, R190 ;  /* 0x000000bebdbd6221 */ /* 0x004fc40000010000 */
[----:B----4-:R-:W-:-:S03]  /*107d0*/  @P6 FADD.FTZ R207, R214, R207 ;  /* 0x000000cfd6cf6221 */ /* 0x010fc60000010000 */
[----:B------:R-:W-:Y:S01]  /*107e0*/  @P6 F2FP.PACK_AB R202, RZ, R189 ;  /* 0x000000bdffca623e */ /* 0x000fe200000000ff */
[----:B------:R-:W-:Y:S01]  /*107f0*/  IMAD.WIDE R190, R188, R213, c[0x0][0x170] ;  /* 0x00005c00bcbe7625 */ /* 0x000fe200078e02d5 */
[----:B------:R-:W-:-:S03]  /*10800*/  @P6 F2FP.PACK_AB R207, RZ, R207 ;  /* 0x000000cfffcf623e */ /* 0x000fc600000000ff */
        /* <DEDUP_REMOVED lines=8> */
[----:B------:R-:W2:Y:S04]  /*10890*/  @P6 LDG.E.CONSTANT R202, [R192.64] ;  /* 0x00000004c0ca6981 */ /* 0x000ea8000c1e9900 */
[----:B------:R-:W4:Y:S01]  /*108a0*/  @P6 LDG.E.CONSTANT R207, [R192.64] ;  /* 0x00000004c0cf6981 */ /* 0x000f22000c1e9900 */
[----:B------:R-:W-:-:S05]  /*108b0*/  HADD2.F32 R214, -RZ, R203.H0_H0 ;  /* 0x200000cbffd67230 */ /* 0x000fca0000004100 */
[----:B------:R-:W-:-:S04]  /*108c0*/  @P5 FADD.FTZ R213, R214, -R187 ;  /* 0x800000bbd6d55221 */ /* 0x000fc80000010000 */
[----:B------:R-:W-:Y:S01]  /*108d0*/  @P5 FFMA.FTZ R213, R186, -0.69314718246459960938, R213 ;  /* 0xbf317218bad55823 */ /* 0x000fe200000100d5 */
[----:B------:R-:W-:-:S03]  /*108e0*/  HADD2.F32 R214, -RZ, R203.H1_H1 ;  /* 0x300000cbffd67230 */ /* 0x000fc60000004100 */
[----:B---3--:R-:W-:Y:S01]  /*108f0*/  @P5 FADD.FTZ R213, R216, R213 ;  /* 0x000000d5d8d55221 */ /* 0x008fe20000010000 */
[--C-:B0-----:R-:W-:Y:S02]  /*10900*/  HADD2.F32 R128, -RZ, R200.reuse.H0_H0 ;  /* 0x200000c8ff807230 */ /* 0x101fe40000004100 */
[----:B------:R-:W-:Y:S02]  /*10910*/  HADD2.F32 R200, -RZ, R200.H1_H1 ;  /* 0x300000c8ffc87230 */ /* 0x000fe40000004100 */
[----:B------:R-:W-:Y:S01]  /*10920*/  @P5 F2FP.PACK_AB R213, RZ, R213 ;  /* 0x000000d5ffd5523e */ /* 0x000fe200000000ff */
[----:B------:R-:W-:-:S03]  /*10930*/  @P5 FADD.FTZ R203, R214, -R187 ;  /* 0x800000bbd6cb5221 */ /* 0x000fc60000010000 */
[----:B------:R-:W-:Y:S01]  /*10940*/  PRMT R214, R213, 0x7610, R214 ;  /* 0x00007610d5d67816 */ /* 0x000fe200000000d6 */
[--C-:B------:R-:W-:Y:S01]  /*10950*/  @P3 FADD.FTZ R213, R200, -R187.reuse ;  /* 0x800000bbc8d53221 */ /* 0x100fe20000010000 */
[----:B------:R-:W-:Y:S01]  /*10960*/  HADD2.F32 R200, -RZ, R201.H0_H0 ;  /* 0x200000c9ffc87230 */ /* 0x000fe20000004100 */
[----:B-1----:R-:W-:-:S04]  /*10970*/  @P3 FADD.FTZ R129, R128, -R187 ;  /* 0x800000bb80813221 */ /* 0x002fc80000010000 */
[----:B------:R-:W-:Y:S02]  /*10980*/  @P3 FFMA.FTZ R128, R186, -0.69314718246459960938, R129 ;  /* 0xbf317218ba803823 */ /* 0x000fe40000010081 */
[----:B------:R-:W-:Y:S01]  /*10990*/  @P2 FADD.FTZ R129, R200, -R187 ;  /* 0x800000bbc8812221 */ /* 0x000fe20000010000 */
[----:B------:R0:W-:Y:S01]  /*109a0*/  @P5 STG.E [R190.64+0x8], R130 ;  /* 0x00000882be005986 */ /* 0x0001e2000c101904 */
[----:B------:R-:W-:Y:S02]  /*109b0*/  @P5 FFMA.FTZ R203, R186, -0.69314718246459960938, R203 ;  /* 0xbf317218bacb5823 */ /* 0x000fe400000100cb */
[----:B------:R-:W-:Y:S02]  /*109c0*/  @P3 FADD.FTZ R128, R211, R128 ;  /* 0x00000080d3803221 */ /* 0x000fe40000010000 */
[----:B------:R-:W-:Y:S02]  /*109d0*/  @P5 FADD.FTZ R203, R218, R203 ;  /* 0x000000cbdacb5221 */ /* 0x000fe40000010000 */
[----:B0-----:R-:W-:Y:S01]  /*109e0*/  @P2 FFMA.FTZ R130, R186, -0.69314718246459960938, R129 ;  /* 0xbf317218ba822823 */ /* 0x001fe20000010081 */
[----:B------:R-:W-:-:S03]  /*109f0*/  @P3 F2FP.PACK_AB R128, RZ, R128 ;  /* 0x00000080ff80323e */ /* 0x000fc600000000ff */
[----:B------:R-:W-:Y:S01]  /*10a00*/  @P2 FADD.FTZ R130, R209, R130 ;  /* 0x00000082d1822221 */ /* 0x000fe20000010000 */
[----:B------:R-:W-:Y:S01]  /*10a10*/  @P5 F2FP.PACK_AB R203, RZ, R203 ;  /* 0x000000cbffcb523e */ /* 0x000fe200000000ff */
[----:B------:R-:W-:Y:S01]  /*10a20*/  @P3 FFMA.FTZ R213, R186, -0.69314718246459960938, R213 ;  /* 0xbf317218bad53823 */ /* 0x000fe200000100d5 */
[----:B------:R-:W-:Y:S01]  /*10a30*/  PRMT R200, R128, 0x7610, R200 ;  /* 0x0000761080c87816 */ /* 0x000fe200000000c8 */
[----:B------:R-:W-:Y:S01]  /*10a40*/  @P5 STG.E.U16 [R188.64+0x4], R214 ;  /* 0x000004d6bc005986 */ /* 0x000fe2000c101504 */
[----:B------:R-:W-:Y:S01]  /*10a50*/  @P2 F2FP.PACK_AB R130, RZ, R130 ;  /* 0x00000082ff82223e */ /* 0x000fe200000000ff */
[----:B------:R-:W-:Y:S01]  /*10a60*/  HADD2.F32 R128, -RZ, R201.H1_H1 ;  /* 0x300000c9ff807230 */ /* 0x000fe20000004100 */
[----:B------:R-:W-:Y:S01]  /*10a70*/  @P3 FADD.FTZ R210, R210, R213 ;  /* 0x000000d5d2d23221 */ /* 0x000fe20000010000 */
[----:B------:R-:W-:Y:S04]  /*10a80*/  @P5 STG.E [R190.64+0xc], R131 ;  /* 0x00000c83be005986 */ /* 0x000fe8000c101904 */
[----:B------:R0:W-:Y:S01]  /*10a90*/  @P5 STG.E.U16 [R188.64+0x6], R203 ;  /* 0x000006cbbc005986 */ /* 0x0001e2000c101504 */
[----:B------:R-:W-:Y:S01]  /*10aa0*/  ISETP.GE.AND P5, PT, R212, 0x9, PT ;  /* 0x00000009d400780c */ /* 0x000fe20003fa6270 */
[----:B------:R-:W-:Y:S01]  /*10ab0*/  @P2 FADD.FTZ R129, R128, -R187 ;  /* 0x800000bb80812221 */ /* 0x000fe20000010000 */
[----:B------:R-:W-:Y:S01]  /*10ac0*/  @P3 F2FP.PACK_AB R210, RZ, R210 ;  /* 0x000000d2ffd2323e */ /* 0x000fe200000000ff */
[----:B------:R1:W-:Y:S02]  /*10ad0*/  @P3 STG.E [R190.64+0x10], R124 ;  /* 0x0000107cbe003986 */ /* 0x0003e4000c101904 */
[----:B------:R-:W-:Y:S01]  /*10ae0*/  @P2 FFMA.FTZ R129, R186, -0.69314718246459960938, R129 ;  /* 0xbf317218ba812823 */ /* 0x000fe20000010081 */
[----:B0-----:R-:W-:Y:S01]  /*10af0*/  PRMT R203, R130, 0x7610, R203 ;  /* 0x0000761082cb7816 */ /* 0x001fe200000000cb */
[----:B------:R-:W-:-:S06]  /*10b00*/  HADD2.F32 R130, -RZ, R198.H0_H0 ;  /* 0x200000c6ff827230 */ /* 0x000fcc0000004100 */
[----:B------:R-:W3:Y:S01]  /*10b10*/  @P5 LDG.E.CONSTANT R128, [R192.64] ;  /* 0x00000004c0805981 */ /* 0x000ee2000c1e9900 */
[----:B------:R-:W-:-:S03]  /*10b20*/  HADD2.F32 R198, -RZ, R198.H1_H1 ;  /* 0x300000c6ffc67230 */ /* 0x000fc60000004100 */
[----:B------:R-:W-:Y:S02]  /*10b30*/  @P3 STG.E.U16 [R188.64+0x8], R200 ;  /* 0x000008c8bc003986 */ /* 0x000fe4000c101504 */
[--C-:B------:R-:W-:Y:S02]  /*10b40*/  @P1 FADD.FTZ R201, R198, -R187.reuse ;  /* 0x800000bbc6c91221 */ /* 0x100fe40000010000 */
[----:B------:R0:W-:Y:S01]  /*10b50*/  @P3 STG.E [R190.64+0x14], R125 ;  /* 0x0000147dbe003986 */ /* 0x0001e2000c101904 */
[----:B------:R-:W-:Y:S02]  /*10b60*/  @P1 FADD.FTZ R131, R130, -R187 ;  /* 0x800000bb82831221 */ /* 0x000fe40000010000 */
[----:B------:R-:W-:Y:S01]  /*10b70*/  @P2 FADD.FTZ R129, R208, R129 ;  /* 0x00000081d0812221 */ /* 0x000fe20000010000 */
[----:B------:R-:W-:Y:S01]  /*10b80*/  @P3 STG.E.U16 [R188.64+0xa], R210 ;  /* 0x00000ad2bc003986 */ /* 0x000fe2000c101504 */
[----:B------:R-:W-:-:S03]  /*10b90*/  ISETP.GE.AND P3, PT, R212, 0xa, PT ;  /* 0x0000000ad400780c */ /* 0x000fc60003f66270 */
[----:B------:R0:W-:Y:S01]  /*10ba0*/  @P2 STG.E [R190.64+0x18], R126 ;  /* 0x0000187ebe002986 */ /* 0x0001e2000c101904 */
[----:B------:R-:W-:Y:S01]  /*10bb0*/  @P1 FFMA.FTZ R131, R186, -0.69314718246459960938, R131 ;  /* 0xbf317218ba831823 */ /* 0x000fe20000010083 */
[----:B------:R-:W-:Y:S02]  /*10bc0*/  @P2 F2FP.PACK_AB R129, RZ, R129 ;  /* 0x00000081ff81223e */ /* 0x000fe400000000ff */
[----:B-1----:R-:W3:Y:S01]  /*10bd0*/  @P5 LDG.E.CONSTANT R124, [R192.64] ;  /* 0x00000004c07c5981 */ /* 0x002ee2000c1e9900 */
[----:B------:R-:W-:Y:S01]  /*10be0*/  @P1 FADD.FTZ R131, R206, R131 ;  /* 0x00000083ce831221 */ /* 0x000fe20000010000 */
[----:B------:R-:W-:-:S04]  /*10bf0*/  HADD2.F32 R198, -RZ, R199.H0_H0 ;  /* 0x200000c7ffc67230 */ /* 0x000fc80000004100 */
[----:B0-----:R-:W3:Y:S01]  /*10c00*/  @P3 LDG.E.CONSTANT R125, [R192.64] ;  /* 0x00000004c07d3981 */ /* 0x001ee2000c1e9900 */
[----:B------:R-:W-:-:S04]  /*10c10*/  @P1 FFMA.FTZ R126, R186, -0.69314718246459960938, R201 ;  /* 0xbf317218ba7e1823 */ /* 0x000fc800000100c9 */
[----:B------:R-:W-:Y:S01]  /*10c20*/  @P1 FADD.FTZ R126, R205, R126 ;  /* 0x0000007ecd7e1221 */ /* 0x000fe20000010000 */
[----:B------:R-:W-:Y:S01]  /*10c30*/  PRMT R200, R129, 0x7610, R200 ;  /* 0x0000761081c87816 */ /* 0x000fe200000000c8 */
[----:B------:R-:W-:Y:S01]  /*10c40*/  @P2 STG.E.U16 [R188.64+0xc], R203 ;  /* 0x00000ccbbc002986 */ /* 0x000fe2000c101504 */
[----:B------:R-:W-:Y:S02]  /*10c50*/  @P1 F2FP.PACK_AB R131, RZ, R131 ;  /* 0x00000083ff83123e */ /* 0x000fe400000000ff */
[----:B------:R-:W-:Y:S01]  /*10c60*/  @P1 F2FP.PACK_AB R130, RZ, R126 ;  /* 0x0000007eff82123e */ /* 0x000fe200000000ff */
[----:B------:R-:W-:Y:S03]  /*10c70*/  @P2 STG.E [R190.64+0x1c], R127 ;  /* 0x00001c7fbe002986 */ /* 0x000fe6000c101904 */
[----:B------:R-:W-:Y:S01]  /*10c80*/  PRMT R201, R130, 0x7610, R201 ;  /* 0x0000761082c97816 */ /* 0x000fe200000000c9 */
[----:B------:R0:W-:Y:S01]  /*10c90*/  @P2 STG.E.U16 [R188.64+0xe], R200 ;  /* 0x00000ec8bc002986 */ /* 0x0001e2000c101504 */
[----:B------:R-:W-:Y:S01]  /*10ca0*/  ISETP.GE.AND P2, PT, R212, 0xb, PT ;  /* 0x0000000bd400780c */ /* 0x000fe20003f46270 */
[----:B------:R-:W-:-:S02]  /*10cb0*/  HADD2.F32 R130, -RZ, R199.H1_H1 ;  /* 0x300000c7ff827230 */ /* 0x000fc40000004100 */
[----:B------:R1:W-:Y:S03]  /*10cc0*/  @P1 STG.E [R190.64+0x20], R120 ;  /* 0x00002078be001986 */ /* 0x0003e6000c101904 */
[--C-:B------:R-:W-:Y:S01]  /*10cd0*/  @P4 FADD.FTZ R199, R130, -R187.reuse ;  /* 0x800000bb82c74221 */ /* 0x100fe20000010000 */
[----:B------:R-:W3:Y:S01]  /*10ce0*/  @P3 LDG.E.CONSTANT R129, [R192.64] ;  /* 0x00000004c0813981 */ /* 0x000ee2000c1e9900 */
[----:B0-----:R-:W-:Y:S01]  /*10cf0*/  PRMT R200, R131, 0x7610, R200 ;  /* 0x0000761083c87816 */ /* 0x001fe200000000c8 */
[----:B------:R-:W-:-:S04]  /*10d00*/  @P4 FADD.FTZ R131, R198, -R187 ;  /* 0x800000bbc6834221 */ /* 0x000fc80000010000 */
[----:B------:R-:W3:Y:S01]  /*10d10*/  @P2 LDG.E.CONSTANT R126, [R192.64] ;  /* 0x00000004c07e2981 */ /* 0x000ee2000c1e9900 */
[----:B------:R-:W-:-:S03]  /*10d20*/  @P4 FFMA.FTZ R131, R186, -0.69314718246459960938, R131 ;  /* 0xbf317218ba834823 */ /* 0x000fc60000010083 */
[----:B------:R-:W3:Y:S01]  /*10d30*/  @P2 LDG.E.CONSTANT R127, [R192.64] ;  /* 0x00000004c07f2981 */ /* 0x000ee2000c1e9900 */
[----:B-1----:R-:W-:Y:S02]  /*10d40*/  @P4 FFMA.FTZ R120, R186, -0.69314718246459960938, R199 ;  /* 0xbf317218ba784823 */ /* 0x002fe400000100c7 */
[----:B------:R-:W-:Y:S02]  /*10d50*/  @P4 FADD.FTZ R131, R204, R131 ;  /* 0x00000083cc834221 */ /* 0x000fe40000010000 */
[----:B------:R-:W-:-:S03]  /*10d60*/  @P4 FADD.FTZ R195, R195, R120 ;  /* 0x00000078c3c34221 */ /* 0x000fc60000010000 */
[----:B------:R-:W-:Y:S02]  /*10d70*/  @P4 F2FP.PACK_AB R120, RZ, R131 ;  /* 0x00000083ff78423e */ /* 0x000fe400000000ff */
[----:B------:R-:W-:Y:S02]  /*10d80*/  @P4 F2FP.PACK_AB R195, RZ, R195 ;  /* 0x000000c3ffc3423e */ /* 0x000fe400000000ff */
[----:B------:R-:W-:Y:S01]  /*10d90*/  PRMT R198, R120, 0x7610, R198 ;  /* 0x0000761078c67816 */ /* 0x000fe200000000c6 */
[--C-:B------:R-:W-:Y:S01]  /*10da0*/  HADD2.F32 R120, -RZ, R196.reuse.H0_H0 ;  /* 0x200000c4ff787230 */ /* 0x100fe20000004100 */
[----:B------:R0:W-:Y:S04]  /*10db0*/  @P1 STG.E.U16 [R188.64+0x10], R200 ;  /* 0x000010c8bc001986 */ /* 0x0001e8000c101504 */
[----:B------:R1:W-:Y:S01]  /*10dc0*/  @P1 STG.E [R190.64+0x24], R121 ;  /* 0x00002479be001986 */ /* 0x0003e2000c101904 */
[----:B------:R-:W-:-:S03]  /*10dd0*/  HADD2.F32 R196, -RZ, R196.H1_H1 ;  /* 0x300000c4ffc47230 */ /* 0x000fc60000004100 */
[----:B------:R-:W-:Y:S01]  /*10de0*/  @P1 STG.E.U16 [R188.64+0x12], R201 ;  /* 0x000012c9bc001986 */ /* 0x000fe2000c101504 */
[----:B0-----:R-:W-:-:S03]  /*10df0*/  PRMT R200, R195, 0x7610, R200 ;  /* 0x00007610c3c87816 */ /* 0x001fc600000000c8 */
[----:B------:R0:W-:Y:S01]  /*10e00*/  @P4 STG.E [R190.64+0x28], R122 ;  /* 0x0000287abe004986 */ /* 0x0001e2000c101904 */
[----:B------:R-:W-:Y:S01]  /*10e10*/  ISETP.GE.AND P1, PT, R212, 0xc, PT ;  /* 0x0000000cd400780c */ /* 0x000fe20003f26270 */
[----:B-1----:R-:W-:Y:S02]  /*10e20*/  @P0 FADD.FTZ R121, R120, -R187 ;  /* 0x800000bb78790221 */ /* 0x002fe40000010000 */
[----:B------:R-:W-:Y:S04]  /*10e30*/  @P4 STG.E.U16 [R188.64+0x14], R198 ;  /* 0x000014c6bc004986 */ /* 0x000fe8000c101504 */
[----:B------:R1:W-:Y:S01]  /*10e40*/  @P4 STG.E [R190.64+0x2c], R123 ;  /* 0x00002c7bbe004986 */ /* 0x0003e2000c101904 */
[----:B------:R-:W-:-:S03]  /*10e50*/  @P0 FFMA.FTZ R195, R186, -0.69314718246459960938, R121 ;  /* 0xbf317218bac30823 */ /* 0x000fc60000010079 */
[----:B------:R-:W-:Y:S01]  /*10e60*/  @P4 STG.E.U16 [R188.64+0x16], R200 ;  /* 0x000016c8bc004986 */ /* 0x000fe2000c101504 */
[----:B------:R-:W-:Y:S01]  /*10e70*/  ISETP.GE.AND P4, PT, R212, 0xd, PT ;  /* 0x0000000dd400780c */ /* 0x000fe20003f86270 */
[----:B------:R-:W-:Y:S02]  /*10e80*/  @P0 FADD.FTZ R199, R196, -R187 ;  /* 0x800000bbc4c70221 */ /* 0x000fe40000010000 */
[----:B------:R-:W-:Y:S01]  /*10e90*/  @P0 FADD.FTZ R0, R0, R195 ;  /* 0x000000c300000221 */ /* 0x000fe20000010000 */
[----:B------:R-:W3:Y:S01]  /*10ea0*/  @P1 LDG.E.CONSTANT R131, [R192.64] ;  /* 0x00000004c0831981 */ /* 0x000ee2000c1e9900 */
[----:B------:R-:W-:-:S03]  /*10eb0*/  @P0 FFMA.FTZ R199, R186, -0.69314718246459960938, R199 ;  /* 0xbf317218bac70823 */ /* 0x000fc600000100c7 */
[----:B------:R-:W-:Y:S01]  /*10ec0*/  @P0 F2FP.PACK_AB R0, RZ, R0 ;  /* 0x00000000ff00023e */ /* 0x000fe200000000ff */
[----:B------:R-:W-:Y:S01]  /*10ed0*/  @P0 FADD.FTZ R194, R194, R199 ;  /* 0x000000c7c2c20221 */ /* 0x000fe20000010000 */
[----:B------:R-:W3:Y:S02]  /*10ee0*/  @P1 LDG.E.CONSTANT R130, [R192.64] ;  /* 0x00000004c0821981 */ /* 0x000ee4000c1e9900 */
[----:B------:R-:W-:Y:S02]  /*10ef0*/  PRMT R196, R0, 0x7610, R196 ;  /* 0x0000761000c47816 */ /* 0x000fe400000000c4 */
[----:B------:R-:W3:Y:S01]  /*10f00*/  @P4 LDG.E.CONSTANT R121, [R192.64] ;  /* 0x00000004c0794981 */ /* 0x000ee2000c1e9900 */
[----:B------:R-:W-:Y:S01]  /*10f10*/  @P0 F2FP.PACK_AB R194, RZ, R194 ;  /* 0x000000c2ffc2023e */ /* 0x000fe200000000ff */
[--C-:B0-----:R-:W-:Y:S02]  /*10f20*/  HADD2.F32 R122, -RZ, R197.reuse.H1_H1 ;  /* 0x300000c5ff7a7230 */ /* 0x101fe40000004100 */
[----:B------:R-:W3:Y:S01]  /*10f30*/  @P4 LDG.E.CONSTANT R120, [R192.64] ;  /* 0x00000004c0784981 */ /* 0x000ee2000c1e9900 */
[----:B------:R-:W-:-:S03]  /*10f40*/  HADD2.F32 R0, -RZ, R197.H0_H0 ;  /* 0x200000c5ff007230 */ /* 0x000fc60000004100 */
[----:B------:R-:W-:Y:S01]  /*10f50*/  @P0 STG.E [R190.64+0x30], R116 ;  /* 0x00003074be000986 */ /* 0x000fe2000c101904 */
[----:B------:R-:W-:-:S03]  /*10f60*/  @P6 FADD.FTZ R195, R122, -R187 ;  /* 0x800000bb7ac36221 */ /* 0x000fc60000010000 */
[----:B------:R0:W-:Y:S04]  /*10f70*/  @P0 STG.E.U16 [R188.64+0x18], R196 ;  /* 0x000018c4bc000986 */ /* 0x0001e8000c101504 */
[----:B------:R0:W-:Y:S01]  /*10f80*/  @P0 STG.E [R190.64+0x34], R117 ;  /* 0x00003475be000986 */ /* 0x0001e2000c101904 */
[----:B-1----:R-:W-:-:S03]  /*10f90*/  @P6 FADD.FTZ R123, R0, -R187 ;  /* 0x800000bb007b6221 */ /* 0x002fc60000010000 */
[----:B------:R1:W-:Y:S01]  /*10fa0*/  @P0 STG.E.U16 [R188.64+0x1a], R194 ;  /* 0x00001ac2bc000986 */ /* 0x0003e2000c101504 */
[----:B------:R-:W-:Y:S01]  /*10fb0*/  ISETP.GE.AND P0, PT, R212, 0xe, PT ;  /* 0x0000000ed400780c */ /* 0x000fe20003f06270 */
[C---:B------:R-:W-:Y:S02]  /*10fc0*/  @P6 FFMA.FTZ R195, R186.reuse, -0.69314718246459960938, R195 ;  /* 0xbf317218bac36823 */ /* 0x040fe400000100c3 */
[----:B------:R-:W-:Y:S01]  /*10fd0*/  @P6 FFMA.FTZ R122, R186, -0.69314718246459960938, R123 ;  /* 0xbf317218ba7a6823 */ /* 0x000fe2000001007b */
[----:B------:R0:W-:Y:S09]  /*10fe0*/  @P6 STG.E [R190.64+0x38], R118 ;  /* 0x00003876be006986 */ /* 0x0001f2000c101904 */
[----:B------:R-:W3:Y:S01]  /*10ff0*/  @P0 LDG.E.CONSTANT R0, [R192.64] ;  /* 0x00000004c0000981 */ /* 0x000ee2000c1e9900 */
[----:B--2---:R-:W-:-:S02]  /*11000*/  @P6 FADD.FTZ R195, R202, R195 ;  /* 0x000000c3cac36221 */ /* 0x004fc40000010000 */
[----:B----4-:R-:W-:-:S03]  /*11010*/  @P6 FADD.FTZ R207, R207, R122 ;  /* 0x0000007acfcf6221 */ /* 0x010fc60000010000 */
[----:B------:R-:W-:Y:S01]  /*11020*/  @P6 F2FP.PACK_AB R195, RZ, R195 ;  /* 0x000000c3ffc3623e */ /* 0x000fe200000000ff */
[----:B------:R-:W2:Y:S01]  /*11030*/  @P0 LDG.E.CONSTANT R122, [R192.64] ;  /* 0x00000004c07a0981 */ /* 0x000ea2000c1e9900 */
        /* <DEDUP_REMOVED lines=8> */
[--C-:B-1----:R-:W-:Y:S02]  /*110c0*/  HADD2.F32 R194, -RZ, R2.reuse.H0_H0 ;  /* 0x20000002ffc27230 */ /* 0x102fe40000004100 */
[----:B------:R-:W-:-:S05]  /*110d0*/  HADD2.F32 R2, -RZ, R2.H1_H1 ;  /* 0x30000002ff027230 */ /* 0x000fca0000004100 */
[--C-:B------:R-:W-:Y:S02]  /*110e0*/  @P5 FADD.FTZ R195, R2, -R187.reuse ;  /* 0x800000bb02c35221 */ /* 0x100fe40000010000 */
[----:B------:R-:W-:Y:S02]  /*110f0*/  @P5 FADD.FTZ R123, R194, -R187 ;  /* 0x800000bbc27b5221 */ /* 0x000fe40000010000 */
[C---:B------:R-:W-:Y:S01]  /*11100*/  @P5 FFMA.FTZ R195, R186.reuse, -0.69314718246459960938, R195 ;  /* 0xbf317218bac35823 */ /* 0x040fe200000100c3 */
[--C-:B------:R-:W-:Y:S01]  /*11110*/  HADD2.F32 R2, -RZ, R3.reuse.H0_H0 ;  /* 0x20000003ff027230 */ /* 0x100fe20000004100 */
[----:B------:R-:W-:Y:S01]  /*11120*/  @P5 FFMA.FTZ R123, R186, -0.69314718246459960938, R123 ;  /* 0xbf317218ba7b5823 */ /* 0x000fe2000001007b */
[----:B------:R-:W-:-:S03]  /*11130*/  HADD2.F32 R118, -RZ, R3.H1_H1 ;  /* 0x30000003ff767230 */ /* 0x000fc60000004100 */
[----:B------:R-:W-:-:S04]  /*11140*/  @P3 FADD.FTZ R3, R2, -R187 ;  /* 0x800000bb02033221 */ /* 0x000fc80000010000 */
[----:B------:R-:W-:Y:S01]  /*11150*/  @P3 FFMA.FTZ R2, R186, -0.69314718246459960938, R3 ;  /* 0xbf317218ba023823 */ /* 0x000fe20000010003 */
[----:B------:R-:W-:Y:S01]  /*11160*/  @P5 STG.E [R190.64+0x40], R112 ;  /* 0x00004070be005986 */ /* 0x000fe2000c101904 */
[----:B0-----:R-:W-:Y:S02]  /*11170*/  @P3 FADD.FTZ R119, R118, -R187 ;  /* 0x800000bb76773221 */ /* 0x001fe40000010000 */
[----:B---3--:R-:W-:-:S05]  /*11180*/  @P5 FADD.FTZ R123, R128, R123 ;  /* 0x0000007b807b5221 */ /* 0x008fca0000010000 */
[----:B------:R-:W-:Y:S01]  /*11190*/  @P5 F2FP.PACK_AB R123, RZ, R123 ;  /* 0x0000007bff7b523e */ /* 0x000fe200000000ff */
[----:B------:R-:W-:-:S05]  /*111a0*/  @P5 FADD.FTZ R124, R124, R195 ;  /* 0x000000c37c7c5221 */ /* 0x000fca0000010000 */
[----:B------:R-:W-:Y:S01]  /*111b0*/  @P5 F2FP.PACK_AB R124, RZ, R124 ;  /* 0x0000007cff7c523e */ /* 0x000fe200000000ff */
[----:B------:R-:W-:-:S03]  /*111c0*/  @P3 FADD.FTZ R2, R125, R2 ;  /* 0x000000027d023221 */ /* 0x000fc60000010000 */
[----:B------:R-:W-:Y:S01]  /*111d0*/  PRMT R128, R124, 0x7610, R128 ;  /* 0x000076107c807816 */ /* 0x000fe20000000080 */
[--C-:B------:R-:W-:Y:S02]  /*111e0*/  HADD2.F32 R124, -RZ, R132.reuse.H0_H0 ;  /* 0x20000084ff7c7230 */ /* 0x100fe40000004100 */
[----:B------:R-:W-:Y:S01]  /*111f0*/  HADD2.F32 R132, -RZ, R132.H1_H1 ;  /* 0x30000084ff847230 */ /* 0x000fe20000004100 */
[----:B------:R-:W-:Y:S01]  /*11200*/  @P5 STG.E.U16 [R188.64+0x20], R123 ;  /* 0x0000207bbc005986 */ /* 0x000fe2000c101504 */
[----:B------:R-:W-:Y:S01]  /*11210*/  @P3 FFMA.FTZ R118, R186, -0.69314718246459960938, R119 ;  /* 0xbf317218ba763823 */ /* 0x000fe20000010077 */
[----:B------:R-:W-:Y:S02]  /*11220*/  @P3 F2FP.PACK_AB R2, RZ, R2 ;  /* 0x00000002ff02323e */ /* 0x000fe400000000ff */
[----:B------:R0:W-:Y:S01]  /*11230*/  @P5 STG.E [R190.64+0x44], R113 ;  /* 0x00004471be005986 */ /* 0x0001e2000c101904 */
[----:B------:R-:W-:Y:S01]  /*11240*/  @P2 FADD.FTZ R3, R124, -R187 ;  /* 0x800000bb7c032221 */ /* 0x000fe20000010000 */
[----:B------:R-:W-:-:S02]  /*11250*/  PRMT R119, R2, 0x7610, R119 ;  /* 0x0000761002777816 */ /* 0x000fc40000000077 */
[----:B------:R-:W-:Y:S01]  /*11260*/  @P5 STG.E.U16 [R188.64+0x22], R128 ;  /* 0x00002280bc005986 */ /* 0x000fe2000c101504 */
[----:B------:R-:W-:Y:S01]  /*11270*/  ISETP.GE.AND P5, PT, R212, 0x10, PT ;  /* 0x00000010d400780c */ /* 0x000fe20003fa6270 */
[----:B------:R-:W-:Y:S02]  /*11280*/  @P2 FFMA.FTZ R2, R186, -0.69314718246459960938, R3 ;  /* 0xbf317218ba022823 */ /* 0x000fe40000010003 */
[----:B0-----:R-:W-:Y:S02]  /*11290*/  @P2 FADD.FTZ R113, R132, -R187 ;  /* 0x800000bb84712221 */ /* 0x001fe40000010000 */
[----:B------:R-:W-:Y:S02]  /*112a0*/  @P3 FADD.FTZ R118, R129, R118 ;  /* 0x0000007681763221 */ /* 0x000fe40000010000 */
[----:B------:R-:W-:Y:S01]  /*112b0*/  @P2 FFMA.FTZ R113, R186, -0.69314718246459960938, R113 ;  /* 0xbf317218ba712823 */ /* 0x000fe20000010071 */
[----:B------:R0:W-:Y:S03]  /*112c0*/  @P3 STG.E [R190.64+0x48], R114 ;  /* 0x00004872be003986 */ /* 0x0001e6000c101904 */
[----:B------:R-:W-:Y:S01]  /*112d0*/  @P2 FADD.FTZ R113, R126, R113 ;  /* 0x000000717e712221 */ /* 0x000fe20000010000 */
[----:B------:R-:W-:Y:S01]  /*112e0*/  @P3 F2FP.PACK_AB R118, RZ, R118 ;  /* 0x00000076ff76323e */ /* 0x000fe200000000ff */
[----:B------:R-:W3:Y:S01]  /*112f0*/  @P5 LDG.E.CONSTANT R112, [R192.64] ;  /* 0x00000004c0705981 */ /* 0x000ee2000c1e9900 */
[----:B------:R-:W-:-:S02]  /*11300*/  @P2 FADD.FTZ R127, R127, R2 ;  /* 0x000000027f7f2221 */ /* 0x000fc40000010000 */
[----:B------:R-:W-:Y:S01]  /*11310*/  @P2 F2FP.PACK_AB R113, RZ, R113 ;  /* 0x00000071ff71223e */ /* 0x000fe200000000ff */
[----:B------:R-:W-:Y:S01]  /*11320*/  @P3 STG.E.U16 [R188.64+0x24], R119 ;  /* 0x00002477bc003986 */ /* 0x000fe2000c101504 */
[----:B0-----:R-:W-:-:S03]  /*11330*/  HADD2.F32 R114, -RZ, R133.H0_H0 ;  /* 0x20000085ff727230 */ /* 0x001fc60000004100 */
[----:B------:R0:W-:Y:S01]  /*11340*/  @P3 STG.E [R190.64+0x4c], R115 ;  /* 0x00004c73be003986 */ /* 0x0001e2000c101904 */
[----:B------:R-:W-:-:S03]  /*11350*/  @P2 F2FP.PACK_AB R127, RZ, R127 ;  /* 0x0000007fff7f223e */ /* 0x000fc600000000ff */
[----:B------:R1:W-:Y:S01]  /*11360*/  @P3 STG.E.U16 [R188.64+0x26], R118 ;  /* 0x00002676bc003986 */ /* 0x0003e2000c101504 */
[----:B------:R-:W-:Y:S01]  /*11370*/  @P1 FADD.FTZ R3, R114, -R187 ;  /* 0x800000bb72031221 */ /* 0x000fe20000010000 */
[----:B------:R-:W-:Y:S02]  /*11380*/  ISETP.GE.AND P3, PT, R212, 0x11, PT ;  /* 0x00000011d400780c */ /* 0x000fe40003f66270 */
[----:B------:R-:W3:Y:S01]  /*11390*/  @P5 LDG.E.CONSTANT R2, [R192.64] ;  /* 0x00000004c0025981 */ /* 0x000ee2000c1e9900 */
[----:B------:R-:W-:Y:S01]  /*113a0*/  @P1 FFMA.FTZ R114, R186, -0.69314718246459960938, R3 ;  /* 0xbf317218ba721823 */ /* 0x000fe20000010003 */
[----:B0-----:R-:W-:Y:S02]  /*113b0*/  PRMT R115, R113, 0x7610, R115 ;  /* 0x0000761071737816 */ /* 0x001fe40000000073 */
[----:B------:R-:W-:Y:S01]  /*113c0*/  @P2 STG.E [R190.64+0x50], R108 ;  /* 0x0000506cbe002986 */ /* 0x000fe2000c101904 */
[----:B-1----:R-:W-:-:S03]  /*113d0*/  HADD2.F32 R118, -RZ, R133.H1_H1 ;  /* 0x30000085ff767230 */ /* 0x002fc60000004100 */
[----:B------:R-:W-:Y:S04]  /*113e0*/  @P2 STG.E.U16 [R188.64+0x28], R127 ;  /* 0x0000287fbc002986 */ /* 0x000fe8000c101504 */
[----:B------:R-:W-:Y:S01]  /*113f0*/  @P2 STG.E [R190.64+0x54], R109 ;  /* 0x0000546dbe002986 */ /* 0x000fe2000c101904 */
[----:B------:R-:W-:Y:S01]  /*11400*/  @P1 FADD.FTZ R3, R118, -R187 ;  /* 0x800000bb76031221 */ /* 0x000fe20000010000 */
[--C-:B------:R-:W-:Y:S02]  /*11410*/  HADD2.F32 R118, -RZ, R134.reuse.H0_H0 ;  /* 0x20000086ff767230 */ /* 0x100fe40000004100 */
[----:B------:R0:W-:Y:S01]  /*11420*/  @P2 STG.E.U16 [R188.64+0x2a], R115 ;  /* 0x00002a73bc002986 */ /* 0x0001e2000c101504 */
[----:B------:R-:W-:Y:S01]  /*11430*/  ISETP.GE.AND P2, PT, R212, 0x12, PT ;  /* 0x00000012d400780c */ /* 0x000fe20003f46270 */
[----:B------:R-:W-:Y:S01]  /*11440*/  HADD2.F32 R134, -RZ, R134.H1_H1 ;  /* 0x30000086ff867230 */ /* 0x000fe20000004100 */
[----:B------:R-:W-:Y:S01]  /*11450*/  @P1 FFMA.FTZ R3, R186, -0.69314718246459960938, R3 ;  /* 0xbf317218ba031823 */ /* 0x000fe20000010003 */
[----:B------:R-:W3:Y:S03]  /*11460*/  @P3 LDG.E.CONSTANT R113, [R192.64] ;  /* 0x00000004c0713981 */ /* 0x000ee6000c1e9900 */
[----:B------:R-:W-:-:S02]  /*11470*/  @P4 FADD.FTZ R119, R134, -R187 ;  /* 0x800000bb86774221 */ /* 0x000fc40000010000 */
[----:B0-----:R-:W-:Y:S02]  /*11480*/  @P4 FADD.FTZ R115, R118, -R187 ;  /* 0x800000bb76734221 */ /* 0x001fe40000010000 */
[----:B------:R-:W-:-:S03]  /*11490*/  @P4 FFMA.FTZ R118, R186, -0.69314718246459960938, R119 ;  /* 0xbf317218ba764823 */ /* 0x000fc60000010077 */
[----:B------:R-:W3:Y:S01]  /*114a0*/  @P2 LDG.E.CONSTANT R108, [R192.64] ;  /* 0x00000004c06c2981 */ /* 0x000ee2000c1e9900 */
[----:B------:R-:W-:Y:S02]  /*114b0*/  @P1 FADD.FTZ R131, R131, R114 ;  /* 0x0000007283831221 */ /* 0x000fe40000010000 */
[----:B------:R-:W-:Y:S01]  /*114c0*/  @P4 FFMA.FTZ R115, R186, -0.69314718246459960938, R115 ;  /* 0xbf317218ba734823 */ /* 0x000fe20000010073 */
[----:B------:R-:W3:Y:S01]  /*114d0*/  @P3 LDG.E.CONSTANT R114, [R192.64] ;  /* 0x00000004c0723981 */ /* 0x000ee2000c1e9900 */
[----:B------:R-:W-:Y:S02]  /*114e0*/  @P1 FADD.FTZ R3, R130, R3 ;  /* 0x0000000382031221 */ /* 0x000fe40000010000 */
[----:B------:R-:W-:Y:S01]  /*114f0*/  @P4 FADD.FTZ R118, R121, R118 ;  /* 0x0000007679764221 */ /* 0x000fe20000010000 */
[----:B------:R-:W-:Y:S01]  /*11500*/  @P1 F2FP.PACK_AB R131, RZ, R131 ;  /* 0x00000083ff83123e */ /* 0x000fe200000000ff */
[----:B------:R-:W-:Y:S01]  /*11510*/  @P4 FADD.FTZ R115, R120, R115 ;  /* 0x0000007378734221 */ /* 0x000fe20000010000 */
[----:B------:R-:W-:-:S02]  /*11520*/  @P1 F2FP.PACK_AB R109, RZ, R3 ;  /* 0x00000003ff6d123e */ /* 0x000fc400000000ff */
[----:B------:R-:W-:Y:S01]  /*11530*/  @P4 F2FP.PACK_AB R118, RZ, R118 ;  /* 0x00000076ff76423e */ /* 0x000fe200000000ff */
[----:B------:R0:W-:Y:S01]  /*11540*/  @P1 STG.E [R190.64+0x58], R110 ;  /* 0x0000586ebe001986 */ /* 0x0001e2000c101904 */
[----:B------:R-:W-:Y:S02]  /*11550*/  @P4 F2FP.PACK_AB R115, RZ, R115 ;  /* 0x00000073ff73423e */ /* 0x000fe400000000ff */
[----:B------:R-:W-:Y:S01]  /*11560*/  PRMT R119, R118, 0x7610, R119 ;  /* 0x0000761076777816 */ /* 0x000fe20000000077 */
[----:B------:R-:W-:Y:S04]  /*11570*/  @P1 STG.E.U16 [R188.64+0x2c], R131 ;  /* 0x00002c83bc001986 */ /* 0x000fe8000c101504 */
[----:B------:R-:W3:Y:S04]  /*11580*/  @P2 LDG.E.CONSTANT R3, [R192.64] ;  /* 0x00000004c0032981 */ /* 0x000ee8000c1e9900 */
[----:B------:R-:W-:Y:S01]  /*11590*/  @P1 STG.E [R190.64+0x5c], R111 ;  /* 0x00005c6fbe001986 */ /* 0x000fe2000c101904 */
[----:B0-----:R-:W-:-:S03]  /*115a0*/  HADD2.F32 R110, -RZ, R135.H0_H0 ;  /* 0x20000087ff6e7230 */ /* 0x001fc60000004100 */
[----:B------:R0:W-:Y:S04]  /*115b0*/  @P1 STG.E.U16 [R188.64+0x2e], R109 ;  /* 0x00002e6dbc001986 */ /* 0x0001e8000c101504 */
[----:B------:R-:W-:Y:S01]  /*115c0*/  @P4 STG.E [R190.64+0x60], R104 ;  /* 0x00006068be004986 */ /* 0x000fe2000c101904 */
[----:B------:R-:W-:-:S03]  /*115d0*/  HADD2.F32 R118, -RZ, R135.H1_H1 ;  /* 0x30000087ff767230 */ /* 0x000fc60000004100 */
[----:B------:R1:W-:Y:S04]  /*115e0*/  @P4 STG.E.U16 [R188.64+0x30], R115 ;  /* 0x00003073bc004986 */ /* 0x0003e8000c101504 */
[----:B------:R1:W-:Y:S01]  /*115f0*/  @P4 STG.E [R190.64+0x64], R105 ;  /* 0x00006469be004986 */ /* 0x0003e2000c101904 */
[----:B0-----:R-:W-:-:S03]  /*11600*/  @P0 FADD.FTZ R109, R110, -R187 ;  /* 0x800000bb6e6d0221 */ /* 0x001fc60000010000 */
[----:B------:R-:W-:Y:S01]  /*11610*/  @P4 STG.E.U16 [R188.64+0x32], R119 ;  /* 0x00003277bc004986 */ /* 0x000fe2000c101504 */
[----:B------:R-:W-:Y:S01]  /*11620*/  ISETP.GE.AND P4, PT, R212, 0x14, PT ;  /* 0x00000014d400780c */ /* 0x000fe20003f86270 */
[----:B------:R-:W-:Y:S01]  /*11630*/  @P0 FFMA.FTZ R109, R186, -0.69314718246459960938, R109 ;  /* 0xbf317218ba6d0823 */ /* 0x000fe2000001006d */
[----:B------:R-:W-:Y:S01]  /*11640*/  ISETP.GE.AND P1, PT, R212, 0x13, PT ;  /* 0x00000013d400780c */ /* 0x000fe20003f26270 */
[----:B------:R-:W-:Y:S02]  /*11650*/  @P0 FADD.FTZ R111, R118, -R187 ;  /* 0x800000bb766f0221 */ /* 0x000fe40000010000 */
[----:B------:R-:W-:Y:S02]  /*11660*/  @P0 FADD.FTZ R109, R0, R109 ;  /* 0x0000006d006d0221 */ /* 0x000fe40000010000 */
[----:B------:R-:W-:-:S03]  /*11670*/  @P0 FFMA.FTZ R111, R186, -0.69314718246459960938, R111 ;  /* 0xbf317218ba6f0823 */ /* 0x000fc6000001006f */
[----:B------:R-:W-:-:S03]  /*11680*/  @P0 F2FP.PACK_AB R109, RZ, R109 ;  /* 0x0000006dff6d023e */ /* 0x000fc600000000ff */
[----:B------:R-:W3:Y:S01]  /*11690*/  @P4 LDG.E.CONSTANT R0, [R192.64] ;  /* 0x00000004c0004981 */ /* 0x000ee2000c1e9900 */
[----:B-1----:R-:W-:Y:S01]  /*116a0*/  PRMT R115, R109, 0x7610, R115 ;  /* 0x000076106d737816 */ /* 0x002fe20000000073 */
[--C-:B------:R-:W-:Y:S02]  /*116b0*/  HADD2.F32 R110, -RZ, R136.reuse.H0_H0 ;  /* 0x20000088ff6e7230 */ /* 0x100fe40000004100 */
[----:B------:R-:W3:Y:S01]  /*116c0*/  @P1 LDG.E.CONSTANT R120, [R192.64] ;  /* 0x00000004c0781981 */ /* 0x000ee2000c1e9900 */
[----:B------:R-:W-:-:S03]  /*116d0*/  HADD2.F32 R136, -RZ, R136.H1_H1 ;  /* 0x30000088ff887230 */ /* 0x000fc60000004100 */
[----:B------:R0:W-:Y:S01]  /*116e0*/  @P0 STG.E [R190.64+0x68], R106 ;  /* 0x0000686abe000986 */ /* 0x0001e2000c101904 */
[----:B------:R-:W-:-:S03]  /*116f0*/  @P6 FADD.FTZ R105, R110, -R187 ;  /* 0x800000bb6e696221 */ /* 0x000fc60000010000 */
[----:B------:R-:W-:Y:S01]  /*11700*/  @P0 STG.E.U16 [R188.64+0x34], R115 ;  /* 0x00003473bc000986 */ /* 0x000fe2000c101504 */
[----:B------:R-:W-:-:S03]  /*11710*/  @P6 FADD.FTZ R109, R136, -R187 ;  /* 0x800000bb886d6221 */ /* 0x000fc60000010000 */
[----:B------:R1:W-:Y:S01]  /*11720*/  @P0 STG.E [R190.64+0x6c], R107 ;  /* 0x00006c6bbe000986 */ /* 0x0003e2000c101904 */
[C---:B------:R-:W-:Y:S02]  /*11730*/  @P6 FFMA.FTZ R110, R186.reuse, -0.69314718246459960938, R105 ;  /* 0xbf317218ba6e6823 */ /* 0x040fe40000010069 */
[----:B------:R-:W-:Y:S01]  /*11740*/  @P6 FFMA.FTZ R109, R186, -0.69314718246459960938, R109 ;  /* 0xbf317218ba6d6823 */ /* 0x000fe2000001006d */
[----:B------:R-:W3:Y:S04]  /*11750*/  @P1 LDG.E.CONSTANT R124, [R192.64] ;  /* 0x00000004c07c1981 */ /* 0x000ee8000c1e9900 */
[----:B------:R-:W3:Y:S01]  /*11760*/  @P4 LDG.E.CONSTANT R104, [R192.64] ;  /* 0x00000004c0684981 */ /* 0x000ee2000c1e9900 */
[----:B--2---:R-:W-:-:S05]  /*11770*/  @P0 FADD.FTZ R111, R122, R111 ;  /* 0x0000006f7a6f0221 */ /* 0x004fca0000010000 */
[----:B------:R-:W-:-:S05]  /*11780*/  @P0 F2FP.PACK_AB R111, RZ, R111 ;  /* 0x0000006fff6f023e */ /* 0x000fca00000000ff */
[----:B------:R2:W-:Y:S01]  /*11790*/  @P0 STG.E.U16 [R188.64+0x36], R111 ;  /* 0x0000366fbc000986 */ /* 0x0005e2000c101504 */
[----:B------:R-:W-:-:S03]  /*117a0*/  ISETP.GE.AND P0, PT, R212, 0x15, PT ;  /* 0x00000015d400780c */ /* 0x000fc60003f06270 */
[----:B------:R1:W-:Y:S10]  /*117b0*/  @P6 STG.E [R190.64+0x70], R100 ;  /* 0x00007064be006986 */ /* 0x0003f4000c101904 */
[----:B0-----:R-:W3:Y:S01]  /*117c0*/  @P0 LDG.E.CONSTANT R106, [R192.64] ;  /* 0x00000004c06a0981 */ /* 0x001ee2000c1e9900 */
[----:B----4-:R-:W-:-:S02]  /*117d0*/  @P6 FADD.FTZ R110, R117, R110 ;  /* 0x0000006e756e6221 */ /* 0x010fc40000010000 */
[----:B------:R-:W-:-:S03]  /*117e0*/  @P6 FADD.FTZ R116, R116, R109 ;  /* 0x0000006d74746221 */ /* 0x000fc60000010000 */
[----:B------:R-:W-:Y:S01]  /*117f0*/  @P6 F2FP.PACK_AB R110, RZ, R110 ;  /* 0x0000006eff6e623e */ /* 0x000fe200000000ff */
[----:B------:R-:W4:Y:S01]  /*11800*/  @P0 LDG.E.CONSTANT R109, [R192.64] ;  /* 0x00000004c06d0981 */ /* 0x000f22000c1e9900 */
[----:B------:R-:W-:Y:S02]  /*11810*/  @P6 F2FP.PACK_AB R116, RZ, R116 ;  /* 0x00000074ff74623e */ /* 0x000fe400000000ff */
[----:B------:R-:W-:Y:S02]  /*11820*/  PRMT R117, R110, 0x7610, R117 ;  /* 0x000076106e757816 */ /* 0x000fe40000000075 */
[----:B------:R-:W-:-:S03]  /*11830*/  PRMT R118, R116, 0x7610, R118 ;  /* 0x0000761074767816 */ /* 0x000fc60000000076 */
[----:B------:R-:W-:Y:S04]  /*11840*/  @P6 STG.E.U16 [R188.64+0x38], R117 ;  /* 0x00003875bc006986 */ /* 0x000fe8000c101504 */
[----:B------:R0:W-:Y:S04]  /*11850*/  @P6 STG.E [R190.64+0x74], R101 ;  /* 0x00007465be006986 */ /* 0x0001e8000c101904 */
[----:B------:R-:W-:Y:S01]  /*11860*/  @P6 STG.E.U16 [R188.64+0x3a], R118 ;  /* 0x00003a76bc006986 */ /* 0x000fe2000c101504 */
[----:B------:R-:W-:-:S13]  /*11870*/  ISETP.GE.AND P6, PT, R212, 0x16, PT ;  /* 0x00000016d400780c */ /* 0x000fda0003fc6270 */
[----:B-1----:R-:W4:Y:S04]  /*11880*/  @P6 LDG.E.CONSTANT R107, [R192.64] ;  /* 0x00000004c06b6981 */ /* 0x002f28000c1e9900 */
[----:B------:R-:W4:Y:S01]  /*11890*/  @P6 LDG.E.CONSTANT R105, [R192.64] ;  /* 0x00000004c0696981 */ /* 0x000f22000c1e9900 */
[----:B------:R-:W-:-:S05]  /*118a0*/  HADD2.F32 R110, -RZ, R137.H0_H0 ;  /* 0x20000089ff6e7230 */ /* 0x000fca0000004100 */
[----:B--2---:R-:W-:Y:S01]  /*118b0*/  @P5 FADD.FTZ R111, R110, -R187 ;  /* 0x800000bb6e6f5221 */ /* 0x004fe20000010000 */
[----:B------:R-:W-:-:S03]  /*118c0*/  HADD2.F32 R116, -RZ, R137.H1_H1 ;  /* 0x30000089ff747230 */ /* 0x000fc60000004100 */
[----:B------:R-:W-:Y:S01]  /*118d0*/  @P5 FFMA.FTZ R111, R186, -0.69314718246459960938, R111 ;  /* 0xbf317218ba6f5823 */ /* 0x000fe2000001006f */
[--C-:B------:R-:W-:Y:S01]  /*118e0*/  HADD2.F32 R100, -RZ, R138.reuse.H0_H0 ;  /* 0x2000008aff647230 */ /* 0x100fe20000004100 */
[----:B------:R-:W-:Y:S01]  /*118f0*/  @P5 FADD.FTZ R115, R116, -R187 ;  /* 0x800000bb74735221 */ /* 0x000fe20000010000 */
[----:B------:R-:W-:-:S03]  /*11900*/  HADD2.F32 R138, -RZ, R138.H1_H1 ;  /* 0x3000008aff8a7230 */ /* 0x000fc60000004100 */
[----:B------:R-:W-:Y:S02]  /*11910*/  @P5 FFMA.FTZ R115, R186, -0.69314718246459960938, R115 ;  /* 0xbf317218ba735823 */ /* 0x000fe40000010073 */
[----:B0-----:R-:W-:Y:S01]  /*11920*/  @P3 FADD.FTZ R101, R100, -R187 ;  /* 0x800000bb64653221 */ /* 0x001fe20000010000 */
[--C-:B------:R-:W-:Y:S01]  /*11930*/  HADD2.F32 R100, -RZ, R139.reuse.H0_H0 ;  /* 0x2000008bff647230 */ /* 0x100fe20000004100 */
[----:B------:R0:W-:Y:S02]  /*11940*/  @P5 STG.E [R190.64+0x78], R102 ;  /* 0x00007866be005986 */ /* 0x0001e4000c101904 */
[----:B0-----:R-:W-:Y:S01]  /*11950*/  HADD2.F32 R102, -RZ, R139.H1_H1 ;  /* 0x3000008bff667230 */ /* 0x001fe20000004100 */
[----:B---3--:R-:W-:Y:S02]  /*11960*/  @P5 FADD.FTZ R112, R112, R115 ;  /* 0x0000007370705221 */ /* 0x008fe40000010000 */
[----:B------:R-:W-:-:S05]  /*11970*/  @P5 FADD.FTZ R2, R2, R111 ;  /* 0x0000006f02025221 */ /* 0x000fca0000010000 */
[----:B------:R-:W-:Y:S01]  /*11980*/  @P5 F2FP.PACK_AB R2, RZ, R2 ;  /* 0x00000002ff02523e */ /* 0x000fe200000000ff */
[----:B------:R-:W-:-:S03]  /*11990*/  @P2 FADD.FTZ R111, R100, -R187 ;  /* 0x800000bb646f2221 */ /* 0x000fc60000010000 */
[----:B------:R-:W-:Y:S01]  /*119a0*/  PRMT R110, R2, 0x7610, R110 ;  /* 0x00007610026e7816 */ /* 0x000fe2000000006e */
[----:B------:R-:W-:Y:S01]  /*119b0*/  @P3 FFMA.FTZ R2, R186, -0.69314718246459960938, R101 ;  /* 0xbf317218ba023823 */ /* 0x000fe20000010065 */
[----:B------:R-:W-:Y:S01]  /*119c0*/  @P5 F2FP.PACK_AB R112, RZ, R112 ;  /* 0x00000070ff70523e */ /* 0x000fe200000000ff */
[----:B------:R-:W-:Y:S02]  /*119d0*/  @P3 FADD.FTZ R101, R138, -R187 ;  /* 0x800000bb8a653221 */ /* 0x000fe40000010000 */
[C---:B------:R-:W-:Y:S01]  /*119e0*/  @P2 FFMA.FTZ R111, R186.reuse, -0.69314718246459960938, R111 ;  /* 0xbf317218ba6f2823 */ /* 0x040fe2000001006f */
[----:B------:R-:W-:Y:S01]  /*119f0*/  @P5 STG.E.U16 [R188.64+0x3c], R110 ;  /* 0x00003c6ebc005986 */ /* 0x000fe2000c101504 */
[----:B------:R-:W-:Y:S02]  /*11a00*/  @P3 FFMA.FTZ R101, R186, -0.69314718246459960938, R101 ;  /* 0xbf317218ba653823 */ /* 0x000fe40000010065 */
[----:B------:R-:W-:Y:S01]  /*11a10*/  @P3 FADD.FTZ R2, R113, R2 ;  /* 0x0000000271023221 */ /* 0x000fe20000010000 */
[----:B------:R0:W-:Y:S04]  /*11a20*/  @P5 STG.E [R190.64+0x7c], R103 ;  /* 0x00007c67be005986 */ /* 0x0001e8000c101904 */
[----:B------:R-:W-:Y:S01]  /*11a30*/  @P5 STG.E.U16 [R188.64+0x3e], R112 ;  /* 0x00003e70bc005986 */ /* 0x000fe2000c101504 */
[----:B------:R-:W-:-:S02]  /*11a40*/  @P3 F2FP.PACK_AB R2, RZ, R2 ;  /* 0x00000002ff02323e */ /* 0x000fc400000000ff */
[----:B------:R-:W-:Y:S01]  /*11a50*/  ISETP.GE.AND P5, PT, R212, 0x17, PT ;  /* 0x00000017d400780c */ /* 0x000fe20003fa6270 */
[----:B------:R-:W-:Y:S02]  /*11a60*/  @P2 FADD.FTZ R108, R108, R111 ;  /* 0x0000006f6c6c2221 */ /* 0x000fe40000010000 */
[----:B0-----:R-:W-:Y:S02]  /*11a70*/  @P2 FADD.FTZ R103, R102, -R187 ;  /* 0x800000bb66672221 */ /* 0x001fe40000010000 */
[----:B------:R-:W-:Y:S01]  /*11a80*/  @P3 FADD.FTZ R101, R114, R101 ;  /* 0x0000006572653221 */ /* 0x000fe20000010000 */
[----:B------:R-:W-:Y:S01]  /*11a90*/  PRMT R110, R2, 0x7610, R110 ;  /* 0x00007610026e7816 */ /* 0x000fe2000000006e */
[----:B------:R-:W-:Y:S01]  /*11aa0*/  @P2 FFMA.FTZ R2, R186, -0.69314718246459960938, R103 ;  /* 0xbf317218ba022823 */ /* 0x000fe20000010067 */
[----:B------:R-:W-:Y:S01]  /*11ab0*/  @P2 F2FP.PACK_AB R108, RZ, R108 ;  /* 0x0000006cff6c223e */ /* 0x000fe200000000ff */
[----:B------:R0:W-:Y:S01]  /*11ac0*/  @P3 STG.E [R190.64+0x80], R96 ;  /* 0x00008060be003986 */ /* 0x0001e2000c101904 */
[----:B------:R-:W-:-:S03]  /*11ad0*/  @P3 F2FP.PACK_AB R101, RZ, R101 ;  /* 0x00000065ff65323e */ /* 0x000fc600000000ff */
[----:B------:R-:W-:Y:S04]  /*11ae0*/  @P3 STG.E.U16 [R188.64+0x40], R110 ;  /* 0x0000406ebc003986 */ /* 0x000fe8000c101504 */
[----:B------:R-:W-:Y:S01]  /*11af0*/  @P3 STG.E [R190.64+0x84], R97 ;  /* 0x00008461be003986 */ /* 0x000fe2000c101904 */
[----:B0-----:R-:W-:-:S03]  /*11b00*/  PRMT R96, R108, 0x7610, R96 ;  /* 0x000076106c607816 */ /* 0x001fc60000000060 */
[----:B------:R-:W2:Y:S01]  /*11b10*/  @P5 LDG.E.CONSTANT R100, [R192.64] ;  /* 0x00000004c0645981 */ /* 0x000ea2000c1e9900 */
[----:B------:R-:W-:-:S03]  /*11b20*/  @P2 FADD.FTZ R2, R3, R2 ;  /* 0x0000000203022221 */ /* 0x000fc60000010000 */
[----:B------:R-:W-:Y:S02]  /*11b30*/  @P3 STG.E.U16 [R188.64+0x42], R101 ;  /* 0x00004265bc003986 */ /* 0x000fe4000c101504 */
[----:B------:R-:W-:Y:S02]  /*11b40*/  @P2 F2FP.PACK_AB R2, RZ, R2 ;  /* 0x00000002ff02223e */ /* 0x000fe400000000ff */
[----:B------:R-:W-:Y:S04]  /*11b50*/  @P2 STG.E [R190.64+0x88], R98 ;  /* 0x00008862be002986 */ /* 0x000fe8000c101904 */
[----:B------:R0:W-:Y:S01]  /*11b60*/  @P2 STG.E.U16 [R188.64+0x44], R96 ;  /* 0x00004460bc002986 */ /* 0x0001e2000c101504 */
[----:B------:R-:W-:-:S03]  /*11b70*/  PRMT R103, R2, 0x7610, R103 ;  /* 0x0000761002677816 */ /* 0x000fc60000000067 */
[----:B------:R-:W3:Y:S01]  /*11b80*/  @P5 LDG.E.CONSTANT R102, [R192.64] ;  /* 0x00000004c0665981 */ /* 0x000ee2000c1e9900 */
[----:B------:R-:W-:Y:S02]  /*11b90*/  HADD2.F32 R2, -RZ, R140.H0_H0 ;  /* 0x2000008cff027230 */ /* 0x000fe40000004100 */
[----:B0-----:R-:W-:-:S03]  /*11ba0*/  HADD2.F32 R96, -RZ, R141.H1_H1 ;  /* 0x3000008dff607230 */ /* 0x001fc60000004100 */
[--C-:B------:R-:W-:Y:S02]  /*11bb0*/  @P1 FADD.FTZ R3, R2, -R187.reuse ;  /* 0x800000bb02031221 */ /* 0x100fe40000010000 */
[----:B------:R-:W-:-:S04]  /*11bc0*/  @P4 FADD.FTZ R101, R96, -R187 ;  /* 0x800000bb60654221 */ /* 0x000fc80000010000 */
[----:B------:R-:W-:Y:S01]  /*11bd0*/  @P4 FFMA.FTZ R101, R186, -0.69314718246459960938, R101 ;  /* 0xbf317218ba654823 */ /* 0x000fe20000010065 */
[----:B------:R-:W-:Y:S01]  /*11be0*/  ISETP.GE.AND P3, PT, R212, 0x18, PT ;  /* 0x00000018d400780c */ /* 0x000fe20003f66270 */
[----:B------:R-:W-:Y:S01]  /*11bf0*/  @P1 FFMA.FTZ R3, R186, -0.69314718246459960938, R3 ;  /* 0xbf317218ba031823 */ /* 0x000fe20000010003 */
[----:B------:R-:W-:Y:S01]  /*11c00*/  HADD2.F32 R140, -RZ, R140.H1_H1 ;  /* 0x3000008cff8c7230 */ /* 0x000fe20000004100 */
[----:B------:R-:W-:Y:S01]  /*11c10*/  @P4 FADD.FTZ R0, R0, R101 ;  /* 0x0000006500004221 */ /* 0x000fe20000010000 */
[----:B------:R-:W-:Y:S01]  /*11c20*/  HADD2.F32 R2, -RZ, R141.H0_H0 ;  /* 0x2000008dff027230 */ /* 0x000fe20000004100 */
[----:B------:R0:W-:Y:S01]  /*11c30*/  @P2 STG.E [R190.64+0x8c], R99 ;  /* 0x00008c63be002986 */ /* 0x0001e2000c101904 */
[----:B------:R-:W-:Y:S02]  /*11c40*/  @P1 FADD.FTZ R3, R120, R3 ;  /* 0x0000000378031221 */ /* 0x000fe40000010000 */
[----:B------:R-:W-:Y:S01]  /*11c50*/  @P4 F2FP.PACK_AB R0, RZ, R0 ;  /* 0x00000000ff00423e */ /* 0x000fe200000000ff */
[----:B------:R-:W-:Y:S01]  /*11c60*/  @P2 STG.E.U16 [R188.64+0x46], R103 ;  /* 0x00004667bc002986 */ /* 0x000fe2000c101504 */
[----:B------:R-:W-:Y:S01]  /*11c70*/  ISETP.GE.AND P2, PT, R212, 0x19, PT ;  /* 0x00000019d400780c */ /* 0x000fe20003f46270 */
[--C-:B------:R-:W-:Y:S01]  /*11c80*/  @P1 FADD.FTZ R97, R140, -R187.reuse ;  /* 0x800000bb8c611221 */ /* 0x100fe20000010000 */
[----:B------:R-:W-:Y:S01]  /*11c90*/  @P1 F2FP.PACK_AB R3, RZ, R3 ;  /* 0x00000003ff03123e */ /* 0x000fe200000000ff */
[----:B------:R-:W3:Y:S01]  /*11ca0*/  @P3 LDG.E.CONSTANT R108, [R192.64] ;  /* 0x00000004c06c3981 */ /* 0x000ee2000c1e9900 */
[----:B0-----:R-:W-:Y:S01]  /*11cb0*/  @P4 FADD.FTZ R99, R2, -R187 ;  /* 0x800000bb02634221 */ /* 0x001fe20000010000 */
[----:B------:R-:W-:Y:S01]  /*11cc0*/  PRMT R2, R0, 0x7610, R2 ;  /* 0x0000761000027816 */ /* 0x000fe20000000002 */
[--C-:B------:R-:W-:Y:S01]  /*11cd0*/  HADD2.F32 R0, -RZ, R142.reuse.H0_H0 ;  /* 0x2000008eff007230 */ /* 0x100fe20000004100 */
[C---:B------:R-:W-:Y:S01]  /*11ce0*/  @P1 FFMA.FTZ R97, R186.reuse, -0.69314718246459960938, R97 ;  /* 0xbf317218ba611823 */ /* 0x040fe20000010061 */
[----:B------:R-:W-:Y:S01]  /*11cf0*/  HADD2.F32 R142, -RZ, R142.H1_H1 ;  /* 0x3000008eff8e7230 */ /* 0x000fe20000004100 */
[----:B------:R-:W-:Y:S01]  /*11d00*/  @P1 STG.E [R190.64+0x90], R92 ;  /* 0x0000905cbe001986 */ /* 0x000fe2000c101904 */
[----:B------:R-:W-:-:S03]  /*11d10*/  @P4 FFMA.FTZ R99, R186, -0.69314718246459960938, R99 ;  /* 0xbf317218ba634823 */ /* 0x000fc60000010063 */
[----:B------:R0:W-:Y:S01]  /*11d20*/  @P1 STG.E.U16 [R188.64+0x48], R3 ;  /* 0x00004803bc001986 */ /* 0x0001e2000c101504 */
[----:B------:R-:W-:-:S03]  /*11d30*/  @P1 FADD.FTZ R97, R124, R97 ;  /* 0x000000617c611221 */ /* 0x000fc60000010000 */
[----:B------:R-:W3:Y:S04]  /*11d40*/  @P3 LDG.E.CONSTANT R98, [R192.64] ;  /* 0x00000004c0623981 */ /* 0x000ee8000c1e9900 */
[----:B------:R1:W-:Y:S01]  /*11d50*/  @P1 STG.E [R190.64+0x94], R93 ;  /* 0x0000945dbe001986 */ /* 0x0003e2000c101904 */
[----:B------:R-:W-:Y:S01]  /*11d60*/  @P4 FADD.FTZ R99, R104, R99 ;  /* 0x0000006368634221 */ /* 0x000fe20000010000 */
[----:B------:R-:W-:Y:S01]  /*11d70*/  @P1 F2FP.PACK_AB R97, RZ, R97 ;  /* 0x00000061ff61123e */ /* 0x000fe200000000ff */
[--C-:B0-----:R-:W-:Y:S01]  /*11d80*/  @P0 FADD.FTZ R3, R0, -R187.reuse ;  /* 0x800000bb00030221 */ /* 0x101fe20000010000 */
[----:B------:R-:W3:Y:S04]  /*11d90*/  @P2 LDG.E.CONSTANT R110, [R192.64] ;  /* 0x00000004c06e2981 */ /* 0x000ee8000c1e9900 */
[----:B------:R-:W3:Y:S01]  /*11da0*/  @P2 LDG.E.CONSTANT R112, [R192.64] ;  /* 0x00000004c0702981 */ /* 0x000ee2000c1e9900 */
[----:B-1----:R-:W-:-:S04]  /*11db0*/  @P0 FADD.FTZ R93, R142, -R187 ;  /* 0x800000bb8e5d0221 */ /* 0x002fc80000010000 */
[C---:B------:R-:W-:Y:S01]  /*11dc0*/  @P0 FFMA.FTZ R0, R186.reuse, -0.69314718246459960938, R93 ;  /* 0xbf317218ba000823 */ /* 0x040fe2000001005d */
[----:B------:R-:W-:Y:S01]  /*11dd0*/  @P4 F2FP.PACK_AB R99, RZ, R99 ;  /* 0x00000063ff63423e */ /* 0x000fe200000000ff */
[----:B------:R-:W-:Y:S01]  /*11de0*/  @P0 FFMA.FTZ R3, R186, -0.69314718246459960938, R3 ;  /* 0xbf317218ba030823 */ /* 0x000fe20000010003 */
[----:B------:R-:W-:Y:S01]  /*11df0*/  @P1 STG.E.U16 [R188.64+0x4a], R97 ;  /* 0x00004a61bc001986 */ /* 0x000fe2000c101504 */
[----:B------:R-:W-:-:S03]  /*11e00*/  ISETP.GE.AND P1, PT, R212, 0x1a, PT ;  /* 0x0000001ad400780c */ /* 0x000fc60003f26270 */
[----:B------:R-:W-:Y:S04]  /*11e10*/  @P4 STG.E [R190.64+0x98], R94 ;  /* 0x0000985ebe004986 */ /* 0x000fe8000c101904 */
[----:B------:R-:W-:Y:S04]  /*11e20*/  @P4 STG.E.U16 [R188.64+0x4c], R99 ;  /* 0x00004c63bc004986 */ /* 0x000fe8000c101504 */
[----:B------:R-:W-:Y:S04]  /*11e30*/  @P4 STG.E [R190.64+0x9c], R95 ;  /* 0x00009c5fbe004986 */ /* 0x000fe8000c101904 */
[----:B------:R0:W-:Y:S01]  /*11e40*/  @P4 STG.E.U16 [R188.64+0x4e], R2 ;  /* 0x00004e02bc004986 */ /* 0x0001e2000c101504 */
[----:B------:R-:W-:-:S03]  /*11e50*/  ISETP.GE.AND P4, PT, R212, 0x1b, PT ;  /* 0x0000001bd400780c */ /* 0x000fc60003f86270 */
[----:B------:R-:W3:Y:S01]  /*11e60*/  @P1 LDG.E.CONSTANT R92, [R192.64] ;  /* 0x00000004c05c1981 */ /* 0x000ee2000c1e9900 */
[----:B------:R-:W-:Y:S02]  /*11e70*/  @P0 FADD.FTZ R3, R106, R3 ;  /* 0x000000036a030221 */ /* 0x000fe40000010000 */
[----:B----4-:R-:W-:Y:S01]  /*11e80*/  @P0 FADD.FTZ R0, R109, R0 ;  /* 0x000000006d000221 */ /* 0x010fe20000010000 */
[----:B0-----:R-:W-:Y:S01]  /*11e90*/  HADD2.F32 R2, -RZ, R143.H1_H1 ;  /* 0x3000008fff027230 */ /* 0x001fe20000004100 */
[----:B------:R0:W-:Y:S03]  /*11ea0*/  @P0 STG.E [R190.64+0xa0], R88 ;  /* 0x0000a058be000986 */ /* 0x0001e6000c101904 */
[----:B------:R-:W-:Y:S02]  /*11eb0*/  @P0 F2FP.PACK_AB R0, RZ, R0 ;  /* 0x00000000ff00023e */ /* 0x000fe400000000ff */
[----:B------:R-:W4:Y:S01]  /*11ec0*/  @P4 LDG.E.CONSTANT R94, [R192.64] ;  /* 0x00000004c05e4981 */ /* 0x000f22000c1e9900 */
[----:B------:R-:W-:-:S02]  /*11ed0*/  @P0 F2FP.PACK_AB R3, RZ, R3 ;  /* 0x00000003ff03023e */ /* 0x000fc400000000ff */
[----:B------:R-:W-:Y:S01]  /*11ee0*/  PRMT R97, R0, 0x7610, R97 ;  /* 0x0000761000617816 */ /* 0x000fe20000000061 */
[----:B------:R-:W-:Y:S01]  /*11ef0*/  HADD2.F32 R0, -RZ, R143.H0_H0 ;  /* 0x2000008fff007230 */ /* 0x000fe20000004100 */
[----:B------:R-:W-:Y:S01]  /*11f00*/  PRMT R95, R3, 0x7610, R95 ;  /* 0x00007610035f7816 */ /* 0x000fe2000000005f */
[----:B------:R-:W4:Y:S03]  /*11f10*/  @P1 LDG.E.CONSTANT R96, [R192.64] ;  /* 0x00000004c0601981 */ /* 0x000f26000c1e9900 */
[--C-:B------:R-:W-:Y:S01]  /*11f20*/  @P6 FADD.FTZ R3, R0, -R187.reuse ;  /* 0x800000bb00036221 */ /* 0x100fe20000010000 */
[----:B------:R-:W-:Y:S01]  /*11f30*/  @P0 STG.E.U16 [R188.64+0x50], R95 ;  /* 0x0000505fbc000986 */ /* 0x000fe2000c101504 */
[----:B------:R-:W-:Y:S02]  /*11f40*/  @P6 FADD.FTZ R93, R2, -R187 ;  /* 0x800000bb025d6221 */ /* 0x000fe40000010000 */
[----:B------:R-:W-:Y:S01]  /*11f50*/  @P6 FFMA.FTZ R0, R186, -0.69314718246459960938, R3 ;  /* 0xbf317218ba006823 */ /* 0x000fe20000010003 */
[----:B------:R1:W-:Y:S04]  /*11f60*/  @P0 STG.E [R190.64+0xa4], R89 ;  /* 0x0000a459be000986 */ /* 0x0003e8000c101904 */
[----:B------:R-:W-:Y:S01]  /*11f70*/  @P0 STG.E.U16 [R188.64+0x52], R97 ;  /* 0x00005261bc000986 */ /* 0x000fe2000c101504 */
[----:B------:R-:W-:Y:S01]  /*11f80*/  ISETP.GE.AND P0, PT, R212, 0x1c, PT ;  /* 0x0000001cd400780c */ /* 0x000fe20003f06270 */
[----:B------:R-:W-:-:S02]  /*11f90*/  @P6 FFMA.FTZ R2, R186, -0.69314718246459960938, R93 ;  /* 0xbf317218ba026823 */ /* 0x000fc4000001005d */
[----:B------:R-:W4:Y:S01]  /*11fa0*/  @P4 LDG.E.CONSTANT R104, [R192.64] ;  /* 0x00000004c0684981 */ /* 0x000f22000c1e9900 */
[----:B------:R-:W-:Y:S02]  /*11fb0*/  @P6 FADD.FTZ R0, R107, R0 ;  /* 0x000000006b006221 */ /* 0x000fe40000010000 */
[----:B------:R-:W-:-:S03]  /*11fc0*/  @P6 FADD.FTZ R2, R105, R2 ;  /* 0x0000000269026221 */ /* 0x000fc60000010000 */
[----:B------:R-:W-:-:S04]  /*11fd0*/  @P6 F2FP.PACK_AB R0, RZ, R0 ;  /* 0x00000000ff00623e */ /* 0x000fc800000000ff */
[----:B0-----:R-:W4:Y:S01]  /*11fe0*/  @P0 LDG.E.CONSTANT R88, [R192.64] ;  /* 0x00000004c0580981 */ /* 0x001f22000c1e9900 */
[----:B------:R-:W-:-:S03]  /*11ff0*/  PRMT R93, R0, 0x7610, R93 ;  /* 0x00007610005d7816 */ /* 0x000fc6000000005d */
[----:B------:R-:W-:Y:S01]  /*12000*/  @P6 STG.E [R190.64+0xa8], R90 ;  /* 0x0000a85abe006986 */ /* 0x000fe2000c101904 */
[----:B------:R-:W-:-:S03]  /*12010*/  @P6 F2FP.PACK_AB R2, RZ, R2 ;  /* 0x00000002ff02623e */ /* 0x000fc600000000ff */
[----:B------:R-:W-:Y:S04]  /*12020*/  @P6 STG.E.U16 [R188.64+0x54], R93 ;  /* 0x0000545dbc006986 */ /* 0x000fe8000c101504 */
[----:B------:R-:W-:Y:S04]  /*12030*/  @P6 STG.E [R190.64+0xac], R91 ;  /* 0x0000ac5bbe006986 */ /* 0x000fe8000c101904 */
[----:B------:R0:W-:Y:S01]  /*12040*/  @P6 STG.E.U16 [R188.64+0x56], R2 ;  /* 0x00005602bc006986 */ /* 0x0001e2000c101504 */
[----:B------:R-:W-:-:S03]  /*12050*/  ISETP.GE.AND P6, PT, R212, 0x1d, PT ;  /* 0x0000001dd400780c */ /* 0x000fc60003fc6270 */
[----:B------:R-:W4:Y:S10]  /*12060*/  @P0 LDG.E.CONSTANT R106, [R192.64] ;  /* 0x00000004c06a0981 */ /* 0x000f34000c1e9900 */
[----:B------:R-:W4:Y:S04]  /*12070*/  @P6 LDG.E.CONSTANT R114, [R192.64] ;  /* 0x00000004c0726981 */ /* 0x000f28000c1e9900 */
[----:B------:R-:W4:Y:S01]  /*12080*/  @P6 LDG.E.CONSTANT R116, [R192.64] ;  /* 0x00000004c0746981 */ /* 0x000f22000c1e9900 */
[----:B------:R-:W-:-:S02]  /*12090*/  HADD2.F32 R0, -RZ, R144.H0_H0 ;  /* 0x20000090ff007230 */ /* 0x000fc40000004100 */
[----:B------:R-:W-:-:S03]  /*120a0*/  HADD2.F32 R144, -RZ, R144.H1_H1 ;  /* 0x30000090ff907230 */ /* 0x000fc60000004100 */
[--C-:B------:R-:W-:Y:S02]  /*120b0*/  @P5 FADD.FTZ R3, R0, -R187.reuse ;  /* 0x800000bb00035221 */ /* 0x100fe40000010000 */
[----:B-1----:R-:W-:Y:S02]  /*120c0*/  @P5 FADD.FTZ R89, R144, -R187 ;  /* 0x800000bb90595221 */ /* 0x002fe40000010000 */
[C---:B------:R-:W-:Y:S02]  /*120d0*/  @P5 FFMA.FTZ R3, R186.reuse, -0.69314718246459960938, R3 ;  /* 0xbf317218ba035823 */ /* 0x040fe40000010003 */
[----:B------:R-:W-:Y:S01]  /*120e0*/  @P5 FFMA.FTZ R89, R186, -0.69314718246459960938, R89 ;  /* 0xbf317218ba595823 */ /* 0x000fe20000010059 */
[----:B------:R-:W-:Y:S01]  /*120f0*/  @P5 STG.E [R190.64+0xb0], R84 ;  /* 0x0000b054be005986 */ /* 0x000fe2000c101904 */
[--C-:B------:R-:W-:Y:S02]  /*12100*/  HADD2.F32 R0, -RZ, R145.reuse.H0_H0 ;  /* 0x20000091ff007230 */ /* 0x100fe40000004100 */
[----:B0-----:R-:W-:Y:S01]  /*12110*/  HADD2.F32 R2, -RZ, R145.H1_H1 ;  /* 0x30000091ff027230 */ /* 0x001fe20000004100 */
[----:B--2---:R-:W-:-:S05]  /*12120*/  @P5 FADD.FTZ R3, R100, R3 ;  /* 0x0000000364035221 */ /* 0x004fca0000010000 */
[----:B------:R-:W-:-:S04]  /*12130*/  @P5 F2FP.PACK_AB R3, RZ, R3 ;  /* 0x00000003ff03523e */ /* 0x000fc800000000ff */
[----:B------:R-:W-:Y:S01]  /*12140*/  PRMT R90, R3, 0x7610, R90 ;  /* 0x00007610035a7816 */ /* 0x000fe2000000005a */
[----:B---3--:R-:W-:-:S05]  /*12150*/  @P5 FADD.FTZ R89, R102, R89 ;  /* 0x0000005966595221 */ /* 0x008fca0000010000 */
[----:B------:R-:W-:Y:S01]  /*12160*/  @P5 F2FP.PACK_AB R89, RZ, R89 ;  /* 0x00000059ff59523e */ /* 0x000fe200000000ff */
[----:B------:R-:W-:Y:S03]  /*12170*/  @P5 STG.E.U16 [R188.64+0x58], R90 ;  /* 0x0000585abc005986 */ /* 0x000fe6000c101504 */
[----:B------:R-:W-:Y:S01]  /*12180*/  PRMT R93, R89, 0x7610, R93 ;  /* 0x00007610595d7816 */ /* 0x000fe2000000005d */
[----:B------:R0:W-:Y:S01]  /*12190*/  @P5 STG.E [R190.64+0xb4], R85 ;  /* 0x0000b455be005986 */ /* 0x0001e2000c101904 */
[----:B------:R-:W-:-:S03]  /*121a0*/  @P3 FADD.FTZ R3, R0, -R187 ;  /* 0x800000bb00033221 */ /* 0x000fc60000010000 */
[----:B------:R-:W-:Y:S01]  /*121b0*/  @P5 STG.E.U16 [R188.64+0x5a], R93 ;  /* 0x00005a5dbc005986 */ /* 0x000fe2000c101504 */
[----:B------:R-:W-:Y:S01]  /*121c0*/  ISETP.GE.AND P5, PT, R212, 0x1e, PT ;  /* 0x0000001ed400780c */ /* 0x000fe20003fa6270 */
[----:B------:R-:W-:Y:S01]  /*121d0*/  @P3 FADD.FTZ R89, R2, -R187 ;  /* 0x800000bb02593221 */ /* 0x000fe20000010000 */
[--C-:B------:R-:W-:Y:S01]  /*121e0*/  HADD2.F32 R0, -RZ, R146.reuse.H0_H0 ;  /* 0x20000092ff007230 */ /* 0x100fe20000004100 */
[C---:B------:R-:W-:Y:S02]  /*121f0*/  @P3 FFMA.FTZ R3, R186.reuse, -0.69314718246459960938, R3 ;  /* 0xbf317218ba033823 */ /* 0x040fe40000010003 */
[----:B------:R-:W-:Y:S01]  /*12200*/  @P3 FFMA.FTZ R89, R186, -0.69314718246459960938, R89 ;  /* 0xbf317218ba593823 */ /* 0x000fe20000010059 */
[----:B------:R-:W-:Y:S01]  /*12210*/  HADD2.F32 R146, -RZ, R146.H1_H1 ;  /* 0x30000092ff927230 */ /* 0x000fe20000004100 */
[----:B0-----:R-:W-:Y:S01]  /*12220*/  @P2 FADD.FTZ R85, R0, -R187 ;  /* 0x800000bb00552221 */ /* 0x001fe20000010000 */
[----:B------:R0:W-:Y:S03]  /*12230*/  @P3 STG.E [R190.64+0xb8], R86 ;  /* 0x0000b856be003986 */ /* 0x0001e6000c101904 */
[----:B------:R-:W-:-:S02]  /*12240*/  @P2 FFMA.FTZ R85, R186, -0.69314718246459960938, R85 ;  /* 0xbf317218ba552823 */ /* 0x000fc40000010055 */
[----:B------:R-:W2:Y:S01]  /*12250*/  @P5 LDG.E.CONSTANT R84, [R192.64] ;  /* 0x00000004c0545981 */ /* 0x000ea2000c1e9900 */
[----:B------:R-:W-:-:S03]  /*12260*/  @P3 FADD.FTZ R3, R108, R3 ;  /* 0x000000036c033221 */ /* 0x000fc60000010000 */
[----:B0-----:R-:W3:Y:S01]  /*12270*/  @P5 LDG.E.CONSTANT R86, [R192.64] ;  /* 0x00000004c0565981 */ /* 0x001ee2000c1e9900 */
[----:B------:R-:W-:Y:S01]  /*12280*/  @P2 FADD.FTZ R91, R146, -R187 ;  /* 0x800000bb925b2221 */ /* 0x000fe20000010000 */
[----:B------:R-:W-:-:S03]  /*12290*/  @P3 F2FP.PACK_AB R3, RZ, R3 ;  /* 0x00000003ff03323e */ /* 0x000fc600000000ff */
[----:B------:R-:W-:Y:S02]  /*122a0*/  @P2 FFMA.FTZ R91, R186, -0.69314718246459960938, R91 ;  /* 0xbf317218ba5b2823 */ /* 0x000fe4000001005b */
[----:B------:R-:W-:Y:S01]  /*122b0*/  @P3 FADD.FTZ R89, R98, R89 ;  /* 0x0000005962593221 */ /* 0x000fe20000010000 */
[----:B------:R0:W-:Y:S04]  /*122c0*/  @P3 STG.E.U16 [R188.64+0x5c], R3 ;  /* 0x00005c03bc003986 */ /* 0x0001e8000c101504 */
[----:B------:R-:W-:Y:S01]  /*122d0*/  @P3 F2FP.PACK_AB R89, RZ, R89 ;  /* 0x00000059ff59323e */ /* 0x000fe200000000ff */
[----:B------:R-:W-:Y:S01]  /*122e0*/  @P3 STG.E [R190.64+0xbc], R87 ;  /* 0x0000bc57be003986 */ /* 0x000fe2000c101904 */
[----:B------:R-:W-:-:S03]  /*122f0*/  @P2 FADD.FTZ R85, R110, R85 ;  /* 0x000000556e552221 */ /* 0x000fc60000010000 */
[----:B------:R-:W-:Y:S01]  /*12300*/  @P3 STG.E.U16 [R188.64+0x5e], R89 ;  /* 0x00005e59bc003986 */ /* 0x000fe2000c101504 */
[----:B------:R-:W-:Y:S01]  /*12310*/  ISETP.GE.AND P3, PT, R212, 0x1f, PT ;  /* 0x0000001fd400780c */ /* 0x000fe20003f66270 */
[--C-:B------:R-:W-:Y:S01]  /*12320*/  HADD2.F32 R0, -RZ, R147.reuse.H0_H0 ;  /* 0x20000093ff007230 */ /* 0x100fe20000004100 */
[----:B------:R-:W-:Y:S01]  /*12330*/  @P2 FADD.FTZ R91, R112, R91 ;  /* 0x0000005b705b2221 */ /* 0x000fe20000010000 */
[----:B------:R-:W-:Y:S01]  /*12340*/  @P2 F2FP.PACK_AB R85, RZ, R85 ;  /* 0x00000055ff55223e */ /* 0x000fe200000000ff */
[----:B------:R-:W-:Y:S02]  /*12350*/  HADD2.F32 R2, -RZ, R147.H1_H1 ;  /* 0x30000093ff027230 */ /* 0x000fe40000004100 */
[----:B0-----:R-:W-:Y:S01]  /*12360*/  @P1 FADD.FTZ R3, R0, -R187 ;  /* 0x800000bb00031221 */ /* 0x001fe20000010000 */
[----:B------:R-:W-:Y:S01]  /*12370*/  PRMT R93, R85, 0x7610, R93 ;  /* 0x00007610555d7816 */ /* 0x000fe2000000005d */
[----:B------:R-:W-:Y:S01]  /*12380*/  HADD2.F32 R0, -RZ, R148.H0_H0 ;  /* 0x20000094ff007230 */ /* 0x000fe20000004100 */
[----:B------:R-:W-:Y:S01]  /*12390*/  @P2 F2FP.PACK_AB R91, RZ, R91 ;  /* 0x0000005bff5b223e */ /* 0x000fe200000000ff */
[----:B------:R0:W-:Y:S01]  /*123a0*/  @P2 STG.E [R190.64+0xc0], R80 ;  /* 0x0000c050be002986 */ /* 0x0001e2000c101904 */
[----:B------:R-:W-:-:S03]  /*123b0*/  @P1 FFMA.FTZ R3, R186, -0.69314718246459960938, R3 ;  /* 0xbf317218ba031823 */ /* 0x000fc60000010003 */
[----:B------:R-:W-:Y:S01]  /*123c0*/  @P2 STG.E.U16 [R188.64+0x60], R93 ;  /* 0x0000605dbc002986 */ /* 0x000fe2000c101504 */
[----:B------:R-:W-:Y:S01]  /*123d0*/  @P1 FADD.FTZ R85, R2, -R187 ;  /* 0x800000bb02551221 */ /* 0x000fe20000010000 */
[----:B------:R-:W-:Y:S02]  /*123e0*/  HADD2.F32 R148, -RZ, R148.H1_H1 ;  /* 0x30000094ff947230 */ /* 0x000fe40000004100 */
[----:B------:R1:W-:Y:S04]  /*123f0*/  @P2 STG.E [R190.64+0xc4], R81 ;  /* 0x0000c451be002986 */ /* 0x0003e8000c101904 */
[----:B------:R-:W-:Y:S01]  /*12400*/  @P2 STG.E.U16 [R188.64+0x62], R91 ;  /* 0x0000625bbc002986 */ /* 0x000fe2000c101504 */
[----:B------:R-:W-:-:S03]  /*12410*/  ISETP.GE.AND P2, PT, R212, 0x20, PT ;  /* 0x00000020d400780c */ /* 0x000fc60003f46270 */
[----:B0-----:R-:W3:Y:S01]  /*12420*/  @P3 LDG.E.CONSTANT R80, [R192.64] ;  /* 0x00000004c0503981 */ /* 0x001ee2000c1e9900 */
[----:B-1----:R-:W-:-:S03]  /*12430*/  @P4 FADD.FTZ R81, R0, -R187 ;  /* 0x800000bb00514221 */ /* 0x002fc60000010000 */
[----:B------:R-:W3:Y:S01]  /*12440*/  @P3 LDG.E.CONSTANT R90, [R192.64] ;  /* 0x00000004c05a3981 */ /* 0x000ee2000c1e9900 */
[----:B------:R-:W-:Y:S02]  /*12450*/  @P1 FADD.FTZ R3, R92, R3 ;  /* 0x000000035c031221 */ /* 0x000fe40000010000 */
[C---:B------:R-:W-:Y:S02]  /*12460*/  @P4 FFMA.FTZ R81, R186.reuse, -0.69314718246459960938, R81 ;  /* 0xbf317218ba514823 */ /* 0x040fe40000010051 */
[----:B------:R-:W-:Y:S02]  /*12470*/  @P1 FFMA.FTZ R85, R186, -0.69314718246459960938, R85 ;  /* 0xbf317218ba551823 */ /* 0x000fe40000010055 */
[----:B------:R-:W-:Y:S01]  /*12480*/  @P4 FADD.FTZ R87, R148, -R187 ;  /* 0x800000bb94574221 */ /* 0x000fe20000010000 */
[----:B------:R-:W-:Y:S01]  /*12490*/  @P1 F2FP.PACK_AB R3, RZ, R3 ;  /* 0x00000003ff03123e */ /* 0x000fe200000000ff */
[--C-:B------:R-:W-:Y:S01]  /*124a0*/  HADD2.F32 R0, -RZ, R149.reuse.H0_H0 ;  /* 0x20000095ff007230 */ /* 0x100fe20000004100 */
[----:B------:R-:W-:Y:S01]  /*124b0*/  @P1 STG.E [R190.64+0xc8], R82 ;  /* 0x0000c852be001986 */ /* 0x000fe2000c101904 */
[----:B------:R-:W-:Y:S01]  /*124c0*/  @P4 FFMA.FTZ R87, R186, -0.69314718246459960938, R87 ;  /* 0xbf317218ba574823 */ /* 0x000fe20000010057 */
[----:B------:R-:W-:-:S02]  /*124d0*/  HADD2.F32 R2, -RZ, R149.H1_H1 ;  /* 0x30000095ff027230 */ /* 0x000fc40000004100 */
[----:B------:R0:W-:Y:S04]  /*124e0*/  @P1 STG.E.U16 [R188.64+0x64], R3 ;  /* 0x00006403bc001986 */ /* 0x0001e8000c101504 */
[----:B------:R-:W3:Y:S04]  /*124f0*/  @P2 LDG.E.CONSTANT R92, [R192.64] ;  /* 0x00000004c05c2981 */ /* 0x000ee8000c1e9900 */
[----:B------:R-:W-:Y:S01]  /*12500*/  @P1 STG.E [R190.64+0xcc], R83 ;  /* 0x0000cc53be001986 */ /* 0x000fe2000c101904 */
[----:B0-----:R-:W-:Y:S02]  /*12510*/  @P0 FADD.FTZ R3, R0, -R187 ;  /* 0x800000bb00030221 */ /* 0x001fe40000010000 */
[----:B----4-:R-:W-:-:S02]  /*12520*/  @P4 FADD.FTZ R81, R94, R81 ;  /* 0x000000515e514221 */ /* 0x010fc40000010000 */
[----:B------:R-:W-:-:S03]  /*12530*/  @P1 FADD.FTZ R85, R96, R85 ;  /* 0x0000005560551221 */ /* 0x000fc60000010000 */
[----:B------:R-:W-:Y:S01]  /*12540*/  @P4 F2FP.PACK_AB R81, RZ, R81 ;  /* 0x00000051ff51423e */ /* 0x000fe200000000ff */
[----:B------:R-:W-:Y:S01]  /*12550*/  @P0 FFMA.FTZ R3, R186, -0.69314718246459960938, R3 ;  /* 0xbf317218ba030823 */ /* 0x000fe20000010003 */
[----:B------:R-:W4:Y:S01]  /*12560*/  @P2 LDG.E.CONSTANT R96, [R192.64] ;  /* 0x00000004c0602981 */ /* 0x000f22000c1e9900 */
[----:B------:R-:W-:Y:S02]  /*12570*/  @P1 F2FP.PACK_AB R85, RZ, R85 ;  /* 0x00000055ff55123e */ /* 0x000fe400000000ff */
[----:B------:R-:W-:Y:S01]  /*12580*/  PRMT R89, R81, 0x7610, R89 ;  /* 0x0000761051597816 */ /* 0x000fe20000000059 */
[----:B------:R-:W-:Y:S02]  /*12590*/  @P0 FADD.FTZ R81, R2, -R187 ;  /* 0x800000bb02510221 */ /* 0x000fe40000010000 */
[----:B------:R-:W-:Y:S01]  /*125a0*/  @P1 STG.E.U16 [R188.64+0x66], R85 ;  /* 0x00006655bc001986 */ /* 0x000fe2000c101504 */
[----:B------:R-:W-:Y:S01]  /*125b0*/  @P4 FADD.FTZ R87, R104, R87 ;  /* 0x0000005768574221 */ /* 0x000fe20000010000 */
[----:B------:R-:W-:-:S02]  /*125c0*/  ISETP.GE.AND P1, PT, R212, 0x21, PT ;  /* 0x00000021d400780c */ /* 0x000fc40003f26270 */
[----:B------:R-:W-:Y:S02]  /*125d0*/  @P4 STG.E [R190.64+0xd0], R76 ;  /* 0x0000d04cbe004986 */ /* 0x000fe4000c101904 */
[----:B------:R-:W-:Y:S02]  /*125e0*/  @P4 F2FP.PACK_AB R87, RZ, R87 ;  /* 0x00000057ff57423e */ /* 0x000fe400000000ff */
[----:B------:R-:W-:Y:S01]  /*125f0*/  @P4 STG.E.U16 [R188.64+0x68], R89 ;  /* 0x00006859bc004986 */ /* 0x000fe2000c101504 */
[----:B------:R-:W-:Y:S02]  /*12600*/  @P0 FFMA.FTZ R81, R186, -0.69314718246459960938, R81 ;  /* 0xbf317218ba510823 */ /* 0x000fe40000010051 */
[----:B------:R-:W-:Y:S01]  /*12610*/  @P0 FADD.FTZ R3, R88, R3 ;  /* 0x0000000358030221 */ /* 0x000fe20000010000 */
[----:B------:R0:W-:Y:S01]  /*12620*/  @P4 STG.E [R190.64+0xd4], R77 ;  /* 0x0000d44dbe004986 */ /* 0x0001e2000c101904 */
[----:B------:R-:W-:-:S03]  /*12630*/  HADD2.F32 R0, -RZ, R150.H0_H0 ;  /* 0x20000096ff007230 */ /* 0x000fc60000004100 */
[----:B------:R-:W-:Y:S01]  /*12640*/  @P4 STG.E.U16 [R188.64+0x6a], R87 ;  /* 0x00006a57bc004986 */ /* 0x000fe2000c101504 */
[----:B------:R-:W-:Y:S02]  /*12650*/  ISETP.GE.AND P4, PT, R212, 0x22, PT ;  /* 0x00000022d400780c */ /* 0x000fe40003f86270 */
[----:B------:R-:W-:Y:S01]  /*12660*/  @P0 F2FP.PACK_AB R3, RZ, R3 ;  /* 0x00000003ff03023e */ /* 0x000fe200000000ff */
[----:B------:R-:W-:Y:S01]  /*12670*/  HADD2.F32 R150, -RZ, R150.H1_H1 ;  /* 0x30000096ff967230 */ /* 0x000fe20000004100 */
[----:B------:R-:W4:Y:S02]  /*12680*/  @P1 LDG.E.CONSTANT R82, [R192.64] ;  /* 0x00000004c0521981 */ /* 0x000f24000c1e9900 */
[----:B------:R-:W-:Y:S01]  /*12690*/  PRMT R2, R3, 0x7610, R2 ;  /* 0x0000761003027816 */ /* 0x000fe20000000002 */
[----:B------:R-:W-:Y:S01]  /*126a0*/  @P6 FADD.FTZ R3, R0, -R187 ;  /* 0x800000bb00036221 */ /* 0x000fe20000010000 */
[----:B------:R-:W4:Y:S01]  /*126b0*/  @P1 LDG.E.CONSTANT R94, [R192.64] ;  /* 0x00000004c05e1981 */ /* 0x000f22000c1e9900 */
[----:B------:R-:W-:-:S03]  /*126c0*/  @P0 FADD.FTZ R81, R106, R81 ;  /* 0x000000516a510221 */ /* 0x000fc60000010000 */
[----:B------:R-:W-:Y:S01]  /*126d0*/  @P0 STG.E [R190.64+0xd8], R78 ;  /* 0x0000d84ebe000986 */ /* 0x000fe2000c101904 */
[----:B0-----:R-:W-:Y:S01]  /*126e0*/  @P6 FADD.FTZ R77, R150, -R187 ;  /* 0x800000bb964d6221 */ /* 0x001fe20000010000 */
[----:B------:R-:W-:Y:S02]  /*126f0*/  @P0 F2FP.PACK_AB R81, RZ, R81 ;  /* 0x00000051ff51023e */ /* 0x000fe400000000ff */
[----:B------:R0:W-:Y:S01]  /*12700*/  @P0 STG.E.U16 [R188.64+0x6c], R2 ;  /* 0x00006c02bc000986 */ /* 0x0001e2000c101504 */
[C---:B------:R-:W-:Y:S02]  /*12710*/  @P6 FFMA.FTZ R3, R186.reuse, -0.69314718246459960938, R3 ;  /* 0xbf317218ba036823 */ /* 0x040fe40000010003 */
[----:B------:R-:W-:Y:S01]  /*12720*/  @P6 FFMA.FTZ R77, R186, -0.69314718246459960938, R77 ;  /* 0xbf317218ba4d6823 */ /* 0x000fe2000001004d */
[----:B------:R1:W-:Y:S01]  /*12730*/  @P0 STG.E [R190.64+0xdc], R79 ;  /* 0x0000dc4fbe000986 */ /* 0x0003e2000c101904 */
[----:B------:R-:W-:-:S03]  /*12740*/  @P6 FADD.FTZ R3, R114, R3 ;  /* 0x0000000372036221 */ /* 0x000fc60000010000 */
[----:B------:R-:W4:Y:S04]  /*12750*/  @P4 LDG.E.CONSTANT R76, [R192.64] ;  /* 0x00000004c04c4981 */ /* 0x000f28000c1e9900 */
[----:B------:R-:W-:Y:S01]  /*12760*/  @P0 STG.E.U16 [R188.64+0x6e], R81 ;  /* 0x00006e51bc000986 */ /* 0x000fe2000c101504 */
[----:B------:R-:W-:Y:S01]  /*12770*/  ISETP.GE.AND P0, PT, R212, 0x23, PT ;  /* 0x00000023d400780c */ /* 0x000fe20003f06270 */
[----:B------:R-:W-:Y:S02]  /*12780*/  @P6 FADD.FTZ R77, R116, R77 ;  /* 0x0000004d744d6221 */ /* 0x000fe40000010000 */
[----:B------:R-:W4:Y:S01]  /*12790*/  @P4 LDG.E.CONSTANT R88, [R192.64] ;  /* 0x00000004c0584981 */ /* 0x000f22000c1e9900 */
[----:B------:R-:W-:Y:S02]  /*127a0*/  @P6 F2FP.PACK_AB R3, RZ, R3 ;  /* 0x00000003ff03623e */ /* 0x000fe400000000ff */
[----:B------:R-:W-:-:S02]  /*127b0*/  @P6 F2FP.PACK_AB R77, RZ, R77 ;  /* 0x0000004dff4d623e */ /* 0x000fc400000000ff */
[----:B0-----:R-:W-:Y:S02]  /*127c0*/  PRMT R2, R3, 0x7610, R2 ;  /* 0x0000761003027816 */ /* 0x001fe40000000002 */
[----:B-1----:R-:W-:Y:S01]  /*127d0*/  PRMT R79, R77, 0x7610, R79 ;  /* 0x000076104d4f7816 */ /* 0x002fe2000000004f */
[----:B------:R-:W-:Y:S04]  /*127e0*/  @P6 STG.E [R190.64+0xe0], R72 ;  /* 0x0000e048be006986 */ /* 0x000fe8000c101904 */
[----:B------:R-:W4:Y:S04]  /*127f0*/  @P0 LDG.E.CONSTANT R78, [R192.64] ;  /* 0x00000004c04e0981 */ /* 0x000f28000c1e9900 */
[----:B------:R-:W4:Y:S04]  /*12800*/  @P0 LDG.E.CONSTANT R98, [R192.64] ;  /* 0x00000004c0620981 */ /* 0x000f28000c1e9900 */
[----:B------:R-:W-:Y:S04]  /*12810*/  @P6 STG.E.U16 [R188.64+0x70], R2 ;  /* 0x00007002bc006986 */ /* 0x000fe8000c101504 */
[----:B------:R0:W-:Y:S04]  /*12820*/  @P6 STG.E [R190.64+0xe4], R73 ;  /* 0x0000e449be006986 */ /* 0x0001e8000c101904 */
[----:B------:R1:W-:Y:S01]  /*12830*/  @P6 STG.E.U16 [R188.64+0x72], R79 ;  /* 0x0000724fbc006986 */ /* 0x0003e2000c101504 */
[----:B------:R-:W-:-:S13]  /*12840*/  ISETP.GE.AND P6, PT, R212, 0x24, PT ;  /* 0x00000024d400780c */ /* 0x000fda0003fc6270 */
[----:B------:R-:W4:Y:S04]  /*12850*/  @P6 LDG.E.CONSTANT R100, [R192.64] ;  /* 0x00000004c0646981 */ /* 0x000f28000c1e9900 */
[----:B------:R-:W4:Y:S01]  /*12860*/  @P6 LDG.E.CONSTANT R102, [R192.64] ;  /* 0x00000004c0666981 */ /* 0x000f22000c1e9900 */
[----:B------:R-:W-:-:S05]  /*12870*/  HADD2.F32 R0, -RZ, R151.H0_H0 ;  /* 0x20000097ff007230 */ /* 0x000fca0000004100 */
[----:B------:R-:W-:Y:S01]  /*12880*/  @P5 FADD.FTZ R3, R0, -R187 ;  /* 0x800000bb00035221 */ /* 0x000fe20000010000 */
[----:B------:R-:W-:-:S03]  /*12890*/  HADD2.F32 R0, -RZ, R151.H1_H1 ;  /* 0x30000097ff007230 */ /* 0x000fc60000004100 */
[----:B------:R-:W-:Y:S02]  /*128a0*/  @P5 FFMA.FTZ R3, R186, -0.69314718246459960938, R3 ;  /* 0xbf317218ba035823 */ /* 0x000fe40000010003 */
[----:B------:R-:W-:-:S04]  /*128b0*/  @P5 FADD.FTZ R77, R0, -R187 ;  /* 0x800000bb004d5221 */ /* 0x000fc80000010000 */
[----:B------:R-:W-:Y:S01]  /*128c0*/  @P5 FFMA.FTZ R77, R186, -0.69314718246459960938, R77 ;  /* 0xbf317218ba4d5823 */ /* 0x000fe2000001004d */
[--C-:B------:R-:W-:Y:S01]  /*128d0*/  HADD2.F32 R0, -RZ, R152.reuse.H0_H0 ;  /* 0x20000098ff007230 */ /* 0x100fe20000004100 */
[----:B------:R-:W-:Y:S01]  /*128e0*/  @P5 STG.E [R190.64+0xe8], R74 ;  /* 0x0000e84abe005986 */ /* 0x000fe2000c101904 */
[----:B------:R-:W-:-:S05]  /*128f0*/  HADD2.F32 R152, -RZ, R152.H1_H1 ;  /* 0x30000098ff987230 */ /* 0x000fca0000004100 */
[----:B0-----:R-:W-:-:S04]  /*12900*/  @P3 FADD.FTZ R73, R152, -R187 ;  /* 0x800000bb98493221 */ /* 0x001fc80000010000 */
[----:B------:R-:W-:Y:S01]  /*12910*/  @P3 FFMA.FTZ R73, R186, -0.69314718246459960938, R73 ;  /* 0xbf317218ba493823 */ /* 0x000fe20000010049 */
[----:B------:R-:W-:Y:S01]  /*12920*/  HADD2.F32 R2, -RZ, R153.H1_H1 ;  /* 0x30000099ff027230 */ /* 0x000fe20000004100 */
[----:B--2---:R-:W-:Y:S02]  /*12930*/  @P5 FADD.FTZ R3, R84, R3 ;  /* 0x0000000354035221 */ /* 0x004fe40000010000 */
[----:B---3--:R-:W-:-:S03]  /*12940*/  @P5 FADD.FTZ R77, R86, R77 ;  /* 0x0000004d564d5221 */ /* 0x008fc60000010000 */
[----:B------:R-:W-:Y:S02]  /*12950*/  @P5 F2FP.PACK_AB R3, RZ, R3 ;  /* 0x00000003ff03523e */ /* 0x000fe400000000ff */
[----:B------:R-:W-:Y:S02]  /*12960*/  @P5 F2FP.PACK_AB R77, RZ, R77 ;  /* 0x0000004dff4d523e */ /* 0x000fe400000000ff */
[----:B------:R-:W-:Y:S02]  /*12970*/  PRMT R72, R3, 0x7610, R72 ;  /* 0x0000761003487816 */ /* 0x000fe40000000048 */
[----:B-1----:R-:W-:Y:S01]  /*12980*/  PRMT R79, R77, 0x7610, R79 ;  /* 0x000076104d4f7816 */ /* 0x002fe2000000004f */
[----:B------:R-:W-:Y:S02]  /*12990*/  @P3 FADD.FTZ R3, R0, -R187 ;  /* 0x800000bb00033221 */ /* 0x000fe40000010000 */
[----:B------:R0:W-:Y:S04]  /*129a0*/  @P5 STG.E.U16 [R188.64+0x74], R72 ;  /* 0x00007448bc005986 */ /* 0x0001e8000c101504 */
[----:B------:R1:W-:Y:S01]  /*129b0*/  @P5 STG.E [R190.64+0xec], R75 ;  /* 0x0000ec4bbe005986 */ /* 0x0003e2000c101904 */
[----:B------:R-:W-:-:S03]  /*129c0*/  @P3 FFMA.FTZ R3, R186, -0.69314718246459960938, R3 ;  /* 0xbf317218ba033823 */ /* 0x000fc60000010003 */
[----:B------:R-:W-:Y:S01]  /*129d0*/  @P5 STG.E.U16 [R188.64+0x76], R79 ;  /* 0x0000764fbc005986 */ /* 0x000fe2000c101504 */
[----:B------:R-:W-:Y:S01]  /*129e0*/  ISETP.GE.AND P5, PT, R212, 0x25, PT ;  /* 0x00000025d400780c */ /* 0x000fe20003fa6270 */
[----:B------:R-:W-:-:S05]  /*129f0*/  HADD2.F32 R0, -RZ, R153.H0_H0 ;  /* 0x20000099ff007230 */ /* 0x000fca0000004100 */
[----:B------:R-:W-:Y:S01]  /*12a00*/  @P2 FADD.FTZ R77, R0, -R187 ;  /* 0x800000bb004d2221 */ /* 0x000fe20000010000 */
[----:B------:R2:W-:Y:S03]  /*12a10*/  @P3 STG.E [R190.64+0xf0], R68 ;  /* 0x0000f044be003986 */ /* 0x0005e6000c101904 */
[----:B------:R-:W-:-:S03]  /*12a20*/  @P2 FFMA.FTZ R77, R186, -0.69314718246459960938, R77 ;  /* 0xbf317218ba4d2823 */ /* 0x000fc6000001004d */
[----:B0-----:R-:W3:Y:S01]  /*12a30*/  @P5 LDG.E.CONSTANT R72, [R192.64] ;  /* 0x00000004c0485981 */ /* 0x001ee2000c1e9900 */
[----:B-1----:R-:W-:Y:S01]  /*12a40*/  @P2 FADD.FTZ R75, R2, -R187 ;  /* 0x800000bb024b2221 */ /* 0x002fe20000010000 */
[----:B------:R-:W-:Y:S02]  /*12a50*/  HADD2.F32 R0, -RZ, R154.H0_H0 ;  /* 0x2000009aff007230 */ /* 0x000fe40000004100 */
[----:B--2---:R-:W2:Y:S01]  /*12a60*/  @P5 LDG.E.CONSTANT R68, [R192.64] ;  /* 0x00000004c0445981 */ /* 0x004ea2000c1e9900 */
[----:B------:R-:W-:Y:S02]  /*12a70*/  @P3 FADD.FTZ R3, R80, R3 ;  /* 0x0000000350033221 */ /* 0x000fe40000010000 */
[----:B------:R-:W-:-:S03]  /*12a80*/  @P3 FADD.FTZ R73, R90, R73 ;  /* 0x000000495a493221 */ /* 0x000fc60000010000 */
[----:B------:R-:W-:Y:S02]  /*12a90*/  @P3 F2FP.PACK_AB R3, RZ, R3 ;  /* 0x00000003ff03323e */ /* 0x000fe400000000ff */
[----:B------:R-:W-:-:S03]  /*12aa0*/  @P3 F2FP.PACK_AB R73, RZ, R73 ;  /* 0x00000049ff49323e */ /* 0x000fc600000000ff */
[----:B------:R0:W-:Y:S04]  /*12ab0*/  @P3 STG.E.U16 [R188.64+0x78], R3 ;  /* 0x00007803bc003986 */ /* 0x0001e8000c101504 */
[----:B------:R1:W-:Y:S04]  /*12ac0*/  @P3 STG.E [R190.64+0xf4], R69 ;  /* 0x0000f445be003986 */ /* 0x0003e8000c101904 */
[----:B------:R-:W-:Y:S01]  /*12ad0*/  @P3 STG.E.U16 [R188.64+0x7a], R73 ;  /* 0x00007a49bc003986 */ /* 0x000fe2000c101504 */
[----:B------:R-:W-:Y:S01]  /*12ae0*/  ISETP.GE.AND P3, PT, R212, 0x26, PT ;  /* 0x00000026d400780c */ /* 0x000fe20003f66270 */
[----:B------:R-:W-:-:S02]  /*12af0*/  @P2 FADD.FTZ R77, R92, R77 ;  /* 0x0000004d5c4d2221 */ /* 0x000fc40000010000 */
[----:B------:R-:W-:Y:S02]  /*12b00*/  @P2 FFMA.FTZ R75, R186, -0.69314718246459960938, R75 ;  /* 0xbf317218ba4b2823 */ /* 0x000fe4000001004b */
[----:B0-----:R-:W-:Y:S01]  /*12b10*/  @P1 FADD.FTZ R3, R0, -R187 ;  /* 0x800000bb00031221 */ /* 0x001fe20000010000 */
[----:B------:R-:W-:Y:S01]  /*12b20*/  @P2 F2FP.PACK_AB R77, RZ, R77 ;  /* 0x0000004dff4d223e */ /* 0x000fe200000000ff */
[----:B------:R-:W-:Y:S01]  /*12b30*/  HADD2.F32 R0, -RZ, R155.H0_H0 ;  /* 0x2000009bff007230 */ /* 0x000fe20000004100 */
[----:B------:R0:W-:Y:S01]  /*12b40*/  @P2 STG.E [R190.64+0xf8], R70 ;  /* 0x0000f846be002986 */ /* 0x0001e2000c101904 */
[----:B------:R-:W-:-:S03]  /*12b50*/  HADD2.F32 R154, -RZ, R154.H1_H1 ;  /* 0x3000009aff9a7230 */ /* 0x000fc60000004100 */
[----:B------:R-:W-:Y:S04]  /*12b60*/  @P2 STG.E.U16 [R188.64+0x7c], R77 ;  /* 0x00007c4dbc002986 */ /* 0x000fe8000c101504 */
[----:B------:R4:W-:Y:S01]  /*12b70*/  @P2 STG.E [R190.64+0xfc], R71 ;  /* 0x0000fc47be002986 */ /* 0x0009e2000c101904 */
[----:B-1----:R-:W-:-:S03]  /*12b80*/  @P1 FADD.FTZ R69, R154, -R187 ;  /* 0x800000bb9a451221 */ /* 0x002fc60000010000 */
[----:B------:R-:W2:Y:S01]  /*12b90*/  @P3 LDG.E.CONSTANT R74, [R192.64] ;  /* 0x00000004c04a3981 */ /* 0x000ea2000c1e9900 */
[----:B----4-:R-:W-:-:S03]  /*12ba0*/  @P2 FADD.FTZ R75, R96, R75 ;  /* 0x0000004b604b2221 */ /* 0x010fc60000010000 */
[----:B0-----:R-:W4:Y:S01]  /*12bb0*/  @P3 LDG.E.CONSTANT R70, [R192.64] ;  /* 0x00000004c0463981 */ /* 0x001f22000c1e9900 */
[----:B------:R-:W-:Y:S01]  /*12bc0*/  @P4 FADD.FTZ R71, R0, -R187 ;  /* 0x800000bb00474221 */ /* 0x000fe20000010000 */
[----:B------:R-:W-:Y:S01]  /*12bd0*/  @P2 F2FP.PACK_AB R75, RZ, R75 ;  /* 0x0000004bff4b223e */ /* 0x000fe200000000ff */
[----:B------:R-:W-:Y:S01]  /*12be0*/  HADD2.F32 R0, -RZ, R155.H1_H1 ;  /* 0x3000009bff007230 */ /* 0x000fe20000004100 */
[C---:B------:R-:W-:Y:S02]  /*12bf0*/  @P1 FFMA.FTZ R3, R186.reuse, -0.69314718246459960938, R3 ;  /* 0xbf317218ba031823 */ /* 0x040fe40000010003 */
[----:B------:R-:W-:Y:S01]  /*12c00*/  @P1 FFMA.FTZ R69, R186, -0.69314718246459960938, R69 ;  /* 0xbf317218ba451823 */ /* 0x000fe20000010045 */
[----:B------:R-:W-:Y:S01]  /*12c10*/  @P2 STG.E.U16 [R188.64+0x7e], R75 ;  /* 0x00007e4bbc002986 */ /* 0x000fe2000c101504 */
[----:B------:R-:W-:Y:S01]  /*12c20*/  @P4 FADD.FTZ R73, R0, -R187 ;  /* 0x800000bb00494221 */ /* 0x000fe20000010000 */
[----:B------:R-:W-:Y:S01]  /*12c30*/  ISETP.GE.AND P2, PT, R212, 0x27, PT ;  /* 0x00000027d400780c */ /* 0x000fe20003f46270 */
[----:B------:R-:W-:-:S02]  /*12c40*/  @P4 FFMA.FTZ R71, R186, -0.69314718246459960938, R71 ;  /* 0xbf317218ba474823 */ /* 0x000fc40000010047 */
[----:B------:R-:W-:Y:S01]  /*12c50*/  @P4 FFMA.FTZ R73, R186, -0.69314718246459960938, R73 ;  /* 0xbf317218ba494823 */ /* 0x000fe20000010049 */
[--C-:B------:R-:W-:Y:S01]  /*12c60*/  HADD2.F32 R0, -RZ, R156.reuse.H0_H0 ;  /* 0x2000009cff007230 */ /* 0x100fe20000004100 */
[----:B------:R0:W-:Y:S01]  /*12c70*/  @P1 STG.E [R190.64+0x100], R64 ;  /* 0x00010040be001986 */ /* 0x0001e2000c101904 */
[----:B------:R-:W-:-:S07]  /*12c80*/  HADD2.F32 R156, -RZ, R156.H1_H1 ;  /* 0x3000009cff9c7230 */ /* 0x000fce0000004100 */
[----:B0-----:R-:W4:Y:S01]  /*12c90*/  @P2 LDG.E.CONSTANT R64, [R192.64] ;  /* 0x00000004c0402981 */ /* 0x001f22000c1e9900 */
[----:B------:R-:W-:Y:S02]  /*12ca0*/  @P1 FADD.FTZ R3, R82, R3 ;  /* 0x0000000352031221 */ /* 0x000fe40000010000 */
[----:B------:R-:W-:-:S03]  /*12cb0*/  @P1 FADD.FTZ R69, R94, R69 ;  /* 0x000000455e451221 */ /* 0x000fc60000010000 */
[----:B------:R-:W-:Y:S02]  /*12cc0*/  @P1 F2FP.PACK_AB R3, RZ, R3 ;  /* 0x00000003ff03123e */ /* 0x000fe400000000ff */
[----:B------:R-:W-:-:S03]  /*12cd0*/  @P1 F2FP.PACK_AB R69, RZ, R69 ;  /* 0x00000045ff45123e */ /* 0x000fc600000000ff */
[----:B------:R0:W-:Y:S04]  /*12ce0*/  @P1 STG.E.U16 [R188.64+0x80], R3 ;  /* 0x00008003bc001986 */ /* 0x0001e8000c101504 */
[----:B------:R1:W-:Y:S01]  /*12cf0*/  @P1 STG.E [R190.64+0x104], R65 ;  /* 0x00010441be001986 */ /* 0x0003e2000c101904 */
[----:B------:R-:W-:Y:S02]  /*12d00*/  @P4 FADD.FTZ R71, R76, R71 ;  /* 0x000000474c474221 */ /* 0x000fe40000010000 */
[----:B0-----:R-:W-:Y:S02]  /*12d10*/  @P0 FADD.FTZ R3, R0, -R187 ;  /* 0x800000bb00030221 */ /* 0x001fe40000010000 */
[----:B------:R-:W-:Y:S01]  /*12d20*/  @P4 FADD.FTZ R73, R88, R73 ;  /* 0x0000004958494221 */ /* 0x000fe20000010000 */
[----:B------:R-:W-:Y:S01]  /*12d30*/  @P4 F2FP.PACK_AB R71, RZ, R71 ;  /* 0x00000047ff47423e */ /* 0x000fe200000000ff */
[----:B------:R-:W-:Y:S01]  /*12d40*/  @P1 STG.E.U16 [R188.64+0x82], R69 ;  /* 0x00008245bc001986 */ /* 0x000fe2000c101504 */
[----:B-1----:R-:W-:-:S02]  /*12d50*/  @P0 FADD.FTZ R65, R156, -R187 ;  /* 0x800000bb9c410221 */ /* 0x002fc40000010000 */
[----:B------:R-:W-:Y:S01]  /*12d60*/  @P4 F2FP.PACK_AB R73, RZ, R73 ;  /* 0x00000049ff49423e */ /* 0x000fe200000000ff */
[----:B------:R-:W-:Y:S01]  /*12d70*/  @P4 STG.E [R190.64+0x108], R66 ;  /* 0x00010842be004986 */ /* 0x000fe2000c101904 */
[----:B------:R-:W-:-:S03]  /*12d80*/  @P0 FFMA.FTZ R3, R186, -0.69314718246459960938, R3 ;  /* 0xbf317218ba030823 */ /* 0x000fc60000010003 */
[----:B------:R-:W-:Y:S01]  /*12d90*/  @P4 STG.E.U16 [R188.64+0x84], R71 ;  /* 0x00008447bc004986 */ /* 0x000fe2000c101504 */
[----:B------:R-:W-:-:S03]  /*12da0*/  @P0 FFMA.FTZ R65, R186, -0.69314718246459960938, R65 ;  /* 0xbf317218ba410823 */ /* 0x000fc60000010041 */
[----:B------:R-:W4:Y:S01]  /*12db0*/  @P2 LDG.E.CONSTANT R76, [R192.64] ;  /* 0x00000004c04c2981 */ /* 0x000f22000c1e9900 */
[----:B------:R-:W-:-:S03]  /*12dc0*/  @P0 FADD.FTZ R3, R78, R3 ;  /* 0x000000034e030221 */ /* 0x000fc60000010000 */
[----:B------:R0:W-:Y:S04]  /*12dd0*/  @P4 STG.E [R190.64+0x10c], R67 ;  /* 0x00010c43be004986 */ /* 0x0001e8000c101904 */
[----:B------:R-:W-:Y:S01]  /*12de0*/  @P4 STG.E.U16 [R188.64+0x86], R73 ;  /* 0x00008649bc004986 */ /* 0x000fe2000c101504 */
[----:B------:R-:W-:Y:S01]  /*12df0*/  ISETP.GE.AND P4, PT, R212, 0x29, PT ;  /* 0x00000029d400780c */ /* 0x000fe20003f86270 */
[----:B------:R-:W-:Y:S01]  /*12e00*/  @P0 FADD.FTZ R65, R98, R65 ;  /* 0x0000004162410221 */ /* 0x000fe20000010000 */
[----:B------:R-:W-:Y:S01]  /*12e10*/  ISETP.GE.AND P1, PT, R212, 0x28, PT ;  /* 0x00000028d400780c */ /* 0x000fe20003f26270 */
[----:B------:R-:W-:Y:S01]  /*12e20*/  HADD2.F32 R0, -RZ, R157.H0_H0 ;  /* 0x2000009dff007230 */ /* 0x000fe20000004100 */
[----:B------:R-:W-:Y:S02]  /*12e30*/  @P0 F2FP.PACK_AB R3, RZ, R3 ;  /* 0x00000003ff03023e */ /* 0x000fe400000000ff */
[----:B------:R-:W-:-:S02]  /*12e40*/  @P0 F2FP.PACK_AB R65, RZ, R65 ;  /* 0x00000041ff41023e */ /* 0x000fc400000000ff */
[----:B------:R-:W-:Y:S01]  /*12e50*/  PRMT R94, R3, 0x7610, R94 ;  /* 0x00007610035e7816 */ /* 0x000fe2000000005e */
[----:B------:R-:W-:Y:S01]  /*12e60*/  @P6 FADD.FTZ R3, R0, -R187 ;  /* 0x800000bb00036221 */ /* 0x000fe20000010000 */
[----:B0-----:R-:W-:Y:S01]  /*12e70*/  PRMT R67, R65, 0x7610, R67 ;  /* 0x0000761041437816 */ /* 0x001fe20000000043 */
[----:B------:R-:W-:Y:S01]  /*12e80*/  HADD2.F32 R2, -RZ, R157.H1_H1 ;  /* 0x3000009dff027230 */ /* 0x000fe20000004100 */
[----:B------:R-:W-:Y:S01]  /*12e90*/  @P0 STG.E [R190.64+0x110], R60 ;  /* 0x0001103cbe000986 */ /* 0x000fe2000c101904 */
[----:B------:R-:W-:-:S03]  /*12ea0*/  @P6 FFMA.FTZ R3, R186, -0.69314718246459960938, R3 ;  /* 0xbf317218ba036823 */ /* 0x000fc60000010003 */
[----:B------:R-:W4:Y:S01]  /*12eb0*/  @P4 LDG.E.CONSTANT R78, [R192.64] ;  /* 0x00000004c04e4981 */ /* 0x000f22000c1e9900 */
[----:B------:R-:W-:-:S03]  /*12ec0*/  @P6 FADD.FTZ R65, R2, -R187 ;  /* 0x800000bb02416221 */ /* 0x000fc60000010000 */
[----:B------:R0:W-:Y:S01]  /*12ed0*/  @P0 STG.E.U16 [R188.64+0x88], R94 ;  /* 0x0000885ebc000986 */ /* 0x0001e2000c101504 */
[----:B------:R-:W-:-:S03]  /*12ee0*/  @P6 FADD.FTZ R3, R100, R3 ;  /* 0x0000000364036221 */ /* 0x000fc60000010000 */
[----:B------:R-:W4:Y:S04]  /*12ef0*/  @P1 LDG.E.CONSTANT R80, [R192.64] ;  /* 0x00000004c0501981 */ /* 0x000f28000c1e9900 */
[----:B------:R1:W-:Y:S04]  /*12f00*/  @P0 STG.E [R190.64+0x114], R61 ;  /* 0x0001143dbe000986 */ /* 0x0003e8000c101904 */
[----:B------:R-:W-:Y:S01]  /*12f10*/  @P0 STG.E.U16 [R188.64+0x8a], R67 ;  /* 0x00008a43bc000986 */ /* 0x000fe2000c101504 */
[----:B------:R-:W-:-:S03]  /*12f20*/  ISETP.GE.AND P0, PT, R212, 0x2a, PT ;  /* 0x0000002ad400780c */ /* 0x000fc60003f06270 */
[----:B------:R-:W4:Y:S01]  /*12f30*/  @P1 LDG.E.CONSTANT R66, [R192.64] ;  /* 0x00000004c0421981 */ /* 0x000f22000c1e9900 */
[----:B------:R-:W-:-:S03]  /*12f40*/  @P6 FFMA.FTZ R65, R186, -0.69314718246459960938, R65 ;  /* 0xbf317218ba416823 */ /* 0x000fc60000010041 */
[----:B------:R-:W4:Y:S01]  /*12f50*/  @P4 LDG.E.CONSTANT R82, [R192.64] ;  /* 0x00000004c0524981 */ /* 0x000f22000c1e9900 */
[----:B------:R-:W-:Y:S01]  /*12f60*/  @P6 F2FP.PACK_AB R3, RZ, R3 ;  /* 0x00000003ff03623e */ /* 0x000fe200000000ff */
[----:B------:R-:W-:-:S03]  /*12f70*/  @P6 FADD.FTZ R65, R102, R65 ;  /* 0x0000004166416221 */ /* 0x000fc60000010000 */
[----:B0-----:R-:W-:Y:S01]  /*12f80*/  PRMT R94, R3, 0x7610, R94 ;  /* 0x00007610035e7816 */ /* 0x001fe2000000005e */
[----:B------:R-:W4:Y:S01]  /*12f90*/  @P0 LDG.E.CONSTANT R60, [R192.64] ;  /* 0x00000004c03c0981 */ /* 0x000f22000c1e9900 */
[----:B------:R-:W-:-:S03]  /*12fa0*/  @P6 F2FP.PACK_AB R65, RZ, R65 ;  /* 0x00000041ff41623e */ /* 0x000fc600000000ff */
[----:B------:R-:W-:Y:S04]  /*12fb0*/  @P6 STG.E [R190.64+0x118], R62 ;  /* 0x0001183ebe006986 */ /* 0x000fe8000c101904 */
[----:B------:R-:W-:Y:S04]  /*12fc0*/  @P6 STG.E.U16 [R188.64+0x8c], R94 ;  /* 0x00008c5ebc006986 */ /* 0x000fe8000c101504 */
[----:B------:R0:W-:Y:S04]  /*12fd0*/  @P6 STG.E [R190.64+0x11c], R63 ;  /* 0x00011c3fbe006986 */ /* 0x0001e8000c101904 */
[----:B------:R-:W-:Y:S01]  /*12fe0*/  @P6 STG.E.U16 [R188.64+0x8e], R65 ;  /* 0x00008e41bc006986 */ /* 0x000fe2000c101504 */
        /* <DEDUP_REMOVED lines=10> */
[--C-:B------:R-:W-:Y:S02]  /*13090*/  HADD2.F32 R2, -RZ, R159.reuse.H1_H1 ;  /* 0x3000009fff027230 */ /* 0x100fe40000004100 */
[----:B------:R-:W-:Y:S01]  /*130a0*/  HADD2.F32 R0, -RZ, R159.H0_H0 ;  /* 0x2000009fff007230 */ /* 0x000fe20000004100 */
[----:B------:R1:W-:Y:S04]  /*130b0*/  @P5 STG.E [R190.64+0x120], R56 ;  /* 0x00012038be005986 */ /* 0x0003e8000c101904 */
[----:B0-----:R-:W-:-:S04]  /*130c0*/  @P3 FADD.FTZ R63, R0, -R187 ;  /* 0x800000bb003f3221 */ /* 0x001fc80000010000 */
[----:B------:R-:W-:Y:S01]  /*130d0*/  @P3 FFMA.FTZ R63, R186, -0.69314718246459960938, R63 ;  /* 0xbf317218ba3f3823 */ /* 0x000fe2000001003f */
[--C-:B------:R-:W-:Y:S02]  /*130e0*/  HADD2.F32 R0, -RZ, R160.reuse.H0_H0 ;  /* 0x200000a0ff007230 */ /* 0x100fe40000004100 */
[----:B------:R-:W-:Y:S01]  /*130f0*/  HADD2.F32 R160, -RZ, R160.H1_H1 ;  /* 0x300000a0ffa07230 */ /* 0x000fe20000004100 */
[----:B---3--:R-:W-:Y:S02]  /*13100*/  @P5 FADD.FTZ R3, R72, R3 ;  /* 0x0000000348035221 */ /* 0x008fe40000010000 */
[----:B--2---:R-:W-:-:S03]  /*13110*/  @P5 FADD.FTZ R61, R68, R61 ;  /* 0x0000003d443d5221 */ /* 0x004fc60000010000 */
[----:B------:R-:W-:Y:S02]  /*13120*/  @P5 F2FP.PACK_AB R3, RZ, R3 ;  /* 0x00000003ff03523e */ /* 0x000fe400000000ff */
[----:B------:R-:W-:Y:S02]  /*13130*/  @P5 F2FP.PACK_AB R61, RZ, R61 ;  /* 0x0000003dff3d523e */ /* 0x000fe400000000ff */
[----:B------:R-:W-:Y:S01]  /*13140*/  PRMT R94, R3, 0x7610, R94 ;  /* 0x00007610035e7816 */ /* 0x000fe2000000005e */
[----:B------:R-:W-:Y:S01]  /*13150*/  @P3 FADD.FTZ R3, R2, -R187 ;  /* 0x800000bb02033221 */ /* 0x000fe20000010000 */
[----:B------:R-:W-:-:S03]  /*13160*/  PRMT R2, R61, 0x7610, R2 ;  /* 0x000076103d027816 */ /* 0x000fc60000000002 */
[----:B------:R-:W-:Y:S01]  /*13170*/  @P5 STG.E.U16 [R188.64+0x90], R94 ;  /* 0x0000905ebc005986 */ /* 0x000fe2000c101504 */
[----:B------:R-:W-:-:S03]  /*13180*/  @P3 FFMA.FTZ R3, R186, -0.69314718246459960938, R3 ;  /* 0xbf317218ba033823 */ /* 0x000fc60000010003 */
[----:B------:R-:W-:Y:S04]  /*13190*/  @P5 STG.E [R190.64+0x124], R57 ;  /* 0x00012439be005986 */ /* 0x000fe8000c101904 */
[----:B------:R-:W-:Y:S01]  /*131a0*/  @P5 STG.E.U16 [R188.64+0x92], R2 ;  /* 0x00009202bc005986 */ /* 0x000fe2000c101504 */
[----:B------:R-:W-:Y:S01]  /*131b0*/  ISETP.GE.AND P5, PT, R212, 0x2c, PT ;  /* 0x0000002cd400780c */ /* 0x000fe20003fa6270 */
[----:B------:R-:W-:Y:S02]  /*131c0*/  @P2 FADD.FTZ R61, R0, -R187 ;  /* 0x800000bb003d2221 */ /* 0x000fe40000010000 */
[----:B------:R0:W-:Y:S01]  /*131d0*/  @P3 STG.E [R190.64+0x128], R58 ;  /* 0x0001283abe003986 */ /* 0x0001e2000c101904 */
[----:B------:R-:W-:Y:S01]  /*131e0*/  HADD2.F32 R0, -RZ, R161.H0_H0 ;  /* 0x200000a1ff007230 */ /* 0x000fe20000004100 */
[----:B------:R-:W-:-:S08]  /*131f0*/  @P2 FFMA.FTZ R61, R186, -0.69314718246459960938, R61 ;  /* 0xbf317218ba3d2823 */ /* 0x000fd0000001003d */
[----:B-1----:R-:W2:Y:S04]  /*13200*/  @P5 LDG.E.CONSTANT R56, [R192.64] ;  /* 0x00000004c0385981 */ /* 0x002ea8000c1e9900 */
[----:B0-----:R-:W3:Y:S01]  /*13210*/  @P5 LDG.E.CONSTANT R58, [R192.64] ;  /* 0x00000004c03a5981 */ /* 0x001ee2000c1e9900 */
[----:B------:R-:W-:Y:S02]  /*13220*/  @P3 FADD.FTZ R63, R74, R63 ;  /* 0x0000003f4a3f3221 */ /* 0x000fe40000010000 */
[----:B----4-:R-:W-:-:S03]  /*13230*/  @P3 FADD.FTZ R3, R70, R3 ;  /* 0x0000000346033221 */ /* 0x010fc60000010000 */
[----:B------:R-:W-:Y:S02]  /*13240*/  @P3 F2FP.PACK_AB R63, RZ, R63 ;  /* 0x0000003fff3f323e */ /* 0x000fe400000000ff */
[----:B------:R-:W-:-:S04]  /*13250*/  @P3 F2FP.PACK_AB R3, RZ, R3 ;  /* 0x00000003ff03323e */ /* 0x000fc800000000ff */
[----:B------:R-:W-:Y:S01]  /*13260*/  PRMT R94, R3, 0x7610, R94 ;  /* 0x00007610035e7816 */ /* 0x000fe2000000005e */
[----:B------:R-:W-:Y:S01]  /*13270*/  @P2 FADD.FTZ R3, R160, -R187 ;  /* 0x800000bba0032221 */ /* 0x000fe20000010000 */
[----:B------:R-:W-:Y:S03]  /*13280*/  @P3 STG.E.U16 [R188.64+0x94], R63 ;  /* 0x0000943fbc003986 */ /* 0x000fe6000c101504 */
[----:B------:R-:W-:Y:S01]  /*13290*/  @P2 FFMA.FTZ R3, R186, -0.69314718246459960938, R3 ;  /* 0xbf317218ba032823 */ /* 0x000fe20000010003 */
[----:B------:R0:W-:Y:S04]  /*132a0*/  @P3 STG.E [R190.64+0x12c], R59 ;  /* 0x00012c3bbe003986 */ /* 0x0001e8000c101904 */
[----:B------:R1:W-:Y:S01]  /*132b0*/  @P3 STG.E.U16 [R188.64+0x96], R94 ;  /* 0x0000965ebc003986 */ /* 0x0003e2000c101504 */
[----:B------:R-:W-:Y:S01]  /*132c0*/  ISETP.GE.AND P3, PT, R212, 0x2d, PT ;  /* 0x0000002dd400780c */ /* 0x000fe20003f66270 */
[----:B------:R-:W-:Y:S01]  /*132d0*/  @P1 FADD.FTZ R57, R0, -R187 ;  /* 0x800000bb00391221 */ /* 0x000fe20000010000 */
[----:B------:R-:W-:Y:S01]  /*132e0*/  HADD2.F32 R2, -RZ, R161.H1_H1 ;  /* 0x300000a1ff027230 */ /* 0x000fe20000004100 */
[----:B------:R-:W-:Y:S01]  /*132f0*/  @P2 FADD.FTZ R3, R64, R3 ;  /* 0x0000000340032221 */ /* 0x000fe20000010000 */
[----:B------:R-:W-:-:S04]  /*13300*/  HADD2.F32 R0, -RZ, R162.H0_H0 ;  /* 0x200000a2ff007230 */ /* 0x000fc80000004100 */
[----:B------:R-:W-:Y:S01]  /*13310*/  @P2 F2FP.PACK_AB R3, RZ, R3 ;  /* 0x00000003ff03223e */ /* 0x000fe200000000ff */
[----:B0-----:R-:W-:Y:S01]  /*13320*/  @P1 FADD.FTZ R59, R2, -R187 ;  /* 0x800000bb023b1221 */ /* 0x001fe20000010000 */
[----:B------:R-:W-:-:S03]  /*13330*/  HADD2.F32 R162, -RZ, R162.H1_H1 ;  /* 0x300000a2ffa27230 */ /* 0x000fc60000004100 */
[----:B------:R-:W4:Y:S01]  /*13340*/  @P3 LDG.E.CONSTANT R2, [R192.64] ;  /* 0x00000004c0023981 */ /* 0x000f22000c1e9900 */
[----:B-1----:R-:W-:Y:S01]  /*13350*/  PRMT R94, R3, 0x7610, R94 ;  /* 0x00007610035e7816 */ /* 0x002fe2000000005e */
[----:B------:R-:W-:Y:S02]  /*13360*/  @P4 FADD.FTZ R3, R0, -R187 ;  /* 0x800000bb00034221 */ /* 0x000fe40000010000 */
[----:B------:R0:W-:Y:S02]  /*13370*/  @P2 STG.E [R190.64+0x130], R52 ;  /* 0x00013034be002986 */ /* 0x0001e4000c101904 */
[C---:B------:R-:W-:Y:S02]  /*13380*/  @P4 FFMA.FTZ R3, R186.reuse, -0.69314718246459960938, R3 ;  /* 0xbf317218ba034823 */ /* 0x040fe40000010003 */
[C---:B------:R-:W-:Y:S02]  /*13390*/  @P1 FFMA.FTZ R57, R186.reuse, -0.69314718246459960938, R57 ;  /* 0xbf317218ba391823 */ /* 0x040fe40000010039 */
[----:B------:R-:W-:Y:S01]  /*133a0*/  @P1 FFMA.FTZ R59, R186, -0.69314718246459960938, R59 ;  /* 0xbf317218ba3b1823 */ /* 0x000fe2000001003b */
[----:B------:R-:W-:Y:S01]  /*133b0*/  HADD2.F32 R0, -RZ, R163.H0_H0 ;  /* 0x200000a3ff007230 */ /* 0x000fe20000004100 */
[----:B0-----:R-:W4:Y:S01]  /*133c0*/  @P3 LDG.E.CONSTANT R52, [R192.64] ;  /* 0x00000004c0343981 */ /* 0x001f22000c1e9900 */
[----:B------:R-:W-:-:S05]  /*133d0*/  @P2 FADD.FTZ R61, R76, R61 ;  /* 0x0000003d4c3d2221 */ /* 0x000fca0000010000 */
[----:B------:R-:W-:-:S05]  /*133e0*/  @P2 F2FP.PACK_AB R61, RZ, R61 ;  /* 0x0000003dff3d223e */ /* 0x000fca00000000ff */
[----:B------:R-:W-:Y:S04]  /*133f0*/  @P2 STG.E.U16 [R188.64+0x98], R61 ;  /* 0x0000983dbc002986 */ /* 0x000fe8000c101504 */
[----:B------:R0:W-:Y:S04]  /*13400*/  @P2 STG.E [R190.64+0x134], R53 ;  /* 0x00013435be002986 */ /* 0x0001e8000c101904 */
[----:B------:R1:W-:Y:S01]  /*13410*/  @P2 STG.E.U16 [R188.64+0x9a], R94 ;  /* 0x00009a5ebc002986 */ /* 0x0003e2000c101504 */
[----:B------:R-:W-:Y:S01]  /*13420*/  ISETP.GE.AND P2, PT, R212, 0x2e, PT ;  /* 0x0000002ed400780c */ /* 0x000fe20003f46270 */
[----:B0-----:R-:W-:-:S02]  /*13430*/  @P4 FADD.FTZ R53, R162, -R187 ;  /* 0x800000bba2354221 */ /* 0x001fc40000010000 */
[----:B------:R-:W-:Y:S02]  /*13440*/  @P4 FADD.FTZ R3, R78, R3 ;  /* 0x000000034e034221 */ /* 0x000fe40000010000 */
[----:B------:R-:W-:Y:S02]  /*13450*/  @P4 FFMA.FTZ R53, R186, -0.69314718246459960938, R53 ;  /* 0xbf317218ba354823 */ /* 0x000fe40000010035 */
[----:B------:R-:W-:Y:S01]  /*13460*/  @P1 FADD.FTZ R57, R80, R57 ;  /* 0x0000003950391221 */ /* 0x000fe20000010000 */
[----:B------:R-:W-:-:S05]  /*13470*/  @P4 F2FP.PACK_AB R3, RZ, R3 ;  /* 0x00000003ff03423e */ /* 0x000fca00000000ff */
[----:B------:R-:W4:Y:S01]  /*13480*/  @P2 LDG.E.CONSTANT R62, [R192.64] ;  /* 0x00000004c03e2981 */ /* 0x000f22000c1e9900 */
[----:B------:R-:W-:Y:S01]  /*13490*/  @P1 F2FP.PACK_AB R57, RZ, R57 ;  /* 0x00000039ff39123e */ /* 0x000fe200000000ff */
[----:B------:R-:W-:Y:S01]  /*134a0*/  @P1 FADD.FTZ R59, R66, R59 ;  /* 0x0000003b423b1221 */ /* 0x000fe20000010000 */
[----:B-1----:R-:W-:Y:S01]  /*134b0*/  PRMT R94, R3, 0x7610, R94 ;  /* 0x00007610035e7816 */ /* 0x002fe2000000005e */
[----:B------:R-:W-:Y:S01]  /*134c0*/  @P1 STG.E [R190.64+0x138], R54 ;  /* 0x00013836be001986 */ /* 0x000fe2000c101904 */
[----:B------:R-:W-:Y:S02]  /*134d0*/  @P4 FADD.FTZ R53, R82, R53 ;  /* 0x0000003552354221 */ /* 0x000fe40000010000 */
[----:B------:R-:W-:Y:S01]  /*134e0*/  @P1 F2FP.PACK_AB R59, RZ, R59 ;  /* 0x0000003bff3b123e */ /* 0x000fe200000000ff */
[----:B------:R-:W-:Y:S01]  /*134f0*/  @P0 FADD.FTZ R3, R0, -R187 ;  /* 0x800000bb00030221 */ /* 0x000fe20000010000 */
[----:B------:R-:W-:Y:S01]  /*13500*/  HADD2.F32 R0, -RZ, R163.H1_H1 ;  /* 0x300000a3ff007230 */ /* 0x000fe20000004100 */
[----:B------:R-:W4:Y:S01]  /*13510*/  @P2 LDG.E.CONSTANT R64, [R192.64] ;  /* 0x00000004c0402981 */ /* 0x000f22000c1e9900 */
[----:B------:R-:W-:Y:S01]  /*13520*/  @P4 F2FP.PACK_AB R53, RZ, R53 ;  /* 0x00000035ff35423e */ /* 0x000fe200000000ff */
[----:B------:R-:W-:-:S02]  /*13530*/  @P0 FFMA.FTZ R3, R186, -0.69314718246459960938, R3 ;  /* 0xbf317218ba030823 */ /* 0x000fc40000010003 */
[----:B------:R-:W-:Y:S04]  /*13540*/  @P1 STG.E.U16 [R188.64+0x9c], R57 ;  /* 0x00009c39bc001986 */ /* 0x000fe8000c101504 */
[----:B------:R0:W-:Y:S01]  /*13550*/  @P1 STG.E [R190.64+0x13c], R55 ;  /* 0x00013c37be001986 */ /* 0x0001e2000c101904 */
[----:B------:R-:W-:-:S03]  /*13560*/  @P0 FADD.FTZ R3, R60, R3 ;  /* 0x000000033c030221 */ /* 0x000fc60000010000 */
[----:B------:R-:W-:Y:S01]  /*13570*/  @P1 STG.E.U16 [R188.64+0x9e], R59 ;  /* 0x00009e3bbc001986 */ /* 0x000fe2000c101504 */
[----:B------:R-:W-:Y:S02]  /*13580*/  ISETP.GE.AND P1, PT, R212, 0x2f, PT ;  /* 0x0000002fd400780c */ /* 0x000fe40003f26270 */
[----:B0-----:R-:W-:Y:S01]  /*13590*/  PRMT R55, R53, 0x7610, R55 ;  /* 0x0000761035377816 */ /* 0x001fe20000000037 */
[----:B------:R-:W-:Y:S01]  /*135a0*/  @P0 FADD.FTZ R53, R0, -R187 ;  /* 0x800000bb00350221 */ /* 0x000fe20000010000 */
[----:B------:R-:W-:-:S03]  /*135b0*/  @P0 F2FP.PACK_AB R3, RZ, R3 ;  /* 0x00000003ff03023e */ /* 0x000fc600000000ff */
[----:B------:R-:W-:Y:S01]  /*135c0*/  @P0 FFMA.FTZ R53, R186, -0.69314718246459960938, R53 ;  /* 0xbf317218ba350823 */ /* 0x000fe20000010035 */
[--C-:B------:R-:W-:Y:S01]  /*135d0*/  HADD2.F32 R0, -RZ, R164.reuse.H0_H0 ;  /* 0x200000a4ff007230 */ /* 0x100fe20000004100 */
[----:B------:R-:W-:Y:S02]  /*135e0*/  @P4 STG.E [R190.64+0x140], R48 ;  /* 0x00014030be004986 */ /* 0x000fe4000c101904 */
[----:B------:R-:W-:Y:S02]  /*135f0*/  @P0 FADD.FTZ R53, R84, R53 ;  /* 0x0000003554350221 */ /* 0x000fe40000010000 */
[----:B------:R0:W-:Y:S01]  /*13600*/  @P4 STG.E.U16 [R188.64+0xa0], R94 ;  /* 0x0000a05ebc004986 */ /* 0x0001e2000c101504 */
[----:B------:R-:W-:Y:S02]  /*13610*/  HADD2.F32 R164, -RZ, R164.H1_H1 ;  /* 0x300000a4ffa47230 */ /* 0x000fe40000004100 */
[----:B------:R-:W-:Y:S01]  /*13620*/  @P0 F2FP.PACK_AB R53, RZ, R53 ;  /* 0x00000035ff35023e */ /* 0x000fe200000000ff */
[----:B------:R1:W-:Y:S04]  /*13630*/  @P4 STG.E [R190.64+0x144], R49 ;  /* 0x00014431be004986 */ /* 0x0003e8000c101904 */
[----:B------:R-:W4:Y:S01]  /*13640*/  @P1 LDG.E.CONSTANT R54, [R192.64] ;  /* 0x00000004c0361981 */ /* 0x000f22000c1e9900 */
[----:B0-----:R-:W-:Y:S01]  /*13650*/  PRMT R94, R3, 0x7610, R94 ;  /* 0x00007610035e7816 */ /* 0x001fe2000000005e */
[----:B------:R-:W-:-:S02]  /*13660*/  @P6 FADD.FTZ R3, R0, -R187 ;  /* 0x800000bb00036221 */ /* 0x000fc40000010000 */
[----:B------:R-:W-:Y:S01]  /*13670*/  @P4 STG.E.U16 [R188.64+0xa2], R55 ;  /* 0x0000a237bc004986 */ /* 0x000fe2000c101504 */
[----:B------:R-:W-:Y:S01]  /*13680*/  ISETP.GE.AND P4, PT, R212, 0x30, PT ;  /* 0x00000030d400780c */ /* 0x000fe20003f86270 */
[----:B------:R-:W-:Y:S02]  /*13690*/  @P6 FFMA.FTZ R3, R186, -0.69314718246459960938, R3 ;  /* 0xbf317218ba036823 */ /* 0x000fe40000010003 */
[----:B------:R-:W-:Y:S01]  /*136a0*/  @P0 STG.E [R190.64+0x148], R50 ;  /* 0x00014832be000986 */ /* 0x000fe2000c101904 */
[----:B-1----:R-:W-:-:S03]  /*136b0*/  @P6 FADD.FTZ R49, R164, -R187 ;  /* 0x800000bba4316221 */ /* 0x002fc60000010000 */
[----:B------:R0:W-:Y:S01]  /*136c0*/  @P0 STG.E.U16 [R188.64+0xa4], R94 ;  /* 0x0000a45ebc000986 */ /* 0x0001e2000c101504 */
[----:B------:R-:W-:-:S03]  /*136d0*/  @P6 FADD.FTZ R3, R86, R3 ;  /* 0x0000000356036221 */ /* 0x000fc60000010000 */
[----:B------:R-:W-:Y:S04]  /*136e0*/  @P0 STG.E [R190.64+0x14c], R51 ;  /* 0x00014c33be000986 */ /* 0x000fe8000c101904 */
[----:B------:R-:W-:Y:S01]  /*136f0*/  @P0 STG.E.U16 [R188.64+0xa6], R53 ;  /* 0x0000a635bc000986 */ /* 0x000fe2000c101504 */
[----:B------:R-:W-:Y:S01]  /*13700*/  ISETP.GE.AND P0, PT, R212, 0x31, PT ;  /* 0x00000031d400780c */ /* 0x000fe20003f06270 */
[----:B------:R-:W-:Y:S01]  /*13710*/  @P6 FFMA.FTZ R49, R186, -0.69314718246459960938, R49 ;  /* 0xbf317218ba316823 */ /* 0x000fe20000010031 */
[----:B------:R-:W-:Y:S01]  /*13720*/  @P6 F2FP.PACK_AB R3, RZ, R3 ;  /* 0x00000003ff03623e */ /* 0x000fe200000000ff */
[----:B------:R-:W4:Y:S02]  /*13730*/  @P1 LDG.E.CONSTANT R48, [R192.64] ;  /* 0x00000004c0301981 */ /* 0x000f24000c1e9900 */
[----:B------:R-:W-:Y:S01]  /*13740*/  @P6 FADD.FTZ R49, R88, R49 ;  /* 0x0000003158316221 */ /* 0x000fe20000010000 */
[----:B0-----:R-:W-:Y:S01]  /*13750*/  PRMT R94, R3, 0x7610, R94 ;  /* 0x00007610035e7816 */ /* 0x001fe2000000005e */
[----:B------:R-:W4:Y:S03]  /*13760*/  @P4 LDG.E.CONSTANT R60, [R192.64] ;  /* 0x00000004c03c4981 */ /* 0x000f26000c1e9900 */
[----:B------:R-:W-:Y:S01]  /*13770*/  @P6 F2FP.PACK_AB R49, RZ, R49 ;  /* 0x00000031ff31623e */ /* 0x000fe200000000ff */
[----:B------:R-:W4:Y:S04]  /*13780*/  @P4 LDG.E.CONSTANT R66, [R192.64] ;  /* 0x00000004c0424981 */ /* 0x000f28000c1e9900 */
[----:B------:R-:W4:Y:S04]  /*13790*/  @P0 LDG.E.CONSTANT R50, [R192.64] ;  /* 0x00000004c0320981 */ /* 0x000f28000c1e9900 */
[----:B------:R-:W-:Y:S04]  /*137a0*/  @P6 STG.E [R190.64+0x150], R44 ;  /* 0x0001502cbe006986 */ /* 0x000fe8000c101904 */
[----:B------:R-:W-:Y:S04]  /*137b0*/  @P6 STG.E.U16 [R188.64+0xa8], R94 ;  /* 0x0000a85ebc006986 */ /* 0x000fe8000c101504 */
[----:B------:R0:W-:Y:S04]  /*137c0*/  @P6 STG.E [R190.64+0x154], R45 ;  /* 0x0001542dbe006986 */ /* 0x0001e8000c101904 */
[----:B------:R1:W-:Y:S01]  /*137d0*/  @P6 STG.E.U16 [R188.64+0xaa], R49 ;  /* 0x0000aa31bc006986 */ /* 0x0003e2000c101504 */
[----:B------:R-:W-:-:S03]  /*137e0*/  ISETP.GE.AND P6, PT, R212, 0x32, PT ;  /* 0x00000032d400780c */ /* 0x000fc60003fc6270 */
[----:B------:R-:W4:Y:S10]  /*137f0*/  @P0 LDG.E.CONSTANT R68, [R192.64] ;  /* 0x00000004c0440981 */ /* 0x000f34000c1e9900 */
[----:B------:R-:W4:Y:S04]  /*13800*/  @P6 LDG.E.CONSTANT R70, [R192.64] ;  /* 0x00000004c0466981 */ /* 0x000f28000c1e9900 */
[----:B------:R-:W4:Y:S01]  /*13810*/  @P6 LDG.E.CONSTANT R72, [R192.64] ;  /* 0x00000004c0486981 */ /* 0x000f22000c1e9900 */
[----:B------:R-:W-:-:S05]  /*13820*/  HADD2.F32 R0, -RZ, R165.H0_H0 ;  /* 0x200000a5ff007230 */ /* 0x000fca0000004100 */
[----:B------:R-:W-:Y:S01]  /*13830*/  @P5 FADD.FTZ R3, R0, -R187 ;  /* 0x800000bb00035221 */ /* 0x000fe20000010000 */
[----:B------:R-:W-:-:S03]  /*13840*/  HADD2.F32 R0, -RZ, R165.H1_H1 ;  /* 0x300000a5ff007230 */ /* 0x000fc60000004100 */
[----:B------:R-:W-:Y:S02]  /*13850*/  @P5 FFMA.FTZ R3, R186, -0.69314718246459960938, R3 ;  /* 0xbf317218ba035823 */ /* 0x000fe40000010003 */
[----:B0-----:R-:W-:-:S04]  /*13860*/  @P5 FADD.FTZ R45, R0, -R187 ;  /* 0x800000bb002d5221 */ /* 0x001fc80000010000 */
[----:B------:R-:W-:Y:S01]  /*13870*/  @P5 FFMA.FTZ R45, R186, -0.69314718246459960938, R45 ;  /* 0xbf317218ba2d5823 */ /* 0x000fe2000001002d */
[----:B------:R-:W-:Y:S01]  /*13880*/  HADD2.F32 R0, -RZ, R166.H0_H0 ;  /* 0x200000a6ff007230 */ /* 0x000fe20000004100 */
[----:B--2---:R-:W-:Y:S02]  /*13890*/  @P5 FADD.FTZ R3, R56, R3 ;  /* 0x0000000338035221 */ /* 0x004fe40000010000 */
[----:B---3--:R-:W-:-:S03]  /*138a0*/  @P5 FADD.FTZ R45, R58, R45 ;  /* 0x0000002d3a2d5221 */ /* 0x008fc60000010000 */
[----:B------:R-:W-:-:S04]  /*138b0*/  @P5 F2FP.PACK_AB R3, RZ, R3 ;  /* 0x00000003ff03523e */ /* 0x000fc800000000ff */
[----:B------:R-:W-:Y:S01]  /*138c0*/  PRMT R94, R3, 0x7610, R94 ;  /* 0x00007610035e7816 */ /* 0x000fe2000000005e */
[----:B------:R-:W-:Y:S01]  /*138d0*/  @P3 FADD.FTZ R3, R0, -R187 ;  /* 0x800000bb00033221 */ /* 0x000fe20000010000 */
[----:B------:R-:W-:Y:S01]  /*138e0*/  @P5 F2FP.PACK_AB R45, RZ, R45 ;  /* 0x0000002dff2d523e */ /* 0x000fe200000000ff */
[----:B------:R-:W-:Y:S02]  /*138f0*/  HADD2.F32 R166, -RZ, R166.H1_H1 ;  /* 0x300000a6ffa67230 */ /* 0x000fe40000004100 */
[----:B------:R-:W-:Y:S01]  /*13900*/  @P3 FFMA.FTZ R3, R186, -0.69314718246459960938, R3 ;  /* 0xbf317218ba033823 */ /* 0x000fe20000010003 */
[----:B------:R-:W-:Y:S01]  /*13910*/  PRMT R44, R45, 0x7610, R44 ;  /* 0x000076102d2c7816 */ /* 0x000fe2000000002c */
[----:B------:R-:W-:Y:S01]  /*13920*/  @P5 STG.E [R190.64+0x158], R46 ;  /* 0x0001582ebe005986 */ /* 0x000fe2000c101904 */
[----:B-1----:R-:W-:-:S03]  /*13930*/  @P3 FADD.FTZ R49, R166, -R187 ;  /* 0x800000bba6313221 */ /* 0x002fc60000010000 */
[----:B------:R-:W-:Y:S04]  /*13940*/  @P5 STG.E.U16 [R188.64+0xac], R94 ;  /* 0x0000ac5ebc005986 */ /* 0x000fe8000c101504 */
[----:B------:R-:W-:Y:S04]  /*13950*/  @P5 STG.E [R190.64+0x15c], R47 ;  /* 0x00015c2fbe005986 */ /* 0x000fe8000c101904 */
[----:B------:R0:W-:Y:S01]  /*13960*/  @P5 STG.E.U16 [R188.64+0xae], R44 ;  /* 0x0000ae2cbc005986 */ /* 0x0001e2000c101504 */
[----:B------:R-:W-:Y:S01]  /*13970*/  ISETP.GE.AND P5, PT, R212, 0x33, PT ;  /* 0x00000033d400780c */ /* 0x000fe20003fa6270 */
[----:B------:R-:W-:Y:S01]  /*13980*/  HADD2.F32 R0, -RZ, R167.H0_H0 ;  /* 0x200000a7ff007230 */ /* 0x000fe20000004100 */
[----:B------:R-:W-:Y:S01]  /*13990*/  @P3 FFMA.FTZ R49, R186, -0.69314718246459960938, R49 ;  /* 0xbf317218ba313823 */ /* 0x000fe20000010031 */
[----:B------:R1:W-:Y:S10]  /*139a0*/  @P3 STG.E [R190.64+0x160], R40 ;  /* 0x00016028be003986 */ /* 0x0003f4000c101904 */
[----:B0-----:R-:W2:Y:S04]  /*139b0*/  @P5 LDG.E.CONSTANT R44, [R192.64] ;  /* 0x00000004c02c5981 */ /* 0x001ea8000c1e9900 */
[----:B-1----:R-:W3:Y:S01]  /*139c0*/  @P5 LDG.E.CONSTANT R40, [R192.64] ;  /* 0x00000004c0285981 */ /* 0x002ee2000c1e9900 */
[----:B----4-:R-:W-:-:S05]  /*139d0*/  @P3 FADD.FTZ R3, R2, R3 ;  /* 0x0000000302033221 */ /* 0x010fca0000010000 */
[----:B------:R-:W-:-:S04]  /*139e0*/  @P3 F2FP.PACK_AB R3, RZ, R3 ;  /* 0x00000003ff03323e */ /* 0x000fc800000000ff */
[----:B------:R-:W-:Y:S01]  /*139f0*/  PRMT R94, R3, 0x7610, R94 ;  /* 0x00007610035e7816 */ /* 0x000fe2000000005e */
[----:B------:R-:W-:Y:S02]  /*13a00*/  @P2 FADD.FTZ R3, R0, -R187 ;  /* 0x800000bb00032221 */ /* 0x000fe40000010000 */
[----:B------:R-:W-:Y:S02]  /*13a10*/  @P3 FADD.FTZ R49, R52, R49 ;  /* 0x0000003134313221 */ /* 0x000fe40000010000 */
[----:B------:R-:W-:-:S03]  /*13a20*/  @P2 FFMA.FTZ R3, R186, -0.69314718246459960938, R3 ;  /* 0xbf317218ba032823 */ /* 0x000fc60000010003 */
[----:B------:R-:W-:Y:S01]  /*13a30*/  @P3 F2FP.PACK_AB R49, RZ, R49 ;  /* 0x00000031ff31323e */ /* 0x000fe200000000ff */
[----:B------:R-:W-:Y:S01]  /*13a40*/  @P3 STG.E.U16 [R188.64+0xb0], R94 ;  /* 0x0000b05ebc003986 */ /* 0x000fe2000c101504 */
[----:B------:R-:W-:-:S03]  /*13a50*/  HADD2.F32 R2, -RZ, R167.H1_H1 ;  /* 0x300000a7ff027230 */ /* 0x000fc60000004100 */
[----:B------:R-:W-:Y:S04]  /*13a60*/  @P3 STG.E [R190.64+0x164], R41 ;  /* 0x00016429be003986 */ /* 0x000fe8000c101904 */
[----:B------:R-:W-:Y:S01]  /*13a70*/  @P3 STG.E.U16 [R188.64+0xb2], R49 ;  /* 0x0000b231bc003986 */ /* 0x000fe2000c101504 */
[----:B------:R-:W-:Y:S01]  /*13a80*/  ISETP.GE.AND P3, PT, R212, 0x34, PT ;  /* 0x00000034d400780c */ /* 0x000fe20003f66270 */
[--C-:B------:R-:W-:Y:S01]  /*13a90*/  HADD2.F32 R0, -RZ, R168.reuse.H0_H0 ;  /* 0x200000a8ff007230 */ /* 0x100fe20000004100 */
[----:B------:R-:W-:Y:S01]  /*13aa0*/  @P2 FADD.FTZ R45, R2, -R187 ;  /* 0x800000bb022d2221 */ /* 0x000fe20000010000 */
[----:B------:R0:W-:Y:S03]  /*13ab0*/  @P2 STG.E [R190.64+0x168], R42 ;  /* 0x0001682abe002986 */ /* 0x0001e6000c101904 */
[----:B------:R-:W-:Y:S01]  /*13ac0*/  @P2 FFMA.FTZ R45, R186, -0.69314718246459960938, R45 ;  /* 0xbf317218ba2d2823 */ /* 0x000fe2000001002d */
[----:B------:R-:W-:-:S06]  /*13ad0*/  HADD2.F32 R168, -RZ, R168.H1_H1 ;  /* 0x300000a8ffa87230 */ /* 0x000fcc0000004100 */
[----:B------:R-:W4:Y:S04]  /*13ae0*/  @P3 LDG.E.CONSTANT R46, [R192.64] ;  /* 0x00000004c02e3981 */ /* 0x000f28000c1e9900 */
[----:B0-----:R-:W4:Y:S01]  /*13af0*/  @P3 LDG.E.CONSTANT R42, [R192.64] ;  /* 0x00000004c02a3981 */ /* 0x001f22000c1e9900 */
[----:B------:R-:W-:Y:S01]  /*13b00*/  HADD2.F32 R2, -RZ, R169.H1_H1 ;  /* 0x300000a9ff027230 */ /* 0x000fe20000004100 */
[----:B------:R-:W-:Y:S02]  /*13b10*/  @P1 FADD.FTZ R41, R168, -R187 ;  /* 0x800000bba8291221 */ /* 0x000fe40000010000 */
[----:B------:R-:W-:-:S05]  /*13b20*/  @P2 FADD.FTZ R3, R62, R3 ;  /* 0x000000033e032221 */ /* 0x000fca0000010000 */
[----:B------:R-:W-:-:S04]  /*13b30*/  @P2 F2FP.PACK_AB R3, RZ, R3 ;  /* 0x00000003ff03223e */ /* 0x000fc800000000ff */
[----:B------:R-:W-:Y:S01]  /*13b40*/  PRMT R94, R3, 0x7610, R94 ;  /* 0x00007610035e7816 */ /* 0x000fe2000000005e */
[----:B------:R-:W-:-:S04]  /*13b50*/  @P1 FADD.FTZ R3, R0, -R187 ;  /* 0x800000bb00031221 */ /* 0x000fc80000010000 */
[----:B------:R-:W-:Y:S01]  /*13b60*/  @P1 FFMA.FTZ R3, R186, -0.69314718246459960938, R3 ;  /* 0xbf317218ba031823 */ /* 0x000fe20000010003 */
[----:B------:R-:W-:Y:S01]  /*13b70*/  HADD2.F32 R0, -RZ, R169.H0_H0 ;  /* 0x200000a9ff007230 */ /* 0x000fe20000004100 */
[----:B------:R-:W-:Y:S01]  /*13b80*/  @P2 FADD.FTZ R45, R64, R45 ;  /* 0x0000002d402d2221 */ /* 0x000fe20000010000 */
[----:B------:R-:W-:Y:S04]  /*13b90*/  @P2 STG.E.U16 [R188.64+0xb4], R94 ;  /* 0x0000b45ebc002986 */ /* 0x000fe8000c101504 */
[----:B------:R-:W-:Y:S01]  /*13ba0*/  @P2 F2FP.PACK_AB R45, RZ, R45 ;  /* 0x0000002dff2d223e */ /* 0x000fe200000000ff */
[----:B------:R0:W-:Y:S01]  /*13bb0*/  @P2 STG.E [R190.64+0x16c], R43 ;  /* 0x00016c2bbe002986 */ /* 0x0001e2000c101904 */
[----:B------:R-:W-:-:S03]  /*13bc0*/  @P1 FFMA.FTZ R41, R186, -0.69314718246459960938, R41 ;  /* 0xbf317218ba291823 */ /* 0x000fc60000010029 */
[----:B------:R1:W-:Y:S01]  /*13bd0*/  @P2 STG.E.U16 [R188.64+0xb6], R45 ;  /* 0x0000b62dbc002986 */ /* 0x0003e2000c101504 */
[----:B------:R-:W-:-:S03]  /*13be0*/  ISETP.GE.AND P2, PT, R212, 0x35, PT ;  /* 0x00000035d400780c */ /* 0x000fc60003f46270 */
[----:B------:R1:W-:Y:S01]  /*13bf0*/  @P1 STG.E [R190.64+0x170], R36 ;  /* 0x00017024be001986 */ /* 0x0003e2000c101904 */
[--C-:B0-----:R-:W-:Y:S01]  /*13c00*/  @P4 FADD.FTZ R43, R0, -R187.reuse ;  /* 0x800000bb002b4221 */ /* 0x101fe20000010000 */
[----:B------:R-:W-:Y:S01]  /*13c10*/  HADD2.F32 R0, -RZ, R170.H0_H0 ;  /* 0x200000aaff007230 */ /* 0x000fe20000004100 */
[----:B-1----:R-:W-:Y:S02]  /*13c20*/  @P4 FADD.FTZ R45, R2, -R187 ;  /* 0x800000bb022d4221 */ /* 0x002fe40000010000 */
[----:B------:R-:W-:Y:S02]  /*13c30*/  @P4 FFMA.FTZ R43, R186, -0.69314718246459960938, R43 ;  /* 0xbf317218ba2b4823 */ /* 0x000fe4000001002b */
[----:B------:R-:W-:-:S03]  /*13c40*/  @P1 FADD.FTZ R3, R54, R3 ;  /* 0x0000000336031221 */ /* 0x000fc60000010000 */
[----:B------:R-:W4:Y:S02]  /*13c50*/  @P2 LDG.E.CONSTANT R36, [R192.64] ;  /* 0x00000004c0242981 */ /* 0x000f24000c1e9900 */
[----:B------:R-:W-:-:S05]  /*13c60*/  @P1 F2FP.PACK_AB R3, RZ, R3 ;  /* 0x00000003ff03123e */ /* 0x000fca00000000ff */
[----:B------:R0:W-:Y:S01]  /*13c70*/  @P1 STG.E.U16 [R188.64+0xb8], R3 ;  /* 0x0000b803bc001986 */ /* 0x0001e2000c101504 */
[----:B------:R-:W-:Y:S02]  /*13c80*/  @P4 FFMA.FTZ R45, R186, -0.69314718246459960938, R45 ;  /* 0xbf317218ba2d4823 */ /* 0x000fe4000001002d */
[----:B0-----:R-:W-:Y:S02]  /*13c90*/  @P0 FADD.FTZ R3, R0, -R187 ;  /* 0x800000bb00030221 */ /* 0x001fe40000010000 */
[----:B------:R-:W-:Y:S02]  /*13ca0*/  @P1 FADD.FTZ R41, R48, R41 ;  /* 0x0000002930291221 */ /* 0x000fe40000010000 */
[----:B------:R-:W-:Y:S02]  /*13cb0*/  @P0 FFMA.FTZ R3, R186, -0.69314718246459960938, R3 ;  /* 0xbf317218ba030823 */ /* 0x000fe40000010003 */
[----:B------:R-:W-:Y:S01]  /*13cc0*/  @P4 FADD.FTZ R43, R60, R43 ;  /* 0x0000002b3c2b4221 */ /* 0x000fe20000010000 */
[----:B------:R-:W-:Y:S01]  /*13cd0*/  @P1 F2FP.PACK_AB R41, RZ, R41 ;  /* 0x00000029ff29123e */ /* 0x000fe200000000ff */
[----:B------:R-:W-:-:S03]  /*13ce0*/  @P4 FADD.FTZ R45, R66, R45 ;  /* 0x0000002d422d4221 */ /* 0x000fc60000010000 */
[----:B------:R-:W-:Y:S01]  /*13cf0*/  @P4 F2FP.PACK_AB R43, RZ, R43 ;  /* 0x0000002bff2b423e */ /* 0x000fe200000000ff */
[----:B------:R0:W-:Y:S01]  /*13d00*/  @P1 STG.E [R190.64+0x174], R37 ;  /* 0x00017425be001986 */ /* 0x0001e2000c101904 */
[----:B------:R-:W-:Y:S01]  /*13d10*/  @P0 FADD.FTZ R3, R50, R3 ;  /* 0x0000000332030221 */ /* 0x000fe20000010000 */
[----:B------:R-:W-:Y:S01]  /*13d20*/  @P4 F2FP.PACK_AB R45, RZ, R45 ;  /* 0x0000002dff2d423e */ /* 0x000fe200000000ff */
[----:B------:R-:W-:Y:S01]  /*13d30*/  HADD2.F32 R0, -RZ, R171.H0_H0 ;  /* 0x200000abff007230 */ /* 0x000fe20000004100 */
[----:B------:R-:W-:Y:S02]  /*13d40*/  @P1 STG.E.U16 [R188.64+0xba], R41 ;  /* 0x0000ba29bc001986 */ /* 0x000fe4000c101504 */
[----:B------:R-:W-:Y:S01]  /*13d50*/  @P0 F2FP.PACK_AB R3, RZ, R3 ;  /* 0x00000003ff03023e */ /* 0x000fe200000000ff */
[----:B------:R-:W-:Y:S01]  /*13d60*/  HADD2.F32 R170, -RZ, R170.H1_H1 ;  /* 0x300000aaffaa7230 */ /* 0x000fe20000004100 */
[----:B------:R-:W-:Y:S02]  /*13d70*/  @P4 STG.E [R190.64+0x178], R38 ;  /* 0x00017826be004986 */ /* 0x000fe4000c101904 */
[----:B------:R-:W-:-:S02]  /*13d80*/  PRMT R94, R3, 0x7610, R94 ;  /* 0x00007610035e7816 */ /* 0x000fc4000000005e */
[----:B------:R-:W4:Y:S01]  /*13d90*/  @P2 LDG.E.CONSTANT R48, [R192.64] ;  /* 0x00000004c0302981 */ /* 0x000f22000c1e9900 */
[----:B------:R-:W-:-:S03]  /*13da0*/  @P6 FADD.FTZ R3, R0, -R187 ;  /* 0x800000bb00036221 */ /* 0x000fc60000010000 */
[----:B------:R-:W-:Y:S01]  /*13db0*/  @P4 STG.E.U16 [R188.64+0xbc], R43 ;  /* 0x0000bc2bbc004986 */ /* 0x000fe2000c101504 */
[----:B------:R-:W-:Y:S01]  /*13dc0*/  ISETP.GE.AND P1, PT, R212, 0x36, PT ;  /* 0x00000036d400780c */ /* 0x000fe20003f26270 */
[----:B------:R-:W-:Y:S02]  /*13dd0*/  HADD2.F32 R2, -RZ, R171.H1_H1 ;  /* 0x300000abff027230 */ /* 0x000fe40000004100 */
[----:B------:R1:W-:Y:S01]  /*13de0*/  @P4 STG.E [R190.64+0x17c], R39 ;  /* 0x00017c27be004986 */ /* 0x0003e2000c101904 */
[----:B0-----:R-:W-:-:S03]  /*13df0*/  @P0 FADD.FTZ R37, R170, -R187 ;  /* 0x800000bbaa250221 */ /* 0x001fc60000010000 */
[----:B------:R-:W-:Y:S01]  /*13e00*/  @P4 STG.E.U16 [R188.64+0xbe], R45 ;  /* 0x0000be2dbc004986 */ /* 0x000fe2000c101504 */
[----:B------:R-:W-:Y:S01]  /*13e10*/  ISETP.GE.AND P4, PT, R212, 0x37, PT ;  /* 0x00000037d400780c */ /* 0x000fe20003f86270 */
[C---:B------:R-:W-:Y:S02]  /*13e20*/  @P6 FFMA.FTZ R3, R186.reuse, -0.69314718246459960938, R3 ;  /* 0xbf317218ba036823 */ /* 0x040fe40000010003 */
[----:B------:R-:W-:Y:S02]  /*13e30*/  @P0 FFMA.FTZ R37, R186, -0.69314718246459960938, R37 ;  /* 0xbf317218ba250823 */ /* 0x000fe40000010025 */
[----:B------:R-:W4:Y:S01]  /*13e40*/  @P1 LDG.E.CONSTANT R52, [R192.64] ;  /* 0x00000004c0341981 */ /* 0x000f22000c1e9900 */
[----:B-1----:R-:W-:Y:S02]  /*13e50*/  @P6 FADD.FTZ R39, R2, -R187 ;  /* 0x800000bb02276221 */ /* 0x002fe40000010000 */
[----:B------:R-:W-:Y:S01]  /*13e60*/  @P6 FADD.FTZ R3, R70, R3 ;  /* 0x0000000346036221 */ /* 0x000fe20000010000 */
[----:B------:R-:W4:Y:S01]  /*13e70*/  @P1 LDG.E.CONSTANT R38, [R192.64] ;  /* 0x00000004c0261981 */ /* 0x000f22000c1e9900 */
[----:B------:R-:W-:-:S02]  /*13e80*/  @P0 FADD.FTZ R37, R68, R37 ;  /* 0x0000002544250221 */ /* 0x000fc40000010000 */
[----:B------:R-:W-:Y:S01]  /*13e90*/  @P6 FFMA.FTZ R39, R186, -0.69314718246459960938, R39 ;  /* 0xbf317218ba276823 */ /* 0x000fe20000010027 */
[----:B------:R-:W-:Y:S01]  /*13ea0*/  @P6 F2FP.PACK_AB R3, RZ, R3 ;  /* 0x00000003ff03623e */ /* 0x000fe200000000ff */
[----:B------:R-:W4:Y:S01]  /*13eb0*/  @P4 LDG.E.CONSTANT R50, [R192.64] ;  /* 0x00000004c0324981 */ /* 0x000f22000c1e9900 */
[----:B------:R-:W-:Y:S01]  /*13ec0*/  @P0 F2FP.PACK_AB R37, RZ, R37 ;  /* 0x00000025ff25023e */ /* 0x000fe200000000ff */
[----:B------:R-:W-:Y:S02]  /*13ed0*/  @P6 FADD.FTZ R39, R72, R39 ;  /* 0x0000002748276221 */ /* 0x000fe40000010000 */
[----:B------:R-:W-:Y:S04]  /*13ee0*/  @P0 STG.E [R190.64+0x180], R32 ;  /* 0x00018020be000986 */ /* 0x000fe8000c101904 */
[----:B------:R0:W-:Y:S01]  /*13ef0*/  @P0 STG.E.U16 [R188.64+0xc0], R94 ;  /* 0x0000c05ebc000986 */ /* 0x0001e2000c101504 */
[----:B------:R-:W-:-:S03]  /*13f00*/  @P6 F2FP.PACK_AB R39, RZ, R39 ;  /* 0x00000027ff27623e */ /* 0x000fc600000000ff */
[----:B------:R-:W4:Y:S04]  /*13f10*/  @P4 LDG.E.CONSTANT R54, [R192.64] ;  /* 0x00000004c0364981 */ /* 0x000f28000c1e9900 */
[----:B------:R1:W-:Y:S01]  /*13f20*/  @P0 STG.E [R190.64+0x184], R33 ;  /* 0x00018421be000986 */ /* 0x0003e2000c101904 */
[----:B0-----:R-:W-:-:S03]  /*13f30*/  PRMT R94, R3, 0x7610, R94 ;  /* 0x00007610035e7816 */ /* 0x001fc6000000005e */
[----:B------:R-:W-:Y:S01]  /*13f40*/  @P0 STG.E.U16 [R188.64+0xc2], R37 ;  /* 0x0000c225bc000986 */ /* 0x000fe2000c101504 */
[----:B------:R-:W-:-:S03]  /*13f50*/  ISETP.GE.AND P0, PT, R212, 0x38, PT ;  /* 0x00000038d400780c */ /* 0x000fc60003f06270 */
[----:B------:R-:W-:Y:S04]  /*13f60*/  @P6 STG.E [R190.64+0x188], R34 ;  /* 0x00018822be006986 */ /* 0x000fe8000c101904 */
[----:B------:R0:W-:Y:S04]  /*13f70*/  @P6 STG.E.U16 [R188.64+0xc4], R94 ;  /* 0x0000c45ebc006986 */ /* 0x0001e8000c101504 */
[----:B------:R0:W-:Y:S04]  /*13f80*/  @P6 STG.E [R190.64+0x18c], R35 ;  /* 0x00018c23be006986 */ /* 0x0001e8000c101904 */
[----:B------:R-:W-:Y:S01]  /*13f90*/  @P6 STG.E.U16 [R188.64+0xc6], R39 ;  /* 0x0000c627bc006986 */ /* 0x000fe2000c101504 */
[----:B------:R-:W-:-:S03]  /*13fa0*/  ISETP.GE.AND P6, PT, R212, 0x39, PT ;  /* 0x00000039d400780c */ /* 0x000fc60003fc6270 */
[----:B------:R-:W4:Y:S04]  /*13fb0*/  @P0 LDG.E.CONSTANT R32, [R192.64] ;  /* 0x00000004c0200981 */ /* 0x000f28000c1e9900 */
[----:B------:R-:W4:Y:S06]  /*13fc0*/  @P0 LDG.E.CONSTANT R56, [R192.64] ;  /* 0x00000004c0380981 */ /* 0x000f2c000c1e9900 */
[----:B------:R-:W4:Y:S04]  /*13fd0*/  @P6 LDG.E.CONSTANT R58, [R192.64] ;  /* 0x00000004c03a6981 */ /* 0x000f28000c1e9900 */
[----:B------:R-:W4:Y:S01]  /*13fe0*/  @P6 LDG.E.CONSTANT R60, [R192.64] ;  /* 0x00000004c03c6981 */ /* 0x000f22000c1e9900 */
[----:B------:R-:W-:-:S05]  /*13ff0*/  HADD2.F32 R0, -RZ, R172.H0_H0 ;  /* 0x200000acff007230 */ /* 0x000fca0000004100 */
[----:B------:R-:W-:-:S04]  /*14000*/  @P5 FADD.FTZ R3, R0, -R187 ;  /* 0x800000bb00035221 */ /* 0x000fc80000010000 */
[----:B------:R-:W-:Y:S01]  /*14010*/  @P5 FFMA.FTZ R3, R186, -0.69314718246459960938, R3 ;  /* 0xbf317218ba035823 */ /* 0x000fe20000010003 */
[----:B------:R-:W-:Y:S02]  /*14020*/  HADD2.F32 R172, -RZ, R172.H1_H1 ;  /* 0x300000acffac7230 */ /* 0x000fe40000004100 */
[----:B------:R-:W-:Y:S01]  /*14030*/  HADD2.F32 R0, -RZ, R173.H0_H0 ;  /* 0x200000adff007230 */ /* 0x000fe20000004100 */
[----:B---3--:R-:W-:Y:S02]  /*14040*/  @P5 FADD.FTZ R3, R40, R3 ;  /* 0x0000000328035221 */ /* 0x008fe40000010000 */
[----:B-1----:R-:W-:-:S03]  /*14050*/  @P5 FADD.FTZ R33, R172, -R187 ;  /* 0x800000bbac215221 */ /* 0x002fc60000010000 */
[----:B------:R-:W-:Y:S01]  /*14060*/  @P5 F2FP.PACK_AB R3, RZ, R3 ;  /* 0x00000003ff03523e */ /* 0x000fe200000000ff */
[----:B------:R-:W-:-:S03]  /*14070*/  HADD2.F32 R2, -RZ, R173.H1_H1 ;  /* 0x300000adff027230 */ /* 0x000fc60000004100 */
[----:B0-----:R-:W-:Y:S01]  /*14080*/  PRMT R94, R3, 0x7610, R94 ;  /* 0x00007610035e7816 */ /* 0x001fe2000000005e */
[----:B------:R-:W-:Y:S02]  /*14090*/  @P3 FADD.FTZ R3, R0, -R187 ;  /* 0x800000bb00033221 */ /* 0x000fe40000010000 */
[C---:B------:R-:W-:Y:S02]  /*140a0*/  @P5 FFMA.FTZ R33, R186.reuse, -0.69314718246459960938, R33 ;  /* 0xbf317218ba215823 */ /* 0x040fe40000010021 */
[----:B------:R-:W-:Y:S02]  /*140b0*/  @P3 FFMA.FTZ R3, R186, -0.69314718246459960938, R3 ;  /* 0xbf317218ba033823 */ /* 0x000fe40000010003 */
[----:B--2---:R-:W-:Y:S02]  /*140c0*/  @P5 FADD.FTZ R33, R44, R33 ;  /* 0x000000212c215221 */ /* 0x004fe40000010000 */
[----:B------:R-:W-:-:S03]  /*140d0*/  @P3 FADD.FTZ R35, R2, -R187 ;  /* 0x800000bb02233221 */ /* 0x000fc60000010000 */
[----:B------:R-:W-:Y:S01]  /*140e0*/  @P5 F2FP.PACK_AB R33, RZ, R33 ;  /* 0x00000021ff21523e */ /* 0x000fe200000000ff */
[----:B------:R-:W-:Y:S01]  /*140f0*/  @P3 FFMA.FTZ R35, R186, -0.69314718246459960938, R35 ;  /* 0xbf317218ba233823 */ /* 0x000fe20000010023 */
[----:B------:R-:W-:Y:S02]  /*14100*/  @P5 STG.E [R190.64+0x190], R28 ;  /* 0x0001901cbe005986 */ /* 0x000fe4000c101904 */
[----:B------:R-:W-:Y:S02]  /*14110*/  PRMT R2, R33, 0x7610, R2 ;  /* 0x0000761021027816 */ /* 0x000fe40000000002 */
[----:B------:R0:W-:Y:S01]  /*14120*/  @P5 STG.E.U16 [R188.64+0xc8], R94 ;  /* 0x0000c85ebc005986 */ /* 0x0001e2000c101504 */
[----:B------:R-:W-:-:S03]  /*14130*/  HADD2.F32 R0, -RZ, R174.H0_H0 ;  /* 0x200000aeff007230 */ /* 0x000fc60000004100 */
[----:B------:R1:W-:Y:S01]  /*14140*/  @P5 STG.E [R190.64+0x194], R29 ;  /* 0x0001941dbe005986 */ /* 0x0003e2000c101904 */
[----:B------:R-:W-:-:S03]  /*14150*/  HADD2.F32 R174, -RZ, R174.H1_H1 ;  /* 0x300000aeffae7230 */ /* 0x000fc60000004100 */
[----:B------:R2:W-:Y:S04]  /*14160*/  @P5 STG.E.U16 [R188.64+0xca], R2 ;  /* 0x0000ca02bc005986 */ /* 0x0005e8000c101504 */
[----:B------:R-:W-:Y:S01]  /*14170*/  @P3 STG.E [R190.64+0x198], R30 ;  /* 0x0001981ebe003986 */ /* 0x000fe2000c101904 */
[----:B------:R-:W-:Y:S02]  /*14180*/  @P2 FADD.FTZ R33, R0, -R187 ;  /* 0x800000bb00212221 */ /* 0x000fe40000010000 */
[----:B----4-:R-:W-:Y:S02]  /*14190*/  @P3 FADD.FTZ R3, R42, R3 ;  /* 0x000000032a033221 */ /* 0x010fe40000010000 */
[----:B------:R-:W-:-:S03]  /*141a0*/  @P3 FADD.FTZ R35, R46, R35 ;  /* 0x000000232e233221 */ /* 0x000fc60000010000 */
[----:B------:R-:W-:Y:S02]  /*141b0*/  @P3 F2FP.PACK_AB R3, RZ, R3 ;  /* 0x00000003ff03323e */ /* 0x000fe400000000ff */
[----:B------:R-:W-:Y:S02]  /*141c0*/  @P3 F2FP.PACK_AB R35, RZ, R35 ;  /* 0x00000023ff23323e */ /* 0x000fe400000000ff */
[----:B0-----:R-:W-:-:S05]  /*141d0*/  PRMT R94, R3, 0x7610, R94 ;  /* 0x00007610035e7816 */ /* 0x001fca000000005e */
[----:B------:R-:W-:Y:S04]  /*141e0*/  @P3 STG.E.U16 [R188.64+0xcc], R94 ;  /* 0x0000cc5ebc003986 */ /* 0x000fe8000c101504 */
[----:B------:R0:W-:Y:S04]  /*141f0*/  @P3 STG.E [R190.64+0x19c], R31 ;  /* 0x00019c1fbe003986 */ /* 0x0001e8000c101904 */
[----:B------:R-:W-:Y:S01]  /*14200*/  @P3 STG.E.U16 [R188.64+0xce], R35 ;  /* 0x0000ce23bc003986 */ /* 0x000fe2000c101504 */
[----:B------:R-:W-:Y:S01]  /*14210*/  ISETP.GE.AND P3, PT, R212, 0x3a, PT ;  /* 0x0000003ad400780c */ /* 0x000fe20003f66270 */
[----:B------:R-:W-:Y:S01]  /*14220*/  @P2 FADD.FTZ R3, R174, -R187 ;  /* 0x800000bbae032221 */ /* 0x000fe20000010000 */
[----:B------:R-:W-:Y:S01]  /*14230*/  HADD2.F32 R0, -RZ, R175.H0_H0 ;  /* 0x200000afff007230 */ /* 0x000fe20000004100 */
[----:B------:R-:W-:-:S02]  /*14240*/  @P2 FFMA.FTZ R33, R186, -0.69314718246459960938, R33 ;  /* 0xbf317218ba212823 */ /* 0x000fc40000010021 */
[----:B------:R-:W-:Y:S02]  /*14250*/  @P2 FFMA.FTZ R3, R186, -0.69314718246459960938, R3 ;  /* 0xbf317218ba032823 */ /* 0x000fe40000010003 */
[----:B-1----:R-:W-:Y:S01]  /*14260*/  @P1 FADD.FTZ R29, R0, -R187 ;  /* 0x800000bb001d1221 */ /* 0x002fe20000010000 */
[----:B------:R-:W-:-:S05]  /*14270*/  HADD2.F32 R0, -RZ, R176.H0_H0 ;  /* 0x200000b0ff007230 */ /* 0x000fca0000004100 */
[----:B------:R-:W3:Y:S01]  /*14280*/  @P3 LDG.E.CONSTANT R28, [R192.64] ;  /* 0x00000004c01c3981 */ /* 0x000ee2000c1e9900 */
[----:B--2---:R-:W-:Y:S01]  /*14290*/  HADD2.F32 R2, -RZ, R175.H1_H1 ;  /* 0x300000afff027230 */ /* 0x004fe20000004100 */
[----:B------:R-:W-:Y:S01]  /*142a0*/  ISETP.GE.AND P5, PT, R212, 0x3b, PT ;  /* 0x0000003bd400780c */ /* 0x000fe20003fa6270 */
[----:B------:R-:W-:Y:S01]  /*142b0*/  HADD2.F32 R176, -RZ, R176.H1_H1 ;  /* 0x300000b0ffb07230 */ /* 0x000fe20000004100 */
[----:B------:R1:W-:Y:S02]  /*142c0*/  @P2 STG.E [R190.64+0x1a0], R24 ;  /* 0x0001a018be002986 */ /* 0x0003e4000c101904 */
[----:B0-----:R-:W-:Y:S02]  /*142d0*/  @P1 FADD.FTZ R31, R2, -R187 ;  /* 0x800000bb021f1221 */ /* 0x001fe40000010000 */
[C---:B------:R-:W-:Y:S02]  /*142e0*/  @P1 FFMA.FTZ R29, R186.reuse, -0.69314718246459960938, R29 ;  /* 0xbf317218ba1d1823 */ /* 0x040fe4000001001d */
[----:B------:R-:W-:-:S05]  /*142f0*/  @P1 FFMA.FTZ R31, R186, -0.69314718246459960938, R31 ;  /* 0xbf317218ba1f1823 */ /* 0x000fca000001001f */
[----:B------:R-:W4:Y:S04]  /*14300*/  @P5 LDG.E.CONSTANT R34, [R192.64] ;  /* 0x00000004c0225981 */ /* 0x000f28000c1e9900 */
[----:B-1----:R-:W4:Y:S01]  /*14310*/  @P3 LDG.E.CONSTANT R24, [R192.64] ;  /* 0x00000004c0183981 */ /* 0x002f22000c1e9900 */
[----:B------:R-:W-:-:S03]  /*14320*/  HADD2.F32 R2, -RZ, R177.H1_H1 ;  /* 0x300000b1ff027230 */ /* 0x000fc60000004100 */
[----:B------:R-:W4:Y:S01]  /*14330*/  @P5 LDG.E.CONSTANT R30, [R192.64] ;  /* 0x00000004c01e5981 */ /* 0x000f22000c1e9900 */
[----:B------:R-:W-:-:S05]  /*14340*/  @P2 FADD.FTZ R3, R36, R3 ;  /* 0x0000000324032221 */ /* 0x000fca0000010000 */
[----:B------:R-:W-:-:S04]  /*14350*/  @P2 F2FP.PACK_AB R3, RZ, R3 ;  /* 0x00000003ff03223e */ /* 0x000fc800000000ff */
[----:B------:R-:W-:Y:S01]  /*14360*/  PRMT R94, R3, 0x7610, R94 ;  /* 0x00007610035e7816 */ /* 0x000fe2000000005e */
[----:B------:R-:W-:-:S04]  /*14370*/  @P4 FADD.FTZ R3, R0, -R187 ;  /* 0x800000bb00034221 */ /* 0x000fc80000010000 */
[----:B------:R-:W-:Y:S01]  /*14380*/  @P4 FFMA.FTZ R3, R186, -0.69314718246459960938, R3 ;  /* 0xbf317218ba034823 */ /* 0x000fe20000010003 */
[----:B------:R-:W-:Y:S01]  /*14390*/  HADD2.F32 R0, -RZ, R177.H0_H0 ;  /* 0x200000b1ff007230 */ /* 0x000fe20000004100 */
[----:B------:R-:W-:-:S05]  /*143a0*/  @P2 FADD.FTZ R33, R48, R33 ;  /* 0x0000002130212221 */ /* 0x000fca0000010000 */
[----:B------:R-:W-:-:S05]  /*143b0*/  @P2 F2FP.PACK_AB R33, RZ, R33 ;  /* 0x00000021ff21223e */ /* 0x000fca00000000ff */
[----:B------:R-:W-:Y:S04]  /*143c0*/  @P2 STG.E.U16 [R188.64+0xd0], R33 ;  /* 0x0000d021bc002986 */ /* 0x000fe8000c101504 */
[----:B------:R0:W-:Y:S01]  /*143d0*/  @P2 STG.E [R190.64+0x1a4], R25 ;  /* 0x0001a419be002986 */ /* 0x0001e2000c101904 */
[----:B------:R-:W-:Y:S02]  /*143e0*/  @P1 FADD.FTZ R29, R52, R29 ;  /* 0x0000001d341d1221 */ /* 0x000fe40000010000 */
[----:B0-----:R-:W-:Y:S02]  /*143f0*/  @P4 FADD.FTZ R25, R176, -R187 ;  /* 0x800000bbb0194221 */ /* 0x001fe40000010000 */
[----:B------:R-:W-:Y:S02]  /*14400*/  @P4 FADD.FTZ R3, R50, R3 ;  /* 0x0000000332034221 */ /* 0x000fe40000010000 */
[----:B------:R-:W-:-:S02]  /*14410*/  @P4 FFMA.FTZ R25, R186, -0.69314718246459960938, R25 ;  /* 0xbf317218ba194823 */ /* 0x000fc40000010019 */
[----:B------:R-:W-:Y:S01]  /*14420*/  @P1 FADD.FTZ R31, R38, R31 ;  /* 0x0000001f261f1221 */ /* 0x000fe20000010000 */
[----:B------:R-:W-:Y:S01]  /*14430*/  @P1 F2FP.PACK_AB R29, RZ, R29 ;  /* 0x0000001dff1d123e */ /* 0x000fe200000000ff */
[----:B------:R0:W-:Y:S01]  /*14440*/  @P2 STG.E.U16 [R188.64+0xd2], R94 ;  /* 0x0000d25ebc002986 */ /* 0x0001e2000c101504 */
[----:B------:R-:W-:Y:S02]  /*14450*/  @P4 F2FP.PACK_AB R3, RZ, R3 ;  /* 0x00000003ff03423e */ /* 0x000fe400000000ff */
[----:B------:R-:W-:Y:S01]  /*14460*/  @P1 F2FP.PACK_AB R31, RZ, R31 ;  /* 0x0000001fff1f123e */ /* 0x000fe200000000ff */
[----:B------:R-:W-:Y:S01]  /*14470*/  @P4 FADD.FTZ R25, R54, R25 ;  /* 0x0000001936194221 */ /* 0x000fe20000010000 */
[----:B------:R-:W-:Y:S01]  /*14480*/  ISETP.GE.AND P2, PT, R212, 0x3c, PT ;  /* 0x0000003cd400780c */ /* 0x000fe20003f46270 */
[----:B------:R-:W-:Y:S03]  /*14490*/  @P1 STG.E [R190.64+0x1a8], R26 ;  /* 0x0001a81abe001986 */ /* 0x000fe6000c101904 */
[----:B------:R-:W-:Y:S01]  /*144a0*/  @P4 F2FP.PACK_AB R25, RZ, R25 ;  /* 0x00000019ff19423e */ /* 0x000fe200000000ff */
[----:B------:R1:W-:Y:S01]  /*144b0*/  @P1 STG.E.U16 [R188.64+0xd4], R29 ;  /* 0x0000d41dbc001986 */ /* 0x0003e2000c101504 */
[----:B0-----:R-:W-:Y:S01]  /*144c0*/  PRMT R94, R3, 0x7610, R94 ;  /* 0x00007610035e7816 */ /* 0x001fe2000000005e */
[----:B------:R-:W-:Y:S01]  /*144d0*/  @P0 FADD.FTZ R3, R0, -R187 ;  /* 0x800000bb00030221 */ /* 0x000fe20000010000 */
[--C-:B------:R-:W-:Y:S01]  /*144e0*/  HADD2.F32 R0, -RZ, R178.reuse.H0_H0 ;  /* 0x200000b2ff007230 */ /* 0x100fe20000004100 */
[----:B------:R0:W-:Y:S01]  /*144f0*/  @P1 STG.E [R190.64+0x1ac], R27 ;  /* 0x0001ac1bbe001986 */ /* 0x0001e2000c101904 */
[----:B------:R-:W-:-:S03]  /*14500*/  HADD2.F32 R178, -RZ, R178.H1_H1 ;  /* 0x300000b2ffb27230 */ /* 0x000fc60000004100 */
[----:B------:R-:W-:Y:S01]  /*14510*/  @P1 STG.E.U16 [R188.64+0xd6], R31 ;  /* 0x0000d61fbc001986 */ /* 0x000fe2000c101504 */
[----:B------:R-:W-:Y:S02]  /*14520*/  ISETP.GE.AND P1, PT, R212, 0x3d, PT ;  /* 0x0000003dd400780c */ /* 0x000fe40003f26270 */
[----:B-1----:R-:W-:Y:S01]  /*14530*/  PRMT R29, R25, 0x7610, R29 ;  /* 0x00007610191d7816 */ /* 0x002fe2000000001d */
[----:B------:R-:W-:Y:S01]  /*14540*/  @P0 FADD.FTZ R25, R2, -R187 ;  /* 0x800000bb02190221 */ /* 0x000fe20000010000 */
[----:B------:R1:W-:Y:S01]  /*14550*/  @P4 STG.E [R190.64+0x1b0], R20 ;  /* 0x0001b014be004986 */ /* 0x0003e2000c101904 */
[----:B------:R-:W-:Y:S02]  /*14560*/  @P0 FFMA.FTZ R3, R186, -0.69314718246459960938, R3 ;  /* 0xbf317218ba030823 */ /* 0x000fe40000010003 */
[----:B0-----:R-:W-:Y:S01]  /*14570*/  @P6 FADD.FTZ R27, R0, -R187 ;  /* 0x800000bb001b6221 */ /* 0x001fe20000010000 */
[----:B------:R-:W-:Y:S01]  /*14580*/  @P4 STG.E.U16 [R188.64+0xd8], R94 ;  /* 0x0000d85ebc004986 */ /* 0x000fe2000c101504 */
[----:B------:R-:W-:-:S03]  /*14590*/  @P0 FFMA.FTZ R25, R186, -0.69314718246459960938, R25 ;  /* 0xbf317218ba190823 */ /* 0x000fc60000010019 */
[----:B------:R0:W-:Y:S01]  /*145a0*/  @P4 STG.E [R190.64+0x1b4], R21 ;  /* 0x0001b415be004986 */ /* 0x0001e2000c101904 */
[----:B------:R-:W-:Y:S02]  /*145b0*/  @P0 FADD.FTZ R3, R32, R3 ;  /* 0x0000000320030221 */ /* 0x000fe40000010000 */
[----:B------:R-:W-:Y:S01]  /*145c0*/  @P6 FFMA.FTZ R27, R186, -0.69314718246459960938, R27 ;  /* 0xbf317218ba1b6823 */ /* 0x000fe2000001001b */
[----:B-1----:R-:W2:Y:S01]  /*145d0*/  @P2 LDG.E.CONSTANT R20, [R192.64] ;  /* 0x00000004c0142981 */ /* 0x002ea2000c1e9900 */
[----:B------:R-:W-:-:S03]  /*145e0*/  @P0 FADD.FTZ R25, R56, R25 ;  /* 0x0000001938190221 */ /* 0x000fc60000010000 */
[----:B------:R-:W2:Y:S01]  /*145f0*/  @P2 LDG.E.CONSTANT R26, [R192.64] ;  /* 0x00000004c01a2981 */ /* 0x000ea2000c1e9900 */
[----:B0-----:R-:W-:Y:S01]  /*14600*/  @P6 FADD.FTZ R21, R178, -R187 ;  /* 0x800000bbb2156221 */ /* 0x001fe20000010000 */
[----:B------:R-:W-:Y:S01]  /*14610*/  @P0 F2FP.PACK_AB R3, RZ, R3 ;  /* 0x00000003ff03023e */ /* 0x000fe200000000ff */
[----:B------:R-:W-:Y:S01]  /*14620*/  @P6 FADD.FTZ R27, R58, R27 ;  /* 0x0000001b3a1b6221 */ /* 0x000fe20000010000 */
[----:B------:R-:W2:Y:S01]  /*14630*/  @P1 LDG.E.CONSTANT R36, [R192.64] ;  /* 0x00000004c0241981 */ /* 0x000ea2000c1e9900 */
[----:B------:R-:W-:Y:S01]  /*14640*/  @P6 FFMA.FTZ R21, R186, -0.69314718246459960938, R21 ;  /* 0xbf317218ba156823 */ /* 0x000fe20000010015 */
[----:B------:R-:W-:Y:S02]  /*14650*/  @P0 F2FP.PACK_AB R25, RZ, R25 ;  /* 0x00000019ff19023e */ /* 0x000fe400000000ff */
[----:B------:R-:W-:Y:S01]  /*14660*/  @P4 STG.E.U16 [R188.64+0xda], R29 ;  /* 0x0000da1dbc004986 */ /* 0x000fe2000c101504 */
[----:B------:R-:W-:Y:S01]  /*14670*/  @P6 FADD.FTZ R21, R60, R21 ;  /* 0x000000153c156221 */ /* 0x000fe20000010000 */
[----:B------:R-:W-:-:S02]  /*14680*/  ISETP.GE.AND P4, PT, R212, 0x3e, PT ;  /* 0x0000003ed400780c */ /* 0x000fc40003f86270 */
[----:B------:R-:W2:Y:S01]  /*14690*/  @P1 LDG.E.CONSTANT R32, [R192.64] ;  /* 0x00000004c0201981 */ /* 0x000ea2000c1e9900 */
[----:B------:R-:W-:-:S03]  /*146a0*/  @P6 F2FP.PACK_AB R27, RZ, R27 ;  /* 0x0000001bff1b623e */ /* 0x000fc600000000ff */
[----:B------:R0:W-:Y:S01]  /*146b0*/  @P0 STG.E [R190.64+0x1b8], R22 ;  /* 0x0001b816be000986 */ /* 0x0001e2000c101904 */
[----:B------:R-:W-:-:S03]  /*146c0*/  @P6 F2FP.PACK_AB R21, RZ, R21 ;  /* 0x00000015ff15623e */ /* 0x000fc600000000ff */
[----:B------:R1:W-:Y:S04]  /*146d0*/  @P0 STG.E.U16 [R188.64+0xdc], R3 ;  /* 0x0000dc03bc000986 */ /* 0x0003e8000c101504 */
[----:B------:R-:W-:Y:S04]  /*146e0*/  @P0 STG.E [R190.64+0x1bc], R23 ;  /* 0x0001bc17be000986 */ /* 0x000fe8000c101904 */
[----:B------:R-:W-:Y:S01]  /*146f0*/  @P0 STG.E.U16 [R188.64+0xde], R25 ;  /* 0x0000de19bc000986 */ /* 0x000fe2000c101504 */
[----:B------:R-:W-:-:S03]  /*14700*/  ISETP.GE.AND P0, PT, R212, 0x3f, PT ;  /* 0x0000003fd400780c */ /* 0x000fc60003f06270 */
[----:B------:R-:W-:Y:S04]  /*14710*/  @P6 STG.E [R190.64+0x1c0], R16 ;  /* 0x0001c010be006986 */ /* 0x000fe8000c101904 */
[----:B------:R-:W-:Y:S04]  /*14720*/  @P6 STG.E.U16 [R188.64+0xe0], R27 ;  /* 0x0000e01bbc006986 */ /* 0x000fe8000c101504 */
[----:B------:R1:W-:Y:S04]  /*14730*/  @P6 STG.E [R190.64+0x1c4], R17 ;  /* 0x0001c411be006986 */ /* 0x0003e8000c101904 */
[----:B------:R1:W-:Y:S01]  /*14740*/  @P6 STG.E.U16 [R188.64+0xe2], R21 ;  /* 0x0000e215bc006986 */ /* 0x0003e2000c101504 */
[----:B------:R-:W-:-:S03]  /*14750*/  ISETP.GE.AND P6, PT, R212, 0x40, PT ;  /* 0x00000040d400780c */ /* 0x000fc60003fc6270 */
[----:B0-----:R-:W2:Y:S04]  /*14760*/  @P4 LDG.E.CONSTANT R22, [R192.64] ;  /* 0x00000004c0164981 */ /* 0x001ea8000c1e9900 */
[----:B------:R-:W2:Y:S04]  /*14770*/  @P4 LDG.E.CONSTANT R38, [R192.64] ;  /* 0x00000004c0264981 */ /* 0x000ea8000c1e9900 */
[----:B------:R-:W2:Y:S04]  /*14780*/  @P0 LDG.E.CONSTANT R40, [R192.64] ;  /* 0x00000004c0280981 */ /* 0x000ea8000c1e9900 */
[----:B------:R-:W2:Y:S04]  /*14790*/  @P0 LDG.E.CONSTANT R42, [R192.64] ;  /* 0x00000004c02a0981 */ /* 0x000ea8000c1e9900 */
[----:B------:R-:W2:Y:S01]  /*147a0*/  @P6 LDG.E.CONSTANT R44, [R192.64] ;  /* 0x00000004c02c6981 */ /* 0x000ea2000c1e9900 */
[----:B------:R-:W-:-:S05]  /*147b0*/  HADD2.F32 R0, -RZ, R179.H0_H0 ;  /* 0x200000b3ff007230 */ /* 0x000fca0000004100 */
[----:B-1----:R-:W-:Y:S01]  /*147c0*/  @P3 FADD.FTZ R3, R0, -R187 ;  /* 0x800000bb00033221 */ /* 0x002fe20000010000 */
[----:B------:R-:W-:-:S03]  /*147d0*/  HADD2.F32 R0, -RZ, R179.H1_H1 ;  /* 0x300000b3ff007230 */ /* 0x000fc60000004100 */
[----:B------:R-:W-:Y:S01]  /*147e0*/  @P3 FFMA.FTZ R3, R186, -0.69314718246459960938, R3 ;  /* 0xbf317218ba033823 */ /* 0x000fe20000010003 */
[--C-:B------:R-:W-:Y:S01]  /*147f0*/  HADD2.F32 R2, -RZ, R180.reuse.H0_H0 ;  /* 0x200000b4ff027230 */ /* 0x100fe20000004100 */
[----:B------:R-:W-:Y:S01]  /*14800*/  @P3 FADD.FTZ R17, R0, -R187 ;  /* 0x800000bb00113221 */ /* 0x000fe20000010000 */
[----:B------:R-:W-:-:S03]  /*14810*/  HADD2.F32 R180, -RZ, R180.H1_H1 ;  /* 0x300000b4ffb47230 */ /* 0x000fc60000004100 */
[----:B------:R-:W-:Y:S02]  /*14820*/  @P3 FFMA.FTZ R17, R186, -0.69314718246459960938, R17 ;  /* 0xbf317218ba113823 */ /* 0x000fe40000010011 */
[----:B------:R-:W-:Y:S01]  /*14830*/  @P5 FADD.FTZ R21, R2, -R187 ;  /* 0x800000bb02155221 */ /* 0x000fe20000010000 */
[----:B------:R-:W-:-:S03]  /*14840*/  HADD2.F32 R0, -RZ, R181.H0_H0 ;  /* 0x200000b5ff007230 */ /* 0x000fc60000004100 */
[----:B------:R-:W-:Y:S01]  /*14850*/  @P5 FFMA.FTZ R21, R186, -0.69314718246459960938, R21 ;  /* 0xbf317218ba155823 */ /* 0x000fe20000010015 */
[----:B------:R-:W-:Y:S01]  /*14860*/  @P3 STG.E [R190.64+0x1c8], R18 ;  /* 0x0001c812be003986 */ /* 0x000fe2000c101904 */
[--C-:B------:R-:W-:Y:S02]  /*14870*/  HADD2.F32 R2, -RZ, R182.reuse.H0_H0 ;  /* 0x200000b6ff027230 */ /* 0x100fe40000004100 */
[----:B------:R-:W-:Y:S01]  /*14880*/  HADD2.F32 R182, -RZ, R182.H1_H1 ;  /* 0x300000b6ffb67230 */ /* 0x000fe20000004100 */
[----:B---3--:R-:W-:-:S05]  /*14890*/  @P3 FADD.FTZ R3, R28, R3 ;  /* 0x000000031c033221 */ /* 0x008fca0000010000 */
[----:B------:R-:W-:-:S04]  /*148a0*/  @P3 F2FP.PACK_AB R3, RZ, R3 ;  /* 0x00000003ff03323e */ /* 0x000fc800000000ff */
[----:B------:R-:W-:Y:S01]  /*148b0*/  PRMT R94, R3, 0x7610, R94 ;  /* 0x00007610035e7816 */ /* 0x000fe2000000005e */
[----:B------:R-:W-:-:S04]  /*148c0*/  @P5 FADD.FTZ R3, R180, -R187 ;  /* 0x800000bbb4035221 */ /* 0x000fc80000010000 */
[----:B------:R-:W-:Y:S02]  /*148d0*/  @P5 FFMA.FTZ R3, R186, -0.69314718246459960938, R3 ;  /* 0xbf317218ba035823 */ /* 0x000fe40000010003 */
[----:B----4-:R-:W-:Y:S02]  /*148e0*/  @P3 FADD.FTZ R17, R24, R17 ;  /* 0x0000001118113221 */ /* 0x010fe40000010000 */
[----:B------:R-:W-:-:S03]  /*148f0*/  @P5 FADD.FTZ R3, R34, R3 ;  /* 0x0000000322035221 */ /* 0x000fc60000010000 */
[----:B------:R-:W-:Y:S01]  /*14900*/  @P3 F2FP.PACK_AB R17, RZ, R17 ;  /* 0x00000011ff11323e */ /* 0x000fe200000000ff */
[----:B------:R-:W-:Y:S01]  /*14910*/  @P5 FADD.FTZ R21, R30, R21 ;  /* 0x000000151e155221 */ /* 0x000fe20000010000 */
[----:B------:R-:W-:Y:S02]  /*14920*/  @P5 F2FP.PACK_AB R3, RZ, R3 ;  /* 0x00000003ff03523e */ /* 0x000fe400000000ff */
[----:B------:R-:W-:Y:S01]  /*14930*/  PRMT R16, R17, 0x7610, R16 ;  /* 0x0000761011107816 */ /* 0x000fe20000000010 */
[----:B------:R-:W-:Y:S01]  /*14940*/  @P2 FADD.FTZ R17, R0, -R187 ;  /* 0x800000bb00112221 */ /* 0x000fe20000010000 */
[----:B------:R-:W-:Y:S01]  /*14950*/  HADD2.F32 R0, -RZ, R181.H1_H1 ;  /* 0x300000b5ff007230 */ /* 0x000fe20000004100 */
[----:B------:R0:W-:Y:S01]  /*14960*/  @P3 STG.E.U16 [R188.64+0xe4], R94 ;  /* 0x0000e45ebc003986 */ /* 0x0001e2000c101504 */
[----:B------:R-:W-:-:S03]  /*14970*/  @P5 F2FP.PACK_AB R21, RZ, R21 ;  /* 0x00000015ff15523e */ /* 0x000fc600000000ff */
[----:B------:R1:W-:Y:S04]  /*14980*/  @P3 STG.E [R190.64+0x1cc], R19 ;  /* 0x0001cc13be003986 */ /* 0x0003e8000c101904 */
[----:B------:R-:W-:Y:S01]  /*14990*/  @P3 STG.E.U16 [R188.64+0xe6], R16 ;  /* 0x0000e610bc003986 */ /* 0x000fe2000c101504 */
[----:B0-----:R-:W-:Y:S01]  /*149a0*/  PRMT R94, R3, 0x7610, R94 ;  /* 0x00007610035e7816 */ /* 0x001fe2000000005e */
[----:B------:R-:W-:Y:S02]  /*149b0*/  @P2 FADD.FTZ R3, R0, -R187 ;  /* 0x800000bb00032221 */ /* 0x000fe40000010000 */
[----:B------:R-:W-:Y:S02]  /*149c0*/  @P5 STG.E [R190.64+0x1d0], R12 ;  /* 0x0001d00cbe005986 */ /* 0x000fe4000c101904 */
[----:B------:R-:W-:-:S02]  /*149d0*/  @P2 FFMA.FTZ R3, R186, -0.69314718246459960938, R3 ;  /* 0xbf317218ba032823 */ /* 0x000fc40000010003 */
[----:B------:R-:W-:Y:S01]  /*149e0*/  @P5 STG.E.U16 [R188.64+0xe8], R21 ;  /* 0x0000e815bc005986 */ /* 0x000fe2000c101504 */
[----:B------:R-:W-:-:S03]  /*149f0*/  @P2 FFMA.FTZ R17, R186, -0.69314718246459960938, R17 ;  /* 0xbf317218ba112823 */ /* 0x000fc60000010011 */
[----:B------:R0:W-:Y:S01]  /*14a00*/  @P5 STG.E [R190.64+0x1d4], R13 ;  /* 0x0001d40dbe005986 */ /* 0x0001e2000c101904 */
[----:B-1----:R-:W-:Y:S01]  /*14a10*/  @P1 FADD.FTZ R19, R2, -R187 ;  /* 0x800000bb02131221 */ /* 0x002fe20000010000 */
[----:B------:R-:W-:-:S03]  /*14a20*/  HADD2.F32 R0, -RZ, R183.H0_H0 ;  /* 0x200000b7ff007230 */ /* 0x000fc60000004100 */
[----:B------:R-:W-:Y:S02]  /*14a30*/  @P1 FFMA.FTZ R19, R186, -0.69314718246459960938, R19 ;  /* 0xbf317218ba131823 */ /* 0x000fe40000010013 */
[----:B0-----:R-:W-:-:S04]  /*14a40*/  @P1 FADD.FTZ R13, R182, -R187 ;  /* 0x800000bbb60d1221 */ /* 0x001fc80000010000 */
[----:B------:R-:W-:Y:S01]  /*14a50*/  @P1 FFMA.FTZ R13, R186, -0.69314718246459960938, R13 ;  /* 0xbf317218ba0d1823 */ /* 0x000fe2000001000d */
[----:B------:R0:W-:Y:S01]  /*14a60*/  @P5 STG.E.U16 [R188.64+0xea], R94 ;  /* 0x0000ea5ebc005986 */ /* 0x0001e2000c101504 */
[----:B------:R-:W-:-:S03]  /*14a70*/  HADD2.F32 R2, -RZ, R184.H0_H0 ;  /* 0x200000b8ff027230 */ /* 0x000fc60000004100 */
[----:B------:R-:W-:Y:S01]  /*14a80*/  @P2 STG.E [R190.64+0x1d8], R14 ;  /* 0x0001d80ebe002986 */ /* 0x000fe2000c101904 */
[----:B------:R-:W-:Y:S01]  /*14a90*/  HADD2.F32 R184, -RZ, R184.H1_H1 ;  /* 0x300000b8ffb87230 */ /* 0x000fe20000004100 */
[----:B--2---:R-:W-:Y:S02]  /*14aa0*/  @P2 FADD.FTZ R3, R20, R3 ;  /* 0x0000000314032221 */ /* 0x004fe40000010000 */
[----:B------:R-:W-:-:S03]  /*14ab0*/  @P2 FADD.FTZ R17, R26, R17 ;  /* 0x000000111a112221 */ /* 0x000fc60000010000 */
[----:B------:R-:W-:Y:S02]  /*14ac0*/  @P2 F2FP.PACK_AB R3, RZ, R3 ;  /* 0x00000003ff03223e */ /* 0x000fe400000000ff */
[----:B------:R-:W-:Y:S01]  /*14ad0*/  @P2 F2FP.PACK_AB R17, RZ, R17 ;  /* 0x00000011ff11223e */ /* 0x000fe200000000ff */
[----:B------:R-:W-:Y:S01]  /*14ae0*/  @P1 FADD.FTZ R13, R36, R13 ;  /* 0x0000000d240d1221 */ /* 0x000fe20000010000 */
[----:B0-----:R-:W-:Y:S01]  /*14af0*/  PRMT R94, R3, 0x7610, R94 ;  /* 0x00007610035e7816 */ /* 0x001fe2000000005e */
[----:B------:R-:W-:Y:S01]  /*14b00*/  @P4 FADD.FTZ R3, R0, -R187 ;  /* 0x800000bb00034221 */ /* 0x000fe20000010000 */
[----:B------:R-:W-:Y:S02]  /*14b10*/  HADD2.F32 R0, -RZ, R183.H1_H1 ;  /* 0x300000b7ff007230 */ /* 0x000fe40000004100 */
[----:B------:R-:W-:Y:S01]  /*14b20*/  @P1 F2FP.PACK_AB R13, RZ, R13 ;  /* 0x0000000dff0d123e */ /* 0x000fe200000000ff */
[----:B------:R-:W-:Y:S01]  /*14b30*/  @P1 FADD.FTZ R19, R32, R19 ;  /* 0x0000001320131221 */ /* 0x000fe20000010000 */
[----:B------:R-:W-:Y:S02]  /*14b40*/  @P2 STG.E.U16 [R188.64+0xec], R17 ;  /* 0x0000ec11bc002986 */ /* 0x000fe4000c101504 */
[----:B------:R-:W-:-:S02]  /*14b50*/  PRMT R12, R13, 0x7610, R12 ;  /* 0x000076100d0c7816 */ /* 0x000fc4000000000c */
[----:B------:R-:W-:Y:S01]  /*14b60*/  @P1 F2FP.PACK_AB R19, RZ, R19 ;  /* 0x00000013ff13123e */ /* 0x000fe200000000ff */
[----:B------:R0:W-:Y:S01]  /*14b70*/  @P2 STG.E [R190.64+0x1dc], R15 ;  /* 0x0001dc0fbe002986 */ /* 0x0001e2000c101904 */
[----:B------:R-:W-:-:S03]  /*14b80*/  @P4 FADD.FTZ R13, R0, -R187 ;  /* 0x800000bb000d4221 */ /* 0x000fc60000010000 */
[----:B------:R-:W-:Y:S01]  /*14b90*/  @P2 STG.E.U16 [R188.64+0xee], R94 ;  /* 0x0000ee5ebc002986 */ /* 0x000fe2000c101504 */
[----:B------:R-:W-:-:S03]  /*14ba0*/  @P4 FFMA.FTZ R3, R186, -0.69314718246459960938, R3 ;  /* 0xbf317218ba034823 */ /* 0x000fc60000010003 */
[----:B------:R1:W-:Y:S01]  /*14bb0*/  @P1 STG.E [R190.64+0x1e0], R8 ;  /* 0x0001e008be001986 */ /* 0x0003e2000c101904 */
[----:B------:R-:W-:-:S03]  /*14bc0*/  @P4 FFMA.FTZ R13, R186, -0.69314718246459960938, R13 ;  /* 0xbf317218ba0d4823 */ /* 0x000fc6000001000d */
[----:B------:R-:W-:Y:S01]  /*14bd0*/  @P1 STG.E.U16 [R188.64+0xf0], R19 ;  /* 0x0000f013bc001986 */ /* 0x000fe2000c101504 */
[----:B0-----:R-:W-:-:S03]  /*14be0*/  @P0 FADD.FTZ R15, R2, -R187 ;  /* 0x800000bb020f0221 */ /* 0x001fc60000010000 */
[----:B------:R0:W-:Y:S01]  /*14bf0*/  @P1 STG.E [R190.64+0x1e4], R9 ;  /* 0x0001e409be001986 */ /* 0x0001e2000c101904 */
[----:B-1----:R-:W-:Y:S01]  /*14c00*/  HADD2.F32 R8, -RZ, R185.H0_H0 ;  /* 0x200000b9ff087230 */ /* 0x002fe20000004100 */
[----:B------:R-:W-:-:S04]  /*14c10*/  @P0 FFMA.FTZ R15, R186, -0.69314718246459960938, R15 ;  /* 0xbf317218ba0f0823 */ /* 0x000fc8000001000f */
[--C-:B------:R-:W-:Y:S02]  /*14c20*/  @P6 FADD.FTZ R17, R8, -R187.reuse ;  /* 0x800000bb08116221 */ /* 0x100fe40000010000 */
[----:B0-----:R-:W-:Y:S02]  /*14c30*/  @P0 FADD.FTZ R9, R184, -R187 ;  /* 0x800000bbb8090221 */ /* 0x001fe40000010000 */
[----:B------:R-:W-:Y:S02]  /*14c40*/  @P4 FADD.FTZ R3, R22, R3 ;  /* 0x0000000316034221 */ /* 0x000fe40000010000 */
[----:B------:R-:W-:Y:S02]  /*14c50*/  @P0 FFMA.FTZ R9, R186, -0.69314718246459960938, R9 ;  /* 0xbf317218ba090823 */ /* 0x000fe40000010009 */
[----:B------:R-:W-:Y:S01]  /*14c60*/  @P4 FADD.FTZ R13, R38, R13 ;  /* 0x0000000d260d4221 */ /* 0x000fe20000010000 */
[----:B------:R-:W-:Y:S01]  /*14c70*/  @P4 F2FP.PACK_AB R3, RZ, R3 ;  /* 0x00000003ff03423e */ /* 0x000fe200000000ff */
[----:B------:R-:W-:-:S02]  /*14c80*/  @P6 FFMA.FTZ R17, R186, -0.69314718246459960938, R17 ;  /* 0xbf317218ba116823 */ /* 0x000fc40000010011 */
[----:B------:R-:W-:Y:S01]  /*14c90*/  @P0 FADD.FTZ R15, R40, R15 ;  /* 0x0000000f280f0221 */ /* 0x000fe20000010000 */
[----:B------:R-:W-:Y:S01]  /*14ca0*/  @P4 F2FP.PACK_AB R13, RZ, R13 ;  /* 0x0000000dff0d423e */ /* 0x000fe200000000ff */
[----:B------:R0:W-:Y:S01]  /*14cb0*/  @P1 STG.E.U16 [R188.64+0xf2], R12 ;  /* 0x0000f20cbc001986 */ /* 0x0001e2000c101504 */
[----:B------:R-:W-:Y:S02]  /*14cc0*/  @P0 FADD.FTZ R9, R42, R9 ;  /* 0x000000092a090221 */ /* 0x000fe40000010000 */
[----:B------:R-:W-:Y:S01]  /*14cd0*/  @P0 F2FP.PACK_AB R15, RZ, R15 ;  /* 0x0000000fff0f023e */ /* 0x000fe200000000ff */
[----:B------:R0:W-:Y:S01]  /*14ce0*/  @P4 STG.E [R190.64+0x1e8], R10 ;  /* 0x0001e80abe004986 */ /* 0x0001e2000c101904 */
[----:B------:R-:W-:Y:S01]  /*14cf0*/  @P6 FADD.FTZ R17, R44, R17 ;  /* 0x000000112c116221 */ /* 0x000fe20000010000 */
[----:B------:R-:W-:Y:S02]  /*14d00*/  @P0 F2FP.PACK_AB R9, RZ, R9 ;  /* 0x00000009ff09023e */ /* 0x000fe400000000ff */
[----:B------:R0:W-:Y:S04]  /*14d10*/  @P4 STG.E.U16 [R188.64+0xf4], R3 ;  /* 0x0000f403bc004986 */ /* 0x0001e8000c101504 */
[----:B------:R0:W-:Y:S01]  /*14d20*/  @P4 STG.E [R190.64+0x1ec], R11 ;  /* 0x0001ec0bbe004986 */ /* 0x0001e2000c101904 */
[----:B------:R-:W-:-:S03]  /*14d30*/  @P6 F2FP.PACK_AB R17, RZ, R17 ;  /* 0x00000011ff11623e */ /* 0x000fc600000000ff */
        /* <DEDUP_REMOVED lines=17> */
.L_x_633:
        /* <DEDUP_REMOVED lines=11> */
.L_x_74464:


//--------------------- .text._ZN17fastertransformer38beam_online_softmax_topk_stage1_kernelI6__halfLi1ELi128ELi64EEEvPKT_S4_PKbPfiiPKi --------------------------
	.section	.text._ZN17fastertransformer38beam_online_softmax_topk_stage1_kernelI6__halfLi1ELi128ELi64EEEvPKT_S4_PKbPfiiPKi,"ax",@progbits
	.sectioninfo	@"SHI_REGISTERS=242"
	.align	128
        .global         _ZN17fastertransformer38beam_online_softmax_topk_stage1_kernelI6__halfLi1ELi128ELi64EEEvPKT_S4_PKbPfiiPKi
        .type           _ZN17fastertransformer38beam_online_softmax_topk_stage1_kernelI6__halfLi1ELi128ELi64EEEvPKT_S4_PKbPfiiPKi,@function
        .size           _ZN17fastertransformer38beam_online_softmax_topk_stage1_kernelI6__halfLi1ELi128ELi64EEEvPKT_S4_PKbPfiiPKi,(.L_x_74465 - _ZN17fastertransformer38beam_online_softmax_topk_stage1_kernelI6__halfLi1ELi128ELi64EEEvPKT_S4_PKbPfiiPKi)
        .other          _ZN17fastertransformer38beam_online_softmax_topk_stage1_kernelI6__halfLi1ELi128ELi64EEEvPKT_S4_PKbPfiiPKi,@"STO_CUDA_ENTRY STV_DEFAULT"
_ZN17fastertransformer38beam_online_softmax_topk_stage1_kernelI6__halfLi1ELi128ELi64EEEvPKT_S4_PKbPfiiPKi:
.text._ZN17fastertransformer38beam_online_softmax_topk_stage1_kernelI6__halfLi1ELi128ELi64EEEvPKT_S4_PKbPfiiPKi:
[----:B------:R-:W-:-:S04]  /*0000*/  IMAD.MOV.U32 R1, RZ, RZ, c[0x0][0x28] ;  /* 0x00000a00ff017624 */ /* 0x000fc800078e00ff */
[----:B------:R-:W-:Y:S01]  /*0010*/  IMAD.MOV.U32 R14, RZ, RZ, 0xfbff ;  /* 0x0000fbffff0e7424 */ /* 0x000fe200078e00ff */
[----:B------:R-:W-:Y:S01]  /*0020*/  IADD3 R1, R1, -0xc18, RZ ;  /* 0xfffff3e801017810 */ /* 0x000fe20007ffe0ff */
[----:B------:R-:W-:Y:S01]  /*0030*/  IMAD.MOV.U32 R2, RZ, RZ, -0x1 ;  /* 0xffffffffff027424 */ /* 0x000fe200078e00ff */
[----:B------:R-:W-:Y:S01]  /*0040*/  ULDC.64 UR4, c[0x0][0x118] ;  /* 0x0000460000047ab9 */ /* 0x000fe20000000a00 */
[----:B------:R-:W-:Y:S01]  /*0050*/  IMAD.MOV.U32 R3, RZ, RZ, -0x1 ;  /* 0xffffffffff037424 */ /* 0x000fe200078e00ff */
[C-C-:B------:R-:W-:Y:S02]  /*0060*/  PRMT R5, R14.reuse, 0x5410, R14.reuse ;  /* 0x000054100e057816 */ /* 0x140fe4000000000e */
[C-C-:B------:R-:W-:Y:S02]  /*0070*/  PRMT R0, R14.reuse, 0x5410, R14.reuse ;  /* 0x000054100e007816 */ /* 0x140fe4000000000e */
[----:B------:R-:W-:Y:S01]  /*0080*/  STL.64 [R1+0x610], R2 ;  /* 0x0006100201007387 */ /* 0x000fe20000100a00 */
[----:B------:R-:W-:-:S02]  /*0090*/  PRMT R4, R14, 0x5410, R14 ;  /* 0x000054100e047816 */ /* 0x000fc4000000000e */
[C---:B------:R-:W-:Y:S01]  /*00a0*/  PRMT R9, R14.reuse, 0x7610, R9 ;  /* 0x000076100e097816 */ /* 0x040fe20000000009 */
[----:B------:R0:W-:Y:S01]  /*00b0*/  STL [R1+0x81c], R5 ;  /* 0x00081c0501007387 */ /* 0x0001e20000100800 */
[C---:B------:R-:W-:Y:S02]  /*00c0*/  PRMT R6, R14.reuse, 0x5410, R14 ;  /* 0x000054100e067816 */ /* 0x040fe4000000000e */
[C---:B------:R-:W-:Y:S01]  /*00d0*/  PRMT R7, R14.reuse, 0x7610, R7 ;  /* 0x000076100e077816 */ /* 0x040fe20000000007 */
[----:B------:R-:W-:Y:S01]  /*00e0*/  STL.64 [R1+0x618], R2 ;  /* 0x0006180201007387 */ /* 0x000fe20000100a00 */
[C---:B------:R-:W-:Y:S02]  /*00f0*/  PRMT R8, R14.reuse, 0x7610, R8 ;  /* 0x000076100e087816 */ /* 0x040fe40000000008 */
[C---:B------:R-:W-:Y:S01]  /*0100*/  PRMT R10, R14.reuse, 0x7610, R10 ;  /* 0x000076100e0a7816 */ /* 0x040fe2000000000a */
[----:B------:R-:W-:Y:S01]  /*0110*/  STL.64 [R1+0x620], R2 ;  /* 0x0006200201007387 */ /* 0x000fe20000100a00 */
[----:B------:R-:W-:-:S02]  /*0120*/  PRMT R11, R14, 0x7610, R11 ;  /* 0x000076100e0b7816 */ /* 0x000fc4000000000b */
[C---:B------:R-:W-:Y:S01]  /*0130*/  PRMT R12, R14.reuse, 0x7610, R12 ;  /* 0x000076100e0c7816 */ /* 0x040fe2000000000c */
[----:B------:R-:W-:Y:S01]  /*0140*/  STL.64 [R1+0x628], R2 ;  /* 0x0006280201007387 */ /* 0x000fe20000100a00 */
[----:B0-----:R-:W-:-:S03]  /*0150*/  PRMT R5, R14, 0x7610, R5 ;  /* 0x000076100e057816 */ /* 0x001fc60000000005 */
[----:B------:R0:W-:Y:S04]  /*0160*/  STL.64 [R1+0x630], R2 ;  /* 0x0006300201007387 */ /* 0x0001e80000100a00 */
[----:B------:R1:W-:Y:S04]  /*0170*/  STL.U16 [R1+0x832], R5 ;  /* 0x0008320501007387 */ /* 0x0003e80000100400 */
[----:B------:R2:W-:Y:S01]  /*0180*/  STL [R1+0x810], R0 ;  /* 0x0008100001007387 */ /* 0x0005e20000100800 */
[----:B0-----:R-:W-:-:S03]  /*0190*/  PRMT R3, R14, 0x5410, R14 ;  /* 0x000054100e037816 */ /* 0x001fc6000000000e */
[----:B------:R0:W-:Y:S01]  /*01a0*/  STL [R1+0x818], R4 ;  /* 0x0008180401007387 */ /* 0x0001e20000100800 */
[C---:B-1----:R-:W-:Y:S02]  /*01b0*/  PRMT R5, R14.reuse, 0x7610, R5 ;  /* 0x000076100e057816 */ /* 0x042fe40000000005 */
[C---:B------:R-:W-:Y:S01]  /*01c0*/  PRMT R2, R14.reuse, 0x7610, R2 ;  /* 0x000076100e027816 */ /* 0x040fe20000000002 */
[----:B------:R1:W-:Y:S01]  /*01d0*/  STL [R1+0x814], R3 ;  /* 0x0008140301007387 */ /* 0x0003e20000100800 */
[----:B--2---:R-:W-:-:S03]  /*01e0*/  PRMT R0, R14, 0x7610, R0 ;  /* 0x000076100e007816 */ /* 0x004fc60000000000 */
[----:B------:R2:W-:Y:S04]  /*01f0*/  STL.U16 [R1+0x846], R5 ;  /* 0x0008460501007387 */ /* 0x0005e80000100400 */
[----:B------:R3:W-:Y:S01]  /*0200*/  STL.U16 [R1+0x826], R2 ;  /* 0x0008260201007387 */ /* 0x0007e20000100400 */
[C---:B0-----:R-:W-:Y:S02]  /*0210*/  PRMT R4, R14.reuse, 0x7610, R4 ;  /* 0x000076100e047816 */ /* 0x041fe40000000004 */
[C---:B-1----:R-:W-:Y:S01]  /*0220*/  PRMT R3, R14.reuse, 0x7610, R3 ;  /* 0x000076100e037816 */ /* 0x042fe20000000003 */
[----:B------:R0:W-:Y:S04]  /*0230*/  STL.U16 [R1+0x824], R0 ;  /* 0x0008240001007387 */ /* 0x0001e80000100400 */
[----:B--2---:R-:W1:Y:S01]  /*0240*/  S2R R5, SR_CTAID.X ;  /* 0x0000000000057919 */ /* 0x004e620000002500 */
[----:B---3--:R-:W-:-:S03]  /*0250*/  PRMT R2, R14, 0x7610, R2 ;  /* 0x000076100e027816 */ /* 0x008fc60000000002 */
[----:B------:R2:W-:Y:S01]  /*0260*/  STL.U16 [R1+0x82e], R3 ;  /* 0x00082e0301007387 */ /* 0x0005e20000100400 */
[----:B0-----:R-:W-:-:S03]  /*0270*/  PRMT R0, R14, 0x7610, R0 ;  /* 0x000076100e007816 */ /* 0x001fc60000000000 */
[----:B------:R0:W-:Y:S04]  /*0280*/  STL.U16 [R1+0x838], R2 ;  /* 0x0008380201007387 */ /* 0x0001e80000100400 */
[----:B------:R3:W-:Y:S01]  /*0290*/  STL.U16 [R1+0x836], R0 ;  /* 0x0008360001007387 */ /* 0x0007e20000100400 */
[----:B--2---:R-:W-:-:S03]  /*02a0*/  PRMT R3, R14, 0x7610, R3 ;  /* 0x000076100e037816 */ /* 0x004fc60000000003 */
[----:B------:R2:W-:Y:S01]  /*02b0*/  STL.U16 [R1+0x82c], R9 ;  /* 0x00082c0901007387 */ /* 0x0005e20000100400 */
[----:B0-----:R-:W-:-:S03]  /*02c0*/  PRMT R2, R14, 0x7610, R2 ;  /* 0x000076100e027816 */ /* 0x001fc60000000002 */
[----:B------:R0:W-:Y:S01]  /*02d0*/  STL.U16 [R1+0x840], R3 ;  /* 0x0008400301007387 */ /* 0x0001e20000100400 */
[----:B---3--:R-:W-:-:S03]  /*02e0*/  PRMT R0, R14, 0x7610, R0 ;  /* 0x000076100e007816 */ /* 0x008fc60000000000 */
[----:B------:R3:W-:Y:S01]  /*02f0*/  STL.U16 [R1+0x84a], R2 ;  /* 0x00084a0201007387 */ /* 0x0007e20000100400 */
[----:B--2---:R-:W-:-:S03]  /*0300*/  PRMT R9, R14, 0x7610, R9 ;  /* 0x000076100e097816 */ /* 0x004fc60000000009 */
[----:B------:R2:W-:Y:S01]  /*0310*/  STL.U16 [R1+0x844], R0 ;  /* 0x0008440001007387 */ /* 0x0005e20000100400 */
[----:B0-----:R-:W-:-:S03]  /*0320*/  PRMT R3, R14, 0x7610, R3 ;  /* 0x000076100e037816 */ /* 0x001fc60000000003 */
[----:B------:R0:W-:Y:S01]  /*0330*/  STL [R1+0x820], R6 ;  /* 0x0008200601007387 */ /* 0x0001e20000100800 */
[----:B---3--:R-:W-:-:S03]  /*0340*/  PRMT R2, R14, 0x7610, R2 ;  /* 0x000076100e027816 */ /* 0x008fc60000000002 */
[----:B------:R3:W-:Y:S01]  /*0350*/  STL.U16 [R1+0x84e], R3 ;  /* 0x00084e0301007387 */ /* 0x0007e20000100400 */
[----:B--2---:R-:W-:-:S03]  /*0360*/  PRMT R0, R14, 0x7610, R0 ;  /* 0x000076100e007816 */ /* 0x004fc60000000000 */
[----:B------:R1:W-:Y:S04]  /*0370*/  STL.U16 [R1+0x858], R2 ;  /* 0x0008580201007387 */ /* 0x0003e80000100400 */
[----:B------:R2:W-:Y:S01]  /*0380*/  STL.U16 [R1+0x856], R0 ;  /* 0x0008560001007387 */ /* 0x0005e20000100400 */
[C---:B0-----:R-:W-:Y:S02]  /*0390*/  PRMT R6, R14.reuse, 0x7610, R6 ;  /* 0x000076100e067816 */ /* 0x041fe40000000006 */
[----:B---3--:R-:W-:Y:S01]  /*03a0*/  PRMT R3, R14, 0x7610, R3 ;  /* 0x000076100e037816 */ /* 0x008fe20000000003 */
[----:B------:R0:W-:Y:S01]  /*03b0*/  STL.U16 [R1+0x828], R7 ;  /* 0x0008280701007387 */ /* 0x0001e20000100400 */
[----:B-1----:R-:W-:-:S03]  /*03c0*/  IADD3 R2, P0, R5, c[0x0][0x170], RZ ;  /* 0x00005c0005027a10 */ /* 0x002fc60007f1e0ff */
        /* <DEDUP_REMOVED lines=13> */
[----:B--2---:R-:W-:-:S03]  /*04a0*/  LEA.HI.X.SX32 R3, R5, c[0x0][0x174], 0x1, P0 ;  /* 0x00005d0005037a11 */ /* 0x004fc600000f0eff */
[----:B------:R2:W-:Y:S01]  /*04b0*/  STL.U16 [R1+0x834], R6 ;  /* 0x0008340601007387 */ /* 0x0005e20000100400 */
[----:B0-----:R-:W-:-:S03]  /*04c0*/  PRMT R8, R14, 0x7610, R8 ;  /* 0x000076100e087816 */ /* 0x001fc60000000008 */
[----:B------:R0:W3:Y:S01]  /*04d0*/  LDG.E.U8.CONSTANT R2, [R2.64] ;  /* 0x0000000402027981 */ /* 0x0000e2000c1e9100 */
[----:B-1----:R-:W-:-:S03]  /*04e0*/  PRMT R0, R14, 0x7610, R0 ;  /* 0x000076100e007816 */ /* 0x002fc60000000000 */
[----:B------:R1:W-:Y:S01]  /*04f0*/  STL.U16 [R1+0x83a], R7 ;  /* 0x00083a0701007387 */ /* 0x0003e20000100400 */
[----:B--2---:R-:W-:-:S03]  /*0500*/  PRMT R6, R14, 0x7610, R6 ;  /* 0x000076100e067816 */ /* 0x004fc60000000006 */
[----:B------:R2:W-:Y:S04]  /*0510*/  STL.U16 [R1+0x882], R0 ;  /* 0x0008820001007387 */ /* 0x0005e80000100400 */
[----:B------:R4:W-:Y:S01]  /*0520*/  STL.U16 [R1+0x842], R4 ;  /* 0x0008420401007387 */ /* 0x0009e20000100400 */
[----:B-1----:R-:W-:-:S03]  /*0530*/  PRMT R7, R14, 0x7610, R7 ;  /* 0x000076100e077816 */ /* 0x002fc60000000007 */
[----:B------:R1:W-:Y:S01]  /*0540*/  STL.U16 [R1+0x852], R9 ;  /* 0x0008520901007387 */ /* 0x0003e20000100400 */
[----:B--2---:R-:W-:-:S03]  /*0550*/  PRMT R0, R14, 0x7610, R0 ;  /* 0x000076100e007816 */ /* 0x004fc60000000000 */
[----:B------:R2:W-:Y:S01]  /*0560*/  STL.U16 [R1+0x83c], R8 ;  /* 0x00083c0801007387 */ /* 0x0005e20000100400 */
[----:B----4-:R-:W-:-:S03]  /*0570*/  PRMT R4, R14, 0x7610, R4 ;  /* 0x000076100e047816 */ /* 0x010fc60000000004 */
        /* <DEDUP_REMOVED lines=14> */
[----:B------:R1:W-:Y:S04]  /*0660*/  STL.U16 [R1+0x85a], R6 ;  /* 0x00085a0601007387 */ /* 0x0003e80000100400 */
[----:B------:R5:W-:Y:S01]  /*0670*/  STL.U16 [R1+0x8b2], R0 ;  /* 0x0008b20001007387 */ /* 0x000be20000100400 */
[C---:B--2---:R-:W-:Y:S02]  /*0680*/  PRMT R9, R14.reuse, 0x7610, R9 ;  /* 0x000076100e097816 */ /* 0x044fe40000000009 */
[C---:B----4-:R-:W-:Y:S01]  /*0690*/  PRMT R8, R14.reuse, 0x7610, R8 ;  /* 0x000076100e087816 */ /* 0x050fe20000000008 */
[----:B------:R2:W-:Y:S01]  /*06a0*/  STL.U16 [R1+0x85e], R7 ;  /* 0x00085e0701007387 */ /* 0x0005e20000100400 */
[----:B-1----:R-:W-:-:S03]  /*06b0*/  PRMT R6, R14, 0x7610, R6 ;  /* 0x000076100e067816 */ /* 0x002fc60000000006 */
[----:B------:R1:W-:Y:S01]  /*06c0*/  STL.U16 [R1+0x862], R4 ;  /* 0x0008620401007387 */ /* 0x0003e20000100400 */
[----:B-----5:R-:W-:-:S03]  /*06d0*/  PRMT R0, R14, 0x7610, R0 ;  /* 0x000076100e007816 */ /* 0x020fc60000000000 */
[----:B------:R4:W-:Y:S01]  /*06e0*/  STL.U16 [R1+0x880], R9 ;  /* 0x0008800901007387 */ /* 0x0009e20000100400 */
[----:B--2---:R-:W-:-:S03]  /*06f0*/  PRMT R7, R14, 0x7610, R7 ;  /* 0x000076100e077816 */ /* 0x004fc60000000007 */
[----:B------:R2:W-:Y:S01]  /*0700*/  STL.U16 [R1+0x8c4], R0 ;  /* 0x0008c40001007387 */ /* 0x0005e20000100400 */
[----:B-1----:R-:W-:-:S03]  /*0710*/  PRMT R4, R14, 0x7610, R4 ;  /* 0x000076100e047816 */ /* 0x002fc60000000004 */
[----:B------:R1:W-:Y:S01]  /*0720*/  STL.U16 [R1+0x864], R8 ;  /* 0x0008640801007387 */ /* 0x0003e20000100400 */
[C---:B----4-:R-:W-:Y:S02]  /*0730*/  PRMT R9, R14.reuse, 0x7610, R9 ;  /* 0x000076100e097816 */ /* 0x050fe40000000009 */
[C---:B0-----:R-:W-:Y:S01]  /*0740*/  PRMT R3, R14.reuse, 0x7610, R3 ;  /* 0x000076100e037816 */ /* 0x041fe20000000003 */
        /* <DEDUP_REMOVED lines=9> */
[----:B-1----:R-:W1:Y:S03]  /*07e0*/  I2F.U32.RP R0, c[0x0][0x10] ;  /* 0x0000040000007b06 */ /* 0x002e660000209000 */
[----:B------:R4:W-:Y:S01]  /*07f0*/  STL.U16 [R1+0x898], R9 ;  /* 0x0008980901007387 */ /* 0x0009e20000100400 */
[----:B0-----:R-:W-:-:S03]  /*0800*/  PRMT R7, R14, 0x7610, R7 ;  /* 0x000076100e077816 */ /* 0x001fc60000000007 */
[----:B------:R0:W-:Y:S01]  /*0810*/  STL.U16 [R1+0x87a], R8 ;  /* 0x00087a0801007387 */ /* 0x0001e20000100400 */
[----:B--2---:R-:W-:-:S03]  /*0820*/  PRMT R4, R14, 0x7610, R4 ;  /* 0x000076100e047816 */ /* 0x004fc60000000004 */
[----:B------:R2:W-:Y:S01]  /*0830*/  STL.U16 [R1+0x884], R3 ;  /* 0x0008840301007387 */ /* 0x0005e20000100400 */
[----:B----4-:R-:W-:-:S03]  /*0840*/  PRMT R9, R14, 0x7610, R9 ;  /* 0x000076100e097816 */ /* 0x010fc60000000009 */
[----:B------:R4:W-:Y:S01]  /*0850*/  STL.U16 [R1+0x86e], R10 ;  /* 0x00086e0a01007387 */ /* 0x0009e20000100400 */
[----:B-1----:R-:W1:Y:S01]  /*0860*/  MUFU.RCP R0, R0 ;  /* 0x0000000000007308 */ /* 0x002e620000001000 */
[C---:B0-----:R-:W-:Y:S02]  /*0870*/  PRMT R8, R14.reuse, 0x7610, R8 ;  /* 0x000076100e087816 */ /* 0x041fe40000000008 */
[----:B------:R0:W-:Y:S01]  /*0880*/  STL.U16 [R1+0x870], R11 ;  /* 0x0008700b01007387 */ /* 0x0001e20000100400 */
[----:B--2---:R-:W-:-:S03]  /*0890*/  PRMT R3, R14, 0x7610, R3 ;  /* 0x000076100e037816 */ /* 0x004fc60000000003 */
[----:B------:R2:W-:Y:S01]  /*08a0*/  STL.U16 [R1+0x87c], R6 ;  /* 0x00087c0601007387 */ /* 0x0005e20000100400 */
[----:B----4-:R-:W-:-:S03]  /*08b0*/  PRMT R10, R14, 0x7610, R10 ;  /* 0x000076100e0a7816 */ /* 0x010fc6000000000a */
[----:B------:R4:W-:Y:S01]  /*08c0*/  STL.U16 [R1+0x87e], R7 ;  /* 0x00087e0701007387 */ /* 0x0009e20000100400 */
[----:B0-----:R-:W-:-:S03]  /*08d0*/  PRMT R11, R14, 0x7610, R11 ;  /* 0x000076100e0b7816 */ /* 0x001fc6000000000b */
[----:B------:R0:W-:Y:S01]  /*08e0*/  STL.U16 [R1+0x886], R4 ;  /* 0x0008860401007387 */ /* 0x0001e20000100400 */
[----:B--2---:R-:W-:-:S03]  /*08f0*/  PRMT R6, R14, 0x7610, R6 ;  /* 0x000076100e067816 */ /* 0x004fc60000000006 */
[----:B------:R2:W-:Y:S01]  /*0900*/  STL.U16 [R1+0x8ac], R9 ;  /* 0x0008ac0901007387 */ /* 0x0005e20000100400 */
[----:B----4-:R-:W-:-:S03]  /*0910*/  PRMT R7, R14, 0x7610, R7 ;  /* 0x000076100e077816 */ /* 0x010fc60000000007 */
[----:B------:R4:W-:Y:S01]  /*0920*/  STL.U16 [R1+0x888], R8 ;  /* 0x0008880801007387 */ /* 0x0009e20000100400 */
[----:B0-----:R-:W-:-:S03]  /*0930*/  PRMT R4, R14, 0x7610, R4 ;  /* 0x000076100e047816 */ /* 0x001fc60000000004 */
[----:B------:R-:W-:Y:S01]  /*0940*/  STL.U16 [R1+0x872], R12 ;  /* 0x0008720c01007387 */ /* 0x000fe20000100400 */
[----:B--2---:R-:W-:-:S03]  /*0950*/  PRMT R9, R14, 0x7610, R9 ;  /* 0x000076100e097816 */ /* 0x004fc60000000009 */
[----:B------:R0:W-:Y:S01]  /*0960*/  STL.U16 [R1+0x894], R3 ;  /* 0x0008940301007387 */ /* 0x0001e20000100400 */
[----:B----4-:R-:W-:-:S03]  /*0970*/  PRMT R8, R14, 0x7610, R8 ;  /* 0x000076100e087816 */ /* 0x010fc60000000008 */
[----:B------:R2:W-:Y:S01]  /*0980*/  STL.U16 [R1+0x88a], R6 ;  /* 0x00088a0601007387 */ /* 0x0005e20000100400 */
[----:B-1----:R-:W-:-:S03]  /*0990*/  IADD3 R0, R0, 0xffffffe, RZ ;  /* 0x0ffffffe00007810 */ /* 0x002fc60007ffe0ff */
        /* <DEDUP_REMOVED lines=11> */
[C---:B-1----:R-:W-:Y:S02]  /*0a50*/  PRMT R4, R14.reuse, 0x7610, R4 ;  /* 0x000076100e047816 */ /* 0x042fe40000000004 */
[C---:B0-----:R-:W-:Y:S01]  /*0a60*/  PRMT R9, R14.reuse, 0x7610, R9 ;  /* 0x000076100e097816 */ /* 0x041fe20000000009 */
[----:B------:R0:W-:Y:S01]  /*0a70*/  STL.U16 [R1+0x8a6], R3 ;  /* 0x0008a60301007387 */ /* 0x0001e20000100400 */
[----:B--2---:R-:W-:-:S03]  /*0a80*/  PRMT R8, R14, 0x7610, R8 ;  /* 0x000076100e087816 */ /* 0x004fc60000000008 */
[----:B------:R1:W-:Y:S04]  /*0a90*/  STL.U16 [R1+0x89c], R6 ;  /* 0x00089c0601007387 */ /* 0x0003e80000100400 */
        /* <DEDUP_REMOVED lines=11> */
[C---:B--2---:R-:W-:Y:S01]  /*0b50*/  PRMT R4, R14.reuse, 0x7610, R4 ;  /* 0x000076100e047816 */ /* 0x044fe20000000004 */
[----:B0-----:R0:W2:Y:S02]  /*0b60*/  F2I.FTZ.U32.TRUNC.NTZ R9, R0 ;  /* 0x0000000000097305 */ /* 0x0010a4000021f000 */
[----:B------:R4:W-:Y:S01]  /*0b70*/  STL.U16 [R1+0x8b8], R3 ;  /* 0x0008b80301007387 */ /* 0x0009e20000100400 */
[----:B-1----:R-:W-:-:S03]  /*0b80*/  PRMT R8, R14, 0x7610, R8 ;  /* 0x000076100e087816 */ /* 0x002fc60000000008 */
[----:B------:R1:W-:Y:S04]  /*0b90*/  STL.U16 [R1+0x8ae], R6 ;  /* 0x0008ae0601007387 */ /* 0x0003e80000100400 */
[----:B------:R5:W-:Y:S01]  /*0ba0*/  STL.U16 [R1+0x8b0], R7 ;  /* 0x0008b00701007387 */ /* 0x000be20000100400 */
[----:B----4-:R-:W-:-:S03]  /*0bb0*/  PRMT R3, R14, 0x7610, R3 ;  /* 0x000076100e037816 */ /* 0x010fc60000000003 */
[----:B------:R4:W-:Y:S01]  /*0bc0*/  STL.U16 [R1+0x8b4], R10 ;  /* 0x0008b40a01007387 */ /* 0x0009e20000100400 */
[----:B-1----:R-:W-:-:S03]  /*0bd0*/  PRMT R6, R14, 0x7610, R6 ;  /* 0x000076100e067816 */ /* 0x002fc60000000006 */
[----:B------:R1:W-:Y:S01]  /*0be0*/  STL.U16 [R1+0x8b6], R11 ;  /* 0x0008b60b01007387 */ /* 0x0003e20000100400 */
[----:B-----5:R-:W-:-:S03]  /*0bf0*/  PRMT R7, R14, 0x7610, R7 ;  /* 0x000076100e077816 */ /* 0x020fc60000000007 */
[----:B------:R5:W-:Y:S01]  /*0c00*/  STL.U16 [R1+0x8ba], R4 ;  /* 0x0008ba0401007387 */ /* 0x000be20000100400 */
[----:B----4-:R-:W-:-:S03]  /*0c10*/  PRMT R10, R14, 0x7610, R10 ;  /* 0x000076100e0a7816 */ /* 0x010fc6000000000a */
[----:B------:R4:W-:Y:S01]  /*0c20*/  STL.U16 [R1+0x8be], R8 ;  /* 0x0008be0801007387 */ /* 0x0009e20000100400 */
[C---:B-1----:R-:W-:Y:S02]  /*0c30*/  PRMT R11, R14.reuse, 0x7610, R11 ;  /* 0x000076100e0b7816 */ /* 0x042fe4000000000b */
[C---:B-----5:R-:W-:Y:S01]  /*0c40*/  PRMT R4, R14.reuse, 0x7610, R4 ;  /* 0x000076100e047816 */ /* 0x060fe20000000004 */
[----:B------:R1:W-:Y:S01]  /*0c50*/  STL.U16 [R1+0x8c6], R3 ;  /* 0x0008c60301007387 */ /* 0x0003e20000100400 */
[----:B----4-:R-:W-:-:S03]  /*0c60*/  PRMT R8, R14, 0x7610, R8 ;  /* 0x000076100e087816 */ /* 0x010fc60000000008 */
[----:B------:R4:W-:Y:S01]  /*0c70*/  STL.U16 [R1+0x8bc], R6 ;  /* 0x0008bc0601007387 */ /* 0x0009e20000100400 */
[C---:B------:R-:W-:Y:S02]  /*0c80*/  PRMT R12, R14.reuse, 0x7610, R12 ;  /* 0x000076100e0c7816 */ /* 0x040fe4000000000c */
[C---:B------:R-:W-:Y:S01]  /*0c90*/  PRMT R13, R14.reuse, 0x7610, R13 ;  /* 0x000076100e0d7816 */ /* 0x040fe2000000000d */
[----:B------:R5:W-:Y:S01]  /*0ca0*/  STL.U16 [R1+0x8c2], R7 ;  /* 0x0008c20701007387 */ /* 0x000be20000100400 */
[----:B-1----:R-:W-:-:S03]  /*0cb0*/  PRMT R3, R14, 0x7610, R3 ;  /* 0x000076100e037816 */ /* 0x002fc60000000003 */
[----:B------:R1:W-:Y:S01]  /*0cc0*/  STL.U16 [R1+0x8c8], R10 ;  /* 0x0008c80a01007387 */ /* 0x0003e20000100400 */
[----:B----4-:R-:W-:-:S03]  /*0cd0*/  PRMT R6, R14, 0x7610, R6 ;  /* 0x000076100e067816 */ /* 0x010fc60000000006 */
[----:B------:R4:W-:Y:S01]  /*0ce0*/  STL.U16 [R1+0x8ca], R11 ;  /* 0x0008ca0b01007387 */ /* 0x0009e20000100400 */
[----:B-----5:R-:W-:-:S03]  /*0cf0*/  PRMT R7, R14, 0x7610, R7 ;  /* 0x000076100e077816 */ /* 0x020fc60000000007 */
[----:B------:R5:W-:Y:S01]  /*0d00*/  STL.U16 [R1+0x8cc], R4 ;  /* 0x0008cc0401007387 */ /* 0x000be20000100400 */
[----:B-1----:R-:W-:-:S03]  /*0d10*/  PRMT R10, R14, 0x7610, R10 ;  /* 0x000076100e0a7816 */ /* 0x002fc6000000000a */
[----:B------:R1:W-:Y:S01]  /*0d20*/  STL.U16 [R1+0x8d2], R8 ;  /* 0x0008d20801007387 */ /* 0x0003e20000100400 */
[C---:B----4-:R-:W-:Y:S01]  /*0d30*/  PRMT R11, R14.reuse, 0x7610, R11 ;  /* 0x000076100e0b7816 */ /* 0x050fe2000000000b */
[----:B-----5:R-:W-:Y:S02]  /*0d40*/  IMAD.MOV.U32 R4, RZ, RZ, -0x1 ;  /* 0xffffffffff047424 */ /* 0x020fe400078e00ff */
[----:B------:R2:W-:Y:S01]  /*0d50*/  STL.U16 [R1+0x8d8], R3 ;  /* 0x0008d80301007387 */ /* 0x0005e20000100400 */
[----:B0-----:R-:W-:Y:S01]  /*0d60*/  IMAD.MOV.U32 R0, RZ, RZ, c[0x0][0x10] ;  /* 0x00000400ff007624 */ /* 0x001fe200078e00ff */
[----:B-1----:R-:W-:Y:S02]  /*0d70*/  PRMT R8, R14, 0x7610, R8 ;  /* 0x000076100e087816 */ /* 0x002fe40000000008 */
[----:B------:R0:W-:Y:S04]  /*0d80*/  STL.U16 [R1+0x8ce], R6 ;  /* 0x0008ce0601007387 */ /* 0x0001e80000100400 */
[----:B------:R-:W-:Y:S01]  /*0d90*/  STL.U16 [R1+0x8d0], R7 ;  /* 0x0008d00701007387 */ /* 0x000fe20000100400 */
[----:B--2---:R-:W-:-:S03]  /*0da0*/  IMAD.MOV R3, RZ, RZ, -R9 ;  /* 0x000000ffff037224 */ /* 0x004fc600078e0a09 */
[----:B------:R-:W-:Y:S04]  /*0db0*/  STL.U16 [R1+0x8da], R10 ;  /* 0x0008da0a01007387 */ /* 0x000fe80000100400 */
[----:B------:R-:W-:Y:S01]  /*0dc0*/  STL.U16 [R1+0x8dc], R11 ;  /* 0x0008dc0b01007387 */ /* 0x000fe20000100400 */
[----:B------:R-:W-:-:S03]  /*0dd0*/  IMAD R3, R3, c[0x0][0x10], RZ ;  /* 0x0000040003037a24 */ /* 0x000fc600078e02ff */
[----:B------:R-:W-:Y:S04]  /*0de0*/  STL.U16 [R1+0x8de], R12 ;  /* 0x0008de0c01007387 */ /* 0x000fe80000100400 */
[----:B------:R-:W-:Y:S04]  /*0df0*/  STL.U16 [R1+0x8e0], R13 ;  /* 0x0008e00d01007387 */ /* 0x000fe80000100400 */
        /* <DEDUP_REMOVED lines=94> */
[----:B------:R-:W-:Y:S01]  /*13e0*/  STL [R1+0x7b0], R4 ;  /* 0x0007b00401007387 */ /* 0x000fe20000100800 */
[----:B------:R-:W-:-:S03]  /*13f0*/  IADD3 R0, R0, c[0x0][0x180], RZ ;  /* 0x0000600000007a10 */ /* 0x000fc60007ffe0ff */
[----:B------:R-:W-:Y:S04]  /*1400*/  STL [R1+0x7b4], R4 ;  /* 0x0007b40401007387 */ /* 0x000fe80000100800 */
[----:B------:R1:W-:Y:S01]  /*1410*/  STL.U16 [R1+0x8e2], R8 ;  /* 0x0008e20801007387 */ /* 0x0003e20000100400 */
[----:B------:R-:W-:Y:S01]  /*1420*/  IADD3 R0, R0, -0x1, RZ ;  /* 0xffffffff00007810 */ /* 0x000fe20007ffe0ff */
[----:B0-----:R-:W-:Y:S02]  /*1430*/  IMAD.MOV.U32 R6, RZ, RZ, -0x38802000 ;  /* 0xc77fe000ff067424 */ /* 0x001fe400078e00ff */
[----:B-1----:R-:W-:-:S04]  /*1440*/  IMAD.MOV.U32 R8, RZ, RZ, RZ ;  /* 0x000000ffff087224 */ /* 0x002fc800078e00ff */
[----:B------:R-:W-:-:S04]  /*1450*/  IMAD.HI.U32 R3, R9, R3, R8 ;  /* 0x0000000309037227 */ /* 0x000fc800078e0008 */
[----:B------:R-:W-:Y:S02]  /*1460*/  IMAD.MOV.U32 R7, RZ, RZ, RZ ;  /* 0x000000ffff077224 */ /* 0x000fe400078e00ff */
[----:B------:R-:W-:-:S03]  /*1470*/  IMAD.HI.U32 R3, R3, R0, RZ ;  /* 0x0000000003037227 */ /* 0x000fc600078e00ff */
[----:B------:R0:W-:Y:S04]  /*1480*/  STL.64 [R1+0x608], R6 ;  /* 0x0006080601007387 */ /* 0x0001e80000100a00 */
[----:B------:R-:W-:Y:S01]  /*1490*/  STL [R1+0x7b8], R4 ;  /* 0x0007b80401007387 */ /* 0x000fe20000100800 */
[----:B0-----:R-:W-:-:S04]  /*14a0*/  IMAD.MOV R7, RZ, RZ, -R3 ;  /* 0x000000ffff077224 */ /* 0x001fc800078e0a03 */
[----:B------:R-:W-:Y:S01]  /*14b0*/  IMAD R0, R7, c[0x0][0x10], R0 ;  /* 0x0000040007007a24 */ /* 0x000fe200078e0200 */
[----:B------:R-:W-:Y:S04]  /*14c0*/  STL [R1+0x7bc], R4 ;  /* 0x0007bc0401007387 */ /* 0x000fe80000100800 */
[----:B------:R-:W-:Y:S01]  /*14d0*/  STL [R1+0x7c0], R4 ;  /* 0x0007c00401007387 */ /* 0x000fe20000100800 */
[----:B------:R-:W-:-:S03]  /*14e0*/  ISETP.GE.U32.AND P0, PT, R0, c[0x0][0x10], PT ;  /* 0x0000040000007a0c */ /* 0x000fc60003f06070 */
        /* <DEDUP_REMOVED lines=18> */
[----:B------:R0:W-:Y:S01]  /*1610*/  STL [R1+0x80c], R4 ;  /* 0x00080c0401007387 */ /* 0x0001e20000100800 */
[----:B------:R-:W-:-:S02]  /*1620*/  PRMT R9, R14, 0x7610, R9 ;  /* 0x000076100e097816 */ /* 0x000fc40000000009 */
[C---:B------:R-:W-:Y:S02]  /*1630*/  PRMT R11, R14.reuse, 0x7610, R11 ;  /* 0x000076100e0b7816 */ /* 0x040fe4000000000b */
[C---:B------:R-:W-:Y:S02]  /*1640*/  PRMT R8, R14.reuse, 0x7610, R8 ;  /* 0x000076100e087816 */ /* 0x040fe40000000008 */
[C---:B0-----:R-:W-:Y:S02]  /*1650*/  PRMT R4, R14.reuse, 0x7610, R4 ;  /* 0x000076100e047816 */ /* 0x041fe40000000004 */
[----:B------:R-:W-:-:S03]  /*1660*/  PRMT R6, R14, 0x7610, R6 ;  /* 0x000076100e067816 */ /* 0x000fc60000000006 */
[----:B------:R0:W-:Y:S01]  /*1670*/  STL.U16 [R1+0x8ec], R4 ;  /* 0x0008ec0401007387 */ /* 0x0001e20000100400 */
[C---:B------:R-:W-:Y:S02]  /*1680*/  PRMT R12, R14.reuse, 0x7610, R12 ;  /* 0x000076100e0c7816 */ /* 0x040fe4000000000c */
[C---:B------:R-:W-:Y:S01]  /*1690*/  PRMT R13, R14.reuse, 0x7610, R13 ;  /* 0x000076100e0d7816 */ /* 0x040fe2000000000d */
[----:B------:R1:W-:Y:S01]  /*16a0*/  STL.U16 [R1+0x8e8], R9 ;  /* 0x0008e80901007387 */ /* 0x0003e20000100400 */
[C---:B------:R-:W-:Y:S02]  /*16b0*/  PRMT R7, R14.reuse, 0x7610, R7 ;  /* 0x000076100e077816 */ /* 0x040fe40000000007 */
[C---:B0-----:R-:W-:Y:S01]  /*16c0*/  PRMT R4, R14.reuse, 0x7610, R4 ;  /* 0x000076100e047816 */ /* 0x041fe20000000004 */
[----:B------:R0:W-:Y:S01]  /*16d0*/  STL.U16 [R1+0x8ea], R11 ;  /* 0x0008ea0b01007387 */ /* 0x0001e20000100400 */
[----:B-1----:R-:W-:-:S03]  /*16e0*/  PRMT R9, R14, 0x7610, R9 ;  /* 0x000076100e097816 */ /* 0x002fc60000000009 */
[----:B------:R1:W-:Y:S01]  /*16f0*/  STL.U16 [R1+0x8ee], R8 ;  /* 0x0008ee0801007387 */ /* 0x0003e20000100400 */
[----:B------:R-:W-:-:S03]  /*1700*/  @P0 IADD3 R0, R0, -c[0x0][0x10], RZ ;  /* 0x8000040000000a10 */ /* 0x000fc60007ffe0ff */
[----:B------:R2:W-:Y:S01]  /*1710*/  STL.U16 [R1+0x8e6], R6 ;  /* 0x0008e60601007387 */ /* 0x0005e20000100400 */
[----:B0-----:R-:W-:-:S03]  /*1720*/  PRMT R11, R14, 0x7610, R11 ;  /* 0x000076100e0b7816 */ /* 0x001fc6000000000b */
[----:B------:R0:W-:Y:S01]  /*1730*/  STL.U16 [R1+0x8f6], R4 ;  /* 0x0008f60401007387 */ /* 0x0001e20000100400 */
[C---:B-1----:R-:W-:Y:S02]  /*1740*/  PRMT R8, R14.reuse, 0x7610, R8 ;  /* 0x000076100e087816 */ /* 0x042fe40000000008 */
[----:B--2---:R-:W-:Y:S01]  /*1750*/  PRMT R6, R14, 0x7610, R6 ;  /* 0x000076100e067816 */ /* 0x004fe20000000006 */
[----:B------:R1:W-:Y:S04]  /*1760*/  STL.U16 [R1+0x8f2], R12 ;  /* 0x0008f20c01007387 */ /* 0x0003e80000100400 */
[----:B0-----:R-:W0:Y:S01]  /*1770*/  S2R R4, SR_CTAID.Y ;  /* 0x0000000000047919 */ /* 0x001e220000002600 */
[----:B------:R-:W-:-:S03]  /*1780*/  ISETP.GE.U32.AND P1, PT, R0, c[0x0][0x10], PT ;  /* 0x0000040000007a0c */ /* 0x000fc60003f26070 */
[----:B------:R2:W-:Y:S01]  /*1790*/  STL.U16 [R1+0x8f4], R13 ;  /* 0x0008f40d01007387 */ /* 0x0005e20000100400 */
[----:B-1----:R-:W-:-:S03]  /*17a0*/  PRMT R12, R14, 0x7610, R12 ;  /* 0x000076100e0c7816 */ /* 0x002fc6000000000c */
[----:B------:R1:W-:Y:S01]  /*17b0*/  STL.U16 [R1+0x8fa], R7 ;  /* 0x0008fa0701007387 */ /* 0x0003e20000100400 */
[----:B------:R-:W-:-:S03]  /*17c0*/  ISETP.NE.U32.AND P2, PT, RZ, c[0x0][0x10], PT ;  /* 0x00000400ff007a0c */ /* 0x000fc60003f45070 */
[----:B------:R4:W-:Y:S01]  /*17d0*/  STL.U16 [R1+0x8fc], R9 ;  /* 0x0008fc0901007387 */ /* 0x0009e20000100400 */
[----:B--2---:R-:W-:-:S03]  /*17e0*/  PRMT R13, R14, 0x7610, R13 ;  /* 0x000076100e0d7816 */ /* 0x004fc6000000000d */
[----:B------:R2:W-:Y:S01]  /*17f0*/  STL.U16 [R1+0x8fe], R8 ;  /* 0x0008fe0801007387 */ /* 0x0005e20000100400 */
[----:B-1----:R-:W-:-:S03]  /*1800*/  PRMT R7, R14, 0x7610, R7 ;  /* 0x000076100e077816 */ /* 0x002fc60000000007 */
[----:B------:R1:W-:Y:S01]  /*1810*/  STL.U16 [R1+0x902], R11 ;  /* 0x0009020b01007387 */ /* 0x0003e20000100400 */
[----:B----4-:R-:W-:-:S03]  /*1820*/  PRMT R9, R14, 0x7610, R9 ;  /* 0x000076100e097816 */ /* 0x010fc60000000009 */
[----:B------:R4:W-:Y:S01]  /*1830*/  STL.U16 [R1+0x8f8], R6 ;  /* 0x0008f80601007387 */ /* 0x0009e20000100400 */
[C---:B--2---:R-:W-:Y:S02]  /*1840*/  PRMT R8, R14.reuse, 0x7610, R8 ;  /* 0x000076100e087816 */ /* 0x044fe40000000008 */
[C---:B-1----:R-:W-:Y:S01]  /*1850*/  PRMT R11, R14.reuse, 0x7610, R11 ;  /* 0x000076100e0b7816 */ /* 0x042fe2000000000b */
[----:B----4-:R-:W1:Y:S01]  /*1860*/  S2R R6, SR_TID.X ;  /* 0x0000000000067919 */ /* 0x010e620000002100 */
[----:B------:R-:W-:-:S03]  /*1870*/  PRMT R10, R14, 0x7610, R10 ;  /* 0x000076100e0a7816 */ /* 0x000fc6000000000a */
[----:B------:R-:W-:Y:S04]  /*1880*/  STL.U16 [R1+0x904], R12 ;  /* 0x0009040c01007387 */ /* 0x000fe80000100400 */
[----:B------:R-:W-:Y:S04]  /*1890*/  STL.U16 [R1+0x906], R13 ;  /* 0x0009060d01007387 */ /* 0x000fe80000100400 */
[----:B------:R-:W-:Y:S04]  /*18a0*/  STL.U16 [R1+0x908], R7 ;  /* 0x0009080701007387 */ /* 0x000fe80000100400 */
[----:B------:R-:W-:Y:S04]  /*18b0*/  STL.U16 [R1+0x90a], R8 ;  /* 0x00090a0801007387 */ /* 0x000fe80000100400 */
[----:B------:R-:W-:Y:S04]  /*18c0*/  STL.U16 [R1+0x90c], R9 ;  /* 0x00090c0901007387 */ /* 0x000fe80000100400 */
[----:B------:R-:W-:Y:S01]  /*18d0*/  STL.U16 [R1+0x90e], R11 ;  /* 0x00090e0b01007387 */ /* 0x000fe20000100400 */
[----:B------:R-:W-:-:S02]  /*18e0*/  @P0 IADD3 R3, R3, 0x1, RZ ;  /* 0x0000000103030810 */ /* 0x000fc40007ffe0ff */
[----:B---3--:R-:W-:Y:S01]  /*18f0*/  ISETP.NE.AND P0, PT, R2, RZ, PT ;  /* 0x000000ff0200720c */ /* 0x008fe20003f05270 */
[----:B------:R2:W-:Y:S01]  /*1900*/  STL.U16 [R1+0x8e4], R10 ;  /* 0x0008e40a01007387 */ /* 0x0005e20000100400 */
[----:B------:R-:W-:Y:S02]  /*1910*/  @P1 IADD3 R3, R3, 0x1, RZ ;  /* 0x0000000103031810 */ /* 0x000fe40007ffe0ff */
[----:B------:R-:W-:Y:S02]  /*1920*/  @!P2 LOP3.LUT R3, RZ, c[0x0][0x10], RZ, 0x33, !PT ;  /* 0x00000400ff03aa12 */ /* 0x000fe400078e33ff */
[----:B--2---:R-:W-:Y:S01]  /*1930*/  PRMT R10, R14, 0x7610, R10 ;  /* 0x000076100e0a7816 */ /* 0x004fe2000000000a */
[----:B------:R-:W-:Y:S02]  /*1940*/  IMAD R0, R5, c[0x0][0x180], RZ ;  /* 0x0000600005007a24 */ /* 0x000fe400078e02ff */
[CC--:B0-----:R-:W-:Y:S02]  /*1950*/  IMAD R2, R3.reuse, R4.reuse, R3 ;  /* 0x0000000403027224 */ /* 0x0c1fe400078e0203 */
[----:B------:R0:W-:Y:S01]  /*1960*/  STL.U16 [R1+0x8f0], R10 ;  /* 0x0008f00a01007387 */ /* 0x0001e20000100400 */
[----:B------:R-:W-:Y:S01]  /*1970*/  BSSY B1, `(.L_x_634) ;  /* 0x00001df000017945 */ /* 0x000fe20003800000 */
[----:B-1----:R-:W-:Y:S01]  /*1980*/  IMAD R3, R3, R4, R6 ;  /* 0x0000000403037224 */ /* 0x002fe200078e0206 */
[----:B------:R-:W-:-:S02]  /*1990*/  IMNMX R2, R2, c[0x0][0x180], PT ;  /* 0x0000600002027a17 */ /* 0x000fc40003800200 */
[----:B0-----:R-:W-:-:S05]  /*19a0*/  PRMT R10, R14, 0x7610, R10 ;  /* 0x000076100e0a7816 */ /* 0x001fca000000000a */
[----:B------:R0:W-:Y:S02]  /*19b0*/  STL.U16 [R1+0x900], R10 ;  /* 0x0009000a01007387 */ /* 0x0001e40000100400 */
[----:B0-----:R-:W-:Y:S01]  /*19c0*/  SHF.R.S32.HI R10, RZ, 0x1f, R0 ;  /* 0x0000001fff0a7819 */ /* 0x001fe20000011400 */
[----:B------:R-:W-:Y:S05]  /*19d0*/  @!P0 BRA `(.L_x_635) ;  /* 0x00000af000008947 */ /* 0x000fea0003800000 */
[----:B------:R-:W-:Y:S01]  /*19e0*/  ISETP.GE.AND P0, PT, R3, R2, PT ;  /* 0x000000020300720c */ /* 0x000fe20003f06270 */
[----:B------:R-:W-:-:S12]  /*19f0*/  BSSY B0, `(.L_x_636) ;  /* 0x00000ac000007945 */ /* 0x000fd80003800000 */
[----:B------:R-:W-:Y:S05]  /*1a00*/  @P0 BRA `(.L_x_637) ;  /* 0x00000aa000000947 */ /* 0x000fea0003800000 */
[----:B------:R-:W-:-:S04]  /*1a10*/  IABS R9, c[0x0][0x184] ;  /* 0x0000610000097a13 */ /* 0x000fc80000000000 */
[----:B------:R-:W0:Y:S08]  /*1a20*/  I2F.RP R4, R9 ;  /* 0x0000000900047306 */ /* 0x000e300000209400 */
[----:B0-----:R-:W0:Y:S02]  /*1a30*/  MUFU.RCP R4, R4 ;  /* 0x0000000400047308 */ /* 0x001e240000001000 */
[----:B0-----:R-:W-:-:S06]  /*1a40*/  IADD3 R6, R4, 0xffffffe, RZ ;  /* 0x0ffffffe04067810 */ /* 0x001fcc0007ffe0ff */
[----:B------:R0:W1:Y:S02]  /*1a50*/  F2I.FTZ.U32.TRUNC.NTZ R7, R6 ;  /* 0x0000000600077305 */ /* 0x000064000021f000 */
[----:B0-----:R-:W-:Y:S02]  /*1a60*/  IMAD.MOV.U32 R6, RZ, RZ, RZ ;  /* 0x000000ffff067224 */ /* 0x001fe400078e00ff */
[----:B-1----:R-:W-:-:S04]  /*1a70*/  IMAD.MOV R8, RZ, RZ, -R7 ;  /* 0x000000ffff087224 */ /* 0x002fc800078e0a07 */
[----:B------:R-:W-:Y:S01]  /*1a80*/  IMAD R11, R8, R9, RZ ;  /* 0x00000009080b7224 */ /* 0x000fe200078e02ff */
[----:B------:R-:W-:Y:S02]  /*1a90*/  IABS R8, R5 ;  /* 0x0000000500087213 */ /* 0x000fe40000000000 */
[----:B------:R-:W-:Y:S01]  /*1aa0*/  LOP3.LUT R5, R5, c[0x0][0x184], RZ, 0x3c, !PT ;  /* 0x0000610005057a12 */ /* 0x000fe200078e3cff */
[----:B------:R-:W-:-:S03]  /*1ab0*/  IMAD.HI.U32 R7, R7, R11, R6 ;  /* 0x0000000b07077227 */ /* 0x000fc600078e0006 */
[----:B------:R-:W-:-:S03]  /*1ac0*/  ISETP.GE.AND P1, PT, R5, RZ, PT ;  /* 0x000000ff0500720c */ /* 0x000fc60003f26270 */
[----:B------:R-:W-:-:S04]  /*1ad0*/  IMAD.HI.U32 R7, R7, R8, RZ ;  /* 0x0000000807077227 */ /* 0x000fc800078e00ff */
[----:B------:R-:W-:-:S04]  /*1ae0*/  IMAD.MOV R4, RZ, RZ, -R7 ;  /* 0x000000ffff047224 */ /* 0x000fc800078e0a07 */
[----:B------:R-:W-:-:S05]  /*1af0*/  IMAD R4, R9, R4, R8 ;  /* 0x0000000409047224 */ /* 0x000fca00078e0208 */
[----:B------:R-:W-:-:S13]  /*1b00*/  ISETP.GT.U32.AND P2, PT, R9, R4, PT ;  /* 0x000000040900720c */ /* 0x000fda0003f44070 */
[----:B------:R-:W-:Y:S01]  /*1b10*/  @!P2 IMAD.IADD R4, R4, 0x1, -R9 ;  /* 0x000000010404a824 */ /* 0x000fe200078e0a09 */
[----:B------:R-:W-:Y:S02]  /*1b20*/  @!P2 IADD3 R7, R7, 0x1, RZ ;  /* 0x000000010707a810 */ /* 0x000fe40007ffe0ff */
[----:B------:R-:W-:Y:S02]  /*1b30*/  ISETP.NE.AND P2, PT, RZ, c[0x0][0x184], PT ;  /* 0x00006100ff007a0c */ /* 0x000fe40003f45270 */
[----:B------:R-:W-:Y:S01]  /*1b40*/  ISETP.GE.U32.AND P0, PT, R4, R9, PT ;  /* 0x000000090400720c */ /* 0x000fe20003f06070 */
[----:B------:R-:W-:-:S12]  /*1b50*/  IMAD.MOV.U32 R4, RZ, RZ, 0x4 ;  /* 0x00000004ff047424 */ /* 0x000fd800078e00ff */
[----:B------:R-:W-:-:S05]  /*1b60*/  @P0 IADD3 R7, R7, 0x1, RZ ;  /* 0x0000000107070810 */ /* 0x000fca0007ffe0ff */
[----:B------:R-:W-:Y:S01]  /*1b70*/  @!P1 IMAD.MOV R7, RZ, RZ, -R7 ;  /* 0x000000ffff079224 */ /* 0x000fe200078e0a07 */
[----:B------:R-:W-:-:S05]  /*1b80*/  @!P2 LOP3.LUT R7, RZ, c[0x0][0x184], RZ, 0x33, !PT ;  /* 0x00006100ff07aa12 */ /* 0x000fca00078e33ff */
[----:B------:R-:W-:-:S05]  /*1b90*/  IMAD.WIDE R4, R7, R4, c[0x0][0x188] ;  /* 0x0000620007047625 */ /* 0x000fca00078e0204 */
[----:B------:R0:W5:Y:S01]  /*1ba0*/  LDG.E.CONSTANT R14, [R4.64] ;  /* 0x00000004040e7981 */ /* 0x000162000c1e9900 */
[C---:B------:R-:W-:Y:S02]  /*1bb0*/  IADD3 R13, R1.reuse, 0x90c, RZ ;  /* 0x0000090c010d7810 */ /* 0x040fe40007ffe0ff */
[----:B------:R-:W-:Y:S02]  /*1bc0*/  IADD3 R11, R1, 0x808, RZ ;  /* 0x00000808010b7810 */ /* 0x000fe40007ffe0ff */
.L_x_656:
[----:B0-----:R-:W2:Y:S04]  /*1bd0*/  LDL.64 R6, [R1+0x608] ;  /* 0x0006080001067983 */ /* 0x001ea80000100a00 */
[----:B------:R-:W3:Y:S04]  /*1be0*/  LDL R10, [R1+0x80c] ;  /* 0x00080c00010a7983 */ /* 0x000ee80000100800 */
[----:B-1----:R-:W4:Y:S01]  /*1bf0*/  LDL.U16 R8, [R1+0x90e] ;  /* 0x00090e0001087983 */ /* 0x002f220000100400 */
[----:B-----5:R-:W-:Y:S01]  /*1c00*/  ISETP.NE.AND P0, PT, R3, R14, PT ;  /* 0x0000000e0300720c */ /* 0x020fe20003f05270 */
[----:B0-----:R-:W-:-:S02]  /*1c10*/  IMAD.MOV.U32 R4, RZ, RZ, 0x7bff ;  /* 0x00007bffff047424 */ /* 0x001fc400078e00ff */
[----:B------:R-:W-:-:S10]  /*1c20*/  IMAD.MOV.U32 R5, RZ, RZ, 0xfbff ;  /* 0x0000fbffff057424 */ /* 0x000fd400078e00ff */
[----:B------:R-:W-:-:S05]  /*1c30*/  @P0 PRMT R4, R5, 0x7610, R4 ;  /* 0x0000761005040816 */ /* 0x000fca0000000004 */
[----:B------:R-:W-:-:S05]  /*1c40*/  HADD2.F32 R4, -RZ, R4.H0_H0 ;  /* 0x20000004ff047230 */ /* 0x000fca0000004100 */
[-C--:B------:R-:W-:Y:S02]  /*1c50*/  F2FP.PACK_AB R9, RZ, R4.reuse ;  /* 0x00000004ff09723e */ /* 0x080fe400000000ff */
[----:B--2---:R-:W-:-:S04]  /*1c60*/  FSETP.GT.FTZ.AND P2, PT, R6, R4, PT ;  /* 0x000000040600720b */ /* 0x004fc80003f54000 */
[----:B------:R-:W-:Y:S02]  /*1c70*/  FSEL R5, R4, R6, P2 ;  /* 0x0000000604057208 */ /* 0x000fe40001000000 */
[----:B------:R-:W-:Y:S02]  /*1c80*/  FSEL R6, R6, R4, P2 ;  /* 0x0000000406067208 */ /* 0x000fe40001000000 */
[C---:B---3--:R-:W-:Y:S01]  /*1c90*/  ISETP.GT.AND P0, PT, R10.reuse, R3, PT ;  /* 0x000000030a00720c */ /* 0x048fe20003f04270 */
[----:B----4-:R-:W-:Y:S01]  /*1ca0*/  HSETP2.GT.AND P1, PT, R9.H0_H0, R8.H0_H0, PT ;  /* 0x2000000809007234 */ /* 0x010fe20003f24800 */
[----:B------:R-:W-:Y:S01]  /*1cb0*/  FSEL R4, R7, 1, P2 ;  /* 0x3f80000007047808 */ /* 0x000fe20001000000 */
[----:B------:R-:W-:Y:S01]  /*1cc0*/  FADD.FTZ R5, R5, -R6 ;  /* 0x8000000605057221 */ /* 0x000fe20000010000 */
[----:B------:R-:W-:Y:S02]  /*1cd0*/  FSEL R7, R7, 1, !P2 ;  /* 0x3f80000007077808 */ /* 0x000fe40005000000 */
[----:B------:R-:W-:Y:S01]  /*1ce0*/  ISETP.EQ.OR P1, PT, R10, -0x1, P1 ;  /* 0xffffffff0a00780c */ /* 0x000fe20000f22670 */
[----:B------:R-:W-:Y:S01]  /*1cf0*/  FMUL.FTZ R5, R5, 1.4426950216293334961 ;  /* 0x3fb8aa3b05057820 */ /* 0x000fe20000410000 */
[----:B------:R-:W-:-:S05]  /*1d00*/  PRMT R10, R9, 0x7610, R10 ;  /* 0x00007610090a7816 */ /* 0x000fca000000000a */
[----:B------:R-:W0:Y:S01]  /*1d10*/  MUFU.EX2 R5, R5 ;  /* 0x0000000500057308 */ /* 0x000e220000000800 */
[----:B------:R-:W-:-:S05]  /*1d20*/  HSETP2.NEU.OR P0, PT, R9.H0_H0, R8.H0_H0, !P0 ;  /* 0x2000000809007234 */ /* 0x000fca000470d820 */
[----:B------:R-:W-:Y:S01]  /*1d30*/  PLOP3.LUT P0, PT, P1, P0, PT, 0x8, 0x0 ;  /* 0x000000000000781c */ /* 0x000fe20000f00170 */
[----:B0-----:R-:W-:Y:S02]  /*1d40*/  FFMA.FTZ R7, R7, R5, R4 ;  /* 0x0000000507077223 */ /* 0x001fe40000010004 */
[----:B------:R-:W-:-:S10]  /*1d50*/  IMAD.MOV.U32 R4, RZ, RZ, 0x7e ;  /* 0x0000007eff047424 */ /* 0x000fd400078e00ff */
[----:B------:R0:W-:Y:S01]  /*1d60*/  @!P0 STL.U16 [R1+0x90e], R10 ;  /* 0x00090e0a01008387 */ /* 0x0001e20000100400 */
[----:B------:R-:W-:Y:S01]  /*1d70*/  @!P0 PRMT R8, R9, 0x7610, R8 ;  /* 0x0000761009088816 */ /* 0x000fe20000000008 */
[----:B------:R-:W-:Y:S02]  /*1d80*/  IMAD.MOV.U32 R9, RZ, RZ, R13 ;  /* 0x000000ffff097224 */ /* 0x000fe400078e000d */
[----:B------:R0:W-:Y:S01]  /*1d90*/  @!P0 STL [R1+0x80c], R3 ;  /* 0x00080c0301008387 */ /* 0x0001e20000100800 */
[----:B------:R-:W-:-:S03]  /*1da0*/  IMAD.MOV.U32 R5, RZ, RZ, R11 ;  /* 0x000000ffff057224 */ /* 0x000fc600078e000b */
[----:B------:R0:W-:Y:S04]  /*1db0*/  STL.64 [R1+0x608], R6 ;  /* 0x0006080601007387 */ /* 0x0001e80000100a00 */
.L_x_655:
        /* <DEDUP_REMOVED lines=17> */
.L_x_640:
[----:B------:R-:W-:Y:S05]  /*1ed0*/  BSYNC B3 ;  /* 0x0000000000037941 */ /* 0x000fea0003800000 */
.L_x_639:
[----:B------:R-:W-:Y:S04]  /*1ee0*/  STL.U16 [R9], R8 ;  /* 0x0000000809007387 */ /* 0x000fe80000100400 */
[----:B------:R-:W2:Y:S04]  /*1ef0*/  LDL R12, [R5+0x4] ;  /* 0x00000400050c7983 */ /* 0x000ea80000100800 */
[----:B--2---:R-:W-:Y:S04]  /*1f00*/  STL [R5], R12 ;  /* 0x0000000c05007387 */ /* 0x004fe80000100800 */
[----:B------:R0:W-:Y:S04]  /*1f10*/  STL.U16 [R9+0x2], R6 ;  /* 0x0000020609007387 */ /* 0x0001e80000100400 */
[----:B------:R1:W-:Y:S04]  /*1f20*/  STL [R5+0x4], R10 ;  /* 0x0000040a05007387 */ /* 0x0003e80000100800 */
[----:B0-----:R1:W5:Y:S02]  /*1f30*/  LDL.U16 R6, [R9] ;  /* 0x0000000009067983 */ /* 0x0013640000100400 */
.L_x_641:
[----:B------:R-:W-:Y:S05]  /*1f40*/  BSYNC B2 ;  /* 0x0000000000027941 */ /* 0x000fea0003800000 */
.L_x_638:
[----:B------:R-:W2:Y:S04]  /*1f50*/  LDL.U16 R7, [R9+-0x2] ;  /* 0xfffffe0009077983 */ /* 0x000ea80000100400 */
[----:B-1----:R-:W3:Y:S01]  /*1f60*/  LDL R10, [R5+-0x4] ;  /* 0xfffffc00050a7983 */ /* 0x002ee20000100800 */
        /* <DEDUP_REMOVED lines=16> */
.L_x_644:
[----:B------:R-:W-:Y:S05]  /*2070*/  BSYNC B3 ;  /* 0x0000000000037941 */ /* 0x000fea0003800000 */
.L_x_643:
[----:B------:R-:W-:Y:S04]  /*2080*/  STL.U16 [R9+-0x2], R6 ;  /* 0xfffffe0609007387 */ /* 0x000fe80000100400 */
[----:B------:R-:W2:Y:S04]  /*2090*/  LDL R10, [R5] ;  /* 0x00000000050a7983 */ /* 0x000ea80000100800 */
[----:B--2---:R-:W-:Y:S04]  /*20a0*/  STL [R5+-0x4], R10 ;  /* 0xfffffc0a05007387 */ /* 0x004fe80000100800 */
[----:B------:R0:W-:Y:S04]  /*20b0*/  STL.U16 [R9], R7 ;  /* 0x0000000709007387 */ /* 0x0001e80000100400 */
[----:B------:R1:W-:Y:S04]  /*20c0*/  STL [R5], R8 ;  /* 0x0000000805007387 */ /* 0x0003e80000100800 */
[----:B0-----:R1:W5:Y:S02]  /*20d0*/  LDL.U16 R7, [R9+-0x2] ;  /* 0xfffffe0009077983 */ /* 0x0013640000100400 */
.L_x_645:
[----:B------:R-:W-:Y:S05]  /*20e0*/  BSYNC B2 ;  /* 0x0000000000027941 */ /* 0x000fea0003800000 */
.L_x_642:
        /* <DEDUP_REMOVED lines=17> */
.L_x_648:
[----:B------:R-:W-:Y:S05]  /*2200*/  BSYNC B3 ;  /* 0x0000000000037941 */ /* 0x000fea0003800000 */
.L_x_647:
[----:B------:R0:W-:Y:S04]  /*2210*/  STL.U16 [R9+-0x4], R7 ;  /* 0xfffffc0709007387 */ /* 0x0001e80000100400 */
[----:B-1----:R-:W2:Y:S04]  /*2220*/  LDL R8, [R5+-0x4] ;  /* 0xfffffc0005087983 */ /* 0x002ea80000100800 */
[----:B--2---:R0:W-:Y:S04]  /*2230*/  STL [R5+-0x8], R8 ;  /* 0xfffff80805007387 */ /* 0x0041e80000100800 */
[----:B------:R0:W-:Y:S04]  /*2240*/  STL.U16 [R9+-0x2], R10 ;  /* 0xfffffe0a09007387 */ /* 0x0001e80000100400 */
[----:B------:R0:W-:Y:S02]  /*2250*/  STL [R5+-0x4], R6 ;  /* 0xfffffc0605007387 */ /* 0x0001e40000100800 */
.L_x_649:
[----:B------:R-:W-:Y:S05]  /*2260*/  BSYNC B2 ;  /* 0x0000000000027941 */ /* 0x000fea0003800000 */
.L_x_646:
[----:B------:R-:W-:-:S13]  /*2270*/  ISETP.NE.AND P0, PT, R4, 0x2, PT ;  /* 0x000000020400780c */ /* 0x000fda0003f05270 */
[----:B------:R-:W-:Y:S05]  /*2280*/  @!P0 BRA `(.L_x_650) ;  /* 0x000001f000008947 */ /* 0x000fea0003800000 */
[----:B0-----:R-:W2:Y:S04]  /*2290*/  LDL.U16 R7, [R9+-0x4] ;  /* 0xfffffc0009077983 */ /* 0x001ea80000100400 */
[----:B-1----:R-:W2:Y:S04]  /*22a0*/  LDL.U16 R8, [R9+-0x6] ;  /* 0xfffffa0009087983 */ /* 0x002ea80000100400 */
        /* <DEDUP_REMOVED lines=17> */
.L_x_653:
[----:B------:R-:W-:Y:S05]  /*23c0*/  BSYNC B3 ;  /* 0x0000000000037941 */ /* 0x000fea0003800000 */
.L_x_652:
[----:B------:R-:W-:Y:S04]  /*23d0*/  STL.U16 [R9+-0x6], R7 ;  /* 0xfffffa0709007387 */ /* 0x000fe80000100400 */
[----:B------:R-:W2:Y:S04]  /*23e0*/  LDL R10, [R5+-0x8] ;  /* 0xfffff800050a7983 */ /* 0x000ea80000100800 */
[----:B--2---:R-:W-:Y:S04]  /*23f0*/  STL [R5+-0xc], R10 ;  /* 0xfffff40a05007387 */ /* 0x004fe80000100800 */
[----:B------:R0:W-:Y:S04]  /*2400*/  STL.U16 [R9+-0x4], R8 ;  /* 0xfffffc0809007387 */ /* 0x0001e80000100400 */
[----:B------:R1:W-:Y:S04]  /*2410*/  STL [R5+-0x8], R6 ;  /* 0xfffff80605007387 */ /* 0x0003e80000100800 */
[----:B0-----:R1:W5:Y:S02]  /*2420*/  LDL.U16 R8, [R9+-0x6] ;  /* 0xfffffa0009087983 */ /* 0x0013640000100400 */
.L_x_654:
[----:B------:R-:W-:Y:S05]  /*2430*/  BSYNC B2 ;  /* 0x0000000000027941 */ /* 0x000fea0003800000 */
.L_x_651:
[----:B-1----:R-:W-:Y:S02]  /*2440*/  IADD3 R5, R5, -0x10, RZ ;  /* 0xfffffff005057810 */ /* 0x002fe40007ffe0ff */
[----:B------:R-:W-:-:S02]  /*2450*/  IADD3 R9, R9, -0x8, RZ ;  /* 0xfffffff809097810 */ /* 0x000fc40007ffe0ff */
[----:B------:R-:W-:Y:S01]  /*2460*/  IADD3 R4, R4, -0x4, RZ ;  /* 0xfffffffc04047810 */ /* 0x000fe20007ffe0ff */
[----:B------:R-:W-:Y:S05]  /*2470*/  BRA `(.L_x_655) ;  /* 0xfffff94000007947 */ /* 0x000fea000383ffff */
.L_x_650:
[----:B------:R-:W-:-:S04]  /*2480*/  IADD3 R3, R3, 0x40, RZ ;  /* 0x0000004003037810 */ /* 0x000fc80007ffe0ff */
[----:B------:R-:W-:-:S13]  /*2490*/  ISETP.GE.AND P0, PT, R3, R2, PT ;  /* 0x000000020300720c */ /* 0x000fda0003f06270 */
[----:B------:R-:W-:Y:S05]  /*24a0*/  @!P0 BRA `(.L_x_656) ;  /* 0xfffff72000008947 */ /* 0x000fea000383ffff */
.L_x_637:
[----:B------:R-:W-:Y:S05]  /*24b0*/  BSYNC B0 ;  /* 0x0000000000007941 */ /* 0x000fea0003800000 */
.L_x_636:
[----:B------:R-:W-:Y:S05]  /*24c0*/  BRA `(.L_x_657) ;  /* 0x0000129000007947 */ /* 0x000fea0003800000 */
.L_x_635:
[----:B------:R-:W-:-:S13]  /*24d0*/  ISETP.GE.AND P0, PT, R3, R2, PT ;  /* 0x000000020300720c */ /* 0x000fda0003f06270 */
[----:B------:R-:W-:Y:S05]  /*24e0*/  @P0 BRA `(.L_x_657) ;  /* 0x0000127000000947 */ /* 0x000fea0003800000 */
[----:B------:R-:W-:-:S04]  /*24f0*/  ISETP.NE.U32.AND P0, PT, RZ, c[0x0][0x168], PT ;  /* 0x00005a00ff007a0c */ /* 0x000fc80003f05070 */
[----:B------:R-:W-:-:S13]  /*2500*/  ISETP.NE.AND.EX P0, PT, RZ, c[0x0][0x16c], PT, P0 ;  /* 0x00005b00ff007a0c */ /* 0x000fda0003f05300 */
[----:B------:R-:W-:Y:S05]  /*2510*/  @!P0 BRA `(.L_x_658) ;  /* 0x0000094000008947 */ /* 0x000fea0003800000 */
[C---:B------:R-:W-:Y:S02]  /*2520*/  IADD3 R11, R1.reuse, 0x90c, RZ ;  /* 0x0000090c010b7810 */ /* 0x040fe40007ffe0ff */
[----:B------:R-:W-:Y:S02]  /*2530*/  IADD3 R18, R1, 0x808, RZ ;  /* 0x0000080801127810 */ /* 0x000fe40007ffe0ff */
.L_x_677:
[----:B0-----:R-:W-:Y:S01]  /*2540*/  IADD3 R4, P0, R0, R3, RZ ;  /* 0x0000000300047210 */ /* 0x001fe20007f1e0ff */
[----:B------:R-:W-:Y:S01]  /*2550*/  IMAD.MOV.U32 R12, RZ, RZ, 0x2 ;  /* 0x00000002ff0c7424 */ /* 0x000fe200078e00ff */
[----:B------:R-:W2:Y:S02]  /*2560*/  LDL.64 R16, [R1+0x608] ;  /* 0x0006080001107983 */ /* 0x000ea40000100a00 */
[C---:B------:R-:W-:Y:S01]  /*2570*/  LEA.HI.X.SX32 R5, R3.reuse, R10, 0x1, P0 ;  /* 0x0000000a03057211 */ /* 0x040fe200000f0eff */
[----:B------:R-:W-:Y:S01]  /*2580*/  IMAD.WIDE R12, R3, R12, c[0x0][0x168] ;  /* 0x00005a00030c7625 */ /* 0x000fe200078e020c */
[C---:B------:R-:W-:Y:S01]  /*2590*/  LEA R14, P0, R4.reuse, c[0x0][0x160], 0x1 ;  /* 0x00005800040e7a11 */ /* 0x040fe200078008ff */
[----:B------:R-:W3:Y:S03]  /*25a0*/  LDL R8, [R1+0x80c] ;  /* 0x00080c0001087983 */ /* 0x000ee60000100800 */
[----:B------:R-:W-:Y:S01]  /*25b0*/  LEA.HI.X R15, R4, c[0x0][0x164], R5, 0x1, P0 ;  /* 0x00005900040f7a11 */ /* 0x000fe200000f0c05 */
[----:B------:R0:W4:Y:S04]  /*25c0*/  LDG.E.U16.CONSTANT R9, [R12.64] ;  /* 0x000000040c097981 */ /* 0x000128000c1e9500 */
[----:B------:R-:W4:Y:S04]  /*25d0*/  LDG.E.U16.CONSTANT R14, [R14.64] ;  /* 0x000000040e0e7981 */ /* 0x000f28000c1e9500 */
[----:B------:R-:W5:Y:S01]  /*25e0*/  LDL.U16 R7, [R1+0x90e] ;  /* 0x00090e0001077983 */ /* 0x000f620000100400 */
[----:B0-----:R-:W-:Y:S01]  /*25f0*/  IMAD.MOV.U32 R12, RZ, RZ, R11 ;  /* 0x000000ffff0c7224 */ /* 0x001fe200078e000b */
[----:B----4-:R-:W-:-:S05]  /*2600*/  HADD2 R9, R14.H0_H0, R9.H0_H0 ;  /* 0x200000090e097230 */ /* 0x010fca0000000800 */
[----:B------:R-:W-:-:S05]  /*2610*/  HADD2.F32 R4, -RZ, R9.H0_H0 ;  /* 0x20000009ff047230 */ /* 0x000fca0000004100 */
[----:B--2---:R-:W-:-:S04]  /*2620*/  FSETP.GT.FTZ.AND P2, PT, R16, R4, PT ;  /* 0x000000041000720b */ /* 0x004fc80003f54000 */
[----:B------:R-:W-:Y:S02]  /*2630*/  FSEL R5, R4, R16, P2 ;  /* 0x0000001004057208 */ /* 0x000fe40001000000 */
[----:B------:R-:W-:Y:S02]  /*2640*/  FSEL R4, R16, R4, P2 ;  /* 0x0000000410047208 */ /* 0x000fe40001000000 */
[----:B---3--:R-:W-:-:S03]  /*2650*/  ISETP.GT.AND P0, PT, R8, R3, PT ;  /* 0x000000030800720c */ /* 0x008fc60003f04270 */
[----:B------:R-:W-:Y:S01]  /*2660*/  FADD.FTZ R5, R5, -R4 ;  /* 0x8000000405057221 */ /* 0x000fe20000010000 */
[----:B-----5:R-:W-:-:S03]  /*2670*/  HSETP2.GT.AND P1, PT, R9.H0_H0, R7.H0_H0, PT ;  /* 0x2000000709007234 */ /* 0x020fc60003f24800 */
[----:B------:R-:W-:-:S04]  /*2680*/  FMUL.FTZ R6, R5, 1.4426950216293334961 ;  /* 0x3fb8aa3b05067820 */ /* 0x000fc80000410000 */
[----:B------:R-:W0:Y:S01]  /*2690*/  MUFU.EX2 R5, R6 ;  /* 0x0000000600057308 */ /* 0x000e220000000800 */
[----:B------:R-:W-:Y:S01]  /*26a0*/  ISETP.EQ.OR P1, PT, R8, -0x1, P1 ;  /* 0xffffffff0800780c */ /* 0x000fe20000f22670 */
[----:B------:R-:W-:Y:S01]  /*26b0*/  HSETP2.NEU.OR P0, PT, R9.H0_H0, R7.H0_H0, !P0 ;  /* 0x2000000709007234 */ /* 0x000fe2000470d820 */
[----:B------:R-:W-:-:S04]  /*26c0*/  FSEL R8, R17, 1, P2 ;  /* 0x3f80000011087808 */ /* 0x000fc80001000000 */
[----:B------:R-:W-:Y:S02]  /*26d0*/  PLOP3.LUT P0, PT, P1, P0, PT, 0x8, 0x0 ;  /* 0x000000000000781c */ /* 0x000fe40000f00170 */
[----:B------:R-:W-:-:S05]  /*26e0*/  FSEL R17, R17, 1, !P2 ;  /* 0x3f80000011117808 */ /* 0x000fca0005000000 */
[----:B0-----:R-:W-:-:S06]  /*26f0*/  FFMA.FTZ R5, R17, R5, R8 ;  /* 0x0000000511057223 */ /* 0x001fcc0000010008 */
[----:B------:R0:W-:Y:S04]  /*2700*/  @!P0 STL.U16 [R1+0x90e], R9 ;  /* 0x00090e0901008387 */ /* 0x0001e80000100400 */
[----:B------:R0:W-:Y:S04]  /*2710*/  @!P0 STL [R1+0x80c], R3 ;  /* 0x00080c0301008387 */ /* 0x0001e80000100800 */
[----:B------:R0:W-:Y:S01]  /*2720*/  STL.64 [R1+0x608], R4 ;  /* 0x0006080401007387 */ /* 0x0001e20000100a00 */
[----:B------:R-:W-:Y:S01]  /*2730*/  @!P0 PRMT R7, R9, 0x7610, R7 ;  /* 0x0000761009078816 */ /* 0x000fe20000000007 */
[----:B------:R-:W-:-:S02]  /*2740*/  IMAD.MOV.U32 R6, RZ, RZ, 0x7e ;  /* 0x0000007eff067424 */ /* 0x000fc400078e00ff */
[----:B------:R-:W-:Y:S02]  /*2750*/  IMAD.MOV.U32 R8, RZ, RZ, R18 ;  /* 0x000000ffff087224 */ /* 0x000fe400078e0012 */
.L_x_676:
        /* <DEDUP_REMOVED lines=17> */
.L_x_661:
[----:B------:R-:W-:Y:S05]  /*2870*/  BSYNC B2 ;  /* 0x0000000000027941 */ /* 0x000fea0003800000 */
.L_x_660:
[----:B------:R-:W-:Y:S04]  /*2880*/  STL.U16 [R12], R7 ;  /* 0x000000070c007387 */ /* 0x000fe80000100400 */
[----:B------:R-:W2:Y:S04]  /*2890*/  LDL R9, [R8+0x4] ;  /* 0x0000040008097983 */ /* 0x000ea80000100800 */
[----:B--2---:R-:W-:Y:S04]  /*28a0*/  STL [R8], R9 ;  /* 0x0000000908007387 */ /* 0x004fe80000100800 */
[----:B------:R0:W-:Y:S04]  /*28b0*/  STL.U16 [R12+0x2], R4 ;  /* 0x000002040c007387 */ /* 0x0001e80000100400 */
[----:B------:R1:W-:Y:S04]  /*28c0*/  STL [R8+0x4], R5 ;  /* 0x0000040508007387 */ /* 0x0003e80000100800 */
[----:B0-----:R1:W5:Y:S02]  /*28d0*/  LDL.U16 R4, [R12] ;  /* 0x000000000c047983 */ /* 0x0013640000100400 */
.L_x_662:
[----:B------:R-:W-:Y:S05]  /*28e0*/  BSYNC B0 ;  /* 0x0000000000007941 */ /* 0x000fea0003800000 */
.L_x_659:
[----:B-1----:R-:W2:Y:S04]  /*28f0*/  LDL.U16 R5, [R12+-0x2] ;  /* 0xfffffe000c057983 */ /* 0x002ea80000100400 */
[----:B------:R-:W3:Y:S01]  /*2900*/  LDL R9, [R8+-0x4] ;  /* 0xfffffc0008097983 */ /* 0x000ee20000100800 */
        /* <DEDUP_REMOVED lines=16> */
.L_x_665:
[----:B------:R-:W-:Y:S05]  /*2a10*/  BSYNC B2 ;  /* 0x0000000000027941 */ /* 0x000fea0003800000 */
.L_x_664:
[----:B------:R-:W-:Y:S04]  /*2a20*/  STL.U16 [R12+-0x2], R4 ;  /* 0xfffffe040c007387 */ /* 0x000fe80000100400 */
[----:B------:R-:W2:Y:S04]  /*2a30*/  LDL R9, [R8] ;  /* 0x0000000008097983 */ /* 0x000ea80000100800 */
[----:B--2---:R-:W-:Y:S04]  /*2a40*/  STL [R8+-0x4], R9 ;  /* 0xfffffc0908007387 */ /* 0x004fe80000100800 */
[----:B------:R0:W-:Y:S04]  /*2a50*/  STL.U16 [R12], R5 ;  /* 0x000000050c007387 */ /* 0x0001e80000100400 */
[----:B------:R1:W-:Y:S04]  /*2a60*/  STL [R8], R7 ;  /* 0x0000000708007387 */ /* 0x0003e80000100800 */
[----:B0-----:R1:W5:Y:S02]  /*2a70*/  LDL.U16 R5, [R12+-0x2] ;  /* 0xfffffe000c057983 */ /* 0x0013640000100400 */
.L_x_666:
[----:B------:R-:W-:Y:S05]  /*2a80*/  BSYNC B0 ;  /* 0x0000000000007941 */ /* 0x000fea0003800000 */
.L_x_663:
        /* <DEDUP_REMOVED lines=17> */
.L_x_669:
[----:B------:R-:W-:Y:S05]  /*2ba0*/  BSYNC B2 ;  /* 0x0000000000027941 */ /* 0x000fea0003800000 */
.L_x_668:
[----:B------:R0:W-:Y:S04]  /*2bb0*/  STL.U16 [R12+-0x4], R5 ;  /* 0xfffffc050c007387 */ /* 0x0001e80000100400 */
[----:B------:R-:W2:Y:S04]  /*2bc0*/  LDL R9, [R8+-0x4] ;  /* 0xfffffc0008097983 */ /* 0x000ea80000100800 */
[----:B--2---:R0:W-:Y:S04]  /*2bd0*/  STL [R8+-0x8], R9 ;  /* 0xfffff80908007387 */ /* 0x0041e80000100800 */
[----:B------:R0:W-:Y:S04]  /*2be0*/  STL.U16 [R12+-0x2], R4 ;  /* 0xfffffe040c007387 */ /* 0x0001e80000100400 */
[----:B------:R0:W-:Y:S02]  /*2bf0*/  STL [R8+-0x4], R7 ;  /* 0xfffffc0708007387 */ /* 0x0001e40000100800 */
.L_x_670:
[----:B------:R-:W-:Y:S05]  /*2c00*/  BSYNC B0 ;  /* 0x0000000000007941 */ /* 0x000fea0003800000 */
.L_x_667:
        /* <DEDUP_REMOVED lines=21> */
.L_x_674:
[----:B------:R-:W-:Y:S05]  /*2d60*/  BSYNC B2 ;  /* 0x0000000000027941 */ /* 0x000fea0003800000 */
.L_x_673:
[----:B------:R-:W-:Y:S04]  /*2d70*/  STL.U16 [R12+-0x6], R4 ;  /* 0xfffffa040c007387 */ /* 0x000fe80000100400 */
[----:B------:R-:W2:Y:S04]  /*2d80*/  LDL R9, [R8+-0x8] ;  /* 0xfffff80008097983 */ /* 0x000ea80000100800 */
[----:B--2---:R-:W-:Y:S04]  /*2d90*/  STL [R8+-0xc], R9 ;  /* 0xfffff40908007387 */ /* 0x004fe80000100800 */
[----:B------:R0:W-:Y:S04]  /*2da0*/  STL.U16 [R12+-0x4], R7 ;  /* 0xfffffc070c007387 */ /* 0x0001e80000100400 */
[----:B------:R1:W-:Y:S04]  /*2db0*/  STL [R8+-0x8], R5 ;  /* 0xfffff80508007387 */ /* 0x0003e80000100800 */
[----:B0-----:R1:W5:Y:S02]  /*2dc0*/  LDL.U16 R7, [R12+-0x6] ;  /* 0xfffffa000c077983 */ /* 0x0013640000100400 */
.L_x_675:
[----:B------:R-:W-:Y:S05]  /*2dd0*/  BSYNC B0 ;  /* 0x0000000000007941 */ /* 0x000fea0003800000 */
.L_x_672:
[----:B-1----:R-:W-:Y:S02]  /*2de0*/  IADD3 R8, R8, -0x10, RZ ;  /* 0xfffffff008087810 */ /* 0x002fe40007ffe0ff */
[----:B------:R-:W-:-:S02]  /*2df0*/  IADD3 R12, R12, -0x8, RZ ;  /* 0xfffffff80c0c7810 */ /* 0x000fc40007ffe0ff */
[----:B------:R-:W-:Y:S01]  /*2e00*/  IADD3 R6, R6, -0x4, RZ ;  /* 0xfffffffc06067810 */ /* 0x000fe20007ffe0ff */
[----:B------:R-:W-:Y:S05]  /*2e10*/  BRA `(.L_x_676) ;  /* 0xfffff94000007947 */ /* 0x000fea000383ffff */
.L_x_671:
[----:B------:R-:W-:-:S04]  /*2e20*/  IADD3 R3, R3, 0x40, RZ ;  /* 0x0000004003037810 */ /* 0x000fc80007ffe0ff */
[----:B------:R-:W-:-:S13]  /*2e30*/  ISETP.GE.AND P0, PT, R3, R2, PT ;  /* 0x000000020300720c */ /* 0x000fda0003f06270 */
[----:B------:R-:W-:Y:S05]  /*2e40*/  @!P0 BRA `(.L_x_677) ;  /* 0xfffff6f000008947 */ /* 0x000fea000383ffff */
[----:B------:R-:W-:Y:S05]  /*2e50*/  BRA `(.L_x_657) ;  /* 0x0000090000007947 */ /* 0x000fea0003800000 */
.L_x_658:
[C---:B------:R-:W-:Y:S02]  /*2e60*/  IADD3 R11, R1.reuse, 0x90c, RZ ;  /* 0x0000090c010b7810 */ /* 0x040fe40007ffe0ff */
[----:B------:R-:W-:Y:S02]  /*2e70*/  IADD3 R16, R1, 0x808, RZ ;  /* 0x0000080801107810 */ /* 0x000fe40007ffe0ff */
.L_x_696:
[----:B0-----:R-:W-:Y:S01]  /*2e80*/  IADD3 R4, P0, R0, R3, RZ ;  /* 0x0000000300047210 */ /* 0x001fe20007f1e0ff */
[----:B------:R-:W2:Y:S03]  /*2e90*/  LDL.64 R14, [R1+0x608] ;  /* 0x00060800010e7983 */ /* 0x000ea60000100a00 */
[----:B------:R-:W-:Y:S01]  /*2ea0*/  LEA.HI.X.SX32 R5, R3, R10, 0x1, P0 ;  /* 0x0000000a03057211 */ /* 0x000fe200000f0eff */
[----:B------:R-:W3:Y:S01]  /*2eb0*/  LDL R8, [R1+0x80c] ;  /* 0x00080c0001087983 */ /* 0x000ee20000100800 */
[----:B------:R-:W-:-:S03]  /*2ec0*/  LEA R12, P0, R4, c[0x0][0x160], 0x1 ;  /* 0x00005800040c7a11 */ /* 0x000fc600078008ff */
[----:B------:R-:W4:Y:S01]  /*2ed0*/  LDL.U16 R7, [R1+0x90e] ;  /* 0x00090e0001077983 */ /* 0x000f220000100400 */
[----:B------:R-:W-:-:S05]  /*2ee0*/  LEA.HI.X R13, R4, c[0x0][0x164], R5, 0x1, P0 ;  /* 0x00005900040d7a11 */ /* 0x000fca00000f0c05 */
[----:B------:R0:W5:Y:S02]  /*2ef0*/  LDG.E.U16.CONSTANT R9, [R12.64] ;  /* 0x000000040c097981 */ /* 0x000164000c1e9500 */
[----:B0-----:R-:W-:Y:S01]  /*2f00*/  IMAD.MOV.U32 R12, RZ, RZ, R11 ;  /* 0x000000ffff0c7224 */ /* 0x001fe200078e000b */
[----:B-----5:R-:W-:-:S05]  /*2f10*/  HADD2 R9, R9.H0_H0, RZ.H0_H0 ;  /* 0x200000ff09097230 */ /* 0x020fca0000000800 */
[----:B------:R-:W-:-:S05]  /*2f20*/  HADD2.F32 R4, -RZ, R9.H0_H0 ;  /* 0x20000009ff047230 */ /* 0x000fca0000004100 */
[----:B--2---:R-:W-:-:S04]  /*2f30*/  FSETP.GT.FTZ.AND P2, PT, R14, R4, PT ;  /* 0x000000040e00720b */ /* 0x004fc80003f54000 */
[----:B------:R-:W-:Y:S02]  /*2f40*/  FSEL R5, R4, R14, P2 ;  /* 0x0000000e04057208 */ /* 0x000fe40001000000 */
[----:B------:R-:W-:Y:S02]  /*2f50*/  FSEL R4, R14, R4, P2 ;  /* 0x000000040e047208 */ /* 0x000fe40001000000 */
[----:B---3--:R-:W-:-:S03]  /*2f60*/  ISETP.GT.AND P0, PT, R8, R3, PT ;  /* 0x000000030800720c */ /* 0x008fc60003f04270 */
[----:B------:R-:W-:Y:S01]  /*2f70*/  FADD.FTZ R5, R5, -R4 ;  /* 0x8000000405057221 */ /* 0x000fe20000010000 */
[----:B----4-:R-:W-:-:S03]  /*2f80*/  HSETP2.GT.AND P1, PT, R9.H0_H0, R7.H0_H0, PT ;  /* 0x2000000709007234 */ /* 0x010fc60003f24800 */
        /* <DEDUP_REMOVED lines=14> */
.L_x_695:
        /* <DEDUP_REMOVED lines=17> */
.L_x_680:
[----:B------:R-:W-:Y:S05]  /*3180*/  BSYNC B2 ;  /* 0x0000000000027941 */ /* 0x000fea0003800000 */
.L_x_679:
[----:B------:R-:W-:Y:S04]  /*3190*/  STL.U16 [R12], R7 ;  /* 0x000000070c007387 */ /* 0x000fe80000100400 */
[----:B------:R-:W2:Y:S04]  /*31a0*/  LDL R9, [R8+0x4] ;  /* 0x0000040008097983 */ /* 0x000ea80000100800 */
[----:B--2---:R-:W-:Y:S04]  /*31b0*/  STL [R8], R9 ;  /* 0x0000000908007387 */ /* 0x004fe80000100800 */
[----:B------:R0:W-:Y:S04]  /*31c0*/  STL.U16 [R12+0x2], R4 ;  /* 0x000002040c007387 */ /* 0x0001e80000100400 */
[----:B------:R1:W-:Y:S04]  /*31d0*/  STL [R8+0x4], R5 ;  /* 0x0000040508007387 */ /* 0x0003e80000100800 */
[----:B0-----:R1:W5:Y:S02]  /*31e0*/  LDL.U16 R4, [R12] ;  /* 0x000000000c047983 */ /* 0x0013640000100400 */
.L_x_681:
[----:B------:R-:W-:Y:S05]  /*31f0*/  BSYNC B0 ;  /* 0x0000000000007941 */ /* 0x000fea0003800000 */
.L_x_678:
        /* <DEDUP_REMOVED lines=18> */
.L_x_684:
[----:B------:R-:W-:Y:S05]  /*3320*/  BSYNC B2 ;  /* 0x0000000000027941 */ /* 0x000fea0003800000 */
.L_x_683:
[----:B------:R-:W-:Y:S04]  /*3330*/  STL.U16 [R12+-0x2], R4 ;  /* 0xfffffe040c007387 */ /* 0x000fe80000100400 */
[----:B------:R-:W2:Y:S04]  /*3340*/  LDL R9, [R8] ;  /* 0x0000000008097983 */ /* 0x000ea80000100800 */
[----:B--2---:R-:W-:Y:S04]  /*3350*/  STL [R8+-0x4], R9 ;  /* 0xfffffc0908007387 */ /* 0x004fe80000100800 */
[----:B------:R0:W-:Y:S04]  /*3360*/  STL.U16 [R12], R5 ;  /* 0x000000050c007387 */ /* 0x0001e80000100400 */
[----:B------:R1:W-:Y:S04]  /*3370*/  STL [R8], R7 ;  /* 0x0000000708007387 */ /* 0x0003e80000100800 */
[----:B0-----:R1:W5:Y:S02]  /*3380*/  LDL.U16 R5, [R12+-0x2] ;  /* 0xfffffe000c057983 */ /* 0x0013640000100400 */
.L_x_685:
[----:B------:R-:W-:Y:S05]  /*3390*/  BSYNC B0 ;  /* 0x0000000000007941 */ /* 0x000fea0003800000 */
.L_x_682:
        /* <DEDUP_REMOVED lines=17> */
.L_x_688:
[----:B------:R-:W-:Y:S05]  /*34b0*/  BSYNC B2 ;  /* 0x0000000000027941 */ /* 0x000fea0003800000 */
.L_x_687:
[----:B------:R0:W-:Y:S04]  /*34c0*/  STL.U16 [R12+-0x4], R5 ;  /* 0xfffffc050c007387 */ /* 0x0001e80000100400 */
[----:B------:R-:W2:Y:S04]  /*34d0*/  LDL R9, [R8+-0x4] ;  /* 0xfffffc0008097983 */ /* 0x000ea80000100800 */
[----:B--2---:R0:W-:Y:S04]  /*34e0*/  STL [R8+-0x8], R9 ;  /* 0xfffff80908007387 */ /* 0x0041e80000100800 */
[----:B------:R0:W-:Y:S04]  /*34f0*/  STL.U16 [R12+-0x2], R4 ;  /* 0xfffffe040c007387 */ /* 0x0001e80000100400 */
[----:B------:R0:W-:Y:S02]  /*3500*/  STL [R8+-0x4], R7 ;  /* 0xfffffc0708007387 */ /* 0x0001e40000100800 */
.L_x_689:
[----:B------:R-:W-:Y:S05]  /*3510*/  BSYNC B0 ;  /* 0x0000000000007941 */ /* 0x000fea0003800000 */
.L_x_686:
        /* <DEDUP_REMOVED lines=21> */
.L_x_693:
[----:B------:R-:W-:Y:S05]  /*3670*/  BSYNC B2 ;  /* 0x0000000000027941 */ /* 0x000fea0003800000 */
.L_x_692:
[----:B------:R-:W-:Y:S04]  /*3680*/  STL.U16 [R12+-0x6], R4 ;  /* 0xfffffa040c007387 */ /* 0x000fe80000100400 */
[----:B------:R-:W2:Y:S04]  /*3690*/  LDL R9, [R8+-0x8] ;  /* 0xfffff80008097983 */ /* 0x000ea80000100800 */
[----:B--2---:R-:W-:Y:S04]  /*36a0*/  STL [R8+-0xc], R9 ;  /* 0xfffff40908007387 */ /* 0x004fe80000100800 */
[----:B------:R0:W-:Y:S04]  /*36b0*/  STL.U16 [R12+-0x4], R7 ;  /* 0xfffffc070c007387 */ /* 0x0001e80000100400 */
[----:B------:R1:W-:Y:S04]  /*36c0*/  STL [R8+-0x8], R5 ;  /* 0xfffff80508007387 */ /* 0x0003e80000100800 */
[----:B0-----:R1:W5:Y:S02]  /*36d0*/  LDL.U16 R7, [R12+-0x6] ;  /* 0xfffffa000c077983 */ /* 0x0013640000100400 */
.L_x_694:
[----:B------:R-:W-:Y:S05]  /*36e0*/  BSYNC B0 ;  /* 0x0000000000007941 */ /* 0x000fea0003800000 */
.L_x_691:
[----:B-1----:R-:W-:Y:S02]  /*36f0*/  IADD3 R8, R8, -0x10, RZ ;  /* 0xfffffff008087810 */ /* 0x002fe40007ffe0ff */
[----:B------:R-:W-:-:S02]  /*3700*/  IADD3 R12, R12, -0x8, RZ ;  /* 0xfffffff80c0c7810 */ /* 0x000fc40007ffe0ff */
[----:B------:R-:W-:Y:S01]  /*3710*/  IADD3 R6, R6, -0x4, RZ ;  /* 0xfffffffc06067810 */ /* 0x000fe20007ffe0ff */
[----:B------:R-:W-:Y:S05]  /*3720*/  BRA `(.L_x_695) ;  /* 0xfffff94000007947 */ /* 0x000fea000383ffff */
.L_x_690:
[----:B------:R-:W-:-:S04]  /*3730*/  IADD3 R3, R3, 0x40, RZ ;  /* 0x0000004003037810 */ /* 0x000fc80007ffe0ff */
[----:B------:R-:W-:-:S13]  /*3740*/  ISETP.GE.AND P0, PT, R3, R2, PT ;  /* 0x000000020300720c */ /* 0x000fda0003f06270 */
[----:B------:R-:W-:Y:S05]  /*3750*/  @!P0 BRA `(.L_x_696) ;  /* 0xfffff72000008947 */ /* 0x000fea000383ffff */
.L_x_657:
[----:B------:R-:W-:Y:S05]  /*3760*/  BSYNC B1 ;  /* 0x0000000000017941 */ /* 0x000fea0003800000 */
.L_x_634:
[----:B------:R-:W-:Y:S01]  /*3770*/  WARPSYNC 0xffffffff ;  /* 0xffffffff00007948 */ /* 0x000fe20003800000 */
[----:B------:R-:W2:Y:S04]  /*3780*/  LDL.64 R30, [R1+0x8f0] ;  /* 0x0008f000011e7983 */ /* 0x000ea80000100a00 */
[----:B------:R-:W3:Y:S04]  /*3790*/  LDL.64 R36, [R1+0x908] ;  /* 0x0009080001247983 */ /* 0x000ee80000100a00 */
[----:B------:R-:W4:Y:S04]  /*37a0*/  LDL.64 R96, [R1+0x8c8] ;  /* 0x0008c80001607983 */ /* 0x000f280000100a00 */
[----:B------:R-:W5:Y:S04]  /*37b0*/  LDL.64 R34, [R1+0x900] ;  /* 0x0009000001227983 */ /* 0x000f680000100a00 */
[----:B------:R-:W4:Y:S04]  /*37c0*/  LDL.64 R32, [R1+0x8f8] ;  /* 0x0008f80001207983 */ /* 0x000f280000100a00 */
[----:B------:R-:W4:Y:S04]  /*37d0*/  LDL.64 R24, [R1+0x8e8] ;  /* 0x0008e80001187983 */ /* 0x000f280000100a00 */
[----:B------:R-:W4:Y:S04]  /*37e0*/  LDL.64 R26, [R1+0x8e0] ;  /* 0x0008e000011a7983 */ /* 0x000f280000100a00 */
[----:B------:R-:W4:Y:S04]  /*37f0*/  LDL.64 R18, [R1+0x8c0] ;  /* 0x0008c00001127983 */ /* 0x000f280000100a00 */
[----:B------:R-:W4:Y:S04]  /*3800*/  LDL.64 R16, [R1+0x8b8] ;  /* 0x0008b80001107983 */ /* 0x000f280000100a00 */
[----:B0-----:R-:W4:Y:S04]  /*3810*/  LDL.64 R10, [R1+0x8a0] ;  /* 0x0008a000010a7983 */ /* 0x001f280000100a00 */
[----:B------:R-:W4:Y:S04]  /*3820*/  LDL.64 R92, [R1+0x8d8] ;  /* 0x0008d800015c7983 */ /* 0x000f280000100a00 */
[----:B------:R-:W4:Y:S04]  /*3830*/  LDL.64 R94, [R1+0x8d0] ;  /* 0x0008d000015e7983 */ /* 0x000f280000100a00 */
[----:B------:R-:W4:Y:S04]  /*3840*/  LDL.64 R14, [R1+0x8b0] ;  /* 0x0008b000010e7983 */ /* 0x000f280000100a00 */
[----:B------:R-:W4:Y:S04]  /*3850*/  LDL.64 R12, [R1+0x8a8] ;  /* 0x0008a800010c7983 */ /* 0x000f280000100a00 */
[----:B-1----:R-:W4:Y:S04]  /*3860*/  LDL.64 R8, [R1+0x898] ;  /* 0x0008980001087983 */ /* 0x002f280000100a00 */
[----:B------:R-:W4:Y:S04]  /*3870*/  LDL.64 R166, [R1+0x890] ;  /* 0x0008900001a67983 */ /* 0x000f280000100a00 */
        /* <DEDUP_REMOVED lines=58> */
[----:B------:R-:W4:Y:S01]  /*3c20*/  LDL.64 R128, [R1+0x6a0] ;  /* 0x0006a00001807983 */ /* 0x000f220000100a00 */
        /* <DEDUP_REMOVED lines=13> */
[----:B----4-:R-:W-:Y:S02]  /*3d00*/  IMAD.MOV.U32 R4, RZ, RZ, R32 ;  /* 0x000000ffff047224 */ /* 0x010fe400078e0020 */
[----:B------:R-:W-:Y:S01]  /*3d10*/  IMAD.MOV.U32 R5, RZ, RZ, R33 ;  /* 0x000000ffff057224 */ /* 0x000fe200078e0021 */
[----:B------:R-:W4:Y:S01]  /*3d20*/  LDL.64 R140, [R1+0x670] ;  /* 0x00067000018c7983 */ /* 0x000f220000100a00 */
[----:B------:R-:W-:-:S03]  /*3d30*/  IMAD.MOV.U32 R22, RZ, RZ, R24 ;  /* 0x000000ffff167224 */ /* 0x000fc600078e0018 */
[----:B------:R-:W2:Y:S04]  /*3d40*/  LDL.64 R142, [R1+0x668] ;  /* 0x00066800018e7983 */ /* 0x000ea80000100a00 */
        /* <DEDUP_REMOVED lines=9> */
[----:B------:R-:W-:Y:S01]  /*3de0*/  SHFL.DOWN PT, R2, R2, 0x1, 0x1f ;  /* 0x08201f0002027f89 */ /* 0x000fe200000e0000 */
[----:B------:R-:W-:-:S03]  /*3df0*/  IMAD.MOV.U32 R21, RZ, RZ, R27 ;  /* 0x000000ffff157224 */ /* 0x000fc600078e001b */
[----:B------:R-:W0:Y:S04]  /*3e00*/  SHFL.DOWN PT, R3, R3, 0x1, 0x1f ;  /* 0x08201f0003037f89 */ /* 0x000e2800000e0000 */
[----:B------:R-:W-:Y:S04]  /*3e10*/  SHFL.DOWN PT, R6, R6, 0x1, 0x1f ;  /* 0x08201f0006067f89 */ /* 0x000fe800000e0000 */
[----:B------:R-:W1:Y:S04]  /*3e20*/  SHFL.DOWN PT, R7, R7, 0x1, 0x1f ;  /* 0x08201f0007077f89 */ /* 0x000e6800000e0000 */
[----:B------:R-:W-:Y:S04]  /*3e30*/  SHFL.DOWN PT, R4, R4, 0x1, 0x1f ;  /* 0x08201f0004047f89 */ /* 0x000fe800000e0000 */
[----:B------:R-:W1:Y:S04]  /*3e40*/  SHFL.DOWN PT, R5, R5, 0x1, 0x1f ;  /* 0x08201f0005057f89 */ /* 0x000e6800000e0000 */
[----:B------:R-:W-:Y:S04]  /*3e50*/  SHFL.DOWN PT, R22, R22, 0x1, 0x1f ;  /* 0x08201f0016167f89 */ /* 0x000fe800000e0000 */
[----:B------:R-:W1:Y:S04]  /*3e60*/  SHFL.DOWN PT, R23, R23, 0x1, 0x1f ;  /* 0x08201f0017177f89 */ /* 0x000e6800000e0000 */
[----:B------:R-:W-:Y:S04]  /*3e70*/  SHFL.DOWN PT, R20, R20, 0x1, 0x1f ;  /* 0x08201f0014147f89 */ /* 0x000fe800000e0000 */
[----:B------:R-:W1:Y:S01]  /*3e80*/  SHFL.DOWN PT, R21, R21, 0x1, 0x1f ;  /* 0x08201f0015157f89 */ /* 0x000e6200000e0000 */
[----:B------:R-:W-:-:S02]  /*3e90*/  IMAD.MOV.U32 R132, RZ, RZ, R18 ;  /* 0x000000ffff847224 */ /* 0x000fc400078e0012 */
[----:B------:R-:W-:Y:S01]  /*3ea0*/  IMAD.MOV.U32 R133, RZ, RZ, R19 ;  /* 0x000000ffff857224 */ /* 0x000fe200078e0013 */
[----:B0-----:R0:W-:Y:S01]  /*3eb0*/  STL.64 [R1+0x5c0], R2 ;  /* 0x0005c00201007387 */ /* 0x0011e20000100a00 */
[----:B------:R-:W-:Y:S02]  /*3ec0*/  IMAD.MOV.U32 R130, RZ, RZ, R16 ;  /* 0x000000ffff827224 */ /* 0x000fe400078e0010 */
[----:B------:R-:W-:Y:S01]  /*3ed0*/  IMAD.MOV.U32 R131, RZ, RZ, R17 ;  /* 0x000000ffff837224 */ /* 0x000fe200078e0011 */
[----:B-1----:R1:W-:Y:S01]  /*3ee0*/  STL.64 [R1+0x5f8], R6 ;  /* 0x0005f80601007387 */ /* 0x0023e20000100a00 */
[----:B------:R-:W-:Y:S02]  /*3ef0*/  PRMT R28, R24, 0x7610, R24 ;  /* 0x00007610181c7816 */ /* 0x000fe40000000018 */
[----:B------:R-:W-:Y:S01]  /*3f00*/  PRMT R29, R25, 0x7610, R25 ;  /* 0x00007610191d7816 */ /* 0x000fe20000000019 */
[----:B------:R1:W-:Y:S01]  /*3f10*/  STL.64 [R1+0x5f0], R4 ;  /* 0x0005f00401007387 */ /* 0x0003e20000100a00 */
[----:B0-----:R-:W-:-:S03]  /*3f20*/  IMAD.MOV.U32 R2, RZ, RZ, R10 ;  /* 0x000000ffff027224 */ /* 0x001fc600078e000a */
[----:B------:R-:W2:Y:S01]  /*3f30*/  LDL.64 R150, [R1+0x648] ;  /* 0x0006480001967983 */ /* 0x000ea20000100a00 */
[----:B------:R-:W-:Y:S01]  /*3f40*/  IMAD.MOV.U32 R3, RZ, RZ, R11 ;  /* 0x000000ffff037224 */ /* 0x000fe200078e000b */
[--C-:B------:R-:W-:Y:S01]  /*3f50*/  PRMT R24, R92, 0x7610, R92.reuse ;  /* 0x000076105c187816 */ /* 0x100fe2000000005c */
[----:B-1----:R-:W-:Y:S01]  /*3f60*/  IMAD.MOV.U32 R6, RZ, RZ, R92 ;  /* 0x000000ffff067224 */ /* 0x002fe200078e005c */
[----:B------:R0:W-:Y:S01]  /*3f70*/  STL.64 [R1+0x5e0], R22 ;  /* 0x0005e01601007387 */ /* 0x0001e20000100a00 */
[--C-:B------:R-:W-:Y:S01]  /*3f80*/  IMAD.MOV.U32 R7, RZ, RZ, R93.reuse ;  /* 0x000000ffff077224 */ /* 0x100fe200078e005d */
[----:B------:R-:W-:Y:S01]  /*3f90*/  PRMT R25, R93, 0x7610, R93 ;  /* 0x000076105d197816 */ /* 0x000fe2000000005d */
[----:B------:R-:W-:Y:S01]  /*3fa0*/  IMAD.MOV.U32 R4, RZ, RZ, R94 ;  /* 0x000000ffff047224 */ /* 0x000fe200078e005e */
[----:B------:R1:W-:Y:S01]  /*3fb0*/  STL.64 [R1+0x5d8], R20 ;  /* 0x0005d81401007387 */ /* 0x0003e20000100a00 */
[----:B------:R-:W-:-:S03]  /*3fc0*/  IMAD.MOV.U32 R5, RZ, RZ, R95 ;  /* 0x000000ffff057224 */ /* 0x000fc600078e005f */
[----:B------:R-:W2:Y:S01]  /*3fd0*/  LDL.64 R92, [R1+0x730] ;  /* 0x00073000015c7983 */ /* 0x000ea20000100a00 */
[----:B0-----:R-:W-:-:S03]  /*3fe0*/  PRMT R22, R94, 0x7610, R94 ;  /* 0x000076105e167816 */ /* 0x001fc6000000005e */
[----:B------:R-:W-:Y:S01]  /*3ff0*/  SHFL.DOWN PT, R132, R132, 0x1, 0x1f ;  /* 0x08201f0084847f89 */ /* 0x000fe200000e0000 */
[----:B------:R-:W-:Y:S02]  /*4000*/  PRMT R23, R95, 0x7610, R95 ;  /* 0x000076105f177816 */ /* 0x000fe4000000005f */
[----:B-1----:R-:W-:Y:S01]  /*4010*/  PRMT R20, R96, 0x7610, R96 ;  /* 0x0000761060147816 */ /* 0x002fe20000000060 */
[----:B------:R-:W2:Y:S01]  /*4020*/  LDL.64 R94, [R1+0x728] ;  /* 0x00072800015e7983 */ /* 0x000ea20000100a00 */
[----:B------:R-:W-:-:S03]  /*4030*/  PRMT R21, R97, 0x7610, R97 ;  /* 0x0000761061157816 */ /* 0x000fc60000000061 */
[----:B------:R-:W2:Y:S04]  /*4040*/  LDL.64 R96, [R1+0x720] ;  /* 0x0007200001607983 */ /* 0x000ea80000100a00 */
[----:B------:R-:W0:Y:S04]  /*4050*/  SHFL.DOWN PT, R133, R133, 0x1, 0x1f ;  /* 0x08201f0085857f89 */ /* 0x000e2800000e0000 */
[----:B------:R-:W-:Y:S04]  /*4060*/  SHFL.DOWN PT, R130, R130, 0x1, 0x1f ;  /* 0x08201f0082827f89 */ /* 0x000fe800000e0000 */
[----:B------:R-:W1:Y:S04]  /*4070*/  SHFL.DOWN PT, R131, R131, 0x1, 0x1f ;  /* 0x08201f0083837f89 */ /* 0x000e6800000e0000 */
[----:B------:R-:W-:Y:S04]  /*4080*/  SHFL.DOWN PT, R2, R2, 0x1, 0x1f ;  /* 0x08201f0002027f89 */ /* 0x000fe800000e0000 */
[----:B------:R-:W1:Y:S04]  /*4090*/  SHFL.DOWN PT, R3, R3, 0x1, 0x1f ;  /* 0x08201f0003037f89 */ /* 0x000e6800000e0000 */
[----:B------:R-:W2:Y:S04]  /*40a0*/  LDL.64 R152, [R1+0x640] ;  /* 0x0006400001987983 */ /* 0x000ea80000100a00 */
[----:B0-----:R0:W-:Y:S04]  /*40b0*/  STL.64 [R1+0x5b8], R132 ;  /* 0x0005b88401007387 */ /* 0x0011e80000100a00 */
[----:B------:R-:W2:Y:S04]  /*40c0*/  LDL.64 R154, [R1+0x638] ;  /* 0x00063800019a7983 */ /* 0x000ea80000100a00 */
[----:B-1----:R1:W-:Y:S04]  /*40d0*/  STL.64 [R1+0x5b0], R130 ;  /* 0x0005b08201007387 */ /* 0x0023e80000100a00 */
[----:B0-----:R-:W2:Y:S04]  /*40e0*/  LDL.64 R132, [R1+0x690] ;  /* 0x0006900001847983 */ /* 0x001ea80000100a00 */
[----:B------:R0:W-:Y:S04]  /*40f0*/  STL.64 [R1+0x598], R2 ;  /* 0x0005980201007387 */ /* 0x0001e80000100a00 */
[----:B-1----:R-:W2:Y:S04]  /*4100*/  LDL.64 R130, [R1+0x698] ;  /* 0x0006980001827983 */ /* 0x002ea80000100a00 */
[----:B------:R-:W2:Y:S04]  /*4110*/  LDL.64 R156, [R1+0x630] ;  /* 0x00063000019c7983 */ /* 0x000ea80000100a00 */
[----:B------:R-:W2:Y:S04]  /*4120*/  LDL.64 R158, [R1+0x628] ;  /* 0x00062800019e7983 */ /* 0x000ea80000100a00 */
[----:B------:R-:W2:Y:S04]  /*4130*/  LDL.64 R160, [R1+0x620] ;  /* 0x0006200001a07983 */ /* 0x000ea80000100a00 */
[----:B------:R-:W2:Y:S04]  /*4140*/  LDL.64 R162, [R1+0x618] ;  /* 0x0006180001a27983 */ /* 0x000ea80000100a00 */
[----:B------:R-:W2:Y:S04]  /*4150*/  LDL.64 R164, [R1+0x610] ;  /* 0x0006100001a47983 */ /* 0x000ea80000100a00 */
[----:B0-----:R-:W2:Y:S04]  /*4160*/  LDL.64 R2, [R1+0x608] ;  /* 0x0006080001027983 */ /* 0x001ea80000100a00 */
[----:B------:R-:W-:Y:S04]  /*4170*/  SHFL.DOWN PT, R6, R6, 0x1, 0x1f ;  /* 0x08201f0006067f89 */ /* 0x000fe800000e0000 */
[----:B------:R-:W0:Y:S04]  /*4180*/  SHFL.DOWN PT, R7, R7, 0x1, 0x1f ;  /* 0x08201f0007077f89 */ /* 0x000e2800000e0000 */
[----:B------:R-:W-:Y:S04]  /*4190*/  SHFL.DOWN PT, R4, R4, 0x1, 0x1f ;  /* 0x08201f0004047f89 */ /* 0x000fe800000e0000 */
[----:B------:R-:W1:Y:S04]  /*41a0*/  SHFL.DOWN PT, R5, R5, 0x1, 0x1f ;  /* 0x08201f0005057f89 */ /* 0x000e6800000e0000 */
[----:B0-----:R0:W-:Y:S04]  /*41b0*/  STL.64 [R1+0x5d0], R6 ;  /* 0x0005d00601007387 */ /* 0x0011e80000100a00 */
[----:B-1----:R1:W-:Y:S01]  /*41c0*/  STL.64 [R1+0x5c8], R4 ;  /* 0x0005c80401007387 */ /* 0x0023e20000100a00 */
[----:B0-----:R-:W-:-:S02]  /*41d0*/  IMAD.MOV.U32 R6, RZ, RZ, R14 ;  /* 0x000000ffff067224 */ /* 0x001fc400078e000e */
[----:B------:R-:W-:-:S04]  /*41e0*/  IMAD.MOV.U32 R7, RZ, RZ, R15 ;  /* 0x000000ffff077224 */ /* 0x000fc800078e000f */
[----:B------:R-:W-:Y:S01]  /*41f0*/  SHFL.DOWN PT, R6, R6, 0x1, 0x1f ;  /* 0x08201f0006067f89 */ /* 0x000fe200000e0000 */
[----:B-1----:R-:W-:Y:S02]  /*4200*/  IMAD.MOV.U32 R4, RZ, RZ, R12 ;  /* 0x000000ffff047224 */ /* 0x002fe400078e000c */
[----:B------:R-:W-:Y:S01]  /*4210*/  IMAD.MOV.U32 R5, RZ, RZ, R13 ;  /* 0x000000ffff057224 */ /* 0x000fe200078e000d */
[----:B------:R-:W0:Y:S04]  /*4220*/  SHFL.DOWN PT, R7, R7, 0x1, 0x1f ;  /* 0x08201f0007077f89 */ /* 0x000e2800000e0000 */
[----:B------:R-:W-:Y:S04]  /*4230*/  SHFL.DOWN PT, R4, R4, 0x1, 0x1f ;  /* 0x08201f0004047f89 */ /* 0x000fe800000e0000 */
[----:B------:R-:W1:Y:S01]  /*4240*/  SHFL.DOWN PT, R5, R5, 0x1, 0x1f ;  /* 0x08201f0005057f89 */ /* 0x000e6200000e0000 */
[----:B------:R-:W-:-:S02]  /*4250*/  IMAD.MOV.U32 R200, RZ, RZ, R8 ;  /* 0x000000ffffc87224 */ /* 0x000fc400078e0008 */
[----:B------:R-:W-:-:S04]  /*4260*/  IMAD.MOV.U32 R201, RZ, RZ, R9 ;  /* 0x000000ffffc97224 */ /* 0x000fc800078e0009 */
[----:B------:R-:W-:Y:S04]  /*4270*/  SHFL.DOWN PT, R200, R200, 0x1, 0x1f ;  /* 0x08201f00c8c87f89 */ /* 0x000fe800000e0000 */
[----:B0-----:R0:W-:Y:S04]  /*4280*/  STL.64 [R1+0x5a8], R6 ;  /* 0x0005a80601007387 */ /* 0x0011e80000100a00 */
[----:B------:R-:W3:Y:S04]  /*4290*/  SHFL.DOWN PT, R201, R201, 0x1, 0x1f ;  /* 0x08201f00c9c97f89 */ /* 0x000ee800000e0000 */
        /* <DEDUP_REMOVED lines=10> */
[----:B------:R-:W-:Y:S01]  /*4340*/  IMAD.MOV.U32 R207, RZ, RZ, R171 ;  /* 0x000000ffffcf7224 */ /* 0x000fe200078e00ab */
[----:B---3--:R3:W-:Y:S01]  /*4350*/  STL.64 [R1+0x590], R200 ;  /* 0x000590c801007387 */ /* 0x0087e20000100a00 */
[----:B------:R-:W-:Y:S02]  /*4360*/  IMAD.MOV.U32 R204, RZ, RZ, R172 ;  /* 0x000000ffffcc7224 */ /* 0x000fe400078e00ac */
[----:B------:R-:W-:Y:S01]  /*4370*/  IMAD.MOV.U32 R205, RZ, RZ, R173 ;  /* 0x000000ffffcd7224 */ /* 0x000fe200078e00ad */
[----:B------:R-:W-:Y:S01]  /*4380*/  SHFL.DOWN PT, R206, R206, 0x1, 0x1f ;  /* 0x08201f00cece7f89 */ /* 0x000fe200000e0000 */
[----:B------:R-:W-:Y:S02]  /*4390*/  IMAD.MOV.U32 R202, RZ, RZ, R174 ;  /* 0x000000ffffca7224 */ /* 0x000fe400078e00ae */
[----:B------:R-:W-:Y:S01]  /*43a0*/  IMAD.MOV.U32 R203, RZ, RZ, R175 ;  /* 0x000000ffffcb7224 */ /* 0x000fe200078e00af */
[----:B------:R-:W4:Y:S04]  /*43b0*/  SHFL.DOWN PT, R207, R207, 0x1, 0x1f ;  /* 0x08201f00cfcf7f89 */ /* 0x000f2800000e0000 */
[----:B0-----:R0:W-:Y:S01]  /*43c0*/  STL.64 [R1+0x588], R6 ;  /* 0x0005880601007387 */ /* 0x0011e20000100a00 */
[----:B---3--:R-:W-:-:S02]  /*43d0*/  IMAD.MOV.U32 R200, RZ, RZ, R176 ;  /* 0x000000ffffc87224 */ /* 0x008fc400078e00b0 */
[----:B------:R-:W-:Y:S01]  /*43e0*/  IMAD.MOV.U32 R201, RZ, RZ, R177 ;  /* 0x000000ffffc97224 */ /* 0x000fe200078e00b1 */
[----:B------:R-:W-:Y:S04]  /*43f0*/  SHFL.DOWN PT, R204, R204, 0x1, 0x1f ;  /* 0x08201f00cccc7f89 */ /* 0x000fe800000e0000 */
[----:B-1----:R1:W-:Y:S01]  /*4400*/  STL.64 [R1+0x580], R4 ;  /* 0x0005800401007387 */ /* 0x0023e20000100a00 */
[----:B0-----:R-:W-:Y:S02]  /*4410*/  IMAD.MOV.U32 R6, RZ, RZ, R178 ;  /* 0x000000ffff067224 */ /* 0x001fe400078e00b2 */
[----:B------:R-:W-:Y:S01]  /*4420*/  IMAD.MOV.U32 R7, RZ, RZ, R179 ;  /* 0x000000ffff077224 */ /* 0x000fe200078e00b3 */
[----:B------:R-:W0:Y:S04]  /*4430*/  SHFL.DOWN PT, R205, R205, 0x1, 0x1f ;  /* 0x08201f00cdcd7f89 */ /* 0x000e2800000e0000 */
[----:B------:R-:W-:Y:S01]  /*4440*/  SHFL.DOWN PT, R202, R202, 0x1, 0x1f ;  /* 0x08201f00caca7f89 */ /* 0x000fe200000e0000 */
[----:B-1----:R-:W-:-:S02]  /*4450*/  IMAD.MOV.U32 R4, RZ, RZ, R180 ;  /* 0x000000ffff047224 */ /* 0x002fc400078e00b4 */
[----:B------:R-:W-:Y:S01]  /*4460*/  IMAD.MOV.U32 R5, RZ, RZ, R181 ;  /* 0x000000ffff057224 */ /* 0x000fe200078e00b5 */
[----:B------:R-:W1:Y:S04]  /*4470*/  SHFL.DOWN PT, R203, R203, 0x1, 0x1f ;  /* 0x08201f00cbcb7f89 */ /* 0x000e6800000e0000 */
[----:B------:R-:W-:Y:S04]  /*4480*/  SHFL.DOWN PT, R200, R200, 0x1, 0x1f ;  /* 0x08201f00c8c87f89 */ /* 0x000fe800000e0000 */
[----:B------:R-:W3:Y:S04]  /*4490*/  SHFL.DOWN PT, R201, R201, 0x1, 0x1f ;  /* 0x08201f00c9c97f89 */ /* 0x000ee800000e0000 */
[----:B------:R-:W-:Y:S04]  /*44a0*/  SHFL.DOWN PT, R6, R6, 0x1, 0x1f ;  /* 0x08201f0006067f89 */ /* 0x000fe800000e0000 */
[----:B------:R-:W0:Y:S04]  /*44b0*/  SHFL.DOWN PT, R7, R7, 0x1, 0x1f ;  /* 0x08201f0007077f89 */ /* 0x000e2800000e0000 */
[----:B------:R-:W-:Y:S04]  /*44c0*/  SHFL.DOWN PT, R4, R4, 0x1, 0x1f ;  /* 0x08201f0004047f89 */ /* 0x000fe800000e0000 */
[----:B------:R-:W0:Y:S01]  /*44d0*/  SHFL.DOWN PT, R5, R5, 0x1, 0x1f ;  /* 0x08201f0005057f89 */ /* 0x000e2200000e0000 */
[----:B------:R-:W-:-:S02]  /*44e0*/  IMAD.MOV.U32 R212, RZ, RZ, R182 ;  /* 0x000000ffffd47224 */ /* 0x000fc400078e00b6 */
[----:B------:R-:W-:Y:S01]  /*44f0*/  IMAD.MOV.U32 R213, RZ, RZ, R183 ;  /* 0x000000ffffd57224 */ /* 0x000fe200078e00b7 */
[----:B----4-:R4:W-:Y:S01]  /*4500*/  STL.64 [R1+0x578], R206 ;  /* 0x000578ce01007387 */ /* 0x0109e20000100a00 */
[----:B------:R-:W-:Y:S02]  /*4510*/  IMAD.MOV.U32 R208, RZ, RZ, R186 ;  /* 0x000000ffffd07224 */ /* 0x000fe400078e00ba */
[----:B------:R-:W-:Y:S02]  /*4520*/  IMAD.MOV.U32 R209, RZ, RZ, R187 ;  /* 0x000000ffffd17224 */ /* 0x000fe400078e00bb */
[----:B------:R-:W-:Y:S02]  /*4530*/  IMAD.MOV.U32 R210, RZ, RZ, R188 ;  /* 0x000000ffffd27224 */ /* 0x000fe400078e00bc */
[----:B------:R-:W-:Y:S02]  /*4540*/  IMAD.MOV.U32 R211, RZ, RZ, R189 ;  /* 0x000000ffffd37224 */ /* 0x000fe400078e00bd */
[----:B------:R-:W-:-:S02]  /*4550*/  IMAD.MOV.U32 R214, RZ, RZ, R190 ;  /* 0x000000ffffd67224 */ /* 0x000fc400078e00be */
[----:B------:R-:W-:Y:S02]  /*4560*/  IMAD.MOV.U32 R215, RZ, RZ, R191 ;  /* 0x000000ffffd77224 */ /* 0x000fe400078e00bf */
[----:B----4-:R-:W-:Y:S02]  /*4570*/  IMAD.MOV.U32 R206, RZ, RZ, R184 ;  /* 0x000000ffffce7224 */ /* 0x010fe400078e00b8 */
        /* <DEDUP_REMOVED lines=8> */
[----:B------:R-:W-:Y:S01]  /*4600*/  IMAD.MOV.U32 R223, RZ, RZ, R199 ;  /* 0x000000ffffdf7224 */ /* 0x000fe200078e00c7 */
[----:B0-----:R-:W-:Y:S04]  /*4610*/  STL.64 [R1+0x570], R204 ;  /* 0x000570cc01007387 */ /* 0x001fe80000100a00 */
[----:B-1----:R-:W-:Y:S04]  /*4620*/  STL.64 [R1+0x568], R202 ;  /* 0x000568ca01007387 */ /* 0x002fe80000100a00 */
[----:B---3--:R-:W-:Y:S04]  /*4630*/  STL.64 [R1+0x560], R200 ;  /* 0x000560c801007387 */ /* 0x008fe80000100a00 */
        /* <DEDUP_REMOVED lines=32> */
[----:B------:R-:W2:Y:S04]  /*4840*/  SHFL.DOWN PT, R217, R53, 0x1, 0x1f ;  /* 0x08201f0035d97f89 */ /* 0x000ea800000e0000 */
[----:B------:R-:W-:Y:S04]  /*4850*/  STL.64 [R1+0x550], R4 ;  /* 0x0005500401007387 */ /* 0x000fe80000100a00 */
[----:B------:R-:W-:Y:S04]  /*4860*/  SHFL.DOWN PT, R4, R38, 0x1, 0x1f ;  /* 0x08201f0026047f89 */ /* 0x000fe800000e0000 */
[----:B------:R-:W2:Y:S04]  /*4870*/  SHFL.DOWN PT, R5, R39, 0x1, 0x1f ;  /* 0x08201f0027057f89 */ /* 0x000ea800000e0000 */
[----:B0-----:R-:W-:Y:S04]  /*4880*/  STL.64 [R1+0x548], R212 ;  /* 0x000548d401007387 */ /* 0x001fe80000100a00 */
[----:B-1----:R-:W-:Y:S04]  /*4890*/  STL.64 [R1+0x540], R206 ;  /* 0x000540ce01007387 */ /* 0x002fe80000100a00 */
        /* <DEDUP_REMOVED lines=52> */
[----:B------:R-:W5:Y:S04]  /*4be0*/  SHFL.DOWN PT, R5, R91, 0x1, 0x1f ;  /* 0x08201f005b057f89 */ /* 0x000f6800000e0000 */
        /* <DEDUP_REMOVED lines=54> */
[----:B-----5:R-:W-:Y:S04]  /*4f50*/  STL.64 [R1+0x430], R4 ;  /* 0x0004300401007387 */ /* 0x020fe80000100a00 */
        /* <DEDUP_REMOVED lines=58> */
[----:B-----5:R5:W-:Y:S04]  /*5300*/  STL.64 [R1+0x398], R4 ;  /* 0x0003980401007387 */ /* 0x020be80000100a00 */
[----:B-----5:R-:W5:Y:S04]  /*5310*/  S2R R4, SR_LANEID ;  /* 0x0000000000047919 */ /* 0x020f680000000000 */
        /* <DEDUP_REMOVED lines=19> */
[----:B-----5:R-:W-:Y:S01]  /*5450*/  ISETP.GT.AND P0, PT, R4, 0x1e, PT ;  /* 0x0000001e0400780c */ /* 0x020fe20003f04270 */
[----:B------:R-:W-:-:S12]  /*5460*/  BSSY B0, `(.L_x_697) ;  /* 0x0000150000007945 */ /* 0x000fd80003800000 */
[----:B------:R-:W-:Y:S05]  /*5470*/  @P0 BRA `(.L_x_698) ;  /* 0x000014e000000947 */ /* 0x000fea0003800000 */
[CC--:B0-----:R-:W-:Y:S01]  /*5480*/  FSETP.GT.FTZ.AND P0, PT, R2.reuse, R6.reuse, PT ;  /* 0x000000060200720b */ /* 0x0c1fe20003f14000 */
[----:B------:R-:W-:Y:S03]  /*5490*/  STL.64 [R1], R164 ;  /* 0x000000a401007387 */ /* 0x000fe60000100a00 */
[----:B------:R-:W-:Y:S01]  /*54a0*/  FSEL R5, R2, R6, P0 ;  /* 0x0000000602057208 */ /* 0x000fe20000000000 */
[----:B------:R-:W-:Y:S01]  /*54b0*/  STL.64 [R1+0x8], R162 ;  /* 0x000008a201007387 */ /* 0x000fe20000100a00 */
[----:B------:R-:W-:Y:S02]  /*54c0*/  FSEL R6, R6, R2, P0 ;  /* 0x0000000206067208 */ /* 0x000fe40000000000 */
[----:B------:R-:W-:Y:S01]  /*54d0*/  FSEL R2, R3, R7, P0 ;  /* 0x0000000703027208 */ /* 0x000fe20000000000 */
[----:B------:R-:W-:Y:S01]  /*54e0*/  STL.64 [R1+0x10], R160 ;  /* 0x000010a001007387 */ /* 0x000fe20000100a00 */
[----:B------:R-:W-:Y:S01]  /*54f0*/  FSEL R3, R7, R3, P0 ;  /* 0x0000000307037208 */ /* 0x000fe20000000000 */
[----:B------:R-:W-:-:S02]  /*5500*/  FADD.FTZ R6, -R5, R6 ;  /* 0x0000000605067221 */ /* 0x000fc40000010100 */
        /* <DEDUP_REMOVED lines=100> */
.L_x_717:
        /* <DEDUP_REMOVED lines=19> */
.L_x_716:
        /* <DEDUP_REMOVED lines=17> */
.L_x_701:
[----:B------:R-:W-:Y:S05]  /*5d90*/  BSYNC B2 ;  /* 0x0000000000027941 */ /* 0x000fea0003800000 */
.L_x_700:
[----:B------:R-:W-:Y:S04]  /*5da0*/  STL.U16 [R10], R7 ;  /* 0x000000070a007387 */ /* 0x000fe80000100400 */
[----:B------:R-:W2:Y:S04]  /*5db0*/  LDL R17, [R8+0x4] ;  /* 0x0000040008117983 */ /* 0x000ea80000100800 */
[----:B--2---:R-:W-:Y:S04]  /*5dc0*/  STL [R8], R17 ;  /* 0x0000001108007387 */ /* 0x004fe80000100800 */
[----:B------:R0:W-:Y:S04]  /*5dd0*/  STL.U16 [R10+0x2], R12 ;  /* 0x0000020c0a007387 */ /* 0x0001e80000100400 */
[----:B------:R1:W-:Y:S04]  /*5de0*/  STL [R8+0x4], R15 ;  /* 0x0000040f08007387 */ /* 0x0003e80000100800 */
[----:B0-----:R1:W5:Y:S02]  /*5df0*/  LDL.U16 R12, [R10] ;  /* 0x000000000a0c7983 */ /* 0x0013640000100400 */
.L_x_702:
[----:B------:R-:W-:Y:S05]  /*5e00*/  BSYNC B1 ;  /* 0x0000000000017941 */ /* 0x000fea0003800000 */
.L_x_699:
        /* <DEDUP_REMOVED lines=18> */
.L_x_705:
[----:B------:R-:W-:Y:S05]  /*5f30*/  BSYNC B2 ;  /* 0x0000000000027941 */ /* 0x000fea0003800000 */
.L_x_704:
[----:B------:R-:W-:Y:S04]  /*5f40*/  STL.U16 [R10+-0x2], R12 ;  /* 0xfffffe0c0a007387 */ /* 0x000fe80000100400 */
[----:B------:R-:W2:Y:S04]  /*5f50*/  LDL R17, [R8] ;  /* 0x0000000008117983 */ /* 0x000ea80000100800 */
[----:B--2---:R-:W-:Y:S04]  /*5f60*/  STL [R8+-0x4], R17 ;  /* 0xfffffc1108007387 */ /* 0x004fe80000100800 */
[----:B------:R0:W-:Y:S04]  /*5f70*/  STL.U16 [R10], R7 ;  /* 0x000000070a007387 */ /* 0x0001e80000100400 */
[----:B------:R1:W-:Y:S04]  /*5f80*/  STL [R8], R15 ;  /* 0x0000000f08007387 */ /* 0x0003e80000100800 */
[----:B0-----:R1:W5:Y:S02]  /*5f90*/  LDL.U16 R7, [R10+-0x2] ;  /* 0xfffffe000a077983 */ /* 0x0013640000100400 */
.L_x_706:
[----:B------:R-:W-:Y:S05]  /*5fa0*/  BSYNC B1 ;  /* 0x0000000000017941 */ /* 0x000fea0003800000 */
.L_x_703:
        /* <DEDUP_REMOVED lines=17> */
.L_x_709:
[----:B------:R-:W-:Y:S05]  /*60c0*/  BSYNC B2 ;  /* 0x0000000000027941 */ /* 0x000fea0003800000 */
.L_x_708:
[----:B------:R0:W-:Y:S04]  /*60d0*/  STL.U16 [R10+-0x4], R7 ;  /* 0xfffffc070a007387 */ /* 0x0001e80000100400 */
[----:B------:R-:W2:Y:S04]  /*60e0*/  LDL R17, [R8+-0x4] ;  /* 0xfffffc0008117983 */ /* 0x000ea80000100800 */
[----:B--2---:R0:W-:Y:S04]  /*60f0*/  STL [R8+-0x8], R17 ;  /* 0xfffff81108007387 */ /* 0x0041e80000100800 */
[----:B------:R0:W-:Y:S04]  /*6100*/  STL.U16 [R10+-0x2], R12 ;  /* 0xfffffe0c0a007387 */ /* 0x0001e80000100400 */
[----:B------:R0:W-:Y:S02]  /*6110*/  STL [R8+-0x4], R15 ;  /* 0xfffffc0f08007387 */ /* 0x0001e40000100800 */
.L_x_710:
[----:B------:R-:W-:Y:S05]  /*6120*/  BSYNC B1 ;  /* 0x0000000000017941 */ /* 0x000fea0003800000 */
.L_x_707:
        /* <DEDUP_REMOVED lines=21> */
.L_x_714:
[----:B------:R-:W-:Y:S05]  /*6280*/  BSYNC B2 ;  /* 0x0000000000027941 */ /* 0x000fea0003800000 */
.L_x_713:
[----:B------:R-:W-:Y:S04]  /*6290*/  STL.U16 [R10+-0x6], R12 ;  /* 0xfffffa0c0a007387 */ /* 0x000fe80000100400 */
[----:B------:R-:W2:Y:S04]  /*62a0*/  LDL R17, [R8+-0x8] ;  /* 0xfffff80008117983 */ /* 0x000ea80000100800 */
[----:B--2---:R-:W-:Y:S04]  /*62b0*/  STL [R8+-0xc], R17 ;  /* 0xfffff41108007387 */ /* 0x004fe80000100800 */
[----:B------:R0:W-:Y:S04]  /*62c0*/  STL.U16 [R10+-0x4], R7 ;  /* 0xfffffc070a007387 */ /* 0x0001e80000100400 */
[----:B------:R1:W-:Y:S04]  /*62d0*/  STL [R8+-0x8], R15 ;  /* 0xfffff80f08007387 */ /* 0x0003e80000100800 */
[----:B0-----:R1:W5:Y:S02]  /*62e0*/  LDL.U16 R7, [R10+-0x6] ;  /* 0xfffffa000a077983 */ /* 0x0013640000100400 */
.L_x_715:
[----:B------:R-:W-:Y:S05]  /*62f0*/  BSYNC B1 ;  /* 0x0000000000017941 */ /* 0x000fea0003800000 */
.L_x_712:
[----:B-1----:R-:W-:Y:S02]  /*6300*/  IADD3 R8, R8, -0x10, RZ ;  /* 0xfffffff008087810 */ /* 0x002fe40007ffe0ff */
[----:B------:R-:W-:-:S02]  /*6310*/  IADD3 R10, R10, -0x8, RZ ;  /* 0xfffffff80a0a7810 */ /* 0x000fc40007ffe0ff */
[----:B------:R-:W-:Y:S01]  /*6320*/  IADD3 R6, R6, -0x4, RZ ;  /* 0xfffffffc06067810 */ /* 0x000fe20007ffe0ff */
[----:B------:R-:W-:Y:S05]  /*6330*/  BRA `(.L_x_716) ;  /* 0xfffff94000007947 */ /* 0x000fea000383ffff */
.L_x_711:
        /* <DEDUP_REMOVED lines=98> */
.L_x_698:
[----:B0-----:R-:W-:Y:S05]  /*6960*/  BSYNC B0 ;  /* 0x0000000000007941 */ /* 0x001fea0003800000 */
.L_x_697:
        /* <DEDUP_REMOVED lines=303> */
[----:B0-----:R-:W-:Y:S01]  /*7c60*/  FMUL.FTZ R6, R2, 1.4426950216293334961 ;  /* 0x3fb8aa3b02067820 */ /* 0x001fe20000410000 */
        /* <DEDUP_REMOVED lines=100> */
.L_x_738:
        /* <DEDUP_REMOVED lines=19> */
.L_x_737:
        /* <DEDUP_REMOVED lines=17> */
.L_x_722:
[----:B------:R-:W-:Y:S05]  /*84f0*/  BSYNC B2 ;  /* 0x0000000000027941 */ /* 0x000fea0003800000 */
.L_x_721:
[----:B------:R-:W-:Y:S04]  /*8500*/  STL.U16 [R10], R7 ;  /* 0x000000070a007387 */ /* 0x000fe80000100400 */
[----:B------:R-:W2:Y:S04]  /*8510*/  LDL R17, [R8+0x4] ;  /* 0x0000040008117983 */ /* 0x000ea80000100800 */
[----:B--2---:R-:W-:Y:S04]  /*8520*/  STL [R8], R17 ;  /* 0x0000001108007387 */ /* 0x004fe80000100800 */
[----:B------:R0:W-:Y:S04]  /*8530*/  STL.U16 [R10+0x2], R12 ;  /* 0x0000020c0a007387 */ /* 0x0001e80000100400 */
[----:B------:R1:W-:Y:S04]  /*8540*/  STL [R8+0x4], R15 ;  /* 0x0000040f08007387 */ /* 0x0003e80000100800 */
[----:B0-----:R1:W5:Y:S02]  /*8550*/  LDL.U16 R12, [R10] ;  /* 0x000000000a0c7983 */ /* 0x0013640000100400 */
.L_x_723:
[----:B------:R-:W-:Y:S05]  /*8560*/  BSYNC B1 ;  /* 0x0000000000017941 */ /* 0x000fea0003800000 */
.L_x_720:
        /* <DEDUP_REMOVED lines=18> */
.L_x_726:
[----:B------:R-:W-:Y:S05]  /*8690*/  BSYNC B2 ;  /* 0x0000000000027941 */ /* 0x000fea0003800000 */
.L_x_725:
[----:B------:R-:W-:Y:S04]  /*86a0*/  STL.U16 [R10+-0x2], R12 ;  /* 0xfffffe0c0a007387 */ /* 0x000fe80000100400 */
[----:B------:R-:W2:Y:S04]  /*86b0*/  LDL R17, [R8] ;  /* 0x0000000008117983 */ /* 0x000ea80000100800 */
[----:B--2---:R-:W-:Y:S04]  /*86c0*/  STL [R8+-0x4], R17 ;  /* 0xfffffc1108007387 */ /* 0x004fe80000100800 */
[----:B------:R0:W-:Y:S04]  /*86d0*/  STL.U16 [R10], R7 ;  /* 0x000000070a007387 */ /* 0x0001e80000100400 */
[----:B------:R1:W-:Y:S04]  /*86e0*/  STL [R8], R15 ;  /* 0x0000000f08007387 */ /* 0x0003e80000100800 */
[----:B0-----:R1:W5:Y:S02]  /*86f0*/  LDL.U16 R7, [R10+-0x2] ;  /* 0xfffffe000a077983 */ /* 0x0013640000100400 */
.L_x_727:
[----:B------:R-:W-:Y:S05]  /*8700*/  BSYNC B1 ;  /* 0x0000000000017941 */ /* 0x000fea0003800000 */
.L_x_724:
        /* <DEDUP_REMOVED lines=17> */
.L_x_730:
[----:B------:R-:W-:Y:S05]  /*8820*/  BSYNC B2 ;  /* 0x0000000000027941 */ /* 0x000fea0003800000 */
.L_x_729:
[----:B------:R0:W-:Y:S04]  /*8830*/  STL.U16 [R10+-0x4], R7 ;  /* 0xfffffc070a007387 */ /* 0x0001e80000100400 */
[----:B------:R-:W2:Y:S04]  /*8840*/  LDL R17, [R8+-0x4] ;  /* 0xfffffc0008117983 */ /* 0x000ea80000100800 */
[----:B--2---:R0:W-:Y:S04]  /*8850*/  STL [R8+-0x8], R17 ;  /* 0xfffff81108007387 */ /* 0x0041e80000100800 */
[----:B------:R0:W-:Y:S04]  /*8860*/  STL.U16 [R10+-0x2], R12 ;  /* 0xfffffe0c0a007387 */ /* 0x0001e80000100400 */
[----:B------:R0:W-:Y:S02]  /*8870*/  STL [R8+-0x4], R15 ;  /* 0xfffffc0f08007387 */ /* 0x0001e40000100800 */
.L_x_731:
[----:B------:R-:W-:Y:S05]  /*8880*/  BSYNC B1 ;  /* 0x0000000000017941 */ /* 0x000fea0003800000 */
.L_x_728:
        /* <DEDUP_REMOVED lines=21> */
.L_x_735:
[----:B------:R-:W-:Y:S05]  /*89e0*/  BSYNC B2 ;  /* 0x0000000000027941 */ /* 0x000fea0003800000 */
.L_x_734:
[----:B------:R-:W-:Y:S04]  /*89f0*/  STL.U16 [R10+-0x6], R12 ;  /* 0xfffffa0c0a007387 */ /* 0x000fe80000100400 */
[----:B------:R-:W2:Y:S04]  /*8a00*/  LDL R17, [R8+-0x8] ;  /* 0xfffff80008117983 */ /* 0x000ea80000100800 */
[----:B--2---:R-:W-:Y:S04]  /*8a10*/  STL [R8+-0xc], R17 ;  /* 0xfffff41108007387 */ /* 0x004fe80000100800 */
[----:B------:R0:W-:Y:S04]  /*8a20*/  STL.U16 [R10+-0x4], R7 ;  /* 0xfffffc070a007387 */ /* 0x0001e80000100400 */
[----:B------:R1:W-:Y:S04]  /*8a30*/  STL [R8+-0x8], R15 ;  /* 0xfffff80f08007387 */ /* 0x0003e80000100800 */
[----:B0-----:R1:W5:Y:S02]  /*8a40*/  LDL.U16 R7, [R10+-0x6] ;  /* 0xfffffa000a077983 */ /* 0x0013640000100400 */
.L_x_736:
[----:B------:R-:W-:Y:S05]  /*8a50*/  BSYNC B1 ;  /* 0x0000000000017941 */ /* 0x000fea0003800000 */
.L_x_733:
[----:B-1----:R-:W-:Y:S02]  /*8a60*/  IADD3 R8, R8, -0x10, RZ ;  /* 0xfffffff008087810 */ /* 0x002fe40007ffe0ff */
[----:B------:R-:W-:-:S02]  /*8a70*/  IADD3 R10, R10, -0x8, RZ ;  /* 0xfffffff80a0a7810 */ /* 0x000fc40007ffe0ff */
[----:B------:R-:W-:Y:S01]  /*8a80*/  IADD3 R6, R6, -0x4, RZ ;  /* 0xfffffffc06067810 */ /* 0x000fe20007ffe0ff */
[----:B------:R-:W-:Y:S05]  /*8a90*/  BRA `(.L_x_737) ;  /* 0xfffff94000007947 */ /* 0x000fea000383ffff */
.L_x_732:
        /* <DEDUP_REMOVED lines=98> */
.L_x_719:
[----:B------:R-:W-:Y:S05]  /*90c0*/  BSYNC B0 ;  /* 0x0000000000007941 */ /* 0x000fea0003800000 */
.L_x_718:
        /* <DEDUP_REMOVED lines=403> */
.L_x_759:
        /* <DEDUP_REMOVED lines=20> */
.L_x_758:
        /* <DEDUP_REMOVED lines=17> */
.L_x_743:
[----:B------:R-:W-:Y:S05]  /*ac50*/  BSYNC B2 ;  /* 0x0000000000027941 */ /* 0x000fea0003800000 */
.L_x_742:
[----:B------:R-:W-:Y:S04]  /*ac60*/  STL.U16 [R10], R7 ;  /* 0x000000070a007387 */ /* 0x000fe80000100400 */
[----:B------:R-:W2:Y:S04]  /*ac70*/  LDL R15, [R8+0x4] ;  /* 0x00000400080f7983 */ /* 0x000ea80000100800 */
[----:B--2---:R-:W-:Y:S04]  /*ac80*/  STL [R8], R15 ;  /* 0x0000000f08007387 */ /* 0x004fe80000100800 */
[----:B------:R0:W-:Y:S04]  /*ac90*/  STL.U16 [R10+0x2], R12 ;  /* 0x0000020c0a007387 */ /* 0x0001e80000100400 */
[----:B------:R1:W-:Y:S04]  /*aca0*/  STL [R8+0x4], R13 ;  /* 0x0000040d08007387 */ /* 0x0003e80000100800 */
[----:B0-----:R1:W5:Y:S02]  /*acb0*/  LDL.U16 R12, [R10] ;  /* 0x000000000a0c7983 */ /* 0x0013640000100400 */
.L_x_744:
[----:B------:R-:W-:Y:S05]  /*acc0*/  BSYNC B1 ;  /* 0x0000000000017941 */ /* 0x000fea0003800000 */
.L_x_741:
        /* <DEDUP_REMOVED lines=18> */
.L_x_747:
[----:B------:R-:W-:Y:S05]  /*adf0*/  BSYNC B2 ;  /* 0x0000000000027941 */ /* 0x000fea0003800000 */
.L_x_746:
[----:B------:R-:W-:Y:S04]  /*ae00*/  STL.U16 [R10+-0x2], R12 ;  /* 0xfffffe0c0a007387 */ /* 0x000fe80000100400 */
[----:B------:R-:W2:Y:S04]  /*ae10*/  LDL R15, [R8] ;  /* 0x00000000080f7983 */ /* 0x000ea80000100800 */
[----:B--2---:R-:W-:Y:S04]  /*ae20*/  STL [R8+-0x4], R15 ;  /* 0xfffffc0f08007387 */ /* 0x004fe80000100800 */
[----:B------:R0:W-:Y:S04]  /*ae30*/  STL.U16 [R10], R7 ;  /* 0x000000070a007387 */ /* 0x0001e80000100400 */
[----:B------:R1:W-:Y:S04]  /*ae40*/  STL [R8], R13 ;  /* 0x0000000d08007387 */ /* 0x0003e80000100800 */
[----:B0-----:R1:W5:Y:S02]  /*ae50*/  LDL.U16 R7, [R10+-0x2] ;  /* 0xfffffe000a077983 */ /* 0x0013640000100400 */
.L_x_748:
[----:B------:R-:W-:Y:S05]  /*ae60*/  BSYNC B1 ;  /* 0x0000000000017941 */ /* 0x000fea0003800000 */
.L_x_745:
        /* <DEDUP_REMOVED lines=17> */
.L_x_751:
[----:B------:R-:W-:Y:S05]  /*af80*/  BSYNC B2 ;  /* 0x0000000000027941 */ /* 0x000fea0003800000 */
.L_x_750:
[----:B------:R0:W-:Y:S04]  /*af90*/  STL.U16 [R10+-0x4], R7 ;  /* 0xfffffc070a007387 */ /* 0x0001e80000100400 */
[----:B------:R-:W2:Y:S04]  /*afa0*/  LDL R15, [R8+-0x4] ;  /* 0xfffffc00080f7983 */ /* 0x000ea80000100800 */
[----:B--2---:R0:W-:Y:S04]  /*afb0*/  STL [R8+-0x8], R15 ;  /* 0xfffff80f08007387 */ /* 0x0041e80000100800 */
[----:B------:R0:W-:Y:S04]  /*afc0*/  STL.U16 [R10+-0x2], R12 ;  /* 0xfffffe0c0a007387 */ /* 0x0001e80000100400 */
[----:B------:R0:W-:Y:S02]  /*afd0*/  STL [R8+-0x4], R13 ;  /* 0xfffffc0d08007387 */ /* 0x0001e40000100800 */
.L_x_752:
[----:B------:R-:W-:Y:S05]  /*afe0*/  BSYNC B1 ;  /* 0x0000000000017941 */ /* 0x000fea0003800000 */
.L_x_749:
        /* <DEDUP_REMOVED lines=21> */
.L_x_756:
[----:B------:R-:W-:Y:S05]  /*b140*/  BSYNC B2 ;  /* 0x0000000000027941 */ /* 0x000fea0003800000 */
.L_x_755:
[----:B------:R-:W-:Y:S04]  /*b150*/  STL.U16 [R10+-0x6], R12 ;  /* 0xfffffa0c0a007387 */ /* 0x000fe80000100400 */
[----:B------:R-:W2:Y:S04]  /*b160*/  LDL R15, [R8+-0x8] ;  /* 0xfffff800080f7983 */ /* 0x000ea80000100800 */
[----:B--2---:R-:W-:Y:S04]  /*b170*/  STL [R8+-0xc], R15 ;  /* 0xfffff40f08007387 */ /* 0x004fe80000100800 */
[----:B------:R0:W-:Y:S04]  /*b180*/  STL.U16 [R10+-0x4], R7 ;  /* 0xfffffc070a007387 */ /* 0x0001e80000100400 */
[----:B------:R1:W-:Y:S04]  /*b190*/  STL [R8+-0x8], R13 ;  /* 0xfffff80d08007387 */ /* 0x0003e80000100800 */
[----:B0-----:R1:W5:Y:S02]  /*b1a0*/  LDL.U16 R7, [R10+-0x6] ;  /* 0xfffffa000a077983 */ /* 0x0013640000100400 */
.L_x_757:
[----:B------:R-:W-:Y:S05]  /*b1b0*/  BSYNC B1 ;  /* 0x0000000000017941 */ /* 0x000fea0003800000 */
.L_x_754:
[----:B-1----:R-:W-:Y:S02]  /*b1c0*/  IADD3 R8, R8, -0x10, RZ ;  /* 0xfffffff008087810 */ /* 0x002fe40007ffe0ff */
[----:B------:R-:W-:-:S02]  /*b1d0*/  IADD3 R10, R10, -0x8, RZ ;  /* 0xfffffff80a0a7810 */ /* 0x000fc40007ffe0ff */
[----:B------:R-:W-:Y:S01]  /*b1e0*/  IADD3 R6, R6, -0x4, RZ ;  /* 0xfffffffc06067810 */ /* 0x000fe20007ffe0ff */
[----:B------:R-:W-:Y:S05]  /*b1f0*/  BRA `(.L_x_758) ;  /* 0xfffff94000007947 */ /* 0x000fea000383ffff */
.L_x_753:
        /* <DEDUP_REMOVED lines=98> */
.L_x_740:
[----:B------:R-:W-:Y:S05]  /*b820*/  BSYNC B0 ;  /* 0x0000000000007941 */ /* 0x000fea0003800000 */
.L_x_739:
        /* <DEDUP_REMOVED lines=403> */
.L_x_780:
        /* <DEDUP_REMOVED lines=20> */
.L_x_779:
        /* <DEDUP_REMOVED lines=17> */
.L_x_764:
[----:B------:R-:W-:Y:S05]  /*d3b0*/  BSYNC B2 ;  /* 0x0000000000027941 */ /* 0x000fea0003800000 */
.L_x_763:
[----:B------:R-:W-:Y:S04]  /*d3c0*/  STL.U16 [R10], R7 ;  /* 0x000000070a007387 */ /* 0x000fe80000100400 */
[----:B------:R-:W2:Y:S04]  /*d3d0*/  LDL R15, [R8+0x4] ;  /* 0x00000400080f7983 */ /* 0x000ea80000100800 */
[----:B--2---:R-:W-:Y:S04]  /*d3e0*/  STL [R8], R15 ;  /* 0x0000000f08007387 */ /* 0x004fe80000100800 */
[----:B------:R0:W-:Y:S04]  /*d3f0*/  STL.U16 [R10+0x2], R12 ;  /* 0x0000020c0a007387 */ /* 0x0001e80000100400 */
[----:B------:R1:W-:Y:S04]  /*d400*/  STL [R8+0x4], R13 ;  /* 0x0000040d08007387 */ /* 0x0003e80000100800 */
[----:B0-----:R1:W5:Y:S02]  /*d410*/  LDL.U16 R12, [R10] ;  /* 0x000000000a0c7983 */ /* 0x0013640000100400 */
.L_x_765:
[----:B------:R-:W-:Y:S05]  /*d420*/  BSYNC B1 ;  /* 0x0000000000017941 */ /* 0x000fea0003800000 */
.L_x_762:
        /* <DEDUP_REMOVED lines=18> */
.L_x_768:
[----:B------:R-:W-:Y:S05]  /*d550*/  BSYNC B2 ;  /* 0x0000000000027941 */ /* 0x000fea0003800000 */
.L_x_767:
[----:B------:R-:W-:Y:S04]  /*d560*/  STL.U16 [R10+-0x2], R12 ;  /* 0xfffffe0c0a007387 */ /* 0x000fe80000100400 */
[----:B------:R-:W2:Y:S04]  /*d570*/  LDL R15, [R8] ;  /* 0x00000000080f7983 */ /* 0x000ea80000100800 */
[----:B--2---:R-:W-:Y:S04]  /*d580*/  STL [R8+-0x4], R15 ;  /* 0xfffffc0f08007387 */ /* 0x004fe80000100800 */
[----:B------:R0:W-:Y:S04]  /*d590*/  STL.U16 [R10], R7 ;  /* 0x000000070a007387 */ /* 0x0001e80000100400 */
[----:B------:R1:W-:Y:S04]  /*d5a0*/  STL [R8], R13 ;  /* 0x0000000d08007387 */ /* 0x0003e80000100800 */
[----:B0-----:R1:W5:Y:S02]  /*d5b0*/  LDL.U16 R7, [R10+-0x2] ;  /* 0xfffffe000a077983 */ /* 0x0013640000100400 */
.L_x_769:
[----:B------:R-:W-:Y:S05]  /*d5c0*/  BSYNC B1 ;  /* 0x0000000000017941 */ /* 0x000fea0003800000 */
.L_x_766:
        /* <DEDUP_REMOVED lines=17> */
.L_x_772:
[----:B------:R-:W-:Y:S05]  /*d6e0*/  BSYNC B2 ;  /* 0x0000000000027941 */ /* 0x000fea0003800000 */
.L_x_771:
[----:B------:R0:W-:Y:S04]  /*d6f0*/  STL.U16 [R10+-0x4], R7 ;  /* 0xfffffc070a007387 */ /* 0x0001e80000100400 */
[----:B------:R-:W2:Y:S04]  /*d700*/  LDL R15, [R8+-0x4] ;  /* 0xfffffc00080f7983 */ /* 0x000ea80000100800 */
[----:B--2---:R0:W-:Y:S04]  /*d710*/  STL [R8+-0x8], R15 ;  /* 0xfffff80f08007387 */ /* 0x0041e80000100800 */
[----:B------:R0:W-:Y:S04]  /*d720*/  STL.U16 [R10+-0x2], R12 ;  /* 0xfffffe0c0a007387 */ /* 0x0001e80000100400 */
[----:B------:R0:W-:Y:S02]  /*d730*/  STL [R8+-0x4], R13 ;  /* 0xfffffc0d08007387 */ /* 0x0001e40000100800 */
.L_x_773:
[----:B------:R-:W-:Y:S05]  /*d740*/  BSYNC B1 ;  /* 0x0000000000017941 */ /* 0x000fea0003800000 */
.L_x_770:
        /* <DEDUP_REMOVED lines=21> */
.L_x_777:
[----:B------:R-:W-:Y:S05]  /*d8a0*/  BSYNC B2 ;  /* 0x0000000000027941 */ /* 0x000fea0003800000 */
.L_x_776:
[----:B------:R-:W-:Y:S04]  /*d8b0*/  STL.U16 [R10+-0x6], R12 ;  /* 0xfffffa0c0a007387 */ /* 0x000fe80000100400 */
[----:B------:R-:W2:Y:S04]  /*d8c0*/  LDL R15, [R8+-0x8] ;  /* 0xfffff800080f7983 */ /* 0x000ea80000100800 */
[----:B--2---:R-:W-:Y:S04]  /*d8d0*/  STL [R8+-0xc], R15 ;  /* 0xfffff40f08007387 */ /* 0x004fe80000100800 */
[----:B------:R0:W-:Y:S04]  /*d8e0*/  STL.U16 [R10+-0x4], R7 ;  /* 0xfffffc070a007387 */ /* 0x0001e80000100400 */
[----:B------:R1:W-:Y:S04]  /*d8f0*/  STL [R8+-0x8], R13 ;  /* 0xfffff80d08007387 */ /* 0x0003e80000100800 */
[----:B0-----:R1:W5:Y:S02]  /*d900*/  LDL.U16 R7, [R10+-0x6] ;  /* 0xfffffa000a077983 */ /* 0x0013640000100400 */
.L_x_778:
[----:B------:R-:W-:Y:S05]  /*d910*/  BSYNC B1 ;  /* 0x0000000000017941 */ /* 0x000fea0003800000 */
.L_x_775:
[----:B-1----:R-:W-:Y:S02]  /*d920*/  IADD3 R8, R8, -0x10, RZ ;  /* 0xfffffff008087810 */ /* 0x002fe40007ffe0ff */
[----:B------:R-:W-:-:S02]  /*d930*/  IADD3 R10, R10, -0x8, RZ ;  /* 0xfffffff80a0a7810 */ /* 0x000fc40007ffe0ff */
[----:B------:R-:W-:Y:S01]  /*d940*/  IADD3 R6, R6, -0x4, RZ ;  /* 0xfffffffc06067810 */ /* 0x000fe20007ffe0ff */
[----:B------:R-:W-:Y:S05]  /*d950*/  BRA `(.L_x_779) ;  /* 0xfffff94000007947 */ /* 0x000fea000383ffff */
.L_x_774:
        /* <DEDUP_REMOVED lines=98> */
.L_x_761:
[----:B------:R-:W-:Y:S05]  /*df80*/  BSYNC B0 ;  /* 0x0000000000007941 */ /* 0x000fea0003800000 */
.L_x_760:
        /* <DEDUP_REMOVED lines=293> */
[----:B------:R-:W1:Y:S04]  /*f1e0*/  S2R R5, SR_LANEID ;  /* 0x0000000000057919 */ /* 0x000e680000000000 */
[----:B------:R0:W-:Y:S01]  /*f1f0*/  STL.64 [R1+0x300], R234 ;  /* 0x000300ea01007387 */ /* 0x0001e20000100a00 */
[----:B------:R-:W-:Y:S05]  /*f200*/  @P0 BRA `(.L_x_782) ;  /* 0x000014e000000947 */ /* 0x000fea0003800000 */
[CC--:B------:R-:W-:Y:S01]  /*f210*/  FSETP.GT.FTZ.AND P0, PT, R2.reuse, R234.reuse, PT ;  /* 0x000000ea0200720b */ /* 0x0c0fe20003f14000 */
[----:B------:R-:W-:Y:S03]  /*f220*/  STL.64 [R1], R164 ;  /* 0x000000a401007387 */ /* 0x000fe60000100a00 */
[----:B------:R-:W-:Y:S01]  /*f230*/  FSEL R4, R2, R234, P0 ;  /* 0x000000ea02047208 */ /* 0x000fe20000000000 */
[----:B------:R-:W-:Y:S01]  /*f240*/  STL.64 [R1+0x8], R162 ;  /* 0x000008a201007387 */ /* 0x000fe20000100a00 */
[----:B0-----:R-:W-:-:S02]  /*f250*/  FSEL R7, R234, R2, P0 ;  /* 0x00000002ea077208 */ /* 0x001fc40000000000 */
[----:B------:R-:W-:Y:S01]  /*f260*/  FSEL R2, R3, R235, P0 ;  /* 0x000000eb03027208 */ /* 0x000fe20000000000 */
[----:B------:R-:W-:Y:S01]  /*f270*/  STL.64 [R1+0x10], R160 ;  /* 0x000010a001007387 */ /* 0x000fe20000100a00 */
[----:B------:R-:W-:Y:S01]  /*f280*/  FSEL R3, R235, R3, P0 ;  /* 0x00000003eb037208 */ /* 0x000fe20000000000 */
        /* <DEDUP_REMOVED lines=99> */
[----:B--2---:R-:W-:Y:S02]  /*f8c0*/  IADD3 R11, R1, 0x2fc, RZ ;  /* 0x000002fc010b7810 */ /* 0x004fe40007ffe0ff */
.L_x_801:
        /* <DEDUP_REMOVED lines=20> */
.L_x_800:
        /* <DEDUP_REMOVED lines=17> */
.L_x_785:
[----:B------:R-:W-:Y:S05]  /*fb20*/  BSYNC B2 ;  /* 0x0000000000027941 */ /* 0x000fea0003800000 */
.L_x_784:
[----:B------:R-:W-:Y:S04]  /*fb30*/  STL.U16 [R10], R7 ;  /* 0x000000070a007387 */ /* 0x000fe80000100400 */
[----:B------:R-:W2:Y:S04]  /*fb40*/  LDL R15, [R8+0x4] ;  /* 0x00000400080f7983 */ /* 0x000ea80000100800 */
[----:B--2---:R-:W-:Y:S04]  /*fb50*/  STL [R8], R15 ;  /* 0x0000000f08007387 */ /* 0x004fe80000100800 */
[----:B------:R0:W-:Y:S04]  /*fb60*/  STL.U16 [R10+0x2], R12 ;  /* 0x0000020c0a007387 */ /* 0x0001e80000100400 */
[----:B------:R2:W-:Y:S04]  /*fb70*/  STL [R8+0x4], R13 ;  /* 0x0000040d08007387 */ /* 0x0005e80000100800 */
[----:B0-----:R2:W5:Y:S02]  /*fb80*/  LDL.U16 R12, [R10] ;  /* 0x000000000a0c7983 */ /* 0x0015640000100400 */
.L_x_786:
[----:B------:R-:W-:Y:S05]  /*fb90*/  BSYNC B1 ;  /* 0x0000000000017941 */ /* 0x000fea0003800000 */
.L_x_783:
        /* <DEDUP_REMOVED lines=18> */
.L_x_789:
[----:B------:R-:W-:Y:S05]  /*fcc0*/  BSYNC B2 ;  /* 0x0000000000027941 */ /* 0x000fea0003800000 */
.L_x_788:
[----:B------:R-:W-:Y:S04]  /*fcd0*/  STL.U16 [R10+-0x2], R12 ;  /* 0xfffffe0c0a007387 */ /* 0x000fe80000100400 */
[----:B------:R-:W2:Y:S04]  /*fce0*/  LDL R15, [R8] ;  /* 0x00000000080f7983 */ /* 0x000ea80000100800 */
[----:B--2---:R-:W-:Y:S04]  /*fcf0*/  STL [R8+-0x4], R15 ;  /* 0xfffffc0f08007387 */ /* 0x004fe80000100800 */
[----:B------:R0:W-:Y:S04]  /*fd00*/  STL.U16 [R10], R7 ;  /* 0x000000070a007387 */ /* 0x0001e80000100400 */
[----:B------:R2:W-:Y:S04]  /*fd10*/  STL [R8], R13 ;  /* 0x0000000d08007387 */ /* 0x0005e80000100800 */
[----:B0-----:R2:W5:Y:S02]  /*fd20*/  LDL.U16 R7, [R10+-0x2] ;  /* 0xfffffe000a077983 */ /* 0x0015640000100400 */
.L_x_790:
[----:B------:R-:W-:Y:S05]  /*fd30*/  BSYNC B1 ;  /* 0x0000000000017941 */ /* 0x000fea0003800000 */
.L_x_787:
        /* <DEDUP_REMOVED lines=17> */
.L_x_793:
[----:B------:R-:W-:Y:S05]  /*fe50*/  BSYNC B2 ;  /* 0x0000000000027941 */ /* 0x000fea0003800000 */
.L_x_792:
[----:B------:R0:W-:Y:S04]  /*fe60*/  STL.U16 [R10+-0x4], R7 ;  /* 0xfffffc070a007387 */ /* 0x0001e80000100400 */
[----:B------:R-:W2:Y:S04]  /*fe70*/  LDL R15, [R8+-0x4] ;  /* 0xfffffc00080f7983 */ /* 0x000ea80000100800 */
[----:B--2---:R0:W-:Y:S04]  /*fe80*/  STL [R8+-0x8], R15 ;  /* 0xfffff80f08007387 */ /* 0x0041e80000100800 */
[----:B------:R0:W-:Y:S04]  /*fe90*/  STL.U16 [R10+-0x2], R12 ;  /* 0xfffffe0c0a007387 */ /* 0x0001e80000100400 */
[----:B------:R0:W-:Y:S02]  /*fea0*/  STL [R8+-0x4], R13 ;  /* 0xfffffc0d08007387 */ /* 0x0001e40000100800 */
.L_x_794:
[----:B------:R-:W-:Y:S05]  /*feb0*/  BSYNC B1 ;  /* 0x0000000000017941 */ /* 0x000fea0003800000 */
.L_x_791:
        /* <DEDUP_REMOVED lines=22> */
.L_x_798:
[----:B------:R-:W-:Y:S05]  /*10020*/  BSYNC B2 ;  /* 0x0000000000027941 */ /* 0x000fea0003800000 */
.L_x_797:
[----:B------:R-:W-:Y:S04]  /*10030*/  STL.U16 [R10+-0x6], R12 ;  /* 0xfffffa0c0a007387 */ /* 0x000fe80000100400 */
[----:B------:R-:W2:Y:S04]  /*10040*/  LDL R15, [R8+-0x8] ;  /* 0xfffff800080f7983 */ /* 0x000ea80000100800 */
[----:B--2---:R-:W-:Y:S04]  /*10050*/  STL [R8+-0xc], R15 ;  /* 0xfffff40f08007387 */ /* 0x004fe80000100800 */
[----:B------:R0:W-:Y:S04]  /*10060*/  STL.U16 [R10+-0x4], R7 ;  /* 0xfffffc070a007387 */ /* 0x0001e80000100400 */
[----:B------:R2:W-:Y:S04]  /*10070*/  STL [R8+-0x8], R13 ;  /* 0xfffff80d08007387 */ /* 0x0005e80000100800 */
[----:B0-----:R2:W5:Y:S02]  /*10080*/  LDL.U16 R7, [R10+-0x6] ;  /* 0xfffffa000a077983 */ /* 0x0015640000100400 */
.L_x_799:
[----:B------:R-:W-:Y:S05]  /*10090*/  BSYNC B1 ;  /* 0x0000000000017941 */ /* 0x000fea0003800000 */
.L_x_796:
[----:B--2---:R-:W-:Y:S02]  /*100a0*/  IADD3 R8, R8, -0x10, RZ ;  /* 0xfffffff008087810 */ /* 0x004fe40007ffe0ff */
[----:B------:R-:W-:Y:S01]  /*100b0*/  IADD3 R10, R10, -0x8, RZ ;  /* 0xfffffff80a0a7810 */ /* 0x000fe20007ffe0ff */
[----:B------:R-:W-:Y:S05]  /*100c0*/  BRA `(.L_x_800) ;  /* 0xfffff94000007947 */ /* 0x000fea000383ffff */
.L_x_795:
        /* <DEDUP_REMOVED lines=98> */
.L_x_782:
[----:B------:R-:W-:Y:S05]  /*106f0*/  BSYNC B0 ;  /* 0x0000000000007941 */ /* 0x000fea0003800000 */
.L_x_781:
[----:B------:R-:W-:Y:S01]  /*10700*/  WARPSYNC 0xffffffff ;  /* 0xffffffff00007948 */ /* 0x000fe20003800000 */
[----:B0-----:R-:W0:Y:S01]  /*10710*/  S2R R6, SR_TID.X ;  /* 0x0000000000067919 */ /* 0x001e220000002100 */
[----:B-1----:R-:W-:Y:S01]  /*10720*/  ISETP.NE.AND P0, PT, R5, RZ, PT ;  /* 0x000000ff0500720c */ /* 0x002fe20003f05270 */
[----:B------:R-:W-:-:S12]  /*10730*/  BSSY B0, `(.L_x_802) ;  /* 0x0000068000007945 */ /* 0x000fd80003800000 */
[----:B------:R-:W-:Y:S05]  /*10740*/  @P0 BRA `(.L_x_803) ;  /* 0x0000066000000947 */ /* 0x000fea0003800000 */
[----:B------:R-:W1:Y:S02]  /*10750*/  S2R R5, SR_TID.X ;  /* 0x0000000000057919 */ /* 0x000e640000002100 */
[----:B-1----:R-:W-:-:S04]  /*10760*/  SHF.R.S32.HI R4, RZ, 0x1f, R5 ;  /* 0x0000001fff047819 */ /* 0x002fc80000011405 */
[----:B------:R-:W-:-:S04]  /*10770*/  LEA.HI R4, R4, R5, RZ, 0x5 ;  /* 0x0000000504047211 */ /* 0x000fc800078f28ff */
[----:B------:R-:W-:-:S05]  /*10780*/  SHF.R.S32.HI R4, RZ, 0x5, R4 ;  /* 0x00000005ff047819 */ /* 0x000fca0000011404 */
[----:B------:R-:W-:-:S05]  /*10790*/  IMAD R4, R4, 0x308, RZ ;  /* 0x0000030804047824 */ /* 0x000fca00078e02ff */
        /* <DEDUP_REMOVED lines=97> */
.L_x_803:
[----:B------:R-:W-:Y:S05]  /*10db0*/  BSYNC B0 ;  /* 0x0000000000007941 */ /* 0x000fea0003800000 */
.L_x_802:
[----:B------:R-:W-:Y:S01]  /*10dc0*/  BAR.SYNC.DEFER_BLOCKING 0x0 ;  /* 0x0000000000007b1d */ /* 0x000fe20000010000 */
[----:B0-----:R-:W-:-:S05]  /*10dd0*/  ISETP.NE.AND P2, PT, R6, RZ, PT ;  /* 0x000000ff0600720c */ /* 0x001fca0003f45270 */
[----:B------:R-:W-:Y:S08]  /*10de0*/  BSSY B0, `(.L_x_804) ;  /* 0x00001e3000007945 */ /* 0x000ff00003800000 */
[----:B------:R-:W-:Y:S05]  /*10df0*/  @P2 BRA `(.L_x_805) ;  /* 0x00001e1000002947 */ /* 0x000fea0003800000 */
[----:B-1----:R-:W0:Y:S04]  /*10e00*/  LDS.128 R4, [0x310] ;  /* 0x00031000ff047984 */ /* 0x002e280000000c00 */
        /* <DEDUP_REMOVED lines=78> */
[----:B------:R-:W3:Y:S04]  /*112f0*/  LDS.128 R56, [0x4a0] ;  /* 0x0004a000ff387984 */ /* 0x000ee80000000c00 */
[----:B------:R-:W3:Y:S04]  /*11300*/  LDS.128 R60, [0x4b0] ;  /* 0x0004b000ff3c7984 */ /* 0x000ee80000000c00 */
        /* <DEDUP_REMOVED lines=72> */
[----:B------:R-:W-:Y:S01]  /*11790*/  STL.64 [R1+0x18], R158 ;  /* 0x0000189e01007387 */ /* 0x000fe20000100a00 */
[----:B------:R-:W-:Y:S01]  /*117a0*/  FSEL R3, R201, R3, P0 ;  /* 0x00000003c9037208 */ /* 0x000fe20000000000 */
[----:B------:R-:W-:Y:S02]  /*117b0*/  FADD.FTZ R5, -R4, R5 ;  /* 0x0000000504057221 */ /* 0x000fe40000010100 */
[----:B------:R-:W-:Y:S02]  /*117c0*/  STL.64 [R1+0x20], R156 ;  /* 0x0000209c01007387 */ /* 0x000fe40000100a00 */
[----:B------:R-:W-:-:S02]  /*117d0*/  FMUL.FTZ R5, R5, 1.4426950216293334961 ;  /* 0x3fb8aa3b05057820 */ /* 0x000fc40000410000 */
        /* <DEDUP_REMOVED lines=97> */
.L_x_824:
        /* <DEDUP_REMOVED lines=20> */
.L_x_823:
        /* <DEDUP_REMOVED lines=17> */
.L_x_808:
[----:B------:R-:W-:Y:S05]  /*12040*/  BSYNC B2 ;  /* 0x0000000000027941 */ /* 0x000fea0003800000 */
.L_x_807:
[----:B------:R-:W-:Y:S04]  /*12050*/  STL.U16 [R9], R6 ;  /* 0x0000000609007387 */ /* 0x000fe80000100400 */
[----:B------:R-:W2:Y:S04]  /*12060*/  LDL R16, [R7+0x4] ;  /* 0x0000040007107983 */ /* 0x000ea80000100800 */
[----:B--2---:R-:W-:Y:S04]  /*12070*/  STL [R7], R16 ;  /* 0x0000001007007387 */ /* 0x004fe80000100800 */
[----:B------:R0:W-:Y:S04]  /*12080*/  STL.U16 [R9+0x2], R8 ;  /* 0x0000020809007387 */ /* 0x0001e80000100400 */
[----:B------:R1:W-:Y:S04]  /*12090*/  STL [R7+0x4], R14 ;  /* 0x0000040e07007387 */ /* 0x0003e80000100800 */
[----:B0-----:R1:W5:Y:S02]  /*120a0*/  LDL.U16 R8, [R9] ;  /* 0x0000000009087983 */ /* 0x0013640000100400 */
.L_x_809:
[----:B------:R-:W-:Y:S05]  /*120b0*/  BSYNC B1 ;  /* 0x0000000000017941 */ /* 0x000fea0003800000 */
.L_x_806:
        /* <DEDUP_REMOVED lines=18> */
.L_x_812:
[----:B------:R-:W-:Y:S05]  /*121e0*/  BSYNC B2 ;  /* 0x0000000000027941 */ /* 0x000fea0003800000 */
.L_x_811:
[----:B------:R-:W-:Y:S04]  /*121f0*/  STL.U16 [R9+-0x2], R8 ;  /* 0xfffffe0809007387 */ /* 0x000fe80000100400 */
[----:B------:R-:W2:Y:S04]  /*12200*/  LDL R16, [R7] ;  /* 0x0000000007107983 */ /* 0x000ea80000100800 */
[----:B--2---:R-:W-:Y:S04]  /*12210*/  STL [R7+-0x4], R16 ;  /* 0xfffffc1007007387 */ /* 0x004fe80000100800 */
[----:B------:R0:W-:Y:S04]  /*12220*/  STL.U16 [R9], R6 ;  /* 0x0000000609007387 */ /* 0x0001e80000100400 */
[----:B------:R1:W-:Y:S04]  /*12230*/  STL [R7], R14 ;  /* 0x0000000e07007387 */ /* 0x0003e80000100800 */
[----:B0-----:R1:W5:Y:S02]  /*12240*/  LDL.U16 R6, [R9+-0x2] ;  /* 0xfffffe0009067983 */ /* 0x0013640000100400 */
.L_x_813:
[----:B------:R-:W-:Y:S05]  /*12250*/  BSYNC B1 ;  /* 0x0000000000017941 */ /* 0x000fea0003800000 */
.L_x_810:
        /* <DEDUP_REMOVED lines=17> */
.L_x_816:
[----:B------:R-:W-:Y:S05]  /*12370*/  BSYNC B2 ;  /* 0x0000000000027941 */ /* 0x000fea0003800000 */
.L_x_815:
[----:B------:R0:W-:Y:S04]  /*12380*/  STL.U16 [R9+-0x4], R6 ;  /* 0xfffffc0609007387 */ /* 0x0001e80000100400 */
[----:B------:R-:W2:Y:S04]  /*12390*/  LDL R14, [R7+-0x4] ;  /* 0xfffffc00070e7983 */ /* 0x000ea80000100800 */
[----:B--2---:R0:W-:Y:S04]  /*123a0*/  STL [R7+-0x8], R14 ;  /* 0xfffff80e07007387 */ /* 0x0041e80000100800 */
[----:B------:R0:W-:Y:S04]  /*123b0*/  STL.U16 [R9+-0x2], R11 ;  /* 0xfffffe0b09007387 */ /* 0x0001e80000100400 */
[----:B------:R0:W-:Y:S02]  /*123c0*/  STL [R7+-0x4], R8 ;  /* 0xfffffc0807007387 */ /* 0x0001e40000100800 */
.L_x_817:
[----:B------:R-:W-:Y:S05]  /*123d0*/  BSYNC B1 ;  /* 0x0000000000017941 */ /* 0x000fea0003800000 */
.L_x_814:
        /* <DEDUP_REMOVED lines=22> */
.L_x_821:
[----:B------:R-:W-:Y:S05]  /*12540*/  BSYNC B2 ;  /* 0x0000000000027941 */ /* 0x000fea0003800000 */
.L_x_820:
[----:B------:R-:W-:Y:S04]  /*12550*/  STL.U16 [R9+-0x6], R11 ;  /* 0xfffffa0b09007387 */ /* 0x000fe80000100400 */
[----:B------:R-:W2:Y:S04]  /*12560*/  LDL R14, [R7+-0x8] ;  /* 0xfffff800070e7983 */ /* 0x000ea80000100800 */
[----:B--2---:R-:W-:Y:S04]  /*12570*/  STL [R7+-0xc], R14 ;  /* 0xfffff40e07007387 */ /* 0x004fe80000100800 */
[----:B------:R0:W-:Y:S04]  /*12580*/  STL.U16 [R9+-0x4], R6 ;  /* 0xfffffc0609007387 */ /* 0x0001e80000100400 */
[----:B------:R1:W-:Y:S04]  /*12590*/  STL [R7+-0x8], R8 ;  /* 0xfffff80807007387 */ /* 0x0003e80000100800 */
[----:B0-----:R1:W5:Y:S02]  /*125a0*/  LDL.U16 R6, [R9+-0x6] ;  /* 0xfffffa0009067983 */ /* 0x0013640000100400 */
.L_x_822:
[----:B------:R-:W-:Y:S05]  /*125b0*/  BSYNC B1 ;  /* 0x0000000000017941 */ /* 0x000fea0003800000 */
.L_x_819:
[----:B-1----:R-:W-:Y:S02]  /*125c0*/  IADD3 R7, R7, -0x10, RZ ;  /* 0xfffffff007077810 */ /* 0x002fe40007ffe0ff */
[----:B------:R-:W-:Y:S01]  /*125d0*/  IADD3 R9, R9, -0x8, RZ ;  /* 0xfffffff809097810 */ /* 0x000fe20007ffe0ff */
[----:B------:R-:W-:Y:S05]  /*125e0*/  BRA `(.L_x_823) ;  /* 0xfffff94000007947 */ /* 0x000fea000383ffff */
.L_x_818:
        /* <DEDUP_REMOVED lines=98> */
.L_x_805:
[----:B------:R-:W-:Y:S05]  /*12c10*/  BSYNC B0 ;  /* 0x0000000000007941 */ /* 0x000fea0003800000 */
.L_x_804:
[----:B------:R-:W-:Y:S01]  /*12c20*/  WARPSYNC 0xffffffff ;  /* 0xffffffff00007948 */ /* 0x000fe20003800000 */
[----:B-----5:R0:W-:Y:S01]  /*12c30*/  STL.64 [R1+0x918], R164 ;  /* 0x000918a401007387 */ /* 0x0201e20000100a00 */
[----:B------:R-:W-:Y:S03]  /*12c40*/  BSSY B0, `(.L_x_825) ;  /* 0x0000133000007945 */ /* 0x000fe60003800000 */
        /* <DEDUP_REMOVED lines=97> */
[----:B-1----:R-:W-:-:S05]  /*13260*/  IMAD.MOV.U32 R4, RZ, RZ, c[0x0][0x184] ;  /* 0x00006100ff047624 */ /* 0x002fca00078e00ff */
[----:B------:R-:W-:-:S13]  /*13270*/  ISETP.GE.AND P0, PT, R4, 0x1, PT ;  /* 0x000000010400780c */ /* 0x000fda0003f06270 */
[----:B------:R-:W-:Y:S05]  /*13280*/  @!P0 BRA `(.L_x_827) ;  /* 0x00000cb000008947 */ /* 0x000fea0003800000 */
[----:B------:R-:W-:Y:S02]  /*13290*/  IMAD.SHL.U32 R4, R4, 0x2, RZ ;  /* 0x0000000204047824 */ /* 0x000fe400078e00ff */
[----:B------:R-:W-:-:S03]  /*132a0*/  IMAD.MOV.U32 R6, RZ, RZ, RZ ;  /* 0x000000ffff067224 */ /* 0x000fc600078e00ff */
[----:B------:R-:W-:-:S04]  /*132b0*/  IMNMX R4, R4, 0x1, !PT ;  /* 0x0000000104047817 */ /* 0x000fc80007800200 */
[----:B------:R-:W-:-:S04]  /*132c0*/  IADD3 R5, R4, -0x1, RZ ;  /* 0xffffffff04057810 */ /* 0x000fc80007ffe0ff */
[----:B------:R-:W-:Y:S02]  /*132d0*/  ISETP.GE.U32.AND P0, PT, R5, 0x3, PT ;  /* 0x000000030500780c */ /* 0x000fe40003f06070 */
[----:B------:R-:W-:-:S11]  /*132e0*/  LOP3.LUT R5, R4, 0x3, RZ, 0xc0, !PT ;  /* 0x0000000304057812 */ /* 0x000fd600078ec0ff */
[----:B------:R-:W-:Y:S05]  /*132f0*/  @!P0 BRA `(.L_x_828) ;  /* 0x00000af000008947 */ /* 0x000fea0003800000 */
[----:B------:R-:W-:Y:S01]  /*13300*/  IMAD.IADD R4, R4, 0x1, -R5 ;  /* 0x0000000104047824 */ /* 0x000fe200078e0a05 */
[----:B0-----:R-:W-:Y:S01]  /*13310*/  IADD3 R26, R1, 0x918, RZ ;  /* 0x00000918011a7810 */ /* 0x001fe20007ffe0ff */
[----:B------:R-:W-:-:S03]  /*13320*/  IMAD.MOV.U32 R6, RZ, RZ, RZ ;  /* 0x000000ffff067224 */ /* 0x000fc600078e00ff */
[----:B------:R-:W-:-:S13]  /*13330*/  ISETP.GT.AND P0, PT, R4, RZ, PT ;  /* 0x000000ff0400720c */ /* 0x000fda0003f04270 */
[----:B------:R-:W-:Y:S05]  /*13340*/  @!P0 BRA `(.L_x_829) ;  /* 0x0000091000008947 */ /* 0x000fea0003800000 */
[----:B------:R-:W-:Y:S02]  /*13350*/  ISETP.GT.AND P1, PT, R4, 0xc, PT ;  /* 0x0000000c0400780c */ /* 0x000fe40003f24270 */
[----:B------:R-:W-:-:S11]  /*13360*/  PLOP3.LUT P0, PT, PT, PT, PT, 0x80, 0x0 ;  /* 0x000000000000781c */ /* 0x000fd60003f0f070 */
[----:B------:R-:W-:Y:S05]  /*13370*/  @!P1 BRA `(.L_x_830) ;  /* 0x000005c000009947 */ /* 0x000fea0003800000 */
[----:B------:R-:W-:Y:S02]  /*13380*/  PLOP3.LUT P0, PT, PT, PT, PT, 0x8, 0x0 ;  /* 0x000000000000781c */ /* 0x000fe40003f0e170 */
.L_x_831:
[C---:B------:R-:W-:Y:S02]  /*13390*/  IADD3 R7, R6.reuse, 0x4, RZ ;  /* 0x0000000406077810 */ /* 0x040fe40007ffe0ff */
[----:B------:R-:W-:-:S03]  /*133a0*/  IADD3 R9, R6, 0x8, RZ ;  /* 0x0000000806097810 */ /* 0x000fc60007ffe0ff */
[C-C-:B------:R-:W-:Y:S02]  /*133b0*/  IMAD R8, R7.reuse, 0x4, R26.reuse ;  /* 0x0000000407087824 */ /* 0x140fe400078e021a */
[--C-:B------:R-:W-:Y:S02]  /*133c0*/  IMAD R7, R7, 0x2, R26.reuse ;  /* 0x0000000207077824 */ /* 0x100fe400078e021a */
[C-C-:B------:R-:W-:Y:S01]  /*133d0*/  IMAD R10, R9.reuse, 0x4, R26.reuse ;  /* 0x00000004090a7824 */ /* 0x140fe200078e021a */
[----:B------:R0:W3:Y:S01]  /*133e0*/  LDL.64 R12, [R8] ;  /* 0x00000000080c7983 */ /* 0x0000e20000100a00 */
[--C-:B------:R-:W-:Y:S01]  /*133f0*/  IMAD R16, R9, 0x2, R26.reuse ;  /* 0x0000000209107824 */ /* 0x100fe200078e021a */
[----:B------:R-:W-:Y:S02]  /*13400*/  IADD3 R9, R6, 0xc, RZ ;  /* 0x0000000c06097810 */ /* 0x000fe40007ffe0ff */
[----:B------:R0:W4:Y:S04]  /*13410*/  LDL.64 R22, [R8+0x8] ;  /* 0x0000080008167983 */ /* 0x0001280000100a00 */
[----:B------:R1:W5:Y:S01]  /*13420*/  LDL.64 R18, [R7+0x200] ;  /* 0x0002000007127983 */ /* 0x0003620000100a00 */
[----:B------:R-:W-:-:S02]  /*13430*/  IMAD R20, R9, 0x4, R26 ;  /* 0x0000000409147824 */ /* 0x000fc400078e021a */
[--C-:B------:R-:W-:Y:S01]  /*13440*/  IMAD R24, R9, 0x2, R26.reuse ;  /* 0x0000000209187824 */ /* 0x100fe200078e021a */
[----:B------:R2:W5:Y:S04]  /*13450*/  LDL.64 R32, [R10+0x8] ;  /* 0x000008000a207983 */ /* 0x0005680000100a00 */
[----:B------:R2:W5:Y:S01]  /*13460*/  LDL.64 R28, [R10] ;  /* 0x000000000a1c7983 */ /* 0x0005620000100a00 */
[----:B-1----:R-:W-:-:S03]  /*13470*/  IMAD R7, R6, 0x4, R26 ;  /* 0x0000000406077824 */ /* 0x002fc600078e021a */
[----:B------:R-:W5:Y:S04]  /*13480*/  LDL.64 R30, [R16+0x200] ;  /* 0x00020000101e7983 */ /* 0x000f680000100a00 */
[----:B------:R-:W5:Y:S01]  /*13490*/  LDL.64 R38, [R20+0x8] ;  /* 0x0000080014267983 */ /* 0x000f620000100a00 */
[----:B--2---:R-:W-:-:S03]  /*134a0*/  IMAD R10, R6, 0x2, R26 ;  /* 0x00000002060a7824 */ /* 0x004fc600078e021a */
[----:B------:R-:W2:Y:S04]  /*134b0*/  LDL.64 R36, [R24+0x200] ;  /* 0x0002000018247983 */ /* 0x000ea80000100a00 */
[----:B------:R-:W2:Y:S04]  /*134c0*/  LDL.64 R34, [R20] ;  /* 0x0000000014227983 */ /* 0x000ea80000100a00 */
[----:B0-----:R0:W2:Y:S04]  /*134d0*/  LDL.64 R8, [R7] ;  /* 0x0000000007087983 */ /* 0x0010a80000100a00 */
[----:B------:R0:W2:Y:S04]  /*134e0*/  LDL.64 R14, [R7+0x8] ;  /* 0x00000800070e7983 */ /* 0x0000a80000100a00 */
[----:B------:R-:W2:Y:S01]  /*134f0*/  LDL.64 R10, [R10+0x200] ;  /* 0x000200000a0a7983 */ /* 0x000ea20000100a00 */
[----:B------:R-:W-:-:S04]  /*13500*/  IADD3 R4, R4, -0x10, RZ ;  /* 0xfffffff004047810 */ /* 0x000fc80007ffe0ff */
[----:B------:R-:W-:Y:S01]  /*13510*/  ISETP.GT.AND P1, PT, R4, 0xc, PT ;  /* 0x0000000c0400780c */ /* 0x000fe20003f24270 */
[C---:B---3--:R-:W-:Y:S02]  /*13520*/  IMAD.IADD R21, R0.reuse, 0x1, R13 ;  /* 0x0000000100157824 */ /* 0x048fe400078e020d */
[C---:B------:R-:W-:Y:S02]  /*13530*/  IMAD.IADD R17, R0.reuse, 0x1, R12 ;  /* 0x0000000100117824 */ /* 0x040fe400078e020c */
[----:B----4-:R-:W-:Y:S01]  /*13540*/  IMAD.IADD R27, R0, 0x1, R23 ;  /* 0x00000001001b7824 */ /* 0x010fe200078e0217 */
[----:B------:R1:W-:Y:S01]  /*13550*/  STS [R6.X4+0x934], R21 ;  /* 0x0009341506007388 */ /* 0x0003e20000004800 */
[----:B-----5:R-:W-:-:S03]  /*13560*/  HADD2.F32 R23, -RZ, R19.H0_H0 ;  /* 0x20000013ff177230 */ /* 0x020fc60000004100 */
[----:B------:R3:W-:Y:S01]  /*13570*/  STS [R6.X4+0x930], R17 ;  /* 0x0009301106007388 */ /* 0x0007e20000004800 */
[--C-:B------:R-:W-:Y:S02]  /*13580*/  HADD2.F32 R13, -RZ, R18.reuse.H0_H0 ;  /* 0x20000012ff0d7230 */ /* 0x100fe40000004100 */
[----:B------:R-:W-:Y:S02]  /*13590*/  HADD2.F32 R19, -RZ, R19.H1_H1 ;  /* 0x30000013ff137230 */ /* 0x000fe40000004100 */
[----:B0-----:R-:W-:Y:S01]  /*135a0*/  HADD2.F32 R7, -RZ, R18.H1_H1 ;  /* 0x30000012ff077230 */ /* 0x001fe20000004100 */
[C---:B-1----:R-:W-:Y:S02]  /*135b0*/  IMAD.IADD R21, R0.reuse, 0x1, R32 ;  /* 0x0000000100157824 */ /* 0x042fe400078e0220 */
[C---:B---3--:R-:W-:Y:S01]  /*135c0*/  IMAD.IADD R17, R0.reuse, 0x1, R28 ;  /* 0x0000000100117824 */ /* 0x048fe200078e021c */
[----:B------:R0:W-:Y:S01]  /*135d0*/  STS [R6.X4+0xb30], R13 ;  /* 0x000b300d06007388 */ /* 0x0001e20000004800 */
[----:B------:R-:W-:-:S03]  /*135e0*/  IMAD.IADD R25, R0, 0x1, R22 ;  /* 0x0000000100197824 */ /* 0x000fc600078e0216 */
[----:B------:R1:W-:Y:S04]  /*135f0*/  STS [R6.X4+0xb38], R23 ;  /* 0x000b381706007388 */ /* 0x0003e80000004800 */
[----:B------:R2:W-:Y:S01]  /*13600*/  STS [R6.X4+0xb3c], R19 ;  /* 0x000b3c1306007388 */ /* 0x0005e20000004800 */
[----:B0-----:R-:W-:-:S03]  /*13610*/  HADD2.F32 R13, -RZ, R30.H0_H0 ;  /* 0x2000001eff0d7230 */ /* 0x001fc60000004100 */
[----:B------:R0:W-:Y:S01]  /*13620*/  STS [R6.X4+0x948], R21 ;  /* 0x0009481506007388 */ /* 0x0001e20000004800 */
[----:B-1----:R-:W-:-:S03]  /*13630*/  HADD2.F32 R23, -RZ, R31.H0_H0 ;  /* 0x2000001fff177230 */ /* 0x002fc60000004100 */
[----:B------:R1:W-:Y:S01]  /*13640*/  STS [R6.X4+0xb34], R7 ;  /* 0x000b340706007388 */ /* 0x0003e20000004800 */
[----:B--2---:R-:W-:-:S03]  /*13650*/  HADD2.F32 R19, -RZ, R36.H0_H0 ;  /* 0x20000024ff137230 */ /* 0x004fc60000004100 */
[----:B------:R2:W-:Y:S01]  /*13660*/  STS [R6.X4+0x940], R17 ;  /* 0x0009401106007388 */ /* 0x0005e20000004800 */
[C---:B0-----:R-:W-:Y:S01]  /*13670*/  IMAD.IADD R21, R0.reuse, 0x1, R38 ;  /* 0x0000000100157824 */ /* 0x041fe200078e0226 */
[----:B-1----:R-:W-:Y:S01]  /*13680*/  HADD2.F32 R7, -RZ, R30.H1_H1 ;  /* 0x3000001eff077230 */ /* 0x002fe20000004100 */
[C---:B--2---:R-:W-:Y:S01]  /*13690*/  IMAD.IADD R17, R0.reuse, 0x1, R34 ;  /* 0x0000000100117824 */ /* 0x044fe200078e0222 */
[----:B------:R0:W-:Y:S01]  /*136a0*/  STS [R6.X4+0xb40], R13 ;  /* 0x000b400d06007388 */ /* 0x0001e20000004800 */
[C---:B------:R-:W-:Y:S01]  /*136b0*/  IMAD.IADD R29, R0.reuse, 0x1, R29 ;  /* 0x00000001001d7824 */ /* 0x040fe200078e021d */
[----:B------:R-:W-:Y:S02]  /*136c0*/  HADD2.F32 R31, -RZ, R31.H1_H1 ;  /* 0x3000001fff1f7230 */ /* 0x000fe40000004100 */
[----:B------:R1:W-:Y:S01]  /*136d0*/  STS [R6.X4+0xb48], R23 ;  /* 0x000b481706007388 */ /* 0x0003e20000004800 */
[----:B------:R-:W-:-:S03]  /*136e0*/  IMAD.IADD R33, R0, 0x1, R33 ;  /* 0x0000000100217824 */ /* 0x000fc600078e0221 */
[----:B------:R2:W-:Y:S01]  /*136f0*/  STS [R6.X4+0x958], R21 ;  /* 0x0009581506007388 */ /* 0x0005e20000004800 */
[C---:B------:R-:W-:Y:S02]  /*13700*/  IMAD.IADD R35, R0.reuse, 0x1, R35 ;  /* 0x0000000100237824 */ /* 0x040fe400078e0223 */
[C---:B0-----:R-:W-:Y:S01]  /*13710*/  IMAD.IADD R13, R0.reuse, 0x1, R9 ;  /* 0x00000001000d7824 */ /* 0x041fe200078e0209 */
[----:B------:R0:W-:Y:S01]  /*13720*/  STS [R6.X4+0xb50], R19 ;  /* 0x000b501306007388 */ /* 0x0001e20000004800 */
[C---:B------:R-:W-:Y:S01]  /*13730*/  IMAD.IADD R39, R0.reuse, 0x1, R39 ;  /* 0x0000000100277824 */ /* 0x040fe200078e0227 */
[--C-:B-1----:R-:W-:Y:S02]  /*13740*/  HADD2.F32 R23, -RZ, R37.reuse.H0_H0 ;  /* 0x20000025ff177230 */ /* 0x102fe40000004100 */
[----:B------:R1:W-:Y:S01]  /*13750*/  STS [R6.X4+0x938], R25 ;  /* 0x0009381906007388 */ /* 0x0003e20000004800 */
[----:B------:R-:W-:Y:S01]  /*13760*/  HADD2.F32 R37, -RZ, R37.H1_H1 ;  /* 0x30000025ff257230 */ /* 0x000fe20000004100 */
[----:B--2---:R-:W-:Y:S01]  /*13770*/  IMAD.IADD R21, R0, 0x1, R15 ;  /* 0x0000000100157824 */ /* 0x004fe200078e020f */
[--C-:B------:R-:W-:Y:S01]  /*13780*/  HADD2.F32 R9, -RZ, R10.reuse.H0_H0 ;  /* 0x2000000aff097230 */ /* 0x100fe20000004100 */
[----:B------:R2:W-:Y:S01]  /*13790*/  STS [R6.X4+0xb44], R7 ;  /* 0x000b440706007388 */ /* 0x0005e20000004800 */
[----:B------:R-:W-:-:S02]  /*137a0*/  HADD2.F32 R15, -RZ, R10.H1_H1 ;  /* 0x3000000aff0f7230 */ /* 0x000fc40000004100 */
[--C-:B0-----:R-:W-:Y:S01]  /*137b0*/  HADD2.F32 R19, -RZ, R11.reuse.H0_H0 ;  /* 0x2000000bff137230 */ /* 0x101fe20000004100 */
[----:B------:R0:W-:Y:S01]  /*137c0*/  STS [R6.X4+0x950], R17 ;  /* 0x0009501106007388 */ /* 0x0001e20000004800 */
[----:B------:R-:W-:Y:S02]  /*137d0*/  HADD2.F32 R11, -RZ, R11.H1_H1 ;  /* 0x3000000bff0b7230 */ /* 0x000fe40000004100 */
[----:B-1----:R-:W-:Y:S01]  /*137e0*/  HADD2.F32 R25, -RZ, R36.H1_H1 ;  /* 0x30000024ff197230 */ /* 0x002fe20000004100 */
[C---:B--2---:R-:W-:Y:S02]  /*137f0*/  IMAD.IADD R7, R0.reuse, 0x1, R8 ;  /* 0x0000000100077824 */ /* 0x044fe400078e0208 */
[----:B0-----:R-:W-:Y:S01]  /*13800*/  IMAD.IADD R17, R0, 0x1, R14 ;  /* 0x0000000100117824 */ /* 0x001fe200078e020e */
        /* <DEDUP_REMOVED lines=17> */
[----:B0-----:R-:W-:Y:S01]  /*13920*/  IADD3 R6, R6, 0x10, RZ ;  /* 0x0000001006067810 */ /* 0x001fe20007ffe0ff */
[----:B------:R-:W-:Y:S05]  /*13930*/  @P1 BRA `(.L_x_831) ;  /* 0xfffffa5000001947 */ /* 0x000fea000383ffff */
.L_x_830:
[----:B------:R-:W-:-:S13]  /*13940*/  ISETP.GT.AND P1, PT, R4, 0x4, PT ;  /* 0x000000040400780c */ /* 0x000fda0003f24270 */
[----:B------:R-:W-:Y:S05]  /*13950*/  @!P1 BRA `(.L_x_832) ;  /* 0x000002e000009947 */ /* 0x000fea0003800000 */
[----:B------:R-:W-:-:S05]  /*13960*/  IADD3 R7, R6, 0x4, RZ ;  /* 0x0000000406077810 */ /* 0x000fca0007ffe0ff */
[C-C-:B------:R-:W-:Y:S02]  /*13970*/  IMAD R12, R7.reuse, 0x4, R26.reuse ;  /* 0x00000004070c7824 */ /* 0x140fe400078e021a */
[--C-:B------:R-:W-:Y:S02]  /*13980*/  IMAD R18, R7, 0x2, R26.reuse ;  /* 0x0000000207127824 */ /* 0x100fe400078e021a */
[C-C-:B------:R-:W-:Y:S01]  /*13990*/  IMAD R10, R6.reuse, 0x2, R26.reuse ;  /* 0x00000002060a7824 */ /* 0x140fe200078e021a */
[----:B------:R-:W3:Y:S01]  /*139a0*/  LDL.64 R16, [R12] ;  /* 0x000000000c107983 */ /* 0x000ee20000100a00 */
[----:B------:R-:W-:-:S03]  /*139b0*/  IMAD R7, R6, 0x4, R26 ;  /* 0x0000000406077824 */ /* 0x000fc600078e021a */
[----:B------:R-:W4:Y:S04]  /*139c0*/  LDL.64 R20, [R12+0x8] ;  /* 0x000008000c147983 */ /* 0x000f280000100a00 */
[----:B------:R-:W5:Y:S04]  /*139d0*/  LDL.64 R18, [R18+0x200] ;  /* 0x0002000012127983 */ /* 0x000f680000100a00 */
[----:B--2---:R-:W2:Y:S04]  /*139e0*/  LDL.64 R8, [R7] ;  /* 0x0000000007087983 */ /* 0x004ea80000100a00 */
[----:B------:R0:W2:Y:S04]  /*139f0*/  LDL.64 R14, [R7+0x8] ;  /* 0x00000800070e7983 */ /* 0x0000a80000100a00 */
[----:B------:R-:W2:Y:S01]  /*13a00*/  LDL.64 R10, [R10+0x200] ;  /* 0x000200000a0a7983 */ /* 0x000ea20000100a00 */
[----:B------:R-:W-:-:S02]  /*13a10*/  PLOP3.LUT P0, PT, PT, PT, PT, 0x8, 0x0 ;  /* 0x000000000000781c */ /* 0x000fc40003f0e170 */
[----:B------:R-:W-:Y:S01]  /*13a20*/  IADD3 R4, R4, -0x8, RZ ;  /* 0xfffffff804047810 */ /* 0x000fe20007ffe0ff */
[C---:B---3--:R-:W-:Y:S02]  /*13a30*/  IMAD.IADD R13, R0.reuse, 0x1, R16 ;  /* 0x00000001000d7824 */ /* 0x048fe400078e0210 */
[C---:B------:R-:W-:Y:S02]  /*13a40*/  IMAD.IADD R17, R0.reuse, 0x1, R17 ;  /* 0x0000000100117824 */ /* 0x040fe400078e0211 */
[C---:B----4-:R-:W-:Y:S01]  /*13a50*/  IMAD.IADD R21, R0.reuse, 0x1, R21 ;  /* 0x0000000100157824 */ /* 0x050fe200078e0215 */
[----:B------:R2:W-:Y:S01]  /*13a60*/  STS [R6.X4+0x930], R13 ;  /* 0x0009300d06007388 */ /* 0x0005e20000004800 */
[----:B------:R-:W-:Y:S01]  /*13a70*/  IMAD.IADD R27, R0, 0x1, R20 ;  /* 0x00000001001b7824 */ /* 0x000fe200078e0214 */
[--C-:B-----5:R-:W-:Y:S02]  /*13a80*/  HADD2.F32 R29, -RZ, R19.reuse.H0_H0 ;  /* 0x20000013ff1d7230 */ /* 0x120fe40000004100 */
[----:B------:R1:W-:Y:S01]  /*13a90*/  STS [R6.X4+0x93c], R21 ;  /* 0x00093c1506007388 */ /* 0x0003e20000004800 */
[----:B------:R-:W-:-:S02]  /*13aa0*/  HADD2.F32 R31, -RZ, R19.H1_H1 ;  /* 0x30000013ff1f7230 */ /* 0x000fc40000004100 */
[--C-:B------:R-:W-:Y:S01]  /*13ab0*/  HADD2.F32 R23, -RZ, R18.reuse.H0_H0 ;  /* 0x20000012ff177230 */ /* 0x100fe20000004100 */
[----:B------:R3:W-:Y:S01]  /*13ac0*/  STS [R6.X4+0x934], R17 ;  /* 0x0009341106007388 */ /* 0x0007e20000004800 */
[----:B------:R-:W-:Y:S01]  /*13ad0*/  HADD2.F32 R25, -RZ, R18.H1_H1 ;  /* 0x30000012ff197230 */ /* 0x000fe20000004100 */
[C---:B--2---:R-:W-:Y:S02]  /*13ae0*/  IMAD.IADD R13, R0.reuse, 0x1, R9 ;  /* 0x00000001000d7824 */ /* 0x044fe400078e0209 */
[C---:B0-----:R-:W-:Y:S01]  /*13af0*/  IMAD.IADD R7, R0.reuse, 0x1, R8 ;  /* 0x0000000100077824 */ /* 0x041fe200078e0208 */
[----:B------:R-:W-:Y:S01]  /*13b00*/  STS [R6.X4+0x938], R27 ;  /* 0x0009381b06007388 */ /* 0x000fe20000004800 */
[C---:B-1----:R-:W-:Y:S01]  /*13b10*/  IMAD.IADD R21, R0.reuse, 0x1, R15 ;  /* 0x0000000100157824 */ /* 0x042fe200078e020f */
[--C-:B------:R-:W-:Y:S02]  /*13b20*/  HADD2.F32 R19, -RZ, R11.reuse.H0_H0 ;  /* 0x2000000bff137230 */ /* 0x100fe40000004100 */
[--C-:B------:R-:W-:Y:S01]  /*13b30*/  HADD2.F32 R9, -RZ, R10.reuse.H0_H0 ;  /* 0x2000000aff097230 */ /* 0x100fe20000004100 */
[----:B---3--:R-:W-:Y:S01]  /*13b40*/  IMAD.IADD R17, R0, 0x1, R14 ;  /* 0x0000000100117824 */ /* 0x008fe200078e020e */
[----:B------:R-:W-:Y:S01]  /*13b50*/  HADD2.F32 R15, -RZ, R10.H1_H1 ;  /* 0x3000000aff0f7230 */ /* 0x000fe20000004100 */
[----:B------:R-:W-:Y:S01]  /*13b60*/  STS [R6.X4+0xb30], R23 ;  /* 0x000b301706007388 */ /* 0x000fe20000004800 */
[----:B------:R-:W-:-:S03]  /*13b70*/  HADD2.F32 R11, -RZ, R11.H1_H1 ;  /* 0x3000000bff0b7230 */ /* 0x000fc60000004100 */
        /* <DEDUP_REMOVED lines=11> */
[----:B0-----:R-:W-:-:S02]  /*13c30*/  IADD3 R6, R6, 0x8, RZ ;  /* 0x0000000806067810 */ /* 0x001fc40007ffe0ff */
.L_x_832:
[----:B------:R-:W-:-:S13]  /*13c40*/  ISETP.NE.OR P0, PT, R4, RZ, P0 ;  /* 0x000000ff0400720c */ /* 0x000fda0000705670 */
[----:B------:R-:W-:Y:S05]  /*13c50*/  @!P0 BRA `(.L_x_828) ;  /* 0x0000019000008947 */ /* 0x000fea0003800000 */
.L_x_829:
[C-C-:B------:R-:W-:Y:S02]  /*13c60*/  IMAD R10, R6.reuse, 0x2, R26.reuse ;  /* 0x00000002060a7824 */ /* 0x140fe400078e021a */
[----:B------:R-:W-:-:S04]  /*13c70*/  IMAD R12, R6, 0x4, R26 ;  /* 0x00000004060c7824 */ /* 0x000fc800078e021a */
[----:B------:R-:W3:Y:S04]  /*13c80*/  LDL.64 R10, [R10+0x200] ;  /* 0x000200000a0a7983 */ /* 0x000ee80000100a00 */
[----:B------:R-:W4:Y:S04]  /*13c90*/  LDL.64 R8, [R12] ;  /* 0x000000000c087983 */ /* 0x000f280000100a00 */
[----:B------:R-:W5:Y:S01]  /*13ca0*/  LDL.64 R14, [R12+0x8] ;  /* 0x000008000c0e7983 */ /* 0x000f620000100a00 */
[----:B------:R-:W-:-:S04]  /*13cb0*/  IADD3 R4, R4, -0x4, RZ ;  /* 0xfffffffc04047810 */ /* 0x000fc80007ffe0ff */
[----:B------:R-:W-:Y:S01]  /*13cc0*/  ISETP.NE.AND P0, PT, R4, RZ, PT ;  /* 0x000000ff0400720c */ /* 0x000fe20003f05270 */
[--C-:B---3--:R-:W-:Y:S02]  /*13cd0*/  HADD2.F32 R19, -RZ, R11.reuse.H0_H0 ;  /* 0x2000000bff137230 */ /* 0x108fe40000004100 */
[----:B------:R-:W-:Y:S01]  /*13ce0*/  HADD2.F32 R11, -RZ, R11.H1_H1 ;  /* 0x3000000bff0b7230 */ /* 0x000fe20000004100 */
[C---:B----4-:R-:W-:Y:S01]  /*13cf0*/  IMAD.IADD R13, R0.reuse, 0x1, R9 ;  /* 0x00000001000d7824 */ /* 0x050fe200078e0209 */
[--C-:B------:R-:W-:Y:S01]  /*13d00*/  HADD2.F32 R9, -RZ, R10.reuse.H0_H0 ;  /* 0x2000000aff097230 */ /* 0x100fe20000004100 */
[C---:B------:R-:W-:Y:S02]  /*13d10*/  IMAD.IADD R7, R0.reuse, 0x1, R8 ;  /* 0x0000000100077824 */ /* 0x040fe400078e0208 */
[C---:B-----5:R-:W-:Y:S01]  /*13d20*/  IMAD.IADD R21, R0.reuse, 0x1, R15 ;  /* 0x0000000100157824 */ /* 0x060fe200078e020f */
[----:B------:R-:W-:Y:S01]  /*13d30*/  HADD2.F32 R15, -RZ, R10.H1_H1 ;  /* 0x3000000aff0f7230 */ /* 0x000fe20000004100 */
[----:B------:R-:W-:Y:S01]  /*13d40*/  IMAD.IADD R17, R0, 0x1, R14 ;  /* 0x0000000100117824 */ /* 0x000fe200078e020e */
        /* <DEDUP_REMOVED lines=9> */
[----:B--2---:R-:W-:Y:S05]  /*13de0*/  @P0 BRA `(.L_x_829) ;  /* 0xfffffe7000000947 */ /* 0x004fea000383ffff */
.L_x_828:
[----:B------:R-:W-:-:S13]  /*13df0*/  ISETP.NE.AND P0, PT, R5, RZ, PT ;  /* 0x000000ff0500720c */ /* 0x000fda0003f05270 */
[----:B------:R-:W-:Y:S05]  /*13e00*/  @!P0 BRA `(.L_x_827) ;  /* 0x0000013000008947 */ /* 0x000fea0003800000 */
[----:B0-----:R-:W-:Y:S02]  /*13e10*/  IADD3 R9, R1, 0x910, RZ ;  /* 0x0000091001097810 */ /* 0x001fe40007ffe0ff */
[----:B------:R-:W-:-:S03]  /*13e20*/  LEA R4, R6, 0x920, 0x2 ;  /* 0x0000092006047811 */ /* 0x000fc600078e10ff */
[--C-:B------:R-:W-:Y:S01]  /*13e30*/  IMAD R7, R6, 0x2, R9.reuse ;  /* 0x0000000206077824 */ /* 0x100fe200078e0209 */
[----:B------:R-:W-:Y:S01]  /*13e40*/  IADD3 R4, R4, 0x200, RZ ;  /* 0x0000020004047810 */ /* 0x000fe20007ffe0ff */
[----:B------:R-:W-:-:S03]  /*13e50*/  IMAD R6, R6, 0x4, R9 ;  /* 0x0000000406067824 */ /* 0x000fc600078e0209 */
[----:B------:R-:W-:Y:S02]  /*13e60*/  IADD3 R10, R7, 0x208, RZ ;  /* 0x00000208070a7810 */ /* 0x000fe40007ffe0ff */
[----:B------:R-:W-:-:S05]  /*13e70*/  IADD3 R8, R6, 0x8, RZ ;  /* 0x0000000806087810 */ /* 0x000fca0007ffe0ff */
.L_x_833:
[----:B------:R0:W3:Y:S04]  /*13e80*/  LDL R7, [R8] ;  /* 0x0000000008077983 */ /* 0x0000e80000100800 */
[----:B------:R1:W4:Y:S01]  /*13e90*/  LDL.U16 R6, [R10] ;  /* 0x000000000a067983 */ /* 0x0003220000100400 */
[----:B------:R-:W-:Y:S02]  /*13ea0*/  IADD3 R5, R5, -0x1, RZ ;  /* 0xffffffff05057810 */ /* 0x000fe40007ffe0ff */
[----:B0-----:R-:W-:Y:S02]  /*13eb0*/  IADD3 R8, R8, 0x4, RZ ;  /* 0x0000000408087810 */ /* 0x001fe40007ffe0ff */
[----:B------:R-:W-:-:S02]  /*13ec0*/  ISETP.NE.AND P0, PT, R5, RZ, PT ;  /* 0x000000ff0500720c */ /* 0x000fc40003f05270 */
[----:B-1----:R-:W-:Y:S01]  /*13ed0*/  IADD3 R10, R10, 0x2, RZ ;  /* 0x000000020a0a7810 */ /* 0x002fe20007ffe0ff */
[----:B---3--:R-:W-:Y:S01]  /*13ee0*/  IMAD.IADD R7, R0, 0x1, R7 ;  /* 0x0000000100077824 */ /* 0x008fe200078e0207 */
[----:B----4-:R-:W-:-:S04]  /*13ef0*/  HADD2.F32 R9, -RZ, R6.H0_H0 ;  /* 0x20000006ff097230 */ /* 0x010fc80000004100 */
[----:B------:R-:W-:Y:S04]  /*13f00*/  STS [R4+-0x200], R7 ;  /* 0xfffe000704007388 */ /* 0x000fe80000000800 */
[----:B------:R0:W-:Y:S02]  /*13f10*/  STS [R4], R9 ;  /* 0x0000000904007388 */ /* 0x0001e40000000800 */
[----:B0-----:R-:W-:Y:S01]  /*13f20*/  IADD3 R4, R4, 0x4, RZ ;  /* 0x0000000404047810 */ /* 0x001fe20007ffe0ff */
[----:B------:R-:W-:Y:S05]  /*13f30*/  @P0 BRA `(.L_x_833) ;  /* 0xffffff4000000947 */ /* 0x000fea000383ffff */
.L_x_827:
[----:B------:R-:W-:Y:S02]  /*13f40*/  IMAD.MOV.U32 R4, RZ, RZ, R3 ;  /* 0x000000ffff047224 */ /* 0x000fe400078e0003 */
[----:B------:R-:W-:-:S05]  /*13f50*/  IMAD.MOV.U32 R5, RZ, RZ, R2 ;  /* 0x000000ffff057224 */ /* 0x000fca00078e0002 */
[----:B------:R1:W-:Y:S02]  /*13f60*/  STS.64 [0xd20], R4 ;  /* 0x000d2004ff007388 */ /* 0x0003e40000000a00 */
.L_x_826:
[----:B------:R-:W-:Y:S05]  /*13f70*/  BSYNC B0 ;  /* 0x0000000000007941 */ /* 0x000fea0003800000 */
.L_x_825:
[----:B-1----:R-:W1:Y:S04]  /*13f80*/  S2R R5, SR_TID.X ;  /* 0x0000000000057919 */ /* 0x002e680000002100 */
[----:B------:R-:W-:Y:S01]  /*13f90*/  BAR.SYNC.DEFER_BLOCKING 0x0 ;  /* 0x0000000000007b1d */ /* 0x000fe20000010000 */
[----:B-1----:R-:W-:-:S13]  /*13fa0*/  ISETP.GT.AND P0, PT, R5, 0x101, PT ;  /* 0x000001010500780c */ /* 0x002fda0003f04270 */
[----:B------:R-:W-:Y:S05]  /*13fb0*/  @P0 EXIT ;  /* 0x000000000000094d */ /* 0x000fea0003800000 */
[C---:B------:R-:W-:Y:S01]  /*13fc0*/  IMNMX R0, R5.reuse, 0xc2, !PT ;  /* 0x000000c205007817 */ /* 0x040fe20007800200 */
[----:B0-----:R-:W0:Y:S01]  /*13fd0*/  S2R R3, SR_CTAID.Y ;  /* 0x0000000000037919 */ /* 0x001e220000002600 */
[----:B------:R-:W-:Y:S02]  /*13fe0*/  BSSY B0, `(.L_x_834) ;  /* 0x0000015000007945 */ /* 0x000fe40003800000 */
[----:B------:R-:W-:Y:S01]  /*13ff0*/  IADD3 R0, -R5, 0x3f, R0 ;  /* 0x0000003f05007810 */ /* 0x000fe20007ffe100 */
[----:B------:R-:W0:Y:S03]  /*14000*/  S2R R4, SR_CTAID.X ;  /* 0x0000000000047919 */ /* 0x000e260000002500 */
[C---:B------:R-:W-:Y:S02]  /*14010*/  LEA.HI R2, R0.reuse, 0x1, RZ, 0x1a ;  /* 0x0000000100027811 */ /* 0x040fe400078fd0ff */
[----:B------:R-:W-:-:S02]  /*14020*/  ISETP.GE.U32.AND P1, PT, R0, 0xc0, PT ;  /* 0x000000c00000780c */ /* 0x000fc40003f26070 */
[----:B------:R-:W-:Y:S01]  /*14030*/  LOP3.LUT P0, R2, R2, 0x3, RZ, 0xc0, !PT ;  /* 0x0000000302027812 */ /* 0x000fe2000780c0ff */
[----:B0-----:R-:W-:-:S12]  /*14040*/  IMAD R0, R4, c[0x0][0x10], R3 ;  /* 0x0000040004007a24 */ /* 0x001fd800078e0203 */
[----:B------:R-:W-:Y:S05]  /*14050*/  @!P0 BRA `(.L_x_835) ;  /* 0x000000d000008947 */ /* 0x000fea0003800000 */
[----:B------:R-:W-:Y:S01]  /*14060*/  IMAD.MOV.U32 R4, RZ, RZ, R2 ;  /* 0x000000ffff047224 */ /* 0x000fe200078e0002 */
[----:B------:R-:W-:Y:S01]  /*14070*/  LEA R7, R5, 0x920, 0x2 ;  /* 0x0000092005077811 */ /* 0x000fe200078e10ff */
[----:B------:R-:W-:Y:S02]  /*14080*/  IMAD R6, R0, 0x102, R5 ;  /* 0x0000010200067824 */ /* 0x000fe400078e0205 */
[----:B------:R-:W-:-:S03]  /*14090*/  IMAD.MOV.U32 R11, RZ, RZ, 0x4 ;  /* 0x00000004ff0b7424 */ /* 0x000fc600078e00ff */
.L_x_836:
[----:B0-----:R0:W1:Y:S01]  /*140a0*/  LDS R9, [R7] ;  /* 0x0000000007097984 */ /* 0x0010620000000800 */
[----:B------:R-:W-:Y:S01]  /*140b0*/  IMAD.WIDE.U32 R2, R6, R11, c[0x0][0x178] ;  /* 0x00005e0006027625 */ /* 0x000fe200078e000b */
[----:B------:R-:W-:Y:S02]  /*140c0*/  IADD3 R4, R4, -0x1, RZ ;  /* 0xffffffff04047810 */ /* 0x000fe40007ffe0ff */
[----:B------:R-:W-:Y:S02]  /*140d0*/  IADD3 R5, R5, 0x40, RZ ;  /* 0x0000004005057810 */ /* 0x000fe40007ffe0ff */
[----:B------:R-:W-:-:S02]  /*140e0*/  ISETP.NE.AND P0, PT, R4, RZ, PT ;  /* 0x000000ff0400720c */ /* 0x000fc40003f05270 */
[----:B------:R-:W-:Y:S02]  /*140f0*/  IADD3 R6, R6, 0x40, RZ ;  /* 0x0000004006067810 */ /* 0x000fe40007ffe0ff */
[----:B0-----:R-:W-:Y:S01]  /*14100*/  IADD3 R7, R7, 0x100, RZ ;  /* 0x0000010007077810 */ /* 0x001fe20007ffe0ff */
[----:B-1----:R0:W-:Y:S08]  /*14110*/  STG.E [R2.64], R9 ;  /* 0x0000000902007986 */ /* 0x0021f0000c101904 */
[----:B------:R-:W-:Y:S05]  /*14120*/  @P0 BRA `(.L_x_836) ;  /* 0xffffff7000000947 */ /* 0x000fea000383ffff */
.L_x_835:
[----:B------:R-:W-:Y:S05]  /*14130*/  BSYNC B0 ;  /* 0x0000000000007941 */ /* 0x000fea0003800000 */
.L_x_834:
[----:B------:R-:W-:Y:S05]  /*14140*/  @!P1 EXIT ;  /* 0x000000000000994d */ /* 0x000fea0003800000 */
[C---:B------:R-:W-:Y:S01]  /*14150*/  IADD3 R16, R5.reuse, -0x100, RZ ;  /* 0xffffff0005107810 */ /* 0x040fe20007ffe0ff */
[----:B------:R-:W-:Y:S01]  /*14160*/  IMAD R17, R0, 0x102, R5 ;  /* 0x0000010200117824 */ /* 0x000fe200078e0205 */
[----:B------:R-:W-:Y:S01]  /*14170*/  LEA R5, R5, 0x920, 0x2 ;  /* 0x0000092005057811 */ /* 0x000fe200078e10ff */
[----:B------:R-:W-:Y:S01]  /*14180*/  BSSY B0, `(.L_x_837) ;  /* 0x000004d000007945 */ /* 0x000fe20003800000 */
[----:B0-----:R-:W-:-:S02]  /*14190*/  IADD3 R2, -R16, 0x2, RZ ;  /* 0x0000000210027810 */ /* 0x001fc40007ffe1ff */
[----:B------:R-:W-:Y:S02]  /*141a0*/  PLOP3.LUT P0, PT, PT, PT, PT, 0x80, 0x0 ;  /* 0x000000000000781c */ /* 0x000fe40003f0f070 */
[----:B------:R-:W-:Y:S02]  /*141b0*/  ISETP.GT.AND P1, PT, R2, 0x300, PT ;  /* 0x000003000200780c */ /* 0x000fe40003f24270 */
[----:B------:R-:W-:Y:S02]  /*141c0*/  IADD3 R0, R5, 0x200, RZ ;  /* 0x0000020005007810 */ /* 0x000fe40007ffe0ff */
[----:B------:R-:W-:-:S09]  /*141d0*/  IADD3 R18, R17, 0xc0, RZ ;  /* 0x000000c011127810 */ /* 0x000fd20007ffe0ff */
[----:B------:R-:W-:Y:S05]  /*141e0*/  @!P1 BRA `(.L_x_838) ;  /* 0x0000046000009947 */ /* 0x000fea0003800000 */
[----:B------:R-:W-:Y:S02]  /*141f0*/  PLOP3.LUT P0, PT, PT, PT, PT, 0x8, 0x0 ;  /* 0x000000000000781c */ /* 0x000fe40003f0e170 */
.L_x_839:
[----:B0-----:R-:W0:Y:S01]  /*14200*/  LDS R7, [R0+-0x200] ;  /* 0xfffe000000077984 */ /* 0x001e220000000800 */
[----:B------:R-:W-:Y:S01]  /*14210*/  IMAD.MOV.U32 R47, RZ, RZ, 0x4 ;  /* 0x00000004ff2f7424 */ /* 0x000fe200078e00ff */
[C---:B------:R-:W-:Y:S02]  /*14220*/  IADD3 R4, R18.reuse, -0x80, RZ ;  /* 0xffffff8012047810 */ /* 0x040fe40007ffe0ff */
[----:B------:R-:W1:Y:S01]  /*14230*/  LDS R15, [R0+-0x100] ;  /* 0xffff0000000f7984 */ /* 0x000e620000000800 */
[CC--:B------:R-:W-:Y:S01]  /*14240*/  IMAD.WIDE.U32 R2, R17.reuse, R47.reuse, c[0x0][0x178] ;  /* 0x00005e0011027625 */ /* 0x0c0fe200078e002f */
[----:B------:R-:W-:Y:S02]  /*14250*/  IADD3 R6, R18, -0x40, RZ ;  /* 0xffffffc012067810 */ /* 0x000fe40007ffe0ff */
[----:B------:R-:W3:Y:S01]  /*14260*/  LDS R19, [R0] ;  /* 0x0000000000137984 */ /* 0x000ee20000000800 */
[C---:B------:R-:W-:Y:S01]  /*14270*/  IADD3 R8, R17.reuse, 0x100, RZ ;  /* 0x0000010011087810 */ /* 0x040fe20007ffe0ff */
[-C--:B------:R-:W-:Y:S01]  /*14280*/  IMAD.WIDE.U32 R4, R4, R47.reuse, c[0x0][0x178] ;  /* 0x00005e0004047625 */ /* 0x080fe200078e002f */
[C---:B------:R-:W-:Y:S01]  /*14290*/  IADD3 R10, R18.reuse, 0x80, RZ ;  /* 0x00000080120a7810 */ /* 0x040fe20007ffe0ff */
[----:B------:R-:W4:Y:S01]  /*142a0*/  LDS R21, [R0+0x100] ;  /* 0x0001000000157984 */ /* 0x000f220000000800 */
[----:B------:R-:W-:Y:S01]  /*142b0*/  IADD3 R12, R18, 0xc0, RZ ;  /* 0x000000c0120c7810 */ /* 0x000fe20007ffe0ff */
[-C--:B------:R-:W-:Y:S01]  /*142c0*/  IMAD.WIDE.U32 R8, R8, R47.reuse, c[0x0][0x178] ;  /* 0x00005e0008087625 */ /* 0x080fe200078e002f */
[----:B------:R-:W-:Y:S01]  /*142d0*/  IADD3 R14, R18, 0x100, RZ ;  /* 0x00000100120e7810 */ /* 0x000fe20007ffe0ff */
[----:B------:R-:W5:Y:S01]  /*142e0*/  LDS R23, [R0+0x200] ;  /* 0x0002000000177984 */ /* 0x000f620000000800 */
[----:B------:R-:W-:Y:S01]  /*142f0*/  IADD3 R20, R17, 0x200, RZ ;  /* 0x0000020011147810 */ /* 0x000fe20007ffe0ff */
[-C--:B------:R-:W-:Y:S01]  /*14300*/  IMAD.WIDE.U32 R10, R10, R47.reuse, c[0x0][0x178] ;  /* 0x00005e000a0a7625 */ /* 0x080fe200078e002f */
[C---:B------:R-:W-:Y:S01]  /*14310*/  IADD3 R22, R18.reuse, 0x180, RZ ;  /* 0x0000018012167810 */ /* 0x040fe20007ffe0ff */
[----:B------:R-:W2:Y:S01]  /*14320*/  LDS R25, [R0+0x300] ;  /* 0x0003000000197984 */ /* 0x000ea20000000800 */
[----:B------:R-:W-:Y:S01]  /*14330*/  IADD3 R24, R18, 0x1c0, RZ ;  /* 0x000001c012187810 */ /* 0x000fe20007ffe0ff */
[-C--:B------:R-:W-:Y:S01]  /*14340*/  IMAD.WIDE.U32 R12, R12, R47.reuse, c[0x0][0x178] ;  /* 0x00005e000c0c7625 */ /* 0x080fe200078e002f */
[----:B------:R-:W-:Y:S01]  /*14350*/  IADD3 R16, R16, 0x400, RZ ;  /* 0x0000040010107810 */ /* 0x000fe20007ffe0ff */
[----:B------:R-:W0:Y:S03]  /*14360*/  LDS R27, [R0+0x400] ;  /* 0x00040000001b7984 */ /* 0x000e260000000800 */
[----:B------:R-:W-:Y:S01]  /*14370*/  ISETP.GE.AND P1, PT, R16, -0x2fe, PT ;  /* 0xfffffd021000780c */ /* 0x000fe20003f26270 */
[----:B------:R-:W1:Y:S04]  /*14380*/  LDS R29, [R0+0x500] ;  /* 0x00050000001d7984 */ /* 0x000e680000000800 */
[----:B------:R-:W2:Y:S04]  /*14390*/  LDS R31, [R0+0x600] ;  /* 0x00060000001f7984 */ /* 0x000ea80000000800 */
[----:B------:R-:W2:Y:S04]  /*143a0*/  LDS R33, [R0+0x700] ;  /* 0x0007000000217984 */ /* 0x000ea80000000800 */
[----:B------:R-:W2:Y:S04]  /*143b0*/  LDS R35, [R0+0x800] ;  /* 0x0008000000237984 */ /* 0x000ea80000000800 */
[----:B------:R-:W2:Y:S04]  /*143c0*/  LDS R37, [R0+0x900] ;  /* 0x0009000000257984 */ /* 0x000ea80000000800 */
[----:B------:R-:W2:Y:S04]  /*143d0*/  LDS R39, [R0+0xa00] ;  /* 0x000a000000277984 */ /* 0x000ea80000000800 */
[----:B------:R-:W2:Y:S04]  /*143e0*/  LDS R41, [R0+0xb00] ;  /* 0x000b000000297984 */ /* 0x000ea80000000800 */
[----:B------:R-:W2:Y:S04]  /*143f0*/  LDS R43, [R0+0xc00] ;  /* 0x000c0000002b7984 */ /* 0x000ea80000000800 */
[----:B------:R1:W2:Y:S04]  /*14400*/  LDS R45, [R0+0xd00] ;  /* 0x000d0000002d7984 */ /* 0x0002a80000000800 */
[----:B0-----:R0:W-:Y:S04]  /*14410*/  STG.E [R2.64], R7 ;  /* 0x0000000702007986 */ /* 0x0011e8000c101904 */
[----:B-1----:R1:W-:Y:S01]  /*14420*/  STG.E [R4.64], R15 ;  /* 0x0000000f04007986 */ /* 0x0023e2000c101904 */
[----:B------:R-:W-:Y:S01]  /*14430*/  IADD3 R0, R0, 0x1000, RZ ;  /* 0x0000100000007810 */ /* 0x000fe20007ffe0ff */
[----:B0-----:R-:W-:-:S04]  /*14440*/  IMAD.WIDE.U32 R2, R6, R47, c[0x0][0x178] ;  /* 0x00005e0006027625 */ /* 0x001fc800078e002f */
[-C--:B------:R-:W-:Y:S01]  /*14450*/  IMAD.WIDE.U32 R6, R18, R47.reuse, c[0x0][0x178] ;  /* 0x00005e0012067625 */ /* 0x080fe200078e002f */
[----:B---3--:R0:W-:Y:S01]  /*14460*/  STG.E [R2.64], R19 ;  /* 0x0000001302007986 */ /* 0x0081e2000c101904 */
[C---:B-1----:R-:W-:Y:S02]  /*14470*/  IADD3 R15, R17.reuse, 0x300, RZ ;  /* 0x00000300110f7810 */ /* 0x042fe40007ffe0ff */
[-C--:B------:R-:W-:Y:S01]  /*14480*/  IMAD.WIDE.U32 R4, R14, R47.reuse, c[0x0][0x178] ;  /* 0x00005e000e047625 */ /* 0x080fe200078e002f */
[----:B----4-:R1:W-:Y:S01]  /*14490*/  STG.E [R6.64], R21 ;  /* 0x0000001506007986 */ /* 0x0103e2000c101904 */
[----:B------:R-:W-:Y:S02]  /*144a0*/  IADD3 R14, R18, 0x300, RZ ;  /* 0x00000300120e7810 */ /* 0x000fe40007ffe0ff */
[----:B------:R-:W-:Y:S01]  /*144b0*/  IADD3 R17, R17, 0x400, RZ ;  /* 0x0000040011117810 */ /* 0x000fe20007ffe0ff */
[----:B-----5:R3:W-:Y:S04]  /*144c0*/  STG.E [R8.64], R23 ;  /* 0x0000001708007986 */ /* 0x0207e8000c101904 */
[----:B--2---:R2:W-:Y:S01]  /*144d0*/  STG.E [R10.64], R25 ;  /* 0x000000190a007986 */ /* 0x0045e2000c101904 */
[----:B0-----:R-:W-:Y:S01]  /*144e0*/  IMAD.WIDE.U32 R2, R20, R47, c[0x0][0x178] ;  /* 0x00005e0014027625 */ /* 0x001fe200078e002f */
[----:B------:R-:W-:-:S02]  /*144f0*/  IADD3 R19, R18, 0x280, RZ ;  /* 0x0000028012137810 */ /* 0x000fc40007ffe0ff */
[----:B------:R-:W-:Y:S01]  /*14500*/  IADD3 R20, R18, 0x2c0, RZ ;  /* 0x000002c012147810 */ /* 0x000fe20007ffe0ff */
[-C--:B-1----:R-:W-:Y:S01]  /*14510*/  IMAD.WIDE.U32 R6, R22, R47.reuse, c[0x0][0x178] ;  /* 0x00005e0016067625 */ /* 0x082fe200078e002f */
[----:B------:R0:W-:Y:S03]  /*14520*/  STG.E [R12.64], R27 ;  /* 0x0000001b0c007986 */ /* 0x0001e6000c101904 */
[----:B---3--:R-:W-:Y:S01]  /*14530*/  IMAD.WIDE.U32 R8, R24, R47, c[0x0][0x178] ;  /* 0x00005e0018087625 */ /* 0x008fe200078e002f */
[----:B------:R1:W-:Y:S01]  /*14540*/  STG.E [R4.64], R29 ;  /* 0x0000001d04007986 */ /* 0x0003e2000c101904 */
[----:B--2---:R-:W-:-:S03]  /*14550*/  IADD3 R10, R18, 0x200, RZ ;  /* 0x00000200120a7810 */ /* 0x004fc60007ffe0ff */
[----:B------:R2:W-:Y:S01]  /*14560*/  STG.E [R2.64], R31 ;  /* 0x0000001f02007986 */ /* 0x0005e2000c101904 */
[----:B------:R-:W-:Y:S01]  /*14570*/  IADD3 R18, R18, 0x400, RZ ;  /* 0x0000040012127810 */ /* 0x000fe20007ffe0ff */
[-C--:B------:R-:W-:Y:S02]  /*14580*/  IMAD.WIDE.U32 R10, R10, R47.reuse, c[0x0][0x178] ;  /* 0x00005e000a0a7625 */ /* 0x080fe400078e002f */
[----:B------:R3:W-:Y:S02]  /*14590*/  STG.E [R6.64], R33 ;  /* 0x0000002106007986 */ /* 0x0007e4000c101904 */
[-C--:B0-----:R-:W-:Y:S02]  /*145a0*/  IMAD.WIDE.U32 R12, R15, R47.reuse, c[0x0][0x178] ;  /* 0x00005e000f0c7625 */ /* 0x081fe400078e002f */
[----:B------:R0:W-:Y:S02]  /*145b0*/  STG.E [R8.64], R35 ;  /* 0x0000002308007986 */ /* 0x0001e4000c101904 */
[----:B-1----:R-:W-:-:S02]  /*145c0*/  IMAD.WIDE.U32 R4, R19, R47, c[0x0][0x178] ;  /* 0x00005e0013047625 */ /* 0x002fc400078e002f */
[----:B------:R0:W-:Y:S02]  /*145d0*/  STG.E [R10.64], R37 ;  /* 0x000000250a007986 */ /* 0x0001e4000c101904 */
[-C--:B--2---:R-:W-:Y:S02]  /*145e0*/  IMAD.WIDE.U32 R2, R20, R47.reuse, c[0x0][0x178] ;  /* 0x00005e0014027625 */ /* 0x084fe400078e002f */
[----:B------:R0:W-:Y:S02]  /*145f0*/  STG.E [R12.64], R39 ;  /* 0x000000270c007986 */ /* 0x0001e4000c101904 */
[----:B---3--:R-:W-:Y:S02]  /*14600*/  IMAD.WIDE.U32 R6, R14, R47, c[0x0][0x178] ;  /* 0x00005e000e067625 */ /* 0x008fe400078e002f */
[----:B------:R0:W-:Y:S04]  /*14610*/  STG.E [R4.64], R41 ;  /* 0x0000002904007986 */ /* 0x0001e8000c101904 */
[----:B------:R0:W-:Y:S04]  /*14620*/  STG.E [R2.64], R43 ;  /* 0x0000002b02007986 */ /* 0x0001e8000c101904 */
[----:B------:R0:W-:Y:S01]  /*14630*/  STG.E [R6.64], R45 ;  /* 0x0000002d06007986 */ /* 0x0001e2000c101904 */
[----:B------:R-:W-:Y:S05]  /*14640*/  @!P1 BRA `(.L_x_839) ;  /* 0xfffffbb000009947 */ /* 0x000fea000383ffff */
.L_x_838:
[----:B------:R-:W-:Y:S05]  /*14650*/  BSYNC B0 ;  /* 0x0000000000007941 */ /* 0x000fea0003800000 */
.L_x_837:
[----:B0-----:R-:W-:Y:S01]  /*14660*/  IADD3 R2, -R16, 0x2, RZ ;  /* 0x0000000210027810 */ /* 0x001fe20007ffe1ff */
[----:B------:R-:W-:Y:S03]  /*14670*/  BSSY B0, `(.L_x_840) ;  /* 0x0000027000007945 */ /* 0x000fe60003800000 */
[----:B------:R-:W-:-:S13]  /*14680*/  ISETP.GT.AND P1, PT, R2, 0x100, PT ;  /* 0x000001000200780c */ /* 0x000fda0003f24270 */
[----:B------:R-:W-:Y:S05]  /*14690*/  @!P1 BRA `(.L_x_841) ;  /* 0x0000024000009947 */ /* 0x000fea0003800000 */
[----:B------:R-:W0:Y:S01]  /*146a0*/  LDS R19, [R0+-0x200] ;  /* 0xfffe000000137984 */ /* 0x000e220000000800 */
[----:B------:R-:W-:Y:S01]  /*146b0*/  IMAD.MOV.U32 R35, RZ, RZ, 0x4 ;  /* 0x00000004ff237424 */ /* 0x000fe200078e00ff */
[C---:B------:R-:W-:Y:S02]  /*146c0*/  IADD3 R4, R18.reuse, -0x80, RZ ;  /* 0xffffff8012047810 */ /* 0x040fe40007ffe0ff */
[----:B------:R-:W1:Y:S01]  /*146d0*/  LDS R21, [R0+-0x100] ;  /* 0xffff000000157984 */ /* 0x000e620000000800 */
[C---:B------:R-:W-:Y:S01]  /*146e0*/  IADD3 R6, R18.reuse, -0x40, RZ ;  /* 0xffffffc012067810 */ /* 0x040fe20007ffe0ff */
[CC--:B------:R-:W-:Y:S01]  /*146f0*/  IMAD.WIDE.U32 R2, R17.reuse, R35.reuse, c[0x0][0x178] ;  /* 0x00005e0011027625 */ /* 0x0c0fe200078e0023 */
[C---:B------:R-:W-:Y:S01]  /*14700*/  IADD3 R10, R17.reuse, 0x100, RZ ;  /* 0x00000100110a7810 */ /* 0x040fe20007ffe0ff */
[----:B------:R-:W3:Y:S01]  /*14710*/  LDS R23, [R0] ;  /* 0x0000000000177984 */ /* 0x000ee20000000800 */
[----:B------:R-:W-:Y:S01]  /*14720*/  IADD3 R12, R18, 0x80, RZ ;  /* 0x00000080120c7810 */ /* 0x000fe20007ffe0ff */
[-C--:B------:R-:W-:Y:S01]  /*14730*/  IMAD.WIDE.U32 R4, R4, R35.reuse, c[0x0][0x178] ;  /* 0x00005e0004047625 */ /* 0x080fe200078e0023 */
[C---:B------:R-:W-:Y:S01]  /*14740*/  IADD3 R14, R18.reuse, 0xc0, RZ ;  /* 0x000000c0120e7810 */ /* 0x040fe20007ffe0ff */
[----:B------:R-:W4:Y:S01]  /*14750*/  LDS R25, [R0+0x100] ;  /* 0x0001000000197984 */ /* 0x000f220000000800 */
[----:B------:R-:W-:Y:S01]  /*14760*/  IADD3 R20, R18, 0x100, RZ ;  /* 0x0000010012147810 */ /* 0x000fe20007ffe0ff */
[-C--:B------:R-:W-:Y:S01]  /*14770*/  IMAD.WIDE.U32 R6, R6, R35.reuse, c[0x0][0x178] ;  /* 0x00005e0006067625 */ /* 0x080fe200078e0023 */
[----:B------:R-:W-:Y:S01]  /*14780*/  PLOP3.LUT P0, PT, PT, PT, PT, 0x8, 0x0 ;  /* 0x000000000000781c */ /* 0x000fe20003f0e170 */
[----:B------:R-:W5:Y:S01]  /*14790*/  LDS R27, [R0+0x200] ;  /* 0x00020000001b7984 */ /* 0x000f620000000800 */
[----:B------:R-:W-:Y:S01]  /*147a0*/  IADD3 R16, R16, 0x200, RZ ;  /* 0x0000020010107810 */ /* 0x000fe20007ffe0ff */
[CC--:B------:R-:W-:Y:S01]  /*147b0*/  IMAD.WIDE.U32 R8, R18.reuse, R35.reuse, c[0x0][0x178] ;  /* 0x00005e0012087625 */ /* 0x0c0fe200078e0023 */
[----:B------:R-:W-:Y:S01]  /*147c0*/  IADD3 R18, R18, 0x200, RZ ;  /* 0x0000020012127810 */ /* 0x000fe20007ffe0ff */
[----:B------:R-:W2:Y:S01]  /*147d0*/  LDS R29, [R0+0x300] ;  /* 0x00030000001d7984 */ /* 0x000ea20000000800 */
[----:B------:R-:W-:Y:S01]  /*147e0*/  IADD3 R17, R17, 0x200, RZ ;  /* 0x0000020011117810 */ /* 0x000fe20007ffe0ff */
[----:B------:R-:W-:-:S02]  /*147f0*/  IMAD.WIDE.U32 R10, R10, R35, c[0x0][0x178] ;  /* 0x00005e000a0a7625 */ /* 0x000fc400078e0023 */
[----:B------:R-:W2:Y:S02]  /*14800*/  LDS R31, [R0+0x400] ;  /* 0x00040000001f7984 */ /* 0x000ea40000000800 */
[-C--:B------:R-:W-:Y:S02]  /*14810*/  IMAD.WIDE.U32 R12, R12, R35.reuse, c[0x0][0x178] ;  /* 0x00005e000c0c7625 */ /* 0x080fe400078e0023 */
[----:B------:R0:W2:Y:S02]  /*14820*/  LDS R33, [R0+0x500] ;  /* 0x0005000000217984 */ /* 0x0000a40000000800 */
[-C--:B------:R-:W-:Y:S01]  /*14830*/  IMAD.WIDE.U32 R14, R14, R35.reuse, c[0x0][0x178] ;  /* 0x00005e000e0e7625 */ /* 0x080fe200078e0023 */
[----:B0-----:R-:W-:Y:S01]  /*14840*/  IADD3 R0, R0, 0x800, RZ ;  /* 0x0000080000007810 */ /* 0x001fe20007ffe0ff */
[----:B------:R0:W-:Y:S04]  /*14850*/  STG.E [R2.64], R19 ;  /* 0x0000001302007986 */ /* 0x0001e8000c101904 */
[----:B-1----:R1:W-:Y:S04]  /*14860*/  STG.E [R4.64], R21 ;  /* 0x0000001504007986 */ /* 0x0023e8000c101904 */
[----:B---3--:R1:W-:Y:S01]  /*14870*/  STG.E [R6.64], R23 ;  /* 0x0000001706007986 */ /* 0x0083e2000c101904 */
[----:B0-----:R-:W-:-:S03]  /*14880*/  IMAD.WIDE.U32 R2, R20, R35, c[0x0][0x178] ;  /* 0x00005e0014027625 */ /* 0x001fc600078e0023 */
[----:B----4-:R1:W-:Y:S04]  /*14890*/  STG.E [R8.64], R25 ;  /* 0x0000001908007986 */ /* 0x0103e8000c101904 */
[----:B-----5:R1:W-:Y:S04]  /*148a0*/  STG.E [R10.64], R27 ;  /* 0x0000001b0a007986 */ /* 0x0203e8000c101904 */
[----:B--2---:R1:W-:Y:S04]  /*148b0*/  STG.E [R12.64], R29 ;  /* 0x0000001d0c007986 */ /* 0x0043e8000c101904 */
[----:B------:R1:W-:Y:S04]  /*148c0*/  STG.E [R14.64], R31 ;  /* 0x0000001f0e007986 */ /* 0x0003e8000c101904 */
[----:B------:R1:W-:Y:S02]  /*148d0*/  STG.E [R2.64], R33 ;  /* 0x0000002102007986 */ /* 0x0003e4000c101904 */
.L_x_841:
[----:B------:R-:W-:Y:S05]  /*148e0*/  BSYNC B0 ;  /* 0x0000000000007941 */ /* 0x000fea0003800000 */
.L_x_840:
[----:B------:R-:W-:-:S13]  /*148f0*/  ISETP.LT.OR P0, PT, R16, 0x2, P0 ;  /* 0x000000021000780c */ /* 0x000fda0000701670 */
[----:B------:R-:W-:Y:S05]  /*14900*/  @!P0 EXIT ;  /* 0x000000000000894d */ /* 0x000fea0003800000 */
[----:B-1----:R-:W0:Y:S01]  /*14910*/  LDS R11, [R0+-0x200] ;  /* 0xfffe0000000b7984 */ /* 0x002e220000000800 */
[----:B------:R-:W-:Y:S01]  /*14920*/  IMAD.MOV.U32 R9, RZ, RZ, 0x4 ;  /* 0x00000004ff097424 */ /* 0x000fe200078e00ff */
[C---:B------:R-:W-:Y:S02]  /*14930*/  IADD3 R4, R18.reuse, -0x80, RZ ;  /* 0xffffff8012047810 */ /* 0x040fe40007ffe0ff */
[----:B------:R-:W1:Y:S01]  /*14940*/  LDS R13, [R0+-0x100] ;  /* 0xffff0000000d7984 */ /* 0x000e620000000800 */
[----:B------:R-:W-:Y:S01]  /*14950*/  IADD3 R6, R18, -0x40, RZ ;  /* 0xffffffc012067810 */ /* 0x000fe20007ffe0ff */
[-C--:B------:R-:W-:Y:S02]  /*14960*/  IMAD.WIDE.U32 R2, R17, R9.reuse, c[0x0][0x178] ;  /* 0x00005e0011027625 */ /* 0x080fe400078e0009 */
[----:B------:R-:W3:Y:S02]  /*14970*/  LDS R15, [R0] ;  /* 0x00000000000f7984 */ /* 0x000ee40000000800 */
[----:B------:R-:W-:-:S02]  /*14980*/  IMAD.WIDE.U32 R4, R4, R9, c[0x0][0x178] ;  /* 0x00005e0004047625 */ /* 0x000fc400078e0009 */
[----:B------:R-:W4:Y:S02]  /*14990*/  LDS R19, [R0+0x100] ;  /* 0x0001000000137984 */ /* 0x000f240000000800 */
[----:B------:R-:W-:-:S04]  /*149a0*/  IMAD.WIDE.U32 R6, R6, R9, c[0x0][0x178] ;  /* 0x00005e0006067625 */ /* 0x000fc800078e0009 */
[----:B------:R-:W-:Y:S01]  /*149b0*/  IMAD.WIDE.U32 R8, R18, R9, c[0x0][0x178] ;  /* 0x00005e0012087625 */ /* 0x000fe200078e0009 */
[----:B0-----:R-:W-:Y:S04]  /*149c0*/  STG.E [R2.64], R11 ;  /* 0x0000000b02007986 */ /* 0x001fe8000c101904 */
[----:B-1----:R-:W-:Y:S04]  /*149d0*/  STG.E [R4.64], R13 ;  /* 0x0000000d04007986 */ /* 0x002fe8000c101904 */
[----:B---3--:R-:W-:Y:S04]  /*149e0*/  STG.E [R6.64], R15 ;  /* 0x0000000f06007986 */ /* 0x008fe8000c101904 */
[----:B----4-:R-:W-:Y:S01]  /*149f0*/  STG.E [R8.64], R19 ;  /* 0x0000001308007986 */ /* 0x010fe2000c101904 */
[----:B------:R-:W-:Y:S05]  /*14a00*/  EXIT ;  /* 0x000000000000794d */ /* 0x000fea0003800000 */
.L_x_842:
        /* <DEDUP_REMOVED lines=15> */
.L_x_74465:


//--------------------- .text._ZN17fastertransformer17batch_topk_kernelI6__halfLi64ELi32EEEvPKiPKT_PiPfS8_PKbS3_NS_14BeamHypothesesEiiifS4_ --------------------------
	.section	.text._ZN17fastertransformer17batch_topk_kernelI6__halfLi64ELi32EEEvPKiPKT_PiPfS8_PKbS3_NS_14BeamHypothesesEiiifS4_,"ax",@progbits
	.sectioninfo	@"SHI_REGISTERS=124"
	.align	128
        .global         _ZN17fastertransformer17batch_topk_kernelI6__halfLi64ELi32EEEvPKiPKT_PiPfS8_PKbS3_NS_14BeamHypothesesEiiifS4_
        .type           _ZN17fastertransformer17batch_topk_kernelI6__halfLi64ELi32EEEvPKiPKT_PiPfS8_PKbS3_NS_14BeamHypothesesEiiifS4_,@function
        .size           _ZN17fastertransformer17batch_topk_kernelI6__halfLi64ELi32EEEvPKiPKT_PiPfS8_PKbS3_NS_14BeamHypothesesEiiifS4_,(.L_x_74466 - _ZN17fastertransformer17batch_topk_kernelI6__halfLi64ELi32EEEvPKiPKT_PiPfS8_PKbS3_NS_14BeamHypothesesEiiifS4_)
        .other          _ZN17fastertransformer17batch_topk_kernelI6__halfLi64ELi32EEEvPKiPKT_PiPfS8_PKbS3_NS_14BeamHypothesesEiiifS4_,@"STO_CUDA_ENTRY STV_DEFAULT"
_ZN17fastertransformer17batch_topk_kernelI6__halfLi64ELi32EEEvPKiPKT_PiPfS8_PKbS3_NS_14BeamHypothesesEiiifS4_:
.text._ZN17fastertransformer17batch_topk_kernelI6__halfLi64ELi32EEEvPKiPKT_PiPfS8_PKbS3_NS_14BeamHypothesesEiiifS4_:
        /* <DEDUP_REMOVED lines=31> */
.L_x_844:
[----:B------:R-:W-:-:S04]  /*01f0*/  LEA R2, P0, R0, c[0x0][0x1c0], 0x2 ;  /* 0x0000700000027a11 */ /* 0x000fc800078010ff */
[----:B------:R-:W-:Y:S01]  /*0200*/  LEA.HI.X R3, R0, c[0x0][0x1c4], R7, 0x2, P0 ;  /* 0x0000710000037a11 */ /* 0x000fe200000f1407 */
[----:B------:R-:W-:-:S05]  /*0210*/  IMAD.MOV.U32 R7, RZ, RZ, 0x7f7fffff ;  /* 0x7f7fffffff077424 */ /* 0x000fca00078e00ff */
[----:B------:R0:W-:Y:S03]  /*0220*/  STG.E [R2.64], R7 ;  /* 0x0000000702007986 */ /* 0x0001e6000c101904 */
.L_x_845:
[----:B------:R-:W-:Y:S05]  /*0230*/  BSYNC B0 ;  /* 0x0000000000007941 */ /* 0x000fea0003800000 */
.L_x_843:
[----:B0-----:R-:W-:Y:S01]  /*0240*/  ISETP.GE.AND P0, PT, R5, c[0x0][0x220], PT ;  /* 0x0000880005007a0c */ /* 0x001fe20003f06270 */
[----:B------:R-:W-:Y:S01]  /*0250*/  IMAD.MOV.U32 R90, RZ, RZ, 0xfc00 ;  /* 0x0000fc00ff5a7424 */ /* 0x000fe200078e00ff */
[----:B------:R-:W-:Y:S01]  /*0260*/  BSSY B0, `(.L_x_846) ;  /* 0x000095c000007945 */ /* 0x000fe20003800000 */
[----:B------:R-:W-:Y:S02]  /*0270*/  IMAD.MOV.U32 R92, RZ, RZ, 0xfc00 ;  /* 0x0000fc00ff5c7424 */ /* 0x000fe400078e00ff */
[----:B------:R-:W-:Y:S01]  /*0280*/  IMAD.MOV.U32 R21, RZ, RZ, 0xfc00 ;  /* 0x0000fc00ff157424 */ /* 0x000fe200078e00ff */
[----:B------:R-:W-:Y:S01]  /*0290*/  PRMT R90, R90, 0x5410, R90 ;  /* 0x000054105a5a7816 */ /* 0x000fe2000000005a */
[----:B------:R-:W-:Y:S01]  /*02a0*/  IMAD.MOV.U32 R0, RZ, RZ, 0xfc00 ;  /* 0x0000fc00ff007424 */ /* 0x000fe200078e00ff */
[----:B------:R-:W-:Y:S01]  /*02b0*/  PRMT R92, R92, 0x5410, R92 ;  /* 0x000054105c5c7816 */ /* 0x000fe2000000005c */
[----:B------:R-:W-:Y:S02]  /*02c0*/  IMAD.MOV.U32 R118, RZ, RZ, 0xfc00 ;  /* 0x0000fc00ff767424 */ /* 0x000fe400078e00ff */
[----:B------:R-:W-:Y:S01]  /*02d0*/  IMAD.MOV.U32 R116, RZ, RZ, 0xfc00 ;  /* 0x0000fc00ff747424 */ /* 0x000fe200078e00ff */
[--C-:B------:R-:W-:Y:S01]  /*02e0*/  PRMT R21, R21, 0x5410, R0.reuse ;  /* 0x0000541015157816 */ /* 0x100fe20000000000 */
        /* <DEDUP_REMOVED lines=19> */
[----:B------:R-:W-:Y:S01]  /*0420*/  PRMT R100, R100, 0x5410, R0 ;  /* 0x0000541064647816 */ /* 0x000fe20000000000 */
[----:B------:R-:W-:-:S02]  /*0430*/  IMAD.MOV.U32 R117, RZ, RZ, 0xfc00 ;  /* 0x0000fc00ff757424 */ /* 0x000fc400078e00ff */
        /* <DEDUP_REMOVED lines=22> */
[----:B------:R-:W-:Y:S01]  /*05a0*/  IMAD.MOV.U32 R97, RZ, RZ, 0xfc00 ;  /* 0x0000fc00ff617424 */ /* 0x000fe200078e00ff */
[C---:B------:R-:W-:Y:S01]  /*05b0*/  PRMT R0, R2.reuse, 0x5410, R0 ;  /* 0x0000541002007816 */ /* 0x040fe20000000000 */
[----:B------:R-:W-:Y:S01]  /*05c0*/  IMAD.MOV.U32 R91, RZ, RZ, 0xfc00 ;  /* 0x0000fc00ff5b7424 */ /* 0x000fe200078e00ff */
[----:B------:R-:W-:Y:S01]  /*05d0*/  PRMT R90, R2, 0x7610, R90 ;  /* 0x00007610025a7816 */ /* 0x000fe2000000005a */
[----:B------:R-:W-:Y:S01]  /*05e0*/  IMAD.MOV.U32 R3, RZ, RZ, 0xfc00 ;  /* 0x0000fc00ff037424 */ /* 0x000fe200078e00ff */
[--C-:B------:R-:W-:Y:S01]  /*05f0*/  PRMT R93, R93, 0x5410, R2.reuse ;  /* 0x000054105d5d7816 */ /* 0x100fe20000000002 */
[----:B------:R-:W-:Y:S01]  /*0600*/  IMAD.MOV.U32 R6, RZ, RZ, 0xfc00 ;  /* 0x0000fc00ff067424 */ /* 0x000fe200078e00ff */
[--C-:B------:R-:W-:Y:S01]  /*0610*/  PRMT R95, R95, 0x5410, R2.reuse ;  /* 0x000054105f5f7816 */ /* 0x100fe20000000002 */
[----:B------:R-:W-:Y:S01]  /*0620*/  IMAD.MOV.U32 R94, RZ, RZ, 0xfc00 ;  /* 0x0000fc00ff5e7424 */ /* 0x000fe200078e00ff */
[----:B------:R-:W-:Y:S01]  /*0630*/  PRMT R97, R97, 0x5410, R2 ;  /* 0x0000541061617816 */ /* 0x000fe20000000002 */
[----:B------:R-:W-:Y:S01]  /*0640*/  IMAD.MOV.U32 R96, RZ, RZ, 0xfc00 ;  /* 0x0000fc00ff607424 */ /* 0x000fe200078e00ff */
[----:B------:R-:W-:Y:S01]  /*0650*/  PRMT R91, R3, 0x5410, R91 ;  /* 0x00005410035b7816 */ /* 0x000fe2000000005b */
[----:B------:R-:W-:Y:S01]  /*0660*/  IMAD.MOV.U32 R98, RZ, RZ, 0xfc00 ;  /* 0x0000fc00ff627424 */ /* 0x000fe200078e00ff */
[----:B------:R-:W-:Y:S01]  /*0670*/  PRMT R92, R6, 0x7610, R92 ;  /* 0x00007610065c7816 */ /* 0x000fe2000000005c */
[----:B------:R-:W-:Y:S01]  /*0680*/  IMAD.MOV.U32 R89, RZ, RZ, -0x1 ;  /* 0xffffffffff597424 */ /* 0x000fe200078e00ff */
[--C-:B------:R-:W-:Y:S01]  /*0690*/  PRMT R94, R94, 0x5410, R3.reuse ;  /* 0x000054105e5e7816 */ /* 0x100fe20000000003 */
[----:B------:R-:W-:Y:S01]  /*06a0*/  IMAD.MOV.U32 R88, RZ, RZ, -0x1 ;  /* 0xffffffffff587424 */ /* 0x000fe200078e00ff */
[--C-:B------:R-:W-:Y:S01]  /*06b0*/  PRMT R96, R96, 0x5410, R3.reuse ;  /* 0x0000541060607816 */ /* 0x100fe20000000003 */
[----:B------:R-:W-:Y:S01]  /*06c0*/  IMAD.MOV.U32 R2, RZ, RZ, -0x1 ;  /* 0xffffffffff027424 */ /* 0x000fe200078e00ff */
[----:B------:R-:W-:Y:S01]  /*06d0*/  PRMT R98, R98, 0x5410, R3 ;  /* 0x0000541062627816 */ /* 0x000fe20000000003 */
[----:B------:R-:W-:-:S02]  /*06e0*/  IMAD.MOV.U32 R20, RZ, RZ, -0x1 ;  /* 0xffffffffff147424 */ /* 0x000fc400078e00ff */
[----:B------:R-:W-:Y:S02]  /*06f0*/  IMAD.MOV.U32 R27, RZ, RZ, -0x1 ;  /* 0xffffffffff1b7424 */ /* 0x000fe400078e00ff */
[----:B------:R-:W-:Y:S02]  /*0700*/  IMAD.MOV.U32 R26, RZ, RZ, -0x1 ;  /* 0xffffffffff1a7424 */ /* 0x000fe400078e00ff */
[----:B------:R-:W-:Y:S02]  /*0710*/  IMAD.MOV.U32 R25, RZ, RZ, -0x1 ;  /* 0xffffffffff197424 */ /* 0x000fe400078e00ff */
[----:B------:R-:W-:Y:S02]  /*0720*/  IMAD.MOV.U32 R24, RZ, RZ, -0x1 ;  /* 0xffffffffff187424 */ /* 0x000fe400078e00ff */
[----:B------:R-:W-:Y:S02]  /*0730*/  IMAD.MOV.U32 R31, RZ, RZ, -0x1 ;  /* 0xffffffffff1f7424 */ /* 0x000fe400078e00ff */
        /* <DEDUP_REMOVED lines=54> */
[----:B------:R-:W-:Y:S01]  /*0aa0*/  IMAD.MOV.U32 R80, RZ, RZ, -0x1 ;  /* 0xffffffffff507424 */ /* 0x000fe200078e00ff */
[----:B------:R-:W-:Y:S05]  /*0ab0*/  @P0 BRA `(.L_x_847) ;  /* 0x00008d6000000947 */ /* 0x000fea0003800000 */
[----:B------:R-:W-:-:S13]  /*0ac0*/  FSETP.NEU.FTZ.AND P0, PT, RZ, c[0x0][0x22c], PT ;  /* 0x00008b00ff007a0b */ /* 0x000fda0003f1d000 */
[----:B------:R-:W-:Y:S05]  /*0ad0*/  @!P0 BRA `(.L_x_848) ;  /* 0x0000479000008947 */ /* 0x000fea0003800000 */
[----:B------:R-:W-:Y:S01]  /*0ae0*/  IADD3 R2, P0, R4, c[0x0][0x188], RZ ;  /* 0x0000620004027a10 */ /* 0x000fe20007f1e0ff */
[----:B------:R-:W-:-:S03]  /*0af0*/  IMAD.MOV.U32 R7, RZ, RZ, 0x4 ;  /* 0x00000004ff077424 */ /* 0x000fc600078e00ff */
[----:B------:R-:W-:-:S05]  /*0b00*/  LEA.HI.X.SX32 R3, R4, c[0x0][0x18c], 0x1, P0 ;  /* 0x0000630004037a11 */ /* 0x000fca00000f0eff */
[----:B------:R-:W2:Y:S01]  /*0b10*/  LDG.E.U8 R2, [R2.64] ;  /* 0x0000000402027981 */ /* 0x000ea2000c1e1100 */
[----:B------:R-:W-:-:S06]  /*0b20*/  IMAD.WIDE R6, R4, R7, c[0x0][0x190] ;  /* 0x0000640004067625 */ /* 0x000fcc00078e0207 */
[----:B------:R-:W3:Y:S01]  /*0b30*/  LDG.E R6, [R6.64] ;  /* 0x0000000406067981 */ /* 0x000ee2000c1e1900 */
        /* <DEDUP_REMOVED lines=62> */
[----:B------:R-:W-:Y:S01]  /*0f20*/  IMAD.MOV.U32 R80, RZ, RZ, -0x1 ;  /* 0xffffffffff507424 */ /* 0x000fe200078e00ff */
[----:B--2---:R-:W-:Y:S02]  /*0f30*/  ISETP.NE.AND P0, PT, R2, RZ, PT ;  /* 0x000000ff0200720c */ /* 0x004fe40003f05270 */
[----:B---3--:R-:W-:-:S11]  /*0f40*/  IADD3 R9, R6, 0x1, RZ ;  /* 0x0000000106097810 */ /* 0x008fd60007ffe0ff */
[----:B------:R-:W-:Y:S01]  /*0f50*/  @P0 IMAD.MOV R9, RZ, RZ, R6 ;  /* 0x000000ffff090224 */ /* 0x000fe200078e0206 */
[----:B------:R-:W-:-:S03]  /*0f60*/  IADD3 R11, P0, R121, R5, RZ ;  /* 0x00000005790b7210 */ /* 0x000fc60007f1e0ff */
[----:B------:R-:W0:Y:S01]  /*0f70*/  I2F R4, R9 ;  /* 0x0000000900047306 */ /* 0x000e220000201400 */
[----:B------:R-:W-:Y:S02]  /*0f80*/  LEA.HI.X.SX32 R2, R5, R120, 0x1, P0 ;  /* 0x0000007805027211 */ /* 0x000fe400000f0eff */
[----:B------:R-:W-:-:S04]  /*0f90*/  LEA R8, P0, R11, c[0x0][0x168], 0x1 ;  /* 0x00005a000b087a11 */ /* 0x000fc800078008ff */
[----:B------:R-:W-:Y:S01]  /*0fa0*/  LEA.HI.X R7, R11, c[0x0][0x16c], R2, 0x1, P0 ;  /* 0x00005b000b077a11 */ /* 0x000fe200000f0c02 */
[----:B------:R-:W-:Y:S01]  /*0fb0*/  IMAD.MOV.U32 R2, RZ, RZ, -0x1 ;  /* 0xffffffffff027424 */ /* 0x000fe200078e00ff */
[----:B0-----:R-:W0:Y:S02]  /*0fc0*/  MUFU.LG2 R4, R4 ;  /* 0x0000000400047308 */ /* 0x001e240000000c00 */
[----:B0-----:R-:W-:-:S06]  /*0fd0*/  FMUL.FTZ R10, R4, c[0x0][0x22c] ;  /* 0x00008b00040a7a20 */ /* 0x001fcc0000410000 */
[----:B------:R-:W0:Y:S02]  /*0fe0*/  MUFU.EX2 R10, R10 ;  /* 0x0000000a000a7308 */ /* 0x000e240000000800 */
[----:B0-----:R-:W-:-:S05]  /*0ff0*/  F2FP.PACK_AB R6, RZ, R10 ;  /* 0x0000000aff06723e */ /* 0x001fca00000000ff */
[----:B------:R-:W-:-:S04]  /*1000*/  HADD2.F32 R6, -RZ, R6.H0_H0 ;  /* 0x20000006ff067230 */ /* 0x000fc80000004100 */
[----:B------:R0:W1:Y:S03]  /*1010*/  MUFU.RCP R4, R6 ;  /* 0x0000000600047308 */ /* 0x0000660000001000 */
.L_x_1043:
[----:B------:R-:W-:Y:S02]  /*1020*/  IMAD.MOV.U32 R18, RZ, RZ, R8 ;  /* 0x000000ffff127224 */ /* 0x000fe400078e0008 */
[----:B------:R-:W-:-:S05]  /*1030*/  IMAD.MOV.U32 R19, RZ, RZ, R7 ;  /* 0x000000ffff137224 */ /* 0x000fca00078e0007 */
[----:B------:R2:W5:Y:S01]  /*1040*/  LDG.E.U16.CONSTANT R10, [R18.64] ;  /* 0x00000004120a7981 */ /* 0x000562000c1e9500 */
[----:B------:R-:W-:Y:S01]  /*1050*/  IABS R11, c[0x0][0x224] ;  /* 0x00008900000b7a13 */ /* 0x000fe20000000000 */
[----:B------:R-:W-:Y:S01]  /*1060*/  IMAD.MOV.U32 R16, RZ, RZ, RZ ;  /* 0x000000ffff107224 */ /* 0x000fe200078e00ff */
[----:B------:R-:W-:Y:S02]  /*1070*/  ISETP.GE.AND P2, PT, R5, RZ, PT ;  /* 0x000000ff0500720c */ /* 0x000fe40003f46270 */
[----:B------:R-:W3:Y:S08]  /*1080*/  I2F.RP R14, R11 ;  /* 0x0000000b000e7306 */ /* 0x000ef00000209400 */
[----:B---3--:R-:W3:Y:S02]  /*1090*/  MUFU.RCP R13, R14 ;  /* 0x0000000e000d7308 */ /* 0x008ee40000001000 */
[----:B---3--:R-:W-:-:S06]  /*10a0*/  IADD3 R13, R13, 0xffffffe, RZ ;  /* 0x0ffffffe0d0d7810 */ /* 0x008fcc0007ffe0ff */
[----:B------:R-:W3:Y:S02]  /*10b0*/  F2I.FTZ.U32.TRUNC.NTZ R17, R13 ;  /* 0x0000000d00117305 */ /* 0x000ee4000021f000 */
[----:B---3--:R-:W-:-:S04]  /*10c0*/  IMAD.MOV R3, RZ, RZ, -R17 ;  /* 0x000000ffff037224 */ /* 0x008fc800078e0a11 */
[----:B------:R-:W-:Y:S01]  /*10d0*/  IMAD R12, R3, R11, RZ ;  /* 0x0000000b030c7224 */ /* 0x000fe200078e02ff */
[----:B------:R-:W-:-:S03]  /*10e0*/  IABS R3, R5 ;  /* 0x0000000500037213 */ /* 0x000fc60000000000 */
        /* <DEDUP_REMOVED lines=8> */
[----:B------:R-:W-:-:S04]  /*1170*/  @!P1 IMAD.IADD R12, R12, 0x1, -R11 ;  /* 0x000000010c0c9824 */ /* 0x000fc800078e0a0b */
[----:B------:R-:W-:Y:S01]  /*1180*/  @!P2 IMAD.MOV R12, RZ, RZ, -R12 ;  /* 0x000000ffff0ca224 */ /* 0x000fe200078e0a0c */
[----:B------:R-:W-:Y:S02]  /*1190*/  @!P0 LOP3.LUT R12, RZ, c[0x0][0x224], RZ, 0x33, !PT ;  /* 0x00008900ff0c8a12 */ /* 0x000fe400078e33ff */
[----:B------:R-:W-:Y:S02]  /*11a0*/  ISETP.NE.AND P0, PT, R9, 0x1, PT ;  /* 0x000000010900780c */ /* 0x000fe40003f05270 */
[----:B------:R2:W3:Y:S11]  /*11b0*/  I2F.F16 R11, R12 ;  /* 0x0000000c000b7306 */ /* 0x0004f60000200c00 */
[----:B------:R-:W-:Y:S05]  /*11c0*/  @!P0 BRA `(.L_x_849) ;  /* 0x000000b000008947 */ /* 0x000fea0003800000 */
[----:B--2--5:R-:W-:-:S05]  /*11d0*/  HADD2.F32 R13, -RZ, R10.H0_H0 ;  /* 0x2000000aff0d7230 */ /* 0x024fca0000004100 */
[----:B-1----:R-:W-:-:S05]  /*11e0*/  FMUL.FTZ R15, R4, R13 ;  /* 0x0000000d040f7220 */ /* 0x002fca0000410000 */
[----:B------:R-:W-:-:S04]  /*11f0*/  F2FP.PACK_AB R3, RZ, R15 ;  /* 0x0000000fff03723e */ /* 0x000fc800000000ff */
[----:B------:R-:W-:Y:S01]  /*1200*/  PRMT R10, R3, 0x7610, R10 ;  /* 0x00007610030a7816 */ /* 0x000fe2000000000a */
[C---:B------:R-:W-:Y:S02]  /*1210*/  HSETP2.GEU.AND P1, PT, |R3|.reuse.H0_H0, 8.523464202880859375e-06, 8.523464202880859375e-06, PT ;  /* 0x008f008f03007434 */ /* 0x040fe40003f2ea00 */
[----:B------:R-:W-:-:S05]  /*1220*/  HSETP2.GT.AND P0, PT, |R3|.H0_H0, RZ.H0_H0, PT ;  /* 0x200000ff03007234 */ /* 0x000fca0003f04a00 */
[----:B------:R-:W-:-:S13]  /*1230*/  PLOP3.LUT P0, PT, P1, P0, PT, 0xa2, 0x0 ;  /* 0x000000000000781c */ /* 0x000fda0000f01472 */
[----:B------:R-:W-:-:S04]  /*1240*/  @!P0 FFMA.FTZ R12, -R6, R15, R13 ;  /* 0x0000000f060c8223 */ /* 0x000fc8000001010d */
[----:B------:R-:W-:-:S05]  /*1250*/  @!P0 FFMA.FTZ R12, R4, R12, R15 ;  /* 0x0000000c040c8223 */ /* 0x000fca000001000f */
[----:B------:R-:W-:-:S04]  /*1260*/  @!P0 F2FP.PACK_AB R3, RZ, R12 ;  /* 0x0000000cff03823e */ /* 0x000fc800000000ff */
[----:B------:R-:W-:-:S05]  /*1270*/  @!P0 PRMT R10, R3, 0x7610, R10 ;  /* 0x00007610030a8816 */ /* 0x000fca000000000a */
.L_x_849:
[----:B--23-5:R-:W-:Y:S01]  /*1280*/  HFMA2 R3, R11.H0_H0, c[0x0] [0x230].H0_H0, R10.H0_H0 ;  /* 0x20008c000b037a31 */ /* 0x02cfe2000004080a */
[----:B------:R-:W-:Y:S04]  /*1290*/  BSSY B1, `(.L_x_850) ;  /* 0x000000a000017945 */ /* 0x000fe80003800000 */
[----:B------:R-:W-:-:S05]  /*12a0*/  HSETP2.GT.AND P0, PT, R3.H0_H0, R98.H1_H1, PT ;  /* 0x3000006203007234 */ /* 0x000fca0003f04800 */
[----:B------:R-:W-:-:S13]  /*12b0*/  ISETP.EQ.OR P0, PT, R20, -0x1, P0 ;  /* 0xffffffff1400780c */ /* 0x000fda0000702670 */
[----:B------:R-:W-:Y:S05]  /*12c0*/  @P0 BRA `(.L_x_851) ;  /* 0x0000004000000947 */ /* 0x000fea0003800000 */
[----:B------:R-:W-:Y:S02]  /*12d0*/  ISETP.GT.AND P0, PT, R20, R5, PT ;  /* 0x000000051400720c */ /* 0x000fe40003f04270 */
[----:B------:R-:W-:-:S11]  /*12e0*/  PRMT R10, R10, 0x7610, R98 ;  /* 0x000076100a0a7816 */ /* 0x000fd60000000062 */
[----:B------:R-:W-:-:S13]  /*12f0*/  HSETP2.NEU.OR P0, PT, R3.H0_H0, R98.H1_H1, !P0 ;  /* 0x3000006203007234 */ /* 0x000fda000470d820 */
[----:B------:R-:W-:Y:S05]  /*1300*/  @P0 BRA `(.L_x_852) ;  /* 0x0000002000000947 */ /* 0x000fea0003800000 */
.L_x_851:
[----:B------:R-:W-:Y:S01]  /*1310*/  PRMT R10, R10, 0x5410, R3 ;  /* 0x000054100a0a7816 */ /* 0x000fe20000000003 */
[----:B------:R-:W-:Y:S02]  /*1320*/  IMAD.MOV.U32 R20, RZ, RZ, R5 ;  /* 0x000000ffff147224 */ /* 0x000fe400078e0005 */
.L_x_852:
[----:B------:R-:W-:Y:S05]  /*1330*/  BSYNC B1 ;  /* 0x0000000000017941 */ /* 0x000fea0003800000 */
.L_x_850:
[----:B------:R-:W-:Y:S01]  /*1340*/  HSETP2.GT.AND P0, PT, R10.H1_H1, R98.H0_H0, PT ;  /* 0x200000620a007234 */ /* 0x000fe20003f04c00 */
[----:B------:R-:W-:Y:S04]  /*1350*/  BSSY B1, `(.L_x_853) ;  /* 0x000000d000017945 */ /* 0x000fe80003800000 */
[----:B------:R-:W-:-:S13]  /*1360*/  ISETP.EQ.OR P0, PT, R27, -0x1, P0 ;  /* 0xffffffff1b00780c */ /* 0x000fda0000702670 */
[----:B------:R-:W-:Y:S05]  /*1370*/  @P0 BRA `(.L_x_854) ;  /* 0x0000006000000947 */ /* 0x000fea0003800000 */
[----:B------:R-:W-:Y:S01]  /*1380*/  ISETP.GE.AND P0, PT, R20, R27, PT ;  /* 0x0000001b1400720c */ /* 0x000fe20003f06270 */
[----:B------:R-:W-:-:S12]  /*1390*/  IMAD.MOV.U32 R3, RZ, RZ, R27 ;  /* 0x000000ffff037224 */ /* 0x000fd800078e001b */
[----:B------:R-:W-:Y:S01]  /*13a0*/  HSETP2.NEU.OR P0, PT, R10.H1_H1, R98.H0_H0, P0 ;  /* 0x200000620a007234 */ /* 0x000fe2000070dc20 */
[----:B------:R-:W-:-:S04]  /*13b0*/  PRMT R98, R98, 0x7610, R10 ;  /* 0x0000761062627816 */ /* 0x000fc8000000000a */
[----:B------:R-:W-:-:S08]  /*13c0*/  PRMT R11, R98, 0x7610, R11 ;  /* 0x00007610620b7816 */ /* 0x000fd0000000000b */
[----:B------:R-:W-:Y:S05]  /*13d0*/  @P0 BRA `(.L_x_855) ;  /* 0x0000004000000947 */ /* 0x000fea0003800000 */
.L_x_854:
[----:B------:R-:W-:Y:S01]  /*13e0*/  IMAD.MOV.U32 R3, RZ, RZ, R20 ;  /* 0x000000ffff037224 */ /* 0x000fe200078e0014 */
[----:B------:R-:W-:Y:S01]  /*13f0*/  PRMT R98, R98, 0x5410, R98 ;  /* 0x0000541062627816 */ /* 0x000fe20000000062 */
[----:B------:R-:W-:Y:S01]  /*1400*/  IMAD.MOV.U32 R20, RZ, RZ, R27 ;  /* 0x000000ffff147224 */ /* 0x000fe200078e001b */
[----:B------:R-:W-:Y:S02]  /*1410*/  PRMT R11, R10, 0x7632, R11 ;  /* 0x000076320a0b7816 */ /* 0x000fe4000000000b */
.L_x_855:
[----:B------:R-:W-:Y:S05]  /*1420*/  BSYNC B1 ;  /* 0x0000000000017941 */ /* 0x000fea0003800000 */
.L_x_853:
[----:B------:R-:W-:Y:S01]  /*1430*/  HSETP2.GT.AND P0, PT, R11.H0_H0, R97.H1_H1, PT ;  /* 0x300000610b007234 */ /* 0x000fe20003f04800 */
[----:B------:R-:W-:Y:S04]  /*1440*/  BSSY B1, `(.L_x_856) ;  /* 0x000000e000017945 */ /* 0x000fe80003800000 */
[----:B------:R-:W-:-:S13]  /*1450*/  ISETP.EQ.OR P0, PT, R26, -0x1, P0 ;  /* 0xffffffff1a00780c */ /* 0x000fda0000702670 */
[----:B------:R-:W-:Y:S05]  /*1460*/  @P0 BRA `(.L_x_857) ;  /* 0x0000007000000947 */ /* 0x000fea0003800000 */
[----:B------:R-:W-:Y:S01]  /*1470*/  ISETP.GE.AND P0, PT, R3, R26, PT ;  /* 0x0000001a0300720c */ /* 0x000fe20003f06270 */
[----:B------:R-:W-:Y:S01]  /*1480*/  IMAD.MOV.U32 R10, RZ, RZ, R26 ;  /* 0x000000ffff0a7224 */ /* 0x000fe200078e001a */
[----:B------:R-:W-:Y:S01]  /*1490*/  PRMT R98, R11, 0x7610, R98 ;  /* 0x000076100b627816 */ /* 0x000fe20000000062 */
[----:B------:R-:W-:Y:S01]  /*14a0*/  IMAD.MOV.U32 R27, RZ, RZ, R3 ;  /* 0x000000ffff1b7224 */ /* 0x000fe200078e0003 */
[----:B------:R-:W-:-:S09]  /*14b0*/  PRMT R12, R97, 0x7632, R12 ;  /* 0x00007632610c7816 */ /* 0x000fd2000000000c */
[----:B------:R-:W-:-:S13]  /*14c0*/  HSETP2.NEU.OR P0, PT, R11.H0_H0, R97.H1_H1, P0 ;  /* 0x300000610b007234 */ /* 0x000fda000070d820 */
[----:B------:R-:W-:Y:S05]  /*14d0*/  @P0 BRA `(.L_x_858) ;  /* 0x0000004000000947 */ /* 0x000fea0003800000 */
.L_x_857:
[----:B------:R-:W-:Y:S01]  /*14e0*/  PRMT R98, R97, 0x7632, R98 ;  /* 0x0000763261627816 */ /* 0x000fe20000000062 */
[----:B------:R-:W-:Y:S01]  /*14f0*/  IMAD.MOV.U32 R10, RZ, RZ, R3 ;  /* 0x000000ffff0a7224 */ /* 0x000fe200078e0003 */
[----:B------:R-:W-:Y:S01]  /*1500*/  PRMT R12, R11, 0x7610, R12 ;  /* 0x000076100b0c7816 */ /* 0x000fe2000000000c */
[----:B------:R-:W-:Y:S02]  /*1510*/  IMAD.MOV.U32 R27, RZ, RZ, R26 ;  /* 0x000000ffff1b7224 */ /* 0x000fe400078e001a */
.L_x_858:
[----:B------:R-:W-:Y:S05]  /*1520*/  BSYNC B1 ;  /* 0x0000000000017941 */ /* 0x000fea0003800000 */
.L_x_856:
[----:B------:R-:W-:Y:S01]  /*1530*/  HSETP2.GT.AND P0, PT, R12.H0_H0, R97.H0_H0, PT ;  /* 0x200000610c007234 */ /* 0x000fe20003f04800 */
[----:B------:R-:W-:Y:S04]  /*1540*/  BSSY B1, `(.L_x_859) ;  /* 0x000000e000017945 */ /* 0x000fe80003800000 */
[----:B------:R-:W-:-:S13]  /*1550*/  ISETP.EQ.OR P0, PT, R25, -0x1, P0 ;  /* 0xffffffff1900780c */ /* 0x000fda0000702670 */
[----:B------:R-:W-:Y:S05]  /*1560*/  @P0 BRA `(.L_x_860) ;  /* 0x0000007000000947 */ /* 0x000fea0003800000 */
[----:B------:R-:W-:Y:S01]  /*1570*/  ISETP.GE.AND P0, PT, R10, R25, PT ;  /* 0x000000190a00720c */ /* 0x000fe20003f06270 */
[----:B------:R-:W-:Y:S02]  /*1580*/  IMAD.MOV.U32 R3, RZ, RZ, R25 ;  /* 0x000000ffff037224 */ /* 0x000fe400078e0019 */
[----:B------:R-:W-:-:S10]  /*1590*/  IMAD.MOV.U32 R26, RZ, RZ, R10 ;  /* 0x000000ffff1a7224 */ /* 0x000fd400078e000a */
[----:B------:R-:W-:Y:S01]  /*15a0*/  HSETP2.NEU.OR P0, PT, R12.H0_H0, R97.H0_H0, P0 ;  /* 0x200000610c007234 */ /* 0x000fe2000070d820 */
[----:B------:R-:W-:-:S04]  /*15b0*/  PRMT R97, R97, 0x5410, R12 ;  /* 0x0000541061617816 */ /* 0x000fc8000000000c */
[----:B------:R-:W-:-:S08]  /*15c0*/  PRMT R11, R11, 0x5410, R97 ;  /* 0x000054100b0b7816 */ /* 0x000fd00000000061 */
[----:B------:R-:W-:Y:S05]  /*15d0*/  @P0 BRA `(.L_x_861) ;  /* 0x0000004000000947 */ /* 0x000fea0003800000 */
.L_x_860:
[----:B------:R-:W-:Y:S01]  /*15e0*/  PRMT R97, R97, 0x5410, R97 ;  /* 0x0000541061617816 */ /* 0x000fe20000000061 */
[----:B------:R-:W-:Y:S01]  /*15f0*/  IMAD.MOV.U32 R3, RZ, RZ, R10 ;  /* 0x000000ffff037224 */ /* 0x000fe200078e000a */
[----:B------:R-:W-:Y:S01]  /*1600*/  PRMT R11, R11, 0x5410, R12 ;  /* 0x000054100b0b7816 */ /* 0x000fe2000000000c */
[----:B------:R-:W-:Y:S02]  /*1610*/  IMAD.MOV.U32 R26, RZ, RZ, R25 ;  /* 0x000000ffff1a7224 */ /* 0x000fe400078e0019 */
.L_x_861:
[----:B------:R-:W-:Y:S05]  /*1620*/  BSYNC B1 ;  /* 0x0000000000017941 */ /* 0x000fea0003800000 */
.L_x_859:
[----:B------:R-:W-:Y:S01]  /*1630*/  HSETP2.GT.AND P0, PT, R11.H1_H1, R96.H1_H1, PT ;  /* 0x300000600b007234 */ /* 0x000fe20003f04c00 */
        /* <DEDUP_REMOVED lines=8> */
[----:B------:R-:W-:-:S13]  /*16c0*/  HSETP2.NEU.OR P0, PT, R11.H1_H1, R96.H1_H1, P0 ;  /* 0x300000600b007234 */ /* 0x000fda000070dc20 */
[----:B------:R-:W-:Y:S05]  /*16d0*/  @P0 BRA `(.L_x_864) ;  /* 0x0000004000000947 */ /* 0x000fea0003800000 */
.L_x_863:
[----:B------:R-:W-:Y:S01]  /*16e0*/  PRMT R97, R96, 0x7632, R97 ;  /* 0x0000763260617816 */ /* 0x000fe20000000061 */
[----:B------:R-:W-:Y:S01]  /*16f0*/  IMAD.MOV.U32 R10, RZ, RZ, R3 ;  /* 0x000000ffff0a7224 */ /* 0x000fe200078e0003 */
[----:B------:R-:W-:Y:S01]  /*1700*/  PRMT R12, R12, 0x7610, R11 ;  /* 0x000076100c0c7816 */ /* 0x000fe2000000000b */
[----:B------:R-:W-:Y:S02]  /*1710*/  IMAD.MOV.U32 R25, RZ, RZ, R24 ;  /* 0x000000ffff197224 */ /* 0x000fe400078e0018 */
.L_x_864:
[----:B------:R-:W-:Y:S05]  /*1720*/  BSYNC B1 ;  /* 0x0000000000017941 */ /* 0x000fea0003800000 */
.L_x_862:
[----:B------:R-:W-:Y:S01]  /*1730*/  HSETP2.GT.AND P0, PT, R12.H1_H1, R96.H0_H0, PT ;  /* 0x200000600c007234 */ /* 0x000fe20003f04c00 */
[----:B------:R-:W-:Y:S04]  /*1740*/  BSSY B1, `(.L_x_865) ;  /* 0x000000e000017945 */ /* 0x000fe80003800000 */
[----:B------:R-:W-:-:S13]  /*1750*/  ISETP.EQ.OR P0, PT, R31, -0x1, P0 ;  /* 0xffffffff1f00780c */ /* 0x000fda0000702670 */
[----:B------:R-:W-:Y:S05]  /*1760*/  @P0 BRA `(.L_x_866) ;  /* 0x0000007000000947 */ /* 0x000fea0003800000 */
[----:B------:R-:W-:Y:S01]  /*1770*/  ISETP.GE.AND P0, PT, R10, R31, PT ;  /* 0x0000001f0a00720c */ /* 0x000fe20003f06270 */
[----:B------:R-:W-:Y:S02]  /*1780*/  IMAD.MOV.U32 R3, RZ, RZ, R31 ;  /* 0x000000ffff037224 */ /* 0x000fe400078e001f */
[----:B------:R-:W-:-:S10]  /*1790*/  IMAD.MOV.U32 R24, RZ, RZ, R10 ;  /* 0x000000ffff187224 */ /* 0x000fd400078e000a */
[----:B------:R-:W-:Y:S01]  /*17a0*/  HSETP2.NEU.OR P0, PT, R12.H1_H1, R96.H0_H0, P0 ;  /* 0x200000600c007234 */ /* 0x000fe2000070dc20 */
[----:B------:R-:W-:-:S04]  /*17b0*/  PRMT R96, R96, 0x7610, R12 ;  /* 0x0000761060607816 */ /* 0x000fc8000000000c */
[----:B------:R-:W-:-:S08]  /*17c0*/  PRMT R11, R96, 0x7610, R11 ;  /* 0x00007610600b7816 */ /* 0x000fd0000000000b */
[----:B------:R-:W-:Y:S05]  /*17d0*/  @P0 BRA `(.L_x_867) ;  /* 0x0000004000000947 */ /* 0x000fea0003800000 */
.L_x_866:
[----:B------:R-:W-:Y:S01]  /*17e0*/  PRMT R96, R96, 0x5410, R96 ;  /* 0x0000541060607816 */ /* 0x000fe20000000060 */
[----:B------:R-:W-:Y:S01]  /*17f0*/  IMAD.MOV.U32 R3, RZ, RZ, R10 ;  /* 0x000000ffff037224 */ /* 0x000fe200078e000a */
[----:B------:R-:W-:Y:S01]  /*1800*/  PRMT R11, R12, 0x7632, R11 ;  /* 0x000076320c0b7816 */ /* 0x000fe2000000000b */
[----:B------:R-:W-:Y:S02]  /*1810*/  IMAD.MOV.U32 R24, RZ, RZ, R31 ;  /* 0x000000ffff187224 */ /* 0x000fe400078e001f */
.L_x_867:
[----:B------:R-:W-:Y:S05]  /*1820*/  BSYNC B1 ;  /* 0x0000000000017941 */ /* 0x000fea0003800000 */
.L_x_865:
        /* <DEDUP_REMOVED lines=11> */
.L_x_869:
[----:B------:R-:W-:Y:S01]  /*18e0*/  PRMT R96, R95, 0x7632, R96 ;  /* 0x000076325f607816 */ /* 0x000fe20000000060 */
[----:B------:R-:W-:Y:S01]  /*18f0*/  IMAD.MOV.U32 R10, RZ, RZ, R3 ;  /* 0x000000ffff0a7224 */ /* 0x000fe200078e0003 */
[----:B------:R-:W-:Y:S01]  /*1900*/  PRMT R12, R11, 0x7610, R12 ;  /* 0x000076100b0c7816 */ /* 0x000fe2000000000c */
[----:B------:R-:W-:Y:S02]  /*1910*/  IMAD.MOV.U32 R31, RZ, RZ, R30 ;  /* 0x000000ffff1f7224 */ /* 0x000fe400078e001e */
.L_x_870:
[----:B------:R-:W-:Y:S05]  /*1920*/  BSYNC B1 ;  /* 0x0000000000017941 */ /* 0x000fea0003800000 */
.L_x_868:
        /* <DEDUP_REMOVED lines=11> */
.L_x_872:
[----:B------:R-:W-:Y:S01]  /*19e0*/  PRMT R95, R95, 0x5410, R95 ;  /* 0x000054105f5f7816 */ /* 0x000fe2000000005f */
[----:B------:R-:W-:Y:S01]  /*19f0*/  IMAD.MOV.U32 R3, RZ, RZ, R10 ;  /* 0x000000ffff037224 */ /* 0x000fe200078e000a */
[----:B------:R-:W-:Y:S01]  /*1a00*/  PRMT R11, R11, 0x5410, R12 ;  /* 0x000054100b0b7816 */ /* 0x000fe2000000000c */
[----:B------:R-:W-:Y:S02]  /*1a10*/  IMAD.MOV.U32 R30, RZ, RZ, R29 ;  /* 0x000000ffff1e7224 */ /* 0x000fe400078e001d */
.L_x_873:
[----:B------:R-:W-:Y:S05]  /*1a20*/  BSYNC B1 ;  /* 0x0000000000017941 */ /* 0x000fea0003800000 */
.L_x_871:
        /* <DEDUP_REMOVED lines=11> */
.L_x_875:
[----:B------:R-:W-:Y:S01]  /*1ae0*/  PRMT R95, R94, 0x7632, R95 ;  /* 0x000076325e5f7816 */ /* 0x000fe2000000005f */
[----:B------:R-:W-:Y:S01]  /*1af0*/  IMAD.MOV.U32 R10, RZ, RZ, R3 ;  /* 0x000000ffff0a7224 */ /* 0x000fe200078e0003 */
[----:B------:R-:W-:Y:S01]  /*1b00*/  PRMT R12, R12, 0x7610, R11 ;  /* 0x000076100c0c7816 */ /* 0x000fe2000000000b */
[----:B------:R-:W-:Y:S02]  /*1b10*/  IMAD.MOV.U32 R29, RZ, RZ, R28 ;  /* 0x000000ffff1d7224 */ /* 0x000fe400078e001c */
.L_x_876:
[----:B------:R-:W-:Y:S05]  /*1b20*/  BSYNC B1 ;  /* 0x0000000000017941 */ /* 0x000fea0003800000 */
.L_x_874:
        /* <DEDUP_REMOVED lines=11> */
.L_x_878:
[----:B------:R-:W-:Y:S01]  /*1be0*/  PRMT R94, R94, 0x5410, R94 ;  /* 0x000054105e5e7816 */ /* 0x000fe2000000005e */
[----:B------:R-:W-:Y:S01]  /*1bf0*/  IMAD.MOV.U32 R3, RZ, RZ, R10 ;  /* 0x000000ffff037224 */ /* 0x000fe200078e000a */
[----:B------:R-:W-:Y:S01]  /*1c00*/  PRMT R11, R12, 0x7632, R11 ;  /* 0x000076320c0b7816 */ /* 0x000fe2000000000b */
[----:B------:R-:W-:Y:S02]  /*1c10*/  IMAD.MOV.U32 R28, RZ, RZ, R35 ;  /* 0x000000ffff1c7224 */ /* 0x000fe400078e0023 */
.L_x_879:
[----:B------:R-:W-:Y:S05]  /*1c20*/  BSYNC B1 ;  /* 0x0000000000017941 */ /* 0x000fea0003800000 */
.L_x_877:
        /* <DEDUP_REMOVED lines=11> */
.L_x_881:
[----:B------:R-:W-:Y:S01]  /*1ce0*/  PRMT R94, R93, 0x7632, R94 ;  /* 0x000076325d5e7816 */ /* 0x000fe2000000005e */
[----:B------:R-:W-:Y:S01]  /*1cf0*/  IMAD.MOV.U32 R10, RZ, RZ, R3 ;  /* 0x000000ffff0a7224 */ /* 0x000fe200078e0003 */
[----:B------:R-:W-:Y:S01]  /*1d00*/  PRMT R12, R11, 0x7610, R12 ;  /* 0x000076100b0c7816 */ /* 0x000fe2000000000c */
[----:B------:R-:W-:Y:S02]  /*1d10*/  IMAD.MOV.U32 R35, RZ, RZ, R34 ;  /* 0x000000ffff237224 */ /* 0x000fe400078e0022 */
.L_x_882:
[----:B------:R-:W-:Y:S05]  /*1d20*/  BSYNC B1 ;  /* 0x0000000000017941 */ /* 0x000fea0003800000 */
.L_x_880:
        /* <DEDUP_REMOVED lines=11> */
.L_x_884:
[----:B------:R-:W-:Y:S01]  /*1de0*/  PRMT R93, R93, 0x5410, R93 ;  /* 0x000054105d5d7816 */ /* 0x000fe2000000005d */
[----:B------:R-:W-:Y:S01]  /*1df0*/  IMAD.MOV.U32 R3, RZ, RZ, R10 ;  /* 0x000000ffff037224 */ /* 0x000fe200078e000a */
[----:B------:R-:W-:Y:S01]  /*1e00*/  PRMT R11, R11, 0x5410, R12 ;  /* 0x000054100b0b7816 */ /* 0x000fe2000000000c */
[----:B------:R-:W-:Y:S02]  /*1e10*/  IMAD.MOV.U32 R34, RZ, RZ, R33 ;  /* 0x000000ffff227224 */ /* 0x000fe400078e0021 */
.L_x_885:
[----:B------:R-:W-:Y:S05]  /*1e20*/  BSYNC B1 ;  /* 0x0000000000017941 */ /* 0x000fea0003800000 */
.L_x_883:
[----:B------:R-:W-:Y:S01]  /*1e30*/  HSETP2.GT.AND P0, PT, R11.H1_H1, R92.H0_H0, PT ;  /* 0x2000005c0b007234 */ /* 0x000fe20003f04c00 */
[----:B------:R-:W-:Y:S04]  /*1e40*/  BSSY B1, `(.L_x_886) ;  /* 0x000000e000017945 */ /* 0x000fe80003800000 */
[----:B------:R-:W-:-:S13]  /*1e50*/  ISETP.EQ.OR P0, PT, R32, -0x1, P0 ;  /* 0xffffffff2000780c */ /* 0x000fda0000702670 */
[----:B------:R-:W-:Y:S05]  /*1e60*/  @P0 BRA `(.L_x_887) ;  /* 0x0000007000000947 */ /* 0x000fea0003800000 */
[----:B------:R-:W-:Y:S01]  /*1e70*/  ISETP.GE.AND P0, PT, R3, R32, PT ;  /* 0x000000200300720c */ /* 0x000fe20003f06270 */
[----:B------:R-:W-:Y:S01]  /*1e80*/  IMAD.MOV.U32 R10, RZ, RZ, R32 ;  /* 0x000000ffff0a7224 */ /* 0x000fe200078e0020 */
[----:B------:R-:W-:Y:S01]  /*1e90*/  PRMT R93, R11, 0x7632, R93 ;  /* 0x000076320b5d7816 */ /* 0x000fe2000000005d */
[----:B------:R-:W-:-:S10]  /*1ea0*/  IMAD.MOV.U32 R33, RZ, RZ, R3 ;  /* 0x000000ffff217224 */ /* 0x000fd400078e0003 */
[----:B------:R-:W-:Y:S01]  /*1eb0*/  HSETP2.NEU.OR P0, PT, R11.H1_H1, R92.H0_H0, P0 ;  /* 0x2000005c0b007234 */ /* 0x000fe2000070dc20 */
[----:B------:R-:W-:-:S12]  /*1ec0*/  PRMT R11, R92, 0x7610, R11 ;  /* 0x000076105c0b7816 */ /* 0x000fd8000000000b */
[----:B------:R-:W-:Y:S05]  /*1ed0*/  @P0 BRA `(.L_x_888) ;  /* 0x0000004000000947 */ /* 0x000fea0003800000 */
.L_x_887:
[----:B------:R-:W-:Y:S01]  /*1ee0*/  PRMT R93, R92, 0x7610, R93 ;  /* 0x000076105c5d7816 */ /* 0x000fe2000000005d */
[----:B------:R-:W-:Y:S01]  /*1ef0*/  IMAD.MOV.U32 R10, RZ, RZ, R3 ;  /* 0x000000ffff0a7224 */ /* 0x000fe200078e0003 */
[----:B------:R-:W-:Y:S01]  /*1f00*/  PRMT R11, R11, 0x7632, R11 ;  /* 0x000076320b0b7816 */ /* 0x000fe2000000000b */
[----:B------:R-:W-:Y:S02]  /*1f10*/  IMAD.MOV.U32 R33, RZ, RZ, R32 ;  /* 0x000000ffff217224 */ /* 0x000fe400078e0020 */
.L_x_888:
[----:B------:R-:W-:Y:S05]  /*1f20*/  BSYNC B1 ;  /* 0x0000000000017941 */ /* 0x000fea0003800000 */
.L_x_886:
[----:B------:R-:W-:Y:S01]  /*1f30*/  HSETP2.GT.AND P0, PT, R11.H0_H0, R91.H0_H0, PT ;  /* 0x2000005b0b007234 */ /* 0x000fe20003f04800 */
        /* <DEDUP_REMOVED lines=8> */
[----:B------:R-:W-:-:S13]  /*1fc0*/  HSETP2.NEU.OR P0, PT, R11.H0_H0, R91.H0_H0, P0 ;  /* 0x2000005b0b007234 */ /* 0x000fda000070d820 */
[----:B------:R-:W-:Y:S05]  /*1fd0*/  @P0 BRA `(.L_x_891) ;  /* 0x0000004000000947 */ /* 0x000fea0003800000 */
.L_x_890:
[----:B------:R-:W-:Y:S01]  /*1fe0*/  PRMT R92, R91, 0x7610, R92 ;  /* 0x000076105b5c7816 */ /* 0x000fe2000000005c */
[----:B------:R-:W-:Y:S01]  /*1ff0*/  IMAD.MOV.U32 R3, RZ, RZ, R10 ;  /* 0x000000ffff037224 */ /* 0x000fe200078e000a */
[----:B------:R-:W-:Y:S01]  /*2000*/  PRMT R12, R11, 0x7610, R12 ;  /* 0x000076100b0c7816 */ /* 0x000fe2000000000c */
[----:B------:R-:W-:Y:S02]  /*2010*/  IMAD.MOV.U32 R32, RZ, RZ, R39 ;  /* 0x000000ffff207224 */ /* 0x000fe400078e0027 */
.L_x_891:
[----:B------:R-:W-:Y:S05]  /*2020*/  BSYNC B1 ;  /* 0x0000000000017941 */ /* 0x000fea0003800000 */
.L_x_889:
[----:B------:R-:W-:Y:S01]  /*2030*/  HSETP2.GT.AND P0, PT, R12.H0_H0, R91.H1_H1, PT ;  /* 0x3000005b0c007234 */ /* 0x000fe20003f04800 */
[----:B------:R-:W-:Y:S04]  /*2040*/  BSSY B1, `(.L_x_892) ;  /* 0x000000e000017945 */ /* 0x000fe80003800000 */
[----:B------:R-:W-:-:S13]  /*2050*/  ISETP.EQ.OR P0, PT, R38, -0x1, P0 ;  /* 0xffffffff2600780c */ /* 0x000fda0000702670 */
[----:B------:R-:W-:Y:S05]  /*2060*/  @P0 BRA `(.L_x_893) ;  /* 0x0000007000000947 */ /* 0x000fea0003800000 */
[----:B------:R-:W-:Y:S01]  /*2070*/  ISETP.GE.AND P0, PT, R3, R38, PT ;  /* 0x000000260300720c */ /* 0x000fe20003f06270 */
[----:B------:R-:W-:Y:S02]  /*2080*/  IMAD.MOV.U32 R10, RZ, RZ, R38 ;  /* 0x000000ffff0a7224 */ /* 0x000fe400078e0026 */
[----:B------:R-:W-:-:S10]  /*2090*/  IMAD.MOV.U32 R39, RZ, RZ, R3 ;  /* 0x000000ffff277224 */ /* 0x000fd400078e0003 */
[----:B------:R-:W-:Y:S01]  /*20a0*/  HSETP2.NEU.OR P0, PT, R12.H0_H0, R91.H1_H1, P0 ;  /* 0x3000005b0c007234 */ /* 0x000fe2000070d820 */
[----:B------:R-:W-:-:S04]  /*20b0*/  PRMT R91, R12, 0x7610, R91 ;  /* 0x000076100c5b7816 */ /* 0x000fc8000000005b */
[----:B------:R-:W-:-:S08]  /*20c0*/  PRMT R11, R11, 0x7610, R91 ;  /* 0x000076100b0b7816 */ /* 0x000fd0000000005b */
[----:B------:R-:W-:Y:S05]  /*20d0*/  @P0 BRA `(.L_x_894) ;  /* 0x0000004000000947 */ /* 0x000fea0003800000 */
.L_x_893:
[----:B------:R-:W-:Y:S01]  /*20e0*/  PRMT R91, R91, 0x7632, R91 ;  /* 0x000076325b5b7816 */ /* 0x000fe2000000005b */
[----:B------:R-:W-:Y:S01]  /*20f0*/  IMAD.MOV.U32 R10, RZ, RZ, R3 ;  /* 0x000000ffff0a7224 */ /* 0x000fe200078e0003 */
[----:B------:R-:W-:Y:S01]  /*2100*/  PRMT R11, R11, 0x5410, R12 ;  /* 0x000054100b0b7816 */ /* 0x000fe2000000000c */
[----:B------:R-:W-:Y:S02]  /*2110*/  IMAD.MOV.U32 R39, RZ, RZ, R38 ;  /* 0x000000ffff277224 */ /* 0x000fe400078e0026 */
.L_x_894:
[----:B------:R-:W-:Y:S05]  /*2120*/  BSYNC B1 ;  /* 0x0000000000017941 */ /* 0x000fea0003800000 */
.L_x_892:
[----:B------:R-:W-:Y:S01]  /*2130*/  HSETP2.GT.AND P0, PT, R11.H1_H1, R90.H0_H0, PT ;  /* 0x2000005a0b007234 */ /* 0x000fe20003f04c00 */
        /* <DEDUP_REMOVED lines=8> */
[----:B------:R-:W-:-:S13]  /*21c0*/  HSETP2.NEU.OR P0, PT, R11.H1_H1, R90.H0_H0, P0 ;  /* 0x2000005a0b007234 */ /* 0x000fda000070dc20 */
[----:B------:R-:W-:Y:S05]  /*21d0*/  @P0 BRA `(.L_x_897) ;  /* 0x0000004000000947 */ /* 0x000fea0003800000 */
.L_x_896:
[----:B------:R-:W-:Y:S01]  /*21e0*/  PRMT R91, R91, 0x5410, R90 ;  /* 0x000054105b5b7816 */ /* 0x000fe2000000005a */
[----:B------:R-:W-:Y:S01]  /*21f0*/  IMAD.MOV.U32 R3, RZ, RZ, R10 ;  /* 0x000000ffff037224 */ /* 0x000fe200078e000a */
[----:B------:R-:W-:Y:S01]  /*2200*/  PRMT R12, R12, 0x7610, R11 ;  /* 0x000076100c0c7816 */ /* 0x000fe2000000000b */
[----:B------:R-:W-:Y:S02]  /*2210*/  IMAD.MOV.U32 R38, RZ, RZ, R37 ;  /* 0x000000ffff267224 */ /* 0x000fe400078e0025 */
.L_x_897:
[----:B------:R-:W-:Y:S05]  /*2220*/  BSYNC B1 ;  /* 0x0000000000017941 */ /* 0x000fea0003800000 */
.L_x_895:
[----:B------:R-:W-:Y:S01]  /*2230*/  HSETP2.GT.AND P0, PT, R12.H1_H1, R90.H1_H1, PT ;  /* 0x3000005a0c007234 */ /* 0x000fe20003f04c00 */
[----:B------:R-:W-:Y:S04]  /*2240*/  BSSY B1, `(.L_x_898) ;  /* 0x000000e000017945 */ /* 0x000fe80003800000 */
[----:B------:R-:W-:-:S13]  /*2250*/  ISETP.EQ.OR P0, PT, R36, -0x1, P0 ;  /* 0xffffffff2400780c */ /* 0x000fda0000702670 */
[----:B------:R-:W-:Y:S05]  /*2260*/  @P0 BRA `(.L_x_899) ;  /* 0x0000007000000947 */ /* 0x000fea0003800000 */
[----:B------:R-:W-:Y:S01]  /*2270*/  ISETP.GE.AND P0, PT, R3, R36, PT ;  /* 0x000000240300720c */ /* 0x000fe20003f06270 */
[----:B------:R-:W-:Y:S02]  /*2280*/  IMAD.MOV.U32 R10, RZ, RZ, R36 ;  /* 0x000000ffff0a7224 */ /* 0x000fe400078e0024 */
[----:B------:R-:W-:-:S10]  /*2290*/  IMAD.MOV.U32 R37, RZ, RZ, R3 ;  /* 0x000000ffff257224 */ /* 0x000fd400078e0003 */
[----:B------:R-:W-:Y:S01]  /*22a0*/  HSETP2.NEU.OR P0, PT, R12.H1_H1, R90.H1_H1, P0 ;  /* 0x3000005a0c007234 */ /* 0x000fe2000070dc20 */
[----:B------:R-:W-:-:S04]  /*22b0*/  PRMT R90, R12, 0x7632, R90 ;  /* 0x000076320c5a7816 */ /* 0x000fc8000000005a */
[----:B------:R-:W-:-:S08]  /*22c0*/  PRMT R11, R11, 0x7610, R90 ;  /* 0x000076100b0b7816 */ /* 0x000fd0000000005a */
[----:B------:R-:W-:Y:S05]  /*22d0*/  @P0 BRA `(.L_x_900) ;  /* 0x0000004000000947 */ /* 0x000fea0003800000 */
.L_x_899:
[----:B------:R-:W-:Y:S01]  /*22e0*/  PRMT R90, R90, 0x7632, R90 ;  /* 0x000076325a5a7816 */ /* 0x000fe2000000005a */
[----:B------:R-:W-:Y:S01]  /*22f0*/  IMAD.MOV.U32 R10, RZ, RZ, R3 ;  /* 0x000000ffff0a7224 */ /* 0x000fe200078e0003 */
[----:B------:R-:W-:Y:S01]  /*2300*/  PRMT R11, R11, 0x7610, R12 ;  /* 0x000076100b0b7816 */ /* 0x000fe2000000000c */
[----:B------:R-:W-:Y:S02]  /*2310*/  IMAD.MOV.U32 R37, RZ, RZ, R36 ;  /* 0x000000ffff257224 */ /* 0x000fe400078e0024 */
.L_x_900:
[----:B------:R-:W-:Y:S05]  /*2320*/  BSYNC B1 ;  /* 0x0000000000017941 */ /* 0x000fea0003800000 */
.L_x_898:
        /* <DEDUP_REMOVED lines=11> */
.L_x_902:
[----:B------:R-:W-:Y:S01]  /*23e0*/  PRMT R90, R90, 0x5410, R0 ;  /* 0x000054105a5a7816 */ /* 0x000fe20000000000 */
[----:B------:R-:W-:Y:S01]  /*23f0*/  IMAD.MOV.U32 R3, RZ, RZ, R10 ;  /* 0x000000ffff037224 */ /* 0x000fe200078e000a */
[----:B------:R-:W-:Y:S01]  /*2400*/  PRMT R12, R12, 0x7610, R11 ;  /* 0x000076100c0c7816 */ /* 0x000fe2000000000b */
[----:B------:R-:W-:Y:S02]  /*2410*/  IMAD.MOV.U32 R36, RZ, RZ, R43 ;  /* 0x000000ffff247224 */ /* 0x000fe400078e002b */
.L_x_903:
[----:B------:R-:W-:Y:S05]  /*2420*/  BSYNC B1 ;  /* 0x0000000000017941 */ /* 0x000fea0003800000 */
.L_x_901:
        /* <DEDUP_REMOVED lines=11> */
.L_x_905:
[----:B------:R-:W-:Y:S01]  /*24e0*/  PRMT R0, R0, 0x7632, R0 ;  /* 0x0000763200007816 */ /* 0x000fe20000000000 */
[----:B------:R-:W-:Y:S01]  /*24f0*/  IMAD.MOV.U32 R10, RZ, RZ, R3 ;  /* 0x000000ffff0a7224 */ /* 0x000fe200078e0003 */
[----:B------:R-:W-:Y:S01]  /*2500*/  PRMT R11, R11, 0x7610, R12 ;  /* 0x000076100b0b7816 */ /* 0x000fe2000000000c */
[----:B------:R-:W-:Y:S02]  /*2510*/  IMAD.MOV.U32 R43, RZ, RZ, R42 ;  /* 0x000000ffff2b7224 */ /* 0x000fe400078e002a */
.L_x_906:
[----:B------:R-:W-:Y:S05]  /*2520*/  BSYNC B1 ;  /* 0x0000000000017941 */ /* 0x000fea0003800000 */
.L_x_904:
[----:B------:R-:W-:Y:S01]  /*2530*/  HSETP2.GT.AND P0, PT, R11.H1_H1, R92.H1_H1, PT ;  /* 0x3000005c0b007234 */ /* 0x000fe20003f04c00 */
[----:B------:R-:W-:Y:S04]  /*2540*/  BSSY B1, `(.L_x_907) ;  /* 0x000000e000017945 */ /* 0x000fe80003800000 */
[----:B------:R-:W-:-:S13]  /*2550*/  ISETP.EQ.OR P0, PT, R41, -0x1, P0 ;  /* 0xffffffff2900780c */ /* 0x000fda0000702670 */
[----:B------:R-:W-:Y:S05]  /*2560*/  @P0 BRA `(.L_x_908) ;  /* 0x0000007000000947 */ /* 0x000fea0003800000 */
[----:B------:R-:W-:Y:S01]  /*2570*/  ISETP.GE.AND P0, PT, R10, R41, PT ;  /* 0x000000290a00720c */ /* 0x000fe20003f06270 */
[----:B------:R-:W-:Y:S01]  /*2580*/  IMAD.MOV.U32 R3, RZ, RZ, R41 ;  /* 0x000000ffff037224 */ /* 0x000fe200078e0029 */
[----:B------:R-:W-:Y:S01]  /*2590*/  PRMT R0, R0, 0x7610, R11 ;  /* 0x0000761000007816 */ /* 0x000fe2000000000b */
[----:B------:R-:W-:-:S10]  /*25a0*/  IMAD.MOV.U32 R42, RZ, RZ, R10 ;  /* 0x000000ffff2a7224 */ /* 0x000fd400078e000a */
[----:B------:R-:W-:Y:S01]  /*25b0*/  HSETP2.NEU.OR P0, PT, R11.H1_H1, R92.H1_H1, P0 ;  /* 0x3000005c0b007234 */ /* 0x000fe2000070dc20 */
[----:B------:R-:W-:-:S12]  /*25c0*/  PRMT R11, R92, 0x7632, R11 ;  /* 0x000076325c0b7816 */ /* 0x000fd8000000000b */
[----:B------:R-:W-:Y:S05]  /*25d0*/  @P0 BRA `(.L_x_909) ;  /* 0x0000004000000947 */ /* 0x000fea0003800000 */
.L_x_908:
[----:B------:R-:W-:Y:S01]  /*25e0*/  PRMT R0, R0, 0x7610, R92 ;  /* 0x0000761000007816 */ /* 0x000fe2000000005c */
[----:B------:R-:W-:Y:S01]  /*25f0*/  IMAD.MOV.U32 R3, RZ, RZ, R10 ;  /* 0x000000ffff037224 */ /* 0x000fe200078e000a */
[----:B------:R-:W-:Y:S01]  /*2600*/  PRMT R11, R11, 0x7632, R11 ;  /* 0x000076320b0b7816 */ /* 0x000fe2000000000b */
[----:B------:R-:W-:Y:S02]  /*2610*/  IMAD.MOV.U32 R42, RZ, RZ, R41 ;  /* 0x000000ffff2a7224 */ /* 0x000fe400078e0029 */
.L_x_909:
[----:B------:R-:W-:Y:S05]  /*2620*/  BSYNC B1 ;  /* 0x0000000000017941 */ /* 0x000fea0003800000 */
.L_x_907:
        /* <DEDUP_REMOVED lines=11> */
.L_x_911:
[----:B------:R-:W-:Y:S01]  /*26e0*/  PRMT R92, R92, 0x7610, R99 ;  /* 0x000076105c5c7816 */ /* 0x000fe20000000063 */
[----:B------:R-:W-:Y:S01]  /*26f0*/  IMAD.MOV.U32 R10, RZ, RZ, R3 ;  /* 0x000000ffff0a7224 */ /* 0x000fe200078e0003 */
[----:B------:R-:W-:Y:S01]  /*2700*/  PRMT R12, R11, 0x7610, R12 ;  /* 0x000076100b0c7816 */ /* 0x000fe2000000000c */
[----:B------:R-:W-:Y:S02]  /*2710*/  IMAD.MOV.U32 R41, RZ, RZ, R40 ;  /* 0x000000ffff297224 */ /* 0x000fe400078e0028 */
.L_x_912:
[----:B------:R-:W-:Y:S05]  /*2720*/  BSYNC B1 ;  /* 0x0000000000017941 */ /* 0x000fea0003800000 */
.L_x_910:
        /* <DEDUP_REMOVED lines=11> */
.L_x_914:
[----:B------:R-:W-:Y:S01]  /*27e0*/  PRMT R99, R99, 0x5410, R99 ;  /* 0x0000541063637816 */ /* 0x000fe20000000063 */
[----:B------:R-:W-:Y:S01]  /*27f0*/  IMAD.MOV.U32 R3, RZ, RZ, R10 ;  /* 0x000000ffff037224 */ /* 0x000fe200078e000a */
[----:B------:R-:W-:Y:S01]  /*2800*/  PRMT R11, R11, 0x5410, R12 ;  /* 0x000054100b0b7816 */ /* 0x000fe2000000000c */
[----:B------:R-:W-:Y:S02]  /*2810*/  IMAD.MOV.U32 R40, RZ, RZ, R47 ;  /* 0x000000ffff287224 */ /* 0x000fe400078e002f */
.L_x_915:
[----:B------:R-:W-:Y:S05]  /*2820*/  BSYNC B1 ;  /* 0x0000000000017941 */ /* 0x000fea0003800000 */
.L_x_913:
        /* <DEDUP_REMOVED lines=11> */
.L_x_917:
[----:B------:R-:W-:Y:S01]  /*28e0*/  PRMT R99, R100, 0x7632, R99 ;  /* 0x0000763264637816 */ /* 0x000fe20000000063 */
[----:B------:R-:W-:Y:S01]  /*28f0*/  IMAD.MOV.U32 R10, RZ, RZ, R3 ;  /* 0x000000ffff0a7224 */ /* 0x000fe200078e0003 */
[----:B------:R-:W-:Y:S01]  /*2900*/  PRMT R12, R12, 0x7610, R11 ;  /* 0x000076100c0c7816 */ /* 0x000fe2000000000b */
[----:B------:R-:W-:Y:S02]  /*2910*/  IMAD.MOV.U32 R47, RZ, RZ, R46 ;  /* 0x000000ffff2f7224 */ /* 0x000fe400078e002e */
.L_x_918:
[----:B------:R-:W-:Y:S05]  /*2920*/  BSYNC B1 ;  /* 0x0000000000017941 */ /* 0x000fea0003800000 */
.L_x_916:
        /* <DEDUP_REMOVED lines=11> */
.L_x_920:
[----:B------:R-:W-:Y:S01]  /*29e0*/  PRMT R100, R100, 0x5410, R100 ;  /* 0x0000541064647816 */ /* 0x000fe20000000064 */
[----:B------:R-:W-:Y:S01]  /*29f0*/  IMAD.MOV.U32 R3, RZ, RZ, R10 ;  /* 0x000000ffff037224 */ /* 0x000fe200078e000a */
[----:B------:R-:W-:Y:S01]  /*2a00*/  PRMT R11, R12, 0x7632, R11 ;  /* 0x000076320c0b7816 */ /* 0x000fe2000000000b */
[----:B------:R-:W-:Y:S02]  /*2a10*/  IMAD.MOV.U32 R46, RZ, RZ, R45 ;  /* 0x000000ffff2e7224 */ /* 0x000fe400078e002d */
.L_x_921:
[----:B------:R-:W-:Y:S05]  /*2a20*/  BSYNC B1 ;  /* 0x0000000000017941 */ /* 0x000fea0003800000 */
.L_x_919:
        /* <DEDUP_REMOVED lines=11> */
.L_x_923:
[----:B------:R-:W-:Y:S01]  /*2ae0*/  PRMT R100, R101, 0x7632, R100 ;  /* 0x0000763265647816 */ /* 0x000fe20000000064 */
[----:B------:R-:W-:Y:S01]  /*2af0*/  IMAD.MOV.U32 R10, RZ, RZ, R3 ;  /* 0x000000ffff0a7224 */ /* 0x000fe200078e0003 */
[----:B------:R-:W-:Y:S01]  /*2b00*/  PRMT R12, R11, 0x7610, R12 ;  /* 0x000076100b0c7816 */ /* 0x000fe2000000000c */
[----:B------:R-:W-:Y:S02]  /*2b10*/  IMAD.MOV.U32 R45, RZ, RZ, R44 ;  /* 0x000000ffff2d7224 */ /* 0x000fe400078e002c */
.L_x_924:
[----:B------:R-:W-:Y:S05]  /*2b20*/  BSYNC B1 ;  /* 0x0000000000017941 */ /* 0x000fea0003800000 */
.L_x_922:
        /* <DEDUP_REMOVED lines=11> */
.L_x_926:
[----:B------:R-:W-:Y:S01]  /*2be0*/  PRMT R101, R101, 0x5410, R101 ;  /* 0x0000541065657816 */ /* 0x000fe20000000065 */
[----:B------:R-:W-:Y:S01]  /*2bf0*/  IMAD.MOV.U32 R3, RZ, RZ, R10 ;  /* 0x000000ffff037224 */ /* 0x000fe200078e000a */
[----:B------:R-:W-:Y:S01]  /*2c00*/  PRMT R11, R11, 0x5410, R12 ;  /* 0x000054100b0b7816 */ /* 0x000fe2000000000c */
[----:B------:R-:W-:Y:S02]  /*2c10*/  IMAD.MOV.U32 R44, RZ, RZ, R51 ;  /* 0x000000ffff2c7224 */ /* 0x000fe400078e0033 */
.L_x_927:
[----:B------:R-:W-:Y:S05]  /*2c20*/  BSYNC B1 ;  /* 0x0000000000017941 */ /* 0x000fea0003800000 */
.L_x_925:
        /* <DEDUP_REMOVED lines=11> */
.L_x_929:
[----:B------:R-:W-:Y:S01]  /*2ce0*/  PRMT R101, R102, 0x7632, R101 ;  /* 0x0000763266657816 */ /* 0x000fe20000000065 */
[----:B------:R-:W-:Y:S01]  /*2cf0*/  IMAD.MOV.U32 R10, RZ, RZ, R3 ;  /* 0x000000ffff0a7224 */ /* 0x000fe200078e0003 */
[----:B------:R-:W-:Y:S01]  /*2d00*/  PRMT R12, R12, 0x7610, R11 ;  /* 0x000076100c0c7816 */ /* 0x000fe2000000000b */
[----:B------:R-:W-:Y:S02]  /*2d10*/  IMAD.MOV.U32 R51, RZ, RZ, R50 ;  /* 0x000000ffff337224 */ /* 0x000fe400078e0032 */
.L_x_930:
[----:B------:R-:W-:Y:S05]  /*2d20*/  BSYNC B1 ;  /* 0x0000000000017941 */ /* 0x000fea0003800000 */
.L_x_928:
        /* <DEDUP_REMOVED lines=11> */
.L_x_932:
[----:B------:R-:W-:Y:S01]  /*2de0*/  PRMT R102, R102, 0x5410, R102 ;  /* 0x0000541066667816 */ /* 0x000fe20000000066 */
[----:B------:R-:W-:Y:S01]  /*2df0*/  IMAD.MOV.U32 R3, RZ, RZ, R10 ;  /* 0x000000ffff037224 */ /* 0x000fe200078e000a */
[----:B------:R-:W-:Y:S01]  /*2e00*/  PRMT R11, R12, 0x7632, R11 ;  /* 0x000076320c0b7816 */ /* 0x000fe2000000000b */
[----:B------:R-:W-:Y:S02]  /*2e10*/  IMAD.MOV.U32 R50, RZ, RZ, R49 ;  /* 0x000000ffff327224 */ /* 0x000fe400078e0031 */
.L_x_933:
[----:B------:R-:W-:Y:S05]  /*2e20*/  BSYNC B1 ;  /* 0x0000000000017941 */ /* 0x000fea0003800000 */
.L_x_931:
        /* <DEDUP_REMOVED lines=11> */
.L_x_935:
[----:B------:R-:W-:Y:S01]  /*2ee0*/  PRMT R102, R103, 0x7632, R102 ;  /* 0x0000763267667816 */ /* 0x000fe20000000066 */
[----:B------:R-:W-:Y:S01]  /*2ef0*/  IMAD.MOV.U32 R10, RZ, RZ, R3 ;  /* 0x000000ffff0a7224 */ /* 0x000fe200078e0003 */
[----:B------:R-:W-:Y:S01]  /*2f00*/  PRMT R12, R11, 0x7610, R12 ;  /* 0x000076100b0c7816 */ /* 0x000fe2000000000c */
[----:B------:R-:W-:Y:S02]  /*2f10*/  IMAD.MOV.U32 R49, RZ, RZ, R48 ;  /* 0x000000ffff317224 */ /* 0x000fe400078e0030 */
.L_x_936:
[----:B------:R-:W-:Y:S05]  /*2f20*/  BSYNC B1 ;  /* 0x0000000000017941 */ /* 0x000fea0003800000 */
.L_x_934:
        /* <DEDUP_REMOVED lines=11> */
.L_x_938:
[----:B------:R-:W-:Y:S01]  /*2fe0*/  PRMT R103, R103, 0x5410, R103 ;  /* 0x0000541067677816 */ /* 0x000fe20000000067 */
[----:B------:R-:W-:Y:S01]  /*2ff0*/  IMAD.MOV.U32 R3, RZ, RZ, R10 ;  /* 0x000000ffff037224 */ /* 0x000fe200078e000a */
[----:B------:R-:W-:Y:S01]  /*3000*/  PRMT R11, R11, 0x5410, R12 ;  /* 0x000054100b0b7816 */ /* 0x000fe2000000000c */
[----:B------:R-:W-:Y:S02]  /*3010*/  IMAD.MOV.U32 R48, RZ, RZ, R55 ;  /* 0x000000ffff307224 */ /* 0x000fe400078e0037 */
.L_x_939:
[----:B------:R-:W-:Y:S05]  /*3020*/  BSYNC B1 ;  /* 0x0000000000017941 */ /* 0x000fea0003800000 */
.L_x_937:
        /* <DEDUP_REMOVED lines=11> */
.L_x_941:
[----:B------:R-:W-:Y:S01]  /*30e0*/  PRMT R103, R104, 0x7632, R103 ;  /* 0x0000763268677816 */ /* 0x000fe20000000067 */
[----:B------:R-:W-:Y:S01]  /*30f0*/  IMAD.MOV.U32 R10, RZ, RZ, R3 ;  /* 0x000000ffff0a7224 */ /* 0x000fe200078e0003 */
[----:B------:R-:W-:Y:S01]  /*3100*/  PRMT R12, R12, 0x7610, R11 ;  /* 0x000076100c0c7816 */ /* 0x000fe2000000000b */
[----:B------:R-:W-:Y:S02]  /*3110*/  IMAD.MOV.U32 R55, RZ, RZ, R54 ;  /* 0x000000ffff377224 */ /* 0x000fe400078e0036 */
.L_x_942:
[----:B------:R-:W-:Y:S05]  /*3120*/  BSYNC B1 ;  /* 0x0000000000017941 */ /* 0x000fea0003800000 */
.L_x_940:
        /* <DEDUP_REMOVED lines=11> */
.L_x_944:
[----:B------:R-:W-:Y:S01]  /*31e0*/  PRMT R104, R104, 0x5410, R104 ;  /* 0x0000541068687816 */ /* 0x000fe20000000068 */
[----:B------:R-:W-:Y:S01]  /*31f0*/  IMAD.MOV.U32 R3, RZ, RZ, R10 ;  /* 0x000000ffff037224 */ /* 0x000fe200078e000a */
[----:B------:R-:W-:Y:S01]  /*3200*/  PRMT R11, R12, 0x7632, R11 ;  /* 0x000076320c0b7816 */ /* 0x000fe2000000000b */
[----:B------:R-:W-:Y:S02]  /*3210*/  IMAD.MOV.U32 R54, RZ, RZ, R53 ;  /* 0x000000ffff367224 */ /* 0x000fe400078e0035 */
.L_x_945:
[----:B------:R-:W-:Y:S05]  /*3220*/  BSYNC B1 ;  /* 0x0000000000017941 */ /* 0x000fea0003800000 */
.L_x_943:
        /* <DEDUP_REMOVED lines=11> */
.L_x_947:
[----:B------:R-:W-:Y:S01]  /*32e0*/  PRMT R104, R105, 0x7632, R104 ;  /* 0x0000763269687816 */ /* 0x000fe20000000068 */
[----:B------:R-:W-:Y:S01]  /*32f0*/  IMAD.MOV.U32 R10, RZ, RZ, R3 ;  /* 0x000000ffff0a7224 */ /* 0x000fe200078e0003 */
[----:B------:R-:W-:Y:S01]  /*3300*/  PRMT R12, R11, 0x7610, R12 ;  /* 0x000076100b0c7816 */ /* 0x000fe2000000000c */
[----:B------:R-:W-:Y:S02]  /*3310*/  IMAD.MOV.U32 R53, RZ, RZ, R52 ;  /* 0x000000ffff357224 */ /* 0x000fe400078e0034 */
.L_x_948:
[----:B------:R-:W-:Y:S05]  /*3320*/  BSYNC B1 ;  /* 0x0000000000017941 */ /* 0x000fea0003800000 */
.L_x_946:
        /* <DEDUP_REMOVED lines=11> */
.L_x_950:
[----:B------:R-:W-:Y:S01]  /*33e0*/  PRMT R105, R105, 0x5410, R105 ;  /* 0x0000541069697816 */ /* 0x000fe20000000069 */
[----:B------:R-:W-:Y:S01]  /*33f0*/  IMAD.MOV.U32 R3, RZ, RZ, R10 ;  /* 0x000000ffff037224 */ /* 0x000fe200078e000a */
[----:B------:R-:W-:Y:S01]  /*3400*/  PRMT R11, R11, 0x5410, R12 ;  /* 0x000054100b0b7816 */ /* 0x000fe2000000000c */
[----:B------:R-:W-:Y:S02]  /*3410*/  IMAD.MOV.U32 R52, RZ, RZ, R59 ;  /* 0x000000ffff347224 */ /* 0x000fe400078e003b */
.L_x_951:
[----:B------:R-:W-:Y:S05]  /*3420*/  BSYNC B1 ;  /* 0x0000000000017941 */ /* 0x000fea0003800000 */
.L_x_949:
        /* <DEDUP_REMOVED lines=11> */
.L_x_953:
[----:B------:R-:W-:Y:S01]  /*34e0*/  PRMT R105, R106, 0x7632, R105 ;  /* 0x000076326a697816 */ /* 0x000fe20000000069 */
[----:B------:R-:W-:Y:S01]  /*34f0*/  IMAD.MOV.U32 R10, RZ, RZ, R3 ;  /* 0x000000ffff0a7224 */ /* 0x000fe200078e0003 */
[----:B------:R-:W-:Y:S01]  /*3500*/  PRMT R12, R12, 0x7610, R11 ;  /* 0x000076100c0c7816 */ /* 0x000fe2000000000b */
[----:B------:R-:W-:Y:S02]  /*3510*/  IMAD.MOV.U32 R59, RZ, RZ, R58 ;  /* 0x000000ffff3b7224 */ /* 0x000fe400078e003a */
.L_x_954:
[----:B------:R-:W-:Y:S05]  /*3520*/  BSYNC B1 ;  /* 0x0000000000017941 */ /* 0x000fea0003800000 */
.L_x_952:
        /* <DEDUP_REMOVED lines=11> */
.L_x_956:
[----:B------:R-:W-:Y:S01]  /*35e0*/  PRMT R106, R106, 0x5410, R106 ;  /* 0x000054106a6a7816 */ /* 0x000fe2000000006a */
[----:B------:R-:W-:Y:S01]  /*35f0*/  IMAD.MOV.U32 R3, RZ, RZ, R10 ;  /* 0x000000ffff037224 */ /* 0x000fe200078e000a */
[----:B------:R-:W-:Y:S01]  /*3600*/  PRMT R11, R12, 0x7632, R11 ;  /* 0x000076320c0b7816 */ /* 0x000fe2000000000b */
[----:B------:R-:W-:Y:S02]  /*3610*/  IMAD.MOV.U32 R58, RZ, RZ, R57 ;  /* 0x000000ffff3a7224 */ /* 0x000fe400078e0039 */
.L_x_957:
[----:B------:R-:W-:Y:S05]  /*3620*/  BSYNC B1 ;  /* 0x0000000000017941 */ /* 0x000fea0003800000 */
.L_x_955:
        /* <DEDUP_REMOVED lines=11> */
.L_x_959:
[----:B------:R-:W-:Y:S01]  /*36e0*/  PRMT R106, R107, 0x7632, R106 ;  /* 0x000076326b6a7816 */ /* 0x000fe2000000006a */
[----:B------:R-:W-:Y:S01]  /*36f0*/  IMAD.MOV.U32 R10, RZ, RZ, R3 ;  /* 0x000000ffff0a7224 */ /* 0x000fe200078e0003 */
[----:B------:R-:W-:Y:S01]  /*3700*/  PRMT R12, R11, 0x7610, R12 ;  /* 0x000076100b0c7816 */ /* 0x000fe2000000000c */
[----:B------:R-:W-:Y:S02]  /*3710*/  IMAD.MOV.U32 R57, RZ, RZ, R56 ;  /* 0x000000ffff397224 */ /* 0x000fe400078e0038 */
.L_x_960:
[----:B------:R-:W-:Y:S05]  /*3720*/  BSYNC B1 ;  /* 0x0000000000017941 */ /* 0x000fea0003800000 */
.L_x_958:
        /* <DEDUP_REMOVED lines=11> */
.L_x_962:
[----:B------:R-:W-:Y:S01]  /*37e0*/  PRMT R107, R107, 0x5410, R107 ;  /* 0x000054106b6b7816 */ /* 0x000fe2000000006b */
[----:B------:R-:W-:Y:S01]  /*37f0*/  IMAD.MOV.U32 R3, RZ, RZ, R10 ;  /* 0x000000ffff037224 */ /* 0x000fe200078e000a */
[----:B------:R-:W-:Y:S01]  /*3800*/  PRMT R11, R11, 0x5410, R12 ;  /* 0x000054100b0b7816 */ /* 0x000fe2000000000c */
[----:B------:R-:W-:Y:S02]  /*3810*/  IMAD.MOV.U32 R56, RZ, RZ, R63 ;  /* 0x000000ffff387224 */ /* 0x000fe400078e003f */
.L_x_963:
[----:B------:R-:W-:Y:S05]  /*3820*/  BSYNC B1 ;  /* 0x0000000000017941 */ /* 0x000fea0003800000 */
.L_x_961:
        /* <DEDUP_REMOVED lines=11> */
.L_x_965:
[----:B------:R-:W-:Y:S01]  /*38e0*/  PRMT R107, R108, 0x7632, R107 ;  /* 0x000076326c6b7816 */ /* 0x000fe2000000006b */
[----:B------:R-:W-:Y:S01]  /*38f0*/  IMAD.MOV.U32 R10, RZ, RZ, R3 ;  /* 0x000000ffff0a7224 */ /* 0x000fe200078e0003 */
[----:B------:R-:W-:Y:S01]  /*3900*/  PRMT R12, R12, 0x7610, R11 ;  /* 0x000076100c0c7816 */ /* 0x000fe2000000000b */
[----:B------:R-:W-:Y:S02]  /*3910*/  IMAD.MOV.U32 R63, RZ, RZ, R62 ;  /* 0x000000ffff3f7224 */ /* 0x000fe400078e003e */
.L_x_966:
[----:B------:R-:W-:Y:S05]  /*3920*/  BSYNC B1 ;  /* 0x0000000000017941 */ /* 0x000fea0003800000 */
.L_x_964:
        /* <DEDUP_REMOVED lines=11> */
.L_x_968:
[----:B------:R-:W-:Y:S01]  /*39e0*/  PRMT R108, R108, 0x5410, R108 ;  /* 0x000054106c6c7816 */ /* 0x000fe2000000006c */
[----:B------:R-:W-:Y:S01]  /*39f0*/  IMAD.MOV.U32 R3, RZ, RZ, R10 ;  /* 0x000000ffff037224 */ /* 0x000fe200078e000a */
[----:B------:R-:W-:Y:S01]  /*3a00*/  PRMT R11, R12, 0x7632, R11 ;  /* 0x000076320c0b7816 */ /* 0x000fe2000000000b */
[----:B------:R-:W-:Y:S02]  /*3a10*/  IMAD.MOV.U32 R62, RZ, RZ, R61 ;  /* 0x000000ffff3e7224 */ /* 0x000fe400078e003d */
.L_x_969:
[----:B------:R-:W-:Y:S05]  /*3a20*/  BSYNC B1 ;  /* 0x0000000000017941 */ /* 0x000fea0003800000 */
.L_x_967:
        /* <DEDUP_REMOVED lines=11> */
.L_x_971:
[----:B------:R-:W-:Y:S01]  /*3ae0*/  PRMT R108, R109, 0x7632, R108 ;  /* 0x000076326d6c7816 */ /* 0x000fe2000000006c */
[----:B------:R-:W-:Y:S01]  /*3af0*/  IMAD.MOV.U32 R10, RZ, RZ, R3 ;  /* 0x000000ffff0a7224 */ /* 0x000fe200078e0003 */
[----:B------:R-:W-:Y:S01]  /*3b00*/  PRMT R12, R11, 0x7610, R12 ;  /* 0x000076100b0c7816 */ /* 0x000fe2000000000c */
[----:B------:R-:W-:Y:S02]  /*3b10*/  IMAD.MOV.U32 R61, RZ, RZ, R60 ;  /* 0x000000ffff3d7224 */ /* 0x000fe400078e003c */
.L_x_972:
[----:B------:R-:W-:Y:S05]  /*3b20*/  BSYNC B1 ;  /* 0x0000000000017941 */ /* 0x000fea0003800000 */
.L_x_970:
        /* <DEDUP_REMOVED lines=11> */
.L_x_974:
[----:B------:R-:W-:Y:S01]  /*3be0*/  PRMT R109, R109, 0x5410, R109 ;  /* 0x000054106d6d7816 */ /* 0x000fe2000000006d */
[----:B------:R-:W-:Y:S01]  /*3bf0*/  IMAD.MOV.U32 R3, RZ, RZ, R10 ;  /* 0x000000ffff037224 */ /* 0x000fe200078e000a */
[----:B------:R-:W-:Y:S01]  /*3c00*/  PRMT R11, R11, 0x5410, R12 ;  /* 0x000054100b0b7816 */ /* 0x000fe2000000000c */
[----:B------:R-:W-:Y:S02]  /*3c10*/  IMAD.MOV.U32 R60, RZ, RZ, R67 ;  /* 0x000000ffff3c7224 */ /* 0x000fe400078e0043 */
.L_x_975:
[----:B------:R-:W-:Y:S05]  /*3c20*/  BSYNC B1 ;  /* 0x0000000000017941 */ /* 0x000fea0003800000 */
.L_x_973:
        /* <DEDUP_REMOVED lines=11> */
.L_x_977:
[----:B------:R-:W-:Y:S01]  /*3ce0*/  PRMT R109, R110, 0x7632, R109 ;  /* 0x000076326e6d7816 */ /* 0x000fe2000000006d */
[----:B------:R-:W-:Y:S01]  /*3cf0*/  IMAD.MOV.U32 R10, RZ, RZ, R3 ;  /* 0x000000ffff0a7224 */ /* 0x000fe200078e0003 */
[----:B------:R-:W-:Y:S01]  /*3d00*/  PRMT R12, R12, 0x7610, R11 ;  /* 0x000076100c0c7816 */ /* 0x000fe2000000000b */
[----:B------:R-:W-:Y:S02]  /*3d10*/  IMAD.MOV.U32 R67, RZ, RZ, R66 ;  /* 0x000000ffff437224 */ /* 0x000fe400078e0042 */
.L_x_978:
[----:B------:R-:W-:Y:S05]  /*3d20*/  BSYNC B1 ;  /* 0x0000000000017941 */ /* 0x000fea0003800000 */
.L_x_976:
        /* <DEDUP_REMOVED lines=11> */
.L_x_980:
[----:B------:R-:W-:Y:S01]  /*3de0*/  PRMT R110, R110, 0x5410, R110 ;  /* 0x000054106e6e7816 */ /* 0x000fe2000000006e */
[----:B------:R-:W-:Y:S01]  /*3df0*/  IMAD.MOV.U32 R3, RZ, RZ, R10 ;  /* 0x000000ffff037224 */ /* 0x000fe200078e000a */
[----:B------:R-:W-:Y:S01]  /*3e00*/  PRMT R11, R12, 0x7632, R11 ;  /* 0x000076320c0b7816 */ /* 0x000fe2000000000b */
[----:B------:R-:W-:Y:S02]  /*3e10*/  IMAD.MOV.U32 R66, RZ, RZ, R65 ;  /* 0x000000ffff427224 */ /* 0x000fe400078e0041 */
.L_x_981:
[----:B------:R-:W-:Y:S05]  /*3e20*/  BSYNC B1 ;  /* 0x0000000000017941 */ /* 0x000fea0003800000 */
.L_x_979:
        /* <DEDUP_REMOVED lines=11> */
.L_x_983:
[----:B------:R-:W-:Y:S01]  /*3ee0*/  PRMT R110, R111, 0x7632, R110 ;  /* 0x000076326f6e7816 */ /* 0x000fe2000000006e */
[----:B------:R-:W-:Y:S01]  /*3ef0*/  IMAD.MOV.U32 R10, RZ, RZ, R3 ;  /* 0x000000ffff0a7224 */ /* 0x000fe200078e0003 */
[----:B------:R-:W-:Y:S01]  /*3f00*/  PRMT R12, R11, 0x7610, R12 ;  /* 0x000076100b0c7816 */ /* 0x000fe2000000000c */
[----:B------:R-:W-:Y:S02]  /*3f10*/  IMAD.MOV.U32 R65, RZ, RZ, R64 ;  /* 0x000000ffff417224 */ /* 0x000fe400078e0040 */
.L_x_984:
[----:B------:R-:W-:Y:S05]  /*3f20*/  BSYNC B1 ;  /* 0x0000000000017941 */ /* 0x000fea0003800000 */
.L_x_982:
        /* <DEDUP_REMOVED lines=11> */
.L_x_986:
[----:B------:R-:W-:Y:S01]  /*3fe0*/  PRMT R111, R111, 0x5410, R111 ;  /* 0x000054106f6f7816 */ /* 0x000fe2000000006f */
[----:B------:R-:W-:Y:S01]  /*3ff0*/  IMAD.MOV.U32 R3, RZ, RZ, R10 ;  /* 0x000000ffff037224 */ /* 0x000fe200078e000a */
[----:B------:R-:W-:Y:S01]  /*4000*/  PRMT R11, R11, 0x5410, R12 ;  /* 0x000054100b0b7816 */ /* 0x000fe2000000000c */
[----:B------:R-:W-:Y:S02]  /*4010*/  IMAD.MOV.U32 R64, RZ, RZ, R71 ;  /* 0x000000ffff407224 */ /* 0x000fe400078e0047 */
.L_x_987:
[----:B------:R-:W-:Y:S05]  /*4020*/  BSYNC B1 ;  /* 0x0000000000017941 */ /* 0x000fea0003800000 */
.L_x_985:
        /* <DEDUP_REMOVED lines=11> */
.L_x_989:
[----:B------:R-:W-:Y:S01]  /*40e0*/  PRMT R111, R112, 0x7632, R111 ;  /* 0x00007632706f7816 */ /* 0x000fe2000000006f */
[----:B------:R-:W-:Y:S01]  /*40f0*/  IMAD.MOV.U32 R10, RZ, RZ, R3 ;  /* 0x000000ffff0a7224 */ /* 0x000fe200078e0003 */
[----:B------:R-:W-:Y:S01]  /*4100*/  PRMT R12, R12, 0x7610, R11 ;  /* 0x000076100c0c7816 */ /* 0x000fe2000000000b */
[----:B------:R-:W-:Y:S02]  /*4110*/  IMAD.MOV.U32 R71, RZ, RZ, R70 ;  /* 0x000000ffff477224 */ /* 0x000fe400078e0046 */
.L_x_990:
[----:B------:R-:W-:Y:S05]  /*4120*/  BSYNC B1 ;  /* 0x0000000000017941 */ /* 0x000fea0003800000 */
.L_x_988:
        /* <DEDUP_REMOVED lines=11> */
.L_x_992:
[----:B------:R-:W-:Y:S01]  /*41e0*/  PRMT R112, R112, 0x5410, R112 ;  /* 0x0000541070707816 */ /* 0x000fe20000000070 */
[----:B------:R-:W-:Y:S01]  /*41f0*/  IMAD.MOV.U32 R3, RZ, RZ, R10 ;  /* 0x000000ffff037224 */ /* 0x000fe200078e000a */
[----:B------:R-:W-:Y:S01]  /*4200*/  PRMT R11, R12, 0x7632, R11 ;  /* 0x000076320c0b7816 */ /* 0x000fe2000000000b */
[----:B------:R-:W-:Y:S02]  /*4210*/  IMAD.MOV.U32 R70, RZ, RZ, R69 ;  /* 0x000000ffff467224 */ /* 0x000fe400078e0045 */
.L_x_993:
[----:B------:R-:W-:Y:S05]  /*4220*/  BSYNC B1 ;  /* 0x0000000000017941 */ /* 0x000fea0003800000 */
.L_x_991:
        /* <DEDUP_REMOVED lines=11> */
.L_x_995:
[----:B------:R-:W-:Y:S01]  /*42e0*/  PRMT R112, R113, 0x7632, R112 ;  /* 0x0000763271707816 */ /* 0x000fe20000000070 */
[----:B------:R-:W-:Y:S01]  /*42f0*/  IMAD.MOV.U32 R10, RZ, RZ, R3 ;  /* 0x000000ffff0a7224 */ /* 0x000fe200078e0003 */
[----:B------:R-:W-:Y:S01]  /*4300*/  PRMT R12, R11, 0x7610, R12 ;  /* 0x000076100b0c7816 */ /* 0x000fe2000000000c */
[----:B------:R-:W-:Y:S02]  /*4310*/  IMAD.MOV.U32 R69, RZ, RZ, R68 ;  /* 0x000000ffff457224 */ /* 0x000fe400078e0044 */
.L_x_996:
[----:B------:R-:W-:Y:S05]  /*4320*/  BSYNC B1 ;  /* 0x0000000000017941 */ /* 0x000fea0003800000 */
.L_x_994:
        /* <DEDUP_REMOVED lines=11> */
.L_x_998:
[----:B------:R-:W-:Y:S01]  /*43e0*/  PRMT R113, R113, 0x5410, R113 ;  /* 0x0000541071717816 */ /* 0x000fe20000000071 */
[----:B------:R-:W-:Y:S01]  /*43f0*/  IMAD.MOV.U32 R3, RZ, RZ, R10 ;  /* 0x000000ffff037224 */ /* 0x000fe200078e000a */
[----:B------:R-:W-:Y:S01]  /*4400*/  PRMT R11, R11, 0x5410, R12 ;  /* 0x000054100b0b7816 */ /* 0x000fe2000000000c */
[----:B------:R-:W-:Y:S02]  /*4410*/  IMAD.MOV.U32 R68, RZ, RZ, R75 ;  /* 0x000000ffff447224 */ /* 0x000fe400078e004b */
.L_x_999:
[----:B------:R-:W-:Y:S05]  /*4420*/  BSYNC B1 ;  /* 0x0000000000017941 */ /* 0x000fea0003800000 */
.L_x_997:
        /* <DEDUP_REMOVED lines=11> */
.L_x_1001:
[----:B------:R-:W-:Y:S01]  /*44e0*/  PRMT R113, R114, 0x7632, R113 ;  /* 0x0000763272717816 */ /* 0x000fe20000000071 */
[----:B------:R-:W-:Y:S01]  /*44f0*/  IMAD.MOV.U32 R10, RZ, RZ, R3 ;  /* 0x000000ffff0a7224 */ /* 0x000fe200078e0003 */
[----:B------:R-:W-:Y:S01]  /*4500*/  PRMT R12, R12, 0x7610, R11 ;  /* 0x000076100c0c7816 */ /* 0x000fe2000000000b */
[----:B------:R-:W-:Y:S02]  /*4510*/  IMAD.MOV.U32 R75, RZ, RZ, R74 ;  /* 0x000000ffff4b7224 */ /* 0x000fe400078e004a */
.L_x_1002:
[----:B------:R-:W-:Y:S05]  /*4520*/  BSYNC B1 ;  /* 0x0000000000017941 */ /* 0x000fea0003800000 */
.L_x_1000:
        /* <DEDUP_REMOVED lines=11> */
.L_x_1004:
[----:B------:R-:W-:Y:S01]  /*45e0*/  PRMT R114, R114, 0x5410, R114 ;  /* 0x0000541072727816 */ /* 0x000fe20000000072 */
[----:B------:R-:W-:Y:S01]  /*45f0*/  IMAD.MOV.U32 R3, RZ, RZ, R10 ;  /* 0x000000ffff037224 */ /* 0x000fe200078e000a */
[----:B------:R-:W-:Y:S01]  /*4600*/  PRMT R11, R12, 0x7632, R11 ;  /* 0x000076320c0b7816 */ /* 0x000fe2000000000b */
[----:B------:R-:W-:Y:S02]  /*4610*/  IMAD.MOV.U32 R74, RZ, RZ, R73 ;  /* 0x000000ffff4a7224 */ /* 0x000fe400078e0049 */
.L_x_1005:
[----:B------:R-:W-:Y:S05]  /*4620*/  BSYNC B1 ;  /* 0x0000000000017941 */ /* 0x000fea0003800000 */
.L_x_1003:
        /* <DEDUP_REMOVED lines=11> */
.L_x_1007:
[----:B------:R-:W-:Y:S01]  /*46e0*/  PRMT R114, R115, 0x7632, R114 ;  /* 0x0000763273727816 */ /* 0x000fe20000000072 */
[----:B------:R-:W-:Y:S01]  /*46f0*/  IMAD.MOV.U32 R10, RZ, RZ, R3 ;  /* 0x000000ffff0a7224 */ /* 0x000fe200078e0003 */
[----:B------:R-:W-:Y:S01]  /*4700*/  PRMT R12, R11, 0x7610, R12 ;  /* 0x000076100b0c7816 */ /* 0x000fe2000000000c */
[----:B------:R-:W-:Y:S02]  /*4710*/  IMAD.MOV.U32 R73, RZ, RZ, R72 ;  /* 0x000000ffff497224 */ /* 0x000fe400078e0048 */
.L_x_1008:
[----:B------:R-:W-:Y:S05]  /*4720*/  BSYNC B1 ;  /* 0x0000000000017941 */ /* 0x000fea0003800000 */
.L_x_1006:
        /* <DEDUP_REMOVED lines=11> */
.L_x_1010:
[----:B------:R-:W-:Y:S01]  /*47e0*/  PRMT R115, R115, 0x5410, R115 ;  /* 0x0000541073737816 */ /* 0x000fe20000000073 */
[----:B------:R-:W-:Y:S01]  /*47f0*/  IMAD.MOV.U32 R3, RZ, RZ, R10 ;  /* 0x000000ffff037224 */ /* 0x000fe200078e000a */
[----:B------:R-:W-:Y:S01]  /*4800*/  PRMT R11, R11, 0x5410, R12 ;  /* 0x000054100b0b7816 */ /* 0x000fe2000000000c */
[----:B------:R-:W-:Y:S02]  /*4810*/  IMAD.MOV.U32 R72, RZ, RZ, R79 ;  /* 0x000000ffff487224 */ /* 0x000fe400078e004f */
.L_x_1011:
[----:B------:R-:W-:Y:S05]  /*4820*/  BSYNC B1 ;  /* 0x0000000000017941 */ /* 0x000fea0003800000 */
.L_x_1009:
        /* <DEDUP_REMOVED lines=11> */
.L_x_1013:
[----:B------:R-:W-:Y:S01]  /*48e0*/  PRMT R115, R116, 0x7632, R115 ;  /* 0x0000763274737816 */ /* 0x000fe20000000073 */
[----:B------:R-:W-:Y:S01]  /*48f0*/  IMAD.MOV.U32 R10, RZ, RZ, R3 ;  /* 0x000000ffff0a7224 */ /* 0x000fe200078e0003 */
[----:B------:R-:W-:Y:S01]  /*4900*/  PRMT R12, R12, 0x7610, R11 ;  /* 0x000076100c0c7816 */ /* 0x000fe2000000000b */
[----:B------:R-:W-:Y:S02]  /*4910*/  IMAD.MOV.U32 R79, RZ, RZ, R78 ;  /* 0x000000ffff4f7224 */ /* 0x000fe400078e004e */
.L_x_1014:
[----:B------:R-:W-:Y:S05]  /*4920*/  BSYNC B1 ;  /* 0x0000000000017941 */ /* 0x000fea0003800000 */
.L_x_1012:
        /* <DEDUP_REMOVED lines=11> */
.L_x_1016:
[----:B------:R-:W-:Y:S01]  /*49e0*/  PRMT R116, R116, 0x5410, R116 ;  /* 0x0000541074747816 */ /* 0x000fe20000000074 */
[----:B------:R-:W-:Y:S01]  /*49f0*/  IMAD.MOV.U32 R3, RZ, RZ, R10 ;  /* 0x000000ffff037224 */ /* 0x000fe200078e000a */
[----:B------:R-:W-:Y:S01]  /*4a00*/  PRMT R11, R12, 0x7632, R11 ;  /* 0x000076320c0b7816 */ /* 0x000fe2000000000b */
[----:B------:R-:W-:Y:S02]  /*4a10*/  IMAD.MOV.U32 R78, RZ, RZ, R77 ;  /* 0x000000ffff4e7224 */ /* 0x000fe400078e004d */
.L_x_1017:
[----:B------:R-:W-:Y:S05]  /*4a20*/  BSYNC B1 ;  /* 0x0000000000017941 */ /* 0x000fea0003800000 */
.L_x_1015:
        /* <DEDUP_REMOVED lines=11> */
.L_x_1019:
[----:B------:R-:W-:Y:S01]  /*4ae0*/  PRMT R116, R117, 0x7632, R116 ;  /* 0x0000763275747816 */ /* 0x000fe20000000074 */
[----:B------:R-:W-:Y:S01]  /*4af0*/  IMAD.MOV.U32 R10, RZ, RZ, R3 ;  /* 0x000000ffff0a7224 */ /* 0x000fe200078e0003 */
[----:B------:R-:W-:Y:S01]  /*4b00*/  PRMT R12, R11, 0x7610, R12 ;  /* 0x000076100b0c7816 */ /* 0x000fe2000000000c */
[----:B------:R-:W-:Y:S02]  /*4b10*/  IMAD.MOV.U32 R77, RZ, RZ, R76 ;  /* 0x000000ffff4d7224 */ /* 0x000fe400078e004c */
.L_x_1020:
[----:B------:R-:W-:Y:S05]  /*4b20*/  BSYNC B1 ;  /* 0x0000000000017941 */ /* 0x000fea0003800000 */
.L_x_1018:
        /* <DEDUP_REMOVED lines=11> */
.L_x_1022:
[----:B------:R-:W-:Y:S01]  /*4be0*/  PRMT R117, R117, 0x5410, R117 ;  /* 0x0000541075757816 */ /* 0x000fe20000000075 */
[----:B------:R-:W-:Y:S01]  /*4bf0*/  IMAD.MOV.U32 R3, RZ, RZ, R10 ;  /* 0x000000ffff037224 */ /* 0x000fe200078e000a */
[----:B------:R-:W-:Y:S01]  /*4c00*/  PRMT R11, R11, 0x5410, R12 ;  /* 0x000054100b0b7816 */ /* 0x000fe2000000000c */
[----:B------:R-:W-:Y:S02]  /*4c10*/  IMAD.MOV.U32 R76, RZ, RZ, R83 ;  /* 0x000000ffff4c7224 */ /* 0x000fe400078e0053 */
.L_x_1023:
[----:B------:R-:W-:Y:S05]  /*4c20*/  BSYNC B1 ;  /* 0x0000000000017941 */ /* 0x000fea0003800000 */
.L_x_1021:
        /* <DEDUP_REMOVED lines=11> */
.L_x_1025:
[----:B------:R-:W-:Y:S01]  /*4ce0*/  PRMT R117, R118, 0x7632, R117 ;  /* 0x0000763276757816 */ /* 0x000fe20000000075 */
[----:B------:R-:W-:Y:S01]  /*4cf0*/  IMAD.MOV.U32 R10, RZ, RZ, R3 ;  /* 0x000000ffff0a7224 */ /* 0x000fe200078e0003 */
[----:B------:R-:W-:Y:S01]  /*4d00*/  PRMT R12, R12, 0x7610, R11 ;  /* 0x000076100c0c7816 */ /* 0x000fe2000000000b */
[----:B------:R-:W-:Y:S02]  /*4d10*/  IMAD.MOV.U32 R83, RZ, RZ, R82 ;  /* 0x000000ffff537224 */ /* 0x000fe400078e0052 */
.L_x_1026:
[----:B------:R-:W-:Y:S05]  /*4d20*/  BSYNC B1 ;  /* 0x0000000000017941 */ /* 0x000fea0003800000 */
.L_x_1024:
        /* <DEDUP_REMOVED lines=11> */
.L_x_1028:
[----:B------:R-:W-:Y:S01]  /*4de0*/  PRMT R118, R118, 0x5410, R118 ;  /* 0x0000541076767816 */ /* 0x000fe20000000076 */
[----:B------:R-:W-:Y:S01]  /*4df0*/  IMAD.MOV.U32 R3, RZ, RZ, R10 ;  /* 0x000000ffff037224 */ /* 0x000fe200078e000a */
[----:B------:R-:W-:Y:S01]  /*4e00*/  PRMT R11, R12, 0x7632, R11 ;  /* 0x000076320c0b7816 */ /* 0x000fe2000000000b */
[----:B------:R-:W-:Y:S02]  /*4e10*/  IMAD.MOV.U32 R82, RZ, RZ, R81 ;  /* 0x000000ffff527224 */ /* 0x000fe400078e0051 */
.L_x_1029:
[----:B------:R-:W-:Y:S05]  /*4e20*/  BSYNC B1 ;  /* 0x0000000000017941 */ /* 0x000fea0003800000 */
.L_x_1027:
        /* <DEDUP_REMOVED lines=11> */
.L_x_1031:
[----:B------:R-:W-:Y:S01]  /*4ee0*/  PRMT R118, R119, 0x7632, R118 ;  /* 0x0000763277767816 */ /* 0x000fe20000000076 */
[----:B------:R-:W-:Y:S01]  /*4ef0*/  IMAD.MOV.U32 R10, RZ, RZ, R3 ;  /* 0x000000ffff0a7224 */ /* 0x000fe200078e0003 */
[----:B------:R-:W-:Y:S01]  /*4f00*/  PRMT R12, R11, 0x7610, R12 ;  /* 0x000076100b0c7816 */ /* 0x000fe2000000000c */
[----:B------:R-:W-:Y:S02]  /*4f10*/  IMAD.MOV.U32 R81, RZ, RZ, R80 ;  /* 0x000000ffff517224 */ /* 0x000fe400078e0050 */
.L_x_1032:
[----:B------:R-:W-:Y:S05]  /*4f20*/  BSYNC B1 ;  /* 0x0000000000017941 */ /* 0x000fea0003800000 */
.L_x_1030:
        /* <DEDUP_REMOVED lines=11> */
.L_x_1034:
[----:B------:R-:W-:Y:S01]  /*4fe0*/  PRMT R119, R119, 0x5410, R119 ;  /* 0x0000541077777816 */ /* 0x000fe20000000077 */
[----:B------:R-:W-:Y:S01]  /*4ff0*/  IMAD.MOV.U32 R11, RZ, RZ, R10 ;  /* 0x000000ffff0b7224 */ /* 0x000fe200078e000a */
[----:B------:R-:W-:Y:S01]  /*5000*/  PRMT R13, R12, 0x7610, R13 ;  /* 0x000076100c0d7816 */ /* 0x000fe2000000000d */
[----:B------:R-:W-:Y:S02]  /*5010*/  IMAD.MOV.U32 R80, RZ, RZ, R89 ;  /* 0x000000ffff507224 */ /* 0x000fe400078e0059 */
.L_x_1035:
[----:B------:R-:W-:Y:S05]  /*5020*/  BSYNC B1 ;  /* 0x0000000000017941 */ /* 0x000fea0003800000 */
.L_x_1033:
        /* <DEDUP_REMOVED lines=11> */
.L_x_1037:
[----:B------:R-:W-:Y:S01]  /*50e0*/  PRMT R119, R21, 0x7632, R119 ;  /* 0x0000763215777816 */ /* 0x000fe20000000077 */
[----:B------:R-:W-:Y:S01]  /*50f0*/  IMAD.MOV.U32 R3, RZ, RZ, R11 ;  /* 0x000000ffff037224 */ /* 0x000fe200078e000b */
[----:B------:R-:W-:Y:S01]  /*5100*/  PRMT R10, R13, 0x7610, R10 ;  /* 0x000076100d0a7816 */ /* 0x000fe2000000000a */
[----:B------:R-:W-:Y:S02]  /*5110*/  IMAD.MOV.U32 R89, RZ, RZ, R88 ;  /* 0x000000ffff597224 */ /* 0x000fe400078e0058 */
.L_x_1038:
[----:B------:R-:W-:Y:S05]  /*5120*/  BSYNC B1 ;  /* 0x0000000000017941 */ /* 0x000fea0003800000 */
.L_x_1036:
[----:B------:R-:W-:Y:S01]  /*5130*/  HSETP2.GT.AND P0, PT, R10.H0_H0, R21.H0_H0, PT ;  /* 0x200000150a007234 */ /* 0x000fe20003f04800 */
[----:B------:R-:W-:Y:S04]  /*5140*/  BSSY B1, `(.L_x_1039) ;  /* 0x000000b000017945 */ /* 0x000fe80003800000 */
[----:B------:R-:W-:-:S13]  /*5150*/  ISETP.EQ.OR P0, PT, R2, -0x1, P0 ;  /* 0xffffffff0200780c */ /* 0x000fda0000702670 */
[----:B------:R-:W-:Y:S05]  /*5160*/  @P0 BRA `(.L_x_1040) ;  /* 0x0000005000000947 */ /* 0x000fea0003800000 */
[----:B------:R-:W-:Y:S01]  /*5170*/  ISETP.GE.AND P0, PT, R3, R2, PT ;  /* 0x000000020300720c */ /* 0x000fe20003f06270 */
[----:B------:R-:W-:-:S12]  /*5180*/  IMAD.MOV.U32 R88, RZ, RZ, R3 ;  /* 0x000000ffff587224 */ /* 0x000fd800078e0003 */
[----:B------:R-:W-:Y:S01]  /*5190*/  HSETP2.NEU.OR P0, PT, R10.H0_H0, R21.H0_H0, P0 ;  /* 0x200000150a007234 */ /* 0x000fe2000070d820 */
[----:B------:R-:W-:-:S12]  /*51a0*/  PRMT R21, R21, 0x5410, R10 ;  /* 0x0000541015157816 */ /* 0x000fd8000000000a */
[----:B------:R-:W-:Y:S05]  /*51b0*/  @P0 BRA `(.L_x_1041) ;  /* 0x0000003000000947 */ /* 0x000fea0003800000 */
.L_x_1040:
[----:B------:R-:W-:Y:S01]  /*51c0*/  IMAD.MOV.U32 R88, RZ, RZ, R2 ;  /* 0x000000ffff587224 */ /* 0x000fe200078e0002 */
[----:B------:R-:W-:Y:S01]  /*51d0*/  PRMT R21, R10, 0x5410, R21 ;  /* 0x000054100a157816 */ /* 0x000fe20000000015 */
[----:B------:R-:W-:Y:S02]  /*51e0*/  IMAD.MOV.U32 R2, RZ, RZ, R3 ;  /* 0x000000ffff027224 */ /* 0x000fe400078e0003 */
.L_x_1041:
[----:B------:R-:W-:Y:S05]  /*51f0*/  BSYNC B1 ;  /* 0x0000000000017941 */ /* 0x000fea0003800000 */
.L_x_1039:
[----:B------:R-:W-:Y:S02]  /*5200*/  IADD3 R5, R5, 0x20, RZ ;  /* 0x0000002005057810 */ /* 0x000fe40007ffe0ff */
[----:B------:R-:W-:Y:S02]  /*5210*/  IADD3 R8, P1, R8, 0x40, RZ ;  /* 0x0000004008087810 */ /* 0x000fe40007f3e0ff */
[----:B------:R-:W-:-:S03]  /*5220*/  ISETP.GE.AND P0, PT, R5, c[0x0][0x220], PT ;  /* 0x0000880005007a0c */ /* 0x000fc60003f06270 */
[----:B------:R-:W-:-:S10]  /*5230*/  IMAD.X R7, RZ, RZ, R7, P1 ;  /* 0x000000ffff077224 */ /* 0x000fd400008e0607 */
[----:B------:R-:W-:Y:S01]  /*5240*/  @P0 CALL.REL.NOINC `(.L_x_1042) ;  /* 0x0000001000000944 */ /* 0x000fe20003c00000 */
[----:B------:R-:W-:Y:S05]  /*5250*/  BRA `(.L_x_1043) ;  /* 0xffffbdc000007947 */ /* 0x000fea000383ffff */
.L_x_1042:
[----:B------:R-:W-:Y:S05]  /*5260*/  BRA `(.L_x_847) ;  /* 0x000045b000007947 */ /* 0x000fea0003800000 */
.L_x_848:
[----:B------:R-:W-:Y:S01]  /*5270*/  IABS R6, c[0x0][0x224] ;  /* 0x0000890000067a13 */ /* 0x000fe20000000000 */
[----:B------:R-:W-:Y:S01]  /*5280*/  IMAD.MOV.U32 R89, RZ, RZ, -0x1 ;  /* 0xffffffffff597424 */ /* 0x000fe200078e00ff */
[----:B------:R-:W-:Y:S01]  /*5290*/  IADD3 R7, P0, R121, R5, RZ ;  /* 0x0000000579077210 */ /* 0x000fe20007f1e0ff */
[----:B------:R-:W-:Y:S01]  /*52a0*/  IMAD.MOV.U32 R88, RZ, RZ, -0x1 ;  /* 0xffffffffff587424 */ /* 0x000fe200078e00ff */
[----:B------:R-:W0:Y:S01]  /*52b0*/  I2F.RP R4, R6 ;  /* 0x0000000600047306 */ /* 0x000e220000209400 */
[----:B------:R-:W-:Y:S01]  /*52c0*/  IMAD.MOV.U32 R20, RZ, RZ, -0x1 ;  /* 0xffffffffff147424 */ /* 0x000fe200078e00ff */
[----:B------:R-:W-:Y:S01]  /*52d0*/  LEA.HI.X.SX32 R2, R5, R120, 0x1, P0 ;  /* 0x0000007805027211 */ /* 0x000fe200000f0eff */
[----:B------:R-:W-:Y:S01]  /*52e0*/  IMAD.MOV.U32 R27, RZ, RZ, -0x1 ;  /* 0xffffffffff1b7424 */ /* 0x000fe200078e00ff */
[C---:B------:R-:W-:Y:S01]  /*52f0*/  LEA R8, P0, R7.reuse, c[0x0][0x168], 0x1 ;  /* 0x00005a0007087a11 */ /* 0x040fe200078008ff */
[----:B------:R-:W-:Y:S02]  /*5300*/  IMAD.MOV.U32 R26, RZ, RZ, -0x1 ;  /* 0xffffffffff1a7424 */ /* 0x000fe400078e00ff */
[----:B------:R-:W-:Y:S01]  /*5310*/  IMAD.MOV.U32 R25, RZ, RZ, -0x1 ;  /* 0xffffffffff197424 */ /* 0x000fe200078e00ff */
[----:B------:R-:W-:Y:S01]  /*5320*/  LEA.HI.X R7, R7, c[0x0][0x16c], R2, 0x1, P0 ;  /* 0x00005b0007077a11 */ /* 0x000fe200000f0c02 */
[----:B------:R-:W-:-:S02]  /*5330*/  IMAD.MOV.U32 R2, RZ, RZ, RZ ;  /* 0x000000ffff027224 */ /* 0x000fc400078e00ff */
[----:B------:R-:W-:Y:S02]  /*5340*/  IMAD.MOV.U32 R24, RZ, RZ, -0x1 ;  /* 0xffffffffff187424 */ /* 0x000fe400078e00ff */
[----:B------:R-:W-:Y:S02]  /*5350*/  IMAD.MOV.U32 R31, RZ, RZ, -0x1 ;  /* 0xffffffffff1f7424 */ /* 0x000fe400078e00ff */
[----:B------:R-:W-:Y:S01]  /*5360*/  IMAD.MOV.U32 R30, RZ, RZ, -0x1 ;  /* 0xffffffffff1e7424 */ /* 0x000fe200078e00ff */
[----:B0-----:R-:W0:Y:S01]  /*5370*/  MUFU.RCP R4, R4 ;  /* 0x0000000400047308 */ /* 0x001e220000001000 */
[----:B------:R-:W-:Y:S02]  /*5380*/  IMAD.MOV.U32 R29, RZ, RZ, -0x1 ;  /* 0xffffffffff1d7424 */ /* 0x000fe400078e00ff */
[----:B------:R-:W-:Y:S02]  /*5390*/  IMAD.MOV.U32 R28, RZ, RZ, -0x1 ;  /* 0xffffffffff1c7424 */ /* 0x000fe400078e00ff */
[----:B------:R-:W-:-:S02]  /*53a0*/  IMAD.MOV.U32 R35, RZ, RZ, -0x1 ;  /* 0xffffffffff237424 */ /* 0x000fc400078e00ff */
[----:B------:R-:W-:Y:S02]  /*53b0*/  IMAD.MOV.U32 R34, RZ, RZ, -0x1 ;  /* 0xffffffffff227424 */ /* 0x000fe400078e00ff */
[----:B------:R-:W-:Y:S02]  /*53c0*/  IMAD.MOV.U32 R33, RZ, RZ, -0x1 ;  /* 0xffffffffff217424 */ /* 0x000fe400078e00ff */
[----:B------:R-:W-:Y:S02]  /*53d0*/  IMAD.MOV.U32 R32, RZ, RZ, -0x1 ;  /* 0xffffffffff207424 */ /* 0x000fe400078e00ff */
[----:B------:R-:W-:Y:S02]  /*53e0*/  IMAD.MOV.U32 R39, RZ, RZ, -0x1 ;  /* 0xffffffffff277424 */ /* 0x000fe400078e00ff */
[----:B------:R-:W-:Y:S01]  /*53f0*/  IMAD.MOV.U32 R38, RZ, RZ, -0x1 ;  /* 0xffffffffff267424 */ /* 0x000fe200078e00ff */
[----:B0-----:R-:W-:Y:S01]  /*5400*/  IADD3 R3, R4, 0xffffffe, RZ ;  /* 0x0ffffffe04037810 */ /* 0x001fe20007ffe0ff */
[----:B------:R-:W-:-:S02]  /*5410*/  IMAD.MOV.U32 R37, RZ, RZ, -0x1 ;  /* 0xffffffffff257424 */ /* 0x000fc400078e00ff */
[----:B------:R-:W-:Y:S02]  /*5420*/  IMAD.MOV.U32 R36, RZ, RZ, -0x1 ;  /* 0xffffffffff247424 */ /* 0x000fe400078e00ff */
[----:B------:R-:W-:Y:S01]  /*5430*/  IMAD.MOV.U32 R43, RZ, RZ, -0x1 ;  /* 0xffffffffff2b7424 */ /* 0x000fe200078e00ff */
[----:B------:R-:W0:Y:S01]  /*5440*/  F2I.FTZ.U32.TRUNC.NTZ R3, R3 ;  /* 0x0000000300037305 */ /* 0x000e22000021f000 */
        /* <DEDUP_REMOVED lines=8> */
[----:B0-----:R-:W-:Y:S02]  /*54d0*/  IMAD.MOV R9, RZ, RZ, -R3 ;  /* 0x000000ffff097224 */ /* 0x001fe400078e0a03 */
[----:B------:R-:W-:-:S02]  /*54e0*/  IMAD.MOV.U32 R50, RZ, RZ, -0x1 ;  /* 0xffffffffff327424 */ /* 0x000fc400078e00ff */
[----:B------:R-:W-:Y:S02]  /*54f0*/  IMAD R9, R9, R6, RZ ;  /* 0x0000000609097224 */ /* 0x000fe400078e02ff */
[----:B------:R-:W-:Y:S02]  /*5500*/  IMAD.MOV.U32 R49, RZ, RZ, -0x1 ;  /* 0xffffffffff317424 */ /* 0x000fe400078e00ff */
[----:B------:R-:W-:-:S04]  /*5510*/  IMAD.HI.U32 R4, R3, R9, R2 ;  /* 0x0000000903047227 */ /* 0x000fc800078e0002 */
        /* <DEDUP_REMOVED lines=34> */
.L_x_1236:
[----:B------:R-:W-:-:S06]  /*5740*/  IMAD.MOV.U32 R9, RZ, RZ, R7 ;  /* 0x000000ffff097224 */ /* 0x000fcc00078e0007 */
[----:B------:R-:W2:Y:S01]  /*5750*/  LDG.E.U16.CONSTANT R9, [R8.64] ;  /* 0x0000000408097981 */ /* 0x000ea2000c1e9500 */
[----:B------:R-:W-:Y:S01]  /*5760*/  IABS R11, R5 ;  /* 0x00000005000b7213 */ /* 0x000fe20000000000 */
[----:B------:R-:W-:Y:S01]  /*5770*/  BSSY B1, `(.L_x_1044) ;  /* 0x0000018000017945 */ /* 0x000fe20003800000 */
[----:B------:R-:W-:Y:S02]  /*5780*/  IABS R3, c[0x0][0x224] ;  /* 0x0000890000037a13 */ /* 0x000fe40000000000 */
[----:B------:R-:W-:Y:S01]  /*5790*/  ISETP.GE.AND P1, PT, R5, RZ, PT ;  /* 0x000000ff0500720c */ /* 0x000fe20003f26270 */
[----:B------:R-:W-:Y:S01]  /*57a0*/  IMAD.HI.U32 R10, R4, R11, RZ ;  /* 0x0000000b040a7227 */ /* 0x000fe200078e00ff */
[----:B------:R-:W-:-:S03]  /*57b0*/  ISETP.NE.AND P2, PT, RZ, c[0x0][0x224], PT ;  /* 0x00008900ff007a0c */ /* 0x000fc60003f45270 */
[----:B------:R-:W-:-:S04]  /*57c0*/  IMAD.MOV R10, RZ, RZ, -R10 ;  /* 0x000000ffff0a7224 */ /* 0x000fc800078e0a0a */
[----:B------:R-:W-:-:S05]  /*57d0*/  IMAD R10, R3, R10, R11 ;  /* 0x0000000a030a7224 */ /* 0x000fca00078e020b */
[----:B------:R-:W-:-:S13]  /*57e0*/  ISETP.GT.U32.AND P0, PT, R6, R10, PT ;  /* 0x0000000a0600720c */ /* 0x000fda0003f04070 */
[----:B------:R-:W-:-:S05]  /*57f0*/  @!P0 IMAD.IADD R10, R10, 0x1, -R3 ;  /* 0x000000010a0a8824 */ /* 0x000fca00078e0a03 */
[----:B------:R-:W-:-:S13]  /*5800*/  ISETP.GT.U32.AND P0, PT, R6, R10, PT ;  /* 0x0000000a0600720c */ /* 0x000fda0003f04070 */
[----:B------:R-:W-:-:S04]  /*5810*/  @!P0 IMAD.IADD R10, R10, 0x1, -R3 ;  /* 0x000000010a0a8824 */ /* 0x000fc800078e0a03 */
[----:B------:R-:W-:Y:S01]  /*5820*/  @!P1 IMAD.MOV R10, RZ, RZ, -R10 ;  /* 0x000000ffff0a9224 */ /* 0x000fe200078e0a0a */
[----:B------:R-:W-:-:S06]  /*5830*/  @!P2 LOP3.LUT R10, RZ, c[0x0][0x224], RZ, 0x33, !PT ;  /* 0x00008900ff0aaa12 */ /* 0x000fcc00078e33ff */
[----:B------:R-:W2:Y:S02]  /*5840*/  I2F.F16 R10, R10 ;  /* 0x0000000a000a7306 */ /* 0x000ea40000200c00 */
[----:B--2---:R-:W-:-:S05]  /*5850*/  HFMA2 R3, R10.H0_H0, c[0x0] [0x230].H0_H0, R9.H0_H0 ;  /* 0x20008c000a037a31 */ /* 0x004fca0000040809 */
[----:B------:R-:W-:-:S05]  /*5860*/  HSETP2.GT.AND P0, PT, R3.H0_H0, R98.H1_H1, PT ;  /* 0x3000006203007234 */ /* 0x000fca0003f04800 */
[----:B------:R-:W-:-:S13]  /*5870*/  ISETP.EQ.OR P0, PT, R20, -0x1, P0 ;  /* 0xffffffff1400780c */ /* 0x000fda0000702670 */
[----:B------:R-:W-:Y:S05]  /*5880*/  @P0 BRA `(.L_x_1045) ;  /* 0x0000004000000947 */ /* 0x000fea0003800000 */
[----:B------:R-:W-:Y:S02]  /*5890*/  ISETP.GT.AND P0, PT, R20, R5, PT ;  /* 0x000000051400720c */ /* 0x000fe40003f04270 */
[----:B------:R-:W-:-:S11]  /*58a0*/  PRMT R9, R9, 0x7610, R98 ;  /* 0x0000761009097816 */ /* 0x000fd60000000062 */
[----:B------:R-:W-:-:S13]  /*58b0*/  HSETP2.NEU.OR P0, PT, R3.H0_H0, R98.H1_H1, !P0 ;  /* 0x3000006203007234 */ /* 0x000fda000470d820 */
[----:B------:R-:W-:Y:S05]  /*58c0*/  @P0 BRA `(.L_x_1046) ;  /* 0x0000002000000947 */ /* 0x000fea0003800000 */
.L_x_1045:
[----:B------:R-:W-:Y:S01]  /*58d0*/  PRMT R9, R9, 0x5410, R3 ;  /* 0x0000541009097816 */ /* 0x000fe20000000003 */
[----:B------:R-:W-:Y:S02]  /*58e0*/  IMAD.MOV.U32 R20, RZ, RZ, R5 ;  /* 0x000000ffff147224 */ /* 0x000fe400078e0005 */
.L_x_1046:
[----:B------:R-:W-:Y:S05]  /*58f0*/  BSYNC B1 ;  /* 0x0000000000017941 */ /* 0x000fea0003800000 */
.L_x_1044:
        /* <DEDUP_REMOVED lines=10> */
.L_x_1048:
[----:B------:R-:W-:Y:S01]  /*59a0*/  IMAD.MOV.U32 R3, RZ, RZ, R20 ;  /* 0x000000ffff037224 */ /* 0x000fe200078e0014 */
[----:B------:R-:W-:Y:S01]  /*59b0*/  PRMT R98, R98, 0x5410, R98 ;  /* 0x0000541062627816 */ /* 0x000fe20000000062 */
[----:B------:R-:W-:Y:S01]  /*59c0*/  IMAD.MOV.U32 R20, RZ, RZ, R27 ;  /* 0x000000ffff147224 */ /* 0x000fe200078e001b */
[----:B------:R-:W-:Y:S02]  /*59d0*/  PRMT R9, R9, 0x7632, R9 ;  /* 0x0000763209097816 */ /* 0x000fe40000000009 */
.L_x_1049:
[----:B------:R-:W-:Y:S05]  /*59e0*/  BSYNC B1 ;  /* 0x0000000000017941 */ /* 0x000fea0003800000 */
.L_x_1047:
        /* <DEDUP_REMOVED lines=11> */
.L_x_1051:
[----:B------:R-:W-:Y:S01]  /*5aa0*/  PRMT R98, R97, 0x7632, R98 ;  /* 0x0000763261627816 */ /* 0x000fe20000000062 */
[----:B------:R-:W-:Y:S01]  /*5ab0*/  IMAD.MOV.U32 R10, RZ, RZ, R3 ;  /* 0x000000ffff0a7224 */ /* 0x000fe200078e0003 */
[----:B------:R-:W-:Y:S01]  /*5ac0*/  PRMT R11, R9, 0x7610, R11 ;  /* 0x00007610090b7816 */ /* 0x000fe2000000000b */
[----:B------:R-:W-:Y:S02]  /*5ad0*/  IMAD.MOV.U32 R27, RZ, RZ, R26 ;  /* 0x000000ffff1b7224 */ /* 0x000fe400078e001a */
.L_x_1052:
[----:B------:R-:W-:Y:S05]  /*5ae0*/  BSYNC B1 ;  /* 0x0000000000017941 */ /* 0x000fea0003800000 */
.L_x_1050:
        /* <DEDUP_REMOVED lines=11> */
.L_x_1054:
[----:B------:R-:W-:Y:S01]  /*5ba0*/  PRMT R97, R97, 0x5410, R97 ;  /* 0x0000541061617816 */ /* 0x000fe20000000061 */
[----:B------:R-:W-:Y:S01]  /*5bb0*/  IMAD.MOV.U32 R3, RZ, RZ, R10 ;  /* 0x000000ffff037224 */ /* 0x000fe200078e000a */
[----:B------:R-:W-:Y:S01]  /*5bc0*/  PRMT R9, R9, 0x5410, R11 ;  /* 0x0000541009097816 */ /* 0x000fe2000000000b */
[----:B------:R-:W-:Y:S02]  /*5bd0*/  IMAD.MOV.U32 R26, RZ, RZ, R25 ;  /* 0x000000ffff1a7224 */ /* 0x000fe400078e0019 */
.L_x_1055:
[----:B------:R-:W-:Y:S05]  /*5be0*/  BSYNC B1 ;  /* 0x0000000000017941 */ /* 0x000fea0003800000 */
.L_x_1053:
        /* <DEDUP_REMOVED lines=11> */
.L_x_1057:
[----:B------:R-:W-:Y:S01]  /*5ca0*/  PRMT R97, R96, 0x7632, R97 ;  /* 0x0000763260617816 */ /* 0x000fe20000000061 */
[----:B------:R-:W-:Y:S01]  /*5cb0*/  IMAD.MOV.U32 R10, RZ, RZ, R3 ;  /* 0x000000ffff0a7224 */ /* 0x000fe200078e0003 */
[----:B------:R-:W-:Y:S01]  /*5cc0*/  PRMT R11, R11, 0x7610, R9 ;  /* 0x000076100b0b7816 */ /* 0x000fe20000000009 */
[----:B------:R-:W-:Y:S02]  /*5cd0*/  IMAD.MOV.U32 R25, RZ, RZ, R24 ;  /* 0x000000ffff197224 */ /* 0x000fe400078e0018 */
.L_x_1058:
[----:B------:R-:W-:Y:S05]  /*5ce0*/  BSYNC B1 ;  /* 0x0000000000017941 */ /* 0x000fea0003800000 */
.L_x_1056:
        /* <DEDUP_REMOVED lines=11> */
.L_x_1060:
[----:B------:R-:W-:Y:S01]  /*5da0*/  PRMT R96, R96, 0x5410, R96 ;  /* 0x0000541060607816 */ /* 0x000fe20000000060 */
[----:B------:R-:W-:Y:S01]  /*5db0*/  IMAD.MOV.U32 R3, RZ, RZ, R10 ;  /* 0x000000ffff037224 */ /* 0x000fe200078e000a */
[----:B------:R-:W-:Y:S01]  /*5dc0*/  PRMT R9, R11, 0x7632, R9 ;  /* 0x000076320b097816 */ /* 0x000fe20000000009 */
[----:B------:R-:W-:Y:S02]  /*5dd0*/  IMAD.MOV.U32 R24, RZ, RZ, R31 ;  /* 0x000000ffff187224 */ /* 0x000fe400078e001f */
.L_x_1061:
[----:B------:R-:W-:Y:S05]  /*5de0*/  BSYNC B1 ;  /* 0x0000000000017941 */ /* 0x000fea0003800000 */
.L_x_1059:
        /* <DEDUP_REMOVED lines=11> */
.L_x_1063:
[----:B------:R-:W-:Y:S01]  /*5ea0*/  PRMT R96, R95, 0x7632, R96 ;  /* 0x000076325f607816 */ /* 0x000fe20000000060 */
[----:B------:R-:W-:Y:S01]  /*5eb0*/  IMAD.MOV.U32 R10, RZ, RZ, R3 ;  /* 0x000000ffff0a7224 */ /* 0x000fe200078e0003 */
[----:B------:R-:W-:Y:S01]  /*5ec0*/  PRMT R11, R9, 0x7610, R11 ;  /* 0x00007610090b7816 */ /* 0x000fe2000000000b */
[----:B------:R-:W-:Y:S02]  /*5ed0*/  IMAD.MOV.U32 R31, RZ, RZ, R30 ;  /* 0x000000ffff1f7224 */ /* 0x000fe400078e001e */
.L_x_1064:
[----:B------:R-:W-:Y:S05]  /*5ee0*/  BSYNC B1 ;  /* 0x0000000000017941 */ /* 0x000fea0003800000 */
.L_x_1062:
        /* <DEDUP_REMOVED lines=11> */
.L_x_1066:
[----:B------:R-:W-:Y:S01]  /*5fa0*/  PRMT R95, R95, 0x5410, R95 ;  /* 0x000054105f5f7816 */ /* 0x000fe2000000005f */
[----:B------:R-:W-:Y:S01]  /*5fb0*/  IMAD.MOV.U32 R3, RZ, RZ, R10 ;  /* 0x000000ffff037224 */ /* 0x000fe200078e000a */
[----:B------:R-:W-:Y:S01]  /*5fc0*/  PRMT R9, R9, 0x5410, R11 ;  /* 0x0000541009097816 */ /* 0x000fe2000000000b */
[----:B------:R-:W-:Y:S02]  /*5fd0*/  IMAD.MOV.U32 R30, RZ, RZ, R29 ;  /* 0x000000ffff1e7224 */ /* 0x000fe400078e001d */
.L_x_1067:
[----:B------:R-:W-:Y:S05]  /*5fe0*/  BSYNC B1 ;  /* 0x0000000000017941 */ /* 0x000fea0003800000 */
.L_x_1065:
        /* <DEDUP_REMOVED lines=11> */
.L_x_1069:
[----:B------:R-:W-:Y:S01]  /*60a0*/  PRMT R95, R94, 0x7632, R95 ;  /* 0x000076325e5f7816 */ /* 0x000fe2000000005f */
[----:B------:R-:W-:Y:S01]  /*60b0*/  IMAD.MOV.U32 R10, RZ, RZ, R3 ;  /* 0x000000ffff0a7224 */ /* 0x000fe200078e0003 */
[----:B------:R-:W-:Y:S01]  /*60c0*/  PRMT R11, R11, 0x7610, R9 ;  /* 0x000076100b0b7816 */ /* 0x000fe20000000009 */
[----:B------:R-:W-:Y:S02]  /*60d0*/  IMAD.MOV.U32 R29, RZ, RZ, R28 ;  /* 0x000000ffff1d7224 */ /* 0x000fe400078e001c */
.L_x_1070:
[----:B------:R-:W-:Y:S05]  /*60e0*/  BSYNC B1 ;  /* 0x0000000000017941 */ /* 0x000fea0003800000 */
.L_x_1068:
        /* <DEDUP_REMOVED lines=11> */
.L_x_1072:
[----:B------:R-:W-:Y:S01]  /*61a0*/  PRMT R94, R94, 0x5410, R94 ;  /* 0x000054105e5e7816 */ /* 0x000fe2000000005e */
[----:B------:R-:W-:Y:S01]  /*61b0*/  IMAD.MOV.U32 R3, RZ, RZ, R10 ;  /* 0x000000ffff037224 */ /* 0x000fe200078e000a */
[----:B------:R-:W-:Y:S01]  /*61c0*/  PRMT R9, R11, 0x7632, R9 ;  /* 0x000076320b097816 */ /* 0x000fe20000000009 */
[----:B------:R-:W-:Y:S02]  /*61d0*/  IMAD.MOV.U32 R28, RZ, RZ, R35 ;  /* 0x000000ffff1c7224 */ /* 0x000fe400078e0023 */
.L_x_1073:
[----:B------:R-:W-:Y:S05]  /*61e0*/  BSYNC B1 ;  /* 0x0000000000017941 */ /* 0x000fea0003800000 */
.L_x_1071:
        /* <DEDUP_REMOVED lines=11> */
.L_x_1075:
[----:B------:R-:W-:Y:S01]  /*62a0*/  PRMT R94, R93, 0x7632, R94 ;  /* 0x000076325d5e7816 */ /* 0x000fe2000000005e */
[----:B------:R-:W-:Y:S01]  /*62b0*/  IMAD.MOV.U32 R10, RZ, RZ, R3 ;  /* 0x000000ffff0a7224 */ /* 0x000fe200078e0003 */
[----:B------:R-:W-:Y:S01]  /*62c0*/  PRMT R11, R9, 0x7610, R11 ;  /* 0x00007610090b7816 */ /* 0x000fe2000000000b */
[----:B------:R-:W-:Y:S02]  /*62d0*/  IMAD.MOV.U32 R35, RZ, RZ, R34 ;  /* 0x000000ffff237224 */ /* 0x000fe400078e0022 */
.L_x_1076:
[----:B------:R-:W-:Y:S05]  /*62e0*/  BSYNC B1 ;  /* 0x0000000000017941 */ /* 0x000fea0003800000 */
.L_x_1074:
        /* <DEDUP_REMOVED lines=11> */
.L_x_1078:
[----:B------:R-:W-:Y:S01]  /*63a0*/  PRMT R93, R93, 0x5410, R93 ;  /* 0x000054105d5d7816 */ /* 0x000fe2000000005d */
[----:B------:R-:W-:Y:S01]  /*63b0*/  IMAD.MOV.U32 R3, RZ, RZ, R10 ;  /* 0x000000ffff037224 */ /* 0x000fe200078e000a */
[----:B------:R-:W-:Y:S01]  /*63c0*/  PRMT R9, R9, 0x5410, R11 ;  /* 0x0000541009097816 */ /* 0x000fe2000000000b */
[----:B------:R-:W-:Y:S02]  /*63d0*/  IMAD.MOV.U32 R34, RZ, RZ, R33 ;  /* 0x000000ffff227224 */ /* 0x000fe400078e0021 */
.L_x_1079:
[----:B------:R-:W-:Y:S05]  /*63e0*/  BSYNC B1 ;  /* 0x0000000000017941 */ /* 0x000fea0003800000 */
.L_x_1077:
        /* <DEDUP_REMOVED lines=11> */
.L_x_1081:
[----:B------:R-:W-:Y:S01]  /*64a0*/  PRMT R93, R92, 0x7610, R93 ;  /* 0x000076105c5d7816 */ /* 0x000fe2000000005d */
[----:B------:R-:W-:Y:S01]  /*64b0*/  IMAD.MOV.U32 R10, RZ, RZ, R3 ;  /* 0x000000ffff0a7224 */ /* 0x000fe200078e0003 */
[----:B------:R-:W-:Y:S01]  /*64c0*/  PRMT R9, R9, 0x7632, R9 ;  /* 0x0000763209097816 */ /* 0x000fe20000000009 */
[----:B------:R-:W-:Y:S02]  /*64d0*/  IMAD.MOV.U32 R33, RZ, RZ, R32 ;  /* 0x000000ffff217224 */ /* 0x000fe400078e0020 */
.L_x_1082:
[----:B------:R-:W-:Y:S05]  /*64e0*/  BSYNC B1 ;  /* 0x0000000000017941 */ /* 0x000fea0003800000 */
.L_x_1080:
        /* <DEDUP_REMOVED lines=11> */
.L_x_1084:
[----:B------:R-:W-:Y:S01]  /*65a0*/  PRMT R92, R91, 0x7610, R92 ;  /* 0x000076105b5c7816 */ /* 0x000fe2000000005c */
[----:B------:R-:W-:Y:S01]  /*65b0*/  IMAD.MOV.U32 R3, RZ, RZ, R10 ;  /* 0x000000ffff037224 */ /* 0x000fe200078e000a */
[----:B------:R-:W-:Y:S01]  /*65c0*/  PRMT R11, R9, 0x7610, R11 ;  /* 0x00007610090b7816 */ /* 0x000fe2000000000b */
[----:B------:R-:W-:Y:S02]  /*65d0*/  IMAD.MOV.U32 R32, RZ, RZ, R39 ;  /* 0x000000ffff207224 */ /* 0x000fe400078e0027 */
.L_x_1085:
[----:B------:R-:W-:Y:S05]  /*65e0*/  BSYNC B1 ;  /* 0x0000000000017941 */ /* 0x000fea0003800000 */
.L_x_1083:
        /* <DEDUP_REMOVED lines=11> */
.L_x_1087:
[----:B------:R-:W-:Y:S01]  /*66a0*/  PRMT R91, R91, 0x7632, R91 ;  /* 0x000076325b5b7816 */ /* 0x000fe2000000005b */
[----:B------:R-:W-:Y:S01]  /*66b0*/  IMAD.MOV.U32 R10, RZ, RZ, R3 ;  /* 0x000000ffff0a7224 */ /* 0x000fe200078e0003 */
[----:B------:R-:W-:Y:S01]  /*66c0*/  PRMT R9, R9, 0x5410, R11 ;  /* 0x0000541009097816 */ /* 0x000fe2000000000b */
[----:B------:R-:W-:Y:S02]  /*66d0*/  IMAD.MOV.U32 R39, RZ, RZ, R38 ;  /* 0x000000ffff277224 */ /* 0x000fe400078e0026 */
.L_x_1088:
[----:B------:R-:W-:Y:S05]  /*66e0*/  BSYNC B1 ;  /* 0x0000000000017941 */ /* 0x000fea0003800000 */
.L_x_1086:
        /* <DEDUP_REMOVED lines=11> */
.L_x_1090:
[----:B------:R-:W-:Y:S01]  /*67a0*/  PRMT R91, R91, 0x5410, R90 ;  /* 0x000054105b5b7816 */ /* 0x000fe2000000005a */
[----:B------:R-:W-:Y:S01]  /*67b0*/  IMAD.MOV.U32 R3, RZ, RZ, R10 ;  /* 0x000000ffff037224 */ /* 0x000fe200078e000a */
[----:B------:R-:W-:Y:S01]  /*67c0*/  PRMT R11, R11, 0x7610, R9 ;  /* 0x000076100b0b7816 */ /* 0x000fe20000000009 */
[----:B------:R-:W-:Y:S02]  /*67d0*/  IMAD.MOV.U32 R38, RZ, RZ, R37 ;  /* 0x000000ffff267224 */ /* 0x000fe400078e0025 */
.L_x_1091:
[----:B------:R-:W-:Y:S05]  /*67e0*/  BSYNC B1 ;  /* 0x0000000000017941 */ /* 0x000fea0003800000 */
.L_x_1089:
        /* <DEDUP_REMOVED lines=11> */
.L_x_1093:
[----:B------:R-:W-:Y:S01]  /*68a0*/  PRMT R90, R90, 0x7632, R90 ;  /* 0x000076325a5a7816 */ /* 0x000fe2000000005a */
[----:B------:R-:W-:Y:S01]  /*68b0*/  IMAD.MOV.U32 R10, RZ, RZ, R3 ;  /* 0x000000ffff0a7224 */ /* 0x000fe200078e0003 */
[----:B------:R-:W-:Y:S01]  /*68c0*/  PRMT R9, R9, 0x7610, R11 ;  /* 0x0000761009097816 */ /* 0x000fe2000000000b */
[----:B------:R-:W-:Y:S02]  /*68d0*/  IMAD.MOV.U32 R37, RZ, RZ, R36 ;  /* 0x000000ffff257224 */ /* 0x000fe400078e0024 */
.L_x_1094:
[----:B------:R-:W-:Y:S05]  /*68e0*/  BSYNC B1 ;  /* 0x0000000000017941 */ /* 0x000fea0003800000 */
.L_x_1092:
        /* <DEDUP_REMOVED lines=11> */
.L_x_1096:
[----:B------:R-:W-:Y:S01]  /*69a0*/  PRMT R90, R90, 0x5410, R0 ;  /* 0x000054105a5a7816 */ /* 0x000fe20000000000 */
[----:B------:R-:W-:Y:S01]  /*69b0*/  IMAD.MOV.U32 R3, RZ, RZ, R10 ;  /* 0x000000ffff037224 */ /* 0x000fe200078e000a */
[----:B------:R-:W-:Y:S01]  /*69c0*/  PRMT R11, R11, 0x7610, R9 ;  /* 0x000076100b0b7816 */ /* 0x000fe20000000009 */
[----:B------:R-:W-:Y:S02]  /*69d0*/  IMAD.MOV.U32 R36, RZ, RZ, R43 ;  /* 0x000000ffff247224 */ /* 0x000fe400078e002b */
.L_x_1097:
[----:B------:R-:W-:Y:S05]  /*69e0*/  BSYNC B1 ;  /* 0x0000000000017941 */ /* 0x000fea0003800000 */
.L_x_1095:
        /* <DEDUP_REMOVED lines=11> */
.L_x_1099:
[----:B------:R-:W-:Y:S01]  /*6aa0*/  PRMT R0, R0, 0x7632, R0 ;  /* 0x0000763200007816 */ /* 0x000fe20000000000 */
[----:B------:R-:W-:Y:S01]  /*6ab0*/  IMAD.MOV.U32 R10, RZ, RZ, R3 ;  /* 0x000000ffff0a7224 */ /* 0x000fe200078e0003 */
[----:B------:R-:W-:Y:S01]  /*6ac0*/  PRMT R9, R9, 0x7610, R11 ;  /* 0x0000761009097816 */ /* 0x000fe2000000000b */
[----:B------:R-:W-:Y:S02]  /*6ad0*/  IMAD.MOV.U32 R43, RZ, RZ, R42 ;  /* 0x000000ffff2b7224 */ /* 0x000fe400078e002a */
.L_x_1100:
[----:B------:R-:W-:Y:S05]  /*6ae0*/  BSYNC B1 ;  /* 0x0000000000017941 */ /* 0x000fea0003800000 */
.L_x_1098:
        /* <DEDUP_REMOVED lines=11> */
.L_x_1102:
[----:B------:R-:W-:Y:S01]  /*6ba0*/  PRMT R0, R0, 0x7610, R92 ;  /* 0x0000761000007816 */ /* 0x000fe2000000005c */
[----:B------:R-:W-:Y:S01]  /*6bb0*/  IMAD.MOV.U32 R3, RZ, RZ, R10 ;  /* 0x000000ffff037224 */ /* 0x000fe200078e000a */
[----:B------:R-:W-:Y:S01]  /*6bc0*/  PRMT R9, R9, 0x7632, R9 ;  /* 0x0000763209097816 */ /* 0x000fe20000000009 */
[----:B------:R-:W-:Y:S02]  /*6bd0*/  IMAD.MOV.U32 R42, RZ, RZ, R41 ;  /* 0x000000ffff2a7224 */ /* 0x000fe400078e0029 */
.L_x_1103:
[----:B------:R-:W-:Y:S05]  /*6be0*/  BSYNC B1 ;  /* 0x0000000000017941 */ /* 0x000fea0003800000 */
.L_x_1101:
        /* <DEDUP_REMOVED lines=11> */
.L_x_1105:
[----:B------:R-:W-:Y:S01]  /*6ca0*/  PRMT R92, R92, 0x7610, R99 ;  /* 0x000076105c5c7816 */ /* 0x000fe20000000063 */
[----:B------:R-:W-:Y:S01]  /*6cb0*/  IMAD.MOV.U32 R10, RZ, RZ, R3 ;  /* 0x000000ffff0a7224 */ /* 0x000fe200078e0003 */
[----:B------:R-:W-:Y:S01]  /*6cc0*/  PRMT R11, R9, 0x7610, R11 ;  /* 0x00007610090b7816 */ /* 0x000fe2000000000b */
[----:B------:R-:W-:Y:S02]  /*6cd0*/  IMAD.MOV.U32 R41, RZ, RZ, R40 ;  /* 0x000000ffff297224 */ /* 0x000fe400078e0028 */
.L_x_1106:
[----:B------:R-:W-:Y:S05]  /*6ce0*/  BSYNC B1 ;  /* 0x0000000000017941 */ /* 0x000fea0003800000 */
.L_x_1104:
        /* <DEDUP_REMOVED lines=11> */
.L_x_1108:
[----:B------:R-:W-:Y:S01]  /*6da0*/  PRMT R99, R99, 0x5410, R99 ;  /* 0x0000541063637816 */ /* 0x000fe20000000063 */
[----:B------:R-:W-:Y:S01]  /*6db0*/  IMAD.MOV.U32 R3, RZ, RZ, R10 ;  /* 0x000000ffff037224 */ /* 0x000fe200078e000a */
[----:B------:R-:W-:Y:S01]  /*6dc0*/  PRMT R9, R9, 0x5410, R11 ;  /* 0x0000541009097816 */ /* 0x000fe2000000000b */
[----:B------:R-:W-:Y:S02]  /*6dd0*/  IMAD.MOV.U32 R40, RZ, RZ, R47 ;  /* 0x000000ffff287224 */ /* 0x000fe400078e002f */
.L_x_1109:
[----:B------:R-:W-:Y:S05]  /*6de0*/  BSYNC B1 ;  /* 0x0000000000017941 */ /* 0x000fea0003800000 */
.L_x_1107:
        /* <DEDUP_REMOVED lines=11> */
.L_x_1111:
[----:B------:R-:W-:Y:S01]  /*6ea0*/  PRMT R99, R100, 0x7632, R99 ;  /* 0x0000763264637816 */ /* 0x000fe20000000063 */
[----:B------:R-:W-:Y:S01]  /*6eb0*/  IMAD.MOV.U32 R10, RZ, RZ, R3 ;  /* 0x000000ffff0a7224 */ /* 0x000fe200078e0003 */
[----:B------:R-:W-:Y:S01]  /*6ec0*/  PRMT R11, R11, 0x7610, R9 ;  /* 0x000076100b0b7816 */ /* 0x000fe20000000009 */
[----:B------:R-:W-:Y:S02]  /*6ed0*/  IMAD.MOV.U32 R47, RZ, RZ, R46 ;  /* 0x000000ffff2f7224 */ /* 0x000fe400078e002e */
.L_x_1112:
[----:B------:R-:W-:Y:S05]  /*6ee0*/  BSYNC B1 ;  /* 0x0000000000017941 */ /* 0x000fea0003800000 */
.L_x_1110:
        /* <DEDUP_REMOVED lines=11> */
.L_x_1114:
[----:B------:R-:W-:Y:S01]  /*6fa0*/  PRMT R100, R100, 0x5410, R100 ;  /* 0x0000541064647816 */ /* 0x000fe20000000064 */
[----:B------:R-:W-:Y:S01]  /*6fb0*/  IMAD.MOV.U32 R3, RZ, RZ, R10 ;  /* 0x000000ffff037224 */ /* 0x000fe200078e000a */
[----:B------:R-:W-:Y:S01]  /*6fc0*/  PRMT R9, R11, 0x7632, R9 ;  /* 0x000076320b097816 */ /* 0x000fe20000000009 */
[----:B------:R-:W-:Y:S02]  /*6fd0*/  IMAD.MOV.U32 R46, RZ, RZ, R45 ;  /* 0x000000ffff2e7224 */ /* 0x000fe400078e002d */
.L_x_1115:
[----:B------:R-:W-:Y:S05]  /*6fe0*/  BSYNC B1 ;  /* 0x0000000000017941 */ /* 0x000fea0003800000 */
.L_x_1113:
        /* <DEDUP_REMOVED lines=11> */
.L_x_1117:
[----:B------:R-:W-:Y:S01]  /*70a0*/  PRMT R100, R101, 0x7632, R100 ;  /* 0x0000763265647816 */ /* 0x000fe20000000064 */
[----:B------:R-:W-:Y:S01]  /*70b0*/  IMAD.MOV.U32 R10, RZ, RZ, R3 ;  /* 0x000000ffff0a7224 */ /* 0x000fe200078e0003 */
[----:B------:R-:W-:Y:S01]  /*70c0*/  PRMT R11, R9, 0x7610, R11 ;  /* 0x00007610090b7816 */ /* 0x000fe2000000000b */
[----:B------:R-:W-:Y:S02]  /*70d0*/  IMAD.MOV.U32 R45, RZ, RZ, R44 ;  /* 0x000000ffff2d7224 */ /* 0x000fe400078e002c */
.L_x_1118:
[----:B------:R-:W-:Y:S05]  /*70e0*/  BSYNC B1 ;  /* 0x0000000000017941 */ /* 0x000fea0003800000 */
.L_x_1116:
        /* <DEDUP_REMOVED lines=11> */
.L_x_1120:
[----:B------:R-:W-:Y:S01]  /*71a0*/  PRMT R101, R101, 0x5410, R101 ;  /* 0x0000541065657816 */ /* 0x000fe20000000065 */
[----:B------:R-:W-:Y:S01]  /*71b0*/  IMAD.MOV.U32 R3, RZ, RZ, R10 ;  /* 0x000000ffff037224 */ /* 0x000fe200078e000a */
[----:B------:R-:W-:Y:S01]  /*71c0*/  PRMT R9, R9, 0x5410, R11 ;  /* 0x0000541009097816 */ /* 0x000fe2000000000b */
[----:B------:R-:W-:Y:S02]  /*71d0*/  IMAD.MOV.U32 R44, RZ, RZ, R51 ;  /* 0x000000ffff2c7224 */ /* 0x000fe400078e0033 */
.L_x_1121:
[----:B------:R-:W-:Y:S05]  /*71e0*/  BSYNC B1 ;  /* 0x0000000000017941 */ /* 0x000fea0003800000 */
.L_x_1119:
        /* <DEDUP_REMOVED lines=11> */
.L_x_1123:
[----:B------:R-:W-:Y:S01]  /*72a0*/  PRMT R101, R102, 0x7632, R101 ;  /* 0x0000763266657816 */ /* 0x000fe20000000065 */
[----:B------:R-:W-:Y:S01]  /*72b0*/  IMAD.MOV.U32 R10, RZ, RZ, R3 ;  /* 0x000000ffff0a7224 */ /* 0x000fe200078e0003 */
[----:B------:R-:W-:Y:S01]  /*72c0*/  PRMT R11, R11, 0x7610, R9 ;  /* 0x000076100b0b7816 */ /* 0x000fe20000000009 */
[----:B------:R-:W-:Y:S02]  /*72d0*/  IMAD.MOV.U32 R51, RZ, RZ, R50 ;  /* 0x000000ffff337224 */ /* 0x000fe400078e0032 */
.L_x_1124:
[----:B------:R-:W-:Y:S05]  /*72e0*/  BSYNC B1 ;  /* 0x0000000000017941 */ /* 0x000fea0003800000 */
.L_x_1122:
        /* <DEDUP_REMOVED lines=11> */
.L_x_1126:
[----:B------:R-:W-:Y:S01]  /*73a0*/  PRMT R102, R102, 0x5410, R102 ;  /* 0x0000541066667816 */ /* 0x000fe20000000066 */
[----:B------:R-:W-:Y:S01]  /*73b0*/  IMAD.MOV.U32 R3, RZ, RZ, R10 ;  /* 0x000000ffff037224 */ /* 0x000fe200078e000a */
[----:B------:R-:W-:Y:S01]  /*73c0*/  PRMT R9, R11, 0x7632, R9 ;  /* 0x000076320b097816 */ /* 0x000fe20000000009 */
[----:B------:R-:W-:Y:S02]  /*73d0*/  IMAD.MOV.U32 R50, RZ, RZ, R49 ;  /* 0x000000ffff327224 */ /* 0x000fe400078e0031 */
.L_x_1127:
[----:B------:R-:W-:Y:S05]  /*73e0*/  BSYNC B1 ;  /* 0x0000000000017941 */ /* 0x000fea0003800000 */
.L_x_1125:
        /* <DEDUP_REMOVED lines=11> */
.L_x_1129:
[----:B------:R-:W-:Y:S01]  /*74a0*/  PRMT R102, R103, 0x7632, R102 ;  /* 0x0000763267667816 */ /* 0x000fe20000000066 */
[----:B------:R-:W-:Y:S01]  /*74b0*/  IMAD.MOV.U32 R10, RZ, RZ, R3 ;  /* 0x000000ffff0a7224 */ /* 0x000fe200078e0003 */
[----:B------:R-:W-:Y:S01]  /*74c0*/  PRMT R11, R9, 0x7610, R11 ;  /* 0x00007610090b7816 */ /* 0x000fe2000000000b */
[----:B------:R-:W-:Y:S02]  /*74d0*/  IMAD.MOV.U32 R49, RZ, RZ, R48 ;  /* 0x000000ffff317224 */ /* 0x000fe400078e0030 */
.L_x_1130:
[----:B------:R-:W-:Y:S05]  /*74e0*/  BSYNC B1 ;  /* 0x0000000000017941 */ /* 0x000fea0003800000 */
.L_x_1128:
        /* <DEDUP_REMOVED lines=11> */
.L_x_1132:
[----:B------:R-:W-:Y:S01]  /*75a0*/  PRMT R103, R103, 0x5410, R103 ;  /* 0x0000541067677816 */ /* 0x000fe20000000067 */
[----:B------:R-:W-:Y:S01]  /*75b0*/  IMAD.MOV.U32 R3, RZ, RZ, R10 ;  /* 0x000000ffff037224 */ /* 0x000fe200078e000a */
[----:B------:R-:W-:Y:S01]  /*75c0*/  PRMT R9, R9, 0x5410, R11 ;  /* 0x0000541009097816 */ /* 0x000fe2000000000b */
[----:B------:R-:W-:Y:S02]  /*75d0*/  IMAD.MOV.U32 R48, RZ, RZ, R55 ;  /* 0x000000ffff307224 */ /* 0x000fe400078e0037 */
.L_x_1133:
[----:B------:R-:W-:Y:S05]  /*75e0*/  BSYNC B1 ;  /* 0x0000000000017941 */ /* 0x000fea0003800000 */
.L_x_1131:
        /* <DEDUP_REMOVED lines=11> */
.L_x_1135:
[----:B------:R-:W-:Y:S01]  /*76a0*/  PRMT R103, R104, 0x7632, R103 ;  /* 0x0000763268677816 */ /* 0x000fe20000000067 */
[----:B------:R-:W-:Y:S01]  /*76b0*/  IMAD.MOV.U32 R10, RZ, RZ, R3 ;  /* 0x000000ffff0a7224 */ /* 0x000fe200078e0003 */
[----:B------:R-:W-:Y:S01]  /*76c0*/  PRMT R11, R11, 0x7610, R9 ;  /* 0x000076100b0b7816 */ /* 0x000fe20000000009 */
[----:B------:R-:W-:Y:S02]  /*76d0*/  IMAD.MOV.U32 R55, RZ, RZ, R54 ;  /* 0x000000ffff377224 */ /* 0x000fe400078e0036 */
.L_x_1136:
[----:B------:R-:W-:Y:S05]  /*76e0*/  BSYNC B1 ;  /* 0x0000000000017941 */ /* 0x000fea0003800000 */
.L_x_1134:
        /* <DEDUP_REMOVED lines=11> */
.L_x_1138:
[----:B------:R-:W-:Y:S01]  /*77a0*/  PRMT R104, R104, 0x5410, R104 ;  /* 0x0000541068687816 */ /* 0x000fe20000000068 */
[----:B------:R-:W-:Y:S01]  /*77b0*/  IMAD.MOV.U32 R3, RZ, RZ, R10 ;  /* 0x000000ffff037224 */ /* 0x000fe200078e000a */
[----:B------:R-:W-:Y:S01]  /*77c0*/  PRMT R9, R11, 0x7632, R9 ;  /* 0x000076320b097816 */ /* 0x000fe20000000009 */
[----:B------:R-:W-:Y:S02]  /*77d0*/  IMAD.MOV.U32 R54, RZ, RZ, R53 ;  /* 0x000000ffff367224 */ /* 0x000fe400078e0035 */
.L_x_1139:
[----:B------:R-:W-:Y:S05]  /*77e0*/  BSYNC B1 ;  /* 0x0000000000017941 */ /* 0x000fea0003800000 */
.L_x_1137:
        /* <DEDUP_REMOVED lines=11> */
.L_x_1141:
[----:B------:R-:W-:Y:S01]  /*78a0*/  PRMT R104, R105, 0x7632, R104 ;  /* 0x0000763269687816 */ /* 0x000fe20000000068 */
[----:B------:R-:W-:Y:S01]  /*78b0*/  IMAD.MOV.U32 R10, RZ, RZ, R3 ;  /* 0x000000ffff0a7224 */ /* 0x000fe200078e0003 */
[----:B------:R-:W-:Y:S01]  /*78c0*/  PRMT R11, R9, 0x7610, R11 ;  /* 0x00007610090b7816 */ /* 0x000fe2000000000b */
[----:B------:R-:W-:Y:S02]  /*78d0*/  IMAD.MOV.U32 R53, RZ, RZ, R52 ;  /* 0x000000ffff357224 */ /* 0x000fe400078e0034 */
.L_x_1142:
[----:B------:R-:W-:Y:S05]  /*78e0*/  BSYNC B1 ;  /* 0x0000000000017941 */ /* 0x000fea0003800000 */
.L_x_1140:
        /* <DEDUP_REMOVED lines=11> */
.L_x_1144:
[----:B------:R-:W-:Y:S01]  /*79a0*/  PRMT R105, R105, 0x5410, R105 ;  /* 0x0000541069697816 */ /* 0x000fe20000000069 */
[----:B------:R-:W-:Y:S01]  /*79b0*/  IMAD.MOV.U32 R3, RZ, RZ, R10 ;  /* 0x000000ffff037224 */ /* 0x000fe200078e000a */
[----:B------:R-:W-:Y:S01]  /*79c0*/  PRMT R9, R9, 0x5410, R11 ;  /* 0x0000541009097816 */ /* 0x000fe2000000000b */
[----:B------:R-:W-:Y:S02]  /*79d0*/  IMAD.MOV.U32 R52, RZ, RZ, R59 ;  /* 0x000000ffff347224 */ /* 0x000fe400078e003b */
.L_x_1145:
[----:B------:R-:W-:Y:S05]  /*79e0*/  BSYNC B1 ;  /* 0x0000000000017941 */ /* 0x000fea0003800000 */
.L_x_1143:
        /* <DEDUP_REMOVED lines=11> */
.L_x_1147:
[----:B------:R-:W-:Y:S01]  /*7aa0*/  PRMT R105, R106, 0x7632, R105 ;  /* 0x000076326a697816 */ /* 0x000fe20000000069 */
[----:B------:R-:W-:Y:S01]  /*7ab0*/  IMAD.MOV.U32 R10, RZ, RZ, R3 ;  /* 0x000000ffff0a7224 */ /* 0x000fe200078e0003 */
[----:B------:R-:W-:Y:S01]  /*7ac0*/  PRMT R11, R11, 0x7610, R9 ;  /* 0x000076100b0b7816 */ /* 0x000fe20000000009 */
[----:B------:R-:W-:Y:S02]  /*7ad0*/  IMAD.MOV.U32 R59, RZ, RZ, R58 ;  /* 0x000000ffff3b7224 */ /* 0x000fe400078e003a */
.L_x_1148:
[----:B------:R-:W-:Y:S05]  /*7ae0*/  BSYNC B1 ;  /* 0x0000000000017941 */ /* 0x000fea0003800000 */
.L_x_1146:
        /* <DEDUP_REMOVED lines=11> */
.L_x_1150:
[----:B------:R-:W-:Y:S01]  /*7ba0*/  PRMT R106, R106, 0x5410, R106 ;  /* 0x000054106a6a7816 */ /* 0x000fe2000000006a */
[----:B------:R-:W-:Y:S01]  /*7bb0*/  IMAD.MOV.U32 R3, RZ, RZ, R10 ;  /* 0x000000ffff037224 */ /* 0x000fe200078e000a */
[----:B------:R-:W-:Y:S01]  /*7bc0*/  PRMT R9, R11, 0x7632, R9 ;  /* 0x000076320b097816 */ /* 0x000fe20000000009 */
[----:B------:R-:W-:Y:S02]  /*7bd0*/  IMAD.MOV.U32 R58, RZ, RZ, R57 ;  /* 0x000000ffff3a7224 */ /* 0x000fe400078e0039 */
.L_x_1151:
[----:B------:R-:W-:Y:S05]  /*7be0*/  BSYNC B1 ;  /* 0x0000000000017941 */ /* 0x000fea0003800000 */
.L_x_1149:
        /* <DEDUP_REMOVED lines=11> */
.L_x_1153:
[----:B------:R-:W-:Y:S01]  /*7ca0*/  PRMT R106, R107, 0x7632, R106 ;  /* 0x000076326b6a7816 */ /* 0x000fe2000000006a */
[----:B------:R-:W-:Y:S01]  /*7cb0*/  IMAD.MOV.U32 R10, RZ, RZ, R3 ;  /* 0x000000ffff0a7224 */ /* 0x000fe200078e0003 */
[----:B------:R-:W-:Y:S01]  /*7cc0*/  PRMT R11, R9, 0x7610, R11 ;  /* 0x00007610090b7816 */ /* 0x000fe2000000000b */
[----:B------:R-:W-:Y:S02]  /*7cd0*/  IMAD.MOV.U32 R57, RZ, RZ, R56 ;  /* 0x000000ffff397224 */ /* 0x000fe400078e0038 */
.L_x_1154:
[----:B------:R-:W-:Y:S05]  /*7ce0*/  BSYNC B1 ;  /* 0x0000000000017941 */ /* 0x000fea0003800000 */
.L_x_1152:
        /* <DEDUP_REMOVED lines=11> */
.L_x_1156:
[----:B------:R-:W-:Y:S01]  /*7da0*/  PRMT R107, R107, 0x5410, R107 ;  /* 0x000054106b6b7816 */ /* 0x000fe2000000006b */
[----:B------:R-:W-:Y:S01]  /*7db0*/  IMAD.MOV.U32 R3, RZ, RZ, R10 ;  /* 0x000000ffff037224 */ /* 0x000fe200078e000a */
[----:B------:R-:W-:Y:S01]  /*7dc0*/  PRMT R9, R9, 0x5410, R11 ;  /* 0x0000541009097816 */ /* 0x000fe2000000000b */
[----:B------:R-:W-:Y:S02]  /*7dd0*/  IMAD.MOV.U32 R56, RZ, RZ, R63 ;  /* 0x000000ffff387224 */ /* 0x000fe400078e003f */
.L_x_1157:
[----:B------:R-:W-:Y:S05]  /*7de0*/  BSYNC B1 ;  /* 0x0000000000017941 */ /* 0x000fea0003800000 */
.L_x_1155:
        /* <DEDUP_REMOVED lines=11> */
.L_x_1159:
[----:B------:R-:W-:Y:S01]  /*7ea0*/  PRMT R107, R108, 0x7632, R107 ;  /* 0x000076326c6b7816 */ /* 0x000fe2000000006b */
[----:B------:R-:W-:Y:S01]  /*7eb0*/  IMAD.MOV.U32 R10, RZ, RZ, R3 ;  /* 0x000000ffff0a7224 */ /* 0x000fe200078e0003 */
[----:B------:R-:W-:Y:S01]  /*7ec0*/  PRMT R11, R11, 0x7610, R9 ;  /* 0x000076100b0b7816 */ /* 0x000fe20000000009 */
[----:B------:R-:W-:Y:S02]  /*7ed0*/  IMAD.MOV.U32 R63, RZ, RZ, R62 ;  /* 0x000000ffff3f7224 */ /* 0x000fe400078e003e */
.L_x_1160:
[----:B------:R-:W-:Y:S05]  /*7ee0*/  BSYNC B1 ;  /* 0x0000000000017941 */ /* 0x000fea0003800000 */
.L_x_1158:
        /* <DEDUP_REMOVED lines=11> */
.L_x_1162:
[----:B------:R-:W-:Y:S01]  /*7fa0*/  PRMT R108, R108, 0x5410, R108 ;  /* 0x000054106c6c7816 */ /* 0x000fe2000000006c */
[----:B------:R-:W-:Y:S01]  /*7fb0*/  IMAD.MOV.U32 R3, RZ, RZ, R10 ;  /* 0x000000ffff037224 */ /* 0x000fe200078e000a */
[----:B------:R-:W-:Y:S01]  /*7fc0*/  PRMT R9, R11, 0x7632, R9 ;  /* 0x000076320b097816 */ /* 0x000fe20000000009 */
[----:B------:R-:W-:Y:S02]  /*7fd0*/  IMAD.MOV.U32 R62, RZ, RZ, R61 ;  /* 0x000000ffff3e7224 */ /* 0x000fe400078e003d */
.L_x_1163:
[----:B------:R-:W-:Y:S05]  /*7fe0*/  BSYNC B1 ;  /* 0x0000000000017941 */ /* 0x000fea0003800000 */
.L_x_1161:
        /* <DEDUP_REMOVED lines=11> */
.L_x_1165:
[----:B------:R-:W-:Y:S01]  /*80a0*/  PRMT R108, R109, 0x7632, R108 ;  /* 0x000076326d6c7816 */ /* 0x000fe2000000006c */
[----:B------:R-:W-:Y:S01]  /*80b0*/  IMAD.MOV.U32 R10, RZ, RZ, R3 ;  /* 0x000000ffff0a7224 */ /* 0x000fe200078e0003 */
[----:B------:R-:W-:Y:S01]  /*80c0*/  PRMT R11, R9, 0x7610, R11 ;  /* 0x00007610090b7816 */ /* 0x000fe2000000000b */
[----:B------:R-:W-:Y:S02]  /*80d0*/  IMAD.MOV.U32 R61, RZ, RZ, R60 ;  /* 0x000000ffff3d7224 */ /* 0x000fe400078e003c */
.L_x_1166:
[----:B------:R-:W-:Y:S05]  /*80e0*/  BSYNC B1 ;  /* 0x0000000000017941 */ /* 0x000fea0003800000 */
.L_x_1164:
        /* <DEDUP_REMOVED lines=11> */
.L_x_1168:
[----:B------:R-:W-:Y:S01]  /*81a0*/  PRMT R109, R109, 0x5410, R109 ;  /* 0x000054106d6d7816 */ /* 0x000fe2000000006d */
[----:B------:R-:W-:Y:S01]  /*81b0*/  IMAD.MOV.U32 R3, RZ, RZ, R10 ;  /* 0x000000ffff037224 */ /* 0x000fe200078e000a */
[----:B------:R-:W-:Y:S01]  /*81c0*/  PRMT R9, R9, 0x5410, R11 ;  /* 0x0000541009097816 */ /* 0x000fe2000000000b */
[----:B------:R-:W-:Y:S02]  /*81d0*/  IMAD.MOV.U32 R60, RZ, RZ, R67 ;  /* 0x000000ffff3c7224 */ /* 0x000fe400078e0043 */
.L_x_1169:
[----:B------:R-:W-:Y:S05]  /*81e0*/  BSYNC B1 ;  /* 0x0000000000017941 */ /* 0x000fea0003800000 */
.L_x_1167:
        /* <DEDUP_REMOVED lines=11> */
.L_x_1171:
[----:B------:R-:W-:Y:S01]  /*82a0*/  PRMT R109, R110, 0x7632, R109 ;  /* 0x000076326e6d7816 */ /* 0x000fe2000000006d */
[----:B------:R-:W-:Y:S01]  /*82b0*/  IMAD.MOV.U32 R10, RZ, RZ, R3 ;  /* 0x000000ffff0a7224 */ /* 0x000fe200078e0003 */
[----:B------:R-:W-:Y:S01]  /*82c0*/  PRMT R11, R11, 0x7610, R9 ;  /* 0x000076100b0b7816 */ /* 0x000fe20000000009 */
[----:B------:R-:W-:Y:S02]  /*82d0*/  IMAD.MOV.U32 R67, RZ, RZ, R66 ;  /* 0x000000ffff437224 */ /* 0x000fe400078e0042 */
.L_x_1172:
[----:B------:R-:W-:Y:S05]  /*82e0*/  BSYNC B1 ;  /* 0x0000000000017941 */ /* 0x000fea0003800000 */
.L_x_1170:
        /* <DEDUP_REMOVED lines=11> */
.L_x_1174:
[----:B------:R-:W-:Y:S01]  /*83a0*/  PRMT R110, R110, 0x5410, R110 ;  /* 0x000054106e6e7816 */ /* 0x000fe2000000006e */
[----:B------:R-:W-:Y:S01]  /*83b0*/  IMAD.MOV.U32 R3, RZ, RZ, R10 ;  /* 0x000000ffff037224 */ /* 0x000fe200078e000a */
[----:B------:R-:W-:Y:S01]  /*83c0*/  PRMT R9, R11, 0x7632, R9 ;  /* 0x000076320b097816 */ /* 0x000fe20000000009 */
[----:B------:R-:W-:Y:S02]  /*83d0*/  IMAD.MOV.U32 R66, RZ, RZ, R65 ;  /* 0x000000ffff427224 */ /* 0x000fe400078e0041 */
.L_x_1175:
[----:B------:R-:W-:Y:S05]  /*83e0*/  BSYNC B1 ;  /* 0x0000000000017941 */ /* 0x000fea0003800000 */
.L_x_1173:
        /* <DEDUP_REMOVED lines=11> */
.L_x_1177:
[----:B------:R-:W-:Y:S01]  /*84a0*/  PRMT R110, R111, 0x7632, R110 ;  /* 0x000076326f6e7816 */ /* 0x000fe2000000006e */
[----:B------:R-:W-:Y:S01]  /*84b0*/  IMAD.MOV.U32 R10, RZ, RZ, R3 ;  /* 0x000000ffff0a7224 */ /* 0x000fe200078e0003 */
[----:B------:R-:W-:Y:S01]  /*84c0*/  PRMT R11, R9, 0x7610, R11 ;  /* 0x00007610090b7816 */ /* 0x000fe2000000000b */
[----:B------:R-:W-:Y:S02]  /*84d0*/  IMAD.MOV.U32 R65, RZ, RZ, R64 ;  /* 0x000000ffff417224 */ /* 0x000fe400078e0040 */
.L_x_1178:
[----:B------:R-:W-:Y:S05]  /*84e0*/  BSYNC B1 ;  /* 0x0000000000017941 */ /* 0x000fea0003800000 */
.L_x_1176:
        /* <DEDUP_REMOVED lines=11> */
.L_x_1180:
[----:B------:R-:W-:Y:S01]  /*85a0*/  PRMT R111, R111, 0x5410, R111 ;  /* 0x000054106f6f7816 */ /* 0x000fe2000000006f */
[----:B------:R-:W-:Y:S01]  /*85b0*/  IMAD.MOV.U32 R3, RZ, RZ, R10 ;  /* 0x000000ffff037224 */ /* 0x000fe200078e000a */
[----:B------:R-:W-:Y:S01]  /*85c0*/  PRMT R9, R9, 0x5410, R11 ;  /* 0x0000541009097816 */ /* 0x000fe2000000000b */
[----:B------:R-:W-:Y:S02]  /*85d0*/  IMAD.MOV.U32 R64, RZ, RZ, R71 ;  /* 0x000000ffff407224 */ /* 0x000fe400078e0047 */
.L_x_1181:
[----:B------:R-:W-:Y:S05]  /*85e0*/  BSYNC B1 ;  /* 0x0000000000017941 */ /* 0x000fea0003800000 */
.L_x_1179:
        /* <DEDUP_REMOVED lines=11> */
.L_x_1183:
[----:B------:R-:W-:Y:S01]  /*86a0*/  PRMT R111, R112, 0x7632, R111 ;  /* 0x00007632706f7816 */ /* 0x000fe2000000006f */
[----:B------:R-:W-:Y:S01]  /*86b0*/  IMAD.MOV.U32 R10, RZ, RZ, R3 ;  /* 0x000000ffff0a7224 */ /* 0x000fe200078e0003 */
[----:B------:R-:W-:Y:S01]  /*86c0*/  PRMT R11, R11, 0x7610, R9 ;  /* 0x000076100b0b7816 */ /* 0x000fe20000000009 */
[----:B------:R-:W-:Y:S02]  /*86d0*/  IMAD.MOV.U32 R71, RZ, RZ, R70 ;  /* 0x000000ffff477224 */ /* 0x000fe400078e0046 */
.L_x_1184:
[----:B------:R-:W-:Y:S05]  /*86e0*/  BSYNC B1 ;  /* 0x0000000000017941 */ /* 0x000fea0003800000 */
.L_x_1182:
        /* <DEDUP_REMOVED lines=11> */
.L_x_1186:
[----:B------:R-:W-:Y:S01]  /*87a0*/  PRMT R112, R112, 0x5410, R112 ;  /* 0x0000541070707816 */ /* 0x000fe20000000070 */
[----:B------:R-:W-:Y:S01]  /*87b0*/  IMAD.MOV.U32 R3, RZ, RZ, R10 ;  /* 0x000000ffff037224 */ /* 0x000fe200078e000a */
[----:B------:R-:W-:Y:S01]  /*87c0*/  PRMT R9, R11, 0x7632, R9 ;  /* 0x000076320b097816 */ /* 0x000fe20000000009 */
[----:B------:R-:W-:Y:S02]  /*87d0*/  IMAD.MOV.U32 R70, RZ, RZ, R69 ;  /* 0x000000ffff467224 */ /* 0x000fe400078e0045 */
.L_x_1187:
[----:B------:R-:W-:Y:S05]  /*87e0*/  BSYNC B1 ;  /* 0x0000000000017941 */ /* 0x000fea0003800000 */
.L_x_1185:
        /* <DEDUP_REMOVED lines=11> */
.L_x_1189:
[----:B------:R-:W-:Y:S01]  /*88a0*/  PRMT R112, R113, 0x7632, R112 ;  /* 0x0000763271707816 */ /* 0x000fe20000000070 */
[----:B------:R-:W-:Y:S01]  /*88b0*/  IMAD.MOV.U32 R10, RZ, RZ, R3 ;  /* 0x000000ffff0a7224 */ /* 0x000fe200078e0003 */
[----:B------:R-:W-:Y:S01]  /*88c0*/  PRMT R11, R9, 0x7610, R11 ;  /* 0x00007610090b7816 */ /* 0x000fe2000000000b */
[----:B------:R-:W-:Y:S02]  /*88d0*/  IMAD.MOV.U32 R69, RZ, RZ, R68 ;  /* 0x000000ffff457224 */ /* 0x000fe400078e0044 */
.L_x_1190:
[----:B------:R-:W-:Y:S05]  /*88e0*/  BSYNC B1 ;  /* 0x0000000000017941 */ /* 0x000fea0003800000 */
.L_x_1188:
        /* <DEDUP_REMOVED lines=11> */
.L_x_1192:
[----:B------:R-:W-:Y:S01]  /*89a0*/  PRMT R113, R113, 0x5410, R113 ;  /* 0x0000541071717816 */ /* 0x000fe20000000071 */
[----:B------:R-:W-:Y:S01]  /*89b0*/  IMAD.MOV.U32 R3, RZ, RZ, R10 ;  /* 0x000000ffff037224 */ /* 0x000fe200078e000a */
[----:B------:R-:W-:Y:S01]  /*89c0*/  PRMT R9, R9, 0x5410, R11 ;  /* 0x0000541009097816 */ /* 0x000fe2000000000b */
[----:B------:R-:W-:Y:S02]  /*89d0*/  IMAD.MOV.U32 R68, RZ, RZ, R75 ;  /* 0x000000ffff447224 */ /* 0x000fe400078e004b */
.L_x_1193:
[----:B------:R-:W-:Y:S05]  /*89e0*/  BSYNC B1 ;  /* 0x0000000000017941 */ /* 0x000fea0003800000 */
.L_x_1191:
        /* <DEDUP_REMOVED lines=11> */
.L_x_1195:
[----:B------:R-:W-:Y:S01]  /*8aa0*/  PRMT R113, R114, 0x7632, R113 ;  /* 0x0000763272717816 */ /* 0x000fe20000000071 */
[----:B------:R-:W-:Y:S01]  /*8ab0*/  IMAD.MOV.U32 R10, RZ, RZ, R3 ;  /* 0x000000ffff0a7224 */ /* 0x000fe200078e0003 */
[----:B------:R-:W-:Y:S01]  /*8ac0*/  PRMT R11, R11, 0x7610, R9 ;  /* 0x000076100b0b7816 */ /* 0x000fe20000000009 */
[----:B------:R-:W-:Y:S02]  /*8ad0*/  IMAD.MOV.U32 R75, RZ, RZ, R74 ;  /* 0x000000ffff4b7224 */ /* 0x000fe400078e004a */
.L_x_1196:
[----:B------:R-:W-:Y:S05]  /*8ae0*/  BSYNC B1 ;  /* 0x0000000000017941 */ /* 0x000fea0003800000 */
.L_x_1194:
        /* <DEDUP_REMOVED lines=11> */
.L_x_1198:
[----:B------:R-:W-:Y:S01]  /*8ba0*/  PRMT R114, R114, 0x5410, R114 ;  /* 0x0000541072727816 */ /* 0x000fe20000000072 */
[----:B------:R-:W-:Y:S01]  /*8bb0*/  IMAD.MOV.U32 R3, RZ, RZ, R10 ;  /* 0x000000ffff037224 */ /* 0x000fe200078e000a */
[----:B------:R-:W-:Y:S01]  /*8bc0*/  PRMT R9, R11, 0x7632, R9 ;  /* 0x000076320b097816 */ /* 0x000fe20000000009 */
[----:B------:R-:W-:Y:S02]  /*8bd0*/  IMAD.MOV.U32 R74, RZ, RZ, R73 ;  /* 0x000000ffff4a7224 */ /* 0x000fe400078e0049 */
.L_x_1199:
[----:B------:R-:W-:Y:S05]  /*8be0*/  BSYNC B1 ;  /* 0x0000000000017941 */ /* 0x000fea0003800000 */
.L_x_1197:
        /* <DEDUP_REMOVED lines=11> */
.L_x_1201:
[----:B------:R-:W-:Y:S01]  /*8ca0*/  PRMT R114, R115, 0x7632, R114 ;  /* 0x0000763273727816 */ /* 0x000fe20000000072 */
[----:B------:R-:W-:Y:S01]  /*8cb0*/  IMAD.MOV.U32 R10, RZ, RZ, R3 ;  /* 0x000000ffff0a7224 */ /* 0x000fe200078e0003 */
[----:B------:R-:W-:Y:S01]  /*8cc0*/  PRMT R11, R9, 0x7610, R11 ;  /* 0x00007610090b7816 */ /* 0x000fe2000000000b */
[----:B------:R-:W-:Y:S02]  /*8cd0*/  IMAD.MOV.U32 R73, RZ, RZ, R72 ;  /* 0x000000ffff497224 */ /* 0x000fe400078e0048 */
.L_x_1202:
[----:B------:R-:W-:Y:S05]  /*8ce0*/  BSYNC B1 ;  /* 0x0000000000017941 */ /* 0x000fea0003800000 */
.L_x_1200:
        /* <DEDUP_REMOVED lines=11> */
.L_x_1204:
[----:B------:R-:W-:Y:S01]  /*8da0*/  PRMT R115, R115, 0x5410, R115 ;  /* 0x0000541073737816 */ /* 0x000fe20000000073 */
[----:B------:R-:W-:Y:S01]  /*8db0*/  IMAD.MOV.U32 R3, RZ, RZ, R10 ;  /* 0x000000ffff037224 */ /* 0x000fe200078e000a */
[----:B------:R-:W-:Y:S01]  /*8dc0*/  PRMT R9, R9, 0x5410, R11 ;  /* 0x0000541009097816 */ /* 0x000fe2000000000b */
[----:B------:R-:W-:Y:S02]  /*8dd0*/  IMAD.MOV.U32 R72, RZ, RZ, R79 ;  /* 0x000000ffff487224 */ /* 0x000fe400078e004f */
.L_x_1205:
[----:B------:R-:W-:Y:S05]  /*8de0*/  BSYNC B1 ;  /* 0x0000000000017941 */ /* 0x000fea0003800000 */
.L_x_1203:
        /* <DEDUP_REMOVED lines=11> */
.L_x_1207:
[----:B------:R-:W-:Y:S01]  /*8ea0*/  PRMT R115, R116, 0x7632, R115 ;  /* 0x0000763274737816 */ /* 0x000fe20000000073 */
[----:B------:R-:W-:Y:S01]  /*8eb0*/  IMAD.MOV.U32 R10, RZ, RZ, R3 ;  /* 0x000000ffff0a7224 */ /* 0x000fe200078e0003 */
[----:B------:R-:W-:Y:S01]  /*8ec0*/  PRMT R11, R11, 0x7610, R9 ;  /* 0x000076100b0b7816 */ /* 0x000fe20000000009 */
[----:B------:R-:W-:Y:S02]  /*8ed0*/  IMAD.MOV.U32 R79, RZ, RZ, R78 ;  /* 0x000000ffff4f7224 */ /* 0x000fe400078e004e */
.L_x_1208:
[----:B------:R-:W-:Y:S05]  /*8ee0*/  BSYNC B1 ;  /* 0x0000000000017941 */ /* 0x000fea0003800000 */
.L_x_1206:
        /* <DEDUP_REMOVED lines=11> */
.L_x_1210:
[----:B------:R-:W-:Y:S01]  /*8fa0*/  PRMT R116, R116, 0x5410, R116 ;  /* 0x0000541074747816 */ /* 0x000fe20000000074 */
[----:B------:R-:W-:Y:S01]  /*8fb0*/  IMAD.MOV.U32 R3, RZ, RZ, R10 ;  /* 0x000000ffff037224 */ /* 0x000fe200078e000a */
[----:B------:R-:W-:Y:S01]  /*8fc0*/  PRMT R9, R11, 0x7632, R9 ;  /* 0x000076320b097816 */ /* 0x000fe20000000009 */
[----:B------:R-:W-:Y:S02]  /*8fd0*/  IMAD.MOV.U32 R78, RZ, RZ, R77 ;  /* 0x000000ffff4e7224 */ /* 0x000fe400078e004d */
.L_x_1211:
[----:B------:R-:W-:Y:S05]  /*8fe0*/  BSYNC B1 ;  /* 0x0000000000017941 */ /* 0x000fea0003800000 */
.L_x_1209:
        /* <DEDUP_REMOVED lines=11> */
.L_x_1213:
[----:B------:R-:W-:Y:S01]  /*90a0*/  PRMT R116, R117, 0x7632, R116 ;  /* 0x0000763275747816 */ /* 0x000fe20000000074 */
[----:B------:R-:W-:Y:S01]  /*90b0*/  IMAD.MOV.U32 R10, RZ, RZ, R3 ;  /* 0x000000ffff0a7224 */ /* 0x000fe200078e0003 */
[----:B------:R-:W-:Y:S01]  /*90c0*/  PRMT R11, R9, 0x7610, R11 ;  /* 0x00007610090b7816 */ /* 0x000fe2000000000b */
[----:B------:R-:W-:Y:S02]  /*90d0*/  IMAD.MOV.U32 R77, RZ, RZ, R76 ;  /* 0x000000ffff4d7224 */ /* 0x000fe400078e004c */
.L_x_1214:
[----:B------:R-:W-:Y:S05]  /*90e0*/  BSYNC B1 ;  /* 0x0000000000017941 */ /* 0x000fea0003800000 */
.L_x_1212:
        /* <DEDUP_REMOVED lines=11> */
.L_x_1216:
[----:B------:R-:W-:Y:S01]  /*91a0*/  PRMT R117, R117, 0x5410, R117 ;  /* 0x0000541075757816 */ /* 0x000fe20000000075 */
[----:B------:R-:W-:Y:S01]  /*91b0*/  IMAD.MOV.U32 R3, RZ, RZ, R10 ;  /* 0x000000ffff037224 */ /* 0x000fe200078e000a */
[----:B------:R-:W-:Y:S01]  /*91c0*/  PRMT R9, R9, 0x5410, R11 ;  /* 0x0000541009097816 */ /* 0x000fe2000000000b */
[----:B------:R-:W-:Y:S02]  /*91d0*/  IMAD.MOV.U32 R76, RZ, RZ, R83 ;  /* 0x000000ffff4c7224 */ /* 0x000fe400078e0053 */
.L_x_1217:
[----:B------:R-:W-:Y:S05]  /*91e0*/  BSYNC B1 ;  /* 0x0000000000017941 */ /* 0x000fea0003800000 */
.L_x_1215:
        /* <DEDUP_REMOVED lines=11> */
.L_x_1219:
[----:B------:R-:W-:Y:S01]  /*92a0*/  PRMT R117, R118, 0x7632, R117 ;  /* 0x0000763276757816 */ /* 0x000fe20000000075 */
[----:B------:R-:W-:Y:S01]  /*92b0*/  IMAD.MOV.U32 R10, RZ, RZ, R3 ;  /* 0x000000ffff0a7224 */ /* 0x000fe200078e0003 */
[----:B------:R-:W-:Y:S01]  /*92c0*/  PRMT R11, R11, 0x7610, R9 ;  /* 0x000076100b0b7816 */ /* 0x000fe20000000009 */
[----:B------:R-:W-:Y:S02]  /*92d0*/  IMAD.MOV.U32 R83, RZ, RZ, R82 ;  /* 0x000000ffff537224 */ /* 0x000fe400078e0052 */
.L_x_1220:
[----:B------:R-:W-:Y:S05]  /*92e0*/  BSYNC B1 ;  /* 0x0000000000017941 */ /* 0x000fea0003800000 */
.L_x_1218:
        /* <DEDUP_REMOVED lines=11> */
.L_x_1222:
[----:B------:R-:W-:Y:S01]  /*93a0*/  PRMT R118, R118, 0x5410, R118 ;  /* 0x0000541076767816 */ /* 0x000fe20000000076 */
[----:B------:R-:W-:Y:S01]  /*93b0*/  IMAD.MOV.U32 R3, RZ, RZ, R10 ;  /* 0x000000ffff037224 */ /* 0x000fe200078e000a */
[----:B------:R-:W-:Y:S01]  /*93c0*/  PRMT R9, R11, 0x7632, R9 ;  /* 0x000076320b097816 */ /* 0x000fe20000000009 */
[----:B------:R-:W-:Y:S02]  /*93d0*/  IMAD.MOV.U32 R82, RZ, RZ, R81 ;  /* 0x000000ffff527224 */ /* 0x000fe400078e0051 */
.L_x_1223:
[----:B------:R-:W-:Y:S05]  /*93e0*/  BSYNC B1 ;  /* 0x0000000000017941 */ /* 0x000fea0003800000 */
.L_x_1221:
        /* <DEDUP_REMOVED lines=11> */
.L_x_1225:
[----:B------:R-:W-:Y:S01]  /*94a0*/  PRMT R118, R119, 0x7632, R118 ;  /* 0x0000763277767816 */ /* 0x000fe20000000076 */
[----:B------:R-:W-:Y:S01]  /*94b0*/  IMAD.MOV.U32 R10, RZ, RZ, R3 ;  /* 0x000000ffff0a7224 */ /* 0x000fe200078e0003 */
[----:B------:R-:W-:Y:S01]  /*94c0*/  PRMT R11, R9, 0x7610, R11 ;  /* 0x00007610090b7816 */ /* 0x000fe2000000000b */
[----:B------:R-:W-:Y:S02]  /*94d0*/  IMAD.MOV.U32 R81, RZ, RZ, R80 ;  /* 0x000000ffff517224 */ /* 0x000fe400078e0050 */
.L_x_1226:
[----:B------:R-:W-:Y:S05]  /*94e0*/  BSYNC B1 ;  /* 0x0000000000017941 */ /* 0x000fea0003800000 */
.L_x_1224:
        /* <DEDUP_REMOVED lines=11> */
.L_x_1228:
[----:B------:R-:W-:Y:S01]  /*95a0*/  PRMT R119, R119, 0x5410, R119 ;  /* 0x0000541077777816 */ /* 0x000fe20000000077 */
[----:B------:R-:W-:Y:S01]  /*95b0*/  IMAD.MOV.U32 R9, RZ, RZ, R10 ;  /* 0x000000ffff097224 */ /* 0x000fe200078e000a */
[----:B------:R-:W-:Y:S01]  /*95c0*/  PRMT R12, R11, 0x7610, R12 ;  /* 0x000076100b0c7816 */ /* 0x000fe2000000000c */
[----:B------:R-:W-:Y:S02]  /*95d0*/  IMAD.MOV.U32 R80, RZ, RZ, R89 ;  /* 0x000000ffff507224 */ /* 0x000fe400078e0059 */
.L_x_1229:
[----:B------:R-:W-:Y:S05]  /*95e0*/  BSYNC B1 ;  /* 0x0000000000017941 */ /* 0x000fea0003800000 */
.L_x_1227:
        /* <DEDUP_REMOVED lines=11> */
.L_x_1231:
[----:B------:R-:W-:Y:S01]  /*96a0*/  PRMT R119, R21, 0x7632, R119 ;  /* 0x0000763215777816 */ /* 0x000fe20000000077 */
[----:B------:R-:W-:Y:S01]  /*96b0*/  IMAD.MOV.U32 R3, RZ, RZ, R9 ;  /* 0x000000ffff037224 */ /* 0x000fe200078e0009 */
[----:B------:R-:W-:Y:S01]  /*96c0*/  PRMT R10, R12, 0x7610, R10 ;  /* 0x000076100c0a7816 */ /* 0x000fe2000000000a */
[----:B------:R-:W-:Y:S02]  /*96d0*/  IMAD.MOV.U32 R89, RZ, RZ, R88 ;  /* 0x000000ffff597224 */ /* 0x000fe400078e0058 */
.L_x_1232:
[----:B------:R-:W-:Y:S05]  /*96e0*/  BSYNC B1 ;  /* 0x0000000000017941 */ /* 0x000fea0003800000 */
.L_x_1230:
        /* <DEDUP_REMOVED lines=9> */
.L_x_1234:
[----:B------:R-:W-:Y:S01]  /*9780*/  IMAD.MOV.U32 R88, RZ, RZ, R2 ;  /* 0x000000ffff587224 */ /* 0x000fe200078e0002 */
[----:B------:R-:W-:Y:S01]  /*9790*/  PRMT R21, R10, 0x5410, R21 ;  /* 0x000054100a157816 */ /* 0x000fe20000000015 */
[----:B------:R-:W-:Y:S02]  /*97a0*/  IMAD.MOV.U32 R2, RZ, RZ, R3 ;  /* 0x000000ffff027224 */ /* 0x000fe400078e0003 */
.L_x_1235:
[----:B------:R-:W-:Y:S05]  /*97b0*/  BSYNC B1 ;  /* 0x0000000000017941 */ /* 0x000fea0003800000 */
.L_x_1233:
[----:B------:R-:W-:Y:S02]  /*97c0*/  IADD3 R5, R5, 0x20, RZ ;  /* 0x0000002005057810 */ /* 0x000fe40007ffe0ff */
[----:B------:R-:W-:Y:S02]  /*97d0*/  IADD3 R8, P1, R8, 0x40, RZ ;  /* 0x0000004008087810 */ /* 0x000fe40007f3e0ff */
[----:B------:R-:W-:-:S03]  /*97e0*/  ISETP.GE.AND P0, PT, R5, c[0x0][0x220], PT ;  /* 0x0000880005007a0c */ /* 0x000fc60003f06270 */
[----:B------:R-:W-:-:S10]  /*97f0*/  IMAD.X R7, RZ, RZ, R7, P1 ;  /* 0x000000ffff077224 */ /* 0x000fd400008e0607 */
[----:B------:R-:W-:Y:S01]  /*9800*/  @P0 CALL.REL.NOINC `(.L_x_847) ;  /* 0x0000001000000944 */ /* 0x000fe20003c00000 */
[----:B------:R-:W-:Y:S05]  /*9810*/  BRA `(.L_x_1236) ;  /* 0xffffbf2000007947 */ /* 0x000fea000383ffff */
.L_x_847:
[----:B------:R-:W-:Y:S05]  /*9820*/  BSYNC B0 ;  /* 0x0000000000007941 */ /* 0x000fea0003800000 */
.L_x_846:
[----:B------:R-:W-:Y:S01]  /*9830*/  SHFL.DOWN PT, R12, R2, 0x1, 0x1f ;  /* 0x08201f00020c7f89 */ /* 0x000fe200000e0000 */
[----:B------:R-:W-:Y:S01]  /*9840*/  PRMT R3, R91, 0x5410, R92 ;  /* 0x000054105b037816 */ /* 0x000fe2000000005c */
[----:B------:R-:W-:Y:S02]  /*9850*/  BSSY B0, `(.L_x_1237) ;  /* 0x000049a000007945 */ /* 0x000fe40003800000 */
[----:B------:R-:W2:Y:S04]  /*9860*/  SHFL.DOWN PT, R13, R88, 0x1, 0x1f ;  /* 0x08201f00580d7f89 */ /* 0x000ea800000e0000 */
[----:B------:R-:W-:Y:S04]  /*9870*/  SHFL.DOWN PT, R14, R89, 0x1, 0x1f ;  /* 0x08201f00590e7f89 */ /* 0x000fe800000e0000 */
[----:B------:R-:W3:Y:S04]  /*9880*/  SHFL.DOWN PT, R15, R80, 0x1, 0x1f ;  /* 0x08201f00500f7f89 */ /* 0x000ee800000e0000 */
[----:B------:R-:W-:Y:S04]  /*9890*/  SHFL.DOWN PT, R16, R81, 0x1, 0x1f ;  /* 0x08201f0051107f89 */ /* 0x000fe800000e0000 */
[----:B------:R-:W4:Y:S04]  /*98a0*/  SHFL.DOWN PT, R17, R82, 0x1, 0x1f ;  /* 0x08201f0052117f89 */ /* 0x000f2800000e0000 */
[----:B------:R-:W-:Y:S04]  /*98b0*/  SHFL.DOWN PT, R18, R83, 0x1, 0x1f ;  /* 0x08201f0053127f89 */ /* 0x000fe800000e0000 */
[----:B------:R-:W5:Y:S04]  /*98c0*/  SHFL.DOWN PT, R19, R76, 0x1, 0x1f ;  /* 0x08201f004c137f89 */ /* 0x000f6800000e0000 */
[----:B--2---:R-:W-:Y:S04]  /*98d0*/  STL.64 [R1], R12 ;  /* 0x0000000c01007387 */ /* 0x004fe80000100a00 */
[----:B---3--:R-:W-:Y:S04]  /*98e0*/  STL.64 [R1+0x8], R14 ;  /* 0x0000080e01007387 */ /* 0x008fe80000100a00 */
[----:B------:R-:W-:Y:S04]  /*98f0*/  SHFL.DOWN PT, R12, R69, 0x1, 0x1f ;  /* 0x08201f00450c7f89 */ /* 0x000fe800000e0000 */
[----:B------:R-:W2:Y:S04]  /*9900*/  SHFL.DOWN PT, R13, R70, 0x1, 0x1f ;  /* 0x08201f00460d7f89 */ /* 0x000ea800000e0000 */
[----:B------:R-:W-:Y:S04]  /*9910*/  SHFL.DOWN PT, R14, R71, 0x1, 0x1f ;  /* 0x08201f00470e7f89 */ /* 0x000fe800000e0000 */
[----:B------:R-:W3:Y:S04]  /*9920*/  SHFL.DOWN PT, R15, R64, 0x1, 0x1f ;  /* 0x08201f00400f7f89 */ /* 0x000ee800000e0000 */
[----:B----4-:R-:W-:Y:S04]  /*9930*/  STL.64 [R1+0x10], R16 ;  /* 0x0000101001007387 */ /* 0x010fe80000100a00 */
[----:B-----5:R-:W-:Y:S04]  /*9940*/  STL.64 [R1+0x18], R18 ;  /* 0x0000181201007387 */ /* 0x020fe80000100a00 */
[----:B-1----:R-:W-:Y:S04]  /*9950*/  SHFL.DOWN PT, R4, R77, 0x1, 0x1f ;  /* 0x08201f004d047f89 */ /* 0x002fe800000e0000 */
[----:B------:R-:W1:Y:S04]  /*9960*/  SHFL.DOWN PT, R5, R78, 0x1, 0x1f ;  /* 0x08201f004e057f89 */ /* 0x000e6800000e0000 */
[----:B0-----:R-:W-:Y:S04]  /*9970*/  SHFL.DOWN PT, R6, R79, 0x1, 0x1f ;  /* 0x08201f004f067f89 */ /* 0x001fe800000e0000 */
[----:B------:R-:W0:Y:S04]  /*9980*/  SHFL.DOWN PT, R7, R72, 0x1, 0x1f ;  /* 0x08201f0048077f89 */ /* 0x000e2800000e0000 */
        /* <DEDUP_REMOVED lines=14> */
[----:B--2---:R-:W-:Y:S04]  /*9a70*/  STL.64 [R1+0x40], R12 ;  /* 0x0000400c01007387 */ /* 0x004fe80000100a00 */
[----:B---3--:R-:W-:Y:S04]  /*9a80*/  STL.64 [R1+0x48], R14 ;  /* 0x0000480e01007387 */ /* 0x008fe80000100a00 */
[----:B------:R-:W-:Y:S04]  /*9a90*/  SHFL.DOWN PT, R12, R21, 0x1, 0x1f ;  /* 0x08201f00150c7f89 */ /* 0x000fe800000e0000 */
[----:B------:R-:W2:Y:S04]  /*9aa0*/  SHFL.DOWN PT, R13, R119, 0x1, 0x1f ;  /* 0x08201f00770d7f89 */ /* 0x000ea800000e0000 */
[----:B------:R-:W-:Y:S04]  /*9ab0*/  SHFL.DOWN PT, R14, R118, 0x1, 0x1f ;  /* 0x08201f00760e7f89 */ /* 0x000fe800000e0000 */
[----:B------:R-:W3:Y:S04]  /*9ac0*/  SHFL.DOWN PT, R15, R117, 0x1, 0x1f ;  /* 0x08201f00750f7f89 */ /* 0x000ee800000e0000 */
[----:B-1----:R-:W-:Y:S04]  /*9ad0*/  STL.64 [R1+0x20], R4 ;  /* 0x0000200401007387 */ /* 0x002fe80000100a00 */
[----:B0-----:R-:W-:Y:S04]  /*9ae0*/  STL.64 [R1+0x28], R6 ;  /* 0x0000280601007387 */ /* 0x001fe80000100a00 */
[----:B----4-:R-:W-:Y:S04]  /*9af0*/  STL.64 [R1+0x30], R8 ;  /* 0x0000300801007387 */ /* 0x010fe80000100a00 */
[----:B-----5:R-:W-:Y:S04]  /*9b00*/  STL.64 [R1+0x38], R10 ;  /* 0x0000380a01007387 */ /* 0x020fe80000100a00 */
        /* <DEDUP_REMOVED lines=10> */
[----:B------:R-:W4:Y:S04]  /*9bb0*/  SHFL.DOWN PT, R9, R48, 0x1, 0x1f ;  /* 0x08201f0030097f89 */ /* 0x000f2800000e0000 */
[----:B------:R-:W-:Y:S04]  /*9bc0*/  SHFL.DOWN PT, R10, R49, 0x1, 0x1f ;  /* 0x08201f00310a7f89 */ /* 0x000fe800000e0000 */
[----:B------:R-:W5:Y:S04]  /*9bd0*/  SHFL.DOWN PT, R11, R50, 0x1, 0x1f ;  /* 0x08201f00320b7f89 */ /* 0x000f6800000e0000 */
[----:B------:R-:W-:Y:S04]  /*9be0*/  SHFL.DOWN PT, R16, R51, 0x1, 0x1f ;  /* 0x08201f0033107f89 */ /* 0x000fe800000e0000 */
        /* <DEDUP_REMOVED lines=9> */
[----:B--2---:R-:W-:Y:S04]  /*9c80*/  STL.64 [R1+0x100], R12 ;  /* 0x0001000c01007387 */ /* 0x004fe80000100a00 */
[----:B---3--:R-:W-:Y:S04]  /*9c90*/  STL.64 [R1+0x108], R14 ;  /* 0x0001080e01007387 */ /* 0x008fe80000100a00 */
[----:B------:R-:W-:Y:S04]  /*9ca0*/  SHFL.DOWN PT, R12, R108, 0x1, 0x1f ;  /* 0x08201f006c0c7f89 */ /* 0x000fe800000e0000 */
[----:B------:R-:W2:Y:S04]  /*9cb0*/  SHFL.DOWN PT, R13, R107, 0x1, 0x1f ;  /* 0x08201f006b0d7f89 */ /* 0x000ea800000e0000 */
[----:B------:R-:W-:Y:S04]  /*9cc0*/  SHFL.DOWN PT, R14, R106, 0x1, 0x1f ;  /* 0x08201f006a0e7f89 */ /* 0x000fe800000e0000 */
[----:B------:R-:W3:Y:S04]  /*9cd0*/  SHFL.DOWN PT, R15, R105, 0x1, 0x1f ;  /* 0x08201f00690f7f89 */ /* 0x000ee800000e0000 */
[----:B0-----:R-:W-:Y:S04]  /*9ce0*/  STL.64 [R1+0x78], R4 ;  /* 0x0000780401007387 */ /* 0x001fe80000100a00 */
[----:B-1----:R-:W-:Y:S04]  /*9cf0*/  STL.64 [R1+0x80], R6 ;  /* 0x0000800601007387 */ /* 0x002fe80000100a00 */
        /* <DEDUP_REMOVED lines=19> */
[----:B------:R-:W4:Y:S04]  /*9e30*/  SHFL.DOWN PT, R19, R32, 0x1, 0x1f ;  /* 0x08201f0020137f89 */ /* 0x000f2800000e0000 */
[----:B------:R-:W-:Y:S04]  /*9e40*/  SHFL.DOWN PT, R22, R33, 0x1, 0x1f ;  /* 0x08201f0021167f89 */ /* 0x000fe800000e0000 */
[----:B------:R-:W5:Y:S04]  /*9e50*/  SHFL.DOWN PT, R23, R34, 0x1, 0x1f ;  /* 0x08201f0022177f89 */ /* 0x000f6800000e0000 */
[----:B------:R-:W1:Y:S04]  /*9e60*/  SHFL.DOWN PT, R85, R103, 0x1, 0x1f ;  /* 0x08201f0067557f89 */ /* 0x000e6800000e0000 */
[----:B------:R-:W-:Y:S04]  /*9e70*/  SHFL.DOWN PT, R86, R102, 0x1, 0x1f ;  /* 0x08201f0066567f89 */ /* 0x000fe800000e0000 */
[----:B------:R-:W5:Y:S04]  /*9e80*/  SHFL.DOWN PT, R87, R101, 0x1, 0x1f ;  /* 0x08201f0065577f89 */ /* 0x000f6800000e0000 */
[----:B--2---:R2:W-:Y:S04]  /*9e90*/  STL.64 [R1+0x130], R12 ;  /* 0x0001300c01007387 */ /* 0x0045e80000100a00 */
[----:B---3--:R3:W-:Y:S04]  /*9ea0*/  STL.64 [R1+0x138], R14 ;  /* 0x0001380e01007387 */ /* 0x0087e80000100a00 */
[----:B0-----:R-:W-:Y:S01]  /*9eb0*/  STL.64 [R1+0xb8], R4 ;  /* 0x0000b80401007387 */ /* 0x001fe20000100a00 */
[----:B--2---:R-:W-:-:S03]  /*9ec0*/  PRMT R12, R92, 0x7632, R0 ;  /* 0x000076325c0c7816 */ /* 0x004fc60000000000 */
[----:B-1----:R-:W-:Y:S01]  /*9ed0*/  STL.64 [R1+0xc0], R16 ;  /* 0x0000c01001007387 */ /* 0x002fe20000100a00 */
[----:B------:R-:W-:Y:S02]  /*9ee0*/  PRMT R13, R0, 0x7610, R90 ;  /* 0x00007610000d7816 */ /* 0x000fe4000000005a */
[----:B---3--:R-:W-:Y:S01]  /*9ef0*/  PRMT R14, R90, 0x7610, R91 ;  /* 0x000076105a0e7816 */ /* 0x008fe2000000005b */
        /* <DEDUP_REMOVED lines=14> */
[----:B------:R-:W-:Y:S04]  /*9fe0*/  SHFL.DOWN PT, R11, R99, 0x1, 0x1f ;  /* 0x08201f00630b7f89 */ /* 0x000fe800000e0000 */
[----:B------:R-:W-:Y:S04]  /*9ff0*/  SHFL.DOWN PT, R12, R12, 0x1, 0x1f ;  /* 0x08201f000c0c7f89 */ /* 0x000fe800000e0000 */
[----:B------:R-:W-:Y:S04]  /*a000*/  SHFL.DOWN PT, R13, R13, 0x1, 0x1f ;  /* 0x08201f000d0d7f89 */ /* 0x000fe800000e0000 */
[----:B------:R-:W-:Y:S04]  /*a010*/  SHFL.DOWN PT, R14, R14, 0x1, 0x1f ;  /* 0x08201f000e0e7f89 */ /* 0x000fe800000e0000 */
[----:B------:R3:W-:Y:S04]  /*a020*/  SHFL.DOWN PT, R15, R3, 0x1, 0x1f ;  /* 0x08201f00030f7f89 */ /* 0x0007e800000e0000 */
[----:B------:R-:W-:Y:S04]  /*a030*/  SHFL.DOWN PT, R16, R93, 0x1, 0x1f ;  /* 0x08201f005d107f89 */ /* 0x000fe800000e0000 */
[----:B------:R-:W-:Y:S04]  /*a040*/  SHFL.DOWN PT, R17, R94, 0x1, 0x1f ;  /* 0x08201f005e117f89 */ /* 0x000fe800000e0000 */
[----:B------:R-:W-:Y:S04]  /*a050*/  SHFL.DOWN PT, R84, R95, 0x1, 0x1f ;  /* 0x08201f005f547f89 */ /* 0x000fe800000e0000 */
[----:B------:R-:W-:Y:S04]  /*a060*/  SHFL.DOWN PT, R18, R25, 0x1, 0x1f ;  /* 0x08201f0019127f89 */ /* 0x000fe800000e0000 */
[----:B------:R-:W4:Y:S04]  /*a070*/  SHFL.DOWN PT, R19, R26, 0x1, 0x1f ;  /* 0x08201f001a137f89 */ /* 0x000f2800000e0000 */
[----:B------:R-:W-:Y:S04]  /*a080*/  SHFL.DOWN PT, R22, R27, 0x1, 0x1f ;  /* 0x08201f001b167f89 */ /* 0x000fe800000e0000 */
[----:B------:R-:W5:Y:S04]  /*a090*/  SHFL.DOWN PT, R23, R20, 0x1, 0x1f ;  /* 0x08201f0014177f89 */ /* 0x000f6800000e0000 */
[----:B------:R-:W2:Y:S04]  /*a0a0*/  SHFL.DOWN PT, R85, R96, 0x1, 0x1f ;  /* 0x08201f0060557f89 */ /* 0x000ea800000e0000 */
[----:B------:R-:W-:Y:S04]  /*a0b0*/  SHFL.DOWN PT, R86, R97, 0x1, 0x1f ;  /* 0x08201f0061567f89 */ /* 0x000fe800000e0000 */
[----:B------:R-:W5:Y:S04]  /*a0c0*/  SHFL.DOWN PT, R87, R98, 0x1, 0x1f ;  /* 0x08201f0062577f89 */ /* 0x000f6800000e0000 */
[----:B---3--:R-:W3:Y:S04]  /*a0d0*/  S2R R3, SR_LANEID ;  /* 0x0000000000037919 */ /* 0x008ee80000000000 */
[----:B0-----:R0:W-:Y:S04]  /*a0e0*/  STL.64 [R1+0xd8], R4 ;  /* 0x0000d80401007387 */ /* 0x0011e80000100a00 */
[----:B-1----:R0:W-:Y:S04]  /*a0f0*/  STL.64 [R1+0xe0], R6 ;  /* 0x0000e00601007387 */ /* 0x0021e80000100a00 */
[----:B--2---:R0:W-:Y:S04]  /*a100*/  STL.64 [R1+0xe8], R8 ;  /* 0x0000e80801007387 */ /* 0x0041e80000100a00 */
[----:B----4-:R0:W-:Y:S04]  /*a110*/  STL.64 [R1+0xf0], R18 ;  /* 0x0000f01201007387 */ /* 0x0101e80000100a00 */
[----:B-----5:R0:W-:Y:S04]  /*a120*/  STL.64 [R1+0xf8], R22 ;  /* 0x0000f81601007387 */ /* 0x0201e80000100a00 */
[----:B------:R0:W-:Y:S01]  /*a130*/  STL.64 [R1+0x150], R10 ;  /* 0x0001500a01007387 */ /* 0x0001e20000100a00 */
[----:B---3--:R-:W-:-:S03]  /*a140*/  ISETP.GT.AND P0, PT, R3, 0x1e, PT ;  /* 0x0000001e0300780c */ /* 0x008fc60003f04270 */
[----:B------:R0:W-:Y:S04]  /*a150*/  STL.64 [R1+0x158], R12 ;  /* 0x0001580c01007387 */ /* 0x0001e80000100a00 */
[----:B------:R0:W-:Y:S04]  /*a160*/  STL.64 [R1+0x160], R14 ;  /* 0x0001600e01007387 */ /* 0x0001e80000100a00 */
[----:B------:R0:W-:Y:S04]  /*a170*/  STL.64 [R1+0x168], R16 ;  /* 0x0001681001007387 */ /* 0x0001e80000100a00 */
[----:B------:R0:W-:Y:S04]  /*a180*/  STL.64 [R1+0x170], R84 ;  /* 0x0001705401007387 */ /* 0x0001e80000100a00 */
[----:B------:R0:W-:Y:S01]  /*a190*/  STL.64 [R1+0x178], R86 ;  /* 0x0001785601007387 */ /* 0x0001e20000100a00 */
[----:B------:R-:W-:Y:S05]  /*a1a0*/  @P0 BRA `(.L_x_1238) ;  /* 0x0000404000000947 */ /* 0x000fea0003800000 */
[----:B0-----:R-:W-:Y:S02]  /*a1b0*/  IMAD.MOV.U32 R4, RZ, RZ, R1 ;  /* 0x000000ffff047224 */ /* 0x001fe400078e0001 */
[----:B------:R-:W-:-:S02]  /*a1c0*/  IMAD.MOV.U32 R8, RZ, RZ, RZ ;  /* 0x000000ffff087224 */ /* 0x000fc400078e00ff */
[----:B------:R-:W-:-:S05]  /*a1d0*/  IMAD.MOV.U32 R6, RZ, RZ, R4 ;  /* 0x000000ffff067224 */ /* 0x000fca00078e0004 */
.L_x_1429:
[----:B------:R-:W2:Y:S04]  /*a1e0*/  LDL R5, [R6] ;  /* 0x0000000006057983 */ /* 0x000ea80000100800 */
[----:B------:R-:W3:Y:S01]  /*a1f0*/  LDL.U16 R7, [R4+0x100] ;  /* 0x0001000004077983 */ /* 0x000ee20000100400 */
[----:B------:R-:W-:Y:S01]  /*a200*/  IADD3 R8, R8, 0x1, RZ ;  /* 0x0000000108087810 */ /* 0x000fe20007ffe0ff */
[----:B------:R-:W-:Y:S01]  /*a210*/  BSSY B1, `(.L_x_1239) ;  /* 0x0000015000017945 */ /* 0x000fe20003800000 */
[----:B--2---:R-:W-:Y:S01]  /*a220*/  ISETP.GT.AND P1, PT, R20, R5, PT ;  /* 0x000000051400720c */ /* 0x004fe20003f24270 */
[----:B---3--:R-:W-:-:S05]  /*a230*/  HSETP2.GT.AND P0, PT, R7.H0_H0, R98.H1_H1, PT ;  /* 0x3000006207007234 */ /* 0x008fca0003f04800 */
[----:B------:R-:W-:-:S07]  /*a240*/  ISETP.EQ.OR P0, PT, R20, -0x1, P0 ;  /* 0xffffffff1400780c */ /* 0x000fce0000702670 */
[----:B------:R-:W-:-:S05]  /*a250*/  HSETP2.NEU.OR P1, PT, R7.H0_H0, R98.H1_H1, !P1 ;  /* 0x3000006207007234 */ /* 0x000fca0004f2d820 */
[----:B------:R-:W-:Y:S02]  /*a260*/  PLOP3.LUT P2, PT, P0, P1, PT, 0x8, 0x0 ;  /* 0x000000000000781c */ /* 0x000fe40000742170 */
[----:B------:R-:W-:-:S11]  /*a270*/  ISETP.NE.AND P1, PT, R8, 0x40, PT ;  /* 0x000000400800780c */ /* 0x000fd60003f25270 */
[----:B------:R-:W-:Y:S01]  /*a280*/  @!P2 PRMT R98, R98, 0x5410, R7 ;  /* 0x000054106262a816 */ /* 0x000fe20000000007 */
[----:B------:R-:W-:-:S04]  /*a290*/  @!P2 IMAD.MOV.U32 R20, RZ, RZ, R5 ;  /* 0x000000ffff14a224 */ /* 0x000fc800078e0005 */
[----:B------:R-:W-:-:S05]  /*a2a0*/  HSETP2.GT.AND P0, PT, R98.H1_H1, R98.H0_H0, PT ;  /* 0x2000006262007234 */ /* 0x000fca0003f04c00 */
[----:B------:R-:W-:-:S13]  /*a2b0*/  ISETP.EQ.OR P0, PT, R27, -0x1, P0 ;  /* 0xffffffff1b00780c */ /* 0x000fda0000702670 */
[----:B------:R-:W-:Y:S05]  /*a2c0*/  @P0 BRA `(.L_x_1240) ;  /* 0x0000005000000947 */ /* 0x000fea0003800000 */
[----:B------:R-:W-:Y:S01]  /*a2d0*/  ISETP.GE.AND P0, PT, R20, R27, PT ;  /* 0x0000001b1400720c */ /* 0x000fe20003f06270 */
[----:B------:R-:W-:Y:S01]  /*a2e0*/  IMAD.MOV.U32 R5, RZ, RZ, R27 ;  /* 0x000000ffff057224 */ /* 0x000fe200078e001b */
[----:B------:R-:W-:-:S11]  /*a2f0*/  PRMT R7, R98, 0x7610, R7 ;  /* 0x0000761062077816 */ /* 0x000fd60000000007 */
[----:B------:R-:W-:-:S13]  /*a300*/  HSETP2.NEU.OR P0, PT, R98.H1_H1, R98.H0_H0, P0 ;  /* 0x2000006262007234 */ /* 0x000fda000070dc20 */
[----:B------:R-:W-:Y:S05]  /*a310*/  @P0 BRA `(.L_x_1241) ;  /* 0x0000004000000947 */ /* 0x000fea0003800000 */
.L_x_1240:
[----:B------:R-:W-:Y:S01]  /*a320*/  IMAD.MOV.U32 R5, RZ, RZ, R20 ;  /* 0x000000ffff057224 */ /* 0x000fe200078e0014 */
[C---:B------:R-:W-:Y:S01]  /*a330*/  PRMT R7, R98.reuse, 0x7632, R7 ;  /* 0x0000763262077816 */ /* 0x040fe20000000007 */
[----:B------:R-:W-:Y:S01]  /*a340*/  IMAD.MOV.U32 R20, RZ, RZ, R27 ;  /* 0x000000ffff147224 */ /* 0x000fe200078e001b */
[----:B------:R-:W-:Y:S02]  /*a350*/  PRMT R98, R98, 0x5410, R98 ;  /* 0x0000541062627816 */ /* 0x000fe40000000062 */
.L_x_1241:
[----:B------:R-:W-:Y:S05]  /*a360*/  BSYNC B1 ;  /* 0x0000000000017941 */ /* 0x000fea0003800000 */
.L_x_1239:
        /* <DEDUP_REMOVED lines=11> */
.L_x_1243:
[----:B------:R-:W-:Y:S01]  /*a420*/  IMAD.MOV.U32 R10, RZ, RZ, R5 ;  /* 0x000000ffff0a7224 */ /* 0x000fe200078e0005 */
[----:B------:R-:W-:Y:S01]  /*a430*/  PRMT R9, R7, 0x7610, R9 ;  /* 0x0000761007097816 */ /* 0x000fe20000000009 */
[----:B------:R-:W-:Y:S01]  /*a440*/  IMAD.MOV.U32 R27, RZ, RZ, R26 ;  /* 0x000000ffff1b7224 */ /* 0x000fe200078e001a */
[----:B------:R-:W-:Y:S02]  /*a450*/  PRMT R98, R97, 0x7632, R98 ;  /* 0x0000763261627816 */ /* 0x000fe40000000062 */
.L_x_1244:
[----:B------:R-:W-:Y:S05]  /*a460*/  BSYNC B1 ;  /* 0x0000000000017941 */ /* 0x000fea0003800000 */
.L_x_1242:
[----:B------:R-:W-:Y:S01]  /*a470*/  HSETP2.GT.AND P0, PT, R9.H0_H0, R97.H0_H0, PT ;  /* 0x2000006109007234 */ /* 0x000fe20003f04800 */
[----:B------:R-:W-:Y:S04]  /*a480*/  BSSY B1, `(.L_x_1245) ;  /* 0x000000e000017945 */ /* 0x000fe80003800000 */
[----:B------:R-:W-:-:S13]  /*a490*/  ISETP.EQ.OR P0, PT, R25, -0x1, P0 ;  /* 0xffffffff1900780c */ /* 0x000fda0000702670 */
[----:B------:R-:W-:Y:S05]  /*a4a0*/  @P0 BRA `(.L_x_1246) ;  /* 0x0000007000000947 */ /* 0x000fea0003800000 */
[----:B------:R-:W-:Y:S01]  /*a4b0*/  ISETP.GE.AND P0, PT, R10, R25, PT ;  /* 0x000000190a00720c */ /* 0x000fe20003f06270 */
[----:B------:R-:W-:Y:S01]  /*a4c0*/  IMAD.MOV.U32 R5, RZ, RZ, R25 ;  /* 0x000000ffff057224 */ /* 0x000fe200078e0019 */
[----:B------:R-:W-:Y:S01]  /*a4d0*/  PRMT R7, R7, 0x5410, R97 ;  /* 0x0000541007077816 */ /* 0x000fe20000000061 */
[----:B------:R-:W-:-:S10]  /*a4e0*/  IMAD.MOV.U32 R26, RZ, RZ, R10 ;  /* 0x000000ffff1a7224 */ /* 0x000fd400078e000a */
[----:B------:R-:W-:Y:S01]  /*a4f0*/  HSETP2.NEU.OR P0, PT, R9.H0_H0, R97.H0_H0, P0 ;  /* 0x2000006109007234 */ /* 0x000fe2000070d820 */
[----:B------:R-:W-:-:S12]  /*a500*/  PRMT R97, R97, 0x5410, R9 ;  /* 0x0000541061617816 */ /* 0x000fd80000000009 */
[----:B------:R-:W-:Y:S05]  /*a510*/  @P0 BRA `(.L_x_1247) ;  /* 0x0000004000000947 */ /* 0x000fea0003800000 */
.L_x_1246:
[----:B------:R-:W-:Y:S01]  /*a520*/  IMAD.MOV.U32 R5, RZ, RZ, R10 ;  /* 0x000000ffff057224 */ /* 0x000fe200078e000a */
[----:B------:R-:W-:Y:S01]  /*a530*/  PRMT R7, R7, 0x5410, R9 ;  /* 0x0000541007077816 */ /* 0x000fe20000000009 */
[----:B------:R-:W-:Y:S01]  /*a540*/  IMAD.MOV.U32 R26, RZ, RZ, R25 ;  /* 0x000000ffff1a7224 */ /* 0x000fe200078e0019 */
[----:B------:R-:W-:Y:S02]  /*a550*/  PRMT R97, R97, 0x5410, R97 ;  /* 0x0000541061617816 */ /* 0x000fe40000000061 */
.L_x_1247:
[----:B------:R-:W-:Y:S05]  /*a560*/  BSYNC B1 ;  /* 0x0000000000017941 */ /* 0x000fea0003800000 */
.L_x_1245:
        /* <DEDUP_REMOVED lines=11> */
.L_x_1249:
[----:B------:R-:W-:Y:S01]  /*a620*/  IMAD.MOV.U32 R10, RZ, RZ, R5 ;  /* 0x000000ffff0a7224 */ /* 0x000fe200078e0005 */
[----:B------:R-:W-:Y:S01]  /*a630*/  PRMT R9, R9, 0x7610, R7 ;  /* 0x0000761009097816 */ /* 0x000fe20000000007 */
[----:B------:R-:W-:Y:S01]  /*a640*/  IMAD.MOV.U32 R25, RZ, RZ, R24 ;  /* 0x000000ffff197224 */ /* 0x000fe200078e0018 */
[----:B------:R-:W-:Y:S02]  /*a650*/  PRMT R97, R96, 0x7632, R97 ;  /* 0x0000763260617816 */ /* 0x000fe40000000061 */
.L_x_1250:
[----:B------:R-:W-:Y:S05]  /*a660*/  BSYNC B1 ;  /* 0x0000000000017941 */ /* 0x000fea0003800000 */
.L_x_1248:
        /* <DEDUP_REMOVED lines=11> */
.L_x_1252:
[----:B------:R-:W-:Y:S01]  /*a720*/  IMAD.MOV.U32 R5, RZ, RZ, R10 ;  /* 0x000000ffff057224 */ /* 0x000fe200078e000a */
[----:B------:R-:W-:Y:S01]  /*a730*/  PRMT R7, R9, 0x7632, R7 ;  /* 0x0000763209077816 */ /* 0x000fe20000000007 */
[----:B------:R-:W-:Y:S01]  /*a740*/  IMAD.MOV.U32 R24, RZ, RZ, R31 ;  /* 0x000000ffff187224 */ /* 0x000fe200078e001f */
[----:B------:R-:W-:Y:S02]  /*a750*/  PRMT R96, R96, 0x5410, R96 ;  /* 0x0000541060607816 */ /* 0x000fe40000000060 */
.L_x_1253:
[----:B------:R-:W-:Y:S05]  /*a760*/  BSYNC B1 ;  /* 0x0000000000017941 */ /* 0x000fea0003800000 */
.L_x_1251:
        /* <DEDUP_REMOVED lines=11> */
.L_x_1255:
[----:B------:R-:W-:Y:S01]  /*a820*/  IMAD.MOV.U32 R10, RZ, RZ, R5 ;  /* 0x000000ffff0a7224 */ /* 0x000fe200078e0005 */
[----:B------:R-:W-:Y:S01]  /*a830*/  PRMT R9, R7, 0x7610, R9 ;  /* 0x0000761007097816 */ /* 0x000fe20000000009 */
[----:B------:R-:W-:Y:S01]  /*a840*/  IMAD.MOV.U32 R31, RZ, RZ, R30 ;  /* 0x000000ffff1f7224 */ /* 0x000fe200078e001e */
[----:B------:R-:W-:Y:S02]  /*a850*/  PRMT R96, R95, 0x7632, R96 ;  /* 0x000076325f607816 */ /* 0x000fe40000000060 */
.L_x_1256:
[----:B------:R-:W-:Y:S05]  /*a860*/  BSYNC B1 ;  /* 0x0000000000017941 */ /* 0x000fea0003800000 */
.L_x_1254:
        /* <DEDUP_REMOVED lines=11> */
.L_x_1258:
[----:B------:R-:W-:Y:S01]  /*a920*/  IMAD.MOV.U32 R5, RZ, RZ, R10 ;  /* 0x000000ffff057224 */ /* 0x000fe200078e000a */
[----:B------:R-:W-:Y:S01]  /*a930*/  PRMT R7, R7, 0x5410, R9 ;  /* 0x0000541007077816 */ /* 0x000fe20000000009 */
[----:B------:R-:W-:Y:S01]  /*a940*/  IMAD.MOV.U32 R30, RZ, RZ, R29 ;  /* 0x000000ffff1e7224 */ /* 0x000fe200078e001d */
[----:B------:R-:W-:Y:S02]  /*a950*/  PRMT R95, R95, 0x5410, R95 ;  /* 0x000054105f5f7816 */ /* 0x000fe4000000005f */
.L_x_1259:
[----:B------:R-:W-:Y:S05]  /*a960*/  BSYNC B1 ;  /* 0x0000000000017941 */ /* 0x000fea0003800000 */
.L_x_1257:
        /* <DEDUP_REMOVED lines=11> */
.L_x_1261:
[----:B------:R-:W-:Y:S01]  /*aa20*/  IMAD.MOV.U32 R10, RZ, RZ, R5 ;  /* 0x000000ffff0a7224 */ /* 0x000fe200078e0005 */
[----:B------:R-:W-:Y:S01]  /*aa30*/  PRMT R9, R9, 0x7610, R7 ;  /* 0x0000761009097816 */ /* 0x000fe20000000007 */
[----:B------:R-:W-:Y:S01]  /*aa40*/  IMAD.MOV.U32 R29, RZ, RZ, R28 ;  /* 0x000000ffff1d7224 */ /* 0x000fe200078e001c */
[----:B------:R-:W-:Y:S02]  /*aa50*/  PRMT R95, R94, 0x7632, R95 ;  /* 0x000076325e5f7816 */ /* 0x000fe4000000005f */
.L_x_1262:
[----:B------:R-:W-:Y:S05]  /*aa60*/  BSYNC B1 ;  /* 0x0000000000017941 */ /* 0x000fea0003800000 */
.L_x_1260:
        /* <DEDUP_REMOVED lines=11> */
.L_x_1264:
[----:B------:R-:W-:Y:S01]  /*ab20*/  IMAD.MOV.U32 R5, RZ, RZ, R10 ;  /* 0x000000ffff057224 */ /* 0x000fe200078e000a */
[----:B------:R-:W-:Y:S01]  /*ab30*/  PRMT R7, R9, 0x7632, R7 ;  /* 0x0000763209077816 */ /* 0x000fe20000000007 */
[----:B------:R-:W-:Y:S01]  /*ab40*/  IMAD.MOV.U32 R28, RZ, RZ, R35 ;  /* 0x000000ffff1c7224 */ /* 0x000fe200078e0023 */
[----:B------:R-:W-:Y:S02]  /*ab50*/  PRMT R94, R94, 0x5410, R94 ;  /* 0x000054105e5e7816 */ /* 0x000fe4000000005e */
.L_x_1265:
[----:B------:R-:W-:Y:S05]  /*ab60*/  BSYNC B1 ;  /* 0x0000000000017941 */ /* 0x000fea0003800000 */
.L_x_1263:
        /* <DEDUP_REMOVED lines=11> */
.L_x_1267:
[----:B------:R-:W-:Y:S01]  /*ac20*/  IMAD.MOV.U32 R10, RZ, RZ, R5 ;  /* 0x000000ffff0a7224 */ /* 0x000fe200078e0005 */
[----:B------:R-:W-:Y:S01]  /*ac30*/  PRMT R9, R7, 0x7610, R9 ;  /* 0x0000761007097816 */ /* 0x000fe20000000009 */
[----:B------:R-:W-:Y:S01]  /*ac40*/  IMAD.MOV.U32 R35, RZ, RZ, R34 ;  /* 0x000000ffff237224 */ /* 0x000fe200078e0022 */
[----:B------:R-:W-:Y:S02]  /*ac50*/  PRMT R94, R93, 0x7632, R94 ;  /* 0x000076325d5e7816 */ /* 0x000fe4000000005e */
.L_x_1268:
[----:B------:R-:W-:Y:S05]  /*ac60*/  BSYNC B1 ;  /* 0x0000000000017941 */ /* 0x000fea0003800000 */
.L_x_1266:
        /* <DEDUP_REMOVED lines=11> */
.L_x_1270:
[----:B------:R-:W-:Y:S01]  /*ad20*/  IMAD.MOV.U32 R5, RZ, RZ, R10 ;  /* 0x000000ffff057224 */ /* 0x000fe200078e000a */
[----:B------:R-:W-:Y:S01]  /*ad30*/  PRMT R7, R7, 0x5410, R9 ;  /* 0x0000541007077816 */ /* 0x000fe20000000009 */
[----:B------:R-:W-:Y:S01]  /*ad40*/  IMAD.MOV.U32 R34, RZ, RZ, R33 ;  /* 0x000000ffff227224 */ /* 0x000fe200078e0021 */
[----:B------:R-:W-:Y:S02]  /*ad50*/  PRMT R93, R93, 0x5410, R93 ;  /* 0x000054105d5d7816 */ /* 0x000fe4000000005d */
.L_x_1271:
[----:B------:R-:W-:Y:S05]  /*ad60*/  BSYNC B1 ;  /* 0x0000000000017941 */ /* 0x000fea0003800000 */
.L_x_1269:
        /* <DEDUP_REMOVED lines=11> */
.L_x_1273:
[----:B------:R-:W-:Y:S01]  /*ae20*/  IMAD.MOV.U32 R10, RZ, RZ, R5 ;  /* 0x000000ffff0a7224 */ /* 0x000fe200078e0005 */
[----:B------:R-:W-:Y:S01]  /*ae30*/  PRMT R7, R7, 0x7632, R7 ;  /* 0x0000763207077816 */ /* 0x000fe20000000007 */
[----:B------:R-:W-:Y:S01]  /*ae40*/  IMAD.MOV.U32 R33, RZ, RZ, R32 ;  /* 0x000000ffff217224 */ /* 0x000fe200078e0020 */
[----:B------:R-:W-:Y:S02]  /*ae50*/  PRMT R93, R92, 0x7610, R93 ;  /* 0x000076105c5d7816 */ /* 0x000fe4000000005d */
.L_x_1274:
[----:B------:R-:W-:Y:S05]  /*ae60*/  BSYNC B1 ;  /* 0x0000000000017941 */ /* 0x000fea0003800000 */
.L_x_1272:
        /* <DEDUP_REMOVED lines=11> */
.L_x_1276:
[----:B------:R-:W-:Y:S01]  /*af20*/  IMAD.MOV.U32 R5, RZ, RZ, R10 ;  /* 0x000000ffff057224 */ /* 0x000fe200078e000a */
[----:B------:R-:W-:Y:S01]  /*af30*/  PRMT R9, R7, 0x7610, R9 ;  /* 0x0000761007097816 */ /* 0x000fe20000000009 */
[----:B------:R-:W-:Y:S01]  /*af40*/  IMAD.MOV.U32 R32, RZ, RZ, R39 ;  /* 0x000000ffff207224 */ /* 0x000fe200078e0027 */
[----:B------:R-:W-:Y:S02]  /*af50*/  PRMT R92, R91, 0x7610, R92 ;  /* 0x000076105b5c7816 */ /* 0x000fe4000000005c */
.L_x_1277:
[----:B------:R-:W-:Y:S05]  /*af60*/  BSYNC B1 ;  /* 0x0000000000017941 */ /* 0x000fea0003800000 */
.L_x_1275:
[----:B------:R-:W-:Y:S01]  /*af70*/  HSETP2.GT.AND P0, PT, R9.H0_H0, R91.H1_H1, PT ;  /* 0x3000005b09007234 */ /* 0x000fe20003f04800 */
[----:B------:R-:W-:Y:S04]  /*af80*/  BSSY B1, `(.L_x_1278) ;  /* 0x000000e000017945 */ /* 0x000fe80003800000 */
[----:B------:R-:W-:-:S13]  /*af90*/  ISETP.EQ.OR P0, PT, R38, -0x1, P0 ;  /* 0xffffffff2600780c */ /* 0x000fda0000702670 */
[----:B------:R-:W-:Y:S05]  /*afa0*/  @P0 BRA `(.L_x_1279) ;  /* 0x0000007000000947 */ /* 0x000fea0003800000 */
[----:B------:R-:W-:Y:S01]  /*afb0*/  ISETP.GE.AND P0, PT, R5, R38, PT ;  /* 0x000000260500720c */ /* 0x000fe20003f06270 */
[----:B------:R-:W-:Y:S01]  /*afc0*/  IMAD.MOV.U32 R10, RZ, RZ, R38 ;  /* 0x000000ffff0a7224 */ /* 0x000fe200078e0026 */
[----:B------:R-:W-:Y:S01]  /*afd0*/  PRMT R7, R7, 0x7610, R91 ;  /* 0x0000761007077816 */ /* 0x000fe2000000005b */
[----:B------:R-:W-:-:S10]  /*afe0*/  IMAD.MOV.U32 R39, RZ, RZ, R5 ;  /* 0x000000ffff277224 */ /* 0x000fd400078e0005 */
[----:B------:R-:W-:Y:S01]  /*aff0*/  HSETP2.NEU.OR P0, PT, R9.H0_H0, R91.H1_H1, P0 ;  /* 0x3000005b09007234 */ /* 0x000fe2000070d820 */
[----:B------:R-:W-:-:S12]  /*b000*/  PRMT R91, R9, 0x7610, R91 ;  /* 0x00007610095b7816 */ /* 0x000fd8000000005b */
[----:B------:R-:W-:Y:S05]  /*b010*/  @P0 BRA `(.L_x_1280) ;  /* 0x0000004000000947 */ /* 0x000fea0003800000 */
.L_x_1279:
[----:B------:R-:W-:Y:S01]  /*b020*/  IMAD.MOV.U32 R10, RZ, RZ, R5 ;  /* 0x000000ffff0a7224 */ /* 0x000fe200078e0005 */
[----:B------:R-:W-:Y:S01]  /*b030*/  PRMT R7, R7, 0x5410, R9 ;  /* 0x0000541007077816 */ /* 0x000fe20000000009 */
[----:B------:R-:W-:Y:S01]  /*b040*/  IMAD.MOV.U32 R39, RZ, RZ, R38 ;  /* 0x000000ffff277224 */ /* 0x000fe200078e0026 */
[----:B------:R-:W-:Y:S02]  /*b050*/  PRMT R91, R91, 0x7632, R91 ;  /* 0x000076325b5b7816 */ /* 0x000fe4000000005b */
.L_x_1280:
[----:B------:R-:W-:Y:S05]  /*b060*/  BSYNC B1 ;  /* 0x0000000000017941 */ /* 0x000fea0003800000 */
.L_x_1278:
        /* <DEDUP_REMOVED lines=11> */
.L_x_1282:
[----:B------:R-:W-:Y:S01]  /*b120*/  IMAD.MOV.U32 R5, RZ, RZ, R10 ;  /* 0x000000ffff057224 */ /* 0x000fe200078e000a */
[----:B------:R-:W-:Y:S01]  /*b130*/  PRMT R9, R9, 0x7610, R7 ;  /* 0x0000761009097816 */ /* 0x000fe20000000007 */
[----:B------:R-:W-:Y:S01]  /*b140*/  IMAD.MOV.U32 R38, RZ, RZ, R37 ;  /* 0x000000ffff267224 */ /* 0x000fe200078e0025 */
[----:B------:R-:W-:Y:S02]  /*b150*/  PRMT R91, R91, 0x5410, R90 ;  /* 0x000054105b5b7816 */ /* 0x000fe4000000005a */
.L_x_1283:
[----:B------:R-:W-:Y:S05]  /*b160*/  BSYNC B1 ;  /* 0x0000000000017941 */ /* 0x000fea0003800000 */
.L_x_1281:
        /* <DEDUP_REMOVED lines=11> */
.L_x_1285:
[----:B------:R-:W-:Y:S01]  /*b220*/  IMAD.MOV.U32 R10, RZ, RZ, R5 ;  /* 0x000000ffff0a7224 */ /* 0x000fe200078e0005 */
[----:B------:R-:W-:Y:S01]  /*b230*/  PRMT R7, R7, 0x7610, R9 ;  /* 0x0000761007077816 */ /* 0x000fe20000000009 */
[----:B------:R-:W-:Y:S01]  /*b240*/  IMAD.MOV.U32 R37, RZ, RZ, R36 ;  /* 0x000000ffff257224 */ /* 0x000fe200078e0024 */
[----:B------:R-:W-:Y:S02]  /*b250*/  PRMT R90, R90, 0x7632, R90 ;  /* 0x000076325a5a7816 */ /* 0x000fe4000000005a */
.L_x_1286:
[----:B------:R-:W-:Y:S05]  /*b260*/  BSYNC B1 ;  /* 0x0000000000017941 */ /* 0x000fea0003800000 */
.L_x_1284:
        /* <DEDUP_REMOVED lines=11> */
.L_x_1288:
[----:B------:R-:W-:Y:S01]  /*b320*/  IMAD.MOV.U32 R5, RZ, RZ, R10 ;  /* 0x000000ffff057224 */ /* 0x000fe200078e000a */
[----:B------:R-:W-:Y:S01]  /*b330*/  PRMT R9, R9, 0x7610, R7 ;  /* 0x0000761009097816 */ /* 0x000fe20000000007 */
[----:B------:R-:W-:Y:S01]  /*b340*/  IMAD.MOV.U32 R36, RZ, RZ, R43 ;  /* 0x000000ffff247224 */ /* 0x000fe200078e002b */
[----:B------:R-:W-:Y:S02]  /*b350*/  PRMT R90, R90, 0x5410, R0 ;  /* 0x000054105a5a7816 */ /* 0x000fe40000000000 */
.L_x_1289:
[----:B------:R-:W-:Y:S05]  /*b360*/  BSYNC B1 ;  /* 0x0000000000017941 */ /* 0x000fea0003800000 */
.L_x_1287:
        /* <DEDUP_REMOVED lines=11> */
.L_x_1291:
[----:B------:R-:W-:Y:S01]  /*b420*/  IMAD.MOV.U32 R10, RZ, RZ, R5 ;  /* 0x000000ffff0a7224 */ /* 0x000fe200078e0005 */
[----:B------:R-:W-:Y:S01]  /*b430*/  PRMT R7, R7, 0x7610, R9 ;  /* 0x0000761007077816 */ /* 0x000fe20000000009 */
[----:B------:R-:W-:Y:S01]  /*b440*/  IMAD.MOV.U32 R43, RZ, RZ, R42 ;  /* 0x000000ffff2b7224 */ /* 0x000fe200078e002a */
[----:B------:R-:W-:Y:S02]  /*b450*/  PRMT R0, R0, 0x7632, R0 ;  /* 0x0000763200007816 */ /* 0x000fe40000000000 */
.L_x_1292:
[----:B------:R-:W-:Y:S05]  /*b460*/  BSYNC B1 ;  /* 0x0000000000017941 */ /* 0x000fea0003800000 */
.L_x_1290:
        /* <DEDUP_REMOVED lines=11> */
.L_x_1294:
[----:B------:R-:W-:Y:S01]  /*b520*/  IMAD.MOV.U32 R5, RZ, RZ, R10 ;  /* 0x000000ffff057224 */ /* 0x000fe200078e000a */
[----:B------:R-:W-:Y:S01]  /*b530*/  PRMT R7, R7, 0x7632, R7 ;  /* 0x0000763207077816 */ /* 0x000fe20000000007 */
[----:B------:R-:W-:Y:S01]  /*b540*/  IMAD.MOV.U32 R42, RZ, RZ, R41 ;  /* 0x000000ffff2a7224 */ /* 0x000fe200078e0029 */
[----:B------:R-:W-:Y:S02]  /*b550*/  PRMT R0, R0, 0x7610, R92 ;  /* 0x0000761000007816 */ /* 0x000fe4000000005c */
.L_x_1295:
[----:B------:R-:W-:Y:S05]  /*b560*/  BSYNC B1 ;  /* 0x0000000000017941 */ /* 0x000fea0003800000 */
.L_x_1293:
        /* <DEDUP_REMOVED lines=11> */
.L_x_1297:
[----:B------:R-:W-:Y:S01]  /*b620*/  IMAD.MOV.U32 R10, RZ, RZ, R5 ;  /* 0x000000ffff0a7224 */ /* 0x000fe200078e0005 */
[----:B------:R-:W-:Y:S01]  /*b630*/  PRMT R9, R7, 0x7610, R9 ;  /* 0x0000761007097816 */ /* 0x000fe20000000009 */
[----:B------:R-:W-:Y:S01]  /*b640*/  IMAD.MOV.U32 R41, RZ, RZ, R40 ;  /* 0x000000ffff297224 */ /* 0x000fe200078e0028 */
[----:B------:R-:W-:Y:S02]  /*b650*/  PRMT R92, R92, 0x7610, R99 ;  /* 0x000076105c5c7816 */ /* 0x000fe40000000063 */
.L_x_1298:
[----:B------:R-:W-:Y:S05]  /*b660*/  BSYNC B1 ;  /* 0x0000000000017941 */ /* 0x000fea0003800000 */
.L_x_1296:
        /* <DEDUP_REMOVED lines=11> */
.L_x_1300:
[----:B------:R-:W-:Y:S01]  /*b720*/  IMAD.MOV.U32 R5, RZ, RZ, R10 ;  /* 0x000000ffff057224 */ /* 0x000fe200078e000a */
[----:B------:R-:W-:Y:S01]  /*b730*/  PRMT R7, R7, 0x5410, R9 ;  /* 0x0000541007077816 */ /* 0x000fe20000000009 */
[----:B------:R-:W-:Y:S01]  /*b740*/  IMAD.MOV.U32 R40, RZ, RZ, R47 ;  /* 0x000000ffff287224 */ /* 0x000fe200078e002f */
[----:B------:R-:W-:Y:S02]  /*b750*/  PRMT R99, R99, 0x5410, R99 ;  /* 0x0000541063637816 */ /* 0x000fe40000000063 */
.L_x_1301:
[----:B------:R-:W-:Y:S05]  /*b760*/  BSYNC B1 ;  /* 0x0000000000017941 */ /* 0x000fea0003800000 */
.L_x_1299:
        /* <DEDUP_REMOVED lines=11> */
.L_x_1303:
[----:B------:R-:W-:Y:S01]  /*b820*/  IMAD.MOV.U32 R10, RZ, RZ, R5 ;  /* 0x000000ffff0a7224 */ /* 0x000fe200078e0005 */
[----:B------:R-:W-:Y:S01]  /*b830*/  PRMT R9, R9, 0x7610, R7 ;  /* 0x0000761009097816 */ /* 0x000fe20000000007 */
[----:B------:R-:W-:Y:S01]  /*b840*/  IMAD.MOV.U32 R47, RZ, RZ, R46 ;  /* 0x000000ffff2f7224 */ /* 0x000fe200078e002e */
[----:B------:R-:W-:Y:S02]  /*b850*/  PRMT R99, R100, 0x7632, R99 ;  /* 0x0000763264637816 */ /* 0x000fe40000000063 */
.L_x_1304:
[----:B------:R-:W-:Y:S05]  /*b860*/  BSYNC B1 ;  /* 0x0000000000017941 */ /* 0x000fea0003800000 */
.L_x_1302:
        /* <DEDUP_REMOVED lines=11> */
.L_x_1306:
[----:B------:R-:W-:Y:S01]  /*b920*/  IMAD.MOV.U32 R5, RZ, RZ, R10 ;  /* 0x000000ffff057224 */ /* 0x000fe200078e000a */
[----:B------:R-:W-:Y:S01]  /*b930*/  PRMT R7, R9, 0x7632, R7 ;  /* 0x0000763209077816 */ /* 0x000fe20000000007 */
[----:B------:R-:W-:Y:S01]  /*b940*/  IMAD.MOV.U32 R46, RZ, RZ, R45 ;  /* 0x000000ffff2e7224 */ /* 0x000fe200078e002d */
[----:B------:R-:W-:Y:S02]  /*b950*/  PRMT R100, R100, 0x5410, R100 ;  /* 0x0000541064647816 */ /* 0x000fe40000000064 */
.L_x_1307:
[----:B------:R-:W-:Y:S05]  /*b960*/  BSYNC B1 ;  /* 0x0000000000017941 */ /* 0x000fea0003800000 */
.L_x_1305:
        /* <DEDUP_REMOVED lines=11> */
.L_x_1309:
[----:B------:R-:W-:Y:S01]  /*ba20*/  IMAD.MOV.U32 R10, RZ, RZ, R5 ;  /* 0x000000ffff0a7224 */ /* 0x000fe200078e0005 */
[----:B------:R-:W-:Y:S01]  /*ba30*/  PRMT R9, R7, 0x7610, R9 ;  /* 0x0000761007097816 */ /* 0x000fe20000000009 */
[----:B------:R-:W-:Y:S01]  /*ba40*/  IMAD.MOV.U32 R45, RZ, RZ, R44 ;  /* 0x000000ffff2d7224 */ /* 0x000fe200078e002c */
[----:B------:R-:W-:Y:S02]  /*ba50*/  PRMT R100, R101, 0x7632, R100 ;  /* 0x0000763265647816 */ /* 0x000fe40000000064 */
.L_x_1310:
[----:B------:R-:W-:Y:S05]  /*ba60*/  BSYNC B1 ;  /* 0x0000000000017941 */ /* 0x000fea0003800000 */
.L_x_1308:
        /* <DEDUP_REMOVED lines=11> */
.L_x_1312:
[----:B------:R-:W-:Y:S01]  /*bb20*/  IMAD.MOV.U32 R5, RZ, RZ, R10 ;  /* 0x000000ffff057224 */ /* 0x000fe200078e000a */
[----:B------:R-:W-:Y:S01]  /*bb30*/  PRMT R7, R7, 0x5410, R9 ;  /* 0x0000541007077816 */ /* 0x000fe20000000009 */
[----:B------:R-:W-:Y:S01]  /*bb40*/  IMAD.MOV.U32 R44, RZ, RZ, R51 ;  /* 0x000000ffff2c7224 */ /* 0x000fe200078e0033 */
[----:B------:R-:W-:Y:S02]  /*bb50*/  PRMT R101, R101, 0x5410, R101 ;  /* 0x0000541065657816 */ /* 0x000fe40000000065 */
.L_x_1313:
[----:B------:R-:W-:Y:S05]  /*bb60*/  BSYNC B1 ;  /* 0x0000000000017941 */ /* 0x000fea0003800000 */
.L_x_1311:
        /* <DEDUP_REMOVED lines=11> */
.L_x_1315:
[----:B------:R-:W-:Y:S01]  /*bc20*/  IMAD.MOV.U32 R10, RZ, RZ, R5 ;  /* 0x000000ffff0a7224 */ /* 0x000fe200078e0005 */
[----:B------:R-:W-:Y:S01]  /*bc30*/  PRMT R9, R9, 0x7610, R7 ;  /* 0x0000761009097816 */ /* 0x000fe20000000007 */
[----:B------:R-:W-:Y:S01]  /*bc40*/  IMAD.MOV.U32 R51, RZ, RZ, R50 ;  /* 0x000000ffff337224 */ /* 0x000fe200078e0032 */
[----:B------:R-:W-:Y:S02]  /*bc50*/  PRMT R101, R102, 0x7632, R101 ;  /* 0x0000763266657816 */ /* 0x000fe40000000065 */
.L_x_1316:
[----:B------:R-:W-:Y:S05]  /*bc60*/  BSYNC B1 ;  /* 0x0000000000017941 */ /* 0x000fea0003800000 */
.L_x_1314:
        /* <DEDUP_REMOVED lines=11> */
.L_x_1318:
[----:B------:R-:W-:Y:S01]  /*bd20*/  IMAD.MOV.U32 R5, RZ, RZ, R10 ;  /* 0x000000ffff057224 */ /* 0x000fe200078e000a */
[----:B------:R-:W-:Y:S01]  /*bd30*/  PRMT R7, R9, 0x7632, R7 ;  /* 0x0000763209077816 */ /* 0x000fe20000000007 */
[----:B------:R-:W-:Y:S01]  /*bd40*/  IMAD.MOV.U32 R50, RZ, RZ, R49 ;  /* 0x000000ffff327224 */ /* 0x000fe200078e0031 */
[----:B------:R-:W-:Y:S02]  /*bd50*/  PRMT R102, R102, 0x5410, R102 ;  /* 0x0000541066667816 */ /* 0x000fe40000000066 */
.L_x_1319:
[----:B------:R-:W-:Y:S05]  /*bd60*/  BSYNC B1 ;  /* 0x0000000000017941 */ /* 0x000fea0003800000 */
.L_x_1317:
        /* <DEDUP_REMOVED lines=11> */
.L_x_1321:
[----:B------:R-:W-:Y:S01]  /*be20*/  IMAD.MOV.U32 R10, RZ, RZ, R5 ;  /* 0x000000ffff0a7224 */ /* 0x000fe200078e0005 */
[----:B------:R-:W-:Y:S01]  /*be30*/  PRMT R9, R7, 0x7610, R9 ;  /* 0x0000761007097816 */ /* 0x000fe20000000009 */
[----:B------:R-:W-:Y:S01]  /*be40*/  IMAD.MOV.U32 R49, RZ, RZ, R48 ;  /* 0x000000ffff317224 */ /* 0x000fe200078e0030 */
[----:B------:R-:W-:Y:S02]  /*be50*/  PRMT R102, R103, 0x7632, R102 ;  /* 0x0000763267667816 */ /* 0x000fe40000000066 */
.L_x_1322:
[----:B------:R-:W-:Y:S05]  /*be60*/  BSYNC B1 ;  /* 0x0000000000017941 */ /* 0x000fea0003800000 */
.L_x_1320:
        /* <DEDUP_REMOVED lines=11> */
.L_x_1324:
[----:B------:R-:W-:Y:S01]  /*bf20*/  IMAD.MOV.U32 R5, RZ, RZ, R10 ;  /* 0x000000ffff057224 */ /* 0x000fe200078e000a */
[----:B------:R-:W-:Y:S01]  /*bf30*/  PRMT R7, R7, 0x5410, R9 ;  /* 0x0000541007077816 */ /* 0x000fe20000000009 */
[----:B------:R-:W-:Y:S01]  /*bf40*/  IMAD.MOV.U32 R48, RZ, RZ, R55 ;  /* 0x000000ffff307224 */ /* 0x000fe200078e0037 */
[----:B------:R-:W-:Y:S02]  /*bf50*/  PRMT R103, R103, 0x5410, R103 ;  /* 0x0000541067677816 */ /* 0x000fe40000000067 */
.L_x_1325:
[----:B------:R-:W-:Y:S05]  /*bf60*/  BSYNC B1 ;  /* 0x0000000000017941 */ /* 0x000fea0003800000 */
.L_x_1323:
        /* <DEDUP_REMOVED lines=11> */
.L_x_1327:
[----:B------:R-:W-:Y:S01]  /*c020*/  IMAD.MOV.U32 R10, RZ, RZ, R5 ;  /* 0x000000ffff0a7224 */ /* 0x000fe200078e0005 */
[----:B------:R-:W-:Y:S01]  /*c030*/  PRMT R9, R9, 0x7610, R7 ;  /* 0x0000761009097816 */ /* 0x000fe20000000007 */
[----:B------:R-:W-:Y:S01]  /*c040*/  IMAD.MOV.U32 R55, RZ, RZ, R54 ;  /* 0x000000ffff377224 */ /* 0x000fe200078e0036 */
[----:B------:R-:W-:Y:S02]  /*c050*/  PRMT R103, R104, 0x7632, R103 ;  /* 0x0000763268677816 */ /* 0x000fe40000000067 */
.L_x_1328:
[----:B------:R-:W-:Y:S05]  /*c060*/  BSYNC B1 ;  /* 0x0000000000017941 */ /* 0x000fea0003800000 */
.L_x_1326:
        /* <DEDUP_REMOVED lines=11> */
.L_x_1330:
[----:B------:R-:W-:Y:S01]  /*c120*/  IMAD.MOV.U32 R5, RZ, RZ, R10 ;  /* 0x000000ffff057224 */ /* 0x000fe200078e000a */
[----:B------:R-:W-:Y:S01]  /*c130*/  PRMT R7, R9, 0x7632, R7 ;  /* 0x0000763209077816 */ /* 0x000fe20000000007 */
[----:B------:R-:W-:Y:S01]  /*c140*/  IMAD.MOV.U32 R54, RZ, RZ, R53 ;  /* 0x000000ffff367224 */ /* 0x000fe200078e0035 */
[----:B------:R-:W-:Y:S02]  /*c150*/  PRMT R104, R104, 0x5410, R104 ;  /* 0x0000541068687816 */ /* 0x000fe40000000068 */
.L_x_1331:
[----:B------:R-:W-:Y:S05]  /*c160*/  BSYNC B1 ;  /* 0x0000000000017941 */ /* 0x000fea0003800000 */
.L_x_1329:
        /* <DEDUP_REMOVED lines=11> */
.L_x_1333:
[----:B------:R-:W-:Y:S01]  /*c220*/  IMAD.MOV.U32 R10, RZ, RZ, R5 ;  /* 0x000000ffff0a7224 */ /* 0x000fe200078e0005 */
[----:B------:R-:W-:Y:S01]  /*c230*/  PRMT R9, R7, 0x7610, R9 ;  /* 0x0000761007097816 */ /* 0x000fe20000000009 */
[----:B------:R-:W-:Y:S01]  /*c240*/  IMAD.MOV.U32 R53, RZ, RZ, R52 ;  /* 0x000000ffff357224 */ /* 0x000fe200078e0034 */
[----:B------:R-:W-:Y:S02]  /*c250*/  PRMT R104, R105, 0x7632, R104 ;  /* 0x0000763269687816 */ /* 0x000fe40000000068 */
.L_x_1334:
[----:B------:R-:W-:Y:S05]  /*c260*/  BSYNC B1 ;  /* 0x0000000000017941 */ /* 0x000fea0003800000 */
.L_x_1332:
        /* <DEDUP_REMOVED lines=11> */
.L_x_1336:
[----:B------:R-:W-:Y:S01]  /*c320*/  IMAD.MOV.U32 R5, RZ, RZ, R10 ;  /* 0x000000ffff057224 */ /* 0x000fe200078e000a */
[----:B------:R-:W-:Y:S01]  /*c330*/  PRMT R7, R7, 0x5410, R9 ;  /* 0x0000541007077816 */ /* 0x000fe20000000009 */
[----:B------:R-:W-:Y:S01]  /*c340*/  IMAD.MOV.U32 R52, RZ, RZ, R59 ;  /* 0x000000ffff347224 */ /* 0x000fe200078e003b */
[----:B------:R-:W-:Y:S02]  /*c350*/  PRMT R105, R105, 0x5410, R105 ;  /* 0x0000541069697816 */ /* 0x000fe40000000069 */
.L_x_1337:
[----:B------:R-:W-:Y:S05]  /*c360*/  BSYNC B1 ;  /* 0x0000000000017941 */ /* 0x000fea0003800000 */
.L_x_1335:
        /* <DEDUP_REMOVED lines=11> */
.L_x_1339:
[----:B------:R-:W-:Y:S01]  /*c420*/  IMAD.MOV.U32 R10, RZ, RZ, R5 ;  /* 0x000000ffff0a7224 */ /* 0x000fe200078e0005 */
[----:B------:R-:W-:Y:S01]  /*c430*/  PRMT R9, R9, 0x7610, R7 ;  /* 0x0000761009097816 */ /* 0x000fe20000000007 */
[----:B------:R-:W-:Y:S01]  /*c440*/  IMAD.MOV.U32 R59, RZ, RZ, R58 ;  /* 0x000000ffff3b7224 */ /* 0x000fe200078e003a */
[----:B------:R-:W-:Y:S02]  /*c450*/  PRMT R105, R106, 0x7632, R105 ;  /* 0x000076326a697816 */ /* 0x000fe40000000069 */
.L_x_1340:
[----:B------:R-:W-:Y:S05]  /*c460*/  BSYNC B1 ;  /* 0x0000000000017941 */ /* 0x000fea0003800000 */
.L_x_1338:
        /* <DEDUP_REMOVED lines=11> */
.L_x_1342:
[----:B------:R-:W-:Y:S01]  /*c520*/  IMAD.MOV.U32 R5, RZ, RZ, R10 ;  /* 0x000000ffff057224 */ /* 0x000fe200078e000a */
[----:B------:R-:W-:Y:S01]  /*c530*/  PRMT R7, R9, 0x7632, R7 ;  /* 0x0000763209077816 */ /* 0x000fe20000000007 */
[----:B------:R-:W-:Y:S01]  /*c540*/  IMAD.MOV.U32 R58, RZ, RZ, R57 ;  /* 0x000000ffff3a7224 */ /* 0x000fe200078e0039 */
[----:B------:R-:W-:Y:S02]  /*c550*/  PRMT R106, R106, 0x5410, R106 ;  /* 0x000054106a6a7816 */ /* 0x000fe4000000006a */
.L_x_1343:
[----:B------:R-:W-:Y:S05]  /*c560*/  BSYNC B1 ;  /* 0x0000000000017941 */ /* 0x000fea0003800000 */
.L_x_1341:
        /* <DEDUP_REMOVED lines=11> */
.L_x_1345:
[----:B------:R-:W-:Y:S01]  /*c620*/  IMAD.MOV.U32 R10, RZ, RZ, R5 ;  /* 0x000000ffff0a7224 */ /* 0x000fe200078e0005 */
[----:B------:R-:W-:Y:S01]  /*c630*/  PRMT R9, R7, 0x7610, R9 ;  /* 0x0000761007097816 */ /* 0x000fe20000000009 */
[----:B------:R-:W-:Y:S01]  /*c640*/  IMAD.MOV.U32 R57, RZ, RZ, R56 ;  /* 0x000000ffff397224 */ /* 0x000fe200078e0038 */
[----:B------:R-:W-:Y:S02]  /*c650*/  PRMT R106, R107, 0x7632, R106 ;  /* 0x000076326b6a7816 */ /* 0x000fe4000000006a */
.L_x_1346:
[----:B------:R-:W-:Y:S05]  /*c660*/  BSYNC B1 ;  /* 0x0000000000017941 */ /* 0x000fea0003800000 */
.L_x_1344:
        /* <DEDUP_REMOVED lines=11> */
.L_x_1348:
[----:B------:R-:W-:Y:S01]  /*c720*/  IMAD.MOV.U32 R5, RZ, RZ, R10 ;  /* 0x000000ffff057224 */ /* 0x000fe200078e000a */
[----:B------:R-:W-:Y:S01]  /*c730*/  PRMT R7, R7, 0x5410, R9 ;  /* 0x0000541007077816 */ /* 0x000fe20000000009 */
[----:B------:R-:W-:Y:S01]  /*c740*/  IMAD.MOV.U32 R56, RZ, RZ, R63 ;  /* 0x000000ffff387224 */ /* 0x000fe200078e003f */
[----:B------:R-:W-:Y:S02]  /*c750*/  PRMT R107, R107, 0x5410, R107 ;  /* 0x000054106b6b7816 */ /* 0x000fe4000000006b */
.L_x_1349:
[----:B------:R-:W-:Y:S05]  /*c760*/  BSYNC B1 ;  /* 0x0000000000017941 */ /* 0x000fea0003800000 */
.L_x_1347:
        /* <DEDUP_REMOVED lines=11> */
.L_x_1351:
[----:B------:R-:W-:Y:S01]  /*c820*/  IMAD.MOV.U32 R10, RZ, RZ, R5 ;  /* 0x000000ffff0a7224 */ /* 0x000fe200078e0005 */
[----:B------:R-:W-:Y:S01]  /*c830*/  PRMT R9, R9, 0x7610, R7 ;  /* 0x0000761009097816 */ /* 0x000fe20000000007 */
[----:B------:R-:W-:Y:S01]  /*c840*/  IMAD.MOV.U32 R63, RZ, RZ, R62 ;  /* 0x000000ffff3f7224 */ /* 0x000fe200078e003e */
[----:B------:R-:W-:Y:S02]  /*c850*/  PRMT R107, R108, 0x7632, R107 ;  /* 0x000076326c6b7816 */ /* 0x000fe4000000006b */
.L_x_1352:
[----:B------:R-:W-:Y:S05]  /*c860*/  BSYNC B1 ;  /* 0x0000000000017941 */ /* 0x000fea0003800000 */
.L_x_1350:
        /* <DEDUP_REMOVED lines=11> */
.L_x_1354:
[----:B------:R-:W-:Y:S01]  /*c920*/  IMAD.MOV.U32 R5, RZ, RZ, R10 ;  /* 0x000000ffff057224 */ /* 0x000fe200078e000a */
[----:B------:R-:W-:Y:S01]  /*c930*/  PRMT R7, R9, 0x7632, R7 ;  /* 0x0000763209077816 */ /* 0x000fe20000000007 */
[----:B------:R-:W-:Y:S01]  /*c940*/  IMAD.MOV.U32 R62, RZ, RZ, R61 ;  /* 0x000000ffff3e7224 */ /* 0x000fe200078e003d */
[----:B------:R-:W-:Y:S02]  /*c950*/  PRMT R108, R108, 0x5410, R108 ;  /* 0x000054106c6c7816 */ /* 0x000fe4000000006c */
.L_x_1355:
[----:B------:R-:W-:Y:S05]  /*c960*/  BSYNC B1 ;  /* 0x0000000000017941 */ /* 0x000fea0003800000 */
.L_x_1353:
        /* <DEDUP_REMOVED lines=11> */
.L_x_1357:
[----:B------:R-:W-:Y:S01]  /*ca20*/  IMAD.MOV.U32 R10, RZ, RZ, R5 ;  /* 0x000000ffff0a7224 */ /* 0x000fe200078e0005 */
[----:B------:R-:W-:Y:S01]  /*ca30*/  PRMT R9, R7, 0x7610, R9 ;  /* 0x0000761007097816 */ /* 0x000fe20000000009 */
[----:B------:R-:W-:Y:S01]  /*ca40*/  IMAD.MOV.U32 R61, RZ, RZ, R60 ;  /* 0x000000ffff3d7224 */ /* 0x000fe200078e003c */
[----:B------:R-:W-:Y:S02]  /*ca50*/  PRMT R108, R109, 0x7632, R108 ;  /* 0x000076326d6c7816 */ /* 0x000fe4000000006c */
.L_x_1358:
[----:B------:R-:W-:Y:S05]  /*ca60*/  BSYNC B1 ;  /* 0x0000000000017941 */ /* 0x000fea0003800000 */
.L_x_1356:
        /* <DEDUP_REMOVED lines=11> */
.L_x_1360:
[----:B------:R-:W-:Y:S01]  /*cb20*/  IMAD.MOV.U32 R5, RZ, RZ, R10 ;  /* 0x000000ffff057224 */ /* 0x000fe200078e000a */
[----:B------:R-:W-:Y:S01]  /*cb30*/  PRMT R7, R7, 0x5410, R9 ;  /* 0x0000541007077816 */ /* 0x000fe20000000009 */
[----:B------:R-:W-:Y:S01]  /*cb40*/  IMAD.MOV.U32 R60, RZ, RZ, R67 ;  /* 0x000000ffff3c7224 */ /* 0x000fe200078e0043 */
[----:B------:R-:W-:Y:S02]  /*cb50*/  PRMT R109, R109, 0x5410, R109 ;  /* 0x000054106d6d7816 */ /* 0x000fe4000000006d */
.L_x_1361:
[----:B------:R-:W-:Y:S05]  /*cb60*/  BSYNC B1 ;  /* 0x0000000000017941 */ /* 0x000fea0003800000 */
.L_x_1359:
        /* <DEDUP_REMOVED lines=11> */
.L_x_1363:
[----:B------:R-:W-:Y:S01]  /*cc20*/  IMAD.MOV.U32 R10, RZ, RZ, R5 ;  /* 0x000000ffff0a7224 */ /* 0x000fe200078e0005 */
[----:B------:R-:W-:Y:S01]  /*cc30*/  PRMT R9, R9, 0x7610, R7 ;  /* 0x0000761009097816 */ /* 0x000fe20000000007 */
[----:B------:R-:W-:Y:S01]  /*cc40*/  IMAD.MOV.U32 R67, RZ, RZ, R66 ;  /* 0x000000ffff437224 */ /* 0x000fe200078e0042 */
[----:B------:R-:W-:Y:S02]  /*cc50*/  PRMT R109, R110, 0x7632, R109 ;  /* 0x000076326e6d7816 */ /* 0x000fe4000000006d */
.L_x_1364:
[----:B------:R-:W-:Y:S05]  /*cc60*/  BSYNC B1 ;  /* 0x0000000000017941 */ /* 0x000fea0003800000 */
.L_x_1362:
        /* <DEDUP_REMOVED lines=11> */
.L_x_1366:
[----:B------:R-:W-:Y:S01]  /*cd20*/  IMAD.MOV.U32 R5, RZ, RZ, R10 ;  /* 0x000000ffff057224 */ /* 0x000fe200078e000a */
[----:B------:R-:W-:Y:S01]  /*cd30*/  PRMT R7, R9, 0x7632, R7 ;  /* 0x0000763209077816 */ /* 0x000fe20000000007 */
[----:B------:R-:W-:Y:S01]  /*cd40*/  IMAD.MOV.U32 R66, RZ, RZ, R65 ;  /* 0x000000ffff427224 */ /* 0x000fe200078e0041 */
[----:B------:R-:W-:Y:S02]  /*cd50*/  PRMT R110, R110, 0x5410, R110 ;  /* 0x000054106e6e7816 */ /* 0x000fe4000000006e */
.L_x_1367:
[----:B------:R-:W-:Y:S05]  /*cd60*/  BSYNC B1 ;  /* 0x0000000000017941 */ /* 0x000fea0003800000 */
.L_x_1365:
        /* <DEDUP_REMOVED lines=11> */
.L_x_1369:
[----:B------:R-:W-:Y:S01]  /*ce20*/  IMAD.MOV.U32 R10, RZ, RZ, R5 ;  /* 0x000000ffff0a7224 */ /* 0x000fe200078e0005 */
[----:B------:R-:W-:Y:S01]  /*ce30*/  PRMT R9, R7, 0x7610, R9 ;  /* 0x0000761007097816 */ /* 0x000fe20000000009 */
[----:B------:R-:W-:Y:S01]  /*ce40*/  IMAD.MOV.U32 R65, RZ, RZ, R64 ;  /* 0x000000ffff417224 */ /* 0x000fe200078e0040 */
[----:B------:R-:W-:Y:S02]  /*ce50*/  PRMT R110, R111, 0x7632, R110 ;  /* 0x000076326f6e7816 */ /* 0x000fe4000000006e */
.L_x_1370:
[----:B------:R-:W-:Y:S05]  /*ce60*/  BSYNC B1 ;  /* 0x0000000000017941 */ /* 0x000fea0003800000 */
.L_x_1368:
        /* <DEDUP_REMOVED lines=11> */
.L_x_1372:
[----:B------:R-:W-:Y:S01]  /*cf20*/  IMAD.MOV.U32 R5, RZ, RZ, R10 ;  /* 0x000000ffff057224 */ /* 0x000fe200078e000a */
[----:B------:R-:W-:Y:S01]  /*cf30*/  PRMT R7, R7, 0x5410, R9 ;  /* 0x0000541007077816 */ /* 0x000fe20000000009 */
[----:B------:R-:W-:Y:S01]  /*cf40*/  IMAD.MOV.U32 R64, RZ, RZ, R71 ;  /* 0x000000ffff407224 */ /* 0x000fe200078e0047 */
[----:B------:R-:W-:Y:S02]  /*cf50*/  PRMT R111, R111, 0x5410, R111 ;  /* 0x000054106f6f7816 */ /* 0x000fe4000000006f */
.L_x_1373:
[----:B------:R-:W-:Y:S05]  /*cf60*/  BSYNC B1 ;  /* 0x0000000000017941 */ /* 0x000fea0003800000 */
.L_x_1371:
        /* <DEDUP_REMOVED lines=11> */
.L_x_1375:
[----:B------:R-:W-:Y:S01]  /*d020*/  IMAD.MOV.U32 R10, RZ, RZ, R5 ;  /* 0x000000ffff0a7224 */ /* 0x000fe200078e0005 */
[----:B------:R-:W-:Y:S01]  /*d030*/  PRMT R9, R9, 0x7610, R7 ;  /* 0x0000761009097816 */ /* 0x000fe20000000007 */
[----:B------:R-:W-:Y:S01]  /*d040*/  IMAD.MOV.U32 R71, RZ, RZ, R70 ;  /* 0x000000ffff477224 */ /* 0x000fe200078e0046 */
[----:B------:R-:W-:Y:S02]  /*d050*/  PRMT R111, R112, 0x7632, R111 ;  /* 0x00007632706f7816 */ /* 0x000fe4000000006f */
.L_x_1376:
[----:B------:R-:W-:Y:S05]  /*d060*/  BSYNC B1 ;  /* 0x0000000000017941 */ /* 0x000fea0003800000 */
.L_x_1374:
        /* <DEDUP_REMOVED lines=11> */
.L_x_1378:
[----:B------:R-:W-:Y:S01]  /*d120*/  IMAD.MOV.U32 R5, RZ, RZ, R10 ;  /* 0x000000ffff057224 */ /* 0x000fe200078e000a */
[----:B------:R-:W-:Y:S01]  /*d130*/  PRMT R7, R9, 0x7632, R7 ;  /* 0x0000763209077816 */ /* 0x000fe20000000007 */
[----:B------:R-:W-:Y:S01]  /*d140*/  IMAD.MOV.U32 R70, RZ, RZ, R69 ;  /* 0x000000ffff467224 */ /* 0x000fe200078e0045 */
[----:B------:R-:W-:Y:S02]  /*d150*/  PRMT R112, R112, 0x5410, R112 ;  /* 0x0000541070707816 */ /* 0x000fe40000000070 */
.L_x_1379:
[----:B------:R-:W-:Y:S05]  /*d160*/  BSYNC B1 ;  /* 0x0000000000017941 */ /* 0x000fea0003800000 */
.L_x_1377:
        /* <DEDUP_REMOVED lines=11> */
.L_x_1381:
[----:B------:R-:W-:Y:S01]  /*d220*/  IMAD.MOV.U32 R10, RZ, RZ, R5 ;  /* 0x000000ffff0a7224 */ /* 0x000fe200078e0005 */
[----:B------:R-:W-:Y:S01]  /*d230*/  PRMT R9, R7, 0x7610, R9 ;  /* 0x0000761007097816 */ /* 0x000fe20000000009 */
[----:B------:R-:W-:Y:S01]  /*d240*/  IMAD.MOV.U32 R69, RZ, RZ, R68 ;  /* 0x000000ffff457224 */ /* 0x000fe200078e0044 */
[----:B------:R-:W-:Y:S02]  /*d250*/  PRMT R112, R113, 0x7632, R112 ;  /* 0x0000763271707816 */ /* 0x000fe40000000070 */
.L_x_1382:
[----:B------:R-:W-:Y:S05]  /*d260*/  BSYNC B1 ;  /* 0x0000000000017941 */ /* 0x000fea0003800000 */
.L_x_1380:
        /* <DEDUP_REMOVED lines=11> */
.L_x_1384:
[----:B------:R-:W-:Y:S01]  /*d320*/  IMAD.MOV.U32 R5, RZ, RZ, R10 ;  /* 0x000000ffff057224 */ /* 0x000fe200078e000a */
[----:B------:R-:W-:Y:S01]  /*d330*/  PRMT R7, R7, 0x5410, R9 ;  /* 0x0000541007077816 */ /* 0x000fe20000000009 */
[----:B------:R-:W-:Y:S01]  /*d340*/  IMAD.MOV.U32 R68, RZ, RZ, R75 ;  /* 0x000000ffff447224 */ /* 0x000fe200078e004b */
[----:B------:R-:W-:Y:S02]  /*d350*/  PRMT R113, R113, 0x5410, R113 ;  /* 0x0000541071717816 */ /* 0x000fe40000000071 */
.L_x_1385:
[----:B------:R-:W-:Y:S05]  /*d360*/  BSYNC B1 ;  /* 0x0000000000017941 */ /* 0x000fea0003800000 */
.L_x_1383:
        /* <DEDUP_REMOVED lines=11> */
.L_x_1387:
[----:B------:R-:W-:Y:S01]  /*d420*/  IMAD.MOV.U32 R10, RZ, RZ, R5 ;  /* 0x000000ffff0a7224 */ /* 0x000fe200078e0005 */
[----:B------:R-:W-:Y:S01]  /*d430*/  PRMT R9, R9, 0x7610, R7 ;  /* 0x0000761009097816 */ /* 0x000fe20000000007 */
[----:B------:R-:W-:Y:S01]  /*d440*/  IMAD.MOV.U32 R75, RZ, RZ, R74 ;  /* 0x000000ffff4b7224 */ /* 0x000fe200078e004a */
[----:B------:R-:W-:Y:S02]  /*d450*/  PRMT R113, R114, 0x7632, R113 ;  /* 0x0000763272717816 */ /* 0x000fe40000000071 */
.L_x_1388:
[----:B------:R-:W-:Y:S05]  /*d460*/  BSYNC B1 ;  /* 0x0000000000017941 */ /* 0x000fea0003800000 */
.L_x_1386:
        /* <DEDUP_REMOVED lines=11> */
.L_x_1390:
[----:B------:R-:W-:Y:S01]  /*d520*/  IMAD.MOV.U32 R5, RZ, RZ, R10 ;  /* 0x000000ffff057224 */ /* 0x000fe200078e000a */
[----:B------:R-:W-:Y:S01]  /*d530*/  PRMT R7, R9, 0x7632, R7 ;  /* 0x0000763209077816 */ /* 0x000fe20000000007 */
[----:B------:R-:W-:Y:S01]  /*d540*/  IMAD.MOV.U32 R74, RZ, RZ, R73 ;  /* 0x000000ffff4a7224 */ /* 0x000fe200078e0049 */
[----:B------:R-:W-:Y:S02]  /*d550*/  PRMT R114, R114, 0x5410, R114 ;  /* 0x0000541072727816 */ /* 0x000fe40000000072 */
.L_x_1391:
[----:B------:R-:W-:Y:S05]  /*d560*/  BSYNC B1 ;  /* 0x0000000000017941 */ /* 0x000fea0003800000 */
.L_x_1389:
        /* <DEDUP_REMOVED lines=11> */
.L_x_1393:
[----:B------:R-:W-:Y:S01]  /*d620*/  IMAD.MOV.U32 R10, RZ, RZ, R5 ;  /* 0x000000ffff0a7224 */ /* 0x000fe200078e0005 */
[----:B------:R-:W-:Y:S01]  /*d630*/  PRMT R9, R7, 0x7610, R9 ;  /* 0x0000761007097816 */ /* 0x000fe20000000009 */
[----:B------:R-:W-:Y:S01]  /*d640*/  IMAD.MOV.U32 R73, RZ, RZ, R72 ;  /* 0x000000ffff497224 */ /* 0x000fe200078e0048 */
[----:B------:R-:W-:Y:S02]  /*d650*/  PRMT R114, R115, 0x7632, R114 ;  /* 0x0000763273727816 */ /* 0x000fe40000000072 */
.L_x_1394:
[----:B------:R-:W-:Y:S05]  /*d660*/  BSYNC B1 ;  /* 0x0000000000017941 */ /* 0x000fea0003800000 */
.L_x_1392:
        /* <DEDUP_REMOVED lines=11> */
.L_x_1396:
[----:B------:R-:W-:Y:S01]  /*d720*/  IMAD.MOV.U32 R5, RZ, RZ, R10 ;  /* 0x000000ffff057224 */ /* 0x000fe200078e000a */
[----:B------:R-:W-:Y:S01]  /*d730*/  PRMT R7, R7, 0x5410, R9 ;  /* 0x0000541007077816 */ /* 0x000fe20000000009 */
[----:B------:R-:W-:Y:S01]  /*d740*/  IMAD.MOV.U32 R72, RZ, RZ, R79 ;  /* 0x000000ffff487224 */ /* 0x000fe200078e004f */
[----:B------:R-:W-:Y:S02]  /*d750*/  PRMT R115, R115, 0x5410, R115 ;  /* 0x0000541073737816 */ /* 0x000fe40000000073 */
.L_x_1397:
[----:B------:R-:W-:Y:S05]  /*d760*/  BSYNC B1 ;  /* 0x0000000000017941 */ /* 0x000fea0003800000 */
.L_x_1395:
        /* <DEDUP_REMOVED lines=11> */
.L_x_1399:
[----:B------:R-:W-:Y:S01]  /*d820*/  IMAD.MOV.U32 R10, RZ, RZ, R5 ;  /* 0x000000ffff0a7224 */ /* 0x000fe200078e0005 */
[----:B------:R-:W-:Y:S01]  /*d830*/  PRMT R9, R9, 0x7610, R7 ;  /* 0x0000761009097816 */ /* 0x000fe20000000007 */
[----:B------:R-:W-:Y:S01]  /*d840*/  IMAD.MOV.U32 R79, RZ, RZ, R78 ;  /* 0x000000ffff4f7224 */ /* 0x000fe200078e004e */
[----:B------:R-:W-:Y:S02]  /*d850*/  PRMT R115, R116, 0x7632, R115 ;  /* 0x0000763274737816 */ /* 0x000fe40000000073 */
.L_x_1400:
[----:B------:R-:W-:Y:S05]  /*d860*/  BSYNC B1 ;  /* 0x0000000000017941 */ /* 0x000fea0003800000 */
.L_x_1398:
        /* <DEDUP_REMOVED lines=11> */
.L_x_1402:
[----:B------:R-:W-:Y:S01]  /*d920*/  IMAD.MOV.U32 R5, RZ, RZ, R10 ;  /* 0x000000ffff057224 */ /* 0x000fe200078e000a */
[----:B------:R-:W-:Y:S01]  /*d930*/  PRMT R7, R9, 0x7632, R7 ;  /* 0x0000763209077816 */ /* 0x000fe20000000007 */
[----:B------:R-:W-:Y:S01]  /*d940*/  IMAD.MOV.U32 R78, RZ, RZ, R77 ;  /* 0x000000ffff4e7224 */ /* 0x000fe200078e004d */
[----:B------:R-:W-:Y:S02]  /*d950*/  PRMT R116, R116, 0x5410, R116 ;  /* 0x0000541074747816 */ /* 0x000fe40000000074 */
.L_x_1403:
[----:B------:R-:W-:Y:S05]  /*d960*/  BSYNC B1 ;  /* 0x0000000000017941 */ /* 0x000fea0003800000 */
.L_x_1401:
        /* <DEDUP_REMOVED lines=11> */
.L_x_1405:
[----:B------:R-:W-:Y:S01]  /*da20*/  IMAD.MOV.U32 R10, RZ, RZ, R5 ;  /* 0x000000ffff0a7224 */ /* 0x000fe200078e0005 */
[----:B------:R-:W-:Y:S01]  /*da30*/  PRMT R9, R7, 0x7610, R9 ;  /* 0x0000761007097816 */ /* 0x000fe20000000009 */
[----:B------:R-:W-:Y:S01]  /*da40*/  IMAD.MOV.U32 R77, RZ, RZ, R76 ;  /* 0x000000ffff4d7224 */ /* 0x000fe200078e004c */
[----:B------:R-:W-:Y:S02]  /*da50*/  PRMT R116, R117, 0x7632, R116 ;  /* 0x0000763275747816 */ /* 0x000fe40000000074 */
.L_x_1406:
[----:B------:R-:W-:Y:S05]  /*da60*/  BSYNC B1 ;  /* 0x0000000000017941 */ /* 0x000fea0003800000 */
.L_x_1404:
        /* <DEDUP_REMOVED lines=11> */
.L_x_1408:
[----:B------:R-:W-:Y:S01]  /*db20*/  IMAD.MOV.U32 R5, RZ, RZ, R10 ;  /* 0x000000ffff057224 */ /* 0x000fe200078e000a */
[----:B------:R-:W-:Y:S01]  /*db30*/  PRMT R7, R7, 0x5410, R9 ;  /* 0x0000541007077816 */ /* 0x000fe20000000009 */
[----:B------:R-:W-:Y:S01]  /*db40*/  IMAD.MOV.U32 R76, RZ, RZ, R83 ;  /* 0x000000ffff4c7224 */ /* 0x000fe200078e0053 */
[----:B------:R-:W-:Y:S02]  /*db50*/  PRMT R117, R117, 0x5410, R117 ;  /* 0x0000541075757816 */ /* 0x000fe40000000075 */
.L_x_1409:
[----:B------:R-:W-:Y:S05]  /*db60*/  BSYNC B1 ;  /* 0x0000000000017941 */ /* 0x000fea0003800000 */
.L_x_1407:
        /* <DEDUP_REMOVED lines=11> */
.L_x_1411:
[----:B------:R-:W-:Y:S01]  /*dc20*/  IMAD.MOV.U32 R10, RZ, RZ, R5 ;  /* 0x000000ffff0a7224 */ /* 0x000fe200078e0005 */
[----:B------:R-:W-:Y:S01]  /*dc30*/  PRMT R9, R9, 0x7610, R7 ;  /* 0x0000761009097816 */ /* 0x000fe20000000007 */
[----:B------:R-:W-:Y:S01]  /*dc40*/  IMAD.MOV.U32 R83, RZ, RZ, R82 ;  /* 0x000000ffff537224 */ /* 0x000fe200078e0052 */
[----:B------:R-:W-:Y:S02]  /*dc50*/  PRMT R117, R118, 0x7632, R117 ;  /* 0x0000763276757816 */ /* 0x000fe40000000075 */
.L_x_1412:
[----:B------:R-:W-:Y:S05]  /*dc60*/  BSYNC B1 ;  /* 0x0000000000017941 */ /* 0x000fea0003800000 */
.L_x_1410:
        /* <DEDUP_REMOVED lines=11> */
.L_x_1414:
[----:B------:R-:W-:Y:S01]  /*dd20*/  IMAD.MOV.U32 R5, RZ, RZ, R10 ;  /* 0x000000ffff057224 */ /* 0x000fe200078e000a */
[----:B------:R-:W-:Y:S01]  /*dd30*/  PRMT R7, R9, 0x7632, R7 ;  /* 0x0000763209077816 */ /* 0x000fe20000000007 */
[----:B------:R-:W-:Y:S01]  /*dd40*/  IMAD.MOV.U32 R82, RZ, RZ, R81 ;  /* 0x000000ffff527224 */ /* 0x000fe200078e0051 */
[----:B------:R-:W-:Y:S02]  /*dd50*/  PRMT R118, R118, 0x5410, R118 ;  /* 0x0000541076767816 */ /* 0x000fe40000000076 */
.L_x_1415:
[----:B------:R-:W-:Y:S05]  /*dd60*/  BSYNC B1 ;  /* 0x0000000000017941 */ /* 0x000fea0003800000 */
.L_x_1413:
        /* <DEDUP_REMOVED lines=11> */
.L_x_1417:
[----:B------:R-:W-:Y:S01]  /*de20*/  IMAD.MOV.U32 R10, RZ, RZ, R5 ;  /* 0x000000ffff0a7224 */ /* 0x000fe200078e0005 */
[----:B------:R-:W-:Y:S01]  /*de30*/  PRMT R9, R7, 0x7610, R9 ;  /* 0x0000761007097816 */ /* 0x000fe20000000009 */
[----:B------:R-:W-:Y:S01]  /*de40*/  IMAD.MOV.U32 R81, RZ, RZ, R80 ;  /* 0x000000ffff517224 */ /* 0x000fe200078e0050 */
[----:B------:R-:W-:Y:S02]  /*de50*/  PRMT R118, R119, 0x7632, R118 ;  /* 0x0000763277767816 */ /* 0x000fe40000000076 */
.L_x_1418:
[----:B------:R-:W-:Y:S05]  /*de60*/  BSYNC B1 ;  /* 0x0000000000017941 */ /* 0x000fea0003800000 */
.L_x_1416:
        /* <DEDUP_REMOVED lines=11> */
.L_x_1420:
[----:B------:R-:W-:Y:S01]  /*df20*/  IMAD.MOV.U32 R5, RZ, RZ, R10 ;  /* 0x000000ffff057224 */ /* 0x000fe200078e000a */
[----:B------:R-:W-:Y:S01]  /*df30*/  PRMT R11, R9, 0x7610, R11 ;  /* 0x00007610090b7816 */ /* 0x000fe2000000000b */
[----:B------:R-:W-:Y:S01]  /*df40*/  IMAD.MOV.U32 R80, RZ, RZ, R89 ;  /* 0x000000ffff507224 */ /* 0x000fe200078e0059 */
[----:B------:R-:W-:Y:S02]  /*df50*/  PRMT R119, R119, 0x5410, R119 ;  /* 0x0000541077777816 */ /* 0x000fe40000000077 */
.L_x_1421:
[----:B------:R-:W-:Y:S05]  /*df60*/  BSYNC B1 ;  /* 0x0000000000017941 */ /* 0x000fea0003800000 */
.L_x_1419:
        /* <DEDUP_REMOVED lines=11> */
.L_x_1423:
[----:B------:R-:W-:Y:S01]  /*e020*/  IMAD.MOV.U32 R7, RZ, RZ, R5 ;  /* 0x000000ffff077224 */ /* 0x000fe200078e0005 */
[----:B------:R-:W-:Y:S01]  /*e030*/  PRMT R9, R11, 0x7610, R9 ;  /* 0x000076100b097816 */ /* 0x000fe20000000009 */
[----:B------:R-:W-:Y:S01]  /*e040*/  IMAD.MOV.U32 R89, RZ, RZ, R88 ;  /* 0x000000ffff597224 */ /* 0x000fe200078e0058 */
[----:B------:R-:W-:Y:S02]  /*e050*/  PRMT R119, R21, 0x7632, R119 ;  /* 0x0000763215777816 */ /* 0x000fe40000000077 */
.L_x_1424:
[----:B------:R-:W-:Y:S05]  /*e060*/  BSYNC B1 ;  /* 0x0000000000017941 */ /* 0x000fea0003800000 */
.L_x_1422:
        /* <DEDUP_REMOVED lines=11> */
.L_x_1426:
[----:B------:R-:W-:Y:S01]  /*e120*/  PRMT R21, R21, 0x5410, R21 ;  /* 0x0000541015157816 */ /* 0x000fe20000000015 */
[----:B------:R-:W-:Y:S01]  /*e130*/  IMAD.MOV.U32 R88, RZ, RZ, R2 ;  /* 0x000000ffff587224 */ /* 0x000fe200078e0002 */
[----:B------:R-:W-:Y:S01]  /*e140*/  PRMT R9, R9, 0x5410, R9 ;  /* 0x0000541009097816 */ /* 0x000fe20000000009 */
[--C-:B------:R-:W-:Y:S02]  /*e150*/  IMAD.MOV.U32 R5, RZ, RZ, R7.reuse ;  /* 0x000000ffff057224 */ /* 0x100fe400078e0007 */
[----:B------:R-:W-:Y:S01]  /*e160*/  IMAD.MOV.U32 R2, RZ, RZ, R7 ;  /* 0x000000ffff027224 */ /* 0x000fe200078e0007 */
[----:B------:R-:W-:Y:S02]  /*e170*/  PRMT R21, R9, 0x7610, R21 ;  /* 0x0000761009157816 */ /* 0x000fe40000000015 */
.L_x_1427:
[----:B------:R-:W-:Y:S05]  /*e180*/  BSYNC B1 ;  /* 0x0000000000017941 */ /* 0x000fea0003800000 */
.L_x_1425:
[----:B------:R-:W-:Y:S02]  /*e190*/  IADD3 R6, R6, 0x4, RZ ;  /* 0x0000000406067810 */ /* 0x000fe40007ffe0ff */
[----:B------:R-:W-:Y:S01]  /*e1a0*/  IADD3 R4, R4, 0x2, RZ ;  /* 0x0000000204047810 */ /* 0x000fe20007ffe0ff */
[----:B------:R-:W-:Y:S01]  /*e1b0*/  @!P1 CALL.REL.NOINC `(.L_x_1428) ;  /* 0x0000001000009944 */ /* 0x000fe20003c00000 */
[----:B------:R-:W-:Y:S05]  /*e1c0*/  BRA `(.L_x_1429) ;  /* 0xffffc01000007947 */ /* 0x000fea000383ffff */
.L_x_1428:
[----:B------:R-:W-:Y:S01]  /*e1d0*/  PRMT R21, R9, 0x7632, R21 ;  /* 0x0000763209157816 */ /* 0x000fe20000000015 */
[----:B------:R-:W-:-:S02]  /*e1e0*/  IMAD.MOV.U32 R2, RZ, RZ, R5 ;  /* 0x000000ffff027224 */ /* 0x000fc400078e0005 */
.L_x_1238:
[----:B------:R-:W-:Y:S05]  /*e1f0*/  BSYNC B0 ;  /* 0x0000000000007941 */ /* 0x000fea0003800000 */
.L_x_1237:
[----:B0-----:R-:W-:Y:S01]  /*e200*/  SHFL.DOWN PT, R10, R89, 0x2, 0x1f ;  /* 0x08401f00590a7f89 */ /* 0x001fe200000e0000 */
        /* <DEDUP_REMOVED lines=14> */
[----:B------:R-:W2:Y:S04]  /*e2f0*/  SHFL.DOWN PT, R23, R74, 0x2, 0x1f ;  /* 0x08401f004a177f89 */ /* 0x000ea800000e0000 */
[----:B------:R-:W-:Y:S04]  /*e300*/  SHFL.DOWN PT, R84, R75, 0x2, 0x1f ;  /* 0x08401f004b547f89 */ /* 0x000fe800000e0000 */
[----:B------:R-:W2:Y:S04]  /*e310*/  SHFL.DOWN PT, R85, R68, 0x2, 0x1f ;  /* 0x08401f0044557f89 */ /* 0x000ea800000e0000 */
[----:B0-----:R-:W-:Y:S04]  /*e320*/  STL.64 [R1+0x8], R10 ;  /* 0x0000080a01007387 */ /* 0x001fe80000100a00 */
[----:B-1----:R-:W-:Y:S04]  /*e330*/  STL.64 [R1+0x10], R12 ;  /* 0x0000100c01007387 */ /* 0x002fe80000100a00 */
[----:B------:R-:W-:Y:S04]  /*e340*/  SHFL.DOWN PT, R10, R67, 0x2, 0x1f ;  /* 0x08401f00430a7f89 */ /* 0x000fe800000e0000 */
[----:B------:R-:W0:Y:S04]  /*e350*/  SHFL.DOWN PT, R11, R60, 0x2, 0x1f ;  /* 0x08401f003c0b7f89 */ /* 0x000e2800000e0000 */
[----:B------:R-:W-:Y:S04]  /*e360*/  SHFL.DOWN PT, R12, R61, 0x2, 0x1f ;  /* 0x08401f003d0c7f89 */ /* 0x000fe800000e0000 */
[----:B------:R-:W1:Y:S04]  /*e370*/  SHFL.DOWN PT, R13, R62, 0x2, 0x1f ;  /* 0x08401f003e0d7f89 */ /* 0x000e6800000e0000 */
[----:B--2---:R-:W-:Y:S04]  /*e380*/  STL.64 [R1], R8 ;  /* 0x0000000801007387 */ /* 0x004fe80000100a00 */
[----:B---3--:R-:W-:Y:S04]  /*e390*/  STL.64 [R1+0x18], R14 ;  /* 0x0000180e01007387 */ /* 0x008fe80000100a00 */
[----:B----4-:R-:W-:Y:S04]  /*e3a0*/  STL.64 [R1+0x20], R16 ;  /* 0x0000201001007387 */ /* 0x010fe80000100a00 */
[----:B-----5:R-:W-:Y:S04]  /*e3b0*/  STL.64 [R1+0x28], R18 ;  /* 0x0000281201007387 */ /* 0x020fe80000100a00 */
[----:B------:R-:W-:Y:S04]  /*e3c0*/  STL.64 [R1+0x30], R22 ;  /* 0x0000301601007387 */ /* 0x000fe80000100a00 */
[----:B------:R-:W-:Y:S04]  /*e3d0*/  STL.64 [R1+0x38], R84 ;  /* 0x0000385401007387 */ /* 0x000fe80000100a00 */
        /* <DEDUP_REMOVED lines=22> */
[----:B--2---:R-:W-:Y:S04]  /*e540*/  STL.64 [R1+0x40], R4 ;  /* 0x0000400401007387 */ /* 0x004fe80000100a00 */
[----:B---3--:R-:W-:Y:S04]  /*e550*/  STL.64 [R1+0x48], R6 ;  /* 0x0000480601007387 */ /* 0x008fe80000100a00 */
[----:B----4-:R-:W-:Y:S04]  /*e560*/  STL.64 [R1+0x50], R8 ;  /* 0x0000500801007387 */ /* 0x010fe80000100a00 */
[----:B-----5:R-:W-:Y:S04]  /*e570*/  STL.64 [R1+0x68], R14 ;  /* 0x0000680e01007387 */ /* 0x020fe80000100a00 */
[----:B------:R-:W-:Y:S04]  /*e580*/  STL.64 [R1+0x70], R16 ;  /* 0x0000701001007387 */ /* 0x000fe80000100a00 */
[----:B------:R-:W-:Y:S04]  /*e590*/  STL.64 [R1+0x78], R18 ;  /* 0x0000781201007387 */ /* 0x000fe80000100a00 */
        /* <DEDUP_REMOVED lines=9> */
[----:B------:R-:W-:Y:S04]  /*e630*/  SHFL.DOWN PT, R14, R116, 0x2, 0x1f ;  /* 0x08401f00740e7f89 */ /* 0x000fe800000e0000 */
[----:B------:R-:W-:Y:S04]  /*e640*/  SHFL.DOWN PT, R15, R115, 0x2, 0x1f ;  /* 0x08401f00730f7f89 */ /* 0x000fe800000e0000 */
[----:B------:R-:W5:Y:S04]  /*e650*/  SHFL.DOWN PT, R17, R40, 0x2, 0x1f ;  /* 0x08401f0028117f89 */ /* 0x000f6800000e0000 */
        /* <DEDUP_REMOVED lines=25> */
[----:B------:R-:W-:Y:S04]  /*e7f0*/  SHFL.DOWN PT, R9, R111, 0x2, 0x1f ;  /* 0x08401f006f097f89 */ /* 0x000fe800000e0000 */
[----:B------:R-:W-:Y:S04]  /*e800*/  SHFL.DOWN PT, R14, R106, 0x2, 0x1f ;  /* 0x08401f006a0e7f89 */ /* 0x000fe800000e0000 */
[----:B------:R-:W-:Y:S04]  /*e810*/  SHFL.DOWN PT, R15, R105, 0x2, 0x1f ;  /* 0x08401f00690f7f89 */ /* 0x000fe800000e0000 */
[----:B------:R-:W-:Y:S04]  /*e820*/  SHFL.DOWN PT, R22, R104, 0x2, 0x1f ;  /* 0x08401f0068167f89 */ /* 0x000fe800000e0000 */
[----:B------:R-:W-:Y:S04]  /*e830*/  SHFL.DOWN PT, R16, R33, 0x2, 0x1f ;  /* 0x08401f0021107f89 */ /* 0x000fe800000e0000 */
[----:B------:R-:W4:Y:S04]  /*e840*/  SHFL.DOWN PT, R17, R34, 0x2, 0x1f ;  /* 0x08401f0022117f89 */ /* 0x000f2800000e0000 */
[----:B------:R-:W-:Y:S04]  /*e850*/  SHFL.DOWN PT, R18, R35, 0x2, 0x1f ;  /* 0x08401f0023127f89 */ /* 0x000fe800000e0000 */
[----:B------:R-:W5:Y:S04]  /*e860*/  SHFL.DOWN PT, R19, R28, 0x2, 0x1f ;  /* 0x08401f001c137f89 */ /* 0x000f6800000e0000 */
[----:B------:R-:W3:Y:S04]  /*e870*/  SHFL.DOWN PT, R23, R103, 0x2, 0x1f ;  /* 0x08401f0067177f89 */ /* 0x000ee800000e0000 */
[----:B------:R-:W-:Y:S04]  /*e880*/  SHFL.DOWN PT, R84, R102, 0x2, 0x1f ;  /* 0x08401f0066547f89 */ /* 0x000fe800000e0000 */
[----:B------:R-:W5:Y:S04]  /*e890*/  SHFL.DOWN PT, R85, R101, 0x2, 0x1f ;  /* 0x08401f0065557f89 */ /* 0x000f6800000e0000 */
[----:B0-----:R0:W-:Y:S04]  /*e8a0*/  STL.64 [R1+0x128], R10 ;  /* 0x0001280a01007387 */ /* 0x0011e80000100a00 */
[----:B-1----:R1:W-:Y:S04]  /*e8b0*/  STL.64 [R1+0x130], R12 ;  /* 0x0001300c01007387 */ /* 0x0023e80000100a00 */
[----:B--2---:R-:W-:Y:S01]  /*e8c0*/  STL.64 [R1+0xc0], R4 ;  /* 0x0000c00401007387 */ /* 0x004fe20000100a00 */
[----:B0-----:R-:W-:-:S03]  /*e8d0*/  PRMT R10, R92, 0x7632, R0 ;  /* 0x000076325c0a7816 */ /* 0x001fc60000000000 */
[----:B---3--:R-:W-:Y:S01]  /*e8e0*/  STL.64 [R1+0xc8], R6 ;  /* 0x0000c80601007387 */ /* 0x008fe20000100a00 */
[----:B------:R-:W-:Y:S02]  /*e8f0*/  PRMT R11, R0, 0x7610, R90 ;  /* 0x00007610000b7816 */ /* 0x000fe4000000005a */
[----:B-1----:R-:W-:Y:S01]  /*e900*/  PRMT R12, R90, 0x7610, R91 ;  /* 0x000076105a0c7816 */ /* 0x002fe2000000005b */
[----:B----4-:R-:W-:Y:S01]  /*e910*/  STL.64 [R1+0xd0], R16 ;  /* 0x0000d01001007387 */ /* 0x010fe20000100a00 */
[----:B------:R-:W-:-:S03]  /*e920*/  PRMT R13, R91, 0x5410, R92 ;  /* 0x000054105b0d7816 */ /* 0x000fc6000000005c */
[----:B-----5:R-:W-:Y:S04]  /*e930*/  STL.64 [R1+0xd8], R18 ;  /* 0x0000d81201007387 */ /* 0x020fe80000100a00 */
        /* <DEDUP_REMOVED lines=18> */
[----:B------:R-:W2:Y:S04]  /*ea60*/  SHFL.DOWN PT, R17, R26, 0x2, 0x1f ;  /* 0x08401f001a117f89 */ /* 0x000ea800000e0000 */
[----:B------:R-:W-:Y:S04]  /*ea70*/  SHFL.DOWN PT, R18, R27, 0x2, 0x1f ;  /* 0x08401f001b127f89 */ /* 0x000fe800000e0000 */
[----:B------:R-:W3:Y:S04]  /*ea80*/  SHFL.DOWN PT, R19, R20, 0x2, 0x1f ;  /* 0x08401f0014137f89 */ /* 0x000ee800000e0000 */
[----:B------:R-:W4:Y:S04]  /*ea90*/  SHFL.DOWN PT, R23, R96, 0x2, 0x1f ;  /* 0x08401f0060177f89 */ /* 0x000f2800000e0000 */
[----:B------:R-:W-:Y:S04]  /*eaa0*/  SHFL.DOWN PT, R84, R97, 0x2, 0x1f ;  /* 0x08401f0061547f89 */ /* 0x000fe800000e0000 */
[----:B------:R-:W5:Y:S04]  /*eab0*/  SHFL.DOWN PT, R85, R98, 0x2, 0x1f ;  /* 0x08401f0062557f89 */ /* 0x000f6800000e0000 */
[----:B0-----:R0:W-:Y:S04]  /*eac0*/  STL.64 [R1+0xe0], R4 ;  /* 0x0000e00401007387 */ /* 0x0011e80000100a00 */
[----:B-1----:R0:W-:Y:S04]  /*ead0*/  STL.64 [R1+0xe8], R6 ;  /* 0x0000e80601007387 */ /* 0x0021e80000100a00 */
[----:B--2---:R0:W-:Y:S04]  /*eae0*/  STL.64 [R1+0xf0], R16 ;  /* 0x0000f01001007387 */ /* 0x0041e80000100a00 */
[----:B---3--:R0:W-:Y:S04]  /*eaf0*/  STL.64 [R1+0xf8], R18 ;  /* 0x0000f81201007387 */ /* 0x0081e80000100a00 */
[----:B------:R0:W-:Y:S04]  /*eb00*/  STL.64 [R1+0x150], R8 ;  /* 0x0001500801007387 */ /* 0x0001e80000100a00 */
[----:B------:R0:W-:Y:S04]  /*eb10*/  STL.64 [R1+0x158], R10 ;  /* 0x0001580a01007387 */ /* 0x0001e80000100a00 */
[----:B------:R0:W-:Y:S04]  /*eb20*/  STL.64 [R1+0x160], R12 ;  /* 0x0001600c01007387 */ /* 0x0001e80000100a00 */
[----:B------:R0:W-:Y:S04]  /*eb30*/  STL.64 [R1+0x168], R14 ;  /* 0x0001680e01007387 */ /* 0x0001e80000100a00 */
[----:B----4-:R0:W-:Y:S04]  /*eb40*/  STL.64 [R1+0x170], R22 ;  /* 0x0001701601007387 */ /* 0x0101e80000100a00 */
[----:B-----5:R0:W-:Y:S01]  /*eb50*/  STL.64 [R1+0x178], R84 ;  /* 0x0001785401007387 */ /* 0x0201e20000100a00 */
[----:B------:R-:W-:Y:S05]  /*eb60*/  @P0 BRA `(.L_x_1431) ;  /* 0x0000404000000947 */ /* 0x000fea0003800000 */
[----:B0-----:R-:W-:Y:S02]  /*eb70*/  IMAD.MOV.U32 R4, RZ, RZ, R1 ;  /* 0x000000ffff047224 */ /* 0x001fe400078e0001 */
[----:B------:R-:W-:-:S02]  /*eb80*/  IMAD.MOV.U32 R8, RZ, RZ, RZ ;  /* 0x000000ffff087224 */ /* 0x000fc400078e00ff */
[----:B------:R-:W-:-:S05]  /*eb90*/  IMAD.MOV.U32 R6, RZ, RZ, R4 ;  /* 0x000000ffff067224 */ /* 0x000fca00078e0004 */
.L_x_1622:
        /* <DEDUP_REMOVED lines=20> */
.L_x_1433:
[----:B------:R-:W-:Y:S01]  /*ece0*/  IMAD.MOV.U32 R5, RZ, RZ, R20 ;  /* 0x000000ffff057224 */ /* 0x000fe200078e0014 */
[C---:B------:R-:W-:Y:S01]  /*ecf0*/  PRMT R7, R98.reuse, 0x7632, R7 ;  /* 0x0000763262077816 */ /* 0x040fe20000000007 */
[----:B------:R-:W-:Y:S01]  /*ed00*/  IMAD.MOV.U32 R20, RZ, RZ, R27 ;  /* 0x000000ffff147224 */ /* 0x000fe200078e001b */
[----:B------:R-:W-:Y:S02]  /*ed10*/  PRMT R98, R98, 0x5410, R98 ;  /* 0x0000541062627816 */ /* 0x000fe40000000062 */
.L_x_1434:
[----:B------:R-:W-:Y:S05]  /*ed20*/  BSYNC B1 ;  /* 0x0000000000017941 */ /* 0x000fea0003800000 */
.L_x_1432:
        /* <DEDUP_REMOVED lines=11> */
.L_x_1436:
[----:B------:R-:W-:Y:S01]  /*ede0*/  IMAD.MOV.U32 R10, RZ, RZ, R5 ;  /* 0x000000ffff0a7224 */ /* 0x000fe200078e0005 */
[----:B------:R-:W-:Y:S01]  /*edf0*/  PRMT R9, R7, 0x7610, R9 ;  /* 0x0000761007097816 */ /* 0x000fe20000000009 */
[----:B------:R-:W-:Y:S01]  /*ee00*/  IMAD.MOV.U32 R27, RZ, RZ, R26 ;  /* 0x000000ffff1b7224 */ /* 0x000fe200078e001a */
[----:B------:R-:W-:Y:S02]  /*ee10*/  PRMT R98, R97, 0x7632, R98 ;  /* 0x0000763261627816 */ /* 0x000fe40000000062 */
.L_x_1437:
[----:B------:R-:W-:Y:S05]  /*ee20*/  BSYNC B1 ;  /* 0x0000000000017941 */ /* 0x000fea0003800000 */
.L_x_1435:
        /* <DEDUP_REMOVED lines=11> */
.L_x_1439:
[----:B------:R-:W-:Y:S01]  /*eee0*/  IMAD.MOV.U32 R5, RZ, RZ, R10 ;  /* 0x000000ffff057224 */ /* 0x000fe200078e000a */
[----:B------:R-:W-:Y:S01]  /*eef0*/  PRMT R7, R7, 0x5410, R9 ;  /* 0x0000541007077816 */ /* 0x000fe20000000009 */
[----:B------:R-:W-:Y:S01]  /*ef00*/  IMAD.MOV.U32 R26, RZ, RZ, R25 ;  /* 0x000000ffff1a7224 */ /* 0x000fe200078e0019 */
[----:B------:R-:W-:Y:S02]  /*ef10*/  PRMT R97, R97, 0x5410, R97 ;  /* 0x0000541061617816 */ /* 0x000fe40000000061 */
.L_x_1440:
[----:B------:R-:W-:Y:S05]  /*ef20*/  BSYNC B1 ;  /* 0x0000000000017941 */ /* 0x000fea0003800000 */
.L_x_1438:
        /* <DEDUP_REMOVED lines=11> */
.L_x_1442:
[----:B------:R-:W-:Y:S01]  /*efe0*/  IMAD.MOV.U32 R10, RZ, RZ, R5 ;  /* 0x000000ffff0a7224 */ /* 0x000fe200078e0005 */
[----:B------:R-:W-:Y:S01]  /*eff0*/  PRMT R9, R9, 0x7610, R7 ;  /* 0x0000761009097816 */ /* 0x000fe20000000007 */
[----:B------:R-:W-:Y:S01]  /*f000*/  IMAD.MOV.U32 R25, RZ, RZ, R24 ;  /* 0x000000ffff197224 */ /* 0x000fe200078e0018 */
[----:B------:R-:W-:Y:S02]  /*f010*/  PRMT R97, R96, 0x7632, R97 ;  /* 0x0000763260617816 */ /* 0x000fe40000000061 */
.L_x_1443:
[----:B------:R-:W-:Y:S05]  /*f020*/  BSYNC B1 ;  /* 0x0000000000017941 */ /* 0x000fea0003800000 */
.L_x_1441:
        /* <DEDUP_REMOVED lines=11> */
.L_x_1445:
[----:B------:R-:W-:Y:S01]  /*f0e0*/  IMAD.MOV.U32 R5, RZ, RZ, R10 ;  /* 0x000000ffff057224 */ /* 0x000fe200078e000a */
[----:B------:R-:W-:Y:S01]  /*f0f0*/  PRMT R7, R9, 0x7632, R7 ;  /* 0x0000763209077816 */ /* 0x000fe20000000007 */
[----:B------:R-:W-:Y:S01]  /*f100*/  IMAD.MOV.U32 R24, RZ, RZ, R31 ;  /* 0x000000ffff187224 */ /* 0x000fe200078e001f */
[----:B------:R-:W-:Y:S02]  /*f110*/  PRMT R96, R96, 0x5410, R96 ;  /* 0x0000541060607816 */ /* 0x000fe40000000060 */
.L_x_1446:
[----:B------:R-:W-:Y:S05]  /*f120*/  BSYNC B1 ;  /* 0x0000000000017941 */ /* 0x000fea0003800000 */
.L_x_1444:
        /* <DEDUP_REMOVED lines=11> */
.L_x_1448:
[----:B------:R-:W-:Y:S01]  /*f1e0*/  IMAD.MOV.U32 R10, RZ, RZ, R5 ;  /* 0x000000ffff0a7224 */ /* 0x000fe200078e0005 */
[----:B------:R-:W-:Y:S01]  /*f1f0*/  PRMT R9, R7, 0x7610, R9 ;  /* 0x0000761007097816 */ /* 0x000fe20000000009 */
[----:B------:R-:W-:Y:S01]  /*f200*/  IMAD.MOV.U32 R31, RZ, RZ, R30 ;  /* 0x000000ffff1f7224 */ /* 0x000fe200078e001e */
[----:B------:R-:W-:Y:S02]  /*f210*/  PRMT R96, R95, 0x7632, R96 ;  /* 0x000076325f607816 */ /* 0x000fe40000000060 */
.L_x_1449:
[----:B------:R-:W-:Y:S05]  /*f220*/  BSYNC B1 ;  /* 0x0000000000017941 */ /* 0x000fea0003800000 */
.L_x_1447:
        /* <DEDUP_REMOVED lines=11> */
.L_x_1451:
[----:B------:R-:W-:Y:S01]  /*f2e0*/  IMAD.MOV.U32 R5, RZ, RZ, R10 ;  /* 0x000000ffff057224 */ /* 0x000fe200078e000a */
[----:B------:R-:W-:Y:S01]  /*f2f0*/  PRMT R7, R7, 0x5410, R9 ;  /* 0x0000541007077816 */ /* 0x000fe20000000009 */
[----:B------:R-:W-:Y:S01]  /*f300*/  IMAD.MOV.U32 R30, RZ, RZ, R29 ;  /* 0x000000ffff1e7224 */ /* 0x000fe200078e001d */
[----:B------:R-:W-:Y:S02]  /*f310*/  PRMT R95, R95, 0x5410, R95 ;  /* 0x000054105f5f7816 */ /* 0x000fe4000000005f */
.L_x_1452:
[----:B------:R-:W-:Y:S05]  /*f320*/  BSYNC B1 ;  /* 0x0000000000017941 */ /* 0x000fea0003800000 */
.L_x_1450:
        /* <DEDUP_REMOVED lines=11> */
.L_x_1454:
[----:B------:R-:W-:Y:S01]  /*f3e0*/  IMAD.MOV.U32 R10, RZ, RZ, R5 ;  /* 0x000000ffff0a7224 */ /* 0x000fe200078e0005 */
[----:B------:R-:W-:Y:S01]  /*f3f0*/  PRMT R9, R9, 0x7610, R7 ;  /* 0x0000761009097816 */ /* 0x000fe20000000007 */
[----:B------:R-:W-:Y:S01]  /*f400*/  IMAD.MOV.U32 R29, RZ, RZ, R28 ;  /* 0x000000ffff1d7224 */ /* 0x000fe200078e001c */
[----:B------:R-:W-:Y:S02]  /*f410*/  PRMT R95, R94, 0x7632, R95 ;  /* 0x000076325e5f7816 */ /* 0x000fe4000000005f */
.L_x_1455:
[----:B------:R-:W-:Y:S05]  /*f420*/  BSYNC B1 ;  /* 0x0000000000017941 */ /* 0x000fea0003800000 */
.L_x_1453:
        /* <DEDUP_REMOVED lines=11> */
.L_x_1457:
[----:B------:R-:W-:Y:S01]  /*f4e0*/  IMAD.MOV.U32 R5, RZ, RZ, R10 ;  /* 0x000000ffff057224 */ /* 0x000fe200078e000a */
[----:B------:R-:W-:Y:S01]  /*f4f0*/  PRMT R7, R9, 0x7632, R7 ;  /* 0x0000763209077816 */ /* 0x000fe20000000007 */
[----:B------:R-:W-:Y:S01]  /*f500*/  IMAD.MOV.U32 R28, RZ, RZ, R35 ;  /* 0x000000ffff1c7224 */ /* 0x000fe200078e0023 */
[----:B------:R-:W-:Y:S02]  /*f510*/  PRMT R94, R94, 0x5410, R94 ;  /* 0x000054105e5e7816 */ /* 0x000fe4000000005e */
.L_x_1458:
[----:B------:R-:W-:Y:S05]  /*f520*/  BSYNC B1 ;  /* 0x0000000000017941 */ /* 0x000fea0003800000 */
.L_x_1456:
        /* <DEDUP_REMOVED lines=11> */
.L_x_1460:
[----:B------:R-:W-:Y:S01]  /*f5e0*/  IMAD.MOV.U32 R10, RZ, RZ, R5 ;  /* 0x000000ffff0a7224 */ /* 0x000fe200078e0005 */
[----:B------:R-:W-:Y:S01]  /*f5f0*/  PRMT R9, R7, 0x7610, R9 ;  /* 0x0000761007097816 */ /* 0x000fe20000000009 */
[----:B------:R-:W-:Y:S01]  /*f600*/  IMAD.MOV.U32 R35, RZ, RZ, R34 ;  /* 0x000000ffff237224 */ /* 0x000fe200078e0022 */
[----:B------:R-:W-:Y:S02]  /*f610*/  PRMT R94, R93, 0x7632, R94 ;  /* 0x000076325d5e7816 */ /* 0x000fe4000000005e */
.L_x_1461:
[----:B------:R-:W-:Y:S05]  /*f620*/  BSYNC B1 ;  /* 0x0000000000017941 */ /* 0x000fea0003800000 */
.L_x_1459:
        /* <DEDUP_REMOVED lines=11> */
.L_x_1463:
[----:B------:R-:W-:Y:S01]  /*f6e0*/  IMAD.MOV.U32 R5, RZ, RZ, R10 ;  /* 0x000000ffff057224 */ /* 0x000fe200078e000a */
[----:B------:R-:W-:Y:S01]  /*f6f0*/  PRMT R7, R7, 0x5410, R9 ;  /* 0x0000541007077816 */ /* 0x000fe20000000009 */
[----:B------:R-:W-:Y:S01]  /*f700*/  IMAD.MOV.U32 R34, RZ, RZ, R33 ;  /* 0x000000ffff227224 */ /* 0x000fe200078e0021 */
[----:B------:R-:W-:Y:S02]  /*f710*/  PRMT R93, R93, 0x5410, R93 ;  /* 0x000054105d5d7816 */ /* 0x000fe4000000005d */
.L_x_1464:
[----:B------:R-:W-:Y:S05]  /*f720*/  BSYNC B1 ;  /* 0x0000000000017941 */ /* 0x000fea0003800000 */
.L_x_1462:
        /* <DEDUP_REMOVED lines=11> */
.L_x_1466:
[----:B------:R-:W-:Y:S01]  /*f7e0*/  IMAD.MOV.U32 R10, RZ, RZ, R5 ;  /* 0x000000ffff0a7224 */ /* 0x000fe200078e0005 */
[----:B------:R-:W-:Y:S01]  /*f7f0*/  PRMT R7, R7, 0x7632, R7 ;  /* 0x0000763207077816 */ /* 0x000fe20000000007 */
[----:B------:R-:W-:Y:S01]  /*f800*/  IMAD.MOV.U32 R33, RZ, RZ, R32 ;  /* 0x000000ffff217224 */ /* 0x000fe200078e0020 */
[----:B------:R-:W-:Y:S02]  /*f810*/  PRMT R93, R92, 0x7610, R93 ;  /* 0x000076105c5d7816 */ /* 0x000fe4000000005d */
.L_x_1467:
[----:B------:R-:W-:Y:S05]  /*f820*/  BSYNC B1 ;  /* 0x0000000000017941 */ /* 0x000fea0003800000 */
.L_x_1465:
        /* <DEDUP_REMOVED lines=11> */
.L_x_1469:
[----:B------:R-:W-:Y:S01]  /*f8e0*/  IMAD.MOV.U32 R5, RZ, RZ, R10 ;  /* 0x000000ffff057224 */ /* 0x000fe200078e000a */
[----:B------:R-:W-:Y:S01]  /*f8f0*/  PRMT R9, R7, 0x7610, R9 ;  /* 0x0000761007097816 */ /* 0x000fe20000000009 */
[----:B------:R-:W-:Y:S01]  /*f900*/  IMAD.MOV.U32 R32, RZ, RZ, R39 ;  /* 0x000000ffff207224 */ /* 0x000fe200078e0027 */
[----:B------:R-:W-:Y:S02]  /*f910*/  PRMT R92, R91, 0x7610, R92 ;  /* 0x000076105b5c7816 */ /* 0x000fe4000000005c */
.L_x_1470:
[----:B------:R-:W-:Y:S05]  /*f920*/  BSYNC B1 ;  /* 0x0000000000017941 */ /* 0x000fea0003800000 */
.L_x_1468:
        /* <DEDUP_REMOVED lines=11> */
.L_x_1472:
[----:B------:R-:W-:Y:S01]  /*f9e0*/  IMAD.MOV.U32 R10, RZ, RZ, R5 ;  /* 0x000000ffff0a7224 */ /* 0x000fe200078e0005 */
[----:B------:R-:W-:Y:S01]  /*f9f0*/  PRMT R7, R7, 0x5410, R9 ;  /* 0x0000541007077816 */ /* 0x000fe20000000009 */
[----:B------:R-:W-:Y:S01]  /*fa00*/  IMAD.MOV.U32 R39, RZ, RZ, R38 ;  /* 0x000000ffff277224 */ /* 0x000fe200078e0026 */
[----:B------:R-:W-:Y:S02]  /*fa10*/  PRMT R91, R91, 0x7632, R91 ;  /* 0x000076325b5b7816 */ /* 0x000fe4000000005b */
.L_x_1473:
[----:B------:R-:W-:Y:S05]  /*fa20*/  BSYNC B1 ;  /* 0x0000000000017941 */ /* 0x000fea0003800000 */
.L_x_1471:
        /* <DEDUP_REMOVED lines=11> */
.L_x_1475:
[----:B------:R-:W-:Y:S01]  /*fae0*/  IMAD.MOV.U32 R5, RZ, RZ, R10 ;  /* 0x000000ffff057224 */ /* 0x000fe200078e000a */
[----:B------:R-:W-:Y:S01]  /*faf0*/  PRMT R9, R9, 0x7610, R7 ;  /* 0x0000761009097816 */ /* 0x000fe20000000007 */
[----:B------:R-:W-:Y:S01]  /*fb00*/  IMAD.MOV.U32 R38, RZ, RZ, R37 ;  /* 0x000000ffff267224 */ /* 0x000fe200078e0025 */
[----:B------:R-:W-:Y:S02]  /*fb10*/  PRMT R91, R91, 0x5410, R90 ;  /* 0x000054105b5b7816 */ /* 0x000fe4000000005a */
.L_x_1476:
[----:B------:R-:W-:Y:S05]  /*fb20*/  BSYNC B1 ;  /* 0x0000000000017941 */ /* 0x000fea0003800000 */
.L_x_1474:
        /* <DEDUP_REMOVED lines=11> */
.L_x_1478:
[----:B------:R-:W-:Y:S01]  /*fbe0*/  IMAD.MOV.U32 R10, RZ, RZ, R5 ;  /* 0x000000ffff0a7224 */ /* 0x000fe200078e0005 */
[----:B------:R-:W-:Y:S01]  /*fbf0*/  PRMT R7, R7, 0x7610, R9 ;  /* 0x0000761007077816 */ /* 0x000fe20000000009 */
[----:B------:R-:W-:Y:S01]  /*fc00*/  IMAD.MOV.U32 R37, RZ, RZ, R36 ;  /* 0x000000ffff257224 */ /* 0x000fe200078e0024 */
[----:B------:R-:W-:Y:S02]  /*fc10*/  PRMT R90, R90, 0x7632, R90 ;  /* 0x000076325a5a7816 */ /* 0x000fe4000000005a */
.L_x_1479:
[----:B------:R-:W-:Y:S05]  /*fc20*/  BSYNC B1 ;  /* 0x0000000000017941 */ /* 0x000fea0003800000 */
.L_x_1477:
        /* <DEDUP_REMOVED lines=11> */
.L_x_1481:
[----:B------:R-:W-:Y:S01]  /*fce0*/  IMAD.MOV.U32 R5, RZ, RZ, R10 ;  /* 0x000000ffff057224 */ /* 0x000fe200078e000a */
[----:B------:R-:W-:Y:S01]  /*fcf0*/  PRMT R9, R9, 0x7610, R7 ;  /* 0x0000761009097816 */ /* 0x000fe20000000007 */
[----:B------:R-:W-:Y:S01]  /*fd00*/  IMAD.MOV.U32 R36, RZ, RZ, R43 ;  /* 0x000000ffff247224 */ /* 0x000fe200078e002b */
[----:B------:R-:W-:Y:S02]  /*fd10*/  PRMT R90, R90, 0x5410, R0 ;  /* 0x000054105a5a7816 */ /* 0x000fe40000000000 */
.L_x_1482:
[----:B------:R-:W-:Y:S05]  /*fd20*/  BSYNC B1 ;  /* 0x0000000000017941 */ /* 0x000fea0003800000 */
.L_x_1480:
        /* <DEDUP_REMOVED lines=11> */
.L_x_1484:
[----:B------:R-:W-:Y:S01]  /*fde0*/  IMAD.MOV.U32 R10, RZ, RZ, R5 ;  /* 0x000000ffff0a7224 */ /* 0x000fe200078e0005 */
[----:B------:R-:W-:Y:S01]  /*fdf0*/  PRMT R7, R7, 0x7610, R9 ;  /* 0x0000761007077816 */ /* 0x000fe20000000009 */
[----:B------:R-:W-:Y:S01]  /*fe00*/  IMAD.MOV.U32 R43, RZ, RZ, R42 ;  /* 0x000000ffff2b7224 */ /* 0x000fe200078e002a */
[----:B------:R-:W-:Y:S02]  /*fe10*/  PRMT R0, R0, 0x7632, R0 ;  /* 0x0000763200007816 */ /* 0x000fe40000000000 */
.L_x_1485:
[----:B------:R-:W-:Y:S05]  /*fe20*/  BSYNC B1 ;  /* 0x0000000000017941 */ /* 0x000fea0003800000 */
.L_x_1483:
        /* <DEDUP_REMOVED lines=11> */
.L_x_1487:
[----:B------:R-:W-:Y:S01]  /*fee0*/  IMAD.MOV.U32 R5, RZ, RZ, R10 ;  /* 0x000000ffff057224 */ /* 0x000fe200078e000a */
[----:B------:R-:W-:Y:S01]  /*fef0*/  PRMT R7, R7, 0x7632, R7 ;  /* 0x0000763207077816 */ /* 0x000fe20000000007 */
[----:B------:R-:W-:Y:S01]  /*ff00*/  IMAD.MOV.U32 R42, RZ, RZ, R41 ;  /* 0x000000ffff2a7224 */ /* 0x000fe200078e0029 */
[----:B------:R-:W-:Y:S02]  /*ff10*/  PRMT R0, R0, 0x7610, R92 ;  /* 0x0000761000007816 */ /* 0x000fe4000000005c */
.L_x_1488:
[----:B------:R-:W-:Y:S05]  /*ff20*/  BSYNC B1 ;  /* 0x0000000000017941 */ /* 0x000fea0003800000 */
.L_x_1486:
        /* <DEDUP_REMOVED lines=11> */
.L_x_1490:
[----:B------:R-:W-:Y:S01]  /*ffe0*/  IMAD.MOV.U32 R10, RZ, RZ, R5 ;  /* 0x000000ffff0a7224 */ /* 0x000fe200078e0005 */
[----:B------:R-:W-:Y:S01]  /*fff0*/  PRMT R9, R7, 0x7610, R9 ;  /* 0x0000761007097816 */ /* 0x000fe20000000009 */
[----:B------:R-:W-:Y:S01]  /*10000*/  IMAD.MOV.U32 R41, RZ, RZ, R40 ;  /* 0x000000ffff297224 */ /* 0x000fe200078e0028 */
[----:B------:R-:W-:Y:S02]  /*10010*/  PRMT R92, R92, 0x7610, R99 ;  /* 0x000076105c5c7816 */ /* 0x000fe40000000063 */
.L_x_1491:
[----:B------:R-:W-:Y:S05]  /*10020*/  BSYNC B1 ;  /* 0x0000000000017941 */ /* 0x000fea0003800000 */
.L_x_1489:
        /* <DEDUP_REMOVED lines=11> */
.L_x_1493:
[----:B------:R-:W-:Y:S01]  /*100e0*/  IMAD.MOV.U32 R5, RZ, RZ, R10 ;  /* 0x000000ffff057224 */ /* 0x000fe200078e000a */
[----:B------:R-:W-:Y:S01]  /*100f0*/  PRMT R7, R7, 0x5410, R9 ;  /* 0x0000541007077816 */ /* 0x000fe20000000009 */
[----:B------:R-:W-:Y:S01]  /*10100*/  IMAD.MOV.U32 R40, RZ, RZ, R47 ;  /* 0x000000ffff287224 */ /* 0x000fe200078e002f */
[----:B------:R-:W-:Y:S02]  /*10110*/  PRMT R99, R99, 0x5410, R99 ;  /* 0x0000541063637816 */ /* 0x000fe40000000063 */
.L_x_1494:
[----:B------:R-:W-:Y:S05]  /*10120*/  BSYNC B1 ;  /* 0x0000000000017941 */ /* 0x000fea0003800000 */
.L_x_1492:
        /* <DEDUP_REMOVED lines=11> */
.L_x_1496:
[----:B------:R-:W-:Y:S01]  /*101e0*/  IMAD.MOV.U32 R10, RZ, RZ, R5 ;  /* 0x000000ffff0a7224 */ /* 0x000fe200078e0005 */
[----:B------:R-:W-:Y:S01]  /*101f0*/  PRMT R9, R9, 0x7610, R7 ;  /* 0x0000761009097816 */ /* 0x000fe20000000007 */
[----:B------:R-:W-:Y:S01]  /*10200*/  IMAD.MOV.U32 R47, RZ, RZ, R46 ;  /* 0x000000ffff2f7224 */ /* 0x000fe200078e002e */
[----:B------:R-:W-:Y:S02]  /*10210*/  PRMT R99, R100, 0x7632, R99 ;  /* 0x0000763264637816 */ /* 0x000fe40000000063 */
.L_x_1497:
[----:B------:R-:W-:Y:S05]  /*10220*/  BSYNC B1 ;  /* 0x0000000000017941 */ /* 0x000fea0003800000 */
.L_x_1495:
        /* <DEDUP_REMOVED lines=11> */
.L_x_1499:
[----:B------:R-:W-:Y:S01]  /*102e0*/  IMAD.MOV.U32 R5, RZ, RZ, R10 ;  /* 0x000000ffff057224 */ /* 0x000fe200078e000a */
[----:B------:R-:W-:Y:S01]  /*102f0*/  PRMT R7, R9, 0x7632, R7 ;  /* 0x0000763209077816 */ /* 0x000fe20000000007 */
[----:B------:R-:W-:Y:S01]  /*10300*/  IMAD.MOV.U32 R46, RZ, RZ, R45 ;  /* 0x000000ffff2e7224 */ /* 0x000fe200078e002d */
[----:B------:R-:W-:Y:S02]  /*10310*/  PRMT R100, R100, 0x5410, R100 ;  /* 0x0000541064647816 */ /* 0x000fe40000000064 */
.L_x_1500:
[----:B------:R-:W-:Y:S05]  /*10320*/  BSYNC B1 ;  /* 0x0000000000017941 */ /* 0x000fea0003800000 */
.L_x_1498:
        /* <DEDUP_REMOVED lines=11> */
.L_x_1502:
[----:B------:R-:W-:Y:S01]  /*103e0*/  IMAD.MOV.U32 R10, RZ, RZ, R5 ;  /* 0x000000ffff0a7224 */ /* 0x000fe200078e0005 */
[----:B------:R-:W-:Y:S01]  /*103f0*/  PRMT R9, R7, 0x7610, R9 ;  /* 0x0000761007097816 */ /* 0x000fe20000000009 */
[----:B------:R-:W-:Y:S01]  /*10400*/  IMAD.MOV.U32 R45, RZ, RZ, R44 ;  /* 0x000000ffff2d7224 */ /* 0x000fe200078e002c */
[----:B------:R-:W-:Y:S02]  /*10410*/  PRMT R100, R101, 0x7632, R100 ;  /* 0x0000763265647816 */ /* 0x000fe40000000064 */
.L_x_1503:
[----:B------:R-:W-:Y:S05]  /*10420*/  BSYNC B1 ;  /* 0x0000000000017941 */ /* 0x000fea0003800000 */
.L_x_1501:
        /* <DEDUP_REMOVED lines=11> */
.L_x_1505:
[----:B------:R-:W-:Y:S01]  /*104e0*/  IMAD.MOV.U32 R5, RZ, RZ, R10 ;  /* 0x000000ffff057224 */ /* 0x000fe200078e000a */
[----:B------:R-:W-:Y:S01]  /*104f0*/  PRMT R7, R7, 0x5410, R9 ;  /* 0x0000541007077816 */ /* 0x000fe20000000009 */
[----:B------:R-:W-:Y:S01]  /*10500*/  IMAD.MOV.U32 R44, RZ, RZ, R51 ;  /* 0x000000ffff2c7224 */ /* 0x000fe200078e0033 */
[----:B------:R-:W-:Y:S02]  /*10510*/  PRMT R101, R101, 0x5410, R101 ;  /* 0x0000541065657816 */ /* 0x000fe40000000065 */
.L_x_1506:
[----:B------:R-:W-:Y:S05]  /*10520*/  BSYNC B1 ;  /* 0x0000000000017941 */ /* 0x000fea0003800000 */
.L_x_1504:
        /* <DEDUP_REMOVED lines=11> */
.L_x_1508:
[----:B------:R-:W-:Y:S01]  /*105e0*/  IMAD.MOV.U32 R10, RZ, RZ, R5 ;  /* 0x000000ffff0a7224 */ /* 0x000fe200078e0005 */
[----:B------:R-:W-:Y:S01]  /*105f0*/  PRMT R9, R9, 0x7610, R7 ;  /* 0x0000761009097816 */ /* 0x000fe20000000007 */
[----:B------:R-:W-:Y:S01]  /*10600*/  IMAD.MOV.U32 R51, RZ, RZ, R50 ;  /* 0x000000ffff337224 */ /* 0x000fe200078e0032 */
[----:B------:R-:W-:Y:S02]  /*10610*/  PRMT R101, R102, 0x7632, R101 ;  /* 0x0000763266657816 */ /* 0x000fe40000000065 */
.L_x_1509:
[----:B------:R-:W-:Y:S05]  /*10620*/  BSYNC B1 ;  /* 0x0000000000017941 */ /* 0x000fea0003800000 */
.L_x_1507:
        /* <DEDUP_REMOVED lines=11> */
.L_x_1511:
[----:B------:R-:W-:Y:S01]  /*106e0*/  IMAD.MOV.U32 R5, RZ, RZ, R10 ;  /* 0x000000ffff057224 */ /* 0x000fe200078e000a */
[----:B------:R-:W-:Y:S01]  /*106f0*/  PRMT R7, R9, 0x7632, R7 ;  /* 0x0000763209077816 */ /* 0x000fe20000000007 */
[----:B------:R-:W-:Y:S01]  /*10700*/  IMAD.MOV.U32 R50, RZ, RZ, R49 ;  /* 0x000000ffff327224 */ /* 0x000fe200078e0031 */
[----:B------:R-:W-:Y:S02]  /*10710*/  PRMT R102, R102, 0x5410, R102 ;  /* 0x0000541066667816 */ /* 0x000fe40000000066 */
.L_x_1512:
[----:B------:R-:W-:Y:S05]  /*10720*/  BSYNC B1 ;  /* 0x0000000000017941 */ /* 0x000fea0003800000 */
.L_x_1510:
        /* <DEDUP_REMOVED lines=11> */
.L_x_1514:
[----:B------:R-:W-:Y:S01]  /*107e0*/  IMAD.MOV.U32 R10, RZ, RZ, R5 ;  /* 0x000000ffff0a7224 */ /* 0x000fe200078e0005 */
[----:B------:R-:W-:Y:S01]  /*107f0*/  PRMT R9, R7, 0x7610, R9 ;  /* 0x0000761007097816 */ /* 0x000fe20000000009 */
[----:B------:R-:W-:Y:S01]  /*10800*/  IMAD.MOV.U32 R49, RZ, RZ, R48 ;  /* 0x000000ffff317224 */ /* 0x000fe200078e0030 */
[----:B------:R-:W-:Y:S02]  /*10810*/  PRMT R102, R103, 0x7632, R102 ;  /* 0x0000763267667816 */ /* 0x000fe40000000066 */
.L_x_1515:
[----:B------:R-:W-:Y:S05]  /*10820*/  BSYNC B1 ;  /* 0x0000000000017941 */ /* 0x000fea0003800000 */
.L_x_1513:
        /* <DEDUP_REMOVED lines=11> */
.L_x_1517:
[----:B------:R-:W-:Y:S01]  /*108e0*/  IMAD.MOV.U32 R5, RZ, RZ, R10 ;  /* 0x000000ffff057224 */ /* 0x000fe200078e000a */
[----:B------:R-:W-:Y:S01]  /*108f0*/  PRMT R7, R7, 0x5410, R9 ;  /* 0x0000541007077816 */ /* 0x000fe20000000009 */
[----:B------:R-:W-:Y:S01]  /*10900*/  IMAD.MOV.U32 R48, RZ, RZ, R55 ;  /* 0x000000ffff307224 */ /* 0x000fe200078e0037 */
[----:B------:R-:W-:Y:S02]  /*10910*/  PRMT R103, R103, 0x5410, R103 ;  /* 0x0000541067677816 */ /* 0x000fe40000000067 */
.L_x_1518:
[----:B------:R-:W-:Y:S05]  /*10920*/  BSYNC B1 ;  /* 0x0000000000017941 */ /* 0x000fea0003800000 */
.L_x_1516:
        /* <DEDUP_REMOVED lines=11> */
.L_x_1520:
[----:B------:R-:W-:Y:S01]  /*109e0*/  IMAD.MOV.U32 R10, RZ, RZ, R5 ;  /* 0x000000ffff0a7224 */ /* 0x000fe200078e0005 */
[----:B------:R-:W-:Y:S01]  /*109f0*/  PRMT R9, R9, 0x7610, R7 ;  /* 0x0000761009097816 */ /* 0x000fe20000000007 */
[----:B------:R-:W-:Y:S01]  /*10a00*/  IMAD.MOV.U32 R55, RZ, RZ, R54 ;  /* 0x000000ffff377224 */ /* 0x000fe200078e0036 */
[----:B------:R-:W-:Y:S02]  /*10a10*/  PRMT R103, R104, 0x7632, R103 ;  /* 0x0000763268677816 */ /* 0x000fe40000000067 */
.L_x_1521:
[----:B------:R-:W-:Y:S05]  /*10a20*/  BSYNC B1 ;  /* 0x0000000000017941 */ /* 0x000fea0003800000 */
.L_x_1519:
        /* <DEDUP_REMOVED lines=11> */
.L_x_1523:
[----:B------:R-:W-:Y:S01]  /*10ae0*/  IMAD.MOV.U32 R5, RZ, RZ, R10 ;  /* 0x000000ffff057224 */ /* 0x000fe200078e000a */
[----:B------:R-:W-:Y:S01]  /*10af0*/  PRMT R7, R9, 0x7632, R7 ;  /* 0x0000763209077816 */ /* 0x000fe20000000007 */
[----:B------:R-:W-:Y:S01]  /*10b00*/  IMAD.MOV.U32 R54, RZ, RZ, R53 ;  /* 0x000000ffff367224 */ /* 0x000fe200078e0035 */
[----:B------:R-:W-:Y:S02]  /*10b10*/  PRMT R104, R104, 0x5410, R104 ;  /* 0x0000541068687816 */ /* 0x000fe40000000068 */
.L_x_1524:
[----:B------:R-:W-:Y:S05]  /*10b20*/  BSYNC B1 ;  /* 0x0000000000017941 */ /* 0x000fea0003800000 */
.L_x_1522:
        /* <DEDUP_REMOVED lines=11> */
.L_x_1526:
[----:B------:R-:W-:Y:S01]  /*10be0*/  IMAD.MOV.U32 R10, RZ, RZ, R5 ;  /* 0x000000ffff0a7224 */ /* 0x000fe200078e0005 */
[----:B------:R-:W-:Y:S01]  /*10bf0*/  PRMT R9, R7, 0x7610, R9 ;  /* 0x0000761007097816 */ /* 0x000fe20000000009 */
[----:B------:R-:W-:Y:S01]  /*10c00*/  IMAD.MOV.U32 R53, RZ, RZ, R52 ;  /* 0x000000ffff357224 */ /* 0x000fe200078e0034 */
[----:B------:R-:W-:Y:S02]  /*10c10*/  PRMT R104, R105, 0x7632, R104 ;  /* 0x0000763269687816 */ /* 0x000fe40000000068 */
.L_x_1527:
[----:B------:R-:W-:Y:S05]  /*10c20*/  BSYNC B1 ;  /* 0x0000000000017941 */ /* 0x000fea0003800000 */
.L_x_1525:
        /* <DEDUP_REMOVED lines=11> */
.L_x_1529:
[----:B------:R-:W-:Y:S01]  /*10ce0*/  IMAD.MOV.U32 R5, RZ, RZ, R10 ;  /* 0x000000ffff057224 */ /* 0x000fe200078e000a */
[----:B------:R-:W-:Y:S01]  /*10cf0*/  PRMT R7, R7, 0x5410, R9 ;  /* 0x0000541007077816 */ /* 0x000fe20000000009 */
[----:B------:R-:W-:Y:S01]  /*10d00*/  IMAD.MOV.U32 R52, RZ, RZ, R59 ;  /* 0x000000ffff347224 */ /* 0x000fe200078e003b */
[----:B------:R-:W-:Y:S02]  /*10d10*/  PRMT R105, R105, 0x5410, R105 ;  /* 0x0000541069697816 */ /* 0x000fe40000000069 */
.L_x_1530:
[----:B------:R-:W-:Y:S05]  /*10d20*/  BSYNC B1 ;  /* 0x0000000000017941 */ /* 0x000fea0003800000 */
.L_x_1528:
        /* <DEDUP_REMOVED lines=11> */
.L_x_1532:
[----:B------:R-:W-:Y:S01]  /*10de0*/  IMAD.MOV.U32 R10, RZ, RZ, R5 ;  /* 0x000000ffff0a7224 */ /* 0x000fe200078e0005 */
[----:B------:R-:W-:Y:S01]  /*10df0*/  PRMT R9, R9, 0x7610, R7 ;  /* 0x0000761009097816 */ /* 0x000fe20000000007 */
[----:B------:R-:W-:Y:S01]  /*10e00*/  IMAD.MOV.U32 R59, RZ, RZ, R58 ;  /* 0x000000ffff3b7224 */ /* 0x000fe200078e003a */
[----:B------:R-:W-:Y:S02]  /*10e10*/  PRMT R105, R106, 0x7632, R105 ;  /* 0x000076326a697816 */ /* 0x000fe40000000069 */
.L_x_1533:
[----:B------:R-:W-:Y:S05]  /*10e20*/  BSYNC B1 ;  /* 0x0000000000017941 */ /* 0x000fea0003800000 */
.L_x_1531:
        /* <DEDUP_REMOVED lines=11> */
.L_x_1535:
[----:B------:R-:W-:Y:S01]  /*10ee0*/  IMAD.MOV.U32 R5, RZ, RZ, R10 ;  /* 0x000000ffff057224 */ /* 0x000fe200078e000a */
[----:B------:R-:W-:Y:S01]  /*10ef0*/  PRMT R7, R9, 0x7632, R7 ;  /* 0x0000763209077816 */ /* 0x000fe20000000007 */
[----:B------:R-:W-:Y:S01]  /*10f00*/  IMAD.MOV.U32 R58, RZ, RZ, R57 ;  /* 0x000000ffff3a7224 */ /* 0x000fe200078e0039 */
[----:B------:R-:W-:Y:S02]  /*10f10*/  PRMT R106, R106, 0x5410, R106 ;  /* 0x000054106a6a7816 */ /* 0x000fe4000000006a */
.L_x_1536:
[----:B------:R-:W-:Y:S05]  /*10f20*/  BSYNC B1 ;  /* 0x0000000000017941 */ /* 0x000fea0003800000 */
.L_x_1534:
        /* <DEDUP_REMOVED lines=11> */
.L_x_1538:
[----:B------:R-:W-:Y:S01]  /*10fe0*/  IMAD.MOV.U32 R10, RZ, RZ, R5 ;  /* 0x000000ffff0a7224 */ /* 0x000fe200078e0005 */
[----:B------:R-:W-:Y:S01]  /*10ff0*/  PRMT R9, R7, 0x7610, R9 ;  /* 0x0000761007097816 */ /* 0x000fe20000000009 */
[----:B------:R-:W-:Y:S01]  /*11000*/  IMAD.MOV.U32 R57, RZ, RZ, R56 ;  /* 0x000000ffff397224 */ /* 0x000fe200078e0038 */
[----:B------:R-:W-:Y:S02]  /*11010*/  PRMT R106, R107, 0x7632, R106 ;  /* 0x000076326b6a7816 */ /* 0x000fe4000000006a */
.L_x_1539:
[----:B------:R-:W-:Y:S05]  /*11020*/  BSYNC B1 ;  /* 0x0000000000017941 */ /* 0x000fea0003800000 */
.L_x_1537:
        /* <DEDUP_REMOVED lines=11> */
.L_x_1541:
[----:B------:R-:W-:Y:S01]  /*110e0*/  IMAD.MOV.U32 R5, RZ, RZ, R10 ;  /* 0x000000ffff057224 */ /* 0x000fe200078e000a */
[----:B------:R-:W-:Y:S01]  /*110f0*/  PRMT R7, R7, 0x5410, R9 ;  /* 0x0000541007077816 */ /* 0x000fe20000000009 */
[----:B------:R-:W-:Y:S01]  /*11100*/  IMAD.MOV.U32 R56, RZ, RZ, R63 ;  /* 0x000000ffff387224 */ /* 0x000fe200078e003f */
[----:B------:R-:W-:Y:S02]  /*11110*/  PRMT R107, R107, 0x5410, R107 ;  /* 0x000054106b6b7816 */ /* 0x000fe4000000006b */
.L_x_1542:
[----:B------:R-:W-:Y:S05]  /*11120*/  BSYNC B1 ;  /* 0x0000000000017941 */ /* 0x000fea0003800000 */
.L_x_1540:
        /* <DEDUP_REMOVED lines=11> */
.L_x_1544:
[----:B------:R-:W-:Y:S01]  /*111e0*/  IMAD.MOV.U32 R10, RZ, RZ, R5 ;  /* 0x000000ffff0a7224 */ /* 0x000fe200078e0005 */
[----:B------:R-:W-:Y:S01]  /*111f0*/  PRMT R9, R9, 0x7610, R7 ;  /* 0x0000761009097816 */ /* 0x000fe20000000007 */
[----:B------:R-:W-:Y:S01]  /*11200*/  IMAD.MOV.U32 R63, RZ, RZ, R62 ;  /* 0x000000ffff3f7224 */ /* 0x000fe200078e003e */
[----:B------:R-:W-:Y:S02]  /*11210*/  PRMT R107, R108, 0x7632, R107 ;  /* 0x000076326c6b7816 */ /* 0x000fe4000000006b */
.L_x_1545:
[----:B------:R-:W-:Y:S05]  /*11220*/  BSYNC B1 ;  /* 0x0000000000017941 */ /* 0x000fea0003800000 */
.L_x_1543:
        /* <DEDUP_REMOVED lines=11> */
.L_x_1547:
[----:B------:R-:W-:Y:S01]  /*112e0*/  IMAD.MOV.U32 R5, RZ, RZ, R10 ;  /* 0x000000ffff057224 */ /* 0x000fe200078e000a */
[----:B------:R-:W-:Y:S01]  /*112f0*/  PRMT R7, R9, 0x7632, R7 ;  /* 0x0000763209077816 */ /* 0x000fe20000000007 */
[----:B------:R-:W-:Y:S01]  /*11300*/  IMAD.MOV.U32 R62, RZ, RZ, R61 ;  /* 0x000000ffff3e7224 */ /* 0x000fe200078e003d */
[----:B------:R-:W-:Y:S02]  /*11310*/  PRMT R108, R108, 0x5410, R108 ;  /* 0x000054106c6c7816 */ /* 0x000fe4000000006c */
.L_x_1548:
[----:B------:R-:W-:Y:S05]  /*11320*/  BSYNC B1 ;  /* 0x0000000000017941 */ /* 0x000fea0003800000 */
.L_x_1546:
        /* <DEDUP_REMOVED lines=11> */
.L_x_1550:
[----:B------:R-:W-:Y:S01]  /*113e0*/  IMAD.MOV.U32 R10, RZ, RZ, R5 ;  /* 0x000000ffff0a7224 */ /* 0x000fe200078e0005 */
[----:B------:R-:W-:Y:S01]  /*113f0*/  PRMT R9, R7, 0x7610, R9 ;  /* 0x0000761007097816 */ /* 0x000fe20000000009 */
[----:B------:R-:W-:Y:S01]  /*11400*/  IMAD.MOV.U32 R61, RZ, RZ, R60 ;  /* 0x000000ffff3d7224 */ /* 0x000fe200078e003c */
[----:B------:R-:W-:Y:S02]  /*11410*/  PRMT R108, R109, 0x7632, R108 ;  /* 0x000076326d6c7816 */ /* 0x000fe4000000006c */
.L_x_1551:
[----:B------:R-:W-:Y:S05]  /*11420*/  BSYNC B1 ;  /* 0x0000000000017941 */ /* 0x000fea0003800000 */
.L_x_1549:
        /* <DEDUP_REMOVED lines=11> */
.L_x_1553:
[----:B------:R-:W-:Y:S01]  /*114e0*/  IMAD.MOV.U32 R5, RZ, RZ, R10 ;  /* 0x000000ffff057224 */ /* 0x000fe200078e000a */
[----:B------:R-:W-:Y:S01]  /*114f0*/  PRMT R7, R7, 0x5410, R9 ;  /* 0x0000541007077816 */ /* 0x000fe20000000009 */
[----:B------:R-:W-:Y:S01]  /*11500*/  IMAD.MOV.U32 R60, RZ, RZ, R67 ;  /* 0x000000ffff3c7224 */ /* 0x000fe200078e0043 */
[----:B------:R-:W-:Y:S02]  /*11510*/  PRMT R109, R109, 0x5410, R109 ;  /* 0x000054106d6d7816 */ /* 0x000fe4000000006d */
.L_x_1554:
[----:B------:R-:W-:Y:S05]  /*11520*/  BSYNC B1 ;  /* 0x0000000000017941 */ /* 0x000fea0003800000 */
.L_x_1552:
        /* <DEDUP_REMOVED lines=11> */
.L_x_1556:
[----:B------:R-:W-:Y:S01]  /*115e0*/  IMAD.MOV.U32 R10, RZ, RZ, R5 ;  /* 0x000000ffff0a7224 */ /* 0x000fe200078e0005 */
[----:B------:R-:W-:Y:S01]  /*115f0*/  PRMT R9, R9, 0x7610, R7 ;  /* 0x0000761009097816 */ /* 0x000fe20000000007 */
[----:B------:R-:W-:Y:S01]  /*11600*/  IMAD.MOV.U32 R67, RZ, RZ, R66 ;  /* 0x000000ffff437224 */ /* 0x000fe200078e0042 */
[----:B------:R-:W-:Y:S02]  /*11610*/  PRMT R109, R110, 0x7632, R109 ;  /* 0x000076326e6d7816 */ /* 0x000fe4000000006d */
.L_x_1557:
[----:B------:R-:W-:Y:S05]  /*11620*/  BSYNC B1 ;  /* 0x0000000000017941 */ /* 0x000fea0003800000 */
.L_x_1555:
        /* <DEDUP_REMOVED lines=11> */
.L_x_1559:
[----:B------:R-:W-:Y:S01]  /*116e0*/  IMAD.MOV.U32 R5, RZ, RZ, R10 ;  /* 0x000000ffff057224 */ /* 0x000fe200078e000a */
[----:B------:R-:W-:Y:S01]  /*116f0*/  PRMT R7, R9, 0x7632, R7 ;  /* 0x0000763209077816 */ /* 0x000fe20000000007 */
[----:B------:R-:W-:Y:S01]  /*11700*/  IMAD.MOV.U32 R66, RZ, RZ, R65 ;  /* 0x000000ffff427224 */ /* 0x000fe200078e0041 */
[----:B------:R-:W-:Y:S02]  /*11710*/  PRMT R110, R110, 0x5410, R110 ;  /* 0x000054106e6e7816 */ /* 0x000fe4000000006e */
.L_x_1560:
[----:B------:R-:W-:Y:S05]  /*11720*/  BSYNC B1 ;  /* 0x0000000000017941 */ /* 0x000fea0003800000 */
.L_x_1558:
        /* <DEDUP_REMOVED lines=11> */
.L_x_1562:
[----:B------:R-:W-:Y:S01]  /*117e0*/  IMAD.MOV.U32 R10, RZ, RZ, R5 ;  /* 0x000000ffff0a7224 */ /* 0x000fe200078e0005 */
[----:B------:R-:W-:Y:S01]  /*117f0*/  PRMT R9, R7, 0x7610, R9 ;  /* 0x0000761007097816 */ /* 0x000fe20000000009 */
[----:B------:R-:W-:Y:S01]  /*11800*/  IMAD.MOV.U32 R65, RZ, RZ, R64 ;  /* 0x000000ffff417224 */ /* 0x000fe200078e0040 */
[----:B------:R-:W-:Y:S02]  /*11810*/  PRMT R110, R111, 0x7632, R110 ;  /* 0x000076326f6e7816 */ /* 0x000fe4000000006e */
.L_x_1563:
[----:B------:R-:W-:Y:S05]  /*11820*/  BSYNC B1 ;  /* 0x0000000000017941 */ /* 0x000fea0003800000 */
.L_x_1561:
        /* <DEDUP_REMOVED lines=11> */
.L_x_1565:
[----:B------:R-:W-:Y:S01]  /*118e0*/  IMAD.MOV.U32 R5, RZ, RZ, R10 ;  /* 0x000000ffff057224 */ /* 0x000fe200078e000a */
[----:B------:R-:W-:Y:S01]  /*118f0*/  PRMT R7, R7, 0x5410, R9 ;  /* 0x0000541007077816 */ /* 0x000fe20000000009 */
[----:B------:R-:W-:Y:S01]  /*11900*/  IMAD.MOV.U32 R64, RZ, RZ, R71 ;  /* 0x000000ffff407224 */ /* 0x000fe200078e0047 */
[----:B------:R-:W-:Y:S02]  /*11910*/  PRMT R111, R111, 0x5410, R111 ;  /* 0x000054106f6f7816 */ /* 0x000fe4000000006f */
.L_x_1566:
[----:B------:R-:W-:Y:S05]  /*11920*/  BSYNC B1 ;  /* 0x0000000000017941 */ /* 0x000fea0003800000 */
.L_x_1564:
        /* <DEDUP_REMOVED lines=11> */
.L_x_1568:
[----:B------:R-:W-:Y:S01]  /*119e0*/  IMAD.MOV.U32 R10, RZ, RZ, R5 ;  /* 0x000000ffff0a7224 */ /* 0x000fe200078e0005 */
[----:B------:R-:W-:Y:S01]  /*119f0*/  PRMT R9, R9, 0x7610, R7 ;  /* 0x0000761009097816 */ /* 0x000fe20000000007 */
[----:B------:R-:W-:Y:S01]  /*11a00*/  IMAD.MOV.U32 R71, RZ, RZ, R70 ;  /* 0x000000ffff477224 */ /* 0x000fe200078e0046 */
[----:B------:R-:W-:Y:S02]  /*11a10*/  PRMT R111, R112, 0x7632, R111 ;  /* 0x00007632706f7816 */ /* 0x000fe4000000006f */
.L_x_1569:
[----:B------:R-:W-:Y:S05]  /*11a20*/  BSYNC B1 ;  /* 0x0000000000017941 */ /* 0x000fea0003800000 */
.L_x_1567:
        /* <DEDUP_REMOVED lines=11> */
.L_x_1571:
[----:B------:R-:W-:Y:S01]  /*11ae0*/  IMAD.MOV.U32 R5, RZ, RZ, R10 ;  /* 0x000000ffff057224 */ /* 0x000fe200078e000a */
[----:B------:R-:W-:Y:S01]  /*11af0*/  PRMT R7, R9, 0x7632, R7 ;  /* 0x0000763209077816 */ /* 0x000fe20000000007 */
[----:B------:R-:W-:Y:S01]  /*11b00*/  IMAD.MOV.U32 R70, RZ, RZ, R69 ;  /* 0x000000ffff467224 */ /* 0x000fe200078e0045 */
[----:B------:R-:W-:Y:S02]  /*11b10*/  PRMT R112, R112, 0x5410, R112 ;  /* 0x0000541070707816 */ /* 0x000fe40000000070 */
.L_x_1572:
[----:B------:R-:W-:Y:S05]  /*11b20*/  BSYNC B1 ;  /* 0x0000000000017941 */ /* 0x000fea0003800000 */
.L_x_1570:
        /* <DEDUP_REMOVED lines=11> */
.L_x_1574:
[----:B------:R-:W-:Y:S01]  /*11be0*/  IMAD.MOV.U32 R10, RZ, RZ, R5 ;  /* 0x000000ffff0a7224 */ /* 0x000fe200078e0005 */
[----:B------:R-:W-:Y:S01]  /*11bf0*/  PRMT R9, R7, 0x7610, R9 ;  /* 0x0000761007097816 */ /* 0x000fe20000000009 */
[----:B------:R-:W-:Y:S01]  /*11c00*/  IMAD.MOV.U32 R69, RZ, RZ, R68 ;  /* 0x000000ffff457224 */ /* 0x000fe200078e0044 */
[----:B------:R-:W-:Y:S02]  /*11c10*/  PRMT R112, R113, 0x7632, R112 ;  /* 0x0000763271707816 */ /* 0x000fe40000000070 */
.L_x_1575:
[----:B------:R-:W-:Y:S05]  /*11c20*/  BSYNC B1 ;  /* 0x0000000000017941 */ /* 0x000fea0003800000 */
.L_x_1573:
        /* <DEDUP_REMOVED lines=11> */
.L_x_1577:
[----:B------:R-:W-:Y:S01]  /*11ce0*/  IMAD.MOV.U32 R5, RZ, RZ, R10 ;  /* 0x000000ffff057224 */ /* 0x000fe200078e000a */
[----:B------:R-:W-:Y:S01]  /*11cf0*/  PRMT R7, R7, 0x5410, R9 ;  /* 0x0000541007077816 */ /* 0x000fe20000000009 */
[----:B------:R-:W-:Y:S01]  /*11d00*/  IMAD.MOV.U32 R68, RZ, RZ, R75 ;  /* 0x000000ffff447224 */ /* 0x000fe200078e004b */
[----:B------:R-:W-:Y:S02]  /*11d10*/  PRMT R113, R113, 0x5410, R113 ;  /* 0x0000541071717816 */ /* 0x000fe40000000071 */
.L_x_1578:
[----:B------:R-:W-:Y:S05]  /*11d20*/  BSYNC B1 ;  /* 0x0000000000017941 */ /* 0x000fea0003800000 */
.L_x_1576:
        /* <DEDUP_REMOVED lines=11> */
.L_x_1580:
[----:B------:R-:W-:Y:S01]  /*11de0*/  IMAD.MOV.U32 R10, RZ, RZ, R5 ;  /* 0x000000ffff0a7224 */ /* 0x000fe200078e0005 */
[----:B------:R-:W-:Y:S01]  /*11df0*/  PRMT R9, R9, 0x7610, R7 ;  /* 0x0000761009097816 */ /* 0x000fe20000000007 */
[----:B------:R-:W-:Y:S01]  /*11e00*/  IMAD.MOV.U32 R75, RZ, RZ, R74 ;  /* 0x000000ffff4b7224 */ /* 0x000fe200078e004a */
[----:B------:R-:W-:Y:S02]  /*11e10*/  PRMT R113, R114, 0x7632, R113 ;  /* 0x0000763272717816 */ /* 0x000fe40000000071 */
.L_x_1581:
[----:B------:R-:W-:Y:S05]  /*11e20*/  BSYNC B1 ;  /* 0x0000000000017941 */ /* 0x000fea0003800000 */
.L_x_1579:
        /* <DEDUP_REMOVED lines=11> */
.L_x_1583:
[----:B------:R-:W-:Y:S01]  /*11ee0*/  IMAD.MOV.U32 R5, RZ, RZ, R10 ;  /* 0x000000ffff057224 */ /* 0x000fe200078e000a */
[----:B------:R-:W-:Y:S01]  /*11ef0*/  PRMT R7, R9, 0x7632, R7 ;  /* 0x0000763209077816 */ /* 0x000fe20000000007 */
[----:B------:R-:W-:Y:S01]  /*11f00*/  IMAD.MOV.U32 R74, RZ, RZ, R73 ;  /* 0x000000ffff4a7224 */ /* 0x000fe200078e0049 */
[----:B------:R-:W-:Y:S02]  /*11f10*/  PRMT R114, R114, 0x5410, R114 ;  /* 0x0000541072727816 */ /* 0x000fe40000000072 */
.L_x_1584:
[----:B------:R-:W-:Y:S05]  /*11f20*/  BSYNC B1 ;  /* 0x0000000000017941 */ /* 0x000fea0003800000 */
.L_x_1582:
        /* <DEDUP_REMOVED lines=11> */
.L_x_1586:
[----:B------:R-:W-:Y:S01]  /*11fe0*/  IMAD.MOV.U32 R10, RZ, RZ, R5 ;  /* 0x000000ffff0a7224 */ /* 0x000fe200078e0005 */
[----:B------:R-:W-:Y:S01]  /*11ff0*/  PRMT R9, R7, 0x7610, R9 ;  /* 0x0000761007097816 */ /* 0x000fe20000000009 */
[----:B------:R-:W-:Y:S01]  /*12000*/  IMAD.MOV.U32 R73, RZ, RZ, R72 ;  /* 0x000000ffff497224 */ /* 0x000fe200078e0048 */
[----:B------:R-:W-:Y:S02]  /*12010*/  PRMT R114, R115, 0x7632, R114 ;  /* 0x0000763273727816 */ /* 0x000fe40000000072 */
.L_x_1587:
[----:B------:R-:W-:Y:S05]  /*12020*/  BSYNC B1 ;  /* 0x0000000000017941 */ /* 0x000fea0003800000 */
.L_x_1585:
        /* <DEDUP_REMOVED lines=11> */
.L_x_1589:
[----:B------:R-:W-:Y:S01]  /*120e0*/  IMAD.MOV.U32 R5, RZ, RZ, R10 ;  /* 0x000000ffff057224 */ /* 0x000fe200078e000a */
[----:B------:R-:W-:Y:S01]  /*120f0*/  PRMT R7, R7, 0x5410, R9 ;  /* 0x0000541007077816 */ /* 0x000fe20000000009 */
[----:B------:R-:W-:Y:S01]  /*12100*/  IMAD.MOV.U32 R72, RZ, RZ, R79 ;  /* 0x000000ffff487224 */ /* 0x000fe200078e004f */
[----:B------:R-:W-:Y:S02]  /*12110*/  PRMT R115, R115, 0x5410, R115 ;  /* 0x0000541073737816 */ /* 0x000fe40000000073 */
.L_x_1590:
[----:B------:R-:W-:Y:S05]  /*12120*/  BSYNC B1 ;  /* 0x0000000000017941 */ /* 0x000fea0003800000 */
.L_x_1588:
        /* <DEDUP_REMOVED lines=11> */
.L_x_1592:
[----:B------:R-:W-:Y:S01]  /*121e0*/  IMAD.MOV.U32 R10, RZ, RZ, R5 ;  /* 0x000000ffff0a7224 */ /* 0x000fe200078e0005 */
[----:B------:R-:W-:Y:S01]  /*121f0*/  PRMT R9, R9, 0x7610, R7 ;  /* 0x0000761009097816 */ /* 0x000fe20000000007 */
[----:B------:R-:W-:Y:S01]  /*12200*/  IMAD.MOV.U32 R79, RZ, RZ, R78 ;  /* 0x000000ffff4f7224 */ /* 0x000fe200078e004e */
[----:B------:R-:W-:Y:S02]  /*12210*/  PRMT R115, R116, 0x7632, R115 ;  /* 0x0000763274737816 */ /* 0x000fe40000000073 */
.L_x_1593:
[----:B------:R-:W-:Y:S05]  /*12220*/  BSYNC B1 ;  /* 0x0000000000017941 */ /* 0x000fea0003800000 */
.L_x_1591:
        /* <DEDUP_REMOVED lines=11> */
.L_x_1595:
[----:B------:R-:W-:Y:S01]  /*122e0*/  IMAD.MOV.U32 R5, RZ, RZ, R10 ;  /* 0x000000ffff057224 */ /* 0x000fe200078e000a */
[----:B------:R-:W-:Y:S01]  /*122f0*/  PRMT R7, R9, 0x7632, R7 ;  /* 0x0000763209077816 */ /* 0x000fe20000000007 */
[----:B------:R-:W-:Y:S01]  /*12300*/  IMAD.MOV.U32 R78, RZ, RZ, R77 ;  /* 0x000000ffff4e7224 */ /* 0x000fe200078e004d */
[----:B------:R-:W-:Y:S02]  /*12310*/  PRMT R116, R116, 0x5410, R116 ;  /* 0x0000541074747816 */ /* 0x000fe40000000074 */
.L_x_1596:
[----:B------:R-:W-:Y:S05]  /*12320*/  BSYNC B1 ;  /* 0x0000000000017941 */ /* 0x000fea0003800000 */
.L_x_1594:
        /* <DEDUP_REMOVED lines=11> */
.L_x_1598:
[----:B------:R-:W-:Y:S01]  /*123e0*/  IMAD.MOV.U32 R10, RZ, RZ, R5 ;  /* 0x000000ffff0a7224 */ /* 0x000fe200078e0005 */
[----:B------:R-:W-:Y:S01]  /*123f0*/  PRMT R9, R7, 0x7610, R9 ;  /* 0x0000761007097816 */ /* 0x000fe20000000009 */
[----:B------:R-:W-:Y:S01]  /*12400*/  IMAD.MOV.U32 R77, RZ, RZ, R76 ;  /* 0x000000ffff4d7224 */ /* 0x000fe200078e004c */
[----:B------:R-:W-:Y:S02]  /*12410*/  PRMT R116, R117, 0x7632, R116 ;  /* 0x0000763275747816 */ /* 0x000fe40000000074 */
.L_x_1599:
[----:B------:R-:W-:Y:S05]  /*12420*/  BSYNC B1 ;  /* 0x0000000000017941 */ /* 0x000fea0003800000 */
.L_x_1597:
        /* <DEDUP_REMOVED lines=11> */
.L_x_1601:
[----:B------:R-:W-:Y:S01]  /*124e0*/  IMAD.MOV.U32 R5, RZ, RZ, R10 ;  /* 0x000000ffff057224 */ /* 0x000fe200078e000a */
[----:B------:R-:W-:Y:S01]  /*124f0*/  PRMT R7, R7, 0x5410, R9 ;  /* 0x0000541007077816 */ /* 0x000fe20000000009 */
[----:B------:R-:W-:Y:S01]  /*12500*/  IMAD.MOV.U32 R76, RZ, RZ, R83 ;  /* 0x000000ffff4c7224 */ /* 0x000fe200078e0053 */
[----:B------:R-:W-:Y:S02]  /*12510*/  PRMT R117, R117, 0x5410, R117 ;  /* 0x0000541075757816 */ /* 0x000fe40000000075 */
.L_x_1602:
[----:B------:R-:W-:Y:S05]  /*12520*/  BSYNC B1 ;  /* 0x0000000000017941 */ /* 0x000fea0003800000 */
.L_x_1600:
        /* <DEDUP_REMOVED lines=11> */
.L_x_1604:
[----:B------:R-:W-:Y:S01]  /*125e0*/  IMAD.MOV.U32 R10, RZ, RZ, R5 ;  /* 0x000000ffff0a7224 */ /* 0x000fe200078e0005 */
[----:B------:R-:W-:Y:S01]  /*125f0*/  PRMT R9, R9, 0x7610, R7 ;  /* 0x0000761009097816 */ /* 0x000fe20000000007 */
[----:B------:R-:W-:Y:S01]  /*12600*/  IMAD.MOV.U32 R83, RZ, RZ, R82 ;  /* 0x000000ffff537224 */ /* 0x000fe200078e0052 */
[----:B------:R-:W-:Y:S02]  /*12610*/  PRMT R117, R118, 0x7632, R117 ;  /* 0x0000763276757816 */ /* 0x000fe40000000075 */
.L_x_1605:
[----:B------:R-:W-:Y:S05]  /*12620*/  BSYNC B1 ;  /* 0x0000000000017941 */ /* 0x000fea0003800000 */
.L_x_1603:
        /* <DEDUP_REMOVED lines=11> */
.L_x_1607:
[----:B------:R-:W-:Y:S01]  /*126e0*/  IMAD.MOV.U32 R5, RZ, RZ, R10 ;  /* 0x000000ffff057224 */ /* 0x000fe200078e000a */
[----:B------:R-:W-:Y:S01]  /*126f0*/  PRMT R7, R9, 0x7632, R7 ;  /* 0x0000763209077816 */ /* 0x000fe20000000007 */
[----:B------:R-:W-:Y:S01]  /*12700*/  IMAD.MOV.U32 R82, RZ, RZ, R81 ;  /* 0x000000ffff527224 */ /* 0x000fe200078e0051 */
[----:B------:R-:W-:Y:S02]  /*12710*/  PRMT R118, R118, 0x5410, R118 ;  /* 0x0000541076767816 */ /* 0x000fe40000000076 */
.L_x_1608:
[----:B------:R-:W-:Y:S05]  /*12720*/  BSYNC B1 ;  /* 0x0000000000017941 */ /* 0x000fea0003800000 */
.L_x_1606:
        /* <DEDUP_REMOVED lines=11> */
.L_x_1610:
[----:B------:R-:W-:Y:S01]  /*127e0*/  IMAD.MOV.U32 R10, RZ, RZ, R5 ;  /* 0x000000ffff0a7224 */ /* 0x000fe200078e0005 */
[----:B------:R-:W-:Y:S01]  /*127f0*/  PRMT R9, R7, 0x7610, R9 ;  /* 0x0000761007097816 */ /* 0x000fe20000000009 */
[----:B------:R-:W-:Y:S01]  /*12800*/  IMAD.MOV.U32 R81, RZ, RZ, R80 ;  /* 0x000000ffff517224 */ /* 0x000fe200078e0050 */
[----:B------:R-:W-:Y:S02]  /*12810*/  PRMT R118, R119, 0x7632, R118 ;  /* 0x0000763277767816 */ /* 0x000fe40000000076 */
.L_x_1611:
[----:B------:R-:W-:Y:S05]  /*12820*/  BSYNC B1 ;  /* 0x0000000000017941 */ /* 0x000fea0003800000 */
.L_x_1609:
        /* <DEDUP_REMOVED lines=11> */
.L_x_1613:
[----:B------:R-:W-:Y:S01]  /*128e0*/  IMAD.MOV.U32 R5, RZ, RZ, R10 ;  /* 0x000000ffff057224 */ /* 0x000fe200078e000a */
[----:B------:R-:W-:Y:S01]  /*128f0*/  PRMT R11, R9, 0x7610, R11 ;  /* 0x00007610090b7816 */ /* 0x000fe2000000000b */
[----:B------:R-:W-:Y:S01]  /*12900*/  IMAD.MOV.U32 R80, RZ, RZ, R89 ;  /* 0x000000ffff507224 */ /* 0x000fe200078e0059 */
[----:B------:R-:W-:Y:S02]  /*12910*/  PRMT R119, R119, 0x5410, R119 ;  /* 0x0000541077777816 */ /* 0x000fe40000000077 */
.L_x_1614:
[----:B------:R-:W-:Y:S05]  /*12920*/  BSYNC B1 ;  /* 0x0000000000017941 */ /* 0x000fea0003800000 */
.L_x_1612:
        /* <DEDUP_REMOVED lines=11> */
.L_x_1616:
[----:B------:R-:W-:Y:S01]  /*129e0*/  IMAD.MOV.U32 R7, RZ, RZ, R5 ;  /* 0x000000ffff077224 */ /* 0x000fe200078e0005 */
[----:B------:R-:W-:Y:S01]  /*129f0*/  PRMT R9, R11, 0x7610, R9 ;  /* 0x000076100b097816 */ /* 0x000fe20000000009 */
[----:B------:R-:W-:Y:S01]  /*12a00*/  IMAD.MOV.U32 R89, RZ, RZ, R88 ;  /* 0x000000ffff597224 */ /* 0x000fe200078e0058 */
[----:B------:R-:W-:Y:S02]  /*12a10*/  PRMT R119, R21, 0x7632, R119 ;  /* 0x0000763215777816 */ /* 0x000fe40000000077 */
.L_x_1617:
[----:B------:R-:W-:Y:S05]  /*12a20*/  BSYNC B1 ;  /* 0x0000000000017941 */ /* 0x000fea0003800000 */
.L_x_1615:
        /* <DEDUP_REMOVED lines=11> */
.L_x_1619:
[----:B------:R-:W-:Y:S01]  /*12ae0*/  PRMT R21, R21, 0x5410, R21 ;  /* 0x0000541015157816 */ /* 0x000fe20000000015 */
[----:B------:R-:W-:Y:S01]  /*12af0*/  IMAD.MOV.U32 R88, RZ, RZ, R2 ;  /* 0x000000ffff587224 */ /* 0x000fe200078e0002 */
[----:B------:R-:W-:Y:S01]  /*12b00*/  PRMT R9, R9, 0x5410, R9 ;  /* 0x0000541009097816 */ /* 0x000fe20000000009 */
[--C-:B------:R-:W-:Y:S02]  /*12b10*/  IMAD.MOV.U32 R5, RZ, RZ, R7.reuse ;  /* 0x000000ffff057224 */ /* 0x100fe400078e0007 */
[----:B------:R-:W-:Y:S01]  /*12b20*/  IMAD.MOV.U32 R2, RZ, RZ, R7 ;  /* 0x000000ffff027224 */ /* 0x000fe200078e0007 */
[----:B------:R-:W-:Y:S02]  /*12b30*/  PRMT R21, R9, 0x7610, R21 ;  /* 0x0000761009157816 */ /* 0x000fe40000000015 */
.L_x_1620:
[----:B------:R-:W-:Y:S05]  /*12b40*/  BSYNC B1 ;  /* 0x0000000000017941 */ /* 0x000fea0003800000 */
.L_x_1618:
[----:B------:R-:W-:Y:S02]  /*12b50*/  IADD3 R6, R6, 0x4, RZ ;  /* 0x0000000406067810 */ /* 0x000fe40007ffe0ff */
[----:B------:R-:W-:Y:S01]  /*12b60*/  IADD3 R4, R4, 0x2, RZ ;  /* 0x0000000204047810 */ /* 0x000fe20007ffe0ff */
[----:B------:R-:W-:Y:S01]  /*12b70*/  @!P1 CALL.REL.NOINC `(.L_x_1621) ;  /* 0x0000001000009944 */ /* 0x000fe20003c00000 */
[----:B------:R-:W-:Y:S05]  /*12b80*/  BRA `(.L_x_1622) ;  /* 0xffffc01000007947 */ /* 0x000fea000383ffff */
.L_x_1621:
[----:B------:R-:W-:Y:S01]  /*12b90*/  PRMT R21, R9, 0x7632, R21 ;  /* 0x0000763209157816 */ /* 0x000fe20000000015 */
[----:B------:R-:W-:-:S02]  /*12ba0*/  IMAD.MOV.U32 R2, RZ, RZ, R5 ;  /* 0x000000ffff027224 */ /* 0x000fc400078e0005 */
.L_x_1431:
[----:B------:R-:W-:Y:S05]  /*12bb0*/  BSYNC B0 ;  /* 0x0000000000007941 */ /* 0x000fea0003800000 */
.L_x_1430:
        /* <DEDUP_REMOVED lines=154> */
.L_x_1815:
        /* <DEDUP_REMOVED lines=20> */
.L_x_1626:
[----:B------:R-:W-:Y:S01]  /*136a0*/  IMAD.MOV.U32 R5, RZ, RZ, R20 ;  /* 0x000000ffff057224 */ /* 0x000fe200078e0014 */
[C---:B------:R-:W-:Y:S01]  /*136b0*/  PRMT R7, R98.reuse, 0x7632, R7 ;  /* 0x0000763262077816 */ /* 0x040fe20000000007 */
[----:B------:R-:W-:Y:S01]  /*136c0*/  IMAD.MOV.U32 R20, RZ, RZ, R27 ;  /* 0x000000ffff147224 */ /* 0x000fe200078e001b */
[----:B------:R-:W-:Y:S02]  /*136d0*/  PRMT R98, R98, 0x5410, R98 ;  /* 0x0000541062627816 */ /* 0x000fe40000000062 */
.L_x_1627:
[----:B------:R-:W-:Y:S05]  /*136e0*/  BSYNC B1 ;  /* 0x0000000000017941 */ /* 0x000fea0003800000 */
.L_x_1625:
        /* <DEDUP_REMOVED lines=11> */
.L_x_1629:
[----:B------:R-:W-:Y:S01]  /*137a0*/  IMAD.MOV.U32 R10, RZ, RZ, R5 ;  /* 0x000000ffff0a7224 */ /* 0x000fe200078e0005 */
[----:B------:R-:W-:Y:S01]  /*137b0*/  PRMT R9, R7, 0x7610, R9 ;  /* 0x0000761007097816 */ /* 0x000fe20000000009 */
[----:B------:R-:W-:Y:S01]  /*137c0*/  IMAD.MOV.U32 R27, RZ, RZ, R26 ;  /* 0x000000ffff1b7224 */ /* 0x000fe200078e001a */
[----:B------:R-:W-:Y:S02]  /*137d0*/  PRMT R98, R97, 0x7632, R98 ;  /* 0x0000763261627816 */ /* 0x000fe40000000062 */
.L_x_1630:
[----:B------:R-:W-:Y:S05]  /*137e0*/  BSYNC B1 ;  /* 0x0000000000017941 */ /* 0x000fea0003800000 */
.L_x_1628:
        /* <DEDUP_REMOVED lines=11> */
.L_x_1632:
[----:B------:R-:W-:Y:S01]  /*138a0*/  IMAD.MOV.U32 R5, RZ, RZ, R10 ;  /* 0x000000ffff057224 */ /* 0x000fe200078e000a */
[----:B------:R-:W-:Y:S01]  /*138b0*/  PRMT R7, R7, 0x5410, R9 ;  /* 0x0000541007077816 */ /* 0x000fe20000000009 */
[----:B------:R-:W-:Y:S01]  /*138c0*/  IMAD.MOV.U32 R26, RZ, RZ, R25 ;  /* 0x000000ffff1a7224 */ /* 0x000fe200078e0019 */
[----:B------:R-:W-:Y:S02]  /*138d0*/  PRMT R97, R97, 0x5410, R97 ;  /* 0x0000541061617816 */ /* 0x000fe40000000061 */
.L_x_1633:
[----:B------:R-:W-:Y:S05]  /*138e0*/  BSYNC B1 ;  /* 0x0000000000017941 */ /* 0x000fea0003800000 */
.L_x_1631:
        /* <DEDUP_REMOVED lines=11> */
.L_x_1635:
[----:B------:R-:W-:Y:S01]  /*139a0*/  IMAD.MOV.U32 R10, RZ, RZ, R5 ;  /* 0x000000ffff0a7224 */ /* 0x000fe200078e0005 */
[----:B------:R-:W-:Y:S01]  /*139b0*/  PRMT R9, R9, 0x7610, R7 ;  /* 0x0000761009097816 */ /* 0x000fe20000000007 */
[----:B------:R-:W-:Y:S01]  /*139c0*/  IMAD.MOV.U32 R25, RZ, RZ, R24 ;  /* 0x000000ffff197224 */ /* 0x000fe200078e0018 */
[----:B------:R-:W-:Y:S02]  /*139d0*/  PRMT R97, R96, 0x7632, R97 ;  /* 0x0000763260617816 */ /* 0x000fe40000000061 */
.L_x_1636:
[----:B------:R-:W-:Y:S05]  /*139e0*/  BSYNC B1 ;  /* 0x0000000000017941 */ /* 0x000fea0003800000 */
.L_x_1634:
        /* <DEDUP_REMOVED lines=11> */
.L_x_1638:
[----:B------:R-:W-:Y:S01]  /*13aa0*/  IMAD.MOV.U32 R5, RZ, RZ, R10 ;  /* 0x000000ffff057224 */ /* 0x000fe200078e000a */
[----:B------:R-:W-:Y:S01]  /*13ab0*/  PRMT R7, R9, 0x7632, R7 ;  /* 0x0000763209077816 */ /* 0x000fe20000000007 */
[----:B------:R-:W-:Y:S01]  /*13ac0*/  IMAD.MOV.U32 R24, RZ, RZ, R31 ;  /* 0x000000ffff187224 */ /* 0x000fe200078e001f */
[----:B------:R-:W-:Y:S02]  /*13ad0*/  PRMT R96, R96, 0x5410, R96 ;  /* 0x0000541060607816 */ /* 0x000fe40000000060 */
.L_x_1639:
[----:B------:R-:W-:Y:S05]  /*13ae0*/  BSYNC B1 ;  /* 0x0000000000017941 */ /* 0x000fea0003800000 */
.L_x_1637:
        /* <DEDUP_REMOVED lines=11> */
.L_x_1641:
[----:B------:R-:W-:Y:S01]  /*13ba0*/  IMAD.MOV.U32 R10, RZ, RZ, R5 ;  /* 0x000000ffff0a7224 */ /* 0x000fe200078e0005 */
[----:B------:R-:W-:Y:S01]  /*13bb0*/  PRMT R9, R7, 0x7610, R9 ;  /* 0x0000761007097816 */ /* 0x000fe20000000009 */
[----:B------:R-:W-:Y:S01]  /*13bc0*/  IMAD.MOV.U32 R31, RZ, RZ, R30 ;  /* 0x000000ffff1f7224 */ /* 0x000fe200078e001e */
[----:B------:R-:W-:Y:S02]  /*13bd0*/  PRMT R96, R95, 0x7632, R96 ;  /* 0x000076325f607816 */ /* 0x000fe40000000060 */
.L_x_1642:
[----:B------:R-:W-:Y:S05]  /*13be0*/  BSYNC B1 ;  /* 0x0000000000017941 */ /* 0x000fea0003800000 */
.L_x_1640:
        /* <DEDUP_REMOVED lines=11> */
.L_x_1644:
[----:B------:R-:W-:Y:S01]  /*13ca0*/  IMAD.MOV.U32 R5, RZ, RZ, R10 ;  /* 0x000000ffff057224 */ /* 0x000fe200078e000a */
[----:B------:R-:W-:Y:S01]  /*13cb0*/  PRMT R7, R7, 0x5410, R9 ;  /* 0x0000541007077816 */ /* 0x000fe20000000009 */
[----:B------:R-:W-:Y:S01]  /*13cc0*/  IMAD.MOV.U32 R30, RZ, RZ, R29 ;  /* 0x000000ffff1e7224 */ /* 0x000fe200078e001d */
[----:B------:R-:W-:Y:S02]  /*13cd0*/  PRMT R95, R95, 0x5410, R95 ;  /* 0x000054105f5f7816 */ /* 0x000fe4000000005f */
.L_x_1645:
[----:B------:R-:W-:Y:S05]  /*13ce0*/  BSYNC B1 ;  /* 0x0000000000017941 */ /* 0x000fea0003800000 */
.L_x_1643:
        /* <DEDUP_REMOVED lines=11> */
.L_x_1647:
[----:B------:R-:W-:Y:S01]  /*13da0*/  IMAD.MOV.U32 R10, RZ, RZ, R5 ;  /* 0x000000ffff0a7224 */ /* 0x000fe200078e0005 */
[----:B------:R-:W-:Y:S01]  /*13db0*/  PRMT R9, R9, 0x7610, R7 ;  /* 0x0000761009097816 */ /* 0x000fe20000000007 */
[----:B------:R-:W-:Y:S01]  /*13dc0*/  IMAD.MOV.U32 R29, RZ, RZ, R28 ;  /* 0x000000ffff1d7224 */ /* 0x000fe200078e001c */
[----:B------:R-:W-:Y:S02]  /*13dd0*/  PRMT R95, R94, 0x7632, R95 ;  /* 0x000076325e5f7816 */ /* 0x000fe4000000005f */
.L_x_1648:
[----:B------:R-:W-:Y:S05]  /*13de0*/  BSYNC B1 ;  /* 0x0000000000017941 */ /* 0x000fea0003800000 */
.L_x_1646:
        /* <DEDUP_REMOVED lines=11> */
.L_x_1650:
[----:B------:R-:W-:Y:S01]  /*13ea0*/  IMAD.MOV.U32 R5, RZ, RZ, R10 ;  /* 0x000000ffff057224 */ /* 0x000fe200078e000a */
[----:B------:R-:W-:Y:S01]  /*13eb0*/  PRMT R7, R9, 0x7632, R7 ;  /* 0x0000763209077816 */ /* 0x000fe20000000007 */
[----:B------:R-:W-:Y:S01]  /*13ec0*/  IMAD.MOV.U32 R28, RZ, RZ, R35 ;  /* 0x000000ffff1c7224 */ /* 0x000fe200078e0023 */
[----:B------:R-:W-:Y:S02]  /*13ed0*/  PRMT R94, R94, 0x5410, R94 ;  /* 0x000054105e5e7816 */ /* 0x000fe4000000005e */
.L_x_1651:
[----:B------:R-:W-:Y:S05]  /*13ee0*/  BSYNC B1 ;  /* 0x0000000000017941 */ /* 0x000fea0003800000 */
.L_x_1649:
        /* <DEDUP_REMOVED lines=11> */
.L_x_1653:
[----:B------:R-:W-:Y:S01]  /*13fa0*/  IMAD.MOV.U32 R10, RZ, RZ, R5 ;  /* 0x000000ffff0a7224 */ /* 0x000fe200078e0005 */
[----:B------:R-:W-:Y:S01]  /*13fb0*/  PRMT R9, R7, 0x7610, R9 ;  /* 0x0000761007097816 */ /* 0x000fe20000000009 */
[----:B------:R-:W-:Y:S01]  /*13fc0*/  IMAD.MOV.U32 R35, RZ, RZ, R34 ;  /* 0x000000ffff237224 */ /* 0x000fe200078e0022 */
[----:B------:R-:W-:Y:S02]  /*13fd0*/  PRMT R94, R93, 0x7632, R94 ;  /* 0x000076325d5e7816 */ /* 0x000fe4000000005e */
.L_x_1654:
[----:B------:R-:W-:Y:S05]  /*13fe0*/  BSYNC B1 ;  /* 0x0000000000017941 */ /* 0x000fea0003800000 */
.L_x_1652:
        /* <DEDUP_REMOVED lines=11> */
.L_x_1656:
[----:B------:R-:W-:Y:S01]  /*140a0*/  IMAD.MOV.U32 R5, RZ, RZ, R10 ;  /* 0x000000ffff057224 */ /* 0x000fe200078e000a */
[----:B------:R-:W-:Y:S01]  /*140b0*/  PRMT R7, R7, 0x5410, R9 ;  /* 0x0000541007077816 */ /* 0x000fe20000000009 */
[----:B------:R-:W-:Y:S01]  /*140c0*/  IMAD.MOV.U32 R34, RZ, RZ, R33 ;  /* 0x000000ffff227224 */ /* 0x000fe200078e0021 */
[----:B------:R-:W-:Y:S02]  /*140d0*/  PRMT R93, R93, 0x5410, R93 ;  /* 0x000054105d5d7816 */ /* 0x000fe4000000005d */
.L_x_1657:
[----:B------:R-:W-:Y:S05]  /*140e0*/  BSYNC B1 ;  /* 0x0000000000017941 */ /* 0x000fea0003800000 */
.L_x_1655:
        /* <DEDUP_REMOVED lines=11> */
.L_x_1659:
[----:B------:R-:W-:Y:S01]  /*141a0*/  IMAD.MOV.U32 R10, RZ, RZ, R5 ;  /* 0x000000ffff0a7224 */ /* 0x000fe200078e0005 */
[----:B------:R-:W-:Y:S01]  /*141b0*/  PRMT R7, R7, 0x7632, R7 ;  /* 0x0000763207077816 */ /* 0x000fe20000000007 */
[----:B------:R-:W-:Y:S01]  /*141c0*/  IMAD.MOV.U32 R33, RZ, RZ, R32 ;  /* 0x000000ffff217224 */ /* 0x000fe200078e0020 */
[----:B------:R-:W-:Y:S02]  /*141d0*/  PRMT R93, R92, 0x7610, R93 ;  /* 0x000076105c5d7816 */ /* 0x000fe4000000005d */
.L_x_1660:
[----:B------:R-:W-:Y:S05]  /*141e0*/  BSYNC B1 ;  /* 0x0000000000017941 */ /* 0x000fea0003800000 */
.L_x_1658:
        /* <DEDUP_REMOVED lines=11> */
.L_x_1662:
[----:B------:R-:W-:Y:S01]  /*142a0*/  IMAD.MOV.U32 R5, RZ, RZ, R10 ;  /* 0x000000ffff057224 */ /* 0x000fe200078e000a */
[----:B------:R-:W-:Y:S01]  /*142b0*/  PRMT R9, R7, 0x7610, R9 ;  /* 0x0000761007097816 */ /* 0x000fe20000000009 */
[----:B------:R-:W-:Y:S01]  /*142c0*/  IMAD.MOV.U32 R32, RZ, RZ, R39 ;  /* 0x000000ffff207224 */ /* 0x000fe200078e0027 */
[----:B------:R-:W-:Y:S02]  /*142d0*/  PRMT R92, R91, 0x7610, R92 ;  /* 0x000076105b5c7816 */ /* 0x000fe4000000005c */
.L_x_1663:
[----:B------:R-:W-:Y:S05]  /*142e0*/  BSYNC B1 ;  /* 0x0000000000017941 */ /* 0x000fea0003800000 */
.L_x_1661:
        /* <DEDUP_REMOVED lines=11> */
.L_x_1665:
[----:B------:R-:W-:Y:S01]  /*143a0*/  IMAD.MOV.U32 R10, RZ, RZ, R5 ;  /* 0x000000ffff0a7224 */ /* 0x000fe200078e0005 */
[----:B------:R-:W-:Y:S01]  /*143b0*/  PRMT R7, R7, 0x5410, R9 ;  /* 0x0000541007077816 */ /* 0x000fe20000000009 */
[----:B------:R-:W-:Y:S01]  /*143c0*/  IMAD.MOV.U32 R39, RZ, RZ, R38 ;  /* 0x000000ffff277224 */ /* 0x000fe200078e0026 */
[----:B------:R-:W-:Y:S02]  /*143d0*/  PRMT R91, R91, 0x7632, R91 ;  /* 0x000076325b5b7816 */ /* 0x000fe4000000005b */
.L_x_1666:
[----:B------:R-:W-:Y:S05]  /*143e0*/  BSYNC B1 ;  /* 0x0000000000017941 */ /* 0x000fea0003800000 */
.L_x_1664:
        /* <DEDUP_REMOVED lines=11> */
.L_x_1668:
[----:B------:R-:W-:Y:S01]  /*144a0*/  IMAD.MOV.U32 R5, RZ, RZ, R10 ;  /* 0x000000ffff057224 */ /* 0x000fe200078e000a */
[----:B------:R-:W-:Y:S01]  /*144b0*/  PRMT R9, R9, 0x7610, R7 ;  /* 0x0000761009097816 */ /* 0x000fe20000000007 */
[----:B------:R-:W-:Y:S01]  /*144c0*/  IMAD.MOV.U32 R38, RZ, RZ, R37 ;  /* 0x000000ffff267224 */ /* 0x000fe200078e0025 */
[----:B------:R-:W-:Y:S02]  /*144d0*/  PRMT R91, R91, 0x5410, R90 ;  /* 0x000054105b5b7816 */ /* 0x000fe4000000005a */
.L_x_1669:
[----:B------:R-:W-:Y:S05]  /*144e0*/  BSYNC B1 ;  /* 0x0000000000017941 */ /* 0x000fea0003800000 */
.L_x_1667:
        /* <DEDUP_REMOVED lines=11> */
.L_x_1671:
[----:B------:R-:W-:Y:S01]  /*145a0*/  IMAD.MOV.U32 R10, RZ, RZ, R5 ;  /* 0x000000ffff0a7224 */ /* 0x000fe200078e0005 */
[----:B------:R-:W-:Y:S01]  /*145b0*/  PRMT R7, R7, 0x7610, R9 ;  /* 0x0000761007077816 */ /* 0x000fe20000000009 */
[----:B------:R-:W-:Y:S01]  /*145c0*/  IMAD.MOV.U32 R37, RZ, RZ, R36 ;  /* 0x000000ffff257224 */ /* 0x000fe200078e0024 */
[----:B------:R-:W-:Y:S02]  /*145d0*/  PRMT R90, R90, 0x7632, R90 ;  /* 0x000076325a5a7816 */ /* 0x000fe4000000005a */
.L_x_1672:
[----:B------:R-:W-:Y:S05]  /*145e0*/  BSYNC B1 ;  /* 0x0000000000017941 */ /* 0x000fea0003800000 */
.L_x_1670:
        /* <DEDUP_REMOVED lines=11> */
.L_x_1674:
[----:B------:R-:W-:Y:S01]  /*146a0*/  IMAD.MOV.U32 R5, RZ, RZ, R10 ;  /* 0x000000ffff057224 */ /* 0x000fe200078e000a */
[----:B------:R-:W-:Y:S01]  /*146b0*/  PRMT R9, R9, 0x7610, R7 ;  /* 0x0000761009097816 */ /* 0x000fe20000000007 */
[----:B------:R-:W-:Y:S01]  /*146c0*/  IMAD.MOV.U32 R36, RZ, RZ, R43 ;  /* 0x000000ffff247224 */ /* 0x000fe200078e002b */
[----:B------:R-:W-:Y:S02]  /*146d0*/  PRMT R90, R90, 0x5410, R0 ;  /* 0x000054105a5a7816 */ /* 0x000fe40000000000 */
.L_x_1675:
[----:B------:R-:W-:Y:S05]  /*146e0*/  BSYNC B1 ;  /* 0x0000000000017941 */ /* 0x000fea0003800000 */
.L_x_1673:
        /* <DEDUP_REMOVED lines=11> */
.L_x_1677:
[----:B------:R-:W-:Y:S01]  /*147a0*/  IMAD.MOV.U32 R10, RZ, RZ, R5 ;  /* 0x000000ffff0a7224 */ /* 0x000fe200078e0005 */
[----:B------:R-:W-:Y:S01]  /*147b0*/  PRMT R7, R7, 0x7610, R9 ;  /* 0x0000761007077816 */ /* 0x000fe20000000009 */
[----:B------:R-:W-:Y:S01]  /*147c0*/  IMAD.MOV.U32 R43, RZ, RZ, R42 ;  /* 0x000000ffff2b7224 */ /* 0x000fe200078e002a */
[----:B------:R-:W-:Y:S02]  /*147d0*/  PRMT R0, R0, 0x7632, R0 ;  /* 0x0000763200007816 */ /* 0x000fe40000000000 */
.L_x_1678:
[----:B------:R-:W-:Y:S05]  /*147e0*/  BSYNC B1 ;  /* 0x0000000000017941 */ /* 0x000fea0003800000 */
.L_x_1676:
        /* <DEDUP_REMOVED lines=11> */
.L_x_1680:
[----:B------:R-:W-:Y:S01]  /*148a0*/  IMAD.MOV.U32 R5, RZ, RZ, R10 ;  /* 0x000000ffff057224 */ /* 0x000fe200078e000a */
[----:B------:R-:W-:Y:S01]  /*148b0*/  PRMT R7, R7, 0x7632, R7 ;  /* 0x0000763207077816 */ /* 0x000fe20000000007 */
[----:B------:R-:W-:Y:S01]  /*148c0*/  IMAD.MOV.U32 R42, RZ, RZ, R41 ;  /* 0x000000ffff2a7224 */ /* 0x000fe200078e0029 */
[----:B------:R-:W-:Y:S02]  /*148d0*/  PRMT R0, R0, 0x7610, R92 ;  /* 0x0000761000007816 */ /* 0x000fe4000000005c */
.L_x_1681:
[----:B------:R-:W-:Y:S05]  /*148e0*/  BSYNC B1 ;  /* 0x0000000000017941 */ /* 0x000fea0003800000 */
.L_x_1679:
        /* <DEDUP_REMOVED lines=11> */
.L_x_1683:
[----:B------:R-:W-:Y:S01]  /*149a0*/  IMAD.MOV.U32 R10, RZ, RZ, R5 ;  /* 0x000000ffff0a7224 */ /* 0x000fe200078e0005 */
[----:B------:R-:W-:Y:S01]  /*149b0*/  PRMT R9, R7, 0x7610, R9 ;  /* 0x0000761007097816 */ /* 0x000fe20000000009 */
[----:B------:R-:W-:Y:S01]  /*149c0*/  IMAD.MOV.U32 R41, RZ, RZ, R40 ;  /* 0x000000ffff297224 */ /* 0x000fe200078e0028 */
[----:B------:R-:W-:Y:S02]  /*149d0*/  PRMT R92, R92, 0x7610, R99 ;  /* 0x000076105c5c7816 */ /* 0x000fe40000000063 */
.L_x_1684:
[----:B------:R-:W-:Y:S05]  /*149e0*/  BSYNC B1 ;  /* 0x0000000000017941 */ /* 0x000fea0003800000 */
.L_x_1682:
        /* <DEDUP_REMOVED lines=11> */
.L_x_1686:
[----:B------:R-:W-:Y:S01]  /*14aa0*/  IMAD.MOV.U32 R5, RZ, RZ, R10 ;  /* 0x000000ffff057224 */ /* 0x000fe200078e000a */
[----:B------:R-:W-:Y:S01]  /*14ab0*/  PRMT R7, R7, 0x5410, R9 ;  /* 0x0000541007077816 */ /* 0x000fe20000000009 */
[----:B------:R-:W-:Y:S01]  /*14ac0*/  IMAD.MOV.U32 R40, RZ, RZ, R47 ;  /* 0x000000ffff287224 */ /* 0x000fe200078e002f */
[----:B------:R-:W-:Y:S02]  /*14ad0*/  PRMT R99, R99, 0x5410, R99 ;  /* 0x0000541063637816 */ /* 0x000fe40000000063 */
.L_x_1687:
[----:B------:R-:W-:Y:S05]  /*14ae0*/  BSYNC B1 ;  /* 0x0000000000017941 */ /* 0x000fea0003800000 */
.L_x_1685:
        /* <DEDUP_REMOVED lines=11> */
.L_x_1689:
[----:B------:R-:W-:Y:S01]  /*14ba0*/  IMAD.MOV.U32 R10, RZ, RZ, R5 ;  /* 0x000000ffff0a7224 */ /* 0x000fe200078e0005 */
[----:B------:R-:W-:Y:S01]  /*14bb0*/  PRMT R9, R9, 0x7610, R7 ;  /* 0x0000761009097816 */ /* 0x000fe20000000007 */
[----:B------:R-:W-:Y:S01]  /*14bc0*/  IMAD.MOV.U32 R47, RZ, RZ, R46 ;  /* 0x000000ffff2f7224 */ /* 0x000fe200078e002e */
[----:B------:R-:W-:Y:S02]  /*14bd0*/  PRMT R99, R100, 0x7632, R99 ;  /* 0x0000763264637816 */ /* 0x000fe40000000063 */
.L_x_1690:
[----:B------:R-:W-:Y:S05]  /*14be0*/  BSYNC B1 ;  /* 0x0000000000017941 */ /* 0x000fea0003800000 */
.L_x_1688:
        /* <DEDUP_REMOVED lines=11> */
.L_x_1692:
[----:B------:R-:W-:Y:S01]  /*14ca0*/  IMAD.MOV.U32 R5, RZ, RZ, R10 ;  /* 0x000000ffff057224 */ /* 0x000fe200078e000a */
[----:B------:R-:W-:Y:S01]  /*14cb0*/  PRMT R7, R9, 0x7632, R7 ;  /* 0x0000763209077816 */ /* 0x000fe20000000007 */
[----:B------:R-:W-:Y:S01]  /*14cc0*/  IMAD.MOV.U32 R46, RZ, RZ, R45 ;  /* 0x000000ffff2e7224 */ /* 0x000fe200078e002d */
[----:B------:R-:W-:Y:S02]  /*14cd0*/  PRMT R100, R100, 0x5410, R100 ;  /* 0x0000541064647816 */ /* 0x000fe40000000064 */
.L_x_1693:
[----:B------:R-:W-:Y:S05]  /*14ce0*/  BSYNC B1 ;  /* 0x0000000000017941 */ /* 0x000fea0003800000 */
.L_x_1691:
        /* <DEDUP_REMOVED lines=11> */
.L_x_1695:
[----:B------:R-:W-:Y:S01]  /*14da0*/  IMAD.MOV.U32 R10, RZ, RZ, R5 ;  /* 0x000000ffff0a7224 */ /* 0x000fe200078e0005 */
[----:B------:R-:W-:Y:S01]  /*14db0*/  PRMT R9, R7, 0x7610, R9 ;  /* 0x0000761007097816 */ /* 0x000fe20000000009 */
[----:B------:R-:W-:Y:S01]  /*14dc0*/  IMAD.MOV.U32 R45, RZ, RZ, R44 ;  /* 0x000000ffff2d7224 */ /* 0x000fe200078e002c */
[----:B------:R-:W-:Y:S02]  /*14dd0*/  PRMT R100, R101, 0x7632, R100 ;  /* 0x0000763265647816 */ /* 0x000fe40000000064 */
.L_x_1696:
[----:B------:R-:W-:Y:S05]  /*14de0*/  BSYNC B1 ;  /* 0x0000000000017941 */ /* 0x000fea0003800000 */
.L_x_1694:
        /* <DEDUP_REMOVED lines=11> */
.L_x_1698:
[----:B------:R-:W-:Y:S01]  /*14ea0*/  IMAD.MOV.U32 R5, RZ, RZ, R10 ;  /* 0x000000ffff057224 */ /* 0x000fe200078e000a */
[----:B------:R-:W-:Y:S01]  /*14eb0*/  PRMT R7, R7, 0x5410, R9 ;  /* 0x0000541007077816 */ /* 0x000fe20000000009 */
[----:B------:R-:W-:Y:S01]  /*14ec0*/  IMAD.MOV.U32 R44, RZ, RZ, R51 ;  /* 0x000000ffff2c7224 */ /* 0x000fe200078e0033 */
[----:B------:R-:W-:Y:S02]  /*14ed0*/  PRMT R101, R101, 0x5410, R101 ;  /* 0x0000541065657816 */ /* 0x000fe40000000065 */
.L_x_1699:
[----:B------:R-:W-:Y:S05]  /*14ee0*/  BSYNC B1 ;  /* 0x0000000000017941 */ /* 0x000fea0003800000 */
.L_x_1697:
        /* <DEDUP_REMOVED lines=11> */
.L_x_1701:
[----:B------:R-:W-:Y:S01]  /*14fa0*/  IMAD.MOV.U32 R10, RZ, RZ, R5 ;  /* 0x000000ffff0a7224 */ /* 0x000fe200078e0005 */
[----:B------:R-:W-:Y:S01]  /*14fb0*/  PRMT R9, R9, 0x7610, R7 ;  /* 0x0000761009097816 */ /* 0x000fe20000000007 */
[----:B------:R-:W-:Y:S01]  /*14fc0*/  IMAD.MOV.U32 R51, RZ, RZ, R50 ;  /* 0x000000ffff337224 */ /* 0x000fe200078e0032 */
[----:B------:R-:W-:Y:S02]  /*14fd0*/  PRMT R101, R102, 0x7632, R101 ;  /* 0x0000763266657816 */ /* 0x000fe40000000065 */
.L_x_1702:
[----:B------:R-:W-:Y:S05]  /*14fe0*/  BSYNC B1 ;  /* 0x0000000000017941 */ /* 0x000fea0003800000 */
.L_x_1700:
        /* <DEDUP_REMOVED lines=11> */
.L_x_1704:
[----:B------:R-:W-:Y:S01]  /*150a0*/  IMAD.MOV.U32 R5, RZ, RZ, R10 ;  /* 0x000000ffff057224 */ /* 0x000fe200078e000a */
[----:B------:R-:W-:Y:S01]  /*150b0*/  PRMT R7, R9, 0x7632, R7 ;  /* 0x0000763209077816 */ /* 0x000fe20000000007 */
[----:B------:R-:W-:Y:S01]  /*150c0*/  IMAD.MOV.U32 R50, RZ, RZ, R49 ;  /* 0x000000ffff327224 */ /* 0x000fe200078e0031 */
[----:B------:R-:W-:Y:S02]  /*150d0*/  PRMT R102, R102, 0x5410, R102 ;  /* 0x0000541066667816 */ /* 0x000fe40000000066 */
.L_x_1705:
[----:B------:R-:W-:Y:S05]  /*150e0*/  BSYNC B1 ;  /* 0x0000000000017941 */ /* 0x000fea0003800000 */
.L_x_1703:
        /* <DEDUP_REMOVED lines=11> */
.L_x_1707:
[----:B------:R-:W-:Y:S01]  /*151a0*/  IMAD.MOV.U32 R10, RZ, RZ, R5 ;  /* 0x000000ffff0a7224 */ /* 0x000fe200078e0005 */
[----:B------:R-:W-:Y:S01]  /*151b0*/  PRMT R9, R7, 0x7610, R9 ;  /* 0x0000761007097816 */ /* 0x000fe20000000009 */
[----:B------:R-:W-:Y:S01]  /*151c0*/  IMAD.MOV.U32 R49, RZ, RZ, R48 ;  /* 0x000000ffff317224 */ /* 0x000fe200078e0030 */
[----:B------:R-:W-:Y:S02]  /*151d0*/  PRMT R102, R103, 0x7632, R102 ;  /* 0x0000763267667816 */ /* 0x000fe40000000066 */
.L_x_1708:
[----:B------:R-:W-:Y:S05]  /*151e0*/  BSYNC B1 ;  /* 0x0000000000017941 */ /* 0x000fea0003800000 */
.L_x_1706:
        /* <DEDUP_REMOVED lines=11> */
.L_x_1710:
[----:B------:R-:W-:Y:S01]  /*152a0*/  IMAD.MOV.U32 R5, RZ, RZ, R10 ;  /* 0x000000ffff057224 */ /* 0x000fe200078e000a */
[----:B------:R-:W-:Y:S01]  /*152b0*/  PRMT R7, R7, 0x5410, R9 ;  /* 0x0000541007077816 */ /* 0x000fe20000000009 */
[----:B------:R-:W-:Y:S01]  /*152c0*/  IMAD.MOV.U32 R48, RZ, RZ, R55 ;  /* 0x000000ffff307224 */ /* 0x000fe200078e0037 */
[----:B------:R-:W-:Y:S02]  /*152d0*/  PRMT R103, R103, 0x5410, R103 ;  /* 0x0000541067677816 */ /* 0x000fe40000000067 */
.L_x_1711:
[----:B------:R-:W-:Y:S05]  /*152e0*/  BSYNC B1 ;  /* 0x0000000000017941 */ /* 0x000fea0003800000 */
.L_x_1709:
        /* <DEDUP_REMOVED lines=11> */
.L_x_1713:
[----:B------:R-:W-:Y:S01]  /*153a0*/  IMAD.MOV.U32 R10, RZ, RZ, R5 ;  /* 0x000000ffff0a7224 */ /* 0x000fe200078e0005 */
[----:B------:R-:W-:Y:S01]  /*153b0*/  PRMT R9, R9, 0x7610, R7 ;  /* 0x0000761009097816 */ /* 0x000fe20000000007 */
[----:B------:R-:W-:Y:S01]  /*153c0*/  IMAD.MOV.U32 R55, RZ, RZ, R54 ;  /* 0x000000ffff377224 */ /* 0x000fe200078e0036 */
[----:B------:R-:W-:Y:S02]  /*153d0*/  PRMT R103, R104, 0x7632, R103 ;  /* 0x0000763268677816 */ /* 0x000fe40000000067 */
.L_x_1714:
[----:B------:R-:W-:Y:S05]  /*153e0*/  BSYNC B1 ;  /* 0x0000000000017941 */ /* 0x000fea0003800000 */
.L_x_1712:
        /* <DEDUP_REMOVED lines=11> */
.L_x_1716:
[----:B------:R-:W-:Y:S01]  /*154a0*/  IMAD.MOV.U32 R5, RZ, RZ, R10 ;  /* 0x000000ffff057224 */ /* 0x000fe200078e000a */
[----:B------:R-:W-:Y:S01]  /*154b0*/  PRMT R7, R9, 0x7632, R7 ;  /* 0x0000763209077816 */ /* 0x000fe20000000007 */
[----:B------:R-:W-:Y:S01]  /*154c0*/  IMAD.MOV.U32 R54, RZ, RZ, R53 ;  /* 0x000000ffff367224 */ /* 0x000fe200078e0035 */
[----:B------:R-:W-:Y:S02]  /*154d0*/  PRMT R104, R104, 0x5410, R104 ;  /* 0x0000541068687816 */ /* 0x000fe40000000068 */
.L_x_1717:
[----:B------:R-:W-:Y:S05]  /*154e0*/  BSYNC B1 ;  /* 0x0000000000017941 */ /* 0x000fea0003800000 */
.L_x_1715:
        /* <DEDUP_REMOVED lines=11> */
.L_x_1719:
[----:B------:R-:W-:Y:S01]  /*155a0*/  IMAD.MOV.U32 R10, RZ, RZ, R5 ;  /* 0x000000ffff0a7224 */ /* 0x000fe200078e0005 */
[----:B------:R-:W-:Y:S01]  /*155b0*/  PRMT R9, R7, 0x7610, R9 ;  /* 0x0000761007097816 */ /* 0x000fe20000000009 */
[----:B------:R-:W-:Y:S01]  /*155c0*/  IMAD.MOV.U32 R53, RZ, RZ, R52 ;  /* 0x000000ffff357224 */ /* 0x000fe200078e0034 */
[----:B------:R-:W-:Y:S02]  /*155d0*/  PRMT R104, R105, 0x7632, R104 ;  /* 0x0000763269687816 */ /* 0x000fe40000000068 */
.L_x_1720:
[----:B------:R-:W-:Y:S05]  /*155e0*/  BSYNC B1 ;  /* 0x0000000000017941 */ /* 0x000fea0003800000 */
.L_x_1718:
        /* <DEDUP_REMOVED lines=11> */
.L_x_1722:
[----:B------:R-:W-:Y:S01]  /*156a0*/  IMAD.MOV.U32 R5, RZ, RZ, R10 ;  /* 0x000000ffff057224 */ /* 0x000fe200078e000a */
[----:B------:R-:W-:Y:S01]  /*156b0*/  PRMT R7, R7, 0x5410, R9 ;  /* 0x0000541007077816 */ /* 0x000fe20000000009 */
[----:B------:R-:W-:Y:S01]  /*156c0*/  IMAD.MOV.U32 R52, RZ, RZ, R59 ;  /* 0x000000ffff347224 */ /* 0x000fe200078e003b */
[----:B------:R-:W-:Y:S02]  /*156d0*/  PRMT R105, R105, 0x5410, R105 ;  /* 0x0000541069697816 */ /* 0x000fe40000000069 */
.L_x_1723:
[----:B------:R-:W-:Y:S05]  /*156e0*/  BSYNC B1 ;  /* 0x0000000000017941 */ /* 0x000fea0003800000 */
.L_x_1721:
        /* <DEDUP_REMOVED lines=11> */
.L_x_1725:
[----:B------:R-:W-:Y:S01]  /*157a0*/  IMAD.MOV.U32 R10, RZ, RZ, R5 ;  /* 0x000000ffff0a7224 */ /* 0x000fe200078e0005 */
[----:B------:R-:W-:Y:S01]  /*157b0*/  PRMT R9, R9, 0x7610, R7 ;  /* 0x0000761009097816 */ /* 0x000fe20000000007 */
[----:B------:R-:W-:Y:S01]  /*157c0*/  IMAD.MOV.U32 R59, RZ, RZ, R58 ;  /* 0x000000ffff3b7224 */ /* 0x000fe200078e003a */
[----:B------:R-:W-:Y:S02]  /*157d0*/  PRMT R105, R106, 0x7632, R105 ;  /* 0x000076326a697816 */ /* 0x000fe40000000069 */
.L_x_1726:
[----:B------:R-:W-:Y:S05]  /*157e0*/  BSYNC B1 ;  /* 0x0000000000017941 */ /* 0x000fea0003800000 */
.L_x_1724:
        /* <DEDUP_REMOVED lines=11> */
.L_x_1728:
[----:B------:R-:W-:Y:S01]  /*158a0*/  IMAD.MOV.U32 R5, RZ, RZ, R10 ;  /* 0x000000ffff057224 */ /* 0x000fe200078e000a */
[----:B------:R-:W-:Y:S01]  /*158b0*/  PRMT R7, R9, 0x7632, R7 ;  /* 0x0000763209077816 */ /* 0x000fe20000000007 */
[----:B------:R-:W-:Y:S01]  /*158c0*/  IMAD.MOV.U32 R58, RZ, RZ, R57 ;  /* 0x000000ffff3a7224 */ /* 0x000fe200078e0039 */
[----:B------:R-:W-:Y:S02]  /*158d0*/  PRMT R106, R106, 0x5410, R106 ;  /* 0x000054106a6a7816 */ /* 0x000fe4000000006a */
.L_x_1729:
[----:B------:R-:W-:Y:S05]  /*158e0*/  BSYNC B1 ;  /* 0x0000000000017941 */ /* 0x000fea0003800000 */
.L_x_1727:
        /* <DEDUP_REMOVED lines=11> */
.L_x_1731:
[----:B------:R-:W-:Y:S01]  /*159a0*/  IMAD.MOV.U32 R10, RZ, RZ, R5 ;  /* 0x000000ffff0a7224 */ /* 0x000fe200078e0005 */
[----:B------:R-:W-:Y:S01]  /*159b0*/  PRMT R9, R7, 0x7610, R9 ;  /* 0x0000761007097816 */ /* 0x000fe20000000009 */
[----:B------:R-:W-:Y:S01]  /*159c0*/  IMAD.MOV.U32 R57, RZ, RZ, R56 ;  /* 0x000000ffff397224 */ /* 0x000fe200078e0038 */
[----:B------:R-:W-:Y:S02]  /*159d0*/  PRMT R106, R107, 0x7632, R106 ;  /* 0x000076326b6a7816 */ /* 0x000fe4000000006a */
.L_x_1732:
[----:B------:R-:W-:Y:S05]  /*159e0*/  BSYNC B1 ;  /* 0x0000000000017941 */ /* 0x000fea0003800000 */
.L_x_1730:
        /* <DEDUP_REMOVED lines=11> */
.L_x_1734:
[----:B------:R-:W-:Y:S01]  /*15aa0*/  IMAD.MOV.U32 R5, RZ, RZ, R10 ;  /* 0x000000ffff057224 */ /* 0x000fe200078e000a */
[----:B------:R-:W-:Y:S01]  /*15ab0*/  PRMT R7, R7, 0x5410, R9 ;  /* 0x0000541007077816 */ /* 0x000fe20000000009 */
[----:B------:R-:W-:Y:S01]  /*15ac0*/  IMAD.MOV.U32 R56, RZ, RZ, R63 ;  /* 0x000000ffff387224 */ /* 0x000fe200078e003f */
[----:B------:R-:W-:Y:S02]  /*15ad0*/  PRMT R107, R107, 0x5410, R107 ;  /* 0x000054106b6b7816 */ /* 0x000fe4000000006b */
.L_x_1735:
[----:B------:R-:W-:Y:S05]  /*15ae0*/  BSYNC B1 ;  /* 0x0000000000017941 */ /* 0x000fea0003800000 */
.L_x_1733:
        /* <DEDUP_REMOVED lines=11> */
.L_x_1737:
[----:B------:R-:W-:Y:S01]  /*15ba0*/  IMAD.MOV.U32 R10, RZ, RZ, R5 ;  /* 0x000000ffff0a7224 */ /* 0x000fe200078e0005 */
[----:B------:R-:W-:Y:S01]  /*15bb0*/  PRMT R9, R9, 0x7610, R7 ;  /* 0x0000761009097816 */ /* 0x000fe20000000007 */
[----:B------:R-:W-:Y:S01]  /*15bc0*/  IMAD.MOV.U32 R63, RZ, RZ, R62 ;  /* 0x000000ffff3f7224 */ /* 0x000fe200078e003e */
[----:B------:R-:W-:Y:S02]  /*15bd0*/  PRMT R107, R108, 0x7632, R107 ;  /* 0x000076326c6b7816 */ /* 0x000fe4000000006b */
.L_x_1738:
[----:B------:R-:W-:Y:S05]  /*15be0*/  BSYNC B1 ;  /* 0x0000000000017941 */ /* 0x000fea0003800000 */
.L_x_1736:
        /* <DEDUP_REMOVED lines=11> */
.L_x_1740:
[----:B------:R-:W-:Y:S01]  /*15ca0*/  IMAD.MOV.U32 R5, RZ, RZ, R10 ;  /* 0x000000ffff057224 */ /* 0x000fe200078e000a */
[----:B------:R-:W-:Y:S01]  /*15cb0*/  PRMT R7, R9, 0x7632, R7 ;  /* 0x0000763209077816 */ /* 0x000fe20000000007 */
[----:B------:R-:W-:Y:S01]  /*15cc0*/  IMAD.MOV.U32 R62, RZ, RZ, R61 ;  /* 0x000000ffff3e7224 */ /* 0x000fe200078e003d */
[----:B------:R-:W-:Y:S02]  /*15cd0*/  PRMT R108, R108, 0x5410, R108 ;  /* 0x000054106c6c7816 */ /* 0x000fe4000000006c */
.L_x_1741:
[----:B------:R-:W-:Y:S05]  /*15ce0*/  BSYNC B1 ;  /* 0x0000000000017941 */ /* 0x000fea0003800000 */
.L_x_1739:
        /* <DEDUP_REMOVED lines=11> */
.L_x_1743:
[----:B------:R-:W-:Y:S01]  /*15da0*/  IMAD.MOV.U32 R10, RZ, RZ, R5 ;  /* 0x000000ffff0a7224 */ /* 0x000fe200078e0005 */
[----:B------:R-:W-:Y:S01]  /*15db0*/  PRMT R9, R7, 0x7610, R9 ;  /* 0x0000761007097816 */ /* 0x000fe20000000009 */
[----:B------:R-:W-:Y:S01]  /*15dc0*/  IMAD.MOV.U32 R61, RZ, RZ, R60 ;  /* 0x000000ffff3d7224 */ /* 0x000fe200078e003c */
[----:B------:R-:W-:Y:S02]  /*15dd0*/  PRMT R108, R109, 0x7632, R108 ;  /* 0x000076326d6c7816 */ /* 0x000fe4000000006c */
.L_x_1744:
[----:B------:R-:W-:Y:S05]  /*15de0*/  BSYNC B1 ;  /* 0x0000000000017941 */ /* 0x000fea0003800000 */
.L_x_1742:
        /* <DEDUP_REMOVED lines=11> */
.L_x_1746:
[----:B------:R-:W-:Y:S01]  /*15ea0*/  IMAD.MOV.U32 R5, RZ, RZ, R10 ;  /* 0x000000ffff057224 */ /* 0x000fe200078e000a */
[----:B------:R-:W-:Y:S01]  /*15eb0*/  PRMT R7, R7, 0x5410, R9 ;  /* 0x0000541007077816 */ /* 0x000fe20000000009 */
[----:B------:R-:W-:Y:S01]  /*15ec0*/  IMAD.MOV.U32 R60, RZ, RZ, R67 ;  /* 0x000000ffff3c7224 */ /* 0x000fe200078e0043 */
[----:B------:R-:W-:Y:S02]  /*15ed0*/  PRMT R109, R109, 0x5410, R109 ;  /* 0x000054106d6d7816 */ /* 0x000fe4000000006d */
.L_x_1747:
[----:B------:R-:W-:Y:S05]  /*15ee0*/  BSYNC B1 ;  /* 0x0000000000017941 */ /* 0x000fea0003800000 */
.L_x_1745:
        /* <DEDUP_REMOVED lines=11> */
.L_x_1749:
[----:B------:R-:W-:Y:S01]  /*15fa0*/  IMAD.MOV.U32 R10, RZ, RZ, R5 ;  /* 0x000000ffff0a7224 */ /* 0x000fe200078e0005 */
[----:B------:R-:W-:Y:S01]  /*15fb0*/  PRMT R9, R9, 0x7610, R7 ;  /* 0x0000761009097816 */ /* 0x000fe20000000007 */
[----:B------:R-:W-:Y:S01]  /*15fc0*/  IMAD.MOV.U32 R67, RZ, RZ, R66 ;  /* 0x000000ffff437224 */ /* 0x000fe200078e0042 */
[----:B------:R-:W-:Y:S02]  /*15fd0*/  PRMT R109, R110, 0x7632, R109 ;  /* 0x000076326e6d7816 */ /* 0x000fe4000000006d */
.L_x_1750:
[----:B------:R-:W-:Y:S05]  /*15fe0*/  BSYNC B1 ;  /* 0x0000000000017941 */ /* 0x000fea0003800000 */
.L_x_1748:
        /* <DEDUP_REMOVED lines=11> */
.L_x_1752:
[----:B------:R-:W-:Y:S01]  /*160a0*/  IMAD.MOV.U32 R5, RZ, RZ, R10 ;  /* 0x000000ffff057224 */ /* 0x000fe200078e000a */
[----:B------:R-:W-:Y:S01]  /*160b0*/  PRMT R7, R9, 0x7632, R7 ;  /* 0x0000763209077816 */ /* 0x000fe20000000007 */
[----:B------:R-:W-:Y:S01]  /*160c0*/  IMAD.MOV.U32 R66, RZ, RZ, R65 ;  /* 0x000000ffff427224 */ /* 0x000fe200078e0041 */
[----:B------:R-:W-:Y:S02]  /*160d0*/  PRMT R110, R110, 0x5410, R110 ;  /* 0x000054106e6e7816 */ /* 0x000fe4000000006e */
.L_x_1753:
[----:B------:R-:W-:Y:S05]  /*160e0*/  BSYNC B1 ;  /* 0x0000000000017941 */ /* 0x000fea0003800000 */
.L_x_1751:
        /* <DEDUP_REMOVED lines=11> */
.L_x_1755:
[----:B------:R-:W-:Y:S01]  /*161a0*/  IMAD.MOV.U32 R10, RZ, RZ, R5 ;  /* 0x000000ffff0a7224 */ /* 0x000fe200078e0005 */
[----:B------:R-:W-:Y:S01]  /*161b0*/  PRMT R9, R7, 0x7610, R9 ;  /* 0x0000761007097816 */ /* 0x000fe20000000009 */
[----:B------:R-:W-:Y:S01]  /*161c0*/  IMAD.MOV.U32 R65, RZ, RZ, R64 ;  /* 0x000000ffff417224 */ /* 0x000fe200078e0040 */
[----:B------:R-:W-:Y:S02]  /*161d0*/  PRMT R110, R111, 0x7632, R110 ;  /* 0x000076326f6e7816 */ /* 0x000fe4000000006e */
.L_x_1756:
[----:B------:R-:W-:Y:S05]  /*161e0*/  BSYNC B1 ;  /* 0x0000000000017941 */ /* 0x000fea0003800000 */
.L_x_1754:
        /* <DEDUP_REMOVED lines=11> */
.L_x_1758:
[----:B------:R-:W-:Y:S01]  /*162a0*/  IMAD.MOV.U32 R5, RZ, RZ, R10 ;  /* 0x000000ffff057224 */ /* 0x000fe200078e000a */
[----:B------:R-:W-:Y:S01]  /*162b0*/  PRMT R7, R7, 0x5410, R9 ;  /* 0x0000541007077816 */ /* 0x000fe20000000009 */
[----:B------:R-:W-:Y:S01]  /*162c0*/  IMAD.MOV.U32 R64, RZ, RZ, R71 ;  /* 0x000000ffff407224 */ /* 0x000fe200078e0047 */
[----:B------:R-:W-:Y:S02]  /*162d0*/  PRMT R111, R111, 0x5410, R111 ;  /* 0x000054106f6f7816 */ /* 0x000fe4000000006f */
.L_x_1759:
[----:B------:R-:W-:Y:S05]  /*162e0*/  BSYNC B1 ;  /* 0x0000000000017941 */ /* 0x000fea0003800000 */
.L_x_1757:
        /* <DEDUP_REMOVED lines=11> */
.L_x_1761:
[----:B------:R-:W-:Y:S01]  /*163a0*/  IMAD.MOV.U32 R10, RZ, RZ, R5 ;  /* 0x000000ffff0a7224 */ /* 0x000fe200078e0005 */
[----:B------:R-:W-:Y:S01]  /*163b0*/  PRMT R9, R9, 0x7610, R7 ;  /* 0x0000761009097816 */ /* 0x000fe20000000007 */
[----:B------:R-:W-:Y:S01]  /*163c0*/  IMAD.MOV.U32 R71, RZ, RZ, R70 ;  /* 0x000000ffff477224 */ /* 0x000fe200078e0046 */
[----:B------:R-:W-:Y:S02]  /*163d0*/  PRMT R111, R112, 0x7632, R111 ;  /* 0x00007632706f7816 */ /* 0x000fe4000000006f */
.L_x_1762:
[----:B------:R-:W-:Y:S05]  /*163e0*/  BSYNC B1 ;  /* 0x0000000000017941 */ /* 0x000fea0003800000 */
.L_x_1760:
        /* <DEDUP_REMOVED lines=11> */
.L_x_1764:
[----:B------:R-:W-:Y:S01]  /*164a0*/  IMAD.MOV.U32 R5, RZ, RZ, R10 ;  /* 0x000000ffff057224 */ /* 0x000fe200078e000a */
[----:B------:R-:W-:Y:S01]  /*164b0*/  PRMT R7, R9, 0x7632, R7 ;  /* 0x0000763209077816 */ /* 0x000fe20000000007 */
[----:B------:R-:W-:Y:S01]  /*164c0*/  IMAD.MOV.U32 R70, RZ, RZ, R69 ;  /* 0x000000ffff467224 */ /* 0x000fe200078e0045 */
[----:B------:R-:W-:Y:S02]  /*164d0*/  PRMT R112, R112, 0x5410, R112 ;  /* 0x0000541070707816 */ /* 0x000fe40000000070 */
.L_x_1765:
[----:B------:R-:W-:Y:S05]  /*164e0*/  BSYNC B1 ;  /* 0x0000000000017941 */ /* 0x000fea0003800000 */
.L_x_1763:
        /* <DEDUP_REMOVED lines=11> */
.L_x_1767:
[----:B------:R-:W-:Y:S01]  /*165a0*/  IMAD.MOV.U32 R10, RZ, RZ, R5 ;  /* 0x000000ffff0a7224 */ /* 0x000fe200078e0005 */
[----:B------:R-:W-:Y:S01]  /*165b0*/  PRMT R9, R7, 0x7610, R9 ;  /* 0x0000761007097816 */ /* 0x000fe20000000009 */
[----:B------:R-:W-:Y:S01]  /*165c0*/  IMAD.MOV.U32 R69, RZ, RZ, R68 ;  /* 0x000000ffff457224 */ /* 0x000fe200078e0044 */
[----:B------:R-:W-:Y:S02]  /*165d0*/  PRMT R112, R113, 0x7632, R112 ;  /* 0x0000763271707816 */ /* 0x000fe40000000070 */
.L_x_1768:
[----:B------:R-:W-:Y:S05]  /*165e0*/  BSYNC B1 ;  /* 0x0000000000017941 */ /* 0x000fea0003800000 */
.L_x_1766:
        /* <DEDUP_REMOVED lines=11> */
.L_x_1770:
[----:B------:R-:W-:Y:S01]  /*166a0*/  IMAD.MOV.U32 R5, RZ, RZ, R10 ;  /* 0x000000ffff057224 */ /* 0x000fe200078e000a */
[----:B------:R-:W-:Y:S01]  /*166b0*/  PRMT R7, R7, 0x5410, R9 ;  /* 0x0000541007077816 */ /* 0x000fe20000000009 */
[----:B------:R-:W-:Y:S01]  /*166c0*/  IMAD.MOV.U32 R68, RZ, RZ, R75 ;  /* 0x000000ffff447224 */ /* 0x000fe200078e004b */
[----:B------:R-:W-:Y:S02]  /*166d0*/  PRMT R113, R113, 0x5410, R113 ;  /* 0x0000541071717816 */ /* 0x000fe40000000071 */
.L_x_1771:
[----:B------:R-:W-:Y:S05]  /*166e0*/  BSYNC B1 ;  /* 0x0000000000017941 */ /* 0x000fea0003800000 */
.L_x_1769:
        /* <DEDUP_REMOVED lines=11> */
.L_x_1773:
[----:B------:R-:W-:Y:S01]  /*167a0*/  IMAD.MOV.U32 R10, RZ, RZ, R5 ;  /* 0x000000ffff0a7224 */ /* 0x000fe200078e0005 */
[----:B------:R-:W-:Y:S01]  /*167b0*/  PRMT R9, R9, 0x7610, R7 ;  /* 0x0000761009097816 */ /* 0x000fe20000000007 */
[----:B------:R-:W-:Y:S01]  /*167c0*/  IMAD.MOV.U32 R75, RZ, RZ, R74 ;  /* 0x000000ffff4b7224 */ /* 0x000fe200078e004a */
[----:B------:R-:W-:Y:S02]  /*167d0*/  PRMT R113, R114, 0x7632, R113 ;  /* 0x0000763272717816 */ /* 0x000fe40000000071 */
.L_x_1774:
[----:B------:R-:W-:Y:S05]  /*167e0*/  BSYNC B1 ;  /* 0x0000000000017941 */ /* 0x000fea0003800000 */
.L_x_1772:
        /* <DEDUP_REMOVED lines=11> */
.L_x_1776:
[----:B------:R-:W-:Y:S01]  /*168a0*/  IMAD.MOV.U32 R5, RZ, RZ, R10 ;  /* 0x000000ffff057224 */ /* 0x000fe200078e000a */
[----:B------:R-:W-:Y:S01]  /*168b0*/  PRMT R7, R9, 0x7632, R7 ;  /* 0x0000763209077816 */ /* 0x000fe20000000007 */
[----:B------:R-:W-:Y:S01]  /*168c0*/  IMAD.MOV.U32 R74, RZ, RZ, R73 ;  /* 0x000000ffff4a7224 */ /* 0x000fe200078e0049 */
[----:B------:R-:W-:Y:S02]  /*168d0*/  PRMT R114, R114, 0x5410, R114 ;  /* 0x0000541072727816 */ /* 0x000fe40000000072 */
.L_x_1777:
[----:B------:R-:W-:Y:S05]  /*168e0*/  BSYNC B1 ;  /* 0x0000000000017941 */ /* 0x000fea0003800000 */
.L_x_1775:
        /* <DEDUP_REMOVED lines=11> */
.L_x_1779:
[----:B------:R-:W-:Y:S01]  /*169a0*/  IMAD.MOV.U32 R10, RZ, RZ, R5 ;  /* 0x000000ffff0a7224 */ /* 0x000fe200078e0005 */
[----:B------:R-:W-:Y:S01]  /*169b0*/  PRMT R9, R7, 0x7610, R9 ;  /* 0x0000761007097816 */ /* 0x000fe20000000009 */
[----:B------:R-:W-:Y:S01]  /*169c0*/  IMAD.MOV.U32 R73, RZ, RZ, R72 ;  /* 0x000000ffff497224 */ /* 0x000fe200078e0048 */
[----:B------:R-:W-:Y:S02]  /*169d0*/  PRMT R114, R115, 0x7632, R114 ;  /* 0x0000763273727816 */ /* 0x000fe40000000072 */
.L_x_1780:
[----:B------:R-:W-:Y:S05]  /*169e0*/  BSYNC B1 ;  /* 0x0000000000017941 */ /* 0x000fea0003800000 */
.L_x_1778:
        /* <DEDUP_REMOVED lines=11> */
.L_x_1782:
[----:B------:R-:W-:Y:S01]  /*16aa0*/  IMAD.MOV.U32 R5, RZ, RZ, R10 ;  /* 0x000000ffff057224 */ /* 0x000fe200078e000a */
[----:B------:R-:W-:Y:S01]  /*16ab0*/  PRMT R7, R7, 0x5410, R9 ;  /* 0x0000541007077816 */ /* 0x000fe20000000009 */
[----:B------:R-:W-:Y:S01]  /*16ac0*/  IMAD.MOV.U32 R72, RZ, RZ, R79 ;  /* 0x000000ffff487224 */ /* 0x000fe200078e004f */
[----:B------:R-:W-:Y:S02]  /*16ad0*/  PRMT R115, R115, 0x5410, R115 ;  /* 0x0000541073737816 */ /* 0x000fe40000000073 */
.L_x_1783:
[----:B------:R-:W-:Y:S05]  /*16ae0*/  BSYNC B1 ;  /* 0x0000000000017941 */ /* 0x000fea0003800000 */
.L_x_1781:
        /* <DEDUP_REMOVED lines=11> */
.L_x_1785:
[----:B------:R-:W-:Y:S01]  /*16ba0*/  IMAD.MOV.U32 R10, RZ, RZ, R5 ;  /* 0x000000ffff0a7224 */ /* 0x000fe200078e0005 */
[----:B------:R-:W-:Y:S01]  /*16bb0*/  PRMT R9, R9, 0x7610, R7 ;  /* 0x0000761009097816 */ /* 0x000fe20000000007 */
[----:B------:R-:W-:Y:S01]  /*16bc0*/  IMAD.MOV.U32 R79, RZ, RZ, R78 ;  /* 0x000000ffff4f7224 */ /* 0x000fe200078e004e */
[----:B------:R-:W-:Y:S02]  /*16bd0*/  PRMT R115, R116, 0x7632, R115 ;  /* 0x0000763274737816 */ /* 0x000fe40000000073 */
.L_x_1786:
[----:B------:R-:W-:Y:S05]  /*16be0*/  BSYNC B1 ;  /* 0x0000000000017941 */ /* 0x000fea0003800000 */
.L_x_1784:
        /* <DEDUP_REMOVED lines=11> */
.L_x_1788:
[----:B------:R-:W-:Y:S01]  /*16ca0*/  IMAD.MOV.U32 R5, RZ, RZ, R10 ;  /* 0x000000ffff057224 */ /* 0x000fe200078e000a */
[----:B------:R-:W-:Y:S01]  /*16cb0*/  PRMT R7, R9, 0x7632, R7 ;  /* 0x0000763209077816 */ /* 0x000fe20000000007 */
[----:B------:R-:W-:Y:S01]  /*16cc0*/  IMAD.MOV.U32 R78, RZ, RZ, R77 ;  /* 0x000000ffff4e7224 */ /* 0x000fe200078e004d */
[----:B------:R-:W-:Y:S02]  /*16cd0*/  PRMT R116, R116, 0x5410, R116 ;  /* 0x0000541074747816 */ /* 0x000fe40000000074 */
.L_x_1789:
[----:B------:R-:W-:Y:S05]  /*16ce0*/  BSYNC B1 ;  /* 0x0000000000017941 */ /* 0x000fea0003800000 */
.L_x_1787:
        /* <DEDUP_REMOVED lines=11> */
.L_x_1791:
[----:B------:R-:W-:Y:S01]  /*16da0*/  IMAD.MOV.U32 R10, RZ, RZ, R5 ;  /* 0x000000ffff0a7224 */ /* 0x000fe200078e0005 */
[----:B------:R-:W-:Y:S01]  /*16db0*/  PRMT R9, R7, 0x7610, R9 ;  /* 0x0000761007097816 */ /* 0x000fe20000000009 */
[----:B------:R-:W-:Y:S01]  /*16dc0*/  IMAD.MOV.U32 R77, RZ, RZ, R76 ;  /* 0x000000ffff4d7224 */ /* 0x000fe200078e004c */
[----:B------:R-:W-:Y:S02]  /*16dd0*/  PRMT R116, R117, 0x7632, R116 ;  /* 0x0000763275747816 */ /* 0x000fe40000000074 */
.L_x_1792:
[----:B------:R-:W-:Y:S05]  /*16de0*/  BSYNC B1 ;  /* 0x0000000000017941 */ /* 0x000fea0003800000 */
.L_x_1790:
        /* <DEDUP_REMOVED lines=11> */
.L_x_1794:
[----:B------:R-:W-:Y:S01]  /*16ea0*/  IMAD.MOV.U32 R5, RZ, RZ, R10 ;  /* 0x000000ffff057224 */ /* 0x000fe200078e000a */
[----:B------:R-:W-:Y:S01]  /*16eb0*/  PRMT R7, R7, 0x5410, R9 ;  /* 0x0000541007077816 */ /* 0x000fe20000000009 */
[----:B------:R-:W-:Y:S01]  /*16ec0*/  IMAD.MOV.U32 R76, RZ, RZ, R83 ;  /* 0x000000ffff4c7224 */ /* 0x000fe200078e0053 */
[----:B------:R-:W-:Y:S02]  /*16ed0*/  PRMT R117, R117, 0x5410, R117 ;  /* 0x0000541075757816 */ /* 0x000fe40000000075 */
.L_x_1795:
[----:B------:R-:W-:Y:S05]  /*16ee0*/  BSYNC B1 ;  /* 0x0000000000017941 */ /* 0x000fea0003800000 */
.L_x_1793:
        /* <DEDUP_REMOVED lines=11> */
.L_x_1797:
[----:B------:R-:W-:Y:S01]  /*16fa0*/  IMAD.MOV.U32 R10, RZ, RZ, R5 ;  /* 0x000000ffff0a7224 */ /* 0x000fe200078e0005 */
[----:B------:R-:W-:Y:S01]  /*16fb0*/  PRMT R9, R9, 0x7610, R7 ;  /* 0x0000761009097816 */ /* 0x000fe20000000007 */
[----:B------:R-:W-:Y:S01]  /*16fc0*/  IMAD.MOV.U32 R83, RZ, RZ, R82 ;  /* 0x000000ffff537224 */ /* 0x000fe200078e0052 */
[----:B------:R-:W-:Y:S02]  /*16fd0*/  PRMT R117, R118, 0x7632, R117 ;  /* 0x0000763276757816 */ /* 0x000fe40000000075 */
.L_x_1798:
[----:B------:R-:W-:Y:S05]  /*16fe0*/  BSYNC B1 ;  /* 0x0000000000017941 */ /* 0x000fea0003800000 */
.L_x_1796:
        /* <DEDUP_REMOVED lines=11> */
.L_x_1800:
[----:B------:R-:W-:Y:S01]  /*170a0*/  IMAD.MOV.U32 R5, RZ, RZ, R10 ;  /* 0x000000ffff057224 */ /* 0x000fe200078e000a */
[----:B------:R-:W-:Y:S01]  /*170b0*/  PRMT R7, R9, 0x7632, R7 ;  /* 0x0000763209077816 */ /* 0x000fe20000000007 */
[----:B------:R-:W-:Y:S01]  /*170c0*/  IMAD.MOV.U32 R82, RZ, RZ, R81 ;  /* 0x000000ffff527224 */ /* 0x000fe200078e0051 */
[----:B------:R-:W-:Y:S02]  /*170d0*/  PRMT R118, R118, 0x5410, R118 ;  /* 0x0000541076767816 */ /* 0x000fe40000000076 */
.L_x_1801:
[----:B------:R-:W-:Y:S05]  /*170e0*/  BSYNC B1 ;  /* 0x0000000000017941 */ /* 0x000fea0003800000 */
.L_x_1799:
        /* <DEDUP_REMOVED lines=11> */
.L_x_1803:
[----:B------:R-:W-:Y:S01]  /*171a0*/  IMAD.MOV.U32 R10, RZ, RZ, R5 ;  /* 0x000000ffff0a7224 */ /* 0x000fe200078e0005 */
[----:B------:R-:W-:Y:S01]  /*171b0*/  PRMT R9, R7, 0x7610, R9 ;  /* 0x0000761007097816 */ /* 0x000fe20000000009 */
[----:B------:R-:W-:Y:S01]  /*171c0*/  IMAD.MOV.U32 R81, RZ, RZ, R80 ;  /* 0x000000ffff517224 */ /* 0x000fe200078e0050 */
[----:B------:R-:W-:Y:S02]  /*171d0*/  PRMT R118, R119, 0x7632, R118 ;  /* 0x0000763277767816 */ /* 0x000fe40000000076 */
.L_x_1804:
[----:B------:R-:W-:Y:S05]  /*171e0*/  BSYNC B1 ;  /* 0x0000000000017941 */ /* 0x000fea0003800000 */
.L_x_1802:
        /* <DEDUP_REMOVED lines=11> */
.L_x_1806:
[----:B------:R-:W-:Y:S01]  /*172a0*/  IMAD.MOV.U32 R5, RZ, RZ, R10 ;  /* 0x000000ffff057224 */ /* 0x000fe200078e000a */
[----:B------:R-:W-:Y:S01]  /*172b0*/  PRMT R11, R9, 0x7610, R11 ;  /* 0x00007610090b7816 */ /* 0x000fe2000000000b */
[----:B------:R-:W-:Y:S01]  /*172c0*/  IMAD.MOV.U32 R80, RZ, RZ, R89 ;  /* 0x000000ffff507224 */ /* 0x000fe200078e0059 */
[----:B------:R-:W-:Y:S02]  /*172d0*/  PRMT R119, R119, 0x5410, R119 ;  /* 0x0000541077777816 */ /* 0x000fe40000000077 */
.L_x_1807:
[----:B------:R-:W-:Y:S05]  /*172e0*/  BSYNC B1 ;  /* 0x0000000000017941 */ /* 0x000fea0003800000 */
.L_x_1805:
        /* <DEDUP_REMOVED lines=11> */
.L_x_1809:
[----:B------:R-:W-:Y:S01]  /*173a0*/  IMAD.MOV.U32 R7, RZ, RZ, R5 ;  /* 0x000000ffff077224 */ /* 0x000fe200078e0005 */
[----:B------:R-:W-:Y:S01]  /*173b0*/  PRMT R9, R11, 0x7610, R9 ;  /* 0x000076100b097816 */ /* 0x000fe20000000009 */
[----:B------:R-:W-:Y:S01]  /*173c0*/  IMAD.MOV.U32 R89, RZ, RZ, R88 ;  /* 0x000000ffff597224 */ /* 0x000fe200078e0058 */
[----:B------:R-:W-:Y:S02]  /*173d0*/  PRMT R119, R21, 0x7632, R119 ;  /* 0x0000763215777816 */ /* 0x000fe40000000077 */
.L_x_1810:
[----:B------:R-:W-:Y:S05]  /*173e0*/  BSYNC B1 ;  /* 0x0000000000017941 */ /* 0x000fea0003800000 */
.L_x_1808:
        /* <DEDUP_REMOVED lines=11> */
.L_x_1812:
[----:B------:R-:W-:Y:S01]  /*174a0*/  PRMT R21, R21, 0x5410, R21 ;  /* 0x0000541015157816 */ /* 0x000fe20000000015 */
[----:B------:R-:W-:Y:S01]  /*174b0*/  IMAD.MOV.U32 R88, RZ, RZ, R2 ;  /* 0x000000ffff587224 */ /* 0x000fe200078e0002 */
[----:B------:R-:W-:Y:S01]  /*174c0*/  PRMT R9, R9, 0x5410, R9 ;  /* 0x0000541009097816 */ /* 0x000fe20000000009 */
[--C-:B------:R-:W-:Y:S02]  /*174d0*/  IMAD.MOV.U32 R5, RZ, RZ, R7.reuse ;  /* 0x000000ffff057224 */ /* 0x100fe400078e0007 */
[----:B------:R-:W-:Y:S01]  /*174e0*/  IMAD.MOV.U32 R2, RZ, RZ, R7 ;  /* 0x000000ffff027224 */ /* 0x000fe200078e0007 */
[----:B------:R-:W-:Y:S02]  /*174f0*/  PRMT R21, R9, 0x7610, R21 ;  /* 0x0000761009157816 */ /* 0x000fe40000000015 */
.L_x_1813:
[----:B------:R-:W-:Y:S05]  /*17500*/  BSYNC B1 ;  /* 0x0000000000017941 */ /* 0x000fea0003800000 */
.L_x_1811:
[----:B------:R-:W-:Y:S02]  /*17510*/  IADD3 R6, R6, 0x4, RZ ;  /* 0x0000000406067810 */ /* 0x000fe40007ffe0ff */
[----:B------:R-:W-:Y:S01]  /*17520*/  IADD3 R4, R4, 0x2, RZ ;  /* 0x0000000204047810 */ /* 0x000fe20007ffe0ff */
[----:B------:R-:W-:Y:S01]  /*17530*/  @!P1 CALL.REL.NOINC `(.L_x_1814) ;  /* 0x0000001000009944 */ /* 0x000fe20003c00000 */
[----:B------:R-:W-:Y:S05]  /*17540*/  BRA `(.L_x_1815) ;  /* 0xffffc01000007947 */ /* 0x000fea000383ffff */
.L_x_1814:
[----:B------:R-:W-:Y:S01]  /*17550*/  PRMT R21, R9, 0x7632, R21 ;  /* 0x0000763209157816 */ /* 0x000fe20000000015 */
[----:B------:R-:W-:-:S02]  /*17560*/  IMAD.MOV.U32 R2, RZ, RZ, R5 ;  /* 0x000000ffff027224 */ /* 0x000fc400078e0005 */
.L_x_1624:
[----:B------:R-:W-:Y:S05]  /*17570*/  BSYNC B0 ;  /* 0x0000000000007941 */ /* 0x000fea0003800000 */
.L_x_1623:
        /* <DEDUP_REMOVED lines=154> */
.L_x_2008:
        /* <DEDUP_REMOVED lines=20> */
.L_x_1819:
[----:B------:R-:W-:Y:S01]  /*18060*/  IMAD.MOV.U32 R5, RZ, RZ, R20 ;  /* 0x000000ffff057224 */ /* 0x000fe200078e0014 */
[C---:B------:R-:W-:Y:S01]  /*18070*/  PRMT R7, R98.reuse, 0x7632, R7 ;  /* 0x0000763262077816 */ /* 0x040fe20000000007 */
[----:B------:R-:W-:Y:S01]  /*18080*/  IMAD.MOV.U32 R20, RZ, RZ, R27 ;  /* 0x000000ffff147224 */ /* 0x000fe200078e001b */
[----:B------:R-:W-:Y:S02]  /*18090*/  PRMT R98, R98, 0x5410, R98 ;  /* 0x0000541062627816 */ /* 0x000fe40000000062 */
.L_x_1820:
[----:B------:R-:W-:Y:S05]  /*180a0*/  BSYNC B1 ;  /* 0x0000000000017941 */ /* 0x000fea0003800000 */
.L_x_1818:
        /* <DEDUP_REMOVED lines=11> */
.L_x_1822:
[----:B------:R-:W-:Y:S01]  /*18160*/  IMAD.MOV.U32 R10, RZ, RZ, R5 ;  /* 0x000000ffff0a7224 */ /* 0x000fe200078e0005 */
[----:B------:R-:W-:Y:S01]  /*18170*/  PRMT R9, R7, 0x7610, R9 ;  /* 0x0000761007097816 */ /* 0x000fe20000000009 */
[----:B------:R-:W-:Y:S01]  /*18180*/  IMAD.MOV.U32 R27, RZ, RZ, R26 ;  /* 0x000000ffff1b7224 */ /* 0x000fe200078e001a */
[----:B------:R-:W-:Y:S02]  /*18190*/  PRMT R98, R97, 0x7632, R98 ;  /* 0x0000763261627816 */ /* 0x000fe40000000062 */
.L_x_1823:
[----:B------:R-:W-:Y:S05]  /*181a0*/  BSYNC B1 ;  /* 0x0000000000017941 */ /* 0x000fea0003800000 */
.L_x_1821:
        /* <DEDUP_REMOVED lines=11> */
.L_x_1825:
[----:B------:R-:W-:Y:S01]  /*18260*/  IMAD.MOV.U32 R5, RZ, RZ, R10 ;  /* 0x000000ffff057224 */ /* 0x000fe200078e000a */
[----:B------:R-:W-:Y:S01]  /*18270*/  PRMT R7, R7, 0x5410, R9 ;  /* 0x0000541007077816 */ /* 0x000fe20000000009 */
[----:B------:R-:W-:Y:S01]  /*18280*/  IMAD.MOV.U32 R26, RZ, RZ, R25 ;  /* 0x000000ffff1a7224 */ /* 0x000fe200078e0019 */
[----:B------:R-:W-:Y:S02]  /*18290*/  PRMT R97, R97, 0x5410, R97 ;  /* 0x0000541061617816 */ /* 0x000fe40000000061 */
.L_x_1826:
[----:B------:R-:W-:Y:S05]  /*182a0*/  BSYNC B1 ;  /* 0x0000000000017941 */ /* 0x000fea0003800000 */
.L_x_1824:
        /* <DEDUP_REMOVED lines=11> */
.L_x_1828:
[----:B------:R-:W-:Y:S01]  /*18360*/  IMAD.MOV.U32 R10, RZ, RZ, R5 ;  /* 0x000000ffff0a7224 */ /* 0x000fe200078e0005 */
[----:B------:R-:W-:Y:S01]  /*18370*/  PRMT R9, R9, 0x7610, R7 ;  /* 0x0000761009097816 */ /* 0x000fe20000000007 */
[----:B------:R-:W-:Y:S01]  /*18380*/  IMAD.MOV.U32 R25, RZ, RZ, R24 ;  /* 0x000000ffff197224 */ /* 0x000fe200078e0018 */
[----:B------:R-:W-:Y:S02]  /*18390*/  PRMT R97, R96, 0x7632, R97 ;  /* 0x0000763260617816 */ /* 0x000fe40000000061 */
.L_x_1829:
[----:B------:R-:W-:Y:S05]  /*183a0*/  BSYNC B1 ;  /* 0x0000000000017941 */ /* 0x000fea0003800000 */
.L_x_1827:
        /* <DEDUP_REMOVED lines=11> */
.L_x_1831:
[----:B------:R-:W-:Y:S01]  /*18460*/  IMAD.MOV.U32 R5, RZ, RZ, R10 ;  /* 0x000000ffff057224 */ /* 0x000fe200078e000a */
[----:B------:R-:W-:Y:S01]  /*18470*/  PRMT R7, R9, 0x7632, R7 ;  /* 0x0000763209077816 */ /* 0x000fe20000000007 */
[----:B------:R-:W-:Y:S01]  /*18480*/  IMAD.MOV.U32 R24, RZ, RZ, R31 ;  /* 0x000000ffff187224 */ /* 0x000fe200078e001f */
[----:B------:R-:W-:Y:S02]  /*18490*/  PRMT R96, R96, 0x5410, R96 ;  /* 0x0000541060607816 */ /* 0x000fe40000000060 */
.L_x_1832:
[----:B------:R-:W-:Y:S05]  /*184a0*/  BSYNC B1 ;  /* 0x0000000000017941 */ /* 0x000fea0003800000 */
.L_x_1830:
        /* <DEDUP_REMOVED lines=11> */
.L_x_1834:
[----:B------:R-:W-:Y:S01]  /*18560*/  IMAD.MOV.U32 R10, RZ, RZ, R5 ;  /* 0x000000ffff0a7224 */ /* 0x000fe200078e0005 */
[----:B------:R-:W-:Y:S01]  /*18570*/  PRMT R9, R7, 0x7610, R9 ;  /* 0x0000761007097816 */ /* 0x000fe20000000009 */
[----:B------:R-:W-:Y:S01]  /*18580*/  IMAD.MOV.U32 R31, RZ, RZ, R30 ;  /* 0x000000ffff1f7224 */ /* 0x000fe200078e001e */
[----:B------:R-:W-:Y:S02]  /*18590*/  PRMT R96, R95, 0x7632, R96 ;  /* 0x000076325f607816 */ /* 0x000fe40000000060 */
.L_x_1835:
[----:B------:R-:W-:Y:S05]  /*185a0*/  BSYNC B1 ;  /* 0x0000000000017941 */ /* 0x000fea0003800000 */
.L_x_1833:
        /* <DEDUP_REMOVED lines=11> */
.L_x_1837:
[----:B------:R-:W-:Y:S01]  /*18660*/  IMAD.MOV.U32 R5, RZ, RZ, R10 ;  /* 0x000000ffff057224 */ /* 0x000fe200078e000a */
[----:B------:R-:W-:Y:S01]  /*18670*/  PRMT R7, R7, 0x5410, R9 ;  /* 0x0000541007077816 */ /* 0x000fe20000000009 */
[----:B------:R-:W-:Y:S01]  /*18680*/  IMAD.MOV.U32 R30, RZ, RZ, R29 ;  /* 0x000000ffff1e7224 */ /* 0x000fe200078e001d */
[----:B------:R-:W-:Y:S02]  /*18690*/  PRMT R95, R95, 0x5410, R95 ;  /* 0x000054105f5f7816 */ /* 0x000fe4000000005f */
.L_x_1838:
[----:B------:R-:W-:Y:S05]  /*186a0*/  BSYNC B1 ;  /* 0x0000000000017941 */ /* 0x000fea0003800000 */
.L_x_1836:
        /* <DEDUP_REMOVED lines=11> */
.L_x_1840:
[----:B------:R-:W-:Y:S01]  /*18760*/  IMAD.MOV.U32 R10, RZ, RZ, R5 ;  /* 0x000000ffff0a7224 */ /* 0x000fe200078e0005 */
[----:B------:R-:W-:Y:S01]  /*18770*/  PRMT R9, R9, 0x7610, R7 ;  /* 0x0000761009097816 */ /* 0x000fe20000000007 */
[----:B------:R-:W-:Y:S01]  /*18780*/  IMAD.MOV.U32 R29, RZ, RZ, R28 ;  /* 0x000000ffff1d7224 */ /* 0x000fe200078e001c */
[----:B------:R-:W-:Y:S02]  /*18790*/  PRMT R95, R94, 0x7632, R95 ;  /* 0x000076325e5f7816 */ /* 0x000fe4000000005f */
.L_x_1841:
[----:B------:R-:W-:Y:S05]  /*187a0*/  BSYNC B1 ;  /* 0x0000000000017941 */ /* 0x000fea0003800000 */
.L_x_1839:
        /* <DEDUP_REMOVED lines=11> */
.L_x_1843:
[----:B------:R-:W-:Y:S01]  /*18860*/  IMAD.MOV.U32 R5, RZ, RZ, R10 ;  /* 0x000000ffff057224 */ /* 0x000fe200078e000a */
[----:B------:R-:W-:Y:S01]  /*18870*/  PRMT R7, R9, 0x7632, R7 ;  /* 0x0000763209077816 */ /* 0x000fe20000000007 */
[----:B------:R-:W-:Y:S01]  /*18880*/  IMAD.MOV.U32 R28, RZ, RZ, R35 ;  /* 0x000000ffff1c7224 */ /* 0x000fe200078e0023 */
[----:B------:R-:W-:Y:S02]  /*18890*/  PRMT R94, R94, 0x5410, R94 ;  /* 0x000054105e5e7816 */ /* 0x000fe4000000005e */
.L_x_1844:
[----:B------:R-:W-:Y:S05]  /*188a0*/  BSYNC B1 ;  /* 0x0000000000017941 */ /* 0x000fea0003800000 */
.L_x_1842:
        /* <DEDUP_REMOVED lines=11> */
.L_x_1846:
[----:B------:R-:W-:Y:S01]  /*18960*/  IMAD.MOV.U32 R10, RZ, RZ, R5 ;  /* 0x000000ffff0a7224 */ /* 0x000fe200078e0005 */
[----:B------:R-:W-:Y:S01]  /*18970*/  PRMT R9, R7, 0x7610, R9 ;  /* 0x0000761007097816 */ /* 0x000fe20000000009 */
[----:B------:R-:W-:Y:S01]  /*18980*/  IMAD.MOV.U32 R35, RZ, RZ, R34 ;  /* 0x000000ffff237224 */ /* 0x000fe200078e0022 */
[----:B------:R-:W-:Y:S02]  /*18990*/  PRMT R94, R93, 0x7632, R94 ;  /* 0x000076325d5e7816 */ /* 0x000fe4000000005e */
.L_x_1847:
[----:B------:R-:W-:Y:S05]  /*189a0*/  BSYNC B1 ;  /* 0x0000000000017941 */ /* 0x000fea0003800000 */
.L_x_1845:
        /* <DEDUP_REMOVED lines=11> */
.L_x_1849:
[----:B------:R-:W-:Y:S01]  /*18a60*/  IMAD.MOV.U32 R5, RZ, RZ, R10 ;  /* 0x000000ffff057224 */ /* 0x000fe200078e000a */
[----:B------:R-:W-:Y:S01]  /*18a70*/  PRMT R7, R7, 0x5410, R9 ;  /* 0x0000541007077816 */ /* 0x000fe20000000009 */
[----:B------:R-:W-:Y:S01]  /*18a80*/  IMAD.MOV.U32 R34, RZ, RZ, R33 ;  /* 0x000000ffff227224 */ /* 0x000fe200078e0021 */
[----:B------:R-:W-:Y:S02]  /*18a90*/  PRMT R93, R93, 0x5410, R93 ;  /* 0x000054105d5d7816 */ /* 0x000fe4000000005d */
.L_x_1850:
[----:B------:R-:W-:Y:S05]  /*18aa0*/  BSYNC B1 ;  /* 0x0000000000017941 */ /* 0x000fea0003800000 */
.L_x_1848:
        /* <DEDUP_REMOVED lines=11> */
.L_x_1852:
[----:B------:R-:W-:Y:S01]  /*18b60*/  IMAD.MOV.U32 R10, RZ, RZ, R5 ;  /* 0x000000ffff0a7224 */ /* 0x000fe200078e0005 */
[----:B------:R-:W-:Y:S01]  /*18b70*/  PRMT R7, R7, 0x7632, R7 ;  /* 0x0000763207077816 */ /* 0x000fe20000000007 */
[----:B------:R-:W-:Y:S01]  /*18b80*/  IMAD.MOV.U32 R33, RZ, RZ, R32 ;  /* 0x000000ffff217224 */ /* 0x000fe200078e0020 */
[----:B------:R-:W-:Y:S02]  /*18b90*/  PRMT R93, R92, 0x7610, R93 ;  /* 0x000076105c5d7816 */ /* 0x000fe4000000005d */
.L_x_1853:
[----:B------:R-:W-:Y:S05]  /*18ba0*/  BSYNC B1 ;  /* 0x0000000000017941 */ /* 0x000fea0003800000 */
.L_x_1851:
        /* <DEDUP_REMOVED lines=11> */
.L_x_1855:
[----:B------:R-:W-:Y:S01]  /*18c60*/  IMAD.MOV.U32 R5, RZ, RZ, R10 ;  /* 0x000000ffff057224 */ /* 0x000fe200078e000a */
[----:B------:R-:W-:Y:S01]  /*18c70*/  PRMT R9, R7, 0x7610, R9 ;  /* 0x0000761007097816 */ /* 0x000fe20000000009 */
[----:B------:R-:W-:Y:S01]  /*18c80*/  IMAD.MOV.U32 R32, RZ, RZ, R39 ;  /* 0x000000ffff207224 */ /* 0x000fe200078e0027 */
[----:B------:R-:W-:Y:S02]  /*18c90*/  PRMT R92, R91, 0x7610, R92 ;  /* 0x000076105b5c7816 */ /* 0x000fe4000000005c */
.L_x_1856:
[----:B------:R-:W-:Y:S05]  /*18ca0*/  BSYNC B1 ;  /* 0x0000000000017941 */ /* 0x000fea0003800000 */
.L_x_1854:
        /* <DEDUP_REMOVED lines=11> */
.L_x_1858:
[----:B------:R-:W-:Y:S01]  /*18d60*/  IMAD.MOV.U32 R10, RZ, RZ, R5 ;  /* 0x000000ffff0a7224 */ /* 0x000fe200078e0005 */
[----:B------:R-:W-:Y:S01]  /*18d70*/  PRMT R7, R7, 0x5410, R9 ;  /* 0x0000541007077816 */ /* 0x000fe20000000009 */
[----:B------:R-:W-:Y:S01]  /*18d80*/  IMAD.MOV.U32 R39, RZ, RZ, R38 ;  /* 0x000000ffff277224 */ /* 0x000fe200078e0026 */
[----:B------:R-:W-:Y:S02]  /*18d90*/  PRMT R91, R91, 0x7632, R91 ;  /* 0x000076325b5b7816 */ /* 0x000fe4000000005b */
.L_x_1859:
[----:B------:R-:W-:Y:S05]  /*18da0*/  BSYNC B1 ;  /* 0x0000000000017941 */ /* 0x000fea0003800000 */
.L_x_1857:
        /* <DEDUP_REMOVED lines=11> */
.L_x_1861:
[----:B------:R-:W-:Y:S01]  /*18e60*/  IMAD.MOV.U32 R5, RZ, RZ, R10 ;  /* 0x000000ffff057224 */ /* 0x000fe200078e000a */
[----:B------:R-:W-:Y:S01]  /*18e70*/  PRMT R9, R9, 0x7610, R7 ;  /* 0x0000761009097816 */ /* 0x000fe20000000007 */
[----:B------:R-:W-:Y:S01]  /*18e80*/  IMAD.MOV.U32 R38, RZ, RZ, R37 ;  /* 0x000000ffff267224 */ /* 0x000fe200078e0025 */
[----:B------:R-:W-:Y:S02]  /*18e90*/  PRMT R91, R91, 0x5410, R90 ;  /* 0x000054105b5b7816 */ /* 0x000fe4000000005a */
.L_x_1862:
[----:B------:R-:W-:Y:S05]  /*18ea0*/  BSYNC B1 ;  /* 0x0000000000017941 */ /* 0x000fea0003800000 */
.L_x_1860:
        /* <DEDUP_REMOVED lines=11> */
.L_x_1864:
[----:B------:R-:W-:Y:S01]  /*18f60*/  IMAD.MOV.U32 R10, RZ, RZ, R5 ;  /* 0x000000ffff0a7224 */ /* 0x000fe200078e0005 */
[----:B------:R-:W-:Y:S01]  /*18f70*/  PRMT R7, R7, 0x7610, R9 ;  /* 0x0000761007077816 */ /* 0x000fe20000000009 */
[----:B------:R-:W-:Y:S01]  /*18f80*/  IMAD.MOV.U32 R37, RZ, RZ, R36 ;  /* 0x000000ffff257224 */ /* 0x000fe200078e0024 */
[----:B------:R-:W-:Y:S02]  /*18f90*/  PRMT R90, R90, 0x7632, R90 ;  /* 0x000076325a5a7816 */ /* 0x000fe4000000005a */
.L_x_1865:
[----:B------:R-:W-:Y:S05]  /*18fa0*/  BSYNC B1 ;  /* 0x0000000000017941 */ /* 0x000fea0003800000 */
.L_x_1863:
        /* <DEDUP_REMOVED lines=11> */
.L_x_1867:
[----:B------:R-:W-:Y:S01]  /*19060*/  IMAD.MOV.U32 R5, RZ, RZ, R10 ;  /* 0x000000ffff057224 */ /* 0x000fe200078e000a */
[----:B------:R-:W-:Y:S01]  /*19070*/  PRMT R9, R9, 0x7610, R7 ;  /* 0x0000761009097816 */ /* 0x000fe20000000007 */
[----:B------:R-:W-:Y:S01]  /*19080*/  IMAD.MOV.U32 R36, RZ, RZ, R43 ;  /* 0x000000ffff247224 */ /* 0x000fe200078e002b */
[----:B------:R-:W-:Y:S02]  /*19090*/  PRMT R90, R90, 0x5410, R0 ;  /* 0x000054105a5a7816 */ /* 0x000fe40000000000 */
.L_x_1868:
[----:B------:R-:W-:Y:S05]  /*190a0*/  BSYNC B1 ;  /* 0x0000000000017941 */ /* 0x000fea0003800000 */
.L_x_1866:
        /* <DEDUP_REMOVED lines=11> */
.L_x_1870:
[----:B------:R-:W-:Y:S01]  /*19160*/  IMAD.MOV.U32 R10, RZ, RZ, R5 ;  /* 0x000000ffff0a7224 */ /* 0x000fe200078e0005 */
[----:B------:R-:W-:Y:S01]  /*19170*/  PRMT R7, R7, 0x7610, R9 ;  /* 0x0000761007077816 */ /* 0x000fe20000000009 */
[----:B------:R-:W-:Y:S01]  /*19180*/  IMAD.MOV.U32 R43, RZ, RZ, R42 ;  /* 0x000000ffff2b7224 */ /* 0x000fe200078e002a */
[----:B------:R-:W-:Y:S02]  /*19190*/  PRMT R0, R0, 0x7632, R0 ;  /* 0x0000763200007816 */ /* 0x000fe40000000000 */
.L_x_1871:
[----:B------:R-:W-:Y:S05]  /*191a0*/  BSYNC B1 ;  /* 0x0000000000017941 */ /* 0x000fea0003800000 */
.L_x_1869:
        /* <DEDUP_REMOVED lines=11> */
.L_x_1873:
[----:B------:R-:W-:Y:S01]  /*19260*/  IMAD.MOV.U32 R5, RZ, RZ, R10 ;  /* 0x000000ffff057224 */ /* 0x000fe200078e000a */
[----:B------:R-:W-:Y:S01]  /*19270*/  PRMT R7, R7, 0x7632, R7 ;  /* 0x0000763207077816 */ /* 0x000fe20000000007 */
[----:B------:R-:W-:Y:S01]  /*19280*/  IMAD.MOV.U32 R42, RZ, RZ, R41 ;  /* 0x000000ffff2a7224 */ /* 0x000fe200078e0029 */
[----:B------:R-:W-:Y:S02]  /*19290*/  PRMT R0, R0, 0x7610, R92 ;  /* 0x0000761000007816 */ /* 0x000fe4000000005c */
.L_x_1874:
[----:B------:R-:W-:Y:S05]  /*192a0*/  BSYNC B1 ;  /* 0x0000000000017941 */ /* 0x000fea0003800000 */
.L_x_1872:
        /* <DEDUP_REMOVED lines=11> */
.L_x_1876:
[----:B------:R-:W-:Y:S01]  /*19360*/  IMAD.MOV.U32 R10, RZ, RZ, R5 ;  /* 0x000000ffff0a7224 */ /* 0x000fe200078e0005 */
[----:B------:R-:W-:Y:S01]  /*19370*/  PRMT R9, R7, 0x7610, R9 ;  /* 0x0000761007097816 */ /* 0x000fe20000000009 */
[----:B------:R-:W-:Y:S01]  /*19380*/  IMAD.MOV.U32 R41, RZ, RZ, R40 ;  /* 0x000000ffff297224 */ /* 0x000fe200078e0028 */
[----:B------:R-:W-:Y:S02]  /*19390*/  PRMT R92, R92, 0x7610, R99 ;  /* 0x000076105c5c7816 */ /* 0x000fe40000000063 */
.L_x_1877:
[----:B------:R-:W-:Y:S05]  /*193a0*/  BSYNC B1 ;  /* 0x0000000000017941 */ /* 0x000fea0003800000 */
.L_x_1875:
        /* <DEDUP_REMOVED lines=11> */
.L_x_1879:
[----:B------:R-:W-:Y:S01]  /*19460*/  IMAD.MOV.U32 R5, RZ, RZ, R10 ;  /* 0x000000ffff057224 */ /* 0x000fe200078e000a */
[----:B------:R-:W-:Y:S01]  /*19470*/  PRMT R7, R7, 0x5410, R9 ;  /* 0x0000541007077816 */ /* 0x000fe20000000009 */
[----:B------:R-:W-:Y:S01]  /*19480*/  IMAD.MOV.U32 R40, RZ, RZ, R47 ;  /* 0x000000ffff287224 */ /* 0x000fe200078e002f */
[----:B------:R-:W-:Y:S02]  /*19490*/  PRMT R99, R99, 0x5410, R99 ;  /* 0x0000541063637816 */ /* 0x000fe40000000063 */
.L_x_1880:
[----:B------:R-:W-:Y:S05]  /*194a0*/  BSYNC B1 ;  /* 0x0000000000017941 */ /* 0x000fea0003800000 */
.L_x_1878:
        /* <DEDUP_REMOVED lines=11> */
.L_x_1882:
[----:B------:R-:W-:Y:S01]  /*19560*/  IMAD.MOV.U32 R10, RZ, RZ, R5 ;  /* 0x000000ffff0a7224 */ /* 0x000fe200078e0005 */
[----:B------:R-:W-:Y:S01]  /*19570*/  PRMT R9, R9, 0x7610, R7 ;  /* 0x0000761009097816 */ /* 0x000fe20000000007 */
[----:B------:R-:W-:Y:S01]  /*19580*/  IMAD.MOV.U32 R47, RZ, RZ, R46 ;  /* 0x000000ffff2f7224 */ /* 0x000fe200078e002e */
[----:B------:R-:W-:Y:S02]  /*19590*/  PRMT R99, R100, 0x7632, R99 ;  /* 0x0000763264637816 */ /* 0x000fe40000000063 */
.L_x_1883:
[----:B------:R-:W-:Y:S05]  /*195a0*/  BSYNC B1 ;  /* 0x0000000000017941 */ /* 0x000fea0003800000 */
.L_x_1881:
        /* <DEDUP_REMOVED lines=11> */
.L_x_1885:
[----:B------:R-:W-:Y:S01]  /*19660*/  IMAD.MOV.U32 R5, RZ, RZ, R10 ;  /* 0x000000ffff057224 */ /* 0x000fe200078e000a */
[----:B------:R-:W-:Y:S01]  /*19670*/  PRMT R7, R9, 0x7632, R7 ;  /* 0x0000763209077816 */ /* 0x000fe20000000007 */
[----:B------:R-:W-:Y:S01]  /*19680*/  IMAD.MOV.U32 R46, RZ, RZ, R45 ;  /* 0x000000ffff2e7224 */ /* 0x000fe200078e002d */
[----:B------:R-:W-:Y:S02]  /*19690*/  PRMT R100, R100, 0x5410, R100 ;  /* 0x0000541064647816 */ /* 0x000fe40000000064 */
.L_x_1886:
[----:B------:R-:W-:Y:S05]  /*196a0*/  BSYNC B1 ;  /* 0x0000000000017941 */ /* 0x000fea0003800000 */
.L_x_1884:
        /* <DEDUP_REMOVED lines=11> */
.L_x_1888:
[----:B------:R-:W-:Y:S01]  /*19760*/  IMAD.MOV.U32 R10, RZ, RZ, R5 ;  /* 0x000000ffff0a7224 */ /* 0x000fe200078e0005 */
[----:B------:R-:W-:Y:S01]  /*19770*/  PRMT R9, R7, 0x7610, R9 ;  /* 0x0000761007097816 */ /* 0x000fe20000000009 */
[----:B------:R-:W-:Y:S01]  /*19780*/  IMAD.MOV.U32 R45, RZ, RZ, R44 ;  /* 0x000000ffff2d7224 */ /* 0x000fe200078e002c */
[----:B------:R-:W-:Y:S02]  /*19790*/  PRMT R100, R101, 0x7632, R100 ;  /* 0x0000763265647816 */ /* 0x000fe40000000064 */
.L_x_1889:
[----:B------:R-:W-:Y:S05]  /*197a0*/  BSYNC B1 ;  /* 0x0000000000017941 */ /* 0x000fea0003800000 */
.L_x_1887:
        /* <DEDUP_REMOVED lines=11> */
.L_x_1891:
[----:B------:R-:W-:Y:S01]  /*19860*/  IMAD.MOV.U32 R5, RZ, RZ, R10 ;  /* 0x000000ffff057224 */ /* 0x000fe200078e000a */
[----:B------:R-:W-:Y:S01]  /*19870*/  PRMT R7, R7, 0x5410, R9 ;  /* 0x0000541007077816 */ /* 0x000fe20000000009 */
[----:B------:R-:W-:Y:S01]  /*19880*/  IMAD.MOV.U32 R44, RZ, RZ, R51 ;  /* 0x000000ffff2c7224 */ /* 0x000fe200078e0033 */
[----:B------:R-:W-:Y:S02]  /*19890*/  PRMT R101, R101, 0x5410, R101 ;  /* 0x0000541065657816 */ /* 0x000fe40000000065 */
.L_x_1892:
[----:B------:R-:W-:Y:S05]  /*198a0*/  BSYNC B1 ;  /* 0x0000000000017941 */ /* 0x000fea0003800000 */
.L_x_1890:
        /* <DEDUP_REMOVED lines=11> */
.L_x_1894:
[----:B------:R-:W-:Y:S01]  /*19960*/  IMAD.MOV.U32 R10, RZ, RZ, R5 ;  /* 0x000000ffff0a7224 */ /* 0x000fe200078e0005 */
[----:B------:R-:W-:Y:S01]  /*19970*/  PRMT R9, R9, 0x7610, R7 ;  /* 0x0000761009097816 */ /* 0x000fe20000000007 */
[----:B------:R-:W-:Y:S01]  /*19980*/  IMAD.MOV.U32 R51, RZ, RZ, R50 ;  /* 0x000000ffff337224 */ /* 0x000fe200078e0032 */
[----:B------:R-:W-:Y:S02]  /*19990*/  PRMT R101, R102, 0x7632, R101 ;  /* 0x0000763266657816 */ /* 0x000fe40000000065 */
.L_x_1895:
[----:B------:R-:W-:Y:S05]  /*199a0*/  BSYNC B1 ;  /* 0x0000000000017941 */ /* 0x000fea0003800000 */
.L_x_1893:
        /* <DEDUP_REMOVED lines=11> */
.L_x_1897:
[----:B------:R-:W-:Y:S01]  /*19a60*/  IMAD.MOV.U32 R5, RZ, RZ, R10 ;  /* 0x000000ffff057224 */ /* 0x000fe200078e000a */
[----:B------:R-:W-:Y:S01]  /*19a70*/  PRMT R7, R9, 0x7632, R7 ;  /* 0x0000763209077816 */ /* 0x000fe20000000007 */
[----:B------:R-:W-:Y:S01]  /*19a80*/  IMAD.MOV.U32 R50, RZ, RZ, R49 ;  /* 0x000000ffff327224 */ /* 0x000fe200078e0031 */
[----:B------:R-:W-:Y:S02]  /*19a90*/  PRMT R102, R102, 0x5410, R102 ;  /* 0x0000541066667816 */ /* 0x000fe40000000066 */
.L_x_1898:
[----:B------:R-:W-:Y:S05]  /*19aa0*/  BSYNC B1 ;  /* 0x0000000000017941 */ /* 0x000fea0003800000 */
.L_x_1896:
        /* <DEDUP_REMOVED lines=11> */
.L_x_1900:
[----:B------:R-:W-:Y:S01]  /*19b60*/  IMAD.MOV.U32 R10, RZ, RZ, R5 ;  /* 0x000000ffff0a7224 */ /* 0x000fe200078e0005 */
[----:B------:R-:W-:Y:S01]  /*19b70*/  PRMT R9, R7, 0x7610, R9 ;  /* 0x0000761007097816 */ /* 0x000fe20000000009 */
[----:B------:R-:W-:Y:S01]  /*19b80*/  IMAD.MOV.U32 R49, RZ, RZ, R48 ;  /* 0x000000ffff317224 */ /* 0x000fe200078e0030 */
[----:B------:R-:W-:Y:S02]  /*19b90*/  PRMT R102, R103, 0x7632, R102 ;  /* 0x0000763267667816 */ /* 0x000fe40000000066 */
.L_x_1901:
[----:B------:R-:W-:Y:S05]  /*19ba0*/  BSYNC B1 ;  /* 0x0000000000017941 */ /* 0x000fea0003800000 */
.L_x_1899:
        /* <DEDUP_REMOVED lines=11> */
.L_x_1903:
[----:B------:R-:W-:Y:S01]  /*19c60*/  IMAD.MOV.U32 R5, RZ, RZ, R10 ;  /* 0x000000ffff057224 */ /* 0x000fe200078e000a */
[----:B------:R-:W-:Y:S01]  /*19c70*/  PRMT R7, R7, 0x5410, R9 ;  /* 0x0000541007077816 */ /* 0x000fe20000000009 */
[----:B------:R-:W-:Y:S01]  /*19c80*/  IMAD.MOV.U32 R48, RZ, RZ, R55 ;  /* 0x000000ffff307224 */ /* 0x000fe200078e0037 */
[----:B------:R-:W-:Y:S02]  /*19c90*/  PRMT R103, R103, 0x5410, R103 ;  /* 0x0000541067677816 */ /* 0x000fe40000000067 */
.L_x_1904:
[----:B------:R-:W-:Y:S05]  /*19ca0*/  BSYNC B1 ;  /* 0x0000000000017941 */ /* 0x000fea0003800000 */
.L_x_1902:
        /* <DEDUP_REMOVED lines=11> */
.L_x_1906:
[----:B------:R-:W-:Y:S01]  /*19d60*/  IMAD.MOV.U32 R10, RZ, RZ, R5 ;  /* 0x000000ffff0a7224 */ /* 0x000fe200078e0005 */
[----:B------:R-:W-:Y:S01]  /*19d70*/  PRMT R9, R9, 0x7610, R7 ;  /* 0x0000761009097816 */ /* 0x000fe20000000007 */
[----:B------:R-:W-:Y:S01]  /*19d80*/  IMAD.MOV.U32 R55, RZ, RZ, R54 ;  /* 0x000000ffff377224 */ /* 0x000fe200078e0036 */
[----:B------:R-:W-:Y:S02]  /*19d90*/  PRMT R103, R104, 0x7632, R103 ;  /* 0x0000763268677816 */ /* 0x000fe40000000067 */
.L_x_1907:
[----:B------:R-:W-:Y:S05]  /*19da0*/  BSYNC B1 ;  /* 0x0000000000017941 */ /* 0x000fea0003800000 */
.L_x_1905:
        /* <DEDUP_REMOVED lines=11> */
.L_x_1909:
[----:B------:R-:W-:Y:S01]  /*19e60*/  IMAD.MOV.U32 R5, RZ, RZ, R10 ;  /* 0x000000ffff057224 */ /* 0x000fe200078e000a */
[----:B------:R-:W-:Y:S01]  /*19e70*/  PRMT R7, R9, 0x7632, R7 ;  /* 0x0000763209077816 */ /* 0x000fe20000000007 */
[----:B------:R-:W-:Y:S01]  /*19e80*/  IMAD.MOV.U32 R54, RZ, RZ, R53 ;  /* 0x000000ffff367224 */ /* 0x000fe200078e0035 */
[----:B------:R-:W-:Y:S02]  /*19e90*/  PRMT R104, R104, 0x5410, R104 ;  /* 0x0000541068687816 */ /* 0x000fe40000000068 */
.L_x_1910:
[----:B------:R-:W-:Y:S05]  /*19ea0*/  BSYNC B1 ;  /* 0x0000000000017941 */ /* 0x000fea0003800000 */
.L_x_1908:
        /* <DEDUP_REMOVED lines=11> */
.L_x_1912:
[----:B------:R-:W-:Y:S01]  /*19f60*/  IMAD.MOV.U32 R10, RZ, RZ, R5 ;  /* 0x000000ffff0a7224 */ /* 0x000fe200078e0005 */
[----:B------:R-:W-:Y:S01]  /*19f70*/  PRMT R9, R7, 0x7610, R9 ;  /* 0x0000761007097816 */ /* 0x000fe20000000009 */
[----:B------:R-:W-:Y:S01]  /*19f80*/  IMAD.MOV.U32 R53, RZ, RZ, R52 ;  /* 0x000000ffff357224 */ /* 0x000fe200078e0034 */
[----:B------:R-:W-:Y:S02]  /*19f90*/  PRMT R104, R105, 0x7632, R104 ;  /* 0x0000763269687816 */ /* 0x000fe40000000068 */
.L_x_1913:
[----:B------:R-:W-:Y:S05]  /*19fa0*/  BSYNC B1 ;  /* 0x0000000000017941 */ /* 0x000fea0003800000 */
.L_x_1911:
        /* <DEDUP_REMOVED lines=11> */
.L_x_1915:
[----:B------:R-:W-:Y:S01]  /*1a060*/  IMAD.MOV.U32 R5, RZ, RZ, R10 ;  /* 0x000000ffff057224 */ /* 0x000fe200078e000a */
[----:B------:R-:W-:Y:S01]  /*1a070*/  PRMT R7, R7, 0x5410, R9 ;  /* 0x0000541007077816 */ /* 0x000fe20000000009 */
[----:B------:R-:W-:Y:S01]  /*1a080*/  IMAD.MOV.U32 R52, RZ, RZ, R59 ;  /* 0x000000ffff347224 */ /* 0x000fe200078e003b */
[----:B------:R-:W-:Y:S02]  /*1a090*/  PRMT R105, R105, 0x5410, R105 ;  /* 0x0000541069697816 */ /* 0x000fe40000000069 */
.L_x_1916:
[----:B------:R-:W-:Y:S05]  /*1a0a0*/  BSYNC B1 ;  /* 0x0000000000017941 */ /* 0x000fea0003800000 */
.L_x_1914:
        /* <DEDUP_REMOVED lines=11> */
.L_x_1918:
[----:B------:R-:W-:Y:S01]  /*1a160*/  IMAD.MOV.U32 R10, RZ, RZ, R5 ;  /* 0x000000ffff0a7224 */ /* 0x000fe200078e0005 */
[----:B------:R-:W-:Y:S01]  /*1a170*/  PRMT R9, R9, 0x7610, R7 ;  /* 0x0000761009097816 */ /* 0x000fe20000000007 */
[----:B------:R-:W-:Y:S01]  /*1a180*/  IMAD.MOV.U32 R59, RZ, RZ, R58 ;  /* 0x000000ffff3b7224 */ /* 0x000fe200078e003a */
[----:B------:R-:W-:Y:S02]  /*1a190*/  PRMT R105, R106, 0x7632, R105 ;  /* 0x000076326a697816 */ /* 0x000fe40000000069 */
.L_x_1919:
[----:B------:R-:W-:Y:S05]  /*1a1a0*/  BSYNC B1 ;  /* 0x0000000000017941 */ /* 0x000fea0003800000 */
.L_x_1917:
        /* <DEDUP_REMOVED lines=11> */
.L_x_1921:
[----:B------:R-:W-:Y:S01]  /*1a260*/  IMAD.MOV.U32 R5, RZ, RZ, R10 ;  /* 0x000000ffff057224 */ /* 0x000fe200078e000a */
[----:B------:R-:W-:Y:S01]  /*1a270*/  PRMT R7, R9, 0x7632, R7 ;  /* 0x0000763209077816 */ /* 0x000fe20000000007 */
[----:B------:R-:W-:Y:S01]  /*1a280*/  IMAD.MOV.U32 R58, RZ, RZ, R57 ;  /* 0x000000ffff3a7224 */ /* 0x000fe200078e0039 */
[----:B------:R-:W-:Y:S02]  /*1a290*/  PRMT R106, R106, 0x5410, R106 ;  /* 0x000054106a6a7816 */ /* 0x000fe4000000006a */
.L_x_1922:
[----:B------:R-:W-:Y:S05]  /*1a2a0*/  BSYNC B1 ;  /* 0x0000000000017941 */ /* 0x000fea0003800000 */
.L_x_1920:
        /* <DEDUP_REMOVED lines=11> */
.L_x_1924:
[----:B------:R-:W-:Y:S01]  /*1a360*/  IMAD.MOV.U32 R10, RZ, RZ, R5 ;  /* 0x000000ffff0a7224 */ /* 0x000fe200078e0005 */
[----:B------:R-:W-:Y:S01]  /*1a370*/  PRMT R9, R7, 0x7610, R9 ;  /* 0x0000761007097816 */ /* 0x000fe20000000009 */
[----:B------:R-:W-:Y:S01]  /*1a380*/  IMAD.MOV.U32 R57, RZ, RZ, R56 ;  /* 0x000000ffff397224 */ /* 0x000fe200078e0038 */
[----:B------:R-:W-:Y:S02]  /*1a390*/  PRMT R106, R107, 0x7632, R106 ;  /* 0x000076326b6a7816 */ /* 0x000fe4000000006a */
.L_x_1925:
[----:B------:R-:W-:Y:S05]  /*1a3a0*/  BSYNC B1 ;  /* 0x0000000000017941 */ /* 0x000fea0003800000 */
.L_x_1923:
        /* <DEDUP_REMOVED lines=11> */
.L_x_1927:
[----:B------:R-:W-:Y:S01]  /*1a460*/  IMAD.MOV.U32 R5, RZ, RZ, R10 ;  /* 0x000000ffff057224 */ /* 0x000fe200078e000a */
[----:B------:R-:W-:Y:S01]  /*1a470*/  PRMT R7, R7, 0x5410, R9 ;  /* 0x0000541007077816 */ /* 0x000fe20000000009 */
[----:B------:R-:W-:Y:S01]  /*1a480*/  IMAD.MOV.U32 R56, RZ, RZ, R63 ;  /* 0x000000ffff387224 */ /* 0x000fe200078e003f */
[----:B------:R-:W-:Y:S02]  /*1a490*/  PRMT R107, R107, 0x5410, R107 ;  /* 0x000054106b6b7816 */ /* 0x000fe4000000006b */
.L_x_1928:
[----:B------:R-:W-:Y:S05]  /*1a4a0*/  BSYNC B1 ;  /* 0x0000000000017941 */ /* 0x000fea0003800000 */
.L_x_1926:
        /* <DEDUP_REMOVED lines=11> */
.L_x_1930:
[----:B------:R-:W-:Y:S01]  /*1a560*/  IMAD.MOV.U32 R10, RZ, RZ, R5 ;  /* 0x000000ffff0a7224 */ /* 0x000fe200078e0005 */
[----:B------:R-:W-:Y:S01]  /*1a570*/  PRMT R9, R9, 0x7610, R7 ;  /* 0x0000761009097816 */ /* 0x000fe20000000007 */
[----:B------:R-:W-:Y:S01]  /*1a580*/  IMAD.MOV.U32 R63, RZ, RZ, R62 ;  /* 0x000000ffff3f7224 */ /* 0x000fe200078e003e */
[----:B------:R-:W-:Y:S02]  /*1a590*/  PRMT R107, R108, 0x7632, R107 ;  /* 0x000076326c6b7816 */ /* 0x000fe4000000006b */
.L_x_1931:
[----:B------:R-:W-:Y:S05]  /*1a5a0*/  BSYNC B1 ;  /* 0x0000000000017941 */ /* 0x000fea0003800000 */
.L_x_1929:
        /* <DEDUP_REMOVED lines=11> */
.L_x_1933:
[----:B------:R-:W-:Y:S01]  /*1a660*/  IMAD.MOV.U32 R5, RZ, RZ, R10 ;  /* 0x000000ffff057224 */ /* 0x000fe200078e000a */
[----:B------:R-:W-:Y:S01]  /*1a670*/  PRMT R7, R9, 0x7632, R7 ;  /* 0x0000763209077816 */ /* 0x000fe20000000007 */
[----:B------:R-:W-:Y:S01]  /*1a680*/  IMAD.MOV.U32 R62, RZ, RZ, R61 ;  /* 0x000000ffff3e7224 */ /* 0x000fe200078e003d */
[----:B------:R-:W-:Y:S02]  /*1a690*/  PRMT R108, R108, 0x5410, R108 ;  /* 0x000054106c6c7816 */ /* 0x000fe4000000006c */
.L_x_1934:
[----:B------:R-:W-:Y:S05]  /*1a6a0*/  BSYNC B1 ;  /* 0x0000000000017941 */ /* 0x000fea0003800000 */
.L_x_1932:
        /* <DEDUP_REMOVED lines=11> */
.L_x_1936:
[----:B------:R-:W-:Y:S01]  /*1a760*/  IMAD.MOV.U32 R10, RZ, RZ, R5 ;  /* 0x000000ffff0a7224 */ /* 0x000fe200078e0005 */
[----:B------:R-:W-:Y:S01]  /*1a770*/  PRMT R9, R7, 0x7610, R9 ;  /* 0x0000761007097816 */ /* 0x000fe20000000009 */
[----:B------:R-:W-:Y:S01]  /*1a780*/  IMAD.MOV.U32 R61, RZ, RZ, R60 ;  /* 0x000000ffff3d7224 */ /* 0x000fe200078e003c */
[----:B------:R-:W-:Y:S02]  /*1a790*/  PRMT R108, R109, 0x7632, R108 ;  /* 0x000076326d6c7816 */ /* 0x000fe4000000006c */
.L_x_1937:
[----:B------:R-:W-:Y:S05]  /*1a7a0*/  BSYNC B1 ;  /* 0x0000000000017941 */ /* 0x000fea0003800000 */
.L_x_1935:
        /* <DEDUP_REMOVED lines=11> */
.L_x_1939:
[----:B------:R-:W-:Y:S01]  /*1a860*/  IMAD.MOV.U32 R5, RZ, RZ, R10 ;  /* 0x000000ffff057224 */ /* 0x000fe200078e000a */
[----:B------:R-:W-:Y:S01]  /*1a870*/  PRMT R7, R7, 0x5410, R9 ;  /* 0x0000541007077816 */ /* 0x000fe20000000009 */
[----:B------:R-:W-:Y:S01]  /*1a880*/  IMAD.MOV.U32 R60, RZ, RZ, R67 ;  /* 0x000000ffff3c7224 */ /* 0x000fe200078e0043 */
[----:B------:R-:W-:Y:S02]  /*1a890*/  PRMT R109, R109, 0x5410, R109 ;  /* 0x000054106d6d7816 */ /* 0x000fe4000000006d */
.L_x_1940:
[----:B------:R-:W-:Y:S05]  /*1a8a0*/  BSYNC B1 ;  /* 0x0000000000017941 */ /* 0x000fea0003800000 */
.L_x_1938:
        /* <DEDUP_REMOVED lines=11> */
.L_x_1942:
[----:B------:R-:W-:Y:S01]  /*1a960*/  IMAD.MOV.U32 R10, RZ, RZ, R5 ;  /* 0x000000ffff0a7224 */ /* 0x000fe200078e0005 */
[----:B------:R-:W-:Y:S01]  /*1a970*/  PRMT R9, R9, 0x7610, R7 ;  /* 0x0000761009097816 */ /* 0x000fe20000000007 */
[----:B------:R-:W-:Y:S01]  /*1a980*/  IMAD.MOV.U32 R67, RZ, RZ, R66 ;  /* 0x000000ffff437224 */ /* 0x000fe200078e0042 */
[----:B------:R-:W-:Y:S02]  /*1a990*/  PRMT R109, R110, 0x7632, R109 ;  /* 0x000076326e6d7816 */ /* 0x000fe4000000006d */
.L_x_1943:
[----:B------:R-:W-:Y:S05]  /*1a9a0*/  BSYNC B1 ;  /* 0x0000000000017941 */ /* 0x000fea0003800000 */
.L_x_1941:
        /* <DEDUP_REMOVED lines=11> */
.L_x_1945:
[----:B------:R-:W-:Y:S01]  /*1aa60*/  IMAD.MOV.U32 R5, RZ, RZ, R10 ;  /* 0x000000ffff057224 */ /* 0x000fe200078e000a */
[----:B------:R-:W-:Y:S01]  /*1aa70*/  PRMT R7, R9, 0x7632, R7 ;  /* 0x0000763209077816 */ /* 0x000fe20000000007 */
[----:B------:R-:W-:Y:S01]  /*1aa80*/  IMAD.MOV.U32 R66, RZ, RZ, R65 ;  /* 0x000000ffff427224 */ /* 0x000fe200078e0041 */
[----:B------:R-:W-:Y:S02]  /*1aa90*/  PRMT R110, R110, 0x5410, R110 ;  /* 0x000054106e6e7816 */ /* 0x000fe4000000006e */
.L_x_1946:
[----:B------:R-:W-:Y:S05]  /*1aaa0*/  BSYNC B1 ;  /* 0x0000000000017941 */ /* 0x000fea0003800000 */
.L_x_1944:
        /* <DEDUP_REMOVED lines=11> */
.L_x_1948:
[----:B------:R-:W-:Y:S01]  /*1ab60*/  IMAD.MOV.U32 R10, RZ, RZ, R5 ;  /* 0x000000ffff0a7224 */ /* 0x000fe200078e0005 */
[----:B------:R-:W-:Y:S01]  /*1ab70*/  PRMT R9, R7, 0x7610, R9 ;  /* 0x0000761007097816 */ /* 0x000fe20000000009 */
[----:B------:R-:W-:Y:S01]  /*1ab80*/  IMAD.MOV.U32 R65, RZ, RZ, R64 ;  /* 0x000000ffff417224 */ /* 0x000fe200078e0040 */
[----:B------:R-:W-:Y:S02]  /*1ab90*/  PRMT R110, R111, 0x7632, R110 ;  /* 0x000076326f6e7816 */ /* 0x000fe4000000006e */
.L_x_1949:
[----:B------:R-:W-:Y:S05]  /*1aba0*/  BSYNC B1 ;  /* 0x0000000000017941 */ /* 0x000fea0003800000 */
.L_x_1947:
        /* <DEDUP_REMOVED lines=11> */
.L_x_1951:
[----:B------:R-:W-:Y:S01]  /*1ac60*/  IMAD.MOV.U32 R5, RZ, RZ, R10 ;  /* 0x000000ffff057224 */ /* 0x000fe200078e000a */
[----:B------:R-:W-:Y:S01]  /*1ac70*/  PRMT R7, R7, 0x5410, R9 ;  /* 0x0000541007077816 */ /* 0x000fe20000000009 */
[----:B------:R-:W-:Y:S01]  /*1ac80*/  IMAD.MOV.U32 R64, RZ, RZ, R71 ;  /* 0x000000ffff407224 */ /* 0x000fe200078e0047 */
[----:B------:R-:W-:Y:S02]  /*1ac90*/  PRMT R111, R111, 0x5410, R111 ;  /* 0x000054106f6f7816 */ /* 0x000fe4000000006f */
.L_x_1952:
[----:B------:R-:W-:Y:S05]  /*1aca0*/  BSYNC B1 ;  /* 0x0000000000017941 */ /* 0x000fea0003800000 */
.L_x_1950:
        /* <DEDUP_REMOVED lines=11> */
.L_x_1954:
[----:B------:R-:W-:Y:S01]  /*1ad60*/  IMAD.MOV.U32 R10, RZ, RZ, R5 ;  /* 0x000000ffff0a7224 */ /* 0x000fe200078e0005 */
[----:B------:R-:W-:Y:S01]  /*1ad70*/  PRMT R9, R9, 0x7610, R7 ;  /* 0x0000761009097816 */ /* 0x000fe20000000007 */
[----:B------:R-:W-:Y:S01]  /*1ad80*/  IMAD.MOV.U32 R71, RZ, RZ, R70 ;  /* 0x000000ffff477224 */ /* 0x000fe200078e0046 */
[----:B------:R-:W-:Y:S02]  /*1ad90*/  PRMT R111, R112, 0x7632, R111 ;  /* 0x00007632706f7816 */ /* 0x000fe4000000006f */
.L_x_1955:
[----:B------:R-:W-:Y:S05]  /*1ada0*/  BSYNC B1 ;  /* 0x0000000000017941 */ /* 0x000fea0003800000 */
.L_x_1953:
        /* <DEDUP_REMOVED lines=11> */
.L_x_1957:
[----:B------:R-:W-:Y:S01]  /*1ae60*/  IMAD.MOV.U32 R5, RZ, RZ, R10 ;  /* 0x000000ffff057224 */ /* 0x000fe200078e000a */
[----:B------:R-:W-:Y:S01]  /*1ae70*/  PRMT R7, R9, 0x7632, R7 ;  /* 0x0000763209077816 */ /* 0x000fe20000000007 */
[----:B------:R-:W-:Y:S01]  /*1ae80*/  IMAD.MOV.U32 R70, RZ, RZ, R69 ;  /* 0x000000ffff467224 */ /* 0x000fe200078e0045 */
[----:B------:R-:W-:Y:S02]  /*1ae90*/  PRMT R112, R112, 0x5410, R112 ;  /* 0x0000541070707816 */ /* 0x000fe40000000070 */
.L_x_1958:
[----:B------:R-:W-:Y:S05]  /*1aea0*/  BSYNC B1 ;  /* 0x0000000000017941 */ /* 0x000fea0003800000 */
.L_x_1956:
        /* <DEDUP_REMOVED lines=11> */
.L_x_1960:
[----:B------:R-:W-:Y:S01]  /*1af60*/  IMAD.MOV.U32 R10, RZ, RZ, R5 ;  /* 0x000000ffff0a7224 */ /* 0x000fe200078e0005 */
[----:B------:R-:W-:Y:S01]  /*1af70*/  PRMT R9, R7, 0x7610, R9 ;  /* 0x0000761007097816 */ /* 0x000fe20000000009 */
[----:B------:R-:W-:Y:S01]  /*1af80*/  IMAD.MOV.U32 R69, RZ, RZ, R68 ;  /* 0x000000ffff457224 */ /* 0x000fe200078e0044 */
[----:B------:R-:W-:Y:S02]  /*1af90*/  PRMT R112, R113, 0x7632, R112 ;  /* 0x0000763271707816 */ /* 0x000fe40000000070 */
.L_x_1961:
[----:B------:R-:W-:Y:S05]  /*1afa0*/  BSYNC B1 ;  /* 0x0000000000017941 */ /* 0x000fea0003800000 */
.L_x_1959:
        /* <DEDUP_REMOVED lines=11> */
.L_x_1963:
[----:B------:R-:W-:Y:S01]  /*1b060*/  IMAD.MOV.U32 R5, RZ, RZ, R10 ;  /* 0x000000ffff057224 */ /* 0x000fe200078e000a */
[----:B------:R-:W-:Y:S01]  /*1b070*/  PRMT R7, R7, 0x5410, R9 ;  /* 0x0000541007077816 */ /* 0x000fe20000000009 */
[----:B------:R-:W-:Y:S01]  /*1b080*/  IMAD.MOV.U32 R68, RZ, RZ, R75 ;  /* 0x000000ffff447224 */ /* 0x000fe200078e004b */
[----:B------:R-:W-:Y:S02]  /*1b090*/  PRMT R113, R113, 0x5410, R113 ;  /* 0x0000541071717816 */ /* 0x000fe40000000071 */
.L_x_1964:
[----:B------:R-:W-:Y:S05]  /*1b0a0*/  BSYNC B1 ;  /* 0x0000000000017941 */ /* 0x000fea0003800000 */
.L_x_1962:
        /* <DEDUP_REMOVED lines=11> */
.L_x_1966:
[----:B------:R-:W-:Y:S01]  /*1b160*/  IMAD.MOV.U32 R10, RZ, RZ, R5 ;  /* 0x000000ffff0a7224 */ /* 0x000fe200078e0005 */
[----:B------:R-:W-:Y:S01]  /*1b170*/  PRMT R9, R9, 0x7610, R7 ;  /* 0x0000761009097816 */ /* 0x000fe20000000007 */
[----:B------:R-:W-:Y:S01]  /*1b180*/  IMAD.MOV.U32 R75, RZ, RZ, R74 ;  /* 0x000000ffff4b7224 */ /* 0x000fe200078e004a */
[----:B------:R-:W-:Y:S02]  /*1b190*/  PRMT R113, R114, 0x7632, R113 ;  /* 0x0000763272717816 */ /* 0x000fe40000000071 */
.L_x_1967:
[----:B------:R-:W-:Y:S05]  /*1b1a0*/  BSYNC B1 ;  /* 0x0000000000017941 */ /* 0x000fea0003800000 */
.L_x_1965:
        /* <DEDUP_REMOVED lines=11> */
.L_x_1969:
[----:B------:R-:W-:Y:S01]  /*1b260*/  IMAD.MOV.U32 R5, RZ, RZ, R10 ;  /* 0x000000ffff057224 */ /* 0x000fe200078e000a */
[----:B------:R-:W-:Y:S01]  /*1b270*/  PRMT R7, R9, 0x7632, R7 ;  /* 0x0000763209077816 */ /* 0x000fe20000000007 */
[----:B------:R-:W-:Y:S01]  /*1b280*/  IMAD.MOV.U32 R74, RZ, RZ, R73 ;  /* 0x000000ffff4a7224 */ /* 0x000fe200078e0049 */
[----:B------:R-:W-:Y:S02]  /*1b290*/  PRMT R114, R114, 0x5410, R114 ;  /* 0x0000541072727816 */ /* 0x000fe40000000072 */
.L_x_1970:
[----:B------:R-:W-:Y:S05]  /*1b2a0*/  BSYNC B1 ;  /* 0x0000000000017941 */ /* 0x000fea0003800000 */
.L_x_1968:
        /* <DEDUP_REMOVED lines=11> */
.L_x_1972:
[----:B------:R-:W-:Y:S01]  /*1b360*/  IMAD.MOV.U32 R10, RZ, RZ, R5 ;  /* 0x000000ffff0a7224 */ /* 0x000fe200078e0005 */
[----:B------:R-:W-:Y:S01]  /*1b370*/  PRMT R9, R7, 0x7610, R9 ;  /* 0x0000761007097816 */ /* 0x000fe20000000009 */
[----:B------:R-:W-:Y:S01]  /*1b380*/  IMAD.MOV.U32 R73, RZ, RZ, R72 ;  /* 0x000000ffff497224 */ /* 0x000fe200078e0048 */
[----:B------:R-:W-:Y:S02]  /*1b390*/  PRMT R114, R115, 0x7632, R114 ;  /* 0x0000763273727816 */ /* 0x000fe40000000072 */
.L_x_1973:
[----:B------:R-:W-:Y:S05]  /*1b3a0*/  BSYNC B1 ;  /* 0x0000000000017941 */ /* 0x000fea0003800000 */
.L_x_1971:
        /* <DEDUP_REMOVED lines=11> */
.L_x_1975:
[----:B------:R-:W-:Y:S01]  /*1b460*/  IMAD.MOV.U32 R5, RZ, RZ, R10 ;  /* 0x000000ffff057224 */ /* 0x000fe200078e000a */
[----:B------:R-:W-:Y:S01]  /*1b470*/  PRMT R7, R7, 0x5410, R9 ;  /* 0x0000541007077816 */ /* 0x000fe20000000009 */
[----:B------:R-:W-:Y:S01]  /*1b480*/  IMAD.MOV.U32 R72, RZ, RZ, R79 ;  /* 0x000000ffff487224 */ /* 0x000fe200078e004f */
[----:B------:R-:W-:Y:S02]  /*1b490*/  PRMT R115, R115, 0x5410, R115 ;  /* 0x0000541073737816 */ /* 0x000fe40000000073 */
.L_x_1976:
[----:B------:R-:W-:Y:S05]  /*1b4a0*/  BSYNC B1 ;  /* 0x0000000000017941 */ /* 0x000fea0003800000 */
.L_x_1974:
        /* <DEDUP_REMOVED lines=11> */
.L_x_1978:
[----:B------:R-:W-:Y:S01]  /*1b560*/  IMAD.MOV.U32 R10, RZ, RZ, R5 ;  /* 0x000000ffff0a7224 */ /* 0x000fe200078e0005 */
[----:B------:R-:W-:Y:S01]  /*1b570*/  PRMT R9, R9, 0x7610, R7 ;  /* 0x0000761009097816 */ /* 0x000fe20000000007 */
[----:B------:R-:W-:Y:S01]  /*1b580*/  IMAD.MOV.U32 R79, RZ, RZ, R78 ;  /* 0x000000ffff4f7224 */ /* 0x000fe200078e004e */
[----:B------:R-:W-:Y:S02]  /*1b590*/  PRMT R115, R116, 0x7632, R115 ;  /* 0x0000763274737816 */ /* 0x000fe40000000073 */
.L_x_1979:
[----:B------:R-:W-:Y:S05]  /*1b5a0*/  BSYNC B1 ;  /* 0x0000000000017941 */ /* 0x000fea0003800000 */
.L_x_1977:
        /* <DEDUP_REMOVED lines=11> */
.L_x_1981:
[----:B------:R-:W-:Y:S01]  /*1b660*/  IMAD.MOV.U32 R5, RZ, RZ, R10 ;  /* 0x000000ffff057224 */ /* 0x000fe200078e000a */
[----:B------:R-:W-:Y:S01]  /*1b670*/  PRMT R7, R9, 0x7632, R7 ;  /* 0x0000763209077816 */ /* 0x000fe20000000007 */
[----:B------:R-:W-:Y:S01]  /*1b680*/  IMAD.MOV.U32 R78, RZ, RZ, R77 ;  /* 0x000000ffff4e7224 */ /* 0x000fe200078e004d */
[----:B------:R-:W-:Y:S02]  /*1b690*/  PRMT R116, R116, 0x5410, R116 ;  /* 0x0000541074747816 */ /* 0x000fe40000000074 */
.L_x_1982:
[----:B------:R-:W-:Y:S05]  /*1b6a0*/  BSYNC B1 ;  /* 0x0000000000017941 */ /* 0x000fea0003800000 */
.L_x_1980:
        /* <DEDUP_REMOVED lines=11> */
.L_x_1984:
[----:B------:R-:W-:Y:S01]  /*1b760*/  IMAD.MOV.U32 R10, RZ, RZ, R5 ;  /* 0x000000ffff0a7224 */ /* 0x000fe200078e0005 */
[----:B------:R-:W-:Y:S01]  /*1b770*/  PRMT R9, R7, 0x7610, R9 ;  /* 0x0000761007097816 */ /* 0x000fe20000000009 */
[----:B------:R-:W-:Y:S01]  /*1b780*/  IMAD.MOV.U32 R77, RZ, RZ, R76 ;  /* 0x000000ffff4d7224 */ /* 0x000fe200078e004c */
[----:B------:R-:W-:Y:S02]  /*1b790*/  PRMT R116, R117, 0x7632, R116 ;  /* 0x0000763275747816 */ /* 0x000fe40000000074 */
.L_x_1985:
[----:B------:R-:W-:Y:S05]  /*1b7a0*/  BSYNC B1 ;  /* 0x0000000000017941 */ /* 0x000fea0003800000 */
.L_x_1983:
        /* <DEDUP_REMOVED lines=11> */
.L_x_1987:
[----:B------:R-:W-:Y:S01]  /*1b860*/  IMAD.MOV.U32 R5, RZ, RZ, R10 ;  /* 0x000000ffff057224 */ /* 0x000fe200078e000a */
[----:B------:R-:W-:Y:S01]  /*1b870*/  PRMT R7, R7, 0x5410, R9 ;  /* 0x0000541007077816 */ /* 0x000fe20000000009 */
[----:B------:R-:W-:Y:S01]  /*1b880*/  IMAD.MOV.U32 R76, RZ, RZ, R83 ;  /* 0x000000ffff4c7224 */ /* 0x000fe200078e0053 */
[----:B------:R-:W-:Y:S02]  /*1b890*/  PRMT R117, R117, 0x5410, R117 ;  /* 0x0000541075757816 */ /* 0x000fe40000000075 */
.L_x_1988:
[----:B------:R-:W-:Y:S05]  /*1b8a0*/  BSYNC B1 ;  /* 0x0000000000017941 */ /* 0x000fea0003800000 */
.L_x_1986:
        /* <DEDUP_REMOVED lines=11> */
.L_x_1990:
[----:B------:R-:W-:Y:S01]  /*1b960*/  IMAD.MOV.U32 R10, RZ, RZ, R5 ;  /* 0x000000ffff0a7224 */ /* 0x000fe200078e0005 */
[----:B------:R-:W-:Y:S01]  /*1b970*/  PRMT R9, R9, 0x7610, R7 ;  /* 0x0000761009097816 */ /* 0x000fe20000000007 */
[----:B------:R-:W-:Y:S01]  /*1b980*/  IMAD.MOV.U32 R83, RZ, RZ, R82 ;  /* 0x000000ffff537224 */ /* 0x000fe200078e0052 */
[----:B------:R-:W-:Y:S02]  /*1b990*/  PRMT R117, R118, 0x7632, R117 ;  /* 0x0000763276757816 */ /* 0x000fe40000000075 */
.L_x_1991:
[----:B------:R-:W-:Y:S05]  /*1b9a0*/  BSYNC B1 ;  /* 0x0000000000017941 */ /* 0x000fea0003800000 */
.L_x_1989:
        /* <DEDUP_REMOVED lines=11> */
.L_x_1993:
[----:B------:R-:W-:Y:S01]  /*1ba60*/  IMAD.MOV.U32 R5, RZ, RZ, R10 ;  /* 0x000000ffff057224 */ /* 0x000fe200078e000a */
[----:B------:R-:W-:Y:S01]  /*1ba70*/  PRMT R7, R9, 0x7632, R7 ;  /* 0x0000763209077816 */ /* 0x000fe20000000007 */
[----:B------:R-:W-:Y:S01]  /*1ba80*/  IMAD.MOV.U32 R82, RZ, RZ, R81 ;  /* 0x000000ffff527224 */ /* 0x000fe200078e0051 */
[----:B------:R-:W-:Y:S02]  /*1ba90*/  PRMT R118, R118, 0x5410, R118 ;  /* 0x0000541076767816 */ /* 0x000fe40000000076 */
.L_x_1994:
[----:B------:R-:W-:Y:S05]  /*1baa0*/  BSYNC B1 ;  /* 0x0000000000017941 */ /* 0x000fea0003800000 */
.L_x_1992:
        /* <DEDUP_REMOVED lines=11> */
.L_x_1996:
[----:B------:R-:W-:Y:S01]  /*1bb60*/  IMAD.MOV.U32 R10, RZ, RZ, R5 ;  /* 0x000000ffff0a7224 */ /* 0x000fe200078e0005 */
[----:B------:R-:W-:Y:S01]  /*1bb70*/  PRMT R9, R7, 0x7610, R9 ;  /* 0x0000761007097816 */ /* 0x000fe20000000009 */
[----:B------:R-:W-:Y:S01]  /*1bb80*/  IMAD.MOV.U32 R81, RZ, RZ, R80 ;  /* 0x000000ffff517224 */ /* 0x000fe200078e0050 */
[----:B------:R-:W-:Y:S02]  /*1bb90*/  PRMT R118, R119, 0x7632, R118 ;  /* 0x0000763277767816 */ /* 0x000fe40000000076 */
.L_x_1997:
[----:B------:R-:W-:Y:S05]  /*1bba0*/  BSYNC B1 ;  /* 0x0000000000017941 */ /* 0x000fea0003800000 */
.L_x_1995:
        /* <DEDUP_REMOVED lines=11> */
.L_x_1999:
[----:B------:R-:W-:Y:S01]  /*1bc60*/  IMAD.MOV.U32 R5, RZ, RZ, R10 ;  /* 0x000000ffff057224 */ /* 0x000fe200078e000a */
[----:B------:R-:W-:Y:S01]  /*1bc70*/  PRMT R11, R9, 0x7610, R11 ;  /* 0x00007610090b7816 */ /* 0x000fe2000000000b */
[----:B------:R-:W-:Y:S01]  /*1bc80*/  IMAD.MOV.U32 R80, RZ, RZ, R89 ;  /* 0x000000ffff507224 */ /* 0x000fe200078e0059 */
[----:B------:R-:W-:Y:S02]  /*1bc90*/  PRMT R119, R119, 0x5410, R119 ;  /* 0x0000541077777816 */ /* 0x000fe40000000077 */
.L_x_2000:
[----:B------:R-:W-:Y:S05]  /*1bca0*/  BSYNC B1 ;  /* 0x0000000000017941 */ /* 0x000fea0003800000 */
.L_x_1998:
        /* <DEDUP_REMOVED lines=11> */
.L_x_2002:
[----:B------:R-:W-:Y:S01]  /*1bd60*/  IMAD.MOV.U32 R7, RZ, RZ, R5 ;  /* 0x000000ffff077224 */ /* 0x000fe200078e0005 */
[----:B------:R-:W-:Y:S01]  /*1bd70*/  PRMT R9, R11, 0x7610, R9 ;  /* 0x000076100b097816 */ /* 0x000fe20000000009 */
[----:B------:R-:W-:Y:S01]  /*1bd80*/  IMAD.MOV.U32 R89, RZ, RZ, R88 ;  /* 0x000000ffff597224 */ /* 0x000fe200078e0058 */
[----:B------:R-:W-:Y:S02]  /*1bd90*/  PRMT R119, R21, 0x7632, R119 ;  /* 0x0000763215777816 */ /* 0x000fe40000000077 */
.L_x_2003:
[----:B------:R-:W-:Y:S05]  /*1bda0*/  BSYNC B1 ;  /* 0x0000000000017941 */ /* 0x000fea0003800000 */
.L_x_2001:
        /* <DEDUP_REMOVED lines=11> */
.L_x_2005:
[----:B------:R-:W-:Y:S01]  /*1be60*/  PRMT R21, R21, 0x5410, R21 ;  /* 0x0000541015157816 */ /* 0x000fe20000000015 */
[----:B------:R-:W-:Y:S01]  /*1be70*/  IMAD.MOV.U32 R88, RZ, RZ, R2 ;  /* 0x000000ffff587224 */ /* 0x000fe200078e0002 */
[----:B------:R-:W-:Y:S01]  /*1be80*/  PRMT R9, R9, 0x5410, R9 ;  /* 0x0000541009097816 */ /* 0x000fe20000000009 */
[--C-:B------:R-:W-:Y:S02]  /*1be90*/  IMAD.MOV.U32 R5, RZ, RZ, R7.reuse ;  /* 0x000000ffff057224 */ /* 0x100fe400078e0007 */
[----:B------:R-:W-:Y:S01]  /*1bea0*/  IMAD.MOV.U32 R2, RZ, RZ, R7 ;  /* 0x000000ffff027224 */ /* 0x000fe200078e0007 */
[----:B------:R-:W-:Y:S02]  /*1beb0*/  PRMT R21, R9, 0x7610, R21 ;  /* 0x0000761009157816 */ /* 0x000fe40000000015 */
.L_x_2006:
[----:B------:R-:W-:Y:S05]  /*1bec0*/  BSYNC B1 ;  /* 0x0000000000017941 */ /* 0x000fea0003800000 */
.L_x_2004:
[----:B------:R-:W-:Y:S02]  /*1bed0*/  IADD3 R6, R6, 0x4, RZ ;  /* 0x0000000406067810 */ /* 0x000fe40007ffe0ff */
[----:B------:R-:W-:Y:S01]  /*1bee0*/  IADD3 R4, R4, 0x2, RZ ;  /* 0x0000000204047810 */ /* 0x000fe20007ffe0ff */
[----:B------:R-:W-:Y:S01]  /*1bef0*/  @!P1 CALL.REL.NOINC `(.L_x_2007) ;  /* 0x0000001000009944 */ /* 0x000fe20003c00000 */
[----:B------:R-:W-:Y:S05]  /*1bf00*/  BRA `(.L_x_2008) ;  /* 0xffffc01000007947 */ /* 0x000fea000383ffff */
.L_x_2007:
[----:B------:R-:W-:Y:S01]  /*1bf10*/  PRMT R21, R9, 0x7632, R21 ;  /* 0x0000763209157816 */ /* 0x000fe20000000015 */
[----:B------:R-:W-:-:S02]  /*1bf20*/  IMAD.MOV.U32 R2, RZ, RZ, R5 ;  /* 0x000000ffff027224 */ /* 0x000fc400078e0005 */
.L_x_1817:
[----:B------:R-:W-:Y:S05]  /*1bf30*/  BSYNC B0 ;  /* 0x0000000000007941 */ /* 0x000fea0003800000 */
.L_x_1816:
        /* <DEDUP_REMOVED lines=149> */
[----:B-----5:R0:W-:Y:S04]  /*1c890*/  STL.64 [R1+0x178], R84 ;  /* 0x0001785401007387 */ /* 0x0201e80000100a00 */
[----:B------:R-:W1:Y:S01]  /*1c8a0*/  S2R R86, SR_LANEID ;  /* 0x0000000000567919 */ /* 0x000e620000000000 */
[----:B------:R-:W-:Y:S05]  /*1c8b0*/  @P0 BRA `(.L_x_2010) ;  /* 0x0000402000000947 */ /* 0x000fea0003800000 */
[----:B0-----:R-:W-:-:S04]  /*1c8c0*/  IMAD.MOV.U32 R4, RZ, RZ, RZ ;  /* 0x000000ffff047224 */ /* 0x001fc800078e00ff */
.L_x_2201:
[C-C-:B------:R-:W-:Y:S02]  /*1c8d0*/  IMAD R3, R4.reuse, 0x4, R1.reuse ;  /* 0x0000000404037824 */ /* 0x140fe400078e0201 */
[----:B------:R-:W-:-:S04]  /*1c8e0*/  IMAD R5, R4, 0x2, R1 ;  /* 0x0000000204057824 */ /* 0x000fc800078e0201 */
        /* <DEDUP_REMOVED lines=20> */
.L_x_2012:
[----:B------:R-:W-:Y:S01]  /*1ca30*/  IMAD.MOV.U32 R3, RZ, RZ, R20 ;  /* 0x000000ffff037224 */ /* 0x000fe200078e0014 */
[C---:B------:R-:W-:Y:S01]  /*1ca40*/  PRMT R5, R98.reuse, 0x7632, R5 ;  /* 0x0000763262057816 */ /* 0x040fe20000000005 */
[----:B------:R-:W-:Y:S01]  /*1ca50*/  IMAD.MOV.U32 R20, RZ, RZ, R27 ;  /* 0x000000ffff147224 */ /* 0x000fe200078e001b */
[----:B------:R-:W-:Y:S02]  /*1ca60*/  PRMT R98, R98, 0x5410, R98 ;  /* 0x0000541062627816 */ /* 0x000fe40000000062 */
.L_x_2013:
[----:B------:R-:W-:Y:S05]  /*1ca70*/  BSYNC B1 ;  /* 0x0000000000017941 */ /* 0x000fea0003800000 */
.L_x_2011:
        /* <DEDUP_REMOVED lines=11> */
.L_x_2015:
[----:B------:R-:W-:Y:S01]  /*1cb30*/  IMAD.MOV.U32 R6, RZ, RZ, R3 ;  /* 0x000000ffff067224 */ /* 0x000fe200078e0003 */
[----:B------:R-:W-:Y:S01]  /*1cb40*/  PRMT R7, R5, 0x7610, R7 ;  /* 0x0000761005077816 */ /* 0x000fe20000000007 */
[----:B------:R-:W-:Y:S01]  /*1cb50*/  IMAD.MOV.U32 R27, RZ, RZ, R26 ;  /* 0x000000ffff1b7224 */ /* 0x000fe200078e001a */
[----:B------:R-:W-:Y:S02]  /*1cb60*/  PRMT R98, R97, 0x7632, R98 ;  /* 0x0000763261627816 */ /* 0x000fe40000000062 */
.L_x_2016:
[----:B------:R-:W-:Y:S05]  /*1cb70*/  BSYNC B1 ;  /* 0x0000000000017941 */ /* 0x000fea0003800000 */
.L_x_2014:
        /* <DEDUP_REMOVED lines=11> */
.L_x_2018:
[----:B------:R-:W-:Y:S01]  /*1cc30*/  IMAD.MOV.U32 R3, RZ, RZ, R6 ;  /* 0x000000ffff037224 */ /* 0x000fe200078e0006 */
[----:B------:R-:W-:Y:S01]  /*1cc40*/  PRMT R5, R5, 0x5410, R7 ;  /* 0x0000541005057816 */ /* 0x000fe20000000007 */
[----:B------:R-:W-:Y:S01]  /*1cc50*/  IMAD.MOV.U32 R26, RZ, RZ, R25 ;  /* 0x000000ffff1a7224 */ /* 0x000fe200078e0019 */
[----:B------:R-:W-:Y:S02]  /*1cc60*/  PRMT R97, R97, 0x5410, R97 ;  /* 0x0000541061617816 */ /* 0x000fe40000000061 */
.L_x_2019:
[----:B------:R-:W-:Y:S05]  /*1cc70*/  BSYNC B1 ;  /* 0x0000000000017941 */ /* 0x000fea0003800000 */
.L_x_2017:
        /* <DEDUP_REMOVED lines=11> */
.L_x_2021:
[----:B------:R-:W-:Y:S01]  /*1cd30*/  IMAD.MOV.U32 R6, RZ, RZ, R3 ;  /* 0x000000ffff067224 */ /* 0x000fe200078e0003 */
[----:B------:R-:W-:Y:S01]  /*1cd40*/  PRMT R7, R7, 0x7610, R5 ;  /* 0x0000761007077816 */ /* 0x000fe20000000005 */
[----:B------:R-:W-:Y:S01]  /*1cd50*/  IMAD.MOV.U32 R25, RZ, RZ, R24 ;  /* 0x000000ffff197224 */ /* 0x000fe200078e0018 */
[----:B------:R-:W-:Y:S02]  /*1cd60*/  PRMT R97, R96, 0x7632, R97 ;  /* 0x0000763260617816 */ /* 0x000fe40000000061 */
.L_x_2022:
[----:B------:R-:W-:Y:S05]  /*1cd70*/  BSYNC B1 ;  /* 0x0000000000017941 */ /* 0x000fea0003800000 */
.L_x_2020:
        /* <DEDUP_REMOVED lines=11> */
.L_x_2024:
[----:B------:R-:W-:Y:S01]  /*1ce30*/  IMAD.MOV.U32 R3, RZ, RZ, R6 ;  /* 0x000000ffff037224 */ /* 0x000fe200078e0006 */
[----:B------:R-:W-:Y:S01]  /*1ce40*/  PRMT R5, R7, 0x7632, R5 ;  /* 0x0000763207057816 */ /* 0x000fe20000000005 */
[----:B------:R-:W-:Y:S01]  /*1ce50*/  IMAD.MOV.U32 R24, RZ, RZ, R31 ;  /* 0x000000ffff187224 */ /* 0x000fe200078e001f */
[----:B------:R-:W-:Y:S02]  /*1ce60*/  PRMT R96, R96, 0x5410, R96 ;  /* 0x0000541060607816 */ /* 0x000fe40000000060 */
.L_x_2025:
[----:B------:R-:W-:Y:S05]  /*1ce70*/  BSYNC B1 ;  /* 0x0000000000017941 */ /* 0x000fea0003800000 */
.L_x_2023:
        /* <DEDUP_REMOVED lines=11> */
.L_x_2027:
[----:B------:R-:W-:Y:S01]  /*1cf30*/  IMAD.MOV.U32 R6, RZ, RZ, R3 ;  /* 0x000000ffff067224 */ /* 0x000fe200078e0003 */
[----:B------:R-:W-:Y:S01]  /*1cf40*/  PRMT R7, R5, 0x7610, R7 ;  /* 0x0000761005077816 */ /* 0x000fe20000000007 */
[----:B------:R-:W-:Y:S01]  /*1cf50*/  IMAD.MOV.U32 R31, RZ, RZ, R30 ;  /* 0x000000ffff1f7224 */ /* 0x000fe200078e001e */
[----:B------:R-:W-:Y:S02]  /*1cf60*/  PRMT R96, R95, 0x7632, R96 ;  /* 0x000076325f607816 */ /* 0x000fe40000000060 */
.L_x_2028:
[----:B------:R-:W-:Y:S05]  /*1cf70*/  BSYNC B1 ;  /* 0x0000000000017941 */ /* 0x000fea0003800000 */
.L_x_2026:
        /* <DEDUP_REMOVED lines=11> */
.L_x_2030:
[----:B------:R-:W-:Y:S01]  /*1d030*/  IMAD.MOV.U32 R3, RZ, RZ, R6 ;  /* 0x000000ffff037224 */ /* 0x000fe200078e0006 */
[----:B------:R-:W-:Y:S01]  /*1d040*/  PRMT R5, R5, 0x5410, R7 ;  /* 0x0000541005057816 */ /* 0x000fe20000000007 */
[----:B------:R-:W-:Y:S01]  /*1d050*/  IMAD.MOV.U32 R30, RZ, RZ, R29 ;  /* 0x000000ffff1e7224 */ /* 0x000fe200078e001d */
[----:B------:R-:W-:Y:S02]  /*1d060*/  PRMT R95, R95, 0x5410, R95 ;  /* 0x000054105f5f7816 */ /* 0x000fe4000000005f */
.L_x_2031:
[----:B------:R-:W-:Y:S05]  /*1d070*/  BSYNC B1 ;  /* 0x0000000000017941 */ /* 0x000fea0003800000 */
.L_x_2029:
        /* <DEDUP_REMOVED lines=11> */
.L_x_2033:
[----:B------:R-:W-:Y:S01]  /*1d130*/  IMAD.MOV.U32 R6, RZ, RZ, R3 ;  /* 0x000000ffff067224 */ /* 0x000fe200078e0003 */
[----:B------:R-:W-:Y:S01]  /*1d140*/  PRMT R7, R7, 0x7610, R5 ;  /* 0x0000761007077816 */ /* 0x000fe20000000005 */
[----:B------:R-:W-:Y:S01]  /*1d150*/  IMAD.MOV.U32 R29, RZ, RZ, R28 ;  /* 0x000000ffff1d7224 */ /* 0x000fe200078e001c */
[----:B------:R-:W-:Y:S02]  /*1d160*/  PRMT R95, R94, 0x7632, R95 ;  /* 0x000076325e5f7816 */ /* 0x000fe4000000005f */
.L_x_2034:
[----:B------:R-:W-:Y:S05]  /*1d170*/  BSYNC B1 ;  /* 0x0000000000017941 */ /* 0x000fea0003800000 */
.L_x_2032:
        /* <DEDUP_REMOVED lines=11> */
.L_x_2036:
[----:B------:R-:W-:Y:S01]  /*1d230*/  IMAD.MOV.U32 R3, RZ, RZ, R6 ;  /* 0x000000ffff037224 */ /* 0x000fe200078e0006 */
[----:B------:R-:W-:Y:S01]  /*1d240*/  PRMT R5, R7, 0x7632, R5 ;  /* 0x0000763207057816 */ /* 0x000fe20000000005 */
[----:B------:R-:W-:Y:S01]  /*1d250*/  IMAD.MOV.U32 R28, RZ, RZ, R35 ;  /* 0x000000ffff1c7224 */ /* 0x000fe200078e0023 */
[----:B------:R-:W-:Y:S02]  /*1d260*/  PRMT R94, R94, 0x5410, R94 ;  /* 0x000054105e5e7816 */ /* 0x000fe4000000005e */
.L_x_2037:
[----:B------:R-:W-:Y:S05]  /*1d270*/  BSYNC B1 ;  /* 0x0000000000017941 */ /* 0x000fea0003800000 */
.L_x_2035:
        /* <DEDUP_REMOVED lines=11> */
.L_x_2039:
[----:B------:R-:W-:Y:S01]  /*1d330*/  IMAD.MOV.U32 R6, RZ, RZ, R3 ;  /* 0x000000ffff067224 */ /* 0x000fe200078e0003 */
[----:B------:R-:W-:Y:S01]  /*1d340*/  PRMT R7, R5, 0x7610, R7 ;  /* 0x0000761005077816 */ /* 0x000fe20000000007 */
[----:B------:R-:W-:Y:S01]  /*1d350*/  IMAD.MOV.U32 R35, RZ, RZ, R34 ;  /* 0x000000ffff237224 */ /* 0x000fe200078e0022 */
[----:B------:R-:W-:Y:S02]  /*1d360*/  PRMT R94, R93, 0x7632, R94 ;  /* 0x000076325d5e7816 */ /* 0x000fe4000000005e */
.L_x_2040:
[----:B------:R-:W-:Y:S05]  /*1d370*/  BSYNC B1 ;  /* 0x0000000000017941 */ /* 0x000fea0003800000 */
.L_x_2038:
        /* <DEDUP_REMOVED lines=11> */
.L_x_2042:
[----:B------:R-:W-:Y:S01]  /*1d430*/  IMAD.MOV.U32 R3, RZ, RZ, R6 ;  /* 0x000000ffff037224 */ /* 0x000fe200078e0006 */
[----:B------:R-:W-:Y:S01]  /*1d440*/  PRMT R5, R5, 0x5410, R7 ;  /* 0x0000541005057816 */ /* 0x000fe20000000007 */
[----:B------:R-:W-:Y:S01]  /*1d450*/  IMAD.MOV.U32 R34, RZ, RZ, R33 ;  /* 0x000000ffff227224 */ /* 0x000fe200078e0021 */
[----:B------:R-:W-:Y:S02]  /*1d460*/  PRMT R93, R93, 0x5410, R93 ;  /* 0x000054105d5d7816 */ /* 0x000fe4000000005d */
.L_x_2043:
[----:B------:R-:W-:Y:S05]  /*1d470*/  BSYNC B1 ;  /* 0x0000000000017941 */ /* 0x000fea0003800000 */
.L_x_2041:
        /* <DEDUP_REMOVED lines=11> */
.L_x_2045:
[----:B------:R-:W-:Y:S01]  /*1d530*/  IMAD.MOV.U32 R6, RZ, RZ, R3 ;  /* 0x000000ffff067224 */ /* 0x000fe200078e0003 */
[----:B------:R-:W-:Y:S01]  /*1d540*/  PRMT R5, R5, 0x7632, R5 ;  /* 0x0000763205057816 */ /* 0x000fe20000000005 */
[----:B------:R-:W-:Y:S01]  /*1d550*/  IMAD.MOV.U32 R33, RZ, RZ, R32 ;  /* 0x000000ffff217224 */ /* 0x000fe200078e0020 */
[----:B------:R-:W-:Y:S02]  /*1d560*/  PRMT R93, R92, 0x7610, R93 ;  /* 0x000076105c5d7816 */ /* 0x000fe4000000005d */
.L_x_2046:
[----:B------:R-:W-:Y:S05]  /*1d570*/  BSYNC B1 ;  /* 0x0000000000017941 */ /* 0x000fea0003800000 */
.L_x_2044:
        /* <DEDUP_REMOVED lines=11> */
.L_x_2048:
[----:B------:R-:W-:Y:S01]  /*1d630*/  IMAD.MOV.U32 R3, RZ, RZ, R6 ;  /* 0x000000ffff037224 */ /* 0x000fe200078e0006 */
[----:B------:R-:W-:Y:S01]  /*1d640*/  PRMT R7, R5, 0x7610, R7 ;  /* 0x0000761005077816 */ /* 0x000fe20000000007 */
[----:B------:R-:W-:Y:S01]  /*1d650*/  IMAD.MOV.U32 R32, RZ, RZ, R39 ;  /* 0x000000ffff207224 */ /* 0x000fe200078e0027 */
[----:B------:R-:W-:Y:S02]  /*1d660*/  PRMT R92, R91, 0x7610, R92 ;  /* 0x000076105b5c7816 */ /* 0x000fe4000000005c */
.L_x_2049:
[----:B------:R-:W-:Y:S05]  /*1d670*/  BSYNC B1 ;  /* 0x0000000000017941 */ /* 0x000fea0003800000 */
.L_x_2047:
        /* <DEDUP_REMOVED lines=11> */
.L_x_2051:
[----:B------:R-:W-:Y:S01]  /*1d730*/  IMAD.MOV.U32 R6, RZ, RZ, R3 ;  /* 0x000000ffff067224 */ /* 0x000fe200078e0003 */
[----:B------:R-:W-:Y:S01]  /*1d740*/  PRMT R5, R5, 0x5410, R7 ;  /* 0x0000541005057816 */ /* 0x000fe20000000007 */
[----:B------:R-:W-:Y:S01]  /*1d750*/  IMAD.MOV.U32 R39, RZ, RZ, R38 ;  /* 0x000000ffff277224 */ /* 0x000fe200078e0026 */
[----:B------:R-:W-:Y:S02]  /*1d760*/  PRMT R91, R91, 0x7632, R91 ;  /* 0x000076325b5b7816 */ /* 0x000fe4000000005b */
.L_x_2052:
[----:B------:R-:W-:Y:S05]  /*1d770*/  BSYNC B1 ;  /* 0x0000000000017941 */ /* 0x000fea0003800000 */
.L_x_2050:
        /* <DEDUP_REMOVED lines=11> */
.L_x_2054:
[----:B------:R-:W-:Y:S01]  /*1d830*/  IMAD.MOV.U32 R3, RZ, RZ, R6 ;  /* 0x000000ffff037224 */ /* 0x000fe200078e0006 */
[----:B------:R-:W-:Y:S01]  /*1d840*/  PRMT R7, R7, 0x7610, R5 ;  /* 0x0000761007077816 */ /* 0x000fe20000000005 */
[----:B------:R-:W-:Y:S01]  /*1d850*/  IMAD.MOV.U32 R38, RZ, RZ, R37 ;  /* 0x000000ffff267224 */ /* 0x000fe200078e0025 */
[----:B------:R-:W-:Y:S02]  /*1d860*/  PRMT R91, R91, 0x5410, R90 ;  /* 0x000054105b5b7816 */ /* 0x000fe4000000005a */
.L_x_2055:
[----:B------:R-:W-:Y:S05]  /*1d870*/  BSYNC B1 ;  /* 0x0000000000017941 */ /* 0x000fea0003800000 */
.L_x_2053:
        /* <DEDUP_REMOVED lines=11> */
.L_x_2057:
[----:B------:R-:W-:Y:S01]  /*1d930*/  IMAD.MOV.U32 R6, RZ, RZ, R3 ;  /* 0x000000ffff067224 */ /* 0x000fe200078e0003 */
[----:B------:R-:W-:Y:S01]  /*1d940*/  PRMT R5, R5, 0x7610, R7 ;  /* 0x0000761005057816 */ /* 0x000fe20000000007 */
[----:B------:R-:W-:Y:S01]  /*1d950*/  IMAD.MOV.U32 R37, RZ, RZ, R36 ;  /* 0x000000ffff257224 */ /* 0x000fe200078e0024 */
[----:B------:R-:W-:Y:S02]  /*1d960*/  PRMT R90, R90, 0x7632, R90 ;  /* 0x000076325a5a7816 */ /* 0x000fe4000000005a */
.L_x_2058:
[----:B------:R-:W-:Y:S05]  /*1d970*/  BSYNC B1 ;  /* 0x0000000000017941 */ /* 0x000fea0003800000 */
.L_x_2056:
        /* <DEDUP_REMOVED lines=11> */
.L_x_2060:
[----:B------:R-:W-:Y:S01]  /*1da30*/  IMAD.MOV.U32 R3, RZ, RZ, R6 ;  /* 0x000000ffff037224 */ /* 0x000fe200078e0006 */
[----:B------:R-:W-:Y:S01]  /*1da40*/  PRMT R7, R7, 0x7610, R5 ;  /* 0x0000761007077816 */ /* 0x000fe20000000005 */
[----:B------:R-:W-:Y:S01]  /*1da50*/  IMAD.MOV.U32 R36, RZ, RZ, R43 ;  /* 0x000000ffff247224 */ /* 0x000fe200078e002b */
[----:B------:R-:W-:Y:S02]  /*1da60*/  PRMT R90, R90, 0x5410, R0 ;  /* 0x000054105a5a7816 */ /* 0x000fe40000000000 */
.L_x_2061:
[----:B------:R-:W-:Y:S05]  /*1da70*/  BSYNC B1 ;  /* 0x0000000000017941 */ /* 0x000fea0003800000 */
.L_x_2059:
        /* <DEDUP_REMOVED lines=11> */
.L_x_2063:
[----:B------:R-:W-:Y:S01]  /*1db30*/  IMAD.MOV.U32 R6, RZ, RZ, R3 ;  /* 0x000000ffff067224 */ /* 0x000fe200078e0003 */
[----:B------:R-:W-:Y:S01]  /*1db40*/  PRMT R5, R5, 0x7610, R7 ;  /* 0x0000761005057816 */ /* 0x000fe20000000007 */
[----:B------:R-:W-:Y:S01]  /*1db50*/  IMAD.MOV.U32 R43, RZ, RZ, R42 ;  /* 0x000000ffff2b7224 */ /* 0x000fe200078e002a */
[----:B------:R-:W-:Y:S02]  /*1db60*/  PRMT R0, R0, 0x7632, R0 ;  /* 0x0000763200007816 */ /* 0x000fe40000000000 */
.L_x_2064:
[----:B------:R-:W-:Y:S05]  /*1db70*/  BSYNC B1 ;  /* 0x0000000000017941 */ /* 0x000fea0003800000 */
.L_x_2062:
        /* <DEDUP_REMOVED lines=11> */
.L_x_2066:
[----:B------:R-:W-:Y:S01]  /*1dc30*/  IMAD.MOV.U32 R3, RZ, RZ, R6 ;  /* 0x000000ffff037224 */ /* 0x000fe200078e0006 */
[----:B------:R-:W-:Y:S01]  /*1dc40*/  PRMT R5, R5, 0x7632, R5 ;  /* 0x0000763205057816 */ /* 0x000fe20000000005 */
[----:B------:R-:W-:Y:S01]  /*1dc50*/  IMAD.MOV.U32 R42, RZ, RZ, R41 ;  /* 0x000000ffff2a7224 */ /* 0x000fe200078e0029 */
[----:B------:R-:W-:Y:S02]  /*1dc60*/  PRMT R0, R0, 0x7610, R92 ;  /* 0x0000761000007816 */ /* 0x000fe4000000005c */
.L_x_2067:
[----:B------:R-:W-:Y:S05]  /*1dc70*/  BSYNC B1 ;  /* 0x0000000000017941 */ /* 0x000fea0003800000 */
.L_x_2065:
        /* <DEDUP_REMOVED lines=11> */
.L_x_2069:
[----:B------:R-:W-:Y:S01]  /*1dd30*/  IMAD.MOV.U32 R6, RZ, RZ, R3 ;  /* 0x000000ffff067224 */ /* 0x000fe200078e0003 */
[----:B------:R-:W-:Y:S01]  /*1dd40*/  PRMT R7, R5, 0x7610, R7 ;  /* 0x0000761005077816 */ /* 0x000fe20000000007 */
[----:B------:R-:W-:Y:S01]  /*1dd50*/  IMAD.MOV.U32 R41, RZ, RZ, R40 ;  /* 0x000000ffff297224 */ /* 0x000fe200078e0028 */
[----:B------:R-:W-:Y:S02]  /*1dd60*/  PRMT R92, R92, 0x7610, R99 ;  /* 0x000076105c5c7816 */ /* 0x000fe40000000063 */
.L_x_2070:
[----:B------:R-:W-:Y:S05]  /*1dd70*/  BSYNC B1 ;  /* 0x0000000000017941 */ /* 0x000fea0003800000 */
.L_x_2068:
        /* <DEDUP_REMOVED lines=11> */
.L_x_2072:
[----:B------:R-:W-:Y:S01]  /*1de30*/  IMAD.MOV.U32 R3, RZ, RZ, R6 ;  /* 0x000000ffff037224 */ /* 0x000fe200078e0006 */
[----:B------:R-:W-:Y:S01]  /*1de40*/  PRMT R5, R5, 0x5410, R7 ;  /* 0x0000541005057816 */ /* 0x000fe20000000007 */
[----:B------:R-:W-:Y:S01]  /*1de50*/  IMAD.MOV.U32 R40, RZ, RZ, R47 ;  /* 0x000000ffff287224 */ /* 0x000fe200078e002f */
[----:B------:R-:W-:Y:S02]  /*1de60*/  PRMT R99, R99, 0x5410, R99 ;  /* 0x0000541063637816 */ /* 0x000fe40000000063 */
.L_x_2073:
[----:B------:R-:W-:Y:S05]  /*1de70*/  BSYNC B1 ;  /* 0x0000000000017941 */ /* 0x000fea0003800000 */
.L_x_2071:
        /* <DEDUP_REMOVED lines=11> */
.L_x_2075:
[----:B------:R-:W-:Y:S01]  /*1df30*/  IMAD.MOV.U32 R6, RZ, RZ, R3 ;  /* 0x000000ffff067224 */ /* 0x000fe200078e0003 */
[----:B------:R-:W-:Y:S01]  /*1df40*/  PRMT R7, R7, 0x7610, R5 ;  /* 0x0000761007077816 */ /* 0x000fe20000000005 */
[----:B------:R-:W-:Y:S01]  /*1df50*/  IMAD.MOV.U32 R47, RZ, RZ, R46 ;  /* 0x000000ffff2f7224 */ /* 0x000fe200078e002e */
[----:B------:R-:W-:Y:S02]  /*1df60*/  PRMT R99, R100, 0x7632, R99 ;  /* 0x0000763264637816 */ /* 0x000fe40000000063 */
.L_x_2076:
[----:B------:R-:W-:Y:S05]  /*1df70*/  BSYNC B1 ;  /* 0x0000000000017941 */ /* 0x000fea0003800000 */
.L_x_2074:
        /* <DEDUP_REMOVED lines=11> */
.L_x_2078:
[----:B------:R-:W-:Y:S01]  /*1e030*/  IMAD.MOV.U32 R3, RZ, RZ, R6 ;  /* 0x000000ffff037224 */ /* 0x000fe200078e0006 */
[----:B------:R-:W-:Y:S01]  /*1e040*/  PRMT R5, R7, 0x7632, R5 ;  /* 0x0000763207057816 */ /* 0x000fe20000000005 */
[----:B------:R-:W-:Y:S01]  /*1e050*/  IMAD.MOV.U32 R46, RZ, RZ, R45 ;  /* 0x000000ffff2e7224 */ /* 0x000fe200078e002d */
[----:B------:R-:W-:Y:S02]  /*1e060*/  PRMT R100, R100, 0x5410, R100 ;  /* 0x0000541064647816 */ /* 0x000fe40000000064 */
.L_x_2079:
[----:B------:R-:W-:Y:S05]  /*1e070*/  BSYNC B1 ;  /* 0x0000000000017941 */ /* 0x000fea0003800000 */
.L_x_2077:
        /* <DEDUP_REMOVED lines=11> */
.L_x_2081:
[----:B------:R-:W-:Y:S01]  /*1e130*/  IMAD.MOV.U32 R6, RZ, RZ, R3 ;  /* 0x000000ffff067224 */ /* 0x000fe200078e0003 */
[----:B------:R-:W-:Y:S01]  /*1e140*/  PRMT R7, R5, 0x7610, R7 ;  /* 0x0000761005077816 */ /* 0x000fe20000000007 */
[----:B------:R-:W-:Y:S01]  /*1e150*/  IMAD.MOV.U32 R45, RZ, RZ, R44 ;  /* 0x000000ffff2d7224 */ /* 0x000fe200078e002c */
[----:B------:R-:W-:Y:S02]  /*1e160*/  PRMT R100, R101, 0x7632, R100 ;  /* 0x0000763265647816 */ /* 0x000fe40000000064 */
.L_x_2082:
[----:B------:R-:W-:Y:S05]  /*1e170*/  BSYNC B1 ;  /* 0x0000000000017941 */ /* 0x000fea0003800000 */
.L_x_2080:
        /* <DEDUP_REMOVED lines=11> */
.L_x_2084:
[----:B------:R-:W-:Y:S01]  /*1e230*/  IMAD.MOV.U32 R3, RZ, RZ, R6 ;  /* 0x000000ffff037224 */ /* 0x000fe200078e0006 */
[----:B------:R-:W-:Y:S01]  /*1e240*/  PRMT R5, R5, 0x5410, R7 ;  /* 0x0000541005057816 */ /* 0x000fe20000000007 */
[----:B------:R-:W-:Y:S01]  /*1e250*/  IMAD.MOV.U32 R44, RZ, RZ, R51 ;  /* 0x000000ffff2c7224 */ /* 0x000fe200078e0033 */
[----:B------:R-:W-:Y:S02]  /*1e260*/  PRMT R101, R101, 0x5410, R101 ;  /* 0x0000541065657816 */ /* 0x000fe40000000065 */
.L_x_2085:
[----:B------:R-:W-:Y:S05]  /*1e270*/  BSYNC B1 ;  /* 0x0000000000017941 */ /* 0x000fea0003800000 */
.L_x_2083:
        /* <DEDUP_REMOVED lines=11> */
.L_x_2087:
[----:B------:R-:W-:Y:S01]  /*1e330*/  IMAD.MOV.U32 R6, RZ, RZ, R3 ;  /* 0x000000ffff067224 */ /* 0x000fe200078e0003 */
[----:B------:R-:W-:Y:S01]  /*1e340*/  PRMT R7, R7, 0x7610, R5 ;  /* 0x0000761007077816 */ /* 0x000fe20000000005 */
[----:B------:R-:W-:Y:S01]  /*1e350*/  IMAD.MOV.U32 R51, RZ, RZ, R50 ;  /* 0x000000ffff337224 */ /* 0x000fe200078e0032 */
[----:B------:R-:W-:Y:S02]  /*1e360*/  PRMT R101, R102, 0x7632, R101 ;  /* 0x0000763266657816 */ /* 0x000fe40000000065 */
.L_x_2088:
[----:B------:R-:W-:Y:S05]  /*1e370*/  BSYNC B1 ;  /* 0x0000000000017941 */ /* 0x000fea0003800000 */
.L_x_2086:
        /* <DEDUP_REMOVED lines=11> */
.L_x_2090:
[----:B------:R-:W-:Y:S01]  /*1e430*/  IMAD.MOV.U32 R3, RZ, RZ, R6 ;  /* 0x000000ffff037224 */ /* 0x000fe200078e0006 */
[----:B------:R-:W-:Y:S01]  /*1e440*/  PRMT R5, R7, 0x7632, R5 ;  /* 0x0000763207057816 */ /* 0x000fe20000000005 */
[----:B------:R-:W-:Y:S01]  /*1e450*/  IMAD.MOV.U32 R50, RZ, RZ, R49 ;  /* 0x000000ffff327224 */ /* 0x000fe200078e0031 */
[----:B------:R-:W-:Y:S02]  /*1e460*/  PRMT R102, R102, 0x5410, R102 ;  /* 0x0000541066667816 */ /* 0x000fe40000000066 */
.L_x_2091:
[----:B------:R-:W-:Y:S05]  /*1e470*/  BSYNC B1 ;  /* 0x0000000000017941 */ /* 0x000fea0003800000 */
.L_x_2089:
        /* <DEDUP_REMOVED lines=11> */
.L_x_2093:
[----:B------:R-:W-:Y:S01]  /*1e530*/  IMAD.MOV.U32 R6, RZ, RZ, R3 ;  /* 0x000000ffff067224 */ /* 0x000fe200078e0003 */
[----:B------:R-:W-:Y:S01]  /*1e540*/  PRMT R7, R5, 0x7610, R7 ;  /* 0x0000761005077816 */ /* 0x000fe20000000007 */
[----:B------:R-:W-:Y:S01]  /*1e550*/  IMAD.MOV.U32 R49, RZ, RZ, R48 ;  /* 0x000000ffff317224 */ /* 0x000fe200078e0030 */
[----:B------:R-:W-:Y:S02]  /*1e560*/  PRMT R102, R103, 0x7632, R102 ;  /* 0x0000763267667816 */ /* 0x000fe40000000066 */
.L_x_2094:
[----:B------:R-:W-:Y:S05]  /*1e570*/  BSYNC B1 ;  /* 0x0000000000017941 */ /* 0x000fea0003800000 */
.L_x_2092:
        /* <DEDUP_REMOVED lines=11> */
.L_x_2096:
[----:B------:R-:W-:Y:S01]  /*1e630*/  IMAD.MOV.U32 R3, RZ, RZ, R6 ;  /* 0x000000ffff037224 */ /* 0x000fe200078e0006 */
[----:B------:R-:W-:Y:S01]  /*1e640*/  PRMT R5, R5, 0x5410, R7 ;  /* 0x0000541005057816 */ /* 0x000fe20000000007 */
[----:B------:R-:W-:Y:S01]  /*1e650*/  IMAD.MOV.U32 R48, RZ, RZ, R55 ;  /* 0x000000ffff307224 */ /* 0x000fe200078e0037 */
[----:B------:R-:W-:Y:S02]  /*1e660*/  PRMT R103, R103, 0x5410, R103 ;  /* 0x0000541067677816 */ /* 0x000fe40000000067 */
.L_x_2097:
[----:B------:R-:W-:Y:S05]  /*1e670*/  BSYNC B1 ;  /* 0x0000000000017941 */ /* 0x000fea0003800000 */
.L_x_2095:
        /* <DEDUP_REMOVED lines=11> */
.L_x_2099:
[----:B------:R-:W-:Y:S01]  /*1e730*/  IMAD.MOV.U32 R6, RZ, RZ, R3 ;  /* 0x000000ffff067224 */ /* 0x000fe200078e0003 */
[----:B------:R-:W-:Y:S01]  /*1e740*/  PRMT R7, R7, 0x7610, R5 ;  /* 0x0000761007077816 */ /* 0x000fe20000000005 */
[----:B------:R-:W-:Y:S01]  /*1e750*/  IMAD.MOV.U32 R55, RZ, RZ, R54 ;  /* 0x000000ffff377224 */ /* 0x000fe200078e0036 */
[----:B------:R-:W-:Y:S02]  /*1e760*/  PRMT R103, R104, 0x7632, R103 ;  /* 0x0000763268677816 */ /* 0x000fe40000000067 */
.L_x_2100:
[----:B------:R-:W-:Y:S05]  /*1e770*/  BSYNC B1 ;  /* 0x0000000000017941 */ /* 0x000fea0003800000 */
.L_x_2098:
        /* <DEDUP_REMOVED lines=11> */
.L_x_2102:
[----:B------:R-:W-:Y:S01]  /*1e830*/  IMAD.MOV.U32 R3, RZ, RZ, R6 ;  /* 0x000000ffff037224 */ /* 0x000fe200078e0006 */
[----:B------:R-:W-:Y:S01]  /*1e840*/  PRMT R5, R7, 0x7632, R5 ;  /* 0x0000763207057816 */ /* 0x000fe20000000005 */
[----:B------:R-:W-:Y:S01]  /*1e850*/  IMAD.MOV.U32 R54, RZ, RZ, R53 ;  /* 0x000000ffff367224 */ /* 0x000fe200078e0035 */
[----:B------:R-:W-:Y:S02]  /*1e860*/  PRMT R104, R104, 0x5410, R104 ;  /* 0x0000541068687816 */ /* 0x000fe40000000068 */
.L_x_2103:
[----:B------:R-:W-:Y:S05]  /*1e870*/  BSYNC B1 ;  /* 0x0000000000017941 */ /* 0x000fea0003800000 */
.L_x_2101:
        /* <DEDUP_REMOVED lines=11> */
.L_x_2105:
[----:B------:R-:W-:Y:S01]  /*1e930*/  IMAD.MOV.U32 R6, RZ, RZ, R3 ;  /* 0x000000ffff067224 */ /* 0x000fe200078e0003 */
[----:B------:R-:W-:Y:S01]  /*1e940*/  PRMT R7, R5, 0x7610, R7 ;  /* 0x0000761005077816 */ /* 0x000fe20000000007 */
[----:B------:R-:W-:Y:S01]  /*1e950*/  IMAD.MOV.U32 R53, RZ, RZ, R52 ;  /* 0x000000ffff357224 */ /* 0x000fe200078e0034 */
[----:B------:R-:W-:Y:S02]  /*1e960*/  PRMT R104, R105, 0x7632, R104 ;  /* 0x0000763269687816 */ /* 0x000fe40000000068 */
.L_x_2106:
[----:B------:R-:W-:Y:S05]  /*1e970*/  BSYNC B1 ;  /* 0x0000000000017941 */ /* 0x000fea0003800000 */
.L_x_2104:
        /* <DEDUP_REMOVED lines=11> */
.L_x_2108:
[----:B------:R-:W-:Y:S01]  /*1ea30*/  IMAD.MOV.U32 R3, RZ, RZ, R6 ;  /* 0x000000ffff037224 */ /* 0x000fe200078e0006 */
[----:B------:R-:W-:Y:S01]  /*1ea40*/  PRMT R5, R5, 0x5410, R7 ;  /* 0x0000541005057816 */ /* 0x000fe20000000007 */
[----:B------:R-:W-:Y:S01]  /*1ea50*/  IMAD.MOV.U32 R52, RZ, RZ, R59 ;  /* 0x000000ffff347224 */ /* 0x000fe200078e003b */
[----:B------:R-:W-:Y:S02]  /*1ea60*/  PRMT R105, R105, 0x5410, R105 ;  /* 0x0000541069697816 */ /* 0x000fe40000000069 */
.L_x_2109:
[----:B------:R-:W-:Y:S05]  /*1ea70*/  BSYNC B1 ;  /* 0x0000000000017941 */ /* 0x000fea0003800000 */
.L_x_2107:
        /* <DEDUP_REMOVED lines=11> */
.L_x_2111:
[----:B------:R-:W-:Y:S01]  /*1eb30*/  IMAD.MOV.U32 R6, RZ, RZ, R3 ;  /* 0x000000ffff067224 */ /* 0x000fe200078e0003 */
[----:B------:R-:W-:Y:S01]  /*1eb40*/  PRMT R7, R7, 0x7610, R5 ;  /* 0x0000761007077816 */ /* 0x000fe20000000005 */
[----:B------:R-:W-:Y:S01]  /*1eb50*/  IMAD.MOV.U32 R59, RZ, RZ, R58 ;  /* 0x000000ffff3b7224 */ /* 0x000fe200078e003a */
[----:B------:R-:W-:Y:S02]  /*1eb60*/  PRMT R105, R106, 0x7632, R105 ;  /* 0x000076326a697816 */ /* 0x000fe40000000069 */
.L_x_2112:
[----:B------:R-:W-:Y:S05]  /*1eb70*/  BSYNC B1 ;  /* 0x0000000000017941 */ /* 0x000fea0003800000 */
.L_x_2110:
        /* <DEDUP_REMOVED lines=11> */
.L_x_2114:
[----:B------:R-:W-:Y:S01]  /*1ec30*/  IMAD.MOV.U32 R3, RZ, RZ, R6 ;  /* 0x000000ffff037224 */ /* 0x000fe200078e0006 */
[----:B------:R-:W-:Y:S01]  /*1ec40*/  PRMT R5, R7, 0x7632, R5 ;  /* 0x0000763207057816 */ /* 0x000fe20000000005 */
[----:B------:R-:W-:Y:S01]  /*1ec50*/  IMAD.MOV.U32 R58, RZ, RZ, R57 ;  /* 0x000000ffff3a7224 */ /* 0x000fe200078e0039 */
[----:B------:R-:W-:Y:S02]  /*1ec60*/  PRMT R106, R106, 0x5410, R106 ;  /* 0x000054106a6a7816 */ /* 0x000fe4000000006a */
.L_x_2115:
[----:B------:R-:W-:Y:S05]  /*1ec70*/  BSYNC B1 ;  /* 0x0000000000017941 */ /* 0x000fea0003800000 */
.L_x_2113:
        /* <DEDUP_REMOVED lines=11> */
.L_x_2117:
[----:B------:R-:W-:Y:S01]  /*1ed30*/  IMAD.MOV.U32 R6, RZ, RZ, R3 ;  /* 0x000000ffff067224 */ /* 0x000fe200078e0003 */
[----:B------:R-:W-:Y:S01]  /*1ed40*/  PRMT R7, R5, 0x7610, R7 ;  /* 0x0000761005077816 */ /* 0x000fe20000000007 */
[----:B------:R-:W-:Y:S01]  /*1ed50*/  IMAD.MOV.U32 R57, RZ, RZ, R56 ;  /* 0x000000ffff397224 */ /* 0x000fe200078e0038 */
[----:B------:R-:W-:Y:S02]  /*1ed60*/  PRMT R106, R107, 0x7632, R106 ;  /* 0x000076326b6a7816 */ /* 0x000fe4000000006a */
.L_x_2118:
[----:B------:R-:W-:Y:S05]  /*1ed70*/  BSYNC B1 ;  /* 0x0000000000017941 */ /* 0x000fea0003800000 */
.L_x_2116:
        /* <DEDUP_REMOVED lines=11> */
.L_x_2120:
[----:B------:R-:W-:Y:S01]  /*1ee30*/  IMAD.MOV.U32 R3, RZ, RZ, R6 ;  /* 0x000000ffff037224 */ /* 0x000fe200078e0006 */
[----:B------:R-:W-:Y:S01]  /*1ee40*/  PRMT R5, R5, 0x5410, R7 ;  /* 0x0000541005057816 */ /* 0x000fe20000000007 */
[----:B------:R-:W-:Y:S01]  /*1ee50*/  IMAD.MOV.U32 R56, RZ, RZ, R63 ;  /* 0x000000ffff387224 */ /* 0x000fe200078e003f */
[----:B------:R-:W-:Y:S02]  /*1ee60*/  PRMT R107, R107, 0x5410, R107 ;  /* 0x000054106b6b7816 */ /* 0x000fe4000000006b */
.L_x_2121:
[----:B------:R-:W-:Y:S05]  /*1ee70*/  BSYNC B1 ;  /* 0x0000000000017941 */ /* 0x000fea0003800000 */
.L_x_2119:
        /* <DEDUP_REMOVED lines=11> */
.L_x_2123:
[----:B------:R-:W-:Y:S01]  /*1ef30*/  IMAD.MOV.U32 R6, RZ, RZ, R3 ;  /* 0x000000ffff067224 */ /* 0x000fe200078e0003 */
[----:B------:R-:W-:Y:S01]  /*1ef40*/  PRMT R7, R7, 0x7610, R5 ;  /* 0x0000761007077816 */ /* 0x000fe20000000005 */
[----:B------:R-:W-:Y:S01]  /*1ef50*/  IMAD.MOV.U32 R63, RZ, RZ, R62 ;  /* 0x000000ffff3f7224 */ /* 0x000fe200078e003e */
[----:B------:R-:W-:Y:S02]  /*1ef60*/  PRMT R107, R108, 0x7632, R107 ;  /* 0x000076326c6b7816 */ /* 0x000fe4000000006b */
.L_x_2124:
[----:B------:R-:W-:Y:S05]  /*1ef70*/  BSYNC B1 ;  /* 0x0000000000017941 */ /* 0x000fea0003800000 */
.L_x_2122:
        /* <DEDUP_REMOVED lines=11> */
.L_x_2126:
[----:B------:R-:W-:Y:S01]  /*1f030*/  IMAD.MOV.U32 R3, RZ, RZ, R6 ;  /* 0x000000ffff037224 */ /* 0x000fe200078e0006 */
[----:B------:R-:W-:Y:S01]  /*1f040*/  PRMT R5, R7, 0x7632, R5 ;  /* 0x0000763207057816 */ /* 0x000fe20000000005 */
[----:B------:R-:W-:Y:S01]  /*1f050*/  IMAD.MOV.U32 R62, RZ, RZ, R61 ;  /* 0x000000ffff3e7224 */ /* 0x000fe200078e003d */
[----:B------:R-:W-:Y:S02]  /*1f060*/  PRMT R108, R108, 0x5410, R108 ;  /* 0x000054106c6c7816 */ /* 0x000fe4000000006c */
.L_x_2127:
[----:B------:R-:W-:Y:S05]  /*1f070*/  BSYNC B1 ;  /* 0x0000000000017941 */ /* 0x000fea0003800000 */
.L_x_2125:
        /* <DEDUP_REMOVED lines=11> */
.L_x_2129:
[----:B------:R-:W-:Y:S01]  /*1f130*/  IMAD.MOV.U32 R6, RZ, RZ, R3 ;  /* 0x000000ffff067224 */ /* 0x000fe200078e0003 */
[----:B------:R-:W-:Y:S01]  /*1f140*/  PRMT R7, R5, 0x7610, R7 ;  /* 0x0000761005077816 */ /* 0x000fe20000000007 */
[----:B------:R-:W-:Y:S01]  /*1f150*/  IMAD.MOV.U32 R61, RZ, RZ, R60 ;  /* 0x000000ffff3d7224 */ /* 0x000fe200078e003c */
[----:B------:R-:W-:Y:S02]  /*1f160*/  PRMT R108, R109, 0x7632, R108 ;  /* 0x000076326d6c7816 */ /* 0x000fe4000000006c */
.L_x_2130:
[----:B------:R-:W-:Y:S05]  /*1f170*/  BSYNC B1 ;  /* 0x0000000000017941 */ /* 0x000fea0003800000 */
.L_x_2128:
        /* <DEDUP_REMOVED lines=11> */
.L_x_2132:
[----:B------:R-:W-:Y:S01]  /*1f230*/  IMAD.MOV.U32 R3, RZ, RZ, R6 ;  /* 0x000000ffff037224 */ /* 0x000fe200078e0006 */
[----:B------:R-:W-:Y:S01]  /*1f240*/  PRMT R5, R5, 0x5410, R7 ;  /* 0x0000541005057816 */ /* 0x000fe20000000007 */
[----:B------:R-:W-:Y:S01]  /*1f250*/  IMAD.MOV.U32 R60, RZ, RZ, R67 ;  /* 0x000000ffff3c7224 */ /* 0x000fe200078e0043 */
[----:B------:R-:W-:Y:S02]  /*1f260*/  PRMT R109, R109, 0x5410, R109 ;  /* 0x000054106d6d7816 */ /* 0x000fe4000000006d */
.L_x_2133:
[----:B------:R-:W-:Y:S05]  /*1f270*/  BSYNC B1 ;  /* 0x0000000000017941 */ /* 0x000fea0003800000 */
.L_x_2131:
        /* <DEDUP_REMOVED lines=11> */
.L_x_2135:
[----:B------:R-:W-:Y:S01]  /*1f330*/  IMAD.MOV.U32 R6, RZ, RZ, R3 ;  /* 0x000000ffff067224 */ /* 0x000fe200078e0003 */
[----:B------:R-:W-:Y:S01]  /*1f340*/  PRMT R7, R7, 0x7610, R5 ;  /* 0x0000761007077816 */ /* 0x000fe20000000005 */
[----:B------:R-:W-:Y:S01]  /*1f350*/  IMAD.MOV.U32 R67, RZ, RZ, R66 ;  /* 0x000000ffff437224 */ /* 0x000fe200078e0042 */
[----:B------:R-:W-:Y:S02]  /*1f360*/  PRMT R109, R110, 0x7632, R109 ;  /* 0x000076326e6d7816 */ /* 0x000fe4000000006d */
.L_x_2136:
[----:B------:R-:W-:Y:S05]  /*1f370*/  BSYNC B1 ;  /* 0x0000000000017941 */ /* 0x000fea0003800000 */
.L_x_2134:
        /* <DEDUP_REMOVED lines=11> */
.L_x_2138:
[----:B------:R-:W-:Y:S01]  /*1f430*/  IMAD.MOV.U32 R3, RZ, RZ, R6 ;  /* 0x000000ffff037224 */ /* 0x000fe200078e0006 */
[----:B------:R-:W-:Y:S01]  /*1f440*/  PRMT R5, R7, 0x7632, R5 ;  /* 0x0000763207057816 */ /* 0x000fe20000000005 */
[----:B------:R-:W-:Y:S01]  /*1f450*/  IMAD.MOV.U32 R66, RZ, RZ, R65 ;  /* 0x000000ffff427224 */ /* 0x000fe200078e0041 */
[----:B------:R-:W-:Y:S02]  /*1f460*/  PRMT R110, R110, 0x5410, R110 ;  /* 0x000054106e6e7816 */ /* 0x000fe4000000006e */
.L_x_2139:
[----:B------:R-:W-:Y:S05]  /*1f470*/  BSYNC B1 ;  /* 0x0000000000017941 */ /* 0x000fea0003800000 */
.L_x_2137:
        /* <DEDUP_REMOVED lines=11> */
.L_x_2141:
[----:B------:R-:W-:Y:S01]  /*1f530*/  IMAD.MOV.U32 R6, RZ, RZ, R3 ;  /* 0x000000ffff067224 */ /* 0x000fe200078e0003 */
[----:B------:R-:W-:Y:S01]  /*1f540*/  PRMT R7, R5, 0x7610, R7 ;  /* 0x0000761005077816 */ /* 0x000fe20000000007 */
[----:B------:R-:W-:Y:S01]  /*1f550*/  IMAD.MOV.U32 R65, RZ, RZ, R64 ;  /* 0x000000ffff417224 */ /* 0x000fe200078e0040 */
[----:B------:R-:W-:Y:S02]  /*1f560*/  PRMT R110, R111, 0x7632, R110 ;  /* 0x000076326f6e7816 */ /* 0x000fe4000000006e */
.L_x_2142:
[----:B------:R-:W-:Y:S05]  /*1f570*/  BSYNC B1 ;  /* 0x0000000000017941 */ /* 0x000fea0003800000 */
.L_x_2140:
        /* <DEDUP_REMOVED lines=11> */
.L_x_2144:
[----:B------:R-:W-:Y:S01]  /*1f630*/  IMAD.MOV.U32 R3, RZ, RZ, R6 ;  /* 0x000000ffff037224 */ /* 0x000fe200078e0006 */
[----:B------:R-:W-:Y:S01]  /*1f640*/  PRMT R5, R5, 0x5410, R7 ;  /* 0x0000541005057816 */ /* 0x000fe20000000007 */
[----:B------:R-:W-:Y:S01]  /*1f650*/  IMAD.MOV.U32 R64, RZ, RZ, R71 ;  /* 0x000000ffff407224 */ /* 0x000fe200078e0047 */
[----:B------:R-:W-:Y:S02]  /*1f660*/  PRMT R111, R111, 0x5410, R111 ;  /* 0x000054106f6f7816 */ /* 0x000fe4000000006f */
.L_x_2145:
[----:B------:R-:W-:Y:S05]  /*1f670*/  BSYNC B1 ;  /* 0x0000000000017941 */ /* 0x000fea0003800000 */
.L_x_2143:
        /* <DEDUP_REMOVED lines=11> */
.L_x_2147:
[----:B------:R-:W-:Y:S01]  /*1f730*/  IMAD.MOV.U32 R6, RZ, RZ, R3 ;  /* 0x000000ffff067224 */ /* 0x000fe200078e0003 */
[----:B------:R-:W-:Y:S01]  /*1f740*/  PRMT R7, R7, 0x7610, R5 ;  /* 0x0000761007077816 */ /* 0x000fe20000000005 */
[----:B------:R-:W-:Y:S01]  /*1f750*/  IMAD.MOV.U32 R71, RZ, RZ, R70 ;  /* 0x000000ffff477224 */ /* 0x000fe200078e0046 */
[----:B------:R-:W-:Y:S02]  /*1f760*/  PRMT R111, R112, 0x7632, R111 ;  /* 0x00007632706f7816 */ /* 0x000fe4000000006f */
.L_x_2148:
[----:B------:R-:W-:Y:S05]  /*1f770*/  BSYNC B1 ;  /* 0x0000000000017941 */ /* 0x000fea0003800000 */
.L_x_2146:
        /* <DEDUP_REMOVED lines=11> */
.L_x_2150:
[----:B------:R-:W-:Y:S01]  /*1f830*/  IMAD.MOV.U32 R3, RZ, RZ, R6 ;  /* 0x000000ffff037224 */ /* 0x000fe200078e0006 */
[----:B------:R-:W-:Y:S01]  /*1f840*/  PRMT R5, R7, 0x7632, R5 ;  /* 0x0000763207057816 */ /* 0x000fe20000000005 */
[----:B------:R-:W-:Y:S01]  /*1f850*/  IMAD.MOV.U32 R70, RZ, RZ, R69 ;  /* 0x000000ffff467224 */ /* 0x000fe200078e0045 */
[----:B------:R-:W-:Y:S02]  /*1f860*/  PRMT R112, R112, 0x5410, R112 ;  /* 0x0000541070707816 */ /* 0x000fe40000000070 */
.L_x_2151:
[----:B------:R-:W-:Y:S05]  /*1f870*/  BSYNC B1 ;  /* 0x0000000000017941 */ /* 0x000fea0003800000 */
.L_x_2149:
        /* <DEDUP_REMOVED lines=11> */
.L_x_2153:
[----:B------:R-:W-:Y:S01]  /*1f930*/  IMAD.MOV.U32 R6, RZ, RZ, R3 ;  /* 0x000000ffff067224 */ /* 0x000fe200078e0003 */
[----:B------:R-:W-:Y:S01]  /*1f940*/  PRMT R7, R5, 0x7610, R7 ;  /* 0x0000761005077816 */ /* 0x000fe20000000007 */
[----:B------:R-:W-:Y:S01]  /*1f950*/  IMAD.MOV.U32 R69, RZ, RZ, R68 ;  /* 0x000000ffff457224 */ /* 0x000fe200078e0044 */
[----:B------:R-:W-:Y:S02]  /*1f960*/  PRMT R112, R113, 0x7632, R112 ;  /* 0x0000763271707816 */ /* 0x000fe40000000070 */
.L_x_2154:
[----:B------:R-:W-:Y:S05]  /*1f970*/  BSYNC B1 ;  /* 0x0000000000017941 */ /* 0x000fea0003800000 */
.L_x_2152:
        /* <DEDUP_REMOVED lines=11> */
.L_x_2156:
[----:B------:R-:W-:Y:S01]  /*1fa30*/  IMAD.MOV.U32 R3, RZ, RZ, R6 ;  /* 0x000000ffff037224 */ /* 0x000fe200078e0006 */
[----:B------:R-:W-:Y:S01]  /*1fa40*/  PRMT R5, R5, 0x5410, R7 ;  /* 0x0000541005057816 */ /* 0x000fe20000000007 */
[----:B------:R-:W-:Y:S01]  /*1fa50*/  IMAD.MOV.U32 R68, RZ, RZ, R75 ;  /* 0x000000ffff447224 */ /* 0x000fe200078e004b */
[----:B------:R-:W-:Y:S02]  /*1fa60*/  PRMT R113, R113, 0x5410, R113 ;  /* 0x0000541071717816 */ /* 0x000fe40000000071 */
.L_x_2157:
[----:B------:R-:W-:Y:S05]  /*1fa70*/  BSYNC B1 ;  /* 0x0000000000017941 */ /* 0x000fea0003800000 */
.L_x_2155:
        /* <DEDUP_REMOVED lines=11> */
.L_x_2159:
[----:B------:R-:W-:Y:S01]  /*1fb30*/  IMAD.MOV.U32 R6, RZ, RZ, R3 ;  /* 0x000000ffff067224 */ /* 0x000fe200078e0003 */
[----:B------:R-:W-:Y:S01]  /*1fb40*/  PRMT R7, R7, 0x7610, R5 ;  /* 0x0000761007077816 */ /* 0x000fe20000000005 */
[----:B------:R-:W-:Y:S01]  /*1fb50*/  IMAD.MOV.U32 R75, RZ, RZ, R74 ;  /* 0x000000ffff4b7224 */ /* 0x000fe200078e004a */
[----:B------:R-:W-:Y:S02]  /*1fb60*/  PRMT R113, R114, 0x7632, R113 ;  /* 0x0000763272717816 */ /* 0x000fe40000000071 */
.L_x_2160:
[----:B------:R-:W-:Y:S05]  /*1fb70*/  BSYNC B1 ;  /* 0x0000000000017941 */ /* 0x000fea0003800000 */
.L_x_2158:
        /* <DEDUP_REMOVED lines=11> */
.L_x_2162:
[----:B------:R-:W-:Y:S01]  /*1fc30*/  IMAD.MOV.U32 R3, RZ, RZ, R6 ;  /* 0x000000ffff037224 */ /* 0x000fe200078e0006 */
[----:B------:R-:W-:Y:S01]  /*1fc40*/  PRMT R5, R7, 0x7632, R5 ;  /* 0x0000763207057816 */ /* 0x000fe20000000005 */
[----:B------:R-:W-:Y:S01]  /*1fc50*/  IMAD.MOV.U32 R74, RZ, RZ, R73 ;  /* 0x000000ffff4a7224 */ /* 0x000fe200078e0049 */
[----:B------:R-:W-:Y:S02]  /*1fc60*/  PRMT R114, R114, 0x5410, R114 ;  /* 0x0000541072727816 */ /* 0x000fe40000000072 */
.L_x_2163:
[----:B------:R-:W-:Y:S05]  /*1fc70*/  BSYNC B1 ;  /* 0x0000000000017941 */ /* 0x000fea0003800000 */
.L_x_2161:
        /* <DEDUP_REMOVED lines=11> */
.L_x_2165:
[----:B------:R-:W-:Y:S01]  /*1fd30*/  IMAD.MOV.U32 R6, RZ, RZ, R3 ;  /* 0x000000ffff067224 */ /* 0x000fe200078e0003 */
[----:B------:R-:W-:Y:S01]  /*1fd40*/  PRMT R7, R5, 0x7610, R7 ;  /* 0x0000761005077816 */ /* 0x000fe20000000007 */
[----:B------:R-:W-:Y:S01]  /*1fd50*/  IMAD.MOV.U32 R73, RZ, RZ, R72 ;  /* 0x000000ffff497224 */ /* 0x000fe200078e0048 */
[----:B------:R-:W-:Y:S02]  /*1fd60*/  PRMT R114, R115, 0x7632, R114 ;  /* 0x0000763273727816 */ /* 0x000fe40000000072 */
.L_x_2166:
[----:B------:R-:W-:Y:S05]  /*1fd70*/  BSYNC B1 ;  /* 0x0000000000017941 */ /* 0x000fea0003800000 */
.L_x_2164:
        /* <DEDUP_REMOVED lines=11> */
.L_x_2168:
[----:B------:R-:W-:Y:S01]  /*1fe30*/  IMAD.MOV.U32 R3, RZ, RZ, R6 ;  /* 0x000000ffff037224 */ /* 0x000fe200078e0006 */
[----:B------:R-:W-:Y:S01]  /*1fe40*/  PRMT R5, R5, 0x5410, R7 ;  /* 0x0000541005057816 */ /* 0x000fe20000000007 */
[----:B------:R-:W-:Y:S01]  /*1fe50*/  IMAD.MOV.U32 R72, RZ, RZ, R79 ;  /* 0x000000ffff487224 */ /* 0x000fe200078e004f */
[----:B------:R-:W-:Y:S02]  /*1fe60*/  PRMT R115, R115, 0x5410, R115 ;  /* 0x0000541073737816 */ /* 0x000fe40000000073 */
.L_x_2169:
[----:B------:R-:W-:Y:S05]  /*1fe70*/  BSYNC B1 ;  /* 0x0000000000017941 */ /* 0x000fea0003800000 */
.L_x_2167:
        /* <DEDUP_REMOVED lines=11> */
.L_x_2171:
[----:B------:R-:W-:Y:S01]  /*1ff30*/  IMAD.MOV.U32 R6, RZ, RZ, R3 ;  /* 0x000000ffff067224 */ /* 0x000fe200078e0003 */
[----:B------:R-:W-:Y:S01]  /*1ff40*/  PRMT R7, R7, 0x7610, R5 ;  /* 0x0000761007077816 */ /* 0x000fe20000000005 */
[----:B------:R-:W-:Y:S01]  /*1ff50*/  IMAD.MOV.U32 R79, RZ, RZ, R78 ;  /* 0x000000ffff4f7224 */ /* 0x000fe200078e004e */
[----:B------:R-:W-:Y:S02]  /*1ff60*/  PRMT R115, R116, 0x7632, R115 ;  /* 0x0000763274737816 */ /* 0x000fe40000000073 */
.L_x_2172:
[----:B------:R-:W-:Y:S05]  /*1ff70*/  BSYNC B1 ;  /* 0x0000000000017941 */ /* 0x000fea0003800000 */
.L_x_2170:
        /* <DEDUP_REMOVED lines=11> */
.L_x_2174:
[----:B------:R-:W-:Y:S01]  /*20030*/  IMAD.MOV.U32 R3, RZ, RZ, R6 ;  /* 0x000000ffff037224 */ /* 0x000fe200078e0006 */
[----:B------:R-:W-:Y:S01]  /*20040*/  PRMT R5, R7, 0x7632, R5 ;  /* 0x0000763207057816 */ /* 0x000fe20000000005 */
[----:B------:R-:W-:Y:S01]  /*20050*/  IMAD.MOV.U32 R78, RZ, RZ, R77 ;  /* 0x000000ffff4e7224 */ /* 0x000fe200078e004d */
[----:B------:R-:W-:Y:S02]  /*20060*/  PRMT R116, R116, 0x5410, R116 ;  /* 0x0000541074747816 */ /* 0x000fe40000000074 */
.L_x_2175:
[----:B------:R-:W-:Y:S05]  /*20070*/  BSYNC B1 ;  /* 0x0000000000017941 */ /* 0x000fea0003800000 */
.L_x_2173:
        /* <DEDUP_REMOVED lines=11> */
.L_x_2177:
[----:B------:R-:W-:Y:S01]  /*20130*/  IMAD.MOV.U32 R6, RZ, RZ, R3 ;  /* 0x000000ffff067224 */ /* 0x000fe200078e0003 */
[----:B------:R-:W-:Y:S01]  /*20140*/  PRMT R7, R5, 0x7610, R7 ;  /* 0x0000761005077816 */ /* 0x000fe20000000007 */
[----:B------:R-:W-:Y:S01]  /*20150*/  IMAD.MOV.U32 R77, RZ, RZ, R76 ;  /* 0x000000ffff4d7224 */ /* 0x000fe200078e004c */
[----:B------:R-:W-:Y:S02]  /*20160*/  PRMT R116, R117, 0x7632, R116 ;  /* 0x0000763275747816 */ /* 0x000fe40000000074 */
.L_x_2178:
[----:B------:R-:W-:Y:S05]  /*20170*/  BSYNC B1 ;  /* 0x0000000000017941 */ /* 0x000fea0003800000 */
.L_x_2176:
        /* <DEDUP_REMOVED lines=11> */
.L_x_2180:
[----:B------:R-:W-:Y:S01]  /*20230*/  IMAD.MOV.U32 R3, RZ, RZ, R6 ;  /* 0x000000ffff037224 */ /* 0x000fe200078e0006 */
[----:B------:R-:W-:Y:S01]  /*20240*/  PRMT R5, R5, 0x5410, R7 ;  /* 0x0000541005057816 */ /* 0x000fe20000000007 */
[----:B------:R-:W-:Y:S01]  /*20250*/  IMAD.MOV.U32 R76, RZ, RZ, R83 ;  /* 0x000000ffff4c7224 */ /* 0x000fe200078e0053 */
[----:B------:R-:W-:Y:S02]  /*20260*/  PRMT R117, R117, 0x5410, R117 ;  /* 0x0000541075757816 */ /* 0x000fe40000000075 */
.L_x_2181:
[----:B------:R-:W-:Y:S05]  /*20270*/  BSYNC B1 ;  /* 0x0000000000017941 */ /* 0x000fea0003800000 */
.L_x_2179:
        /* <DEDUP_REMOVED lines=11> */
.L_x_2183:
[----:B------:R-:W-:Y:S01]  /*20330*/  IMAD.MOV.U32 R6, RZ, RZ, R3 ;  /* 0x000000ffff067224 */ /* 0x000fe200078e0003 */
[----:B------:R-:W-:Y:S01]  /*20340*/  PRMT R7, R7, 0x7610, R5 ;  /* 0x0000761007077816 */ /* 0x000fe20000000005 */
[----:B------:R-:W-:Y:S01]  /*20350*/  IMAD.MOV.U32 R83, RZ, RZ, R82 ;  /* 0x000000ffff537224 */ /* 0x000fe200078e0052 */
[----:B------:R-:W-:Y:S02]  /*20360*/  PRMT R117, R118, 0x7632, R117 ;  /* 0x0000763276757816 */ /* 0x000fe40000000075 */
.L_x_2184:
[----:B------:R-:W-:Y:S05]  /*20370*/  BSYNC B1 ;  /* 0x0000000000017941 */ /* 0x000fea0003800000 */
.L_x_2182:
        /* <DEDUP_REMOVED lines=11> */
.L_x_2186:
[----:B------:R-:W-:Y:S01]  /*20430*/  IMAD.MOV.U32 R3, RZ, RZ, R6 ;  /* 0x000000ffff037224 */ /* 0x000fe200078e0006 */
[----:B------:R-:W-:Y:S01]  /*20440*/  PRMT R5, R7, 0x7632, R5 ;  /* 0x0000763207057816 */ /* 0x000fe20000000005 */
[----:B------:R-:W-:Y:S01]  /*20450*/  IMAD.MOV.U32 R82, RZ, RZ, R81 ;  /* 0x000000ffff527224 */ /* 0x000fe200078e0051 */
[----:B------:R-:W-:Y:S02]  /*20460*/  PRMT R118, R118, 0x5410, R118 ;  /* 0x0000541076767816 */ /* 0x000fe40000000076 */
.L_x_2187:
[----:B------:R-:W-:Y:S05]  /*20470*/  BSYNC B1 ;  /* 0x0000000000017941 */ /* 0x000fea0003800000 */
.L_x_2185:
        /* <DEDUP_REMOVED lines=11> */
.L_x_2189:
[----:B------:R-:W-:Y:S01]  /*20530*/  IMAD.MOV.U32 R6, RZ, RZ, R3 ;  /* 0x000000ffff067224 */ /* 0x000fe200078e0003 */
[----:B------:R-:W-:Y:S01]  /*20540*/  PRMT R7, R5, 0x7610, R7 ;  /* 0x0000761005077816 */ /* 0x000fe20000000007 */
[----:B------:R-:W-:Y:S01]  /*20550*/  IMAD.MOV.U32 R81, RZ, RZ, R80 ;  /* 0x000000ffff517224 */ /* 0x000fe200078e0050 */
[----:B------:R-:W-:Y:S02]  /*20560*/  PRMT R118, R119, 0x7632, R118 ;  /* 0x0000763277767816 */ /* 0x000fe40000000076 */
.L_x_2190:
[----:B------:R-:W-:Y:S05]  /*20570*/  BSYNC B1 ;  /* 0x0000000000017941 */ /* 0x000fea0003800000 */
.L_x_2188:
        /* <DEDUP_REMOVED lines=11> */
.L_x_2192:
[----:B------:R-:W-:Y:S01]  /*20630*/  IMAD.MOV.U32 R3, RZ, RZ, R6 ;  /* 0x000000ffff037224 */ /* 0x000fe200078e0006 */
[----:B------:R-:W-:Y:S01]  /*20640*/  PRMT R8, R7, 0x7610, R8 ;  /* 0x0000761007087816 */ /* 0x000fe20000000008 */
[----:B------:R-:W-:Y:S01]  /*20650*/  IMAD.MOV.U32 R80, RZ, RZ, R89 ;  /* 0x000000ffff507224 */ /* 0x000fe200078e0059 */
[----:B------:R-:W-:Y:S02]  /*20660*/  PRMT R119, R119, 0x5410, R119 ;  /* 0x0000541077777816 */ /* 0x000fe40000000077 */
.L_x_2193:
[----:B------:R-:W-:Y:S05]  /*20670*/  BSYNC B1 ;  /* 0x0000000000017941 */ /* 0x000fea0003800000 */
.L_x_2191:
        /* <DEDUP_REMOVED lines=11> */
.L_x_2195:
[----:B------:R-:W-:Y:S01]  /*20730*/  IMAD.MOV.U32 R5, RZ, RZ, R3 ;  /* 0x000000ffff057224 */ /* 0x000fe200078e0003 */
[----:B------:R-:W-:Y:S01]  /*20740*/  PRMT R6, R8, 0x7610, R6 ;  /* 0x0000761008067816 */ /* 0x000fe20000000006 */
[----:B------:R-:W-:Y:S01]  /*20750*/  IMAD.MOV.U32 R89, RZ, RZ, R88 ;  /* 0x000000ffff597224 */ /* 0x000fe200078e0058 */
[----:B------:R-:W-:Y:S02]  /*20760*/  PRMT R119, R21, 0x7632, R119 ;  /* 0x0000763215777816 */ /* 0x000fe40000000077 */
.L_x_2196:
[----:B------:R-:W-:Y:S05]  /*20770*/  BSYNC B1 ;  /* 0x0000000000017941 */ /* 0x000fea0003800000 */
.L_x_2194:
        /* <DEDUP_REMOVED lines=11> */
.L_x_2198:
[----:B------:R-:W-:Y:S01]  /*20830*/  PRMT R21, R21, 0x5410, R21 ;  /* 0x0000541015157816 */ /* 0x000fe20000000015 */
[----:B------:R-:W-:Y:S01]  /*20840*/  IMAD.MOV.U32 R88, RZ, RZ, R2 ;  /* 0x000000ffff587224 */ /* 0x000fe200078e0002 */
[----:B------:R-:W-:Y:S01]  /*20850*/  PRMT R6, R6, 0x5410, R6 ;  /* 0x0000541006067816 */ /* 0x000fe20000000006 */
[--C-:B------:R-:W-:Y:S02]  /*20860*/  IMAD.MOV.U32 R3, RZ, RZ, R5.reuse ;  /* 0x000000ffff037224 */ /* 0x100fe400078e0005 */
[----:B------:R-:W-:Y:S01]  /*20870*/  IMAD.MOV.U32 R2, RZ, RZ, R5 ;  /* 0x000000ffff027224 */ /* 0x000fe200078e0005 */
[----:B------:R-:W-:Y:S02]  /*20880*/  PRMT R21, R6, 0x7610, R21 ;  /* 0x0000761006157816 */ /* 0x000fe40000000015 */
.L_x_2199:
[----:B------:R-:W-:Y:S05]  /*20890*/  BSYNC B1 ;  /* 0x0000000000017941 */ /* 0x000fea0003800000 */
.L_x_2197:
[----:B------:R-:W-:Y:S01]  /*208a0*/  @!P1 CALL.REL.NOINC `(.L_x_2200) ;  /* 0x0000001000009944 */ /* 0x000fe20003c00000 */
[----:B------:R-:W-:Y:S05]  /*208b0*/  BRA `(.L_x_2201) ;  /* 0xffffc01000007947 */ /* 0x000fea000383ffff */
.L_x_2200:
[----:B------:R-:W-:Y:S01]  /*208c0*/  PRMT R21, R6, 0x7632, R21 ;  /* 0x0000763206157816 */ /* 0x000fe20000000015 */
[----:B------:R-:W-:Y:S02]  /*208d0*/  IMAD.MOV.U32 R2, RZ, RZ, R3 ;  /* 0x000000ffff027224 */ /* 0x000fe400078e0003 */
.L_x_2010:
[----:B------:R-:W-:Y:S05]  /*208e0*/  BSYNC B0 ;  /* 0x0000000000007941 */ /* 0x000fea0003800000 */
.L_x_2009:
[----:B-1----:R-:W-:Y:S01]  /*208f0*/  ISETP.NE.AND P0, PT, R86, RZ, PT ;  /* 0x000000ff5600720c */ /* 0x002fe20003f05270 */
[----:B------:R-:W-:Y:S01]  /*20900*/  BSSY B0, `(.L_x_2202) ;  /* 0x0000046000007945 */ /* 0x000fe20003800000 */
[----:B0-----:R-:W-:Y:S02]  /*20910*/  IMAD.MOV.U32 R17, RZ, RZ, R80 ;  /* 0x000000ffff117224 */ /* 0x001fe400078e0050 */
        /* <DEDUP_REMOVED lines=11> */
[----:B------:R-:W-:Y:S05]  /*209d0*/  @P0 BRA `(.L_x_2203) ;  /* 0x0000038000000947 */ /* 0x000fea0003800000 */
[----:B------:R0:W-:Y:S01]  /*209e0*/  STS.128 [0x30], R72 ;  /* 0x00003048ff007388 */ /* 0x0001e20000000c00 */
[----:B------:R-:W-:Y:S02]  /*209f0*/  IMAD.MOV.U32 R22, RZ, RZ, R119 ;  /* 0x000000ffff167224 */ /* 0x000fe400078e0077 */
[----:B------:R-:W-:Y:S01]  /*20a00*/  IMAD.MOV.U32 R23, RZ, RZ, R118 ;  /* 0x000000ffff177224 */ /* 0x000fe200078e0076 */
[----:B------:R-:W-:Y:S04]  /*20a10*/  STS.128 [0x10], R80 ;  /* 0x00001050ff007388 */ /* 0x000fe80000000c00 */
[----:B------:R-:W-:Y:S04]  /*20a20*/  STS.128 [0x20], R76 ;  /* 0x0000204cff007388 */ /* 0x000fe80000000c00 */
[----:B------:R-:W-:Y:S01]  /*20a30*/  STS.128 [0x100], R20 ;  /* 0x00010014ff007388 */ /* 0x000fe20000000c00 */
[----:B0-----:R-:W-:-:S02]  /*20a40*/  IMAD.MOV.U32 R72, RZ, RZ, R117 ;  /* 0x000000ffff487224 */ /* 0x001fc400078e0075 */
[----:B------:R-:W-:Y:S01]  /*20a50*/  IMAD.MOV.U32 R73, RZ, RZ, R116 ;  /* 0x000000ffff497224 */ /* 0x000fe200078e0074 */
[----:B------:R-:W-:Y:S01]  /*20a60*/  STS [0x180], R98 ;  /* 0x00018062ff007388 */ /* 0x000fe20000000800 */
[----:B------:R-:W-:Y:S02]  /*20a70*/  IMAD.MOV.U32 R74, RZ, RZ, R115 ;  /* 0x000000ffff4a7224 */ /* 0x000fe400078e0073 */
[----:B------:R-:W-:Y:S01]  /*20a80*/  IMAD.MOV.U32 R75, RZ, RZ, R114 ;  /* 0x000000ffff4b7224 */ /* 0x000fe200078e0072 */
[----:B------:R-:W-:Y:S04]  /*20a90*/  STS [0x4], R2 ;  /* 0x00000402ff007388 */ /* 0x000fe80000000800 */
        /* <DEDUP_REMOVED lines=30> */
[----:B------:R-:W-:Y:S01]  /*20c80*/  PRMT R75, R92, 0x7632, R0 ;  /* 0x000076325c4b7816 */ /* 0x000fe20000000000 */
[----:B------:R-:W-:Y:S02]  /*20c90*/  IMAD.MOV.U32 R73, RZ, RZ, R100 ;  /* 0x000000ffff497224 */ /* 0x000fe400078e0064 */
[----:B------:R-:W-:-:S05]  /*20ca0*/  IMAD.MOV.U32 R74, RZ, RZ, R99 ;  /* 0x000000ffff4a7224 */ /* 0x000fca00078e0063 */
[----:B------:R0:W-:Y:S02]  /*20cb0*/  STS.128 [0x150], R72 ;  /* 0x00015048ff007388 */ /* 0x0001e40000000c00 */
[----:B0-----:R-:W-:Y:S01]  /*20cc0*/  PRMT R72, R0, 0x7610, R90 ;  /* 0x0000761000487816 */ /* 0x001fe2000000005a */
[----:B------:R-:W-:Y:S01]  /*20cd0*/  IMAD.MOV.U32 R75, RZ, RZ, R93 ;  /* 0x000000ffff4b7224 */ /* 0x000fe200078e005d */
[----:B------:R-:W-:Y:S02]  /*20ce0*/  PRMT R73, R90, 0x7610, R91 ;  /* 0x000076105a497816 */ /* 0x000fe4000000005b */
[----:B------:R-:W-:-:S05]  /*20cf0*/  PRMT R74, R91, 0x5410, R92 ;  /* 0x000054105b4a7816 */ /* 0x000fca000000005c */
[----:B------:R0:W-:Y:S02]  /*20d00*/  STS.128 [0x160], R72 ;  /* 0x00016048ff007388 */ /* 0x0001e40000000c00 */
[----:B0-----:R-:W-:Y:S02]  /*20d10*/  IMAD.MOV.U32 R72, RZ, RZ, R94 ;  /* 0x000000ffff487224 */ /* 0x001fe400078e005e */
[----:B------:R-:W-:Y:S02]  /*20d20*/  IMAD.MOV.U32 R73, RZ, RZ, R95 ;  /* 0x000000ffff497224 */ /* 0x000fe400078e005f */
[----:B------:R-:W-:Y:S02]  /*20d30*/  IMAD.MOV.U32 R74, RZ, RZ, R96 ;  /* 0x000000ffff4a7224 */ /* 0x000fe400078e0060 */
[----:B------:R-:W-:-:S05]  /*20d40*/  IMAD.MOV.U32 R75, RZ, RZ, R97 ;  /* 0x000000ffff4b7224 */ /* 0x000fca00078e0061 */
[----:B------:R0:W-:Y:S02]  /*20d50*/  STS.128 [0x170], R72 ;  /* 0x00017048ff007388 */ /* 0x0001e40000000c00 */
.L_x_2203:
[----:B------:R-:W-:Y:S05]  /*20d60*/  BSYNC B0 ;  /* 0x0000000000007941 */ /* 0x000fea0003800000 */
.L_x_2202:
[----:B------:R-:W-:Y:S01]  /*20d70*/  IMAD.MOV.U32 R23, RZ, RZ, R64 ;  /* 0x000000ffff177224 */ /* 0x000fe200078e0040 */
[----:B------:R-:W-:Y:S01]  /*20d80*/  STL.64 [R1+0x190], R4 ;  /* 0x0001900401007387 */ /* 0x000fe20000100a00 */
[----:B------:R-:W-:Y:S01]  /*20d90*/  IMAD.MOV.U32 R64, RZ, RZ, R65 ;  /* 0x000000ffff407224 */ /* 0x000fe200078e0041 */
[----:B------:R-:W-:Y:S01]  /*20da0*/  BSSY B0, `(.L_x_2204) ;  /* 0x00002dd000007945 */ /* 0x000fe20003800000 */
[----:B------:R-:W-:Y:S01]  /*20db0*/  IMAD.MOV.U32 R65, RZ, RZ, R66 ;  /* 0x000000ffff417224 */ /* 0x000fe200078e0042 */
[----:B------:R-:W-:Y:S01]  /*20dc0*/  STL.64 [R1+0x198], R6 ;  /* 0x0001980601007387 */ /* 0x000fe20000100a00 */
[----:B------:R-:W-:Y:S02]  /*20dd0*/  IMAD.MOV.U32 R66, RZ, RZ, R67 ;  /* 0x000000ffff427224 */ /* 0x000fe400078e0043 */
[----:B------:R-:W-:Y:S01]  /*20de0*/  IMAD.MOV.U32 R67, RZ, RZ, R60 ;  /* 0x000000ffff437224 */ /* 0x000fe200078e003c */
[----:B------:R-:W-:Y:S01]  /*20df0*/  STL.64 [R1+0x1a0], R8 ;  /* 0x0001a00801007387 */ /* 0x000fe20000100a00 */
[----:B------:R-:W-:-:S02]  /*20e00*/  IMAD.MOV.U32 R60, RZ, RZ, R61 ;  /* 0x000000ffff3c7224 */ /* 0x000fc400078e003d */
[----:B------:R-:W-:Y:S01]  /*20e10*/  IMAD.MOV.U32 R61, RZ, RZ, R62 ;  /* 0x000000ffff3d7224 */ /* 0x000fe200078e003e */
[----:B------:R-:W-:Y:S01]  /*20e20*/  STL.64 [R1+0x1a8], R10 ;  /* 0x0001a80a01007387 */ /* 0x000fe20000100a00 */
[----:B------:R-:W-:Y:S02]  /*20e30*/  IMAD.MOV.U32 R62, RZ, RZ, R63 ;  /* 0x000000ffff3e7224 */ /* 0x000fe400078e003f */
        /* <DEDUP_REMOVED lines=19> */
[----:B------:R1:W-:Y:S01]  /*20f70*/  STL.64 [R1+0x180], R2 ;  /* 0x0001800201007387 */ /* 0x0003e20000100a00 */
        /* <DEDUP_REMOVED lines=9> */
[----:B-1----:R-:W-:Y:S02]  /*21010*/  IMAD.MOV.U32 R2, RZ, RZ, R21 ;  /* 0x000000ffff027224 */ /* 0x002fe400078e0015 */
[----:B------:R-:W-:Y:S01]  /*21020*/  IMAD.MOV.U32 R3, RZ, RZ, R119 ;  /* 0x000000ffff037224 */ /* 0x000fe200078e0077 */
[----:B------:R-:W-:Y:S01]  /*21030*/  STL.64 [R1+0x210], R48 ;  /* 0x0002103001007387 */ /* 0x000fe20000100a00 */
[----:B------:R-:W-:-:S02]  /*21040*/  IMAD.MOV.U32 R41, RZ, RZ, R42 ;  /* 0x000000ffff297224 */ /* 0x000fc400078e002a */
[----:B------:R-:W-:Y:S01]  /*21050*/  IMAD.MOV.U32 R42, RZ, RZ, R43 ;  /* 0x000000ffff2a7224 */ /* 0x000fe200078e002b */
[----:B------:R1:W-:Y:S01]  /*21060*/  STL.64 [R1+0x280], R2 ;  /* 0x0002800201007387 */ /* 0x0003e20000100a00 */
        /* <DEDUP_REMOVED lines=8> */
[----:B-1----:R-:W-:Y:S01]  /*210f0*/  PRMT R2, R92, 0x7632, R0 ;  /* 0x000076325c027816 */ /* 0x002fe20000000000 */
[----:B------:R-:W-:Y:S01]  /*21100*/  IMAD.MOV.U32 R5, RZ, RZ, R94 ;  /* 0x000000ffff057224 */ /* 0x000fe200078e005e */
[----:B------:R-:W-:Y:S01]  /*21110*/  PRMT R3, R0, 0x7610, R90 ;  /* 0x0000761000037816 */ /* 0x000fe2000000005a */
[----:B------:R-:W-:Y:S01]  /*21120*/  IMAD.MOV.U32 R32, RZ, RZ, R33 ;  /* 0x000000ffff207224 */ /* 0x000fe200078e0021 */
[----:B------:R-:W1:Y:S01]  /*21130*/  S2R R0, SR_TID.X ;  /* 0x0000000000007919 */ /* 0x000e620000002100 */
[----:B------:R-:W-:Y:S01]  /*21140*/  IMAD.MOV.U32 R33, RZ, RZ, R34 ;  /* 0x000000ffff217224 */ /* 0x000fe200078e0022 */
[----:B------:R-:W-:Y:S01]  /*21150*/  PRMT R90, R90, 0x7610, R91 ;  /* 0x000076105a5a7816 */ /* 0x000fe2000000005b */
[----:B------:R-:W-:Y:S01]  /*21160*/  IMAD.MOV.U32 R34, RZ, RZ, R35 ;  /* 0x000000ffff227224 */ /* 0x000fe200078e0023 */
[----:B------:R2:W-:Y:S01]  /*21170*/  STL.64 [R1+0x2e8], R4 ;  /* 0x0002e80401007387 */ /* 0x0005e20000100a00 */
[----:B------:R-:W-:Y:S01]  /*21180*/  IMAD.MOV.U32 R119, RZ, RZ, R117 ;  /* 0x000000ffff777224 */ /* 0x000fe200078e0075 */
[----:B------:R-:W-:Y:S01]  /*21190*/  PRMT R91, R91, 0x5410, R92 ;  /* 0x000054105b5b7816 */ /* 0x000fe2000000005c */
        /* <DEDUP_REMOVED lines=9> */
[----:B--2---:R-:W-:Y:S01]  /*21230*/  IMAD.MOV.U32 R4, RZ, RZ, R95 ;  /* 0x000000ffff047224 */ /* 0x004fe200078e005f */
[----:B------:R-:W-:Y:S01]  /*21240*/  STL.64 [R1+0x240], R36 ;  /* 0x0002402401007387 */ /* 0x000fe20000100a00 */
[----:B------:R-:W-:-:S02]  /*21250*/  IMAD.MOV.U32 R5, RZ, RZ, R96 ;  /* 0x000000ffff057224 */ /* 0x000fc400078e0060 */
[----:B------:R-:W-:Y:S01]  /*21260*/  IMAD.MOV.U32 R30, RZ, RZ, R31 ;  /* 0x000000ffff1e7224 */ /* 0x000fe200078e001f */
[----:B------:R-:W-:Y:S01]  /*21270*/  STL.64 [R1+0x248], R38 ;  /* 0x0002482601007387 */ /* 0x000fe20000100a00 */
[----:B------:R-:W-:Y:S01]  /*21280*/  IMAD.MOV.U32 R111, RZ, RZ, R109 ;  /* 0x000000ffff6f7224 */ /* 0x000fe200078e006d */
[----:B-1----:R-:W-:Y:S01]  /*21290*/  ISETP.NE.AND P0, PT, R0, RZ, PT ;  /* 0x000000ff0000720c */ /* 0x002fe20003f05270 */
        /* <DEDUP_REMOVED lines=23> */
[----:B-1----:R-:W-:-:S02]  /*21410*/  IMAD.MOV.U32 R4, RZ, RZ, R97 ;  /* 0x000000ffff047224 */ /* 0x002fc400078e0061 */
[----:B------:R-:W-:Y:S01]  /*21420*/  IMAD.MOV.U32 R5, RZ, RZ, R98 ;  /* 0x000000ffff057224 */ /* 0x000fe200078e0062 */
        /* <DEDUP_REMOVED lines=16> */
[----:B-1----:R-:W-:-:S02]  /*21530*/  IADD3 R2, R1, 0x180, RZ ;  /* 0x0000018001027810 */ /* 0x002fc40007ffe0ff */
[----:B------:R-:W-:Y:S06]  /*21540*/  BAR.SYNC.DEFER_BLOCKING 0x0 ;  /* 0x0000000000007b1d */ /* 0x000fec0000010000 */
[----:B------:R-:W-:Y:S05]  /*21550*/  @P0 BRA `(.L_x_2205) ;  /* 0x0000261000000947 */ /* 0x000fea0003800000 */
[----:B------:R-:W1:Y:S01]  /*21560*/  S2R R5, SR_CTAID.X ;  /* 0x0000000000057919 */ /* 0x000e620000002500 */
[----:B------:R-:W-:Y:S01]  /*21570*/  LOP3.LUT R3, RZ, c[0x0][0x200], RZ, 0x33, !PT ;  /* 0x00008000ff037a12 */ /* 0x000fe200078e33ff */
[----:B------:R-:W-:Y:S01]  /*21580*/  IMAD.MOV.U32 R19, RZ, RZ, c[0x0][0x200] ;  /* 0x00008000ff137624 */ /* 0x000fe200078e00ff */
[----:B------:R-:W-:Y:S01]  /*21590*/  ISETP.NE.U32.AND P1, PT, RZ, c[0x0][0x1f8], PT ;  /* 0x00007e00ff007a0c */ /* 0x000fe20003f25070 */
[----:B------:R-:W-:Y:S01]  /*215a0*/  IMAD.MOV.U32 R10, RZ, RZ, c[0x0][0x208] ;  /* 0x00008200ff0a7624 */ /* 0x000fe200078e00ff */
[----:B------:R-:W-:Y:S01]  /*215b0*/  IMNMX R3, R3, -0x2, !PT ;  /* 0xfffffffe03037817 */ /* 0x000fe20007800200 */
[----:B------:R-:W-:Y:S01]  /*215c0*/  IMAD.MOV.U32 R15, RZ, RZ, c[0x0][0x20c] ;  /* 0x00008300ff0f7624 */ /* 0x000fe200078e00ff */
[----:B------:R-:W-:Y:S01]  /*215d0*/  ISETP.NE.U32.AND P0, PT, RZ, c[0x0][0x1b8], PT ;  /* 0x00006e00ff007a0c */ /* 0x000fe20003f05070 */
[----:B------:R-:W-:Y:S01]  /*215e0*/  IMAD.MOV.U32 R17, RZ, RZ, c[0x0][0x224] ;  /* 0x00008900ff117624 */ /* 0x000fe200078e00ff */
[----:B------:R-:W-:Y:S01]  /*215f0*/  IADD3 R8, R3, c[0x0][0x200], RZ ;  /* 0x0000800003087a10 */ /* 0x000fe20007ffe0ff */
[----:B------:R-:W-:Y:S01]  /*21600*/  IMAD.MOV.U32 R22, RZ, RZ, 0x4 ;  /* 0x00000004ff167424 */ /* 0x000fe200078e00ff */
[----:B------:R-:W-:Y:S01]  /*21610*/  IADD3 R3, R19, -0x1, RZ ;  /* 0xffffffff13037810 */ /* 0x000fe20007ffe0ff */
[C---:B------:R-:W-:Y:S01]  /*21620*/  IMAD.SHL.U32 R16, R17.reuse, 0x2, RZ ;  /* 0x0000000211107824 */ /* 0x040fe200078e00ff */
[----:B------:R-:W-:Y:S01]  /*21630*/  IADD3 R4, R8, 0x1, RZ ;  /* 0x0000000108047810 */ /* 0x000fe20007ffe0ff */
[----:B------:R-:W-:Y:S01]  /*21640*/  IMAD.MOV.U32 R11, RZ, RZ, RZ ;  /* 0x000000ffff0b7224 */ /* 0x000fe200078e00ff */
[----:B------:R-:W-:-:S02]  /*21650*/  IADD3 R42, R17, -0x1, RZ ;  /* 0xffffffff112a7810 */ /* 0x000fc40007ffe0ff */
[----:B------:R-:W-:Y:S01]  /*21660*/  ISETP.GE.U32.AND P3, PT, R4, 0x3, PT ;  /* 0x000000030400780c */ /* 0x000fe20003f66070 */
[----:B------:R-:W-:Y:S01]  /*21670*/  IMAD R4, R3, R10, -c[0x0][0x208] ;  /* 0x8000820003047624 */ /* 0x000fe200078e020a */
[----:B------:R-:W-:Y:S01]  /*21680*/  ISETP.NE.AND.EX P1, PT, RZ, c[0x0][0x1fc], PT, P1 ;  /* 0x00007f00ff007a0c */ /* 0x000fe20003f25310 */
[----:B------:R-:W-:Y:S01]  /*21690*/  IMAD R10, R10, c[0x0][0x224], RZ ;  /* 0x000089000a0a7a24 */ /* 0x000fe200078e02ff */
[----:B------:R-:W-:Y:S02]  /*216a0*/  LOP3.LUT R17, R17, 0x3, RZ, 0xc0, !PT ;  /* 0x0000000311117812 */ /* 0x000fe400078ec0ff */
[----:B------:R-:W-:Y:S01]  /*216b0*/  IADD3 R23, R8, 0x2, RZ ;  /* 0x0000000208177810 */ /* 0x000fe20007ffe0ff */
[--C-:B-1----:R-:W-:Y:S01]  /*216c0*/  IMAD R12, R3, c[0x0][0x208], R5.reuse ;  /* 0x00008200030c7a24 */ /* 0x102fe200078e0205 */
[----:B------:R-:W-:Y:S01]  /*216d0*/  IADD3 R14, R5, -c[0x0][0x208], R4 ;  /* 0x80008200050e7a10 */ /* 0x000fe20007ffe004 */
[----:B------:R-:W-:Y:S01]  /*216e0*/  IMAD.IADD R13, R4, 0x1, R5 ;  /* 0x00000001040d7824 */ /* 0x000fe200078e0205 */
[----:B------:R-:W-:Y:S01]  /*216f0*/  IADD3 R18, R19, -0x2, RZ ;  /* 0xfffffffe13127810 */ /* 0x000fe20007ffe0ff */
[----:B------:R-:W-:Y:S01]  /*21700*/  IMAD R12, R15, c[0x0][0x204], R12 ;  /* 0x000081000f0c7a24 */ /* 0x000fe200078e020c */
[----:B------:R-:W-:Y:S01]  /*21710*/  IADD3 R19, R19, -0x3, RZ ;  /* 0xfffffffd13137810 */ /* 0x000fe20007ffe0ff */
[C---:B------:R-:W-:Y:S01]  /*21720*/  IMAD R13, R15.reuse, c[0x0][0x204], R13 ;  /* 0x000081000f0d7a24 */ /* 0x040fe200078e020d */
[----:B------:R-:W-:Y:S01]  /*21730*/  ISETP.NE.AND.EX P1, PT, RZ, c[0x0][0x1bc], P1, P0 ;  /* 0x00006f00ff007a0c */ /* 0x000fe20000f25300 */
[----:B------:R-:W-:Y:S01]  /*21740*/  IMAD R14, R15, c[0x0][0x204], R14 ;  /* 0x000081000f0e7a24 */ /* 0x000fe200078e020e */
[----:B------:R-:W-:Y:S01]  /*21750*/  LOP3.LUT R23, R23, 0x3, RZ, 0xc0, !PT ;  /* 0x0000000317177812 */ /* 0x000fe200078ec0ff */
[----:B------:R-:W-:-:S02]  /*21760*/  IMAD R15, R15, c[0x0][0x204], R5 ;  /* 0x000081000f0f7a24 */ /* 0x000fc400078e0205 */
[C---:B------:R-:W-:Y:S02]  /*21770*/  IMAD R20, R5.reuse, c[0x0][0x224], RZ ;  /* 0x0000890005147a24 */ /* 0x040fe400078e02ff */
[----:B------:R-:W-:-:S04]  /*21780*/  IMAD.WIDE R4, R5, R22, c[0x0][0x1f0] ;  /* 0x00007c0005047625 */ /* 0x000fc800078e0216 */
[----:B------:R-:W-:-:S04]  /*21790*/  IMAD.WIDE R6, R15, R22, c[0x0][0x1c8] ;  /* 0x000072000f067625 */ /* 0x000fc800078e0216 */
[----:B------:R-:W-:Y:S01]  /*217a0*/  IMAD.WIDE R8, R15, R22, c[0x0][0x1c0] ;  /* 0x000070000f087625 */ /* 0x000fe200078e0216 */
[----:B------:R-:W-:-:S03]  /*217b0*/  IADD3 R22, -R17, c[0x0][0x224], RZ ;  /* 0x0000890011167a10 */ /* 0x000fc60007ffe1ff */
[----:B------:R-:W-:Y:S02]  /*217c0*/  IMAD R21, R15, R16, RZ ;  /* 0x000000100f157224 */ /* 0x000fe400078e02ff */
.L_x_2222:
[----:B------:R-:W-:Y:S01]  /*217d0*/  ISETP.NE.U32.AND P0, PT, RZ, c[0x0][0x1c8], PT ;  /* 0x00007200ff007a0c */ /* 0x000fe20003f05070 */
[----:B-1----:R-:W-:Y:S01]  /*217e0*/  IMAD R31, R11, 0x4, R2 ;  /* 0x000000040b1f7824 */ /* 0x002fe200078e0202 */
[----:B------:R-:W-:Y:S02]  /*217f0*/  IABS R37, c[0x0][0x228] ;  /* 0x00008a0000257a13 */ /* 0x000fe40000000000 */
[----:B------:R-:W-:-:S13]  /*21800*/  ISETP.NE.AND.EX P0, PT, RZ, c[0x0][0x1cc], PT, P0 ;  /* 0x00007300ff007a0c */ /* 0x000fda0003f05300 */
[----:B------:R-:W-:Y:S05]  /*21810*/  @!P0 BRA `(.L_x_2206) ;  /* 0x00001d8000008947 */ /* 0x000fea0003800000 */
[----:B------:R-:W2:Y:S04]  /*21820*/  LDL R30, [R31] ;  /* 0x000000001f1e7983 */ /* 0x000ea80000100800 */
[----:B------:R-:W3:Y:S01]  /*21830*/  LDG.E R35, [R4.64] ;  /* 0x0000000404237981 */ /* 0x000ee2000c1e1900 */
[----:B------:R-:W1:Y:S08]  /*21840*/  I2F.RP R24, R37 ;  /* 0x0000002500187306 */ /* 0x000e700000209400 */
[----:B-1----:R-:W1:Y:S01]  /*21850*/  MUFU.RCP R24, R24 ;  /* 0x0000001800187308 */ /* 0x002e620000001000 */
[----:B--2---:R-:W-:-:S04]  /*21860*/  IADD3 R25, P2, R121, R30, RZ ;  /* 0x0000001e79197210 */ /* 0x004fc80007f5e0ff */
[----:B------:R-:W-:Y:S02]  /*21870*/  LEA.HI.X.SX32 R30, R30, R120, 0x1, P2 ;  /* 0x000000781e1e7211 */ /* 0x000fe400010f0eff */
[----:B------:R-:W-:-:S04]  /*21880*/  LEA R26, P2, R25, c[0x0][0x160], 0x2 ;  /* 0x00005800191a7a11 */ /* 0x000fc800078410ff */
[----:B------:R-:W-:-:S05]  /*21890*/  LEA.HI.X R27, R25, c[0x0][0x164], R30, 0x2, P2 ;  /* 0x00005900191b7a11 */ /* 0x000fca00010f141e */
[----:B------:R-:W2:Y:S01]  /*218a0*/  LDG.E.CONSTANT R33, [R26.64] ;  /* 0x000000041a217981 */ /* 0x000ea2000c1e9900 */
[----:B-1----:R-:W-:-:S04]  /*218b0*/  IADD3 R28, R24, 0xffffffe, RZ ;  /* 0x0ffffffe181c7810 */ /* 0x002fc80007ffe0ff */
[----:B------:R1:W4:Y:S02]  /*218c0*/  F2I.FTZ.U32.TRUNC.NTZ R29, R28 ;  /* 0x0000001c001d7305 */ /* 0x000324000021f000 */
[----:B-1----:R-:W-:Y:S02]  /*218d0*/  IMAD.MOV.U32 R28, RZ, RZ, RZ ;  /* 0x000000ffff1c7224 */ /* 0x002fe400078e00ff */
[----:B----4-:R-:W-:-:S04]  /*218e0*/  IMAD.MOV R32, RZ, RZ, -R29 ;  /* 0x000000ffff207224 */ /* 0x010fc800078e0a1d */
[----:B------:R-:W-:-:S04]  /*218f0*/  IMAD R39, R32, R37, RZ ;  /* 0x0000002520277224 */ /* 0x000fc800078e02ff */
[----:B------:R-:W-:Y:S01]  /*21900*/  IMAD.HI.U32 R29, R29, R39, R28 ;  /* 0x000000271d1d7227 */ /* 0x000fe200078e001c */
[----:B--2---:R-:W-:-:S05]  /*21910*/  IABS R26, R33 ;  /* 0x00000021001a7213 */ /* 0x004fca0000000000 */
        /* <DEDUP_REMOVED lines=11> */
[----:B---3--:R-:W-:-:S13]  /*219d0*/  ISETP.NE.AND P2, PT, R24, R35, PT ;  /* 0x000000231800720c */ /* 0x008fda0003f45270 */
[----:B------:R-:W-:Y:S05]  /*219e0*/  @P2 BRA `(.L_x_2206) ;  /* 0x00001bb000002947 */ /* 0x000fea0003800000 */
[----:B------:R-:W-:-:S13]  /*219f0*/  ISETP.GE.AND P0, PT, R11, c[0x0][0x224], PT ;  /* 0x000089000b007a0c */ /* 0x000fda0003f06270 */
[----:B------:R-:W-:Y:S05]  /*21a00*/  @P0 BRA `(.L_x_2207) ;  /* 0x000020f000000947 */ /* 0x000fea0003800000 */
[----:B------:R-:W2:Y:S01]  /*21a10*/  LDG.E R32, [R6.64] ;  /* 0x0000000406207981 */ /* 0x000ea2000c1e1900 */
[----:B------:R-:W-:-:S06]  /*21a20*/  IMAD R24, R11, 0x2, R2 ;  /* 0x000000020b187824 */ /* 0x000fcc00078e0202 */
[----:B------:R-:W3:Y:S01]  /*21a30*/  LDL.U16 R24, [R24+0x100] ;  /* 0x0001000018187983 */ /* 0x000ee20000100400 */
[----:B--2---:R-:W-:Y:S01]  /*21a40*/  ISETP.NE.AND P0, PT, R32, c[0x0][0x224], PT ;  /* 0x0000890020007a0c */ /* 0x004fe20003f05270 */
[----:B---3--:R-:W-:-:S12]  /*21a50*/  HADD2.F32 R26, -RZ, R24.H0_H0 ;  /* 0x20000018ff1a7230 */ /* 0x008fd80000004100 */
[----:B------:R-:W-:Y:S05]  /*21a60*/  @P0 BRA `(.L_x_2208) ;  /* 0x00000aa000000947 */ /* 0x000fea0003800000 */
[----:B------:R-:W2:Y:S02]  /*21a70*/  LDG.E R27, [R8.64] ;  /* 0x00000004081b7981 */ /* 0x000ea4000c1e1900 */
[----:B--2---:R-:W-:-:S13]  /*21a80*/  FSETP.GEU.FTZ.AND P0, PT, R26, R27, PT ;  /* 0x0000001b1a00720b */ /* 0x004fda0003f1e000 */
[----:B------:R-:W-:Y:S05]  /*21a90*/  @!P0 BRA `(.L_x_2209) ;  /* 0x00001ad000008947 */ /* 0x000fea0003800000 */
[----:B------:R-:W-:Y:S02]  /*21aa0*/  IMAD.MOV.U32 R24, RZ, RZ, c[0x0][0x224] ;  /* 0x00008900ff187624 */ /* 0x000fe400078e00ff */
[----:B------:R-:W-:-:S03]  /*21ab0*/  IMAD.MOV.U32 R32, RZ, RZ, c[0x0][0x224] ;  /* 0x00008900ff207624 */ /* 0x000fc600078e00ff */
[----:B------:R-:W-:-:S13]  /*21ac0*/  ISETP.GE.AND P0, PT, R24, 0x1, PT ;  /* 0x000000011800780c */ /* 0x000fda0003f06270 */
[----:B------:R-:W-:Y:S05]  /*21ad0*/  @!P0 BRA `(.L_x_2208) ;  /* 0x00000a3000008947 */ /* 0x000fea0003800000 */
[----:B------:R-:W-:-:S04]  /*21ae0*/  IMAD.MOV.U32 R24, RZ, RZ, RZ ;  /* 0x000000ffff187224 */ /* 0x000fc800078e00ff */
.L_x_2211:
[----:B------:R-:W-:Y:S02]  /*21af0*/  IMAD.IADD R28, R21, 0x1, R24 ;  /* 0x00000001151c7824 */ /* 0x000fe400078e0218 */
[----:B------:R-:W-:-:S04]  /*21b00*/  IMAD.MOV.U32 R45, RZ, RZ, 0x4 ;  /* 0x00000004ff2d7424 */ /* 0x000fc800078e00ff */
[----:B------:R-:W-:-:S05]  /*21b10*/  IMAD.WIDE R28, R28, R45, c[0x0][0x1b0] ;  /* 0x00006c001c1c7625 */ /* 0x000fca00078e022d */
[----:B------:R-:W2:Y:S02]  /*21b20*/  LDG.E R32, [R28.64] ;  /* 0x000000041c207981 */ /* 0x000ea4000c1e1900 */
[----:B--2---:R-:W-:-:S13]  /*21b30*/  FSETP.NEU.FTZ.AND P0, PT, R32, R27, PT ;  /* 0x0000001b2000720b */ /* 0x004fda0003f1d000 */
[----:B------:R-:W-:Y:S05]  /*21b40*/  @!P0 BRA `(.L_x_2210) ;  /* 0x0000005000008947 */ /* 0x000fea0003800000 */
[----:B------:R-:W-:-:S04]  /*21b50*/  IADD3 R24, R24, 0x1, RZ ;  /* 0x0000000118187810 */ /* 0x000fc80007ffe0ff */
[----:B------:R-:W-:-:S13]  /*21b60*/  ISETP.GE.AND P0, PT, R24, c[0x0][0x224], PT ;  /* 0x0000890018007a0c */ /* 0x000fda0003f06270 */
[----:B------:R-:W-:Y:S05]  /*21b70*/  @!P0 BRA `(.L_x_2211) ;  /* 0xffffff7000008947 */ /* 0x000fea000383ffff */
[----:B------:R-:W-:Y:S01]  /*21b80*/  IMAD.MOV.U32 R32, RZ, RZ, c[0x0][0x224] ;  /* 0x00008900ff207624 */ /* 0x000fe200078e00ff */
[----:B------:R-:W-:Y:S05]  /*21b90*/  BRA `(.L_x_2208) ;  /* 0x0000097000007947 */ /* 0x000fea0003800000 */
.L_x_2210:
[----:B------:R-:W2:Y:S01]  /*21ba0*/  LDG.E R27, [R6.64] ;  /* 0x00000004061b7981 */ /* 0x000ea2000c1e1900 */
[----:B------:R-:W-:Y:S01]  /*21bb0*/  IMAD.MOV.U32 R31, RZ, RZ, 0x7f7fffff ;  /* 0x7f7fffffff1f7424 */ /* 0x000fe200078e00ff */
[----:B------:R-:W-:Y:S01]  /*21bc0*/  ISETP.GE.U32.AND P0, PT, R42, 0x3, PT ;  /* 0x000000032a00780c */ /* 0x000fe20003f06070 */
[----:B------:R-:W-:Y:S01]  /*21bd0*/  IMAD.MOV.U32 R36, RZ, RZ, RZ ;  /* 0x000000ffff247224 */ /* 0x000fe200078e00ff */
[----:B--2---:R-:W-:-:S05]  /*21be0*/  IADD3 R27, R27, -0x1, RZ ;  /* 0xffffffff1b1b7810 */ /* 0x004fca0007ffe0ff */
[----:B------:R1:W-:Y:S04]  /*21bf0*/  STG.E [R6.64], R27 ;  /* 0x0000001b06007986 */ /* 0x0003e8000c101904 */
[----:B------:R1:W-:Y:S04]  /*21c00*/  STG.E [R8.64], R31 ;  /* 0x0000001f08007986 */ /* 0x0003e8000c101904 */
[----:B------:R1:W-:Y:S01]  /*21c10*/  STG.E [R28.64], R26 ;  /* 0x0000001a1c007986 */ /* 0x0003e2000c101904 */
[----:B------:R-:W-:Y:S05]  /*21c20*/  @!P0 BRA `(.L_x_2212) ;  /* 0x000007a000008947 */ /* 0x000fea0003800000 */
[----:B-1----:R1:W5:Y:S01]  /*21c30*/  LDG.E R27, [R8.64] ;  /* 0x00000004081b7981 */ /* 0x002362000c1e1900 */
[----:B------:R-:W-:Y:S01]  /*21c40*/  ISETP.GT.AND P0, PT, R22, RZ, PT ;  /* 0x000000ff1600720c */ /* 0x000fe20003f04270 */
[----:B------:R-:W-:-:S02]  /*21c50*/  IMAD.MOV.U32 R36, RZ, RZ, RZ ;  /* 0x000000ffff247224 */ /* 0x000fc400078e00ff */
[----:B------:R-:W-:-:S10]  /*21c60*/  IMAD.MOV.U32 R31, RZ, RZ, R22 ;  /* 0x000000ffff1f7224 */ /* 0x000fd400078e0016 */
[----:B-1----:R-:W-:Y:S05]  /*21c70*/  @!P0 BRA `(.L_x_2213) ;  /* 0x0000063000008947 */ /* 0x002fea0003800000 */
[----:B------:R-:W-:Y:S02]  /*21c80*/  ISETP.GT.AND P2, PT, R31, 0xc, PT ;  /* 0x0000000c1f00780c */ /* 0x000fe40003f44270 */
[----:B------:R-:W-:-:S11]  /*21c90*/  PLOP3.LUT P0, PT, PT, PT, PT, 0x80, 0x0 ;  /* 0x000000000000781c */ /* 0x000fd60003f0f070 */
[----:B------:R-:W-:Y:S05]  /*21ca0*/  @!P2 BRA `(.L_x_2214) ;  /* 0x000003d00000a947 */ /* 0x000fea0003800000 */
[----:B------:R-:W-:Y:S02]  /*21cb0*/  PLOP3.LUT P0, PT, PT, PT, PT, 0x8, 0x0 ;  /* 0x000000000000781c */ /* 0x000fe40003f0e170 */
.L_x_2215:
[----:B------:R-:W-:-:S04]  /*21cc0*/  IMAD.IADD R28, R21, 0x1, R36 ;  /* 0x00000001151c7824 */ /* 0x000fc800078e0224 */
[----:B--2---:R-:W-:-:S05]  /*21cd0*/  IMAD.WIDE R28, R28, R45, c[0x0][0x1b0] ;  /* 0x00006c001c1c7625 */ /* 0x004fca00078e022d */
[----:B------:R-:W2:Y:S02]  /*21ce0*/  LDG.E R32, [R28.64] ;  /* 0x000000041c207981 */ /* 0x000ea4000c1e1900 */
[----:B--2--5:R-:W-:-:S05]  /*21cf0*/  FMNMX.FTZ R27, R32, R27, PT ;  /* 0x0000001b201b7209 */ /* 0x024fca0003810000 */
[----:B------:R1:W-:Y:S04]  /*21d00*/  STG.E [R8.64], R27 ;  /* 0x0000001b08007986 */ /* 0x0003e8000c101904 */
[----:B------:R-:W2:Y:S02]  /*21d10*/  LDG.E R32, [R28.64+0x4] ;  /* 0x000004041c207981 */ /* 0x000ea4000c1e1900 */
[----:B--2---:R-:W-:-:S05]  /*21d20*/  FMNMX.FTZ R37, R27, R32, PT ;  /* 0x000000201b257209 */ /* 0x004fca0003810000 */
[----:B------:R2:W-:Y:S04]  /*21d30*/  STG.E [R8.64], R37 ;  /* 0x0000002508007986 */ /* 0x0005e8000c101904 */
[----:B------:R-:W3:Y:S02]  /*21d40*/  LDG.E R32, [R28.64+0x8] ;  /* 0x000008041c207981 */ /* 0x000ee4000c1e1900 */
[----:B---3--:R-:W-:-:S05]  /*21d50*/  FMNMX.FTZ R39, R37, R32, PT ;  /* 0x0000002025277209 */ /* 0x008fca0003810000 */
[----:B------:R3:W-:Y:S04]  /*21d60*/  STG.E [R8.64], R39 ;  /* 0x0000002708007986 */ /* 0x0007e8000c101904 */
[----:B------:R-:W4:Y:S01]  /*21d70*/  LDG.E R32, [R28.64+0xc] ;  /* 0x00000c041c207981 */ /* 0x000f22000c1e1900 */
[----:B------:R-:W-:-:S05]  /*21d80*/  IADD3 R34, R21, 0x4, R36 ;  /* 0x0000000415227810 */ /* 0x000fca0007ffe024 */
[----:B------:R-:W-:Y:S01]  /*21d90*/  IMAD.WIDE R34, R34, R45, c[0x0][0x1b0] ;  /* 0x00006c0022227625 */ /* 0x000fe200078e022d */
[----:B----4-:R-:W-:-:S05]  /*21da0*/  FMNMX.FTZ R41, R39, R32, PT ;  /* 0x0000002027297209 */ /* 0x010fca0003810000 */
[----:B------:R4:W-:Y:S04]  /*21db0*/  STG.E [R8.64], R41 ;  /* 0x0000002908007986 */ /* 0x0009e8000c101904 */
[----:B------:R-:W1:Y:S02]  /*21dc0*/  LDG.E R32, [R34.64] ;  /* 0x0000000422207981 */ /* 0x000e64000c1e1900 */
[----:B-1----:R-:W-:-:S05]  /*21dd0*/  FMNMX.FTZ R27, R41, R32, PT ;  /* 0x00000020291b7209 */ /* 0x002fca0003810000 */
        /* <DEDUP_REMOVED lines=8> */
[----:B------:R-:W-:Y:S02]  /*21e60*/  IADD3 R29, R21, 0x8, R36 ;  /* 0x00000008151d7810 */ /* 0x000fe40007ffe024 */
[----:B----4-:R-:W-:-:S03]  /*21e70*/  FMNMX.FTZ R41, R39, R28, PT ;  /* 0x0000001c27297209 */ /* 0x010fc60003810000 */
[----:B------:R-:W-:Y:S02]  /*21e80*/  IMAD.WIDE R28, R29, R45, c[0x0][0x1b0] ;  /* 0x00006c001d1c7625 */ /* 0x000fe400078e022d */
[----:B------:R4:W-:Y:S04]  /*21e90*/  STG.E [R8.64], R41 ;  /* 0x0000002908007986 */ /* 0x0009e8000c101904 */
[----:B------:R-:W1:Y:S02]  /*21ea0*/  LDG.E R32, [R28.64] ;  /* 0x000000041c207981 */ /* 0x000e64000c1e1900 */
[----:B-1----:R-:W-:-:S05]  /*21eb0*/  FMNMX.FTZ R27, R41, R32, PT ;  /* 0x00000020291b7209 */ /* 0x002fca0003810000 */
[----:B------:R-:W-:Y:S04]  /*21ec0*/  STG.E [R8.64], R27 ;  /* 0x0000001b08007986 */ /* 0x000fe8000c101904 */
        /* <DEDUP_REMOVED lines=11> */
[----:B------:R-:W3:Y:S02]  /*21f80*/  LDG.E R32, [R34.64] ;  /* 0x0000000422207981 */ /* 0x000ee4000c1e1900 */
[----:B---3--:R-:W-:-:S05]  /*21f90*/  FMNMX.FTZ R43, R41, R32, PT ;  /* 0x00000020292b7209 */ /* 0x008fca0003810000 */
[----:B------:R2:W-:Y:S04]  /*21fa0*/  STG.E [R8.64], R43 ;  /* 0x0000002b08007986 */ /* 0x0005e8000c101904 */
[----:B------:R-:W1:Y:S02]  /*21fb0*/  LDG.E R32, [R34.64+0x4] ;  /* 0x0000040422207981 */ /* 0x000e64000c1e1900 */
[----:B-1----:R-:W-:-:S05]  /*21fc0*/  FMNMX.FTZ R37, R43, R32, PT ;  /* 0x000000202b257209 */ /* 0x002fca0003810000 */
[----:B------:R2:W-:Y:S04]  /*21fd0*/  STG.E [R8.64], R37 ;  /* 0x0000002508007986 */ /* 0x0005e8000c101904 */
[----:B------:R-:W3:Y:S02]  /*21fe0*/  LDG.E R28, [R34.64+0x8] ;  /* 0x00000804221c7981 */ /* 0x000ee4000c1e1900 */
[----:B---3--:R-:W-:-:S05]  /*21ff0*/  FMNMX.FTZ R29, R37, R28, PT ;  /* 0x0000001c251d7209 */ /* 0x008fca0003810000 */
[----:B------:R2:W-:Y:S04]  /*22000*/  STG.E [R8.64], R29 ;  /* 0x0000001d08007986 */ /* 0x0005e8000c101904 */
[----:B------:R-:W3:Y:S01]  /*22010*/  LDG.E R28, [R34.64+0xc] ;  /* 0x00000c04221c7981 */ /* 0x000ee2000c1e1900 */
[----:B------:R-:W-:Y:S02]  /*22020*/  IADD3 R31, R31, -0x10, RZ ;  /* 0xfffffff01f1f7810 */ /* 0x000fe40007ffe0ff */
[----:B------:R-:W-:Y:S02]  /*22030*/  IADD3 R36, R36, 0x10, RZ ;  /* 0x0000001024247810 */ /* 0x000fe40007ffe0ff */
[----:B------:R-:W-:Y:S02]  /*22040*/  ISETP.GT.AND P2, PT, R31, 0xc, PT ;  /* 0x0000000c1f00780c */ /* 0x000fe40003f44270 */
[----:B---3--:R-:W-:-:S05]  /*22050*/  FMNMX.FTZ R27, R29, R28, PT ;  /* 0x0000001c1d1b7209 */ /* 0x008fca0003810000 */
[----:B------:R2:W-:Y:S06]  /*22060*/  STG.E [R8.64], R27 ;  /* 0x0000001b08007986 */ /* 0x0005ec000c101904 */
[----:B------:R-:W-:Y:S05]  /*22070*/  @P2 BRA `(.L_x_2215) ;  /* 0xfffffc4000002947 */ /* 0x000fea000383ffff */
.L_x_2214:
[----:B------:R-:W-:-:S13]  /*22080*/  ISETP.GT.AND P2, PT, R31, 0x4, PT ;  /* 0x000000041f00780c */ /* 0x000fda0003f44270 */
[----:B------:R-:W-:Y:S05]  /*22090*/  @!P2 BRA `(.L_x_2216) ;  /* 0x000001f00000a947 */ /* 0x000fea0003800000 */
[----:B------:R-:W-:-:S04]  /*220a0*/  IMAD.IADD R28, R21, 0x1, R36 ;  /* 0x00000001151c7824 */ /* 0x000fc800078e0224 */
[----:B--2---:R-:W-:-:S05]  /*220b0*/  IMAD.WIDE R28, R28, R45, c[0x0][0x1b0] ;  /* 0x00006c001c1c7625 */ /* 0x004fca00078e022d */
[----:B------:R-:W2:Y:S02]  /*220c0*/  LDG.E R32, [R28.64] ;  /* 0x000000041c207981 */ /* 0x000ea4000c1e1900 */
[----:B--2--5:R-:W-:-:S05]  /*220d0*/  FMNMX.FTZ R27, R27, R32, PT ;  /* 0x000000201b1b7209 */ /* 0x024fca0003810000 */
[----:B------:R-:W-:Y:S04]  /*220e0*/  STG.E [R8.64], R27 ;  /* 0x0000001b08007986 */ /* 0x000fe8000c101904 */
[----:B------:R-:W2:Y:S02]  /*220f0*/  LDG.E R32, [R28.64+0x4] ;  /* 0x000004041c207981 */ /* 0x000ea4000c1e1900 */
[----:B--2---:R-:W-:-:S05]  /*22100*/  FMNMX.FTZ R37, R27, R32, PT ;  /* 0x000000201b257209 */ /* 0x004fca0003810000 */
[----:B------:R1:W-:Y:S04]  /*22110*/  STG.E [R8.64], R37 ;  /* 0x0000002508007986 */ /* 0x0003e8000c101904 */
[----:B------:R-:W2:Y:S02]  /*22120*/  LDG.E R32, [R28.64+0x8] ;  /* 0x000008041c207981 */ /* 0x000ea4000c1e1900 */
[----:B--2---:R-:W-:-:S05]  /*22130*/  FMNMX.FTZ R39, R37, R32, PT ;  /* 0x0000002025277209 */ /* 0x004fca0003810000 */
[----:B------:R2:W-:Y:S04]  /*22140*/  STG.E [R8.64], R39 ;  /* 0x0000002708007986 */ /* 0x0005e8000c101904 */
[----:B------:R-:W3:Y:S01]  /*22150*/  LDG.E R32, [R28.64+0xc] ;  /* 0x00000c041c207981 */ /* 0x000ee2000c1e1900 */
[----:B------:R-:W-:-:S05]  /*22160*/  IADD3 R34, R21, 0x4, R36 ;  /* 0x0000000415227810 */ /* 0x000fca0007ffe024 */
[----:B------:R-:W-:Y:S01]  /*22170*/  IMAD.WIDE R34, R34, R45, c[0x0][0x1b0] ;  /* 0x00006c0022227625 */ /* 0x000fe200078e022d */
[----:B---3--:R-:W-:-:S05]  /*22180*/  FMNMX.FTZ R41, R39, R32, PT ;  /* 0x0000002027297209 */ /* 0x008fca0003810000 */
        /* <DEDUP_REMOVED lines=16> */
.L_x_2216:
[----:B------:R-:W-:-:S13]  /*22290*/  ISETP.NE.OR P0, PT, R31, RZ, P0 ;  /* 0x000000ff1f00720c */ /* 0x000fda0000705670 */
[----:B------:R-:W-:Y:S05]  /*222a0*/  @!P0 BRA `(.L_x_2212) ;  /* 0x0000012000008947 */ /* 0x000fea0003800000 */
.L_x_2213:
        /* <DEDUP_REMOVED lines=8> */
[----:B------:R-:W2:Y:S02]  /*22330*/  LDG.E R32, [R28.64+0x8] ;  /* 0x000008041c207981 */ /* 0x000ea4000c1e1900 */
[----:B--2---:R-:W-:-:S05]  /*22340*/  FMNMX.FTZ R39, R37, R32, PT ;  /* 0x0000002025277209 */ /* 0x004fca0003810000 */
[----:B------:R1:W-:Y:S04]  /*22350*/  STG.E [R8.64], R39 ;  /* 0x0000002708007986 */ /* 0x0003e8000c101904 */
[----:B------:R-:W2:Y:S01]  /*22360*/  LDG.E R32, [R28.64+0xc] ;  /* 0x00000c041c207981 */ /* 0x000ea2000c1e1900 */
[----:B------:R-:W-:Y:S02]  /*22370*/  IADD3 R31, R31, -0x4, RZ ;  /* 0xfffffffc1f1f7810 */ /* 0x000fe40007ffe0ff */
[----:B------:R-:W-:Y:S02]  /*22380*/  IADD3 R36, R36, 0x4, RZ ;  /* 0x0000000424247810 */ /* 0x000fe40007ffe0ff */
[----:B------:R-:W-:Y:S02]  /*22390*/  ISETP.NE.AND P0, PT, R31, RZ, PT ;  /* 0x000000ff1f00720c */ /* 0x000fe40003f05270 */
[----:B--2---:R-:W-:-:S05]  /*223a0*/  FMNMX.FTZ R27, R39, R32, PT ;  /* 0x00000020271b7209 */ /* 0x004fca0003810000 */
[----:B------:R1:W-:Y:S06]  /*223b0*/  STG.E [R8.64], R27 ;  /* 0x0000001b08007986 */ /* 0x0003ec000c101904 */
[----:B01----:R-:W-:Y:S05]  /*223c0*/  @P0 BRA `(.L_x_2213) ;  /* 0xfffffee000000947 */ /* 0x003fea000383ffff */
.L_x_2212:
[----:B------:R-:W-:Y:S01]  /*223d0*/  ISETP.NE.AND P0, PT, R17, RZ, PT ;  /* 0x000000ff1100720c */ /* 0x000fe20003f05270 */
[----:B------:R-:W-:-:S12]  /*223e0*/  IMAD.MOV.U32 R32, RZ, RZ, R24 ;  /* 0x000000ffff207224 */ /* 0x000fd800078e0018 */
[----:B------:R-:W-:Y:S05]  /*223f0*/  @!P0 BRA `(.L_x_2208) ;  /* 0x0000011000008947 */ /* 0x000fea0003800000 */
[----:B-1----:R-:W-:Y:S01]  /*22400*/  IMAD.IADD R28, R21, 0x1, R36 ;  /* 0x00000001151c7824 */ /* 0x002fe200078e0224 */
[----:B------:R-:W3:Y:S03]  /*22410*/  LDG.E R32, [R8.64] ;  /* 0x0000000408207981 */ /* 0x000ee6000c1e1900 */
[----:B--2---:R-:W-:-:S05]  /*22420*/  IMAD.WIDE R28, R28, R45, c[0x0][0x1b0] ;  /* 0x00006c001c1c7625 */ /* 0x004fca00078e022d */
[----:B-----5:R-:W3:Y:S01]  /*22430*/  LDG.E R27, [R28.64] ;  /* 0x000000041c1b7981 */ /* 0x020ee2000c1e1900 */
[----:B------:R-:W-:Y:S02]  /*22440*/  ISETP.NE.AND P0, PT, R17, 0x1, PT ;  /* 0x000000011100780c */ /* 0x000fe40003f05270 */
[----:B---3--:R-:W-:-:S05]  /*22450*/  FMNMX.FTZ R31, R27, R32, PT ;  /* 0x000000201b1f7209 */ /* 0x008fca0003810000 */
[----:B------:R1:W-:Y:S01]  /*22460*/  STG.E [R8.64], R31 ;  /* 0x0000001f08007986 */ /* 0x0003e2000c101904 */
[----:B------:R-:W-:-:S05]  /*22470*/  IMAD.MOV.U32 R32, RZ, RZ, R24 ;  /* 0x000000ffff207224 */ /* 0x000fca00078e0018 */
[----:B------:R-:W-:Y:S05]  /*22480*/  @!P0 BRA `(.L_x_2208) ;  /* 0x0000008000008947 */ /* 0x000fea0003800000 */
[----:B------:R-:W2:Y:S01]  /*22490*/  LDG.E R27, [R28.64+0x4] ;  /* 0x000004041c1b7981 */ /* 0x000ea2000c1e1900 */
[----:B------:R-:W-:Y:S02]  /*224a0*/  ISETP.NE.AND P0, PT, R17, 0x2, PT ;  /* 0x000000021100780c */ /* 0x000fe40003f05270 */
[----:B-12---:R-:W-:-:S05]  /*224b0*/  FMNMX.FTZ R31, R31, R27, PT ;  /* 0x0000001b1f1f7209 */ /* 0x006fca0003810000 */
[----:B------:R1:W-:Y:S06]  /*224c0*/  STG.E [R8.64], R31 ;  /* 0x0000001f08007986 */ /* 0x0003ec000c101904 */
[----:B------:R-:W2:Y:S01]  /*224d0*/  @P0 LDG.E R27, [R28.64+0x8] ;  /* 0x000008041c1b0981 */ /* 0x000ea2000c1e1900 */
[----:B------:R-:W-:Y:S01]  /*224e0*/  IMAD.MOV.U32 R32, RZ, RZ, R24 ;  /* 0x000000ffff207224 */ /* 0x000fe200078e0018 */
[----:B--2---:R-:W-:-:S05]  /*224f0*/  @P0 FMNMX.FTZ R27, R31, R27, PT ;  /* 0x0000001b1f1b0209 */ /* 0x004fca0003810000 */
[----:B------:R1:W-:Y:S02]  /*22500*/  @P0 STG.E [R8.64], R27 ;  /* 0x0000001b08000986 */ /* 0x0003e4000c101904 */
.L_x_2208:
[----:B------:R-:W3:Y:S01]  /*22510*/  LDG.E R35, [R4.64] ;  /* 0x0000000404237981 */ /* 0x000ee2000c1e1900 */
[----:B-12--5:R-:W-:Y:S01]  /*22520*/  IMAD.IADD R27, R21, 0x1, R32 ;  /* 0x00000001151b7824 */ /* 0x026fe200078e0220 */
[----:B------:R-:W-:Y:S01]  /*22530*/  ISETP.NE.U32.AND P0, PT, RZ, c[0x0][0x1b8], PT ;  /* 0x00006e00ff007a0c */ /* 0x000fe20003f05070 */
[----:B------:R-:W-:Y:S02]  /*22540*/  IMAD.MOV.U32 R24, RZ, RZ, c[0x0][0x210] ;  /* 0x00008400ff187624 */ /* 0x000fe400078e00ff */
[----:B------:R-:W-:Y:S01]  /*22550*/  IMAD.MOV.U32 R32, RZ, RZ, 0x4 ;  /* 0x00000004ff207424 */ /* 0x000fe200078e00ff */
[----:B------:R-:W-:Y:S01]  /*22560*/  ISETP.NE.AND.EX P0, PT, RZ, c[0x0][0x1bc], PT, P0 ;  /* 0x00006f00ff007a0c */ /* 0x000fe20003f05300 */
[----:B------:R-:W-:Y:S01]  /*22570*/  IMAD R31, R27, R24, c[0x0][0x200] ;  /* 0x000080001b1f7624 */ /* 0x000fe200078e0218 */
[----:B------:R-:W-:Y:S01]  /*22580*/  LEA R24, P4, R25, c[0x0][0x168], 0x1 ;  /* 0x00005a0019187a11 */ /* 0x000fe200078808ff */
[----:B------:R-:W-:Y:S02]  /*22590*/  IMAD.MOV.U32 R34, RZ, RZ, c[0x0][0x200] ;  /* 0x00008000ff227624 */ /* 0x000fe400078e00ff */
[----:B------:R-:W-:Y:S01]  /*225a0*/  IMAD.WIDE R28, R31, R32, c[0x0][0x198] ;  /* 0x000066001f1c7625 */ /* 0x000fe200078e0220 */
[----:B------:R-:W-:-:S02]  /*225b0*/  LEA.HI.X R25, R25, c[0x0][0x16c], R30, 0x1, P4 ;  /* 0x00005b0019197a11 */ /* 0x000fc400020f0c1e */
[----:B------:R-:W-:Y:S01]  /*225c0*/  ISETP.GE.AND P2, PT, R34, 0x1, PT ;  /* 0x000000012200780c */ /* 0x000fe20003f46270 */
[----:B------:R-:W-:Y:S01]  /*225d0*/  IMAD.WIDE R30, R31, R32, c[0x0][0x1b8] ;  /* 0x00006e001f1e7625 */ /* 0x000fe200078e0220 */
[----:B---3--:R1:W-:Y:S03]  /*225e0*/  STG.E [R28.64], R35 ;  /* 0x000000231c007986 */ /* 0x0083e6000c101904 */
[----:B------:R-:W-:Y:S08]  /*225f0*/  @!P0 BRA `(.L_x_2217) ;  /* 0x0000034000008947 */ /* 0x000ff00003800000 */
[----:B------:R-:W2:Y:S01]  /*22600*/  LDG.E.U16.CONSTANT R36, [R24.64] ;  /* 0x0000000418247981 */ /* 0x000ea2000c1e9500 */
[----:B------:R-:W-:Y:S02]  /*22610*/  IABS R37, c[0x0][0x228] ;  /* 0x00008a0000257a13 */ /* 0x000fe40000000000 */
[----:B------:R-:W-:Y:S02]  /*22620*/  IABS R41, c[0x0][0x224] ;  /* 0x0000890000297a13 */ /* 0x000fe40000000000 */
[----:B------:R-:W3:Y:S08]  /*22630*/  I2F.RP R38, R37 ;  /* 0x0000002500267306 */ /* 0x000ef00000209400 */
[----:B---3--:R-:W3:Y:S02]  /*22640*/  MUFU.RCP R38, R38 ;  /* 0x0000002600267308 */ /* 0x008ee40000001000 */
[----:B---3--:R-:W-:-:S02]  /*22650*/  IADD3 R34, R38, 0xffffffe, RZ ;  /* 0x0ffffffe26227810 */ /* 0x008fc40007ffe0ff */
[----:B------:R-:W-:-:S04]  /*22660*/  IABS R38, R33 ;  /* 0x0000002100267213 */ /* 0x000fc80000000000 */
[----:B-1----:R1:W3:Y:S02]  /*22670*/  F2I.FTZ.U32.TRUNC.NTZ R35, R34 ;  /* 0x0000002200237305 */ /* 0x0022e4000021f000 */
[----:B-1----:R-:W-:Y:S02]  /*22680*/  IMAD.MOV.U32 R34, RZ, RZ, RZ ;  /* 0x000000ffff227224 */ /* 0x002fe400078e00ff */
[----:B---3--:R-:W-:-:S04]  /*22690*/  IMAD.MOV R40, RZ, RZ, -R35 ;  /* 0x000000ffff287224 */ /* 0x008fc800078e0a23 */
[----:B------:R-:W-:Y:S02]  /*226a0*/  IMAD R39, R40, R37, RZ ;  /* 0x0000002528277224 */ /* 0x000fe400078e02ff */
[----:B------:R-:W1:Y:S02]  /*226b0*/  I2F.RP R40, R41 ;  /* 0x0000002900287306 */ /* 0x000e640000209400 */
[----:B------:R-:W-:-:S06]  /*226c0*/  IMAD.HI.U32 R39, R35, R39, R34 ;  /* 0x0000002723277227 */ /* 0x000fcc00078e0022 */
[----:B------:R-:W-:-:S04]  /*226d0*/  IMAD.HI.U32 R39, R39, R38, RZ ;  /* 0x0000002627277227 */ /* 0x000fc800078e00ff */
[----:B------:R-:W-:-:S04]  /*226e0*/  IMAD.MOV R34, RZ, RZ, -R39 ;  /* 0x000000ffff227224 */ /* 0x000fc800078e0a27 */
[C---:B------:R-:W-:Y:S01]  /*226f0*/  IMAD R34, R37.reuse, R34, R38 ;  /* 0x0000002225227224 */ /* 0x040fe200078e0226 */
[----:B-1----:R-:W1:Y:S04]  /*22700*/  MUFU.RCP R40, R40 ;  /* 0x0000002800287308 */ /* 0x002e680000001000 */
[----:B------:R-:W-:Y:S02]  /*22710*/  ISETP.GT.U32.AND P5, PT, R37, R34, PT ;  /* 0x000000222500720c */ /* 0x000fe40003fa4070 */
[----:B-1----:R-:W-:-:S11]  /*22720*/  IADD3 R35, R40, 0xffffffe, RZ ;  /* 0x0ffffffe28237810 */ /* 0x002fd60007ffe0ff */
[----:B------:R-:W-:Y:S01]  /*22730*/  @!P5 IMAD.IADD R34, R34, 0x1, -R37 ;  /* 0x000000012222d824 */ /* 0x000fe200078e0a25 */
[----:B------:R-:W-:Y:S02]  /*22740*/  @!P5 IADD3 R39, R39, 0x1, RZ ;  /* 0x000000012727d810 */ /* 0x000fe40007ffe0ff */
[----:B------:R-:W-:Y:S02]  /*22750*/  ISETP.NE.AND P5, PT, RZ, c[0x0][0x228], PT ;  /* 0x00008a00ff007a0c */ /* 0x000fe40003fa5270 */
[----:B------:R-:W-:Y:S01]  /*22760*/  ISETP.GE.U32.AND P4, PT, R34, R37, PT ;  /* 0x000000252200720c */ /* 0x000fe20003f86070 */
[----:B------:R-:W1:Y:S01]  /*22770*/  F2I.FTZ.U32.TRUNC.NTZ R35, R35 ;  /* 0x0000002300237305 */ /* 0x000e62000021f000 */
[----:B------:R-:W-:-:S04]  /*22780*/  LOP3.LUT R34, R33, c[0x0][0x228], RZ, 0x3c, !PT ;  /* 0x00008a0021227a12 */ /* 0x000fc800078e3cff */
[----:B------:R-:W-:-:S07]  /*22790*/  ISETP.GE.AND P0, PT, R34, RZ, PT ;  /* 0x000000ff2200720c */ /* 0x000fce0003f06270 */
[----:B------:R-:W-:Y:S01]  /*227a0*/  @P4 IADD3 R39, R39, 0x1, RZ ;  /* 0x0000000127274810 */ /* 0x000fe20007ffe0ff */
[----:B-1----:R-:W-:-:S04]  /*227b0*/  IMAD.MOV R34, RZ, RZ, -R35 ;  /* 0x000000ffff227224 */ /* 0x002fc800078e0a23 */
[----:B------:R-:W-:Y:S02]  /*227c0*/  IMAD.MOV.U32 R37, RZ, RZ, R39 ;  /* 0x000000ffff257224 */ /* 0x000fe400078e0027 */
[----:B------:R-:W-:Y:S02]  /*227d0*/  IMAD R39, R34, R41, RZ ;  /* 0x0000002922277224 */ /* 0x000fe400078e02ff */
[----:B------:R-:W-:Y:S01]  /*227e0*/  @!P0 IMAD.MOV R37, RZ, RZ, -R37 ;  /* 0x000000ffff258224 */ /* 0x000fe200078e0a25 */
[----:B------:R-:W-:Y:S01]  /*227f0*/  @!P5 LOP3.LUT R37, RZ, c[0x0][0x228], RZ, 0x33, !PT ;  /* 0x00008a00ff25da12 */ /* 0x000fe200078e33ff */
[----:B------:R-:W-:Y:S01]  /*22800*/  IMAD.MOV.U32 R34, RZ, RZ, RZ ;  /* 0x000000ffff227224 */ /* 0x000fe200078e00ff */
        /* <DEDUP_REMOVED lines=11> */
[----:B------:R-:W-:-:S04]  /*228c0*/  @!P0 IMAD.IADD R34, R34, 0x1, -R41 ;  /* 0x0000000122228824 */ /* 0x000fc800078e0a29 */
[----:B------:R-:W-:Y:S01]  /*228d0*/  @!P4 IMAD.MOV R34, RZ, RZ, -R34 ;  /* 0x000000ffff22c224 */ /* 0x000fe200078e0a22 */
[----:B------:R-:W-:-:S05]  /*228e0*/  @!P5 LOP3.LUT R34, RZ, c[0x0][0x224], RZ, 0x33, !PT ;  /* 0x00008900ff22da12 */ /* 0x000fca00078e33ff */
[----:B------:R-:W-:-:S06]  /*228f0*/  IMAD.SHL.U32 R34, R34, 0x4, RZ ;  /* 0x0000000422227824 */ /* 0x000fcc00078e00ff */
[----:B------:R-:W1:Y:S01]  /*22900*/  LDS R34, [R34+0x308] ;  /* 0x0003080022227984 */ /* 0x000e620000000800 */
[----:B--2---:R-:W-:-:S05]  /*22910*/  HADD2.F32 R35, -RZ, R36.H0_H0 ;  /* 0x20000024ff237230 */ /* 0x004fca0000004100 */
[----:B-1----:R-:W-:-:S05]  /*22920*/  FADD.FTZ R35, R35, -R34 ;  /* 0x8000002223237221 */ /* 0x002fca0000010000 */
[----:B------:R1:W-:Y:S02]  /*22930*/  STG.E [R30.64], R35 ;  /* 0x000000231e007986 */ /* 0x0003e4000c101904 */
.L_x_2217:
[----:B------:R-:W-:Y:S05]  /*22940*/  @!P2 BRA `(.L_x_2218) ;  /* 0x00000b200000a947 */ /* 0x000fea0003800000 */
[----:B------:R-:W-:Y:S02]  /*22950*/  IABS R36, c[0x0][0x228] ;  /* 0x00008a0000247a13 */ /* 0x000fe40000000000 */
[----:B------:R-:W-:Y:S02]  /*22960*/  IABS R38, R33 ;  /* 0x0000002100267213 */ /* 0x000fe40000000000 */
[----:B------:R-:W2:Y:S01]  /*22970*/  I2F.RP R37, R36 ;  /* 0x0000002400257306 */ /* 0x000ea20000209400 */
[----:B------:R-:W-:Y:S02]  /*22980*/  IABS R41, c[0x0][0x224] ;  /* 0x0000890000297a13 */ /* 0x000fe40000000000 */
[----:B------:R-:W-:-:S04]  /*22990*/  LOP3.LUT R33, R33, c[0x0][0x228], RZ, 0x3c, !PT ;  /* 0x00008a0021217a12 */ /* 0x000fc800078e3cff */
[----:B------:R-:W-:Y:S01]  /*229a0*/  ISETP.GE.AND P4, PT, R33, RZ, PT ;  /* 0x000000ff2100720c */ /* 0x000fe20003f86270 */
[----:B--2---:R-:W2:Y:S02]  /*229b0*/  MUFU.RCP R37, R37 ;  /* 0x0000002500257308 */ /* 0x004ea40000001000 */
[----:B--2---:R-:W-:-:S06]  /*229c0*/  IADD3 R34, R37, 0xffffffe, RZ ;  /* 0x0ffffffe25227810 */ /* 0x004fcc0007ffe0ff */
[----:B------:R-:W2:Y:S08]  /*229d0*/  I2F.RP R37, R41 ;  /* 0x0000002900257306 */ /* 0x000eb00000209400 */
[----:B-1----:R1:W3:Y:S08]  /*229e0*/  F2I.FTZ.U32.TRUNC.NTZ R35, R34 ;  /* 0x0000002200237305 */ /* 0x0022f0000021f000 */
[----:B--2---:R-:W2:Y:S01]  /*229f0*/  MUFU.RCP R37, R37 ;  /* 0x0000002500257308 */ /* 0x004ea20000001000 */
[----:B-1----:R-:W-:-:S02]  /*22a00*/  IMAD.MOV.U32 R34, RZ, RZ, RZ ;  /* 0x000000ffff227224 */ /* 0x002fc400078e00ff */
[----:B---3--:R-:W-:-:S04]  /*22a10*/  IMAD.MOV R39, RZ, RZ, -R35 ;  /* 0x000000ffff277224 */ /* 0x008fc800078e0a23 */
[----:B------:R-:W-:-:S04]  /*22a20*/  IMAD R39, R39, R36, RZ ;  /* 0x0000002427277224 */ /* 0x000fc800078e02ff */
[----:B------:R-:W-:-:S04]  /*22a30*/  IMAD.HI.U32 R39, R35, R39, R34 ;  /* 0x0000002723277227 */ /* 0x000fc800078e0022 */
[----:B------:R-:W-:-:S04]  /*22a40*/  IMAD.MOV.U32 R35, RZ, RZ, R38 ;  /* 0x000000ffff237224 */ /* 0x000fc800078e0026 */
[----:B------:R-:W-:-:S04]  /*22a50*/  IMAD.HI.U32 R39, R39, R35, RZ ;  /* 0x0000002327277227 */ /* 0x000fc800078e00ff */
[----:B------:R-:W-:-:S04]  /*22a60*/  IMAD.MOV R34, RZ, RZ, -R39 ;  /* 0x000000ffff227224 */ /* 0x000fc800078e0a27 */
[----:B------:R-:W-:Y:S01]  /*22a70*/  IMAD R35, R36, R34, R35 ;  /* 0x0000002224237224 */ /* 0x000fe200078e0223 */
[----:B--2---:R-:W-:-:S04]  /*22a80*/  IADD3 R34, R37, 0xffffffe, RZ ;  /* 0x0ffffffe25227810 */ /* 0x004fc80007ffe0ff */
[----:B------:R-:W-:-:S13]  /*22a90*/  ISETP.GT.U32.AND P0, PT, R36, R35, PT ;  /* 0x000000232400720c */ /* 0x000fda0003f04070 */
[----:B------:R-:W-:Y:S01]  /*22aa0*/  @!P0 IMAD.IADD R35, R35, 0x1, -R36 ;  /* 0x0000000123238824 */ /* 0x000fe200078e0a24 */
[----:B------:R-:W-:Y:S02]  /*22ab0*/  @!P0 IADD3 R39, R39, 0x1, RZ ;  /* 0x0000000127278810 */ /* 0x000fe40007ffe0ff */
[----:B------:R-:W-:Y:S02]  /*22ac0*/  ISETP.NE.AND P0, PT, RZ, c[0x0][0x228], PT ;  /* 0x00008a00ff007a0c */ /* 0x000fe40003f05270 */
[----:B------:R-:W-:Y:S02]  /*22ad0*/  ISETP.GE.U32.AND P2, PT, R35, R36, PT ;  /* 0x000000242300720c */ /* 0x000fe40003f46070 */
[----:B------:R1:W2:Y:S02]  /*22ae0*/  F2I.FTZ.U32.TRUNC.NTZ R35, R34 ;  /* 0x0000002200237305 */ /* 0x0002a4000021f000 */
[----:B-1----:R-:W-:-:S09]  /*22af0*/  IMAD.MOV.U32 R34, RZ, RZ, RZ ;  /* 0x000000ffff227224 */ /* 0x002fd200078e00ff */
[----:B------:R-:W-:-:S05]  /*22b00*/  @P2 IADD3 R39, R39, 0x1, RZ ;  /* 0x0000000127272810 */ /* 0x000fca0007ffe0ff */
[----:B------:R-:W-:Y:S02]  /*22b10*/  IMAD.MOV.U32 R33, RZ, RZ, R39 ;  /* 0x000000ffff217224 */ /* 0x000fe400078e0027 */
[----:B--2---:R-:W-:Y:S02]  /*22b20*/  IMAD.MOV R36, RZ, RZ, -R35 ;  /* 0x000000ffff247224 */ /* 0x004fe400078e0a23 */
[----:B------:R-:W-:Y:S01]  /*22b30*/  @!P4 IMAD.MOV R33, RZ, RZ, -R33 ;  /* 0x000000ffff21c224 */ /* 0x000fe200078e0a21 */
[----:B------:R-:W-:Y:S01]  /*22b40*/  @!P0 LOP3.LUT R33, RZ, c[0x0][0x228], RZ, 0x33, !PT ;  /* 0x00008a00ff218a12 */ /* 0x000fe200078e33ff */
[----:B------:R-:W-:Y:S01]  /*22b50*/  IMAD R37, R36, R41, RZ ;  /* 0x0000002924257224 */ /* 0x000fe200078e02ff */
[----:B------:R-:W-:Y:S02]  /*22b60*/  ISETP.NE.AND P4, PT, RZ, c[0x0][0x224], PT ;  /* 0x00008900ff007a0c */ /* 0x000fe40003f85270 */
[----:B------:R-:W-:Y:S01]  /*22b70*/  IABS R36, R33 ;  /* 0x0000002100247213 */ /* 0x000fe20000000000 */
[----:B------:R-:W-:Y:S01]  /*22b80*/  IMAD.HI.U32 R34, R35, R37, R34 ;  /* 0x0000002523227227 */ /* 0x000fe200078e0022 */
[----:B------:R-:W-:-:S03]  /*22b90*/  ISETP.GE.AND P2, PT, R33, RZ, PT ;  /* 0x000000ff2100720c */ /* 0x000fc60003f46270 */
[----:B------:R-:W-:Y:S02]  /*22ba0*/  IMAD.MOV.U32 R35, RZ, RZ, R36 ;  /* 0x000000ffff237224 */ /* 0x000fe400078e0024 */
[----:B------:R-:W-:Y:S02]  /*22bb0*/  IMAD.MOV.U32 R33, RZ, RZ, c[0x0][0x200] ;  /* 0x00008000ff217624 */ /* 0x000fe400078e00ff */
        /* <DEDUP_REMOVED lines=22> */
[----:B------:R-:W-:Y:S01]  /*22d20*/  ISETP.NE.AND P0, PT, R23, 0x1, PT ;  /* 0x000000011700780c */ /* 0x000fe20003f05270 */
[----:B--2---:R1:W-:Y:S04]  /*22d30*/  @P1 STG.E [R30.64+-0x4], R37 ;  /* 0xfffffc251e001986 */ /* 0x0043e8000c101904 */
[----:B------:R1:W5:Y:S01]  /*22d40*/  LDG.E R39, [R38.64] ;  /* 0x0000000426277981 */ /* 0x000362000c1e1900 */
[----:B------:R-:W-:-:S07]  /*22d50*/  IMAD.MOV.U32 R33, RZ, RZ, R3 ;  /* 0x000000ffff217224 */ /* 0x000fce00078e0003 */
[----:B------:R-:W-:Y:S05]  /*22d60*/  @!P0 BRA `(.L_x_2219) ;  /* 0x000001c000008947 */ /* 0x000fea0003800000 */
[----:B-----5:R-:W-:-:S04]  /*22d70*/  IMAD R39, R13, c[0x0][0x224], R39 ;  /* 0x000089000d277a24 */ /* 0x020fc800078e0227 */
[----:B-1----:R-:W-:-:S06]  /*22d80*/  IMAD.WIDE R34, R39, R32, c[0x0][0x1d8] ;  /* 0x0000760027227625 */ /* 0x002fcc00078e0220 */
        /* <DEDUP_REMOVED lines=22> */
[----:B------:R-:W-:Y:S01]  /*22ef0*/  LEA.HI.X R39, R39, c[0x0][0x1e4], R40, 0x2, P0 ;  /* 0x0000790027277a11 */ /* 0x000fe200000f1428 */
[----:B--2---:R1:W-:Y:S05]  /*22f00*/  @P1 STG.E [R30.64+-0xc], R37 ;  /* 0xfffff4251e001986 */ /* 0x0043ea000c101904 */
[----:B------:R1:W5:Y:S01]  /*22f10*/  LDG.E R39, [R38.64] ;  /* 0x0000000426277981 */ /* 0x000362000c1e1900 */
[----:B------:R-:W-:-:S03]  /*22f20*/  IMAD.MOV.U32 R33, RZ, RZ, R19 ;  /* 0x000000ffff217224 */ /* 0x000fc600078e0013 */
.L_x_2219:
[----:B------:R-:W-:Y:S05]  /*22f30*/  @!P3 BRA `(.L_x_2218) ;  /* 0x000005300000b947 */ /* 0x000fea0003800000 */
[C---:B-1----:R-:W-:Y:S01]  /*22f40*/  IADD3 R28, R33.reuse, -0x4, RZ ;  /* 0xfffffffc211c7810 */ /* 0x042fe20007ffe0ff */
[----:B------:R-:W-:Y:S01]  /*22f50*/  ULDC.64 UR8, c[0x0][0x198] ;  /* 0x0000660000087ab9 */ /* 0x000fe20000000a00 */
[C---:B------:R-:W-:Y:S01]  /*22f60*/  IADD3 R30, R33.reuse, -0x1, RZ ;  /* 0xffffffff211e7810 */ /* 0x040fe20007ffe0ff */
[----:B------:R-:W-:Y:S01]  /*22f70*/  ULDC.64 UR6, c[0x0][0x1b8] ;  /* 0x00006e0000067ab9 */ /* 0x000fe20000000a00 */
[----:B------:R-:W-:Y:S01]  /*22f80*/  IADD3 R32, R33, -0x2, RZ ;  /* 0xfffffffe21207810 */ /* 0x000fe20007ffe0ff */
[----:B------:R-:W-:Y:S01]  /*22f90*/  IMAD R55, R27, c[0x0][0x210], R28 ;  /* 0x000084001b377a24 */ /* 0x000fe200078e021c */
[----:B------:R-:W-:Y:S01]  /*22fa0*/  IADD3 R34, R33, -0x3, RZ ;  /* 0xfffffffd21227810 */ /* 0x000fe20007ffe0ff */
[----:B------:R-:W-:Y:S01]  /*22fb0*/  IMAD R57, R27, c[0x0][0x210], R30 ;  /* 0x000084001b397a24 */ /* 0x000fe200078e021e */
[----:B------:R-:W-:Y:S01]  /*22fc0*/  IADD3 R43, R33, 0x4, RZ ;  /* 0x00000004212b7810 */ /* 0x000fe20007ffe0ff */
[----:B------:R-:W-:-:S02]  /*22fd0*/  IMAD R28, R28, c[0x0][0x208], R15 ;  /* 0x000082001c1c7a24 */ /* 0x000fc400078e020f */
[--C-:B------:R-:W-:Y:S02]  /*22fe0*/  IMAD R30, R30, c[0x0][0x208], R15.reuse ;  /* 0x000082001e1e7a24 */ /* 0x100fe400078e020f */
[--C-:B------:R-:W-:Y:S02]  /*22ff0*/  IMAD R32, R32, c[0x0][0x208], R15.reuse ;  /* 0x0000820020207a24 */ /* 0x100fe400078e020f */
[----:B------:R-:W-:Y:S02]  /*23000*/  IMAD R34, R34, c[0x0][0x208], R15 ;  /* 0x0000820022227a24 */ /* 0x000fe400078e020f */
[----:B------:R-:W-:Y:S02]  /*23010*/  IMAD R47, R28, c[0x0][0x224], RZ ;  /* 0x000089001c2f7a24 */ /* 0x000fe400078e02ff */
[----:B------:R-:W-:Y:S02]  /*23020*/  IMAD R44, R30, c[0x0][0x224], RZ ;  /* 0x000089001e2c7a24 */ /* 0x000fe400078e02ff */
[----:B------:R-:W-:-:S02]  /*23030*/  IMAD R33, R32, c[0x0][0x224], RZ ;  /* 0x0000890020217a24 */ /* 0x000fc400078e02ff */
[----:B------:R-:W-:Y:S02]  /*23040*/  IMAD R45, R34, c[0x0][0x224], RZ ;  /* 0x00008900222d7a24 */ /* 0x000fe400078e02ff */
.L_x_2220:
[----:B-----5:R-:W-:Y:S02]  /*23050*/  IMAD.IADD R39, R44, 0x1, R39 ;  /* 0x000000012c277824 */ /* 0x020fe400078e0227 */
[----:B------:R-:W-:-:S04]  /*23060*/  IMAD.MOV.U32 R32, RZ, RZ, 0x4 ;  /* 0x00000004ff207424 */ /* 0x000fc800078e00ff */
[----:B--2---:R-:W-:-:S05]  /*23070*/  IMAD.WIDE R30, R39, R32, c[0x0][0x1d8] ;  /* 0x00007600271e7625 */ /* 0x004fca00078e0220 */
[----:B------:R-:W2:Y:S01]  /*23080*/  LDG.E R49, [R30.64] ;  /* 0x000000041e317981 */ /* 0x000ea2000c1e1900 */
[----:B------:R-:W-:Y:S01]  /*23090*/  IMAD.U32 R28, RZ, RZ, UR8 ;  /* 0x00000008ff1c7e24 */ /* 0x000fe2000f8e00ff */
[----:B------:R-:W-:Y:S01]  /*230a0*/  SHF.R.S32.HI R40, RZ, 0x1f, R39 ;  /* 0x0000001fff287819 */ /* 0x000fe20000011427 */
[----:B------:R-:W-:Y:S01]  /*230b0*/  IMAD.U32 R29, RZ, RZ, UR9 ;  /* 0x00000009ff1d7e24 */ /* 0x000fe2000f8e00ff */
[----:B------:R-:W-:-:S03]  /*230c0*/  @P1 LEA R36, P0, R39, c[0x0][0x1f8], 0x2 ;  /* 0x00007e0027241a11 */ /* 0x000fc600078010ff */
[----:B------:R-:W-:Y:S01]  /*230d0*/  IMAD.WIDE R28, R57, 0x4, R28 ;  /* 0x00000004391c7825 */ /* 0x000fe200078e021c */
[----:B------:R-:W-:-:S04]  /*230e0*/  @P1 LEA.HI.X R37, R39, c[0x0][0x1fc], R40, 0x2, P0 ;  /* 0x00007f0027251a11 */ /* 0x000fc800000f1428 */
[----:B--2---:R1:W-:Y:S04]  /*230f0*/  STG.E [R28.64], R49 ;  /* 0x000000311c007986 */ /* 0x0043e8000c101904 */
[----:B------:R-:W2:Y:S01]  /*23100*/  @P1 LDG.E R51, [R36.64] ;  /* 0x0000000424331981 */ /* 0x000ea2000c1e1900 */
[C---:B------:R-:W-:Y:S01]  /*23110*/  LEA R38, P0, R39.reuse, c[0x0][0x1e0], 0x2 ;  /* 0x0000780027267a11 */ /* 0x040fe200078010ff */
[----:B------:R-:W-:Y:S02]  /*23120*/  IMAD.U32 R34, RZ, RZ, UR6 ;  /* 0x00000006ff227e24 */ /* 0x000fe4000f8e00ff */
[----:B------:R-:W-:Y:S01]  /*23130*/  IMAD.U32 R35, RZ, RZ, UR7 ;  /* 0x00000007ff237e24 */ /* 0x000fe2000f8e00ff */
[----:B------:R-:W-:-:S03]  /*23140*/  LEA.HI.X R39, R39, c[0x0][0x1e4], R40, 0x2, P0 ;  /* 0x0000790027277a11 */ /* 0x000fc600000f1428 */
[----:B------:R-:W-:-:S05]  /*23150*/  IMAD.WIDE R40, R55, 0x4, R34 ;  /* 0x0000000437287825 */ /* 0x000fca00078e0222 */
[----:B--2---:R2:W-:Y:S04]  /*23160*/  @P1 STG.E [R40.64+0xc], R51 ;  /* 0x00000c3328001986 */ /* 0x0045e8000c101904 */
[----:B------:R-:W3:Y:S02]  /*23170*/  LDG.E R38, [R38.64] ;  /* 0x0000000426267981 */ /* 0x000ee4000c1e1900 */
[----:B---3--:R-:W-:-:S04]  /*23180*/  IMAD.IADD R59, R38, 0x1, R33 ;  /* 0x00000001263b7824 */ /* 0x008fc800078e0221 */
[----:B------:R-:W-:-:S05]  /*23190*/  IMAD.WIDE R30, R59, R32, c[0x0][0x1d8] ;  /* 0x000076003b1e7625 */ /* 0x000fca00078e0220 */
[----:B-1----:R-:W3:Y:S01]  /*231a0*/  LDG.E R49, [R30.64] ;  /* 0x000000041e317981 */ /* 0x002ee2000c1e1900 */
[----:B------:R-:W-:Y:S02]  /*231b0*/  SHF.R.S32.HI R46, RZ, 0x1f, R59 ;  /* 0x0000001fff2e7819 */ /* 0x000fe4000001143b */
[----:B------:R-:W-:-:S04]  /*231c0*/  @P1 LEA R34, P0, R59, c[0x0][0x1f8], 0x2 ;  /* 0x00007e003b221a11 */ /* 0x000fc800078010ff */
[C---:B------:R-:W-:Y:S01]  /*231d0*/  @P1 LEA.HI.X R35, R59.reuse, c[0x0][0x1fc], R46, 0x2, P0 ;  /* 0x00007f003b231a11 */ /* 0x040fe200000f142e */
[----:B---3--:R1:W-:Y:S04]  /*231e0*/  STG.E [R28.64+-0x4], R49 ;  /* 0xfffffc311c007986 */ /* 0x0083e8000c101904 */
[----:B------:R-:W3:Y:S01]  /*231f0*/  @P1 LDG.E R53, [R34.64] ;  /* 0x0000000422351981 */ /* 0x000ee2000c1e1900 */
[----:B------:R-:W-:-:S04]  /*23200*/  LEA R36, P0, R59, c[0x0][0x1e0], 0x2 ;  /* 0x000078003b247a11 */ /* 0x000fc800078010ff */
[----:B------:R-:W-:Y:S01]  /*23210*/  LEA.HI.X R37, R59, c[0x0][0x1e4], R46, 0x2, P0 ;  /* 0x000079003b257a11 */ /* 0x000fe200000f142e */
[----:B---3--:R3:W-:Y:S04]  /*23220*/  @P1 STG.E [R40.64+0x8], R53 ;  /* 0x0000083528001986 */ /* 0x0087e8000c101904 */
[----:B------:R-:W4:Y:S02]  /*23230*/  LDG.E R36, [R36.64] ;  /* 0x0000000424247981 */ /* 0x000f24000c1e1900 */
[----:B----4-:R-:W-:-:S04]  /*23240*/  IMAD.IADD R59, R36, 0x1, R45 ;  /* 0x00000001243b7824 */ /* 0x010fc800078e022d */
[----:B------:R-:W-:-:S05]  /*23250*/  IMAD.WIDE R30, R59, R32, c[0x0][0x1d8] ;  /* 0x000076003b1e7625 */ /* 0x000fca00078e0220 */
[----:B--2---:R-:W2:Y:S01]  /*23260*/  LDG.E R51, [R30.64] ;  /* 0x000000041e337981 */ /* 0x004ea2000c1e1900 */
[----:B------:R-:W-:Y:S02]  /*23270*/  SHF.R.S32.HI R46, RZ, 0x1f, R59 ;  /* 0x0000001fff2e7819 */ /* 0x000fe4000001143b */
[----:B------:R-:W-:-:S04]  /*23280*/  @P1 LEA R38, P0, R59, c[0x0][0x1f8], 0x2 ;  /* 0x00007e003b261a11 */ /* 0x000fc800078010ff */
[C---:B------:R-:W-:Y:S01]  /*23290*/  @P1 LEA.HI.X R39, R59.reuse, c[0x0][0x1fc], R46, 0x2, P0 ;  /* 0x00007f003b271a11 */ /* 0x040fe200000f142e */
[----:B--2---:R2:W-:Y:S04]  /*232a0*/  STG.E [R28.64+-0x8], R51 ;  /* 0xfffff8331c007986 */ /* 0x0045e8000c101904 */
[----:B-1----:R-:W4:Y:S01]  /*232b0*/  @P1 LDG.E R49, [R38.64] ;  /* 0x0000000426311981 */ /* 0x002f22000c1e1900 */
[----:B------:R-:W-:-:S04]  /*232c0*/  LEA R34, P0, R59, c[0x0][0x1e0], 0x2 ;  /* 0x000078003b227a11 */ /* 0x000fc800078010ff */
[----:B------:R-:W-:Y:S01]  /*232d0*/  LEA.HI.X R35, R59, c[0x0][0x1e4], R46, 0x2, P0 ;  /* 0x000079003b237a11 */ /* 0x000fe200000f142e */
[----:B----4-:R2:W-:Y:S04]  /*232e0*/  @P1 STG.E [R40.64+0x4], R49 ;  /* 0x0000043128001986 */ /* 0x0105e8000c101904 */
[----:B------:R-:W3:Y:S02]  /*232f0*/  LDG.E R34, [R34.64] ;  /* 0x0000000422227981 */ /* 0x000ee4000c1e1900 */
[----:B---3--:R-:W-:-:S04]  /*23300*/  IMAD.IADD R53, R34, 0x1, R47 ;  /* 0x0000000122357824 */ /* 0x008fc800078e022f */
        /* <DEDUP_REMOVED lines=9> */
[----:B------:R-:W-:-:S04]  /*233a0*/  IADD3 R43, R43, -0x4, RZ ;  /* 0xfffffffc2b2b7810 */ /* 0x000fc80007ffe0ff */
[----:B------:R-:W-:Y:S01]  /*233b0*/  ISETP.GT.AND P0, PT, R43, 0x4, PT ;  /* 0x000000042b00780c */ /* 0x000fe20003f04270 */
[----:B---3--:R2:W-:Y:S04]  /*233c0*/  @P1 STG.E [R40.64], R37 ;  /* 0x0000002528001986 */ /* 0x0085e8000c101904 */
[----:B------:R2:W5:Y:S01]  /*233d0*/  LDG.E R39, [R38.64] ;  /* 0x0000000426277981 */ /* 0x000562000c1e1900 */
[----:B------:R-:W-:Y:S01]  /*233e0*/  UIADD3 UR8, UP1, UR8, -0x10, URZ ;  /* 0xfffffff008087890 */ /* 0x000fe2000ff3e03f */
[C---:B------:R-:W-:Y:S01]  /*233f0*/  IMAD R44, R10.reuse, -0x4, R44 ;  /* 0xfffffffc0a2c7824 */ /* 0x040fe200078e022c */
[----:B------:R-:W-:Y:S01]  /*23400*/  UIADD3 UR6, UP0, UR6, -0x10, URZ ;  /* 0xfffffff006067890 */ /* 0x000fe2000ff1e03f */
[C---:B------:R-:W-:Y:S01]  /*23410*/  IMAD R33, R10.reuse, -0x4, R33 ;  /* 0xfffffffc0a217824 */ /* 0x040fe200078e0221 */
[----:B------:R-:W-:Y:S01]  /*23420*/  UIADD3.X UR9, UR9, -0x1, URZ, UP1, !UPT ;  /* 0xffffffff09097890 */ /* 0x000fe20008ffe43f */
[C---:B------:R-:W-:Y:S01]  /*23430*/  IMAD R45, R10.reuse, -0x4, R45 ;  /* 0xfffffffc0a2d7824 */ /* 0x040fe200078e022d */
[----:B------:R-:W-:Y:S01]  /*23440*/  UIADD3.X UR7, UR7, -0x1, URZ, UP0, !UPT ;  /* 0xffffffff07077890 */ /* 0x000fe200087fe43f */
[----:B------:R-:W-:Y:S01]  /*23450*/  IMAD R47, R10, -0x4, R47 ;  /* 0xfffffffc0a2f7824 */ /* 0x000fe200078e022f */
[----:B------:R-:W-:Y:S05]  /*23460*/  @P0 BRA `(.L_x_2220) ;  /* 0xfffffbe000000947 */ /* 0x000fea000383ffff */
.L_x_2218:
[----:B-12---:R-:W-:Y:S01]  /*23470*/  IMAD.MOV.U32 R37, RZ, RZ, c[0x0][0x200] ;  /* 0x00008000ff257624 */ /* 0x006fe200078e00ff */
[----:B------:R-:W2:Y:S01]  /*23480*/  LDG.E.U16.CONSTANT R24, [R24.64] ;  /* 0x0000000418187981 */ /* 0x000ea2000c1e9500 */
[----:B------:R-:W-:-:S04]  /*23490*/  IMAD.WIDE R28, R27, R32, c[0x0][0x1a0] ;  /* 0x000068001b1c7625 */ /* 0x000fc800078e0220 */
[----:B------:R-:W-:Y:S01]  /*234a0*/  IMAD.WIDE R30, R27, R32, c[0x0][0x1b0] ;  /* 0x00006c001b1e7625 */ /* 0x000fe200078e0220 */
[----:B------:R1:W-:Y:S04]  /*234b0*/  STG.E [R28.64], R37 ;  /* 0x000000251c007986 */ /* 0x0003e8000c101904 */
[----:B------:R1:W-:Y:S04]  /*234c0*/  STG.E [R30.64], R26 ;  /* 0x0000001a1e007986 */ /* 0x0003e8000c101904 */
[----:B------:R-:W3:Y:S02]  /*234d0*/  LDG.E R33, [R8.64] ;  /* 0x0000000408217981 */ /* 0x000ee4000c1e1900 */
[----:B---3--:R-:W-:-:S05]  /*234e0*/  FMNMX.FTZ R35, R26, R33, PT ;  /* 0x000000211a237209 */ /* 0x008fca0003810000 */
[----:B------:R1:W-:Y:S04]  /*234f0*/  STG.E [R8.64], R35 ;  /* 0x0000002308007986 */ /* 0x0003e8000c101904 */
[----:B------:R-:W3:Y:S01]  /*23500*/  LDG.E R34, [R6.64] ;  /* 0x0000000406227981 */ /* 0x000ee2000c1e1900 */
[----:B------:R-:W-:Y:S01]  /*23510*/  IMAD.WIDE R32, R27, R32, c[0x0][0x1a8] ;  /* 0x00006a001b207625 */ /* 0x000fe200078e0220 */
[----:B--2--5:R-:W-:Y:S01]  /*23520*/  HADD2.F32 R39, -RZ, R24.H0_H0 ;  /* 0x20000018ff277230 */ /* 0x024fe20000004100 */
[----:B---3--:R-:W-:-:S05]  /*23530*/  IADD3 R27, R34, 0x1, RZ ;  /* 0x00000001221b7810 */ /* 0x008fca0007ffe0ff */
[----:B------:R1:W-:Y:S04]  /*23540*/  STG.E [R6.64], R27 ;  /* 0x0000001b06007986 */ /* 0x0003e8000c101904 */
[----:B------:R1:W-:Y:S01]  /*23550*/  STG.E [R32.64], R39 ;  /* 0x0000002720007986 */ /* 0x0003e2000c101904 */
[----:B------:R-:W-:Y:S05]  /*23560*/  BRA `(.L_x_2207) ;  /* 0x0000059000007947 */ /* 0x000fea0003800000 */
.L_x_2209:
[----:B------:R-:W-:-:S05]  /*23570*/  IMAD.MOV.U32 R2, RZ, RZ, c[0x0][0x224] ;  /* 0x00008900ff027624 */ /* 0x000fca00078e00ff */
[----:B------:R1:W-:Y:S01]  /*23580*/  STS [0x304], R2 ;  /* 0x00030402ff007388 */ /* 0x0003e20000000800 */
[----:B------:R-:W-:Y:S05]  /*23590*/  BRA `(.L_x_2205) ;  /* 0x000005d000007947 */ /* 0x000fea0003800000 */
.L_x_2206:
[----:B------:R-:W-:Y:S02]  /*235a0*/  ISETP.NE.U32.AND P2, PT, RZ, c[0x0][0x1c8], PT ;  /* 0x00007200ff007a0c */ /* 0x000fe40003f45070 */
[----:B------:R-:W-:Y:S02]  /*235b0*/  ISETP.LT.AND P0, PT, R11, c[0x0][0x224], !P0 ;  /* 0x000089000b007a0c */ /* 0x000fe40004701270 */
[----:B------:R-:W-:-:S04]  /*235c0*/  ISETP.NE.AND.EX P2, PT, RZ, c[0x0][0x1cc], PT, P2 ;  /* 0x00007300ff007a0c */ /* 0x000fc80003f45320 */
[----:B------:R-:W-:-:S04]  /*235d0*/  ISETP.LT.AND P2, PT, R11, R16, P2 ;  /* 0x000000100b00720c */ /* 0x000fc80001741270 */
[----:B------:R-:W-:-:S13]  /*235e0*/  PLOP3.LUT P0, PT, P2, P0, PT, 0xa8, 0x0 ;  /* 0x000000000000781c */ /* 0x000fda0001701570 */
[----:B------:R-:W-:Y:S05]  /*235f0*/  @!P0 BRA `(.L_x_2207) ;  /* 0x0000050000008947 */ /* 0x000fea0003800000 */
[----:B------:R-:W2:Y:S04]  /*23600*/  LDL R31, [R31] ;  /* 0x000000001f1f7983 */ /* 0x000ea80000100800 */
[----:B------:R-:W1:Y:S01]  /*23610*/  LDS R33, [0x304] ;  /* 0x00030400ff217984 */ /* 0x000e620000000800 */
[----:B--2---:R-:W-:-:S04]  /*23620*/  IADD3 R25, P0, R121, R31, RZ ;  /* 0x0000001f79197210 */ /* 0x004fc80007f1e0ff */
[----:B------:R-:W-:Y:S02]  /*23630*/  LEA.HI.X.SX32 R28, R31, R120, 0x1, P0 ;  /* 0x000000781f1c7211 */ /* 0x000fe400000f0eff */
[C---:B------:R-:W-:Y:S02]  /*23640*/  LEA R26, P0, R25.reuse, c[0x0][0x160], 0x2 ;  /* 0x00005800191a7a11 */ /* 0x040fe400078010ff */
[C---:B------:R-:W-:Y:S02]  /*23650*/  LEA R24, P2, R25.reuse, c[0x0][0x168], 0x1 ;  /* 0x00005a0019187a11 */ /* 0x040fe400078408ff */
[C-C-:B------:R-:W-:Y:S02]  /*23660*/  LEA.HI.X R27, R25.reuse, c[0x0][0x164], R28.reuse, 0x2, P0 ;  /* 0x00005900191b7a11 */ /* 0x140fe400000f141c */
[----:B------:R-:W-:-:S03]  /*23670*/  LEA.HI.X R25, R25, c[0x0][0x16c], R28, 0x1, P2 ;  /* 0x00005b0019197a11 */ /* 0x000fc600010f0c1c */
[----:B------:R-:W2:Y:S04]  /*23680*/  LDG.E.CONSTANT R35, [R26.64] ;  /* 0x000000041a237981 */ /* 0x000ea8000c1e9900 */
[----:B------:R3:W4:Y:S01]  /*23690*/  LDG.E.U16.CONSTANT R32, [R24.64] ;  /* 0x0000000418207981 */ /* 0x000722000c1e9500 */
[----:B-1----:R-:W-:Y:S02]  /*236a0*/  SHF.R.S32.HI R29, RZ, 0x1f, R33 ;  /* 0x0000001fff1d7819 */ /* 0x002fe40000011421 */
[----:B------:R-:W-:-:S04]  /*236b0*/  IADD3 R30, P0, R20, R33, RZ ;  /* 0x00000021141e7210 */ /* 0x000fc80007f1e0ff */
[----:B------:R-:W-:Y:S01]  /*236c0*/  LEA.HI.X.SX32 R31, R20, R29, 0x1, P0 ;  /* 0x0000001d141f7211 */ /* 0x000fe200000f0eff */
[----:B------:R-:W-:-:S03]  /*236d0*/  IMAD.SHL.U32 R29, R30, 0x4, RZ ;  /* 0x000000041e1d7824 */ /* 0x000fc600078e00ff */
[----:B------:R-:W-:Y:S02]  /*236e0*/  SHF.L.U64.HI R30, R30, 0x2, R31 ;  /* 0x000000021e1e7819 */ /* 0x000fe4000001021f */
[C---:B------:R-:W-:Y:S02]  /*236f0*/  IADD3 R28, P2, R29.reuse, c[0x0][0x170], RZ ;  /* 0x00005c001d1c7a10 */ /* 0x040fe40007f5e0ff */
[----:B---3--:R-:W-:Y:S02]  /*23700*/  IADD3 R24, P4, R29, c[0x0][0x178], RZ ;  /* 0x00005e001d187a10 */ /* 0x008fe40007f9e0ff */
[----:B------:R-:W-:Y:S02]  /*23710*/  IADD3.X R29, R30, c[0x0][0x174], RZ, P2, !PT ;  /* 0x00005d001e1d7a10 */ /* 0x000fe400017fe4ff */
[----:B------:R-:W-:-:S04]  /*23720*/  ISETP.NE.U32.AND P0, PT, RZ, c[0x0][0x180], PT ;  /* 0x00006000ff007a0c */ /* 0x000fc80003f05070 */
[----:B------:R-:W-:Y:S02]  /*23730*/  ISETP.NE.AND.EX P0, PT, RZ, c[0x0][0x184], PT, P0 ;  /* 0x00006100ff007a0c */ /* 0x000fe40003f05300 */
[----:B------:R-:W-:Y:S02]  /*23740*/  IADD3 R34, R33, 0x1, RZ ;  /* 0x0000000121227810 */ /* 0x000fe40007ffe0ff */
[----:B------:R-:W-:Y:S01]  /*23750*/  IADD3.X R25, R30, c[0x0][0x17c], RZ, P4, !PT ;  /* 0x00005f001e197a10 */ /* 0x000fe200027fe4ff */
[----:B--2---:R1:W-:Y:S01]  /*23760*/  STG.E [R28.64], R35 ;  /* 0x000000231c007986 */ /* 0x0043e2000c101904 */
[----:B----4-:R-:W-:-:S07]  /*23770*/  HADD2.F32 R39, -RZ, R32.H0_H0 ;  /* 0x20000020ff277230 */ /* 0x010fce0000004100 */
[----:B------:R-:W-:Y:S05]  /*23780*/  @!P0 BRA `(.L_x_2221) ;  /* 0x0000035000008947 */ /* 0x000fea0003800000 */
[----:B-1----:R-:W1:Y:S01]  /*23790*/  I2F.RP R28, R37 ;  /* 0x00000025001c7306 */ /* 0x002e620000209400 */
[----:B------:R-:W-:-:S07]  /*237a0*/  IABS R31, c[0x0][0x224] ;  /* 0x00008900001f7a13 */ /* 0x000fce0000000000 */
[----:B-1----:R-:W1:Y:S02]  /*237b0*/  MUFU.RCP R28, R28 ;  /* 0x0000001c001c7308 */ /* 0x002e640000001000 */
[----:B-1----:R-:W-:Y:S02]  /*237c0*/  IADD3 R26, R28, 0xffffffe, RZ ;  /* 0x0ffffffe1c1a7810 */ /* 0x002fe40007ffe0ff */
[----:B------:R-:W-:-:S04]  /*237d0*/  IABS R28, R35 ;  /* 0x00000023001c7213 */ /* 0x000fc80000000000 */
[----:B------:R1:W2:Y:S02]  /*237e0*/  F2I.FTZ.U32.TRUNC.NTZ R27, R26 ;  /* 0x0000001a001b7305 */ /* 0x0002a4000021f000 */
[----:B-1----:R-:W-:Y:S02]  /*237f0*/  IMAD.MOV.U32 R26, RZ, RZ, RZ ;  /* 0x000000ffff1a7224 */ /* 0x002fe400078e00ff */
[----:B--2---:R-:W-:-:S04]  /*23800*/  IMAD.MOV R30, RZ, RZ, -R27 ;  /* 0x000000ffff1e7224 */ /* 0x004fc800078e0a1b */
[----:B------:R-:W-:Y:S02]  /*23810*/  IMAD R29, R30, R37, RZ ;  /* 0x000000251e1d7224 */ /* 0x000fe400078e02ff */
[----:B------:R-:W1:Y:S02]  /*23820*/  I2F.RP R30, R31 ;  /* 0x0000001f001e7306 */ /* 0x000e640000209400 */
[----:B------:R-:W-:-:S06]  /*23830*/  IMAD.HI.U32 R29, R27, R29, R26 ;  /* 0x0000001d1b1d7227 */ /* 0x000fcc00078e001a */
[----:B------:R-:W-:-:S04]  /*23840*/  IMAD.HI.U32 R26, R29, R28, RZ ;  /* 0x0000001c1d1a7227 */ /* 0x000fc800078e00ff */
[----:B------:R-:W-:-:S04]  /*23850*/  IMAD.MOV R27, RZ, RZ, -R26 ;  /* 0x000000ffff1b7224 */ /* 0x000fc800078e0a1a */
[----:B------:R-:W-:Y:S01]  /*23860*/  IMAD R27, R37, R27, R28 ;  /* 0x0000001b251b7224 */ /* 0x000fe200078e021c */
[----:B-1----:R-:W1:Y:S01]  /*23870*/  MUFU.RCP R30, R30 ;  /* 0x0000001e001e7308 */ /* 0x002e620000001000 */
[----:B------:R-:W-:-:S03]  /*23880*/  LOP3.LUT R28, R35, c[0x0][0x228], RZ, 0x3c, !PT ;  /* 0x00008a00231c7a12 */ /* 0x000fc600078e3cff */
[----:B------:R-:W-:Y:S02]  /*23890*/  ISETP.GT.U32.AND P2, PT, R37, R27, PT ;  /* 0x0000001b2500720c */ /* 0x000fe40003f44070 */
[----:B------:R-:W-:Y:S02]  /*238a0*/  ISETP.GE.AND P4, PT, R28, RZ, PT ;  /* 0x000000ff1c00720c */ /* 0x000fe40003f86270 */
[----:B-1----:R-:W-:-:S09]  /*238b0*/  IADD3 R29, R30, 0xffffffe, RZ ;  /* 0x0ffffffe1e1d7810 */ /* 0x002fd20007ffe0ff */
[----:B------:R-:W-:Y:S01]  /*238c0*/  @!P2 IMAD.IADD R27, R27, 0x1, -R37 ;  /* 0x000000011b1ba824 */ /* 0x000fe200078e0a25 */
[----:B------:R-:W-:Y:S02]  /*238d0*/  @!P2 IADD3 R26, R26, 0x1, RZ ;  /* 0x000000011a1aa810 */ /* 0x000fe40007ffe0ff */
[----:B------:R-:W-:Y:S02]  /*238e0*/  ISETP.NE.AND P2, PT, RZ, c[0x0][0x228], PT ;  /* 0x00008a00ff007a0c */ /* 0x000fe40003f45270 */
[----:B------:R-:W-:Y:S02]  /*238f0*/  ISETP.GE.U32.AND P0, PT, R27, R37, PT ;  /* 0x000000251b00720c */ /* 0x000fe40003f06070 */
[----:B------:R-:W1:Y:S11]  /*23900*/  F2I.FTZ.U32.TRUNC.NTZ R27, R29 ;  /* 0x0000001d001b7305 */ /* 0x000e76000021f000 */
[----:B------:R-:W-:-:S05]  /*23910*/  @P0 IADD3 R26, R26, 0x1, RZ ;  /* 0x000000011a1a0810 */ /* 0x000fca0007ffe0ff */
[----:B------:R-:W-:Y:S02]  /*23920*/  IMAD.MOV.U32 R28, RZ, RZ, R26 ;  /* 0x000000ffff1c7224 */ /* 0x000fe400078e001a */
[--C-:B-1----:R-:W-:Y:S02]  /*23930*/  IMAD.MOV R26, RZ, RZ, -R27.reuse ;  /* 0x000000ffff1a7224 */ /* 0x102fe400078e0a1b */
[----:B------:R-:W-:Y:S01]  /*23940*/  @!P4 IMAD.MOV R28, RZ, RZ, -R28 ;  /* 0x000000ffff1cc224 */ /* 0x000fe200078e0a1c */
[----:B------:R-:W-:Y:S01]  /*23950*/  @!P2 LOP3.LUT R28, RZ, c[0x0][0x228], RZ, 0x33, !PT ;  /* 0x00008a00ff1caa12 */ /* 0x000fe200078e33ff */
[----:B------:R-:W-:Y:S01]  /*23960*/  IMAD R29, R26, R31, RZ ;  /* 0x0000001f1a1d7224 */ /* 0x000fe200078e02ff */
[----:B------:R-:W-:Y:S01]  /*23970*/  ISETP.NE.AND P4, PT, RZ, c[0x0][0x224], PT ;  /* 0x00008900ff007a0c */ /* 0x000fe20003f85270 */
[----:B------:R-:W-:Y:S01]  /*23980*/  IMAD.MOV.U32 R26, RZ, RZ, RZ ;  /* 0x000000ffff1a7224 */ /* 0x000fe200078e00ff */
[----:B------:R-:W-:Y:S02]  /*23990*/  IABS R30, R28 ;  /* 0x0000001c001e7213 */ /* 0x000fe40000000000 */
[----:B------:R-:W-:Y:S01]  /*239a0*/  ISETP.GE.AND P2, PT, R28, RZ, PT ;  /* 0x000000ff1c00720c */ /* 0x000fe20003f46270 */
[----:B------:R-:W-:Y:S01]  /*239b0*/  IMAD.HI.U32 R26, R27, R29, R26 ;  /* 0x0000001d1b1a7227 */ /* 0x000fe200078e001a */
[----:B------:R-:W-:-:S03]  /*239c0*/  HADD2.F32 R29, -RZ, R32.H0_H0 ;  /* 0x20000020ff1d7230 */ /* 0x000fc60000004100 */
[----:B------:R-:W-:-:S04]  /*239d0*/  IMAD.MOV.U32 R27, RZ, RZ, R30 ;  /* 0x000000ffff1b7224 */ /* 0x000fc800078e001e */
[----:B------:R-:W-:-:S04]  /*239e0*/  IMAD.HI.U32 R26, R26, R27, RZ ;  /* 0x0000001b1a1a7227 */ /* 0x000fc800078e00ff */
[----:B------:R-:W-:-:S04]  /*239f0*/  IMAD.MOV R26, RZ, RZ, -R26 ;  /* 0x000000ffff1a7224 */ /* 0x000fc800078e0a1a */
[----:B------:R-:W-:Y:S02]  /*23a00*/  IMAD R26, R31, R26, R27 ;  /* 0x0000001a1f1a7224 */ /* 0x000fe400078e021b */
[----:B------:R-:W-:-:S03]  /*23a10*/  IMAD.MOV.U32 R27, RZ, RZ, 0x4 ;  /* 0x00000004ff1b7424 */ /* 0x000fc600078e00ff */
[----:B------:R-:W-:-:S13]  /*23a20*/  ISETP.GT.U32.AND P0, PT, R31, R26, PT ;  /* 0x0000001a1f00720c */ /* 0x000fda0003f04070 */
[----:B------:R-:W-:-:S05]  /*23a30*/  @!P0 IMAD.IADD R26, R26, 0x1, -R31 ;  /* 0x000000011a1a8824 */ /* 0x000fca00078e0a1f */
[----:B------:R-:W-:-:S13]  /*23a40*/  ISETP.GT.U32.AND P0, PT, R31, R26, PT ;  /* 0x0000001a1f00720c */ /* 0x000fda0003f04070 */
[----:B------:R-:W-:-:S04]  /*23a50*/  @!P0 IMAD.IADD R26, R26, 0x1, -R31 ;  /* 0x000000011a1a8824 */ /* 0x000fc800078e0a1f */
[----:B------:R-:W-:Y:S01]  /*23a60*/  @!P2 IMAD.MOV R26, RZ, RZ, -R26 ;  /* 0x000000ffff1aa224 */ /* 0x000fe200078e0a1a */
[----:B------:R-:W-:-:S05]  /*23a70*/  @!P4 LOP3.LUT R26, RZ, c[0x0][0x224], RZ, 0x33, !PT ;  /* 0x00008900ff1aca12 */ /* 0x000fca00078e33ff */
[----:B------:R-:W-:Y:S02]  /*23a80*/  IMAD.SHL.U32 R28, R26, 0x4, RZ ;  /* 0x000000041a1c7824 */ /* 0x000fe400078e00ff */
[----:B------:R-:W-:-:S04]  /*23a90*/  IMAD.IADD R26, R20, 0x1, R33 ;  /* 0x00000001141a7824 */ /* 0x000fc800078e0221 */
[----:B------:R-:W1:Y:S01]  /*23aa0*/  LDS R28, [R28+0x308] ;  /* 0x000308001c1c7984 */ /* 0x000e620000000800 */
[----:B------:R-:W-:-:S04]  /*23ab0*/  IMAD.WIDE R26, R26, R27, c[0x0][0x180] ;  /* 0x000060001a1a7625 */ /* 0x000fc800078e021b */
[----:B-1----:R-:W-:-:S05]  /*23ac0*/  FADD.FTZ R29, R29, -R28 ;  /* 0x8000001c1d1d7221 */ /* 0x002fca0000010000 */
[----:B------:R1:W-:Y:S02]  /*23ad0*/  STG.E [R26.64], R29 ;  /* 0x0000001d1a007986 */ /* 0x0003e4000c101904 */
.L_x_2221:
[----:B------:R2:W-:Y:S04]  /*23ae0*/  STG.E [R24.64], R39 ;  /* 0x0000002718007986 */ /* 0x0005e8000c101904 */
[----:B------:R2:W-:Y:S02]  /*23af0*/  STS [0x304], R34 ;  /* 0x00030422ff007388 */ /* 0x0005e40000000800 */
.L_x_2207:
[----:B------:R-:W-:Y:S01]  /*23b00*/  WARPSYNC 0xffffffff ;  /* 0xffffffff00007948 */ /* 0x000fe20003800000 */
[----:B------:R-:W-:Y:S01]  /*23b10*/  BAR.SYNC.DEFER_BLOCKING 0x0 ;  /* 0x0000000000007b1d */ /* 0x000fe20000010000 */
[----:B------:R-:W-:-:S04]  /*23b20*/  IADD3 R11, R11, 0x1, RZ ;  /* 0x000000010b0b7810 */ /* 0x000fc80007ffe0ff */
[----:B------:R-:W-:Y:S01]  /*23b30*/  ISETP.GE.U32.AND P0, PT, R11, 0x40, PT ;  /* 0x000000400b00780c */ /* 0x000fe20003f06070 */
[----:B--2---:R-:W2:Y:S02]  /*23b40*/  LDS R24, [0x304] ;  /* 0x00030400ff187984 */ /* 0x004ea40000000800 */
[----:B--2---:R-:W-:-:S13]  /*23b50*/  ISETP.LT.AND P2, PT, R24, c[0x0][0x224], PT ;  /* 0x0000890018007a0c */ /* 0x004fda0003f41270 */
[----:B------:R-:W-:Y:S05]  /*23b60*/  @!P0 BRA P2, `(.L_x_2222) ;  /* 0xffffdc6000008947 */ /* 0x000fea000103ffff */
.L_x_2205:
[----:B------:R-:W-:Y:S05]  /*23b70*/  BSYNC B0 ;  /* 0x0000000000007941 */ /* 0x000fea0003800000 */
.L_x_2204:
[----:B------:R-:W-:-:S04]  /*23b80*/  ISETP.NE.U32.AND P0, PT, RZ, c[0x0][0x1c8], PT ;  /* 0x00007200ff007a0c */ /* 0x000fc80003f05070 */
[----:B------:R-:W-:-:S04]  /*23b90*/  ISETP.NE.AND.EX P0, PT, RZ, c[0x0][0x1cc], PT, P0 ;  /* 0x00007300ff007a0c */ /* 0x000fc80003f05300 */
[----:B------:R-:W-:-:S13]  /*23ba0*/  ISETP.NE.OR P0, PT, R0, RZ, !P0 ;  /* 0x000000ff0000720c */ /* 0x000fda0004705670 */
[----:B------:R-:W-:Y:S05]  /*23bb0*/  @P0 EXIT ;  /* 0x000000000000094d */ /* 0x000fea0003800000 */
[----:B------:R-:W2:Y:S01]  /*23bc0*/  S2R R0, SR_CTAID.X ;  /* 0x0000000000007919 */ /* 0x000ea20000002500 */
[----:B------:R-:W-:-:S04]  /*23bd0*/  IMAD.MOV.U32 R3, RZ, RZ, 0x4 ;  /* 0x00000004ff037424 */ /* 0x000fc800078e00ff */
[----:B-12---:R-:W-:-:S06]  /*23be0*/  IMAD.WIDE.U32 R2, R0, R3, c[0x0][0x1c8] ;  /* 0x0000720000027625 */ /* 0x006fcc00078e0003 */
[----:B------:R-:W2:Y:S02]  /*23bf0*/  LDG.E R2, [R2.64] ;  /* 0x0000000402027981 */ /* 0x000ea4000c1e1900 */
[----:B--2---:R-:W-:-:S13]  /*23c00*/  ISETP.GE.AND P0, PT, R2, c[0x0][0x224], PT ;  /* 0x0000890002007a0c */ /* 0x004fda0003f06270 */
        /* <DEDUP_REMOVED lines=9> */
.L_x_2223:
[----:B------:R-:W-:-:S05]  /*23ca0*/  IADD3 R2, P0, R0, c[0x0][0x1d0], RZ ;  /* 0x0000740000027a10 */ /* 0x000fca0007f1e0ff */
[----:B------:R-:W-:-:S05]  /*23cb0*/  IMAD.X R3, RZ, RZ, c[0x0][0x1d4], P0 ;  /* 0x00007500ff037624 */ /* 0x000fca00000e06ff */
[----:B------:R-:W-:Y:S01]  /*23cc0*/  STG.E.U8 [R2.64], RZ ;  /* 0x000000ff02007986 */ /* 0x000fe2000c101104 */
[----:B------:R-:W-:Y:S05]  /*23cd0*/  EXIT ;  /* 0x000000000000794d */ /* 0x000fea0003800000 */
.L_x_2224:
        /* <DEDUP_REMOVED lines=10> */
.L_x_74466:


//--------------------- .text._ZN17fastertransformer38beam_online_softmax_topk_stage2_kernelI6__halfLi64ELi128EEEvPKfS3_PiPT_ii --------------------------
	.section	.text._ZN17fastertransformer38beam_online_softmax_topk_stage2_kernelI6__halfLi64ELi128EEEvPKfS3_PiPT_ii,"ax",@progbits
	.sectioninfo	@"SHI_REGISTERS=128"
	.align	128
        .global         _ZN17fastertransformer38beam_online_softmax_topk_stage2_kernelI6__halfLi64ELi128EEEvPKfS3_PiPT_ii
        .type           _ZN17fastertransformer38beam_online_softmax_topk_stage2_kernelI6__halfLi64ELi128EEEvPKfS3_PiPT_ii,@function
        .size           _ZN17fastertransformer38beam_online_softmax_topk_stage2_kernelI6__halfLi64ELi128EEEvPKfS3_PiPT_ii,(.L_x_74467 - _ZN17fastertransformer38beam_online_softmax_topk_stage2_kernelI6__halfLi64ELi128EEEvPKfS3_PiPT_ii)
        .other          _ZN17fastertransformer38beam_online_softmax_topk_stage2_kernelI6__halfLi64ELi128EEEvPKfS3_PiPT_ii,@"STO_CUDA_ENTRY STV_DEFAULT"
_ZN17fastertransformer38beam_online_softmax_topk_stage2_kernelI6__halfLi64ELi128EEEvPKfS3_PiPT_ii:
.text._ZN17fastertransformer38beam_online_softmax_topk_stage2_kernelI6__halfLi64ELi128EEEvPKfS3_PiPT_ii:
[----:B------:R-:W-:-:S04]  /*0000*/  IMAD.MOV.U32 R1, RZ, RZ, c[0x0][0x28] ;  /* 0x00000a00ff017624 */ /* 0x000fc800078e00ff */
[----:B------:R-:W-:Y:S01]  /*0010*/  IMAD.MOV.U32 R5, RZ, RZ, 0xfbff ;  /* 0x0000fbffff057424 */ /* 0x000fe200078e00ff */
[----:B------:R-:W-:Y:S01]  /*0020*/  IADD3 R1, R1, -0x310, RZ ;  /* 0xfffffcf001017810 */ /* 0x000fe20007ffe0ff */
[----:B------:R-:W-:Y:S01]  /*0030*/  IMAD.MOV.U32 R4, RZ, RZ, -0x1 ;  /* 0xffffffffff047424 */ /* 0x000fe200078e00ff */
[----:B------:R-:W-:Y:S01]  /*0040*/  ULDC.64 UR4, c[0x0][0x118] ;  /* 0x0000460000047ab9 */ /* 0x000fe20000000a00 */
[----:B------:R-:W-:Y:S01]  /*0050*/  IMAD.MOV.U32 R2, RZ, RZ, -0x1 ;  /* 0xffffffffff027424 */ /* 0x000fe200078e00ff */
[C---:B------:R-:W-:Y:S01]  /*0060*/  PRMT R0, R5.reuse, 0x5410, R5 ;  /* 0x0000541005007816 */ /* 0x040fe20000000005 */
[----:B------:R-:W-:Y:S01]  /*0070*/  IMAD.MOV.U32 R3, RZ, RZ, -0x1 ;  /* 0xffffffffff037424 */ /* 0x000fe200078e00ff */
[----:B------:R-:W-:Y:S01]  /*0080*/  STL [R1+0x1b8], R4 ;  /* 0x0001b80401007387 */ /* 0x000fe20000100800 */
[----:B------:R-:W-:Y:S01]  /*0090*/  IMAD.MOV.U32 R6, RZ, RZ, -0x38802000 ;  /* 0xc77fe000ff067424 */ /* 0x000fe200078e00ff */
[C---:B------:R-:W-:Y:S01]  /*00a0*/  PRMT R8, R5.reuse, 0x7610, R8 ;  /* 0x0000761005087816 */ /* 0x040fe20000000008 */
[----:B------:R-:W-:Y:S01]  /*00b0*/  IMAD.MOV.U32 R7, RZ, RZ, RZ ;  /* 0x000000ffff077224 */ /* 0x000fe200078e00ff */
[----:B------:R0:W-:Y:S01]  /*00c0*/  STL [R1+0x290], R0 ;  /* 0x0002900001007387 */ /* 0x0001e20000100800 */
[C---:B------:R-:W-:Y:S01]  /*00d0*/  PRMT R9, R5.reuse, 0x7610, R9 ;  /* 0x0000761005097816 */ /* 0x040fe20000000009 */
[----:B------:R-:W-:Y:S01]  /*00e0*/  BSSY B0, `(.L_x_2225) ;  /* 0x000012b000007945 */ /* 0x000fe20003800000 */
[C---:B------:R-:W-:Y:S01]  /*00f0*/  PRMT R10, R5.reuse, 0x7610, R10 ;  /* 0x00007610050a7816 */ /* 0x040fe2000000000a */
[----:B------:R-:W-:Y:S01]  /*0100*/  STL [R1+0x1bc], R4 ;  /* 0x0001bc0401007387 */ /* 0x000fe20000100800 */
[----:B------:R-:W-:Y:S01]  /*0110*/  PRMT R11, R5, 0x7610, R11 ;  /* 0x00007610050b7816 */ /* 0x000fe2000000000b */
[----:B------:R-:W-:-:S02]  /*0120*/  IMAD.MOV.U32 R87, RZ, RZ, -0x38802000 ;  /* 0xc77fe000ff577424 */ /* 0x000fc400078e00ff */
[----:B------:R-:W-:Y:S01]  /*0130*/  STL [R1+0x1c0], R4 ;  /* 0x0001c00401007387 */ /* 0x000fe20000100800 */
[----:B------:R-:W-:Y:S01]  /*0140*/  IMAD.MOV.U32 R86, RZ, RZ, RZ ;  /* 0x000000ffff567224 */ /* 0x000fe200078e00ff */
[C---:B0-----:R-:W-:Y:S02]  /*0150*/  PRMT R0, R5.reuse, 0x7610, R0 ;  /* 0x0000761005007816 */ /* 0x041fe40000000000 */
[----:B------:R-:W-:Y:S04]  /*0160*/  STL [R1+0x1c4], R4 ;  /* 0x0001c40401007387 */ /* 0x000fe80000100800 */
[----:B------:R0:W-:Y:S04]  /*0170*/  STL.U16 [R1+0x2a4], R0 ;  /* 0x0002a40001007387 */ /* 0x0001e80000100400 */
[----:B------:R-:W-:Y:S04]  /*0180*/  STL [R1+0x1c8], R4 ;  /* 0x0001c80401007387 */ /* 0x000fe80000100800 */
[----:B------:R-:W-:Y:S01]  /*0190*/  STL [R1+0x1cc], R4 ;  /* 0x0001cc0401007387 */ /* 0x000fe20000100800 */
[----:B0-----:R-:W-:-:S03]  /*01a0*/  PRMT R0, R5, 0x7610, R0 ;  /* 0x0000761005007816 */ /* 0x001fc60000000000 */
        /* <DEDUP_REMOVED lines=48> */
[----:B------:R-:W-:Y:S04]  /*04b0*/  STL.64 [R1+0x190], R2 ;  /* 0x0001900201007387 */ /* 0x000fe80000100a00 */
[----:B------:R-:W-:Y:S01]  /*04c0*/  STL.64 [R1+0x198], R2 ;  /* 0x0001980201007387 */ /* 0x000fe20000100a00 */
[----:B0-----:R-:W-:-:S03]  /*04d0*/  PRMT R4, R5, 0x7610, R4 ;  /* 0x0000761005047816 */ /* 0x001fc60000000004 */
[----:B------:R-:W-:Y:S04]  /*04e0*/  STL.64 [R1+0x1a0], R2 ;  /* 0x0001a00201007387 */ /* 0x000fe80000100a00 */
[----:B------:R-:W-:Y:S04]  /*04f0*/  STL.64 [R1+0x1a8], R2 ;  /* 0x0001a80201007387 */ /* 0x000fe80000100a00 */
[----:B------:R0:W-:Y:S04]  /*0500*/  STL.64 [R1+0x1b0], R2 ;  /* 0x0001b00201007387 */ /* 0x0001e80000100a00 */
[----:B------:R1:W-:Y:S04]  /*0510*/  STL.U16 [R1+0x2b6], R0 ;  /* 0x0002b60001007387 */ /* 0x0003e80000100400 */
[----:B------:R2:W-:Y:S01]  /*0520*/  STL.64 [R1+0x188], R6 ;  /* 0x0001880601007387 */ /* 0x0005e20000100a00 */
[----:B0-----:R-:W-:-:S03]  /*0530*/  PRMT R3, R5, 0x5410, R5 ;  /* 0x0000541005037816 */ /* 0x001fc60000000005 */
[----:B------:R0:W-:Y:S01]  /*0540*/  STL.U16 [R1+0x2a6], R4 ;  /* 0x0002a60401007387 */ /* 0x0001e20000100400 */
[C---:B-1----:R-:W-:Y:S02]  /*0550*/  PRMT R0, R5.reuse, 0x7610, R0 ;  /* 0x0000761005007816 */ /* 0x042fe40000000000 */
[C-C-:B------:R-:W-:Y:S01]  /*0560*/  PRMT R2, R5.reuse, 0x5410, R5.reuse ;  /* 0x0000541005027816 */ /* 0x140fe20000000005 */
[----:B------:R1:W-:Y:S01]  /*0570*/  STL [R1+0x298], R3 ;  /* 0x0002980301007387 */ /* 0x0003e20000100800 */
[----:B--2---:R-:W-:-:S03]  /*0580*/  PRMT R6, R5, 0x5410, R5 ;  /* 0x0000541005067816 */ /* 0x004fc60000000005 */
[----:B------:R2:W-:Y:S01]  /*0590*/  STL.U16 [R1+0x2c4], R0 ;  /* 0x0002c40001007387 */ /* 0x0005e20000100400 */
[C---:B------:R-:W-:Y:S02]  /*05a0*/  PRMT R7, R5.reuse, 0x5410, R5 ;  /* 0x0000541005077816 */ /* 0x040fe40000000005 */
[C---:B0-----:R-:W-:Y:S01]  /*05b0*/  PRMT R4, R5.reuse, 0x7610, R4 ;  /* 0x0000761005047816 */ /* 0x041fe20000000004 */
[----:B------:R0:W-:Y:S01]  /*05c0*/  STL [R1+0x29c], R6 ;  /* 0x00029c0601007387 */ /* 0x0001e20000100800 */
        /* <DEDUP_REMOVED lines=33> */
[----:B------:R1:W-:Y:S04]  /*07e0*/  STL.U16 [R1+0x2c8], R7 ;  /* 0x0002c80701007387 */ /* 0x0003e80000100400 */
[----:B0-----:R-:W0:Y:S01]  /*07f0*/  S2R R0, SR_TID.X ;  /* 0x0000000000007919 */ /* 0x001e220000002100 */
[----:B--2---:R-:W-:-:S03]  /*0800*/  PRMT R6, R5, 0x7610, R6 ;  /* 0x0000761005067816 */ /* 0x004fc60000000006 */
[----:B------:R2:W-:Y:S01]  /*0810*/  STL.U16 [R1+0x2cc], R8 ;  /* 0x0002cc0801007387 */ /* 0x0005e20000100400 */
[----:B-1----:R-:W-:-:S03]  /*0820*/  PRMT R7, R5, 0x7610, R7 ;  /* 0x0000761005077816 */ /* 0x002fc60000000007 */
[----:B------:R1:W-:Y:S04]  /*0830*/  STL.U16 [R1+0x2d0], R9 ;  /* 0x0002d00901007387 */ /* 0x0003e80000100400 */
[----:B------:R3:W-:Y:S01]  /*0840*/  STL.U16 [R1+0x2d2], R10 ;  /* 0x0002d20a01007387 */ /* 0x0007e20000100400 */
[----:B--2---:R-:W-:-:S03]  /*0850*/  PRMT R8, R5, 0x7610, R8 ;  /* 0x0000761005087816 */ /* 0x004fc60000000008 */
[----:B------:R2:W-:Y:S01]  /*0860*/  STL.U16 [R1+0x2d8], R4 ;  /* 0x0002d80401007387 */ /* 0x0005e20000100400 */
[----:B-1----:R-:W-:-:S03]  /*0870*/  PRMT R9, R5, 0x7610, R9 ;  /* 0x0000761005097816 */ /* 0x002fc60000000009 */
[----:B------:R1:W-:Y:S01]  /*0880*/  STL [R1+0x294], R2 ;  /* 0x0002940201007387 */ /* 0x0003e20000100800 */
[----:B---3--:R-:W-:-:S03]  /*0890*/  PRMT R10, R5, 0x7610, R10 ;  /* 0x00007610050a7816 */ /* 0x008fc6000000000a */
[----:B------:R3:W-:Y:S01]  /*08a0*/  STL.U16 [R1+0x2d4], R3 ;  /* 0x0002d40301007387 */ /* 0x0007e20000100400 */
[----:B--2---:R-:W-:-:S03]  /*08b0*/  PRMT R4, R5, 0x7610, R4 ;  /* 0x0000761005047816 */ /* 0x004fc60000000004 */
[----:B------:R2:W-:Y:S01]  /*08c0*/  STL.U16 [R1+0x2da], R6 ;  /* 0x0002da0601007387 */ /* 0x0005e20000100400 */
[----:B-1----:R-:W-:-:S03]  /*08d0*/  PRMT R2, R5, 0x7610, R2 ;  /* 0x0000761005027816 */ /* 0x002fc60000000002 */
[----:B------:R1:W-:Y:S01]  /*08e0*/  STL.U16 [R1+0x2dc], R7 ;  /* 0x0002dc0701007387 */ /* 0x0003e20000100400 */
        /* <DEDUP_REMOVED lines=31> */
[----:B------:R-:W-:Y:S01]  /*0ae0*/  STL.U16 [R1+0x2fe], R6 ;  /* 0x0002fe0601007387 */ /* 0x000fe20000100400 */
[----:B--2---:R-:W-:-:S03]  /*0af0*/  PRMT R2, R5, 0x7610, R2 ;  /* 0x0000761005027816 */ /* 0x004fc60000000002 */
[----:B------:R-:W-:Y:S01]  /*0b00*/  STL.U16 [R1+0x302], R7 ;  /* 0x0003020701007387 */ /* 0x000fe20000100400 */
[----:B-1----:R-:W-:-:S03]  /*0b10*/  IMAD.MOV.U32 R3, RZ, RZ, c[0x0][0x184] ;  /* 0x00006100ff037624 */ /* 0x002fc600078e00ff */
        /* <DEDUP_REMOVED lines=8> */
[----:B------:R0:W-:Y:S02]  /*0ba0*/  STL.U16 [R1+0x2ce], R2 ;  /* 0x0002ce0201007387 */ /* 0x0001e40000100400 */
[----:B0-----:R-:W-:-:S05]  /*0bb0*/  PRMT R2, R5, 0x7610, R2 ;  /* 0x0000761005027816 */ /* 0x001fca0000000002 */
[----:B------:R0:W-:Y:S02]  /*0bc0*/  STL.U16 [R1+0x2e0], R2 ;  /* 0x0002e00201007387 */ /* 0x0001e40000100400 */
[----:B0-----:R-:W-:-:S05]  /*0bd0*/  PRMT R2, R5, 0x7610, R2 ;  /* 0x0000761005027816 */ /* 0x001fca0000000002 */
[----:B------:R0:W-:Y:S02]  /*0be0*/  STL.U16 [R1+0x2f2], R2 ;  /* 0x0002f20201007387 */ /* 0x0001e40000100400 */
[----:B0-----:R-:W-:-:S05]  /*0bf0*/  PRMT R2, R5, 0x7610, R2 ;  /* 0x0000761005027816 */ /* 0x001fca0000000002 */
[----:B------:R0:W-:Y:S02]  /*0c00*/  STL.U16 [R1+0x300], R2 ;  /* 0x0003000201007387 */ /* 0x0001e40000100400 */
[----:B0-----:R-:W-:Y:S01]  /*0c10*/  IADD3 R2, R1, 0x188, RZ ;  /* 0x0000018801027810 */ /* 0x001fe20007ffe0ff */
        /* <DEDUP_REMOVED lines=13> */
[----:B------:R-:W-:Y:S01]  /*0cf0*/  IADD3 R5, P0, R7, R0, RZ ;  /* 0x0000000007057210 */ /* 0x000fe20007f1e0ff */
[----:B------:R-:W-:Y:S01]  /*0d00*/  IMAD.MOV.U32 R8, RZ, RZ, R0 ;  /* 0x000000ffff087224 */ /* 0x000fe200078e0000 */
[C---:B------:R-:W-:Y:S02]  /*0d10*/  LEA R9, R0.reuse, 0x7b0, 0x2 ;  /* 0x000007b000097811 */ /* 0x040fe400078e10ff */
[----:B------:R-:W-:Y:S02]  /*0d20*/  LEA R10, P2, R5, c[0x0][0x160], 0x2 ;  /* 0x00005800050a7a11 */ /* 0x000fe400078410ff */
[----:B------:R-:W-:-:S04]  /*0d30*/  LEA.HI.X.SX32 R4, R0, R11, 0x1, P0 ;  /* 0x0000000b00047211 */ /* 0x000fc800000f0eff */
[----:B------:R-:W-:Y:S02]  /*0d40*/  LEA.HI.X R5, R5, c[0x0][0x164], R4, 0x2, P2 ;  /* 0x0000590005057a11 */ /* 0x000fe400010f1404 */
.L_x_2229:
[----:B------:R-:W-:-:S06]  /*0d50*/  IMAD.MOV.U32 R4, RZ, RZ, R10 ;  /* 0x000000ffff047224 */ /* 0x000fcc00078e000a */
[----:B------:R0:W2:Y:S01]  /*0d60*/  LDG.E.CONSTANT R4, [R4.64] ;  /* 0x0000000404047981 */ /* 0x0000a2000c1e9900 */
[----:B------:R-:W-:Y:S02]  /*0d70*/  IADD3 R6, R6, -0x1, RZ ;  /* 0xffffffff06067810 */ /* 0x000fe40007ffe0ff */
[----:B------:R-:W-:Y:S02]  /*0d80*/  IADD3 R10, P2, R10, 0x200, RZ ;  /* 0x000002000a0a7810 */ /* 0x000fe40007f5e0ff */
[----:B------:R-:W-:Y:S02]  /*0d90*/  ISETP.NE.AND P0, PT, R6, RZ, PT ;  /* 0x000000ff0600720c */ /* 0x000fe40003f05270 */
[----:B------:R-:W-:Y:S01]  /*0da0*/  IADD3 R8, R8, 0x80, RZ ;  /* 0x0000008008087810 */ /* 0x000fe20007ffe0ff */
[----:B0-----:R-:W-:Y:S01]  /*0db0*/  IMAD.X R5, RZ, RZ, R5, P2 ;  /* 0x000000ffff057224 */ /* 0x001fe200010e0605 */
[----:B--2---:R0:W-:Y:S02]  /*0dc0*/  STS [R9], R4 ;  /* 0x0000000409007388 */ /* 0x0041e40000000800 */
[----:B0-----:R-:W-:-:S07]  /*0dd0*/  IADD3 R9, R9, 0x200, RZ ;  /* 0x0000020009097810 */ /* 0x001fce0007ffe0ff */
[----:B------:R-:W-:Y:S05]  /*0de0*/  @P0 BRA `(.L_x_2229) ;  /* 0xffffff6000000947 */ /* 0x000fea000383ffff */
.L_x_2228:
[----:B------:R-:W-:Y:S05]  /*0df0*/  BSYNC B1 ;  /* 0x0000000000017941 */ /* 0x000fea0003800000 */
.L_x_2227:
[----:B------:R-:W-:Y:S05]  /*0e00*/  @!P1 BRA `(.L_x_2226) ;  /* 0x0000058000009947 */ /* 0x000fea0003800000 */
[----:B------:R-:W-:Y:S01]  /*0e10*/  IMAD.IADD R5, R3, 0x1, -R8 ;  /* 0x0000000103057824 */ /* 0x000fe200078e0a08 */
[----:B------:R-:W-:Y:S01]  /*0e20*/  IADD3 R7, P0, R7, R8, RZ ;  /* 0x0000000807077210 */ /* 0x000fe20007f1e0ff */
[----:B------:R-:W-:Y:S01]  /*0e30*/  BSSY B1, `(.L_x_2230) ;  /* 0x0000031000017945 */ /* 0x000fe20003800000 */
[C---:B------:R-:W-:Y:S02]  /*0e40*/  LEA R6, R8.reuse, 0x7b0, 0x2 ;  /* 0x000007b008067811 */ /* 0x040fe400078e10ff */
[----:B------:R-:W-:Y:S02]  /*0e50*/  ISETP.GT.AND P1, PT, R5, 0x600, PT ;  /* 0x000006000500780c */ /* 0x000fe40003f24270 */
[----:B------:R-:W-:Y:S02]  /*0e60*/  LEA.HI.X.SX32 R10, R8, R11, 0x1, P0 ;  /* 0x0000000b080a7211 */ /* 0x000fe400000f0eff */
[----:B------:R-:W-:Y:S02]  /*0e70*/  LEA R4, P0, R7, c[0x0][0x160], 0x2 ;  /* 0x0000580007047a11 */ /* 0x000fe400078010ff */
[----:B------:R-:W-:-:S02]  /*0e80*/  IADD3 R6, R6, 0x400, RZ ;  /* 0x0000040006067810 */ /* 0x000fc40007ffe0ff */
[----:B------:R-:W-:Y:S02]  /*0e90*/  LEA.HI.X R5, R7, c[0x0][0x164], R10, 0x2, P0 ;  /* 0x0000590007057a11 */ /* 0x000fe400000f140a */
[----:B------:R-:W-:-:S03]  /*0ea0*/  PLOP3.LUT P0, PT, PT, PT, PT, 0x80, 0x0 ;  /* 0x000000000000781c */ /* 0x000fc60003f0f070 */
[----:B------:R-:W-:Y:S05]  /*0eb0*/  @!P1 BRA `(.L_x_2231) ;  /* 0x0000028000009947 */ /* 0x000fea0003800000 */
[----:B------:R-:W-:Y:S02]  /*0ec0*/  PLOP3.LUT P0, PT, PT, PT, PT, 0x8, 0x0 ;  /* 0x000000000000781c */ /* 0x000fe40003f0e170 */
[----:B------:R-:W-:-:S03]  /*0ed0*/  IADD3 R39, R3, -0x600, RZ ;  /* 0xfffffa0003277810 */ /* 0x000fc60007ffe0ff */
.L_x_2232:
[----:B------:R0:W2:Y:S04]  /*0ee0*/  LDG.E.CONSTANT R7, [R4.64] ;  /* 0x0000000404077981 */ /* 0x0000a8000c1e9900 */
[----:B------:R0:W3:Y:S04]  /*0ef0*/  LDG.E.CONSTANT R9, [R4.64+0x200] ;  /* 0x0002000404097981 */ /* 0x0000e8000c1e9900 */
[----:B------:R0:W4:Y:S04]  /*0f00*/  LDG.E.CONSTANT R11, [R4.64+0x400] ;  /* 0x00040004040b7981 */ /* 0x000128000c1e9900 */
[----:B------:R0:W5:Y:S04]  /*0f10*/  LDG.E.CONSTANT R13, [R4.64+0x600] ;  /* 0x00060004040d7981 */ /* 0x000168000c1e9900 */
        /* <DEDUP_REMOVED lines=11> */
[----:B------:R0:W5:Y:S01]  /*0fd0*/  LDG.E.CONSTANT R37, [R4.64+0x1e00] ;  /* 0x001e000404257981 */ /* 0x000162000c1e9900 */
[----:B------:R-:W-:-:S04]  /*0fe0*/  IADD3 R8, R8, 0x800, RZ ;  /* 0x0000080008087810 */ /* 0x000fc80007ffe0ff */
[----:B------:R-:W-:Y:S02]  /*0ff0*/  ISETP.GE.AND P1, PT, R8, R39, PT ;  /* 0x000000270800720c */ /* 0x000fe40003f26270 */
[----:B0-----:R-:W-:-:S05]  /*1000*/  IADD3 R4, P2, R4, 0x2000, RZ ;  /* 0x0000200004047810 */ /* 0x001fca0007f5e0ff */
[----:B------:R-:W-:Y:S01]  /*1010*/  IMAD.X R5, RZ, RZ, R5, P2 ;  /* 0x000000ffff057224 */ /* 0x000fe200010e0605 */
[----:B--2---:R-:W-:Y:S04]  /*1020*/  STS [R6+-0x400], R7 ;  /* 0xfffc000706007388 */ /* 0x004fe80000000800 */
[----:B---3--:R-:W-:Y:S04]  /*1030*/  STS [R6+-0x200], R9 ;  /* 0xfffe000906007388 */ /* 0x008fe80000000800 */
[----:B----4-:R-:W-:Y:S04]  /*1040*/  STS [R6], R11 ;  /* 0x0000000b06007388 */ /* 0x010fe80000000800 */
[----:B-----5:R-:W-:Y:S04]  /*1050*/  STS [R6+0x200], R13 ;  /* 0x0002000d06007388 */ /* 0x020fe80000000800 */
[----:B------:R-:W-:Y:S04]  /*1060*/  STS [R6+0x400], R15 ;  /* 0x0004000f06007388 */ /* 0x000fe80000000800 */
        /* <DEDUP_REMOVED lines=10> */
[----:B------:R0:W-:Y:S02]  /*1110*/  STS [R6+0x1a00], R37 ;  /* 0x001a002506007388 */ /* 0x0001e40000000800 */
[----:B0-----:R-:W-:Y:S01]  /*1120*/  IADD3 R6, R6, 0x2000, RZ ;  /* 0x0000200006067810 */ /* 0x001fe20007ffe0ff */
[----:B------:R-:W-:Y:S05]  /*1130*/  @!P1 BRA `(.L_x_2232) ;  /* 0xfffffda000009947 */ /* 0x000fea000383ffff */
.L_x_2231:
[----:B------:R-:W-:Y:S05]  /*1140*/  BSYNC B1 ;  /* 0x0000000000017941 */ /* 0x000fea0003800000 */
.L_x_2230:
[----:B------:R-:W-:Y:S01]  /*1150*/  IMAD.IADD R7, R3, 0x1, -R8 ;  /* 0x0000000103077824 */ /* 0x000fe200078e0a08 */
[----:B------:R-:W-:Y:S04]  /*1160*/  BSSY B1, `(.L_x_2233) ;  /* 0x0000018000017945 */ /* 0x000fe80003800000 */
[----:B------:R-:W-:-:S13]  /*1170*/  ISETP.GT.AND P1, PT, R7, 0x200, PT ;  /* 0x000002000700780c */ /* 0x000fda0003f24270 */
[----:B------:R-:W-:Y:S05]  /*1180*/  @!P1 BRA `(.L_x_2234) ;  /* 0x0000015000009947 */ /* 0x000fea0003800000 */
[----:B------:R0:W2:Y:S04]  /*1190*/  LDG.E.CONSTANT R7, [R4.64] ;  /* 0x0000000404077981 */ /* 0x0000a8000c1e9900 */
[----:B------:R0:W3:Y:S04]  /*11a0*/  LDG.E.CONSTANT R9, [R4.64+0x200] ;  /* 0x0002000404097981 */ /* 0x0000e8000c1e9900 */
[----:B------:R0:W4:Y:S04]  /*11b0*/  LDG.E.CONSTANT R11, [R4.64+0x400] ;  /* 0x00040004040b7981 */ /* 0x000128000c1e9900 */
[----:B------:R0:W5:Y:S04]  /*11c0*/  LDG.E.CONSTANT R13, [R4.64+0x600] ;  /* 0x00060004040d7981 */ /* 0x000168000c1e9900 */
[----:B------:R0:W5:Y:S04]  /*11d0*/  LDG.E.CONSTANT R15, [R4.64+0x800] ;  /* 0x00080004040f7981 */ /* 0x000168000c1e9900 */
[----:B------:R0:W5:Y:S04]  /*11e0*/  LDG.E.CONSTANT R17, [R4.64+0xa00] ;  /* 0x000a000404117981 */ /* 0x000168000c1e9900 */
[----:B------:R0:W5:Y:S04]  /*11f0*/  LDG.E.CONSTANT R19, [R4.64+0xc00] ;  /* 0x000c000404137981 */ /* 0x000168000c1e9900 */
[----:B------:R0:W5:Y:S01]  /*1200*/  LDG.E.CONSTANT R21, [R4.64+0xe00] ;  /* 0x000e000404157981 */ /* 0x000162000c1e9900 */
[----:B------:R-:W-:-:S02]  /*1210*/  PLOP3.LUT P0, PT, PT, PT, PT, 0x8, 0x0 ;  /* 0x000000000000781c */ /* 0x000fc40003f0e170 */
[----:B------:R-:W-:Y:S02]  /*1220*/  IADD3 R8, R8, 0x400, RZ ;  /* 0x0000040008087810 */ /* 0x000fe40007ffe0ff */
        /* <DEDUP_REMOVED lines=9> */
[----:B------:R0:W-:Y:S02]  /*12c0*/  STS [R6+0xa00], R21 ;  /* 0x000a001506007388 */ /* 0x0001e40000000800 */
[----:B0-----:R-:W-:-:S02]  /*12d0*/  IADD3 R6, R6, 0x1000, RZ ;  /* 0x0000100006067810 */ /* 0x001fc40007ffe0ff */
.L_x_2234:
[----:B------:R-:W-:Y:S05]  /*12e0*/  BSYNC B1 ;  /* 0x0000000000017941 */ /* 0x000fea0003800000 */
.L_x_2233:
[----:B------:R-:W-:-:S13]  /*12f0*/  ISETP.LT.OR P0, PT, R8, R3, P0 ;  /* 0x000000030800720c */ /* 0x000fda0000701670 */
[----:B------:R-:W-:Y:S05]  /*1300*/  @!P0 BRA `(.L_x_2226) ;  /* 0x0000008000008947 */ /* 0x000fea0003800000 */
[----:B------:R-:W2:Y:S04]  /*1310*/  LDG.E.CONSTANT R3, [R4.64] ;  /* 0x0000000404037981 */ /* 0x000ea8000c1e9900 */
[----:B------:R-:W3:Y:S04]  /*1320*/  LDG.E.CONSTANT R7, [R4.64+0x200] ;  /* 0x0002000404077981 */ /* 0x000ee8000c1e9900 */
[----:B------:R-:W4:Y:S04]  /*1330*/  LDG.E.CONSTANT R9, [R4.64+0x400] ;  /* 0x0004000404097981 */ /* 0x000f28000c1e9900 */
[----:B------:R-:W5:Y:S04]  /*1340*/  LDG.E.CONSTANT R11, [R4.64+0x600] ;  /* 0x00060004040b7981 */ /* 0x000f68000c1e9900 */
[----:B--2---:R0:W-:Y:S04]  /*1350*/  STS [R6+-0x400], R3 ;  /* 0xfffc000306007388 */ /* 0x0041e80000000800 */
[----:B---3--:R0:W-:Y:S04]  /*1360*/  STS [R6+-0x200], R7 ;  /* 0xfffe000706007388 */ /* 0x0081e80000000800 */
[----:B----4-:R0:W-:Y:S04]  /*1370*/  STS [R6], R9 ;  /* 0x0000000906007388 */ /* 0x0101e80000000800 */
[----:B-----5:R0:W-:Y:S02]  /*1380*/  STS [R6+0x200], R11 ;  /* 0x0002000b06007388 */ /* 0x0201e40000000800 */
.L_x_2226:
[----:B------:R-:W-:Y:S05]  /*1390*/  BSYNC B0 ;  /* 0x0000000000007941 */ /* 0x000fea0003800000 */
.L_x_2225:
[----:B------:R-:W-:Y:S01]  /*13a0*/  BAR.SYNC.DEFER_BLOCKING 0x0 ;  /* 0x0000000000007b1d */ /* 0x000fe20000010000 */
[----:B------:R-:W-:-:S05]  /*13b0*/  ISETP.GE.U32.AND P0, PT, R0, c[0x0][0x184], PT ;  /* 0x0000610000007a0c */ /* 0x000fca0003f06070 */
[----:B------:R-:W-:Y:S08]  /*13c0*/  BSSY B0, `(.L_x_2235) ;  /* 0x00000c2000007945 */ /* 0x000ff00003800000 */
[----:B------:R-:W-:Y:S05]  /*13d0*/  @P0 BRA `(.L_x_2236) ;  /* 0x00000c0000000947 */ /* 0x000fea0003800000 */
[----:B0-----:R-:W-:-:S05]  /*13e0*/  IMAD.MOV.U32 R3, RZ, RZ, c[0x0][0x180] ;  /* 0x00006000ff037624 */ /* 0x001fca00078e00ff */
        /* <DEDUP_REMOVED lines=18> */
.L_x_2241:
[----:B-1----:R-:W-:Y:S01]  /*1510*/  IMAD R6, R0, 0x82, R5 ;  /* 0x0000008200067824 */ /* 0x002fe200078e0205 */
[----:B------:R-:W-:Y:S01]  /*1520*/  IADD3 R4, R4, -0x10, RZ ;  /* 0xfffffff004047810 */ /* 0x000fe20007ffe0ff */
[----:B------:R-:W-:-:S03]  /*1530*/  IMAD R7, R5, 0x4, R36 ;  /* 0x0000000405077824 */ /* 0x000fc600078e0224 */
[----:B------:R-:W0:Y:S01]  /*1540*/  LDS.64 R10, [R6.X4+0x8b0] ;  /* 0x0008b000060a7984 */ /* 0x000e220000004a00 */
[----:B------:R-:W-:-:S03]  /*1550*/  ISETP.GT.AND P1, PT, R4, 0xc, PT ;  /* 0x0000000c0400780c */ /* 0x000fc60003f24270 */
[----:B------:R-:W1:Y:S04]  /*1560*/  LDS.64 R14, [R6.X4+0x8b8] ;  /* 0x0008b800060e7984 */ /* 0x000e680000004a00 */
[----:B------:R-:W2:Y:S04]  /*1570*/  LDS.64 R8, [R6.X4+0x7b0] ;  /* 0x0007b00006087984 */ /* 0x000ea80000004a00 */
[----:B------:R-:W-:Y:S04]  /*1580*/  LDS.64 R12, [R6.X4+0x7b8] ;  /* 0x0007b800060c7984 */ /* 0x000fe80000004a00 */
[----:B------:R-:W3:Y:S04]  /*1590*/  LDS.64 R18, [R6.X4+0x8c0] ;  /* 0x0008c00006127984 */ /* 0x000ee80000004a00 */
[----:B------:R-:W4:Y:S04]  /*15a0*/  LDS.64 R22, [R6.X4+0x8c8] ;  /* 0x0008c80006167984 */ /* 0x000f280000004a00 */
[----:B------:R-:W-:Y:S04]  /*15b0*/  LDS.64 R16, [R6.X4+0x7c0] ;  /* 0x0007c00006107984 */ /* 0x000fe80000004a00 */
[----:B------:R-:W5:Y:S04]  /*15c0*/  LDS.64 R26, [R6.X4+0x8d0] ;  /* 0x0008d000061a7984 */ /* 0x000f680000004a00 */
[----:B------:R-:W-:Y:S04]  /*15d0*/  LDS.64 R20, [R6.X4+0x7c8] ;  /* 0x0007c80006147984 */ /* 0x000fe80000004a00 */
[----:B------:R-:W5:Y:S01]  /*15e0*/  LDS.64 R30, [R6.X4+0x8d8] ;  /* 0x0008d800061e7984 */ /* 0x000f620000004a00 */
[----:B0-----:R-:W-:-:S03]  /*15f0*/  F2FP.PACK_AB R10, R11, R10 ;  /* 0x0000000a0b0a723e */ /* 0x001fc600000000ff */
[----:B------:R-:W-:Y:S01]  /*1600*/  LDS.64 R24, [R6.X4+0x7d0] ;  /* 0x0007d00006187984 */ /* 0x000fe20000004a00 */
[----:B------:R-:W-:Y:S01]  /*1610*/  IMAD R11, R5, 0x2, R36 ;  /* 0x00000002050b7824 */ /* 0x000fe200078e0224 */
[----:B-1----:R-:W-:Y:S02]  /*1620*/  F2FP.PACK_AB R14, R15, R14 ;  /* 0x0000000e0f0e723e */ /* 0x002fe400000000ff */
[----:B------:R-:W0:Y:S01]  /*1630*/  LDS.64 R32, [R6.X4+0x8e0] ;  /* 0x0008e00006207984 */ /* 0x000e220000004a00 */
[----:B------:R-:W-:Y:S02]  /*1640*/  PRMT R37, R10, 0x7632, R37 ;  /* 0x000076320a257816 */ /* 0x000fe40000000025 */
[C---:B------:R-:W-:Y:S01]  /*1650*/  PRMT R38, R14.reuse, 0x7610, R38 ;  /* 0x000076100e267816 */ /* 0x040fe20000000026 */
[----:B------:R-:W-:Y:S01]  /*1660*/  LDS.64 R28, [R6.X4+0x7d8] ;  /* 0x0007d800061c7984 */ /* 0x000fe20000004a00 */
[----:B------:R-:W-:-:S03]  /*1670*/  PRMT R39, R14, 0x7632, R39 ;  /* 0x000076320e277816 */ /* 0x000fc60000000027 */
[----:B--2---:R1:W-:Y:S01]  /*1680*/  STL [R7], R8 ;  /* 0x0000000807007387 */ /* 0x0043e20000100800 */
[----:B---3--:R-:W-:-:S03]  /*1690*/  F2FP.PACK_AB R18, R19, R18 ;  /* 0x000000121312723e */ /* 0x008fc600000000ff */
[----:B------:R2:W-:Y:S01]  /*16a0*/  STL.U16 [R11+0x100], R10 ;  /* 0x0001000a0b007387 */ /* 0x0005e20000100400 */
[----:B----4-:R-:W-:-:S03]  /*16b0*/  F2FP.PACK_AB R22, R23, R22 ;  /* 0x000000161716723e */ /* 0x010fc600000000ff */
[----:B------:R-:W3:Y:S01]  /*16c0*/  LDS.64 R34, [R6.X4+0x8e8] ;  /* 0x0008e80006227984 */ /* 0x000ee20000004a00 */
[----:B-1----:R-:W-:-:S03]  /*16d0*/  IADD3 R8, R5, 0x4, RZ ;  /* 0x0000000405087810 */ /* 0x002fc60007ffe0ff */
[----:B------:R1:W-:Y:S01]  /*16e0*/  STL [R7+0x4], R9 ;  /* 0x0000040907007387 */ /* 0x0003e20000100800 */
[----:B--2---:R-:W-:-:S03]  /*16f0*/  PRMT R10, R18, 0x7632, R10 ;  /* 0x00007632120a7816 */ /* 0x004fc6000000000a */
[----:B------:R-:W-:Y:S01]  /*1700*/  STL.U16 [R11+0x102], R37 ;  /* 0x000102250b007387 */ /* 0x000fe20000100400 */
[----:B-----5:R-:W-:-:S03]  /*1710*/  F2FP.PACK_AB R26, R27, R26 ;  /* 0x0000001a1b1a723e */ /* 0x020fc600000000ff */
[----:B------:R-:W2:Y:S01]  /*1720*/  LDS.64 R14, [R6.X4+0x7e0] ;  /* 0x0007e000060e7984 */ /* 0x000ea20000004a00 */
[C-C-:B-1----:R-:W-:Y:S01]  /*1730*/  IMAD R9, R8.reuse, 0x4, R36.reuse ;  /* 0x0000000408097824 */ /* 0x142fe200078e0224 */
[----:B------:R-:W-:Y:S02]  /*1740*/  F2FP.PACK_AB R30, R31, R30 ;  /* 0x0000001e1f1e723e */ /* 0x000fe400000000ff */
[----:B------:R-:W-:Y:S01]  /*1750*/  STL [R7+0x8], R12 ;  /* 0x0000080c07007387 */ /* 0x000fe20000100800 */
[----:B------:R-:W-:-:S03]  /*1760*/  IMAD R8, R8, 0x2, R36 ;  /* 0x0000000208087824 */ /* 0x000fc600078e0224 */
[----:B------:R-:W-:Y:S04]  /*1770*/  STL.U16 [R11+0x104], R38 ;  /* 0x000104260b007387 */ /* 0x000fe80000100400 */
[----:B------:R1:W-:Y:S01]  /*1780*/  STL [R7+0xc], R13 ;  /* 0x00000c0d07007387 */ /* 0x0003e20000100800 */
[----:B0-----:R-:W-:-:S03]  /*1790*/  F2FP.PACK_AB R32, R33, R32 ;  /* 0x000000202120723e */ /* 0x001fc600000000ff */
[----:B------:R0:W4:Y:S04]  /*17a0*/  LDS.64 R12, [R6.X4+0x7e8] ;  /* 0x0007e800060c7984 */ /* 0x0001280000004a00 */
[----:B------:R5:W-:Y:S01]  /*17b0*/  STL.U16 [R11+0x106], R39 ;  /* 0x000106270b007387 */ /* 0x000be20000100400 */
[----:B-1----:R-:W-:-:S03]  /*17c0*/  IADD3 R7, R5, 0x8, RZ ;  /* 0x0000000805077810 */ /* 0x002fc60007ffe0ff */
[----:B------:R-:W-:Y:S02]  /*17d0*/  STL [R9], R16 ;  /* 0x0000001009007387 */ /* 0x000fe40000100800 */
[C-C-:B0-----:R-:W-:Y:S02]  /*17e0*/  IMAD R6, R7.reuse, 0x4, R36.reuse ;  /* 0x0000000407067824 */ /* 0x141fe400078e0224 */
[----:B------:R-:W-:Y:S01]  /*17f0*/  STL.U16 [R8+0x100], R18 ;  /* 0x0001001208007387 */ /* 0x000fe20000100400 */
[----:B------:R-:W-:Y:S01]  /*1800*/  IMAD R7, R7, 0x2, R36 ;  /* 0x0000000207077824 */ /* 0x000fe200078e0224 */
[----:B-----5:R-:W-:Y:S02]  /*1810*/  PRMT R11, R22, 0x7632, R11 ;  /* 0x00007632160b7816 */ /* 0x020fe4000000000b */
[----:B------:R-:W-:Y:S01]  /*1820*/  STL [R9+0x4], R17 ;  /* 0x0000041109007387 */ /* 0x000fe20000100800 */
[----:B---3--:R-:W-:-:S03]  /*1830*/  F2FP.PACK_AB R34, R35, R34 ;  /* 0x000000222322723e */ /* 0x008fc600000000ff */
[----:B------:R0:W-:Y:S04]  /*1840*/  STL.U16 [R8+0x102], R10 ;  /* 0x0001020a08007387 */ /* 0x0001e80000100400 */
[----:B------:R-:W-:Y:S04]  /*1850*/  STL [R9+0x8], R20 ;  /* 0x0000081409007387 */ /* 0x000fe80000100800 */
[----:B------:R-:W-:Y:S01]  /*1860*/  STL.U16 [R8+0x104], R22 ;  /* 0x0001041608007387 */ /* 0x000fe20000100400 */
[----:B0-----:R-:W-:-:S03]  /*1870*/  PRMT R10, R26, 0x7632, R10 ;  /* 0x000076321a0a7816 */ /* 0x001fc6000000000a */
[----:B------:R0:W-:Y:S04]  /*1880*/  STL [R9+0xc], R21 ;  /* 0x00000c1509007387 */ /* 0x0001e80000100800 */
[----:B------:R1:W-:Y:S04]  /*1890*/  STL.U16 [R8+0x106], R11 ;  /* 0x0001060b08007387 */ /* 0x0003e80000100400 */
[----:B------:R-:W-:Y:S01]  /*18a0*/  STL [R6], R24 ;  /* 0x0000001806007387 */ /* 0x000fe20000100800 */
[----:B0-----:R-:W-:-:S03]  /*18b0*/  IADD3 R9, R5, 0xc, RZ ;  /* 0x0000000c05097810 */ /* 0x001fc60007ffe0ff */
[----:B------:R-:W-:Y:S01]  /*18c0*/  STL.U16 [R7+0x100], R26 ;  /* 0x0001001a07007387 */ /* 0x000fe20000100400 */
[----:B------:R-:W-:Y:S02]  /*18d0*/  IADD3 R5, R5, 0x10, RZ ;  /* 0x0000001005057810 */ /* 0x000fe40007ffe0ff */
[----:B-1----:R-:W-:Y:S01]  /*18e0*/  PRMT R11, R30, 0x7632, R11 ;  /* 0x000076321e0b7816 */ /* 0x002fe2000000000b */
[----:B------:R-:W-:Y:S01]  /*18f0*/  STL [R6+0x4], R25 ;  /* 0x0000041906007387 */ /* 0x000fe20000100800 */
[C-C-:B------:R-:W-:Y:S02]  /*1900*/  IMAD R8, R9.reuse, 0x4, R36.reuse ;  /* 0x0000000409087824 */ /* 0x140fe400078e0224 */
[----:B------:R-:W-:Y:S01]  /*1910*/  IMAD R9, R9, 0x2, R36 ;  /* 0x0000000209097824 */ /* 0x000fe200078e0224 */
[----:B------:R0:W-:Y:S04]  /*1920*/  STL.U16 [R7+0x102], R10 ;  /* 0x0001020a07007387 */ /* 0x0001e80000100400 */
[----:B------:R-:W-:Y:S04]  /*1930*/  STL [R6+0x8], R28 ;  /* 0x0000081c06007387 */ /* 0x000fe80000100800 */
[----:B------:R-:W-:Y:S01]  /*1940*/  STL.U16 [R7+0x104], R30 ;  /* 0x0001041e07007387 */ /* 0x000fe20000100400 */
[----:B0-----:R-:W-:-:S03]  /*1950*/  PRMT R10, R32, 0x7632, R10 ;  /* 0x00007632200a7816 */ /* 0x001fc6000000000a */
[----:B------:R0:W-:Y:S04]  /*1960*/  STL [R6+0xc], R29 ;  /* 0x00000c1d06007387 */ /* 0x0001e80000100800 */
[----:B------:R1:W-:Y:S04]  /*1970*/  STL.U16 [R7+0x106], R11 ;  /* 0x0001060b07007387 */ /* 0x0003e80000100400 */
[----:B--2---:R1:W-:Y:S01]  /*1980*/  STL [R8], R14 ;  /* 0x0000000e08007387 */ /* 0x0043e20000100800 */
[----:B0-----:R-:W-:-:S03]  /*1990*/  PRMT R6, R34, 0x7632, R6 ;  /* 0x0000763222067816 */ /* 0x001fc60000000006 */
[----:B------:R1:W-:Y:S04]  /*19a0*/  STL.U16 [R9+0x100], R32 ;  /* 0x0001002009007387 */ /* 0x0003e80000100400 */
[----:B------:R1:W-:Y:S04]  /*19b0*/  STL [R8+0x4], R15 ;  /* 0x0000040f08007387 */ /* 0x0003e80000100800 */
[----:B------:R1:W-:Y:S04]  /*19c0*/  STL.U16 [R9+0x102], R10 ;  /* 0x0001020a09007387 */ /* 0x0003e80000100400 */
[----:B----4-:R1:W-:Y:S04]  /*19d0*/  STL [R8+0x8], R12 ;  /* 0x0000080c08007387 */ /* 0x0103e80000100800 */
[----:B------:R1:W-:Y:S04]  /*19e0*/  STL.U16 [R9+0x104], R34 ;  /* 0x0001042209007387 */ /* 0x0003e80000100400 */
[----:B------:R1:W-:Y:S04]  /*19f0*/  STL [R8+0xc], R13 ;  /* 0x00000c0d08007387 */ /* 0x0003e80000100800 */
[----:B------:R1:W-:Y:S01]  /*1a00*/  STL.U16 [R9+0x106], R6 ;  /* 0x0001060609007387 */ /* 0x0003e20000100400 */
[----:B------:R-:W-:Y:S05]  /*1a10*/  @P1 BRA `(.L_x_2241) ;  /* 0xfffffaf000001947 */ /* 0x000fea000383ffff */
.L_x_2240:
[----:B------:R-:W-:-:S13]  /*1a20*/  ISETP.GT.AND P1, PT, R4, 0x4, PT ;  /* 0x000000040400780c */ /* 0x000fda0003f24270 */
[----:B------:R-:W-:Y:S05]  /*1a30*/  @!P1 BRA `(.L_x_2242) ;  /* 0x0000029000009947 */ /* 0x000fea0003800000 */
[----:B-1----:R-:W-:Y:S01]  /*1a40*/  IMAD R6, R0, 0x82, R5 ;  /* 0x0000008200067824 */ /* 0x002fe200078e0205 */
[----:B------:R-:W-:Y:S01]  /*1a50*/  PLOP3.LUT P0, PT, PT, PT, PT, 0x8, 0x0 ;  /* 0x000000000000781c */ /* 0x000fe20003f0e170 */
[C---:B------:R-:W-:Y:S01]  /*1a60*/  IMAD R7, R5.reuse, 0x4, R36 ;  /* 0x0000000405077824 */ /* 0x040fe200078e0224 */
[----:B------:R-:W-:Y:S02]  /*1a70*/  IADD3 R4, R4, -0x8, RZ ;  /* 0xfffffff804047810 */ /* 0x000fe40007ffe0ff */
[----:B------:R-:W0:Y:S04]  /*1a80*/  LDS.64 R10, [R6.X4+0x8b0] ;  /* 0x0008b000060a7984 */ /* 0x000e280000004a00 */
[----:B------:R-:W1:Y:S04]  /*1a90*/  LDS.64 R14, [R6.X4+0x8b8] ;  /* 0x0008b800060e7984 */ /* 0x000e680000004a00 */
[----:B------:R-:W2:Y:S04]  /*1aa0*/  LDS.64 R8, [R6.X4+0x7b0] ;  /* 0x0007b00006087984 */ /* 0x000ea80000004a00 */
[----:B------:R-:W3:Y:S04]  /*1ab0*/  LDS.64 R18, [R6.X4+0x8c0] ;  /* 0x0008c00006127984 */ /* 0x000ee80000004a00 */
[----:B------:R-:W-:Y:S04]  /*1ac0*/  LDS.64 R12, [R6.X4+0x7b8] ;  /* 0x0007b800060c7984 */ /* 0x000fe80000004a00 */
[----:B------:R-:W4:Y:S04]  /*1ad0*/  LDS.64 R22, [R6.X4+0x8c8] ;  /* 0x0008c80006167984 */ /* 0x000f280000004a00 */
[----:B------:R-:W5:Y:S04]  /*1ae0*/  LDS.64 R16, [R6.X4+0x7c0] ;  /* 0x0007c00006107984 */ /* 0x000f680000004a00 */
[----:B------:R0:W5:Y:S02]  /*1af0*/  LDS.64 R20, [R6.X4+0x7c8] ;  /* 0x0007c80006147984 */ /* 0x0001640000004a00 */
[----:B0-----:R-:W-:-:S02]  /*1b00*/  IADD3 R6, R5, 0x4, RZ ;  /* 0x0000000405067810 */ /* 0x001fc40007ffe0ff */
[----:B------:R-:W-:Y:S01]  /*1b10*/  F2FP.PACK_AB R10, R11, R10 ;  /* 0x0000000a0b0a723e */ /* 0x000fe200000000ff */
[C---:B------:R-:W-:Y:S01]  /*1b20*/  IMAD R11, R5.reuse, 0x2, R36 ;  /* 0x00000002050b7824 */ /* 0x040fe200078e0224 */
[----:B------:R-:W-:Y:S02]  /*1b30*/  IADD3 R5, R5, 0x8, RZ ;  /* 0x0000000805057810 */ /* 0x000fe40007ffe0ff */
[----:B-1----:R-:W-:Y:S02]  /*1b40*/  F2FP.PACK_AB R14, R15, R14 ;  /* 0x0000000e0f0e723e */ /* 0x002fe400000000ff */
[----:B------:R-:W-:Y:S01]  /*1b50*/  PRMT R15, R10, 0x7632, R15 ;  /* 0x000076320a0f7816 */ /* 0x000fe2000000000f */
[----:B--2---:R0:W-:Y:S04]  /*1b60*/  STL [R7], R8 ;  /* 0x0000000807007387 */ /* 0x0041e80000100800 */
[----:B------:R-:W-:Y:S01]  /*1b70*/  STL.U16 [R11+0x100], R10 ;  /* 0x0001000a0b007387 */ /* 0x000fe20000100400 */
[----:B---3--:R-:W-:-:S02]  /*1b80*/  F2FP.PACK_AB R18, R19, R18 ;  /* 0x000000121312723e */ /* 0x008fc400000000ff */
[----:B------:R-:W-:Y:S01]  /*1b90*/  PRMT R19, R14, 0x7632, R19 ;  /* 0x000076320e137816 */ /* 0x000fe20000000013 */
[----:B------:R1:W-:Y:S01]  /*1ba0*/  STL [R7+0x4], R9 ;  /* 0x0000040907007387 */ /* 0x0003e20000100800 */
[----:B0-----:R-:W-:-:S03]  /*1bb0*/  IMAD R8, R6, 0x4, R36 ;  /* 0x0000000406087824 */ /* 0x001fc600078e0224 */
[----:B------:R-:W-:Y:S01]  /*1bc0*/  STL.U16 [R11+0x102], R15 ;  /* 0x0001020f0b007387 */ /* 0x000fe20000100400 */
[----:B------:R-:W-:Y:S01]  /*1bd0*/  IMAD R6, R6, 0x2, R36 ;  /* 0x0000000206067824 */ /* 0x000fe200078e0224 */
[----:B----4-:R-:W-:Y:S02]  /*1be0*/  F2FP.PACK_AB R22, R23, R22 ;  /* 0x000000161716723e */ /* 0x010fe400000000ff */
[----:B------:R-:W-:Y:S01]  /*1bf0*/  STL [R7+0x8], R12 ;  /* 0x0000080c07007387 */ /* 0x000fe20000100800 */
[----:B-1----:R-:W-:-:S03]  /*1c00*/  PRMT R9, R18, 0x7632, R9 ;  /* 0x0000763212097816 */ /* 0x002fc60000000009 */
[----:B------:R-:W-:Y:S04]  /*1c10*/  STL.U16 [R11+0x104], R14 ;  /* 0x0001040e0b007387 */ /* 0x000fe80000100400 */
[----:B------:R0:W-:Y:S04]  /*1c20*/  STL [R7+0xc], R13 ;  /* 0x00000c0d07007387 */ /* 0x0001e80000100800 */
[----:B------:R1:W-:Y:S04]  /*1c30*/  STL.U16 [R11+0x106], R19 ;  /* 0x000106130b007387 */ /* 0x0003e80000100400 */
[----:B-----5:R1:W-:Y:S01]  /*1c40*/  STL [R8], R16 ;  /* 0x0000001008007387 */ /* 0x0203e20000100800 */
[----:B0-----:R-:W-:-:S03]  /*1c50*/  PRMT R7, R22, 0x7632, R7 ;  /* 0x0000763216077816 */ /* 0x001fc60000000007 */
[----:B------:R1:W-:Y:S04]  /*1c60*/  STL.U16 [R6+0x100], R18 ;  /* 0x0001001206007387 */ /* 0x0003e80000100400 */
[----:B------:R1:W-:Y:S04]  /*1c70*/  STL [R8+0x4], R17 ;  /* 0x0000041108007387 */ /* 0x0003e80000100800 */
[----:B------:R1:W-:Y:S04]  /*1c80*/  STL.U16 [R6+0x102], R9 ;  /* 0x0001020906007387 */ /* 0x0003e80000100400 */
[----:B------:R1:W-:Y:S04]  /*1c90*/  STL [R8+0x8], R20 ;  /* 0x0000081408007387 */ /* 0x0003e80000100800 */
[----:B------:R1:W-:Y:S04]  /*1ca0*/  STL.U16 [R6+0x104], R22 ;  /* 0x0001041606007387 */ /* 0x0003e80000100400 */
[----:B------:R1:W-:Y:S04]  /*1cb0*/  STL [R8+0xc], R21 ;  /* 0x00000c1508007387 */ /* 0x0003e80000100800 */
[----:B------:R1:W-:Y:S02]  /*1cc0*/  STL.U16 [R6+0x106], R7 ;  /* 0x0001060706007387 */ /* 0x0003e40000100400 */
.L_x_2242:
[----:B------:R-:W-:-:S13]  /*1cd0*/  ISETP.NE.OR P0, PT, R4, RZ, P0 ;  /* 0x000000ff0400720c */ /* 0x000fda0000705670 */
[----:B------:R-:W-:Y:S05]  /*1ce0*/  @!P0 BRA `(.L_x_2238) ;  /* 0x0000017000008947 */ /* 0x000fea0003800000 */
.L_x_2239:
[----:B-1----:R-:W-:Y:S01]  /*1cf0*/  IMAD R14, R0, 0x82, R5 ;  /* 0x00000082000e7824 */ /* 0x002fe200078e0205 */
[----:B------:R-:W-:Y:S01]  /*1d00*/  IADD3 R4, R4, -0x4, RZ ;  /* 0xfffffffc04047810 */ /* 0x000fe20007ffe0ff */
[----:B------:R-:W-:-:S03]  /*1d10*/  IMAD R15, R5, 0x2, R36 ;  /* 0x00000002050f7824 */ /* 0x000fc600078e0224 */
[----:B------:R-:W0:Y:S01]  /*1d20*/  LDS.64 R8, [R14.X4+0x8b0] ;  /* 0x0008b0000e087984 */ /* 0x000e220000004a00 */
[----:B------:R-:W-:-:S03]  /*1d30*/  ISETP.NE.AND P0, PT, R4, RZ, PT ;  /* 0x000000ff0400720c */ /* 0x000fc60003f05270 */
[----:B------:R-:W1:Y:S04]  /*1d40*/  LDS.64 R12, [R14.X4+0x8b8] ;  /* 0x0008b8000e0c7984 */ /* 0x000e680000004a00 */
[----:B------:R-:W2:Y:S04]  /*1d50*/  LDS.64 R6, [R14.X4+0x7b0] ;  /* 0x0007b0000e067984 */ /* 0x000ea80000004a00 */
[----:B------:R3:W4:Y:S01]  /*1d60*/  LDS.64 R10, [R14.X4+0x7b8] ;  /* 0x0007b8000e0a7984 */ /* 0x0007220000004a00 */
[----:B0-----:R-:W-:Y:S01]  /*1d70*/  F2FP.PACK_AB R8, R9, R8 ;  /* 0x000000080908723e */ /* 0x001fe200000000ff */
[C---:B------:R-:W-:Y:S01]  /*1d80*/  IMAD R9, R5.reuse, 0x4, R36 ;  /* 0x0000000405097824 */ /* 0x040fe200078e0224 */
[----:B------:R-:W-:-:S02]  /*1d90*/  IADD3 R5, R5, 0x4, RZ ;  /* 0x0000000405057810 */ /* 0x000fc40007ffe0ff */
[----:B-1----:R-:W-:Y:S02]  /*1da0*/  F2FP.PACK_AB R12, R13, R12 ;  /* 0x0000000c0d0c723e */ /* 0x002fe400000000ff */
[----:B------:R-:W-:Y:S01]  /*1db0*/  PRMT R13, R8, 0x7632, R13 ;  /* 0x00007632080d7816 */ /* 0x000fe2000000000d */
[----:B--2---:R0:W-:Y:S01]  /*1dc0*/  STL [R9], R6 ;  /* 0x0000000609007387 */ /* 0x0041e20000100800 */
[----:B---3--:R-:W-:-:S03]  /*1dd0*/  PRMT R14, R12, 0x7632, R14 ;  /* 0x000076320c0e7816 */ /* 0x008fc6000000000e */
[----:B------:R0:W-:Y:S04]  /*1de0*/  STL.U16 [R15+0x100], R8 ;  /* 0x000100080f007387 */ /* 0x0001e80000100400 */
[----:B------:R0:W-:Y:S04]  /*1df0*/  STL [R9+0x4], R7 ;  /* 0x0000040709007387 */ /* 0x0001e80000100800 */
[----:B------:R0:W-:Y:S04]  /*1e00*/  STL.U16 [R15+0x102], R13 ;  /* 0x0001020d0f007387 */ /* 0x0001e80000100400 */
[----:B----4-:R0:W-:Y:S04]  /*1e10*/  STL [R9+0x8], R10 ;  /* 0x0000080a09007387 */ /* 0x0101e80000100800 */
[----:B------:R0:W-:Y:S04]  /*1e20*/  STL.U16 [R15+0x104], R12 ;  /* 0x0001040c0f007387 */ /* 0x0001e80000100400 */
[----:B------:R0:W-:Y:S04]  /*1e30*/  STL [R9+0xc], R11 ;  /* 0x00000c0b09007387 */ /* 0x0001e80000100800 */
[----:B------:R0:W-:Y:S02]  /*1e40*/  STL.U16 [R15+0x106], R14 ;  /* 0x0001060e0f007387 */ /* 0x0001e40000100400 */
[----:B0-----:R-:W-:Y:S05]  /*1e50*/  @P0 BRA `(.L_x_2239) ;  /* 0xfffffe9000000947 */ /* 0x001fea000383ffff */
.L_x_2238:
[----:B------:R-:W-:-:S13]  /*1e60*/  ISETP.NE.AND P0, PT, R3, RZ, PT ;  /* 0x000000ff0300720c */ /* 0x000fda0003f05270 */
[----:B------:R-:W-:Y:S05]  /*1e70*/  @!P0 BRA `(.L_x_2237) ;  /* 0x0000011000008947 */ /* 0x000fea0003800000 */
[----:B-1----:R-:W-:Y:S02]  /*1e80*/  IMAD R6, R0, 0x82, R5 ;  /* 0x0000008200067824 */ /* 0x002fe400078e0205 */
[C-C-:B------:R-:W-:Y:S02]  /*1e90*/  IMAD R4, R5.reuse, 0x2, R2.reuse ;  /* 0x0000000205047824 */ /* 0x140fe400078e0202 */
[----:B------:R-:W-:Y:S01]  /*1ea0*/  IMAD R2, R5, 0x4, R2 ;  /* 0x0000000405027824 */ /* 0x000fe200078e0202 */
[----:B------:R-:W-:Y:S02]  /*1eb0*/  LEA R5, R6, 0x8b0, 0x2 ;  /* 0x000008b006057811 */ /* 0x000fe400078e10ff */
[----:B------:R-:W-:Y:S02]  /*1ec0*/  IADD3 R6, R4, 0x108, RZ ;  /* 0x0000010804067810 */ /* 0x000fe40007ffe0ff */
[----:B------:R-:W-:Y:S02]  /*1ed0*/  IADD3 R7, R2, 0x8, RZ ;  /* 0x0000000802077810 */ /* 0x000fe40007ffe0ff */
.L_x_2243:
[----:B------:R-:W0:Y:S01]  /*1ee0*/  LDS R4, [R5] ;  /* 0x0000000005047984 */ /* 0x000e220000000800 */
[----:B------:R-:W-:-:S03]  /*1ef0*/  IADD3 R3, R3, -0x1, RZ ;  /* 0xffffffff03037810 */ /* 0x000fc60007ffe0ff */
[----:B------:R1:W2:Y:S01]  /*1f00*/  LDS R2, [R5+-0x100] ;  /* 0xffff000005027984 */ /* 0x0002a20000000800 */
[----:B------:R-:W-:Y:S02]  /*1f10*/  ISETP.NE.AND P0, PT, R3, RZ, PT ;  /* 0x000000ff0300720c */ /* 0x000fe40003f05270 */
[----:B-1----:R-:W-:Y:S02]  /*1f20*/  IADD3 R5, R5, 0x4, RZ ;  /* 0x0000000405057810 */ /* 0x002fe40007ffe0ff */
[----:B0-----:R-:W-:Y:S01]  /*1f30*/  F2FP.PACK_AB R4, RZ, R4 ;  /* 0x00000004ff04723e */ /* 0x001fe200000000ff */
[----:B--2---:R0:W-:Y:S04]  /*1f40*/  STL [R7], R2 ;  /* 0x0000000207007387 */ /* 0x0041e80000100800 */
[----:B------:R1:W-:Y:S01]  /*1f50*/  STL.U16 [R6], R4 ;  /* 0x0000000406007387 */ /* 0x0003e20000100400 */
[----:B0-----:R-:W-:-:S02]  /*1f60*/  IADD3 R7, R7, 0x4, RZ ;  /* 0x0000000407077810 */ /* 0x001fc40007ffe0ff */
[----:B-1----:R-:W-:Y:S01]  /*1f70*/  IADD3 R6, R6, 0x2, RZ ;  /* 0x0000000206067810 */ /* 0x002fe20007ffe0ff */
[----:B------:R-:W-:Y:S05]  /*1f80*/  @P0 BRA `(.L_x_2243) ;  /* 0xffffff5000000947 */ /* 0x000fea000383ffff */
.L_x_2237:
[----:B------:R-:W-:-:S05]  /*1f90*/  IMAD R0, R0, 0x208, RZ ;  /* 0x0000020800007824 */ /* 0x000fca00078e02ff */
[----:B------:R-:W0:Y:S02]  /*1fa0*/  LDS.64 R86, [R0+0x9b0] ;  /* 0x0009b00000567984 */ /* 0x000e240000000a00 */
[----:B0-----:R-:W-:Y:S02]  /*1fb0*/  IMAD.MOV.U32 R2, RZ, RZ, R87 ;  /* 0x000000ffff027224 */ /* 0x001fe400078e0057 */
[----:B------:R-:W-:-:S05]  /*1fc0*/  IMAD.MOV.U32 R3, RZ, RZ, R86 ;  /* 0x000000ffff037224 */ /* 0x000fca00078e0056 */
[----:B------:R0:W-:Y:S02]  /*1fd0*/  STL.64 [R1+0x188], R2 ;  /* 0x0001880201007387 */ /* 0x0001e40000100a00 */
.L_x_2236:
[----:B------:R-:W-:Y:S05]  /*1fe0*/  BSYNC B0 ;  /* 0x0000000000007941 */ /* 0x000fea0003800000 */
.L_x_2235:
[----:B01----:R-:W2:Y:S04]  /*1ff0*/  LDL.64 R6, [R1+0x2f0] ;  /* 0x0002f00001067983 */ /* 0x003ea80000100a00 */
[----:B------:R-:W3:Y:S04]  /*2000*/  LDL.64 R118, [R1+0x308] ;  /* 0x0003080001767983 */ /* 0x000ee80000100a00 */
        /* <DEDUP_REMOVED lines=46> */
[----:B--2---:R-:W-:-:S02]  /*22f0*/  IMAD.MOV.U32 R100, RZ, RZ, R6 ;  /* 0x000000ffff647224 */ /* 0x004fc400078e0006 */
[----:B------:R-:W-:Y:S02]  /*2300*/  IMAD.MOV.U32 R101, RZ, RZ, R7 ;  /* 0x000000ffff657224 */ /* 0x000fe400078e0007 */
[----:B---3--:R-:W-:Y:S02]  /*2310*/  IMAD.MOV.U32 R90, RZ, RZ, R118 ;  /* 0x000000ffff5a7224 */ /* 0x008fe400078e0076 */
[----:B------:R-:W-:Y:S01]  /*2320*/  SHFL.DOWN PT, R100, R100, 0x1, 0x1f ;  /* 0x08201f0064647f89 */ /* 0x000fe200000e0000 */
[----:B------:R-:W-:-:S03]  /*2330*/  IMAD.MOV.U32 R91, RZ, RZ, R119 ;  /* 0x000000ffff5b7224 */ /* 0x000fc600078e0077 */
[----:B------:R-:W0:Y:S01]  /*2340*/  SHFL.DOWN PT, R101, R101, 0x1, 0x1f ;  /* 0x08201f0065657f89 */ /* 0x000e2200000e0000 */
[----:B----4-:R-:W-:Y:S02]  /*2350*/  IMAD.MOV.U32 R92, RZ, RZ, R8 ;  /* 0x000000ffff5c7224 */ /* 0x010fe400078e0008 */
[----:B------:R-:W-:Y:S01]  /*2360*/  IMAD.MOV.U32 R93, RZ, RZ, R9 ;  /* 0x000000ffff5d7224 */ /* 0x000fe200078e0009 */
[----:B------:R-:W-:Y:S04]  /*2370*/  SHFL.DOWN PT, R90, R90, 0x1, 0x1f ;  /* 0x08201f005a5a7f89 */ /* 0x000fe800000e0000 */
[----:B------:R-:W1:Y:S04]  /*2380*/  SHFL.DOWN PT, R91, R91, 0x1, 0x1f ;  /* 0x08201f005b5b7f89 */ /* 0x000e6800000e0000 */
[----:B------:R-:W-:Y:S04]  /*2390*/  SHFL.DOWN PT, R92, R92, 0x1, 0x1f ;  /* 0x08201f005c5c7f89 */ /* 0x000fe800000e0000 */
[----:B------:R-:W2:Y:S01]  /*23a0*/  SHFL.DOWN PT, R93, R93, 0x1, 0x1f ;  /* 0x08201f005d5d7f89 */ /* 0x000ea200000e0000 */
[----:B-----5:R-:W-:-:S02]  /*23b0*/  IMAD.MOV.U32 R104, RZ, RZ, R114 ;  /* 0x000000ffff687224 */ /* 0x020fc400078e0072 */
[----:B------:R-:W-:Y:S02]  /*23c0*/  IMAD.MOV.U32 R105, RZ, RZ, R115 ;  /* 0x000000ffff697224 */ /* 0x000fe400078e0073 */
[----:B------:R-:W-:Y:S02]  /*23d0*/  IMAD.MOV.U32 R102, RZ, RZ, R4 ;  /* 0x000000ffff667224 */ /* 0x000fe400078e0004 */
[----:B------:R-:W-:Y:S01]  /*23e0*/  IMAD.MOV.U32 R103, RZ, RZ, R5 ;  /* 0x000000ffff677224 */ /* 0x000fe200078e0005 */
[----:B0-----:R0:W-:Y:S04]  /*23f0*/  STL.64 [R1+0x168], R100 ;  /* 0x0001686401007387 */ /* 0x0011e80000100a00 */
[----:B------:R-:W-:Y:S04]  /*2400*/  SHFL.DOWN PT, R104, R104, 0x1, 0x1f ;  /* 0x08201f0068687f89 */ /* 0x000fe800000e0000 */
[----:B------:R-:W3:Y:S01]  /*2410*/  SHFL.DOWN PT, R105, R105, 0x1, 0x1f ;  /* 0x08201f0069697f89 */ /* 0x000ee200000e0000 */
[----:B0-----:R-:W-:-:S02]  /*2420*/  IMAD.MOV.U32 R100, RZ, RZ, R18 ;  /* 0x000000ffff647224 */ /* 0x001fc400078e0012 */
[----:B------:R-:W-:Y:S01]  /*2430*/  IMAD.MOV.U32 R101, RZ, RZ, R19 ;  /* 0x000000ffff657224 */ /* 0x000fe200078e0013 */
[----:B------:R-:W-:Y:S04]  /*2440*/  SHFL.DOWN PT, R102, R102, 0x1, 0x1f ;  /* 0x08201f0066667f89 */ /* 0x000fe800000e0000 */
[----:B------:R-:W0:Y:S01]  /*2450*/  SHFL.DOWN PT, R103, R103, 0x1, 0x1f ;  /* 0x08201f0067677f89 */ /* 0x000e2200000e0000 */
[----:B------:R-:W-:-:S03]  /*2460*/  IMAD.MOV.U32 R112, RZ, RZ, R88 ;  /* 0x000000ffff707224 */ /* 0x000fc600078e0058 */
[----:B-1----:R1:W-:Y:S01]  /*2470*/  STL.64 [R1+0x180], R90 ;  /* 0x0001805a01007387 */ /* 0x0023e20000100a00 */
[----:B------:R-:W-:-:S03]  /*2480*/  IMAD.MOV.U32 R113, RZ, RZ, R89 ;  /* 0x000000ffff717224 */ /* 0x000fc600078e0059 */
[----:B------:R-:W-:Y:S01]  /*2490*/  SHFL.DOWN PT, R100, R100, 0x1, 0x1f ;  /* 0x08201f0064647f89 */ /* 0x000fe200000e0000 */
[----:B------:R-:W-:-:S03]  /*24a0*/  IMAD.MOV.U32 R110, RZ, RZ, R94 ;  /* 0x000000ffff6e7224 */ /* 0x000fc600078e005e */
[----:B------:R-:W4:Y:S01]  /*24b0*/  SHFL.DOWN PT, R101, R101, 0x1, 0x1f ;  /* 0x08201f0065657f89 */ /* 0x000f2200000e0000 */
[----:B------:R-:W-:Y:S02]  /*24c0*/  IMAD.MOV.U32 R111, RZ, RZ, R95 ;  /* 0x000000ffff6f7224 */ /* 0x000fe400078e005f */
[----:B------:R-:W-:Y:S01]  /*24d0*/  IMAD.MOV.U32 R116, RZ, RZ, R96 ;  /* 0x000000ffff747224 */ /* 0x000fe200078e0060 */
[----:B--2---:R2:W-:Y:S01]  /*24e0*/  STL.64 [R1+0x160], R92 ;  /* 0x0001605c01007387 */ /* 0x0045e20000100a00 */
[----:B-1----:R-:W-:Y:S02]  /*24f0*/  IMAD.MOV.U32 R90, RZ, RZ, R70 ;  /* 0x000000ffff5a7224 */ /* 0x002fe400078e0046 */
[----:B------:R-:W-:Y:S02]  /*2500*/  IMAD.MOV.U32 R91, RZ, RZ, R71 ;  /* 0x000000ffff5b7224 */ /* 0x000fe400078e0047 */
[----:B------:R-:W-:Y:S01]  /*2510*/  IMAD.MOV.U32 R117, RZ, RZ, R97 ;  /* 0x000000ffff757224 */ /* 0x000fe200078e0061 */
[----:B------:R-:W-:Y:S01]  /*2520*/  SHFL.DOWN PT, R112, R112, 0x1, 0x1f ;  /* 0x08201f0070707f89 */ /* 0x000fe200000e0000 */
[----:B--2---:R-:W-:-:S02]  /*2530*/  IMAD.MOV.U32 R92, RZ, RZ, R68 ;  /* 0x000000ffff5c7224 */ /* 0x004fc400078e0044 */
[----:B------:R-:W-:Y:S01]  /*2540*/  IMAD.MOV.U32 R93, RZ, RZ, R69 ;  /* 0x000000ffff5d7224 */ /* 0x000fe200078e0045 */
[----:B------:R-:W-:Y:S04]  /*2550*/  SHFL.DOWN PT, R90, R90, 0x1, 0x1f ;  /* 0x08201f005a5a7f89 */ /* 0x000fe800000e0000 */
[----:B------:R-:W1:Y:S04]  /*2560*/  SHFL.DOWN PT, R91, R91, 0x1, 0x1f ;  /* 0x08201f005b5b7f89 */ /* 0x000e6800000e0000 */
[----:B------:R-:W-:Y:S04]  /*2570*/  SHFL.DOWN PT, R92, R92, 0x1, 0x1f ;  /* 0x08201f005c5c7f89 */ /* 0x000fe800000e0000 */
[----:B------:R-:W2:Y:S04]  /*2580*/  SHFL.DOWN PT, R93, R93, 0x1, 0x1f ;  /* 0x08201f005d5d7f89 */ /* 0x000ea800000e0000 */
[----:B------:R-:W5:Y:S04]  /*2590*/  SHFL.DOWN PT, R113, R113, 0x1, 0x1f ;  /* 0x08201f0071717f89 */ /* 0x000f6800000e0000 */
[----:B------:R-:W-:Y:S04]  /*25a0*/  SHFL.DOWN PT, R110, R110, 0x1, 0x1f ;  /* 0x08201f006e6e7f89 */ /* 0x000fe800000e0000 */
[----:B------:R-:W1:Y:S04]  /*25b0*/  SHFL.DOWN PT, R111, R111, 0x1, 0x1f ;  /* 0x08201f006f6f7f89 */ /* 0x000e6800000e0000 */
[----:B------:R-:W-:Y:S04]  /*25c0*/  SHFL.DOWN PT, R116, R116, 0x1, 0x1f ;  /* 0x08201f0074747f89 */ /* 0x000fe800000e0000 */
[----:B------:R-:W1:Y:S01]  /*25d0*/  SHFL.DOWN PT, R117, R117, 0x1, 0x1f ;  /* 0x08201f0075757f89 */ /* 0x000e6200000e0000 */
[----:B------:R-:W-:-:S02]  /*25e0*/  IMAD.MOV.U32 R108, RZ, RZ, R10 ;  /* 0x000000ffff6c7224 */ /* 0x000fc400078e000a */
[----:B------:R-:W-:Y:S01]  /*25f0*/  IMAD.MOV.U32 R109, RZ, RZ, R11 ;  /* 0x000000ffff6d7224 */ /* 0x000fe200078e000b */
[----:B---3--:R3:W-:Y:S01]  /*2600*/  STL.64 [R1+0x178], R104 ;  /* 0x0001786801007387 */ /* 0x0087e20000100a00 */
[----:B------:R-:W-:Y:S02]  /*2610*/  IMAD.MOV.U32 R106, RZ, RZ, R12 ;  /* 0x000000ffff6a7224 */ /* 0x000fe400078e000c */
[----:B------:R-:W-:Y:S01]  /*2620*/  IMAD.MOV.U32 R107, RZ, RZ, R13 ;  /* 0x000000ffff6b7224 */ /* 0x000fe200078e000d */
[----:B0-----:R0:W-:Y:S04]  /*2630*/  STL.64 [R1+0x170], R102 ;  /* 0x0001706601007387 */ /* 0x0011e80000100a00 */
[----:B----4-:R-:W-:Y:S01]  /*2640*/  STL.64 [R1+0x138], R100 ;  /* 0x0001386401007387 */ /* 0x010fe20000100a00 */
[----:B---3--:R-:W-:-:S02]  /*2650*/  IMAD.MOV.U32 R104, RZ, RZ, R14 ;  /* 0x000000ffff687224 */ /* 0x008fc400078e000e */
[----:B------:R-:W-:Y:S02]  /*2660*/  IMAD.MOV.U32 R105, RZ, RZ, R15 ;  /* 0x000000ffff697224 */ /* 0x000fe400078e000f */
[----:B0-----:R-:W-:Y:S02]  /*2670*/  IMAD.MOV.U32 R102, RZ, RZ, R16 ;  /* 0x000000ffff667224 */ /* 0x001fe400078e0010 */
[----:B------:R-:W-:Y:S01]  /*2680*/  IMAD.MOV.U32 R103, RZ, RZ, R17 ;  /* 0x000000ffff677224 */ /* 0x000fe200078e0011 */
[----:B------:R-:W-:Y:S04]  /*2690*/  SHFL.DOWN PT, R100, R80, 0x1, 0x1f ;  /* 0x08201f0050647f89 */ /* 0x000fe800000e0000 */
[----:B------:R-:W0:Y:S04]  /*26a0*/  SHFL.DOWN PT, R101, R81, 0x1, 0x1f ;  /* 0x08201f0051657f89 */ /* 0x000e2800000e0000 */
        /* <DEDUP_REMOVED lines=8> */
[----:B-1----:R-:W-:Y:S04]  /*2730*/  STL.64 [R1+0x128], R90 ;  /* 0x0001285a01007387 */ /* 0x002fe80000100a00 */
[----:B--2---:R-:W-:Y:S04]  /*2740*/  STL.64 [R1+0x130], R92 ;  /* 0x0001305c01007387 */ /* 0x004fe80000100a00 */
[----:B-----5:R-:W-:Y:S04]  /*2750*/  STL.64 [R1+0x120], R112 ;  /* 0x0001207001007387 */ /* 0x020fe80000100a00 */
[----:B------:R-:W-:Y:S04]  /*2760*/  STL.64 [R1+0x118], R110 ;  /* 0x0001186e01007387 */ /* 0x000fe80000100a00 */
[----:B------:R-:W-:Y:S04]  /*2770*/  STL.64 [R1+0x110], R116 ;  /* 0x0001107401007387 */ /* 0x000fe80000100a00 */
[----:B------:R-:W-:Y:S04]  /*2780*/  SHFL.DOWN PT, R90, R24, 0x1, 0x1f ;  /* 0x08201f00185a7f89 */ /* 0x000fe800000e0000 */
[----:B------:R-:W1:Y:S04]  /*2790*/  SHFL.DOWN PT, R91, R25, 0x1, 0x1f ;  /* 0x08201f00195b7f89 */ /* 0x000e6800000e0000 */
[----:B------:R-:W-:Y:S04]  /*27a0*/  SHFL.DOWN PT, R112, R74, 0x1, 0x1f ;  /* 0x08201f004a707f89 */ /* 0x000fe800000e0000 */
[----:B------:R-:W2:Y:S04]  /*27b0*/  SHFL.DOWN PT, R113, R75, 0x1, 0x1f ;  /* 0x08201f004b717f89 */ /* 0x000ea800000e0000 */
[----:B------:R-:W-:Y:S04]  /*27c0*/  SHFL.DOWN PT, R110, R2, 0x1, 0x1f ;  /* 0x08201f00026e7f89 */ /* 0x000fe800000e0000 */
[----:B------:R-:W5:Y:S04]  /*27d0*/  SHFL.DOWN PT, R111, R3, 0x1, 0x1f ;  /* 0x08201f00036f7f89 */ /* 0x000f6800000e0000 */
[----:B------:R-:W-:Y:S04]  /*27e0*/  SHFL.DOWN PT, R92, R22, 0x1, 0x1f ;  /* 0x08201f00165c7f89 */ /* 0x000fe800000e0000 */
[----:B------:R-:W1:Y:S04]  /*27f0*/  SHFL.DOWN PT, R93, R23, 0x1, 0x1f ;  /* 0x08201f00175d7f89 */ /* 0x000e6800000e0000 */
[----:B------:R-:W-:Y:S04]  /*2800*/  SHFL.DOWN PT, R116, R26, 0x1, 0x1f ;  /* 0x08201f001a747f89 */ /* 0x000fe800000e0000 */
[----:B------:R-:W1:Y:S04]  /*2810*/  SHFL.DOWN PT, R117, R27, 0x1, 0x1f ;  /* 0x08201f001b757f89 */ /* 0x000e6800000e0000 */
[----:B0-----:R-:W-:Y:S04]  /*2820*/  STL.64 [R1+0xf0], R100 ;  /* 0x0000f06401007387 */ /* 0x001fe80000100a00 */
[----:B------:R-:W-:Y:S04]  /*2830*/  SHFL.DOWN PT, R100, R28, 0x1, 0x1f ;  /* 0x08201f001c647f89 */ /* 0x000fe800000e0000 */
[----:B------:R-:W0:Y:S04]  /*2840*/  SHFL.DOWN PT, R101, R29, 0x1, 0x1f ;  /* 0x08201f001d657f89 */ /* 0x000e2800000e0000 */
[----:B---3--:R-:W-:Y:S04]  /*2850*/  STL.64 [R1+0x158], R108 ;  /* 0x0001586c01007387 */ /* 0x008fe80000100a00 */
[----:B----4-:R-:W-:Y:S04]  /*2860*/  STL.64 [R1+0x150], R106 ;  /* 0x0001506a01007387 */ /* 0x010fe80000100a00 */
[----:B------:R-:W-:Y:S04]  /*2870*/  STL.64 [R1+0x148], R104 ;  /* 0x0001486801007387 */ /* 0x000fe80000100a00 */
[----:B------:R-:W-:Y:S04]  /*2880*/  STL.64 [R1+0x140], R102 ;  /* 0x0001406601007387 */ /* 0x000fe80000100a00 */
[----:B------:R-:W-:Y:S04]  /*2890*/  SHFL.DOWN PT, R102, R78, 0x1, 0x1f ;  /* 0x08201f004e667f89 */ /* 0x000fe800000e0000 */
[----:B------:R-:W3:Y:S04]  /*28a0*/  SHFL.DOWN PT, R103, R79, 0x1, 0x1f ;  /* 0x08201f004f677f89 */ /* 0x000ee800000e0000 */
[----:B------:R-:W-:Y:S04]  /*28b0*/  SHFL.DOWN PT, R104, R76, 0x1, 0x1f ;  /* 0x08201f004c687f89 */ /* 0x000fe800000e0000 */
[----:B------:R-:W4:Y:S04]  /*28c0*/  SHFL.DOWN PT, R105, R77, 0x1, 0x1f ;  /* 0x08201f004d697f89 */ /* 0x000f2800000e0000 */
[----:B------:R-:W-:Y:S04]  /*28d0*/  SHFL.DOWN PT, R106, R72, 0x1, 0x1f ;  /* 0x08201f00486a7f89 */ /* 0x000fe800000e0000 */
[----:B------:R-:W0:Y:S04]  /*28e0*/  SHFL.DOWN PT, R107, R73, 0x1, 0x1f ;  /* 0x08201f00496b7f89 */ /* 0x000e2800000e0000 */
[----:B------:R-:W-:Y:S04]  /*28f0*/  SHFL.DOWN PT, R108, R20, 0x1, 0x1f ;  /* 0x08201f00146c7f89 */ /* 0x000fe800000e0000 */
[----:B------:R-:W0:Y:S01]  /*2900*/  SHFL.DOWN PT, R109, R21, 0x1, 0x1f ;  /* 0x08201f00156d7f89 */ /* 0x000e2200000e0000 */
[----:B------:R-:W-:Y:S01]  /*2910*/  PRMT R0, R4, 0x7610, R115 ;  /* 0x0000761004007816 */ /* 0x000fe20000000073 */
[----:B------:R-:W-:-:S02]  /*2920*/  IMAD.MOV.U32 R124, RZ, RZ, R98 ;  /* 0x000000ffff7c7224 */ /* 0x000fc400078e0062 */
[----:B-1----:R1:W-:Y:S01]  /*2930*/  STL.64 [R1+0xb0], R90 ;  /* 0x0000b05a01007387 */ /* 0x0023e20000100a00 */
[----:B------:R-:W-:-:S03]  /*2940*/  IMAD.MOV.U32 R125, RZ, RZ, R99 ;  /* 0x000000ffff7d7224 */ /* 0x000fc600078e0063 */
[----:B--2---:R-:W-:Y:S04]  /*2950*/  STL.64 [R1+0xd8], R112 ;  /* 0x0000d87001007387 */ /* 0x004fe80000100a00 */
[----:B-----5:R-:W-:Y:S04]  /*2960*/  STL.64 [R1+0xc8], R110 ;  /* 0x0000c86e01007387 */ /* 0x020fe80000100a00 */
[----:B------:R2:W-:Y:S01]  /*2970*/  STL.64 [R1+0xb8], R92 ;  /* 0x0000b85c01007387 */ /* 0x0005e20000100a00 */
[----:B-1----:R-:W-:Y:S02]  /*2980*/  PRMT R91, R114, 0x7610, R119 ;  /* 0x00007610725b7816 */ /* 0x002fe40000000077 */
[----:B------:R-:W-:Y:S01]  /*2990*/  PRMT R90, R115, 0x7610, R114 ;  /* 0x00007610735a7816 */ /* 0x000fe20000000072 */
[----:B------:R1:W-:Y:S01]  /*29a0*/  STL.64 [R1+0xa8], R116 ;  /* 0x0000a87401007387 */ /* 0x0003e20000100a00 */
[----:B------:R-:W-:-:S02]  /*29b0*/  PRMT R114, R6, 0x7610, R4 ;  /* 0x0000761006727816 */ /* 0x000fc40000000004 */
[----:B------:R-:W-:Y:S01]  /*29c0*/  PRMT R115, R5, 0x5432, R7 ;  /* 0x0000543205737816 */ /* 0x000fe20000000007 */
[----:B------:R-:W-:Y:S04]  /*29d0*/  SHFL.DOWN PT, R120, R82, 0x1, 0x1f ;  /* 0x08201f0052787f89 */ /* 0x000fe800000e0000 */
[----:B------:R-:W5:Y:S01]  /*29e0*/  SHFL.DOWN PT, R121, R83, 0x1, 0x1f ;  /* 0x08201f0053797f89 */ /* 0x000f6200000e0000 */
[----:B--2---:R-:W-:-:S03]  /*29f0*/  PRMT R93, R118, 0x5410, R5 ;  /* 0x00005410765d7816 */ /* 0x004fc60000000005 */
[----:B------:R-:W-:Y:S01]  /*2a00*/  SHFL.DOWN PT, R110, R38, 0x1, 0x1f ;  /* 0x08201f00266e7f89 */ /* 0x000fe200000e0000 */
[----:B-1----:R-:W-:-:S03]  /*2a10*/  PRMT R116, R7, 0x7632, R6 ;  /* 0x0000763207747816 */ /* 0x002fc60000000006 */
[----:B------:R-:W1:Y:S04]  /*2a20*/  SHFL.DOWN PT, R111, R39, 0x1, 0x1f ;  /* 0x08201f00276f7f89 */ /* 0x000e6800000e0000 */
[----:B------:R-:W-:Y:S04]  /*2a30*/  SHFL.DOWN PT, R112, R40, 0x1, 0x1f ;  /* 0x08201f0028707f89 */ /* 0x000fe800000e0000 */
[----:B------:R-:W2:Y:S04]  /*2a40*/  SHFL.DOWN PT, R113, R41, 0x1, 0x1f ;  /* 0x08201f0029717f89 */ /* 0x000ea800000e0000 */
[----:B------:R-:W-:Y:S04]  /*2a50*/  SHFL.DOWN PT, R4, R42, 0x1, 0x1f ;  /* 0x08201f002a047f89 */ /* 0x000fe800000e0000 */
[----:B------:R-:W1:Y:S04]  /*2a60*/  SHFL.DOWN PT, R5, R43, 0x1, 0x1f ;  /* 0x08201f002b057f89 */ /* 0x000e6800000e0000 */
        /* <DEDUP_REMOVED lines=19> */
[----:B------:R-:W-:-:S02]  /*2ba0*/  PRMT R92, R119, 0x7610, R118 ;  /* 0x00007610775c7816 */ /* 0x000fc40000000076 */
[C---:B------:R-:W-:Y:S01]  /*2bb0*/  PRMT R117, R13.reuse, 0x7610, R11 ;  /* 0x000076100d757816 */ /* 0x040fe2000000000b */
[----:B-----5:R5:W-:Y:S01]  /*2bc0*/  STL.64 [R1+0xf8], R120 ;  /* 0x0000f87801007387 */ /* 0x020be20000100a00 */
[--C-:B------:R-:W-:Y:S02]  /*2bd0*/  PRMT R118, R12, 0x5432, R14.reuse ;  /* 0x000054320c767816 */ /* 0x100fe4000000000e */
[----:B------:R-:W-:Y:S01]  /*2be0*/  PRMT R119, R13, 0x5432, R15 ;  /* 0x000054320d777816 */ /* 0x000fe2000000000f */
[----:B-1----:R1:W-:Y:S04]  /*2bf0*/  STL.64 [R1+0x78], R110 ;  /* 0x0000786e01007387 */ /* 0x0023e80000100a00 */
[----:B--2---:R2:W-:Y:S01]  /*2c00*/  STL.64 [R1+0x70], R112 ;  /* 0x0000707001007387 */ /* 0x0045e20000100a00 */
[----:B-----5:R-:W-:-:S03]  /*2c10*/  PRMT R120, R16, 0x7610, R14 ;  /* 0x0000761010787816 */ /* 0x020fc6000000000e */
[----:B------:R-:W-:Y:S01]  /*2c20*/  STL.64 [R1+0x68], R4 ;  /* 0x0000680401007387 */ /* 0x000fe20000100a00 */
[----:B------:R-:W-:Y:S02]  /*2c30*/  PRMT R121, R15, 0x7632, R16 ;  /* 0x000076320f797816 */ /* 0x000fe40000000010 */
[--C-:B-1----:R-:W-:Y:S01]  /*2c40*/  PRMT R110, R8, 0x5410, R9.reuse ;  /* 0x00005410086e7816 */ /* 0x102fe20000000009 */
[----:B------:R-:W-:Y:S01]  /*2c50*/  STL.64 [R1+0x60], R6 ;  /* 0x0000600601007387 */ /* 0x000fe20000100a00 */
[C---:B------:R-:W-:Y:S02]  /*2c60*/  PRMT R111, R10.reuse, 0x7610, R8 ;  /* 0x000076100a6f7816 */ /* 0x040fe40000000008 */
[----:B--2---:R-:W-:Y:S01]  /*2c70*/  PRMT R112, R11, 0x7610, R9 ;  /* 0x000076100b707816 */ /* 0x004fe20000000009 */
[----:B------:R-:W-:Y:S01]  /*2c80*/  SHFL.DOWN PT, R6, R56, 0x1, 0x1f ;  /* 0x08201f0038067f89 */ /* 0x000fe200000e0000 */
[----:B------:R-:W-:-:S03]  /*2c90*/  PRMT R113, R10, 0x5432, R12 ;  /* 0x000054320a717816 */ /* 0x000fc6000000000c */
[----:B------:R-:W1:Y:S04]  /*2ca0*/  SHFL.DOWN PT, R7, R57, 0x1, 0x1f ;  /* 0x08201f0039077f89 */ /* 0x000e6800000e0000 */
        /* <DEDUP_REMOVED lines=10> */
[----:B------:R1:W-:Y:S04]  /*2d50*/  STL.64 [R1+0x108], R124 ;  /* 0x0001087c01007387 */ /* 0x0003e80000100a00 */
[----:B-1----:R-:W1:Y:S04]  /*2d60*/  S2R R124, SR_LANEID ;  /* 0x00000000007c7919 */ /* 0x002e680000000000 */
        /* <DEDUP_REMOVED lines=17> */
[----:B------:R-:W-:Y:S04]  /*2e80*/  STL.64 [R1+0x30], R6 ;  /* 0x0000300601007387 */ /* 0x000fe80000100a00 */
[----:B--2---:R-:W-:Y:S04]  /*2e90*/  STL.64 [R1+0x28], R8 ;  /* 0x0000280801007387 */ /* 0x004fe80000100a00 */
[----:B-----5:R-:W-:Y:S04]  /*2ea0*/  STL.64 [R1+0x20], R10 ;  /* 0x0000200a01007387 */ /* 0x020fe80000100a00 */
[----:B------:R-:W-:Y:S04]  /*2eb0*/  STL.64 [R1+0x18], R12 ;  /* 0x0000180c01007387 */ /* 0x000fe80000100a00 */
[----:B------:R-:W-:Y:S04]  /*2ec0*/  STL.64 [R1+0x10], R14 ;  /* 0x0000100e01007387 */ /* 0x000fe80000100a00 */
[----:B------:R-:W-:Y:S01]  /*2ed0*/  STL.64 [R1], R4 ;  /* 0x0000000401007387 */ /* 0x000fe20000100a00 */
[----:B-1----:R-:W-:-:S03]  /*2ee0*/  ISETP.GT.AND P0, PT, R124, 0x1e, PT ;  /* 0x0000001e7c00780c */ /* 0x002fc60003f04270 */
[----:B------:R1:W-:Y:S01]  /*2ef0*/  STL.64 [R1+0x100], R122 ;  /* 0x0001007a01007387 */ /* 0x0003e20000100a00 */
[----:B------:R-:W-:Y:S03]  /*2f00*/  BSSY B0, `(.L_x_2244) ;  /* 0x0000429000007945 */ /* 0x000fe60003800000 */
[----:B0-----:R0:W-:Y:S04]  /*2f10*/  STL.64 [R1+0x8], R100 ;  /* 0x0000086401007387 */ /* 0x0011e80000100a00 */
[----:B---3--:R2:W-:Y:S01]  /*2f20*/  STL.64 [R1+0x50], R102 ;  /* 0x0000506601007387 */ /* 0x0085e20000100a00 */
[----:B-1----:R-:W-:Y:S02]  /*2f30*/  PRMT R123, R123, 0x7610, R94 ;  /* 0x000076107b7b7816 */ /* 0x002fe4000000005e */
[----:B------:R-:W-:-:S02]  /*2f40*/  PRMT R94, R94, 0x5410, R95 ;  /* 0x000054105e5e7816 */ /* 0x000fc4000000005f */
[C---:B------:R-:W-:Y:S02]  /*2f50*/  PRMT R95, R96.reuse, 0x7610, R95 ;  /* 0x00007610605f7816 */ /* 0x040fe4000000005f */
[----:B0-----:R-:W-:Y:S01]  /*2f60*/  PRMT R101, R96, 0x7632, R101 ;  /* 0x0000763260657816 */ /* 0x001fe20000000065 */
[----:B----4-:R0:W-:Y:S01]  /*2f70*/  STL.64 [R1+0x48], R104 ;  /* 0x0000486801007387 */ /* 0x0101e20000100a00 */
[----:B------:R-:W-:Y:S02]  /*2f80*/  PRMT R96, R97, 0x7610, R97 ;  /* 0x0000761061607816 */ /* 0x000fe40000000061 */
[----:B------:R-:W-:Y:S01]  /*2f90*/  PRMT R97, R99, 0x5410, R98 ;  /* 0x0000541063617816 */ /* 0x000fe20000000062 */
[----:B------:R1:W-:Y:S01]  /*2fa0*/  STL.64 [R1+0x40], R106 ;  /* 0x0000406a01007387 */ /* 0x0003e20000100a00 */
[----:B--2---:R-:W-:Y:S02]  /*2fb0*/  PRMT R102, R17, 0x5410, R18 ;  /* 0x0000541011667816 */ /* 0x004fe40000000012 */
[----:B------:R-:W-:Y:S01]  /*2fc0*/  PRMT R103, R19, 0x7610, R17 ;  /* 0x0000761013677816 */ /* 0x000fe20000000011 */
[----:B------:R2:W-:Y:S01]  /*2fd0*/  STL.64 [R1+0x38], R108 ;  /* 0x0000386c01007387 */ /* 0x0005e20000100a00 */
[----:B------:R-:W-:-:S02]  /*2fe0*/  PRMT R100, R88, 0x5410, R89 ;  /* 0x0000541058647816 */ /* 0x000fc40000000059 */
[----:B------:R-:W-:Y:S02]  /*2ff0*/  PRMT R122, R122, 0x7610, R89 ;  /* 0x000076107a7a7816 */ /* 0x000fe40000000059 */
[----:B0-----:R-:W-:Y:S02]  /*3000*/  PRMT R104, R68, 0x7610, R18 ;  /* 0x0000761044687816 */ /* 0x001fe40000000012 */
[----:B------:R-:W-:Y:S02]  /*3010*/  PRMT R105, R19, 0x5432, R69 ;  /* 0x0000543213697816 */ /* 0x000fe40000000045 */
[----:B-1----:R-:W-:Y:S02]  /*3020*/  PRMT R106, R70, 0x7610, R68 ;  /* 0x00007610466a7816 */ /* 0x002fe40000000044 */
[----:B------:R-:W-:Y:S02]  /*3030*/  PRMT R107, R69, 0x5432, R71 ;  /* 0x00005432456b7816 */ /* 0x000fe40000000047 */
[----:B--2---:R-:W-:-:S02]  /*3040*/  PRMT R108, R71, 0x7632, R70 ;  /* 0x00007632476c7816 */ /* 0x004fc40000000046 */
[----:B------:R-:W-:Y:S02]  /*3050*/  PRMT R109, R109, 0x7610, R88 ;  /* 0x000076106d6d7816 */ /* 0x000fe40000000058 */
[----:B------:R-:W-:Y:S02]  /*3060*/  PRMT R98, R98, 0x7632, R98 ;  /* 0x0000763262627816 */ /* 0x000fe40000000062 */
[----:B------:R-:W-:Y:S01]  /*3070*/  PRMT R99, R99, 0x7632, R99 ;  /* 0x0000763263637816 */ /* 0x000fe20000000063 */
[----:B------:R-:W-:Y:S06]  /*3080*/  BAR.SYNC.DEFER_BLOCKING 0x0 ;  /* 0x0000000000007b1d */ /* 0x000fec0000010000 */
[----:B------:R-:W-:Y:S05]  /*3090*/  @P0 BRA `(.L_x_2245) ;  /* 0x000040f000000947 */ /* 0x000fea0003800000 */
[----:B------:R-:W-:-:S04]  /*30a0*/  FSETP.GT.FTZ.AND P0, PT, R87, R4, PT ;  /* 0x000000045700720b */ /* 0x000fc80003f14000 */
[----:B------:R-:W-:Y:S02]  /*30b0*/  FSEL R6, R87, R4, P0 ;  /* 0x0000000457067208 */ /* 0x000fe40000000000 */
[----:B------:R-:W-:Y:S01]  /*30c0*/  FSEL R8, R4, R87, P0 ;  /* 0x0000005704087208 */ /* 0x000fe20000000000 */
[----:B------:R-:W-:Y:S01]  /*30d0*/  IMAD.MOV.U32 R4, RZ, RZ, R1 ;  /* 0x000000ffff047224 */ /* 0x000fe200078e0001 */
[----:B------:R-:W-:Y:S02]  /*30e0*/  FSEL R9, R5, R86, P0 ;  /* 0x0000005605097208 */ /* 0x000fe40000000000 */
[----:B------:R-:W-:Y:S01]  /*30f0*/  FSEL R7, R86, R5, P0 ;  /* 0x0000000556077208 */ /* 0x000fe20000000000 */
[----:B------:R-:W-:-:S04]  /*3100*/  FADD.FTZ R8, -R6, R8 ;  /* 0x0000000806087221 */ /* 0x000fc80000010100 */
[----:B------:R-:W-:-:S06]  /*3110*/  FMUL.FTZ R8, R8, 1.4426950216293334961 ;  /* 0x3fb8aa3b08087820 */ /* 0x000fcc0000410000 */
[----:B------:R-:W0:Y:S02]  /*3120*/  MUFU.EX2 R8, R8 ;  /* 0x0000000800087308 */ /* 0x000e240000000800 */
[----:B0-----:R-:W-:Y:S02]  /*3130*/  FMUL.FTZ R86, R9, R8 ;  /* 0x0000000809567220 */ /* 0x001fe40000410000 */
[----:B------:R-:W-:Y:S02]  /*3140*/  IMAD.MOV.U32 R9, RZ, RZ, RZ ;  /* 0x000000ffff097224 */ /* 0x000fe400078e00ff */
[----:B------:R-:W-:-:S05]  /*3150*/  IMAD.MOV.U32 R8, RZ, RZ, R4 ;  /* 0x000000ffff087224 */ /* 0x000fca00078e0004 */
.L_x_2436:
[----:B------:R-:W2:Y:S04]  /*3160*/  LDL R5, [R8+0x8] ;  /* 0x0000080008057983 */ /* 0x000ea80000100800 */
        /* <DEDUP_REMOVED lines=19> */
.L_x_2247:
[----:B------:R-:W-:Y:S01]  /*32a0*/  IMAD.MOV.U32 R5, RZ, RZ, R85 ;  /* 0x000000ffff057224 */ /* 0x000fe200078e0055 */
[----:B------:R-:W-:Y:S01]  /*32b0*/  PRMT R11, R11, 0x7610, R91 ;  /* 0x000076100b0b7816 */ /* 0x000fe2000000005b */
[----:B------:R-:W-:Y:S01]  /*32c0*/  IMAD.MOV.U32 R85, RZ, RZ, R84 ;  /* 0x000000ffff557224 */ /* 0x000fe200078e0054 */
[----:B------:R-:W-:Y:S02]  /*32d0*/  PRMT R91, R91, 0x5410, R92 ;  /* 0x000054105b5b7816 */ /* 0x000fe4000000005c */
.L_x_2248:
[----:B------:R-:W-:Y:S05]  /*32e0*/  BSYNC B1 ;  /* 0x0000000000017941 */ /* 0x000fea0003800000 */
.L_x_2246:
        /* <DEDUP_REMOVED lines=11> */
.L_x_2250:
[----:B------:R-:W-:Y:S01]  /*33a0*/  IMAD.MOV.U32 R10, RZ, RZ, R5 ;  /* 0x000000ffff0a7224 */ /* 0x000fe200078e0005 */
[----:B------:R-:W-:Y:S01]  /*33b0*/  PRMT R11, R11, 0x7632, R11 ;  /* 0x000076320b0b7816 */ /* 0x000fe2000000000b */
[----:B------:R-:W-:Y:S01]  /*33c0*/  IMAD.MOV.U32 R84, RZ, RZ, R83 ;  /* 0x000000ffff547224 */ /* 0x000fe200078e0053 */
[----:B------:R-:W-:Y:S02]  /*33d0*/  PRMT R92, R92, 0x7632, R92 ;  /* 0x000076325c5c7816 */ /* 0x000fe4000000005c */
.L_x_2251:
[----:B------:R-:W-:Y:S05]  /*33e0*/  BSYNC B1 ;  /* 0x0000000000017941 */ /* 0x000fea0003800000 */
.L_x_2249:
        /* <DEDUP_REMOVED lines=11> */
.L_x_2253:
[----:B------:R-:W-:Y:S01]  /*34a0*/  IMAD.MOV.U32 R5, RZ, RZ, R10 ;  /* 0x000000ffff057224 */ /* 0x000fe200078e000a */
[----:B------:R-:W-:Y:S01]  /*34b0*/  PRMT R11, R11, 0x5410, R11 ;  /* 0x000054100b0b7816 */ /* 0x000fe2000000000b */
[----:B------:R-:W-:Y:S01]  /*34c0*/  IMAD.MOV.U32 R83, RZ, RZ, R82 ;  /* 0x000000ffff537224 */ /* 0x000fe200078e0052 */
[----:B------:R-:W-:Y:S02]  /*34d0*/  PRMT R92, R92, 0x5410, R93 ;  /* 0x000054105c5c7816 */ /* 0x000fe4000000005d */
.L_x_2254:
[----:B------:R-:W-:Y:S05]  /*34e0*/  BSYNC B1 ;  /* 0x0000000000017941 */ /* 0x000fea0003800000 */
.L_x_2252:
        /* <DEDUP_REMOVED lines=11> */
.L_x_2256:
[----:B------:R-:W-:Y:S01]  /*35a0*/  IMAD.MOV.U32 R10, RZ, RZ, R5 ;  /* 0x000000ffff0a7224 */ /* 0x000fe200078e0005 */
[----:B------:R-:W-:Y:S01]  /*35b0*/  PRMT R12, R12, 0x7610, R11 ;  /* 0x000076100c0c7816 */ /* 0x000fe2000000000b */
[----:B------:R-:W-:Y:S01]  /*35c0*/  IMAD.MOV.U32 R82, RZ, RZ, R81 ;  /* 0x000000ffff527224 */ /* 0x000fe200078e0051 */
[----:B------:R-:W-:Y:S02]  /*35d0*/  PRMT R93, R0, 0x7632, R93 ;  /* 0x00007632005d7816 */ /* 0x000fe4000000005d */
.L_x_2257:
[----:B------:R-:W-:Y:S05]  /*35e0*/  BSYNC B1 ;  /* 0x0000000000017941 */ /* 0x000fea0003800000 */
.L_x_2255:
        /* <DEDUP_REMOVED lines=11> */
.L_x_2259:
[----:B------:R-:W-:Y:S01]  /*36a0*/  IMAD.MOV.U32 R5, RZ, RZ, R10 ;  /* 0x000000ffff057224 */ /* 0x000fe200078e000a */
[----:B------:R-:W-:Y:S01]  /*36b0*/  PRMT R11, R11, 0x7610, R12 ;  /* 0x000076100b0b7816 */ /* 0x000fe2000000000c */
[----:B------:R-:W-:Y:S01]  /*36c0*/  IMAD.MOV.U32 R81, RZ, RZ, R80 ;  /* 0x000000ffff517224 */ /* 0x000fe200078e0050 */
[----:B------:R-:W-:Y:S02]  /*36d0*/  PRMT R0, R0, 0x5410, R90 ;  /* 0x0000541000007816 */ /* 0x000fe4000000005a */
.L_x_2260:
[----:B------:R-:W-:Y:S05]  /*36e0*/  BSYNC B1 ;  /* 0x0000000000017941 */ /* 0x000fea0003800000 */
.L_x_2258:
        /* <DEDUP_REMOVED lines=11> */
.L_x_2262:
[----:B------:R-:W-:Y:S01]  /*37a0*/  IMAD.MOV.U32 R10, RZ, RZ, R5 ;  /* 0x000000ffff0a7224 */ /* 0x000fe200078e0005 */
[----:B------:R-:W-:Y:S01]  /*37b0*/  PRMT R11, R11, 0x7632, R11 ;  /* 0x000076320b0b7816 */ /* 0x000fe2000000000b */
[----:B------:R-:W-:Y:S01]  /*37c0*/  IMAD.MOV.U32 R80, RZ, RZ, R79 ;  /* 0x000000ffff507224 */ /* 0x000fe200078e004f */
[----:B------:R-:W-:Y:S02]  /*37d0*/  PRMT R90, R90, 0x7632, R90 ;  /* 0x000076325a5a7816 */ /* 0x000fe4000000005a */
.L_x_2263:
[----:B------:R-:W-:Y:S05]  /*37e0*/  BSYNC B1 ;  /* 0x0000000000017941 */ /* 0x000fea0003800000 */
.L_x_2261:
        /* <DEDUP_REMOVED lines=11> */
.L_x_2265:
[----:B------:R-:W-:Y:S01]  /*38a0*/  IMAD.MOV.U32 R5, RZ, RZ, R10 ;  /* 0x000000ffff057224 */ /* 0x000fe200078e000a */
[----:B------:R-:W-:Y:S01]  /*38b0*/  PRMT R12, R11, 0x7610, R12 ;  /* 0x000076100b0c7816 */ /* 0x000fe2000000000c */
[----:B------:R-:W-:Y:S01]  /*38c0*/  IMAD.MOV.U32 R79, RZ, RZ, R78 ;  /* 0x000000ffff4f7224 */ /* 0x000fe200078e004e */
[----:B------:R-:W-:Y:S02]  /*38d0*/  PRMT R90, R90, 0x5410, R91 ;  /* 0x000054105a5a7816 */ /* 0x000fe4000000005b */
.L_x_2266:
[----:B------:R-:W-:Y:S05]  /*38e0*/  BSYNC B1 ;  /* 0x0000000000017941 */ /* 0x000fea0003800000 */
.L_x_2264:
        /* <DEDUP_REMOVED lines=11> */
.L_x_2268:
[----:B------:R-:W-:Y:S01]  /*39a0*/  IMAD.MOV.U32 R10, RZ, RZ, R5 ;  /* 0x000000ffff0a7224 */ /* 0x000fe200078e0005 */
[----:B------:R-:W-:Y:S01]  /*39b0*/  PRMT R11, R12, 0x7610, R11 ;  /* 0x000076100c0b7816 */ /* 0x000fe2000000000b */
[----:B------:R-:W-:Y:S01]  /*39c0*/  IMAD.MOV.U32 R78, RZ, RZ, R77 ;  /* 0x000000ffff4e7224 */ /* 0x000fe200078e004d */
[----:B------:R-:W-:Y:S02]  /*39d0*/  PRMT R91, R115, 0x7610, R91 ;  /* 0x00007610735b7816 */ /* 0x000fe4000000005b */
.L_x_2269:
[----:B------:R-:W-:Y:S05]  /*39e0*/  BSYNC B1 ;  /* 0x0000000000017941 */ /* 0x000fea0003800000 */
.L_x_2267:
        /* <DEDUP_REMOVED lines=11> */
.L_x_2271:
[----:B------:R-:W-:Y:S01]  /*3aa0*/  IMAD.MOV.U32 R5, RZ, RZ, R10 ;  /* 0x000000ffff057224 */ /* 0x000fe200078e000a */
[----:B------:R-:W-:Y:S01]  /*3ab0*/  PRMT R11, R11, 0x5410, R11 ;  /* 0x000054100b0b7816 */ /* 0x000fe2000000000b */
[----:B------:R-:W-:Y:S01]  /*3ac0*/  IMAD.MOV.U32 R77, RZ, RZ, R76 ;  /* 0x000000ffff4d7224 */ /* 0x000fe200078e004c */
[----:B------:R-:W-:Y:S02]  /*3ad0*/  PRMT R115, R93, 0x7632, R115 ;  /* 0x000076325d737816 */ /* 0x000fe40000000073 */
.L_x_2272:
[----:B------:R-:W-:Y:S05]  /*3ae0*/  BSYNC B1 ;  /* 0x0000000000017941 */ /* 0x000fea0003800000 */
.L_x_2270:
        /* <DEDUP_REMOVED lines=11> */
.L_x_2274:
[----:B------:R-:W-:Y:S01]  /*3ba0*/  IMAD.MOV.U32 R10, RZ, RZ, R5 ;  /* 0x000000ffff0a7224 */ /* 0x000fe200078e0005 */
[----:B------:R-:W-:Y:S01]  /*3bb0*/  PRMT R12, R12, 0x7610, R11 ;  /* 0x000076100c0c7816 */ /* 0x000fe2000000000b */
[----:B------:R-:W-:Y:S01]  /*3bc0*/  IMAD.MOV.U32 R76, RZ, RZ, R75 ;  /* 0x000000ffff4c7224 */ /* 0x000fe200078e004b */
[----:B------:R-:W-:Y:S02]  /*3bd0*/  PRMT R93, R93, 0x7610, R114 ;  /* 0x000076105d5d7816 */ /* 0x000fe40000000072 */
.L_x_2275:
[----:B------:R-:W-:Y:S05]  /*3be0*/  BSYNC B1 ;  /* 0x0000000000017941 */ /* 0x000fea0003800000 */
.L_x_2273:
        /* <DEDUP_REMOVED lines=11> */
.L_x_2277:
[----:B------:R-:W-:Y:S01]  /*3ca0*/  IMAD.MOV.U32 R5, RZ, RZ, R10 ;  /* 0x000000ffff057224 */ /* 0x000fe200078e000a */
[----:B------:R-:W-:Y:S01]  /*3cb0*/  PRMT R11, R11, 0x7610, R12 ;  /* 0x000076100b0b7816 */ /* 0x000fe2000000000c */
[----:B------:R-:W-:Y:S01]  /*3cc0*/  IMAD.MOV.U32 R75, RZ, RZ, R74 ;  /* 0x000000ffff4b7224 */ /* 0x000fe200078e004a */
[----:B------:R-:W-:Y:S02]  /*3cd0*/  PRMT R114, R114, 0x5410, R0 ;  /* 0x0000541072727816 */ /* 0x000fe40000000000 */
.L_x_2278:
[----:B------:R-:W-:Y:S05]  /*3ce0*/  BSYNC B1 ;  /* 0x0000000000017941 */ /* 0x000fea0003800000 */
.L_x_2276:
        /* <DEDUP_REMOVED lines=11> */
.L_x_2280:
[----:B------:R-:W-:Y:S01]  /*3da0*/  IMAD.MOV.U32 R10, RZ, RZ, R5 ;  /* 0x000000ffff0a7224 */ /* 0x000fe200078e0005 */
[----:B------:R-:W-:Y:S01]  /*3db0*/  PRMT R11, R11, 0x7632, R11 ;  /* 0x000076320b0b7816 */ /* 0x000fe2000000000b */
[----:B------:R-:W-:Y:S01]  /*3dc0*/  IMAD.MOV.U32 R74, RZ, RZ, R73 ;  /* 0x000000ffff4a7224 */ /* 0x000fe200078e0049 */
[----:B------:R-:W-:Y:S02]  /*3dd0*/  PRMT R0, R116, 0x7610, R0 ;  /* 0x0000761074007816 */ /* 0x000fe40000000000 */
.L_x_2281:
[----:B------:R-:W-:Y:S05]  /*3de0*/  BSYNC B1 ;  /* 0x0000000000017941 */ /* 0x000fea0003800000 */
.L_x_2279:
        /* <DEDUP_REMOVED lines=11> */
.L_x_2283:
[----:B------:R-:W-:Y:S01]  /*3ea0*/  IMAD.MOV.U32 R5, RZ, RZ, R10 ;  /* 0x000000ffff057224 */ /* 0x000fe200078e000a */
[----:B------:R-:W-:Y:S01]  /*3eb0*/  PRMT R11, R11, 0x5410, R11 ;  /* 0x000054100b0b7816 */ /* 0x000fe2000000000b */
[----:B------:R-:W-:Y:S01]  /*3ec0*/  IMAD.MOV.U32 R73, RZ, RZ, R72 ;  /* 0x000000ffff497224 */ /* 0x000fe200078e0048 */
[----:B------:R-:W-:Y:S02]  /*3ed0*/  PRMT R116, R115, 0x7632, R116 ;  /* 0x0000763273747816 */ /* 0x000fe40000000074 */
.L_x_2284:
[----:B------:R-:W-:Y:S05]  /*3ee0*/  BSYNC B1 ;  /* 0x0000000000017941 */ /* 0x000fea0003800000 */
.L_x_2282:
        /* <DEDUP_REMOVED lines=11> */
.L_x_2286:
[----:B------:R-:W-:Y:S01]  /*3fa0*/  IMAD.MOV.U32 R10, RZ, RZ, R5 ;  /* 0x000000ffff0a7224 */ /* 0x000fe200078e0005 */
[----:B------:R-:W-:Y:S01]  /*3fb0*/  PRMT R12, R12, 0x7610, R11 ;  /* 0x000076100c0c7816 */ /* 0x000fe2000000000b */
[----:B------:R-:W-:Y:S01]  /*3fc0*/  IMAD.MOV.U32 R72, RZ, RZ, R3 ;  /* 0x000000ffff487224 */ /* 0x000fe200078e0003 */
[----:B------:R-:W-:Y:S02]  /*3fd0*/  PRMT R115, R115, 0x7610, R116 ;  /* 0x0000761073737816 */ /* 0x000fe40000000074 */
.L_x_2287:
[----:B------:R-:W-:Y:S05]  /*3fe0*/  BSYNC B1 ;  /* 0x0000000000017941 */ /* 0x000fea0003800000 */
.L_x_2285:
        /* <DEDUP_REMOVED lines=11> */
.L_x_2289:
[----:B------:R-:W-:Y:S01]  /*40a0*/  IMAD.MOV.U32 R5, RZ, RZ, R10 ;  /* 0x000000ffff057224 */ /* 0x000fe200078e000a */
[----:B------:R-:W-:Y:S01]  /*40b0*/  PRMT R11, R11, 0x7610, R12 ;  /* 0x000076100b0b7816 */ /* 0x000fe2000000000c */
[----:B------:R-:W-:Y:S01]  /*40c0*/  IMAD.MOV.U32 R3, RZ, RZ, R2 ;  /* 0x000000ffff037224 */ /* 0x000fe200078e0002 */
[----:B------:R-:W-:Y:S02]  /*40d0*/  PRMT R116, R116, 0x5410, R114 ;  /* 0x0000541074747816 */ /* 0x000fe40000000072 */
.L_x_2290:
[----:B------:R-:W-:Y:S05]  /*40e0*/  BSYNC B1 ;  /* 0x0000000000017941 */ /* 0x000fea0003800000 */
.L_x_2288:
        /* <DEDUP_REMOVED lines=11> */
.L_x_2292:
[----:B------:R-:W-:Y:S01]  /*41a0*/  IMAD.MOV.U32 R10, RZ, RZ, R5 ;  /* 0x000000ffff0a7224 */ /* 0x000fe200078e0005 */
[----:B------:R-:W-:Y:S01]  /*41b0*/  PRMT R12, R12, 0x7610, R11 ;  /* 0x000076100c0c7816 */ /* 0x000fe2000000000b */
[----:B------:R-:W-:Y:S01]  /*41c0*/  IMAD.MOV.U32 R2, RZ, RZ, R21 ;  /* 0x000000ffff027224 */ /* 0x000fe200078e0015 */
[----:B------:R-:W-:Y:S02]  /*41d0*/  PRMT R114, R112, 0x7632, R114 ;  /* 0x0000763270727816 */ /* 0x000fe40000000072 */
.L_x_2293:
[----:B------:R-:W-:Y:S05]  /*41e0*/  BSYNC B1 ;  /* 0x0000000000017941 */ /* 0x000fea0003800000 */
.L_x_2291:
        /* <DEDUP_REMOVED lines=11> */
.L_x_2295:
[----:B------:R-:W-:Y:S01]  /*42a0*/  IMAD.MOV.U32 R5, RZ, RZ, R10 ;  /* 0x000000ffff057224 */ /* 0x000fe200078e000a */
[----:B------:R-:W-:Y:S01]  /*42b0*/  PRMT R11, R12, 0x7632, R11 ;  /* 0x000076320c0b7816 */ /* 0x000fe2000000000b */
[----:B------:R-:W-:Y:S01]  /*42c0*/  IMAD.MOV.U32 R21, RZ, RZ, R20 ;  /* 0x000000ffff157224 */ /* 0x000fe200078e0014 */
[----:B------:R-:W-:Y:S02]  /*42d0*/  PRMT R112, R112, 0x7610, R110 ;  /* 0x0000761070707816 */ /* 0x000fe4000000006e */
.L_x_2296:
[----:B------:R-:W-:Y:S05]  /*42e0*/  BSYNC B1 ;  /* 0x0000000000017941 */ /* 0x000fea0003800000 */
.L_x_2294:
        /* <DEDUP_REMOVED lines=11> */
.L_x_2298:
[----:B------:R-:W-:Y:S01]  /*43a0*/  IMAD.MOV.U32 R10, RZ, RZ, R5 ;  /* 0x000000ffff0a7224 */ /* 0x000fe200078e0005 */
[----:B------:R-:W-:Y:S01]  /*43b0*/  PRMT R11, R11, 0x5410, R11 ;  /* 0x000054100b0b7816 */ /* 0x000fe2000000000b */
[----:B------:R-:W-:Y:S01]  /*43c0*/  IMAD.MOV.U32 R20, RZ, RZ, R23 ;  /* 0x000000ffff147224 */ /* 0x000fe200078e0017 */
[----:B------:R-:W-:Y:S02]  /*43d0*/  PRMT R110, R110, 0x7610, R111 ;  /* 0x000076106e6e7816 */ /* 0x000fe4000000006f */
.L_x_2299:
[----:B------:R-:W-:Y:S05]  /*43e0*/  BSYNC B1 ;  /* 0x0000000000017941 */ /* 0x000fea0003800000 */
.L_x_2297:
        /* <DEDUP_REMOVED lines=11> */
.L_x_2301:
[----:B------:R-:W-:Y:S01]  /*44a0*/  IMAD.MOV.U32 R5, RZ, RZ, R10 ;  /* 0x000000ffff057224 */ /* 0x000fe200078e000a */
[----:B------:R-:W-:Y:S01]  /*44b0*/  PRMT R11, R11, 0x7632, R11 ;  /* 0x000076320b0b7816 */ /* 0x000fe2000000000b */
[----:B------:R-:W-:Y:S01]  /*44c0*/  IMAD.MOV.U32 R23, RZ, RZ, R22 ;  /* 0x000000ffff177224 */ /* 0x000fe200078e0016 */
[----:B------:R-:W-:Y:S02]  /*44d0*/  PRMT R111, R111, 0x5410, R110 ;  /* 0x000054106f6f7816 */ /* 0x000fe4000000006e */
.L_x_2302:
[----:B------:R-:W-:Y:S05]  /*44e0*/  BSYNC B1 ;  /* 0x0000000000017941 */ /* 0x000fea0003800000 */
.L_x_2300:
        /* <DEDUP_REMOVED lines=11> */
.L_x_2304:
[----:B------:R-:W-:Y:S01]  /*45a0*/  IMAD.MOV.U32 R10, RZ, RZ, R5 ;  /* 0x000000ffff0a7224 */ /* 0x000fe200078e0005 */
[----:B------:R-:W-:Y:S01]  /*45b0*/  PRMT R11, R11, 0x5410, R11 ;  /* 0x000054100b0b7816 */ /* 0x000fe2000000000b */
[----:B------:R-:W-:Y:S01]  /*45c0*/  IMAD.MOV.U32 R22, RZ, RZ, R25 ;  /* 0x000000ffff167224 */ /* 0x000fe200078e0019 */
[----:B------:R-:W-:Y:S02]  /*45d0*/  PRMT R110, R117, 0x7632, R110 ;  /* 0x00007632756e7816 */ /* 0x000fe4000000006e */
.L_x_2305:
[----:B------:R-:W-:Y:S05]  /*45e0*/  BSYNC B1 ;  /* 0x0000000000017941 */ /* 0x000fea0003800000 */
.L_x_2303:
        /* <DEDUP_REMOVED lines=11> */
.L_x_2307:
[----:B------:R-:W-:Y:S01]  /*46a0*/  IMAD.MOV.U32 R5, RZ, RZ, R10 ;  /* 0x000000ffff057224 */ /* 0x000fe200078e000a */
[----:B------:R-:W-:Y:S01]  /*46b0*/  PRMT R11, R11, 0x7632, R11 ;  /* 0x000076320b0b7816 */ /* 0x000fe2000000000b */
[----:B------:R-:W-:Y:S01]  /*46c0*/  IMAD.MOV.U32 R25, RZ, RZ, R24 ;  /* 0x000000ffff197224 */ /* 0x000fe200078e0018 */
[----:B------:R-:W-:Y:S02]  /*46d0*/  PRMT R117, R117, 0x5410, R112 ;  /* 0x0000541075757816 */ /* 0x000fe40000000070 */
.L_x_2308:
[----:B------:R-:W-:Y:S05]  /*46e0*/  BSYNC B1 ;  /* 0x0000000000017941 */ /* 0x000fea0003800000 */
.L_x_2306:
        /* <DEDUP_REMOVED lines=11> */
.L_x_2310:
[----:B------:R-:W-:Y:S01]  /*47a0*/  IMAD.MOV.U32 R10, RZ, RZ, R5 ;  /* 0x000000ffff0a7224 */ /* 0x000fe200078e0005 */
[----:B------:R-:W-:Y:S01]  /*47b0*/  PRMT R12, R11, 0x7610, R12 ;  /* 0x000076100b0c7816 */ /* 0x000fe2000000000c */
[----:B------:R-:W-:Y:S01]  /*47c0*/  IMAD.MOV.U32 R24, RZ, RZ, R27 ;  /* 0x000000ffff187224 */ /* 0x000fe200078e001b */
[----:B------:R-:W-:Y:S02]  /*47d0*/  PRMT R112, R113, 0x7610, R112 ;  /* 0x0000761071707816 */ /* 0x000fe40000000070 */
.L_x_2311:
[----:B------:R-:W-:Y:S05]  /*47e0*/  BSYNC B1 ;  /* 0x0000000000017941 */ /* 0x000fea0003800000 */
.L_x_2309:
        /* <DEDUP_REMOVED lines=11> */
.L_x_2313:
[----:B------:R-:W-:Y:S01]  /*48a0*/  IMAD.MOV.U32 R5, RZ, RZ, R10 ;  /* 0x000000ffff057224 */ /* 0x000fe200078e000a */
[----:B------:R-:W-:Y:S01]  /*48b0*/  PRMT R11, R12, 0x7610, R11 ;  /* 0x000076100c0b7816 */ /* 0x000fe2000000000b */
[----:B------:R-:W-:Y:S01]  /*48c0*/  IMAD.MOV.U32 R27, RZ, RZ, R26 ;  /* 0x000000ffff1b7224 */ /* 0x000fe200078e001a */
[----:B------:R-:W-:Y:S02]  /*48d0*/  PRMT R113, R111, 0x7610, R113 ;  /* 0x000076106f717816 */ /* 0x000fe40000000071 */
.L_x_2314:
[----:B------:R-:W-:Y:S05]  /*48e0*/  BSYNC B1 ;  /* 0x0000000000017941 */ /* 0x000fea0003800000 */
.L_x_2312:
        /* <DEDUP_REMOVED lines=11> */
.L_x_2316:
[----:B------:R-:W-:Y:S01]  /*49a0*/  IMAD.MOV.U32 R10, RZ, RZ, R5 ;  /* 0x000000ffff0a7224 */ /* 0x000fe200078e0005 */
[----:B------:R-:W-:Y:S01]  /*49b0*/  PRMT R12, R11, 0x7610, R12 ;  /* 0x000076100b0c7816 */ /* 0x000fe2000000000c */
[----:B------:R-:W-:Y:S01]  /*49c0*/  IMAD.MOV.U32 R26, RZ, RZ, R29 ;  /* 0x000000ffff1a7224 */ /* 0x000fe200078e001d */
[----:B------:R-:W-:Y:S02]  /*49d0*/  PRMT R111, R119, 0x7610, R111 ;  /* 0x00007610776f7816 */ /* 0x000fe4000000006f */
.L_x_2317:
[----:B------:R-:W-:Y:S05]  /*49e0*/  BSYNC B1 ;  /* 0x0000000000017941 */ /* 0x000fea0003800000 */
.L_x_2315:
        /* <DEDUP_REMOVED lines=11> */
.L_x_2319:
[----:B------:R-:W-:Y:S01]  /*4aa0*/  IMAD.MOV.U32 R5, RZ, RZ, R10 ;  /* 0x000000ffff057224 */ /* 0x000fe200078e000a */
[----:B------:R-:W-:Y:S01]  /*4ab0*/  PRMT R11, R11, 0x5410, R12 ;  /* 0x000054100b0b7816 */ /* 0x000fe2000000000c */
[----:B------:R-:W-:Y:S01]  /*4ac0*/  IMAD.MOV.U32 R29, RZ, RZ, R28 ;  /* 0x000000ffff1d7224 */ /* 0x000fe200078e001c */
[----:B------:R-:W-:Y:S02]  /*4ad0*/  PRMT R119, R117, 0x7610, R119 ;  /* 0x0000761075777816 */ /* 0x000fe40000000077 */
.L_x_2320:
[----:B------:R-:W-:Y:S05]  /*4ae0*/  BSYNC B1 ;  /* 0x0000000000017941 */ /* 0x000fea0003800000 */
.L_x_2318:
        /* <DEDUP_REMOVED lines=11> */
.L_x_2322:
[----:B------:R-:W-:Y:S01]  /*4ba0*/  IMAD.MOV.U32 R10, RZ, RZ, R5 ;  /* 0x000000ffff0a7224 */ /* 0x000fe200078e0005 */
[----:B------:R-:W-:Y:S01]  /*4bb0*/  PRMT R11, R11, 0x7632, R11 ;  /* 0x000076320b0b7816 */ /* 0x000fe2000000000b */
[----:B------:R-:W-:Y:S01]  /*4bc0*/  IMAD.MOV.U32 R28, RZ, RZ, R31 ;  /* 0x000000ffff1c7224 */ /* 0x000fe200078e001f */
[----:B------:R-:W-:Y:S02]  /*4bd0*/  PRMT R117, R118, 0x7610, R117 ;  /* 0x0000761076757816 */ /* 0x000fe40000000075 */
.L_x_2323:
[----:B------:R-:W-:Y:S05]  /*4be0*/  BSYNC B1 ;  /* 0x0000000000017941 */ /* 0x000fea0003800000 */
.L_x_2321:
        /* <DEDUP_REMOVED lines=11> */
.L_x_2325:
[----:B------:R-:W-:Y:S01]  /*4ca0*/  IMAD.MOV.U32 R5, RZ, RZ, R10 ;  /* 0x000000ffff057224 */ /* 0x000fe200078e000a */
[----:B------:R-:W-:Y:S01]  /*4cb0*/  PRMT R12, R11, 0x7610, R12 ;  /* 0x000076100b0c7816 */ /* 0x000fe2000000000c */
[----:B------:R-:W-:Y:S01]  /*4cc0*/  IMAD.MOV.U32 R31, RZ, RZ, R30 ;  /* 0x000000ffff1f7224 */ /* 0x000fe200078e001e */
[----:B------:R-:W-:Y:S02]  /*4cd0*/  PRMT R118, R113, 0x7632, R118 ;  /* 0x0000763271767816 */ /* 0x000fe40000000076 */
.L_x_2326:
[----:B------:R-:W-:Y:S05]  /*4ce0*/  BSYNC B1 ;  /* 0x0000000000017941 */ /* 0x000fea0003800000 */
.L_x_2324:
        /* <DEDUP_REMOVED lines=11> */
.L_x_2328:
[----:B------:R-:W-:Y:S01]  /*4da0*/  IMAD.MOV.U32 R10, RZ, RZ, R5 ;  /* 0x000000ffff0a7224 */ /* 0x000fe200078e0005 */
[----:B------:R-:W-:Y:S01]  /*4db0*/  PRMT R11, R12, 0x7610, R11 ;  /* 0x000076100c0b7816 */ /* 0x000fe2000000000b */
[----:B------:R-:W-:Y:S01]  /*4dc0*/  IMAD.MOV.U32 R30, RZ, RZ, R33 ;  /* 0x000000ffff1e7224 */ /* 0x000fe200078e0021 */
[----:B------:R-:W-:Y:S02]  /*4dd0*/  PRMT R113, R113, 0x5410, R121 ;  /* 0x0000541071717816 */ /* 0x000fe40000000079 */
.L_x_2329:
[----:B------:R-:W-:Y:S05]  /*4de0*/  BSYNC B1 ;  /* 0x0000000000017941 */ /* 0x000fea0003800000 */
.L_x_2327:
        /* <DEDUP_REMOVED lines=11> */
.L_x_2331:
[----:B------:R-:W-:Y:S01]  /*4ea0*/  IMAD.MOV.U32 R5, RZ, RZ, R10 ;  /* 0x000000ffff057224 */ /* 0x000fe200078e000a */
[----:B------:R-:W-:Y:S01]  /*4eb0*/  PRMT R11, R11, 0x5410, R11 ;  /* 0x000054100b0b7816 */ /* 0x000fe2000000000b */
[----:B------:R-:W-:Y:S01]  /*4ec0*/  IMAD.MOV.U32 R33, RZ, RZ, R32 ;  /* 0x000000ffff217224 */ /* 0x000fe200078e0020 */
[----:B------:R-:W-:Y:S02]  /*4ed0*/  PRMT R121, R119, 0x7632, R121 ;  /* 0x0000763277797816 */ /* 0x000fe40000000079 */
.L_x_2332:
[----:B------:R-:W-:Y:S05]  /*4ee0*/  BSYNC B1 ;  /* 0x0000000000017941 */ /* 0x000fea0003800000 */
.L_x_2330:
        /* <DEDUP_REMOVED lines=11> */
.L_x_2334:
[----:B------:R-:W-:Y:S01]  /*4fa0*/  IMAD.MOV.U32 R10, RZ, RZ, R5 ;  /* 0x000000ffff0a7224 */ /* 0x000fe200078e0005 */
[----:B------:R-:W-:Y:S01]  /*4fb0*/  PRMT R12, R12, 0x7610, R11 ;  /* 0x000076100c0c7816 */ /* 0x000fe2000000000b */
[----:B------:R-:W-:Y:S01]  /*4fc0*/  IMAD.MOV.U32 R32, RZ, RZ, R35 ;  /* 0x000000ffff207224 */ /* 0x000fe200078e0023 */
[----:B------:R-:W-:Y:S02]  /*4fd0*/  PRMT R119, R119, 0x7610, R120 ;  /* 0x0000761077777816 */ /* 0x000fe40000000078 */
.L_x_2335:
[----:B------:R-:W-:Y:S05]  /*4fe0*/  BSYNC B1 ;  /* 0x0000000000017941 */ /* 0x000fea0003800000 */
.L_x_2333:
        /* <DEDUP_REMOVED lines=11> */
.L_x_2337:
[----:B------:R-:W-:Y:S01]  /*50a0*/  IMAD.MOV.U32 R5, RZ, RZ, R10 ;  /* 0x000000ffff057224 */ /* 0x000fe200078e000a */
[----:B------:R-:W-:Y:S01]  /*50b0*/  PRMT R11, R12, 0x7632, R11 ;  /* 0x000076320c0b7816 */ /* 0x000fe2000000000b */
[----:B------:R-:W-:Y:S01]  /*50c0*/  IMAD.MOV.U32 R35, RZ, RZ, R34 ;  /* 0x000000ffff237224 */ /* 0x000fe200078e0022 */
[----:B------:R-:W-:Y:S02]  /*50d0*/  PRMT R120, R120, 0x7610, R118 ;  /* 0x0000761078787816 */ /* 0x000fe40000000076 */
.L_x_2338:
[----:B------:R-:W-:Y:S05]  /*50e0*/  BSYNC B1 ;  /* 0x0000000000017941 */ /* 0x000fea0003800000 */
.L_x_2336:
        /* <DEDUP_REMOVED lines=11> */
.L_x_2340:
[----:B------:R-:W-:Y:S01]  /*51a0*/  IMAD.MOV.U32 R10, RZ, RZ, R5 ;  /* 0x000000ffff0a7224 */ /* 0x000fe200078e0005 */
[----:B------:R-:W-:Y:S01]  /*51b0*/  PRMT R11, R11, 0x5410, R11 ;  /* 0x000054100b0b7816 */ /* 0x000fe2000000000b */
[----:B------:R-:W-:Y:S01]  /*51c0*/  IMAD.MOV.U32 R34, RZ, RZ, R37 ;  /* 0x000000ffff227224 */ /* 0x000fe200078e0025 */
[----:B------:R-:W-:Y:S02]  /*51d0*/  PRMT R118, R118, 0x7610, R103 ;  /* 0x0000761076767816 */ /* 0x000fe40000000067 */
.L_x_2341:
[----:B------:R-:W-:Y:S05]  /*51e0*/  BSYNC B1 ;  /* 0x0000000000017941 */ /* 0x000fea0003800000 */
.L_x_2339:
        /* <DEDUP_REMOVED lines=11> */
.L_x_2343:
[----:B------:R-:W-:Y:S01]  /*52a0*/  IMAD.MOV.U32 R5, RZ, RZ, R10 ;  /* 0x000000ffff057224 */ /* 0x000fe200078e000a */
[----:B------:R-:W-:Y:S01]  /*52b0*/  PRMT R11, R11, 0x7632, R11 ;  /* 0x000076320b0b7816 */ /* 0x000fe2000000000b */
[----:B------:R-:W-:Y:S01]  /*52c0*/  IMAD.MOV.U32 R37, RZ, RZ, R36 ;  /* 0x000000ffff257224 */ /* 0x000fe200078e0024 */
[----:B------:R-:W-:Y:S02]  /*52d0*/  PRMT R103, R103, 0x5410, R102 ;  /* 0x0000541067677816 */ /* 0x000fe40000000066 */
.L_x_2344:
[----:B------:R-:W-:Y:S05]  /*52e0*/  BSYNC B1 ;  /* 0x0000000000017941 */ /* 0x000fea0003800000 */
.L_x_2342:
        /* <DEDUP_REMOVED lines=11> */
.L_x_2346:
[----:B------:R-:W-:Y:S01]  /*53a0*/  IMAD.MOV.U32 R10, RZ, RZ, R5 ;  /* 0x000000ffff0a7224 */ /* 0x000fe200078e0005 */
[----:B------:R-:W-:Y:S01]  /*53b0*/  PRMT R11, R11, 0x5410, R11 ;  /* 0x000054100b0b7816 */ /* 0x000fe2000000000b */
[----:B------:R-:W-:Y:S01]  /*53c0*/  IMAD.MOV.U32 R36, RZ, RZ, R39 ;  /* 0x000000ffff247224 */ /* 0x000fe200078e0027 */
[----:B------:R-:W-:Y:S02]  /*53d0*/  PRMT R102, R121, 0x7632, R102 ;  /* 0x0000763279667816 */ /* 0x000fe40000000066 */
.L_x_2347:
[----:B------:R-:W-:Y:S05]  /*53e0*/  BSYNC B1 ;  /* 0x0000000000017941 */ /* 0x000fea0003800000 */
.L_x_2345:
        /* <DEDUP_REMOVED lines=11> */
.L_x_2349:
[----:B------:R-:W-:Y:S01]  /*54a0*/  IMAD.MOV.U32 R5, RZ, RZ, R10 ;  /* 0x000000ffff057224 */ /* 0x000fe200078e000a */
[----:B------:R-:W-:Y:S01]  /*54b0*/  PRMT R11, R11, 0x7632, R11 ;  /* 0x000076320b0b7816 */ /* 0x000fe2000000000b */
[----:B------:R-:W-:Y:S01]  /*54c0*/  IMAD.MOV.U32 R39, RZ, RZ, R38 ;  /* 0x000000ffff277224 */ /* 0x000fe200078e0026 */
[----:B------:R-:W-:Y:S02]  /*54d0*/  PRMT R121, R121, 0x5410, R120 ;  /* 0x0000541079797816 */ /* 0x000fe40000000078 */
.L_x_2350:
[----:B------:R-:W-:Y:S05]  /*54e0*/  BSYNC B1 ;  /* 0x0000000000017941 */ /* 0x000fea0003800000 */
.L_x_2348:
        /* <DEDUP_REMOVED lines=11> */
.L_x_2352:
[----:B------:R-:W-:Y:S01]  /*55a0*/  IMAD.MOV.U32 R10, RZ, RZ, R5 ;  /* 0x000000ffff0a7224 */ /* 0x000fe200078e0005 */
[----:B------:R-:W-:Y:S01]  /*55b0*/  PRMT R12, R11, 0x7610, R12 ;  /* 0x000076100b0c7816 */ /* 0x000fe2000000000c */
[----:B------:R-:W-:Y:S01]  /*55c0*/  IMAD.MOV.U32 R38, RZ, RZ, R41 ;  /* 0x000000ffff267224 */ /* 0x000fe200078e0029 */
[----:B------:R-:W-:Y:S02]  /*55d0*/  PRMT R120, R105, 0x7610, R120 ;  /* 0x0000761069787816 */ /* 0x000fe40000000078 */
.L_x_2353:
[----:B------:R-:W-:Y:S05]  /*55e0*/  BSYNC B1 ;  /* 0x0000000000017941 */ /* 0x000fea0003800000 */
.L_x_2351:
        /* <DEDUP_REMOVED lines=11> */
.L_x_2355:
[----:B------:R-:W-:Y:S01]  /*56a0*/  IMAD.MOV.U32 R5, RZ, RZ, R10 ;  /* 0x000000ffff057224 */ /* 0x000fe200078e000a */
[----:B------:R-:W-:Y:S01]  /*56b0*/  PRMT R11, R11, 0x5410, R12 ;  /* 0x000054100b0b7816 */ /* 0x000fe2000000000c */
[----:B------:R-:W-:Y:S01]  /*56c0*/  IMAD.MOV.U32 R41, RZ, RZ, R40 ;  /* 0x000000ffff297224 */ /* 0x000fe200078e0028 */
[----:B------:R-:W-:Y:S02]  /*56d0*/  PRMT R105, R103, 0x7610, R105 ;  /* 0x0000761067697816 */ /* 0x000fe40000000069 */
.L_x_2356:
[----:B------:R-:W-:Y:S05]  /*56e0*/  BSYNC B1 ;  /* 0x0000000000017941 */ /* 0x000fea0003800000 */
.L_x_2354:
        /* <DEDUP_REMOVED lines=11> */
.L_x_2358:
[----:B------:R-:W-:Y:S01]  /*57a0*/  IMAD.MOV.U32 R10, RZ, RZ, R5 ;  /* 0x000000ffff0a7224 */ /* 0x000fe200078e0005 */
[----:B------:R-:W-:Y:S01]  /*57b0*/  PRMT R12, R12, 0x7610, R11 ;  /* 0x000076100c0c7816 */ /* 0x000fe2000000000b */
[----:B------:R-:W-:Y:S01]  /*57c0*/  IMAD.MOV.U32 R40, RZ, RZ, R43 ;  /* 0x000000ffff287224 */ /* 0x000fe200078e002b */
[----:B------:R-:W-:Y:S02]  /*57d0*/  PRMT R103, R104, 0x7632, R103 ;  /* 0x0000763268677816 */ /* 0x000fe40000000067 */
.L_x_2359:
[----:B------:R-:W-:Y:S05]  /*57e0*/  BSYNC B1 ;  /* 0x0000000000017941 */ /* 0x000fea0003800000 */
.L_x_2357:
        /* <DEDUP_REMOVED lines=11> */
.L_x_2361:
[----:B------:R-:W-:Y:S01]  /*58a0*/  IMAD.MOV.U32 R5, RZ, RZ, R10 ;  /* 0x000000ffff057224 */ /* 0x000fe200078e000a */
[----:B------:R-:W-:Y:S01]  /*58b0*/  PRMT R11, R12, 0x7632, R11 ;  /* 0x000076320c0b7816 */ /* 0x000fe2000000000b */
[----:B------:R-:W-:Y:S01]  /*58c0*/  IMAD.MOV.U32 R43, RZ, RZ, R42 ;  /* 0x000000ffff2b7224 */ /* 0x000fe200078e002a */
[----:B------:R-:W-:Y:S02]  /*58d0*/  PRMT R104, R104, 0x7610, R102 ;  /* 0x0000761068687816 */ /* 0x000fe40000000066 */
.L_x_2362:
[----:B------:R-:W-:Y:S05]  /*58e0*/  BSYNC B1 ;  /* 0x0000000000017941 */ /* 0x000fea0003800000 */
.L_x_2360:
        /* <DEDUP_REMOVED lines=11> */
.L_x_2364:
[----:B------:R-:W-:Y:S01]  /*59a0*/  IMAD.MOV.U32 R10, RZ, RZ, R5 ;  /* 0x000000ffff0a7224 */ /* 0x000fe200078e0005 */
[----:B------:R-:W-:Y:S01]  /*59b0*/  PRMT R12, R11, 0x7610, R12 ;  /* 0x000076100b0c7816 */ /* 0x000fe2000000000c */
[----:B------:R-:W-:Y:S01]  /*59c0*/  IMAD.MOV.U32 R42, RZ, RZ, R45 ;  /* 0x000000ffff2a7224 */ /* 0x000fe200078e002d */
[----:B------:R-:W-:Y:S02]  /*59d0*/  PRMT R102, R102, 0x5410, R107 ;  /* 0x0000541066667816 */ /* 0x000fe4000000006b */
.L_x_2365:
[----:B------:R-:W-:Y:S05]  /*59e0*/  BSYNC B1 ;  /* 0x0000000000017941 */ /* 0x000fea0003800000 */
.L_x_2363:
        /* <DEDUP_REMOVED lines=11> */
.L_x_2367:
[----:B------:R-:W-:Y:S01]  /*5aa0*/  IMAD.MOV.U32 R5, RZ, RZ, R10 ;  /* 0x000000ffff057224 */ /* 0x000fe200078e000a */
[----:B------:R-:W-:Y:S01]  /*5ab0*/  PRMT R11, R11, 0x5410, R12 ;  /* 0x000054100b0b7816 */ /* 0x000fe2000000000c */
[----:B------:R-:W-:Y:S01]  /*5ac0*/  IMAD.MOV.U32 R45, RZ, RZ, R44 ;  /* 0x000000ffff2d7224 */ /* 0x000fe200078e002c */
[----:B------:R-:W-:Y:S02]  /*5ad0*/  PRMT R107, R105, 0x7632, R107 ;  /* 0x00007632696b7816 */ /* 0x000fe4000000006b */
.L_x_2368:
[----:B------:R-:W-:Y:S05]  /*5ae0*/  BSYNC B1 ;  /* 0x0000000000017941 */ /* 0x000fea0003800000 */
.L_x_2366:
        /* <DEDUP_REMOVED lines=11> */
.L_x_2370:
[----:B------:R-:W-:Y:S01]  /*5ba0*/  IMAD.MOV.U32 R10, RZ, RZ, R5 ;  /* 0x000000ffff0a7224 */ /* 0x000fe200078e0005 */
[----:B------:R-:W-:Y:S01]  /*5bb0*/  PRMT R12, R12, 0x7610, R11 ;  /* 0x000076100c0c7816 */ /* 0x000fe2000000000b */
[----:B------:R-:W-:Y:S01]  /*5bc0*/  IMAD.MOV.U32 R44, RZ, RZ, R47 ;  /* 0x000000ffff2c7224 */ /* 0x000fe200078e002f */
[----:B------:R-:W-:Y:S02]  /*5bd0*/  PRMT R105, R105, 0x7610, R106 ;  /* 0x0000761069697816 */ /* 0x000fe4000000006a */
.L_x_2371:
[----:B------:R-:W-:Y:S05]  /*5be0*/  BSYNC B1 ;  /* 0x0000000000017941 */ /* 0x000fea0003800000 */
.L_x_2369:
        /* <DEDUP_REMOVED lines=11> */
.L_x_2373:
[----:B------:R-:W-:Y:S01]  /*5ca0*/  IMAD.MOV.U32 R5, RZ, RZ, R10 ;  /* 0x000000ffff057224 */ /* 0x000fe200078e000a */
[----:B------:R-:W-:Y:S01]  /*5cb0*/  PRMT R11, R11, 0x7610, R12 ;  /* 0x000076100b0b7816 */ /* 0x000fe2000000000c */
[----:B------:R-:W-:Y:S01]  /*5cc0*/  IMAD.MOV.U32 R47, RZ, RZ, R46 ;  /* 0x000000ffff2f7224 */ /* 0x000fe200078e002e */
[----:B------:R-:W-:Y:S02]  /*5cd0*/  PRMT R106, R106, 0x5410, R104 ;  /* 0x000054106a6a7816 */ /* 0x000fe40000000068 */
.L_x_2374:
[----:B------:R-:W-:Y:S05]  /*5ce0*/  BSYNC B1 ;  /* 0x0000000000017941 */ /* 0x000fea0003800000 */
.L_x_2372:
        /* <DEDUP_REMOVED lines=11> */
.L_x_2376:
[----:B------:R-:W-:Y:S01]  /*5da0*/  IMAD.MOV.U32 R10, RZ, RZ, R5 ;  /* 0x000000ffff0a7224 */ /* 0x000fe200078e0005 */
[----:B------:R-:W-:Y:S01]  /*5db0*/  PRMT R11, R11, 0x7632, R11 ;  /* 0x000076320b0b7816 */ /* 0x000fe2000000000b */
[----:B------:R-:W-:Y:S01]  /*5dc0*/  IMAD.MOV.U32 R46, RZ, RZ, R49 ;  /* 0x000000ffff2e7224 */ /* 0x000fe200078e0031 */
[----:B------:R-:W-:Y:S02]  /*5dd0*/  PRMT R104, R108, 0x7610, R104 ;  /* 0x000076106c687816 */ /* 0x000fe40000000068 */
.L_x_2377:
[----:B------:R-:W-:Y:S05]  /*5de0*/  BSYNC B1 ;  /* 0x0000000000017941 */ /* 0x000fea0003800000 */
.L_x_2375:
        /* <DEDUP_REMOVED lines=11> */
.L_x_2379:
[----:B------:R-:W-:Y:S01]  /*5ea0*/  IMAD.MOV.U32 R5, RZ, RZ, R10 ;  /* 0x000000ffff057224 */ /* 0x000fe200078e000a */
[----:B------:R-:W-:Y:S01]  /*5eb0*/  PRMT R11, R11, 0x5410, R11 ;  /* 0x000054100b0b7816 */ /* 0x000fe2000000000b */
[----:B------:R-:W-:Y:S01]  /*5ec0*/  IMAD.MOV.U32 R49, RZ, RZ, R48 ;  /* 0x000000ffff317224 */ /* 0x000fe200078e0030 */
[----:B------:R-:W-:Y:S02]  /*5ed0*/  PRMT R108, R107, 0x7632, R108 ;  /* 0x000076326b6c7816 */ /* 0x000fe4000000006c */
.L_x_2380:
[----:B------:R-:W-:Y:S05]  /*5ee0*/  BSYNC B1 ;  /* 0x0000000000017941 */ /* 0x000fea0003800000 */
.L_x_2378:
        /* <DEDUP_REMOVED lines=11> */
.L_x_2382:
[----:B------:R-:W-:Y:S01]  /*5fa0*/  IMAD.MOV.U32 R10, RZ, RZ, R5 ;  /* 0x000000ffff0a7224 */ /* 0x000fe200078e0005 */
[----:B------:R-:W-:Y:S01]  /*5fb0*/  PRMT R12, R12, 0x7610, R11 ;  /* 0x000076100c0c7816 */ /* 0x000fe2000000000b */
[----:B------:R-:W-:Y:S01]  /*5fc0*/  IMAD.MOV.U32 R48, RZ, RZ, R51 ;  /* 0x000000ffff307224 */ /* 0x000fe200078e0033 */
[----:B------:R-:W-:Y:S02]  /*5fd0*/  PRMT R107, R107, 0x7610, R108 ;  /* 0x000076106b6b7816 */ /* 0x000fe4000000006c */
.L_x_2383:
[----:B------:R-:W-:Y:S05]  /*5fe0*/  BSYNC B1 ;  /* 0x0000000000017941 */ /* 0x000fea0003800000 */
.L_x_2381:
        /* <DEDUP_REMOVED lines=11> */
.L_x_2385:
[----:B------:R-:W-:Y:S01]  /*60a0*/  IMAD.MOV.U32 R5, RZ, RZ, R10 ;  /* 0x000000ffff057224 */ /* 0x000fe200078e000a */
[----:B------:R-:W-:Y:S01]  /*60b0*/  PRMT R11, R11, 0x7610, R12 ;  /* 0x000076100b0b7816 */ /* 0x000fe2000000000c */
[----:B------:R-:W-:Y:S01]  /*60c0*/  IMAD.MOV.U32 R51, RZ, RZ, R50 ;  /* 0x000000ffff337224 */ /* 0x000fe200078e0032 */
[----:B------:R-:W-:Y:S02]  /*60d0*/  PRMT R108, R108, 0x5410, R106 ;  /* 0x000054106c6c7816 */ /* 0x000fe4000000006a */
.L_x_2386:
[----:B------:R-:W-:Y:S05]  /*60e0*/  BSYNC B1 ;  /* 0x0000000000017941 */ /* 0x000fea0003800000 */
.L_x_2384:
        /* <DEDUP_REMOVED lines=11> */
.L_x_2388:
[----:B------:R-:W-:Y:S01]  /*61a0*/  IMAD.MOV.U32 R10, RZ, RZ, R5 ;  /* 0x000000ffff0a7224 */ /* 0x000fe200078e0005 */
[----:B------:R-:W-:Y:S01]  /*61b0*/  PRMT R12, R12, 0x7610, R11 ;  /* 0x000076100c0c7816 */ /* 0x000fe2000000000b */
[----:B------:R-:W-:Y:S01]  /*61c0*/  IMAD.MOV.U32 R50, RZ, RZ, R53 ;  /* 0x000000ffff327224 */ /* 0x000fe200078e0035 */
[----:B------:R-:W-:Y:S02]  /*61d0*/  PRMT R106, R122, 0x7632, R106 ;  /* 0x000076327a6a7816 */ /* 0x000fe4000000006a */
.L_x_2389:
[----:B------:R-:W-:Y:S05]  /*61e0*/  BSYNC B1 ;  /* 0x0000000000017941 */ /* 0x000fea0003800000 */
.L_x_2387:
        /* <DEDUP_REMOVED lines=11> */
.L_x_2391:
[----:B------:R-:W-:Y:S01]  /*62a0*/  IMAD.MOV.U32 R5, RZ, RZ, R10 ;  /* 0x000000ffff057224 */ /* 0x000fe200078e000a */
[----:B------:R-:W-:Y:S01]  /*62b0*/  PRMT R11, R12, 0x7632, R11 ;  /* 0x000076320c0b7816 */ /* 0x000fe2000000000b */
[----:B------:R-:W-:Y:S01]  /*62c0*/  IMAD.MOV.U32 R53, RZ, RZ, R52 ;  /* 0x000000ffff357224 */ /* 0x000fe200078e0034 */
[----:B------:R-:W-:Y:S02]  /*62d0*/  PRMT R122, R122, 0x7610, R100 ;  /* 0x000076107a7a7816 */ /* 0x000fe40000000064 */
.L_x_2392:
[----:B------:R-:W-:Y:S05]  /*62e0*/  BSYNC B1 ;  /* 0x0000000000017941 */ /* 0x000fea0003800000 */
.L_x_2390:
        /* <DEDUP_REMOVED lines=11> */
.L_x_2394:
[----:B------:R-:W-:Y:S01]  /*63a0*/  IMAD.MOV.U32 R10, RZ, RZ, R5 ;  /* 0x000000ffff0a7224 */ /* 0x000fe200078e0005 */
[----:B------:R-:W-:Y:S01]  /*63b0*/  PRMT R11, R11, 0x5410, R11 ;  /* 0x000054100b0b7816 */ /* 0x000fe2000000000b */
[----:B------:R-:W-:Y:S01]  /*63c0*/  IMAD.MOV.U32 R52, RZ, RZ, R55 ;  /* 0x000000ffff347224 */ /* 0x000fe200078e0037 */
[----:B------:R-:W-:Y:S02]  /*63d0*/  PRMT R100, R100, 0x7610, R109 ;  /* 0x0000761064647816 */ /* 0x000fe4000000006d */
.L_x_2395:
[----:B------:R-:W-:Y:S05]  /*63e0*/  BSYNC B1 ;  /* 0x0000000000017941 */ /* 0x000fea0003800000 */
.L_x_2393:
        /* <DEDUP_REMOVED lines=11> */
.L_x_2397:
[----:B------:R-:W-:Y:S01]  /*64a0*/  IMAD.MOV.U32 R5, RZ, RZ, R10 ;  /* 0x000000ffff057224 */ /* 0x000fe200078e000a */
[----:B------:R-:W-:Y:S01]  /*64b0*/  PRMT R11, R11, 0x7632, R11 ;  /* 0x000076320b0b7816 */ /* 0x000fe2000000000b */
[----:B------:R-:W-:Y:S01]  /*64c0*/  IMAD.MOV.U32 R55, RZ, RZ, R54 ;  /* 0x000000ffff377224 */ /* 0x000fe200078e0036 */
[----:B------:R-:W-:Y:S02]  /*64d0*/  PRMT R109, R109, 0x5410, R100 ;  /* 0x000054106d6d7816 */ /* 0x000fe40000000064 */
.L_x_2398:
[----:B------:R-:W-:Y:S05]  /*64e0*/  BSYNC B1 ;  /* 0x0000000000017941 */ /* 0x000fea0003800000 */
.L_x_2396:
        /* <DEDUP_REMOVED lines=11> */
.L_x_2400:
[----:B------:R-:W-:Y:S01]  /*65a0*/  IMAD.MOV.U32 R10, RZ, RZ, R5 ;  /* 0x000000ffff0a7224 */ /* 0x000fe200078e0005 */
[----:B------:R-:W-:Y:S01]  /*65b0*/  PRMT R11, R11, 0x5410, R11 ;  /* 0x000054100b0b7816 */ /* 0x000fe2000000000b */
[----:B------:R-:W-:Y:S01]  /*65c0*/  IMAD.MOV.U32 R54, RZ, RZ, R57 ;  /* 0x000000ffff367224 */ /* 0x000fe200078e0039 */
[----:B------:R-:W-:Y:S02]  /*65d0*/  PRMT R100, R95, 0x7632, R100 ;  /* 0x000076325f647816 */ /* 0x000fe40000000064 */
.L_x_2401:
[----:B------:R-:W-:Y:S05]  /*65e0*/  BSYNC B1 ;  /* 0x0000000000017941 */ /* 0x000fea0003800000 */
.L_x_2399:
        /* <DEDUP_REMOVED lines=11> */
.L_x_2403:
[----:B------:R-:W-:Y:S01]  /*66a0*/  IMAD.MOV.U32 R5, RZ, RZ, R10 ;  /* 0x000000ffff057224 */ /* 0x000fe200078e000a */
[----:B------:R-:W-:Y:S01]  /*66b0*/  PRMT R11, R11, 0x7632, R11 ;  /* 0x000076320b0b7816 */ /* 0x000fe2000000000b */
[----:B------:R-:W-:Y:S01]  /*66c0*/  IMAD.MOV.U32 R57, RZ, RZ, R56 ;  /* 0x000000ffff397224 */ /* 0x000fe200078e0038 */
[----:B------:R-:W-:Y:S02]  /*66d0*/  PRMT R95, R95, 0x7610, R94 ;  /* 0x000076105f5f7816 */ /* 0x000fe4000000005e */
.L_x_2404:
[----:B------:R-:W-:Y:S05]  /*66e0*/  BSYNC B1 ;  /* 0x0000000000017941 */ /* 0x000fea0003800000 */
.L_x_2402:
        /* <DEDUP_REMOVED lines=11> */
.L_x_2406:
[----:B------:R-:W-:Y:S01]  /*67a0*/  IMAD.MOV.U32 R10, RZ, RZ, R5 ;  /* 0x000000ffff0a7224 */ /* 0x000fe200078e0005 */
[----:B------:R-:W-:Y:S01]  /*67b0*/  PRMT R11, R11, 0x5410, R11 ;  /* 0x000054100b0b7816 */ /* 0x000fe2000000000b */
[----:B------:R-:W-:Y:S01]  /*67c0*/  IMAD.MOV.U32 R56, RZ, RZ, R59 ;  /* 0x000000ffff387224 */ /* 0x000fe200078e003b */
[----:B------:R-:W-:Y:S02]  /*67d0*/  PRMT R94, R94, 0x7610, R123 ;  /* 0x000076105e5e7816 */ /* 0x000fe4000000007b */
.L_x_2407:
[----:B------:R-:W-:Y:S05]  /*67e0*/  BSYNC B1 ;  /* 0x0000000000017941 */ /* 0x000fea0003800000 */
.L_x_2405:
        /* <DEDUP_REMOVED lines=11> */
.L_x_2409:
[----:B------:R-:W-:Y:S01]  /*68a0*/  IMAD.MOV.U32 R5, RZ, RZ, R10 ;  /* 0x000000ffff057224 */ /* 0x000fe200078e000a */
[----:B------:R-:W-:Y:S01]  /*68b0*/  PRMT R12, R12, 0x7610, R11 ;  /* 0x000076100c0c7816 */ /* 0x000fe2000000000b */
[----:B------:R-:W-:Y:S01]  /*68c0*/  IMAD.MOV.U32 R59, RZ, RZ, R58 ;  /* 0x000000ffff3b7224 */ /* 0x000fe200078e003a */
[----:B------:R-:W-:Y:S02]  /*68d0*/  PRMT R123, R123, 0x5410, R94 ;  /* 0x000054107b7b7816 */ /* 0x000fe4000000005e */
.L_x_2410:
[----:B------:R-:W-:Y:S05]  /*68e0*/  BSYNC B1 ;  /* 0x0000000000017941 */ /* 0x000fea0003800000 */
.L_x_2408:
        /* <DEDUP_REMOVED lines=11> */
.L_x_2412:
[----:B------:R-:W-:Y:S01]  /*69a0*/  IMAD.MOV.U32 R10, RZ, RZ, R5 ;  /* 0x000000ffff0a7224 */ /* 0x000fe200078e0005 */
[----:B------:R-:W-:Y:S01]  /*69b0*/  PRMT R11, R11, 0x7610, R12 ;  /* 0x000076100b0b7816 */ /* 0x000fe2000000000c */
[----:B------:R-:W-:Y:S01]  /*69c0*/  IMAD.MOV.U32 R58, RZ, RZ, R61 ;  /* 0x000000ffff3a7224 */ /* 0x000fe200078e003d */
[----:B------:R-:W-:Y:S02]  /*69d0*/  PRMT R94, R96, 0x7632, R94 ;  /* 0x00007632605e7816 */ /* 0x000fe4000000005e */
.L_x_2413:
[----:B------:R-:W-:Y:S05]  /*69e0*/  BSYNC B1 ;  /* 0x0000000000017941 */ /* 0x000fea0003800000 */
.L_x_2411:
        /* <DEDUP_REMOVED lines=11> */
.L_x_2415:
[----:B------:R-:W-:Y:S01]  /*6aa0*/  IMAD.MOV.U32 R5, RZ, RZ, R10 ;  /* 0x000000ffff057224 */ /* 0x000fe200078e000a */
[----:B------:R-:W-:Y:S01]  /*6ab0*/  PRMT R11, R11, 0x7632, R11 ;  /* 0x000076320b0b7816 */ /* 0x000fe2000000000b */
[----:B------:R-:W-:Y:S01]  /*6ac0*/  IMAD.MOV.U32 R61, RZ, RZ, R60 ;  /* 0x000000ffff3d7224 */ /* 0x000fe200078e003c */
[----:B------:R-:W-:Y:S02]  /*6ad0*/  PRMT R96, R96, 0x5410, R96 ;  /* 0x0000541060607816 */ /* 0x000fe40000000060 */
.L_x_2416:
[----:B------:R-:W-:Y:S05]  /*6ae0*/  BSYNC B1 ;  /* 0x0000000000017941 */ /* 0x000fea0003800000 */
.L_x_2414:
        /* <DEDUP_REMOVED lines=11> */
.L_x_2418:
[----:B------:R-:W-:Y:S01]  /*6ba0*/  IMAD.MOV.U32 R10, RZ, RZ, R5 ;  /* 0x000000ffff0a7224 */ /* 0x000fe200078e0005 */
[----:B------:R-:W-:Y:S01]  /*6bb0*/  PRMT R12, R11, 0x7610, R12 ;  /* 0x000076100b0c7816 */ /* 0x000fe2000000000c */
[----:B------:R-:W-:Y:S01]  /*6bc0*/  IMAD.MOV.U32 R60, RZ, RZ, R63 ;  /* 0x000000ffff3c7224 */ /* 0x000fe200078e003f */
[----:B------:R-:W-:Y:S02]  /*6bd0*/  PRMT R96, R101, 0x7610, R96 ;  /* 0x0000761065607816 */ /* 0x000fe40000000060 */
.L_x_2419:
[----:B------:R-:W-:Y:S05]  /*6be0*/  BSYNC B1 ;  /* 0x0000000000017941 */ /* 0x000fea0003800000 */
.L_x_2417:
        /* <DEDUP_REMOVED lines=11> */
.L_x_2421:
[----:B------:R-:W-:Y:S01]  /*6ca0*/  IMAD.MOV.U32 R5, RZ, RZ, R10 ;  /* 0x000000ffff057224 */ /* 0x000fe200078e000a */
[----:B------:R-:W-:Y:S01]  /*6cb0*/  PRMT R11, R12, 0x7610, R11 ;  /* 0x000076100c0b7816 */ /* 0x000fe2000000000b */
[----:B------:R-:W-:Y:S01]  /*6cc0*/  IMAD.MOV.U32 R63, RZ, RZ, R62 ;  /* 0x000000ffff3f7224 */ /* 0x000fe200078e003e */
[----:B------:R-:W-:Y:S02]  /*6cd0*/  PRMT R101, R95, 0x7610, R101 ;  /* 0x000076105f657816 */ /* 0x000fe40000000065 */
.L_x_2422:
[----:B------:R-:W-:Y:S05]  /*6ce0*/  BSYNC B1 ;  /* 0x0000000000017941 */ /* 0x000fea0003800000 */
.L_x_2420:
        /* <DEDUP_REMOVED lines=11> */
.L_x_2424:
[----:B------:R-:W-:Y:S01]  /*6da0*/  IMAD.MOV.U32 R10, RZ, RZ, R5 ;  /* 0x000000ffff0a7224 */ /* 0x000fe200078e0005 */
[----:B------:R-:W-:Y:S01]  /*6db0*/  PRMT R12, R11, 0x7610, R12 ;  /* 0x000076100b0c7816 */ /* 0x000fe2000000000c */
[----:B------:R-:W-:Y:S01]  /*6dc0*/  IMAD.MOV.U32 R62, RZ, RZ, R65 ;  /* 0x000000ffff3e7224 */ /* 0x000fe200078e0041 */
[----:B------:R-:W-:Y:S02]  /*6dd0*/  PRMT R95, R99, 0x7610, R95 ;  /* 0x00007610635f7816 */ /* 0x000fe4000000005f */
.L_x_2425:
[----:B------:R-:W-:Y:S05]  /*6de0*/  BSYNC B1 ;  /* 0x0000000000017941 */ /* 0x000fea0003800000 */
.L_x_2423:
        /* <DEDUP_REMOVED lines=11> */
.L_x_2427:
[----:B------:R-:W-:Y:S01]  /*6ea0*/  IMAD.MOV.U32 R5, RZ, RZ, R10 ;  /* 0x000000ffff057224 */ /* 0x000fe200078e000a */
[----:B------:R-:W-:Y:S01]  /*6eb0*/  PRMT R11, R11, 0x5410, R12 ;  /* 0x000054100b0b7816 */ /* 0x000fe2000000000c */
[----:B------:R-:W-:Y:S01]  /*6ec0*/  IMAD.MOV.U32 R65, RZ, RZ, R64 ;  /* 0x000000ffff417224 */ /* 0x000fe200078e0040 */
[----:B------:R-:W-:Y:S02]  /*6ed0*/  PRMT R99, R97, 0x7610, R99 ;  /* 0x0000761061637816 */ /* 0x000fe40000000063 */
.L_x_2428:
[----:B------:R-:W-:Y:S05]  /*6ee0*/  BSYNC B1 ;  /* 0x0000000000017941 */ /* 0x000fea0003800000 */
.L_x_2426:
        /* <DEDUP_REMOVED lines=11> */
.L_x_2430:
[----:B------:R-:W-:Y:S01]  /*6fa0*/  IMAD.MOV.U32 R10, RZ, RZ, R5 ;  /* 0x000000ffff0a7224 */ /* 0x000fe200078e0005 */
[----:B------:R-:W-:Y:S01]  /*6fb0*/  PRMT R11, R11, 0x7632, R11 ;  /* 0x000076320b0b7816 */ /* 0x000fe2000000000b */
[----:B------:R-:W-:Y:S01]  /*6fc0*/  IMAD.MOV.U32 R64, RZ, RZ, R67 ;  /* 0x000000ffff407224 */ /* 0x000fe200078e0043 */
[----:B------:R-:W-:Y:S02]  /*6fd0*/  PRMT R97, R98, 0x7610, R97 ;  /* 0x0000761062617816 */ /* 0x000fe40000000061 */
.L_x_2431:
[----:B------:R-:W-:Y:S05]  /*6fe0*/  BSYNC B1 ;  /* 0x0000000000017941 */ /* 0x000fea0003800000 */
.L_x_2429:
        /* <DEDUP_REMOVED lines=11> */
.L_x_2433:
[----:B------:R-:W-:Y:S01]  /*70a0*/  PRMT R11, R11, 0x5410, R11 ;  /* 0x000054100b0b7816 */ /* 0x000fe2000000000b */
[----:B------:R-:W-:Y:S01]  /*70b0*/  IMAD.MOV.U32 R67, RZ, RZ, R66 ;  /* 0x000000ffff437224 */ /* 0x000fe200078e0042 */
[C---:B------:R-:W-:Y:S01]  /*70c0*/  PRMT R98, R97.reuse, 0x7632, R98 ;  /* 0x0000763261627816 */ /* 0x040fe20000000062 */
[--C-:B------:R-:W-:Y:S01]  /*70d0*/  IMAD.MOV.U32 R5, RZ, RZ, R10.reuse ;  /* 0x000000ffff057224 */ /* 0x100fe200078e000a */
[----:B------:R-:W-:Y:S01]  /*70e0*/  PRMT R97, R97, 0x5410, R11 ;  /* 0x0000541061617816 */ /* 0x000fe2000000000b */
[----:B------:R-:W-:Y:S02]  /*70f0*/  IMAD.MOV.U32 R66, RZ, RZ, R10 ;  /* 0x000000ffff427224 */ /* 0x000fe400078e000a */
.L_x_2434:
[----:B------:R-:W-:Y:S05]  /*7100*/  BSYNC B1 ;  /* 0x0000000000017941 */ /* 0x000fea0003800000 */
.L_x_2432:
[----:B------:R-:W-:Y:S02]  /*7110*/  IADD3 R8, R8, 0x4, RZ ;  /* 0x0000000408087810 */ /* 0x000fe40007ffe0ff */
[----:B------:R-:W-:Y:S01]  /*7120*/  IADD3 R4, R4, 0x2, RZ ;  /* 0x0000000204047810 */ /* 0x000fe20007ffe0ff */
[----:B------:R-:W-:Y:S01]  /*7130*/  @!P1 CALL.REL.NOINC `(.L_x_2435) ;  /* 0x0000001000009944 */ /* 0x000fe20003c00000 */
[----:B------:R-:W-:Y:S05]  /*7140*/  BRA `(.L_x_2436) ;  /* 0xffffc01000007947 */ /* 0x000fea000383ffff */
.L_x_2435:
[----:B------:R-:W-:Y:S01]  /*7150*/  FADD.FTZ R86, R7, R86 ;  /* 0x0000005607567221 */ /* 0x000fe20000010000 */
[----:B------:R-:W-:Y:S01]  /*7160*/  PRMT R97, R97, 0x7610, R11 ;  /* 0x0000761061617816 */ /* 0x000fe2000000000b */
[----:B------:R-:W-:-:S02]  /*7170*/  IMAD.MOV.U32 R87, RZ, RZ, R6 ;  /* 0x000000ffff577224 */ /* 0x000fc400078e0006 */
[----:B------:R-:W-:Y:S02]  /*7180*/  IMAD.MOV.U32 R66, RZ, RZ, R5 ;  /* 0x000000ffff427224 */ /* 0x000fe400078e0005 */
.L_x_2245:
[----:B------:R-:W-:Y:S05]  /*7190*/  BSYNC B0 ;  /* 0x0000000000007941 */ /* 0x000fea0003800000 */
.L_x_2244:
[----:B------:R-:W-:Y:S01]  /*71a0*/  SHFL.DOWN PT, R4, R66, 0x2, 0x1f ;  /* 0x08401f0042047f89 */ /* 0x000fe200000e0000 */
        /* <DEDUP_REMOVED lines=11> */
[----:B0-----:R-:W-:Y:S04]  /*7260*/  STL.64 [R1+0x8], R4 ;  /* 0x0000080401007387 */ /* 0x001fe80000100a00 */
[----:B-1----:R-:W-:Y:S04]  /*7270*/  STL.64 [R1+0x28], R12 ;  /* 0x0000280c01007387 */ /* 0x002fe80000100a00 */
[----:B------:R-:W-:Y:S04]  /*7280*/  SHFL.DOWN PT, R88, R36, 0x2, 0x1f ;  /* 0x08401f0024587f89 */ /* 0x000fe800000e0000 */
[----:B------:R-:W0:Y:S04]  /*7290*/  SHFL.DOWN PT, R89, R37, 0x2, 0x1f ;  /* 0x08401f0025597f89 */ /* 0x000e2800000e0000 */
[----:B------:R-:W-:Y:S04]  /*72a0*/  SHFL.DOWN PT, R4, R56, 0x2, 0x1f ;  /* 0x08401f0038047f89 */ /* 0x000fe800000e0000 */
[----:B------:R-:W1:Y:S04]  /*72b0*/  SHFL.DOWN PT, R5, R57, 0x2, 0x1f ;  /* 0x08401f0039057f89 */ /* 0x000e6800000e0000 */
[----:B------:R-:W-:Y:S04]  /*72c0*/  SHFL.DOWN PT, R12, R48, 0x2, 0x1f ;  /* 0x08401f00300c7f89 */ /* 0x000fe800000e0000 */
[----:B------:R-:W5:Y:S04]  /*72d0*/  SHFL.DOWN PT, R13, R49, 0x2, 0x1f ;  /* 0x08401f00310d7f89 */ /* 0x000f6800000e0000 */
[----:B------:R-:W-:Y:S04]  /*72e0*/  SHFL.DOWN PT, R14, R46, 0x2, 0x1f ;  /* 0x08401f002e0e7f89 */ /* 0x000fe800000e0000 */
[----:B------:R-:W0:Y:S04]  /*72f0*/  SHFL.DOWN PT, R15, R47, 0x2, 0x1f ;  /* 0x08401f002f0f7f89 */ /* 0x000e2800000e0000 */
[----:B------:R-:W-:Y:S04]  /*7300*/  SHFL.DOWN PT, R16, R44, 0x2, 0x1f ;  /* 0x08401f002c107f89 */ /* 0x000fe800000e0000 */
[----:B------:R-:W0:Y:S04]  /*7310*/  SHFL.DOWN PT, R17, R45, 0x2, 0x1f ;  /* 0x08401f002d117f89 */ /* 0x000e2800000e0000 */
[----:B--2---:R-:W-:Y:S04]  /*7320*/  STL.64 [R1+0x20], R10 ;  /* 0x0000200a01007387 */ /* 0x004fe80000100a00 */
[----:B------:R-:W-:Y:S04]  /*7330*/  SHFL.DOWN PT, R18, R42, 0x2, 0x1f ;  /* 0x08401f002a127f89 */ /* 0x000fe800000e0000 */
[----:B------:R-:W2:Y:S04]  /*7340*/  SHFL.DOWN PT, R19, R43, 0x2, 0x1f ;  /* 0x08401f002b137f89 */ /* 0x000ea800000e0000 */
[----:B------:R-:W-:Y:S04]  /*7350*/  SHFL.DOWN PT, R10, R50, 0x2, 0x1f ;  /* 0x08401f00320a7f89 */ /* 0x000fe800000e0000 */
[----:B------:R-:W0:Y:S04]  /*7360*/  SHFL.DOWN PT, R11, R51, 0x2, 0x1f ;  /* 0x08401f00330b7f89 */ /* 0x000e2800000e0000 */
[----:B---3--:R-:W-:Y:S04]  /*7370*/  STL.64 [R1+0x10], R6 ;  /* 0x0000100601007387 */ /* 0x008fe80000100a00 */
[----:B----4-:R-:W-:Y:S04]  /*7380*/  STL.64 [R1+0x18], R8 ;  /* 0x0000180801007387 */ /* 0x010fe80000100a00 */
[----:B------:R-:W-:Y:S04]  /*7390*/  SHFL.DOWN PT, R70, R38, 0x2, 0x1f ;  /* 0x08401f0026467f89 */ /* 0x000fe800000e0000 */
[----:B------:R-:W3:Y:S04]  /*73a0*/  SHFL.DOWN PT, R71, R39, 0x2, 0x1f ;  /* 0x08401f0027477f89 */ /* 0x000ee800000e0000 */
[----:B------:R-:W-:Y:S04]  /*73b0*/  SHFL.DOWN PT, R6, R54, 0x2, 0x1f ;  /* 0x08401f0036067f89 */ /* 0x000fe800000e0000 */
[----:B------:R-:W4:Y:S04]  /*73c0*/  SHFL.DOWN PT, R7, R55, 0x2, 0x1f ;  /* 0x08401f0037077f89 */ /* 0x000f2800000e0000 */
[----:B------:R-:W-:Y:S04]  /*73d0*/  SHFL.DOWN PT, R8, R52, 0x2, 0x1f ;  /* 0x08401f0034087f89 */ /* 0x000fe800000e0000 */
[----:B------:R-:W2:Y:S04]  /*73e0*/  SHFL.DOWN PT, R9, R53, 0x2, 0x1f ;  /* 0x08401f0035097f89 */ /* 0x000ea800000e0000 */
[----:B------:R-:W-:Y:S04]  /*73f0*/  SHFL.DOWN PT, R68, R40, 0x2, 0x1f ;  /* 0x08401f0028447f89 */ /* 0x000fe800000e0000 */
[----:B------:R-:W2:Y:S04]  /*7400*/  SHFL.DOWN PT, R69, R41, 0x2, 0x1f ;  /* 0x08401f0029457f89 */ /* 0x000ea800000e0000 */
[----:B0-----:R0:W-:Y:S04]  /*7410*/  STL.64 [R1+0x80], R88 ;  /* 0x0000805801007387 */ /* 0x0011e80000100a00 */
[----:B-1----:R-:W-:Y:S04]  /*7420*/  STL.64 [R1+0x30], R4 ;  /* 0x0000300401007387 */ /* 0x002fe80000100a00 */
[----:B-----5:R1:W-:Y:S04]  /*7430*/  STL.64 [R1+0x50], R12 ;  /* 0x0000500c01007387 */ /* 0x0203e80000100a00 */
[----:B------:R5:W-:Y:S01]  /*7440*/  STL.64 [R1+0x58], R14 ;  /* 0x0000580e01007387 */ /* 0x000be20000100a00 */
[----:B0-----:R-:W-:-:S03]  /*7450*/  PRMT R89, R94, 0x7632, R95 ;  /* 0x000076325e597816 */ /* 0x001fc6000000005f */
[----:B------:R0:W-:Y:S01]  /*7460*/  STL.64 [R1+0x60], R16 ;  /* 0x0000601001007387 */ /* 0x0001e20000100a00 */
[----:B-1----:R-:W-:-:S03]  /*7470*/  PRMT R12, R97, 0x5432, R98 ;  /* 0x00005432610c7816 */ /* 0x002fc60000000062 */
[----:B------:R-:W-:Y:S01]  /*7480*/  SHFL.DOWN PT, R4, R34, 0x2, 0x1f ;  /* 0x08401f0022047f89 */ /* 0x000fe200000e0000 */
[----:B------:R-:W-:Y:S02]  /*7490*/  PRMT R13, R97, 0x5410, R99 ;  /* 0x00005410610d7816 */ /* 0x000fe40000000063 */
[----:B-----5:R-:W-:Y:S01]  /*74a0*/  PRMT R14, R95, 0x5410, R101 ;  /* 0x000054105f0e7816 */ /* 0x020fe20000000065 */
[----:B------:R-:W-:Y:S01]  /*74b0*/  IMAD.MOV.U32 R15, RZ, RZ, R96 ;  /* 0x000000ffff0f7224 */ /* 0x000fe200078e0060 */
[----:B------:R-:W1:Y:S01]  /*74c0*/  SHFL.DOWN PT, R5, R35, 0x2, 0x1f ;  /* 0x08401f0023057f89 */ /* 0x000e6200000e0000 */
[----:B0-----:R-:W-:-:S03]  /*74d0*/  PRMT R17, R94, 0x7610, R123 ;  /* 0x000076105e117816 */ /* 0x001fc6000000007b */
[----:B--2---:R-:W-:Y:S04]  /*74e0*/  STL.64 [R1+0x68], R18 ;  /* 0x0000681201007387 */ /* 0x004fe80000100a00 */
[----:B------:R-:W-:Y:S04]  /*74f0*/  STL.64 [R1+0x48], R10 ;  /* 0x0000480a01007387 */ /* 0x000fe80000100a00 */
[----:B------:R-:W-:Y:S04]  /*7500*/  SHFL.DOWN PT, R88, R17, 0x2, 0x1f ;  /* 0x08401f0011587f89 */ /* 0x000fe800000e0000 */
[----:B------:R-:W-:Y:S04]  /*7510*/  SHFL.DOWN PT, R18, R24, 0x2, 0x1f ;  /* 0x08401f0018127f89 */ /* 0x000fe800000e0000 */
[----:B------:R-:W0:Y:S04]  /*7520*/  SHFL.DOWN PT, R19, R25, 0x2, 0x1f ;  /* 0x08401f0019137f89 */ /* 0x000e2800000e0000 */
[----:B------:R-:W2:Y:S04]  /*7530*/  SHFL.DOWN PT, R89, R89, 0x2, 0x1f ;  /* 0x08401f0059597f89 */ /* 0x000ea800000e0000 */
[----:B------:R-:W-:Y:S04]  /*7540*/  SHFL.DOWN PT, R10, R28, 0x2, 0x1f ;  /* 0x08401f001c0a7f89 */ /* 0x000fe800000e0000 */
[----:B------:R-:W5:Y:S04]  /*7550*/  SHFL.DOWN PT, R11, R29, 0x2, 0x1f ;  /* 0x08401f001d0b7f89 */ /* 0x000f6800000e0000 */
[----:B------:R-:W-:Y:S04]  /*7560*/  SHFL.DOWN PT, R16, R26, 0x2, 0x1f ;  /* 0x08401f001a107f89 */ /* 0x000fe800000e0000 */
[----:B------:R-:W-:Y:S04]  /*7570*/  SHFL.DOWN PT, R12, R12, 0x2, 0x1f ;  /* 0x08401f000c0c7f89 */ /* 0x000fe800000e0000 */
[----:B------:R-:W-:Y:S04]  /*7580*/  SHFL.DOWN PT, R13, R13, 0x2, 0x1f ;  /* 0x08401f000d0d7f89 */ /* 0x000fe800000e0000 */
[----:B------:R-:W-:Y:S04]  /*7590*/  SHFL.DOWN PT, R14, R14, 0x2, 0x1f ;  /* 0x08401f000e0e7f89 */ /* 0x000fe800000e0000 */
[----:B------:R-:W-:Y:S04]  /*75a0*/  SHFL.DOWN PT, R15, R15, 0x2, 0x1f ;  /* 0x08401f000f0f7f89 */ /* 0x000fe800000e0000 */
[----:B------:R-:W0:Y:S04]  /*75b0*/  SHFL.DOWN PT, R17, R27, 0x2, 0x1f ;  /* 0x08401f001b117f89 */ /* 0x000e2800000e0000 */
[----:B---3--:R-:W-:Y:S04]  /*75c0*/  STL.64 [R1+0x78], R70 ;  /* 0x0000784601007387 */ /* 0x008fe80000100a00 */
[----:B----4-:R-:W-:Y:S04]  /*75d0*/  STL.64 [R1+0x38], R6 ;  /* 0x0000380601007387 */ /* 0x010fe80000100a00 */
[----:B------:R-:W-:Y:S04]  /*75e0*/  STL.64 [R1+0x40], R8 ;  /* 0x0000400801007387 */ /* 0x000fe80000100a00 */
[----:B------:R-:W-:Y:S04]  /*75f0*/  SHFL.DOWN PT, R70, R20, 0x2, 0x1f ;  /* 0x08401f0014467f89 */ /* 0x000fe800000e0000 */
[----:B------:R-:W3:Y:S04]  /*7600*/  SHFL.DOWN PT, R71, R21, 0x2, 0x1f ;  /* 0x08401f0015477f89 */ /* 0x000ee800000e0000 */
[----:B------:R-:W-:Y:S04]  /*7610*/  SHFL.DOWN PT, R6, R32, 0x2, 0x1f ;  /* 0x08401f0020067f89 */ /* 0x000fe800000e0000 */
[----:B------:R-:W4:Y:S04]  /*7620*/  SHFL.DOWN PT, R7, R33, 0x2, 0x1f ;  /* 0x08401f0021077f89 */ /* 0x000f2800000e0000 */
[----:B------:R-:W-:Y:S04]  /*7630*/  SHFL.DOWN PT, R8, R30, 0x2, 0x1f ;  /* 0x08401f001e087f89 */ /* 0x000fe800000e0000 */
[----:B------:R-:W0:Y:S04]  /*7640*/  SHFL.DOWN PT, R9, R31, 0x2, 0x1f ;  /* 0x08401f001f097f89 */ /* 0x000e2800000e0000 */
[----:B------:R-:W-:Y:S04]  /*7650*/  STL.64 [R1+0x70], R68 ;  /* 0x0000704401007387 */ /* 0x000fe80000100a00 */
[----:B------:R-:W-:Y:S04]  /*7660*/  SHFL.DOWN PT, R68, R22, 0x2, 0x1f ;  /* 0x08401f0016447f89 */ /* 0x000fe800000e0000 */
[----:B------:R-:W3:Y:S04]  /*7670*/  SHFL.DOWN PT, R69, R23, 0x2, 0x1f ;  /* 0x08401f0017457f89 */ /* 0x000ee800000e0000 */
[----:B-1----:R-:W-:Y:S04]  /*7680*/  STL.64 [R1+0x88], R4 ;  /* 0x0000880401007387 */ /* 0x002fe80000100a00 */
[----:B------:R-:W-:Y:S04]  /*7690*/  SHFL.DOWN PT, R4, R2, 0x2, 0x1f ;  /* 0x08401f0002047f89 */ /* 0x000fe800000e0000 */
[----:B------:R-:W1:Y:S04]  /*76a0*/  SHFL.DOWN PT, R5, R3, 0x2, 0x1f ;  /* 0x08401f0003057f89 */ /* 0x000e6800000e0000 */
[----:B0-----:R-:W-:Y:S04]  /*76b0*/  STL.64 [R1+0xb0], R18 ;  /* 0x0000b01201007387 */ /* 0x001fe80000100a00 */
[----:B--2---:R0:W-:Y:S04]  /*76c0*/  STL.64 [R1+0x118], R88 ;  /* 0x0001185801007387 */ /* 0x0041e80000100a00 */
[----:B-----5:R2:W-:Y:S04]  /*76d0*/  STL.64 [R1+0xa0], R10 ;  /* 0x0000a00a01007387 */ /* 0x0205e80000100a00 */
[----:B------:R5:W-:Y:S04]  /*76e0*/  STL.64 [R1+0xa8], R16 ;  /* 0x0000a81001007387 */ /* 0x000be80000100a00 */
[----:B------:R1:W-:Y:S01]  /*76f0*/  STL.64 [R1+0x108], R12 ;  /* 0x0001080c01007387 */ /* 0x0003e20000100a00 */
[----:B0-----:R-:W-:-:S02]  /*7700*/  PRMT R88, R113, 0x5432, R118 ;  /* 0x0000543271587816 */ /* 0x001fc40000000076 */
[----:B------:R-:W-:Y:S01]  /*7710*/  PRMT R89, R117, 0x5410, R119 ;  /* 0x0000541075597816 */ /* 0x000fe20000000077 */
[----:B------:R0:W-:Y:S01]  /*7720*/  STL.64 [R1+0x110], R14 ;  /* 0x0001100e01007387 */ /* 0x0001e20000100a00 */
[----:B--2---:R-:W-:Y:S02]  /*7730*/  PRMT R10, R104, 0x7610, R106 ;  /* 0x00007610680a7816 */ /* 0x004fe4000000006a */
[----:B------:R-:W-:Y:S01]  /*7740*/  PRMT R11, R105, 0x5432, R107 ;  /* 0x00005432690b7816 */ /* 0x000fe2000000006b */
[----:B------:R-:W-:Y:S01]  /*7750*/  SHFL.DOWN PT, R18, R74, 0x2, 0x1f ;  /* 0x08401f004a127f89 */ /* 0x000fe200000e0000 */
[----:B-----5:R-:W-:-:S03]  /*7760*/  PRMT R17, R118, 0x7632, R120 ;  /* 0x0000763276117816 */ /* 0x020fc60000000078 */
[----:B------:R-:W2:Y:S01]  /*7770*/  SHFL.DOWN PT, R19, R75, 0x2, 0x1f ;  /* 0x08401f004b137f89 */ /* 0x000ea200000e0000 */
[----:B-1----:R-:W-:Y:S02]  /*7780*/  PRMT R12, R102, 0x7632, R104 ;  /* 0x00007632660c7816 */ /* 0x002fe40000000068 */
[----:B------:R-:W-:Y:S01]  /*7790*/  PRMT R13, R103, 0x5410, R105 ;  /* 0x00005410670d7816 */ /* 0x000fe20000000069 */
[----:B---3--:R1:W-:Y:S01]  /*77a0*/  STL.64 [R1+0xc0], R70 ;  /* 0x0000c04601007387 */ /* 0x0083e20000100a00 */
[----:B0-----:R-:W-:Y:S02]  /*77b0*/  PRMT R14, R120, 0x7610, R121 ;  /* 0x00007610780e7816 */ /* 0x001fe40000000079 */
[----:B------:R-:W-:Y:S01]  /*77c0*/  PRMT R15, R102, 0x7610, R103 ;  /* 0x00007610660f7816 */ /* 0x000fe20000000067 */
[----:B----4-:R0:W-:Y:S04]  /*77d0*/  STL.64 [R1+0x90], R6 ;  /* 0x0000900601007387 */ /* 0x0101e80000100a00 */
[----:B------:R3:W-:Y:S04]  /*77e0*/  STL.64 [R1+0x98], R8 ;  /* 0x0000980801007387 */ /* 0x0007e80000100a00 */
[----:B------:R-:W-:Y:S01]  /*77f0*/  SHFL.DOWN PT, R70, R17, 0x2, 0x1f ;  /* 0x08401f0011467f89 */ /* 0x000fe200000e0000 */
[----:B-1----:R-:W-:-:S03]  /*7800*/  PRMT R71, R119, 0x5432, R121 ;  /* 0x0000543277477816 */ /* 0x002fc60000000079 */
[----:B------:R-:W-:Y:S01]  /*7810*/  SHFL.DOWN PT, R88, R88, 0x2, 0x1f ;  /* 0x08401f0058587f89 */ /* 0x000fe200000e0000 */
[C---:B0-----:R-:W-:Y:S02]  /*7820*/  PRMT R6, R100.reuse, 0x7610, R109 ;  /* 0x0000761064067816 */ /* 0x041fe4000000006d */
[----:B------:R-:W-:Y:S01]  /*7830*/  PRMT R7, R100, 0x7632, R122 ;  /* 0x0000763264077816 */ /* 0x000fe2000000007a */
[----:B------:R-:W0:Y:S01]  /*7840*/  SHFL.DOWN PT, R89, R89, 0x2, 0x1f ;  /* 0x08401f0059597f89 */ /* 0x000e2200000e0000 */
[--C-:B---3--:R-:W-:Y:S02]  /*7850*/  PRMT R8, R106, 0x7610, R108.reuse ;  /* 0x000076106a087816 */ /* 0x108fe4000000006c */
[----:B------:R-:W-:Y:S01]  /*7860*/  PRMT R9, R107, 0x5432, R108 ;  /* 0x000054326b097816 */ /* 0x000fe2000000006c */
        /* <DEDUP_REMOVED lines=8> */
[----:B------:R-:W-:Y:S04]  /*78f0*/  STL.64 [R1+0xb8], R68 ;  /* 0x0000b84401007387 */ /* 0x000fe80000100a00 */
[----:B------:R-:W-:Y:S04]  /*7900*/  SHFL.DOWN PT, R6, R6, 0x2, 0x1f ;  /* 0x08401f0006067f89 */ /* 0x000fe800000e0000 */
[----:B------:R-:W-:Y:S04]  /*7910*/  SHFL.DOWN PT, R7, R7, 0x2, 0x1f ;  /* 0x08401f0007077f89 */ /* 0x000fe800000e0000 */
[----:B------:R-:W-:Y:S04]  /*7920*/  SHFL.DOWN PT, R8, R8, 0x2, 0x1f ;  /* 0x08401f0008087f89 */ /* 0x000fe800000e0000 */
[----:B------:R-:W-:Y:S04]  /*7930*/  SHFL.DOWN PT, R9, R9, 0x2, 0x1f ;  /* 0x08401f0009097f89 */ /* 0x000fe800000e0000 */
[----:B------:R-:W-:Y:S04]  /*7940*/  SHFL.DOWN PT, R68, R76, 0x2, 0x1f ;  /* 0x08401f004c447f89 */ /* 0x000fe800000e0000 */
[----:B------:R-:W3:Y:S04]  /*7950*/  SHFL.DOWN PT, R69, R77, 0x2, 0x1f ;  /* 0x08401f004d457f89 */ /* 0x000ee800000e0000 */
[----:B------:R-:W4:Y:S04]  /*7960*/  SHFL.DOWN PT, R71, R71, 0x2, 0x1f ;  /* 0x08401f0047477f89 */ /* 0x000f2800000e0000 */
[----:B------:R5:W-:Y:S04]  /*7970*/  STL.64 [R1+0xc8], R4 ;  /* 0x0000c80401007387 */ /* 0x000be80000100a00 */
[----:B--2---:R-:W-:Y:S04]  /*7980*/  STL.64 [R1+0xd8], R18 ;  /* 0x0000d81201007387 */ /* 0x004fe80000100a00 */
[----:B0-----:R-:W-:Y:S01]  /*7990*/  STL.64 [R1+0x150], R88 ;  /* 0x0001505801007387 */ /* 0x001fe20000100a00 */
[----:B-----5:R-:W-:-:S03]  /*79a0*/  PRMT R4, R90, 0x7610, R0 ;  /* 0x000076105a047816 */ /* 0x020fc60000000000 */
[----:B-1----:R-:W-:Y:S01]  /*79b0*/  STL.64 [R1+0xd0], R16 ;  /* 0x0000d01001007387 */ /* 0x002fe20000100a00 */
[----:B------:R-:W-:-:S03]  /*79c0*/  PRMT R5, R91, 0x7610, R90 ;  /* 0x000076105b057816 */ /* 0x000fc6000000005a */
[----:B------:R0:W-:Y:S04]  /*79d0*/  SHFL.DOWN PT, R19, R4, 0x2, 0x1f ;  /* 0x08401f0004137f89 */ /* 0x0001e800000e0000 */
[----:B------:R1:W-:Y:S01]  /*79e0*/  STL.64 [R1+0x130], R10 ;  /* 0x0001300a01007387 */ /* 0x0003e20000100a00 */
[----:B0-----:R-:W-:-:S03]  /*79f0*/  PRMT R4, R93, 0x7610, R92 ;  /* 0x000076105d047816 */ /* 0x001fc6000000005c */
[----:B------:R0:W-:Y:S01]  /*7a00*/  STL.64 [R1+0x138], R12 ;  /* 0x0001380c01007387 */ /* 0x0001e20000100a00 */
[----:B------:R-:W-:Y:S02]  /*7a10*/  PRMT R16, R0, 0x7610, R114 ;  /* 0x0000761000107816 */ /* 0x000fe40000000072 */
[----:B------:R-:W-:Y:S01]  /*7a20*/  PRMT R17, R93, 0x5432, R115 ;  /* 0x000054325d117816 */ /* 0x000fe20000000073 */
[----:B------:R2:W-:Y:S01]  /*7a30*/  STL.64 [R1+0x140], R14 ;  /* 0x0001400e01007387 */ /* 0x0005e20000100a00 */
[----:B-1----:R-:W-:-:S03]  /*7a40*/  PRMT R10, R111, 0x5410, R113 ;  /* 0x000054106f0a7816 */ /* 0x002fc60000000071 */
[----:B------:R1:W-:Y:S01]  /*7a50*/  SHFL.DOWN PT, R88, R4, 0x2, 0x1f ;  /* 0x08401f0004587f89 */ /* 0x0003e200000e0000 */
[----:B------:R-:W-:Y:S02]  /*7a60*/  PRMT R11, R112, 0x7610, R117 ;  /* 0x00007610700b7816 */ /* 0x000fe40000000075 */
[C---:B0-----:R-:W-:Y:S01]  /*7a70*/  PRMT R12, R110.reuse, 0x7610, R111 ;  /* 0x000076106e0c7816 */ /* 0x041fe2000000006f */
[----:B---3--:R-:W-:Y:S01]  /*7a80*/  STL.64 [R1+0xe0], R68 ;  /* 0x0000e04401007387 */ /* 0x008fe20000100a00 */
[----:B------:R-:W-:Y:S02]  /*7a90*/  PRMT R13, R110, 0x7632, R112 ;  /* 0x000076326e0d7816 */ /* 0x000fe40000000070 */
[--C-:B--2---:R-:W-:Y:S01]  /*7aa0*/  PRMT R14, R114, 0x7610, R116.reuse ;  /* 0x00007610720e7816 */ /* 0x104fe20000000074 */
[----:B------:R-:W-:Y:S01]  /*7ab0*/  STL.64 [R1+0x120], R6 ;  /* 0x0001200601007387 */ /* 0x000fe20000100a00 */
[----:B------:R-:W-:Y:S02]  /*7ac0*/  PRMT R15, R115, 0x5432, R116 ;  /* 0x00005432730f7816 */ /* 0x000fe40000000074 */
[----:B-1----:R-:W-:Y:S01]  /*7ad0*/  PRMT R4, R92, 0x7610, R91 ;  /* 0x000076105c047816 */ /* 0x002fe2000000005b */
[----:B------:R-:W-:Y:S04]  /*7ae0*/  STL.64 [R1+0x128], R8 ;  /* 0x0001280801007387 */ /* 0x000fe80000100a00 */
[----:B----4-:R-:W-:Y:S04]  /*7af0*/  STL.64 [R1+0x148], R70 ;  /* 0x0001484601007387 */ /* 0x010fe80000100a00 */
[----:B------:R-:W-:Y:S04]  /*7b00*/  SHFL.DOWN PT, R18, R5, 0x2, 0x1f ;  /* 0x08401f0005127f89 */ /* 0x000fe800000e0000 */
[----:B------:R-:W-:Y:S04]  /*7b10*/  SHFL.DOWN PT, R89, R4, 0x2, 0x1f ;  /* 0x08401f0004597f89 */ /* 0x000fe800000e0000 */
        /* <DEDUP_REMOVED lines=26> */
[----:B------:R0:W-:Y:S04]  /*7cc0*/  STL.64 [R1+0x178], R18 ;  /* 0x0001781201007387 */ /* 0x0001e80000100a00 */
[----:B------:R0:W-:Y:S04]  /*7cd0*/  STL.64 [R1+0x180], R88 ;  /* 0x0001805801007387 */ /* 0x0001e80000100a00 */
[----:B----4-:R0:W-:Y:S01]  /*7ce0*/  STL.64 [R1], R4 ;  /* 0x0000000401007387 */ /* 0x0101e20000100a00 */
[----:B------:R-:W-:Y:S05]  /*7cf0*/  @P0 BRA `(.L_x_2438) ;  /* 0x000040f000000947 */ /* 0x000fea0003800000 */
[----:B------:R-:W-:-:S04]  /*7d00*/  FSETP.GT.FTZ.AND P0, PT, R87, R4, PT ;  /* 0x000000045700720b */ /* 0x000fc80003f14000 */
[----:B0-----:R-:W-:Y:S02]  /*7d10*/  FSEL R6, R87, R4, P0 ;  /* 0x0000000457067208 */ /* 0x001fe40000000000 */
        /* <DEDUP_REMOVED lines=10> */
.L_x_2629:
        /* <DEDUP_REMOVED lines=20> */
.L_x_2440:
[----:B------:R-:W-:Y:S01]  /*7f00*/  IMAD.MOV.U32 R5, RZ, RZ, R85 ;  /* 0x000000ffff057224 */ /* 0x000fe200078e0055 */
[----:B------:R-:W-:Y:S01]  /*7f10*/  PRMT R11, R11, 0x7610, R91 ;  /* 0x000076100b0b7816 */ /* 0x000fe2000000005b */
[----:B------:R-:W-:Y:S01]  /*7f20*/  IMAD.MOV.U32 R85, RZ, RZ, R84 ;  /* 0x000000ffff557224 */ /* 0x000fe200078e0054 */
[----:B------:R-:W-:Y:S02]  /*7f30*/  PRMT R91, R91, 0x5410, R92 ;  /* 0x000054105b5b7816 */ /* 0x000fe4000000005c */
.L_x_2441:
[----:B------:R-:W-:Y:S05]  /*7f40*/  BSYNC B1 ;  /* 0x0000000000017941 */ /* 0x000fea0003800000 */
.L_x_2439:
        /* <DEDUP_REMOVED lines=11> */
.L_x_2443:
[----:B------:R-:W-:Y:S01]  /*8000*/  IMAD.MOV.U32 R10, RZ, RZ, R5 ;  /* 0x000000ffff0a7224 */ /* 0x000fe200078e0005 */
[----:B------:R-:W-:Y:S01]  /*8010*/  PRMT R11, R11, 0x7632, R11 ;  /* 0x000076320b0b7816 */ /* 0x000fe2000000000b */
[----:B------:R-:W-:Y:S01]  /*8020*/  IMAD.MOV.U32 R84, RZ, RZ, R83 ;  /* 0x000000ffff547224 */ /* 0x000fe200078e0053 */
[----:B------:R-:W-:Y:S02]  /*8030*/  PRMT R92, R92, 0x7632, R92 ;  /* 0x000076325c5c7816 */ /* 0x000fe4000000005c */
.L_x_2444:
[----:B------:R-:W-:Y:S05]  /*8040*/  BSYNC B1 ;  /* 0x0000000000017941 */ /* 0x000fea0003800000 */
.L_x_2442:
        /* <DEDUP_REMOVED lines=11> */
.L_x_2446:
[----:B------:R-:W-:Y:S01]  /*8100*/  IMAD.MOV.U32 R5, RZ, RZ, R10 ;  /* 0x000000ffff057224 */ /* 0x000fe200078e000a */
[----:B------:R-:W-:Y:S01]  /*8110*/  PRMT R11, R11, 0x5410, R11 ;  /* 0x000054100b0b7816 */ /* 0x000fe2000000000b */
[----:B------:R-:W-:Y:S01]  /*8120*/  IMAD.MOV.U32 R83, RZ, RZ, R82 ;  /* 0x000000ffff537224 */ /* 0x000fe200078e0052 */
[----:B------:R-:W-:Y:S02]  /*8130*/  PRMT R92, R92, 0x5410, R93 ;  /* 0x000054105c5c7816 */ /* 0x000fe4000000005d */
.L_x_2447:
[----:B------:R-:W-:Y:S05]  /*8140*/  BSYNC B1 ;  /* 0x0000000000017941 */ /* 0x000fea0003800000 */
.L_x_2445:
        /* <DEDUP_REMOVED lines=11> */
.L_x_2449:
[----:B------:R-:W-:Y:S01]  /*8200*/  IMAD.MOV.U32 R10, RZ, RZ, R5 ;  /* 0x000000ffff0a7224 */ /* 0x000fe200078e0005 */
[----:B------:R-:W-:Y:S01]  /*8210*/  PRMT R12, R12, 0x7610, R11 ;  /* 0x000076100c0c7816 */ /* 0x000fe2000000000b */
[----:B------:R-:W-:Y:S01]  /*8220*/  IMAD.MOV.U32 R82, RZ, RZ, R81 ;  /* 0x000000ffff527224 */ /* 0x000fe200078e0051 */
[----:B------:R-:W-:Y:S02]  /*8230*/  PRMT R93, R0, 0x7632, R93 ;  /* 0x00007632005d7816 */ /* 0x000fe4000000005d */
.L_x_2450:
[----:B------:R-:W-:Y:S05]  /*8240*/  BSYNC B1 ;  /* 0x0000000000017941 */ /* 0x000fea0003800000 */
.L_x_2448:
        /* <DEDUP_REMOVED lines=11> */
.L_x_2452:
[----:B------:R-:W-:Y:S01]  /*8300*/  IMAD.MOV.U32 R5, RZ, RZ, R10 ;  /* 0x000000ffff057224 */ /* 0x000fe200078e000a */
[----:B------:R-:W-:Y:S01]  /*8310*/  PRMT R11, R11, 0x7610, R12 ;  /* 0x000076100b0b7816 */ /* 0x000fe2000000000c */
[----:B------:R-:W-:Y:S01]  /*8320*/  IMAD.MOV.U32 R81, RZ, RZ, R80 ;  /* 0x000000ffff517224 */ /* 0x000fe200078e0050 */
[----:B------:R-:W-:Y:S02]  /*8330*/  PRMT R0, R0, 0x5410, R90 ;  /* 0x0000541000007816 */ /* 0x000fe4000000005a */
.L_x_2453:
[----:B------:R-:W-:Y:S05]  /*8340*/  BSYNC B1 ;  /* 0x0000000000017941 */ /* 0x000fea0003800000 */
.L_x_2451:
        /* <DEDUP_REMOVED lines=11> */
.L_x_2455:
[----:B------:R-:W-:Y:S01]  /*8400*/  IMAD.MOV.U32 R10, RZ, RZ, R5 ;  /* 0x000000ffff0a7224 */ /* 0x000fe200078e0005 */
[----:B------:R-:W-:Y:S01]  /*8410*/  PRMT R11, R11, 0x7632, R11 ;  /* 0x000076320b0b7816 */ /* 0x000fe2000000000b */
[----:B------:R-:W-:Y:S01]  /*8420*/  IMAD.MOV.U32 R80, RZ, RZ, R79 ;  /* 0x000000ffff507224 */ /* 0x000fe200078e004f */
[----:B------:R-:W-:Y:S02]  /*8430*/  PRMT R90, R90, 0x7632, R90 ;  /* 0x000076325a5a7816 */ /* 0x000fe4000000005a */
.L_x_2456:
[----:B------:R-:W-:Y:S05]  /*8440*/  BSYNC B1 ;  /* 0x0000000000017941 */ /* 0x000fea0003800000 */
.L_x_2454:
        /* <DEDUP_REMOVED lines=11> */
.L_x_2458:
[----:B------:R-:W-:Y:S01]  /*8500*/  IMAD.MOV.U32 R5, RZ, RZ, R10 ;  /* 0x000000ffff057224 */ /* 0x000fe200078e000a */
[----:B------:R-:W-:Y:S01]  /*8510*/  PRMT R12, R11, 0x7610, R12 ;  /* 0x000076100b0c7816 */ /* 0x000fe2000000000c */
[----:B------:R-:W-:Y:S01]  /*8520*/  IMAD.MOV.U32 R79, RZ, RZ, R78 ;  /* 0x000000ffff4f7224 */ /* 0x000fe200078e004e */
[----:B------:R-:W-:Y:S02]  /*8530*/  PRMT R90, R90, 0x5410, R91 ;  /* 0x000054105a5a7816 */ /* 0x000fe4000000005b */
.L_x_2459:
[----:B------:R-:W-:Y:S05]  /*8540*/  BSYNC B1 ;  /* 0x0000000000017941 */ /* 0x000fea0003800000 */
.L_x_2457:
        /* <DEDUP_REMOVED lines=11> */
.L_x_2461:
[----:B------:R-:W-:Y:S01]  /*8600*/  IMAD.MOV.U32 R10, RZ, RZ, R5 ;  /* 0x000000ffff0a7224 */ /* 0x000fe200078e0005 */
[----:B------:R-:W-:Y:S01]  /*8610*/  PRMT R11, R12, 0x7610, R11 ;  /* 0x000076100c0b7816 */ /* 0x000fe2000000000b */
[----:B------:R-:W-:Y:S01]  /*8620*/  IMAD.MOV.U32 R78, RZ, RZ, R77 ;  /* 0x000000ffff4e7224 */ /* 0x000fe200078e004d */
[----:B------:R-:W-:Y:S02]  /*8630*/  PRMT R91, R115, 0x7610, R91 ;  /* 0x00007610735b7816 */ /* 0x000fe4000000005b */
.L_x_2462:
[----:B------:R-:W-:Y:S05]  /*8640*/  BSYNC B1 ;  /* 0x0000000000017941 */ /* 0x000fea0003800000 */
.L_x_2460:
        /* <DEDUP_REMOVED lines=11> */
.L_x_2464:
[----:B------:R-:W-:Y:S01]  /*8700*/  IMAD.MOV.U32 R5, RZ, RZ, R10 ;  /* 0x000000ffff057224 */ /* 0x000fe200078e000a */
[----:B------:R-:W-:Y:S01]  /*8710*/  PRMT R11, R11, 0x5410, R11 ;  /* 0x000054100b0b7816 */ /* 0x000fe2000000000b */
[----:B------:R-:W-:Y:S01]  /*8720*/  IMAD.MOV.U32 R77, RZ, RZ, R76 ;  /* 0x000000ffff4d7224 */ /* 0x000fe200078e004c */
[----:B------:R-:W-:Y:S02]  /*8730*/  PRMT R115, R93, 0x7632, R115 ;  /* 0x000076325d737816 */ /* 0x000fe40000000073 */
.L_x_2465:
[----:B------:R-:W-:Y:S05]  /*8740*/  BSYNC B1 ;  /* 0x0000000000017941 */ /* 0x000fea0003800000 */
.L_x_2463:
        /* <DEDUP_REMOVED lines=11> */
.L_x_2467:
[----:B------:R-:W-:Y:S01]  /*8800*/  IMAD.MOV.U32 R10, RZ, RZ, R5 ;  /* 0x000000ffff0a7224 */ /* 0x000fe200078e0005 */
[----:B------:R-:W-:Y:S01]  /*8810*/  PRMT R12, R12, 0x7610, R11 ;  /* 0x000076100c0c7816 */ /* 0x000fe2000000000b */
[----:B------:R-:W-:Y:S01]  /*8820*/  IMAD.MOV.U32 R76, RZ, RZ, R75 ;  /* 0x000000ffff4c7224 */ /* 0x000fe200078e004b */
[----:B------:R-:W-:Y:S02]  /*8830*/  PRMT R93, R93, 0x7610, R114 ;  /* 0x000076105d5d7816 */ /* 0x000fe40000000072 */
.L_x_2468:
[----:B------:R-:W-:Y:S05]  /*8840*/  BSYNC B1 ;  /* 0x0000000000017941 */ /* 0x000fea0003800000 */
.L_x_2466:
        /* <DEDUP_REMOVED lines=11> */
.L_x_2470:
[----:B------:R-:W-:Y:S01]  /*8900*/  IMAD.MOV.U32 R5, RZ, RZ, R10 ;  /* 0x000000ffff057224 */ /* 0x000fe200078e000a */
[----:B------:R-:W-:Y:S01]  /*8910*/  PRMT R11, R11, 0x7610, R12 ;  /* 0x000076100b0b7816 */ /* 0x000fe2000000000c */
[----:B------:R-:W-:Y:S01]  /*8920*/  IMAD.MOV.U32 R75, RZ, RZ, R74 ;  /* 0x000000ffff4b7224 */ /* 0x000fe200078e004a */
[----:B------:R-:W-:Y:S02]  /*8930*/  PRMT R114, R114, 0x5410, R0 ;  /* 0x0000541072727816 */ /* 0x000fe40000000000 */
.L_x_2471:
[----:B------:R-:W-:Y:S05]  /*8940*/  BSYNC B1 ;  /* 0x0000000000017941 */ /* 0x000fea0003800000 */
.L_x_2469:
        /* <DEDUP_REMOVED lines=11> */
.L_x_2473:
[----:B------:R-:W-:Y:S01]  /*8a00*/  IMAD.MOV.U32 R10, RZ, RZ, R5 ;  /* 0x000000ffff0a7224 */ /* 0x000fe200078e0005 */
[----:B------:R-:W-:Y:S01]  /*8a10*/  PRMT R11, R11, 0x7632, R11 ;  /* 0x000076320b0b7816 */ /* 0x000fe2000000000b */
[----:B------:R-:W-:Y:S01]  /*8a20*/  IMAD.MOV.U32 R74, RZ, RZ, R73 ;  /* 0x000000ffff4a7224 */ /* 0x000fe200078e0049 */
[----:B------:R-:W-:Y:S02]  /*8a30*/  PRMT R0, R116, 0x7610, R0 ;  /* 0x0000761074007816 */ /* 0x000fe40000000000 */
.L_x_2474:
[----:B------:R-:W-:Y:S05]  /*8a40*/  BSYNC B1 ;  /* 0x0000000000017941 */ /* 0x000fea0003800000 */
.L_x_2472:
        /* <DEDUP_REMOVED lines=11> */
.L_x_2476:
[----:B------:R-:W-:Y:S01]  /*8b00*/  IMAD.MOV.U32 R5, RZ, RZ, R10 ;  /* 0x000000ffff057224 */ /* 0x000fe200078e000a */
[----:B------:R-:W-:Y:S01]  /*8b10*/  PRMT R11, R11, 0x5410, R11 ;  /* 0x000054100b0b7816 */ /* 0x000fe2000000000b */
[----:B------:R-:W-:Y:S01]  /*8b20*/  IMAD.MOV.U32 R73, RZ, RZ, R72 ;  /* 0x000000ffff497224 */ /* 0x000fe200078e0048 */
[----:B------:R-:W-:Y:S02]  /*8b30*/  PRMT R116, R115, 0x7632, R116 ;  /* 0x0000763273747816 */ /* 0x000fe40000000074 */
.L_x_2477:
[----:B------:R-:W-:Y:S05]  /*8b40*/  BSYNC B1 ;  /* 0x0000000000017941 */ /* 0x000fea0003800000 */
.L_x_2475:
        /* <DEDUP_REMOVED lines=11> */
.L_x_2479:
[----:B------:R-:W-:Y:S01]  /*8c00*/  IMAD.MOV.U32 R10, RZ, RZ, R5 ;  /* 0x000000ffff0a7224 */ /* 0x000fe200078e0005 */
[----:B------:R-:W-:Y:S01]  /*8c10*/  PRMT R12, R12, 0x7610, R11 ;  /* 0x000076100c0c7816 */ /* 0x000fe2000000000b */
[----:B------:R-:W-:Y:S01]  /*8c20*/  IMAD.MOV.U32 R72, RZ, RZ, R3 ;  /* 0x000000ffff487224 */ /* 0x000fe200078e0003 */
[----:B------:R-:W-:Y:S02]  /*8c30*/  PRMT R115, R115, 0x7610, R116 ;  /* 0x0000761073737816 */ /* 0x000fe40000000074 */
.L_x_2480:
[----:B------:R-:W-:Y:S05]  /*8c40*/  BSYNC B1 ;  /* 0x0000000000017941 */ /* 0x000fea0003800000 */
.L_x_2478:
        /* <DEDUP_REMOVED lines=11> */
.L_x_2482:
[----:B------:R-:W-:Y:S01]  /*8d00*/  IMAD.MOV.U32 R5, RZ, RZ, R10 ;  /* 0x000000ffff057224 */ /* 0x000fe200078e000a */
[----:B------:R-:W-:Y:S01]  /*8d10*/  PRMT R11, R11, 0x7610, R12 ;  /* 0x000076100b0b7816 */ /* 0x000fe2000000000c */
[----:B------:R-:W-:Y:S01]  /*8d20*/  IMAD.MOV.U32 R3, RZ, RZ, R2 ;  /* 0x000000ffff037224 */ /* 0x000fe200078e0002 */
[----:B------:R-:W-:Y:S02]  /*8d30*/  PRMT R116, R116, 0x5410, R114 ;  /* 0x0000541074747816 */ /* 0x000fe40000000072 */
.L_x_2483:
[----:B------:R-:W-:Y:S05]  /*8d40*/  BSYNC B1 ;  /* 0x0000000000017941 */ /* 0x000fea0003800000 */
.L_x_2481:
        /* <DEDUP_REMOVED lines=11> */
.L_x_2485:
[----:B------:R-:W-:Y:S01]  /*8e00*/  IMAD.MOV.U32 R10, RZ, RZ, R5 ;  /* 0x000000ffff0a7224 */ /* 0x000fe200078e0005 */
[----:B------:R-:W-:Y:S01]  /*8e10*/  PRMT R12, R12, 0x7610, R11 ;  /* 0x000076100c0c7816 */ /* 0x000fe2000000000b */
[----:B------:R-:W-:Y:S01]  /*8e20*/  IMAD.MOV.U32 R2, RZ, RZ, R21 ;  /* 0x000000ffff027224 */ /* 0x000fe200078e0015 */
[----:B------:R-:W-:Y:S02]  /*8e30*/  PRMT R114, R112, 0x7632, R114 ;  /* 0x0000763270727816 */ /* 0x000fe40000000072 */
.L_x_2486:
[----:B------:R-:W-:Y:S05]  /*8e40*/  BSYNC B1 ;  /* 0x0000000000017941 */ /* 0x000fea0003800000 */
.L_x_2484:
        /* <DEDUP_REMOVED lines=11> */
.L_x_2488:
[----:B------:R-:W-:Y:S01]  /*8f00*/  IMAD.MOV.U32 R5, RZ, RZ, R10 ;  /* 0x000000ffff057224 */ /* 0x000fe200078e000a */
[----:B------:R-:W-:Y:S01]  /*8f10*/  PRMT R11, R12, 0x7632, R11 ;  /* 0x000076320c0b7816 */ /* 0x000fe2000000000b */
[----:B------:R-:W-:Y:S01]  /*8f20*/  IMAD.MOV.U32 R21, RZ, RZ, R20 ;  /* 0x000000ffff157224 */ /* 0x000fe200078e0014 */
[----:B------:R-:W-:Y:S02]  /*8f30*/  PRMT R112, R112, 0x7610, R110 ;  /* 0x0000761070707816 */ /* 0x000fe4000000006e */
.L_x_2489:
[----:B------:R-:W-:Y:S05]  /*8f40*/  BSYNC B1 ;  /* 0x0000000000017941 */ /* 0x000fea0003800000 */
.L_x_2487:
        /* <DEDUP_REMOVED lines=11> */
.L_x_2491:
[----:B------:R-:W-:Y:S01]  /*9000*/  IMAD.MOV.U32 R10, RZ, RZ, R5 ;  /* 0x000000ffff0a7224 */ /* 0x000fe200078e0005 */
[----:B------:R-:W-:Y:S01]  /*9010*/  PRMT R11, R11, 0x5410, R11 ;  /* 0x000054100b0b7816 */ /* 0x000fe2000000000b */
[----:B------:R-:W-:Y:S01]  /*9020*/  IMAD.MOV.U32 R20, RZ, RZ, R23 ;  /* 0x000000ffff147224 */ /* 0x000fe200078e0017 */
[----:B------:R-:W-:Y:S02]  /*9030*/  PRMT R110, R110, 0x7610, R111 ;  /* 0x000076106e6e7816 */ /* 0x000fe4000000006f */
.L_x_2492:
[----:B------:R-:W-:Y:S05]  /*9040*/  BSYNC B1 ;  /* 0x0000000000017941 */ /* 0x000fea0003800000 */
.L_x_2490:
        /* <DEDUP_REMOVED lines=11> */
.L_x_2494:
[----:B------:R-:W-:Y:S01]  /*9100*/  IMAD.MOV.U32 R5, RZ, RZ, R10 ;  /* 0x000000ffff057224 */ /* 0x000fe200078e000a */
[----:B------:R-:W-:Y:S01]  /*9110*/  PRMT R11, R11, 0x7632, R11 ;  /* 0x000076320b0b7816 */ /* 0x000fe2000000000b */
[----:B------:R-:W-:Y:S01]  /*9120*/  IMAD.MOV.U32 R23, RZ, RZ, R22 ;  /* 0x000000ffff177224 */ /* 0x000fe200078e0016 */
[----:B------:R-:W-:Y:S02]  /*9130*/  PRMT R111, R111, 0x5410, R110 ;  /* 0x000054106f6f7816 */ /* 0x000fe4000000006e */
.L_x_2495:
[----:B------:R-:W-:Y:S05]  /*9140*/  BSYNC B1 ;  /* 0x0000000000017941 */ /* 0x000fea0003800000 */
.L_x_2493:
        /* <DEDUP_REMOVED lines=11> */
.L_x_2497:
[----:B------:R-:W-:Y:S01]  /*9200*/  IMAD.MOV.U32 R10, RZ, RZ, R5 ;  /* 0x000000ffff0a7224 */ /* 0x000fe200078e0005 */
[----:B------:R-:W-:Y:S01]  /*9210*/  PRMT R11, R11, 0x5410, R11 ;  /* 0x000054100b0b7816 */ /* 0x000fe2000000000b */
[----:B------:R-:W-:Y:S01]  /*9220*/  IMAD.MOV.U32 R22, RZ, RZ, R25 ;  /* 0x000000ffff167224 */ /* 0x000fe200078e0019 */
[----:B------:R-:W-:Y:S02]  /*9230*/  PRMT R110, R117, 0x7632, R110 ;  /* 0x00007632756e7816 */ /* 0x000fe4000000006e */
.L_x_2498:
[----:B------:R-:W-:Y:S05]  /*9240*/  BSYNC B1 ;  /* 0x0000000000017941 */ /* 0x000fea0003800000 */
.L_x_2496:
        /* <DEDUP_REMOVED lines=11> */
.L_x_2500:
[----:B------:R-:W-:Y:S01]  /*9300*/  IMAD.MOV.U32 R5, RZ, RZ, R10 ;  /* 0x000000ffff057224 */ /* 0x000fe200078e000a */
[----:B------:R-:W-:Y:S01]  /*9310*/  PRMT R11, R11, 0x7632, R11 ;  /* 0x000076320b0b7816 */ /* 0x000fe2000000000b */
[----:B------:R-:W-:Y:S01]  /*9320*/  IMAD.MOV.U32 R25, RZ, RZ, R24 ;  /* 0x000000ffff197224 */ /* 0x000fe200078e0018 */
[----:B------:R-:W-:Y:S02]  /*9330*/  PRMT R117, R117, 0x5410, R112 ;  /* 0x0000541075757816 */ /* 0x000fe40000000070 */
.L_x_2501:
[----:B------:R-:W-:Y:S05]  /*9340*/  BSYNC B1 ;  /* 0x0000000000017941 */ /* 0x000fea0003800000 */
.L_x_2499:
        /* <DEDUP_REMOVED lines=11> */
.L_x_2503:
[----:B------:R-:W-:Y:S01]  /*9400*/  IMAD.MOV.U32 R10, RZ, RZ, R5 ;  /* 0x000000ffff0a7224 */ /* 0x000fe200078e0005 */
[----:B------:R-:W-:Y:S01]  /*9410*/  PRMT R12, R11, 0x7610, R12 ;  /* 0x000076100b0c7816 */ /* 0x000fe2000000000c */
[----:B------:R-:W-:Y:S01]  /*9420*/  IMAD.MOV.U32 R24, RZ, RZ, R27 ;  /* 0x000000ffff187224 */ /* 0x000fe200078e001b */
[----:B------:R-:W-:Y:S02]  /*9430*/  PRMT R112, R113, 0x7610, R112 ;  /* 0x0000761071707816 */ /* 0x000fe40000000070 */
.L_x_2504:
[----:B------:R-:W-:Y:S05]  /*9440*/  BSYNC B1 ;  /* 0x0000000000017941 */ /* 0x000fea0003800000 */
.L_x_2502:
        /* <DEDUP_REMOVED lines=11> */
.L_x_2506:
[----:B------:R-:W-:Y:S01]  /*9500*/  IMAD.MOV.U32 R5, RZ, RZ, R10 ;  /* 0x000000ffff057224 */ /* 0x000fe200078e000a */
[----:B------:R-:W-:Y:S01]  /*9510*/  PRMT R11, R12, 0x7610, R11 ;  /* 0x000076100c0b7816 */ /* 0x000fe2000000000b */
[----:B------:R-:W-:Y:S01]  /*9520*/  IMAD.MOV.U32 R27, RZ, RZ, R26 ;  /* 0x000000ffff1b7224 */ /* 0x000fe200078e001a */
[----:B------:R-:W-:Y:S02]  /*9530*/  PRMT R113, R111, 0x7610, R113 ;  /* 0x000076106f717816 */ /* 0x000fe40000000071 */
.L_x_2507:
[----:B------:R-:W-:Y:S05]  /*9540*/  BSYNC B1 ;  /* 0x0000000000017941 */ /* 0x000fea0003800000 */
.L_x_2505:
        /* <DEDUP_REMOVED lines=11> */
.L_x_2509:
[----:B------:R-:W-:Y:S01]  /*9600*/  IMAD.MOV.U32 R10, RZ, RZ, R5 ;  /* 0x000000ffff0a7224 */ /* 0x000fe200078e0005 */
[----:B------:R-:W-:Y:S01]  /*9610*/  PRMT R12, R11, 0x7610, R12 ;  /* 0x000076100b0c7816 */ /* 0x000fe2000000000c */
[----:B------:R-:W-:Y:S01]  /*9620*/  IMAD.MOV.U32 R26, RZ, RZ, R29 ;  /* 0x000000ffff1a7224 */ /* 0x000fe200078e001d */
[----:B------:R-:W-:Y:S02]  /*9630*/  PRMT R111, R119, 0x7610, R111 ;  /* 0x00007610776f7816 */ /* 0x000fe4000000006f */
.L_x_2510:
[----:B------:R-:W-:Y:S05]  /*9640*/  BSYNC B1 ;  /* 0x0000000000017941 */ /* 0x000fea0003800000 */
.L_x_2508:
        /* <DEDUP_REMOVED lines=11> */
.L_x_2512:
[----:B------:R-:W-:Y:S01]  /*9700*/  IMAD.MOV.U32 R5, RZ, RZ, R10 ;  /* 0x000000ffff057224 */ /* 0x000fe200078e000a */
[----:B------:R-:W-:Y:S01]  /*9710*/  PRMT R11, R11, 0x5410, R12 ;  /* 0x000054100b0b7816 */ /* 0x000fe2000000000c */
[----:B------:R-:W-:Y:S01]  /*9720*/  IMAD.MOV.U32 R29, RZ, RZ, R28 ;  /* 0x000000ffff1d7224 */ /* 0x000fe200078e001c */
[----:B------:R-:W-:Y:S02]  /*9730*/  PRMT R119, R117, 0x7610, R119 ;  /* 0x0000761075777816 */ /* 0x000fe40000000077 */
.L_x_2513:
[----:B------:R-:W-:Y:S05]  /*9740*/  BSYNC B1 ;  /* 0x0000000000017941 */ /* 0x000fea0003800000 */
.L_x_2511:
        /* <DEDUP_REMOVED lines=11> */
.L_x_2515:
[----:B------:R-:W-:Y:S01]  /*9800*/  IMAD.MOV.U32 R10, RZ, RZ, R5 ;  /* 0x000000ffff0a7224 */ /* 0x000fe200078e0005 */
[----:B------:R-:W-:Y:S01]  /*9810*/  PRMT R11, R11, 0x7632, R11 ;  /* 0x000076320b0b7816 */ /* 0x000fe2000000000b */
[----:B------:R-:W-:Y:S01]  /*9820*/  IMAD.MOV.U32 R28, RZ, RZ, R31 ;  /* 0x000000ffff1c7224 */ /* 0x000fe200078e001f */
[----:B------:R-:W-:Y:S02]  /*9830*/  PRMT R117, R118, 0x7610, R117 ;  /* 0x0000761076757816 */ /* 0x000fe40000000075 */
.L_x_2516:
[----:B------:R-:W-:Y:S05]  /*9840*/  BSYNC B1 ;  /* 0x0000000000017941 */ /* 0x000fea0003800000 */
.L_x_2514:
        /* <DEDUP_REMOVED lines=11> */
.L_x_2518:
[----:B------:R-:W-:Y:S01]  /*9900*/  IMAD.MOV.U32 R5, RZ, RZ, R10 ;  /* 0x000000ffff057224 */ /* 0x000fe200078e000a */
[----:B------:R-:W-:Y:S01]  /*9910*/  PRMT R12, R11, 0x7610, R12 ;  /* 0x000076100b0c7816 */ /* 0x000fe2000000000c */
[----:B------:R-:W-:Y:S01]  /*9920*/  IMAD.MOV.U32 R31, RZ, RZ, R30 ;  /* 0x000000ffff1f7224 */ /* 0x000fe200078e001e */
[----:B------:R-:W-:Y:S02]  /*9930*/  PRMT R118, R113, 0x7632, R118 ;  /* 0x0000763271767816 */ /* 0x000fe40000000076 */
.L_x_2519:
[----:B------:R-:W-:Y:S05]  /*9940*/  BSYNC B1 ;  /* 0x0000000000017941 */ /* 0x000fea0003800000 */
.L_x_2517:
        /* <DEDUP_REMOVED lines=11> */
.L_x_2521:
[----:B------:R-:W-:Y:S01]  /*9a00*/  IMAD.MOV.U32 R10, RZ, RZ, R5 ;  /* 0x000000ffff0a7224 */ /* 0x000fe200078e0005 */
[----:B------:R-:W-:Y:S01]  /*9a10*/  PRMT R11, R12, 0x7610, R11 ;  /* 0x000076100c0b7816 */ /* 0x000fe2000000000b */
[----:B------:R-:W-:Y:S01]  /*9a20*/  IMAD.MOV.U32 R30, RZ, RZ, R33 ;  /* 0x000000ffff1e7224 */ /* 0x000fe200078e0021 */
[----:B------:R-:W-:Y:S02]  /*9a30*/  PRMT R113, R113, 0x5410, R121 ;  /* 0x0000541071717816 */ /* 0x000fe40000000079 */
.L_x_2522:
[----:B------:R-:W-:Y:S05]  /*9a40*/  BSYNC B1 ;  /* 0x0000000000017941 */ /* 0x000fea0003800000 */
.L_x_2520:
        /* <DEDUP_REMOVED lines=11> */
.L_x_2524:
[----:B------:R-:W-:Y:S01]  /*9b00*/  IMAD.MOV.U32 R5, RZ, RZ, R10 ;  /* 0x000000ffff057224 */ /* 0x000fe200078e000a */
[----:B------:R-:W-:Y:S01]  /*9b10*/  PRMT R11, R11, 0x5410, R11 ;  /* 0x000054100b0b7816 */ /* 0x000fe2000000000b */
[----:B------:R-:W-:Y:S01]  /*9b20*/  IMAD.MOV.U32 R33, RZ, RZ, R32 ;  /* 0x000000ffff217224 */ /* 0x000fe200078e0020 */
[----:B------:R-:W-:Y:S02]  /*9b30*/  PRMT R121, R119, 0x7632, R121 ;  /* 0x0000763277797816 */ /* 0x000fe40000000079 */
.L_x_2525:
[----:B------:R-:W-:Y:S05]  /*9b40*/  BSYNC B1 ;  /* 0x0000000000017941 */ /* 0x000fea0003800000 */
.L_x_2523:
        /* <DEDUP_REMOVED lines=11> */
.L_x_2527:
[----:B------:R-:W-:Y:S01]  /*9c00*/  IMAD.MOV.U32 R10, RZ, RZ, R5 ;  /* 0x000000ffff0a7224 */ /* 0x000fe200078e0005 */
[----:B------:R-:W-:Y:S01]  /*9c10*/  PRMT R12, R12, 0x7610, R11 ;  /* 0x000076100c0c7816 */ /* 0x000fe2000000000b */
[----:B------:R-:W-:Y:S01]  /*9c20*/  IMAD.MOV.U32 R32, RZ, RZ, R35 ;  /* 0x000000ffff207224 */ /* 0x000fe200078e0023 */
[----:B------:R-:W-:Y:S02]  /*9c30*/  PRMT R119, R119, 0x7610, R120 ;  /* 0x0000761077777816 */ /* 0x000fe40000000078 */
.L_x_2528:
[----:B------:R-:W-:Y:S05]  /*9c40*/  BSYNC B1 ;  /* 0x0000000000017941 */ /* 0x000fea0003800000 */
.L_x_2526:
        /* <DEDUP_REMOVED lines=11> */
.L_x_2530:
[----:B------:R-:W-:Y:S01]  /*9d00*/  IMAD.MOV.U32 R5, RZ, RZ, R10 ;  /* 0x000000ffff057224 */ /* 0x000fe200078e000a */
[----:B------:R-:W-:Y:S01]  /*9d10*/  PRMT R11, R12, 0x7632, R11 ;  /* 0x000076320c0b7816 */ /* 0x000fe2000000000b */
[----:B------:R-:W-:Y:S01]  /*9d20*/  IMAD.MOV.U32 R35, RZ, RZ, R34 ;  /* 0x000000ffff237224 */ /* 0x000fe200078e0022 */
[----:B------:R-:W-:Y:S02]  /*9d30*/  PRMT R120, R120, 0x7610, R118 ;  /* 0x0000761078787816 */ /* 0x000fe40000000076 */
.L_x_2531:
[----:B------:R-:W-:Y:S05]  /*9d40*/  BSYNC B1 ;  /* 0x0000000000017941 */ /* 0x000fea0003800000 */
.L_x_2529:
        /* <DEDUP_REMOVED lines=11> */
.L_x_2533:
[----:B------:R-:W-:Y:S01]  /*9e00*/  IMAD.MOV.U32 R10, RZ, RZ, R5 ;  /* 0x000000ffff0a7224 */ /* 0x000fe200078e0005 */
[----:B------:R-:W-:Y:S01]  /*9e10*/  PRMT R11, R11, 0x5410, R11 ;  /* 0x000054100b0b7816 */ /* 0x000fe2000000000b */
[----:B------:R-:W-:Y:S01]  /*9e20*/  IMAD.MOV.U32 R34, RZ, RZ, R37 ;  /* 0x000000ffff227224 */ /* 0x000fe200078e0025 */
[----:B------:R-:W-:Y:S02]  /*9e30*/  PRMT R118, R118, 0x7610, R103 ;  /* 0x0000761076767816 */ /* 0x000fe40000000067 */
.L_x_2534:
[----:B------:R-:W-:Y:S05]  /*9e40*/  BSYNC B1 ;  /* 0x0000000000017941 */ /* 0x000fea0003800000 */
.L_x_2532:
        /* <DEDUP_REMOVED lines=11> */
.L_x_2536:
[----:B------:R-:W-:Y:S01]  /*9f00*/  IMAD.MOV.U32 R5, RZ, RZ, R10 ;  /* 0x000000ffff057224 */ /* 0x000fe200078e000a */
[----:B------:R-:W-:Y:S01]  /*9f10*/  PRMT R11, R11, 0x7632, R11 ;  /* 0x000076320b0b7816 */ /* 0x000fe2000000000b */
[----:B------:R-:W-:Y:S01]  /*9f20*/  IMAD.MOV.U32 R37, RZ, RZ, R36 ;  /* 0x000000ffff257224 */ /* 0x000fe200078e0024 */
[----:B------:R-:W-:Y:S02]  /*9f30*/  PRMT R103, R103, 0x5410, R102 ;  /* 0x0000541067677816 */ /* 0x000fe40000000066 */
.L_x_2537:
[----:B------:R-:W-:Y:S05]  /*9f40*/  BSYNC B1 ;  /* 0x0000000000017941 */ /* 0x000fea0003800000 */
.L_x_2535:
        /* <DEDUP_REMOVED lines=11> */
.L_x_2539:
[----:B------:R-:W-:Y:S01]  /*a000*/  IMAD.MOV.U32 R10, RZ, RZ, R5 ;  /* 0x000000ffff0a7224 */ /* 0x000fe200078e0005 */
[----:B------:R-:W-:Y:S01]  /*a010*/  PRMT R11, R11, 0x5410, R11 ;  /* 0x000054100b0b7816 */ /* 0x000fe2000000000b */
[----:B------:R-:W-:Y:S01]  /*a020*/  IMAD.MOV.U32 R36, RZ, RZ, R39 ;  /* 0x000000ffff247224 */ /* 0x000fe200078e0027 */
[----:B------:R-:W-:Y:S02]  /*a030*/  PRMT R102, R121, 0x7632, R102 ;  /* 0x0000763279667816 */ /* 0x000fe40000000066 */
.L_x_2540:
[----:B------:R-:W-:Y:S05]  /*a040*/  BSYNC B1 ;  /* 0x0000000000017941 */ /* 0x000fea0003800000 */
.L_x_2538:
        /* <DEDUP_REMOVED lines=11> */
.L_x_2542:
[----:B------:R-:W-:Y:S01]  /*a100*/  IMAD.MOV.U32 R5, RZ, RZ, R10 ;  /* 0x000000ffff057224 */ /* 0x000fe200078e000a */
[----:B------:R-:W-:Y:S01]  /*a110*/  PRMT R11, R11, 0x7632, R11 ;  /* 0x000076320b0b7816 */ /* 0x000fe2000000000b */
[----:B------:R-:W-:Y:S01]  /*a120*/  IMAD.MOV.U32 R39, RZ, RZ, R38 ;  /* 0x000000ffff277224 */ /* 0x000fe200078e0026 */
[----:B------:R-:W-:Y:S02]  /*a130*/  PRMT R121, R121, 0x5410, R120 ;  /* 0x0000541079797816 */ /* 0x000fe40000000078 */
.L_x_2543:
[----:B------:R-:W-:Y:S05]  /*a140*/  BSYNC B1 ;  /* 0x0000000000017941 */ /* 0x000fea0003800000 */
.L_x_2541:
        /* <DEDUP_REMOVED lines=11> */
.L_x_2545:
[----:B------:R-:W-:Y:S01]  /*a200*/  IMAD.MOV.U32 R10, RZ, RZ, R5 ;  /* 0x000000ffff0a7224 */ /* 0x000fe200078e0005 */
[----:B------:R-:W-:Y:S01]  /*a210*/  PRMT R12, R11, 0x7610, R12 ;  /* 0x000076100b0c7816 */ /* 0x000fe2000000000c */
[----:B------:R-:W-:Y:S01]  /*a220*/  IMAD.MOV.U32 R38, RZ, RZ, R41 ;  /* 0x000000ffff267224 */ /* 0x000fe200078e0029 */
[----:B------:R-:W-:Y:S02]  /*a230*/  PRMT R120, R105, 0x7610, R120 ;  /* 0x0000761069787816 */ /* 0x000fe40000000078 */
.L_x_2546:
[----:B------:R-:W-:Y:S05]  /*a240*/  BSYNC B1 ;  /* 0x0000000000017941 */ /* 0x000fea0003800000 */
.L_x_2544:
        /* <DEDUP_REMOVED lines=11> */
.L_x_2548:
[----:B------:R-:W-:Y:S01]  /*a300*/  IMAD.MOV.U32 R5, RZ, RZ, R10 ;  /* 0x000000ffff057224 */ /* 0x000fe200078e000a */
[----:B------:R-:W-:Y:S01]  /*a310*/  PRMT R11, R11, 0x5410, R12 ;  /* 0x000054100b0b7816 */ /* 0x000fe2000000000c */
[----:B------:R-:W-:Y:S01]  /*a320*/  IMAD.MOV.U32 R41, RZ, RZ, R40 ;  /* 0x000000ffff297224 */ /* 0x000fe200078e0028 */
[----:B------:R-:W-:Y:S02]  /*a330*/  PRMT R105, R103, 0x7610, R105 ;  /* 0x0000761067697816 */ /* 0x000fe40000000069 */
.L_x_2549:
[----:B------:R-:W-:Y:S05]  /*a340*/  BSYNC B1 ;  /* 0x0000000000017941 */ /* 0x000fea0003800000 */
.L_x_2547:
        /* <DEDUP_REMOVED lines=11> */
.L_x_2551:
[----:B------:R-:W-:Y:S01]  /*a400*/  IMAD.MOV.U32 R10, RZ, RZ, R5 ;  /* 0x000000ffff0a7224 */ /* 0x000fe200078e0005 */
[----:B------:R-:W-:Y:S01]  /*a410*/  PRMT R12, R12, 0x7610, R11 ;  /* 0x000076100c0c7816 */ /* 0x000fe2000000000b */
[----:B------:R-:W-:Y:S01]  /*a420*/  IMAD.MOV.U32 R40, RZ, RZ, R43 ;  /* 0x000000ffff287224 */ /* 0x000fe200078e002b */
[----:B------:R-:W-:Y:S02]  /*a430*/  PRMT R103, R104, 0x7632, R103 ;  /* 0x0000763268677816 */ /* 0x000fe40000000067 */
.L_x_2552:
[----:B------:R-:W-:Y:S05]  /*a440*/  BSYNC B1 ;  /* 0x0000000000017941 */ /* 0x000fea0003800000 */
.L_x_2550:
        /* <DEDUP_REMOVED lines=11> */
.L_x_2554:
[----:B------:R-:W-:Y:S01]  /*a500*/  IMAD.MOV.U32 R5, RZ, RZ, R10 ;  /* 0x000000ffff057224 */ /* 0x000fe200078e000a */
[----:B------:R-:W-:Y:S01]  /*a510*/  PRMT R11, R12, 0x7632, R11 ;  /* 0x000076320c0b7816 */ /* 0x000fe2000000000b */
[----:B------:R-:W-:Y:S01]  /*a520*/  IMAD.MOV.U32 R43, RZ, RZ, R42 ;  /* 0x000000ffff2b7224 */ /* 0x000fe200078e002a */
[----:B------:R-:W-:Y:S02]  /*a530*/  PRMT R104, R104, 0x7610, R102 ;  /* 0x0000761068687816 */ /* 0x000fe40000000066 */
.L_x_2555:
[----:B------:R-:W-:Y:S05]  /*a540*/  BSYNC B1 ;  /* 0x0000000000017941 */ /* 0x000fea0003800000 */
.L_x_2553:
        /* <DEDUP_REMOVED lines=11> */
.L_x_2557:
[----:B------:R-:W-:Y:S01]  /*a600*/  IMAD.MOV.U32 R10, RZ, RZ, R5 ;  /* 0x000000ffff0a7224 */ /* 0x000fe200078e0005 */
[----:B------:R-:W-:Y:S01]  /*a610*/  PRMT R12, R11, 0x7610, R12 ;  /* 0x000076100b0c7816 */ /* 0x000fe2000000000c */
[----:B------:R-:W-:Y:S01]  /*a620*/  IMAD.MOV.U32 R42, RZ, RZ, R45 ;  /* 0x000000ffff2a7224 */ /* 0x000fe200078e002d */
[----:B------:R-:W-:Y:S02]  /*a630*/  PRMT R102, R102, 0x5410, R107 ;  /* 0x0000541066667816 */ /* 0x000fe4000000006b */
.L_x_2558:
[----:B------:R-:W-:Y:S05]  /*a640*/  BSYNC B1 ;  /* 0x0000000000017941 */ /* 0x000fea0003800000 */
.L_x_2556:
        /* <DEDUP_REMOVED lines=11> */
.L_x_2560:
[----:B------:R-:W-:Y:S01]  /*a700*/  IMAD.MOV.U32 R5, RZ, RZ, R10 ;  /* 0x000000ffff057224 */ /* 0x000fe200078e000a */
[----:B------:R-:W-:Y:S01]  /*a710*/  PRMT R11, R11, 0x5410, R12 ;  /* 0x000054100b0b7816 */ /* 0x000fe2000000000c */
[----:B------:R-:W-:Y:S01]  /*a720*/  IMAD.MOV.U32 R45, RZ, RZ, R44 ;  /* 0x000000ffff2d7224 */ /* 0x000fe200078e002c */
[----:B------:R-:W-:Y:S02]  /*a730*/  PRMT R107, R105, 0x7632, R107 ;  /* 0x00007632696b7816 */ /* 0x000fe4000000006b */
.L_x_2561:
[----:B------:R-:W-:Y:S05]  /*a740*/  BSYNC B1 ;  /* 0x0000000000017941 */ /* 0x000fea0003800000 */
.L_x_2559:
        /* <DEDUP_REMOVED lines=11> */
.L_x_2563:
[----:B------:R-:W-:Y:S01]  /*a800*/  IMAD.MOV.U32 R10, RZ, RZ, R5 ;  /* 0x000000ffff0a7224 */ /* 0x000fe200078e0005 */
[----:B------:R-:W-:Y:S01]  /*a810*/  PRMT R12, R12, 0x7610, R11 ;  /* 0x000076100c0c7816 */ /* 0x000fe2000000000b */
[----:B------:R-:W-:Y:S01]  /*a820*/  IMAD.MOV.U32 R44, RZ, RZ, R47 ;  /* 0x000000ffff2c7224 */ /* 0x000fe200078e002f */
[----:B------:R-:W-:Y:S02]  /*a830*/  PRMT R105, R105, 0x7610, R106 ;  /* 0x0000761069697816 */ /* 0x000fe4000000006a */
.L_x_2564:
[----:B------:R-:W-:Y:S05]  /*a840*/  BSYNC B1 ;  /* 0x0000000000017941 */ /* 0x000fea0003800000 */
.L_x_2562:
        /* <DEDUP_REMOVED lines=11> */
.L_x_2566:
[----:B------:R-:W-:Y:S01]  /*a900*/  IMAD.MOV.U32 R5, RZ, RZ, R10 ;  /* 0x000000ffff057224 */ /* 0x000fe200078e000a */
[----:B------:R-:W-:Y:S01]  /*a910*/  PRMT R11, R11, 0x7610, R12 ;  /* 0x000076100b0b7816 */ /* 0x000fe2000000000c */
[----:B------:R-:W-:Y:S01]  /*a920*/  IMAD.MOV.U32 R47, RZ, RZ, R46 ;  /* 0x000000ffff2f7224 */ /* 0x000fe200078e002e */
[----:B------:R-:W-:Y:S02]  /*a930*/  PRMT R106, R106, 0x5410, R104 ;  /* 0x000054106a6a7816 */ /* 0x000fe40000000068 */
.L_x_2567:
[----:B------:R-:W-:Y:S05]  /*a940*/  BSYNC B1 ;  /* 0x0000000000017941 */ /* 0x000fea0003800000 */
.L_x_2565:
        /* <DEDUP_REMOVED lines=11> */
.L_x_2569:
[----:B------:R-:W-:Y:S01]  /*aa00*/  IMAD.MOV.U32 R10, RZ, RZ, R5 ;  /* 0x000000ffff0a7224 */ /* 0x000fe200078e0005 */
[----:B------:R-:W-:Y:S01]  /*aa10*/  PRMT R11, R11, 0x7632, R11 ;  /* 0x000076320b0b7816 */ /* 0x000fe2000000000b */
[----:B------:R-:W-:Y:S01]  /*aa20*/  IMAD.MOV.U32 R46, RZ, RZ, R49 ;  /* 0x000000ffff2e7224 */ /* 0x000fe200078e0031 */
[----:B------:R-:W-:Y:S02]  /*aa30*/  PRMT R104, R108, 0x7610, R104 ;  /* 0x000076106c687816 */ /* 0x000fe40000000068 */
.L_x_2570:
[----:B------:R-:W-:Y:S05]  /*aa40*/  BSYNC B1 ;  /* 0x0000000000017941 */ /* 0x000fea0003800000 */
.L_x_2568:
        /* <DEDUP_REMOVED lines=11> */
.L_x_2572:
[----:B------:R-:W-:Y:S01]  /*ab00*/  IMAD.MOV.U32 R5, RZ, RZ, R10 ;  /* 0x000000ffff057224 */ /* 0x000fe200078e000a */
[----:B------:R-:W-:Y:S01]  /*ab10*/  PRMT R11, R11, 0x5410, R11 ;  /* 0x000054100b0b7816 */ /* 0x000fe2000000000b */
[----:B------:R-:W-:Y:S01]  /*ab20*/  IMAD.MOV.U32 R49, RZ, RZ, R48 ;  /* 0x000000ffff317224 */ /* 0x000fe200078e0030 */
[----:B------:R-:W-:Y:S02]  /*ab30*/  PRMT R108, R107, 0x7632, R108 ;  /* 0x000076326b6c7816 */ /* 0x000fe4000000006c */
.L_x_2573:
[----:B------:R-:W-:Y:S05]  /*ab40*/  BSYNC B1 ;  /* 0x0000000000017941 */ /* 0x000fea0003800000 */
.L_x_2571:
        /* <DEDUP_REMOVED lines=11> */
.L_x_2575:
[----:B------:R-:W-:Y:S01]  /*ac00*/  IMAD.MOV.U32 R10, RZ, RZ, R5 ;  /* 0x000000ffff0a7224 */ /* 0x000fe200078e0005 */
[----:B------:R-:W-:Y:S01]  /*ac10*/  PRMT R12, R12, 0x7610, R11 ;  /* 0x000076100c0c7816 */ /* 0x000fe2000000000b */
[----:B------:R-:W-:Y:S01]  /*ac20*/  IMAD.MOV.U32 R48, RZ, RZ, R51 ;  /* 0x000000ffff307224 */ /* 0x000fe200078e0033 */
[----:B------:R-:W-:Y:S02]  /*ac30*/  PRMT R107, R107, 0x7610, R108 ;  /* 0x000076106b6b7816 */ /* 0x000fe4000000006c */
.L_x_2576:
[----:B------:R-:W-:Y:S05]  /*ac40*/  BSYNC B1 ;  /* 0x0000000000017941 */ /* 0x000fea0003800000 */
.L_x_2574:
        /* <DEDUP_REMOVED lines=11> */
.L_x_2578:
[----:B------:R-:W-:Y:S01]  /*ad00*/  IMAD.MOV.U32 R5, RZ, RZ, R10 ;  /* 0x000000ffff057224 */ /* 0x000fe200078e000a */
[----:B------:R-:W-:Y:S01]  /*ad10*/  PRMT R11, R11, 0x7610, R12 ;  /* 0x000076100b0b7816 */ /* 0x000fe2000000000c */
[----:B------:R-:W-:Y:S01]  /*ad20*/  IMAD.MOV.U32 R51, RZ, RZ, R50 ;  /* 0x000000ffff337224 */ /* 0x000fe200078e0032 */
[----:B------:R-:W-:Y:S02]  /*ad30*/  PRMT R108, R108, 0x5410, R106 ;  /* 0x000054106c6c7816 */ /* 0x000fe4000000006a */
.L_x_2579:
[----:B------:R-:W-:Y:S05]  /*ad40*/  BSYNC B1 ;  /* 0x0000000000017941 */ /* 0x000fea0003800000 */
.L_x_2577:
        /* <DEDUP_REMOVED lines=11> */
.L_x_2581:
[----:B------:R-:W-:Y:S01]  /*ae00*/  IMAD.MOV.U32 R10, RZ, RZ, R5 ;  /* 0x000000ffff0a7224 */ /* 0x000fe200078e0005 */
[----:B------:R-:W-:Y:S01]  /*ae10*/  PRMT R12, R12, 0x7610, R11 ;  /* 0x000076100c0c7816 */ /* 0x000fe2000000000b */
[----:B------:R-:W-:Y:S01]  /*ae20*/  IMAD.MOV.U32 R50, RZ, RZ, R53 ;  /* 0x000000ffff327224 */ /* 0x000fe200078e0035 */
[----:B------:R-:W-:Y:S02]  /*ae30*/  PRMT R106, R122, 0x7632, R106 ;  /* 0x000076327a6a7816 */ /* 0x000fe4000000006a */
.L_x_2582:
[----:B------:R-:W-:Y:S05]  /*ae40*/  BSYNC B1 ;  /* 0x0000000000017941 */ /* 0x000fea0003800000 */
.L_x_2580:
        /* <DEDUP_REMOVED lines=11> */
.L_x_2584:
[----:B------:R-:W-:Y:S01]  /*af00*/  IMAD.MOV.U32 R5, RZ, RZ, R10 ;  /* 0x000000ffff057224 */ /* 0x000fe200078e000a */
[----:B------:R-:W-:Y:S01]  /*af10*/  PRMT R11, R12, 0x7632, R11 ;  /* 0x000076320c0b7816 */ /* 0x000fe2000000000b */
[----:B------:R-:W-:Y:S01]  /*af20*/  IMAD.MOV.U32 R53, RZ, RZ, R52 ;  /* 0x000000ffff357224 */ /* 0x000fe200078e0034 */
[----:B------:R-:W-:Y:S02]  /*af30*/  PRMT R122, R122, 0x7610, R100 ;  /* 0x000076107a7a7816 */ /* 0x000fe40000000064 */
.L_x_2585:
[----:B------:R-:W-:Y:S05]  /*af40*/  BSYNC B1 ;  /* 0x0000000000017941 */ /* 0x000fea0003800000 */
.L_x_2583:
        /* <DEDUP_REMOVED lines=11> */
.L_x_2587:
[----:B------:R-:W-:Y:S01]  /*b000*/  IMAD.MOV.U32 R10, RZ, RZ, R5 ;  /* 0x000000ffff0a7224 */ /* 0x000fe200078e0005 */
[----:B------:R-:W-:Y:S01]  /*b010*/  PRMT R11, R11, 0x5410, R11 ;  /* 0x000054100b0b7816 */ /* 0x000fe2000000000b */
[----:B------:R-:W-:Y:S01]  /*b020*/  IMAD.MOV.U32 R52, RZ, RZ, R55 ;  /* 0x000000ffff347224 */ /* 0x000fe200078e0037 */
[----:B------:R-:W-:Y:S02]  /*b030*/  PRMT R100, R100, 0x7610, R109 ;  /* 0x0000761064647816 */ /* 0x000fe4000000006d */
.L_x_2588:
[----:B------:R-:W-:Y:S05]  /*b040*/  BSYNC B1 ;  /* 0x0000000000017941 */ /* 0x000fea0003800000 */
.L_x_2586:
        /* <DEDUP_REMOVED lines=11> */
.L_x_2590:
[----:B------:R-:W-:Y:S01]  /*b100*/  IMAD.MOV.U32 R5, RZ, RZ, R10 ;  /* 0x000000ffff057224 */ /* 0x000fe200078e000a */
[----:B------:R-:W-:Y:S01]  /*b110*/  PRMT R11, R11, 0x7632, R11 ;  /* 0x000076320b0b7816 */ /* 0x000fe2000000000b */
[----:B------:R-:W-:Y:S01]  /*b120*/  IMAD.MOV.U32 R55, RZ, RZ, R54 ;  /* 0x000000ffff377224 */ /* 0x000fe200078e0036 */
[----:B------:R-:W-:Y:S02]  /*b130*/  PRMT R109, R109, 0x5410, R100 ;  /* 0x000054106d6d7816 */ /* 0x000fe40000000064 */
.L_x_2591:
[----:B------:R-:W-:Y:S05]  /*b140*/  BSYNC B1 ;  /* 0x0000000000017941 */ /* 0x000fea0003800000 */
.L_x_2589:
        /* <DEDUP_REMOVED lines=11> */
.L_x_2593:
[----:B------:R-:W-:Y:S01]  /*b200*/  IMAD.MOV.U32 R10, RZ, RZ, R5 ;  /* 0x000000ffff0a7224 */ /* 0x000fe200078e0005 */
[----:B------:R-:W-:Y:S01]  /*b210*/  PRMT R11, R11, 0x5410, R11 ;  /* 0x000054100b0b7816 */ /* 0x000fe2000000000b */
[----:B------:R-:W-:Y:S01]  /*b220*/  IMAD.MOV.U32 R54, RZ, RZ, R57 ;  /* 0x000000ffff367224 */ /* 0x000fe200078e0039 */
[----:B------:R-:W-:Y:S02]  /*b230*/  PRMT R100, R95, 0x7632, R100 ;  /* 0x000076325f647816 */ /* 0x000fe40000000064 */
.L_x_2594:
[----:B------:R-:W-:Y:S05]  /*b240*/  BSYNC B1 ;  /* 0x0000000000017941 */ /* 0x000fea0003800000 */
.L_x_2592:
        /* <DEDUP_REMOVED lines=11> */
.L_x_2596:
[----:B------:R-:W-:Y:S01]  /*b300*/  IMAD.MOV.U32 R5, RZ, RZ, R10 ;  /* 0x000000ffff057224 */ /* 0x000fe200078e000a */
[----:B------:R-:W-:Y:S01]  /*b310*/  PRMT R11, R11, 0x7632, R11 ;  /* 0x000076320b0b7816 */ /* 0x000fe2000000000b */
[----:B------:R-:W-:Y:S01]  /*b320*/  IMAD.MOV.U32 R57, RZ, RZ, R56 ;  /* 0x000000ffff397224 */ /* 0x000fe200078e0038 */
[----:B------:R-:W-:Y:S02]  /*b330*/  PRMT R95, R95, 0x7610, R94 ;  /* 0x000076105f5f7816 */ /* 0x000fe4000000005e */
.L_x_2597:
[----:B------:R-:W-:Y:S05]  /*b340*/  BSYNC B1 ;  /* 0x0000000000017941 */ /* 0x000fea0003800000 */
.L_x_2595:
        /* <DEDUP_REMOVED lines=11> */
.L_x_2599:
[----:B------:R-:W-:Y:S01]  /*b400*/  IMAD.MOV.U32 R10, RZ, RZ, R5 ;  /* 0x000000ffff0a7224 */ /* 0x000fe200078e0005 */
[----:B------:R-:W-:Y:S01]  /*b410*/  PRMT R11, R11, 0x5410, R11 ;  /* 0x000054100b0b7816 */ /* 0x000fe2000000000b */
[----:B------:R-:W-:Y:S01]  /*b420*/  IMAD.MOV.U32 R56, RZ, RZ, R59 ;  /* 0x000000ffff387224 */ /* 0x000fe200078e003b */
[----:B------:R-:W-:Y:S02]  /*b430*/  PRMT R94, R94, 0x7610, R123 ;  /* 0x000076105e5e7816 */ /* 0x000fe4000000007b */
.L_x_2600:
[----:B------:R-:W-:Y:S05]  /*b440*/  BSYNC B1 ;  /* 0x0000000000017941 */ /* 0x000fea0003800000 */
.L_x_2598:
        /* <DEDUP_REMOVED lines=11> */
.L_x_2602:
[----:B------:R-:W-:Y:S01]  /*b500*/  IMAD.MOV.U32 R5, RZ, RZ, R10 ;  /* 0x000000ffff057224 */ /* 0x000fe200078e000a */
[----:B------:R-:W-:Y:S01]  /*b510*/  PRMT R12, R12, 0x7610, R11 ;  /* 0x000076100c0c7816 */ /* 0x000fe2000000000b */
[----:B------:R-:W-:Y:S01]  /*b520*/  IMAD.MOV.U32 R59, RZ, RZ, R58 ;  /* 0x000000ffff3b7224 */ /* 0x000fe200078e003a */
[----:B------:R-:W-:Y:S02]  /*b530*/  PRMT R123, R123, 0x5410, R94 ;  /* 0x000054107b7b7816 */ /* 0x000fe4000000005e */
.L_x_2603:
[----:B------:R-:W-:Y:S05]  /*b540*/  BSYNC B1 ;  /* 0x0000000000017941 */ /* 0x000fea0003800000 */
.L_x_2601:
        /* <DEDUP_REMOVED lines=11> */
.L_x_2605:
[----:B------:R-:W-:Y:S01]  /*b600*/  IMAD.MOV.U32 R10, RZ, RZ, R5 ;  /* 0x000000ffff0a7224 */ /* 0x000fe200078e0005 */
[----:B------:R-:W-:Y:S01]  /*b610*/  PRMT R11, R11, 0x7610, R12 ;  /* 0x000076100b0b7816 */ /* 0x000fe2000000000c */
[----:B------:R-:W-:Y:S01]  /*b620*/  IMAD.MOV.U32 R58, RZ, RZ, R61 ;  /* 0x000000ffff3a7224 */ /* 0x000fe200078e003d */
[----:B------:R-:W-:Y:S02]  /*b630*/  PRMT R94, R96, 0x7632, R94 ;  /* 0x00007632605e7816 */ /* 0x000fe4000000005e */
.L_x_2606:
[----:B------:R-:W-:Y:S05]  /*b640*/  BSYNC B1 ;  /* 0x0000000000017941 */ /* 0x000fea0003800000 */
.L_x_2604:
        /* <DEDUP_REMOVED lines=11> */
.L_x_2608:
[----:B------:R-:W-:Y:S01]  /*b700*/  IMAD.MOV.U32 R5, RZ, RZ, R10 ;  /* 0x000000ffff057224 */ /* 0x000fe200078e000a */
[----:B------:R-:W-:Y:S01]  /*b710*/  PRMT R11, R11, 0x7632, R11 ;  /* 0x000076320b0b7816 */ /* 0x000fe2000000000b */
[----:B------:R-:W-:Y:S01]  /*b720*/  IMAD.MOV.U32 R61, RZ, RZ, R60 ;  /* 0x000000ffff3d7224 */ /* 0x000fe200078e003c */
[----:B------:R-:W-:Y:S02]  /*b730*/  PRMT R96, R96, 0x5410, R96 ;  /* 0x0000541060607816 */ /* 0x000fe40000000060 */
.L_x_2609:
[----:B------:R-:W-:Y:S05]  /*b740*/  BSYNC B1 ;  /* 0x0000000000017941 */ /* 0x000fea0003800000 */
.L_x_2607:
        /* <DEDUP_REMOVED lines=11> */
.L_x_2611:
[----:B------:R-:W-:Y:S01]  /*b800*/  IMAD.MOV.U32 R10, RZ, RZ, R5 ;  /* 0x000000ffff0a7224 */ /* 0x000fe200078e0005 */
[----:B------:R-:W-:Y:S01]  /*b810*/  PRMT R12, R11, 0x7610, R12 ;  /* 0x000076100b0c7816 */ /* 0x000fe2000000000c */
[----:B------:R-:W-:Y:S01]  /*b820*/  IMAD.MOV.U32 R60, RZ, RZ, R63 ;  /* 0x000000ffff3c7224 */ /* 0x000fe200078e003f */
[----:B------:R-:W-:Y:S02]  /*b830*/  PRMT R96, R101, 0x7610, R96 ;  /* 0x0000761065607816 */ /* 0x000fe40000000060 */
.L_x_2612:
[----:B------:R-:W-:Y:S05]  /*b840*/  BSYNC B1 ;  /* 0x0000000000017941 */ /* 0x000fea0003800000 */
.L_x_2610:
        /* <DEDUP_REMOVED lines=11> */
.L_x_2614:
[----:B------:R-:W-:Y:S01]  /*b900*/  IMAD.MOV.U32 R5, RZ, RZ, R10 ;  /* 0x000000ffff057224 */ /* 0x000fe200078e000a */
[----:B------:R-:W-:Y:S01]  /*b910*/  PRMT R11, R12, 0x7610, R11 ;  /* 0x000076100c0b7816 */ /* 0x000fe2000000000b */
[----:B------:R-:W-:Y:S01]  /*b920*/  IMAD.MOV.U32 R63, RZ, RZ, R62 ;  /* 0x000000ffff3f7224 */ /* 0x000fe200078e003e */
[----:B------:R-:W-:Y:S02]  /*b930*/  PRMT R101, R95, 0x7610, R101 ;  /* 0x000076105f657816 */ /* 0x000fe40000000065 */
.L_x_2615:
[----:B------:R-:W-:Y:S05]  /*b940*/  BSYNC B1 ;  /* 0x0000000000017941 */ /* 0x000fea0003800000 */
.L_x_2613:
        /* <DEDUP_REMOVED lines=11> */
.L_x_2617:
[----:B------:R-:W-:Y:S01]  /*ba00*/  IMAD.MOV.U32 R10, RZ, RZ, R5 ;  /* 0x000000ffff0a7224 */ /* 0x000fe200078e0005 */
[----:B------:R-:W-:Y:S01]  /*ba10*/  PRMT R12, R11, 0x7610, R12 ;  /* 0x000076100b0c7816 */ /* 0x000fe2000000000c */
[----:B------:R-:W-:Y:S01]  /*ba20*/  IMAD.MOV.U32 R62, RZ, RZ, R65 ;  /* 0x000000ffff3e7224 */ /* 0x000fe200078e0041 */
[----:B------:R-:W-:Y:S02]  /*ba30*/  PRMT R95, R99, 0x7610, R95 ;  /* 0x00007610635f7816 */ /* 0x000fe4000000005f */
.L_x_2618:
[----:B------:R-:W-:Y:S05]  /*ba40*/  BSYNC B1 ;  /* 0x0000000000017941 */ /* 0x000fea0003800000 */
.L_x_2616:
        /* <DEDUP_REMOVED lines=11> */
.L_x_2620:
[----:B------:R-:W-:Y:S01]  /*bb00*/  IMAD.MOV.U32 R5, RZ, RZ, R10 ;  /* 0x000000ffff057224 */ /* 0x000fe200078e000a */
[----:B------:R-:W-:Y:S01]  /*bb10*/  PRMT R11, R11, 0x5410, R12 ;  /* 0x000054100b0b7816 */ /* 0x000fe2000000000c */
[----:B------:R-:W-:Y:S01]  /*bb20*/  IMAD.MOV.U32 R65, RZ, RZ, R64 ;  /* 0x000000ffff417224 */ /* 0x000fe200078e0040 */
[----:B------:R-:W-:Y:S02]  /*bb30*/  PRMT R99, R97, 0x7610, R99 ;  /* 0x0000761061637816 */ /* 0x000fe40000000063 */
.L_x_2621:
[----:B------:R-:W-:Y:S05]  /*bb40*/  BSYNC B1 ;  /* 0x0000000000017941 */ /* 0x000fea0003800000 */
.L_x_2619:
        /* <DEDUP_REMOVED lines=11> */
.L_x_2623:
[----:B------:R-:W-:Y:S01]  /*bc00*/  IMAD.MOV.U32 R10, RZ, RZ, R5 ;  /* 0x000000ffff0a7224 */ /* 0x000fe200078e0005 */
[----:B------:R-:W-:Y:S01]  /*bc10*/  PRMT R11, R11, 0x7632, R11 ;  /* 0x000076320b0b7816 */ /* 0x000fe2000000000b */
[----:B------:R-:W-:Y:S01]  /*bc20*/  IMAD.MOV.U32 R64, RZ, RZ, R67 ;  /* 0x000000ffff407224 */ /* 0x000fe200078e0043 */
[----:B------:R-:W-:Y:S02]  /*bc30*/  PRMT R97, R98, 0x7610, R97 ;  /* 0x0000761062617816 */ /* 0x000fe40000000061 */
.L_x_2624:
[----:B------:R-:W-:Y:S05]  /*bc40*/  BSYNC B1 ;  /* 0x0000000000017941 */ /* 0x000fea0003800000 */
.L_x_2622:
        /* <DEDUP_REMOVED lines=11> */
.L_x_2626:
[----:B------:R-:W-:Y:S01]  /*bd00*/  PRMT R11, R11, 0x5410, R11 ;  /* 0x000054100b0b7816 */ /* 0x000fe2000000000b */
[----:B------:R-:W-:Y:S01]  /*bd10*/  IMAD.MOV.U32 R67, RZ, RZ, R66 ;  /* 0x000000ffff437224 */ /* 0x000fe200078e0042 */
[C---:B------:R-:W-:Y:S01]  /*bd20*/  PRMT R98, R97.reuse, 0x7632, R98 ;  /* 0x0000763261627816 */ /* 0x040fe20000000062 */
[--C-:B------:R-:W-:Y:S01]  /*bd30*/  IMAD.MOV.U32 R5, RZ, RZ, R10.reuse ;  /* 0x000000ffff057224 */ /* 0x100fe200078e000a */
[----:B------:R-:W-:Y:S01]  /*bd40*/  PRMT R97, R97, 0x5410, R11 ;  /* 0x0000541061617816 */ /* 0x000fe2000000000b */
[----:B------:R-:W-:Y:S02]  /*bd50*/  IMAD.MOV.U32 R66, RZ, RZ, R10 ;  /* 0x000000ffff427224 */ /* 0x000fe400078e000a */
.L_x_2627:
[----:B------:R-:W-:Y:S05]  /*bd60*/  BSYNC B1 ;  /* 0x0000000000017941 */ /* 0x000fea0003800000 */
.L_x_2625:
[----:B------:R-:W-:Y:S02]  /*bd70*/  IADD3 R8, R8, 0x4, RZ ;  /* 0x0000000408087810 */ /* 0x000fe40007ffe0ff */
[----:B------:R-:W-:Y:S01]  /*bd80*/  IADD3 R4, R4, 0x2, RZ ;  /* 0x0000000204047810 */ /* 0x000fe20007ffe0ff */
[----:B------:R-:W-:Y:S01]  /*bd90*/  @!P1 CALL.REL.NOINC `(.L_x_2628) ;  /* 0x0000001000009944 */ /* 0x000fe20003c00000 */
[----:B------:R-:W-:Y:S05]  /*bda0*/  BRA `(.L_x_2629) ;  /* 0xffffc01000007947 */ /* 0x000fea000383ffff */
.L_x_2628:
[----:B------:R-:W-:Y:S01]  /*bdb0*/  FADD.FTZ R86, R7, R86 ;  /* 0x0000005607567221 */ /* 0x000fe20000010000 */
[----:B------:R-:W-:Y:S01]  /*bdc0*/  PRMT R97, R97, 0x7610, R11 ;  /* 0x0000761061617816 */ /* 0x000fe2000000000b */
[----:B------:R-:W-:-:S02]  /*bdd0*/  IMAD.MOV.U32 R87, RZ, RZ, R6 ;  /* 0x000000ffff577224 */ /* 0x000fc400078e0006 */
[----:B------:R-:W-:Y:S02]  /*bde0*/  IMAD.MOV.U32 R66, RZ, RZ, R5 ;  /* 0x000000ffff427224 */ /* 0x000fe400078e0005 */
.L_x_2438:
[----:B------:R-:W-:Y:S05]  /*bdf0*/  BSYNC B0 ;  /* 0x0000000000007941 */ /* 0x000fea0003800000 */
.L_x_2437:
        /* <DEDUP_REMOVED lines=194> */
.L_x_2822:
        /* <DEDUP_REMOVED lines=20> */
.L_x_2633:
[----:B------:R-:W-:Y:S01]  /*cb60*/  IMAD.MOV.U32 R5, RZ, RZ, R85 ;  /* 0x000000ffff057224 */ /* 0x000fe200078e0055 */
[----:B------:R-:W-:Y:S01]  /*cb70*/  PRMT R11, R11, 0x7610, R91 ;  /* 0x000076100b0b7816 */ /* 0x000fe2000000005b */
[----:B------:R-:W-:Y:S01]  /*cb80*/  IMAD.MOV.U32 R85, RZ, RZ, R84 ;  /* 0x000000ffff557224 */ /* 0x000fe200078e0054 */
[----:B------:R-:W-:Y:S02]  /*cb90*/  PRMT R91, R91, 0x5410, R92 ;  /* 0x000054105b5b7816 */ /* 0x000fe4000000005c */
.L_x_2634:
[----:B------:R-:W-:Y:S05]  /*cba0*/  BSYNC B1 ;  /* 0x0000000000017941 */ /* 0x000fea0003800000 */
.L_x_2632:
        /* <DEDUP_REMOVED lines=11> */
.L_x_2636:
[----:B------:R-:W-:Y:S01]  /*cc60*/  IMAD.MOV.U32 R10, RZ, RZ, R5 ;  /* 0x000000ffff0a7224 */ /* 0x000fe200078e0005 */
[----:B------:R-:W-:Y:S01]  /*cc70*/  PRMT R11, R11, 0x7632, R11 ;  /* 0x000076320b0b7816 */ /* 0x000fe2000000000b */
[----:B------:R-:W-:Y:S01]  /*cc80*/  IMAD.MOV.U32 R84, RZ, RZ, R83 ;  /* 0x000000ffff547224 */ /* 0x000fe200078e0053 */
[----:B------:R-:W-:Y:S02]  /*cc90*/  PRMT R92, R92, 0x7632, R92 ;  /* 0x000076325c5c7816 */ /* 0x000fe4000000005c */
.L_x_2637:
[----:B------:R-:W-:Y:S05]  /*cca0*/  BSYNC B1 ;  /* 0x0000000000017941 */ /* 0x000fea0003800000 */
.L_x_2635:
        /* <DEDUP_REMOVED lines=11> */
.L_x_2639:
[----:B------:R-:W-:Y:S01]  /*cd60*/  IMAD.MOV.U32 R5, RZ, RZ, R10 ;  /* 0x000000ffff057224 */ /* 0x000fe200078e000a */
[----:B------:R-:W-:Y:S01]  /*cd70*/  PRMT R11, R11, 0x5410, R11 ;  /* 0x000054100b0b7816 */ /* 0x000fe2000000000b */
[----:B------:R-:W-:Y:S01]  /*cd80*/  IMAD.MOV.U32 R83, RZ, RZ, R82 ;  /* 0x000000ffff537224 */ /* 0x000fe200078e0052 */
[----:B------:R-:W-:Y:S02]  /*cd90*/  PRMT R92, R92, 0x5410, R93 ;  /* 0x000054105c5c7816 */ /* 0x000fe4000000005d */
.L_x_2640:
[----:B------:R-:W-:Y:S05]  /*cda0*/  BSYNC B1 ;  /* 0x0000000000017941 */ /* 0x000fea0003800000 */
.L_x_2638:
        /* <DEDUP_REMOVED lines=11> */
.L_x_2642:
[----:B------:R-:W-:Y:S01]  /*ce60*/  IMAD.MOV.U32 R10, RZ, RZ, R5 ;  /* 0x000000ffff0a7224 */ /* 0x000fe200078e0005 */
[----:B------:R-:W-:Y:S01]  /*ce70*/  PRMT R12, R12, 0x7610, R11 ;  /* 0x000076100c0c7816 */ /* 0x000fe2000000000b */
[----:B------:R-:W-:Y:S01]  /*ce80*/  IMAD.MOV.U32 R82, RZ, RZ, R81 ;  /* 0x000000ffff527224 */ /* 0x000fe200078e0051 */
[----:B------:R-:W-:Y:S02]  /*ce90*/  PRMT R93, R0, 0x7632, R93 ;  /* 0x00007632005d7816 */ /* 0x000fe4000000005d */
.L_x_2643:
[----:B------:R-:W-:Y:S05]  /*cea0*/  BSYNC B1 ;  /* 0x0000000000017941 */ /* 0x000fea0003800000 */
.L_x_2641:
        /* <DEDUP_REMOVED lines=11> */
.L_x_2645:
[----:B------:R-:W-:Y:S01]  /*cf60*/  IMAD.MOV.U32 R5, RZ, RZ, R10 ;  /* 0x000000ffff057224 */ /* 0x000fe200078e000a */
[----:B------:R-:W-:Y:S01]  /*cf70*/  PRMT R11, R11, 0x7610, R12 ;  /* 0x000076100b0b7816 */ /* 0x000fe2000000000c */
[----:B------:R-:W-:Y:S01]  /*cf80*/  IMAD.MOV.U32 R81, RZ, RZ, R80 ;  /* 0x000000ffff517224 */ /* 0x000fe200078e0050 */
[----:B------:R-:W-:Y:S02]  /*cf90*/  PRMT R0, R0, 0x5410, R90 ;  /* 0x0000541000007816 */ /* 0x000fe4000000005a */
.L_x_2646:
[----:B------:R-:W-:Y:S05]  /*cfa0*/  BSYNC B1 ;  /* 0x0000000000017941 */ /* 0x000fea0003800000 */
.L_x_2644:
        /* <DEDUP_REMOVED lines=11> */
.L_x_2648:
[----:B------:R-:W-:Y:S01]  /*d060*/  IMAD.MOV.U32 R10, RZ, RZ, R5 ;  /* 0x000000ffff0a7224 */ /* 0x000fe200078e0005 */
[----:B------:R-:W-:Y:S01]  /*d070*/  PRMT R11, R11, 0x7632, R11 ;  /* 0x000076320b0b7816 */ /* 0x000fe2000000000b */
[----:B------:R-:W-:Y:S01]  /*d080*/  IMAD.MOV.U32 R80, RZ, RZ, R79 ;  /* 0x000000ffff507224 */ /* 0x000fe200078e004f */
[----:B------:R-:W-:Y:S02]  /*d090*/  PRMT R90, R90, 0x7632, R90 ;  /* 0x000076325a5a7816 */ /* 0x000fe4000000005a */
.L_x_2649:
[----:B------:R-:W-:Y:S05]  /*d0a0*/  BSYNC B1 ;  /* 0x0000000000017941 */ /* 0x000fea0003800000 */
.L_x_2647:
        /* <DEDUP_REMOVED lines=11> */
.L_x_2651:
[----:B------:R-:W-:Y:S01]  /*d160*/  IMAD.MOV.U32 R5, RZ, RZ, R10 ;  /* 0x000000ffff057224 */ /* 0x000fe200078e000a */
[----:B------:R-:W-:Y:S01]  /*d170*/  PRMT R12, R11, 0x7610, R12 ;  /* 0x000076100b0c7816 */ /* 0x000fe2000000000c */
[----:B------:R-:W-:Y:S01]  /*d180*/  IMAD.MOV.U32 R79, RZ, RZ, R78 ;  /* 0x000000ffff4f7224 */ /* 0x000fe200078e004e */
[----:B------:R-:W-:Y:S02]  /*d190*/  PRMT R90, R90, 0x5410, R91 ;  /* 0x000054105a5a7816 */ /* 0x000fe4000000005b */
.L_x_2652:
[----:B------:R-:W-:Y:S05]  /*d1a0*/  BSYNC B1 ;  /* 0x0000000000017941 */ /* 0x000fea0003800000 */
.L_x_2650:
        /* <DEDUP_REMOVED lines=11> */
.L_x_2654:
[----:B------:R-:W-:Y:S01]  /*d260*/  IMAD.MOV.U32 R10, RZ, RZ, R5 ;  /* 0x000000ffff0a7224 */ /* 0x000fe200078e0005 */
[----:B------:R-:W-:Y:S01]  /*d270*/  PRMT R11, R12, 0x7610, R11 ;  /* 0x000076100c0b7816 */ /* 0x000fe2000000000b */
[----:B------:R-:W-:Y:S01]  /*d280*/  IMAD.MOV.U32 R78, RZ, RZ, R77 ;  /* 0x000000ffff4e7224 */ /* 0x000fe200078e004d */
[----:B------:R-:W-:Y:S02]  /*d290*/  PRMT R91, R115, 0x7610, R91 ;  /* 0x00007610735b7816 */ /* 0x000fe4000000005b */
.L_x_2655:
[----:B------:R-:W-:Y:S05]  /*d2a0*/  BSYNC B1 ;  /* 0x0000000000017941 */ /* 0x000fea0003800000 */
.L_x_2653:
        /* <DEDUP_REMOVED lines=11> */
.L_x_2657:
[----:B------:R-:W-:Y:S01]  /*d360*/  IMAD.MOV.U32 R5, RZ, RZ, R10 ;  /* 0x000000ffff057224 */ /* 0x000fe200078e000a */
[----:B------:R-:W-:Y:S01]  /*d370*/  PRMT R11, R11, 0x5410, R11 ;  /* 0x000054100b0b7816 */ /* 0x000fe2000000000b */
[----:B------:R-:W-:Y:S01]  /*d380*/  IMAD.MOV.U32 R77, RZ, RZ, R76 ;  /* 0x000000ffff4d7224 */ /* 0x000fe200078e004c */
[----:B------:R-:W-:Y:S02]  /*d390*/  PRMT R115, R93, 0x7632, R115 ;  /* 0x000076325d737816 */ /* 0x000fe40000000073 */
.L_x_2658:
[----:B------:R-:W-:Y:S05]  /*d3a0*/  BSYNC B1 ;  /* 0x0000000000017941 */ /* 0x000fea0003800000 */
.L_x_2656:
        /* <DEDUP_REMOVED lines=11> */
.L_x_2660:
[----:B------:R-:W-:Y:S01]  /*d460*/  IMAD.MOV.U32 R10, RZ, RZ, R5 ;  /* 0x000000ffff0a7224 */ /* 0x000fe200078e0005 */
[----:B------:R-:W-:Y:S01]  /*d470*/  PRMT R12, R12, 0x7610, R11 ;  /* 0x000076100c0c7816 */ /* 0x000fe2000000000b */
[----:B------:R-:W-:Y:S01]  /*d480*/  IMAD.MOV.U32 R76, RZ, RZ, R75 ;  /* 0x000000ffff4c7224 */ /* 0x000fe200078e004b */
[----:B------:R-:W-:Y:S02]  /*d490*/  PRMT R93, R93, 0x7610, R114 ;  /* 0x000076105d5d7816 */ /* 0x000fe40000000072 */
.L_x_2661:
[----:B------:R-:W-:Y:S05]  /*d4a0*/  BSYNC B1 ;  /* 0x0000000000017941 */ /* 0x000fea0003800000 */
.L_x_2659:
        /* <DEDUP_REMOVED lines=11> */
.L_x_2663:
[----:B------:R-:W-:Y:S01]  /*d560*/  IMAD.MOV.U32 R5, RZ, RZ, R10 ;  /* 0x000000ffff057224 */ /* 0x000fe200078e000a */
[----:B------:R-:W-:Y:S01]  /*d570*/  PRMT R11, R11, 0x7610, R12 ;  /* 0x000076100b0b7816 */ /* 0x000fe2000000000c */
[----:B------:R-:W-:Y:S01]  /*d580*/  IMAD.MOV.U32 R75, RZ, RZ, R74 ;  /* 0x000000ffff4b7224 */ /* 0x000fe200078e004a */
[----:B------:R-:W-:Y:S02]  /*d590*/  PRMT R114, R114, 0x5410, R0 ;  /* 0x0000541072727816 */ /* 0x000fe40000000000 */
.L_x_2664:
[----:B------:R-:W-:Y:S05]  /*d5a0*/  BSYNC B1 ;  /* 0x0000000000017941 */ /* 0x000fea0003800000 */
.L_x_2662:
        /* <DEDUP_REMOVED lines=11> */
.L_x_2666:
[----:B------:R-:W-:Y:S01]  /*d660*/  IMAD.MOV.U32 R10, RZ, RZ, R5 ;  /* 0x000000ffff0a7224 */ /* 0x000fe200078e0005 */
[----:B------:R-:W-:Y:S01]  /*d670*/  PRMT R11, R11, 0x7632, R11 ;  /* 0x000076320b0b7816 */ /* 0x000fe2000000000b */
[----:B------:R-:W-:Y:S01]  /*d680*/  IMAD.MOV.U32 R74, RZ, RZ, R73 ;  /* 0x000000ffff4a7224 */ /* 0x000fe200078e0049 */
[----:B------:R-:W-:Y:S02]  /*d690*/  PRMT R0, R116, 0x7610, R0 ;  /* 0x0000761074007816 */ /* 0x000fe40000000000 */
.L_x_2667:
[----:B------:R-:W-:Y:S05]  /*d6a0*/  BSYNC B1 ;  /* 0x0000000000017941 */ /* 0x000fea0003800000 */
.L_x_2665:
        /* <DEDUP_REMOVED lines=11> */
.L_x_2669:
[----:B------:R-:W-:Y:S01]  /*d760*/  IMAD.MOV.U32 R5, RZ, RZ, R10 ;  /* 0x000000ffff057224 */ /* 0x000fe200078e000a */
[----:B------:R-:W-:Y:S01]  /*d770*/  PRMT R11, R11, 0x5410, R11 ;  /* 0x000054100b0b7816 */ /* 0x000fe2000000000b */
[----:B------:R-:W-:Y:S01]  /*d780*/  IMAD.MOV.U32 R73, RZ, RZ, R72 ;  /* 0x000000ffff497224 */ /* 0x000fe200078e0048 */
[----:B------:R-:W-:Y:S02]  /*d790*/  PRMT R116, R115, 0x7632, R116 ;  /* 0x0000763273747816 */ /* 0x000fe40000000074 */
.L_x_2670:
[----:B------:R-:W-:Y:S05]  /*d7a0*/  BSYNC B1 ;  /* 0x0000000000017941 */ /* 0x000fea0003800000 */
.L_x_2668:
        /* <DEDUP_REMOVED lines=11> */
.L_x_2672:
[----:B------:R-:W-:Y:S01]  /*d860*/  IMAD.MOV.U32 R10, RZ, RZ, R5 ;  /* 0x000000ffff0a7224 */ /* 0x000fe200078e0005 */
[----:B------:R-:W-:Y:S01]  /*d870*/  PRMT R12, R12, 0x7610, R11 ;  /* 0x000076100c0c7816 */ /* 0x000fe2000000000b */
[----:B------:R-:W-:Y:S01]  /*d880*/  IMAD.MOV.U32 R72, RZ, RZ, R3 ;  /* 0x000000ffff487224 */ /* 0x000fe200078e0003 */
[----:B------:R-:W-:Y:S02]  /*d890*/  PRMT R115, R115, 0x7610, R116 ;  /* 0x0000761073737816 */ /* 0x000fe40000000074 */
.L_x_2673:
[----:B------:R-:W-:Y:S05]  /*d8a0*/  BSYNC B1 ;  /* 0x0000000000017941 */ /* 0x000fea0003800000 */
.L_x_2671:
        /* <DEDUP_REMOVED lines=11> */
.L_x_2675:
[----:B------:R-:W-:Y:S01]  /*d960*/  IMAD.MOV.U32 R5, RZ, RZ, R10 ;  /* 0x000000ffff057224 */ /* 0x000fe200078e000a */
[----:B------:R-:W-:Y:S01]  /*d970*/  PRMT R11, R11, 0x7610, R12 ;  /* 0x000076100b0b7816 */ /* 0x000fe2000000000c */
[----:B------:R-:W-:Y:S01]  /*d980*/  IMAD.MOV.U32 R3, RZ, RZ, R2 ;  /* 0x000000ffff037224 */ /* 0x000fe200078e0002 */
[----:B------:R-:W-:Y:S02]  /*d990*/  PRMT R116, R116, 0x5410, R114 ;  /* 0x0000541074747816 */ /* 0x000fe40000000072 */
.L_x_2676:
[----:B------:R-:W-:Y:S05]  /*d9a0*/  BSYNC B1 ;  /* 0x0000000000017941 */ /* 0x000fea0003800000 */
.L_x_2674:
        /* <DEDUP_REMOVED lines=11> */
.L_x_2678:
[----:B------:R-:W-:Y:S01]  /*da60*/  IMAD.MOV.U32 R10, RZ, RZ, R5 ;  /* 0x000000ffff0a7224 */ /* 0x000fe200078e0005 */
[----:B------:R-:W-:Y:S01]  /*da70*/  PRMT R12, R12, 0x7610, R11 ;  /* 0x000076100c0c7816 */ /* 0x000fe2000000000b */
[----:B------:R-:W-:Y:S01]  /*da80*/  IMAD.MOV.U32 R2, RZ, RZ, R21 ;  /* 0x000000ffff027224 */ /* 0x000fe200078e0015 */
[----:B------:R-:W-:Y:S02]  /*da90*/  PRMT R114, R112, 0x7632, R114 ;  /* 0x0000763270727816 */ /* 0x000fe40000000072 */
.L_x_2679:
[----:B------:R-:W-:Y:S05]  /*daa0*/  BSYNC B1 ;  /* 0x0000000000017941 */ /* 0x000fea0003800000 */
.L_x_2677:
        /* <DEDUP_REMOVED lines=11> */
.L_x_2681:
[----:B------:R-:W-:Y:S01]  /*db60*/  IMAD.MOV.U32 R5, RZ, RZ, R10 ;  /* 0x000000ffff057224 */ /* 0x000fe200078e000a */
[----:B------:R-:W-:Y:S01]  /*db70*/  PRMT R11, R12, 0x7632, R11 ;  /* 0x000076320c0b7816 */ /* 0x000fe2000000000b */
[----:B------:R-:W-:Y:S01]  /*db80*/  IMAD.MOV.U32 R21, RZ, RZ, R20 ;  /* 0x000000ffff157224 */ /* 0x000fe200078e0014 */
[----:B------:R-:W-:Y:S02]  /*db90*/  PRMT R112, R112, 0x7610, R110 ;  /* 0x0000761070707816 */ /* 0x000fe4000000006e */
.L_x_2682:
[----:B------:R-:W-:Y:S05]  /*dba0*/  BSYNC B1 ;  /* 0x0000000000017941 */ /* 0x000fea0003800000 */
.L_x_2680:
        /* <DEDUP_REMOVED lines=11> */
.L_x_2684:
[----:B------:R-:W-:Y:S01]  /*dc60*/  IMAD.MOV.U32 R10, RZ, RZ, R5 ;  /* 0x000000ffff0a7224 */ /* 0x000fe200078e0005 */
[----:B------:R-:W-:Y:S01]  /*dc70*/  PRMT R11, R11, 0x5410, R11 ;  /* 0x000054100b0b7816 */ /* 0x000fe2000000000b */
[----:B------:R-:W-:Y:S01]  /*dc80*/  IMAD.MOV.U32 R20, RZ, RZ, R23 ;  /* 0x000000ffff147224 */ /* 0x000fe200078e0017 */
[----:B------:R-:W-:Y:S02]  /*dc90*/  PRMT R110, R110, 0x7610, R111 ;  /* 0x000076106e6e7816 */ /* 0x000fe4000000006f */
.L_x_2685:
[----:B------:R-:W-:Y:S05]  /*dca0*/  BSYNC B1 ;  /* 0x0000000000017941 */ /* 0x000fea0003800000 */
.L_x_2683:
        /* <DEDUP_REMOVED lines=11> */
.L_x_2687:
[----:B------:R-:W-:Y:S01]  /*dd60*/  IMAD.MOV.U32 R5, RZ, RZ, R10 ;  /* 0x000000ffff057224 */ /* 0x000fe200078e000a */
[----:B------:R-:W-:Y:S01]  /*dd70*/  PRMT R11, R11, 0x7632, R11 ;  /* 0x000076320b0b7816 */ /* 0x000fe2000000000b */
[----:B------:R-:W-:Y:S01]  /*dd80*/  IMAD.MOV.U32 R23, RZ, RZ, R22 ;  /* 0x000000ffff177224 */ /* 0x000fe200078e0016 */
[----:B------:R-:W-:Y:S02]  /*dd90*/  PRMT R111, R111, 0x5410, R110 ;  /* 0x000054106f6f7816 */ /* 0x000fe4000000006e */
.L_x_2688:
[----:B------:R-:W-:Y:S05]  /*dda0*/  BSYNC B1 ;  /* 0x0000000000017941 */ /* 0x000fea0003800000 */
.L_x_2686:
        /* <DEDUP_REMOVED lines=11> */
.L_x_2690:
[----:B------:R-:W-:Y:S01]  /*de60*/  IMAD.MOV.U32 R10, RZ, RZ, R5 ;  /* 0x000000ffff0a7224 */ /* 0x000fe200078e0005 */
[----:B------:R-:W-:Y:S01]  /*de70*/  PRMT R11, R11, 0x5410, R11 ;  /* 0x000054100b0b7816 */ /* 0x000fe2000000000b */
[----:B------:R-:W-:Y:S01]  /*de80*/  IMAD.MOV.U32 R22, RZ, RZ, R25 ;  /* 0x000000ffff167224 */ /* 0x000fe200078e0019 */
[----:B------:R-:W-:Y:S02]  /*de90*/  PRMT R110, R117, 0x7632, R110 ;  /* 0x00007632756e7816 */ /* 0x000fe4000000006e */
.L_x_2691:
[----:B------:R-:W-:Y:S05]  /*dea0*/  BSYNC B1 ;  /* 0x0000000000017941 */ /* 0x000fea0003800000 */
.L_x_2689:
        /* <DEDUP_REMOVED lines=11> */
.L_x_2693:
[----:B------:R-:W-:Y:S01]  /*df60*/  IMAD.MOV.U32 R5, RZ, RZ, R10 ;  /* 0x000000ffff057224 */ /* 0x000fe200078e000a */
[----:B------:R-:W-:Y:S01]  /*df70*/  PRMT R11, R11, 0x7632, R11 ;  /* 0x000076320b0b7816 */ /* 0x000fe2000000000b */
[----:B------:R-:W-:Y:S01]  /*df80*/  IMAD.MOV.U32 R25, RZ, RZ, R24 ;  /* 0x000000ffff197224 */ /* 0x000fe200078e0018 */
[----:B------:R-:W-:Y:S02]  /*df90*/  PRMT R117, R117, 0x5410, R112 ;  /* 0x0000541075757816 */ /* 0x000fe40000000070 */
.L_x_2694:
[----:B------:R-:W-:Y:S05]  /*dfa0*/  BSYNC B1 ;  /* 0x0000000000017941 */ /* 0x000fea0003800000 */
.L_x_2692:
        /* <DEDUP_REMOVED lines=11> */
.L_x_2696:
[----:B------:R-:W-:Y:S01]  /*e060*/  IMAD.MOV.U32 R10, RZ, RZ, R5 ;  /* 0x000000ffff0a7224 */ /* 0x000fe200078e0005 */
[----:B------:R-:W-:Y:S01]  /*e070*/  PRMT R12, R11, 0x7610, R12 ;  /* 0x000076100b0c7816 */ /* 0x000fe2000000000c */
[----:B------:R-:W-:Y:S01]  /*e080*/  IMAD.MOV.U32 R24, RZ, RZ, R27 ;  /* 0x000000ffff187224 */ /* 0x000fe200078e001b */
[----:B------:R-:W-:Y:S02]  /*e090*/  PRMT R112, R113, 0x7610, R112 ;  /* 0x0000761071707816 */ /* 0x000fe40000000070 */
.L_x_2697:
[----:B------:R-:W-:Y:S05]  /*e0a0*/  BSYNC B1 ;  /* 0x0000000000017941 */ /* 0x000fea0003800000 */
.L_x_2695:
        /* <DEDUP_REMOVED lines=11> */
.L_x_2699:
[----:B------:R-:W-:Y:S01]  /*e160*/  IMAD.MOV.U32 R5, RZ, RZ, R10 ;  /* 0x000000ffff057224 */ /* 0x000fe200078e000a */
[----:B------:R-:W-:Y:S01]  /*e170*/  PRMT R11, R12, 0x7610, R11 ;  /* 0x000076100c0b7816 */ /* 0x000fe2000000000b */
[----:B------:R-:W-:Y:S01]  /*e180*/  IMAD.MOV.U32 R27, RZ, RZ, R26 ;  /* 0x000000ffff1b7224 */ /* 0x000fe200078e001a */
[----:B------:R-:W-:Y:S02]  /*e190*/  PRMT R113, R111, 0x7610, R113 ;  /* 0x000076106f717816 */ /* 0x000fe40000000071 */
.L_x_2700:
[----:B------:R-:W-:Y:S05]  /*e1a0*/  BSYNC B1 ;  /* 0x0000000000017941 */ /* 0x000fea0003800000 */
.L_x_2698:
        /* <DEDUP_REMOVED lines=11> */
.L_x_2702:
[----:B------:R-:W-:Y:S01]  /*e260*/  IMAD.MOV.U32 R10, RZ, RZ, R5 ;  /* 0x000000ffff0a7224 */ /* 0x000fe200078e0005 */
[----:B------:R-:W-:Y:S01]  /*e270*/  PRMT R12, R11, 0x7610, R12 ;  /* 0x000076100b0c7816 */ /* 0x000fe2000000000c */
[----:B------:R-:W-:Y:S01]  /*e280*/  IMAD.MOV.U32 R26, RZ, RZ, R29 ;  /* 0x000000ffff1a7224 */ /* 0x000fe200078e001d */
[----:B------:R-:W-:Y:S02]  /*e290*/  PRMT R111, R119, 0x7610, R111 ;  /* 0x00007610776f7816 */ /* 0x000fe4000000006f */
.L_x_2703:
[----:B------:R-:W-:Y:S05]  /*e2a0*/  BSYNC B1 ;  /* 0x0000000000017941 */ /* 0x000fea0003800000 */
.L_x_2701:
        /* <DEDUP_REMOVED lines=11> */
.L_x_2705:
[----:B------:R-:W-:Y:S01]  /*e360*/  IMAD.MOV.U32 R5, RZ, RZ, R10 ;  /* 0x000000ffff057224 */ /* 0x000fe200078e000a */
[----:B------:R-:W-:Y:S01]  /*e370*/  PRMT R11, R11, 0x5410, R12 ;  /* 0x000054100b0b7816 */ /* 0x000fe2000000000c */
[----:B------:R-:W-:Y:S01]  /*e380*/  IMAD.MOV.U32 R29, RZ, RZ, R28 ;  /* 0x000000ffff1d7224 */ /* 0x000fe200078e001c */
[----:B------:R-:W-:Y:S02]  /*e390*/  PRMT R119, R117, 0x7610, R119 ;  /* 0x0000761075777816 */ /* 0x000fe40000000077 */
.L_x_2706:
[----:B------:R-:W-:Y:S05]  /*e3a0*/  BSYNC B1 ;  /* 0x0000000000017941 */ /* 0x000fea0003800000 */
.L_x_2704:
        /* <DEDUP_REMOVED lines=11> */
.L_x_2708:
[----:B------:R-:W-:Y:S01]  /*e460*/  IMAD.MOV.U32 R10, RZ, RZ, R5 ;  /* 0x000000ffff0a7224 */ /* 0x000fe200078e0005 */
[----:B------:R-:W-:Y:S01]  /*e470*/  PRMT R11, R11, 0x7632, R11 ;  /* 0x000076320b0b7816 */ /* 0x000fe2000000000b */
[----:B------:R-:W-:Y:S01]  /*e480*/  IMAD.MOV.U32 R28, RZ, RZ, R31 ;  /* 0x000000ffff1c7224 */ /* 0x000fe200078e001f */
[----:B------:R-:W-:Y:S02]  /*e490*/  PRMT R117, R118, 0x7610, R117 ;  /* 0x0000761076757816 */ /* 0x000fe40000000075 */
.L_x_2709:
[----:B------:R-:W-:Y:S05]  /*e4a0*/  BSYNC B1 ;  /* 0x0000000000017941 */ /* 0x000fea0003800000 */
.L_x_2707:
        /* <DEDUP_REMOVED lines=11> */
.L_x_2711:
[----:B------:R-:W-:Y:S01]  /*e560*/  IMAD.MOV.U32 R5, RZ, RZ, R10 ;  /* 0x000000ffff057224 */ /* 0x000fe200078e000a */
[----:B------:R-:W-:Y:S01]  /*e570*/  PRMT R12, R11, 0x7610, R12 ;  /* 0x000076100b0c7816 */ /* 0x000fe2000000000c */
[----:B------:R-:W-:Y:S01]  /*e580*/  IMAD.MOV.U32 R31, RZ, RZ, R30 ;  /* 0x000000ffff1f7224 */ /* 0x000fe200078e001e */
[----:B------:R-:W-:Y:S02]  /*e590*/  PRMT R118, R113, 0x7632, R118 ;  /* 0x0000763271767816 */ /* 0x000fe40000000076 */
.L_x_2712:
[----:B------:R-:W-:Y:S05]  /*e5a0*/  BSYNC B1 ;  /* 0x0000000000017941 */ /* 0x000fea0003800000 */
.L_x_2710:
        /* <DEDUP_REMOVED lines=11> */
.L_x_2714:
[----:B------:R-:W-:Y:S01]  /*e660*/  IMAD.MOV.U32 R10, RZ, RZ, R5 ;  /* 0x000000ffff0a7224 */ /* 0x000fe200078e0005 */
[----:B------:R-:W-:Y:S01]  /*e670*/  PRMT R11, R12, 0x7610, R11 ;  /* 0x000076100c0b7816 */ /* 0x000fe2000000000b */
[----:B------:R-:W-:Y:S01]  /*e680*/  IMAD.MOV.U32 R30, RZ, RZ, R33 ;  /* 0x000000ffff1e7224 */ /* 0x000fe200078e0021 */
[----:B------:R-:W-:Y:S02]  /*e690*/  PRMT R113, R113, 0x5410, R121 ;  /* 0x0000541071717816 */ /* 0x000fe40000000079 */
.L_x_2715:
[----:B------:R-:W-:Y:S05]  /*e6a0*/  BSYNC B1 ;  /* 0x0000000000017941 */ /* 0x000fea0003800000 */
.L_x_2713:
        /* <DEDUP_REMOVED lines=11> */
.L_x_2717:
[----:B------:R-:W-:Y:S01]  /*e760*/  IMAD.MOV.U32 R5, RZ, RZ, R10 ;  /* 0x000000ffff057224 */ /* 0x000fe200078e000a */
[----:B------:R-:W-:Y:S01]  /*e770*/  PRMT R11, R11, 0x5410, R11 ;  /* 0x000054100b0b7816 */ /* 0x000fe2000000000b */
[----:B------:R-:W-:Y:S01]  /*e780*/  IMAD.MOV.U32 R33, RZ, RZ, R32 ;  /* 0x000000ffff217224 */ /* 0x000fe200078e0020 */
[----:B------:R-:W-:Y:S02]  /*e790*/  PRMT R121, R119, 0x7632, R121 ;  /* 0x0000763277797816 */ /* 0x000fe40000000079 */
.L_x_2718:
[----:B------:R-:W-:Y:S05]  /*e7a0*/  BSYNC B1 ;  /* 0x0000000000017941 */ /* 0x000fea0003800000 */
.L_x_2716:
        /* <DEDUP_REMOVED lines=11> */
.L_x_2720:
[----:B------:R-:W-:Y:S01]  /*e860*/  IMAD.MOV.U32 R10, RZ, RZ, R5 ;  /* 0x000000ffff0a7224 */ /* 0x000fe200078e0005 */
[----:B------:R-:W-:Y:S01]  /*e870*/  PRMT R12, R12, 0x7610, R11 ;  /* 0x000076100c0c7816 */ /* 0x000fe2000000000b */
[----:B------:R-:W-:Y:S01]  /*e880*/  IMAD.MOV.U32 R32, RZ, RZ, R35 ;  /* 0x000000ffff207224 */ /* 0x000fe200078e0023 */
[----:B------:R-:W-:Y:S02]  /*e890*/  PRMT R119, R119, 0x7610, R120 ;  /* 0x0000761077777816 */ /* 0x000fe40000000078 */
.L_x_2721:
[----:B------:R-:W-:Y:S05]  /*e8a0*/  BSYNC B1 ;  /* 0x0000000000017941 */ /* 0x000fea0003800000 */
.L_x_2719:
        /* <DEDUP_REMOVED lines=11> */
.L_x_2723:
[----:B------:R-:W-:Y:S01]  /*e960*/  IMAD.MOV.U32 R5, RZ, RZ, R10 ;  /* 0x000000ffff057224 */ /* 0x000fe200078e000a */
[----:B------:R-:W-:Y:S01]  /*e970*/  PRMT R11, R12, 0x7632, R11 ;  /* 0x000076320c0b7816 */ /* 0x000fe2000000000b */
[----:B------:R-:W-:Y:S01]  /*e980*/  IMAD.MOV.U32 R35, RZ, RZ, R34 ;  /* 0x000000ffff237224 */ /* 0x000fe200078e0022 */
[----:B------:R-:W-:Y:S02]  /*e990*/  PRMT R120, R120, 0x7610, R118 ;  /* 0x0000761078787816 */ /* 0x000fe40000000076 */
.L_x_2724:
[----:B------:R-:W-:Y:S05]  /*e9a0*/  BSYNC B1 ;  /* 0x0000000000017941 */ /* 0x000fea0003800000 */
.L_x_2722:
        /* <DEDUP_REMOVED lines=11> */
.L_x_2726:
[----:B------:R-:W-:Y:S01]  /*ea60*/  IMAD.MOV.U32 R10, RZ, RZ, R5 ;  /* 0x000000ffff0a7224 */ /* 0x000fe200078e0005 */
[----:B------:R-:W-:Y:S01]  /*ea70*/  PRMT R11, R11, 0x5410, R11 ;  /* 0x000054100b0b7816 */ /* 0x000fe2000000000b */
[----:B------:R-:W-:Y:S01]  /*ea80*/  IMAD.MOV.U32 R34, RZ, RZ, R37 ;  /* 0x000000ffff227224 */ /* 0x000fe200078e0025 */
[----:B------:R-:W-:Y:S02]  /*ea90*/  PRMT R118, R118, 0x7610, R103 ;  /* 0x0000761076767816 */ /* 0x000fe40000000067 */
.L_x_2727:
[----:B------:R-:W-:Y:S05]  /*eaa0*/  BSYNC B1 ;  /* 0x0000000000017941 */ /* 0x000fea0003800000 */
.L_x_2725:
        /* <DEDUP_REMOVED lines=11> */
.L_x_2729:
[----:B------:R-:W-:Y:S01]  /*eb60*/  IMAD.MOV.U32 R5, RZ, RZ, R10 ;  /* 0x000000ffff057224 */ /* 0x000fe200078e000a */
[----:B------:R-:W-:Y:S01]  /*eb70*/  PRMT R11, R11, 0x7632, R11 ;  /* 0x000076320b0b7816 */ /* 0x000fe2000000000b */
[----:B------:R-:W-:Y:S01]  /*eb80*/  IMAD.MOV.U32 R37, RZ, RZ, R36 ;  /* 0x000000ffff257224 */ /* 0x000fe200078e0024 */
[----:B------:R-:W-:Y:S02]  /*eb90*/  PRMT R103, R103, 0x5410, R102 ;  /* 0x0000541067677816 */ /* 0x000fe40000000066 */
.L_x_2730:
[----:B------:R-:W-:Y:S05]  /*eba0*/  BSYNC B1 ;  /* 0x0000000000017941 */ /* 0x000fea0003800000 */
.L_x_2728:
        /* <DEDUP_REMOVED lines=11> */
.L_x_2732:
[----:B------:R-:W-:Y:S01]  /*ec60*/  IMAD.MOV.U32 R10, RZ, RZ, R5 ;  /* 0x000000ffff0a7224 */ /* 0x000fe200078e0005 */
[----:B------:R-:W-:Y:S01]  /*ec70*/  PRMT R11, R11, 0x5410, R11 ;  /* 0x000054100b0b7816 */ /* 0x000fe2000000000b */
[----:B------:R-:W-:Y:S01]  /*ec80*/  IMAD.MOV.U32 R36, RZ, RZ, R39 ;  /* 0x000000ffff247224 */ /* 0x000fe200078e0027 */
[----:B------:R-:W-:Y:S02]  /*ec90*/  PRMT R102, R121, 0x7632, R102 ;  /* 0x0000763279667816 */ /* 0x000fe40000000066 */
.L_x_2733:
[----:B------:R-:W-:Y:S05]  /*eca0*/  BSYNC B1 ;  /* 0x0000000000017941 */ /* 0x000fea0003800000 */
.L_x_2731:
        /* <DEDUP_REMOVED lines=11> */
.L_x_2735:
[----:B------:R-:W-:Y:S01]  /*ed60*/  IMAD.MOV.U32 R5, RZ, RZ, R10 ;  /* 0x000000ffff057224 */ /* 0x000fe200078e000a */
[----:B------:R-:W-:Y:S01]  /*ed70*/  PRMT R11, R11, 0x7632, R11 ;  /* 0x000076320b0b7816 */ /* 0x000fe2000000000b */
[----:B------:R-:W-:Y:S01]  /*ed80*/  IMAD.MOV.U32 R39, RZ, RZ, R38 ;  /* 0x000000ffff277224 */ /* 0x000fe200078e0026 */
[----:B------:R-:W-:Y:S02]  /*ed90*/  PRMT R121, R121, 0x5410, R120 ;  /* 0x0000541079797816 */ /* 0x000fe40000000078 */
.L_x_2736:
[----:B------:R-:W-:Y:S05]  /*eda0*/  BSYNC B1 ;  /* 0x0000000000017941 */ /* 0x000fea0003800000 */
.L_x_2734:
        /* <DEDUP_REMOVED lines=11> */
.L_x_2738:
[----:B------:R-:W-:Y:S01]  /*ee60*/  IMAD.MOV.U32 R10, RZ, RZ, R5 ;  /* 0x000000ffff0a7224 */ /* 0x000fe200078e0005 */
[----:B------:R-:W-:Y:S01]  /*ee70*/  PRMT R12, R11, 0x7610, R12 ;  /* 0x000076100b0c7816 */ /* 0x000fe2000000000c */
[----:B------:R-:W-:Y:S01]  /*ee80*/  IMAD.MOV.U32 R38, RZ, RZ, R41 ;  /* 0x000000ffff267224 */ /* 0x000fe200078e0029 */
[----:B------:R-:W-:Y:S02]  /*ee90*/  PRMT R120, R105, 0x7610, R120 ;  /* 0x0000761069787816 */ /* 0x000fe40000000078 */
.L_x_2739:
[----:B------:R-:W-:Y:S05]  /*eea0*/  BSYNC B1 ;  /* 0x0000000000017941 */ /* 0x000fea0003800000 */
.L_x_2737:
        /* <DEDUP_REMOVED lines=11> */
.L_x_2741:
[----:B------:R-:W-:Y:S01]  /*ef60*/  IMAD.MOV.U32 R5, RZ, RZ, R10 ;  /* 0x000000ffff057224 */ /* 0x000fe200078e000a */
[----:B------:R-:W-:Y:S01]  /*ef70*/  PRMT R11, R11, 0x5410, R12 ;  /* 0x000054100b0b7816 */ /* 0x000fe2000000000c */
[----:B------:R-:W-:Y:S01]  /*ef80*/  IMAD.MOV.U32 R41, RZ, RZ, R40 ;  /* 0x000000ffff297224 */ /* 0x000fe200078e0028 */
[----:B------:R-:W-:Y:S02]  /*ef90*/  PRMT R105, R103, 0x7610, R105 ;  /* 0x0000761067697816 */ /* 0x000fe40000000069 */
.L_x_2742:
[----:B------:R-:W-:Y:S05]  /*efa0*/  BSYNC B1 ;  /* 0x0000000000017941 */ /* 0x000fea0003800000 */
.L_x_2740:
        /* <DEDUP_REMOVED lines=11> */
.L_x_2744:
[----:B------:R-:W-:Y:S01]  /*f060*/  IMAD.MOV.U32 R10, RZ, RZ, R5 ;  /* 0x000000ffff0a7224 */ /* 0x000fe200078e0005 */
[----:B------:R-:W-:Y:S01]  /*f070*/  PRMT R12, R12, 0x7610, R11 ;  /* 0x000076100c0c7816 */ /* 0x000fe2000000000b */
[----:B------:R-:W-:Y:S01]  /*f080*/  IMAD.MOV.U32 R40, RZ, RZ, R43 ;  /* 0x000000ffff287224 */ /* 0x000fe200078e002b */
[----:B------:R-:W-:Y:S02]  /*f090*/  PRMT R103, R104, 0x7632, R103 ;  /* 0x0000763268677816 */ /* 0x000fe40000000067 */
.L_x_2745:
[----:B------:R-:W-:Y:S05]  /*f0a0*/  BSYNC B1 ;  /* 0x0000000000017941 */ /* 0x000fea0003800000 */
.L_x_2743:
        /* <DEDUP_REMOVED lines=11> */
.L_x_2747:
[----:B------:R-:W-:Y:S01]  /*f160*/  IMAD.MOV.U32 R5, RZ, RZ, R10 ;  /* 0x000000ffff057224 */ /* 0x000fe200078e000a */
[----:B------:R-:W-:Y:S01]  /*f170*/  PRMT R11, R12, 0x7632, R11 ;  /* 0x000076320c0b7816 */ /* 0x000fe2000000000b */
[----:B------:R-:W-:Y:S01]  /*f180*/  IMAD.MOV.U32 R43, RZ, RZ, R42 ;  /* 0x000000ffff2b7224 */ /* 0x000fe200078e002a */
[----:B------:R-:W-:Y:S02]  /*f190*/  PRMT R104, R104, 0x7610, R102 ;  /* 0x0000761068687816 */ /* 0x000fe40000000066 */
.L_x_2748:
[----:B------:R-:W-:Y:S05]  /*f1a0*/  BSYNC B1 ;  /* 0x0000000000017941 */ /* 0x000fea0003800000 */
.L_x_2746:
        /* <DEDUP_REMOVED lines=11> */
.L_x_2750:
[----:B------:R-:W-:Y:S01]  /*f260*/  IMAD.MOV.U32 R10, RZ, RZ, R5 ;  /* 0x000000ffff0a7224 */ /* 0x000fe200078e0005 */
[----:B------:R-:W-:Y:S01]  /*f270*/  PRMT R12, R11, 0x7610, R12 ;  /* 0x000076100b0c7816 */ /* 0x000fe2000000000c */
[----:B------:R-:W-:Y:S01]  /*f280*/  IMAD.MOV.U32 R42, RZ, RZ, R45 ;  /* 0x000000ffff2a7224 */ /* 0x000fe200078e002d */
[----:B------:R-:W-:Y:S02]  /*f290*/  PRMT R102, R102, 0x5410, R107 ;  /* 0x0000541066667816 */ /* 0x000fe4000000006b */
.L_x_2751:
[----:B------:R-:W-:Y:S05]  /*f2a0*/  BSYNC B1 ;  /* 0x0000000000017941 */ /* 0x000fea0003800000 */
.L_x_2749:
        /* <DEDUP_REMOVED lines=11> */
.L_x_2753:
[----:B------:R-:W-:Y:S01]  /*f360*/  IMAD.MOV.U32 R5, RZ, RZ, R10 ;  /* 0x000000ffff057224 */ /* 0x000fe200078e000a */
[----:B------:R-:W-:Y:S01]  /*f370*/  PRMT R11, R11, 0x5410, R12 ;  /* 0x000054100b0b7816 */ /* 0x000fe2000000000c */
[----:B------:R-:W-:Y:S01]  /*f380*/  IMAD.MOV.U32 R45, RZ, RZ, R44 ;  /* 0x000000ffff2d7224 */ /* 0x000fe200078e002c */
[----:B------:R-:W-:Y:S02]  /*f390*/  PRMT R107, R105, 0x7632, R107 ;  /* 0x00007632696b7816 */ /* 0x000fe4000000006b */
.L_x_2754:
[----:B------:R-:W-:Y:S05]  /*f3a0*/  BSYNC B1 ;  /* 0x0000000000017941 */ /* 0x000fea0003800000 */
.L_x_2752:
        /* <DEDUP_REMOVED lines=11> */
.L_x_2756:
[----:B------:R-:W-:Y:S01]  /*f460*/  IMAD.MOV.U32 R10, RZ, RZ, R5 ;  /* 0x000000ffff0a7224 */ /* 0x000fe200078e0005 */
[----:B------:R-:W-:Y:S01]  /*f470*/  PRMT R12, R12, 0x7610, R11 ;  /* 0x000076100c0c7816 */ /* 0x000fe2000000000b */
[----:B------:R-:W-:Y:S01]  /*f480*/  IMAD.MOV.U32 R44, RZ, RZ, R47 ;  /* 0x000000ffff2c7224 */ /* 0x000fe200078e002f */
[----:B------:R-:W-:Y:S02]  /*f490*/  PRMT R105, R105, 0x7610, R106 ;  /* 0x0000761069697816 */ /* 0x000fe4000000006a */
.L_x_2757:
[----:B------:R-:W-:Y:S05]  /*f4a0*/  BSYNC B1 ;  /* 0x0000000000017941 */ /* 0x000fea0003800000 */
.L_x_2755:
        /* <DEDUP_REMOVED lines=11> */
.L_x_2759:
[----:B------:R-:W-:Y:S01]  /*f560*/  IMAD.MOV.U32 R5, RZ, RZ, R10 ;  /* 0x000000ffff057224 */ /* 0x000fe200078e000a */
[----:B------:R-:W-:Y:S01]  /*f570*/  PRMT R11, R11, 0x7610, R12 ;  /* 0x000076100b0b7816 */ /* 0x000fe2000000000c */
[----:B------:R-:W-:Y:S01]  /*f580*/  IMAD.MOV.U32 R47, RZ, RZ, R46 ;  /* 0x000000ffff2f7224 */ /* 0x000fe200078e002e */
[----:B------:R-:W-:Y:S02]  /*f590*/  PRMT R106, R106, 0x5410, R104 ;  /* 0x000054106a6a7816 */ /* 0x000fe40000000068 */
.L_x_2760:
[----:B------:R-:W-:Y:S05]  /*f5a0*/  BSYNC B1 ;  /* 0x0000000000017941 */ /* 0x000fea0003800000 */
.L_x_2758:
        /* <DEDUP_REMOVED lines=11> */
.L_x_2762:
[----:B------:R-:W-:Y:S01]  /*f660*/  IMAD.MOV.U32 R10, RZ, RZ, R5 ;  /* 0x000000ffff0a7224 */ /* 0x000fe200078e0005 */
[----:B------:R-:W-:Y:S01]  /*f670*/  PRMT R11, R11, 0x7632, R11 ;  /* 0x000076320b0b7816 */ /* 0x000fe2000000000b */
[----:B------:R-:W-:Y:S01]  /*f680*/  IMAD.MOV.U32 R46, RZ, RZ, R49 ;  /* 0x000000ffff2e7224 */ /* 0x000fe200078e0031 */
[----:B------:R-:W-:Y:S02]  /*f690*/  PRMT R104, R108, 0x7610, R104 ;  /* 0x000076106c687816 */ /* 0x000fe40000000068 */
.L_x_2763:
[----:B------:R-:W-:Y:S05]  /*f6a0*/  BSYNC B1 ;  /* 0x0000000000017941 */ /* 0x000fea0003800000 */
.L_x_2761:
        /* <DEDUP_REMOVED lines=11> */
.L_x_2765:
[----:B------:R-:W-:Y:S01]  /*f760*/  IMAD.MOV.U32 R5, RZ, RZ, R10 ;  /* 0x000000ffff057224 */ /* 0x000fe200078e000a */
[----:B------:R-:W-:Y:S01]  /*f770*/  PRMT R11, R11, 0x5410, R11 ;  /* 0x000054100b0b7816 */ /* 0x000fe2000000000b */
[----:B------:R-:W-:Y:S01]  /*f780*/  IMAD.MOV.U32 R49, RZ, RZ, R48 ;  /* 0x000000ffff317224 */ /* 0x000fe200078e0030 */
[----:B------:R-:W-:Y:S02]  /*f790*/  PRMT R108, R107, 0x7632, R108 ;  /* 0x000076326b6c7816 */ /* 0x000fe4000000006c */
.L_x_2766:
[----:B------:R-:W-:Y:S05]  /*f7a0*/  BSYNC B1 ;  /* 0x0000000000017941 */ /* 0x000fea0003800000 */
.L_x_2764:
        /* <DEDUP_REMOVED lines=11> */
.L_x_2768:
[----:B------:R-:W-:Y:S01]  /*f860*/  IMAD.MOV.U32 R10, RZ, RZ, R5 ;  /* 0x000000ffff0a7224 */ /* 0x000fe200078e0005 */
[----:B------:R-:W-:Y:S01]  /*f870*/  PRMT R12, R12, 0x7610, R11 ;  /* 0x000076100c0c7816 */ /* 0x000fe2000000000b */
[----:B------:R-:W-:Y:S01]  /*f880*/  IMAD.MOV.U32 R48, RZ, RZ, R51 ;  /* 0x000000ffff307224 */ /* 0x000fe200078e0033 */
[----:B------:R-:W-:Y:S02]  /*f890*/  PRMT R107, R107, 0x7610, R108 ;  /* 0x000076106b6b7816 */ /* 0x000fe4000000006c */
.L_x_2769:
[----:B------:R-:W-:Y:S05]  /*f8a0*/  BSYNC B1 ;  /* 0x0000000000017941 */ /* 0x000fea0003800000 */
.L_x_2767:
        /* <DEDUP_REMOVED lines=11> */
.L_x_2771:
[----:B------:R-:W-:Y:S01]  /*f960*/  IMAD.MOV.U32 R5, RZ, RZ, R10 ;  /* 0x000000ffff057224 */ /* 0x000fe200078e000a */
[----:B------:R-:W-:Y:S01]  /*f970*/  PRMT R11, R11, 0x7610, R12 ;  /* 0x000076100b0b7816 */ /* 0x000fe2000000000c */
[----:B------:R-:W-:Y:S01]  /*f980*/  IMAD.MOV.U32 R51, RZ, RZ, R50 ;  /* 0x000000ffff337224 */ /* 0x000fe200078e0032 */
[----:B------:R-:W-:Y:S02]  /*f990*/  PRMT R108, R108, 0x5410, R106 ;  /* 0x000054106c6c7816 */ /* 0x000fe4000000006a */
.L_x_2772:
[----:B------:R-:W-:Y:S05]  /*f9a0*/  BSYNC B1 ;  /* 0x0000000000017941 */ /* 0x000fea0003800000 */
.L_x_2770:
        /* <DEDUP_REMOVED lines=11> */
.L_x_2774:
[----:B------:R-:W-:Y:S01]  /*fa60*/  IMAD.MOV.U32 R10, RZ, RZ, R5 ;  /* 0x000000ffff0a7224 */ /* 0x000fe200078e0005 */
[----:B------:R-:W-:Y:S01]  /*fa70*/  PRMT R12, R12, 0x7610, R11 ;  /* 0x000076100c0c7816 */ /* 0x000fe2000000000b */
[----:B------:R-:W-:Y:S01]  /*fa80*/  IMAD.MOV.U32 R50, RZ, RZ, R53 ;  /* 0x000000ffff327224 */ /* 0x000fe200078e0035 */
[----:B------:R-:W-:Y:S02]  /*fa90*/  PRMT R106, R122, 0x7632, R106 ;  /* 0x000076327a6a7816 */ /* 0x000fe4000000006a */
.L_x_2775:
[----:B------:R-:W-:Y:S05]  /*faa0*/  BSYNC B1 ;  /* 0x0000000000017941 */ /* 0x000fea0003800000 */
.L_x_2773:
        /* <DEDUP_REMOVED lines=11> */
.L_x_2777:
[----:B------:R-:W-:Y:S01]  /*fb60*/  IMAD.MOV.U32 R5, RZ, RZ, R10 ;  /* 0x000000ffff057224 */ /* 0x000fe200078e000a */
[----:B------:R-:W-:Y:S01]  /*fb70*/  PRMT R11, R12, 0x7632, R11 ;  /* 0x000076320c0b7816 */ /* 0x000fe2000000000b */
[----:B------:R-:W-:Y:S01]  /*fb80*/  IMAD.MOV.U32 R53, RZ, RZ, R52 ;  /* 0x000000ffff357224 */ /* 0x000fe200078e0034 */
[----:B------:R-:W-:Y:S02]  /*fb90*/  PRMT R122, R122, 0x7610, R100 ;  /* 0x000076107a7a7816 */ /* 0x000fe40000000064 */
.L_x_2778:
[----:B------:R-:W-:Y:S05]  /*fba0*/  BSYNC B1 ;  /* 0x0000000000017941 */ /* 0x000fea0003800000 */
.L_x_2776:
        /* <DEDUP_REMOVED lines=11> */
.L_x_2780:
[----:B------:R-:W-:Y:S01]  /*fc60*/  IMAD.MOV.U32 R10, RZ, RZ, R5 ;  /* 0x000000ffff0a7224 */ /* 0x000fe200078e0005 */
[----:B------:R-:W-:Y:S01]  /*fc70*/  PRMT R11, R11, 0x5410, R11 ;  /* 0x000054100b0b7816 */ /* 0x000fe2000000000b */
[----:B------:R-:W-:Y:S01]  /*fc80*/  IMAD.MOV.U32 R52, RZ, RZ, R55 ;  /* 0x000000ffff347224 */ /* 0x000fe200078e0037 */
[----:B------:R-:W-:Y:S02]  /*fc90*/  PRMT R100, R100, 0x7610, R109 ;  /* 0x0000761064647816 */ /* 0x000fe4000000006d */
.L_x_2781:
[----:B------:R-:W-:Y:S05]  /*fca0*/  BSYNC B1 ;  /* 0x0000000000017941 */ /* 0x000fea0003800000 */
.L_x_2779:
        /* <DEDUP_REMOVED lines=11> */
.L_x_2783:
[----:B------:R-:W-:Y:S01]  /*fd60*/  IMAD.MOV.U32 R5, RZ, RZ, R10 ;  /* 0x000000ffff057224 */ /* 0x000fe200078e000a */
[----:B------:R-:W-:Y:S01]  /*fd70*/  PRMT R11, R11, 0x7632, R11 ;  /* 0x000076320b0b7816 */ /* 0x000fe2000000000b */
[----:B------:R-:W-:Y:S01]  /*fd80*/  IMAD.MOV.U32 R55, RZ, RZ, R54 ;  /* 0x000000ffff377224 */ /* 0x000fe200078e0036 */
[----:B------:R-:W-:Y:S02]  /*fd90*/  PRMT R109, R109, 0x5410, R100 ;  /* 0x000054106d6d7816 */ /* 0x000fe40000000064 */
.L_x_2784:
[----:B------:R-:W-:Y:S05]  /*fda0*/  BSYNC B1 ;  /* 0x0000000000017941 */ /* 0x000fea0003800000 */
.L_x_2782:
        /* <DEDUP_REMOVED lines=11> */
.L_x_2786:
[----:B------:R-:W-:Y:S01]  /*fe60*/  IMAD.MOV.U32 R10, RZ, RZ, R5 ;  /* 0x000000ffff0a7224 */ /* 0x000fe200078e0005 */
[----:B------:R-:W-:Y:S01]  /*fe70*/  PRMT R11, R11, 0x5410, R11 ;  /* 0x000054100b0b7816 */ /* 0x000fe2000000000b */
[----:B------:R-:W-:Y:S01]  /*fe80*/  IMAD.MOV.U32 R54, RZ, RZ, R57 ;  /* 0x000000ffff367224 */ /* 0x000fe200078e0039 */
[----:B------:R-:W-:Y:S02]  /*fe90*/  PRMT R100, R95, 0x7632, R100 ;  /* 0x000076325f647816 */ /* 0x000fe40000000064 */
.L_x_2787:
[----:B------:R-:W-:Y:S05]  /*fea0*/  BSYNC B1 ;  /* 0x0000000000017941 */ /* 0x000fea0003800000 */
.L_x_2785:
        /* <DEDUP_REMOVED lines=11> */
.L_x_2789:
[----:B------:R-:W-:Y:S01]  /*ff60*/  IMAD.MOV.U32 R5, RZ, RZ, R10 ;  /* 0x000000ffff057224 */ /* 0x000fe200078e000a */
[----:B------:R-:W-:Y:S01]  /*ff70*/  PRMT R11, R11, 0x7632, R11 ;  /* 0x000076320b0b7816 */ /* 0x000fe2000000000b */
[----:B------:R-:W-:Y:S01]  /*ff80*/  IMAD.MOV.U32 R57, RZ, RZ, R56 ;  /* 0x000000ffff397224 */ /* 0x000fe200078e0038 */
[----:B------:R-:W-:Y:S02]  /*ff90*/  PRMT R95, R95, 0x7610, R94 ;  /* 0x000076105f5f7816 */ /* 0x000fe4000000005e */
.L_x_2790:
[----:B------:R-:W-:Y:S05]  /*ffa0*/  BSYNC B1 ;  /* 0x0000000000017941 */ /* 0x000fea0003800000 */
.L_x_2788:
        /* <DEDUP_REMOVED lines=11> */
.L_x_2792:
[----:B------:R-:W-:Y:S01]  /*10060*/  IMAD.MOV.U32 R10, RZ, RZ, R5 ;  /* 0x000000ffff0a7224 */ /* 0x000fe200078e0005 */
[----:B------:R-:W-:Y:S01]  /*10070*/  PRMT R11, R11, 0x5410, R11 ;  /* 0x000054100b0b7816 */ /* 0x000fe2000000000b */
[----:B------:R-:W-:Y:S01]  /*10080*/  IMAD.MOV.U32 R56, RZ, RZ, R59 ;  /* 0x000000ffff387224 */ /* 0x000fe200078e003b */
[----:B------:R-:W-:Y:S02]  /*10090*/  PRMT R94, R94, 0x7610, R123 ;  /* 0x000076105e5e7816 */ /* 0x000fe4000000007b */
.L_x_2793:
[----:B------:R-:W-:Y:S05]  /*100a0*/  BSYNC B1 ;  /* 0x0000000000017941 */ /* 0x000fea0003800000 */
.L_x_2791:
        /* <DEDUP_REMOVED lines=11> */
.L_x_2795:
[----:B------:R-:W-:Y:S01]  /*10160*/  IMAD.MOV.U32 R5, RZ, RZ, R10 ;  /* 0x000000ffff057224 */ /* 0x000fe200078e000a */
[----:B------:R-:W-:Y:S01]  /*10170*/  PRMT R12, R12, 0x7610, R11 ;  /* 0x000076100c0c7816 */ /* 0x000fe2000000000b */
[----:B------:R-:W-:Y:S01]  /*10180*/  IMAD.MOV.U32 R59, RZ, RZ, R58 ;  /* 0x000000ffff3b7224 */ /* 0x000fe200078e003a */
[----:B------:R-:W-:Y:S02]  /*10190*/  PRMT R123, R123, 0x5410, R94 ;  /* 0x000054107b7b7816 */ /* 0x000fe4000000005e */
.L_x_2796:
[----:B------:R-:W-:Y:S05]  /*101a0*/  BSYNC B1 ;  /* 0x0000000000017941 */ /* 0x000fea0003800000 */
.L_x_2794:
        /* <DEDUP_REMOVED lines=11> */
.L_x_2798:
[----:B------:R-:W-:Y:S01]  /*10260*/  IMAD.MOV.U32 R10, RZ, RZ, R5 ;  /* 0x000000ffff0a7224 */ /* 0x000fe200078e0005 */
[----:B------:R-:W-:Y:S01]  /*10270*/  PRMT R11, R11, 0x7610, R12 ;  /* 0x000076100b0b7816 */ /* 0x000fe2000000000c */
[----:B------:R-:W-:Y:S01]  /*10280*/  IMAD.MOV.U32 R58, RZ, RZ, R61 ;  /* 0x000000ffff3a7224 */ /* 0x000fe200078e003d */
[----:B------:R-:W-:Y:S02]  /*10290*/  PRMT R94, R96, 0x7632, R94 ;  /* 0x00007632605e7816 */ /* 0x000fe4000000005e */
.L_x_2799:
[----:B------:R-:W-:Y:S05]  /*102a0*/  BSYNC B1 ;  /* 0x0000000000017941 */ /* 0x000fea0003800000 */
.L_x_2797:
        /* <DEDUP_REMOVED lines=11> */
.L_x_2801:
[----:B------:R-:W-:Y:S01]  /*10360*/  IMAD.MOV.U32 R5, RZ, RZ, R10 ;  /* 0x000000ffff057224 */ /* 0x000fe200078e000a */
[----:B------:R-:W-:Y:S01]  /*10370*/  PRMT R11, R11, 0x7632, R11 ;  /* 0x000076320b0b7816 */ /* 0x000fe2000000000b */
[----:B------:R-:W-:Y:S01]  /*10380*/  IMAD.MOV.U32 R61, RZ, RZ, R60 ;  /* 0x000000ffff3d7224 */ /* 0x000fe200078e003c */
[----:B------:R-:W-:Y:S02]  /*10390*/  PRMT R96, R96, 0x5410, R96 ;  /* 0x0000541060607816 */ /* 0x000fe40000000060 */
.L_x_2802:
[----:B------:R-:W-:Y:S05]  /*103a0*/  BSYNC B1 ;  /* 0x0000000000017941 */ /* 0x000fea0003800000 */
.L_x_2800:
        /* <DEDUP_REMOVED lines=11> */
.L_x_2804:
[----:B------:R-:W-:Y:S01]  /*10460*/  IMAD.MOV.U32 R10, RZ, RZ, R5 ;  /* 0x000000ffff0a7224 */ /* 0x000fe200078e0005 */
[----:B------:R-:W-:Y:S01]  /*10470*/  PRMT R12, R11, 0x7610, R12 ;  /* 0x000076100b0c7816 */ /* 0x000fe2000000000c */
[----:B------:R-:W-:Y:S01]  /*10480*/  IMAD.MOV.U32 R60, RZ, RZ, R63 ;  /* 0x000000ffff3c7224 */ /* 0x000fe200078e003f */
[----:B------:R-:W-:Y:S02]  /*10490*/  PRMT R96, R101, 0x7610, R96 ;  /* 0x0000761065607816 */ /* 0x000fe40000000060 */
.L_x_2805:
[----:B------:R-:W-:Y:S05]  /*104a0*/  BSYNC B1 ;  /* 0x0000000000017941 */ /* 0x000fea0003800000 */
.L_x_2803:
        /* <DEDUP_REMOVED lines=11> */
.L_x_2807:
[----:B------:R-:W-:Y:S01]  /*10560*/  IMAD.MOV.U32 R5, RZ, RZ, R10 ;  /* 0x000000ffff057224 */ /* 0x000fe200078e000a */
[----:B------:R-:W-:Y:S01]  /*10570*/  PRMT R11, R12, 0x7610, R11 ;  /* 0x000076100c0b7816 */ /* 0x000fe2000000000b */
[----:B------:R-:W-:Y:S01]  /*10580*/  IMAD.MOV.U32 R63, RZ, RZ, R62 ;  /* 0x000000ffff3f7224 */ /* 0x000fe200078e003e */
[----:B------:R-:W-:Y:S02]  /*10590*/  PRMT R101, R95, 0x7610, R101 ;  /* 0x000076105f657816 */ /* 0x000fe40000000065 */
.L_x_2808:
[----:B------:R-:W-:Y:S05]  /*105a0*/  BSYNC B1 ;  /* 0x0000000000017941 */ /* 0x000fea0003800000 */
.L_x_2806:
        /* <DEDUP_REMOVED lines=11> */
.L_x_2810:
[----:B------:R-:W-:Y:S01]  /*10660*/  IMAD.MOV.U32 R10, RZ, RZ, R5 ;  /* 0x000000ffff0a7224 */ /* 0x000fe200078e0005 */
[----:B------:R-:W-:Y:S01]  /*10670*/  PRMT R12, R11, 0x7610, R12 ;  /* 0x000076100b0c7816 */ /* 0x000fe2000000000c */
[----:B------:R-:W-:Y:S01]  /*10680*/  IMAD.MOV.U32 R62, RZ, RZ, R65 ;  /* 0x000000ffff3e7224 */ /* 0x000fe200078e0041 */
[----:B------:R-:W-:Y:S02]  /*10690*/  PRMT R95, R99, 0x7610, R95 ;  /* 0x00007610635f7816 */ /* 0x000fe4000000005f */
.L_x_2811:
[----:B------:R-:W-:Y:S05]  /*106a0*/  BSYNC B1 ;  /* 0x0000000000017941 */ /* 0x000fea0003800000 */
.L_x_2809:
        /* <DEDUP_REMOVED lines=11> */
.L_x_2813:
[----:B------:R-:W-:Y:S01]  /*10760*/  IMAD.MOV.U32 R5, RZ, RZ, R10 ;  /* 0x000000ffff057224 */ /* 0x000fe200078e000a */
[----:B------:R-:W-:Y:S01]  /*10770*/  PRMT R11, R11, 0x5410, R12 ;  /* 0x000054100b0b7816 */ /* 0x000fe2000000000c */
[----:B------:R-:W-:Y:S01]  /*10780*/  IMAD.MOV.U32 R65, RZ, RZ, R64 ;  /* 0x000000ffff417224 */ /* 0x000fe200078e0040 */
[----:B------:R-:W-:Y:S02]  /*10790*/  PRMT R99, R97, 0x7610, R99 ;  /* 0x0000761061637816 */ /* 0x000fe40000000063 */
.L_x_2814:
[----:B------:R-:W-:Y:S05]  /*107a0*/  BSYNC B1 ;  /* 0x0000000000017941 */ /* 0x000fea0003800000 */
.L_x_2812:
        /* <DEDUP_REMOVED lines=11> */
.L_x_2816:
[----:B------:R-:W-:Y:S01]  /*10860*/  IMAD.MOV.U32 R10, RZ, RZ, R5 ;  /* 0x000000ffff0a7224 */ /* 0x000fe200078e0005 */
[----:B------:R-:W-:Y:S01]  /*10870*/  PRMT R11, R11, 0x7632, R11 ;  /* 0x000076320b0b7816 */ /* 0x000fe2000000000b */
[----:B------:R-:W-:Y:S01]  /*10880*/  IMAD.MOV.U32 R64, RZ, RZ, R67 ;  /* 0x000000ffff407224 */ /* 0x000fe200078e0043 */
[----:B------:R-:W-:Y:S02]  /*10890*/  PRMT R97, R98, 0x7610, R97 ;  /* 0x0000761062617816 */ /* 0x000fe40000000061 */
.L_x_2817:
[----:B------:R-:W-:Y:S05]  /*108a0*/  BSYNC B1 ;  /* 0x0000000000017941 */ /* 0x000fea0003800000 */
.L_x_2815:
        /* <DEDUP_REMOVED lines=11> */
.L_x_2819:
[----:B------:R-:W-:Y:S01]  /*10960*/  PRMT R11, R11, 0x5410, R11 ;  /* 0x000054100b0b7816 */ /* 0x000fe2000000000b */
[----:B------:R-:W-:Y:S01]  /*10970*/  IMAD.MOV.U32 R67, RZ, RZ, R66 ;  /* 0x000000ffff437224 */ /* 0x000fe200078e0042 */
[C---:B------:R-:W-:Y:S01]  /*10980*/  PRMT R98, R97.reuse, 0x7632, R98 ;  /* 0x0000763261627816 */ /* 0x040fe20000000062 */
[--C-:B------:R-:W-:Y:S01]  /*10990*/  IMAD.MOV.U32 R5, RZ, RZ, R10.reuse ;  /* 0x000000ffff057224 */ /* 0x100fe200078e000a */
[----:B------:R-:W-:Y:S01]  /*109a0*/  PRMT R97, R97, 0x5410, R11 ;  /* 0x0000541061617816 */ /* 0x000fe2000000000b */
[----:B------:R-:W-:Y:S02]  /*109b0*/  IMAD.MOV.U32 R66, RZ, RZ, R10 ;  /* 0x000000ffff427224 */ /* 0x000fe400078e000a */
.L_x_2820:
[----:B------:R-:W-:Y:S05]  /*109c0*/  BSYNC B1 ;  /* 0x0000000000017941 */ /* 0x000fea0003800000 */
.L_x_2818:
[----:B------:R-:W-:Y:S02]  /*109d0*/  IADD3 R8, R8, 0x4, RZ ;  /* 0x0000000408087810 */ /* 0x000fe40007ffe0ff */
[----:B------:R-:W-:Y:S01]  /*109e0*/  IADD3 R4, R4, 0x2, RZ ;  /* 0x0000000204047810 */ /* 0x000fe20007ffe0ff */
[----:B------:R-:W-:Y:S01]  /*109f0*/  @!P1 CALL.REL.NOINC `(.L_x_2821) ;  /* 0x0000001000009944 */ /* 0x000fe20003c00000 */
[----:B------:R-:W-:Y:S05]  /*10a00*/  BRA `(.L_x_2822) ;  /* 0xffffc01000007947 */ /* 0x000fea000383ffff */
.L_x_2821:
[----:B------:R-:W-:Y:S01]  /*10a10*/  FADD.FTZ R86, R7, R86 ;  /* 0x0000005607567221 */ /* 0x000fe20000010000 */
[----:B------:R-:W-:Y:S01]  /*10a20*/  PRMT R97, R97, 0x7610, R11 ;  /* 0x0000761061617816 */ /* 0x000fe2000000000b */
[----:B------:R-:W-:-:S02]  /*10a30*/  IMAD.MOV.U32 R87, RZ, RZ, R6 ;  /* 0x000000ffff577224 */ /* 0x000fc400078e0006 */
[----:B------:R-:W-:Y:S02]  /*10a40*/  IMAD.MOV.U32 R66, RZ, RZ, R5 ;  /* 0x000000ffff427224 */ /* 0x000fe400078e0005 */
.L_x_2631:
[----:B------:R-:W-:Y:S05]  /*10a50*/  BSYNC B0 ;  /* 0x0000000000007941 */ /* 0x000fea0003800000 */
.L_x_2630:
        /* <DEDUP_REMOVED lines=194> */
.L_x_3015:
        /* <DEDUP_REMOVED lines=20> */
.L_x_2826:
[----:B------:R-:W-:Y:S01]  /*117c0*/  IMAD.MOV.U32 R5, RZ, RZ, R85 ;  /* 0x000000ffff057224 */ /* 0x000fe200078e0055 */
[----:B------:R-:W-:Y:S01]  /*117d0*/  PRMT R11, R11, 0x7610, R91 ;  /* 0x000076100b0b7816 */ /* 0x000fe2000000005b */
[----:B------:R-:W-:Y:S01]  /*117e0*/  IMAD.MOV.U32 R85, RZ, RZ, R84 ;  /* 0x000000ffff557224 */ /* 0x000fe200078e0054 */
[----:B------:R-:W-:Y:S02]  /*117f0*/  PRMT R91, R91, 0x5410, R92 ;  /* 0x000054105b5b7816 */ /* 0x000fe4000000005c */
.L_x_2827:
[----:B------:R-:W-:Y:S05]  /*11800*/  BSYNC B1 ;  /* 0x0000000000017941 */ /* 0x000fea0003800000 */
.L_x_2825:
        /* <DEDUP_REMOVED lines=11> */
.L_x_2829:
[----:B------:R-:W-:Y:S01]  /*118c0*/  IMAD.MOV.U32 R10, RZ, RZ, R5 ;  /* 0x000000ffff0a7224 */ /* 0x000fe200078e0005 */
[----:B------:R-:W-:Y:S01]  /*118d0*/  PRMT R11, R11, 0x7632, R11 ;  /* 0x000076320b0b7816 */ /* 0x000fe2000000000b */
[----:B------:R-:W-:Y:S01]  /*118e0*/  IMAD.MOV.U32 R84, RZ, RZ, R83 ;  /* 0x000000ffff547224 */ /* 0x000fe200078e0053 */
[----:B------:R-:W-:Y:S02]  /*118f0*/  PRMT R92, R92, 0x7632, R92 ;  /* 0x000076325c5c7816 */ /* 0x000fe4000000005c */
.L_x_2830:
[----:B------:R-:W-:Y:S05]  /*11900*/  BSYNC B1 ;  /* 0x0000000000017941 */ /* 0x000fea0003800000 */
.L_x_2828:
        /* <DEDUP_REMOVED lines=11> */
.L_x_2832:
[----:B------:R-:W-:Y:S01]  /*119c0*/  IMAD.MOV.U32 R5, RZ, RZ, R10 ;  /* 0x000000ffff057224 */ /* 0x000fe200078e000a */
[----:B------:R-:W-:Y:S01]  /*119d0*/  PRMT R11, R11, 0x5410, R11 ;  /* 0x000054100b0b7816 */ /* 0x000fe2000000000b */
[----:B------:R-:W-:Y:S01]  /*119e0*/  IMAD.MOV.U32 R83, RZ, RZ, R82 ;  /* 0x000000ffff537224 */ /* 0x000fe200078e0052 */
[----:B------:R-:W-:Y:S02]  /*119f0*/  PRMT R92, R92, 0x5410, R93 ;  /* 0x000054105c5c7816 */ /* 0x000fe4000000005d */
.L_x_2833:
[----:B------:R-:W-:Y:S05]  /*11a00*/  BSYNC B1 ;  /* 0x0000000000017941 */ /* 0x000fea0003800000 */
.L_x_2831:
        /* <DEDUP_REMOVED lines=11> */
.L_x_2835:
[----:B------:R-:W-:Y:S01]  /*11ac0*/  IMAD.MOV.U32 R10, RZ, RZ, R5 ;  /* 0x000000ffff0a7224 */ /* 0x000fe200078e0005 */
[----:B------:R-:W-:Y:S01]  /*11ad0*/  PRMT R12, R12, 0x7610, R11 ;  /* 0x000076100c0c7816 */ /* 0x000fe2000000000b */
[----:B------:R-:W-:Y:S01]  /*11ae0*/  IMAD.MOV.U32 R82, RZ, RZ, R81 ;  /* 0x000000ffff527224 */ /* 0x000fe200078e0051 */
[----:B------:R-:W-:Y:S02]  /*11af0*/  PRMT R93, R0, 0x7632, R93 ;  /* 0x00007632005d7816 */ /* 0x000fe4000000005d */
.L_x_2836:
[----:B------:R-:W-:Y:S05]  /*11b00*/  BSYNC B1 ;  /* 0x0000000000017941 */ /* 0x000fea0003800000 */
.L_x_2834:
        /* <DEDUP_REMOVED lines=11> */
.L_x_2838:
[----:B------:R-:W-:Y:S01]  /*11bc0*/  IMAD.MOV.U32 R5, RZ, RZ, R10 ;  /* 0x000000ffff057224 */ /* 0x000fe200078e000a */
[----:B------:R-:W-:Y:S01]  /*11bd0*/  PRMT R11, R11, 0x7610, R12 ;  /* 0x000076100b0b7816 */ /* 0x000fe2000000000c */
[----:B------:R-:W-:Y:S01]  /*11be0*/  IMAD.MOV.U32 R81, RZ, RZ, R80 ;  /* 0x000000ffff517224 */ /* 0x000fe200078e0050 */
[----:B------:R-:W-:Y:S02]  /*11bf0*/  PRMT R0, R0, 0x5410, R90 ;  /* 0x0000541000007816 */ /* 0x000fe4000000005a */
.L_x_2839:
[----:B------:R-:W-:Y:S05]  /*11c00*/  BSYNC B1 ;  /* 0x0000000000017941 */ /* 0x000fea0003800000 */
.L_x_2837:
        /* <DEDUP_REMOVED lines=11> */
.L_x_2841:
[----:B------:R-:W-:Y:S01]  /*11cc0*/  IMAD.MOV.U32 R10, RZ, RZ, R5 ;  /* 0x000000ffff0a7224 */ /* 0x000fe200078e0005 */
[----:B------:R-:W-:Y:S01]  /*11cd0*/  PRMT R11, R11, 0x7632, R11 ;  /* 0x000076320b0b7816 */ /* 0x000fe2000000000b */
[----:B------:R-:W-:Y:S01]  /*11ce0*/  IMAD.MOV.U32 R80, RZ, RZ, R79 ;  /* 0x000000ffff507224 */ /* 0x000fe200078e004f */
[----:B------:R-:W-:Y:S02]  /*11cf0*/  PRMT R90, R90, 0x7632, R90 ;  /* 0x000076325a5a7816 */ /* 0x000fe4000000005a */
.L_x_2842:
[----:B------:R-:W-:Y:S05]  /*11d00*/  BSYNC B1 ;  /* 0x0000000000017941 */ /* 0x000fea0003800000 */
.L_x_2840:
        /* <DEDUP_REMOVED lines=11> */
.L_x_2844:
[----:B------:R-:W-:Y:S01]  /*11dc0*/  IMAD.MOV.U32 R5, RZ, RZ, R10 ;  /* 0x000000ffff057224 */ /* 0x000fe200078e000a */
[----:B------:R-:W-:Y:S01]  /*11dd0*/  PRMT R12, R11, 0x7610, R12 ;  /* 0x000076100b0c7816 */ /* 0x000fe2000000000c */
[----:B------:R-:W-:Y:S01]  /*11de0*/  IMAD.MOV.U32 R79, RZ, RZ, R78 ;  /* 0x000000ffff4f7224 */ /* 0x000fe200078e004e */
[----:B------:R-:W-:Y:S02]  /*11df0*/  PRMT R90, R90, 0x5410, R91 ;  /* 0x000054105a5a7816 */ /* 0x000fe4000000005b */
.L_x_2845:
[----:B------:R-:W-:Y:S05]  /*11e00*/  BSYNC B1 ;  /* 0x0000000000017941 */ /* 0x000fea0003800000 */
.L_x_2843:
        /* <DEDUP_REMOVED lines=11> */
.L_x_2847:
[----:B------:R-:W-:Y:S01]  /*11ec0*/  IMAD.MOV.U32 R10, RZ, RZ, R5 ;  /* 0x000000ffff0a7224 */ /* 0x000fe200078e0005 */
[----:B------:R-:W-:Y:S01]  /*11ed0*/  PRMT R11, R12, 0x7610, R11 ;  /* 0x000076100c0b7816 */ /* 0x000fe2000000000b */
[----:B------:R-:W-:Y:S01]  /*11ee0*/  IMAD.MOV.U32 R78, RZ, RZ, R77 ;  /* 0x000000ffff4e7224 */ /* 0x000fe200078e004d */
[----:B------:R-:W-:Y:S02]  /*11ef0*/  PRMT R91, R115, 0x7610, R91 ;  /* 0x00007610735b7816 */ /* 0x000fe4000000005b */
.L_x_2848:
[----:B------:R-:W-:Y:S05]  /*11f00*/  BSYNC B1 ;  /* 0x0000000000017941 */ /* 0x000fea0003800000 */
.L_x_2846:
        /* <DEDUP_REMOVED lines=11> */
.L_x_2850:
[----:B------:R-:W-:Y:S01]  /*11fc0*/  IMAD.MOV.U32 R5, RZ, RZ, R10 ;  /* 0x000000ffff057224 */ /* 0x000fe200078e000a */
[----:B------:R-:W-:Y:S01]  /*11fd0*/  PRMT R11, R11, 0x5410, R11 ;  /* 0x000054100b0b7816 */ /* 0x000fe2000000000b */
[----:B------:R-:W-:Y:S01]  /*11fe0*/  IMAD.MOV.U32 R77, RZ, RZ, R76 ;  /* 0x000000ffff4d7224 */ /* 0x000fe200078e004c */
[----:B------:R-:W-:Y:S02]  /*11ff0*/  PRMT R115, R93, 0x7632, R115 ;  /* 0x000076325d737816 */ /* 0x000fe40000000073 */
.L_x_2851:
[----:B------:R-:W-:Y:S05]  /*12000*/  BSYNC B1 ;  /* 0x0000000000017941 */ /* 0x000fea0003800000 */
.L_x_2849:
        /* <DEDUP_REMOVED lines=11> */
.L_x_2853:
[----:B------:R-:W-:Y:S01]  /*120c0*/  IMAD.MOV.U32 R10, RZ, RZ, R5 ;  /* 0x000000ffff0a7224 */ /* 0x000fe200078e0005 */
[----:B------:R-:W-:Y:S01]  /*120d0*/  PRMT R12, R12, 0x7610, R11 ;  /* 0x000076100c0c7816 */ /* 0x000fe2000000000b */
[----:B------:R-:W-:Y:S01]  /*120e0*/  IMAD.MOV.U32 R76, RZ, RZ, R75 ;  /* 0x000000ffff4c7224 */ /* 0x000fe200078e004b */
[----:B------:R-:W-:Y:S02]  /*120f0*/  PRMT R93, R93, 0x7610, R114 ;  /* 0x000076105d5d7816 */ /* 0x000fe40000000072 */
.L_x_2854:
[----:B------:R-:W-:Y:S05]  /*12100*/  BSYNC B1 ;  /* 0x0000000000017941 */ /* 0x000fea0003800000 */
.L_x_2852:
        /* <DEDUP_REMOVED lines=11> */
.L_x_2856:
[----:B------:R-:W-:Y:S01]  /*121c0*/  IMAD.MOV.U32 R5, RZ, RZ, R10 ;  /* 0x000000ffff057224 */ /* 0x000fe200078e000a */
[----:B------:R-:W-:Y:S01]  /*121d0*/  PRMT R11, R11, 0x7610, R12 ;  /* 0x000076100b0b7816 */ /* 0x000fe2000000000c */
[----:B------:R-:W-:Y:S01]  /*121e0*/  IMAD.MOV.U32 R75, RZ, RZ, R74 ;  /* 0x000000ffff4b7224 */ /* 0x000fe200078e004a */
[----:B------:R-:W-:Y:S02]  /*121f0*/  PRMT R114, R114, 0x5410, R0 ;  /* 0x0000541072727816 */ /* 0x000fe40000000000 */
.L_x_2857:
[----:B------:R-:W-:Y:S05]  /*12200*/  BSYNC B1 ;  /* 0x0000000000017941 */ /* 0x000fea0003800000 */
.L_x_2855:
        /* <DEDUP_REMOVED lines=11> */
.L_x_2859:
[----:B------:R-:W-:Y:S01]  /*122c0*/  IMAD.MOV.U32 R10, RZ, RZ, R5 ;  /* 0x000000ffff0a7224 */ /* 0x000fe200078e0005 */
[----:B------:R-:W-:Y:S01]  /*122d0*/  PRMT R11, R11, 0x7632, R11 ;  /* 0x000076320b0b7816 */ /* 0x000fe2000000000b */
[----:B------:R-:W-:Y:S01]  /*122e0*/  IMAD.MOV.U32 R74, RZ, RZ, R73 ;  /* 0x000000ffff4a7224 */ /* 0x000fe200078e0049 */
[----:B------:R-:W-:Y:S02]  /*122f0*/  PRMT R0, R116, 0x7610, R0 ;  /* 0x0000761074007816 */ /* 0x000fe40000000000 */
.L_x_2860:
[----:B------:R-:W-:Y:S05]  /*12300*/  BSYNC B1 ;  /* 0x0000000000017941 */ /* 0x000fea0003800000 */
.L_x_2858:
        /* <DEDUP_REMOVED lines=11> */
.L_x_2862:
[----:B------:R-:W-:Y:S01]  /*123c0*/  IMAD.MOV.U32 R5, RZ, RZ, R10 ;  /* 0x000000ffff057224 */ /* 0x000fe200078e000a */
[----:B------:R-:W-:Y:S01]  /*123d0*/  PRMT R11, R11, 0x5410, R11 ;  /* 0x000054100b0b7816 */ /* 0x000fe2000000000b */
[----:B------:R-:W-:Y:S01]  /*123e0*/  IMAD.MOV.U32 R73, RZ, RZ, R72 ;  /* 0x000000ffff497224 */ /* 0x000fe200078e0048 */
[----:B------:R-:W-:Y:S02]  /*123f0*/  PRMT R116, R115, 0x7632, R116 ;  /* 0x0000763273747816 */ /* 0x000fe40000000074 */
.L_x_2863:
[----:B------:R-:W-:Y:S05]  /*12400*/  BSYNC B1 ;  /* 0x0000000000017941 */ /* 0x000fea0003800000 */
.L_x_2861:
        /* <DEDUP_REMOVED lines=11> */
.L_x_2865:
[----:B------:R-:W-:Y:S01]  /*124c0*/  IMAD.MOV.U32 R10, RZ, RZ, R5 ;  /* 0x000000ffff0a7224 */ /* 0x000fe200078e0005 */
[----:B------:R-:W-:Y:S01]  /*124d0*/  PRMT R12, R12, 0x7610, R11 ;  /* 0x000076100c0c7816 */ /* 0x000fe2000000000b */
[----:B------:R-:W-:Y:S01]  /*124e0*/  IMAD.MOV.U32 R72, RZ, RZ, R3 ;  /* 0x000000ffff487224 */ /* 0x000fe200078e0003 */
[----:B------:R-:W-:Y:S02]  /*124f0*/  PRMT R115, R115, 0x7610, R116 ;  /* 0x0000761073737816 */ /* 0x000fe40000000074 */
.L_x_2866:
[----:B------:R-:W-:Y:S05]  /*12500*/  BSYNC B1 ;  /* 0x0000000000017941 */ /* 0x000fea0003800000 */
.L_x_2864:
        /* <DEDUP_REMOVED lines=11> */
.L_x_2868:
[----:B------:R-:W-:Y:S01]  /*125c0*/  IMAD.MOV.U32 R5, RZ, RZ, R10 ;  /* 0x000000ffff057224 */ /* 0x000fe200078e000a */
[----:B------:R-:W-:Y:S01]  /*125d0*/  PRMT R11, R11, 0x7610, R12 ;  /* 0x000076100b0b7816 */ /* 0x000fe2000000000c */
[----:B------:R-:W-:Y:S01]  /*125e0*/  IMAD.MOV.U32 R3, RZ, RZ, R2 ;  /* 0x000000ffff037224 */ /* 0x000fe200078e0002 */
[----:B------:R-:W-:Y:S02]  /*125f0*/  PRMT R116, R116, 0x5410, R114 ;  /* 0x0000541074747816 */ /* 0x000fe40000000072 */
.L_x_2869:
[----:B------:R-:W-:Y:S05]  /*12600*/  BSYNC B1 ;  /* 0x0000000000017941 */ /* 0x000fea0003800000 */
.L_x_2867:
        /* <DEDUP_REMOVED lines=11> */
.L_x_2871:
[----:B------:R-:W-:Y:S01]  /*126c0*/  IMAD.MOV.U32 R10, RZ, RZ, R5 ;  /* 0x000000ffff0a7224 */ /* 0x000fe200078e0005 */
[----:B------:R-:W-:Y:S01]  /*126d0*/  PRMT R12, R12, 0x7610, R11 ;  /* 0x000076100c0c7816 */ /* 0x000fe2000000000b */
[----:B------:R-:W-:Y:S01]  /*126e0*/  IMAD.MOV.U32 R2, RZ, RZ, R21 ;  /* 0x000000ffff027224 */ /* 0x000fe200078e0015 */
[----:B------:R-:W-:Y:S02]  /*126f0*/  PRMT R114, R112, 0x7632, R114 ;  /* 0x0000763270727816 */ /* 0x000fe40000000072 */
.L_x_2872:
[----:B------:R-:W-:Y:S05]  /*12700*/  BSYNC B1 ;  /* 0x0000000000017941 */ /* 0x000fea0003800000 */
.L_x_2870:
        /* <DEDUP_REMOVED lines=11> */
.L_x_2874:
[----:B------:R-:W-:Y:S01]  /*127c0*/  IMAD.MOV.U32 R5, RZ, RZ, R10 ;  /* 0x000000ffff057224 */ /* 0x000fe200078e000a */
[----:B------:R-:W-:Y:S01]  /*127d0*/  PRMT R11, R12, 0x7632, R11 ;  /* 0x000076320c0b7816 */ /* 0x000fe2000000000b */
[----:B------:R-:W-:Y:S01]  /*127e0*/  IMAD.MOV.U32 R21, RZ, RZ, R20 ;  /* 0x000000ffff157224 */ /* 0x000fe200078e0014 */
[----:B------:R-:W-:Y:S02]  /*127f0*/  PRMT R112, R112, 0x7610, R110 ;  /* 0x0000761070707816 */ /* 0x000fe4000000006e */
.L_x_2875:
[----:B------:R-:W-:Y:S05]  /*12800*/  BSYNC B1 ;  /* 0x0000000000017941 */ /* 0x000fea0003800000 */
.L_x_2873:
        /* <DEDUP_REMOVED lines=11> */
.L_x_2877:
[----:B------:R-:W-:Y:S01]  /*128c0*/  IMAD.MOV.U32 R10, RZ, RZ, R5 ;  /* 0x000000ffff0a7224 */ /* 0x000fe200078e0005 */
[----:B------:R-:W-:Y:S01]  /*128d0*/  PRMT R11, R11, 0x5410, R11 ;  /* 0x000054100b0b7816 */ /* 0x000fe2000000000b */
[----:B------:R-:W-:Y:S01]  /*128e0*/  IMAD.MOV.U32 R20, RZ, RZ, R23 ;  /* 0x000000ffff147224 */ /* 0x000fe200078e0017 */
[----:B------:R-:W-:Y:S02]  /*128f0*/  PRMT R110, R110, 0x7610, R111 ;  /* 0x000076106e6e7816 */ /* 0x000fe4000000006f */
.L_x_2878:
[----:B------:R-:W-:Y:S05]  /*12900*/  BSYNC B1 ;  /* 0x0000000000017941 */ /* 0x000fea0003800000 */
.L_x_2876:
        /* <DEDUP_REMOVED lines=11> */
.L_x_2880:
[----:B------:R-:W-:Y:S01]  /*129c0*/  IMAD.MOV.U32 R5, RZ, RZ, R10 ;  /* 0x000000ffff057224 */ /* 0x000fe200078e000a */
[----:B------:R-:W-:Y:S01]  /*129d0*/  PRMT R11, R11, 0x7632, R11 ;  /* 0x000076320b0b7816 */ /* 0x000fe2000000000b */
[----:B------:R-:W-:Y:S01]  /*129e0*/  IMAD.MOV.U32 R23, RZ, RZ, R22 ;  /* 0x000000ffff177224 */ /* 0x000fe200078e0016 */
[----:B------:R-:W-:Y:S02]  /*129f0*/  PRMT R111, R111, 0x5410, R110 ;  /* 0x000054106f6f7816 */ /* 0x000fe4000000006e */
.L_x_2881:
[----:B------:R-:W-:Y:S05]  /*12a00*/  BSYNC B1 ;  /* 0x0000000000017941 */ /* 0x000fea0003800000 */
.L_x_2879:
        /* <DEDUP_REMOVED lines=11> */
.L_x_2883:
[----:B------:R-:W-:Y:S01]  /*12ac0*/  IMAD.MOV.U32 R10, RZ, RZ, R5 ;  /* 0x000000ffff0a7224 */ /* 0x000fe200078e0005 */
[----:B------:R-:W-:Y:S01]  /*12ad0*/  PRMT R11, R11, 0x5410, R11 ;  /* 0x000054100b0b7816 */ /* 0x000fe2000000000b */
[----:B------:R-:W-:Y:S01]  /*12ae0*/  IMAD.MOV.U32 R22, RZ, RZ, R25 ;  /* 0x000000ffff167224 */ /* 0x000fe200078e0019 */
[----:B------:R-:W-:Y:S02]  /*12af0*/  PRMT R110, R117, 0x7632, R110 ;  /* 0x00007632756e7816 */ /* 0x000fe4000000006e */
.L_x_2884:
[----:B------:R-:W-:Y:S05]  /*12b00*/  BSYNC B1 ;  /* 0x0000000000017941 */ /* 0x000fea0003800000 */
.L_x_2882:
        /* <DEDUP_REMOVED lines=11> */
.L_x_2886:
[----:B------:R-:W-:Y:S01]  /*12bc0*/  IMAD.MOV.U32 R5, RZ, RZ, R10 ;  /* 0x000000ffff057224 */ /* 0x000fe200078e000a */
[----:B------:R-:W-:Y:S01]  /*12bd0*/  PRMT R11, R11, 0x7632, R11 ;  /* 0x000076320b0b7816 */ /* 0x000fe2000000000b */
[----:B------:R-:W-:Y:S01]  /*12be0*/  IMAD.MOV.U32 R25, RZ, RZ, R24 ;  /* 0x000000ffff197224 */ /* 0x000fe200078e0018 */
[----:B------:R-:W-:Y:S02]  /*12bf0*/  PRMT R117, R117, 0x5410, R112 ;  /* 0x0000541075757816 */ /* 0x000fe40000000070 */
.L_x_2887:
[----:B------:R-:W-:Y:S05]  /*12c00*/  BSYNC B1 ;  /* 0x0000000000017941 */ /* 0x000fea0003800000 */
.L_x_2885:
        /* <DEDUP_REMOVED lines=11> */
.L_x_2889:
[----:B------:R-:W-:Y:S01]  /*12cc0*/  IMAD.MOV.U32 R10, RZ, RZ, R5 ;  /* 0x000000ffff0a7224 */ /* 0x000fe200078e0005 */
[----:B------:R-:W-:Y:S01]  /*12cd0*/  PRMT R12, R11, 0x7610, R12 ;  /* 0x000076100b0c7816 */ /* 0x000fe2000000000c */
[----:B------:R-:W-:Y:S01]  /*12ce0*/  IMAD.MOV.U32 R24, RZ, RZ, R27 ;  /* 0x000000ffff187224 */ /* 0x000fe200078e001b */
[----:B------:R-:W-:Y:S02]  /*12cf0*/  PRMT R112, R113, 0x7610, R112 ;  /* 0x0000761071707816 */ /* 0x000fe40000000070 */
.L_x_2890:
[----:B------:R-:W-:Y:S05]  /*12d00*/  BSYNC B1 ;  /* 0x0000000000017941 */ /* 0x000fea0003800000 */
.L_x_2888:
        /* <DEDUP_REMOVED lines=11> */
.L_x_2892:
[----:B------:R-:W-:Y:S01]  /*12dc0*/  IMAD.MOV.U32 R5, RZ, RZ, R10 ;  /* 0x000000ffff057224 */ /* 0x000fe200078e000a */
[----:B------:R-:W-:Y:S01]  /*12dd0*/  PRMT R11, R12, 0x7610, R11 ;  /* 0x000076100c0b7816 */ /* 0x000fe2000000000b */
[----:B------:R-:W-:Y:S01]  /*12de0*/  IMAD.MOV.U32 R27, RZ, RZ, R26 ;  /* 0x000000ffff1b7224 */ /* 0x000fe200078e001a */
[----:B------:R-:W-:Y:S02]  /*12df0*/  PRMT R113, R111, 0x7610, R113 ;  /* 0x000076106f717816 */ /* 0x000fe40000000071 */
.L_x_2893:
[----:B------:R-:W-:Y:S05]  /*12e00*/  BSYNC B1 ;  /* 0x0000000000017941 */ /* 0x000fea0003800000 */
.L_x_2891:
        /* <DEDUP_REMOVED lines=11> */
.L_x_2895:
[----:B------:R-:W-:Y:S01]  /*12ec0*/  IMAD.MOV.U32 R10, RZ, RZ, R5 ;  /* 0x000000ffff0a7224 */ /* 0x000fe200078e0005 */
[----:B------:R-:W-:Y:S01]  /*12ed0*/  PRMT R12, R11, 0x7610, R12 ;  /* 0x000076100b0c7816 */ /* 0x000fe2000000000c */
[----:B------:R-:W-:Y:S01]  /*12ee0*/  IMAD.MOV.U32 R26, RZ, RZ, R29 ;  /* 0x000000ffff1a7224 */ /* 0x000fe200078e001d */
[----:B------:R-:W-:Y:S02]  /*12ef0*/  PRMT R111, R119, 0x7610, R111 ;  /* 0x00007610776f7816 */ /* 0x000fe4000000006f */
.L_x_2896:
[----:B------:R-:W-:Y:S05]  /*12f00*/  BSYNC B1 ;  /* 0x0000000000017941 */ /* 0x000fea0003800000 */
.L_x_2894:
        /* <DEDUP_REMOVED lines=11> */
.L_x_2898:
[----:B------:R-:W-:Y:S01]  /*12fc0*/  IMAD.MOV.U32 R5, RZ, RZ, R10 ;  /* 0x000000ffff057224 */ /* 0x000fe200078e000a */
[----:B------:R-:W-:Y:S01]  /*12fd0*/  PRMT R11, R11, 0x5410, R12 ;  /* 0x000054100b0b7816 */ /* 0x000fe2000000000c */
[----:B------:R-:W-:Y:S01]  /*12fe0*/  IMAD.MOV.U32 R29, RZ, RZ, R28 ;  /* 0x000000ffff1d7224 */ /* 0x000fe200078e001c */
[----:B------:R-:W-:Y:S02]  /*12ff0*/  PRMT R119, R117, 0x7610, R119 ;  /* 0x0000761075777816 */ /* 0x000fe40000000077 */
.L_x_2899:
[----:B------:R-:W-:Y:S05]  /*13000*/  BSYNC B1 ;  /* 0x0000000000017941 */ /* 0x000fea0003800000 */
.L_x_2897:
        /* <DEDUP_REMOVED lines=11> */
.L_x_2901:
[----:B------:R-:W-:Y:S01]  /*130c0*/  IMAD.MOV.U32 R10, RZ, RZ, R5 ;  /* 0x000000ffff0a7224 */ /* 0x000fe200078e0005 */
[----:B------:R-:W-:Y:S01]  /*130d0*/  PRMT R11, R11, 0x7632, R11 ;  /* 0x000076320b0b7816 */ /* 0x000fe2000000000b */
[----:B------:R-:W-:Y:S01]  /*130e0*/  IMAD.MOV.U32 R28, RZ, RZ, R31 ;  /* 0x000000ffff1c7224 */ /* 0x000fe200078e001f */
[----:B------:R-:W-:Y:S02]  /*130f0*/  PRMT R117, R118, 0x7610, R117 ;  /* 0x0000761076757816 */ /* 0x000fe40000000075 */
.L_x_2902:
[----:B------:R-:W-:Y:S05]  /*13100*/  BSYNC B1 ;  /* 0x0000000000017941 */ /* 0x000fea0003800000 */
.L_x_2900:
        /* <DEDUP_REMOVED lines=11> */
.L_x_2904:
[----:B------:R-:W-:Y:S01]  /*131c0*/  IMAD.MOV.U32 R5, RZ, RZ, R10 ;  /* 0x000000ffff057224 */ /* 0x000fe200078e000a */
[----:B------:R-:W-:Y:S01]  /*131d0*/  PRMT R12, R11, 0x7610, R12 ;  /* 0x000076100b0c7816 */ /* 0x000fe2000000000c */
[----:B------:R-:W-:Y:S01]  /*131e0*/  IMAD.MOV.U32 R31, RZ, RZ, R30 ;  /* 0x000000ffff1f7224 */ /* 0x000fe200078e001e */
[----:B------:R-:W-:Y:S02]  /*131f0*/  PRMT R118, R113, 0x7632, R118 ;  /* 0x0000763271767816 */ /* 0x000fe40000000076 */
.L_x_2905:
[----:B------:R-:W-:Y:S05]  /*13200*/  BSYNC B1 ;  /* 0x0000000000017941 */ /* 0x000fea0003800000 */
.L_x_2903:
        /* <DEDUP_REMOVED lines=11> */
.L_x_2907:
[----:B------:R-:W-:Y:S01]  /*132c0*/  IMAD.MOV.U32 R10, RZ, RZ, R5 ;  /* 0x000000ffff0a7224 */ /* 0x000fe200078e0005 */
[----:B------:R-:W-:Y:S01]  /*132d0*/  PRMT R11, R12, 0x7610, R11 ;  /* 0x000076100c0b7816 */ /* 0x000fe2000000000b */
[----:B------:R-:W-:Y:S01]  /*132e0*/  IMAD.MOV.U32 R30, RZ, RZ, R33 ;  /* 0x000000ffff1e7224 */ /* 0x000fe200078e0021 */
[----:B------:R-:W-:Y:S02]  /*132f0*/  PRMT R113, R113, 0x5410, R121 ;  /* 0x0000541071717816 */ /* 0x000fe40000000079 */
.L_x_2908:
[----:B------:R-:W-:Y:S05]  /*13300*/  BSYNC B1 ;  /* 0x0000000000017941 */ /* 0x000fea0003800000 */
.L_x_2906:
        /* <DEDUP_REMOVED lines=11> */
.L_x_2910:
[----:B------:R-:W-:Y:S01]  /*133c0*/  IMAD.MOV.U32 R5, RZ, RZ, R10 ;  /* 0x000000ffff057224 */ /* 0x000fe200078e000a */
[----:B------:R-:W-:Y:S01]  /*133d0*/  PRMT R11, R11, 0x5410, R11 ;  /* 0x000054100b0b7816 */ /* 0x000fe2000000000b */
[----:B------:R-:W-:Y:S01]  /*133e0*/  IMAD.MOV.U32 R33, RZ, RZ, R32 ;  /* 0x000000ffff217224 */ /* 0x000fe200078e0020 */
[----:B------:R-:W-:Y:S02]  /*133f0*/  PRMT R121, R119, 0x7632, R121 ;  /* 0x0000763277797816 */ /* 0x000fe40000000079 */
.L_x_2911:
[----:B------:R-:W-:Y:S05]  /*13400*/  BSYNC B1 ;  /* 0x0000000000017941 */ /* 0x000fea0003800000 */
.L_x_2909:
        /* <DEDUP_REMOVED lines=11> */
.L_x_2913:
[----:B------:R-:W-:Y:S01]  /*134c0*/  IMAD.MOV.U32 R10, RZ, RZ, R5 ;  /* 0x000000ffff0a7224 */ /* 0x000fe200078e0005 */
[----:B------:R-:W-:Y:S01]  /*134d0*/  PRMT R12, R12, 0x7610, R11 ;  /* 0x000076100c0c7816 */ /* 0x000fe2000000000b */
[----:B------:R-:W-:Y:S01]  /*134e0*/  IMAD.MOV.U32 R32, RZ, RZ, R35 ;  /* 0x000000ffff207224 */ /* 0x000fe200078e0023 */
[----:B------:R-:W-:Y:S02]  /*134f0*/  PRMT R119, R119, 0x7610, R120 ;  /* 0x0000761077777816 */ /* 0x000fe40000000078 */
.L_x_2914:
[----:B------:R-:W-:Y:S05]  /*13500*/  BSYNC B1 ;  /* 0x0000000000017941 */ /* 0x000fea0003800000 */
.L_x_2912:
        /* <DEDUP_REMOVED lines=11> */
.L_x_2916:
[----:B------:R-:W-:Y:S01]  /*135c0*/  IMAD.MOV.U32 R5, RZ, RZ, R10 ;  /* 0x000000ffff057224 */ /* 0x000fe200078e000a */
[----:B------:R-:W-:Y:S01]  /*135d0*/  PRMT R11, R12, 0x7632, R11 ;  /* 0x000076320c0b7816 */ /* 0x000fe2000000000b */
[----:B------:R-:W-:Y:S01]  /*135e0*/  IMAD.MOV.U32 R35, RZ, RZ, R34 ;  /* 0x000000ffff237224 */ /* 0x000fe200078e0022 */
[----:B------:R-:W-:Y:S02]  /*135f0*/  PRMT R120, R120, 0x7610, R118 ;  /* 0x0000761078787816 */ /* 0x000fe40000000076 */
.L_x_2917:
[----:B------:R-:W-:Y:S05]  /*13600*/  BSYNC B1 ;  /* 0x0000000000017941 */ /* 0x000fea0003800000 */
.L_x_2915:
        /* <DEDUP_REMOVED lines=11> */
.L_x_2919:
[----:B------:R-:W-:Y:S01]  /*136c0*/  IMAD.MOV.U32 R10, RZ, RZ, R5 ;  /* 0x000000ffff0a7224 */ /* 0x000fe200078e0005 */
[----:B------:R-:W-:Y:S01]  /*136d0*/  PRMT R11, R11, 0x5410, R11 ;  /* 0x000054100b0b7816 */ /* 0x000fe2000000000b */
[----:B------:R-:W-:Y:S01]  /*136e0*/  IMAD.MOV.U32 R34, RZ, RZ, R37 ;  /* 0x000000ffff227224 */ /* 0x000fe200078e0025 */
[----:B------:R-:W-:Y:S02]  /*136f0*/  PRMT R118, R118, 0x7610, R103 ;  /* 0x0000761076767816 */ /* 0x000fe40000000067 */
.L_x_2920:
[----:B------:R-:W-:Y:S05]  /*13700*/  BSYNC B1 ;  /* 0x0000000000017941 */ /* 0x000fea0003800000 */
.L_x_2918:
        /* <DEDUP_REMOVED lines=11> */
.L_x_2922:
[----:B------:R-:W-:Y:S01]  /*137c0*/  IMAD.MOV.U32 R5, RZ, RZ, R10 ;  /* 0x000000ffff057224 */ /* 0x000fe200078e000a */
[----:B------:R-:W-:Y:S01]  /*137d0*/  PRMT R11, R11, 0x7632, R11 ;  /* 0x000076320b0b7816 */ /* 0x000fe2000000000b */
[----:B------:R-:W-:Y:S01]  /*137e0*/  IMAD.MOV.U32 R37, RZ, RZ, R36 ;  /* 0x000000ffff257224 */ /* 0x000fe200078e0024 */
[----:B------:R-:W-:Y:S02]  /*137f0*/  PRMT R103, R103, 0x5410, R102 ;  /* 0x0000541067677816 */ /* 0x000fe40000000066 */
.L_x_2923:
[----:B------:R-:W-:Y:S05]  /*13800*/  BSYNC B1 ;  /* 0x0000000000017941 */ /* 0x000fea0003800000 */
.L_x_2921:
        /* <DEDUP_REMOVED lines=11> */
.L_x_2925:
[----:B------:R-:W-:Y:S01]  /*138c0*/  IMAD.MOV.U32 R10, RZ, RZ, R5 ;  /* 0x000000ffff0a7224 */ /* 0x000fe200078e0005 */
[----:B------:R-:W-:Y:S01]  /*138d0*/  PRMT R11, R11, 0x5410, R11 ;  /* 0x000054100b0b7816 */ /* 0x000fe2000000000b */
[----:B------:R-:W-:Y:S01]  /*138e0*/  IMAD.MOV.U32 R36, RZ, RZ, R39 ;  /* 0x000000ffff247224 */ /* 0x000fe200078e0027 */
[----:B------:R-:W-:Y:S02]  /*138f0*/  PRMT R102, R121, 0x7632, R102 ;  /* 0x0000763279667816 */ /* 0x000fe40000000066 */
.L_x_2926:
[----:B------:R-:W-:Y:S05]  /*13900*/  BSYNC B1 ;  /* 0x0000000000017941 */ /* 0x000fea0003800000 */
.L_x_2924:
        /* <DEDUP_REMOVED lines=11> */
.L_x_2928:
[----:B------:R-:W-:Y:S01]  /*139c0*/  IMAD.MOV.U32 R5, RZ, RZ, R10 ;  /* 0x000000ffff057224 */ /* 0x000fe200078e000a */
[----:B------:R-:W-:Y:S01]  /*139d0*/  PRMT R11, R11, 0x7632, R11 ;  /* 0x000076320b0b7816 */ /* 0x000fe2000000000b */
[----:B------:R-:W-:Y:S01]  /*139e0*/  IMAD.MOV.U32 R39, RZ, RZ, R38 ;  /* 0x000000ffff277224 */ /* 0x000fe200078e0026 */
[----:B------:R-:W-:Y:S02]  /*139f0*/  PRMT R121, R121, 0x5410, R120 ;  /* 0x0000541079797816 */ /* 0x000fe40000000078 */
.L_x_2929:
[----:B------:R-:W-:Y:S05]  /*13a00*/  BSYNC B1 ;  /* 0x0000000000017941 */ /* 0x000fea0003800000 */
.L_x_2927:
        /* <DEDUP_REMOVED lines=11> */
.L_x_2931:
[----:B------:R-:W-:Y:S01]  /*13ac0*/  IMAD.MOV.U32 R10, RZ, RZ, R5 ;  /* 0x000000ffff0a7224 */ /* 0x000fe200078e0005 */
[----:B------:R-:W-:Y:S01]  /*13ad0*/  PRMT R12, R11, 0x7610, R12 ;  /* 0x000076100b0c7816 */ /* 0x000fe2000000000c */
[----:B------:R-:W-:Y:S01]  /*13ae0*/  IMAD.MOV.U32 R38, RZ, RZ, R41 ;  /* 0x000000ffff267224 */ /* 0x000fe200078e0029 */
[----:B------:R-:W-:Y:S02]  /*13af0*/  PRMT R120, R105, 0x7610, R120 ;  /* 0x0000761069787816 */ /* 0x000fe40000000078 */
.L_x_2932:
[----:B------:R-:W-:Y:S05]  /*13b00*/  BSYNC B1 ;  /* 0x0000000000017941 */ /* 0x000fea0003800000 */
.L_x_2930:
        /* <DEDUP_REMOVED lines=11> */
.L_x_2934:
[----:B------:R-:W-:Y:S01]  /*13bc0*/  IMAD.MOV.U32 R5, RZ, RZ, R10 ;  /* 0x000000ffff057224 */ /* 0x000fe200078e000a */
[----:B------:R-:W-:Y:S01]  /*13bd0*/  PRMT R11, R11, 0x5410, R12 ;  /* 0x000054100b0b7816 */ /* 0x000fe2000000000c */
[----:B------:R-:W-:Y:S01]  /*13be0*/  IMAD.MOV.U32 R41, RZ, RZ, R40 ;  /* 0x000000ffff297224 */ /* 0x000fe200078e0028 */
[----:B------:R-:W-:Y:S02]  /*13bf0*/  PRMT R105, R103, 0x7610, R105 ;  /* 0x0000761067697816 */ /* 0x000fe40000000069 */
.L_x_2935:
[----:B------:R-:W-:Y:S05]  /*13c00*/  BSYNC B1 ;  /* 0x0000000000017941 */ /* 0x000fea0003800000 */
.L_x_2933:
        /* <DEDUP_REMOVED lines=11> */
.L_x_2937:
[----:B------:R-:W-:Y:S01]  /*13cc0*/  IMAD.MOV.U32 R10, RZ, RZ, R5 ;  /* 0x000000ffff0a7224 */ /* 0x000fe200078e0005 */
[----:B------:R-:W-:Y:S01]  /*13cd0*/  PRMT R12, R12, 0x7610, R11 ;  /* 0x000076100c0c7816 */ /* 0x000fe2000000000b */
[----:B------:R-:W-:Y:S01]  /*13ce0*/  IMAD.MOV.U32 R40, RZ, RZ, R43 ;  /* 0x000000ffff287224 */ /* 0x000fe200078e002b */
[----:B------:R-:W-:Y:S02]  /*13cf0*/  PRMT R103, R104, 0x7632, R103 ;  /* 0x0000763268677816 */ /* 0x000fe40000000067 */
.L_x_2938:
[----:B------:R-:W-:Y:S05]  /*13d00*/  BSYNC B1 ;  /* 0x0000000000017941 */ /* 0x000fea0003800000 */
.L_x_2936:
        /* <DEDUP_REMOVED lines=11> */
.L_x_2940:
[----:B------:R-:W-:Y:S01]  /*13dc0*/  IMAD.MOV.U32 R5, RZ, RZ, R10 ;  /* 0x000000ffff057224 */ /* 0x000fe200078e000a */
[----:B------:R-:W-:Y:S01]  /*13dd0*/  PRMT R11, R12, 0x7632, R11 ;  /* 0x000076320c0b7816 */ /* 0x000fe2000000000b */
[----:B------:R-:W-:Y:S01]  /*13de0*/  IMAD.MOV.U32 R43, RZ, RZ, R42 ;  /* 0x000000ffff2b7224 */ /* 0x000fe200078e002a */
[----:B------:R-:W-:Y:S02]  /*13df0*/  PRMT R104, R104, 0x7610, R102 ;  /* 0x0000761068687816 */ /* 0x000fe40000000066 */
.L_x_2941:
[----:B------:R-:W-:Y:S05]  /*13e00*/  BSYNC B1 ;  /* 0x0000000000017941 */ /* 0x000fea0003800000 */
.L_x_2939:
        /* <DEDUP_REMOVED lines=11> */
.L_x_2943:
[----:B------:R-:W-:Y:S01]  /*13ec0*/  IMAD.MOV.U32 R10, RZ, RZ, R5 ;  /* 0x000000ffff0a7224 */ /* 0x000fe200078e0005 */
[----:B------:R-:W-:Y:S01]  /*13ed0*/  PRMT R12, R11, 0x7610, R12 ;  /* 0x000076100b0c7816 */ /* 0x000fe2000000000c */
[----:B------:R-:W-:Y:S01]  /*13ee0*/  IMAD.MOV.U32 R42, RZ, RZ, R45 ;  /* 0x000000ffff2a7224 */ /* 0x000fe200078e002d */
[----:B------:R-:W-:Y:S02]  /*13ef0*/  PRMT R102, R102, 0x5410, R107 ;  /* 0x0000541066667816 */ /* 0x000fe4000000006b */
.L_x_2944:
[----:B------:R-:W-:Y:S05]  /*13f00*/  BSYNC B1 ;  /* 0x0000000000017941 */ /* 0x000fea0003800000 */
.L_x_2942:
        /* <DEDUP_REMOVED lines=11> */
.L_x_2946:
[----:B------:R-:W-:Y:S01]  /*13fc0*/  IMAD.MOV.U32 R5, RZ, RZ, R10 ;  /* 0x000000ffff057224 */ /* 0x000fe200078e000a */
[----:B------:R-:W-:Y:S01]  /*13fd0*/  PRMT R11, R11, 0x5410, R12 ;  /* 0x000054100b0b7816 */ /* 0x000fe2000000000c */
[----:B------:R-:W-:Y:S01]  /*13fe0*/  IMAD.MOV.U32 R45, RZ, RZ, R44 ;  /* 0x000000ffff2d7224 */ /* 0x000fe200078e002c */
[----:B------:R-:W-:Y:S02]  /*13ff0*/  PRMT R107, R105, 0x7632, R107 ;  /* 0x00007632696b7816 */ /* 0x000fe4000000006b */
.L_x_2947:
[----:B------:R-:W-:Y:S05]  /*14000*/  BSYNC B1 ;  /* 0x0000000000017941 */ /* 0x000fea0003800000 */
.L_x_2945:
        /* <DEDUP_REMOVED lines=11> */
.L_x_2949:
[----:B------:R-:W-:Y:S01]  /*140c0*/  IMAD.MOV.U32 R10, RZ, RZ, R5 ;  /* 0x000000ffff0a7224 */ /* 0x000fe200078e0005 */
[----:B------:R-:W-:Y:S01]  /*140d0*/  PRMT R12, R12, 0x7610, R11 ;  /* 0x000076100c0c7816 */ /* 0x000fe2000000000b */
[----:B------:R-:W-:Y:S01]  /*140e0*/  IMAD.MOV.U32 R44, RZ, RZ, R47 ;  /* 0x000000ffff2c7224 */ /* 0x000fe200078e002f */
[----:B------:R-:W-:Y:S02]  /*140f0*/  PRMT R105, R105, 0x7610, R106 ;  /* 0x0000761069697816 */ /* 0x000fe4000000006a */
.L_x_2950:
[----:B------:R-:W-:Y:S05]  /*14100*/  BSYNC B1 ;  /* 0x0000000000017941 */ /* 0x000fea0003800000 */
.L_x_2948:
        /* <DEDUP_REMOVED lines=11> */
.L_x_2952:
[----:B------:R-:W-:Y:S01]  /*141c0*/  IMAD.MOV.U32 R5, RZ, RZ, R10 ;  /* 0x000000ffff057224 */ /* 0x000fe200078e000a */
[----:B------:R-:W-:Y:S01]  /*141d0*/  PRMT R11, R11, 0x7610, R12 ;  /* 0x000076100b0b7816 */ /* 0x000fe2000000000c */
[----:B------:R-:W-:Y:S01]  /*141e0*/  IMAD.MOV.U32 R47, RZ, RZ, R46 ;  /* 0x000000ffff2f7224 */ /* 0x000fe200078e002e */
[----:B------:R-:W-:Y:S02]  /*141f0*/  PRMT R106, R106, 0x5410, R104 ;  /* 0x000054106a6a7816 */ /* 0x000fe40000000068 */
.L_x_2953:
[----:B------:R-:W-:Y:S05]  /*14200*/  BSYNC B1 ;  /* 0x0000000000017941 */ /* 0x000fea0003800000 */
.L_x_2951:
        /* <DEDUP_REMOVED lines=11> */
.L_x_2955:
[----:B------:R-:W-:Y:S01]  /*142c0*/  IMAD.MOV.U32 R10, RZ, RZ, R5 ;  /* 0x000000ffff0a7224 */ /* 0x000fe200078e0005 */
[----:B------:R-:W-:Y:S01]  /*142d0*/  PRMT R11, R11, 0x7632, R11 ;  /* 0x000076320b0b7816 */ /* 0x000fe2000000000b */
[----:B------:R-:W-:Y:S01]  /*142e0*/  IMAD.MOV.U32 R46, RZ, RZ, R49 ;  /* 0x000000ffff2e7224 */ /* 0x000fe200078e0031 */
[----:B------:R-:W-:Y:S02]  /*142f0*/  PRMT R104, R108, 0x7610, R104 ;  /* 0x000076106c687816 */ /* 0x000fe40000000068 */
.L_x_2956:
[----:B------:R-:W-:Y:S05]  /*14300*/  BSYNC B1 ;  /* 0x0000000000017941 */ /* 0x000fea0003800000 */
.L_x_2954:
        /* <DEDUP_REMOVED lines=11> */
.L_x_2958:
[----:B------:R-:W-:Y:S01]  /*143c0*/  IMAD.MOV.U32 R5, RZ, RZ, R10 ;  /* 0x000000ffff057224 */ /* 0x000fe200078e000a */
[----:B------:R-:W-:Y:S01]  /*143d0*/  PRMT R11, R11, 0x5410, R11 ;  /* 0x000054100b0b7816 */ /* 0x000fe2000000000b */
[----:B------:R-:W-:Y:S01]  /*143e0*/  IMAD.MOV.U32 R49, RZ, RZ, R48 ;  /* 0x000000ffff317224 */ /* 0x000fe200078e0030 */
[----:B------:R-:W-:Y:S02]  /*143f0*/  PRMT R108, R107, 0x7632, R108 ;  /* 0x000076326b6c7816 */ /* 0x000fe4000000006c */
.L_x_2959:
[----:B------:R-:W-:Y:S05]  /*14400*/  BSYNC B1 ;  /* 0x0000000000017941 */ /* 0x000fea0003800000 */
.L_x_2957:
        /* <DEDUP_REMOVED lines=11> */
.L_x_2961:
[----:B------:R-:W-:Y:S01]  /*144c0*/  IMAD.MOV.U32 R10, RZ, RZ, R5 ;  /* 0x000000ffff0a7224 */ /* 0x000fe200078e0005 */
[----:B------:R-:W-:Y:S01]  /*144d0*/  PRMT R12, R12, 0x7610, R11 ;  /* 0x000076100c0c7816 */ /* 0x000fe2000000000b */
[----:B------:R-:W-:Y:S01]  /*144e0*/  IMAD.MOV.U32 R48, RZ, RZ, R51 ;  /* 0x000000ffff307224 */ /* 0x000fe200078e0033 */
[----:B------:R-:W-:Y:S02]  /*144f0*/  PRMT R107, R107, 0x7610, R108 ;  /* 0x000076106b6b7816 */ /* 0x000fe4000000006c */
.L_x_2962:
[----:B------:R-:W-:Y:S05]  /*14500*/  BSYNC B1 ;  /* 0x0000000000017941 */ /* 0x000fea0003800000 */
.L_x_2960:
        /* <DEDUP_REMOVED lines=11> */
.L_x_2964:
[----:B------:R-:W-:Y:S01]  /*145c0*/  IMAD.MOV.U32 R5, RZ, RZ, R10 ;  /* 0x000000ffff057224 */ /* 0x000fe200078e000a */
[----:B------:R-:W-:Y:S01]  /*145d0*/  PRMT R11, R11, 0x7610, R12 ;  /* 0x000076100b0b7816 */ /* 0x000fe2000000000c */
[----:B------:R-:W-:Y:S01]  /*145e0*/  IMAD.MOV.U32 R51, RZ, RZ, R50 ;  /* 0x000000ffff337224 */ /* 0x000fe200078e0032 */
[----:B------:R-:W-:Y:S02]  /*145f0*/  PRMT R108, R108, 0x5410, R106 ;  /* 0x000054106c6c7816 */ /* 0x000fe4000000006a */
.L_x_2965:
[----:B------:R-:W-:Y:S05]  /*14600*/  BSYNC B1 ;  /* 0x0000000000017941 */ /* 0x000fea0003800000 */
.L_x_2963:
        /* <DEDUP_REMOVED lines=11> */
.L_x_2967:
[----:B------:R-:W-:Y:S01]  /*146c0*/  IMAD.MOV.U32 R10, RZ, RZ, R5 ;  /* 0x000000ffff0a7224 */ /* 0x000fe200078e0005 */
[----:B------:R-:W-:Y:S01]  /*146d0*/  PRMT R12, R12, 0x7610, R11 ;  /* 0x000076100c0c7816 */ /* 0x000fe2000000000b */
[----:B------:R-:W-:Y:S01]  /*146e0*/  IMAD.MOV.U32 R50, RZ, RZ, R53 ;  /* 0x000000ffff327224 */ /* 0x000fe200078e0035 */
[----:B------:R-:W-:Y:S02]  /*146f0*/  PRMT R106, R122, 0x7632, R106 ;  /* 0x000076327a6a7816 */ /* 0x000fe4000000006a */
.L_x_2968:
[----:B------:R-:W-:Y:S05]  /*14700*/  BSYNC B1 ;  /* 0x0000000000017941 */ /* 0x000fea0003800000 */
.L_x_2966:
        /* <DEDUP_REMOVED lines=11> */
.L_x_2970:
[----:B------:R-:W-:Y:S01]  /*147c0*/  IMAD.MOV.U32 R5, RZ, RZ, R10 ;  /* 0x000000ffff057224 */ /* 0x000fe200078e000a */
[----:B------:R-:W-:Y:S01]  /*147d0*/  PRMT R11, R12, 0x7632, R11 ;  /* 0x000076320c0b7816 */ /* 0x000fe2000000000b */
[----:B------:R-:W-:Y:S01]  /*147e0*/  IMAD.MOV.U32 R53, RZ, RZ, R52 ;  /* 0x000000ffff357224 */ /* 0x000fe200078e0034 */
[----:B------:R-:W-:Y:S02]  /*147f0*/  PRMT R122, R122, 0x7610, R100 ;  /* 0x000076107a7a7816 */ /* 0x000fe40000000064 */
.L_x_2971:
[----:B------:R-:W-:Y:S05]  /*14800*/  BSYNC B1 ;  /* 0x0000000000017941 */ /* 0x000fea0003800000 */
.L_x_2969:
        /* <DEDUP_REMOVED lines=11> */
.L_x_2973:
[----:B------:R-:W-:Y:S01]  /*148c0*/  IMAD.MOV.U32 R10, RZ, RZ, R5 ;  /* 0x000000ffff0a7224 */ /* 0x000fe200078e0005 */
[----:B------:R-:W-:Y:S01]  /*148d0*/  PRMT R11, R11, 0x5410, R11 ;  /* 0x000054100b0b7816 */ /* 0x000fe2000000000b */
[----:B------:R-:W-:Y:S01]  /*148e0*/  IMAD.MOV.U32 R52, RZ, RZ, R55 ;  /* 0x000000ffff347224 */ /* 0x000fe200078e0037 */
[----:B------:R-:W-:Y:S02]  /*148f0*/  PRMT R100, R100, 0x7610, R109 ;  /* 0x0000761064647816 */ /* 0x000fe4000000006d */
.L_x_2974:
[----:B------:R-:W-:Y:S05]  /*14900*/  BSYNC B1 ;  /* 0x0000000000017941 */ /* 0x000fea0003800000 */
.L_x_2972:
        /* <DEDUP_REMOVED lines=11> */
.L_x_2976:
[----:B------:R-:W-:Y:S01]  /*149c0*/  IMAD.MOV.U32 R5, RZ, RZ, R10 ;  /* 0x000000ffff057224 */ /* 0x000fe200078e000a */
[----:B------:R-:W-:Y:S01]  /*149d0*/  PRMT R11, R11, 0x7632, R11 ;  /* 0x000076320b0b7816 */ /* 0x000fe2000000000b */
[----:B------:R-:W-:Y:S01]  /*149e0*/  IMAD.MOV.U32 R55, RZ, RZ, R54 ;  /* 0x000000ffff377224 */ /* 0x000fe200078e0036 */
[----:B------:R-:W-:Y:S02]  /*149f0*/  PRMT R109, R109, 0x5410, R100 ;  /* 0x000054106d6d7816 */ /* 0x000fe40000000064 */
.L_x_2977:
[----:B------:R-:W-:Y:S05]  /*14a00*/  BSYNC B1 ;  /* 0x0000000000017941 */ /* 0x000fea0003800000 */
.L_x_2975:
        /* <DEDUP_REMOVED lines=11> */
.L_x_2979:
[----:B------:R-:W-:Y:S01]  /*14ac0*/  IMAD.MOV.U32 R10, RZ, RZ, R5 ;  /* 0x000000ffff0a7224 */ /* 0x000fe200078e0005 */
[----:B------:R-:W-:Y:S01]  /*14ad0*/  PRMT R11, R11, 0x5410, R11 ;  /* 0x000054100b0b7816 */ /* 0x000fe2000000000b */
[----:B------:R-:W-:Y:S01]  /*14ae0*/  IMAD.MOV.U32 R54, RZ, RZ, R57 ;  /* 0x000000ffff367224 */ /* 0x000fe200078e0039 */
[----:B------:R-:W-:Y:S02]  /*14af0*/  PRMT R100, R95, 0x7632, R100 ;  /* 0x000076325f647816 */ /* 0x000fe40000000064 */
.L_x_2980:
[----:B------:R-:W-:Y:S05]  /*14b00*/  BSYNC B1 ;  /* 0x0000000000017941 */ /* 0x000fea0003800000 */
.L_x_2978:
        /* <DEDUP_REMOVED lines=11> */
.L_x_2982:
[----:B------:R-:W-:Y:S01]  /*14bc0*/  IMAD.MOV.U32 R5, RZ, RZ, R10 ;  /* 0x000000ffff057224 */ /* 0x000fe200078e000a */
[----:B------:R-:W-:Y:S01]  /*14bd0*/  PRMT R11, R11, 0x7632, R11 ;  /* 0x000076320b0b7816 */ /* 0x000fe2000000000b */
[----:B------:R-:W-:Y:S01]  /*14be0*/  IMAD.MOV.U32 R57, RZ, RZ, R56 ;  /* 0x000000ffff397224 */ /* 0x000fe200078e0038 */
[----:B------:R-:W-:Y:S02]  /*14bf0*/  PRMT R95, R95, 0x7610, R94 ;  /* 0x000076105f5f7816 */ /* 0x000fe4000000005e */
.L_x_2983:
[----:B------:R-:W-:Y:S05]  /*14c00*/  BSYNC B1 ;  /* 0x0000000000017941 */ /* 0x000fea0003800000 */
.L_x_2981:
        /* <DEDUP_REMOVED lines=11> */
.L_x_2985:
[----:B------:R-:W-:Y:S01]  /*14cc0*/  IMAD.MOV.U32 R10, RZ, RZ, R5 ;  /* 0x000000ffff0a7224 */ /* 0x000fe200078e0005 */
[----:B------:R-:W-:Y:S01]  /*14cd0*/  PRMT R11, R11, 0x5410, R11 ;  /* 0x000054100b0b7816 */ /* 0x000fe2000000000b */
[----:B------:R-:W-:Y:S01]  /*14ce0*/  IMAD.MOV.U32 R56, RZ, RZ, R59 ;  /* 0x000000ffff387224 */ /* 0x000fe200078e003b */
[----:B------:R-:W-:Y:S02]  /*14cf0*/  PRMT R94, R94, 0x7610, R123 ;  /* 0x000076105e5e7816 */ /* 0x000fe4000000007b */
.L_x_2986:
[----:B------:R-:W-:Y:S05]  /*14d00*/  BSYNC B1 ;  /* 0x0000000000017941 */ /* 0x000fea0003800000 */
.L_x_2984:
        /* <DEDUP_REMOVED lines=11> */
.L_x_2988:
[----:B------:R-:W-:Y:S01]  /*14dc0*/  IMAD.MOV.U32 R5, RZ, RZ, R10 ;  /* 0x000000ffff057224 */ /* 0x000fe200078e000a */
[----:B------:R-:W-:Y:S01]  /*14dd0*/  PRMT R12, R12, 0x7610, R11 ;  /* 0x000076100c0c7816 */ /* 0x000fe2000000000b */
[----:B------:R-:W-:Y:S01]  /*14de0*/  IMAD.MOV.U32 R59, RZ, RZ, R58 ;  /* 0x000000ffff3b7224 */ /* 0x000fe200078e003a */
[----:B------:R-:W-:Y:S02]  /*14df0*/  PRMT R123, R123, 0x5410, R94 ;  /* 0x000054107b7b7816 */ /* 0x000fe4000000005e */
.L_x_2989:
[----:B------:R-:W-:Y:S05]  /*14e00*/  BSYNC B1 ;  /* 0x0000000000017941 */ /* 0x000fea0003800000 */
.L_x_2987:
        /* <DEDUP_REMOVED lines=11> */
.L_x_2991:
[----:B------:R-:W-:Y:S01]  /*14ec0*/  IMAD.MOV.U32 R10, RZ, RZ, R5 ;  /* 0x000000ffff0a7224 */ /* 0x000fe200078e0005 */
[----:B------:R-:W-:Y:S01]  /*14ed0*/  PRMT R11, R11, 0x7610, R12 ;  /* 0x000076100b0b7816 */ /* 0x000fe2000000000c */
[----:B------:R-:W-:Y:S01]  /*14ee0*/  IMAD.MOV.U32 R58, RZ, RZ, R61 ;  /* 0x000000ffff3a7224 */ /* 0x000fe200078e003d */
[----:B------:R-:W-:Y:S02]  /*14ef0*/  PRMT R94, R96, 0x7632, R94 ;  /* 0x00007632605e7816 */ /* 0x000fe4000000005e */
.L_x_2992:
[----:B------:R-:W-:Y:S05]  /*14f00*/  BSYNC B1 ;  /* 0x0000000000017941 */ /* 0x000fea0003800000 */
.L_x_2990:
        /* <DEDUP_REMOVED lines=11> */
.L_x_2994:
[----:B------:R-:W-:Y:S01]  /*14fc0*/  IMAD.MOV.U32 R5, RZ, RZ, R10 ;  /* 0x000000ffff057224 */ /* 0x000fe200078e000a */
[----:B------:R-:W-:Y:S01]  /*14fd0*/  PRMT R11, R11, 0x7632, R11 ;  /* 0x000076320b0b7816 */ /* 0x000fe2000000000b */
[----:B------:R-:W-:Y:S01]  /*14fe0*/  IMAD.MOV.U32 R61, RZ, RZ, R60 ;  /* 0x000000ffff3d7224 */ /* 0x000fe200078e003c */
[----:B------:R-:W-:Y:S02]  /*14ff0*/  PRMT R96, R96, 0x5410, R96 ;  /* 0x0000541060607816 */ /* 0x000fe40000000060 */
.L_x_2995:
[----:B------:R-:W-:Y:S05]  /*15000*/  BSYNC B1 ;  /* 0x0000000000017941 */ /* 0x000fea0003800000 */
.L_x_2993:
        /* <DEDUP_REMOVED lines=11> */
.L_x_2997:
[----:B------:R-:W-:Y:S01]  /*150c0*/  IMAD.MOV.U32 R10, RZ, RZ, R5 ;  /* 0x000000ffff0a7224 */ /* 0x000fe200078e0005 */
[----:B------:R-:W-:Y:S01]  /*150d0*/  PRMT R12, R11, 0x7610, R12 ;  /* 0x000076100b0c7816 */ /* 0x000fe2000000000c */
[----:B------:R-:W-:Y:S01]  /*150e0*/  IMAD.MOV.U32 R60, RZ, RZ, R63 ;  /* 0x000000ffff3c7224 */ /* 0x000fe200078e003f */
[----:B------:R-:W-:Y:S02]  /*150f0*/  PRMT R96, R101, 0x7610, R96 ;  /* 0x0000761065607816 */ /* 0x000fe40000000060 */
.L_x_2998:
[----:B------:R-:W-:Y:S05]  /*15100*/  BSYNC B1 ;  /* 0x0000000000017941 */ /* 0x000fea0003800000 */
.L_x_2996:
        /* <DEDUP_REMOVED lines=11> */
.L_x_3000:
[----:B------:R-:W-:Y:S01]  /*151c0*/  IMAD.MOV.U32 R5, RZ, RZ, R10 ;  /* 0x000000ffff057224 */ /* 0x000fe200078e000a */
[----:B------:R-:W-:Y:S01]  /*151d0*/  PRMT R11, R12, 0x7610, R11 ;  /* 0x000076100c0b7816 */ /* 0x000fe2000000000b */
[----:B------:R-:W-:Y:S01]  /*151e0*/  IMAD.MOV.U32 R63, RZ, RZ, R62 ;  /* 0x000000ffff3f7224 */ /* 0x000fe200078e003e */
[----:B------:R-:W-:Y:S02]  /*151f0*/  PRMT R101, R95, 0x7610, R101 ;  /* 0x000076105f657816 */ /* 0x000fe40000000065 */
.L_x_3001:
[----:B------:R-:W-:Y:S05]  /*15200*/  BSYNC B1 ;  /* 0x0000000000017941 */ /* 0x000fea0003800000 */
.L_x_2999:
        /* <DEDUP_REMOVED lines=11> */
.L_x_3003:
[----:B------:R-:W-:Y:S01]  /*152c0*/  IMAD.MOV.U32 R10, RZ, RZ, R5 ;  /* 0x000000ffff0a7224 */ /* 0x000fe200078e0005 */
[----:B------:R-:W-:Y:S01]  /*152d0*/  PRMT R12, R11, 0x7610, R12 ;  /* 0x000076100b0c7816 */ /* 0x000fe2000000000c */
[----:B------:R-:W-:Y:S01]  /*152e0*/  IMAD.MOV.U32 R62, RZ, RZ, R65 ;  /* 0x000000ffff3e7224 */ /* 0x000fe200078e0041 */
[----:B------:R-:W-:Y:S02]  /*152f0*/  PRMT R95, R99, 0x7610, R95 ;  /* 0x00007610635f7816 */ /* 0x000fe4000000005f */
.L_x_3004:
[----:B------:R-:W-:Y:S05]  /*15300*/  BSYNC B1 ;  /* 0x0000000000017941 */ /* 0x000fea0003800000 */
.L_x_3002:
        /* <DEDUP_REMOVED lines=11> */
.L_x_3006:
[----:B------:R-:W-:Y:S01]  /*153c0*/  IMAD.MOV.U32 R5, RZ, RZ, R10 ;  /* 0x000000ffff057224 */ /* 0x000fe200078e000a */
[----:B------:R-:W-:Y:S01]  /*153d0*/  PRMT R11, R11, 0x5410, R12 ;  /* 0x000054100b0b7816 */ /* 0x000fe2000000000c */
[----:B------:R-:W-:Y:S01]  /*153e0*/  IMAD.MOV.U32 R65, RZ, RZ, R64 ;  /* 0x000000ffff417224 */ /* 0x000fe200078e0040 */
[----:B------:R-:W-:Y:S02]  /*153f0*/  PRMT R99, R97, 0x7610, R99 ;  /* 0x0000761061637816 */ /* 0x000fe40000000063 */
.L_x_3007:
[----:B------:R-:W-:Y:S05]  /*15400*/  BSYNC B1 ;  /* 0x0000000000017941 */ /* 0x000fea0003800000 */
.L_x_3005:
        /* <DEDUP_REMOVED lines=11> */
.L_x_3009:
[----:B------:R-:W-:Y:S01]  /*154c0*/  IMAD.MOV.U32 R10, RZ, RZ, R5 ;  /* 0x000000ffff0a7224 */ /* 0x000fe200078e0005 */
[----:B------:R-:W-:Y:S01]  /*154d0*/  PRMT R11, R11, 0x7632, R11 ;  /* 0x000076320b0b7816 */ /* 0x000fe2000000000b */
[----:B------:R-:W-:Y:S01]  /*154e0*/  IMAD.MOV.U32 R64, RZ, RZ, R67 ;  /* 0x000000ffff407224 */ /* 0x000fe200078e0043 */
[----:B------:R-:W-:Y:S02]  /*154f0*/  PRMT R97, R98, 0x7610, R97 ;  /* 0x0000761062617816 */ /* 0x000fe40000000061 */
.L_x_3010:
[----:B------:R-:W-:Y:S05]  /*15500*/  BSYNC B1 ;  /* 0x0000000000017941 */ /* 0x000fea0003800000 */
.L_x_3008:
        /* <DEDUP_REMOVED lines=11> */
.L_x_3012:
[----:B------:R-:W-:Y:S01]  /*155c0*/  PRMT R11, R11, 0x5410, R11 ;  /* 0x000054100b0b7816 */ /* 0x000fe2000000000b */
[----:B------:R-:W-:Y:S01]  /*155d0*/  IMAD.MOV.U32 R67, RZ, RZ, R66 ;  /* 0x000000ffff437224 */ /* 0x000fe200078e0042 */
[C---:B------:R-:W-:Y:S01]  /*155e0*/  PRMT R98, R97.reuse, 0x7632, R98 ;  /* 0x0000763261627816 */ /* 0x040fe20000000062 */
[--C-:B------:R-:W-:Y:S01]  /*155f0*/  IMAD.MOV.U32 R5, RZ, RZ, R10.reuse ;  /* 0x000000ffff057224 */ /* 0x100fe200078e000a */
[----:B------:R-:W-:Y:S01]  /*15600*/  PRMT R97, R97, 0x5410, R11 ;  /* 0x0000541061617816 */ /* 0x000fe2000000000b */
[----:B------:R-:W-:Y:S02]  /*15610*/  IMAD.MOV.U32 R66, RZ, RZ, R10 ;  /* 0x000000ffff427224 */ /* 0x000fe400078e000a */
.L_x_3013:
[----:B------:R-:W-:Y:S05]  /*15620*/  BSYNC B1 ;  /* 0x0000000000017941 */ /* 0x000fea0003800000 */
.L_x_3011:
[----:B------:R-:W-:Y:S02]  /*15630*/  IADD3 R8, R8, 0x4, RZ ;  /* 0x0000000408087810 */ /* 0x000fe40007ffe0ff */
[----:B------:R-:W-:Y:S01]  /*15640*/  IADD3 R4, R4, 0x2, RZ ;  /* 0x0000000204047810 */ /* 0x000fe20007ffe0ff */
[----:B------:R-:W-:Y:S01]  /*15650*/  @!P1 CALL.REL.NOINC `(.L_x_3014) ;  /* 0x0000001000009944 */ /* 0x000fe20003c00000 */
[----:B------:R-:W-:Y:S05]  /*15660*/  BRA `(.L_x_3015) ;  /* 0xffffc01000007947 */ /* 0x000fea000383ffff */
.L_x_3014:
[----:B------:R-:W-:Y:S01]  /*15670*/  FADD.FTZ R86, R7, R86 ;  /* 0x0000005607567221 */ /* 0x000fe20000010000 */
[----:B------:R-:W-:Y:S01]  /*15680*/  PRMT R97, R97, 0x7610, R11 ;  /* 0x0000761061617816 */ /* 0x000fe2000000000b */
[----:B------:R-:W-:-:S02]  /*15690*/  IMAD.MOV.U32 R87, RZ, RZ, R6 ;  /* 0x000000ffff577224 */ /* 0x000fc400078e0006 */
[----:B------:R-:W-:Y:S02]  /*156a0*/  IMAD.MOV.U32 R66, RZ, RZ, R5 ;  /* 0x000000ffff427224 */ /* 0x000fe400078e0005 */
.L_x_2824:
[----:B------:R-:W-:Y:S05]  /*156b0*/  BSYNC B0 ;  /* 0x0000000000007941 */ /* 0x000fea0003800000 */
.L_x_2823:
        /* <DEDUP_REMOVED lines=14> */
[----:B0-----:R-:W-:Y:S04]  /*157a0*/  STL.64 [R1+0x8], R4 ;  /* 0x0000080401007387 */ /* 0x001fe80000100a00 */
[----:B------:R-:W-:Y:S04]  /*157b0*/  SHFL.DOWN PT, R70, R38, 0x10, 0x1f ;  /* 0x0a001f0026467f89 */ /* 0x000fe800000e0000 */
[----:B------:R-:W0:Y:S04]  /*157c0*/  SHFL.DOWN PT, R71, R39, 0x10, 0x1f ;  /* 0x0a001f0027477f89 */ /* 0x000e2800000e0000 */
[----:B------:R-:W-:Y:S04]  /*157d0*/  SHFL.DOWN PT, R88, R36, 0x10, 0x1f ;  /* 0x0a001f0024587f89 */ /* 0x000fe800000e0000 */
[----:B------:R-:W0:Y:S04]  /*157e0*/  SHFL.DOWN PT, R89, R37, 0x10, 0x1f ;  /* 0x0a001f0025597f89 */ /* 0x000e2800000e0000 */
[----:B------:R-:W-:Y:S04]  /*157f0*/  SHFL.DOWN PT, R4, R56, 0x10, 0x1f ;  /* 0x0a001f0038047f89 */ /* 0x000fe800000e0000 */
[----:B------:R-:W0:Y:S04]  /*15800*/  SHFL.DOWN PT, R5, R57, 0x10, 0x1f ;  /* 0x0a001f0039057f89 */ /* 0x000e2800000e0000 */
[----:B-1----:R-:W-:Y:S04]  /*15810*/  STL.64 [R1+0x28], R12 ;  /* 0x0000280c01007387 */ /* 0x002fe80000100a00 */
[----:B------:R-:W-:Y:S04]  /*15820*/  SHFL.DOWN PT, R12, R48, 0x10, 0x1f ;  /* 0x0a001f00300c7f89 */ /* 0x000fe800000e0000 */
[----:B------:R-:W1:Y:S04]  /*15830*/  SHFL.DOWN PT, R13, R49, 0x10, 0x1f ;  /* 0x0a001f00310d7f89 */ /* 0x000e6800000e0000 */
[----:B------:R-:W-:Y:S04]  /*15840*/  SHFL.DOWN PT, R14, R46, 0x10, 0x1f ;  /* 0x0a001f002e0e7f89 */ /* 0x000fe800000e0000 */
[----:B------:R-:W0:Y:S04]  /*15850*/  SHFL.DOWN PT, R15, R47, 0x10, 0x1f ;  /* 0x0a001f002f0f7f89 */ /* 0x000e2800000e0000 */
[----:B--2---:R-:W-:Y:S04]  /*15860*/  STL.64 [R1+0x20], R10 ;  /* 0x0000200a01007387 */ /* 0x004fe80000100a00 */
[----:B------:R-:W-:Y:S04]  /*15870*/  SHFL.DOWN PT, R10, R50, 0x10, 0x1f ;  /* 0x0a001f00320a7f89 */ /* 0x000fe800000e0000 */
[----:B------:R-:W2:Y:S04]  /*15880*/  SHFL.DOWN PT, R11, R51, 0x10, 0x1f ;  /* 0x0a001f00330b7f89 */ /* 0x000ea800000e0000 */
[----:B---3--:R-:W-:Y:S04]  /*15890*/  STL.64 [R1+0x10], R6 ;  /* 0x0000100601007387 */ /* 0x008fe80000100a00 */
[----:B----4-:R-:W-:Y:S04]  /*158a0*/  STL.64 [R1+0x18], R8 ;  /* 0x0000180801007387 */ /* 0x010fe80000100a00 */
[----:B------:R-:W-:Y:S04]  /*158b0*/  SHFL.DOWN PT, R6, R54, 0x10, 0x1f ;  /* 0x0a001f0036067f89 */ /* 0x000fe800000e0000 */
[----:B------:R-:W3:Y:S04]  /*158c0*/  SHFL.DOWN PT, R7, R55, 0x10, 0x1f ;  /* 0x0a001f0037077f89 */ /* 0x000ee800000e0000 */
[----:B------:R-:W-:Y:S04]  /*158d0*/  SHFL.DOWN PT, R8, R52, 0x10, 0x1f ;  /* 0x0a001f0034087f89 */ /* 0x000fe800000e0000 */
[----:B------:R-:W4:Y:S04]  /*158e0*/  SHFL.DOWN PT, R9, R53, 0x10, 0x1f ;  /* 0x0a001f0035097f89 */ /* 0x000f2800000e0000 */
[----:B-----5:R5:W-:Y:S04]  /*158f0*/  STL.64 [R1+0x60], R16 ;  /* 0x0000601001007387 */ /* 0x020be80000100a00 */
[----:B0-----:R-:W-:Y:S04]  /*15900*/  STL.64 [R1+0x78], R70 ;  /* 0x0000784601007387 */ /* 0x001fe80000100a00 */
[----:B------:R0:W-:Y:S01]  /*15910*/  STL.64 [R1+0x80], R88 ;  /* 0x0000805801007387 */ /* 0x0001e20000100a00 */
[----:B-----5:R-:W-:-:S03]  /*15920*/  PRMT R17, R94, 0x7610, R123 ;  /* 0x000076105e117816 */ /* 0x020fc6000000007b */
[----:B------:R-:W-:Y:S04]  /*15930*/  SHFL.DOWN PT, R18, R42, 0x10, 0x1f ;  /* 0x0a001f002a127f89 */ /* 0x000fe800000e0000 */
[----:B------:R-:W5:Y:S01]  /*15940*/  SHFL.DOWN PT, R19, R43, 0x10, 0x1f ;  /* 0x0a001f002b137f89 */ /* 0x000f6200000e0000 */
[----:B0-----:R-:W-:-:S03]  /*15950*/  PRMT R89, R94, 0x7632, R95 ;  /* 0x000076325e597816 */ /* 0x001fc6000000005f */
[----:B------:R-:W-:Y:S04]  /*15960*/  SHFL.DOWN PT, R68, R40, 0x10, 0x1f ;  /* 0x0a001f0028447f89 */ /* 0x000fe800000e0000 */
[----:B------:R-:W0:Y:S04]  /*15970*/  SHFL.DOWN PT, R69, R41, 0x10, 0x1f ;  /* 0x0a001f0029457f89 */ /* 0x000e2800000e0000 */
[----:B------:R-:W-:Y:S04]  /*15980*/  STL.64 [R1+0x30], R4 ;  /* 0x0000300401007387 */ /* 0x000fe80000100a00 */
[----:B------:R-:W-:Y:S04]  /*15990*/  SHFL.DOWN PT, R88, R17, 0x10, 0x1f ;  /* 0x0a001f0011587f89 */ /* 0x000fe800000e0000 */
[----:B------:R-:W-:Y:S04]  /*159a0*/  SHFL.DOWN PT, R70, R20, 0x10, 0x1f ;  /* 0x0a001f0014467f89 */ /* 0x000fe800000e0000 */
[----:B------:R-:W0:Y:S04]  /*159b0*/  SHFL.DOWN PT, R71, R21, 0x10, 0x1f ;  /* 0x0a001f0015477f89 */ /* 0x000e2800000e0000 */
[----:B------:R-:W-:Y:S04]  /*159c0*/  SHFL.DOWN PT, R4, R34, 0x10, 0x1f ;  /* 0x0a001f0022047f89 */ /* 0x000fe800000e0000 */
[----:B------:R-:W0:Y:S04]  /*159d0*/  SHFL.DOWN PT, R5, R35, 0x10, 0x1f ;  /* 0x0a001f0023057f89 */ /* 0x000e2800000e0000 */
[----:B------:R-:W-:Y:S04]  /*159e0*/  SHFL.DOWN PT, R16, R26, 0x10, 0x1f ;  /* 0x0a001f001a107f89 */ /* 0x000fe800000e0000 */
[----:B------:R-:W0:Y:S04]  /*159f0*/  SHFL.DOWN PT, R17, R27, 0x10, 0x1f ;  /* 0x0a001f001b117f89 */ /* 0x000e2800000e0000 */
[----:B-1----:R1:W-:Y:S04]  /*15a00*/  STL.64 [R1+0x50], R12 ;  /* 0x0000500c01007387 */ /* 0x0023e80000100a00 */
[----:B------:R3:W-:Y:S04]  /*15a10*/  STL.64 [R1+0x58], R14 ;  /* 0x0000580e01007387 */ /* 0x0007e80000100a00 */
[----:B--2---:R-:W-:Y:S01]  /*15a20*/  STL.64 [R1+0x48], R10 ;  /* 0x0000480a01007387 */ /* 0x004fe20000100a00 */
[----:B-1----:R-:W-:-:S03]  /*15a30*/  PRMT R12, R97, 0x5432, R98 ;  /* 0x00005432610c7816 */ /* 0x002fc60000000062 */
[----:B------:R-:W1:Y:S01]  /*15a40*/  SHFL.DOWN PT, R89, R89, 0x10, 0x1f ;  /* 0x0a001f0059597f89 */ /* 0x000e6200000e0000 */
[----:B------:R-:W-:Y:S02]  /*15a50*/  PRMT R13, R97, 0x5410, R99 ;  /* 0x00005410610d7816 */ /* 0x000fe40000000063 */
[----:B---3--:R-:W-:Y:S01]  /*15a60*/  PRMT R14, R95, 0x5410, R101 ;  /* 0x000054105f0e7816 */ /* 0x008fe20000000065 */
[----:B------:R-:W-:Y:S01]  /*15a70*/  IMAD.MOV.U32 R15, RZ, RZ, R96 ;  /* 0x000000ffff0f7224 */ /* 0x000fe200078e0060 */
[----:B------:R-:W-:Y:S04]  /*15a80*/  SHFL.DOWN PT, R10, R28, 0x10, 0x1f ;  /* 0x0a001f001c0a7f89 */ /* 0x000fe800000e0000 */
[----:B------:R-:W2:Y:S04]  /*15a90*/  SHFL.DOWN PT, R11, R29, 0x10, 0x1f ;  /* 0x0a001f001d0b7f89 */ /* 0x000ea800000e0000 */
[----:B------:R-:W-:Y:S04]  /*15aa0*/  SHFL.DOWN PT, R12, R12, 0x10, 0x1f ;  /* 0x0a001f000c0c7f89 */ /* 0x000fe800000e0000 */
[----:B------:R-:W3:Y:S04]  /*15ab0*/  SHFL.DOWN PT, R13, R13, 0x10, 0x1f ;  /* 0x0a001f000d0d7f89 */ /* 0x000ee800000e0000 */
[----:B------:R-:W-:Y:S04]  /*15ac0*/  SHFL.DOWN PT, R14, R14, 0x10, 0x1f ;  /* 0x0a001f000e0e7f89 */ /* 0x000fe800000e0000 */
[----:B------:R-:W0:Y:S04]  /*15ad0*/  SHFL.DOWN PT, R15, R15, 0x10, 0x1f ;  /* 0x0a001f000f0f7f89 */ /* 0x000e2800000e0000 */
[----:B------:R-:W-:Y:S04]  /*15ae0*/  STL.64 [R1+0x38], R6 ;  /* 0x0000380601007387 */ /* 0x000fe80000100a00 */
[----:B----4-:R-:W-:Y:S04]  /*15af0*/  STL.64 [R1+0x40], R8 ;  /* 0x0000400801007387 */ /* 0x010fe80000100a00 */
[----:B------:R-:W-:Y:S04]  /*15b00*/  SHFL.DOWN PT, R6, R32, 0x10, 0x1f ;  /* 0x0a001f0020067f89 */ /* 0x000fe800000e0000 */
[----:B------:R-:W4:Y:S04]  /*15b10*/  SHFL.DOWN PT, R7, R33, 0x10, 0x1f ;  /* 0x0a001f0021077f89 */ /* 0x000f2800000e0000 */
[----:B------:R-:W-:Y:S04]  /*15b20*/  SHFL.DOWN PT, R8, R30, 0x10, 0x1f ;  /* 0x0a001f001e087f89 */ /* 0x000fe800000e0000 */
[----:B------:R-:W1:Y:S04]  /*15b30*/  SHFL.DOWN PT, R9, R31, 0x10, 0x1f ;  /* 0x0a001f001f097f89 */ /* 0x000e6800000e0000 */
[----:B-----5:R-:W-:Y:S04]  /*15b40*/  STL.64 [R1+0x68], R18 ;  /* 0x0000681201007387 */ /* 0x020fe80000100a00 */
[----:B0-----:R-:W-:Y:S04]  /*15b50*/  STL.64 [R1+0x70], R68 ;  /* 0x0000704401007387 */ /* 0x001fe80000100a00 */
[----:B------:R0:W-:Y:S04]  /*15b60*/  STL.64 [R1+0xc0], R70 ;  /* 0x0000c04601007387 */ /* 0x0001e80000100a00 */
[----:B------:R-:W-:Y:S04]  /*15b70*/  SHFL.DOWN PT, R18, R24, 0x10, 0x1f ;  /* 0x0a001f0018127f89 */ /* 0x000fe800000e0000 */
[----:B------:R-:W5:Y:S04]  /*15b80*/  SHFL.DOWN PT, R19, R25, 0x10, 0x1f ;  /* 0x0a001f0019137f89 */ /* 0x000f6800000e0000 */
[----:B------:R-:W-:Y:S01]  /*15b90*/  SHFL.DOWN PT, R68, R22, 0x10, 0x1f ;  /* 0x0a001f0016447f89 */ /* 0x000fe200000e0000 */
[----:B0-----:R-:W-:-:S03]  /*15ba0*/  PRMT R71, R119, 0x5432, R121 ;  /* 0x0000543277477816 */ /* 0x001fc60000000079 */
[----:B------:R-:W0:Y:S04]  /*15bb0*/  SHFL.DOWN PT, R69, R23, 0x10, 0x1f ;  /* 0x0a001f0017457f89 */ /* 0x000e2800000e0000 */
[----:B------:R-:W-:Y:S04]  /*15bc0*/  STL.64 [R1+0x88], R4 ;  /* 0x0000880401007387 */ /* 0x000fe80000100a00 */
[----:B------:R1:W-:Y:S04]  /*15bd0*/  STL.64 [R1+0xa8], R16 ;  /* 0x0000a81001007387 */ /* 0x0003e80000100a00 */
[----:B------:R-:W-:Y:S04]  /*15be0*/  SHFL.DOWN PT, R4, R2, 0x10, 0x1f ;  /* 0x0a001f0002047f89 */ /* 0x000fe800000e0000 */
[----:B------:R-:W0:Y:S01]  /*15bf0*/  SHFL.DOWN PT, R5, R3, 0x10, 0x1f ;  /* 0x0a001f0003057f89 */ /* 0x000e2200000e0000 */
[----:B-1----:R-:W-:-:S03]  /*15c00*/  PRMT R17, R118, 0x7632, R120 ;  /* 0x0000763276117816 */ /* 0x002fc60000000078 */
[----:B------:R-:W-:Y:S04]  /*15c10*/  SHFL.DOWN PT, R71, R71, 0x10, 0x1f ;  /* 0x0a001f0047477f89 */ /* 0x000fe800000e0000 */
[----:B------:R-:W1:Y:S04]  /*15c20*/  SHFL.DOWN PT, R70, R17, 0x10, 0x1f ;  /* 0x0a001f0011467f89 */ /* 0x000e6800000e0000 */
[----:B------:R0:W-:Y:S04]  /*15c30*/  STL.64 [R1+0x118], R88 ;  /* 0x0001185801007387 */ /* 0x0001e80000100a00 */
[----:B--2---:R2:W-:Y:S04]  /*15c40*/  STL.64 [R1+0xa0], R10 ;  /* 0x0000a00a01007387 */ /* 0x0045e80000100a00 */
[----:B---3--:R3:W-:Y:S04]  /*15c50*/  STL.64 [R1+0x108], R12 ;  /* 0x0001080c01007387 */ /* 0x0087e80000100a00 */
[----:B------:R1:W-:Y:S01]  /*15c60*/  STL.64 [R1+0x110], R14 ;  /* 0x0001100e01007387 */ /* 0x0003e20000100a00 */
[----:B0-----:R-:W-:-:S02]  /*15c70*/  PRMT R88, R113, 0x5432, R118 ;  /* 0x0000543271587816 */ /* 0x001fc40000000076 */
[----:B------:R-:W-:Y:S01]  /*15c80*/  PRMT R89, R117, 0x5410, R119 ;  /* 0x0000541075597816 */ /* 0x000fe20000000077 */
[----:B----4-:R0:W-:Y:S01]  /*15c90*/  STL.64 [R1+0x90], R6 ;  /* 0x0000900601007387 */ /* 0x0101e20000100a00 */
[----:B--2---:R-:W-:Y:S02]  /*15ca0*/  PRMT R10, R104, 0x7610, R106 ;  /* 0x00007610680a7816 */ /* 0x004fe4000000006a */
[----:B------:R-:W-:Y:S01]  /*15cb0*/  PRMT R11, R105, 0x5432, R107 ;  /* 0x00005432690b7816 */ /* 0x000fe2000000006b */
[----:B------:R2:W-:Y:S01]  /*15cc0*/  STL.64 [R1+0x98], R8 ;  /* 0x0000980801007387 */ /* 0x0005e20000100a00 */
[----:B---3--:R-:W-:Y:S02]  /*15cd0*/  PRMT R12, R102, 0x7632, R104 ;  /* 0x00007632660c7816 */ /* 0x008fe40000000068 */
[----:B------:R-:W-:Y:S01]  /*15ce0*/  PRMT R13, R103, 0x5410, R105 ;  /* 0x00005410670d7816 */ /* 0x000fe20000000069 */
[----:B------:R-:W-:Y:S01]  /*15cf0*/  SHFL.DOWN PT, R88, R88, 0x10, 0x1f ;  /* 0x0a001f0058587f89 */ /* 0x000fe200000e0000 */
[----:B-1----:R-:W-:-:S02]  /*15d00*/  PRMT R14, R120, 0x7610, R121 ;  /* 0x00007610780e7816 */ /* 0x002fc40000000079 */
[----:B------:R-:W-:Y:S01]  /*15d10*/  PRMT R15, R102, 0x7610, R103 ;  /* 0x00007610660f7816 */ /* 0x000fe20000000067 */
[----:B------:R-:W1:Y:S01]  /*15d20*/  SHFL.DOWN PT, R89, R89, 0x10, 0x1f ;  /* 0x0a001f0059597f89 */ /* 0x000e6200000e0000 */
[C---:B0-----:R-:W-:Y:S02]  /*15d30*/  PRMT R6, R100.reuse, 0x7610, R109 ;  /* 0x0000761064067816 */ /* 0x041fe4000000006d */
[----:B------:R-:W-:Y:S01]  /*15d40*/  PRMT R7, R100, 0x7632, R122 ;  /* 0x0000763264077816 */ /* 0x000fe2000000007a */
[----:B------:R-:W-:Y:S01]  /*15d50*/  SHFL.DOWN PT, R16, R72, 0x10, 0x1f ;  /* 0x0a001f0048107f89 */ /* 0x000fe200000e0000 */
[--C-:B--2---:R-:W-:Y:S02]  /*15d60*/  PRMT R8, R106, 0x7610, R108.reuse ;  /* 0x000076106a087816 */ /* 0x104fe4000000006c */
[----:B------:R-:W-:Y:S01]  /*15d70*/  PRMT R9, R107, 0x5432, R108 ;  /* 0x000054326b097816 */ /* 0x000fe2000000006c */
[----:B------:R-:W-:Y:S04]  /*15d80*/  SHFL.DOWN PT, R10, R10, 0x10, 0x1f ;  /* 0x0a001f000a0a7f89 */ /* 0x000fe800000e0000 */
[----:B------:R-:W-:Y:S04]  /*15d90*/  SHFL.DOWN PT, R11, R11, 0x10, 0x1f ;  /* 0x0a001f000b0b7f89 */ /* 0x000fe800000e0000 */
[----:B------:R-:W-:Y:S04]  /*15da0*/  SHFL.DOWN PT, R12, R12, 0x10, 0x1f ;  /* 0x0a001f000c0c7f89 */ /* 0x000fe800000e0000 */
[----:B------:R-:W-:Y:S04]  /*15db0*/  SHFL.DOWN PT, R13, R13, 0x10, 0x1f ;  /* 0x0a001f000d0d7f89 */ /* 0x000fe800000e0000 */
[----:B------:R-:W-:Y:S04]  /*15dc0*/  SHFL.DOWN PT, R14, R14, 0x10, 0x1f ;  /* 0x0a001f000e0e7f89 */ /* 0x000fe800000e0000 */
[----:B------:R-:W-:Y:S04]  /*15dd0*/  SHFL.DOWN PT, R15, R15, 0x10, 0x1f ;  /* 0x0a001f000f0f7f89 */ /* 0x000fe800000e0000 */
[----:B------:R-:W0:Y:S04]  /*15de0*/  SHFL.DOWN PT, R17, R73, 0x10, 0x1f ;  /* 0x0a001f0049117f89 */ /* 0x000e2800000e0000 */
[----:B-----5:R-:W-:Y:S04]  /*15df0*/  STL.64 [R1+0xb0], R18 ;  /* 0x0000b01201007387 */ /* 0x020fe80000100a00 */
[----:B------:R-:W-:Y:S04]  /*15e00*/  STL.64 [R1+0xb8], R68 ;  /* 0x0000b84401007387 */ /* 0x000fe80000100a00 */
[----:B------:R-:W-:Y:S04]  /*15e10*/  SHFL.DOWN PT, R6, R6, 0x10, 0x1f ;  /* 0x0a001f0006067f89 */ /* 0x000fe800000e0000 */
[----:B------:R-:W2:Y:S04]  /*15e20*/  SHFL.DOWN PT, R7, R7, 0x10, 0x1f ;  /* 0x0a001f0007077f89 */ /* 0x000ea800000e0000 */
[----:B------:R-:W-:Y:S04]  /*15e30*/  SHFL.DOWN PT, R8, R8, 0x10, 0x1f ;  /* 0x0a001f0008087f89 */ /* 0x000fe800000e0000 */
[----:B------:R-:W-:Y:S04]  /*15e40*/  SHFL.DOWN PT, R9, R9, 0x10, 0x1f ;  /* 0x0a001f0009097f89 */ /* 0x000fe800000e0000 */
[----:B------:R-:W-:Y:S04]  /*15e50*/  SHFL.DOWN PT, R18, R74, 0x10, 0x1f ;  /* 0x0a001f004a127f89 */ /* 0x000fe800000e0000 */
[----:B------:R-:W3:Y:S04]  /*15e60*/  SHFL.DOWN PT, R19, R75, 0x10, 0x1f ;  /* 0x0a001f004b137f89 */ /* 0x000ee800000e0000 */
[----:B------:R-:W-:Y:S04]  /*15e70*/  SHFL.DOWN PT, R68, R76, 0x10, 0x1f ;  /* 0x0a001f004c447f89 */ /* 0x000fe800000e0000 */
[----:B------:R-:W4:Y:S04]  /*15e80*/  SHFL.DOWN PT, R69, R77, 0x10, 0x1f ;  /* 0x0a001f004d457f89 */ /* 0x000f2800000e0000 */
[----:B------:R5:W-:Y:S04]  /*15e90*/  STL.64 [R1+0xc8], R4 ;  /* 0x0000c80401007387 */ /* 0x000be80000100a00 */
[----:B------:R-:W-:Y:S04]  /*15ea0*/  STL.64 [R1+0x148], R70 ;  /* 0x0001484601007387 */ /* 0x000fe80000100a00 */
[----:B-1----:R-:W-:Y:S01]  /*15eb0*/  STL.64 [R1+0x150], R88 ;  /* 0x0001505801007387 */ /* 0x002fe20000100a00 */
[----:B-----5:R-:W-:-:S03]  /*15ec0*/  PRMT R4, R91, 0x7610, R90 ;  /* 0x000076105b047816 */ /* 0x020fc6000000005a */
[----:B0-----:R-:W-:Y:S01]  /*15ed0*/  STL.64 [R1+0xd0], R16 ;  /* 0x0000d01001007387 */ /* 0x001fe20000100a00 */
[----:B------:R-:W-:-:S03]  /*15ee0*/  PRMT R5, R93, 0x5432, R115 ;  /* 0x000054325d057816 */ /* 0x000fc60000000073 */
[----:B------:R0:W-:Y:S04]  /*15ef0*/  SHFL.DOWN PT, R70, R4, 0x10, 0x1f ;  /* 0x0a001f0004467f89 */ /* 0x0001e800000e0000 */
[----:B------:R1:W-:Y:S01]  /*15f00*/  STL.64 [R1+0x130], R10 ;  /* 0x0001300a01007387 */ /* 0x0003e20000100a00 */
[----:B0-----:R-:W-:-:S03]  /*15f10*/  PRMT R4, R90, 0x7610, R0 ;  /* 0x000076105a047816 */ /* 0x001fc60000000000 */
[----:B------:R-:W-:Y:S01]  /*15f20*/  STL.64 [R1+0x138], R12 ;  /* 0x0001380c01007387 */ /* 0x000fe20000100a00 */
[----:B------:R-:W-:-:S03]  /*15f30*/  PRMT R16, R0, 0x7610, R114 ;  /* 0x0000761000107816 */ /* 0x000fc60000000072 */
[----:B------:R0:W-:Y:S01]  /*15f40*/  SHFL.DOWN PT, R71, R4, 0x10, 0x1f ;  /* 0x0a001f0004477f89 */ /* 0x0001e200000e0000 */
[----:B-1----:R-:W-:-:S03]  /*15f50*/  PRMT R10, R111, 0x5410, R113 ;  /* 0x000054106f0a7816 */ /* 0x002fc60000000071 */
[----:B------:R1:W-:Y:S01]  /*15f60*/  STL.64 [R1+0x140], R14 ;  /* 0x0001400e01007387 */ /* 0x0003e20000100a00 */
[----:B------:R-:W-:Y:S02]  /*15f70*/  PRMT R11, R112, 0x7610, R117 ;  /* 0x00007610700b7816 */ /* 0x000fe40000000075 */
[----:B0-----:R-:W-:Y:S01]  /*15f80*/  PRMT R4, R93, 0x7610, R92 ;  /* 0x000076105d047816 */ /* 0x001fe2000000005c */
[----:B--2---:R-:W-:Y:S01]  /*15f90*/  STL.64 [R1+0x120], R6 ;  /* 0x0001200601007387 */ /* 0x004fe20000100a00 */
[C---:B------:R-:W-:Y:S02]  /*15fa0*/  PRMT R12, R110.reuse, 0x7610, R111 ;  /* 0x000076106e0c7816 */ /* 0x040fe4000000006f */
[----:B------:R-:W-:Y:S01]  /*15fb0*/  PRMT R13, R110, 0x7632, R112 ;  /* 0x000076326e0d7816 */ /* 0x000fe20000000070 */
[----:B------:R0:W-:Y:S01]  /*15fc0*/  SHFL.DOWN PT, R88, R4, 0x10, 0x1f ;  /* 0x0a001f0004587f89 */ /* 0x0001e200000e0000 */
[----:B-1----:R-:W-:-:S03]  /*15fd0*/  PRMT R14, R114, 0x7610, R116 ;  /* 0x00007610720e7816 */ /* 0x002fc60000000074 */
[----:B---3--:R-:W-:Y:S01]  /*15fe0*/  STL.64 [R1+0xd8], R18 ;  /* 0x0000d81201007387 */ /* 0x008fe20000100a00 */
[----:B------:R-:W-:Y:S02]  /*15ff0*/  PRMT R15, R115, 0x5432, R116 ;  /* 0x00005432730f7816 */ /* 0x000fe40000000074 */
[----:B0-----:R-:W-:Y:S01]  /*16000*/  PRMT R4, R92, 0x7610, R91 ;  /* 0x000076105c047816 */ /* 0x001fe2000000005b */
[----:B----4-:R-:W-:Y:S04]  /*16010*/  STL.64 [R1+0xe0], R68 ;  /* 0x0000e04401007387 */ /* 0x010fe80000100a00 */
[----:B------:R-:W-:Y:S04]  /*16020*/  STL.64 [R1+0x128], R8 ;  /* 0x0001280801007387 */ /* 0x000fe80000100a00 */
[----:B------:R-:W-:Y:S04]  /*16030*/  SHFL.DOWN PT, R6, R78, 0x10, 0x1f ;  /* 0x0a001f004e067f89 */ /* 0x000fe800000e0000 */
[----:B------:R-:W0:Y:S04]  /*16040*/  SHFL.DOWN PT, R7, R79, 0x10, 0x1f ;  /* 0x0a001f004f077f89 */ /* 0x000e2800000e0000 */
[----:B------:R-:W-:Y:S04]  /*16050*/  SHFL.DOWN PT, R17, R5, 0x10, 0x1f ;  /* 0x0a001f0005117f89 */ /* 0x000fe800000e0000 */
[----:B------:R-:W-:Y:S04]  /*16060*/  SHFL.DOWN PT, R89, R4, 0x10, 0x1f ;  /* 0x0a001f0004597f89 */ /* 0x000fe800000e0000 */
        /* <DEDUP_REMOVED lines=25> */
[----:B0-----:R-:W0:Y:S04]  /*16200*/  S2R R6, SR_LANEID ;  /* 0x0000000000067919 */ /* 0x001e280000000000 */
[----:B----4-:R1:W-:Y:S01]  /*16210*/  STL.64 [R1], R4 ;  /* 0x0000000401007387 */ /* 0x0103e20000100a00 */
[----:B------:R-:W-:Y:S05]  /*16220*/  @P0 BRA `(.L_x_3017) ;  /* 0x000040f000000947 */ /* 0x000fea0003800000 */
[----:B------:R-:W-:-:S04]  /*16230*/  FSETP.GT.FTZ.AND P0, PT, R87, R4, PT ;  /* 0x000000045700720b */ /* 0x000fc80003f14000 */
[----:B------:R-:W-:Y:S02]  /*16240*/  FSEL R7, R87, R4, P0 ;  /* 0x0000000457077208 */ /* 0x000fe40000000000 */
[----:B-1----:R-:W-:Y:S01]  /*16250*/  FSEL R9, R4, R87, P0 ;  /* 0x0000005704097208 */ /* 0x002fe20000000000 */
[----:B------:R-:W-:Y:S01]  /*16260*/  IMAD.MOV.U32 R4, RZ, RZ, R1 ;  /* 0x000000ffff047224 */ /* 0x000fe200078e0001 */
[----:B------:R-:W-:Y:S02]  /*16270*/  FSEL R10, R5, R86, P0 ;  /* 0x00000056050a7208 */ /* 0x000fe40000000000 */
[----:B------:R-:W-:Y:S01]  /*16280*/  FSEL R8, R86, R5, P0 ;  /* 0x0000000556087208 */ /* 0x000fe20000000000 */
[----:B------:R-:W-:-:S04]  /*16290*/  FADD.FTZ R9, -R7, R9 ;  /* 0x0000000907097221 */ /* 0x000fc80000010100 */
[----:B------:R-:W-:-:S06]  /*162a0*/  FMUL.FTZ R9, R9, 1.4426950216293334961 ;  /* 0x3fb8aa3b09097820 */ /* 0x000fcc0000410000 */
[----:B------:R-:W1:Y:S02]  /*162b0*/  MUFU.EX2 R9, R9 ;  /* 0x0000000900097308 */ /* 0x000e640000000800 */
[----:B-1----:R-:W-:Y:S02]  /*162c0*/  FMUL.FTZ R86, R10, R9 ;  /* 0x000000090a567220 */ /* 0x002fe40000410000 */
[----:B------:R-:W-:Y:S02]  /*162d0*/  IMAD.MOV.U32 R10, RZ, RZ, RZ ;  /* 0x000000ffff0a7224 */ /* 0x000fe400078e00ff */
[----:B------:R-:W-:-:S05]  /*162e0*/  IMAD.MOV.U32 R9, RZ, RZ, R4 ;  /* 0x000000ffff097224 */ /* 0x000fca00078e0004 */
.L_x_3208:
        /* <DEDUP_REMOVED lines=20> */
.L_x_3019:
[----:B------:R-:W-:Y:S01]  /*16430*/  IMAD.MOV.U32 R5, RZ, RZ, R85 ;  /* 0x000000ffff057224 */ /* 0x000fe200078e0055 */
[----:B------:R-:W-:Y:S01]  /*16440*/  PRMT R12, R12, 0x7610, R91 ;  /* 0x000076100c0c7816 */ /* 0x000fe2000000005b */
[----:B------:R-:W-:Y:S01]  /*16450*/  IMAD.MOV.U32 R85, RZ, RZ, R84 ;  /* 0x000000ffff557224 */ /* 0x000fe200078e0054 */
[----:B------:R-:W-:Y:S02]  /*16460*/  PRMT R91, R91, 0x5410, R92 ;  /* 0x000054105b5b7816 */ /* 0x000fe4000000005c */
.L_x_3020:
[----:B------:R-:W-:Y:S05]  /*16470*/  BSYNC B1 ;  /* 0x0000000000017941 */ /* 0x000fea0003800000 */
.L_x_3018:
        /* <DEDUP_REMOVED lines=11> */
.L_x_3022:
[----:B------:R-:W-:Y:S01]  /*16530*/  IMAD.MOV.U32 R11, RZ, RZ, R5 ;  /* 0x000000ffff0b7224 */ /* 0x000fe200078e0005 */
[----:B------:R-:W-:Y:S01]  /*16540*/  PRMT R12, R12, 0x7632, R12 ;  /* 0x000076320c0c7816 */ /* 0x000fe2000000000c */
[----:B------:R-:W-:Y:S01]  /*16550*/  IMAD.MOV.U32 R84, RZ, RZ, R83 ;  /* 0x000000ffff547224 */ /* 0x000fe200078e0053 */
[----:B------:R-:W-:Y:S02]  /*16560*/  PRMT R92, R92, 0x7632, R92 ;  /* 0x000076325c5c7816 */ /* 0x000fe4000000005c */
.L_x_3023:
[----:B------:R-:W-:Y:S05]  /*16570*/  BSYNC B1 ;  /* 0x0000000000017941 */ /* 0x000fea0003800000 */
.L_x_3021:
        /* <DEDUP_REMOVED lines=11> */
.L_x_3025:
[----:B------:R-:W-:Y:S01]  /*16630*/  IMAD.MOV.U32 R5, RZ, RZ, R11 ;  /* 0x000000ffff057224 */ /* 0x000fe200078e000b */
[----:B------:R-:W-:Y:S01]  /*16640*/  PRMT R12, R12, 0x5410, R12 ;  /* 0x000054100c0c7816 */ /* 0x000fe2000000000c */
[----:B------:R-:W-:Y:S01]  /*16650*/  IMAD.MOV.U32 R83, RZ, RZ, R82 ;  /* 0x000000ffff537224 */ /* 0x000fe200078e0052 */
[----:B------:R-:W-:Y:S02]  /*16660*/  PRMT R92, R92, 0x5410, R93 ;  /* 0x000054105c5c7816 */ /* 0x000fe4000000005d */
.L_x_3026:
[----:B------:R-:W-:Y:S05]  /*16670*/  BSYNC B1 ;  /* 0x0000000000017941 */ /* 0x000fea0003800000 */
.L_x_3024:
        /* <DEDUP_REMOVED lines=11> */
.L_x_3028:
[----:B------:R-:W-:Y:S01]  /*16730*/  IMAD.MOV.U32 R11, RZ, RZ, R5 ;  /* 0x000000ffff0b7224 */ /* 0x000fe200078e0005 */
[----:B------:R-:W-:Y:S01]  /*16740*/  PRMT R13, R13, 0x7610, R12 ;  /* 0x000076100d0d7816 */ /* 0x000fe2000000000c */
[----:B------:R-:W-:Y:S01]  /*16750*/  IMAD.MOV.U32 R82, RZ, RZ, R81 ;  /* 0x000000ffff527224 */ /* 0x000fe200078e0051 */
[----:B------:R-:W-:Y:S02]  /*16760*/  PRMT R93, R0, 0x7632, R93 ;  /* 0x00007632005d7816 */ /* 0x000fe4000000005d */
.L_x_3029:
[----:B------:R-:W-:Y:S05]  /*16770*/  BSYNC B1 ;  /* 0x0000000000017941 */ /* 0x000fea0003800000 */
.L_x_3027:
        /* <DEDUP_REMOVED lines=11> */
.L_x_3031:
[----:B------:R-:W-:Y:S01]  /*16830*/  IMAD.MOV.U32 R5, RZ, RZ, R11 ;  /* 0x000000ffff057224 */ /* 0x000fe200078e000b */
[----:B------:R-:W-:Y:S01]  /*16840*/  PRMT R12, R12, 0x7610, R13 ;  /* 0x000076100c0c7816 */ /* 0x000fe2000000000d */
[----:B------:R-:W-:Y:S01]  /*16850*/  IMAD.MOV.U32 R81, RZ, RZ, R80 ;  /* 0x000000ffff517224 */ /* 0x000fe200078e0050 */
[----:B------:R-:W-:Y:S02]  /*16860*/  PRMT R0, R0, 0x5410, R90 ;  /* 0x0000541000007816 */ /* 0x000fe4000000005a */
.L_x_3032:
[----:B------:R-:W-:Y:S05]  /*16870*/  BSYNC B1 ;  /* 0x0000000000017941 */ /* 0x000fea0003800000 */
.L_x_3030:
        /* <DEDUP_REMOVED lines=11> */
.L_x_3034:
[----:B------:R-:W-:Y:S01]  /*16930*/  IMAD.MOV.U32 R11, RZ, RZ, R5 ;  /* 0x000000ffff0b7224 */ /* 0x000fe200078e0005 */
[----:B------:R-:W-:Y:S01]  /*16940*/  PRMT R12, R12, 0x7632, R12 ;  /* 0x000076320c0c7816 */ /* 0x000fe2000000000c */
[----:B------:R-:W-:Y:S01]  /*16950*/  IMAD.MOV.U32 R80, RZ, RZ, R79 ;  /* 0x000000ffff507224 */ /* 0x000fe200078e004f */
[----:B------:R-:W-:Y:S02]  /*16960*/  PRMT R90, R90, 0x7632, R90 ;  /* 0x000076325a5a7816 */ /* 0x000fe4000000005a */
.L_x_3035:
[----:B------:R-:W-:Y:S05]  /*16970*/  BSYNC B1 ;  /* 0x0000000000017941 */ /* 0x000fea0003800000 */
.L_x_3033:
        /* <DEDUP_REMOVED lines=11> */
.L_x_3037:
[----:B------:R-:W-:Y:S01]  /*16a30*/  IMAD.MOV.U32 R5, RZ, RZ, R11 ;  /* 0x000000ffff057224 */ /* 0x000fe200078e000b */
[----:B------:R-:W-:Y:S01]  /*16a40*/  PRMT R13, R12, 0x7610, R13 ;  /* 0x000076100c0d7816 */ /* 0x000fe2000000000d */
[----:B------:R-:W-:Y:S01]  /*16a50*/  IMAD.MOV.U32 R79, RZ, RZ, R78 ;  /* 0x000000ffff4f7224 */ /* 0x000fe200078e004e */
[----:B------:R-:W-:Y:S02]  /*16a60*/  PRMT R90, R90, 0x5410, R91 ;  /* 0x000054105a5a7816 */ /* 0x000fe4000000005b */
.L_x_3038:
[----:B------:R-:W-:Y:S05]  /*16a70*/  BSYNC B1 ;  /* 0x0000000000017941 */ /* 0x000fea0003800000 */
.L_x_3036:
        /* <DEDUP_REMOVED lines=11> */
.L_x_3040:
[----:B------:R-:W-:Y:S01]  /*16b30*/  IMAD.MOV.U32 R11, RZ, RZ, R5 ;  /* 0x000000ffff0b7224 */ /* 0x000fe200078e0005 */
[----:B------:R-:W-:Y:S01]  /*16b40*/  PRMT R12, R13, 0x7610, R12 ;  /* 0x000076100d0c7816 */ /* 0x000fe2000000000c */
[----:B------:R-:W-:Y:S01]  /*16b50*/  IMAD.MOV.U32 R78, RZ, RZ, R77 ;  /* 0x000000ffff4e7224 */ /* 0x000fe200078e004d */
[----:B------:R-:W-:Y:S02]  /*16b60*/  PRMT R91, R115, 0x7610, R91 ;  /* 0x00007610735b7816 */ /* 0x000fe4000000005b */
.L_x_3041:
[----:B------:R-:W-:Y:S05]  /*16b70*/  BSYNC B1 ;  /* 0x0000000000017941 */ /* 0x000fea0003800000 */
.L_x_3039:
        /* <DEDUP_REMOVED lines=11> */
.L_x_3043:
[----:B------:R-:W-:Y:S01]  /*16c30*/  IMAD.MOV.U32 R5, RZ, RZ, R11 ;  /* 0x000000ffff057224 */ /* 0x000fe200078e000b */
[----:B------:R-:W-:Y:S01]  /*16c40*/  PRMT R12, R12, 0x5410, R12 ;  /* 0x000054100c0c7816 */ /* 0x000fe2000000000c */
[----:B------:R-:W-:Y:S01]  /*16c50*/  IMAD.MOV.U32 R77, RZ, RZ, R76 ;  /* 0x000000ffff4d7224 */ /* 0x000fe200078e004c */
[----:B------:R-:W-:Y:S02]  /*16c60*/  PRMT R115, R93, 0x7632, R115 ;  /* 0x000076325d737816 */ /* 0x000fe40000000073 */
.L_x_3044:
[----:B------:R-:W-:Y:S05]  /*16c70*/  BSYNC B1 ;  /* 0x0000000000017941 */ /* 0x000fea0003800000 */
.L_x_3042:
        /* <DEDUP_REMOVED lines=11> */
.L_x_3046:
[----:B------:R-:W-:Y:S01]  /*16d30*/  IMAD.MOV.U32 R11, RZ, RZ, R5 ;  /* 0x000000ffff0b7224 */ /* 0x000fe200078e0005 */
[----:B------:R-:W-:Y:S01]  /*16d40*/  PRMT R13, R13, 0x7610, R12 ;  /* 0x000076100d0d7816 */ /* 0x000fe2000000000c */
[----:B------:R-:W-:Y:S01]  /*16d50*/  IMAD.MOV.U32 R76, RZ, RZ, R75 ;  /* 0x000000ffff4c7224 */ /* 0x000fe200078e004b */
[----:B------:R-:W-:Y:S02]  /*16d60*/  PRMT R93, R93, 0x7610, R114 ;  /* 0x000076105d5d7816 */ /* 0x000fe40000000072 */
.L_x_3047:
[----:B------:R-:W-:Y:S05]  /*16d70*/  BSYNC B1 ;  /* 0x0000000000017941 */ /* 0x000fea0003800000 */
.L_x_3045:
        /* <DEDUP_REMOVED lines=11> */
.L_x_3049:
[----:B------:R-:W-:Y:S01]  /*16e30*/  IMAD.MOV.U32 R5, RZ, RZ, R11 ;  /* 0x000000ffff057224 */ /* 0x000fe200078e000b */
[----:B------:R-:W-:Y:S01]  /*16e40*/  PRMT R12, R12, 0x7610, R13 ;  /* 0x000076100c0c7816 */ /* 0x000fe2000000000d */
[----:B------:R-:W-:Y:S01]  /*16e50*/  IMAD.MOV.U32 R75, RZ, RZ, R74 ;  /* 0x000000ffff4b7224 */ /* 0x000fe200078e004a */
[----:B------:R-:W-:Y:S02]  /*16e60*/  PRMT R114, R114, 0x5410, R0 ;  /* 0x0000541072727816 */ /* 0x000fe40000000000 */
.L_x_3050:
[----:B------:R-:W-:Y:S05]  /*16e70*/  BSYNC B1 ;  /* 0x0000000000017941 */ /* 0x000fea0003800000 */
.L_x_3048:
        /* <DEDUP_REMOVED lines=11> */
.L_x_3052:
[----:B------:R-:W-:Y:S01]  /*16f30*/  IMAD.MOV.U32 R11, RZ, RZ, R5 ;  /* 0x000000ffff0b7224 */ /* 0x000fe200078e0005 */
[----:B------:R-:W-:Y:S01]  /*16f40*/  PRMT R12, R12, 0x7632, R12 ;  /* 0x000076320c0c7816 */ /* 0x000fe2000000000c */
[----:B------:R-:W-:Y:S01]  /*16f50*/  IMAD.MOV.U32 R74, RZ, RZ, R73 ;  /* 0x000000ffff4a7224 */ /* 0x000fe200078e0049 */
[----:B------:R-:W-:Y:S02]  /*16f60*/  PRMT R0, R116, 0x7610, R0 ;  /* 0x0000761074007816 */ /* 0x000fe40000000000 */
.L_x_3053:
[----:B------:R-:W-:Y:S05]  /*16f70*/  BSYNC B1 ;  /* 0x0000000000017941 */ /* 0x000fea0003800000 */
.L_x_3051:
        /* <DEDUP_REMOVED lines=11> */
.L_x_3055:
[----:B------:R-:W-:Y:S01]  /*17030*/  IMAD.MOV.U32 R5, RZ, RZ, R11 ;  /* 0x000000ffff057224 */ /* 0x000fe200078e000b */
[----:B------:R-:W-:Y:S01]  /*17040*/  PRMT R12, R12, 0x5410, R12 ;  /* 0x000054100c0c7816 */ /* 0x000fe2000000000c */
[----:B------:R-:W-:Y:S01]  /*17050*/  IMAD.MOV.U32 R73, RZ, RZ, R72 ;  /* 0x000000ffff497224 */ /* 0x000fe200078e0048 */
[----:B------:R-:W-:Y:S02]  /*17060*/  PRMT R116, R115, 0x7632, R116 ;  /* 0x0000763273747816 */ /* 0x000fe40000000074 */
.L_x_3056:
[----:B------:R-:W-:Y:S05]  /*17070*/  BSYNC B1 ;  /* 0x0000000000017941 */ /* 0x000fea0003800000 */
.L_x_3054:
        /* <DEDUP_REMOVED lines=11> */
.L_x_3058:
[----:B------:R-:W-:Y:S01]  /*17130*/  IMAD.MOV.U32 R11, RZ, RZ, R5 ;  /* 0x000000ffff0b7224 */ /* 0x000fe200078e0005 */
[----:B------:R-:W-:Y:S01]  /*17140*/  PRMT R13, R13, 0x7610, R12 ;  /* 0x000076100d0d7816 */ /* 0x000fe2000000000c */
[----:B------:R-:W-:Y:S01]  /*17150*/  IMAD.MOV.U32 R72, RZ, RZ, R3 ;  /* 0x000000ffff487224 */ /* 0x000fe200078e0003 */
[----:B------:R-:W-:Y:S02]  /*17160*/  PRMT R115, R115, 0x7610, R116 ;  /* 0x0000761073737816 */ /* 0x000fe40000000074 */
.L_x_3059:
[----:B------:R-:W-:Y:S05]  /*17170*/  BSYNC B1 ;  /* 0x0000000000017941 */ /* 0x000fea0003800000 */
.L_x_3057:
        /* <DEDUP_REMOVED lines=11> */
.L_x_3061:
[----:B------:R-:W-:Y:S01]  /*17230*/  IMAD.MOV.U32 R5, RZ, RZ, R11 ;  /* 0x000000ffff057224 */ /* 0x000fe200078e000b */
[----:B------:R-:W-:Y:S01]  /*17240*/  PRMT R12, R12, 0x7610, R13 ;  /* 0x000076100c0c7816 */ /* 0x000fe2000000000d */
[----:B------:R-:W-:Y:S01]  /*17250*/  IMAD.MOV.U32 R3, RZ, RZ, R2 ;  /* 0x000000ffff037224 */ /* 0x000fe200078e0002 */
[----:B------:R-:W-:Y:S02]  /*17260*/  PRMT R116, R116, 0x5410, R114 ;  /* 0x0000541074747816 */ /* 0x000fe40000000072 */
.L_x_3062:
[----:B------:R-:W-:Y:S05]  /*17270*/  BSYNC B1 ;  /* 0x0000000000017941 */ /* 0x000fea0003800000 */
.L_x_3060:
        /* <DEDUP_REMOVED lines=11> */
.L_x_3064:
[----:B------:R-:W-:Y:S01]  /*17330*/  IMAD.MOV.U32 R11, RZ, RZ, R5 ;  /* 0x000000ffff0b7224 */ /* 0x000fe200078e0005 */
[----:B------:R-:W-:Y:S01]  /*17340*/  PRMT R13, R13, 0x7610, R12 ;  /* 0x000076100d0d7816 */ /* 0x000fe2000000000c */
[----:B------:R-:W-:Y:S01]  /*17350*/  IMAD.MOV.U32 R2, RZ, RZ, R21 ;  /* 0x000000ffff027224 */ /* 0x000fe200078e0015 */
[----:B------:R-:W-:Y:S02]  /*17360*/  PRMT R114, R112, 0x7632, R114 ;  /* 0x0000763270727816 */ /* 0x000fe40000000072 */
.L_x_3065:
[----:B------:R-:W-:Y:S05]  /*17370*/  BSYNC B1 ;  /* 0x0000000000017941 */ /* 0x000fea0003800000 */
.L_x_3063:
        /* <DEDUP_REMOVED lines=11> */
.L_x_3067:
[----:B------:R-:W-:Y:S01]  /*17430*/  IMAD.MOV.U32 R5, RZ, RZ, R11 ;  /* 0x000000ffff057224 */ /* 0x000fe200078e000b */
[----:B------:R-:W-:Y:S01]  /*17440*/  PRMT R12, R13, 0x7632, R12 ;  /* 0x000076320d0c7816 */ /* 0x000fe2000000000c */
[----:B------:R-:W-:Y:S01]  /*17450*/  IMAD.MOV.U32 R21, RZ, RZ, R20 ;  /* 0x000000ffff157224 */ /* 0x000fe200078e0014 */
[----:B------:R-:W-:Y:S02]  /*17460*/  PRMT R112, R112, 0x7610, R110 ;  /* 0x0000761070707816 */ /* 0x000fe4000000006e */
.L_x_3068:
[----:B------:R-:W-:Y:S05]  /*17470*/  BSYNC B1 ;  /* 0x0000000000017941 */ /* 0x000fea0003800000 */
.L_x_3066:
        /* <DEDUP_REMOVED lines=11> */
.L_x_3070:
[----:B------:R-:W-:Y:S01]  /*17530*/  IMAD.MOV.U32 R11, RZ, RZ, R5 ;  /* 0x000000ffff0b7224 */ /* 0x000fe200078e0005 */
[----:B------:R-:W-:Y:S01]  /*17540*/  PRMT R12, R12, 0x5410, R12 ;  /* 0x000054100c0c7816 */ /* 0x000fe2000000000c */
[----:B------:R-:W-:Y:S01]  /*17550*/  IMAD.MOV.U32 R20, RZ, RZ, R23 ;  /* 0x000000ffff147224 */ /* 0x000fe200078e0017 */
[----:B------:R-:W-:Y:S02]  /*17560*/  PRMT R110, R110, 0x7610, R111 ;  /* 0x000076106e6e7816 */ /* 0x000fe4000000006f */
.L_x_3071:
[----:B------:R-:W-:Y:S05]  /*17570*/  BSYNC B1 ;  /* 0x0000000000017941 */ /* 0x000fea0003800000 */
.L_x_3069:
        /* <DEDUP_REMOVED lines=11> */
.L_x_3073:
[----:B------:R-:W-:Y:S01]  /*17630*/  IMAD.MOV.U32 R5, RZ, RZ, R11 ;  /* 0x000000ffff057224 */ /* 0x000fe200078e000b */
[----:B------:R-:W-:Y:S01]  /*17640*/  PRMT R12, R12, 0x7632, R12 ;  /* 0x000076320c0c7816 */ /* 0x000fe2000000000c */
[----:B------:R-:W-:Y:S01]  /*17650*/  IMAD.MOV.U32 R23, RZ, RZ, R22 ;  /* 0x000000ffff177224 */ /* 0x000fe200078e0016 */
[----:B------:R-:W-:Y:S02]  /*17660*/  PRMT R111, R111, 0x5410, R110 ;  /* 0x000054106f6f7816 */ /* 0x000fe4000000006e */
.L_x_3074:
[----:B------:R-:W-:Y:S05]  /*17670*/  BSYNC B1 ;  /* 0x0000000000017941 */ /* 0x000fea0003800000 */
.L_x_3072:
        /* <DEDUP_REMOVED lines=11> */
.L_x_3076:
[----:B------:R-:W-:Y:S01]  /*17730*/  IMAD.MOV.U32 R11, RZ, RZ, R5 ;  /* 0x000000ffff0b7224 */ /* 0x000fe200078e0005 */
[----:B------:R-:W-:Y:S01]  /*17740*/  PRMT R12, R12, 0x5410, R12 ;  /* 0x000054100c0c7816 */ /* 0x000fe2000000000c */
[----:B------:R-:W-:Y:S01]  /*17750*/  IMAD.MOV.U32 R22, RZ, RZ, R25 ;  /* 0x000000ffff167224 */ /* 0x000fe200078e0019 */
[----:B------:R-:W-:Y:S02]  /*17760*/  PRMT R110, R117, 0x7632, R110 ;  /* 0x00007632756e7816 */ /* 0x000fe4000000006e */
.L_x_3077:
[----:B------:R-:W-:Y:S05]  /*17770*/  BSYNC B1 ;  /* 0x0000000000017941 */ /* 0x000fea0003800000 */
.L_x_3075:
        /* <DEDUP_REMOVED lines=11> */
.L_x_3079:
[----:B------:R-:W-:Y:S01]  /*17830*/  IMAD.MOV.U32 R5, RZ, RZ, R11 ;  /* 0x000000ffff057224 */ /* 0x000fe200078e000b */
[----:B------:R-:W-:Y:S01]  /*17840*/  PRMT R12, R12, 0x7632, R12 ;  /* 0x000076320c0c7816 */ /* 0x000fe2000000000c */
[----:B------:R-:W-:Y:S01]  /*17850*/  IMAD.MOV.U32 R25, RZ, RZ, R24 ;  /* 0x000000ffff197224 */ /* 0x000fe200078e0018 */
[----:B------:R-:W-:Y:S02]  /*17860*/  PRMT R117, R117, 0x5410, R112 ;  /* 0x0000541075757816 */ /* 0x000fe40000000070 */
.L_x_3080:
[----:B------:R-:W-:Y:S05]  /*17870*/  BSYNC B1 ;  /* 0x0000000000017941 */ /* 0x000fea0003800000 */
.L_x_3078:
        /* <DEDUP_REMOVED lines=11> */
.L_x_3082:
[----:B------:R-:W-:Y:S01]  /*17930*/  IMAD.MOV.U32 R11, RZ, RZ, R5 ;  /* 0x000000ffff0b7224 */ /* 0x000fe200078e0005 */
[----:B------:R-:W-:Y:S01]  /*17940*/  PRMT R13, R12, 0x7610, R13 ;  /* 0x000076100c0d7816 */ /* 0x000fe2000000000d */
[----:B------:R-:W-:Y:S01]  /*17950*/  IMAD.MOV.U32 R24, RZ, RZ, R27 ;  /* 0x000000ffff187224 */ /* 0x000fe200078e001b */
[----:B------:R-:W-:Y:S02]  /*17960*/  PRMT R112, R113, 0x7610, R112 ;  /* 0x0000761071707816 */ /* 0x000fe40000000070 */
.L_x_3083:
[----:B------:R-:W-:Y:S05]  /*17970*/  BSYNC B1 ;  /* 0x0000000000017941 */ /* 0x000fea0003800000 */
.L_x_3081:
        /* <DEDUP_REMOVED lines=11> */
.L_x_3085:
[----:B------:R-:W-:Y:S01]  /*17a30*/  IMAD.MOV.U32 R5, RZ, RZ, R11 ;  /* 0x000000ffff057224 */ /* 0x000fe200078e000b */
[----:B------:R-:W-:Y:S01]  /*17a40*/  PRMT R12, R13, 0x7610, R12 ;  /* 0x000076100d0c7816 */ /* 0x000fe2000000000c */
[----:B------:R-:W-:Y:S01]  /*17a50*/  IMAD.MOV.U32 R27, RZ, RZ, R26 ;  /* 0x000000ffff1b7224 */ /* 0x000fe200078e001a */
[----:B------:R-:W-:Y:S02]  /*17a60*/  PRMT R113, R111, 0x7610, R113 ;  /* 0x000076106f717816 */ /* 0x000fe40000000071 */
.L_x_3086:
[----:B------:R-:W-:Y:S05]  /*17a70*/  BSYNC B1 ;  /* 0x0000000000017941 */ /* 0x000fea0003800000 */
.L_x_3084:
        /* <DEDUP_REMOVED lines=11> */
.L_x_3088:
[----:B------:R-:W-:Y:S01]  /*17b30*/  IMAD.MOV.U32 R11, RZ, RZ, R5 ;  /* 0x000000ffff0b7224 */ /* 0x000fe200078e0005 */
[----:B------:R-:W-:Y:S01]  /*17b40*/  PRMT R13, R12, 0x7610, R13 ;  /* 0x000076100c0d7816 */ /* 0x000fe2000000000d */
[----:B------:R-:W-:Y:S01]  /*17b50*/  IMAD.MOV.U32 R26, RZ, RZ, R29 ;  /* 0x000000ffff1a7224 */ /* 0x000fe200078e001d */
[----:B------:R-:W-:Y:S02]  /*17b60*/  PRMT R111, R119, 0x7610, R111 ;  /* 0x00007610776f7816 */ /* 0x000fe4000000006f */
.L_x_3089:
[----:B------:R-:W-:Y:S05]  /*17b70*/  BSYNC B1 ;  /* 0x0000000000017941 */ /* 0x000fea0003800000 */
.L_x_3087:
        /* <DEDUP_REMOVED lines=11> */
.L_x_3091:
[----:B------:R-:W-:Y:S01]  /*17c30*/  IMAD.MOV.U32 R5, RZ, RZ, R11 ;  /* 0x000000ffff057224 */ /* 0x000fe200078e000b */
[----:B------:R-:W-:Y:S01]  /*17c40*/  PRMT R12, R12, 0x5410, R13 ;  /* 0x000054100c0c7816 */ /* 0x000fe2000000000d */
[----:B------:R-:W-:Y:S01]  /*17c50*/  IMAD.MOV.U32 R29, RZ, RZ, R28 ;  /* 0x000000ffff1d7224 */ /* 0x000fe200078e001c */
[----:B------:R-:W-:Y:S02]  /*17c60*/  PRMT R119, R117, 0x7610, R119 ;  /* 0x0000761075777816 */ /* 0x000fe40000000077 */
.L_x_3092:
[----:B------:R-:W-:Y:S05]  /*17c70*/  BSYNC B1 ;  /* 0x0000000000017941 */ /* 0x000fea0003800000 */
.L_x_3090:
        /* <DEDUP_REMOVED lines=11> */
.L_x_3094:
[----:B------:R-:W-:Y:S01]  /*17d30*/  IMAD.MOV.U32 R11, RZ, RZ, R5 ;  /* 0x000000ffff0b7224 */ /* 0x000fe200078e0005 */
[----:B------:R-:W-:Y:S01]  /*17d40*/  PRMT R12, R12, 0x7632, R12 ;  /* 0x000076320c0c7816 */ /* 0x000fe2000000000c */
[----:B------:R-:W-:Y:S01]  /*17d50*/  IMAD.MOV.U32 R28, RZ, RZ, R31 ;  /* 0x000000ffff1c7224 */ /* 0x000fe200078e001f */
[----:B------:R-:W-:Y:S02]  /*17d60*/  PRMT R117, R118, 0x7610, R117 ;  /* 0x0000761076757816 */ /* 0x000fe40000000075 */
.L_x_3095:
[----:B------:R-:W-:Y:S05]  /*17d70*/  BSYNC B1 ;  /* 0x0000000000017941 */ /* 0x000fea0003800000 */
.L_x_3093:
        /* <DEDUP_REMOVED lines=11> */
.L_x_3097:
[----:B------:R-:W-:Y:S01]  /*17e30*/  IMAD.MOV.U32 R5, RZ, RZ, R11 ;  /* 0x000000ffff057224 */ /* 0x000fe200078e000b */
[----:B------:R-:W-:Y:S01]  /*17e40*/  PRMT R13, R12, 0x7610, R13 ;  /* 0x000076100c0d7816 */ /* 0x000fe2000000000d */
[----:B------:R-:W-:Y:S01]  /*17e50*/  IMAD.MOV.U32 R31, RZ, RZ, R30 ;  /* 0x000000ffff1f7224 */ /* 0x000fe200078e001e */
[----:B------:R-:W-:Y:S02]  /*17e60*/  PRMT R118, R113, 0x7632, R118 ;  /* 0x0000763271767816 */ /* 0x000fe40000000076 */
.L_x_3098:
[----:B------:R-:W-:Y:S05]  /*17e70*/  BSYNC B1 ;  /* 0x0000000000017941 */ /* 0x000fea0003800000 */
.L_x_3096:
        /* <DEDUP_REMOVED lines=11> */
.L_x_3100:
[----:B------:R-:W-:Y:S01]  /*17f30*/  IMAD.MOV.U32 R11, RZ, RZ, R5 ;  /* 0x000000ffff0b7224 */ /* 0x000fe200078e0005 */
[----:B------:R-:W-:Y:S01]  /*17f40*/  PRMT R12, R13, 0x7610, R12 ;  /* 0x000076100d0c7816 */ /* 0x000fe2000000000c */
[----:B------:R-:W-:Y:S01]  /*17f50*/  IMAD.MOV.U32 R30, RZ, RZ, R33 ;  /* 0x000000ffff1e7224 */ /* 0x000fe200078e0021 */
[----:B------:R-:W-:Y:S02]  /*17f60*/  PRMT R113, R113, 0x5410, R121 ;  /* 0x0000541071717816 */ /* 0x000fe40000000079 */
.L_x_3101:
[----:B------:R-:W-:Y:S05]  /*17f70*/  BSYNC B1 ;  /* 0x0000000000017941 */ /* 0x000fea0003800000 */
.L_x_3099:
        /* <DEDUP_REMOVED lines=11> */
.L_x_3103:
[----:B------:R-:W-:Y:S01]  /*18030*/  IMAD.MOV.U32 R5, RZ, RZ, R11 ;  /* 0x000000ffff057224 */ /* 0x000fe200078e000b */
[----:B------:R-:W-:Y:S01]  /*18040*/  PRMT R12, R12, 0x5410, R12 ;  /* 0x000054100c0c7816 */ /* 0x000fe2000000000c */
[----:B------:R-:W-:Y:S01]  /*18050*/  IMAD.MOV.U32 R33, RZ, RZ, R32 ;  /* 0x000000ffff217224 */ /* 0x000fe200078e0020 */
[----:B------:R-:W-:Y:S02]  /*18060*/  PRMT R121, R119, 0x7632, R121 ;  /* 0x0000763277797816 */ /* 0x000fe40000000079 */
.L_x_3104:
[----:B------:R-:W-:Y:S05]  /*18070*/  BSYNC B1 ;  /* 0x0000000000017941 */ /* 0x000fea0003800000 */
.L_x_3102:
        /* <DEDUP_REMOVED lines=11> */
.L_x_3106:
[----:B------:R-:W-:Y:S01]  /*18130*/  IMAD.MOV.U32 R11, RZ, RZ, R5 ;  /* 0x000000ffff0b7224 */ /* 0x000fe200078e0005 */
[----:B------:R-:W-:Y:S01]  /*18140*/  PRMT R13, R13, 0x7610, R12 ;  /* 0x000076100d0d7816 */ /* 0x000fe2000000000c */
[----:B------:R-:W-:Y:S01]  /*18150*/  IMAD.MOV.U32 R32, RZ, RZ, R35 ;  /* 0x000000ffff207224 */ /* 0x000fe200078e0023 */
[----:B------:R-:W-:Y:S02]  /*18160*/  PRMT R119, R119, 0x7610, R120 ;  /* 0x0000761077777816 */ /* 0x000fe40000000078 */
.L_x_3107:
[----:B------:R-:W-:Y:S05]  /*18170*/  BSYNC B1 ;  /* 0x0000000000017941 */ /* 0x000fea0003800000 */
.L_x_3105:
        /* <DEDUP_REMOVED lines=11> */
.L_x_3109:
[----:B------:R-:W-:Y:S01]  /*18230*/  IMAD.MOV.U32 R5, RZ, RZ, R11 ;  /* 0x000000ffff057224 */ /* 0x000fe200078e000b */
[----:B------:R-:W-:Y:S01]  /*18240*/  PRMT R12, R13, 0x7632, R12 ;  /* 0x000076320d0c7816 */ /* 0x000fe2000000000c */
[----:B------:R-:W-:Y:S01]  /*18250*/  IMAD.MOV.U32 R35, RZ, RZ, R34 ;  /* 0x000000ffff237224 */ /* 0x000fe200078e0022 */
[----:B------:R-:W-:Y:S02]  /*18260*/  PRMT R120, R120, 0x7610, R118 ;  /* 0x0000761078787816 */ /* 0x000fe40000000076 */
.L_x_3110:
[----:B------:R-:W-:Y:S05]  /*18270*/  BSYNC B1 ;  /* 0x0000000000017941 */ /* 0x000fea0003800000 */
.L_x_3108:
        /* <DEDUP_REMOVED lines=11> */
.L_x_3112:
[----:B------:R-:W-:Y:S01]  /*18330*/  IMAD.MOV.U32 R11, RZ, RZ, R5 ;  /* 0x000000ffff0b7224 */ /* 0x000fe200078e0005 */
[----:B------:R-:W-:Y:S01]  /*18340*/  PRMT R12, R12, 0x5410, R12 ;  /* 0x000054100c0c7816 */ /* 0x000fe2000000000c */
[----:B------:R-:W-:Y:S01]  /*18350*/  IMAD.MOV.U32 R34, RZ, RZ, R37 ;  /* 0x000000ffff227224 */ /* 0x000fe200078e0025 */
[----:B------:R-:W-:Y:S02]  /*18360*/  PRMT R118, R118, 0x7610, R103 ;  /* 0x0000761076767816 */ /* 0x000fe40000000067 */
.L_x_3113:
[----:B------:R-:W-:Y:S05]  /*18370*/  BSYNC B1 ;  /* 0x0000000000017941 */ /* 0x000fea0003800000 */
.L_x_3111:
        /* <DEDUP_REMOVED lines=11> */
.L_x_3115:
[----:B------:R-:W-:Y:S01]  /*18430*/  IMAD.MOV.U32 R5, RZ, RZ, R11 ;  /* 0x000000ffff057224 */ /* 0x000fe200078e000b */
[----:B------:R-:W-:Y:S01]  /*18440*/  PRMT R12, R12, 0x7632, R12 ;  /* 0x000076320c0c7816 */ /* 0x000fe2000000000c */
[----:B------:R-:W-:Y:S01]  /*18450*/  IMAD.MOV.U32 R37, RZ, RZ, R36 ;  /* 0x000000ffff257224 */ /* 0x000fe200078e0024 */
[----:B------:R-:W-:Y:S02]  /*18460*/  PRMT R103, R103, 0x5410, R102 ;  /* 0x0000541067677816 */ /* 0x000fe40000000066 */
.L_x_3116:
[----:B------:R-:W-:Y:S05]  /*18470*/  BSYNC B1 ;  /* 0x0000000000017941 */ /* 0x000fea0003800000 */
.L_x_3114:
        /* <DEDUP_REMOVED lines=11> */
.L_x_3118:
[----:B------:R-:W-:Y:S01]  /*18530*/  IMAD.MOV.U32 R11, RZ, RZ, R5 ;  /* 0x000000ffff0b7224 */ /* 0x000fe200078e0005 */
[----:B------:R-:W-:Y:S01]  /*18540*/  PRMT R12, R12, 0x5410, R12 ;  /* 0x000054100c0c7816 */ /* 0x000fe2000000000c */
[----:B------:R-:W-:Y:S01]  /*18550*/  IMAD.MOV.U32 R36, RZ, RZ, R39 ;  /* 0x000000ffff247224 */ /* 0x000fe200078e0027 */
[----:B------:R-:W-:Y:S02]  /*18560*/  PRMT R102, R121, 0x7632, R102 ;  /* 0x0000763279667816 */ /* 0x000fe40000000066 */
.L_x_3119:
[----:B------:R-:W-:Y:S05]  /*18570*/  BSYNC B1 ;  /* 0x0000000000017941 */ /* 0x000fea0003800000 */
.L_x_3117:
        /* <DEDUP_REMOVED lines=11> */
.L_x_3121:
[----:B------:R-:W-:Y:S01]  /*18630*/  IMAD.MOV.U32 R5, RZ, RZ, R11 ;  /* 0x000000ffff057224 */ /* 0x000fe200078e000b */
[----:B------:R-:W-:Y:S01]  /*18640*/  PRMT R12, R12, 0x7632, R12 ;  /* 0x000076320c0c7816 */ /* 0x000fe2000000000c */
[----:B------:R-:W-:Y:S01]  /*18650*/  IMAD.MOV.U32 R39, RZ, RZ, R38 ;  /* 0x000000ffff277224 */ /* 0x000fe200078e0026 */
[----:B------:R-:W-:Y:S02]  /*18660*/  PRMT R121, R121, 0x5410, R120 ;  /* 0x0000541079797816 */ /* 0x000fe40000000078 */
.L_x_3122:
[----:B------:R-:W-:Y:S05]  /*18670*/  BSYNC B1 ;  /* 0x0000000000017941 */ /* 0x000fea0003800000 */
.L_x_3120:
        /* <DEDUP_REMOVED lines=11> */
.L_x_3124:
[----:B------:R-:W-:Y:S01]  /*18730*/  IMAD.MOV.U32 R11, RZ, RZ, R5 ;  /* 0x000000ffff0b7224 */ /* 0x000fe200078e0005 */
[----:B------:R-:W-:Y:S01]  /*18740*/  PRMT R13, R12, 0x7610, R13 ;  /* 0x000076100c0d7816 */ /* 0x000fe2000000000d */
[----:B------:R-:W-:Y:S01]  /*18750*/  IMAD.MOV.U32 R38, RZ, RZ, R41 ;  /* 0x000000ffff267224 */ /* 0x000fe200078e0029 */
[----:B------:R-:W-:Y:S02]  /*18760*/  PRMT R120, R105, 0x7610, R120 ;  /* 0x0000761069787816 */ /* 0x000fe40000000078 */
.L_x_3125:
[----:B------:R-:W-:Y:S05]  /*18770*/  BSYNC B1 ;  /* 0x0000000000017941 */ /* 0x000fea0003800000 */
.L_x_3123:
        /* <DEDUP_REMOVED lines=11> */
.L_x_3127:
[----:B------:R-:W-:Y:S01]  /*18830*/  IMAD.MOV.U32 R5, RZ, RZ, R11 ;  /* 0x000000ffff057224 */ /* 0x000fe200078e000b */
[----:B------:R-:W-:Y:S01]  /*18840*/  PRMT R12, R12, 0x5410, R13 ;  /* 0x000054100c0c7816 */ /* 0x000fe2000000000d */
[----:B------:R-:W-:Y:S01]  /*18850*/  IMAD.MOV.U32 R41, RZ, RZ, R40 ;  /* 0x000000ffff297224 */ /* 0x000fe200078e0028 */
[----:B------:R-:W-:Y:S02]  /*18860*/  PRMT R105, R103, 0x7610, R105 ;  /* 0x0000761067697816 */ /* 0x000fe40000000069 */
.L_x_3128:
[----:B------:R-:W-:Y:S05]  /*18870*/  BSYNC B1 ;  /* 0x0000000000017941 */ /* 0x000fea0003800000 */
.L_x_3126:
        /* <DEDUP_REMOVED lines=11> */
.L_x_3130:
[----:B------:R-:W-:Y:S01]  /*18930*/  IMAD.MOV.U32 R11, RZ, RZ, R5 ;  /* 0x000000ffff0b7224 */ /* 0x000fe200078e0005 */
[----:B------:R-:W-:Y:S01]  /*18940*/  PRMT R13, R13, 0x7610, R12 ;  /* 0x000076100d0d7816 */ /* 0x000fe2000000000c */
[----:B------:R-:W-:Y:S01]  /*18950*/  IMAD.MOV.U32 R40, RZ, RZ, R43 ;  /* 0x000000ffff287224 */ /* 0x000fe200078e002b */
[----:B------:R-:W-:Y:S02]  /*18960*/  PRMT R103, R104, 0x7632, R103 ;  /* 0x0000763268677816 */ /* 0x000fe40000000067 */
.L_x_3131:
[----:B------:R-:W-:Y:S05]  /*18970*/  BSYNC B1 ;  /* 0x0000000000017941 */ /* 0x000fea0003800000 */
.L_x_3129:
        /* <DEDUP_REMOVED lines=11> */
.L_x_3133:
[----:B------:R-:W-:Y:S01]  /*18a30*/  IMAD.MOV.U32 R5, RZ, RZ, R11 ;  /* 0x000000ffff057224 */ /* 0x000fe200078e000b */
[----:B------:R-:W-:Y:S01]  /*18a40*/  PRMT R12, R13, 0x7632, R12 ;  /* 0x000076320d0c7816 */ /* 0x000fe2000000000c */
[----:B------:R-:W-:Y:S01]  /*18a50*/  IMAD.MOV.U32 R43, RZ, RZ, R42 ;  /* 0x000000ffff2b7224 */ /* 0x000fe200078e002a */
[----:B------:R-:W-:Y:S02]  /*18a60*/  PRMT R104, R104, 0x7610, R102 ;  /* 0x0000761068687816 */ /* 0x000fe40000000066 */
.L_x_3134:
[----:B------:R-:W-:Y:S05]  /*18a70*/  BSYNC B1 ;  /* 0x0000000000017941 */ /* 0x000fea0003800000 */
.L_x_3132:
        /* <DEDUP_REMOVED lines=11> */
.L_x_3136:
[----:B------:R-:W-:Y:S01]  /*18b30*/  IMAD.MOV.U32 R11, RZ, RZ, R5 ;  /* 0x000000ffff0b7224 */ /* 0x000fe200078e0005 */
[----:B------:R-:W-:Y:S01]  /*18b40*/  PRMT R13, R12, 0x7610, R13 ;  /* 0x000076100c0d7816 */ /* 0x000fe2000000000d */
[----:B------:R-:W-:Y:S01]  /*18b50*/  IMAD.MOV.U32 R42, RZ, RZ, R45 ;  /* 0x000000ffff2a7224 */ /* 0x000fe200078e002d */
[----:B------:R-:W-:Y:S02]  /*18b60*/  PRMT R102, R102, 0x5410, R107 ;  /* 0x0000541066667816 */ /* 0x000fe4000000006b */
.L_x_3137:
[----:B------:R-:W-:Y:S05]  /*18b70*/  BSYNC B1 ;  /* 0x0000000000017941 */ /* 0x000fea0003800000 */
.L_x_3135:
        /* <DEDUP_REMOVED lines=11> */
.L_x_3139:
[----:B------:R-:W-:Y:S01]  /*18c30*/  IMAD.MOV.U32 R5, RZ, RZ, R11 ;  /* 0x000000ffff057224 */ /* 0x000fe200078e000b */
[----:B------:R-:W-:Y:S01]  /*18c40*/  PRMT R12, R12, 0x5410, R13 ;  /* 0x000054100c0c7816 */ /* 0x000fe2000000000d */
[----:B------:R-:W-:Y:S01]  /*18c50*/  IMAD.MOV.U32 R45, RZ, RZ, R44 ;  /* 0x000000ffff2d7224 */ /* 0x000fe200078e002c */
[----:B------:R-:W-:Y:S02]  /*18c60*/  PRMT R107, R105, 0x7632, R107 ;  /* 0x00007632696b7816 */ /* 0x000fe4000000006b */
.L_x_3140:
[----:B------:R-:W-:Y:S05]  /*18c70*/  BSYNC B1 ;  /* 0x0000000000017941 */ /* 0x000fea0003800000 */
.L_x_3138:
        /* <DEDUP_REMOVED lines=11> */
.L_x_3142:
[----:B------:R-:W-:Y:S01]  /*18d30*/  IMAD.MOV.U32 R11, RZ, RZ, R5 ;  /* 0x000000ffff0b7224 */ /* 0x000fe200078e0005 */
[----:B------:R-:W-:Y:S01]  /*18d40*/  PRMT R13, R13, 0x7610, R12 ;  /* 0x000076100d0d7816 */ /* 0x000fe2000000000c */
[----:B------:R-:W-:Y:S01]  /*18d50*/  IMAD.MOV.U32 R44, RZ, RZ, R47 ;  /* 0x000000ffff2c7224 */ /* 0x000fe200078e002f */
[----:B------:R-:W-:Y:S02]  /*18d60*/  PRMT R105, R105, 0x7610, R106 ;  /* 0x0000761069697816 */ /* 0x000fe4000000006a */
.L_x_3143:
[----:B------:R-:W-:Y:S05]  /*18d70*/  BSYNC B1 ;  /* 0x0000000000017941 */ /* 0x000fea0003800000 */
.L_x_3141:
        /* <DEDUP_REMOVED lines=11> */
.L_x_3145:
[----:B------:R-:W-:Y:S01]  /*18e30*/  IMAD.MOV.U32 R5, RZ, RZ, R11 ;  /* 0x000000ffff057224 */ /* 0x000fe200078e000b */
[----:B------:R-:W-:Y:S01]  /*18e40*/  PRMT R12, R12, 0x7610, R13 ;  /* 0x000076100c0c7816 */ /* 0x000fe2000000000d */
[----:B------:R-:W-:Y:S01]  /*18e50*/  IMAD.MOV.U32 R47, RZ, RZ, R46 ;  /* 0x000000ffff2f7224 */ /* 0x000fe200078e002e */
[----:B------:R-:W-:Y:S02]  /*18e60*/  PRMT R106, R106, 0x5410, R104 ;  /* 0x000054106a6a7816 */ /* 0x000fe40000000068 */
.L_x_3146:
[----:B------:R-:W-:Y:S05]  /*18e70*/  BSYNC B1 ;  /* 0x0000000000017941 */ /* 0x000fea0003800000 */
.L_x_3144:
        /* <DEDUP_REMOVED lines=11> */
.L_x_3148:
[----:B------:R-:W-:Y:S01]  /*18f30*/  IMAD.MOV.U32 R11, RZ, RZ, R5 ;  /* 0x000000ffff0b7224 */ /* 0x000fe200078e0005 */
[----:B------:R-:W-:Y:S01]  /*18f40*/  PRMT R12, R12, 0x7632, R12 ;  /* 0x000076320c0c7816 */ /* 0x000fe2000000000c */
[----:B------:R-:W-:Y:S01]  /*18f50*/  IMAD.MOV.U32 R46, RZ, RZ, R49 ;  /* 0x000000ffff2e7224 */ /* 0x000fe200078e0031 */
[----:B------:R-:W-:Y:S02]  /*18f60*/  PRMT R104, R108, 0x7610, R104 ;  /* 0x000076106c687816 */ /* 0x000fe40000000068 */
.L_x_3149:
[----:B------:R-:W-:Y:S05]  /*18f70*/  BSYNC B1 ;  /* 0x0000000000017941 */ /* 0x000fea0003800000 */
.L_x_3147:
        /* <DEDUP_REMOVED lines=11> */
.L_x_3151:
[----:B------:R-:W-:Y:S01]  /*19030*/  IMAD.MOV.U32 R5, RZ, RZ, R11 ;  /* 0x000000ffff057224 */ /* 0x000fe200078e000b */
[----:B------:R-:W-:Y:S01]  /*19040*/  PRMT R12, R12, 0x5410, R12 ;  /* 0x000054100c0c7816 */ /* 0x000fe2000000000c */
[----:B------:R-:W-:Y:S01]  /*19050*/  IMAD.MOV.U32 R49, RZ, RZ, R48 ;  /* 0x000000ffff317224 */ /* 0x000fe200078e0030 */
[----:B------:R-:W-:Y:S02]  /*19060*/  PRMT R108, R107, 0x7632, R108 ;  /* 0x000076326b6c7816 */ /* 0x000fe4000000006c */
.L_x_3152:
[----:B------:R-:W-:Y:S05]  /*19070*/  BSYNC B1 ;  /* 0x0000000000017941 */ /* 0x000fea0003800000 */
.L_x_3150:
        /* <DEDUP_REMOVED lines=11> */
.L_x_3154:
[----:B------:R-:W-:Y:S01]  /*19130*/  IMAD.MOV.U32 R11, RZ, RZ, R5 ;  /* 0x000000ffff0b7224 */ /* 0x000fe200078e0005 */
[----:B------:R-:W-:Y:S01]  /*19140*/  PRMT R13, R13, 0x7610, R12 ;  /* 0x000076100d0d7816 */ /* 0x000fe2000000000c */
[----:B------:R-:W-:Y:S01]  /*19150*/  IMAD.MOV.U32 R48, RZ, RZ, R51 ;  /* 0x000000ffff307224 */ /* 0x000fe200078e0033 */
[----:B------:R-:W-:Y:S02]  /*19160*/  PRMT R107, R107, 0x7610, R108 ;  /* 0x000076106b6b7816 */ /* 0x000fe4000000006c */
.L_x_3155:
[----:B------:R-:W-:Y:S05]  /*19170*/  BSYNC B1 ;  /* 0x0000000000017941 */ /* 0x000fea0003800000 */
.L_x_3153:
        /* <DEDUP_REMOVED lines=11> */
.L_x_3157:
[----:B------:R-:W-:Y:S01]  /*19230*/  IMAD.MOV.U32 R5, RZ, RZ, R11 ;  /* 0x000000ffff057224 */ /* 0x000fe200078e000b */
[----:B------:R-:W-:Y:S01]  /*19240*/  PRMT R12, R12, 0x7610, R13 ;  /* 0x000076100c0c7816 */ /* 0x000fe2000000000d */
[----:B------:R-:W-:Y:S01]  /*19250*/  IMAD.MOV.U32 R51, RZ, RZ, R50 ;  /* 0x000000ffff337224 */ /* 0x000fe200078e0032 */
[----:B------:R-:W-:Y:S02]  /*19260*/  PRMT R108, R108, 0x5410, R106 ;  /* 0x000054106c6c7816 */ /* 0x000fe4000000006a */
.L_x_3158:
[----:B------:R-:W-:Y:S05]  /*19270*/  BSYNC B1 ;  /* 0x0000000000017941 */ /* 0x000fea0003800000 */
.L_x_3156:
        /* <DEDUP_REMOVED lines=11> */
.L_x_3160:
[----:B------:R-:W-:Y:S01]  /*19330*/  IMAD.MOV.U32 R11, RZ, RZ, R5 ;  /* 0x000000ffff0b7224 */ /* 0x000fe200078e0005 */
[----:B------:R-:W-:Y:S01]  /*19340*/  PRMT R13, R13, 0x7610, R12 ;  /* 0x000076100d0d7816 */ /* 0x000fe2000000000c */
[----:B------:R-:W-:Y:S01]  /*19350*/  IMAD.MOV.U32 R50, RZ, RZ, R53 ;  /* 0x000000ffff327224 */ /* 0x000fe200078e0035 */
[----:B------:R-:W-:Y:S02]  /*19360*/  PRMT R106, R122, 0x7632, R106 ;  /* 0x000076327a6a7816 */ /* 0x000fe4000000006a */
.L_x_3161:
[----:B------:R-:W-:Y:S05]  /*19370*/  BSYNC B1 ;  /* 0x0000000000017941 */ /* 0x000fea0003800000 */
.L_x_3159:
        /* <DEDUP_REMOVED lines=11> */
.L_x_3163:
[----:B------:R-:W-:Y:S01]  /*19430*/  IMAD.MOV.U32 R5, RZ, RZ, R11 ;  /* 0x000000ffff057224 */ /* 0x000fe200078e000b */
[----:B------:R-:W-:Y:S01]  /*19440*/  PRMT R12, R13, 0x7632, R12 ;  /* 0x000076320d0c7816 */ /* 0x000fe2000000000c */
[----:B------:R-:W-:Y:S01]  /*19450*/  IMAD.MOV.U32 R53, RZ, RZ, R52 ;  /* 0x000000ffff357224 */ /* 0x000fe200078e0034 */
[----:B------:R-:W-:Y:S02]  /*19460*/  PRMT R122, R122, 0x7610, R100 ;  /* 0x000076107a7a7816 */ /* 0x000fe40000000064 */
.L_x_3164:
[----:B------:R-:W-:Y:S05]  /*19470*/  BSYNC B1 ;  /* 0x0000000000017941 */ /* 0x000fea0003800000 */
.L_x_3162:
        /* <DEDUP_REMOVED lines=11> */
.L_x_3166:
[----:B------:R-:W-:Y:S01]  /*19530*/  IMAD.MOV.U32 R11, RZ, RZ, R5 ;  /* 0x000000ffff0b7224 */ /* 0x000fe200078e0005 */
[----:B------:R-:W-:Y:S01]  /*19540*/  PRMT R12, R12, 0x5410, R12 ;  /* 0x000054100c0c7816 */ /* 0x000fe2000000000c */
[----:B------:R-:W-:Y:S01]  /*19550*/  IMAD.MOV.U32 R52, RZ, RZ, R55 ;  /* 0x000000ffff347224 */ /* 0x000fe200078e0037 */
[----:B------:R-:W-:Y:S02]  /*19560*/  PRMT R100, R100, 0x7610, R109 ;  /* 0x0000761064647816 */ /* 0x000fe4000000006d */
.L_x_3167:
[----:B------:R-:W-:Y:S05]  /*19570*/  BSYNC B1 ;  /* 0x0000000000017941 */ /* 0x000fea0003800000 */
.L_x_3165:
        /* <DEDUP_REMOVED lines=11> */
.L_x_3169:
[----:B------:R-:W-:Y:S01]  /*19630*/  IMAD.MOV.U32 R5, RZ, RZ, R11 ;  /* 0x000000ffff057224 */ /* 0x000fe200078e000b */
[----:B------:R-:W-:Y:S01]  /*19640*/  PRMT R12, R12, 0x7632, R12 ;  /* 0x000076320c0c7816 */ /* 0x000fe2000000000c */
[----:B------:R-:W-:Y:S01]  /*19650*/  IMAD.MOV.U32 R55, RZ, RZ, R54 ;  /* 0x000000ffff377224 */ /* 0x000fe200078e0036 */
[----:B------:R-:W-:Y:S02]  /*19660*/  PRMT R109, R109, 0x5410, R100 ;  /* 0x000054106d6d7816 */ /* 0x000fe40000000064 */
.L_x_3170:
[----:B------:R-:W-:Y:S05]  /*19670*/  BSYNC B1 ;  /* 0x0000000000017941 */ /* 0x000fea0003800000 */
.L_x_3168:
        /* <DEDUP_REMOVED lines=11> */
.L_x_3172:
[----:B------:R-:W-:Y:S01]  /*19730*/  IMAD.MOV.U32 R11, RZ, RZ, R5 ;  /* 0x000000ffff0b7224 */ /* 0x000fe200078e0005 */
[----:B------:R-:W-:Y:S01]  /*19740*/  PRMT R12, R12, 0x5410, R12 ;  /* 0x000054100c0c7816 */ /* 0x000fe2000000000c */
[----:B------:R-:W-:Y:S01]  /*19750*/  IMAD.MOV.U32 R54, RZ, RZ, R57 ;  /* 0x000000ffff367224 */ /* 0x000fe200078e0039 */
[----:B------:R-:W-:Y:S02]  /*19760*/  PRMT R100, R95, 0x7632, R100 ;  /* 0x000076325f647816 */ /* 0x000fe40000000064 */
.L_x_3173:
[----:B------:R-:W-:Y:S05]  /*19770*/  BSYNC B1 ;  /* 0x0000000000017941 */ /* 0x000fea0003800000 */
.L_x_3171:
        /* <DEDUP_REMOVED lines=11> */
.L_x_3175:
[----:B------:R-:W-:Y:S01]  /*19830*/  IMAD.MOV.U32 R5, RZ, RZ, R11 ;  /* 0x000000ffff057224 */ /* 0x000fe200078e000b */
[----:B------:R-:W-:Y:S01]  /*19840*/  PRMT R12, R12, 0x7632, R12 ;  /* 0x000076320c0c7816 */ /* 0x000fe2000000000c */
[----:B------:R-:W-:Y:S01]  /*19850*/  IMAD.MOV.U32 R57, RZ, RZ, R56 ;  /* 0x000000ffff397224 */ /* 0x000fe200078e0038 */
[----:B------:R-:W-:Y:S02]  /*19860*/  PRMT R95, R95, 0x7610, R94 ;  /* 0x000076105f5f7816 */ /* 0x000fe4000000005e */
.L_x_3176:
[----:B------:R-:W-:Y:S05]  /*19870*/  BSYNC B1 ;  /* 0x0000000000017941 */ /* 0x000fea0003800000 */
.L_x_3174:
        /* <DEDUP_REMOVED lines=11> */
.L_x_3178:
[----:B------:R-:W-:Y:S01]  /*19930*/  IMAD.MOV.U32 R11, RZ, RZ, R5 ;  /* 0x000000ffff0b7224 */ /* 0x000fe200078e0005 */
[----:B------:R-:W-:Y:S01]  /*19940*/  PRMT R12, R12, 0x5410, R12 ;  /* 0x000054100c0c7816 */ /* 0x000fe2000000000c */
[----:B------:R-:W-:Y:S01]  /*19950*/  IMAD.MOV.U32 R56, RZ, RZ, R59 ;  /* 0x000000ffff387224 */ /* 0x000fe200078e003b */
[----:B------:R-:W-:Y:S02]  /*19960*/  PRMT R94, R94, 0x7610, R123 ;  /* 0x000076105e5e7816 */ /* 0x000fe4000000007b */
.L_x_3179:
[----:B------:R-:W-:Y:S05]  /*19970*/  BSYNC B1 ;  /* 0x0000000000017941 */ /* 0x000fea0003800000 */
.L_x_3177:
        /* <DEDUP_REMOVED lines=11> */
.L_x_3181:
[----:B------:R-:W-:Y:S01]  /*19a30*/  IMAD.MOV.U32 R5, RZ, RZ, R11 ;  /* 0x000000ffff057224 */ /* 0x000fe200078e000b */
[----:B------:R-:W-:Y:S01]  /*19a40*/  PRMT R13, R13, 0x7610, R12 ;  /* 0x000076100d0d7816 */ /* 0x000fe2000000000c */
[----:B------:R-:W-:Y:S01]  /*19a50*/  IMAD.MOV.U32 R59, RZ, RZ, R58 ;  /* 0x000000ffff3b7224 */ /* 0x000fe200078e003a */
[----:B------:R-:W-:Y:S02]  /*19a60*/  PRMT R123, R123, 0x5410, R94 ;  /* 0x000054107b7b7816 */ /* 0x000fe4000000005e */
.L_x_3182:
[----:B------:R-:W-:Y:S05]  /*19a70*/  BSYNC B1 ;  /* 0x0000000000017941 */ /* 0x000fea0003800000 */
.L_x_3180:
        /* <DEDUP_REMOVED lines=11> */
.L_x_3184:
[----:B------:R-:W-:Y:S01]  /*19b30*/  IMAD.MOV.U32 R11, RZ, RZ, R5 ;  /* 0x000000ffff0b7224 */ /* 0x000fe200078e0005 */
[----:B------:R-:W-:Y:S01]  /*19b40*/  PRMT R12, R12, 0x7610, R13 ;  /* 0x000076100c0c7816 */ /* 0x000fe2000000000d */
[----:B------:R-:W-:Y:S01]  /*19b50*/  IMAD.MOV.U32 R58, RZ, RZ, R61 ;  /* 0x000000ffff3a7224 */ /* 0x000fe200078e003d */
[----:B------:R-:W-:Y:S02]  /*19b60*/  PRMT R94, R96, 0x7632, R94 ;  /* 0x00007632605e7816 */ /* 0x000fe4000000005e */
.L_x_3185:
[----:B------:R-:W-:Y:S05]  /*19b70*/  BSYNC B1 ;  /* 0x0000000000017941 */ /* 0x000fea0003800000 */
.L_x_3183:
        /* <DEDUP_REMOVED lines=11> */
.L_x_3187:
[----:B------:R-:W-:Y:S01]  /*19c30*/  IMAD.MOV.U32 R5, RZ, RZ, R11 ;  /* 0x000000ffff057224 */ /* 0x000fe200078e000b */
[----:B------:R-:W-:Y:S01]  /*19c40*/  PRMT R12, R12, 0x7632, R12 ;  /* 0x000076320c0c7816 */ /* 0x000fe2000000000c */
[----:B------:R-:W-:Y:S01]  /*19c50*/  IMAD.MOV.U32 R61, RZ, RZ, R60 ;  /* 0x000000ffff3d7224 */ /* 0x000fe200078e003c */
[----:B------:R-:W-:Y:S02]  /*19c60*/  PRMT R96, R96, 0x5410, R96 ;  /* 0x0000541060607816 */ /* 0x000fe40000000060 */
.L_x_3188:
[----:B------:R-:W-:Y:S05]  /*19c70*/  BSYNC B1 ;  /* 0x0000000000017941 */ /* 0x000fea0003800000 */
.L_x_3186:
        /* <DEDUP_REMOVED lines=11> */
.L_x_3190:
[----:B------:R-:W-:Y:S01]  /*19d30*/  IMAD.MOV.U32 R11, RZ, RZ, R5 ;  /* 0x000000ffff0b7224 */ /* 0x000fe200078e0005 */
[----:B------:R-:W-:Y:S01]  /*19d40*/  PRMT R13, R12, 0x7610, R13 ;  /* 0x000076100c0d7816 */ /* 0x000fe2000000000d */
[----:B------:R-:W-:Y:S01]  /*19d50*/  IMAD.MOV.U32 R60, RZ, RZ, R63 ;  /* 0x000000ffff3c7224 */ /* 0x000fe200078e003f */
[----:B------:R-:W-:Y:S02]  /*19d60*/  PRMT R96, R101, 0x7610, R96 ;  /* 0x0000761065607816 */ /* 0x000fe40000000060 */
.L_x_3191:
[----:B------:R-:W-:Y:S05]  /*19d70*/  BSYNC B1 ;  /* 0x0000000000017941 */ /* 0x000fea0003800000 */
.L_x_3189:
        /* <DEDUP_REMOVED lines=11> */
.L_x_3193:
[----:B------:R-:W-:Y:S01]  /*19e30*/  IMAD.MOV.U32 R5, RZ, RZ, R11 ;  /* 0x000000ffff057224 */ /* 0x000fe200078e000b */
[----:B------:R-:W-:Y:S01]  /*19e40*/  PRMT R12, R13, 0x7610, R12 ;  /* 0x000076100d0c7816 */ /* 0x000fe2000000000c */
[----:B------:R-:W-:Y:S01]  /*19e50*/  IMAD.MOV.U32 R63, RZ, RZ, R62 ;  /* 0x000000ffff3f7224 */ /* 0x000fe200078e003e */
[----:B------:R-:W-:Y:S02]  /*19e60*/  PRMT R101, R95, 0x7610, R101 ;  /* 0x000076105f657816 */ /* 0x000fe40000000065 */
.L_x_3194:
[----:B------:R-:W-:Y:S05]  /*19e70*/  BSYNC B1 ;  /* 0x0000000000017941 */ /* 0x000fea0003800000 */
.L_x_3192:
        /* <DEDUP_REMOVED lines=11> */
.L_x_3196:
[----:B------:R-:W-:Y:S01]  /*19f30*/  IMAD.MOV.U32 R11, RZ, RZ, R5 ;  /* 0x000000ffff0b7224 */ /* 0x000fe200078e0005 */
[----:B------:R-:W-:Y:S01]  /*19f40*/  PRMT R13, R12, 0x7610, R13 ;  /* 0x000076100c0d7816 */ /* 0x000fe2000000000d */
[----:B------:R-:W-:Y:S01]  /*19f50*/  IMAD.MOV.U32 R62, RZ, RZ, R65 ;  /* 0x000000ffff3e7224 */ /* 0x000fe200078e0041 */
[----:B------:R-:W-:Y:S02]  /*19f60*/  PRMT R95, R99, 0x7610, R95 ;  /* 0x00007610635f7816 */ /* 0x000fe4000000005f */
.L_x_3197:
[----:B------:R-:W-:Y:S05]  /*19f70*/  BSYNC B1 ;  /* 0x0000000000017941 */ /* 0x000fea0003800000 */
.L_x_3195:
        /* <DEDUP_REMOVED lines=11> */
.L_x_3199:
[----:B------:R-:W-:Y:S01]  /*1a030*/  IMAD.MOV.U32 R5, RZ, RZ, R11 ;  /* 0x000000ffff057224 */ /* 0x000fe200078e000b */
[----:B------:R-:W-:Y:S01]  /*1a040*/  PRMT R12, R12, 0x5410, R13 ;  /* 0x000054100c0c7816 */ /* 0x000fe2000000000d */
[----:B------:R-:W-:Y:S01]  /*1a050*/  IMAD.MOV.U32 R65, RZ, RZ, R64 ;  /* 0x000000ffff417224 */ /* 0x000fe200078e0040 */
[----:B------:R-:W-:Y:S02]  /*1a060*/  PRMT R99, R97, 0x7610, R99 ;  /* 0x0000761061637816 */ /* 0x000fe40000000063 */
.L_x_3200:
[----:B------:R-:W-:Y:S05]  /*1a070*/  BSYNC B1 ;  /* 0x0000000000017941 */ /* 0x000fea0003800000 */
.L_x_3198:
        /* <DEDUP_REMOVED lines=11> */
.L_x_3202:
[----:B------:R-:W-:Y:S01]  /*1a130*/  IMAD.MOV.U32 R11, RZ, RZ, R5 ;  /* 0x000000ffff0b7224 */ /* 0x000fe200078e0005 */
[----:B------:R-:W-:Y:S01]  /*1a140*/  PRMT R12, R12, 0x7632, R12 ;  /* 0x000076320c0c7816 */ /* 0x000fe2000000000c */
[----:B------:R-:W-:Y:S01]  /*1a150*/  IMAD.MOV.U32 R64, RZ, RZ, R67 ;  /* 0x000000ffff407224 */ /* 0x000fe200078e0043 */
[----:B------:R-:W-:Y:S02]  /*1a160*/  PRMT R97, R98, 0x7610, R97 ;  /* 0x0000761062617816 */ /* 0x000fe40000000061 */
.L_x_3203:
[----:B------:R-:W-:Y:S05]  /*1a170*/  BSYNC B1 ;  /* 0x0000000000017941 */ /* 0x000fea0003800000 */
.L_x_3201:
        /* <DEDUP_REMOVED lines=11> */
.L_x_3205:
[----:B------:R-:W-:Y:S01]  /*1a230*/  PRMT R12, R12, 0x5410, R12 ;  /* 0x000054100c0c7816 */ /* 0x000fe2000000000c */
[----:B------:R-:W-:Y:S01]  /*1a240*/  IMAD.MOV.U32 R67, RZ, RZ, R66 ;  /* 0x000000ffff437224 */ /* 0x000fe200078e0042 */
[C---:B------:R-:W-:Y:S01]  /*1a250*/  PRMT R98, R97.reuse, 0x7632, R98 ;  /* 0x0000763261627816 */ /* 0x040fe20000000062 */
[--C-:B------:R-:W-:Y:S01]  /*1a260*/  IMAD.MOV.U32 R5, RZ, RZ, R11.reuse ;  /* 0x000000ffff057224 */ /* 0x100fe200078e000b */
[----:B------:R-:W-:Y:S01]  /*1a270*/  PRMT R97, R97, 0x5410, R12 ;  /* 0x0000541061617816 */ /* 0x000fe2000000000c */
[----:B------:R-:W-:Y:S02]  /*1a280*/  IMAD.MOV.U32 R66, RZ, RZ, R11 ;  /* 0x000000ffff427224 */ /* 0x000fe400078e000b */
.L_x_3206:
[----:B------:R-:W-:Y:S05]  /*1a290*/  BSYNC B1 ;  /* 0x0000000000017941 */ /* 0x000fea0003800000 */
.L_x_3204:
[----:B------:R-:W-:Y:S02]  /*1a2a0*/  IADD3 R9, R9, 0x4, RZ ;  /* 0x0000000409097810 */ /* 0x000fe40007ffe0ff */
[----:B------:R-:W-:Y:S01]  /*1a2b0*/  IADD3 R4, R4, 0x2, RZ ;  /* 0x0000000204047810 */ /* 0x000fe20007ffe0ff */
[----:B------:R-:W-:Y:S01]  /*1a2c0*/  @!P1 CALL.REL.NOINC `(.L_x_3207) ;  /* 0x0000001000009944 */ /* 0x000fe20003c00000 */
[----:B------:R-:W-:Y:S05]  /*1a2d0*/  BRA `(.L_x_3208) ;  /* 0xffffc01000007947 */ /* 0x000fea000383ffff */
.L_x_3207:
[----:B------:R-:W-:Y:S01]  /*1a2e0*/  FADD.FTZ R86, R8, R86 ;  /* 0x0000005608567221 */ /* 0x000fe20000010000 */
[----:B------:R-:W-:Y:S01]  /*1a2f0*/  PRMT R97, R97, 0x7610, R12 ;  /* 0x0000761061617816 */ /* 0x000fe2000000000c */
[----:B------:R-:W-:-:S02]  /*1a300*/  IMAD.MOV.U32 R87, RZ, RZ, R7 ;  /* 0x000000ffff577224 */ /* 0x000fc400078e0007 */
[----:B------:R-:W-:Y:S02]  /*1a310*/  IMAD.MOV.U32 R66, RZ, RZ, R5 ;  /* 0x000000ffff427224 */ /* 0x000fe400078e0005 */
.L_x_3017:
[----:B------:R-:W-:Y:S05]  /*1a320*/  BSYNC B0 ;  /* 0x0000000000007941 */ /* 0x000fea0003800000 */
.L_x_3016:
[----:B-1----:R-:W1:Y:S01]  /*1a330*/  S2R R8, SR_TID.X ;  /* 0x0000000000087919 */ /* 0x002e620000002100 */
[----:B0-----:R-:W-:Y:S01]  /*1a340*/  ISETP.NE.AND P0, PT, R6, RZ, PT ;  /* 0x000000ff0600720c */ /* 0x001fe20003f05270 */
[----:B------:R-:W-:-:S12]  /*1a350*/  BSSY B0, `(.L_x_3209) ;  /* 0x000005a000007945 */ /* 0x000fd80003800000 */
[----:B------:R-:W-:Y:S05]  /*1a360*/  @P0 BRA `(.L_x_3210) ;  /* 0x0000058000000947 */ /* 0x000fea0003800000 */
[----:B------:R-:W0:Y:S01]  /*1a370*/  S2R R4, SR_TID.X ;  /* 0x0000000000047919 */ /* 0x000e220000002100 */
[----:B------:R-:W-:Y:S02]  /*1a380*/  IMAD.MOV.U32 R6, RZ, RZ, R87 ;  /* 0x000000ffff067224 */ /* 0x000fe400078e0057 */
[----:B------:R-:W-:Y:S01]  /*1a390*/  IMAD.MOV.U32 R7, RZ, RZ, R86 ;  /* 0x000000ffff077224 */ /* 0x000fe200078e0056 */
[----:B0-----:R-:W-:-:S04]  /*1a3a0*/  SHF.R.S32.HI R5, RZ, 0x1f, R4 ;  /* 0x0000001fff057819 */ /* 0x001fc80000011404 */
[----:B------:R-:W-:Y:S02]  /*1a3b0*/  LEA.HI R5, R5, R4, RZ, 0x5 ;  /* 0x0000000405057211 */ /* 0x000fe400078f28ff */
[C---:B------:R-:W-:Y:S02]  /*1a3c0*/  PRMT R4, R97.reuse, 0x5432, R98 ;  /* 0x0000543261047816 */ /* 0x040fe40000000062 */
[----:B------:R-:W-:Y:S02]  /*1a3d0*/  SHF.R.S32.HI R9, RZ, 0x5, R5 ;  /* 0x00000005ff097819 */ /* 0x000fe40000011405 */
[----:B------:R-:W-:-:S03]  /*1a3e0*/  PRMT R5, R97, 0x5410, R99 ;  /* 0x0000541061057816 */ /* 0x000fc60000000063 */
[----:B------:R-:W-:-:S05]  /*1a3f0*/  IMAD R9, R9, 0x188, RZ ;  /* 0x0000018809097824 */ /* 0x000fca00078e02ff */
[----:B------:R0:W-:Y:S04]  /*1a400*/  STS.64 [R9+0x110], R4 ;  /* 0x0001100409007388 */ /* 0x0001e80000000a00 */
[----:B------:R2:W-:Y:S04]  /*1a410*/  STS.64 [R9+0x8], R6 ;  /* 0x0000080609007388 */ /* 0x0005e80000000a00 */
[----:B------:R-:W-:Y:S01]  /*1a420*/  STS.64 [R9+0x10], R66 ;  /* 0x0000104209007388 */ /* 0x000fe20000000a00 */
[----:B0-----:R-:W-:-:S03]  /*1a430*/  PRMT R4, R94, 0x7610, R123 ;  /* 0x000076105e047816 */ /* 0x001fc6000000007b */
[----:B------:R-:W-:Y:S01]  /*1a440*/  STS.64 [R9+0x18], R64 ;  /* 0x0000184009007388 */ /* 0x000fe20000000a00 */
[----:B------:R-:W-:Y:S02]  /*1a450*/  PRMT R5, R94, 0x7632, R95 ;  /* 0x000076325e057816 */ /* 0x000fe4000000005f */
[----:B--2---:R-:W-:Y:S01]  /*1a460*/  PRMT R6, R95, 0x5410, R101 ;  /* 0x000054105f067816 */ /* 0x004fe20000000065 */
[----:B------:R-:W-:Y:S01]  /*1a470*/  IMAD.MOV.U32 R7, RZ, RZ, R96 ;  /* 0x000000ffff077224 */ /* 0x000fe200078e0060 */
[----:B------:R-:W-:Y:S04]  /*1a480*/  STS.64 [R9+0x20], R62 ;  /* 0x0000203e09007388 */ /* 0x000fe80000000a00 */
[----:B------:R0:W-:Y:S04]  /*1a490*/  STS.64 [R9+0x120], R4 ;  /* 0x0001200409007388 */ /* 0x0001e80000000a00 */
[----:B------:R-:W-:Y:S04]  /*1a4a0*/  STS.64 [R9+0x118], R6 ;  /* 0x0001180609007388 */ /* 0x000fe80000000a00 */
[----:B------:R-:W-:Y:S01]  /*1a4b0*/  STS.64 [R9+0x28], R60 ;  /* 0x0000283c09007388 */ /* 0x000fe20000000a00 */
[----:B0-----:R-:W-:-:S03]  /*1a4c0*/  PRMT R4, R100, 0x7610, R109 ;  /* 0x0000761064047816 */ /* 0x001fc6000000006d */
[----:B------:R-:W-:Y:S01]  /*1a4d0*/  STS.64 [R9+0x30], R58 ;  /* 0x0000303a09007388 */ /* 0x000fe20000000a00 */
[----:B------:R-:W-:-:S03]  /*1a4e0*/  PRMT R5, R100, 0x7632, R122 ;  /* 0x0000763264057816 */ /* 0x000fc6000000007a */
        /* <DEDUP_REMOVED lines=46> */
[----:B0-----:R-:W-:-:S02]  /*1a7d0*/  PRMT R4, R111, 0x5410, R113 ;  /* 0x000054106f047816 */ /* 0x001fc40000000071 */
[----:B------:R-:W-:-:S05]  /*1a7e0*/  PRMT R5, R112, 0x7610, R117 ;  /* 0x0000761070057816 */ /* 0x000fca0000000075 */
[----:B------:R0:W-:Y:S02]  /*1a7f0*/  STS.64 [R9+0x160], R4 ;  /* 0x0001600409007388 */ /* 0x0001e40000000a00 */
[C---:B0-----:R-:W-:Y:S02]  /*1a800*/  PRMT R4, R110.reuse, 0x7610, R111 ;  /* 0x000076106e047816 */ /* 0x041fe4000000006f */
[----:B------:R-:W-:-:S05]  /*1a810*/  PRMT R5, R110, 0x7632, R112 ;  /* 0x000076326e057816 */ /* 0x000fca0000000070 */
[----:B------:R0:W-:Y:S02]  /*1a820*/  STS.64 [R9+0x168], R4 ;  /* 0x0001680409007388 */ /* 0x0001e40000000a00 */
[--C-:B0-----:R-:W-:Y:S02]  /*1a830*/  PRMT R4, R114, 0x7610, R116.reuse ;  /* 0x0000761072047816 */ /* 0x101fe40000000074 */
[----:B------:R-:W-:-:S05]  /*1a840*/  PRMT R5, R115, 0x5432, R116 ;  /* 0x0000543273057816 */ /* 0x000fca0000000074 */
[----:B------:R0:W-:Y:S02]  /*1a850*/  STS.64 [R9+0x170], R4 ;  /* 0x0001700409007388 */ /* 0x0001e40000000a00 */
[----:B0-----:R-:W-:Y:S02]  /*1a860*/  PRMT R4, R0, 0x7610, R114 ;  /* 0x0000761000047816 */ /* 0x001fe40000000072 */
        /* <DEDUP_REMOVED lines=8> */
.L_x_3210:
[----:B------:R-:W-:Y:S05]  /*1a8f0*/  BSYNC B0 ;  /* 0x0000000000007941 */ /* 0x000fea0003800000 */
.L_x_3209:
[----:B------:R-:W-:Y:S01]  /*1a900*/  BAR.SYNC.DEFER_BLOCKING 0x0 ;  /* 0x0000000000007b1d */ /* 0x000fe20000010000 */
[----:B-1----:R-:W-:-:S05]  /*1a910*/  ISETP.NE.AND P2, PT, R8, RZ, PT ;  /* 0x000000ff0800720c */ /* 0x002fca0003f45270 */
[----:B------:R-:W-:Y:S08]  /*1a920*/  BSSY B0, `(.L_x_3211) ;  /* 0x0000d05000007945 */ /* 0x000ff00003800000 */
[----:B------:R-:W-:Y:S05]  /*1a930*/  @P2 BRA `(.L_x_3212) ;  /* 0x0000d03000002947 */ /* 0x000fea0003800000 */
[----:B0-----:R-:W0:Y:S04]  /*1a940*/  LDS.128 R8, [0x190] ;  /* 0x00019000ff087984 */ /* 0x001e280000000c00 */
[----:B------:R-:W1:Y:S04]  /*1a950*/  LDS.128 R12, [0x1a0] ;  /* 0x0001a000ff0c7984 */ /* 0x000e680000000c00 */
[----:B------:R-:W2:Y:S04]  /*1a960*/  LDS.128 R16, [0x1b0] ;  /* 0x0001b000ff107984 */ /* 0x000ea80000000c00 */
[----:B------:R-:W3:Y:S04]  /*1a970*/  LDS.128 R68, [0x1c0] ;  /* 0x0001c000ff447984 */ /* 0x000ee80000000c00 */
[----:B------:R-:W4:Y:S04]  /*1a980*/  LDS.128 R4, [0x1d0] ;  /* 0x0001d000ff047984 */ /* 0x000f280000000c00 */
[----:B0-----:R-:W-:Y:S04]  /*1a990*/  STL.64 [R1], R8 ;  /* 0x0000000801007387 */ /* 0x001fe80000100a00 */
[----:B------:R-:W5:Y:S04]  /*1a9a0*/  LDL.64 R88, [R1] ;  /* 0x0000000001587983 */ /* 0x000f680000100a00 */
[----:B------:R-:W-:Y:S04]  /*1a9b0*/  STL.64 [R1+0x8], R10 ;  /* 0x0000080a01007387 */ /* 0x000fe80000100a00 */
[----:B-1----:R-:W-:Y:S04]  /*1a9c0*/  STL.64 [R1+0x10], R12 ;  /* 0x0000100c01007387 */ /* 0x002fe80000100a00 */
[----:B------:R-:W-:Y:S04]  /*1a9d0*/  STL.64 [R1+0x18], R14 ;  /* 0x0000180e01007387 */ /* 0x000fe80000100a00 */
[----:B--2---:R-:W-:Y:S04]  /*1a9e0*/  STL.64 [R1+0x20], R16 ;  /* 0x0000201001007387 */ /* 0x004fe80000100a00 */
[----:B------:R-:W-:Y:S04]  /*1a9f0*/  STL.64 [R1+0x28], R18 ;  /* 0x0000281201007387 */ /* 0x000fe80000100a00 */
[----:B---3--:R-:W-:Y:S04]  /*1aa00*/  STL.64 [R1+0x30], R68 ;  /* 0x0000304401007387 */ /* 0x008fe80000100a00 */
[----:B------:R-:W-:Y:S04]  /*1aa10*/  STL.64 [R1+0x38], R70 ;  /* 0x0000384601007387 */ /* 0x000fe80000100a00 */
[----:B------:R-:W0:Y:S04]  /*1aa20*/  LDS.128 R8, [0x1e0] ;  /* 0x0001e000ff087984 */ /* 0x000e280000000c00 */
[----:B------:R-:W1:Y:S04]  /*1aa30*/  LDS.128 R12, [0x1f0] ;  /* 0x0001f000ff0c7984 */ /* 0x000e680000000c00 */
[----:B------:R-:W2:Y:S04]  /*1aa40*/  LDS.128 R16, [0x200] ;  /* 0x00020000ff107984 */ /* 0x000ea80000000c00 */
[----:B------:R-:W3:Y:S04]  /*1aa50*/  LDS.128 R68, [0x210] ;  /* 0x00021000ff447984 */ /* 0x000ee80000000c00 */
[----:B----4-:R-:W-:Y:S04]  /*1aa60*/  STL.64 [R1+0x40], R4 ;  /* 0x0000400401007387 */ /* 0x010fe80000100a00 */
[----:B------:R-:W-:Y:S04]  /*1aa70*/  STL.64 [R1+0x48], R6 ;  /* 0x0000480601007387 */ /* 0x000fe80000100a00 */
[----:B------:R-:W4:Y:S04]  /*1aa80*/  LDS.128 R4, [0x220] ;  /* 0x00022000ff047984 */ /* 0x000f280000000c00 */
        /* <DEDUP_REMOVED lines=37> */
[----:B------:R-:W0:Y:S04]  /*1ace0*/  LDS.128 R8, [0x2e0] ;  /* 0x0002e000ff087984 */ /* 0x000e280000000c00 */
[----:B------:R-:W1:Y:S04]  /*1acf0*/  LDS.128 R12, [0x2f0] ;  /* 0x0002f000ff0c7984 */ /* 0x000e680000000c00 */
[----:B------:R-:W-:Y:S04]  /*1ad00*/  LDS.64 R16, [0x310] ;  /* 0x00031000ff107984 */ /* 0x000fe80000000a00 */
[----:B------:R-:W2:Y:S04]  /*1ad10*/  LDS.128 R68, [0x300] ;  /* 0x00030000ff447984 */ /* 0x000ea80000000c00 */
[----:B----4-:R-:W-:Y:S04]  /*1ad20*/  STL.64 [R1+0xf0], R4 ;  /* 0x0000f00401007387 */ /* 0x010fe80000100a00 */
[----:B------:R-:W-:Y:S04]  /*1ad30*/  STL.64 [R1+0xf8], R6 ;  /* 0x0000f80601007387 */ /* 0x000fe80000100a00 */
[----:B------:R-:W3:Y:S04]  /*1ad40*/  LDS.128 R4, [0x2d0] ;  /* 0x0002d000ff047984 */ /* 0x000ee80000000c00 */
[----:B------:R-:W-:Y:S04]  /*1ad50*/  STL.64 [R1+0x138], R18 ;  /* 0x0001381201007387 */ /* 0x000fe80000100a00 */
[----:B0-----:R-:W-:Y:S04]  /*1ad60*/  STL.64 [R1+0x150], R8 ;  /* 0x0001500801007387 */ /* 0x001fe80000100a00 */
[----:B------:R-:W-:Y:S04]  /*1ad70*/  STL.64 [R1+0x158], R10 ;  /* 0x0001580a01007387 */ /* 0x000fe80000100a00 */
[----:B-1----:R-:W-:Y:S04]  /*1ad80*/  STL.64 [R1+0x160], R12 ;  /* 0x0001600c01007387 */ /* 0x002fe80000100a00 */
[----:B------:R-:W-:Y:S01]  /*1ad90*/  STL.64 [R1+0x168], R14 ;  /* 0x0001680e01007387 */ /* 0x000fe20000100a00 */
[----:B-----5:R-:W-:-:S03]  /*1ada0*/  FSETP.GT.FTZ.AND P0, PT, R87, R88, PT ;  /* 0x000000585700720b */ /* 0x020fc60003f14000 */
[----:B--2---:R-:W-:Y:S01]  /*1adb0*/  STL.64 [R1+0x170], R68 ;  /* 0x0001704401007387 */ /* 0x004fe20000100a00 */
[----:B------:R-:W-:-:S03]  /*1adc0*/  FSEL R125, R87, R88, P0 ;  /* 0x00000058577d7208 */ /* 0x000fc60000000000 */
[----:B------:R-:W-:Y:S01]  /*1add0*/  STL.64 [R1+0x178], R70 ;  /* 0x0001784601007387 */ /* 0x000fe20000100a00 */
[----:B------:R-:W-:Y:S02]  /*1ade0*/  FSEL R87, R88, R87, P0 ;  /* 0x0000005758577208 */ /* 0x000fe40000000000 */
[----:B------:R-:W-:Y:S01]  /*1adf0*/  FSEL R88, R89, R86, P0 ;  /* 0x0000005659587208 */ /* 0x000fe20000000000 */
[----:B------:R-:W-:Y:S01]  /*1ae00*/  STL.64 [R1+0x180], R16 ;  /* 0x0001801001007387 */ /* 0x000fe20000100a00 */
[----:B------:R-:W-:Y:S01]  /*1ae10*/  FSEL R89, R86, R89, P0 ;  /* 0x0000005956597208 */ /* 0x000fe20000000000 */
[----:B------:R-:W-:Y:S02]  /*1ae20*/  FADD.FTZ R87, -R125, R87 ;  /* 0x000000577d577221 */ /* 0x000fe40000010100 */
[----:B---3--:R0:W-:Y:S02]  /*1ae30*/  STL.64 [R1+0x140], R4 ;  /* 0x0001400401007387 */ /* 0x0081e40000100a00 */
[----:B------:R-:W-:-:S02]  /*1ae40*/  FMUL.FTZ R87, R87, 1.4426950216293334961 ;  /* 0x3fb8aa3b57577820 */ /* 0x000fc40000410000 */
[----:B------:R1:W-:Y:S04]  /*1ae50*/  STL.64 [R1+0x148], R6 ;  /* 0x0001480601007387 */ /* 0x0003e80000100a00 */
[----:B------:R-:W2:Y:S01]  /*1ae60*/  MUFU.EX2 R87, R87 ;  /* 0x0000005700577308 */ /* 0x000ea20000000800 */
[----:B0-----:R-:W-:Y:S02]  /*1ae70*/  IMAD.MOV.U32 R4, RZ, RZ, R1 ;  /* 0x000000ffff047224 */ /* 0x001fe400078e0001 */
[----:B-1----:R-:W-:Y:S02]  /*1ae80*/  IMAD.MOV.U32 R7, RZ, RZ, RZ ;  /* 0x000000ffff077224 */ /* 0x002fe400078e00ff */
[----:B------:R-:W-:Y:S02]  /*1ae90*/  IMAD.MOV.U32 R5, RZ, RZ, R4 ;  /* 0x000000ffff057224 */ /* 0x000fe400078e0004 */
[----:B--2---:R-:W-:-:S03]  /*1aea0*/  FMUL.FTZ R88, R88, R87 ;  /* 0x0000005758587220 */ /* 0x004fc60000410000 */
.L_x_3403:
        /* <DEDUP_REMOVED lines=20> */
.L_x_3214:
[----:B------:R-:W-:Y:S01]  /*1aff0*/  IMAD.MOV.U32 R8, RZ, RZ, R85 ;  /* 0x000000ffff087224 */ /* 0x000fe200078e0055 */
[----:B------:R-:W-:Y:S01]  /*1b000*/  PRMT R9, R9, 0x7610, R91 ;  /* 0x0000761009097816 */ /* 0x000fe2000000005b */
[----:B------:R-:W-:Y:S01]  /*1b010*/  IMAD.MOV.U32 R85, RZ, RZ, R84 ;  /* 0x000000ffff557224 */ /* 0x000fe200078e0054 */
[----:B------:R-:W-:Y:S02]  /*1b020*/  PRMT R91, R91, 0x5410, R92 ;  /* 0x000054105b5b7816 */ /* 0x000fe4000000005c */
.L_x_3215:
[----:B------:R-:W-:Y:S05]  /*1b030*/  BSYNC B1 ;  /* 0x0000000000017941 */ /* 0x000fea0003800000 */
.L_x_3213:
        /* <DEDUP_REMOVED lines=11> */
.L_x_3217:
[----:B------:R-:W-:Y:S01]  /*1b0f0*/  IMAD.MOV.U32 R6, RZ, RZ, R8 ;  /* 0x000000ffff067224 */ /* 0x000fe200078e0008 */
[----:B------:R-:W-:Y:S01]  /*1b100*/  PRMT R9, R9, 0x7632, R9 ;  /* 0x0000763209097816 */ /* 0x000fe20000000009 */
[----:B------:R-:W-:Y:S01]  /*1b110*/  IMAD.MOV.U32 R84, RZ, RZ, R83 ;  /* 0x000000ffff547224 */ /* 0x000fe200078e0053 */
[----:B------:R-:W-:Y:S02]  /*1b120*/  PRMT R92, R92, 0x7632, R92 ;  /* 0x000076325c5c7816 */ /* 0x000fe4000000005c */
.L_x_3218:
[----:B------:R-:W-:Y:S05]  /*1b130*/  BSYNC B1 ;  /* 0x0000000000017941 */ /* 0x000fea0003800000 */
.L_x_3216:
        /* <DEDUP_REMOVED lines=11> */
.L_x_3220:
[----:B------:R-:W-:Y:S01]  /*1b1f0*/  IMAD.MOV.U32 R8, RZ, RZ, R6 ;  /* 0x000000ffff087224 */ /* 0x000fe200078e0006 */
[----:B------:R-:W-:Y:S01]  /*1b200*/  PRMT R9, R9, 0x5410, R9 ;  /* 0x0000541009097816 */ /* 0x000fe20000000009 */
[----:B------:R-:W-:Y:S01]  /*1b210*/  IMAD.MOV.U32 R83, RZ, RZ, R82 ;  /* 0x000000ffff537224 */ /* 0x000fe200078e0052 */
[----:B------:R-:W-:Y:S02]  /*1b220*/  PRMT R92, R92, 0x5410, R93 ;  /* 0x000054105c5c7816 */ /* 0x000fe4000000005d */
.L_x_3221:
[----:B------:R-:W-:Y:S05]  /*1b230*/  BSYNC B1 ;  /* 0x0000000000017941 */ /* 0x000fea0003800000 */
.L_x_3219:
        /* <DEDUP_REMOVED lines=11> */
.L_x_3223:
[----:B------:R-:W-:Y:S01]  /*1b2f0*/  IMAD.MOV.U32 R6, RZ, RZ, R8 ;  /* 0x000000ffff067224 */ /* 0x000fe200078e0008 */
[----:B------:R-:W-:Y:S01]  /*1b300*/  PRMT R10, R10, 0x7610, R9 ;  /* 0x000076100a0a7816 */ /* 0x000fe20000000009 */
[----:B------:R-:W-:Y:S01]  /*1b310*/  IMAD.MOV.U32 R82, RZ, RZ, R81 ;  /* 0x000000ffff527224 */ /* 0x000fe200078e0051 */
[----:B------:R-:W-:Y:S02]  /*1b320*/  PRMT R93, R0, 0x7632, R93 ;  /* 0x00007632005d7816 */ /* 0x000fe4000000005d */
.L_x_3224:
[----:B------:R-:W-:Y:S05]  /*1b330*/  BSYNC B1 ;  /* 0x0000000000017941 */ /* 0x000fea0003800000 */
.L_x_3222:
        /* <DEDUP_REMOVED lines=11> */
.L_x_3226:
[----:B------:R-:W-:Y:S01]  /*1b3f0*/  IMAD.MOV.U32 R8, RZ, RZ, R6 ;  /* 0x000000ffff087224 */ /* 0x000fe200078e0006 */
[----:B------:R-:W-:Y:S01]  /*1b400*/  PRMT R9, R9, 0x7610, R10 ;  /* 0x0000761009097816 */ /* 0x000fe2000000000a */
[----:B------:R-:W-:Y:S01]  /*1b410*/  IMAD.MOV.U32 R81, RZ, RZ, R80 ;  /* 0x000000ffff517224 */ /* 0x000fe200078e0050 */
[----:B------:R-:W-:Y:S02]  /*1b420*/  PRMT R0, R0, 0x5410, R90 ;  /* 0x0000541000007816 */ /* 0x000fe4000000005a */
.L_x_3227:
[----:B------:R-:W-:Y:S05]  /*1b430*/  BSYNC B1 ;  /* 0x0000000000017941 */ /* 0x000fea0003800000 */
.L_x_3225:
        /* <DEDUP_REMOVED lines=11> */
.L_x_3229:
[----:B------:R-:W-:Y:S01]  /*1b4f0*/  IMAD.MOV.U32 R6, RZ, RZ, R8 ;  /* 0x000000ffff067224 */ /* 0x000fe200078e0008 */
[----:B------:R-:W-:Y:S01]  /*1b500*/  PRMT R9, R9, 0x7632, R9 ;  /* 0x0000763209097816 */ /* 0x000fe20000000009 */
[----:B------:R-:W-:Y:S01]  /*1b510*/  IMAD.MOV.U32 R80, RZ, RZ, R79 ;  /* 0x000000ffff507224 */ /* 0x000fe200078e004f */
[----:B------:R-:W-:Y:S02]  /*1b520*/  PRMT R90, R90, 0x7632, R90 ;  /* 0x000076325a5a7816 */ /* 0x000fe4000000005a */
.L_x_3230:
[----:B------:R-:W-:Y:S05]  /*1b530*/  BSYNC B1 ;  /* 0x0000000000017941 */ /* 0x000fea0003800000 */
.L_x_3228:
        /* <DEDUP_REMOVED lines=11> */
.L_x_3232:
[----:B------:R-:W-:Y:S01]  /*1b5f0*/  IMAD.MOV.U32 R8, RZ, RZ, R6 ;  /* 0x000000ffff087224 */ /* 0x000fe200078e0006 */
[----:B------:R-:W-:Y:S01]  /*1b600*/  PRMT R10, R9, 0x7610, R10 ;  /* 0x00007610090a7816 */ /* 0x000fe2000000000a */
[----:B------:R-:W-:Y:S01]  /*1b610*/  IMAD.MOV.U32 R79, RZ, RZ, R78 ;  /* 0x000000ffff4f7224 */ /* 0x000fe200078e004e */
[----:B------:R-:W-:Y:S02]  /*1b620*/  PRMT R90, R90, 0x5410, R91 ;  /* 0x000054105a5a7816 */ /* 0x000fe4000000005b */
.L_x_3233:
[----:B------:R-:W-:Y:S05]  /*1b630*/  BSYNC B1 ;  /* 0x0000000000017941 */ /* 0x000fea0003800000 */
.L_x_3231:
        /* <DEDUP_REMOVED lines=11> */
.L_x_3235:
[----:B------:R-:W-:Y:S01]  /*1b6f0*/  IMAD.MOV.U32 R6, RZ, RZ, R8 ;  /* 0x000000ffff067224 */ /* 0x000fe200078e0008 */
[----:B------:R-:W-:Y:S01]  /*1b700*/  PRMT R9, R10, 0x7610, R9 ;  /* 0x000076100a097816 */ /* 0x000fe20000000009 */
[----:B------:R-:W-:Y:S01]  /*1b710*/  IMAD.MOV.U32 R78, RZ, RZ, R77 ;  /* 0x000000ffff4e7224 */ /* 0x000fe200078e004d */
[----:B------:R-:W-:Y:S02]  /*1b720*/  PRMT R91, R115, 0x7610, R91 ;  /* 0x00007610735b7816 */ /* 0x000fe4000000005b */
.L_x_3236:
[----:B------:R-:W-:Y:S05]  /*1b730*/  BSYNC B1 ;  /* 0x0000000000017941 */ /* 0x000fea0003800000 */
.L_x_3234:
        /* <DEDUP_REMOVED lines=11> */
.L_x_3238:
[----:B------:R-:W-:Y:S01]  /*1b7f0*/  IMAD.MOV.U32 R8, RZ, RZ, R6 ;  /* 0x000000ffff087224 */ /* 0x000fe200078e0006 */
[----:B------:R-:W-:Y:S01]  /*1b800*/  PRMT R9, R9, 0x5410, R9 ;  /* 0x0000541009097816 */ /* 0x000fe20000000009 */
[----:B------:R-:W-:Y:S01]  /*1b810*/  IMAD.MOV.U32 R77, RZ, RZ, R76 ;  /* 0x000000ffff4d7224 */ /* 0x000fe200078e004c */
[----:B------:R-:W-:Y:S02]  /*1b820*/  PRMT R115, R93, 0x7632, R115 ;  /* 0x000076325d737816 */ /* 0x000fe40000000073 */
.L_x_3239:
[----:B------:R-:W-:Y:S05]  /*1b830*/  BSYNC B1 ;  /* 0x0000000000017941 */ /* 0x000fea0003800000 */
.L_x_3237:
        /* <DEDUP_REMOVED lines=11> */
.L_x_3241:
[----:B------:R-:W-:Y:S01]  /*1b8f0*/  IMAD.MOV.U32 R6, RZ, RZ, R8 ;  /* 0x000000ffff067224 */ /* 0x000fe200078e0008 */
[----:B------:R-:W-:Y:S01]  /*1b900*/  PRMT R10, R10, 0x7610, R9 ;  /* 0x000076100a0a7816 */ /* 0x000fe20000000009 */
[----:B------:R-:W-:Y:S01]  /*1b910*/  IMAD.MOV.U32 R76, RZ, RZ, R75 ;  /* 0x000000ffff4c7224 */ /* 0x000fe200078e004b */
[----:B------:R-:W-:Y:S02]  /*1b920*/  PRMT R93, R93, 0x7610, R114 ;  /* 0x000076105d5d7816 */ /* 0x000fe40000000072 */
.L_x_3242:
[----:B------:R-:W-:Y:S05]  /*1b930*/  BSYNC B1 ;  /* 0x0000000000017941 */ /* 0x000fea0003800000 */
.L_x_3240:
        /* <DEDUP_REMOVED lines=11> */
.L_x_3244:
[----:B------:R-:W-:Y:S01]  /*1b9f0*/  IMAD.MOV.U32 R8, RZ, RZ, R6 ;  /* 0x000000ffff087224 */ /* 0x000fe200078e0006 */
[----:B------:R-:W-:Y:S01]  /*1ba00*/  PRMT R9, R9, 0x7610, R10 ;  /* 0x0000761009097816 */ /* 0x000fe2000000000a */
[----:B------:R-:W-:Y:S01]  /*1ba10*/  IMAD.MOV.U32 R75, RZ, RZ, R74 ;  /* 0x000000ffff4b7224 */ /* 0x000fe200078e004a */
[----:B------:R-:W-:Y:S02]  /*1ba20*/  PRMT R114, R114, 0x5410, R0 ;  /* 0x0000541072727816 */ /* 0x000fe40000000000 */
.L_x_3245:
[----:B------:R-:W-:Y:S05]  /*1ba30*/  BSYNC B1 ;  /* 0x0000000000017941 */ /* 0x000fea0003800000 */
.L_x_3243:
        /* <DEDUP_REMOVED lines=11> */
.L_x_3247:
[----:B------:R-:W-:Y:S01]  /*1baf0*/  IMAD.MOV.U32 R6, RZ, RZ, R8 ;  /* 0x000000ffff067224 */ /* 0x000fe200078e0008 */
[----:B------:R-:W-:Y:S01]  /*1bb00*/  PRMT R9, R9, 0x7632, R9 ;  /* 0x0000763209097816 */ /* 0x000fe20000000009 */
[----:B------:R-:W-:Y:S01]  /*1bb10*/  IMAD.MOV.U32 R74, RZ, RZ, R73 ;  /* 0x000000ffff4a7224 */ /* 0x000fe200078e0049 */
[----:B------:R-:W-:Y:S02]  /*1bb20*/  PRMT R0, R116, 0x7610, R0 ;  /* 0x0000761074007816 */ /* 0x000fe40000000000 */
.L_x_3248:
[----:B------:R-:W-:Y:S05]  /*1bb30*/  BSYNC B1 ;  /* 0x0000000000017941 */ /* 0x000fea0003800000 */
.L_x_3246:
        /* <DEDUP_REMOVED lines=11> */
.L_x_3250:
[----:B------:R-:W-:Y:S01]  /*1bbf0*/  IMAD.MOV.U32 R8, RZ, RZ, R6 ;  /* 0x000000ffff087224 */ /* 0x000fe200078e0006 */
[----:B------:R-:W-:Y:S01]  /*1bc00*/  PRMT R9, R9, 0x5410, R9 ;  /* 0x0000541009097816 */ /* 0x000fe20000000009 */
[----:B------:R-:W-:Y:S01]  /*1bc10*/  IMAD.MOV.U32 R73, RZ, RZ, R72 ;  /* 0x000000ffff497224 */ /* 0x000fe200078e0048 */
[----:B------:R-:W-:Y:S02]  /*1bc20*/  PRMT R116, R115, 0x7632, R116 ;  /* 0x0000763273747816 */ /* 0x000fe40000000074 */
.L_x_3251:
[----:B------:R-:W-:Y:S05]  /*1bc30*/  BSYNC B1 ;  /* 0x0000000000017941 */ /* 0x000fea0003800000 */
.L_x_3249:
        /* <DEDUP_REMOVED lines=11> */
.L_x_3253:
[----:B------:R-:W-:Y:S01]  /*1bcf0*/  IMAD.MOV.U32 R6, RZ, RZ, R8 ;  /* 0x000000ffff067224 */ /* 0x000fe200078e0008 */
[----:B------:R-:W-:Y:S01]  /*1bd00*/  PRMT R10, R10, 0x7610, R9 ;  /* 0x000076100a0a7816 */ /* 0x000fe20000000009 */
[----:B------:R-:W-:Y:S01]  /*1bd10*/  IMAD.MOV.U32 R72, RZ, RZ, R3 ;  /* 0x000000ffff487224 */ /* 0x000fe200078e0003 */
[----:B------:R-:W-:Y:S02]  /*1bd20*/  PRMT R115, R115, 0x7610, R116 ;  /* 0x0000761073737816 */ /* 0x000fe40000000074 */
.L_x_3254:
[----:B------:R-:W-:Y:S05]  /*1bd30*/  BSYNC B1 ;  /* 0x0000000000017941 */ /* 0x000fea0003800000 */
.L_x_3252:
        /* <DEDUP_REMOVED lines=11> */
.L_x_3256:
[----:B------:R-:W-:Y:S01]  /*1bdf0*/  IMAD.MOV.U32 R8, RZ, RZ, R6 ;  /* 0x000000ffff087224 */ /* 0x000fe200078e0006 */
[----:B------:R-:W-:Y:S01]  /*1be00*/  PRMT R9, R9, 0x7610, R10 ;  /* 0x0000761009097816 */ /* 0x000fe2000000000a */
[----:B------:R-:W-:Y:S01]  /*1be10*/  IMAD.MOV.U32 R3, RZ, RZ, R2 ;  /* 0x000000ffff037224 */ /* 0x000fe200078e0002 */
[----:B------:R-:W-:Y:S02]  /*1be20*/  PRMT R116, R116, 0x5410, R114 ;  /* 0x0000541074747816 */ /* 0x000fe40000000072 */
.L_x_3257:
[----:B------:R-:W-:Y:S05]  /*1be30*/  BSYNC B1 ;  /* 0x0000000000017941 */ /* 0x000fea0003800000 */
.L_x_3255:
        /* <DEDUP_REMOVED lines=11> */
.L_x_3259:
[----:B------:R-:W-:Y:S01]  /*1bef0*/  IMAD.MOV.U32 R6, RZ, RZ, R8 ;  /* 0x000000ffff067224 */ /* 0x000fe200078e0008 */
[----:B------:R-:W-:Y:S01]  /*1bf00*/  PRMT R10, R10, 0x7610, R9 ;  /* 0x000076100a0a7816 */ /* 0x000fe20000000009 */
[----:B------:R-:W-:Y:S01]  /*1bf10*/  IMAD.MOV.U32 R2, RZ, RZ, R21 ;  /* 0x000000ffff027224 */ /* 0x000fe200078e0015 */
[----:B------:R-:W-:Y:S02]  /*1bf20*/  PRMT R114, R112, 0x7632, R114 ;  /* 0x0000763270727816 */ /* 0x000fe40000000072 */
.L_x_3260:
[----:B------:R-:W-:Y:S05]  /*1bf30*/  BSYNC B1 ;  /* 0x0000000000017941 */ /* 0x000fea0003800000 */
.L_x_3258:
        /* <DEDUP_REMOVED lines=11> */
.L_x_3262:
[----:B------:R-:W-:Y:S01]  /*1bff0*/  IMAD.MOV.U32 R8, RZ, RZ, R6 ;  /* 0x000000ffff087224 */ /* 0x000fe200078e0006 */
[----:B------:R-:W-:Y:S01]  /*1c000*/  PRMT R9, R10, 0x7632, R9 ;  /* 0x000076320a097816 */ /* 0x000fe20000000009 */
[----:B------:R-:W-:Y:S01]  /*1c010*/  IMAD.MOV.U32 R21, RZ, RZ, R20 ;  /* 0x000000ffff157224 */ /* 0x000fe200078e0014 */
[----:B------:R-:W-:Y:S02]  /*1c020*/  PRMT R112, R112, 0x7610, R110 ;  /* 0x0000761070707816 */ /* 0x000fe4000000006e */
.L_x_3263:
[----:B------:R-:W-:Y:S05]  /*1c030*/  BSYNC B1 ;  /* 0x0000000000017941 */ /* 0x000fea0003800000 */
.L_x_3261:
        /* <DEDUP_REMOVED lines=11> */
.L_x_3265:
[----:B------:R-:W-:Y:S01]  /*1c0f0*/  IMAD.MOV.U32 R6, RZ, RZ, R8 ;  /* 0x000000ffff067224 */ /* 0x000fe200078e0008 */
[----:B------:R-:W-:Y:S01]  /*1c100*/  PRMT R9, R9, 0x5410, R9 ;  /* 0x0000541009097816 */ /* 0x000fe20000000009 */
[----:B------:R-:W-:Y:S01]  /*1c110*/  IMAD.MOV.U32 R20, RZ, RZ, R23 ;  /* 0x000000ffff147224 */ /* 0x000fe200078e0017 */
[----:B------:R-:W-:Y:S02]  /*1c120*/  PRMT R110, R110, 0x7610, R111 ;  /* 0x000076106e6e7816 */ /* 0x000fe4000000006f */
.L_x_3266:
[----:B------:R-:W-:Y:S05]  /*1c130*/  BSYNC B1 ;  /* 0x0000000000017941 */ /* 0x000fea0003800000 */
.L_x_3264:
        /* <DEDUP_REMOVED lines=11> */
.L_x_3268:
[----:B------:R-:W-:Y:S01]  /*1c1f0*/  IMAD.MOV.U32 R8, RZ, RZ, R6 ;  /* 0x000000ffff087224 */ /* 0x000fe200078e0006 */
[----:B------:R-:W-:Y:S01]  /*1c200*/  PRMT R9, R9, 0x7632, R9 ;  /* 0x0000763209097816 */ /* 0x000fe20000000009 */
[----:B------:R-:W-:Y:S01]  /*1c210*/  IMAD.MOV.U32 R23, RZ, RZ, R22 ;  /* 0x000000ffff177224 */ /* 0x000fe200078e0016 */
[----:B------:R-:W-:Y:S02]  /*1c220*/  PRMT R111, R111, 0x5410, R110 ;  /* 0x000054106f6f7816 */ /* 0x000fe4000000006e */
.L_x_3269:
[----:B------:R-:W-:Y:S05]  /*1c230*/  BSYNC B1 ;  /* 0x0000000000017941 */ /* 0x000fea0003800000 */
.L_x_3267:
        /* <DEDUP_REMOVED lines=11> */
.L_x_3271:
[----:B------:R-:W-:Y:S01]  /*1c2f0*/  IMAD.MOV.U32 R6, RZ, RZ, R8 ;  /* 0x000000ffff067224 */ /* 0x000fe200078e0008 */
[----:B------:R-:W-:Y:S01]  /*1c300*/  PRMT R9, R9, 0x5410, R9 ;  /* 0x0000541009097816 */ /* 0x000fe20000000009 */
[----:B------:R-:W-:Y:S01]  /*1c310*/  IMAD.MOV.U32 R22, RZ, RZ, R25 ;  /* 0x000000ffff167224 */ /* 0x000fe200078e0019 */
[----:B------:R-:W-:Y:S02]  /*1c320*/  PRMT R110, R117, 0x7632, R110 ;  /* 0x00007632756e7816 */ /* 0x000fe4000000006e */
.L_x_3272:
[----:B------:R-:W-:Y:S05]  /*1c330*/  BSYNC B1 ;  /* 0x0000000000017941 */ /* 0x000fea0003800000 */
.L_x_3270:
        /* <DEDUP_REMOVED lines=11> */
.L_x_3274:
[----:B------:R-:W-:Y:S01]  /*1c3f0*/  IMAD.MOV.U32 R8, RZ, RZ, R6 ;  /* 0x000000ffff087224 */ /* 0x000fe200078e0006 */
[----:B------:R-:W-:Y:S01]  /*1c400*/  PRMT R9, R9, 0x7632, R9 ;  /* 0x0000763209097816 */ /* 0x000fe20000000009 */
[----:B------:R-:W-:Y:S01]  /*1c410*/  IMAD.MOV.U32 R25, RZ, RZ, R24 ;  /* 0x000000ffff197224 */ /* 0x000fe200078e0018 */
[----:B------:R-:W-:Y:S02]  /*1c420*/  PRMT R117, R117, 0x5410, R112 ;  /* 0x0000541075757816 */ /* 0x000fe40000000070 */
.L_x_3275:
[----:B------:R-:W-:Y:S05]  /*1c430*/  BSYNC B1 ;  /* 0x0000000000017941 */ /* 0x000fea0003800000 */
.L_x_3273:
        /* <DEDUP_REMOVED lines=11> */
.L_x_3277:
[----:B------:R-:W-:Y:S01]  /*1c4f0*/  IMAD.MOV.U32 R6, RZ, RZ, R8 ;  /* 0x000000ffff067224 */ /* 0x000fe200078e0008 */
[----:B------:R-:W-:Y:S01]  /*1c500*/  PRMT R10, R9, 0x7610, R10 ;  /* 0x00007610090a7816 */ /* 0x000fe2000000000a */
[----:B------:R-:W-:Y:S01]  /*1c510*/  IMAD.MOV.U32 R24, RZ, RZ, R27 ;  /* 0x000000ffff187224 */ /* 0x000fe200078e001b */
[----:B------:R-:W-:Y:S02]  /*1c520*/  PRMT R112, R113, 0x7610, R112 ;  /* 0x0000761071707816 */ /* 0x000fe40000000070 */
.L_x_3278:
[----:B------:R-:W-:Y:S05]  /*1c530*/  BSYNC B1 ;  /* 0x0000000000017941 */ /* 0x000fea0003800000 */
.L_x_3276:
        /* <DEDUP_REMOVED lines=11> */
.L_x_3280:
[----:B------:R-:W-:Y:S01]  /*1c5f0*/  IMAD.MOV.U32 R8, RZ, RZ, R6 ;  /* 0x000000ffff087224 */ /* 0x000fe200078e0006 */
[----:B------:R-:W-:Y:S01]  /*1c600*/  PRMT R9, R10, 0x7610, R9 ;  /* 0x000076100a097816 */ /* 0x000fe20000000009 */
[----:B------:R-:W-:Y:S01]  /*1c610*/  IMAD.MOV.U32 R27, RZ, RZ, R26 ;  /* 0x000000ffff1b7224 */ /* 0x000fe200078e001a */
[----:B------:R-:W-:Y:S02]  /*1c620*/  PRMT R113, R111, 0x7610, R113 ;  /* 0x000076106f717816 */ /* 0x000fe40000000071 */
.L_x_3281:
[----:B------:R-:W-:Y:S05]  /*1c630*/  BSYNC B1 ;  /* 0x0000000000017941 */ /* 0x000fea0003800000 */
.L_x_3279:
        /* <DEDUP_REMOVED lines=11> */
.L_x_3283:
[----:B------:R-:W-:Y:S01]  /*1c6f0*/  IMAD.MOV.U32 R6, RZ, RZ, R8 ;  /* 0x000000ffff067224 */ /* 0x000fe200078e0008 */
[----:B------:R-:W-:Y:S01]  /*1c700*/  PRMT R10, R9, 0x7610, R10 ;  /* 0x00007610090a7816 */ /* 0x000fe2000000000a */
[----:B------:R-:W-:Y:S01]  /*1c710*/  IMAD.MOV.U32 R26, RZ, RZ, R29 ;  /* 0x000000ffff1a7224 */ /* 0x000fe200078e001d */
[----:B------:R-:W-:Y:S02]  /*1c720*/  PRMT R111, R119, 0x7610, R111 ;  /* 0x00007610776f7816 */ /* 0x000fe4000000006f */
.L_x_3284:
[----:B------:R-:W-:Y:S05]  /*1c730*/  BSYNC B1 ;  /* 0x0000000000017941 */ /* 0x000fea0003800000 */
.L_x_3282:
        /* <DEDUP_REMOVED lines=11> */
.L_x_3286:
[----:B------:R-:W-:Y:S01]  /*1c7f0*/  IMAD.MOV.U32 R8, RZ, RZ, R6 ;  /* 0x000000ffff087224 */ /* 0x000fe200078e0006 */
[----:B------:R-:W-:Y:S01]  /*1c800*/  PRMT R9, R9, 0x5410, R10 ;  /* 0x0000541009097816 */ /* 0x000fe2000000000a */
[----:B------:R-:W-:Y:S01]  /*1c810*/  IMAD.MOV.U32 R29, RZ, RZ, R28 ;  /* 0x000000ffff1d7224 */ /* 0x000fe200078e001c */
[----:B------:R-:W-:Y:S02]  /*1c820*/  PRMT R119, R117, 0x7610, R119 ;  /* 0x0000761075777816 */ /* 0x000fe40000000077 */
.L_x_3287:
[----:B------:R-:W-:Y:S05]  /*1c830*/  BSYNC B1 ;  /* 0x0000000000017941 */ /* 0x000fea0003800000 */
.L_x_3285:
        /* <DEDUP_REMOVED lines=11> */
.L_x_3289:
[----:B------:R-:W-:Y:S01]  /*1c8f0*/  IMAD.MOV.U32 R6, RZ, RZ, R8 ;  /* 0x000000ffff067224 */ /* 0x000fe200078e0008 */
[----:B------:R-:W-:Y:S01]  /*1c900*/  PRMT R9, R9, 0x7632, R9 ;  /* 0x0000763209097816 */ /* 0x000fe20000000009 */
[----:B------:R-:W-:Y:S01]  /*1c910*/  IMAD.MOV.U32 R28, RZ, RZ, R31 ;  /* 0x000000ffff1c7224 */ /* 0x000fe200078e001f */
[----:B------:R-:W-:Y:S02]  /*1c920*/  PRMT R117, R118, 0x7610, R117 ;  /* 0x0000761076757816 */ /* 0x000fe40000000075 */
.L_x_3290:
[----:B------:R-:W-:Y:S05]  /*1c930*/  BSYNC B1 ;  /* 0x0000000000017941 */ /* 0x000fea0003800000 */
.L_x_3288:
        /* <DEDUP_REMOVED lines=11> */
.L_x_3292:
[----:B------:R-:W-:Y:S01]  /*1c9f0*/  IMAD.MOV.U32 R8, RZ, RZ, R6 ;  /* 0x000000ffff087224 */ /* 0x000fe200078e0006 */
[----:B------:R-:W-:Y:S01]  /*1ca00*/  PRMT R10, R9, 0x7610, R10 ;  /* 0x00007610090a7816 */ /* 0x000fe2000000000a */
[----:B------:R-:W-:Y:S01]  /*1ca10*/  IMAD.MOV.U32 R31, RZ, RZ, R30 ;  /* 0x000000ffff1f7224 */ /* 0x000fe200078e001e */
[----:B------:R-:W-:Y:S02]  /*1ca20*/  PRMT R118, R113, 0x7632, R118 ;  /* 0x0000763271767816 */ /* 0x000fe40000000076 */
.L_x_3293:
[----:B------:R-:W-:Y:S05]  /*1ca30*/  BSYNC B1 ;  /* 0x0000000000017941 */ /* 0x000fea0003800000 */
.L_x_3291:
        /* <DEDUP_REMOVED lines=11> */
.L_x_3295:
[----:B------:R-:W-:Y:S01]  /*1caf0*/  IMAD.MOV.U32 R6, RZ, RZ, R8 ;  /* 0x000000ffff067224 */ /* 0x000fe200078e0008 */
[----:B------:R-:W-:Y:S01]  /*1cb00*/  PRMT R9, R10, 0x7610, R9 ;  /* 0x000076100a097816 */ /* 0x000fe20000000009 */
[----:B------:R-:W-:Y:S01]  /*1cb10*/  IMAD.MOV.U32 R30, RZ, RZ, R33 ;  /* 0x000000ffff1e7224 */ /* 0x000fe200078e0021 */
[----:B------:R-:W-:Y:S02]  /*1cb20*/  PRMT R113, R113, 0x5410, R121 ;  /* 0x0000541071717816 */ /* 0x000fe40000000079 */
.L_x_3296:
[----:B------:R-:W-:Y:S05]  /*1cb30*/  BSYNC B1 ;  /* 0x0000000000017941 */ /* 0x000fea0003800000 */
.L_x_3294:
        /* <DEDUP_REMOVED lines=11> */
.L_x_3298:
[----:B------:R-:W-:Y:S01]  /*1cbf0*/  IMAD.MOV.U32 R8, RZ, RZ, R6 ;  /* 0x000000ffff087224 */ /* 0x000fe200078e0006 */
[----:B------:R-:W-:Y:S01]  /*1cc00*/  PRMT R9, R9, 0x5410, R9 ;  /* 0x0000541009097816 */ /* 0x000fe20000000009 */
[----:B------:R-:W-:Y:S01]  /*1cc10*/  IMAD.MOV.U32 R33, RZ, RZ, R32 ;  /* 0x000000ffff217224 */ /* 0x000fe200078e0020 */
[----:B------:R-:W-:Y:S02]  /*1cc20*/  PRMT R121, R119, 0x7632, R121 ;  /* 0x0000763277797816 */ /* 0x000fe40000000079 */
.L_x_3299:
[----:B------:R-:W-:Y:S05]  /*1cc30*/  BSYNC B1 ;  /* 0x0000000000017941 */ /* 0x000fea0003800000 */
.L_x_3297:
        /* <DEDUP_REMOVED lines=11> */
.L_x_3301:
[----:B------:R-:W-:Y:S01]  /*1ccf0*/  IMAD.MOV.U32 R6, RZ, RZ, R8 ;  /* 0x000000ffff067224 */ /* 0x000fe200078e0008 */
[----:B------:R-:W-:Y:S01]  /*1cd00*/  PRMT R10, R10, 0x7610, R9 ;  /* 0x000076100a0a7816 */ /* 0x000fe20000000009 */
[----:B------:R-:W-:Y:S01]  /*1cd10*/  IMAD.MOV.U32 R32, RZ, RZ, R35 ;  /* 0x000000ffff207224 */ /* 0x000fe200078e0023 */
[----:B------:R-:W-:Y:S02]  /*1cd20*/  PRMT R119, R119, 0x7610, R120 ;  /* 0x0000761077777816 */ /* 0x000fe40000000078 */
.L_x_3302:
[----:B------:R-:W-:Y:S05]  /*1cd30*/  BSYNC B1 ;  /* 0x0000000000017941 */ /* 0x000fea0003800000 */
.L_x_3300:
        /* <DEDUP_REMOVED lines=11> */
.L_x_3304:
[----:B------:R-:W-:Y:S01]  /*1cdf0*/  IMAD.MOV.U32 R8, RZ, RZ, R6 ;  /* 0x000000ffff087224 */ /* 0x000fe200078e0006 */
[----:B------:R-:W-:Y:S01]  /*1ce00*/  PRMT R9, R10, 0x7632, R9 ;  /* 0x000076320a097816 */ /* 0x000fe20000000009 */
[----:B------:R-:W-:Y:S01]  /*1ce10*/  IMAD.MOV.U32 R35, RZ, RZ, R34 ;  /* 0x000000ffff237224 */ /* 0x000fe200078e0022 */
[----:B------:R-:W-:Y:S02]  /*1ce20*/  PRMT R120, R120, 0x7610, R118 ;  /* 0x0000761078787816 */ /* 0x000fe40000000076 */
.L_x_3305:
[----:B------:R-:W-:Y:S05]  /*1ce30*/  BSYNC B1 ;  /* 0x0000000000017941 */ /* 0x000fea0003800000 */
.L_x_3303:
        /* <DEDUP_REMOVED lines=11> */
.L_x_3307:
[----:B------:R-:W-:Y:S01]  /*1cef0*/  IMAD.MOV.U32 R6, RZ, RZ, R8 ;  /* 0x000000ffff067224 */ /* 0x000fe200078e0008 */
[----:B------:R-:W-:Y:S01]  /*1cf00*/  PRMT R9, R9, 0x5410, R9 ;  /* 0x0000541009097816 */ /* 0x000fe20000000009 */
[----:B------:R-:W-:Y:S01]  /*1cf10*/  IMAD.MOV.U32 R34, RZ, RZ, R37 ;  /* 0x000000ffff227224 */ /* 0x000fe200078e0025 */
[----:B------:R-:W-:Y:S02]  /*1cf20*/  PRMT R118, R118, 0x7610, R103 ;  /* 0x0000761076767816 */ /* 0x000fe40000000067 */
.L_x_3308:
[----:B------:R-:W-:Y:S05]  /*1cf30*/  BSYNC B1 ;  /* 0x0000000000017941 */ /* 0x000fea0003800000 */
.L_x_3306:
        /* <DEDUP_REMOVED lines=11> */
.L_x_3310:
[----:B------:R-:W-:Y:S01]  /*1cff0*/  IMAD.MOV.U32 R8, RZ, RZ, R6 ;  /* 0x000000ffff087224 */ /* 0x000fe200078e0006 */
[----:B------:R-:W-:Y:S01]  /*1d000*/  PRMT R9, R9, 0x7632, R9 ;  /* 0x0000763209097816 */ /* 0x000fe20000000009 */
[----:B------:R-:W-:Y:S01]  /*1d010*/  IMAD.MOV.U32 R37, RZ, RZ, R36 ;  /* 0x000000ffff257224 */ /* 0x000fe200078e0024 */
[----:B------:R-:W-:Y:S02]  /*1d020*/  PRMT R103, R103, 0x5410, R102 ;  /* 0x0000541067677816 */ /* 0x000fe40000000066 */
.L_x_3311:
[----:B------:R-:W-:Y:S05]  /*1d030*/  BSYNC B1 ;  /* 0x0000000000017941 */ /* 0x000fea0003800000 */
.L_x_3309:
        /* <DEDUP_REMOVED lines=11> */
.L_x_3313:
[----:B------:R-:W-:Y:S01]  /*1d0f0*/  IMAD.MOV.U32 R6, RZ, RZ, R8 ;  /* 0x000000ffff067224 */ /* 0x000fe200078e0008 */
[----:B------:R-:W-:Y:S01]  /*1d100*/  PRMT R9, R9, 0x5410, R9 ;  /* 0x0000541009097816 */ /* 0x000fe20000000009 */
[----:B------:R-:W-:Y:S01]  /*1d110*/  IMAD.MOV.U32 R36, RZ, RZ, R39 ;  /* 0x000000ffff247224 */ /* 0x000fe200078e0027 */
[----:B------:R-:W-:Y:S02]  /*1d120*/  PRMT R102, R121, 0x7632, R102 ;  /* 0x0000763279667816 */ /* 0x000fe40000000066 */
.L_x_3314:
[----:B------:R-:W-:Y:S05]  /*1d130*/  BSYNC B1 ;  /* 0x0000000000017941 */ /* 0x000fea0003800000 */
.L_x_3312:
        /* <DEDUP_REMOVED lines=11> */
.L_x_3316:
[----:B------:R-:W-:Y:S01]  /*1d1f0*/  IMAD.MOV.U32 R8, RZ, RZ, R6 ;  /* 0x000000ffff087224 */ /* 0x000fe200078e0006 */
[----:B------:R-:W-:Y:S01]  /*1d200*/  PRMT R9, R9, 0x7632, R9 ;  /* 0x0000763209097816 */ /* 0x000fe20000000009 */
[----:B------:R-:W-:Y:S01]  /*1d210*/  IMAD.MOV.U32 R39, RZ, RZ, R38 ;  /* 0x000000ffff277224 */ /* 0x000fe200078e0026 */
[----:B------:R-:W-:Y:S02]  /*1d220*/  PRMT R121, R121, 0x5410, R120 ;  /* 0x0000541079797816 */ /* 0x000fe40000000078 */
.L_x_3317:
[----:B------:R-:W-:Y:S05]  /*1d230*/  BSYNC B1 ;  /* 0x0000000000017941 */ /* 0x000fea0003800000 */
.L_x_3315:
        /* <DEDUP_REMOVED lines=11> */
.L_x_3319:
[----:B------:R-:W-:Y:S01]  /*1d2f0*/  IMAD.MOV.U32 R6, RZ, RZ, R8 ;  /* 0x000000ffff067224 */ /* 0x000fe200078e0008 */
[----:B------:R-:W-:Y:S01]  /*1d300*/  PRMT R10, R9, 0x7610, R10 ;  /* 0x00007610090a7816 */ /* 0x000fe2000000000a */
[----:B------:R-:W-:Y:S01]  /*1d310*/  IMAD.MOV.U32 R38, RZ, RZ, R41 ;  /* 0x000000ffff267224 */ /* 0x000fe200078e0029 */
[----:B------:R-:W-:Y:S02]  /*1d320*/  PRMT R120, R105, 0x7610, R120 ;  /* 0x0000761069787816 */ /* 0x000fe40000000078 */
.L_x_3320:
[----:B------:R-:W-:Y:S05]  /*1d330*/  BSYNC B1 ;  /* 0x0000000000017941 */ /* 0x000fea0003800000 */
.L_x_3318:
        /* <DEDUP_REMOVED lines=11> */
.L_x_3322:
[----:B------:R-:W-:Y:S01]  /*1d3f0*/  IMAD.MOV.U32 R8, RZ, RZ, R6 ;  /* 0x000000ffff087224 */ /* 0x000fe200078e0006 */
[----:B------:R-:W-:Y:S01]  /*1d400*/  PRMT R9, R9, 0x5410, R10 ;  /* 0x0000541009097816 */ /* 0x000fe2000000000a */
[----:B------:R-:W-:Y:S01]  /*1d410*/  IMAD.MOV.U32 R41, RZ, RZ, R40 ;  /* 0x000000ffff297224 */ /* 0x000fe200078e0028 */
[----:B------:R-:W-:Y:S02]  /*1d420*/  PRMT R105, R103, 0x7610, R105 ;  /* 0x0000761067697816 */ /* 0x000fe40000000069 */
.L_x_3323:
[----:B------:R-:W-:Y:S05]  /*1d430*/  BSYNC B1 ;  /* 0x0000000000017941 */ /* 0x000fea0003800000 */
.L_x_3321:
        /* <DEDUP_REMOVED lines=11> */
.L_x_3325:
[----:B------:R-:W-:Y:S01]  /*1d4f0*/  IMAD.MOV.U32 R6, RZ, RZ, R8 ;  /* 0x000000ffff067224 */ /* 0x000fe200078e0008 */
[----:B------:R-:W-:Y:S01]  /*1d500*/  PRMT R10, R10, 0x7610, R9 ;  /* 0x000076100a0a7816 */ /* 0x000fe20000000009 */
[----:B------:R-:W-:Y:S01]  /*1d510*/  IMAD.MOV.U32 R40, RZ, RZ, R43 ;  /* 0x000000ffff287224 */ /* 0x000fe200078e002b */
[----:B------:R-:W-:Y:S02]  /*1d520*/  PRMT R103, R104, 0x7632, R103 ;  /* 0x0000763268677816 */ /* 0x000fe40000000067 */
.L_x_3326:
[----:B------:R-:W-:Y:S05]  /*1d530*/  BSYNC B1 ;  /* 0x0000000000017941 */ /* 0x000fea0003800000 */
.L_x_3324:
        /* <DEDUP_REMOVED lines=11> */
.L_x_3328:
[----:B------:R-:W-:Y:S01]  /*1d5f0*/  IMAD.MOV.U32 R8, RZ, RZ, R6 ;  /* 0x000000ffff087224 */ /* 0x000fe200078e0006 */
[----:B------:R-:W-:Y:S01]  /*1d600*/  PRMT R9, R10, 0x7632, R9 ;  /* 0x000076320a097816 */ /* 0x000fe20000000009 */
[----:B------:R-:W-:Y:S01]  /*1d610*/  IMAD.MOV.U32 R43, RZ, RZ, R42 ;  /* 0x000000ffff2b7224 */ /* 0x000fe200078e002a */
[----:B------:R-:W-:Y:S02]  /*1d620*/  PRMT R104, R104, 0x7610, R102 ;  /* 0x0000761068687816 */ /* 0x000fe40000000066 */
.L_x_3329:
[----:B------:R-:W-:Y:S05]  /*1d630*/  BSYNC B1 ;  /* 0x0000000000017941 */ /* 0x000fea0003800000 */
.L_x_3327:
        /* <DEDUP_REMOVED lines=11> */
.L_x_3331:
[----:B------:R-:W-:Y:S01]  /*1d6f0*/  IMAD.MOV.U32 R6, RZ, RZ, R8 ;  /* 0x000000ffff067224 */ /* 0x000fe200078e0008 */
[----:B------:R-:W-:Y:S01]  /*1d700*/  PRMT R10, R9, 0x7610, R10 ;  /* 0x00007610090a7816 */ /* 0x000fe2000000000a */
[----:B------:R-:W-:Y:S01]  /*1d710*/  IMAD.MOV.U32 R42, RZ, RZ, R45 ;  /* 0x000000ffff2a7224 */ /* 0x000fe200078e002d */
[----:B------:R-:W-:Y:S02]  /*1d720*/  PRMT R102, R102, 0x5410, R107 ;  /* 0x0000541066667816 */ /* 0x000fe4000000006b */
.L_x_3332:
[----:B------:R-:W-:Y:S05]  /*1d730*/  BSYNC B1 ;  /* 0x0000000000017941 */ /* 0x000fea0003800000 */
.L_x_3330:
        /* <DEDUP_REMOVED lines=11> */
.L_x_3334:
[----:B------:R-:W-:Y:S01]  /*1d7f0*/  IMAD.MOV.U32 R8, RZ, RZ, R6 ;  /* 0x000000ffff087224 */ /* 0x000fe200078e0006 */
[----:B------:R-:W-:Y:S01]  /*1d800*/  PRMT R9, R9, 0x5410, R10 ;  /* 0x0000541009097816 */ /* 0x000fe2000000000a */
[----:B------:R-:W-:Y:S01]  /*1d810*/  IMAD.MOV.U32 R45, RZ, RZ, R44 ;  /* 0x000000ffff2d7224 */ /* 0x000fe200078e002c */
[----:B------:R-:W-:Y:S02]  /*1d820*/  PRMT R107, R105, 0x7632, R107 ;  /* 0x00007632696b7816 */ /* 0x000fe4000000006b */
.L_x_3335:
[----:B------:R-:W-:Y:S05]  /*1d830*/  BSYNC B1 ;  /* 0x0000000000017941 */ /* 0x000fea0003800000 */
.L_x_3333:
        /* <DEDUP_REMOVED lines=11> */
.L_x_3337:
[----:B------:R-:W-:Y:S01]  /*1d8f0*/  IMAD.MOV.U32 R6, RZ, RZ, R8 ;  /* 0x000000ffff067224 */ /* 0x000fe200078e0008 */
[----:B------:R-:W-:Y:S01]  /*1d900*/  PRMT R10, R10, 0x7610, R9 ;  /* 0x000076100a0a7816 */ /* 0x000fe20000000009 */
[----:B------:R-:W-:Y:S01]  /*1d910*/  IMAD.MOV.U32 R44, RZ, RZ, R47 ;  /* 0x000000ffff2c7224 */ /* 0x000fe200078e002f */
[----:B------:R-:W-:Y:S02]  /*1d920*/  PRMT R105, R105, 0x7610, R106 ;  /* 0x0000761069697816 */ /* 0x000fe4000000006a */
.L_x_3338:
[----:B------:R-:W-:Y:S05]  /*1d930*/  BSYNC B1 ;  /* 0x0000000000017941 */ /* 0x000fea0003800000 */
.L_x_3336:
        /* <DEDUP_REMOVED lines=11> */
.L_x_3340:
[----:B------:R-:W-:Y:S01]  /*1d9f0*/  IMAD.MOV.U32 R8, RZ, RZ, R6 ;  /* 0x000000ffff087224 */ /* 0x000fe200078e0006 */
[----:B------:R-:W-:Y:S01]  /*1da00*/  PRMT R9, R9, 0x7610, R10 ;  /* 0x0000761009097816 */ /* 0x000fe2000000000a */
[----:B------:R-:W-:Y:S01]  /*1da10*/  IMAD.MOV.U32 R47, RZ, RZ, R46 ;  /* 0x000000ffff2f7224 */ /* 0x000fe200078e002e */
[----:B------:R-:W-:Y:S02]  /*1da20*/  PRMT R106, R106, 0x5410, R104 ;  /* 0x000054106a6a7816 */ /* 0x000fe40000000068 */
.L_x_3341:
[----:B------:R-:W-:Y:S05]  /*1da30*/  BSYNC B1 ;  /* 0x0000000000017941 */ /* 0x000fea0003800000 */
.L_x_3339:
        /* <DEDUP_REMOVED lines=11> */
.L_x_3343:
[----:B------:R-:W-:Y:S01]  /*1daf0*/  IMAD.MOV.U32 R6, RZ, RZ, R8 ;  /* 0x000000ffff067224 */ /* 0x000fe200078e0008 */
[----:B------:R-:W-:Y:S01]  /*1db00*/  PRMT R9, R9, 0x7632, R9 ;  /* 0x0000763209097816 */ /* 0x000fe20000000009 */
[----:B------:R-:W-:Y:S01]  /*1db10*/  IMAD.MOV.U32 R46, RZ, RZ, R49 ;  /* 0x000000ffff2e7224 */ /* 0x000fe200078e0031 */
[----:B------:R-:W-:Y:S02]  /*1db20*/  PRMT R104, R108, 0x7610, R104 ;  /* 0x000076106c687816 */ /* 0x000fe40000000068 */
.L_x_3344:
[----:B------:R-:W-:Y:S05]  /*1db30*/  BSYNC B1 ;  /* 0x0000000000017941 */ /* 0x000fea0003800000 */
.L_x_3342:
        /* <DEDUP_REMOVED lines=11> */
.L_x_3346:
[----:B------:R-:W-:Y:S01]  /*1dbf0*/  IMAD.MOV.U32 R8, RZ, RZ, R6 ;  /* 0x000000ffff087224 */ /* 0x000fe200078e0006 */
[----:B------:R-:W-:Y:S01]  /*1dc00*/  PRMT R9, R9, 0x5410, R9 ;  /* 0x0000541009097816 */ /* 0x000fe20000000009 */
[----:B------:R-:W-:Y:S01]  /*1dc10*/  IMAD.MOV.U32 R49, RZ, RZ, R48 ;  /* 0x000000ffff317224 */ /* 0x000fe200078e0030 */
[----:B------:R-:W-:Y:S02]  /*1dc20*/  PRMT R108, R107, 0x7632, R108 ;  /* 0x000076326b6c7816 */ /* 0x000fe4000000006c */
.L_x_3347:
[----:B------:R-:W-:Y:S05]  /*1dc30*/  BSYNC B1 ;  /* 0x0000000000017941 */ /* 0x000fea0003800000 */
.L_x_3345:
        /* <DEDUP_REMOVED lines=11> */
.L_x_3349:
[----:B------:R-:W-:Y:S01]  /*1dcf0*/  IMAD.MOV.U32 R6, RZ, RZ, R8 ;  /* 0x000000ffff067224 */ /* 0x000fe200078e0008 */
[----:B------:R-:W-:Y:S01]  /*1dd00*/  PRMT R10, R10, 0x7610, R9 ;  /* 0x000076100a0a7816 */ /* 0x000fe20000000009 */
[----:B------:R-:W-:Y:S01]  /*1dd10*/  IMAD.MOV.U32 R48, RZ, RZ, R51 ;  /* 0x000000ffff307224 */ /* 0x000fe200078e0033 */
[----:B------:R-:W-:Y:S02]  /*1dd20*/  PRMT R107, R107, 0x7610, R108 ;  /* 0x000076106b6b7816 */ /* 0x000fe4000000006c */
.L_x_3350:
[----:B------:R-:W-:Y:S05]  /*1dd30*/  BSYNC B1 ;  /* 0x0000000000017941 */ /* 0x000fea0003800000 */
.L_x_3348:
        /* <DEDUP_REMOVED lines=11> */
.L_x_3352:
[----:B------:R-:W-:Y:S01]  /*1ddf0*/  IMAD.MOV.U32 R8, RZ, RZ, R6 ;  /* 0x000000ffff087224 */ /* 0x000fe200078e0006 */
[----:B------:R-:W-:Y:S01]  /*1de00*/  PRMT R9, R9, 0x7610, R10 ;  /* 0x0000761009097816 */ /* 0x000fe2000000000a */
[----:B------:R-:W-:Y:S01]  /*1de10*/  IMAD.MOV.U32 R51, RZ, RZ, R50 ;  /* 0x000000ffff337224 */ /* 0x000fe200078e0032 */
[----:B------:R-:W-:Y:S02]  /*1de20*/  PRMT R108, R108, 0x5410, R106 ;  /* 0x000054106c6c7816 */ /* 0x000fe4000000006a */
.L_x_3353:
[----:B------:R-:W-:Y:S05]  /*1de30*/  BSYNC B1 ;  /* 0x0000000000017941 */ /* 0x000fea0003800000 */
.L_x_3351:
        /* <DEDUP_REMOVED lines=11> */
.L_x_3355:
[----:B------:R-:W-:Y:S01]  /*1def0*/  IMAD.MOV.U32 R6, RZ, RZ, R8 ;  /* 0x000000ffff067224 */ /* 0x000fe200078e0008 */
[----:B------:R-:W-:Y:S01]  /*1df00*/  PRMT R10, R10, 0x7610, R9 ;  /* 0x000076100a0a7816 */ /* 0x000fe20000000009 */
[----:B------:R-:W-:Y:S01]  /*1df10*/  IMAD.MOV.U32 R50, RZ, RZ, R53 ;  /* 0x000000ffff327224 */ /* 0x000fe200078e0035 */
[----:B------:R-:W-:Y:S02]  /*1df20*/  PRMT R106, R122, 0x7632, R106 ;  /* 0x000076327a6a7816 */ /* 0x000fe4000000006a */
.L_x_3356:
[----:B------:R-:W-:Y:S05]  /*1df30*/  BSYNC B1 ;  /* 0x0000000000017941 */ /* 0x000fea0003800000 */
.L_x_3354:
        /* <DEDUP_REMOVED lines=11> */
.L_x_3358:
[----:B------:R-:W-:Y:S01]  /*1dff0*/  IMAD.MOV.U32 R8, RZ, RZ, R6 ;  /* 0x000000ffff087224 */ /* 0x000fe200078e0006 */
[----:B------:R-:W-:Y:S01]  /*1e000*/  PRMT R9, R10, 0x7632, R9 ;  /* 0x000076320a097816 */ /* 0x000fe20000000009 */
[----:B------:R-:W-:Y:S01]  /*1e010*/  IMAD.MOV.U32 R53, RZ, RZ, R52 ;  /* 0x000000ffff357224 */ /* 0x000fe200078e0034 */
[----:B------:R-:W-:Y:S02]  /*1e020*/  PRMT R122, R122, 0x7610, R100 ;  /* 0x000076107a7a7816 */ /* 0x000fe40000000064 */
.L_x_3359:
[----:B------:R-:W-:Y:S05]  /*1e030*/  BSYNC B1 ;  /* 0x0000000000017941 */ /* 0x000fea0003800000 */
.L_x_3357:
        /* <DEDUP_REMOVED lines=11> */
.L_x_3361:
[----:B------:R-:W-:Y:S01]  /*1e0f0*/  IMAD.MOV.U32 R6, RZ, RZ, R8 ;  /* 0x000000ffff067224 */ /* 0x000fe200078e0008 */
[----:B------:R-:W-:Y:S01]  /*1e100*/  PRMT R9, R9, 0x5410, R9 ;  /* 0x0000541009097816 */ /* 0x000fe20000000009 */
[----:B------:R-:W-:Y:S01]  /*1e110*/  IMAD.MOV.U32 R52, RZ, RZ, R55 ;  /* 0x000000ffff347224 */ /* 0x000fe200078e0037 */
[----:B------:R-:W-:Y:S02]  /*1e120*/  PRMT R100, R100, 0x7610, R109 ;  /* 0x0000761064647816 */ /* 0x000fe4000000006d */
.L_x_3362:
[----:B------:R-:W-:Y:S05]  /*1e130*/  BSYNC B1 ;  /* 0x0000000000017941 */ /* 0x000fea0003800000 */
.L_x_3360:
        /* <DEDUP_REMOVED lines=11> */
.L_x_3364:
[----:B------:R-:W-:Y:S01]  /*1e1f0*/  IMAD.MOV.U32 R8, RZ, RZ, R6 ;  /* 0x000000ffff087224 */ /* 0x000fe200078e0006 */
[----:B------:R-:W-:Y:S01]  /*1e200*/  PRMT R9, R9, 0x7632, R9 ;  /* 0x0000763209097816 */ /* 0x000fe20000000009 */
[----:B------:R-:W-:Y:S01]  /*1e210*/  IMAD.MOV.U32 R55, RZ, RZ, R54 ;  /* 0x000000ffff377224 */ /* 0x000fe200078e0036 */
[----:B------:R-:W-:Y:S02]  /*1e220*/  PRMT R109, R109, 0x5410, R100 ;  /* 0x000054106d6d7816 */ /* 0x000fe40000000064 */
.L_x_3365:
[----:B------:R-:W-:Y:S05]  /*1e230*/  BSYNC B1 ;  /* 0x0000000000017941 */ /* 0x000fea0003800000 */
.L_x_3363:
        /* <DEDUP_REMOVED lines=11> */
.L_x_3367:
[----:B------:R-:W-:Y:S01]  /*1e2f0*/  IMAD.MOV.U32 R6, RZ, RZ, R8 ;  /* 0x000000ffff067224 */ /* 0x000fe200078e0008 */
[----:B------:R-:W-:Y:S01]  /*1e300*/  PRMT R9, R9, 0x5410, R9 ;  /* 0x0000541009097816 */ /* 0x000fe20000000009 */
[----:B------:R-:W-:Y:S01]  /*1e310*/  IMAD.MOV.U32 R54, RZ, RZ, R57 ;  /* 0x000000ffff367224 */ /* 0x000fe200078e0039 */
[----:B------:R-:W-:Y:S02]  /*1e320*/  PRMT R100, R95, 0x7632, R100 ;  /* 0x000076325f647816 */ /* 0x000fe40000000064 */
.L_x_3368:
[----:B------:R-:W-:Y:S05]  /*1e330*/  BSYNC B1 ;  /* 0x0000000000017941 */ /* 0x000fea0003800000 */
.L_x_3366:
        /* <DEDUP_REMOVED lines=11> */
.L_x_3370:
[----:B------:R-:W-:Y:S01]  /*1e3f0*/  IMAD.MOV.U32 R8, RZ, RZ, R6 ;  /* 0x000000ffff087224 */ /* 0x000fe200078e0006 */
[----:B------:R-:W-:Y:S01]  /*1e400*/  PRMT R9, R9, 0x7632, R9 ;  /* 0x0000763209097816 */ /* 0x000fe20000000009 */
[----:B------:R-:W-:Y:S01]  /*1e410*/  IMAD.MOV.U32 R57, RZ, RZ, R56 ;  /* 0x000000ffff397224 */ /* 0x000fe200078e0038 */
[----:B------:R-:W-:Y:S02]  /*1e420*/  PRMT R95, R95, 0x7610, R94 ;  /* 0x000076105f5f7816 */ /* 0x000fe4000000005e */
.L_x_3371:
[----:B------:R-:W-:Y:S05]  /*1e430*/  BSYNC B1 ;  /* 0x0000000000017941 */ /* 0x000fea0003800000 */
.L_x_3369:
        /* <DEDUP_REMOVED lines=11> */
.L_x_3373:
[----:B------:R-:W-:Y:S01]  /*1e4f0*/  IMAD.MOV.U32 R6, RZ, RZ, R8 ;  /* 0x000000ffff067224 */ /* 0x000fe200078e0008 */
[----:B------:R-:W-:Y:S01]  /*1e500*/  PRMT R9, R9, 0x5410, R9 ;  /* 0x0000541009097816 */ /* 0x000fe20000000009 */
[----:B------:R-:W-:Y:S01]  /*1e510*/  IMAD.MOV.U32 R56, RZ, RZ, R59 ;  /* 0x000000ffff387224 */ /* 0x000fe200078e003b */
[----:B------:R-:W-:Y:S02]  /*1e520*/  PRMT R94, R94, 0x7610, R123 ;  /* 0x000076105e5e7816 */ /* 0x000fe4000000007b */
.L_x_3374:
[----:B------:R-:W-:Y:S05]  /*1e530*/  BSYNC B1 ;  /* 0x0000000000017941 */ /* 0x000fea0003800000 */
.L_x_3372:
        /* <DEDUP_REMOVED lines=11> */
.L_x_3376:
[----:B------:R-:W-:Y:S01]  /*1e5f0*/  IMAD.MOV.U32 R8, RZ, RZ, R6 ;  /* 0x000000ffff087224 */ /* 0x000fe200078e0006 */
[----:B------:R-:W-:Y:S01]  /*1e600*/  PRMT R10, R10, 0x7610, R9 ;  /* 0x000076100a0a7816 */ /* 0x000fe20000000009 */
[----:B------:R-:W-:Y:S01]  /*1e610*/  IMAD.MOV.U32 R59, RZ, RZ, R58 ;  /* 0x000000ffff3b7224 */ /* 0x000fe200078e003a */
[----:B------:R-:W-:Y:S02]  /*1e620*/  PRMT R123, R123, 0x5410, R94 ;  /* 0x000054107b7b7816 */ /* 0x000fe4000000005e */
.L_x_3377:
[----:B------:R-:W-:Y:S05]  /*1e630*/  BSYNC B1 ;  /* 0x0000000000017941 */ /* 0x000fea0003800000 */
.L_x_3375:
        /* <DEDUP_REMOVED lines=11> */
.L_x_3379:
[----:B------:R-:W-:Y:S01]  /*1e6f0*/  IMAD.MOV.U32 R6, RZ, RZ, R8 ;  /* 0x000000ffff067224 */ /* 0x000fe200078e0008 */
[----:B------:R-:W-:Y:S01]  /*1e700*/  PRMT R9, R9, 0x7610, R10 ;  /* 0x0000761009097816 */ /* 0x000fe2000000000a */
[----:B------:R-:W-:Y:S01]  /*1e710*/  IMAD.MOV.U32 R58, RZ, RZ, R61 ;  /* 0x000000ffff3a7224 */ /* 0x000fe200078e003d */
[----:B------:R-:W-:Y:S02]  /*1e720*/  PRMT R94, R96, 0x7632, R94 ;  /* 0x00007632605e7816 */ /* 0x000fe4000000005e */
.L_x_3380:
[----:B------:R-:W-:Y:S05]  /*1e730*/  BSYNC B1 ;  /* 0x0000000000017941 */ /* 0x000fea0003800000 */
.L_x_3378:
        /* <DEDUP_REMOVED lines=11> */
.L_x_3382:
[----:B------:R-:W-:Y:S01]  /*1e7f0*/  IMAD.MOV.U32 R8, RZ, RZ, R6 ;  /* 0x000000ffff087224 */ /* 0x000fe200078e0006 */
[----:B------:R-:W-:Y:S01]  /*1e800*/  PRMT R9, R9, 0x7632, R9 ;  /* 0x0000763209097816 */ /* 0x000fe20000000009 */
[----:B------:R-:W-:Y:S01]  /*1e810*/  IMAD.MOV.U32 R61, RZ, RZ, R60 ;  /* 0x000000ffff3d7224 */ /* 0x000fe200078e003c */
[----:B------:R-:W-:Y:S02]  /*1e820*/  PRMT R96, R96, 0x5410, R96 ;  /* 0x0000541060607816 */ /* 0x000fe40000000060 */
.L_x_3383:
[----:B------:R-:W-:Y:S05]  /*1e830*/  BSYNC B1 ;  /* 0x0000000000017941 */ /* 0x000fea0003800000 */
.L_x_3381:
        /* <DEDUP_REMOVED lines=11> */
.L_x_3385:
[----:B------:R-:W-:Y:S01]  /*1e8f0*/  IMAD.MOV.U32 R6, RZ, RZ, R8 ;  /* 0x000000ffff067224 */ /* 0x000fe200078e0008 */
[----:B------:R-:W-:Y:S01]  /*1e900*/  PRMT R10, R9, 0x7610, R10 ;  /* 0x00007610090a7816 */ /* 0x000fe2000000000a */
[----:B------:R-:W-:Y:S01]  /*1e910*/  IMAD.MOV.U32 R60, RZ, RZ, R63 ;  /* 0x000000ffff3c7224 */ /* 0x000fe200078e003f */
[----:B------:R-:W-:Y:S02]  /*1e920*/  PRMT R96, R101, 0x7610, R96 ;  /* 0x0000761065607816 */ /* 0x000fe40000000060 */
.L_x_3386:
[----:B------:R-:W-:Y:S05]  /*1e930*/  BSYNC B1 ;  /* 0x0000000000017941 */ /* 0x000fea0003800000 */
.L_x_3384:
        /* <DEDUP_REMOVED lines=11> */
.L_x_3388:
[----:B------:R-:W-:Y:S01]  /*1e9f0*/  IMAD.MOV.U32 R8, RZ, RZ, R6 ;  /* 0x000000ffff087224 */ /* 0x000fe200078e0006 */
[----:B------:R-:W-:Y:S01]  /*1ea00*/  PRMT R9, R10, 0x7610, R9 ;  /* 0x000076100a097816 */ /* 0x000fe20000000009 */
[----:B------:R-:W-:Y:S01]  /*1ea10*/  IMAD.MOV.U32 R63, RZ, RZ, R62 ;  /* 0x000000ffff3f7224 */ /* 0x000fe200078e003e */
[----:B------:R-:W-:Y:S02]  /*1ea20*/  PRMT R101, R95, 0x7610, R101 ;  /* 0x000076105f657816 */ /* 0x000fe40000000065 */
.L_x_3389:
[----:B------:R-:W-:Y:S05]  /*1ea30*/  BSYNC B1 ;  /* 0x0000000000017941 */ /* 0x000fea0003800000 */
.L_x_3387:
        /* <DEDUP_REMOVED lines=11> */
.L_x_3391:
[----:B------:R-:W-:Y:S01]  /*1eaf0*/  IMAD.MOV.U32 R6, RZ, RZ, R8 ;  /* 0x000000ffff067224 */ /* 0x000fe200078e0008 */
[----:B------:R-:W-:Y:S01]  /*1eb00*/  PRMT R10, R9, 0x7610, R10 ;  /* 0x00007610090a7816 */ /* 0x000fe2000000000a */
[----:B------:R-:W-:Y:S01]  /*1eb10*/  IMAD.MOV.U32 R62, RZ, RZ, R65 ;  /* 0x000000ffff3e7224 */ /* 0x000fe200078e0041 */
[----:B------:R-:W-:Y:S02]  /*1eb20*/  PRMT R95, R99, 0x7610, R95 ;  /* 0x00007610635f7816 */ /* 0x000fe4000000005f */
.L_x_3392:
[----:B------:R-:W-:Y:S05]  /*1eb30*/  BSYNC B1 ;  /* 0x0000000000017941 */ /* 0x000fea0003800000 */
.L_x_3390:
        /* <DEDUP_REMOVED lines=11> */
.L_x_3394:
[----:B------:R-:W-:Y:S01]  /*1ebf0*/  IMAD.MOV.U32 R8, RZ, RZ, R6 ;  /* 0x000000ffff087224 */ /* 0x000fe200078e0006 */
[----:B------:R-:W-:Y:S01]  /*1ec00*/  PRMT R9, R9, 0x5410, R10 ;  /* 0x0000541009097816 */ /* 0x000fe2000000000a */
[----:B------:R-:W-:Y:S01]  /*1ec10*/  IMAD.MOV.U32 R65, RZ, RZ, R64 ;  /* 0x000000ffff417224 */ /* 0x000fe200078e0040 */
[----:B------:R-:W-:Y:S02]  /*1ec20*/  PRMT R99, R97, 0x7610, R99 ;  /* 0x0000761061637816 */ /* 0x000fe40000000063 */
.L_x_3395:
[----:B------:R-:W-:Y:S05]  /*1ec30*/  BSYNC B1 ;  /* 0x0000000000017941 */ /* 0x000fea0003800000 */
.L_x_3393:
        /* <DEDUP_REMOVED lines=11> */
.L_x_3397:
[----:B------:R-:W-:Y:S01]  /*1ecf0*/  IMAD.MOV.U32 R6, RZ, RZ, R8 ;  /* 0x000000ffff067224 */ /* 0x000fe200078e0008 */
[----:B------:R-:W-:Y:S01]  /*1ed00*/  PRMT R9, R9, 0x7632, R9 ;  /* 0x0000763209097816 */ /* 0x000fe20000000009 */
[----:B------:R-:W-:Y:S01]  /*1ed10*/  IMAD.MOV.U32 R64, RZ, RZ, R67 ;  /* 0x000000ffff407224 */ /* 0x000fe200078e0043 */
[----:B------:R-:W-:Y:S02]  /*1ed20*/  PRMT R97, R98, 0x7610, R97 ;  /* 0x0000761062617816 */ /* 0x000fe40000000061 */
.L_x_3398:
[----:B------:R-:W-:Y:S05]  /*1ed30*/  BSYNC B1 ;  /* 0x0000000000017941 */ /* 0x000fea0003800000 */
.L_x_3396:
        /* <DEDUP_REMOVED lines=8> */
[----:B------:R-:W-:-:S13]  /*1edc0*/  HSETP2.NEU.OR P0, PT, R9.H0_H0, R97.H1_H1, P0 ;  /* 0x3000006109007234 */ /* 0x000fda000070d820 */
[----:B------:R-:W-:Y:S05]  /*1edd0*/  @P0 BRA `(.L_x_3401) ;  /* 0x0000005000000947 */ /* 0x000fea0003800000 */
.L_x_3400:
[C-C-:B------:R-:W-:Y:S01]  /*1ede0*/  PRMT R98, R97.reuse, 0x5432, R9.reuse ;  /* 0x0000543261627816 */ /* 0x140fe20000000009 */
[----:B------:R-:W-:Y:S01]  /*1edf0*/  IMAD.MOV.U32 R67, RZ, RZ, R66 ;  /* 0x000000ffff437224 */ /* 0x000fe200078e0042 */
[----:B------:R-:W-:Y:S01]  /*1ee00*/  PRMT R97, R97, 0x5410, R9 ;  /* 0x0000541061617816 */ /* 0x000fe20000000009 */
[--C-:B------:R-:W-:Y:S02]  /*1ee10*/  IMAD.MOV.U32 R124, RZ, RZ, R6.reuse ;  /* 0x000000ffff7c7224 */ /* 0x100fe400078e0006 */
[----:B------:R-:W-:Y:S02]  /*1ee20*/  IMAD.MOV.U32 R66, RZ, RZ, R6 ;  /* 0x000000ffff427224 */ /* 0x000fe400078e0006 */
.L_x_3401:
[----:B------:R-:W-:Y:S05]  /*1ee30*/  BSYNC B1 ;  /* 0x0000000000017941 */ /* 0x000fea0003800000 */
.L_x_3399:
[----:B------:R-:W-:Y:S02]  /*1ee40*/  IADD3 R5, R5, 0x4, RZ ;  /* 0x0000000405057810 */ /* 0x000fe40007ffe0ff */
[----:B------:R-:W-:Y:S01]  /*1ee50*/  IADD3 R4, R4, 0x2, RZ ;  /* 0x0000000204047810 */ /* 0x000fe20007ffe0ff */
[----:B------:R-:W-:Y:S01]  /*1ee60*/  @!P1 CALL.REL.NOINC `(.L_x_3402) ;  /* 0x0000001000009944 */ /* 0x000fe20003c00000 */
[----:B------:R-:W-:Y:S05]  /*1ee70*/  BRA `(.L_x_3403) ;  /* 0xffffc03000007947 */ /* 0x000fea000383ffff */
.L_x_3402:
[----:B------:R-:W-:-:S04]  /*1ee80*/  NOP ;  /* 0x0000000000007918 */ /* 0x000fc80000000000 */
[----:B------:R-:W0:Y:S04]  /*1ee90*/  LDS.64 R4, [0x318] ;  /* 0x00031800ff047984 */ /* 0x000e280000000a00 */
[----:B------:R-:W1:Y:S04]  /*1eea0*/  LDS.128 R8, [0x320] ;  /* 0x00032000ff087984 */ /* 0x000e680000000c00 */
[----:B------:R-:W2:Y:S04]  /*1eeb0*/  LDS.128 R12, [0x330] ;  /* 0x00033000ff0c7984 */ /* 0x000ea80000000c00 */
[----:B------:R-:W3:Y:S04]  /*1eec0*/  LDS.128 R16, [0x340] ;  /* 0x00034000ff107984 */ /* 0x000ee80000000c00 */
[----:B------:R-:W-:Y:S04]  /*1eed0*/  LDS.128 R68, [0x390] ;  /* 0x00039000ff447984 */ /* 0x000fe80000000c00 */
[----:B0-----:R-:W-:Y:S04]  /*1eee0*/  STL.64 [R1], R4 ;  /* 0x0000000401007387 */ /* 0x001fe80000100a00 */
[----:B------:R-:W4:Y:S01]  /*1eef0*/  LDL.64 R86, [R1] ;  /* 0x0000000001567983 */ /* 0x000f220000100a00 */
[----:B------:R-:W-:-:S03]  /*1ef00*/  FADD.FTZ R88, R89, R88 ;  /* 0x0000005859587221 */ /* 0x000fc60000010000 */
[----:B------:R-:W0:Y:S04]  /*1ef10*/  LDS.128 R4, [0x350] ;  /* 0x00035000ff047984 */ /* 0x000e280000000c00 */
[----:B-1----:R-:W-:Y:S04]  /*1ef20*/  STL.64 [R1+0x8], R8 ;  /* 0x0000080801007387 */ /* 0x002fe80000100a00 */
[----:B------:R-:W-:Y:S04]  /*1ef30*/  STL.64 [R1+0x10], R10 ;  /* 0x0000100a01007387 */ /* 0x000fe80000100a00 */
[----:B--2---:R-:W-:Y:S04]  /*1ef40*/  STL.64 [R1+0x18], R12 ;  /* 0x0000180c01007387 */ /* 0x004fe80000100a00 */
[----:B------:R-:W-:Y:S04]  /*1ef50*/  STL.64 [R1+0x20], R14 ;  /* 0x0000200e01007387 */ /* 0x000fe80000100a00 */
[----:B---3--:R-:W-:Y:S04]  /*1ef60*/  STL.64 [R1+0x28], R16 ;  /* 0x0000281001007387 */ /* 0x008fe80000100a00 */
[----:B------:R-:W-:Y:S04]  /*1ef70*/  STL.64 [R1+0x30], R18 ;  /* 0x0000301201007387 */ /* 0x000fe80000100a00 */
[----:B------:R-:W1:Y:S04]  /*1ef80*/  LDS.128 R8, [0x360] ;  /* 0x00036000ff087984 */ /* 0x000e680000000c00 */
[----:B------:R-:W2:Y:S04]  /*1ef90*/  LDS.128 R12, [0x370] ;  /* 0x00037000ff0c7984 */ /* 0x000ea80000000c00 */
[----:B------:R-:W3:Y:S04]  /*1efa0*/  LDS.128 R16, [0x380] ;  /* 0x00038000ff107984 */ /* 0x000ee80000000c00 */
[----:B0-----:R-:W-:Y:S04]  /*1efb0*/  STL.64 [R1+0x38], R4 ;  /* 0x0000380401007387 */ /* 0x001fe80000100a00 */
[----:B------:R-:W-:Y:S04]  /*1efc0*/  STL.64 [R1+0x40], R6 ;  /* 0x0000400601007387 */ /* 0x000fe80000100a00 */
[----:B------:R-:W0:Y:S04]  /*1efd0*/  LDS.128 R4, [0x3a0] ;  /* 0x0003a000ff047984 */ /* 0x000e280000000c00 */
[----:B------:R-:W-:Y:S04]  /*1efe0*/  STL.64 [R1+0x78], R68 ;  /* 0x0000784401007387 */ /* 0x000fe80000100a00 */
[----:B------:R-:W-:Y:S04]  /*1eff0*/  STL.64 [R1+0x80], R70 ;  /* 0x0000804601007387 */ /* 0x000fe80000100a00 */
[----:B------:R-:W5:Y:S04]  /*1f000*/  LDS.128 R68, [0x3e0] ;  /* 0x0003e000ff447984 */ /* 0x000f680000000c00 */
        /* <DEDUP_REMOVED lines=12> */
[----:B-----5:R-:W-:Y:S04]  /*1f0d0*/  STL.64 [R1+0xc8], R68 ;  /* 0x0000c84401007387 */ /* 0x020fe80000100a00 */
        /* <DEDUP_REMOVED lines=31> */
[----:B-1----:R-:W-:Y:S04]  /*1f2d0*/  STL.64 [R1+0x150], R10 ;  /* 0x0001500a01007387 */ /* 0x002fe80000100a00 */
[----:B--2---:R-:W-:Y:S04]  /*1f2e0*/  STL.64 [R1+0x158], R12 ;  /* 0x0001580c01007387 */ /* 0x004fe80000100a00 */
[----:B------:R-:W-:Y:S04]  /*1f2f0*/  STL.64 [R1+0x160], R14 ;  /* 0x0001600e01007387 */ /* 0x000fe80000100a00 */
[----:B---3--:R-:W-:Y:S04]  /*1f300*/  STL.64 [R1+0x168], R16 ;  /* 0x0001681001007387 */ /* 0x008fe80000100a00 */
[----:B------:R-:W-:Y:S04]  /*1f310*/  STL.64 [R1+0x170], R18 ;  /* 0x0001701201007387 */ /* 0x000fe80000100a00 */
[----:B0-----:R0:W-:Y:S04]  /*1f320*/  STL.64 [R1+0x138], R4 ;  /* 0x0001380401007387 */ /* 0x0011e80000100a00 */
[----:B------:R1:W-:Y:S04]  /*1f330*/  STL.64 [R1+0x140], R6 ;  /* 0x0001400601007387 */ /* 0x0003e80000100a00 */
[----:B------:R2:W-:Y:S01]  /*1f340*/  STL.64 [R1+0x148], R8 ;  /* 0x0001480801007387 */ /* 0x0005e20000100a00 */
[----:B0-----:R-:W-:Y:S01]  /*1f350*/  IMAD.MOV.U32 R4, RZ, RZ, R1 ;  /* 0x000000ffff047224 */ /* 0x001fe200078e0001 */
[----:B----4-:R-:W-:-:S03]  /*1f360*/  FSETP.GT.FTZ.AND P0, PT, R125, R86, PT ;  /* 0x000000567d00720b */ /* 0x010fc60003f14000 */
[----:B-1----:R-:W-:Y:S01]  /*1f370*/  IMAD.MOV.U32 R7, RZ, RZ, R4 ;  /* 0x000000ffff077224 */ /* 0x002fe200078e0004 */
[----:B------:R-:W-:Y:S01]  /*1f380*/  FSEL R66, R125, R86, P0 ;  /* 0x000000567d427208 */ /* 0x000fe20000000000 */
[----:B--2---:R-:W-:Y:S01]  /*1f390*/  IMAD.MOV.U32 R8, RZ, RZ, RZ ;  /* 0x000000ffff087224 */ /* 0x004fe200078e00ff */
[----:B------:R-:W-:Y:S02]  /*1f3a0*/  FSEL R86, R86, R125, P0 ;  /* 0x0000007d56567208 */ /* 0x000fe40000000000 */
[----:B------:R-:W-:Y:S02]  /*1f3b0*/  FSEL R5, R87, R88, P0 ;  /* 0x0000005857057208 */ /* 0x000fe40000000000 */
[----:B------:R-:W-:Y:S01]  /*1f3c0*/  FSEL R125, R88, R87, P0 ;  /* 0x00000057587d7208 */ /* 0x000fe20000000000 */
[----:B------:R-:W-:-:S04]  /*1f3d0*/  FADD.FTZ R86, -R66, R86 ;  /* 0x0000005642567221 */ /* 0x000fc80000010100 */
[----:B------:R-:W-:-:S06]  /*1f3e0*/  FMUL.FTZ R86, R86, 1.4426950216293334961 ;  /* 0x3fb8aa3b56567820 */ /* 0x000fcc0000410000 */
[----:B------:R-:W0:Y:S02]  /*1f3f0*/  MUFU.EX2 R86, R86 ;  /* 0x0000005600567308 */ /* 0x000e240000000800 */
[----:B0-----:R-:W-:-:S06]  /*1f400*/  FMUL.FTZ R86, R5, R86 ;  /* 0x0000005605567220 */ /* 0x001fcc0000410000 */
.L_x_3597:
[----:B------:R-:W2:Y:S04]  /*1f410*/  LDL.U16 R6, [R4+0x108] ;  /* 0x0001080004067983 */ /* 0x000ea80000100400 */
[----:B------:R0:W5:Y:S01]  /*1f420*/  LDL R5, [R7+0x8] ;  /* 0x0000080007057983 */ /* 0x0001620000100800 */
[----:B------:R-:W-:Y:S01]  /*1f430*/  IADD3 R8, R8, 0x1, RZ ;  /* 0x0000000108087810 */ /* 0x000fe20007ffe0ff */
[----:B------:R-:W-:Y:S03]  /*1f440*/  BSSY B1, `(.L_x_3404) ;  /* 0x000000b000017945 */ /* 0x000fe60003800000 */
[----:B------:R-:W-:Y:S01]  /*1f450*/  ISETP.NE.AND P1, PT, R8, 0x40, PT ;  /* 0x000000400800780c */ /* 0x000fe20003f25270 */
[----:B--2---:R-:W-:-:S05]  /*1f460*/  HSETP2.GT.AND P0, PT, R6.H0_H0, R91.H1_H1, PT ;  /* 0x3000005b06007234 */ /* 0x004fca0003f04800 */
[----:B------:R-:W-:-:S13]  /*1f470*/  ISETP.EQ.OR P0, PT, R85, -0x1, P0 ;  /* 0xffffffff5500780c */ /* 0x000fda0000702670 */
[----:B------:R-:W-:Y:S05]  /*1f480*/  @P0 BRA `(.L_x_3405) ;  /* 0x0000004000000947 */ /* 0x000fea0003800000 */
[----:B0----5:R-:W-:Y:S01]  /*1f490*/  ISETP.GT.AND P0, PT, R85, R5, PT ;  /* 0x000000055500720c */ /* 0x021fe20003f04270 */
[----:B------:R-:W-:-:S12]  /*1f4a0*/  IMAD.MOV.U32 R9, RZ, RZ, R85 ;  /* 0x000000ffff097224 */ /* 0x000fd800078e0055 */
[----:B------:R-:W-:-:S13]  /*1f4b0*/  HSETP2.NEU.OR P0, PT, R6.H0_H0, R91.H1_H1, !P0 ;  /* 0x3000005b06007234 */ /* 0x000fda000470d820 */
[----:B------:R-:W-:Y:S05]  /*1f4c0*/  @P0 BRA `(.L_x_3406) ;  /* 0x0000002000000947 */ /* 0x000fea0003800000 */
.L_x_3405:
[----:B0-----:R-:W-:Y:S01]  /*1f4d0*/  PRMT R91, R91, 0x5410, R6 ;  /* 0x000054105b5b7816 */ /* 0x001fe20000000006 */
[----:B-----5:R-:W-:Y:S02]  /*1f4e0*/  IMAD.MOV.U32 R9, RZ, RZ, R5 ;  /* 0x000000ffff097224 */ /* 0x020fe400078e0005 */
.L_x_3406:
[----:B------:R-:W-:Y:S05]  /*1f4f0*/  BSYNC B1 ;  /* 0x0000000000017941 */ /* 0x000fea0003800000 */
.L_x_3404:
        /* <DEDUP_REMOVED lines=8> */
[----:B------:R-:W-:-:S13]  /*1f580*/  HSETP2.NEU.OR P0, PT, R91.H1_H1, R92.H0_H0, P0 ;  /* 0x2000005c5b007234 */ /* 0x000fda000070dc20 */
[----:B------:R-:W-:Y:S05]  /*1f590*/  @P0 BRA `(.L_x_3409) ;  /* 0x0000004000000947 */ /* 0x000fea0003800000 */
.L_x_3408:
[----:B------:R-:W-:Y:S01]  /*1f5a0*/  PRMT R10, R10, 0x7610, R91 ;  /* 0x000076100a0a7816 */ /* 0x000fe2000000005b */
[----:B------:R-:W-:Y:S01]  /*1f5b0*/  IMAD.MOV.U32 R5, RZ, RZ, R9 ;  /* 0x000000ffff057224 */ /* 0x000fe200078e0009 */
[----:B------:R-:W-:Y:S01]  /*1f5c0*/  PRMT R91, R91, 0x5410, R92 ;  /* 0x000054105b5b7816 */ /* 0x000fe2000000005c */
[----:B------:R-:W-:Y:S02]  /*1f5d0*/  IMAD.MOV.U32 R85, RZ, RZ, R84 ;  /* 0x000000ffff557224 */ /* 0x000fe400078e0054 */
.L_x_3409:
[----:B------:R-:W-:Y:S05]  /*1f5e0*/  BSYNC B1 ;  /* 0x0000000000017941 */ /* 0x000fea0003800000 */
.L_x_3407:
        /* <DEDUP_REMOVED lines=11> */
.L_x_3411:
[----:B------:R-:W-:Y:S01]  /*1f6a0*/  IMAD.MOV.U32 R6, RZ, RZ, R5 ;  /* 0x000000ffff067224 */ /* 0x000fe200078e0005 */
[----:B------:R-:W-:Y:S01]  /*1f6b0*/  PRMT R9, R10, 0x7632, R9 ;  /* 0x000076320a097816 */ /* 0x000fe20000000009 */
[----:B------:R-:W-:Y:S01]  /*1f6c0*/  IMAD.MOV.U32 R84, RZ, RZ, R83 ;  /* 0x000000ffff547224 */ /* 0x000fe200078e0053 */
[----:B------:R-:W-:Y:S02]  /*1f6d0*/  PRMT R92, R92, 0x7632, R92 ;  /* 0x000076325c5c7816 */ /* 0x000fe4000000005c */
.L_x_3412:
[----:B------:R-:W-:Y:S05]  /*1f6e0*/  BSYNC B1 ;  /* 0x0000000000017941 */ /* 0x000fea0003800000 */
.L_x_3410:
        /* <DEDUP_REMOVED lines=11> */
.L_x_3414:
[----:B------:R-:W-:Y:S01]  /*1f7a0*/  IMAD.MOV.U32 R5, RZ, RZ, R6 ;  /* 0x000000ffff057224 */ /* 0x000fe200078e0006 */
[----:B------:R-:W-:Y:S01]  /*1f7b0*/  PRMT R9, R9, 0x5410, R9 ;  /* 0x0000541009097816 */ /* 0x000fe20000000009 */
[----:B------:R-:W-:Y:S01]  /*1f7c0*/  IMAD.MOV.U32 R83, RZ, RZ, R82 ;  /* 0x000000ffff537224 */ /* 0x000fe200078e0052 */
[----:B------:R-:W-:Y:S02]  /*1f7d0*/  PRMT R92, R92, 0x5410, R93 ;  /* 0x000054105c5c7816 */ /* 0x000fe4000000005d */
.L_x_3415:
[----:B------:R-:W-:Y:S05]  /*1f7e0*/  BSYNC B1 ;  /* 0x0000000000017941 */ /* 0x000fea0003800000 */
.L_x_3413:
        /* <DEDUP_REMOVED lines=11> */
.L_x_3417:
[----:B------:R-:W-:Y:S01]  /*1f8a0*/  IMAD.MOV.U32 R6, RZ, RZ, R5 ;  /* 0x000000ffff067224 */ /* 0x000fe200078e0005 */
[----:B------:R-:W-:Y:S01]  /*1f8b0*/  PRMT R10, R10, 0x7610, R9 ;  /* 0x000076100a0a7816 */ /* 0x000fe20000000009 */
[----:B------:R-:W-:Y:S01]  /*1f8c0*/  IMAD.MOV.U32 R82, RZ, RZ, R81 ;  /* 0x000000ffff527224 */ /* 0x000fe200078e0051 */
[----:B------:R-:W-:Y:S02]  /*1f8d0*/  PRMT R93, R0, 0x7632, R93 ;  /* 0x00007632005d7816 */ /* 0x000fe4000000005d */
.L_x_3418:
[----:B------:R-:W-:Y:S05]  /*1f8e0*/  BSYNC B1 ;  /* 0x0000000000017941 */ /* 0x000fea0003800000 */
.L_x_3416:
        /* <DEDUP_REMOVED lines=11> */
.L_x_3420:
[----:B------:R-:W-:Y:S01]  /*1f9a0*/  IMAD.MOV.U32 R5, RZ, RZ, R6 ;  /* 0x000000ffff057224 */ /* 0x000fe200078e0006 */
[----:B------:R-:W-:Y:S01]  /*1f9b0*/  PRMT R9, R9, 0x7610, R10 ;  /* 0x0000761009097816 */ /* 0x000fe2000000000a */
[----:B------:R-:W-:Y:S01]  /*1f9c0*/  IMAD.MOV.U32 R81, RZ, RZ, R80 ;  /* 0x000000ffff517224 */ /* 0x000fe200078e0050 */
[----:B------:R-:W-:Y:S02]  /*1f9d0*/  PRMT R0, R0, 0x5410, R90 ;  /* 0x0000541000007816 */ /* 0x000fe4000000005a */
.L_x_3421:
[----:B------:R-:W-:Y:S05]  /*1f9e0*/  BSYNC B1 ;  /* 0x0000000000017941 */ /* 0x000fea0003800000 */
.L_x_3419:
        /* <DEDUP_REMOVED lines=11> */
.L_x_3423:
[----:B------:R-:W-:Y:S01]  /*1faa0*/  IMAD.MOV.U32 R6, RZ, RZ, R5 ;  /* 0x000000ffff067224 */ /* 0x000fe200078e0005 */
[----:B------:R-:W-:Y:S01]  /*1fab0*/  PRMT R9, R9, 0x7632, R9 ;  /* 0x0000763209097816 */ /* 0x000fe20000000009 */
[----:B------:R-:W-:Y:S01]  /*1fac0*/  IMAD.MOV.U32 R80, RZ, RZ, R79 ;  /* 0x000000ffff507224 */ /* 0x000fe200078e004f */
[----:B------:R-:W-:Y:S02]  /*1fad0*/  PRMT R90, R90, 0x7632, R90 ;  /* 0x000076325a5a7816 */ /* 0x000fe4000000005a */
.L_x_3424:
[----:B------:R-:W-:Y:S05]  /*1fae0*/  BSYNC B1 ;  /* 0x0000000000017941 */ /* 0x000fea0003800000 */
.L_x_3422:
        /* <DEDUP_REMOVED lines=11> */
.L_x_3426:
[----:B------:R-:W-:Y:S01]  /*1fba0*/  IMAD.MOV.U32 R5, RZ, RZ, R6 ;  /* 0x000000ffff057224 */ /* 0x000fe200078e0006 */
[----:B------:R-:W-:Y:S01]  /*1fbb0*/  PRMT R10, R9, 0x7610, R10 ;  /* 0x00007610090a7816 */ /* 0x000fe2000000000a */
[----:B------:R-:W-:Y:S01]  /*1fbc0*/  IMAD.MOV.U32 R79, RZ, RZ, R78 ;  /* 0x000000ffff4f7224 */ /* 0x000fe200078e004e */
[----:B------:R-:W-:Y:S02]  /*1fbd0*/  PRMT R90, R90, 0x5410, R91 ;  /* 0x000054105a5a7816 */ /* 0x000fe4000000005b */
.L_x_3427:
[----:B------:R-:W-:Y:S05]  /*1fbe0*/  BSYNC B1 ;  /* 0x0000000000017941 */ /* 0x000fea0003800000 */
.L_x_3425:
        /* <DEDUP_REMOVED lines=11> */
.L_x_3429:
[----:B------:R-:W-:Y:S01]  /*1fca0*/  IMAD.MOV.U32 R6, RZ, RZ, R5 ;  /* 0x000000ffff067224 */ /* 0x000fe200078e0005 */
[----:B------:R-:W-:Y:S01]  /*1fcb0*/  PRMT R9, R10, 0x7610, R9 ;  /* 0x000076100a097816 */ /* 0x000fe20000000009 */
[----:B------:R-:W-:Y:S01]  /*1fcc0*/  IMAD.MOV.U32 R78, RZ, RZ, R77 ;  /* 0x000000ffff4e7224 */ /* 0x000fe200078e004d */
[----:B------:R-:W-:Y:S02]  /*1fcd0*/  PRMT R91, R115, 0x7610, R91 ;  /* 0x00007610735b7816 */ /* 0x000fe4000000005b */
.L_x_3430:
[----:B------:R-:W-:Y:S05]  /*1fce0*/  BSYNC B1 ;  /* 0x0000000000017941 */ /* 0x000fea0003800000 */
.L_x_3428:
        /* <DEDUP_REMOVED lines=11> */
.L_x_3432:
[----:B------:R-:W-:Y:S01]  /*1fda0*/  IMAD.MOV.U32 R5, RZ, RZ, R6 ;  /* 0x000000ffff057224 */ /* 0x000fe200078e0006 */
[----:B------:R-:W-:Y:S01]  /*1fdb0*/  PRMT R9, R9, 0x5410, R9 ;  /* 0x0000541009097816 */ /* 0x000fe20000000009 */
[----:B------:R-:W-:Y:S01]  /*1fdc0*/  IMAD.MOV.U32 R77, RZ, RZ, R76 ;  /* 0x000000ffff4d7224 */ /* 0x000fe200078e004c */
[----:B------:R-:W-:Y:S02]  /*1fdd0*/  PRMT R115, R93, 0x7632, R115 ;  /* 0x000076325d737816 */ /* 0x000fe40000000073 */
.L_x_3433:
[----:B------:R-:W-:Y:S05]  /*1fde0*/  BSYNC B1 ;  /* 0x0000000000017941 */ /* 0x000fea0003800000 */
.L_x_3431:
        /* <DEDUP_REMOVED lines=11> */
.L_x_3435:
[----:B------:R-:W-:Y:S01]  /*1fea0*/  IMAD.MOV.U32 R6, RZ, RZ, R5 ;  /* 0x000000ffff067224 */ /* 0x000fe200078e0005 */
[----:B------:R-:W-:Y:S01]  /*1feb0*/  PRMT R10, R10, 0x7610, R9 ;  /* 0x000076100a0a7816 */ /* 0x000fe20000000009 */
[----:B------:R-:W-:Y:S01]  /*1fec0*/  IMAD.MOV.U32 R76, RZ, RZ, R75 ;  /* 0x000000ffff4c7224 */ /* 0x000fe200078e004b */
[----:B------:R-:W-:Y:S02]  /*1fed0*/  PRMT R93, R93, 0x7610, R114 ;  /* 0x000076105d5d7816 */ /* 0x000fe40000000072 */
.L_x_3436:
[----:B------:R-:W-:Y:S05]  /*1fee0*/  BSYNC B1 ;  /* 0x0000000000017941 */ /* 0x000fea0003800000 */
.L_x_3434:
        /* <DEDUP_REMOVED lines=11> */
.L_x_3438:
[----:B------:R-:W-:Y:S01]  /*1ffa0*/  IMAD.MOV.U32 R5, RZ, RZ, R6 ;  /* 0x000000ffff057224 */ /* 0x000fe200078e0006 */
[----:B------:R-:W-:Y:S01]  /*1ffb0*/  PRMT R9, R9, 0x7610, R10 ;  /* 0x0000761009097816 */ /* 0x000fe2000000000a */
[----:B------:R-:W-:Y:S01]  /*1ffc0*/  IMAD.MOV.U32 R75, RZ, RZ, R74 ;  /* 0x000000ffff4b7224 */ /* 0x000fe200078e004a */
[----:B------:R-:W-:Y:S02]  /*1ffd0*/  PRMT R114, R114, 0x5410, R0 ;  /* 0x0000541072727816 */ /* 0x000fe40000000000 */
.L_x_3439:
[----:B------:R-:W-:Y:S05]  /*1ffe0*/  BSYNC B1 ;  /* 0x0000000000017941 */ /* 0x000fea0003800000 */
.L_x_3437:
        /* <DEDUP_REMOVED lines=11> */
.L_x_3441:
[----:B------:R-:W-:Y:S01]  /*200a0*/  IMAD.MOV.U32 R6, RZ, RZ, R5 ;  /* 0x000000ffff067224 */ /* 0x000fe200078e0005 */
[----:B------:R-:W-:Y:S01]  /*200b0*/  PRMT R9, R9, 0x7632, R9 ;  /* 0x0000763209097816 */ /* 0x000fe20000000009 */
[----:B------:R-:W-:Y:S01]  /*200c0*/  IMAD.MOV.U32 R74, RZ, RZ, R73 ;  /* 0x000000ffff4a7224 */ /* 0x000fe200078e0049 */
[----:B------:R-:W-:Y:S02]  /*200d0*/  PRMT R0, R116, 0x7610, R0 ;  /* 0x0000761074007816 */ /* 0x000fe40000000000 */
.L_x_3442:
[----:B------:R-:W-:Y:S05]  /*200e0*/  BSYNC B1 ;  /* 0x0000000000017941 */ /* 0x000fea0003800000 */
.L_x_3440:
        /* <DEDUP_REMOVED lines=11> */
.L_x_3444:
[----:B------:R-:W-:Y:S01]  /*201a0*/  IMAD.MOV.U32 R5, RZ, RZ, R6 ;  /* 0x000000ffff057224 */ /* 0x000fe200078e0006 */
[----:B------:R-:W-:Y:S01]  /*201b0*/  PRMT R9, R9, 0x5410, R9 ;  /* 0x0000541009097816 */ /* 0x000fe20000000009 */
[----:B------:R-:W-:Y:S01]  /*201c0*/  IMAD.MOV.U32 R73, RZ, RZ, R72 ;  /* 0x000000ffff497224 */ /* 0x000fe200078e0048 */
[----:B------:R-:W-:Y:S02]  /*201d0*/  PRMT R116, R115, 0x7632, R116 ;  /* 0x0000763273747816 */ /* 0x000fe40000000074 */
.L_x_3445:
[----:B------:R-:W-:Y:S05]  /*201e0*/  BSYNC B1 ;  /* 0x0000000000017941 */ /* 0x000fea0003800000 */
.L_x_3443:
        /* <DEDUP_REMOVED lines=11> */
.L_x_3447:
[----:B------:R-:W-:Y:S01]  /*202a0*/  IMAD.MOV.U32 R6, RZ, RZ, R5 ;  /* 0x000000ffff067224 */ /* 0x000fe200078e0005 */
[----:B------:R-:W-:Y:S01]  /*202b0*/  PRMT R10, R10, 0x7610, R9 ;  /* 0x000076100a0a7816 */ /* 0x000fe20000000009 */
[----:B------:R-:W-:Y:S01]  /*202c0*/  IMAD.MOV.U32 R72, RZ, RZ, R3 ;  /* 0x000000ffff487224 */ /* 0x000fe200078e0003 */
[----:B------:R-:W-:Y:S02]  /*202d0*/  PRMT R115, R115, 0x7610, R116 ;  /* 0x0000761073737816 */ /* 0x000fe40000000074 */
.L_x_3448:
[----:B------:R-:W-:Y:S05]  /*202e0*/  BSYNC B1 ;  /* 0x0000000000017941 */ /* 0x000fea0003800000 */
.L_x_3446:
        /* <DEDUP_REMOVED lines=11> */
.L_x_3450:
[----:B------:R-:W-:Y:S01]  /*203a0*/  IMAD.MOV.U32 R5, RZ, RZ, R6 ;  /* 0x000000ffff057224 */ /* 0x000fe200078e0006 */
[----:B------:R-:W-:Y:S01]  /*203b0*/  PRMT R9, R9, 0x7610, R10 ;  /* 0x0000761009097816 */ /* 0x000fe2000000000a */
[----:B------:R-:W-:Y:S01]  /*203c0*/  IMAD.MOV.U32 R3, RZ, RZ, R2 ;  /* 0x000000ffff037224 */ /* 0x000fe200078e0002 */
[----:B------:R-:W-:Y:S02]  /*203d0*/  PRMT R116, R116, 0x5410, R114 ;  /* 0x0000541074747816 */ /* 0x000fe40000000072 */
.L_x_3451:
[----:B------:R-:W-:Y:S05]  /*203e0*/  BSYNC B1 ;  /* 0x0000000000017941 */ /* 0x000fea0003800000 */
.L_x_3449:
        /* <DEDUP_REMOVED lines=11> */
.L_x_3453:
[----:B------:R-:W-:Y:S01]  /*204a0*/  IMAD.MOV.U32 R6, RZ, RZ, R5 ;  /* 0x000000ffff067224 */ /* 0x000fe200078e0005 */
[----:B------:R-:W-:Y:S01]  /*204b0*/  PRMT R10, R10, 0x7610, R9 ;  /* 0x000076100a0a7816 */ /* 0x000fe20000000009 */
[----:B------:R-:W-:Y:S01]  /*204c0*/  IMAD.MOV.U32 R2, RZ, RZ, R21 ;  /* 0x000000ffff027224 */ /* 0x000fe200078e0015 */
[----:B------:R-:W-:Y:S02]  /*204d0*/  PRMT R114, R112, 0x7632, R114 ;  /* 0x0000763270727816 */ /* 0x000fe40000000072 */
.L_x_3454:
[----:B------:R-:W-:Y:S05]  /*204e0*/  BSYNC B1 ;  /* 0x0000000000017941 */ /* 0x000fea0003800000 */
.L_x_3452:
        /* <DEDUP_REMOVED lines=11> */
.L_x_3456:
[----:B------:R-:W-:Y:S01]  /*205a0*/  IMAD.MOV.U32 R5, RZ, RZ, R6 ;  /* 0x000000ffff057224 */ /* 0x000fe200078e0006 */
[----:B------:R-:W-:Y:S01]  /*205b0*/  PRMT R9, R10, 0x7632, R9 ;  /* 0x000076320a097816 */ /* 0x000fe20000000009 */
[----:B------:R-:W-:Y:S01]  /*205c0*/  IMAD.MOV.U32 R21, RZ, RZ, R20 ;  /* 0x000000ffff157224 */ /* 0x000fe200078e0014 */
[----:B------:R-:W-:Y:S02]  /*205d0*/  PRMT R112, R112, 0x7610, R110 ;  /* 0x0000761070707816 */ /* 0x000fe4000000006e */
.L_x_3457:
[----:B------:R-:W-:Y:S05]  /*205e0*/  BSYNC B1 ;  /* 0x0000000000017941 */ /* 0x000fea0003800000 */
.L_x_3455:
        /* <DEDUP_REMOVED lines=11> */
.L_x_3459:
[----:B------:R-:W-:Y:S01]  /*206a0*/  IMAD.MOV.U32 R6, RZ, RZ, R5 ;  /* 0x000000ffff067224 */ /* 0x000fe200078e0005 */
[----:B------:R-:W-:Y:S01]  /*206b0*/  PRMT R9, R9, 0x5410, R9 ;  /* 0x0000541009097816 */ /* 0x000fe20000000009 */
[----:B------:R-:W-:Y:S01]  /*206c0*/  IMAD.MOV.U32 R20, RZ, RZ, R23 ;  /* 0x000000ffff147224 */ /* 0x000fe200078e0017 */
[----:B------:R-:W-:Y:S02]  /*206d0*/  PRMT R110, R110, 0x7610, R111 ;  /* 0x000076106e6e7816 */ /* 0x000fe4000000006f */
.L_x_3460:
[----:B------:R-:W-:Y:S05]  /*206e0*/  BSYNC B1 ;  /* 0x0000000000017941 */ /* 0x000fea0003800000 */
.L_x_3458:
        /* <DEDUP_REMOVED lines=11> */
.L_x_3462:
[----:B------:R-:W-:Y:S01]  /*207a0*/  IMAD.MOV.U32 R5, RZ, RZ, R6 ;  /* 0x000000ffff057224 */ /* 0x000fe200078e0006 */
[----:B------:R-:W-:Y:S01]  /*207b0*/  PRMT R9, R9, 0x7632, R9 ;  /* 0x0000763209097816 */ /* 0x000fe20000000009 */
[----:B------:R-:W-:Y:S01]  /*207c0*/  IMAD.MOV.U32 R23, RZ, RZ, R22 ;  /* 0x000000ffff177224 */ /* 0x000fe200078e0016 */
[----:B------:R-:W-:Y:S02]  /*207d0*/  PRMT R111, R111, 0x5410, R110 ;  /* 0x000054106f6f7816 */ /* 0x000fe4000000006e */
.L_x_3463:
[----:B------:R-:W-:Y:S05]  /*207e0*/  BSYNC B1 ;  /* 0x0000000000017941 */ /* 0x000fea0003800000 */
.L_x_3461:
        /* <DEDUP_REMOVED lines=11> */
.L_x_3465:
[----:B------:R-:W-:Y:S01]  /*208a0*/  IMAD.MOV.U32 R6, RZ, RZ, R5 ;  /* 0x000000ffff067224 */ /* 0x000fe200078e0005 */
[----:B------:R-:W-:Y:S01]  /*208b0*/  PRMT R9, R9, 0x5410, R9 ;  /* 0x0000541009097816 */ /* 0x000fe20000000009 */
[----:B------:R-:W-:Y:S01]  /*208c0*/  IMAD.MOV.U32 R22, RZ, RZ, R25 ;  /* 0x000000ffff167224 */ /* 0x000fe200078e0019 */
[----:B------:R-:W-:Y:S02]  /*208d0*/  PRMT R110, R117, 0x7632, R110 ;  /* 0x00007632756e7816 */ /* 0x000fe4000000006e */
.L_x_3466:
[----:B------:R-:W-:Y:S05]  /*208e0*/  BSYNC B1 ;  /* 0x0000000000017941 */ /* 0x000fea0003800000 */
.L_x_3464:
        /* <DEDUP_REMOVED lines=11> */
.L_x_3468:
[----:B------:R-:W-:Y:S01]  /*209a0*/  IMAD.MOV.U32 R5, RZ, RZ, R6 ;  /* 0x000000ffff057224 */ /* 0x000fe200078e0006 */
[----:B------:R-:W-:Y:S01]  /*209b0*/  PRMT R9, R9, 0x7632, R9 ;  /* 0x0000763209097816 */ /* 0x000fe20000000009 */
[----:B------:R-:W-:Y:S01]  /*209c0*/  IMAD.MOV.U32 R25, RZ, RZ, R24 ;  /* 0x000000ffff197224 */ /* 0x000fe200078e0018 */
[----:B------:R-:W-:Y:S02]  /*209d0*/  PRMT R117, R117, 0x5410, R112 ;  /* 0x0000541075757816 */ /* 0x000fe40000000070 */
.L_x_3469:
[----:B------:R-:W-:Y:S05]  /*209e0*/  BSYNC B1 ;  /* 0x0000000000017941 */ /* 0x000fea0003800000 */
.L_x_3467:
        /* <DEDUP_REMOVED lines=11> */
.L_x_3471:
[----:B------:R-:W-:Y:S01]  /*20aa0*/  IMAD.MOV.U32 R6, RZ, RZ, R5 ;  /* 0x000000ffff067224 */ /* 0x000fe200078e0005 */
[----:B------:R-:W-:Y:S01]  /*20ab0*/  PRMT R10, R9, 0x7610, R10 ;  /* 0x00007610090a7816 */ /* 0x000fe2000000000a */
[----:B------:R-:W-:Y:S01]  /*20ac0*/  IMAD.MOV.U32 R24, RZ, RZ, R27 ;  /* 0x000000ffff187224 */ /* 0x000fe200078e001b */
[----:B------:R-:W-:Y:S02]  /*20ad0*/  PRMT R112, R113, 0x7610, R112 ;  /* 0x0000761071707816 */ /* 0x000fe40000000070 */
.L_x_3472:
[----:B------:R-:W-:Y:S05]  /*20ae0*/  BSYNC B1 ;  /* 0x0000000000017941 */ /* 0x000fea0003800000 */
.L_x_3470:
        /* <DEDUP_REMOVED lines=11> */
.L_x_3474:
[----:B------:R-:W-:Y:S01]  /*20ba0*/  IMAD.MOV.U32 R5, RZ, RZ, R6 ;  /* 0x000000ffff057224 */ /* 0x000fe200078e0006 */
[----:B------:R-:W-:Y:S01]  /*20bb0*/  PRMT R9, R10, 0x7610, R9 ;  /* 0x000076100a097816 */ /* 0x000fe20000000009 */
[----:B------:R-:W-:Y:S01]  /*20bc0*/  IMAD.MOV.U32 R27, RZ, RZ, R26 ;  /* 0x000000ffff1b7224 */ /* 0x000fe200078e001a */
[----:B------:R-:W-:Y:S02]  /*20bd0*/  PRMT R113, R111, 0x7610, R113 ;  /* 0x000076106f717816 */ /* 0x000fe40000000071 */
.L_x_3475:
[----:B------:R-:W-:Y:S05]  /*20be0*/  BSYNC B1 ;  /* 0x0000000000017941 */ /* 0x000fea0003800000 */
.L_x_3473:
        /* <DEDUP_REMOVED lines=11> */
.L_x_3477:
[----:B------:R-:W-:Y:S01]  /*20ca0*/  IMAD.MOV.U32 R6, RZ, RZ, R5 ;  /* 0x000000ffff067224 */ /* 0x000fe200078e0005 */
[----:B------:R-:W-:Y:S01]  /*20cb0*/  PRMT R10, R9, 0x7610, R10 ;  /* 0x00007610090a7816 */ /* 0x000fe2000000000a */
[----:B------:R-:W-:Y:S01]  /*20cc0*/  IMAD.MOV.U32 R26, RZ, RZ, R29 ;  /* 0x000000ffff1a7224 */ /* 0x000fe200078e001d */
[----:B------:R-:W-:Y:S02]  /*20cd0*/  PRMT R111, R119, 0x7610, R111 ;  /* 0x00007610776f7816 */ /* 0x000fe4000000006f */
.L_x_3478:
[----:B------:R-:W-:Y:S05]  /*20ce0*/  BSYNC B1 ;  /* 0x0000000000017941 */ /* 0x000fea0003800000 */
.L_x_3476:
        /* <DEDUP_REMOVED lines=11> */
.L_x_3480:
[----:B------:R-:W-:Y:S01]  /*20da0*/  IMAD.MOV.U32 R5, RZ, RZ, R6 ;  /* 0x000000ffff057224 */ /* 0x000fe200078e0006 */
[----:B------:R-:W-:Y:S01]  /*20db0*/  PRMT R9, R9, 0x5410, R10 ;  /* 0x0000541009097816 */ /* 0x000fe2000000000a */
[----:B------:R-:W-:Y:S01]  /*20dc0*/  IMAD.MOV.U32 R29, RZ, RZ, R28 ;  /* 0x000000ffff1d7224 */ /* 0x000fe200078e001c */
[----:B------:R-:W-:Y:S02]  /*20dd0*/  PRMT R119, R117, 0x7610, R119 ;  /* 0x0000761075777816 */ /* 0x000fe40000000077 */
.L_x_3481:
[----:B------:R-:W-:Y:S05]  /*20de0*/  BSYNC B1 ;  /* 0x0000000000017941 */ /* 0x000fea0003800000 */
.L_x_3479:
        /* <DEDUP_REMOVED lines=11> */
.L_x_3483:
[----:B------:R-:W-:Y:S01]  /*20ea0*/  IMAD.MOV.U32 R6, RZ, RZ, R5 ;  /* 0x000000ffff067224 */ /* 0x000fe200078e0005 */
[----:B------:R-:W-:Y:S01]  /*20eb0*/  PRMT R9, R9, 0x7632, R9 ;  /* 0x0000763209097816 */ /* 0x000fe20000000009 */
[----:B------:R-:W-:Y:S01]  /*20ec0*/  IMAD.MOV.U32 R28, RZ, RZ, R31 ;  /* 0x000000ffff1c7224 */ /* 0x000fe200078e001f */
[----:B------:R-:W-:Y:S02]  /*20ed0*/  PRMT R117, R118, 0x7610, R117 ;  /* 0x0000761076757816 */ /* 0x000fe40000000075 */
.L_x_3484:
[----:B------:R-:W-:Y:S05]  /*20ee0*/  BSYNC B1 ;  /* 0x0000000000017941 */ /* 0x000fea0003800000 */
.L_x_3482:
        /* <DEDUP_REMOVED lines=11> */
.L_x_3486:
[----:B------:R-:W-:Y:S01]  /*20fa0*/  IMAD.MOV.U32 R5, RZ, RZ, R6 ;  /* 0x000000ffff057224 */ /* 0x000fe200078e0006 */
[----:B------:R-:W-:Y:S01]  /*20fb0*/  PRMT R10, R9, 0x7610, R10 ;  /* 0x00007610090a7816 */ /* 0x000fe2000000000a */
[----:B------:R-:W-:Y:S01]  /*20fc0*/  IMAD.MOV.U32 R31, RZ, RZ, R30 ;  /* 0x000000ffff1f7224 */ /* 0x000fe200078e001e */
[----:B------:R-:W-:Y:S02]  /*20fd0*/  PRMT R118, R113, 0x7632, R118 ;  /* 0x0000763271767816 */ /* 0x000fe40000000076 */
.L_x_3487:
[----:B------:R-:W-:Y:S05]  /*20fe0*/  BSYNC B1 ;  /* 0x0000000000017941 */ /* 0x000fea0003800000 */
.L_x_3485:
        /* <DEDUP_REMOVED lines=11> */
.L_x_3489:
[----:B------:R-:W-:Y:S01]  /*210a0*/  IMAD.MOV.U32 R6, RZ, RZ, R5 ;  /* 0x000000ffff067224 */ /* 0x000fe200078e0005 */
[----:B------:R-:W-:Y:S01]  /*210b0*/  PRMT R9, R10, 0x7610, R9 ;  /* 0x000076100a097816 */ /* 0x000fe20000000009 */
[----:B------:R-:W-:Y:S01]  /*210c0*/  IMAD.MOV.U32 R30, RZ, RZ, R33 ;  /* 0x000000ffff1e7224 */ /* 0x000fe200078e0021 */
[----:B------:R-:W-:Y:S02]  /*210d0*/  PRMT R113, R113, 0x5410, R121 ;  /* 0x0000541071717816 */ /* 0x000fe40000000079 */
.L_x_3490:
[----:B------:R-:W-:Y:S05]  /*210e0*/  BSYNC B1 ;  /* 0x0000000000017941 */ /* 0x000fea0003800000 */
.L_x_3488:
        /* <DEDUP_REMOVED lines=11> */
.L_x_3492:
[----:B------:R-:W-:Y:S01]  /*211a0*/  IMAD.MOV.U32 R5, RZ, RZ, R6 ;  /* 0x000000ffff057224 */ /* 0x000fe200078e0006 */
[----:B------:R-:W-:Y:S01]  /*211b0*/  PRMT R9, R9, 0x5410, R9 ;  /* 0x0000541009097816 */ /* 0x000fe20000000009 */
[----:B------:R-:W-:Y:S01]  /*211c0*/  IMAD.MOV.U32 R33, RZ, RZ, R32 ;  /* 0x000000ffff217224 */ /* 0x000fe200078e0020 */
[----:B------:R-:W-:Y:S02]  /*211d0*/  PRMT R121, R119, 0x7632, R121 ;  /* 0x0000763277797816 */ /* 0x000fe40000000079 */
.L_x_3493:
[----:B------:R-:W-:Y:S05]  /*211e0*/  BSYNC B1 ;  /* 0x0000000000017941 */ /* 0x000fea0003800000 */
.L_x_3491:
        /* <DEDUP_REMOVED lines=11> */
.L_x_3495:
[----:B------:R-:W-:Y:S01]  /*212a0*/  IMAD.MOV.U32 R6, RZ, RZ, R5 ;  /* 0x000000ffff067224 */ /* 0x000fe200078e0005 */
[----:B------:R-:W-:Y:S01]  /*212b0*/  PRMT R10, R10, 0x7610, R9 ;  /* 0x000076100a0a7816 */ /* 0x000fe20000000009 */
[----:B------:R-:W-:Y:S01]  /*212c0*/  IMAD.MOV.U32 R32, RZ, RZ, R35 ;  /* 0x000000ffff207224 */ /* 0x000fe200078e0023 */
[----:B------:R-:W-:Y:S02]  /*212d0*/  PRMT R119, R119, 0x7610, R120 ;  /* 0x0000761077777816 */ /* 0x000fe40000000078 */
.L_x_3496:
[----:B------:R-:W-:Y:S05]  /*212e0*/  BSYNC B1 ;  /* 0x0000000000017941 */ /* 0x000fea0003800000 */
.L_x_3494:
        /* <DEDUP_REMOVED lines=11> */
.L_x_3498:
[----:B------:R-:W-:Y:S01]  /*213a0*/  IMAD.MOV.U32 R5, RZ, RZ, R6 ;  /* 0x000000ffff057224 */ /* 0x000fe200078e0006 */
[----:B------:R-:W-:Y:S01]  /*213b0*/  PRMT R9, R10, 0x7632, R9 ;  /* 0x000076320a097816 */ /* 0x000fe20000000009 */
[----:B------:R-:W-:Y:S01]  /*213c0*/  IMAD.MOV.U32 R35, RZ, RZ, R34 ;  /* 0x000000ffff237224 */ /* 0x000fe200078e0022 */
[----:B------:R-:W-:Y:S02]  /*213d0*/  PRMT R120, R120, 0x7610, R118 ;  /* 0x0000761078787816 */ /* 0x000fe40000000076 */
.L_x_3499:
[----:B------:R-:W-:Y:S05]  /*213e0*/  BSYNC B1 ;  /* 0x0000000000017941 */ /* 0x000fea0003800000 */
.L_x_3497:
        /* <DEDUP_REMOVED lines=11> */
.L_x_3501:
[----:B------:R-:W-:Y:S01]  /*214a0*/  IMAD.MOV.U32 R6, RZ, RZ, R5 ;  /* 0x000000ffff067224 */ /* 0x000fe200078e0005 */
[----:B------:R-:W-:Y:S01]  /*214b0*/  PRMT R9, R9, 0x5410, R9 ;  /* 0x0000541009097816 */ /* 0x000fe20000000009 */
[----:B------:R-:W-:Y:S01]  /*214c0*/  IMAD.MOV.U32 R34, RZ, RZ, R37 ;  /* 0x000000ffff227224 */ /* 0x000fe200078e0025 */
[----:B------:R-:W-:Y:S02]  /*214d0*/  PRMT R118, R118, 0x7610, R103 ;  /* 0x0000761076767816 */ /* 0x000fe40000000067 */
.L_x_3502:
[----:B------:R-:W-:Y:S05]  /*214e0*/  BSYNC B1 ;  /* 0x0000000000017941 */ /* 0x000fea0003800000 */
.L_x_3500:
        /* <DEDUP_REMOVED lines=11> */
.L_x_3504:
[----:B------:R-:W-:Y:S01]  /*215a0*/  IMAD.MOV.U32 R5, RZ, RZ, R6 ;  /* 0x000000ffff057224 */ /* 0x000fe200078e0006 */
[----:B------:R-:W-:Y:S01]  /*215b0*/  PRMT R9, R9, 0x7632, R9 ;  /* 0x0000763209097816 */ /* 0x000fe20000000009 */
[----:B------:R-:W-:Y:S01]  /*215c0*/  IMAD.MOV.U32 R37, RZ, RZ, R36 ;  /* 0x000000ffff257224 */ /* 0x000fe200078e0024 */
[----:B------:R-:W-:Y:S02]  /*215d0*/  PRMT R103, R103, 0x5410, R102 ;  /* 0x0000541067677816 */ /* 0x000fe40000000066 */
.L_x_3505:
[----:B------:R-:W-:Y:S05]  /*215e0*/  BSYNC B1 ;  /* 0x0000000000017941 */ /* 0x000fea0003800000 */
.L_x_3503:
        /* <DEDUP_REMOVED lines=11> */
.L_x_3507:
[----:B------:R-:W-:Y:S01]  /*216a0*/  IMAD.MOV.U32 R6, RZ, RZ, R5 ;  /* 0x000000ffff067224 */ /* 0x000fe200078e0005 */
[----:B------:R-:W-:Y:S01]  /*216b0*/  PRMT R9, R9, 0x5410, R9 ;  /* 0x0000541009097816 */ /* 0x000fe20000000009 */
[----:B------:R-:W-:Y:S01]  /*216c0*/  IMAD.MOV.U32 R36, RZ, RZ, R39 ;  /* 0x000000ffff247224 */ /* 0x000fe200078e0027 */
[----:B------:R-:W-:Y:S02]  /*216d0*/  PRMT R102, R121, 0x7632, R102 ;  /* 0x0000763279667816 */ /* 0x000fe40000000066 */
.L_x_3508:
[----:B------:R-:W-:Y:S05]  /*216e0*/  BSYNC B1 ;  /* 0x0000000000017941 */ /* 0x000fea0003800000 */
.L_x_3506:
        /* <DEDUP_REMOVED lines=11> */
.L_x_3510:
[----:B------:R-:W-:Y:S01]  /*217a0*/  IMAD.MOV.U32 R5, RZ, RZ, R6 ;  /* 0x000000ffff057224 */ /* 0x000fe200078e0006 */
[----:B------:R-:W-:Y:S01]  /*217b0*/  PRMT R9, R9, 0x7632, R9 ;  /* 0x0000763209097816 */ /* 0x000fe20000000009 */
[----:B------:R-:W-:Y:S01]  /*217c0*/  IMAD.MOV.U32 R39, RZ, RZ, R38 ;  /* 0x000000ffff277224 */ /* 0x000fe200078e0026 */
[----:B------:R-:W-:Y:S02]  /*217d0*/  PRMT R121, R121, 0x5410, R120 ;  /* 0x0000541079797816 */ /* 0x000fe40000000078 */
.L_x_3511:
[----:B------:R-:W-:Y:S05]  /*217e0*/  BSYNC B1 ;  /* 0x0000000000017941 */ /* 0x000fea0003800000 */
.L_x_3509:
        /* <DEDUP_REMOVED lines=11> */
.L_x_3513:
[----:B------:R-:W-:Y:S01]  /*218a0*/  IMAD.MOV.U32 R6, RZ, RZ, R5 ;  /* 0x000000ffff067224 */ /* 0x000fe200078e0005 */
[----:B------:R-:W-:Y:S01]  /*218b0*/  PRMT R10, R9, 0x7610, R10 ;  /* 0x00007610090a7816 */ /* 0x000fe2000000000a */
[----:B------:R-:W-:Y:S01]  /*218c0*/  IMAD.MOV.U32 R38, RZ, RZ, R41 ;  /* 0x000000ffff267224 */ /* 0x000fe200078e0029 */
[----:B------:R-:W-:Y:S02]  /*218d0*/  PRMT R120, R105, 0x7610, R120 ;  /* 0x0000761069787816 */ /* 0x000fe40000000078 */
.L_x_3514:
[----:B------:R-:W-:Y:S05]  /*218e0*/  BSYNC B1 ;  /* 0x0000000000017941 */ /* 0x000fea0003800000 */
.L_x_3512:
        /* <DEDUP_REMOVED lines=11> */
.L_x_3516:
[----:B------:R-:W-:Y:S01]  /*219a0*/  IMAD.MOV.U32 R5, RZ, RZ, R6 ;  /* 0x000000ffff057224 */ /* 0x000fe200078e0006 */
[----:B------:R-:W-:Y:S01]  /*219b0*/  PRMT R9, R9, 0x5410, R10 ;  /* 0x0000541009097816 */ /* 0x000fe2000000000a */
[----:B------:R-:W-:Y:S01]  /*219c0*/  IMAD.MOV.U32 R41, RZ, RZ, R40 ;  /* 0x000000ffff297224 */ /* 0x000fe200078e0028 */
[----:B------:R-:W-:Y:S02]  /*219d0*/  PRMT R105, R103, 0x7610, R105 ;  /* 0x0000761067697816 */ /* 0x000fe40000000069 */
.L_x_3517:
[----:B------:R-:W-:Y:S05]  /*219e0*/  BSYNC B1 ;  /* 0x0000000000017941 */ /* 0x000fea0003800000 */
.L_x_3515:
        /* <DEDUP_REMOVED lines=11> */
.L_x_3519:
[----:B------:R-:W-:Y:S01]  /*21aa0*/  IMAD.MOV.U32 R6, RZ, RZ, R5 ;  /* 0x000000ffff067224 */ /* 0x000fe200078e0005 */
[----:B------:R-:W-:Y:S01]  /*21ab0*/  PRMT R10, R10, 0x7610, R9 ;  /* 0x000076100a0a7816 */ /* 0x000fe20000000009 */
[----:B------:R-:W-:Y:S01]  /*21ac0*/  IMAD.MOV.U32 R40, RZ, RZ, R43 ;  /* 0x000000ffff287224 */ /* 0x000fe200078e002b */
[----:B------:R-:W-:Y:S02]  /*21ad0*/  PRMT R103, R104, 0x7632, R103 ;  /* 0x0000763268677816 */ /* 0x000fe40000000067 */
.L_x_3520:
[----:B------:R-:W-:Y:S05]  /*21ae0*/  BSYNC B1 ;  /* 0x0000000000017941 */ /* 0x000fea0003800000 */
.L_x_3518:
        /* <DEDUP_REMOVED lines=11> */
.L_x_3522:
[----:B------:R-:W-:Y:S01]  /*21ba0*/  IMAD.MOV.U32 R5, RZ, RZ, R6 ;  /* 0x000000ffff057224 */ /* 0x000fe200078e0006 */
[----:B------:R-:W-:Y:S01]  /*21bb0*/  PRMT R9, R10, 0x7632, R9 ;  /* 0x000076320a097816 */ /* 0x000fe20000000009 */
[----:B------:R-:W-:Y:S01]  /*21bc0*/  IMAD.MOV.U32 R43, RZ, RZ, R42 ;  /* 0x000000ffff2b7224 */ /* 0x000fe200078e002a */
[----:B------:R-:W-:Y:S02]  /*21bd0*/  PRMT R104, R104, 0x7610, R102 ;  /* 0x0000761068687816 */ /* 0x000fe40000000066 */
.L_x_3523:
[----:B------:R-:W-:Y:S05]  /*21be0*/  BSYNC B1 ;  /* 0x0000000000017941 */ /* 0x000fea0003800000 */
.L_x_3521:
        /* <DEDUP_REMOVED lines=11> */
.L_x_3525:
[----:B------:R-:W-:Y:S01]  /*21ca0*/  IMAD.MOV.U32 R6, RZ, RZ, R5 ;  /* 0x000000ffff067224 */ /* 0x000fe200078e0005 */
[----:B------:R-:W-:Y:S01]  /*21cb0*/  PRMT R10, R9, 0x7610, R10 ;  /* 0x00007610090a7816 */ /* 0x000fe2000000000a */
[----:B------:R-:W-:Y:S01]  /*21cc0*/  IMAD.MOV.U32 R42, RZ, RZ, R45 ;  /* 0x000000ffff2a7224 */ /* 0x000fe200078e002d */
[----:B------:R-:W-:Y:S02]  /*21cd0*/  PRMT R102, R102, 0x5410, R107 ;  /* 0x0000541066667816 */ /* 0x000fe4000000006b */
.L_x_3526:
[----:B------:R-:W-:Y:S05]  /*21ce0*/  BSYNC B1 ;  /* 0x0000000000017941 */ /* 0x000fea0003800000 */
.L_x_3524:
        /* <DEDUP_REMOVED lines=11> */
.L_x_3528:
[----:B------:R-:W-:Y:S01]  /*21da0*/  IMAD.MOV.U32 R5, RZ, RZ, R6 ;  /* 0x000000ffff057224 */ /* 0x000fe200078e0006 */
[----:B------:R-:W-:Y:S01]  /*21db0*/  PRMT R9, R9, 0x5410, R10 ;  /* 0x0000541009097816 */ /* 0x000fe2000000000a */
[----:B------:R-:W-:Y:S01]  /*21dc0*/  IMAD.MOV.U32 R45, RZ, RZ, R44 ;  /* 0x000000ffff2d7224 */ /* 0x000fe200078e002c */
[----:B------:R-:W-:Y:S02]  /*21dd0*/  PRMT R107, R105, 0x7632, R107 ;  /* 0x00007632696b7816 */ /* 0x000fe4000000006b */
.L_x_3529:
[----:B------:R-:W-:Y:S05]  /*21de0*/  BSYNC B1 ;  /* 0x0000000000017941 */ /* 0x000fea0003800000 */
.L_x_3527:
        /* <DEDUP_REMOVED lines=11> */
.L_x_3531:
[----:B------:R-:W-:Y:S01]  /*21ea0*/  IMAD.MOV.U32 R6, RZ, RZ, R5 ;  /* 0x000000ffff067224 */ /* 0x000fe200078e0005 */
[----:B------:R-:W-:Y:S01]  /*21eb0*/  PRMT R10, R10, 0x7610, R9 ;  /* 0x000076100a0a7816 */ /* 0x000fe20000000009 */
[----:B------:R-:W-:Y:S01]  /*21ec0*/  IMAD.MOV.U32 R44, RZ, RZ, R47 ;  /* 0x000000ffff2c7224 */ /* 0x000fe200078e002f */
[----:B------:R-:W-:Y:S02]  /*21ed0*/  PRMT R105, R105, 0x7610, R106 ;  /* 0x0000761069697816 */ /* 0x000fe4000000006a */
.L_x_3532:
[----:B------:R-:W-:Y:S05]  /*21ee0*/  BSYNC B1 ;  /* 0x0000000000017941 */ /* 0x000fea0003800000 */
.L_x_3530:
        /* <DEDUP_REMOVED lines=11> */
.L_x_3534:
[----:B------:R-:W-:Y:S01]  /*21fa0*/  IMAD.MOV.U32 R5, RZ, RZ, R6 ;  /* 0x000000ffff057224 */ /* 0x000fe200078e0006 */
[----:B------:R-:W-:Y:S01]  /*21fb0*/  PRMT R9, R9, 0x7610, R10 ;  /* 0x0000761009097816 */ /* 0x000fe2000000000a */
[----:B------:R-:W-:Y:S01]  /*21fc0*/  IMAD.MOV.U32 R47, RZ, RZ, R46 ;  /* 0x000000ffff2f7224 */ /* 0x000fe200078e002e */
[----:B------:R-:W-:Y:S02]  /*21fd0*/  PRMT R106, R106, 0x5410, R104 ;  /* 0x000054106a6a7816 */ /* 0x000fe40000000068 */
.L_x_3535:
[----:B------:R-:W-:Y:S05]  /*21fe0*/  BSYNC B1 ;  /* 0x0000000000017941 */ /* 0x000fea0003800000 */
.L_x_3533:
        /* <DEDUP_REMOVED lines=11> */
.L_x_3537:
[----:B------:R-:W-:Y:S01]  /*220a0*/  IMAD.MOV.U32 R6, RZ, RZ, R5 ;  /* 0x000000ffff067224 */ /* 0x000fe200078e0005 */
[----:B------:R-:W-:Y:S01]  /*220b0*/  PRMT R9, R9, 0x7632, R9 ;  /* 0x0000763209097816 */ /* 0x000fe20000000009 */
[----:B------:R-:W-:Y:S01]  /*220c0*/  IMAD.MOV.U32 R46, RZ, RZ, R49 ;  /* 0x000000ffff2e7224 */ /* 0x000fe200078e0031 */
[----:B------:R-:W-:Y:S02]  /*220d0*/  PRMT R104, R108, 0x7610, R104 ;  /* 0x000076106c687816 */ /* 0x000fe40000000068 */
.L_x_3538:
[----:B------:R-:W-:Y:S05]  /*220e0*/  BSYNC B1 ;  /* 0x0000000000017941 */ /* 0x000fea0003800000 */
.L_x_3536:
        /* <DEDUP_REMOVED lines=11> */
.L_x_3540:
[----:B------:R-:W-:Y:S01]  /*221a0*/  IMAD.MOV.U32 R5, RZ, RZ, R6 ;  /* 0x000000ffff057224 */ /* 0x000fe200078e0006 */
[----:B------:R-:W-:Y:S01]  /*221b0*/  PRMT R9, R9, 0x5410, R9 ;  /* 0x0000541009097816 */ /* 0x000fe20000000009 */
[----:B------:R-:W-:Y:S01]  /*221c0*/  IMAD.MOV.U32 R49, RZ, RZ, R48 ;  /* 0x000000ffff317224 */ /* 0x000fe200078e0030 */
[----:B------:R-:W-:Y:S02]  /*221d0*/  PRMT R108, R107, 0x7632, R108 ;  /* 0x000076326b6c7816 */ /* 0x000fe4000000006c */
.L_x_3541:
[----:B------:R-:W-:Y:S05]  /*221e0*/  BSYNC B1 ;  /* 0x0000000000017941 */ /* 0x000fea0003800000 */
.L_x_3539:
        /* <DEDUP_REMOVED lines=11> */
.L_x_3543:
[----:B------:R-:W-:Y:S01]  /*222a0*/  IMAD.MOV.U32 R6, RZ, RZ, R5 ;  /* 0x000000ffff067224 */ /* 0x000fe200078e0005 */
[----:B------:R-:W-:Y:S01]  /*222b0*/  PRMT R10, R10, 0x7610, R9 ;  /* 0x000076100a0a7816 */ /* 0x000fe20000000009 */
[----:B------:R-:W-:Y:S01]  /*222c0*/  IMAD.MOV.U32 R48, RZ, RZ, R51 ;  /* 0x000000ffff307224 */ /* 0x000fe200078e0033 */
[----:B------:R-:W-:Y:S02]  /*222d0*/  PRMT R107, R107, 0x7610, R108 ;  /* 0x000076106b6b7816 */ /* 0x000fe4000000006c */
.L_x_3544:
[----:B------:R-:W-:Y:S05]  /*222e0*/  BSYNC B1 ;  /* 0x0000000000017941 */ /* 0x000fea0003800000 */
.L_x_3542:
        /* <DEDUP_REMOVED lines=11> */
.L_x_3546:
[----:B------:R-:W-:Y:S01]  /*223a0*/  IMAD.MOV.U32 R5, RZ, RZ, R6 ;  /* 0x000000ffff057224 */ /* 0x000fe200078e0006 */
[----:B------:R-:W-:Y:S01]  /*223b0*/  PRMT R9, R9, 0x7610, R10 ;  /* 0x0000761009097816 */ /* 0x000fe2000000000a */
[----:B------:R-:W-:Y:S01]  /*223c0*/  IMAD.MOV.U32 R51, RZ, RZ, R50 ;  /* 0x000000ffff337224 */ /* 0x000fe200078e0032 */
[----:B------:R-:W-:Y:S02]  /*223d0*/  PRMT R108, R108, 0x5410, R106 ;  /* 0x000054106c6c7816 */ /* 0x000fe4000000006a */
.L_x_3547:
[----:B------:R-:W-:Y:S05]  /*223e0*/  BSYNC B1 ;  /* 0x0000000000017941 */ /* 0x000fea0003800000 */
.L_x_3545:
        /* <DEDUP_REMOVED lines=11> */
.L_x_3549:
[----:B------:R-:W-:Y:S01]  /*224a0*/  IMAD.MOV.U32 R6, RZ, RZ, R5 ;  /* 0x000000ffff067224 */ /* 0x000fe200078e0005 */
[----:B------:R-:W-:Y:S01]  /*224b0*/  PRMT R10, R10, 0x7610, R9 ;  /* 0x000076100a0a7816 */ /* 0x000fe20000000009 */
[----:B------:R-:W-:Y:S01]  /*224c0*/  IMAD.MOV.U32 R50, RZ, RZ, R53 ;  /* 0x000000ffff327224 */ /* 0x000fe200078e0035 */
[----:B------:R-:W-:Y:S02]  /*224d0*/  PRMT R106, R122, 0x7632, R106 ;  /* 0x000076327a6a7816 */ /* 0x000fe4000000006a */
.L_x_3550:
[----:B------:R-:W-:Y:S05]  /*224e0*/  BSYNC B1 ;  /* 0x0000000000017941 */ /* 0x000fea0003800000 */
.L_x_3548:
        /* <DEDUP_REMOVED lines=11> */
.L_x_3552:
[----:B------:R-:W-:Y:S01]  /*225a0*/  IMAD.MOV.U32 R5, RZ, RZ, R6 ;  /* 0x000000ffff057224 */ /* 0x000fe200078e0006 */
[----:B------:R-:W-:Y:S01]  /*225b0*/  PRMT R9, R10, 0x7632, R9 ;  /* 0x000076320a097816 */ /* 0x000fe20000000009 */
[----:B------:R-:W-:Y:S01]  /*225c0*/  IMAD.MOV.U32 R53, RZ, RZ, R52 ;  /* 0x000000ffff357224 */ /* 0x000fe200078e0034 */
[----:B------:R-:W-:Y:S02]  /*225d0*/  PRMT R122, R122, 0x7610, R100 ;  /* 0x000076107a7a7816 */ /* 0x000fe40000000064 */
.L_x_3553:
[----:B------:R-:W-:Y:S05]  /*225e0*/  BSYNC B1 ;  /* 0x0000000000017941 */ /* 0x000fea0003800000 */
.L_x_3551:
        /* <DEDUP_REMOVED lines=11> */
.L_x_3555:
[----:B------:R-:W-:Y:S01]  /*226a0*/  IMAD.MOV.U32 R6, RZ, RZ, R5 ;  /* 0x000000ffff067224 */ /* 0x000fe200078e0005 */
[----:B------:R-:W-:Y:S01]  /*226b0*/  PRMT R9, R9, 0x5410, R9 ;  /* 0x0000541009097816 */ /* 0x000fe20000000009 */
[----:B------:R-:W-:Y:S01]  /*226c0*/  IMAD.MOV.U32 R52, RZ, RZ, R55 ;  /* 0x000000ffff347224 */ /* 0x000fe200078e0037 */
[----:B------:R-:W-:Y:S02]  /*226d0*/  PRMT R100, R100, 0x7610, R109 ;  /* 0x0000761064647816 */ /* 0x000fe4000000006d */
.L_x_3556:
[----:B------:R-:W-:Y:S05]  /*226e0*/  BSYNC B1 ;  /* 0x0000000000017941 */ /* 0x000fea0003800000 */
.L_x_3554:
        /* <DEDUP_REMOVED lines=11> */
.L_x_3558:
[----:B------:R-:W-:Y:S01]  /*227a0*/  IMAD.MOV.U32 R5, RZ, RZ, R6 ;  /* 0x000000ffff057224 */ /* 0x000fe200078e0006 */
[----:B------:R-:W-:Y:S01]  /*227b0*/  PRMT R9, R9, 0x7632, R9 ;  /* 0x0000763209097816 */ /* 0x000fe20000000009 */
[----:B------:R-:W-:Y:S01]  /*227c0*/  IMAD.MOV.U32 R55, RZ, RZ, R54 ;  /* 0x000000ffff377224 */ /* 0x000fe200078e0036 */
[----:B------:R-:W-:Y:S02]  /*227d0*/  PRMT R109, R109, 0x5410, R100 ;  /* 0x000054106d6d7816 */ /* 0x000fe40000000064 */
.L_x_3559:
[----:B------:R-:W-:Y:S05]  /*227e0*/  BSYNC B1 ;  /* 0x0000000000017941 */ /* 0x000fea0003800000 */
.L_x_3557:
        /* <DEDUP_REMOVED lines=11> */
.L_x_3561:
[----:B------:R-:W-:Y:S01]  /*228a0*/  IMAD.MOV.U32 R6, RZ, RZ, R5 ;  /* 0x000000ffff067224 */ /* 0x000fe200078e0005 */
[----:B------:R-:W-:Y:S01]  /*228b0*/  PRMT R9, R9, 0x5410, R9 ;  /* 0x0000541009097816 */ /* 0x000fe20000000009 */
[----:B------:R-:W-:Y:S01]  /*228c0*/  IMAD.MOV.U32 R54, RZ, RZ, R57 ;  /* 0x000000ffff367224 */ /* 0x000fe200078e0039 */
[----:B------:R-:W-:Y:S02]  /*228d0*/  PRMT R100, R95, 0x7632, R100 ;  /* 0x000076325f647816 */ /* 0x000fe40000000064 */
.L_x_3562:
[----:B------:R-:W-:Y:S05]  /*228e0*/  BSYNC B1 ;  /* 0x0000000000017941 */ /* 0x000fea0003800000 */
.L_x_3560:
        /* <DEDUP_REMOVED lines=11> */
.L_x_3564:
[----:B------:R-:W-:Y:S01]  /*229a0*/  IMAD.MOV.U32 R5, RZ, RZ, R6 ;  /* 0x000000ffff057224 */ /* 0x000fe200078e0006 */
[----:B------:R-:W-:Y:S01]  /*229b0*/  PRMT R9, R9, 0x7632, R9 ;  /* 0x0000763209097816 */ /* 0x000fe20000000009 */
[----:B------:R-:W-:Y:S01]  /*229c0*/  IMAD.MOV.U32 R57, RZ, RZ, R56 ;  /* 0x000000ffff397224 */ /* 0x000fe200078e0038 */
[----:B------:R-:W-:Y:S02]  /*229d0*/  PRMT R95, R95, 0x7610, R94 ;  /* 0x000076105f5f7816 */ /* 0x000fe4000000005e */
.L_x_3565:
[----:B------:R-:W-:Y:S05]  /*229e0*/  BSYNC B1 ;  /* 0x0000000000017941 */ /* 0x000fea0003800000 */
.L_x_3563:
        /* <DEDUP_REMOVED lines=11> */
.L_x_3567:
[----:B------:R-:W-:Y:S01]  /*22aa0*/  PRMT R9, R9, 0x5410, R9 ;  /* 0x0000541009097816 */ /* 0x000fe20000000009 */
[----:B------:R-:W-:Y:S01]  /*22ab0*/  IMAD.MOV.U32 R6, RZ, RZ, R5 ;  /* 0x000000ffff067224 */ /* 0x000fe200078e0005 */
[----:B------:R-:W-:Y:S01]  /*22ac0*/  PRMT R94, R94, 0x7610, R123 ;  /* 0x000076105e5e7816 */ /* 0x000fe2000000007b */
[----:B------:R-:W-:Y:S02]  /*22ad0*/  IMAD.MOV.U32 R56, RZ, RZ, R59 ;  /* 0x000000ffff387224 */ /* 0x000fe400078e003b */
.L_x_3568:
[----:B------:R-:W-:Y:S05]  /*22ae0*/  BSYNC B1 ;  /* 0x0000000000017941 */ /* 0x000fea0003800000 */
.L_x_3566:
        /* <DEDUP_REMOVED lines=11> */
.L_x_3570:
[----:B------:R-:W-:Y:S01]  /*22ba0*/  PRMT R123, R123, 0x5410, R94 ;  /* 0x000054107b7b7816 */ /* 0x000fe2000000005e */
[----:B------:R-:W-:Y:S01]  /*22bb0*/  IMAD.MOV.U32 R5, RZ, RZ, R6 ;  /* 0x000000ffff057224 */ /* 0x000fe200078e0006 */
[----:B------:R-:W-:Y:S01]  /*22bc0*/  PRMT R10, R10, 0x7610, R9 ;  /* 0x000076100a0a7816 */ /* 0x000fe20000000009 */
[----:B------:R-:W-:Y:S02]  /*22bd0*/  IMAD.MOV.U32 R59, RZ, RZ, R58 ;  /* 0x000000ffff3b7224 */ /* 0x000fe400078e003a */
.L_x_3571:
[----:B------:R-:W-:Y:S05]  /*22be0*/  BSYNC B1 ;  /* 0x0000000000017941 */ /* 0x000fea0003800000 */
.L_x_3569:
        /* <DEDUP_REMOVED lines=11> */
.L_x_3573:
[----:B------:R-:W-:Y:S01]  /*22ca0*/  PRMT R94, R96, 0x7632, R94 ;  /* 0x00007632605e7816 */ /* 0x000fe2000000005e */
[----:B------:R-:W-:Y:S01]  /*22cb0*/  IMAD.MOV.U32 R6, RZ, RZ, R5 ;  /* 0x000000ffff067224 */ /* 0x000fe200078e0005 */
[----:B------:R-:W-:Y:S01]  /*22cc0*/  PRMT R9, R9, 0x7610, R10 ;  /* 0x0000761009097816 */ /* 0x000fe2000000000a */
[----:B------:R-:W-:Y:S02]  /*22cd0*/  IMAD.MOV.U32 R58, RZ, RZ, R61 ;  /* 0x000000ffff3a7224 */ /* 0x000fe400078e003d */
.L_x_3574:
[----:B------:R-:W-:Y:S05]  /*22ce0*/  BSYNC B1 ;  /* 0x0000000000017941 */ /* 0x000fea0003800000 */
.L_x_3572:
        /* <DEDUP_REMOVED lines=11> */
.L_x_3576:
[----:B------:R-:W-:Y:S01]  /*22da0*/  PRMT R96, R96, 0x5410, R96 ;  /* 0x0000541060607816 */ /* 0x000fe20000000060 */
[----:B------:R-:W-:Y:S01]  /*22db0*/  IMAD.MOV.U32 R5, RZ, RZ, R6 ;  /* 0x000000ffff057224 */ /* 0x000fe200078e0006 */
[----:B------:R-:W-:Y:S01]  /*22dc0*/  PRMT R9, R9, 0x7632, R9 ;  /* 0x0000763209097816 */ /* 0x000fe20000000009 */
[----:B------:R-:W-:Y:S02]  /*22dd0*/  IMAD.MOV.U32 R61, RZ, RZ, R60 ;  /* 0x000000ffff3d7224 */ /* 0x000fe400078e003c */
.L_x_3577:
[----:B------:R-:W-:Y:S05]  /*22de0*/  BSYNC B1 ;  /* 0x0000000000017941 */ /* 0x000fea0003800000 */
.L_x_3575:
        /* <DEDUP_REMOVED lines=11> */
.L_x_3579:
[----:B------:R-:W-:Y:S01]  /*22ea0*/  PRMT R96, R101, 0x7610, R96 ;  /* 0x0000761065607816 */ /* 0x000fe20000000060 */
[----:B------:R-:W-:Y:S01]  /*22eb0*/  IMAD.MOV.U32 R6, RZ, RZ, R5 ;  /* 0x000000ffff067224 */ /* 0x000fe200078e0005 */
[----:B------:R-:W-:Y:S01]  /*22ec0*/  PRMT R10, R9, 0x7610, R10 ;  /* 0x00007610090a7816 */ /* 0x000fe2000000000a */
[----:B------:R-:W-:Y:S02]  /*22ed0*/  IMAD.MOV.U32 R60, RZ, RZ, R63 ;  /* 0x000000ffff3c7224 */ /* 0x000fe400078e003f */
.L_x_3580:
[----:B------:R-:W-:Y:S05]  /*22ee0*/  BSYNC B1 ;  /* 0x0000000000017941 */ /* 0x000fea0003800000 */
.L_x_3578:
        /* <DEDUP_REMOVED lines=11> */
.L_x_3582:
[----:B------:R-:W-:Y:S01]  /*22fa0*/  PRMT R101, R95, 0x7610, R101 ;  /* 0x000076105f657816 */ /* 0x000fe20000000065 */
[----:B------:R-:W-:Y:S01]  /*22fb0*/  IMAD.MOV.U32 R5, RZ, RZ, R6 ;  /* 0x000000ffff057224 */ /* 0x000fe200078e0006 */
[----:B------:R-:W-:Y:S01]  /*22fc0*/  PRMT R9, R10, 0x7610, R9 ;  /* 0x000076100a097816 */ /* 0x000fe20000000009 */
[----:B------:R-:W-:Y:S02]  /*22fd0*/  IMAD.MOV.U32 R63, RZ, RZ, R62 ;  /* 0x000000ffff3f7224 */ /* 0x000fe400078e003e */
.L_x_3583:
[----:B------:R-:W-:Y:S05]  /*22fe0*/  BSYNC B1 ;  /* 0x0000000000017941 */ /* 0x000fea0003800000 */
.L_x_3581:
        /* <DEDUP_REMOVED lines=11> */
.L_x_3585:
[----:B------:R-:W-:Y:S01]  /*230a0*/  PRMT R95, R99, 0x7610, R95 ;  /* 0x00007610635f7816 */ /* 0x000fe2000000005f */
[----:B------:R-:W-:Y:S01]  /*230b0*/  IMAD.MOV.U32 R6, RZ, RZ, R5 ;  /* 0x000000ffff067224 */ /* 0x000fe200078e0005 */
[----:B------:R-:W-:Y:S01]  /*230c0*/  PRMT R10, R9, 0x7610, R10 ;  /* 0x00007610090a7816 */ /* 0x000fe2000000000a */
[----:B------:R-:W-:Y:S02]  /*230d0*/  IMAD.MOV.U32 R62, RZ, RZ, R65 ;  /* 0x000000ffff3e7224 */ /* 0x000fe400078e0041 */
.L_x_3586:
[----:B------:R-:W-:Y:S05]  /*230e0*/  BSYNC B1 ;  /* 0x0000000000017941 */ /* 0x000fea0003800000 */
.L_x_3584:
        /* <DEDUP_REMOVED lines=11> */
.L_x_3588:
[----:B------:R-:W-:Y:S01]  /*231a0*/  PRMT R99, R97, 0x7610, R99 ;  /* 0x0000761061637816 */ /* 0x000fe20000000063 */
[----:B------:R-:W-:Y:S01]  /*231b0*/  IMAD.MOV.U32 R5, RZ, RZ, R6 ;  /* 0x000000ffff057224 */ /* 0x000fe200078e0006 */
[----:B------:R-:W-:Y:S01]  /*231c0*/  PRMT R9, R9, 0x5410, R10 ;  /* 0x0000541009097816 */ /* 0x000fe2000000000a */
[----:B------:R-:W-:Y:S02]  /*231d0*/  IMAD.MOV.U32 R65, RZ, RZ, R64 ;  /* 0x000000ffff417224 */ /* 0x000fe400078e0040 */
.L_x_3589:
[----:B------:R-:W-:Y:S05]  /*231e0*/  BSYNC B1 ;  /* 0x0000000000017941 */ /* 0x000fea0003800000 */
.L_x_3587:
        /* <DEDUP_REMOVED lines=11> */
.L_x_3591:
[----:B------:R-:W-:Y:S01]  /*232a0*/  PRMT R97, R98, 0x7610, R97 ;  /* 0x0000761062617816 */ /* 0x000fe20000000061 */
[----:B------:R-:W-:Y:S01]  /*232b0*/  IMAD.MOV.U32 R64, RZ, RZ, R67 ;  /* 0x000000ffff407224 */ /* 0x000fe200078e0043 */
[----:B------:R-:W-:Y:S01]  /*232c0*/  PRMT R10, R10, 0x7610, R9 ;  /* 0x000076100a0a7816 */ /* 0x000fe20000000009 */
[----:B------:R-:W-:Y:S02]  /*232d0*/  IMAD.MOV.U32 R6, RZ, RZ, R5 ;  /* 0x000000ffff067224 */ /* 0x000fe400078e0005 */
.L_x_3592:
[----:B------:R-:W-:Y:S05]  /*232e0*/  BSYNC B1 ;  /* 0x0000000000017941 */ /* 0x000fea0003800000 */
.L_x_3590:
[----:B------:R-:W-:Y:S01]  /*232f0*/  HSETP2.GT.AND P0, PT, R10.H1_H1, R98.H1_H1, PT ;  /* 0x300000620a007234 */ /* 0x000fe20003f04c00 */
[----:B------:R-:W-:Y:S04]  /*23300*/  BSSY B1, `(.L_x_3593) ;  /* 0x000000b000017945 */ /* 0x000fe80003800000 */
[----:B------:R-:W-:-:S13]  /*23310*/  ISETP.EQ.OR P0, PT, R124, -0x1, P0 ;  /* 0xffffffff7c00780c */ /* 0x000fda0000702670 */
[----:B------:R-:W-:Y:S05]  /*23320*/  @P0 BRA `(.L_x_3594) ;  /* 0x0000005000000947 */ /* 0x000fea0003800000 */
[----:B------:R-:W-:Y:S01]  /*23330*/  ISETP.GE.AND P0, PT, R6, R124, PT ;  /* 0x0000007c0600720c */ /* 0x000fe20003f06270 */
[----:B------:R-:W-:-:S12]  /*23340*/  IMAD.MOV.U32 R67, RZ, RZ, R6 ;  /* 0x000000ffff437224 */ /* 0x000fd800078e0006 */
[----:B------:R-:W-:Y:S01]  /*23350*/  HSETP2.NEU.OR P0, PT, R10.H1_H1, R98.H1_H1, P0 ;  /* 0x300000620a007234 */ /* 0x000fe2000070dc20 */
[----:B------:R-:W-:-:S12]  /*23360*/  PRMT R98, R10, 0x7632, R98 ;  /* 0x000076320a627816 */ /* 0x000fd80000000062 */
[----:B------:R-:W-:Y:S05]  /*23370*/  @P0 BRA `(.L_x_3595) ;  /* 0x0000003000000947 */ /* 0x000fea0003800000 */
.L_x_3594:
[----:B------:R-:W-:Y:S01]  /*23380*/  IMAD.MOV.U32 R67, RZ, RZ, R124 ;  /* 0x000000ffff437224 */ /* 0x000fe200078e007c */
[----:B------:R-:W-:Y:S01]  /*23390*/  PRMT R98, R98, 0x7632, R10 ;  /* 0x0000763262627816 */ /* 0x000fe2000000000a */
[----:B------:R-:W-:Y:S02]  /*233a0*/  IMAD.MOV.U32 R124, RZ, RZ, R6 ;  /* 0x000000ffff7c7224 */ /* 0x000fe400078e0006 */
.L_x_3595:
[----:B------:R-:W-:Y:S05]  /*233b0*/  BSYNC B1 ;  /* 0x0000000000017941 */ /* 0x000fea0003800000 */
.L_x_3593:
[----:B------:R-:W-:Y:S02]  /*233c0*/  IADD3 R7, R7, 0x4, RZ ;  /* 0x0000000407077810 */ /* 0x000fe40007ffe0ff */
[----:B------:R-:W-:Y:S01]  /*233d0*/  IADD3 R4, R4, 0x2, RZ ;  /* 0x0000000204047810 */ /* 0x000fe20007ffe0ff */
[----:B------:R-:W-:Y:S01]  /*233e0*/  @!P1 CALL.REL.NOINC `(.L_x_3596) ;  /* 0x0000001000009944 */ /* 0x000fe20003c00000 */
[----:B------:R-:W-:Y:S05]  /*233f0*/  BRA `(.L_x_3597) ;  /* 0xffffc01000007947 */ /* 0x000fea000383ffff */
.L_x_3596:
[----:B------:R-:W0:Y:S04]  /*23400*/  LDS.128 R8, [0x4a0] ;  /* 0x0004a000ff087984 */ /* 0x000e280000000c00 */
[----:B------:R-:W1:Y:S04]  /*23410*/  LDS.128 R12, [0x4b0] ;  /* 0x0004b000ff0c7984 */ /* 0x000e680000000c00 */
[----:B------:R-:W2:Y:S04]  /*23420*/  LDS.128 R16, [0x4c0] ;  /* 0x0004c000ff107984 */ /* 0x000ea80000000c00 */
[----:B------:R-:W3:Y:S04]  /*23430*/  LDS.128 R68, [0x4d0] ;  /* 0x0004d000ff447984 */ /* 0x000ee80000000c00 */
[----:B------:R-:W4:Y:S04]  /*23440*/  LDS.128 R4, [0x4e0] ;  /* 0x0004e000ff047984 */ /* 0x000f280000000c00 */
[----:B0-----:R-:W-:Y:S04]  /*23450*/  STL.64 [R1], R8 ;  /* 0x0000000801007387 */ /* 0x001fe80000100a00 */
[----:B------:R-:W5:Y:S01]  /*23460*/  LDL.64 R88, [R1] ;  /* 0x0000000001587983 */ /* 0x000f620000100a00 */
[----:B------:R-:W-:-:S03]  /*23470*/  FADD.FTZ R125, R125, R86 ;  /* 0x000000567d7d7221 */ /* 0x000fc60000010000 */
        /* <DEDUP_REMOVED lines=52> */
[----:B------:R-:W-:Y:S04]  /*237c0*/  LDS.64 R16, [0x620] ;  /* 0x00062000ff107984 */ /* 0x000fe80000000a00 */
[----:B------:R-:W1:Y:S04]  /*237d0*/  LDS.128 R12, [0x600] ;  /* 0x00060000ff0c7984 */ /* 0x000e680000000c00 */
[----:B------:R-:W2:Y:S04]  /*237e0*/  LDS.128 R68, [0x610] ;  /* 0x00061000ff447984 */ /* 0x000ea80000000c00 */
[----:B----4-:R-:W-:Y:S04]  /*237f0*/  STL.64 [R1+0x120], R4 ;  /* 0x0001200401007387 */ /* 0x010fe80000100a00 */
[----:B------:R-:W-:Y:S04]  /*23800*/  STL.64 [R1+0x128], R6 ;  /* 0x0001280601007387 */ /* 0x000fe80000100a00 */
[----:B------:R-:W3:Y:S04]  /*23810*/  LDS.128 R4, [0x5f0] ;  /* 0x0005f000ff047984 */ /* 0x000ee80000000c00 */
[----:B------:R4:W-:Y:S04]  /*23820*/  STL.64 [R1+0x138], R18 ;  /* 0x0001381201007387 */ /* 0x0009e80000100a00 */
[----:B0-----:R-:W-:Y:S04]  /*23830*/  STL.64 [R1+0x140], R8 ;  /* 0x0001400801007387 */ /* 0x001fe80000100a00 */
[----:B------:R-:W-:Y:S04]  /*23840*/  STL.64 [R1+0x148], R10 ;  /* 0x0001480a01007387 */ /* 0x000fe80000100a00 */
[----:B-1----:R-:W-:Y:S04]  /*23850*/  STL.64 [R1+0x160], R12 ;  /* 0x0001600c01007387 */ /* 0x002fe80000100a00 */
[----:B------:R-:W-:Y:S01]  /*23860*/  STL.64 [R1+0x168], R14 ;  /* 0x0001680e01007387 */ /* 0x000fe20000100a00 */
[----:B-----5:R-:W-:-:S03]  /*23870*/  FSETP.GT.FTZ.AND P0, PT, R66, R88, PT ;  /* 0x000000584200720b */ /* 0x020fc60003f14000 */
[----:B--2---:R-:W-:Y:S01]  /*23880*/  STL.64 [R1+0x170], R68 ;  /* 0x0001704401007387 */ /* 0x004fe20000100a00 */
[----:B----4-:R-:W-:-:S03]  /*23890*/  FSEL R18, R88, R66, P0 ;  /* 0x0000004258127208 */ /* 0x010fc60000000000 */
        /* <DEDUP_REMOVED lines=14> */
.L_x_3788:
        /* <DEDUP_REMOVED lines=20> */
.L_x_3599:
[----:B------:R-:W-:Y:S01]  /*23ac0*/  IMAD.MOV.U32 R8, RZ, RZ, R85 ;  /* 0x000000ffff087224 */ /* 0x000fe200078e0055 */
[----:B------:R-:W-:Y:S01]  /*23ad0*/  PRMT R9, R9, 0x7610, R91 ;  /* 0x0000761009097816 */ /* 0x000fe2000000005b */
[----:B------:R-:W-:Y:S01]  /*23ae0*/  IMAD.MOV.U32 R85, RZ, RZ, R84 ;  /* 0x000000ffff557224 */ /* 0x000fe200078e0054 */
[----:B------:R-:W-:Y:S02]  /*23af0*/  PRMT R91, R91, 0x5410, R92 ;  /* 0x000054105b5b7816 */ /* 0x000fe4000000005c */
.L_x_3600:
[----:B------:R-:W-:Y:S05]  /*23b00*/  BSYNC B1 ;  /* 0x0000000000017941 */ /* 0x000fea0003800000 */
.L_x_3598:
        /* <DEDUP_REMOVED lines=11> */
.L_x_3602:
[----:B------:R-:W-:Y:S01]  /*23bc0*/  IMAD.MOV.U32 R6, RZ, RZ, R8 ;  /* 0x000000ffff067224 */ /* 0x000fe200078e0008 */
[----:B------:R-:W-:Y:S01]  /*23bd0*/  PRMT R9, R9, 0x7632, R9 ;  /* 0x0000763209097816 */ /* 0x000fe20000000009 */
[----:B------:R-:W-:Y:S01]  /*23be0*/  IMAD.MOV.U32 R84, RZ, RZ, R83 ;  /* 0x000000ffff547224 */ /* 0x000fe200078e0053 */
[----:B------:R-:W-:Y:S02]  /*23bf0*/  PRMT R92, R92, 0x7632, R92 ;  /* 0x000076325c5c7816 */ /* 0x000fe4000000005c */
.L_x_3603:
[----:B------:R-:W-:Y:S05]  /*23c00*/  BSYNC B1 ;  /* 0x0000000000017941 */ /* 0x000fea0003800000 */
.L_x_3601:
        /* <DEDUP_REMOVED lines=11> */
.L_x_3605:
[----:B------:R-:W-:Y:S01]  /*23cc0*/  IMAD.MOV.U32 R8, RZ, RZ, R6 ;  /* 0x000000ffff087224 */ /* 0x000fe200078e0006 */
[----:B------:R-:W-:Y:S01]  /*23cd0*/  PRMT R9, R9, 0x5410, R9 ;  /* 0x0000541009097816 */ /* 0x000fe20000000009 */
[----:B------:R-:W-:Y:S01]  /*23ce0*/  IMAD.MOV.U32 R83, RZ, RZ, R82 ;  /* 0x000000ffff537224 */ /* 0x000fe200078e0052 */
[----:B------:R-:W-:Y:S02]  /*23cf0*/  PRMT R92, R92, 0x5410, R93 ;  /* 0x000054105c5c7816 */ /* 0x000fe4000000005d */
.L_x_3606:
[----:B------:R-:W-:Y:S05]  /*23d00*/  BSYNC B1 ;  /* 0x0000000000017941 */ /* 0x000fea0003800000 */
.L_x_3604:
        /* <DEDUP_REMOVED lines=11> */
.L_x_3608:
[----:B------:R-:W-:Y:S01]  /*23dc0*/  IMAD.MOV.U32 R6, RZ, RZ, R8 ;  /* 0x000000ffff067224 */ /* 0x000fe200078e0008 */
[----:B------:R-:W-:Y:S01]  /*23dd0*/  PRMT R10, R10, 0x7610, R9 ;  /* 0x000076100a0a7816 */ /* 0x000fe20000000009 */
[----:B------:R-:W-:Y:S01]  /*23de0*/  IMAD.MOV.U32 R82, RZ, RZ, R81 ;  /* 0x000000ffff527224 */ /* 0x000fe200078e0051 */
[----:B------:R-:W-:Y:S02]  /*23df0*/  PRMT R93, R0, 0x7632, R93 ;  /* 0x00007632005d7816 */ /* 0x000fe4000000005d */
.L_x_3609:
[----:B------:R-:W-:Y:S05]  /*23e00*/  BSYNC B1 ;  /* 0x0000000000017941 */ /* 0x000fea0003800000 */
.L_x_3607:
        /* <DEDUP_REMOVED lines=11> */
.L_x_3611:
[----:B------:R-:W-:Y:S01]  /*23ec0*/  IMAD.MOV.U32 R8, RZ, RZ, R6 ;  /* 0x000000ffff087224 */ /* 0x000fe200078e0006 */
[----:B------:R-:W-:Y:S01]  /*23ed0*/  PRMT R9, R9, 0x7610, R10 ;  /* 0x0000761009097816 */ /* 0x000fe2000000000a */
[----:B------:R-:W-:Y:S01]  /*23ee0*/  IMAD.MOV.U32 R81, RZ, RZ, R80 ;  /* 0x000000ffff517224 */ /* 0x000fe200078e0050 */
[----:B------:R-:W-:Y:S02]  /*23ef0*/  PRMT R0, R0, 0x5410, R90 ;  /* 0x0000541000007816 */ /* 0x000fe4000000005a */
.L_x_3612:
[----:B------:R-:W-:Y:S05]  /*23f00*/  BSYNC B1 ;  /* 0x0000000000017941 */ /* 0x000fea0003800000 */
.L_x_3610:
        /* <DEDUP_REMOVED lines=11> */
.L_x_3614:
[----:B------:R-:W-:Y:S01]  /*23fc0*/  IMAD.MOV.U32 R6, RZ, RZ, R8 ;  /* 0x000000ffff067224 */ /* 0x000fe200078e0008 */
[----:B------:R-:W-:Y:S01]  /*23fd0*/  PRMT R9, R9, 0x7632, R9 ;  /* 0x0000763209097816 */ /* 0x000fe20000000009 */
[----:B------:R-:W-:Y:S01]  /*23fe0*/  IMAD.MOV.U32 R80, RZ, RZ, R79 ;  /* 0x000000ffff507224 */ /* 0x000fe200078e004f */
[----:B------:R-:W-:Y:S02]  /*23ff0*/  PRMT R90, R90, 0x7632, R90 ;  /* 0x000076325a5a7816 */ /* 0x000fe4000000005a */
.L_x_3615:
[----:B------:R-:W-:Y:S05]  /*24000*/  BSYNC B1 ;  /* 0x0000000000017941 */ /* 0x000fea0003800000 */
.L_x_3613:
        /* <DEDUP_REMOVED lines=11> */
.L_x_3617:
[----:B------:R-:W-:Y:S01]  /*240c0*/  IMAD.MOV.U32 R8, RZ, RZ, R6 ;  /* 0x000000ffff087224 */ /* 0x000fe200078e0006 */
[----:B------:R-:W-:Y:S01]  /*240d0*/  PRMT R10, R9, 0x7610, R10 ;  /* 0x00007610090a7816 */ /* 0x000fe2000000000a */
[----:B------:R-:W-:Y:S01]  /*240e0*/  IMAD.MOV.U32 R79, RZ, RZ, R78 ;  /* 0x000000ffff4f7224 */ /* 0x000fe200078e004e */
[----:B------:R-:W-:Y:S02]  /*240f0*/  PRMT R90, R90, 0x5410, R91 ;  /* 0x000054105a5a7816 */ /* 0x000fe4000000005b */
.L_x_3618:
[----:B------:R-:W-:Y:S05]  /*24100*/  BSYNC B1 ;  /* 0x0000000000017941 */ /* 0x000fea0003800000 */
.L_x_3616:
        /* <DEDUP_REMOVED lines=11> */
.L_x_3620:
[----:B------:R-:W-:Y:S01]  /*241c0*/  IMAD.MOV.U32 R6, RZ, RZ, R8 ;  /* 0x000000ffff067224 */ /* 0x000fe200078e0008 */
[----:B------:R-:W-:Y:S01]  /*241d0*/  PRMT R9, R10, 0x7610, R9 ;  /* 0x000076100a097816 */ /* 0x000fe20000000009 */
[----:B------:R-:W-:Y:S01]  /*241e0*/  IMAD.MOV.U32 R78, RZ, RZ, R77 ;  /* 0x000000ffff4e7224 */ /* 0x000fe200078e004d */
[----:B------:R-:W-:Y:S02]  /*241f0*/  PRMT R91, R115, 0x7610, R91 ;  /* 0x00007610735b7816 */ /* 0x000fe4000000005b */
.L_x_3621:
[----:B------:R-:W-:Y:S05]  /*24200*/  BSYNC B1 ;  /* 0x0000000000017941 */ /* 0x000fea0003800000 */
.L_x_3619:
        /* <DEDUP_REMOVED lines=11> */
.L_x_3623:
[----:B------:R-:W-:Y:S01]  /*242c0*/  IMAD.MOV.U32 R8, RZ, RZ, R6 ;  /* 0x000000ffff087224 */ /* 0x000fe200078e0006 */
[----:B------:R-:W-:Y:S01]  /*242d0*/  PRMT R9, R9, 0x5410, R9 ;  /* 0x0000541009097816 */ /* 0x000fe20000000009 */
[----:B------:R-:W-:Y:S01]  /*242e0*/  IMAD.MOV.U32 R77, RZ, RZ, R76 ;  /* 0x000000ffff4d7224 */ /* 0x000fe200078e004c */
[----:B------:R-:W-:Y:S02]  /*242f0*/  PRMT R115, R93, 0x7632, R115 ;  /* 0x000076325d737816 */ /* 0x000fe40000000073 */
.L_x_3624:
[----:B------:R-:W-:Y:S05]  /*24300*/  BSYNC B1 ;  /* 0x0000000000017941 */ /* 0x000fea0003800000 */
.L_x_3622:
        /* <DEDUP_REMOVED lines=11> */
.L_x_3626:
[----:B------:R-:W-:Y:S01]  /*243c0*/  IMAD.MOV.U32 R6, RZ, RZ, R8 ;  /* 0x000000ffff067224 */ /* 0x000fe200078e0008 */
[----:B------:R-:W-:Y:S01]  /*243d0*/  PRMT R10, R10, 0x7610, R9 ;  /* 0x000076100a0a7816 */ /* 0x000fe20000000009 */
[----:B------:R-:W-:Y:S01]  /*243e0*/  IMAD.MOV.U32 R76, RZ, RZ, R75 ;  /* 0x000000ffff4c7224 */ /* 0x000fe200078e004b */
[----:B------:R-:W-:Y:S02]  /*243f0*/  PRMT R93, R93, 0x7610, R114 ;  /* 0x000076105d5d7816 */ /* 0x000fe40000000072 */
.L_x_3627:
[----:B------:R-:W-:Y:S05]  /*24400*/  BSYNC B1 ;  /* 0x0000000000017941 */ /* 0x000fea0003800000 */
.L_x_3625:
        /* <DEDUP_REMOVED lines=11> */
.L_x_3629:
[----:B------:R-:W-:Y:S01]  /*244c0*/  IMAD.MOV.U32 R8, RZ, RZ, R6 ;  /* 0x000000ffff087224 */ /* 0x000fe200078e0006 */
[----:B------:R-:W-:Y:S01]  /*244d0*/  PRMT R9, R9, 0x7610, R10 ;  /* 0x0000761009097816 */ /* 0x000fe2000000000a */
[----:B------:R-:W-:Y:S01]  /*244e0*/  IMAD.MOV.U32 R75, RZ, RZ, R74 ;  /* 0x000000ffff4b7224 */ /* 0x000fe200078e004a */
[----:B------:R-:W-:Y:S02]  /*244f0*/  PRMT R114, R114, 0x5410, R0 ;  /* 0x0000541072727816 */ /* 0x000fe40000000000 */
.L_x_3630:
[----:B------:R-:W-:Y:S05]  /*24500*/  BSYNC B1 ;  /* 0x0000000000017941 */ /* 0x000fea0003800000 */
.L_x_3628:
        /* <DEDUP_REMOVED lines=11> */
.L_x_3632:
[----:B------:R-:W-:Y:S01]  /*245c0*/  IMAD.MOV.U32 R6, RZ, RZ, R8 ;  /* 0x000000ffff067224 */ /* 0x000fe200078e0008 */
[----:B------:R-:W-:Y:S01]  /*245d0*/  PRMT R9, R9, 0x7632, R9 ;  /* 0x0000763209097816 */ /* 0x000fe20000000009 */
[----:B------:R-:W-:Y:S01]  /*245e0*/  IMAD.MOV.U32 R74, RZ, RZ, R73 ;  /* 0x000000ffff4a7224 */ /* 0x000fe200078e0049 */
[----:B------:R-:W-:Y:S02]  /*245f0*/  PRMT R0, R116, 0x7610, R0 ;  /* 0x0000761074007816 */ /* 0x000fe40000000000 */
.L_x_3633:
[----:B------:R-:W-:Y:S05]  /*24600*/  BSYNC B1 ;  /* 0x0000000000017941 */ /* 0x000fea0003800000 */
.L_x_3631:
        /* <DEDUP_REMOVED lines=11> */
.L_x_3635:
[----:B------:R-:W-:Y:S01]  /*246c0*/  IMAD.MOV.U32 R8, RZ, RZ, R6 ;  /* 0x000000ffff087224 */ /* 0x000fe200078e0006 */
[----:B------:R-:W-:Y:S01]  /*246d0*/  PRMT R9, R9, 0x5410, R9 ;  /* 0x0000541009097816 */ /* 0x000fe20000000009 */
[----:B------:R-:W-:Y:S01]  /*246e0*/  IMAD.MOV.U32 R73, RZ, RZ, R72 ;  /* 0x000000ffff497224 */ /* 0x000fe200078e0048 */
[----:B------:R-:W-:Y:S02]  /*246f0*/  PRMT R116, R115, 0x7632, R116 ;  /* 0x0000763273747816 */ /* 0x000fe40000000074 */
.L_x_3636:
[----:B------:R-:W-:Y:S05]  /*24700*/  BSYNC B1 ;  /* 0x0000000000017941 */ /* 0x000fea0003800000 */
.L_x_3634:
        /* <DEDUP_REMOVED lines=11> */
.L_x_3638:
[----:B------:R-:W-:Y:S01]  /*247c0*/  IMAD.MOV.U32 R6, RZ, RZ, R8 ;  /* 0x000000ffff067224 */ /* 0x000fe200078e0008 */
[----:B------:R-:W-:Y:S01]  /*247d0*/  PRMT R10, R10, 0x7610, R9 ;  /* 0x000076100a0a7816 */ /* 0x000fe20000000009 */
[----:B------:R-:W-:Y:S01]  /*247e0*/  IMAD.MOV.U32 R72, RZ, RZ, R3 ;  /* 0x000000ffff487224 */ /* 0x000fe200078e0003 */
[----:B------:R-:W-:Y:S02]  /*247f0*/  PRMT R115, R115, 0x7610, R116 ;  /* 0x0000761073737816 */ /* 0x000fe40000000074 */
.L_x_3639:
[----:B------:R-:W-:Y:S05]  /*24800*/  BSYNC B1 ;  /* 0x0000000000017941 */ /* 0x000fea0003800000 */
.L_x_3637:
        /* <DEDUP_REMOVED lines=11> */
.L_x_3641:
[----:B------:R-:W-:Y:S01]  /*248c0*/  IMAD.MOV.U32 R8, RZ, RZ, R6 ;  /* 0x000000ffff087224 */ /* 0x000fe200078e0006 */
[----:B------:R-:W-:Y:S01]  /*248d0*/  PRMT R9, R9, 0x7610, R10 ;  /* 0x0000761009097816 */ /* 0x000fe2000000000a */
[----:B------:R-:W-:Y:S01]  /*248e0*/  IMAD.MOV.U32 R3, RZ, RZ, R2 ;  /* 0x000000ffff037224 */ /* 0x000fe200078e0002 */
[----:B------:R-:W-:Y:S02]  /*248f0*/  PRMT R116, R116, 0x5410, R114 ;  /* 0x0000541074747816 */ /* 0x000fe40000000072 */
.L_x_3642:
[----:B------:R-:W-:Y:S05]  /*24900*/  BSYNC B1 ;  /* 0x0000000000017941 */ /* 0x000fea0003800000 */
.L_x_3640:
        /* <DEDUP_REMOVED lines=11> */
.L_x_3644:
[----:B------:R-:W-:Y:S01]  /*249c0*/  IMAD.MOV.U32 R6, RZ, RZ, R8 ;  /* 0x000000ffff067224 */ /* 0x000fe200078e0008 */
[----:B------:R-:W-:Y:S01]  /*249d0*/  PRMT R10, R10, 0x7610, R9 ;  /* 0x000076100a0a7816 */ /* 0x000fe20000000009 */
[----:B------:R-:W-:Y:S01]  /*249e0*/  IMAD.MOV.U32 R2, RZ, RZ, R21 ;  /* 0x000000ffff027224 */ /* 0x000fe200078e0015 */
[----:B------:R-:W-:Y:S02]  /*249f0*/  PRMT R114, R112, 0x7632, R114 ;  /* 0x0000763270727816 */ /* 0x000fe40000000072 */
.L_x_3645:
[----:B------:R-:W-:Y:S05]  /*24a00*/  BSYNC B1 ;  /* 0x0000000000017941 */ /* 0x000fea0003800000 */
.L_x_3643:
        /* <DEDUP_REMOVED lines=11> */
.L_x_3647:
[----:B------:R-:W-:Y:S01]  /*24ac0*/  IMAD.MOV.U32 R8, RZ, RZ, R6 ;  /* 0x000000ffff087224 */ /* 0x000fe200078e0006 */
[----:B------:R-:W-:Y:S01]  /*24ad0*/  PRMT R9, R10, 0x7632, R9 ;  /* 0x000076320a097816 */ /* 0x000fe20000000009 */
[----:B------:R-:W-:Y:S01]  /*24ae0*/  IMAD.MOV.U32 R21, RZ, RZ, R20 ;  /* 0x000000ffff157224 */ /* 0x000fe200078e0014 */
[----:B------:R-:W-:Y:S02]  /*24af0*/  PRMT R112, R112, 0x7610, R110 ;  /* 0x0000761070707816 */ /* 0x000fe4000000006e */
.L_x_3648:
[----:B------:R-:W-:Y:S05]  /*24b00*/  BSYNC B1 ;  /* 0x0000000000017941 */ /* 0x000fea0003800000 */
.L_x_3646:
        /* <DEDUP_REMOVED lines=11> */
.L_x_3650:
[----:B------:R-:W-:Y:S01]  /*24bc0*/  IMAD.MOV.U32 R6, RZ, RZ, R8 ;  /* 0x000000ffff067224 */ /* 0x000fe200078e0008 */
[----:B------:R-:W-:Y:S01]  /*24bd0*/  PRMT R9, R9, 0x5410, R9 ;  /* 0x0000541009097816 */ /* 0x000fe20000000009 */
[----:B------:R-:W-:Y:S01]  /*24be0*/  IMAD.MOV.U32 R20, RZ, RZ, R23 ;  /* 0x000000ffff147224 */ /* 0x000fe200078e0017 */
[----:B------:R-:W-:Y:S02]  /*24bf0*/  PRMT R110, R110, 0x7610, R111 ;  /* 0x000076106e6e7816 */ /* 0x000fe4000000006f */
.L_x_3651:
[----:B------:R-:W-:Y:S05]  /*24c00*/  BSYNC B1 ;  /* 0x0000000000017941 */ /* 0x000fea0003800000 */
.L_x_3649:
        /* <DEDUP_REMOVED lines=11> */
.L_x_3653:
[----:B------:R-:W-:Y:S01]  /*24cc0*/  IMAD.MOV.U32 R8, RZ, RZ, R6 ;  /* 0x000000ffff087224 */ /* 0x000fe200078e0006 */
[----:B------:R-:W-:Y:S01]  /*24cd0*/  PRMT R9, R9, 0x7632, R9 ;  /* 0x0000763209097816 */ /* 0x000fe20000000009 */
[----:B------:R-:W-:Y:S01]  /*24ce0*/  IMAD.MOV.U32 R23, RZ, RZ, R22 ;  /* 0x000000ffff177224 */ /* 0x000fe200078e0016 */
[----:B------:R-:W-:Y:S02]  /*24cf0*/  PRMT R111, R111, 0x5410, R110 ;  /* 0x000054106f6f7816 */ /* 0x000fe4000000006e */
.L_x_3654:
[----:B------:R-:W-:Y:S05]  /*24d00*/  BSYNC B1 ;  /* 0x0000000000017941 */ /* 0x000fea0003800000 */
.L_x_3652:
        /* <DEDUP_REMOVED lines=11> */
.L_x_3656:
[----:B------:R-:W-:Y:S01]  /*24dc0*/  IMAD.MOV.U32 R6, RZ, RZ, R8 ;  /* 0x000000ffff067224 */ /* 0x000fe200078e0008 */
[----:B------:R-:W-:Y:S01]  /*24dd0*/  PRMT R9, R9, 0x5410, R9 ;  /* 0x0000541009097816 */ /* 0x000fe20000000009 */
[----:B------:R-:W-:Y:S01]  /*24de0*/  IMAD.MOV.U32 R22, RZ, RZ, R25 ;  /* 0x000000ffff167224 */ /* 0x000fe200078e0019 */
[----:B------:R-:W-:Y:S02]  /*24df0*/  PRMT R110, R117, 0x7632, R110 ;  /* 0x00007632756e7816 */ /* 0x000fe4000000006e */
.L_x_3657:
[----:B------:R-:W-:Y:S05]  /*24e00*/  BSYNC B1 ;  /* 0x0000000000017941 */ /* 0x000fea0003800000 */
.L_x_3655:
        /* <DEDUP_REMOVED lines=11> */
.L_x_3659:
[----:B------:R-:W-:Y:S01]  /*24ec0*/  IMAD.MOV.U32 R8, RZ, RZ, R6 ;  /* 0x000000ffff087224 */ /* 0x000fe200078e0006 */
[----:B------:R-:W-:Y:S01]  /*24ed0*/  PRMT R9, R9, 0x7632, R9 ;  /* 0x0000763209097816 */ /* 0x000fe20000000009 */
[----:B------:R-:W-:Y:S01]  /*24ee0*/  IMAD.MOV.U32 R25, RZ, RZ, R24 ;  /* 0x000000ffff197224 */ /* 0x000fe200078e0018 */
[----:B------:R-:W-:Y:S02]  /*24ef0*/  PRMT R117, R117, 0x5410, R112 ;  /* 0x0000541075757816 */ /* 0x000fe40000000070 */
.L_x_3660:
[----:B------:R-:W-:Y:S05]  /*24f00*/  BSYNC B1 ;  /* 0x0000000000017941 */ /* 0x000fea0003800000 */
.L_x_3658:
        /* <DEDUP_REMOVED lines=11> */
.L_x_3662:
[----:B------:R-:W-:Y:S01]  /*24fc0*/  IMAD.MOV.U32 R6, RZ, RZ, R8 ;  /* 0x000000ffff067224 */ /* 0x000fe200078e0008 */
[----:B------:R-:W-:Y:S01]  /*24fd0*/  PRMT R10, R9, 0x7610, R10 ;  /* 0x00007610090a7816 */ /* 0x000fe2000000000a */
[----:B------:R-:W-:Y:S01]  /*24fe0*/  IMAD.MOV.U32 R24, RZ, RZ, R27 ;  /* 0x000000ffff187224 */ /* 0x000fe200078e001b */
[----:B------:R-:W-:Y:S02]  /*24ff0*/  PRMT R112, R113, 0x7610, R112 ;  /* 0x0000761071707816 */ /* 0x000fe40000000070 */
.L_x_3663:
[----:B------:R-:W-:Y:S05]  /*25000*/  BSYNC B1 ;  /* 0x0000000000017941 */ /* 0x000fea0003800000 */
.L_x_3661:
        /* <DEDUP_REMOVED lines=11> */
.L_x_3665:
[----:B------:R-:W-:Y:S01]  /*250c0*/  IMAD.MOV.U32 R8, RZ, RZ, R6 ;  /* 0x000000ffff087224 */ /* 0x000fe200078e0006 */
[----:B------:R-:W-:Y:S01]  /*250d0*/  PRMT R9, R10, 0x7610, R9 ;  /* 0x000076100a097816 */ /* 0x000fe20000000009 */
[----:B------:R-:W-:Y:S01]  /*250e0*/  IMAD.MOV.U32 R27, RZ, RZ, R26 ;  /* 0x000000ffff1b7224 */ /* 0x000fe200078e001a */
[----:B------:R-:W-:Y:S02]  /*250f0*/  PRMT R113, R111, 0x7610, R113 ;  /* 0x000076106f717816 */ /* 0x000fe40000000071 */
.L_x_3666:
[----:B------:R-:W-:Y:S05]  /*25100*/  BSYNC B1 ;  /* 0x0000000000017941 */ /* 0x000fea0003800000 */
.L_x_3664:
        /* <DEDUP_REMOVED lines=11> */
.L_x_3668:
[----:B------:R-:W-:Y:S01]  /*251c0*/  IMAD.MOV.U32 R6, RZ, RZ, R8 ;  /* 0x000000ffff067224 */ /* 0x000fe200078e0008 */
[----:B------:R-:W-:Y:S01]  /*251d0*/  PRMT R10, R9, 0x7610, R10 ;  /* 0x00007610090a7816 */ /* 0x000fe2000000000a */
[----:B------:R-:W-:Y:S01]  /*251e0*/  IMAD.MOV.U32 R26, RZ, RZ, R29 ;  /* 0x000000ffff1a7224 */ /* 0x000fe200078e001d */
[----:B------:R-:W-:Y:S02]  /*251f0*/  PRMT R111, R119, 0x7610, R111 ;  /* 0x00007610776f7816 */ /* 0x000fe4000000006f */
.L_x_3669:
[----:B------:R-:W-:Y:S05]  /*25200*/  BSYNC B1 ;  /* 0x0000000000017941 */ /* 0x000fea0003800000 */
.L_x_3667:
        /* <DEDUP_REMOVED lines=11> */
.L_x_3671:
[----:B------:R-:W-:Y:S01]  /*252c0*/  IMAD.MOV.U32 R8, RZ, RZ, R6 ;  /* 0x000000ffff087224 */ /* 0x000fe200078e0006 */
[----:B------:R-:W-:Y:S01]  /*252d0*/  PRMT R9, R9, 0x5410, R10 ;  /* 0x0000541009097816 */ /* 0x000fe2000000000a */
[----:B------:R-:W-:Y:S01]  /*252e0*/  IMAD.MOV.U32 R29, RZ, RZ, R28 ;  /* 0x000000ffff1d7224 */ /* 0x000fe200078e001c */
[----:B------:R-:W-:Y:S02]  /*252f0*/  PRMT R119, R117, 0x7610, R119 ;  /* 0x0000761075777816 */ /* 0x000fe40000000077 */
.L_x_3672:
[----:B------:R-:W-:Y:S05]  /*25300*/  BSYNC B1 ;  /* 0x0000000000017941 */ /* 0x000fea0003800000 */
.L_x_3670:
        /* <DEDUP_REMOVED lines=11> */
.L_x_3674:
[----:B------:R-:W-:Y:S01]  /*253c0*/  IMAD.MOV.U32 R6, RZ, RZ, R8 ;  /* 0x000000ffff067224 */ /* 0x000fe200078e0008 */
[----:B------:R-:W-:Y:S01]  /*253d0*/  PRMT R9, R9, 0x7632, R9 ;  /* 0x0000763209097816 */ /* 0x000fe20000000009 */
[----:B------:R-:W-:Y:S01]  /*253e0*/  IMAD.MOV.U32 R28, RZ, RZ, R31 ;  /* 0x000000ffff1c7224 */ /* 0x000fe200078e001f */
[----:B------:R-:W-:Y:S02]  /*253f0*/  PRMT R117, R118, 0x7610, R117 ;  /* 0x0000761076757816 */ /* 0x000fe40000000075 */
.L_x_3675:
[----:B------:R-:W-:Y:S05]  /*25400*/  BSYNC B1 ;  /* 0x0000000000017941 */ /* 0x000fea0003800000 */
.L_x_3673:
        /* <DEDUP_REMOVED lines=11> */
.L_x_3677:
[----:B------:R-:W-:Y:S01]  /*254c0*/  IMAD.MOV.U32 R8, RZ, RZ, R6 ;  /* 0x000000ffff087224 */ /* 0x000fe200078e0006 */
[----:B------:R-:W-:Y:S01]  /*254d0*/  PRMT R10, R9, 0x7610, R10 ;  /* 0x00007610090a7816 */ /* 0x000fe2000000000a */
[----:B------:R-:W-:Y:S01]  /*254e0*/  IMAD.MOV.U32 R31, RZ, RZ, R30 ;  /* 0x000000ffff1f7224 */ /* 0x000fe200078e001e */
[----:B------:R-:W-:Y:S02]  /*254f0*/  PRMT R118, R113, 0x7632, R118 ;  /* 0x0000763271767816 */ /* 0x000fe40000000076 */
.L_x_3678:
[----:B------:R-:W-:Y:S05]  /*25500*/  BSYNC B1 ;  /* 0x0000000000017941 */ /* 0x000fea0003800000 */
.L_x_3676:
        /* <DEDUP_REMOVED lines=11> */
.L_x_3680:
[----:B------:R-:W-:Y:S01]  /*255c0*/  IMAD.MOV.U32 R6, RZ, RZ, R8 ;  /* 0x000000ffff067224 */ /* 0x000fe200078e0008 */
[----:B------:R-:W-:Y:S01]  /*255d0*/  PRMT R9, R10, 0x7610, R9 ;  /* 0x000076100a097816 */ /* 0x000fe20000000009 */
[----:B------:R-:W-:Y:S01]  /*255e0*/  IMAD.MOV.U32 R30, RZ, RZ, R33 ;  /* 0x000000ffff1e7224 */ /* 0x000fe200078e0021 */
[----:B------:R-:W-:Y:S02]  /*255f0*/  PRMT R113, R113, 0x5410, R121 ;  /* 0x0000541071717816 */ /* 0x000fe40000000079 */
.L_x_3681:
[----:B------:R-:W-:Y:S05]  /*25600*/  BSYNC B1 ;  /* 0x0000000000017941 */ /* 0x000fea0003800000 */
.L_x_3679:
        /* <DEDUP_REMOVED lines=11> */
.L_x_3683:
[----:B------:R-:W-:Y:S01]  /*256c0*/  IMAD.MOV.U32 R8, RZ, RZ, R6 ;  /* 0x000000ffff087224 */ /* 0x000fe200078e0006 */
[----:B------:R-:W-:Y:S01]  /*256d0*/  PRMT R9, R9, 0x5410, R9 ;  /* 0x0000541009097816 */ /* 0x000fe20000000009 */
[----:B------:R-:W-:Y:S01]  /*256e0*/  IMAD.MOV.U32 R33, RZ, RZ, R32 ;  /* 0x000000ffff217224 */ /* 0x000fe200078e0020 */
[----:B------:R-:W-:Y:S02]  /*256f0*/  PRMT R121, R119, 0x7632, R121 ;  /* 0x0000763277797816 */ /* 0x000fe40000000079 */
.L_x_3684:
[----:B------:R-:W-:Y:S05]  /*25700*/  BSYNC B1 ;  /* 0x0000000000017941 */ /* 0x000fea0003800000 */
.L_x_3682:
        /* <DEDUP_REMOVED lines=11> */
.L_x_3686:
[----:B------:R-:W-:Y:S01]  /*257c0*/  IMAD.MOV.U32 R6, RZ, RZ, R8 ;  /* 0x000000ffff067224 */ /* 0x000fe200078e0008 */
[----:B------:R-:W-:Y:S01]  /*257d0*/  PRMT R10, R10, 0x7610, R9 ;  /* 0x000076100a0a7816 */ /* 0x000fe20000000009 */
[----:B------:R-:W-:Y:S01]  /*257e0*/  IMAD.MOV.U32 R32, RZ, RZ, R35 ;  /* 0x000000ffff207224 */ /* 0x000fe200078e0023 */
[----:B------:R-:W-:Y:S02]  /*257f0*/  PRMT R119, R119, 0x7610, R120 ;  /* 0x0000761077777816 */ /* 0x000fe40000000078 */
.L_x_3687:
[----:B------:R-:W-:Y:S05]  /*25800*/  BSYNC B1 ;  /* 0x0000000000017941 */ /* 0x000fea0003800000 */
.L_x_3685:
        /* <DEDUP_REMOVED lines=11> */
.L_x_3689:
[----:B------:R-:W-:Y:S01]  /*258c0*/  IMAD.MOV.U32 R8, RZ, RZ, R6 ;  /* 0x000000ffff087224 */ /* 0x000fe200078e0006 */
[----:B------:R-:W-:Y:S01]  /*258d0*/  PRMT R9, R10, 0x7632, R9 ;  /* 0x000076320a097816 */ /* 0x000fe20000000009 */
[----:B------:R-:W-:Y:S01]  /*258e0*/  IMAD.MOV.U32 R35, RZ, RZ, R34 ;  /* 0x000000ffff237224 */ /* 0x000fe200078e0022 */
[----:B------:R-:W-:Y:S02]  /*258f0*/  PRMT R120, R120, 0x7610, R118 ;  /* 0x0000761078787816 */ /* 0x000fe40000000076 */
.L_x_3690:
[----:B------:R-:W-:Y:S05]  /*25900*/  BSYNC B1 ;  /* 0x0000000000017941 */ /* 0x000fea0003800000 */
.L_x_3688:
        /* <DEDUP_REMOVED lines=11> */
.L_x_3692:
[----:B------:R-:W-:Y:S01]  /*259c0*/  IMAD.MOV.U32 R6, RZ, RZ, R8 ;  /* 0x000000ffff067224 */ /* 0x000fe200078e0008 */
[----:B------:R-:W-:Y:S01]  /*259d0*/  PRMT R9, R9, 0x5410, R9 ;  /* 0x0000541009097816 */ /* 0x000fe20000000009 */
[----:B------:R-:W-:Y:S01]  /*259e0*/  IMAD.MOV.U32 R34, RZ, RZ, R37 ;  /* 0x000000ffff227224 */ /* 0x000fe200078e0025 */
[----:B------:R-:W-:Y:S02]  /*259f0*/  PRMT R118, R118, 0x7610, R103 ;  /* 0x0000761076767816 */ /* 0x000fe40000000067 */
.L_x_3693:
[----:B------:R-:W-:Y:S05]  /*25a00*/  BSYNC B1 ;  /* 0x0000000000017941 */ /* 0x000fea0003800000 */
.L_x_3691:
        /* <DEDUP_REMOVED lines=11> */
.L_x_3695:
[----:B------:R-:W-:Y:S01]  /*25ac0*/  IMAD.MOV.U32 R8, RZ, RZ, R6 ;  /* 0x000000ffff087224 */ /* 0x000fe200078e0006 */
[----:B------:R-:W-:Y:S01]  /*25ad0*/  PRMT R9, R9, 0x7632, R9 ;  /* 0x0000763209097816 */ /* 0x000fe20000000009 */
[----:B------:R-:W-:Y:S01]  /*25ae0*/  IMAD.MOV.U32 R37, RZ, RZ, R36 ;  /* 0x000000ffff257224 */ /* 0x000fe200078e0024 */
[----:B------:R-:W-:Y:S02]  /*25af0*/  PRMT R103, R103, 0x5410, R102 ;  /* 0x0000541067677816 */ /* 0x000fe40000000066 */
.L_x_3696:
[----:B------:R-:W-:Y:S05]  /*25b00*/  BSYNC B1 ;  /* 0x0000000000017941 */ /* 0x000fea0003800000 */
.L_x_3694:
        /* <DEDUP_REMOVED lines=11> */
.L_x_3698:
[----:B------:R-:W-:Y:S01]  /*25bc0*/  IMAD.MOV.U32 R6, RZ, RZ, R8 ;  /* 0x000000ffff067224 */ /* 0x000fe200078e0008 */
[----:B------:R-:W-:Y:S01]  /*25bd0*/  PRMT R9, R9, 0x5410, R9 ;  /* 0x0000541009097816 */ /* 0x000fe20000000009 */
[----:B------:R-:W-:Y:S01]  /*25be0*/  IMAD.MOV.U32 R36, RZ, RZ, R39 ;  /* 0x000000ffff247224 */ /* 0x000fe200078e0027 */
[----:B------:R-:W-:Y:S02]  /*25bf0*/  PRMT R102, R121, 0x7632, R102 ;  /* 0x0000763279667816 */ /* 0x000fe40000000066 */
.L_x_3699:
[----:B------:R-:W-:Y:S05]  /*25c00*/  BSYNC B1 ;  /* 0x0000000000017941 */ /* 0x000fea0003800000 */
.L_x_3697:
        /* <DEDUP_REMOVED lines=11> */
.L_x_3701:
[----:B------:R-:W-:Y:S01]  /*25cc0*/  IMAD.MOV.U32 R8, RZ, RZ, R6 ;  /* 0x000000ffff087224 */ /* 0x000fe200078e0006 */
[----:B------:R-:W-:Y:S01]  /*25cd0*/  PRMT R9, R9, 0x7632, R9 ;  /* 0x0000763209097816 */ /* 0x000fe20000000009 */
[----:B------:R-:W-:Y:S01]  /*25ce0*/  IMAD.MOV.U32 R39, RZ, RZ, R38 ;  /* 0x000000ffff277224 */ /* 0x000fe200078e0026 */
[----:B------:R-:W-:Y:S02]  /*25cf0*/  PRMT R121, R121, 0x5410, R120 ;  /* 0x0000541079797816 */ /* 0x000fe40000000078 */
.L_x_3702:
[----:B------:R-:W-:Y:S05]  /*25d00*/  BSYNC B1 ;  /* 0x0000000000017941 */ /* 0x000fea0003800000 */
.L_x_3700:
        /* <DEDUP_REMOVED lines=11> */
.L_x_3704:
[----:B------:R-:W-:Y:S01]  /*25dc0*/  IMAD.MOV.U32 R6, RZ, RZ, R8 ;  /* 0x000000ffff067224 */ /* 0x000fe200078e0008 */
[----:B------:R-:W-:Y:S01]  /*25dd0*/  PRMT R10, R9, 0x7610, R10 ;  /* 0x00007610090a7816 */ /* 0x000fe2000000000a */
[----:B------:R-:W-:Y:S01]  /*25de0*/  IMAD.MOV.U32 R38, RZ, RZ, R41 ;  /* 0x000000ffff267224 */ /* 0x000fe200078e0029 */
[----:B------:R-:W-:Y:S02]  /*25df0*/  PRMT R120, R105, 0x7610, R120 ;  /* 0x0000761069787816 */ /* 0x000fe40000000078 */
.L_x_3705:
[----:B------:R-:W-:Y:S05]  /*25e00*/  BSYNC B1 ;  /* 0x0000000000017941 */ /* 0x000fea0003800000 */
.L_x_3703:
        /* <DEDUP_REMOVED lines=11> */
.L_x_3707:
[----:B------:R-:W-:Y:S01]  /*25ec0*/  IMAD.MOV.U32 R8, RZ, RZ, R6 ;  /* 0x000000ffff087224 */ /* 0x000fe200078e0006 */
[----:B------:R-:W-:Y:S01]  /*25ed0*/  PRMT R9, R9, 0x5410, R10 ;  /* 0x0000541009097816 */ /* 0x000fe2000000000a */
[----:B------:R-:W-:Y:S01]  /*25ee0*/  IMAD.MOV.U32 R41, RZ, RZ, R40 ;  /* 0x000000ffff297224 */ /* 0x000fe200078e0028 */
[----:B------:R-:W-:Y:S02]  /*25ef0*/  PRMT R105, R103, 0x7610, R105 ;  /* 0x0000761067697816 */ /* 0x000fe40000000069 */
.L_x_3708:
[----:B------:R-:W-:Y:S05]  /*25f00*/  BSYNC B1 ;  /* 0x0000000000017941 */ /* 0x000fea0003800000 */
.L_x_3706:
        /* <DEDUP_REMOVED lines=11> */
.L_x_3710:
[----:B------:R-:W-:Y:S01]  /*25fc0*/  IMAD.MOV.U32 R6, RZ, RZ, R8 ;  /* 0x000000ffff067224 */ /* 0x000fe200078e0008 */
[----:B------:R-:W-:Y:S01]  /*25fd0*/  PRMT R10, R10, 0x7610, R9 ;  /* 0x000076100a0a7816 */ /* 0x000fe20000000009 */
[----:B------:R-:W-:Y:S01]  /*25fe0*/  IMAD.MOV.U32 R40, RZ, RZ, R43 ;  /* 0x000000ffff287224 */ /* 0x000fe200078e002b */
[----:B------:R-:W-:Y:S02]  /*25ff0*/  PRMT R103, R104, 0x7632, R103 ;  /* 0x0000763268677816 */ /* 0x000fe40000000067 */
.L_x_3711:
[----:B------:R-:W-:Y:S05]  /*26000*/  BSYNC B1 ;  /* 0x0000000000017941 */ /* 0x000fea0003800000 */
.L_x_3709:
        /* <DEDUP_REMOVED lines=11> */
.L_x_3713:
[----:B------:R-:W-:Y:S01]  /*260c0*/  IMAD.MOV.U32 R8, RZ, RZ, R6 ;  /* 0x000000ffff087224 */ /* 0x000fe200078e0006 */
[----:B------:R-:W-:Y:S01]  /*260d0*/  PRMT R9, R10, 0x7632, R9 ;  /* 0x000076320a097816 */ /* 0x000fe20000000009 */
[----:B------:R-:W-:Y:S01]  /*260e0*/  IMAD.MOV.U32 R43, RZ, RZ, R42 ;  /* 0x000000ffff2b7224 */ /* 0x000fe200078e002a */
[----:B------:R-:W-:Y:S02]  /*260f0*/  PRMT R104, R104, 0x7610, R102 ;  /* 0x0000761068687816 */ /* 0x000fe40000000066 */
.L_x_3714:
[----:B------:R-:W-:Y:S05]  /*26100*/  BSYNC B1 ;  /* 0x0000000000017941 */ /* 0x000fea0003800000 */
.L_x_3712:
        /* <DEDUP_REMOVED lines=11> */
.L_x_3716:
[----:B------:R-:W-:Y:S01]  /*261c0*/  IMAD.MOV.U32 R6, RZ, RZ, R8 ;  /* 0x000000ffff067224 */ /* 0x000fe200078e0008 */
[----:B------:R-:W-:Y:S01]  /*261d0*/  PRMT R10, R9, 0x7610, R10 ;  /* 0x00007610090a7816 */ /* 0x000fe2000000000a */
[----:B------:R-:W-:Y:S01]  /*261e0*/  IMAD.MOV.U32 R42, RZ, RZ, R45 ;  /* 0x000000ffff2a7224 */ /* 0x000fe200078e002d */
[----:B------:R-:W-:Y:S02]  /*261f0*/  PRMT R102, R102, 0x5410, R107 ;  /* 0x0000541066667816 */ /* 0x000fe4000000006b */
.L_x_3717:
[----:B------:R-:W-:Y:S05]  /*26200*/  BSYNC B1 ;  /* 0x0000000000017941 */ /* 0x000fea0003800000 */
.L_x_3715:
        /* <DEDUP_REMOVED lines=11> */
.L_x_3719:
[----:B------:R-:W-:Y:S01]  /*262c0*/  IMAD.MOV.U32 R8, RZ, RZ, R6 ;  /* 0x000000ffff087224 */ /* 0x000fe200078e0006 */
[----:B------:R-:W-:Y:S01]  /*262d0*/  PRMT R9, R9, 0x5410, R10 ;  /* 0x0000541009097816 */ /* 0x000fe2000000000a */
[----:B------:R-:W-:Y:S01]  /*262e0*/  IMAD.MOV.U32 R45, RZ, RZ, R44 ;  /* 0x000000ffff2d7224 */ /* 0x000fe200078e002c */
[----:B------:R-:W-:Y:S02]  /*262f0*/  PRMT R107, R105, 0x7632, R107 ;  /* 0x00007632696b7816 */ /* 0x000fe4000000006b */
.L_x_3720:
[----:B------:R-:W-:Y:S05]  /*26300*/  BSYNC B1 ;  /* 0x0000000000017941 */ /* 0x000fea0003800000 */
.L_x_3718:
        /* <DEDUP_REMOVED lines=11> */
.L_x_3722:
[----:B------:R-:W-:Y:S01]  /*263c0*/  IMAD.MOV.U32 R6, RZ, RZ, R8 ;  /* 0x000000ffff067224 */ /* 0x000fe200078e0008 */
[----:B------:R-:W-:Y:S01]  /*263d0*/  PRMT R10, R10, 0x7610, R9 ;  /* 0x000076100a0a7816 */ /* 0x000fe20000000009 */
[----:B------:R-:W-:Y:S01]  /*263e0*/  IMAD.MOV.U32 R44, RZ, RZ, R47 ;  /* 0x000000ffff2c7224 */ /* 0x000fe200078e002f */
[----:B------:R-:W-:Y:S02]  /*263f0*/  PRMT R105, R105, 0x7610, R106 ;  /* 0x0000761069697816 */ /* 0x000fe4000000006a */
.L_x_3723:
[----:B------:R-:W-:Y:S05]  /*26400*/  BSYNC B1 ;  /* 0x0000000000017941 */ /* 0x000fea0003800000 */
.L_x_3721:
        /* <DEDUP_REMOVED lines=11> */
.L_x_3725:
[----:B------:R-:W-:Y:S01]  /*264c0*/  IMAD.MOV.U32 R8, RZ, RZ, R6 ;  /* 0x000000ffff087224 */ /* 0x000fe200078e0006 */
[----:B------:R-:W-:Y:S01]  /*264d0*/  PRMT R9, R9, 0x7610, R10 ;  /* 0x0000761009097816 */ /* 0x000fe2000000000a */
[----:B------:R-:W-:Y:S01]  /*264e0*/  IMAD.MOV.U32 R47, RZ, RZ, R46 ;  /* 0x000000ffff2f7224 */ /* 0x000fe200078e002e */
[----:B------:R-:W-:Y:S02]  /*264f0*/  PRMT R106, R106, 0x5410, R104 ;  /* 0x000054106a6a7816 */ /* 0x000fe40000000068 */
.L_x_3726:
[----:B------:R-:W-:Y:S05]  /*26500*/  BSYNC B1 ;  /* 0x0000000000017941 */ /* 0x000fea0003800000 */
.L_x_3724:
        /* <DEDUP_REMOVED lines=11> */
.L_x_3728:
[----:B------:R-:W-:Y:S01]  /*265c0*/  IMAD.MOV.U32 R6, RZ, RZ, R8 ;  /* 0x000000ffff067224 */ /* 0x000fe200078e0008 */
[----:B------:R-:W-:Y:S01]  /*265d0*/  PRMT R9, R9, 0x7632, R9 ;  /* 0x0000763209097816 */ /* 0x000fe20000000009 */
[----:B------:R-:W-:Y:S01]  /*265e0*/  IMAD.MOV.U32 R46, RZ, RZ, R49 ;  /* 0x000000ffff2e7224 */ /* 0x000fe200078e0031 */
[----:B------:R-:W-:Y:S02]  /*265f0*/  PRMT R104, R108, 0x7610, R104 ;  /* 0x000076106c687816 */ /* 0x000fe40000000068 */
.L_x_3729:
[----:B------:R-:W-:Y:S05]  /*26600*/  BSYNC B1 ;  /* 0x0000000000017941 */ /* 0x000fea0003800000 */
.L_x_3727:
        /* <DEDUP_REMOVED lines=11> */
.L_x_3731:
[----:B------:R-:W-:Y:S01]  /*266c0*/  IMAD.MOV.U32 R8, RZ, RZ, R6 ;  /* 0x000000ffff087224 */ /* 0x000fe200078e0006 */
[----:B------:R-:W-:Y:S01]  /*266d0*/  PRMT R9, R9, 0x5410, R9 ;  /* 0x0000541009097816 */ /* 0x000fe20000000009 */
[----:B------:R-:W-:Y:S01]  /*266e0*/  IMAD.MOV.U32 R49, RZ, RZ, R48 ;  /* 0x000000ffff317224 */ /* 0x000fe200078e0030 */
[----:B------:R-:W-:Y:S02]  /*266f0*/  PRMT R108, R107, 0x7632, R108 ;  /* 0x000076326b6c7816 */ /* 0x000fe4000000006c */
.L_x_3732:
[----:B------:R-:W-:Y:S05]  /*26700*/  BSYNC B1 ;  /* 0x0000000000017941 */ /* 0x000fea0003800000 */
.L_x_3730:
        /* <DEDUP_REMOVED lines=11> */
.L_x_3734:
[----:B------:R-:W-:Y:S01]  /*267c0*/  IMAD.MOV.U32 R6, RZ, RZ, R8 ;  /* 0x000000ffff067224 */ /* 0x000fe200078e0008 */
[----:B------:R-:W-:Y:S01]  /*267d0*/  PRMT R10, R10, 0x7610, R9 ;  /* 0x000076100a0a7816 */ /* 0x000fe20000000009 */
[----:B------:R-:W-:Y:S01]  /*267e0*/  IMAD.MOV.U32 R48, RZ, RZ, R51 ;  /* 0x000000ffff307224 */ /* 0x000fe200078e0033 */
[----:B------:R-:W-:Y:S02]  /*267f0*/  PRMT R107, R107, 0x7610, R108 ;  /* 0x000076106b6b7816 */ /* 0x000fe4000000006c */
.L_x_3735:
[----:B------:R-:W-:Y:S05]  /*26800*/  BSYNC B1 ;  /* 0x0000000000017941 */ /* 0x000fea0003800000 */
.L_x_3733:
        /* <DEDUP_REMOVED lines=11> */
.L_x_3737:
[----:B------:R-:W-:Y:S01]  /*268c0*/  IMAD.MOV.U32 R8, RZ, RZ, R6 ;  /* 0x000000ffff087224 */ /* 0x000fe200078e0006 */
[----:B------:R-:W-:Y:S01]  /*268d0*/  PRMT R9, R9, 0x7610, R10 ;  /* 0x0000761009097816 */ /* 0x000fe2000000000a */
[----:B------:R-:W-:Y:S01]  /*268e0*/  IMAD.MOV.U32 R51, RZ, RZ, R50 ;  /* 0x000000ffff337224 */ /* 0x000fe200078e0032 */
[----:B------:R-:W-:Y:S02]  /*268f0*/  PRMT R108, R108, 0x5410, R106 ;  /* 0x000054106c6c7816 */ /* 0x000fe4000000006a */
.L_x_3738:
[----:B------:R-:W-:Y:S05]  /*26900*/  BSYNC B1 ;  /* 0x0000000000017941 */ /* 0x000fea0003800000 */
.L_x_3736:
        /* <DEDUP_REMOVED lines=11> */
.L_x_3740:
[----:B------:R-:W-:Y:S01]  /*269c0*/  IMAD.MOV.U32 R6, RZ, RZ, R8 ;  /* 0x000000ffff067224 */ /* 0x000fe200078e0008 */
[----:B------:R-:W-:Y:S01]  /*269d0*/  PRMT R10, R10, 0x7610, R9 ;  /* 0x000076100a0a7816 */ /* 0x000fe20000000009 */
[----:B------:R-:W-:Y:S01]  /*269e0*/  IMAD.MOV.U32 R50, RZ, RZ, R53 ;  /* 0x000000ffff327224 */ /* 0x000fe200078e0035 */
[----:B------:R-:W-:Y:S02]  /*269f0*/  PRMT R106, R122, 0x7632, R106 ;  /* 0x000076327a6a7816 */ /* 0x000fe4000000006a */
.L_x_3741:
[----:B------:R-:W-:Y:S05]  /*26a00*/  BSYNC B1 ;  /* 0x0000000000017941 */ /* 0x000fea0003800000 */
.L_x_3739:
        /* <DEDUP_REMOVED lines=11> */
.L_x_3743:
[----:B------:R-:W-:Y:S01]  /*26ac0*/  IMAD.MOV.U32 R8, RZ, RZ, R6 ;  /* 0x000000ffff087224 */ /* 0x000fe200078e0006 */
[----:B------:R-:W-:Y:S01]  /*26ad0*/  PRMT R9, R10, 0x7632, R9 ;  /* 0x000076320a097816 */ /* 0x000fe20000000009 */
[----:B------:R-:W-:Y:S01]  /*26ae0*/  IMAD.MOV.U32 R53, RZ, RZ, R52 ;  /* 0x000000ffff357224 */ /* 0x000fe200078e0034 */
[----:B------:R-:W-:Y:S02]  /*26af0*/  PRMT R122, R122, 0x7610, R100 ;  /* 0x000076107a7a7816 */ /* 0x000fe40000000064 */
.L_x_3744:
[----:B------:R-:W-:Y:S05]  /*26b00*/  BSYNC B1 ;  /* 0x0000000000017941 */ /* 0x000fea0003800000 */
.L_x_3742:
        /* <DEDUP_REMOVED lines=11> */
.L_x_3746:
[----:B------:R-:W-:Y:S01]  /*26bc0*/  IMAD.MOV.U32 R6, RZ, RZ, R8 ;  /* 0x000000ffff067224 */ /* 0x000fe200078e0008 */
[----:B------:R-:W-:Y:S01]  /*26bd0*/  PRMT R9, R9, 0x5410, R9 ;  /* 0x0000541009097816 */ /* 0x000fe20000000009 */
[----:B------:R-:W-:Y:S01]  /*26be0*/  IMAD.MOV.U32 R52, RZ, RZ, R55 ;  /* 0x000000ffff347224 */ /* 0x000fe200078e0037 */
[----:B------:R-:W-:Y:S02]  /*26bf0*/  PRMT R100, R100, 0x7610, R109 ;  /* 0x0000761064647816 */ /* 0x000fe4000000006d */
.L_x_3747:
[----:B------:R-:W-:Y:S05]  /*26c00*/  BSYNC B1 ;  /* 0x0000000000017941 */ /* 0x000fea0003800000 */
.L_x_3745:
        /* <DEDUP_REMOVED lines=11> */
.L_x_3749:
[----:B------:R-:W-:Y:S01]  /*26cc0*/  IMAD.MOV.U32 R8, RZ, RZ, R6 ;  /* 0x000000ffff087224 */ /* 0x000fe200078e0006 */
[----:B------:R-:W-:Y:S01]  /*26cd0*/  PRMT R9, R9, 0x7632, R9 ;  /* 0x0000763209097816 */ /* 0x000fe20000000009 */
[----:B------:R-:W-:Y:S01]  /*26ce0*/  IMAD.MOV.U32 R55, RZ, RZ, R54 ;  /* 0x000000ffff377224 */ /* 0x000fe200078e0036 */
[----:B------:R-:W-:Y:S02]  /*26cf0*/  PRMT R109, R109, 0x5410, R100 ;  /* 0x000054106d6d7816 */ /* 0x000fe40000000064 */
.L_x_3750:
[----:B------:R-:W-:Y:S05]  /*26d00*/  BSYNC B1 ;  /* 0x0000000000017941 */ /* 0x000fea0003800000 */
.L_x_3748:
        /* <DEDUP_REMOVED lines=11> */
.L_x_3752:
[----:B------:R-:W-:Y:S01]  /*26dc0*/  IMAD.MOV.U32 R6, RZ, RZ, R8 ;  /* 0x000000ffff067224 */ /* 0x000fe200078e0008 */
[----:B------:R-:W-:Y:S01]  /*26dd0*/  PRMT R9, R9, 0x5410, R9 ;  /* 0x0000541009097816 */ /* 0x000fe20000000009 */
[----:B------:R-:W-:Y:S01]  /*26de0*/  IMAD.MOV.U32 R54, RZ, RZ, R57 ;  /* 0x000000ffff367224 */ /* 0x000fe200078e0039 */
[----:B------:R-:W-:Y:S02]  /*26df0*/  PRMT R100, R95, 0x7632, R100 ;  /* 0x000076325f647816 */ /* 0x000fe40000000064 */
.L_x_3753:
[----:B------:R-:W-:Y:S05]  /*26e00*/  BSYNC B1 ;  /* 0x0000000000017941 */ /* 0x000fea0003800000 */
.L_x_3751:
        /* <DEDUP_REMOVED lines=11> */
.L_x_3755:
[----:B------:R-:W-:Y:S01]  /*26ec0*/  IMAD.MOV.U32 R8, RZ, RZ, R6 ;  /* 0x000000ffff087224 */ /* 0x000fe200078e0006 */
[----:B------:R-:W-:Y:S01]  /*26ed0*/  PRMT R9, R9, 0x7632, R9 ;  /* 0x0000763209097816 */ /* 0x000fe20000000009 */
[----:B------:R-:W-:Y:S01]  /*26ee0*/  IMAD.MOV.U32 R57, RZ, RZ, R56 ;  /* 0x000000ffff397224 */ /* 0x000fe200078e0038 */
[----:B------:R-:W-:Y:S02]  /*26ef0*/  PRMT R95, R95, 0x7610, R94 ;  /* 0x000076105f5f7816 */ /* 0x000fe4000000005e */
.L_x_3756:
[----:B------:R-:W-:Y:S05]  /*26f00*/  BSYNC B1 ;  /* 0x0000000000017941 */ /* 0x000fea0003800000 */
.L_x_3754:
        /* <DEDUP_REMOVED lines=11> */
.L_x_3758:
[----:B------:R-:W-:Y:S01]  /*26fc0*/  IMAD.MOV.U32 R6, RZ, RZ, R8 ;  /* 0x000000ffff067224 */ /* 0x000fe200078e0008 */
[----:B------:R-:W-:Y:S01]  /*26fd0*/  PRMT R9, R9, 0x5410, R9 ;  /* 0x0000541009097816 */ /* 0x000fe20000000009 */
[----:B------:R-:W-:Y:S01]  /*26fe0*/  IMAD.MOV.U32 R56, RZ, RZ, R59 ;  /* 0x000000ffff387224 */ /* 0x000fe200078e003b */
[----:B------:R-:W-:Y:S02]  /*26ff0*/  PRMT R94, R94, 0x7610, R123 ;  /* 0x000076105e5e7816 */ /* 0x000fe4000000007b */
.L_x_3759:
[----:B------:R-:W-:Y:S05]  /*27000*/  BSYNC B1 ;  /* 0x0000000000017941 */ /* 0x000fea0003800000 */
.L_x_3757:
        /* <DEDUP_REMOVED lines=11> */
.L_x_3761:
[----:B------:R-:W-:Y:S01]  /*270c0*/  IMAD.MOV.U32 R8, RZ, RZ, R6 ;  /* 0x000000ffff087224 */ /* 0x000fe200078e0006 */
[----:B------:R-:W-:Y:S01]  /*270d0*/  PRMT R10, R10, 0x7610, R9 ;  /* 0x000076100a0a7816 */ /* 0x000fe20000000009 */
[----:B------:R-:W-:Y:S01]  /*270e0*/  IMAD.MOV.U32 R59, RZ, RZ, R58 ;  /* 0x000000ffff3b7224 */ /* 0x000fe200078e003a */
[----:B------:R-:W-:Y:S02]  /*270f0*/  PRMT R123, R123, 0x5410, R94 ;  /* 0x000054107b7b7816 */ /* 0x000fe4000000005e */
.L_x_3762:
[----:B------:R-:W-:Y:S05]  /*27100*/  BSYNC B1 ;  /* 0x0000000000017941 */ /* 0x000fea0003800000 */
.L_x_3760:
        /* <DEDUP_REMOVED lines=11> */
.L_x_3764:
[----:B------:R-:W-:Y:S01]  /*271c0*/  IMAD.MOV.U32 R6, RZ, RZ, R8 ;  /* 0x000000ffff067224 */ /* 0x000fe200078e0008 */
[----:B------:R-:W-:Y:S01]  /*271d0*/  PRMT R9, R9, 0x7610, R10 ;  /* 0x0000761009097816 */ /* 0x000fe2000000000a */
[----:B------:R-:W-:Y:S01]  /*271e0*/  IMAD.MOV.U32 R58, RZ, RZ, R61 ;  /* 0x000000ffff3a7224 */ /* 0x000fe200078e003d */
[----:B------:R-:W-:Y:S02]  /*271f0*/  PRMT R94, R96, 0x7632, R94 ;  /* 0x00007632605e7816 */ /* 0x000fe4000000005e */
.L_x_3765:
[----:B------:R-:W-:Y:S05]  /*27200*/  BSYNC B1 ;  /* 0x0000000000017941 */ /* 0x000fea0003800000 */
.L_x_3763:
        /* <DEDUP_REMOVED lines=11> */
.L_x_3767:
[----:B------:R-:W-:Y:S01]  /*272c0*/  IMAD.MOV.U32 R8, RZ, RZ, R6 ;  /* 0x000000ffff087224 */ /* 0x000fe200078e0006 */
[----:B------:R-:W-:Y:S01]  /*272d0*/  PRMT R9, R9, 0x7632, R9 ;  /* 0x0000763209097816 */ /* 0x000fe20000000009 */
[----:B------:R-:W-:Y:S01]  /*272e0*/  IMAD.MOV.U32 R61, RZ, RZ, R60 ;  /* 0x000000ffff3d7224 */ /* 0x000fe200078e003c */
[----:B------:R-:W-:Y:S02]  /*272f0*/  PRMT R96, R96, 0x5410, R96 ;  /* 0x0000541060607816 */ /* 0x000fe40000000060 */
.L_x_3768:
[----:B------:R-:W-:Y:S05]  /*27300*/  BSYNC B1 ;  /* 0x0000000000017941 */ /* 0x000fea0003800000 */
.L_x_3766:
        /* <DEDUP_REMOVED lines=11> */
.L_x_3770:
[----:B------:R-:W-:Y:S01]  /*273c0*/  IMAD.MOV.U32 R6, RZ, RZ, R8 ;  /* 0x000000ffff067224 */ /* 0x000fe200078e0008 */
[----:B------:R-:W-:Y:S01]  /*273d0*/  PRMT R10, R9, 0x7610, R10 ;  /* 0x00007610090a7816 */ /* 0x000fe2000000000a */
[----:B------:R-:W-:Y:S01]  /*273e0*/  IMAD.MOV.U32 R60, RZ, RZ, R63 ;  /* 0x000000ffff3c7224 */ /* 0x000fe200078e003f */
[----:B------:R-:W-:Y:S02]  /*273f0*/  PRMT R96, R101, 0x7610, R96 ;  /* 0x0000761065607816 */ /* 0x000fe40000000060 */
.L_x_3771:
[----:B------:R-:W-:Y:S05]  /*27400*/  BSYNC B1 ;  /* 0x0000000000017941 */ /* 0x000fea0003800000 */
.L_x_3769:
        /* <DEDUP_REMOVED lines=11> */
.L_x_3773:
[----:B------:R-:W-:Y:S01]  /*274c0*/  IMAD.MOV.U32 R8, RZ, RZ, R6 ;  /* 0x000000ffff087224 */ /* 0x000fe200078e0006 */
[----:B------:R-:W-:Y:S01]  /*274d0*/  PRMT R9, R10, 0x7610, R9 ;  /* 0x000076100a097816 */ /* 0x000fe20000000009 */
[----:B------:R-:W-:Y:S01]  /*274e0*/  IMAD.MOV.U32 R63, RZ, RZ, R62 ;  /* 0x000000ffff3f7224 */ /* 0x000fe200078e003e */
[----:B------:R-:W-:Y:S02]  /*274f0*/  PRMT R101, R95, 0x7610, R101 ;  /* 0x000076105f657816 */ /* 0x000fe40000000065 */
.L_x_3774:
[----:B------:R-:W-:Y:S05]  /*27500*/  BSYNC B1 ;  /* 0x0000000000017941 */ /* 0x000fea0003800000 */
.L_x_3772:
        /* <DEDUP_REMOVED lines=11> */
.L_x_3776:
[----:B------:R-:W-:Y:S01]  /*275c0*/  IMAD.MOV.U32 R6, RZ, RZ, R8 ;  /* 0x000000ffff067224 */ /* 0x000fe200078e0008 */
[----:B------:R-:W-:Y:S01]  /*275d0*/  PRMT R10, R9, 0x7610, R10 ;  /* 0x00007610090a7816 */ /* 0x000fe2000000000a */
[----:B------:R-:W-:Y:S01]  /*275e0*/  IMAD.MOV.U32 R62, RZ, RZ, R65 ;  /* 0x000000ffff3e7224 */ /* 0x000fe200078e0041 */
[----:B------:R-:W-:Y:S02]  /*275f0*/  PRMT R95, R99, 0x7610, R95 ;  /* 0x00007610635f7816 */ /* 0x000fe4000000005f */
.L_x_3777:
[----:B------:R-:W-:Y:S05]  /*27600*/  BSYNC B1 ;  /* 0x0000000000017941 */ /* 0x000fea0003800000 */
.L_x_3775:
        /* <DEDUP_REMOVED lines=11> */
.L_x_3779:
[----:B------:R-:W-:Y:S01]  /*276c0*/  IMAD.MOV.U32 R8, RZ, RZ, R6 ;  /* 0x000000ffff087224 */ /* 0x000fe200078e0006 */
[----:B------:R-:W-:Y:S01]  /*276d0*/  PRMT R9, R9, 0x5410, R10 ;  /* 0x0000541009097816 */ /* 0x000fe2000000000a */
[----:B------:R-:W-:Y:S01]  /*276e0*/  IMAD.MOV.U32 R65, RZ, RZ, R64 ;  /* 0x000000ffff417224 */ /* 0x000fe200078e0040 */
[----:B------:R-:W-:Y:S02]  /*276f0*/  PRMT R99, R97, 0x7610, R99 ;  /* 0x0000761061637816 */ /* 0x000fe40000000063 */
.L_x_3780:
[----:B------:R-:W-:Y:S05]  /*27700*/  BSYNC B1 ;  /* 0x0000000000017941 */ /* 0x000fea0003800000 */
.L_x_3778:
        /* <DEDUP_REMOVED lines=11> */
.L_x_3782:
[----:B------:R-:W-:Y:S01]  /*277c0*/  IMAD.MOV.U32 R6, RZ, RZ, R8 ;  /* 0x000000ffff067224 */ /* 0x000fe200078e0008 */
[----:B------:R-:W-:Y:S01]  /*277d0*/  PRMT R10, R10, 0x7610, R9 ;  /* 0x000076100a0a7816 */ /* 0x000fe20000000009 */
[----:B------:R-:W-:Y:S01]  /*277e0*/  IMAD.MOV.U32 R64, RZ, RZ, R67 ;  /* 0x000000ffff407224 */ /* 0x000fe200078e0043 */
[----:B------:R-:W-:Y:S02]  /*277f0*/  PRMT R97, R98, 0x7610, R97 ;  /* 0x0000761062617816 */ /* 0x000fe40000000061 */
.L_x_3783:
[----:B------:R-:W-:Y:S05]  /*27800*/  BSYNC B1 ;  /* 0x0000000000017941 */ /* 0x000fea0003800000 */
.L_x_3781:
        /* <DEDUP_REMOVED lines=11> */
.L_x_3785:
[----:B------:R-:W-:Y:S01]  /*278c0*/  IMAD.MOV.U32 R67, RZ, RZ, R124 ;  /* 0x000000ffff437224 */ /* 0x000fe200078e007c */
[----:B------:R-:W-:Y:S01]  /*278d0*/  PRMT R98, R98, 0x7632, R10 ;  /* 0x0000763262627816 */ /* 0x000fe2000000000a */
[----:B------:R-:W-:Y:S01]  /*278e0*/  IMAD.MOV.U32 R66, RZ, RZ, R6 ;  /* 0x000000ffff427224 */ /* 0x000fe200078e0006 */
[----:B------:R-:W-:Y:S01]  /*278f0*/  PRMT R97, R97, 0x7610, R10 ;  /* 0x0000761061617816 */ /* 0x000fe2000000000a */
[----:B------:R-:W-:Y:S02]  /*27900*/  IMAD.MOV.U32 R124, RZ, RZ, R6 ;  /* 0x000000ffff7c7224 */ /* 0x000fe400078e0006 */
.L_x_3786:
[----:B------:R-:W-:Y:S05]  /*27910*/  BSYNC B1 ;  /* 0x0000000000017941 */ /* 0x000fea0003800000 */
.L_x_3784:
[----:B------:R-:W-:Y:S02]  /*27920*/  IADD3 R5, R5, 0x4, RZ ;  /* 0x0000000405057810 */ /* 0x000fe40007ffe0ff */
[----:B------:R-:W-:Y:S01]  /*27930*/  IADD3 R4, R4, 0x2, RZ ;  /* 0x0000000204047810 */ /* 0x000fe20007ffe0ff */
[----:B------:R-:W-:Y:S01]  /*27940*/  @!P1 CALL.REL.NOINC `(.L_x_3787) ;  /* 0x0000001000009944 */ /* 0x000fe20003c00000 */
[----:B------:R-:W-:Y:S05]  /*27950*/  BRA `(.L_x_3788) ;  /* 0xffffc02000007947 */ /* 0x000fea000383ffff */
.L_x_3787:
[----:B------:R-:W-:Y:S02]  /*27960*/  FADD.FTZ R86, R89, R86 ;  /* 0x0000005659567221 */ /* 0x000fe40000010000 */
.L_x_3212:
[----:B------:R-:W-:Y:S05]  /*27970*/  BSYNC B0 ;  /* 0x0000000000007941 */ /* 0x000fea0003800000 */
.L_x_3211:
[----:B------:R-:W-:Y:S05]  /*27980*/  @P2 EXIT ;  /* 0x000000000000294d */ /* 0x000fea0003800000 */
[----:B------:R-:W1:Y:S01]  /*27990*/  S2R R10, SR_CTAID.X ;  /* 0x00000000000a7919 */ /* 0x000e620000002500 */
[----:B------:R-:W-:Y:S02]  /*279a0*/  IMAD.MOV.U32 R8, RZ, RZ, c[0x0][0x180] ;  /* 0x00006000ff087624 */ /* 0x000fe400078e00ff */
[----:B0-----:R-:W-:-:S03]  /*279b0*/  IMAD.MOV.U32 R5, RZ, RZ, 0x4 ;  /* 0x00000004ff057424 */ /* 0x001fc600078e00ff */
[C---:B------:R-:W-:Y:S02]  /*279c0*/  ISETP.GE.AND P0, PT, R8.reuse, 0x1, PT ;  /* 0x000000010800780c */ /* 0x040fe40003f06270 */
[----:B------:R-:W-:Y:S01]  /*279d0*/  ISETP.GE.AND P4, PT, R8, 0x2, PT ;  /* 0x000000020800780c */ /* 0x000fe20003f86270 */
[----:B-1----:R-:W-:-:S10]  /*279e0*/  IMAD.WIDE R68, R10, R5, c[0x0][0x168] ;  /* 0x00005a000a447625 */ /* 0x002fd400078e0205 */
[----:B------:R-:W2:Y:S04]  /*279f0*/  @P0 LDG.E.CONSTANT R13, [R68.64] ;  /* 0x00000004440d0981 */ /* 0x000ea8000c1e9900 */
[----:B------:R-:W3:Y:S04]  /*27a00*/  @P0 LDG.E.CONSTANT R4, [R68.64] ;  /* 0x0000000444040981 */ /* 0x000ee8000c1e9900 */
[----:B------:R-:W4:Y:S04]  /*27a10*/  @P4 LDG.E.CONSTANT R15, [R68.64] ;  /* 0x00000004440f4981 */ /* 0x000f28000c1e9900 */
[----:B------:R-:W5:Y:S01]  /*27a20*/  @P4 LDG.E.CONSTANT R17, [R68.64] ;  /* 0x0000000444114981 */ /* 0x000f62000c1e9900 */
[----:B------:R-:W-:-:S02]  /*27a30*/  ISETP.GE.AND P3, PT, R8, 0x3, PT ;  /* 0x000000030800780c */ /* 0x000fc40003f66270 */
[----:B------:R-:W-:-:S11]  /*27a40*/  ISETP.GE.AND P2, PT, R8, 0x4, PT ;  /* 0x000000040800780c */ /* 0x000fd60003f46270 */
[----:B------:R-:W4:Y:S04]  /*27a50*/  @P3 LDG.E.CONSTANT R12, [R68.64] ;  /* 0x00000004440c3981 */ /* 0x000f28000c1e9900 */
[----:B------:R-:W4:Y:S04]  /*27a60*/  @P3 LDG.E.CONSTANT R11, [R68.64] ;  /* 0x00000004440b3981 */ /* 0x000f28000c1e9900 */
[----:B------:R-:W4:Y:S04]  /*27a70*/  @P2 LDG.E.CONSTANT R7, [R68.64] ;  /* 0x0000000444072981 */ /* 0x000f28000c1e9900 */
[----:B------:R-:W4:Y:S01]  /*27a80*/  @P2 LDG.E.CONSTANT R6, [R68.64] ;  /* 0x0000000444062981 */ /* 0x000f22000c1e9900 */
[----:B------:R-:W-:Y:S01]  /*27a90*/  ISETP.GE.AND P1, PT, R8, 0x5, PT ;  /* 0x000000050800780c */ /* 0x000fe20003f26270 */
[----:B------:R-:W0:Y:S01]  /*27aa0*/  MUFU.LG2 R86, R86 ;  /* 0x0000005600567308 */ /* 0x000e220000000c00 */
[----:B------:R-:W-:Y:S01]  /*27ab0*/  HADD2.F32 R16, -RZ, R97.H1_H1 ;  /* 0x30000061ff107230 */ /* 0x000fe20000004100 */
[----:B------:R-:W-:-:S04]  /*27ac0*/  IMAD R19, R10, c[0x0][0x180], RZ ;  /* 0x000060000a137a24 */ /* 0x000fc800078e02ff */
[----:B------:R-:W-:Y:S01]  /*27ad0*/  @P0 FADD.FTZ R18, R16, -R87 ;  /* 0x8000005710120221 */ /* 0x000fe20000010000 */
[----:B------:R-:W-:-:S05]  /*27ae0*/  HADD2.F32 R14, -RZ, R98.H0_H0 ;  /* 0x20000062ff0e7230 */ /* 0x000fca0000004100 */
[----:B------:R-:W4:Y:S04]  /*27af0*/  @P1 LDG.E.CONSTANT R9, [R68.64] ;  /* 0x0000000444091981 */ /* 0x000f28000c1e9900 */
[----:B------:R-:W4:Y:S01]  /*27b00*/  @P1 LDG.E.CONSTANT R10, [R68.64] ;  /* 0x00000004440a1981 */ /* 0x000f22000c1e9900 */
[----:B0-----:R-:W-:Y:S01]  /*27b10*/  @P0 FFMA.FTZ R18, R86, -0.69314718246459960938, R18 ;  /* 0xbf31721856120823 */ /* 0x001fe20000010012 */
[----:B------:R-:W-:Y:S01]  /*27b20*/  ISETP.GE.AND P6, PT, R8, 0x6, PT ;  /* 0x000000060800780c */ /* 0x000fe20003fc6270 */
[----:B------:R-:W-:Y:S01]  /*27b30*/  IMAD.SHL.U32 R16, R19, 0x2, RZ ;  /* 0x0000000213107824 */ /* 0x000fe200078e00ff */
[----:B------:R-:W-:Y:S01]  /*27b40*/  HADD2.F32 R19, -RZ, R99.H0_H0 ;  /* 0x20000063ff137230 */ /* 0x000fe20000004100 */
[----:B------:R-:W-:Y:S01]  /*27b50*/  @P0 FADD.FTZ R14, R14, -R87 ;  /* 0x800000570e0e0221 */ /* 0x000fe20000010000 */
[----:B------:R-:W-:Y:S01]  /*27b60*/  ISETP.GE.AND P5, PT, R8, 0x7, PT ;  /* 0x000000070800780c */ /* 0x000fe20003fa6270 */
[----:B------:R-:W-:-:S04]  /*27b70*/  IMAD.WIDE R70, R16, R5, c[0x0][0x170] ;  /* 0x00005c0010467625 */ /* 0x000fc800078e0205 */
[----:B------:R-:W-:Y:S01]  /*27b80*/  @P0 FFMA.FTZ R14, R86, -0.69314718246459960938, R14 ;  /* 0xbf317218560e0823 */ /* 0x000fe2000001000e */
[----:B------:R0:W-:Y:S01]  /*27b90*/  @P0 STG.E [R70.64], R66 ;  /* 0x0000004246000986 */ /* 0x0001e2000c101904 */
[----:B------:R-:W-:-:S04]  /*27ba0*/  @P4 FADD.FTZ R19, R19, -R87 ;  /* 0x8000005713134221 */ /* 0x000fc80000010000 */
[----:B------:R-:W-:Y:S02]  /*27bb0*/  @P4 FFMA.FTZ R19, R86, -0.69314718246459960938, R19 ;  /* 0xbf31721856134823 */ /* 0x000fe40000010013 */
[----:B0-----:R-:W-:-:S04]  /*27bc0*/  IMAD.MOV.U32 R66, RZ, RZ, 0x2 ;  /* 0x00000002ff427424 */ /* 0x001fc800078e00ff */
[----:B------:R-:W-:Y:S02]  /*27bd0*/  IMAD.WIDE R88, R16, R66, c[0x0][0x178] ;  /* 0x00005e0010587625 */ /* 0x000fe400078e0242 */
[----:B------:R-:W4:Y:S02]  /*27be0*/  @P5 LDG.E.CONSTANT R16, [R68.64] ;  /* 0x0000000444105981 */ /* 0x000f24000c1e9900 */
[----:B--2---:R-:W-:Y:S01]  /*27bf0*/  @P0 FADD.FTZ R13, R13, R18 ;  /* 0x000000120d0d0221 */ /* 0x004fe20000010000 */
[----:B------:R-:W-:Y:S01]  /*27c00*/  HADD2.F32 R18, -RZ, R97.H0_H0 ;  /* 0x20000061ff127230 */ /* 0x000fe20000004100 */
[----:B---3--:R-:W-:-:S03]  /*27c10*/  @P0 FADD.FTZ R4, R4, R14 ;  /* 0x0000000e04040221 */ /* 0x008fc60000010000 */
[----:B------:R-:W-:Y:S01]  /*27c20*/  @P0 F2FP.PACK_AB R5, RZ, R13 ;  /* 0x0000000dff05023e */ /* 0x000fe200000000ff */
[----:B------:R-:W-:Y:S01]  /*27c30*/  @P4 FADD.FTZ R18, R18, -R87 ;  /* 0x8000005712124221 */ /* 0x000fe20000010000 */
[----:B------:R-:W2:Y:S01]  /*27c40*/  @P6 LDG.E.CONSTANT R14, [R68.64] ;  /* 0x00000004440e6981 */ /* 0x000ea2000c1e9900 */
[----:B------:R-:W-:Y:S02]  /*27c50*/  @P0 F2FP.PACK_AB R4, RZ, R4 ;  /* 0x00000004ff04023e */ /* 0x000fe400000000ff */
[----:B------:R-:W-:Y:S01]  /*27c60*/  @P4 FFMA.FTZ R18, R86, -0.69314718246459960938, R18 ;  /* 0xbf31721856124823 */ /* 0x000fe20000010012 */
[----:B------:R-:W3:Y:S01]  /*27c70*/  @P6 LDG.E.CONSTANT R13, [R68.64] ;  /* 0x00000004440d6981 */ /* 0x000ee2000c1e9900 */
[----:B-----5:R-:W-:Y:S02]  /*27c80*/  @P4 FADD.FTZ R17, R17, R19 ;  /* 0x0000001311114221 */ /* 0x020fe40000010000 */
[----:B----4-:R-:W-:Y:S01]  /*27c90*/  @P4 FADD.FTZ R18, R15, R18 ;  /* 0x000000120f124221 */ /* 0x010fe20000010000 */
[----:B------:R0:W-:Y:S04]  /*27ca0*/  @P0 STG.E.U16 [R88.64], R5 ;  /* 0x0000000558000986 */ /* 0x0001e8000c101504 */
[----:B------:R-:W-:Y:S04]  /*27cb0*/  @P0 STG.E [R70.64+0x4], R67 ;  /* 0x0000044346000986 */ /* 0x000fe8000c101904 */
[----:B------:R1:W-:Y:S01]  /*27cc0*/  @P0 STG.E.U16 [R88.64+0x2], R4 ;  /* 0x0000020458000986 */ /* 0x0003e2000c101504 */
[----:B0-----:R-:W-:-:S03]  /*27cd0*/  @P4 F2FP.PACK_AB R5, RZ, R18 ;  /* 0x00000012ff05423e */ /* 0x001fc600000000ff */
[----:B------:R-:W-:Y:S04]  /*27ce0*/  @P4 STG.E [R70.64+0x8], R64 ;  /* 0x0000084046004986 */ /* 0x000fe8000c101904 */
[----:B------:R0:W-:Y:S01]  /*27cf0*/  @P4 STG.E.U16 [R88.64+0x4], R5 ;  /* 0x0000040558004986 */ /* 0x0001e2000c101504 */
[----:B-1----:R-:W-:-:S03]  /*27d00*/  @P4 F2FP.PACK_AB R4, RZ, R17 ;  /* 0x00000011ff04423e */ /* 0x002fc600000000ff */
[----:B------:R-:W4:Y:S04]  /*27d10*/  @P5 LDG.E.CONSTANT R15, [R68.64] ;  /* 0x00000004440f5981 */ /* 0x000f28000c1e9900 */
[----:B------:R-:W-:Y:S04]  /*27d20*/  @P4 STG.E [R70.64+0xc], R65 ;  /* 0x00000c4146004986 */ /* 0x000fe8000c101904 */
[----:B------:R1:W-:Y:S01]  /*27d30*/  @P4 STG.E.U16 [R88.64+0x6], R4 ;  /* 0x0000060458004986 */ /* 0x0003e2000c101504 */
[----:B0-----:R-:W-:Y:S01]  /*27d40*/  HADD2.F32 R5, -RZ, R101.H0_H0 ;  /* 0x20000065ff057230 */ /* 0x001fe20000004100 */
[----:B------:R-:W-:-:S02]  /*27d50*/  ISETP.GE.AND P0, PT, R8, 0x8, PT ;  /* 0x000000080800780c */ /* 0x000fc40003f06270 */
[----:B------:R-:W-:Y:S01]  /*27d60*/  ISETP.GE.AND P4, PT, R8, 0x9, PT ;  /* 0x000000090800780c */ /* 0x000fe20003f86270 */
[----:B-1----:R-:W-:Y:S01]  /*27d70*/  HADD2.F32 R4, -RZ, R95.H0_H0 ;  /* 0x2000005fff047230 */ /* 0x002fe20000004100 */
[----:B------:R-:W-:Y:S01]  /*27d80*/  @P3 FADD.FTZ R5, R5, -R87 ;  /* 0x8000005705053221 */ /* 0x000fe20000010000 */
[----:B------:R-:W-:-:S08]  /*27d90*/  HADD2.F32 R19, -RZ, R96.H0_H0 ;  /* 0x20000060ff137230 */ /* 0x000fd00000004100 */
[----:B------:R-:W5:Y:S01]  /*27da0*/  @P0 LDG.E.CONSTANT R18, [R68.64] ;  /* 0x0000000444120981 */ /* 0x000f62000c1e9900 */
[----:B------:R-:W-:Y:S02]  /*27db0*/  @P3 FADD.FTZ R4, R4, -R87 ;  /* 0x8000005704043221 */ /* 0x000fe40000010000 */
[C---:B------:R-:W-:Y:S01]  /*27dc0*/  @P3 FFMA.FTZ R5, R86.reuse, -0.69314718246459960938, R5 ;  /* 0xbf31721856053823 */ /* 0x040fe20000010005 */
[----:B------:R0:W-:Y:S01]  /*27dd0*/  @P3 STG.E [R70.64+0x10], R62 ;  /* 0x0000103e46003986 */ /* 0x0001e2000c101904 */
[----:B------:R-:W-:Y:S02]  /*27de0*/  @P3 FFMA.FTZ R4, R86, -0.69314718246459960938, R4 ;  /* 0xbf31721856043823 */ /* 0x000fe40000010004 */
[----:B------:R-:W-:Y:S01]  /*27df0*/  @P3 FADD.FTZ R11, R11, R5 ;  /* 0x000000050b0b3221 */ /* 0x000fe20000010000 */
[----:B------:R-:W5:Y:S01]  /*27e00*/  @P0 LDG.E.CONSTANT R17, [R68.64] ;  /* 0x0000000444110981 */ /* 0x000f62000c1e9900 */
[----:B------:R-:W-:-:S03]  /*27e10*/  @P3 FADD.FTZ R4, R12, R4 ;  /* 0x000000040c043221 */ /* 0x000fc60000010000 */
[----:B------:R-:W5:Y:S02]  /*27e20*/  @P4 LDG.E.CONSTANT R12, [R68.64] ;  /* 0x00000004440c4981 */ /* 0x000f64000c1e9900 */
[----:B------:R-:W-:Y:S02]  /*27e30*/  @P3 F2FP.PACK_AB R5, RZ, R4 ;  /* 0x00000004ff05323e */ /* 0x000fe400000000ff */
[----:B------:R-:W-:Y:S01]  /*27e40*/  @P3 F2FP.PACK_AB R4, RZ, R11 ;  /* 0x0000000bff04323e */ /* 0x000fe200000000ff */
[----:B0-----:R-:W-:Y:S01]  /*27e50*/  HADD2.F32 R62, -RZ, R96.H1_H1 ;  /* 0x30000060ff3e7230 */ /* 0x001fe20000004100 */
[----:B------:R-:W5:Y:S01]  /*27e60*/  @P4 LDG.E.CONSTANT R11, [R68.64] ;  /* 0x00000004440b4981 */ /* 0x000f62000c1e9900 */
[----:B------:R-:W-:-:S03]  /*27e70*/  @P2 FADD.FTZ R19, R19, -R87 ;  /* 0x8000005713132221 */ /* 0x000fc60000010000 */
[----:B------:R0:W-:Y:S01]  /*27e80*/  @P3 STG.E.U16 [R88.64+0x8], R5 ;  /* 0x0000080558003986 */ /* 0x0001e2000c101504 */
[----:B------:R-:W-:-:S03]  /*27e90*/  @P2 FADD.FTZ R62, R62, -R87 ;  /* 0x800000573e3e2221 */ /* 0x000fc60000010000 */
[----:B------:R-:W-:Y:S01]  /*27ea0*/  @P3 STG.E [R70.64+0x14], R63 ;  /* 0x0000143f46003986 */ /* 0x000fe2000c101904 */
[----:B------:R-:W-:-:S03]  /*27eb0*/  @P2 FFMA.FTZ R19, R86, -0.69314718246459960938, R19 ;  /* 0xbf31721856132823 */ /* 0x000fc60000010013 */
[----:B------:R1:W-:Y:S01]  /*27ec0*/  @P3 STG.E.U16 [R88.64+0xa], R4 ;  /* 0x00000a0458003986 */ /* 0x0003e2000c101504 */
[----:B------:R-:W-:Y:S01]  /*27ed0*/  ISETP.GE.AND P3, PT, R8, 0xa, PT ;  /* 0x0000000a0800780c */ /* 0x000fe20003f66270 */
[----:B------:R-:W-:Y:S02]  /*27ee0*/  @P2 FFMA.FTZ R62, R86, -0.69314718246459960938, R62 ;  /* 0xbf317218563e2823 */ /* 0x000fe4000001003e */
[----:B0-----:R-:W-:Y:S01]  /*27ef0*/  @P2 FADD.FTZ R5, R7, R19 ;  /* 0x0000001307052221 */ /* 0x001fe20000010000 */
[----:B------:R0:W-:Y:S04]  /*27f00*/  @P2 STG.E [R70.64+0x18], R60 ;  /* 0x0000183c46002986 */ /* 0x0001e8000c101904 */
[----:B------:R-:W-:Y:S01]  /*27f10*/  @P2 F2FP.PACK_AB R5, RZ, R5 ;  /* 0x00000005ff05223e */ /* 0x000fe200000000ff */
[----:B-1----:R-:W-:-:S04]  /*27f20*/  @P2 FADD.FTZ R4, R6, R62 ;  /* 0x0000003e06042221 */ /* 0x002fc80000010000 */
[----:B------:R-:W5:Y:S01]  /*27f30*/  @P3 LDG.E.CONSTANT R7, [R68.64] ;  /* 0x0000000444073981 */ /* 0x000f62000c1e9900 */
[----:B------:R-:W-:-:S03]  /*27f40*/  @P2 F2FP.PACK_AB R4, RZ, R4 ;  /* 0x00000004ff04223e */ /* 0x000fc600000000ff */
[----:B------:R-:W5:Y:S04]  /*27f50*/  @P3 LDG.E.CONSTANT R6, [R68.64] ;  /* 0x0000000444063981 */ /* 0x000f68000c1e9900 */
[----:B------:R-:W-:Y:S04]  /*27f60*/  @P2 STG.E.U16 [R88.64+0xc], R5 ;  /* 0x00000c0558002986 */ /* 0x000fe8000c101504 */
[----:B------:R-:W-:Y:S04]  /*27f70*/  @P2 STG.E [R70.64+0x1c], R61 ;  /* 0x00001c3d46002986 */ /* 0x000fe8000c101904 */
[----:B------:R1:W-:Y:S01]  /*27f80*/  @P2 STG.E.U16 [R88.64+0xe], R4 ;  /* 0x00000e0458002986 */ /* 0x0003e2000c101504 */
[----:B------:R-:W-:-:S13]  /*27f90*/  ISETP.GE.AND P2, PT, R8, 0xb, PT ;  /* 0x0000000b0800780c */ /* 0x000fda0003f46270 */
[----:B0-----:R-:W5:Y:S04]  /*27fa0*/  @P2 LDG.E.CONSTANT R60, [R68.64] ;  /* 0x00000004443c2981 */ /* 0x001f68000c1e9900 */
[----:B------:R-:W5:Y:S01]  /*27fb0*/  @P2 LDG.E.CONSTANT R19, [R68.64] ;  /* 0x0000000444132981 */ /* 0x000f62000c1e9900 */
[----:B-1----:R-:W-:Y:S02]  /*27fc0*/  HADD2.F32 R4, -RZ, R94.H0_H0 ;  /* 0x2000005eff047230 */ /* 0x002fe40000004100 */
[----:B------:R-:W-:-:S03]  /*27fd0*/  HADD2.F32 R5, -RZ, R123.H1_H1 ;  /* 0x3000007bff057230 */ /* 0x000fc60000004100 */
[--C-:B------:R-:W-:Y:S02]  /*27fe0*/  @P1 FADD.FTZ R4, R4, -R87.reuse ;  /* 0x8000005704041221 */ /* 0x100fe40000010000 */
[----:B------:R-:W-:Y:S02]  /*27ff0*/  @P1 FADD.FTZ R5, R5, -R87 ;  /* 0x8000005705051221 */ /* 0x000fe40000010000 */
[C---:B------:R-:W-:Y:S02]  /*28000*/  @P1 FFMA.FTZ R4, R86.reuse, -0.69314718246459960938, R4 ;  /* 0xbf31721856041823 */ /* 0x040fe40000010004 */
[----:B------:R-:W-:Y:S02]  /*28010*/  @P1 FFMA.FTZ R5, R86, -0.69314718246459960938, R5 ;  /* 0xbf31721856051823 */ /* 0x000fe40000010005 */
[----:B------:R-:W-:Y:S02]  /*28020*/  @P1 FADD.FTZ R4, R9, R4 ;  /* 0x0000000409041221 */ /* 0x000fe40000010000 */
[----:B------:R-:W-:-:S03]  /*28030*/  @P1 FADD.FTZ R10, R10, R5 ;  /* 0x000000050a0a1221 */ /* 0x000fc60000010000 */
[----:B------:R-:W-:Y:S01]  /*28040*/  @P1 F2FP.PACK_AB R5, RZ, R4 ;  /* 0x00000004ff05123e */ /* 0x000fe200000000ff */
[----:B------:R-:W-:Y:S01]  /*28050*/  HADD2.F32 R9, -RZ, R94.H1_H1 ;  /* 0x3000005eff097230 */ /* 0x000fe20000004100 */
[----:B------:R-:W-:Y:S01]  /*28060*/  @P1 F2FP.PACK_AB R4, RZ, R10 ;  /* 0x0000000aff04123e */ /* 0x000fe200000000ff */
[----:B------:R-:W-:Y:S01]  /*28070*/  @P1 STG.E [R70.64+0x20], R58 ;  /* 0x0000203a46001986 */ /* 0x000fe2000c101904 */
[----:B------:R-:W-:-:S03]  /*28080*/  HADD2.F32 R10, -RZ, R95.H1_H1 ;  /* 0x3000005fff0a7230 */ /* 0x000fc60000004100 */
[----:B------:R0:W-:Y:S01]  /*28090*/  @P1 STG.E.U16 [R88.64+0x10], R5 ;  /* 0x0000100558001986 */ /* 0x0001e2000c101504 */
[----:B------:R-:W-:-:S03]  /*280a0*/  @P6 FADD.FTZ R9, R9, -R87 ;  /* 0x8000005709096221 */ /* 0x000fc60000010000 */
[----:B------:R-:W-:Y:S01]  /*280b0*/  @P1 STG.E [R70.64+0x24], R59 ;  /* 0x0000243b46001986 */ /* 0x000fe2000c101904 */
[----:B------:R-:W-:-:S03]  /*280c0*/  @P6 FADD.FTZ R10, R10, -R87 ;  /* 0x800000570a0a6221 */ /* 0x000fc60000010000 */
[----:B------:R1:W-:Y:S01]  /*280d0*/  @P1 STG.E.U16 [R88.64+0x12], R4 ;  /* 0x0000120458001986 */ /* 0x0003e2000c101504 */
[----:B------:R-:W-:Y:S01]  /*280e0*/  ISETP.GE.AND P1, PT, R8, 0xc, PT ;  /* 0x0000000c0800780c */ /* 0x000fe20003f26270 */
[C---:B------:R-:W-:Y:S02]  /*280f0*/  @P6 FFMA.FTZ R9, R86.reuse, -0.69314718246459960938, R9 ;  /* 0xbf31721856096823 */ /* 0x040fe40000010009 */
[----:B------:R-:W-:Y:S01]  /*28100*/  @P6 FFMA.FTZ R10, R86, -0.69314718246459960938, R10 ;  /* 0xbf317218560a6823 */ /* 0x000fe2000001000a */
[----:B0-----:R-:W-:Y:S02]  /*28110*/  HADD2.F32 R5, -RZ, R109.H1_H1 ;  /* 0x3000006dff057230 */ /* 0x001fe40000004100 */
[----:B-1----:R-:W-:-:S05]  /*28120*/  HADD2.F32 R4, -RZ, R100.H0_H0 ;  /* 0x20000064ff047230 */ /* 0x002fca0000004100 */
[--C-:B------:R-:W-:Y:S02]  /*28130*/  @P5 FADD.FTZ R4, R4, -R87.reuse ;  /* 0x8000005704045221 */ /* 0x100fe40000010000 */
[----:B------:R-:W-:Y:S02]  /*28140*/  @P5 FADD.FTZ R5, R5, -R87 ;  /* 0x8000005705055221 */ /* 0x000fe40000010000 */
[C---:B------:R-:W-:Y:S02]  /*28150*/  @P5 FFMA.FTZ R4, R86.reuse, -0.69314718246459960938, R4 ;  /* 0xbf31721856045823 */ /* 0x040fe40000010004 */
[----:B------:R-:W-:Y:S02]  /*28160*/  @P5 FFMA.FTZ R5, R86, -0.69314718246459960938, R5 ;  /* 0xbf31721856055823 */ /* 0x000fe40000010005 */
[----:B------:R-:W-:Y:S01]  /*28170*/  @P5 FADD.FTZ R4, R16, R4 ;  /* 0x0000000410045221 */ /* 0x000fe20000010000 */
[----:B------:R-:W-:Y:S01]  /*28180*/  @P6 STG.E [R70.64+0x28], R56 ;  /* 0x0000283846006986 */ /* 0x000fe2000c101904 */
[----:B--2---:R-:W-:-:S02]  /*28190*/  @P6 FADD.FTZ R9, R14, R9 ;  /* 0x000000090e096221 */ /* 0x004fc40000010000 */
[----:B---3--:R-:W-:-:S03]  /*281a0*/  @P6 FADD.FTZ R10, R13, R10 ;  /* 0x0000000a0d0a6221 */ /* 0x008fc60000010000 */
[----:B------:R-:W-:Y:S01]  /*281b0*/  @P6 F2FP.PACK_AB R9, RZ, R9 ;  /* 0x00000009ff09623e */ /* 0x000fe200000000ff */
[----:B------:R-:W2:Y:S01]  /*281c0*/  @P1 LDG.E.CONSTANT R13, [R68.64] ;  /* 0x00000004440d1981 */ /* 0x000ea2000c1e9900 */
[----:B------:R-:W-:-:S03]  /*281d0*/  @P6 F2FP.PACK_AB R10, RZ, R10 ;  /* 0x0000000aff0a623e */ /* 0x000fc600000000ff */
[----:B------:R-:W-:Y:S01]  /*281e0*/  @P6 STG.E.U16 [R88.64+0x14], R9 ;  /* 0x0000140958006986 */ /* 0x000fe2000c101504 */
[----:B------:R-:W-:-:S03]  /*281f0*/  @P5 F2FP.PACK_AB R14, RZ, R4 ;  /* 0x00000004ff0e523e */ /* 0x000fc600000000ff */
[----:B------:R-:W-:Y:S01]  /*28200*/  @P6 STG.E [R70.64+0x2c], R57 ;  /* 0x00002c3946006986 */ /* 0x000fe2000c101904 */
[----:B------:R-:W-:-:S03]  /*28210*/  PRMT R16, R14, 0x7610, R16 ;  /* 0x000076100e107816 */ /* 0x000fc60000000010 */
[----:B------:R0:W-:Y:S01]  /*28220*/  @P6 STG.E.U16 [R88.64+0x16], R10 ;  /* 0x0000160a58006986 */ /* 0x0001e2000c101504 */
[----:B------:R-:W-:Y:S01]  /*28230*/  ISETP.GE.AND P6, PT, R8, 0xd, PT ;  /* 0x0000000d0800780c */ /* 0x000fe20003fc6270 */
[----:B------:R-:W-:Y:S02]  /*28240*/  HADD2.F32 R14, -RZ, R100.H1_H1 ;  /* 0x30000064ff0e7230 */ /* 0x000fe40000004100 */
[----:B------:R-:W3:Y:S01]  /*28250*/  @P1 LDG.E.CONSTANT R4, [R68.64] ;  /* 0x0000000444041981 */ /* 0x000ee2000c1e9900 */
[----:B----4-:R-:W-:Y:S01]  /*28260*/  @P5 FADD.FTZ R5, R15, R5 ;  /* 0x000000050f055221 */ /* 0x010fe20000010000 */
[----:B0-----:R-:W-:-:S04]  /*28270*/  HADD2.F32 R10, -RZ, R122.H1_H1 ;  /* 0x3000007aff0a7230 */ /* 0x001fc80000004100 */
[----:B------:R-:W-:Y:S01]  /*28280*/  @P5 F2FP.PACK_AB R5, RZ, R5 ;  /* 0x00000005ff05523e */ /* 0x000fe200000000ff */
[--C-:B------:R-:W-:Y:S01]  /*28290*/  @P0 FADD.FTZ R9, R14, -R87.reuse ;  /* 0x800000570e090221 */ /* 0x100fe20000010000 */
[----:B------:R-:W-:Y:S01]  /*282a0*/  @P5 STG.E [R70.64+0x30], R54 ;  /* 0x0000303646005986 */ /* 0x000fe2000c101904 */
[----:B------:R-:W-:Y:S01]  /*282b0*/  @P0 FADD.FTZ R15, R10, -R87 ;  /* 0x800000570a0f0221 */ /* 0x000fe20000010000 */
[----:B------:R-:W-:Y:S01]  /*282c0*/  PRMT R56, R5, 0x7610, R56 ;  /* 0x0000761005387816 */ /* 0x000fe20000000038 */
[----:B------:R-:W-:Y:S01]  /*282d0*/  HADD2.F32 R14, -RZ, R106.H0_H0 ;  /* 0x2000006aff0e7230 */ /* 0x000fe20000004100 */
[----:B------:R0:W-:Y:S01]  /*282e0*/  @P5 STG.E.U16 [R88.64+0x18], R16 ;  /* 0x0000181058005986 */ /* 0x0001e2000c101504 */
[----:B------:R-:W-:-:S03]  /*282f0*/  @P0 FFMA.FTZ R10, R86, -0.69314718246459960938, R15 ;  /* 0xbf317218560a0823 */ /* 0x000fc6000001000f */
[----:B------:R1:W-:Y:S01]  /*28300*/  @P5 STG.E [R70.64+0x34], R55 ;  /* 0x0000343746005986 */ /* 0x0003e2000c101904 */
[----:B------:R-:W-:-:S03]  /*28310*/  @P4 FADD.FTZ R15, R14, -R87 ;  /* 0x800000570e0f4221 */ /* 0x000fc60000010000 */
[----:B------:R-:W-:Y:S01]  /*28320*/  @P5 STG.E.U16 [R88.64+0x1a], R56 ;  /* 0x00001a3858005986 */ /* 0x000fe2000c101504 */
[----:B------:R-:W-:Y:S01]  /*28330*/  ISETP.GE.AND P5, PT, R8, 0xe, PT ;  /* 0x0000000e0800780c */ /* 0x000fe20003fa6270 */
[----:B0-----:R-:W-:Y:S02]  /*28340*/  HADD2.F32 R16, -RZ, R108.H1_H1 ;  /* 0x3000006cff107230 */ /* 0x001fe40000004100 */
[----:B------:R-:W4:Y:S01]  /*28350*/  @P6 LDG.E.CONSTANT R5, [R68.64] ;  /* 0x0000000444056981 */ /* 0x000f22000c1e9900 */
[----:B------:R-:W-:Y:S02]  /*28360*/  @P0 FFMA.FTZ R9, R86, -0.69314718246459960938, R9 ;  /* 0xbf31721856090823 */ /* 0x000fe40000010009 */
[----:B-1----:R-:W-:Y:S02]  /*28370*/  @P4 FADD.FTZ R55, R16, -R87 ;  /* 0x8000005710374221 */ /* 0x002fe40000010000 */
[----:B------:R-:W-:Y:S02]  /*28380*/  @P4 FFMA.FTZ R15, R86, -0.69314718246459960938, R15 ;  /* 0xbf317218560f4823 */ /* 0x000fe4000001000f */
[----:B-----5:R-:W-:-:S02]  /*28390*/  @P0 FADD.FTZ R18, R18, R9 ;  /* 0x0000000912120221 */ /* 0x020fc40000010000 */
[----:B------:R-:W-:Y:S01]  /*283a0*/  @P4 FFMA.FTZ R14, R86, -0.69314718246459960938, R55 ;  /* 0xbf317218560e4823 */ /* 0x000fe20000010037 */
[----:B------:R-:W5:Y:S01]  /*283b0*/  @P6 LDG.E.CONSTANT R9, [R68.64] ;  /* 0x0000000444096981 */ /* 0x000f62000c1e9900 */
[----:B------:R-:W-:Y:S02]  /*283c0*/  @P0 FADD.FTZ R17, R17, R10 ;  /* 0x0000000a11110221 */ /* 0x000fe40000010000 */
[----:B------:R-:W-:Y:S01]  /*283d0*/  @P4 FADD.FTZ R15, R12, R15 ;  /* 0x0000000f0c0f4221 */ /* 0x000fe20000010000 */
[----:B------:R-:W-:Y:S01]  /*283e0*/  @P0 F2FP.PACK_AB R18, RZ, R18 ;  /* 0x00000012ff12023e */ /* 0x000fe200000000ff */
[----:B------:R-:W5:Y:S01]  /*283f0*/  @P5 LDG.E.CONSTANT R10, [R68.64] ;  /* 0x00000004440a5981 */ /* 0x000f62000c1e9900 */
[----:B------:R-:W-:Y:S01]  /*28400*/  @P4 FADD.FTZ R11, R11, R14 ;  /* 0x0000000e0b0b4221 */ /* 0x000fe20000010000 */
[----:B------:R-:W-:Y:S01]  /*28410*/  @P0 F2FP.PACK_AB R17, RZ, R17 ;  /* 0x00000011ff11023e */ /* 0x000fe200000000ff */
[----:B------:R-:W-:Y:S01]  /*28420*/  HADD2.F32 R14, -RZ, R107.H1_H1 ;  /* 0x3000006bff0e7230 */ /* 0x000fe20000004100 */
[----:B------:R-:W-:Y:S01]  /*28430*/  @P4 F2FP.PACK_AB R15, RZ, R15 ;  /* 0x0000000fff0f423e */ /* 0x000fe200000000ff */
[----:B------:R-:W-:Y:S01]  /*28440*/  HADD2.F32 R16, -RZ, R108.H0_H0 ;  /* 0x2000006cff107230 */ /* 0x000fe20000004100 */
[----:B------:R0:W-:Y:S01]  /*28450*/  @P0 STG.E [R70.64+0x38], R52 ;  /* 0x0000383446000986 */ /* 0x0001e2000c101904 */
[----:B------:R-:W-:-:S03]  /*28460*/  @P4 F2FP.PACK_AB R11, RZ, R11 ;  /* 0x0000000bff0b423e */ /* 0x000fc600000000ff */
[----:B------:R-:W-:Y:S01]  /*28470*/  @P0 STG.E.U16 [R88.64+0x1c], R18 ;  /* 0x00001c1258000986 */ /* 0x000fe2000c101504 */
[----:B------:R-:W-:-:S03]  /*28480*/  PRMT R54, R11, 0x7610, R54 ;  /* 0x000076100b367816 */ /* 0x000fc60000000036 */
[----:B------:R-:W-:Y:S04]  /*28490*/  @P0 STG.E [R70.64+0x3c], R53 ;  /* 0x00003c3546000986 */ /* 0x000fe8000c101904 */
[----:B------:R1:W-:Y:S01]  /*284a0*/  @P0 STG.E.U16 [R88.64+0x1e], R17 ;  /* 0x00001e1158000986 */ /* 0x0003e2000c101504 */
[----:B0-----:R-:W-:Y:S01]  /*284b0*/  PRMT R52, R15, 0x7610, R52 ;  /* 0x000076100f347816 */ /* 0x001fe20000000034 */
[----:B------:R-:W-:Y:S02]  /*284c0*/  @P3 FADD.FTZ R15, R14, -R87 ;  /* 0x800000570e0f3221 */ /* 0x000fe40000010000 */
[----:B------:R-:W5:Y:S01]  /*284d0*/  @P5 LDG.E.CONSTANT R12, [R68.64] ;  /* 0x00000004440c5981 */ /* 0x000f62000c1e9900 */
[----:B------:R-:W-:-:S03]  /*284e0*/  ISETP.GE.AND P0, PT, R8, 0xf, PT ;  /* 0x0000000f0800780c */ /* 0x000fc60003f06270 */
[----:B------:R0:W-:Y:S01]  /*284f0*/  @P4 STG.E [R70.64+0x40], R50 ;  /* 0x0000403246004986 */ /* 0x0001e2000c101904 */
[----:B-1----:R-:W-:-:S03]  /*28500*/  @P3 FADD.FTZ R17, R16, -R87 ;  /* 0x8000005710113221 */ /* 0x002fc60000010000 */
[----:B------:R-:W-:Y:S01]  /*28510*/  @P4 STG.E.U16 [R88.64+0x20], R52 ;  /* 0x0000203458004986 */ /* 0x000fe2000c101504 */
[C---:B------:R-:W-:Y:S02]  /*28520*/  @P3 FFMA.FTZ R16, R86.reuse, -0.69314718246459960938, R15 ;  /* 0xbf31721856103823 */ /* 0x040fe4000001000f */
[----:B------:R-:W-:Y:S01]  /*28530*/  @P3 FFMA.FTZ R17, R86, -0.69314718246459960938, R17 ;  /* 0xbf31721856113823 */ /* 0x000fe20000010011 */
[----:B------:R1:W-:Y:S01]  /*28540*/  @P4 STG.E [R70.64+0x44], R51 ;  /* 0x0000443346004986 */ /* 0x0003e2000c101904 */
[----:B------:R-:W-:-:S03]  /*28550*/  @P3 FADD.FTZ R7, R7, R16 ;  /* 0x0000001007073221 */ /* 0x000fc60000010000 */
[----:B------:R-:W-:Y:S01]  /*28560*/  @P4 STG.E.U16 [R88.64+0x22], R54 ;  /* 0x0000223658004986 */ /* 0x000fe2000c101504 */
[----:B------:R-:W-:Y:S01]  /*28570*/  ISETP.GE.AND P4, PT, R8, 0x10, PT ;  /* 0x000000100800780c */ /* 0x000fe20003f86270 */
[----:B------:R-:W-:Y:S01]  /*28580*/  @P3 FADD.FTZ R6, R6, R17 ;  /* 0x0000001106063221 */ /* 0x000fe20000010000 */
[----:B------:R-:W-:Y:S01]  /*28590*/  @P3 F2FP.PACK_AB R7, RZ, R7 ;  /* 0x00000007ff07323e */ /* 0x000fe200000000ff */
[----:B------:R-:W-:Y:S01]  /*285a0*/  HADD2.F32 R16, -RZ, R104.H0_H0 ;  /* 0x20000068ff107230 */ /* 0x000fe20000004100 */
[----:B------:R-:W5:Y:S02]  /*285b0*/  @P0 LDG.E.CONSTANT R11, [R68.64] ;  /* 0x00000004440b0981 */ /* 0x000f64000c1e9900 */
[----:B------:R-:W-:Y:S01]  /*285c0*/  @P3 F2FP.PACK_AB R15, RZ, R6 ;  /* 0x00000006ff0f323e */ /* 0x000fe200000000ff */
[----:B------:R-:W-:Y:S01]  /*285d0*/  HADD2.F32 R18, -RZ, R106.H1_H1 ;  /* 0x3000006aff127230 */ /* 0x000fe20000004100 */
[----:B0-----:R-:W-:Y:S01]  /*285e0*/  PRMT R50, R7, 0x7610, R50 ;  /* 0x0000761007327816 */ /* 0x001fe20000000032 */
[----:B------:R-:W5:Y:S01]  /*285f0*/  @P0 LDG.E.CONSTANT R14, [R68.64] ;  /* 0x00000004440e0981 */ /* 0x000f62000c1e9900 */
[----:B-1----:R-:W-:Y:S01]  /*28600*/  PRMT R51, R15, 0x7610, R51 ;  /* 0x000076100f337816 */ /* 0x002fe20000000033 */
[----:B------:R-:W-:-:S02]  /*28610*/  @P2 FADD.FTZ R15, R16, -R87 ;  /* 0x80000057100f2221 */ /* 0x000fc40000010000 */
[----:B------:R-:W5:Y:S01]  /*28620*/  @P4 LDG.E.CONSTANT R6, [R68.64] ;  /* 0x0000000444064981 */ /* 0x000f62000c1e9900 */
[----:B------:R-:W-:Y:S02]  /*28630*/  @P2 FADD.FTZ R17, R18, -R87 ;  /* 0x8000005712112221 */ /* 0x000fe40000010000 */
[C---:B------:R-:W-:Y:S01]  /*28640*/  @P2 FFMA.FTZ R15, R86.reuse, -0.69314718246459960938, R15 ;  /* 0xbf317218560f2823 */ /* 0x040fe2000001000f */
[----:B------:R-:W-:Y:S01]  /*28650*/  @P3 STG.E [R70.64+0x48], R48 ;  /* 0x0000483046003986 */ /* 0x000fe2000c101904 */
[----:B------:R-:W-:-:S03]  /*28660*/  @P2 FFMA.FTZ R16, R86, -0.69314718246459960938, R17 ;  /* 0xbf31721856102823 */ /* 0x000fc60000010011 */
[----:B------:R0:W-:Y:S01]  /*28670*/  @P3 STG.E.U16 [R88.64+0x24], R50 ;  /* 0x0000243258003986 */ /* 0x0001e2000c101504 */
[----:B------:R-:W-:-:S03]  /*28680*/  @P2 FADD.FTZ R15, R60, R15 ;  /* 0x0000000f3c0f2221 */ /* 0x000fc60000010000 */
[----:B------:R1:W-:Y:S04]  /*28690*/  @P3 STG.E [R70.64+0x4c], R49 ;  /* 0x00004c3146003986 */ /* 0x0003e8000c101904 */
[----:B------:R-:W5:Y:S04]  /*286a0*/  @P4 LDG.E.CONSTANT R7, [R68.64] ;  /* 0x0000000444074981 */ /* 0x000f68000c1e9900 */
[----:B------:R-:W-:Y:S01]  /*286b0*/  @P3 STG.E.U16 [R88.64+0x26], R51 ;  /* 0x0000263358003986 */ /* 0x000fe2000c101504 */
[----:B------:R-:W-:Y:S01]  /*286c0*/  ISETP.GE.AND P3, PT, R8, 0x11, PT ;  /* 0x000000110800780c */ /* 0x000fe20003f66270 */
[----:B------:R-:W-:Y:S01]  /*286d0*/  @P2 FADD.FTZ R16, R19, R16 ;  /* 0x0000001013102221 */ /* 0x000fe20000010000 */
[----:B------:R-:W-:-:S04]  /*286e0*/  @P2 F2FP.PACK_AB R15, RZ, R15 ;  /* 0x0000000fff0f223e */ /* 0x000fc800000000ff */
[----:B------:R-:W-:Y:S02]  /*286f0*/  @P2 F2FP.PACK_AB R16, RZ, R16 ;  /* 0x00000010ff10223e */ /* 0x000fe400000000ff */
[----:B0-----:R-:W-:Y:S02]  /*28700*/  PRMT R50, R15, 0x7610, R50 ;  /* 0x000076100f327816 */ /* 0x001fe40000000032 */
[----:B-1----:R-:W-:Y:S01]  /*28710*/  PRMT R49, R16, 0x7610, R49 ;  /* 0x0000761010317816 */ /* 0x002fe20000000031 */
[----:B------:R0:W-:Y:S04]  /*28720*/  @P2 STG.E [R70.64+0x50], R46 ;  /* 0x0000502e46002986 */ /* 0x0001e8000c101904 */
[----:B------:R-:W5:Y:S04]  /*28730*/  @P3 LDG.E.CONSTANT R15, [R68.64] ;  /* 0x00000004440f3981 */ /* 0x000f68000c1e9900 */
[----:B------:R-:W-:Y:S04]  /*28740*/  @P2 STG.E.U16 [R88.64+0x28], R50 ;  /* 0x0000283258002986 */ /* 0x000fe8000c101504 */
[----:B------:R-:W-:Y:S04]  /*28750*/  @P2 STG.E [R70.64+0x54], R47 ;  /* 0x0000542f46002986 */ /* 0x000fe8000c101904 */
[----:B------:R-:W-:Y:S01]  /*28760*/  @P2 STG.E.U16 [R88.64+0x2a], R49 ;  /* 0x00002a3158002986 */ /* 0x000fe2000c101504 */
[----:B------:R-:W-:-:S03]  /*28770*/  ISETP.GE.AND P2, PT, R8, 0x12, PT ;  /* 0x000000120800780c */ /* 0x000fc60003f46270 */
[----:B------:R-:W5:Y:S10]  /*28780*/  @P3 LDG.E.CONSTANT R18, [R68.64] ;  /* 0x0000000444123981 */ /* 0x000f74000c1e9900 */
[----:B------:R-:W5:Y:S04]  /*28790*/  @P2 LDG.E.CONSTANT R17, [R68.64] ;  /* 0x0000000444112981 */ /* 0x000f68000c1e9900 */
[----:B------:R-:W5:Y:S01]  /*287a0*/  @P2 LDG.E.CONSTANT R16, [R68.64] ;  /* 0x0000000444102981 */ /* 0x000f62000c1e9900 */
[----:B------:R-:W-:-:S05]  /*287b0*/  HADD2.F32 R48, -RZ, R105.H1_H1 ;  /* 0x30000069ff307230 */ /* 0x000fca0000004100 */
[----:B------:R-:W-:Y:S01]  /*287c0*/  @P1 FADD.FTZ R19, R48, -R87 ;  /* 0x8000005730131221 */ /* 0x000fe20000010000 */
[----:B------:R-:W-:-:S03]  /*287d0*/  HADD2.F32 R48, -RZ, R107.H0_H0 ;  /* 0x2000006bff307230 */ /* 0x000fc60000004100 */
[----:B0-----:R-:W-:Y:S02]  /*287e0*/  @P1 FFMA.FTZ R46, R86, -0.69314718246459960938, R19 ;  /* 0xbf317218562e1823 */ /* 0x001fe40000010013 */
[----:B------:R-:W-:-:S04]  /*287f0*/  @P1 FADD.FTZ R19, R48, -R87 ;  /* 0x8000005730131221 */ /* 0x000fc80000010000 */
[----:B------:R-:W-:Y:S01]  /*28800*/  @P1 FFMA.FTZ R19, R86, -0.69314718246459960938, R19 ;  /* 0xbf31721856131823 */ /* 0x000fe20000010013 */
[----:B------:R-:W-:Y:S01]  /*28810*/  HADD2.F32 R48, -RZ, R104.H1_H1 ;  /* 0x30000068ff307230 */ /* 0x000fe20000004100 */
[----:B------:R0:W-:Y:S02]  /*28820*/  @P1 STG.E [R70.64+0x58], R44 ;  /* 0x0000582c46001986 */ /* 0x0001e4000c101904 */
[----:B0-----:R-:W-:Y:S01]  /*28830*/  HADD2.F32 R44, -RZ, R105.H0_H0 ;  /* 0x20000069ff2c7230 */ /* 0x001fe20000004100 */
[----:B--2---:R-:W-:Y:S01]  /*28840*/  @P1 FADD.FTZ R13, R13, R46 ;  /* 0x0000002e0d0d1221 */ /* 0x004fe20000010000 */
[----:B------:R-:W-:-:S04]  /*28850*/  HADD2.F32 R46, -RZ, R102.H1_H1 ;  /* 0x30000066ff2e7230 */ /* 0x000fc80000004100 */
[----:B------:R-:W-:-:S04]  /*28860*/  @P1 F2FP.PACK_AB R13, RZ, R13 ;  /* 0x0000000dff0d123e */ /* 0x000fc800000000ff */
[----:B------:R-:W-:Y:S01]  /*28870*/  PRMT R47, R13, 0x7610, R47 ;  /* 0x000076100d2f7816 */ /* 0x000fe2000000002f */
[----:B------:R-:W-:Y:S02]  /*28880*/  @P6 FADD.FTZ R13, R46, -R87 ;  /* 0x800000572e0d6221 */ /* 0x000fe40000010000 */
[----:B---3--:R-:W-:Y:S02]  /*28890*/  @P1 FADD.FTZ R4, R4, R19 ;  /* 0x0000001304041221 */ /* 0x008fe40000010000 */
[----:B------:R-:W-:-:S03]  /*288a0*/  @P6 FFMA.FTZ R46, R86, -0.69314718246459960938, R13 ;  /* 0xbf317218562e6823 */ /* 0x000fc6000001000d */
[----:B------:R-:W-:Y:S01]  /*288b0*/  @P1 F2FP.PACK_AB R4, RZ, R4 ;  /* 0x00000004ff04123e */ /* 0x000fe200000000ff */
[----:B------:R-:W-:-:S03]  /*288c0*/  @P6 FADD.FTZ R13, R48, -R87 ;  /* 0x80000057300d6221 */ /* 0x000fc60000010000 */
[----:B------:R-:W-:Y:S01]  /*288d0*/  PRMT R49, R4, 0x7610, R49 ;  /* 0x0000761004317816 */ /* 0x000fe20000000031 */
[----:B------:R-:W-:Y:S01]  /*288e0*/  HADD2.F32 R4, -RZ, R103.H0_H0 ;  /* 0x20000067ff047230 */ /* 0x000fe20000004100 */
[----:B------:R-:W-:Y:S04]  /*288f0*/  @P1 STG.E.U16 [R88.64+0x2c], R47 ;  /* 0x00002c2f58001986 */ /* 0x000fe8000c101504 */
[----:B------:R-:W-:Y:S02]  /*28900*/  @P5 FADD.FTZ R19, R4, -R87 ;  /* 0x8000005704135221 */ /* 0x000fe40000010000 */
[C---:B------:R-:W-:Y:S01]  /*28910*/  @P6 FFMA.FTZ R4, R86.reuse, -0.69314718246459960938, R13 ;  /* 0xbf31721856046823 */ /* 0x040fe2000001000d */
[----:B------:R-:W-:Y:S01]  /*28920*/  @P1 STG.E [R70.64+0x5c], R45 ;  /* 0x00005c2d46001986 */ /* 0x000fe2000c101904 */
[----:B------:R-:W-:-:S03]  /*28930*/  @P5 FFMA.FTZ R19, R86, -0.69314718246459960938, R19 ;  /* 0xbf31721856135823 */ /* 0x000fc60000010013 */
[----:B------:R-:W-:Y:S01]  /*28940*/  @P1 STG.E.U16 [R88.64+0x2e], R49 ;  /* 0x00002e3158001986 */ /* 0x000fe2000c101504 */
[----:B----4-:R-:W-:-:S05]  /*28950*/  @P6 FADD.FTZ R5, R5, R46 ;  /* 0x0000002e05056221 */ /* 0x010fca0000010000 */
[----:B------:R-:W-:Y:S02]  /*28960*/  @P6 F2FP.PACK_AB R5, RZ, R5 ;  /* 0x00000005ff05623e */ /* 0x000fe400000000ff */
[----:B------:R-:W-:Y:S01]  /*28970*/  ISETP.GE.AND P1, PT, R8, 0x13, PT ;  /* 0x000000130800780c */ /* 0x000fe20003f26270 */
[----:B-----5:R-:W-:Y:S01]  /*28980*/  @P6 FADD.FTZ R4, R9, R4 ;  /* 0x0000000409046221 */ /* 0x020fe20000010000 */
[----:B------:R-:W-:Y:S01]  /*28990*/  PRMT R9, R5, 0x7610, R9 ;  /* 0x0000761005097816 */ /* 0x000fe20000000009 */
[----:B------:R-:W-:Y:S02]  /*289a0*/  @P5 FADD.FTZ R5, R44, -R87 ;  /* 0x800000572c055221 */ /* 0x000fe40000010000 */
[----:B------:R-:W-:Y:S02]  /*289b0*/  @P5 FADD.FTZ R10, R10, R19 ;  /* 0x000000130a0a5221 */ /* 0x000fe40000010000 */
[----:B------:R-:W-:Y:S01]  /*289c0*/  @P5 FFMA.FTZ R5, R86, -0.69314718246459960938, R5 ;  /* 0xbf31721856055823 */ /* 0x000fe20000010005 */
[----:B------:R-:W-:-:S02]  /*289d0*/  @P6 F2FP.PACK_AB R4, RZ, R4 ;  /* 0x00000004ff04623e */ /* 0x000fc400000000ff */
[----:B------:R-:W-:Y:S02]  /*289e0*/  @P5 F2FP.PACK_AB R10, RZ, R10 ;  /* 0x0000000aff0a523e */ /* 0x000fe400000000ff */
[----:B------:R-:W-:Y:S02]  /*289f0*/  PRMT R44, R4, 0x7610, R44 ;  /* 0x00007610042c7816 */ /* 0x000fe4000000002c */
[----:B------:R-:W-:Y:S01]  /*28a00*/  PRMT R19, R10, 0x7610, R19 ;  /* 0x000076100a137816 */ /* 0x000fe20000000013 */
[----:B------:R-:W2:Y:S01]  /*28a10*/  @P1 LDG.E.CONSTANT R4, [R68.64] ;  /* 0x0000000444041981 */ /* 0x000ea2000c1e9900 */
[----:B------:R-:W-:-:S03]  /*28a20*/  HADD2.F32 R10, -RZ, R120.H0_H0 ;  /* 0x20000078ff0a7230 */ /* 0x000fc60000004100 */
[----:B------:R-:W-:Y:S01]  /*28a30*/  @P6 STG.E [R70.64+0x60], R42 ;  /* 0x0000602a46006986 */ /* 0x000fe2000c101904 */
[----:B------:R-:W-:Y:S01]  /*28a40*/  @P5 FADD.FTZ R5, R12, R5 ;  /* 0x000000050c055221 */ /* 0x000fe20000010000 */
[----:B------:R-:W-:Y:S02]  /*28a50*/  HADD2.F32 R12, -RZ, R121.H1_H1 ;  /* 0x30000079ff0c7230 */ /* 0x000fe40000004100 */
[----:B------:R0:W-:Y:S03]  /*28a60*/  @P6 STG.E.U16 [R88.64+0x30], R9 ;  /* 0x0000300958006986 */ /* 0x0001e6000c101504 */
[----:B------:R-:W-:Y:S01]  /*28a70*/  @P0 FADD.FTZ R13, R12, -R87 ;  /* 0x800000570c0d0221 */ /* 0x000fe20000010000 */
[----:B------:R-:W-:Y:S01]  /*28a80*/  HADD2.F32 R12, -RZ, R102.H0_H0 ;  /* 0x20000066ff0c7230 */ /* 0x000fe20000004100 */
[----:B------:R-:W-:Y:S01]  /*28a90*/  @P6 STG.E [R70.64+0x64], R43 ;  /* 0x0000642b46006986 */ /* 0x000fe2000c101904 */
[----:B------:R-:W-:-:S03]  /*28aa0*/  @P5 F2FP.PACK_AB R5, RZ, R5 ;  /* 0x00000005ff05523e */ /* 0x000fc600000000ff */
[----:B------:R-:W-:Y:S01]  /*28ab0*/  @P6 STG.E.U16 [R88.64+0x32], R44 ;  /* 0x0000322c58006986 */ /* 0x000fe2000c101504 */
[----:B0-----:R-:W-:-:S03]  /*28ac0*/  @P0 FADD.FTZ R9, R10, -R87 ;  /* 0x800000570a090221 */ /* 0x001fc60000010000 */
[----:B------:R0:W-:Y:S01]  /*28ad0*/  @P5 STG.E [R70.64+0x68], R40 ;  /* 0x0000682846005986 */ /* 0x0001e2000c101904 */
[----:B------:R-:W-:Y:S01]  /*28ae0*/  @P0 FFMA.FTZ R10, R86, -0.69314718246459960938, R13 ;  /* 0xbf317218560a0823 */ /* 0x000fe2000001000d */
[----:B------:R-:W-:Y:S01]  /*28af0*/  PRMT R42, R5, 0x7610, R42 ;  /* 0x00007610052a7816 */ /* 0x000fe2000000002a */
[----:B------:R-:W-:Y:S01]  /*28b00*/  @P4 FADD.FTZ R13, R12, -R87 ;  /* 0x800000570c0d4221 */ /* 0x000fe20000010000 */
[----:B------:R-:W3:Y:S01]  /*28b10*/  @P1 LDG.E.CONSTANT R5, [R68.64] ;  /* 0x0000000444051981 */ /* 0x000ee2000c1e9900 */
[----:B------:R-:W-:-:S03]  /*28b20*/  @P0 FADD.FTZ R11, R11, R10 ;  /* 0x0000000a0b0b0221 */ /* 0x000fc60000010000 */
[----:B------:R1:W-:Y:S01]  /*28b30*/  @P5 STG.E.U16 [R88.64+0x34], R19 ;  /* 0x0000341358005986 */ /* 0x0003e2000c101504 */
[----:B0-----:R-:W-:Y:S01]  /*28b40*/  HADD2.F32 R40, -RZ, R103.H1_H1 ;  /* 0x30000067ff287230 */ /* 0x001fe20000004100 */
[----:B------:R-:W-:Y:S01]  /*28b50*/  @P4 FFMA.FTZ R13, R86, -0.69314718246459960938, R13 ;  /* 0xbf317218560d4823 */ /* 0x000fe2000001000d */
[----:B------:R-:W-:Y:S02]  /*28b60*/  ISETP.GE.AND P6, PT, R8, 0x14, PT ;  /* 0x000000140800780c */ /* 0x000fe40003fc6270 */
[----:B------:R-:W-:Y:S01]  /*28b70*/  @P0 F2FP.PACK_AB R12, RZ, R11 ;  /* 0x0000000bff0c023e */ /* 0x000fe200000000ff */
[----:B-1----:R-:W-:Y:S02]  /*28b80*/  @P4 FADD.FTZ R19, R40, -R87 ;  /* 0x8000005728134221 */ /* 0x002fe40000010000 */
[----:B------:R-:W-:Y:S02]  /*28b90*/  @P4 FADD.FTZ R6, R6, R13 ;  /* 0x0000000d06064221 */ /* 0x000fe40000010000 */
[C---:B------:R-:W-:Y:S01]  /*28ba0*/  @P4 FFMA.FTZ R40, R86.reuse, -0.69314718246459960938, R19 ;  /* 0xbf31721856284823 */ /* 0x040fe20000010013 */
[----:B------:R-:W-:Y:S01]  /*28bb0*/  @P5 STG.E [R70.64+0x6c], R41 ;  /* 0x00006c2946005986 */ /* 0x000fe2000c101904 */
[----:B------:R-:W-:Y:S01]  /*28bc0*/  @P0 FFMA.FTZ R9, R86, -0.69314718246459960938, R9 ;  /* 0xbf31721856090823 */ /* 0x000fe20000010009 */
[----:B------:R-:W-:Y:S01]  /*28bd0*/  PRMT R44, R12, 0x7610, R44 ;  /* 0x000076100c2c7816 */ /* 0x000fe2000000002c */
[----:B------:R-:W-:Y:S01]  /*28be0*/  HADD2.F32 R12, -RZ, R118.H1_H1 ;  /* 0x30000076ff0c7230 */ /* 0x000fe20000004100 */
[----:B------:R-:W-:Y:S01]  /*28bf0*/  @P5 STG.E.U16 [R88.64+0x36], R42 ;  /* 0x0000362a58005986 */ /* 0x000fe2000c101504 */
[----:B------:R-:W-:Y:S01]  /*28c00*/  ISETP.GE.AND P5, PT, R8, 0x15, PT ;  /* 0x000000150800780c */ /* 0x000fe20003fa6270 */
[----:B------:R-:W-:Y:S01]  /*28c10*/  @P4 FADD.FTZ R40, R7, R40 ;  /* 0x0000002807284221 */ /* 0x000fe20000010000 */
[----:B------:R-:W-:Y:S01]  /*28c20*/  @P4 F2FP.PACK_AB R7, RZ, R6 ;  /* 0x00000006ff07423e */ /* 0x000fe200000000ff */
[----:B------:R-:W-:Y:S01]  /*28c30*/  @P0 FADD.FTZ R14, R14, R9 ;  /* 0x000000090e0e0221 */ /* 0x000fe20000010000 */
[----:B------:R-:W4:Y:S02]  /*28c40*/  @P6 LDG.E.CONSTANT R10, [R68.64] ;  /* 0x00000004440a6981 */ /* 0x000f24000c1e9900 */
[----:B------:R-:W-:Y:S01]  /*28c50*/  PRMT R19, R7, 0x7610, R19 ;  /* 0x0000761007137816 */ /* 0x000fe20000000013 */
[----:B------:R-:W-:Y:S01]  /*28c60*/  @P3 FADD.FTZ R7, R12, -R87 ;  /* 0x800000570c073221 */ /* 0x000fe20000010000 */
[----:B------:R-:W-:Y:S01]  /*28c70*/  @P0 F2FP.PACK_AB R14, RZ, R14 ;  /* 0x0000000eff0e023e */ /* 0x000fe200000000ff */
[----:B------:R-:W5:Y:S02]  /*28c80*/  @P6 LDG.E.CONSTANT R9, [R68.64] ;  /* 0x0000000444096981 */ /* 0x000f64000c1e9900 */
[----:B------:R-:W-:-:S02]  /*28c90*/  @P3 FFMA.FTZ R12, R86, -0.69314718246459960938, R7 ;  /* 0xbf317218560c3823 */ /* 0x000fc40000010007 */
[----:B------:R-:W-:Y:S01]  /*28ca0*/  @P0 STG.E [R70.64+0x70], R38 ;  /* 0x0000702646000986 */ /* 0x000fe2000c101904 */
[----:B------:R-:W-:-:S03]  /*28cb0*/  @P4 F2FP.PACK_AB R40, RZ, R40 ;  /* 0x00000028ff28423e */ /* 0x000fc600000000ff */
[----:B------:R0:W-:Y:S04]  /*28cc0*/  @P0 STG.E.U16 [R88.64+0x38], R14 ;  /* 0x0000380e58000986 */ /* 0x0001e8000c101504 */
[----:B------:R-:W-:Y:S01]  /*28cd0*/  @P0 STG.E [R70.64+0x74], R39 ;  /* 0x0000742746000986 */ /* 0x000fe2000c101904 */
[----:B------:R-:W-:-:S03]  /*28ce0*/  @P3 FADD.FTZ R15, R15, R12 ;  /* 0x0000000c0f0f3221 */ /* 0x000fc60000010000 */
[----:B------:R-:W5:Y:S01]  /*28cf0*/  @P5 LDG.E.CONSTANT R6, [R68.64] ;  /* 0x0000000444065981 */ /* 0x000f62000c1e9900 */
[----:B0-----:R-:W-:-:S03]  /*28d00*/  HADD2.F32 R14, -RZ, R120.H1_H1 ;  /* 0x30000078ff0e7230 */ /* 0x001fc60000004100 */
[----:B------:R-:W-:Y:S01]  /*28d10*/  @P0 STG.E.U16 [R88.64+0x3a], R44 ;  /* 0x00003a2c58000986 */ /* 0x000fe2000c101504 */
[----:B------:R-:W-:-:S03]  /*28d20*/  @P3 F2FP.PACK_AB R15, RZ, R15 ;  /* 0x0000000fff0f323e */ /* 0x000fc600000000ff */
[----:B------:R0:W-:Y:S01]  /*28d30*/  @P4 STG.E [R70.64+0x78], R36 ;  /* 0x0000782446004986 */ /* 0x0001e2000c101904 */
[----:B------:R-:W-:Y:S01]  /*28d40*/  @P3 FADD.FTZ R13, R14, -R87 ;  /* 0x800000570e0d3221 */ /* 0x000fe20000010000 */
[----:B------:R-:W-:Y:S02]  /*28d50*/  HADD2.F32 R14, -RZ, R119.H1_H1 ;  /* 0x30000077ff0e7230 */ /* 0x000fe40000004100 */
[----:B------:R-:W5:Y:S04]  /*28d60*/  @P5 LDG.E.CONSTANT R11, [R68.64] ;  /* 0x00000004440b5981 */ /* 0x000f68000c1e9900 */
[----:B------:R1:W-:Y:S01]  /*28d70*/  @P4 STG.E.U16 [R88.64+0x3c], R19 ;  /* 0x00003c1358004986 */ /* 0x0003e2000c101504 */
[----:B------:R-:W-:-:S03]  /*28d80*/  ISETP.GE.AND P0, PT, R8, 0x16, PT ;  /* 0x000000160800780c */ /* 0x000fc60003f06270 */
[----:B------:R-:W-:Y:S01]  /*28d90*/  @P4 STG.E [R70.64+0x7c], R37 ;  /* 0x00007c2546004986 */ /* 0x000fe2000c101904 */
[----:B0-----:R-:W-:-:S03]  /*28da0*/  HADD2.F32 R36, -RZ, R121.H0_H0 ;  /* 0x20000079ff247230 */ /* 0x001fc60000004100 */
[----:B------:R-:W-:Y:S01]  /*28db0*/  @P4 STG.E.U16 [R88.64+0x3e], R40 ;  /* 0x00003e2858004986 */ /* 0x000fe2000c101504 */
[----:B------:R-:W-:Y:S02]  /*28dc0*/  ISETP.GE.AND P4, PT, R8, 0x17, PT ;  /* 0x000000170800780c */ /* 0x000fe40003f86270 */
[----:B------:R-:W-:Y:S01]  /*28dd0*/  PRMT R44, R15, 0x7610, R44 ;  /* 0x000076100f2c7816 */ /* 0x000fe2000000002c */
[----:B------:R-:W-:Y:S02]  /*28de0*/  @P2 FADD.FTZ R15, R14, -R87 ;  /* 0x800000570e0f2221 */ /* 0x000fe40000010000 */
[----:B------:R-:W-:Y:S01]  /*28df0*/  @P3 FFMA.FTZ R13, R86, -0.69314718246459960938, R13 ;  /* 0xbf317218560d3823 */ /* 0x000fe2000001000d */
[----:B------:R-:W5:Y:S01]  /*28e00*/  @P0 LDG.E.CONSTANT R7, [R68.64] ;  /* 0x0000000444070981 */ /* 0x000f62000c1e9900 */
[----:B-1----:R-:W-:Y:S02]  /*28e10*/  @P2 FADD.FTZ R19, R36, -R87 ;  /* 0x8000005724132221 */ /* 0x002fe40000010000 */
[----:B------:R-:W-:Y:S01]  /*28e20*/  @P2 FFMA.FTZ R36, R86, -0.69314718246459960938, R15 ;  /* 0xbf31721856242823 */ /* 0x000fe2000001000f */
[----:B------:R-:W5:Y:S01]  /*28e30*/  @P0 LDG.E.CONSTANT R12, [R68.64] ;  /* 0x00000004440c0981 */ /* 0x000f62000c1e9900 */
[----:B------:R-:W-:-:S02]  /*28e40*/  @P3 FADD.FTZ R18, R18, R13 ;  /* 0x0000000d12123221 */ /* 0x000fc40000010000 */
[----:B------:R-:W-:Y:S01]  /*28e50*/  @P2 FFMA.FTZ R19, R86, -0.69314718246459960938, R19 ;  /* 0xbf31721856132823 */ /* 0x000fe20000010013 */
[----:B------:R-:W5:Y:S01]  /*28e60*/  @P4 LDG.E.CONSTANT R13, [R68.64] ;  /* 0x00000004440d4981 */ /* 0x000f62000c1e9900 */
[----:B------:R-:W-:Y:S01]  /*28e70*/  @P2 FADD.FTZ R17, R17, R36 ;  /* 0x0000002411112221 */ /* 0x000fe20000010000 */
[----:B------:R-:W-:Y:S01]  /*28e80*/  @P3 F2FP.PACK_AB R18, RZ, R18 ;  /* 0x00000012ff12323e */ /* 0x000fe200000000ff */
[----:B------:R-:W-:Y:S01]  /*28e90*/  @P2 FADD.FTZ R16, R16, R19 ;  /* 0x0000001310102221 */ /* 0x000fe20000010000 */
[----:B------:R-:W5:Y:S02]  /*28ea0*/  @P4 LDG.E.CONSTANT R14, [R68.64] ;  /* 0x00000004440e4981 */ /* 0x000f64000c1e9900 */
[----:B------:R-:W-:Y:S02]  /*28eb0*/  @P2 F2FP.PACK_AB R17, RZ, R17 ;  /* 0x00000011ff11223e */ /* 0x000fe400000000ff */
[----:B------:R-:W-:Y:S01]  /*28ec0*/  @P3 STG.E [R70.64+0x80], R34 ;  /* 0x0000802246003986 */ /* 0x000fe2000c101904 */
[----:B------:R-:W-:-:S02]  /*28ed0*/  PRMT R15, R18, 0x7610, R15 ;  /* 0x00007610120f7816 */ /* 0x000fc4000000000f */
[----:B------:R-:W-:Y:S01]  /*28ee0*/  @P2 F2FP.PACK_AB R16, RZ, R16 ;  /* 0x00000010ff10223e */ /* 0x000fe200000000ff */
[----:B------:R0:W-:Y:S03]  /*28ef0*/  @P3 STG.E.U16 [R88.64+0x40], R44 ;  /* 0x0000402c58003986 */ /* 0x0001e6000c101504 */
[----:B------:R-:W-:Y:S01]  /*28f00*/  PRMT R36, R16, 0x7610, R36 ;  /* 0x0000761010247816 */ /* 0x000fe20000000024 */
[----:B------:R-:W-:Y:S04]  /*28f10*/  @P3 STG.E [R70.64+0x84], R35 ;  /* 0x0000842346003986 */ /* 0x000fe8000c101904 */
[----:B------:R1:W-:Y:S01]  /*28f20*/  @P3 STG.E.U16 [R88.64+0x42], R15 ;  /* 0x0000420f58003986 */ /* 0x0003e2000c101504 */
[----:B0-----:R-:W-:-:S03]  /*28f30*/  PRMT R44, R17, 0x7610, R44 ;  /* 0x00007610112c7816 */ /* 0x001fc6000000002c */
[----:B------:R0:W-:Y:S01]  /*28f40*/  @P2 STG.E [R70.64+0x88], R32 ;  /* 0x0000882046002986 */ /* 0x0001e2000c101904 */
[----:B------:R-:W-:-:S03]  /*28f50*/  ISETP.GE.AND P3, PT, R8, 0x18, PT ;  /* 0x000000180800780c */ /* 0x000fc60003f66270 */
[----:B------:R0:W-:Y:S04]  /*28f60*/  @P2 STG.E.U16 [R88.64+0x44], R44 ;  /* 0x0000442c58002986 */ /* 0x0001e8000c101504 */
[----:B------:R0:W-:Y:S04]  /*28f70*/  @P2 STG.E [R70.64+0x8c], R33 ;  /* 0x00008c2146002986 */ /* 0x0001e8000c101904 */
[----:B------:R-:W-:Y:S01]  /*28f80*/  @P2 STG.E.U16 [R88.64+0x46], R36 ;  /* 0x0000462458002986 */ /* 0x000fe2000c101504 */
[----:B------:R-:W-:-:S03]  /*28f90*/  ISETP.GE.AND P2, PT, R8, 0x19, PT ;  /* 0x000000190800780c */ /* 0x000fc60003f46270 */
[----:B------:R-:W5:Y:S04]  /*28fa0*/  @P3 LDG.E.CONSTANT R18, [R68.64] ;  /* 0x0000000444123981 */ /* 0x000f68000c1e9900 */
[----:B------:R-:W5:Y:S06]  /*28fb0*/  @P3 LDG.E.CONSTANT R17, [R68.64] ;  /* 0x0000000444113981 */ /* 0x000f6c000c1e9900 */
[----:B-1----:R-:W5:Y:S04]  /*28fc0*/  @P2 LDG.E.CONSTANT R15, [R68.64] ;  /* 0x00000004440f2981 */ /* 0x002f68000c1e9900 */
[----:B------:R-:W5:Y:S01]  /*28fd0*/  @P2 LDG.E.CONSTANT R16, [R68.64] ;  /* 0x0000000444102981 */ /* 0x000f62000c1e9900 */
[----:B------:R-:W-:-:S05]  /*28fe0*/  HADD2.F32 R34, -RZ, R113.H1_H1 ;  /* 0x30000071ff227230 */ /* 0x000fca0000004100 */
[----:B------:R-:W-:Y:S01]  /*28ff0*/  @P1 FADD.FTZ R19, R34, -R87 ;  /* 0x8000005722131221 */ /* 0x000fe20000010000 */
[----:B0-----:R-:W-:-:S03]  /*29000*/  HADD2.F32 R32, -RZ, R118.H0_H0 ;  /* 0x20000076ff207230 */ /* 0x001fc60000004100 */
[----:B------:R-:W-:Y:S01]  /*29010*/  @P1 FFMA.FTZ R19, R86, -0.69314718246459960938, R19 ;  /* 0xbf31721856131823 */ /* 0x000fe20000010013 */
[----:B------:R-:W-:Y:S01]  /*29020*/  HADD2.F32 R34, -RZ, R117.H0_H0 ;  /* 0x20000075ff227230 */ /* 0x000fe20000004100 */
[----:B------:R0:W-:Y:S02]  /*29030*/  @P1 STG.E [R70.64+0x90], R30 ;  /* 0x0000901e46001986 */ /* 0x0001e4000c101904 */
[----:B--2---:R-:W-:Y:S02]  /*29040*/  @P1 FADD.FTZ R4, R4, R19 ;  /* 0x0000001304041221 */ /* 0x004fe40000010000 */
[----:B------:R-:W-:-:S03]  /*29050*/  @P1 FADD.FTZ R19, R32, -R87 ;  /* 0x8000005720131221 */ /* 0x000fc60000010000 */
[----:B------:R-:W-:Y:S01]  /*29060*/  @P1 F2FP.PACK_AB R4, RZ, R4 ;  /* 0x00000004ff04123e */ /* 0x000fe200000000ff */
[----:B------:R-:W-:-:S03]  /*29070*/  @P1 FFMA.FTZ R32, R86, -0.69314718246459960938, R19 ;  /* 0xbf31721856201823 */ /* 0x000fc60000010013 */
[----:B------:R-:W-:Y:S01]  /*29080*/  PRMT R44, R4, 0x7610, R44 ;  /* 0x00007610042c7816 */ /* 0x000fe2000000002c */
[----:B------:R-:W-:Y:S01]  /*29090*/  HADD2.F32 R4, -RZ, R119.H0_H0 ;  /* 0x20000077ff047230 */ /* 0x000fe20000004100 */
[----:B------:R-:W-:-:S04]  /*290a0*/  @P6 FADD.FTZ R19, R34, -R87 ;  /* 0x8000005722136221 */ /* 0x000fc80000010000 */
[----:B------:R-:W-:Y:S02]  /*290b0*/  @P6 FADD.FTZ R33, R4, -R87 ;  /* 0x8000005704216221 */ /* 0x000fe40000010000 */
[----:B------:R-:W-:Y:S02]  /*290c0*/  @P6 FFMA.FTZ R4, R86, -0.69314718246459960938, R19 ;  /* 0xbf31721856046823 */ /* 0x000fe40000010013 */
[----:B---3--:R-:W-:Y:S01]  /*290d0*/  @P1 FADD.FTZ R5, R5, R32 ;  /* 0x0000002005051221 */ /* 0x008fe20000010000 */
[----:B------:R-:W-:-:S04]  /*290e0*/  HADD2.F32 R32, -RZ, R111.H0_H0 ;  /* 0x2000006fff207230 */ /* 0x000fc80000004100 */
[----:B------:R-:W-:-:S04]  /*290f0*/  @P1 F2FP.PACK_AB R5, RZ, R5 ;  /* 0x00000005ff05123e */ /* 0x000fc800000000ff */
[----:B------:R-:W-:Y:S01]  /*29100*/  PRMT R19, R5, 0x7610, R19 ;  /* 0x0000761005137816 */ /* 0x000fe20000000013 */
[----:B------:R-:W-:Y:S01]  /*29110*/  @P5 FADD.FTZ R5, R32, -R87 ;  /* 0x8000005720055221 */ /* 0x000fe20000010000 */
[----:B------:R-:W-:Y:S01]  /*29120*/  HADD2.F32 R32, -RZ, R113.H0_H0 ;  /* 0x20000071ff207230 */ /* 0x000fe20000004100 */
[C---:B------:R-:W-:Y:S02]  /*29130*/  @P6 FFMA.FTZ R33, R86.reuse, -0.69314718246459960938, R33 ;  /* 0xbf31721856216823 */ /* 0x040fe40000010021 */
[----:B0-----:R-:W-:Y:S02]  /*29140*/  @P5 FFMA.FTZ R30, R86, -0.69314718246459960938, R5 ;  /* 0xbf317218561e5823 */ /* 0x001fe40000010005 */
[----:B------:R-:W-:Y:S01]  /*29150*/  @P5 FADD.FTZ R5, R32, -R87 ;  /* 0x8000005720055221 */ /* 0x000fe20000010000 */
[----:B------:R0:W-:Y:S03]  /*29160*/  @P1 STG.E.U16 [R88.64+0x48], R44 ;  /* 0x0000482c58001986 */ /* 0x0001e6000c101504 */
[----:B------:R-:W-:Y:S01]  /*29170*/  @P5 FFMA.FTZ R5, R86, -0.69314718246459960938, R5 ;  /* 0xbf31721856055823 */ /* 0x000fe20000010005 */
[----:B------:R-:W-:Y:S04]  /*29180*/  @P1 STG.E [R70.64+0x94], R31 ;  /* 0x0000941f46001986 */ /* 0x000fe8000c101904 */
[----:B------:R-:W-:Y:S01]  /*29190*/  @P1 STG.E.U16 [R88.64+0x4a], R19 ;  /* 0x00004a1358001986 */ /* 0x000fe2000c101504 */
[----:B----4-:R-:W-:-:S02]  /*291a0*/  @P6 FADD.FTZ R10, R10, R33 ;  /* 0x000000210a0a6221 */ /* 0x010fc40000010000 */
[----:B-----5:R-:W-:-:S03]  /*291b0*/  @P6 FADD.FTZ R4, R9, R4 ;  /* 0x0000000409046221 */ /* 0x020fc60000010000 */
[----:B------:R-:W-:Y:S02]  /*291c0*/  @P6 F2FP.PACK_AB R10, RZ, R10 ;  /* 0x0000000aff0a623e */ /* 0x000fe400000000ff */
[----:B------:R-:W-:Y:S02]  /*291d0*/  ISETP.GE.AND P1, PT, R8, 0x1a, PT ;  /* 0x0000001a0800780c */ /* 0x000fe40003f26270 */
[----:B------:R-:W-:-:S04]  /*291e0*/  @P6 F2FP.PACK_AB R4, RZ, R4 ;  /* 0x00000004ff04623e */ /* 0x000fc800000000ff */
[----:B0-----:R-:W-:Y:S01]  /*291f0*/  PRMT R44, R4, 0x7610, R44 ;  /* 0x00007610042c7816 */ /* 0x001fe2000000002c */
[----:B------:R-:W-:Y:S01]  /*29200*/  @P5 FADD.FTZ R5, R6, R5 ;  /* 0x0000000506055221 */ /* 0x000fe20000010000 */
[----:B------:R0:W-:Y:S01]  /*29210*/  @P6 STG.E [R70.64+0x98], R28 ;  /* 0x0000981c46006986 */ /* 0x0001e2000c101904 */
[----:B------:R-:W-:-:S03]  /*29220*/  HADD2.F32 R4, -RZ, R112.H0_H0 ;  /* 0x20000070ff047230 */ /* 0x000fc60000004100 */
[----:B------:R-:W-:Y:S01]  /*29230*/  @P5 F2FP.PACK_AB R5, RZ, R5 ;  /* 0x00000005ff05523e */ /* 0x000fe200000000ff */
[----:B------:R1:W-:Y:S01]  /*29240*/  @P6 STG.E.U16 [R88.64+0x4c], R44 ;  /* 0x00004c2c58006986 */ /* 0x0003e2000c101504 */
[----:B------:R-:W-:Y:S01]  /*29250*/  HADD2.F32 R6, -RZ, R117.H1_H1 ;  /* 0x30000075ff067230 */ /* 0x000fe20000004100 */
[--C-:B------:R-:W-:Y:S01]  /*29260*/  @P5 FADD.FTZ R11, R11, R30.reuse ;  /* 0x0000001e0b0b5221 */ /* 0x100fe20000010000 */
[----:B------:R-:W-:Y:S01]  /*29270*/  PRMT R30, R10, 0x7610, R30 ;  /* 0x000076100a1e7816 */ /* 0x000fe2000000001e */
[----:B------:R-:W-:Y:S01]  /*29280*/  HADD2.F32 R10, -RZ, R110.H0_H0 ;  /* 0x2000006eff0a7230 */ /* 0x000fe20000004100 */
[----:B0-----:R-:W2:Y:S02]  /*29290*/  @P1 LDG.E.CONSTANT R28, [R68.64] ;  /* 0x00000004441c1981 */ /* 0x001ea4000c1e9900 */
[----:B------:R-:W-:Y:S02]  /*292a0*/  @P5 F2FP.PACK_AB R11, RZ, R11 ;  /* 0x0000000bff0b523e */ /* 0x000fe400000000ff */
[----:B-1----:R-:W-:Y:S01]  /*292b0*/  PRMT R44, R5, 0x7610, R44 ;  /* 0x00007610052c7816 */ /* 0x002fe2000000002c */
[----:B------:R-:W-:Y:S01]  /*292c0*/  @P4 FADD.FTZ R5, R10, -R87 ;  /* 0x800000570a054221 */ /* 0x000fe20000010000 */
[----:B------:R-:W-:Y:S01]  /*292d0*/  HADD2.F32 R10, -RZ, R111.H1_H1 ;  /* 0x3000006fff0a7230 */ /* 0x000fe20000004100 */
[----:B------:R-:W-:Y:S01]  /*292e0*/  PRMT R19, R11, 0x7610, R19 ;  /* 0x000076100b137816 */ /* 0x000fe20000000013 */
[----:B------:R-:W-:-:S02]  /*292f0*/  @P0 FADD.FTZ R9, R4, -R87 ;  /* 0x8000005704090221 */ /* 0x000fc40000010000 */
[----:B------:R-:W-:Y:S01]  /*29300*/  @P0 FADD.FTZ R11, R6, -R87 ;  /* 0x80000057060b0221 */ /* 0x000fe20000010000 */
[----:B------:R-:W-:Y:S01]  /*29310*/  @P6 STG.E [R70.64+0x9c], R29 ;  /* 0x00009c1d46006986 */ /* 0x000fe2000c101904 */
[C---:B------:R-:W-:Y:S02]  /*29320*/  @P4 FFMA.FTZ R6, R86.reuse, -0.69314718246459960938, R5 ;  /* 0xbf31721856064823 */ /* 0x040fe40000010005 */
[----:B------:R-:W-:Y:S01]  /*29330*/  @P0 FFMA.FTZ R4, R86, -0.69314718246459960938, R9 ;  /* 0xbf31721856040823 */ /* 0x000fe20000010009 */
[----:B------:R-:W-:Y:S01]  /*29340*/  @P6 STG.E.U16 [R88.64+0x4e], R30 ;  /* 0x00004e1e58006986 */ /* 0x000fe2000c101504 */
[----:B------:R-:W-:Y:S01]  /*29350*/  @P4 FADD.FTZ R5, R10, -R87 ;  /* 0x800000570a054221 */ /* 0x000fe20000010000 */
[----:B------:R-:W-:Y:S01]  /*29360*/  ISETP.GE.AND P6, PT, R8, 0x1b, PT ;  /* 0x0000001b0800780c */ /* 0x000fe20003fc6270 */
[----:B------:R-:W-:Y:S02]  /*29370*/  @P0 FFMA.FTZ R11, R86, -0.69314718246459960938, R11 ;  /* 0xbf317218560b0823 */ /* 0x000fe4000001000b */
[----:B------:R-:W-:-:S02]  /*29380*/  @P0 FADD.FTZ R4, R7, R4 ;  /* 0x0000000407040221 */ /* 0x000fc40000010000 */
[----:B------:R-:W-:Y:S02]  /*29390*/  @P4 FFMA.FTZ R5, R86, -0.69314718246459960938, R5 ;  /* 0xbf31721856054823 */ /* 0x000fe40000010005 */
[----:B------:R-:W-:Y:S02]  /*293a0*/  @P4 FADD.FTZ R6, R13, R6 ;  /* 0x000000060d064221 */ /* 0x000fe40000010000 */
[----:B------:R-:W-:Y:S01]  /*293b0*/  @P0 FADD.FTZ R11, R12, R11 ;  /* 0x0000000b0c0b0221 */ /* 0x000fe20000010000 */
[----:B------:R-:W-:Y:S01]  /*293c0*/  @P5 STG.E [R70.64+0xa0], R26 ;  /* 0x0000a01a46005986 */ /* 0x000fe2000c101904 */
[----:B------:R-:W-:Y:S01]  /*293d0*/  @P4 FADD.FTZ R5, R14, R5 ;  /* 0x000000050e054221 */ /* 0x000fe20000010000 */
[----:B------:R-:W-:Y:S02]  /*293e0*/  @P4 F2FP.PACK_AB R6, RZ, R6 ;  /* 0x00000006ff06423e */ /* 0x000fe400000000ff */
[----:B------:R-:W3:Y:S01]  /*293f0*/  @P1 LDG.E.CONSTANT R12, [R68.64] ;  /* 0x00000004440c1981 */ /* 0x000ee2000c1e9900 */
[----:B------:R-:W-:-:S03]  /*29400*/  @P0 F2FP.PACK_AB R4, RZ, R4 ;  /* 0x00000004ff04023e */ /* 0x000fc600000000ff */
[----:B------:R-:W-:Y:S04]  /*29410*/  @P5 STG.E.U16 [R88.64+0x50], R19 ;  /* 0x0000501358005986 */ /* 0x000fe8000c101504 */
[----:B------:R-:W-:Y:S01]  /*29420*/  @P5 STG.E [R70.64+0xa4], R27 ;  /* 0x0000a41b46005986 */ /* 0x000fe2000c101904 */
[----:B------:R-:W-:-:S03]  /*29430*/  @P4 F2FP.PACK_AB R5, RZ, R5 ;  /* 0x00000005ff05423e */ /* 0x000fc600000000ff */
[----:B------:R0:W-:Y:S01]  /*29440*/  @P5 STG.E.U16 [R88.64+0x52], R44 ;  /* 0x0000522c58005986 */ /* 0x0001e2000c101504 */
[----:B------:R-:W-:-:S03]  /*29450*/  ISETP.GE.AND P5, PT, R8, 0x1c, PT ;  /* 0x0000001c0800780c */ /* 0x000fc60003fa6270 */
[----:B------:R-:W-:Y:S01]  /*29460*/  @P0 STG.E [R70.64+0xa8], R24 ;  /* 0x0000a81846000986 */ /* 0x000fe2000c101904 */
[----:B------:R-:W-:-:S03]  /*29470*/  @P0 F2FP.PACK_AB R11, RZ, R11 ;  /* 0x0000000bff0b023e */ /* 0x000fc600000000ff */
[----:B------:R1:W-:Y:S01]  /*29480*/  @P0 STG.E.U16 [R88.64+0x54], R4 ;  /* 0x0000540458000986 */ /* 0x0003e2000c101504 */
[----:B0-----:R-:W-:Y:S01]  /*29490*/  PRMT R44, R6, 0x7610, R44 ;  /* 0x00007610062c7816 */ /* 0x001fe2000000002c */
[----:B------:R-:W-:Y:S02]  /*294a0*/  HADD2.F32 R6, -RZ, R112.H1_H1 ;  /* 0x30000070ff067230 */ /* 0x000fe40000004100 */
[----:B------:R-:W4:Y:S01]  /*294b0*/  @P6 LDG.E.CONSTANT R30, [R68.64] ;  /* 0x00000004441e6981 */ /* 0x000f22000c1e9900 */
[----:B------:R-:W-:-:S03]  /*294c0*/  PRMT R9, R5, 0x7610, R9 ;  /* 0x0000761005097816 */ /* 0x000fc60000000009 */
[----:B------:R-:W5:Y:S01]  /*294d0*/  @P6 LDG.E.CONSTANT R26, [R68.64] ;  /* 0x00000004441a6981 */ /* 0x000f62000c1e9900 */
[----:B-1----:R-:W-:Y:S01]  /*294e0*/  HADD2.F32 R4, -RZ, R110.H1_H1 ;  /* 0x3000006eff047230 */ /* 0x002fe20000004100 */
[--C-:B------:R-:W-:Y:S01]  /*294f0*/  @P3 FADD.FTZ R5, R6, -R87.reuse ;  /* 0x8000005706053221 */ /* 0x100fe20000010000 */
[----:B------:R-:W-:Y:S01]  /*29500*/  HADD2.F32 R6, -RZ, R114.H0_H0 ;  /* 0x20000072ff067230 */ /* 0x000fe20000004100 */
[----:B------:R-:W-:Y:S01]  /*29510*/  @P0 STG.E [R70.64+0xac], R25 ;  /* 0x0000ac1946000986 */ /* 0x000fe2000c101904 */
[----:B------:R-:W-:Y:S01]  /*29520*/  HADD2.F32 R10, -RZ, R116.H1_H1 ;  /* 0x30000074ff0a7230 */ /* 0x000fe20000004100 */
[----:B------:R-:W-:Y:S02]  /*29530*/  @P3 FADD.FTZ R7, R4, -R87 ;  /* 0x8000005704073221 */ /* 0x000fe40000010000 */
[----:B------:R-:W-:Y:S01]  /*29540*/  @P0 STG.E.U16 [R88.64+0x56], R11 ;  /* 0x0000560b58000986 */ /* 0x000fe2000c101504 */
[----:B------:R-:W-:Y:S01]  /*29550*/  ISETP.GE.AND P0, PT, R8, 0x1d, PT ;  /* 0x0000001d0800780c */ /* 0x000fe20003f06270 */
[----:B------:R-:W-:-:S02]  /*29560*/  @P3 FFMA.FTZ R4, R86, -0.69314718246459960938, R5 ;  /* 0xbf31721856043823 */ /* 0x000fc40000010005 */
[----:B------:R0:W-:Y:S01]  /*29570*/  @P4 STG.E [R70.64+0xb0], R22 ;  /* 0x0000b01646004986 */ /* 0x0001e2000c101904 */
[----:B------:R-:W-:Y:S02]  /*29580*/  @P3 FFMA.FTZ R7, R86, -0.69314718246459960938, R7 ;  /* 0xbf31721856073823 */ /* 0x000fe40000010007 */
[----:B------:R-:W-:Y:S01]  /*29590*/  @P2 FADD.FTZ R5, R6, -R87 ;  /* 0x8000005706052221 */ /* 0x000fe20000010000 */
[----:B------:R-:W-:Y:S04]  /*295a0*/  @P4 STG.E.U16 [R88.64+0x58], R44 ;  /* 0x0000582c58004986 */ /* 0x000fe8000c101504 */
[----:B------:R-:W5:Y:S04]  /*295b0*/  @P5 LDG.E.CONSTANT R14, [R68.64] ;  /* 0x00000004440e5981 */ /* 0x000f68000c1e9900 */
[----:B------:R-:W-:Y:S01]  /*295c0*/  @P4 STG.E [R70.64+0xb4], R23 ;  /* 0x0000b41746004986 */ /* 0x000fe2000c101904 */
[----:B------:R-:W-:-:S03]  /*295d0*/  @P3 FADD.FTZ R7, R18, R7 ;  /* 0x0000000712073221 */ /* 0x000fc60000010000 */
[----:B------:R1:W-:Y:S01]  /*295e0*/  @P4 STG.E.U16 [R88.64+0x5a], R9 ;  /* 0x00005a0958004986 */ /* 0x0003e2000c101504 */
[----:B------:R-:W-:Y:S02]  /*295f0*/  @P2 FFMA.FTZ R6, R86, -0.69314718246459960938, R5 ;  /* 0xbf31721856062823 */ /* 0x000fe40000010005 */
[----:B------:R-:W-:Y:S01]  /*29600*/  @P3 FADD.FTZ R4, R17, R4 ;  /* 0x0000000411043221 */ /* 0x000fe20000010000 */
[----:B------:R-:W5:Y:S01]  /*29610*/  @P5 LDG.E.CONSTANT R18, [R68.64] ;  /* 0x0000000444125981 */ /* 0x000f62000c1e9900 */
[----:B------:R-:W-:-:S03]  /*29620*/  @P2 FADD.FTZ R6, R15, R6 ;  /* 0x000000060f062221 */ /* 0x000fc60000010000 */
[----:B0-----:R-:W5:Y:S01]  /*29630*/  @P0 LDG.E.CONSTANT R22, [R68.64] ;  /* 0x0000000444160981 */ /* 0x001f62000c1e9900 */
[----:B-1----:R-:W-:Y:S01]  /*29640*/  @P2 FADD.FTZ R9, R10, -R87 ;  /* 0x800000570a092221 */ /* 0x002fe20000010000 */
[----:B------:R-:W-:Y:S02]  /*29650*/  @P3 F2FP.PACK_AB R7, RZ, R7 ;  /* 0x00000007ff07323e */ /* 0x000fe400000000ff */
[----:B------:R-:W5:Y:S01]  /*29660*/  @P0 LDG.E.CONSTANT R24, [R68.64] ;  /* 0x0000000444180981 */ /* 0x000f62000c1e9900 */
[----:B------:R-:W-:Y:S01]  /*29670*/  @P2 FFMA.FTZ R9, R86, -0.69314718246459960938, R9 ;  /* 0xbf31721856092823 */ /* 0x000fe20000010009 */
[----:B------:R-:W-:-:S03]  /*29680*/  @P3 F2FP.PACK_AB R4, RZ, R4 ;  /* 0x00000004ff04323e */ /* 0x000fc600000000ff */
[----:B------:R-:W-:Y:S01]  /*29690*/  @P2 FADD.FTZ R9, R16, R9 ;  /* 0x0000000910092221 */ /* 0x000fe20000010000 */
[C---:B------:R-:W-:Y:S01]  /*296a0*/  ISETP.GE.AND P4, PT, R8.reuse, 0x1e, PT ;  /* 0x0000001e0800780c */ /* 0x040fe20003f86270 */
[----:B------:R0:W-:Y:S01]  /*296b0*/  @P3 STG.E [R70.64+0xb8], R20 ;  /* 0x0000b81446003986 */ /* 0x0001e2000c101904 */
[----:B------:R-:W-:Y:S02]  /*296c0*/  @P2 F2FP.PACK_AB R6, RZ, R6 ;  /* 0x00000006ff06223e */ /* 0x000fe400000000ff */
[----:B------:R-:W-:Y:S01]  /*296d0*/  @P2 F2FP.PACK_AB R9, RZ, R9 ;  /* 0x00000009ff09223e */ /* 0x000fe200000000ff */
[----:B------:R-:W-:Y:S04]  /*296e0*/  @P3 STG.E.U16 [R88.64+0x5c], R7 ;  /* 0x00005c0758003986 */ /* 0x000fe8000c101504 */
[----:B------:R-:W-:Y:S04]  /*296f0*/  @P3 STG.E [R70.64+0xbc], R21 ;  /* 0x0000bc1546003986 */ /* 0x000fe8000c101904 */
[----:B------:R1:W-:Y:S01]  /*29700*/  @P3 STG.E.U16 [R88.64+0x5e], R4 ;  /* 0x00005e0458003986 */ /* 0x0003e2000c101504 */
[----:B------:R-:W-:-:S03]  /*29710*/  ISETP.GE.AND P3, PT, R8, 0x1f, PT ;  /* 0x0000001f0800780c */ /* 0x000fc60003f66270 */
[----:B------:R0:W-:Y:S04]  /*29720*/  @P2 STG.E [R70.64+0xc0], R2 ;  /* 0x0000c00246002986 */ /* 0x0001e8000c101904 */
[----:B------:R-:W-:Y:S04]  /*29730*/  @P2 STG.E.U16 [R88.64+0x60], R6 ;  /* 0x0000600658002986 */ /* 0x000fe8000c101504 */
[----:B------:R0:W-:Y:S04]  /*29740*/  @P2 STG.E [R70.64+0xc4], R3 ;  /* 0x0000c40346002986 */ /* 0x0001e8000c101904 */
[----:B------:R0:W-:Y:S01]  /*29750*/  @P2 STG.E.U16 [R88.64+0x62], R9 ;  /* 0x0000620958002986 */ /* 0x0001e2000c101504 */
[----:B------:R-:W-:-:S03]  /*29760*/  ISETP.GE.AND P2, PT, R8, 0x20, PT ;  /* 0x000000200800780c */ /* 0x000fc60003f46270 */
[----:B------:R-:W5:Y:S04]  /*29770*/  @P4 LDG.E.CONSTANT R10, [R68.64] ;  /* 0x00000004440a4981 */ /* 0x000f68000c1e9900 */
[----:B------:R-:W5:Y:S04]  /*29780*/  @P4 LDG.E.CONSTANT R8, [R68.64] ;  /* 0x0000000444084981 */ /* 0x000f68000c1e9900 */
[----:B------:R-:W5:Y:S04]  /*29790*/  @P3 LDG.E.CONSTANT R16, [R68.64] ;  /* 0x0000000444103981 */ /* 0x000f68000c1e9900 */
[----:B0-----:R-:W5:Y:S04]  /*297a0*/  @P3 LDG.E.CONSTANT R20, [R68.64] ;  /* 0x0000000444143981 */ /* 0x001f68000c1e9900 */
[----:B------:R-:W5:Y:S01]  /*297b0*/  @P2 LDG.E.CONSTANT R32, [R68.64] ;  /* 0x0000000444202981 */ /* 0x000f62000c1e9900 */
[----:B-1----:R-:W-:-:S05]  /*297c0*/  HADD2.F32 R4, -RZ, R115.H1_H1 ;  /* 0x30000073ff047230 */ /* 0x002fca0000004100 */
[----:B------:R-:W-:Y:S01]  /*297d0*/  @P1 FADD.FTZ R5, R4, -R87 ;  /* 0x8000005704051221 */ /* 0x000fe20000010000 */
[----:B------:R-:W-:-:S03]  /*297e0*/  HADD2.F32 R2, -RZ, R116.H0_H0 ;  /* 0x20000074ff027230 */ /* 0x000fc60000004100 */
[----:B------:R-:W-:Y:S02]  /*297f0*/  @P1 FFMA.FTZ R5, R86, -0.69314718246459960938, R5 ;  /* 0xbf31721856051823 */ /* 0x000fe40000010005 */
[----:B------:R-:W-:Y:S01]  /*29800*/  @P1 FADD.FTZ R3, R2, -R87 ;  /* 0x8000005702031221 */ /* 0x000fe20000010000 */
[----:B------:R-:W-:Y:S02]  /*29810*/  HADD2.F32 R2, -RZ, R114.H1_H1 ;  /* 0x30000072ff027230 */ /* 0x000fe40000004100 */
[----:B------:R-:W-:Y:S01]  /*29820*/  HADD2.F32 R4, -RZ, R0.H0_H0 ;  /* 0x20000000ff047230 */ /* 0x000fe20000004100 */
[----:B------:R-:W-:-:S04]  /*29830*/  @P1 FFMA.FTZ R3, R86, -0.69314718246459960938, R3 ;  /* 0xbf31721856031823 */ /* 0x000fc80000010003 */
[----:B------:R-:W-:-:S04]  /*29840*/  @P6 FADD.FTZ R7, R4, -R87 ;  /* 0x8000005704076221 */ /* 0x000fc80000010000 */
[----:B------:R-:W-:Y:S01]  /*29850*/  @P6 FFMA.FTZ R7, R86, -0.69314718246459960938, R7 ;  /* 0xbf31721856076823 */ /* 0x000fe20000010007 */
[----:B------:R-:W-:Y:S01]  /*29860*/  @P1 STG.E [R70.64+0xc8], R72 ;  /* 0x0000c84846001986 */ /* 0x000fe2000c101904 */
[----:B------:R-:W-:Y:S02]  /*29870*/  HADD2.F32 R4, -RZ, R91.H0_H0 ;  /* 0x2000005bff047230 */ /* 0x000fe40000004100 */
[----:B------:R-:W-:-:S05]  /*29880*/  HADD2.F32 R6, -RZ, R90.H1_H1 ;  /* 0x3000005aff067230 */ /* 0x000fca0000004100 */
[----:B------:R-:W-:-:S04]  /*29890*/  @P0 FADD.FTZ R9, R6, -R87 ;  /* 0x8000005706090221 */ /* 0x000fc80000010000 */
[----:B------:R-:W-:Y:S01]  /*298a0*/  @P0 FFMA.FTZ R9, R86, -0.69314718246459960938, R9 ;  /* 0xbf31721856090823 */ /* 0x000fe20000010009 */
[----:B------:R-:W-:-:S05]  /*298b0*/  HADD2.F32 R6, -RZ, R92.H0_H0 ;  /* 0x2000005cff067230 */ /* 0x000fca0000004100 */
[----:B------:R-:W-:-:S04]  /*298c0*/  @P2 FADD.FTZ R11, R6, -R87 ;  /* 0x80000057060b2221 */ /* 0x000fc80000010000 */
[----:B------:R-:W-:Y:S02]  /*298d0*/  @P2 FFMA.FTZ R11, R86, -0.69314718246459960938, R11 ;  /* 0xbf317218560b2823 */ /* 0x000fe4000001000b */
[----:B--2---:R-:W-:-:S05]  /*298e0*/  @P1 FADD.FTZ R5, R28, R5 ;  /* 0x000000051c051221 */ /* 0x004fca0000010000 */
[----:B------:R-:W-:-:S04]  /*298f0*/  @P1 F2FP.PACK_AB R5, RZ, R5 ;  /* 0x00000005ff05123e */ /* 0x000fc800000000ff */
[----:B------:R-:W-:Y:S01]  /*29900*/  PRMT R44, R5, 0x7610, R44 ;  /* 0x00007610052c7816 */ /* 0x000fe2000000002c */
[----:B------:R-:W-:Y:S01]  /*29910*/  @P6 FADD.FTZ R5, R2, -R87 ;  /* 0x8000005702056221 */ /* 0x000fe20000010000 */
[----:B------:R-:W-:-:S03]  /*29920*/  HADD2.F32 R2, -RZ, R93.H1_H1 ;  /* 0x3000005dff027230 */ /* 0x000fc60000004100 */
[----:B------:R-:W-:Y:S01]  /*29930*/  @P6 FFMA.FTZ R5, R86, -0.69314718246459960938, R5 ;  /* 0xbf31721856056823 */ /* 0x000fe20000010005 */
[----:B------:R0:W-:Y:S01]  /*29940*/  @P1 STG.E.U16 [R88.64+0x64], R44 ;  /* 0x0000642c58001986 */ /* 0x0001e2000c101504 */
[----:B---3--:R-:W-:-:S05]  /*29950*/  @P1 FADD.FTZ R3, R12, R3 ;  /* 0x000000030c031221 */ /* 0x008fca0000010000 */
[----:B------:R-:W-:-:S04]  /*29960*/  @P1 F2FP.PACK_AB R3, RZ, R3 ;  /* 0x00000003ff03123e */ /* 0x000fc800000000ff */
[----:B------:R-:W-:Y:S01]  /*29970*/  PRMT R0, R3, 0x7610, R0 ;  /* 0x0000761003007816 */ /* 0x000fe20000000000 */
[----:B------:R-:W-:Y:S01]  /*29980*/  @P5 FADD.FTZ R3, R2, -R87 ;  /* 0x8000005702035221 */ /* 0x000fe20000010000 */
[----:B------:R-:W-:-:S03]  /*29990*/  HADD2.F32 R2, -RZ, R115.H0_H0 ;  /* 0x20000073ff027230 */ /* 0x000fc60000004100 */
[----:B------:R-:W-:Y:S01]  /*299a0*/  @P5 FFMA.FTZ R3, R86, -0.69314718246459960938, R3 ;  /* 0xbf31721856035823 */ /* 0x000fe20000010003 */
[----:B------:R-:W-:Y:S01]  /*299b0*/  @P1 STG.E [R70.64+0xcc], R73 ;  /* 0x0000cc4946001986 */ /* 0x000fe2000c101904 */
[----:B----4-:R-:W-:Y:S02]  /*299c0*/  @P6 FADD.FTZ R5, R30, R5 ;  /* 0x000000051e056221 */ /* 0x010fe40000010000 */
[----:B-----5:R-:W-:-:S03]  /*299d0*/  @P6 FADD.FTZ R7, R26, R7 ;  /* 0x000000071a076221 */ /* 0x020fc60000010000 */
[----:B------:R-:W-:Y:S01]  /*299e0*/  @P6 F2FP.PACK_AB R5, RZ, R5 ;  /* 0x00000005ff05623e */ /* 0x000fe200000000ff */
[----:B------:R-:W-:Y:S01]  /*299f0*/  @P1 STG.E.U16 [R88.64+0x66], R0 ;  /* 0x0000660058001986 */ /* 0x000fe2000c101504 */
[----:B------:R-:W-:-:S03]  /*29a00*/  @P6 F2FP.PACK_AB R7, RZ, R7 ;  /* 0x00000007ff07623e */ /* 0x000fc600000000ff */
[----:B------:R-:W-:Y:S01]  /*29a10*/  @P6 STG.E [R70.64+0xd0], R74 ;  /* 0x0000d04a46006986 */ /* 0x000fe2000c101904 */
[----:B0-----:R-:W-:Y:S01]  /*29a20*/  PRMT R44, R5, 0x7610, R44 ;  /* 0x00007610052c7816 */ /* 0x001fe2000000002c */
[----:B------:R-:W-:Y:S02]  /*29a30*/  @P5 FADD.FTZ R5, R2, -R87 ;  /* 0x8000005702055221 */ /* 0x000fe40000010000 */
[----:B------:R0:W-:Y:S02]  /*29a40*/  @P6 STG.E.U16 [R88.64+0x68], R7 ;  /* 0x0000680758006986 */ /* 0x0001e4000c101504 */
[----:B------:R-:W-:Y:S02]  /*29a50*/  @P5 FFMA.FTZ R5, R86, -0.69314718246459960938, R5 ;  /* 0xbf31721856055823 */ /* 0x000fe40000010005 */
[----:B------:R-:W-:Y:S02]  /*29a60*/  @P5 FADD.FTZ R3, R14, R3 ;  /* 0x000000030e035221 */ /* 0x000fe40000010000 */
[----:B0-----:R-:W-:-:S03]  /*29a70*/  @P0 FADD.FTZ R7, R4, -R87 ;  /* 0x8000005704070221 */ /* 0x001fc60000010000 */
[----:B------:R-:W-:Y:S01]  /*29a80*/  @P5 F2FP.PACK_AB R3, RZ, R3 ;  /* 0x00000003ff03523e */ /* 0x000fe200000000ff */
[----:B------:R-:W-:Y:S01]  /*29a90*/  @P0 FFMA.FTZ R7, R86, -0.69314718246459960938, R7 ;  /* 0xbf31721856070823 */ /* 0x000fe20000010007 */
[----:B------:R-:W-:Y:S02]  /*29aa0*/  @P6 STG.E [R70.64+0xd4], R75 ;  /* 0x0000d44b46006986 */ /* 0x000fe4000c101904 */
[----:B------:R-:W-:Y:S01]  /*29ab0*/  PRMT R0, R3, 0x7610, R0 ;  /* 0x0000761003007816 */ /* 0x000fe20000000000 */
[----:B------:R-:W-:Y:S01]  /*29ac0*/  HADD2.F32 R2, -RZ, R90.H0_H0 ;  /* 0x2000005aff027230 */ /* 0x000fe20000004100 */
[----:B------:R-:W-:Y:S01]  /*29ad0*/  @P5 FADD.FTZ R5, R18, R5 ;  /* 0x0000000512055221 */ /* 0x000fe20000010000 */
[----:B------:R-:W-:Y:S01]  /*29ae0*/  @P6 STG.E.U16 [R88.64+0x6a], R44 ;  /* 0x00006a2c58006986 */ /* 0x000fe2000c101504 */
[----:B------:R-:W-:-:S03]  /*29af0*/  @P0 FADD.FTZ R7, R22, R7 ;  /* 0x0000000716070221 */ /* 0x000fc60000010000 */
[----:B------:R-:W-:Y:S01]  /*29b00*/  @P5 STG.E [R70.64+0xd8], R76 ;  /* 0x0000d84c46005986 */ /* 0x000fe2000c101904 */
[----:B------:R-:W-:Y:S01]  /*29b10*/  @P5 F2FP.PACK_AB R5, RZ, R5 ;  /* 0x00000005ff05523e */ /* 0x000fe200000000ff */
[----:B------:R-:W-:Y:S02]  /*29b20*/  @P4 FADD.FTZ R3, R2, -R87 ;  /* 0x8000005702034221 */ /* 0x000fe40000010000 */
[----:B------:R0:W-:Y:S01]  /*29b30*/  @P5 STG.E.U16 [R88.64+0x6c], R0 ;  /* 0x00006c0058005986 */ /* 0x0001e2000c101504 */
[----:B------:R-:W-:Y:S01]  /*29b40*/  @P0 FADD.FTZ R9, R24, R9 ;  /* 0x0000000918090221 */ /* 0x000fe20000010000 */
[----:B------:R-:W-:Y:S01]  /*29b50*/  @P0 F2FP.PACK_AB R7, RZ, R7 ;  /* 0x00000007ff07023e */ /* 0x000fe200000000ff */
[----:B------:R-:W-:Y:S01]  /*29b60*/  HADD2.F32 R2, -RZ, R93.H0_H0 ;  /* 0x2000005dff027230 */ /* 0x000fe20000004100 */
[----:B------:R-:W-:Y:S01]  /*29b70*/  @P5 STG.E [R70.64+0xdc], R77 ;  /* 0x0000dc4d46005986 */ /* 0x000fe2000c101904 */
[----:B------:R-:W-:Y:S01]  /*29b80*/  HADD2.F32 R4, -RZ, R92.H1_H1 ;  /* 0x3000005cff047230 */ /* 0x000fe20000004100 */
[----:B------:R-:W-:-:S02]  /*29b90*/  @P0 F2FP.PACK_AB R9, RZ, R9 ;  /* 0x00000009ff09023e */ /* 0x000fc400000000ff */
[----:B------:R1:W-:Y:S01]  /*29ba0*/  @P5 STG.E.U16 [R88.64+0x6e], R5 ;  /* 0x00006e0558005986 */ /* 0x0003e2000c101504 */
[----:B0-----:R-:W-:-:S03]  /*29bb0*/  HADD2.F32 R0, -RZ, R0.H1_H1 ;  /* 0x30000000ff007230 */ /* 0x001fc60000004100 */
[----:B------:R-:W-:Y:S01]  /*29bc0*/  @P0 STG.E [R70.64+0xe0], R78 ;  /* 0x0000e04e46000986 */ /* 0x000fe2000c101904 */
[----:B------:R-:W-:-:S03]  /*29bd0*/  @P4 FFMA.FTZ R3, R86, -0.69314718246459960938, R3 ;  /* 0xbf31721856034823 */ /* 0x000fc60000010003 */
[----:B------:R0:W-:Y:S01]  /*29be0*/  @P0 STG.E.U16 [R88.64+0x70], R7 ;  /* 0x0000700758000986 */ /* 0x0001e2000c101504 */
[----:B-1----:R-:W-:-:S03]  /*29bf0*/  @P4 FADD.FTZ R5, R0, -R87 ;  /* 0x8000005700054221 */ /* 0x002fc60000010000 */
[----:B------:R-:W-:Y:S01]  /*29c00*/  @P0 STG.E [R70.64+0xe4], R79 ;  /* 0x0000e44f46000986 */ /* 0x000fe2000c101904 */
[----:B------:R-:W-:-:S03]  /*29c10*/  @P4 FFMA.FTZ R5, R86, -0.69314718246459960938, R5 ;  /* 0xbf31721856054823 */ /* 0x000fc60000010005 */
[----:B------:R1:W-:Y:S01]  /*29c20*/  @P0 STG.E.U16 [R88.64+0x72], R9 ;  /* 0x0000720958000986 */ /* 0x0003e2000c101504 */
[----:B0-----:R-:W-:-:S04]  /*29c30*/  @P3 FADD.FTZ R7, R2, -R87 ;  /* 0x8000005702073221 */ /* 0x001fc80000010000 */
[----:B------:R-:W-:Y:S02]  /*29c40*/  @P3 FFMA.FTZ R7, R86, -0.69314718246459960938, R7 ;  /* 0xbf31721856073823 */ /* 0x000fe40000010007 */
[----:B-1----:R-:W-:Y:S02]  /*29c50*/  @P3 FADD.FTZ R9, R4, -R87 ;  /* 0x8000005704093221 */ /* 0x002fe40000010000 */
[----:B------:R-:W-:Y:S02]  /*29c60*/  @P4 FADD.FTZ R3, R10, R3 ;  /* 0x000000030a034221 */ /* 0x000fe40000010000 */
[----:B------:R-:W-:Y:S02]  /*29c70*/  @P3 FFMA.FTZ R9, R86, -0.69314718246459960938, R9 ;  /* 0xbf31721856093823 */ /* 0x000fe40000010009 */
[----:B------:R-:W-:Y:S01]  /*29c80*/  @P4 FADD.FTZ R5, R8, R5 ;  /* 0x0000000508054221 */ /* 0x000fe20000010000 */
[----:B------:R-:W-:Y:S01]  /*29c90*/  @P4 F2FP.PACK_AB R3, RZ, R3 ;  /* 0x00000003ff03423e */ /* 0x000fe200000000ff */
[----:B------:R-:W-:-:S03]  /*29ca0*/  @P3 FADD.FTZ R7, R16, R7 ;  /* 0x0000000710073221 */ /* 0x000fc60000010000 */
[----:B------:R-:W-:Y:S01]  /*29cb0*/  @P4 F2FP.PACK_AB R5, RZ, R5 ;  /* 0x00000005ff05423e */ /* 0x000fe200000000ff */
[----:B------:R-:W-:Y:S01]  /*29cc0*/  @P3 FADD.FTZ R9, R20, R9 ;  /* 0x0000000914093221 */ /* 0x000fe20000010000 */
[----:B------:R0:W-:Y:S01]  /*29cd0*/  @P4 STG.E [R70.64+0xe8], R80 ;  /* 0x0000e85046004986 */ /* 0x0001e2000c101904 */
[----:B------:R-:W-:Y:S01]  /*29ce0*/  @P3 F2FP.PACK_AB R7, RZ, R7 ;  /* 0x00000007ff07323e */ /* 0x000fe200000000ff */
[----:B------:R-:W-:Y:S02]  /*29cf0*/  @P2 FADD.FTZ R11, R32, R11 ;  /* 0x0000000b200b2221 */ /* 0x000fe40000010000 */
[----:B------:R0:W-:Y:S01]  /*29d00*/  @P4 STG.E.U16 [R88.64+0x74], R3 ;  /* 0x0000740358004986 */ /* 0x0001e2000c101504 */
[----:B------:R-:W-:-:S03]  /*29d10*/  @P3 F2FP.PACK_AB R9, RZ, R9 ;  /* 0x00000009ff09323e */ /* 0x000fc600000000ff */
        /* <DEDUP_REMOVED lines=19> */
.L_x_3789:
        /* <DEDUP_REMOVED lines=11> */
.L_x_74467:


//--------------------- .text._ZN17fastertransformer38beam_online_softmax_topk_stage2_kernelI6__halfLi64ELi64EEEvPKfS3_PiPT_ii --------------------------
	.section	.text._ZN17fastertransformer38beam_online_softmax_topk_stage2_kernelI6__halfLi64ELi64EEEvPKfS3_PiPT_ii,"ax",@progbits
	.sectioninfo	@"SHI_REGISTERS=128"
	.align	128
        .global         _ZN17fastertransformer38beam_online_softmax_topk_stage2_kernelI6__halfLi64ELi64EEEvPKfS3_PiPT_ii
        .type           _ZN17fastertransformer38beam_online_softmax_topk_stage2_kernelI6__halfLi64ELi64EEEvPKfS3_PiPT_ii,@function
        .size           _ZN17fastertransformer38beam_online_softmax_topk_stage2_kernelI6__halfLi64ELi64EEEvPKfS3_PiPT_ii,(.L_x_74468 - _ZN17fastertransformer38beam_online_softmax_topk_stage2_kernelI6__halfLi64ELi64EEEvPKfS3_PiPT_ii)
        .other          _ZN17fastertransformer38beam_online_softmax_topk_stage2_kernelI6__halfLi64ELi64EEEvPKfS3_PiPT_ii,@"STO_CUDA_ENTRY STV_DEFAULT"
_ZN17fastertransformer38beam_online_softmax_topk_stage2_kernelI6__halfLi64ELi64EEEvPKfS3_PiPT_ii:
.text._ZN17fastertransformer38beam_online_softmax_topk_stage2_kernelI6__halfLi64ELi64EEEvPKfS3_PiPT_ii:
        /* <DEDUP_REMOVED lines=213> */
.L_x_3794:
        /* <DEDUP_REMOVED lines=10> */
.L_x_3793:
[----:B------:R-:W-:Y:S05]  /*0df0*/  BSYNC B1 ;  /* 0x0000000000017941 */ /* 0x000fea0003800000 */
.L_x_3792:
        /* <DEDUP_REMOVED lines=14> */
.L_x_3797:
        /* <DEDUP_REMOVED lines=38> */
.L_x_3796:
[----:B------:R-:W-:Y:S05]  /*1140*/  BSYNC B1 ;  /* 0x0000000000017941 */ /* 0x000fea0003800000 */
.L_x_3795:
        /* <DEDUP_REMOVED lines=25> */
.L_x_3799:
[----:B------:R-:W-:Y:S05]  /*12e0*/  BSYNC B1 ;  /* 0x0000000000017941 */ /* 0x000fea0003800000 */
.L_x_3798:
        /* <DEDUP_REMOVED lines=10> */
.L_x_3791:
[----:B------:R-:W-:Y:S05]  /*1390*/  BSYNC B0 ;  /* 0x0000000000007941 */ /* 0x000fea0003800000 */
.L_x_3790:
        /* <DEDUP_REMOVED lines=23> */
.L_x_3806:
        /* <DEDUP_REMOVED lines=81> */
.L_x_3805:
        /* <DEDUP_REMOVED lines=43> */
.L_x_3807:
[----:B------:R-:W-:-:S13]  /*1cd0*/  ISETP.NE.OR P0, PT, R4, RZ, P0 ;  /* 0x000000ff0400720c */ /* 0x000fda0000705670 */
[----:B------:R-:W-:Y:S05]  /*1ce0*/  @!P0 BRA `(.L_x_3803) ;  /* 0x0000017000008947 */ /* 0x000fea0003800000 */
.L_x_3804:
        /* <DEDUP_REMOVED lines=23> */
.L_x_3803:
        /* <DEDUP_REMOVED lines=8> */
.L_x_3808:
        /* <DEDUP_REMOVED lines=11> */
.L_x_3802:
[----:B------:R-:W-:-:S05]  /*1f90*/  IMAD R0, R0, 0x208, RZ ;  /* 0x0000020800007824 */ /* 0x000fca00078e02ff */
[----:B------:R-:W0:Y:S02]  /*1fa0*/  LDS.64 R86, [R0+0x6a0] ;  /* 0x0006a00000567984 */ /* 0x000e240000000a00 */
[----:B0-----:R-:W-:Y:S02]  /*1fb0*/  IMAD.MOV.U32 R2, RZ, RZ, R87 ;  /* 0x000000ffff027224 */ /* 0x001fe400078e0057 */
[----:B------:R-:W-:-:S05]  /*1fc0*/  IMAD.MOV.U32 R3, RZ, RZ, R86 ;  /* 0x000000ffff037224 */ /* 0x000fca00078e0056 */
[----:B------:R0:W-:Y:S02]  /*1fd0*/  STL.64 [R1+0x188], R2 ;  /* 0x0001880201007387 */ /* 0x0001e40000100a00 */
.L_x_3801:
[----:B------:R-:W-:Y:S05]  /*1fe0*/  BSYNC B0 ;  /* 0x0000000000007941 */ /* 0x000fea0003800000 */
.L_x_3800:
[----:B------:R-:W2:Y:S04]  /*1ff0*/  LDL.64 R110, [R1+0x308] ;  /* 0x00030800016e7983 */ /* 0x000ea80000100a00 */
[----:B------:R-:W3:Y:S04]  /*2000*/  LDL.64 R114, [R1+0x300] ;  /* 0x0003000001727983 */ /* 0x000ee80000100a00 */
[----:B------:R-:W4:Y:S04]  /*2010*/  LDL.64 R92, [R1+0x2f8] ;  /* 0x0002f800015c7983 */ /* 0x000f280000100a00 */
[----:B------:R-:W5:Y:S04]  /*2020*/  LDL.64 R94, [R1+0x2f0] ;  /* 0x0002f000015e7983 */ /* 0x000f680000100a00 */
[----:B-1----:R-:W5:Y:S04]  /*2030*/  LDL.64 R20, [R1+0x2e8] ;  /* 0x0002e80001147983 */ /* 0x002f680000100a00 */
        /* <DEDUP_REMOVED lines=46> */
[----:B------:R-:W-:Y:S02]  /*2320*/  IMAD.MOV.U32 R105, RZ, RZ, R115 ;  /* 0x000000ffff697224 */ /* 0x000fe400078e0073 */
[----:B----4-:R-:W-:Y:S02]  /*2330*/  IMAD.MOV.U32 R102, RZ, RZ, R92 ;  /* 0x000000ffff667224 */ /* 0x010fe400078e005c */
[----:B------:R-:W-:Y:S02]  /*2340*/  IMAD.MOV.U32 R103, RZ, RZ, R93 ;  /* 0x000000ffff677224 */ /* 0x000fe400078e005d */
[----:B-----5:R-:W-:-:S02]  /*2350*/  IMAD.MOV.U32 R100, RZ, RZ, R94 ;  /* 0x000000ffff647224 */ /* 0x020fc400078e005e */
[----:B------:R-:W-:Y:S02]  /*2360*/  IMAD.MOV.U32 R101, RZ, RZ, R95 ;  /* 0x000000ffff657224 */ /* 0x000fe400078e005f */
[----:B------:R-:W-:Y:S02]  /*2370*/  IMAD.MOV.U32 R98, RZ, RZ, R20 ;  /* 0x000000ffff627224 */ /* 0x000fe400078e0014 */
[----:B------:R-:W-:Y:S01]  /*2380*/  IMAD.MOV.U32 R99, RZ, RZ, R21 ;  /* 0x000000ffff637224 */ /* 0x000fe200078e0015 */
        /* <DEDUP_REMOVED lines=9> */
[----:B------:R-:W4:Y:S01]  /*2420*/  SHFL.DOWN PT, R99, R99, 0x1, 0x1f ;  /* 0x08201f0063637f89 */ /* 0x000f2200000e0000 */
[----:B------:R-:W-:-:S02]  /*2430*/  IMAD.MOV.U32 R108, RZ, RZ, R22 ;  /* 0x000000ffff6c7224 */ /* 0x000fc400078e0016 */
[----:B------:R-:W-:Y:S02]  /*2440*/  IMAD.MOV.U32 R109, RZ, RZ, R23 ;  /* 0x000000ffff6d7224 */ /* 0x000fe400078e0017 */
[----:B------:R-:W-:Y:S02]  /*2450*/  IMAD.MOV.U32 R106, RZ, RZ, R88 ;  /* 0x000000ffff6a7224 */ /* 0x000fe400078e0058 */
[----:B------:R-:W-:Y:S01]  /*2460*/  IMAD.MOV.U32 R107, RZ, RZ, R89 ;  /* 0x000000ffff6b7224 */ /* 0x000fe200078e0059 */
[----:B------:R-:W-:Y:S04]  /*2470*/  SHFL.DOWN PT, R108, R108, 0x1, 0x1f ;  /* 0x08201f006c6c7f89 */ /* 0x000fe800000e0000 */
[----:B------:R-:W5:Y:S04]  /*2480*/  SHFL.DOWN PT, R109, R109, 0x1, 0x1f ;  /* 0x08201f006d6d7f89 */ /* 0x000f6800000e0000 */
[----:B------:R-:W-:Y:S04]  /*2490*/  SHFL.DOWN PT, R106, R106, 0x1, 0x1f ;  /* 0x08201f006a6a7f89 */ /* 0x000fe800000e0000 */
[----:B------:R-:W5:Y:S01]  /*24a0*/  SHFL.DOWN PT, R107, R107, 0x1, 0x1f ;  /* 0x08201f006b6b7f89 */ /* 0x000f6200000e0000 */
[----:B------:R-:W-:-:S02]  /*24b0*/  IMAD.MOV.U32 R112, RZ, RZ, R6 ;  /* 0x000000ffff707224 */ /* 0x000fc400078e0006 */
[----:B------:R-:W-:Y:S01]  /*24c0*/  IMAD.MOV.U32 R113, RZ, RZ, R7 ;  /* 0x000000ffff717224 */ /* 0x000fe200078e0007 */
[----:B0-----:R0:W-:Y:S01]  /*24d0*/  STL.64 [R1+0x180], R96 ;  /* 0x0001806001007387 */ /* 0x0011e20000100a00 */
[----:B------:R-:W-:Y:S02]  /*24e0*/  IMAD.MOV.U32 R116, RZ, RZ, R14 ;  /* 0x000000ffff747224 */ /* 0x000fe400078e000e */
[----:B------:R-:W-:Y:S01]  /*24f0*/  IMAD.MOV.U32 R117, RZ, RZ, R15 ;  /* 0x000000ffff757224 */ /* 0x000fe200078e000f */
[----:B-1----:R1:W-:Y:S04]  /*2500*/  STL.64 [R1+0x178], R104 ;  /* 0x0001786801007387 */ /* 0x0023e80000100a00 */
[----:B--2---:R2:W-:Y:S04]  /*2510*/  STL.64 [R1+0x170], R102 ;  /* 0x0001706601007387 */ /* 0x0045e80000100a00 */
[----:B---3--:R3:W-:Y:S01]  /*2520*/  STL.64 [R1+0x168], R100 ;  /* 0x0001686401007387 */ /* 0x0087e20000100a00 */
[----:B0-----:R-:W-:-:S02]  /*2530*/  IMAD.MOV.U32 R96, RZ, RZ, R18 ;  /* 0x000000ffff607224 */ /* 0x001fc400078e0012 */
[----:B------:R-:W-:Y:S01]  /*2540*/  IMAD.MOV.U32 R97, RZ, RZ, R19 ;  /* 0x000000ffff617224 */ /* 0x000fe200078e0013 */
[----:B----4-:R0:W-:Y:S01]  /*2550*/  STL.64 [R1+0x160], R98 ;  /* 0x0001606201007387 */ /* 0x0101e20000100a00 */
[----:B-1----:R-:W-:Y:S02]  /*2560*/  IMAD.MOV.U32 R104, RZ, RZ, R90 ;  /* 0x000000ffff687224 */ /* 0x002fe400078e005a */
[----:B------:R-:W-:Y:S02]  /*2570*/  IMAD.MOV.U32 R105, RZ, RZ, R91 ;  /* 0x000000ffff697224 */ /* 0x000fe400078e005b */
[----:B--2---:R-:W-:Y:S02]  /*2580*/  IMAD.MOV.U32 R102, RZ, RZ, R4 ;  /* 0x000000ffff667224 */ /* 0x004fe400078e0004 */
[----:B------:R-:W-:Y:S02]  /*2590*/  IMAD.MOV.U32 R103, RZ, RZ, R5 ;  /* 0x000000ffff677224 */ /* 0x000fe400078e0005 */
[----:B---3--:R-:W-:-:S02]  /*25a0*/  IMAD.MOV.U32 R100, RZ, RZ, R8 ;  /* 0x000000ffff647224 */ /* 0x008fc400078e0008 */
[----:B------:R-:W-:Y:S02]  /*25b0*/  IMAD.MOV.U32 R101, RZ, RZ, R9 ;  /* 0x000000ffff657224 */ /* 0x000fe400078e0009 */
[----:B0-----:R-:W-:Y:S02]  /*25c0*/  IMAD.MOV.U32 R98, RZ, RZ, R10 ;  /* 0x000000ffff627224 */ /* 0x001fe400078e000a */
[----:B------:R-:W-:Y:S01]  /*25d0*/  IMAD.MOV.U32 R99, RZ, RZ, R11 ;  /* 0x000000ffff637224 */ /* 0x000fe200078e000b */
[----:B------:R-:W-:Y:S01]  /*25e0*/  SHFL.DOWN PT, R112, R112, 0x1, 0x1f ;  /* 0x08201f0070707f89 */ /* 0x000fe200000e0000 */
[----:B------:R-:W-:-:S03]  /*25f0*/  IMAD.MOV.U32 R118, RZ, RZ, R16 ;  /* 0x000000ffff767224 */ /* 0x000fc600078e0010 */
[----:B------:R-:W0:Y:S01]  /*2600*/  SHFL.DOWN PT, R113, R113, 0x1, 0x1f ;  /* 0x08201f0071717f89 */ /* 0x000e2200000e0000 */
[----:B------:R-:W-:-:S03]  /*2610*/  IMAD.MOV.U32 R119, RZ, RZ, R17 ;  /* 0x000000ffff777224 */ /* 0x000fc600078e0011 */
        /* <DEDUP_REMOVED lines=12> */
[----:B-----5:R-:W-:Y:S04]  /*26e0*/  STL.64 [R1+0x158], R108 ;  /* 0x0001586c01007387 */ /* 0x020fe80000100a00 */
[----:B------:R-:W-:Y:S04]  /*26f0*/  STL.64 [R1+0x150], R106 ;  /* 0x0001506a01007387 */ /* 0x000fe80000100a00 */
[----:B------:R-:W-:Y:S04]  /*2700*/  SHFL.DOWN PT, R118, R118, 0x1, 0x1f ;  /* 0x08201f0076767f89 */ /* 0x000fe800000e0000 */
[----:B------:R-:W5:Y:S04]  /*2710*/  SHFL.DOWN PT, R119, R119, 0x1, 0x1f ;  /* 0x08201f0077777f89 */ /* 0x000f6800000e0000 */
[----:B------:R-:W-:Y:S04]  /*2720*/  SHFL.DOWN PT, R108, R26, 0x1, 0x1f ;  /* 0x08201f001a6c7f89 */ /* 0x000fe800000e0000 */
[----:B------:R-:W1:Y:S04]  /*2730*/  SHFL.DOWN PT, R109, R27, 0x1, 0x1f ;  /* 0x08201f001b6d7f89 */ /* 0x000e6800000e0000 */
[----:B------:R-:W-:Y:S04]  /*2740*/  SHFL.DOWN PT, R106, R28, 0x1, 0x1f ;  /* 0x08201f001c6a7f89 */ /* 0x000fe800000e0000 */
[----:B------:R-:W2:Y:S01]  /*2750*/  SHFL.DOWN PT, R107, R29, 0x1, 0x1f ;  /* 0x08201f001d6b7f89 */ /* 0x000ea200000e0000 */
[----:B------:R-:W-:-:S02]  /*2760*/  IMAD.MOV.U32 R120, RZ, RZ, R12 ;  /* 0x000000ffff787224 */ /* 0x000fc400078e000c */
[----:B------:R-:W-:Y:S01]  /*2770*/  IMAD.MOV.U32 R121, RZ, RZ, R13 ;  /* 0x000000ffff797224 */ /* 0x000fe200078e000d */
[----:B0-----:R-:W-:Y:S04]  /*2780*/  STL.64 [R1+0x118], R112 ;  /* 0x0001187001007387 */ /* 0x001fe80000100a00 */
[----:B------:R-:W-:Y:S04]  /*2790*/  SHFL.DOWN PT, R112, R2, 0x1, 0x1f ;  /* 0x08201f0002707f89 */ /* 0x000fe800000e0000 */
[----:B------:R-:W0:Y:S04]  /*27a0*/  SHFL.DOWN PT, R113, R3, 0x1, 0x1f ;  /* 0x08201f0003717f89 */ /* 0x000e2800000e0000 */
[----:B-1----:R-:W-:Y:S04]  /*27b0*/  STL.64 [R1+0x120], R116 ;  /* 0x0001207401007387 */ /* 0x002fe80000100a00 */
[----:B------:R-:W-:Y:S04]  /*27c0*/  SHFL.DOWN PT, R120, R120, 0x1, 0x1f ;  /* 0x08201f0078787f89 */ /* 0x000fe800000e0000 */
[----:B------:R-:W1:Y:S04]  /*27d0*/  SHFL.DOWN PT, R121, R121, 0x1, 0x1f ;  /* 0x08201f0079797f89 */ /* 0x000e6800000e0000 */
[----:B--2---:R-:W-:Y:S04]  /*27e0*/  STL.64 [R1+0x148], R104 ;  /* 0x0001486801007387 */ /* 0x004fe80000100a00 */
[----:B---3--:R-:W-:Y:S04]  /*27f0*/  STL.64 [R1+0x140], R102 ;  /* 0x0001406601007387 */ /* 0x008fe80000100a00 */
[----:B----4-:R-:W-:Y:S04]  /*2800*/  STL.64 [R1+0x138], R100 ;  /* 0x0001386401007387 */ /* 0x010fe80000100a00 */
        /* <DEDUP_REMOVED lines=14> */
[----:B-----5:R-:W-:Y:S04]  /*28f0*/  STL.64 [R1+0x110], R118 ;  /* 0x0001107601007387 */ /* 0x020fe80000100a00 */
[----:B------:R-:W-:Y:S04]  /*2900*/  STL.64 [R1+0xb8], R108 ;  /* 0x0000b86c01007387 */ /* 0x000fe80000100a00 */
[----:B------:R-:W-:Y:S04]  /*2910*/  STL.64 [R1+0xb0], R106 ;  /* 0x0000b06a01007387 */ /* 0x000fe80000100a00 */
[----:B------:R-:W-:Y:S04]  /*2920*/  SHFL.DOWN PT, R118, R74, 0x1, 0x1f ;  /* 0x08201f004a767f89 */ /* 0x000fe800000e0000 */
[----:B------:R-:W5:Y:S04]  /*2930*/  SHFL.DOWN PT, R119, R75, 0x1, 0x1f ;  /* 0x08201f004b777f89 */ /* 0x000f6800000e0000 */
[----:B------:R-:W-:Y:S04]  /*2940*/  SHFL.DOWN PT, R106, R42, 0x1, 0x1f ;  /* 0x08201f002a6a7f89 */ /* 0x000fe800000e0000 */
[----:B------:R-:W1:Y:S04]  /*2950*/  SHFL.DOWN PT, R107, R43, 0x1, 0x1f ;  /* 0x08201f002b6b7f89 */ /* 0x000e6800000e0000 */
[----:B------:R-:W-:Y:S04]  /*2960*/  SHFL.DOWN PT, R108, R44, 0x1, 0x1f ;  /* 0x08201f002c6c7f89 */ /* 0x000fe800000e0000 */
[----:B------:R-:W3:Y:S04]  /*2970*/  SHFL.DOWN PT, R109, R45, 0x1, 0x1f ;  /* 0x08201f002d6d7f89 */ /* 0x000ee800000e0000 */
[----:B------:R-:W-:Y:S04]  /*2980*/  SHFL.DOWN PT, R122, R82, 0x1, 0x1f ;  /* 0x08201f00527a7f89 */ /* 0x000fe800000e0000 */
[----:B------:R-:W3:Y:S01]  /*2990*/  SHFL.DOWN PT, R123, R83, 0x1, 0x1f ;  /* 0x08201f00537b7f89 */ /* 0x000ee200000e0000 */
[----:B------:R-:W-:-:S03]  /*29a0*/  PRMT R0, R92, 0x7610, R115 ;  /* 0x000076105c007816 */ /* 0x000fc60000000073 */
[----:B0-----:R0:W-:Y:S04]  /*29b0*/  STL.64 [R1+0xc8], R112 ;  /* 0x0000c87001007387 */ /* 0x0011e80000100a00 */
[----:B-1----:R-:W-:Y:S04]  /*29c0*/  STL.64 [R1+0x108], R120 ;  /* 0x0001087801007387 */ /* 0x002fe80000100a00 */
[----:B--2---:R1:W-:Y:S01]  /*29d0*/  STL.64 [R1+0xa8], R116 ;  /* 0x0000a87401007387 */ /* 0x0043e20000100a00 */
[----:B0-----:R-:W-:Y:S02]  /*29e0*/  PRMT R113, R110, 0x5410, R93 ;  /* 0x000054106e717816 */ /* 0x001fe4000000005d */
[----:B------:R-:W-:Y:S01]  /*29f0*/  PRMT R112, R111, 0x7610, R110 ;  /* 0x000076106f707816 */ /* 0x000fe2000000006e */
[----:B------:R-:W-:Y:S01]  /*2a00*/  SHFL.DOWN PT, R120, R80, 0x1, 0x1f ;  /* 0x08201f0050787f89 */ /* 0x000fe200000e0000 */
[----:B------:R-:W-:-:S02]  /*2a10*/  PRMT R111, R114, 0x7610, R111 ;  /* 0x00007610726f7816 */ /* 0x000fc4000000006f */
[----:B------:R-:W-:Y:S01]  /*2a20*/  PRMT R110, R115, 0x7610, R114 ;  /* 0x00007610736e7816 */ /* 0x000fe20000000072 */
[----:B------:R-:W0:Y:S01]  /*2a30*/  SHFL.DOWN PT, R121, R81, 0x1, 0x1f ;  /* 0x08201f0051797f89 */ /* 0x000e2200000e0000 */
[----:B------:R-:W-:Y:S02]  /*2a40*/  PRMT R114, R94, 0x7610, R92 ;  /* 0x000076105e727816 */ /* 0x000fe4000000005c */
[----:B------:R-:W-:Y:S01]  /*2a50*/  PRMT R115, R93, 0x5432, R95 ;  /* 0x000054325d737816 */ /* 0x000fe2000000005f */
[----:B---3--:R-:W-:Y:S01]  /*2a60*/  STL.64 [R1+0xe8], R98 ;  /* 0x0000e86201007387 */ /* 0x008fe20000100a00 */
[----:B-1----:R-:W-:-:S03]  /*2a70*/  PRMT R116, R95, 0x7632, R94 ;  /* 0x000076325f747816 */ /* 0x002fc6000000005e */
[----:B----4-:R-:W-:Y:S04]  /*2a80*/  STL.64 [R1+0xe0], R100 ;  /* 0x0000e06401007387 */ /* 0x010fe80000100a00 */
[----:B------:R-:W-:Y:S04]  /*2a90*/  STL.64 [R1+0xd0], R102 ;  /* 0x0000d06601007387 */ /* 0x000fe80000100a00 */
[----:B------:R-:W-:Y:S04]  /*2aa0*/  STL.64 [R1+0xc0], R104 ;  /* 0x0000c06801007387 */ /* 0x000fe80000100a00 */
[----:B------:R-:W-:Y:S04]  /*2ab0*/  STL.64 [R1+0xa0], R96 ;  /* 0x0000a06001007387 */ /* 0x000fe80000100a00 */
        /* <DEDUP_REMOVED lines=13> */
[----:B------:R-:W0:Y:S01]  /*2b90*/  SHFL.DOWN PT, R97, R51, 0x1, 0x1f ;  /* 0x08201f0033617f89 */ /* 0x000e2200000e0000 */
[----:B------:R-:W-:-:S03]  /*2ba0*/  PRMT R117, R89, 0x7610, R23 ;  /* 0x0000761059757816 */ /* 0x000fc60000000017 */
[----:B-----5:R5:W-:Y:S04]  /*2bb0*/  STL.64 [R1+0xd8], R118 ;  /* 0x0000d87601007387 */ /* 0x020be80000100a00 */
[----:B------:R1:W-:Y:S04]  /*2bc0*/  STL.64 [R1+0x78], R106 ;  /* 0x0000786a01007387 */ /* 0x0003e80000100a00 */
[----:B------:R0:W-:Y:S01]  /*2bd0*/  STL.64 [R1+0x70], R108 ;  /* 0x0000706c01007387 */ /* 0x0001e20000100a00 */
[----:B-----5:R-:W-:-:S03]  /*2be0*/  PRMT R118, R88, 0x5432, R90 ;  /* 0x0000543258767816 */ /* 0x020fc6000000005a */
[----:B------:R-:W-:Y:S01]  /*2bf0*/  SHFL.DOWN PT, R124, R84, 0x1, 0x1f ;  /* 0x08201f00547c7f89 */ /* 0x000fe200000e0000 */
[----:B------:R-:W-:Y:S02]  /*2c00*/  PRMT R119, R89, 0x5432, R91 ;  /* 0x0000543259777816 */ /* 0x000fe4000000005b */
[--C-:B-1----:R-:W-:Y:S01]  /*2c10*/  PRMT R106, R20, 0x5410, R21.reuse ;  /* 0x00005410146a7816 */ /* 0x102fe20000000015 */
[----:B------:R-:W1:Y:S01]  /*2c20*/  SHFL.DOWN PT, R125, R85, 0x1, 0x1f ;  /* 0x08201f00557d7f89 */ /* 0x000e6200000e0000 */
[C---:B------:R-:W-:Y:S02]  /*2c30*/  PRMT R107, R22.reuse, 0x7610, R20 ;  /* 0x00007610166b7816 */ /* 0x040fe40000000014 */
[----:B0-----:R-:W-:Y:S01]  /*2c40*/  PRMT R108, R23, 0x7610, R21 ;  /* 0x00007610176c7816 */ /* 0x001fe20000000015 */
[----:B------:R-:W-:Y:S01]  /*2c50*/  SHFL.DOWN PT, R89, R63, 0x1, 0x1f ;  /* 0x08201f003f597f89 */ /* 0x000fe200000e0000 */
[----:B------:R-:W-:-:S03]  /*2c60*/  PRMT R109, R22, 0x5432, R88 ;  /* 0x00005432166d7816 */ /* 0x000fc60000000058 */
[----:B------:R-:W-:Y:S04]  /*2c70*/  SHFL.DOWN PT, R22, R60, 0x1, 0x1f ;  /* 0x08201f003c167f89 */ /* 0x000fe800000e0000 */
[----:B------:R-:W0:Y:S04]  /*2c80*/  SHFL.DOWN PT, R23, R61, 0x1, 0x1f ;  /* 0x08201f003d177f89 */ /* 0x000e2800000e0000 */
[----:B------:R-:W5:Y:S04]  /*2c90*/  SHFL.DOWN PT, R88, R62, 0x1, 0x1f ;  /* 0x08201f003e587f89 */ /* 0x000f6800000e0000 */
[----:B------:R-:W-:Y:S04]  /*2ca0*/  SHFL.DOWN PT, R20, R87, 0x1, 0x1f ;  /* 0x08201f0057147f89 */ /* 0x000fe800000e0000 */
[----:B------:R-:W0:Y:S04]  /*2cb0*/  SHFL.DOWN PT, R21, R86, 0x1, 0x1f ;  /* 0x08201f0056157f89 */ /* 0x000e2800000e0000 */
[----:B------:R1:W-:Y:S04]  /*2cc0*/  STL.64 [R1+0xf8], R122 ;  /* 0x0000f87a01007387 */ /* 0x0003e80000100a00 */
[----:B-1----:R-:W1:Y:S04]  /*2cd0*/  S2R R123, SR_LANEID ;  /* 0x00000000007b7919 */ /* 0x002e680000000000 */
[----:B------:R0:W-:Y:S04]  /*2ce0*/  STL.64 [R1+0xf0], R120 ;  /* 0x0000f07801007387 */ /* 0x0001e80000100a00 */
[----:B------:R-:W-:Y:S04]  /*2cf0*/  STL.64 [R1+0x98], R98 ;  /* 0x0000986201007387 */ /* 0x000fe80000100a00 */
[----:B--2---:R-:W-:Y:S04]  /*2d00*/  STL.64 [R1+0x90], R100 ;  /* 0x0000906401007387 */ /* 0x004fe80000100a00 */
[----:B---3--:R-:W-:Y:S01]  /*2d10*/  STL.64 [R1+0x88], R102 ;  /* 0x0000886601007387 */ /* 0x008fe20000100a00 */
[----:B0-----:R-:W-:-:S02]  /*2d20*/  PRMT R120, R4, 0x7610, R90 ;  /* 0x0000761004787816 */ /* 0x001fc4000000005a */
[----:B------:R-:W-:Y:S01]  /*2d30*/  PRMT R121, R91, 0x7632, R4 ;  /* 0x000076325b797816 */ /* 0x000fe20000000004 */
[----:B----4-:R-:W-:Y:S04]  /*2d40*/  STL.64 [R1+0x80], R104 ;  /* 0x0000806801007387 */ /* 0x010fe80000100a00 */
        /* <DEDUP_REMOVED lines=20> */
[----:B------:R-:W-:Y:S04]  /*2e90*/  STL.64 [R1+0x30], R22 ;  /* 0x0000301601007387 */ /* 0x000fe80000100a00 */
[----:B-----5:R-:W-:Y:S04]  /*2ea0*/  STL.64 [R1+0x28], R88 ;  /* 0x0000285801007387 */ /* 0x020fe80000100a00 */
[----:B------:R-:W-:Y:S01]  /*2eb0*/  STL.64 [R1], R20 ;  /* 0x0000001401007387 */ /* 0x000fe20000100a00 */
[----:B-1----:R-:W-:Y:S01]  /*2ec0*/  ISETP.GT.AND P0, PT, R123, 0x1e, PT ;  /* 0x0000001e7b00780c */ /* 0x002fe20003f04270 */
[----:B------:R-:W-:Y:S01]  /*2ed0*/  BSSY B0, `(.L_x_3809) ;  /* 0x000042a000007945 */ /* 0x000fe20003800000 */
[----:B------:R-:W-:Y:S01]  /*2ee0*/  PRMT R122, R122, 0x7610, R15 ;  /* 0x000076107a7a7816 */ /* 0x000fe2000000000f */
[----:B0-----:R0:W-:Y:S04]  /*2ef0*/  STL.64 [R1+0x50], R98 ;  /* 0x0000506201007387 */ /* 0x0011e80000100a00 */
[----:B--2---:R1:W-:Y:S04]  /*2f00*/  STL.64 [R1+0x48], R100 ;  /* 0x0000486401007387 */ /* 0x0043e80000100a00 */
[----:B---3--:R2:W-:Y:S04]  /*2f10*/  STL.64 [R1+0x40], R102 ;  /* 0x0000406601007387 */ /* 0x0085e80000100a00 */
[----:B----4-:R3:W-:Y:S01]  /*2f20*/  STL.64 [R1+0x38], R104 ;  /* 0x0000386801007387 */ /* 0x0107e20000100a00 */
[----:B0-----:R-:W-:-:S02]  /*2f30*/  PRMT R98, R5, 0x5410, R8 ;  /* 0x0000541005627816 */ /* 0x001fc40000000008 */
[C---:B------:R-:W-:Y:S01]  /*2f40*/  PRMT R99, R9.reuse, 0x7610, R5 ;  /* 0x0000761009637816 */ /* 0x040fe20000000005 */
[----:B------:R0:W-:Y:S01]  /*2f50*/  STL.64 [R1+0x20], R90 ;  /* 0x0000205a01007387 */ /* 0x0001e20000100a00 */
[----:B-1----:R-:W-:Y:S02]  /*2f60*/  PRMT R100, R10, 0x7610, R8 ;  /* 0x000076100a647816 */ /* 0x002fe40000000008 */
[----:B------:R-:W-:Y:S01]  /*2f70*/  PRMT R101, R9, 0x5432, R11 ;  /* 0x0000543209657816 */ /* 0x000fe2000000000b */
[----:B------:R1:W-:Y:S01]  /*2f80*/  STL.64 [R1+0x18], R92 ;  /* 0x0000185c01007387 */ /* 0x0003e20000100a00 */
[----:B--2---:R-:W-:Y:S02]  /*2f90*/  PRMT R102, R18, 0x7610, R10 ;  /* 0x0000761012667816 */ /* 0x004fe4000000000a */
[----:B------:R-:W-:Y:S01]  /*2fa0*/  PRMT R103, R11, 0x5432, R19 ;  /* 0x000054320b677816 */ /* 0x000fe20000000013 */
[----:B------:R2:W-:Y:S01]  /*2fb0*/  STL.64 [R1+0x10], R94 ;  /* 0x0000105e01007387 */ /* 0x0005e20000100a00 */
[----:B---3--:R-:W-:-:S02]  /*2fc0*/  PRMT R104, R19, 0x7632, R18 ;  /* 0x0000763213687816 */ /* 0x008fc40000000012 */
[----:B------:R-:W-:Y:S01]  /*2fd0*/  PRMT R105, R6, 0x7632, R14 ;  /* 0x0000763206697816 */ /* 0x000fe2000000000e */
[----:B------:R3:W-:Y:S01]  /*2fe0*/  STL.64 [R1+0x8], R96 ;  /* 0x0000086001007387 */ /* 0x0007e20000100a00 */
[----:B0-----:R-:W-:Y:S02]  /*2ff0*/  PRMT R90, R14, 0x5410, R15 ;  /* 0x000054100e5a7816 */ /* 0x001fe4000000000f */
[----:B------:R-:W-:Y:S02]  /*3000*/  PRMT R91, R6, 0x5410, R7 ;  /* 0x00005410065b7816 */ /* 0x000fe40000000007 */
[----:B-1----:R-:W-:Y:S02]  /*3010*/  PRMT R93, R7, 0x7632, R16 ;  /* 0x00007632075d7816 */ /* 0x002fe40000000010 */
[--C-:B------:R-:W-:Y:S02]  /*3020*/  PRMT R92, R16, 0x5410, R17.reuse ;  /* 0x00005410105c7816 */ /* 0x100fe40000000011 */
[----:B--2---:R-:W-:-:S02]  /*3030*/  PRMT R94, R13, 0x7632, R17 ;  /* 0x000076320d5e7816 */ /* 0x004fc40000000011 */
[C---:B------:R-:W-:Y:S02]  /*3040*/  PRMT R95, R12.reuse, 0x5410, R13 ;  /* 0x000054100c5f7816 */ /* 0x040fe4000000000d */
[----:B---3--:R-:W-:Y:S01]  /*3050*/  PRMT R96, R12, 0x7632, R96 ;  /* 0x000076320c607816 */ /* 0x008fe20000000060 */
[----:B------:R-:W-:Y:S06]  /*3060*/  BAR.SYNC.DEFER_BLOCKING 0x0 ;  /* 0x0000000000007b1d */ /* 0x000fec0000010000 */
[----:B------:R-:W-:Y:S05]  /*3070*/  @P0 BRA `(.L_x_3810) ;  /* 0x000040f000000947 */ /* 0x000fea0003800000 */
[----:B------:R-:W-:Y:S01]  /*3080*/  FSETP.GT.FTZ.AND P0, PT, R87, R20, PT ;  /* 0x000000145700720b */ /* 0x000fe20003f14000 */
[----:B------:R-:W-:-:S02]  /*3090*/  IMAD.MOV.U32 R5, RZ, RZ, R1 ;  /* 0x000000ffff057224 */ /* 0x000fc400078e0001 */
[----:B------:R-:W-:Y:S01]  /*30a0*/  IMAD.MOV.U32 R8, RZ, RZ, RZ ;  /* 0x000000ffff087224 */ /* 0x000fe200078e00ff */
[----:B------:R-:W-:Y:S02]  /*30b0*/  FSEL R4, R87, R20, P0 ;  /* 0x0000001457047208 */ /* 0x000fe40000000000 */
[----:B------:R-:W-:Y:S02]  /*30c0*/  FSEL R6, R20, R87, P0 ;  /* 0x0000005714067208 */ /* 0x000fe40000000000 */
[----:B------:R-:W-:Y:S02]  /*30d0*/  FSEL R7, R21, R86, P0 ;  /* 0x0000005615077208 */ /* 0x000fe40000000000 */
[----:B------:R-:W-:Y:S01]  /*30e0*/  FSEL R21, R86, R21, P0 ;  /* 0x0000001556157208 */ /* 0x000fe20000000000 */
[----:B------:R-:W-:-:S04]  /*30f0*/  FADD.FTZ R6, -R4, R6 ;  /* 0x0000000604067221 */ /* 0x000fc80000010100 */
[----:B------:R-:W-:-:S06]  /*3100*/  FMUL.FTZ R6, R6, 1.4426950216293334961 ;  /* 0x3fb8aa3b06067820 */ /* 0x000fcc0000410000 */
[----:B------:R-:W0:Y:S02]  /*3110*/  MUFU.EX2 R6, R6 ;  /* 0x0000000600067308 */ /* 0x000e240000000800 */
[----:B0-----:R-:W-:Y:S02]  /*3120*/  FMUL.FTZ R86, R7, R6 ;  /* 0x0000000607567220 */ /* 0x001fe40000410000 */
[----:B------:R-:W-:-:S05]  /*3130*/  IMAD.MOV.U32 R7, RZ, RZ, R5 ;  /* 0x000000ffff077224 */ /* 0x000fca00078e0005 */
.L_x_4001:
        /* <DEDUP_REMOVED lines=20> */
.L_x_3812:
[----:B------:R-:W-:Y:S01]  /*3280*/  IMAD.MOV.U32 R6, RZ, RZ, R85 ;  /* 0x000000ffff067224 */ /* 0x000fe200078e0055 */
[----:B------:R-:W-:Y:S01]  /*3290*/  PRMT R10, R10, 0x7610, R111 ;  /* 0x000076100a0a7816 */ /* 0x000fe2000000006f */
[----:B------:R-:W-:Y:S01]  /*32a0*/  IMAD.MOV.U32 R85, RZ, RZ, R84 ;  /* 0x000000ffff557224 */ /* 0x000fe200078e0054 */
[----:B------:R-:W-:Y:S02]  /*32b0*/  PRMT R111, R111, 0x5410, R112 ;  /* 0x000054106f6f7816 */ /* 0x000fe40000000070 */
.L_x_3813:
[----:B------:R-:W-:Y:S05]  /*32c0*/  BSYNC B1 ;  /* 0x0000000000017941 */ /* 0x000fea0003800000 */
.L_x_3811:
        /* <DEDUP_REMOVED lines=11> */
.L_x_3815:
[----:B------:R-:W-:Y:S01]  /*3380*/  IMAD.MOV.U32 R9, RZ, RZ, R6 ;  /* 0x000000ffff097224 */ /* 0x000fe200078e0006 */
[----:B------:R-:W-:Y:S01]  /*3390*/  PRMT R10, R10, 0x7632, R10 ;  /* 0x000076320a0a7816 */ /* 0x000fe2000000000a */
[----:B------:R-:W-:Y:S01]  /*33a0*/  IMAD.MOV.U32 R84, RZ, RZ, R83 ;  /* 0x000000ffff547224 */ /* 0x000fe200078e0053 */
[----:B------:R-:W-:Y:S02]  /*33b0*/  PRMT R112, R112, 0x7632, R112 ;  /* 0x0000763270707816 */ /* 0x000fe40000000070 */
.L_x_3816:
[----:B------:R-:W-:Y:S05]  /*33c0*/  BSYNC B1 ;  /* 0x0000000000017941 */ /* 0x000fea0003800000 */
.L_x_3814:
        /* <DEDUP_REMOVED lines=11> */
.L_x_3818:
[----:B------:R-:W-:Y:S01]  /*3480*/  IMAD.MOV.U32 R6, RZ, RZ, R9 ;  /* 0x000000ffff067224 */ /* 0x000fe200078e0009 */
[----:B------:R-:W-:Y:S01]  /*3490*/  PRMT R10, R10, 0x5410, R10 ;  /* 0x000054100a0a7816 */ /* 0x000fe2000000000a */
[----:B------:R-:W-:Y:S01]  /*34a0*/  IMAD.MOV.U32 R83, RZ, RZ, R82 ;  /* 0x000000ffff537224 */ /* 0x000fe200078e0052 */
[----:B------:R-:W-:Y:S02]  /*34b0*/  PRMT R112, R112, 0x5410, R113 ;  /* 0x0000541070707816 */ /* 0x000fe40000000071 */
.L_x_3819:
[----:B------:R-:W-:Y:S05]  /*34c0*/  BSYNC B1 ;  /* 0x0000000000017941 */ /* 0x000fea0003800000 */
.L_x_3817:
        /* <DEDUP_REMOVED lines=11> */
.L_x_3821:
[----:B------:R-:W-:Y:S01]  /*3580*/  IMAD.MOV.U32 R9, RZ, RZ, R6 ;  /* 0x000000ffff097224 */ /* 0x000fe200078e0006 */
[----:B------:R-:W-:Y:S01]  /*3590*/  PRMT R11, R11, 0x7610, R10 ;  /* 0x000076100b0b7816 */ /* 0x000fe2000000000a */
[----:B------:R-:W-:Y:S01]  /*35a0*/  IMAD.MOV.U32 R82, RZ, RZ, R81 ;  /* 0x000000ffff527224 */ /* 0x000fe200078e0051 */
[----:B------:R-:W-:Y:S02]  /*35b0*/  PRMT R113, R0, 0x7632, R113 ;  /* 0x0000763200717816 */ /* 0x000fe40000000071 */
.L_x_3822:
[----:B------:R-:W-:Y:S05]  /*35c0*/  BSYNC B1 ;  /* 0x0000000000017941 */ /* 0x000fea0003800000 */
.L_x_3820:
        /* <DEDUP_REMOVED lines=11> */
.L_x_3824:
[----:B------:R-:W-:Y:S01]  /*3680*/  IMAD.MOV.U32 R6, RZ, RZ, R9 ;  /* 0x000000ffff067224 */ /* 0x000fe200078e0009 */
[----:B------:R-:W-:Y:S01]  /*3690*/  PRMT R10, R10, 0x7610, R11 ;  /* 0x000076100a0a7816 */ /* 0x000fe2000000000b */
[----:B------:R-:W-:Y:S01]  /*36a0*/  IMAD.MOV.U32 R81, RZ, RZ, R80 ;  /* 0x000000ffff517224 */ /* 0x000fe200078e0050 */
[----:B------:R-:W-:Y:S02]  /*36b0*/  PRMT R0, R0, 0x5410, R110 ;  /* 0x0000541000007816 */ /* 0x000fe4000000006e */
.L_x_3825:
[----:B------:R-:W-:Y:S05]  /*36c0*/  BSYNC B1 ;  /* 0x0000000000017941 */ /* 0x000fea0003800000 */
.L_x_3823:
        /* <DEDUP_REMOVED lines=11> */
.L_x_3827:
[----:B------:R-:W-:Y:S01]  /*3780*/  IMAD.MOV.U32 R9, RZ, RZ, R6 ;  /* 0x000000ffff097224 */ /* 0x000fe200078e0006 */
[----:B------:R-:W-:Y:S01]  /*3790*/  PRMT R10, R10, 0x7632, R10 ;  /* 0x000076320a0a7816 */ /* 0x000fe2000000000a */
[----:B------:R-:W-:Y:S01]  /*37a0*/  IMAD.MOV.U32 R80, RZ, RZ, R79 ;  /* 0x000000ffff507224 */ /* 0x000fe200078e004f */
[----:B------:R-:W-:Y:S02]  /*37b0*/  PRMT R110, R110, 0x7632, R110 ;  /* 0x000076326e6e7816 */ /* 0x000fe4000000006e */
.L_x_3828:
[----:B------:R-:W-:Y:S05]  /*37c0*/  BSYNC B1 ;  /* 0x0000000000017941 */ /* 0x000fea0003800000 */
.L_x_3826:
        /* <DEDUP_REMOVED lines=11> */
.L_x_3830:
[----:B------:R-:W-:Y:S01]  /*3880*/  IMAD.MOV.U32 R6, RZ, RZ, R9 ;  /* 0x000000ffff067224 */ /* 0x000fe200078e0009 */
[----:B------:R-:W-:Y:S01]  /*3890*/  PRMT R11, R10, 0x7610, R11 ;  /* 0x000076100a0b7816 */ /* 0x000fe2000000000b */
[----:B------:R-:W-:Y:S01]  /*38a0*/  IMAD.MOV.U32 R79, RZ, RZ, R78 ;  /* 0x000000ffff4f7224 */ /* 0x000fe200078e004e */
[----:B------:R-:W-:Y:S02]  /*38b0*/  PRMT R110, R110, 0x5410, R111 ;  /* 0x000054106e6e7816 */ /* 0x000fe4000000006f */
.L_x_3831:
[----:B------:R-:W-:Y:S05]  /*38c0*/  BSYNC B1 ;  /* 0x0000000000017941 */ /* 0x000fea0003800000 */
.L_x_3829:
        /* <DEDUP_REMOVED lines=11> */
.L_x_3833:
[----:B------:R-:W-:Y:S01]  /*3980*/  IMAD.MOV.U32 R9, RZ, RZ, R6 ;  /* 0x000000ffff097224 */ /* 0x000fe200078e0006 */
[----:B------:R-:W-:Y:S01]  /*3990*/  PRMT R10, R11, 0x7610, R10 ;  /* 0x000076100b0a7816 */ /* 0x000fe2000000000a */
[----:B------:R-:W-:Y:S01]  /*39a0*/  IMAD.MOV.U32 R78, RZ, RZ, R77 ;  /* 0x000000ffff4e7224 */ /* 0x000fe200078e004d */
[----:B------:R-:W-:Y:S02]  /*39b0*/  PRMT R111, R115, 0x7610, R111 ;  /* 0x00007610736f7816 */ /* 0x000fe4000000006f */
.L_x_3834:
[----:B------:R-:W-:Y:S05]  /*39c0*/  BSYNC B1 ;  /* 0x0000000000017941 */ /* 0x000fea0003800000 */
.L_x_3832:
        /* <DEDUP_REMOVED lines=11> */
.L_x_3836:
[----:B------:R-:W-:Y:S01]  /*3a80*/  IMAD.MOV.U32 R6, RZ, RZ, R9 ;  /* 0x000000ffff067224 */ /* 0x000fe200078e0009 */
[----:B------:R-:W-:Y:S01]  /*3a90*/  PRMT R10, R10, 0x5410, R10 ;  /* 0x000054100a0a7816 */ /* 0x000fe2000000000a */
[----:B------:R-:W-:Y:S01]  /*3aa0*/  IMAD.MOV.U32 R77, RZ, RZ, R76 ;  /* 0x000000ffff4d7224 */ /* 0x000fe200078e004c */
[----:B------:R-:W-:Y:S02]  /*3ab0*/  PRMT R115, R113, 0x7632, R115 ;  /* 0x0000763271737816 */ /* 0x000fe40000000073 */
.L_x_3837:
[----:B------:R-:W-:Y:S05]  /*3ac0*/  BSYNC B1 ;  /* 0x0000000000017941 */ /* 0x000fea0003800000 */
.L_x_3835:
        /* <DEDUP_REMOVED lines=11> */
.L_x_3839:
[----:B------:R-:W-:Y:S01]  /*3b80*/  IMAD.MOV.U32 R9, RZ, RZ, R6 ;  /* 0x000000ffff097224 */ /* 0x000fe200078e0006 */
[----:B------:R-:W-:Y:S01]  /*3b90*/  PRMT R11, R11, 0x7610, R10 ;  /* 0x000076100b0b7816 */ /* 0x000fe2000000000a */
[----:B------:R-:W-:Y:S01]  /*3ba0*/  IMAD.MOV.U32 R76, RZ, RZ, R75 ;  /* 0x000000ffff4c7224 */ /* 0x000fe200078e004b */
[----:B------:R-:W-:Y:S02]  /*3bb0*/  PRMT R113, R113, 0x7610, R114 ;  /* 0x0000761071717816 */ /* 0x000fe40000000072 */
.L_x_3840:
[----:B------:R-:W-:Y:S05]  /*3bc0*/  BSYNC B1 ;  /* 0x0000000000017941 */ /* 0x000fea0003800000 */
.L_x_3838:
        /* <DEDUP_REMOVED lines=11> */
.L_x_3842:
[----:B------:R-:W-:Y:S01]  /*3c80*/  IMAD.MOV.U32 R6, RZ, RZ, R9 ;  /* 0x000000ffff067224 */ /* 0x000fe200078e0009 */
[----:B------:R-:W-:Y:S01]  /*3c90*/  PRMT R10, R10, 0x7610, R11 ;  /* 0x000076100a0a7816 */ /* 0x000fe2000000000b */
[----:B------:R-:W-:Y:S01]  /*3ca0*/  IMAD.MOV.U32 R75, RZ, RZ, R74 ;  /* 0x000000ffff4b7224 */ /* 0x000fe200078e004a */
[----:B------:R-:W-:Y:S02]  /*3cb0*/  PRMT R114, R114, 0x5410, R0 ;  /* 0x0000541072727816 */ /* 0x000fe40000000000 */
.L_x_3843:
[----:B------:R-:W-:Y:S05]  /*3cc0*/  BSYNC B1 ;  /* 0x0000000000017941 */ /* 0x000fea0003800000 */
.L_x_3841:
        /* <DEDUP_REMOVED lines=11> */
.L_x_3845:
[----:B------:R-:W-:Y:S01]  /*3d80*/  IMAD.MOV.U32 R9, RZ, RZ, R6 ;  /* 0x000000ffff097224 */ /* 0x000fe200078e0006 */
[----:B------:R-:W-:Y:S01]  /*3d90*/  PRMT R10, R10, 0x7632, R10 ;  /* 0x000076320a0a7816 */ /* 0x000fe2000000000a */
[----:B------:R-:W-:Y:S01]  /*3da0*/  IMAD.MOV.U32 R74, RZ, RZ, R73 ;  /* 0x000000ffff4a7224 */ /* 0x000fe200078e0049 */
[----:B------:R-:W-:Y:S02]  /*3db0*/  PRMT R0, R116, 0x7610, R0 ;  /* 0x0000761074007816 */ /* 0x000fe40000000000 */
.L_x_3846:
[----:B------:R-:W-:Y:S05]  /*3dc0*/  BSYNC B1 ;  /* 0x0000000000017941 */ /* 0x000fea0003800000 */
.L_x_3844:
        /* <DEDUP_REMOVED lines=11> */
.L_x_3848:
[----:B------:R-:W-:Y:S01]  /*3e80*/  IMAD.MOV.U32 R6, RZ, RZ, R9 ;  /* 0x000000ffff067224 */ /* 0x000fe200078e0009 */
[----:B------:R-:W-:Y:S01]  /*3e90*/  PRMT R10, R10, 0x5410, R10 ;  /* 0x000054100a0a7816 */ /* 0x000fe2000000000a */
[----:B------:R-:W-:Y:S01]  /*3ea0*/  IMAD.MOV.U32 R73, RZ, RZ, R72 ;  /* 0x000000ffff497224 */ /* 0x000fe200078e0048 */
[----:B------:R-:W-:Y:S02]  /*3eb0*/  PRMT R116, R115, 0x7632, R116 ;  /* 0x0000763273747816 */ /* 0x000fe40000000074 */
.L_x_3849:
[----:B------:R-:W-:Y:S05]  /*3ec0*/  BSYNC B1 ;  /* 0x0000000000017941 */ /* 0x000fea0003800000 */
.L_x_3847:
        /* <DEDUP_REMOVED lines=11> */
.L_x_3851:
[----:B------:R-:W-:Y:S01]  /*3f80*/  IMAD.MOV.U32 R9, RZ, RZ, R6 ;  /* 0x000000ffff097224 */ /* 0x000fe200078e0006 */
[----:B------:R-:W-:Y:S01]  /*3f90*/  PRMT R11, R11, 0x7610, R10 ;  /* 0x000076100b0b7816 */ /* 0x000fe2000000000a */
[----:B------:R-:W-:Y:S01]  /*3fa0*/  IMAD.MOV.U32 R72, RZ, RZ, R3 ;  /* 0x000000ffff487224 */ /* 0x000fe200078e0003 */
[----:B------:R-:W-:Y:S02]  /*3fb0*/  PRMT R115, R115, 0x7610, R116 ;  /* 0x0000761073737816 */ /* 0x000fe40000000074 */
.L_x_3852:
[----:B------:R-:W-:Y:S05]  /*3fc0*/  BSYNC B1 ;  /* 0x0000000000017941 */ /* 0x000fea0003800000 */
.L_x_3850:
        /* <DEDUP_REMOVED lines=11> */
.L_x_3854:
[----:B------:R-:W-:Y:S01]  /*4080*/  IMAD.MOV.U32 R6, RZ, RZ, R9 ;  /* 0x000000ffff067224 */ /* 0x000fe200078e0009 */
[----:B------:R-:W-:Y:S01]  /*4090*/  PRMT R10, R10, 0x7610, R11 ;  /* 0x000076100a0a7816 */ /* 0x000fe2000000000b */
[----:B------:R-:W-:Y:S01]  /*40a0*/  IMAD.MOV.U32 R3, RZ, RZ, R2 ;  /* 0x000000ffff037224 */ /* 0x000fe200078e0002 */
[----:B------:R-:W-:Y:S02]  /*40b0*/  PRMT R116, R116, 0x5410, R114 ;  /* 0x0000541074747816 */ /* 0x000fe40000000072 */
.L_x_3855:
[----:B------:R-:W-:Y:S05]  /*40c0*/  BSYNC B1 ;  /* 0x0000000000017941 */ /* 0x000fea0003800000 */
.L_x_3853:
        /* <DEDUP_REMOVED lines=11> */
.L_x_3857:
[----:B------:R-:W-:Y:S01]  /*4180*/  IMAD.MOV.U32 R9, RZ, RZ, R6 ;  /* 0x000000ffff097224 */ /* 0x000fe200078e0006 */
[----:B------:R-:W-:Y:S01]  /*4190*/  PRMT R11, R11, 0x7610, R10 ;  /* 0x000076100b0b7816 */ /* 0x000fe2000000000a */
[----:B------:R-:W-:Y:S01]  /*41a0*/  IMAD.MOV.U32 R2, RZ, RZ, R25 ;  /* 0x000000ffff027224 */ /* 0x000fe200078e0019 */
[----:B------:R-:W-:Y:S02]  /*41b0*/  PRMT R114, R108, 0x7632, R114 ;  /* 0x000076326c727816 */ /* 0x000fe40000000072 */
.L_x_3858:
[----:B------:R-:W-:Y:S05]  /*41c0*/  BSYNC B1 ;  /* 0x0000000000017941 */ /* 0x000fea0003800000 */
.L_x_3856:
        /* <DEDUP_REMOVED lines=11> */
.L_x_3860:
[----:B------:R-:W-:Y:S01]  /*4280*/  IMAD.MOV.U32 R6, RZ, RZ, R9 ;  /* 0x000000ffff067224 */ /* 0x000fe200078e0009 */
[----:B------:R-:W-:Y:S01]  /*4290*/  PRMT R10, R11, 0x7632, R10 ;  /* 0x000076320b0a7816 */ /* 0x000fe2000000000a */
[----:B------:R-:W-:Y:S01]  /*42a0*/  IMAD.MOV.U32 R25, RZ, RZ, R24 ;  /* 0x000000ffff197224 */ /* 0x000fe200078e0018 */
[----:B------:R-:W-:Y:S02]  /*42b0*/  PRMT R108, R108, 0x7610, R106 ;  /* 0x000076106c6c7816 */ /* 0x000fe4000000006a */
.L_x_3861:
[----:B------:R-:W-:Y:S05]  /*42c0*/  BSYNC B1 ;  /* 0x0000000000017941 */ /* 0x000fea0003800000 */
.L_x_3859:
        /* <DEDUP_REMOVED lines=11> */
.L_x_3863:
[----:B------:R-:W-:Y:S01]  /*4380*/  IMAD.MOV.U32 R9, RZ, RZ, R6 ;  /* 0x000000ffff097224 */ /* 0x000fe200078e0006 */
[----:B------:R-:W-:Y:S01]  /*4390*/  PRMT R10, R10, 0x5410, R10 ;  /* 0x000054100a0a7816 */ /* 0x000fe2000000000a */
[----:B------:R-:W-:Y:S01]  /*43a0*/  IMAD.MOV.U32 R24, RZ, RZ, R27 ;  /* 0x000000ffff187224 */ /* 0x000fe200078e001b */
[----:B------:R-:W-:Y:S02]  /*43b0*/  PRMT R106, R106, 0x7610, R107 ;  /* 0x000076106a6a7816 */ /* 0x000fe4000000006b */
.L_x_3864:
[----:B------:R-:W-:Y:S05]  /*43c0*/  BSYNC B1 ;  /* 0x0000000000017941 */ /* 0x000fea0003800000 */
.L_x_3862:
        /* <DEDUP_REMOVED lines=11> */
.L_x_3866:
[----:B------:R-:W-:Y:S01]  /*4480*/  IMAD.MOV.U32 R6, RZ, RZ, R9 ;  /* 0x000000ffff067224 */ /* 0x000fe200078e0009 */
[----:B------:R-:W-:Y:S01]  /*4490*/  PRMT R10, R10, 0x7632, R10 ;  /* 0x000076320a0a7816 */ /* 0x000fe2000000000a */
[----:B------:R-:W-:Y:S01]  /*44a0*/  IMAD.MOV.U32 R27, RZ, RZ, R26 ;  /* 0x000000ffff1b7224 */ /* 0x000fe200078e001a */
[----:B------:R-:W-:Y:S02]  /*44b0*/  PRMT R107, R107, 0x5410, R106 ;  /* 0x000054106b6b7816 */ /* 0x000fe4000000006a */
.L_x_3867:
[----:B------:R-:W-:Y:S05]  /*44c0*/  BSYNC B1 ;  /* 0x0000000000017941 */ /* 0x000fea0003800000 */
.L_x_3865:
        /* <DEDUP_REMOVED lines=11> */
.L_x_3869:
[----:B------:R-:W-:Y:S01]  /*4580*/  IMAD.MOV.U32 R9, RZ, RZ, R6 ;  /* 0x000000ffff097224 */ /* 0x000fe200078e0006 */
[----:B------:R-:W-:Y:S01]  /*4590*/  PRMT R10, R10, 0x5410, R10 ;  /* 0x000054100a0a7816 */ /* 0x000fe2000000000a */
[----:B------:R-:W-:Y:S01]  /*45a0*/  IMAD.MOV.U32 R26, RZ, RZ, R29 ;  /* 0x000000ffff1a7224 */ /* 0x000fe200078e001d */
[----:B------:R-:W-:Y:S02]  /*45b0*/  PRMT R106, R117, 0x7632, R106 ;  /* 0x00007632756a7816 */ /* 0x000fe4000000006a */
.L_x_3870:
[----:B------:R-:W-:Y:S05]  /*45c0*/  BSYNC B1 ;  /* 0x0000000000017941 */ /* 0x000fea0003800000 */
.L_x_3868:
        /* <DEDUP_REMOVED lines=11> */
.L_x_3872:
[----:B------:R-:W-:Y:S01]  /*4680*/  IMAD.MOV.U32 R6, RZ, RZ, R9 ;  /* 0x000000ffff067224 */ /* 0x000fe200078e0009 */
[----:B------:R-:W-:Y:S01]  /*4690*/  PRMT R10, R10, 0x7632, R10 ;  /* 0x000076320a0a7816 */ /* 0x000fe2000000000a */
[----:B------:R-:W-:Y:S01]  /*46a0*/  IMAD.MOV.U32 R29, RZ, RZ, R28 ;  /* 0x000000ffff1d7224 */ /* 0x000fe200078e001c */
[----:B------:R-:W-:Y:S02]  /*46b0*/  PRMT R117, R117, 0x5410, R108 ;  /* 0x0000541075757816 */ /* 0x000fe4000000006c */
.L_x_3873:
[----:B------:R-:W-:Y:S05]  /*46c0*/  BSYNC B1 ;  /* 0x0000000000017941 */ /* 0x000fea0003800000 */
.L_x_3871:
        /* <DEDUP_REMOVED lines=11> */
.L_x_3875:
[----:B------:R-:W-:Y:S01]  /*4780*/  IMAD.MOV.U32 R9, RZ, RZ, R6 ;  /* 0x000000ffff097224 */ /* 0x000fe200078e0006 */
[----:B------:R-:W-:Y:S01]  /*4790*/  PRMT R11, R10, 0x7610, R11 ;  /* 0x000076100a0b7816 */ /* 0x000fe2000000000b */
[----:B------:R-:W-:Y:S01]  /*47a0*/  IMAD.MOV.U32 R28, RZ, RZ, R31 ;  /* 0x000000ffff1c7224 */ /* 0x000fe200078e001f */
[----:B------:R-:W-:Y:S02]  /*47b0*/  PRMT R108, R109, 0x7610, R108 ;  /* 0x000076106d6c7816 */ /* 0x000fe4000000006c */
.L_x_3876:
[----:B------:R-:W-:Y:S05]  /*47c0*/  BSYNC B1 ;  /* 0x0000000000017941 */ /* 0x000fea0003800000 */
.L_x_3874:
        /* <DEDUP_REMOVED lines=11> */
.L_x_3878:
[----:B------:R-:W-:Y:S01]  /*4880*/  IMAD.MOV.U32 R6, RZ, RZ, R9 ;  /* 0x000000ffff067224 */ /* 0x000fe200078e0009 */
[----:B------:R-:W-:Y:S01]  /*4890*/  PRMT R10, R11, 0x7610, R10 ;  /* 0x000076100b0a7816 */ /* 0x000fe2000000000a */
[----:B------:R-:W-:Y:S01]  /*48a0*/  IMAD.MOV.U32 R31, RZ, RZ, R30 ;  /* 0x000000ffff1f7224 */ /* 0x000fe200078e001e */
[----:B------:R-:W-:Y:S02]  /*48b0*/  PRMT R109, R107, 0x7610, R109 ;  /* 0x000076106b6d7816 */ /* 0x000fe4000000006d */
.L_x_3879:
[----:B------:R-:W-:Y:S05]  /*48c0*/  BSYNC B1 ;  /* 0x0000000000017941 */ /* 0x000fea0003800000 */
.L_x_3877:
        /* <DEDUP_REMOVED lines=11> */
.L_x_3881:
[----:B------:R-:W-:Y:S01]  /*4980*/  IMAD.MOV.U32 R9, RZ, RZ, R6 ;  /* 0x000000ffff097224 */ /* 0x000fe200078e0006 */
[----:B------:R-:W-:Y:S01]  /*4990*/  PRMT R11, R10, 0x7610, R11 ;  /* 0x000076100a0b7816 */ /* 0x000fe2000000000b */
[----:B------:R-:W-:Y:S01]  /*49a0*/  IMAD.MOV.U32 R30, RZ, RZ, R33 ;  /* 0x000000ffff1e7224 */ /* 0x000fe200078e0021 */
[----:B------:R-:W-:Y:S02]  /*49b0*/  PRMT R107, R119, 0x7610, R107 ;  /* 0x00007610776b7816 */ /* 0x000fe4000000006b */
.L_x_3882:
[----:B------:R-:W-:Y:S05]  /*49c0*/  BSYNC B1 ;  /* 0x0000000000017941 */ /* 0x000fea0003800000 */
.L_x_3880:
        /* <DEDUP_REMOVED lines=11> */
.L_x_3884:
[----:B------:R-:W-:Y:S01]  /*4a80*/  IMAD.MOV.U32 R6, RZ, RZ, R9 ;  /* 0x000000ffff067224 */ /* 0x000fe200078e0009 */
[----:B------:R-:W-:Y:S01]  /*4a90*/  PRMT R10, R10, 0x5410, R11 ;  /* 0x000054100a0a7816 */ /* 0x000fe2000000000b */
[----:B------:R-:W-:Y:S01]  /*4aa0*/  IMAD.MOV.U32 R33, RZ, RZ, R32 ;  /* 0x000000ffff217224 */ /* 0x000fe200078e0020 */
[----:B------:R-:W-:Y:S02]  /*4ab0*/  PRMT R119, R117, 0x7610, R119 ;  /* 0x0000761075777816 */ /* 0x000fe40000000077 */
.L_x_3885:
[----:B------:R-:W-:Y:S05]  /*4ac0*/  BSYNC B1 ;  /* 0x0000000000017941 */ /* 0x000fea0003800000 */
.L_x_3883:
        /* <DEDUP_REMOVED lines=11> */
.L_x_3887:
[----:B------:R-:W-:Y:S01]  /*4b80*/  IMAD.MOV.U32 R9, RZ, RZ, R6 ;  /* 0x000000ffff097224 */ /* 0x000fe200078e0006 */
[----:B------:R-:W-:Y:S01]  /*4b90*/  PRMT R10, R10, 0x7632, R10 ;  /* 0x000076320a0a7816 */ /* 0x000fe2000000000a */
[----:B------:R-:W-:Y:S01]  /*4ba0*/  IMAD.MOV.U32 R32, RZ, RZ, R35 ;  /* 0x000000ffff207224 */ /* 0x000fe200078e0023 */
[----:B------:R-:W-:Y:S02]  /*4bb0*/  PRMT R117, R118, 0x7610, R117 ;  /* 0x0000761076757816 */ /* 0x000fe40000000075 */
.L_x_3888:
[----:B------:R-:W-:Y:S05]  /*4bc0*/  BSYNC B1 ;  /* 0x0000000000017941 */ /* 0x000fea0003800000 */
.L_x_3886:
        /* <DEDUP_REMOVED lines=11> */
.L_x_3890:
[----:B------:R-:W-:Y:S01]  /*4c80*/  IMAD.MOV.U32 R6, RZ, RZ, R9 ;  /* 0x000000ffff067224 */ /* 0x000fe200078e0009 */
[----:B------:R-:W-:Y:S01]  /*4c90*/  PRMT R11, R10, 0x7610, R11 ;  /* 0x000076100a0b7816 */ /* 0x000fe2000000000b */
[----:B------:R-:W-:Y:S01]  /*4ca0*/  IMAD.MOV.U32 R35, RZ, RZ, R34 ;  /* 0x000000ffff237224 */ /* 0x000fe200078e0022 */
[----:B------:R-:W-:Y:S02]  /*4cb0*/  PRMT R118, R109, 0x7632, R118 ;  /* 0x000076326d767816 */ /* 0x000fe40000000076 */
.L_x_3891:
[----:B------:R-:W-:Y:S05]  /*4cc0*/  BSYNC B1 ;  /* 0x0000000000017941 */ /* 0x000fea0003800000 */
.L_x_3889:
        /* <DEDUP_REMOVED lines=11> */
.L_x_3893:
[----:B------:R-:W-:Y:S01]  /*4d80*/  IMAD.MOV.U32 R9, RZ, RZ, R6 ;  /* 0x000000ffff097224 */ /* 0x000fe200078e0006 */
[----:B------:R-:W-:Y:S01]  /*4d90*/  PRMT R10, R11, 0x7610, R10 ;  /* 0x000076100b0a7816 */ /* 0x000fe2000000000a */
[----:B------:R-:W-:Y:S01]  /*4da0*/  IMAD.MOV.U32 R34, RZ, RZ, R37 ;  /* 0x000000ffff227224 */ /* 0x000fe200078e0025 */
[----:B------:R-:W-:Y:S02]  /*4db0*/  PRMT R109, R109, 0x5410, R121 ;  /* 0x000054106d6d7816 */ /* 0x000fe40000000079 */
.L_x_3894:
[----:B------:R-:W-:Y:S05]  /*4dc0*/  BSYNC B1 ;  /* 0x0000000000017941 */ /* 0x000fea0003800000 */
.L_x_3892:
        /* <DEDUP_REMOVED lines=11> */
.L_x_3896:
[----:B------:R-:W-:Y:S01]  /*4e80*/  IMAD.MOV.U32 R6, RZ, RZ, R9 ;  /* 0x000000ffff067224 */ /* 0x000fe200078e0009 */
[----:B------:R-:W-:Y:S01]  /*4e90*/  PRMT R10, R10, 0x5410, R10 ;  /* 0x000054100a0a7816 */ /* 0x000fe2000000000a */
[----:B------:R-:W-:Y:S01]  /*4ea0*/  IMAD.MOV.U32 R37, RZ, RZ, R36 ;  /* 0x000000ffff257224 */ /* 0x000fe200078e0024 */
[----:B------:R-:W-:Y:S02]  /*4eb0*/  PRMT R121, R119, 0x7632, R121 ;  /* 0x0000763277797816 */ /* 0x000fe40000000079 */
.L_x_3897:
[----:B------:R-:W-:Y:S05]  /*4ec0*/  BSYNC B1 ;  /* 0x0000000000017941 */ /* 0x000fea0003800000 */
.L_x_3895:
        /* <DEDUP_REMOVED lines=11> */
.L_x_3899:
[----:B------:R-:W-:Y:S01]  /*4f80*/  IMAD.MOV.U32 R9, RZ, RZ, R6 ;  /* 0x000000ffff097224 */ /* 0x000fe200078e0006 */
[----:B------:R-:W-:Y:S01]  /*4f90*/  PRMT R11, R11, 0x7610, R10 ;  /* 0x000076100b0b7816 */ /* 0x000fe2000000000a */
[----:B------:R-:W-:Y:S01]  /*4fa0*/  IMAD.MOV.U32 R36, RZ, RZ, R39 ;  /* 0x000000ffff247224 */ /* 0x000fe200078e0027 */
[----:B------:R-:W-:Y:S02]  /*4fb0*/  PRMT R119, R119, 0x7610, R120 ;  /* 0x0000761077777816 */ /* 0x000fe40000000078 */
.L_x_3900:
[----:B------:R-:W-:Y:S05]  /*4fc0*/  BSYNC B1 ;  /* 0x0000000000017941 */ /* 0x000fea0003800000 */
.L_x_3898:
        /* <DEDUP_REMOVED lines=11> */
.L_x_3902:
[----:B------:R-:W-:Y:S01]  /*5080*/  IMAD.MOV.U32 R6, RZ, RZ, R9 ;  /* 0x000000ffff067224 */ /* 0x000fe200078e0009 */
[----:B------:R-:W-:Y:S01]  /*5090*/  PRMT R10, R11, 0x7632, R10 ;  /* 0x000076320b0a7816 */ /* 0x000fe2000000000a */
[----:B------:R-:W-:Y:S01]  /*50a0*/  IMAD.MOV.U32 R39, RZ, RZ, R38 ;  /* 0x000000ffff277224 */ /* 0x000fe200078e0026 */
[----:B------:R-:W-:Y:S02]  /*50b0*/  PRMT R120, R120, 0x7610, R118 ;  /* 0x0000761078787816 */ /* 0x000fe40000000076 */
.L_x_3903:
[----:B------:R-:W-:Y:S05]  /*50c0*/  BSYNC B1 ;  /* 0x0000000000017941 */ /* 0x000fea0003800000 */
.L_x_3901:
        /* <DEDUP_REMOVED lines=11> */
.L_x_3905:
[----:B------:R-:W-:Y:S01]  /*5180*/  IMAD.MOV.U32 R9, RZ, RZ, R6 ;  /* 0x000000ffff097224 */ /* 0x000fe200078e0006 */
[----:B------:R-:W-:Y:S01]  /*5190*/  PRMT R10, R10, 0x5410, R10 ;  /* 0x000054100a0a7816 */ /* 0x000fe2000000000a */
[----:B------:R-:W-:Y:S01]  /*51a0*/  IMAD.MOV.U32 R38, RZ, RZ, R41 ;  /* 0x000000ffff267224 */ /* 0x000fe200078e0029 */
[----:B------:R-:W-:Y:S02]  /*51b0*/  PRMT R118, R118, 0x7610, R99 ;  /* 0x0000761076767816 */ /* 0x000fe40000000063 */
.L_x_3906:
[----:B------:R-:W-:Y:S05]  /*51c0*/  BSYNC B1 ;  /* 0x0000000000017941 */ /* 0x000fea0003800000 */
.L_x_3904:
        /* <DEDUP_REMOVED lines=11> */
.L_x_3908:
[----:B------:R-:W-:Y:S01]  /*5280*/  IMAD.MOV.U32 R6, RZ, RZ, R9 ;  /* 0x000000ffff067224 */ /* 0x000fe200078e0009 */
[----:B------:R-:W-:Y:S01]  /*5290*/  PRMT R10, R10, 0x7632, R10 ;  /* 0x000076320a0a7816 */ /* 0x000fe2000000000a */
[----:B------:R-:W-:Y:S01]  /*52a0*/  IMAD.MOV.U32 R41, RZ, RZ, R40 ;  /* 0x000000ffff297224 */ /* 0x000fe200078e0028 */
[----:B------:R-:W-:Y:S02]  /*52b0*/  PRMT R99, R99, 0x5410, R98 ;  /* 0x0000541063637816 */ /* 0x000fe40000000062 */
.L_x_3909:
[----:B------:R-:W-:Y:S05]  /*52c0*/  BSYNC B1 ;  /* 0x0000000000017941 */ /* 0x000fea0003800000 */
.L_x_3907:
        /* <DEDUP_REMOVED lines=11> */
.L_x_3911:
[----:B------:R-:W-:Y:S01]  /*5380*/  IMAD.MOV.U32 R9, RZ, RZ, R6 ;  /* 0x000000ffff097224 */ /* 0x000fe200078e0006 */
[----:B------:R-:W-:Y:S01]  /*5390*/  PRMT R10, R10, 0x5410, R10 ;  /* 0x000054100a0a7816 */ /* 0x000fe2000000000a */
[----:B------:R-:W-:Y:S01]  /*53a0*/  IMAD.MOV.U32 R40, RZ, RZ, R43 ;  /* 0x000000ffff287224 */ /* 0x000fe200078e002b */
[----:B------:R-:W-:Y:S02]  /*53b0*/  PRMT R98, R121, 0x7632, R98 ;  /* 0x0000763279627816 */ /* 0x000fe40000000062 */
.L_x_3912:
[----:B------:R-:W-:Y:S05]  /*53c0*/  BSYNC B1 ;  /* 0x0000000000017941 */ /* 0x000fea0003800000 */
.L_x_3910:
        /* <DEDUP_REMOVED lines=11> */
.L_x_3914:
[----:B------:R-:W-:Y:S01]  /*5480*/  IMAD.MOV.U32 R6, RZ, RZ, R9 ;  /* 0x000000ffff067224 */ /* 0x000fe200078e0009 */
[----:B------:R-:W-:Y:S01]  /*5490*/  PRMT R10, R10, 0x7632, R10 ;  /* 0x000076320a0a7816 */ /* 0x000fe2000000000a */
[----:B------:R-:W-:Y:S01]  /*54a0*/  IMAD.MOV.U32 R43, RZ, RZ, R42 ;  /* 0x000000ffff2b7224 */ /* 0x000fe200078e002a */
[----:B------:R-:W-:Y:S02]  /*54b0*/  PRMT R121, R121, 0x5410, R120 ;  /* 0x0000541079797816 */ /* 0x000fe40000000078 */
.L_x_3915:
[----:B------:R-:W-:Y:S05]  /*54c0*/  BSYNC B1 ;  /* 0x0000000000017941 */ /* 0x000fea0003800000 */
.L_x_3913:
        /* <DEDUP_REMOVED lines=11> */
.L_x_3917:
[----:B------:R-:W-:Y:S01]  /*5580*/  IMAD.MOV.U32 R9, RZ, RZ, R6 ;  /* 0x000000ffff097224 */ /* 0x000fe200078e0006 */
[----:B------:R-:W-:Y:S01]  /*5590*/  PRMT R11, R10, 0x7610, R11 ;  /* 0x000076100a0b7816 */ /* 0x000fe2000000000b */
[----:B------:R-:W-:Y:S01]  /*55a0*/  IMAD.MOV.U32 R42, RZ, RZ, R45 ;  /* 0x000000ffff2a7224 */ /* 0x000fe200078e002d */
[----:B------:R-:W-:Y:S02]  /*55b0*/  PRMT R120, R101, 0x7610, R120 ;  /* 0x0000761065787816 */ /* 0x000fe40000000078 */
.L_x_3918:
[----:B------:R-:W-:Y:S05]  /*55c0*/  BSYNC B1 ;  /* 0x0000000000017941 */ /* 0x000fea0003800000 */
.L_x_3916:
        /* <DEDUP_REMOVED lines=11> */
.L_x_3920:
[----:B------:R-:W-:Y:S01]  /*5680*/  IMAD.MOV.U32 R6, RZ, RZ, R9 ;  /* 0x000000ffff067224 */ /* 0x000fe200078e0009 */
[----:B------:R-:W-:Y:S01]  /*5690*/  PRMT R10, R10, 0x5410, R11 ;  /* 0x000054100a0a7816 */ /* 0x000fe2000000000b */
[----:B------:R-:W-:Y:S01]  /*56a0*/  IMAD.MOV.U32 R45, RZ, RZ, R44 ;  /* 0x000000ffff2d7224 */ /* 0x000fe200078e002c */
[----:B------:R-:W-:Y:S02]  /*56b0*/  PRMT R101, R99, 0x7610, R101 ;  /* 0x0000761063657816 */ /* 0x000fe40000000065 */
.L_x_3921:
[----:B------:R-:W-:Y:S05]  /*56c0*/  BSYNC B1 ;  /* 0x0000000000017941 */ /* 0x000fea0003800000 */
.L_x_3919:
        /* <DEDUP_REMOVED lines=11> */
.L_x_3923:
[----:B------:R-:W-:Y:S01]  /*5780*/  IMAD.MOV.U32 R9, RZ, RZ, R6 ;  /* 0x000000ffff097224 */ /* 0x000fe200078e0006 */
[----:B------:R-:W-:Y:S01]  /*5790*/  PRMT R11, R11, 0x7610, R10 ;  /* 0x000076100b0b7816 */ /* 0x000fe2000000000a */
[----:B------:R-:W-:Y:S01]  /*57a0*/  IMAD.MOV.U32 R44, RZ, RZ, R47 ;  /* 0x000000ffff2c7224 */ /* 0x000fe200078e002f */
[----:B------:R-:W-:Y:S02]  /*57b0*/  PRMT R99, R100, 0x7632, R99 ;  /* 0x0000763264637816 */ /* 0x000fe40000000063 */
.L_x_3924:
[----:B------:R-:W-:Y:S05]  /*57c0*/  BSYNC B1 ;  /* 0x0000000000017941 */ /* 0x000fea0003800000 */
.L_x_3922:
        /* <DEDUP_REMOVED lines=11> */
.L_x_3926:
[----:B------:R-:W-:Y:S01]  /*5880*/  IMAD.MOV.U32 R6, RZ, RZ, R9 ;  /* 0x000000ffff067224 */ /* 0x000fe200078e0009 */
[----:B------:R-:W-:Y:S01]  /*5890*/  PRMT R10, R11, 0x7632, R10 ;  /* 0x000076320b0a7816 */ /* 0x000fe2000000000a */
[----:B------:R-:W-:Y:S01]  /*58a0*/  IMAD.MOV.U32 R47, RZ, RZ, R46 ;  /* 0x000000ffff2f7224 */ /* 0x000fe200078e002e */
[----:B------:R-:W-:Y:S02]  /*58b0*/  PRMT R100, R100, 0x7610, R98 ;  /* 0x0000761064647816 */ /* 0x000fe40000000062 */
.L_x_3927:
[----:B------:R-:W-:Y:S05]  /*58c0*/  BSYNC B1 ;  /* 0x0000000000017941 */ /* 0x000fea0003800000 */
.L_x_3925:
        /* <DEDUP_REMOVED lines=11> */
.L_x_3929:
[----:B------:R-:W-:Y:S01]  /*5980*/  IMAD.MOV.U32 R9, RZ, RZ, R6 ;  /* 0x000000ffff097224 */ /* 0x000fe200078e0006 */
[----:B------:R-:W-:Y:S01]  /*5990*/  PRMT R11, R10, 0x7610, R11 ;  /* 0x000076100a0b7816 */ /* 0x000fe2000000000b */
[----:B------:R-:W-:Y:S01]  /*59a0*/  IMAD.MOV.U32 R46, RZ, RZ, R49 ;  /* 0x000000ffff2e7224 */ /* 0x000fe200078e0031 */
[----:B------:R-:W-:Y:S02]  /*59b0*/  PRMT R98, R98, 0x5410, R103 ;  /* 0x0000541062627816 */ /* 0x000fe40000000067 */
.L_x_3930:
[----:B------:R-:W-:Y:S05]  /*59c0*/  BSYNC B1 ;  /* 0x0000000000017941 */ /* 0x000fea0003800000 */
.L_x_3928:
        /* <DEDUP_REMOVED lines=11> */
.L_x_3932:
[----:B------:R-:W-:Y:S01]  /*5a80*/  IMAD.MOV.U32 R6, RZ, RZ, R9 ;  /* 0x000000ffff067224 */ /* 0x000fe200078e0009 */
[----:B------:R-:W-:Y:S01]  /*5a90*/  PRMT R10, R10, 0x5410, R11 ;  /* 0x000054100a0a7816 */ /* 0x000fe2000000000b */
[----:B------:R-:W-:Y:S01]  /*5aa0*/  IMAD.MOV.U32 R49, RZ, RZ, R48 ;  /* 0x000000ffff317224 */ /* 0x000fe200078e0030 */
[----:B------:R-:W-:Y:S02]  /*5ab0*/  PRMT R103, R101, 0x7632, R103 ;  /* 0x0000763265677816 */ /* 0x000fe40000000067 */
.L_x_3933:
[----:B------:R-:W-:Y:S05]  /*5ac0*/  BSYNC B1 ;  /* 0x0000000000017941 */ /* 0x000fea0003800000 */
.L_x_3931:
        /* <DEDUP_REMOVED lines=11> */
.L_x_3935:
[----:B------:R-:W-:Y:S01]  /*5b80*/  IMAD.MOV.U32 R9, RZ, RZ, R6 ;  /* 0x000000ffff097224 */ /* 0x000fe200078e0006 */
[----:B------:R-:W-:Y:S01]  /*5b90*/  PRMT R11, R11, 0x7610, R10 ;  /* 0x000076100b0b7816 */ /* 0x000fe2000000000a */
[----:B------:R-:W-:Y:S01]  /*5ba0*/  IMAD.MOV.U32 R48, RZ, RZ, R51 ;  /* 0x000000ffff307224 */ /* 0x000fe200078e0033 */
[----:B------:R-:W-:Y:S02]  /*5bb0*/  PRMT R101, R101, 0x7610, R102 ;  /* 0x0000761065657816 */ /* 0x000fe40000000066 */
.L_x_3936:
[----:B------:R-:W-:Y:S05]  /*5bc0*/  BSYNC B1 ;  /* 0x0000000000017941 */ /* 0x000fea0003800000 */
.L_x_3934:
        /* <DEDUP_REMOVED lines=11> */
.L_x_3938:
[----:B------:R-:W-:Y:S01]  /*5c80*/  IMAD.MOV.U32 R6, RZ, RZ, R9 ;  /* 0x000000ffff067224 */ /* 0x000fe200078e0009 */
[----:B------:R-:W-:Y:S01]  /*5c90*/  PRMT R10, R10, 0x7610, R11 ;  /* 0x000076100a0a7816 */ /* 0x000fe2000000000b */
[----:B------:R-:W-:Y:S01]  /*5ca0*/  IMAD.MOV.U32 R51, RZ, RZ, R50 ;  /* 0x000000ffff337224 */ /* 0x000fe200078e0032 */
[----:B------:R-:W-:Y:S02]  /*5cb0*/  PRMT R102, R102, 0x5410, R100 ;  /* 0x0000541066667816 */ /* 0x000fe40000000064 */
.L_x_3939:
[----:B------:R-:W-:Y:S05]  /*5cc0*/  BSYNC B1 ;  /* 0x0000000000017941 */ /* 0x000fea0003800000 */
.L_x_3937:
        /* <DEDUP_REMOVED lines=11> */
.L_x_3941:
[----:B------:R-:W-:Y:S01]  /*5d80*/  IMAD.MOV.U32 R9, RZ, RZ, R6 ;  /* 0x000000ffff097224 */ /* 0x000fe200078e0006 */
[----:B------:R-:W-:Y:S01]  /*5d90*/  PRMT R10, R10, 0x7632, R10 ;  /* 0x000076320a0a7816 */ /* 0x000fe2000000000a */
[----:B------:R-:W-:Y:S01]  /*5da0*/  IMAD.MOV.U32 R50, RZ, RZ, R53 ;  /* 0x000000ffff327224 */ /* 0x000fe200078e0035 */
[----:B------:R-:W-:Y:S02]  /*5db0*/  PRMT R100, R104, 0x7610, R100 ;  /* 0x0000761068647816 */ /* 0x000fe40000000064 */
.L_x_3942:
[----:B------:R-:W-:Y:S05]  /*5dc0*/  BSYNC B1 ;  /* 0x0000000000017941 */ /* 0x000fea0003800000 */
.L_x_3940:
        /* <DEDUP_REMOVED lines=11> */
.L_x_3944:
[----:B------:R-:W-:Y:S01]  /*5e80*/  IMAD.MOV.U32 R6, RZ, RZ, R9 ;  /* 0x000000ffff067224 */ /* 0x000fe200078e0009 */
[----:B------:R-:W-:Y:S01]  /*5e90*/  PRMT R10, R10, 0x5410, R10 ;  /* 0x000054100a0a7816 */ /* 0x000fe2000000000a */
[----:B------:R-:W-:Y:S01]  /*5ea0*/  IMAD.MOV.U32 R53, RZ, RZ, R52 ;  /* 0x000000ffff357224 */ /* 0x000fe200078e0034 */
[----:B------:R-:W-:Y:S02]  /*5eb0*/  PRMT R104, R103, 0x7632, R104 ;  /* 0x0000763267687816 */ /* 0x000fe40000000068 */
.L_x_3945:
[----:B------:R-:W-:Y:S05]  /*5ec0*/  BSYNC B1 ;  /* 0x0000000000017941 */ /* 0x000fea0003800000 */
.L_x_3943:
        /* <DEDUP_REMOVED lines=11> */
.L_x_3947:
[----:B------:R-:W-:Y:S01]  /*5f80*/  IMAD.MOV.U32 R9, RZ, RZ, R6 ;  /* 0x000000ffff097224 */ /* 0x000fe200078e0006 */
[----:B------:R-:W-:Y:S01]  /*5f90*/  PRMT R11, R11, 0x7610, R10 ;  /* 0x000076100b0b7816 */ /* 0x000fe2000000000a */
[----:B------:R-:W-:Y:S01]  /*5fa0*/  IMAD.MOV.U32 R52, RZ, RZ, R55 ;  /* 0x000000ffff347224 */ /* 0x000fe200078e0037 */
[----:B------:R-:W-:Y:S02]  /*5fb0*/  PRMT R103, R103, 0x7610, R104 ;  /* 0x0000761067677816 */ /* 0x000fe40000000068 */
.L_x_3948:
[----:B------:R-:W-:Y:S05]  /*5fc0*/  BSYNC B1 ;  /* 0x0000000000017941 */ /* 0x000fea0003800000 */
.L_x_3946:
        /* <DEDUP_REMOVED lines=11> */
.L_x_3950:
[----:B------:R-:W-:Y:S01]  /*6080*/  IMAD.MOV.U32 R6, RZ, RZ, R9 ;  /* 0x000000ffff067224 */ /* 0x000fe200078e0009 */
[----:B------:R-:W-:Y:S01]  /*6090*/  PRMT R10, R10, 0x7610, R11 ;  /* 0x000076100a0a7816 */ /* 0x000fe2000000000b */
[----:B------:R-:W-:Y:S01]  /*60a0*/  IMAD.MOV.U32 R55, RZ, RZ, R54 ;  /* 0x000000ffff377224 */ /* 0x000fe200078e0036 */
[----:B------:R-:W-:Y:S02]  /*60b0*/  PRMT R104, R104, 0x5410, R102 ;  /* 0x0000541068687816 */ /* 0x000fe40000000066 */
.L_x_3951:
[----:B------:R-:W-:Y:S05]  /*60c0*/  BSYNC B1 ;  /* 0x0000000000017941 */ /* 0x000fea0003800000 */
.L_x_3949:
        /* <DEDUP_REMOVED lines=11> */
.L_x_3953:
[----:B------:R-:W-:Y:S01]  /*6180*/  IMAD.MOV.U32 R9, RZ, RZ, R6 ;  /* 0x000000ffff097224 */ /* 0x000fe200078e0006 */
[----:B------:R-:W-:Y:S01]  /*6190*/  PRMT R11, R11, 0x7610, R10 ;  /* 0x000076100b0b7816 */ /* 0x000fe2000000000a */
[----:B------:R-:W-:Y:S01]  /*61a0*/  IMAD.MOV.U32 R54, RZ, RZ, R57 ;  /* 0x000000ffff367224 */ /* 0x000fe200078e0039 */
[----:B------:R-:W-:Y:S02]  /*61b0*/  PRMT R102, R122, 0x7632, R102 ;  /* 0x000076327a667816 */ /* 0x000fe40000000066 */
.L_x_3954:
[----:B------:R-:W-:Y:S05]  /*61c0*/  BSYNC B1 ;  /* 0x0000000000017941 */ /* 0x000fea0003800000 */
.L_x_3952:
        /* <DEDUP_REMOVED lines=11> */
.L_x_3956:
[----:B------:R-:W-:Y:S01]  /*6280*/  IMAD.MOV.U32 R6, RZ, RZ, R9 ;  /* 0x000000ffff067224 */ /* 0x000fe200078e0009 */
[----:B------:R-:W-:Y:S01]  /*6290*/  PRMT R10, R11, 0x7632, R10 ;  /* 0x000076320b0a7816 */ /* 0x000fe2000000000a */
[----:B------:R-:W-:Y:S01]  /*62a0*/  IMAD.MOV.U32 R57, RZ, RZ, R56 ;  /* 0x000000ffff397224 */ /* 0x000fe200078e0038 */
[----:B------:R-:W-:Y:S02]  /*62b0*/  PRMT R122, R122, 0x7610, R90 ;  /* 0x000076107a7a7816 */ /* 0x000fe4000000005a */
.L_x_3957:
[----:B------:R-:W-:Y:S05]  /*62c0*/  BSYNC B1 ;  /* 0x0000000000017941 */ /* 0x000fea0003800000 */
.L_x_3955:
        /* <DEDUP_REMOVED lines=11> */
.L_x_3959:
[----:B------:R-:W-:Y:S01]  /*6380*/  IMAD.MOV.U32 R9, RZ, RZ, R6 ;  /* 0x000000ffff097224 */ /* 0x000fe200078e0006 */
[----:B------:R-:W-:Y:S01]  /*6390*/  PRMT R10, R10, 0x5410, R10 ;  /* 0x000054100a0a7816 */ /* 0x000fe2000000000a */
[----:B------:R-:W-:Y:S01]  /*63a0*/  IMAD.MOV.U32 R56, RZ, RZ, R59 ;  /* 0x000000ffff387224 */ /* 0x000fe200078e003b */
[----:B------:R-:W-:Y:S02]  /*63b0*/  PRMT R90, R90, 0x7610, R105 ;  /* 0x000076105a5a7816 */ /* 0x000fe40000000069 */
.L_x_3960:
[----:B------:R-:W-:Y:S05]  /*63c0*/  BSYNC B1 ;  /* 0x0000000000017941 */ /* 0x000fea0003800000 */
.L_x_3958:
        /* <DEDUP_REMOVED lines=11> */
.L_x_3962:
[----:B------:R-:W-:Y:S01]  /*6480*/  IMAD.MOV.U32 R6, RZ, RZ, R9 ;  /* 0x000000ffff067224 */ /* 0x000fe200078e0009 */
[----:B------:R-:W-:Y:S01]  /*6490*/  PRMT R10, R10, 0x7632, R10 ;  /* 0x000076320a0a7816 */ /* 0x000fe2000000000a */
[----:B------:R-:W-:Y:S01]  /*64a0*/  IMAD.MOV.U32 R59, RZ, RZ, R58 ;  /* 0x000000ffff3b7224 */ /* 0x000fe200078e003a */
[----:B------:R-:W-:Y:S02]  /*64b0*/  PRMT R105, R105, 0x5410, R90 ;  /* 0x0000541069697816 */ /* 0x000fe4000000005a */
.L_x_3963:
[----:B------:R-:W-:Y:S05]  /*64c0*/  BSYNC B1 ;  /* 0x0000000000017941 */ /* 0x000fea0003800000 */
.L_x_3961:
        /* <DEDUP_REMOVED lines=11> */
.L_x_3965:
[----:B------:R-:W-:Y:S01]  /*6580*/  IMAD.MOV.U32 R9, RZ, RZ, R6 ;  /* 0x000000ffff097224 */ /* 0x000fe200078e0006 */
[----:B------:R-:W-:Y:S01]  /*6590*/  PRMT R11, R10, 0x7610, R11 ;  /* 0x000076100a0b7816 */ /* 0x000fe2000000000b */
[----:B------:R-:W-:Y:S01]  /*65a0*/  IMAD.MOV.U32 R58, RZ, RZ, R61 ;  /* 0x000000ffff3a7224 */ /* 0x000fe200078e003d */
[----:B------:R-:W-:Y:S02]  /*65b0*/  PRMT R90, R93, 0x7610, R90 ;  /* 0x000076105d5a7816 */ /* 0x000fe4000000005a */
.L_x_3966:
[----:B------:R-:W-:Y:S05]  /*65c0*/  BSYNC B1 ;  /* 0x0000000000017941 */ /* 0x000fea0003800000 */
.L_x_3964:
        /* <DEDUP_REMOVED lines=11> */
.L_x_3968:
[----:B------:R-:W-:Y:S01]  /*6680*/  IMAD.MOV.U32 R6, RZ, RZ, R9 ;  /* 0x000000ffff067224 */ /* 0x000fe200078e0009 */
[----:B------:R-:W-:Y:S01]  /*6690*/  PRMT R10, R11, 0x7610, R10 ;  /* 0x000076100b0a7816 */ /* 0x000fe2000000000a */
[----:B------:R-:W-:Y:S01]  /*66a0*/  IMAD.MOV.U32 R61, RZ, RZ, R60 ;  /* 0x000000ffff3d7224 */ /* 0x000fe200078e003c */
[----:B------:R-:W-:Y:S02]  /*66b0*/  PRMT R93, R91, 0x7632, R93 ;  /* 0x000076325b5d7816 */ /* 0x000fe4000000005d */
.L_x_3969:
[----:B------:R-:W-:Y:S05]  /*66c0*/  BSYNC B1 ;  /* 0x0000000000017941 */ /* 0x000fea0003800000 */
.L_x_3967:
        /* <DEDUP_REMOVED lines=11> */
.L_x_3971:
[----:B------:R-:W-:Y:S01]  /*6780*/  IMAD.MOV.U32 R9, RZ, RZ, R6 ;  /* 0x000000ffff097224 */ /* 0x000fe200078e0006 */
[----:B------:R-:W-:Y:S01]  /*6790*/  PRMT R11, R10, 0x7610, R11 ;  /* 0x000076100a0b7816 */ /* 0x000fe2000000000b */
[----:B------:R-:W-:Y:S01]  /*67a0*/  IMAD.MOV.U32 R60, RZ, RZ, R63 ;  /* 0x000000ffff3c7224 */ /* 0x000fe200078e003f */
[----:B------:R-:W-:Y:S02]  /*67b0*/  PRMT R91, R91, 0x5410, R105 ;  /* 0x000054105b5b7816 */ /* 0x000fe40000000069 */
.L_x_3972:
[----:B------:R-:W-:Y:S05]  /*67c0*/  BSYNC B1 ;  /* 0x0000000000017941 */ /* 0x000fea0003800000 */
.L_x_3970:
        /* <DEDUP_REMOVED lines=11> */
.L_x_3974:
[----:B------:R-:W-:Y:S01]  /*6880*/  IMAD.MOV.U32 R6, RZ, RZ, R9 ;  /* 0x000000ffff067224 */ /* 0x000fe200078e0009 */
[----:B------:R-:W-:Y:S01]  /*6890*/  PRMT R10, R10, 0x5410, R11 ;  /* 0x000054100a0a7816 */ /* 0x000fe2000000000b */
[----:B------:R-:W-:Y:S01]  /*68a0*/  IMAD.MOV.U32 R63, RZ, RZ, R62 ;  /* 0x000000ffff3f7224 */ /* 0x000fe200078e003e */
[----:B------:R-:W-:Y:S02]  /*68b0*/  PRMT R105, R91, 0x7610, R105 ;  /* 0x000076105b697816 */ /* 0x000fe40000000069 */
.L_x_3975:
[----:B------:R-:W-:Y:S05]  /*68c0*/  BSYNC B1 ;  /* 0x0000000000017941 */ /* 0x000fea0003800000 */
.L_x_3973:
        /* <DEDUP_REMOVED lines=11> */
.L_x_3977:
[----:B------:R-:W-:Y:S01]  /*6980*/  IMAD.MOV.U32 R9, RZ, RZ, R6 ;  /* 0x000000ffff097224 */ /* 0x000fe200078e0006 */
[----:B------:R-:W-:Y:S01]  /*6990*/  PRMT R11, R11, 0x7610, R10 ;  /* 0x000076100b0b7816 */ /* 0x000fe2000000000a */
[----:B------:R-:W-:Y:S01]  /*69a0*/  IMAD.MOV.U32 R62, RZ, RZ, R65 ;  /* 0x000000ffff3e7224 */ /* 0x000fe200078e0041 */
[----:B------:R-:W-:Y:S02]  /*69b0*/  PRMT R91, R94, 0x7632, R91 ;  /* 0x000076325e5b7816 */ /* 0x000fe4000000005b */
.L_x_3978:
[----:B------:R-:W-:Y:S05]  /*69c0*/  BSYNC B1 ;  /* 0x0000000000017941 */ /* 0x000fea0003800000 */
.L_x_3976:
        /* <DEDUP_REMOVED lines=11> */
.L_x_3980:
[----:B------:R-:W-:Y:S01]  /*6a80*/  IMAD.MOV.U32 R6, RZ, RZ, R9 ;  /* 0x000000ffff067224 */ /* 0x000fe200078e0009 */
[----:B------:R-:W-:Y:S01]  /*6a90*/  PRMT R10, R11, 0x7632, R10 ;  /* 0x000076320b0a7816 */ /* 0x000fe2000000000a */
[----:B------:R-:W-:Y:S01]  /*6aa0*/  IMAD.MOV.U32 R65, RZ, RZ, R64 ;  /* 0x000000ffff417224 */ /* 0x000fe200078e0040 */
[----:B------:R-:W-:Y:S02]  /*6ab0*/  PRMT R94, R94, 0x7610, R92 ;  /* 0x000076105e5e7816 */ /* 0x000fe4000000005c */
.L_x_3981:
[----:B------:R-:W-:Y:S05]  /*6ac0*/  BSYNC B1 ;  /* 0x0000000000017941 */ /* 0x000fea0003800000 */
.L_x_3979:
        /* <DEDUP_REMOVED lines=11> */
.L_x_3983:
[----:B------:R-:W-:Y:S01]  /*6b80*/  IMAD.MOV.U32 R9, RZ, RZ, R6 ;  /* 0x000000ffff097224 */ /* 0x000fe200078e0006 */
[----:B------:R-:W-:Y:S01]  /*6b90*/  PRMT R10, R10, 0x5410, R10 ;  /* 0x000054100a0a7816 */ /* 0x000fe2000000000a */
[----:B------:R-:W-:Y:S01]  /*6ba0*/  IMAD.MOV.U32 R64, RZ, RZ, R67 ;  /* 0x000000ffff407224 */ /* 0x000fe200078e0043 */
[----:B------:R-:W-:Y:S02]  /*6bb0*/  PRMT R92, R92, 0x7610, R93 ;  /* 0x000076105c5c7816 */ /* 0x000fe4000000005d */
.L_x_3984:
[----:B------:R-:W-:Y:S05]  /*6bc0*/  BSYNC B1 ;  /* 0x0000000000017941 */ /* 0x000fea0003800000 */
.L_x_3982:
        /* <DEDUP_REMOVED lines=11> */
.L_x_3986:
[----:B------:R-:W-:Y:S01]  /*6c80*/  IMAD.MOV.U32 R6, RZ, RZ, R9 ;  /* 0x000000ffff067224 */ /* 0x000fe200078e0009 */
[----:B------:R-:W-:Y:S01]  /*6c90*/  PRMT R11, R11, 0x7610, R10 ;  /* 0x000076100b0b7816 */ /* 0x000fe2000000000a */
[----:B------:R-:W-:Y:S01]  /*6ca0*/  IMAD.MOV.U32 R67, RZ, RZ, R66 ;  /* 0x000000ffff437224 */ /* 0x000fe200078e0042 */
[----:B------:R-:W-:Y:S02]  /*6cb0*/  PRMT R93, R93, 0x5410, R92 ;  /* 0x000054105d5d7816 */ /* 0x000fe4000000005c */
.L_x_3987:
[----:B------:R-:W-:Y:S05]  /*6cc0*/  BSYNC B1 ;  /* 0x0000000000017941 */ /* 0x000fea0003800000 */
.L_x_3985:
        /* <DEDUP_REMOVED lines=11> */
.L_x_3989:
[----:B------:R-:W-:Y:S01]  /*6d80*/  IMAD.MOV.U32 R9, RZ, RZ, R6 ;  /* 0x000000ffff097224 */ /* 0x000fe200078e0006 */
[----:B------:R-:W-:Y:S01]  /*6d90*/  PRMT R10, R11, 0x7632, R10 ;  /* 0x000076320b0a7816 */ /* 0x000fe2000000000a */
[----:B------:R-:W-:Y:S01]  /*6da0*/  IMAD.MOV.U32 R66, RZ, RZ, R69 ;  /* 0x000000ffff427224 */ /* 0x000fe200078e0045 */
[----:B------:R-:W-:Y:S02]  /*6db0*/  PRMT R92, R94, 0x7610, R92 ;  /* 0x000076105e5c7816 */ /* 0x000fe4000000005c */
.L_x_3990:
[----:B------:R-:W-:Y:S05]  /*6dc0*/  BSYNC B1 ;  /* 0x0000000000017941 */ /* 0x000fea0003800000 */
.L_x_3988:
        /* <DEDUP_REMOVED lines=11> */
.L_x_3992:
[----:B------:R-:W-:Y:S01]  /*6e80*/  IMAD.MOV.U32 R6, RZ, RZ, R9 ;  /* 0x000000ffff067224 */ /* 0x000fe200078e0009 */
[----:B------:R-:W-:Y:S01]  /*6e90*/  PRMT R10, R10, 0x5410, R10 ;  /* 0x000054100a0a7816 */ /* 0x000fe2000000000a */
[----:B------:R-:W-:Y:S01]  /*6ea0*/  IMAD.MOV.U32 R69, RZ, RZ, R68 ;  /* 0x000000ffff457224 */ /* 0x000fe200078e0044 */
[----:B------:R-:W-:Y:S02]  /*6eb0*/  PRMT R94, R95, 0x7632, R94 ;  /* 0x000076325f5e7816 */ /* 0x000fe4000000005e */
.L_x_3993:
[----:B------:R-:W-:Y:S05]  /*6ec0*/  BSYNC B1 ;  /* 0x0000000000017941 */ /* 0x000fea0003800000 */
.L_x_3991:
        /* <DEDUP_REMOVED lines=11> */
.L_x_3995:
[----:B------:R-:W-:Y:S01]  /*6f80*/  IMAD.MOV.U32 R9, RZ, RZ, R6 ;  /* 0x000000ffff097224 */ /* 0x000fe200078e0006 */
[----:B------:R-:W-:Y:S01]  /*6f90*/  PRMT R10, R10, 0x7632, R10 ;  /* 0x000076320a0a7816 */ /* 0x000fe2000000000a */
[----:B------:R-:W-:Y:S01]  /*6fa0*/  IMAD.MOV.U32 R68, RZ, RZ, R71 ;  /* 0x000000ffff447224 */ /* 0x000fe200078e0047 */
[----:B------:R-:W-:Y:S02]  /*6fb0*/  PRMT R95, R95, 0x5410, R96 ;  /* 0x000054105f5f7816 */ /* 0x000fe40000000060 */
.L_x_3996:
[----:B------:R-:W-:Y:S05]  /*6fc0*/  BSYNC B1 ;  /* 0x0000000000017941 */ /* 0x000fea0003800000 */
.L_x_3994:
        /* <DEDUP_REMOVED lines=11> */
.L_x_3998:
[----:B------:R-:W-:Y:S01]  /*7080*/  PRMT R10, R10, 0x5410, R10 ;  /* 0x000054100a0a7816 */ /* 0x000fe2000000000a */
[----:B------:R-:W-:Y:S01]  /*7090*/  IMAD.MOV.U32 R71, RZ, RZ, R70 ;  /* 0x000000ffff477224 */ /* 0x000fe200078e0046 */
[----:B------:R-:W-:Y:S01]  /*70a0*/  PRMT R96, R95, 0x7610, R96 ;  /* 0x000076105f607816 */ /* 0x000fe20000000060 */
[----:B------:R-:W-:Y:S01]  /*70b0*/  IMAD.MOV.U32 R6, RZ, RZ, R9 ;  /* 0x000000ffff067224 */ /* 0x000fe200078e0009 */
[----:B------:R-:W-:Y:S01]  /*70c0*/  PRMT R95, R10, 0x7610, R95 ;  /* 0x000076100a5f7816 */ /* 0x000fe2000000005f */
[----:B------:R-:W-:Y:S02]  /*70d0*/  IMAD.MOV.U32 R70, RZ, RZ, R9 ;  /* 0x000000ffff467224 */ /* 0x000fe400078e0009 */
.L_x_3999:
[----:B------:R-:W-:Y:S05]  /*70e0*/  BSYNC B1 ;  /* 0x0000000000017941 */ /* 0x000fea0003800000 */
.L_x_3997:
[----:B------:R-:W-:Y:S02]  /*70f0*/  IADD3 R7, R7, 0x4, RZ ;  /* 0x0000000407077810 */ /* 0x000fe40007ffe0ff */
[----:B------:R-:W-:Y:S01]  /*7100*/  IADD3 R5, R5, 0x2, RZ ;  /* 0x0000000205057810 */ /* 0x000fe20007ffe0ff */
[----:B------:R-:W-:Y:S01]  /*7110*/  @!P1 CALL.REL.NOINC `(.L_x_4000) ;  /* 0x0000001000009944 */ /* 0x000fe20003c00000 */
[----:B------:R-:W-:Y:S05]  /*7120*/  BRA `(.L_x_4001) ;  /* 0xffffc01000007947 */ /* 0x000fea000383ffff */
.L_x_4000:
[----:B------:R-:W-:Y:S01]  /*7130*/  FADD.FTZ R86, R21, R86 ;  /* 0x0000005615567221 */ /* 0x000fe20000010000 */
[----:B------:R-:W-:Y:S01]  /*7140*/  PRMT R95, R10, 0x7632, R95 ;  /* 0x000076320a5f7816 */ /* 0x000fe2000000005f */
[----:B------:R-:W-:-:S02]  /*7150*/  IMAD.MOV.U32 R87, RZ, RZ, R4 ;  /* 0x000000ffff577224 */ /* 0x000fc400078e0004 */
[----:B------:R-:W-:Y:S02]  /*7160*/  IMAD.MOV.U32 R70, RZ, RZ, R6 ;  /* 0x000000ffff467224 */ /* 0x000fe400078e0006 */
.L_x_3810:
[----:B------:R-:W-:Y:S05]  /*7170*/  BSYNC B0 ;  /* 0x0000000000007941 */ /* 0x000fea0003800000 */
.L_x_3809:
        /* <DEDUP_REMOVED lines=47> */
[--C-:B------:R-:W-:Y:S02]  /*7470*/  PRMT R13, R95, 0x5432, R94.reuse ;  /* 0x000054325f0d7816 */ /* 0x100fe4000000005e */
[C---:B-----5:R-:W-:Y:S01]  /*7480*/  PRMT R14, R92.reuse, 0x7610, R93 ;  /* 0x000076105c0e7816 */ /* 0x060fe2000000005d */
[----:B------:R-:W1:Y:S01]  /*7490*/  SHFL.DOWN PT, R5, R39, 0x2, 0x1f ;  /* 0x08401f0027057f89 */ /* 0x000e6200000e0000 */
[----:B------:R-:W-:Y:S02]  /*74a0*/  PRMT R15, R92, 0x7632, R94 ;  /* 0x000076325c0f7816 */ /* 0x000fe4000000005e */
[----:B0-----:R-:W-:Y:S01]  /*74b0*/  PRMT R17, R91, 0x5410, R105 ;  /* 0x000054105b117816 */ /* 0x001fe20000000069 */
        /* <DEDUP_REMOVED lines=142> */
.L_x_4194:
        /* <DEDUP_REMOVED lines=20> */
.L_x_4005:
[----:B------:R-:W-:Y:S01]  /*7ee0*/  IMAD.MOV.U32 R5, RZ, RZ, R85 ;  /* 0x000000ffff057224 */ /* 0x000fe200078e0055 */
[----:B------:R-:W-:Y:S01]  /*7ef0*/  PRMT R11, R11, 0x7610, R111 ;  /* 0x000076100b0b7816 */ /* 0x000fe2000000006f */
[----:B------:R-:W-:Y:S01]  /*7f00*/  IMAD.MOV.U32 R85, RZ, RZ, R84 ;  /* 0x000000ffff557224 */ /* 0x000fe200078e0054 */
[----:B------:R-:W-:Y:S02]  /*7f10*/  PRMT R111, R111, 0x5410, R112 ;  /* 0x000054106f6f7816 */ /* 0x000fe40000000070 */
.L_x_4006:
[----:B------:R-:W-:Y:S05]  /*7f20*/  BSYNC B1 ;  /* 0x0000000000017941 */ /* 0x000fea0003800000 */
.L_x_4004:
        /* <DEDUP_REMOVED lines=11> */
.L_x_4008:
[----:B------:R-:W-:Y:S01]  /*7fe0*/  IMAD.MOV.U32 R10, RZ, RZ, R5 ;  /* 0x000000ffff0a7224 */ /* 0x000fe200078e0005 */
[----:B------:R-:W-:Y:S01]  /*7ff0*/  PRMT R11, R11, 0x7632, R11 ;  /* 0x000076320b0b7816 */ /* 0x000fe2000000000b */
[----:B------:R-:W-:Y:S01]  /*8000*/  IMAD.MOV.U32 R84, RZ, RZ, R83 ;  /* 0x000000ffff547224 */ /* 0x000fe200078e0053 */
[----:B------:R-:W-:Y:S02]  /*8010*/  PRMT R112, R112, 0x7632, R112 ;  /* 0x0000763270707816 */ /* 0x000fe40000000070 */
.L_x_4009:
[----:B------:R-:W-:Y:S05]  /*8020*/  BSYNC B1 ;  /* 0x0000000000017941 */ /* 0x000fea0003800000 */
.L_x_4007:
        /* <DEDUP_REMOVED lines=11> */
.L_x_4011:
[----:B------:R-:W-:Y:S01]  /*80e0*/  IMAD.MOV.U32 R5, RZ, RZ, R10 ;  /* 0x000000ffff057224 */ /* 0x000fe200078e000a */
[----:B------:R-:W-:Y:S01]  /*80f0*/  PRMT R11, R11, 0x5410, R11 ;  /* 0x000054100b0b7816 */ /* 0x000fe2000000000b */
[----:B------:R-:W-:Y:S01]  /*8100*/  IMAD.MOV.U32 R83, RZ, RZ, R82 ;  /* 0x000000ffff537224 */ /* 0x000fe200078e0052 */
[----:B------:R-:W-:Y:S02]  /*8110*/  PRMT R112, R112, 0x5410, R113 ;  /* 0x0000541070707816 */ /* 0x000fe40000000071 */
.L_x_4012:
[----:B------:R-:W-:Y:S05]  /*8120*/  BSYNC B1 ;  /* 0x0000000000017941 */ /* 0x000fea0003800000 */
.L_x_4010:
        /* <DEDUP_REMOVED lines=11> */
.L_x_4014:
[----:B------:R-:W-:Y:S01]  /*81e0*/  IMAD.MOV.U32 R10, RZ, RZ, R5 ;  /* 0x000000ffff0a7224 */ /* 0x000fe200078e0005 */
[----:B------:R-:W-:Y:S01]  /*81f0*/  PRMT R12, R12, 0x7610, R11 ;  /* 0x000076100c0c7816 */ /* 0x000fe2000000000b */
[----:B------:R-:W-:Y:S01]  /*8200*/  IMAD.MOV.U32 R82, RZ, RZ, R81 ;  /* 0x000000ffff527224 */ /* 0x000fe200078e0051 */
[----:B------:R-:W-:Y:S02]  /*8210*/  PRMT R113, R0, 0x7632, R113 ;  /* 0x0000763200717816 */ /* 0x000fe40000000071 */
.L_x_4015:
[----:B------:R-:W-:Y:S05]  /*8220*/  BSYNC B1 ;  /* 0x0000000000017941 */ /* 0x000fea0003800000 */
.L_x_4013:
        /* <DEDUP_REMOVED lines=11> */
.L_x_4017:
[----:B------:R-:W-:Y:S01]  /*82e0*/  IMAD.MOV.U32 R5, RZ, RZ, R10 ;  /* 0x000000ffff057224 */ /* 0x000fe200078e000a */
[----:B------:R-:W-:Y:S01]  /*82f0*/  PRMT R11, R11, 0x7610, R12 ;  /* 0x000076100b0b7816 */ /* 0x000fe2000000000c */
[----:B------:R-:W-:Y:S01]  /*8300*/  IMAD.MOV.U32 R81, RZ, RZ, R80 ;  /* 0x000000ffff517224 */ /* 0x000fe200078e0050 */
[----:B------:R-:W-:Y:S02]  /*8310*/  PRMT R0, R0, 0x5410, R110 ;  /* 0x0000541000007816 */ /* 0x000fe4000000006e */
.L_x_4018:
[----:B------:R-:W-:Y:S05]  /*8320*/  BSYNC B1 ;  /* 0x0000000000017941 */ /* 0x000fea0003800000 */
.L_x_4016:
        /* <DEDUP_REMOVED lines=11> */
.L_x_4020:
[----:B------:R-:W-:Y:S01]  /*83e0*/  IMAD.MOV.U32 R10, RZ, RZ, R5 ;  /* 0x000000ffff0a7224 */ /* 0x000fe200078e0005 */
[----:B------:R-:W-:Y:S01]  /*83f0*/  PRMT R11, R11, 0x7632, R11 ;  /* 0x000076320b0b7816 */ /* 0x000fe2000000000b */
[----:B------:R-:W-:Y:S01]  /*8400*/  IMAD.MOV.U32 R80, RZ, RZ, R79 ;  /* 0x000000ffff507224 */ /* 0x000fe200078e004f */
[----:B------:R-:W-:Y:S02]  /*8410*/  PRMT R110, R110, 0x7632, R110 ;  /* 0x000076326e6e7816 */ /* 0x000fe4000000006e */
.L_x_4021:
[----:B------:R-:W-:Y:S05]  /*8420*/  BSYNC B1 ;  /* 0x0000000000017941 */ /* 0x000fea0003800000 */
.L_x_4019:
        /* <DEDUP_REMOVED lines=11> */
.L_x_4023:
[----:B------:R-:W-:Y:S01]  /*84e0*/  IMAD.MOV.U32 R5, RZ, RZ, R10 ;  /* 0x000000ffff057224 */ /* 0x000fe200078e000a */
[----:B------:R-:W-:Y:S01]  /*84f0*/  PRMT R12, R11, 0x7610, R12 ;  /* 0x000076100b0c7816 */ /* 0x000fe2000000000c */
[----:B------:R-:W-:Y:S01]  /*8500*/  IMAD.MOV.U32 R79, RZ, RZ, R78 ;  /* 0x000000ffff4f7224 */ /* 0x000fe200078e004e */
[----:B------:R-:W-:Y:S02]  /*8510*/  PRMT R110, R110, 0x5410, R111 ;  /* 0x000054106e6e7816 */ /* 0x000fe4000000006f */
.L_x_4024:
[----:B------:R-:W-:Y:S05]  /*8520*/  BSYNC B1 ;  /* 0x0000000000017941 */ /* 0x000fea0003800000 */
.L_x_4022:
        /* <DEDUP_REMOVED lines=11> */
.L_x_4026:
[----:B------:R-:W-:Y:S01]  /*85e0*/  IMAD.MOV.U32 R10, RZ, RZ, R5 ;  /* 0x000000ffff0a7224 */ /* 0x000fe200078e0005 */
[----:B------:R-:W-:Y:S01]  /*85f0*/  PRMT R11, R12, 0x7610, R11 ;  /* 0x000076100c0b7816 */ /* 0x000fe2000000000b */
[----:B------:R-:W-:Y:S01]  /*8600*/  IMAD.MOV.U32 R78, RZ, RZ, R77 ;  /* 0x000000ffff4e7224 */ /* 0x000fe200078e004d */
[----:B------:R-:W-:Y:S02]  /*8610*/  PRMT R111, R115, 0x7610, R111 ;  /* 0x00007610736f7816 */ /* 0x000fe4000000006f */
.L_x_4027:
[----:B------:R-:W-:Y:S05]  /*8620*/  BSYNC B1 ;  /* 0x0000000000017941 */ /* 0x000fea0003800000 */
.L_x_4025:
        /* <DEDUP_REMOVED lines=11> */
.L_x_4029:
[----:B------:R-:W-:Y:S01]  /*86e0*/  IMAD.MOV.U32 R5, RZ, RZ, R10 ;  /* 0x000000ffff057224 */ /* 0x000fe200078e000a */
[----:B------:R-:W-:Y:S01]  /*86f0*/  PRMT R11, R11, 0x5410, R11 ;  /* 0x000054100b0b7816 */ /* 0x000fe2000000000b */
[----:B------:R-:W-:Y:S01]  /*8700*/  IMAD.MOV.U32 R77, RZ, RZ, R76 ;  /* 0x000000ffff4d7224 */ /* 0x000fe200078e004c */
[----:B------:R-:W-:Y:S02]  /*8710*/  PRMT R115, R113, 0x7632, R115 ;  /* 0x0000763271737816 */ /* 0x000fe40000000073 */
.L_x_4030:
[----:B------:R-:W-:Y:S05]  /*8720*/  BSYNC B1 ;  /* 0x0000000000017941 */ /* 0x000fea0003800000 */
.L_x_4028:
        /* <DEDUP_REMOVED lines=11> */
.L_x_4032:
[----:B------:R-:W-:Y:S01]  /*87e0*/  IMAD.MOV.U32 R10, RZ, RZ, R5 ;  /* 0x000000ffff0a7224 */ /* 0x000fe200078e0005 */
[----:B------:R-:W-:Y:S01]  /*87f0*/  PRMT R12, R12, 0x7610, R11 ;  /* 0x000076100c0c7816 */ /* 0x000fe2000000000b */
[----:B------:R-:W-:Y:S01]  /*8800*/  IMAD.MOV.U32 R76, RZ, RZ, R75 ;  /* 0x000000ffff4c7224 */ /* 0x000fe200078e004b */
[----:B------:R-:W-:Y:S02]  /*8810*/  PRMT R113, R113, 0x7610, R114 ;  /* 0x0000761071717816 */ /* 0x000fe40000000072 */
.L_x_4033:
[----:B------:R-:W-:Y:S05]  /*8820*/  BSYNC B1 ;  /* 0x0000000000017941 */ /* 0x000fea0003800000 */
.L_x_4031:
        /* <DEDUP_REMOVED lines=11> */
.L_x_4035:
[----:B------:R-:W-:Y:S01]  /*88e0*/  IMAD.MOV.U32 R5, RZ, RZ, R10 ;  /* 0x000000ffff057224 */ /* 0x000fe200078e000a */
[----:B------:R-:W-:Y:S01]  /*88f0*/  PRMT R11, R11, 0x7610, R12 ;  /* 0x000076100b0b7816 */ /* 0x000fe2000000000c */
[----:B------:R-:W-:Y:S01]  /*8900*/  IMAD.MOV.U32 R75, RZ, RZ, R74 ;  /* 0x000000ffff4b7224 */ /* 0x000fe200078e004a */
[----:B------:R-:W-:Y:S02]  /*8910*/  PRMT R114, R114, 0x5410, R0 ;  /* 0x0000541072727816 */ /* 0x000fe40000000000 */
.L_x_4036:
[----:B------:R-:W-:Y:S05]  /*8920*/  BSYNC B1 ;  /* 0x0000000000017941 */ /* 0x000fea0003800000 */
.L_x_4034:
        /* <DEDUP_REMOVED lines=11> */
.L_x_4038:
[----:B------:R-:W-:Y:S01]  /*89e0*/  IMAD.MOV.U32 R10, RZ, RZ, R5 ;  /* 0x000000ffff0a7224 */ /* 0x000fe200078e0005 */
[----:B------:R-:W-:Y:S01]  /*89f0*/  PRMT R11, R11, 0x7632, R11 ;  /* 0x000076320b0b7816 */ /* 0x000fe2000000000b */
[----:B------:R-:W-:Y:S01]  /*8a00*/  IMAD.MOV.U32 R74, RZ, RZ, R73 ;  /* 0x000000ffff4a7224 */ /* 0x000fe200078e0049 */
[----:B------:R-:W-:Y:S02]  /*8a10*/  PRMT R0, R116, 0x7610, R0 ;  /* 0x0000761074007816 */ /* 0x000fe40000000000 */
.L_x_4039:
[----:B------:R-:W-:Y:S05]  /*8a20*/  BSYNC B1 ;  /* 0x0000000000017941 */ /* 0x000fea0003800000 */
.L_x_4037:
        /* <DEDUP_REMOVED lines=11> */
.L_x_4041:
[----:B------:R-:W-:Y:S01]  /*8ae0*/  IMAD.MOV.U32 R5, RZ, RZ, R10 ;  /* 0x000000ffff057224 */ /* 0x000fe200078e000a */
[----:B------:R-:W-:Y:S01]  /*8af0*/  PRMT R11, R11, 0x5410, R11 ;  /* 0x000054100b0b7816 */ /* 0x000fe2000000000b */
[----:B------:R-:W-:Y:S01]  /*8b00*/  IMAD.MOV.U32 R73, RZ, RZ, R72 ;  /* 0x000000ffff497224 */ /* 0x000fe200078e0048 */
[----:B------:R-:W-:Y:S02]  /*8b10*/  PRMT R116, R115, 0x7632, R116 ;  /* 0x0000763273747816 */ /* 0x000fe40000000074 */
.L_x_4042:
[----:B------:R-:W-:Y:S05]  /*8b20*/  BSYNC B1 ;  /* 0x0000000000017941 */ /* 0x000fea0003800000 */
.L_x_4040:
        /* <DEDUP_REMOVED lines=11> */
.L_x_4044:
[----:B------:R-:W-:Y:S01]  /*8be0*/  IMAD.MOV.U32 R10, RZ, RZ, R5 ;  /* 0x000000ffff0a7224 */ /* 0x000fe200078e0005 */
[----:B------:R-:W-:Y:S01]  /*8bf0*/  PRMT R12, R12, 0x7610, R11 ;  /* 0x000076100c0c7816 */ /* 0x000fe2000000000b */
[----:B------:R-:W-:Y:S01]  /*8c00*/  IMAD.MOV.U32 R72, RZ, RZ, R3 ;  /* 0x000000ffff487224 */ /* 0x000fe200078e0003 */
[----:B------:R-:W-:Y:S02]  /*8c10*/  PRMT R115, R115, 0x7610, R116 ;  /* 0x0000761073737816 */ /* 0x000fe40000000074 */
.L_x_4045:
[----:B------:R-:W-:Y:S05]  /*8c20*/  BSYNC B1 ;  /* 0x0000000000017941 */ /* 0x000fea0003800000 */
.L_x_4043:
        /* <DEDUP_REMOVED lines=11> */
.L_x_4047:
[----:B------:R-:W-:Y:S01]  /*8ce0*/  IMAD.MOV.U32 R5, RZ, RZ, R10 ;  /* 0x000000ffff057224 */ /* 0x000fe200078e000a */
[----:B------:R-:W-:Y:S01]  /*8cf0*/  PRMT R11, R11, 0x7610, R12 ;  /* 0x000076100b0b7816 */ /* 0x000fe2000000000c */
[----:B------:R-:W-:Y:S01]  /*8d00*/  IMAD.MOV.U32 R3, RZ, RZ, R2 ;  /* 0x000000ffff037224 */ /* 0x000fe200078e0002 */
[----:B------:R-:W-:Y:S02]  /*8d10*/  PRMT R116, R116, 0x5410, R114 ;  /* 0x0000541074747816 */ /* 0x000fe40000000072 */
.L_x_4048:
[----:B------:R-:W-:Y:S05]  /*8d20*/  BSYNC B1 ;  /* 0x0000000000017941 */ /* 0x000fea0003800000 */
.L_x_4046:
        /* <DEDUP_REMOVED lines=11> */
.L_x_4050:
[----:B------:R-:W-:Y:S01]  /*8de0*/  IMAD.MOV.U32 R10, RZ, RZ, R5 ;  /* 0x000000ffff0a7224 */ /* 0x000fe200078e0005 */
[----:B------:R-:W-:Y:S01]  /*8df0*/  PRMT R12, R12, 0x7610, R11 ;  /* 0x000076100c0c7816 */ /* 0x000fe2000000000b */
[----:B------:R-:W-:Y:S01]  /*8e00*/  IMAD.MOV.U32 R2, RZ, RZ, R25 ;  /* 0x000000ffff027224 */ /* 0x000fe200078e0019 */
[----:B------:R-:W-:Y:S02]  /*8e10*/  PRMT R114, R108, 0x7632, R114 ;  /* 0x000076326c727816 */ /* 0x000fe40000000072 */
.L_x_4051:
[----:B------:R-:W-:Y:S05]  /*8e20*/  BSYNC B1 ;  /* 0x0000000000017941 */ /* 0x000fea0003800000 */
.L_x_4049:
        /* <DEDUP_REMOVED lines=11> */
.L_x_4053:
[----:B------:R-:W-:Y:S01]  /*8ee0*/  IMAD.MOV.U32 R5, RZ, RZ, R10 ;  /* 0x000000ffff057224 */ /* 0x000fe200078e000a */
[----:B------:R-:W-:Y:S01]  /*8ef0*/  PRMT R11, R12, 0x7632, R11 ;  /* 0x000076320c0b7816 */ /* 0x000fe2000000000b */
[----:B------:R-:W-:Y:S01]  /*8f00*/  IMAD.MOV.U32 R25, RZ, RZ, R24 ;  /* 0x000000ffff197224 */ /* 0x000fe200078e0018 */
[----:B------:R-:W-:Y:S02]  /*8f10*/  PRMT R108, R108, 0x7610, R106 ;  /* 0x000076106c6c7816 */ /* 0x000fe4000000006a */
.L_x_4054:
[----:B------:R-:W-:Y:S05]  /*8f20*/  BSYNC B1 ;  /* 0x0000000000017941 */ /* 0x000fea0003800000 */
.L_x_4052:
        /* <DEDUP_REMOVED lines=11> */
.L_x_4056:
[----:B------:R-:W-:Y:S01]  /*8fe0*/  IMAD.MOV.U32 R10, RZ, RZ, R5 ;  /* 0x000000ffff0a7224 */ /* 0x000fe200078e0005 */
[----:B------:R-:W-:Y:S01]  /*8ff0*/  PRMT R11, R11, 0x5410, R11 ;  /* 0x000054100b0b7816 */ /* 0x000fe2000000000b */
[----:B------:R-:W-:Y:S01]  /*9000*/  IMAD.MOV.U32 R24, RZ, RZ, R27 ;  /* 0x000000ffff187224 */ /* 0x000fe200078e001b */
[----:B------:R-:W-:Y:S02]  /*9010*/  PRMT R106, R106, 0x7610, R107 ;  /* 0x000076106a6a7816 */ /* 0x000fe4000000006b */
.L_x_4057:
[----:B------:R-:W-:Y:S05]  /*9020*/  BSYNC B1 ;  /* 0x0000000000017941 */ /* 0x000fea0003800000 */
.L_x_4055:
        /* <DEDUP_REMOVED lines=11> */
.L_x_4059:
[----:B------:R-:W-:Y:S01]  /*90e0*/  IMAD.MOV.U32 R5, RZ, RZ, R10 ;  /* 0x000000ffff057224 */ /* 0x000fe200078e000a */
[----:B------:R-:W-:Y:S01]  /*90f0*/  PRMT R11, R11, 0x7632, R11 ;  /* 0x000076320b0b7816 */ /* 0x000fe2000000000b */
[----:B------:R-:W-:Y:S01]  /*9100*/  IMAD.MOV.U32 R27, RZ, RZ, R26 ;  /* 0x000000ffff1b7224 */ /* 0x000fe200078e001a */
[----:B------:R-:W-:Y:S02]  /*9110*/  PRMT R107, R107, 0x5410, R106 ;  /* 0x000054106b6b7816 */ /* 0x000fe4000000006a */
.L_x_4060:
[----:B------:R-:W-:Y:S05]  /*9120*/  BSYNC B1 ;  /* 0x0000000000017941 */ /* 0x000fea0003800000 */
.L_x_4058:
        /* <DEDUP_REMOVED lines=11> */
.L_x_4062:
[----:B------:R-:W-:Y:S01]  /*91e0*/  IMAD.MOV.U32 R10, RZ, RZ, R5 ;  /* 0x000000ffff0a7224 */ /* 0x000fe200078e0005 */
[----:B------:R-:W-:Y:S01]  /*91f0*/  PRMT R11, R11, 0x5410, R11 ;  /* 0x000054100b0b7816 */ /* 0x000fe2000000000b */
[----:B------:R-:W-:Y:S01]  /*9200*/  IMAD.MOV.U32 R26, RZ, RZ, R29 ;  /* 0x000000ffff1a7224 */ /* 0x000fe200078e001d */
[----:B------:R-:W-:Y:S02]  /*9210*/  PRMT R106, R117, 0x7632, R106 ;  /* 0x00007632756a7816 */ /* 0x000fe4000000006a */
.L_x_4063:
[----:B------:R-:W-:Y:S05]  /*9220*/  BSYNC B1 ;  /* 0x0000000000017941 */ /* 0x000fea0003800000 */
.L_x_4061:
        /* <DEDUP_REMOVED lines=11> */
.L_x_4065:
[----:B------:R-:W-:Y:S01]  /*92e0*/  IMAD.MOV.U32 R5, RZ, RZ, R10 ;  /* 0x000000ffff057224 */ /* 0x000fe200078e000a */
[----:B------:R-:W-:Y:S01]  /*92f0*/  PRMT R11, R11, 0x7632, R11 ;  /* 0x000076320b0b7816 */ /* 0x000fe2000000000b */
[----:B------:R-:W-:Y:S01]  /*9300*/  IMAD.MOV.U32 R29, RZ, RZ, R28 ;  /* 0x000000ffff1d7224 */ /* 0x000fe200078e001c */
[----:B------:R-:W-:Y:S02]  /*9310*/  PRMT R117, R117, 0x5410, R108 ;  /* 0x0000541075757816 */ /* 0x000fe4000000006c */
.L_x_4066:
[----:B------:R-:W-:Y:S05]  /*9320*/  BSYNC B1 ;  /* 0x0000000000017941 */ /* 0x000fea0003800000 */
.L_x_4064:
        /* <DEDUP_REMOVED lines=11> */
.L_x_4068:
[----:B------:R-:W-:Y:S01]  /*93e0*/  IMAD.MOV.U32 R10, RZ, RZ, R5 ;  /* 0x000000ffff0a7224 */ /* 0x000fe200078e0005 */
[----:B------:R-:W-:Y:S01]  /*93f0*/  PRMT R12, R11, 0x7610, R12 ;  /* 0x000076100b0c7816 */ /* 0x000fe2000000000c */
[----:B------:R-:W-:Y:S01]  /*9400*/  IMAD.MOV.U32 R28, RZ, RZ, R31 ;  /* 0x000000ffff1c7224 */ /* 0x000fe200078e001f */
[----:B------:R-:W-:Y:S02]  /*9410*/  PRMT R108, R109, 0x7610, R108 ;  /* 0x000076106d6c7816 */ /* 0x000fe4000000006c */
.L_x_4069:
[----:B------:R-:W-:Y:S05]  /*9420*/  BSYNC B1 ;  /* 0x0000000000017941 */ /* 0x000fea0003800000 */
.L_x_4067:
        /* <DEDUP_REMOVED lines=11> */
.L_x_4071:
[----:B------:R-:W-:Y:S01]  /*94e0*/  IMAD.MOV.U32 R5, RZ, RZ, R10 ;  /* 0x000000ffff057224 */ /* 0x000fe200078e000a */
[----:B------:R-:W-:Y:S01]  /*94f0*/  PRMT R11, R12, 0x7610, R11 ;  /* 0x000076100c0b7816 */ /* 0x000fe2000000000b */
[----:B------:R-:W-:Y:S01]  /*9500*/  IMAD.MOV.U32 R31, RZ, RZ, R30 ;  /* 0x000000ffff1f7224 */ /* 0x000fe200078e001e */
[----:B------:R-:W-:Y:S02]  /*9510*/  PRMT R109, R107, 0x7610, R109 ;  /* 0x000076106b6d7816 */ /* 0x000fe4000000006d */
.L_x_4072:
[----:B------:R-:W-:Y:S05]  /*9520*/  BSYNC B1 ;  /* 0x0000000000017941 */ /* 0x000fea0003800000 */
.L_x_4070:
        /* <DEDUP_REMOVED lines=11> */
.L_x_4074:
[----:B------:R-:W-:Y:S01]  /*95e0*/  IMAD.MOV.U32 R10, RZ, RZ, R5 ;  /* 0x000000ffff0a7224 */ /* 0x000fe200078e0005 */
[----:B------:R-:W-:Y:S01]  /*95f0*/  PRMT R12, R11, 0x7610, R12 ;  /* 0x000076100b0c7816 */ /* 0x000fe2000000000c */
[----:B------:R-:W-:Y:S01]  /*9600*/  IMAD.MOV.U32 R30, RZ, RZ, R33 ;  /* 0x000000ffff1e7224 */ /* 0x000fe200078e0021 */
[----:B------:R-:W-:Y:S02]  /*9610*/  PRMT R107, R119, 0x7610, R107 ;  /* 0x00007610776b7816 */ /* 0x000fe4000000006b */
.L_x_4075:
[----:B------:R-:W-:Y:S05]  /*9620*/  BSYNC B1 ;  /* 0x0000000000017941 */ /* 0x000fea0003800000 */
.L_x_4073:
        /* <DEDUP_REMOVED lines=11> */
.L_x_4077:
[----:B------:R-:W-:Y:S01]  /*96e0*/  IMAD.MOV.U32 R5, RZ, RZ, R10 ;  /* 0x000000ffff057224 */ /* 0x000fe200078e000a */
[----:B------:R-:W-:Y:S01]  /*96f0*/  PRMT R11, R11, 0x5410, R12 ;  /* 0x000054100b0b7816 */ /* 0x000fe2000000000c */
[----:B------:R-:W-:Y:S01]  /*9700*/  IMAD.MOV.U32 R33, RZ, RZ, R32 ;  /* 0x000000ffff217224 */ /* 0x000fe200078e0020 */
[----:B------:R-:W-:Y:S02]  /*9710*/  PRMT R119, R117, 0x7610, R119 ;  /* 0x0000761075777816 */ /* 0x000fe40000000077 */
.L_x_4078:
[----:B------:R-:W-:Y:S05]  /*9720*/  BSYNC B1 ;  /* 0x0000000000017941 */ /* 0x000fea0003800000 */
.L_x_4076:
        /* <DEDUP_REMOVED lines=11> */
.L_x_4080:
[----:B------:R-:W-:Y:S01]  /*97e0*/  IMAD.MOV.U32 R10, RZ, RZ, R5 ;  /* 0x000000ffff0a7224 */ /* 0x000fe200078e0005 */
[----:B------:R-:W-:Y:S01]  /*97f0*/  PRMT R11, R11, 0x7632, R11 ;  /* 0x000076320b0b7816 */ /* 0x000fe2000000000b */
[----:B------:R-:W-:Y:S01]  /*9800*/  IMAD.MOV.U32 R32, RZ, RZ, R35 ;  /* 0x000000ffff207224 */ /* 0x000fe200078e0023 */
[----:B------:R-:W-:Y:S02]  /*9810*/  PRMT R117, R118, 0x7610, R117 ;  /* 0x0000761076757816 */ /* 0x000fe40000000075 */
.L_x_4081:
[----:B------:R-:W-:Y:S05]  /*9820*/  BSYNC B1 ;  /* 0x0000000000017941 */ /* 0x000fea0003800000 */
.L_x_4079:
        /* <DEDUP_REMOVED lines=11> */
.L_x_4083:
[----:B------:R-:W-:Y:S01]  /*98e0*/  IMAD.MOV.U32 R5, RZ, RZ, R10 ;  /* 0x000000ffff057224 */ /* 0x000fe200078e000a */
[----:B------:R-:W-:Y:S01]  /*98f0*/  PRMT R12, R11, 0x7610, R12 ;  /* 0x000076100b0c7816 */ /* 0x000fe2000000000c */
[----:B------:R-:W-:Y:S01]  /*9900*/  IMAD.MOV.U32 R35, RZ, RZ, R34 ;  /* 0x000000ffff237224 */ /* 0x000fe200078e0022 */
[----:B------:R-:W-:Y:S02]  /*9910*/  PRMT R118, R109, 0x7632, R118 ;  /* 0x000076326d767816 */ /* 0x000fe40000000076 */
.L_x_4084:
[----:B------:R-:W-:Y:S05]  /*9920*/  BSYNC B1 ;  /* 0x0000000000017941 */ /* 0x000fea0003800000 */
.L_x_4082:
        /* <DEDUP_REMOVED lines=11> */
.L_x_4086:
[----:B------:R-:W-:Y:S01]  /*99e0*/  IMAD.MOV.U32 R10, RZ, RZ, R5 ;  /* 0x000000ffff0a7224 */ /* 0x000fe200078e0005 */
[----:B------:R-:W-:Y:S01]  /*99f0*/  PRMT R11, R12, 0x7610, R11 ;  /* 0x000076100c0b7816 */ /* 0x000fe2000000000b */
[----:B------:R-:W-:Y:S01]  /*9a00*/  IMAD.MOV.U32 R34, RZ, RZ, R37 ;  /* 0x000000ffff227224 */ /* 0x000fe200078e0025 */
[----:B------:R-:W-:Y:S02]  /*9a10*/  PRMT R109, R109, 0x5410, R121 ;  /* 0x000054106d6d7816 */ /* 0x000fe40000000079 */
.L_x_4087:
[----:B------:R-:W-:Y:S05]  /*9a20*/  BSYNC B1 ;  /* 0x0000000000017941 */ /* 0x000fea0003800000 */
.L_x_4085:
        /* <DEDUP_REMOVED lines=11> */
.L_x_4089:
[----:B------:R-:W-:Y:S01]  /*9ae0*/  IMAD.MOV.U32 R5, RZ, RZ, R10 ;  /* 0x000000ffff057224 */ /* 0x000fe200078e000a */
[----:B------:R-:W-:Y:S01]  /*9af0*/  PRMT R11, R11, 0x5410, R11 ;  /* 0x000054100b0b7816 */ /* 0x000fe2000000000b */
[----:B------:R-:W-:Y:S01]  /*9b00*/  IMAD.MOV.U32 R37, RZ, RZ, R36 ;  /* 0x000000ffff257224 */ /* 0x000fe200078e0024 */
[----:B------:R-:W-:Y:S02]  /*9b10*/  PRMT R121, R119, 0x7632, R121 ;  /* 0x0000763277797816 */ /* 0x000fe40000000079 */
.L_x_4090:
[----:B------:R-:W-:Y:S05]  /*9b20*/  BSYNC B1 ;  /* 0x0000000000017941 */ /* 0x000fea0003800000 */
.L_x_4088:
        /* <DEDUP_REMOVED lines=11> */
.L_x_4092:
[----:B------:R-:W-:Y:S01]  /*9be0*/  IMAD.MOV.U32 R10, RZ, RZ, R5 ;  /* 0x000000ffff0a7224 */ /* 0x000fe200078e0005 */
[----:B------:R-:W-:Y:S01]  /*9bf0*/  PRMT R12, R12, 0x7610, R11 ;  /* 0x000076100c0c7816 */ /* 0x000fe2000000000b */
[----:B------:R-:W-:Y:S01]  /*9c00*/  IMAD.MOV.U32 R36, RZ, RZ, R39 ;  /* 0x000000ffff247224 */ /* 0x000fe200078e0027 */
[----:B------:R-:W-:Y:S02]  /*9c10*/  PRMT R119, R119, 0x7610, R120 ;  /* 0x0000761077777816 */ /* 0x000fe40000000078 */
.L_x_4093:
[----:B------:R-:W-:Y:S05]  /*9c20*/  BSYNC B1 ;  /* 0x0000000000017941 */ /* 0x000fea0003800000 */
.L_x_4091:
        /* <DEDUP_REMOVED lines=11> */
.L_x_4095:
[----:B------:R-:W-:Y:S01]  /*9ce0*/  IMAD.MOV.U32 R5, RZ, RZ, R10 ;  /* 0x000000ffff057224 */ /* 0x000fe200078e000a */
[----:B------:R-:W-:Y:S01]  /*9cf0*/  PRMT R11, R12, 0x7632, R11 ;  /* 0x000076320c0b7816 */ /* 0x000fe2000000000b */
[----:B------:R-:W-:Y:S01]  /*9d00*/  IMAD.MOV.U32 R39, RZ, RZ, R38 ;  /* 0x000000ffff277224 */ /* 0x000fe200078e0026 */
[----:B------:R-:W-:Y:S02]  /*9d10*/  PRMT R120, R120, 0x7610, R118 ;  /* 0x0000761078787816 */ /* 0x000fe40000000076 */
.L_x_4096:
[----:B------:R-:W-:Y:S05]  /*9d20*/  BSYNC B1 ;  /* 0x0000000000017941 */ /* 0x000fea0003800000 */
.L_x_4094:
        /* <DEDUP_REMOVED lines=11> */
.L_x_4098:
[----:B------:R-:W-:Y:S01]  /*9de0*/  IMAD.MOV.U32 R10, RZ, RZ, R5 ;  /* 0x000000ffff0a7224 */ /* 0x000fe200078e0005 */
[----:B------:R-:W-:Y:S01]  /*9df0*/  PRMT R11, R11, 0x5410, R11 ;  /* 0x000054100b0b7816 */ /* 0x000fe2000000000b */
[----:B------:R-:W-:Y:S01]  /*9e00*/  IMAD.MOV.U32 R38, RZ, RZ, R41 ;  /* 0x000000ffff267224 */ /* 0x000fe200078e0029 */
[----:B------:R-:W-:Y:S02]  /*9e10*/  PRMT R118, R118, 0x7610, R99 ;  /* 0x0000761076767816 */ /* 0x000fe40000000063 */
.L_x_4099:
[----:B------:R-:W-:Y:S05]  /*9e20*/  BSYNC B1 ;  /* 0x0000000000017941 */ /* 0x000fea0003800000 */
.L_x_4097:
        /* <DEDUP_REMOVED lines=11> */
.L_x_4101:
[----:B------:R-:W-:Y:S01]  /*9ee0*/  IMAD.MOV.U32 R5, RZ, RZ, R10 ;  /* 0x000000ffff057224 */ /* 0x000fe200078e000a */
[----:B------:R-:W-:Y:S01]  /*9ef0*/  PRMT R11, R11, 0x7632, R11 ;  /* 0x000076320b0b7816 */ /* 0x000fe2000000000b */
[----:B------:R-:W-:Y:S01]  /*9f00*/  IMAD.MOV.U32 R41, RZ, RZ, R40 ;  /* 0x000000ffff297224 */ /* 0x000fe200078e0028 */
[----:B------:R-:W-:Y:S02]  /*9f10*/  PRMT R99, R99, 0x5410, R98 ;  /* 0x0000541063637816 */ /* 0x000fe40000000062 */
.L_x_4102:
[----:B------:R-:W-:Y:S05]  /*9f20*/  BSYNC B1 ;  /* 0x0000000000017941 */ /* 0x000fea0003800000 */
.L_x_4100:
        /* <DEDUP_REMOVED lines=11> */
.L_x_4104:
[----:B------:R-:W-:Y:S01]  /*9fe0*/  IMAD.MOV.U32 R10, RZ, RZ, R5 ;  /* 0x000000ffff0a7224 */ /* 0x000fe200078e0005 */
[----:B------:R-:W-:Y:S01]  /*9ff0*/  PRMT R11, R11, 0x5410, R11 ;  /* 0x000054100b0b7816 */ /* 0x000fe2000000000b */
[----:B------:R-:W-:Y:S01]  /*a000*/  IMAD.MOV.U32 R40, RZ, RZ, R43 ;  /* 0x000000ffff287224 */ /* 0x000fe200078e002b */
[----:B------:R-:W-:Y:S02]  /*a010*/  PRMT R98, R121, 0x7632, R98 ;  /* 0x0000763279627816 */ /* 0x000fe40000000062 */
.L_x_4105:
[----:B------:R-:W-:Y:S05]  /*a020*/  BSYNC B1 ;  /* 0x0000000000017941 */ /* 0x000fea0003800000 */
.L_x_4103:
        /* <DEDUP_REMOVED lines=11> */
.L_x_4107:
[----:B------:R-:W-:Y:S01]  /*a0e0*/  IMAD.MOV.U32 R5, RZ, RZ, R10 ;  /* 0x000000ffff057224 */ /* 0x000fe200078e000a */
[----:B------:R-:W-:Y:S01]  /*a0f0*/  PRMT R11, R11, 0x7632, R11 ;  /* 0x000076320b0b7816 */ /* 0x000fe2000000000b */
[----:B------:R-:W-:Y:S01]  /*a100*/  IMAD.MOV.U32 R43, RZ, RZ, R42 ;  /* 0x000000ffff2b7224 */ /* 0x000fe200078e002a */
[----:B------:R-:W-:Y:S02]  /*a110*/  PRMT R121, R121, 0x5410, R120 ;  /* 0x0000541079797816 */ /* 0x000fe40000000078 */
.L_x_4108:
[----:B------:R-:W-:Y:S05]  /*a120*/  BSYNC B1 ;  /* 0x0000000000017941 */ /* 0x000fea0003800000 */
.L_x_4106:
        /* <DEDUP_REMOVED lines=11> */
.L_x_4110:
[----:B------:R-:W-:Y:S01]  /*a1e0*/  IMAD.MOV.U32 R10, RZ, RZ, R5 ;  /* 0x000000ffff0a7224 */ /* 0x000fe200078e0005 */
[----:B------:R-:W-:Y:S01]  /*a1f0*/  PRMT R12, R11, 0x7610, R12 ;  /* 0x000076100b0c7816 */ /* 0x000fe2000000000c */
[----:B------:R-:W-:Y:S01]  /*a200*/  IMAD.MOV.U32 R42, RZ, RZ, R45 ;  /* 0x000000ffff2a7224 */ /* 0x000fe200078e002d */
[----:B------:R-:W-:Y:S02]  /*a210*/  PRMT R120, R101, 0x7610, R120 ;  /* 0x0000761065787816 */ /* 0x000fe40000000078 */
.L_x_4111:
[----:B------:R-:W-:Y:S05]  /*a220*/  BSYNC B1 ;  /* 0x0000000000017941 */ /* 0x000fea0003800000 */
.L_x_4109:
        /* <DEDUP_REMOVED lines=11> */
.L_x_4113:
[----:B------:R-:W-:Y:S01]  /*a2e0*/  IMAD.MOV.U32 R5, RZ, RZ, R10 ;  /* 0x000000ffff057224 */ /* 0x000fe200078e000a */
[----:B------:R-:W-:Y:S01]  /*a2f0*/  PRMT R11, R11, 0x5410, R12 ;  /* 0x000054100b0b7816 */ /* 0x000fe2000000000c */
[----:B------:R-:W-:Y:S01]  /*a300*/  IMAD.MOV.U32 R45, RZ, RZ, R44 ;  /* 0x000000ffff2d7224 */ /* 0x000fe200078e002c */
[----:B------:R-:W-:Y:S02]  /*a310*/  PRMT R101, R99, 0x7610, R101 ;  /* 0x0000761063657816 */ /* 0x000fe40000000065 */
.L_x_4114:
[----:B------:R-:W-:Y:S05]  /*a320*/  BSYNC B1 ;  /* 0x0000000000017941 */ /* 0x000fea0003800000 */
.L_x_4112:
        /* <DEDUP_REMOVED lines=11> */
.L_x_4116:
[----:B------:R-:W-:Y:S01]  /*a3e0*/  IMAD.MOV.U32 R10, RZ, RZ, R5 ;  /* 0x000000ffff0a7224 */ /* 0x000fe200078e0005 */
[----:B------:R-:W-:Y:S01]  /*a3f0*/  PRMT R12, R12, 0x7610, R11 ;  /* 0x000076100c0c7816 */ /* 0x000fe2000000000b */
[----:B------:R-:W-:Y:S01]  /*a400*/  IMAD.MOV.U32 R44, RZ, RZ, R47 ;  /* 0x000000ffff2c7224 */ /* 0x000fe200078e002f */
[----:B------:R-:W-:Y:S02]  /*a410*/  PRMT R99, R100, 0x7632, R99 ;  /* 0x0000763264637816 */ /* 0x000fe40000000063 */
.L_x_4117:
[----:B------:R-:W-:Y:S05]  /*a420*/  BSYNC B1 ;  /* 0x0000000000017941 */ /* 0x000fea0003800000 */
.L_x_4115:
        /* <DEDUP_REMOVED lines=11> */
.L_x_4119:
[----:B------:R-:W-:Y:S01]  /*a4e0*/  IMAD.MOV.U32 R5, RZ, RZ, R10 ;  /* 0x000000ffff057224 */ /* 0x000fe200078e000a */
[----:B------:R-:W-:Y:S01]  /*a4f0*/  PRMT R11, R12, 0x7632, R11 ;  /* 0x000076320c0b7816 */ /* 0x000fe2000000000b */
[----:B------:R-:W-:Y:S01]  /*a500*/  IMAD.MOV.U32 R47, RZ, RZ, R46 ;  /* 0x000000ffff2f7224 */ /* 0x000fe200078e002e */
[----:B------:R-:W-:Y:S02]  /*a510*/  PRMT R100, R100, 0x7610, R98 ;  /* 0x0000761064647816 */ /* 0x000fe40000000062 */
.L_x_4120:
[----:B------:R-:W-:Y:S05]  /*a520*/  BSYNC B1 ;  /* 0x0000000000017941 */ /* 0x000fea0003800000 */
.L_x_4118:
        /* <DEDUP_REMOVED lines=11> */
.L_x_4122:
[----:B------:R-:W-:Y:S01]  /*a5e0*/  IMAD.MOV.U32 R10, RZ, RZ, R5 ;  /* 0x000000ffff0a7224 */ /* 0x000fe200078e0005 */
[----:B------:R-:W-:Y:S01]  /*a5f0*/  PRMT R12, R11, 0x7610, R12 ;  /* 0x000076100b0c7816 */ /* 0x000fe2000000000c */
[----:B------:R-:W-:Y:S01]  /*a600*/  IMAD.MOV.U32 R46, RZ, RZ, R49 ;  /* 0x000000ffff2e7224 */ /* 0x000fe200078e0031 */
[----:B------:R-:W-:Y:S02]  /*a610*/  PRMT R98, R98, 0x5410, R103 ;  /* 0x0000541062627816 */ /* 0x000fe40000000067 */
.L_x_4123:
[----:B------:R-:W-:Y:S05]  /*a620*/  BSYNC B1 ;  /* 0x0000000000017941 */ /* 0x000fea0003800000 */
.L_x_4121:
        /* <DEDUP_REMOVED lines=11> */
.L_x_4125:
[----:B------:R-:W-:Y:S01]  /*a6e0*/  IMAD.MOV.U32 R5, RZ, RZ, R10 ;  /* 0x000000ffff057224 */ /* 0x000fe200078e000a */
[----:B------:R-:W-:Y:S01]  /*a6f0*/  PRMT R11, R11, 0x5410, R12 ;  /* 0x000054100b0b7816 */ /* 0x000fe2000000000c */
[----:B------:R-:W-:Y:S01]  /*a700*/  IMAD.MOV.U32 R49, RZ, RZ, R48 ;  /* 0x000000ffff317224 */ /* 0x000fe200078e0030 */
[----:B------:R-:W-:Y:S02]  /*a710*/  PRMT R103, R101, 0x7632, R103 ;  /* 0x0000763265677816 */ /* 0x000fe40000000067 */
.L_x_4126:
[----:B------:R-:W-:Y:S05]  /*a720*/  BSYNC B1 ;  /* 0x0000000000017941 */ /* 0x000fea0003800000 */
.L_x_4124:
        /* <DEDUP_REMOVED lines=11> */
.L_x_4128:
[----:B------:R-:W-:Y:S01]  /*a7e0*/  IMAD.MOV.U32 R10, RZ, RZ, R5 ;  /* 0x000000ffff0a7224 */ /* 0x000fe200078e0005 */
[----:B------:R-:W-:Y:S01]  /*a7f0*/  PRMT R12, R12, 0x7610, R11 ;  /* 0x000076100c0c7816 */ /* 0x000fe2000000000b */
[----:B------:R-:W-:Y:S01]  /*a800*/  IMAD.MOV.U32 R48, RZ, RZ, R51 ;  /* 0x000000ffff307224 */ /* 0x000fe200078e0033 */
[----:B------:R-:W-:Y:S02]  /*a810*/  PRMT R101, R101, 0x7610, R102 ;  /* 0x0000761065657816 */ /* 0x000fe40000000066 */
.L_x_4129:
[----:B------:R-:W-:Y:S05]  /*a820*/  BSYNC B1 ;  /* 0x0000000000017941 */ /* 0x000fea0003800000 */
.L_x_4127:
        /* <DEDUP_REMOVED lines=11> */
.L_x_4131:
[----:B------:R-:W-:Y:S01]  /*a8e0*/  IMAD.MOV.U32 R5, RZ, RZ, R10 ;  /* 0x000000ffff057224 */ /* 0x000fe200078e000a */
[----:B------:R-:W-:Y:S01]  /*a8f0*/  PRMT R11, R11, 0x7610, R12 ;  /* 0x000076100b0b7816 */ /* 0x000fe2000000000c */
[----:B------:R-:W-:Y:S01]  /*a900*/  IMAD.MOV.U32 R51, RZ, RZ, R50 ;  /* 0x000000ffff337224 */ /* 0x000fe200078e0032 */
[----:B------:R-:W-:Y:S02]  /*a910*/  PRMT R102, R102, 0x5410, R100 ;  /* 0x0000541066667816 */ /* 0x000fe40000000064 */
.L_x_4132:
[----:B------:R-:W-:Y:S05]  /*a920*/  BSYNC B1 ;  /* 0x0000000000017941 */ /* 0x000fea0003800000 */
.L_x_4130:
        /* <DEDUP_REMOVED lines=11> */
.L_x_4134:
[----:B------:R-:W-:Y:S01]  /*a9e0*/  IMAD.MOV.U32 R10, RZ, RZ, R5 ;  /* 0x000000ffff0a7224 */ /* 0x000fe200078e0005 */
[----:B------:R-:W-:Y:S01]  /*a9f0*/  PRMT R11, R11, 0x7632, R11 ;  /* 0x000076320b0b7816 */ /* 0x000fe2000000000b */
[----:B------:R-:W-:Y:S01]  /*aa00*/  IMAD.MOV.U32 R50, RZ, RZ, R53 ;  /* 0x000000ffff327224 */ /* 0x000fe200078e0035 */
[----:B------:R-:W-:Y:S02]  /*aa10*/  PRMT R100, R104, 0x7610, R100 ;  /* 0x0000761068647816 */ /* 0x000fe40000000064 */
.L_x_4135:
[----:B------:R-:W-:Y:S05]  /*aa20*/  BSYNC B1 ;  /* 0x0000000000017941 */ /* 0x000fea0003800000 */
.L_x_4133:
        /* <DEDUP_REMOVED lines=11> */
.L_x_4137:
[----:B------:R-:W-:Y:S01]  /*aae0*/  IMAD.MOV.U32 R5, RZ, RZ, R10 ;  /* 0x000000ffff057224 */ /* 0x000fe200078e000a */
[----:B------:R-:W-:Y:S01]  /*aaf0*/  PRMT R11, R11, 0x5410, R11 ;  /* 0x000054100b0b7816 */ /* 0x000fe2000000000b */
[----:B------:R-:W-:Y:S01]  /*ab00*/  IMAD.MOV.U32 R53, RZ, RZ, R52 ;  /* 0x000000ffff357224 */ /* 0x000fe200078e0034 */
[----:B------:R-:W-:Y:S02]  /*ab10*/  PRMT R104, R103, 0x7632, R104 ;  /* 0x0000763267687816 */ /* 0x000fe40000000068 */
.L_x_4138:
[----:B------:R-:W-:Y:S05]  /*ab20*/  BSYNC B1 ;  /* 0x0000000000017941 */ /* 0x000fea0003800000 */
.L_x_4136:
        /* <DEDUP_REMOVED lines=11> */
.L_x_4140:
[----:B------:R-:W-:Y:S01]  /*abe0*/  IMAD.MOV.U32 R10, RZ, RZ, R5 ;  /* 0x000000ffff0a7224 */ /* 0x000fe200078e0005 */
[----:B------:R-:W-:Y:S01]  /*abf0*/  PRMT R12, R12, 0x7610, R11 ;  /* 0x000076100c0c7816 */ /* 0x000fe2000000000b */
[----:B------:R-:W-:Y:S01]  /*ac00*/  IMAD.MOV.U32 R52, RZ, RZ, R55 ;  /* 0x000000ffff347224 */ /* 0x000fe200078e0037 */
[----:B------:R-:W-:Y:S02]  /*ac10*/  PRMT R103, R103, 0x7610, R104 ;  /* 0x0000761067677816 */ /* 0x000fe40000000068 */
.L_x_4141:
[----:B------:R-:W-:Y:S05]  /*ac20*/  BSYNC B1 ;  /* 0x0000000000017941 */ /* 0x000fea0003800000 */
.L_x_4139:
        /* <DEDUP_REMOVED lines=11> */
.L_x_4143:
[----:B------:R-:W-:Y:S01]  /*ace0*/  IMAD.MOV.U32 R5, RZ, RZ, R10 ;  /* 0x000000ffff057224 */ /* 0x000fe200078e000a */
[----:B------:R-:W-:Y:S01]  /*acf0*/  PRMT R11, R11, 0x7610, R12 ;  /* 0x000076100b0b7816 */ /* 0x000fe2000000000c */
[----:B------:R-:W-:Y:S01]  /*ad00*/  IMAD.MOV.U32 R55, RZ, RZ, R54 ;  /* 0x000000ffff377224 */ /* 0x000fe200078e0036 */
[----:B------:R-:W-:Y:S02]  /*ad10*/  PRMT R104, R104, 0x5410, R102 ;  /* 0x0000541068687816 */ /* 0x000fe40000000066 */
.L_x_4144:
[----:B------:R-:W-:Y:S05]  /*ad20*/  BSYNC B1 ;  /* 0x0000000000017941 */ /* 0x000fea0003800000 */
.L_x_4142:
        /* <DEDUP_REMOVED lines=11> */
.L_x_4146:
[----:B------:R-:W-:Y:S01]  /*ade0*/  IMAD.MOV.U32 R10, RZ, RZ, R5 ;  /* 0x000000ffff0a7224 */ /* 0x000fe200078e0005 */
[----:B------:R-:W-:Y:S01]  /*adf0*/  PRMT R12, R12, 0x7610, R11 ;  /* 0x000076100c0c7816 */ /* 0x000fe2000000000b */
[----:B------:R-:W-:Y:S01]  /*ae00*/  IMAD.MOV.U32 R54, RZ, RZ, R57 ;  /* 0x000000ffff367224 */ /* 0x000fe200078e0039 */
[----:B------:R-:W-:Y:S02]  /*ae10*/  PRMT R102, R122, 0x7632, R102 ;  /* 0x000076327a667816 */ /* 0x000fe40000000066 */
.L_x_4147:
[----:B------:R-:W-:Y:S05]  /*ae20*/  BSYNC B1 ;  /* 0x0000000000017941 */ /* 0x000fea0003800000 */
.L_x_4145:
        /* <DEDUP_REMOVED lines=11> */
.L_x_4149:
[----:B------:R-:W-:Y:S01]  /*aee0*/  IMAD.MOV.U32 R5, RZ, RZ, R10 ;  /* 0x000000ffff057224 */ /* 0x000fe200078e000a */
[----:B------:R-:W-:Y:S01]  /*aef0*/  PRMT R11, R12, 0x7632, R11 ;  /* 0x000076320c0b7816 */ /* 0x000fe2000000000b */
[----:B------:R-:W-:Y:S01]  /*af00*/  IMAD.MOV.U32 R57, RZ, RZ, R56 ;  /* 0x000000ffff397224 */ /* 0x000fe200078e0038 */
[----:B------:R-:W-:Y:S02]  /*af10*/  PRMT R122, R122, 0x7610, R90 ;  /* 0x000076107a7a7816 */ /* 0x000fe4000000005a */
.L_x_4150:
[----:B------:R-:W-:Y:S05]  /*af20*/  BSYNC B1 ;  /* 0x0000000000017941 */ /* 0x000fea0003800000 */
.L_x_4148:
        /* <DEDUP_REMOVED lines=11> */
.L_x_4152:
[----:B------:R-:W-:Y:S01]  /*afe0*/  IMAD.MOV.U32 R10, RZ, RZ, R5 ;  /* 0x000000ffff0a7224 */ /* 0x000fe200078e0005 */
[----:B------:R-:W-:Y:S01]  /*aff0*/  PRMT R11, R11, 0x5410, R11 ;  /* 0x000054100b0b7816 */ /* 0x000fe2000000000b */
[----:B------:R-:W-:Y:S01]  /*b000*/  IMAD.MOV.U32 R56, RZ, RZ, R59 ;  /* 0x000000ffff387224 */ /* 0x000fe200078e003b */
[----:B------:R-:W-:Y:S02]  /*b010*/  PRMT R90, R90, 0x7610, R105 ;  /* 0x000076105a5a7816 */ /* 0x000fe40000000069 */
.L_x_4153:
[----:B------:R-:W-:Y:S05]  /*b020*/  BSYNC B1 ;  /* 0x0000000000017941 */ /* 0x000fea0003800000 */
.L_x_4151:
        /* <DEDUP_REMOVED lines=11> */
.L_x_4155:
[----:B------:R-:W-:Y:S01]  /*b0e0*/  IMAD.MOV.U32 R5, RZ, RZ, R10 ;  /* 0x000000ffff057224 */ /* 0x000fe200078e000a */
[----:B------:R-:W-:Y:S01]  /*b0f0*/  PRMT R11, R11, 0x7632, R11 ;  /* 0x000076320b0b7816 */ /* 0x000fe2000000000b */
[----:B------:R-:W-:Y:S01]  /*b100*/  IMAD.MOV.U32 R59, RZ, RZ, R58 ;  /* 0x000000ffff3b7224 */ /* 0x000fe200078e003a */
[----:B------:R-:W-:Y:S02]  /*b110*/  PRMT R105, R105, 0x5410, R90 ;  /* 0x0000541069697816 */ /* 0x000fe4000000005a */
.L_x_4156:
[----:B------:R-:W-:Y:S05]  /*b120*/  BSYNC B1 ;  /* 0x0000000000017941 */ /* 0x000fea0003800000 */
.L_x_4154:
        /* <DEDUP_REMOVED lines=11> */
.L_x_4158:
[----:B------:R-:W-:Y:S01]  /*b1e0*/  IMAD.MOV.U32 R10, RZ, RZ, R5 ;  /* 0x000000ffff0a7224 */ /* 0x000fe200078e0005 */
[----:B------:R-:W-:Y:S01]  /*b1f0*/  PRMT R12, R11, 0x7610, R12 ;  /* 0x000076100b0c7816 */ /* 0x000fe2000000000c */
[----:B------:R-:W-:Y:S01]  /*b200*/  IMAD.MOV.U32 R58, RZ, RZ, R61 ;  /* 0x000000ffff3a7224 */ /* 0x000fe200078e003d */
[----:B------:R-:W-:Y:S02]  /*b210*/  PRMT R90, R93, 0x7610, R90 ;  /* 0x000076105d5a7816 */ /* 0x000fe4000000005a */
.L_x_4159:
[----:B------:R-:W-:Y:S05]  /*b220*/  BSYNC B1 ;  /* 0x0000000000017941 */ /* 0x000fea0003800000 */
.L_x_4157:
        /* <DEDUP_REMOVED lines=11> */
.L_x_4161:
[----:B------:R-:W-:Y:S01]  /*b2e0*/  IMAD.MOV.U32 R5, RZ, RZ, R10 ;  /* 0x000000ffff057224 */ /* 0x000fe200078e000a */
[----:B------:R-:W-:Y:S01]  /*b2f0*/  PRMT R11, R12, 0x7610, R11 ;  /* 0x000076100c0b7816 */ /* 0x000fe2000000000b */
[----:B------:R-:W-:Y:S01]  /*b300*/  IMAD.MOV.U32 R61, RZ, RZ, R60 ;  /* 0x000000ffff3d7224 */ /* 0x000fe200078e003c */
[----:B------:R-:W-:Y:S02]  /*b310*/  PRMT R93, R91, 0x7632, R93 ;  /* 0x000076325b5d7816 */ /* 0x000fe4000000005d */
.L_x_4162:
[----:B------:R-:W-:Y:S05]  /*b320*/  BSYNC B1 ;  /* 0x0000000000017941 */ /* 0x000fea0003800000 */
.L_x_4160:
        /* <DEDUP_REMOVED lines=11> */
.L_x_4164:
[----:B------:R-:W-:Y:S01]  /*b3e0*/  IMAD.MOV.U32 R10, RZ, RZ, R5 ;  /* 0x000000ffff0a7224 */ /* 0x000fe200078e0005 */
[----:B------:R-:W-:Y:S01]  /*b3f0*/  PRMT R12, R11, 0x7610, R12 ;  /* 0x000076100b0c7816 */ /* 0x000fe2000000000c */
[----:B------:R-:W-:Y:S01]  /*b400*/  IMAD.MOV.U32 R60, RZ, RZ, R63 ;  /* 0x000000ffff3c7224 */ /* 0x000fe200078e003f */
[----:B------:R-:W-:Y:S02]  /*b410*/  PRMT R91, R91, 0x5410, R105 ;  /* 0x000054105b5b7816 */ /* 0x000fe40000000069 */
.L_x_4165:
[----:B------:R-:W-:Y:S05]  /*b420*/  BSYNC B1 ;  /* 0x0000000000017941 */ /* 0x000fea0003800000 */
.L_x_4163:
        /* <DEDUP_REMOVED lines=11> */
.L_x_4167:
[----:B------:R-:W-:Y:S01]  /*b4e0*/  IMAD.MOV.U32 R5, RZ, RZ, R10 ;  /* 0x000000ffff057224 */ /* 0x000fe200078e000a */
[----:B------:R-:W-:Y:S01]  /*b4f0*/  PRMT R11, R11, 0x5410, R12 ;  /* 0x000054100b0b7816 */ /* 0x000fe2000000000c */
[----:B------:R-:W-:Y:S01]  /*b500*/  IMAD.MOV.U32 R63, RZ, RZ, R62 ;  /* 0x000000ffff3f7224 */ /* 0x000fe200078e003e */
[----:B------:R-:W-:Y:S02]  /*b510*/  PRMT R105, R91, 0x7610, R105 ;  /* 0x000076105b697816 */ /* 0x000fe40000000069 */
.L_x_4168:
[----:B------:R-:W-:Y:S05]  /*b520*/  BSYNC B1 ;  /* 0x0000000000017941 */ /* 0x000fea0003800000 */
.L_x_4166:
        /* <DEDUP_REMOVED lines=11> */
.L_x_4170:
[----:B------:R-:W-:Y:S01]  /*b5e0*/  IMAD.MOV.U32 R10, RZ, RZ, R5 ;  /* 0x000000ffff0a7224 */ /* 0x000fe200078e0005 */
[----:B------:R-:W-:Y:S01]  /*b5f0*/  PRMT R12, R12, 0x7610, R11 ;  /* 0x000076100c0c7816 */ /* 0x000fe2000000000b */
[----:B------:R-:W-:Y:S01]  /*b600*/  IMAD.MOV.U32 R62, RZ, RZ, R65 ;  /* 0x000000ffff3e7224 */ /* 0x000fe200078e0041 */
[----:B------:R-:W-:Y:S02]  /*b610*/  PRMT R91, R94, 0x7632, R91 ;  /* 0x000076325e5b7816 */ /* 0x000fe4000000005b */
.L_x_4171:
[----:B------:R-:W-:Y:S05]  /*b620*/  BSYNC B1 ;  /* 0x0000000000017941 */ /* 0x000fea0003800000 */
.L_x_4169:
        /* <DEDUP_REMOVED lines=11> */
.L_x_4173:
[----:B------:R-:W-:Y:S01]  /*b6e0*/  IMAD.MOV.U32 R5, RZ, RZ, R10 ;  /* 0x000000ffff057224 */ /* 0x000fe200078e000a */
[----:B------:R-:W-:Y:S01]  /*b6f0*/  PRMT R11, R12, 0x7632, R11 ;  /* 0x000076320c0b7816 */ /* 0x000fe2000000000b */
[----:B------:R-:W-:Y:S01]  /*b700*/  IMAD.MOV.U32 R65, RZ, RZ, R64 ;  /* 0x000000ffff417224 */ /* 0x000fe200078e0040 */
[----:B------:R-:W-:Y:S02]  /*b710*/  PRMT R94, R94, 0x7610, R92 ;  /* 0x000076105e5e7816 */ /* 0x000fe4000000005c */
.L_x_4174:
[----:B------:R-:W-:Y:S05]  /*b720*/  BSYNC B1 ;  /* 0x0000000000017941 */ /* 0x000fea0003800000 */
.L_x_4172:
        /* <DEDUP_REMOVED lines=11> */
.L_x_4176:
[----:B------:R-:W-:Y:S01]  /*b7e0*/  IMAD.MOV.U32 R10, RZ, RZ, R5 ;  /* 0x000000ffff0a7224 */ /* 0x000fe200078e0005 */
[----:B------:R-:W-:Y:S01]  /*b7f0*/  PRMT R11, R11, 0x5410, R11 ;  /* 0x000054100b0b7816 */ /* 0x000fe2000000000b */
[----:B------:R-:W-:Y:S01]  /*b800*/  IMAD.MOV.U32 R64, RZ, RZ, R67 ;  /* 0x000000ffff407224 */ /* 0x000fe200078e0043 */
[----:B------:R-:W-:Y:S02]  /*b810*/  PRMT R92, R92, 0x7610, R93 ;  /* 0x000076105c5c7816 */ /* 0x000fe4000000005d */
.L_x_4177:
[----:B------:R-:W-:Y:S05]  /*b820*/  BSYNC B1 ;  /* 0x0000000000017941 */ /* 0x000fea0003800000 */
.L_x_4175:
        /* <DEDUP_REMOVED lines=11> */
.L_x_4179:
[----:B------:R-:W-:Y:S01]  /*b8e0*/  IMAD.MOV.U32 R5, RZ, RZ, R10 ;  /* 0x000000ffff057224 */ /* 0x000fe200078e000a */
[----:B------:R-:W-:Y:S01]  /*b8f0*/  PRMT R12, R12, 0x7610, R11 ;  /* 0x000076100c0c7816 */ /* 0x000fe2000000000b */
[----:B------:R-:W-:Y:S01]  /*b900*/  IMAD.MOV.U32 R67, RZ, RZ, R66 ;  /* 0x000000ffff437224 */ /* 0x000fe200078e0042 */
[----:B------:R-:W-:Y:S02]  /*b910*/  PRMT R93, R93, 0x5410, R92 ;  /* 0x000054105d5d7816 */ /* 0x000fe4000000005c */
.L_x_4180:
[----:B------:R-:W-:Y:S05]  /*b920*/  BSYNC B1 ;  /* 0x0000000000017941 */ /* 0x000fea0003800000 */
.L_x_4178:
        /* <DEDUP_REMOVED lines=11> */
.L_x_4182:
[----:B------:R-:W-:Y:S01]  /*b9e0*/  IMAD.MOV.U32 R10, RZ, RZ, R5 ;  /* 0x000000ffff0a7224 */ /* 0x000fe200078e0005 */
[----:B------:R-:W-:Y:S01]  /*b9f0*/  PRMT R11, R12, 0x7632, R11 ;  /* 0x000076320c0b7816 */ /* 0x000fe2000000000b */
[----:B------:R-:W-:Y:S01]  /*ba00*/  IMAD.MOV.U32 R66, RZ, RZ, R69 ;  /* 0x000000ffff427224 */ /* 0x000fe200078e0045 */
[----:B------:R-:W-:Y:S02]  /*ba10*/  PRMT R92, R94, 0x7610, R92 ;  /* 0x000076105e5c7816 */ /* 0x000fe4000000005c */
.L_x_4183:
[----:B------:R-:W-:Y:S05]  /*ba20*/  BSYNC B1 ;  /* 0x0000000000017941 */ /* 0x000fea0003800000 */
.L_x_4181:
        /* <DEDUP_REMOVED lines=11> */
.L_x_4185:
[----:B------:R-:W-:Y:S01]  /*bae0*/  IMAD.MOV.U32 R5, RZ, RZ, R10 ;  /* 0x000000ffff057224 */ /* 0x000fe200078e000a */
[----:B------:R-:W-:Y:S01]  /*baf0*/  PRMT R11, R11, 0x5410, R11 ;  /* 0x000054100b0b7816 */ /* 0x000fe2000000000b */
[----:B------:R-:W-:Y:S01]  /*bb00*/  IMAD.MOV.U32 R69, RZ, RZ, R68 ;  /* 0x000000ffff457224 */ /* 0x000fe200078e0044 */
[----:B------:R-:W-:Y:S02]  /*bb10*/  PRMT R94, R95, 0x7632, R94 ;  /* 0x000076325f5e7816 */ /* 0x000fe4000000005e */
.L_x_4186:
[----:B------:R-:W-:Y:S05]  /*bb20*/  BSYNC B1 ;  /* 0x0000000000017941 */ /* 0x000fea0003800000 */
.L_x_4184:
        /* <DEDUP_REMOVED lines=11> */
.L_x_4188:
[----:B------:R-:W-:Y:S01]  /*bbe0*/  IMAD.MOV.U32 R10, RZ, RZ, R5 ;  /* 0x000000ffff0a7224 */ /* 0x000fe200078e0005 */
[----:B------:R-:W-:Y:S01]  /*bbf0*/  PRMT R11, R11, 0x7632, R11 ;  /* 0x000076320b0b7816 */ /* 0x000fe2000000000b */
[----:B------:R-:W-:Y:S01]  /*bc00*/  IMAD.MOV.U32 R68, RZ, RZ, R71 ;  /* 0x000000ffff447224 */ /* 0x000fe200078e0047 */
[----:B------:R-:W-:Y:S02]  /*bc10*/  PRMT R95, R95, 0x5410, R96 ;  /* 0x000054105f5f7816 */ /* 0x000fe40000000060 */
.L_x_4189:
[----:B------:R-:W-:Y:S05]  /*bc20*/  BSYNC B1 ;  /* 0x0000000000017941 */ /* 0x000fea0003800000 */
.L_x_4187:
        /* <DEDUP_REMOVED lines=11> */
.L_x_4191:
[----:B------:R-:W-:Y:S01]  /*bce0*/  PRMT R11, R11, 0x5410, R11 ;  /* 0x000054100b0b7816 */ /* 0x000fe2000000000b */
[----:B------:R-:W-:Y:S01]  /*bcf0*/  IMAD.MOV.U32 R71, RZ, RZ, R70 ;  /* 0x000000ffff477224 */ /* 0x000fe200078e0046 */
[----:B------:R-:W-:Y:S01]  /*bd00*/  PRMT R96, R95, 0x7610, R96 ;  /* 0x000076105f607816 */ /* 0x000fe20000000060 */
[--C-:B------:R-:W-:Y:S01]  /*bd10*/  IMAD.MOV.U32 R5, RZ, RZ, R10.reuse ;  /* 0x000000ffff057224 */ /* 0x100fe200078e000a */
[----:B------:R-:W-:Y:S01]  /*bd20*/  PRMT R95, R11, 0x7610, R95 ;  /* 0x000076100b5f7816 */ /* 0x000fe2000000005f */
[----:B------:R-:W-:Y:S02]  /*bd30*/  IMAD.MOV.U32 R70, RZ, RZ, R10 ;  /* 0x000000ffff467224 */ /* 0x000fe400078e000a */
.L_x_4192:
[----:B------:R-:W-:Y:S05]  /*bd40*/  BSYNC B1 ;  /* 0x0000000000017941 */ /* 0x000fea0003800000 */
.L_x_4190:
[----:B------:R-:W-:Y:S02]  /*bd50*/  IADD3 R8, R8, 0x4, RZ ;  /* 0x0000000408087810 */ /* 0x000fe40007ffe0ff */
[----:B------:R-:W-:Y:S01]  /*bd60*/  IADD3 R4, R4, 0x2, RZ ;  /* 0x0000000204047810 */ /* 0x000fe20007ffe0ff */
[----:B------:R-:W-:Y:S01]  /*bd70*/  @!P1 CALL.REL.NOINC `(.L_x_4193) ;  /* 0x0000001000009944 */ /* 0x000fe20003c00000 */
[----:B------:R-:W-:Y:S05]  /*bd80*/  BRA `(.L_x_4194) ;  /* 0xffffc01000007947 */ /* 0x000fea000383ffff */
.L_x_4193:
[----:B------:R-:W-:Y:S01]  /*bd90*/  FADD.FTZ R86, R7, R86 ;  /* 0x0000005607567221 */ /* 0x000fe20000010000 */
[----:B------:R-:W-:Y:S01]  /*bda0*/  PRMT R95, R11, 0x7632, R95 ;  /* 0x000076320b5f7816 */ /* 0x000fe2000000005f */
[----:B------:R-:W-:-:S02]  /*bdb0*/  IMAD.MOV.U32 R87, RZ, RZ, R6 ;  /* 0x000000ffff577224 */ /* 0x000fc400078e0006 */
[----:B------:R-:W-:Y:S02]  /*bdc0*/  IMAD.MOV.U32 R70, RZ, RZ, R5 ;  /* 0x000000ffff467224 */ /* 0x000fe400078e0005 */
.L_x_4003:
[----:B------:R-:W-:Y:S05]  /*bdd0*/  BSYNC B0 ;  /* 0x0000000000007941 */ /* 0x000fea0003800000 */
.L_x_4002:
        /* <DEDUP_REMOVED lines=194> */
.L_x_4387:
        /* <DEDUP_REMOVED lines=20> */
.L_x_4198:
[----:B------:R-:W-:Y:S01]  /*cb40*/  IMAD.MOV.U32 R5, RZ, RZ, R85 ;  /* 0x000000ffff057224 */ /* 0x000fe200078e0055 */
[----:B------:R-:W-:Y:S01]  /*cb50*/  PRMT R11, R11, 0x7610, R111 ;  /* 0x000076100b0b7816 */ /* 0x000fe2000000006f */
[----:B------:R-:W-:Y:S01]  /*cb60*/  IMAD.MOV.U32 R85, RZ, RZ, R84 ;  /* 0x000000ffff557224 */ /* 0x000fe200078e0054 */
[----:B------:R-:W-:Y:S02]  /*cb70*/  PRMT R111, R111, 0x5410, R112 ;  /* 0x000054106f6f7816 */ /* 0x000fe40000000070 */
.L_x_4199:
[----:B------:R-:W-:Y:S05]  /*cb80*/  BSYNC B1 ;  /* 0x0000000000017941 */ /* 0x000fea0003800000 */
.L_x_4197:
        /* <DEDUP_REMOVED lines=11> */
.L_x_4201:
[----:B------:R-:W-:Y:S01]  /*cc40*/  IMAD.MOV.U32 R10, RZ, RZ, R5 ;  /* 0x000000ffff0a7224 */ /* 0x000fe200078e0005 */
[----:B------:R-:W-:Y:S01]  /*cc50*/  PRMT R11, R11, 0x7632, R11 ;  /* 0x000076320b0b7816 */ /* 0x000fe2000000000b */
[----:B------:R-:W-:Y:S01]  /*cc60*/  IMAD.MOV.U32 R84, RZ, RZ, R83 ;  /* 0x000000ffff547224 */ /* 0x000fe200078e0053 */
[----:B------:R-:W-:Y:S02]  /*cc70*/  PRMT R112, R112, 0x7632, R112 ;  /* 0x0000763270707816 */ /* 0x000fe40000000070 */
.L_x_4202:
[----:B------:R-:W-:Y:S05]  /*cc80*/  BSYNC B1 ;  /* 0x0000000000017941 */ /* 0x000fea0003800000 */
.L_x_4200:
        /* <DEDUP_REMOVED lines=11> */
.L_x_4204:
[----:B------:R-:W-:Y:S01]  /*cd40*/  IMAD.MOV.U32 R5, RZ, RZ, R10 ;  /* 0x000000ffff057224 */ /* 0x000fe200078e000a */
[----:B------:R-:W-:Y:S01]  /*cd50*/  PRMT R11, R11, 0x5410, R11 ;  /* 0x000054100b0b7816 */ /* 0x000fe2000000000b */
[----:B------:R-:W-:Y:S01]  /*cd60*/  IMAD.MOV.U32 R83, RZ, RZ, R82 ;  /* 0x000000ffff537224 */ /* 0x000fe200078e0052 */
[----:B------:R-:W-:Y:S02]  /*cd70*/  PRMT R112, R112, 0x5410, R113 ;  /* 0x0000541070707816 */ /* 0x000fe40000000071 */
.L_x_4205:
[----:B------:R-:W-:Y:S05]  /*cd80*/  BSYNC B1 ;  /* 0x0000000000017941 */ /* 0x000fea0003800000 */
.L_x_4203:
        /* <DEDUP_REMOVED lines=11> */
.L_x_4207:
[----:B------:R-:W-:Y:S01]  /*ce40*/  IMAD.MOV.U32 R10, RZ, RZ, R5 ;  /* 0x000000ffff0a7224 */ /* 0x000fe200078e0005 */
[----:B------:R-:W-:Y:S01]  /*ce50*/  PRMT R12, R12, 0x7610, R11 ;  /* 0x000076100c0c7816 */ /* 0x000fe2000000000b */
[----:B------:R-:W-:Y:S01]  /*ce60*/  IMAD.MOV.U32 R82, RZ, RZ, R81 ;  /* 0x000000ffff527224 */ /* 0x000fe200078e0051 */
[----:B------:R-:W-:Y:S02]  /*ce70*/  PRMT R113, R0, 0x7632, R113 ;  /* 0x0000763200717816 */ /* 0x000fe40000000071 */
.L_x_4208:
[----:B------:R-:W-:Y:S05]  /*ce80*/  BSYNC B1 ;  /* 0x0000000000017941 */ /* 0x000fea0003800000 */
.L_x_4206:
        /* <DEDUP_REMOVED lines=11> */
.L_x_4210:
[----:B------:R-:W-:Y:S01]  /*cf40*/  IMAD.MOV.U32 R5, RZ, RZ, R10 ;  /* 0x000000ffff057224 */ /* 0x000fe200078e000a */
[----:B------:R-:W-:Y:S01]  /*cf50*/  PRMT R11, R11, 0x7610, R12 ;  /* 0x000076100b0b7816 */ /* 0x000fe2000000000c */
[----:B------:R-:W-:Y:S01]  /*cf60*/  IMAD.MOV.U32 R81, RZ, RZ, R80 ;  /* 0x000000ffff517224 */ /* 0x000fe200078e0050 */
[----:B------:R-:W-:Y:S02]  /*cf70*/  PRMT R0, R0, 0x5410, R110 ;  /* 0x0000541000007816 */ /* 0x000fe4000000006e */
.L_x_4211:
[----:B------:R-:W-:Y:S05]  /*cf80*/  BSYNC B1 ;  /* 0x0000000000017941 */ /* 0x000fea0003800000 */
.L_x_4209:
        /* <DEDUP_REMOVED lines=11> */
.L_x_4213:
[----:B------:R-:W-:Y:S01]  /*d040*/  IMAD.MOV.U32 R10, RZ, RZ, R5 ;  /* 0x000000ffff0a7224 */ /* 0x000fe200078e0005 */
[----:B------:R-:W-:Y:S01]  /*d050*/  PRMT R11, R11, 0x7632, R11 ;  /* 0x000076320b0b7816 */ /* 0x000fe2000000000b */
[----:B------:R-:W-:Y:S01]  /*d060*/  IMAD.MOV.U32 R80, RZ, RZ, R79 ;  /* 0x000000ffff507224 */ /* 0x000fe200078e004f */
[----:B------:R-:W-:Y:S02]  /*d070*/  PRMT R110, R110, 0x7632, R110 ;  /* 0x000076326e6e7816 */ /* 0x000fe4000000006e */
.L_x_4214:
[----:B------:R-:W-:Y:S05]  /*d080*/  BSYNC B1 ;  /* 0x0000000000017941 */ /* 0x000fea0003800000 */
.L_x_4212:
        /* <DEDUP_REMOVED lines=11> */
.L_x_4216:
[----:B------:R-:W-:Y:S01]  /*d140*/  IMAD.MOV.U32 R5, RZ, RZ, R10 ;  /* 0x000000ffff057224 */ /* 0x000fe200078e000a */
[----:B------:R-:W-:Y:S01]  /*d150*/  PRMT R12, R11, 0x7610, R12 ;  /* 0x000076100b0c7816 */ /* 0x000fe2000000000c */
[----:B------:R-:W-:Y:S01]  /*d160*/  IMAD.MOV.U32 R79, RZ, RZ, R78 ;  /* 0x000000ffff4f7224 */ /* 0x000fe200078e004e */
[----:B------:R-:W-:Y:S02]  /*d170*/  PRMT R110, R110, 0x5410, R111 ;  /* 0x000054106e6e7816 */ /* 0x000fe4000000006f */
.L_x_4217:
[----:B------:R-:W-:Y:S05]  /*d180*/  BSYNC B1 ;  /* 0x0000000000017941 */ /* 0x000fea0003800000 */
.L_x_4215:
        /* <DEDUP_REMOVED lines=11> */
.L_x_4219:
[----:B------:R-:W-:Y:S01]  /*d240*/  IMAD.MOV.U32 R10, RZ, RZ, R5 ;  /* 0x000000ffff0a7224 */ /* 0x000fe200078e0005 */
[----:B------:R-:W-:Y:S01]  /*d250*/  PRMT R11, R12, 0x7610, R11 ;  /* 0x000076100c0b7816 */ /* 0x000fe2000000000b */
[----:B------:R-:W-:Y:S01]  /*d260*/  IMAD.MOV.U32 R78, RZ, RZ, R77 ;  /* 0x000000ffff4e7224 */ /* 0x000fe200078e004d */
[----:B------:R-:W-:Y:S02]  /*d270*/  PRMT R111, R115, 0x7610, R111 ;  /* 0x00007610736f7816 */ /* 0x000fe4000000006f */
.L_x_4220:
[----:B------:R-:W-:Y:S05]  /*d280*/  BSYNC B1 ;  /* 0x0000000000017941 */ /* 0x000fea0003800000 */
.L_x_4218:
        /* <DEDUP_REMOVED lines=11> */
.L_x_4222:
[----:B------:R-:W-:Y:S01]  /*d340*/  IMAD.MOV.U32 R5, RZ, RZ, R10 ;  /* 0x000000ffff057224 */ /* 0x000fe200078e000a */
[----:B------:R-:W-:Y:S01]  /*d350*/  PRMT R11, R11, 0x5410, R11 ;  /* 0x000054100b0b7816 */ /* 0x000fe2000000000b */
[----:B------:R-:W-:Y:S01]  /*d360*/  IMAD.MOV.U32 R77, RZ, RZ, R76 ;  /* 0x000000ffff4d7224 */ /* 0x000fe200078e004c */
[----:B------:R-:W-:Y:S02]  /*d370*/  PRMT R115, R113, 0x7632, R115 ;  /* 0x0000763271737816 */ /* 0x000fe40000000073 */
.L_x_4223:
[----:B------:R-:W-:Y:S05]  /*d380*/  BSYNC B1 ;  /* 0x0000000000017941 */ /* 0x000fea0003800000 */
.L_x_4221:
        /* <DEDUP_REMOVED lines=11> */
.L_x_4225:
[----:B------:R-:W-:Y:S01]  /*d440*/  IMAD.MOV.U32 R10, RZ, RZ, R5 ;  /* 0x000000ffff0a7224 */ /* 0x000fe200078e0005 */
[----:B------:R-:W-:Y:S01]  /*d450*/  PRMT R12, R12, 0x7610, R11 ;  /* 0x000076100c0c7816 */ /* 0x000fe2000000000b */
[----:B------:R-:W-:Y:S01]  /*d460*/  IMAD.MOV.U32 R76, RZ, RZ, R75 ;  /* 0x000000ffff4c7224 */ /* 0x000fe200078e004b */
[----:B------:R-:W-:Y:S02]  /*d470*/  PRMT R113, R113, 0x7610, R114 ;  /* 0x0000761071717816 */ /* 0x000fe40000000072 */
.L_x_4226:
[----:B------:R-:W-:Y:S05]  /*d480*/  BSYNC B1 ;  /* 0x0000000000017941 */ /* 0x000fea0003800000 */
.L_x_4224:
        /* <DEDUP_REMOVED lines=11> */
.L_x_4228:
[----:B------:R-:W-:Y:S01]  /*d540*/  IMAD.MOV.U32 R5, RZ, RZ, R10 ;  /* 0x000000ffff057224 */ /* 0x000fe200078e000a */
[----:B------:R-:W-:Y:S01]  /*d550*/  PRMT R11, R11, 0x7610, R12 ;  /* 0x000076100b0b7816 */ /* 0x000fe2000000000c */
[----:B------:R-:W-:Y:S01]  /*d560*/  IMAD.MOV.U32 R75, RZ, RZ, R74 ;  /* 0x000000ffff4b7224 */ /* 0x000fe200078e004a */
[----:B------:R-:W-:Y:S02]  /*d570*/  PRMT R114, R114, 0x5410, R0 ;  /* 0x0000541072727816 */ /* 0x000fe40000000000 */
.L_x_4229:
[----:B------:R-:W-:Y:S05]  /*d580*/  BSYNC B1 ;  /* 0x0000000000017941 */ /* 0x000fea0003800000 */
.L_x_4227:
        /* <DEDUP_REMOVED lines=11> */
.L_x_4231:
[----:B------:R-:W-:Y:S01]  /*d640*/  IMAD.MOV.U32 R10, RZ, RZ, R5 ;  /* 0x000000ffff0a7224 */ /* 0x000fe200078e0005 */
[----:B------:R-:W-:Y:S01]  /*d650*/  PRMT R11, R11, 0x7632, R11 ;  /* 0x000076320b0b7816 */ /* 0x000fe2000000000b */
[----:B------:R-:W-:Y:S01]  /*d660*/  IMAD.MOV.U32 R74, RZ, RZ, R73 ;  /* 0x000000ffff4a7224 */ /* 0x000fe200078e0049 */
[----:B------:R-:W-:Y:S02]  /*d670*/  PRMT R0, R116, 0x7610, R0 ;  /* 0x0000761074007816 */ /* 0x000fe40000000000 */
.L_x_4232:
[----:B------:R-:W-:Y:S05]  /*d680*/  BSYNC B1 ;  /* 0x0000000000017941 */ /* 0x000fea0003800000 */
.L_x_4230:
        /* <DEDUP_REMOVED lines=11> */
.L_x_4234:
[----:B------:R-:W-:Y:S01]  /*d740*/  IMAD.MOV.U32 R5, RZ, RZ, R10 ;  /* 0x000000ffff057224 */ /* 0x000fe200078e000a */
[----:B------:R-:W-:Y:S01]  /*d750*/  PRMT R11, R11, 0x5410, R11 ;  /* 0x000054100b0b7816 */ /* 0x000fe2000000000b */
[----:B------:R-:W-:Y:S01]  /*d760*/  IMAD.MOV.U32 R73, RZ, RZ, R72 ;  /* 0x000000ffff497224 */ /* 0x000fe200078e0048 */
[----:B------:R-:W-:Y:S02]  /*d770*/  PRMT R116, R115, 0x7632, R116 ;  /* 0x0000763273747816 */ /* 0x000fe40000000074 */
.L_x_4235:
[----:B------:R-:W-:Y:S05]  /*d780*/  BSYNC B1 ;  /* 0x0000000000017941 */ /* 0x000fea0003800000 */
.L_x_4233:
        /* <DEDUP_REMOVED lines=11> */
.L_x_4237:
[----:B------:R-:W-:Y:S01]  /*d840*/  IMAD.MOV.U32 R10, RZ, RZ, R5 ;  /* 0x000000ffff0a7224 */ /* 0x000fe200078e0005 */
[----:B------:R-:W-:Y:S01]  /*d850*/  PRMT R12, R12, 0x7610, R11 ;  /* 0x000076100c0c7816 */ /* 0x000fe2000000000b */
[----:B------:R-:W-:Y:S01]  /*d860*/  IMAD.MOV.U32 R72, RZ, RZ, R3 ;  /* 0x000000ffff487224 */ /* 0x000fe200078e0003 */
[----:B------:R-:W-:Y:S02]  /*d870*/  PRMT R115, R115, 0x7610, R116 ;  /* 0x0000761073737816 */ /* 0x000fe40000000074 */
.L_x_4238:
[----:B------:R-:W-:Y:S05]  /*d880*/  BSYNC B1 ;  /* 0x0000000000017941 */ /* 0x000fea0003800000 */
.L_x_4236:
        /* <DEDUP_REMOVED lines=11> */
.L_x_4240:
[----:B------:R-:W-:Y:S01]  /*d940*/  IMAD.MOV.U32 R5, RZ, RZ, R10 ;  /* 0x000000ffff057224 */ /* 0x000fe200078e000a */
[----:B------:R-:W-:Y:S01]  /*d950*/  PRMT R11, R11, 0x7610, R12 ;  /* 0x000076100b0b7816 */ /* 0x000fe2000000000c */
[----:B------:R-:W-:Y:S01]  /*d960*/  IMAD.MOV.U32 R3, RZ, RZ, R2 ;  /* 0x000000ffff037224 */ /* 0x000fe200078e0002 */
[----:B------:R-:W-:Y:S02]  /*d970*/  PRMT R116, R116, 0x5410, R114 ;  /* 0x0000541074747816 */ /* 0x000fe40000000072 */
.L_x_4241:
[----:B------:R-:W-:Y:S05]  /*d980*/  BSYNC B1 ;  /* 0x0000000000017941 */ /* 0x000fea0003800000 */
.L_x_4239:
        /* <DEDUP_REMOVED lines=11> */
.L_x_4243:
[----:B------:R-:W-:Y:S01]  /*da40*/  IMAD.MOV.U32 R10, RZ, RZ, R5 ;  /* 0x000000ffff0a7224 */ /* 0x000fe200078e0005 */
[----:B------:R-:W-:Y:S01]  /*da50*/  PRMT R12, R12, 0x7610, R11 ;  /* 0x000076100c0c7816 */ /* 0x000fe2000000000b */
[----:B------:R-:W-:Y:S01]  /*da60*/  IMAD.MOV.U32 R2, RZ, RZ, R25 ;  /* 0x000000ffff027224 */ /* 0x000fe200078e0019 */
[----:B------:R-:W-:Y:S02]  /*da70*/  PRMT R114, R108, 0x7632, R114 ;  /* 0x000076326c727816 */ /* 0x000fe40000000072 */
.L_x_4244:
[----:B------:R-:W-:Y:S05]  /*da80*/  BSYNC B1 ;  /* 0x0000000000017941 */ /* 0x000fea0003800000 */
.L_x_4242:
        /* <DEDUP_REMOVED lines=11> */
.L_x_4246:
[----:B------:R-:W-:Y:S01]  /*db40*/  IMAD.MOV.U32 R5, RZ, RZ, R10 ;  /* 0x000000ffff057224 */ /* 0x000fe200078e000a */
[----:B------:R-:W-:Y:S01]  /*db50*/  PRMT R11, R12, 0x7632, R11 ;  /* 0x000076320c0b7816 */ /* 0x000fe2000000000b */
[----:B------:R-:W-:Y:S01]  /*db60*/  IMAD.MOV.U32 R25, RZ, RZ, R24 ;  /* 0x000000ffff197224 */ /* 0x000fe200078e0018 */
[----:B------:R-:W-:Y:S02]  /*db70*/  PRMT R108, R108, 0x7610, R106 ;  /* 0x000076106c6c7816 */ /* 0x000fe4000000006a */
.L_x_4247:
[----:B------:R-:W-:Y:S05]  /*db80*/  BSYNC B1 ;  /* 0x0000000000017941 */ /* 0x000fea0003800000 */
.L_x_4245:
        /* <DEDUP_REMOVED lines=11> */
.L_x_4249:
[----:B------:R-:W-:Y:S01]  /*dc40*/  IMAD.MOV.U32 R10, RZ, RZ, R5 ;  /* 0x000000ffff0a7224 */ /* 0x000fe200078e0005 */
[----:B------:R-:W-:Y:S01]  /*dc50*/  PRMT R11, R11, 0x5410, R11 ;  /* 0x000054100b0b7816 */ /* 0x000fe2000000000b */
[----:B------:R-:W-:Y:S01]  /*dc60*/  IMAD.MOV.U32 R24, RZ, RZ, R27 ;  /* 0x000000ffff187224 */ /* 0x000fe200078e001b */
[----:B------:R-:W-:Y:S02]  /*dc70*/  PRMT R106, R106, 0x7610, R107 ;  /* 0x000076106a6a7816 */ /* 0x000fe4000000006b */
.L_x_4250:
[----:B------:R-:W-:Y:S05]  /*dc80*/  BSYNC B1 ;  /* 0x0000000000017941 */ /* 0x000fea0003800000 */
.L_x_4248:
        /* <DEDUP_REMOVED lines=11> */
.L_x_4252:
[----:B------:R-:W-:Y:S01]  /*dd40*/  IMAD.MOV.U32 R5, RZ, RZ, R10 ;  /* 0x000000ffff057224 */ /* 0x000fe200078e000a */
[----:B------:R-:W-:Y:S01]  /*dd50*/  PRMT R11, R11, 0x7632, R11 ;  /* 0x000076320b0b7816 */ /* 0x000fe2000000000b */
[----:B------:R-:W-:Y:S01]  /*dd60*/  IMAD.MOV.U32 R27, RZ, RZ, R26 ;  /* 0x000000ffff1b7224 */ /* 0x000fe200078e001a */
[----:B------:R-:W-:Y:S02]  /*dd70*/  PRMT R107, R107, 0x5410, R106 ;  /* 0x000054106b6b7816 */ /* 0x000fe4000000006a */
.L_x_4253:
[----:B------:R-:W-:Y:S05]  /*dd80*/  BSYNC B1 ;  /* 0x0000000000017941 */ /* 0x000fea0003800000 */
.L_x_4251:
        /* <DEDUP_REMOVED lines=11> */
.L_x_4255:
[----:B------:R-:W-:Y:S01]  /*de40*/  IMAD.MOV.U32 R10, RZ, RZ, R5 ;  /* 0x000000ffff0a7224 */ /* 0x000fe200078e0005 */
[----:B------:R-:W-:Y:S01]  /*de50*/  PRMT R11, R11, 0x5410, R11 ;  /* 0x000054100b0b7816 */ /* 0x000fe2000000000b */
[----:B------:R-:W-:Y:S01]  /*de60*/  IMAD.MOV.U32 R26, RZ, RZ, R29 ;  /* 0x000000ffff1a7224 */ /* 0x000fe200078e001d */
[----:B------:R-:W-:Y:S02]  /*de70*/  PRMT R106, R117, 0x7632, R106 ;  /* 0x00007632756a7816 */ /* 0x000fe4000000006a */
.L_x_4256:
[----:B------:R-:W-:Y:S05]  /*de80*/  BSYNC B1 ;  /* 0x0000000000017941 */ /* 0x000fea0003800000 */
.L_x_4254:
        /* <DEDUP_REMOVED lines=11> */
.L_x_4258:
[----:B------:R-:W-:Y:S01]  /*df40*/  IMAD.MOV.U32 R5, RZ, RZ, R10 ;  /* 0x000000ffff057224 */ /* 0x000fe200078e000a */
[----:B------:R-:W-:Y:S01]  /*df50*/  PRMT R11, R11, 0x7632, R11 ;  /* 0x000076320b0b7816 */ /* 0x000fe2000000000b */
[----:B------:R-:W-:Y:S01]  /*df60*/  IMAD.MOV.U32 R29, RZ, RZ, R28 ;  /* 0x000000ffff1d7224 */ /* 0x000fe200078e001c */
[----:B------:R-:W-:Y:S02]  /*df70*/  PRMT R117, R117, 0x5410, R108 ;  /* 0x0000541075757816 */ /* 0x000fe4000000006c */
.L_x_4259:
[----:B------:R-:W-:Y:S05]  /*df80*/  BSYNC B1 ;  /* 0x0000000000017941 */ /* 0x000fea0003800000 */
.L_x_4257:
        /* <DEDUP_REMOVED lines=11> */
.L_x_4261:
[----:B------:R-:W-:Y:S01]  /*e040*/  IMAD.MOV.U32 R10, RZ, RZ, R5 ;  /* 0x000000ffff0a7224 */ /* 0x000fe200078e0005 */
[----:B------:R-:W-:Y:S01]  /*e050*/  PRMT R12, R11, 0x7610, R12 ;  /* 0x000076100b0c7816 */ /* 0x000fe2000000000c */
[----:B------:R-:W-:Y:S01]  /*e060*/  IMAD.MOV.U32 R28, RZ, RZ, R31 ;  /* 0x000000ffff1c7224 */ /* 0x000fe200078e001f */
[----:B------:R-:W-:Y:S02]  /*e070*/  PRMT R108, R109, 0x7610, R108 ;  /* 0x000076106d6c7816 */ /* 0x000fe4000000006c */
.L_x_4262:
[----:B------:R-:W-:Y:S05]  /*e080*/  BSYNC B1 ;  /* 0x0000000000017941 */ /* 0x000fea0003800000 */
.L_x_4260:
        /* <DEDUP_REMOVED lines=11> */
.L_x_4264:
[----:B------:R-:W-:Y:S01]  /*e140*/  IMAD.MOV.U32 R5, RZ, RZ, R10 ;  /* 0x000000ffff057224 */ /* 0x000fe200078e000a */
[----:B------:R-:W-:Y:S01]  /*e150*/  PRMT R11, R12, 0x7610, R11 ;  /* 0x000076100c0b7816 */ /* 0x000fe2000000000b */
[----:B------:R-:W-:Y:S01]  /*e160*/  IMAD.MOV.U32 R31, RZ, RZ, R30 ;  /* 0x000000ffff1f7224 */ /* 0x000fe200078e001e */
[----:B------:R-:W-:Y:S02]  /*e170*/  PRMT R109, R107, 0x7610, R109 ;  /* 0x000076106b6d7816 */ /* 0x000fe4000000006d */
.L_x_4265:
[----:B------:R-:W-:Y:S05]  /*e180*/  BSYNC B1 ;  /* 0x0000000000017941 */ /* 0x000fea0003800000 */
.L_x_4263:
        /* <DEDUP_REMOVED lines=11> */
.L_x_4267:
[----:B------:R-:W-:Y:S01]  /*e240*/  IMAD.MOV.U32 R10, RZ, RZ, R5 ;  /* 0x000000ffff0a7224 */ /* 0x000fe200078e0005 */
[----:B------:R-:W-:Y:S01]  /*e250*/  PRMT R12, R11, 0x7610, R12 ;  /* 0x000076100b0c7816 */ /* 0x000fe2000000000c */
[----:B------:R-:W-:Y:S01]  /*e260*/  IMAD.MOV.U32 R30, RZ, RZ, R33 ;  /* 0x000000ffff1e7224 */ /* 0x000fe200078e0021 */
[----:B------:R-:W-:Y:S02]  /*e270*/  PRMT R107, R119, 0x7610, R107 ;  /* 0x00007610776b7816 */ /* 0x000fe4000000006b */
.L_x_4268:
[----:B------:R-:W-:Y:S05]  /*e280*/  BSYNC B1 ;  /* 0x0000000000017941 */ /* 0x000fea0003800000 */
.L_x_4266:
        /* <DEDUP_REMOVED lines=11> */
.L_x_4270:
[----:B------:R-:W-:Y:S01]  /*e340*/  IMAD.MOV.U32 R5, RZ, RZ, R10 ;  /* 0x000000ffff057224 */ /* 0x000fe200078e000a */
[----:B------:R-:W-:Y:S01]  /*e350*/  PRMT R11, R11, 0x5410, R12 ;  /* 0x000054100b0b7816 */ /* 0x000fe2000000000c */
[----:B------:R-:W-:Y:S01]  /*e360*/  IMAD.MOV.U32 R33, RZ, RZ, R32 ;  /* 0x000000ffff217224 */ /* 0x000fe200078e0020 */
[----:B------:R-:W-:Y:S02]  /*e370*/  PRMT R119, R117, 0x7610, R119 ;  /* 0x0000761075777816 */ /* 0x000fe40000000077 */
.L_x_4271:
[----:B------:R-:W-:Y:S05]  /*e380*/  BSYNC B1 ;  /* 0x0000000000017941 */ /* 0x000fea0003800000 */
.L_x_4269:
        /* <DEDUP_REMOVED lines=11> */
.L_x_4273:
[----:B------:R-:W-:Y:S01]  /*e440*/  IMAD.MOV.U32 R10, RZ, RZ, R5 ;  /* 0x000000ffff0a7224 */ /* 0x000fe200078e0005 */
[----:B------:R-:W-:Y:S01]  /*e450*/  PRMT R11, R11, 0x7632, R11 ;  /* 0x000076320b0b7816 */ /* 0x000fe2000000000b */
[----:B------:R-:W-:Y:S01]  /*e460*/  IMAD.MOV.U32 R32, RZ, RZ, R35 ;  /* 0x000000ffff207224 */ /* 0x000fe200078e0023 */
[----:B------:R-:W-:Y:S02]  /*e470*/  PRMT R117, R118, 0x7610, R117 ;  /* 0x0000761076757816 */ /* 0x000fe40000000075 */
.L_x_4274:
[----:B------:R-:W-:Y:S05]  /*e480*/  BSYNC B1 ;  /* 0x0000000000017941 */ /* 0x000fea0003800000 */
.L_x_4272:
        /* <DEDUP_REMOVED lines=11> */
.L_x_4276:
[----:B------:R-:W-:Y:S01]  /*e540*/  IMAD.MOV.U32 R5, RZ, RZ, R10 ;  /* 0x000000ffff057224 */ /* 0x000fe200078e000a */
[----:B------:R-:W-:Y:S01]  /*e550*/  PRMT R12, R11, 0x7610, R12 ;  /* 0x000076100b0c7816 */ /* 0x000fe2000000000c */
[----:B------:R-:W-:Y:S01]  /*e560*/  IMAD.MOV.U32 R35, RZ, RZ, R34 ;  /* 0x000000ffff237224 */ /* 0x000fe200078e0022 */
[----:B------:R-:W-:Y:S02]  /*e570*/  PRMT R118, R109, 0x7632, R118 ;  /* 0x000076326d767816 */ /* 0x000fe40000000076 */
.L_x_4277:
[----:B------:R-:W-:Y:S05]  /*e580*/  BSYNC B1 ;  /* 0x0000000000017941 */ /* 0x000fea0003800000 */
.L_x_4275:
        /* <DEDUP_REMOVED lines=11> */
.L_x_4279:
[----:B------:R-:W-:Y:S01]  /*e640*/  IMAD.MOV.U32 R10, RZ, RZ, R5 ;  /* 0x000000ffff0a7224 */ /* 0x000fe200078e0005 */
[----:B------:R-:W-:Y:S01]  /*e650*/  PRMT R11, R12, 0x7610, R11 ;  /* 0x000076100c0b7816 */ /* 0x000fe2000000000b */
[----:B------:R-:W-:Y:S01]  /*e660*/  IMAD.MOV.U32 R34, RZ, RZ, R37 ;  /* 0x000000ffff227224 */ /* 0x000fe200078e0025 */
[----:B------:R-:W-:Y:S02]  /*e670*/  PRMT R109, R109, 0x5410, R121 ;  /* 0x000054106d6d7816 */ /* 0x000fe40000000079 */
.L_x_4280:
[----:B------:R-:W-:Y:S05]  /*e680*/  BSYNC B1 ;  /* 0x0000000000017941 */ /* 0x000fea0003800000 */
.L_x_4278:
        /* <DEDUP_REMOVED lines=11> */
.L_x_4282:
[----:B------:R-:W-:Y:S01]  /*e740*/  IMAD.MOV.U32 R5, RZ, RZ, R10 ;  /* 0x000000ffff057224 */ /* 0x000fe200078e000a */
[----:B------:R-:W-:Y:S01]  /*e750*/  PRMT R11, R11, 0x5410, R11 ;  /* 0x000054100b0b7816 */ /* 0x000fe2000000000b */
[----:B------:R-:W-:Y:S01]  /*e760*/  IMAD.MOV.U32 R37, RZ, RZ, R36 ;  /* 0x000000ffff257224 */ /* 0x000fe200078e0024 */
[----:B------:R-:W-:Y:S02]  /*e770*/  PRMT R121, R119, 0x7632, R121 ;  /* 0x0000763277797816 */ /* 0x000fe40000000079 */
.L_x_4283:
[----:B------:R-:W-:Y:S05]  /*e780*/  BSYNC B1 ;  /* 0x0000000000017941 */ /* 0x000fea0003800000 */
.L_x_4281:
        /* <DEDUP_REMOVED lines=11> */
.L_x_4285:
[----:B------:R-:W-:Y:S01]  /*e840*/  IMAD.MOV.U32 R10, RZ, RZ, R5 ;  /* 0x000000ffff0a7224 */ /* 0x000fe200078e0005 */
[----:B------:R-:W-:Y:S01]  /*e850*/  PRMT R12, R12, 0x7610, R11 ;  /* 0x000076100c0c7816 */ /* 0x000fe2000000000b */
[----:B------:R-:W-:Y:S01]  /*e860*/  IMAD.MOV.U32 R36, RZ, RZ, R39 ;  /* 0x000000ffff247224 */ /* 0x000fe200078e0027 */
[----:B------:R-:W-:Y:S02]  /*e870*/  PRMT R119, R119, 0x7610, R120 ;  /* 0x0000761077777816 */ /* 0x000fe40000000078 */
.L_x_4286:
[----:B------:R-:W-:Y:S05]  /*e880*/  BSYNC B1 ;  /* 0x0000000000017941 */ /* 0x000fea0003800000 */
.L_x_4284:
        /* <DEDUP_REMOVED lines=11> */
.L_x_4288:
[----:B------:R-:W-:Y:S01]  /*e940*/  IMAD.MOV.U32 R5, RZ, RZ, R10 ;  /* 0x000000ffff057224 */ /* 0x000fe200078e000a */
[----:B------:R-:W-:Y:S01]  /*e950*/  PRMT R11, R12, 0x7632, R11 ;  /* 0x000076320c0b7816 */ /* 0x000fe2000000000b */
[----:B------:R-:W-:Y:S01]  /*e960*/  IMAD.MOV.U32 R39, RZ, RZ, R38 ;  /* 0x000000ffff277224 */ /* 0x000fe200078e0026 */
[----:B------:R-:W-:Y:S02]  /*e970*/  PRMT R120, R120, 0x7610, R118 ;  /* 0x0000761078787816 */ /* 0x000fe40000000076 */
.L_x_4289:
[----:B------:R-:W-:Y:S05]  /*e980*/  BSYNC B1 ;  /* 0x0000000000017941 */ /* 0x000fea0003800000 */
.L_x_4287:
        /* <DEDUP_REMOVED lines=11> */
.L_x_4291:
[----:B------:R-:W-:Y:S01]  /*ea40*/  IMAD.MOV.U32 R10, RZ, RZ, R5 ;  /* 0x000000ffff0a7224 */ /* 0x000fe200078e0005 */
[----:B------:R-:W-:Y:S01]  /*ea50*/  PRMT R11, R11, 0x5410, R11 ;  /* 0x000054100b0b7816 */ /* 0x000fe2000000000b */
[----:B------:R-:W-:Y:S01]  /*ea60*/  IMAD.MOV.U32 R38, RZ, RZ, R41 ;  /* 0x000000ffff267224 */ /* 0x000fe200078e0029 */
[----:B------:R-:W-:Y:S02]  /*ea70*/  PRMT R118, R118, 0x7610, R99 ;  /* 0x0000761076767816 */ /* 0x000fe40000000063 */
.L_x_4292:
[----:B------:R-:W-:Y:S05]  /*ea80*/  BSYNC B1 ;  /* 0x0000000000017941 */ /* 0x000fea0003800000 */
.L_x_4290:
        /* <DEDUP_REMOVED lines=11> */
.L_x_4294:
[----:B------:R-:W-:Y:S01]  /*eb40*/  IMAD.MOV.U32 R5, RZ, RZ, R10 ;  /* 0x000000ffff057224 */ /* 0x000fe200078e000a */
[----:B------:R-:W-:Y:S01]  /*eb50*/  PRMT R11, R11, 0x7632, R11 ;  /* 0x000076320b0b7816 */ /* 0x000fe2000000000b */
[----:B------:R-:W-:Y:S01]  /*eb60*/  IMAD.MOV.U32 R41, RZ, RZ, R40 ;  /* 0x000000ffff297224 */ /* 0x000fe200078e0028 */
[----:B------:R-:W-:Y:S02]  /*eb70*/  PRMT R99, R99, 0x5410, R98 ;  /* 0x0000541063637816 */ /* 0x000fe40000000062 */
.L_x_4295:
[----:B------:R-:W-:Y:S05]  /*eb80*/  BSYNC B1 ;  /* 0x0000000000017941 */ /* 0x000fea0003800000 */
.L_x_4293:
        /* <DEDUP_REMOVED lines=11> */
.L_x_4297:
[----:B------:R-:W-:Y:S01]  /*ec40*/  IMAD.MOV.U32 R10, RZ, RZ, R5 ;  /* 0x000000ffff0a7224 */ /* 0x000fe200078e0005 */
[----:B------:R-:W-:Y:S01]  /*ec50*/  PRMT R11, R11, 0x5410, R11 ;  /* 0x000054100b0b7816 */ /* 0x000fe2000000000b */
[----:B------:R-:W-:Y:S01]  /*ec60*/  IMAD.MOV.U32 R40, RZ, RZ, R43 ;  /* 0x000000ffff287224 */ /* 0x000fe200078e002b */
[----:B------:R-:W-:Y:S02]  /*ec70*/  PRMT R98, R121, 0x7632, R98 ;  /* 0x0000763279627816 */ /* 0x000fe40000000062 */
.L_x_4298:
[----:B------:R-:W-:Y:S05]  /*ec80*/  BSYNC B1 ;  /* 0x0000000000017941 */ /* 0x000fea0003800000 */
.L_x_4296:
        /* <DEDUP_REMOVED lines=11> */
.L_x_4300:
[----:B------:R-:W-:Y:S01]  /*ed40*/  IMAD.MOV.U32 R5, RZ, RZ, R10 ;  /* 0x000000ffff057224 */ /* 0x000fe200078e000a */
[----:B------:R-:W-:Y:S01]  /*ed50*/  PRMT R11, R11, 0x7632, R11 ;  /* 0x000076320b0b7816 */ /* 0x000fe2000000000b */
[----:B------:R-:W-:Y:S01]  /*ed60*/  IMAD.MOV.U32 R43, RZ, RZ, R42 ;  /* 0x000000ffff2b7224 */ /* 0x000fe200078e002a */
[----:B------:R-:W-:Y:S02]  /*ed70*/  PRMT R121, R121, 0x5410, R120 ;  /* 0x0000541079797816 */ /* 0x000fe40000000078 */
.L_x_4301:
[----:B------:R-:W-:Y:S05]  /*ed80*/  BSYNC B1 ;  /* 0x0000000000017941 */ /* 0x000fea0003800000 */
.L_x_4299:
        /* <DEDUP_REMOVED lines=11> */
.L_x_4303:
[----:B------:R-:W-:Y:S01]  /*ee40*/  IMAD.MOV.U32 R10, RZ, RZ, R5 ;  /* 0x000000ffff0a7224 */ /* 0x000fe200078e0005 */
[----:B------:R-:W-:Y:S01]  /*ee50*/  PRMT R12, R11, 0x7610, R12 ;  /* 0x000076100b0c7816 */ /* 0x000fe2000000000c */
[----:B------:R-:W-:Y:S01]  /*ee60*/  IMAD.MOV.U32 R42, RZ, RZ, R45 ;  /* 0x000000ffff2a7224 */ /* 0x000fe200078e002d */
[----:B------:R-:W-:Y:S02]  /*ee70*/  PRMT R120, R101, 0x7610, R120 ;  /* 0x0000761065787816 */ /* 0x000fe40000000078 */
.L_x_4304:
[----:B------:R-:W-:Y:S05]  /*ee80*/  BSYNC B1 ;  /* 0x0000000000017941 */ /* 0x000fea0003800000 */
.L_x_4302:
        /* <DEDUP_REMOVED lines=11> */
.L_x_4306:
[----:B------:R-:W-:Y:S01]  /*ef40*/  IMAD.MOV.U32 R5, RZ, RZ, R10 ;  /* 0x000000ffff057224 */ /* 0x000fe200078e000a */
[----:B------:R-:W-:Y:S01]  /*ef50*/  PRMT R11, R11, 0x5410, R12 ;  /* 0x000054100b0b7816 */ /* 0x000fe2000000000c */
[----:B------:R-:W-:Y:S01]  /*ef60*/  IMAD.MOV.U32 R45, RZ, RZ, R44 ;  /* 0x000000ffff2d7224 */ /* 0x000fe200078e002c */
[----:B------:R-:W-:Y:S02]  /*ef70*/  PRMT R101, R99, 0x7610, R101 ;  /* 0x0000761063657816 */ /* 0x000fe40000000065 */
.L_x_4307:
[----:B------:R-:W-:Y:S05]  /*ef80*/  BSYNC B1 ;  /* 0x0000000000017941 */ /* 0x000fea0003800000 */
.L_x_4305:
        /* <DEDUP_REMOVED lines=11> */
.L_x_4309:
[----:B------:R-:W-:Y:S01]  /*f040*/  IMAD.MOV.U32 R10, RZ, RZ, R5 ;  /* 0x000000ffff0a7224 */ /* 0x000fe200078e0005 */
[----:B------:R-:W-:Y:S01]  /*f050*/  PRMT R12, R12, 0x7610, R11 ;  /* 0x000076100c0c7816 */ /* 0x000fe2000000000b */
[----:B------:R-:W-:Y:S01]  /*f060*/  IMAD.MOV.U32 R44, RZ, RZ, R47 ;  /* 0x000000ffff2c7224 */ /* 0x000fe200078e002f */
[----:B------:R-:W-:Y:S02]  /*f070*/  PRMT R99, R100, 0x7632, R99 ;  /* 0x0000763264637816 */ /* 0x000fe40000000063 */
.L_x_4310:
[----:B------:R-:W-:Y:S05]  /*f080*/  BSYNC B1 ;  /* 0x0000000000017941 */ /* 0x000fea0003800000 */
.L_x_4308:
        /* <DEDUP_REMOVED lines=11> */
.L_x_4312:
[----:B------:R-:W-:Y:S01]  /*f140*/  IMAD.MOV.U32 R5, RZ, RZ, R10 ;  /* 0x000000ffff057224 */ /* 0x000fe200078e000a */
[----:B------:R-:W-:Y:S01]  /*f150*/  PRMT R11, R12, 0x7632, R11 ;  /* 0x000076320c0b7816 */ /* 0x000fe2000000000b */
[----:B------:R-:W-:Y:S01]  /*f160*/  IMAD.MOV.U32 R47, RZ, RZ, R46 ;  /* 0x000000ffff2f7224 */ /* 0x000fe200078e002e */
[----:B------:R-:W-:Y:S02]  /*f170*/  PRMT R100, R100, 0x7610, R98 ;  /* 0x0000761064647816 */ /* 0x000fe40000000062 */
.L_x_4313:
[----:B------:R-:W-:Y:S05]  /*f180*/  BSYNC B1 ;  /* 0x0000000000017941 */ /* 0x000fea0003800000 */
.L_x_4311:
        /* <DEDUP_REMOVED lines=11> */
.L_x_4315:
[----:B------:R-:W-:Y:S01]  /*f240*/  IMAD.MOV.U32 R10, RZ, RZ, R5 ;  /* 0x000000ffff0a7224 */ /* 0x000fe200078e0005 */
[----:B------:R-:W-:Y:S01]  /*f250*/  PRMT R12, R11, 0x7610, R12 ;  /* 0x000076100b0c7816 */ /* 0x000fe2000000000c */
[----:B------:R-:W-:Y:S01]  /*f260*/  IMAD.MOV.U32 R46, RZ, RZ, R49 ;  /* 0x000000ffff2e7224 */ /* 0x000fe200078e0031 */
[----:B------:R-:W-:Y:S02]  /*f270*/  PRMT R98, R98, 0x5410, R103 ;  /* 0x0000541062627816 */ /* 0x000fe40000000067 */
.L_x_4316:
[----:B------:R-:W-:Y:S05]  /*f280*/  BSYNC B1 ;  /* 0x0000000000017941 */ /* 0x000fea0003800000 */
.L_x_4314:
        /* <DEDUP_REMOVED lines=11> */
.L_x_4318:
[----:B------:R-:W-:Y:S01]  /*f340*/  IMAD.MOV.U32 R5, RZ, RZ, R10 ;  /* 0x000000ffff057224 */ /* 0x000fe200078e000a */
[----:B------:R-:W-:Y:S01]  /*f350*/  PRMT R11, R11, 0x5410, R12 ;  /* 0x000054100b0b7816 */ /* 0x000fe2000000000c */
[----:B------:R-:W-:Y:S01]  /*f360*/  IMAD.MOV.U32 R49, RZ, RZ, R48 ;  /* 0x000000ffff317224 */ /* 0x000fe200078e0030 */
[----:B------:R-:W-:Y:S02]  /*f370*/  PRMT R103, R101, 0x7632, R103 ;  /* 0x0000763265677816 */ /* 0x000fe40000000067 */
.L_x_4319:
[----:B------:R-:W-:Y:S05]  /*f380*/  BSYNC B1 ;  /* 0x0000000000017941 */ /* 0x000fea0003800000 */
.L_x_4317:
        /* <DEDUP_REMOVED lines=11> */
.L_x_4321:
[----:B------:R-:W-:Y:S01]  /*f440*/  IMAD.MOV.U32 R10, RZ, RZ, R5 ;  /* 0x000000ffff0a7224 */ /* 0x000fe200078e0005 */
[----:B------:R-:W-:Y:S01]  /*f450*/  PRMT R12, R12, 0x7610, R11 ;  /* 0x000076100c0c7816 */ /* 0x000fe2000000000b */
[----:B------:R-:W-:Y:S01]  /*f460*/  IMAD.MOV.U32 R48, RZ, RZ, R51 ;  /* 0x000000ffff307224 */ /* 0x000fe200078e0033 */
[----:B------:R-:W-:Y:S02]  /*f470*/  PRMT R101, R101, 0x7610, R102 ;  /* 0x0000761065657816 */ /* 0x000fe40000000066 */
.L_x_4322:
[----:B------:R-:W-:Y:S05]  /*f480*/  BSYNC B1 ;  /* 0x0000000000017941 */ /* 0x000fea0003800000 */
.L_x_4320:
        /* <DEDUP_REMOVED lines=11> */
.L_x_4324:
[----:B------:R-:W-:Y:S01]  /*f540*/  IMAD.MOV.U32 R5, RZ, RZ, R10 ;  /* 0x000000ffff057224 */ /* 0x000fe200078e000a */
[----:B------:R-:W-:Y:S01]  /*f550*/  PRMT R11, R11, 0x7610, R12 ;  /* 0x000076100b0b7816 */ /* 0x000fe2000000000c */
[----:B------:R-:W-:Y:S01]  /*f560*/  IMAD.MOV.U32 R51, RZ, RZ, R50 ;  /* 0x000000ffff337224 */ /* 0x000fe200078e0032 */
[----:B------:R-:W-:Y:S02]  /*f570*/  PRMT R102, R102, 0x5410, R100 ;  /* 0x0000541066667816 */ /* 0x000fe40000000064 */
.L_x_4325:
[----:B------:R-:W-:Y:S05]  /*f580*/  BSYNC B1 ;  /* 0x0000000000017941 */ /* 0x000fea0003800000 */
.L_x_4323:
        /* <DEDUP_REMOVED lines=11> */
.L_x_4327:
[----:B------:R-:W-:Y:S01]  /*f640*/  IMAD.MOV.U32 R10, RZ, RZ, R5 ;  /* 0x000000ffff0a7224 */ /* 0x000fe200078e0005 */
[----:B------:R-:W-:Y:S01]  /*f650*/  PRMT R11, R11, 0x7632, R11 ;  /* 0x000076320b0b7816 */ /* 0x000fe2000000000b */
[----:B------:R-:W-:Y:S01]  /*f660*/  IMAD.MOV.U32 R50, RZ, RZ, R53 ;  /* 0x000000ffff327224 */ /* 0x000fe200078e0035 */
[----:B------:R-:W-:Y:S02]  /*f670*/  PRMT R100, R104, 0x7610, R100 ;  /* 0x0000761068647816 */ /* 0x000fe40000000064 */
.L_x_4328:
[----:B------:R-:W-:Y:S05]  /*f680*/  BSYNC B1 ;  /* 0x0000000000017941 */ /* 0x000fea0003800000 */
.L_x_4326:
        /* <DEDUP_REMOVED lines=11> */
.L_x_4330:
[----:B------:R-:W-:Y:S01]  /*f740*/  IMAD.MOV.U32 R5, RZ, RZ, R10 ;  /* 0x000000ffff057224 */ /* 0x000fe200078e000a */
[----:B------:R-:W-:Y:S01]  /*f750*/  PRMT R11, R11, 0x5410, R11 ;  /* 0x000054100b0b7816 */ /* 0x000fe2000000000b */
[----:B------:R-:W-:Y:S01]  /*f760*/  IMAD.MOV.U32 R53, RZ, RZ, R52 ;  /* 0x000000ffff357224 */ /* 0x000fe200078e0034 */
[----:B------:R-:W-:Y:S02]  /*f770*/  PRMT R104, R103, 0x7632, R104 ;  /* 0x0000763267687816 */ /* 0x000fe40000000068 */
.L_x_4331:
[----:B------:R-:W-:Y:S05]  /*f780*/  BSYNC B1 ;  /* 0x0000000000017941 */ /* 0x000fea0003800000 */
.L_x_4329:
        /* <DEDUP_REMOVED lines=11> */
.L_x_4333:
[----:B------:R-:W-:Y:S01]  /*f840*/  IMAD.MOV.U32 R10, RZ, RZ, R5 ;  /* 0x000000ffff0a7224 */ /* 0x000fe200078e0005 */
[----:B------:R-:W-:Y:S01]  /*f850*/  PRMT R12, R12, 0x7610, R11 ;  /* 0x000076100c0c7816 */ /* 0x000fe2000000000b */
[----:B------:R-:W-:Y:S01]  /*f860*/  IMAD.MOV.U32 R52, RZ, RZ, R55 ;  /* 0x000000ffff347224 */ /* 0x000fe200078e0037 */
[----:B------:R-:W-:Y:S02]  /*f870*/  PRMT R103, R103, 0x7610, R104 ;  /* 0x0000761067677816 */ /* 0x000fe40000000068 */
.L_x_4334:
[----:B------:R-:W-:Y:S05]  /*f880*/  BSYNC B1 ;  /* 0x0000000000017941 */ /* 0x000fea0003800000 */
.L_x_4332:
        /* <DEDUP_REMOVED lines=11> */
.L_x_4336:
[----:B------:R-:W-:Y:S01]  /*f940*/  IMAD.MOV.U32 R5, RZ, RZ, R10 ;  /* 0x000000ffff057224 */ /* 0x000fe200078e000a */
[----:B------:R-:W-:Y:S01]  /*f950*/  PRMT R11, R11, 0x7610, R12 ;  /* 0x000076100b0b7816 */ /* 0x000fe2000000000c */
[----:B------:R-:W-:Y:S01]  /*f960*/  IMAD.MOV.U32 R55, RZ, RZ, R54 ;  /* 0x000000ffff377224 */ /* 0x000fe200078e0036 */
[----:B------:R-:W-:Y:S02]  /*f970*/  PRMT R104, R104, 0x5410, R102 ;  /* 0x0000541068687816 */ /* 0x000fe40000000066 */
.L_x_4337:
[----:B------:R-:W-:Y:S05]  /*f980*/  BSYNC B1 ;  /* 0x0000000000017941 */ /* 0x000fea0003800000 */
.L_x_4335:
        /* <DEDUP_REMOVED lines=11> */
.L_x_4339:
[----:B------:R-:W-:Y:S01]  /*fa40*/  IMAD.MOV.U32 R10, RZ, RZ, R5 ;  /* 0x000000ffff0a7224 */ /* 0x000fe200078e0005 */
[----:B------:R-:W-:Y:S01]  /*fa50*/  PRMT R12, R12, 0x7610, R11 ;  /* 0x000076100c0c7816 */ /* 0x000fe2000000000b */
[----:B------:R-:W-:Y:S01]  /*fa60*/  IMAD.MOV.U32 R54, RZ, RZ, R57 ;  /* 0x000000ffff367224 */ /* 0x000fe200078e0039 */
[----:B------:R-:W-:Y:S02]  /*fa70*/  PRMT R102, R122, 0x7632, R102 ;  /* 0x000076327a667816 */ /* 0x000fe40000000066 */
.L_x_4340:
[----:B------:R-:W-:Y:S05]  /*fa80*/  BSYNC B1 ;  /* 0x0000000000017941 */ /* 0x000fea0003800000 */
.L_x_4338:
        /* <DEDUP_REMOVED lines=11> */
.L_x_4342:
[----:B------:R-:W-:Y:S01]  /*fb40*/  IMAD.MOV.U32 R5, RZ, RZ, R10 ;  /* 0x000000ffff057224 */ /* 0x000fe200078e000a */
[----:B------:R-:W-:Y:S01]  /*fb50*/  PRMT R11, R12, 0x7632, R11 ;  /* 0x000076320c0b7816 */ /* 0x000fe2000000000b */
[----:B------:R-:W-:Y:S01]  /*fb60*/  IMAD.MOV.U32 R57, RZ, RZ, R56 ;  /* 0x000000ffff397224 */ /* 0x000fe200078e0038 */
[----:B------:R-:W-:Y:S02]  /*fb70*/  PRMT R122, R122, 0x7610, R90 ;  /* 0x000076107a7a7816 */ /* 0x000fe4000000005a */
.L_x_4343:
[----:B------:R-:W-:Y:S05]  /*fb80*/  BSYNC B1 ;  /* 0x0000000000017941 */ /* 0x000fea0003800000 */
.L_x_4341:
        /* <DEDUP_REMOVED lines=11> */
.L_x_4345:
[----:B------:R-:W-:Y:S01]  /*fc40*/  IMAD.MOV.U32 R10, RZ, RZ, R5 ;  /* 0x000000ffff0a7224 */ /* 0x000fe200078e0005 */
[----:B------:R-:W-:Y:S01]  /*fc50*/  PRMT R11, R11, 0x5410, R11 ;  /* 0x000054100b0b7816 */ /* 0x000fe2000000000b */
[----:B------:R-:W-:Y:S01]  /*fc60*/  IMAD.MOV.U32 R56, RZ, RZ, R59 ;  /* 0x000000ffff387224 */ /* 0x000fe200078e003b */
[----:B------:R-:W-:Y:S02]  /*fc70*/  PRMT R90, R90, 0x7610, R105 ;  /* 0x000076105a5a7816 */ /* 0x000fe40000000069 */
.L_x_4346:
[----:B------:R-:W-:Y:S05]  /*fc80*/  BSYNC B1 ;  /* 0x0000000000017941 */ /* 0x000fea0003800000 */
.L_x_4344:
        /* <DEDUP_REMOVED lines=11> */
.L_x_4348:
[----:B------:R-:W-:Y:S01]  /*fd40*/  IMAD.MOV.U32 R5, RZ, RZ, R10 ;  /* 0x000000ffff057224 */ /* 0x000fe200078e000a */
[----:B------:R-:W-:Y:S01]  /*fd50*/  PRMT R11, R11, 0x7632, R11 ;  /* 0x000076320b0b7816 */ /* 0x000fe2000000000b */
[----:B------:R-:W-:Y:S01]  /*fd60*/  IMAD.MOV.U32 R59, RZ, RZ, R58 ;  /* 0x000000ffff3b7224 */ /* 0x000fe200078e003a */
[----:B------:R-:W-:Y:S02]  /*fd70*/  PRMT R105, R105, 0x5410, R90 ;  /* 0x0000541069697816 */ /* 0x000fe4000000005a */
.L_x_4349:
[----:B------:R-:W-:Y:S05]  /*fd80*/  BSYNC B1 ;  /* 0x0000000000017941 */ /* 0x000fea0003800000 */
.L_x_4347:
        /* <DEDUP_REMOVED lines=11> */
.L_x_4351:
[----:B------:R-:W-:Y:S01]  /*fe40*/  IMAD.MOV.U32 R10, RZ, RZ, R5 ;  /* 0x000000ffff0a7224 */ /* 0x000fe200078e0005 */
[----:B------:R-:W-:Y:S01]  /*fe50*/  PRMT R12, R11, 0x7610, R12 ;  /* 0x000076100b0c7816 */ /* 0x000fe2000000000c */
[----:B------:R-:W-:Y:S01]  /*fe60*/  IMAD.MOV.U32 R58, RZ, RZ, R61 ;  /* 0x000000ffff3a7224 */ /* 0x000fe200078e003d */
[----:B------:R-:W-:Y:S02]  /*fe70*/  PRMT R90, R93, 0x7610, R90 ;  /* 0x000076105d5a7816 */ /* 0x000fe4000000005a */
.L_x_4352:
[----:B------:R-:W-:Y:S05]  /*fe80*/  BSYNC B1 ;  /* 0x0000000000017941 */ /* 0x000fea0003800000 */
.L_x_4350:
        /* <DEDUP_REMOVED lines=11> */
.L_x_4354:
[----:B------:R-:W-:Y:S01]  /*ff40*/  IMAD.MOV.U32 R5, RZ, RZ, R10 ;  /* 0x000000ffff057224 */ /* 0x000fe200078e000a */
[----:B------:R-:W-:Y:S01]  /*ff50*/  PRMT R11, R12, 0x7610, R11 ;  /* 0x000076100c0b7816 */ /* 0x000fe2000000000b */
[----:B------:R-:W-:Y:S01]  /*ff60*/  IMAD.MOV.U32 R61, RZ, RZ, R60 ;  /* 0x000000ffff3d7224 */ /* 0x000fe200078e003c */
[----:B------:R-:W-:Y:S02]  /*ff70*/  PRMT R93, R91, 0x7632, R93 ;  /* 0x000076325b5d7816 */ /* 0x000fe4000000005d */
.L_x_4355:
[----:B------:R-:W-:Y:S05]  /*ff80*/  BSYNC B1 ;  /* 0x0000000000017941 */ /* 0x000fea0003800000 */
.L_x_4353:
        /* <DEDUP_REMOVED lines=11> */
.L_x_4357:
[----:B------:R-:W-:Y:S01]  /*10040*/  IMAD.MOV.U32 R10, RZ, RZ, R5 ;  /* 0x000000ffff0a7224 */ /* 0x000fe200078e0005 */
[----:B------:R-:W-:Y:S01]  /*10050*/  PRMT R12, R11, 0x7610, R12 ;  /* 0x000076100b0c7816 */ /* 0x000fe2000000000c */
[----:B------:R-:W-:Y:S01]  /*10060*/  IMAD.MOV.U32 R60, RZ, RZ, R63 ;  /* 0x000000ffff3c7224 */ /* 0x000fe200078e003f */
[----:B------:R-:W-:Y:S02]  /*10070*/  PRMT R91, R91, 0x5410, R105 ;  /* 0x000054105b5b7816 */ /* 0x000fe40000000069 */
.L_x_4358:
[----:B------:R-:W-:Y:S05]  /*10080*/  BSYNC B1 ;  /* 0x0000000000017941 */ /* 0x000fea0003800000 */
.L_x_4356:
        /* <DEDUP_REMOVED lines=11> */
.L_x_4360:
[----:B------:R-:W-:Y:S01]  /*10140*/  IMAD.MOV.U32 R5, RZ, RZ, R10 ;  /* 0x000000ffff057224 */ /* 0x000fe200078e000a */
[----:B------:R-:W-:Y:S01]  /*10150*/  PRMT R11, R11, 0x5410, R12 ;  /* 0x000054100b0b7816 */ /* 0x000fe2000000000c */
[----:B------:R-:W-:Y:S01]  /*10160*/  IMAD.MOV.U32 R63, RZ, RZ, R62 ;  /* 0x000000ffff3f7224 */ /* 0x000fe200078e003e */
[----:B------:R-:W-:Y:S02]  /*10170*/  PRMT R105, R91, 0x7610, R105 ;  /* 0x000076105b697816 */ /* 0x000fe40000000069 */
.L_x_4361:
[----:B------:R-:W-:Y:S05]  /*10180*/  BSYNC B1 ;  /* 0x0000000000017941 */ /* 0x000fea0003800000 */
.L_x_4359:
        /* <DEDUP_REMOVED lines=11> */
.L_x_4363:
[----:B------:R-:W-:Y:S01]  /*10240*/  IMAD.MOV.U32 R10, RZ, RZ, R5 ;  /* 0x000000ffff0a7224 */ /* 0x000fe200078e0005 */
[----:B------:R-:W-:Y:S01]  /*10250*/  PRMT R12, R12, 0x7610, R11 ;  /* 0x000076100c0c7816 */ /* 0x000fe2000000000b */
[----:B------:R-:W-:Y:S01]  /*10260*/  IMAD.MOV.U32 R62, RZ, RZ, R65 ;  /* 0x000000ffff3e7224 */ /* 0x000fe200078e0041 */
[----:B------:R-:W-:Y:S02]  /*10270*/  PRMT R91, R94, 0x7632, R91 ;  /* 0x000076325e5b7816 */ /* 0x000fe4000000005b */
.L_x_4364:
[----:B------:R-:W-:Y:S05]  /*10280*/  BSYNC B1 ;  /* 0x0000000000017941 */ /* 0x000fea0003800000 */
.L_x_4362:
        /* <DEDUP_REMOVED lines=11> */
.L_x_4366:
[----:B------:R-:W-:Y:S01]  /*10340*/  IMAD.MOV.U32 R5, RZ, RZ, R10 ;  /* 0x000000ffff057224 */ /* 0x000fe200078e000a */
[----:B------:R-:W-:Y:S01]  /*10350*/  PRMT R11, R12, 0x7632, R11 ;  /* 0x000076320c0b7816 */ /* 0x000fe2000000000b */
[----:B------:R-:W-:Y:S01]  /*10360*/  IMAD.MOV.U32 R65, RZ, RZ, R64 ;  /* 0x000000ffff417224 */ /* 0x000fe200078e0040 */
[----:B------:R-:W-:Y:S02]  /*10370*/  PRMT R94, R94, 0x7610, R92 ;  /* 0x000076105e5e7816 */ /* 0x000fe4000000005c */
.L_x_4367:
[----:B------:R-:W-:Y:S05]  /*10380*/  BSYNC B1 ;  /* 0x0000000000017941 */ /* 0x000fea0003800000 */
.L_x_4365:
        /* <DEDUP_REMOVED lines=11> */
.L_x_4369:
[----:B------:R-:W-:Y:S01]  /*10440*/  IMAD.MOV.U32 R10, RZ, RZ, R5 ;  /* 0x000000ffff0a7224 */ /* 0x000fe200078e0005 */
[----:B------:R-:W-:Y:S01]  /*10450*/  PRMT R11, R11, 0x5410, R11 ;  /* 0x000054100b0b7816 */ /* 0x000fe2000000000b */
[----:B------:R-:W-:Y:S01]  /*10460*/  IMAD.MOV.U32 R64, RZ, RZ, R67 ;  /* 0x000000ffff407224 */ /* 0x000fe200078e0043 */
[----:B------:R-:W-:Y:S02]  /*10470*/  PRMT R92, R92, 0x7610, R93 ;  /* 0x000076105c5c7816 */ /* 0x000fe4000000005d */
.L_x_4370:
[----:B------:R-:W-:Y:S05]  /*10480*/  BSYNC B1 ;  /* 0x0000000000017941 */ /* 0x000fea0003800000 */
.L_x_4368:
        /* <DEDUP_REMOVED lines=11> */
.L_x_4372:
[----:B------:R-:W-:Y:S01]  /*10540*/  IMAD.MOV.U32 R5, RZ, RZ, R10 ;  /* 0x000000ffff057224 */ /* 0x000fe200078e000a */
[----:B------:R-:W-:Y:S01]  /*10550*/  PRMT R12, R12, 0x7610, R11 ;  /* 0x000076100c0c7816 */ /* 0x000fe2000000000b */
[----:B------:R-:W-:Y:S01]  /*10560*/  IMAD.MOV.U32 R67, RZ, RZ, R66 ;  /* 0x000000ffff437224 */ /* 0x000fe200078e0042 */
[----:B------:R-:W-:Y:S02]  /*10570*/  PRMT R93, R93, 0x5410, R92 ;  /* 0x000054105d5d7816 */ /* 0x000fe4000000005c */
.L_x_4373:
[----:B------:R-:W-:Y:S05]  /*10580*/  BSYNC B1 ;  /* 0x0000000000017941 */ /* 0x000fea0003800000 */
.L_x_4371:
        /* <DEDUP_REMOVED lines=11> */
.L_x_4375:
[----:B------:R-:W-:Y:S01]  /*10640*/  IMAD.MOV.U32 R10, RZ, RZ, R5 ;  /* 0x000000ffff0a7224 */ /* 0x000fe200078e0005 */
[----:B------:R-:W-:Y:S01]  /*10650*/  PRMT R11, R12, 0x7632, R11 ;  /* 0x000076320c0b7816 */ /* 0x000fe2000000000b */
[----:B------:R-:W-:Y:S01]  /*10660*/  IMAD.MOV.U32 R66, RZ, RZ, R69 ;  /* 0x000000ffff427224 */ /* 0x000fe200078e0045 */
[----:B------:R-:W-:Y:S02]  /*10670*/  PRMT R92, R94, 0x7610, R92 ;  /* 0x000076105e5c7816 */ /* 0x000fe4000000005c */
.L_x_4376:
[----:B------:R-:W-:Y:S05]  /*10680*/  BSYNC B1 ;  /* 0x0000000000017941 */ /* 0x000fea0003800000 */
.L_x_4374:
        /* <DEDUP_REMOVED lines=11> */
.L_x_4378:
[----:B------:R-:W-:Y:S01]  /*10740*/  IMAD.MOV.U32 R5, RZ, RZ, R10 ;  /* 0x000000ffff057224 */ /* 0x000fe200078e000a */
[----:B------:R-:W-:Y:S01]  /*10750*/  PRMT R11, R11, 0x5410, R11 ;  /* 0x000054100b0b7816 */ /* 0x000fe2000000000b */
[----:B------:R-:W-:Y:S01]  /*10760*/  IMAD.MOV.U32 R69, RZ, RZ, R68 ;  /* 0x000000ffff457224 */ /* 0x000fe200078e0044 */
[----:B------:R-:W-:Y:S02]  /*10770*/  PRMT R94, R95, 0x7632, R94 ;  /* 0x000076325f5e7816 */ /* 0x000fe4000000005e */
.L_x_4379:
[----:B------:R-:W-:Y:S05]  /*10780*/  BSYNC B1 ;  /* 0x0000000000017941 */ /* 0x000fea0003800000 */
.L_x_4377:
        /* <DEDUP_REMOVED lines=11> */
.L_x_4381:
[----:B------:R-:W-:Y:S01]  /*10840*/  IMAD.MOV.U32 R10, RZ, RZ, R5 ;  /* 0x000000ffff0a7224 */ /* 0x000fe200078e0005 */
[----:B------:R-:W-:Y:S01]  /*10850*/  PRMT R11, R11, 0x7632, R11 ;  /* 0x000076320b0b7816 */ /* 0x000fe2000000000b */
[----:B------:R-:W-:Y:S01]  /*10860*/  IMAD.MOV.U32 R68, RZ, RZ, R71 ;  /* 0x000000ffff447224 */ /* 0x000fe200078e0047 */
[----:B------:R-:W-:Y:S02]  /*10870*/  PRMT R95, R95, 0x5410, R96 ;  /* 0x000054105f5f7816 */ /* 0x000fe40000000060 */
.L_x_4382:
[----:B------:R-:W-:Y:S05]  /*10880*/  BSYNC B1 ;  /* 0x0000000000017941 */ /* 0x000fea0003800000 */
.L_x_4380:
        /* <DEDUP_REMOVED lines=11> */
.L_x_4384:
[----:B------:R-:W-:Y:S01]  /*10940*/  PRMT R11, R11, 0x5410, R11 ;  /* 0x000054100b0b7816 */ /* 0x000fe2000000000b */
[----:B------:R-:W-:Y:S01]  /*10950*/  IMAD.MOV.U32 R71, RZ, RZ, R70 ;  /* 0x000000ffff477224 */ /* 0x000fe200078e0046 */
[----:B------:R-:W-:Y:S01]  /*10960*/  PRMT R96, R95, 0x7610, R96 ;  /* 0x000076105f607816 */ /* 0x000fe20000000060 */
[--C-:B------:R-:W-:Y:S01]  /*10970*/  IMAD.MOV.U32 R5, RZ, RZ, R10.reuse ;  /* 0x000000ffff057224 */ /* 0x100fe200078e000a */
[----:B------:R-:W-:Y:S01]  /*10980*/  PRMT R95, R11, 0x7610, R95 ;  /* 0x000076100b5f7816 */ /* 0x000fe2000000005f */
[----:B------:R-:W-:Y:S02]  /*10990*/  IMAD.MOV.U32 R70, RZ, RZ, R10 ;  /* 0x000000ffff467224 */ /* 0x000fe400078e000a */
.L_x_4385:
[----:B------:R-:W-:Y:S05]  /*109a0*/  BSYNC B1 ;  /* 0x0000000000017941 */ /* 0x000fea0003800000 */
.L_x_4383:
[----:B------:R-:W-:Y:S02]  /*109b0*/  IADD3 R8, R8, 0x4, RZ ;  /* 0x0000000408087810 */ /* 0x000fe40007ffe0ff */
[----:B------:R-:W-:Y:S01]  /*109c0*/  IADD3 R4, R4, 0x2, RZ ;  /* 0x0000000204047810 */ /* 0x000fe20007ffe0ff */
[----:B------:R-:W-:Y:S01]  /*109d0*/  @!P1 CALL.REL.NOINC `(.L_x_4386) ;  /* 0x0000001000009944 */ /* 0x000fe20003c00000 */
[----:B------:R-:W-:Y:S05]  /*109e0*/  BRA `(.L_x_4387) ;  /* 0xffffc01000007947 */ /* 0x000fea000383ffff */
.L_x_4386:
[----:B------:R-:W-:Y:S01]  /*109f0*/  FADD.FTZ R86, R7, R86 ;  /* 0x0000005607567221 */ /* 0x000fe20000010000 */
[----:B------:R-:W-:Y:S01]  /*10a00*/  PRMT R95, R11, 0x7632, R95 ;  /* 0x000076320b5f7816 */ /* 0x000fe2000000005f */
[----:B------:R-:W-:-:S02]  /*10a10*/  IMAD.MOV.U32 R87, RZ, RZ, R6 ;  /* 0x000000ffff577224 */ /* 0x000fc400078e0006 */
[----:B------:R-:W-:Y:S02]  /*10a20*/  IMAD.MOV.U32 R70, RZ, RZ, R5 ;  /* 0x000000ffff467224 */ /* 0x000fe400078e0005 */
.L_x_4196:
[----:B------:R-:W-:Y:S05]  /*10a30*/  BSYNC B0 ;  /* 0x0000000000007941 */ /* 0x000fea0003800000 */
.L_x_4195:
        /* <DEDUP_REMOVED lines=194> */
.L_x_4580:
        /* <DEDUP_REMOVED lines=20> */
.L_x_4391:
[----:B------:R-:W-:Y:S01]  /*117a0*/  IMAD.MOV.U32 R5, RZ, RZ, R85 ;  /* 0x000000ffff057224 */ /* 0x000fe200078e0055 */
[----:B------:R-:W-:Y:S01]  /*117b0*/  PRMT R11, R11, 0x7610, R111 ;  /* 0x000076100b0b7816 */ /* 0x000fe2000000006f */
[----:B------:R-:W-:Y:S01]  /*117c0*/  IMAD.MOV.U32 R85, RZ, RZ, R84 ;  /* 0x000000ffff557224 */ /* 0x000fe200078e0054 */
[----:B------:R-:W-:Y:S02]  /*117d0*/  PRMT R111, R111, 0x5410, R112 ;  /* 0x000054106f6f7816 */ /* 0x000fe40000000070 */
.L_x_4392:
[----:B------:R-:W-:Y:S05]  /*117e0*/  BSYNC B1 ;  /* 0x0000000000017941 */ /* 0x000fea0003800000 */
.L_x_4390:
        /* <DEDUP_REMOVED lines=11> */
.L_x_4394:
[----:B------:R-:W-:Y:S01]  /*118a0*/  IMAD.MOV.U32 R10, RZ, RZ, R5 ;  /* 0x000000ffff0a7224 */ /* 0x000fe200078e0005 */
[----:B------:R-:W-:Y:S01]  /*118b0*/  PRMT R11, R11, 0x7632, R11 ;  /* 0x000076320b0b7816 */ /* 0x000fe2000000000b */
[----:B------:R-:W-:Y:S01]  /*118c0*/  IMAD.MOV.U32 R84, RZ, RZ, R83 ;  /* 0x000000ffff547224 */ /* 0x000fe200078e0053 */
[----:B------:R-:W-:Y:S02]  /*118d0*/  PRMT R112, R112, 0x7632, R112 ;  /* 0x0000763270707816 */ /* 0x000fe40000000070 */
.L_x_4395:
[----:B------:R-:W-:Y:S05]  /*118e0*/  BSYNC B1 ;  /* 0x0000000000017941 */ /* 0x000fea0003800000 */
.L_x_4393:
        /* <DEDUP_REMOVED lines=11> */
.L_x_4397:
[----:B------:R-:W-:Y:S01]  /*119a0*/  IMAD.MOV.U32 R5, RZ, RZ, R10 ;  /* 0x000000ffff057224 */ /* 0x000fe200078e000a */
[----:B------:R-:W-:Y:S01]  /*119b0*/  PRMT R11, R11, 0x5410, R11 ;  /* 0x000054100b0b7816 */ /* 0x000fe2000000000b */
[----:B------:R-:W-:Y:S01]  /*119c0*/  IMAD.MOV.U32 R83, RZ, RZ, R82 ;  /* 0x000000ffff537224 */ /* 0x000fe200078e0052 */
[----:B------:R-:W-:Y:S02]  /*119d0*/  PRMT R112, R112, 0x5410, R113 ;  /* 0x0000541070707816 */ /* 0x000fe40000000071 */
.L_x_4398:
[----:B------:R-:W-:Y:S05]  /*119e0*/  BSYNC B1 ;  /* 0x0000000000017941 */ /* 0x000fea0003800000 */
.L_x_4396:
        /* <DEDUP_REMOVED lines=11> */
.L_x_4400:
[----:B------:R-:W-:Y:S01]  /*11aa0*/  IMAD.MOV.U32 R10, RZ, RZ, R5 ;  /* 0x000000ffff0a7224 */ /* 0x000fe200078e0005 */
[----:B------:R-:W-:Y:S01]  /*11ab0*/  PRMT R12, R12, 0x7610, R11 ;  /* 0x000076100c0c7816 */ /* 0x000fe2000000000b */
[----:B------:R-:W-:Y:S01]  /*11ac0*/  IMAD.MOV.U32 R82, RZ, RZ, R81 ;  /* 0x000000ffff527224 */ /* 0x000fe200078e0051 */
[----:B------:R-:W-:Y:S02]  /*11ad0*/  PRMT R113, R0, 0x7632, R113 ;  /* 0x0000763200717816 */ /* 0x000fe40000000071 */
.L_x_4401:
[----:B------:R-:W-:Y:S05]  /*11ae0*/  BSYNC B1 ;  /* 0x0000000000017941 */ /* 0x000fea0003800000 */
.L_x_4399:
        /* <DEDUP_REMOVED lines=11> */
.L_x_4403:
[----:B------:R-:W-:Y:S01]  /*11ba0*/  IMAD.MOV.U32 R5, RZ, RZ, R10 ;  /* 0x000000ffff057224 */ /* 0x000fe200078e000a */
[----:B------:R-:W-:Y:S01]  /*11bb0*/  PRMT R11, R11, 0x7610, R12 ;  /* 0x000076100b0b7816 */ /* 0x000fe2000000000c */
[----:B------:R-:W-:Y:S01]  /*11bc0*/  IMAD.MOV.U32 R81, RZ, RZ, R80 ;  /* 0x000000ffff517224 */ /* 0x000fe200078e0050 */
[----:B------:R-:W-:Y:S02]  /*11bd0*/  PRMT R0, R0, 0x5410, R110 ;  /* 0x0000541000007816 */ /* 0x000fe4000000006e */
.L_x_4404:
[----:B------:R-:W-:Y:S05]  /*11be0*/  BSYNC B1 ;  /* 0x0000000000017941 */ /* 0x000fea0003800000 */
.L_x_4402:
        /* <DEDUP_REMOVED lines=11> */
.L_x_4406:
[----:B------:R-:W-:Y:S01]  /*11ca0*/  IMAD.MOV.U32 R10, RZ, RZ, R5 ;  /* 0x000000ffff0a7224 */ /* 0x000fe200078e0005 */
[----:B------:R-:W-:Y:S01]  /*11cb0*/  PRMT R11, R11, 0x7632, R11 ;  /* 0x000076320b0b7816 */ /* 0x000fe2000000000b */
[----:B------:R-:W-:Y:S01]  /*11cc0*/  IMAD.MOV.U32 R80, RZ, RZ, R79 ;  /* 0x000000ffff507224 */ /* 0x000fe200078e004f */
[----:B------:R-:W-:Y:S02]  /*11cd0*/  PRMT R110, R110, 0x7632, R110 ;  /* 0x000076326e6e7816 */ /* 0x000fe4000000006e */
.L_x_4407:
[----:B------:R-:W-:Y:S05]  /*11ce0*/  BSYNC B1 ;  /* 0x0000000000017941 */ /* 0x000fea0003800000 */
.L_x_4405:
        /* <DEDUP_REMOVED lines=11> */
.L_x_4409:
[----:B------:R-:W-:Y:S01]  /*11da0*/  IMAD.MOV.U32 R5, RZ, RZ, R10 ;  /* 0x000000ffff057224 */ /* 0x000fe200078e000a */
[----:B------:R-:W-:Y:S01]  /*11db0*/  PRMT R12, R11, 0x7610, R12 ;  /* 0x000076100b0c7816 */ /* 0x000fe2000000000c */
[----:B------:R-:W-:Y:S01]  /*11dc0*/  IMAD.MOV.U32 R79, RZ, RZ, R78 ;  /* 0x000000ffff4f7224 */ /* 0x000fe200078e004e */
[----:B------:R-:W-:Y:S02]  /*11dd0*/  PRMT R110, R110, 0x5410, R111 ;  /* 0x000054106e6e7816 */ /* 0x000fe4000000006f */
.L_x_4410:
[----:B------:R-:W-:Y:S05]  /*11de0*/  BSYNC B1 ;  /* 0x0000000000017941 */ /* 0x000fea0003800000 */
.L_x_4408:
        /* <DEDUP_REMOVED lines=11> */
.L_x_4412:
[----:B------:R-:W-:Y:S01]  /*11ea0*/  IMAD.MOV.U32 R10, RZ, RZ, R5 ;  /* 0x000000ffff0a7224 */ /* 0x000fe200078e0005 */
[----:B------:R-:W-:Y:S01]  /*11eb0*/  PRMT R11, R12, 0x7610, R11 ;  /* 0x000076100c0b7816 */ /* 0x000fe2000000000b */
[----:B------:R-:W-:Y:S01]  /*11ec0*/  IMAD.MOV.U32 R78, RZ, RZ, R77 ;  /* 0x000000ffff4e7224 */ /* 0x000fe200078e004d */
[----:B------:R-:W-:Y:S02]  /*11ed0*/  PRMT R111, R115, 0x7610, R111 ;  /* 0x00007610736f7816 */ /* 0x000fe4000000006f */
.L_x_4413:
[----:B------:R-:W-:Y:S05]  /*11ee0*/  BSYNC B1 ;  /* 0x0000000000017941 */ /* 0x000fea0003800000 */
.L_x_4411:
        /* <DEDUP_REMOVED lines=11> */
.L_x_4415:
[----:B------:R-:W-:Y:S01]  /*11fa0*/  IMAD.MOV.U32 R5, RZ, RZ, R10 ;  /* 0x000000ffff057224 */ /* 0x000fe200078e000a */
[----:B------:R-:W-:Y:S01]  /*11fb0*/  PRMT R11, R11, 0x5410, R11 ;  /* 0x000054100b0b7816 */ /* 0x000fe2000000000b */
[----:B------:R-:W-:Y:S01]  /*11fc0*/  IMAD.MOV.U32 R77, RZ, RZ, R76 ;  /* 0x000000ffff4d7224 */ /* 0x000fe200078e004c */
[----:B------:R-:W-:Y:S02]  /*11fd0*/  PRMT R115, R113, 0x7632, R115 ;  /* 0x0000763271737816 */ /* 0x000fe40000000073 */
.L_x_4416:
[----:B------:R-:W-:Y:S05]  /*11fe0*/  BSYNC B1 ;  /* 0x0000000000017941 */ /* 0x000fea0003800000 */
.L_x_4414:
        /* <DEDUP_REMOVED lines=11> */
.L_x_4418:
[----:B------:R-:W-:Y:S01]  /*120a0*/  IMAD.MOV.U32 R10, RZ, RZ, R5 ;  /* 0x000000ffff0a7224 */ /* 0x000fe200078e0005 */
[----:B------:R-:W-:Y:S01]  /*120b0*/  PRMT R12, R12, 0x7610, R11 ;  /* 0x000076100c0c7816 */ /* 0x000fe2000000000b */
[----:B------:R-:W-:Y:S01]  /*120c0*/  IMAD.MOV.U32 R76, RZ, RZ, R75 ;  /* 0x000000ffff4c7224 */ /* 0x000fe200078e004b */
[----:B------:R-:W-:Y:S02]  /*120d0*/  PRMT R113, R113, 0x7610, R114 ;  /* 0x0000761071717816 */ /* 0x000fe40000000072 */
.L_x_4419:
[----:B------:R-:W-:Y:S05]  /*120e0*/  BSYNC B1 ;  /* 0x0000000000017941 */ /* 0x000fea0003800000 */
.L_x_4417:
        /* <DEDUP_REMOVED lines=11> */
.L_x_4421:
[----:B------:R-:W-:Y:S01]  /*121a0*/  IMAD.MOV.U32 R5, RZ, RZ, R10 ;  /* 0x000000ffff057224 */ /* 0x000fe200078e000a */
[----:B------:R-:W-:Y:S01]  /*121b0*/  PRMT R11, R11, 0x7610, R12 ;  /* 0x000076100b0b7816 */ /* 0x000fe2000000000c */
[----:B------:R-:W-:Y:S01]  /*121c0*/  IMAD.MOV.U32 R75, RZ, RZ, R74 ;  /* 0x000000ffff4b7224 */ /* 0x000fe200078e004a */
[----:B------:R-:W-:Y:S02]  /*121d0*/  PRMT R114, R114, 0x5410, R0 ;  /* 0x0000541072727816 */ /* 0x000fe40000000000 */
.L_x_4422:
[----:B------:R-:W-:Y:S05]  /*121e0*/  BSYNC B1 ;  /* 0x0000000000017941 */ /* 0x000fea0003800000 */
.L_x_4420:
        /* <DEDUP_REMOVED lines=11> */
.L_x_4424:
[----:B------:R-:W-:Y:S01]  /*122a0*/  IMAD.MOV.U32 R10, RZ, RZ, R5 ;  /* 0x000000ffff0a7224 */ /* 0x000fe200078e0005 */
[----:B------:R-:W-:Y:S01]  /*122b0*/  PRMT R11, R11, 0x7632, R11 ;  /* 0x000076320b0b7816 */ /* 0x000fe2000000000b */
[----:B------:R-:W-:Y:S01]  /*122c0*/  IMAD.MOV.U32 R74, RZ, RZ, R73 ;  /* 0x000000ffff4a7224 */ /* 0x000fe200078e0049 */
[----:B------:R-:W-:Y:S02]  /*122d0*/  PRMT R0, R116, 0x7610, R0 ;  /* 0x0000761074007816 */ /* 0x000fe40000000000 */
.L_x_4425:
[----:B------:R-:W-:Y:S05]  /*122e0*/  BSYNC B1 ;  /* 0x0000000000017941 */ /* 0x000fea0003800000 */
.L_x_4423:
        /* <DEDUP_REMOVED lines=11> */
.L_x_4427:
[----:B------:R-:W-:Y:S01]  /*123a0*/  IMAD.MOV.U32 R5, RZ, RZ, R10 ;  /* 0x000000ffff057224 */ /* 0x000fe200078e000a */
[----:B------:R-:W-:Y:S01]  /*123b0*/  PRMT R11, R11, 0x5410, R11 ;  /* 0x000054100b0b7816 */ /* 0x000fe2000000000b */
[----:B------:R-:W-:Y:S01]  /*123c0*/  IMAD.MOV.U32 R73, RZ, RZ, R72 ;  /* 0x000000ffff497224 */ /* 0x000fe200078e0048 */
[----:B------:R-:W-:Y:S02]  /*123d0*/  PRMT R116, R115, 0x7632, R116 ;  /* 0x0000763273747816 */ /* 0x000fe40000000074 */
.L_x_4428:
[----:B------:R-:W-:Y:S05]  /*123e0*/  BSYNC B1 ;  /* 0x0000000000017941 */ /* 0x000fea0003800000 */
.L_x_4426:
        /* <DEDUP_REMOVED lines=11> */
.L_x_4430:
[----:B------:R-:W-:Y:S01]  /*124a0*/  IMAD.MOV.U32 R10, RZ, RZ, R5 ;  /* 0x000000ffff0a7224 */ /* 0x000fe200078e0005 */
[----:B------:R-:W-:Y:S01]  /*124b0*/  PRMT R12, R12, 0x7610, R11 ;  /* 0x000076100c0c7816 */ /* 0x000fe2000000000b */
[----:B------:R-:W-:Y:S01]  /*124c0*/  IMAD.MOV.U32 R72, RZ, RZ, R3 ;  /* 0x000000ffff487224 */ /* 0x000fe200078e0003 */
[----:B------:R-:W-:Y:S02]  /*124d0*/  PRMT R115, R115, 0x7610, R116 ;  /* 0x0000761073737816 */ /* 0x000fe40000000074 */
.L_x_4431:
[----:B------:R-:W-:Y:S05]  /*124e0*/  BSYNC B1 ;  /* 0x0000000000017941 */ /* 0x000fea0003800000 */
.L_x_4429:
        /* <DEDUP_REMOVED lines=11> */
.L_x_4433:
[----:B------:R-:W-:Y:S01]  /*125a0*/  IMAD.MOV.U32 R5, RZ, RZ, R10 ;  /* 0x000000ffff057224 */ /* 0x000fe200078e000a */
[----:B------:R-:W-:Y:S01]  /*125b0*/  PRMT R11, R11, 0x7610, R12 ;  /* 0x000076100b0b7816 */ /* 0x000fe2000000000c */
[----:B------:R-:W-:Y:S01]  /*125c0*/  IMAD.MOV.U32 R3, RZ, RZ, R2 ;  /* 0x000000ffff037224 */ /* 0x000fe200078e0002 */
[----:B------:R-:W-:Y:S02]  /*125d0*/  PRMT R116, R116, 0x5410, R114 ;  /* 0x0000541074747816 */ /* 0x000fe40000000072 */
.L_x_4434:
[----:B------:R-:W-:Y:S05]  /*125e0*/  BSYNC B1 ;  /* 0x0000000000017941 */ /* 0x000fea0003800000 */
.L_x_4432:
        /* <DEDUP_REMOVED lines=11> */
.L_x_4436:
[----:B------:R-:W-:Y:S01]  /*126a0*/  IMAD.MOV.U32 R10, RZ, RZ, R5 ;  /* 0x000000ffff0a7224 */ /* 0x000fe200078e0005 */
[----:B------:R-:W-:Y:S01]  /*126b0*/  PRMT R12, R12, 0x7610, R11 ;  /* 0x000076100c0c7816 */ /* 0x000fe2000000000b */
[----:B------:R-:W-:Y:S01]  /*126c0*/  IMAD.MOV.U32 R2, RZ, RZ, R25 ;  /* 0x000000ffff027224 */ /* 0x000fe200078e0019 */
[----:B------:R-:W-:Y:S02]  /*126d0*/  PRMT R114, R108, 0x7632, R114 ;  /* 0x000076326c727816 */ /* 0x000fe40000000072 */
.L_x_4437:
[----:B------:R-:W-:Y:S05]  /*126e0*/  BSYNC B1 ;  /* 0x0000000000017941 */ /* 0x000fea0003800000 */
.L_x_4435:
        /* <DEDUP_REMOVED lines=11> */
.L_x_4439:
[----:B------:R-:W-:Y:S01]  /*127a0*/  IMAD.MOV.U32 R5, RZ, RZ, R10 ;  /* 0x000000ffff057224 */ /* 0x000fe200078e000a */
[----:B------:R-:W-:Y:S01]  /*127b0*/  PRMT R11, R12, 0x7632, R11 ;  /* 0x000076320c0b7816 */ /* 0x000fe2000000000b */
[----:B------:R-:W-:Y:S01]  /*127c0*/  IMAD.MOV.U32 R25, RZ, RZ, R24 ;  /* 0x000000ffff197224 */ /* 0x000fe200078e0018 */
[----:B------:R-:W-:Y:S02]  /*127d0*/  PRMT R108, R108, 0x7610, R106 ;  /* 0x000076106c6c7816 */ /* 0x000fe4000000006a */
.L_x_4440:
[----:B------:R-:W-:Y:S05]  /*127e0*/  BSYNC B1 ;  /* 0x0000000000017941 */ /* 0x000fea0003800000 */
.L_x_4438:
        /* <DEDUP_REMOVED lines=11> */
.L_x_4442:
[----:B------:R-:W-:Y:S01]  /*128a0*/  IMAD.MOV.U32 R10, RZ, RZ, R5 ;  /* 0x000000ffff0a7224 */ /* 0x000fe200078e0005 */
[----:B------:R-:W-:Y:S01]  /*128b0*/  PRMT R11, R11, 0x5410, R11 ;  /* 0x000054100b0b7816 */ /* 0x000fe2000000000b */
[----:B------:R-:W-:Y:S01]  /*128c0*/  IMAD.MOV.U32 R24, RZ, RZ, R27 ;  /* 0x000000ffff187224 */ /* 0x000fe200078e001b */
[----:B------:R-:W-:Y:S02]  /*128d0*/  PRMT R106, R106, 0x7610, R107 ;  /* 0x000076106a6a7816 */ /* 0x000fe4000000006b */
.L_x_4443:
[----:B------:R-:W-:Y:S05]  /*128e0*/  BSYNC B1 ;  /* 0x0000000000017941 */ /* 0x000fea0003800000 */
.L_x_4441:
        /* <DEDUP_REMOVED lines=11> */
.L_x_4445:
[----:B------:R-:W-:Y:S01]  /*129a0*/  IMAD.MOV.U32 R5, RZ, RZ, R10 ;  /* 0x000000ffff057224 */ /* 0x000fe200078e000a */
[----:B------:R-:W-:Y:S01]  /*129b0*/  PRMT R11, R11, 0x7632, R11 ;  /* 0x000076320b0b7816 */ /* 0x000fe2000000000b */
[----:B------:R-:W-:Y:S01]  /*129c0*/  IMAD.MOV.U32 R27, RZ, RZ, R26 ;  /* 0x000000ffff1b7224 */ /* 0x000fe200078e001a */
[----:B------:R-:W-:Y:S02]  /*129d0*/  PRMT R107, R107, 0x5410, R106 ;  /* 0x000054106b6b7816 */ /* 0x000fe4000000006a */
.L_x_4446:
[----:B------:R-:W-:Y:S05]  /*129e0*/  BSYNC B1 ;  /* 0x0000000000017941 */ /* 0x000fea0003800000 */
.L_x_4444:
        /* <DEDUP_REMOVED lines=11> */
.L_x_4448:
[----:B------:R-:W-:Y:S01]  /*12aa0*/  IMAD.MOV.U32 R10, RZ, RZ, R5 ;  /* 0x000000ffff0a7224 */ /* 0x000fe200078e0005 */
[----:B------:R-:W-:Y:S01]  /*12ab0*/  PRMT R11, R11, 0x5410, R11 ;  /* 0x000054100b0b7816 */ /* 0x000fe2000000000b */
[----:B------:R-:W-:Y:S01]  /*12ac0*/  IMAD.MOV.U32 R26, RZ, RZ, R29 ;  /* 0x000000ffff1a7224 */ /* 0x000fe200078e001d */
[----:B------:R-:W-:Y:S02]  /*12ad0*/  PRMT R106, R117, 0x7632, R106 ;  /* 0x00007632756a7816 */ /* 0x000fe4000000006a */
.L_x_4449:
[----:B------:R-:W-:Y:S05]  /*12ae0*/  BSYNC B1 ;  /* 0x0000000000017941 */ /* 0x000fea0003800000 */
.L_x_4447:
        /* <DEDUP_REMOVED lines=11> */
.L_x_4451:
[----:B------:R-:W-:Y:S01]  /*12ba0*/  IMAD.MOV.U32 R5, RZ, RZ, R10 ;  /* 0x000000ffff057224 */ /* 0x000fe200078e000a */
[----:B------:R-:W-:Y:S01]  /*12bb0*/  PRMT R11, R11, 0x7632, R11 ;  /* 0x000076320b0b7816 */ /* 0x000fe2000000000b */
[----:B------:R-:W-:Y:S01]  /*12bc0*/  IMAD.MOV.U32 R29, RZ, RZ, R28 ;  /* 0x000000ffff1d7224 */ /* 0x000fe200078e001c */
[----:B------:R-:W-:Y:S02]  /*12bd0*/  PRMT R117, R117, 0x5410, R108 ;  /* 0x0000541075757816 */ /* 0x000fe4000000006c */
.L_x_4452:
[----:B------:R-:W-:Y:S05]  /*12be0*/  BSYNC B1 ;  /* 0x0000000000017941 */ /* 0x000fea0003800000 */
.L_x_4450:
        /* <DEDUP_REMOVED lines=11> */
.L_x_4454:
[----:B------:R-:W-:Y:S01]  /*12ca0*/  IMAD.MOV.U32 R10, RZ, RZ, R5 ;  /* 0x000000ffff0a7224 */ /* 0x000fe200078e0005 */
[----:B------:R-:W-:Y:S01]  /*12cb0*/  PRMT R12, R11, 0x7610, R12 ;  /* 0x000076100b0c7816 */ /* 0x000fe2000000000c */
[----:B------:R-:W-:Y:S01]  /*12cc0*/  IMAD.MOV.U32 R28, RZ, RZ, R31 ;  /* 0x000000ffff1c7224 */ /* 0x000fe200078e001f */
[----:B------:R-:W-:Y:S02]  /*12cd0*/  PRMT R108, R109, 0x7610, R108 ;  /* 0x000076106d6c7816 */ /* 0x000fe4000000006c */
.L_x_4455:
[----:B------:R-:W-:Y:S05]  /*12ce0*/  BSYNC B1 ;  /* 0x0000000000017941 */ /* 0x000fea0003800000 */
.L_x_4453:
        /* <DEDUP_REMOVED lines=11> */
.L_x_4457:
[----:B------:R-:W-:Y:S01]  /*12da0*/  IMAD.MOV.U32 R5, RZ, RZ, R10 ;  /* 0x000000ffff057224 */ /* 0x000fe200078e000a */
[----:B------:R-:W-:Y:S01]  /*12db0*/  PRMT R11, R12, 0x7610, R11 ;  /* 0x000076100c0b7816 */ /* 0x000fe2000000000b */
[----:B------:R-:W-:Y:S01]  /*12dc0*/  IMAD.MOV.U32 R31, RZ, RZ, R30 ;  /* 0x000000ffff1f7224 */ /* 0x000fe200078e001e */
[----:B------:R-:W-:Y:S02]  /*12dd0*/  PRMT R109, R107, 0x7610, R109 ;  /* 0x000076106b6d7816 */ /* 0x000fe4000000006d */
.L_x_4458:
[----:B------:R-:W-:Y:S05]  /*12de0*/  BSYNC B1 ;  /* 0x0000000000017941 */ /* 0x000fea0003800000 */
.L_x_4456:
        /* <DEDUP_REMOVED lines=11> */
.L_x_4460:
[----:B------:R-:W-:Y:S01]  /*12ea0*/  IMAD.MOV.U32 R10, RZ, RZ, R5 ;  /* 0x000000ffff0a7224 */ /* 0x000fe200078e0005 */
[----:B------:R-:W-:Y:S01]  /*12eb0*/  PRMT R12, R11, 0x7610, R12 ;  /* 0x000076100b0c7816 */ /* 0x000fe2000000000c */
[----:B------:R-:W-:Y:S01]  /*12ec0*/  IMAD.MOV.U32 R30, RZ, RZ, R33 ;  /* 0x000000ffff1e7224 */ /* 0x000fe200078e0021 */
[----:B------:R-:W-:Y:S02]  /*12ed0*/  PRMT R107, R119, 0x7610, R107 ;  /* 0x00007610776b7816 */ /* 0x000fe4000000006b */
.L_x_4461:
[----:B------:R-:W-:Y:S05]  /*12ee0*/  BSYNC B1 ;  /* 0x0000000000017941 */ /* 0x000fea0003800000 */
.L_x_4459:
        /* <DEDUP_REMOVED lines=11> */
.L_x_4463:
[----:B------:R-:W-:Y:S01]  /*12fa0*/  IMAD.MOV.U32 R5, RZ, RZ, R10 ;  /* 0x000000ffff057224 */ /* 0x000fe200078e000a */
[----:B------:R-:W-:Y:S01]  /*12fb0*/  PRMT R11, R11, 0x5410, R12 ;  /* 0x000054100b0b7816 */ /* 0x000fe2000000000c */
[----:B------:R-:W-:Y:S01]  /*12fc0*/  IMAD.MOV.U32 R33, RZ, RZ, R32 ;  /* 0x000000ffff217224 */ /* 0x000fe200078e0020 */
[----:B------:R-:W-:Y:S02]  /*12fd0*/  PRMT R119, R117, 0x7610, R119 ;  /* 0x0000761075777816 */ /* 0x000fe40000000077 */
.L_x_4464:
[----:B------:R-:W-:Y:S05]  /*12fe0*/  BSYNC B1 ;  /* 0x0000000000017941 */ /* 0x000fea0003800000 */
.L_x_4462:
        /* <DEDUP_REMOVED lines=11> */
.L_x_4466:
[----:B------:R-:W-:Y:S01]  /*130a0*/  IMAD.MOV.U32 R10, RZ, RZ, R5 ;  /* 0x000000ffff0a7224 */ /* 0x000fe200078e0005 */
[----:B------:R-:W-:Y:S01]  /*130b0*/  PRMT R11, R11, 0x7632, R11 ;  /* 0x000076320b0b7816 */ /* 0x000fe2000000000b */
[----:B------:R-:W-:Y:S01]  /*130c0*/  IMAD.MOV.U32 R32, RZ, RZ, R35 ;  /* 0x000000ffff207224 */ /* 0x000fe200078e0023 */
[----:B------:R-:W-:Y:S02]  /*130d0*/  PRMT R117, R118, 0x7610, R117 ;  /* 0x0000761076757816 */ /* 0x000fe40000000075 */
.L_x_4467:
[----:B------:R-:W-:Y:S05]  /*130e0*/  BSYNC B1 ;  /* 0x0000000000017941 */ /* 0x000fea0003800000 */
.L_x_4465:
        /* <DEDUP_REMOVED lines=11> */
.L_x_4469:
[----:B------:R-:W-:Y:S01]  /*131a0*/  IMAD.MOV.U32 R5, RZ, RZ, R10 ;  /* 0x000000ffff057224 */ /* 0x000fe200078e000a */
[----:B------:R-:W-:Y:S01]  /*131b0*/  PRMT R12, R11, 0x7610, R12 ;  /* 0x000076100b0c7816 */ /* 0x000fe2000000000c */
[----:B------:R-:W-:Y:S01]  /*131c0*/  IMAD.MOV.U32 R35, RZ, RZ, R34 ;  /* 0x000000ffff237224 */ /* 0x000fe200078e0022 */
[----:B------:R-:W-:Y:S02]  /*131d0*/  PRMT R118, R109, 0x7632, R118 ;  /* 0x000076326d767816 */ /* 0x000fe40000000076 */
.L_x_4470:
[----:B------:R-:W-:Y:S05]  /*131e0*/  BSYNC B1 ;  /* 0x0000000000017941 */ /* 0x000fea0003800000 */
.L_x_4468:
        /* <DEDUP_REMOVED lines=11> */
.L_x_4472:
[----:B------:R-:W-:Y:S01]  /*132a0*/  IMAD.MOV.U32 R10, RZ, RZ, R5 ;  /* 0x000000ffff0a7224 */ /* 0x000fe200078e0005 */
[----:B------:R-:W-:Y:S01]  /*132b0*/  PRMT R11, R12, 0x7610, R11 ;  /* 0x000076100c0b7816 */ /* 0x000fe2000000000b */
[----:B------:R-:W-:Y:S01]  /*132c0*/  IMAD.MOV.U32 R34, RZ, RZ, R37 ;  /* 0x000000ffff227224 */ /* 0x000fe200078e0025 */
[----:B------:R-:W-:Y:S02]  /*132d0*/  PRMT R109, R109, 0x5410, R121 ;  /* 0x000054106d6d7816 */ /* 0x000fe40000000079 */
.L_x_4473:
[----:B------:R-:W-:Y:S05]  /*132e0*/  BSYNC B1 ;  /* 0x0000000000017941 */ /* 0x000fea0003800000 */
.L_x_4471:
        /* <DEDUP_REMOVED lines=11> */
.L_x_4475:
[----:B------:R-:W-:Y:S01]  /*133a0*/  IMAD.MOV.U32 R5, RZ, RZ, R10 ;  /* 0x000000ffff057224 */ /* 0x000fe200078e000a */
[----:B------:R-:W-:Y:S01]  /*133b0*/  PRMT R11, R11, 0x5410, R11 ;  /* 0x000054100b0b7816 */ /* 0x000fe2000000000b */
[----:B------:R-:W-:Y:S01]  /*133c0*/  IMAD.MOV.U32 R37, RZ, RZ, R36 ;  /* 0x000000ffff257224 */ /* 0x000fe200078e0024 */
[----:B------:R-:W-:Y:S02]  /*133d0*/  PRMT R121, R119, 0x7632, R121 ;  /* 0x0000763277797816 */ /* 0x000fe40000000079 */
.L_x_4476:
[----:B------:R-:W-:Y:S05]  /*133e0*/  BSYNC B1 ;  /* 0x0000000000017941 */ /* 0x000fea0003800000 */
.L_x_4474:
        /* <DEDUP_REMOVED lines=11> */
.L_x_4478:
[----:B------:R-:W-:Y:S01]  /*134a0*/  IMAD.MOV.U32 R10, RZ, RZ, R5 ;  /* 0x000000ffff0a7224 */ /* 0x000fe200078e0005 */
[----:B------:R-:W-:Y:S01]  /*134b0*/  PRMT R12, R12, 0x7610, R11 ;  /* 0x000076100c0c7816 */ /* 0x000fe2000000000b */
[----:B------:R-:W-:Y:S01]  /*134c0*/  IMAD.MOV.U32 R36, RZ, RZ, R39 ;  /* 0x000000ffff247224 */ /* 0x000fe200078e0027 */
[----:B------:R-:W-:Y:S02]  /*134d0*/  PRMT R119, R119, 0x7610, R120 ;  /* 0x0000761077777816 */ /* 0x000fe40000000078 */
.L_x_4479:
[----:B------:R-:W-:Y:S05]  /*134e0*/  BSYNC B1 ;  /* 0x0000000000017941 */ /* 0x000fea0003800000 */
.L_x_4477:
        /* <DEDUP_REMOVED lines=11> */
.L_x_4481:
[----:B------:R-:W-:Y:S01]  /*135a0*/  IMAD.MOV.U32 R5, RZ, RZ, R10 ;  /* 0x000000ffff057224 */ /* 0x000fe200078e000a */
[----:B------:R-:W-:Y:S01]  /*135b0*/  PRMT R11, R12, 0x7632, R11 ;  /* 0x000076320c0b7816 */ /* 0x000fe2000000000b */
[----:B------:R-:W-:Y:S01]  /*135c0*/  IMAD.MOV.U32 R39, RZ, RZ, R38 ;  /* 0x000000ffff277224 */ /* 0x000fe200078e0026 */
[----:B------:R-:W-:Y:S02]  /*135d0*/  PRMT R120, R120, 0x7610, R118 ;  /* 0x0000761078787816 */ /* 0x000fe40000000076 */
.L_x_4482:
[----:B------:R-:W-:Y:S05]  /*135e0*/  BSYNC B1 ;  /* 0x0000000000017941 */ /* 0x000fea0003800000 */
.L_x_4480:
        /* <DEDUP_REMOVED lines=11> */
.L_x_4484:
[----:B------:R-:W-:Y:S01]  /*136a0*/  IMAD.MOV.U32 R10, RZ, RZ, R5 ;  /* 0x000000ffff0a7224 */ /* 0x000fe200078e0005 */
[----:B------:R-:W-:Y:S01]  /*136b0*/  PRMT R11, R11, 0x5410, R11 ;  /* 0x000054100b0b7816 */ /* 0x000fe2000000000b */
[----:B------:R-:W-:Y:S01]  /*136c0*/  IMAD.MOV.U32 R38, RZ, RZ, R41 ;  /* 0x000000ffff267224 */ /* 0x000fe200078e0029 */
[----:B------:R-:W-:Y:S02]  /*136d0*/  PRMT R118, R118, 0x7610, R99 ;  /* 0x0000761076767816 */ /* 0x000fe40000000063 */
.L_x_4485:
[----:B------:R-:W-:Y:S05]  /*136e0*/  BSYNC B1 ;  /* 0x0000000000017941 */ /* 0x000fea0003800000 */
.L_x_4483:
        /* <DEDUP_REMOVED lines=11> */
.L_x_4487:
[----:B------:R-:W-:Y:S01]  /*137a0*/  IMAD.MOV.U32 R5, RZ, RZ, R10 ;  /* 0x000000ffff057224 */ /* 0x000fe200078e000a */
[----:B------:R-:W-:Y:S01]  /*137b0*/  PRMT R11, R11, 0x7632, R11 ;  /* 0x000076320b0b7816 */ /* 0x000fe2000000000b */
[----:B------:R-:W-:Y:S01]  /*137c0*/  IMAD.MOV.U32 R41, RZ, RZ, R40 ;  /* 0x000000ffff297224 */ /* 0x000fe200078e0028 */
[----:B------:R-:W-:Y:S02]  /*137d0*/  PRMT R99, R99, 0x5410, R98 ;  /* 0x0000541063637816 */ /* 0x000fe40000000062 */
.L_x_4488:
[----:B------:R-:W-:Y:S05]  /*137e0*/  BSYNC B1 ;  /* 0x0000000000017941 */ /* 0x000fea0003800000 */
.L_x_4486:
        /* <DEDUP_REMOVED lines=11> */
.L_x_4490:
[----:B------:R-:W-:Y:S01]  /*138a0*/  IMAD.MOV.U32 R10, RZ, RZ, R5 ;  /* 0x000000ffff0a7224 */ /* 0x000fe200078e0005 */
[----:B------:R-:W-:Y:S01]  /*138b0*/  PRMT R11, R11, 0x5410, R11 ;  /* 0x000054100b0b7816 */ /* 0x000fe2000000000b */
[----:B------:R-:W-:Y:S01]  /*138c0*/  IMAD.MOV.U32 R40, RZ, RZ, R43 ;  /* 0x000000ffff287224 */ /* 0x000fe200078e002b */
[----:B------:R-:W-:Y:S02]  /*138d0*/  PRMT R98, R121, 0x7632, R98 ;  /* 0x0000763279627816 */ /* 0x000fe40000000062 */
.L_x_4491:
[----:B------:R-:W-:Y:S05]  /*138e0*/  BSYNC B1 ;  /* 0x0000000000017941 */ /* 0x000fea0003800000 */
.L_x_4489:
        /* <DEDUP_REMOVED lines=11> */
.L_x_4493:
[----:B------:R-:W-:Y:S01]  /*139a0*/  IMAD.MOV.U32 R5, RZ, RZ, R10 ;  /* 0x000000ffff057224 */ /* 0x000fe200078e000a */
[----:B------:R-:W-:Y:S01]  /*139b0*/  PRMT R11, R11, 0x7632, R11 ;  /* 0x000076320b0b7816 */ /* 0x000fe2000000000b */
[----:B------:R-:W-:Y:S01]  /*139c0*/  IMAD.MOV.U32 R43, RZ, RZ, R42 ;  /* 0x000000ffff2b7224 */ /* 0x000fe200078e002a */
[----:B------:R-:W-:Y:S02]  /*139d0*/  PRMT R121, R121, 0x5410, R120 ;  /* 0x0000541079797816 */ /* 0x000fe40000000078 */
.L_x_4494:
[----:B------:R-:W-:Y:S05]  /*139e0*/  BSYNC B1 ;  /* 0x0000000000017941 */ /* 0x000fea0003800000 */
.L_x_4492:
        /* <DEDUP_REMOVED lines=11> */
.L_x_4496:
[----:B------:R-:W-:Y:S01]  /*13aa0*/  IMAD.MOV.U32 R10, RZ, RZ, R5 ;  /* 0x000000ffff0a7224 */ /* 0x000fe200078e0005 */
[----:B------:R-:W-:Y:S01]  /*13ab0*/  PRMT R12, R11, 0x7610, R12 ;  /* 0x000076100b0c7816 */ /* 0x000fe2000000000c */
[----:B------:R-:W-:Y:S01]  /*13ac0*/  IMAD.MOV.U32 R42, RZ, RZ, R45 ;  /* 0x000000ffff2a7224 */ /* 0x000fe200078e002d */
[----:B------:R-:W-:Y:S02]  /*13ad0*/  PRMT R120, R101, 0x7610, R120 ;  /* 0x0000761065787816 */ /* 0x000fe40000000078 */
.L_x_4497:
[----:B------:R-:W-:Y:S05]  /*13ae0*/  BSYNC B1 ;  /* 0x0000000000017941 */ /* 0x000fea0003800000 */
.L_x_4495:
        /* <DEDUP_REMOVED lines=11> */
.L_x_4499:
[----:B------:R-:W-:Y:S01]  /*13ba0*/  IMAD.MOV.U32 R5, RZ, RZ, R10 ;  /* 0x000000ffff057224 */ /* 0x000fe200078e000a */
[----:B------:R-:W-:Y:S01]  /*13bb0*/  PRMT R11, R11, 0x5410, R12 ;  /* 0x000054100b0b7816 */ /* 0x000fe2000000000c */
[----:B------:R-:W-:Y:S01]  /*13bc0*/  IMAD.MOV.U32 R45, RZ, RZ, R44 ;  /* 0x000000ffff2d7224 */ /* 0x000fe200078e002c */
[----:B------:R-:W-:Y:S02]  /*13bd0*/  PRMT R101, R99, 0x7610, R101 ;  /* 0x0000761063657816 */ /* 0x000fe40000000065 */
.L_x_4500:
[----:B------:R-:W-:Y:S05]  /*13be0*/  BSYNC B1 ;  /* 0x0000000000017941 */ /* 0x000fea0003800000 */
.L_x_4498:
        /* <DEDUP_REMOVED lines=11> */
.L_x_4502:
[----:B------:R-:W-:Y:S01]  /*13ca0*/  IMAD.MOV.U32 R10, RZ, RZ, R5 ;  /* 0x000000ffff0a7224 */ /* 0x000fe200078e0005 */
[----:B------:R-:W-:Y:S01]  /*13cb0*/  PRMT R12, R12, 0x7610, R11 ;  /* 0x000076100c0c7816 */ /* 0x000fe2000000000b */
[----:B------:R-:W-:Y:S01]  /*13cc0*/  IMAD.MOV.U32 R44, RZ, RZ, R47 ;  /* 0x000000ffff2c7224 */ /* 0x000fe200078e002f */
[----:B------:R-:W-:Y:S02]  /*13cd0*/  PRMT R99, R100, 0x7632, R99 ;  /* 0x0000763264637816 */ /* 0x000fe40000000063 */
.L_x_4503:
[----:B------:R-:W-:Y:S05]  /*13ce0*/  BSYNC B1 ;  /* 0x0000000000017941 */ /* 0x000fea0003800000 */
.L_x_4501:
        /* <DEDUP_REMOVED lines=11> */
.L_x_4505:
[----:B------:R-:W-:Y:S01]  /*13da0*/  IMAD.MOV.U32 R5, RZ, RZ, R10 ;  /* 0x000000ffff057224 */ /* 0x000fe200078e000a */
[----:B------:R-:W-:Y:S01]  /*13db0*/  PRMT R11, R12, 0x7632, R11 ;  /* 0x000076320c0b7816 */ /* 0x000fe2000000000b */
[----:B------:R-:W-:Y:S01]  /*13dc0*/  IMAD.MOV.U32 R47, RZ, RZ, R46 ;  /* 0x000000ffff2f7224 */ /* 0x000fe200078e002e */
[----:B------:R-:W-:Y:S02]  /*13dd0*/  PRMT R100, R100, 0x7610, R98 ;  /* 0x0000761064647816 */ /* 0x000fe40000000062 */
.L_x_4506:
[----:B------:R-:W-:Y:S05]  /*13de0*/  BSYNC B1 ;  /* 0x0000000000017941 */ /* 0x000fea0003800000 */
.L_x_4504:
        /* <DEDUP_REMOVED lines=11> */
.L_x_4508:
[----:B------:R-:W-:Y:S01]  /*13ea0*/  IMAD.MOV.U32 R10, RZ, RZ, R5 ;  /* 0x000000ffff0a7224 */ /* 0x000fe200078e0005 */
[----:B------:R-:W-:Y:S01]  /*13eb0*/  PRMT R12, R11, 0x7610, R12 ;  /* 0x000076100b0c7816 */ /* 0x000fe2000000000c */
[----:B------:R-:W-:Y:S01]  /*13ec0*/  IMAD.MOV.U32 R46, RZ, RZ, R49 ;  /* 0x000000ffff2e7224 */ /* 0x000fe200078e0031 */
[----:B------:R-:W-:Y:S02]  /*13ed0*/  PRMT R98, R98, 0x5410, R103 ;  /* 0x0000541062627816 */ /* 0x000fe40000000067 */
.L_x_4509:
[----:B------:R-:W-:Y:S05]  /*13ee0*/  BSYNC B1 ;  /* 0x0000000000017941 */ /* 0x000fea0003800000 */
.L_x_4507:
        /* <DEDUP_REMOVED lines=11> */
.L_x_4511:
[----:B------:R-:W-:Y:S01]  /*13fa0*/  IMAD.MOV.U32 R5, RZ, RZ, R10 ;  /* 0x000000ffff057224 */ /* 0x000fe200078e000a */
[----:B------:R-:W-:Y:S01]  /*13fb0*/  PRMT R11, R11, 0x5410, R12 ;  /* 0x000054100b0b7816 */ /* 0x000fe2000000000c */
[----:B------:R-:W-:Y:S01]  /*13fc0*/  IMAD.MOV.U32 R49, RZ, RZ, R48 ;  /* 0x000000ffff317224 */ /* 0x000fe200078e0030 */
[----:B------:R-:W-:Y:S02]  /*13fd0*/  PRMT R103, R101, 0x7632, R103 ;  /* 0x0000763265677816 */ /* 0x000fe40000000067 */
.L_x_4512:
[----:B------:R-:W-:Y:S05]  /*13fe0*/  BSYNC B1 ;  /* 0x0000000000017941 */ /* 0x000fea0003800000 */
.L_x_4510:
        /* <DEDUP_REMOVED lines=11> */
.L_x_4514:
[----:B------:R-:W-:Y:S01]  /*140a0*/  IMAD.MOV.U32 R10, RZ, RZ, R5 ;  /* 0x000000ffff0a7224 */ /* 0x000fe200078e0005 */
[----:B------:R-:W-:Y:S01]  /*140b0*/  PRMT R12, R12, 0x7610, R11 ;  /* 0x000076100c0c7816 */ /* 0x000fe2000000000b */
[----:B------:R-:W-:Y:S01]  /*140c0*/  IMAD.MOV.U32 R48, RZ, RZ, R51 ;  /* 0x000000ffff307224 */ /* 0x000fe200078e0033 */
[----:B------:R-:W-:Y:S02]  /*140d0*/  PRMT R101, R101, 0x7610, R102 ;  /* 0x0000761065657816 */ /* 0x000fe40000000066 */
.L_x_4515:
[----:B------:R-:W-:Y:S05]  /*140e0*/  BSYNC B1 ;  /* 0x0000000000017941 */ /* 0x000fea0003800000 */
.L_x_4513:
        /* <DEDUP_REMOVED lines=11> */
.L_x_4517:
[----:B------:R-:W-:Y:S01]  /*141a0*/  IMAD.MOV.U32 R5, RZ, RZ, R10 ;  /* 0x000000ffff057224 */ /* 0x000fe200078e000a */
[----:B------:R-:W-:Y:S01]  /*141b0*/  PRMT R11, R11, 0x7610, R12 ;  /* 0x000076100b0b7816 */ /* 0x000fe2000000000c */
[----:B------:R-:W-:Y:S01]  /*141c0*/  IMAD.MOV.U32 R51, RZ, RZ, R50 ;  /* 0x000000ffff337224 */ /* 0x000fe200078e0032 */
[----:B------:R-:W-:Y:S02]  /*141d0*/  PRMT R102, R102, 0x5410, R100 ;  /* 0x0000541066667816 */ /* 0x000fe40000000064 */
.L_x_4518:
[----:B------:R-:W-:Y:S05]  /*141e0*/  BSYNC B1 ;  /* 0x0000000000017941 */ /* 0x000fea0003800000 */
.L_x_4516:
        /* <DEDUP_REMOVED lines=11> */
.L_x_4520:
[----:B------:R-:W-:Y:S01]  /*142a0*/  IMAD.MOV.U32 R10, RZ, RZ, R5 ;  /* 0x000000ffff0a7224 */ /* 0x000fe200078e0005 */
[----:B------:R-:W-:Y:S01]  /*142b0*/  PRMT R11, R11, 0x7632, R11 ;  /* 0x000076320b0b7816 */ /* 0x000fe2000000000b */
[----:B------:R-:W-:Y:S01]  /*142c0*/  IMAD.MOV.U32 R50, RZ, RZ, R53 ;  /* 0x000000ffff327224 */ /* 0x000fe200078e0035 */
[----:B------:R-:W-:Y:S02]  /*142d0*/  PRMT R100, R104, 0x7610, R100 ;  /* 0x0000761068647816 */ /* 0x000fe40000000064 */
.L_x_4521:
[----:B------:R-:W-:Y:S05]  /*142e0*/  BSYNC B1 ;  /* 0x0000000000017941 */ /* 0x000fea0003800000 */
.L_x_4519:
        /* <DEDUP_REMOVED lines=11> */
.L_x_4523:
[----:B------:R-:W-:Y:S01]  /*143a0*/  IMAD.MOV.U32 R5, RZ, RZ, R10 ;  /* 0x000000ffff057224 */ /* 0x000fe200078e000a */
[----:B------:R-:W-:Y:S01]  /*143b0*/  PRMT R11, R11, 0x5410, R11 ;  /* 0x000054100b0b7816 */ /* 0x000fe2000000000b */
[----:B------:R-:W-:Y:S01]  /*143c0*/  IMAD.MOV.U32 R53, RZ, RZ, R52 ;  /* 0x000000ffff357224 */ /* 0x000fe200078e0034 */
[----:B------:R-:W-:Y:S02]  /*143d0*/  PRMT R104, R103, 0x7632, R104 ;  /* 0x0000763267687816 */ /* 0x000fe40000000068 */
.L_x_4524:
[----:B------:R-:W-:Y:S05]  /*143e0*/  BSYNC B1 ;  /* 0x0000000000017941 */ /* 0x000fea0003800000 */
.L_x_4522:
        /* <DEDUP_REMOVED lines=11> */
.L_x_4526:
[----:B------:R-:W-:Y:S01]  /*144a0*/  IMAD.MOV.U32 R10, RZ, RZ, R5 ;  /* 0x000000ffff0a7224 */ /* 0x000fe200078e0005 */
[----:B------:R-:W-:Y:S01]  /*144b0*/  PRMT R12, R12, 0x7610, R11 ;  /* 0x000076100c0c7816 */ /* 0x000fe2000000000b */
[----:B------:R-:W-:Y:S01]  /*144c0*/  IMAD.MOV.U32 R52, RZ, RZ, R55 ;  /* 0x000000ffff347224 */ /* 0x000fe200078e0037 */
[----:B------:R-:W-:Y:S02]  /*144d0*/  PRMT R103, R103, 0x7610, R104 ;  /* 0x0000761067677816 */ /* 0x000fe40000000068 */
.L_x_4527:
[----:B------:R-:W-:Y:S05]  /*144e0*/  BSYNC B1 ;  /* 0x0000000000017941 */ /* 0x000fea0003800000 */
.L_x_4525:
        /* <DEDUP_REMOVED lines=11> */
.L_x_4529:
[----:B------:R-:W-:Y:S01]  /*145a0*/  IMAD.MOV.U32 R5, RZ, RZ, R10 ;  /* 0x000000ffff057224 */ /* 0x000fe200078e000a */
[----:B------:R-:W-:Y:S01]  /*145b0*/  PRMT R11, R11, 0x7610, R12 ;  /* 0x000076100b0b7816 */ /* 0x000fe2000000000c */
[----:B------:R-:W-:Y:S01]  /*145c0*/  IMAD.MOV.U32 R55, RZ, RZ, R54 ;  /* 0x000000ffff377224 */ /* 0x000fe200078e0036 */
[----:B------:R-:W-:Y:S02]  /*145d0*/  PRMT R104, R104, 0x5410, R102 ;  /* 0x0000541068687816 */ /* 0x000fe40000000066 */
.L_x_4530:
[----:B------:R-:W-:Y:S05]  /*145e0*/  BSYNC B1 ;  /* 0x0000000000017941 */ /* 0x000fea0003800000 */
.L_x_4528:
        /* <DEDUP_REMOVED lines=11> */
.L_x_4532:
[----:B------:R-:W-:Y:S01]  /*146a0*/  IMAD.MOV.U32 R10, RZ, RZ, R5 ;  /* 0x000000ffff0a7224 */ /* 0x000fe200078e0005 */
[----:B------:R-:W-:Y:S01]  /*146b0*/  PRMT R12, R12, 0x7610, R11 ;  /* 0x000076100c0c7816 */ /* 0x000fe2000000000b */
[----:B------:R-:W-:Y:S01]  /*146c0*/  IMAD.MOV.U32 R54, RZ, RZ, R57 ;  /* 0x000000ffff367224 */ /* 0x000fe200078e0039 */
[----:B------:R-:W-:Y:S02]  /*146d0*/  PRMT R102, R122, 0x7632, R102 ;  /* 0x000076327a667816 */ /* 0x000fe40000000066 */
.L_x_4533:
[----:B------:R-:W-:Y:S05]  /*146e0*/  BSYNC B1 ;  /* 0x0000000000017941 */ /* 0x000fea0003800000 */
.L_x_4531:
        /* <DEDUP_REMOVED lines=11> */
.L_x_4535:
[----:B------:R-:W-:Y:S01]  /*147a0*/  IMAD.MOV.U32 R5, RZ, RZ, R10 ;  /* 0x000000ffff057224 */ /* 0x000fe200078e000a */
[----:B------:R-:W-:Y:S01]  /*147b0*/  PRMT R11, R12, 0x7632, R11 ;  /* 0x000076320c0b7816 */ /* 0x000fe2000000000b */
[----:B------:R-:W-:Y:S01]  /*147c0*/  IMAD.MOV.U32 R57, RZ, RZ, R56 ;  /* 0x000000ffff397224 */ /* 0x000fe200078e0038 */
[----:B------:R-:W-:Y:S02]  /*147d0*/  PRMT R122, R122, 0x7610, R90 ;  /* 0x000076107a7a7816 */ /* 0x000fe4000000005a */
.L_x_4536:
[----:B------:R-:W-:Y:S05]  /*147e0*/  BSYNC B1 ;  /* 0x0000000000017941 */ /* 0x000fea0003800000 */
.L_x_4534:
        /* <DEDUP_REMOVED lines=11> */
.L_x_4538:
[----:B------:R-:W-:Y:S01]  /*148a0*/  IMAD.MOV.U32 R10, RZ, RZ, R5 ;  /* 0x000000ffff0a7224 */ /* 0x000fe200078e0005 */
[----:B------:R-:W-:Y:S01]  /*148b0*/  PRMT R11, R11, 0x5410, R11 ;  /* 0x000054100b0b7816 */ /* 0x000fe2000000000b */
[----:B------:R-:W-:Y:S01]  /*148c0*/  IMAD.MOV.U32 R56, RZ, RZ, R59 ;  /* 0x000000ffff387224 */ /* 0x000fe200078e003b */
[----:B------:R-:W-:Y:S02]  /*148d0*/  PRMT R90, R90, 0x7610, R105 ;  /* 0x000076105a5a7816 */ /* 0x000fe40000000069 */
.L_x_4539:
[----:B------:R-:W-:Y:S05]  /*148e0*/  BSYNC B1 ;  /* 0x0000000000017941 */ /* 0x000fea0003800000 */
.L_x_4537:
        /* <DEDUP_REMOVED lines=11> */
.L_x_4541:
[----:B------:R-:W-:Y:S01]  /*149a0*/  IMAD.MOV.U32 R5, RZ, RZ, R10 ;  /* 0x000000ffff057224 */ /* 0x000fe200078e000a */
[----:B------:R-:W-:Y:S01]  /*149b0*/  PRMT R11, R11, 0x7632, R11 ;  /* 0x000076320b0b7816 */ /* 0x000fe2000000000b */
[----:B------:R-:W-:Y:S01]  /*149c0*/  IMAD.MOV.U32 R59, RZ, RZ, R58 ;  /* 0x000000ffff3b7224 */ /* 0x000fe200078e003a */
[----:B------:R-:W-:Y:S02]  /*149d0*/  PRMT R105, R105, 0x5410, R90 ;  /* 0x0000541069697816 */ /* 0x000fe4000000005a */
.L_x_4542:
[----:B------:R-:W-:Y:S05]  /*149e0*/  BSYNC B1 ;  /* 0x0000000000017941 */ /* 0x000fea0003800000 */
.L_x_4540:
        /* <DEDUP_REMOVED lines=11> */
.L_x_4544:
[----:B------:R-:W-:Y:S01]  /*14aa0*/  IMAD.MOV.U32 R10, RZ, RZ, R5 ;  /* 0x000000ffff0a7224 */ /* 0x000fe200078e0005 */
[----:B------:R-:W-:Y:S01]  /*14ab0*/  PRMT R12, R11, 0x7610, R12 ;  /* 0x000076100b0c7816 */ /* 0x000fe2000000000c */
[----:B------:R-:W-:Y:S01]  /*14ac0*/  IMAD.MOV.U32 R58, RZ, RZ, R61 ;  /* 0x000000ffff3a7224 */ /* 0x000fe200078e003d */
[----:B------:R-:W-:Y:S02]  /*14ad0*/  PRMT R90, R93, 0x7610, R90 ;  /* 0x000076105d5a7816 */ /* 0x000fe4000000005a */
.L_x_4545:
[----:B------:R-:W-:Y:S05]  /*14ae0*/  BSYNC B1 ;  /* 0x0000000000017941 */ /* 0x000fea0003800000 */
.L_x_4543:
        /* <DEDUP_REMOVED lines=11> */
.L_x_4547:
[----:B------:R-:W-:Y:S01]  /*14ba0*/  IMAD.MOV.U32 R5, RZ, RZ, R10 ;  /* 0x000000ffff057224 */ /* 0x000fe200078e000a */
[----:B------:R-:W-:Y:S01]  /*14bb0*/  PRMT R11, R12, 0x7610, R11 ;  /* 0x000076100c0b7816 */ /* 0x000fe2000000000b */
[----:B------:R-:W-:Y:S01]  /*14bc0*/  IMAD.MOV.U32 R61, RZ, RZ, R60 ;  /* 0x000000ffff3d7224 */ /* 0x000fe200078e003c */
[----:B------:R-:W-:Y:S02]  /*14bd0*/  PRMT R93, R91, 0x7632, R93 ;  /* 0x000076325b5d7816 */ /* 0x000fe4000000005d */
.L_x_4548:
[----:B------:R-:W-:Y:S05]  /*14be0*/  BSYNC B1 ;  /* 0x0000000000017941 */ /* 0x000fea0003800000 */
.L_x_4546:
        /* <DEDUP_REMOVED lines=11> */
.L_x_4550:
[----:B------:R-:W-:Y:S01]  /*14ca0*/  IMAD.MOV.U32 R10, RZ, RZ, R5 ;  /* 0x000000ffff0a7224 */ /* 0x000fe200078e0005 */
[----:B------:R-:W-:Y:S01]  /*14cb0*/  PRMT R12, R11, 0x7610, R12 ;  /* 0x000076100b0c7816 */ /* 0x000fe2000000000c */
[----:B------:R-:W-:Y:S01]  /*14cc0*/  IMAD.MOV.U32 R60, RZ, RZ, R63 ;  /* 0x000000ffff3c7224 */ /* 0x000fe200078e003f */
[----:B------:R-:W-:Y:S02]  /*14cd0*/  PRMT R91, R91, 0x5410, R105 ;  /* 0x000054105b5b7816 */ /* 0x000fe40000000069 */
.L_x_4551:
[----:B------:R-:W-:Y:S05]  /*14ce0*/  BSYNC B1 ;  /* 0x0000000000017941 */ /* 0x000fea0003800000 */
.L_x_4549:
        /* <DEDUP_REMOVED lines=11> */
.L_x_4553:
[----:B------:R-:W-:Y:S01]  /*14da0*/  IMAD.MOV.U32 R5, RZ, RZ, R10 ;  /* 0x000000ffff057224 */ /* 0x000fe200078e000a */
[----:B------:R-:W-:Y:S01]  /*14db0*/  PRMT R11, R11, 0x5410, R12 ;  /* 0x000054100b0b7816 */ /* 0x000fe2000000000c */
[----:B------:R-:W-:Y:S01]  /*14dc0*/  IMAD.MOV.U32 R63, RZ, RZ, R62 ;  /* 0x000000ffff3f7224 */ /* 0x000fe200078e003e */
[----:B------:R-:W-:Y:S02]  /*14dd0*/  PRMT R105, R91, 0x7610, R105 ;  /* 0x000076105b697816 */ /* 0x000fe40000000069 */
.L_x_4554:
[----:B------:R-:W-:Y:S05]  /*14de0*/  BSYNC B1 ;  /* 0x0000000000017941 */ /* 0x000fea0003800000 */
.L_x_4552:
        /* <DEDUP_REMOVED lines=11> */
.L_x_4556:
[----:B------:R-:W-:Y:S01]  /*14ea0*/  IMAD.MOV.U32 R10, RZ, RZ, R5 ;  /* 0x000000ffff0a7224 */ /* 0x000fe200078e0005 */
[----:B------:R-:W-:Y:S01]  /*14eb0*/  PRMT R12, R12, 0x7610, R11 ;  /* 0x000076100c0c7816 */ /* 0x000fe2000000000b */
[----:B------:R-:W-:Y:S01]  /*14ec0*/  IMAD.MOV.U32 R62, RZ, RZ, R65 ;  /* 0x000000ffff3e7224 */ /* 0x000fe200078e0041 */
[----:B------:R-:W-:Y:S02]  /*14ed0*/  PRMT R91, R94, 0x7632, R91 ;  /* 0x000076325e5b7816 */ /* 0x000fe4000000005b */
.L_x_4557:
[----:B------:R-:W-:Y:S05]  /*14ee0*/  BSYNC B1 ;  /* 0x0000000000017941 */ /* 0x000fea0003800000 */
.L_x_4555:
        /* <DEDUP_REMOVED lines=11> */
.L_x_4559:
[----:B------:R-:W-:Y:S01]  /*14fa0*/  IMAD.MOV.U32 R5, RZ, RZ, R10 ;  /* 0x000000ffff057224 */ /* 0x000fe200078e000a */
[----:B------:R-:W-:Y:S01]  /*14fb0*/  PRMT R11, R12, 0x7632, R11 ;  /* 0x000076320c0b7816 */ /* 0x000fe2000000000b */
[----:B------:R-:W-:Y:S01]  /*14fc0*/  IMAD.MOV.U32 R65, RZ, RZ, R64 ;  /* 0x000000ffff417224 */ /* 0x000fe200078e0040 */
[----:B------:R-:W-:Y:S02]  /*14fd0*/  PRMT R94, R94, 0x7610, R92 ;  /* 0x000076105e5e7816 */ /* 0x000fe4000000005c */
.L_x_4560:
[----:B------:R-:W-:Y:S05]  /*14fe0*/  BSYNC B1 ;  /* 0x0000000000017941 */ /* 0x000fea0003800000 */
.L_x_4558:
        /* <DEDUP_REMOVED lines=11> */
.L_x_4562:
[----:B------:R-:W-:Y:S01]  /*150a0*/  IMAD.MOV.U32 R10, RZ, RZ, R5 ;  /* 0x000000ffff0a7224 */ /* 0x000fe200078e0005 */
[----:B------:R-:W-:Y:S01]  /*150b0*/  PRMT R11, R11, 0x5410, R11 ;  /* 0x000054100b0b7816 */ /* 0x000fe2000000000b */
[----:B------:R-:W-:Y:S01]  /*150c0*/  IMAD.MOV.U32 R64, RZ, RZ, R67 ;  /* 0x000000ffff407224 */ /* 0x000fe200078e0043 */
[----:B------:R-:W-:Y:S02]  /*150d0*/  PRMT R92, R92, 0x7610, R93 ;  /* 0x000076105c5c7816 */ /* 0x000fe4000000005d */
.L_x_4563:
[----:B------:R-:W-:Y:S05]  /*150e0*/  BSYNC B1 ;  /* 0x0000000000017941 */ /* 0x000fea0003800000 */
.L_x_4561:
        /* <DEDUP_REMOVED lines=11> */
.L_x_4565:
[----:B------:R-:W-:Y:S01]  /*151a0*/  IMAD.MOV.U32 R5, RZ, RZ, R10 ;  /* 0x000000ffff057224 */ /* 0x000fe200078e000a */
[----:B------:R-:W-:Y:S01]  /*151b0*/  PRMT R12, R12, 0x7610, R11 ;  /* 0x000076100c0c7816 */ /* 0x000fe2000000000b */
[----:B------:R-:W-:Y:S01]  /*151c0*/  IMAD.MOV.U32 R67, RZ, RZ, R66 ;  /* 0x000000ffff437224 */ /* 0x000fe200078e0042 */
[----:B------:R-:W-:Y:S02]  /*151d0*/  PRMT R93, R93, 0x5410, R92 ;  /* 0x000054105d5d7816 */ /* 0x000fe4000000005c */
.L_x_4566:
[----:B------:R-:W-:Y:S05]  /*151e0*/  BSYNC B1 ;  /* 0x0000000000017941 */ /* 0x000fea0003800000 */
.L_x_4564:
        /* <DEDUP_REMOVED lines=11> */
.L_x_4568:
[----:B------:R-:W-:Y:S01]  /*152a0*/  IMAD.MOV.U32 R10, RZ, RZ, R5 ;  /* 0x000000ffff0a7224 */ /* 0x000fe200078e0005 */
[----:B------:R-:W-:Y:S01]  /*152b0*/  PRMT R11, R12, 0x7632, R11 ;  /* 0x000076320c0b7816 */ /* 0x000fe2000000000b */
[----:B------:R-:W-:Y:S01]  /*152c0*/  IMAD.MOV.U32 R66, RZ, RZ, R69 ;  /* 0x000000ffff427224 */ /* 0x000fe200078e0045 */
[----:B------:R-:W-:Y:S02]  /*152d0*/  PRMT R92, R94, 0x7610, R92 ;  /* 0x000076105e5c7816 */ /* 0x000fe4000000005c */
.L_x_4569:
[----:B------:R-:W-:Y:S05]  /*152e0*/  BSYNC B1 ;  /* 0x0000000000017941 */ /* 0x000fea0003800000 */
.L_x_4567:
        /* <DEDUP_REMOVED lines=11> */
.L_x_4571:
[----:B------:R-:W-:Y:S01]  /*153a0*/  IMAD.MOV.U32 R5, RZ, RZ, R10 ;  /* 0x000000ffff057224 */ /* 0x000fe200078e000a */
[----:B------:R-:W-:Y:S01]  /*153b0*/  PRMT R11, R11, 0x5410, R11 ;  /* 0x000054100b0b7816 */ /* 0x000fe2000000000b */
[----:B------:R-:W-:Y:S01]  /*153c0*/  IMAD.MOV.U32 R69, RZ, RZ, R68 ;  /* 0x000000ffff457224 */ /* 0x000fe200078e0044 */
[----:B------:R-:W-:Y:S02]  /*153d0*/  PRMT R94, R95, 0x7632, R94 ;  /* 0x000076325f5e7816 */ /* 0x000fe4000000005e */
.L_x_4572:
[----:B------:R-:W-:Y:S05]  /*153e0*/  BSYNC B1 ;  /* 0x0000000000017941 */ /* 0x000fea0003800000 */
.L_x_4570:
        /* <DEDUP_REMOVED lines=11> */
.L_x_4574:
[----:B------:R-:W-:Y:S01]  /*154a0*/  IMAD.MOV.U32 R10, RZ, RZ, R5 ;  /* 0x000000ffff0a7224 */ /* 0x000fe200078e0005 */
[----:B------:R-:W-:Y:S01]  /*154b0*/  PRMT R11, R11, 0x7632, R11 ;  /* 0x000076320b0b7816 */ /* 0x000fe2000000000b */
[----:B------:R-:W-:Y:S01]  /*154c0*/  IMAD.MOV.U32 R68, RZ, RZ, R71 ;  /* 0x000000ffff447224 */ /* 0x000fe200078e0047 */
[----:B------:R-:W-:Y:S02]  /*154d0*/  PRMT R95, R95, 0x5410, R96 ;  /* 0x000054105f5f7816 */ /* 0x000fe40000000060 */
.L_x_4575:
[----:B------:R-:W-:Y:S05]  /*154e0*/  BSYNC B1 ;  /* 0x0000000000017941 */ /* 0x000fea0003800000 */
.L_x_4573:
        /* <DEDUP_REMOVED lines=11> */
.L_x_4577:
[----:B------:R-:W-:Y:S01]  /*155a0*/  PRMT R11, R11, 0x5410, R11 ;  /* 0x000054100b0b7816 */ /* 0x000fe2000000000b */
[----:B------:R-:W-:Y:S01]  /*155b0*/  IMAD.MOV.U32 R71, RZ, RZ, R70 ;  /* 0x000000ffff477224 */ /* 0x000fe200078e0046 */
[----:B------:R-:W-:Y:S01]  /*155c0*/  PRMT R96, R95, 0x7610, R96 ;  /* 0x000076105f607816 */ /* 0x000fe20000000060 */
[--C-:B------:R-:W-:Y:S01]  /*155d0*/  IMAD.MOV.U32 R5, RZ, RZ, R10.reuse ;  /* 0x000000ffff057224 */ /* 0x100fe200078e000a */
[----:B------:R-:W-:Y:S01]  /*155e0*/  PRMT R95, R11, 0x7610, R95 ;  /* 0x000076100b5f7816 */ /* 0x000fe2000000005f */
[----:B------:R-:W-:Y:S02]  /*155f0*/  IMAD.MOV.U32 R70, RZ, RZ, R10 ;  /* 0x000000ffff467224 */ /* 0x000fe400078e000a */
.L_x_4578:
[----:B------:R-:W-:Y:S05]  /*15600*/  BSYNC B1 ;  /* 0x0000000000017941 */ /* 0x000fea0003800000 */
.L_x_4576:
[----:B------:R-:W-:Y:S02]  /*15610*/  IADD3 R8, R8, 0x4, RZ ;  /* 0x0000000408087810 */ /* 0x000fe40007ffe0ff */
[----:B------:R-:W-:Y:S01]  /*15620*/  IADD3 R4, R4, 0x2, RZ ;  /* 0x0000000204047810 */ /* 0x000fe20007ffe0ff */
[----:B------:R-:W-:Y:S01]  /*15630*/  @!P1 CALL.REL.NOINC `(.L_x_4579) ;  /* 0x0000001000009944 */ /* 0x000fe20003c00000 */
[----:B------:R-:W-:Y:S05]  /*15640*/  BRA `(.L_x_4580) ;  /* 0xffffc01000007947 */ /* 0x000fea000383ffff */
.L_x_4579:
[----:B------:R-:W-:Y:S01]  /*15650*/  FADD.FTZ R86, R7, R86 ;  /* 0x0000005607567221 */ /* 0x000fe20000010000 */
[----:B------:R-:W-:Y:S01]  /*15660*/  PRMT R95, R11, 0x7632, R95 ;  /* 0x000076320b5f7816 */ /* 0x000fe2000000005f */
[----:B------:R-:W-:-:S02]  /*15670*/  IMAD.MOV.U32 R87, RZ, RZ, R6 ;  /* 0x000000ffff577224 */ /* 0x000fc400078e0006 */
[----:B------:R-:W-:Y:S02]  /*15680*/  IMAD.MOV.U32 R70, RZ, RZ, R5 ;  /* 0x000000ffff467224 */ /* 0x000fe400078e0005 */
.L_x_4389:
[----:B------:R-:W-:Y:S05]  /*15690*/  BSYNC B0 ;  /* 0x0000000000007941 */ /* 0x000fea0003800000 */
.L_x_4388:
        /* <DEDUP_REMOVED lines=57> */
[--C-:B------:R-:W-:Y:S02]  /*15a30*/  PRMT R13, R95, 0x5432, R94.reuse ;  /* 0x000054325f0d7816 */ /* 0x100fe4000000005e */
[C---:B---3--:R-:W-:Y:S01]  /*15a40*/  PRMT R14, R92.reuse, 0x7610, R93 ;  /* 0x000076105c0e7816 */ /* 0x048fe2000000005d */
[----:B------:R-:W-:Y:S01]  /*15a50*/  SHFL.DOWN PT, R10, R32, 0x10, 0x1f ;  /* 0x0a001f00200a7f89 */ /* 0x000fe200000e0000 */
[----:B------:R-:W-:-:S03]  /*15a60*/  PRMT R15, R92, 0x7632, R94 ;  /* 0x000076325c0f7816 */ /* 0x000fc6000000005e */
        /* <DEDUP_REMOVED lines=134> */
.L_x_4773:
        /* <DEDUP_REMOVED lines=20> */
.L_x_4584:
[----:B------:R-:W-:Y:S01]  /*16410*/  IMAD.MOV.U32 R5, RZ, RZ, R85 ;  /* 0x000000ffff057224 */ /* 0x000fe200078e0055 */
[----:B------:R-:W-:Y:S01]  /*16420*/  PRMT R12, R12, 0x7610, R111 ;  /* 0x000076100c0c7816 */ /* 0x000fe2000000006f */
[----:B------:R-:W-:Y:S01]  /*16430*/  IMAD.MOV.U32 R85, RZ, RZ, R84 ;  /* 0x000000ffff557224 */ /* 0x000fe200078e0054 */
[----:B------:R-:W-:Y:S02]  /*16440*/  PRMT R111, R111, 0x5410, R112 ;  /* 0x000054106f6f7816 */ /* 0x000fe40000000070 */
.L_x_4585:
[----:B------:R-:W-:Y:S05]  /*16450*/  BSYNC B1 ;  /* 0x0000000000017941 */ /* 0x000fea0003800000 */
.L_x_4583:
        /* <DEDUP_REMOVED lines=11> */
.L_x_4587:
[----:B------:R-:W-:Y:S01]  /*16510*/  IMAD.MOV.U32 R11, RZ, RZ, R5 ;  /* 0x000000ffff0b7224 */ /* 0x000fe200078e0005 */
[----:B------:R-:W-:Y:S01]  /*16520*/  PRMT R12, R12, 0x7632, R12 ;  /* 0x000076320c0c7816 */ /* 0x000fe2000000000c */
[----:B------:R-:W-:Y:S01]  /*16530*/  IMAD.MOV.U32 R84, RZ, RZ, R83 ;  /* 0x000000ffff547224 */ /* 0x000fe200078e0053 */
[----:B------:R-:W-:Y:S02]  /*16540*/  PRMT R112, R112, 0x7632, R112 ;  /* 0x0000763270707816 */ /* 0x000fe40000000070 */
.L_x_4588:
[----:B------:R-:W-:Y:S05]  /*16550*/  BSYNC B1 ;  /* 0x0000000000017941 */ /* 0x000fea0003800000 */
.L_x_4586:
        /* <DEDUP_REMOVED lines=11> */
.L_x_4590:
[----:B------:R-:W-:Y:S01]  /*16610*/  IMAD.MOV.U32 R5, RZ, RZ, R11 ;  /* 0x000000ffff057224 */ /* 0x000fe200078e000b */
[----:B------:R-:W-:Y:S01]  /*16620*/  PRMT R12, R12, 0x5410, R12 ;  /* 0x000054100c0c7816 */ /* 0x000fe2000000000c */
[----:B------:R-:W-:Y:S01]  /*16630*/  IMAD.MOV.U32 R83, RZ, RZ, R82 ;  /* 0x000000ffff537224 */ /* 0x000fe200078e0052 */
[----:B------:R-:W-:Y:S02]  /*16640*/  PRMT R112, R112, 0x5410, R113 ;  /* 0x0000541070707816 */ /* 0x000fe40000000071 */
.L_x_4591:
[----:B------:R-:W-:Y:S05]  /*16650*/  BSYNC B1 ;  /* 0x0000000000017941 */ /* 0x000fea0003800000 */
.L_x_4589:
        /* <DEDUP_REMOVED lines=11> */
.L_x_4593:
[----:B------:R-:W-:Y:S01]  /*16710*/  IMAD.MOV.U32 R11, RZ, RZ, R5 ;  /* 0x000000ffff0b7224 */ /* 0x000fe200078e0005 */
[----:B------:R-:W-:Y:S01]  /*16720*/  PRMT R13, R13, 0x7610, R12 ;  /* 0x000076100d0d7816 */ /* 0x000fe2000000000c */
[----:B------:R-:W-:Y:S01]  /*16730*/  IMAD.MOV.U32 R82, RZ, RZ, R81 ;  /* 0x000000ffff527224 */ /* 0x000fe200078e0051 */
[----:B------:R-:W-:Y:S02]  /*16740*/  PRMT R113, R0, 0x7632, R113 ;  /* 0x0000763200717816 */ /* 0x000fe40000000071 */
.L_x_4594:
[----:B------:R-:W-:Y:S05]  /*16750*/  BSYNC B1 ;  /* 0x0000000000017941 */ /* 0x000fea0003800000 */
.L_x_4592:
        /* <DEDUP_REMOVED lines=11> */
.L_x_4596:
[----:B------:R-:W-:Y:S01]  /*16810*/  IMAD.MOV.U32 R5, RZ, RZ, R11 ;  /* 0x000000ffff057224 */ /* 0x000fe200078e000b */
[----:B------:R-:W-:Y:S01]  /*16820*/  PRMT R12, R12, 0x7610, R13 ;  /* 0x000076100c0c7816 */ /* 0x000fe2000000000d */
[----:B------:R-:W-:Y:S01]  /*16830*/  IMAD.MOV.U32 R81, RZ, RZ, R80 ;  /* 0x000000ffff517224 */ /* 0x000fe200078e0050 */
[----:B------:R-:W-:Y:S02]  /*16840*/  PRMT R0, R0, 0x5410, R110 ;  /* 0x0000541000007816 */ /* 0x000fe4000000006e */
.L_x_4597:
[----:B------:R-:W-:Y:S05]  /*16850*/  BSYNC B1 ;  /* 0x0000000000017941 */ /* 0x000fea0003800000 */
.L_x_4595:
        /* <DEDUP_REMOVED lines=11> */
.L_x_4599:
[----:B------:R-:W-:Y:S01]  /*16910*/  IMAD.MOV.U32 R11, RZ, RZ, R5 ;  /* 0x000000ffff0b7224 */ /* 0x000fe200078e0005 */
[----:B------:R-:W-:Y:S01]  /*16920*/  PRMT R12, R12, 0x7632, R12 ;  /* 0x000076320c0c7816 */ /* 0x000fe2000000000c */
[----:B------:R-:W-:Y:S01]  /*16930*/  IMAD.MOV.U32 R80, RZ, RZ, R79 ;  /* 0x000000ffff507224 */ /* 0x000fe200078e004f */
[----:B------:R-:W-:Y:S02]  /*16940*/  PRMT R110, R110, 0x7632, R110 ;  /* 0x000076326e6e7816 */ /* 0x000fe4000000006e */
.L_x_4600:
[----:B------:R-:W-:Y:S05]  /*16950*/  BSYNC B1 ;  /* 0x0000000000017941 */ /* 0x000fea0003800000 */
.L_x_4598:
        /* <DEDUP_REMOVED lines=11> */
.L_x_4602:
[----:B------:R-:W-:Y:S01]  /*16a10*/  IMAD.MOV.U32 R5, RZ, RZ, R11 ;  /* 0x000000ffff057224 */ /* 0x000fe200078e000b */
[----:B------:R-:W-:Y:S01]  /*16a20*/  PRMT R13, R12, 0x7610, R13 ;  /* 0x000076100c0d7816 */ /* 0x000fe2000000000d */
[----:B------:R-:W-:Y:S01]  /*16a30*/  IMAD.MOV.U32 R79, RZ, RZ, R78 ;  /* 0x000000ffff4f7224 */ /* 0x000fe200078e004e */
[----:B------:R-:W-:Y:S02]  /*16a40*/  PRMT R110, R110, 0x5410, R111 ;  /* 0x000054106e6e7816 */ /* 0x000fe4000000006f */
.L_x_4603:
[----:B------:R-:W-:Y:S05]  /*16a50*/  BSYNC B1 ;  /* 0x0000000000017941 */ /* 0x000fea0003800000 */
.L_x_4601:
        /* <DEDUP_REMOVED lines=11> */
.L_x_4605:
[----:B------:R-:W-:Y:S01]  /*16b10*/  IMAD.MOV.U32 R11, RZ, RZ, R5 ;  /* 0x000000ffff0b7224 */ /* 0x000fe200078e0005 */
[----:B------:R-:W-:Y:S01]  /*16b20*/  PRMT R12, R13, 0x7610, R12 ;  /* 0x000076100d0c7816 */ /* 0x000fe2000000000c */
[----:B------:R-:W-:Y:S01]  /*16b30*/  IMAD.MOV.U32 R78, RZ, RZ, R77 ;  /* 0x000000ffff4e7224 */ /* 0x000fe200078e004d */
[----:B------:R-:W-:Y:S02]  /*16b40*/  PRMT R111, R115, 0x7610, R111 ;  /* 0x00007610736f7816 */ /* 0x000fe4000000006f */
.L_x_4606:
[----:B------:R-:W-:Y:S05]  /*16b50*/  BSYNC B1 ;  /* 0x0000000000017941 */ /* 0x000fea0003800000 */
.L_x_4604:
        /* <DEDUP_REMOVED lines=11> */
.L_x_4608:
[----:B------:R-:W-:Y:S01]  /*16c10*/  IMAD.MOV.U32 R5, RZ, RZ, R11 ;  /* 0x000000ffff057224 */ /* 0x000fe200078e000b */
[----:B------:R-:W-:Y:S01]  /*16c20*/  PRMT R12, R12, 0x5410, R12 ;  /* 0x000054100c0c7816 */ /* 0x000fe2000000000c */
[----:B------:R-:W-:Y:S01]  /*16c30*/  IMAD.MOV.U32 R77, RZ, RZ, R76 ;  /* 0x000000ffff4d7224 */ /* 0x000fe200078e004c */
[----:B------:R-:W-:Y:S02]  /*16c40*/  PRMT R115, R113, 0x7632, R115 ;  /* 0x0000763271737816 */ /* 0x000fe40000000073 */
.L_x_4609:
[----:B------:R-:W-:Y:S05]  /*16c50*/  BSYNC B1 ;  /* 0x0000000000017941 */ /* 0x000fea0003800000 */
.L_x_4607:
        /* <DEDUP_REMOVED lines=11> */
.L_x_4611:
[----:B------:R-:W-:Y:S01]  /*16d10*/  IMAD.MOV.U32 R11, RZ, RZ, R5 ;  /* 0x000000ffff0b7224 */ /* 0x000fe200078e0005 */
[----:B------:R-:W-:Y:S01]  /*16d20*/  PRMT R13, R13, 0x7610, R12 ;  /* 0x000076100d0d7816 */ /* 0x000fe2000000000c */
[----:B------:R-:W-:Y:S01]  /*16d30*/  IMAD.MOV.U32 R76, RZ, RZ, R75 ;  /* 0x000000ffff4c7224 */ /* 0x000fe200078e004b */
[----:B------:R-:W-:Y:S02]  /*16d40*/  PRMT R113, R113, 0x7610, R114 ;  /* 0x0000761071717816 */ /* 0x000fe40000000072 */
.L_x_4612:
[----:B------:R-:W-:Y:S05]  /*16d50*/  BSYNC B1 ;  /* 0x0000000000017941 */ /* 0x000fea0003800000 */
.L_x_4610:
        /* <DEDUP_REMOVED lines=11> */
.L_x_4614:
[----:B------:R-:W-:Y:S01]  /*16e10*/  IMAD.MOV.U32 R5, RZ, RZ, R11 ;  /* 0x000000ffff057224 */ /* 0x000fe200078e000b */
[----:B------:R-:W-:Y:S01]  /*16e20*/  PRMT R12, R12, 0x7610, R13 ;  /* 0x000076100c0c7816 */ /* 0x000fe2000000000d */
[----:B------:R-:W-:Y:S01]  /*16e30*/  IMAD.MOV.U32 R75, RZ, RZ, R74 ;  /* 0x000000ffff4b7224 */ /* 0x000fe200078e004a */
[----:B------:R-:W-:Y:S02]  /*16e40*/  PRMT R114, R114, 0x5410, R0 ;  /* 0x0000541072727816 */ /* 0x000fe40000000000 */
.L_x_4615:
[----:B------:R-:W-:Y:S05]  /*16e50*/  BSYNC B1 ;  /* 0x0000000000017941 */ /* 0x000fea0003800000 */
.L_x_4613:
        /* <DEDUP_REMOVED lines=11> */
.L_x_4617:
[----:B------:R-:W-:Y:S01]  /*16f10*/  IMAD.MOV.U32 R11, RZ, RZ, R5 ;  /* 0x000000ffff0b7224 */ /* 0x000fe200078e0005 */
[----:B------:R-:W-:Y:S01]  /*16f20*/  PRMT R12, R12, 0x7632, R12 ;  /* 0x000076320c0c7816 */ /* 0x000fe2000000000c */
[----:B------:R-:W-:Y:S01]  /*16f30*/  IMAD.MOV.U32 R74, RZ, RZ, R73 ;  /* 0x000000ffff4a7224 */ /* 0x000fe200078e0049 */
[----:B------:R-:W-:Y:S02]  /*16f40*/  PRMT R0, R116, 0x7610, R0 ;  /* 0x0000761074007816 */ /* 0x000fe40000000000 */
.L_x_4618:
[----:B------:R-:W-:Y:S05]  /*16f50*/  BSYNC B1 ;  /* 0x0000000000017941 */ /* 0x000fea0003800000 */
.L_x_4616:
        /* <DEDUP_REMOVED lines=11> */
.L_x_4620:
[----:B------:R-:W-:Y:S01]  /*17010*/  IMAD.MOV.U32 R5, RZ, RZ, R11 ;  /* 0x000000ffff057224 */ /* 0x000fe200078e000b */
[----:B------:R-:W-:Y:S01]  /*17020*/  PRMT R12, R12, 0x5410, R12 ;  /* 0x000054100c0c7816 */ /* 0x000fe2000000000c */
[----:B------:R-:W-:Y:S01]  /*17030*/  IMAD.MOV.U32 R73, RZ, RZ, R72 ;  /* 0x000000ffff497224 */ /* 0x000fe200078e0048 */
[----:B------:R-:W-:Y:S02]  /*17040*/  PRMT R116, R115, 0x7632, R116 ;  /* 0x0000763273747816 */ /* 0x000fe40000000074 */
.L_x_4621:
[----:B------:R-:W-:Y:S05]  /*17050*/  BSYNC B1 ;  /* 0x0000000000017941 */ /* 0x000fea0003800000 */
.L_x_4619:
        /* <DEDUP_REMOVED lines=11> */
.L_x_4623:
[----:B------:R-:W-:Y:S01]  /*17110*/  IMAD.MOV.U32 R11, RZ, RZ, R5 ;  /* 0x000000ffff0b7224 */ /* 0x000fe200078e0005 */
[----:B------:R-:W-:Y:S01]  /*17120*/  PRMT R13, R13, 0x7610, R12 ;  /* 0x000076100d0d7816 */ /* 0x000fe2000000000c */
[----:B------:R-:W-:Y:S01]  /*17130*/  IMAD.MOV.U32 R72, RZ, RZ, R3 ;  /* 0x000000ffff487224 */ /* 0x000fe200078e0003 */
[----:B------:R-:W-:Y:S02]  /*17140*/  PRMT R115, R115, 0x7610, R116 ;  /* 0x0000761073737816 */ /* 0x000fe40000000074 */
.L_x_4624:
[----:B------:R-:W-:Y:S05]  /*17150*/  BSYNC B1 ;  /* 0x0000000000017941 */ /* 0x000fea0003800000 */
.L_x_4622:
        /* <DEDUP_REMOVED lines=11> */
.L_x_4626:
[----:B------:R-:W-:Y:S01]  /*17210*/  IMAD.MOV.U32 R5, RZ, RZ, R11 ;  /* 0x000000ffff057224 */ /* 0x000fe200078e000b */
[----:B------:R-:W-:Y:S01]  /*17220*/  PRMT R12, R12, 0x7610, R13 ;  /* 0x000076100c0c7816 */ /* 0x000fe2000000000d */
[----:B------:R-:W-:Y:S01]  /*17230*/  IMAD.MOV.U32 R3, RZ, RZ, R2 ;  /* 0x000000ffff037224 */ /* 0x000fe200078e0002 */
[----:B------:R-:W-:Y:S02]  /*17240*/  PRMT R116, R116, 0x5410, R114 ;  /* 0x0000541074747816 */ /* 0x000fe40000000072 */
.L_x_4627:
[----:B------:R-:W-:Y:S05]  /*17250*/  BSYNC B1 ;  /* 0x0000000000017941 */ /* 0x000fea0003800000 */
.L_x_4625:
        /* <DEDUP_REMOVED lines=11> */
.L_x_4629:
[----:B------:R-:W-:Y:S01]  /*17310*/  IMAD.MOV.U32 R11, RZ, RZ, R5 ;  /* 0x000000ffff0b7224 */ /* 0x000fe200078e0005 */
[----:B------:R-:W-:Y:S01]  /*17320*/  PRMT R13, R13, 0x7610, R12 ;  /* 0x000076100d0d7816 */ /* 0x000fe2000000000c */
[----:B------:R-:W-:Y:S01]  /*17330*/  IMAD.MOV.U32 R2, RZ, RZ, R25 ;  /* 0x000000ffff027224 */ /* 0x000fe200078e0019 */
[----:B------:R-:W-:Y:S02]  /*17340*/  PRMT R114, R108, 0x7632, R114 ;  /* 0x000076326c727816 */ /* 0x000fe40000000072 */
.L_x_4630:
[----:B------:R-:W-:Y:S05]  /*17350*/  BSYNC B1 ;  /* 0x0000000000017941 */ /* 0x000fea0003800000 */
.L_x_4628:
        /* <DEDUP_REMOVED lines=11> */
.L_x_4632:
[----:B------:R-:W-:Y:S01]  /*17410*/  IMAD.MOV.U32 R5, RZ, RZ, R11 ;  /* 0x000000ffff057224 */ /* 0x000fe200078e000b */
[----:B------:R-:W-:Y:S01]  /*17420*/  PRMT R12, R13, 0x7632, R12 ;  /* 0x000076320d0c7816 */ /* 0x000fe2000000000c */
[----:B------:R-:W-:Y:S01]  /*17430*/  IMAD.MOV.U32 R25, RZ, RZ, R24 ;  /* 0x000000ffff197224 */ /* 0x000fe200078e0018 */
[----:B------:R-:W-:Y:S02]  /*17440*/  PRMT R108, R108, 0x7610, R106 ;  /* 0x000076106c6c7816 */ /* 0x000fe4000000006a */
.L_x_4633:
[----:B------:R-:W-:Y:S05]  /*17450*/  BSYNC B1 ;  /* 0x0000000000017941 */ /* 0x000fea0003800000 */
.L_x_4631:
        /* <DEDUP_REMOVED lines=11> */
.L_x_4635:
[----:B------:R-:W-:Y:S01]  /*17510*/  IMAD.MOV.U32 R11, RZ, RZ, R5 ;  /* 0x000000ffff0b7224 */ /* 0x000fe200078e0005 */
[----:B------:R-:W-:Y:S01]  /*17520*/  PRMT R12, R12, 0x5410, R12 ;  /* 0x000054100c0c7816 */ /* 0x000fe2000000000c */
[----:B------:R-:W-:Y:S01]  /*17530*/  IMAD.MOV.U32 R24, RZ, RZ, R27 ;  /* 0x000000ffff187224 */ /* 0x000fe200078e001b */
[----:B------:R-:W-:Y:S02]  /*17540*/  PRMT R106, R106, 0x7610, R107 ;  /* 0x000076106a6a7816 */ /* 0x000fe4000000006b */
.L_x_4636:
[----:B------:R-:W-:Y:S05]  /*17550*/  BSYNC B1 ;  /* 0x0000000000017941 */ /* 0x000fea0003800000 */
.L_x_4634:
        /* <DEDUP_REMOVED lines=11> */
.L_x_4638:
[----:B------:R-:W-:Y:S01]  /*17610*/  IMAD.MOV.U32 R5, RZ, RZ, R11 ;  /* 0x000000ffff057224 */ /* 0x000fe200078e000b */
[----:B------:R-:W-:Y:S01]  /*17620*/  PRMT R12, R12, 0x7632, R12 ;  /* 0x000076320c0c7816 */ /* 0x000fe2000000000c */
[----:B------:R-:W-:Y:S01]  /*17630*/  IMAD.MOV.U32 R27, RZ, RZ, R26 ;  /* 0x000000ffff1b7224 */ /* 0x000fe200078e001a */
[----:B------:R-:W-:Y:S02]  /*17640*/  PRMT R107, R107, 0x5410, R106 ;  /* 0x000054106b6b7816 */ /* 0x000fe4000000006a */
.L_x_4639:
[----:B------:R-:W-:Y:S05]  /*17650*/  BSYNC B1 ;  /* 0x0000000000017941 */ /* 0x000fea0003800000 */
.L_x_4637:
        /* <DEDUP_REMOVED lines=11> */
.L_x_4641:
[----:B------:R-:W-:Y:S01]  /*17710*/  IMAD.MOV.U32 R11, RZ, RZ, R5 ;  /* 0x000000ffff0b7224 */ /* 0x000fe200078e0005 */
[----:B------:R-:W-:Y:S01]  /*17720*/  PRMT R12, R12, 0x5410, R12 ;  /* 0x000054100c0c7816 */ /* 0x000fe2000000000c */
[----:B------:R-:W-:Y:S01]  /*17730*/  IMAD.MOV.U32 R26, RZ, RZ, R29 ;  /* 0x000000ffff1a7224 */ /* 0x000fe200078e001d */
[----:B------:R-:W-:Y:S02]  /*17740*/  PRMT R106, R117, 0x7632, R106 ;  /* 0x00007632756a7816 */ /* 0x000fe4000000006a */
.L_x_4642:
[----:B------:R-:W-:Y:S05]  /*17750*/  BSYNC B1 ;  /* 0x0000000000017941 */ /* 0x000fea0003800000 */
.L_x_4640:
        /* <DEDUP_REMOVED lines=11> */
.L_x_4644:
[----:B------:R-:W-:Y:S01]  /*17810*/  IMAD.MOV.U32 R5, RZ, RZ, R11 ;  /* 0x000000ffff057224 */ /* 0x000fe200078e000b */
[----:B------:R-:W-:Y:S01]  /*17820*/  PRMT R12, R12, 0x7632, R12 ;  /* 0x000076320c0c7816 */ /* 0x000fe2000000000c */
[----:B------:R-:W-:Y:S01]  /*17830*/  IMAD.MOV.U32 R29, RZ, RZ, R28 ;  /* 0x000000ffff1d7224 */ /* 0x000fe200078e001c */
[----:B------:R-:W-:Y:S02]  /*17840*/  PRMT R117, R117, 0x5410, R108 ;  /* 0x0000541075757816 */ /* 0x000fe4000000006c */
.L_x_4645:
[----:B------:R-:W-:Y:S05]  /*17850*/  BSYNC B1 ;  /* 0x0000000000017941 */ /* 0x000fea0003800000 */
.L_x_4643:
        /* <DEDUP_REMOVED lines=11> */
.L_x_4647:
[----:B------:R-:W-:Y:S01]  /*17910*/  IMAD.MOV.U32 R11, RZ, RZ, R5 ;  /* 0x000000ffff0b7224 */ /* 0x000fe200078e0005 */
[----:B------:R-:W-:Y:S01]  /*17920*/  PRMT R13, R12, 0x7610, R13 ;  /* 0x000076100c0d7816 */ /* 0x000fe2000000000d */
[----:B------:R-:W-:Y:S01]  /*17930*/  IMAD.MOV.U32 R28, RZ, RZ, R31 ;  /* 0x000000ffff1c7224 */ /* 0x000fe200078e001f */
[----:B------:R-:W-:Y:S02]  /*17940*/  PRMT R108, R109, 0x7610, R108 ;  /* 0x000076106d6c7816 */ /* 0x000fe4000000006c */
.L_x_4648:
[----:B------:R-:W-:Y:S05]  /*17950*/  BSYNC B1 ;  /* 0x0000000000017941 */ /* 0x000fea0003800000 */
.L_x_4646:
        /* <DEDUP_REMOVED lines=11> */
.L_x_4650:
[----:B------:R-:W-:Y:S01]  /*17a10*/  IMAD.MOV.U32 R5, RZ, RZ, R11 ;  /* 0x000000ffff057224 */ /* 0x000fe200078e000b */
[----:B------:R-:W-:Y:S01]  /*17a20*/  PRMT R12, R13, 0x7610, R12 ;  /* 0x000076100d0c7816 */ /* 0x000fe2000000000c */
[----:B------:R-:W-:Y:S01]  /*17a30*/  IMAD.MOV.U32 R31, RZ, RZ, R30 ;  /* 0x000000ffff1f7224 */ /* 0x000fe200078e001e */
[----:B------:R-:W-:Y:S02]  /*17a40*/  PRMT R109, R107, 0x7610, R109 ;  /* 0x000076106b6d7816 */ /* 0x000fe4000000006d */
.L_x_4651:
[----:B------:R-:W-:Y:S05]  /*17a50*/  BSYNC B1 ;  /* 0x0000000000017941 */ /* 0x000fea0003800000 */
.L_x_4649:
        /* <DEDUP_REMOVED lines=11> */
.L_x_4653:
[----:B------:R-:W-:Y:S01]  /*17b10*/  IMAD.MOV.U32 R11, RZ, RZ, R5 ;  /* 0x000000ffff0b7224 */ /* 0x000fe200078e0005 */
[----:B------:R-:W-:Y:S01]  /*17b20*/  PRMT R13, R12, 0x7610, R13 ;  /* 0x000076100c0d7816 */ /* 0x000fe2000000000d */
[----:B------:R-:W-:Y:S01]  /*17b30*/  IMAD.MOV.U32 R30, RZ, RZ, R33 ;  /* 0x000000ffff1e7224 */ /* 0x000fe200078e0021 */
[----:B------:R-:W-:Y:S02]  /*17b40*/  PRMT R107, R119, 0x7610, R107 ;  /* 0x00007610776b7816 */ /* 0x000fe4000000006b */
.L_x_4654:
[----:B------:R-:W-:Y:S05]  /*17b50*/  BSYNC B1 ;  /* 0x0000000000017941 */ /* 0x000fea0003800000 */
.L_x_4652:
        /* <DEDUP_REMOVED lines=11> */
.L_x_4656:
[----:B------:R-:W-:Y:S01]  /*17c10*/  IMAD.MOV.U32 R5, RZ, RZ, R11 ;  /* 0x000000ffff057224 */ /* 0x000fe200078e000b */
[----:B------:R-:W-:Y:S01]  /*17c20*/  PRMT R12, R12, 0x5410, R13 ;  /* 0x000054100c0c7816 */ /* 0x000fe2000000000d */
[----:B------:R-:W-:Y:S01]  /*17c30*/  IMAD.MOV.U32 R33, RZ, RZ, R32 ;  /* 0x000000ffff217224 */ /* 0x000fe200078e0020 */
[----:B------:R-:W-:Y:S02]  /*17c40*/  PRMT R119, R117, 0x7610, R119 ;  /* 0x0000761075777816 */ /* 0x000fe40000000077 */
.L_x_4657:
[----:B------:R-:W-:Y:S05]  /*17c50*/  BSYNC B1 ;  /* 0x0000000000017941 */ /* 0x000fea0003800000 */
.L_x_4655:
        /* <DEDUP_REMOVED lines=11> */
.L_x_4659:
[----:B------:R-:W-:Y:S01]  /*17d10*/  IMAD.MOV.U32 R11, RZ, RZ, R5 ;  /* 0x000000ffff0b7224 */ /* 0x000fe200078e0005 */
[----:B------:R-:W-:Y:S01]  /*17d20*/  PRMT R12, R12, 0x7632, R12 ;  /* 0x000076320c0c7816 */ /* 0x000fe2000000000c */
[----:B------:R-:W-:Y:S01]  /*17d30*/  IMAD.MOV.U32 R32, RZ, RZ, R35 ;  /* 0x000000ffff207224 */ /* 0x000fe200078e0023 */
[----:B------:R-:W-:Y:S02]  /*17d40*/  PRMT R117, R118, 0x7610, R117 ;  /* 0x0000761076757816 */ /* 0x000fe40000000075 */
.L_x_4660:
[----:B------:R-:W-:Y:S05]  /*17d50*/  BSYNC B1 ;  /* 0x0000000000017941 */ /* 0x000fea0003800000 */
.L_x_4658:
        /* <DEDUP_REMOVED lines=11> */
.L_x_4662:
[----:B------:R-:W-:Y:S01]  /*17e10*/  IMAD.MOV.U32 R5, RZ, RZ, R11 ;  /* 0x000000ffff057224 */ /* 0x000fe200078e000b */
[----:B------:R-:W-:Y:S01]  /*17e20*/  PRMT R13, R12, 0x7610, R13 ;  /* 0x000076100c0d7816 */ /* 0x000fe2000000000d */
[----:B------:R-:W-:Y:S01]  /*17e30*/  IMAD.MOV.U32 R35, RZ, RZ, R34 ;  /* 0x000000ffff237224 */ /* 0x000fe200078e0022 */
[----:B------:R-:W-:Y:S02]  /*17e40*/  PRMT R118, R109, 0x7632, R118 ;  /* 0x000076326d767816 */ /* 0x000fe40000000076 */
.L_x_4663:
[----:B------:R-:W-:Y:S05]  /*17e50*/  BSYNC B1 ;  /* 0x0000000000017941 */ /* 0x000fea0003800000 */
.L_x_4661:
        /* <DEDUP_REMOVED lines=11> */
.L_x_4665:
[----:B------:R-:W-:Y:S01]  /*17f10*/  IMAD.MOV.U32 R11, RZ, RZ, R5 ;  /* 0x000000ffff0b7224 */ /* 0x000fe200078e0005 */
[----:B------:R-:W-:Y:S01]  /*17f20*/  PRMT R12, R13, 0x7610, R12 ;  /* 0x000076100d0c7816 */ /* 0x000fe2000000000c */
[----:B------:R-:W-:Y:S01]  /*17f30*/  IMAD.MOV.U32 R34, RZ, RZ, R37 ;  /* 0x000000ffff227224 */ /* 0x000fe200078e0025 */
[----:B------:R-:W-:Y:S02]  /*17f40*/  PRMT R109, R109, 0x5410, R121 ;  /* 0x000054106d6d7816 */ /* 0x000fe40000000079 */
.L_x_4666:
[----:B------:R-:W-:Y:S05]  /*17f50*/  BSYNC B1 ;  /* 0x0000000000017941 */ /* 0x000fea0003800000 */
.L_x_4664:
        /* <DEDUP_REMOVED lines=11> */
.L_x_4668:
[----:B------:R-:W-:Y:S01]  /*18010*/  IMAD.MOV.U32 R5, RZ, RZ, R11 ;  /* 0x000000ffff057224 */ /* 0x000fe200078e000b */
[----:B------:R-:W-:Y:S01]  /*18020*/  PRMT R12, R12, 0x5410, R12 ;  /* 0x000054100c0c7816 */ /* 0x000fe2000000000c */
[----:B------:R-:W-:Y:S01]  /*18030*/  IMAD.MOV.U32 R37, RZ, RZ, R36 ;  /* 0x000000ffff257224 */ /* 0x000fe200078e0024 */
[----:B------:R-:W-:Y:S02]  /*18040*/  PRMT R121, R119, 0x7632, R121 ;  /* 0x0000763277797816 */ /* 0x000fe40000000079 */
.L_x_4669:
[----:B------:R-:W-:Y:S05]  /*18050*/  BSYNC B1 ;  /* 0x0000000000017941 */ /* 0x000fea0003800000 */
.L_x_4667:
        /* <DEDUP_REMOVED lines=11> */
.L_x_4671:
[----:B------:R-:W-:Y:S01]  /*18110*/  IMAD.MOV.U32 R11, RZ, RZ, R5 ;  /* 0x000000ffff0b7224 */ /* 0x000fe200078e0005 */
[----:B------:R-:W-:Y:S01]  /*18120*/  PRMT R13, R13, 0x7610, R12 ;  /* 0x000076100d0d7816 */ /* 0x000fe2000000000c */
[----:B------:R-:W-:Y:S01]  /*18130*/  IMAD.MOV.U32 R36, RZ, RZ, R39 ;  /* 0x000000ffff247224 */ /* 0x000fe200078e0027 */
[----:B------:R-:W-:Y:S02]  /*18140*/  PRMT R119, R119, 0x7610, R120 ;  /* 0x0000761077777816 */ /* 0x000fe40000000078 */
.L_x_4672:
[----:B------:R-:W-:Y:S05]  /*18150*/  BSYNC B1 ;  /* 0x0000000000017941 */ /* 0x000fea0003800000 */
.L_x_4670:
        /* <DEDUP_REMOVED lines=11> */
.L_x_4674:
[----:B------:R-:W-:Y:S01]  /*18210*/  IMAD.MOV.U32 R5, RZ, RZ, R11 ;  /* 0x000000ffff057224 */ /* 0x000fe200078e000b */
[----:B------:R-:W-:Y:S01]  /*18220*/  PRMT R12, R13, 0x7632, R12 ;  /* 0x000076320d0c7816 */ /* 0x000fe2000000000c */
[----:B------:R-:W-:Y:S01]  /*18230*/  IMAD.MOV.U32 R39, RZ, RZ, R38 ;  /* 0x000000ffff277224 */ /* 0x000fe200078e0026 */
[----:B------:R-:W-:Y:S02]  /*18240*/  PRMT R120, R120, 0x7610, R118 ;  /* 0x0000761078787816 */ /* 0x000fe40000000076 */
.L_x_4675:
[----:B------:R-:W-:Y:S05]  /*18250*/  BSYNC B1 ;  /* 0x0000000000017941 */ /* 0x000fea0003800000 */
.L_x_4673:
        /* <DEDUP_REMOVED lines=11> */
.L_x_4677:
[----:B------:R-:W-:Y:S01]  /*18310*/  IMAD.MOV.U32 R11, RZ, RZ, R5 ;  /* 0x000000ffff0b7224 */ /* 0x000fe200078e0005 */
[----:B------:R-:W-:Y:S01]  /*18320*/  PRMT R12, R12, 0x5410, R12 ;  /* 0x000054100c0c7816 */ /* 0x000fe2000000000c */
[----:B------:R-:W-:Y:S01]  /*18330*/  IMAD.MOV.U32 R38, RZ, RZ, R41 ;  /* 0x000000ffff267224 */ /* 0x000fe200078e0029 */
[----:B------:R-:W-:Y:S02]  /*18340*/  PRMT R118, R118, 0x7610, R99 ;  /* 0x0000761076767816 */ /* 0x000fe40000000063 */
.L_x_4678:
[----:B------:R-:W-:Y:S05]  /*18350*/  BSYNC B1 ;  /* 0x0000000000017941 */ /* 0x000fea0003800000 */
.L_x_4676:
        /* <DEDUP_REMOVED lines=11> */
.L_x_4680:
[----:B------:R-:W-:Y:S01]  /*18410*/  IMAD.MOV.U32 R5, RZ, RZ, R11 ;  /* 0x000000ffff057224 */ /* 0x000fe200078e000b */
[----:B------:R-:W-:Y:S01]  /*18420*/  PRMT R12, R12, 0x7632, R12 ;  /* 0x000076320c0c7816 */ /* 0x000fe2000000000c */
[----:B------:R-:W-:Y:S01]  /*18430*/  IMAD.MOV.U32 R41, RZ, RZ, R40 ;  /* 0x000000ffff297224 */ /* 0x000fe200078e0028 */
[----:B------:R-:W-:Y:S02]  /*18440*/  PRMT R99, R99, 0x5410, R98 ;  /* 0x0000541063637816 */ /* 0x000fe40000000062 */
.L_x_4681:
[----:B------:R-:W-:Y:S05]  /*18450*/  BSYNC B1 ;  /* 0x0000000000017941 */ /* 0x000fea0003800000 */
.L_x_4679:
        /* <DEDUP_REMOVED lines=11> */
.L_x_4683:
[----:B------:R-:W-:Y:S01]  /*18510*/  IMAD.MOV.U32 R11, RZ, RZ, R5 ;  /* 0x000000ffff0b7224 */ /* 0x000fe200078e0005 */
[----:B------:R-:W-:Y:S01]  /*18520*/  PRMT R12, R12, 0x5410, R12 ;  /* 0x000054100c0c7816 */ /* 0x000fe2000000000c */
[----:B------:R-:W-:Y:S01]  /*18530*/  IMAD.MOV.U32 R40, RZ, RZ, R43 ;  /* 0x000000ffff287224 */ /* 0x000fe200078e002b */
[----:B------:R-:W-:Y:S02]  /*18540*/  PRMT R98, R121, 0x7632, R98 ;  /* 0x0000763279627816 */ /* 0x000fe40000000062 */
.L_x_4684:
[----:B------:R-:W-:Y:S05]  /*18550*/  BSYNC B1 ;  /* 0x0000000000017941 */ /* 0x000fea0003800000 */
.L_x_4682:
        /* <DEDUP_REMOVED lines=11> */
.L_x_4686:
[----:B------:R-:W-:Y:S01]  /*18610*/  IMAD.MOV.U32 R5, RZ, RZ, R11 ;  /* 0x000000ffff057224 */ /* 0x000fe200078e000b */
[----:B------:R-:W-:Y:S01]  /*18620*/  PRMT R12, R12, 0x7632, R12 ;  /* 0x000076320c0c7816 */ /* 0x000fe2000000000c */
[----:B------:R-:W-:Y:S01]  /*18630*/  IMAD.MOV.U32 R43, RZ, RZ, R42 ;  /* 0x000000ffff2b7224 */ /* 0x000fe200078e002a */
[----:B------:R-:W-:Y:S02]  /*18640*/  PRMT R121, R121, 0x5410, R120 ;  /* 0x0000541079797816 */ /* 0x000fe40000000078 */
.L_x_4687:
[----:B------:R-:W-:Y:S05]  /*18650*/  BSYNC B1 ;  /* 0x0000000000017941 */ /* 0x000fea0003800000 */
.L_x_4685:
        /* <DEDUP_REMOVED lines=11> */
.L_x_4689:
[----:B------:R-:W-:Y:S01]  /*18710*/  IMAD.MOV.U32 R11, RZ, RZ, R5 ;  /* 0x000000ffff0b7224 */ /* 0x000fe200078e0005 */
[----:B------:R-:W-:Y:S01]  /*18720*/  PRMT R13, R12, 0x7610, R13 ;  /* 0x000076100c0d7816 */ /* 0x000fe2000000000d */
[----:B------:R-:W-:Y:S01]  /*18730*/  IMAD.MOV.U32 R42, RZ, RZ, R45 ;  /* 0x000000ffff2a7224 */ /* 0x000fe200078e002d */
[----:B------:R-:W-:Y:S02]  /*18740*/  PRMT R120, R101, 0x7610, R120 ;  /* 0x0000761065787816 */ /* 0x000fe40000000078 */
.L_x_4690:
[----:B------:R-:W-:Y:S05]  /*18750*/  BSYNC B1 ;  /* 0x0000000000017941 */ /* 0x000fea0003800000 */
.L_x_4688:
        /* <DEDUP_REMOVED lines=11> */
.L_x_4692:
[----:B------:R-:W-:Y:S01]  /*18810*/  IMAD.MOV.U32 R5, RZ, RZ, R11 ;  /* 0x000000ffff057224 */ /* 0x000fe200078e000b */
[----:B------:R-:W-:Y:S01]  /*18820*/  PRMT R12, R12, 0x5410, R13 ;  /* 0x000054100c0c7816 */ /* 0x000fe2000000000d */
[----:B------:R-:W-:Y:S01]  /*18830*/  IMAD.MOV.U32 R45, RZ, RZ, R44 ;  /* 0x000000ffff2d7224 */ /* 0x000fe200078e002c */
[----:B------:R-:W-:Y:S02]  /*18840*/  PRMT R101, R99, 0x7610, R101 ;  /* 0x0000761063657816 */ /* 0x000fe40000000065 */
.L_x_4693:
[----:B------:R-:W-:Y:S05]  /*18850*/  BSYNC B1 ;  /* 0x0000000000017941 */ /* 0x000fea0003800000 */
.L_x_4691:
        /* <DEDUP_REMOVED lines=11> */
.L_x_4695:
[----:B------:R-:W-:Y:S01]  /*18910*/  IMAD.MOV.U32 R11, RZ, RZ, R5 ;  /* 0x000000ffff0b7224 */ /* 0x000fe200078e0005 */
[----:B------:R-:W-:Y:S01]  /*18920*/  PRMT R13, R13, 0x7610, R12 ;  /* 0x000076100d0d7816 */ /* 0x000fe2000000000c */
[----:B------:R-:W-:Y:S01]  /*18930*/  IMAD.MOV.U32 R44, RZ, RZ, R47 ;  /* 0x000000ffff2c7224 */ /* 0x000fe200078e002f */
[----:B------:R-:W-:Y:S02]  /*18940*/  PRMT R99, R100, 0x7632, R99 ;  /* 0x0000763264637816 */ /* 0x000fe40000000063 */
.L_x_4696:
[----:B------:R-:W-:Y:S05]  /*18950*/  BSYNC B1 ;  /* 0x0000000000017941 */ /* 0x000fea0003800000 */
.L_x_4694:
        /* <DEDUP_REMOVED lines=11> */
.L_x_4698:
[----:B------:R-:W-:Y:S01]  /*18a10*/  IMAD.MOV.U32 R5, RZ, RZ, R11 ;  /* 0x000000ffff057224 */ /* 0x000fe200078e000b */
[----:B------:R-:W-:Y:S01]  /*18a20*/  PRMT R12, R13, 0x7632, R12 ;  /* 0x000076320d0c7816 */ /* 0x000fe2000000000c */
[----:B------:R-:W-:Y:S01]  /*18a30*/  IMAD.MOV.U32 R47, RZ, RZ, R46 ;  /* 0x000000ffff2f7224 */ /* 0x000fe200078e002e */
[----:B------:R-:W-:Y:S02]  /*18a40*/  PRMT R100, R100, 0x7610, R98 ;  /* 0x0000761064647816 */ /* 0x000fe40000000062 */
.L_x_4699:
[----:B------:R-:W-:Y:S05]  /*18a50*/  BSYNC B1 ;  /* 0x0000000000017941 */ /* 0x000fea0003800000 */
.L_x_4697:
        /* <DEDUP_REMOVED lines=11> */
.L_x_4701:
[----:B------:R-:W-:Y:S01]  /*18b10*/  IMAD.MOV.U32 R11, RZ, RZ, R5 ;  /* 0x000000ffff0b7224 */ /* 0x000fe200078e0005 */
[----:B------:R-:W-:Y:S01]  /*18b20*/  PRMT R13, R12, 0x7610, R13 ;  /* 0x000076100c0d7816 */ /* 0x000fe2000000000d */
[----:B------:R-:W-:Y:S01]  /*18b30*/  IMAD.MOV.U32 R46, RZ, RZ, R49 ;  /* 0x000000ffff2e7224 */ /* 0x000fe200078e0031 */
[----:B------:R-:W-:Y:S02]  /*18b40*/  PRMT R98, R98, 0x5410, R103 ;  /* 0x0000541062627816 */ /* 0x000fe40000000067 */
.L_x_4702:
[----:B------:R-:W-:Y:S05]  /*18b50*/  BSYNC B1 ;  /* 0x0000000000017941 */ /* 0x000fea0003800000 */
.L_x_4700:
        /* <DEDUP_REMOVED lines=11> */
.L_x_4704:
[----:B------:R-:W-:Y:S01]  /*18c10*/  IMAD.MOV.U32 R5, RZ, RZ, R11 ;  /* 0x000000ffff057224 */ /* 0x000fe200078e000b */
[----:B------:R-:W-:Y:S01]  /*18c20*/  PRMT R12, R12, 0x5410, R13 ;  /* 0x000054100c0c7816 */ /* 0x000fe2000000000d */
[----:B------:R-:W-:Y:S01]  /*18c30*/  IMAD.MOV.U32 R49, RZ, RZ, R48 ;  /* 0x000000ffff317224 */ /* 0x000fe200078e0030 */
[----:B------:R-:W-:Y:S02]  /*18c40*/  PRMT R103, R101, 0x7632, R103 ;  /* 0x0000763265677816 */ /* 0x000fe40000000067 */
.L_x_4705:
[----:B------:R-:W-:Y:S05]  /*18c50*/  BSYNC B1 ;  /* 0x0000000000017941 */ /* 0x000fea0003800000 */
.L_x_4703:
        /* <DEDUP_REMOVED lines=11> */
.L_x_4707:
[----:B------:R-:W-:Y:S01]  /*18d10*/  IMAD.MOV.U32 R11, RZ, RZ, R5 ;  /* 0x000000ffff0b7224 */ /* 0x000fe200078e0005 */
[----:B------:R-:W-:Y:S01]  /*18d20*/  PRMT R13, R13, 0x7610, R12 ;  /* 0x000076100d0d7816 */ /* 0x000fe2000000000c */
[----:B------:R-:W-:Y:S01]  /*18d30*/  IMAD.MOV.U32 R48, RZ, RZ, R51 ;  /* 0x000000ffff307224 */ /* 0x000fe200078e0033 */
[----:B------:R-:W-:Y:S02]  /*18d40*/  PRMT R101, R101, 0x7610, R102 ;  /* 0x0000761065657816 */ /* 0x000fe40000000066 */
.L_x_4708:
[----:B------:R-:W-:Y:S05]  /*18d50*/  BSYNC B1 ;  /* 0x0000000000017941 */ /* 0x000fea0003800000 */
.L_x_4706:
        /* <DEDUP_REMOVED lines=11> */
.L_x_4710:
[----:B------:R-:W-:Y:S01]  /*18e10*/  IMAD.MOV.U32 R5, RZ, RZ, R11 ;  /* 0x000000ffff057224 */ /* 0x000fe200078e000b */
[----:B------:R-:W-:Y:S01]  /*18e20*/  PRMT R12, R12, 0x7610, R13 ;  /* 0x000076100c0c7816 */ /* 0x000fe2000000000d */
[----:B------:R-:W-:Y:S01]  /*18e30*/  IMAD.MOV.U32 R51, RZ, RZ, R50 ;  /* 0x000000ffff337224 */ /* 0x000fe200078e0032 */
[----:B------:R-:W-:Y:S02]  /*18e40*/  PRMT R102, R102, 0x5410, R100 ;  /* 0x0000541066667816 */ /* 0x000fe40000000064 */
.L_x_4711:
[----:B------:R-:W-:Y:S05]  /*18e50*/  BSYNC B1 ;  /* 0x0000000000017941 */ /* 0x000fea0003800000 */
.L_x_4709:
        /* <DEDUP_REMOVED lines=11> */
.L_x_4713:
[----:B------:R-:W-:Y:S01]  /*18f10*/  IMAD.MOV.U32 R11, RZ, RZ, R5 ;  /* 0x000000ffff0b7224 */ /* 0x000fe200078e0005 */
[----:B------:R-:W-:Y:S01]  /*18f20*/  PRMT R12, R12, 0x7632, R12 ;  /* 0x000076320c0c7816 */ /* 0x000fe2000000000c */
[----:B------:R-:W-:Y:S01]  /*18f30*/  IMAD.MOV.U32 R50, RZ, RZ, R53 ;  /* 0x000000ffff327224 */ /* 0x000fe200078e0035 */
[----:B------:R-:W-:Y:S02]  /*18f40*/  PRMT R100, R104, 0x7610, R100 ;  /* 0x0000761068647816 */ /* 0x000fe40000000064 */
.L_x_4714:
[----:B------:R-:W-:Y:S05]  /*18f50*/  BSYNC B1 ;  /* 0x0000000000017941 */ /* 0x000fea0003800000 */
.L_x_4712:
        /* <DEDUP_REMOVED lines=11> */
.L_x_4716:
[----:B------:R-:W-:Y:S01]  /*19010*/  IMAD.MOV.U32 R5, RZ, RZ, R11 ;  /* 0x000000ffff057224 */ /* 0x000fe200078e000b */
[----:B------:R-:W-:Y:S01]  /*19020*/  PRMT R12, R12, 0x5410, R12 ;  /* 0x000054100c0c7816 */ /* 0x000fe2000000000c */
[----:B------:R-:W-:Y:S01]  /*19030*/  IMAD.MOV.U32 R53, RZ, RZ, R52 ;  /* 0x000000ffff357224 */ /* 0x000fe200078e0034 */
[----:B------:R-:W-:Y:S02]  /*19040*/  PRMT R104, R103, 0x7632, R104 ;  /* 0x0000763267687816 */ /* 0x000fe40000000068 */
.L_x_4717:
[----:B------:R-:W-:Y:S05]  /*19050*/  BSYNC B1 ;  /* 0x0000000000017941 */ /* 0x000fea0003800000 */
.L_x_4715:
        /* <DEDUP_REMOVED lines=11> */
.L_x_4719:
[----:B------:R-:W-:Y:S01]  /*19110*/  IMAD.MOV.U32 R11, RZ, RZ, R5 ;  /* 0x000000ffff0b7224 */ /* 0x000fe200078e0005 */
[----:B------:R-:W-:Y:S01]  /*19120*/  PRMT R13, R13, 0x7610, R12 ;  /* 0x000076100d0d7816 */ /* 0x000fe2000000000c */
[----:B------:R-:W-:Y:S01]  /*19130*/  IMAD.MOV.U32 R52, RZ, RZ, R55 ;  /* 0x000000ffff347224 */ /* 0x000fe200078e0037 */
[----:B------:R-:W-:Y:S02]  /*19140*/  PRMT R103, R103, 0x7610, R104 ;  /* 0x0000761067677816 */ /* 0x000fe40000000068 */
.L_x_4720:
[----:B------:R-:W-:Y:S05]  /*19150*/  BSYNC B1 ;  /* 0x0000000000017941 */ /* 0x000fea0003800000 */
.L_x_4718:
        /* <DEDUP_REMOVED lines=11> */
.L_x_4722:
[----:B------:R-:W-:Y:S01]  /*19210*/  IMAD.MOV.U32 R5, RZ, RZ, R11 ;  /* 0x000000ffff057224 */ /* 0x000fe200078e000b */
[----:B------:R-:W-:Y:S01]  /*19220*/  PRMT R12, R12, 0x7610, R13 ;  /* 0x000076100c0c7816 */ /* 0x000fe2000000000d */
[----:B------:R-:W-:Y:S01]  /*19230*/  IMAD.MOV.U32 R55, RZ, RZ, R54 ;  /* 0x000000ffff377224 */ /* 0x000fe200078e0036 */
[----:B------:R-:W-:Y:S02]  /*19240*/  PRMT R104, R104, 0x5410, R102 ;  /* 0x0000541068687816 */ /* 0x000fe40000000066 */
.L_x_4723:
[----:B------:R-:W-:Y:S05]  /*19250*/  BSYNC B1 ;  /* 0x0000000000017941 */ /* 0x000fea0003800000 */
.L_x_4721:
        /* <DEDUP_REMOVED lines=11> */
.L_x_4725:
[----:B------:R-:W-:Y:S01]  /*19310*/  IMAD.MOV.U32 R11, RZ, RZ, R5 ;  /* 0x000000ffff0b7224 */ /* 0x000fe200078e0005 */
[----:B------:R-:W-:Y:S01]  /*19320*/  PRMT R13, R13, 0x7610, R12 ;  /* 0x000076100d0d7816 */ /* 0x000fe2000000000c */
[----:B------:R-:W-:Y:S01]  /*19330*/  IMAD.MOV.U32 R54, RZ, RZ, R57 ;  /* 0x000000ffff367224 */ /* 0x000fe200078e0039 */
[----:B------:R-:W-:Y:S02]  /*19340*/  PRMT R102, R122, 0x7632, R102 ;  /* 0x000076327a667816 */ /* 0x000fe40000000066 */
.L_x_4726:
[----:B------:R-:W-:Y:S05]  /*19350*/  BSYNC B1 ;  /* 0x0000000000017941 */ /* 0x000fea0003800000 */
.L_x_4724:
        /* <DEDUP_REMOVED lines=11> */
.L_x_4728:
[----:B------:R-:W-:Y:S01]  /*19410*/  IMAD.MOV.U32 R5, RZ, RZ, R11 ;  /* 0x000000ffff057224 */ /* 0x000fe200078e000b */
[----:B------:R-:W-:Y:S01]  /*19420*/  PRMT R12, R13, 0x7632, R12 ;  /* 0x000076320d0c7816 */ /* 0x000fe2000000000c */
[----:B------:R-:W-:Y:S01]  /*19430*/  IMAD.MOV.U32 R57, RZ, RZ, R56 ;  /* 0x000000ffff397224 */ /* 0x000fe200078e0038 */
[----:B------:R-:W-:Y:S02]  /*19440*/  PRMT R122, R122, 0x7610, R90 ;  /* 0x000076107a7a7816 */ /* 0x000fe4000000005a */
.L_x_4729:
[----:B------:R-:W-:Y:S05]  /*19450*/  BSYNC B1 ;  /* 0x0000000000017941 */ /* 0x000fea0003800000 */
.L_x_4727:
        /* <DEDUP_REMOVED lines=11> */
.L_x_4731:
[----:B------:R-:W-:Y:S01]  /*19510*/  IMAD.MOV.U32 R11, RZ, RZ, R5 ;  /* 0x000000ffff0b7224 */ /* 0x000fe200078e0005 */
[----:B------:R-:W-:Y:S01]  /*19520*/  PRMT R12, R12, 0x5410, R12 ;  /* 0x000054100c0c7816 */ /* 0x000fe2000000000c */
[----:B------:R-:W-:Y:S01]  /*19530*/  IMAD.MOV.U32 R56, RZ, RZ, R59 ;  /* 0x000000ffff387224 */ /* 0x000fe200078e003b */
[----:B------:R-:W-:Y:S02]  /*19540*/  PRMT R90, R90, 0x7610, R105 ;  /* 0x000076105a5a7816 */ /* 0x000fe40000000069 */
.L_x_4732:
[----:B------:R-:W-:Y:S05]  /*19550*/  BSYNC B1 ;  /* 0x0000000000017941 */ /* 0x000fea0003800000 */
.L_x_4730:
        /* <DEDUP_REMOVED lines=11> */
.L_x_4734:
[----:B------:R-:W-:Y:S01]  /*19610*/  IMAD.MOV.U32 R5, RZ, RZ, R11 ;  /* 0x000000ffff057224 */ /* 0x000fe200078e000b */
[----:B------:R-:W-:Y:S01]  /*19620*/  PRMT R12, R12, 0x7632, R12 ;  /* 0x000076320c0c7816 */ /* 0x000fe2000000000c */
[----:B------:R-:W-:Y:S01]  /*19630*/  IMAD.MOV.U32 R59, RZ, RZ, R58 ;  /* 0x000000ffff3b7224 */ /* 0x000fe200078e003a */
[----:B------:R-:W-:Y:S02]  /*19640*/  PRMT R105, R105, 0x5410, R90 ;  /* 0x0000541069697816 */ /* 0x000fe4000000005a */
.L_x_4735:
[----:B------:R-:W-:Y:S05]  /*19650*/  BSYNC B1 ;  /* 0x0000000000017941 */ /* 0x000fea0003800000 */
.L_x_4733:
        /* <DEDUP_REMOVED lines=11> */
.L_x_4737:
[----:B------:R-:W-:Y:S01]  /*19710*/  IMAD.MOV.U32 R11, RZ, RZ, R5 ;  /* 0x000000ffff0b7224 */ /* 0x000fe200078e0005 */
[----:B------:R-:W-:Y:S01]  /*19720*/  PRMT R13, R12, 0x7610, R13 ;  /* 0x000076100c0d7816 */ /* 0x000fe2000000000d */
[----:B------:R-:W-:Y:S01]  /*19730*/  IMAD.MOV.U32 R58, RZ, RZ, R61 ;  /* 0x000000ffff3a7224 */ /* 0x000fe200078e003d */
[----:B------:R-:W-:Y:S02]  /*19740*/  PRMT R90, R93, 0x7610, R90 ;  /* 0x000076105d5a7816 */ /* 0x000fe4000000005a */
.L_x_4738:
[----:B------:R-:W-:Y:S05]  /*19750*/  BSYNC B1 ;  /* 0x0000000000017941 */ /* 0x000fea0003800000 */
.L_x_4736:
        /* <DEDUP_REMOVED lines=11> */
.L_x_4740:
[----:B------:R-:W-:Y:S01]  /*19810*/  IMAD.MOV.U32 R5, RZ, RZ, R11 ;  /* 0x000000ffff057224 */ /* 0x000fe200078e000b */
[----:B------:R-:W-:Y:S01]  /*19820*/  PRMT R12, R13, 0x7610, R12 ;  /* 0x000076100d0c7816 */ /* 0x000fe2000000000c */
[----:B------:R-:W-:Y:S01]  /*19830*/  IMAD.MOV.U32 R61, RZ, RZ, R60 ;  /* 0x000000ffff3d7224 */ /* 0x000fe200078e003c */
[----:B------:R-:W-:Y:S02]  /*19840*/  PRMT R93, R91, 0x7632, R93 ;  /* 0x000076325b5d7816 */ /* 0x000fe4000000005d */
.L_x_4741:
[----:B------:R-:W-:Y:S05]  /*19850*/  BSYNC B1 ;  /* 0x0000000000017941 */ /* 0x000fea0003800000 */
.L_x_4739:
        /* <DEDUP_REMOVED lines=11> */
.L_x_4743:
[----:B------:R-:W-:Y:S01]  /*19910*/  IMAD.MOV.U32 R11, RZ, RZ, R5 ;  /* 0x000000ffff0b7224 */ /* 0x000fe200078e0005 */
[----:B------:R-:W-:Y:S01]  /*19920*/  PRMT R13, R12, 0x7610, R13 ;  /* 0x000076100c0d7816 */ /* 0x000fe2000000000d */
[----:B------:R-:W-:Y:S01]  /*19930*/  IMAD.MOV.U32 R60, RZ, RZ, R63 ;  /* 0x000000ffff3c7224 */ /* 0x000fe200078e003f */
[----:B------:R-:W-:Y:S02]  /*19940*/  PRMT R91, R91, 0x5410, R105 ;  /* 0x000054105b5b7816 */ /* 0x000fe40000000069 */
.L_x_4744:
[----:B------:R-:W-:Y:S05]  /*19950*/  BSYNC B1 ;  /* 0x0000000000017941 */ /* 0x000fea0003800000 */
.L_x_4742:
        /* <DEDUP_REMOVED lines=11> */
.L_x_4746:
[----:B------:R-:W-:Y:S01]  /*19a10*/  IMAD.MOV.U32 R5, RZ, RZ, R11 ;  /* 0x000000ffff057224 */ /* 0x000fe200078e000b */
[----:B------:R-:W-:Y:S01]  /*19a20*/  PRMT R12, R12, 0x5410, R13 ;  /* 0x000054100c0c7816 */ /* 0x000fe2000000000d */
[----:B------:R-:W-:Y:S01]  /*19a30*/  IMAD.MOV.U32 R63, RZ, RZ, R62 ;  /* 0x000000ffff3f7224 */ /* 0x000fe200078e003e */
[----:B------:R-:W-:Y:S02]  /*19a40*/  PRMT R105, R91, 0x7610, R105 ;  /* 0x000076105b697816 */ /* 0x000fe40000000069 */
.L_x_4747:
[----:B------:R-:W-:Y:S05]  /*19a50*/  BSYNC B1 ;  /* 0x0000000000017941 */ /* 0x000fea0003800000 */
.L_x_4745:
        /* <DEDUP_REMOVED lines=11> */
.L_x_4749:
[----:B------:R-:W-:Y:S01]  /*19b10*/  IMAD.MOV.U32 R11, RZ, RZ, R5 ;  /* 0x000000ffff0b7224 */ /* 0x000fe200078e0005 */
[----:B------:R-:W-:Y:S01]  /*19b20*/  PRMT R13, R13, 0x7610, R12 ;  /* 0x000076100d0d7816 */ /* 0x000fe2000000000c */
[----:B------:R-:W-:Y:S01]  /*19b30*/  IMAD.MOV.U32 R62, RZ, RZ, R65 ;  /* 0x000000ffff3e7224 */ /* 0x000fe200078e0041 */
[----:B------:R-:W-:Y:S02]  /*19b40*/  PRMT R91, R94, 0x7632, R91 ;  /* 0x000076325e5b7816 */ /* 0x000fe4000000005b */
.L_x_4750:
[----:B------:R-:W-:Y:S05]  /*19b50*/  BSYNC B1 ;  /* 0x0000000000017941 */ /* 0x000fea0003800000 */
.L_x_4748:
        /* <DEDUP_REMOVED lines=11> */
.L_x_4752:
[----:B------:R-:W-:Y:S01]  /*19c10*/  IMAD.MOV.U32 R5, RZ, RZ, R11 ;  /* 0x000000ffff057224 */ /* 0x000fe200078e000b */
[----:B------:R-:W-:Y:S01]  /*19c20*/  PRMT R12, R13, 0x7632, R12 ;  /* 0x000076320d0c7816 */ /* 0x000fe2000000000c */
[----:B------:R-:W-:Y:S01]  /*19c30*/  IMAD.MOV.U32 R65, RZ, RZ, R64 ;  /* 0x000000ffff417224 */ /* 0x000fe200078e0040 */
[----:B------:R-:W-:Y:S02]  /*19c40*/  PRMT R94, R94, 0x7610, R92 ;  /* 0x000076105e5e7816 */ /* 0x000fe4000000005c */
.L_x_4753:
[----:B------:R-:W-:Y:S05]  /*19c50*/  BSYNC B1 ;  /* 0x0000000000017941 */ /* 0x000fea0003800000 */
.L_x_4751:
        /* <DEDUP_REMOVED lines=11> */
.L_x_4755:
[----:B------:R-:W-:Y:S01]  /*19d10*/  IMAD.MOV.U32 R11, RZ, RZ, R5 ;  /* 0x000000ffff0b7224 */ /* 0x000fe200078e0005 */
[----:B------:R-:W-:Y:S01]  /*19d20*/  PRMT R12, R12, 0x5410, R12 ;  /* 0x000054100c0c7816 */ /* 0x000fe2000000000c */
[----:B------:R-:W-:Y:S01]  /*19d30*/  IMAD.MOV.U32 R64, RZ, RZ, R67 ;  /* 0x000000ffff407224 */ /* 0x000fe200078e0043 */
[----:B------:R-:W-:Y:S02]  /*19d40*/  PRMT R92, R92, 0x7610, R93 ;  /* 0x000076105c5c7816 */ /* 0x000fe4000000005d */
.L_x_4756:
[----:B------:R-:W-:Y:S05]  /*19d50*/  BSYNC B1 ;  /* 0x0000000000017941 */ /* 0x000fea0003800000 */
.L_x_4754:
        /* <DEDUP_REMOVED lines=11> */
.L_x_4758:
[----:B------:R-:W-:Y:S01]  /*19e10*/  IMAD.MOV.U32 R5, RZ, RZ, R11 ;  /* 0x000000ffff057224 */ /* 0x000fe200078e000b */
[----:B------:R-:W-:Y:S01]  /*19e20*/  PRMT R13, R13, 0x7610, R12 ;  /* 0x000076100d0d7816 */ /* 0x000fe2000000000c */
[----:B------:R-:W-:Y:S01]  /*19e30*/  IMAD.MOV.U32 R67, RZ, RZ, R66 ;  /* 0x000000ffff437224 */ /* 0x000fe200078e0042 */
[----:B------:R-:W-:Y:S02]  /*19e40*/  PRMT R93, R93, 0x5410, R92 ;  /* 0x000054105d5d7816 */ /* 0x000fe4000000005c */
.L_x_4759:
[----:B------:R-:W-:Y:S05]  /*19e50*/  BSYNC B1 ;  /* 0x0000000000017941 */ /* 0x000fea0003800000 */
.L_x_4757:
        /* <DEDUP_REMOVED lines=11> */
.L_x_4761:
[----:B------:R-:W-:Y:S01]  /*19f10*/  IMAD.MOV.U32 R11, RZ, RZ, R5 ;  /* 0x000000ffff0b7224 */ /* 0x000fe200078e0005 */
[----:B------:R-:W-:Y:S01]  /*19f20*/  PRMT R12, R13, 0x7632, R12 ;  /* 0x000076320d0c7816 */ /* 0x000fe2000000000c */
[----:B------:R-:W-:Y:S01]  /*19f30*/  IMAD.MOV.U32 R66, RZ, RZ, R69 ;  /* 0x000000ffff427224 */ /* 0x000fe200078e0045 */
[----:B------:R-:W-:Y:S02]  /*19f40*/  PRMT R92, R94, 0x7610, R92 ;  /* 0x000076105e5c7816 */ /* 0x000fe4000000005c */
.L_x_4762:
[----:B------:R-:W-:Y:S05]  /*19f50*/  BSYNC B1 ;  /* 0x0000000000017941 */ /* 0x000fea0003800000 */
.L_x_4760:
        /* <DEDUP_REMOVED lines=11> */
.L_x_4764:
[----:B------:R-:W-:Y:S01]  /*1a010*/  IMAD.MOV.U32 R5, RZ, RZ, R11 ;  /* 0x000000ffff057224 */ /* 0x000fe200078e000b */
[----:B------:R-:W-:Y:S01]  /*1a020*/  PRMT R12, R12, 0x5410, R12 ;  /* 0x000054100c0c7816 */ /* 0x000fe2000000000c */
[----:B------:R-:W-:Y:S01]  /*1a030*/  IMAD.MOV.U32 R69, RZ, RZ, R68 ;  /* 0x000000ffff457224 */ /* 0x000fe200078e0044 */
[----:B------:R-:W-:Y:S02]  /*1a040*/  PRMT R94, R95, 0x7632, R94 ;  /* 0x000076325f5e7816 */ /* 0x000fe4000000005e */
.L_x_4765:
[----:B------:R-:W-:Y:S05]  /*1a050*/  BSYNC B1 ;  /* 0x0000000000017941 */ /* 0x000fea0003800000 */
.L_x_4763:
        /* <DEDUP_REMOVED lines=11> */
.L_x_4767:
[----:B------:R-:W-:Y:S01]  /*1a110*/  IMAD.MOV.U32 R11, RZ, RZ, R5 ;  /* 0x000000ffff0b7224 */ /* 0x000fe200078e0005 */
[----:B------:R-:W-:Y:S01]  /*1a120*/  PRMT R12, R12, 0x7632, R12 ;  /* 0x000076320c0c7816 */ /* 0x000fe2000000000c */
[----:B------:R-:W-:Y:S01]  /*1a130*/  IMAD.MOV.U32 R68, RZ, RZ, R71 ;  /* 0x000000ffff447224 */ /* 0x000fe200078e0047 */
[----:B------:R-:W-:Y:S02]  /*1a140*/  PRMT R95, R95, 0x5410, R96 ;  /* 0x000054105f5f7816 */ /* 0x000fe40000000060 */
.L_x_4768:
[----:B------:R-:W-:Y:S05]  /*1a150*/  BSYNC B1 ;  /* 0x0000000000017941 */ /* 0x000fea0003800000 */
.L_x_4766:
        /* <DEDUP_REMOVED lines=11> */
.L_x_4770:
[----:B------:R-:W-:Y:S01]  /*1a210*/  PRMT R12, R12, 0x5410, R12 ;  /* 0x000054100c0c7816 */ /* 0x000fe2000000000c */
[----:B------:R-:W-:Y:S01]  /*1a220*/  IMAD.MOV.U32 R71, RZ, RZ, R70 ;  /* 0x000000ffff477224 */ /* 0x000fe200078e0046 */
[----:B------:R-:W-:Y:S01]  /*1a230*/  PRMT R96, R95, 0x7610, R96 ;  /* 0x000076105f607816 */ /* 0x000fe20000000060 */
[----:B------:R-:W-:Y:S01]  /*1a240*/  IMAD.MOV.U32 R5, RZ, RZ, R11 ;  /* 0x000000ffff057224 */ /* 0x000fe200078e000b */
[----:B------:R-:W-:Y:S01]  /*1a250*/  PRMT R95, R12, 0x7610, R95 ;  /* 0x000076100c5f7816 */ /* 0x000fe2000000005f */
[----:B------:R-:W-:Y:S02]  /*1a260*/  IMAD.MOV.U32 R70, RZ, RZ, R11 ;  /* 0x000000ffff467224 */ /* 0x000fe400078e000b */
.L_x_4771:
[----:B------:R-:W-:Y:S05]  /*1a270*/  BSYNC B1 ;  /* 0x0000000000017941 */ /* 0x000fea0003800000 */
.L_x_4769:
[----:B------:R-:W-:Y:S02]  /*1a280*/  IADD3 R9, R9, 0x4, RZ ;  /* 0x0000000409097810 */ /* 0x000fe40007ffe0ff */
[----:B------:R-:W-:Y:S01]  /*1a290*/  IADD3 R4, R4, 0x2, RZ ;  /* 0x0000000204047810 */ /* 0x000fe20007ffe0ff */
[----:B------:R-:W-:Y:S01]  /*1a2a0*/  @!P1 CALL.REL.NOINC `(.L_x_4772) ;  /* 0x0000001000009944 */ /* 0x000fe20003c00000 */
[----:B------:R-:W-:Y:S05]  /*1a2b0*/  BRA `(.L_x_4773) ;  /* 0xffffc01000007947 */ /* 0x000fea000383ffff */
.L_x_4772:
[----:B------:R-:W-:Y:S01]  /*1a2c0*/  FADD.FTZ R86, R8, R86 ;  /* 0x0000005608567221 */ /* 0x000fe20000010000 */
[----:B------:R-:W-:Y:S01]  /*1a2d0*/  PRMT R95, R12, 0x7632, R95 ;  /* 0x000076320c5f7816 */ /* 0x000fe2000000005f */
[----:B------:R-:W-:-:S02]  /*1a2e0*/  IMAD.MOV.U32 R87, RZ, RZ, R7 ;  /* 0x000000ffff577224 */ /* 0x000fc400078e0007 */
[----:B------:R-:W-:Y:S02]  /*1a2f0*/  IMAD.MOV.U32 R70, RZ, RZ, R5 ;  /* 0x000000ffff467224 */ /* 0x000fe400078e0005 */
.L_x_4582:
[----:B------:R-:W-:Y:S05]  /*1a300*/  BSYNC B0 ;  /* 0x0000000000007941 */ /* 0x000fea0003800000 */
.L_x_4581:
        /* <DEDUP_REMOVED lines=18> */
[--C-:B------:R-:W-:Y:S02]  /*1a430*/  PRMT R5, R91, 0x5432, R93.reuse ;  /* 0x000054325b057816 */ /* 0x100fe4000000005d */
[C---:B--2---:R-:W-:Y:S01]  /*1a440*/  PRMT R6, R92.reuse, 0x7610, R93 ;  /* 0x000076105c067816 */ /* 0x044fe2000000005d */
[----:B------:R-:W-:Y:S01]  /*1a450*/  STS.64 [R9+0x20], R66 ;  /* 0x0000204209007388 */ /* 0x000fe20000000a00 */
[----:B------:R-:W-:-:S03]  /*1a460*/  PRMT R7, R92, 0x7632, R94 ;  /* 0x000076325c077816 */ /* 0x000fc6000000005e */
        /* <DEDUP_REMOVED lines=70> */
.L_x_4775:
[----:B------:R-:W-:Y:S05]  /*1a8d0*/  BSYNC B0 ;  /* 0x0000000000007941 */ /* 0x000fea0003800000 */
.L_x_4774:
        /* <DEDUP_REMOVED lines=71> */
[----:B-1----:R-:W-:Y:S04]  /*1ad50*/  STL.64 [R1+0x160], R12 ;  /* 0x0001600c01007387 */ /* 0x002fe80000100a00 */
[----:B------:R-:W-:Y:S04]  /*1ad60*/  STL.64 [R1+0x168], R14 ;  /* 0x0001680e01007387 */ /* 0x000fe80000100a00 */
[----:B--2---:R-:W-:Y:S01]  /*1ad70*/  STL.64 [R1+0x170], R20 ;  /* 0x0001701401007387 */ /* 0x004fe20000100a00 */
[----:B-----5:R-:W-:-:S03]  /*1ad80*/  FSETP.GT.FTZ.AND P0, PT, R87, R88, PT ;  /* 0x000000585700720b */ /* 0x020fc60003f14000 */
[----:B------:R-:W-:Y:S01]  /*1ad90*/  STL.64 [R1+0x178], R22 ;  /* 0x0001781601007387 */ /* 0x000fe20000100a00 */
[----:B------:R-:W-:-:S03]  /*1ada0*/  FSEL R97, R87, R88, P0 ;  /* 0x0000005857617208 */ /* 0x000fc60000000000 */
[----:B------:R-:W-:Y:S01]  /*1adb0*/  STL.64 [R1+0x180], R16 ;  /* 0x0001801001007387 */ /* 0x000fe20000100a00 */
[----:B------:R-:W-:-:S03]  /*1adc0*/  FSEL R88, R88, R87, P0 ;  /* 0x0000005758587208 */ /* 0x000fc60000000000 */
[----:B---3--:R0:W-:Y:S02]  /*1add0*/  STL.64 [R1+0x140], R4 ;  /* 0x0001400401007387 */ /* 0x0081e40000100a00 */
[----:B------:R-:W-:Y:S02]  /*1ade0*/  FADD.FTZ R88, -R97, R88 ;  /* 0x0000005861587221 */ /* 0x000fe40000010100 */
[----:B------:R1:W-:Y:S02]  /*1adf0*/  STL.64 [R1+0x148], R6 ;  /* 0x0001480601007387 */ /* 0x0003e40000100a00 */
[----:B------:R-:W-:Y:S02]  /*1ae00*/  FMUL.FTZ R88, R88, 1.4426950216293334961 ;  /* 0x3fb8aa3b58587820 */ /* 0x000fe40000410000 */
[----:B------:R2:W-:Y:S04]  /*1ae10*/  STL.64 [R1+0x150], R8 ;  /* 0x0001500801007387 */ /* 0x0005e80000100a00 */
[----:B------:R-:W3:Y:S01]  /*1ae20*/  MUFU.EX2 R88, R88 ;  /* 0x0000005800587308 */ /* 0x000ee20000000800 */
[----:B0-----:R-:W-:Y:S01]  /*1ae30*/  FSEL R5, R89, R86, P0 ;  /* 0x0000005659057208 */ /* 0x001fe20000000000 */
[----:B------:R-:W-:Y:S01]  /*1ae40*/  IMAD.MOV.U32 R4, RZ, RZ, R1 ;  /* 0x000000ffff047224 */ /* 0x000fe200078e0001 */
[----:B------:R-:W-:-:S03]  /*1ae50*/  FSEL R89, R86, R89, P0 ;  /* 0x0000005956597208 */ /* 0x000fc60000000000 */
[----:B-1----:R-:W-:Y:S02]  /*1ae60*/  IMAD.MOV.U32 R7, RZ, RZ, R4 ;  /* 0x000000ffff077224 */ /* 0x002fe400078e0004 */
[----:B--2---:R-:W-:Y:S02]  /*1ae70*/  IMAD.MOV.U32 R8, RZ, RZ, RZ ;  /* 0x000000ffff087224 */ /* 0x004fe400078e00ff */
[----:B---3--:R-:W-:Y:S02]  /*1ae80*/  FMUL.FTZ R86, R5, R88 ;  /* 0x0000005805567220 */ /* 0x008fe40000410000 */
.L_x_4968:
        /* <DEDUP_REMOVED lines=20> */
.L_x_4779:
[----:B------:R-:W-:Y:S01]  /*1afd0*/  IMAD.MOV.U32 R5, RZ, RZ, R85 ;  /* 0x000000ffff057224 */ /* 0x000fe200078e0055 */
[----:B------:R-:W-:Y:S01]  /*1afe0*/  PRMT R9, R9, 0x7610, R111 ;  /* 0x0000761009097816 */ /* 0x000fe2000000006f */
[----:B------:R-:W-:Y:S01]  /*1aff0*/  IMAD.MOV.U32 R85, RZ, RZ, R84 ;  /* 0x000000ffff557224 */ /* 0x000fe200078e0054 */
[----:B------:R-:W-:Y:S02]  /*1b000*/  PRMT R111, R111, 0x5410, R112 ;  /* 0x000054106f6f7816 */ /* 0x000fe40000000070 */
.L_x_4780:
[----:B------:R-:W-:Y:S05]  /*1b010*/  BSYNC B1 ;  /* 0x0000000000017941 */ /* 0x000fea0003800000 */
.L_x_4778:
        /* <DEDUP_REMOVED lines=11> */
.L_x_4782:
[----:B------:R-:W-:Y:S01]  /*1b0d0*/  IMAD.MOV.U32 R6, RZ, RZ, R5 ;  /* 0x000000ffff067224 */ /* 0x000fe200078e0005 */
[----:B------:R-:W-:Y:S01]  /*1b0e0*/  PRMT R9, R9, 0x7632, R9 ;  /* 0x0000763209097816 */ /* 0x000fe20000000009 */
[----:B------:R-:W-:Y:S01]  /*1b0f0*/  IMAD.MOV.U32 R84, RZ, RZ, R83 ;  /* 0x000000ffff547224 */ /* 0x000fe200078e0053 */
[----:B------:R-:W-:Y:S02]  /*1b100*/  PRMT R112, R112, 0x7632, R112 ;  /* 0x0000763270707816 */ /* 0x000fe40000000070 */
.L_x_4783:
[----:B------:R-:W-:Y:S05]  /*1b110*/  BSYNC B1 ;  /* 0x0000000000017941 */ /* 0x000fea0003800000 */
.L_x_4781:
        /* <DEDUP_REMOVED lines=11> */
.L_x_4785:
[----:B------:R-:W-:Y:S01]  /*1b1d0*/  IMAD.MOV.U32 R5, RZ, RZ, R6 ;  /* 0x000000ffff057224 */ /* 0x000fe200078e0006 */
[----:B------:R-:W-:Y:S01]  /*1b1e0*/  PRMT R9, R9, 0x5410, R9 ;  /* 0x0000541009097816 */ /* 0x000fe20000000009 */
[----:B------:R-:W-:Y:S01]  /*1b1f0*/  IMAD.MOV.U32 R83, RZ, RZ, R82 ;  /* 0x000000ffff537224 */ /* 0x000fe200078e0052 */
[----:B------:R-:W-:Y:S02]  /*1b200*/  PRMT R112, R112, 0x5410, R113 ;  /* 0x0000541070707816 */ /* 0x000fe40000000071 */
.L_x_4786:
[----:B------:R-:W-:Y:S05]  /*1b210*/  BSYNC B1 ;  /* 0x0000000000017941 */ /* 0x000fea0003800000 */
.L_x_4784:
        /* <DEDUP_REMOVED lines=11> */
.L_x_4788:
[----:B------:R-:W-:Y:S01]  /*1b2d0*/  IMAD.MOV.U32 R6, RZ, RZ, R5 ;  /* 0x000000ffff067224 */ /* 0x000fe200078e0005 */
[----:B------:R-:W-:Y:S01]  /*1b2e0*/  PRMT R10, R10, 0x7610, R9 ;  /* 0x000076100a0a7816 */ /* 0x000fe20000000009 */
[----:B------:R-:W-:Y:S01]  /*1b2f0*/  IMAD.MOV.U32 R82, RZ, RZ, R81 ;  /* 0x000000ffff527224 */ /* 0x000fe200078e0051 */
[----:B------:R-:W-:Y:S02]  /*1b300*/  PRMT R113, R0, 0x7632, R113 ;  /* 0x0000763200717816 */ /* 0x000fe40000000071 */
.L_x_4789:
[----:B------:R-:W-:Y:S05]  /*1b310*/  BSYNC B1 ;  /* 0x0000000000017941 */ /* 0x000fea0003800000 */
.L_x_4787:
        /* <DEDUP_REMOVED lines=11> */
.L_x_4791:
[----:B------:R-:W-:Y:S01]  /*1b3d0*/  IMAD.MOV.U32 R5, RZ, RZ, R6 ;  /* 0x000000ffff057224 */ /* 0x000fe200078e0006 */
[----:B------:R-:W-:Y:S01]  /*1b3e0*/  PRMT R9, R9, 0x7610, R10 ;  /* 0x0000761009097816 */ /* 0x000fe2000000000a */
[----:B------:R-:W-:Y:S01]  /*1b3f0*/  IMAD.MOV.U32 R81, RZ, RZ, R80 ;  /* 0x000000ffff517224 */ /* 0x000fe200078e0050 */
[----:B------:R-:W-:Y:S02]  /*1b400*/  PRMT R0, R0, 0x5410, R110 ;  /* 0x0000541000007816 */ /* 0x000fe4000000006e */
.L_x_4792:
[----:B------:R-:W-:Y:S05]  /*1b410*/  BSYNC B1 ;  /* 0x0000000000017941 */ /* 0x000fea0003800000 */
.L_x_4790:
        /* <DEDUP_REMOVED lines=11> */
.L_x_4794:
[----:B------:R-:W-:Y:S01]  /*1b4d0*/  IMAD.MOV.U32 R6, RZ, RZ, R5 ;  /* 0x000000ffff067224 */ /* 0x000fe200078e0005 */
[----:B------:R-:W-:Y:S01]  /*1b4e0*/  PRMT R9, R9, 0x7632, R9 ;  /* 0x0000763209097816 */ /* 0x000fe20000000009 */
[----:B------:R-:W-:Y:S01]  /*1b4f0*/  IMAD.MOV.U32 R80, RZ, RZ, R79 ;  /* 0x000000ffff507224 */ /* 0x000fe200078e004f */
[----:B------:R-:W-:Y:S02]  /*1b500*/  PRMT R110, R110, 0x7632, R110 ;  /* 0x000076326e6e7816 */ /* 0x000fe4000000006e */
.L_x_4795:
[----:B------:R-:W-:Y:S05]  /*1b510*/  BSYNC B1 ;  /* 0x0000000000017941 */ /* 0x000fea0003800000 */
.L_x_4793:
        /* <DEDUP_REMOVED lines=11> */
.L_x_4797:
[----:B------:R-:W-:Y:S01]  /*1b5d0*/  IMAD.MOV.U32 R5, RZ, RZ, R6 ;  /* 0x000000ffff057224 */ /* 0x000fe200078e0006 */
[----:B------:R-:W-:Y:S01]  /*1b5e0*/  PRMT R10, R9, 0x7610, R10 ;  /* 0x00007610090a7816 */ /* 0x000fe2000000000a */
[----:B------:R-:W-:Y:S01]  /*1b5f0*/  IMAD.MOV.U32 R79, RZ, RZ, R78 ;  /* 0x000000ffff4f7224 */ /* 0x000fe200078e004e */
[----:B------:R-:W-:Y:S02]  /*1b600*/  PRMT R110, R110, 0x5410, R111 ;  /* 0x000054106e6e7816 */ /* 0x000fe4000000006f */
.L_x_4798:
[----:B------:R-:W-:Y:S05]  /*1b610*/  BSYNC B1 ;  /* 0x0000000000017941 */ /* 0x000fea0003800000 */
.L_x_4796:
        /* <DEDUP_REMOVED lines=11> */
.L_x_4800:
[----:B------:R-:W-:Y:S01]  /*1b6d0*/  IMAD.MOV.U32 R6, RZ, RZ, R5 ;  /* 0x000000ffff067224 */ /* 0x000fe200078e0005 */
[----:B------:R-:W-:Y:S01]  /*1b6e0*/  PRMT R9, R10, 0x7610, R9 ;  /* 0x000076100a097816 */ /* 0x000fe20000000009 */
[----:B------:R-:W-:Y:S01]  /*1b6f0*/  IMAD.MOV.U32 R78, RZ, RZ, R77 ;  /* 0x000000ffff4e7224 */ /* 0x000fe200078e004d */
[----:B------:R-:W-:Y:S02]  /*1b700*/  PRMT R111, R115, 0x7610, R111 ;  /* 0x00007610736f7816 */ /* 0x000fe4000000006f */
.L_x_4801:
[----:B------:R-:W-:Y:S05]  /*1b710*/  BSYNC B1 ;  /* 0x0000000000017941 */ /* 0x000fea0003800000 */
.L_x_4799:
        /* <DEDUP_REMOVED lines=11> */
.L_x_4803:
[----:B------:R-:W-:Y:S01]  /*1b7d0*/  IMAD.MOV.U32 R5, RZ, RZ, R6 ;  /* 0x000000ffff057224 */ /* 0x000fe200078e0006 */
[----:B------:R-:W-:Y:S01]  /*1b7e0*/  PRMT R9, R9, 0x5410, R9 ;  /* 0x0000541009097816 */ /* 0x000fe20000000009 */
[----:B------:R-:W-:Y:S01]  /*1b7f0*/  IMAD.MOV.U32 R77, RZ, RZ, R76 ;  /* 0x000000ffff4d7224 */ /* 0x000fe200078e004c */
[----:B------:R-:W-:Y:S02]  /*1b800*/  PRMT R115, R113, 0x7632, R115 ;  /* 0x0000763271737816 */ /* 0x000fe40000000073 */
.L_x_4804:
[----:B------:R-:W-:Y:S05]  /*1b810*/  BSYNC B1 ;  /* 0x0000000000017941 */ /* 0x000fea0003800000 */
.L_x_4802:
        /* <DEDUP_REMOVED lines=11> */
.L_x_4806:
[----:B------:R-:W-:Y:S01]  /*1b8d0*/  IMAD.MOV.U32 R6, RZ, RZ, R5 ;  /* 0x000000ffff067224 */ /* 0x000fe200078e0005 */
[----:B------:R-:W-:Y:S01]  /*1b8e0*/  PRMT R10, R10, 0x7610, R9 ;  /* 0x000076100a0a7816 */ /* 0x000fe20000000009 */
[----:B------:R-:W-:Y:S01]  /*1b8f0*/  IMAD.MOV.U32 R76, RZ, RZ, R75 ;  /* 0x000000ffff4c7224 */ /* 0x000fe200078e004b */
[----:B------:R-:W-:Y:S02]  /*1b900*/  PRMT R113, R113, 0x7610, R114 ;  /* 0x0000761071717816 */ /* 0x000fe40000000072 */
.L_x_4807:
[----:B------:R-:W-:Y:S05]  /*1b910*/  BSYNC B1 ;  /* 0x0000000000017941 */ /* 0x000fea0003800000 */
.L_x_4805:
        /* <DEDUP_REMOVED lines=11> */
.L_x_4809:
[----:B------:R-:W-:Y:S01]  /*1b9d0*/  IMAD.MOV.U32 R5, RZ, RZ, R6 ;  /* 0x000000ffff057224 */ /* 0x000fe200078e0006 */
[----:B------:R-:W-:Y:S01]  /*1b9e0*/  PRMT R9, R9, 0x7610, R10 ;  /* 0x0000761009097816 */ /* 0x000fe2000000000a */
[----:B------:R-:W-:Y:S01]  /*1b9f0*/  IMAD.MOV.U32 R75, RZ, RZ, R74 ;  /* 0x000000ffff4b7224 */ /* 0x000fe200078e004a */
[----:B------:R-:W-:Y:S02]  /*1ba00*/  PRMT R114, R114, 0x5410, R0 ;  /* 0x0000541072727816 */ /* 0x000fe40000000000 */
.L_x_4810:
[----:B------:R-:W-:Y:S05]  /*1ba10*/  BSYNC B1 ;  /* 0x0000000000017941 */ /* 0x000fea0003800000 */
.L_x_4808:
        /* <DEDUP_REMOVED lines=11> */
.L_x_4812:
[----:B------:R-:W-:Y:S01]  /*1bad0*/  IMAD.MOV.U32 R6, RZ, RZ, R5 ;  /* 0x000000ffff067224 */ /* 0x000fe200078e0005 */
[----:B------:R-:W-:Y:S01]  /*1bae0*/  PRMT R9, R9, 0x7632, R9 ;  /* 0x0000763209097816 */ /* 0x000fe20000000009 */
[----:B------:R-:W-:Y:S01]  /*1baf0*/  IMAD.MOV.U32 R74, RZ, RZ, R73 ;  /* 0x000000ffff4a7224 */ /* 0x000fe200078e0049 */
[----:B------:R-:W-:Y:S02]  /*1bb00*/  PRMT R0, R116, 0x7610, R0 ;  /* 0x0000761074007816 */ /* 0x000fe40000000000 */
.L_x_4813:
[----:B------:R-:W-:Y:S05]  /*1bb10*/  BSYNC B1 ;  /* 0x0000000000017941 */ /* 0x000fea0003800000 */
.L_x_4811:
        /* <DEDUP_REMOVED lines=11> */
.L_x_4815:
[----:B------:R-:W-:Y:S01]  /*1bbd0*/  IMAD.MOV.U32 R5, RZ, RZ, R6 ;  /* 0x000000ffff057224 */ /* 0x000fe200078e0006 */
[----:B------:R-:W-:Y:S01]  /*1bbe0*/  PRMT R9, R9, 0x5410, R9 ;  /* 0x0000541009097816 */ /* 0x000fe20000000009 */
[----:B------:R-:W-:Y:S01]  /*1bbf0*/  IMAD.MOV.U32 R73, RZ, RZ, R72 ;  /* 0x000000ffff497224 */ /* 0x000fe200078e0048 */
[----:B------:R-:W-:Y:S02]  /*1bc00*/  PRMT R116, R115, 0x7632, R116 ;  /* 0x0000763273747816 */ /* 0x000fe40000000074 */
.L_x_4816:
[----:B------:R-:W-:Y:S05]  /*1bc10*/  BSYNC B1 ;  /* 0x0000000000017941 */ /* 0x000fea0003800000 */
.L_x_4814:
        /* <DEDUP_REMOVED lines=11> */
.L_x_4818:
[----:B------:R-:W-:Y:S01]  /*1bcd0*/  IMAD.MOV.U32 R6, RZ, RZ, R5 ;  /* 0x000000ffff067224 */ /* 0x000fe200078e0005 */
[----:B------:R-:W-:Y:S01]  /*1bce0*/  PRMT R10, R10, 0x7610, R9 ;  /* 0x000076100a0a7816 */ /* 0x000fe20000000009 */
[----:B------:R-:W-:Y:S01]  /*1bcf0*/  IMAD.MOV.U32 R72, RZ, RZ, R3 ;  /* 0x000000ffff487224 */ /* 0x000fe200078e0003 */
[----:B------:R-:W-:Y:S02]  /*1bd00*/  PRMT R115, R115, 0x7610, R116 ;  /* 0x0000761073737816 */ /* 0x000fe40000000074 */
.L_x_4819:
[----:B------:R-:W-:Y:S05]  /*1bd10*/  BSYNC B1 ;  /* 0x0000000000017941 */ /* 0x000fea0003800000 */
.L_x_4817:
        /* <DEDUP_REMOVED lines=11> */
.L_x_4821:
[----:B------:R-:W-:Y:S01]  /*1bdd0*/  IMAD.MOV.U32 R5, RZ, RZ, R6 ;  /* 0x000000ffff057224 */ /* 0x000fe200078e0006 */
[----:B------:R-:W-:Y:S01]  /*1bde0*/  PRMT R9, R9, 0x7610, R10 ;  /* 0x0000761009097816 */ /* 0x000fe2000000000a */
[----:B------:R-:W-:Y:S01]  /*1bdf0*/  IMAD.MOV.U32 R3, RZ, RZ, R2 ;  /* 0x000000ffff037224 */ /* 0x000fe200078e0002 */
[----:B------:R-:W-:Y:S02]  /*1be00*/  PRMT R116, R116, 0x5410, R114 ;  /* 0x0000541074747816 */ /* 0x000fe40000000072 */
.L_x_4822:
[----:B------:R-:W-:Y:S05]  /*1be10*/  BSYNC B1 ;  /* 0x0000000000017941 */ /* 0x000fea0003800000 */
.L_x_4820:
        /* <DEDUP_REMOVED lines=11> */
.L_x_4824:
[----:B------:R-:W-:Y:S01]  /*1bed0*/  IMAD.MOV.U32 R6, RZ, RZ, R5 ;  /* 0x000000ffff067224 */ /* 0x000fe200078e0005 */
[----:B------:R-:W-:Y:S01]  /*1bee0*/  PRMT R10, R10, 0x7610, R9 ;  /* 0x000076100a0a7816 */ /* 0x000fe20000000009 */
[----:B------:R-:W-:Y:S01]  /*1bef0*/  IMAD.MOV.U32 R2, RZ, RZ, R25 ;  /* 0x000000ffff027224 */ /* 0x000fe200078e0019 */
[----:B------:R-:W-:Y:S02]  /*1bf00*/  PRMT R114, R108, 0x7632, R114 ;  /* 0x000076326c727816 */ /* 0x000fe40000000072 */
.L_x_4825:
[----:B------:R-:W-:Y:S05]  /*1bf10*/  BSYNC B1 ;  /* 0x0000000000017941 */ /* 0x000fea0003800000 */
.L_x_4823:
        /* <DEDUP_REMOVED lines=11> */
.L_x_4827:
[----:B------:R-:W-:Y:S01]  /*1bfd0*/  IMAD.MOV.U32 R5, RZ, RZ, R6 ;  /* 0x000000ffff057224 */ /* 0x000fe200078e0006 */
[----:B------:R-:W-:Y:S01]  /*1bfe0*/  PRMT R9, R10, 0x7632, R9 ;  /* 0x000076320a097816 */ /* 0x000fe20000000009 */
[----:B------:R-:W-:Y:S01]  /*1bff0*/  IMAD.MOV.U32 R25, RZ, RZ, R24 ;  /* 0x000000ffff197224 */ /* 0x000fe200078e0018 */
[----:B------:R-:W-:Y:S02]  /*1c000*/  PRMT R108, R108, 0x7610, R106 ;  /* 0x000076106c6c7816 */ /* 0x000fe4000000006a */
.L_x_4828:
[----:B------:R-:W-:Y:S05]  /*1c010*/  BSYNC B1 ;  /* 0x0000000000017941 */ /* 0x000fea0003800000 */
.L_x_4826:
        /* <DEDUP_REMOVED lines=11> */
.L_x_4830:
[----:B------:R-:W-:Y:S01]  /*1c0d0*/  IMAD.MOV.U32 R6, RZ, RZ, R5 ;  /* 0x000000ffff067224 */ /* 0x000fe200078e0005 */
[----:B------:R-:W-:Y:S01]  /*1c0e0*/  PRMT R9, R9, 0x5410, R9 ;  /* 0x0000541009097816 */ /* 0x000fe20000000009 */
[----:B------:R-:W-:Y:S01]  /*1c0f0*/  IMAD.MOV.U32 R24, RZ, RZ, R27 ;  /* 0x000000ffff187224 */ /* 0x000fe200078e001b */
[----:B------:R-:W-:Y:S02]  /*1c100*/  PRMT R106, R106, 0x7610, R107 ;  /* 0x000076106a6a7816 */ /* 0x000fe4000000006b */
.L_x_4831:
[----:B------:R-:W-:Y:S05]  /*1c110*/  BSYNC B1 ;  /* 0x0000000000017941 */ /* 0x000fea0003800000 */
.L_x_4829:
        /* <DEDUP_REMOVED lines=11> */
.L_x_4833:
[----:B------:R-:W-:Y:S01]  /*1c1d0*/  IMAD.MOV.U32 R5, RZ, RZ, R6 ;  /* 0x000000ffff057224 */ /* 0x000fe200078e0006 */
[----:B------:R-:W-:Y:S01]  /*1c1e0*/  PRMT R9, R9, 0x7632, R9 ;  /* 0x0000763209097816 */ /* 0x000fe20000000009 */
[----:B------:R-:W-:Y:S01]  /*1c1f0*/  IMAD.MOV.U32 R27, RZ, RZ, R26 ;  /* 0x000000ffff1b7224 */ /* 0x000fe200078e001a */
[----:B------:R-:W-:Y:S02]  /*1c200*/  PRMT R107, R107, 0x5410, R106 ;  /* 0x000054106b6b7816 */ /* 0x000fe4000000006a */
.L_x_4834:
[----:B------:R-:W-:Y:S05]  /*1c210*/  BSYNC B1 ;  /* 0x0000000000017941 */ /* 0x000fea0003800000 */
.L_x_4832:
        /* <DEDUP_REMOVED lines=11> */
.L_x_4836:
[----:B------:R-:W-:Y:S01]  /*1c2d0*/  IMAD.MOV.U32 R6, RZ, RZ, R5 ;  /* 0x000000ffff067224 */ /* 0x000fe200078e0005 */
[----:B------:R-:W-:Y:S01]  /*1c2e0*/  PRMT R9, R9, 0x5410, R9 ;  /* 0x0000541009097816 */ /* 0x000fe20000000009 */
[----:B------:R-:W-:Y:S01]  /*1c2f0*/  IMAD.MOV.U32 R26, RZ, RZ, R29 ;  /* 0x000000ffff1a7224 */ /* 0x000fe200078e001d */
[----:B------:R-:W-:Y:S02]  /*1c300*/  PRMT R106, R117, 0x7632, R106 ;  /* 0x00007632756a7816 */ /* 0x000fe4000000006a */
.L_x_4837:
[----:B------:R-:W-:Y:S05]  /*1c310*/  BSYNC B1 ;  /* 0x0000000000017941 */ /* 0x000fea0003800000 */
.L_x_4835:
        /* <DEDUP_REMOVED lines=11> */
.L_x_4839:
[----:B------:R-:W-:Y:S01]  /*1c3d0*/  IMAD.MOV.U32 R5, RZ, RZ, R6 ;  /* 0x000000ffff057224 */ /* 0x000fe200078e0006 */
[----:B------:R-:W-:Y:S01]  /*1c3e0*/  PRMT R9, R9, 0x7632, R9 ;  /* 0x0000763209097816 */ /* 0x000fe20000000009 */
[----:B------:R-:W-:Y:S01]  /*1c3f0*/  IMAD.MOV.U32 R29, RZ, RZ, R28 ;  /* 0x000000ffff1d7224 */ /* 0x000fe200078e001c */
[----:B------:R-:W-:Y:S02]  /*1c400*/  PRMT R117, R117, 0x5410, R108 ;  /* 0x0000541075757816 */ /* 0x000fe4000000006c */
.L_x_4840:
[----:B------:R-:W-:Y:S05]  /*1c410*/  BSYNC B1 ;  /* 0x0000000000017941 */ /* 0x000fea0003800000 */
.L_x_4838:
        /* <DEDUP_REMOVED lines=11> */
.L_x_4842:
[----:B------:R-:W-:Y:S01]  /*1c4d0*/  IMAD.MOV.U32 R6, RZ, RZ, R5 ;  /* 0x000000ffff067224 */ /* 0x000fe200078e0005 */
[----:B------:R-:W-:Y:S01]  /*1c4e0*/  PRMT R10, R9, 0x7610, R10 ;  /* 0x00007610090a7816 */ /* 0x000fe2000000000a */
[----:B------:R-:W-:Y:S01]  /*1c4f0*/  IMAD.MOV.U32 R28, RZ, RZ, R31 ;  /* 0x000000ffff1c7224 */ /* 0x000fe200078e001f */
[----:B------:R-:W-:Y:S02]  /*1c500*/  PRMT R108, R109, 0x7610, R108 ;  /* 0x000076106d6c7816 */ /* 0x000fe4000000006c */
.L_x_4843:
[----:B------:R-:W-:Y:S05]  /*1c510*/  BSYNC B1 ;  /* 0x0000000000017941 */ /* 0x000fea0003800000 */
.L_x_4841:
        /* <DEDUP_REMOVED lines=11> */
.L_x_4845:
[----:B------:R-:W-:Y:S01]  /*1c5d0*/  IMAD.MOV.U32 R5, RZ, RZ, R6 ;  /* 0x000000ffff057224 */ /* 0x000fe200078e0006 */
[----:B------:R-:W-:Y:S01]  /*1c5e0*/  PRMT R9, R10, 0x7610, R9 ;  /* 0x000076100a097816 */ /* 0x000fe20000000009 */
[----:B------:R-:W-:Y:S01]  /*1c5f0*/  IMAD.MOV.U32 R31, RZ, RZ, R30 ;  /* 0x000000ffff1f7224 */ /* 0x000fe200078e001e */
[----:B------:R-:W-:Y:S02]  /*1c600*/  PRMT R109, R107, 0x7610, R109 ;  /* 0x000076106b6d7816 */ /* 0x000fe4000000006d */
.L_x_4846:
[----:B------:R-:W-:Y:S05]  /*1c610*/  BSYNC B1 ;  /* 0x0000000000017941 */ /* 0x000fea0003800000 */
.L_x_4844:
        /* <DEDUP_REMOVED lines=11> */
.L_x_4848:
[----:B------:R-:W-:Y:S01]  /*1c6d0*/  IMAD.MOV.U32 R6, RZ, RZ, R5 ;  /* 0x000000ffff067224 */ /* 0x000fe200078e0005 */
[----:B------:R-:W-:Y:S01]  /*1c6e0*/  PRMT R10, R9, 0x7610, R10 ;  /* 0x00007610090a7816 */ /* 0x000fe2000000000a */
[----:B------:R-:W-:Y:S01]  /*1c6f0*/  IMAD.MOV.U32 R30, RZ, RZ, R33 ;  /* 0x000000ffff1e7224 */ /* 0x000fe200078e0021 */
[----:B------:R-:W-:Y:S02]  /*1c700*/  PRMT R107, R119, 0x7610, R107 ;  /* 0x00007610776b7816 */ /* 0x000fe4000000006b */
.L_x_4849:
[----:B------:R-:W-:Y:S05]  /*1c710*/  BSYNC B1 ;  /* 0x0000000000017941 */ /* 0x000fea0003800000 */
.L_x_4847:
        /* <DEDUP_REMOVED lines=11> */
.L_x_4851:
[----:B------:R-:W-:Y:S01]  /*1c7d0*/  IMAD.MOV.U32 R5, RZ, RZ, R6 ;  /* 0x000000ffff057224 */ /* 0x000fe200078e0006 */
[----:B------:R-:W-:Y:S01]  /*1c7e0*/  PRMT R9, R9, 0x5410, R10 ;  /* 0x0000541009097816 */ /* 0x000fe2000000000a */
[----:B------:R-:W-:Y:S01]  /*1c7f0*/  IMAD.MOV.U32 R33, RZ, RZ, R32 ;  /* 0x000000ffff217224 */ /* 0x000fe200078e0020 */
[----:B------:R-:W-:Y:S02]  /*1c800*/  PRMT R119, R117, 0x7610, R119 ;  /* 0x0000761075777816 */ /* 0x000fe40000000077 */
.L_x_4852:
[----:B------:R-:W-:Y:S05]  /*1c810*/  BSYNC B1 ;  /* 0x0000000000017941 */ /* 0x000fea0003800000 */
.L_x_4850:
        /* <DEDUP_REMOVED lines=11> */
.L_x_4854:
[----:B------:R-:W-:Y:S01]  /*1c8d0*/  IMAD.MOV.U32 R6, RZ, RZ, R5 ;  /* 0x000000ffff067224 */ /* 0x000fe200078e0005 */
[----:B------:R-:W-:Y:S01]  /*1c8e0*/  PRMT R9, R9, 0x7632, R9 ;  /* 0x0000763209097816 */ /* 0x000fe20000000009 */
[----:B------:R-:W-:Y:S01]  /*1c8f0*/  IMAD.MOV.U32 R32, RZ, RZ, R35 ;  /* 0x000000ffff207224 */ /* 0x000fe200078e0023 */
[----:B------:R-:W-:Y:S02]  /*1c900*/  PRMT R117, R118, 0x7610, R117 ;  /* 0x0000761076757816 */ /* 0x000fe40000000075 */
.L_x_4855:
[----:B------:R-:W-:Y:S05]  /*1c910*/  BSYNC B1 ;  /* 0x0000000000017941 */ /* 0x000fea0003800000 */
.L_x_4853:
        /* <DEDUP_REMOVED lines=11> */
.L_x_4857:
[----:B------:R-:W-:Y:S01]  /*1c9d0*/  IMAD.MOV.U32 R5, RZ, RZ, R6 ;  /* 0x000000ffff057224 */ /* 0x000fe200078e0006 */
[----:B------:R-:W-:Y:S01]  /*1c9e0*/  PRMT R10, R9, 0x7610, R10 ;  /* 0x00007610090a7816 */ /* 0x000fe2000000000a */
[----:B------:R-:W-:Y:S01]  /*1c9f0*/  IMAD.MOV.U32 R35, RZ, RZ, R34 ;  /* 0x000000ffff237224 */ /* 0x000fe200078e0022 */
[----:B------:R-:W-:Y:S02]  /*1ca00*/  PRMT R118, R109, 0x7632, R118 ;  /* 0x000076326d767816 */ /* 0x000fe40000000076 */
.L_x_4858:
[----:B------:R-:W-:Y:S05]  /*1ca10*/  BSYNC B1 ;  /* 0x0000000000017941 */ /* 0x000fea0003800000 */
.L_x_4856:
        /* <DEDUP_REMOVED lines=11> */
.L_x_4860:
[----:B------:R-:W-:Y:S01]  /*1cad0*/  IMAD.MOV.U32 R6, RZ, RZ, R5 ;  /* 0x000000ffff067224 */ /* 0x000fe200078e0005 */
[----:B------:R-:W-:Y:S01]  /*1cae0*/  PRMT R9, R10, 0x7610, R9 ;  /* 0x000076100a097816 */ /* 0x000fe20000000009 */
[----:B------:R-:W-:Y:S01]  /*1caf0*/  IMAD.MOV.U32 R34, RZ, RZ, R37 ;  /* 0x000000ffff227224 */ /* 0x000fe200078e0025 */
[----:B------:R-:W-:Y:S02]  /*1cb00*/  PRMT R109, R109, 0x5410, R121 ;  /* 0x000054106d6d7816 */ /* 0x000fe40000000079 */
.L_x_4861:
[----:B------:R-:W-:Y:S05]  /*1cb10*/  BSYNC B1 ;  /* 0x0000000000017941 */ /* 0x000fea0003800000 */
.L_x_4859:
        /* <DEDUP_REMOVED lines=11> */
.L_x_4863:
[----:B------:R-:W-:Y:S01]  /*1cbd0*/  IMAD.MOV.U32 R5, RZ, RZ, R6 ;  /* 0x000000ffff057224 */ /* 0x000fe200078e0006 */
[----:B------:R-:W-:Y:S01]  /*1cbe0*/  PRMT R9, R9, 0x5410, R9 ;  /* 0x0000541009097816 */ /* 0x000fe20000000009 */
[----:B------:R-:W-:Y:S01]  /*1cbf0*/  IMAD.MOV.U32 R37, RZ, RZ, R36 ;  /* 0x000000ffff257224 */ /* 0x000fe200078e0024 */
[----:B------:R-:W-:Y:S02]  /*1cc00*/  PRMT R121, R119, 0x7632, R121 ;  /* 0x0000763277797816 */ /* 0x000fe40000000079 */
.L_x_4864:
[----:B------:R-:W-:Y:S05]  /*1cc10*/  BSYNC B1 ;  /* 0x0000000000017941 */ /* 0x000fea0003800000 */
.L_x_4862:
        /* <DEDUP_REMOVED lines=11> */
.L_x_4866:
[----:B------:R-:W-:Y:S01]  /*1ccd0*/  IMAD.MOV.U32 R6, RZ, RZ, R5 ;  /* 0x000000ffff067224 */ /* 0x000fe200078e0005 */
[----:B------:R-:W-:Y:S01]  /*1cce0*/  PRMT R10, R10, 0x7610, R9 ;  /* 0x000076100a0a7816 */ /* 0x000fe20000000009 */
[----:B------:R-:W-:Y:S01]  /*1ccf0*/  IMAD.MOV.U32 R36, RZ, RZ, R39 ;  /* 0x000000ffff247224 */ /* 0x000fe200078e0027 */
[----:B------:R-:W-:Y:S02]  /*1cd00*/  PRMT R119, R119, 0x7610, R120 ;  /* 0x0000761077777816 */ /* 0x000fe40000000078 */
.L_x_4867:
[----:B------:R-:W-:Y:S05]  /*1cd10*/  BSYNC B1 ;  /* 0x0000000000017941 */ /* 0x000fea0003800000 */
.L_x_4865:
        /* <DEDUP_REMOVED lines=11> */
.L_x_4869:
[----:B------:R-:W-:Y:S01]  /*1cdd0*/  IMAD.MOV.U32 R5, RZ, RZ, R6 ;  /* 0x000000ffff057224 */ /* 0x000fe200078e0006 */
[----:B------:R-:W-:Y:S01]  /*1cde0*/  PRMT R9, R10, 0x7632, R9 ;  /* 0x000076320a097816 */ /* 0x000fe20000000009 */
[----:B------:R-:W-:Y:S01]  /*1cdf0*/  IMAD.MOV.U32 R39, RZ, RZ, R38 ;  /* 0x000000ffff277224 */ /* 0x000fe200078e0026 */
[----:B------:R-:W-:Y:S02]  /*1ce00*/  PRMT R120, R120, 0x7610, R118 ;  /* 0x0000761078787816 */ /* 0x000fe40000000076 */
.L_x_4870:
[----:B------:R-:W-:Y:S05]  /*1ce10*/  BSYNC B1 ;  /* 0x0000000000017941 */ /* 0x000fea0003800000 */
.L_x_4868:
        /* <DEDUP_REMOVED lines=11> */
.L_x_4872:
[----:B------:R-:W-:Y:S01]  /*1ced0*/  IMAD.MOV.U32 R6, RZ, RZ, R5 ;  /* 0x000000ffff067224 */ /* 0x000fe200078e0005 */
[----:B------:R-:W-:Y:S01]  /*1cee0*/  PRMT R9, R9, 0x5410, R9 ;  /* 0x0000541009097816 */ /* 0x000fe20000000009 */
[----:B------:R-:W-:Y:S01]  /*1cef0*/  IMAD.MOV.U32 R38, RZ, RZ, R41 ;  /* 0x000000ffff267224 */ /* 0x000fe200078e0029 */
[----:B------:R-:W-:Y:S02]  /*1cf00*/  PRMT R118, R118, 0x7610, R99 ;  /* 0x0000761076767816 */ /* 0x000fe40000000063 */
.L_x_4873:
[----:B------:R-:W-:Y:S05]  /*1cf10*/  BSYNC B1 ;  /* 0x0000000000017941 */ /* 0x000fea0003800000 */
.L_x_4871:
        /* <DEDUP_REMOVED lines=11> */
.L_x_4875:
[----:B------:R-:W-:Y:S01]  /*1cfd0*/  IMAD.MOV.U32 R5, RZ, RZ, R6 ;  /* 0x000000ffff057224 */ /* 0x000fe200078e0006 */
[----:B------:R-:W-:Y:S01]  /*1cfe0*/  PRMT R9, R9, 0x7632, R9 ;  /* 0x0000763209097816 */ /* 0x000fe20000000009 */
[----:B------:R-:W-:Y:S01]  /*1cff0*/  IMAD.MOV.U32 R41, RZ, RZ, R40 ;  /* 0x000000ffff297224 */ /* 0x000fe200078e0028 */
[----:B------:R-:W-:Y:S02]  /*1d000*/  PRMT R99, R99, 0x5410, R98 ;  /* 0x0000541063637816 */ /* 0x000fe40000000062 */
.L_x_4876:
[----:B------:R-:W-:Y:S05]  /*1d010*/  BSYNC B1 ;  /* 0x0000000000017941 */ /* 0x000fea0003800000 */
.L_x_4874:
        /* <DEDUP_REMOVED lines=11> */
.L_x_4878:
[----:B------:R-:W-:Y:S01]  /*1d0d0*/  IMAD.MOV.U32 R6, RZ, RZ, R5 ;  /* 0x000000ffff067224 */ /* 0x000fe200078e0005 */
[----:B------:R-:W-:Y:S01]  /*1d0e0*/  PRMT R9, R9, 0x5410, R9 ;  /* 0x0000541009097816 */ /* 0x000fe20000000009 */
[----:B------:R-:W-:Y:S01]  /*1d0f0*/  IMAD.MOV.U32 R40, RZ, RZ, R43 ;  /* 0x000000ffff287224 */ /* 0x000fe200078e002b */
[----:B------:R-:W-:Y:S02]  /*1d100*/  PRMT R98, R121, 0x7632, R98 ;  /* 0x0000763279627816 */ /* 0x000fe40000000062 */
.L_x_4879:
[----:B------:R-:W-:Y:S05]  /*1d110*/  BSYNC B1 ;  /* 0x0000000000017941 */ /* 0x000fea0003800000 */
.L_x_4877:
        /* <DEDUP_REMOVED lines=11> */
.L_x_4881:
[----:B------:R-:W-:Y:S01]  /*1d1d0*/  IMAD.MOV.U32 R5, RZ, RZ, R6 ;  /* 0x000000ffff057224 */ /* 0x000fe200078e0006 */
[----:B------:R-:W-:Y:S01]  /*1d1e0*/  PRMT R9, R9, 0x7632, R9 ;  /* 0x0000763209097816 */ /* 0x000fe20000000009 */
[----:B------:R-:W-:Y:S01]  /*1d1f0*/  IMAD.MOV.U32 R43, RZ, RZ, R42 ;  /* 0x000000ffff2b7224 */ /* 0x000fe200078e002a */
[----:B------:R-:W-:Y:S02]  /*1d200*/  PRMT R121, R121, 0x5410, R120 ;  /* 0x0000541079797816 */ /* 0x000fe40000000078 */
.L_x_4882:
[----:B------:R-:W-:Y:S05]  /*1d210*/  BSYNC B1 ;  /* 0x0000000000017941 */ /* 0x000fea0003800000 */
.L_x_4880:
        /* <DEDUP_REMOVED lines=11> */
.L_x_4884:
[----:B------:R-:W-:Y:S01]  /*1d2d0*/  IMAD.MOV.U32 R6, RZ, RZ, R5 ;  /* 0x000000ffff067224 */ /* 0x000fe200078e0005 */
[----:B------:R-:W-:Y:S01]  /*1d2e0*/  PRMT R10, R9, 0x7610, R10 ;  /* 0x00007610090a7816 */ /* 0x000fe2000000000a */
[----:B------:R-:W-:Y:S01]  /*1d2f0*/  IMAD.MOV.U32 R42, RZ, RZ, R45 ;  /* 0x000000ffff2a7224 */ /* 0x000fe200078e002d */
[----:B------:R-:W-:Y:S02]  /*1d300*/  PRMT R120, R101, 0x7610, R120 ;  /* 0x0000761065787816 */ /* 0x000fe40000000078 */
.L_x_4885:
[----:B------:R-:W-:Y:S05]  /*1d310*/  BSYNC B1 ;  /* 0x0000000000017941 */ /* 0x000fea0003800000 */
.L_x_4883:
        /* <DEDUP_REMOVED lines=11> */
.L_x_4887:
[----:B------:R-:W-:Y:S01]  /*1d3d0*/  IMAD.MOV.U32 R5, RZ, RZ, R6 ;  /* 0x000000ffff057224 */ /* 0x000fe200078e0006 */
[----:B------:R-:W-:Y:S01]  /*1d3e0*/  PRMT R9, R9, 0x5410, R10 ;  /* 0x0000541009097816 */ /* 0x000fe2000000000a */
[----:B------:R-:W-:Y:S01]  /*1d3f0*/  IMAD.MOV.U32 R45, RZ, RZ, R44 ;  /* 0x000000ffff2d7224 */ /* 0x000fe200078e002c */
[----:B------:R-:W-:Y:S02]  /*1d400*/  PRMT R101, R99, 0x7610, R101 ;  /* 0x0000761063657816 */ /* 0x000fe40000000065 */
.L_x_4888:
[----:B------:R-:W-:Y:S05]  /*1d410*/  BSYNC B1 ;  /* 0x0000000000017941 */ /* 0x000fea0003800000 */
.L_x_4886:
        /* <DEDUP_REMOVED lines=11> */
.L_x_4890:
[----:B------:R-:W-:Y:S01]  /*1d4d0*/  IMAD.MOV.U32 R6, RZ, RZ, R5 ;  /* 0x000000ffff067224 */ /* 0x000fe200078e0005 */
[----:B------:R-:W-:Y:S01]  /*1d4e0*/  PRMT R10, R10, 0x7610, R9 ;  /* 0x000076100a0a7816 */ /* 0x000fe20000000009 */
[----:B------:R-:W-:Y:S01]  /*1d4f0*/  IMAD.MOV.U32 R44, RZ, RZ, R47 ;  /* 0x000000ffff2c7224 */ /* 0x000fe200078e002f */
[----:B------:R-:W-:Y:S02]  /*1d500*/  PRMT R99, R100, 0x7632, R99 ;  /* 0x0000763264637816 */ /* 0x000fe40000000063 */
.L_x_4891:
[----:B------:R-:W-:Y:S05]  /*1d510*/  BSYNC B1 ;  /* 0x0000000000017941 */ /* 0x000fea0003800000 */
.L_x_4889:
        /* <DEDUP_REMOVED lines=11> */
.L_x_4893:
[----:B------:R-:W-:Y:S01]  /*1d5d0*/  IMAD.MOV.U32 R5, RZ, RZ, R6 ;  /* 0x000000ffff057224 */ /* 0x000fe200078e0006 */
[----:B------:R-:W-:Y:S01]  /*1d5e0*/  PRMT R9, R10, 0x7632, R9 ;  /* 0x000076320a097816 */ /* 0x000fe20000000009 */
[----:B------:R-:W-:Y:S01]  /*1d5f0*/  IMAD.MOV.U32 R47, RZ, RZ, R46 ;  /* 0x000000ffff2f7224 */ /* 0x000fe200078e002e */
[----:B------:R-:W-:Y:S02]  /*1d600*/  PRMT R100, R100, 0x7610, R98 ;  /* 0x0000761064647816 */ /* 0x000fe40000000062 */
.L_x_4894:
[----:B------:R-:W-:Y:S05]  /*1d610*/  BSYNC B1 ;  /* 0x0000000000017941 */ /* 0x000fea0003800000 */
.L_x_4892:
        /* <DEDUP_REMOVED lines=11> */
.L_x_4896:
[----:B------:R-:W-:Y:S01]  /*1d6d0*/  IMAD.MOV.U32 R6, RZ, RZ, R5 ;  /* 0x000000ffff067224 */ /* 0x000fe200078e0005 */
[----:B------:R-:W-:Y:S01]  /*1d6e0*/  PRMT R10, R9, 0x7610, R10 ;  /* 0x00007610090a7816 */ /* 0x000fe2000000000a */
[----:B------:R-:W-:Y:S01]  /*1d6f0*/  IMAD.MOV.U32 R46, RZ, RZ, R49 ;  /* 0x000000ffff2e7224 */ /* 0x000fe200078e0031 */
[----:B------:R-:W-:Y:S02]  /*1d700*/  PRMT R98, R98, 0x5410, R103 ;  /* 0x0000541062627816 */ /* 0x000fe40000000067 */
.L_x_4897:
[----:B------:R-:W-:Y:S05]  /*1d710*/  BSYNC B1 ;  /* 0x0000000000017941 */ /* 0x000fea0003800000 */
.L_x_4895:
        /* <DEDUP_REMOVED lines=11> */
.L_x_4899:
[----:B------:R-:W-:Y:S01]  /*1d7d0*/  IMAD.MOV.U32 R5, RZ, RZ, R6 ;  /* 0x000000ffff057224 */ /* 0x000fe200078e0006 */
[----:B------:R-:W-:Y:S01]  /*1d7e0*/  PRMT R9, R9, 0x5410, R10 ;  /* 0x0000541009097816 */ /* 0x000fe2000000000a */
[----:B------:R-:W-:Y:S01]  /*1d7f0*/  IMAD.MOV.U32 R49, RZ, RZ, R48 ;  /* 0x000000ffff317224 */ /* 0x000fe200078e0030 */
[----:B------:R-:W-:Y:S02]  /*1d800*/  PRMT R103, R101, 0x7632, R103 ;  /* 0x0000763265677816 */ /* 0x000fe40000000067 */
.L_x_4900:
[----:B------:R-:W-:Y:S05]  /*1d810*/  BSYNC B1 ;  /* 0x0000000000017941 */ /* 0x000fea0003800000 */
.L_x_4898:
        /* <DEDUP_REMOVED lines=11> */
.L_x_4902:
[----:B------:R-:W-:Y:S01]  /*1d8d0*/  IMAD.MOV.U32 R6, RZ, RZ, R5 ;  /* 0x000000ffff067224 */ /* 0x000fe200078e0005 */
[----:B------:R-:W-:Y:S01]  /*1d8e0*/  PRMT R10, R10, 0x7610, R9 ;  /* 0x000076100a0a7816 */ /* 0x000fe20000000009 */
[----:B------:R-:W-:Y:S01]  /*1d8f0*/  IMAD.MOV.U32 R48, RZ, RZ, R51 ;  /* 0x000000ffff307224 */ /* 0x000fe200078e0033 */
[----:B------:R-:W-:Y:S02]  /*1d900*/  PRMT R101, R101, 0x7610, R102 ;  /* 0x0000761065657816 */ /* 0x000fe40000000066 */
.L_x_4903:
[----:B------:R-:W-:Y:S05]  /*1d910*/  BSYNC B1 ;  /* 0x0000000000017941 */ /* 0x000fea0003800000 */
.L_x_4901:
        /* <DEDUP_REMOVED lines=11> */
.L_x_4905:
[----:B------:R-:W-:Y:S01]  /*1d9d0*/  IMAD.MOV.U32 R5, RZ, RZ, R6 ;  /* 0x000000ffff057224 */ /* 0x000fe200078e0006 */
[----:B------:R-:W-:Y:S01]  /*1d9e0*/  PRMT R9, R9, 0x7610, R10 ;  /* 0x0000761009097816 */ /* 0x000fe2000000000a */
[----:B------:R-:W-:Y:S01]  /*1d9f0*/  IMAD.MOV.U32 R51, RZ, RZ, R50 ;  /* 0x000000ffff337224 */ /* 0x000fe200078e0032 */
[----:B------:R-:W-:Y:S02]  /*1da00*/  PRMT R102, R102, 0x5410, R100 ;  /* 0x0000541066667816 */ /* 0x000fe40000000064 */
.L_x_4906:
[----:B------:R-:W-:Y:S05]  /*1da10*/  BSYNC B1 ;  /* 0x0000000000017941 */ /* 0x000fea0003800000 */
.L_x_4904:
        /* <DEDUP_REMOVED lines=11> */
.L_x_4908:
[----:B------:R-:W-:Y:S01]  /*1dad0*/  IMAD.MOV.U32 R6, RZ, RZ, R5 ;  /* 0x000000ffff067224 */ /* 0x000fe200078e0005 */
[----:B------:R-:W-:Y:S01]  /*1dae0*/  PRMT R9, R9, 0x7632, R9 ;  /* 0x0000763209097816 */ /* 0x000fe20000000009 */
[----:B------:R-:W-:Y:S01]  /*1daf0*/  IMAD.MOV.U32 R50, RZ, RZ, R53 ;  /* 0x000000ffff327224 */ /* 0x000fe200078e0035 */
[----:B------:R-:W-:Y:S02]  /*1db00*/  PRMT R100, R104, 0x7610, R100 ;  /* 0x0000761068647816 */ /* 0x000fe40000000064 */
.L_x_4909:
[----:B------:R-:W-:Y:S05]  /*1db10*/  BSYNC B1 ;  /* 0x0000000000017941 */ /* 0x000fea0003800000 */
.L_x_4907:
        /* <DEDUP_REMOVED lines=11> */
.L_x_4911:
[----:B------:R-:W-:Y:S01]  /*1dbd0*/  IMAD.MOV.U32 R5, RZ, RZ, R6 ;  /* 0x000000ffff057224 */ /* 0x000fe200078e0006 */
[----:B------:R-:W-:Y:S01]  /*1dbe0*/  PRMT R9, R9, 0x5410, R9 ;  /* 0x0000541009097816 */ /* 0x000fe20000000009 */
[----:B------:R-:W-:Y:S01]  /*1dbf0*/  IMAD.MOV.U32 R53, RZ, RZ, R52 ;  /* 0x000000ffff357224 */ /* 0x000fe200078e0034 */
[----:B------:R-:W-:Y:S02]  /*1dc00*/  PRMT R104, R103, 0x7632, R104 ;  /* 0x0000763267687816 */ /* 0x000fe40000000068 */
.L_x_4912:
[----:B------:R-:W-:Y:S05]  /*1dc10*/  BSYNC B1 ;  /* 0x0000000000017941 */ /* 0x000fea0003800000 */
.L_x_4910:
        /* <DEDUP_REMOVED lines=11> */
.L_x_4914:
[----:B------:R-:W-:Y:S01]  /*1dcd0*/  IMAD.MOV.U32 R6, RZ, RZ, R5 ;  /* 0x000000ffff067224 */ /* 0x000fe200078e0005 */
[----:B------:R-:W-:Y:S01]  /*1dce0*/  PRMT R10, R10, 0x7610, R9 ;  /* 0x000076100a0a7816 */ /* 0x000fe20000000009 */
[----:B------:R-:W-:Y:S01]  /*1dcf0*/  IMAD.MOV.U32 R52, RZ, RZ, R55 ;  /* 0x000000ffff347224 */ /* 0x000fe200078e0037 */
[----:B------:R-:W-:Y:S02]  /*1dd00*/  PRMT R103, R103, 0x7610, R104 ;  /* 0x0000761067677816 */ /* 0x000fe40000000068 */
.L_x_4915:
[----:B------:R-:W-:Y:S05]  /*1dd10*/  BSYNC B1 ;  /* 0x0000000000017941 */ /* 0x000fea0003800000 */
.L_x_4913:
        /* <DEDUP_REMOVED lines=11> */
.L_x_4917:
[----:B------:R-:W-:Y:S01]  /*1ddd0*/  IMAD.MOV.U32 R5, RZ, RZ, R6 ;  /* 0x000000ffff057224 */ /* 0x000fe200078e0006 */
[----:B------:R-:W-:Y:S01]  /*1dde0*/  PRMT R9, R9, 0x7610, R10 ;  /* 0x0000761009097816 */ /* 0x000fe2000000000a */
[----:B------:R-:W-:Y:S01]  /*1ddf0*/  IMAD.MOV.U32 R55, RZ, RZ, R54 ;  /* 0x000000ffff377224 */ /* 0x000fe200078e0036 */
[----:B------:R-:W-:Y:S02]  /*1de00*/  PRMT R104, R104, 0x5410, R102 ;  /* 0x0000541068687816 */ /* 0x000fe40000000066 */
.L_x_4918:
[----:B------:R-:W-:Y:S05]  /*1de10*/  BSYNC B1 ;  /* 0x0000000000017941 */ /* 0x000fea0003800000 */
.L_x_4916:
        /* <DEDUP_REMOVED lines=11> */
.L_x_4920:
[----:B------:R-:W-:Y:S01]  /*1ded0*/  IMAD.MOV.U32 R6, RZ, RZ, R5 ;  /* 0x000000ffff067224 */ /* 0x000fe200078e0005 */
[----:B------:R-:W-:Y:S01]  /*1dee0*/  PRMT R10, R10, 0x7610, R9 ;  /* 0x000076100a0a7816 */ /* 0x000fe20000000009 */
[----:B------:R-:W-:Y:S01]  /*1def0*/  IMAD.MOV.U32 R54, RZ, RZ, R57 ;  /* 0x000000ffff367224 */ /* 0x000fe200078e0039 */
[----:B------:R-:W-:Y:S02]  /*1df00*/  PRMT R102, R122, 0x7632, R102 ;  /* 0x000076327a667816 */ /* 0x000fe40000000066 */
.L_x_4921:
[----:B------:R-:W-:Y:S05]  /*1df10*/  BSYNC B1 ;  /* 0x0000000000017941 */ /* 0x000fea0003800000 */
.L_x_4919:
        /* <DEDUP_REMOVED lines=11> */
.L_x_4923:
[----:B------:R-:W-:Y:S01]  /*1dfd0*/  IMAD.MOV.U32 R5, RZ, RZ, R6 ;  /* 0x000000ffff057224 */ /* 0x000fe200078e0006 */
[----:B------:R-:W-:Y:S01]  /*1dfe0*/  PRMT R9, R10, 0x7632, R9 ;  /* 0x000076320a097816 */ /* 0x000fe20000000009 */
[----:B------:R-:W-:Y:S01]  /*1dff0*/  IMAD.MOV.U32 R57, RZ, RZ, R56 ;  /* 0x000000ffff397224 */ /* 0x000fe200078e0038 */
[----:B------:R-:W-:Y:S02]  /*1e000*/  PRMT R122, R122, 0x7610, R90 ;  /* 0x000076107a7a7816 */ /* 0x000fe4000000005a */
.L_x_4924:
[----:B------:R-:W-:Y:S05]  /*1e010*/  BSYNC B1 ;  /* 0x0000000000017941 */ /* 0x000fea0003800000 */
.L_x_4922:
        /* <DEDUP_REMOVED lines=11> */
.L_x_4926:
[----:B------:R-:W-:Y:S01]  /*1e0d0*/  IMAD.MOV.U32 R6, RZ, RZ, R5 ;  /* 0x000000ffff067224 */ /* 0x000fe200078e0005 */
[----:B------:R-:W-:Y:S01]  /*1e0e0*/  PRMT R9, R9, 0x5410, R9 ;  /* 0x0000541009097816 */ /* 0x000fe20000000009 */
[----:B------:R-:W-:Y:S01]  /*1e0f0*/  IMAD.MOV.U32 R56, RZ, RZ, R59 ;  /* 0x000000ffff387224 */ /* 0x000fe200078e003b */
[----:B------:R-:W-:Y:S02]  /*1e100*/  PRMT R90, R90, 0x7610, R105 ;  /* 0x000076105a5a7816 */ /* 0x000fe40000000069 */
.L_x_4927:
[----:B------:R-:W-:Y:S05]  /*1e110*/  BSYNC B1 ;  /* 0x0000000000017941 */ /* 0x000fea0003800000 */
.L_x_4925:
        /* <DEDUP_REMOVED lines=11> */
.L_x_4929:
[----:B------:R-:W-:Y:S01]  /*1e1d0*/  IMAD.MOV.U32 R5, RZ, RZ, R6 ;  /* 0x000000ffff057224 */ /* 0x000fe200078e0006 */
[----:B------:R-:W-:Y:S01]  /*1e1e0*/  PRMT R9, R9, 0x7632, R9 ;  /* 0x0000763209097816 */ /* 0x000fe20000000009 */
[----:B------:R-:W-:Y:S01]  /*1e1f0*/  IMAD.MOV.U32 R59, RZ, RZ, R58 ;  /* 0x000000ffff3b7224 */ /* 0x000fe200078e003a */
[----:B------:R-:W-:Y:S02]  /*1e200*/  PRMT R105, R105, 0x5410, R90 ;  /* 0x0000541069697816 */ /* 0x000fe4000000005a */
.L_x_4930:
[----:B------:R-:W-:Y:S05]  /*1e210*/  BSYNC B1 ;  /* 0x0000000000017941 */ /* 0x000fea0003800000 */
.L_x_4928:
        /* <DEDUP_REMOVED lines=11> */
.L_x_4932:
[----:B------:R-:W-:Y:S01]  /*1e2d0*/  IMAD.MOV.U32 R6, RZ, RZ, R5 ;  /* 0x000000ffff067224 */ /* 0x000fe200078e0005 */
[----:B------:R-:W-:Y:S01]  /*1e2e0*/  PRMT R10, R9, 0x7610, R10 ;  /* 0x00007610090a7816 */ /* 0x000fe2000000000a */
[----:B------:R-:W-:Y:S01]  /*1e2f0*/  IMAD.MOV.U32 R58, RZ, RZ, R61 ;  /* 0x000000ffff3a7224 */ /* 0x000fe200078e003d */
[----:B------:R-:W-:Y:S02]  /*1e300*/  PRMT R90, R93, 0x7610, R90 ;  /* 0x000076105d5a7816 */ /* 0x000fe4000000005a */
.L_x_4933:
[----:B------:R-:W-:Y:S05]  /*1e310*/  BSYNC B1 ;  /* 0x0000000000017941 */ /* 0x000fea0003800000 */
.L_x_4931:
        /* <DEDUP_REMOVED lines=11> */
.L_x_4935:
[----:B------:R-:W-:Y:S01]  /*1e3d0*/  IMAD.MOV.U32 R5, RZ, RZ, R6 ;  /* 0x000000ffff057224 */ /* 0x000fe200078e0006 */
[----:B------:R-:W-:Y:S01]  /*1e3e0*/  PRMT R9, R10, 0x7610, R9 ;  /* 0x000076100a097816 */ /* 0x000fe20000000009 */
[----:B------:R-:W-:Y:S01]  /*1e3f0*/  IMAD.MOV.U32 R61, RZ, RZ, R60 ;  /* 0x000000ffff3d7224 */ /* 0x000fe200078e003c */
[----:B------:R-:W-:Y:S02]  /*1e400*/  PRMT R93, R91, 0x7632, R93 ;  /* 0x000076325b5d7816 */ /* 0x000fe4000000005d */
.L_x_4936:
[----:B------:R-:W-:Y:S05]  /*1e410*/  BSYNC B1 ;  /* 0x0000000000017941 */ /* 0x000fea0003800000 */
.L_x_4934:
        /* <DEDUP_REMOVED lines=11> */
.L_x_4938:
[----:B------:R-:W-:Y:S01]  /*1e4d0*/  IMAD.MOV.U32 R6, RZ, RZ, R5 ;  /* 0x000000ffff067224 */ /* 0x000fe200078e0005 */
[----:B------:R-:W-:Y:S01]  /*1e4e0*/  PRMT R10, R9, 0x7610, R10 ;  /* 0x00007610090a7816 */ /* 0x000fe2000000000a */
[----:B------:R-:W-:Y:S01]  /*1e4f0*/  IMAD.MOV.U32 R60, RZ, RZ, R63 ;  /* 0x000000ffff3c7224 */ /* 0x000fe200078e003f */
[----:B------:R-:W-:Y:S02]  /*1e500*/  PRMT R91, R91, 0x5410, R105 ;  /* 0x000054105b5b7816 */ /* 0x000fe40000000069 */
.L_x_4939:
[----:B------:R-:W-:Y:S05]  /*1e510*/  BSYNC B1 ;  /* 0x0000000000017941 */ /* 0x000fea0003800000 */
.L_x_4937:
        /* <DEDUP_REMOVED lines=11> */
.L_x_4941:
[----:B------:R-:W-:Y:S01]  /*1e5d0*/  IMAD.MOV.U32 R5, RZ, RZ, R6 ;  /* 0x000000ffff057224 */ /* 0x000fe200078e0006 */
[----:B------:R-:W-:Y:S01]  /*1e5e0*/  PRMT R9, R9, 0x5410, R10 ;  /* 0x0000541009097816 */ /* 0x000fe2000000000a */
[----:B------:R-:W-:Y:S01]  /*1e5f0*/  IMAD.MOV.U32 R63, RZ, RZ, R62 ;  /* 0x000000ffff3f7224 */ /* 0x000fe200078e003e */
[----:B------:R-:W-:Y:S02]  /*1e600*/  PRMT R105, R91, 0x7610, R105 ;  /* 0x000076105b697816 */ /* 0x000fe40000000069 */
.L_x_4942:
[----:B------:R-:W-:Y:S05]  /*1e610*/  BSYNC B1 ;  /* 0x0000000000017941 */ /* 0x000fea0003800000 */
.L_x_4940:
        /* <DEDUP_REMOVED lines=11> */
.L_x_4944:
[----:B------:R-:W-:Y:S01]  /*1e6d0*/  IMAD.MOV.U32 R6, RZ, RZ, R5 ;  /* 0x000000ffff067224 */ /* 0x000fe200078e0005 */
[----:B------:R-:W-:Y:S01]  /*1e6e0*/  PRMT R10, R10, 0x7610, R9 ;  /* 0x000076100a0a7816 */ /* 0x000fe20000000009 */
[----:B------:R-:W-:Y:S01]  /*1e6f0*/  IMAD.MOV.U32 R62, RZ, RZ, R65 ;  /* 0x000000ffff3e7224 */ /* 0x000fe200078e0041 */
[----:B------:R-:W-:Y:S02]  /*1e700*/  PRMT R91, R94, 0x7632, R91 ;  /* 0x000076325e5b7816 */ /* 0x000fe4000000005b */
.L_x_4945:
[----:B------:R-:W-:Y:S05]  /*1e710*/  BSYNC B1 ;  /* 0x0000000000017941 */ /* 0x000fea0003800000 */
.L_x_4943:
        /* <DEDUP_REMOVED lines=11> */
.L_x_4947:
[----:B------:R-:W-:Y:S01]  /*1e7d0*/  IMAD.MOV.U32 R5, RZ, RZ, R6 ;  /* 0x000000ffff057224 */ /* 0x000fe200078e0006 */
[----:B------:R-:W-:Y:S01]  /*1e7e0*/  PRMT R9, R10, 0x7632, R9 ;  /* 0x000076320a097816 */ /* 0x000fe20000000009 */
[----:B------:R-:W-:Y:S01]  /*1e7f0*/  IMAD.MOV.U32 R65, RZ, RZ, R64 ;  /* 0x000000ffff417224 */ /* 0x000fe200078e0040 */
[----:B------:R-:W-:Y:S02]  /*1e800*/  PRMT R94, R94, 0x7610, R92 ;  /* 0x000076105e5e7816 */ /* 0x000fe4000000005c */
.L_x_4948:
[----:B------:R-:W-:Y:S05]  /*1e810*/  BSYNC B1 ;  /* 0x0000000000017941 */ /* 0x000fea0003800000 */
.L_x_4946:
        /* <DEDUP_REMOVED lines=11> */
.L_x_4950:
[----:B------:R-:W-:Y:S01]  /*1e8d0*/  IMAD.MOV.U32 R6, RZ, RZ, R5 ;  /* 0x000000ffff067224 */ /* 0x000fe200078e0005 */
[----:B------:R-:W-:Y:S01]  /*1e8e0*/  PRMT R9, R9, 0x5410, R9 ;  /* 0x0000541009097816 */ /* 0x000fe20000000009 */
[----:B------:R-:W-:Y:S01]  /*1e8f0*/  IMAD.MOV.U32 R64, RZ, RZ, R67 ;  /* 0x000000ffff407224 */ /* 0x000fe200078e0043 */
[----:B------:R-:W-:Y:S02]  /*1e900*/  PRMT R92, R92, 0x7610, R93 ;  /* 0x000076105c5c7816 */ /* 0x000fe4000000005d */
.L_x_4951:
[----:B------:R-:W-:Y:S05]  /*1e910*/  BSYNC B1 ;  /* 0x0000000000017941 */ /* 0x000fea0003800000 */
.L_x_4949:
        /* <DEDUP_REMOVED lines=11> */
.L_x_4953:
[----:B------:R-:W-:Y:S01]  /*1e9d0*/  IMAD.MOV.U32 R5, RZ, RZ, R6 ;  /* 0x000000ffff057224 */ /* 0x000fe200078e0006 */
[----:B------:R-:W-:Y:S01]  /*1e9e0*/  PRMT R10, R10, 0x7610, R9 ;  /* 0x000076100a0a7816 */ /* 0x000fe20000000009 */
[----:B------:R-:W-:Y:S01]  /*1e9f0*/  IMAD.MOV.U32 R67, RZ, RZ, R66 ;  /* 0x000000ffff437224 */ /* 0x000fe200078e0042 */
[----:B------:R-:W-:Y:S02]  /*1ea00*/  PRMT R93, R93, 0x5410, R92 ;  /* 0x000054105d5d7816 */ /* 0x000fe4000000005c */
.L_x_4954:
[----:B------:R-:W-:Y:S05]  /*1ea10*/  BSYNC B1 ;  /* 0x0000000000017941 */ /* 0x000fea0003800000 */
.L_x_4952:
        /* <DEDUP_REMOVED lines=11> */
.L_x_4956:
[----:B------:R-:W-:Y:S01]  /*1ead0*/  IMAD.MOV.U32 R6, RZ, RZ, R5 ;  /* 0x000000ffff067224 */ /* 0x000fe200078e0005 */
[----:B------:R-:W-:Y:S01]  /*1eae0*/  PRMT R9, R10, 0x7632, R9 ;  /* 0x000076320a097816 */ /* 0x000fe20000000009 */
[----:B------:R-:W-:Y:S01]  /*1eaf0*/  IMAD.MOV.U32 R66, RZ, RZ, R69 ;  /* 0x000000ffff427224 */ /* 0x000fe200078e0045 */
[----:B------:R-:W-:Y:S02]  /*1eb00*/  PRMT R92, R94, 0x7610, R92 ;  /* 0x000076105e5c7816 */ /* 0x000fe4000000005c */
.L_x_4957:
[----:B------:R-:W-:Y:S05]  /*1eb10*/  BSYNC B1 ;  /* 0x0000000000017941 */ /* 0x000fea0003800000 */
.L_x_4955:
        /* <DEDUP_REMOVED lines=11> */
.L_x_4959:
[----:B------:R-:W-:Y:S01]  /*1ebd0*/  IMAD.MOV.U32 R5, RZ, RZ, R6 ;  /* 0x000000ffff057224 */ /* 0x000fe200078e0006 */
[----:B------:R-:W-:Y:S01]  /*1ebe0*/  PRMT R9, R9, 0x5410, R9 ;  /* 0x0000541009097816 */ /* 0x000fe20000000009 */
[----:B------:R-:W-:Y:S01]  /*1ebf0*/  IMAD.MOV.U32 R69, RZ, RZ, R68 ;  /* 0x000000ffff457224 */ /* 0x000fe200078e0044 */
[----:B------:R-:W-:Y:S02]  /*1ec00*/  PRMT R94, R95, 0x7632, R94 ;  /* 0x000076325f5e7816 */ /* 0x000fe4000000005e */
.L_x_4960:
[----:B------:R-:W-:Y:S05]  /*1ec10*/  BSYNC B1 ;  /* 0x0000000000017941 */ /* 0x000fea0003800000 */
.L_x_4958:
        /* <DEDUP_REMOVED lines=11> */
.L_x_4962:
[----:B------:R-:W-:Y:S01]  /*1ecd0*/  IMAD.MOV.U32 R6, RZ, RZ, R5 ;  /* 0x000000ffff067224 */ /* 0x000fe200078e0005 */
[----:B------:R-:W-:Y:S01]  /*1ece0*/  PRMT R9, R9, 0x7632, R9 ;  /* 0x0000763209097816 */ /* 0x000fe20000000009 */
[----:B------:R-:W-:Y:S01]  /*1ecf0*/  IMAD.MOV.U32 R68, RZ, RZ, R71 ;  /* 0x000000ffff447224 */ /* 0x000fe200078e0047 */
[----:B------:R-:W-:Y:S02]  /*1ed00*/  PRMT R95, R95, 0x5410, R96 ;  /* 0x000054105f5f7816 */ /* 0x000fe40000000060 */
.L_x_4963:
[----:B------:R-:W-:Y:S05]  /*1ed10*/  BSYNC B1 ;  /* 0x0000000000017941 */ /* 0x000fea0003800000 */
.L_x_4961:
        /* <DEDUP_REMOVED lines=11> */
.L_x_4965:
[----:B------:R-:W-:Y:S01]  /*1edd0*/  PRMT R9, R9, 0x5410, R9 ;  /* 0x0000541009097816 */ /* 0x000fe20000000009 */
[----:B------:R-:W-:Y:S01]  /*1ede0*/  IMAD.MOV.U32 R71, RZ, RZ, R70 ;  /* 0x000000ffff477224 */ /* 0x000fe200078e0046 */
[----:B------:R-:W-:Y:S01]  /*1edf0*/  PRMT R96, R95, 0x7610, R96 ;  /* 0x000076105f607816 */ /* 0x000fe20000000060 */
[--C-:B------:R-:W-:Y:S01]  /*1ee00*/  IMAD.MOV.U32 R5, RZ, RZ, R6.reuse ;  /* 0x000000ffff057224 */ /* 0x100fe200078e0006 */
[----:B------:R-:W-:Y:S01]  /*1ee10*/  PRMT R95, R9, 0x7610, R95 ;  /* 0x00007610095f7816 */ /* 0x000fe2000000005f */
[----:B------:R-:W-:Y:S02]  /*1ee20*/  IMAD.MOV.U32 R70, RZ, RZ, R6 ;  /* 0x000000ffff467224 */ /* 0x000fe400078e0006 */
.L_x_4966:
[----:B------:R-:W-:Y:S05]  /*1ee30*/  BSYNC B1 ;  /* 0x0000000000017941 */ /* 0x000fea0003800000 */
.L_x_4964:
[----:B------:R-:W-:Y:S02]  /*1ee40*/  IADD3 R7, R7, 0x4, RZ ;  /* 0x0000000407077810 */ /* 0x000fe40007ffe0ff */
[----:B------:R-:W-:Y:S01]  /*1ee50*/  IADD3 R4, R4, 0x2, RZ ;  /* 0x0000000204047810 */ /* 0x000fe20007ffe0ff */
[----:B------:R-:W-:Y:S01]  /*1ee60*/  @!P1 CALL.REL.NOINC `(.L_x_4967) ;  /* 0x0000001000009944 */ /* 0x000fe20003c00000 */
[----:B------:R-:W-:Y:S05]  /*1ee70*/  BRA `(.L_x_4968) ;  /* 0xffffc01000007947 */ /* 0x000fea000383ffff */
.L_x_4967:
[----:B------:R-:W-:Y:S01]  /*1ee80*/  FADD.FTZ R86, R89, R86 ;  /* 0x0000005659567221 */ /* 0x000fe20000010000 */
[----:B------:R-:W-:Y:S01]  /*1ee90*/  PRMT R95, R9, 0x7632, R95 ;  /* 0x00007632095f7816 */ /* 0x000fe2000000005f */
[----:B------:R-:W-:-:S02]  /*1eea0*/  IMAD.MOV.U32 R70, RZ, RZ, R5 ;  /* 0x000000ffff467224 */ /* 0x000fc400078e0005 */
[----:B------:R-:W-:Y:S02]  /*1eeb0*/  IMAD.MOV.U32 R87, RZ, RZ, R97 ;  /* 0x000000ffff577224 */ /* 0x000fe400078e0061 */
.L_x_4777:
[----:B------:R-:W-:Y:S05]  /*1eec0*/  BSYNC B0 ;  /* 0x0000000000007941 */ /* 0x000fea0003800000 */
.L_x_4776:
        /* <DEDUP_REMOVED lines=19> */
[----:B------:R-:W-:Y:S01]  /*1f000*/  HADD2.F32 R16, -RZ, R95.H0_H0 ;  /* 0x2000005fff107230 */ /* 0x000fe20000004100 */
        /* <DEDUP_REMOVED lines=11> */
[----:B------:R-:W-:-:S02]  /*1f0c0*/  IMAD.MOV.U32 R20, RZ, RZ, 0x2 ;  /* 0x00000002ff147424 */ /* 0x000fc400078e00ff */
[----:B------:R-:W-:Y:S02]  /*1f0d0*/  @P0 FFMA.FTZ R14, R86, -0.69314718246459960938, R14 ;  /* 0xbf317218560e0823 */ /* 0x000fe4000001000e */
[----:B------:R-:W-:Y:S02]  /*1f0e0*/  @P4 FADD.FTZ R19, R19, -R87 ;  /* 0x8000005713134221 */ /* 0x000fe40000010000 */
[----:B------:R-:W-:-:S04]  /*1f0f0*/  IMAD.WIDE R88, R16, R5, c[0x0][0x170] ;  /* 0x00005c0010587625 */ /* 0x000fc800078e0205 */
[----:B------:R-:W-:Y:S01]  /*1f100*/  @P4 FFMA.FTZ R19, R86, -0.69314718246459960938, R19 ;  /* 0xbf31721856134823 */ /* 0x000fe20000010013 */
[----:B------:R-:W-:Y:S01]  /*1f110*/  @P0 STG.E [R88.64], R70 ;  /* 0x0000004658000986 */ /* 0x000fe2000c101904 */
[----:B------:R-:W-:-:S03]  /*1f120*/  IMAD.WIDE R20, R16, R20, c[0x0][0x178] ;  /* 0x00005e0010147625 */ /* 0x000fc600078e0214 */
[----:B------:R-:W4:Y:S01]  /*1f130*/  @P5 LDG.E.CONSTANT R16, [R22.64] ;  /* 0x0000000416105981 */ /* 0x000f22000c1e9900 */
[----:B--2---:R-:W-:Y:S01]  /*1f140*/  @P0 FADD.FTZ R13, R13, R18 ;  /* 0x000000120d0d0221 */ /* 0x004fe20000010000 */
[----:B------:R-:W-:Y:S01]  /*1f150*/  HADD2.F32 R18, -RZ, R95.H1_H1 ;  /* 0x3000005fff127230 */ /* 0x000fe20000004100 */
        /* <DEDUP_REMOVED lines=19> */
[----:B0-----:R-:W-:Y:S01]  /*1f290*/  HADD2.F32 R5, -RZ, R93.H1_H1 ;  /* 0x3000005dff057230 */ /* 0x001fe20000004100 */
[----:B------:R-:W-:-:S02]  /*1f2a0*/  ISETP.GE.AND P0, PT, R8, 0x8, PT ;  /* 0x000000080800780c */ /* 0x000fc40003f06270 */
[----:B------:R-:W-:Y:S01]  /*1f2b0*/  ISETP.GE.AND P4, PT, R8, 0x9, PT ;  /* 0x000000090800780c */ /* 0x000fe20003f86270 */
[--C-:B-1----:R-:W-:Y:S01]  /*1f2c0*/  HADD2.F32 R4, -RZ, R92.reuse.H0_H0 ;  /* 0x2000005cff047230 */ /* 0x102fe20000004100 */
[----:B------:R-:W-:Y:S01]  /*1f2d0*/  @P3 FADD.FTZ R5, R5, -R87 ;  /* 0x8000005705053221 */ /* 0x000fe20000010000 */
[----:B------:R-:W-:-:S08]  /*1f2e0*/  HADD2.F32 R19, -RZ, R92.H1_H1 ;  /* 0x3000005cff137230 */ /* 0x000fd00000004100 */
        /* <DEDUP_REMOVED lines=35> */
[----:B------:R-:W-:-:S03]  /*1f520*/  HADD2.F32 R5, -RZ, R105.H0_H0 ;  /* 0x20000069ff057230 */ /* 0x000fc60000004100 */
        /* <DEDUP_REMOVED lines=10> */
[----:B------:R-:W-:-:S03]  /*1f5d0*/  HADD2.F32 R10, -RZ, R93.H0_H0 ;  /* 0x2000005dff0a7230 */ /* 0x000fc60000004100 */
        /* <DEDUP_REMOVED lines=146> */
[----:B------:R-:W-:Y:S01]  /*1ff00*/  @P5 FADD.FTZ R10, R10, R19 ;  /* 0x000000130a0a5221 */ /* 0x000fe20000010000 */
[----:B------:R-:W-:Y:S01]  /*1ff10*/  @P6 F2FP.PACK_AB R4, RZ, R4 ;  /* 0x00000004ff04623e */ /* 0x000fe200000000ff */
[----:B------:R-:W-:Y:S01]  /*1ff20*/  @P5 FFMA.FTZ R5, R86, -0.69314718246459960938, R5 ;  /* 0xbf31721856055823 */ /* 0x000fe20000010005 */
[----:B------:R-:W-:Y:S02]  /*1ff30*/  @P6 STG.E [R88.64+0x60], R46 ;  /* 0x0000602e58006986 */ /* 0x000fe4000c101904 */
[----:B------:R-:W-:-:S02]  /*1ff40*/  @P5 F2FP.PACK_AB R10, RZ, R10 ;  /* 0x0000000aff0a523e */ /* 0x000fc400000000ff */
[----:B------:R-:W-:Y:S01]  /*1ff50*/  PRMT R13, R4, 0x7610, R13 ;  /* 0x00007610040d7816 */ /* 0x000fe2000000000d */
[----:B------:R0:W-:Y:S01]  /*1ff60*/  @P6 STG.E.U16 [R20.64+0x30], R9 ;  /* 0x0000300914006986 */ /* 0x0001e2000c101504 */
[----:B------:R-:W-:Y:S01]  /*1ff70*/  PRMT R19, R10, 0x7610, R19 ;  /* 0x000076100a137816 */ /* 0x000fe20000000013 */
[----:B------:R-:W-:Y:S02]  /*1ff80*/  HADD2.F32 R10, -RZ, R120.H0_H0 ;  /* 0x20000078ff0a7230 */ /* 0x000fe40000004100 */
[----:B------:R-:W-:Y:S04]  /*1ff90*/  @P6 STG.E [R88.64+0x64], R47 ;  /* 0x0000642f58006986 */ /* 0x000fe8000c101904 */
[----:B------:R-:W2:Y:S01]  /*1ffa0*/  @P1 LDG.E.CONSTANT R4, [R22.64] ;  /* 0x0000000416041981 */ /* 0x000ea2000c1e9900 */
[----:B------:R-:W-:Y:S01]  /*1ffb0*/  @P5 FADD.FTZ R5, R12, R5 ;  /* 0x000000050c055221 */ /* 0x000fe20000010000 */
[----:B------:R-:W-:-:S02]  /*1ffc0*/  HADD2.F32 R12, -RZ, R121.H1_H1 ;  /* 0x30000079ff0c7230 */ /* 0x000fc40000004100 */
[----:B------:R1:W-:Y:S01]  /*1ffd0*/  @P6 STG.E.U16 [R20.64+0x32], R13 ;  /* 0x0000320d14006986 */ /* 0x0003e2000c101504 */
[--C-:B0-----:R-:W-:Y:S01]  /*1ffe0*/  @P0 FADD.FTZ R9, R10, -R87.reuse ;  /* 0x800000570a090221 */ /* 0x101fe20000010000 */
[----:B------:R-:W-:Y:S02]  /*1fff0*/  @P5 F2FP.PACK_AB R5, RZ, R5 ;  /* 0x00000005ff05523e */ /* 0x000fe400000000ff */
[----:B------:R0:W-:Y:S01]  /*20000*/  @P5 STG.E [R88.64+0x68], R44 ;  /* 0x0000682c58005986 */ /* 0x0001e2000c101904 */
[----:B------:R-:W-:Y:S01]  /*20010*/  ISETP.GE.AND P6, PT, R8, 0x14, PT ;  /* 0x000000140800780c */ /* 0x000fe20003fc6270 */
[----:B-1----:R-:W-:Y:S01]  /*20020*/  @P0 FADD.FTZ R13, R12, -R87 ;  /* 0x800000570c0d0221 */ /* 0x002fe20000010000 */
[----:B------:R-:W-:Y:S01]  /*20030*/  HADD2.F32 R12, -RZ, R98.H0_H0 ;  /* 0x20000062ff0c7230 */ /* 0x000fe20000004100 */
[----:B------:R-:W-:Y:S02]  /*20040*/  PRMT R46, R5, 0x7610, R46 ;  /* 0x00007610052e7816 */ /* 0x000fe4000000002e */
[----:B------:R-:W-:Y:S01]  /*20050*/  @P0 FFMA.FTZ R10, R86, -0.69314718246459960938, R13 ;  /* 0xbf317218560a0823 */ /* 0x000fe2000001000d */
[----:B0-----:R-:W-:Y:S01]  /*20060*/  HADD2.F32 R44, -RZ, R99.H1_H1 ;  /* 0x30000063ff2c7230 */ /* 0x001fe20000004100 */
[----:B------:R-:W-:Y:S01]  /*20070*/  @P4 FADD.FTZ R13, R12, -R87 ;  /* 0x800000570c0d4221 */ /* 0x000fe20000010000 */
[----:B------:R-:W3:Y:S01]  /*20080*/  @P1 LDG.E.CONSTANT R5, [R22.64] ;  /* 0x0000000416051981 */ /* 0x000ee2000c1e9900 */
[----:B------:R-:W-:-:S02]  /*20090*/  @P0 FADD.FTZ R11, R11, R10 ;  /* 0x0000000a0b0b0221 */ /* 0x000fc40000010000 */
[C---:B------:R-:W-:Y:S01]  /*200a0*/  @P4 FFMA.FTZ R13, R86.reuse, -0.69314718246459960938, R13 ;  /* 0xbf317218560d4823 */ /* 0x040fe2000001000d */
[----:B------:R0:W-:Y:S01]  /*200b0*/  @P5 STG.E.U16 [R20.64+0x34], R19 ;  /* 0x0000341314005986 */ /* 0x0001e2000c101504 */
[----:B------:R-:W-:Y:S01]  /*200c0*/  @P0 FFMA.FTZ R9, R86, -0.69314718246459960938, R9 ;  /* 0xbf31721856090823 */ /* 0x000fe20000010009 */
[----:B------:R-:W-:Y:S02]  /*200d0*/  @P0 F2FP.PACK_AB R12, RZ, R11 ;  /* 0x0000000bff0c023e */ /* 0x000fe400000000ff */
[----:B------:R-:W4:Y:S01]  /*200e0*/  @P6 LDG.E.CONSTANT R10, [R22.64] ;  /* 0x00000004160a6981 */ /* 0x000f22000c1e9900 */
[----:B------:R-:W-:Y:S02]  /*200f0*/  @P4 FADD.FTZ R6, R6, R13 ;  /* 0x0000000d06064221 */ /* 0x000fe40000010000 */
[----:B0-----:R-:W-:Y:S01]  /*20100*/  @P4 FADD.FTZ R19, R44, -R87 ;  /* 0x800000572c134221 */ /* 0x001fe20000010000 */
[----:B------:R-:W-:Y:S03]  /*20110*/  @P5 STG.E [R88.64+0x6c], R45 ;  /* 0x00006c2d58005986 */ /* 0x000fe6000c101904 */
[--C-:B------:R-:W-:Y:S01]  /*20120*/  @P4 FFMA.FTZ R44, R86, -0.69314718246459960938, R19.reuse ;  /* 0xbf317218562c4823 */ /* 0x100fe20000010013 */
[----:B------:R-:W-:Y:S01]  /*20130*/  @P5 STG.E.U16 [R20.64+0x36], R46 ;  /* 0x0000362e14005986 */ /* 0x000fe2000c101504 */
[----:B------:R-:W-:Y:S01]  /*20140*/  PRMT R19, R12, 0x7610, R19 ;  /* 0x000076100c137816 */ /* 0x000fe20000000013 */
[----:B------:R-:W-:Y:S01]  /*20150*/  @P0 FADD.FTZ R14, R14, R9 ;  /* 0x000000090e0e0221 */ /* 0x000fe20000010000 */
[----:B------:R-:W-:Y:S01]  /*20160*/  ISETP.GE.AND P5, PT, R8, 0x15, PT ;  /* 0x000000150800780c */ /* 0x000fe20003fa6270 */
[----:B------:R-:W-:Y:S01]  /*20170*/  HADD2.F32 R12, -RZ, R118.H1_H1 ;  /* 0x30000076ff0c7230 */ /* 0x000fe20000004100 */
[----:B------:R-:W-:Y:S01]  /*20180*/  @P4 FADD.FTZ R44, R7, R44 ;  /* 0x0000002c072c4221 */ /* 0x000fe20000010000 */
[----:B------:R-:W-:Y:S01]  /*20190*/  @P4 F2FP.PACK_AB R7, RZ, R6 ;  /* 0x00000006ff07423e */ /* 0x000fe200000000ff */
[----:B------:R-:W5:Y:S01]  /*201a0*/  @P6 LDG.E.CONSTANT R9, [R22.64] ;  /* 0x0000000416096981 */ /* 0x000f62000c1e9900 */
[----:B------:R-:W-:-:S03]  /*201b0*/  @P0 F2FP.PACK_AB R14, RZ, R14 ;  /* 0x0000000eff0e023e */ /* 0x000fc600000000ff */
[----:B------:R0:W-:Y:S01]  /*201c0*/  @P0 STG.E [R88.64+0x70], R42 ;  /* 0x0000702a58000986 */ /* 0x0001e2000c101904 */
[----:B------:R-:W-:-:S03]  /*201d0*/  @P4 F2FP.PACK_AB R44, RZ, R44 ;  /* 0x0000002cff2c423e */ /* 0x000fc600000000ff */
[----:B------:R1:W-:Y:S04]  /*201e0*/  @P0 STG.E.U16 [R20.64+0x38], R14 ;  /* 0x0000380e14000986 */ /* 0x0003e8000c101504 */
[----:B------:R-:W5:Y:S01]  /*201f0*/  @P5 LDG.E.CONSTANT R6, [R22.64] ;  /* 0x0000000416065981 */ /* 0x000f62000c1e9900 */
[----:B0-----:R-:W-:Y:S01]  /*20200*/  PRMT R42, R7, 0x7610, R42 ;  /* 0x00007610072a7816 */ /* 0x001fe2000000002a */
[----:B------:R-:W-:Y:S02]  /*20210*/  @P3 FADD.FTZ R7, R12, -R87 ;  /* 0x800000570c073221 */ /* 0x000fe40000010000 */
[----:B------:R-:W5:Y:S02]  /*20220*/  @P5 LDG.E.CONSTANT R11, [R22.64] ;  /* 0x00000004160b5981 */ /* 0x000f64000c1e9900 */
[----:B------:R-:W-:Y:S01]  /*20230*/  @P3 FFMA.FTZ R12, R86, -0.69314718246459960938, R7 ;  /* 0xbf317218560c3823 */ /* 0x000fe20000010007 */
[----:B-1----:R-:W-:Y:S01]  /*20240*/  HADD2.F32 R14, -RZ, R120.H1_H1 ;  /* 0x30000078ff0e7230 */ /* 0x002fe20000004100 */
[----:B------:R-:W-:Y:S02]  /*20250*/  @P0 STG.E [R88.64+0x74], R43 ;  /* 0x0000742b58000986 */ /* 0x000fe4000c101904 */
[----:B------:R-:W-:-:S02]  /*20260*/  @P3 FADD.FTZ R15, R15, R12 ;  /* 0x0000000c0f0f3221 */ /* 0x000fc40000010000 */
[----:B------:R-:W-:Y:S01]  /*20270*/  @P0 STG.E.U16 [R20.64+0x3a], R19 ;  /* 0x00003a1314000986 */ /* 0x000fe2000c101504 */
[----:B------:R-:W-:-:S03]  /*20280*/  @P3 FADD.FTZ R13, R14, -R87 ;  /* 0x800000570e0d3221 */ /* 0x000fc60000010000 */
[----:B------:R0:W-:Y:S01]  /*20290*/  @P4 STG.E [R88.64+0x78], R40 ;  /* 0x0000782858004986 */ /* 0x0001e2000c101904 */
[----:B------:R-:W-:Y:S01]  /*202a0*/  @P3 F2FP.PACK_AB R15, RZ, R15 ;  /* 0x0000000fff0f323e */ /* 0x000fe200000000ff */
[----:B------:R-:W-:Y:S02]  /*202b0*/  HADD2.F32 R14, -RZ, R119.H1_H1 ;  /* 0x30000077ff0e7230 */ /* 0x000fe40000004100 */
[----:B------:R-:W-:Y:S01]  /*202c0*/  @P4 STG.E.U16 [R20.64+0x3c], R42 ;  /* 0x00003c2a14004986 */ /* 0x000fe2000c101504 */
[----:B------:R-:W-:-:S03]  /*202d0*/  ISETP.GE.AND P0, PT, R8, 0x16, PT ;  /* 0x000000160800780c */ /* 0x000fc60003f06270 */
[----:B------:R1:W-:Y:S04]  /*202e0*/  @P4 STG.E [R88.64+0x7c], R41 ;  /* 0x00007c2958004986 */ /* 0x0003e8000c101904 */
[----:B------:R-:W-:Y:S01]  /*202f0*/  @P4 STG.E.U16 [R20.64+0x3e], R44 ;  /* 0x00003e2c14004986 */ /* 0x000fe2000c101504 */
[----:B------:R-:W-:Y:S01]  /*20300*/  ISETP.GE.AND P4, PT, R8, 0x17, PT ;  /* 0x000000170800780c */ /* 0x000fe20003f86270 */
[----:B0-----:R-:W-:Y:S01]  /*20310*/  HADD2.F32 R40, -RZ, R121.H0_H0 ;  /* 0x20000079ff287230 */ /* 0x001fe20000004100 */
[----:B------:R-:W-:-:S03]  /*20320*/  @P3 FFMA.FTZ R13, R86, -0.69314718246459960938, R13 ;  /* 0xbf317218560d3823 */ /* 0x000fc6000001000d */
[----:B------:R-:W5:Y:S01]  /*20330*/  @P0 LDG.E.CONSTANT R7, [R22.64] ;  /* 0x0000000416070981 */ /* 0x000f62000c1e9900 */
[----:B-1----:R-:W-:Y:S01]  /*20340*/  PRMT R41, R15, 0x7610, R41 ;  /* 0x000076100f297816 */ /* 0x002fe20000000029 */
[--C-:B------:R-:W-:Y:S02]  /*20350*/  @P2 FADD.FTZ R15, R14, -R87.reuse ;  /* 0x800000570e0f2221 */ /* 0x100fe40000010000 */
[----:B------:R-:W5:Y:S01]  /*20360*/  @P0 LDG.E.CONSTANT R12, [R22.64] ;  /* 0x00000004160c0981 */ /* 0x000f62000c1e9900 */
[----:B------:R-:W-:Y:S02]  /*20370*/  @P2 FADD.FTZ R19, R40, -R87 ;  /* 0x8000005728132221 */ /* 0x000fe40000010000 */
[----:B------:R-:W-:Y:S01]  /*20380*/  @P2 FFMA.FTZ R40, R86, -0.69314718246459960938, R15 ;  /* 0xbf31721856282823 */ /* 0x000fe2000001000f */
[----:B------:R-:W5:Y:S01]  /*20390*/  @P4 LDG.E.CONSTANT R14, [R22.64] ;  /* 0x00000004160e4981 */ /* 0x000f62000c1e9900 */
[----:B------:R-:W-:Y:S02]  /*203a0*/  @P3 FADD.FTZ R18, R18, R13 ;  /* 0x0000000d12123221 */ /* 0x000fe40000010000 */
[----:B------:R-:W-:Y:S01]  /*203b0*/  @P2 FFMA.FTZ R19, R86, -0.69314718246459960938, R19 ;  /* 0xbf31721856132823 */ /* 0x000fe20000010013 */
[----:B------:R-:W5:Y:S01]  /*203c0*/  @P4 LDG.E.CONSTANT R13, [R22.64] ;  /* 0x00000004160d4981 */ /* 0x000f62000c1e9900 */
[----:B------:R-:W-:Y:S01]  /*203d0*/  @P2 FADD.FTZ R17, R17, R40 ;  /* 0x0000002811112221 */ /* 0x000fe20000010000 */
[----:B------:R-:W-:Y:S01]  /*203e0*/  @P3 F2FP.PACK_AB R18, RZ, R18 ;  /* 0x00000012ff12323e */ /* 0x000fe200000000ff */
[----:B------:R-:W-:-:S03]  /*203f0*/  @P2 FADD.FTZ R16, R16, R19 ;  /* 0x0000001310102221 */ /* 0x000fc60000010000 */
[----:B------:R-:W-:Y:S02]  /*20400*/  @P2 F2FP.PACK_AB R17, RZ, R17 ;  /* 0x00000011ff11223e */ /* 0x000fe400000000ff */
[----:B------:R-:W-:Y:S02]  /*20410*/  PRMT R15, R18, 0x7610, R15 ;  /* 0x00007610120f7816 */ /* 0x000fe4000000000f */
[----:B------:R-:W-:Y:S01]  /*20420*/  @P2 F2FP.PACK_AB R16, RZ, R16 ;  /* 0x00000010ff10223e */ /* 0x000fe200000000ff */
[----:B------:R-:W-:Y:S01]  /*20430*/  @P3 STG.E [R88.64+0x80], R38 ;  /* 0x0000802658003986 */ /* 0x000fe2000c101904 */
[----:B------:R-:W-:-:S03]  /*20440*/  PRMT R40, R17, 0x7610, R40 ;  /* 0x0000761011287816 */ /* 0x000fc60000000028 */
[----:B------:R0:W-:Y:S04]  /*20450*/  @P3 STG.E.U16 [R20.64+0x40], R41 ;  /* 0x0000402914003986 */ /* 0x0001e8000c101504 */
[----:B------:R-:W-:Y:S04]  /*20460*/  @P3 STG.E [R88.64+0x84], R39 ;  /* 0x0000842758003986 */ /* 0x000fe8000c101904 */
[----:B------:R1:W-:Y:S01]  /*20470*/  @P3 STG.E.U16 [R20.64+0x42], R15 ;  /* 0x0000420f14003986 */ /* 0x0003e2000c101504 */
[----:B------:R-:W-:Y:S02]  /*20480*/  ISETP.GE.AND P3, PT, R8, 0x18, PT ;  /* 0x000000180800780c */ /* 0x000fe40003f66270 */
[----:B0-----:R-:W-:Y:S01]  /*20490*/  PRMT R41, R16, 0x7610, R41 ;  /* 0x0000761010297816 */ /* 0x001fe20000000029 */
[----:B------:R0:W-:Y:S04]  /*204a0*/  @P2 STG.E [R88.64+0x88], R36 ;  /* 0x0000882458002986 */ /* 0x0001e8000c101904 */
[----:B------:R-:W-:Y:S04]  /*204b0*/  @P2 STG.E.U16 [R20.64+0x44], R40 ;  /* 0x0000442814002986 */ /* 0x000fe8000c101504 */
        /* <DEDUP_REMOVED lines=30> */
[----:B------:R-:W-:Y:S02]  /*206a0*/  @P5 FADD.FTZ R5, R36, -R87 ;  /* 0x8000005724055221 */ /* 0x000fe40000010000 */
[----:B----4-:R-:W-:Y:S01]  /*206b0*/  @P6 FADD.FTZ R10, R10, R37 ;  /* 0x000000250a0a6221 */ /* 0x010fe20000010000 */
[----:B------:R-:W-:Y:S01]  /*206c0*/  @P1 STG.E.U16 [R20.64+0x48], R39 ;  /* 0x0000482714001986 */ /* 0x000fe2000c101504 */
[----:B------:R-:W-:-:S02]  /*206d0*/  @P5 FFMA.FTZ R5, R86, -0.69314718246459960938, R5 ;  /* 0xbf31721856055823 */ /* 0x000fc40000010005 */
[----:B-----5:R-:W-:-:S05]  /*206e0*/  @P6 FADD.FTZ R4, R9, R4 ;  /* 0x0000000409046221 */ /* 0x020fca0000010000 */
[----:B------:R-:W-:Y:S01]  /*206f0*/  @P6 F2FP.PACK_AB R4, RZ, R4 ;  /* 0x00000004ff04623e */ /* 0x000fe200000000ff */
[----:B------:R-:W-:Y:S01]  /*20700*/  @P1 STG.E [R88.64+0x94], R35 ;  /* 0x0000942358001986 */ /* 0x000fe2000c101904 */
[----:B------:R-:W-:Y:S02]  /*20710*/  @P6 F2FP.PACK_AB R10, RZ, R10 ;  /* 0x0000000aff0a623e */ /* 0x000fe400000000ff */
[----:B------:R-:W-:Y:S01]  /*20720*/  PRMT R9, R4, 0x7610, R9 ;  /* 0x0000761004097816 */ /* 0x000fe20000000009 */
[----:B------:R-:W-:Y:S01]  /*20730*/  @P1 STG.E.U16 [R20.64+0x4a], R19 ;  /* 0x00004a1314001986 */ /* 0x000fe2000c101504 */
[----:B------:R-:W-:Y:S01]  /*20740*/  HADD2.F32 R4, -RZ, R108.H0_H0 ;  /* 0x2000006cff047230 */ /* 0x000fe20000004100 */
[----:B------:R-:W-:Y:S01]  /*20750*/  ISETP.GE.AND P1, PT, R8, 0x1a, PT ;  /* 0x0000001a0800780c */ /* 0x000fe20003f26270 */
[----:B------:R-:W-:Y:S01]  /*20760*/  @P5 FADD.FTZ R5, R6, R5 ;  /* 0x0000000506055221 */ /* 0x000fe20000010000 */
[----:B------:R-:W-:Y:S04]  /*20770*/  @P6 STG.E [R88.64+0x98], R32 ;  /* 0x0000982058006986 */ /* 0x000fe8000c101904 */
[----:B------:R0:W-:Y:S01]  /*20780*/  @P6 STG.E.U16 [R20.64+0x4c], R9 ;  /* 0x00004c0914006986 */ /* 0x0001e2000c101504 */
[----:B------:R-:W-:Y:S01]  /*20790*/  @P5 FADD.FTZ R11, R11, R34 ;  /* 0x000000220b0b5221 */ /* 0x000fe20000010000 */
[----:B------:R-:W-:-:S02]  /*207a0*/  @P5 F2FP.PACK_AB R5, RZ, R5 ;  /* 0x00000005ff05523e */ /* 0x000fc400000000ff */
[----:B------:R-:W-:Y:S04]  /*207b0*/  @P6 STG.E [R88.64+0x9c], R33 ;  /* 0x00009c2158006986 */ /* 0x000fe8000c101904 */
[----:B------:R1:W-:Y:S01]  /*207c0*/  @P6 STG.E.U16 [R20.64+0x4e], R10 ;  /* 0x00004e0a14006986 */ /* 0x0003e2000c101504 */
[----:B0-----:R-:W-:Y:S01]  /*207d0*/  @P0 FADD.FTZ R9, R4, -R87 ;  /* 0x8000005704090221 */ /* 0x001fe20000010000 */
[----:B------:R-:W-:Y:S01]  /*207e0*/  @P5 F2FP.PACK_AB R11, RZ, R11 ;  /* 0x0000000bff0b523e */ /* 0x000fe200000000ff */
[----:B------:R-:W-:Y:S01]  /*207f0*/  HADD2.F32 R6, -RZ, R117.H1_H1 ;  /* 0x30000075ff067230 */ /* 0x000fe20000004100 */
[----:B------:R-:W2:Y:S01]  /*20800*/  @P1 LDG.E.CONSTANT R32, [R22.64] ;  /* 0x0000000416201981 */ /* 0x000ea2000c1e9900 */
[--C-:B------:R-:W-:Y:S01]  /*20810*/  @P0 FFMA.FTZ R4, R86, -0.69314718246459960938, R9.reuse ;  /* 0xbf31721856040823 */ /* 0x100fe20000010009 */
[----:B-1----:R-:W-:Y:S01]  /*20820*/  HADD2.F32 R10, -RZ, R106.H0_H0 ;  /* 0x2000006aff0a7230 */ /* 0x002fe20000004100 */
[----:B------:R-:W-:-:S04]  /*20830*/  PRMT R9, R5, 0x7610, R9 ;  /* 0x0000761005097816 */ /* 0x000fc80000000009 */
[----:B------:R-:W-:Y:S01]  /*20840*/  @P4 FADD.FTZ R5, R10, -R87 ;  /* 0x800000570a054221 */ /* 0x000fe20000010000 */
[----:B------:R-:W-:Y:S01]  /*20850*/  HADD2.F32 R10, -RZ, R107.H1_H1 ;  /* 0x3000006bff0a7230 */ /* 0x000fe20000004100 */
[----:B------:R-:W-:Y:S01]  /*20860*/  PRMT R19, R11, 0x7610, R19 ;  /* 0x000076100b137816 */ /* 0x000fe20000000013 */
[----:B------:R-:W-:Y:S02]  /*20870*/  @P0 FADD.FTZ R11, R6, -R87 ;  /* 0x80000057060b0221 */ /* 0x000fe40000010000 */
[----:B------:R-:W-:Y:S02]  /*20880*/  @P4 FFMA.FTZ R6, R86, -0.69314718246459960938, R5 ;  /* 0xbf31721856064823 */ /* 0x000fe40000010005 */
[----:B------:R-:W-:Y:S01]  /*20890*/  @P4 FADD.FTZ R5, R10, -R87 ;  /* 0x800000570a054221 */ /* 0x000fe20000010000 */
[----:B------:R-:W-:Y:S01]  /*208a0*/  ISETP.GE.AND P6, PT, R8, 0x1b, PT ;  /* 0x0000001b0800780c */ /* 0x000fe20003fc6270 */
[----:B------:R-:W-:Y:S02]  /*208b0*/  @P0 FFMA.FTZ R11, R86, -0.69314718246459960938, R11 ;  /* 0xbf317218560b0823 */ /* 0x000fe4000001000b */
[----:B------:R-:W-:-:S02]  /*208c0*/  @P0 FADD.FTZ R4, R7, R4 ;  /* 0x0000000407040221 */ /* 0x000fc40000010000 */
[----:B------:R-:W-:Y:S02]  /*208d0*/  @P4 FFMA.FTZ R5, R86, -0.69314718246459960938, R5 ;  /* 0xbf31721856054823 */ /* 0x000fe40000010005 */
[----:B------:R-:W-:Y:S01]  /*208e0*/  @P4 FADD.FTZ R6, R13, R6 ;  /* 0x000000060d064221 */ /* 0x000fe20000010000 */
[----:B------:R-:W-:Y:S01]  /*208f0*/  @P5 STG.E [R88.64+0xa0], R30 ;  /* 0x0000a01e58005986 */ /* 0x000fe2000c101904 */
[----:B------:R-:W-:Y:S01]  /*20900*/  @P0 FADD.FTZ R11, R12, R11 ;  /* 0x0000000b0c0b0221 */ /* 0x000fe20000010000 */
[----:B------:R-:W-:Y:S01]  /*20910*/  @P0 F2FP.PACK_AB R4, RZ, R4 ;  /* 0x00000004ff04023e */ /* 0x000fe200000000ff */
[----:B------:R-:W-:Y:S01]  /*20920*/  @P4 FADD.FTZ R5, R14, R5 ;  /* 0x000000050e054221 */ /* 0x000fe20000010000 */
[----:B------:R-:W-:Y:S01]  /*20930*/  @P4 F2FP.PACK_AB R6, RZ, R6 ;  /* 0x00000006ff06423e */ /* 0x000fe200000000ff */
[----:B------:R-:W3:Y:S01]  /*20940*/  @P1 LDG.E.CONSTANT R12, [R22.64] ;  /* 0x00000004160c1981 */ /* 0x000ee2000c1e9900 */
[----:B------:R-:W-:-:S03]  /*20950*/  @P0 F2FP.PACK_AB R11, RZ, R11 ;  /* 0x0000000bff0b023e */ /* 0x000fc600000000ff */
[----:B------:R-:W-:Y:S01]  /*20960*/  @P5 STG.E.U16 [R20.64+0x50], R19 ;  /* 0x0000501314005986 */ /* 0x000fe2000c101504 */
[----:B------:R-:W-:Y:S01]  /*20970*/  PRMT R10, R6, 0x7610, R10 ;  /* 0x00007610060a7816 */ /* 0x000fe2000000000a */
[----:B------:R-:W-:Y:S02]  /*20980*/  HADD2.F32 R6, -RZ, R108.H1_H1 ;  /* 0x3000006cff067230 */ /* 0x000fe40000004100 */
[----:B------:R-:W-:Y:S01]  /*20990*/  @P5 STG.E [R88.64+0xa4], R31 ;  /* 0x0000a41f58005986 */ /* 0x000fe2000c101904 */
[----:B------:R-:W-:-:S03]  /*209a0*/  @P4 F2FP.PACK_AB R5, RZ, R5 ;  /* 0x00000005ff05423e */ /* 0x000fc600000000ff */
[----:B------:R0:W-:Y:S01]  /*209b0*/  @P5 STG.E.U16 [R20.64+0x52], R9 ;  /* 0x0000520914005986 */ /* 0x0001e2000c101504 */
[----:B------:R-:W-:-:S03]  /*209c0*/  ISETP.GE.AND P5, PT, R8, 0x1c, PT ;  /* 0x0000001c0800780c */ /* 0x000fc60003fa6270 */
[----:B------:R-:W-:Y:S04]  /*209d0*/  @P0 STG.E [R88.64+0xa8], R28 ;  /* 0x0000a81c58000986 */ /* 0x000fe8000c101904 */
[----:B------:R1:W-:Y:S04]  /*209e0*/  @P0 STG.E.U16 [R20.64+0x54], R4 ;  /* 0x0000540414000986 */ /* 0x0003e8000c101504 */
[----:B------:R-:W4:Y:S01]  /*209f0*/  @P6 LDG.E.CONSTANT R34, [R22.64] ;  /* 0x0000000416226981 */ /* 0x000f22000c1e9900 */
[----:B0-----:R-:W-:Y:S01]  /*20a00*/  PRMT R9, R5, 0x7610, R9 ;  /* 0x0000761005097816 */ /* 0x001fe20000000009 */
[----:B------:R-:W-:-:S02]  /*20a10*/  @P3 FADD.FTZ R5, R6, -R87 ;  /* 0x8000005706053221 */ /* 0x000fc40000010000 */
[----:B------:R-:W5:Y:S01]  /*20a20*/  @P6 LDG.E.CONSTANT R30, [R22.64] ;  /* 0x00000004161e6981 */ /* 0x000f62000c1e9900 */
[----:B-1----:R-:W-:-:S03]  /*20a30*/  HADD2.F32 R4, -RZ, R106.H1_H1 ;  /* 0x3000006aff047230 */ /* 0x002fc60000004100 */
[----:B------:R-:W-:Y:S01]  /*20a40*/  @P0 STG.E [R88.64+0xac], R29 ;  /* 0x0000ac1d58000986 */ /* 0x000fe2000c101904 */
[----:B------:R-:W-:-:S03]  /*20a50*/  HADD2.F32 R6, -RZ, R114.H0_H0 ;  /* 0x20000072ff067230 */ /* 0x000fc60000004100 */
[----:B------:R-:W-:Y:S01]  /*20a60*/  @P0 STG.E.U16 [R20.64+0x56], R11 ;  /* 0x0000560b14000986 */ /* 0x000fe2000c101504 */
[----:B------:R-:W-:-:S03]  /*20a70*/  @P3 FADD.FTZ R7, R4, -R87 ;  /* 0x8000005704073221 */ /* 0x000fc60000010000 */
[----:B------:R-:W-:Y:S01]  /*20a80*/  @P4 STG.E [R88.64+0xb0], R26 ;  /* 0x0000b01a58004986 */ /* 0x000fe2000c101904 */
[----:B------:R-:W-:-:S03]  /*20a90*/  ISETP.GE.AND P0, PT, R8, 0x1d, PT ;  /* 0x0000001d0800780c */ /* 0x000fc60003f06270 */
[----:B------:R0:W-:Y:S01]  /*20aa0*/  @P4 STG.E.U16 [R20.64+0x58], R10 ;  /* 0x0000580a14004986 */ /* 0x0001e2000c101504 */
[C---:B------:R-:W-:Y:S02]  /*20ab0*/  @P3 FFMA.FTZ R4, R86.reuse, -0.69314718246459960938, R5 ;  /* 0xbf31721856043823 */ /* 0x040fe40000010005 */
[----:B------:R-:W-:Y:S01]  /*20ac0*/  @P3 FFMA.FTZ R7, R86, -0.69314718246459960938, R7 ;  /* 0xbf31721856073823 */ /* 0x000fe20000010007 */
[----:B------:R-:W-:Y:S01]  /*20ad0*/  @P4 STG.E [R88.64+0xb4], R27 ;  /* 0x0000b41b58004986 */ /* 0x000fe2000c101904 */
[----:B------:R-:W-:-:S03]  /*20ae0*/  @P2 FADD.FTZ R5, R6, -R87 ;  /* 0x8000005706052221 */ /* 0x000fc60000010000 */
[----:B------:R1:W-:Y:S01]  /*20af0*/  @P4 STG.E.U16 [R20.64+0x5a], R9 ;  /* 0x00005a0914004986 */ /* 0x0003e2000c101504 */
[----:B0-----:R-:W-:-:S03]  /*20b00*/  HADD2.F32 R10, -RZ, R116.H1_H1 ;  /* 0x30000074ff0a7230 */ /* 0x001fc60000004100 */
[----:B------:R-:W5:Y:S01]  /*20b10*/  @P5 LDG.E.CONSTANT R14, [R22.64] ;  /* 0x00000004160e5981 */ /* 0x000f62000c1e9900 */
[----:B------:R-:W-:Y:S02]  /*20b20*/  @P3 FADD.FTZ R7, R18, R7 ;  /* 0x0000000712073221 */ /* 0x000fe40000010000 */
[----:B------:R-:W-:Y:S01]  /*20b30*/  @P2 FFMA.FTZ R6, R86, -0.69314718246459960938, R5 ;  /* 0xbf31721856062823 */ /* 0x000fe20000010005 */
[----:B------:R-:W5:Y:S01]  /*20b40*/  @P5 LDG.E.CONSTANT R18, [R22.64] ;  /* 0x0000000416125981 */ /* 0x000f62000c1e9900 */
[----:B-1----:R-:W-:-:S03]  /*20b50*/  @P2 FADD.FTZ R9, R10, -R87 ;  /* 0x800000570a092221 */ /* 0x002fc60000010000 */
[----:B------:R-:W5:Y:S01]  /*20b60*/  @P0 LDG.E.CONSTANT R26, [R22.64] ;  /* 0x00000004161a0981 */ /* 0x000f62000c1e9900 */
[----:B------:R-:W-:Y:S02]  /*20b70*/  @P3 FADD.FTZ R4, R17, R4 ;  /* 0x0000000411043221 */ /* 0x000fe40000010000 */
[----:B------:R-:W-:Y:S01]  /*20b80*/  @P2 FFMA.FTZ R9, R86, -0.69314718246459960938, R9 ;  /* 0xbf31721856092823 */ /* 0x000fe20000010009 */
[----:B------:R-:W-:Y:S01]  /*20b90*/  @P3 F2FP.PACK_AB R7, RZ, R7 ;  /* 0x00000007ff07323e */ /* 0x000fe200000000ff */
[----:B------:R-:W-:Y:S01]  /*20ba0*/  @P2 FADD.FTZ R6, R15, R6 ;  /* 0x000000060f062221 */ /* 0x000fe20000010000 */
[----:B------:R-:W-:Y:S01]  /*20bb0*/  @P3 F2FP.PACK_AB R4, RZ, R4 ;  /* 0x00000004ff04323e */ /* 0x000fe200000000ff */
[----:B------:R-:W-:Y:S01]  /*20bc0*/  @P2 FADD.FTZ R9, R16, R9 ;  /* 0x0000000910092221 */ /* 0x000fe20000010000 */
[----:B------:R-:W5:Y:S01]  /*20bd0*/  @P0 LDG.E.CONSTANT R28, [R22.64] ;  /* 0x00000004161c0981 */ /* 0x000f62000c1e9900 */
[----:B------:R-:W-:Y:S02]  /*20be0*/  ISETP.GE.AND P4, PT, R8, 0x1e, PT ;  /* 0x0000001e0800780c */ /* 0x000fe40003f86270 */
[----:B------:R-:W-:Y:S01]  /*20bf0*/  @P2 F2FP.PACK_AB R6, RZ, R6 ;  /* 0x00000006ff06223e */ /* 0x000fe200000000ff */
[----:B------:R0:W-:Y:S01]  /*20c00*/  @P3 STG.E [R88.64+0xb8], R24 ;  /* 0x0000b81858003986 */ /* 0x0001e2000c101904 */
[----:B------:R-:W-:-:S03]  /*20c10*/  @P2 F2FP.PACK_AB R9, RZ, R9 ;  /* 0x00000009ff09223e */ /* 0x000fc600000000ff */
        /* <DEDUP_REMOVED lines=26> */
[----:B------:R-:W-:Y:S01]  /*20dc0*/  HADD2.F32 R6, -RZ, R110.H1_H1 ;  /* 0x3000006eff067230 */ /* 0x000fe20000004100 */
[----:B--2---:R-:W-:-:S05]  /*20dd0*/  @P1 FADD.FTZ R5, R32, R5 ;  /* 0x0000000520051221 */ /* 0x004fca0000010000 */
[----:B------:R-:W-:-:S04]  /*20de0*/  @P1 F2FP.PACK_AB R5, RZ, R5 ;  /* 0x00000005ff05123e */ /* 0x000fc800000000ff */
[----:B------:R-:W-:Y:S01]  /*20df0*/  PRMT R0, R5, 0x7610, R0 ;  /* 0x0000761005007816 */ /* 0x000fe20000000000 */
[----:B------:R-:W-:Y:S01]  /*20e00*/  @P6 FADD.FTZ R5, R2, -R87 ;  /* 0x8000005702056221 */ /* 0x000fe20000010000 */
[----:B------:R-:W-:-:S03]  /*20e10*/  HADD2.F32 R2, -RZ, R113.H1_H1 ;  /* 0x30000071ff027230 */ /* 0x000fc60000004100 */
[----:B------:R-:W-:Y:S01]  /*20e20*/  @P6 FFMA.FTZ R5, R86, -0.69314718246459960938, R5 ;  /* 0xbf31721856056823 */ /* 0x000fe20000010005 */
[----:B------:R0:W-:Y:S04]  /*20e30*/  @P1 STG.E.U16 [R20.64+0x64], R0 ;  /* 0x0000640014001986 */ /* 0x0001e8000c101504 */
[----:B------:R-:W-:Y:S01]  /*20e40*/  @P1 STG.E [R88.64+0xcc], R73 ;  /* 0x0000cc4958001986 */ /* 0x000fe2000c101904 */
[----:B---3--:R-:W-:-:S05]  /*20e50*/  @P1 FADD.FTZ R3, R12, R3 ;  /* 0x000000030c031221 */ /* 0x008fca0000010000 */
[----:B------:R-:W-:-:S04]  /*20e60*/  @P1 F2FP.PACK_AB R3, RZ, R3 ;  /* 0x00000003ff03123e */ /* 0x000fc800000000ff */
[----:B------:R-:W-:Y:S01]  /*20e70*/  PRMT R9, R3, 0x7610, R9 ;  /* 0x0000761003097816 */ /* 0x000fe20000000009 */
[----:B------:R-:W-:Y:S01]  /*20e80*/  @P5 FADD.FTZ R3, R2, -R87 ;  /* 0x8000005702035221 */ /* 0x000fe20000010000 */
[----:B------:R-:W-:-:S03]  /*20e90*/  HADD2.F32 R2, -RZ, R115.H0_H0 ;  /* 0x20000073ff027230 */ /* 0x000fc60000004100 */
[----:B------:R-:W-:Y:S01]  /*20ea0*/  @P5 FFMA.FTZ R3, R86, -0.69314718246459960938, R3 ;  /* 0xbf31721856035823 */ /* 0x000fe20000010003 */
[----:B------:R1:W-:Y:S01]  /*20eb0*/  @P1 STG.E.U16 [R20.64+0x66], R9 ;  /* 0x0000660914001986 */ /* 0x0003e2000c101504 */
[----:B----4-:R-:W-:Y:S02]  /*20ec0*/  @P6 FADD.FTZ R5, R34, R5 ;  /* 0x0000000522056221 */ /* 0x010fe40000010000 */
[----:B-----5:R-:W-:-:S03]  /*20ed0*/  @P6 FADD.FTZ R7, R30, R7 ;  /* 0x000000071e076221 */ /* 0x020fc60000010000 */
[----:B------:R-:W-:Y:S02]  /*20ee0*/  @P6 F2FP.PACK_AB R5, RZ, R5 ;  /* 0x00000005ff05623e */ /* 0x000fe400000000ff */
[----:B------:R-:W-:Y:S01]  /*20ef0*/  @P6 F2FP.PACK_AB R7, RZ, R7 ;  /* 0x00000007ff07623e */ /* 0x000fe200000000ff */
[----:B------:R-:W-:Y:S01]  /*20f00*/  @P6 STG.E [R88.64+0xd0], R74 ;  /* 0x0000d04a58006986 */ /* 0x000fe2000c101904 */
[----:B0-----:R-:W-:Y:S01]  /*20f10*/  PRMT R0, R5, 0x7610, R0 ;  /* 0x0000761005007816 */ /* 0x001fe20000000000 */
[--C-:B------:R-:W-:Y:S02]  /*20f20*/  @P5 FADD.FTZ R5, R2, -R87.reuse ;  /* 0x8000005702055221 */ /* 0x100fe40000010000 */
[----:B------:R0:W-:Y:S01]  /*20f30*/  @P6 STG.E.U16 [R20.64+0x68], R7 ;  /* 0x0000680714006986 */ /* 0x0001e2000c101504 */
[----:B-1----:R-:W-:Y:S02]  /*20f40*/  @P0 FADD.FTZ R9, R6, -R87 ;  /* 0x8000005706090221 */ /* 0x002fe40000010000 */
[----:B------:R-:W-:-:S02]  /*20f50*/  @P5 FFMA.FTZ R5, R86, -0.69314718246459960938, R5 ;  /* 0xbf31721856055823 */ /* 0x000fc40000010005 */
[----:B------:R-:W-:Y:S02]  /*20f60*/  @P0 FFMA.FTZ R9, R86, -0.69314718246459960938, R9 ;  /* 0xbf31721856090823 */ /* 0x000fe40000010009 */
[----:B0-----:R-:W-:-:S04]  /*20f70*/  @P0 FADD.FTZ R7, R4, -R87 ;  /* 0x8000005704070221 */ /* 0x001fc80000010000 */
[----:B------:R-:W-:Y:S02]  /*20f80*/  @P0 FFMA.FTZ R7, R86, -0.69314718246459960938, R7 ;  /* 0xbf31721856070823 */ /* 0x000fe40000010007 */
[----:B------:R-:W-:Y:S01]  /*20f90*/  @P5 FADD.FTZ R3, R14, R3 ;  /* 0x000000030e035221 */ /* 0x000fe20000010000 */
[----:B------:R-:W-:Y:S01]  /*20fa0*/  HADD2.F32 R2, -RZ, R110.H0_H0 ;  /* 0x2000006eff027230 */ /* 0x000fe20000004100 */
[----:B------:R-:W-:-:S03]  /*20fb0*/  @P5 FADD.FTZ R5, R18, R5 ;  /* 0x0000000512055221 */ /* 0x000fc60000010000 */
[----:B------:R-:W-:Y:S01]  /*20fc0*/  @P5 F2FP.PACK_AB R3, RZ, R3 ;  /* 0x00000003ff03523e */ /* 0x000fe200000000ff */
[----:B------:R-:W-:Y:S01]  /*20fd0*/  @P6 STG.E [R88.64+0xd4], R75 ;  /* 0x0000d44b58006986 */ /* 0x000fe2000c101904 */
[----:B------:R-:W-:Y:S02]  /*20fe0*/  @P0 FADD.FTZ R7, R26, R7 ;  /* 0x000000071a070221 */ /* 0x000fe40000010000 */
[----:B------:R-:W-:Y:S01]  /*20ff0*/  PRMT R4, R3, 0x7610, R4 ;  /* 0x0000761003047816 */ /* 0x000fe20000000004 */
[----:B------:R0:W-:Y:S01]  /*21000*/  @P6 STG.E.U16 [R20.64+0x6a], R0 ;  /* 0x00006a0014006986 */ /* 0x0001e2000c101504 */
[----:B------:R-:W-:Y:S01]  /*21010*/  @P5 F2FP.PACK_AB R5, RZ, R5 ;  /* 0x00000005ff05523e */ /* 0x000fe200000000ff */
[----:B------:R-:W-:Y:S01]  /*21020*/  @P4 FADD.FTZ R3, R2, -R87 ;  /* 0x8000005702034221 */ /* 0x000fe20000010000 */
[----:B------:R-:W-:Y:S01]  /*21030*/  @P0 F2FP.PACK_AB R7, RZ, R7 ;  /* 0x00000007ff07023e */ /* 0x000fe200000000ff */
[----:B------:R-:W-:Y:S01]  /*21040*/  @P0 FADD.FTZ R9, R28, R9 ;  /* 0x000000091c090221 */ /* 0x000fe20000010000 */
[----:B------:R-:W-:Y:S01]  /*21050*/  @P5 STG.E [R88.64+0xd8], R76 ;  /* 0x0000d84c58005986 */ /* 0x000fe2000c101904 */
[----:B------:R-:W-:-:S02]  /*21060*/  HADD2.F32 R2, -RZ, R113.H0_H0 ;  /* 0x20000071ff027230 */ /* 0x000fc40000004100 */
[----:B0-----:R-:W-:Y:S01]  /*21070*/  HADD2.F32 R0, -RZ, R0.H1_H1 ;  /* 0x30000000ff007230 */ /* 0x001fe20000004100 */
[----:B------:R0:W-:Y:S01]  /*21080*/  @P5 STG.E.U16 [R20.64+0x6c], R4 ;  /* 0x00006c0414005986 */ /* 0x0001e2000c101504 */
[----:B------:R-:W-:-:S03]  /*21090*/  @P0 F2FP.PACK_AB R9, RZ, R9 ;  /* 0x00000009ff09023e */ /* 0x000fc600000000ff */
[----:B------:R-:W-:Y:S01]  /*210a0*/  @P5 STG.E [R88.64+0xdc], R77 ;  /* 0x0000dc4d58005986 */ /* 0x000fe2000c101904 */
[----:B------:R-:W-:-:S03]  /*210b0*/  HADD2.F32 R6, -RZ, R112.H0_H0 ;  /* 0x20000070ff067230 */ /* 0x000fc60000004100 */
[----:B------:R1:W-:Y:S01]  /*210c0*/  @P5 STG.E.U16 [R20.64+0x6e], R5 ;  /* 0x00006e0514005986 */ /* 0x0003e2000c101504 */
[----:B------:R-:W-:Y:S01]  /*210d0*/  @P4 FFMA.FTZ R3, R86, -0.69314718246459960938, R3 ;  /* 0xbf31721856034823 */ /* 0x000fe20000010003 */
[----:B0-----:R-:W-:Y:S02]  /*210e0*/  HADD2.F32 R4, -RZ, R112.H1_H1 ;  /* 0x30000070ff047230 */ /* 0x001fe40000004100 */
[----:B------:R-:W-:Y:S04]  /*210f0*/  @P0 STG.E [R88.64+0xe0], R78 ;  /* 0x0000e04e58000986 */ /* 0x000fe8000c101904 */
[----:B------:R0:W-:Y:S01]  /*21100*/  @P0 STG.E.U16 [R20.64+0x70], R7 ;  /* 0x0000700714000986 */ /* 0x0001e2000c101504 */
[----:B-1----:R-:W-:-:S03]  /*21110*/  @P4 FADD.FTZ R5, R0, -R87 ;  /* 0x8000005700054221 */ /* 0x002fc60000010000 */
[----:B------:R-:W-:Y:S01]  /*21120*/  @P0 STG.E [R88.64+0xe4], R79 ;  /* 0x0000e44f58000986 */ /* 0x000fe2000c101904 */
[----:B------:R-:W-:Y:S02]  /*21130*/  @P2 FADD.FTZ R11, R6, -R87 ;  /* 0x80000057060b2221 */ /* 0x000fe40000010000 */
[----:B------:R-:W-:Y:S01]  /*21140*/  @P4 FFMA.FTZ R5, R86, -0.69314718246459960938, R5 ;  /* 0xbf31721856054823 */ /* 0x000fe20000010005 */
[----:B------:R1:W-:Y:S01]  /*21150*/  @P0 STG.E.U16 [R20.64+0x72], R9 ;  /* 0x0000720914000986 */ /* 0x0003e2000c101504 */
[----:B0-----:R-:W-:Y:S02]  /*21160*/  @P3 FADD.FTZ R7, R2, -R87 ;  /* 0x8000005702073221 */ /* 0x001fe40000010000 */
[----:B------:R-:W-:Y:S02]  /*21170*/  @P4 FADD.FTZ R3, R10, R3 ;  /* 0x000000030a034221 */ /* 0x000fe40000010000 */
[----:B------:R-:W-:Y:S02]  /*21180*/  @P3 FFMA.FTZ R7, R86, -0.69314718246459960938, R7 ;  /* 0xbf31721856073823 */ /* 0x000fe40000010007 */
[----:B-1----:R-:W-:-:S02]  /*21190*/  @P3 FADD.FTZ R9, R4, -R87 ;  /* 0x8000005704093221 */ /* 0x002fc40000010000 */
[----:B------:R-:W-:Y:S02]  /*211a0*/  @P4 FADD.FTZ R5, R8, R5 ;  /* 0x0000000508054221 */ /* 0x000fe40000010000 */
[----:B------:R-:W-:Y:S01]  /*211b0*/  @P3 FFMA.FTZ R9, R86, -0.69314718246459960938, R9 ;  /* 0xbf31721856093823 */ /* 0x000fe20000010009 */
[----:B------:R-:W-:Y:S01]  /*211c0*/  @P4 F2FP.PACK_AB R3, RZ, R3 ;  /* 0x00000003ff03423e */ /* 0x000fe200000000ff */
[----:B------:R-:W-:Y:S02]  /*211d0*/  @P3 FADD.FTZ R7, R16, R7 ;  /* 0x0000000710073221 */ /* 0x000fe40000010000 */
[----:B------:R-:W-:Y:S01]  /*211e0*/  @P2 FFMA.FTZ R11, R86, -0.69314718246459960938, R11 ;  /* 0xbf317218560b2823 */ /* 0x000fe2000001000b */
[----:B------:R-:W-:Y:S01]  /*211f0*/  @P4 F2FP.PACK_AB R5, RZ, R5 ;  /* 0x00000005ff05423e */ /* 0x000fe200000000ff */
[----:B------:R-:W-:Y:S01]  /*21200*/  @P3 FADD.FTZ R9, R24, R9 ;  /* 0x0000000918093221 */ /* 0x000fe20000010000 */
[----:B------:R0:W-:Y:S01]  /*21210*/  @P4 STG.E [R88.64+0xe8], R80 ;  /* 0x0000e85058004986 */ /* 0x0001e2000c101904 */
[----:B------:R-:W-:Y:S01]  /*21220*/  @P2 FADD.FTZ R11, R36, R11 ;  /* 0x0000000b240b2221 */ /* 0x000fe20000010000 */
[----:B------:R-:W-:-:S02]  /*21230*/  @P3 F2FP.PACK_AB R7, RZ, R7 ;  /* 0x00000007ff07323e */ /* 0x000fc400000000ff */
        /* <DEDUP_REMOVED lines=21> */
.L_x_4969:
        /* <DEDUP_REMOVED lines=15> */
.L_x_74468:


//--------------------- .text._ZN17fastertransformer38beam_online_softmax_topk_stage2_kernelI6__halfLi64ELi32EEEvPKfS3_PiPT_ii --------------------------
	.section	.text._ZN17fastertransformer38beam_online_softmax_topk_stage2_kernelI6__halfLi64ELi32EEEvPKfS3_PiPT_ii,"ax",@progbits
	.sectioninfo	@"SHI_REGISTERS=128"
	.align	128
        .global         _ZN17fastertransformer38beam_online_softmax_topk_stage2_kernelI6__halfLi64ELi32EEEvPKfS3_PiPT_ii
        .type           _ZN17fastertransformer38beam_online_softmax_topk_stage2_kernelI6__halfLi64ELi32EEEvPKfS3_PiPT_ii,@function
        .size           _ZN17fastertransformer38beam_online_softmax_topk_stage2_kernelI6__halfLi64ELi32EEEvPKfS3_PiPT_ii,(.L_x_74469 - _ZN17fastertransformer38beam_online_softmax_topk_stage2_kernelI6__halfLi64ELi32EEEvPKfS3_PiPT_ii)
        .other          _ZN17fastertransformer38beam_online_softmax_topk_stage2_kernelI6__halfLi64ELi32EEEvPKfS3_PiPT_ii,@"STO_CUDA_ENTRY STV_DEFAULT"
_ZN17fastertransformer38beam_online_softmax_topk_stage2_kernelI6__halfLi64ELi32EEEvPKfS3_PiPT_ii:
.text._ZN17fastertransformer38beam_online_softmax_topk_stage2_kernelI6__halfLi64ELi32EEEvPKfS3_PiPT_ii:
        /* <DEDUP_REMOVED lines=213> */
.L_x_4974:
        /* <DEDUP_REMOVED lines=10> */
.L_x_4973:
[----:B------:R-:W-:Y:S05]  /*0df0*/  BSYNC B1 ;  /* 0x0000000000017941 */ /* 0x000fea0003800000 */
.L_x_4972:
        /* <DEDUP_REMOVED lines=14> */
.L_x_4977:
        /* <DEDUP_REMOVED lines=38> */
.L_x_4976:
[----:B------:R-:W-:Y:S05]  /*1140*/  BSYNC B1 ;  /* 0x0000000000017941 */ /* 0x000fea0003800000 */
.L_x_4975:
        /* <DEDUP_REMOVED lines=25> */
.L_x_4979:
[----:B------:R-:W-:Y:S05]  /*12e0*/  BSYNC B1 ;  /* 0x0000000000017941 */ /* 0x000fea0003800000 */
.L_x_4978:
        /* <DEDUP_REMOVED lines=10> */
.L_x_4971:
[----:B------:R-:W-:Y:S05]  /*1390*/  BSYNC B0 ;  /* 0x0000000000007941 */ /* 0x000fea0003800000 */
.L_x_4970:
        /* <DEDUP_REMOVED lines=23> */
.L_x_4986:
        /* <DEDUP_REMOVED lines=81> */
.L_x_4985:
        /* <DEDUP_REMOVED lines=43> */
.L_x_4987:
[----:B------:R-:W-:-:S13]  /*1cd0*/  ISETP.NE.OR P0, PT, R4, RZ, P0 ;  /* 0x000000ff0400720c */ /* 0x000fda0000705670 */
[----:B------:R-:W-:Y:S05]  /*1ce0*/  @!P0 BRA `(.L_x_4983) ;  /* 0x0000017000008947 */ /* 0x000fea0003800000 */
.L_x_4984:
        /* <DEDUP_REMOVED lines=23> */
.L_x_4983:
        /* <DEDUP_REMOVED lines=8> */
.L_x_4988:
        /* <DEDUP_REMOVED lines=11> */
.L_x_4982:
[----:B------:R-:W-:-:S05]  /*1f90*/  IMAD R0, R0, 0x208, RZ ;  /* 0x0000020800007824 */ /* 0x000fca00078e02ff */
[----:B------:R-:W0:Y:S02]  /*1fa0*/  LDS.64 R68, [R0+0x520] ;  /* 0x0005200000447984 */ /* 0x000e240000000a00 */
[----:B0-----:R-:W-:Y:S02]  /*1fb0*/  IMAD.MOV.U32 R2, RZ, RZ, R69 ;  /* 0x000000ffff027224 */ /* 0x001fe400078e0045 */
[----:B------:R-:W-:-:S05]  /*1fc0*/  IMAD.MOV.U32 R3, RZ, RZ, R68 ;  /* 0x000000ffff037224 */ /* 0x000fca00078e0044 */
[----:B------:R0:W-:Y:S02]  /*1fd0*/  STL.64 [R1+0x188], R2 ;  /* 0x0001880201007387 */ /* 0x0001e40000100a00 */
.L_x_4981:
[----:B------:R-:W-:Y:S05]  /*1fe0*/  BSYNC B0 ;  /* 0x0000000000007941 */ /* 0x000fea0003800000 */
.L_x_4980:
[----:B------:R-:W2:Y:S04]  /*1ff0*/  LDL.64 R110, [R1+0x308] ;  /* 0x00030800016e7983 */ /* 0x000ea80000100a00 */
        /* <DEDUP_REMOVED lines=25> */
[----:B-1----:R-:W5:Y:S04]  /*2190*/  LDL.64 R32, [R1+0x200] ;  /* 0x0002000001207983 */ /* 0x002f680000100a00 */
        /* <DEDUP_REMOVED lines=22> */
[----:B------:R-:W-:-:S04]  /*2300*/  IMAD.MOV.U32 R97, RZ, RZ, R111 ;  /* 0x000000ffff617224 */ /* 0x000fc800078e006f */
[----:B------:R-:W-:Y:S04]  /*2310*/  SHFL.DOWN PT, R96, R96, 0x1, 0x1f ;  /* 0x08201f0060607f89 */ /* 0x000fe800000e0000 */
[----:B------:R-:W0:Y:S01]  /*2320*/  SHFL.DOWN PT, R97, R97, 0x1, 0x1f ;  /* 0x08201f0061617f89 */ /* 0x000e2200000e0000 */
[----:B---3--:R-:W-:Y:S02]  /*2330*/  IMAD.MOV.U32 R104, RZ, RZ, R112 ;  /* 0x000000ffff687224 */ /* 0x008fe400078e0070 */
[----:B------:R-:W-:Y:S02]  /*2340*/  IMAD.MOV.U32 R105, RZ, RZ, R113 ;  /* 0x000000ffff697224 */ /* 0x000fe400078e0071 */
[----:B----4-:R-:W-:Y:S02]  /*2350*/  IMAD.MOV.U32 R102, RZ, RZ, R92 ;  /* 0x000000ffff667224 */ /* 0x010fe400078e005c */
[----:B------:R-:W-:-:S02]  /*2360*/  IMAD.MOV.U32 R103, RZ, RZ, R93 ;  /* 0x000000ffff677224 */ /* 0x000fc400078e005d */
[----:B-----5:R-:W-:Y:S02]  /*2370*/  IMAD.MOV.U32 R100, RZ, RZ, R94 ;  /* 0x000000ffff647224 */ /* 0x020fe400078e005e */
[----:B------:R-:W-:Y:S02]  /*2380*/  IMAD.MOV.U32 R101, RZ, RZ, R95 ;  /* 0x000000ffff657224 */ /* 0x000fe400078e005f */
[----:B------:R-:W-:Y:S02]  /*2390*/  IMAD.MOV.U32 R98, RZ, RZ, R84 ;  /* 0x000000ffff627224 */ /* 0x000fe400078e0054 */
[----:B------:R-:W-:Y:S01]  /*23a0*/  IMAD.MOV.U32 R99, RZ, RZ, R85 ;  /* 0x000000ffff637224 */ /* 0x000fe200078e0055 */
        /* <DEDUP_REMOVED lines=9> */
[----:B------:R-:W-:Y:S01]  /*2440*/  IMAD.MOV.U32 R109, RZ, RZ, R87 ;  /* 0x000000ffff6d7224 */ /* 0x000fe200078e0057 */
[----:B0-----:R0:W-:Y:S01]  /*2450*/  STL.64 [R1+0x180], R96 ;  /* 0x0001806001007387 */ /* 0x0011e20000100a00 */
[----:B------:R-:W-:Y:S02]  /*2460*/  IMAD.MOV.U32 R106, RZ, RZ, R88 ;  /* 0x000000ffff6a7224 */ /* 0x000fe400078e0058 */
[----:B------:R-:W-:Y:S01]  /*2470*/  IMAD.MOV.U32 R107, RZ, RZ, R89 ;  /* 0x000000ffff6b7224 */ /* 0x000fe200078e0059 */
[----:B------:R-:W-:Y:S01]  /*2480*/  SHFL.DOWN PT, R108, R108, 0x1, 0x1f ;  /* 0x08201f006c6c7f89 */ /* 0x000fe200000e0000 */
[----:B0-----:R-:W-:Y:S02]  /*2490*/  IMAD.MOV.U32 R96, RZ, RZ, R82 ;  /* 0x000000ffff607224 */ /* 0x001fe400078e0052 */
[----:B------:R-:W-:Y:S01]  /*24a0*/  IMAD.MOV.U32 R97, RZ, RZ, R83 ;  /* 0x000000ffff617224 */ /* 0x000fe200078e0053 */
[----:B------:R-:W0:Y:S04]  /*24b0*/  SHFL.DOWN PT, R109, R109, 0x1, 0x1f ;  /* 0x08201f006d6d7f89 */ /* 0x000e2800000e0000 */
[----:B------:R-:W-:Y:S04]  /*24c0*/  SHFL.DOWN PT, R106, R106, 0x1, 0x1f ;  /* 0x08201f006a6a7f89 */ /* 0x000fe800000e0000 */
[----:B------:R-:W5:Y:S04]  /*24d0*/  SHFL.DOWN PT, R107, R107, 0x1, 0x1f ;  /* 0x08201f006b6b7f89 */ /* 0x000f6800000e0000 */
[----:B------:R-:W-:Y:S04]  /*24e0*/  SHFL.DOWN PT, R96, R96, 0x1, 0x1f ;  /* 0x08201f0060607f89 */ /* 0x000fe800000e0000 */
[----:B------:R-:W0:Y:S01]  /*24f0*/  SHFL.DOWN PT, R97, R97, 0x1, 0x1f ;  /* 0x08201f0061617f89 */ /* 0x000e2200000e0000 */
[----:B------:R-:W-:-:S02]  /*2500*/  IMAD.MOV.U32 R116, RZ, RZ, R78 ;  /* 0x000000ffff747224 */ /* 0x000fc400078e004e */
[----:B------:R-:W-:Y:S01]  /*2510*/  IMAD.MOV.U32 R117, RZ, RZ, R79 ;  /* 0x000000ffff757224 */ /* 0x000fe200078e004f */
[----:B-1----:R1:W-:Y:S01]  /*2520*/  STL.64 [R1+0x178], R104 ;  /* 0x0001786801007387 */ /* 0x0023e20000100a00 */
[----:B------:R-:W-:Y:S02]  /*2530*/  IMAD.MOV.U32 R114, RZ, RZ, R70 ;  /* 0x000000ffff727224 */ /* 0x000fe400078e0046 */
[----:B------:R-:W-:Y:S01]  /*2540*/  IMAD.MOV.U32 R115, RZ, RZ, R71 ;  /* 0x000000ffff737224 */ /* 0x000fe200078e0047 */
[----:B--2---:R2:W-:Y:S04]  /*2550*/  STL.64 [R1+0x170], R102 ;  /* 0x0001706601007387 */ /* 0x0045e80000100a00 */
[----:B---3--:R3:W-:Y:S04]  /*2560*/  STL.64 [R1+0x168], R100 ;  /* 0x0001686401007387 */ /* 0x0087e80000100a00 */
[----:B----4-:R4:W-:Y:S01]  /*2570*/  STL.64 [R1+0x160], R98 ;  /* 0x0001606201007387 */ /* 0x0109e20000100a00 */
[----:B-1----:R-:W-:-:S02]  /*2580*/  IMAD.MOV.U32 R104, RZ, RZ, R90 ;  /* 0x000000ffff687224 */ /* 0x002fc400078e005a */
[----:B------:R-:W-:Y:S02]  /*2590*/  IMAD.MOV.U32 R105, RZ, RZ, R91 ;  /* 0x000000ffff697224 */ /* 0x000fe400078e005b */
[----:B--2---:R-:W-:Y:S02]  /*25a0*/  IMAD.MOV.U32 R102, RZ, RZ, R2 ;  /* 0x000000ffff667224 */ /* 0x004fe400078e0002 */
[----:B------:R-:W-:Y:S02]  /*25b0*/  IMAD.MOV.U32 R103, RZ, RZ, R3 ;  /* 0x000000ffff677224 */ /* 0x000fe400078e0003 */
[----:B---3--:R-:W-:Y:S02]  /*25c0*/  IMAD.MOV.U32 R100, RZ, RZ, R72 ;  /* 0x000000ffff647224 */ /* 0x008fe400078e0048 */
[----:B------:R-:W-:Y:S02]  /*25d0*/  IMAD.MOV.U32 R101, RZ, RZ, R73 ;  /* 0x000000ffff657224 */ /* 0x000fe400078e0049 */
[----:B----4-:R-:W-:-:S02]  /*25e0*/  IMAD.MOV.U32 R98, RZ, RZ, R74 ;  /* 0x000000ffff627224 */ /* 0x010fc400078e004a */
[----:B------:R-:W-:Y:S01]  /*25f0*/  IMAD.MOV.U32 R99, RZ, RZ, R75 ;  /* 0x000000ffff637224 */ /* 0x000fe200078e004b */
[----:B------:R-:W-:Y:S01]  /*2600*/  SHFL.DOWN PT, R116, R116, 0x1, 0x1f ;  /* 0x08201f0074747f89 */ /* 0x000fe200000e0000 */
[----:B------:R-:W-:Y:S02]  /*2610*/  IMAD.MOV.U32 R118, RZ, RZ, R80 ;  /* 0x000000ffff767224 */ /* 0x000fe400078e0050 */
[----:B------:R-:W-:Y:S01]  /*2620*/  IMAD.MOV.U32 R119, RZ, RZ, R81 ;  /* 0x000000ffff777224 */ /* 0x000fe200078e0051 */
        /* <DEDUP_REMOVED lines=10> */
[----:B------:R-:W1:Y:S04]  /*26d0*/  SHFL.DOWN PT, R99, R99, 0x1, 0x1f ;  /* 0x08201f0063637f89 */ /* 0x000e6800000e0000 */
[----:B0-----:R-:W-:Y:S04]  /*26e0*/  STL.64 [R1+0x158], R108 ;  /* 0x0001586c01007387 */ /* 0x001fe80000100a00 */
[----:B-----5:R-:W-:Y:S04]  /*26f0*/  STL.64 [R1+0x150], R106 ;  /* 0x0001506a01007387 */ /* 0x020fe80000100a00 */
[----:B------:R-:W-:Y:S04]  /*2700*/  SHFL.DOWN PT, R118, R118, 0x1, 0x1f ;  /* 0x08201f0076767f89 */ /* 0x000fe800000e0000 */
[----:B------:R-:W0:Y:S04]  /*2710*/  SHFL.DOWN PT, R119, R119, 0x1, 0x1f ;  /* 0x08201f0077777f89 */ /* 0x000e2800000e0000 */
[----:B------:R-:W-:Y:S04]  /*2720*/  STL.64 [R1+0x128], R96 ;  /* 0x0001286001007387 */ /* 0x000fe80000100a00 */
[----:B------:R-:W-:Y:S04]  /*2730*/  SHFL.DOWN PT, R108, R48, 0x1, 0x1f ;  /* 0x08201f00306c7f89 */ /* 0x000fe800000e0000 */
[----:B------:R-:W5:Y:S04]  /*2740*/  SHFL.DOWN PT, R109, R49, 0x1, 0x1f ;  /* 0x08201f00316d7f89 */ /* 0x000f6800000e0000 */
[----:B------:R-:W-:Y:S04]  /*2750*/  SHFL.DOWN PT, R106, R46, 0x1, 0x1f ;  /* 0x08201f002e6a7f89 */ /* 0x000fe800000e0000 */
[----:B------:R-:W0:Y:S04]  /*2760*/  SHFL.DOWN PT, R107, R47, 0x1, 0x1f ;  /* 0x08201f002f6b7f89 */ /* 0x000e2800000e0000 */
[----:B------:R-:W-:Y:S04]  /*2770*/  SHFL.DOWN PT, R96, R42, 0x1, 0x1f ;  /* 0x08201f002a607f89 */ /* 0x000fe800000e0000 */
[----:B------:R-:W0:Y:S01]  /*2780*/  SHFL.DOWN PT, R97, R43, 0x1, 0x1f ;  /* 0x08201f002b617f89 */ /* 0x000e2200000e0000 */
[----:B------:R-:W-:-:S02]  /*2790*/  IMAD.MOV.U32 R120, RZ, RZ, R76 ;  /* 0x000000ffff787224 */ /* 0x000fc400078e004c */
[----:B------:R-:W-:Y:S01]  /*27a0*/  IMAD.MOV.U32 R121, RZ, RZ, R77 ;  /* 0x000000ffff797224 */ /* 0x000fe200078e004d */
[----:B-1----:R-:W-:Y:S04]  /*27b0*/  STL.64 [R1+0x120], R116 ;  /* 0x0001207401007387 */ /* 0x002fe80000100a00 */
[----:B--2---:R-:W-:Y:S04]  /*27c0*/  STL.64 [R1+0x118], R114 ;  /* 0x0001187201007387 */ /* 0x004fe80000100a00 */
[----:B------:R-:W-:Y:S04]  /*27d0*/  SHFL.DOWN PT, R120, R120, 0x1, 0x1f ;  /* 0x08201f0078787f89 */ /* 0x000fe800000e0000 */
[----:B------:R-:W1:Y:S04]  /*27e0*/  SHFL.DOWN PT, R121, R121, 0x1, 0x1f ;  /* 0x08201f0079797f89 */ /* 0x000e6800000e0000 */
        /* <DEDUP_REMOVED lines=14> */
[----:B------:R-:W-:Y:S04]  /*28d0*/  SHFL.DOWN PT, R104, R50, 0x1, 0x1f ;  /* 0x08201f0032687f89 */ /* 0x000fe800000e0000 */
[----:B------:R-:W1:Y:S04]  /*28e0*/  SHFL.DOWN PT, R105, R51, 0x1, 0x1f ;  /* 0x08201f0033697f89 */ /* 0x000e6800000e0000 */
[----:B0-----:R-:W-:Y:S04]  /*28f0*/  STL.64 [R1+0x110], R118 ;  /* 0x0001107601007387 */ /* 0x001fe80000100a00 */
[----:B-----5:R-:W-:Y:S04]  /*2900*/  STL.64 [R1+0xb8], R108 ;  /* 0x0000b86c01007387 */ /* 0x020fe80000100a00 */
[----:B------:R-:W-:Y:S04]  /*2910*/  STL.64 [R1+0xb0], R106 ;  /* 0x0000b06a01007387 */ /* 0x000fe80000100a00 */
[----:B------:R-:W-:Y:S04]  /*2920*/  SHFL.DOWN PT, R118, R56, 0x1, 0x1f ;  /* 0x08201f0038767f89 */ /* 0x000fe800000e0000 */
[----:B------:R-:W0:Y:S04]  /*2930*/  SHFL.DOWN PT, R119, R57, 0x1, 0x1f ;  /* 0x08201f0039777f89 */ /* 0x000e2800000e0000 */
[----:B------:R-:W-:Y:S04]  /*2940*/  SHFL.DOWN PT, R106, R32, 0x1, 0x1f ;  /* 0x08201f00206a7f89 */ /* 0x000fe800000e0000 */
[----:B------:R-:W5:Y:S04]  /*2950*/  SHFL.DOWN PT, R107, R33, 0x1, 0x1f ;  /* 0x08201f00216b7f89 */ /* 0x000f6800000e0000 */
[----:B------:R-:W-:Y:S04]  /*2960*/  SHFL.DOWN PT, R108, R30, 0x1, 0x1f ;  /* 0x08201f001e6c7f89 */ /* 0x000fe800000e0000 */
[----:B------:R-:W0:Y:S04]  /*2970*/  SHFL.DOWN PT, R109, R31, 0x1, 0x1f ;  /* 0x08201f001f6d7f89 */ /* 0x000e2800000e0000 */
[----:B------:R-:W-:Y:S04]  /*2980*/  STL.64 [R1+0xa0], R96 ;  /* 0x0000a06001007387 */ /* 0x000fe80000100a00 */
[----:B------:R-:W-:Y:S04]  /*2990*/  SHFL.DOWN PT, R96, R24, 0x1, 0x1f ;  /* 0x08201f0018607f89 */ /* 0x000fe800000e0000 */
[----:B------:R-:W0:Y:S04]  /*29a0*/  SHFL.DOWN PT, R97, R25, 0x1, 0x1f ;  /* 0x08201f0019617f89 */ /* 0x000e2800000e0000 */
[----:B------:R-:W-:Y:S04]  /*29b0*/  SHFL.DOWN PT, R124, R66, 0x1, 0x1f ;  /* 0x08201f00427c7f89 */ /* 0x000fe800000e0000 */
[----:B------:R-:W0:Y:S01]  /*29c0*/  SHFL.DOWN PT, R125, R67, 0x1, 0x1f ;  /* 0x08201f00437d7f89 */ /* 0x000e2200000e0000 */
[----:B------:R-:W-:-:S02]  /*29d0*/  PRMT R0, R110, 0x7610, R110 ;  /* 0x000076106e007816 */ /* 0x000fc4000000006e */
[----:B------:R-:W-:Y:S01]  /*29e0*/  PRMT R110, R111, 0x7610, R111 ;  /* 0x000076106f6e7816 */ /* 0x000fe2000000006f */
[----:B-1----:R-:W-:Y:S01]  /*29f0*/  STL.64 [R1+0x108], R120 ;  /* 0x0001087801007387 */ /* 0x002fe20000100a00 */
[----:B------:R-:W-:Y:S02]  /*2a00*/  PRMT R111, R112, 0x7610, R112 ;  /* 0x00007610706f7816 */ /* 0x000fe40000000070 */
[----:B------:R-:W-:Y:S01]  /*2a10*/  PRMT R112, R113, 0x7610, R113 ;  /* 0x0000761071707816 */ /* 0x000fe20000000071 */
[----:B--2---:R1:W-:Y:S01]  /*2a20*/  STL.64 [R1+0xc8], R116 ;  /* 0x0000c87401007387 */ /* 0x0043e20000100a00 */
[----:B------:R-:W-:-:S03]  /*2a30*/  PRMT R113, R92, 0x7610, R92 ;  /* 0x000076105c717816 */ /* 0x000fc6000000005c */
[----:B---3--:R2:W-:Y:S04]  /*2a40*/  STL.64 [R1+0xa8], R114 ;  /* 0x0000a87201007387 */ /* 0x0085e80000100a00 */
[----:B------:R-:W-:Y:S04]  /*2a50*/  SHFL.DOWN PT, R120, R62, 0x1, 0x1f ;  /* 0x08201f003e787f89 */ /* 0x000fe800000e0000 */
[----:B------:R-:W3:Y:S01]  /*2a60*/  SHFL.DOWN PT, R121, R63, 0x1, 0x1f ;  /* 0x08201f003f797f89 */ /* 0x000ee200000e0000 */
[----:B-1----:R-:W-:-:S03]  /*2a70*/  PRMT R116, R95, 0x7610, R95 ;  /* 0x000076105f747816 */ /* 0x002fc6000000005f */
[----:B----4-:R-:W-:Y:S01]  /*2a80*/  STL.64 [R1+0xe8], R98 ;  /* 0x0000e86201007387 */ /* 0x010fe20000100a00 */
[----:B--2---:R-:W-:Y:S02]  /*2a90*/  PRMT R114, R93, 0x7610, R93 ;  /* 0x000076105d727816 */ /* 0x004fe4000000005d */
[----:B------:R-:W-:Y:S01]  /*2aa0*/  PRMT R115, R94, 0x7610, R94 ;  /* 0x000076105e737816 */ /* 0x000fe2000000005e */
        /* <DEDUP_REMOVED lines=8> */
[----:B------:R-:W4:Y:S04]  /*2b30*/  SHFL.DOWN PT, R103, R37, 0x1, 0x1f ;  /* 0x08201f0025677f89 */ /* 0x000f2800000e0000 */
[----:B------:R-:W-:Y:S04]  /*2b40*/  SHFL.DOWN PT, R104, R34, 0x1, 0x1f ;  /* 0x08201f0022687f89 */ /* 0x000fe800000e0000 */
[----:B------:R-:W1:Y:S04]  /*2b50*/  SHFL.DOWN PT, R105, R35, 0x1, 0x1f ;  /* 0x08201f0023697f89 */ /* 0x000e6800000e0000 */
[----:B------:R-:W-:Y:S04]  /*2b60*/  SHFL.DOWN PT, R92, R28, 0x1, 0x1f ;  /* 0x08201f001c5c7f89 */ /* 0x000fe800000e0000 */
[----:B------:R-:W1:Y:S04]  /*2b70*/  SHFL.DOWN PT, R93, R29, 0x1, 0x1f ;  /* 0x08201f001d5d7f89 */ /* 0x000e6800000e0000 */
[----:B------:R-:W-:Y:S04]  /*2b80*/  SHFL.DOWN PT, R94, R26, 0x1, 0x1f ;  /* 0x08201f001a5e7f89 */ /* 0x000fe800000e0000 */
[----:B------:R-:W1:Y:S01]  /*2b90*/  SHFL.DOWN PT, R95, R27, 0x1, 0x1f ;  /* 0x08201f001b5f7f89 */ /* 0x000e6200000e0000 */
[----:B------:R-:W-:-:S03]  /*2ba0*/  PRMT R117, R84, 0x7610, R84 ;  /* 0x0000761054757816 */ /* 0x000fc60000000054 */
[----:B0-----:R0:W-:Y:S04]  /*2bb0*/  STL.64 [R1+0xd8], R118 ;  /* 0x0000d87601007387 */ /* 0x0011e80000100a00 */
[----:B-----5:R5:W-:Y:S04]  /*2bc0*/  STL.64 [R1+0x78], R106 ;  /* 0x0000786a01007387 */ /* 0x020be80000100a00 */
[----:B------:R1:W-:Y:S01]  /*2bd0*/  STL.64 [R1+0x70], R108 ;  /* 0x0000706c01007387 */ /* 0x0003e20000100a00 */
[----:B0-----:R-:W-:-:S03]  /*2be0*/  PRMT R118, R89, 0x7610, R89 ;  /* 0x0000761059767816 */ /* 0x001fc60000000059 */
[----:B------:R-:W-:Y:S01]  /*2bf0*/  STL.64 [R1+0x58], R96 ;  /* 0x0000586001007387 */ /* 0x000fe20000100a00 */
[----:B-----5:R-:W-:-:S03]  /*2c00*/  PRMT R106, R85, 0x7610, R85 ;  /* 0x00007610556a7816 */ /* 0x020fc60000000055 */
[----:B------:R-:W-:Y:S01]  /*2c10*/  SHFL.DOWN PT, R89, R13, 0x1, 0x1f ;  /* 0x08201f000d597f89 */ /* 0x000fe200000e0000 */
[----:B------:R-:W-:Y:S02]  /*2c20*/  PRMT R107, R86, 0x7610, R86 ;  /* 0x00007610566b7816 */ /* 0x000fe40000000056 */
[----:B-1----:R-:W-:Y:S01]  /*2c30*/  PRMT R108, R87, 0x7610, R87 ;  /* 0x00007610576c7816 */ /* 0x002fe20000000057 */
[----:B------:R-:W-:Y:S01]  /*2c40*/  SHFL.DOWN PT, R86, R14, 0x1, 0x1f ;  /* 0x08201f000e567f89 */ /* 0x000fe200000e0000 */
[----:B------:R-:W-:-:S03]  /*2c50*/  PRMT R109, R88, 0x7610, R88 ;  /* 0x00007610586d7816 */ /* 0x000fc60000000058 */
[----:B------:R-:W0:Y:S04]  /*2c60*/  SHFL.DOWN PT, R87, R15, 0x1, 0x1f ;  /* 0x08201f000f577f89 */ /* 0x000e2800000e0000 */
[----:B------:R-:W1:Y:S04]  /*2c70*/  SHFL.DOWN PT, R88, R12, 0x1, 0x1f ;  /* 0x08201f000c587f89 */ /* 0x000e6800000e0000 */
[----:B------:R-:W-:Y:S04]  /*2c80*/  SHFL.DOWN PT, R96, R4, 0x1, 0x1f ;  /* 0x08201f0004607f89 */ /* 0x000fe800000e0000 */
[----:B------:R-:W5:Y:S04]  /*2c90*/  SHFL.DOWN PT, R97, R5, 0x1, 0x1f ;  /* 0x08201f0005617f89 */ /* 0x000f6800000e0000 */
[----:B------:R-:W-:Y:S04]  /*2ca0*/  SHFL.DOWN PT, R84, R69, 0x1, 0x1f ;  /* 0x08201f0045547f89 */ /* 0x000fe800000e0000 */
[----:B------:R-:W0:Y:S04]  /*2cb0*/  SHFL.DOWN PT, R85, R68, 0x1, 0x1f ;  /* 0x08201f0044557f89 */ /* 0x000e2800000e0000 */
[----:B------:R1:W-:Y:S04]  /*2cc0*/  STL.64 [R1+0x100], R124 ;  /* 0x0001007c01007387 */ /* 0x0003e80000100a00 */
[----:B-1----:R-:W1:Y:S01]  /*2cd0*/  S2R R124, SR_LANEID ;  /* 0x00000000007c7919 */ /* 0x002e620000000000 */
[----:B------:R-:W-:-:S03]  /*2ce0*/  PRMT R119, R90, 0x7610, R90 ;  /* 0x000076105a777816 */ /* 0x000fc6000000005a */
[----:B---3--:R3:W-:Y:S04]  /*2cf0*/  STL.64 [R1+0xf0], R120 ;  /* 0x0000f07801007387 */ /* 0x0087e80000100a00 */
[----:B------:R-:W-:Y:S04]  /*2d00*/  STL.64 [R1+0x98], R98 ;  /* 0x0000986201007387 */ /* 0x000fe80000100a00 */
[----:B--2---:R-:W-:Y:S04]  /*2d10*/  STL.64 [R1+0x90], R100 ;  /* 0x0000906401007387 */ /* 0x004fe80000100a00 */
[----:B----4-:R-:W-:Y:S01]  /*2d20*/  STL.64 [R1+0x88], R102 ;  /* 0x0000886601007387 */ /* 0x010fe20000100a00 */
[----:B---3--:R-:W-:-:S03]  /*2d30*/  PRMT R120, R91, 0x7610, R91 ;  /* 0x000076105b787816 */ /* 0x008fc6000000005b */
        /* <DEDUP_REMOVED lines=18> */
[----:B------:R-:W3:Y:S04]  /*2e60*/  SHFL.DOWN PT, R95, R7, 0x1, 0x1f ;  /* 0x08201f00075f7f89 */ /* 0x000ee800000e0000 */
[----:B0-----:R-:W-:Y:S04]  /*2e70*/  STL.64 [R1+0x30], R86 ;  /* 0x0000305601007387 */ /* 0x001fe80000100a00 */
[----:B------:R-:W-:Y:S04]  /*2e80*/  STL.64 [R1+0x28], R88 ;  /* 0x0000285801007387 */ /* 0x000fe80000100a00 */
[----:B-----5:R-:W-:Y:S04]  /*2e90*/  STL.64 [R1+0x8], R96 ;  /* 0x0000086001007387 */ /* 0x020fe80000100a00 */
[----:B------:R-:W-:Y:S01]  /*2ea0*/  STL.64 [R1], R84 ;  /* 0x0000005401007387 */ /* 0x000fe20000100a00 */
[----:B-1----:R-:W-:Y:S01]  /*2eb0*/  ISETP.GT.AND P0, PT, R124, 0x1e, PT ;  /* 0x0000001e7c00780c */ /* 0x002fe20003f04270 */
[----:B------:R-:W-:Y:S01]  /*2ec0*/  BSSY B0, `(.L_x_4989) ;  /* 0x000042b000007945 */ /* 0x000fe20003800000 */
[----:B------:R-:W-:Y:S01]  /*2ed0*/  PRMT R121, R2, 0x7610, R2 ;  /* 0x0000761002797816 */ /* 0x000fe20000000002 */
[----:B--2---:R0:W-:Y:S04]  /*2ee0*/  STL.64 [R1+0xf8], R122 ;  /* 0x0000f87a01007387 */ /* 0x0041e80000100a00 */
[----:B---3--:R1:W-:Y:S04]  /*2ef0*/  STL.64 [R1+0x50], R98 ;  /* 0x0000506201007387 */ /* 0x0083e80000100a00 */
[----:B----4-:R2:W-:Y:S04]  /*2f00*/  STL.64 [R1+0x48], R100 ;  /* 0x0000486401007387 */ /* 0x0105e80000100a00 */
[----:B------:R3:W-:Y:S01]  /*2f10*/  STL.64 [R1+0x40], R102 ;  /* 0x0000406601007387 */ /* 0x0007e20000100a00 */
[----:B0-----:R-:W-:-:S02]  /*2f20*/  PRMT R122, R79, 0x7610, R79 ;  /* 0x000076104f7a7816 */ /* 0x001fc4000000004f */
[----:B------:R-:W-:Y:S01]  /*2f30*/  PRMT R123, R70, 0x7610, R70 ;  /* 0x00007610467b7816 */ /* 0x000fe20000000046 */
        /* <DEDUP_REMOVED lines=13> */
[----:B------:R-:W-:Y:S02]  /*3010*/  PRMT R91, R80, 0x7610, R80 ;  /* 0x00007610505b7816 */ /* 0x000fe40000000050 */
[----:B--2---:R-:W-:-:S02]  /*3020*/  PRMT R92, R81, 0x7610, R81 ;  /* 0x00007610515c7816 */ /* 0x004fc40000000051 */
[C---:B------:R-:W-:Y:S02]  /*3030*/  PRMT R93, R76.reuse, 0x7610, R77 ;  /* 0x000076104c5d7816 */ /* 0x040fe4000000004d */
[----:B---3--:R-:W-:Y:S02]  /*3040*/  PRMT R95, R76, 0x7632, R95 ;  /* 0x000076324c5f7816 */ /* 0x008fe4000000005f */
[----:B------:R-:W-:Y:S01]  /*3050*/  PRMT R94, R77, 0x7610, R94 ;  /* 0x000076104d5e7816 */ /* 0x000fe2000000005e */
[----:B------:R-:W-:Y:S06]  /*3060*/  BAR.SYNC.DEFER_BLOCKING 0x0 ;  /* 0x0000000000007b1d */ /* 0x000fec0000010000 */
[----:B------:R-:W-:Y:S05]  /*3070*/  @P0 BRA `(.L_x_4990) ;  /* 0x000040f000000947 */ /* 0x000fea0003800000 */
[----:B------:R-:W-:Y:S01]  /*3080*/  FSETP.GT.FTZ.AND P0, PT, R69, R84, PT ;  /* 0x000000544500720b */ /* 0x000fe20003f14000 */
[----:B------:R-:W-:-:S03]  /*3090*/  IMAD.MOV.U32 R71, RZ, RZ, RZ ;  /* 0x000000ffff477224 */ /* 0x000fc600078e00ff */
[----:B------:R-:W-:Y:S02]  /*30a0*/  FSEL R2, R69, R84, P0 ;  /* 0x0000005445027208 */ /* 0x000fe40000000000 */
[----:B------:R-:W-:Y:S02]  /*30b0*/  FSEL R3, R84, R69, P0 ;  /* 0x0000004554037208 */ /* 0x000fe40000000000 */
[----:B------:R-:W-:Y:S02]  /*30c0*/  FSEL R70, R85, R68, P0 ;  /* 0x0000004455467208 */ /* 0x000fe40000000000 */
[----:B------:R-:W-:Y:S01]  /*30d0*/  FSEL R85, R68, R85, P0 ;  /* 0x0000005544557208 */ /* 0x000fe20000000000 */
[----:B------:R-:W-:Y:S02]  /*30e0*/  FADD.FTZ R72, -R2, R3 ;  /* 0x0000000302487221 */ /* 0x000fe40000010100 */
[----:B------:R-:W-:Y:S02]  /*30f0*/  IMAD.MOV.U32 R3, RZ, RZ, R1 ;  /* 0x000000ffff037224 */ /* 0x000fe400078e0001 */
[----:B------:R-:W-:-:S04]  /*3100*/  FMUL.FTZ R72, R72, 1.4426950216293334961 ;  /* 0x3fb8aa3b48487820 */ /* 0x000fc80000410000 */
[----:B------:R-:W0:Y:S02]  /*3110*/  MUFU.EX2 R69, R72 ;  /* 0x0000004800457308 */ /* 0x000e240000000800 */
[----:B0-----:R-:W-:Y:S02]  /*3120*/  FMUL.FTZ R68, R70, R69 ;  /* 0x0000004546447220 */ /* 0x001fe40000410000 */
[----:B------:R-:W-:-:S05]  /*3130*/  IMAD.MOV.U32 R69, RZ, RZ, R3 ;  /* 0x000000ffff457224 */ /* 0x000fca00078e0003 */
.L_x_5181:
        /* <DEDUP_REMOVED lines=20> */
.L_x_4992:
[----:B------:R-:W-:Y:S01]  /*3280*/  IMAD.MOV.U32 R70, RZ, RZ, R67 ;  /* 0x000000ffff467224 */ /* 0x000fe200078e0043 */
[----:B------:R-:W-:Y:S01]  /*3290*/  PRMT R72, R72, 0x7610, R110 ;  /* 0x0000761048487816 */ /* 0x000fe2000000006e */
[----:B------:R-:W-:Y:S01]  /*32a0*/  IMAD.MOV.U32 R67, RZ, RZ, R66 ;  /* 0x000000ffff437224 */ /* 0x000fe200078e0042 */
[----:B------:R-:W-:Y:S02]  /*32b0*/  PRMT R110, R110, 0x5410, R110 ;  /* 0x000054106e6e7816 */ /* 0x000fe4000000006e */
.L_x_4993:
[----:B------:R-:W-:Y:S05]  /*32c0*/  BSYNC B1 ;  /* 0x0000000000017941 */ /* 0x000fea0003800000 */
.L_x_4991:
        /* <DEDUP_REMOVED lines=11> */
.L_x_4995:
[----:B------:R-:W-:Y:S01]  /*3380*/  IMAD.MOV.U32 R73, RZ, RZ, R70 ;  /* 0x000000ffff497224 */ /* 0x000fe200078e0046 */
[----:B------:R-:W-:Y:S01]  /*3390*/  PRMT R74, R74, 0x7610, R72 ;  /* 0x000076104a4a7816 */ /* 0x000fe20000000048 */
[----:B------:R-:W-:Y:S01]  /*33a0*/  IMAD.MOV.U32 R66, RZ, RZ, R65 ;  /* 0x000000ffff427224 */ /* 0x000fe200078e0041 */
[----:B------:R-:W-:Y:S02]  /*33b0*/  PRMT R110, R0, 0x7632, R110 ;  /* 0x00007632006e7816 */ /* 0x000fe4000000006e */
.L_x_4996:
[----:B------:R-:W-:Y:S05]  /*33c0*/  BSYNC B1 ;  /* 0x0000000000017941 */ /* 0x000fea0003800000 */
.L_x_4994:
        /* <DEDUP_REMOVED lines=11> */
.L_x_4998:
[----:B------:R-:W-:Y:S01]  /*3480*/  IMAD.MOV.U32 R70, RZ, RZ, R73 ;  /* 0x000000ffff467224 */ /* 0x000fe200078e0049 */
[----:B------:R-:W-:Y:S01]  /*3490*/  PRMT R72, R72, 0x7610, R74 ;  /* 0x0000761048487816 */ /* 0x000fe2000000004a */
[----:B------:R-:W-:Y:S01]  /*34a0*/  IMAD.MOV.U32 R65, RZ, RZ, R64 ;  /* 0x000000ffff417224 */ /* 0x000fe200078e0040 */
[----:B------:R-:W-:Y:S02]  /*34b0*/  PRMT R0, R0, 0x5410, R0 ;  /* 0x0000541000007816 */ /* 0x000fe40000000000 */
.L_x_4999:
[----:B------:R-:W-:Y:S05]  /*34c0*/  BSYNC B1 ;  /* 0x0000000000017941 */ /* 0x000fea0003800000 */
.L_x_4997:
        /* <DEDUP_REMOVED lines=11> */
.L_x_5001:
[----:B------:R-:W-:Y:S01]  /*3580*/  IMAD.MOV.U32 R73, RZ, RZ, R70 ;  /* 0x000000ffff497224 */ /* 0x000fe200078e0046 */
[----:B------:R-:W-:Y:S01]  /*3590*/  PRMT R74, R74, 0x7610, R72 ;  /* 0x000076104a4a7816 */ /* 0x000fe20000000048 */
[----:B------:R-:W-:Y:S01]  /*35a0*/  IMAD.MOV.U32 R64, RZ, RZ, R63 ;  /* 0x000000ffff407224 */ /* 0x000fe200078e003f */
[----:B------:R-:W-:Y:S02]  /*35b0*/  PRMT R0, R112, 0x7632, R0 ;  /* 0x0000763270007816 */ /* 0x000fe40000000000 */
.L_x_5002:
[----:B------:R-:W-:Y:S05]  /*35c0*/  BSYNC B1 ;  /* 0x0000000000017941 */ /* 0x000fea0003800000 */
.L_x_5000:
        /* <DEDUP_REMOVED lines=11> */
.L_x_5004:
[----:B------:R-:W-:Y:S01]  /*3680*/  IMAD.MOV.U32 R70, RZ, RZ, R73 ;  /* 0x000000ffff467224 */ /* 0x000fe200078e0049 */
[----:B------:R-:W-:Y:S01]  /*3690*/  PRMT R72, R74, 0x7632, R72 ;  /* 0x000076324a487816 */ /* 0x000fe20000000048 */
[----:B------:R-:W-:Y:S01]  /*36a0*/  IMAD.MOV.U32 R63, RZ, RZ, R62 ;  /* 0x000000ffff3f7224 */ /* 0x000fe200078e003e */
[----:B------:R-:W-:Y:S02]  /*36b0*/  PRMT R112, R112, 0x5410, R112 ;  /* 0x0000541070707816 */ /* 0x000fe40000000070 */
.L_x_5005:
[----:B------:R-:W-:Y:S05]  /*36c0*/  BSYNC B1 ;  /* 0x0000000000017941 */ /* 0x000fea0003800000 */
.L_x_5003:
        /* <DEDUP_REMOVED lines=11> */
.L_x_5007:
[----:B------:R-:W-:Y:S01]  /*3780*/  IMAD.MOV.U32 R73, RZ, RZ, R70 ;  /* 0x000000ffff497224 */ /* 0x000fe200078e0046 */
[----:B------:R-:W-:Y:S01]  /*3790*/  PRMT R74, R72, 0x7610, R74 ;  /* 0x00007610484a7816 */ /* 0x000fe2000000004a */
[----:B------:R-:W-:Y:S01]  /*37a0*/  IMAD.MOV.U32 R62, RZ, RZ, R61 ;  /* 0x000000ffff3e7224 */ /* 0x000fe200078e003d */
[----:B------:R-:W-:Y:S02]  /*37b0*/  PRMT R112, R111, 0x7632, R112 ;  /* 0x000076326f707816 */ /* 0x000fe40000000070 */
.L_x_5008:
[----:B------:R-:W-:Y:S05]  /*37c0*/  BSYNC B1 ;  /* 0x0000000000017941 */ /* 0x000fea0003800000 */
.L_x_5006:
        /* <DEDUP_REMOVED lines=11> */
.L_x_5010:
[----:B------:R-:W-:Y:S01]  /*3880*/  IMAD.MOV.U32 R70, RZ, RZ, R73 ;  /* 0x000000ffff467224 */ /* 0x000fe200078e0049 */
[----:B------:R-:W-:Y:S01]  /*3890*/  PRMT R72, R72, 0x5410, R74 ;  /* 0x0000541048487816 */ /* 0x000fe2000000004a */
[----:B------:R-:W-:Y:S01]  /*38a0*/  IMAD.MOV.U32 R61, RZ, RZ, R60 ;  /* 0x000000ffff3d7224 */ /* 0x000fe200078e003c */
[----:B------:R-:W-:Y:S02]  /*38b0*/  PRMT R111, R111, 0x5410, R111 ;  /* 0x000054106f6f7816 */ /* 0x000fe4000000006f */
.L_x_5011:
[----:B------:R-:W-:Y:S05]  /*38c0*/  BSYNC B1 ;  /* 0x0000000000017941 */ /* 0x000fea0003800000 */
.L_x_5009:
        /* <DEDUP_REMOVED lines=11> */
.L_x_5013:
[----:B------:R-:W-:Y:S01]  /*3980*/  IMAD.MOV.U32 R73, RZ, RZ, R70 ;  /* 0x000000ffff497224 */ /* 0x000fe200078e0046 */
[----:B------:R-:W-:Y:S01]  /*3990*/  PRMT R74, R74, 0x7610, R72 ;  /* 0x000076104a4a7816 */ /* 0x000fe20000000048 */
[----:B------:R-:W-:Y:S01]  /*39a0*/  IMAD.MOV.U32 R60, RZ, RZ, R59 ;  /* 0x000000ffff3c7224 */ /* 0x000fe200078e003b */
[----:B------:R-:W-:Y:S02]  /*39b0*/  PRMT R111, R114, 0x7632, R111 ;  /* 0x00007632726f7816 */ /* 0x000fe4000000006f */
.L_x_5014:
[----:B------:R-:W-:Y:S05]  /*39c0*/  BSYNC B1 ;  /* 0x0000000000017941 */ /* 0x000fea0003800000 */
.L_x_5012:
        /* <DEDUP_REMOVED lines=11> */
.L_x_5016:
[----:B------:R-:W-:Y:S01]  /*3a80*/  IMAD.MOV.U32 R70, RZ, RZ, R73 ;  /* 0x000000ffff467224 */ /* 0x000fe200078e0049 */
[----:B------:R-:W-:Y:S01]  /*3a90*/  PRMT R72, R74, 0x7632, R72 ;  /* 0x000076324a487816 */ /* 0x000fe20000000048 */
[----:B------:R-:W-:Y:S01]  /*3aa0*/  IMAD.MOV.U32 R59, RZ, RZ, R58 ;  /* 0x000000ffff3b7224 */ /* 0x000fe200078e003a */
[----:B------:R-:W-:Y:S02]  /*3ab0*/  PRMT R114, R114, 0x5410, R114 ;  /* 0x0000541072727816 */ /* 0x000fe40000000072 */
.L_x_5017:
[----:B------:R-:W-:Y:S05]  /*3ac0*/  BSYNC B1 ;  /* 0x0000000000017941 */ /* 0x000fea0003800000 */
.L_x_5015:
        /* <DEDUP_REMOVED lines=11> */
.L_x_5019:
[----:B------:R-:W-:Y:S01]  /*3b80*/  IMAD.MOV.U32 R73, RZ, RZ, R70 ;  /* 0x000000ffff497224 */ /* 0x000fe200078e0046 */
[----:B------:R-:W-:Y:S01]  /*3b90*/  PRMT R74, R72, 0x7610, R74 ;  /* 0x00007610484a7816 */ /* 0x000fe2000000004a */
[----:B------:R-:W-:Y:S01]  /*3ba0*/  IMAD.MOV.U32 R58, RZ, RZ, R57 ;  /* 0x000000ffff3a7224 */ /* 0x000fe200078e0039 */
[----:B------:R-:W-:Y:S02]  /*3bb0*/  PRMT R114, R113, 0x7632, R114 ;  /* 0x0000763271727816 */ /* 0x000fe40000000072 */
.L_x_5020:
[----:B------:R-:W-:Y:S05]  /*3bc0*/  BSYNC B1 ;  /* 0x0000000000017941 */ /* 0x000fea0003800000 */
.L_x_5018:
        /* <DEDUP_REMOVED lines=11> */
.L_x_5022:
[----:B------:R-:W-:Y:S01]  /*3c80*/  IMAD.MOV.U32 R70, RZ, RZ, R73 ;  /* 0x000000ffff467224 */ /* 0x000fe200078e0049 */
[----:B------:R-:W-:Y:S01]  /*3c90*/  PRMT R72, R72, 0x5410, R74 ;  /* 0x0000541048487816 */ /* 0x000fe2000000004a */
[----:B------:R-:W-:Y:S01]  /*3ca0*/  IMAD.MOV.U32 R57, RZ, RZ, R56 ;  /* 0x000000ffff397224 */ /* 0x000fe200078e0038 */
[----:B------:R-:W-:Y:S02]  /*3cb0*/  PRMT R113, R113, 0x5410, R113 ;  /* 0x0000541071717816 */ /* 0x000fe40000000071 */
.L_x_5023:
[----:B------:R-:W-:Y:S05]  /*3cc0*/  BSYNC B1 ;  /* 0x0000000000017941 */ /* 0x000fea0003800000 */
.L_x_5021:
        /* <DEDUP_REMOVED lines=11> */
.L_x_5025:
[----:B------:R-:W-:Y:S01]  /*3d80*/  IMAD.MOV.U32 R73, RZ, RZ, R70 ;  /* 0x000000ffff497224 */ /* 0x000fe200078e0046 */
[----:B------:R-:W-:Y:S01]  /*3d90*/  PRMT R74, R74, 0x7610, R72 ;  /* 0x000076104a4a7816 */ /* 0x000fe20000000048 */
[----:B------:R-:W-:Y:S01]  /*3da0*/  IMAD.MOV.U32 R56, RZ, RZ, R55 ;  /* 0x000000ffff387224 */ /* 0x000fe200078e0037 */
[----:B------:R-:W-:Y:S02]  /*3db0*/  PRMT R113, R116, 0x7632, R113 ;  /* 0x0000763274717816 */ /* 0x000fe40000000071 */
.L_x_5026:
[----:B------:R-:W-:Y:S05]  /*3dc0*/  BSYNC B1 ;  /* 0x0000000000017941 */ /* 0x000fea0003800000 */
.L_x_5024:
        /* <DEDUP_REMOVED lines=11> */
.L_x_5028:
[----:B------:R-:W-:Y:S01]  /*3e80*/  IMAD.MOV.U32 R70, RZ, RZ, R73 ;  /* 0x000000ffff467224 */ /* 0x000fe200078e0049 */
[----:B------:R-:W-:Y:S01]  /*3e90*/  PRMT R72, R74, 0x7632, R72 ;  /* 0x000076324a487816 */ /* 0x000fe20000000048 */
[----:B------:R-:W-:Y:S01]  /*3ea0*/  IMAD.MOV.U32 R55, RZ, RZ, R54 ;  /* 0x000000ffff377224 */ /* 0x000fe200078e0036 */
[----:B------:R-:W-:Y:S02]  /*3eb0*/  PRMT R116, R116, 0x5410, R116 ;  /* 0x0000541074747816 */ /* 0x000fe40000000074 */
.L_x_5029:
[----:B------:R-:W-:Y:S05]  /*3ec0*/  BSYNC B1 ;  /* 0x0000000000017941 */ /* 0x000fea0003800000 */
.L_x_5027:
        /* <DEDUP_REMOVED lines=11> */
.L_x_5031:
[----:B------:R-:W-:Y:S01]  /*3f80*/  IMAD.MOV.U32 R73, RZ, RZ, R70 ;  /* 0x000000ffff497224 */ /* 0x000fe200078e0046 */
[----:B------:R-:W-:Y:S01]  /*3f90*/  PRMT R74, R72, 0x7610, R74 ;  /* 0x00007610484a7816 */ /* 0x000fe2000000004a */
[----:B------:R-:W-:Y:S01]  /*3fa0*/  IMAD.MOV.U32 R54, RZ, RZ, R53 ;  /* 0x000000ffff367224 */ /* 0x000fe200078e0035 */
[----:B------:R-:W-:Y:S02]  /*3fb0*/  PRMT R116, R115, 0x7632, R116 ;  /* 0x0000763273747816 */ /* 0x000fe40000000074 */
.L_x_5032:
[----:B------:R-:W-:Y:S05]  /*3fc0*/  BSYNC B1 ;  /* 0x0000000000017941 */ /* 0x000fea0003800000 */
.L_x_5030:
        /* <DEDUP_REMOVED lines=11> */
.L_x_5034:
[----:B------:R-:W-:Y:S01]  /*4080*/  IMAD.MOV.U32 R70, RZ, RZ, R73 ;  /* 0x000000ffff467224 */ /* 0x000fe200078e0049 */
[----:B------:R-:W-:Y:S01]  /*4090*/  PRMT R72, R72, 0x5410, R74 ;  /* 0x0000541048487816 */ /* 0x000fe2000000004a */
[----:B------:R-:W-:Y:S01]  /*40a0*/  IMAD.MOV.U32 R53, RZ, RZ, R52 ;  /* 0x000000ffff357224 */ /* 0x000fe200078e0034 */
[----:B------:R-:W-:Y:S02]  /*40b0*/  PRMT R115, R115, 0x5410, R115 ;  /* 0x0000541073737816 */ /* 0x000fe40000000073 */
.L_x_5035:
[----:B------:R-:W-:Y:S05]  /*40c0*/  BSYNC B1 ;  /* 0x0000000000017941 */ /* 0x000fea0003800000 */
.L_x_5033:
        /* <DEDUP_REMOVED lines=11> */
.L_x_5037:
[----:B------:R-:W-:Y:S01]  /*4180*/  IMAD.MOV.U32 R73, RZ, RZ, R70 ;  /* 0x000000ffff497224 */ /* 0x000fe200078e0046 */
[----:B------:R-:W-:Y:S01]  /*4190*/  PRMT R74, R74, 0x7610, R72 ;  /* 0x000076104a4a7816 */ /* 0x000fe20000000048 */
[----:B------:R-:W-:Y:S01]  /*41a0*/  IMAD.MOV.U32 R52, RZ, RZ, R51 ;  /* 0x000000ffff347224 */ /* 0x000fe200078e0033 */
[----:B------:R-:W-:Y:S02]  /*41b0*/  PRMT R115, R106, 0x7632, R115 ;  /* 0x000076326a737816 */ /* 0x000fe40000000073 */
.L_x_5038:
[----:B------:R-:W-:Y:S05]  /*41c0*/  BSYNC B1 ;  /* 0x0000000000017941 */ /* 0x000fea0003800000 */
.L_x_5036:
        /* <DEDUP_REMOVED lines=11> */
.L_x_5040:
[----:B------:R-:W-:Y:S01]  /*4280*/  IMAD.MOV.U32 R70, RZ, RZ, R73 ;  /* 0x000000ffff467224 */ /* 0x000fe200078e0049 */
[----:B------:R-:W-:Y:S01]  /*4290*/  PRMT R72, R74, 0x7632, R72 ;  /* 0x000076324a487816 */ /* 0x000fe20000000048 */
[----:B------:R-:W-:Y:S01]  /*42a0*/  IMAD.MOV.U32 R51, RZ, RZ, R50 ;  /* 0x000000ffff337224 */ /* 0x000fe200078e0032 */
[----:B------:R-:W-:Y:S02]  /*42b0*/  PRMT R106, R106, 0x5410, R106 ;  /* 0x000054106a6a7816 */ /* 0x000fe4000000006a */
.L_x_5041:
[----:B------:R-:W-:Y:S05]  /*42c0*/  BSYNC B1 ;  /* 0x0000000000017941 */ /* 0x000fea0003800000 */
.L_x_5039:
        /* <DEDUP_REMOVED lines=11> */
.L_x_5043:
[----:B------:R-:W-:Y:S01]  /*4380*/  IMAD.MOV.U32 R73, RZ, RZ, R70 ;  /* 0x000000ffff497224 */ /* 0x000fe200078e0046 */
[----:B------:R-:W-:Y:S01]  /*4390*/  PRMT R74, R72, 0x7610, R74 ;  /* 0x00007610484a7816 */ /* 0x000fe2000000004a */
[----:B------:R-:W-:Y:S01]  /*43a0*/  IMAD.MOV.U32 R50, RZ, RZ, R49 ;  /* 0x000000ffff327224 */ /* 0x000fe200078e0031 */
[----:B------:R-:W-:Y:S02]  /*43b0*/  PRMT R106, R117, 0x7632, R106 ;  /* 0x00007632756a7816 */ /* 0x000fe4000000006a */
.L_x_5044:
[----:B------:R-:W-:Y:S05]  /*43c0*/  BSYNC B1 ;  /* 0x0000000000017941 */ /* 0x000fea0003800000 */
.L_x_5042:
        /* <DEDUP_REMOVED lines=11> */
.L_x_5046:
[----:B------:R-:W-:Y:S01]  /*4480*/  IMAD.MOV.U32 R70, RZ, RZ, R73 ;  /* 0x000000ffff467224 */ /* 0x000fe200078e0049 */
[----:B------:R-:W-:Y:S01]  /*4490*/  PRMT R72, R72, 0x5410, R74 ;  /* 0x0000541048487816 */ /* 0x000fe2000000004a */
[----:B------:R-:W-:Y:S01]  /*44a0*/  IMAD.MOV.U32 R49, RZ, RZ, R48 ;  /* 0x000000ffff317224 */ /* 0x000fe200078e0030 */
[----:B------:R-:W-:Y:S02]  /*44b0*/  PRMT R117, R117, 0x5410, R117 ;  /* 0x0000541075757816 */ /* 0x000fe40000000075 */
.L_x_5047:
[----:B------:R-:W-:Y:S05]  /*44c0*/  BSYNC B1 ;  /* 0x0000000000017941 */ /* 0x000fea0003800000 */
.L_x_5045:
        /* <DEDUP_REMOVED lines=11> */
.L_x_5049:
[----:B------:R-:W-:Y:S01]  /*4580*/  IMAD.MOV.U32 R73, RZ, RZ, R70 ;  /* 0x000000ffff497224 */ /* 0x000fe200078e0046 */
[----:B------:R-:W-:Y:S01]  /*4590*/  PRMT R74, R74, 0x7610, R72 ;  /* 0x000076104a4a7816 */ /* 0x000fe20000000048 */
[----:B------:R-:W-:Y:S01]  /*45a0*/  IMAD.MOV.U32 R48, RZ, RZ, R47 ;  /* 0x000000ffff307224 */ /* 0x000fe200078e002f */
[----:B------:R-:W-:Y:S02]  /*45b0*/  PRMT R117, R108, 0x7632, R117 ;  /* 0x000076326c757816 */ /* 0x000fe40000000075 */
.L_x_5050:
[----:B------:R-:W-:Y:S05]  /*45c0*/  BSYNC B1 ;  /* 0x0000000000017941 */ /* 0x000fea0003800000 */
.L_x_5048:
        /* <DEDUP_REMOVED lines=11> */
.L_x_5052:
[----:B------:R-:W-:Y:S01]  /*4680*/  IMAD.MOV.U32 R70, RZ, RZ, R73 ;  /* 0x000000ffff467224 */ /* 0x000fe200078e0049 */
[----:B------:R-:W-:Y:S01]  /*4690*/  PRMT R72, R74, 0x7632, R72 ;  /* 0x000076324a487816 */ /* 0x000fe20000000048 */
[----:B------:R-:W-:Y:S01]  /*46a0*/  IMAD.MOV.U32 R47, RZ, RZ, R46 ;  /* 0x000000ffff2f7224 */ /* 0x000fe200078e002e */
[----:B------:R-:W-:Y:S02]  /*46b0*/  PRMT R108, R108, 0x5410, R108 ;  /* 0x000054106c6c7816 */ /* 0x000fe4000000006c */
.L_x_5053:
[----:B------:R-:W-:Y:S05]  /*46c0*/  BSYNC B1 ;  /* 0x0000000000017941 */ /* 0x000fea0003800000 */
.L_x_5051:
        /* <DEDUP_REMOVED lines=11> */
.L_x_5055:
[----:B------:R-:W-:Y:S01]  /*4780*/  IMAD.MOV.U32 R73, RZ, RZ, R70 ;  /* 0x000000ffff497224 */ /* 0x000fe200078e0046 */
[----:B------:R-:W-:Y:S01]  /*4790*/  PRMT R74, R72, 0x7610, R74 ;  /* 0x00007610484a7816 */ /* 0x000fe2000000004a */
[----:B------:R-:W-:Y:S01]  /*47a0*/  IMAD.MOV.U32 R46, RZ, RZ, R45 ;  /* 0x000000ffff2e7224 */ /* 0x000fe200078e002d */
[----:B------:R-:W-:Y:S02]  /*47b0*/  PRMT R108, R107, 0x7632, R108 ;  /* 0x000076326b6c7816 */ /* 0x000fe4000000006c */
.L_x_5056:
[----:B------:R-:W-:Y:S05]  /*47c0*/  BSYNC B1 ;  /* 0x0000000000017941 */ /* 0x000fea0003800000 */
.L_x_5054:
        /* <DEDUP_REMOVED lines=11> */
.L_x_5058:
[----:B------:R-:W-:Y:S01]  /*4880*/  IMAD.MOV.U32 R70, RZ, RZ, R73 ;  /* 0x000000ffff467224 */ /* 0x000fe200078e0049 */
[----:B------:R-:W-:Y:S01]  /*4890*/  PRMT R72, R72, 0x5410, R74 ;  /* 0x0000541048487816 */ /* 0x000fe2000000004a */
[----:B------:R-:W-:Y:S01]  /*48a0*/  IMAD.MOV.U32 R45, RZ, RZ, R44 ;  /* 0x000000ffff2d7224 */ /* 0x000fe200078e002c */
[----:B------:R-:W-:Y:S02]  /*48b0*/  PRMT R107, R107, 0x5410, R107 ;  /* 0x000054106b6b7816 */ /* 0x000fe4000000006b */
.L_x_5059:
[----:B------:R-:W-:Y:S05]  /*48c0*/  BSYNC B1 ;  /* 0x0000000000017941 */ /* 0x000fea0003800000 */
.L_x_5057:
        /* <DEDUP_REMOVED lines=11> */
.L_x_5061:
[----:B------:R-:W-:Y:S01]  /*4980*/  IMAD.MOV.U32 R73, RZ, RZ, R70 ;  /* 0x000000ffff497224 */ /* 0x000fe200078e0046 */
[----:B------:R-:W-:Y:S01]  /*4990*/  PRMT R74, R74, 0x7610, R72 ;  /* 0x000076104a4a7816 */ /* 0x000fe20000000048 */
[----:B------:R-:W-:Y:S01]  /*49a0*/  IMAD.MOV.U32 R44, RZ, RZ, R43 ;  /* 0x000000ffff2c7224 */ /* 0x000fe200078e002b */
[----:B------:R-:W-:Y:S02]  /*49b0*/  PRMT R107, R118, 0x7632, R107 ;  /* 0x00007632766b7816 */ /* 0x000fe4000000006b */
.L_x_5062:
[----:B------:R-:W-:Y:S05]  /*49c0*/  BSYNC B1 ;  /* 0x0000000000017941 */ /* 0x000fea0003800000 */
.L_x_5060:
        /* <DEDUP_REMOVED lines=11> */
.L_x_5064:
[----:B------:R-:W-:Y:S01]  /*4a80*/  IMAD.MOV.U32 R70, RZ, RZ, R73 ;  /* 0x000000ffff467224 */ /* 0x000fe200078e0049 */
[----:B------:R-:W-:Y:S01]  /*4a90*/  PRMT R72, R74, 0x7632, R72 ;  /* 0x000076324a487816 */ /* 0x000fe20000000048 */
[----:B------:R-:W-:Y:S01]  /*4aa0*/  IMAD.MOV.U32 R43, RZ, RZ, R42 ;  /* 0x000000ffff2b7224 */ /* 0x000fe200078e002a */
[----:B------:R-:W-:Y:S02]  /*4ab0*/  PRMT R118, R118, 0x5410, R118 ;  /* 0x0000541076767816 */ /* 0x000fe40000000076 */
.L_x_5065:
[----:B------:R-:W-:Y:S05]  /*4ac0*/  BSYNC B1 ;  /* 0x0000000000017941 */ /* 0x000fea0003800000 */
.L_x_5063:
        /* <DEDUP_REMOVED lines=11> */
.L_x_5067:
[----:B------:R-:W-:Y:S01]  /*4b80*/  IMAD.MOV.U32 R73, RZ, RZ, R70 ;  /* 0x000000ffff497224 */ /* 0x000fe200078e0046 */
[----:B------:R-:W-:Y:S01]  /*4b90*/  PRMT R74, R72, 0x7610, R74 ;  /* 0x00007610484a7816 */ /* 0x000fe2000000004a */
[----:B------:R-:W-:Y:S01]  /*4ba0*/  IMAD.MOV.U32 R42, RZ, RZ, R41 ;  /* 0x000000ffff2a7224 */ /* 0x000fe200078e0029 */
[----:B------:R-:W-:Y:S02]  /*4bb0*/  PRMT R118, R109, 0x7632, R118 ;  /* 0x000076326d767816 */ /* 0x000fe40000000076 */
.L_x_5068:
[----:B------:R-:W-:Y:S05]  /*4bc0*/  BSYNC B1 ;  /* 0x0000000000017941 */ /* 0x000fea0003800000 */
.L_x_5066:
        /* <DEDUP_REMOVED lines=11> */
.L_x_5070:
[----:B------:R-:W-:Y:S01]  /*4c80*/  IMAD.MOV.U32 R70, RZ, RZ, R73 ;  /* 0x000000ffff467224 */ /* 0x000fe200078e0049 */
[----:B------:R-:W-:Y:S01]  /*4c90*/  PRMT R72, R72, 0x5410, R74 ;  /* 0x0000541048487816 */ /* 0x000fe2000000004a */
[----:B------:R-:W-:Y:S01]  /*4ca0*/  IMAD.MOV.U32 R41, RZ, RZ, R40 ;  /* 0x000000ffff297224 */ /* 0x000fe200078e0028 */
[----:B------:R-:W-:Y:S02]  /*4cb0*/  PRMT R109, R109, 0x5410, R109 ;  /* 0x000054106d6d7816 */ /* 0x000fe4000000006d */
.L_x_5071:
[----:B------:R-:W-:Y:S05]  /*4cc0*/  BSYNC B1 ;  /* 0x0000000000017941 */ /* 0x000fea0003800000 */
.L_x_5069:
        /* <DEDUP_REMOVED lines=11> */
.L_x_5073:
[----:B------:R-:W-:Y:S01]  /*4d80*/  IMAD.MOV.U32 R73, RZ, RZ, R70 ;  /* 0x000000ffff497224 */ /* 0x000fe200078e0046 */
[----:B------:R-:W-:Y:S01]  /*4d90*/  PRMT R74, R74, 0x7610, R72 ;  /* 0x000076104a4a7816 */ /* 0x000fe20000000048 */
[----:B------:R-:W-:Y:S01]  /*4da0*/  IMAD.MOV.U32 R40, RZ, RZ, R39 ;  /* 0x000000ffff287224 */ /* 0x000fe200078e0027 */
[----:B------:R-:W-:Y:S02]  /*4db0*/  PRMT R109, R120, 0x7632, R109 ;  /* 0x00007632786d7816 */ /* 0x000fe4000000006d */
.L_x_5074:
[----:B------:R-:W-:Y:S05]  /*4dc0*/  BSYNC B1 ;  /* 0x0000000000017941 */ /* 0x000fea0003800000 */
.L_x_5072:
        /* <DEDUP_REMOVED lines=11> */
.L_x_5076:
[----:B------:R-:W-:Y:S01]  /*4e80*/  IMAD.MOV.U32 R70, RZ, RZ, R73 ;  /* 0x000000ffff467224 */ /* 0x000fe200078e0049 */
[----:B------:R-:W-:Y:S01]  /*4e90*/  PRMT R72, R74, 0x7632, R72 ;  /* 0x000076324a487816 */ /* 0x000fe20000000048 */
[----:B------:R-:W-:Y:S01]  /*4ea0*/  IMAD.MOV.U32 R39, RZ, RZ, R38 ;  /* 0x000000ffff277224 */ /* 0x000fe200078e0026 */
[----:B------:R-:W-:Y:S02]  /*4eb0*/  PRMT R120, R120, 0x5410, R120 ;  /* 0x0000541078787816 */ /* 0x000fe40000000078 */
.L_x_5077:
[----:B------:R-:W-:Y:S05]  /*4ec0*/  BSYNC B1 ;  /* 0x0000000000017941 */ /* 0x000fea0003800000 */
.L_x_5075:
        /* <DEDUP_REMOVED lines=11> */
.L_x_5079:
[----:B------:R-:W-:Y:S01]  /*4f80*/  IMAD.MOV.U32 R73, RZ, RZ, R70 ;  /* 0x000000ffff497224 */ /* 0x000fe200078e0046 */
[----:B------:R-:W-:Y:S01]  /*4f90*/  PRMT R74, R72, 0x7610, R74 ;  /* 0x00007610484a7816 */ /* 0x000fe2000000004a */
[----:B------:R-:W-:Y:S01]  /*4fa0*/  IMAD.MOV.U32 R38, RZ, RZ, R37 ;  /* 0x000000ffff267224 */ /* 0x000fe200078e0025 */
[----:B------:R-:W-:Y:S02]  /*4fb0*/  PRMT R120, R119, 0x7632, R120 ;  /* 0x0000763277787816 */ /* 0x000fe40000000078 */
.L_x_5080:
[----:B------:R-:W-:Y:S05]  /*4fc0*/  BSYNC B1 ;  /* 0x0000000000017941 */ /* 0x000fea0003800000 */
.L_x_5078:
        /* <DEDUP_REMOVED lines=11> */
.L_x_5082:
[----:B------:R-:W-:Y:S01]  /*5080*/  IMAD.MOV.U32 R70, RZ, RZ, R73 ;  /* 0x000000ffff467224 */ /* 0x000fe200078e0049 */
[----:B------:R-:W-:Y:S01]  /*5090*/  PRMT R72, R72, 0x5410, R74 ;  /* 0x0000541048487816 */ /* 0x000fe2000000004a */
[----:B------:R-:W-:Y:S01]  /*50a0*/  IMAD.MOV.U32 R37, RZ, RZ, R36 ;  /* 0x000000ffff257224 */ /* 0x000fe200078e0024 */
[----:B------:R-:W-:Y:S02]  /*50b0*/  PRMT R119, R119, 0x5410, R119 ;  /* 0x0000541077777816 */ /* 0x000fe40000000077 */
.L_x_5083:
[----:B------:R-:W-:Y:S05]  /*50c0*/  BSYNC B1 ;  /* 0x0000000000017941 */ /* 0x000fea0003800000 */
.L_x_5081:
        /* <DEDUP_REMOVED lines=11> */
.L_x_5085:
[----:B------:R-:W-:Y:S01]  /*5180*/  IMAD.MOV.U32 R73, RZ, RZ, R70 ;  /* 0x000000ffff497224 */ /* 0x000fe200078e0046 */
[----:B------:R-:W-:Y:S01]  /*5190*/  PRMT R74, R74, 0x7610, R72 ;  /* 0x000076104a4a7816 */ /* 0x000fe20000000048 */
[----:B------:R-:W-:Y:S01]  /*51a0*/  IMAD.MOV.U32 R36, RZ, RZ, R35 ;  /* 0x000000ffff247224 */ /* 0x000fe200078e0023 */
[----:B------:R-:W-:Y:S02]  /*51b0*/  PRMT R119, R98, 0x7632, R119 ;  /* 0x0000763262777816 */ /* 0x000fe40000000077 */
.L_x_5086:
[----:B------:R-:W-:Y:S05]  /*51c0*/  BSYNC B1 ;  /* 0x0000000000017941 */ /* 0x000fea0003800000 */
.L_x_5084:
        /* <DEDUP_REMOVED lines=11> */
.L_x_5088:
[----:B------:R-:W-:Y:S01]  /*5280*/  IMAD.MOV.U32 R70, RZ, RZ, R73 ;  /* 0x000000ffff467224 */ /* 0x000fe200078e0049 */
[----:B------:R-:W-:Y:S01]  /*5290*/  PRMT R72, R74, 0x7632, R72 ;  /* 0x000076324a487816 */ /* 0x000fe20000000048 */
[----:B------:R-:W-:Y:S01]  /*52a0*/  IMAD.MOV.U32 R35, RZ, RZ, R34 ;  /* 0x000000ffff237224 */ /* 0x000fe200078e0022 */
[----:B------:R-:W-:Y:S02]  /*52b0*/  PRMT R98, R98, 0x5410, R98 ;  /* 0x0000541062627816 */ /* 0x000fe40000000062 */
.L_x_5089:
[----:B------:R-:W-:Y:S05]  /*52c0*/  BSYNC B1 ;  /* 0x0000000000017941 */ /* 0x000fea0003800000 */
.L_x_5087:
        /* <DEDUP_REMOVED lines=11> */
.L_x_5091:
[----:B------:R-:W-:Y:S01]  /*5380*/  IMAD.MOV.U32 R73, RZ, RZ, R70 ;  /* 0x000000ffff497224 */ /* 0x000fe200078e0046 */
[----:B------:R-:W-:Y:S01]  /*5390*/  PRMT R74, R72, 0x7610, R74 ;  /* 0x00007610484a7816 */ /* 0x000fe2000000004a */
[----:B------:R-:W-:Y:S01]  /*53a0*/  IMAD.MOV.U32 R34, RZ, RZ, R33 ;  /* 0x000000ffff227224 */ /* 0x000fe200078e0021 */
[----:B------:R-:W-:Y:S02]  /*53b0*/  PRMT R98, R121, 0x7632, R98 ;  /* 0x0000763279627816 */ /* 0x000fe40000000062 */
.L_x_5092:
[----:B------:R-:W-:Y:S05]  /*53c0*/  BSYNC B1 ;  /* 0x0000000000017941 */ /* 0x000fea0003800000 */
.L_x_5090:
        /* <DEDUP_REMOVED lines=11> */
.L_x_5094:
[----:B------:R-:W-:Y:S01]  /*5480*/  IMAD.MOV.U32 R70, RZ, RZ, R73 ;  /* 0x000000ffff467224 */ /* 0x000fe200078e0049 */
[----:B------:R-:W-:Y:S01]  /*5490*/  PRMT R72, R72, 0x5410, R74 ;  /* 0x0000541048487816 */ /* 0x000fe2000000004a */
[----:B------:R-:W-:Y:S01]  /*54a0*/  IMAD.MOV.U32 R33, RZ, RZ, R32 ;  /* 0x000000ffff217224 */ /* 0x000fe200078e0020 */
[----:B------:R-:W-:Y:S02]  /*54b0*/  PRMT R121, R121, 0x5410, R121 ;  /* 0x0000541079797816 */ /* 0x000fe40000000079 */
.L_x_5095:
[----:B------:R-:W-:Y:S05]  /*54c0*/  BSYNC B1 ;  /* 0x0000000000017941 */ /* 0x000fea0003800000 */
.L_x_5093:
        /* <DEDUP_REMOVED lines=11> */
.L_x_5097:
[----:B------:R-:W-:Y:S01]  /*5580*/  IMAD.MOV.U32 R73, RZ, RZ, R70 ;  /* 0x000000ffff497224 */ /* 0x000fe200078e0046 */
[----:B------:R-:W-:Y:S01]  /*5590*/  PRMT R74, R74, 0x7610, R72 ;  /* 0x000076104a4a7816 */ /* 0x000fe20000000048 */
[----:B------:R-:W-:Y:S01]  /*55a0*/  IMAD.MOV.U32 R32, RZ, RZ, R31 ;  /* 0x000000ffff207224 */ /* 0x000fe200078e001f */
[----:B------:R-:W-:Y:S02]  /*55b0*/  PRMT R121, R100, 0x7632, R121 ;  /* 0x0000763264797816 */ /* 0x000fe40000000079 */
.L_x_5098:
[----:B------:R-:W-:Y:S05]  /*55c0*/  BSYNC B1 ;  /* 0x0000000000017941 */ /* 0x000fea0003800000 */
.L_x_5096:
        /* <DEDUP_REMOVED lines=11> */
.L_x_5100:
[----:B------:R-:W-:Y:S01]  /*5680*/  IMAD.MOV.U32 R70, RZ, RZ, R73 ;  /* 0x000000ffff467224 */ /* 0x000fe200078e0049 */
[----:B------:R-:W-:Y:S01]  /*5690*/  PRMT R72, R74, 0x7632, R72 ;  /* 0x000076324a487816 */ /* 0x000fe20000000048 */
[----:B------:R-:W-:Y:S01]  /*56a0*/  IMAD.MOV.U32 R31, RZ, RZ, R30 ;  /* 0x000000ffff1f7224 */ /* 0x000fe200078e001e */
[----:B------:R-:W-:Y:S02]  /*56b0*/  PRMT R100, R100, 0x5410, R100 ;  /* 0x0000541064647816 */ /* 0x000fe40000000064 */
.L_x_5101:
[----:B------:R-:W-:Y:S05]  /*56c0*/  BSYNC B1 ;  /* 0x0000000000017941 */ /* 0x000fea0003800000 */
.L_x_5099:
        /* <DEDUP_REMOVED lines=11> */
.L_x_5103:
[----:B------:R-:W-:Y:S01]  /*5780*/  IMAD.MOV.U32 R73, RZ, RZ, R70 ;  /* 0x000000ffff497224 */ /* 0x000fe200078e0046 */
[----:B------:R-:W-:Y:S01]  /*5790*/  PRMT R74, R72, 0x7610, R74 ;  /* 0x00007610484a7816 */ /* 0x000fe2000000004a */
[----:B------:R-:W-:Y:S01]  /*57a0*/  IMAD.MOV.U32 R30, RZ, RZ, R29 ;  /* 0x000000ffff1e7224 */ /* 0x000fe200078e001d */
[----:B------:R-:W-:Y:S02]  /*57b0*/  PRMT R100, R99, 0x7632, R100 ;  /* 0x0000763263647816 */ /* 0x000fe40000000064 */
.L_x_5104:
[----:B------:R-:W-:Y:S05]  /*57c0*/  BSYNC B1 ;  /* 0x0000000000017941 */ /* 0x000fea0003800000 */
.L_x_5102:
        /* <DEDUP_REMOVED lines=11> */
.L_x_5106:
[----:B------:R-:W-:Y:S01]  /*5880*/  IMAD.MOV.U32 R70, RZ, RZ, R73 ;  /* 0x000000ffff467224 */ /* 0x000fe200078e0049 */
[----:B------:R-:W-:Y:S01]  /*5890*/  PRMT R72, R72, 0x5410, R74 ;  /* 0x0000541048487816 */ /* 0x000fe2000000004a */
[----:B------:R-:W-:Y:S01]  /*58a0*/  IMAD.MOV.U32 R29, RZ, RZ, R28 ;  /* 0x000000ffff1d7224 */ /* 0x000fe200078e001c */
[----:B------:R-:W-:Y:S02]  /*58b0*/  PRMT R99, R99, 0x5410, R99 ;  /* 0x0000541063637816 */ /* 0x000fe40000000063 */
.L_x_5107:
[----:B------:R-:W-:Y:S05]  /*58c0*/  BSYNC B1 ;  /* 0x0000000000017941 */ /* 0x000fea0003800000 */
.L_x_5105:
        /* <DEDUP_REMOVED lines=11> */
.L_x_5109:
[----:B------:R-:W-:Y:S01]  /*5980*/  IMAD.MOV.U32 R73, RZ, RZ, R70 ;  /* 0x000000ffff497224 */ /* 0x000fe200078e0046 */
[----:B------:R-:W-:Y:S01]  /*5990*/  PRMT R74, R74, 0x7610, R72 ;  /* 0x000076104a4a7816 */ /* 0x000fe20000000048 */
[----:B------:R-:W-:Y:S01]  /*59a0*/  IMAD.MOV.U32 R28, RZ, RZ, R27 ;  /* 0x000000ffff1c7224 */ /* 0x000fe200078e001b */
[----:B------:R-:W-:Y:S02]  /*59b0*/  PRMT R99, R102, 0x7632, R99 ;  /* 0x0000763266637816 */ /* 0x000fe40000000063 */
.L_x_5110:
[----:B------:R-:W-:Y:S05]  /*59c0*/  BSYNC B1 ;  /* 0x0000000000017941 */ /* 0x000fea0003800000 */
.L_x_5108:
        /* <DEDUP_REMOVED lines=11> */
.L_x_5112:
[----:B------:R-:W-:Y:S01]  /*5a80*/  IMAD.MOV.U32 R70, RZ, RZ, R73 ;  /* 0x000000ffff467224 */ /* 0x000fe200078e0049 */
[----:B------:R-:W-:Y:S01]  /*5a90*/  PRMT R72, R74, 0x7632, R72 ;  /* 0x000076324a487816 */ /* 0x000fe20000000048 */
[----:B------:R-:W-:Y:S01]  /*5aa0*/  IMAD.MOV.U32 R27, RZ, RZ, R26 ;  /* 0x000000ffff1b7224 */ /* 0x000fe200078e001a */
[----:B------:R-:W-:Y:S02]  /*5ab0*/  PRMT R102, R102, 0x5410, R102 ;  /* 0x0000541066667816 */ /* 0x000fe40000000066 */
.L_x_5113:
[----:B------:R-:W-:Y:S05]  /*5ac0*/  BSYNC B1 ;  /* 0x0000000000017941 */ /* 0x000fea0003800000 */
.L_x_5111:
        /* <DEDUP_REMOVED lines=11> */
.L_x_5115:
[----:B------:R-:W-:Y:S01]  /*5b80*/  IMAD.MOV.U32 R73, RZ, RZ, R70 ;  /* 0x000000ffff497224 */ /* 0x000fe200078e0046 */
[----:B------:R-:W-:Y:S01]  /*5b90*/  PRMT R74, R72, 0x7610, R74 ;  /* 0x00007610484a7816 */ /* 0x000fe2000000004a */
[----:B------:R-:W-:Y:S01]  /*5ba0*/  IMAD.MOV.U32 R26, RZ, RZ, R25 ;  /* 0x000000ffff1a7224 */ /* 0x000fe200078e0019 */
[----:B------:R-:W-:Y:S02]  /*5bb0*/  PRMT R102, R101, 0x7632, R102 ;  /* 0x0000763265667816 */ /* 0x000fe40000000066 */
.L_x_5116:
[----:B------:R-:W-:Y:S05]  /*5bc0*/  BSYNC B1 ;  /* 0x0000000000017941 */ /* 0x000fea0003800000 */
.L_x_5114:
        /* <DEDUP_REMOVED lines=11> */
.L_x_5118:
[----:B------:R-:W-:Y:S01]  /*5c80*/  IMAD.MOV.U32 R70, RZ, RZ, R73 ;  /* 0x000000ffff467224 */ /* 0x000fe200078e0049 */
[----:B------:R-:W-:Y:S01]  /*5c90*/  PRMT R72, R72, 0x5410, R74 ;  /* 0x0000541048487816 */ /* 0x000fe2000000004a */
[----:B------:R-:W-:Y:S01]  /*5ca0*/  IMAD.MOV.U32 R25, RZ, RZ, R24 ;  /* 0x000000ffff197224 */ /* 0x000fe200078e0018 */
[----:B------:R-:W-:Y:S02]  /*5cb0*/  PRMT R101, R101, 0x5410, R101 ;  /* 0x0000541065657816 */ /* 0x000fe40000000065 */
.L_x_5119:
[----:B------:R-:W-:Y:S05]  /*5cc0*/  BSYNC B1 ;  /* 0x0000000000017941 */ /* 0x000fea0003800000 */
.L_x_5117:
        /* <DEDUP_REMOVED lines=11> */
.L_x_5121:
[----:B------:R-:W-:Y:S01]  /*5d80*/  IMAD.MOV.U32 R73, RZ, RZ, R70 ;  /* 0x000000ffff497224 */ /* 0x000fe200078e0046 */
[----:B------:R-:W-:Y:S01]  /*5d90*/  PRMT R74, R74, 0x7610, R72 ;  /* 0x000076104a4a7816 */ /* 0x000fe20000000048 */
[----:B------:R-:W-:Y:S01]  /*5da0*/  IMAD.MOV.U32 R24, RZ, RZ, R23 ;  /* 0x000000ffff187224 */ /* 0x000fe200078e0017 */
[----:B------:R-:W-:Y:S02]  /*5db0*/  PRMT R101, R104, 0x7632, R101 ;  /* 0x0000763268657816 */ /* 0x000fe40000000065 */
.L_x_5122:
[----:B------:R-:W-:Y:S05]  /*5dc0*/  BSYNC B1 ;  /* 0x0000000000017941 */ /* 0x000fea0003800000 */
.L_x_5120:
        /* <DEDUP_REMOVED lines=11> */
.L_x_5124:
[----:B------:R-:W-:Y:S01]  /*5e80*/  IMAD.MOV.U32 R70, RZ, RZ, R73 ;  /* 0x000000ffff467224 */ /* 0x000fe200078e0049 */
[----:B------:R-:W-:Y:S01]  /*5e90*/  PRMT R72, R74, 0x7632, R72 ;  /* 0x000076324a487816 */ /* 0x000fe20000000048 */
[----:B------:R-:W-:Y:S01]  /*5ea0*/  IMAD.MOV.U32 R23, RZ, RZ, R22 ;  /* 0x000000ffff177224 */ /* 0x000fe200078e0016 */
[----:B------:R-:W-:Y:S02]  /*5eb0*/  PRMT R104, R104, 0x5410, R104 ;  /* 0x0000541068687816 */ /* 0x000fe40000000068 */
.L_x_5125:
[----:B------:R-:W-:Y:S05]  /*5ec0*/  BSYNC B1 ;  /* 0x0000000000017941 */ /* 0x000fea0003800000 */
.L_x_5123:
        /* <DEDUP_REMOVED lines=11> */
.L_x_5127:
[----:B------:R-:W-:Y:S01]  /*5f80*/  IMAD.MOV.U32 R73, RZ, RZ, R70 ;  /* 0x000000ffff497224 */ /* 0x000fe200078e0046 */
[----:B------:R-:W-:Y:S01]  /*5f90*/  PRMT R74, R72, 0x7610, R74 ;  /* 0x00007610484a7816 */ /* 0x000fe2000000004a */
[----:B------:R-:W-:Y:S01]  /*5fa0*/  IMAD.MOV.U32 R22, RZ, RZ, R21 ;  /* 0x000000ffff167224 */ /* 0x000fe200078e0015 */
[----:B------:R-:W-:Y:S02]  /*5fb0*/  PRMT R104, R103, 0x7632, R104 ;  /* 0x0000763267687816 */ /* 0x000fe40000000068 */
.L_x_5128:
[----:B------:R-:W-:Y:S05]  /*5fc0*/  BSYNC B1 ;  /* 0x0000000000017941 */ /* 0x000fea0003800000 */
.L_x_5126:
        /* <DEDUP_REMOVED lines=11> */
.L_x_5130:
[----:B------:R-:W-:Y:S01]  /*6080*/  IMAD.MOV.U32 R70, RZ, RZ, R73 ;  /* 0x000000ffff467224 */ /* 0x000fe200078e0049 */
[----:B------:R-:W-:Y:S01]  /*6090*/  PRMT R72, R72, 0x5410, R74 ;  /* 0x0000541048487816 */ /* 0x000fe2000000004a */
[----:B------:R-:W-:Y:S01]  /*60a0*/  IMAD.MOV.U32 R21, RZ, RZ, R20 ;  /* 0x000000ffff157224 */ /* 0x000fe200078e0014 */
[----:B------:R-:W-:Y:S02]  /*60b0*/  PRMT R103, R103, 0x5410, R103 ;  /* 0x0000541067677816 */ /* 0x000fe40000000067 */
.L_x_5131:
[----:B------:R-:W-:Y:S05]  /*60c0*/  BSYNC B1 ;  /* 0x0000000000017941 */ /* 0x000fea0003800000 */
.L_x_5129:
        /* <DEDUP_REMOVED lines=11> */
.L_x_5133:
[----:B------:R-:W-:Y:S01]  /*6180*/  IMAD.MOV.U32 R73, RZ, RZ, R70 ;  /* 0x000000ffff497224 */ /* 0x000fe200078e0046 */
[----:B------:R-:W-:Y:S01]  /*6190*/  PRMT R74, R74, 0x7610, R72 ;  /* 0x000076104a4a7816 */ /* 0x000fe20000000048 */
[----:B------:R-:W-:Y:S01]  /*61a0*/  IMAD.MOV.U32 R20, RZ, RZ, R19 ;  /* 0x000000ffff147224 */ /* 0x000fe200078e0013 */
[----:B------:R-:W-:Y:S02]  /*61b0*/  PRMT R103, R122, 0x7632, R103 ;  /* 0x000076327a677816 */ /* 0x000fe40000000067 */
.L_x_5134:
[----:B------:R-:W-:Y:S05]  /*61c0*/  BSYNC B1 ;  /* 0x0000000000017941 */ /* 0x000fea0003800000 */
.L_x_5132:
        /* <DEDUP_REMOVED lines=11> */
.L_x_5136:
[----:B------:R-:W-:Y:S01]  /*6280*/  IMAD.MOV.U32 R70, RZ, RZ, R73 ;  /* 0x000000ffff467224 */ /* 0x000fe200078e0049 */
[----:B------:R-:W-:Y:S01]  /*6290*/  PRMT R72, R74, 0x7632, R72 ;  /* 0x000076324a487816 */ /* 0x000fe20000000048 */
[----:B------:R-:W-:Y:S01]  /*62a0*/  IMAD.MOV.U32 R19, RZ, RZ, R18 ;  /* 0x000000ffff137224 */ /* 0x000fe200078e0012 */
[----:B------:R-:W-:Y:S02]  /*62b0*/  PRMT R122, R122, 0x5410, R122 ;  /* 0x000054107a7a7816 */ /* 0x000fe4000000007a */
.L_x_5137:
[----:B------:R-:W-:Y:S05]  /*62c0*/  BSYNC B1 ;  /* 0x0000000000017941 */ /* 0x000fea0003800000 */
.L_x_5135:
        /* <DEDUP_REMOVED lines=11> */
.L_x_5139:
[----:B------:R-:W-:Y:S01]  /*6380*/  IMAD.MOV.U32 R73, RZ, RZ, R70 ;  /* 0x000000ffff497224 */ /* 0x000fe200078e0046 */
[----:B------:R-:W-:Y:S01]  /*6390*/  PRMT R74, R72, 0x7610, R74 ;  /* 0x00007610484a7816 */ /* 0x000fe2000000004a */
[----:B------:R-:W-:Y:S01]  /*63a0*/  IMAD.MOV.U32 R18, RZ, RZ, R17 ;  /* 0x000000ffff127224 */ /* 0x000fe200078e0011 */
[----:B------:R-:W-:Y:S02]  /*63b0*/  PRMT R122, R105, 0x7632, R122 ;  /* 0x00007632697a7816 */ /* 0x000fe4000000007a */
.L_x_5140:
[----:B------:R-:W-:Y:S05]  /*63c0*/  BSYNC B1 ;  /* 0x0000000000017941 */ /* 0x000fea0003800000 */
.L_x_5138:
        /* <DEDUP_REMOVED lines=11> */
.L_x_5142:
[----:B------:R-:W-:Y:S01]  /*6480*/  IMAD.MOV.U32 R70, RZ, RZ, R73 ;  /* 0x000000ffff467224 */ /* 0x000fe200078e0049 */
[----:B------:R-:W-:Y:S01]  /*6490*/  PRMT R72, R72, 0x5410, R74 ;  /* 0x0000541048487816 */ /* 0x000fe2000000004a */
[----:B------:R-:W-:Y:S01]  /*64a0*/  IMAD.MOV.U32 R17, RZ, RZ, R16 ;  /* 0x000000ffff117224 */ /* 0x000fe200078e0010 */
[----:B------:R-:W-:Y:S02]  /*64b0*/  PRMT R105, R105, 0x5410, R105 ;  /* 0x0000541069697816 */ /* 0x000fe40000000069 */
.L_x_5143:
[----:B------:R-:W-:Y:S05]  /*64c0*/  BSYNC B1 ;  /* 0x0000000000017941 */ /* 0x000fea0003800000 */
.L_x_5141:
        /* <DEDUP_REMOVED lines=11> */
.L_x_5145:
[----:B------:R-:W-:Y:S01]  /*6580*/  IMAD.MOV.U32 R73, RZ, RZ, R70 ;  /* 0x000000ffff497224 */ /* 0x000fe200078e0046 */
[----:B------:R-:W-:Y:S01]  /*6590*/  PRMT R74, R74, 0x7610, R72 ;  /* 0x000076104a4a7816 */ /* 0x000fe20000000048 */
[----:B------:R-:W-:Y:S01]  /*65a0*/  IMAD.MOV.U32 R16, RZ, RZ, R15 ;  /* 0x000000ffff107224 */ /* 0x000fe200078e000f */
[----:B------:R-:W-:Y:S02]  /*65b0*/  PRMT R105, R90, 0x7632, R105 ;  /* 0x000076325a697816 */ /* 0x000fe40000000069 */
.L_x_5146:
[----:B------:R-:W-:Y:S05]  /*65c0*/  BSYNC B1 ;  /* 0x0000000000017941 */ /* 0x000fea0003800000 */
.L_x_5144:
        /* <DEDUP_REMOVED lines=11> */
.L_x_5148:
[----:B------:R-:W-:Y:S01]  /*6680*/  IMAD.MOV.U32 R70, RZ, RZ, R73 ;  /* 0x000000ffff467224 */ /* 0x000fe200078e0049 */
[----:B------:R-:W-:Y:S01]  /*6690*/  PRMT R72, R74, 0x7632, R72 ;  /* 0x000076324a487816 */ /* 0x000fe20000000048 */
[----:B------:R-:W-:Y:S01]  /*66a0*/  IMAD.MOV.U32 R15, RZ, RZ, R14 ;  /* 0x000000ffff0f7224 */ /* 0x000fe200078e000e */
[----:B------:R-:W-:Y:S02]  /*66b0*/  PRMT R90, R90, 0x5410, R90 ;  /* 0x000054105a5a7816 */ /* 0x000fe4000000005a */
.L_x_5149:
[----:B------:R-:W-:Y:S05]  /*66c0*/  BSYNC B1 ;  /* 0x0000000000017941 */ /* 0x000fea0003800000 */
.L_x_5147:
        /* <DEDUP_REMOVED lines=11> */
.L_x_5151:
[----:B------:R-:W-:Y:S01]  /*6780*/  IMAD.MOV.U32 R73, RZ, RZ, R70 ;  /* 0x000000ffff497224 */ /* 0x000fe200078e0046 */
[----:B------:R-:W-:Y:S01]  /*6790*/  PRMT R74, R72, 0x7610, R74 ;  /* 0x00007610484a7816 */ /* 0x000fe2000000004a */
[----:B------:R-:W-:Y:S01]  /*67a0*/  IMAD.MOV.U32 R14, RZ, RZ, R13 ;  /* 0x000000ffff0e7224 */ /* 0x000fe200078e000d */
[----:B------:R-:W-:Y:S02]  /*67b0*/  PRMT R90, R123, 0x7632, R90 ;  /* 0x000076327b5a7816 */ /* 0x000fe4000000005a */
.L_x_5152:
[----:B------:R-:W-:Y:S05]  /*67c0*/  BSYNC B1 ;  /* 0x0000000000017941 */ /* 0x000fea0003800000 */
.L_x_5150:
        /* <DEDUP_REMOVED lines=11> */
.L_x_5154:
[----:B------:R-:W-:Y:S01]  /*6880*/  IMAD.MOV.U32 R70, RZ, RZ, R73 ;  /* 0x000000ffff467224 */ /* 0x000fe200078e0049 */
[----:B------:R-:W-:Y:S01]  /*6890*/  PRMT R72, R72, 0x5410, R74 ;  /* 0x0000541048487816 */ /* 0x000fe2000000004a */
[----:B------:R-:W-:Y:S01]  /*68a0*/  IMAD.MOV.U32 R13, RZ, RZ, R12 ;  /* 0x000000ffff0d7224 */ /* 0x000fe200078e000c */
[----:B------:R-:W-:Y:S02]  /*68b0*/  PRMT R123, R123, 0x5410, R123 ;  /* 0x000054107b7b7816 */ /* 0x000fe4000000007b */
.L_x_5155:
[----:B------:R-:W-:Y:S05]  /*68c0*/  BSYNC B1 ;  /* 0x0000000000017941 */ /* 0x000fea0003800000 */
.L_x_5153:
        /* <DEDUP_REMOVED lines=11> */
.L_x_5157:
[----:B------:R-:W-:Y:S01]  /*6980*/  IMAD.MOV.U32 R73, RZ, RZ, R70 ;  /* 0x000000ffff497224 */ /* 0x000fe200078e0046 */
[----:B------:R-:W-:Y:S01]  /*6990*/  PRMT R74, R74, 0x7610, R72 ;  /* 0x000076104a4a7816 */ /* 0x000fe20000000048 */
[----:B------:R-:W-:Y:S01]  /*69a0*/  IMAD.MOV.U32 R12, RZ, RZ, R11 ;  /* 0x000000ffff0c7224 */ /* 0x000fe200078e000b */
[----:B------:R-:W-:Y:S02]  /*69b0*/  PRMT R123, R92, 0x7632, R123 ;  /* 0x000076325c7b7816 */ /* 0x000fe4000000007b */
.L_x_5158:
[----:B------:R-:W-:Y:S05]  /*69c0*/  BSYNC B1 ;  /* 0x0000000000017941 */ /* 0x000fea0003800000 */
.L_x_5156:
        /* <DEDUP_REMOVED lines=11> */
.L_x_5160:
[----:B------:R-:W-:Y:S01]  /*6a80*/  IMAD.MOV.U32 R70, RZ, RZ, R73 ;  /* 0x000000ffff467224 */ /* 0x000fe200078e0049 */
[----:B------:R-:W-:Y:S01]  /*6a90*/  PRMT R72, R74, 0x7632, R72 ;  /* 0x000076324a487816 */ /* 0x000fe20000000048 */
[----:B------:R-:W-:Y:S01]  /*6aa0*/  IMAD.MOV.U32 R11, RZ, RZ, R10 ;  /* 0x000000ffff0b7224 */ /* 0x000fe200078e000a */
[----:B------:R-:W-:Y:S02]  /*6ab0*/  PRMT R92, R92, 0x5410, R92 ;  /* 0x000054105c5c7816 */ /* 0x000fe4000000005c */
.L_x_5161:
[----:B------:R-:W-:Y:S05]  /*6ac0*/  BSYNC B1 ;  /* 0x0000000000017941 */ /* 0x000fea0003800000 */
.L_x_5159:
        /* <DEDUP_REMOVED lines=11> */
.L_x_5163:
[----:B------:R-:W-:Y:S01]  /*6b80*/  IMAD.MOV.U32 R73, RZ, RZ, R70 ;  /* 0x000000ffff497224 */ /* 0x000fe200078e0046 */
[----:B------:R-:W-:Y:S01]  /*6b90*/  PRMT R74, R72, 0x7610, R74 ;  /* 0x00007610484a7816 */ /* 0x000fe2000000004a */
[----:B------:R-:W-:Y:S01]  /*6ba0*/  IMAD.MOV.U32 R10, RZ, RZ, R9 ;  /* 0x000000ffff0a7224 */ /* 0x000fe200078e0009 */
[----:B------:R-:W-:Y:S02]  /*6bb0*/  PRMT R92, R91, 0x7632, R92 ;  /* 0x000076325b5c7816 */ /* 0x000fe4000000005c */
.L_x_5164:
[----:B------:R-:W-:Y:S05]  /*6bc0*/  BSYNC B1 ;  /* 0x0000000000017941 */ /* 0x000fea0003800000 */
.L_x_5162:
        /* <DEDUP_REMOVED lines=11> */
.L_x_5166:
[----:B------:R-:W-:Y:S01]  /*6c80*/  IMAD.MOV.U32 R70, RZ, RZ, R73 ;  /* 0x000000ffff467224 */ /* 0x000fe200078e0049 */
[----:B------:R-:W-:Y:S01]  /*6c90*/  PRMT R72, R74, 0x7610, R72 ;  /* 0x000076104a487816 */ /* 0x000fe20000000048 */
[----:B------:R-:W-:Y:S01]  /*6ca0*/  IMAD.MOV.U32 R9, RZ, RZ, R8 ;  /* 0x000000ffff097224 */ /* 0x000fe200078e0008 */
[----:B------:R-:W-:Y:S02]  /*6cb0*/  PRMT R91, R91, 0x5410, R91 ;  /* 0x000054105b5b7816 */ /* 0x000fe4000000005b */
.L_x_5167:
[----:B------:R-:W-:Y:S05]  /*6cc0*/  BSYNC B1 ;  /* 0x0000000000017941 */ /* 0x000fea0003800000 */
.L_x_5165:
        /* <DEDUP_REMOVED lines=11> */
.L_x_5169:
[----:B------:R-:W-:Y:S01]  /*6d80*/  IMAD.MOV.U32 R73, RZ, RZ, R70 ;  /* 0x000000ffff497224 */ /* 0x000fe200078e0046 */
[----:B------:R-:W-:Y:S01]  /*6d90*/  PRMT R72, R72, 0x5410, R72 ;  /* 0x0000541048487816 */ /* 0x000fe20000000048 */
[----:B------:R-:W-:Y:S01]  /*6da0*/  IMAD.MOV.U32 R8, RZ, RZ, R7 ;  /* 0x000000ffff087224 */ /* 0x000fe200078e0007 */
[----:B------:R-:W-:Y:S02]  /*6db0*/  PRMT R91, R93, 0x7632, R91 ;  /* 0x000076325d5b7816 */ /* 0x000fe4000000005b */
.L_x_5170:
[----:B------:R-:W-:Y:S05]  /*6dc0*/  BSYNC B1 ;  /* 0x0000000000017941 */ /* 0x000fea0003800000 */
.L_x_5168:
        /* <DEDUP_REMOVED lines=11> */
.L_x_5172:
[----:B------:R-:W-:Y:S01]  /*6e80*/  IMAD.MOV.U32 R70, RZ, RZ, R73 ;  /* 0x000000ffff467224 */ /* 0x000fe200078e0049 */
[----:B------:R-:W-:Y:S01]  /*6e90*/  PRMT R72, R72, 0x7632, R72 ;  /* 0x0000763248487816 */ /* 0x000fe20000000048 */
[----:B------:R-:W-:Y:S01]  /*6ea0*/  IMAD.MOV.U32 R7, RZ, RZ, R6 ;  /* 0x000000ffff077224 */ /* 0x000fe200078e0006 */
[----:B------:R-:W-:Y:S02]  /*6eb0*/  PRMT R93, R93, 0x5410, R94 ;  /* 0x000054105d5d7816 */ /* 0x000fe4000000005e */
.L_x_5173:
[----:B------:R-:W-:Y:S05]  /*6ec0*/  BSYNC B1 ;  /* 0x0000000000017941 */ /* 0x000fea0003800000 */
.L_x_5171:
        /* <DEDUP_REMOVED lines=11> */
.L_x_5175:
[----:B------:R-:W-:Y:S01]  /*6f80*/  IMAD.MOV.U32 R73, RZ, RZ, R70 ;  /* 0x000000ffff497224 */ /* 0x000fe200078e0046 */
[----:B------:R-:W-:Y:S01]  /*6f90*/  PRMT R74, R72, 0x7610, R74 ;  /* 0x00007610484a7816 */ /* 0x000fe2000000004a */
[----:B------:R-:W-:Y:S01]  /*6fa0*/  IMAD.MOV.U32 R6, RZ, RZ, R5 ;  /* 0x000000ffff067224 */ /* 0x000fe200078e0005 */
[----:B------:R-:W-:Y:S02]  /*6fb0*/  PRMT R94, R95, 0x7610, R94 ;  /* 0x000076105f5e7816 */ /* 0x000fe4000000005e */
.L_x_5176:
[----:B------:R-:W-:Y:S05]  /*6fc0*/  BSYNC B1 ;  /* 0x0000000000017941 */ /* 0x000fea0003800000 */
.L_x_5174:
        /* <DEDUP_REMOVED lines=11> */
.L_x_5178:
[----:B------:R-:W-:Y:S01]  /*7080*/  PRMT R95, R93, 0x7610, R95 ;  /* 0x000076105d5f7816 */ /* 0x000fe2000000005f */
[----:B------:R-:W-:Y:S01]  /*7090*/  IMAD.MOV.U32 R5, RZ, RZ, R4 ;  /* 0x000000ffff057224 */ /* 0x000fe200078e0004 */
[C---:B------:R-:W-:Y:S01]  /*70a0*/  PRMT R72, R74.reuse, 0x7610, R72 ;  /* 0x000076104a487816 */ /* 0x040fe20000000048 */
[----:B------:R-:W-:Y:S01]  /*70b0*/  IMAD.MOV.U32 R70, RZ, RZ, R73 ;  /* 0x000000ffff467224 */ /* 0x000fe200078e0049 */
[----:B------:R-:W-:Y:S01]  /*70c0*/  PRMT R93, R74, 0x7610, R93 ;  /* 0x000076104a5d7816 */ /* 0x000fe2000000005d */
[----:B------:R-:W-:Y:S02]  /*70d0*/  IMAD.MOV.U32 R4, RZ, RZ, R73 ;  /* 0x000000ffff047224 */ /* 0x000fe400078e0049 */
.L_x_5179:
[----:B------:R-:W-:Y:S05]  /*70e0*/  BSYNC B1 ;  /* 0x0000000000017941 */ /* 0x000fea0003800000 */
.L_x_5177:
[----:B------:R-:W-:Y:S02]  /*70f0*/  IADD3 R69, R69, 0x4, RZ ;  /* 0x0000000445457810 */ /* 0x000fe40007ffe0ff */
[----:B------:R-:W-:Y:S01]  /*7100*/  IADD3 R3, R3, 0x2, RZ ;  /* 0x0000000203037810 */ /* 0x000fe20007ffe0ff */
[----:B------:R-:W-:Y:S01]  /*7110*/  @!P1 CALL.REL.NOINC `(.L_x_5180) ;  /* 0x0000001000009944 */ /* 0x000fe20003c00000 */
[----:B------:R-:W-:Y:S05]  /*7120*/  BRA `(.L_x_5181) ;  /* 0xffffc01000007947 */ /* 0x000fea000383ffff */
.L_x_5180:
[----:B------:R-:W-:Y:S01]  /*7130*/  FADD.FTZ R68, R85, R68 ;  /* 0x0000004455447221 */ /* 0x000fe20000010000 */
[----:B------:R-:W-:Y:S01]  /*7140*/  PRMT R93, R72, 0x7610, R93 ;  /* 0x00007610485d7816 */ /* 0x000fe2000000005d */
[----:B------:R-:W-:-:S02]  /*7150*/  IMAD.MOV.U32 R69, RZ, RZ, R2 ;  /* 0x000000ffff457224 */ /* 0x000fc400078e0002 */
[----:B------:R-:W-:Y:S02]  /*7160*/  IMAD.MOV.U32 R4, RZ, RZ, R70 ;  /* 0x000000ffff047224 */ /* 0x000fe400078e0046 */
.L_x_4990:
[----:B------:R-:W-:Y:S05]  /*7170*/  BSYNC B0 ;  /* 0x0000000000007941 */ /* 0x000fea0003800000 */
.L_x_4989:
[----:B------:R-:W-:Y:S01]  /*7180*/  SHFL.DOWN PT, R76, R6, 0x2, 0x1f ;  /* 0x08401f00064c7f89 */ /* 0x000fe200000e0000 */
[----:B------:R-:W-:Y:S01]  /*7190*/  PRMT R94, R94, 0x7610, R93 ;  /* 0x000076105e5e7816 */ /* 0x000fe2000000005d */
[----:B------:R-:W-:Y:S01]  /*71a0*/  BSSY B0, `(.L_x_5182) ;  /* 0x00004a5000007945 */ /* 0x000fe20003800000 */
[----:B------:R-:W-:Y:S01]  /*71b0*/  ISETP.GT.AND P0, PT, R124, 0x1d, PT ;  /* 0x0000001d7c00780c */ /* 0x000fe20003f04270 */
        /* <DEDUP_REMOVED lines=10> */
[----:B------:R-:W-:Y:S04]  /*7260*/  SHFL.DOWN PT, R76, R22, 0x2, 0x1f ;  /* 0x08401f00164c7f89 */ /* 0x000fe800000e0000 */
[----:B------:R-:W0:Y:S04]  /*7270*/  SHFL.DOWN PT, R77, R23, 0x2, 0x1f ;  /* 0x08401f00174d7f89 */ /* 0x000e2800000e0000 */
[----:B-1----:R-:W-:Y:S04]  /*7280*/  STL.64 [R1+0x8], R74 ;  /* 0x0000084a01007387 */ /* 0x002fe80000100a00 */
[----:B--2---:R-:W-:Y:S04]  /*7290*/  STL.64 [R1+0x18], R78 ;  /* 0x0000184e01007387 */ /* 0x004fe80000100a00 */
[----:B---3--:R-:W-:Y:S04]  /*72a0*/  STL.64 [R1+0x20], R80 ;  /* 0x0000205001007387 */ /* 0x008fe80000100a00 */
[----:B----4-:R-:W-:Y:S04]  /*72b0*/  STL.64 [R1+0x28], R82 ;  /* 0x0000285201007387 */ /* 0x010fe80000100a00 */
        /* <DEDUP_REMOVED lines=19> */
[----:B------:R-:W5:Y:S04]  /*73f0*/  SHFL.DOWN PT, R89, R35, 0x2, 0x1f ;  /* 0x08401f0023597f89 */ /* 0x000f6800000e0000 */
[----:B0-----:R0:W-:Y:S04]  /*7400*/  STL.64 [R1+0x50], R76 ;  /* 0x0000504c01007387 */ /* 0x0011e80000100a00 */
[----:B-1----:R-:W-:Y:S04]  /*7410*/  STL.64 [R1+0x30], R2 ;  /* 0x0000300201007387 */ /* 0x002fe80000100a00 */
[----:B--2---:R-:W-:Y:S01]  /*7420*/  STL.64 [R1+0x38], R70 ;  /* 0x0000384601007387 */ /* 0x004fe20000100a00 */
[----:B0-----:R-:W-:-:S03]  /*7430*/  PRMT R76, R93, 0x5410, R95 ;  /* 0x000054105d4c7816 */ /* 0x001fc6000000005f */
[----:B---3--:R-:W-:Y:S04]  /*7440*/  STL.64 [R1+0x40], R72 ;  /* 0x0000404801007387 */ /* 0x008fe80000100a00 */
        /* <DEDUP_REMOVED lines=24> */
[----:B------:R-:W-:Y:S04]  /*75d0*/  SHFL.DOWN PT, R84, R48, 0x2, 0x1f ;  /* 0x08401f0030547f89 */ /* 0x000fe800000e0000 */
[----:B------:R-:W2:Y:S04]  /*75e0*/  SHFL.DOWN PT, R85, R49, 0x2, 0x1f ;  /* 0x08401f0031557f89 */ /* 0x000ea800000e0000 */
[----:B------:R-:W-:Y:S04]  /*75f0*/  SHFL.DOWN PT, R86, R50, 0x2, 0x1f ;  /* 0x08401f0032567f89 */ /* 0x000fe800000e0000 */
[----:B------:R-:W4:Y:S04]  /*7600*/  SHFL.DOWN PT, R87, R51, 0x2, 0x1f ;  /* 0x08401f0033577f89 */ /* 0x000f2800000e0000 */
[----:B------:R-:W5:Y:S04]  /*7610*/  SHFL.DOWN PT, R89, R90, 0x2, 0x1f ;  /* 0x08401f005a597f89 */ /* 0x000f6800000e0000 */
[----:B0-----:R-:W-:Y:S04]  /*7620*/  STL.64 [R1+0x88], R2 ;  /* 0x0000880201007387 */ /* 0x001fe80000100a00 */
[----:B-1----:R-:W-:Y:S04]  /*7630*/  STL.64 [R1+0x90], R70 ;  /* 0x0000904601007387 */ /* 0x002fe80000100a00 */
        /* <DEDUP_REMOVED lines=25> */
[----:B------:R-:W2:Y:S04]  /*77d0*/  SHFL.DOWN PT, R83, R57, 0x2, 0x1f ;  /* 0x08401f0039537f89 */ /* 0x000ea800000e0000 */
[----:B------:R-:W-:Y:S04]  /*77e0*/  SHFL.DOWN PT, R84, R58, 0x2, 0x1f ;  /* 0x08401f003a547f89 */ /* 0x000fe800000e0000 */
[----:B------:R-:W3:Y:S04]  /*77f0*/  SHFL.DOWN PT, R85, R59, 0x2, 0x1f ;  /* 0x08401f003b557f89 */ /* 0x000ee800000e0000 */
[----:B------:R-:W4:Y:S04]  /*7800*/  SHFL.DOWN PT, R87, R120, 0x2, 0x1f ;  /* 0x08401f0078577f89 */ /* 0x000f2800000e0000 */
[----:B------:R-:W-:Y:S04]  /*7810*/  SHFL.DOWN PT, R88, R109, 0x2, 0x1f ;  /* 0x08401f006d587f89 */ /* 0x000fe800000e0000 */
[----:B------:R-:W5:Y:S04]  /*7820*/  SHFL.DOWN PT, R89, R118, 0x2, 0x1f ;  /* 0x08401f0076597f89 */ /* 0x000f6800000e0000 */
        /* <DEDUP_REMOVED lines=9> */
[----:B----4-:R-:W-:Y:S04]  /*78c0*/  STL.64 [R1+0x148], R86 ;  /* 0x0001485601007387 */ /* 0x010fe80000100a00 */
[----:B-----5:R-:W-:Y:S04]  /*78d0*/  STL.64 [R1+0x150], R88 ;  /* 0x0001505801007387 */ /* 0x020fe80000100a00 */
        /* <DEDUP_REMOVED lines=31> */
[----:B----4-:R0:W-:Y:S04]  /*7ad0*/  STL.64 [R1+0x180], R88 ;  /* 0x0001805801007387 */ /* 0x0101e80000100a00 */
[----:B-----5:R0:W-:Y:S01]  /*7ae0*/  STL.64 [R1], R2 ;  /* 0x0000000201007387 */ /* 0x0201e20000100a00 */
        /* <DEDUP_REMOVED lines=8> */
[----:B------:R-:W-:-:S04]  /*7b70*/  FMUL.FTZ R73, R73, 1.4426950216293334961 ;  /* 0x3fb8aa3b49497820 */ /* 0x000fc80000410000 */
[----:B------:R-:W0:Y:S02]  /*7b80*/  MUFU.EX2 R71, R73 ;  /* 0x0000004900477308 */ /* 0x000e240000000800 */
[----:B0-----:R-:W-:Y:S02]  /*7b90*/  FMUL.FTZ R68, R72, R71 ;  /* 0x0000004748447220 */ /* 0x001fe40000410000 */
[----:B------:R-:W-:Y:S02]  /*7ba0*/  IMAD.MOV.U32 R72, RZ, RZ, RZ ;  /* 0x000000ffff487224 */ /* 0x000fe400078e00ff */
[----:B------:R-:W-:-:S05]  /*7bb0*/  IMAD.MOV.U32 R71, RZ, RZ, R2 ;  /* 0x000000ffff477224 */ /* 0x000fca00078e0002 */
.L_x_5374:
        /* <DEDUP_REMOVED lines=20> */
.L_x_5185:
[----:B------:R-:W-:Y:S01]  /*7d00*/  IMAD.MOV.U32 R74, RZ, RZ, R67 ;  /* 0x000000ffff4a7224 */ /* 0x000fe200078e0043 */
[----:B------:R-:W-:Y:S01]  /*7d10*/  PRMT R73, R73, 0x7610, R110 ;  /* 0x0000761049497816 */ /* 0x000fe2000000006e */
[----:B------:R-:W-:Y:S01]  /*7d20*/  IMAD.MOV.U32 R67, RZ, RZ, R66 ;  /* 0x000000ffff437224 */ /* 0x000fe200078e0042 */
[----:B------:R-:W-:Y:S02]  /*7d30*/  PRMT R110, R110, 0x5410, R110 ;  /* 0x000054106e6e7816 */ /* 0x000fe4000000006e */
.L_x_5186:
[----:B------:R-:W-:Y:S05]  /*7d40*/  BSYNC B1 ;  /* 0x0000000000017941 */ /* 0x000fea0003800000 */
.L_x_5184:
        /* <DEDUP_REMOVED lines=11> */
.L_x_5188:
[----:B------:R-:W-:Y:S01]  /*7e00*/  IMAD.MOV.U32 R3, RZ, RZ, R74 ;  /* 0x000000ffff037224 */ /* 0x000fe200078e004a */
[----:B------:R-:W-:Y:S01]  /*7e10*/  PRMT R75, R75, 0x7610, R73 ;  /* 0x000076104b4b7816 */ /* 0x000fe20000000049 */
[----:B------:R-:W-:Y:S01]  /*7e20*/  IMAD.MOV.U32 R66, RZ, RZ, R65 ;  /* 0x000000ffff427224 */ /* 0x000fe200078e0041 */
[----:B------:R-:W-:Y:S02]  /*7e30*/  PRMT R110, R0, 0x7632, R110 ;  /* 0x00007632006e7816 */ /* 0x000fe4000000006e */
.L_x_5189:
[----:B------:R-:W-:Y:S05]  /*7e40*/  BSYNC B1 ;  /* 0x0000000000017941 */ /* 0x000fea0003800000 */
.L_x_5187:
        /* <DEDUP_REMOVED lines=11> */
.L_x_5191:
[----:B------:R-:W-:Y:S01]  /*7f00*/  IMAD.MOV.U32 R74, RZ, RZ, R3 ;  /* 0x000000ffff4a7224 */ /* 0x000fe200078e0003 */
[----:B------:R-:W-:Y:S01]  /*7f10*/  PRMT R73, R73, 0x7610, R75 ;  /* 0x0000761049497816 */ /* 0x000fe2000000004b */
[----:B------:R-:W-:Y:S01]  /*7f20*/  IMAD.MOV.U32 R65, RZ, RZ, R64 ;  /* 0x000000ffff417224 */ /* 0x000fe200078e0040 */
[----:B------:R-:W-:Y:S02]  /*7f30*/  PRMT R0, R0, 0x5410, R0 ;  /* 0x0000541000007816 */ /* 0x000fe40000000000 */
.L_x_5192:
[----:B------:R-:W-:Y:S05]  /*7f40*/  BSYNC B1 ;  /* 0x0000000000017941 */ /* 0x000fea0003800000 */
.L_x_5190:
        /* <DEDUP_REMOVED lines=11> */
.L_x_5194:
[----:B------:R-:W-:Y:S01]  /*8000*/  IMAD.MOV.U32 R3, RZ, RZ, R74 ;  /* 0x000000ffff037224 */ /* 0x000fe200078e004a */
[----:B------:R-:W-:Y:S01]  /*8010*/  PRMT R75, R75, 0x7610, R73 ;  /* 0x000076104b4b7816 */ /* 0x000fe20000000049 */
[----:B------:R-:W-:Y:S01]  /*8020*/  IMAD.MOV.U32 R64, RZ, RZ, R63 ;  /* 0x000000ffff407224 */ /* 0x000fe200078e003f */
[----:B------:R-:W-:Y:S02]  /*8030*/  PRMT R0, R112, 0x7632, R0 ;  /* 0x0000763270007816 */ /* 0x000fe40000000000 */
.L_x_5195:
[----:B------:R-:W-:Y:S05]  /*8040*/  BSYNC B1 ;  /* 0x0000000000017941 */ /* 0x000fea0003800000 */
.L_x_5193:
        /* <DEDUP_REMOVED lines=11> */
.L_x_5197:
[----:B------:R-:W-:Y:S01]  /*8100*/  IMAD.MOV.U32 R74, RZ, RZ, R3 ;  /* 0x000000ffff4a7224 */ /* 0x000fe200078e0003 */
[----:B------:R-:W-:Y:S01]  /*8110*/  PRMT R73, R75, 0x7632, R73 ;  /* 0x000076324b497816 */ /* 0x000fe20000000049 */
[----:B------:R-:W-:Y:S01]  /*8120*/  IMAD.MOV.U32 R63, RZ, RZ, R62 ;  /* 0x000000ffff3f7224 */ /* 0x000fe200078e003e */
[----:B------:R-:W-:Y:S02]  /*8130*/  PRMT R112, R112, 0x5410, R112 ;  /* 0x0000541070707816 */ /* 0x000fe40000000070 */
.L_x_5198:
[----:B------:R-:W-:Y:S05]  /*8140*/  BSYNC B1 ;  /* 0x0000000000017941 */ /* 0x000fea0003800000 */
.L_x_5196:
        /* <DEDUP_REMOVED lines=11> */
.L_x_5200:
[----:B------:R-:W-:Y:S01]  /*8200*/  IMAD.MOV.U32 R3, RZ, RZ, R74 ;  /* 0x000000ffff037224 */ /* 0x000fe200078e004a */
[----:B------:R-:W-:Y:S01]  /*8210*/  PRMT R75, R73, 0x7610, R75 ;  /* 0x00007610494b7816 */ /* 0x000fe2000000004b */
[----:B------:R-:W-:Y:S01]  /*8220*/  IMAD.MOV.U32 R62, RZ, RZ, R61 ;  /* 0x000000ffff3e7224 */ /* 0x000fe200078e003d */
[----:B------:R-:W-:Y:S02]  /*8230*/  PRMT R112, R111, 0x7632, R112 ;  /* 0x000076326f707816 */ /* 0x000fe40000000070 */
.L_x_5201:
[----:B------:R-:W-:Y:S05]  /*8240*/  BSYNC B1 ;  /* 0x0000000000017941 */ /* 0x000fea0003800000 */
.L_x_5199:
        /* <DEDUP_REMOVED lines=11> */
.L_x_5203:
[----:B------:R-:W-:Y:S01]  /*8300*/  IMAD.MOV.U32 R74, RZ, RZ, R3 ;  /* 0x000000ffff4a7224 */ /* 0x000fe200078e0003 */
[----:B------:R-:W-:Y:S01]  /*8310*/  PRMT R73, R73, 0x5410, R75 ;  /* 0x0000541049497816 */ /* 0x000fe2000000004b */
[----:B------:R-:W-:Y:S01]  /*8320*/  IMAD.MOV.U32 R61, RZ, RZ, R60 ;  /* 0x000000ffff3d7224 */ /* 0x000fe200078e003c */
[----:B------:R-:W-:Y:S02]  /*8330*/  PRMT R111, R111, 0x5410, R111 ;  /* 0x000054106f6f7816 */ /* 0x000fe4000000006f */
.L_x_5204:
[----:B------:R-:W-:Y:S05]  /*8340*/  BSYNC B1 ;  /* 0x0000000000017941 */ /* 0x000fea0003800000 */
.L_x_5202:
        /* <DEDUP_REMOVED lines=11> */
.L_x_5206:
[----:B------:R-:W-:Y:S01]  /*8400*/  IMAD.MOV.U32 R3, RZ, RZ, R74 ;  /* 0x000000ffff037224 */ /* 0x000fe200078e004a */
[----:B------:R-:W-:Y:S01]  /*8410*/  PRMT R75, R75, 0x7610, R73 ;  /* 0x000076104b4b7816 */ /* 0x000fe20000000049 */
[----:B------:R-:W-:Y:S01]  /*8420*/  IMAD.MOV.U32 R60, RZ, RZ, R59 ;  /* 0x000000ffff3c7224 */ /* 0x000fe200078e003b */
[----:B------:R-:W-:Y:S02]  /*8430*/  PRMT R111, R114, 0x7632, R111 ;  /* 0x00007632726f7816 */ /* 0x000fe4000000006f */
.L_x_5207:
[----:B------:R-:W-:Y:S05]  /*8440*/  BSYNC B1 ;  /* 0x0000000000017941 */ /* 0x000fea0003800000 */
.L_x_5205:
        /* <DEDUP_REMOVED lines=11> */
.L_x_5209:
[----:B------:R-:W-:Y:S01]  /*8500*/  IMAD.MOV.U32 R74, RZ, RZ, R3 ;  /* 0x000000ffff4a7224 */ /* 0x000fe200078e0003 */
[----:B------:R-:W-:Y:S01]  /*8510*/  PRMT R73, R75, 0x7632, R73 ;  /* 0x000076324b497816 */ /* 0x000fe20000000049 */
[----:B------:R-:W-:Y:S01]  /*8520*/  IMAD.MOV.U32 R59, RZ, RZ, R58 ;  /* 0x000000ffff3b7224 */ /* 0x000fe200078e003a */
[----:B------:R-:W-:Y:S02]  /*8530*/  PRMT R114, R114, 0x5410, R114 ;  /* 0x0000541072727816 */ /* 0x000fe40000000072 */
.L_x_5210:
[----:B------:R-:W-:Y:S05]  /*8540*/  BSYNC B1 ;  /* 0x0000000000017941 */ /* 0x000fea0003800000 */
.L_x_5208:
        /* <DEDUP_REMOVED lines=11> */
.L_x_5212:
[----:B------:R-:W-:Y:S01]  /*8600*/  IMAD.MOV.U32 R3, RZ, RZ, R74 ;  /* 0x000000ffff037224 */ /* 0x000fe200078e004a */
[----:B------:R-:W-:Y:S01]  /*8610*/  PRMT R75, R73, 0x7610, R75 ;  /* 0x00007610494b7816 */ /* 0x000fe2000000004b */
[----:B------:R-:W-:Y:S01]  /*8620*/  IMAD.MOV.U32 R58, RZ, RZ, R57 ;  /* 0x000000ffff3a7224 */ /* 0x000fe200078e0039 */
[----:B------:R-:W-:Y:S02]  /*8630*/  PRMT R114, R113, 0x7632, R114 ;  /* 0x0000763271727816 */ /* 0x000fe40000000072 */
.L_x_5213:
[----:B------:R-:W-:Y:S05]  /*8640*/  BSYNC B1 ;  /* 0x0000000000017941 */ /* 0x000fea0003800000 */
.L_x_5211:
        /* <DEDUP_REMOVED lines=11> */
.L_x_5215:
[----:B------:R-:W-:Y:S01]  /*8700*/  IMAD.MOV.U32 R74, RZ, RZ, R3 ;  /* 0x000000ffff4a7224 */ /* 0x000fe200078e0003 */
[----:B------:R-:W-:Y:S01]  /*8710*/  PRMT R73, R73, 0x5410, R75 ;  /* 0x0000541049497816 */ /* 0x000fe2000000004b */
[----:B------:R-:W-:Y:S01]  /*8720*/  IMAD.MOV.U32 R57, RZ, RZ, R56 ;  /* 0x000000ffff397224 */ /* 0x000fe200078e0038 */
[----:B------:R-:W-:Y:S02]  /*8730*/  PRMT R113, R113, 0x5410, R113 ;  /* 0x0000541071717816 */ /* 0x000fe40000000071 */
.L_x_5216:
[----:B------:R-:W-:Y:S05]  /*8740*/  BSYNC B1 ;  /* 0x0000000000017941 */ /* 0x000fea0003800000 */
.L_x_5214:
        /* <DEDUP_REMOVED lines=11> */
.L_x_5218:
[----:B------:R-:W-:Y:S01]  /*8800*/  IMAD.MOV.U32 R3, RZ, RZ, R74 ;  /* 0x000000ffff037224 */ /* 0x000fe200078e004a */
[----:B------:R-:W-:Y:S01]  /*8810*/  PRMT R75, R75, 0x7610, R73 ;  /* 0x000076104b4b7816 */ /* 0x000fe20000000049 */
[----:B------:R-:W-:Y:S01]  /*8820*/  IMAD.MOV.U32 R56, RZ, RZ, R55 ;  /* 0x000000ffff387224 */ /* 0x000fe200078e0037 */
[----:B------:R-:W-:Y:S02]  /*8830*/  PRMT R113, R116, 0x7632, R113 ;  /* 0x0000763274717816 */ /* 0x000fe40000000071 */
.L_x_5219:
[----:B------:R-:W-:Y:S05]  /*8840*/  BSYNC B1 ;  /* 0x0000000000017941 */ /* 0x000fea0003800000 */
.L_x_5217:
        /* <DEDUP_REMOVED lines=11> */
.L_x_5221:
[----:B------:R-:W-:Y:S01]  /*8900*/  IMAD.MOV.U32 R74, RZ, RZ, R3 ;  /* 0x000000ffff4a7224 */ /* 0x000fe200078e0003 */
[----:B------:R-:W-:Y:S01]  /*8910*/  PRMT R73, R75, 0x7632, R73 ;  /* 0x000076324b497816 */ /* 0x000fe20000000049 */
[----:B------:R-:W-:Y:S01]  /*8920*/  IMAD.MOV.U32 R55, RZ, RZ, R54 ;  /* 0x000000ffff377224 */ /* 0x000fe200078e0036 */
[----:B------:R-:W-:Y:S02]  /*8930*/  PRMT R116, R116, 0x5410, R116 ;  /* 0x0000541074747816 */ /* 0x000fe40000000074 */
.L_x_5222:
[----:B------:R-:W-:Y:S05]  /*8940*/  BSYNC B1 ;  /* 0x0000000000017941 */ /* 0x000fea0003800000 */
.L_x_5220:
        /* <DEDUP_REMOVED lines=11> */
.L_x_5224:
[----:B------:R-:W-:Y:S01]  /*8a00*/  IMAD.MOV.U32 R3, RZ, RZ, R74 ;  /* 0x000000ffff037224 */ /* 0x000fe200078e004a */
[----:B------:R-:W-:Y:S01]  /*8a10*/  PRMT R75, R73, 0x7610, R75 ;  /* 0x00007610494b7816 */ /* 0x000fe2000000004b */
[----:B------:R-:W-:Y:S01]  /*8a20*/  IMAD.MOV.U32 R54, RZ, RZ, R53 ;  /* 0x000000ffff367224 */ /* 0x000fe200078e0035 */
[----:B------:R-:W-:Y:S02]  /*8a30*/  PRMT R116, R115, 0x7632, R116 ;  /* 0x0000763273747816 */ /* 0x000fe40000000074 */
.L_x_5225:
[----:B------:R-:W-:Y:S05]  /*8a40*/  BSYNC B1 ;  /* 0x0000000000017941 */ /* 0x000fea0003800000 */
.L_x_5223:
        /* <DEDUP_REMOVED lines=11> */
.L_x_5227:
[----:B------:R-:W-:Y:S01]  /*8b00*/  IMAD.MOV.U32 R74, RZ, RZ, R3 ;  /* 0x000000ffff4a7224 */ /* 0x000fe200078e0003 */
[----:B------:R-:W-:Y:S01]  /*8b10*/  PRMT R73, R73, 0x5410, R75 ;  /* 0x0000541049497816 */ /* 0x000fe2000000004b */
[----:B------:R-:W-:Y:S01]  /*8b20*/  IMAD.MOV.U32 R53, RZ, RZ, R52 ;  /* 0x000000ffff357224 */ /* 0x000fe200078e0034 */
[----:B------:R-:W-:Y:S02]  /*8b30*/  PRMT R115, R115, 0x5410, R115 ;  /* 0x0000541073737816 */ /* 0x000fe40000000073 */
.L_x_5228:
[----:B------:R-:W-:Y:S05]  /*8b40*/  BSYNC B1 ;  /* 0x0000000000017941 */ /* 0x000fea0003800000 */
.L_x_5226:
        /* <DEDUP_REMOVED lines=11> */
.L_x_5230:
[----:B------:R-:W-:Y:S01]  /*8c00*/  IMAD.MOV.U32 R3, RZ, RZ, R74 ;  /* 0x000000ffff037224 */ /* 0x000fe200078e004a */
[----:B------:R-:W-:Y:S01]  /*8c10*/  PRMT R75, R75, 0x7610, R73 ;  /* 0x000076104b4b7816 */ /* 0x000fe20000000049 */
[----:B------:R-:W-:Y:S01]  /*8c20*/  IMAD.MOV.U32 R52, RZ, RZ, R51 ;  /* 0x000000ffff347224 */ /* 0x000fe200078e0033 */
[----:B------:R-:W-:Y:S02]  /*8c30*/  PRMT R115, R106, 0x7632, R115 ;  /* 0x000076326a737816 */ /* 0x000fe40000000073 */
.L_x_5231:
[----:B------:R-:W-:Y:S05]  /*8c40*/  BSYNC B1 ;  /* 0x0000000000017941 */ /* 0x000fea0003800000 */
.L_x_5229:
        /* <DEDUP_REMOVED lines=11> */
.L_x_5233:
[----:B------:R-:W-:Y:S01]  /*8d00*/  IMAD.MOV.U32 R74, RZ, RZ, R3 ;  /* 0x000000ffff4a7224 */ /* 0x000fe200078e0003 */
[----:B------:R-:W-:Y:S01]  /*8d10*/  PRMT R73, R75, 0x7632, R73 ;  /* 0x000076324b497816 */ /* 0x000fe20000000049 */
[----:B------:R-:W-:Y:S01]  /*8d20*/  IMAD.MOV.U32 R51, RZ, RZ, R50 ;  /* 0x000000ffff337224 */ /* 0x000fe200078e0032 */
[----:B------:R-:W-:Y:S02]  /*8d30*/  PRMT R106, R106, 0x5410, R106 ;  /* 0x000054106a6a7816 */ /* 0x000fe4000000006a */
.L_x_5234:
[----:B------:R-:W-:Y:S05]  /*8d40*/  BSYNC B1 ;  /* 0x0000000000017941 */ /* 0x000fea0003800000 */
.L_x_5232:
        /* <DEDUP_REMOVED lines=11> */
.L_x_5236:
[----:B------:R-:W-:Y:S01]  /*8e00*/  IMAD.MOV.U32 R3, RZ, RZ, R74 ;  /* 0x000000ffff037224 */ /* 0x000fe200078e004a */
[----:B------:R-:W-:Y:S01]  /*8e10*/  PRMT R75, R73, 0x7610, R75 ;  /* 0x00007610494b7816 */ /* 0x000fe2000000004b */
[----:B------:R-:W-:Y:S01]  /*8e20*/  IMAD.MOV.U32 R50, RZ, RZ, R49 ;  /* 0x000000ffff327224 */ /* 0x000fe200078e0031 */
[----:B------:R-:W-:Y:S02]  /*8e30*/  PRMT R106, R117, 0x7632, R106 ;  /* 0x00007632756a7816 */ /* 0x000fe4000000006a */
.L_x_5237:
[----:B------:R-:W-:Y:S05]  /*8e40*/  BSYNC B1 ;  /* 0x0000000000017941 */ /* 0x000fea0003800000 */
.L_x_5235:
        /* <DEDUP_REMOVED lines=11> */
.L_x_5239:
[----:B------:R-:W-:Y:S01]  /*8f00*/  IMAD.MOV.U32 R74, RZ, RZ, R3 ;  /* 0x000000ffff4a7224 */ /* 0x000fe200078e0003 */
[----:B------:R-:W-:Y:S01]  /*8f10*/  PRMT R73, R73, 0x5410, R75 ;  /* 0x0000541049497816 */ /* 0x000fe2000000004b */
[----:B------:R-:W-:Y:S01]  /*8f20*/  IMAD.MOV.U32 R49, RZ, RZ, R48 ;  /* 0x000000ffff317224 */ /* 0x000fe200078e0030 */
[----:B------:R-:W-:Y:S02]  /*8f30*/  PRMT R117, R117, 0x5410, R117 ;  /* 0x0000541075757816 */ /* 0x000fe40000000075 */
.L_x_5240:
[----:B------:R-:W-:Y:S05]  /*8f40*/  BSYNC B1 ;  /* 0x0000000000017941 */ /* 0x000fea0003800000 */
.L_x_5238:
        /* <DEDUP_REMOVED lines=11> */
.L_x_5242:
[----:B------:R-:W-:Y:S01]  /*9000*/  IMAD.MOV.U32 R3, RZ, RZ, R74 ;  /* 0x000000ffff037224 */ /* 0x000fe200078e004a */
[----:B------:R-:W-:Y:S01]  /*9010*/  PRMT R75, R75, 0x7610, R73 ;  /* 0x000076104b4b7816 */ /* 0x000fe20000000049 */
[----:B------:R-:W-:Y:S01]  /*9020*/  IMAD.MOV.U32 R48, RZ, RZ, R47 ;  /* 0x000000ffff307224 */ /* 0x000fe200078e002f */
[----:B------:R-:W-:Y:S02]  /*9030*/  PRMT R117, R108, 0x7632, R117 ;  /* 0x000076326c757816 */ /* 0x000fe40000000075 */
.L_x_5243:
[----:B------:R-:W-:Y:S05]  /*9040*/  BSYNC B1 ;  /* 0x0000000000017941 */ /* 0x000fea0003800000 */
.L_x_5241:
        /* <DEDUP_REMOVED lines=11> */
.L_x_5245:
[----:B------:R-:W-:Y:S01]  /*9100*/  IMAD.MOV.U32 R74, RZ, RZ, R3 ;  /* 0x000000ffff4a7224 */ /* 0x000fe200078e0003 */
[----:B------:R-:W-:Y:S01]  /*9110*/  PRMT R73, R75, 0x7632, R73 ;  /* 0x000076324b497816 */ /* 0x000fe20000000049 */
[----:B------:R-:W-:Y:S01]  /*9120*/  IMAD.MOV.U32 R47, RZ, RZ, R46 ;  /* 0x000000ffff2f7224 */ /* 0x000fe200078e002e */
[----:B------:R-:W-:Y:S02]  /*9130*/  PRMT R108, R108, 0x5410, R108 ;  /* 0x000054106c6c7816 */ /* 0x000fe4000000006c */
.L_x_5246:
[----:B------:R-:W-:Y:S05]  /*9140*/  BSYNC B1 ;  /* 0x0000000000017941 */ /* 0x000fea0003800000 */
.L_x_5244:
        /* <DEDUP_REMOVED lines=11> */
.L_x_5248:
[----:B------:R-:W-:Y:S01]  /*9200*/  IMAD.MOV.U32 R3, RZ, RZ, R74 ;  /* 0x000000ffff037224 */ /* 0x000fe200078e004a */
[----:B------:R-:W-:Y:S01]  /*9210*/  PRMT R75, R73, 0x7610, R75 ;  /* 0x00007610494b7816 */ /* 0x000fe2000000004b */
[----:B------:R-:W-:Y:S01]  /*9220*/  IMAD.MOV.U32 R46, RZ, RZ, R45 ;  /* 0x000000ffff2e7224 */ /* 0x000fe200078e002d */
[----:B------:R-:W-:Y:S02]  /*9230*/  PRMT R108, R107, 0x7632, R108 ;  /* 0x000076326b6c7816 */ /* 0x000fe4000000006c */
.L_x_5249:
[----:B------:R-:W-:Y:S05]  /*9240*/  BSYNC B1 ;  /* 0x0000000000017941 */ /* 0x000fea0003800000 */
.L_x_5247:
        /* <DEDUP_REMOVED lines=11> */
.L_x_5251:
[----:B------:R-:W-:Y:S01]  /*9300*/  IMAD.MOV.U32 R74, RZ, RZ, R3 ;  /* 0x000000ffff4a7224 */ /* 0x000fe200078e0003 */
[----:B------:R-:W-:Y:S01]  /*9310*/  PRMT R73, R73, 0x5410, R75 ;  /* 0x0000541049497816 */ /* 0x000fe2000000004b */
[----:B------:R-:W-:Y:S01]  /*9320*/  IMAD.MOV.U32 R45, RZ, RZ, R44 ;  /* 0x000000ffff2d7224 */ /* 0x000fe200078e002c */
[----:B------:R-:W-:Y:S02]  /*9330*/  PRMT R107, R107, 0x5410, R107 ;  /* 0x000054106b6b7816 */ /* 0x000fe4000000006b */
.L_x_5252:
[----:B------:R-:W-:Y:S05]  /*9340*/  BSYNC B1 ;  /* 0x0000000000017941 */ /* 0x000fea0003800000 */
.L_x_5250:
        /* <DEDUP_REMOVED lines=11> */
.L_x_5254:
[----:B------:R-:W-:Y:S01]  /*9400*/  IMAD.MOV.U32 R3, RZ, RZ, R74 ;  /* 0x000000ffff037224 */ /* 0x000fe200078e004a */
[----:B------:R-:W-:Y:S01]  /*9410*/  PRMT R75, R75, 0x7610, R73 ;  /* 0x000076104b4b7816 */ /* 0x000fe20000000049 */
[----:B------:R-:W-:Y:S01]  /*9420*/  IMAD.MOV.U32 R44, RZ, RZ, R43 ;  /* 0x000000ffff2c7224 */ /* 0x000fe200078e002b */
[----:B------:R-:W-:Y:S02]  /*9430*/  PRMT R107, R118, 0x7632, R107 ;  /* 0x00007632766b7816 */ /* 0x000fe4000000006b */
.L_x_5255:
[----:B------:R-:W-:Y:S05]  /*9440*/  BSYNC B1 ;  /* 0x0000000000017941 */ /* 0x000fea0003800000 */
.L_x_5253:
        /* <DEDUP_REMOVED lines=11> */
.L_x_5257:
[----:B------:R-:W-:Y:S01]  /*9500*/  IMAD.MOV.U32 R74, RZ, RZ, R3 ;  /* 0x000000ffff4a7224 */ /* 0x000fe200078e0003 */
[----:B------:R-:W-:Y:S01]  /*9510*/  PRMT R73, R75, 0x7632, R73 ;  /* 0x000076324b497816 */ /* 0x000fe20000000049 */
[----:B------:R-:W-:Y:S01]  /*9520*/  IMAD.MOV.U32 R43, RZ, RZ, R42 ;  /* 0x000000ffff2b7224 */ /* 0x000fe200078e002a */
[----:B------:R-:W-:Y:S02]  /*9530*/  PRMT R118, R118, 0x5410, R118 ;  /* 0x0000541076767816 */ /* 0x000fe40000000076 */
.L_x_5258:
[----:B------:R-:W-:Y:S05]  /*9540*/  BSYNC B1 ;  /* 0x0000000000017941 */ /* 0x000fea0003800000 */
.L_x_5256:
        /* <DEDUP_REMOVED lines=11> */
.L_x_5260:
[----:B------:R-:W-:Y:S01]  /*9600*/  IMAD.MOV.U32 R3, RZ, RZ, R74 ;  /* 0x000000ffff037224 */ /* 0x000fe200078e004a */
[----:B------:R-:W-:Y:S01]  /*9610*/  PRMT R75, R73, 0x7610, R75 ;  /* 0x00007610494b7816 */ /* 0x000fe2000000004b */
[----:B------:R-:W-:Y:S01]  /*9620*/  IMAD.MOV.U32 R42, RZ, RZ, R41 ;  /* 0x000000ffff2a7224 */ /* 0x000fe200078e0029 */
[----:B------:R-:W-:Y:S02]  /*9630*/  PRMT R118, R109, 0x7632, R118 ;  /* 0x000076326d767816 */ /* 0x000fe40000000076 */
.L_x_5261:
[----:B------:R-:W-:Y:S05]  /*9640*/  BSYNC B1 ;  /* 0x0000000000017941 */ /* 0x000fea0003800000 */
.L_x_5259:
        /* <DEDUP_REMOVED lines=11> */
.L_x_5263:
[----:B------:R-:W-:Y:S01]  /*9700*/  IMAD.MOV.U32 R74, RZ, RZ, R3 ;  /* 0x000000ffff4a7224 */ /* 0x000fe200078e0003 */
[----:B------:R-:W-:Y:S01]  /*9710*/  PRMT R73, R73, 0x5410, R75 ;  /* 0x0000541049497816 */ /* 0x000fe2000000004b */
[----:B------:R-:W-:Y:S01]  /*9720*/  IMAD.MOV.U32 R41, RZ, RZ, R40 ;  /* 0x000000ffff297224 */ /* 0x000fe200078e0028 */
[----:B------:R-:W-:Y:S02]  /*9730*/  PRMT R109, R109, 0x5410, R109 ;  /* 0x000054106d6d7816 */ /* 0x000fe4000000006d */
.L_x_5264:
[----:B------:R-:W-:Y:S05]  /*9740*/  BSYNC B1 ;  /* 0x0000000000017941 */ /* 0x000fea0003800000 */
.L_x_5262:
        /* <DEDUP_REMOVED lines=11> */
.L_x_5266:
[----:B------:R-:W-:Y:S01]  /*9800*/  IMAD.MOV.U32 R3, RZ, RZ, R74 ;  /* 0x000000ffff037224 */ /* 0x000fe200078e004a */
[----:B------:R-:W-:Y:S01]  /*9810*/  PRMT R75, R75, 0x7610, R73 ;  /* 0x000076104b4b7816 */ /* 0x000fe20000000049 */
[----:B------:R-:W-:Y:S01]  /*9820*/  IMAD.MOV.U32 R40, RZ, RZ, R39 ;  /* 0x000000ffff287224 */ /* 0x000fe200078e0027 */
[----:B------:R-:W-:Y:S02]  /*9830*/  PRMT R109, R120, 0x7632, R109 ;  /* 0x00007632786d7816 */ /* 0x000fe4000000006d */
.L_x_5267:
[----:B------:R-:W-:Y:S05]  /*9840*/  BSYNC B1 ;  /* 0x0000000000017941 */ /* 0x000fea0003800000 */
.L_x_5265:
        /* <DEDUP_REMOVED lines=11> */
.L_x_5269:
[----:B------:R-:W-:Y:S01]  /*9900*/  IMAD.MOV.U32 R74, RZ, RZ, R3 ;  /* 0x000000ffff4a7224 */ /* 0x000fe200078e0003 */
[----:B------:R-:W-:Y:S01]  /*9910*/  PRMT R73, R75, 0x7632, R73 ;  /* 0x000076324b497816 */ /* 0x000fe20000000049 */
[----:B------:R-:W-:Y:S01]  /*9920*/  IMAD.MOV.U32 R39, RZ, RZ, R38 ;  /* 0x000000ffff277224 */ /* 0x000fe200078e0026 */
[----:B------:R-:W-:Y:S02]  /*9930*/  PRMT R120, R120, 0x5410, R120 ;  /* 0x0000541078787816 */ /* 0x000fe40000000078 */
.L_x_5270:
[----:B------:R-:W-:Y:S05]  /*9940*/  BSYNC B1 ;  /* 0x0000000000017941 */ /* 0x000fea0003800000 */
.L_x_5268:
        /* <DEDUP_REMOVED lines=11> */
.L_x_5272:
[----:B------:R-:W-:Y:S01]  /*9a00*/  IMAD.MOV.U32 R3, RZ, RZ, R74 ;  /* 0x000000ffff037224 */ /* 0x000fe200078e004a */
[----:B------:R-:W-:Y:S01]  /*9a10*/  PRMT R75, R73, 0x7610, R75 ;  /* 0x00007610494b7816 */ /* 0x000fe2000000004b */
[----:B------:R-:W-:Y:S01]  /*9a20*/  IMAD.MOV.U32 R38, RZ, RZ, R37 ;  /* 0x000000ffff267224 */ /* 0x000fe200078e0025 */
[----:B------:R-:W-:Y:S02]  /*9a30*/  PRMT R120, R119, 0x7632, R120 ;  /* 0x0000763277787816 */ /* 0x000fe40000000078 */
.L_x_5273:
[----:B------:R-:W-:Y:S05]  /*9a40*/  BSYNC B1 ;  /* 0x0000000000017941 */ /* 0x000fea0003800000 */
.L_x_5271:
        /* <DEDUP_REMOVED lines=11> */
.L_x_5275:
[----:B------:R-:W-:Y:S01]  /*9b00*/  IMAD.MOV.U32 R74, RZ, RZ, R3 ;  /* 0x000000ffff4a7224 */ /* 0x000fe200078e0003 */
[----:B------:R-:W-:Y:S01]  /*9b10*/  PRMT R73, R73, 0x5410, R75 ;  /* 0x0000541049497816 */ /* 0x000fe2000000004b */
[----:B------:R-:W-:Y:S01]  /*9b20*/  IMAD.MOV.U32 R37, RZ, RZ, R36 ;  /* 0x000000ffff257224 */ /* 0x000fe200078e0024 */
[----:B------:R-:W-:Y:S02]  /*9b30*/  PRMT R119, R119, 0x5410, R119 ;  /* 0x0000541077777816 */ /* 0x000fe40000000077 */
.L_x_5276:
[----:B------:R-:W-:Y:S05]  /*9b40*/  BSYNC B1 ;  /* 0x0000000000017941 */ /* 0x000fea0003800000 */
.L_x_5274:
        /* <DEDUP_REMOVED lines=11> */
.L_x_5278:
[----:B------:R-:W-:Y:S01]  /*9c00*/  IMAD.MOV.U32 R3, RZ, RZ, R74 ;  /* 0x000000ffff037224 */ /* 0x000fe200078e004a */
[----:B------:R-:W-:Y:S01]  /*9c10*/  PRMT R75, R75, 0x7610, R73 ;  /* 0x000076104b4b7816 */ /* 0x000fe20000000049 */
[----:B------:R-:W-:Y:S01]  /*9c20*/  IMAD.MOV.U32 R36, RZ, RZ, R35 ;  /* 0x000000ffff247224 */ /* 0x000fe200078e0023 */
[----:B------:R-:W-:Y:S02]  /*9c30*/  PRMT R119, R98, 0x7632, R119 ;  /* 0x0000763262777816 */ /* 0x000fe40000000077 */
.L_x_5279:
[----:B------:R-:W-:Y:S05]  /*9c40*/  BSYNC B1 ;  /* 0x0000000000017941 */ /* 0x000fea0003800000 */
.L_x_5277:
        /* <DEDUP_REMOVED lines=11> */
.L_x_5281:
[----:B------:R-:W-:Y:S01]  /*9d00*/  IMAD.MOV.U32 R74, RZ, RZ, R3 ;  /* 0x000000ffff4a7224 */ /* 0x000fe200078e0003 */
[----:B------:R-:W-:Y:S01]  /*9d10*/  PRMT R73, R75, 0x7632, R73 ;  /* 0x000076324b497816 */ /* 0x000fe20000000049 */
[----:B------:R-:W-:Y:S01]  /*9d20*/  IMAD.MOV.U32 R35, RZ, RZ, R34 ;  /* 0x000000ffff237224 */ /* 0x000fe200078e0022 */
[----:B------:R-:W-:Y:S02]  /*9d30*/  PRMT R98, R98, 0x5410, R98 ;  /* 0x0000541062627816 */ /* 0x000fe40000000062 */
.L_x_5282:
[----:B------:R-:W-:Y:S05]  /*9d40*/  BSYNC B1 ;  /* 0x0000000000017941 */ /* 0x000fea0003800000 */
.L_x_5280:
        /* <DEDUP_REMOVED lines=11> */
.L_x_5284:
[----:B------:R-:W-:Y:S01]  /*9e00*/  IMAD.MOV.U32 R3, RZ, RZ, R74 ;  /* 0x000000ffff037224 */ /* 0x000fe200078e004a */
[----:B------:R-:W-:Y:S01]  /*9e10*/  PRMT R75, R73, 0x7610, R75 ;  /* 0x00007610494b7816 */ /* 0x000fe2000000004b */
[----:B------:R-:W-:Y:S01]  /*9e20*/  IMAD.MOV.U32 R34, RZ, RZ, R33 ;  /* 0x000000ffff227224 */ /* 0x000fe200078e0021 */
[----:B------:R-:W-:Y:S02]  /*9e30*/  PRMT R98, R121, 0x7632, R98 ;  /* 0x0000763279627816 */ /* 0x000fe40000000062 */
.L_x_5285:
[----:B------:R-:W-:Y:S05]  /*9e40*/  BSYNC B1 ;  /* 0x0000000000017941 */ /* 0x000fea0003800000 */
.L_x_5283:
        /* <DEDUP_REMOVED lines=11> */
.L_x_5287:
[----:B------:R-:W-:Y:S01]  /*9f00*/  IMAD.MOV.U32 R74, RZ, RZ, R3 ;  /* 0x000000ffff4a7224 */ /* 0x000fe200078e0003 */
[----:B------:R-:W-:Y:S01]  /*9f10*/  PRMT R73, R73, 0x5410, R75 ;  /* 0x0000541049497816 */ /* 0x000fe2000000004b */
[----:B------:R-:W-:Y:S01]  /*9f20*/  IMAD.MOV.U32 R33, RZ, RZ, R32 ;  /* 0x000000ffff217224 */ /* 0x000fe200078e0020 */
[----:B------:R-:W-:Y:S02]  /*9f30*/  PRMT R121, R121, 0x5410, R121 ;  /* 0x0000541079797816 */ /* 0x000fe40000000079 */
.L_x_5288:
[----:B------:R-:W-:Y:S05]  /*9f40*/  BSYNC B1 ;  /* 0x0000000000017941 */ /* 0x000fea0003800000 */
.L_x_5286:
        /* <DEDUP_REMOVED lines=11> */
.L_x_5290:
[----:B------:R-:W-:Y:S01]  /*a000*/  IMAD.MOV.U32 R3, RZ, RZ, R74 ;  /* 0x000000ffff037224 */ /* 0x000fe200078e004a */
[----:B------:R-:W-:Y:S01]  /*a010*/  PRMT R75, R75, 0x7610, R73 ;  /* 0x000076104b4b7816 */ /* 0x000fe20000000049 */
[----:B------:R-:W-:Y:S01]  /*a020*/  IMAD.MOV.U32 R32, RZ, RZ, R31 ;  /* 0x000000ffff207224 */ /* 0x000fe200078e001f */
[----:B------:R-:W-:Y:S02]  /*a030*/  PRMT R121, R100, 0x7632, R121 ;  /* 0x0000763264797816 */ /* 0x000fe40000000079 */
.L_x_5291:
[----:B------:R-:W-:Y:S05]  /*a040*/  BSYNC B1 ;  /* 0x0000000000017941 */ /* 0x000fea0003800000 */
.L_x_5289:
        /* <DEDUP_REMOVED lines=11> */
.L_x_5293:
[----:B------:R-:W-:Y:S01]  /*a100*/  IMAD.MOV.U32 R74, RZ, RZ, R3 ;  /* 0x000000ffff4a7224 */ /* 0x000fe200078e0003 */
[----:B------:R-:W-:Y:S01]  /*a110*/  PRMT R73, R75, 0x7632, R73 ;  /* 0x000076324b497816 */ /* 0x000fe20000000049 */
[----:B------:R-:W-:Y:S01]  /*a120*/  IMAD.MOV.U32 R31, RZ, RZ, R30 ;  /* 0x000000ffff1f7224 */ /* 0x000fe200078e001e */
[----:B------:R-:W-:Y:S02]  /*a130*/  PRMT R100, R100, 0x5410, R100 ;  /* 0x0000541064647816 */ /* 0x000fe40000000064 */
.L_x_5294:
[----:B------:R-:W-:Y:S05]  /*a140*/  BSYNC B1 ;  /* 0x0000000000017941 */ /* 0x000fea0003800000 */
.L_x_5292:
        /* <DEDUP_REMOVED lines=11> */
.L_x_5296:
[----:B------:R-:W-:Y:S01]  /*a200*/  IMAD.MOV.U32 R3, RZ, RZ, R74 ;  /* 0x000000ffff037224 */ /* 0x000fe200078e004a */
[----:B------:R-:W-:Y:S01]  /*a210*/  PRMT R75, R73, 0x7610, R75 ;  /* 0x00007610494b7816 */ /* 0x000fe2000000004b */
[----:B------:R-:W-:Y:S01]  /*a220*/  IMAD.MOV.U32 R30, RZ, RZ, R29 ;  /* 0x000000ffff1e7224 */ /* 0x000fe200078e001d */
[----:B------:R-:W-:Y:S02]  /*a230*/  PRMT R100, R99, 0x7632, R100 ;  /* 0x0000763263647816 */ /* 0x000fe40000000064 */
.L_x_5297:
[----:B------:R-:W-:Y:S05]  /*a240*/  BSYNC B1 ;  /* 0x0000000000017941 */ /* 0x000fea0003800000 */
.L_x_5295:
        /* <DEDUP_REMOVED lines=11> */
.L_x_5299:
[----:B------:R-:W-:Y:S01]  /*a300*/  IMAD.MOV.U32 R74, RZ, RZ, R3 ;  /* 0x000000ffff4a7224 */ /* 0x000fe200078e0003 */
[----:B------:R-:W-:Y:S01]  /*a310*/  PRMT R73, R73, 0x5410, R75 ;  /* 0x0000541049497816 */ /* 0x000fe2000000004b */
[----:B------:R-:W-:Y:S01]  /*a320*/  IMAD.MOV.U32 R29, RZ, RZ, R28 ;  /* 0x000000ffff1d7224 */ /* 0x000fe200078e001c */
[----:B------:R-:W-:Y:S02]  /*a330*/  PRMT R99, R99, 0x5410, R99 ;  /* 0x0000541063637816 */ /* 0x000fe40000000063 */
.L_x_5300:
[----:B------:R-:W-:Y:S05]  /*a340*/  BSYNC B1 ;  /* 0x0000000000017941 */ /* 0x000fea0003800000 */
.L_x_5298:
        /* <DEDUP_REMOVED lines=11> */
.L_x_5302:
[----:B------:R-:W-:Y:S01]  /*a400*/  IMAD.MOV.U32 R3, RZ, RZ, R74 ;  /* 0x000000ffff037224 */ /* 0x000fe200078e004a */
[----:B------:R-:W-:Y:S01]  /*a410*/  PRMT R75, R75, 0x7610, R73 ;  /* 0x000076104b4b7816 */ /* 0x000fe20000000049 */
[----:B------:R-:W-:Y:S01]  /*a420*/  IMAD.MOV.U32 R28, RZ, RZ, R27 ;  /* 0x000000ffff1c7224 */ /* 0x000fe200078e001b */
[----:B------:R-:W-:Y:S02]  /*a430*/  PRMT R99, R102, 0x7632, R99 ;  /* 0x0000763266637816 */ /* 0x000fe40000000063 */
.L_x_5303:
[----:B------:R-:W-:Y:S05]  /*a440*/  BSYNC B1 ;  /* 0x0000000000017941 */ /* 0x000fea0003800000 */
.L_x_5301:
        /* <DEDUP_REMOVED lines=11> */
.L_x_5305:
[----:B------:R-:W-:Y:S01]  /*a500*/  IMAD.MOV.U32 R74, RZ, RZ, R3 ;  /* 0x000000ffff4a7224 */ /* 0x000fe200078e0003 */
[----:B------:R-:W-:Y:S01]  /*a510*/  PRMT R73, R75, 0x7632, R73 ;  /* 0x000076324b497816 */ /* 0x000fe20000000049 */
[----:B------:R-:W-:Y:S01]  /*a520*/  IMAD.MOV.U32 R27, RZ, RZ, R26 ;  /* 0x000000ffff1b7224 */ /* 0x000fe200078e001a */
[----:B------:R-:W-:Y:S02]  /*a530*/  PRMT R102, R102, 0x5410, R102 ;  /* 0x0000541066667816 */ /* 0x000fe40000000066 */
.L_x_5306:
[----:B------:R-:W-:Y:S05]  /*a540*/  BSYNC B1 ;  /* 0x0000000000017941 */ /* 0x000fea0003800000 */
.L_x_5304:
        /* <DEDUP_REMOVED lines=11> */
.L_x_5308:
[----:B------:R-:W-:Y:S01]  /*a600*/  IMAD.MOV.U32 R3, RZ, RZ, R74 ;  /* 0x000000ffff037224 */ /* 0x000fe200078e004a */
[----:B------:R-:W-:Y:S01]  /*a610*/  PRMT R75, R73, 0x7610, R75 ;  /* 0x00007610494b7816 */ /* 0x000fe2000000004b */
[----:B------:R-:W-:Y:S01]  /*a620*/  IMAD.MOV.U32 R26, RZ, RZ, R25 ;  /* 0x000000ffff1a7224 */ /* 0x000fe200078e0019 */
[----:B------:R-:W-:Y:S02]  /*a630*/  PRMT R102, R101, 0x7632, R102 ;  /* 0x0000763265667816 */ /* 0x000fe40000000066 */
.L_x_5309:
[----:B------:R-:W-:Y:S05]  /*a640*/  BSYNC B1 ;  /* 0x0000000000017941 */ /* 0x000fea0003800000 */
.L_x_5307:
        /* <DEDUP_REMOVED lines=11> */
.L_x_5311:
[----:B------:R-:W-:Y:S01]  /*a700*/  IMAD.MOV.U32 R74, RZ, RZ, R3 ;  /* 0x000000ffff4a7224 */ /* 0x000fe200078e0003 */
[----:B------:R-:W-:Y:S01]  /*a710*/  PRMT R73, R73, 0x5410, R75 ;  /* 0x0000541049497816 */ /* 0x000fe2000000004b */
[----:B------:R-:W-:Y:S01]  /*a720*/  IMAD.MOV.U32 R25, RZ, RZ, R24 ;  /* 0x000000ffff197224 */ /* 0x000fe200078e0018 */
[----:B------:R-:W-:Y:S02]  /*a730*/  PRMT R101, R101, 0x5410, R101 ;  /* 0x0000541065657816 */ /* 0x000fe40000000065 */
.L_x_5312:
[----:B------:R-:W-:Y:S05]  /*a740*/  BSYNC B1 ;  /* 0x0000000000017941 */ /* 0x000fea0003800000 */
.L_x_5310:
        /* <DEDUP_REMOVED lines=11> */
.L_x_5314:
[----:B------:R-:W-:Y:S01]  /*a800*/  IMAD.MOV.U32 R3, RZ, RZ, R74 ;  /* 0x000000ffff037224 */ /* 0x000fe200078e004a */
[----:B------:R-:W-:Y:S01]  /*a810*/  PRMT R75, R75, 0x7610, R73 ;  /* 0x000076104b4b7816 */ /* 0x000fe20000000049 */
[----:B------:R-:W-:Y:S01]  /*a820*/  IMAD.MOV.U32 R24, RZ, RZ, R23 ;  /* 0x000000ffff187224 */ /* 0x000fe200078e0017 */
[----:B------:R-:W-:Y:S02]  /*a830*/  PRMT R101, R104, 0x7632, R101 ;  /* 0x0000763268657816 */ /* 0x000fe40000000065 */
.L_x_5315:
[----:B------:R-:W-:Y:S05]  /*a840*/  BSYNC B1 ;  /* 0x0000000000017941 */ /* 0x000fea0003800000 */
.L_x_5313:
        /* <DEDUP_REMOVED lines=11> */
.L_x_5317:
[----:B------:R-:W-:Y:S01]  /*a900*/  IMAD.MOV.U32 R74, RZ, RZ, R3 ;  /* 0x000000ffff4a7224 */ /* 0x000fe200078e0003 */
[----:B------:R-:W-:Y:S01]  /*a910*/  PRMT R73, R75, 0x7632, R73 ;  /* 0x000076324b497816 */ /* 0x000fe20000000049 */
[----:B------:R-:W-:Y:S01]  /*a920*/  IMAD.MOV.U32 R23, RZ, RZ, R22 ;  /* 0x000000ffff177224 */ /* 0x000fe200078e0016 */
[----:B------:R-:W-:Y:S02]  /*a930*/  PRMT R104, R104, 0x5410, R104 ;  /* 0x0000541068687816 */ /* 0x000fe40000000068 */
.L_x_5318:
[----:B------:R-:W-:Y:S05]  /*a940*/  BSYNC B1 ;  /* 0x0000000000017941 */ /* 0x000fea0003800000 */
.L_x_5316:
        /* <DEDUP_REMOVED lines=11> */
.L_x_5320:
[----:B------:R-:W-:Y:S01]  /*aa00*/  IMAD.MOV.U32 R3, RZ, RZ, R74 ;  /* 0x000000ffff037224 */ /* 0x000fe200078e004a */
[----:B------:R-:W-:Y:S01]  /*aa10*/  PRMT R75, R73, 0x7610, R75 ;  /* 0x00007610494b7816 */ /* 0x000fe2000000004b */
[----:B------:R-:W-:Y:S01]  /*aa20*/  IMAD.MOV.U32 R22, RZ, RZ, R21 ;  /* 0x000000ffff167224 */ /* 0x000fe200078e0015 */
[----:B------:R-:W-:Y:S02]  /*aa30*/  PRMT R104, R103, 0x7632, R104 ;  /* 0x0000763267687816 */ /* 0x000fe40000000068 */
.L_x_5321:
[----:B------:R-:W-:Y:S05]  /*aa40*/  BSYNC B1 ;  /* 0x0000000000017941 */ /* 0x000fea0003800000 */
.L_x_5319:
        /* <DEDUP_REMOVED lines=11> */
.L_x_5323:
[----:B------:R-:W-:Y:S01]  /*ab00*/  IMAD.MOV.U32 R74, RZ, RZ, R3 ;  /* 0x000000ffff4a7224 */ /* 0x000fe200078e0003 */
[----:B------:R-:W-:Y:S01]  /*ab10*/  PRMT R73, R73, 0x5410, R75 ;  /* 0x0000541049497816 */ /* 0x000fe2000000004b */
[----:B------:R-:W-:Y:S01]  /*ab20*/  IMAD.MOV.U32 R21, RZ, RZ, R20 ;  /* 0x000000ffff157224 */ /* 0x000fe200078e0014 */
[----:B------:R-:W-:Y:S02]  /*ab30*/  PRMT R103, R103, 0x5410, R103 ;  /* 0x0000541067677816 */ /* 0x000fe40000000067 */
.L_x_5324:
[----:B------:R-:W-:Y:S05]  /*ab40*/  BSYNC B1 ;  /* 0x0000000000017941 */ /* 0x000fea0003800000 */
.L_x_5322:
        /* <DEDUP_REMOVED lines=11> */
.L_x_5326:
[----:B------:R-:W-:Y:S01]  /*ac00*/  IMAD.MOV.U32 R3, RZ, RZ, R74 ;  /* 0x000000ffff037224 */ /* 0x000fe200078e004a */
[----:B------:R-:W-:Y:S01]  /*ac10*/  PRMT R75, R75, 0x7610, R73 ;  /* 0x000076104b4b7816 */ /* 0x000fe20000000049 */
[----:B------:R-:W-:Y:S01]  /*ac20*/  IMAD.MOV.U32 R20, RZ, RZ, R19 ;  /* 0x000000ffff147224 */ /* 0x000fe200078e0013 */
[----:B------:R-:W-:Y:S02]  /*ac30*/  PRMT R103, R122, 0x7632, R103 ;  /* 0x000076327a677816 */ /* 0x000fe40000000067 */
.L_x_5327:
[----:B------:R-:W-:Y:S05]  /*ac40*/  BSYNC B1 ;  /* 0x0000000000017941 */ /* 0x000fea0003800000 */
.L_x_5325:
        /* <DEDUP_REMOVED lines=11> */
.L_x_5329:
[----:B------:R-:W-:Y:S01]  /*ad00*/  IMAD.MOV.U32 R74, RZ, RZ, R3 ;  /* 0x000000ffff4a7224 */ /* 0x000fe200078e0003 */
[----:B------:R-:W-:Y:S01]  /*ad10*/  PRMT R73, R75, 0x7632, R73 ;  /* 0x000076324b497816 */ /* 0x000fe20000000049 */
[----:B------:R-:W-:Y:S01]  /*ad20*/  IMAD.MOV.U32 R19, RZ, RZ, R18 ;  /* 0x000000ffff137224 */ /* 0x000fe200078e0012 */
[----:B------:R-:W-:Y:S02]  /*ad30*/  PRMT R122, R122, 0x5410, R122 ;  /* 0x000054107a7a7816 */ /* 0x000fe4000000007a */
.L_x_5330:
[----:B------:R-:W-:Y:S05]  /*ad40*/  BSYNC B1 ;  /* 0x0000000000017941 */ /* 0x000fea0003800000 */
.L_x_5328:
        /* <DEDUP_REMOVED lines=11> */
.L_x_5332:
[----:B------:R-:W-:Y:S01]  /*ae00*/  IMAD.MOV.U32 R3, RZ, RZ, R74 ;  /* 0x000000ffff037224 */ /* 0x000fe200078e004a */
[----:B------:R-:W-:Y:S01]  /*ae10*/  PRMT R75, R73, 0x7610, R75 ;  /* 0x00007610494b7816 */ /* 0x000fe2000000004b */
[----:B------:R-:W-:Y:S01]  /*ae20*/  IMAD.MOV.U32 R18, RZ, RZ, R17 ;  /* 0x000000ffff127224 */ /* 0x000fe200078e0011 */
[----:B------:R-:W-:Y:S02]  /*ae30*/  PRMT R122, R105, 0x7632, R122 ;  /* 0x00007632697a7816 */ /* 0x000fe4000000007a */
.L_x_5333:
[----:B------:R-:W-:Y:S05]  /*ae40*/  BSYNC B1 ;  /* 0x0000000000017941 */ /* 0x000fea0003800000 */
.L_x_5331:
        /* <DEDUP_REMOVED lines=11> */
.L_x_5335:
[----:B------:R-:W-:Y:S01]  /*af00*/  IMAD.MOV.U32 R74, RZ, RZ, R3 ;  /* 0x000000ffff4a7224 */ /* 0x000fe200078e0003 */
[----:B------:R-:W-:Y:S01]  /*af10*/  PRMT R73, R73, 0x5410, R75 ;  /* 0x0000541049497816 */ /* 0x000fe2000000004b */
[----:B------:R-:W-:Y:S01]  /*af20*/  IMAD.MOV.U32 R17, RZ, RZ, R16 ;  /* 0x000000ffff117224 */ /* 0x000fe200078e0010 */
[----:B------:R-:W-:Y:S02]  /*af30*/  PRMT R105, R105, 0x5410, R105 ;  /* 0x0000541069697816 */ /* 0x000fe40000000069 */
.L_x_5336:
[----:B------:R-:W-:Y:S05]  /*af40*/  BSYNC B1 ;  /* 0x0000000000017941 */ /* 0x000fea0003800000 */
.L_x_5334:
        /* <DEDUP_REMOVED lines=11> */
.L_x_5338:
[----:B------:R-:W-:Y:S01]  /*b000*/  IMAD.MOV.U32 R3, RZ, RZ, R74 ;  /* 0x000000ffff037224 */ /* 0x000fe200078e004a */
[----:B------:R-:W-:Y:S01]  /*b010*/  PRMT R75, R75, 0x7610, R73 ;  /* 0x000076104b4b7816 */ /* 0x000fe20000000049 */
[----:B------:R-:W-:Y:S01]  /*b020*/  IMAD.MOV.U32 R16, RZ, RZ, R15 ;  /* 0x000000ffff107224 */ /* 0x000fe200078e000f */
[----:B------:R-:W-:Y:S02]  /*b030*/  PRMT R105, R90, 0x7632, R105 ;  /* 0x000076325a697816 */ /* 0x000fe40000000069 */
.L_x_5339:
[----:B------:R-:W-:Y:S05]  /*b040*/  BSYNC B1 ;  /* 0x0000000000017941 */ /* 0x000fea0003800000 */
.L_x_5337:
        /* <DEDUP_REMOVED lines=11> */
.L_x_5341:
[----:B------:R-:W-:Y:S01]  /*b100*/  IMAD.MOV.U32 R74, RZ, RZ, R3 ;  /* 0x000000ffff4a7224 */ /* 0x000fe200078e0003 */
[----:B------:R-:W-:Y:S01]  /*b110*/  PRMT R73, R75, 0x7632, R73 ;  /* 0x000076324b497816 */ /* 0x000fe20000000049 */
[----:B------:R-:W-:Y:S01]  /*b120*/  IMAD.MOV.U32 R15, RZ, RZ, R14 ;  /* 0x000000ffff0f7224 */ /* 0x000fe200078e000e */
[----:B------:R-:W-:Y:S02]  /*b130*/  PRMT R90, R90, 0x5410, R90 ;  /* 0x000054105a5a7816 */ /* 0x000fe4000000005a */
.L_x_5342:
[----:B------:R-:W-:Y:S05]  /*b140*/  BSYNC B1 ;  /* 0x0000000000017941 */ /* 0x000fea0003800000 */
.L_x_5340:
        /* <DEDUP_REMOVED lines=11> */
.L_x_5344:
[----:B------:R-:W-:Y:S01]  /*b200*/  IMAD.MOV.U32 R3, RZ, RZ, R74 ;  /* 0x000000ffff037224 */ /* 0x000fe200078e004a */
[----:B------:R-:W-:Y:S01]  /*b210*/  PRMT R75, R73, 0x7610, R75 ;  /* 0x00007610494b7816 */ /* 0x000fe2000000004b */
[----:B------:R-:W-:Y:S01]  /*b220*/  IMAD.MOV.U32 R14, RZ, RZ, R13 ;  /* 0x000000ffff0e7224 */ /* 0x000fe200078e000d */
[----:B------:R-:W-:Y:S02]  /*b230*/  PRMT R90, R123, 0x7632, R90 ;  /* 0x000076327b5a7816 */ /* 0x000fe4000000005a */
.L_x_5345:
[----:B------:R-:W-:Y:S05]  /*b240*/  BSYNC B1 ;  /* 0x0000000000017941 */ /* 0x000fea0003800000 */
.L_x_5343:
        /* <DEDUP_REMOVED lines=11> */
.L_x_5347:
[----:B------:R-:W-:Y:S01]  /*b300*/  IMAD.MOV.U32 R74, RZ, RZ, R3 ;  /* 0x000000ffff4a7224 */ /* 0x000fe200078e0003 */
[----:B------:R-:W-:Y:S01]  /*b310*/  PRMT R73, R73, 0x5410, R75 ;  /* 0x0000541049497816 */ /* 0x000fe2000000004b */
[----:B------:R-:W-:Y:S01]  /*b320*/  IMAD.MOV.U32 R13, RZ, RZ, R12 ;  /* 0x000000ffff0d7224 */ /* 0x000fe200078e000c */
[----:B------:R-:W-:Y:S02]  /*b330*/  PRMT R123, R123, 0x5410, R123 ;  /* 0x000054107b7b7816 */ /* 0x000fe4000000007b */
.L_x_5348:
[----:B------:R-:W-:Y:S05]  /*b340*/  BSYNC B1 ;  /* 0x0000000000017941 */ /* 0x000fea0003800000 */
.L_x_5346:
        /* <DEDUP_REMOVED lines=11> */
.L_x_5350:
[----:B------:R-:W-:Y:S01]  /*b400*/  IMAD.MOV.U32 R3, RZ, RZ, R74 ;  /* 0x000000ffff037224 */ /* 0x000fe200078e004a */
[----:B------:R-:W-:Y:S01]  /*b410*/  PRMT R75, R75, 0x7610, R73 ;  /* 0x000076104b4b7816 */ /* 0x000fe20000000049 */
[----:B------:R-:W-:Y:S01]  /*b420*/  IMAD.MOV.U32 R12, RZ, RZ, R11 ;  /* 0x000000ffff0c7224 */ /* 0x000fe200078e000b */
[----:B------:R-:W-:Y:S02]  /*b430*/  PRMT R123, R92, 0x7632, R123 ;  /* 0x000076325c7b7816 */ /* 0x000fe4000000007b */
.L_x_5351:
[----:B------:R-:W-:Y:S05]  /*b440*/  BSYNC B1 ;  /* 0x0000000000017941 */ /* 0x000fea0003800000 */
.L_x_5349:
        /* <DEDUP_REMOVED lines=11> */
.L_x_5353:
[----:B------:R-:W-:Y:S01]  /*b500*/  IMAD.MOV.U32 R74, RZ, RZ, R3 ;  /* 0x000000ffff4a7224 */ /* 0x000fe200078e0003 */
[----:B------:R-:W-:Y:S01]  /*b510*/  PRMT R73, R75, 0x7632, R73 ;  /* 0x000076324b497816 */ /* 0x000fe20000000049 */
[----:B------:R-:W-:Y:S01]  /*b520*/  IMAD.MOV.U32 R11, RZ, RZ, R10 ;  /* 0x000000ffff0b7224 */ /* 0x000fe200078e000a */
[----:B------:R-:W-:Y:S02]  /*b530*/  PRMT R92, R92, 0x5410, R92 ;  /* 0x000054105c5c7816 */ /* 0x000fe4000000005c */
.L_x_5354:
[----:B------:R-:W-:Y:S05]  /*b540*/  BSYNC B1 ;  /* 0x0000000000017941 */ /* 0x000fea0003800000 */
.L_x_5352:
        /* <DEDUP_REMOVED lines=11> */
.L_x_5356:
[----:B------:R-:W-:Y:S01]  /*b600*/  IMAD.MOV.U32 R3, RZ, RZ, R74 ;  /* 0x000000ffff037224 */ /* 0x000fe200078e004a */
[----:B------:R-:W-:Y:S01]  /*b610*/  PRMT R75, R73, 0x7610, R75 ;  /* 0x00007610494b7816 */ /* 0x000fe2000000004b */
[----:B------:R-:W-:Y:S01]  /*b620*/  IMAD.MOV.U32 R10, RZ, RZ, R9 ;  /* 0x000000ffff0a7224 */ /* 0x000fe200078e0009 */
[----:B------:R-:W-:Y:S02]  /*b630*/  PRMT R92, R91, 0x7632, R92 ;  /* 0x000076325b5c7816 */ /* 0x000fe4000000005c */
.L_x_5357:
[----:B------:R-:W-:Y:S05]  /*b640*/  BSYNC B1 ;  /* 0x0000000000017941 */ /* 0x000fea0003800000 */
.L_x_5355:
        /* <DEDUP_REMOVED lines=11> */
.L_x_5359:
[----:B------:R-:W-:Y:S01]  /*b700*/  IMAD.MOV.U32 R74, RZ, RZ, R3 ;  /* 0x000000ffff4a7224 */ /* 0x000fe200078e0003 */
[----:B------:R-:W-:Y:S01]  /*b710*/  PRMT R73, R75, 0x7610, R73 ;  /* 0x000076104b497816 */ /* 0x000fe20000000049 */
[----:B------:R-:W-:Y:S01]  /*b720*/  IMAD.MOV.U32 R9, RZ, RZ, R8 ;  /* 0x000000ffff097224 */ /* 0x000fe200078e0008 */
[----:B------:R-:W-:Y:S02]  /*b730*/  PRMT R91, R91, 0x5410, R91 ;  /* 0x000054105b5b7816 */ /* 0x000fe4000000005b */
.L_x_5360:
[----:B------:R-:W-:Y:S05]  /*b740*/  BSYNC B1 ;  /* 0x0000000000017941 */ /* 0x000fea0003800000 */
.L_x_5358:
        /* <DEDUP_REMOVED lines=11> */
.L_x_5362:
[----:B------:R-:W-:Y:S01]  /*b800*/  IMAD.MOV.U32 R3, RZ, RZ, R74 ;  /* 0x000000ffff037224 */ /* 0x000fe200078e004a */
[----:B------:R-:W-:Y:S01]  /*b810*/  PRMT R73, R73, 0x5410, R73 ;  /* 0x0000541049497816 */ /* 0x000fe20000000049 */
[----:B------:R-:W-:Y:S01]  /*b820*/  IMAD.MOV.U32 R8, RZ, RZ, R7 ;  /* 0x000000ffff087224 */ /* 0x000fe200078e0007 */
[----:B------:R-:W-:Y:S02]  /*b830*/  PRMT R91, R93, 0x7632, R91 ;  /* 0x000076325d5b7816 */ /* 0x000fe4000000005b */
.L_x_5363:
[----:B------:R-:W-:Y:S05]  /*b840*/  BSYNC B1 ;  /* 0x0000000000017941 */ /* 0x000fea0003800000 */
.L_x_5361:
        /* <DEDUP_REMOVED lines=11> */
.L_x_5365:
[----:B------:R-:W-:Y:S01]  /*b900*/  IMAD.MOV.U32 R74, RZ, RZ, R3 ;  /* 0x000000ffff4a7224 */ /* 0x000fe200078e0003 */
[----:B------:R-:W-:Y:S01]  /*b910*/  PRMT R75, R73, 0x7632, R75 ;  /* 0x00007632494b7816 */ /* 0x000fe2000000004b */
[----:B------:R-:W-:Y:S01]  /*b920*/  IMAD.MOV.U32 R7, RZ, RZ, R6 ;  /* 0x000000ffff077224 */ /* 0x000fe200078e0006 */
[----:B------:R-:W-:Y:S02]  /*b930*/  PRMT R93, R93, 0x5410, R94 ;  /* 0x000054105d5d7816 */ /* 0x000fe4000000005e */
.L_x_5366:
[----:B------:R-:W-:Y:S05]  /*b940*/  BSYNC B1 ;  /* 0x0000000000017941 */ /* 0x000fea0003800000 */
.L_x_5364:
        /* <DEDUP_REMOVED lines=11> */
.L_x_5368:
[----:B------:R-:W-:Y:S01]  /*ba00*/  IMAD.MOV.U32 R73, RZ, RZ, R74 ;  /* 0x000000ffff497224 */ /* 0x000fe200078e004a */
[----:B------:R-:W-:Y:S01]  /*ba10*/  PRMT R76, R75, 0x7610, R76 ;  /* 0x000076104b4c7816 */ /* 0x000fe2000000004c */
[----:B------:R-:W-:Y:S01]  /*ba20*/  IMAD.MOV.U32 R6, RZ, RZ, R5 ;  /* 0x000000ffff067224 */ /* 0x000fe200078e0005 */
[----:B------:R-:W-:Y:S02]  /*ba30*/  PRMT R94, R95, 0x7610, R94 ;  /* 0x000076105f5e7816 */ /* 0x000fe4000000005e */
.L_x_5369:
[----:B------:R-:W-:Y:S05]  /*ba40*/  BSYNC B1 ;  /* 0x0000000000017941 */ /* 0x000fea0003800000 */
.L_x_5367:
        /* <DEDUP_REMOVED lines=11> */
.L_x_5371:
[----:B------:R-:W-:Y:S01]  /*bb00*/  PRMT R95, R93, 0x7610, R95 ;  /* 0x000076105d5f7816 */ /* 0x000fe2000000005f */
[----:B------:R-:W-:Y:S01]  /*bb10*/  IMAD.MOV.U32 R5, RZ, RZ, R4 ;  /* 0x000000ffff057224 */ /* 0x000fe200078e0004 */
[C---:B------:R-:W-:Y:S01]  /*bb20*/  PRMT R74, R76.reuse, 0x7610, R74 ;  /* 0x000076104c4a7816 */ /* 0x040fe2000000004a */
[----:B------:R-:W-:Y:S01]  /*bb30*/  IMAD.MOV.U32 R3, RZ, RZ, R73 ;  /* 0x000000ffff037224 */ /* 0x000fe200078e0049 */
[----:B------:R-:W-:Y:S01]  /*bb40*/  PRMT R93, R76, 0x7610, R93 ;  /* 0x000076104c5d7816 */ /* 0x000fe2000000005d */
[----:B------:R-:W-:Y:S02]  /*bb50*/  IMAD.MOV.U32 R4, RZ, RZ, R73 ;  /* 0x000000ffff047224 */ /* 0x000fe400078e0049 */
.L_x_5372:
[----:B------:R-:W-:Y:S05]  /*bb60*/  BSYNC B1 ;  /* 0x0000000000017941 */ /* 0x000fea0003800000 */
.L_x_5370:
[----:B------:R-:W-:Y:S02]  /*bb70*/  IADD3 R71, R71, 0x4, RZ ;  /* 0x0000000447477810 */ /* 0x000fe40007ffe0ff */
[----:B------:R-:W-:Y:S01]  /*bb80*/  IADD3 R2, R2, 0x2, RZ ;  /* 0x0000000202027810 */ /* 0x000fe20007ffe0ff */
[----:B------:R-:W-:Y:S01]  /*bb90*/  @!P1 CALL.REL.NOINC `(.L_x_5373) ;  /* 0x0000001000009944 */ /* 0x000fe20003c00000 */
[----:B------:R-:W-:Y:S05]  /*bba0*/  BRA `(.L_x_5374) ;  /* 0xffffc01000007947 */ /* 0x000fea000383ffff */
.L_x_5373:
[----:B------:R-:W-:Y:S01]  /*bbb0*/  FADD.FTZ R68, R69, R68 ;  /* 0x0000004445447221 */ /* 0x000fe20000010000 */
[----:B------:R-:W-:Y:S01]  /*bbc0*/  PRMT R93, R74, 0x7610, R93 ;  /* 0x000076104a5d7816 */ /* 0x000fe2000000005d */
[----:B------:R-:W-:-:S02]  /*bbd0*/  IMAD.MOV.U32 R69, RZ, RZ, R70 ;  /* 0x000000ffff457224 */ /* 0x000fc400078e0046 */
[----:B------:R-:W-:Y:S02]  /*bbe0*/  IMAD.MOV.U32 R4, RZ, RZ, R3 ;  /* 0x000000ffff047224 */ /* 0x000fe400078e0003 */
.L_x_5183:
[----:B------:R-:W-:Y:S05]  /*bbf0*/  BSYNC B0 ;  /* 0x0000000000007941 */ /* 0x000fea0003800000 */
.L_x_5182:
[----:B0-----:R-:W-:Y:S01]  /*bc00*/  SHFL.DOWN PT, R76, R6, 0x4, 0x1f ;  /* 0x08801f00064c7f89 */ /* 0x001fe200000e0000 */
        /* <DEDUP_REMOVED lines=163> */
.L_x_5567:
        /* <DEDUP_REMOVED lines=20> */
.L_x_5378:
[----:B------:R-:W-:Y:S01]  /*c780*/  IMAD.MOV.U32 R74, RZ, RZ, R67 ;  /* 0x000000ffff4a7224 */ /* 0x000fe200078e0043 */
[----:B------:R-:W-:Y:S01]  /*c790*/  PRMT R73, R73, 0x7610, R110 ;  /* 0x0000761049497816 */ /* 0x000fe2000000006e */
[----:B------:R-:W-:Y:S01]  /*c7a0*/  IMAD.MOV.U32 R67, RZ, RZ, R66 ;  /* 0x000000ffff437224 */ /* 0x000fe200078e0042 */
[----:B------:R-:W-:Y:S02]  /*c7b0*/  PRMT R110, R110, 0x5410, R110 ;  /* 0x000054106e6e7816 */ /* 0x000fe4000000006e */
.L_x_5379:
[----:B------:R-:W-:Y:S05]  /*c7c0*/  BSYNC B1 ;  /* 0x0000000000017941 */ /* 0x000fea0003800000 */
.L_x_5377:
        /* <DEDUP_REMOVED lines=11> */
.L_x_5381:
[----:B------:R-:W-:Y:S01]  /*c880*/  IMAD.MOV.U32 R3, RZ, RZ, R74 ;  /* 0x000000ffff037224 */ /* 0x000fe200078e004a */
[----:B------:R-:W-:Y:S01]  /*c890*/  PRMT R75, R75, 0x7610, R73 ;  /* 0x000076104b4b7816 */ /* 0x000fe20000000049 */
[----:B------:R-:W-:Y:S01]  /*c8a0*/  IMAD.MOV.U32 R66, RZ, RZ, R65 ;  /* 0x000000ffff427224 */ /* 0x000fe200078e0041 */
[----:B------:R-:W-:Y:S02]  /*c8b0*/  PRMT R110, R0, 0x7632, R110 ;  /* 0x00007632006e7816 */ /* 0x000fe4000000006e */
.L_x_5382:
[----:B------:R-:W-:Y:S05]  /*c8c0*/  BSYNC B1 ;  /* 0x0000000000017941 */ /* 0x000fea0003800000 */
.L_x_5380:
        /* <DEDUP_REMOVED lines=11> */
.L_x_5384:
[----:B------:R-:W-:Y:S01]  /*c980*/  IMAD.MOV.U32 R74, RZ, RZ, R3 ;  /* 0x000000ffff4a7224 */ /* 0x000fe200078e0003 */
[----:B------:R-:W-:Y:S01]  /*c990*/  PRMT R73, R73, 0x7610, R75 ;  /* 0x0000761049497816 */ /* 0x000fe2000000004b */
[----:B------:R-:W-:Y:S01]  /*c9a0*/  IMAD.MOV.U32 R65, RZ, RZ, R64 ;  /* 0x000000ffff417224 */ /* 0x000fe200078e0040 */
[----:B------:R-:W-:Y:S02]  /*c9b0*/  PRMT R0, R0, 0x5410, R0 ;  /* 0x0000541000007816 */ /* 0x000fe40000000000 */
.L_x_5385:
[----:B------:R-:W-:Y:S05]  /*c9c0*/  BSYNC B1 ;  /* 0x0000000000017941 */ /* 0x000fea0003800000 */
.L_x_5383:
        /* <DEDUP_REMOVED lines=11> */
.L_x_5387:
[----:B------:R-:W-:Y:S01]  /*ca80*/  IMAD.MOV.U32 R3, RZ, RZ, R74 ;  /* 0x000000ffff037224 */ /* 0x000fe200078e004a */
[----:B------:R-:W-:Y:S01]  /*ca90*/  PRMT R75, R75, 0x7610, R73 ;  /* 0x000076104b4b7816 */ /* 0x000fe20000000049 */
[----:B------:R-:W-:Y:S01]  /*caa0*/  IMAD.MOV.U32 R64, RZ, RZ, R63 ;  /* 0x000000ffff407224 */ /* 0x000fe200078e003f */
[----:B------:R-:W-:Y:S02]  /*cab0*/  PRMT R0, R112, 0x7632, R0 ;  /* 0x0000763270007816 */ /* 0x000fe40000000000 */
.L_x_5388:
[----:B------:R-:W-:Y:S05]  /*cac0*/  BSYNC B1 ;  /* 0x0000000000017941 */ /* 0x000fea0003800000 */
.L_x_5386:
        /* <DEDUP_REMOVED lines=11> */
.L_x_5390:
[----:B------:R-:W-:Y:S01]  /*cb80*/  IMAD.MOV.U32 R74, RZ, RZ, R3 ;  /* 0x000000ffff4a7224 */ /* 0x000fe200078e0003 */
[----:B------:R-:W-:Y:S01]  /*cb90*/  PRMT R73, R75, 0x7632, R73 ;  /* 0x000076324b497816 */ /* 0x000fe20000000049 */
[----:B------:R-:W-:Y:S01]  /*cba0*/  IMAD.MOV.U32 R63, RZ, RZ, R62 ;  /* 0x000000ffff3f7224 */ /* 0x000fe200078e003e */
[----:B------:R-:W-:Y:S02]  /*cbb0*/  PRMT R112, R112, 0x5410, R112 ;  /* 0x0000541070707816 */ /* 0x000fe40000000070 */
.L_x_5391:
[----:B------:R-:W-:Y:S05]  /*cbc0*/  BSYNC B1 ;  /* 0x0000000000017941 */ /* 0x000fea0003800000 */
.L_x_5389:
        /* <DEDUP_REMOVED lines=11> */
.L_x_5393:
[----:B------:R-:W-:Y:S01]  /*cc80*/  IMAD.MOV.U32 R3, RZ, RZ, R74 ;  /* 0x000000ffff037224 */ /* 0x000fe200078e004a */
[----:B------:R-:W-:Y:S01]  /*cc90*/  PRMT R75, R73, 0x7610, R75 ;  /* 0x00007610494b7816 */ /* 0x000fe2000000004b */
[----:B------:R-:W-:Y:S01]  /*cca0*/  IMAD.MOV.U32 R62, RZ, RZ, R61 ;  /* 0x000000ffff3e7224 */ /* 0x000fe200078e003d */
[----:B------:R-:W-:Y:S02]  /*ccb0*/  PRMT R112, R111, 0x7632, R112 ;  /* 0x000076326f707816 */ /* 0x000fe40000000070 */
.L_x_5394:
[----:B------:R-:W-:Y:S05]  /*ccc0*/  BSYNC B1 ;  /* 0x0000000000017941 */ /* 0x000fea0003800000 */
.L_x_5392:
        /* <DEDUP_REMOVED lines=11> */
.L_x_5396:
[----:B------:R-:W-:Y:S01]  /*cd80*/  IMAD.MOV.U32 R74, RZ, RZ, R3 ;  /* 0x000000ffff4a7224 */ /* 0x000fe200078e0003 */
[----:B------:R-:W-:Y:S01]  /*cd90*/  PRMT R73, R73, 0x5410, R75 ;  /* 0x0000541049497816 */ /* 0x000fe2000000004b */
[----:B------:R-:W-:Y:S01]  /*cda0*/  IMAD.MOV.U32 R61, RZ, RZ, R60 ;  /* 0x000000ffff3d7224 */ /* 0x000fe200078e003c */
[----:B------:R-:W-:Y:S02]  /*cdb0*/  PRMT R111, R111, 0x5410, R111 ;  /* 0x000054106f6f7816 */ /* 0x000fe4000000006f */
.L_x_5397:
[----:B------:R-:W-:Y:S05]  /*cdc0*/  BSYNC B1 ;  /* 0x0000000000017941 */ /* 0x000fea0003800000 */
.L_x_5395:
        /* <DEDUP_REMOVED lines=11> */
.L_x_5399:
[----:B------:R-:W-:Y:S01]  /*ce80*/  IMAD.MOV.U32 R3, RZ, RZ, R74 ;  /* 0x000000ffff037224 */ /* 0x000fe200078e004a */
[----:B------:R-:W-:Y:S01]  /*ce90*/  PRMT R75, R75, 0x7610, R73 ;  /* 0x000076104b4b7816 */ /* 0x000fe20000000049 */
[----:B------:R-:W-:Y:S01]  /*cea0*/  IMAD.MOV.U32 R60, RZ, RZ, R59 ;  /* 0x000000ffff3c7224 */ /* 0x000fe200078e003b */
[----:B------:R-:W-:Y:S02]  /*ceb0*/  PRMT R111, R114, 0x7632, R111 ;  /* 0x00007632726f7816 */ /* 0x000fe4000000006f */
.L_x_5400:
[----:B------:R-:W-:Y:S05]  /*cec0*/  BSYNC B1 ;  /* 0x0000000000017941 */ /* 0x000fea0003800000 */
.L_x_5398:
        /* <DEDUP_REMOVED lines=11> */
.L_x_5402:
[----:B------:R-:W-:Y:S01]  /*cf80*/  IMAD.MOV.U32 R74, RZ, RZ, R3 ;  /* 0x000000ffff4a7224 */ /* 0x000fe200078e0003 */
[----:B------:R-:W-:Y:S01]  /*cf90*/  PRMT R73, R75, 0x7632, R73 ;  /* 0x000076324b497816 */ /* 0x000fe20000000049 */
[----:B------:R-:W-:Y:S01]  /*cfa0*/  IMAD.MOV.U32 R59, RZ, RZ, R58 ;  /* 0x000000ffff3b7224 */ /* 0x000fe200078e003a */
[----:B------:R-:W-:Y:S02]  /*cfb0*/  PRMT R114, R114, 0x5410, R114 ;  /* 0x0000541072727816 */ /* 0x000fe40000000072 */
.L_x_5403:
[----:B------:R-:W-:Y:S05]  /*cfc0*/  BSYNC B1 ;  /* 0x0000000000017941 */ /* 0x000fea0003800000 */
.L_x_5401:
        /* <DEDUP_REMOVED lines=11> */
.L_x_5405:
[----:B------:R-:W-:Y:S01]  /*d080*/  IMAD.MOV.U32 R3, RZ, RZ, R74 ;  /* 0x000000ffff037224 */ /* 0x000fe200078e004a */
[----:B------:R-:W-:Y:S01]  /*d090*/  PRMT R75, R73, 0x7610, R75 ;  /* 0x00007610494b7816 */ /* 0x000fe2000000004b */
[----:B------:R-:W-:Y:S01]  /*d0a0*/  IMAD.MOV.U32 R58, RZ, RZ, R57 ;  /* 0x000000ffff3a7224 */ /* 0x000fe200078e0039 */
[----:B------:R-:W-:Y:S02]  /*d0b0*/  PRMT R114, R113, 0x7632, R114 ;  /* 0x0000763271727816 */ /* 0x000fe40000000072 */
.L_x_5406:
[----:B------:R-:W-:Y:S05]  /*d0c0*/  BSYNC B1 ;  /* 0x0000000000017941 */ /* 0x000fea0003800000 */
.L_x_5404:
        /* <DEDUP_REMOVED lines=11> */
.L_x_5408:
[----:B------:R-:W-:Y:S01]  /*d180*/  IMAD.MOV.U32 R74, RZ, RZ, R3 ;  /* 0x000000ffff4a7224 */ /* 0x000fe200078e0003 */
[----:B------:R-:W-:Y:S01]  /*d190*/  PRMT R73, R73, 0x5410, R75 ;  /* 0x0000541049497816 */ /* 0x000fe2000000004b */
[----:B------:R-:W-:Y:S01]  /*d1a0*/  IMAD.MOV.U32 R57, RZ, RZ, R56 ;  /* 0x000000ffff397224 */ /* 0x000fe200078e0038 */
[----:B------:R-:W-:Y:S02]  /*d1b0*/  PRMT R113, R113, 0x5410, R113 ;  /* 0x0000541071717816 */ /* 0x000fe40000000071 */
.L_x_5409:
[----:B------:R-:W-:Y:S05]  /*d1c0*/  BSYNC B1 ;  /* 0x0000000000017941 */ /* 0x000fea0003800000 */
.L_x_5407:
        /* <DEDUP_REMOVED lines=11> */
.L_x_5411:
[----:B------:R-:W-:Y:S01]  /*d280*/  IMAD.MOV.U32 R3, RZ, RZ, R74 ;  /* 0x000000ffff037224 */ /* 0x000fe200078e004a */
[----:B------:R-:W-:Y:S01]  /*d290*/  PRMT R75, R75, 0x7610, R73 ;  /* 0x000076104b4b7816 */ /* 0x000fe20000000049 */
[----:B------:R-:W-:Y:S01]  /*d2a0*/  IMAD.MOV.U32 R56, RZ, RZ, R55 ;  /* 0x000000ffff387224 */ /* 0x000fe200078e0037 */
[----:B------:R-:W-:Y:S02]  /*d2b0*/  PRMT R113, R116, 0x7632, R113 ;  /* 0x0000763274717816 */ /* 0x000fe40000000071 */
.L_x_5412:
[----:B------:R-:W-:Y:S05]  /*d2c0*/  BSYNC B1 ;  /* 0x0000000000017941 */ /* 0x000fea0003800000 */
.L_x_5410:
        /* <DEDUP_REMOVED lines=11> */
.L_x_5414:
[----:B------:R-:W-:Y:S01]  /*d380*/  IMAD.MOV.U32 R74, RZ, RZ, R3 ;  /* 0x000000ffff4a7224 */ /* 0x000fe200078e0003 */
[----:B------:R-:W-:Y:S01]  /*d390*/  PRMT R73, R75, 0x7632, R73 ;  /* 0x000076324b497816 */ /* 0x000fe20000000049 */
[----:B------:R-:W-:Y:S01]  /*d3a0*/  IMAD.MOV.U32 R55, RZ, RZ, R54 ;  /* 0x000000ffff377224 */ /* 0x000fe200078e0036 */
[----:B------:R-:W-:Y:S02]  /*d3b0*/  PRMT R116, R116, 0x5410, R116 ;  /* 0x0000541074747816 */ /* 0x000fe40000000074 */
.L_x_5415:
[----:B------:R-:W-:Y:S05]  /*d3c0*/  BSYNC B1 ;  /* 0x0000000000017941 */ /* 0x000fea0003800000 */
.L_x_5413:
        /* <DEDUP_REMOVED lines=11> */
.L_x_5417:
[----:B------:R-:W-:Y:S01]  /*d480*/  IMAD.MOV.U32 R3, RZ, RZ, R74 ;  /* 0x000000ffff037224 */ /* 0x000fe200078e004a */
[----:B------:R-:W-:Y:S01]  /*d490*/  PRMT R75, R73, 0x7610, R75 ;  /* 0x00007610494b7816 */ /* 0x000fe2000000004b */
[----:B------:R-:W-:Y:S01]  /*d4a0*/  IMAD.MOV.U32 R54, RZ, RZ, R53 ;  /* 0x000000ffff367224 */ /* 0x000fe200078e0035 */
[----:B------:R-:W-:Y:S02]  /*d4b0*/  PRMT R116, R115, 0x7632, R116 ;  /* 0x0000763273747816 */ /* 0x000fe40000000074 */
.L_x_5418:
[----:B------:R-:W-:Y:S05]  /*d4c0*/  BSYNC B1 ;  /* 0x0000000000017941 */ /* 0x000fea0003800000 */
.L_x_5416:
        /* <DEDUP_REMOVED lines=11> */
.L_x_5420:
[----:B------:R-:W-:Y:S01]  /*d580*/  IMAD.MOV.U32 R74, RZ, RZ, R3 ;  /* 0x000000ffff4a7224 */ /* 0x000fe200078e0003 */
[----:B------:R-:W-:Y:S01]  /*d590*/  PRMT R73, R73, 0x5410, R75 ;  /* 0x0000541049497816 */ /* 0x000fe2000000004b */
[----:B------:R-:W-:Y:S01]  /*d5a0*/  IMAD.MOV.U32 R53, RZ, RZ, R52 ;  /* 0x000000ffff357224 */ /* 0x000fe200078e0034 */
[----:B------:R-:W-:Y:S02]  /*d5b0*/  PRMT R115, R115, 0x5410, R115 ;  /* 0x0000541073737816 */ /* 0x000fe40000000073 */
.L_x_5421:
[----:B------:R-:W-:Y:S05]  /*d5c0*/  BSYNC B1 ;  /* 0x0000000000017941 */ /* 0x000fea0003800000 */
.L_x_5419:
        /* <DEDUP_REMOVED lines=11> */
.L_x_5423:
[----:B------:R-:W-:Y:S01]  /*d680*/  IMAD.MOV.U32 R3, RZ, RZ, R74 ;  /* 0x000000ffff037224 */ /* 0x000fe200078e004a */
[----:B------:R-:W-:Y:S01]  /*d690*/  PRMT R75, R75, 0x7610, R73 ;  /* 0x000076104b4b7816 */ /* 0x000fe20000000049 */
[----:B------:R-:W-:Y:S01]  /*d6a0*/  IMAD.MOV.U32 R52, RZ, RZ, R51 ;  /* 0x000000ffff347224 */ /* 0x000fe200078e0033 */
[----:B------:R-:W-:Y:S02]  /*d6b0*/  PRMT R115, R106, 0x7632, R115 ;  /* 0x000076326a737816 */ /* 0x000fe40000000073 */
.L_x_5424:
[----:B------:R-:W-:Y:S05]  /*d6c0*/  BSYNC B1 ;  /* 0x0000000000017941 */ /* 0x000fea0003800000 */
.L_x_5422:
        /* <DEDUP_REMOVED lines=11> */
.L_x_5426:
[----:B------:R-:W-:Y:S01]  /*d780*/  IMAD.MOV.U32 R74, RZ, RZ, R3 ;  /* 0x000000ffff4a7224 */ /* 0x000fe200078e0003 */
[----:B------:R-:W-:Y:S01]  /*d790*/  PRMT R73, R75, 0x7632, R73 ;  /* 0x000076324b497816 */ /* 0x000fe20000000049 */
[----:B------:R-:W-:Y:S01]  /*d7a0*/  IMAD.MOV.U32 R51, RZ, RZ, R50 ;  /* 0x000000ffff337224 */ /* 0x000fe200078e0032 */
[----:B------:R-:W-:Y:S02]  /*d7b0*/  PRMT R106, R106, 0x5410, R106 ;  /* 0x000054106a6a7816 */ /* 0x000fe4000000006a */
.L_x_5427:
[----:B------:R-:W-:Y:S05]  /*d7c0*/  BSYNC B1 ;  /* 0x0000000000017941 */ /* 0x000fea0003800000 */
.L_x_5425:
        /* <DEDUP_REMOVED lines=11> */
.L_x_5429:
[----:B------:R-:W-:Y:S01]  /*d880*/  IMAD.MOV.U32 R3, RZ, RZ, R74 ;  /* 0x000000ffff037224 */ /* 0x000fe200078e004a */
[----:B------:R-:W-:Y:S01]  /*d890*/  PRMT R75, R73, 0x7610, R75 ;  /* 0x00007610494b7816 */ /* 0x000fe2000000004b */
[----:B------:R-:W-:Y:S01]  /*d8a0*/  IMAD.MOV.U32 R50, RZ, RZ, R49 ;  /* 0x000000ffff327224 */ /* 0x000fe200078e0031 */
[----:B------:R-:W-:Y:S02]  /*d8b0*/  PRMT R106, R117, 0x7632, R106 ;  /* 0x00007632756a7816 */ /* 0x000fe4000000006a */
.L_x_5430:
[----:B------:R-:W-:Y:S05]  /*d8c0*/  BSYNC B1 ;  /* 0x0000000000017941 */ /* 0x000fea0003800000 */
.L_x_5428:
        /* <DEDUP_REMOVED lines=11> */
.L_x_5432:
[----:B------:R-:W-:Y:S01]  /*d980*/  IMAD.MOV.U32 R74, RZ, RZ, R3 ;  /* 0x000000ffff4a7224 */ /* 0x000fe200078e0003 */
[----:B------:R-:W-:Y:S01]  /*d990*/  PRMT R73, R73, 0x5410, R75 ;  /* 0x0000541049497816 */ /* 0x000fe2000000004b */
[----:B------:R-:W-:Y:S01]  /*d9a0*/  IMAD.MOV.U32 R49, RZ, RZ, R48 ;  /* 0x000000ffff317224 */ /* 0x000fe200078e0030 */
[----:B------:R-:W-:Y:S02]  /*d9b0*/  PRMT R117, R117, 0x5410, R117 ;  /* 0x0000541075757816 */ /* 0x000fe40000000075 */
.L_x_5433:
[----:B------:R-:W-:Y:S05]  /*d9c0*/  BSYNC B1 ;  /* 0x0000000000017941 */ /* 0x000fea0003800000 */
.L_x_5431:
        /* <DEDUP_REMOVED lines=11> */
.L_x_5435:
[----:B------:R-:W-:Y:S01]  /*da80*/  IMAD.MOV.U32 R3, RZ, RZ, R74 ;  /* 0x000000ffff037224 */ /* 0x000fe200078e004a */
[----:B------:R-:W-:Y:S01]  /*da90*/  PRMT R75, R75, 0x7610, R73 ;  /* 0x000076104b4b7816 */ /* 0x000fe20000000049 */
[----:B------:R-:W-:Y:S01]  /*daa0*/  IMAD.MOV.U32 R48, RZ, RZ, R47 ;  /* 0x000000ffff307224 */ /* 0x000fe200078e002f */
[----:B------:R-:W-:Y:S02]  /*dab0*/  PRMT R117, R108, 0x7632, R117 ;  /* 0x000076326c757816 */ /* 0x000fe40000000075 */
.L_x_5436:
[----:B------:R-:W-:Y:S05]  /*dac0*/  BSYNC B1 ;  /* 0x0000000000017941 */ /* 0x000fea0003800000 */
.L_x_5434:
        /* <DEDUP_REMOVED lines=11> */
.L_x_5438:
[----:B------:R-:W-:Y:S01]  /*db80*/  IMAD.MOV.U32 R74, RZ, RZ, R3 ;  /* 0x000000ffff4a7224 */ /* 0x000fe200078e0003 */
[----:B------:R-:W-:Y:S01]  /*db90*/  PRMT R73, R75, 0x7632, R73 ;  /* 0x000076324b497816 */ /* 0x000fe20000000049 */
[----:B------:R-:W-:Y:S01]  /*dba0*/  IMAD.MOV.U32 R47, RZ, RZ, R46 ;  /* 0x000000ffff2f7224 */ /* 0x000fe200078e002e */
[----:B------:R-:W-:Y:S02]  /*dbb0*/  PRMT R108, R108, 0x5410, R108 ;  /* 0x000054106c6c7816 */ /* 0x000fe4000000006c */
.L_x_5439:
[----:B------:R-:W-:Y:S05]  /*dbc0*/  BSYNC B1 ;  /* 0x0000000000017941 */ /* 0x000fea0003800000 */
.L_x_5437:
        /* <DEDUP_REMOVED lines=11> */
.L_x_5441:
[----:B------:R-:W-:Y:S01]  /*dc80*/  IMAD.MOV.U32 R3, RZ, RZ, R74 ;  /* 0x000000ffff037224 */ /* 0x000fe200078e004a */
[----:B------:R-:W-:Y:S01]  /*dc90*/  PRMT R75, R73, 0x7610, R75 ;  /* 0x00007610494b7816 */ /* 0x000fe2000000004b */
[----:B------:R-:W-:Y:S01]  /*dca0*/  IMAD.MOV.U32 R46, RZ, RZ, R45 ;  /* 0x000000ffff2e7224 */ /* 0x000fe200078e002d */
[----:B------:R-:W-:Y:S02]  /*dcb0*/  PRMT R108, R107, 0x7632, R108 ;  /* 0x000076326b6c7816 */ /* 0x000fe4000000006c */
.L_x_5442:
[----:B------:R-:W-:Y:S05]  /*dcc0*/  BSYNC B1 ;  /* 0x0000000000017941 */ /* 0x000fea0003800000 */
.L_x_5440:
        /* <DEDUP_REMOVED lines=11> */
.L_x_5444:
[----:B------:R-:W-:Y:S01]  /*dd80*/  IMAD.MOV.U32 R74, RZ, RZ, R3 ;  /* 0x000000ffff4a7224 */ /* 0x000fe200078e0003 */
[----:B------:R-:W-:Y:S01]  /*dd90*/  PRMT R73, R73, 0x5410, R75 ;  /* 0x0000541049497816 */ /* 0x000fe2000000004b */
[----:B------:R-:W-:Y:S01]  /*dda0*/  IMAD.MOV.U32 R45, RZ, RZ, R44 ;  /* 0x000000ffff2d7224 */ /* 0x000fe200078e002c */
[----:B------:R-:W-:Y:S02]  /*ddb0*/  PRMT R107, R107, 0x5410, R107 ;  /* 0x000054106b6b7816 */ /* 0x000fe4000000006b */
.L_x_5445:
[----:B------:R-:W-:Y:S05]  /*ddc0*/  BSYNC B1 ;  /* 0x0000000000017941 */ /* 0x000fea0003800000 */
.L_x_5443:
        /* <DEDUP_REMOVED lines=11> */
.L_x_5447:
[----:B------:R-:W-:Y:S01]  /*de80*/  IMAD.MOV.U32 R3, RZ, RZ, R74 ;  /* 0x000000ffff037224 */ /* 0x000fe200078e004a */
[----:B------:R-:W-:Y:S01]  /*de90*/  PRMT R75, R75, 0x7610, R73 ;  /* 0x000076104b4b7816 */ /* 0x000fe20000000049 */
[----:B------:R-:W-:Y:S01]  /*dea0*/  IMAD.MOV.U32 R44, RZ, RZ, R43 ;  /* 0x000000ffff2c7224 */ /* 0x000fe200078e002b */
[----:B------:R-:W-:Y:S02]  /*deb0*/  PRMT R107, R118, 0x7632, R107 ;  /* 0x00007632766b7816 */ /* 0x000fe4000000006b */
.L_x_5448:
[----:B------:R-:W-:Y:S05]  /*dec0*/  BSYNC B1 ;  /* 0x0000000000017941 */ /* 0x000fea0003800000 */
.L_x_5446:
        /* <DEDUP_REMOVED lines=11> */
.L_x_5450:
[----:B------:R-:W-:Y:S01]  /*df80*/  IMAD.MOV.U32 R74, RZ, RZ, R3 ;  /* 0x000000ffff4a7224 */ /* 0x000fe200078e0003 */
[----:B------:R-:W-:Y:S01]  /*df90*/  PRMT R73, R75, 0x7632, R73 ;  /* 0x000076324b497816 */ /* 0x000fe20000000049 */
[----:B------:R-:W-:Y:S01]  /*dfa0*/  IMAD.MOV.U32 R43, RZ, RZ, R42 ;  /* 0x000000ffff2b7224 */ /* 0x000fe200078e002a */
[----:B------:R-:W-:Y:S02]  /*dfb0*/  PRMT R118, R118, 0x5410, R118 ;  /* 0x0000541076767816 */ /* 0x000fe40000000076 */
.L_x_5451:
[----:B------:R-:W-:Y:S05]  /*dfc0*/  BSYNC B1 ;  /* 0x0000000000017941 */ /* 0x000fea0003800000 */
.L_x_5449:
        /* <DEDUP_REMOVED lines=11> */
.L_x_5453:
[----:B------:R-:W-:Y:S01]  /*e080*/  IMAD.MOV.U32 R3, RZ, RZ, R74 ;  /* 0x000000ffff037224 */ /* 0x000fe200078e004a */
[----:B------:R-:W-:Y:S01]  /*e090*/  PRMT R75, R73, 0x7610, R75 ;  /* 0x00007610494b7816 */ /* 0x000fe2000000004b */
[----:B------:R-:W-:Y:S01]  /*e0a0*/  IMAD.MOV.U32 R42, RZ, RZ, R41 ;  /* 0x000000ffff2a7224 */ /* 0x000fe200078e0029 */
[----:B------:R-:W-:Y:S02]  /*e0b0*/  PRMT R118, R109, 0x7632, R118 ;  /* 0x000076326d767816 */ /* 0x000fe40000000076 */
.L_x_5454:
[----:B------:R-:W-:Y:S05]  /*e0c0*/  BSYNC B1 ;  /* 0x0000000000017941 */ /* 0x000fea0003800000 */
.L_x_5452:
        /* <DEDUP_REMOVED lines=11> */
.L_x_5456:
[----:B------:R-:W-:Y:S01]  /*e180*/  IMAD.MOV.U32 R74, RZ, RZ, R3 ;  /* 0x000000ffff4a7224 */ /* 0x000fe200078e0003 */
[----:B------:R-:W-:Y:S01]  /*e190*/  PRMT R73, R73, 0x5410, R75 ;  /* 0x0000541049497816 */ /* 0x000fe2000000004b */
[----:B------:R-:W-:Y:S01]  /*e1a0*/  IMAD.MOV.U32 R41, RZ, RZ, R40 ;  /* 0x000000ffff297224 */ /* 0x000fe200078e0028 */
[----:B------:R-:W-:Y:S02]  /*e1b0*/  PRMT R109, R109, 0x5410, R109 ;  /* 0x000054106d6d7816 */ /* 0x000fe4000000006d */
.L_x_5457:
[----:B------:R-:W-:Y:S05]  /*e1c0*/  BSYNC B1 ;  /* 0x0000000000017941 */ /* 0x000fea0003800000 */
.L_x_5455:
        /* <DEDUP_REMOVED lines=11> */
.L_x_5459:
[----:B------:R-:W-:Y:S01]  /*e280*/  IMAD.MOV.U32 R3, RZ, RZ, R74 ;  /* 0x000000ffff037224 */ /* 0x000fe200078e004a */
[----:B------:R-:W-:Y:S01]  /*e290*/  PRMT R75, R75, 0x7610, R73 ;  /* 0x000076104b4b7816 */ /* 0x000fe20000000049 */
[----:B------:R-:W-:Y:S01]  /*e2a0*/  IMAD.MOV.U32 R40, RZ, RZ, R39 ;  /* 0x000000ffff287224 */ /* 0x000fe200078e0027 */
[----:B------:R-:W-:Y:S02]  /*e2b0*/  PRMT R109, R120, 0x7632, R109 ;  /* 0x00007632786d7816 */ /* 0x000fe4000000006d */
.L_x_5460:
[----:B------:R-:W-:Y:S05]  /*e2c0*/  BSYNC B1 ;  /* 0x0000000000017941 */ /* 0x000fea0003800000 */
.L_x_5458:
        /* <DEDUP_REMOVED lines=11> */
.L_x_5462:
[----:B------:R-:W-:Y:S01]  /*e380*/  IMAD.MOV.U32 R74, RZ, RZ, R3 ;  /* 0x000000ffff4a7224 */ /* 0x000fe200078e0003 */
[----:B------:R-:W-:Y:S01]  /*e390*/  PRMT R73, R75, 0x7632, R73 ;  /* 0x000076324b497816 */ /* 0x000fe20000000049 */
[----:B------:R-:W-:Y:S01]  /*e3a0*/  IMAD.MOV.U32 R39, RZ, RZ, R38 ;  /* 0x000000ffff277224 */ /* 0x000fe200078e0026 */
[----:B------:R-:W-:Y:S02]  /*e3b0*/  PRMT R120, R120, 0x5410, R120 ;  /* 0x0000541078787816 */ /* 0x000fe40000000078 */
.L_x_5463:
[----:B------:R-:W-:Y:S05]  /*e3c0*/  BSYNC B1 ;  /* 0x0000000000017941 */ /* 0x000fea0003800000 */
.L_x_5461:
        /* <DEDUP_REMOVED lines=11> */
.L_x_5465:
[----:B------:R-:W-:Y:S01]  /*e480*/  IMAD.MOV.U32 R3, RZ, RZ, R74 ;  /* 0x000000ffff037224 */ /* 0x000fe200078e004a */
[----:B------:R-:W-:Y:S01]  /*e490*/  PRMT R75, R73, 0x7610, R75 ;  /* 0x00007610494b7816 */ /* 0x000fe2000000004b */
[----:B------:R-:W-:Y:S01]  /*e4a0*/  IMAD.MOV.U32 R38, RZ, RZ, R37 ;  /* 0x000000ffff267224 */ /* 0x000fe200078e0025 */
[----:B------:R-:W-:Y:S02]  /*e4b0*/  PRMT R120, R119, 0x7632, R120 ;  /* 0x0000763277787816 */ /* 0x000fe40000000078 */
.L_x_5466:
[----:B------:R-:W-:Y:S05]  /*e4c0*/  BSYNC B1 ;  /* 0x0000000000017941 */ /* 0x000fea0003800000 */
.L_x_5464:
        /* <DEDUP_REMOVED lines=11> */
.L_x_5468:
[----:B------:R-:W-:Y:S01]  /*e580*/  IMAD.MOV.U32 R74, RZ, RZ, R3 ;  /* 0x000000ffff4a7224 */ /* 0x000fe200078e0003 */
[----:B------:R-:W-:Y:S01]  /*e590*/  PRMT R73, R73, 0x5410, R75 ;  /* 0x0000541049497816 */ /* 0x000fe2000000004b */
[----:B------:R-:W-:Y:S01]  /*e5a0*/  IMAD.MOV.U32 R37, RZ, RZ, R36 ;  /* 0x000000ffff257224 */ /* 0x000fe200078e0024 */
[----:B------:R-:W-:Y:S02]  /*e5b0*/  PRMT R119, R119, 0x5410, R119 ;  /* 0x0000541077777816 */ /* 0x000fe40000000077 */
.L_x_5469:
[----:B------:R-:W-:Y:S05]  /*e5c0*/  BSYNC B1 ;  /* 0x0000000000017941 */ /* 0x000fea0003800000 */
.L_x_5467:
        /* <DEDUP_REMOVED lines=11> */
.L_x_5471:
[----:B------:R-:W-:Y:S01]  /*e680*/  IMAD.MOV.U32 R3, RZ, RZ, R74 ;  /* 0x000000ffff037224 */ /* 0x000fe200078e004a */
[----:B------:R-:W-:Y:S01]  /*e690*/  PRMT R75, R75, 0x7610, R73 ;  /* 0x000076104b4b7816 */ /* 0x000fe20000000049 */
[----:B------:R-:W-:Y:S01]  /*e6a0*/  IMAD.MOV.U32 R36, RZ, RZ, R35 ;  /* 0x000000ffff247224 */ /* 0x000fe200078e0023 */
[----:B------:R-:W-:Y:S02]  /*e6b0*/  PRMT R119, R98, 0x7632, R119 ;  /* 0x0000763262777816 */ /* 0x000fe40000000077 */
.L_x_5472:
[----:B------:R-:W-:Y:S05]  /*e6c0*/  BSYNC B1 ;  /* 0x0000000000017941 */ /* 0x000fea0003800000 */
.L_x_5470:
        /* <DEDUP_REMOVED lines=11> */
.L_x_5474:
[----:B------:R-:W-:Y:S01]  /*e780*/  IMAD.MOV.U32 R74, RZ, RZ, R3 ;  /* 0x000000ffff4a7224 */ /* 0x000fe200078e0003 */
[----:B------:R-:W-:Y:S01]  /*e790*/  PRMT R73, R75, 0x7632, R73 ;  /* 0x000076324b497816 */ /* 0x000fe20000000049 */
[----:B------:R-:W-:Y:S01]  /*e7a0*/  IMAD.MOV.U32 R35, RZ, RZ, R34 ;  /* 0x000000ffff237224 */ /* 0x000fe200078e0022 */
[----:B------:R-:W-:Y:S02]  /*e7b0*/  PRMT R98, R98, 0x5410, R98 ;  /* 0x0000541062627816 */ /* 0x000fe40000000062 */
.L_x_5475:
[----:B------:R-:W-:Y:S05]  /*e7c0*/  BSYNC B1 ;  /* 0x0000000000017941 */ /* 0x000fea0003800000 */
.L_x_5473:
        /* <DEDUP_REMOVED lines=11> */
.L_x_5477:
[----:B------:R-:W-:Y:S01]  /*e880*/  IMAD.MOV.U32 R3, RZ, RZ, R74 ;  /* 0x000000ffff037224 */ /* 0x000fe200078e004a */
[----:B------:R-:W-:Y:S01]  /*e890*/  PRMT R75, R73, 0x7610, R75 ;  /* 0x00007610494b7816 */ /* 0x000fe2000000004b */
[----:B------:R-:W-:Y:S01]  /*e8a0*/  IMAD.MOV.U32 R34, RZ, RZ, R33 ;  /* 0x000000ffff227224 */ /* 0x000fe200078e0021 */
[----:B------:R-:W-:Y:S02]  /*e8b0*/  PRMT R98, R121, 0x7632, R98 ;  /* 0x0000763279627816 */ /* 0x000fe40000000062 */
.L_x_5478:
[----:B------:R-:W-:Y:S05]  /*e8c0*/  BSYNC B1 ;  /* 0x0000000000017941 */ /* 0x000fea0003800000 */
.L_x_5476:
        /* <DEDUP_REMOVED lines=11> */
.L_x_5480:
[----:B------:R-:W-:Y:S01]  /*e980*/  IMAD.MOV.U32 R74, RZ, RZ, R3 ;  /* 0x000000ffff4a7224 */ /* 0x000fe200078e0003 */
[----:B------:R-:W-:Y:S01]  /*e990*/  PRMT R73, R73, 0x5410, R75 ;  /* 0x0000541049497816 */ /* 0x000fe2000000004b */
[----:B------:R-:W-:Y:S01]  /*e9a0*/  IMAD.MOV.U32 R33, RZ, RZ, R32 ;  /* 0x000000ffff217224 */ /* 0x000fe200078e0020 */
[----:B------:R-:W-:Y:S02]  /*e9b0*/  PRMT R121, R121, 0x5410, R121 ;  /* 0x0000541079797816 */ /* 0x000fe40000000079 */
.L_x_5481:
[----:B------:R-:W-:Y:S05]  /*e9c0*/  BSYNC B1 ;  /* 0x0000000000017941 */ /* 0x000fea0003800000 */
.L_x_5479:
        /* <DEDUP_REMOVED lines=11> */
.L_x_5483:
[----:B------:R-:W-:Y:S01]  /*ea80*/  IMAD.MOV.U32 R3, RZ, RZ, R74 ;  /* 0x000000ffff037224 */ /* 0x000fe200078e004a */
[----:B------:R-:W-:Y:S01]  /*ea90*/  PRMT R75, R75, 0x7610, R73 ;  /* 0x000076104b4b7816 */ /* 0x000fe20000000049 */
[----:B------:R-:W-:Y:S01]  /*eaa0*/  IMAD.MOV.U32 R32, RZ, RZ, R31 ;  /* 0x000000ffff207224 */ /* 0x000fe200078e001f */
[----:B------:R-:W-:Y:S02]  /*eab0*/  PRMT R121, R100, 0x7632, R121 ;  /* 0x0000763264797816 */ /* 0x000fe40000000079 */
.L_x_5484:
[----:B------:R-:W-:Y:S05]  /*eac0*/  BSYNC B1 ;  /* 0x0000000000017941 */ /* 0x000fea0003800000 */
.L_x_5482:
        /* <DEDUP_REMOVED lines=11> */
.L_x_5486:
[----:B------:R-:W-:Y:S01]  /*eb80*/  IMAD.MOV.U32 R74, RZ, RZ, R3 ;  /* 0x000000ffff4a7224 */ /* 0x000fe200078e0003 */
[----:B------:R-:W-:Y:S01]  /*eb90*/  PRMT R73, R75, 0x7632, R73 ;  /* 0x000076324b497816 */ /* 0x000fe20000000049 */
[----:B------:R-:W-:Y:S01]  /*eba0*/  IMAD.MOV.U32 R31, RZ, RZ, R30 ;  /* 0x000000ffff1f7224 */ /* 0x000fe200078e001e */
[----:B------:R-:W-:Y:S02]  /*ebb0*/  PRMT R100, R100, 0x5410, R100 ;  /* 0x0000541064647816 */ /* 0x000fe40000000064 */
.L_x_5487:
[----:B------:R-:W-:Y:S05]  /*ebc0*/  BSYNC B1 ;  /* 0x0000000000017941 */ /* 0x000fea0003800000 */
.L_x_5485:
        /* <DEDUP_REMOVED lines=11> */
.L_x_5489:
[----:B------:R-:W-:Y:S01]  /*ec80*/  IMAD.MOV.U32 R3, RZ, RZ, R74 ;  /* 0x000000ffff037224 */ /* 0x000fe200078e004a */
[----:B------:R-:W-:Y:S01]  /*ec90*/  PRMT R75, R73, 0x7610, R75 ;  /* 0x00007610494b7816 */ /* 0x000fe2000000004b */
[----:B------:R-:W-:Y:S01]  /*eca0*/  IMAD.MOV.U32 R30, RZ, RZ, R29 ;  /* 0x000000ffff1e7224 */ /* 0x000fe200078e001d */
[----:B------:R-:W-:Y:S02]  /*ecb0*/  PRMT R100, R99, 0x7632, R100 ;  /* 0x0000763263647816 */ /* 0x000fe40000000064 */
.L_x_5490:
[----:B------:R-:W-:Y:S05]  /*ecc0*/  BSYNC B1 ;  /* 0x0000000000017941 */ /* 0x000fea0003800000 */
.L_x_5488:
        /* <DEDUP_REMOVED lines=11> */
.L_x_5492:
[----:B------:R-:W-:Y:S01]  /*ed80*/  IMAD.MOV.U32 R74, RZ, RZ, R3 ;  /* 0x000000ffff4a7224 */ /* 0x000fe200078e0003 */
[----:B------:R-:W-:Y:S01]  /*ed90*/  PRMT R73, R73, 0x5410, R75 ;  /* 0x0000541049497816 */ /* 0x000fe2000000004b */
[----:B------:R-:W-:Y:S01]  /*eda0*/  IMAD.MOV.U32 R29, RZ, RZ, R28 ;  /* 0x000000ffff1d7224 */ /* 0x000fe200078e001c */
[----:B------:R-:W-:Y:S02]  /*edb0*/  PRMT R99, R99, 0x5410, R99 ;  /* 0x0000541063637816 */ /* 0x000fe40000000063 */
.L_x_5493:
[----:B------:R-:W-:Y:S05]  /*edc0*/  BSYNC B1 ;  /* 0x0000000000017941 */ /* 0x000fea0003800000 */
.L_x_5491:
        /* <DEDUP_REMOVED lines=11> */
.L_x_5495:
[----:B------:R-:W-:Y:S01]  /*ee80*/  IMAD.MOV.U32 R3, RZ, RZ, R74 ;  /* 0x000000ffff037224 */ /* 0x000fe200078e004a */
[----:B------:R-:W-:Y:S01]  /*ee90*/  PRMT R75, R75, 0x7610, R73 ;  /* 0x000076104b4b7816 */ /* 0x000fe20000000049 */
[----:B------:R-:W-:Y:S01]  /*eea0*/  IMAD.MOV.U32 R28, RZ, RZ, R27 ;  /* 0x000000ffff1c7224 */ /* 0x000fe200078e001b */
[----:B------:R-:W-:Y:S02]  /*eeb0*/  PRMT R99, R102, 0x7632, R99 ;  /* 0x0000763266637816 */ /* 0x000fe40000000063 */
.L_x_5496:
[----:B------:R-:W-:Y:S05]  /*eec0*/  BSYNC B1 ;  /* 0x0000000000017941 */ /* 0x000fea0003800000 */
.L_x_5494:
        /* <DEDUP_REMOVED lines=11> */
.L_x_5498:
[----:B------:R-:W-:Y:S01]  /*ef80*/  IMAD.MOV.U32 R74, RZ, RZ, R3 ;  /* 0x000000ffff4a7224 */ /* 0x000fe200078e0003 */
[----:B------:R-:W-:Y:S01]  /*ef90*/  PRMT R73, R75, 0x7632, R73 ;  /* 0x000076324b497816 */ /* 0x000fe20000000049 */
[----:B------:R-:W-:Y:S01]  /*efa0*/  IMAD.MOV.U32 R27, RZ, RZ, R26 ;  /* 0x000000ffff1b7224 */ /* 0x000fe200078e001a */
[----:B------:R-:W-:Y:S02]  /*efb0*/  PRMT R102, R102, 0x5410, R102 ;  /* 0x0000541066667816 */ /* 0x000fe40000000066 */
.L_x_5499:
[----:B------:R-:W-:Y:S05]  /*efc0*/  BSYNC B1 ;  /* 0x0000000000017941 */ /* 0x000fea0003800000 */
.L_x_5497:
        /* <DEDUP_REMOVED lines=11> */
.L_x_5501:
[----:B------:R-:W-:Y:S01]  /*f080*/  IMAD.MOV.U32 R3, RZ, RZ, R74 ;  /* 0x000000ffff037224 */ /* 0x000fe200078e004a */
[----:B------:R-:W-:Y:S01]  /*f090*/  PRMT R75, R73, 0x7610, R75 ;  /* 0x00007610494b7816 */ /* 0x000fe2000000004b */
[----:B------:R-:W-:Y:S01]  /*f0a0*/  IMAD.MOV.U32 R26, RZ, RZ, R25 ;  /* 0x000000ffff1a7224 */ /* 0x000fe200078e0019 */
[----:B------:R-:W-:Y:S02]  /*f0b0*/  PRMT R102, R101, 0x7632, R102 ;  /* 0x0000763265667816 */ /* 0x000fe40000000066 */
.L_x_5502:
[----:B------:R-:W-:Y:S05]  /*f0c0*/  BSYNC B1 ;  /* 0x0000000000017941 */ /* 0x000fea0003800000 */
.L_x_5500:
        /* <DEDUP_REMOVED lines=11> */
.L_x_5504:
[----:B------:R-:W-:Y:S01]  /*f180*/  IMAD.MOV.U32 R74, RZ, RZ, R3 ;  /* 0x000000ffff4a7224 */ /* 0x000fe200078e0003 */
[----:B------:R-:W-:Y:S01]  /*f190*/  PRMT R73, R73, 0x5410, R75 ;  /* 0x0000541049497816 */ /* 0x000fe2000000004b */
[----:B------:R-:W-:Y:S01]  /*f1a0*/  IMAD.MOV.U32 R25, RZ, RZ, R24 ;  /* 0x000000ffff197224 */ /* 0x000fe200078e0018 */
[----:B------:R-:W-:Y:S02]  /*f1b0*/  PRMT R101, R101, 0x5410, R101 ;  /* 0x0000541065657816 */ /* 0x000fe40000000065 */
.L_x_5505:
[----:B------:R-:W-:Y:S05]  /*f1c0*/  BSYNC B1 ;  /* 0x0000000000017941 */ /* 0x000fea0003800000 */
.L_x_5503:
        /* <DEDUP_REMOVED lines=11> */
.L_x_5507:
[----:B------:R-:W-:Y:S01]  /*f280*/  IMAD.MOV.U32 R3, RZ, RZ, R74 ;  /* 0x000000ffff037224 */ /* 0x000fe200078e004a */
[----:B------:R-:W-:Y:S01]  /*f290*/  PRMT R75, R75, 0x7610, R73 ;  /* 0x000076104b4b7816 */ /* 0x000fe20000000049 */
[----:B------:R-:W-:Y:S01]  /*f2a0*/  IMAD.MOV.U32 R24, RZ, RZ, R23 ;  /* 0x000000ffff187224 */ /* 0x000fe200078e0017 */
[----:B------:R-:W-:Y:S02]  /*f2b0*/  PRMT R101, R104, 0x7632, R101 ;  /* 0x0000763268657816 */ /* 0x000fe40000000065 */
.L_x_5508:
[----:B------:R-:W-:Y:S05]  /*f2c0*/  BSYNC B1 ;  /* 0x0000000000017941 */ /* 0x000fea0003800000 */
.L_x_5506:
        /* <DEDUP_REMOVED lines=11> */
.L_x_5510:
[----:B------:R-:W-:Y:S01]  /*f380*/  IMAD.MOV.U32 R74, RZ, RZ, R3 ;  /* 0x000000ffff4a7224 */ /* 0x000fe200078e0003 */
[----:B------:R-:W-:Y:S01]  /*f390*/  PRMT R73, R75, 0x7632, R73 ;  /* 0x000076324b497816 */ /* 0x000fe20000000049 */
[----:B------:R-:W-:Y:S01]  /*f3a0*/  IMAD.MOV.U32 R23, RZ, RZ, R22 ;  /* 0x000000ffff177224 */ /* 0x000fe200078e0016 */
[----:B------:R-:W-:Y:S02]  /*f3b0*/  PRMT R104, R104, 0x5410, R104 ;  /* 0x0000541068687816 */ /* 0x000fe40000000068 */
.L_x_5511:
[----:B------:R-:W-:Y:S05]  /*f3c0*/  BSYNC B1 ;  /* 0x0000000000017941 */ /* 0x000fea0003800000 */
.L_x_5509:
        /* <DEDUP_REMOVED lines=11> */
.L_x_5513:
[----:B------:R-:W-:Y:S01]  /*f480*/  IMAD.MOV.U32 R3, RZ, RZ, R74 ;  /* 0x000000ffff037224 */ /* 0x000fe200078e004a */
[----:B------:R-:W-:Y:S01]  /*f490*/  PRMT R75, R73, 0x7610, R75 ;  /* 0x00007610494b7816 */ /* 0x000fe2000000004b */
[----:B------:R-:W-:Y:S01]  /*f4a0*/  IMAD.MOV.U32 R22, RZ, RZ, R21 ;  /* 0x000000ffff167224 */ /* 0x000fe200078e0015 */
[----:B------:R-:W-:Y:S02]  /*f4b0*/  PRMT R104, R103, 0x7632, R104 ;  /* 0x0000763267687816 */ /* 0x000fe40000000068 */
.L_x_5514:
[----:B------:R-:W-:Y:S05]  /*f4c0*/  BSYNC B1 ;  /* 0x0000000000017941 */ /* 0x000fea0003800000 */
.L_x_5512:
        /* <DEDUP_REMOVED lines=11> */
.L_x_5516:
[----:B------:R-:W-:Y:S01]  /*f580*/  IMAD.MOV.U32 R74, RZ, RZ, R3 ;  /* 0x000000ffff4a7224 */ /* 0x000fe200078e0003 */
[----:B------:R-:W-:Y:S01]  /*f590*/  PRMT R73, R73, 0x5410, R75 ;  /* 0x0000541049497816 */ /* 0x000fe2000000004b */
[----:B------:R-:W-:Y:S01]  /*f5a0*/  IMAD.MOV.U32 R21, RZ, RZ, R20 ;  /* 0x000000ffff157224 */ /* 0x000fe200078e0014 */
[----:B------:R-:W-:Y:S02]  /*f5b0*/  PRMT R103, R103, 0x5410, R103 ;  /* 0x0000541067677816 */ /* 0x000fe40000000067 */
.L_x_5517:
[----:B------:R-:W-:Y:S05]  /*f5c0*/  BSYNC B1 ;  /* 0x0000000000017941 */ /* 0x000fea0003800000 */
.L_x_5515:
        /* <DEDUP_REMOVED lines=11> */
.L_x_5519:
[----:B------:R-:W-:Y:S01]  /*f680*/  IMAD.MOV.U32 R3, RZ, RZ, R74 ;  /* 0x000000ffff037224 */ /* 0x000fe200078e004a */
[----:B------:R-:W-:Y:S01]  /*f690*/  PRMT R75, R75, 0x7610, R73 ;  /* 0x000076104b4b7816 */ /* 0x000fe20000000049 */
[----:B------:R-:W-:Y:S01]  /*f6a0*/  IMAD.MOV.U32 R20, RZ, RZ, R19 ;  /* 0x000000ffff147224 */ /* 0x000fe200078e0013 */
[----:B------:R-:W-:Y:S02]  /*f6b0*/  PRMT R103, R122, 0x7632, R103 ;  /* 0x000076327a677816 */ /* 0x000fe40000000067 */
.L_x_5520:
[----:B------:R-:W-:Y:S05]  /*f6c0*/  BSYNC B1 ;  /* 0x0000000000017941 */ /* 0x000fea0003800000 */
.L_x_5518:
        /* <DEDUP_REMOVED lines=11> */
.L_x_5522:
[----:B------:R-:W-:Y:S01]  /*f780*/  IMAD.MOV.U32 R74, RZ, RZ, R3 ;  /* 0x000000ffff4a7224 */ /* 0x000fe200078e0003 */
[----:B------:R-:W-:Y:S01]  /*f790*/  PRMT R73, R75, 0x7632, R73 ;  /* 0x000076324b497816 */ /* 0x000fe20000000049 */
[----:B------:R-:W-:Y:S01]  /*f7a0*/  IMAD.MOV.U32 R19, RZ, RZ, R18 ;  /* 0x000000ffff137224 */ /* 0x000fe200078e0012 */
[----:B------:R-:W-:Y:S02]  /*f7b0*/  PRMT R122, R122, 0x5410, R122 ;  /* 0x000054107a7a7816 */ /* 0x000fe4000000007a */
.L_x_5523:
[----:B------:R-:W-:Y:S05]  /*f7c0*/  BSYNC B1 ;  /* 0x0000000000017941 */ /* 0x000fea0003800000 */
.L_x_5521:
        /* <DEDUP_REMOVED lines=11> */
.L_x_5525:
[----:B------:R-:W-:Y:S01]  /*f880*/  IMAD.MOV.U32 R3, RZ, RZ, R74 ;  /* 0x000000ffff037224 */ /* 0x000fe200078e004a */
[----:B------:R-:W-:Y:S01]  /*f890*/  PRMT R75, R73, 0x7610, R75 ;  /* 0x00007610494b7816 */ /* 0x000fe2000000004b */
[----:B------:R-:W-:Y:S01]  /*f8a0*/  IMAD.MOV.U32 R18, RZ, RZ, R17 ;  /* 0x000000ffff127224 */ /* 0x000fe200078e0011 */
[----:B------:R-:W-:Y:S02]  /*f8b0*/  PRMT R122, R105, 0x7632, R122 ;  /* 0x00007632697a7816 */ /* 0x000fe4000000007a */
.L_x_5526:
[----:B------:R-:W-:Y:S05]  /*f8c0*/  BSYNC B1 ;  /* 0x0000000000017941 */ /* 0x000fea0003800000 */
.L_x_5524:
        /* <DEDUP_REMOVED lines=11> */
.L_x_5528:
[----:B------:R-:W-:Y:S01]  /*f980*/  IMAD.MOV.U32 R74, RZ, RZ, R3 ;  /* 0x000000ffff4a7224 */ /* 0x000fe200078e0003 */
[----:B------:R-:W-:Y:S01]  /*f990*/  PRMT R73, R73, 0x5410, R75 ;  /* 0x0000541049497816 */ /* 0x000fe2000000004b */
[----:B------:R-:W-:Y:S01]  /*f9a0*/  IMAD.MOV.U32 R17, RZ, RZ, R16 ;  /* 0x000000ffff117224 */ /* 0x000fe200078e0010 */
[----:B------:R-:W-:Y:S02]  /*f9b0*/  PRMT R105, R105, 0x5410, R105 ;  /* 0x0000541069697816 */ /* 0x000fe40000000069 */
.L_x_5529:
[----:B------:R-:W-:Y:S05]  /*f9c0*/  BSYNC B1 ;  /* 0x0000000000017941 */ /* 0x000fea0003800000 */
.L_x_5527:
        /* <DEDUP_REMOVED lines=11> */
.L_x_5531:
[----:B------:R-:W-:Y:S01]  /*fa80*/  IMAD.MOV.U32 R3, RZ, RZ, R74 ;  /* 0x000000ffff037224 */ /* 0x000fe200078e004a */
[----:B------:R-:W-:Y:S01]  /*fa90*/  PRMT R75, R75, 0x7610, R73 ;  /* 0x000076104b4b7816 */ /* 0x000fe20000000049 */
[----:B------:R-:W-:Y:S01]  /*faa0*/  IMAD.MOV.U32 R16, RZ, RZ, R15 ;  /* 0x000000ffff107224 */ /* 0x000fe200078e000f */
[----:B------:R-:W-:Y:S02]  /*fab0*/  PRMT R105, R90, 0x7632, R105 ;  /* 0x000076325a697816 */ /* 0x000fe40000000069 */
.L_x_5532:
[----:B------:R-:W-:Y:S05]  /*fac0*/  BSYNC B1 ;  /* 0x0000000000017941 */ /* 0x000fea0003800000 */
.L_x_5530:
        /* <DEDUP_REMOVED lines=11> */
.L_x_5534:
[----:B------:R-:W-:Y:S01]  /*fb80*/  IMAD.MOV.U32 R74, RZ, RZ, R3 ;  /* 0x000000ffff4a7224 */ /* 0x000fe200078e0003 */
[----:B------:R-:W-:Y:S01]  /*fb90*/  PRMT R73, R75, 0x7632, R73 ;  /* 0x000076324b497816 */ /* 0x000fe20000000049 */
[----:B------:R-:W-:Y:S01]  /*fba0*/  IMAD.MOV.U32 R15, RZ, RZ, R14 ;  /* 0x000000ffff0f7224 */ /* 0x000fe200078e000e */
[----:B------:R-:W-:Y:S02]  /*fbb0*/  PRMT R90, R90, 0x5410, R90 ;  /* 0x000054105a5a7816 */ /* 0x000fe4000000005a */
.L_x_5535:
[----:B------:R-:W-:Y:S05]  /*fbc0*/  BSYNC B1 ;  /* 0x0000000000017941 */ /* 0x000fea0003800000 */
.L_x_5533:
        /* <DEDUP_REMOVED lines=11> */
.L_x_5537:
[----:B------:R-:W-:Y:S01]  /*fc80*/  IMAD.MOV.U32 R3, RZ, RZ, R74 ;  /* 0x000000ffff037224 */ /* 0x000fe200078e004a */
[----:B------:R-:W-:Y:S01]  /*fc90*/  PRMT R75, R73, 0x7610, R75 ;  /* 0x00007610494b7816 */ /* 0x000fe2000000004b */
[----:B------:R-:W-:Y:S01]  /*fca0*/  IMAD.MOV.U32 R14, RZ, RZ, R13 ;  /* 0x000000ffff0e7224 */ /* 0x000fe200078e000d */
[----:B------:R-:W-:Y:S02]  /*fcb0*/  PRMT R90, R123, 0x7632, R90 ;  /* 0x000076327b5a7816 */ /* 0x000fe4000000005a */
.L_x_5538:
[----:B------:R-:W-:Y:S05]  /*fcc0*/  BSYNC B1 ;  /* 0x0000000000017941 */ /* 0x000fea0003800000 */
.L_x_5536:
        /* <DEDUP_REMOVED lines=11> */
.L_x_5540:
[----:B------:R-:W-:Y:S01]  /*fd80*/  IMAD.MOV.U32 R74, RZ, RZ, R3 ;  /* 0x000000ffff4a7224 */ /* 0x000fe200078e0003 */
[----:B------:R-:W-:Y:S01]  /*fd90*/  PRMT R73, R73, 0x5410, R75 ;  /* 0x0000541049497816 */ /* 0x000fe2000000004b */
[----:B------:R-:W-:Y:S01]  /*fda0*/  IMAD.MOV.U32 R13, RZ, RZ, R12 ;  /* 0x000000ffff0d7224 */ /* 0x000fe200078e000c */
[----:B------:R-:W-:Y:S02]  /*fdb0*/  PRMT R123, R123, 0x5410, R123 ;  /* 0x000054107b7b7816 */ /* 0x000fe4000000007b */
.L_x_5541:
[----:B------:R-:W-:Y:S05]  /*fdc0*/  BSYNC B1 ;  /* 0x0000000000017941 */ /* 0x000fea0003800000 */
.L_x_5539:
        /* <DEDUP_REMOVED lines=11> */
.L_x_5543:
[----:B------:R-:W-:Y:S01]  /*fe80*/  IMAD.MOV.U32 R3, RZ, RZ, R74 ;  /* 0x000000ffff037224 */ /* 0x000fe200078e004a */
[----:B------:R-:W-:Y:S01]  /*fe90*/  PRMT R75, R75, 0x7610, R73 ;  /* 0x000076104b4b7816 */ /* 0x000fe20000000049 */
[----:B------:R-:W-:Y:S01]  /*fea0*/  IMAD.MOV.U32 R12, RZ, RZ, R11 ;  /* 0x000000ffff0c7224 */ /* 0x000fe200078e000b */
[----:B------:R-:W-:Y:S02]  /*feb0*/  PRMT R123, R92, 0x7632, R123 ;  /* 0x000076325c7b7816 */ /* 0x000fe4000000007b */
.L_x_5544:
[----:B------:R-:W-:Y:S05]  /*fec0*/  BSYNC B1 ;  /* 0x0000000000017941 */ /* 0x000fea0003800000 */
.L_x_5542:
        /* <DEDUP_REMOVED lines=11> */
.L_x_5546:
[----:B------:R-:W-:Y:S01]  /*ff80*/  IMAD.MOV.U32 R74, RZ, RZ, R3 ;  /* 0x000000ffff4a7224 */ /* 0x000fe200078e0003 */
[----:B------:R-:W-:Y:S01]  /*ff90*/  PRMT R73, R75, 0x7632, R73 ;  /* 0x000076324b497816 */ /* 0x000fe20000000049 */
[----:B------:R-:W-:Y:S01]  /*ffa0*/  IMAD.MOV.U32 R11, RZ, RZ, R10 ;  /* 0x000000ffff0b7224 */ /* 0x000fe200078e000a */
[----:B------:R-:W-:Y:S02]  /*ffb0*/  PRMT R92, R92, 0x5410, R92 ;  /* 0x000054105c5c7816 */ /* 0x000fe4000000005c */
.L_x_5547:
[----:B------:R-:W-:Y:S05]  /*ffc0*/  BSYNC B1 ;  /* 0x0000000000017941 */ /* 0x000fea0003800000 */
.L_x_5545:
        /* <DEDUP_REMOVED lines=11> */
.L_x_5549:
[----:B------:R-:W-:Y:S01]  /*10080*/  IMAD.MOV.U32 R3, RZ, RZ, R74 ;  /* 0x000000ffff037224 */ /* 0x000fe200078e004a */
[----:B------:R-:W-:Y:S01]  /*10090*/  PRMT R75, R73, 0x7610, R75 ;  /* 0x00007610494b7816 */ /* 0x000fe2000000004b */
[----:B------:R-:W-:Y:S01]  /*100a0*/  IMAD.MOV.U32 R10, RZ, RZ, R9 ;  /* 0x000000ffff0a7224 */ /* 0x000fe200078e0009 */
[----:B------:R-:W-:Y:S02]  /*100b0*/  PRMT R92, R91, 0x7632, R92 ;  /* 0x000076325b5c7816 */ /* 0x000fe4000000005c */
.L_x_5550:
[----:B------:R-:W-:Y:S05]  /*100c0*/  BSYNC B1 ;  /* 0x0000000000017941 */ /* 0x000fea0003800000 */
.L_x_5548:
        /* <DEDUP_REMOVED lines=11> */
.L_x_5552:
[----:B------:R-:W-:Y:S01]  /*10180*/  IMAD.MOV.U32 R74, RZ, RZ, R3 ;  /* 0x000000ffff4a7224 */ /* 0x000fe200078e0003 */
[----:B------:R-:W-:Y:S01]  /*10190*/  PRMT R73, R75, 0x7610, R73 ;  /* 0x000076104b497816 */ /* 0x000fe20000000049 */
[----:B------:R-:W-:Y:S01]  /*101a0*/  IMAD.MOV.U32 R9, RZ, RZ, R8 ;  /* 0x000000ffff097224 */ /* 0x000fe200078e0008 */
[----:B------:R-:W-:Y:S02]  /*101b0*/  PRMT R91, R91, 0x5410, R91 ;  /* 0x000054105b5b7816 */ /* 0x000fe4000000005b */
.L_x_5553:
[----:B------:R-:W-:Y:S05]  /*101c0*/  BSYNC B1 ;  /* 0x0000000000017941 */ /* 0x000fea0003800000 */
.L_x_5551:
        /* <DEDUP_REMOVED lines=11> */
.L_x_5555:
[----:B------:R-:W-:Y:S01]  /*10280*/  IMAD.MOV.U32 R3, RZ, RZ, R74 ;  /* 0x000000ffff037224 */ /* 0x000fe200078e004a */
[----:B------:R-:W-:Y:S01]  /*10290*/  PRMT R73, R73, 0x5410, R73 ;  /* 0x0000541049497816 */ /* 0x000fe20000000049 */
[----:B------:R-:W-:Y:S01]  /*102a0*/  IMAD.MOV.U32 R8, RZ, RZ, R7 ;  /* 0x000000ffff087224 */ /* 0x000fe200078e0007 */
[----:B------:R-:W-:Y:S02]  /*102b0*/  PRMT R91, R93, 0x7632, R91 ;  /* 0x000076325d5b7816 */ /* 0x000fe4000000005b */
.L_x_5556:
[----:B------:R-:W-:Y:S05]  /*102c0*/  BSYNC B1 ;  /* 0x0000000000017941 */ /* 0x000fea0003800000 */
.L_x_5554:
        /* <DEDUP_REMOVED lines=11> */
.L_x_5558:
[----:B------:R-:W-:Y:S01]  /*10380*/  IMAD.MOV.U32 R74, RZ, RZ, R3 ;  /* 0x000000ffff4a7224 */ /* 0x000fe200078e0003 */
[----:B------:R-:W-:Y:S01]  /*10390*/  PRMT R75, R73, 0x7632, R75 ;  /* 0x00007632494b7816 */ /* 0x000fe2000000004b */
[----:B------:R-:W-:Y:S01]  /*103a0*/  IMAD.MOV.U32 R7, RZ, RZ, R6 ;  /* 0x000000ffff077224 */ /* 0x000fe200078e0006 */
[----:B------:R-:W-:Y:S02]  /*103b0*/  PRMT R93, R93, 0x5410, R94 ;  /* 0x000054105d5d7816 */ /* 0x000fe4000000005e */
.L_x_5559:
[----:B------:R-:W-:Y:S05]  /*103c0*/  BSYNC B1 ;  /* 0x0000000000017941 */ /* 0x000fea0003800000 */
.L_x_5557:
        /* <DEDUP_REMOVED lines=11> */
.L_x_5561:
[----:B------:R-:W-:Y:S01]  /*10480*/  IMAD.MOV.U32 R73, RZ, RZ, R74 ;  /* 0x000000ffff497224 */ /* 0x000fe200078e004a */
[----:B------:R-:W-:Y:S01]  /*10490*/  PRMT R76, R75, 0x7610, R76 ;  /* 0x000076104b4c7816 */ /* 0x000fe2000000004c */
[----:B------:R-:W-:Y:S01]  /*104a0*/  IMAD.MOV.U32 R6, RZ, RZ, R5 ;  /* 0x000000ffff067224 */ /* 0x000fe200078e0005 */
[----:B------:R-:W-:Y:S02]  /*104b0*/  PRMT R94, R95, 0x7610, R94 ;  /* 0x000076105f5e7816 */ /* 0x000fe4000000005e */
.L_x_5562:
[----:B------:R-:W-:Y:S05]  /*104c0*/  BSYNC B1 ;  /* 0x0000000000017941 */ /* 0x000fea0003800000 */
.L_x_5560:
        /* <DEDUP_REMOVED lines=11> */
.L_x_5564:
[----:B------:R-:W-:Y:S01]  /*10580*/  PRMT R95, R93, 0x7610, R95 ;  /* 0x000076105d5f7816 */ /* 0x000fe2000000005f */
[----:B------:R-:W-:Y:S01]  /*10590*/  IMAD.MOV.U32 R5, RZ, RZ, R4 ;  /* 0x000000ffff057224 */ /* 0x000fe200078e0004 */
[C---:B------:R-:W-:Y:S01]  /*105a0*/  PRMT R74, R76.reuse, 0x7610, R74 ;  /* 0x000076104c4a7816 */ /* 0x040fe2000000004a */
[----:B------:R-:W-:Y:S01]  /*105b0*/  IMAD.MOV.U32 R3, RZ, RZ, R73 ;  /* 0x000000ffff037224 */ /* 0x000fe200078e0049 */
[----:B------:R-:W-:Y:S01]  /*105c0*/  PRMT R93, R76, 0x7610, R93 ;  /* 0x000076104c5d7816 */ /* 0x000fe2000000005d */
[----:B------:R-:W-:Y:S02]  /*105d0*/  IMAD.MOV.U32 R4, RZ, RZ, R73 ;  /* 0x000000ffff047224 */ /* 0x000fe400078e0049 */
.L_x_5565:
[----:B------:R-:W-:Y:S05]  /*105e0*/  BSYNC B1 ;  /* 0x0000000000017941 */ /* 0x000fea0003800000 */
.L_x_5563:
[----:B------:R-:W-:Y:S02]  /*105f0*/  IADD3 R71, R71, 0x4, RZ ;  /* 0x0000000447477810 */ /* 0x000fe40007ffe0ff */
[----:B------:R-:W-:Y:S01]  /*10600*/  IADD3 R2, R2, 0x2, RZ ;  /* 0x0000000202027810 */ /* 0x000fe20007ffe0ff */
[----:B------:R-:W-:Y:S01]  /*10610*/  @!P1 CALL.REL.NOINC `(.L_x_5566) ;  /* 0x0000001000009944 */ /* 0x000fe20003c00000 */
[----:B------:R-:W-:Y:S05]  /*10620*/  BRA `(.L_x_5567) ;  /* 0xffffc01000007947 */ /* 0x000fea000383ffff */
.L_x_5566:
[----:B------:R-:W-:Y:S01]  /*10630*/  FADD.FTZ R68, R69, R68 ;  /* 0x0000004445447221 */ /* 0x000fe20000010000 */
[----:B------:R-:W-:Y:S01]  /*10640*/  PRMT R93, R74, 0x7610, R93 ;  /* 0x000076104a5d7816 */ /* 0x000fe2000000005d */
[----:B------:R-:W-:-:S02]  /*10650*/  IMAD.MOV.U32 R69, RZ, RZ, R70 ;  /* 0x000000ffff457224 */ /* 0x000fc400078e0046 */
[----:B------:R-:W-:Y:S02]  /*10660*/  IMAD.MOV.U32 R4, RZ, RZ, R3 ;  /* 0x000000ffff047224 */ /* 0x000fe400078e0003 */
.L_x_5376:
[----:B------:R-:W-:Y:S05]  /*10670*/  BSYNC B0 ;  /* 0x0000000000007941 */ /* 0x000fea0003800000 */
.L_x_5375:
        /* <DEDUP_REMOVED lines=164> */
.L_x_5760:
        /* <DEDUP_REMOVED lines=20> */
.L_x_5571:
[----:B------:R-:W-:Y:S01]  /*11200*/  IMAD.MOV.U32 R74, RZ, RZ, R67 ;  /* 0x000000ffff4a7224 */ /* 0x000fe200078e0043 */
[----:B------:R-:W-:Y:S01]  /*11210*/  PRMT R73, R73, 0x7610, R110 ;  /* 0x0000761049497816 */ /* 0x000fe2000000006e */
[----:B------:R-:W-:Y:S01]  /*11220*/  IMAD.MOV.U32 R67, RZ, RZ, R66 ;  /* 0x000000ffff437224 */ /* 0x000fe200078e0042 */
[----:B------:R-:W-:Y:S02]  /*11230*/  PRMT R110, R110, 0x5410, R110 ;  /* 0x000054106e6e7816 */ /* 0x000fe4000000006e */
.L_x_5572:
[----:B------:R-:W-:Y:S05]  /*11240*/  BSYNC B1 ;  /* 0x0000000000017941 */ /* 0x000fea0003800000 */
.L_x_5570:
        /* <DEDUP_REMOVED lines=11> */
.L_x_5574:
[----:B------:R-:W-:Y:S01]  /*11300*/  IMAD.MOV.U32 R3, RZ, RZ, R74 ;  /* 0x000000ffff037224 */ /* 0x000fe200078e004a */
[----:B------:R-:W-:Y:S01]  /*11310*/  PRMT R75, R75, 0x7610, R73 ;  /* 0x000076104b4b7816 */ /* 0x000fe20000000049 */
[----:B------:R-:W-:Y:S01]  /*11320*/  IMAD.MOV.U32 R66, RZ, RZ, R65 ;  /* 0x000000ffff427224 */ /* 0x000fe200078e0041 */
[----:B------:R-:W-:Y:S02]  /*11330*/  PRMT R110, R0, 0x7632, R110 ;  /* 0x00007632006e7816 */ /* 0x000fe4000000006e */
.L_x_5575:
[----:B------:R-:W-:Y:S05]  /*11340*/  BSYNC B1 ;  /* 0x0000000000017941 */ /* 0x000fea0003800000 */
.L_x_5573:
        /* <DEDUP_REMOVED lines=11> */
.L_x_5577:
[----:B------:R-:W-:Y:S01]  /*11400*/  IMAD.MOV.U32 R74, RZ, RZ, R3 ;  /* 0x000000ffff4a7224 */ /* 0x000fe200078e0003 */
[----:B------:R-:W-:Y:S01]  /*11410*/  PRMT R73, R73, 0x7610, R75 ;  /* 0x0000761049497816 */ /* 0x000fe2000000004b */
[----:B------:R-:W-:Y:S01]  /*11420*/  IMAD.MOV.U32 R65, RZ, RZ, R64 ;  /* 0x000000ffff417224 */ /* 0x000fe200078e0040 */
[----:B------:R-:W-:Y:S02]  /*11430*/  PRMT R0, R0, 0x5410, R0 ;  /* 0x0000541000007816 */ /* 0x000fe40000000000 */
.L_x_5578:
[----:B------:R-:W-:Y:S05]  /*11440*/  BSYNC B1 ;  /* 0x0000000000017941 */ /* 0x000fea0003800000 */
.L_x_5576:
        /* <DEDUP_REMOVED lines=11> */
.L_x_5580:
[----:B------:R-:W-:Y:S01]  /*11500*/  IMAD.MOV.U32 R3, RZ, RZ, R74 ;  /* 0x000000ffff037224 */ /* 0x000fe200078e004a */
[----:B------:R-:W-:Y:S01]  /*11510*/  PRMT R75, R75, 0x7610, R73 ;  /* 0x000076104b4b7816 */ /* 0x000fe20000000049 */
[----:B------:R-:W-:Y:S01]  /*11520*/  IMAD.MOV.U32 R64, RZ, RZ, R63 ;  /* 0x000000ffff407224 */ /* 0x000fe200078e003f */
[----:B------:R-:W-:Y:S02]  /*11530*/  PRMT R0, R112, 0x7632, R0 ;  /* 0x0000763270007816 */ /* 0x000fe40000000000 */
.L_x_5581:
[----:B------:R-:W-:Y:S05]  /*11540*/  BSYNC B1 ;  /* 0x0000000000017941 */ /* 0x000fea0003800000 */
.L_x_5579:
        /* <DEDUP_REMOVED lines=11> */
.L_x_5583:
[----:B------:R-:W-:Y:S01]  /*11600*/  IMAD.MOV.U32 R74, RZ, RZ, R3 ;  /* 0x000000ffff4a7224 */ /* 0x000fe200078e0003 */
[----:B------:R-:W-:Y:S01]  /*11610*/  PRMT R73, R75, 0x7632, R73 ;  /* 0x000076324b497816 */ /* 0x000fe20000000049 */
[----:B------:R-:W-:Y:S01]  /*11620*/  IMAD.MOV.U32 R63, RZ, RZ, R62 ;  /* 0x000000ffff3f7224 */ /* 0x000fe200078e003e */
[----:B------:R-:W-:Y:S02]  /*11630*/  PRMT R112, R112, 0x5410, R112 ;  /* 0x0000541070707816 */ /* 0x000fe40000000070 */
.L_x_5584:
[----:B------:R-:W-:Y:S05]  /*11640*/  BSYNC B1 ;  /* 0x0000000000017941 */ /* 0x000fea0003800000 */
.L_x_5582:
        /* <DEDUP_REMOVED lines=11> */
.L_x_5586:
[----:B------:R-:W-:Y:S01]  /*11700*/  IMAD.MOV.U32 R3, RZ, RZ, R74 ;  /* 0x000000ffff037224 */ /* 0x000fe200078e004a */
[----:B------:R-:W-:Y:S01]  /*11710*/  PRMT R75, R73, 0x7610, R75 ;  /* 0x00007610494b7816 */ /* 0x000fe2000000004b */
[----:B------:R-:W-:Y:S01]  /*11720*/  IMAD.MOV.U32 R62, RZ, RZ, R61 ;  /* 0x000000ffff3e7224 */ /* 0x000fe200078e003d */
[----:B------:R-:W-:Y:S02]  /*11730*/  PRMT R112, R111, 0x7632, R112 ;  /* 0x000076326f707816 */ /* 0x000fe40000000070 */
.L_x_5587:
[----:B------:R-:W-:Y:S05]  /*11740*/  BSYNC B1 ;  /* 0x0000000000017941 */ /* 0x000fea0003800000 */
.L_x_5585:
        /* <DEDUP_REMOVED lines=11> */
.L_x_5589:
[----:B------:R-:W-:Y:S01]  /*11800*/  IMAD.MOV.U32 R74, RZ, RZ, R3 ;  /* 0x000000ffff4a7224 */ /* 0x000fe200078e0003 */
[----:B------:R-:W-:Y:S01]  /*11810*/  PRMT R73, R73, 0x5410, R75 ;  /* 0x0000541049497816 */ /* 0x000fe2000000004b */
[----:B------:R-:W-:Y:S01]  /*11820*/  IMAD.MOV.U32 R61, RZ, RZ, R60 ;  /* 0x000000ffff3d7224 */ /* 0x000fe200078e003c */
[----:B------:R-:W-:Y:S02]  /*11830*/  PRMT R111, R111, 0x5410, R111 ;  /* 0x000054106f6f7816 */ /* 0x000fe4000000006f */
.L_x_5590:
[----:B------:R-:W-:Y:S05]  /*11840*/  BSYNC B1 ;  /* 0x0000000000017941 */ /* 0x000fea0003800000 */
.L_x_5588:
        /* <DEDUP_REMOVED lines=11> */
.L_x_5592:
[----:B------:R-:W-:Y:S01]  /*11900*/  IMAD.MOV.U32 R3, RZ, RZ, R74 ;  /* 0x000000ffff037224 */ /* 0x000fe200078e004a */
[----:B------:R-:W-:Y:S01]  /*11910*/  PRMT R75, R75, 0x7610, R73 ;  /* 0x000076104b4b7816 */ /* 0x000fe20000000049 */
[----:B------:R-:W-:Y:S01]  /*11920*/  IMAD.MOV.U32 R60, RZ, RZ, R59 ;  /* 0x000000ffff3c7224 */ /* 0x000fe200078e003b */
[----:B------:R-:W-:Y:S02]  /*11930*/  PRMT R111, R114, 0x7632, R111 ;  /* 0x00007632726f7816 */ /* 0x000fe4000000006f */
.L_x_5593:
[----:B------:R-:W-:Y:S05]  /*11940*/  BSYNC B1 ;  /* 0x0000000000017941 */ /* 0x000fea0003800000 */
.L_x_5591:
        /* <DEDUP_REMOVED lines=11> */
.L_x_5595:
[----:B------:R-:W-:Y:S01]  /*11a00*/  IMAD.MOV.U32 R74, RZ, RZ, R3 ;  /* 0x000000ffff4a7224 */ /* 0x000fe200078e0003 */
[----:B------:R-:W-:Y:S01]  /*11a10*/  PRMT R73, R75, 0x7632, R73 ;  /* 0x000076324b497816 */ /* 0x000fe20000000049 */
[----:B------:R-:W-:Y:S01]  /*11a20*/  IMAD.MOV.U32 R59, RZ, RZ, R58 ;  /* 0x000000ffff3b7224 */ /* 0x000fe200078e003a */
[----:B------:R-:W-:Y:S02]  /*11a30*/  PRMT R114, R114, 0x5410, R114 ;  /* 0x0000541072727816 */ /* 0x000fe40000000072 */
.L_x_5596:
[----:B------:R-:W-:Y:S05]  /*11a40*/  BSYNC B1 ;  /* 0x0000000000017941 */ /* 0x000fea0003800000 */
.L_x_5594:
        /* <DEDUP_REMOVED lines=11> */
.L_x_5598:
[----:B------:R-:W-:Y:S01]  /*11b00*/  IMAD.MOV.U32 R3, RZ, RZ, R74 ;  /* 0x000000ffff037224 */ /* 0x000fe200078e004a */
[----:B------:R-:W-:Y:S01]  /*11b10*/  PRMT R75, R73, 0x7610, R75 ;  /* 0x00007610494b7816 */ /* 0x000fe2000000004b */
[----:B------:R-:W-:Y:S01]  /*11b20*/  IMAD.MOV.U32 R58, RZ, RZ, R57 ;  /* 0x000000ffff3a7224 */ /* 0x000fe200078e0039 */
[----:B------:R-:W-:Y:S02]  /*11b30*/  PRMT R114, R113, 0x7632, R114 ;  /* 0x0000763271727816 */ /* 0x000fe40000000072 */
.L_x_5599:
[----:B------:R-:W-:Y:S05]  /*11b40*/  BSYNC B1 ;  /* 0x0000000000017941 */ /* 0x000fea0003800000 */
.L_x_5597:
        /* <DEDUP_REMOVED lines=11> */
.L_x_5601:
[----:B------:R-:W-:Y:S01]  /*11c00*/  IMAD.MOV.U32 R74, RZ, RZ, R3 ;  /* 0x000000ffff4a7224 */ /* 0x000fe200078e0003 */
[----:B------:R-:W-:Y:S01]  /*11c10*/  PRMT R73, R73, 0x5410, R75 ;  /* 0x0000541049497816 */ /* 0x000fe2000000004b */
[----:B------:R-:W-:Y:S01]  /*11c20*/  IMAD.MOV.U32 R57, RZ, RZ, R56 ;  /* 0x000000ffff397224 */ /* 0x000fe200078e0038 */
[----:B------:R-:W-:Y:S02]  /*11c30*/  PRMT R113, R113, 0x5410, R113 ;  /* 0x0000541071717816 */ /* 0x000fe40000000071 */
.L_x_5602:
[----:B------:R-:W-:Y:S05]  /*11c40*/  BSYNC B1 ;  /* 0x0000000000017941 */ /* 0x000fea0003800000 */
.L_x_5600:
        /* <DEDUP_REMOVED lines=11> */
.L_x_5604:
[----:B------:R-:W-:Y:S01]  /*11d00*/  IMAD.MOV.U32 R3, RZ, RZ, R74 ;  /* 0x000000ffff037224 */ /* 0x000fe200078e004a */
[----:B------:R-:W-:Y:S01]  /*11d10*/  PRMT R75, R75, 0x7610, R73 ;  /* 0x000076104b4b7816 */ /* 0x000fe20000000049 */
[----:B------:R-:W-:Y:S01]  /*11d20*/  IMAD.MOV.U32 R56, RZ, RZ, R55 ;  /* 0x000000ffff387224 */ /* 0x000fe200078e0037 */
[----:B------:R-:W-:Y:S02]  /*11d30*/  PRMT R113, R116, 0x7632, R113 ;  /* 0x0000763274717816 */ /* 0x000fe40000000071 */
.L_x_5605:
[----:B------:R-:W-:Y:S05]  /*11d40*/  BSYNC B1 ;  /* 0x0000000000017941 */ /* 0x000fea0003800000 */
.L_x_5603:
        /* <DEDUP_REMOVED lines=11> */
.L_x_5607:
[----:B------:R-:W-:Y:S01]  /*11e00*/  IMAD.MOV.U32 R74, RZ, RZ, R3 ;  /* 0x000000ffff4a7224 */ /* 0x000fe200078e0003 */
[----:B------:R-:W-:Y:S01]  /*11e10*/  PRMT R73, R75, 0x7632, R73 ;  /* 0x000076324b497816 */ /* 0x000fe20000000049 */
[----:B------:R-:W-:Y:S01]  /*11e20*/  IMAD.MOV.U32 R55, RZ, RZ, R54 ;  /* 0x000000ffff377224 */ /* 0x000fe200078e0036 */
[----:B------:R-:W-:Y:S02]  /*11e30*/  PRMT R116, R116, 0x5410, R116 ;  /* 0x0000541074747816 */ /* 0x000fe40000000074 */
.L_x_5608:
[----:B------:R-:W-:Y:S05]  /*11e40*/  BSYNC B1 ;  /* 0x0000000000017941 */ /* 0x000fea0003800000 */
.L_x_5606:
        /* <DEDUP_REMOVED lines=11> */
.L_x_5610:
[----:B------:R-:W-:Y:S01]  /*11f00*/  IMAD.MOV.U32 R3, RZ, RZ, R74 ;  /* 0x000000ffff037224 */ /* 0x000fe200078e004a */
[----:B------:R-:W-:Y:S01]  /*11f10*/  PRMT R75, R73, 0x7610, R75 ;  /* 0x00007610494b7816 */ /* 0x000fe2000000004b */
[----:B------:R-:W-:Y:S01]  /*11f20*/  IMAD.MOV.U32 R54, RZ, RZ, R53 ;  /* 0x000000ffff367224 */ /* 0x000fe200078e0035 */
[----:B------:R-:W-:Y:S02]  /*11f30*/  PRMT R116, R115, 0x7632, R116 ;  /* 0x0000763273747816 */ /* 0x000fe40000000074 */
.L_x_5611:
[----:B------:R-:W-:Y:S05]  /*11f40*/  BSYNC B1 ;  /* 0x0000000000017941 */ /* 0x000fea0003800000 */
.L_x_5609:
        /* <DEDUP_REMOVED lines=11> */
.L_x_5613:
[----:B------:R-:W-:Y:S01]  /*12000*/  IMAD.MOV.U32 R74, RZ, RZ, R3 ;  /* 0x000000ffff4a7224 */ /* 0x000fe200078e0003 */
[----:B------:R-:W-:Y:S01]  /*12010*/  PRMT R73, R73, 0x5410, R75 ;  /* 0x0000541049497816 */ /* 0x000fe2000000004b */
[----:B------:R-:W-:Y:S01]  /*12020*/  IMAD.MOV.U32 R53, RZ, RZ, R52 ;  /* 0x000000ffff357224 */ /* 0x000fe200078e0034 */
[----:B------:R-:W-:Y:S02]  /*12030*/  PRMT R115, R115, 0x5410, R115 ;  /* 0x0000541073737816 */ /* 0x000fe40000000073 */
.L_x_5614:
[----:B------:R-:W-:Y:S05]  /*12040*/  BSYNC B1 ;  /* 0x0000000000017941 */ /* 0x000fea0003800000 */
.L_x_5612:
        /* <DEDUP_REMOVED lines=11> */
.L_x_5616:
[----:B------:R-:W-:Y:S01]  /*12100*/  IMAD.MOV.U32 R3, RZ, RZ, R74 ;  /* 0x000000ffff037224 */ /* 0x000fe200078e004a */
[----:B------:R-:W-:Y:S01]  /*12110*/  PRMT R75, R75, 0x7610, R73 ;  /* 0x000076104b4b7816 */ /* 0x000fe20000000049 */
[----:B------:R-:W-:Y:S01]  /*12120*/  IMAD.MOV.U32 R52, RZ, RZ, R51 ;  /* 0x000000ffff347224 */ /* 0x000fe200078e0033 */
[----:B------:R-:W-:Y:S02]  /*12130*/  PRMT R115, R106, 0x7632, R115 ;  /* 0x000076326a737816 */ /* 0x000fe40000000073 */
.L_x_5617:
[----:B------:R-:W-:Y:S05]  /*12140*/  BSYNC B1 ;  /* 0x0000000000017941 */ /* 0x000fea0003800000 */
.L_x_5615:
        /* <DEDUP_REMOVED lines=11> */
.L_x_5619:
[----:B------:R-:W-:Y:S01]  /*12200*/  IMAD.MOV.U32 R74, RZ, RZ, R3 ;  /* 0x000000ffff4a7224 */ /* 0x000fe200078e0003 */
[----:B------:R-:W-:Y:S01]  /*12210*/  PRMT R73, R75, 0x7632, R73 ;  /* 0x000076324b497816 */ /* 0x000fe20000000049 */
[----:B------:R-:W-:Y:S01]  /*12220*/  IMAD.MOV.U32 R51, RZ, RZ, R50 ;  /* 0x000000ffff337224 */ /* 0x000fe200078e0032 */
[----:B------:R-:W-:Y:S02]  /*12230*/  PRMT R106, R106, 0x5410, R106 ;  /* 0x000054106a6a7816 */ /* 0x000fe4000000006a */
.L_x_5620:
[----:B------:R-:W-:Y:S05]  /*12240*/  BSYNC B1 ;  /* 0x0000000000017941 */ /* 0x000fea0003800000 */
.L_x_5618:
        /* <DEDUP_REMOVED lines=11> */
.L_x_5622:
[----:B------:R-:W-:Y:S01]  /*12300*/  IMAD.MOV.U32 R3, RZ, RZ, R74 ;  /* 0x000000ffff037224 */ /* 0x000fe200078e004a */
[----:B------:R-:W-:Y:S01]  /*12310*/  PRMT R75, R73, 0x7610, R75 ;  /* 0x00007610494b7816 */ /* 0x000fe2000000004b */
[----:B------:R-:W-:Y:S01]  /*12320*/  IMAD.MOV.U32 R50, RZ, RZ, R49 ;  /* 0x000000ffff327224 */ /* 0x000fe200078e0031 */
[----:B------:R-:W-:Y:S02]  /*12330*/  PRMT R106, R117, 0x7632, R106 ;  /* 0x00007632756a7816 */ /* 0x000fe4000000006a */
.L_x_5623:
[----:B------:R-:W-:Y:S05]  /*12340*/  BSYNC B1 ;  /* 0x0000000000017941 */ /* 0x000fea0003800000 */
.L_x_5621:
        /* <DEDUP_REMOVED lines=11> */
.L_x_5625:
[----:B------:R-:W-:Y:S01]  /*12400*/  IMAD.MOV.U32 R74, RZ, RZ, R3 ;  /* 0x000000ffff4a7224 */ /* 0x000fe200078e0003 */
[----:B------:R-:W-:Y:S01]  /*12410*/  PRMT R73, R73, 0x5410, R75 ;  /* 0x0000541049497816 */ /* 0x000fe2000000004b */
[----:B------:R-:W-:Y:S01]  /*12420*/  IMAD.MOV.U32 R49, RZ, RZ, R48 ;  /* 0x000000ffff317224 */ /* 0x000fe200078e0030 */
[----:B------:R-:W-:Y:S02]  /*12430*/  PRMT R117, R117, 0x5410, R117 ;  /* 0x0000541075757816 */ /* 0x000fe40000000075 */
.L_x_5626:
[----:B------:R-:W-:Y:S05]  /*12440*/  BSYNC B1 ;  /* 0x0000000000017941 */ /* 0x000fea0003800000 */
.L_x_5624:
        /* <DEDUP_REMOVED lines=11> */
.L_x_5628:
[----:B------:R-:W-:Y:S01]  /*12500*/  IMAD.MOV.U32 R3, RZ, RZ, R74 ;  /* 0x000000ffff037224 */ /* 0x000fe200078e004a */
[----:B------:R-:W-:Y:S01]  /*12510*/  PRMT R75, R75, 0x7610, R73 ;  /* 0x000076104b4b7816 */ /* 0x000fe20000000049 */
[----:B------:R-:W-:Y:S01]  /*12520*/  IMAD.MOV.U32 R48, RZ, RZ, R47 ;  /* 0x000000ffff307224 */ /* 0x000fe200078e002f */
[----:B------:R-:W-:Y:S02]  /*12530*/  PRMT R117, R108, 0x7632, R117 ;  /* 0x000076326c757816 */ /* 0x000fe40000000075 */
.L_x_5629:
[----:B------:R-:W-:Y:S05]  /*12540*/  BSYNC B1 ;  /* 0x0000000000017941 */ /* 0x000fea0003800000 */
.L_x_5627:
        /* <DEDUP_REMOVED lines=11> */
.L_x_5631:
[----:B------:R-:W-:Y:S01]  /*12600*/  IMAD.MOV.U32 R74, RZ, RZ, R3 ;  /* 0x000000ffff4a7224 */ /* 0x000fe200078e0003 */
[----:B------:R-:W-:Y:S01]  /*12610*/  PRMT R73, R75, 0x7632, R73 ;  /* 0x000076324b497816 */ /* 0x000fe20000000049 */
[----:B------:R-:W-:Y:S01]  /*12620*/  IMAD.MOV.U32 R47, RZ, RZ, R46 ;  /* 0x000000ffff2f7224 */ /* 0x000fe200078e002e */
[----:B------:R-:W-:Y:S02]  /*12630*/  PRMT R108, R108, 0x5410, R108 ;  /* 0x000054106c6c7816 */ /* 0x000fe4000000006c */
.L_x_5632:
[----:B------:R-:W-:Y:S05]  /*12640*/  BSYNC B1 ;  /* 0x0000000000017941 */ /* 0x000fea0003800000 */
.L_x_5630:
        /* <DEDUP_REMOVED lines=11> */
.L_x_5634:
[----:B------:R-:W-:Y:S01]  /*12700*/  IMAD.MOV.U32 R3, RZ, RZ, R74 ;  /* 0x000000ffff037224 */ /* 0x000fe200078e004a */
[----:B------:R-:W-:Y:S01]  /*12710*/  PRMT R75, R73, 0x7610, R75 ;  /* 0x00007610494b7816 */ /* 0x000fe2000000004b */
[----:B------:R-:W-:Y:S01]  /*12720*/  IMAD.MOV.U32 R46, RZ, RZ, R45 ;  /* 0x000000ffff2e7224 */ /* 0x000fe200078e002d */
[----:B------:R-:W-:Y:S02]  /*12730*/  PRMT R108, R107, 0x7632, R108 ;  /* 0x000076326b6c7816 */ /* 0x000fe4000000006c */
.L_x_5635:
[----:B------:R-:W-:Y:S05]  /*12740*/  BSYNC B1 ;  /* 0x0000000000017941 */ /* 0x000fea0003800000 */
.L_x_5633:
        /* <DEDUP_REMOVED lines=11> */
.L_x_5637:
[----:B------:R-:W-:Y:S01]  /*12800*/  IMAD.MOV.U32 R74, RZ, RZ, R3 ;  /* 0x000000ffff4a7224 */ /* 0x000fe200078e0003 */
[----:B------:R-:W-:Y:S01]  /*12810*/  PRMT R73, R73, 0x5410, R75 ;  /* 0x0000541049497816 */ /* 0x000fe2000000004b */
[----:B------:R-:W-:Y:S01]  /*12820*/  IMAD.MOV.U32 R45, RZ, RZ, R44 ;  /* 0x000000ffff2d7224 */ /* 0x000fe200078e002c */
[----:B------:R-:W-:Y:S02]  /*12830*/  PRMT R107, R107, 0x5410, R107 ;  /* 0x000054106b6b7816 */ /* 0x000fe4000000006b */
.L_x_5638:
[----:B------:R-:W-:Y:S05]  /*12840*/  BSYNC B1 ;  /* 0x0000000000017941 */ /* 0x000fea0003800000 */
.L_x_5636:
        /* <DEDUP_REMOVED lines=11> */
.L_x_5640:
[----:B------:R-:W-:Y:S01]  /*12900*/  IMAD.MOV.U32 R3, RZ, RZ, R74 ;  /* 0x000000ffff037224 */ /* 0x000fe200078e004a */
[----:B------:R-:W-:Y:S01]  /*12910*/  PRMT R75, R75, 0x7610, R73 ;  /* 0x000076104b4b7816 */ /* 0x000fe20000000049 */
[----:B------:R-:W-:Y:S01]  /*12920*/  IMAD.MOV.U32 R44, RZ, RZ, R43 ;  /* 0x000000ffff2c7224 */ /* 0x000fe200078e002b */
[----:B------:R-:W-:Y:S02]  /*12930*/  PRMT R107, R118, 0x7632, R107 ;  /* 0x00007632766b7816 */ /* 0x000fe4000000006b */
.L_x_5641:
[----:B------:R-:W-:Y:S05]  /*12940*/  BSYNC B1 ;  /* 0x0000000000017941 */ /* 0x000fea0003800000 */
.L_x_5639:
        /* <DEDUP_REMOVED lines=11> */
.L_x_5643:
[----:B------:R-:W-:Y:S01]  /*12a00*/  IMAD.MOV.U32 R74, RZ, RZ, R3 ;  /* 0x000000ffff4a7224 */ /* 0x000fe200078e0003 */
[----:B------:R-:W-:Y:S01]  /*12a10*/  PRMT R73, R75, 0x7632, R73 ;  /* 0x000076324b497816 */ /* 0x000fe20000000049 */
[----:B------:R-:W-:Y:S01]  /*12a20*/  IMAD.MOV.U32 R43, RZ, RZ, R42 ;  /* 0x000000ffff2b7224 */ /* 0x000fe200078e002a */
[----:B------:R-:W-:Y:S02]  /*12a30*/  PRMT R118, R118, 0x5410, R118 ;  /* 0x0000541076767816 */ /* 0x000fe40000000076 */
.L_x_5644:
[----:B------:R-:W-:Y:S05]  /*12a40*/  BSYNC B1 ;  /* 0x0000000000017941 */ /* 0x000fea0003800000 */
.L_x_5642:
        /* <DEDUP_REMOVED lines=11> */
.L_x_5646:
[----:B------:R-:W-:Y:S01]  /*12b00*/  IMAD.MOV.U32 R3, RZ, RZ, R74 ;  /* 0x000000ffff037224 */ /* 0x000fe200078e004a */
[----:B------:R-:W-:Y:S01]  /*12b10*/  PRMT R75, R73, 0x7610, R75 ;  /* 0x00007610494b7816 */ /* 0x000fe2000000004b */
[----:B------:R-:W-:Y:S01]  /*12b20*/  IMAD.MOV.U32 R42, RZ, RZ, R41 ;  /* 0x000000ffff2a7224 */ /* 0x000fe200078e0029 */
[----:B------:R-:W-:Y:S02]  /*12b30*/  PRMT R118, R109, 0x7632, R118 ;  /* 0x000076326d767816 */ /* 0x000fe40000000076 */
.L_x_5647:
[----:B------:R-:W-:Y:S05]  /*12b40*/  BSYNC B1 ;  /* 0x0000000000017941 */ /* 0x000fea0003800000 */
.L_x_5645:
        /* <DEDUP_REMOVED lines=11> */
.L_x_5649:
[----:B------:R-:W-:Y:S01]  /*12c00*/  IMAD.MOV.U32 R74, RZ, RZ, R3 ;  /* 0x000000ffff4a7224 */ /* 0x000fe200078e0003 */
[----:B------:R-:W-:Y:S01]  /*12c10*/  PRMT R73, R73, 0x5410, R75 ;  /* 0x0000541049497816 */ /* 0x000fe2000000004b */
[----:B------:R-:W-:Y:S01]  /*12c20*/  IMAD.MOV.U32 R41, RZ, RZ, R40 ;  /* 0x000000ffff297224 */ /* 0x000fe200078e0028 */
[----:B------:R-:W-:Y:S02]  /*12c30*/  PRMT R109, R109, 0x5410, R109 ;  /* 0x000054106d6d7816 */ /* 0x000fe4000000006d */
.L_x_5650:
[----:B------:R-:W-:Y:S05]  /*12c40*/  BSYNC B1 ;  /* 0x0000000000017941 */ /* 0x000fea0003800000 */
.L_x_5648:
        /* <DEDUP_REMOVED lines=11> */
.L_x_5652:
[----:B------:R-:W-:Y:S01]  /*12d00*/  IMAD.MOV.U32 R3, RZ, RZ, R74 ;  /* 0x000000ffff037224 */ /* 0x000fe200078e004a */
[----:B------:R-:W-:Y:S01]  /*12d10*/  PRMT R75, R75, 0x7610, R73 ;  /* 0x000076104b4b7816 */ /* 0x000fe20000000049 */
[----:B------:R-:W-:Y:S01]  /*12d20*/  IMAD.MOV.U32 R40, RZ, RZ, R39 ;  /* 0x000000ffff287224 */ /* 0x000fe200078e0027 */
[----:B------:R-:W-:Y:S02]  /*12d30*/  PRMT R109, R120, 0x7632, R109 ;  /* 0x00007632786d7816 */ /* 0x000fe4000000006d */
.L_x_5653:
[----:B------:R-:W-:Y:S05]  /*12d40*/  BSYNC B1 ;  /* 0x0000000000017941 */ /* 0x000fea0003800000 */
.L_x_5651:
        /* <DEDUP_REMOVED lines=11> */
.L_x_5655:
[----:B------:R-:W-:Y:S01]  /*12e00*/  IMAD.MOV.U32 R74, RZ, RZ, R3 ;  /* 0x000000ffff4a7224 */ /* 0x000fe200078e0003 */
[----:B------:R-:W-:Y:S01]  /*12e10*/  PRMT R73, R75, 0x7632, R73 ;  /* 0x000076324b497816 */ /* 0x000fe20000000049 */
[----:B------:R-:W-:Y:S01]  /*12e20*/  IMAD.MOV.U32 R39, RZ, RZ, R38 ;  /* 0x000000ffff277224 */ /* 0x000fe200078e0026 */
[----:B------:R-:W-:Y:S02]  /*12e30*/  PRMT R120, R120, 0x5410, R120 ;  /* 0x0000541078787816 */ /* 0x000fe40000000078 */
.L_x_5656:
[----:B------:R-:W-:Y:S05]  /*12e40*/  BSYNC B1 ;  /* 0x0000000000017941 */ /* 0x000fea0003800000 */
.L_x_5654:
        /* <DEDUP_REMOVED lines=11> */
.L_x_5658:
[----:B------:R-:W-:Y:S01]  /*12f00*/  IMAD.MOV.U32 R3, RZ, RZ, R74 ;  /* 0x000000ffff037224 */ /* 0x000fe200078e004a */
[----:B------:R-:W-:Y:S01]  /*12f10*/  PRMT R75, R73, 0x7610, R75 ;  /* 0x00007610494b7816 */ /* 0x000fe2000000004b */
[----:B------:R-:W-:Y:S01]  /*12f20*/  IMAD.MOV.U32 R38, RZ, RZ, R37 ;  /* 0x000000ffff267224 */ /* 0x000fe200078e0025 */
[----:B------:R-:W-:Y:S02]  /*12f30*/  PRMT R120, R119, 0x7632, R120 ;  /* 0x0000763277787816 */ /* 0x000fe40000000078 */
.L_x_5659:
[----:B------:R-:W-:Y:S05]  /*12f40*/  BSYNC B1 ;  /* 0x0000000000017941 */ /* 0x000fea0003800000 */
.L_x_5657:
        /* <DEDUP_REMOVED lines=11> */
.L_x_5661:
[----:B------:R-:W-:Y:S01]  /*13000*/  IMAD.MOV.U32 R74, RZ, RZ, R3 ;  /* 0x000000ffff4a7224 */ /* 0x000fe200078e0003 */
[----:B------:R-:W-:Y:S01]  /*13010*/  PRMT R73, R73, 0x5410, R75 ;  /* 0x0000541049497816 */ /* 0x000fe2000000004b */
[----:B------:R-:W-:Y:S01]  /*13020*/  IMAD.MOV.U32 R37, RZ, RZ, R36 ;  /* 0x000000ffff257224 */ /* 0x000fe200078e0024 */
[----:B------:R-:W-:Y:S02]  /*13030*/  PRMT R119, R119, 0x5410, R119 ;  /* 0x0000541077777816 */ /* 0x000fe40000000077 */
.L_x_5662:
[----:B------:R-:W-:Y:S05]  /*13040*/  BSYNC B1 ;  /* 0x0000000000017941 */ /* 0x000fea0003800000 */
.L_x_5660:
        /* <DEDUP_REMOVED lines=11> */
.L_x_5664:
[----:B------:R-:W-:Y:S01]  /*13100*/  IMAD.MOV.U32 R3, RZ, RZ, R74 ;  /* 0x000000ffff037224 */ /* 0x000fe200078e004a */
[----:B------:R-:W-:Y:S01]  /*13110*/  PRMT R75, R75, 0x7610, R73 ;  /* 0x000076104b4b7816 */ /* 0x000fe20000000049 */
[----:B------:R-:W-:Y:S01]  /*13120*/  IMAD.MOV.U32 R36, RZ, RZ, R35 ;  /* 0x000000ffff247224 */ /* 0x000fe200078e0023 */
[----:B------:R-:W-:Y:S02]  /*13130*/  PRMT R119, R98, 0x7632, R119 ;  /* 0x0000763262777816 */ /* 0x000fe40000000077 */
.L_x_5665:
[----:B------:R-:W-:Y:S05]  /*13140*/  BSYNC B1 ;  /* 0x0000000000017941 */ /* 0x000fea0003800000 */
.L_x_5663:
        /* <DEDUP_REMOVED lines=11> */
.L_x_5667:
[----:B------:R-:W-:Y:S01]  /*13200*/  IMAD.MOV.U32 R74, RZ, RZ, R3 ;  /* 0x000000ffff4a7224 */ /* 0x000fe200078e0003 */
[----:B------:R-:W-:Y:S01]  /*13210*/  PRMT R73, R75, 0x7632, R73 ;  /* 0x000076324b497816 */ /* 0x000fe20000000049 */
[----:B------:R-:W-:Y:S01]  /*13220*/  IMAD.MOV.U32 R35, RZ, RZ, R34 ;  /* 0x000000ffff237224 */ /* 0x000fe200078e0022 */
[----:B------:R-:W-:Y:S02]  /*13230*/  PRMT R98, R98, 0x5410, R98 ;  /* 0x0000541062627816 */ /* 0x000fe40000000062 */
.L_x_5668:
[----:B------:R-:W-:Y:S05]  /*13240*/  BSYNC B1 ;  /* 0x0000000000017941 */ /* 0x000fea0003800000 */
.L_x_5666:
        /* <DEDUP_REMOVED lines=11> */
.L_x_5670:
[----:B------:R-:W-:Y:S01]  /*13300*/  IMAD.MOV.U32 R3, RZ, RZ, R74 ;  /* 0x000000ffff037224 */ /* 0x000fe200078e004a */
[----:B------:R-:W-:Y:S01]  /*13310*/  PRMT R75, R73, 0x7610, R75 ;  /* 0x00007610494b7816 */ /* 0x000fe2000000004b */
[----:B------:R-:W-:Y:S01]  /*13320*/  IMAD.MOV.U32 R34, RZ, RZ, R33 ;  /* 0x000000ffff227224 */ /* 0x000fe200078e0021 */
[----:B------:R-:W-:Y:S02]  /*13330*/  PRMT R98, R121, 0x7632, R98 ;  /* 0x0000763279627816 */ /* 0x000fe40000000062 */
.L_x_5671:
[----:B------:R-:W-:Y:S05]  /*13340*/  BSYNC B1 ;  /* 0x0000000000017941 */ /* 0x000fea0003800000 */
.L_x_5669:
        /* <DEDUP_REMOVED lines=11> */
.L_x_5673:
[----:B------:R-:W-:Y:S01]  /*13400*/  IMAD.MOV.U32 R74, RZ, RZ, R3 ;  /* 0x000000ffff4a7224 */ /* 0x000fe200078e0003 */
[----:B------:R-:W-:Y:S01]  /*13410*/  PRMT R73, R73, 0x5410, R75 ;  /* 0x0000541049497816 */ /* 0x000fe2000000004b */
[----:B------:R-:W-:Y:S01]  /*13420*/  IMAD.MOV.U32 R33, RZ, RZ, R32 ;  /* 0x000000ffff217224 */ /* 0x000fe200078e0020 */
[----:B------:R-:W-:Y:S02]  /*13430*/  PRMT R121, R121, 0x5410, R121 ;  /* 0x0000541079797816 */ /* 0x000fe40000000079 */
.L_x_5674:
[----:B------:R-:W-:Y:S05]  /*13440*/  BSYNC B1 ;  /* 0x0000000000017941 */ /* 0x000fea0003800000 */
.L_x_5672:
        /* <DEDUP_REMOVED lines=11> */
.L_x_5676:
[----:B------:R-:W-:Y:S01]  /*13500*/  IMAD.MOV.U32 R3, RZ, RZ, R74 ;  /* 0x000000ffff037224 */ /* 0x000fe200078e004a */
[----:B------:R-:W-:Y:S01]  /*13510*/  PRMT R75, R75, 0x7610, R73 ;  /* 0x000076104b4b7816 */ /* 0x000fe20000000049 */
[----:B------:R-:W-:Y:S01]  /*13520*/  IMAD.MOV.U32 R32, RZ, RZ, R31 ;  /* 0x000000ffff207224 */ /* 0x000fe200078e001f */
[----:B------:R-:W-:Y:S02]  /*13530*/  PRMT R121, R100, 0x7632, R121 ;  /* 0x0000763264797816 */ /* 0x000fe40000000079 */
.L_x_5677:
[----:B------:R-:W-:Y:S05]  /*13540*/  BSYNC B1 ;  /* 0x0000000000017941 */ /* 0x000fea0003800000 */
.L_x_5675:
        /* <DEDUP_REMOVED lines=11> */
.L_x_5679:
[----:B------:R-:W-:Y:S01]  /*13600*/  IMAD.MOV.U32 R74, RZ, RZ, R3 ;  /* 0x000000ffff4a7224 */ /* 0x000fe200078e0003 */
[----:B------:R-:W-:Y:S01]  /*13610*/  PRMT R73, R75, 0x7632, R73 ;  /* 0x000076324b497816 */ /* 0x000fe20000000049 */
[----:B------:R-:W-:Y:S01]  /*13620*/  IMAD.MOV.U32 R31, RZ, RZ, R30 ;  /* 0x000000ffff1f7224 */ /* 0x000fe200078e001e */
[----:B------:R-:W-:Y:S02]  /*13630*/  PRMT R100, R100, 0x5410, R100 ;  /* 0x0000541064647816 */ /* 0x000fe40000000064 */
.L_x_5680:
[----:B------:R-:W-:Y:S05]  /*13640*/  BSYNC B1 ;  /* 0x0000000000017941 */ /* 0x000fea0003800000 */
.L_x_5678:
        /* <DEDUP_REMOVED lines=11> */
.L_x_5682:
[----:B------:R-:W-:Y:S01]  /*13700*/  IMAD.MOV.U32 R3, RZ, RZ, R74 ;  /* 0x000000ffff037224 */ /* 0x000fe200078e004a */
[----:B------:R-:W-:Y:S01]  /*13710*/  PRMT R75, R73, 0x7610, R75 ;  /* 0x00007610494b7816 */ /* 0x000fe2000000004b */
[----:B------:R-:W-:Y:S01]  /*13720*/  IMAD.MOV.U32 R30, RZ, RZ, R29 ;  /* 0x000000ffff1e7224 */ /* 0x000fe200078e001d */
[----:B------:R-:W-:Y:S02]  /*13730*/  PRMT R100, R99, 0x7632, R100 ;  /* 0x0000763263647816 */ /* 0x000fe40000000064 */
.L_x_5683:
[----:B------:R-:W-:Y:S05]  /*13740*/  BSYNC B1 ;  /* 0x0000000000017941 */ /* 0x000fea0003800000 */
.L_x_5681:
        /* <DEDUP_REMOVED lines=11> */
.L_x_5685:
[----:B------:R-:W-:Y:S01]  /*13800*/  IMAD.MOV.U32 R74, RZ, RZ, R3 ;  /* 0x000000ffff4a7224 */ /* 0x000fe200078e0003 */
[----:B------:R-:W-:Y:S01]  /*13810*/  PRMT R73, R73, 0x5410, R75 ;  /* 0x0000541049497816 */ /* 0x000fe2000000004b */
[----:B------:R-:W-:Y:S01]  /*13820*/  IMAD.MOV.U32 R29, RZ, RZ, R28 ;  /* 0x000000ffff1d7224 */ /* 0x000fe200078e001c */
[----:B------:R-:W-:Y:S02]  /*13830*/  PRMT R99, R99, 0x5410, R99 ;  /* 0x0000541063637816 */ /* 0x000fe40000000063 */
.L_x_5686:
[----:B------:R-:W-:Y:S05]  /*13840*/  BSYNC B1 ;  /* 0x0000000000017941 */ /* 0x000fea0003800000 */
.L_x_5684:
        /* <DEDUP_REMOVED lines=11> */
.L_x_5688:
[----:B------:R-:W-:Y:S01]  /*13900*/  IMAD.MOV.U32 R3, RZ, RZ, R74 ;  /* 0x000000ffff037224 */ /* 0x000fe200078e004a */
[----:B------:R-:W-:Y:S01]  /*13910*/  PRMT R75, R75, 0x7610, R73 ;  /* 0x000076104b4b7816 */ /* 0x000fe20000000049 */
[----:B------:R-:W-:Y:S01]  /*13920*/  IMAD.MOV.U32 R28, RZ, RZ, R27 ;  /* 0x000000ffff1c7224 */ /* 0x000fe200078e001b */
[----:B------:R-:W-:Y:S02]  /*13930*/  PRMT R99, R102, 0x7632, R99 ;  /* 0x0000763266637816 */ /* 0x000fe40000000063 */
.L_x_5689:
[----:B------:R-:W-:Y:S05]  /*13940*/  BSYNC B1 ;  /* 0x0000000000017941 */ /* 0x000fea0003800000 */
.L_x_5687:
        /* <DEDUP_REMOVED lines=11> */
.L_x_5691:
[----:B------:R-:W-:Y:S01]  /*13a00*/  IMAD.MOV.U32 R74, RZ, RZ, R3 ;  /* 0x000000ffff4a7224 */ /* 0x000fe200078e0003 */
[----:B------:R-:W-:Y:S01]  /*13a10*/  PRMT R73, R75, 0x7632, R73 ;  /* 0x000076324b497816 */ /* 0x000fe20000000049 */
[----:B------:R-:W-:Y:S01]  /*13a20*/  IMAD.MOV.U32 R27, RZ, RZ, R26 ;  /* 0x000000ffff1b7224 */ /* 0x000fe200078e001a */
[----:B------:R-:W-:Y:S02]  /*13a30*/  PRMT R102, R102, 0x5410, R102 ;  /* 0x0000541066667816 */ /* 0x000fe40000000066 */
.L_x_5692:
[----:B------:R-:W-:Y:S05]  /*13a40*/  BSYNC B1 ;  /* 0x0000000000017941 */ /* 0x000fea0003800000 */
.L_x_5690:
        /* <DEDUP_REMOVED lines=11> */
.L_x_5694:
[----:B------:R-:W-:Y:S01]  /*13b00*/  IMAD.MOV.U32 R3, RZ, RZ, R74 ;  /* 0x000000ffff037224 */ /* 0x000fe200078e004a */
[----:B------:R-:W-:Y:S01]  /*13b10*/  PRMT R75, R73, 0x7610, R75 ;  /* 0x00007610494b7816 */ /* 0x000fe2000000004b */
[----:B------:R-:W-:Y:S01]  /*13b20*/  IMAD.MOV.U32 R26, RZ, RZ, R25 ;  /* 0x000000ffff1a7224 */ /* 0x000fe200078e0019 */
[----:B------:R-:W-:Y:S02]  /*13b30*/  PRMT R102, R101, 0x7632, R102 ;  /* 0x0000763265667816 */ /* 0x000fe40000000066 */
.L_x_5695:
[----:B------:R-:W-:Y:S05]  /*13b40*/  BSYNC B1 ;  /* 0x0000000000017941 */ /* 0x000fea0003800000 */
.L_x_5693:
        /* <DEDUP_REMOVED lines=11> */
.L_x_5697:
[----:B------:R-:W-:Y:S01]  /*13c00*/  IMAD.MOV.U32 R74, RZ, RZ, R3 ;  /* 0x000000ffff4a7224 */ /* 0x000fe200078e0003 */
[----:B------:R-:W-:Y:S01]  /*13c10*/  PRMT R73, R73, 0x5410, R75 ;  /* 0x0000541049497816 */ /* 0x000fe2000000004b */
[----:B------:R-:W-:Y:S01]  /*13c20*/  IMAD.MOV.U32 R25, RZ, RZ, R24 ;  /* 0x000000ffff197224 */ /* 0x000fe200078e0018 */
[----:B------:R-:W-:Y:S02]  /*13c30*/  PRMT R101, R101, 0x5410, R101 ;  /* 0x0000541065657816 */ /* 0x000fe40000000065 */
.L_x_5698:
[----:B------:R-:W-:Y:S05]  /*13c40*/  BSYNC B1 ;  /* 0x0000000000017941 */ /* 0x000fea0003800000 */
.L_x_5696:
        /* <DEDUP_REMOVED lines=11> */
.L_x_5700:
[----:B------:R-:W-:Y:S01]  /*13d00*/  IMAD.MOV.U32 R3, RZ, RZ, R74 ;  /* 0x000000ffff037224 */ /* 0x000fe200078e004a */
[----:B------:R-:W-:Y:S01]  /*13d10*/  PRMT R75, R75, 0x7610, R73 ;  /* 0x000076104b4b7816 */ /* 0x000fe20000000049 */
[----:B------:R-:W-:Y:S01]  /*13d20*/  IMAD.MOV.U32 R24, RZ, RZ, R23 ;  /* 0x000000ffff187224 */ /* 0x000fe200078e0017 */
[----:B------:R-:W-:Y:S02]  /*13d30*/  PRMT R101, R104, 0x7632, R101 ;  /* 0x0000763268657816 */ /* 0x000fe40000000065 */
.L_x_5701:
[----:B------:R-:W-:Y:S05]  /*13d40*/  BSYNC B1 ;  /* 0x0000000000017941 */ /* 0x000fea0003800000 */
.L_x_5699:
        /* <DEDUP_REMOVED lines=11> */
.L_x_5703:
[----:B------:R-:W-:Y:S01]  /*13e00*/  IMAD.MOV.U32 R74, RZ, RZ, R3 ;  /* 0x000000ffff4a7224 */ /* 0x000fe200078e0003 */
[----:B------:R-:W-:Y:S01]  /*13e10*/  PRMT R73, R75, 0x7632, R73 ;  /* 0x000076324b497816 */ /* 0x000fe20000000049 */
[----:B------:R-:W-:Y:S01]  /*13e20*/  IMAD.MOV.U32 R23, RZ, RZ, R22 ;  /* 0x000000ffff177224 */ /* 0x000fe200078e0016 */
[----:B------:R-:W-:Y:S02]  /*13e30*/  PRMT R104, R104, 0x5410, R104 ;  /* 0x0000541068687816 */ /* 0x000fe40000000068 */
.L_x_5704:
[----:B------:R-:W-:Y:S05]  /*13e40*/  BSYNC B1 ;  /* 0x0000000000017941 */ /* 0x000fea0003800000 */
.L_x_5702:
        /* <DEDUP_REMOVED lines=11> */
.L_x_5706:
[----:B------:R-:W-:Y:S01]  /*13f00*/  IMAD.MOV.U32 R3, RZ, RZ, R74 ;  /* 0x000000ffff037224 */ /* 0x000fe200078e004a */
[----:B------:R-:W-:Y:S01]  /*13f10*/  PRMT R75, R73, 0x7610, R75 ;  /* 0x00007610494b7816 */ /* 0x000fe2000000004b */
[----:B------:R-:W-:Y:S01]  /*13f20*/  IMAD.MOV.U32 R22, RZ, RZ, R21 ;  /* 0x000000ffff167224 */ /* 0x000fe200078e0015 */
[----:B------:R-:W-:Y:S02]  /*13f30*/  PRMT R104, R103, 0x7632, R104 ;  /* 0x0000763267687816 */ /* 0x000fe40000000068 */
.L_x_5707:
[----:B------:R-:W-:Y:S05]  /*13f40*/  BSYNC B1 ;  /* 0x0000000000017941 */ /* 0x000fea0003800000 */
.L_x_5705:
        /* <DEDUP_REMOVED lines=11> */
.L_x_5709:
[----:B------:R-:W-:Y:S01]  /*14000*/  IMAD.MOV.U32 R74, RZ, RZ, R3 ;  /* 0x000000ffff4a7224 */ /* 0x000fe200078e0003 */
[----:B------:R-:W-:Y:S01]  /*14010*/  PRMT R73, R73, 0x5410, R75 ;  /* 0x0000541049497816 */ /* 0x000fe2000000004b */
[----:B------:R-:W-:Y:S01]  /*14020*/  IMAD.MOV.U32 R21, RZ, RZ, R20 ;  /* 0x000000ffff157224 */ /* 0x000fe200078e0014 */
[----:B------:R-:W-:Y:S02]  /*14030*/  PRMT R103, R103, 0x5410, R103 ;  /* 0x0000541067677816 */ /* 0x000fe40000000067 */
.L_x_5710:
[----:B------:R-:W-:Y:S05]  /*14040*/  BSYNC B1 ;  /* 0x0000000000017941 */ /* 0x000fea0003800000 */
.L_x_5708:
        /* <DEDUP_REMOVED lines=11> */
.L_x_5712:
[----:B------:R-:W-:Y:S01]  /*14100*/  IMAD.MOV.U32 R3, RZ, RZ, R74 ;  /* 0x000000ffff037224 */ /* 0x000fe200078e004a */
[----:B------:R-:W-:Y:S01]  /*14110*/  PRMT R75, R75, 0x7610, R73 ;  /* 0x000076104b4b7816 */ /* 0x000fe20000000049 */
[----:B------:R-:W-:Y:S01]  /*14120*/  IMAD.MOV.U32 R20, RZ, RZ, R19 ;  /* 0x000000ffff147224 */ /* 0x000fe200078e0013 */
[----:B------:R-:W-:Y:S02]  /*14130*/  PRMT R103, R122, 0x7632, R103 ;  /* 0x000076327a677816 */ /* 0x000fe40000000067 */
.L_x_5713:
[----:B------:R-:W-:Y:S05]  /*14140*/  BSYNC B1 ;  /* 0x0000000000017941 */ /* 0x000fea0003800000 */
.L_x_5711:
        /* <DEDUP_REMOVED lines=11> */
.L_x_5715:
[----:B------:R-:W-:Y:S01]  /*14200*/  IMAD.MOV.U32 R74, RZ, RZ, R3 ;  /* 0x000000ffff4a7224 */ /* 0x000fe200078e0003 */
[----:B------:R-:W-:Y:S01]  /*14210*/  PRMT R73, R75, 0x7632, R73 ;  /* 0x000076324b497816 */ /* 0x000fe20000000049 */
[----:B------:R-:W-:Y:S01]  /*14220*/  IMAD.MOV.U32 R19, RZ, RZ, R18 ;  /* 0x000000ffff137224 */ /* 0x000fe200078e0012 */
[----:B------:R-:W-:Y:S02]  /*14230*/  PRMT R122, R122, 0x5410, R122 ;  /* 0x000054107a7a7816 */ /* 0x000fe4000000007a */
.L_x_5716:
[----:B------:R-:W-:Y:S05]  /*14240*/  BSYNC B1 ;  /* 0x0000000000017941 */ /* 0x000fea0003800000 */
.L_x_5714:
        /* <DEDUP_REMOVED lines=11> */
.L_x_5718:
[----:B------:R-:W-:Y:S01]  /*14300*/  IMAD.MOV.U32 R3, RZ, RZ, R74 ;  /* 0x000000ffff037224 */ /* 0x000fe200078e004a */
[----:B------:R-:W-:Y:S01]  /*14310*/  PRMT R75, R73, 0x7610, R75 ;  /* 0x00007610494b7816 */ /* 0x000fe2000000004b */
[----:B------:R-:W-:Y:S01]  /*14320*/  IMAD.MOV.U32 R18, RZ, RZ, R17 ;  /* 0x000000ffff127224 */ /* 0x000fe200078e0011 */
[----:B------:R-:W-:Y:S02]  /*14330*/  PRMT R122, R105, 0x7632, R122 ;  /* 0x00007632697a7816 */ /* 0x000fe4000000007a */
.L_x_5719:
[----:B------:R-:W-:Y:S05]  /*14340*/  BSYNC B1 ;  /* 0x0000000000017941 */ /* 0x000fea0003800000 */
.L_x_5717:
        /* <DEDUP_REMOVED lines=11> */
.L_x_5721:
[----:B------:R-:W-:Y:S01]  /*14400*/  IMAD.MOV.U32 R74, RZ, RZ, R3 ;  /* 0x000000ffff4a7224 */ /* 0x000fe200078e0003 */
[----:B------:R-:W-:Y:S01]  /*14410*/  PRMT R73, R73, 0x5410, R75 ;  /* 0x0000541049497816 */ /* 0x000fe2000000004b */
[----:B------:R-:W-:Y:S01]  /*14420*/  IMAD.MOV.U32 R17, RZ, RZ, R16 ;  /* 0x000000ffff117224 */ /* 0x000fe200078e0010 */
[----:B------:R-:W-:Y:S02]  /*14430*/  PRMT R105, R105, 0x5410, R105 ;  /* 0x0000541069697816 */ /* 0x000fe40000000069 */
.L_x_5722:
[----:B------:R-:W-:Y:S05]  /*14440*/  BSYNC B1 ;  /* 0x0000000000017941 */ /* 0x000fea0003800000 */
.L_x_5720:
        /* <DEDUP_REMOVED lines=11> */
.L_x_5724:
[----:B------:R-:W-:Y:S01]  /*14500*/  IMAD.MOV.U32 R3, RZ, RZ, R74 ;  /* 0x000000ffff037224 */ /* 0x000fe200078e004a */
[----:B------:R-:W-:Y:S01]  /*14510*/  PRMT R75, R75, 0x7610, R73 ;  /* 0x000076104b4b7816 */ /* 0x000fe20000000049 */
[----:B------:R-:W-:Y:S01]  /*14520*/  IMAD.MOV.U32 R16, RZ, RZ, R15 ;  /* 0x000000ffff107224 */ /* 0x000fe200078e000f */
[----:B------:R-:W-:Y:S02]  /*14530*/  PRMT R105, R90, 0x7632, R105 ;  /* 0x000076325a697816 */ /* 0x000fe40000000069 */
.L_x_5725:
[----:B------:R-:W-:Y:S05]  /*14540*/  BSYNC B1 ;  /* 0x0000000000017941 */ /* 0x000fea0003800000 */
.L_x_5723:
        /* <DEDUP_REMOVED lines=11> */
.L_x_5727:
[----:B------:R-:W-:Y:S01]  /*14600*/  IMAD.MOV.U32 R74, RZ, RZ, R3 ;  /* 0x000000ffff4a7224 */ /* 0x000fe200078e0003 */
[----:B------:R-:W-:Y:S01]  /*14610*/  PRMT R73, R75, 0x7632, R73 ;  /* 0x000076324b497816 */ /* 0x000fe20000000049 */
[----:B------:R-:W-:Y:S01]  /*14620*/  IMAD.MOV.U32 R15, RZ, RZ, R14 ;  /* 0x000000ffff0f7224 */ /* 0x000fe200078e000e */
[----:B------:R-:W-:Y:S02]  /*14630*/  PRMT R90, R90, 0x5410, R90 ;  /* 0x000054105a5a7816 */ /* 0x000fe4000000005a */
.L_x_5728:
[----:B------:R-:W-:Y:S05]  /*14640*/  BSYNC B1 ;  /* 0x0000000000017941 */ /* 0x000fea0003800000 */
.L_x_5726:
        /* <DEDUP_REMOVED lines=11> */
.L_x_5730:
[----:B------:R-:W-:Y:S01]  /*14700*/  IMAD.MOV.U32 R3, RZ, RZ, R74 ;  /* 0x000000ffff037224 */ /* 0x000fe200078e004a */
[----:B------:R-:W-:Y:S01]  /*14710*/  PRMT R75, R73, 0x7610, R75 ;  /* 0x00007610494b7816 */ /* 0x000fe2000000004b */
[----:B------:R-:W-:Y:S01]  /*14720*/  IMAD.MOV.U32 R14, RZ, RZ, R13 ;  /* 0x000000ffff0e7224 */ /* 0x000fe200078e000d */
[----:B------:R-:W-:Y:S02]  /*14730*/  PRMT R90, R123, 0x7632, R90 ;  /* 0x000076327b5a7816 */ /* 0x000fe4000000005a */
.L_x_5731:
[----:B------:R-:W-:Y:S05]  /*14740*/  BSYNC B1 ;  /* 0x0000000000017941 */ /* 0x000fea0003800000 */
.L_x_5729:
        /* <DEDUP_REMOVED lines=11> */
.L_x_5733:
[----:B------:R-:W-:Y:S01]  /*14800*/  IMAD.MOV.U32 R74, RZ, RZ, R3 ;  /* 0x000000ffff4a7224 */ /* 0x000fe200078e0003 */
[----:B------:R-:W-:Y:S01]  /*14810*/  PRMT R73, R73, 0x5410, R75 ;  /* 0x0000541049497816 */ /* 0x000fe2000000004b */
[----:B------:R-:W-:Y:S01]  /*14820*/  IMAD.MOV.U32 R13, RZ, RZ, R12 ;  /* 0x000000ffff0d7224 */ /* 0x000fe200078e000c */
[----:B------:R-:W-:Y:S02]  /*14830*/  PRMT R123, R123, 0x5410, R123 ;  /* 0x000054107b7b7816 */ /* 0x000fe4000000007b */
.L_x_5734:
[----:B------:R-:W-:Y:S05]  /*14840*/  BSYNC B1 ;  /* 0x0000000000017941 */ /* 0x000fea0003800000 */
.L_x_5732:
        /* <DEDUP_REMOVED lines=11> */
.L_x_5736:
[----:B------:R-:W-:Y:S01]  /*14900*/  IMAD.MOV.U32 R3, RZ, RZ, R74 ;  /* 0x000000ffff037224 */ /* 0x000fe200078e004a */
[----:B------:R-:W-:Y:S01]  /*14910*/  PRMT R75, R75, 0x7610, R73 ;  /* 0x000076104b4b7816 */ /* 0x000fe20000000049 */
[----:B------:R-:W-:Y:S01]  /*14920*/  IMAD.MOV.U32 R12, RZ, RZ, R11 ;  /* 0x000000ffff0c7224 */ /* 0x000fe200078e000b */
[----:B------:R-:W-:Y:S02]  /*14930*/  PRMT R123, R92, 0x7632, R123 ;  /* 0x000076325c7b7816 */ /* 0x000fe4000000007b */
.L_x_5737:
[----:B------:R-:W-:Y:S05]  /*14940*/  BSYNC B1 ;  /* 0x0000000000017941 */ /* 0x000fea0003800000 */
.L_x_5735:
        /* <DEDUP_REMOVED lines=11> */
.L_x_5739:
[----:B------:R-:W-:Y:S01]  /*14a00*/  IMAD.MOV.U32 R74, RZ, RZ, R3 ;  /* 0x000000ffff4a7224 */ /* 0x000fe200078e0003 */
[----:B------:R-:W-:Y:S01]  /*14a10*/  PRMT R73, R75, 0x7632, R73 ;  /* 0x000076324b497816 */ /* 0x000fe20000000049 */
[----:B------:R-:W-:Y:S01]  /*14a20*/  IMAD.MOV.U32 R11, RZ, RZ, R10 ;  /* 0x000000ffff0b7224 */ /* 0x000fe200078e000a */
[----:B------:R-:W-:Y:S02]  /*14a30*/  PRMT R92, R92, 0x5410, R92 ;  /* 0x000054105c5c7816 */ /* 0x000fe4000000005c */
.L_x_5740:
[----:B------:R-:W-:Y:S05]  /*14a40*/  BSYNC B1 ;  /* 0x0000000000017941 */ /* 0x000fea0003800000 */
.L_x_5738:
        /* <DEDUP_REMOVED lines=11> */
.L_x_5742:
[----:B------:R-:W-:Y:S01]  /*14b00*/  IMAD.MOV.U32 R3, RZ, RZ, R74 ;  /* 0x000000ffff037224 */ /* 0x000fe200078e004a */
[----:B------:R-:W-:Y:S01]  /*14b10*/  PRMT R75, R73, 0x7610, R75 ;  /* 0x00007610494b7816 */ /* 0x000fe2000000004b */
[----:B------:R-:W-:Y:S01]  /*14b20*/  IMAD.MOV.U32 R10, RZ, RZ, R9 ;  /* 0x000000ffff0a7224 */ /* 0x000fe200078e0009 */
[----:B------:R-:W-:Y:S02]  /*14b30*/  PRMT R92, R91, 0x7632, R92 ;  /* 0x000076325b5c7816 */ /* 0x000fe4000000005c */
.L_x_5743:
[----:B------:R-:W-:Y:S05]  /*14b40*/  BSYNC B1 ;  /* 0x0000000000017941 */ /* 0x000fea0003800000 */
.L_x_5741:
        /* <DEDUP_REMOVED lines=11> */
.L_x_5745:
[----:B------:R-:W-:Y:S01]  /*14c00*/  IMAD.MOV.U32 R74, RZ, RZ, R3 ;  /* 0x000000ffff4a7224 */ /* 0x000fe200078e0003 */
[----:B------:R-:W-:Y:S01]  /*14c10*/  PRMT R73, R75, 0x7610, R73 ;  /* 0x000076104b497816 */ /* 0x000fe20000000049 */
[----:B------:R-:W-:Y:S01]  /*14c20*/  IMAD.MOV.U32 R9, RZ, RZ, R8 ;  /* 0x000000ffff097224 */ /* 0x000fe200078e0008 */
[----:B------:R-:W-:Y:S02]  /*14c30*/  PRMT R91, R91, 0x5410, R91 ;  /* 0x000054105b5b7816 */ /* 0x000fe4000000005b */
.L_x_5746:
[----:B------:R-:W-:Y:S05]  /*14c40*/  BSYNC B1 ;  /* 0x0000000000017941 */ /* 0x000fea0003800000 */
.L_x_5744:
        /* <DEDUP_REMOVED lines=11> */
.L_x_5748:
[----:B------:R-:W-:Y:S01]  /*14d00*/  IMAD.MOV.U32 R3, RZ, RZ, R74 ;  /* 0x000000ffff037224 */ /* 0x000fe200078e004a */
[----:B------:R-:W-:Y:S01]  /*14d10*/  PRMT R73, R73, 0x5410, R73 ;  /* 0x0000541049497816 */ /* 0x000fe20000000049 */
[----:B------:R-:W-:Y:S01]  /*14d20*/  IMAD.MOV.U32 R8, RZ, RZ, R7 ;  /* 0x000000ffff087224 */ /* 0x000fe200078e0007 */
[----:B------:R-:W-:Y:S02]  /*14d30*/  PRMT R91, R93, 0x7632, R91 ;  /* 0x000076325d5b7816 */ /* 0x000fe4000000005b */
.L_x_5749:
[----:B------:R-:W-:Y:S05]  /*14d40*/  BSYNC B1 ;  /* 0x0000000000017941 */ /* 0x000fea0003800000 */
.L_x_5747:
        /* <DEDUP_REMOVED lines=11> */
.L_x_5751:
[----:B------:R-:W-:Y:S01]  /*14e00*/  IMAD.MOV.U32 R74, RZ, RZ, R3 ;  /* 0x000000ffff4a7224 */ /* 0x000fe200078e0003 */
[----:B------:R-:W-:Y:S01]  /*14e10*/  PRMT R75, R73, 0x7632, R75 ;  /* 0x00007632494b7816 */ /* 0x000fe2000000004b */
[----:B------:R-:W-:Y:S01]  /*14e20*/  IMAD.MOV.U32 R7, RZ, RZ, R6 ;  /* 0x000000ffff077224 */ /* 0x000fe200078e0006 */
[----:B------:R-:W-:Y:S02]  /*14e30*/  PRMT R93, R93, 0x5410, R94 ;  /* 0x000054105d5d7816 */ /* 0x000fe4000000005e */
.L_x_5752:
[----:B------:R-:W-:Y:S05]  /*14e40*/  BSYNC B1 ;  /* 0x0000000000017941 */ /* 0x000fea0003800000 */
.L_x_5750:
        /* <DEDUP_REMOVED lines=11> */
.L_x_5754:
[----:B------:R-:W-:Y:S01]  /*14f00*/  IMAD.MOV.U32 R73, RZ, RZ, R74 ;  /* 0x000000ffff497224 */ /* 0x000fe200078e004a */
[----:B------:R-:W-:Y:S01]  /*14f10*/  PRMT R76, R75, 0x7610, R76 ;  /* 0x000076104b4c7816 */ /* 0x000fe2000000004c */
[----:B------:R-:W-:Y:S01]  /*14f20*/  IMAD.MOV.U32 R6, RZ, RZ, R5 ;  /* 0x000000ffff067224 */ /* 0x000fe200078e0005 */
[----:B------:R-:W-:Y:S02]  /*14f30*/  PRMT R94, R95, 0x7610, R94 ;  /* 0x000076105f5e7816 */ /* 0x000fe4000000005e */
.L_x_5755:
[----:B------:R-:W-:Y:S05]  /*14f40*/  BSYNC B1 ;  /* 0x0000000000017941 */ /* 0x000fea0003800000 */
.L_x_5753:
        /* <DEDUP_REMOVED lines=11> */
.L_x_5757:
[----:B------:R-:W-:Y:S01]  /*15000*/  PRMT R95, R93, 0x7610, R95 ;  /* 0x000076105d5f7816 */ /* 0x000fe2000000005f */
[----:B------:R-:W-:Y:S01]  /*15010*/  IMAD.MOV.U32 R5, RZ, RZ, R4 ;  /* 0x000000ffff057224 */ /* 0x000fe200078e0004 */
[C---:B------:R-:W-:Y:S01]  /*15020*/  PRMT R74, R76.reuse, 0x7610, R74 ;  /* 0x000076104c4a7816 */ /* 0x040fe2000000004a */
[----:B------:R-:W-:Y:S01]  /*15030*/  IMAD.MOV.U32 R3, RZ, RZ, R73 ;  /* 0x000000ffff037224 */ /* 0x000fe200078e0049 */
[----:B------:R-:W-:Y:S01]  /*15040*/  PRMT R93, R76, 0x7610, R93 ;  /* 0x000076104c5d7816 */ /* 0x000fe2000000005d */
[----:B------:R-:W-:Y:S02]  /*15050*/  IMAD.MOV.U32 R4, RZ, RZ, R73 ;  /* 0x000000ffff047224 */ /* 0x000fe400078e0049 */
.L_x_5758:
[----:B------:R-:W-:Y:S05]  /*15060*/  BSYNC B1 ;  /* 0x0000000000017941 */ /* 0x000fea0003800000 */
.L_x_5756:
[----:B------:R-:W-:Y:S02]  /*15070*/  IADD3 R71, R71, 0x4, RZ ;  /* 0x0000000447477810 */ /* 0x000fe40007ffe0ff */
[----:B------:R-:W-:Y:S01]  /*15080*/  IADD3 R2, R2, 0x2, RZ ;  /* 0x0000000202027810 */ /* 0x000fe20007ffe0ff */
[----:B------:R-:W-:Y:S01]  /*15090*/  @!P1 CALL.REL.NOINC `(.L_x_5759) ;  /* 0x0000001000009944 */ /* 0x000fe20003c00000 */
[----:B------:R-:W-:Y:S05]  /*150a0*/  BRA `(.L_x_5760) ;  /* 0xffffc01000007947 */ /* 0x000fea000383ffff */
.L_x_5759:
[----:B------:R-:W-:Y:S01]  /*150b0*/  FADD.FTZ R68, R69, R68 ;  /* 0x0000004445447221 */ /* 0x000fe20000010000 */
[----:B------:R-:W-:Y:S01]  /*150c0*/  PRMT R93, R74, 0x7610, R93 ;  /* 0x000076104a5d7816 */ /* 0x000fe2000000005d */
[----:B------:R-:W-:-:S02]  /*150d0*/  IMAD.MOV.U32 R69, RZ, RZ, R70 ;  /* 0x000000ffff457224 */ /* 0x000fc400078e0046 */
[----:B------:R-:W-:Y:S02]  /*150e0*/  IMAD.MOV.U32 R4, RZ, RZ, R3 ;  /* 0x000000ffff047224 */ /* 0x000fe400078e0003 */
.L_x_5569:
[----:B------:R-:W-:Y:S05]  /*150f0*/  BSYNC B0 ;  /* 0x0000000000007941 */ /* 0x000fea0003800000 */
.L_x_5568:
        /* <DEDUP_REMOVED lines=150> */
[----:B------:R-:W1:Y:S04]  /*15a60*/  S2R R96, SR_LANEID ;  /* 0x0000000000607919 */ /* 0x000e680000000000 */
[----:B------:R0:W-:Y:S01]  /*15a70*/  STL.64 [R1], R2 ;  /* 0x0000000201007387 */ /* 0x0001e20000100a00 */
        /* <DEDUP_REMOVED lines=13> */
.L_x_5953:
        /* <DEDUP_REMOVED lines=20> */
.L_x_5764:
[----:B------:R-:W-:Y:S01]  /*15c90*/  IMAD.MOV.U32 R74, RZ, RZ, R67 ;  /* 0x000000ffff4a7224 */ /* 0x000fe200078e0043 */
[----:B------:R-:W-:Y:S01]  /*15ca0*/  PRMT R73, R73, 0x7610, R110 ;  /* 0x0000761049497816 */ /* 0x000fe2000000006e */
[----:B------:R-:W-:Y:S01]  /*15cb0*/  IMAD.MOV.U32 R67, RZ, RZ, R66 ;  /* 0x000000ffff437224 */ /* 0x000fe200078e0042 */
[----:B------:R-:W-:Y:S02]  /*15cc0*/  PRMT R110, R110, 0x5410, R110 ;  /* 0x000054106e6e7816 */ /* 0x000fe4000000006e */
.L_x_5765:
[----:B------:R-:W-:Y:S05]  /*15cd0*/  BSYNC B1 ;  /* 0x0000000000017941 */ /* 0x000fea0003800000 */
.L_x_5763:
        /* <DEDUP_REMOVED lines=11> */
.L_x_5767:
[----:B------:R-:W-:Y:S01]  /*15d90*/  IMAD.MOV.U32 R3, RZ, RZ, R74 ;  /* 0x000000ffff037224 */ /* 0x000fe200078e004a */
[----:B------:R-:W-:Y:S01]  /*15da0*/  PRMT R75, R75, 0x7610, R73 ;  /* 0x000076104b4b7816 */ /* 0x000fe20000000049 */
[----:B------:R-:W-:Y:S01]  /*15db0*/  IMAD.MOV.U32 R66, RZ, RZ, R65 ;  /* 0x000000ffff427224 */ /* 0x000fe200078e0041 */
[----:B------:R-:W-:Y:S02]  /*15dc0*/  PRMT R110, R0, 0x7632, R110 ;  /* 0x00007632006e7816 */ /* 0x000fe4000000006e */
.L_x_5768:
[----:B------:R-:W-:Y:S05]  /*15dd0*/  BSYNC B1 ;  /* 0x0000000000017941 */ /* 0x000fea0003800000 */
.L_x_5766:
        /* <DEDUP_REMOVED lines=11> */
.L_x_5770:
[----:B------:R-:W-:Y:S01]  /*15e90*/  IMAD.MOV.U32 R74, RZ, RZ, R3 ;  /* 0x000000ffff4a7224 */ /* 0x000fe200078e0003 */
[----:B------:R-:W-:Y:S01]  /*15ea0*/  PRMT R73, R73, 0x7610, R75 ;  /* 0x0000761049497816 */ /* 0x000fe2000000004b */
[----:B------:R-:W-:Y:S01]  /*15eb0*/  IMAD.MOV.U32 R65, RZ, RZ, R64 ;  /* 0x000000ffff417224 */ /* 0x000fe200078e0040 */
[----:B------:R-:W-:Y:S02]  /*15ec0*/  PRMT R0, R0, 0x5410, R0 ;  /* 0x0000541000007816 */ /* 0x000fe40000000000 */
.L_x_5771:
[----:B------:R-:W-:Y:S05]  /*15ed0*/  BSYNC B1 ;  /* 0x0000000000017941 */ /* 0x000fea0003800000 */
.L_x_5769:
        /* <DEDUP_REMOVED lines=11> */
.L_x_5773:
[----:B------:R-:W-:Y:S01]  /*15f90*/  IMAD.MOV.U32 R3, RZ, RZ, R74 ;  /* 0x000000ffff037224 */ /* 0x000fe200078e004a */
[----:B------:R-:W-:Y:S01]  /*15fa0*/  PRMT R75, R75, 0x7610, R73 ;  /* 0x000076104b4b7816 */ /* 0x000fe20000000049 */
[----:B------:R-:W-:Y:S01]  /*15fb0*/  IMAD.MOV.U32 R64, RZ, RZ, R63 ;  /* 0x000000ffff407224 */ /* 0x000fe200078e003f */
[----:B------:R-:W-:Y:S02]  /*15fc0*/  PRMT R0, R112, 0x7632, R0 ;  /* 0x0000763270007816 */ /* 0x000fe40000000000 */
.L_x_5774:
[----:B------:R-:W-:Y:S05]  /*15fd0*/  BSYNC B1 ;  /* 0x0000000000017941 */ /* 0x000fea0003800000 */
.L_x_5772:
        /* <DEDUP_REMOVED lines=11> */
.L_x_5776:
[----:B------:R-:W-:Y:S01]  /*16090*/  IMAD.MOV.U32 R74, RZ, RZ, R3 ;  /* 0x000000ffff4a7224 */ /* 0x000fe200078e0003 */
[----:B------:R-:W-:Y:S01]  /*160a0*/  PRMT R73, R75, 0x7632, R73 ;  /* 0x000076324b497816 */ /* 0x000fe20000000049 */
[----:B------:R-:W-:Y:S01]  /*160b0*/  IMAD.MOV.U32 R63, RZ, RZ, R62 ;  /* 0x000000ffff3f7224 */ /* 0x000fe200078e003e */
[----:B------:R-:W-:Y:S02]  /*160c0*/  PRMT R112, R112, 0x5410, R112 ;  /* 0x0000541070707816 */ /* 0x000fe40000000070 */
.L_x_5777:
[----:B------:R-:W-:Y:S05]  /*160d0*/  BSYNC B1 ;  /* 0x0000000000017941 */ /* 0x000fea0003800000 */
.L_x_5775:
        /* <DEDUP_REMOVED lines=11> */
.L_x_5779:
[----:B------:R-:W-:Y:S01]  /*16190*/  IMAD.MOV.U32 R3, RZ, RZ, R74 ;  /* 0x000000ffff037224 */ /* 0x000fe200078e004a */
[----:B------:R-:W-:Y:S01]  /*161a0*/  PRMT R75, R73, 0x7610, R75 ;  /* 0x00007610494b7816 */ /* 0x000fe2000000004b */
[----:B------:R-:W-:Y:S01]  /*161b0*/  IMAD.MOV.U32 R62, RZ, RZ, R61 ;  /* 0x000000ffff3e7224 */ /* 0x000fe200078e003d */
[----:B------:R-:W-:Y:S02]  /*161c0*/  PRMT R112, R111, 0x7632, R112 ;  /* 0x000076326f707816 */ /* 0x000fe40000000070 */
.L_x_5780:
[----:B------:R-:W-:Y:S05]  /*161d0*/  BSYNC B1 ;  /* 0x0000000000017941 */ /* 0x000fea0003800000 */
.L_x_5778:
        /* <DEDUP_REMOVED lines=11> */
.L_x_5782:
[----:B------:R-:W-:Y:S01]  /*16290*/  IMAD.MOV.U32 R74, RZ, RZ, R3 ;  /* 0x000000ffff4a7224 */ /* 0x000fe200078e0003 */
[----:B------:R-:W-:Y:S01]  /*162a0*/  PRMT R73, R73, 0x5410, R75 ;  /* 0x0000541049497816 */ /* 0x000fe2000000004b */
[----:B------:R-:W-:Y:S01]  /*162b0*/  IMAD.MOV.U32 R61, RZ, RZ, R60 ;  /* 0x000000ffff3d7224 */ /* 0x000fe200078e003c */
[----:B------:R-:W-:Y:S02]  /*162c0*/  PRMT R111, R111, 0x5410, R111 ;  /* 0x000054106f6f7816 */ /* 0x000fe4000000006f */
.L_x_5783:
[----:B------:R-:W-:Y:S05]  /*162d0*/  BSYNC B1 ;  /* 0x0000000000017941 */ /* 0x000fea0003800000 */
.L_x_5781:
        /* <DEDUP_REMOVED lines=11> */
.L_x_5785:
[----:B------:R-:W-:Y:S01]  /*16390*/  IMAD.MOV.U32 R3, RZ, RZ, R74 ;  /* 0x000000ffff037224 */ /* 0x000fe200078e004a */
[----:B------:R-:W-:Y:S01]  /*163a0*/  PRMT R75, R75, 0x7610, R73 ;  /* 0x000076104b4b7816 */ /* 0x000fe20000000049 */
[----:B------:R-:W-:Y:S01]  /*163b0*/  IMAD.MOV.U32 R60, RZ, RZ, R59 ;  /* 0x000000ffff3c7224 */ /* 0x000fe200078e003b */
[----:B------:R-:W-:Y:S02]  /*163c0*/  PRMT R111, R114, 0x7632, R111 ;  /* 0x00007632726f7816 */ /* 0x000fe4000000006f */
.L_x_5786:
[----:B------:R-:W-:Y:S05]  /*163d0*/  BSYNC B1 ;  /* 0x0000000000017941 */ /* 0x000fea0003800000 */
.L_x_5784:
        /* <DEDUP_REMOVED lines=11> */
.L_x_5788:
[----:B------:R-:W-:Y:S01]  /*16490*/  IMAD.MOV.U32 R74, RZ, RZ, R3 ;  /* 0x000000ffff4a7224 */ /* 0x000fe200078e0003 */
[----:B------:R-:W-:Y:S01]  /*164a0*/  PRMT R73, R75, 0x7632, R73 ;  /* 0x000076324b497816 */ /* 0x000fe20000000049 */
[----:B------:R-:W-:Y:S01]  /*164b0*/  IMAD.MOV.U32 R59, RZ, RZ, R58 ;  /* 0x000000ffff3b7224 */ /* 0x000fe200078e003a */
[----:B------:R-:W-:Y:S02]  /*164c0*/  PRMT R114, R114, 0x5410, R114 ;  /* 0x0000541072727816 */ /* 0x000fe40000000072 */
.L_x_5789:
[----:B------:R-:W-:Y:S05]  /*164d0*/  BSYNC B1 ;  /* 0x0000000000017941 */ /* 0x000fea0003800000 */
.L_x_5787:
        /* <DEDUP_REMOVED lines=11> */
.L_x_5791:
[----:B------:R-:W-:Y:S01]  /*16590*/  IMAD.MOV.U32 R3, RZ, RZ, R74 ;  /* 0x000000ffff037224 */ /* 0x000fe200078e004a */
[----:B------:R-:W-:Y:S01]  /*165a0*/  PRMT R75, R73, 0x7610, R75 ;  /* 0x00007610494b7816 */ /* 0x000fe2000000004b */
[----:B------:R-:W-:Y:S01]  /*165b0*/  IMAD.MOV.U32 R58, RZ, RZ, R57 ;  /* 0x000000ffff3a7224 */ /* 0x000fe200078e0039 */
[----:B------:R-:W-:Y:S02]  /*165c0*/  PRMT R114, R113, 0x7632, R114 ;  /* 0x0000763271727816 */ /* 0x000fe40000000072 */
.L_x_5792:
[----:B------:R-:W-:Y:S05]  /*165d0*/  BSYNC B1 ;  /* 0x0000000000017941 */ /* 0x000fea0003800000 */
.L_x_5790:
        /* <DEDUP_REMOVED lines=11> */
.L_x_5794:
[----:B------:R-:W-:Y:S01]  /*16690*/  IMAD.MOV.U32 R74, RZ, RZ, R3 ;  /* 0x000000ffff4a7224 */ /* 0x000fe200078e0003 */
[----:B------:R-:W-:Y:S01]  /*166a0*/  PRMT R73, R73, 0x5410, R75 ;  /* 0x0000541049497816 */ /* 0x000fe2000000004b */
[----:B------:R-:W-:Y:S01]  /*166b0*/  IMAD.MOV.U32 R57, RZ, RZ, R56 ;  /* 0x000000ffff397224 */ /* 0x000fe200078e0038 */
[----:B------:R-:W-:Y:S02]  /*166c0*/  PRMT R113, R113, 0x5410, R113 ;  /* 0x0000541071717816 */ /* 0x000fe40000000071 */
.L_x_5795:
[----:B------:R-:W-:Y:S05]  /*166d0*/  BSYNC B1 ;  /* 0x0000000000017941 */ /* 0x000fea0003800000 */
.L_x_5793:
        /* <DEDUP_REMOVED lines=11> */
.L_x_5797:
[----:B------:R-:W-:Y:S01]  /*16790*/  IMAD.MOV.U32 R3, RZ, RZ, R74 ;  /* 0x000000ffff037224 */ /* 0x000fe200078e004a */
[----:B------:R-:W-:Y:S01]  /*167a0*/  PRMT R75, R75, 0x7610, R73 ;  /* 0x000076104b4b7816 */ /* 0x000fe20000000049 */
[----:B------:R-:W-:Y:S01]  /*167b0*/  IMAD.MOV.U32 R56, RZ, RZ, R55 ;  /* 0x000000ffff387224 */ /* 0x000fe200078e0037 */
[----:B------:R-:W-:Y:S02]  /*167c0*/  PRMT R113, R116, 0x7632, R113 ;  /* 0x0000763274717816 */ /* 0x000fe40000000071 */
.L_x_5798:
[----:B------:R-:W-:Y:S05]  /*167d0*/  BSYNC B1 ;  /* 0x0000000000017941 */ /* 0x000fea0003800000 */
.L_x_5796:
        /* <DEDUP_REMOVED lines=11> */
.L_x_5800:
[----:B------:R-:W-:Y:S01]  /*16890*/  IMAD.MOV.U32 R74, RZ, RZ, R3 ;  /* 0x000000ffff4a7224 */ /* 0x000fe200078e0003 */
[----:B------:R-:W-:Y:S01]  /*168a0*/  PRMT R73, R75, 0x7632, R73 ;  /* 0x000076324b497816 */ /* 0x000fe20000000049 */
[----:B------:R-:W-:Y:S01]  /*168b0*/  IMAD.MOV.U32 R55, RZ, RZ, R54 ;  /* 0x000000ffff377224 */ /* 0x000fe200078e0036 */
[----:B------:R-:W-:Y:S02]  /*168c0*/  PRMT R116, R116, 0x5410, R116 ;  /* 0x0000541074747816 */ /* 0x000fe40000000074 */
.L_x_5801:
[----:B------:R-:W-:Y:S05]  /*168d0*/  BSYNC B1 ;  /* 0x0000000000017941 */ /* 0x000fea0003800000 */
.L_x_5799:
        /* <DEDUP_REMOVED lines=11> */
.L_x_5803:
[----:B------:R-:W-:Y:S01]  /*16990*/  IMAD.MOV.U32 R3, RZ, RZ, R74 ;  /* 0x000000ffff037224 */ /* 0x000fe200078e004a */
[----:B------:R-:W-:Y:S01]  /*169a0*/  PRMT R75, R73, 0x7610, R75 ;  /* 0x00007610494b7816 */ /* 0x000fe2000000004b */
[----:B------:R-:W-:Y:S01]  /*169b0*/  IMAD.MOV.U32 R54, RZ, RZ, R53 ;  /* 0x000000ffff367224 */ /* 0x000fe200078e0035 */
[----:B------:R-:W-:Y:S02]  /*169c0*/  PRMT R116, R115, 0x7632, R116 ;  /* 0x0000763273747816 */ /* 0x000fe40000000074 */
.L_x_5804:
[----:B------:R-:W-:Y:S05]  /*169d0*/  BSYNC B1 ;  /* 0x0000000000017941 */ /* 0x000fea0003800000 */
.L_x_5802:
        /* <DEDUP_REMOVED lines=11> */
.L_x_5806:
[----:B------:R-:W-:Y:S01]  /*16a90*/  IMAD.MOV.U32 R74, RZ, RZ, R3 ;  /* 0x000000ffff4a7224 */ /* 0x000fe200078e0003 */
[----:B------:R-:W-:Y:S01]  /*16aa0*/  PRMT R73, R73, 0x5410, R75 ;  /* 0x0000541049497816 */ /* 0x000fe2000000004b */
[----:B------:R-:W-:Y:S01]  /*16ab0*/  IMAD.MOV.U32 R53, RZ, RZ, R52 ;  /* 0x000000ffff357224 */ /* 0x000fe200078e0034 */
[----:B------:R-:W-:Y:S02]  /*16ac0*/  PRMT R115, R115, 0x5410, R115 ;  /* 0x0000541073737816 */ /* 0x000fe40000000073 */
.L_x_5807:
[----:B------:R-:W-:Y:S05]  /*16ad0*/  BSYNC B1 ;  /* 0x0000000000017941 */ /* 0x000fea0003800000 */
.L_x_5805:
        /* <DEDUP_REMOVED lines=11> */
.L_x_5809:
[----:B------:R-:W-:Y:S01]  /*16b90*/  IMAD.MOV.U32 R3, RZ, RZ, R74 ;  /* 0x000000ffff037224 */ /* 0x000fe200078e004a */
[----:B------:R-:W-:Y:S01]  /*16ba0*/  PRMT R75, R75, 0x7610, R73 ;  /* 0x000076104b4b7816 */ /* 0x000fe20000000049 */
[----:B------:R-:W-:Y:S01]  /*16bb0*/  IMAD.MOV.U32 R52, RZ, RZ, R51 ;  /* 0x000000ffff347224 */ /* 0x000fe200078e0033 */
[----:B------:R-:W-:Y:S02]  /*16bc0*/  PRMT R115, R106, 0x7632, R115 ;  /* 0x000076326a737816 */ /* 0x000fe40000000073 */
.L_x_5810:
[----:B------:R-:W-:Y:S05]  /*16bd0*/  BSYNC B1 ;  /* 0x0000000000017941 */ /* 0x000fea0003800000 */
.L_x_5808:
        /* <DEDUP_REMOVED lines=11> */
.L_x_5812:
[----:B------:R-:W-:Y:S01]  /*16c90*/  IMAD.MOV.U32 R74, RZ, RZ, R3 ;  /* 0x000000ffff4a7224 */ /* 0x000fe200078e0003 */
[----:B------:R-:W-:Y:S01]  /*16ca0*/  PRMT R73, R75, 0x7632, R73 ;  /* 0x000076324b497816 */ /* 0x000fe20000000049 */
[----:B------:R-:W-:Y:S01]  /*16cb0*/  IMAD.MOV.U32 R51, RZ, RZ, R50 ;  /* 0x000000ffff337224 */ /* 0x000fe200078e0032 */
[----:B------:R-:W-:Y:S02]  /*16cc0*/  PRMT R106, R106, 0x5410, R106 ;  /* 0x000054106a6a7816 */ /* 0x000fe4000000006a */
.L_x_5813:
[----:B------:R-:W-:Y:S05]  /*16cd0*/  BSYNC B1 ;  /* 0x0000000000017941 */ /* 0x000fea0003800000 */
.L_x_5811:
        /* <DEDUP_REMOVED lines=11> */
.L_x_5815:
[----:B------:R-:W-:Y:S01]  /*16d90*/  IMAD.MOV.U32 R3, RZ, RZ, R74 ;  /* 0x000000ffff037224 */ /* 0x000fe200078e004a */
[----:B------:R-:W-:Y:S01]  /*16da0*/  PRMT R75, R73, 0x7610, R75 ;  /* 0x00007610494b7816 */ /* 0x000fe2000000004b */
[----:B------:R-:W-:Y:S01]  /*16db0*/  IMAD.MOV.U32 R50, RZ, RZ, R49 ;  /* 0x000000ffff327224 */ /* 0x000fe200078e0031 */
[----:B------:R-:W-:Y:S02]  /*16dc0*/  PRMT R106, R117, 0x7632, R106 ;  /* 0x00007632756a7816 */ /* 0x000fe4000000006a */
.L_x_5816:
[----:B------:R-:W-:Y:S05]  /*16dd0*/  BSYNC B1 ;  /* 0x0000000000017941 */ /* 0x000fea0003800000 */
.L_x_5814:
        /* <DEDUP_REMOVED lines=11> */
.L_x_5818:
[----:B------:R-:W-:Y:S01]  /*16e90*/  IMAD.MOV.U32 R74, RZ, RZ, R3 ;  /* 0x000000ffff4a7224 */ /* 0x000fe200078e0003 */
[----:B------:R-:W-:Y:S01]  /*16ea0*/  PRMT R73, R73, 0x5410, R75 ;  /* 0x0000541049497816 */ /* 0x000fe2000000004b */
[----:B------:R-:W-:Y:S01]  /*16eb0*/  IMAD.MOV.U32 R49, RZ, RZ, R48 ;  /* 0x000000ffff317224 */ /* 0x000fe200078e0030 */
[----:B------:R-:W-:Y:S02]  /*16ec0*/  PRMT R117, R117, 0x5410, R117 ;  /* 0x0000541075757816 */ /* 0x000fe40000000075 */
.L_x_5819:
[----:B------:R-:W-:Y:S05]  /*16ed0*/  BSYNC B1 ;  /* 0x0000000000017941 */ /* 0x000fea0003800000 */
.L_x_5817:
        /* <DEDUP_REMOVED lines=11> */
.L_x_5821:
[----:B------:R-:W-:Y:S01]  /*16f90*/  IMAD.MOV.U32 R3, RZ, RZ, R74 ;  /* 0x000000ffff037224 */ /* 0x000fe200078e004a */
[----:B------:R-:W-:Y:S01]  /*16fa0*/  PRMT R75, R75, 0x7610, R73 ;  /* 0x000076104b4b7816 */ /* 0x000fe20000000049 */
[----:B------:R-:W-:Y:S01]  /*16fb0*/  IMAD.MOV.U32 R48, RZ, RZ, R47 ;  /* 0x000000ffff307224 */ /* 0x000fe200078e002f */
[----:B------:R-:W-:Y:S02]  /*16fc0*/  PRMT R117, R108, 0x7632, R117 ;  /* 0x000076326c757816 */ /* 0x000fe40000000075 */
.L_x_5822:
[----:B------:R-:W-:Y:S05]  /*16fd0*/  BSYNC B1 ;  /* 0x0000000000017941 */ /* 0x000fea0003800000 */
.L_x_5820:
        /* <DEDUP_REMOVED lines=11> */
.L_x_5824:
[----:B------:R-:W-:Y:S01]  /*17090*/  IMAD.MOV.U32 R74, RZ, RZ, R3 ;  /* 0x000000ffff4a7224 */ /* 0x000fe200078e0003 */
[----:B------:R-:W-:Y:S01]  /*170a0*/  PRMT R73, R75, 0x7632, R73 ;  /* 0x000076324b497816 */ /* 0x000fe20000000049 */
[----:B------:R-:W-:Y:S01]  /*170b0*/  IMAD.MOV.U32 R47, RZ, RZ, R46 ;  /* 0x000000ffff2f7224 */ /* 0x000fe200078e002e */
[----:B------:R-:W-:Y:S02]  /*170c0*/  PRMT R108, R108, 0x5410, R108 ;  /* 0x000054106c6c7816 */ /* 0x000fe4000000006c */
.L_x_5825:
[----:B------:R-:W-:Y:S05]  /*170d0*/  BSYNC B1 ;  /* 0x0000000000017941 */ /* 0x000fea0003800000 */
.L_x_5823:
        /* <DEDUP_REMOVED lines=11> */
.L_x_5827:
[----:B------:R-:W-:Y:S01]  /*17190*/  IMAD.MOV.U32 R3, RZ, RZ, R74 ;  /* 0x000000ffff037224 */ /* 0x000fe200078e004a */
[----:B------:R-:W-:Y:S01]  /*171a0*/  PRMT R75, R73, 0x7610, R75 ;  /* 0x00007610494b7816 */ /* 0x000fe2000000004b */
[----:B------:R-:W-:Y:S01]  /*171b0*/  IMAD.MOV.U32 R46, RZ, RZ, R45 ;  /* 0x000000ffff2e7224 */ /* 0x000fe200078e002d */
[----:B------:R-:W-:Y:S02]  /*171c0*/  PRMT R108, R107, 0x7632, R108 ;  /* 0x000076326b6c7816 */ /* 0x000fe4000000006c */
.L_x_5828:
[----:B------:R-:W-:Y:S05]  /*171d0*/  BSYNC B1 ;  /* 0x0000000000017941 */ /* 0x000fea0003800000 */
.L_x_5826:
        /* <DEDUP_REMOVED lines=11> */
.L_x_5830:
[----:B------:R-:W-:Y:S01]  /*17290*/  IMAD.MOV.U32 R74, RZ, RZ, R3 ;  /* 0x000000ffff4a7224 */ /* 0x000fe200078e0003 */
[----:B------:R-:W-:Y:S01]  /*172a0*/  PRMT R73, R73, 0x5410, R75 ;  /* 0x0000541049497816 */ /* 0x000fe2000000004b */
[----:B------:R-:W-:Y:S01]  /*172b0*/  IMAD.MOV.U32 R45, RZ, RZ, R44 ;  /* 0x000000ffff2d7224 */ /* 0x000fe200078e002c */
[----:B------:R-:W-:Y:S02]  /*172c0*/  PRMT R107, R107, 0x5410, R107 ;  /* 0x000054106b6b7816 */ /* 0x000fe4000000006b */
.L_x_5831:
[----:B------:R-:W-:Y:S05]  /*172d0*/  BSYNC B1 ;  /* 0x0000000000017941 */ /* 0x000fea0003800000 */
.L_x_5829:
        /* <DEDUP_REMOVED lines=11> */
.L_x_5833:
[----:B------:R-:W-:Y:S01]  /*17390*/  IMAD.MOV.U32 R3, RZ, RZ, R74 ;  /* 0x000000ffff037224 */ /* 0x000fe200078e004a */
[----:B------:R-:W-:Y:S01]  /*173a0*/  PRMT R75, R75, 0x7610, R73 ;  /* 0x000076104b4b7816 */ /* 0x000fe20000000049 */
[----:B------:R-:W-:Y:S01]  /*173b0*/  IMAD.MOV.U32 R44, RZ, RZ, R43 ;  /* 0x000000ffff2c7224 */ /* 0x000fe200078e002b */
[----:B------:R-:W-:Y:S02]  /*173c0*/  PRMT R107, R118, 0x7632, R107 ;  /* 0x00007632766b7816 */ /* 0x000fe4000000006b */
.L_x_5834:
[----:B------:R-:W-:Y:S05]  /*173d0*/  BSYNC B1 ;  /* 0x0000000000017941 */ /* 0x000fea0003800000 */
.L_x_5832:
        /* <DEDUP_REMOVED lines=11> */
.L_x_5836:
[----:B------:R-:W-:Y:S01]  /*17490*/  IMAD.MOV.U32 R74, RZ, RZ, R3 ;  /* 0x000000ffff4a7224 */ /* 0x000fe200078e0003 */
[----:B------:R-:W-:Y:S01]  /*174a0*/  PRMT R73, R75, 0x7632, R73 ;  /* 0x000076324b497816 */ /* 0x000fe20000000049 */
[----:B------:R-:W-:Y:S01]  /*174b0*/  IMAD.MOV.U32 R43, RZ, RZ, R42 ;  /* 0x000000ffff2b7224 */ /* 0x000fe200078e002a */
[----:B------:R-:W-:Y:S02]  /*174c0*/  PRMT R118, R118, 0x5410, R118 ;  /* 0x0000541076767816 */ /* 0x000fe40000000076 */
.L_x_5837:
[----:B------:R-:W-:Y:S05]  /*174d0*/  BSYNC B1 ;  /* 0x0000000000017941 */ /* 0x000fea0003800000 */
.L_x_5835:
        /* <DEDUP_REMOVED lines=11> */
.L_x_5839:
[----:B------:R-:W-:Y:S01]  /*17590*/  IMAD.MOV.U32 R3, RZ, RZ, R74 ;  /* 0x000000ffff037224 */ /* 0x000fe200078e004a */
[----:B------:R-:W-:Y:S01]  /*175a0*/  PRMT R75, R73, 0x7610, R75 ;  /* 0x00007610494b7816 */ /* 0x000fe2000000004b */
[----:B------:R-:W-:Y:S01]  /*175b0*/  IMAD.MOV.U32 R42, RZ, RZ, R41 ;  /* 0x000000ffff2a7224 */ /* 0x000fe200078e0029 */
[----:B------:R-:W-:Y:S02]  /*175c0*/  PRMT R118, R109, 0x7632, R118 ;  /* 0x000076326d767816 */ /* 0x000fe40000000076 */
.L_x_5840:
[----:B------:R-:W-:Y:S05]  /*175d0*/  BSYNC B1 ;  /* 0x0000000000017941 */ /* 0x000fea0003800000 */
.L_x_5838:
        /* <DEDUP_REMOVED lines=11> */
.L_x_5842:
[----:B------:R-:W-:Y:S01]  /*17690*/  IMAD.MOV.U32 R74, RZ, RZ, R3 ;  /* 0x000000ffff4a7224 */ /* 0x000fe200078e0003 */
[----:B------:R-:W-:Y:S01]  /*176a0*/  PRMT R73, R73, 0x5410, R75 ;  /* 0x0000541049497816 */ /* 0x000fe2000000004b */
[----:B------:R-:W-:Y:S01]  /*176b0*/  IMAD.MOV.U32 R41, RZ, RZ, R40 ;  /* 0x000000ffff297224 */ /* 0x000fe200078e0028 */
[----:B------:R-:W-:Y:S02]  /*176c0*/  PRMT R109, R109, 0x5410, R109 ;  /* 0x000054106d6d7816 */ /* 0x000fe4000000006d */
.L_x_5843:
[----:B------:R-:W-:Y:S05]  /*176d0*/  BSYNC B1 ;  /* 0x0000000000017941 */ /* 0x000fea0003800000 */
.L_x_5841:
        /* <DEDUP_REMOVED lines=11> */
.L_x_5845:
[----:B------:R-:W-:Y:S01]  /*17790*/  IMAD.MOV.U32 R3, RZ, RZ, R74 ;  /* 0x000000ffff037224 */ /* 0x000fe200078e004a */
[----:B------:R-:W-:Y:S01]  /*177a0*/  PRMT R75, R75, 0x7610, R73 ;  /* 0x000076104b4b7816 */ /* 0x000fe20000000049 */
[----:B------:R-:W-:Y:S01]  /*177b0*/  IMAD.MOV.U32 R40, RZ, RZ, R39 ;  /* 0x000000ffff287224 */ /* 0x000fe200078e0027 */
[----:B------:R-:W-:Y:S02]  /*177c0*/  PRMT R109, R120, 0x7632, R109 ;  /* 0x00007632786d7816 */ /* 0x000fe4000000006d */
.L_x_5846:
[----:B------:R-:W-:Y:S05]  /*177d0*/  BSYNC B1 ;  /* 0x0000000000017941 */ /* 0x000fea0003800000 */
.L_x_5844:
        /* <DEDUP_REMOVED lines=11> */
.L_x_5848:
[----:B------:R-:W-:Y:S01]  /*17890*/  IMAD.MOV.U32 R74, RZ, RZ, R3 ;  /* 0x000000ffff4a7224 */ /* 0x000fe200078e0003 */
[----:B------:R-:W-:Y:S01]  /*178a0*/  PRMT R73, R75, 0x7632, R73 ;  /* 0x000076324b497816 */ /* 0x000fe20000000049 */
[----:B------:R-:W-:Y:S01]  /*178b0*/  IMAD.MOV.U32 R39, RZ, RZ, R38 ;  /* 0x000000ffff277224 */ /* 0x000fe200078e0026 */
[----:B------:R-:W-:Y:S02]  /*178c0*/  PRMT R120, R120, 0x5410, R120 ;  /* 0x0000541078787816 */ /* 0x000fe40000000078 */
.L_x_5849:
[----:B------:R-:W-:Y:S05]  /*178d0*/  BSYNC B1 ;  /* 0x0000000000017941 */ /* 0x000fea0003800000 */
.L_x_5847:
        /* <DEDUP_REMOVED lines=11> */
.L_x_5851:
[----:B------:R-:W-:Y:S01]  /*17990*/  IMAD.MOV.U32 R3, RZ, RZ, R74 ;  /* 0x000000ffff037224 */ /* 0x000fe200078e004a */
[----:B------:R-:W-:Y:S01]  /*179a0*/  PRMT R75, R73, 0x7610, R75 ;  /* 0x00007610494b7816 */ /* 0x000fe2000000004b */
[----:B------:R-:W-:Y:S01]  /*179b0*/  IMAD.MOV.U32 R38, RZ, RZ, R37 ;  /* 0x000000ffff267224 */ /* 0x000fe200078e0025 */
[----:B------:R-:W-:Y:S02]  /*179c0*/  PRMT R120, R119, 0x7632, R120 ;  /* 0x0000763277787816 */ /* 0x000fe40000000078 */
.L_x_5852:
[----:B------:R-:W-:Y:S05]  /*179d0*/  BSYNC B1 ;  /* 0x0000000000017941 */ /* 0x000fea0003800000 */
.L_x_5850:
        /* <DEDUP_REMOVED lines=11> */
.L_x_5854:
[----:B------:R-:W-:Y:S01]  /*17a90*/  IMAD.MOV.U32 R74, RZ, RZ, R3 ;  /* 0x000000ffff4a7224 */ /* 0x000fe200078e0003 */
[----:B------:R-:W-:Y:S01]  /*17aa0*/  PRMT R73, R73, 0x5410, R75 ;  /* 0x0000541049497816 */ /* 0x000fe2000000004b */
[----:B------:R-:W-:Y:S01]  /*17ab0*/  IMAD.MOV.U32 R37, RZ, RZ, R36 ;  /* 0x000000ffff257224 */ /* 0x000fe200078e0024 */
[----:B------:R-:W-:Y:S02]  /*17ac0*/  PRMT R119, R119, 0x5410, R119 ;  /* 0x0000541077777816 */ /* 0x000fe40000000077 */
.L_x_5855:
[----:B------:R-:W-:Y:S05]  /*17ad0*/  BSYNC B1 ;  /* 0x0000000000017941 */ /* 0x000fea0003800000 */
.L_x_5853:
        /* <DEDUP_REMOVED lines=11> */
.L_x_5857:
[----:B------:R-:W-:Y:S01]  /*17b90*/  IMAD.MOV.U32 R3, RZ, RZ, R74 ;  /* 0x000000ffff037224 */ /* 0x000fe200078e004a */
[----:B------:R-:W-:Y:S01]  /*17ba0*/  PRMT R75, R75, 0x7610, R73 ;  /* 0x000076104b4b7816 */ /* 0x000fe20000000049 */
[----:B------:R-:W-:Y:S01]  /*17bb0*/  IMAD.MOV.U32 R36, RZ, RZ, R35 ;  /* 0x000000ffff247224 */ /* 0x000fe200078e0023 */
[----:B------:R-:W-:Y:S02]  /*17bc0*/  PRMT R119, R98, 0x7632, R119 ;  /* 0x0000763262777816 */ /* 0x000fe40000000077 */
.L_x_5858:
[----:B------:R-:W-:Y:S05]  /*17bd0*/  BSYNC B1 ;  /* 0x0000000000017941 */ /* 0x000fea0003800000 */
.L_x_5856:
        /* <DEDUP_REMOVED lines=11> */
.L_x_5860:
[----:B------:R-:W-:Y:S01]  /*17c90*/  IMAD.MOV.U32 R74, RZ, RZ, R3 ;  /* 0x000000ffff4a7224 */ /* 0x000fe200078e0003 */
[----:B------:R-:W-:Y:S01]  /*17ca0*/  PRMT R73, R75, 0x7632, R73 ;  /* 0x000076324b497816 */ /* 0x000fe20000000049 */
[----:B------:R-:W-:Y:S01]  /*17cb0*/  IMAD.MOV.U32 R35, RZ, RZ, R34 ;  /* 0x000000ffff237224 */ /* 0x000fe200078e0022 */
[----:B------:R-:W-:Y:S02]  /*17cc0*/  PRMT R98, R98, 0x5410, R98 ;  /* 0x0000541062627816 */ /* 0x000fe40000000062 */
.L_x_5861:
[----:B------:R-:W-:Y:S05]  /*17cd0*/  BSYNC B1 ;  /* 0x0000000000017941 */ /* 0x000fea0003800000 */
.L_x_5859:
        /* <DEDUP_REMOVED lines=11> */
.L_x_5863:
[----:B------:R-:W-:Y:S01]  /*17d90*/  IMAD.MOV.U32 R3, RZ, RZ, R74 ;  /* 0x000000ffff037224 */ /* 0x000fe200078e004a */
[----:B------:R-:W-:Y:S01]  /*17da0*/  PRMT R75, R73, 0x7610, R75 ;  /* 0x00007610494b7816 */ /* 0x000fe2000000004b */
[----:B------:R-:W-:Y:S01]  /*17db0*/  IMAD.MOV.U32 R34, RZ, RZ, R33 ;  /* 0x000000ffff227224 */ /* 0x000fe200078e0021 */
[----:B------:R-:W-:Y:S02]  /*17dc0*/  PRMT R98, R121, 0x7632, R98 ;  /* 0x0000763279627816 */ /* 0x000fe40000000062 */
.L_x_5864:
[----:B------:R-:W-:Y:S05]  /*17dd0*/  BSYNC B1 ;  /* 0x0000000000017941 */ /* 0x000fea0003800000 */
.L_x_5862:
        /* <DEDUP_REMOVED lines=11> */
.L_x_5866:
[----:B------:R-:W-:Y:S01]  /*17e90*/  IMAD.MOV.U32 R74, RZ, RZ, R3 ;  /* 0x000000ffff4a7224 */ /* 0x000fe200078e0003 */
[----:B------:R-:W-:Y:S01]  /*17ea0*/  PRMT R73, R73, 0x5410, R75 ;  /* 0x0000541049497816 */ /* 0x000fe2000000004b */
[----:B------:R-:W-:Y:S01]  /*17eb0*/  IMAD.MOV.U32 R33, RZ, RZ, R32 ;  /* 0x000000ffff217224 */ /* 0x000fe200078e0020 */
[----:B------:R-:W-:Y:S02]  /*17ec0*/  PRMT R121, R121, 0x5410, R121 ;  /* 0x0000541079797816 */ /* 0x000fe40000000079 */
.L_x_5867:
[----:B------:R-:W-:Y:S05]  /*17ed0*/  BSYNC B1 ;  /* 0x0000000000017941 */ /* 0x000fea0003800000 */
.L_x_5865:
        /* <DEDUP_REMOVED lines=11> */
.L_x_5869:
[----:B------:R-:W-:Y:S01]  /*17f90*/  IMAD.MOV.U32 R3, RZ, RZ, R74 ;  /* 0x000000ffff037224 */ /* 0x000fe200078e004a */
[----:B------:R-:W-:Y:S01]  /*17fa0*/  PRMT R75, R75, 0x7610, R73 ;  /* 0x000076104b4b7816 */ /* 0x000fe20000000049 */
[----:B------:R-:W-:Y:S01]  /*17fb0*/  IMAD.MOV.U32 R32, RZ, RZ, R31 ;  /* 0x000000ffff207224 */ /* 0x000fe200078e001f */
[----:B------:R-:W-:Y:S02]  /*17fc0*/  PRMT R121, R100, 0x7632, R121 ;  /* 0x0000763264797816 */ /* 0x000fe40000000079 */
.L_x_5870:
[----:B------:R-:W-:Y:S05]  /*17fd0*/  BSYNC B1 ;  /* 0x0000000000017941 */ /* 0x000fea0003800000 */
.L_x_5868:
        /* <DEDUP_REMOVED lines=11> */
.L_x_5872:
[----:B------:R-:W-:Y:S01]  /*18090*/  IMAD.MOV.U32 R74, RZ, RZ, R3 ;  /* 0x000000ffff4a7224 */ /* 0x000fe200078e0003 */
[----:B------:R-:W-:Y:S01]  /*180a0*/  PRMT R73, R75, 0x7632, R73 ;  /* 0x000076324b497816 */ /* 0x000fe20000000049 */
[----:B------:R-:W-:Y:S01]  /*180b0*/  IMAD.MOV.U32 R31, RZ, RZ, R30 ;  /* 0x000000ffff1f7224 */ /* 0x000fe200078e001e */
[----:B------:R-:W-:Y:S02]  /*180c0*/  PRMT R100, R100, 0x5410, R100 ;  /* 0x0000541064647816 */ /* 0x000fe40000000064 */
.L_x_5873:
[----:B------:R-:W-:Y:S05]  /*180d0*/  BSYNC B1 ;  /* 0x0000000000017941 */ /* 0x000fea0003800000 */
.L_x_5871:
        /* <DEDUP_REMOVED lines=11> */
.L_x_5875:
[----:B------:R-:W-:Y:S01]  /*18190*/  IMAD.MOV.U32 R3, RZ, RZ, R74 ;  /* 0x000000ffff037224 */ /* 0x000fe200078e004a */
[----:B------:R-:W-:Y:S01]  /*181a0*/  PRMT R75, R73, 0x7610, R75 ;  /* 0x00007610494b7816 */ /* 0x000fe2000000004b */
[----:B------:R-:W-:Y:S01]  /*181b0*/  IMAD.MOV.U32 R30, RZ, RZ, R29 ;  /* 0x000000ffff1e7224 */ /* 0x000fe200078e001d */
[----:B------:R-:W-:Y:S02]  /*181c0*/  PRMT R100, R99, 0x7632, R100 ;  /* 0x0000763263647816 */ /* 0x000fe40000000064 */
.L_x_5876:
[----:B------:R-:W-:Y:S05]  /*181d0*/  BSYNC B1 ;  /* 0x0000000000017941 */ /* 0x000fea0003800000 */
.L_x_5874:
        /* <DEDUP_REMOVED lines=11> */
.L_x_5878:
[----:B------:R-:W-:Y:S01]  /*18290*/  IMAD.MOV.U32 R74, RZ, RZ, R3 ;  /* 0x000000ffff4a7224 */ /* 0x000fe200078e0003 */
[----:B------:R-:W-:Y:S01]  /*182a0*/  PRMT R73, R73, 0x5410, R75 ;  /* 0x0000541049497816 */ /* 0x000fe2000000004b */
[----:B------:R-:W-:Y:S01]  /*182b0*/  IMAD.MOV.U32 R29, RZ, RZ, R28 ;  /* 0x000000ffff1d7224 */ /* 0x000fe200078e001c */
[----:B------:R-:W-:Y:S02]  /*182c0*/  PRMT R99, R99, 0x5410, R99 ;  /* 0x0000541063637816 */ /* 0x000fe40000000063 */
.L_x_5879:
[----:B------:R-:W-:Y:S05]  /*182d0*/  BSYNC B1 ;  /* 0x0000000000017941 */ /* 0x000fea0003800000 */
.L_x_5877:
        /* <DEDUP_REMOVED lines=11> */
.L_x_5881:
[----:B------:R-:W-:Y:S01]  /*18390*/  IMAD.MOV.U32 R3, RZ, RZ, R74 ;  /* 0x000000ffff037224 */ /* 0x000fe200078e004a */
[----:B------:R-:W-:Y:S01]  /*183a0*/  PRMT R75, R75, 0x7610, R73 ;  /* 0x000076104b4b7816 */ /* 0x000fe20000000049 */
[----:B------:R-:W-:Y:S01]  /*183b0*/  IMAD.MOV.U32 R28, RZ, RZ, R27 ;  /* 0x000000ffff1c7224 */ /* 0x000fe200078e001b */
[----:B------:R-:W-:Y:S02]  /*183c0*/  PRMT R99, R102, 0x7632, R99 ;  /* 0x0000763266637816 */ /* 0x000fe40000000063 */
.L_x_5882:
[----:B------:R-:W-:Y:S05]  /*183d0*/  BSYNC B1 ;  /* 0x0000000000017941 */ /* 0x000fea0003800000 */
.L_x_5880:
        /* <DEDUP_REMOVED lines=11> */
.L_x_5884:
[----:B------:R-:W-:Y:S01]  /*18490*/  IMAD.MOV.U32 R74, RZ, RZ, R3 ;  /* 0x000000ffff4a7224 */ /* 0x000fe200078e0003 */
[----:B------:R-:W-:Y:S01]  /*184a0*/  PRMT R73, R75, 0x7632, R73 ;  /* 0x000076324b497816 */ /* 0x000fe20000000049 */
[----:B------:R-:W-:Y:S01]  /*184b0*/  IMAD.MOV.U32 R27, RZ, RZ, R26 ;  /* 0x000000ffff1b7224 */ /* 0x000fe200078e001a */
[----:B------:R-:W-:Y:S02]  /*184c0*/  PRMT R102, R102, 0x5410, R102 ;  /* 0x0000541066667816 */ /* 0x000fe40000000066 */
.L_x_5885:
[----:B------:R-:W-:Y:S05]  /*184d0*/  BSYNC B1 ;  /* 0x0000000000017941 */ /* 0x000fea0003800000 */
.L_x_5883:
        /* <DEDUP_REMOVED lines=11> */
.L_x_5887:
[----:B------:R-:W-:Y:S01]  /*18590*/  IMAD.MOV.U32 R3, RZ, RZ, R74 ;  /* 0x000000ffff037224 */ /* 0x000fe200078e004a */
[----:B------:R-:W-:Y:S01]  /*185a0*/  PRMT R75, R73, 0x7610, R75 ;  /* 0x00007610494b7816 */ /* 0x000fe2000000004b */
[----:B------:R-:W-:Y:S01]  /*185b0*/  IMAD.MOV.U32 R26, RZ, RZ, R25 ;  /* 0x000000ffff1a7224 */ /* 0x000fe200078e0019 */
[----:B------:R-:W-:Y:S02]  /*185c0*/  PRMT R102, R101, 0x7632, R102 ;  /* 0x0000763265667816 */ /* 0x000fe40000000066 */
.L_x_5888:
[----:B------:R-:W-:Y:S05]  /*185d0*/  BSYNC B1 ;  /* 0x0000000000017941 */ /* 0x000fea0003800000 */
.L_x_5886:
        /* <DEDUP_REMOVED lines=11> */
.L_x_5890:
[----:B------:R-:W-:Y:S01]  /*18690*/  IMAD.MOV.U32 R74, RZ, RZ, R3 ;  /* 0x000000ffff4a7224 */ /* 0x000fe200078e0003 */
[----:B------:R-:W-:Y:S01]  /*186a0*/  PRMT R73, R73, 0x5410, R75 ;  /* 0x0000541049497816 */ /* 0x000fe2000000004b */
[----:B------:R-:W-:Y:S01]  /*186b0*/  IMAD.MOV.U32 R25, RZ, RZ, R24 ;  /* 0x000000ffff197224 */ /* 0x000fe200078e0018 */
[----:B------:R-:W-:Y:S02]  /*186c0*/  PRMT R101, R101, 0x5410, R101 ;  /* 0x0000541065657816 */ /* 0x000fe40000000065 */
.L_x_5891:
[----:B------:R-:W-:Y:S05]  /*186d0*/  BSYNC B1 ;  /* 0x0000000000017941 */ /* 0x000fea0003800000 */
.L_x_5889:
        /* <DEDUP_REMOVED lines=11> */
.L_x_5893:
[----:B------:R-:W-:Y:S01]  /*18790*/  IMAD.MOV.U32 R3, RZ, RZ, R74 ;  /* 0x000000ffff037224 */ /* 0x000fe200078e004a */
[----:B------:R-:W-:Y:S01]  /*187a0*/  PRMT R75, R75, 0x7610, R73 ;  /* 0x000076104b4b7816 */ /* 0x000fe20000000049 */
[----:B------:R-:W-:Y:S01]  /*187b0*/  IMAD.MOV.U32 R24, RZ, RZ, R23 ;  /* 0x000000ffff187224 */ /* 0x000fe200078e0017 */
[----:B------:R-:W-:Y:S02]  /*187c0*/  PRMT R101, R104, 0x7632, R101 ;  /* 0x0000763268657816 */ /* 0x000fe40000000065 */
.L_x_5894:
[----:B------:R-:W-:Y:S05]  /*187d0*/  BSYNC B1 ;  /* 0x0000000000017941 */ /* 0x000fea0003800000 */
.L_x_5892:
        /* <DEDUP_REMOVED lines=11> */
.L_x_5896:
[----:B------:R-:W-:Y:S01]  /*18890*/  IMAD.MOV.U32 R74, RZ, RZ, R3 ;  /* 0x000000ffff4a7224 */ /* 0x000fe200078e0003 */
[----:B------:R-:W-:Y:S01]  /*188a0*/  PRMT R73, R75, 0x7632, R73 ;  /* 0x000076324b497816 */ /* 0x000fe20000000049 */
[----:B------:R-:W-:Y:S01]  /*188b0*/  IMAD.MOV.U32 R23, RZ, RZ, R22 ;  /* 0x000000ffff177224 */ /* 0x000fe200078e0016 */
[----:B------:R-:W-:Y:S02]  /*188c0*/  PRMT R104, R104, 0x5410, R104 ;  /* 0x0000541068687816 */ /* 0x000fe40000000068 */
.L_x_5897:
[----:B------:R-:W-:Y:S05]  /*188d0*/  BSYNC B1 ;  /* 0x0000000000017941 */ /* 0x000fea0003800000 */
.L_x_5895:
        /* <DEDUP_REMOVED lines=11> */
.L_x_5899:
[----:B------:R-:W-:Y:S01]  /*18990*/  IMAD.MOV.U32 R3, RZ, RZ, R74 ;  /* 0x000000ffff037224 */ /* 0x000fe200078e004a */
[----:B------:R-:W-:Y:S01]  /*189a0*/  PRMT R75, R73, 0x7610, R75 ;  /* 0x00007610494b7816 */ /* 0x000fe2000000004b */
[----:B------:R-:W-:Y:S01]  /*189b0*/  IMAD.MOV.U32 R22, RZ, RZ, R21 ;  /* 0x000000ffff167224 */ /* 0x000fe200078e0015 */
[----:B------:R-:W-:Y:S02]  /*189c0*/  PRMT R104, R103, 0x7632, R104 ;  /* 0x0000763267687816 */ /* 0x000fe40000000068 */
.L_x_5900:
[----:B------:R-:W-:Y:S05]  /*189d0*/  BSYNC B1 ;  /* 0x0000000000017941 */ /* 0x000fea0003800000 */
.L_x_5898:
        /* <DEDUP_REMOVED lines=11> */
.L_x_5902:
[----:B------:R-:W-:Y:S01]  /*18a90*/  IMAD.MOV.U32 R74, RZ, RZ, R3 ;  /* 0x000000ffff4a7224 */ /* 0x000fe200078e0003 */
[----:B------:R-:W-:Y:S01]  /*18aa0*/  PRMT R73, R73, 0x5410, R75 ;  /* 0x0000541049497816 */ /* 0x000fe2000000004b */
[----:B------:R-:W-:Y:S01]  /*18ab0*/  IMAD.MOV.U32 R21, RZ, RZ, R20 ;  /* 0x000000ffff157224 */ /* 0x000fe200078e0014 */
[----:B------:R-:W-:Y:S02]  /*18ac0*/  PRMT R103, R103, 0x5410, R103 ;  /* 0x0000541067677816 */ /* 0x000fe40000000067 */
.L_x_5903:
[----:B------:R-:W-:Y:S05]  /*18ad0*/  BSYNC B1 ;  /* 0x0000000000017941 */ /* 0x000fea0003800000 */
.L_x_5901:
        /* <DEDUP_REMOVED lines=11> */
.L_x_5905:
[----:B------:R-:W-:Y:S01]  /*18b90*/  IMAD.MOV.U32 R3, RZ, RZ, R74 ;  /* 0x000000ffff037224 */ /* 0x000fe200078e004a */
[----:B------:R-:W-:Y:S01]  /*18ba0*/  PRMT R75, R75, 0x7610, R73 ;  /* 0x000076104b4b7816 */ /* 0x000fe20000000049 */
[----:B------:R-:W-:Y:S01]  /*18bb0*/  IMAD.MOV.U32 R20, RZ, RZ, R19 ;  /* 0x000000ffff147224 */ /* 0x000fe200078e0013 */
[----:B------:R-:W-:Y:S02]  /*18bc0*/  PRMT R103, R122, 0x7632, R103 ;  /* 0x000076327a677816 */ /* 0x000fe40000000067 */
.L_x_5906:
[----:B------:R-:W-:Y:S05]  /*18bd0*/  BSYNC B1 ;  /* 0x0000000000017941 */ /* 0x000fea0003800000 */
.L_x_5904:
        /* <DEDUP_REMOVED lines=11> */
.L_x_5908:
[----:B------:R-:W-:Y:S01]  /*18c90*/  IMAD.MOV.U32 R74, RZ, RZ, R3 ;  /* 0x000000ffff4a7224 */ /* 0x000fe200078e0003 */
[----:B------:R-:W-:Y:S01]  /*18ca0*/  PRMT R73, R75, 0x7632, R73 ;  /* 0x000076324b497816 */ /* 0x000fe20000000049 */
[----:B------:R-:W-:Y:S01]  /*18cb0*/  IMAD.MOV.U32 R19, RZ, RZ, R18 ;  /* 0x000000ffff137224 */ /* 0x000fe200078e0012 */
[----:B------:R-:W-:Y:S02]  /*18cc0*/  PRMT R122, R122, 0x5410, R122 ;  /* 0x000054107a7a7816 */ /* 0x000fe4000000007a */
.L_x_5909:
[----:B------:R-:W-:Y:S05]  /*18cd0*/  BSYNC B1 ;  /* 0x0000000000017941 */ /* 0x000fea0003800000 */
.L_x_5907:
        /* <DEDUP_REMOVED lines=11> */
.L_x_5911:
[----:B------:R-:W-:Y:S01]  /*18d90*/  IMAD.MOV.U32 R3, RZ, RZ, R74 ;  /* 0x000000ffff037224 */ /* 0x000fe200078e004a */
[----:B------:R-:W-:Y:S01]  /*18da0*/  PRMT R75, R73, 0x7610, R75 ;  /* 0x00007610494b7816 */ /* 0x000fe2000000004b */
[----:B------:R-:W-:Y:S01]  /*18db0*/  IMAD.MOV.U32 R18, RZ, RZ, R17 ;  /* 0x000000ffff127224 */ /* 0x000fe200078e0011 */
[----:B------:R-:W-:Y:S02]  /*18dc0*/  PRMT R122, R105, 0x7632, R122 ;  /* 0x00007632697a7816 */ /* 0x000fe4000000007a */
.L_x_5912:
[----:B------:R-:W-:Y:S05]  /*18dd0*/  BSYNC B1 ;  /* 0x0000000000017941 */ /* 0x000fea0003800000 */
.L_x_5910:
        /* <DEDUP_REMOVED lines=11> */
.L_x_5914:
[----:B------:R-:W-:Y:S01]  /*18e90*/  IMAD.MOV.U32 R74, RZ, RZ, R3 ;  /* 0x000000ffff4a7224 */ /* 0x000fe200078e0003 */
[----:B------:R-:W-:Y:S01]  /*18ea0*/  PRMT R73, R73, 0x5410, R75 ;  /* 0x0000541049497816 */ /* 0x000fe2000000004b */
[----:B------:R-:W-:Y:S01]  /*18eb0*/  IMAD.MOV.U32 R17, RZ, RZ, R16 ;  /* 0x000000ffff117224 */ /* 0x000fe200078e0010 */
[----:B------:R-:W-:Y:S02]  /*18ec0*/  PRMT R105, R105, 0x5410, R105 ;  /* 0x0000541069697816 */ /* 0x000fe40000000069 */
.L_x_5915:
[----:B------:R-:W-:Y:S05]  /*18ed0*/  BSYNC B1 ;  /* 0x0000000000017941 */ /* 0x000fea0003800000 */
.L_x_5913:
        /* <DEDUP_REMOVED lines=11> */
.L_x_5917:
[----:B------:R-:W-:Y:S01]  /*18f90*/  IMAD.MOV.U32 R3, RZ, RZ, R74 ;  /* 0x000000ffff037224 */ /* 0x000fe200078e004a */
[----:B------:R-:W-:Y:S01]  /*18fa0*/  PRMT R75, R75, 0x7610, R73 ;  /* 0x000076104b4b7816 */ /* 0x000fe20000000049 */
[----:B------:R-:W-:Y:S01]  /*18fb0*/  IMAD.MOV.U32 R16, RZ, RZ, R15 ;  /* 0x000000ffff107224 */ /* 0x000fe200078e000f */
[----:B------:R-:W-:Y:S02]  /*18fc0*/  PRMT R105, R90, 0x7632, R105 ;  /* 0x000076325a697816 */ /* 0x000fe40000000069 */
.L_x_5918:
[----:B------:R-:W-:Y:S05]  /*18fd0*/  BSYNC B1 ;  /* 0x0000000000017941 */ /* 0x000fea0003800000 */
.L_x_5916:
        /* <DEDUP_REMOVED lines=11> */
.L_x_5920:
[----:B------:R-:W-:Y:S01]  /*19090*/  IMAD.MOV.U32 R74, RZ, RZ, R3 ;  /* 0x000000ffff4a7224 */ /* 0x000fe200078e0003 */
[----:B------:R-:W-:Y:S01]  /*190a0*/  PRMT R73, R75, 0x7632, R73 ;  /* 0x000076324b497816 */ /* 0x000fe20000000049 */
[----:B------:R-:W-:Y:S01]  /*190b0*/  IMAD.MOV.U32 R15, RZ, RZ, R14 ;  /* 0x000000ffff0f7224 */ /* 0x000fe200078e000e */
[----:B------:R-:W-:Y:S02]  /*190c0*/  PRMT R90, R90, 0x5410, R90 ;  /* 0x000054105a5a7816 */ /* 0x000fe4000000005a */
.L_x_5921:
[----:B------:R-:W-:Y:S05]  /*190d0*/  BSYNC B1 ;  /* 0x0000000000017941 */ /* 0x000fea0003800000 */
.L_x_5919:
        /* <DEDUP_REMOVED lines=11> */
.L_x_5923:
[----:B------:R-:W-:Y:S01]  /*19190*/  IMAD.MOV.U32 R3, RZ, RZ, R74 ;  /* 0x000000ffff037224 */ /* 0x000fe200078e004a */
[----:B------:R-:W-:Y:S01]  /*191a0*/  PRMT R75, R73, 0x7610, R75 ;  /* 0x00007610494b7816 */ /* 0x000fe2000000004b */
[----:B------:R-:W-:Y:S01]  /*191b0*/  IMAD.MOV.U32 R14, RZ, RZ, R13 ;  /* 0x000000ffff0e7224 */ /* 0x000fe200078e000d */
[----:B------:R-:W-:Y:S02]  /*191c0*/  PRMT R90, R123, 0x7632, R90 ;  /* 0x000076327b5a7816 */ /* 0x000fe4000000005a */
.L_x_5924:
[----:B------:R-:W-:Y:S05]  /*191d0*/  BSYNC B1 ;  /* 0x0000000000017941 */ /* 0x000fea0003800000 */
.L_x_5922:
        /* <DEDUP_REMOVED lines=11> */
.L_x_5926:
[----:B------:R-:W-:Y:S01]  /*19290*/  IMAD.MOV.U32 R74, RZ, RZ, R3 ;  /* 0x000000ffff4a7224 */ /* 0x000fe200078e0003 */
[----:B------:R-:W-:Y:S01]  /*192a0*/  PRMT R73, R73, 0x5410, R75 ;  /* 0x0000541049497816 */ /* 0x000fe2000000004b */
[----:B------:R-:W-:Y:S01]  /*192b0*/  IMAD.MOV.U32 R13, RZ, RZ, R12 ;  /* 0x000000ffff0d7224 */ /* 0x000fe200078e000c */
[----:B------:R-:W-:Y:S02]  /*192c0*/  PRMT R123, R123, 0x5410, R123 ;  /* 0x000054107b7b7816 */ /* 0x000fe4000000007b */
.L_x_5927:
[----:B------:R-:W-:Y:S05]  /*192d0*/  BSYNC B1 ;  /* 0x0000000000017941 */ /* 0x000fea0003800000 */
.L_x_5925:
        /* <DEDUP_REMOVED lines=11> */
.L_x_5929:
[----:B------:R-:W-:Y:S01]  /*19390*/  IMAD.MOV.U32 R3, RZ, RZ, R74 ;  /* 0x000000ffff037224 */ /* 0x000fe200078e004a */
[----:B------:R-:W-:Y:S01]  /*193a0*/  PRMT R75, R75, 0x7610, R73 ;  /* 0x000076104b4b7816 */ /* 0x000fe20000000049 */
[----:B------:R-:W-:Y:S01]  /*193b0*/  IMAD.MOV.U32 R12, RZ, RZ, R11 ;  /* 0x000000ffff0c7224 */ /* 0x000fe200078e000b */
[----:B------:R-:W-:Y:S02]  /*193c0*/  PRMT R123, R92, 0x7632, R123 ;  /* 0x000076325c7b7816 */ /* 0x000fe4000000007b */
.L_x_5930:
[----:B------:R-:W-:Y:S05]  /*193d0*/  BSYNC B1 ;  /* 0x0000000000017941 */ /* 0x000fea0003800000 */
.L_x_5928:
        /* <DEDUP_REMOVED lines=11> */
.L_x_5932:
[----:B------:R-:W-:Y:S01]  /*19490*/  IMAD.MOV.U32 R74, RZ, RZ, R3 ;  /* 0x000000ffff4a7224 */ /* 0x000fe200078e0003 */
[----:B------:R-:W-:Y:S01]  /*194a0*/  PRMT R73, R75, 0x7632, R73 ;  /* 0x000076324b497816 */ /* 0x000fe20000000049 */
[----:B------:R-:W-:Y:S01]  /*194b0*/  IMAD.MOV.U32 R11, RZ, RZ, R10 ;  /* 0x000000ffff0b7224 */ /* 0x000fe200078e000a */
[----:B------:R-:W-:Y:S02]  /*194c0*/  PRMT R92, R92, 0x5410, R92 ;  /* 0x000054105c5c7816 */ /* 0x000fe4000000005c */
.L_x_5933:
[----:B------:R-:W-:Y:S05]  /*194d0*/  BSYNC B1 ;  /* 0x0000000000017941 */ /* 0x000fea0003800000 */
.L_x_5931:
        /* <DEDUP_REMOVED lines=11> */
.L_x_5935:
[----:B------:R-:W-:Y:S01]  /*19590*/  IMAD.MOV.U32 R3, RZ, RZ, R74 ;  /* 0x000000ffff037224 */ /* 0x000fe200078e004a */
[----:B------:R-:W-:Y:S01]  /*195a0*/  PRMT R75, R73, 0x7610, R75 ;  /* 0x00007610494b7816 */ /* 0x000fe2000000004b */
[----:B------:R-:W-:Y:S01]  /*195b0*/  IMAD.MOV.U32 R10, RZ, RZ, R9 ;  /* 0x000000ffff0a7224 */ /* 0x000fe200078e0009 */
[----:B------:R-:W-:Y:S02]  /*195c0*/  PRMT R92, R91, 0x7632, R92 ;  /* 0x000076325b5c7816 */ /* 0x000fe4000000005c */
.L_x_5936:
[----:B------:R-:W-:Y:S05]  /*195d0*/  BSYNC B1 ;  /* 0x0000000000017941 */ /* 0x000fea0003800000 */
.L_x_5934:
        /* <DEDUP_REMOVED lines=11> */
.L_x_5938:
[----:B------:R-:W-:Y:S01]  /*19690*/  IMAD.MOV.U32 R74, RZ, RZ, R3 ;  /* 0x000000ffff4a7224 */ /* 0x000fe200078e0003 */
[----:B------:R-:W-:Y:S01]  /*196a0*/  PRMT R73, R75, 0x7610, R73 ;  /* 0x000076104b497816 */ /* 0x000fe20000000049 */
[----:B------:R-:W-:Y:S01]  /*196b0*/  IMAD.MOV.U32 R9, RZ, RZ, R8 ;  /* 0x000000ffff097224 */ /* 0x000fe200078e0008 */
[----:B------:R-:W-:Y:S02]  /*196c0*/  PRMT R91, R91, 0x5410, R91 ;  /* 0x000054105b5b7816 */ /* 0x000fe4000000005b */
.L_x_5939:
[----:B------:R-:W-:Y:S05]  /*196d0*/  BSYNC B1 ;  /* 0x0000000000017941 */ /* 0x000fea0003800000 */
.L_x_5937:
        /* <DEDUP_REMOVED lines=11> */
.L_x_5941:
[----:B------:R-:W-:Y:S01]  /*19790*/  IMAD.MOV.U32 R3, RZ, RZ, R74 ;  /* 0x000000ffff037224 */ /* 0x000fe200078e004a */
[----:B------:R-:W-:Y:S01]  /*197a0*/  PRMT R73, R73, 0x5410, R73 ;  /* 0x0000541049497816 */ /* 0x000fe20000000049 */
[----:B------:R-:W-:Y:S01]  /*197b0*/  IMAD.MOV.U32 R8, RZ, RZ, R7 ;  /* 0x000000ffff087224 */ /* 0x000fe200078e0007 */
[----:B------:R-:W-:Y:S02]  /*197c0*/  PRMT R91, R93, 0x7632, R91 ;  /* 0x000076325d5b7816 */ /* 0x000fe4000000005b */
.L_x_5942:
[----:B------:R-:W-:Y:S05]  /*197d0*/  BSYNC B1 ;  /* 0x0000000000017941 */ /* 0x000fea0003800000 */
.L_x_5940:
        /* <DEDUP_REMOVED lines=11> */
.L_x_5944:
[----:B------:R-:W-:Y:S01]  /*19890*/  IMAD.MOV.U32 R74, RZ, RZ, R3 ;  /* 0x000000ffff4a7224 */ /* 0x000fe200078e0003 */
[----:B------:R-:W-:Y:S01]  /*198a0*/  PRMT R75, R73, 0x7632, R75 ;  /* 0x00007632494b7816 */ /* 0x000fe2000000004b */
[----:B------:R-:W-:Y:S01]  /*198b0*/  IMAD.MOV.U32 R7, RZ, RZ, R6 ;  /* 0x000000ffff077224 */ /* 0x000fe200078e0006 */
[----:B------:R-:W-:Y:S02]  /*198c0*/  PRMT R93, R93, 0x5410, R94 ;  /* 0x000054105d5d7816 */ /* 0x000fe4000000005e */
.L_x_5945:
[----:B------:R-:W-:Y:S05]  /*198d0*/  BSYNC B1 ;  /* 0x0000000000017941 */ /* 0x000fea0003800000 */
.L_x_5943:
        /* <DEDUP_REMOVED lines=11> */
.L_x_5947:
[----:B------:R-:W-:Y:S01]  /*19990*/  IMAD.MOV.U32 R73, RZ, RZ, R74 ;  /* 0x000000ffff497224 */ /* 0x000fe200078e004a */
[----:B------:R-:W-:Y:S01]  /*199a0*/  PRMT R76, R75, 0x7610, R76 ;  /* 0x000076104b4c7816 */ /* 0x000fe2000000004c */
[----:B------:R-:W-:Y:S01]  /*199b0*/  IMAD.MOV.U32 R6, RZ, RZ, R5 ;  /* 0x000000ffff067224 */ /* 0x000fe200078e0005 */
[----:B------:R-:W-:Y:S02]  /*199c0*/  PRMT R94, R95, 0x7610, R94 ;  /* 0x000076105f5e7816 */ /* 0x000fe4000000005e */
.L_x_5948:
[----:B------:R-:W-:Y:S05]  /*199d0*/  BSYNC B1 ;  /* 0x0000000000017941 */ /* 0x000fea0003800000 */
.L_x_5946:
        /* <DEDUP_REMOVED lines=11> */
.L_x_5950:
[----:B------:R-:W-:Y:S01]  /*19a90*/  PRMT R95, R93, 0x7610, R95 ;  /* 0x000076105d5f7816 */ /* 0x000fe2000000005f */
[----:B------:R-:W-:Y:S01]  /*19aa0*/  IMAD.MOV.U32 R5, RZ, RZ, R4 ;  /* 0x000000ffff057224 */ /* 0x000fe200078e0004 */
[C---:B------:R-:W-:Y:S01]  /*19ab0*/  PRMT R74, R76.reuse, 0x7610, R74 ;  /* 0x000076104c4a7816 */ /* 0x040fe2000000004a */
[----:B------:R-:W-:Y:S01]  /*19ac0*/  IMAD.MOV.U32 R3, RZ, RZ, R73 ;  /* 0x000000ffff037224 */ /* 0x000fe200078e0049 */
[----:B------:R-:W-:Y:S01]  /*19ad0*/  PRMT R93, R76, 0x7610, R93 ;  /* 0x000076104c5d7816 */ /* 0x000fe2000000005d */
[----:B------:R-:W-:Y:S02]  /*19ae0*/  IMAD.MOV.U32 R4, RZ, RZ, R73 ;  /* 0x000000ffff047224 */ /* 0x000fe400078e0049 */
.L_x_5951:
[----:B------:R-:W-:Y:S05]  /*19af0*/  BSYNC B1 ;  /* 0x0000000000017941 */ /* 0x000fea0003800000 */
.L_x_5949:
[----:B------:R-:W-:Y:S02]  /*19b00*/  IADD3 R71, R71, 0x4, RZ ;  /* 0x0000000447477810 */ /* 0x000fe40007ffe0ff */
[----:B------:R-:W-:Y:S01]  /*19b10*/  IADD3 R2, R2, 0x2, RZ ;  /* 0x0000000202027810 */ /* 0x000fe20007ffe0ff */
[----:B------:R-:W-:Y:S01]  /*19b20*/  @!P1 CALL.REL.NOINC `(.L_x_5952) ;  /* 0x0000001000009944 */ /* 0x000fe20003c00000 */
[----:B------:R-:W-:Y:S05]  /*19b30*/  BRA `(.L_x_5953) ;  /* 0xffffc01000007947 */ /* 0x000fea000383ffff */
.L_x_5952:
[----:B------:R-:W-:Y:S01]  /*19b40*/  FADD.FTZ R68, R69, R68 ;  /* 0x0000004445447221 */ /* 0x000fe20000010000 */
[----:B------:R-:W-:Y:S01]  /*19b50*/  PRMT R93, R74, 0x7610, R93 ;  /* 0x000076104a5d7816 */ /* 0x000fe2000000005d */
[----:B------:R-:W-:-:S02]  /*19b60*/  IMAD.MOV.U32 R69, RZ, RZ, R70 ;  /* 0x000000ffff457224 */ /* 0x000fc400078e0046 */
[----:B------:R-:W-:Y:S02]  /*19b70*/  IMAD.MOV.U32 R4, RZ, RZ, R3 ;  /* 0x000000ffff047224 */ /* 0x000fe400078e0003 */
.L_x_5762:
[----:B------:R-:W-:Y:S05]  /*19b80*/  BSYNC B0 ;  /* 0x0000000000007941 */ /* 0x000fea0003800000 */
.L_x_5761:
[----:B0-----:R-:W0:Y:S01]  /*19b90*/  S2R R2, SR_TID.X ;  /* 0x0000000000027919 */ /* 0x001e220000002100 */
[----:B-1----:R-:W-:Y:S01]  /*19ba0*/  ISETP.NE.AND P0, PT, R96, RZ, PT ;  /* 0x000000ff6000720c */ /* 0x002fe20003f05270 */
[----:B------:R-:W-:Y:S01]  /*19bb0*/  BSSY B0, `(.L_x_5954) ;  /* 0x000003e000007945 */ /* 0x000fe20003800000 */
[----:B0-----:R-:W-:-:S11]  /*19bc0*/  ISETP.NE.AND P1, PT, R2, RZ, PT ;  /* 0x000000ff0200720c */ /* 0x001fd60003f25270 */
[----:B------:R-:W-:Y:S05]  /*19bd0*/  @P0 BRA `(.L_x_5955) ;  /* 0x000003b000000947 */ /* 0x000fea0003800000 */
[----:B------:R-:W-:Y:S01]  /*19be0*/  IMAD.MOV.U32 R72, RZ, RZ, R123 ;  /* 0x000000ffff487224 */ /* 0x000fe200078e007b */
[----:B------:R-:W-:Y:S01]  /*19bf0*/  PRMT R76, R93, 0x5410, R95 ;  /* 0x000054105d4c7816 */ /* 0x000fe2000000005f */
[----:B------:R-:W-:Y:S01]  /*19c00*/  IMAD.MOV.U32 R73, RZ, RZ, R90 ;  /* 0x000000ffff497224 */ /* 0x000fe200078e005a */
[----:B------:R-:W-:Y:S01]  /*19c10*/  PRMT R77, R94, 0x7610, R93 ;  /* 0x000076105e4d7816 */ /* 0x000fe2000000005d */
[----:B------:R-:W-:Y:S01]  /*19c20*/  IMAD.MOV.U32 R74, RZ, RZ, R105 ;  /* 0x000000ffff4a7224 */ /* 0x000fe200078e0069 */
[----:B------:R-:W-:Y:S01]  /*19c30*/  STS [0x188], R0 ;  /* 0x00018800ff007388 */ /* 0x000fe20000000800 */
[----:B------:R-:W-:Y:S02]  /*19c40*/  IMAD.MOV.U32 R75, RZ, RZ, R122 ;  /* 0x000000ffff4b7224 */ /* 0x000fe400078e007a */
[----:B------:R-:W-:Y:S01]  /*19c50*/  IMAD.MOV.U32 R78, RZ, RZ, R91 ;  /* 0x000000ffff4e7224 */ /* 0x000fe200078e005b */
[----:B------:R-:W-:Y:S01]  /*19c60*/  STS [0x18c], R110 ;  /* 0x00018c6eff007388 */ /* 0x000fe20000000800 */
[----:B------:R-:W-:-:S02]  /*19c70*/  IMAD.MOV.U32 R79, RZ, RZ, R92 ;  /* 0x000000ffff4f7224 */ /* 0x000fc400078e005c */
[----:B------:R-:W-:Y:S01]  /*19c80*/  IMAD.MOV.U32 R2, RZ, RZ, R69 ;  /* 0x000000ffff027224 */ /* 0x000fe200078e0045 */
[----:B------:R0:W-:Y:S01]  /*19c90*/  STS.128 [0x120], R72 ;  /* 0x00012048ff007388 */ /* 0x0001e20000000c00 */
[----:B------:R-:W-:-:S03]  /*19ca0*/  IMAD.MOV.U32 R3, RZ, RZ, R68 ;  /* 0x000000ffff037224 */ /* 0x000fc600078e0044 */
[----:B------:R1:W-:Y:S04]  /*19cb0*/  STS.128 [0x110], R76 ;  /* 0x0001104cff007388 */ /* 0x0003e80000000c00 */
[----:B------:R2:W-:Y:S04]  /*19cc0*/  STS.64 [0x8], R2 ;  /* 0x00000802ff007388 */ /* 0x0005e80000000a00 */
[----:B------:R-:W-:Y:S01]  /*19cd0*/  STS.128 [0x10], R4 ;  /* 0x00001004ff007388 */ /* 0x000fe20000000c00 */
[----:B0-----:R-:W-:Y:S02]  /*19ce0*/  IMAD.MOV.U32 R72, RZ, RZ, R99 ;  /* 0x000000ffff487224 */ /* 0x001fe400078e0063 */
[----:B------:R-:W-:Y:S01]  /*19cf0*/  IMAD.MOV.U32 R73, RZ, RZ, R100 ;  /* 0x000000ffff497224 */ /* 0x000fe200078e0064 */
[----:B------:R-:W-:Y:S01]  /*19d00*/  STS.128 [0x20], R8 ;  /* 0x00002008ff007388 */ /* 0x000fe20000000c00 */
[----:B------:R-:W-:-:S02]  /*19d10*/  IMAD.MOV.U32 R74, RZ, RZ, R121 ;  /* 0x000000ffff4a7224 */ /* 0x000fc400078e0079 */
[----:B------:R-:W-:Y:S01]  /*19d20*/  IMAD.MOV.U32 R75, RZ, RZ, R98 ;  /* 0x000000ffff4b7224 */ /* 0x000fe200078e0062 */
[----:B------:R-:W-:Y:S01]  /*19d30*/  STS.128 [0x30], R12 ;  /* 0x0000300cff007388 */ /* 0x000fe20000000c00 */
[----:B-1----:R-:W-:Y:S02]  /*19d40*/  IMAD.MOV.U32 R76, RZ, RZ, R103 ;  /* 0x000000ffff4c7224 */ /* 0x002fe400078e0067 */
[----:B------:R-:W-:Y:S01]  /*19d50*/  IMAD.MOV.U32 R77, RZ, RZ, R104 ;  /* 0x000000ffff4d7224 */ /* 0x000fe200078e0068 */
[----:B------:R0:W-:Y:S01]  /*19d60*/  STS.128 [0x140], R72 ;  /* 0x00014048ff007388 */ /* 0x0001e20000000c00 */
[----:B------:R-:W-:Y:S02]  /*19d70*/  IMAD.MOV.U32 R78, RZ, RZ, R101 ;  /* 0x000000ffff4e7224 */ /* 0x000fe400078e0065 */
[----:B------:R-:W-:Y:S01]  /*19d80*/  IMAD.MOV.U32 R79, RZ, RZ, R102 ;  /* 0x000000ffff4f7224 */ /* 0x000fe200078e0066 */
[----:B------:R-:W-:Y:S01]  /*19d90*/  STS.128 [0x40], R16 ;  /* 0x00004010ff007388 */ /* 0x000fe20000000c00 */
[----:B--2---:R-:W-:-:S02]  /*19da0*/  IMAD.MOV.U32 R2, RZ, RZ, R111 ;  /* 0x000000ffff027224 */ /* 0x004fc400078e006f */
[----:B------:R-:W-:Y:S01]  /*19db0*/  IMAD.MOV.U32 R3, RZ, RZ, R112 ;  /* 0x000000ffff037224 */ /* 0x000fe200078e0070 */
[----:B------:R-:W-:Y:S04]  /*19dc0*/  STS.128 [0x130], R76 ;  /* 0x0001304cff007388 */ /* 0x000fe80000000c00 */
[----:B------:R-:W-:Y:S01]  /*19dd0*/  STS.64 [0x180], R2 ;  /* 0x00018002ff007388 */ /* 0x000fe20000000a00 */
[----:B0-----:R-:W-:Y:S02]  /*19de0*/  IMAD.MOV.U32 R72, RZ, RZ, R119 ;  /* 0x000000ffff487224 */ /* 0x001fe400078e0077 */
[----:B------:R-:W-:Y:S01]  /*19df0*/  IMAD.MOV.U32 R73, RZ, RZ, R120 ;  /* 0x000000ffff497224 */ /* 0x000fe200078e0078 */
[----:B------:R-:W-:Y:S01]  /*19e00*/  STS.128 [0x50], R20 ;  /* 0x00005014ff007388 */ /* 0x000fe20000000c00 */
[----:B------:R-:W-:-:S02]  /*19e10*/  IMAD.MOV.U32 R74, RZ, RZ, R109 ;  /* 0x000000ffff4a7224 */ /* 0x000fc400078e006d */
        /* <DEDUP_REMOVED lines=13> */
[----:B------:R1:W-:Y:S04]  /*19ef0*/  STS.128 [0xc0], R48 ;  /* 0x0000c030ff007388 */ /* 0x0003e80000000c00 */
[----:B------:R1:W-:Y:S04]  /*19f00*/  STS.128 [0xd0], R52 ;  /* 0x0000d034ff007388 */ /* 0x0003e80000000c00 */
[----:B------:R1:W-:Y:S01]  /*19f10*/  STS.128 [0xe0], R56 ;  /* 0x0000e038ff007388 */ /* 0x0003e20000000c00 */
[----:B0-----:R-:W-:-:S02]  /*19f20*/  IMAD.MOV.U32 R72, RZ, RZ, R115 ;  /* 0x000000ffff487224 */ /* 0x001fc400078e0073 */
[----:B------:R-:W-:Y:S01]  /*19f30*/  IMAD.MOV.U32 R73, RZ, RZ, R116 ;  /* 0x000000ffff497224 */ /* 0x000fe200078e0074 */
[----:B------:R1:W-:Y:S01]  /*19f40*/  STS.128 [0xf0], R60 ;  /* 0x0000f03cff007388 */ /* 0x0003e20000000c00 */
[----:B------:R-:W-:Y:S02]  /*19f50*/  IMAD.MOV.U32 R74, RZ, RZ, R113 ;  /* 0x000000ffff4a7224 */ /* 0x000fe400078e0071 */
[----:B------:R-:W-:Y:S01]  /*19f60*/  IMAD.MOV.U32 R75, RZ, RZ, R114 ;  /* 0x000000ffff4b7224 */ /* 0x000fe200078e0072 */
[----:B------:R1:W-:Y:S04]  /*19f70*/  STS.128 [0x100], R64 ;  /* 0x00010040ff007388 */ /* 0x0003e80000000c00 */
[----:B------:R1:W-:Y:S02]  /*19f80*/  STS.128 [0x170], R72 ;  /* 0x00017048ff007388 */ /* 0x0003e40000000c00 */
.L_x_5955:
[----:B------:R-:W-:Y:S05]  /*19f90*/  BSYNC B0 ;  /* 0x0000000000007941 */ /* 0x000fea0003800000 */
.L_x_5954:
[----:B------:R-:W-:Y:S06]  /*19fa0*/  BAR.SYNC.DEFER_BLOCKING 0x0 ;  /* 0x0000000000007b1d */ /* 0x000fec0000010000 */
[----:B------:R-:W-:Y:S05]  /*19fb0*/  @P1 EXIT ;  /* 0x000000000000194d */ /* 0x000fea0003800000 */
[----:B-1----:R-:W0:Y:S01]  /*19fc0*/  S2R R75, SR_CTAID.X ;  /* 0x00000000004b7919 */ /* 0x002e220000002500 */
[----:B------:R-:W-:-:S02]  /*19fd0*/  IMAD.MOV.U32 R72, RZ, RZ, c[0x0][0x180] ;  /* 0x00006000ff487624 */ /* 0x000fc400078e00ff */
[----:B------:R-:W-:-:S03]  /*19fe0*/  IMAD.MOV.U32 R78, RZ, RZ, 0x4 ;  /* 0x00000004ff4e7424 */ /* 0x000fc600078e00ff */
[C---:B------:R-:W-:Y:S02]  /*19ff0*/  ISETP.GE.AND P0, PT, R72.reuse, 0x1, PT ;  /* 0x000000014800780c */ /* 0x040fe40003f06270 */
[----:B------:R-:W-:Y:S01]  /*1a000*/  ISETP.GE.AND P4, PT, R72, 0x2, PT ;  /* 0x000000024800780c */ /* 0x000fe20003f86270 */
[----:B0-----:R-:W-:-:S10]  /*1a010*/  IMAD.WIDE R88, R75, R78, c[0x0][0x168] ;  /* 0x00005a004b587625 */ /* 0x001fd400078e024e */
[----:B------:R-:W2:Y:S04]  /*1a020*/  @P0 LDG.E.CONSTANT R2, [R88.64] ;  /* 0x0000000458020981 */ /* 0x000ea8000c1e9900 */
[----:B------:R-:W3:Y:S04]  /*1a030*/  @P4 LDG.E.CONSTANT R80, [R88.64] ;  /* 0x0000000458504981 */ /* 0x000ee8000c1e9900 */
[----:B------:R-:W4:Y:S04]  /*1a040*/  @P0 LDG.E.CONSTANT R3, [R88.64] ;  /* 0x0000000458030981 */ /* 0x000f28000c1e9900 */
[----:B------:R-:W5:Y:S01]  /*1a050*/  @P4 LDG.E.CONSTANT R82, [R88.64] ;  /* 0x0000000458524981 */ /* 0x000f62000c1e9900 */
[----:B------:R-:W-:-:S02]  /*1a060*/  ISETP.GE.AND P3, PT, R72, 0x3, PT ;  /* 0x000000034800780c */ /* 0x000fc40003f66270 */
[----:B------:R-:W-:-:S11]  /*1a070*/  ISETP.GE.AND P2, PT, R72, 0x4, PT ;  /* 0x000000044800780c */ /* 0x000fd60003f46270 */
[----:B------:R-:W5:Y:S04]  /*1a080*/  @P3 LDG.E.CONSTANT R77, [R88.64] ;  /* 0x00000004584d3981 */ /* 0x000f68000c1e9900 */
[----:B------:R-:W5:Y:S04]  /*1a090*/  @P3 LDG.E.CONSTANT R76, [R88.64] ;  /* 0x00000004584c3981 */ /* 0x000f68000c1e9900 */
[----:B------:R-:W5:Y:S04]  /*1a0a0*/  @P2 LDG.E.CONSTANT R71, [R88.64] ;  /* 0x0000000458472981 */ /* 0x000f68000c1e9900 */
[----:B------:R-:W5:Y:S01]  /*1a0b0*/  @P2 LDG.E.CONSTANT R70, [R88.64] ;  /* 0x0000000458462981 */ /* 0x000f62000c1e9900 */
[C---:B------:R-:W-:Y:S01]  /*1a0c0*/  ISETP.GE.AND P1, PT, R72.reuse, 0x5, PT ;  /* 0x000000054800780c */ /* 0x040fe20003f26270 */
[----:B------:R0:W1:Y:S01]  /*1a0d0*/  MUFU.LG2 R73, R68 ;  /* 0x0000004400497308 */ /* 0x0000620000000c00 */
[----:B------:R-:W-:Y:S01]  /*1a0e0*/  IMAD R81, R75, c[0x0][0x180], RZ ;  /* 0x000060004b517a24 */ /* 0x000fe200078e02ff */
[----:B------:R-:W-:Y:S01]  /*1a0f0*/  HADD2.F32 R84, -RZ, R95.H0_H0 ;  /* 0x2000005fff547230 */ /* 0x000fe20000004100 */
[----:B------:R-:W-:-:S09]  /*1a100*/  ISETP.GE.AND P6, PT, R72, 0x6, PT ;  /* 0x000000064800780c */ /* 0x000fd20003fc6270 */
[----:B------:R-:W5:Y:S04]  /*1a110*/  @P1 LDG.E.CONSTANT R74, [R88.64] ;  /* 0x00000004584a1981 */ /* 0x000f68000c1e9900 */
[----:B------:R-:W5:Y:S01]  /*1a120*/  @P1 LDG.E.CONSTANT R75, [R88.64] ;  /* 0x00000004584b1981 */ /* 0x000f62000c1e9900 */
[----:B------:R-:W-:Y:S01]  /*1a130*/  @P0 FADD.FTZ R84, R84, -R69 ;  /* 0x8000004554540221 */ /* 0x000fe20000010000 */
[----:B0-----:R-:W-:Y:S01]  /*1a140*/  HADD2.F32 R68, -RZ, R94.H0_H0 ;  /* 0x2000005eff447230 */ /* 0x001fe20000004100 */
[----:B------:R-:W-:Y:S01]  /*1a150*/  ISETP.GE.AND P5, PT, R72, 0x7, PT ;  /* 0x000000074800780c */ /* 0x000fe20003fa6270 */
[----:B------:R-:W-:Y:S01]  /*1a160*/  HADD2.F32 R86, -RZ, R93.H0_H0 ;  /* 0x2000005dff567230 */ /* 0x000fe20000004100 */
[----:B-1----:R-:W-:Y:S02]  /*1a170*/  @P0 FFMA.FTZ R79, R73, -0.69314718246459960938, R84 ;  /* 0xbf317218494f0823 */ /* 0x002fe40000010054 */
[----:B------:R-:W-:-:S02]  /*1a180*/  IMAD.SHL.U32 R81, R81, 0x2, RZ ;  /* 0x0000000251517824 */ /* 0x000fc400078e00ff */
[--C-:B------:R-:W-:Y:S02]  /*1a190*/  @P4 FADD.FTZ R68, R68, -R69.reuse ;  /* 0x8000004544444221 */ /* 0x100fe40000010000 */
[----:B------:R-:W-:Y:S02]  /*1a1a0*/  @P0 FADD.FTZ R86, R86, -R69 ;  /* 0x8000004556560221 */ /* 0x000fe40000010000 */
[----:B------:R-:W-:Y:S01]  /*1a1b0*/  IMAD.WIDE R96, R81, R78, c[0x0][0x170] ;  /* 0x00005c0051607625 */ /* 0x000fe200078e024e */
[----:B------:R-:W-:Y:S01]  /*1a1c0*/  HADD2.F32 R84, -RZ, R93.H1_H1 ;  /* 0x3000005dff547230 */ /* 0x000fe20000004100 */
[----:B------:R-:W5:Y:S02]  /*1a1d0*/  @P6 LDG.E.CONSTANT R78, [R88.64] ;  /* 0x00000004584e6981 */ /* 0x000f64000c1e9900 */
[C---:B------:R-:W-:Y:S02]  /*1a1e0*/  @P4 FFMA.FTZ R83, R73.reuse, -0.69314718246459960938, R68 ;  /* 0xbf31721849534823 */ /* 0x040fe40000010044 */
[----:B------:R-:W-:-:S02]  /*1a1f0*/  @P0 FFMA.FTZ R86, R73, -0.69314718246459960938, R86 ;  /* 0xbf31721849560823 */ /* 0x000fc40000010056 */
[----:B------:R-:W-:Y:S01]  /*1a200*/  @P4 FADD.FTZ R84, R84, -R69 ;  /* 0x8000004554544221 */ /* 0x000fe20000010000 */
[----:B------:R5:W-:Y:S01]  /*1a210*/  @P0 STG.E [R96.64], R4 ;  /* 0x0000000460000986 */ /* 0x000be2000c101904 */
[----:B--2---:R-:W-:-:S03]  /*1a220*/  @P0 FADD.FTZ R2, R2, R79 ;  /* 0x0000004f02020221 */ /* 0x004fc60000010000 */
[----:B------:R-:W2:Y:S01]  /*1a230*/  @P6 LDG.E.CONSTANT R79, [R88.64] ;  /* 0x00000004584f6981 */ /* 0x000ea2000c1e9900 */
[----:B---3--:R-:W-:-:S03]  /*1a240*/  @P4 FADD.FTZ R68, R80, R83 ;  /* 0x0000005350444221 */ /* 0x008fc60000010000 */
[----:B------:R-:W3:Y:S01]  /*1a250*/  @P5 LDG.E.CONSTANT R80, [R88.64] ;  /* 0x0000000458505981 */ /* 0x000ee2000c1e9900 */
[----:B----4-:R-:W-:Y:S02]  /*1a260*/  @P0 FADD.FTZ R3, R3, R86 ;  /* 0x0000005603030221 */ /* 0x010fe40000010000 */
[----:B------:R-:W-:Y:S01]  /*1a270*/  IMAD.MOV.U32 R86, RZ, RZ, 0x2 ;  /* 0x00000002ff567424 */ /* 0x000fe200078e00ff */
[----:B------:R-:W-:Y:S01]  /*1a280*/  @P0 F2FP.PACK_AB R2, RZ, R2 ;  /* 0x00000002ff02023e */ /* 0x000fe200000000ff */
[----:B------:R-:W-:Y:S01]  /*1a290*/  @P4 FFMA.FTZ R83, R73, -0.69314718246459960938, R84 ;  /* 0xbf31721849534823 */ /* 0x000fe20000010054 */
[----:B------:R-:W-:Y:S01]  /*1a2a0*/  @P0 F2FP.PACK_AB R3, RZ, R3 ;  /* 0x00000003ff03023e */ /* 0x000fe200000000ff */
[----:B------:R-:W-:Y:S01]  /*1a2b0*/  IMAD.WIDE R86, R81, R86, c[0x0][0x178] ;  /* 0x00005e0051567625 */ /* 0x000fe200078e0256 */
[----:B------:R-:W-:Y:S01]  /*1a2c0*/  @P4 F2FP.PACK_AB R68, RZ, R68 ;  /* 0x00000044ff44423e */ /* 0x000fe200000000ff */
[----:B------:R-:W4:Y:S02]  /*1a2d0*/  @P5 LDG.E.CONSTANT R81, [R88.64] ;  /* 0x0000000458515981 */ /* 0x000f24000c1e9900 */
[----:B-----5:R-:W-:-:S02]  /*1a2e0*/  @P4 FADD.FTZ R4, R82, R83 ;  /* 0x0000005352044221 */ /* 0x020fc40000010000 */
[----:B------:R-:W-:Y:S04]  /*1a2f0*/  @P0 STG.E.U16 [R86.64], R3 ;  /* 0x0000000356000986 */ /* 0x000fe8000c101504 */
[----:B------:R-:W-:Y:S01]  /*1a300*/  @P0 STG.E [R96.64+0x4], R5 ;  /* 0x0000040560000986 */ /* 0x000fe2000c101904 */
[----:B------:R-:W-:-:S03]  /*1a310*/  @P4 F2FP.PACK_AB R4, RZ, R4 ;  /* 0x00000004ff04423e */ /* 0x000fc600000000ff */
[----:B------:R0:W-:Y:S01]  /*1a320*/  @P0 STG.E.U16 [R86.64+0x2], R2 ;  /* 0x0000020256000986 */ /* 0x0001e2000c101504 */
[----:B------:R-:W-:Y:S01]  /*1a330*/  ISETP.GE.AND P0, PT, R72, 0x8, PT ;  /* 0x000000084800780c */ /* 0x000fe20003f06270 */
[--C-:B------:R-:W-:Y:S02]  /*1a340*/  HADD2.F32 R84, -RZ, R91.reuse.H0_H0 ;  /* 0x2000005bff547230 */ /* 0x100fe40000004100 */
[----:B------:R-:W-:Y:S04]  /*1a350*/  @P4 STG.E [R96.64+0x8], R6 ;  /* 0x0000080660004986 */ /* 0x000fe8000c101904 */
[----:B------:R-:W-:Y:S04]  /*1a360*/  @P4 STG.E.U16 [R86.64+0x4], R68 ;  /* 0x0000044456004986 */ /* 0x000fe8000c101504 */
[----:B------:R-:W-:Y:S01]  /*1a370*/  @P4 STG.E [R96.64+0xc], R7 ;  /* 0x00000c0760004986 */ /* 0x000fe2000c101904 */
[----:B0-----:R-:W-:-:S03]  /*1a380*/  HADD2.F32 R2, -RZ, R91.H1_H1 ;  /* 0x3000005bff027230 */ /* 0x001fc60000004100 */
[----:B------:R0:W-:Y:S01]  /*1a390*/  @P4 STG.E.U16 [R86.64+0x6], R4 ;  /* 0x0000060456004986 */ /* 0x0001e2000c101504 */
[----:B------:R-:W-:Y:S01]  /*1a3a0*/  ISETP.GE.AND P4, PT, R72, 0x9, PT ;  /* 0x000000094800780c */ /* 0x000fe20003f86270 */
[--C-:B------:R-:W-:Y:S02]  /*1a3b0*/  @P3 FADD.FTZ R84, R84, -R69.reuse ;  /* 0x8000004554543221 */ /* 0x100fe40000010000 */
[----:B------:R-:W-:Y:S01]  /*1a3c0*/  @P3 FADD.FTZ R2, R2, -R69 ;  /* 0x8000004502023221 */ /* 0x000fe20000010000 */
[----:B------:R-:W5:Y:S01]  /*1a3d0*/  @P0 LDG.E.CONSTANT R82, [R88.64] ;  /* 0x0000000458520981 */ /* 0x000f62000c1e9900 */
[C---:B------:R-:W-:Y:S02]  /*1a3e0*/  @P3 FFMA.FTZ R84, R73.reuse, -0.69314718246459960938, R84 ;  /* 0xbf31721849543823 */ /* 0x040fe40000010054 */
[----:B------:R-:W-:Y:S01]  /*1a3f0*/  @P3 FFMA.FTZ R3, R73, -0.69314718246459960938, R2 ;  /* 0xbf31721849033823 */ /* 0x000fe20000010002 */
[----:B------:R-:W5:Y:S01]  /*1a400*/  @P0 LDG.E.CONSTANT R5, [R88.64] ;  /* 0x0000000458050981 */ /* 0x000f62000c1e9900 */
[----:B0-----:R-:W-:Y:S01]  /*1a410*/  HADD2.F32 R4, -RZ, R92.H0_H0 ;  /* 0x2000005cff047230 */ /* 0x001fe20000004100 */
[----:B------:R-:W-:-:S03]  /*1a420*/  @P3 FADD.FTZ R77, R77, R84 ;  /* 0x000000544d4d3221 */ /* 0x000fc60000010000 */
[----:B------:R-:W5:Y:S01]  /*1a430*/  @P4 LDG.E.CONSTANT R7, [R88.64] ;  /* 0x0000000458074981 */ /* 0x000f62000c1e9900 */
[----:B------:R-:W-:Y:S01]  /*1a440*/  @P3 FADD.FTZ R2, R76, R3 ;  /* 0x000000034c023221 */ /* 0x000fe20000010000 */
[----:B------:R-:W-:Y:S01]  /*1a450*/  HADD2.F32 R68, -RZ, R92.H1_H1 ;  /* 0x3000005cff447230 */ /* 0x000fe20000004100 */
[--C-:B------:R-:W-:Y:S01]  /*1a460*/  @P2 FADD.FTZ R4, R4, -R69.reuse ;  /* 0x8000004504042221 */ /* 0x100fe20000010000 */
[----:B------:R-:W-:Y:S01]  /*1a470*/  @P3 F2FP.PACK_AB R3, RZ, R77 ;  /* 0x0000004dff03323e */ /* 0x000fe200000000ff */
[----:B------:R-:W5:Y:S01]  /*1a480*/  @P4 LDG.E.CONSTANT R6, [R88.64] ;  /* 0x0000000458064981 */ /* 0x000f62000c1e9900 */
[----:B------:R-:W-:Y:S01]  /*1a490*/  @P3 F2FP.PACK_AB R2, RZ, R2 ;  /* 0x00000002ff02323e */ /* 0x000fe200000000ff */
[----:B------:R-:W-:Y:S02]  /*1a4a0*/  @P2 FFMA.FTZ R4, R73, -0.69314718246459960938, R4 ;  /* 0xbf31721849042823 */ /* 0x000fe40000010004 */
[----:B------:R-:W-:Y:S01]  /*1a4b0*/  @P2 FADD.FTZ R68, R68, -R69 ;  /* 0x8000004544442221 */ /* 0x000fe20000010000 */
[----:B------:R-:W-:Y:S01]  /*1a4c0*/  @P3 STG.E [R96.64+0x10], R8 ;  /* 0x0000100860003986 */ /* 0x000fe2000c101904 */
[----:B------:R-:W-:-:S03]  /*1a4d0*/  @P2 FADD.FTZ R4, R71, R4 ;  /* 0x0000000447042221 */ /* 0x000fc60000010000 */
[----:B------:R0:W-:Y:S01]  /*1a4e0*/  @P3 STG.E.U16 [R86.64+0x8], R3 ;  /* 0x0000080356003986 */ /* 0x0001e2000c101504 */
[----:B------:R-:W-:-:S03]  /*1a4f0*/  @P2 FFMA.FTZ R77, R73, -0.69314718246459960938, R68 ;  /* 0xbf317218494d2823 */ /* 0x000fc60000010044 */
[----:B------:R-:W-:Y:S01]  /*1a500*/  @P3 STG.E [R96.64+0x14], R9 ;  /* 0x0000140960003986 */ /* 0x000fe2000c101904 */
[----:B------:R-:W-:-:S03]  /*1a510*/  @P2 F2FP.PACK_AB R4, RZ, R4 ;  /* 0x00000004ff04223e */ /* 0x000fc600000000ff */
[----:B------:R1:W-:Y:S01]  /*1a520*/  @P3 STG.E.U16 [R86.64+0xa], R2 ;  /* 0x00000a0256003986 */ /* 0x0003e2000c101504 */
[----:B------:R-:W-:Y:S01]  /*1a530*/  ISETP.GE.AND P3, PT, R72, 0xa, PT ;  /* 0x0000000a4800780c */ /* 0x000fe20003f66270 */
[----:B------:R-:W-:Y:S02]  /*1a540*/  @P2 FADD.FTZ R70, R70, R77 ;  /* 0x0000004d46462221 */ /* 0x000fe40000010000 */
[----:B------:R-:W-:Y:S03]  /*1a550*/  @P2 STG.E [R96.64+0x18], R10 ;  /* 0x0000180a60002986 */ /* 0x000fe6000c101904 */
[----:B0-----:R-:W-:Y:S02]  /*1a560*/  @P2 F2FP.PACK_AB R3, RZ, R70 ;  /* 0x00000046ff03223e */ /* 0x001fe400000000ff */
[----:B-1----:R-:W-:-:S05]  /*1a570*/  PRMT R2, R4, 0x7610, R2 ;  /* 0x0000761004027816 */ /* 0x002fca0000000002 */
[----:B------:R-:W5:Y:S04]  /*1a580*/  @P3 LDG.E.CONSTANT R9, [R88.64] ;  /* 0x0000000458093981 */ /* 0x000f68000c1e9900 */
[----:B------:R0:W-:Y:S04]  /*1a590*/  @P2 STG.E.U16 [R86.64+0xc], R2 ;  /* 0x00000c0256002986 */ /* 0x0001e8000c101504 */
[----:B------:R-:W-:Y:S04]  /*1a5a0*/  @P2 STG.E [R96.64+0x1c], R11 ;  /* 0x00001c0b60002986 */ /* 0x000fe8000c101904 */
[----:B------:R-:W5:Y:S04]  /*1a5b0*/  @P3 LDG.E.CONSTANT R8, [R88.64] ;  /* 0x0000000458083981 */ /* 0x000f68000c1e9900 */
[----:B------:R1:W-:Y:S01]  /*1a5c0*/  @P2 STG.E.U16 [R86.64+0xe], R3 ;  /* 0x00000e0356002986 */ /* 0x0003e2000c101504 */
[----:B------:R-:W-:-:S13]  /*1a5d0*/  ISETP.GE.AND P2, PT, R72, 0xb, PT ;  /* 0x0000000b4800780c */ /* 0x000fda0003f46270 */
[----:B------:R-:W5:Y:S04]  /*1a5e0*/  @P2 LDG.E.CONSTANT R68, [R88.64] ;  /* 0x0000000458442981 */ /* 0x000f68000c1e9900 */
[----:B------:R-:W5:Y:S01]  /*1a5f0*/  @P2 LDG.E.CONSTANT R4, [R88.64] ;  /* 0x0000000458042981 */ /* 0x000f62000c1e9900 */
[--C-:B------:R-:W-:Y:S02]  /*1a600*/  HADD2.F32 R70, -RZ, R123.reuse.H0_H0 ;  /* 0x2000007bff467230 */ /* 0x100fe40000004100 */
[----:B------:R-:W-:-:S03]  /*1a610*/  HADD2.F32 R76, -RZ, R123.H1_H1 ;  /* 0x3000007bff4c7230 */ /* 0x000fc60000004100 */
[--C-:B------:R-:W-:Y:S02]  /*1a620*/  @P1 FADD.FTZ R70, R70, -R69.reuse ;  /* 0x8000004546461221 */ /* 0x100fe40000010000 */
[----:B------:R-:W-:Y:S02]  /*1a630*/  @P1 FADD.FTZ R76, R76, -R69 ;  /* 0x800000454c4c1221 */ /* 0x000fe40000010000 */
[C---:B------:R-:W-:Y:S02]  /*1a640*/  @P1 FFMA.FTZ R71, R73.reuse, -0.69314718246459960938, R70 ;  /* 0xbf31721849471823 */ /* 0x040fe40000010046 */
[----:B------:R-:W-:Y:S02]  /*1a650*/  @P1 FFMA.FTZ R76, R73, -0.69314718246459960938, R76 ;  /* 0xbf317218494c1823 */ /* 0x000fe4000001004c */
[----:B------:R-:W-:Y:S02]  /*1a660*/  @P1 FADD.FTZ R71, R74, R71 ;  /* 0x000000474a471221 */ /* 0x000fe40000010000 */
[----:B0-----:R-:W-:-:S03]  /*1a670*/  @P1 FADD.FTZ R2, R75, R76 ;  /* 0x0000004c4b021221 */ /* 0x001fc60000010000 */
[----:B-1----:R-:W-:Y:S01]  /*1a680*/  @P1 F2FP.PACK_AB R3, RZ, R71 ;  /* 0x00000047ff03123e */ /* 0x002fe200000000ff */
[--C-:B------:R-:W-:Y:S01]  /*1a690*/  HADD2.F32 R10, -RZ, R90.reuse.H0_H0 ;  /* 0x2000005aff0a7230 */ /* 0x100fe20000004100 */
[----:B------:R-:W-:Y:S01]  /*1a6a0*/  @P1 F2FP.PACK_AB R2, RZ, R2 ;  /* 0x00000002ff02123e */ /* 0x000fe200000000ff */
[----:B------:R0:W-:Y:S01]  /*1a6b0*/  @P1 STG.E [R96.64+0x20], R12 ;  /* 0x0000200c60001986 */ /* 0x0001e2000c101904 */
[----:B------:R-:W-:-:S03]  /*1a6c0*/  HADD2.F32 R70, -RZ, R90.H1_H1 ;  /* 0x3000005aff467230 */ /* 0x000fc60000004100 */
[----:B------:R1:W-:Y:S01]  /*1a6d0*/  @P1 STG.E.U16 [R86.64+0x10], R3 ;  /* 0x0000100356001986 */ /* 0x0003e2000c101504 */
[----:B------:R-:W-:-:S03]  /*1a6e0*/  @P6 FADD.FTZ R10, R10, -R69 ;  /* 0x800000450a0a6221 */ /* 0x000fc60000010000 */
[----:B------:R-:W-:Y:S01]  /*1a6f0*/  @P1 STG.E [R96.64+0x24], R13 ;  /* 0x0000240d60001986 */ /* 0x000fe2000c101904 */
[----:B------:R-:W-:-:S03]  /*1a700*/  @P6 FADD.FTZ R70, R70, -R69 ;  /* 0x8000004546466221 */ /* 0x000fc60000010000 */
[----:B------:R1:W-:Y:S01]  /*1a710*/  @P1 STG.E.U16 [R86.64+0x12], R2 ;  /* 0x0000120256001986 */ /* 0x0003e2000c101504 */
[----:B------:R-:W-:Y:S01]  /*1a720*/  ISETP.GE.AND P1, PT, R72, 0xc, PT ;  /* 0x0000000c4800780c */ /* 0x000fe20003f26270 */
[--C-:B0-----:R-:W-:Y:S01]  /*1a730*/  HADD2.F32 R12, -RZ, R105.reuse.H1_H1 ;  /* 0x30000069ff0c7230 */ /* 0x101fe20000004100 */
[C---:B------:R-:W-:Y:S02]  /*1a740*/  @P6 FFMA.FTZ R10, R73.reuse, -0.69314718246459960938, R10 ;  /* 0xbf317218490a6823 */ /* 0x040fe4000001000a */
[C---:B------:R-:W-:Y:S02]  /*1a750*/  @P6 FFMA.FTZ R11, R73.reuse, -0.69314718246459960938, R70 ;  /* 0xbf317218490b6823 */ /* 0x040fe40000010046 */
[----:B------:R-:W-:Y:S02]  /*1a760*/  @P5 FADD.FTZ R12, R12, -R69 ;  /* 0x800000450c0c5221 */ /* 0x000fe40000010000 */
[----:B------:R-:W-:Y:S02]  /*1a770*/  @P6 FADD.FTZ R11, R78, R11 ;  /* 0x0000000b4e0b6221 */ /* 0x000fe40000010000 */
[----:B-1----:R-:W-:Y:S01]  /*1a780*/  @P5 FFMA.FTZ R3, R73, -0.69314718246459960938, R12 ;  /* 0xbf31721849035823 */ /* 0x002fe2000001000c */
[----:B------:R-:W-:-:S02]  /*1a790*/  HADD2.F32 R74, -RZ, R105.H0_H0 ;  /* 0x20000069ff4a7230 */ /* 0x000fc40000004100 */
[----:B------:R-:W5:Y:S01]  /*1a7a0*/  @P1 LDG.E.CONSTANT R2, [R88.64] ;  /* 0x0000000458021981 */ /* 0x000f62000c1e9900 */
[----:B------:R-:W-:Y:S02]  /*1a7b0*/  @P6 F2FP.PACK_AB R11, RZ, R11 ;  /* 0x0000000bff0b623e */ /* 0x000fe400000000ff */
[----:B------:R-:W-:Y:S01]  /*1a7c0*/  @P5 FADD.FTZ R74, R74, -R69 ;  /* 0x800000454a4a5221 */ /* 0x000fe20000010000 */
[----:B------:R0:W-:Y:S03]  /*1a7d0*/  @P6 STG.E [R96.64+0x28], R14 ;  /* 0x0000280e60006986 */ /* 0x0001e6000c101904 */
[----:B------:R-:W-:Y:S01]  /*1a7e0*/  @P5 FFMA.FTZ R74, R73, -0.69314718246459960938, R74 ;  /* 0xbf317218494a5823 */ /* 0x000fe2000001004a */
[----:B0-----:R-:W-:Y:S01]  /*1a7f0*/  HADD2.F32 R14, -RZ, R122.H1_H1 ;  /* 0x3000007aff0e7230 */ /* 0x001fe20000004100 */
[----:B--2---:R-:W-:Y:S02]  /*1a800*/  @P6 FADD.FTZ R10, R79, R10 ;  /* 0x0000000a4f0a6221 */ /* 0x004fe40000010000 */
[----:B---3--:R-:W-:-:S03]  /*1a810*/  @P5 FADD.FTZ R3, R80, R3 ;  /* 0x0000000350035221 */ /* 0x008fc60000010000 */
[----:B------:R-:W-:Y:S02]  /*1a820*/  @P6 F2FP.PACK_AB R10, RZ, R10 ;  /* 0x0000000aff0a623e */ /* 0x000fe400000000ff */
[----:B------:R-:W-:-:S03]  /*1a830*/  @P5 F2FP.PACK_AB R12, RZ, R3 ;  /* 0x00000003ff0c523e */ /* 0x000fc600000000ff */
[----:B------:R-:W-:Y:S04]  /*1a840*/  @P6 STG.E.U16 [R86.64+0x14], R10 ;  /* 0x0000140a56006986 */ /* 0x000fe8000c101504 */
[----:B------:R-:W-:Y:S01]  /*1a850*/  @P6 STG.E [R96.64+0x2c], R15 ;  /* 0x00002c0f60006986 */ /* 0x000fe2000c101904 */
[----:B------:R-:W-:-:S03]  /*1a860*/  PRMT R13, R12, 0x7610, R13 ;  /* 0x000076100c0d7816 */ /* 0x000fc6000000000d */
[----:B------:R0:W-:Y:S01]  /*1a870*/  @P6 STG.E.U16 [R86.64+0x16], R11 ;  /* 0x0000160b56006986 */ /* 0x0001e2000c101504 */
[----:B------:R-:W-:Y:S01]  /*1a880*/  ISETP.GE.AND P6, PT, R72, 0xd, PT ;  /* 0x0000000d4800780c */ /* 0x000fe20003fc6270 */
[----:B------:R-:W-:Y:S01]  /*1a890*/  HADD2.F32 R12, -RZ, R122.H0_H0 ;  /* 0x2000007aff0c7230 */ /* 0x000fe20000004100 */
[----:B----4-:R-:W-:Y:S01]  /*1a8a0*/  @P5 FADD.FTZ R74, R81, R74 ;  /* 0x0000004a514a5221 */ /* 0x010fe20000010000 */
[----:B------:R-:W2:Y:S03]  /*1a8b0*/  @P1 LDG.E.CONSTANT R3, [R88.64] ;  /* 0x0000000458031981 */ /* 0x000ea6000c1e9900 */
[----:B------:R-:W-:Y:S01]  /*1a8c0*/  @P0 FADD.FTZ R12, R12, -R69 ;  /* 0x800000450c0c0221 */ /* 0x000fe20000010000 */
[----:B------:R-:W-:Y:S01]  /*1a8d0*/  @P5 F2FP.PACK_AB R74, RZ, R74 ;  /* 0x0000004aff4a523e */ /* 0x000fe200000000ff */
[----:B------:R1:W-:Y:S02]  /*1a8e0*/  @P5 STG.E [R96.64+0x30], R16 ;  /* 0x0000301060005986 */ /* 0x0003e4000c101904 */
[----:B0-----:R-:W-:-:S03]  /*1a8f0*/  @P0 FFMA.FTZ R11, R73, -0.69314718246459960938, R12 ;  /* 0xbf317218490b0823 */ /* 0x001fc6000001000c */
[----:B------:R-:W3:Y:S01]  /*1a900*/  @P6 LDG.E.CONSTANT R10, [R88.64] ;  /* 0x00000004580a6981 */ /* 0x000ee2000c1e9900 */
[--C-:B------:R-:W-:Y:S01]  /*1a910*/  @P0 FADD.FTZ R12, R14, -R69.reuse ;  /* 0x800000450e0c0221 */ /* 0x100fe20000010000 */
[----:B------:R-:W-:Y:S02]  /*1a920*/  HADD2.F32 R14, -RZ, R103.H0_H0 ;  /* 0x20000067ff0e7230 */ /* 0x000fe40000004100 */
[----:B------:R-:W-:Y:S04]  /*1a930*/  @P5 STG.E.U16 [R86.64+0x18], R74 ;  /* 0x0000184a56005986 */ /* 0x000fe8000c101504 */
[----:B------:R-:W-:Y:S01]  /*1a940*/  @P5 STG.E [R96.64+0x34], R17 ;  /* 0x0000341160005986 */ /* 0x000fe2000c101904 */
[----:B------:R-:W-:-:S03]  /*1a950*/  @P4 FADD.FTZ R14, R14, -R69 ;  /* 0x800000450e0e4221 */ /* 0x000fc60000010000 */
[----:B------:R0:W-:Y:S01]  /*1a960*/  @P5 STG.E.U16 [R86.64+0x1a], R13 ;  /* 0x00001a0d56005986 */ /* 0x0001e2000c101504 */
[----:B------:R-:W-:Y:S01]  /*1a970*/  ISETP.GE.AND P5, PT, R72, 0xe, PT ;  /* 0x0000000e4800780c */ /* 0x000fe20003fa6270 */
[C---:B------:R-:W-:Y:S01]  /*1a980*/  @P0 FFMA.FTZ R12, R73.reuse, -0.69314718246459960938, R12 ;  /* 0xbf317218490c0823 */ /* 0x040fe2000001000c */
[----:B-1----:R-:W-:Y:S01]  /*1a990*/  HADD2.F32 R16, -RZ, R103.H1_H1 ;  /* 0x30000067ff107230 */ /* 0x002fe20000004100 */
[----:B-----5:R-:W-:Y:S02]  /*1a9a0*/  @P0 FADD.FTZ R82, R82, R11 ;  /* 0x0000000b52520221 */ /* 0x020fe40000010000 */
[----:B------:R-:W4:Y:S01]  /*1a9b0*/  @P6 LDG.E.CONSTANT R11, [R88.64] ;  /* 0x00000004580b6981 */ /* 0x000f22000c1e9900 */
[----:B------:R-:W-:Y:S02]  /*1a9c0*/  @P4 FFMA.FTZ R14, R73, -0.69314718246459960938, R14 ;  /* 0xbf317218490e4823 */ /* 0x000fe4000001000e */
[----:B------:R-:W-:Y:S02]  /*1a9d0*/  @P0 FADD.FTZ R12, R5, R12 ;  /* 0x0000000c050c0221 */ /* 0x000fe40000010000 */
[----:B------:R-:W-:Y:S01]  /*1a9e0*/  @P4 FADD.FTZ R16, R16, -R69 ;  /* 0x8000004510104221 */ /* 0x000fe20000010000 */
[----:B------:R-:W-:Y:S01]  /*1a9f0*/  @P0 F2FP.PACK_AB R82, RZ, R82 ;  /* 0x00000052ff52023e */ /* 0x000fe200000000ff */
[----:B------:R-:W-:Y:S01]  /*1aa00*/  @P4 FADD.FTZ R14, R7, R14 ;  /* 0x0000000e070e4221 */ /* 0x000fe20000010000 */
[----:B------:R-:W-:Y:S01]  /*1aa10*/  @P0 F2FP.PACK_AB R12, RZ, R12 ;  /* 0x0000000cff0c023e */ /* 0x000fe200000000ff */
[----:B0-----:R-:W-:Y:S01]  /*1aa20*/  @P4 FFMA.FTZ R13, R73, -0.69314718246459960938, R16 ;  /* 0xbf317218490d4823 */ /* 0x001fe20000010010 */
[----:B------:R-:W-:Y:S02]  /*1aa30*/  @P0 STG.E [R96.64+0x38], R18 ;  /* 0x0000381260000986 */ /* 0x000fe4000c101904 */
[----:B------:R-:W-:-:S02]  /*1aa40*/  @P4 F2FP.PACK_AB R14, RZ, R14 ;  /* 0x0000000eff0e423e */ /* 0x000fc400000000ff */
[----:B------:R-:W5:Y:S01]  /*1aa50*/  @P5 LDG.E.CONSTANT R5, [R88.64] ;  /* 0x0000000458055981 */ /* 0x000f62000c1e9900 */
[----:B------:R-:W-:-:S03]  /*1aa60*/  @P4 FADD.FTZ R6, R6, R13 ;  /* 0x0000000d06064221 */ /* 0x000fc60000010000 */
[----:B------:R-:W5:Y:S04]  /*1aa70*/  @P5 LDG.E.CONSTANT R7, [R88.64] ;  /* 0x0000000458075981 */ /* 0x000f68000c1e9900 */
[----:B------:R-:W-:Y:S01]  /*1aa80*/  @P0 STG.E.U16 [R86.64+0x1c], R82 ;  /* 0x00001c5256000986 */ /* 0x000fe2000c101504 */
[----:B------:R-:W-:-:S03]  /*1aa90*/  PRMT R15, R14, 0x7610, R15 ;  /* 0x000076100e0f7816 */ /* 0x000fc6000000000f */
[----:B------:R-:W-:Y:S01]  /*1aaa0*/  @P0 STG.E [R96.64+0x3c], R19 ;  /* 0x00003c1360000986 */ /* 0x000fe2000c101904 */
[----:B------:R-:W-:-:S03]  /*1aab0*/  HADD2.F32 R14, -RZ, R104.H0_H0 ;  /* 0x20000068ff0e7230 */ /* 0x000fc60000004100 */
[----:B------:R0:W-:Y:S01]  /*1aac0*/  @P0 STG.E.U16 [R86.64+0x1e], R12 ;  /* 0x00001e0c56000986 */ /* 0x0001e2000c101504 */
[----:B------:R-:W-:Y:S01]  /*1aad0*/  ISETP.GE.AND P0, PT, R72, 0xf, PT ;  /* 0x0000000f4800780c */ /* 0x000fe20003f06270 */
[----:B------:R-:W-:Y:S01]  /*1aae0*/  HADD2.F32 R16, -RZ, R104.H1_H1 ;  /* 0x30000068ff107230 */ /* 0x000fe20000004100 */
[----:B------:R-:W-:Y:S01]  /*1aaf0*/  @P4 F2FP.PACK_AB R6, RZ, R6 ;  /* 0x00000006ff06423e */ /* 0x000fe200000000ff */
[----:B------:R-:W-:Y:S01]  /*1ab00*/  @P3 FADD.FTZ R14, R14, -R69 ;  /* 0x800000450e0e3221 */ /* 0x000fe20000010000 */
[----:B------:R-:W-:Y:S02]  /*1ab10*/  @P4 STG.E [R96.64+0x40], R20 ;  /* 0x0000401460004986 */ /* 0x000fe4000c101904 */
[----:B------:R-:W-:Y:S01]  /*1ab20*/  PRMT R17, R6, 0x7610, R17 ;  /* 0x0000761006117816 */ /* 0x000fe20000000011 */
[----:B------:R-:W-:Y:S01]  /*1ab30*/  @P3 FADD.FTZ R16, R16, -R69 ;  /* 0x8000004510103221 */ /* 0x000fe20000010000 */
[----:B------:R-:W-:Y:S01]  /*1ab40*/  @P4 STG.E.U16 [R86.64+0x20], R15 ;  /* 0x0000200f56004986 */ /* 0x000fe2000c101504 */
[----:B------:R-:W-:-:S02]  /*1ab50*/  @P3 FFMA.FTZ R14, R73, -0.69314718246459960938, R14 ;  /* 0xbf317218490e3823 */ /* 0x000fc4000001000e */
[----:B------:R-:W-:Y:S01]  /*1ab60*/  @P3 FFMA.FTZ R13, R73, -0.69314718246459960938, R16 ;  /* 0xbf317218490d3823 */ /* 0x000fe20000010010 */
[----:B------:R-:W-:Y:S01]  /*1ab70*/  @P4 STG.E [R96.64+0x44], R21 ;  /* 0x0000441560004986 */ /* 0x000fe2000c101904 */
[----:B------:R-:W-:-:S03]  /*1ab80*/  @P3 FADD.FTZ R9, R9, R14 ;  /* 0x0000000e09093221 */ /* 0x000fc60000010000 */
[----:B------:R1:W-:Y:S01]  /*1ab90*/  @P4 STG.E.U16 [R86.64+0x22], R17 ;  /* 0x0000221156004986 */ /* 0x0003e2000c101504 */
[----:B------:R-:W-:-:S03]  /*1aba0*/  ISETP.GE.AND P4, PT, R72, 0x10, PT ;  /* 0x000000104800780c */ /* 0x000fc60003f86270 */
[----:B0-----:R-:W5:Y:S01]  /*1abb0*/  @P0 LDG.E.CONSTANT R12, [R88.64] ;  /* 0x00000004580c0981 */ /* 0x001f62000c1e9900 */
[--C-:B------:R-:W-:Y:S01]  /*1abc0*/  HADD2.F32 R14, -RZ, R101.reuse.H0_H0 ;  /* 0x20000065ff0e7230 */ /* 0x100fe20000004100 */
[----:B------:R-:W-:Y:S02]  /*1abd0*/  @P3 FADD.FTZ R8, R8, R13 ;  /* 0x0000000d08083221 */ /* 0x000fe40000010000 */
[----:B------:R-:W5:Y:S01]  /*1abe0*/  @P0 LDG.E.CONSTANT R6, [R88.64] ;  /* 0x0000000458060981 */ /* 0x000f62000c1e9900 */
[----:B------:R-:W-:Y:S01]  /*1abf0*/  HADD2.F32 R16, -RZ, R101.H1_H1 ;  /* 0x30000065ff107230 */ /* 0x000fe20000004100 */
[----:B------:R-:W-:Y:S01]  /*1ac00*/  @P3 F2FP.PACK_AB R9, RZ, R9 ;  /* 0x00000009ff09323e */ /* 0x000fe200000000ff */
[--C-:B------:R-:W-:Y:S01]  /*1ac10*/  @P2 FADD.FTZ R14, R14, -R69.reuse ;  /* 0x800000450e0e2221 */ /* 0x100fe20000010000 */
[----:B------:R-:W-:Y:S02]  /*1ac20*/  @P3 F2FP.PACK_AB R13, RZ, R8 ;  /* 0x00000008ff0d323e */ /* 0x000fe400000000ff */
[----:B------:R-:W-:Y:S01]  /*1ac30*/  @P2 FADD.FTZ R16, R16, -R69 ;  /* 0x8000004510102221 */ /* 0x000fe20000010000 */
[----:B-1----:R-:W-:Y:S01]  /*1ac40*/  PRMT R17, R9, 0x7610, R17 ;  /* 0x0000761009117816 */ /* 0x002fe20000000011 */
[----:B------:R-:W5:Y:S01]  /*1ac50*/  @P4 LDG.E.CONSTANT R8, [R88.64] ;  /* 0x0000000458084981 */ /* 0x000f62000c1e9900 */
[----:B------:R-:W-:Y:S01]  /*1ac60*/  PRMT R18, R13, 0x7610, R18 ;  /* 0x000076100d127816 */ /* 0x000fe20000000012 */
[----:B------:R-:W-:-:S02]  /*1ac70*/  @P2 FFMA.FTZ R13, R73, -0.69314718246459960938, R14 ;  /* 0xbf317218490d2823 */ /* 0x000fc4000001000e */
[----:B------:R-:W-:Y:S01]  /*1ac80*/  @P2 FFMA.FTZ R15, R73, -0.69314718246459960938, R16 ;  /* 0xbf317218490f2823 */ /* 0x000fe20000010010 */
[----:B------:R-:W-:Y:S04]  /*1ac90*/  @P3 STG.E [R96.64+0x48], R22 ;  /* 0x0000481660003986 */ /* 0x000fe8000c101904 */
[----:B------:R-:W-:Y:S01]  /*1aca0*/  @P3 STG.E.U16 [R86.64+0x24], R17 ;  /* 0x0000241156003986 */ /* 0x000fe2000c101504 */
[----:B------:R-:W-:-:S03]  /*1acb0*/  @P2 FADD.FTZ R13, R68, R13 ;  /* 0x0000000d440d2221 */ /* 0x000fc60000010000 */
[----:B------:R-:W5:Y:S01]  /*1acc0*/  @P4 LDG.E.CONSTANT R9, [R88.64] ;  /* 0x0000000458094981 */ /* 0x000f62000c1e9900 */
[----:B------:R-:W-:-:S03]  /*1acd0*/  @P2 FADD.FTZ R4, R4, R15 ;  /* 0x0000000f04042221 */ /* 0x000fc60000010000 */
[----:B------:R-:W-:Y:S01]  /*1ace0*/  @P3 STG.E [R96.64+0x4c], R23 ;  /* 0x00004c1760003986 */ /* 0x000fe2000c101904 */
[----:B------:R-:W-:-:S03]  /*1acf0*/  @P2 F2FP.PACK_AB R13, RZ, R13 ;  /* 0x0000000dff0d223e */ /* 0x000fc600000000ff */
[----:B------:R0:W-:Y:S01]  /*1ad00*/  @P3 STG.E.U16 [R86.64+0x26], R18 ;  /* 0x0000261256003986 */ /* 0x0001e2000c101504 */
[----:B------:R-:W-:Y:S02]  /*1ad10*/  ISETP.GE.AND P3, PT, R72, 0x11, PT ;  /* 0x000000114800780c */ /* 0x000fe40003f66270 */
[----:B------:R-:W-:Y:S02]  /*1ad20*/  @P2 F2FP.PACK_AB R14, RZ, R4 ;  /* 0x00000004ff0e223e */ /* 0x000fe400000000ff */
[----:B------:R-:W-:Y:S02]  /*1ad30*/  PRMT R19, R13, 0x7610, R19 ;  /* 0x000076100d137816 */ /* 0x000fe40000000013 */
[----:B------:R-:W-:Y:S01]  /*1ad40*/  PRMT R20, R14, 0x7610, R20 ;  /* 0x000076100e147816 */ /* 0x000fe20000000014 */
[----:B------:R-:W-:Y:S04]  /*1ad50*/  @P2 STG.E [R96.64+0x50], R24 ;  /* 0x0000501860002986 */ /* 0x000fe8000c101904 */
[----:B------:R1:W-:Y:S04]  /*1ad60*/  @P2 STG.E.U16 [R86.64+0x28], R19 ;  /* 0x0000281356002986 */ /* 0x0003e8000c101504 */
[----:B------:R-:W-:Y:S04]  /*1ad70*/  @P2 STG.E [R96.64+0x54], R25 ;  /* 0x0000541960002986 */ /* 0x000fe8000c101904 */
[----:B------:R-:W5:Y:S04]  /*1ad80*/  @P3 LDG.E.CONSTANT R4, [R88.64] ;  /* 0x0000000458043981 */ /* 0x000f68000c1e9900 */
[----:B------:R-:W-:Y:S01]  /*1ad90*/  @P2 STG.E.U16 [R86.64+0x2a], R20 ;  /* 0x00002a1456002986 */ /* 0x000fe2000c101504 */
[----:B------:R-:W-:-:S03]  /*1ada0*/  ISETP.GE.AND P2, PT, R72, 0x12, PT ;  /* 0x000000124800780c */ /* 0x000fc60003f46270 */
[----:B------:R-:W5:Y:S10]  /*1adb0*/  @P3 LDG.E.CONSTANT R15, [R88.64] ;  /* 0x00000004580f3981 */ /* 0x000f74000c1e9900 */
[----:B------:R-:W5:Y:S04]  /*1adc0*/  @P2 LDG.E.CONSTANT R14, [R88.64] ;  /* 0x00000004580e2981 */ /* 0x000f68000c1e9900 */
[----:B------:R-:W5:Y:S01]  /*1add0*/  @P2 LDG.E.CONSTANT R13, [R88.64] ;  /* 0x00000004580d2981 */ /* 0x000f62000c1e9900 */
[----:B------:R-:W-:-:S05]  /*1ade0*/  HADD2.F32 R16, -RZ, R102.H0_H0 ;  /* 0x20000066ff107230 */ /* 0x000fca0000004100 */
[----:B------:R-:W-:Y:S01]  /*1adf0*/  @P1 FADD.FTZ R16, R16, -R69 ;  /* 0x8000004510101221 */ /* 0x000fe20000010000 */
[----:B0-----:R-:W-:-:S03]  /*1ae00*/  HADD2.F32 R18, -RZ, R102.H1_H1 ;  /* 0x30000066ff127230 */ /* 0x001fc60000004100 */
[----:B------:R-:W-:-:S04]  /*1ae10*/  @P1 FFMA.FTZ R17, R73, -0.69314718246459960938, R16 ;  /* 0xbf31721849111823 */ /* 0x000fc80000010010 */
[----:B------:R-:W-:Y:S02]  /*1ae20*/  @P1 FADD.FTZ R2, R2, R17 ;  /* 0x0000001102021221 */ /* 0x000fe40000010000 */
[----:B------:R-:W-:Y:S01]  /*1ae30*/  @P1 FADD.FTZ R16, R18, -R69 ;  /* 0x8000004512101221 */ /* 0x000fe20000010000 */
[----:B------:R-:W-:Y:S02]  /*1ae40*/  HADD2.F32 R18, -RZ, R99.H0_H0 ;  /* 0x20000063ff127230 */ /* 0x000fe40000004100 */
[----:B------:R-:W-:Y:S01]  /*1ae50*/  @P1 F2FP.PACK_AB R2, RZ, R2 ;  /* 0x00000002ff02123e */ /* 0x000fe200000000ff */
[----:B------:R-:W-:-:S03]  /*1ae60*/  @P1 FFMA.FTZ R16, R73, -0.69314718246459960938, R16 ;  /* 0xbf31721849101823 */ /* 0x000fc60000010010 */
[----:B-1----:R-:W-:Y:S01]  /*1ae70*/  PRMT R19, R2, 0x7610, R19 ;  /* 0x0000761002137816 */ /* 0x002fe20000000013 */
[----:B------:R-:W-:-:S04]  /*1ae80*/  @P6 FADD.FTZ R2, R18, -R69 ;  /* 0x8000004512026221 */ /* 0x000fc80000010000 */
[C---:B------:R-:W-:Y:S01]  /*1ae90*/  @P6 FFMA.FTZ R17, R73.reuse, -0.69314718246459960938, R2 ;  /* 0xbf31721849116823 */ /* 0x040fe20000010002 */
[----:B------:R-:W-:Y:S01]  /*1aea0*/  HADD2.F32 R2, -RZ, R99.H1_H1 ;  /* 0x30000063ff027230 */ /* 0x000fe20000004100 */
[----:B------:R-:W-:Y:S04]  /*1aeb0*/  @P1 STG.E [R96.64+0x58], R26 ;  /* 0x0000581a60001986 */ /* 0x000fe8000c101904 */
[----:B------:R-:W-:Y:S01]  /*1aec0*/  @P6 FADD.FTZ R2, R2, -R69 ;  /* 0x8000004502026221 */ /* 0x000fe20000010000 */
[----:B------:R-:W-:Y:S01]  /*1aed0*/  @P1 STG.E.U16 [R86.64+0x2c], R19 ;  /* 0x00002c1356001986 */ /* 0x000fe2000c101504 */
[----:B------:R-:W-:Y:S02]  /*1aee0*/  HADD2.F32 R18, -RZ, R100.H1_H1 ;  /* 0x30000064ff127230 */ /* 0x000fe40000004100 */
[----:B------:R-:W-:Y:S01]  /*1aef0*/  @P6 FFMA.FTZ R2, R73, -0.69314718246459960938, R2 ;  /* 0xbf31721849026823 */ /* 0x000fe20000010002 */
[----:B------:R-:W-:Y:S01]  /*1af00*/  @P1 STG.E [R96.64+0x5c], R27 ;  /* 0x00005c1b60001986 */ /* 0x000fe2000c101904 */
[----:B--2---:R-:W-:-:S05]  /*1af10*/  @P1 FADD.FTZ R3, R3, R16 ;  /* 0x0000001003031221 */ /* 0x004fca0000010000 */
[----:B------:R-:W-:Y:S01]  /*1af20*/  @P1 F2FP.PACK_AB R3, RZ, R3 ;  /* 0x00000003ff03123e */ /* 0x000fe200000000ff */
[----:B---3--:R-:W-:-:S04]  /*1af30*/  @P6 FADD.FTZ R10, R10, R17 ;  /* 0x000000110a0a6221 */ /* 0x008fc80000010000 */
[----:B------:R0:W-:Y:S01]  /*1af40*/  @P1 STG.E.U16 [R86.64+0x2e], R3 ;  /* 0x00002e0356001986 */ /* 0x0001e2000c101504 */
[----:B------:R-:W-:Y:S01]  /*1af50*/  HADD2.F32 R16, -RZ, R100.H0_H0 ;  /* 0x20000064ff107230 */ /* 0x000fe20000004100 */
[----:B------:R-:W-:Y:S02]  /*1af60*/  ISETP.GE.AND P1, PT, R72, 0x13, PT ;  /* 0x000000134800780c */ /* 0x000fe40003f26270 */
[----:B------:R-:W-:Y:S02]  /*1af70*/  @P6 F2FP.PACK_AB R10, RZ, R10 ;  /* 0x0000000aff0a623e */ /* 0x000fe400000000ff */
[----:B------:R-:W-:-:S04]  /*1af80*/  @P5 FADD.FTZ R16, R16, -R69 ;  /* 0x8000004510105221 */ /* 0x000fc80000010000 */
[----:B------:R-:W-:Y:S02]  /*1af90*/  @P5 FFMA.FTZ R16, R73, -0.69314718246459960938, R16 ;  /* 0xbf31721849105823 */ /* 0x000fe40000010010 */
[----:B----4-:R-:W-:Y:S01]  /*1afa0*/  @P6 FADD.FTZ R2, R11, R2 ;  /* 0x000000020b026221 */ /* 0x010fe20000010000 */
[----:B------:R-:W-:Y:S01]  /*1afb0*/  PRMT R11, R10, 0x7610, R11 ;  /* 0x000076100a0b7816 */ /* 0x000fe2000000000b */
[----:B------:R-:W-:Y:S01]  /*1afc0*/  @P5 FADD.FTZ R10, R18, -R69 ;  /* 0x80000045120a5221 */ /* 0x000fe20000010000 */
[----:B------:R-:W-:Y:S02]  /*1afd0*/  @P6 STG.E [R96.64+0x60], R28 ;  /* 0x0000601c60006986 */ /* 0x000fe4000c101904 */
[----:B------:R-:W-:Y:S01]  /*1afe0*/  @P6 F2FP.PACK_AB R2, RZ, R2 ;  /* 0x00000002ff02623e */ /* 0x000fe200000000ff */
[----:B------:R-:W-:Y:S01]  /*1aff0*/  @P5 FFMA.FTZ R10, R73, -0.69314718246459960938, R10 ;  /* 0xbf317218490a5823 */ /* 0x000fe2000001000a */
[----:B0-----:R-:W2:Y:S02]  /*1b000*/  @P1 LDG.E.CONSTANT R3, [R88.64] ;  /* 0x0000000458031981 */ /* 0x001ea4000c1e9900 */
[----:B------:R-:W-:-:S02]  /*1b010*/  PRMT R17, R2, 0x7610, R17 ;  /* 0x0000761002117816 */ /* 0x000fc40000000011 */
[----:B------:R-:W3:Y:S01]  /*1b020*/  @P1 LDG.E.CONSTANT R2, [R88.64] ;  /* 0x0000000458021981 */ /* 0x000ee2000c1e9900 */
[----:B-----5:R-:W-:-:S03]  /*1b030*/  @P5 FADD.FTZ R5, R5, R16 ;  /* 0x0000001005055221 */ /* 0x020fc60000010000 */
[----:B------:R0:W-:Y:S01]  /*1b040*/  @P6 STG.E.U16 [R86.64+0x30], R11 ;  /* 0x0000300b56006986 */ /* 0x0001e2000c101504 */
[----:B------:R-:W-:Y:S01]  /*1b050*/  @P5 FADD.FTZ R7, R7, R10 ;  /* 0x0000000a07075221 */ /* 0x000fe20000010000 */
[--C-:B------:R-:W-:Y:S02]  /*1b060*/  HADD2.F32 R10, -RZ, R121.reuse.H0_H0 ;  /* 0x20000079ff0a7230 */ /* 0x100fe40000004100 */
[----:B------:R-:W-:Y:S01]  /*1b070*/  @P6 STG.E [R96.64+0x64], R29 ;  /* 0x0000641d60006986 */ /* 0x000fe2000c101904 */
[----:B------:R-:W-:Y:S01]  /*1b080*/  @P5 F2FP.PACK_AB R5, RZ, R5 ;  /* 0x00000005ff05523e */ /* 0x000fe200000000ff */
[----:B------:R-:W-:Y:S02]  /*1b090*/  HADD2.F32 R16, -RZ, R121.H1_H1 ;  /* 0x30000079ff107230 */ /* 0x000fe40000004100 */
[----:B------:R-:W-:Y:S01]  /*1b0a0*/  @P6 STG.E.U16 [R86.64+0x32], R17 ;  /* 0x0000321156006986 */ /* 0x000fe2000c101504 */
[----:B------:R-:W-:Y:S01]  /*1b0b0*/  ISETP.GE.AND P6, PT, R72, 0x14, PT ;  /* 0x000000144800780c */ /* 0x000fe20003fc6270 */
[----:B------:R-:W-:Y:S01]  /*1b0c0*/  @P0 FADD.FTZ R10, R10, -R69 ;  /* 0x800000450a0a0221 */ /* 0x000fe20000010000 */
[----:B------:R-:W-:-:S02]  /*1b0d0*/  PRMT R18, R5, 0x7610, R18 ;  /* 0x0000761005127816 */ /* 0x000fc40000000012 */
[----:B------:R-:W-:Y:S01]  /*1b0e0*/  @P5 F2FP.PACK_AB R7, RZ, R7 ;  /* 0x00000007ff07523e */ /* 0x000fe200000000ff */
[----:B------:R-:W-:Y:S02]  /*1b0f0*/  @P0 FFMA.FTZ R5, R73, -0.69314718246459960938, R10 ;  /* 0xbf31721849050823 */ /* 0x000fe4000001000a */
[----:B------:R-:W-:Y:S01]  /*1b100*/  @P0 FADD.FTZ R10, R16, -R69 ;  /* 0x80000045100a0221 */ /* 0x000fe20000010000 */
[----:B0-----:R-:W-:Y:S01]  /*1b110*/  PRMT R11, R7, 0x7610, R11 ;  /* 0x00007610070b7816 */ /* 0x001fe2000000000b */
[----:B------:R-:W-:Y:S02]  /*1b120*/  HADD2.F32 R16, -RZ, R98.H0_H0 ;  /* 0x20000062ff107230 */ /* 0x000fe40000004100 */
[----:B------:R-:W-:Y:S01]  /*1b130*/  @P0 FFMA.FTZ R7, R73, -0.69314718246459960938, R10 ;  /* 0xbf31721849070823 */ /* 0x000fe2000001000a */
[----:B------:R-:W-:Y:S04]  /*1b140*/  @P5 STG.E [R96.64+0x68], R30 ;  /* 0x0000681e60005986 */ /* 0x000fe8000c101904 */
[----:B------:R0:W-:Y:S01]  /*1b150*/  @P5 STG.E.U16 [R86.64+0x34], R18 ;  /* 0x0000341256005986 */ /* 0x0001e2000c101504 */
[----:B------:R-:W-:-:S03]  /*1b160*/  @P4 FADD.FTZ R16, R16, -R69 ;  /* 0x8000004510104221 */ /* 0x000fc60000010000 */
[----:B------:R-:W-:Y:S01]  /*1b170*/  @P5 STG.E [R96.64+0x6c], R31 ;  /* 0x00006c1f60005986 */ /* 0x000fe2000c101904 */
[----:B------:R-:W-:-:S03]  /*1b180*/  @P0 FADD.FTZ R12, R12, R5 ;  /* 0x000000050c0c0221 */ /* 0x000fc60000010000 */
[----:B------:R-:W4:Y:S01]  /*1b190*/  @P6 LDG.E.CONSTANT R5, [R88.64] ;  /* 0x0000000458056981 */ /* 0x000f22000c1e9900 */
[----:B------:R-:W-:Y:S01]  /*1b1a0*/  @P0 FADD.FTZ R7, R6, R7 ;  /* 0x0000000706070221 */ /* 0x000fe20000010000 */
[----:B0-----:R-:W-:Y:S02]  /*1b1b0*/  HADD2.F32 R18, -RZ, R98.H1_H1 ;  /* 0x30000062ff127230 */ /* 0x001fe40000004100 */
[----:B------:R0:W-:Y:S01]  /*1b1c0*/  @P5 STG.E.U16 [R86.64+0x36], R11 ;  /* 0x0000360b56005986 */ /* 0x0001e2000c101504 */
[----:B------:R-:W-:Y:S02]  /*1b1d0*/  ISETP.GE.AND P5, PT, R72, 0x15, PT ;  /* 0x000000154800780c */ /* 0x000fe40003fa6270 */
[----:B------:R-:W-:Y:S01]  /*1b1e0*/  @P0 F2FP.PACK_AB R10, RZ, R7 ;  /* 0x00000007ff0a023e */ /* 0x000fe200000000ff */
[----:B------:R-:W-:Y:S01]  /*1b1f0*/  @P4 FADD.FTZ R18, R18, -R69 ;  /* 0x8000004512124221 */ /* 0x000fe20000010000 */
[----:B------:R-:W-:Y:S01]  /*1b200*/  @P0 F2FP.PACK_AB R12, RZ, R12 ;  /* 0x0000000cff0c023e */ /* 0x000fe200000000ff */
[----:B------:R-:W5:Y:S02]  /*1b210*/  @P6 LDG.E.CONSTANT R6, [R88.64] ;  /* 0x0000000458066981 */ /* 0x000f64000c1e9900 */
[----:B------:R-:W-:-:S02]  /*1b220*/  @P4 FFMA.FTZ R18, R73, -0.69314718246459960938, R18 ;  /* 0xbf31721849124823 */ /* 0x000fc40000010012 */
[--C-:B0-----:R-:W-:Y:S01]  /*1b230*/  @P4 FFMA.FTZ R11, R73, -0.69314718246459960938, R16.reuse ;  /* 0xbf317218490b4823 */ /* 0x101fe20000010010 */
[----:B------:R-:W-:Y:S01]  /*1b240*/  PRMT R16, R10, 0x7610, R16 ;  /* 0x000076100a107816 */ /* 0x000fe20000000010 */
[----:B------:R-:W-:Y:S02]  /*1b250*/  @P0 STG.E [R96.64+0x70], R32 ;  /* 0x0000702060000986 */ /* 0x000fe4000c101904 */
[----:B------:R-:W-:Y:S02]  /*1b260*/  @P4 FADD.FTZ R8, R8, R11 ;  /* 0x0000000b08084221 */ /* 0x000fe40000010000 */
[----:B------:R0:W-:Y:S01]  /*1b270*/  @P0 STG.E.U16 [R86.64+0x38], R12 ;  /* 0x0000380c56000986 */ /* 0x0001e2000c101504 */
[----:B------:R-:W-:-:S03]  /*1b280*/  @P4 FADD.FTZ R18, R9, R18 ;  /* 0x0000001209124221 */ /* 0x000fc60000010000 */
[----:B------:R-:W-:Y:S01]  /*1b290*/  @P0 STG.E [R96.64+0x74], R33 ;  /* 0x0000742160000986 */ /* 0x000fe2000c101904 */
[----:B------:R-:W-:-:S03]  /*1b2a0*/  @P4 F2FP.PACK_AB R9, RZ, R8 ;  /* 0x00000008ff09423e */ /* 0x000fc600000000ff */
[----:B------:R1:W-:Y:S01]  /*1b2b0*/  @P0 STG.E.U16 [R86.64+0x3a], R16 ;  /* 0x00003a1056000986 */ /* 0x0003e2000c101504 */
[----:B------:R-:W-:Y:S01]  /*1b2c0*/  ISETP.GE.AND P0, PT, R72, 0x16, PT ;  /* 0x000000164800780c */ /* 0x000fe20003f06270 */
[--C-:B------:R-:W-:Y:S02]  /*1b2d0*/  HADD2.F32 R10, -RZ, R119.reuse.H0_H0 ;  /* 0x20000077ff0a7230 */ /* 0x100fe40000004100 */
[----:B------:R-:W5:Y:S04]  /*1b2e0*/  @P5 LDG.E.CONSTANT R7, [R88.64] ;  /* 0x0000000458075981 */ /* 0x000f68000c1e9900 */
[----:B------:R-:W5:Y:S01]  /*1b2f0*/  @P5 LDG.E.CONSTANT R8, [R88.64] ;  /* 0x0000000458085981 */ /* 0x000f62000c1e9900 */
[----:B------:R-:W-:Y:S01]  /*1b300*/  @P3 FADD.FTZ R10, R10, -R69 ;  /* 0x800000450a0a3221 */ /* 0x000fe20000010000 */
[----:B------:R-:W-:Y:S01]  /*1b310*/  PRMT R17, R9, 0x7610, R17 ;  /* 0x0000761009117816 */ /* 0x000fe20000000011 */
[----:B0-----:R-:W-:Y:S01]  /*1b320*/  HADD2.F32 R12, -RZ, R119.H1_H1 ;  /* 0x30000077ff0c7230 */ /* 0x001fe20000004100 */
[----:B------:R-:W-:Y:S01]  /*1b330*/  @P4 F2FP.PACK_AB R18, RZ, R18 ;  /* 0x00000012ff12423e */ /* 0x000fe200000000ff */
[----:B------:R-:W-:Y:S01]  /*1b340*/  @P3 FFMA.FTZ R11, R73, -0.69314718246459960938, R10 ;  /* 0xbf317218490b3823 */ /* 0x000fe2000001000a */
[----:B------:R-:W5:Y:S02]  /*1b350*/  @P0 LDG.E.CONSTANT R9, [R88.64] ;  /* 0x0000000458090981 */ /* 0x000f64000c1e9900 */
[----:B------:R-:W-:-:S02]  /*1b360*/  @P3 FADD.FTZ R10, R12, -R69 ;  /* 0x800000450c0a3221 */ /* 0x000fc40000010000 */
[----:B------:R-:W-:Y:S01]  /*1b370*/  @P4 STG.E [R96.64+0x78], R34 ;  /* 0x0000782260004986 */ /* 0x000fe2000c101904 */
[--C-:B------:R-:W-:Y:S01]  /*1b380*/  HADD2.F32 R12, -RZ, R120.reuse.H0_H0 ;  /* 0x20000078ff0c7230 */ /* 0x100fe20000004100 */
[----:B------:R-:W-:Y:S02]  /*1b390*/  @P3 FADD.FTZ R11, R4, R11 ;  /* 0x0000000b040b3221 */ /* 0x000fe40000010000 */
[----:B------:R0:W-:Y:S01]  /*1b3a0*/  @P4 STG.E.U16 [R86.64+0x3c], R17 ;  /* 0x00003c1156004986 */ /* 0x0001e2000c101504 */
[----:B-1----:R-:W-:-:S03]  /*1b3b0*/  HADD2.F32 R16, -RZ, R120.H1_H1 ;  /* 0x30000078ff107230 */ /* 0x002fc60000004100 */
[----:B------:R-:W-:Y:S04]  /*1b3c0*/  @P4 STG.E [R96.64+0x7c], R35 ;  /* 0x00007c2360004986 */ /* 0x000fe8000c101904 */
[----:B------:R-:W5:Y:S04]  /*1b3d0*/  @P0 LDG.E.CONSTANT R4, [R88.64] ;  /* 0x0000000458040981 */ /* 0x000f68000c1e9900 */
[----:B------:R1:W-:Y:S01]  /*1b3e0*/  @P4 STG.E.U16 [R86.64+0x3e], R18 ;  /* 0x00003e1256004986 */ /* 0x0003e2000c101504 */
[----:B------:R-:W-:Y:S01]  /*1b3f0*/  ISETP.GE.AND P4, PT, R72, 0x17, PT ;  /* 0x000000174800780c */ /* 0x000fe20003f86270 */
[----:B------:R-:W-:-:S02]  /*1b400*/  @P2 FADD.FTZ R12, R12, -R69 ;  /* 0x800000450c0c2221 */ /* 0x000fc40000010000 */
[C---:B------:R-:W-:Y:S02]  /*1b410*/  @P3 FFMA.FTZ R10, R73.reuse, -0.69314718246459960938, R10 ;  /* 0xbf317218490a3823 */ /* 0x040fe4000001000a */
[----:B------:R-:W-:Y:S01]  /*1b420*/  @P2 FADD.FTZ R16, R16, -R69 ;  /* 0x8000004510102221 */ /* 0x000fe20000010000 */
[----:B------:R-:W-:Y:S01]  /*1b430*/  @P3 F2FP.PACK_AB R11, RZ, R11 ;  /* 0x0000000bff0b323e */ /* 0x000fe200000000ff */
[----:B0-----:R-:W-:Y:S02]  /*1b440*/  @P2 FFMA.FTZ R17, R73, -0.69314718246459960938, R12 ;  /* 0xbf31721849112823 */ /* 0x001fe4000001000c */
[----:B------:R-:W-:Y:S02]  /*1b450*/  @P3 FADD.FTZ R15, R15, R10 ;  /* 0x0000000a0f0f3221 */ /* 0x000fe40000010000 */
[----:B------:R-:W-:Y:S01]  /*1b460*/  @P2 FFMA.FTZ R16, R73, -0.69314718246459960938, R16 ;  /* 0xbf31721849102823 */ /* 0x000fe20000010010 */
[----:B-1----:R-:W-:Y:S01]  /*1b470*/  PRMT R18, R11, 0x7610, R18 ;  /* 0x000076100b127816 */ /* 0x002fe20000000012 */
[----:B------:R-:W-:Y:S01]  /*1b480*/  @P2 FADD.FTZ R14, R14, R17 ;  /* 0x000000110e0e2221 */ /* 0x000fe20000010000 */
[----:B------:R-:W5:Y:S01]  /*1b490*/  @P4 LDG.E.CONSTANT R11, [R88.64] ;  /* 0x00000004580b4981 */ /* 0x000f62000c1e9900 */
[----:B------:R-:W-:Y:S01]  /*1b4a0*/  @P2 FADD.FTZ R13, R13, R16 ;  /* 0x000000100d0d2221 */ /* 0x000fe20000010000 */
[----:B------:R-:W-:-:S02]  /*1b4b0*/  @P3 F2FP.PACK_AB R15, RZ, R15 ;  /* 0x0000000fff0f323e */ /* 0x000fc400000000ff */
[----:B------:R-:W-:Y:S01]  /*1b4c0*/  @P2 F2FP.PACK_AB R14, RZ, R14 ;  /* 0x0000000eff0e223e */ /* 0x000fe200000000ff */
[----:B------:R-:W-:Y:S01]  /*1b4d0*/  @P3 STG.E [R96.64+0x80], R36 ;  /* 0x0000802460003986 */ /* 0x000fe2000c101904 */
[----:B------:R-:W-:Y:S02]  /*1b4e0*/  PRMT R12, R15, 0x7610, R12 ;  /* 0x000076100f0c7816 */ /* 0x000fe4000000000c */
[----:B------:R-:W-:Y:S01]  /*1b4f0*/  @P2 F2FP.PACK_AB R13, RZ, R13 ;  /* 0x0000000dff0d223e */ /* 0x000fe200000000ff */
[----:B------:R0:W-:Y:S03]  /*1b500*/  @P3 STG.E.U16 [R86.64+0x40], R18 ;  /* 0x0000401256003986 */ /* 0x0001e6000c101504 */
[----:B------:R-:W-:Y:S01]  /*1b510*/  PRMT R19, R13, 0x7610, R19 ;  /* 0x000076100d137816 */ /* 0x000fe20000000013 */
[----:B------:R-:W-:Y:S04]  /*1b520*/  @P3 STG.E [R96.64+0x84], R37 ;  /* 0x0000842560003986 */ /* 0x000fe8000c101904 */
[----:B------:R1:W-:Y:S01]  /*1b530*/  @P3 STG.E.U16 [R86.64+0x42], R12 ;  /* 0x0000420c56003986 */ /* 0x0003e2000c101504 */
[----:B0-----:R-:W-:-:S03]  /*1b540*/  PRMT R18, R14, 0x7610, R18 ;  /* 0x000076100e127816 */ /* 0x001fc60000000012 */
[----:B------:R-:W-:Y:S01]  /*1b550*/  @P2 STG.E [R96.64+0x88], R38 ;  /* 0x0000882660002986 */ /* 0x000fe2000c101904 */
[----:B------:R-:W-:-:S03]  /*1b560*/  ISETP.GE.AND P3, PT, R72, 0x18, PT ;  /* 0x000000184800780c */ /* 0x000fc60003f66270 */
[----:B------:R0:W-:Y:S04]  /*1b570*/  @P2 STG.E.U16 [R86.64+0x44], R18 ;  /* 0x0000441256002986 */ /* 0x0001e8000c101504 */
[----:B------:R-:W5:Y:S04]  /*1b580*/  @P4 LDG.E.CONSTANT R10, [R88.64] ;  /* 0x00000004580a4981 */ /* 0x000f68000c1e9900 */
[----:B------:R-:W-:Y:S04]  /*1b590*/  @P2 STG.E [R96.64+0x8c], R39 ;  /* 0x00008c2760002986 */ /* 0x000fe8000c101904 */
[----:B------:R0:W-:Y:S01]  /*1b5a0*/  @P2 STG.E.U16 [R86.64+0x46], R19 ;  /* 0x0000461356002986 */ /* 0x0001e2000c101504 */
[----:B------:R-:W-:-:S03]  /*1b5b0*/  ISETP.GE.AND P2, PT, R72, 0x19, PT ;  /* 0x000000194800780c */ /* 0x000fc60003f46270 */
[----:B------:R-:W5:Y:S04]  /*1b5c0*/  @P3 LDG.E.CONSTANT R15, [R88.64] ;  /* 0x00000004580f3981 */ /* 0x000f68000c1e9900 */
[----:B------:R-:W5:Y:S06]  /*1b5d0*/  @P3 LDG.E.CONSTANT R14, [R88.64] ;  /* 0x00000004580e3981 */ /* 0x000f6c000c1e9900 */
[----:B-1----:R-:W5:Y:S04]  /*1b5e0*/  @P2 LDG.E.CONSTANT R12, [R88.64] ;  /* 0x00000004580c2981 */ /* 0x002f68000c1e9900 */
[----:B------:R-:W5:Y:S01]  /*1b5f0*/  @P2 LDG.E.CONSTANT R13, [R88.64] ;  /* 0x00000004580d2981 */ /* 0x000f62000c1e9900 */
[----:B------:R-:W-:-:S05]  /*1b600*/  HADD2.F32 R16, -RZ, R109.H0_H0 ;  /* 0x2000006dff107230 */ /* 0x000fca0000004100 */
[----:B------:R-:W-:-:S04]  /*1b610*/  @P1 FADD.FTZ R16, R16, -R69 ;  /* 0x8000004510101221 */ /* 0x000fc80000010000 */
[----:B------:R-:W-:Y:S01]  /*1b620*/  @P1 FFMA.FTZ R17, R73, -0.69314718246459960938, R16 ;  /* 0xbf31721849111823 */ /* 0x000fe20000010010 */
[----:B------:R-:W-:Y:S02]  /*1b630*/  HADD2.F32 R16, -RZ, R109.H1_H1 ;  /* 0x3000006dff107230 */ /* 0x000fe40000004100 */
[----:B0-----:R-:W-:-:S03]  /*1b640*/  HADD2.F32 R18, -RZ, R118.H0_H0 ;  /* 0x20000076ff127230 */ /* 0x001fc60000004100 */
[----:B------:R-:W-:Y:S01]  /*1b650*/  @P1 FADD.FTZ R16, R16, -R69 ;  /* 0x8000004510101221 */ /* 0x000fe20000010000 */
[----:B------:R-:W-:-:S03]  /*1b660*/  HADD2.F32 R20, -RZ, R118.H1_H1 ;  /* 0x30000076ff147230 */ /* 0x000fc60000004100 */
[----:B------:R-:W-:Y:S01]  /*1b670*/  @P1 FFMA.FTZ R16, R73, -0.69314718246459960938, R16 ;  /* 0xbf31721849101823 */ /* 0x000fe20000010010 */
[----:B------:R-:W-:Y:S01]  /*1b680*/  @P1 STG.E [R96.64+0x90], R40 ;  /* 0x0000902860001986 */ /* 0x000fe2000c101904 */
[----:B---3--:R-:W-:-:S05]  /*1b690*/  @P1 FADD.FTZ R2, R2, R17 ;  /* 0x0000001102021221 */ /* 0x008fca0000010000 */
[----:B------:R-:W-:-:S04]  /*1b6a0*/  @P1 F2FP.PACK_AB R2, RZ, R2 ;  /* 0x00000002ff02123e */ /* 0x000fc800000000ff */
[----:B------:R-:W-:Y:S01]  /*1b6b0*/  PRMT R19, R2, 0x7610, R19 ;  /* 0x0000761002137816 */ /* 0x000fe20000000013 */
[--C-:B------:R-:W-:Y:S01]  /*1b6c0*/  @P6 FADD.FTZ R2, R18, -R69.reuse ;  /* 0x8000004512026221 */ /* 0x100fe20000010000 */
[----:B------:R-:W-:Y:S01]  /*1b6d0*/  HADD2.F32 R18, -RZ, R107.H0_H0 ;  /* 0x2000006bff127230 */ /* 0x000fe20000004100 */
[----:B--2---:R-:W-:Y:S02]  /*1b6e0*/  @P1 FADD.FTZ R3, R3, R16 ;  /* 0x0000001003031221 */ /* 0x004fe40000010000 */
[----:B------:R-:W-:Y:S02]  /*1b6f0*/  @P6 FFMA.FTZ R2, R73, -0.69314718246459960938, R2 ;  /* 0xbf31721849026823 */ /* 0x000fe40000010002 */
[----:B------:R-:W-:-:S04]  /*1b700*/  @P6 FADD.FTZ R16, R20, -R69 ;  /* 0x8000004514106221 */ /* 0x000fc80000010000 */
[C---:B------:R-:W-:Y:S02]  /*1b710*/  @P6 FFMA.FTZ R17, R73.reuse, -0.69314718246459960938, R16 ;  /* 0xbf31721849116823 */ /* 0x040fe40000010010 */
[----:B------:R-:W-:Y:S01]  /*1b720*/  @P5 FADD.FTZ R16, R18, -R69 ;  /* 0x8000004512105221 */ /* 0x000fe20000010000 */
[----:B------:R-:W-:Y:S01]  /*1b730*/  HADD2.F32 R18, -RZ, R107.H1_H1 ;  /* 0x3000006bff127230 */ /* 0x000fe20000004100 */
[----:B------:R-:W-:Y:S01]  /*1b740*/  @P1 F2FP.PACK_AB R3, RZ, R3 ;  /* 0x00000003ff03123e */ /* 0x000fe200000000ff */
[----:B------:R-:W-:Y:S01]  /*1b750*/  @P1 STG.E.U16 [R86.64+0x48], R19 ;  /* 0x0000481356001986 */ /* 0x000fe2000c101504 */
[----:B------:R-:W-:-:S03]  /*1b760*/  @P5 FFMA.FTZ R16, R73, -0.69314718246459960938, R16 ;  /* 0xbf31721849105823 */ /* 0x000fc60000010010 */
[----:B------:R-:W-:Y:S01]  /*1b770*/  @P1 STG.E [R96.64+0x94], R41 ;  /* 0x0000942960001986 */ /* 0x000fe2000c101904 */
[----:B----4-:R-:W-:-:S05]  /*1b780*/  @P6 FADD.FTZ R2, R5, R2 ;  /* 0x0000000205026221 */ /* 0x010fca0000010000 */
[----:B------:R-:W-:-:S04]  /*1b790*/  @P6 F2FP.PACK_AB R2, RZ, R2 ;  /* 0x00000002ff02623e */ /* 0x000fc800000000ff */
[----:B------:R-:W-:Y:S01]  /*1b7a0*/  PRMT R5, R2, 0x7610, R5 ;  /* 0x0000761002057816 */ /* 0x000fe20000000005 */
[----:B-----5:R-:W-:Y:S02]  /*1b7b0*/  @P6 FADD.FTZ R6, R6, R17 ;  /* 0x0000001106066221 */ /* 0x020fe40000010000 */
[----:B------:R-:W-:Y:S01]  /*1b7c0*/  @P5 FADD.FTZ R2, R18, -R69 ;  /* 0x8000004512025221 */ /* 0x000fe20000010000 */
[----:B------:R0:W-:Y:S02]  /*1b7d0*/  @P1 STG.E.U16 [R86.64+0x4a], R3 ;  /* 0x00004a0356001986 */ /* 0x0001e4000c101504 */
[----:B------:R-:W-:Y:S01]  /*1b7e0*/  @P6 F2FP.PACK_AB R6, RZ, R6 ;  /* 0x00000006ff06623e */ /* 0x000fe200000000ff */
[----:B0-----:R-:W-:Y:S01]  /*1b7f0*/  @P5 FFMA.FTZ R3, R73, -0.69314718246459960938, R2 ;  /* 0xbf31721849035823 */ /* 0x001fe20000010002 */
[--C-:B------:R-:W-:Y:S01]  /*1b800*/  HADD2.F32 R2, -RZ, R108.reuse.H0_H0 ;  /* 0x2000006cff027230 */ /* 0x100fe20000004100 */
[----:B------:R-:W-:Y:S01]  /*1b810*/  @P6 STG.E [R96.64+0x98], R42 ;  /* 0x0000982a60006986 */ /* 0x000fe2000c101904 */
[--C-:B------:R-:W-:Y:S01]  /*1b820*/  @P5 FADD.FTZ R7, R7, R16.reuse ;  /* 0x0000001007075221 */ /* 0x100fe20000010000 */
[----:B------:R-:W-:Y:S01]  /*1b830*/  PRMT R16, R6, 0x7610, R16 ;  /* 0x0000761006107816 */ /* 0x000fe20000000010 */
[----:B------:R-:W-:Y:S01]  /*1b840*/  HADD2.F32 R6, -RZ, R108.H1_H1 ;  /* 0x3000006cff067230 */ /* 0x000fe20000004100 */
[----:B------:R-:W-:-:S02]  /*1b850*/  @P5 FADD.FTZ R3, R8, R3 ;  /* 0x0000000308035221 */ /* 0x000fc40000010000 */
[--C-:B------:R-:W-:Y:S01]  /*1b860*/  @P0 FADD.FTZ R2, R2, -R69.reuse ;  /* 0x8000004502020221 */ /* 0x100fe20000010000 */
[----:B------:R-:W-:Y:S01]  /*1b870*/  @P6 STG.E.U16 [R86.64+0x4c], R5 ;  /* 0x00004c0556006986 */ /* 0x000fe2000c101504 */
[----:B------:R-:W-:Y:S01]  /*1b880*/  @P0 FADD.FTZ R6, R6, -R69 ;  /* 0x8000004506060221 */ /* 0x000fe20000010000 */
[----:B------:R-:W-:Y:S01]  /*1b890*/  @P5 F2FP.PACK_AB R3, RZ, R3 ;  /* 0x00000003ff03523e */ /* 0x000fe200000000ff */
[----:B------:R-:W-:Y:S01]  /*1b8a0*/  @P0 FFMA.FTZ R2, R73, -0.69314718246459960938, R2 ;  /* 0xbf31721849020823 */ /* 0x000fe20000010002 */
[----:B------:R-:W-:Y:S01]  /*1b8b0*/  ISETP.GE.AND P1, PT, R72, 0x1a, PT ;  /* 0x0000001a4800780c */ /* 0x000fe20003f26270 */
[----:B------:R0:W-:Y:S01]  /*1b8c0*/  @P6 STG.E [R96.64+0x9c], R43 ;  /* 0x00009c2b60006986 */ /* 0x0001e2000c101904 */
[--C-:B------:R-:W-:Y:S01]  /*1b8d0*/  HADD2.F32 R8, -RZ, R117.reuse.H0_H0 ;  /* 0x20000075ff087230 */ /* 0x100fe20000004100 */
[----:B------:R-:W-:Y:S01]  /*1b8e0*/  @P0 FADD.FTZ R2, R9, R2 ;  /* 0x0000000209020221 */ /* 0x000fe20000010000 */
[----:B------:R-:W-:Y:S02]  /*1b8f0*/  @P5 F2FP.PACK_AB R7, RZ, R7 ;  /* 0x00000007ff07523e */ /* 0x000fe400000000ff */
[----:B0-----:R-:W-:Y:S01]  /*1b900*/  PRMT R43, R3, 0x7610, R43 ;  /* 0x00007610032b7816 */ /* 0x001fe2000000002b */
[----:B------:R-:W-:Y:S01]  /*1b910*/  @P0 FFMA.FTZ R3, R73, -0.69314718246459960938, R6 ;  /* 0xbf31721849030823 */ /* 0x000fe20000010006 */
[----:B------:R-:W-:Y:S01]  /*1b920*/  @P0 F2FP.PACK_AB R2, RZ, R2 ;  /* 0x00000002ff02023e */ /* 0x000fe200000000ff */
[----:B------:R-:W-:Y:S01]  /*1b930*/  HADD2.F32 R6, -RZ, R117.H1_H1 ;  /* 0x30000075ff067230 */ /* 0x000fe20000004100 */
[----:B------:R-:W-:Y:S01]  /*1b940*/  @P6 STG.E.U16 [R86.64+0x4e], R16 ;  /* 0x00004e1056006986 */ /* 0x000fe2000c101504 */
[----:B------:R-:W-:-:S02]  /*1b950*/  @P0 FADD.FTZ R3, R4, R3 ;  /* 0x0000000304030221 */ /* 0x000fc40000010000 */
[----:B------:R-:W-:Y:S01]  /*1b960*/  @P4 FADD.FTZ R4, R8, -R69 ;  /* 0x8000004508044221 */ /* 0x000fe20000010000 */
[----:B------:R-:W-:Y:S01]  /*1b970*/  PRMT R17, R7, 0x7610, R17 ;  /* 0x0000761007117816 */ /* 0x000fe20000000011 */
[----:B------:R-:W2:Y:S01]  /*1b980*/  @P1 LDG.E.CONSTANT R9, [R88.64] ;  /* 0x0000000458091981 */ /* 0x000ea2000c1e9900 */
[----:B------:R-:W-:Y:S01]  /*1b990*/  ISETP.GE.AND P6, PT, R72, 0x1b, PT ;  /* 0x0000001b4800780c */ /* 0x000fe20003fc6270 */
[--C-:B------:R-:W-:Y:S01]  /*1b9a0*/  @P4 FFMA.FTZ R5, R73, -0.69314718246459960938, R4.reuse ;  /* 0xbf31721849054823 */ /* 0x100fe20000010004 */
[----:B------:R-:W-:Y:S01]  /*1b9b0*/  PRMT R4, R2, 0x7610, R4 ;  /* 0x0000761002047816 */ /* 0x000fe20000000004 */
[----:B------:R-:W3:Y:S01]  /*1b9c0*/  @P1 LDG.E.CONSTANT R7, [R88.64] ;  /* 0x0000000458071981 */ /* 0x000ee2000c1e9900 */
[----:B------:R-:W-:-:S04]  /*1b9d0*/  @P4 FADD.FTZ R2, R6, -R69 ;  /* 0x8000004506024221 */ /* 0x000fc80000010000 */
[----:B------:R-:W-:Y:S01]  /*1b9e0*/  @P4 FFMA.FTZ R2, R73, -0.69314718246459960938, R2 ;  /* 0xbf31721849024823 */ /* 0x000fe20000010002 */
[----:B------:R-:W-:Y:S03]  /*1b9f0*/  @P5 STG.E [R96.64+0xa0], R44 ;  /* 0x0000a02c60005986 */ /* 0x000fe6000c101904 */
[----:B------:R-:W-:Y:S01]  /*1ba00*/  @P4 FADD.FTZ R2, R11, R2 ;  /* 0x000000020b024221 */ /* 0x000fe20000010000 */
[----:B------:R0:W-:Y:S01]  /*1ba10*/  @P5 STG.E.U16 [R86.64+0x50], R17 ;  /* 0x0000501156005986 */ /* 0x0001e2000c101504 */
[----:B------:R-:W-:-:S03]  /*1ba20*/  HADD2.F32 R6, -RZ, R106.H1_H1 ;  /* 0x3000006aff067230 */ /* 0x000fc60000004100 */
[----:B------:R-:W-:Y:S01]  /*1ba30*/  @P4 F2FP.PACK_AB R2, RZ, R2 ;  /* 0x00000002ff02423e */ /* 0x000fe200000000ff */
[----:B------:R-:W-:Y:S01]  /*1ba40*/  @P5 STG.E [R96.64+0xa4], R45 ;  /* 0x0000a42d60005986 */ /* 0x000fe2000c101904 */
[----:B------:R-:W-:-:S03]  /*1ba50*/  @P0 F2FP.PACK_AB R3, RZ, R3 ;  /* 0x00000003ff03023e */ /* 0x000fc600000000ff */
[----:B------:R-:W4:Y:S04]  /*1ba60*/  @P6 LDG.E.CONSTANT R19, [R88.64] ;  /* 0x0000000458136981 */ /* 0x000f28000c1e9900 */
[----:B0-----:R-:W5:Y:S04]  /*1ba70*/  @P6 LDG.E.CONSTANT R17, [R88.64] ;  /* 0x0000000458116981 */ /* 0x001f68000c1e9900 */
[----:B------:R0:W-:Y:S04]  /*1ba80*/  @P5 STG.E.U16 [R86.64+0x52], R43 ;  /* 0x0000522b56005986 */ /* 0x0001e8000c101504 */
[----:B------:R-:W-:Y:S01]  /*1ba90*/  @P0 STG.E [R96.64+0xa8], R46 ;  /* 0x0000a82e60000986 */ /* 0x000fe2000c101904 */
[----:B------:R-:W-:-:S03]  /*1baa0*/  ISETP.GE.AND P5, PT, R72, 0x1c, PT ;  /* 0x0000001c4800780c */ /* 0x000fc60003fa6270 */
[----:B------:R1:W-:Y:S01]  /*1bab0*/  @P0 STG.E.U16 [R86.64+0x54], R4 ;  /* 0x0000540456000986 */ /* 0x0003e2000c101504 */
[----:B0-----:R-:W-:Y:S01]  /*1bac0*/  PRMT R43, R2, 0x7610, R43 ;  /* 0x00007610022b7816 */ /* 0x001fe2000000002b */
[----:B------:R-:W-:Y:S02]  /*1bad0*/  @P3 FADD.FTZ R2, R6, -R69 ;  /* 0x8000004506023221 */ /* 0x000fe40000010000 */
[----:B------:R-:W-:Y:S01]  /*1bae0*/  @P0 STG.E [R96.64+0xac], R47 ;  /* 0x0000ac2f60000986 */ /* 0x000fe2000c101904 */
[----:B------:R-:W-:-:S03]  /*1baf0*/  @P4 FADD.FTZ R5, R10, R5 ;  /* 0x000000050a054221 */ /* 0x000fc60000010000 */
[----:B------:R0:W-:Y:S01]  /*1bb00*/  @P0 STG.E.U16 [R86.64+0x56], R3 ;  /* 0x0000560356000986 */ /* 0x0001e2000c101504 */
[----:B-1----:R-:W-:Y:S01]  /*1bb10*/  HADD2.F32 R4, -RZ, R106.H0_H0 ;  /* 0x2000006aff047230 */ /* 0x002fe20000004100 */
[----:B------:R-:W-:Y:S01]  /*1bb20*/  @P4 F2FP.PACK_AB R5, RZ, R5 ;  /* 0x00000005ff05423e */ /* 0x000fe200000000ff */
[--C-:B------:R-:W-:Y:S01]  /*1bb30*/  HADD2.F32 R6, -RZ, R115.reuse.H1_H1 ;  /* 0x30000073ff067230 */ /* 0x100fe20000004100 */
[----:B------:R-:W-:Y:S01]  /*1bb40*/  ISETP.GE.AND P0, PT, R72, 0x1d, PT ;  /* 0x0000001d4800780c */ /* 0x000fe20003f06270 */
[----:B------:R-:W4:Y:S01]  /*1bb50*/  @P5 LDG.E.CONSTANT R11, [R88.64] ;  /* 0x00000004580b5981 */ /* 0x000f22000c1e9900 */
[----:B------:R-:W-:Y:S02]  /*1bb60*/  @P3 FADD.FTZ R4, R4, -R69 ;  /* 0x8000004504043221 */ /* 0x000fe40000010000 */
[C---:B0-----:R-:W-:Y:S01]  /*1bb70*/  @P3 FFMA.FTZ R3, R73.reuse, -0.69314718246459960938, R2 ;  /* 0xbf31721849033823 */ /* 0x041fe20000010002 */
[----:B------:R-:W-:Y:S01]  /*1bb80*/  HADD2.F32 R2, -RZ, R115.H0_H0 ;  /* 0x20000073ff027230 */ /* 0x000fe20000004100 */
[----:B------:R-:W-:Y:S01]  /*1bb90*/  @P4 STG.E [R96.64+0xb0], R48 ;  /* 0x0000b03060004986 */ /* 0x000fe2000c101904 */
[----:B------:R-:W-:-:S03]  /*1bba0*/  @P3 FFMA.FTZ R4, R73, -0.69314718246459960938, R4 ;  /* 0xbf31721849043823 */ /* 0x000fc60000010004 */
[--C-:B------:R-:W-:Y:S01]  /*1bbb0*/  @P2 FADD.FTZ R2, R2, -R69.reuse ;  /* 0x8000004502022221 */ /* 0x100fe20000010000 */
[----:B------:R0:W-:Y:S01]  /*1bbc0*/  @P4 STG.E.U16 [R86.64+0x58], R5 ;  /* 0x0000580556004986 */ /* 0x0001e2000c101504 */
[----:B------:R-:W-:Y:S02]  /*1bbd0*/  @P2 FADD.FTZ R6, R6, -R69 ;  /* 0x8000004506062221 */ /* 0x000fe40000010000 */
[----:B------:R-:W-:Y:S01]  /*1bbe0*/  @P3 FADD.FTZ R4, R15, R4 ;  /* 0x000000040f043221 */ /* 0x000fe20000010000 */
[----:B------:R-:W4:Y:S01]  /*1bbf0*/  @P0 LDG.E.CONSTANT R21, [R88.64] ;  /* 0x0000000458150981 */ /* 0x000f22000c1e9900 */
[----:B------:R-:W-:Y:S02]  /*1bc00*/  @P3 FADD.FTZ R3, R14, R3 ;  /* 0x000000030e033221 */ /* 0x000fe40000010000 */
[C---:B------:R-:W-:Y:S01]  /*1bc10*/  @P2 FFMA.FTZ R6, R73.reuse, -0.69314718246459960938, R6 ;  /* 0xbf31721849062823 */ /* 0x040fe20000010006 */
[----:B------:R-:W4:Y:S01]  /*1bc20*/  @P5 LDG.E.CONSTANT R15, [R88.64] ;  /* 0x00000004580f5981 */ /* 0x000f22000c1e9900 */
[----:B0-----:R-:W-:Y:S01]  /*1bc30*/  @P2 FFMA.FTZ R5, R73, -0.69314718246459960938, R2 ;  /* 0xbf31721849052823 */ /* 0x001fe20000010002 */
[----:B------:R-:W-:Y:S01]  /*1bc40*/  @P3 F2FP.PACK_AB R3, RZ, R3 ;  /* 0x00000003ff03323e */ /* 0x000fe200000000ff */
[----:B------:R-:W-:Y:S01]  /*1bc50*/  @P2 FADD.FTZ R6, R13, R6 ;  /* 0x000000060d062221 */ /* 0x000fe20000010000 */
[----:B------:R-:W4:Y:S01]  /*1bc60*/  @P0 LDG.E.CONSTANT R23, [R88.64] ;  /* 0x0000000458170981 */ /* 0x000f22000c1e9900 */
[----:B------:R-:W-:Y:S01]  /*1bc70*/  @P2 FADD.FTZ R5, R12, R5 ;  /* 0x000000050c052221 */ /* 0x000fe20000010000 */
[----:B------:R-:W-:-:S02]  /*1bc80*/  @P3 F2FP.PACK_AB R4, RZ, R4 ;  /* 0x00000004ff04323e */ /* 0x000fc400000000ff */
[----:B------:R-:W-:Y:S02]  /*1bc90*/  @P4 STG.E [R96.64+0xb4], R49 ;  /* 0x0000b43160004986 */ /* 0x000fe4000c101904 */
[----:B------:R-:W-:Y:S02]  /*1bca0*/  @P2 F2FP.PACK_AB R5, RZ, R5 ;  /* 0x00000005ff05223e */ /* 0x000fe400000000ff */
[----:B------:R0:W-:Y:S01]  /*1bcb0*/  @P4 STG.E.U16 [R86.64+0x5a], R43 ;  /* 0x00005a2b56004986 */ /* 0x0001e2000c101504 */
[----:B------:R-:W-:Y:S02]  /*1bcc0*/  @P2 F2FP.PACK_AB R6, RZ, R6 ;  /* 0x00000006ff06223e */ /* 0x000fe400000000ff */
[----:B------:R-:W-:Y:S01]  /*1bcd0*/  ISETP.GE.AND P4, PT, R72, 0x1e, PT ;  /* 0x0000001e4800780c */ /* 0x000fe20003f86270 */
[----:B------:R-:W-:Y:S01]  /*1bce0*/  @P3 STG.E [R96.64+0xb8], R50 ;  /* 0x0000b83260003986 */ /* 0x000fe2000c101904 */
[----:B------:R-:W-:Y:S02]  /*1bcf0*/  PRMT R8, R5, 0x7610, R8 ;  /* 0x0000761005087816 */ /* 0x000fe40000000008 */
[----:B------:R-:W-:Y:S01]  /*1bd00*/  PRMT R10, R6, 0x7610, R10 ;  /* 0x00007610060a7816 */ /* 0x000fe2000000000a */
[----:B------:R1:W-:Y:S01]  /*1bd10*/  @P3 STG.E.U16 [R86.64+0x5c], R4 ;  /* 0x00005c0456003986 */ /* 0x0003e2000c101504 */
[----:B0-----:R-:W-:-:S03]  /*1bd20*/  PRMT R43, R3, 0x7610, R43 ;  /* 0x00007610032b7816 */ /* 0x001fc6000000002b */
[----:B------:R-:W-:Y:S04]  /*1bd30*/  @P3 STG.E [R96.64+0xbc], R51 ;  /* 0x0000bc3360003986 */ /* 0x000fe8000c101904 */
[----:B------:R-:W-:Y:S01]  /*1bd40*/  @P3 STG.E.U16 [R86.64+0x5e], R43 ;  /* 0x00005e2b56003986 */ /* 0x000fe2000c101504 */
        /* <DEDUP_REMOVED lines=8> */
[----:B------:R-:W4:Y:S04]  /*1bdd0*/  @P3 LDG.E.CONSTANT R13, [R88.64] ;  /* 0x00000004580d3981 */ /* 0x000f28000c1e9900 */
[----:B------:R-:W4:Y:S04]  /*1bde0*/  @P3 LDG.E.CONSTANT R25, [R88.64] ;  /* 0x0000000458193981 */ /* 0x000f28000c1e9900 */
[----:B------:R-:W4:Y:S01]  /*1bdf0*/  @P2 LDG.E.CONSTANT R27, [R88.64] ;  /* 0x00000004581b2981 */ /* 0x000f22000c1e9900 */
[----:B------:R-:W-:-:S05]  /*1be00*/  HADD2.F32 R2, -RZ, R116.H0_H0 ;  /* 0x20000074ff027230 */ /* 0x000fca0000004100 */
[----:B------:R-:W-:-:S04]  /*1be10*/  @P1 FADD.FTZ R2, R2, -R69 ;  /* 0x8000004502021221 */ /* 0x000fc80000010000 */
[C---:B------:R-:W-:Y:S01]  /*1be20*/  @P1 FFMA.FTZ R2, R73.reuse, -0.69314718246459960938, R2 ;  /* 0xbf31721849021823 */ /* 0x040fe20000010002 */
[--C-:B------:R-:W-:Y:S02]  /*1be30*/  HADD2.F32 R6, -RZ, R113.reuse.H0_H0 ;  /* 0x20000071ff067230 */ /* 0x100fe40000004100 */
[----:B-1----:R-:W-:Y:S02]  /*1be40*/  HADD2.F32 R4, -RZ, R116.H1_H1 ;  /* 0x30000074ff047230 */ /* 0x002fe40000004100 */
[----:B0-----:R-:W-:Y:S01]  /*1be50*/  HADD2.F32 R8, -RZ, R113.H1_H1 ;  /* 0x30000071ff087230 */ /* 0x001fe20000004100 */
[--C-:B------:R-:W-:Y:S02]  /*1be60*/  @P6 FADD.FTZ R6, R6, -R69.reuse ;  /* 0x8000004506066221 */ /* 0x100fe40000010000 */
[----:B------:R-:W-:Y:S02]  /*1be70*/  @P1 FADD.FTZ R4, R4, -R69 ;  /* 0x8000004504041221 */ /* 0x000fe40000010000 */
[----:B------:R-:W-:-:S02]  /*1be80*/  @P6 FFMA.FTZ R6, R73, -0.69314718246459960938, R6 ;  /* 0xbf31721849066823 */ /* 0x000fc40000010006 */
[----:B------:R-:W-:Y:S01]  /*1be90*/  @P1 FFMA.FTZ R4, R73, -0.69314718246459960938, R4 ;  /* 0xbf31721849041823 */ /* 0x000fe20000010004 */
[----:B------:R-:W-:Y:S01]  /*1bea0*/  @P1 STG.E [R96.64+0xc8], R54 ;  /* 0x0000c83660001986 */ /* 0x000fe2000c101904 */
[----:B------:R-:W-:Y:S01]  /*1beb0*/  HADD2.F32 R10, -RZ, R111.H1_H1 ;  /* 0x3000006fff0a7230 */ /* 0x000fe20000004100 */
[----:B---3--:R-:W-:-:S05]  /*1bec0*/  @P1 FADD.FTZ R2, R7, R2 ;  /* 0x0000000207021221 */ /* 0x008fca0000010000 */
[----:B------:R-:W-:-:S04]  /*1bed0*/  @P1 F2FP.PACK_AB R2, RZ, R2 ;  /* 0x00000002ff02123e */ /* 0x000fc800000000ff */
[----:B------:R-:W-:Y:S01]  /*1bee0*/  PRMT R43, R2, 0x7610, R43 ;  /* 0x00007610022b7816 */ /* 0x000fe2000000002b */
[----:B------:R-:W-:Y:S02]  /*1bef0*/  @P6 FADD.FTZ R2, R8, -R69 ;  /* 0x8000004508026221 */ /* 0x000fe40000010000 */
[----:B--2---:R-:W-:Y:S02]  /*1bf00*/  @P1 FADD.FTZ R4, R9, R4 ;  /* 0x0000000409041221 */ /* 0x004fe40000010000 */
[----:B------:R-:W-:-:S03]  /*1bf10*/  @P6 FFMA.FTZ R2, R73, -0.69314718246459960938, R2 ;  /* 0xbf31721849026823 */ /* 0x000fc60000010002 */
[----:B------:R-:W-:Y:S01]  /*1bf20*/  @P1 F2FP.PACK_AB R4, RZ, R4 ;  /* 0x00000004ff04123e */ /* 0x000fe200000000ff */
[----:B-----5:R-:W-:Y:S02]  /*1bf30*/  @P6 FADD.FTZ R6, R17, R6 ;  /* 0x0000000611066221 */ /* 0x020fe40000010000 */
[----:B----4-:R-:W-:-:S03]  /*1bf40*/  @P6 FADD.FTZ R2, R19, R2 ;  /* 0x0000000213026221 */ /* 0x010fc60000010000 */
[----:B------:R-:W-:Y:S02]  /*1bf50*/  @P6 F2FP.PACK_AB R6, RZ, R6 ;  /* 0x00000006ff06623e */ /* 0x000fe400000000ff */
[----:B------:R-:W-:Y:S02]  /*1bf60*/  PRMT R7, R4, 0x7610, R7 ;  /* 0x0000761004077816 */ /* 0x000fe40000000007 */
[----:B------:R-:W-:Y:S01]  /*1bf70*/  PRMT R9, R6, 0x7610, R9 ;  /* 0x0000761006097816 */ /* 0x000fe20000000009 */
[--C-:B------:R-:W-:Y:S01]  /*1bf80*/  HADD2.F32 R6, -RZ, R114.reuse.H1_H1 ;  /* 0x30000072ff067230 */ /* 0x100fe20000004100 */
[----:B------:R-:W-:Y:S01]  /*1bf90*/  @P6 F2FP.PACK_AB R2, RZ, R2 ;  /* 0x00000002ff02623e */ /* 0x000fe200000000ff */
[----:B------:R-:W-:Y:S01]  /*1bfa0*/  HADD2.F32 R4, -RZ, R114.H0_H0 ;  /* 0x20000072ff047230 */ /* 0x000fe20000004100 */
[----:B------:R0:W-:Y:S01]  /*1bfb0*/  @P1 STG.E.U16 [R86.64+0x64], R43 ;  /* 0x0000642b56001986 */ /* 0x0001e2000c101504 */
[----:B------:R-:W-:-:S03]  /*1bfc0*/  HADD2.F32 R8, -RZ, R111.H0_H0 ;  /* 0x2000006fff087230 */ /* 0x000fc60000004100 */
[----:B------:R-:W-:Y:S01]  /*1bfd0*/  @P5 FADD.FTZ R4, R4, -R69 ;  /* 0x8000004504045221 */ /* 0x000fe20000010000 */
[----:B0-----:R-:W-:Y:S01]  /*1bfe0*/  PRMT R43, R2, 0x7610, R43 ;  /* 0x00007610022b7816 */ /* 0x001fe2000000002b */
[--C-:B------:R-:W-:Y:S02]  /*1bff0*/  @P5 FADD.FTZ R2, R6, -R69.reuse ;  /* 0x8000004506025221 */ /* 0x100fe40000010000 */
[--C-:B------:R-:W-:Y:S02]  /*1c000*/  @P0 FADD.FTZ R6, R8, -R69.reuse ;  /* 0x8000004508060221 */ /* 0x100fe40000010000 */
[C---:B------:R-:W-:Y:S02]  /*1c010*/  @P5 FFMA.FTZ R2, R73.reuse, -0.69314718246459960938, R2 ;  /* 0xbf31721849025823 */ /* 0x040fe40000010002 */
[----:B------:R-:W-:Y:S02]  /*1c020*/  @P5 FFMA.FTZ R4, R73, -0.69314718246459960938, R4 ;  /* 0xbf31721849045823 */ /* 0x000fe40000010004 */
[----:B------:R-:W-:-:S02]  /*1c030*/  @P0 FADD.FTZ R8, R10, -R69 ;  /* 0x800000450a080221 */ /* 0x000fc40000010000 */
[----:B------:R-:W-:Y:S02]  /*1c040*/  @P0 FFMA.FTZ R6, R73, -0.69314718246459960938, R6 ;  /* 0xbf31721849060823 */ /* 0x000fe40000010006 */
[----:B------:R-:W-:Y:S01]  /*1c050*/  @P5 FADD.FTZ R4, R11, R4 ;  /* 0x000000040b045221 */ /* 0x000fe20000010000 */
[----:B------:R-:W-:Y:S01]  /*1c060*/  @P1 STG.E [R96.64+0xcc], R55 ;  /* 0x0000cc3760001986 */ /* 0x000fe2000c101904 */
[----:B------:R-:W-:-:S03]  /*1c070*/  @P0 FFMA.FTZ R8, R73, -0.69314718246459960938, R8 ;  /* 0xbf31721849080823 */ /* 0x000fc60000010008 */
[----:B------:R0:W-:Y:S01]  /*1c080*/  @P1 STG.E.U16 [R86.64+0x66], R7 ;  /* 0x0000660756001986 */ /* 0x0001e2000c101504 */
[----:B------:R-:W-:Y:S02]  /*1c090*/  @P0 FADD.FTZ R6, R21, R6 ;  /* 0x0000000615060221 */ /* 0x000fe40000010000 */
[----:B------:R-:W-:Y:S01]  /*1c0a0*/  @P5 FADD.FTZ R2, R15, R2 ;  /* 0x000000020f025221 */ /* 0x000fe20000010000 */
[----:B------:R-:W-:Y:S01]  /*1c0b0*/  @P6 STG.E [R96.64+0xd0], R56 ;  /* 0x0000d03860006986 */ /* 0x000fe2000c101904 */
[----:B------:R-:W-:-:S03]  /*1c0c0*/  @P5 F2FP.PACK_AB R4, RZ, R4 ;  /* 0x00000004ff04523e */ /* 0x000fc600000000ff */
[----:B------:R-:W-:Y:S01]  /*1c0d0*/  @P5 F2FP.PACK_AB R2, RZ, R2 ;  /* 0x00000002ff02523e */ /* 0x000fe200000000ff */
[----:B------:R-:W-:Y:S01]  /*1c0e0*/  @P6 STG.E.U16 [R86.64+0x68], R9 ;  /* 0x0000680956006986 */ /* 0x000fe2000c101504 */
[----:B------:R-:W-:Y:S01]  /*1c0f0*/  @P0 FADD.FTZ R8, R23, R8 ;  /* 0x0000000817080221 */ /* 0x000fe20000010000 */
[----:B------:R-:W-:Y:S02]  /*1c100*/  @P0 F2FP.PACK_AB R6, RZ, R6 ;  /* 0x00000006ff06023e */ /* 0x000fe400000000ff */
[----:B------:R-:W-:Y:S04]  /*1c110*/  @P6 STG.E [R96.64+0xd4], R57 ;  /* 0x0000d43960006986 */ /* 0x000fe8000c101904 */
[----:B------:R1:W-:Y:S01]  /*1c120*/  @P6 STG.E.U16 [R86.64+0x6a], R43 ;  /* 0x00006a2b56006986 */ /* 0x0003e2000c101504 */
[----:B------:R-:W-:-:S03]  /*1c130*/  @P0 F2FP.PACK_AB R8, RZ, R8 ;  /* 0x00000008ff08023e */ /* 0x000fc600000000ff */
[----:B------:R-:W-:Y:S01]  /*1c140*/  @P5 STG.E [R96.64+0xd8], R58 ;  /* 0x0000d83a60005986 */ /* 0x000fe2000c101904 */
[----:B0-----:R-:W-:-:S03]  /*1c150*/  PRMT R7, R6, 0x7610, R7 ;  /* 0x0000761006077816 */ /* 0x001fc60000000007 */
[----:B------:R0:W-:Y:S01]  /*1c160*/  @P5 STG.E.U16 [R86.64+0x6c], R4 ;  /* 0x00006c0456005986 */ /* 0x0001e2000c101504 */
[----:B-1----:R-:W-:Y:S01]  /*1c170*/  PRMT R43, R2, 0x7610, R43 ;  /* 0x00007610022b7816 */ /* 0x002fe2000000002b */
[----:B------:R-:W-:Y:S01]  /*1c180*/  HADD2.F32 R2, -RZ, R112.H0_H0 ;  /* 0x20000070ff027230 */ /* 0x000fe20000004100 */
[----:B------:R-:W-:Y:S01]  /*1c190*/  PRMT R9, R8, 0x7610, R9 ;  /* 0x0000761008097816 */ /* 0x000fe20000000009 */
[----:B------:R-:W-:Y:S02]  /*1c1a0*/  HADD2.F32 R6, -RZ, R0.H0_H0 ;  /* 0x20000000ff067230 */ /* 0x000fe40000004100 */
[----:B0-----:R-:W-:Y:S01]  /*1c1b0*/  HADD2.F32 R4, -RZ, R112.H1_H1 ;  /* 0x30000070ff047230 */ /* 0x001fe20000004100 */
[--C-:B------:R-:W-:Y:S01]  /*1c1c0*/  @P4 FADD.FTZ R2, R2, -R69.reuse ;  /* 0x8000004502024221 */ /* 0x100fe20000010000 */
[----:B------:R-:W-:Y:S02]  /*1c1d0*/  HADD2.F32 R8, -RZ, R0.H1_H1 ;  /* 0x30000000ff087230 */ /* 0x000fe40000004100 */
[----:B------:R-:W-:Y:S01]  /*1c1e0*/  HADD2.F32 R10, -RZ, R110.H0_H0 ;  /* 0x2000006eff0a7230 */ /* 0x000fe20000004100 */
[----:B------:R-:W-:-:S02]  /*1c1f0*/  @P4 FADD.FTZ R0, R4, -R69 ;  /* 0x8000004504004221 */ /* 0x000fc40000010000 */
[C---:B------:R-:W-:Y:S02]  /*1c200*/  @P4 FFMA.FTZ R2, R73.reuse, -0.69314718246459960938, R2 ;  /* 0xbf31721849024823 */ /* 0x040fe40000010002 */
[--C-:B------:R-:W-:Y:S02]  /*1c210*/  @P3 FADD.FTZ R4, R6, -R69.reuse ;  /* 0x8000004506043221 */ /* 0x100fe40000010000 */
[--C-:B------:R-:W-:Y:S02]  /*1c220*/  @P3 FADD.FTZ R6, R8, -R69.reuse ;  /* 0x8000004508063221 */ /* 0x100fe40000010000 */
[C---:B------:R-:W-:Y:S02]  /*1c230*/  @P4 FFMA.FTZ R0, R73.reuse, -0.69314718246459960938, R0 ;  /* 0xbf31721849004823 */ /* 0x040fe40000010000 */
[----:B------:R-:W-:Y:S02]  /*1c240*/  @P3 FFMA.FTZ R4, R73, -0.69314718246459960938, R4 ;  /* 0xbf31721849043823 */ /* 0x000fe40000010004 */
[----:B------:R-:W-:-:S02]  /*1c250*/  @P2 FADD.FTZ R8, R10, -R69 ;  /* 0x800000450a082221 */ /* 0x000fc40000010000 */
[----:B------:R-:W-:Y:S01]  /*1c260*/  @P4 FADD.FTZ R2, R3, R2 ;  /* 0x0000000203024221 */ /* 0x000fe20000010000 */
[----:B------:R0:W-:Y:S01]  /*1c270*/  @P5 STG.E [R96.64+0xdc], R59 ;  /* 0x0000dc3b60005986 */ /* 0x0001e2000c101904 */
[----:B------:R-:W-:Y:S02]  /*1c280*/  @P3 FFMA.FTZ R6, R73, -0.69314718246459960938, R6 ;  /* 0xbf31721849063823 */ /* 0x000fe40000010006 */
[----:B------:R-:W-:Y:S01]  /*1c290*/  @P4 FADD.FTZ R0, R5, R0 ;  /* 0x0000000005004221 */ /* 0x000fe20000010000 */
[----:B------:R0:W-:Y:S01]  /*1c2a0*/  @P5 STG.E.U16 [R86.64+0x6e], R43 ;  /* 0x00006e2b56005986 */ /* 0x0001e2000c101504 */
[----:B------:R-:W-:Y:S01]  /*1c2b0*/  @P2 FFMA.FTZ R8, R73, -0.69314718246459960938, R8 ;  /* 0xbf31721849082823 */ /* 0x000fe20000010008 */
[----:B------:R-:W-:Y:S01]  /*1c2c0*/  @P4 F2FP.PACK_AB R2, RZ, R2 ;  /* 0x00000002ff02423e */ /* 0x000fe200000000ff */
[----:B------:R-:W-:Y:S01]  /*1c2d0*/  @P3 FADD.FTZ R4, R13, R4 ;  /* 0x000000040d043221 */ /* 0x000fe20000010000 */
[----:B------:R0:W-:Y:S01]  /*1c2e0*/  @P0 STG.E [R96.64+0xe0], R60 ;  /* 0x0000e03c60000986 */ /* 0x0001e2000c101904 */
[----:B------:R-:W-:Y:S01]  /*1c2f0*/  @P4 F2FP.PACK_AB R0, RZ, R0 ;  /* 0x00000000ff00423e */ /* 0x000fe200000000ff */
[----:B------:R-:W-:-:S02]  /*1c300*/  @P3 FADD.FTZ R6, R25, R6 ;  /* 0x0000000619063221 */ /* 0x000fc40000010000 */
[----:B------:R0:W-:Y:S01]  /*1c310*/  @P0 STG.E.U16 [R86.64+0x70], R7 ;  /* 0x0000700756000986 */ /* 0x0001e2000c101504 */
[----:B------:R-:W-:Y:S01]  /*1c320*/  @P3 F2FP.PACK_AB R4, RZ, R4 ;  /* 0x00000004ff04323e */ /* 0x000fe200000000ff */
[----:B------:R-:W-:Y:S02]  /*1c330*/  @P2 FADD.FTZ R8, R27, R8 ;  /* 0x000000081b082221 */ /* 0x000fe40000010000 */
[----:B------:R0:W-:Y:S01]  /*1c340*/  @P0 STG.E [R96.64+0xe4], R61 ;  /* 0x0000e43d60000986 */ /* 0x0001e2000c101904 */
[----:B------:R-:W-:-:S03]  /*1c350*/  @P3 F2FP.PACK_AB R6, RZ, R6 ;  /* 0x00000006ff06323e */ /* 0x000fc600000000ff */
        /* <DEDUP_REMOVED lines=17> */
[----:B0-----:R-:W-:-:S04]  /*1c470*/  FFMA.FTZ R0, R73, -0.69314718246459960938, R110 ;  /* 0xbf31721849007823 */ /* 0x001fc8000001006e */
[----:B--2---:R-:W-:-:S05]  /*1c480*/  FADD.FTZ R0, R89, R0 ;  /* 0x0000000059007221 */ /* 0x004fca0000010000 */
[----:B------:R-:W-:-:S05]  /*1c490*/  F2FP.PACK_AB R0, RZ, R0 ;  /* 0x00000000ff00723e */ /* 0x000fca00000000ff */
[----:B------:R-:W-:Y:S01]  /*1c4a0*/  STG.E.U16 [R86.64+0x7e], R0 ;  /* 0x00007e0056007986 */ /* 0x000fe2000c101504 */
[----:B------:R-:W-:Y:S05]  /*1c4b0*/  EXIT ;  /* 0x000000000000794d */ /* 0x000fea0003800000 */
.L_x_5956:
        /* <DEDUP_REMOVED lines=12> */
.L_x_74469:


//--------------------- .text._ZN17fastertransformer38beam_online_softmax_topk_stage1_kernelI6__halfLi1ELi64ELi64EEEvPKT_S4_PKbPfiiPKi --------------------------
	.section	.text._ZN17fastertransformer38beam_online_softmax_topk_stage1_kernelI6__halfLi1ELi64ELi64EEEvPKT_S4_PKbPfiiPKi,"ax",@progbits
	.sectioninfo	@"SHI_REGISTERS=188"
	.align	128
        .global         _ZN17fastertransformer38beam_online_softmax_topk_stage1_kernelI6__halfLi1ELi64ELi64EEEvPKT_S4_PKbPfiiPKi
        .type           _ZN17fastertransformer38beam_online_softmax_topk_stage1_kernelI6__halfLi1ELi64ELi64EEEvPKT_S4_PKbPfiiPKi,@function
        .size           _ZN17fastertransformer38beam_online_softmax_topk_stage1_kernelI6__halfLi1ELi64ELi64EEEvPKT_S4_PKbPfiiPKi,(.L_x_74470 - _ZN17fastertransformer38beam_online_softmax_topk_stage1_kernelI6__halfLi1ELi64ELi64EEEvPKT_S4_PKbPfiiPKi)
        .other          _ZN17fastertransformer38beam_online_softmax_topk_stage1_kernelI6__halfLi1ELi64ELi64EEEvPKT_S4_PKbPfiiPKi,@"STO_CUDA_ENTRY STV_DEFAULT"
_ZN17fastertransformer38beam_online_softmax_topk_stage1_kernelI6__halfLi1ELi64ELi64EEEvPKT_S4_PKbPfiiPKi:
.text._ZN17fastertransformer38beam_online_softmax_topk_stage1_kernelI6__halfLi1ELi64ELi64EEEvPKT_S4_PKbPfiiPKi:
[----:B------:R-:W-:-:S03]  /*0000*/  IMAD.MOV.U32 R1, RZ, RZ, c[0x0][0x28] ;  /* 0x00000a00ff017624 */ /* 0x000fc600078e00ff */
[----:B------:R-:W0:Y:S01]  /*0010*/  S2R R7, SR_CTAID.X ;  /* 0x0000000000077919 */ /* 0x000e220000002500 */
[----:B------:R-:W-:Y:S01]  /*0020*/  ULDC.64 UR6, c[0x0][0x118] ;  /* 0x0000460000067ab9 */ /* 0x000fe20000000a00 */
[----:B------:R-:W-:Y:S02]  /*0030*/  IADD3 R1, R1, -0x310, RZ ;  /* 0xfffffcf001017810 */ /* 0x000fe40007ffe0ff */
[----:B0-----:R-:W-:-:S04]  /*0040*/  IADD3 R2, P0, R7, c[0x0][0x170], RZ ;  /* 0x00005c0007027a10 */ /* 0x001fc80007f1e0ff */
[----:B------:R-:W-:-:S05]  /*0050*/  LEA.HI.X.SX32 R3, R7, c[0x0][0x174], 0x1, P0 ;  /* 0x00005d0007037a11 */ /* 0x000fca00000f0eff */
[----:B------:R0:W2:Y:S01]  /*0060*/  LDG.E.U8.CONSTANT R4, [R2.64] ;  /* 0x0000000602047981 */ /* 0x0000a2000c1e9100 */
[----:B------:R-:W-:Y:S01]  /*0070*/  IMAD.MOV.U32 R154, RZ, RZ, 0xfbff ;  /* 0x0000fbffff9a7424 */ /* 0x000fe200078e00ff */
[----:B------:R-:W-:Y:S01]  /*0080*/  ISETP.NE.U32.AND P2, PT, RZ, c[0x0][0x10], PT ;  /* 0x00000400ff007a0c */ /* 0x000fe20003f45070 */
[----:B------:R-:W-:Y:S01]  /*0090*/  IMAD.MOV.U32 R0, RZ, RZ, 0xfbff ;  /* 0x0000fbffff007424 */ /* 0x000fe200078e00ff */
[----:B------:R-:W-:Y:S01]  /*00a0*/  BSSY B1, `(.L_x_5957) ;  /* 0x0000db8000017945 */ /* 0x000fe20003800000 */
[----:B------:R-:W-:Y:S02]  /*00b0*/  IMAD.MOV.U32 R156, RZ, RZ, 0xfbff ;  /* 0x0000fbffff9c7424 */ /* 0x000fe400078e00ff */
[----:B------:R-:W-:Y:S01]  /*00c0*/  IMAD.MOV.U32 R159, RZ, RZ, 0xfbff ;  /* 0x0000fbffff9f7424 */ /* 0x000fe200078e00ff */
[--C-:B------:R-:W-:Y:S01]  /*00d0*/  PRMT R154, R154, 0x5410, R0.reuse ;  /* 0x000054109a9a7816 */ /* 0x100fe20000000000 */
[----:B------:R-:W-:Y:S01]  /*00e0*/  IMAD.MOV.U32 R161, RZ, RZ, 0xfbff ;  /* 0x0000fbffffa17424 */ /* 0x000fe200078e00ff */
[----:B------:R-:W-:Y:S01]  /*00f0*/  PRMT R156, R156, 0x5410, R0 ;  /* 0x000054109c9c7816 */ /* 0x000fe20000000000 */
[----:B0-----:R-:W-:Y:S01]  /*0100*/  IMAD.MOV.U32 R3, RZ, RZ, 0xfbff ;  /* 0x0000fbffff037424 */ /* 0x001fe200078e00ff */
[----:B------:R-:W0:Y:S01]  /*0110*/  I2F.U32.RP R0, c[0x0][0x10] ;  /* 0x0000040000007b06 */ /* 0x000e220000209000 */
        /* <DEDUP_REMOVED lines=10> */
[--C-:B------:R-:W-:Y:S01]  /*01c0*/  PRMT R155, R155, 0x5410, R5.reuse ;  /* 0x000054109b9b7816 */ /* 0x100fe20000000005 */
[----:B------:R-:W-:Y:S01]  /*01d0*/  IMAD.MOV.U32 R171, RZ, RZ, 0xfbff ;  /* 0x0000fbffffab7424 */ /* 0x000fe200078e00ff */
[--C-:B------:R-:W-:Y:S01]  /*01e0*/  PRMT R168, R168, 0x5410, R5.reuse ;  /* 0x00005410a8a87816 */ /* 0x100fe20000000005 */
[----:B------:R-:W-:Y:S01]  /*01f0*/  IMAD.MOV.U32 R157, RZ, RZ, 0xfbff ;  /* 0x0000fbffff9d7424 */ /* 0x000fe200078e00ff */
[----:B0-----:R-:W0:Y:S01]  /*0200*/  MUFU.RCP R0, R0 ;  /* 0x0000000000007308 */ /* 0x001e220000001000 */
        /* <DEDUP_REMOVED lines=14> */
[----:B0-----:R-:W-:Y:S01]  /*02f0*/  IADD3 R0, R0, 0xffffffe, RZ ;  /* 0x0ffffffe00007810 */ /* 0x001fe20007ffe0ff */
[----:B------:R-:W-:Y:S01]  /*0300*/  IMAD.MOV.U32 R172, RZ, RZ, 0xfbff ;  /* 0x0000fbffffac7424 */ /* 0x000fe200078e00ff */
[--C-:B------:R-:W-:Y:S01]  /*0310*/  PRMT R166, R166, 0x5410, R2.reuse ;  /* 0x00005410a6a67816 */ /* 0x100fe20000000002 */
[----:B------:R-:W-:Y:S01]  /*0320*/  IMAD.MOV.U32 R174, RZ, RZ, 0xfbff ;  /* 0x0000fbffffae7424 */ /* 0x000fe200078e00ff */
[----:B------:R0:W1:Y:S01]  /*0330*/  F2I.FTZ.U32.TRUNC.NTZ R3, R0 ;  /* 0x0000000000037305 */ /* 0x000062000021f000 */
[--C-:B------:R-:W-:Y:S01]  /*0340*/  PRMT R167, R167, 0x5410, R2.reuse ;  /* 0x00005410a7a77816 */ /* 0x100fe20000000002 */
[----:B------:R-:W-:Y:S01]  /*0350*/  IMAD.MOV.U32 R173, RZ, RZ, 0xfbff ;  /* 0x0000fbffffad7424 */ /* 0x000fe200078e00ff */
[--C-:B------:R-:W-:Y:S01]  /*0360*/  PRMT R169, R169, 0x5410, R2.reuse ;  /* 0x00005410a9a97816 */ /* 0x100fe20000000002 */
[----:B------:R-:W-:Y:S01]  /*0370*/  IMAD.MOV.U32 R175, RZ, RZ, 0xfbff ;  /* 0x0000fbffffaf7424 */ /* 0x000fe200078e00ff */
[----:B------:R-:W-:Y:S01]  /*0380*/  PRMT R172, R172, 0x5410, R2 ;  /* 0x00005410acac7816 */ /* 0x000fe20000000002 */
[----:B------:R-:W-:-:S02]  /*0390*/  IMAD.MOV.U32 R2, RZ, RZ, RZ ;  /* 0x000000ffff027224 */ /* 0x000fc400078e00ff */
[----:B------:R-:W-:Y:S02]  /*03a0*/  IMAD.MOV.U32 R177, RZ, RZ, 0xfbff ;  /* 0x0000fbffffb17424 */ /* 0x000fe400078e00ff */
[----:B0-----:R-:W-:Y:S02]  /*03b0*/  IMAD.MOV.U32 R0, RZ, RZ, 0xfbff ;  /* 0x0000fbffff007424 */ /* 0x001fe400078e00ff */
[----:B------:R-:W-:Y:S02]  /*03c0*/  IMAD.MOV.U32 R179, RZ, RZ, 0xfbff ;  /* 0x0000fbffffb37424 */ /* 0x000fe400078e00ff */
[----:B------:R-:W-:Y:S01]  /*03d0*/  IMAD.MOV.U32 R178, RZ, RZ, 0xfbff ;  /* 0x0000fbffffb27424 */ /* 0x000fe200078e00ff */
[----:B------:R-:W-:Y:S01]  /*03e0*/  PRMT R171, R171, 0x5410, R0 ;  /* 0x00005410abab7816 */ /* 0x000fe20000000000 */
[----:B-1----:R-:W-:Y:S02]  /*03f0*/  IMAD.MOV R5, RZ, RZ, -R3 ;  /* 0x000000ffff057224 */ /* 0x002fe400078e0a03 */
[----:B------:R-:W-:-:S02]  /*0400*/  IMAD.MOV.U32 R0, RZ, RZ, c[0x0][0x10] ;  /* 0x00000400ff007624 */ /* 0x000fc400078e00ff */
[----:B------:R-:W-:Y:S02]  /*0410*/  IMAD R5, R5, c[0x0][0x10], RZ ;  /* 0x0000040005057a24 */ /* 0x000fe400078e02ff */
[----:B------:R-:W-:Y:S01]  /*0420*/  IMAD.MOV.U32 R180, RZ, RZ, 0xfbff ;  /* 0x0000fbffffb47424 */ /* 0x000fe200078e00ff */
[----:B------:R-:W-:Y:S01]  /*0430*/  IADD3 R0, R0, c[0x0][0x180], RZ ;  /* 0x0000600000007a10 */ /* 0x000fe20007ffe0ff */
[----:B------:R-:W-:-:S03]  /*0440*/  IMAD.HI.U32 R3, R3, R5, R2 ;  /* 0x0000000503037227 */ /* 0x000fc600078e0002 */
[----:B------:R-:W-:Y:S01]  /*0450*/  IADD3 R0, R0, -0x1, RZ ;  /* 0xffffffff00007810 */ /* 0x000fe20007ffe0ff */
[----:B------:R-:W-:Y:S02]  /*0460*/  IMAD.MOV.U32 R5, RZ, RZ, 0xfbff ;  /* 0x0000fbffff057424 */ /* 0x000fe400078e00ff */
[----:B------:R-:W-:Y:S02]  /*0470*/  IMAD.MOV.U32 R2, RZ, RZ, 0xfbff ;  /* 0x0000fbffff027424 */ /* 0x000fe400078e00ff */
[----:B------:R-:W-:Y:S01]  /*0480*/  IMAD.HI.U32 R3, R3, R0, RZ ;  /* 0x0000000003037227 */ /* 0x000fe200078e00ff */
[----:B------:R-:W-:Y:S02]  /*0490*/  PRMT R174, R174, 0x5410, R5 ;  /* 0x00005410aeae7816 */ /* 0x000fe40000000005 */
[--C-:B------:R-:W-:Y:S01]  /*04a0*/  PRMT R173, R173, 0x5410, R2.reuse ;  /* 0x00005410adad7816 */ /* 0x100fe20000000002 */
[----:B------:R-:W-:Y:S01]  /*04b0*/  IMAD.MOV R5, RZ, RZ, -R3 ;  /* 0x000000ffff057224 */ /* 0x000fe200078e0a03 */
[--C-:B------:R-:W-:Y:S01]  /*04c0*/  PRMT R175, R175, 0x5410, R2.reuse ;  /* 0x00005410afaf7816 */ /* 0x100fe20000000002 */
[----:B------:R-:W-:Y:S01]  /*04d0*/  IMAD.MOV.U32 R181, RZ, RZ, 0xfbff ;  /* 0x0000fbffffb57424 */ /* 0x000fe200078e00ff */
[----:B------:R-:W-:Y:S01]  /*04e0*/  PRMT R177, R177, 0x5410, R2 ;  /* 0x00005410b1b17816 */ /* 0x000fe20000000002 */
[----:B------:R-:W-:Y:S01]  /*04f0*/  IMAD R0, R5, c[0x0][0x10], R0 ;  /* 0x0000040005007a24 */ /* 0x000fe200078e0200 */
[----:B------:R-:W-:Y:S01]  /*0500*/  PRMT R179, R179, 0x5410, R2 ;  /* 0x00005410b3b37816 */ /* 0x000fe20000000002 */
[----:B------:R-:W-:Y:S01]  /*0510*/  IMAD.MOV.U32 R5, RZ, RZ, 0xfbff ;  /* 0x0000fbffff057424 */ /* 0x000fe200078e00ff */
[----:B------:R-:W0:Y:S01]  /*0520*/  S2R R2, SR_CTAID.Y ;  /* 0x0000000000027919 */ /* 0x000e220000002600 */
[----:B------:R-:W-:Y:S01]  /*0530*/  IMAD.MOV.U32 R182, RZ, RZ, 0xfbff ;  /* 0x0000fbffffb67424 */ /* 0x000fe200078e00ff */
[----:B------:R-:W-:Y:S01]  /*0540*/  ISETP.GE.U32.AND P0, PT, R0, c[0x0][0x10], PT ;  /* 0x0000040000007a0c */ /* 0x000fe20003f06070 */
        /* <DEDUP_REMOVED lines=9> */
[----:B------:R-:W-:-:S02]  /*05e0*/  PRMT R183, R183, 0x5410, R5 ;  /* 0x00005410b7b77816 */ /* 0x000fc40000000005 */
[----:B------:R-:W-:Y:S02]  /*05f0*/  PRMT R184, R184, 0x5410, R5 ;  /* 0x00005410b8b87816 */ /* 0x000fe40000000005 */
[----:B------:R-:W-:Y:S02]  /*0600*/  @P0 IADD3 R0, R0, -c[0x0][0x10], RZ ;  /* 0x8000040000000a10 */ /* 0x000fe40007ffe0ff */
[----:B------:R-:W-:Y:S02]  /*0610*/  @P0 IADD3 R3, R3, 0x1, RZ ;  /* 0x0000000103030810 */ /* 0x000fe40007ffe0ff */
[----:B------:R-:W-:Y:S02]  /*0620*/  ISETP.GE.U32.AND P1, PT, R0, c[0x0][0x10], PT ;  /* 0x0000040000007a0c */ /* 0x000fe40003f26070 */
[----:B------:R-:W1:Y:S01]  /*0630*/  S2R R0, SR_TID.X ;  /* 0x0000000000007919 */ /* 0x000e620000002100 */
[--C-:B------:R-:W-:Y:S02]  /*0640*/  PRMT R176, R176, 0x5410, R6.reuse ;  /* 0x00005410b0b07816 */ /* 0x100fe40000000006 */
[----:B------:R-:W-:-:S08]  /*0650*/  PRMT R185, R185, 0x5410, R6 ;  /* 0x00005410b9b97816 */ /* 0x000fd00000000006 */
[----:B------:R-:W-:Y:S02]  /*0660*/  @P1 IADD3 R3, R3, 0x1, RZ ;  /* 0x0000000103031810 */ /* 0x000fe40007ffe0ff */
[----:B------:R-:W-:-:S05]  /*0670*/  @!P2 LOP3.LUT R3, RZ, c[0x0][0x10], RZ, 0x33, !PT ;  /* 0x00000400ff03aa12 */ /* 0x000fca00078e33ff */
[----:B0-----:R-:W-:-:S05]  /*0680*/  IMAD R5, R3, R2, R3 ;  /* 0x0000000203057224 */ /* 0x001fca00078e0203 */
[----:B------:R-:W-:Y:S01]  /*0690*/  IMNMX R5, R5, c[0x0][0x180], PT ;  /* 0x0000600005057a17 */ /* 0x000fe20003800200 */
[----:B-1----:R-:W-:Y:S02]  /*06a0*/  IMAD R0, R3, R2, R0 ;  /* 0x0000000203007224 */ /* 0x002fe400078e0200 */
[----:B------:R-:W-:Y:S02]  /*06b0*/  IMAD.MOV.U32 R2, RZ, RZ, -0x38802000 ;  /* 0xc77fe000ff027424 */ /* 0x000fe400078e00ff */
[----:B------:R-:W-:Y:S01]  /*06c0*/  IMAD.MOV.U32 R3, RZ, RZ, RZ ;  /* 0x000000ffff037224 */ /* 0x000fe200078e00ff */
[----:B--2---:R-:W-:-:S13]  /*06d0*/  ISETP.NE.AND P0, PT, R4, RZ, PT ;  /* 0x000000ff0400720c */ /* 0x004fda0003f05270 */
[----:B------:R-:W-:Y:S05]  /*06e0*/  @!P0 BRA `(.L_x_5958) ;  /* 0x000046c000008947 */ /* 0x000fea0003800000 */
[----:B------:R-:W-:Y:S01]  /*06f0*/  ISETP.GE.AND P0, PT, R0, R5, PT ;  /* 0x000000050000720c */ /* 0x000fe20003f06270 */
[----:B------:R-:W-:Y:S01]  /*0700*/  BSSY B0, `(.L_x_5959) ;  /* 0x0000469000007945 */ /* 0x000fe20003800000 */
        /* <DEDUP_REMOVED lines=73> */
[----:B------:R-:W-:-:S03]  /*0ba0*/  IABS R6, R7 ;  /* 0x0000000700067213 */ /* 0x000fc60000000000 */
[----:B------:R-:W-:Y:S01]  /*0bb0*/  IMAD.HI.U32 R3, R3, R11, R2 ;  /* 0x0000000b03037227 */ /* 0x000fe200078e0002 */
[----:B------:R-:W-:-:S04]  /*0bc0*/  LOP3.LUT R2, R7, c[0x0][0x184], RZ, 0x3c, !PT ;  /* 0x0000610007027a12 */ /* 0x000fc800078e3cff */
[----:B------:R-:W-:Y:S01]  /*0bd0*/  ISETP.GE.AND P2, PT, R2, RZ, PT ;  /* 0x000000ff0200720c */ /* 0x000fe20003f46270 */
[----:B------:R-:W-:-:S04]  /*0be0*/  IMAD.HI.U32 R3, R3, R6, RZ ;  /* 0x0000000603037227 */ /* 0x000fc800078e00ff */
[----:B------:R-:W-:-:S04]  /*0bf0*/  IMAD.MOV R4, RZ, RZ, -R3 ;  /* 0x000000ffff047224 */ /* 0x000fc800078e0a03 */
[----:B------:R-:W-:Y:S02]  /*0c00*/  IMAD R4, R9, R4, R6 ;  /* 0x0000000409047224 */ /* 0x000fe400078e0206 */
[----:B------:R-:W-:-:S03]  /*0c10*/  IMAD.MOV.U32 R6, RZ, RZ, 0x4 ;  /* 0x00000004ff067424 */ /* 0x000fc600078e00ff */
[----:B------:R-:W-:-:S13]  /*0c20*/  ISETP.GT.U32.AND P1, PT, R9, R4, PT ;  /* 0x000000040900720c */ /* 0x000fda0003f24070 */
[----:B------:R-:W-:Y:S01]  /*0c30*/  @!P1 IMAD.IADD R4, R4, 0x1, -R9 ;  /* 0x0000000104049824 */ /* 0x000fe200078e0a09 */
[----:B------:R-:W-:Y:S02]  /*0c40*/  @!P1 IADD3 R3, R3, 0x1, RZ ;  /* 0x0000000103039810 */ /* 0x000fe40007ffe0ff */
[----:B------:R-:W-:Y:S02]  /*0c50*/  ISETP.NE.AND P1, PT, RZ, c[0x0][0x184], PT ;  /* 0x00006100ff007a0c */ /* 0x000fe40003f25270 */
[----:B------:R-:W-:-:S13]  /*0c60*/  ISETP.GE.U32.AND P0, PT, R4, R9, PT ;  /* 0x000000090400720c */ /* 0x000fda0003f06070 */
[----:B------:R-:W-:-:S05]  /*0c70*/  @P0 IADD3 R3, R3, 0x1, RZ ;  /* 0x0000000103030810 */ /* 0x000fca0007ffe0ff */
[----:B------:R-:W-:Y:S01]  /*0c80*/  @!P2 IMAD.MOV R3, RZ, RZ, -R3 ;  /* 0x000000ffff03a224 */ /* 0x000fe200078e0a03 */
[----:B------:R-:W-:-:S05]  /*0c90*/  @!P1 LOP3.LUT R3, RZ, c[0x0][0x184], RZ, 0x33, !PT ;  /* 0x00006100ff039a12 */ /* 0x000fca00078e33ff */
[----:B------:R-:W-:-:S06]  /*0ca0*/  IMAD.WIDE R6, R3, R6, c[0x0][0x188] ;  /* 0x0000620003067625 */ /* 0x000fcc00078e0206 */
[----:B------:R0:W5:Y:S01]  /*0cb0*/  LDG.E.CONSTANT R7, [R6.64] ;  /* 0x0000000606077981 */ /* 0x000162000c1e9900 */
[----:B------:R-:W-:Y:S02]  /*0cc0*/  IMAD.MOV.U32 R2, RZ, RZ, -0x38802000 ;  /* 0xc77fe000ff027424 */ /* 0x000fe400078e00ff */
[----:B------:R-:W-:Y:S02]  /*0cd0*/  IMAD.MOV.U32 R3, RZ, RZ, RZ ;  /* 0x000000ffff037224 */ /* 0x000fe400078e00ff */
[----:B------:R-:W-:Y:S02]  /*0ce0*/  IMAD.MOV.U32 R89, RZ, RZ, -0x1 ;  /* 0xffffffffff597424 */ /* 0x000fe400078e00ff */
.L_x_6153:
[----:B-----5:R-:W-:Y:S01]  /*0cf0*/  ISETP.NE.AND P0, PT, R0, R7, PT ;  /* 0x000000070000720c */ /* 0x020fe20003f05270 */
[----:B------:R-:W-:Y:S01]  /*0d00*/  IMAD.MOV.U32 R4, RZ, RZ, 0x7bff ;  /* 0x00007bffff047424 */ /* 0x000fe200078e00ff */
[----:B------:R-:W-:Y:S01]  /*0d10*/  BSSY B2, `(.L_x_5961) ;  /* 0x0000017000027945 */ /* 0x000fe20003800000 */
[----:B0-----:R-:W-:-:S10]  /*0d20*/  IMAD.MOV.U32 R6, RZ, RZ, 0xfbff ;  /* 0x0000fbffff067424 */ /* 0x001fd400078e00ff */
[----:B------:R-:W-:-:S05]  /*0d30*/  @P0 PRMT R4, R6, 0x7610, R4 ;  /* 0x0000761006040816 */ /* 0x000fca0000000004 */
[----:B------:R-:W-:-:S05]  /*0d40*/  HADD2.F32 R9, -RZ, R4.H0_H0 ;  /* 0x20000004ff097230 */ /* 0x000fca0000004100 */
[----:B------:R-:W-:-:S04]  /*0d50*/  FSETP.GT.FTZ.AND P1, PT, R2, R9, PT ;  /* 0x000000090200720b */ /* 0x000fc80003f34000 */
[----:B------:R-:W-:Y:S02]  /*0d60*/  FSEL R11, R9, R2, P1 ;  /* 0x00000002090b7208 */ /* 0x000fe40000800000 */
[-C--:B------:R-:W-:Y:S02]  /*0d70*/  FSEL R2, R2, R9.reuse, P1 ;  /* 0x0000000902027208 */ /* 0x080fe40000800000 */
[----:B------:R-:W-:Y:S02]  /*0d80*/  F2FP.PACK_AB R9, RZ, R9 ;  /* 0x00000009ff09723e */ /* 0x000fe400000000ff */
[C---:B------:R-:W-:Y:S01]  /*0d90*/  FSEL R4, R3.reuse, 1, !P1 ;  /* 0x3f80000003047808 */ /* 0x040fe20004800000 */
[----:B------:R-:W-:Y:S01]  /*0da0*/  FADD.FTZ R11, -R2, R11 ;  /* 0x0000000b020b7221 */ /* 0x000fe20000010100 */
[----:B------:R-:W-:Y:S01]  /*0db0*/  FSEL R3, R3, 1, P1 ;  /* 0x3f80000003037808 */ /* 0x000fe20000800000 */
[----:B------:R-:W-:Y:S02]  /*0dc0*/  HSETP2.GT.AND P0, PT, R9.H0_H0, R185.H1_H1, PT ;  /* 0x300000b909007234 */ /* 0x000fe40003f04800 */
[----:B------:R-:W-:-:S03]  /*0dd0*/  FMUL.FTZ R11, R11, 1.4426950216293334961 ;  /* 0x3fb8aa3b0b0b7820 */ /* 0x000fc60000410000 */
[----:B------:R-:W-:-:S03]  /*0de0*/  ISETP.EQ.OR P0, PT, R89, -0x1, P0 ;  /* 0xffffffff5900780c */ /* 0x000fc60000702670 */
[----:B------:R-:W0:Y:S02]  /*0df0*/  MUFU.EX2 R11, R11 ;  /* 0x0000000b000b7308 */ /* 0x000e240000000800 */
[----:B0-----:R-:W-:-:S08]  /*0e00*/  FFMA.FTZ R3, R4, R11, R3 ;  /* 0x0000000b04037223 */ /* 0x001fd00000010003 */
[----:B------:R-:W-:Y:S05]  /*0e10*/  @P0 BRA `(.L_x_5962) ;  /* 0x0000004000000947 */ /* 0x000fea0003800000 */
[----:B------:R-:W-:Y:S02]  /*0e20*/  ISETP.GT.AND P0, PT, R89, R0, PT ;  /* 0x000000005900720c */ /* 0x000fe40003f04270 */
[----:B------:R-:W-:-:S11]  /*0e30*/  PRMT R4, R185, 0x7632, R4 ;  /* 0x00007632b9047816 */ /* 0x000fd60000000004 */
[----:B------:R-:W-:-:S13]  /*0e40*/  HSETP2.NEU.OR P0, PT, R9.H0_H0, R185.H1_H1, !P0 ;  /* 0x300000b909007234 */ /* 0x000fda000470d820 */
[----:B------:R-:W-:Y:S05]  /*0e50*/  @P0 BRA `(.L_x_5963) ;  /* 0x0000002000000947 */ /* 0x000fea0003800000 */
.L_x_5962:
[----:B------:R-:W-:Y:S01]  /*0e60*/  PRMT R4, R9, 0x7610, R4 ;  /* 0x0000761009047816 */ /* 0x000fe20000000004 */
[----:B------:R-:W-:Y:S02]  /*0e70*/  IMAD.MOV.U32 R89, RZ, RZ, R0 ;  /* 0x000000ffff597224 */ /* 0x000fe400078e0000 */
.L_x_5963:
[----:B------:R-:W-:Y:S05]  /*0e80*/  BSYNC B2 ;  /* 0x0000000000027941 */ /* 0x000fea0003800000 */
.L_x_5961:
[----:B------:R-:W-:Y:S01]  /*0e90*/  HSETP2.GT.AND P0, PT, R4.H0_H0, R185.H0_H0, PT ;  /* 0x200000b904007234 */ /* 0x000fe20003f04800 */
[----:B------:R-:W-:Y:S04]  /*0ea0*/  BSSY B2, `(.L_x_5964) ;  /* 0x000000d000027945 */ /* 0x000fe80003800000 */
[----:B------:R-:W-:-:S13]  /*0eb0*/  ISETP.EQ.OR P0, PT, R88, -0x1, P0 ;  /* 0xffffffff5800780c */ /* 0x000fda0000702670 */
[----:B------:R-:W-:Y:S05]  /*0ec0*/  @P0 BRA `(.L_x_5965) ;  /* 0x0000006000000947 */ /* 0x000fea0003800000 */
[----:B------:R-:W-:Y:S01]  /*0ed0*/  ISETP.GE.AND P0, PT, R89, R88, PT ;  /* 0x000000585900720c */ /* 0x000fe20003f06270 */
[----:B------:R-:W-:-:S12]  /*0ee0*/  IMAD.MOV.U32 R6, RZ, RZ, R88 ;  /* 0x000000ffff067224 */ /* 0x000fd800078e0058 */
[----:B------:R-:W-:Y:S01]  /*0ef0*/  HSETP2.NEU.OR P0, PT, R4.H0_H0, R185.H0_H0, P0 ;  /* 0x200000b904007234 */ /* 0x000fe2000070d820 */
[----:B------:R-:W-:-:S04]  /*0f00*/  PRMT R185, R185, 0x5410, R4 ;  /* 0x00005410b9b97816 */ /* 0x000fc80000000004 */
[----:B------:R-:W-:-:S08]  /*0f10*/  PRMT R4, R4, 0x5410, R185 ;  /* 0x0000541004047816 */ /* 0x000fd000000000b9 */
[----:B------:R-:W-:Y:S05]  /*0f20*/  @P0 BRA `(.L_x_5966) ;  /* 0x0000004000000947 */ /* 0x000fea0003800000 */
.L_x_5965:
[----:B------:R-:W-:Y:S01]  /*0f30*/  IMAD.MOV.U32 R6, RZ, RZ, R89 ;  /* 0x000000ffff067224 */ /* 0x000fe200078e0059 */
[----:B------:R-:W-:Y:S01]  /*0f40*/  PRMT R185, R185, 0x5410, R185 ;  /* 0x00005410b9b97816 */ /* 0x000fe200000000b9 */
[----:B------:R-:W-:Y:S01]  /*0f50*/  IMAD.MOV.U32 R89, RZ, RZ, R88 ;  /* 0x000000ffff597224 */ /* 0x000fe200078e0058 */
[----:B------:R-:W-:Y:S02]  /*0f60*/  PRMT R4, R4, 0x5410, R4 ;  /* 0x0000541004047816 */ /* 0x000fe40000000004 */
.L_x_5966:
[----:B------:R-:W-:Y:S05]  /*0f70*/  BSYNC B2 ;  /* 0x0000000000027941 */ /* 0x000fea0003800000 */
.L_x_5964:
        /* <DEDUP_REMOVED lines=11> */
.L_x_5968:
[----:B------:R-:W-:Y:S01]  /*1030*/  PRMT R185, R184, 0x7632, R185 ;  /* 0x00007632b8b97816 */ /* 0x000fe200000000b9 */
[----:B------:R-:W-:Y:S01]  /*1040*/  IMAD.MOV.U32 R9, RZ, RZ, R6 ;  /* 0x000000ffff097224 */ /* 0x000fe200078e0006 */
[----:B------:R-:W-:Y:S01]  /*1050*/  PRMT R8, R8, 0x7610, R4 ;  /* 0x0000761008087816 */ /* 0x000fe20000000004 */
[----:B------:R-:W-:Y:S02]  /*1060*/  IMAD.MOV.U32 R88, RZ, RZ, R91 ;  /* 0x000000ffff587224 */ /* 0x000fe400078e005b */
.L_x_5969:
[----:B------:R-:W-:Y:S05]  /*1070*/  BSYNC B2 ;  /* 0x0000000000027941 */ /* 0x000fea0003800000 */
.L_x_5967:
        /* <DEDUP_REMOVED lines=11> */
.L_x_5971:
[----:B------:R-:W-:Y:S01]  /*1130*/  PRMT R184, R184, 0x5410, R184 ;  /* 0x00005410b8b87816 */ /* 0x000fe200000000b8 */
[----:B------:R-:W-:Y:S01]  /*1140*/  IMAD.MOV.U32 R6, RZ, RZ, R9 ;  /* 0x000000ffff067224 */ /* 0x000fe200078e0009 */
[----:B------:R-:W-:Y:S01]  /*1150*/  PRMT R4, R8, 0x7632, R4 ;  /* 0x0000763208047816 */ /* 0x000fe20000000004 */
[----:B------:R-:W-:Y:S02]  /*1160*/  IMAD.MOV.U32 R91, RZ, RZ, R90 ;  /* 0x000000ffff5b7224 */ /* 0x000fe400078e005a */
.L_x_5972:
[----:B------:R-:W-:Y:S05]  /*1170*/  BSYNC B2 ;  /* 0x0000000000027941 */ /* 0x000fea0003800000 */
.L_x_5970:
        /* <DEDUP_REMOVED lines=11> */
.L_x_5974:
[----:B------:R-:W-:Y:S01]  /*1230*/  PRMT R184, R183, 0x7632, R184 ;  /* 0x00007632b7b87816 */ /* 0x000fe200000000b8 */
[----:B------:R-:W-:Y:S01]  /*1240*/  IMAD.MOV.U32 R9, RZ, RZ, R6 ;  /* 0x000000ffff097224 */ /* 0x000fe200078e0006 */
[----:B------:R-:W-:Y:S01]  /*1250*/  PRMT R8, R4, 0x7610, R8 ;  /* 0x0000761004087816 */ /* 0x000fe20000000008 */
[----:B------:R-:W-:Y:S02]  /*1260*/  IMAD.MOV.U32 R90, RZ, RZ, R93 ;  /* 0x000000ffff5a7224 */ /* 0x000fe400078e005d */
.L_x_5975:
[----:B------:R-:W-:Y:S05]  /*1270*/  BSYNC B2 ;  /* 0x0000000000027941 */ /* 0x000fea0003800000 */
.L_x_5973:
        /* <DEDUP_REMOVED lines=11> */
.L_x_5977:
[----:B------:R-:W-:Y:S01]  /*1330*/  PRMT R183, R183, 0x5410, R183 ;  /* 0x00005410b7b77816 */ /* 0x000fe200000000b7 */
[----:B------:R-:W-:Y:S01]  /*1340*/  IMAD.MOV.U32 R6, RZ, RZ, R9 ;  /* 0x000000ffff067224 */ /* 0x000fe200078e0009 */
[----:B------:R-:W-:Y:S01]  /*1350*/  PRMT R4, R4, 0x5410, R8 ;  /* 0x0000541004047816 */ /* 0x000fe20000000008 */
[----:B------:R-:W-:Y:S02]  /*1360*/  IMAD.MOV.U32 R93, RZ, RZ, R92 ;  /* 0x000000ffff5d7224 */ /* 0x000fe400078e005c */
.L_x_5978:
[----:B------:R-:W-:Y:S05]  /*1370*/  BSYNC B2 ;  /* 0x0000000000027941 */ /* 0x000fea0003800000 */
.L_x_5976:
        /* <DEDUP_REMOVED lines=11> */
.L_x_5980:
[----:B------:R-:W-:Y:S01]  /*1430*/  PRMT R183, R182, 0x7632, R183 ;  /* 0x00007632b6b77816 */ /* 0x000fe200000000b7 */
[----:B------:R-:W-:Y:S01]  /*1440*/  IMAD.MOV.U32 R9, RZ, RZ, R6 ;  /* 0x000000ffff097224 */ /* 0x000fe200078e0006 */
[----:B------:R-:W-:Y:S01]  /*1450*/  PRMT R8, R8, 0x7610, R4 ;  /* 0x0000761008087816 */ /* 0x000fe20000000004 */
[----:B------:R-:W-:Y:S02]  /*1460*/  IMAD.MOV.U32 R92, RZ, RZ, R95 ;  /* 0x000000ffff5c7224 */ /* 0x000fe400078e005f */
.L_x_5981:
[----:B------:R-:W-:Y:S05]  /*1470*/  BSYNC B2 ;  /* 0x0000000000027941 */ /* 0x000fea0003800000 */
.L_x_5979:
        /* <DEDUP_REMOVED lines=11> */
.L_x_5983:
[----:B------:R-:W-:Y:S01]  /*1530*/  PRMT R182, R182, 0x5410, R182 ;  /* 0x00005410b6b67816 */ /* 0x000fe200000000b6 */
[----:B------:R-:W-:Y:S01]  /*1540*/  IMAD.MOV.U32 R6, RZ, RZ, R9 ;  /* 0x000000ffff067224 */ /* 0x000fe200078e0009 */
[----:B------:R-:W-:Y:S01]  /*1550*/  PRMT R4, R8, 0x7632, R4 ;  /* 0x0000763208047816 */ /* 0x000fe20000000004 */
[----:B------:R-:W-:Y:S02]  /*1560*/  IMAD.MOV.U32 R95, RZ, RZ, R94 ;  /* 0x000000ffff5f7224 */ /* 0x000fe400078e005e */
.L_x_5984:
[----:B------:R-:W-:Y:S05]  /*1570*/  BSYNC B2 ;  /* 0x0000000000027941 */ /* 0x000fea0003800000 */
.L_x_5982:
        /* <DEDUP_REMOVED lines=11> */
.L_x_5986:
[----:B------:R-:W-:Y:S01]  /*1630*/  PRMT R182, R181, 0x7632, R182 ;  /* 0x00007632b5b67816 */ /* 0x000fe200000000b6 */
[----:B------:R-:W-:Y:S01]  /*1640*/  IMAD.MOV.U32 R9, RZ, RZ, R6 ;  /* 0x000000ffff097224 */ /* 0x000fe200078e0006 */
[----:B------:R-:W-:Y:S01]  /*1650*/  PRMT R8, R4, 0x7610, R8 ;  /* 0x0000761004087816 */ /* 0x000fe20000000008 */
[----:B------:R-:W-:Y:S02]  /*1660*/  IMAD.MOV.U32 R94, RZ, RZ, R97 ;  /* 0x000000ffff5e7224 */ /* 0x000fe400078e0061 */
.L_x_5987:
[----:B------:R-:W-:Y:S05]  /*1670*/  BSYNC B2 ;  /* 0x0000000000027941 */ /* 0x000fea0003800000 */
.L_x_5985:
        /* <DEDUP_REMOVED lines=11> */
.L_x_5989:
[----:B------:R-:W-:Y:S01]  /*1730*/  PRMT R181, R181, 0x5410, R181 ;  /* 0x00005410b5b57816 */ /* 0x000fe200000000b5 */
[----:B------:R-:W-:Y:S01]  /*1740*/  IMAD.MOV.U32 R6, RZ, RZ, R9 ;  /* 0x000000ffff067224 */ /* 0x000fe200078e0009 */
[----:B------:R-:W-:Y:S01]  /*1750*/  PRMT R4, R4, 0x5410, R8 ;  /* 0x0000541004047816 */ /* 0x000fe20000000008 */
[----:B------:R-:W-:Y:S02]  /*1760*/  IMAD.MOV.U32 R97, RZ, RZ, R96 ;  /* 0x000000ffff617224 */ /* 0x000fe400078e0060 */
.L_x_5990:
[----:B------:R-:W-:Y:S05]  /*1770*/  BSYNC B2 ;  /* 0x0000000000027941 */ /* 0x000fea0003800000 */
.L_x_5988:
        /* <DEDUP_REMOVED lines=11> */
.L_x_5992:
[----:B------:R-:W-:Y:S01]  /*1830*/  PRMT R181, R180, 0x7632, R181 ;  /* 0x00007632b4b57816 */ /* 0x000fe200000000b5 */
[----:B------:R-:W-:Y:S01]  /*1840*/  IMAD.MOV.U32 R9, RZ, RZ, R6 ;  /* 0x000000ffff097224 */ /* 0x000fe200078e0006 */
[----:B------:R-:W-:Y:S01]  /*1850*/  PRMT R8, R8, 0x7610, R4 ;  /* 0x0000761008087816 */ /* 0x000fe20000000004 */
[----:B------:R-:W-:Y:S02]  /*1860*/  IMAD.MOV.U32 R96, RZ, RZ, R99 ;  /* 0x000000ffff607224 */ /* 0x000fe400078e0063 */
.L_x_5993:
[----:B------:R-:W-:Y:S05]  /*1870*/  BSYNC B2 ;  /* 0x0000000000027941 */ /* 0x000fea0003800000 */
.L_x_5991:
        /* <DEDUP_REMOVED lines=11> */
.L_x_5995:
[----:B------:R-:W-:Y:S01]  /*1930*/  PRMT R180, R180, 0x5410, R180 ;  /* 0x00005410b4b47816 */ /* 0x000fe200000000b4 */
[----:B------:R-:W-:Y:S01]  /*1940*/  IMAD.MOV.U32 R6, RZ, RZ, R9 ;  /* 0x000000ffff067224 */ /* 0x000fe200078e0009 */
[----:B------:R-:W-:Y:S01]  /*1950*/  PRMT R4, R8, 0x7632, R4 ;  /* 0x0000763208047816 */ /* 0x000fe20000000004 */
[----:B------:R-:W-:Y:S02]  /*1960*/  IMAD.MOV.U32 R99, RZ, RZ, R98 ;  /* 0x000000ffff637224 */ /* 0x000fe400078e0062 */
.L_x_5996:
[----:B------:R-:W-:Y:S05]  /*1970*/  BSYNC B2 ;  /* 0x0000000000027941 */ /* 0x000fea0003800000 */
.L_x_5994:
        /* <DEDUP_REMOVED lines=11> */
.L_x_5998:
[----:B------:R-:W-:Y:S01]  /*1a30*/  PRMT R180, R179, 0x7632, R180 ;  /* 0x00007632b3b47816 */ /* 0x000fe200000000b4 */
[----:B------:R-:W-:Y:S01]  /*1a40*/  IMAD.MOV.U32 R9, RZ, RZ, R6 ;  /* 0x000000ffff097224 */ /* 0x000fe200078e0006 */
[----:B------:R-:W-:Y:S01]  /*1a50*/  PRMT R8, R4, 0x7610, R8 ;  /* 0x0000761004087816 */ /* 0x000fe20000000008 */
[----:B------:R-:W-:Y:S02]  /*1a60*/  IMAD.MOV.U32 R98, RZ, RZ, R101 ;  /* 0x000000ffff627224 */ /* 0x000fe400078e0065 */
.L_x_5999:
[----:B------:R-:W-:Y:S05]  /*1a70*/  BSYNC B2 ;  /* 0x0000000000027941 */ /* 0x000fea0003800000 */
.L_x_5997:
        /* <DEDUP_REMOVED lines=11> */
.L_x_6001:
[----:B------:R-:W-:Y:S01]  /*1b30*/  PRMT R179, R179, 0x5410, R179 ;  /* 0x00005410b3b37816 */ /* 0x000fe200000000b3 */
[----:B------:R-:W-:Y:S01]  /*1b40*/  IMAD.MOV.U32 R6, RZ, RZ, R9 ;  /* 0x000000ffff067224 */ /* 0x000fe200078e0009 */
[----:B------:R-:W-:Y:S01]  /*1b50*/  PRMT R4, R4, 0x5410, R8 ;  /* 0x0000541004047816 */ /* 0x000fe20000000008 */
[----:B------:R-:W-:Y:S02]  /*1b60*/  IMAD.MOV.U32 R101, RZ, RZ, R100 ;  /* 0x000000ffff657224 */ /* 0x000fe400078e0064 */
.L_x_6002:
[----:B------:R-:W-:Y:S05]  /*1b70*/  BSYNC B2 ;  /* 0x0000000000027941 */ /* 0x000fea0003800000 */
.L_x_6000:
        /* <DEDUP_REMOVED lines=11> */
.L_x_6004:
[----:B------:R-:W-:Y:S01]  /*1c30*/  PRMT R179, R178, 0x7632, R179 ;  /* 0x00007632b2b37816 */ /* 0x000fe200000000b3 */
[----:B------:R-:W-:Y:S01]  /*1c40*/  IMAD.MOV.U32 R9, RZ, RZ, R6 ;  /* 0x000000ffff097224 */ /* 0x000fe200078e0006 */
[----:B------:R-:W-:Y:S01]  /*1c50*/  PRMT R8, R8, 0x7610, R4 ;  /* 0x0000761008087816 */ /* 0x000fe20000000004 */
[----:B------:R-:W-:Y:S02]  /*1c60*/  IMAD.MOV.U32 R100, RZ, RZ, R103 ;  /* 0x000000ffff647224 */ /* 0x000fe400078e0067 */
.L_x_6005:
[----:B------:R-:W-:Y:S05]  /*1c70*/  BSYNC B2 ;  /* 0x0000000000027941 */ /* 0x000fea0003800000 */
.L_x_6003:
        /* <DEDUP_REMOVED lines=11> */
.L_x_6007:
[----:B------:R-:W-:Y:S01]  /*1d30*/  PRMT R178, R178, 0x5410, R178 ;  /* 0x00005410b2b27816 */ /* 0x000fe200000000b2 */
[----:B------:R-:W-:Y:S01]  /*1d40*/  IMAD.MOV.U32 R6, RZ, RZ, R9 ;  /* 0x000000ffff067224 */ /* 0x000fe200078e0009 */
[----:B------:R-:W-:Y:S01]  /*1d50*/  PRMT R4, R8, 0x7632, R4 ;  /* 0x0000763208047816 */ /* 0x000fe20000000004 */
[----:B------:R-:W-:Y:S02]  /*1d60*/  IMAD.MOV.U32 R103, RZ, RZ, R102 ;  /* 0x000000ffff677224 */ /* 0x000fe400078e0066 */
.L_x_6008:
[----:B------:R-:W-:Y:S05]  /*1d70*/  BSYNC B2 ;  /* 0x0000000000027941 */ /* 0x000fea0003800000 */
.L_x_6006:
        /* <DEDUP_REMOVED lines=11> */
.L_x_6010:
[----:B------:R-:W-:Y:S01]  /*1e30*/  PRMT R178, R177, 0x7632, R178 ;  /* 0x00007632b1b27816 */ /* 0x000fe200000000b2 */
[----:B------:R-:W-:Y:S01]  /*1e40*/  IMAD.MOV.U32 R9, RZ, RZ, R6 ;  /* 0x000000ffff097224 */ /* 0x000fe200078e0006 */
[----:B------:R-:W-:Y:S01]  /*1e50*/  PRMT R8, R4, 0x7610, R8 ;  /* 0x0000761004087816 */ /* 0x000fe20000000008 */
[----:B------:R-:W-:Y:S02]  /*1e60*/  IMAD.MOV.U32 R102, RZ, RZ, R105 ;  /* 0x000000ffff667224 */ /* 0x000fe400078e0069 */
.L_x_6011:
[----:B------:R-:W-:Y:S05]  /*1e70*/  BSYNC B2 ;  /* 0x0000000000027941 */ /* 0x000fea0003800000 */
.L_x_6009:
        /* <DEDUP_REMOVED lines=11> */
.L_x_6013:
[----:B------:R-:W-:Y:S01]  /*1f30*/  PRMT R177, R177, 0x5410, R177 ;  /* 0x00005410b1b17816 */ /* 0x000fe200000000b1 */
[----:B------:R-:W-:Y:S01]  /*1f40*/  IMAD.MOV.U32 R6, RZ, RZ, R9 ;  /* 0x000000ffff067224 */ /* 0x000fe200078e0009 */
[----:B------:R-:W-:Y:S01]  /*1f50*/  PRMT R4, R4, 0x5410, R8 ;  /* 0x0000541004047816 */ /* 0x000fe20000000008 */
[----:B------:R-:W-:Y:S02]  /*1f60*/  IMAD.MOV.U32 R105, RZ, RZ, R104 ;  /* 0x000000ffff697224 */ /* 0x000fe400078e0068 */
.L_x_6014:
[----:B------:R-:W-:Y:S05]  /*1f70*/  BSYNC B2 ;  /* 0x0000000000027941 */ /* 0x000fea0003800000 */
.L_x_6012:
        /* <DEDUP_REMOVED lines=11> */
.L_x_6016:
[----:B------:R-:W-:Y:S01]  /*2030*/  PRMT R177, R176, 0x7632, R177 ;  /* 0x00007632b0b17816 */ /* 0x000fe200000000b1 */
[----:B------:R-:W-:Y:S01]  /*2040*/  IMAD.MOV.U32 R9, RZ, RZ, R6 ;  /* 0x000000ffff097224 */ /* 0x000fe200078e0006 */
[----:B------:R-:W-:Y:S01]  /*2050*/  PRMT R8, R8, 0x7610, R4 ;  /* 0x0000761008087816 */ /* 0x000fe20000000004 */
[----:B------:R-:W-:Y:S02]  /*2060*/  IMAD.MOV.U32 R104, RZ, RZ, R107 ;  /* 0x000000ffff687224 */ /* 0x000fe400078e006b */
.L_x_6017:
[----:B------:R-:W-:Y:S05]  /*2070*/  BSYNC B2 ;  /* 0x0000000000027941 */ /* 0x000fea0003800000 */
.L_x_6015:
        /* <DEDUP_REMOVED lines=11> */
.L_x_6019:
[----:B------:R-:W-:Y:S01]  /*2130*/  PRMT R176, R176, 0x5410, R176 ;  /* 0x00005410b0b07816 */ /* 0x000fe200000000b0 */
[----:B------:R-:W-:Y:S01]  /*2140*/  IMAD.MOV.U32 R6, RZ, RZ, R9 ;  /* 0x000000ffff067224 */ /* 0x000fe200078e0009 */
[----:B------:R-:W-:Y:S01]  /*2150*/  PRMT R4, R8, 0x7632, R4 ;  /* 0x0000763208047816 */ /* 0x000fe20000000004 */
[----:B------:R-:W-:Y:S02]  /*2160*/  IMAD.MOV.U32 R107, RZ, RZ, R106 ;  /* 0x000000ffff6b7224 */ /* 0x000fe400078e006a */
.L_x_6020:
[----:B------:R-:W-:Y:S05]  /*2170*/  BSYNC B2 ;  /* 0x0000000000027941 */ /* 0x000fea0003800000 */
.L_x_6018:
        /* <DEDUP_REMOVED lines=11> */
.L_x_6022:
[----:B------:R-:W-:Y:S01]  /*2230*/  PRMT R176, R175, 0x7632, R176 ;  /* 0x00007632afb07816 */ /* 0x000fe200000000b0 */
[----:B------:R-:W-:Y:S01]  /*2240*/  IMAD.MOV.U32 R9, RZ, RZ, R6 ;  /* 0x000000ffff097224 */ /* 0x000fe200078e0006 */
[----:B------:R-:W-:Y:S01]  /*2250*/  PRMT R8, R4, 0x7610, R8 ;  /* 0x0000761004087816 */ /* 0x000fe20000000008 */
[----:B------:R-:W-:Y:S02]  /*2260*/  IMAD.MOV.U32 R106, RZ, RZ, R109 ;  /* 0x000000ffff6a7224 */ /* 0x000fe400078e006d */
.L_x_6023:
[----:B------:R-:W-:Y:S05]  /*2270*/  BSYNC B2 ;  /* 0x0000000000027941 */ /* 0x000fea0003800000 */
.L_x_6021:
        /* <DEDUP_REMOVED lines=11> */
.L_x_6025:
[----:B------:R-:W-:Y:S01]  /*2330*/  PRMT R175, R175, 0x5410, R175 ;  /* 0x00005410afaf7816 */ /* 0x000fe200000000af */
[----:B------:R-:W-:Y:S01]  /*2340*/  IMAD.MOV.U32 R6, RZ, RZ, R9 ;  /* 0x000000ffff067224 */ /* 0x000fe200078e0009 */
[----:B------:R-:W-:Y:S01]  /*2350*/  PRMT R4, R4, 0x5410, R8 ;  /* 0x0000541004047816 */ /* 0x000fe20000000008 */
[----:B------:R-:W-:Y:S02]  /*2360*/  IMAD.MOV.U32 R109, RZ, RZ, R108 ;  /* 0x000000ffff6d7224 */ /* 0x000fe400078e006c */
.L_x_6026:
[----:B------:R-:W-:Y:S05]  /*2370*/  BSYNC B2 ;  /* 0x0000000000027941 */ /* 0x000fea0003800000 */
.L_x_6024:
        /* <DEDUP_REMOVED lines=11> */
.L_x_6028:
[----:B------:R-:W-:Y:S01]  /*2430*/  PRMT R175, R174, 0x7632, R175 ;  /* 0x00007632aeaf7816 */ /* 0x000fe200000000af */
[----:B------:R-:W-:Y:S01]  /*2440*/  IMAD.MOV.U32 R9, RZ, RZ, R6 ;  /* 0x000000ffff097224 */ /* 0x000fe200078e0006 */
[----:B------:R-:W-:Y:S01]  /*2450*/  PRMT R8, R8, 0x7610, R4 ;  /* 0x0000761008087816 */ /* 0x000fe20000000004 */
[----:B------:R-:W-:Y:S02]  /*2460*/  IMAD.MOV.U32 R108, RZ, RZ, R111 ;  /* 0x000000ffff6c7224 */ /* 0x000fe400078e006f */
.L_x_6029:
[----:B------:R-:W-:Y:S05]  /*2470*/  BSYNC B2 ;  /* 0x0000000000027941 */ /* 0x000fea0003800000 */
.L_x_6027:
        /* <DEDUP_REMOVED lines=11> */
.L_x_6031:
[----:B------:R-:W-:Y:S01]  /*2530*/  PRMT R174, R174, 0x5410, R174 ;  /* 0x00005410aeae7816 */ /* 0x000fe200000000ae */
[----:B------:R-:W-:Y:S01]  /*2540*/  IMAD.MOV.U32 R6, RZ, RZ, R9 ;  /* 0x000000ffff067224 */ /* 0x000fe200078e0009 */
[----:B------:R-:W-:Y:S01]  /*2550*/  PRMT R4, R8, 0x7632, R4 ;  /* 0x0000763208047816 */ /* 0x000fe20000000004 */
[----:B------:R-:W-:Y:S02]  /*2560*/  IMAD.MOV.U32 R111, RZ, RZ, R110 ;  /* 0x000000ffff6f7224 */ /* 0x000fe400078e006e */
.L_x_6032:
[----:B------:R-:W-:Y:S05]  /*2570*/  BSYNC B2 ;  /* 0x0000000000027941 */ /* 0x000fea0003800000 */
.L_x_6030:
        /* <DEDUP_REMOVED lines=11> */
.L_x_6034:
[----:B------:R-:W-:Y:S01]  /*2630*/  PRMT R174, R173, 0x7632, R174 ;  /* 0x00007632adae7816 */ /* 0x000fe200000000ae */
[----:B------:R-:W-:Y:S01]  /*2640*/  IMAD.MOV.U32 R9, RZ, RZ, R6 ;  /* 0x000000ffff097224 */ /* 0x000fe200078e0006 */
[----:B------:R-:W-:Y:S01]  /*2650*/  PRMT R8, R4, 0x7610, R8 ;  /* 0x0000761004087816 */ /* 0x000fe20000000008 */
[----:B------:R-:W-:Y:S02]  /*2660*/  IMAD.MOV.U32 R110, RZ, RZ, R113 ;  /* 0x000000ffff6e7224 */ /* 0x000fe400078e0071 */
.L_x_6035:
[----:B------:R-:W-:Y:S05]  /*2670*/  BSYNC B2 ;  /* 0x0000000000027941 */ /* 0x000fea0003800000 */
.L_x_6033:
        /* <DEDUP_REMOVED lines=11> */
.L_x_6037:
[----:B------:R-:W-:Y:S01]  /*2730*/  PRMT R173, R173, 0x5410, R173 ;  /* 0x00005410adad7816 */ /* 0x000fe200000000ad */
[----:B------:R-:W-:Y:S01]  /*2740*/  IMAD.MOV.U32 R6, RZ, RZ, R9 ;  /* 0x000000ffff067224 */ /* 0x000fe200078e0009 */
[----:B------:R-:W-:Y:S01]  /*2750*/  PRMT R4, R4, 0x5410, R8 ;  /* 0x0000541004047816 */ /* 0x000fe20000000008 */
[----:B------:R-:W-:Y:S02]  /*2760*/  IMAD.MOV.U32 R113, RZ, RZ, R112 ;  /* 0x000000ffff717224 */ /* 0x000fe400078e0070 */
.L_x_6038:
[----:B------:R-:W-:Y:S05]  /*2770*/  BSYNC B2 ;  /* 0x0000000000027941 */ /* 0x000fea0003800000 */
.L_x_6036:
        /* <DEDUP_REMOVED lines=11> */
.L_x_6040:
[----:B------:R-:W-:Y:S01]  /*2830*/  PRMT R173, R172, 0x7632, R173 ;  /* 0x00007632acad7816 */ /* 0x000fe200000000ad */
[----:B------:R-:W-:Y:S01]  /*2840*/  IMAD.MOV.U32 R9, RZ, RZ, R6 ;  /* 0x000000ffff097224 */ /* 0x000fe200078e0006 */
[----:B------:R-:W-:Y:S01]  /*2850*/  PRMT R8, R8, 0x7610, R4 ;  /* 0x0000761008087816 */ /* 0x000fe20000000004 */
[----:B------:R-:W-:Y:S02]  /*2860*/  IMAD.MOV.U32 R112, RZ, RZ, R115 ;  /* 0x000000ffff707224 */ /* 0x000fe400078e0073 */
.L_x_6041:
[----:B------:R-:W-:Y:S05]  /*2870*/  BSYNC B2 ;  /* 0x0000000000027941 */ /* 0x000fea0003800000 */
.L_x_6039:
        /* <DEDUP_REMOVED lines=11> */
.L_x_6043:
[----:B------:R-:W-:Y:S01]  /*2930*/  PRMT R172, R172, 0x5410, R172 ;  /* 0x00005410acac7816 */ /* 0x000fe200000000ac */
[----:B------:R-:W-:Y:S01]  /*2940*/  IMAD.MOV.U32 R6, RZ, RZ, R9 ;  /* 0x000000ffff067224 */ /* 0x000fe200078e0009 */
[----:B------:R-:W-:Y:S01]  /*2950*/  PRMT R4, R8, 0x7632, R4 ;  /* 0x0000763208047816 */ /* 0x000fe20000000004 */
[----:B------:R-:W-:Y:S02]  /*2960*/  IMAD.MOV.U32 R115, RZ, RZ, R114 ;  /* 0x000000ffff737224 */ /* 0x000fe400078e0072 */
.L_x_6044:
[----:B------:R-:W-:Y:S05]  /*2970*/  BSYNC B2 ;  /* 0x0000000000027941 */ /* 0x000fea0003800000 */
.L_x_6042:
        /* <DEDUP_REMOVED lines=11> */
.L_x_6046:
[----:B------:R-:W-:Y:S01]  /*2a30*/  PRMT R172, R171, 0x7632, R172 ;  /* 0x00007632abac7816 */ /* 0x000fe200000000ac */
[----:B------:R-:W-:Y:S01]  /*2a40*/  IMAD.MOV.U32 R9, RZ, RZ, R6 ;  /* 0x000000ffff097224 */ /* 0x000fe200078e0006 */
[----:B------:R-:W-:Y:S01]  /*2a50*/  PRMT R8, R4, 0x7610, R8 ;  /* 0x0000761004087816 */ /* 0x000fe20000000008 */
[----:B------:R-:W-:Y:S02]  /*2a60*/  IMAD.MOV.U32 R114, RZ, RZ, R117 ;  /* 0x000000ffff727224 */ /* 0x000fe400078e0075 */
.L_x_6047:
[----:B------:R-:W-:Y:S05]  /*2a70*/  BSYNC B2 ;  /* 0x0000000000027941 */ /* 0x000fea0003800000 */
.L_x_6045:
        /* <DEDUP_REMOVED lines=11> */
.L_x_6049:
[----:B------:R-:W-:Y:S01]  /*2b30*/  PRMT R171, R171, 0x5410, R171 ;  /* 0x00005410abab7816 */ /* 0x000fe200000000ab */
[----:B------:R-:W-:Y:S01]  /*2b40*/  IMAD.MOV.U32 R6, RZ, RZ, R9 ;  /* 0x000000ffff067224 */ /* 0x000fe200078e0009 */
[----:B------:R-:W-:Y:S01]  /*2b50*/  PRMT R4, R4, 0x5410, R8 ;  /* 0x0000541004047816 */ /* 0x000fe20000000008 */
[----:B------:R-:W-:Y:S02]  /*2b60*/  IMAD.MOV.U32 R117, RZ, RZ, R116 ;  /* 0x000000ffff757224 */ /* 0x000fe400078e0074 */
.L_x_6050:
[----:B------:R-:W-:Y:S05]  /*2b70*/  BSYNC B2 ;  /* 0x0000000000027941 */ /* 0x000fea0003800000 */
.L_x_6048:
        /* <DEDUP_REMOVED lines=11> */
.L_x_6052:
[----:B------:R-:W-:Y:S01]  /*2c30*/  PRMT R171, R170, 0x7632, R171 ;  /* 0x00007632aaab7816 */ /* 0x000fe200000000ab */
[----:B------:R-:W-:Y:S01]  /*2c40*/  IMAD.MOV.U32 R9, RZ, RZ, R6 ;  /* 0x000000ffff097224 */ /* 0x000fe200078e0006 */
[----:B------:R-:W-:Y:S01]  /*2c50*/  PRMT R8, R8, 0x7610, R4 ;  /* 0x0000761008087816 */ /* 0x000fe20000000004 */
[----:B------:R-:W-:Y:S02]  /*2c60*/  IMAD.MOV.U32 R116, RZ, RZ, R119 ;  /* 0x000000ffff747224 */ /* 0x000fe400078e0077 */
.L_x_6053:
[----:B------:R-:W-:Y:S05]  /*2c70*/  BSYNC B2 ;  /* 0x0000000000027941 */ /* 0x000fea0003800000 */
.L_x_6051:
        /* <DEDUP_REMOVED lines=11> */
.L_x_6055:
[----:B------:R-:W-:Y:S01]  /*2d30*/  PRMT R170, R170, 0x5410, R170 ;  /* 0x00005410aaaa7816 */ /* 0x000fe200000000aa */
[----:B------:R-:W-:Y:S01]  /*2d40*/  IMAD.MOV.U32 R6, RZ, RZ, R9 ;  /* 0x000000ffff067224 */ /* 0x000fe200078e0009 */
[----:B------:R-:W-:Y:S01]  /*2d50*/  PRMT R4, R8, 0x7632, R4 ;  /* 0x0000763208047816 */ /* 0x000fe20000000004 */
[----:B------:R-:W-:Y:S02]  /*2d60*/  IMAD.MOV.U32 R119, RZ, RZ, R118 ;  /* 0x000000ffff777224 */ /* 0x000fe400078e0076 */
.L_x_6056:
[----:B------:R-:W-:Y:S05]  /*2d70*/  BSYNC B2 ;  /* 0x0000000000027941 */ /* 0x000fea0003800000 */
.L_x_6054:
        /* <DEDUP_REMOVED lines=11> */
.L_x_6058:
[----:B------:R-:W-:Y:S01]  /*2e30*/  PRMT R170, R169, 0x7632, R170 ;  /* 0x00007632a9aa7816 */ /* 0x000fe200000000aa */
[----:B------:R-:W-:Y:S01]  /*2e40*/  IMAD.MOV.U32 R9, RZ, RZ, R6 ;  /* 0x000000ffff097224 */ /* 0x000fe200078e0006 */
[----:B------:R-:W-:Y:S01]  /*2e50*/  PRMT R8, R4, 0x7610, R8 ;  /* 0x0000761004087816 */ /* 0x000fe20000000008 */
[----:B------:R-:W-:Y:S02]  /*2e60*/  IMAD.MOV.U32 R118, RZ, RZ, R121 ;  /* 0x000000ffff767224 */ /* 0x000fe400078e0079 */
.L_x_6059:
[----:B------:R-:W-:Y:S05]  /*2e70*/  BSYNC B2 ;  /* 0x0000000000027941 */ /* 0x000fea0003800000 */
.L_x_6057:
        /* <DEDUP_REMOVED lines=11> */
.L_x_6061:
[----:B------:R-:W-:Y:S01]  /*2f30*/  PRMT R169, R169, 0x5410, R169 ;  /* 0x00005410a9a97816 */ /* 0x000fe200000000a9 */
[----:B------:R-:W-:Y:S01]  /*2f40*/  IMAD.MOV.U32 R6, RZ, RZ, R9 ;  /* 0x000000ffff067224 */ /* 0x000fe200078e0009 */
[----:B------:R-:W-:Y:S01]  /*2f50*/  PRMT R4, R4, 0x5410, R8 ;  /* 0x0000541004047816 */ /* 0x000fe20000000008 */
[----:B------:R-:W-:Y:S02]  /*2f60*/  IMAD.MOV.U32 R121, RZ, RZ, R120 ;  /* 0x000000ffff797224 */ /* 0x000fe400078e0078 */
.L_x_6062:
[----:B------:R-:W-:Y:S05]  /*2f70*/  BSYNC B2 ;  /* 0x0000000000027941 */ /* 0x000fea0003800000 */
.L_x_6060:
        /* <DEDUP_REMOVED lines=11> */
.L_x_6064:
[----:B------:R-:W-:Y:S01]  /*3030*/  PRMT R169, R168, 0x7632, R169 ;  /* 0x00007632a8a97816 */ /* 0x000fe200000000a9 */
[----:B------:R-:W-:Y:S01]  /*3040*/  IMAD.MOV.U32 R9, RZ, RZ, R6 ;  /* 0x000000ffff097224 */ /* 0x000fe200078e0006 */
[----:B------:R-:W-:Y:S01]  /*3050*/  PRMT R8, R8, 0x7610, R4 ;  /* 0x0000761008087816 */ /* 0x000fe20000000004 */
[----:B------:R-:W-:Y:S02]  /*3060*/  IMAD.MOV.U32 R120, RZ, RZ, R123 ;  /* 0x000000ffff787224 */ /* 0x000fe400078e007b */
.L_x_6065:
[----:B------:R-:W-:Y:S05]  /*3070*/  BSYNC B2 ;  /* 0x0000000000027941 */ /* 0x000fea0003800000 */
.L_x_6063:
        /* <DEDUP_REMOVED lines=11> */
.L_x_6067:
[----:B------:R-:W-:Y:S01]  /*3130*/  PRMT R168, R168, 0x5410, R168 ;  /* 0x00005410a8a87816 */ /* 0x000fe200000000a8 */
[----:B------:R-:W-:Y:S01]  /*3140*/  IMAD.MOV.U32 R6, RZ, RZ, R9 ;  /* 0x000000ffff067224 */ /* 0x000fe200078e0009 */
[----:B------:R-:W-:Y:S01]  /*3150*/  PRMT R4, R8, 0x7632, R4 ;  /* 0x0000763208047816 */ /* 0x000fe20000000004 */
[----:B------:R-:W-:Y:S02]  /*3160*/  IMAD.MOV.U32 R123, RZ, RZ, R122 ;  /* 0x000000ffff7b7224 */ /* 0x000fe400078e007a */
.L_x_6068:
[----:B------:R-:W-:Y:S05]  /*3170*/  BSYNC B2 ;  /* 0x0000000000027941 */ /* 0x000fea0003800000 */
.L_x_6066:
        /* <DEDUP_REMOVED lines=11> */
.L_x_6070:
[----:B------:R-:W-:Y:S01]  /*3230*/  PRMT R168, R167, 0x7632, R168 ;  /* 0x00007632a7a87816 */ /* 0x000fe200000000a8 */
[----:B------:R-:W-:Y:S01]  /*3240*/  IMAD.MOV.U32 R9, RZ, RZ, R6 ;  /* 0x000000ffff097224 */ /* 0x000fe200078e0006 */
[----:B------:R-:W-:Y:S01]  /*3250*/  PRMT R8, R4, 0x7610, R8 ;  /* 0x0000761004087816 */ /* 0x000fe20000000008 */
[----:B------:R-:W-:Y:S02]  /*3260*/  IMAD.MOV.U32 R122, RZ, RZ, R125 ;  /* 0x000000ffff7a7224 */ /* 0x000fe400078e007d */
.L_x_6071:
[----:B------:R-:W-:Y:S05]  /*3270*/  BSYNC B2 ;  /* 0x0000000000027941 */ /* 0x000fea0003800000 */
.L_x_6069:
        /* <DEDUP_REMOVED lines=11> */
.L_x_6073:
[----:B------:R-:W-:Y:S01]  /*3330*/  PRMT R167, R167, 0x5410, R167 ;  /* 0x00005410a7a77816 */ /* 0x000fe200000000a7 */
[----:B------:R-:W-:Y:S01]  /*3340*/  IMAD.MOV.U32 R6, RZ, RZ, R9 ;  /* 0x000000ffff067224 */ /* 0x000fe200078e0009 */
[----:B------:R-:W-:Y:S01]  /*3350*/  PRMT R4, R4, 0x5410, R8 ;  /* 0x0000541004047816 */ /* 0x000fe20000000008 */
[----:B------:R-:W-:Y:S02]  /*3360*/  IMAD.MOV.U32 R125, RZ, RZ, R124 ;  /* 0x000000ffff7d7224 */ /* 0x000fe400078e007c */
.L_x_6074:
[----:B------:R-:W-:Y:S05]  /*3370*/  BSYNC B2 ;  /* 0x0000000000027941 */ /* 0x000fea0003800000 */
.L_x_6072:
        /* <DEDUP_REMOVED lines=11> */
.L_x_6076:
[----:B------:R-:W-:Y:S01]  /*3430*/  PRMT R167, R166, 0x7632, R167 ;  /* 0x00007632a6a77816 */ /* 0x000fe200000000a7 */
[----:B------:R-:W-:Y:S01]  /*3440*/  IMAD.MOV.U32 R9, RZ, RZ, R6 ;  /* 0x000000ffff097224 */ /* 0x000fe200078e0006 */
[----:B------:R-:W-:Y:S01]  /*3450*/  PRMT R8, R8, 0x7610, R4 ;  /* 0x0000761008087816 */ /* 0x000fe20000000004 */
[----:B------:R-:W-:Y:S02]  /*3460*/  IMAD.MOV.U32 R124, RZ, RZ, R127 ;  /* 0x000000ffff7c7224 */ /* 0x000fe400078e007f */
.L_x_6077:
[----:B------:R-:W-:Y:S05]  /*3470*/  BSYNC B2 ;  /* 0x0000000000027941 */ /* 0x000fea0003800000 */
.L_x_6075:
        /* <DEDUP_REMOVED lines=11> */
.L_x_6079:
[----:B------:R-:W-:Y:S01]  /*3530*/  PRMT R166, R166, 0x5410, R166 ;  /* 0x00005410a6a67816 */ /* 0x000fe200000000a6 */
[----:B------:R-:W-:Y:S01]  /*3540*/  IMAD.MOV.U32 R6, RZ, RZ, R9 ;  /* 0x000000ffff067224 */ /* 0x000fe200078e0009 */
[----:B------:R-:W-:Y:S01]  /*3550*/  PRMT R4, R8, 0x7632, R4 ;  /* 0x0000763208047816 */ /* 0x000fe20000000004 */
[----:B------:R-:W-:Y:S02]  /*3560*/  IMAD.MOV.U32 R127, RZ, RZ, R126 ;  /* 0x000000ffff7f7224 */ /* 0x000fe400078e007e */
.L_x_6080:
[----:B------:R-:W-:Y:S05]  /*3570*/  BSYNC B2 ;  /* 0x0000000000027941 */ /* 0x000fea0003800000 */
.L_x_6078:
        /* <DEDUP_REMOVED lines=11> */
.L_x_6082:
[----:B------:R-:W-:Y:S01]  /*3630*/  PRMT R166, R165, 0x7632, R166 ;  /* 0x00007632a5a67816 */ /* 0x000fe200000000a6 */
[----:B------:R-:W-:Y:S01]  /*3640*/  IMAD.MOV.U32 R9, RZ, RZ, R6 ;  /* 0x000000ffff097224 */ /* 0x000fe200078e0006 */
[----:B------:R-:W-:Y:S01]  /*3650*/  PRMT R8, R4, 0x7610, R8 ;  /* 0x0000761004087816 */ /* 0x000fe20000000008 */
[----:B------:R-:W-:Y:S02]  /*3660*/  IMAD.MOV.U32 R126, RZ, RZ, R129 ;  /* 0x000000ffff7e7224 */ /* 0x000fe400078e0081 */
.L_x_6083:
[----:B------:R-:W-:Y:S05]  /*3670*/  BSYNC B2 ;  /* 0x0000000000027941 */ /* 0x000fea0003800000 */
.L_x_6081:
        /* <DEDUP_REMOVED lines=11> */
.L_x_6085:
[----:B------:R-:W-:Y:S01]  /*3730*/  PRMT R165, R165, 0x5410, R165 ;  /* 0x00005410a5a57816 */ /* 0x000fe200000000a5 */
[----:B------:R-:W-:Y:S01]  /*3740*/  IMAD.MOV.U32 R6, RZ, RZ, R9 ;  /* 0x000000ffff067224 */ /* 0x000fe200078e0009 */
[----:B------:R-:W-:Y:S01]  /*3750*/  PRMT R4, R4, 0x5410, R8 ;  /* 0x0000541004047816 */ /* 0x000fe20000000008 */
[----:B------:R-:W-:Y:S02]  /*3760*/  IMAD.MOV.U32 R129, RZ, RZ, R128 ;  /* 0x000000ffff817224 */ /* 0x000fe400078e0080 */
.L_x_6086:
[----:B------:R-:W-:Y:S05]  /*3770*/  BSYNC B2 ;  /* 0x0000000000027941 */ /* 0x000fea0003800000 */
.L_x_6084:
        /* <DEDUP_REMOVED lines=11> */
.L_x_6088:
[----:B------:R-:W-:Y:S01]  /*3830*/  PRMT R165, R164, 0x7632, R165 ;  /* 0x00007632a4a57816 */ /* 0x000fe200000000a5 */
[----:B------:R-:W-:Y:S01]  /*3840*/  IMAD.MOV.U32 R9, RZ, RZ, R6 ;  /* 0x000000ffff097224 */ /* 0x000fe200078e0006 */
[----:B------:R-:W-:Y:S01]  /*3850*/  PRMT R8, R8, 0x7610, R4 ;  /* 0x0000761008087816 */ /* 0x000fe20000000004 */
[----:B------:R-:W-:Y:S02]  /*3860*/  IMAD.MOV.U32 R128, RZ, RZ, R131 ;  /* 0x000000ffff807224 */ /* 0x000fe400078e0083 */
.L_x_6089:
[----:B------:R-:W-:Y:S05]  /*3870*/  BSYNC B2 ;  /* 0x0000000000027941 */ /* 0x000fea0003800000 */
.L_x_6087:
        /* <DEDUP_REMOVED lines=11> */
.L_x_6091:
[----:B------:R-:W-:Y:S01]  /*3930*/  PRMT R164, R164, 0x5410, R164 ;  /* 0x00005410a4a47816 */ /* 0x000fe200000000a4 */
[----:B------:R-:W-:Y:S01]  /*3940*/  IMAD.MOV.U32 R6, RZ, RZ, R9 ;  /* 0x000000ffff067224 */ /* 0x000fe200078e0009 */
[----:B------:R-:W-:Y:S01]  /*3950*/  PRMT R4, R8, 0x7632, R4 ;  /* 0x0000763208047816 */ /* 0x000fe20000000004 */
[----:B------:R-:W-:Y:S02]  /*3960*/  IMAD.MOV.U32 R131, RZ, RZ, R130 ;  /* 0x000000ffff837224 */ /* 0x000fe400078e0082 */
.L_x_6092:
[----:B------:R-:W-:Y:S05]  /*3970*/  BSYNC B2 ;  /* 0x0000000000027941 */ /* 0x000fea0003800000 */
.L_x_6090:
        /* <DEDUP_REMOVED lines=11> */
.L_x_6094:
[----:B------:R-:W-:Y:S01]  /*3a30*/  PRMT R164, R163, 0x7632, R164 ;  /* 0x00007632a3a47816 */ /* 0x000fe200000000a4 */
[----:B------:R-:W-:Y:S01]  /*3a40*/  IMAD.MOV.U32 R9, RZ, RZ, R6 ;  /* 0x000000ffff097224 */ /* 0x000fe200078e0006 */
[----:B------:R-:W-:Y:S01]  /*3a50*/  PRMT R8, R4, 0x7610, R8 ;  /* 0x0000761004087816 */ /* 0x000fe20000000008 */
[----:B------:R-:W-:Y:S02]  /*3a60*/  IMAD.MOV.U32 R130, RZ, RZ, R133 ;  /* 0x000000ffff827224 */ /* 0x000fe400078e0085 */
.L_x_6095:
[----:B------:R-:W-:Y:S05]  /*3a70*/  BSYNC B2 ;  /* 0x0000000000027941 */ /* 0x000fea0003800000 */
.L_x_6093:
        /* <DEDUP_REMOVED lines=11> */
.L_x_6097:
[----:B------:R-:W-:Y:S01]  /*3b30*/  PRMT R163, R163, 0x5410, R163 ;  /* 0x00005410a3a37816 */ /* 0x000fe200000000a3 */
[----:B------:R-:W-:Y:S01]  /*3b40*/  IMAD.MOV.U32 R6, RZ, RZ, R9 ;  /* 0x000000ffff067224 */ /* 0x000fe200078e0009 */
[----:B------:R-:W-:Y:S01]  /*3b50*/  PRMT R4, R4, 0x5410, R8 ;  /* 0x0000541004047816 */ /* 0x000fe20000000008 */
[----:B------:R-:W-:Y:S02]  /*3b60*/  IMAD.MOV.U32 R133, RZ, RZ, R132 ;  /* 0x000000ffff857224 */ /* 0x000fe400078e0084 */
.L_x_6098:
[----:B------:R-:W-:Y:S05]  /*3b70*/  BSYNC B2 ;  /* 0x0000000000027941 */ /* 0x000fea0003800000 */
.L_x_6096:
        /* <DEDUP_REMOVED lines=11> */
.L_x_6100:
[----:B------:R-:W-:Y:S01]  /*3c30*/  PRMT R163, R162, 0x7632, R163 ;  /* 0x00007632a2a37816 */ /* 0x000fe200000000a3 */
[----:B------:R-:W-:Y:S01]  /*3c40*/  IMAD.MOV.U32 R9, RZ, RZ, R6 ;  /* 0x000000ffff097224 */ /* 0x000fe200078e0006 */
[----:B------:R-:W-:Y:S01]  /*3c50*/  PRMT R8, R8, 0x7610, R4 ;  /* 0x0000761008087816 */ /* 0x000fe20000000004 */
[----:B------:R-:W-:Y:S02]  /*3c60*/  IMAD.MOV.U32 R132, RZ, RZ, R135 ;  /* 0x000000ffff847224 */ /* 0x000fe400078e0087 */
.L_x_6101:
[----:B------:R-:W-:Y:S05]  /*3c70*/  BSYNC B2 ;  /* 0x0000000000027941 */ /* 0x000fea0003800000 */
.L_x_6099:
        /* <DEDUP_REMOVED lines=11> */
.L_x_6103:
[----:B------:R-:W-:Y:S01]  /*3d30*/  PRMT R162, R162, 0x5410, R162 ;  /* 0x00005410a2a27816 */ /* 0x000fe200000000a2 */
[----:B------:R-:W-:Y:S01]  /*3d40*/  IMAD.MOV.U32 R6, RZ, RZ, R9 ;  /* 0x000000ffff067224 */ /* 0x000fe200078e0009 */
[----:B------:R-:W-:Y:S01]  /*3d50*/  PRMT R4, R8, 0x7632, R4 ;  /* 0x0000763208047816 */ /* 0x000fe20000000004 */
[----:B------:R-:W-:Y:S02]  /*3d60*/  IMAD.MOV.U32 R135, RZ, RZ, R134 ;  /* 0x000000ffff877224 */ /* 0x000fe400078e0086 */
.L_x_6104:
[----:B------:R-:W-:Y:S05]  /*3d70*/  BSYNC B2 ;  /* 0x0000000000027941 */ /* 0x000fea0003800000 */
.L_x_6102:
        /* <DEDUP_REMOVED lines=11> */
.L_x_6106:
[----:B------:R-:W-:Y:S01]  /*3e30*/  PRMT R162, R161, 0x7632, R162 ;  /* 0x00007632a1a27816 */ /* 0x000fe200000000a2 */
[----:B------:R-:W-:Y:S01]  /*3e40*/  IMAD.MOV.U32 R9, RZ, RZ, R6 ;  /* 0x000000ffff097224 */ /* 0x000fe200078e0006 */
[----:B------:R-:W-:Y:S01]  /*3e50*/  PRMT R8, R4, 0x7610, R8 ;  /* 0x0000761004087816 */ /* 0x000fe20000000008 */
[----:B------:R-:W-:Y:S02]  /*3e60*/  IMAD.MOV.U32 R134, RZ, RZ, R137 ;  /* 0x000000ffff867224 */ /* 0x000fe400078e0089 */
.L_x_6107:
[----:B------:R-:W-:Y:S05]  /*3e70*/  BSYNC B2 ;  /* 0x0000000000027941 */ /* 0x000fea0003800000 */
.L_x_6105:
        /* <DEDUP_REMOVED lines=11> */
.L_x_6109:
[----:B------:R-:W-:Y:S01]  /*3f30*/  PRMT R161, R161, 0x5410, R161 ;  /* 0x00005410a1a17816 */ /* 0x000fe200000000a1 */
[----:B------:R-:W-:Y:S01]  /*3f40*/  IMAD.MOV.U32 R6, RZ, RZ, R9 ;  /* 0x000000ffff067224 */ /* 0x000fe200078e0009 */
[----:B------:R-:W-:Y:S01]  /*3f50*/  PRMT R4, R4, 0x5410, R8 ;  /* 0x0000541004047816 */ /* 0x000fe20000000008 */
[----:B------:R-:W-:Y:S02]  /*3f60*/  IMAD.MOV.U32 R137, RZ, RZ, R136 ;  /* 0x000000ffff897224 */ /* 0x000fe400078e0088 */
.L_x_6110:
[----:B------:R-:W-:Y:S05]  /*3f70*/  BSYNC B2 ;  /* 0x0000000000027941 */ /* 0x000fea0003800000 */
.L_x_6108:
        /* <DEDUP_REMOVED lines=11> */
.L_x_6112:
[----:B------:R-:W-:Y:S01]  /*4030*/  PRMT R161, R160, 0x7632, R161 ;  /* 0x00007632a0a17816 */ /* 0x000fe200000000a1 */
[----:B------:R-:W-:Y:S01]  /*4040*/  IMAD.MOV.U32 R9, RZ, RZ, R6 ;  /* 0x000000ffff097224 */ /* 0x000fe200078e0006 */
[----:B------:R-:W-:Y:S01]  /*4050*/  PRMT R8, R8, 0x7610, R4 ;  /* 0x0000761008087816 */ /* 0x000fe20000000004 */
[----:B------:R-:W-:Y:S02]  /*4060*/  IMAD.MOV.U32 R136, RZ, RZ, R139 ;  /* 0x000000ffff887224 */ /* 0x000fe400078e008b */
.L_x_6113:
[----:B------:R-:W-:Y:S05]  /*4070*/  BSYNC B2 ;  /* 0x0000000000027941 */ /* 0x000fea0003800000 */
.L_x_6111:
        /* <DEDUP_REMOVED lines=11> */
.L_x_6115:
[----:B------:R-:W-:Y:S01]  /*4130*/  PRMT R160, R160, 0x5410, R160 ;  /* 0x00005410a0a07816 */ /* 0x000fe200000000a0 */
[----:B------:R-:W-:Y:S01]  /*4140*/  IMAD.MOV.U32 R6, RZ, RZ, R9 ;  /* 0x000000ffff067224 */ /* 0x000fe200078e0009 */
[----:B------:R-:W-:Y:S01]  /*4150*/  PRMT R4, R8, 0x7632, R4 ;  /* 0x0000763208047816 */ /* 0x000fe20000000004 */
[----:B------:R-:W-:Y:S02]  /*4160*/  IMAD.MOV.U32 R139, RZ, RZ, R138 ;  /* 0x000000ffff8b7224 */ /* 0x000fe400078e008a */
.L_x_6116:
[----:B------:R-:W-:Y:S05]  /*4170*/  BSYNC B2 ;  /* 0x0000000000027941 */ /* 0x000fea0003800000 */
.L_x_6114:
        /* <DEDUP_REMOVED lines=11> */
.L_x_6118:
[----:B------:R-:W-:Y:S01]  /*4230*/  PRMT R160, R159, 0x7632, R160 ;  /* 0x000076329fa07816 */ /* 0x000fe200000000a0 */
[----:B------:R-:W-:Y:S01]  /*4240*/  IMAD.MOV.U32 R9, RZ, RZ, R6 ;  /* 0x000000ffff097224 */ /* 0x000fe200078e0006 */
[----:B------:R-:W-:Y:S01]  /*4250*/  PRMT R8, R4, 0x7610, R8 ;  /* 0x0000761004087816 */ /* 0x000fe20000000008 */
[----:B------:R-:W-:Y:S02]  /*4260*/  IMAD.MOV.U32 R138, RZ, RZ, R141 ;  /* 0x000000ffff8a7224 */ /* 0x000fe400078e008d */
.L_x_6119:
[----:B------:R-:W-:Y:S05]  /*4270*/  BSYNC B2 ;  /* 0x0000000000027941 */ /* 0x000fea0003800000 */
.L_x_6117:
        /* <DEDUP_REMOVED lines=11> */
.L_x_6121:
[----:B------:R-:W-:Y:S01]  /*4330*/  PRMT R159, R159, 0x5410, R159 ;  /* 0x000054109f9f7816 */ /* 0x000fe2000000009f */
[----:B------:R-:W-:Y:S01]  /*4340*/  IMAD.MOV.U32 R6, RZ, RZ, R9 ;  /* 0x000000ffff067224 */ /* 0x000fe200078e0009 */
[----:B------:R-:W-:Y:S01]  /*4350*/  PRMT R4, R4, 0x5410, R8 ;  /* 0x0000541004047816 */ /* 0x000fe20000000008 */
[----:B------:R-:W-:Y:S02]  /*4360*/  IMAD.MOV.U32 R141, RZ, RZ, R140 ;  /* 0x000000ffff8d7224 */ /* 0x000fe400078e008c */
.L_x_6122:
[----:B------:R-:W-:Y:S05]  /*4370*/  BSYNC B2 ;  /* 0x0000000000027941 */ /* 0x000fea0003800000 */
.L_x_6120:
        /* <DEDUP_REMOVED lines=11> */
.L_x_6124:
[----:B------:R-:W-:Y:S01]  /*4430*/  PRMT R159, R158, 0x7632, R159 ;  /* 0x000076329e9f7816 */ /* 0x000fe2000000009f */
[----:B------:R-:W-:Y:S01]  /*4440*/  IMAD.MOV.U32 R9, RZ, RZ, R6 ;  /* 0x000000ffff097224 */ /* 0x000fe200078e0006 */
[----:B------:R-:W-:Y:S01]  /*4450*/  PRMT R8, R8, 0x7610, R4 ;  /* 0x0000761008087816 */ /* 0x000fe20000000004 */
[----:B------:R-:W-:Y:S02]  /*4460*/  IMAD.MOV.U32 R140, RZ, RZ, R143 ;  /* 0x000000ffff8c7224 */ /* 0x000fe400078e008f */
.L_x_6125:
[----:B------:R-:W-:Y:S05]  /*4470*/  BSYNC B2 ;  /* 0x0000000000027941 */ /* 0x000fea0003800000 */
.L_x_6123:
        /* <DEDUP_REMOVED lines=11> */
.L_x_6127:
[----:B------:R-:W-:Y:S01]  /*4530*/  PRMT R158, R158, 0x5410, R158 ;  /* 0x000054109e9e7816 */ /* 0x000fe2000000009e */
[----:B------:R-:W-:Y:S01]  /*4540*/  IMAD.MOV.U32 R6, RZ, RZ, R9 ;  /* 0x000000ffff067224 */ /* 0x000fe200078e0009 */
[----:B------:R-:W-:Y:S01]  /*4550*/  PRMT R4, R8, 0x7632, R4 ;  /* 0x0000763208047816 */ /* 0x000fe20000000004 */
[----:B------:R-:W-:Y:S02]  /*4560*/  IMAD.MOV.U32 R143, RZ, RZ, R142 ;  /* 0x000000ffff8f7224 */ /* 0x000fe400078e008e */
.L_x_6128:
[----:B------:R-:W-:Y:S05]  /*4570*/  BSYNC B2 ;  /* 0x0000000000027941 */ /* 0x000fea0003800000 */
.L_x_6126:
        /* <DEDUP_REMOVED lines=11> */
.L_x_6130:
[----:B------:R-:W-:Y:S01]  /*4630*/  PRMT R158, R157, 0x7632, R158 ;  /* 0x000076329d9e7816 */ /* 0x000fe2000000009e */
[----:B------:R-:W-:Y:S01]  /*4640*/  IMAD.MOV.U32 R9, RZ, RZ, R6 ;  /* 0x000000ffff097224 */ /* 0x000fe200078e0006 */
[----:B------:R-:W-:Y:S01]  /*4650*/  PRMT R8, R4, 0x7610, R8 ;  /* 0x0000761004087816 */ /* 0x000fe20000000008 */
[----:B------:R-:W-:Y:S02]  /*4660*/  IMAD.MOV.U32 R142, RZ, RZ, R145 ;  /* 0x000000ffff8e7224 */ /* 0x000fe400078e0091 */
.L_x_6131:
[----:B------:R-:W-:Y:S05]  /*4670*/  BSYNC B2 ;  /* 0x0000000000027941 */ /* 0x000fea0003800000 */
.L_x_6129:
        /* <DEDUP_REMOVED lines=11> */
.L_x_6133:
[----:B------:R-:W-:Y:S01]  /*4730*/  PRMT R157, R157, 0x5410, R157 ;  /* 0x000054109d9d7816 */ /* 0x000fe2000000009d */
[----:B------:R-:W-:Y:S01]  /*4740*/  IMAD.MOV.U32 R6, RZ, RZ, R9 ;  /* 0x000000ffff067224 */ /* 0x000fe200078e0009 */
[----:B------:R-:W-:Y:S01]  /*4750*/  PRMT R4, R4, 0x5410, R8 ;  /* 0x0000541004047816 */ /* 0x000fe20000000008 */
[----:B------:R-:W-:Y:S02]  /*4760*/  IMAD.MOV.U32 R145, RZ, RZ, R144 ;  /* 0x000000ffff917224 */ /* 0x000fe400078e0090 */
.L_x_6134:
[----:B------:R-:W-:Y:S05]  /*4770*/  BSYNC B2 ;  /* 0x0000000000027941 */ /* 0x000fea0003800000 */
.L_x_6132:
        /* <DEDUP_REMOVED lines=11> */
.L_x_6136:
[----:B------:R-:W-:Y:S01]  /*4830*/  PRMT R157, R156, 0x7632, R157 ;  /* 0x000076329c9d7816 */ /* 0x000fe2000000009d */
[----:B------:R-:W-:Y:S01]  /*4840*/  IMAD.MOV.U32 R9, RZ, RZ, R6 ;  /* 0x000000ffff097224 */ /* 0x000fe200078e0006 */
[----:B------:R-:W-:Y:S01]  /*4850*/  PRMT R8, R8, 0x7610, R4 ;  /* 0x0000761008087816 */ /* 0x000fe20000000004 */
[----:B------:R-:W-:Y:S02]  /*4860*/  IMAD.MOV.U32 R144, RZ, RZ, R147 ;  /* 0x000000ffff907224 */ /* 0x000fe400078e0093 */
.L_x_6137:
[----:B------:R-:W-:Y:S05]  /*4870*/  BSYNC B2 ;  /* 0x0000000000027941 */ /* 0x000fea0003800000 */
.L_x_6135:
        /* <DEDUP_REMOVED lines=11> */
.L_x_6139:
[----:B------:R-:W-:Y:S01]  /*4930*/  PRMT R156, R156, 0x5410, R156 ;  /* 0x000054109c9c7816 */ /* 0x000fe2000000009c */
[----:B------:R-:W-:Y:S01]  /*4940*/  IMAD.MOV.U32 R6, RZ, RZ, R9 ;  /* 0x000000ffff067224 */ /* 0x000fe200078e0009 */
[----:B------:R-:W-:Y:S01]  /*4950*/  PRMT R4, R8, 0x7632, R4 ;  /* 0x0000763208047816 */ /* 0x000fe20000000004 */
[----:B------:R-:W-:Y:S02]  /*4960*/  IMAD.MOV.U32 R147, RZ, RZ, R146 ;  /* 0x000000ffff937224 */ /* 0x000fe400078e0092 */
.L_x_6140:
[----:B------:R-:W-:Y:S05]  /*4970*/  BSYNC B2 ;  /* 0x0000000000027941 */ /* 0x000fea0003800000 */
.L_x_6138:
        /* <DEDUP_REMOVED lines=11> */
.L_x_6142:
[----:B------:R-:W-:Y:S01]  /*4a30*/  PRMT R156, R155, 0x7632, R156 ;  /* 0x000076329b9c7816 */ /* 0x000fe2000000009c */
[----:B------:R-:W-:Y:S01]  /*4a40*/  IMAD.MOV.U32 R9, RZ, RZ, R6 ;  /* 0x000000ffff097224 */ /* 0x000fe200078e0006 */
[----:B------:R-:W-:Y:S01]  /*4a50*/  PRMT R8, R4, 0x7610, R8 ;  /* 0x0000761004087816 */ /* 0x000fe20000000008 */
[----:B------:R-:W-:Y:S02]  /*4a60*/  IMAD.MOV.U32 R146, RZ, RZ, R149 ;  /* 0x000000ffff927224 */ /* 0x000fe400078e0095 */
.L_x_6143:
[----:B------:R-:W-:Y:S05]  /*4a70*/  BSYNC B2 ;  /* 0x0000000000027941 */ /* 0x000fea0003800000 */
.L_x_6141:
        /* <DEDUP_REMOVED lines=11> */
.L_x_6145:
[----:B------:R-:W-:Y:S01]  /*4b30*/  PRMT R155, R155, 0x5410, R155 ;  /* 0x000054109b9b7816 */ /* 0x000fe2000000009b */
[----:B------:R-:W-:Y:S01]  /*4b40*/  IMAD.MOV.U32 R6, RZ, RZ, R9 ;  /* 0x000000ffff067224 */ /* 0x000fe200078e0009 */
[----:B------:R-:W-:Y:S01]  /*4b50*/  PRMT R4, R4, 0x5410, R8 ;  /* 0x0000541004047816 */ /* 0x000fe20000000008 */
[----:B------:R-:W-:Y:S02]  /*4b60*/  IMAD.MOV.U32 R149, RZ, RZ, R148 ;  /* 0x000000ffff957224 */ /* 0x000fe400078e0094 */
.L_x_6146:
[----:B------:R-:W-:Y:S05]  /*4b70*/  BSYNC B2 ;  /* 0x0000000000027941 */ /* 0x000fea0003800000 */
.L_x_6144:
        /* <DEDUP_REMOVED lines=11> */
.L_x_6148:
[----:B------:R-:W-:Y:S01]  /*4c30*/  PRMT R155, R154, 0x7632, R155 ;  /* 0x000076329a9b7816 */ /* 0x000fe2000000009b */
[----:B------:R-:W-:Y:S01]  /*4c40*/  IMAD.MOV.U32 R9, RZ, RZ, R6 ;  /* 0x000000ffff097224 */ /* 0x000fe200078e0006 */
[----:B------:R-:W-:Y:S01]  /*4c50*/  PRMT R8, R8, 0x7610, R4 ;  /* 0x0000761008087816 */ /* 0x000fe20000000004 */
[----:B------:R-:W-:Y:S02]  /*4c60*/  IMAD.MOV.U32 R148, RZ, RZ, R151 ;  /* 0x000000ffff947224 */ /* 0x000fe400078e0097 */
.L_x_6149:
[----:B------:R-:W-:Y:S05]  /*4c70*/  BSYNC B2 ;  /* 0x0000000000027941 */ /* 0x000fea0003800000 */
.L_x_6147:
[----:B------:R-:W-:Y:S01]  /*4c80*/  HSETP2.GT.AND P0, PT, R8.H1_H1, R154.H0_H0, PT ;  /* 0x2000009a08007234 */ /* 0x000fe20003f04c00 */
[----:B------:R-:W-:Y:S04]  /*4c90*/  BSSY B2, `(.L_x_6150) ;  /* 0x000000b000027945 */ /* 0x000fe80003800000 */
[----:B------:R-:W-:-:S13]  /*4ca0*/  ISETP.EQ.OR P0, PT, R150, -0x1, P0 ;  /* 0xffffffff9600780c */ /* 0x000fda0000702670 */
[----:B------:R-:W-:Y:S05]  /*4cb0*/  @P0 BRA `(.L_x_6151) ;  /* 0x0000005000000947 */ /* 0x000fea0003800000 */
[----:B------:R-:W-:Y:S01]  /*4cc0*/  ISETP.GE.AND P0, PT, R9, R150, PT ;  /* 0x000000960900720c */ /* 0x000fe20003f06270 */
[----:B------:R-:W-:-:S12]  /*4cd0*/  IMAD.MOV.U32 R151, RZ, RZ, R9 ;  /* 0x000000ffff977224 */ /* 0x000fd800078e0009 */
[----:B------:R-:W-:Y:S01]  /*4ce0*/  HSETP2.NEU.OR P0, PT, R8.H1_H1, R154.H0_H0, P0 ;  /* 0x2000009a08007234 */ /* 0x000fe2000070dc20 */
[----:B------:R-:W-:-:S12]  /*4cf0*/  PRMT R154, R154, 0x7610, R8 ;  /* 0x000076109a9a7816 */ /* 0x000fd80000000008 */
[----:B------:R-:W-:Y:S05]  /*4d00*/  @P0 BRA `(.L_x_6152) ;  /* 0x0000003000000947 */ /* 0x000fea0003800000 */
.L_x_6151:
[----:B------:R-:W-:Y:S01]  /*4d10*/  IMAD.MOV.U32 R151, RZ, RZ, R150 ;  /* 0x000000ffff977224 */ /* 0x000fe200078e0096 */
[----:B------:R-:W-:Y:S01]  /*4d20*/  PRMT R154, R8, 0x5432, R154 ;  /* 0x00005432089a7816 */ /* 0x000fe2000000009a */
[----:B------:R-:W-:Y:S02]  /*4d30*/  IMAD.MOV.U32 R150, RZ, RZ, R9 ;  /* 0x000000ffff967224 */ /* 0x000fe400078e0009 */
.L_x_6152:
[----:B------:R-:W-:Y:S05]  /*4d40*/  BSYNC B2 ;  /* 0x0000000000027941 */ /* 0x000fea0003800000 */
.L_x_6150:
[----:B------:R-:W-:-:S04]  /*4d50*/  IADD3 R0, R0, 0x40, RZ ;  /* 0x0000004000007810 */ /* 0x000fc80007ffe0ff */
[----:B------:R-:W-:-:S13]  /*4d60*/  ISETP.GE.AND P0, PT, R0, R5, PT ;  /* 0x000000050000720c */ /* 0x000fda0003f06270 */
[----:B------:R-:W-:Y:S01]  /*4d70*/  @P0 CALL.REL.NOINC `(.L_x_5960) ;  /* 0x0000001000000944 */ /* 0x000fe20003c00000 */
[----:B------:R-:W-:Y:S05]  /*4d80*/  BRA `(.L_x_6153) ;  /* 0xffffbf6000007947 */ /* 0x000fea000383ffff */
.L_x_5960:
[----:B------:R-:W-:Y:S05]  /*4d90*/  BSYNC B0 ;  /* 0x0000000000007941 */ /* 0x000fea0003800000 */
.L_x_5959:
[----:B------:R-:W-:Y:S05]  /*4da0*/  BRA `(.L_x_6154) ;  /* 0x00008e7000007947 */ /* 0x000fea0003800000 */
.L_x_5958:
[----:B------:R-:W-:Y:S01]  /*4db0*/  ISETP.GE.AND P0, PT, R0, R5, PT ;  /* 0x000000050000720c */ /* 0x000fe20003f06270 */
        /* <DEDUP_REMOVED lines=63> */
[----:B------:R-:W-:Y:S01]  /*51b0*/  IMAD.MOV.U32 R150, RZ, RZ, -0x1 ;  /* 0xffffffffff967424 */ /* 0x000fe200078e00ff */
[----:B------:R-:W-:Y:S05]  /*51c0*/  @P0 BRA `(.L_x_6154) ;  /* 0x00008a5000000947 */ /* 0x000fea0003800000 */
[----:B------:R-:W-:-:S04]  /*51d0*/  ISETP.NE.U32.AND P0, PT, RZ, c[0x0][0x168], PT ;  /* 0x00005a00ff007a0c */ /* 0x000fc80003f05070 */
[----:B------:R-:W-:-:S13]  /*51e0*/  ISETP.NE.AND.EX P0, PT, RZ, c[0x0][0x16c], PT, P0 ;  /* 0x00005b00ff007a0c */ /* 0x000fda0003f05300 */
[----:B------:R-:W-:Y:S05]  /*51f0*/  @!P0 BRA `(.L_x_6155) ;  /* 0x0000453000008947 */ /* 0x000fea0003800000 */
[----:B------:R-:W-:Y:S02]  /*5200*/  IMAD R7, R7, c[0x0][0x180], RZ ;  /* 0x0000600007077a24 */ /* 0x000fe400078e02ff */
[----:B------:R-:W-:Y:S02]  /*5210*/  IMAD.MOV.U32 R2, RZ, RZ, -0x38802000 ;  /* 0xc77fe000ff027424 */ /* 0x000fe400078e00ff */
[----:B------:R-:W-:Y:S02]  /*5220*/  IMAD.MOV.U32 R3, RZ, RZ, RZ ;  /* 0x000000ffff037224 */ /* 0x000fe400078e00ff */
        /* <DEDUP_REMOVED lines=64> */
.L_x_6349:
[----:B------:R-:W-:Y:S01]  /*5630*/  SHF.R.S32.HI R9, RZ, 0x1f, R7 ;  /* 0x0000001fff097819 */ /* 0x000fe20000011407 */
[----:B------:R-:W-:Y:S01]  /*5640*/  IMAD.MOV.U32 R13, RZ, RZ, 0x2 ;  /* 0x00000002ff0d7424 */ /* 0x000fe200078e00ff */
[----:B------:R-:W-:-:S04]  /*5650*/  IADD3 R4, P0, R7, R0, RZ ;  /* 0x0000000007047210 */ /* 0x000fc80007f1e0ff */
[C---:B------:R-:W-:Y:S01]  /*5660*/  LEA.HI.X.SX32 R11, R0.reuse, R9, 0x1, P0 ;  /* 0x00000009000b7211 */ /* 0x040fe200000f0eff */
[----:B------:R-:W-:Y:S01]  /*5670*/  IMAD.WIDE R8, R0, R13, c[0x0][0x168] ;  /* 0x00005a0000087625 */ /* 0x000fe200078e020d */
[----:B------:R-:W-:-:S04]  /*5680*/  LEA R10, P0, R4, c[0x0][0x160], 0x1 ;  /* 0x00005800040a7a11 */ /* 0x000fc800078008ff */
[----:B------:R-:W-:Y:S01]  /*5690*/  LEA.HI.X R11, R4, c[0x0][0x164], R11, 0x1, P0 ;  /* 0x00005900040b7a11 */ /* 0x000fe200000f0c0b */
[----:B------:R-:W2:Y:S05]  /*56a0*/  LDG.E.U16.CONSTANT R8, [R8.64] ;  /* 0x0000000608087981 */ /* 0x000eaa000c1e9500 */
[----:B------:R-:W2:Y:S01]  /*56b0*/  LDG.E.U16.CONSTANT R11, [R10.64] ;  /* 0x000000060a0b7981 */ /* 0x000ea2000c1e9500 */
[----:B------:R-:W-:Y:S01]  /*56c0*/  BSSY B0, `(.L_x_6156) ;  /* 0x0000015000007945 */ /* 0x000fe20003800000 */
[----:B--2---:R-:W-:-:S05]  /*56d0*/  HADD2 R11, R11.H0_H0, R8.H0_H0 ;  /* 0x200000080b0b7230 */ /* 0x004fca0000000800 */
[----:B------:R-:W-:Y:S02]  /*56e0*/  HADD2.F32 R13, -RZ, R11.H0_H0 ;  /* 0x2000000bff0d7230 */ /* 0x000fe40000004100 */
[----:B------:R-:W-:-:S03]  /*56f0*/  HSETP2.GT.AND P0, PT, R11.H0_H0, R185.H1_H1, PT ;  /* 0x300000b90b007234 */ /* 0x000fc60003f04800 */
[CC--:B------:R-:W-:Y:S02]  /*5700*/  FSETP.GT.FTZ.AND P1, PT, R2.reuse, R13.reuse, PT ;  /* 0x0000000d0200720b */ /* 0x0c0fe40003f34000 */
[----:B------:R-:W-:Y:S02]  /*5710*/  ISETP.EQ.OR P0, PT, R89, -0x1, P0 ;  /* 0xffffffff5900780c */ /* 0x000fe40000702670 */
[----:B------:R-:W-:Y:S02]  /*5720*/  FSEL R15, R13, R2, P1 ;  /* 0x000000020d0f7208 */ /* 0x000fe40000800000 */
[----:B------:R-:W-:Y:S02]  /*5730*/  FSEL R2, R2, R13, P1 ;  /* 0x0000000d02027208 */ /* 0x000fe40000800000 */
[C---:B------:R-:W-:Y:S02]  /*5740*/  FSEL R4, R3.reuse, 1, !P1 ;  /* 0x3f80000003047808 */ /* 0x040fe40004800000 */
[----:B------:R-:W-:Y:S01]  /*5750*/  FSEL R3, R3, 1, P1 ;  /* 0x3f80000003037808 */ /* 0x000fe20000800000 */
[----:B------:R-:W-:-:S04]  /*5760*/  FADD.FTZ R15, -R2, R15 ;  /* 0x0000000f020f7221 */ /* 0x000fc80000010100 */
[----:B------:R-:W-:-:S06]  /*5770*/  FMUL.FTZ R15, R15, 1.4426950216293334961 ;  /* 0x3fb8aa3b0f0f7820 */ /* 0x000fcc0000410000 */
[----:B------:R-:W0:Y:S02]  /*5780*/  MUFU.EX2 R15, R15 ;  /* 0x0000000f000f7308 */ /* 0x000e240000000800 */
[----:B0-----:R-:W-:Y:S01]  /*5790*/  FFMA.FTZ R3, R4, R15, R3 ;  /* 0x0000000f04037223 */ /* 0x001fe20000010003 */
[----:B------:R-:W-:Y:S05]  /*57a0*/  @P0 BRA `(.L_x_6157) ;  /* 0x0000004000000947 */ /* 0x000fea0003800000 */
[----:B------:R-:W-:Y:S02]  /*57b0*/  ISETP.GT.AND P0, PT, R89, R0, PT ;  /* 0x000000005900720c */ /* 0x000fe40003f04270 */
[----:B------:R-:W-:-:S11]  /*57c0*/  PRMT R4, R185, 0x7632, R4 ;  /* 0x00007632b9047816 */ /* 0x000fd60000000004 */
[----:B------:R-:W-:-:S13]  /*57d0*/  HSETP2.NEU.OR P0, PT, R11.H0_H0, R185.H1_H1, !P0 ;  /* 0x300000b90b007234 */ /* 0x000fda000470d820 */
[----:B------:R-:W-:Y:S05]  /*57e0*/  @P0 BRA `(.L_x_6158) ;  /* 0x0000002000000947 */ /* 0x000fea0003800000 */
.L_x_6157:
[----:B------:R-:W-:Y:S01]  /*57f0*/  PRMT R4, R11, 0x7610, R4 ;  /* 0x000076100b047816 */ /* 0x000fe20000000004 */
[----:B------:R-:W-:Y:S02]  /*5800*/  IMAD.MOV.U32 R89, RZ, RZ, R0 ;  /* 0x000000ffff597224 */ /* 0x000fe400078e0000 */
.L_x_6158:
[----:B------:R-:W-:Y:S05]  /*5810*/  BSYNC B0 ;  /* 0x0000000000007941 */ /* 0x000fea0003800000 */
.L_x_6156:
        /* <DEDUP_REMOVED lines=10> */
.L_x_6160:
[----:B------:R-:W-:Y:S01]  /*58c0*/  IMAD.MOV.U32 R6, RZ, RZ, R89 ;  /* 0x000000ffff067224 */ /* 0x000fe200078e0059 */
[----:B------:R-:W-:Y:S01]  /*58d0*/  PRMT R185, R185, 0x5410, R185 ;  /* 0x00005410b9b97816 */ /* 0x000fe200000000b9 */
[----:B------:R-:W-:Y:S01]  /*58e0*/  IMAD.MOV.U32 R89, RZ, RZ, R88 ;  /* 0x000000ffff597224 */ /* 0x000fe200078e0058 */
[----:B------:R-:W-:Y:S02]  /*58f0*/  PRMT R4, R4, 0x5410, R4 ;  /* 0x0000541004047816 */ /* 0x000fe40000000004 */
.L_x_6161:
[----:B------:R-:W-:Y:S05]  /*5900*/  BSYNC B0 ;  /* 0x0000000000007941 */ /* 0x000fea0003800000 */
.L_x_6159:
        /* <DEDUP_REMOVED lines=11> */
.L_x_6163:
[----:B------:R-:W-:Y:S01]  /*59c0*/  PRMT R185, R184, 0x7632, R185 ;  /* 0x00007632b8b97816 */ /* 0x000fe200000000b9 */
[----:B------:R-:W-:Y:S01]  /*59d0*/  IMAD.MOV.U32 R9, RZ, RZ, R6 ;  /* 0x000000ffff097224 */ /* 0x000fe200078e0006 */
[----:B------:R-:W-:Y:S01]  /*59e0*/  PRMT R8, R8, 0x7610, R4 ;  /* 0x0000761008087816 */ /* 0x000fe20000000004 */
[----:B------:R-:W-:Y:S02]  /*59f0*/  IMAD.MOV.U32 R88, RZ, RZ, R91 ;  /* 0x000000ffff587224 */ /* 0x000fe400078e005b */
.L_x_6164:
[----:B------:R-:W-:Y:S05]  /*5a00*/  BSYNC B0 ;  /* 0x0000000000007941 */ /* 0x000fea0003800000 */
.L_x_6162:
        /* <DEDUP_REMOVED lines=11> */
.L_x_6166:
[----:B------:R-:W-:Y:S01]  /*5ac0*/  PRMT R184, R184, 0x5410, R184 ;  /* 0x00005410b8b87816 */ /* 0x000fe200000000b8 */
[----:B------:R-:W-:Y:S01]  /*5ad0*/  IMAD.MOV.U32 R6, RZ, RZ, R9 ;  /* 0x000000ffff067224 */ /* 0x000fe200078e0009 */
[----:B------:R-:W-:Y:S01]  /*5ae0*/  PRMT R4, R8, 0x7632, R4 ;  /* 0x0000763208047816 */ /* 0x000fe20000000004 */
[----:B------:R-:W-:Y:S02]  /*5af0*/  IMAD.MOV.U32 R91, RZ, RZ, R90 ;  /* 0x000000ffff5b7224 */ /* 0x000fe400078e005a */
.L_x_6167:
[----:B------:R-:W-:Y:S05]  /*5b00*/  BSYNC B0 ;  /* 0x0000000000007941 */ /* 0x000fea0003800000 */
.L_x_6165:
        /* <DEDUP_REMOVED lines=11> */
.L_x_6169:
[----:B------:R-:W-:Y:S01]  /*5bc0*/  PRMT R184, R183, 0x7632, R184 ;  /* 0x00007632b7b87816 */ /* 0x000fe200000000b8 */
[----:B------:R-:W-:Y:S01]  /*5bd0*/  IMAD.MOV.U32 R9, RZ, RZ, R6 ;  /* 0x000000ffff097224 */ /* 0x000fe200078e0006 */
[----:B------:R-:W-:Y:S01]  /*5be0*/  PRMT R8, R4, 0x7610, R8 ;  /* 0x0000761004087816 */ /* 0x000fe20000000008 */
[----:B------:R-:W-:Y:S02]  /*5bf0*/  IMAD.MOV.U32 R90, RZ, RZ, R93 ;  /* 0x000000ffff5a7224 */ /* 0x000fe400078e005d */
.L_x_6170:
[----:B------:R-:W-:Y:S05]  /*5c00*/  BSYNC B0 ;  /* 0x0000000000007941 */ /* 0x000fea0003800000 */
.L_x_6168:
        /* <DEDUP_REMOVED lines=11> */
.L_x_6172:
[----:B------:R-:W-:Y:S01]  /*5cc0*/  PRMT R183, R183, 0x5410, R183 ;  /* 0x00005410b7b77816 */ /* 0x000fe200000000b7 */
[----:B------:R-:W-:Y:S01]  /*5cd0*/  IMAD.MOV.U32 R6, RZ, RZ, R9 ;  /* 0x000000ffff067224 */ /* 0x000fe200078e0009 */
[----:B------:R-:W-:Y:S01]  /*5ce0*/  PRMT R4, R4, 0x5410, R8 ;  /* 0x0000541004047816 */ /* 0x000fe20000000008 */
[----:B------:R-:W-:Y:S02]  /*5cf0*/  IMAD.MOV.U32 R93, RZ, RZ, R92 ;  /* 0x000000ffff5d7224 */ /* 0x000fe400078e005c */
.L_x_6173:
[----:B------:R-:W-:Y:S05]  /*5d00*/  BSYNC B0 ;  /* 0x0000000000007941 */ /* 0x000fea0003800000 */
.L_x_6171:
        /* <DEDUP_REMOVED lines=11> */
.L_x_6175:
[----:B------:R-:W-:Y:S01]  /*5dc0*/  PRMT R183, R182, 0x7632, R183 ;  /* 0x00007632b6b77816 */ /* 0x000fe200000000b7 */
[----:B------:R-:W-:Y:S01]  /*5dd0*/  IMAD.MOV.U32 R9, RZ, RZ, R6 ;  /* 0x000000ffff097224 */ /* 0x000fe200078e0006 */
[----:B------:R-:W-:Y:S01]  /*5de0*/  PRMT R8, R8, 0x7610, R4 ;  /* 0x0000761008087816 */ /* 0x000fe20000000004 */
[----:B------:R-:W-:Y:S02]  /*5df0*/  IMAD.MOV.U32 R92, RZ, RZ, R95 ;  /* 0x000000ffff5c7224 */ /* 0x000fe400078e005f */
.L_x_6176:
[----:B------:R-:W-:Y:S05]  /*5e00*/  BSYNC B0 ;  /* 0x0000000000007941 */ /* 0x000fea0003800000 */
.L_x_6174:
        /* <DEDUP_REMOVED lines=11> */
.L_x_6178:
[----:B------:R-:W-:Y:S01]  /*5ec0*/  PRMT R182, R182, 0x5410, R182 ;  /* 0x00005410b6b67816 */ /* 0x000fe200000000b6 */
[----:B------:R-:W-:Y:S01]  /*5ed0*/  IMAD.MOV.U32 R6, RZ, RZ, R9 ;  /* 0x000000ffff067224 */ /* 0x000fe200078e0009 */
[----:B------:R-:W-:Y:S01]  /*5ee0*/  PRMT R4, R8, 0x7632, R4 ;  /* 0x0000763208047816 */ /* 0x000fe20000000004 */
[----:B------:R-:W-:Y:S02]  /*5ef0*/  IMAD.MOV.U32 R95, RZ, RZ, R94 ;  /* 0x000000ffff5f7224 */ /* 0x000fe400078e005e */
.L_x_6179:
[----:B------:R-:W-:Y:S05]  /*5f00*/  BSYNC B0 ;  /* 0x0000000000007941 */ /* 0x000fea0003800000 */
.L_x_6177:
        /* <DEDUP_REMOVED lines=11> */
.L_x_6181:
[----:B------:R-:W-:Y:S01]  /*5fc0*/  PRMT R182, R181, 0x7632, R182 ;  /* 0x00007632b5b67816 */ /* 0x000fe200000000b6 */
[----:B------:R-:W-:Y:S01]  /*5fd0*/  IMAD.MOV.U32 R9, RZ, RZ, R6 ;  /* 0x000000ffff097224 */ /* 0x000fe200078e0006 */
[----:B------:R-:W-:Y:S01]  /*5fe0*/  PRMT R8, R4, 0x7610, R8 ;  /* 0x0000761004087816 */ /* 0x000fe20000000008 */
[----:B------:R-:W-:Y:S02]  /*5ff0*/  IMAD.MOV.U32 R94, RZ, RZ, R97 ;  /* 0x000000ffff5e7224 */ /* 0x000fe400078e0061 */
.L_x_6182:
[----:B------:R-:W-:Y:S05]  /*6000*/  BSYNC B0 ;  /* 0x0000000000007941 */ /* 0x000fea0003800000 */
.L_x_6180:
        /* <DEDUP_REMOVED lines=11> */
.L_x_6184:
[----:B------:R-:W-:Y:S01]  /*60c0*/  PRMT R181, R181, 0x5410, R181 ;  /* 0x00005410b5b57816 */ /* 0x000fe200000000b5 */
[----:B------:R-:W-:Y:S01]  /*60d0*/  IMAD.MOV.U32 R6, RZ, RZ, R9 ;  /* 0x000000ffff067224 */ /* 0x000fe200078e0009 */
[----:B------:R-:W-:Y:S01]  /*60e0*/  PRMT R4, R4, 0x5410, R8 ;  /* 0x0000541004047816 */ /* 0x000fe20000000008 */
[----:B------:R-:W-:Y:S02]  /*60f0*/  IMAD.MOV.U32 R97, RZ, RZ, R96 ;  /* 0x000000ffff617224 */ /* 0x000fe400078e0060 */
.L_x_6185:
[----:B------:R-:W-:Y:S05]  /*6100*/  BSYNC B0 ;  /* 0x0000000000007941 */ /* 0x000fea0003800000 */
.L_x_6183:
        /* <DEDUP_REMOVED lines=11> */
.L_x_6187:
[----:B------:R-:W-:Y:S01]  /*61c0*/  PRMT R181, R180, 0x7632, R181 ;  /* 0x00007632b4b57816 */ /* 0x000fe200000000b5 */
[----:B------:R-:W-:Y:S01]  /*61d0*/  IMAD.MOV.U32 R9, RZ, RZ, R6 ;  /* 0x000000ffff097224 */ /* 0x000fe200078e0006 */
[----:B------:R-:W-:Y:S01]  /*61e0*/  PRMT R8, R8, 0x7610, R4 ;  /* 0x0000761008087816 */ /* 0x000fe20000000004 */
[----:B------:R-:W-:Y:S02]  /*61f0*/  IMAD.MOV.U32 R96, RZ, RZ, R99 ;  /* 0x000000ffff607224 */ /* 0x000fe400078e0063 */
.L_x_6188:
[----:B------:R-:W-:Y:S05]  /*6200*/  BSYNC B0 ;  /* 0x0000000000007941 */ /* 0x000fea0003800000 */
.L_x_6186:
        /* <DEDUP_REMOVED lines=11> */
.L_x_6190:
[----:B------:R-:W-:Y:S01]  /*62c0*/  PRMT R180, R180, 0x5410, R180 ;  /* 0x00005410b4b47816 */ /* 0x000fe200000000b4 */
[----:B------:R-:W-:Y:S01]  /*62d0*/  IMAD.MOV.U32 R6, RZ, RZ, R9 ;  /* 0x000000ffff067224 */ /* 0x000fe200078e0009 */
[----:B------:R-:W-:Y:S01]  /*62e0*/  PRMT R4, R8, 0x7632, R4 ;  /* 0x0000763208047816 */ /* 0x000fe20000000004 */
[----:B------:R-:W-:Y:S02]  /*62f0*/  IMAD.MOV.U32 R99, RZ, RZ, R98 ;  /* 0x000000ffff637224 */ /* 0x000fe400078e0062 */
.L_x_6191:
[----:B------:R-:W-:Y:S05]  /*6300*/  BSYNC B0 ;  /* 0x0000000000007941 */ /* 0x000fea0003800000 */
.L_x_6189:
        /* <DEDUP_REMOVED lines=11> */
.L_x_6193:
[----:B------:R-:W-:Y:S01]  /*63c0*/  PRMT R180, R179, 0x7632, R180 ;  /* 0x00007632b3b47816 */ /* 0x000fe200000000b4 */
[----:B------:R-:W-:Y:S01]  /*63d0*/  IMAD.MOV.U32 R9, RZ, RZ, R6 ;  /* 0x000000ffff097224 */ /* 0x000fe200078e0006 */
[----:B------:R-:W-:Y:S01]  /*63e0*/  PRMT R8, R4, 0x7610, R8 ;  /* 0x0000761004087816 */ /* 0x000fe20000000008 */
[----:B------:R-:W-:Y:S02]  /*63f0*/  IMAD.MOV.U32 R98, RZ, RZ, R101 ;  /* 0x000000ffff627224 */ /* 0x000fe400078e0065 */
.L_x_6194:
[----:B------:R-:W-:Y:S05]  /*6400*/  BSYNC B0 ;  /* 0x0000000000007941 */ /* 0x000fea0003800000 */
.L_x_6192:
        /* <DEDUP_REMOVED lines=11> */
.L_x_6196:
[----:B------:R-:W-:Y:S01]  /*64c0*/  PRMT R179, R179, 0x5410, R179 ;  /* 0x00005410b3b37816 */ /* 0x000fe200000000b3 */
[----:B------:R-:W-:Y:S01]  /*64d0*/  IMAD.MOV.U32 R6, RZ, RZ, R9 ;  /* 0x000000ffff067224 */ /* 0x000fe200078e0009 */
[----:B------:R-:W-:Y:S01]  /*64e0*/  PRMT R4, R4, 0x5410, R8 ;  /* 0x0000541004047816 */ /* 0x000fe20000000008 */
[----:B------:R-:W-:Y:S02]  /*64f0*/  IMAD.MOV.U32 R101, RZ, RZ, R100 ;  /* 0x000000ffff657224 */ /* 0x000fe400078e0064 */
.L_x_6197:
[----:B------:R-:W-:Y:S05]  /*6500*/  BSYNC B0 ;  /* 0x0000000000007941 */ /* 0x000fea0003800000 */
.L_x_6195:
        /* <DEDUP_REMOVED lines=11> */
.L_x_6199:
[----:B------:R-:W-:Y:S01]  /*65c0*/  PRMT R179, R178, 0x7632, R179 ;  /* 0x00007632b2b37816 */ /* 0x000fe200000000b3 */
[----:B------:R-:W-:Y:S01]  /*65d0*/  IMAD.MOV.U32 R9, RZ, RZ, R6 ;  /* 0x000000ffff097224 */ /* 0x000fe200078e0006 */
[----:B------:R-:W-:Y:S01]  /*65e0*/  PRMT R8, R8, 0x7610, R4 ;  /* 0x0000761008087816 */ /* 0x000fe20000000004 */
[----:B------:R-:W-:Y:S02]  /*65f0*/  IMAD.MOV.U32 R100, RZ, RZ, R103 ;  /* 0x000000ffff647224 */ /* 0x000fe400078e0067 */
.L_x_6200:
[----:B------:R-:W-:Y:S05]  /*6600*/  BSYNC B0 ;  /* 0x0000000000007941 */ /* 0x000fea0003800000 */
.L_x_6198:
        /* <DEDUP_REMOVED lines=11> */
.L_x_6202:
[----:B------:R-:W-:Y:S01]  /*66c0*/  PRMT R178, R178, 0x5410, R178 ;  /* 0x00005410b2b27816 */ /* 0x000fe200000000b2 */
[----:B------:R-:W-:Y:S01]  /*66d0*/  IMAD.MOV.U32 R6, RZ, RZ, R9 ;  /* 0x000000ffff067224 */ /* 0x000fe200078e0009 */
[----:B------:R-:W-:Y:S01]  /*66e0*/  PRMT R4, R8, 0x7632, R4 ;  /* 0x0000763208047816 */ /* 0x000fe20000000004 */
[----:B------:R-:W-:Y:S02]  /*66f0*/  IMAD.MOV.U32 R103, RZ, RZ, R102 ;  /* 0x000000ffff677224 */ /* 0x000fe400078e0066 */
.L_x_6203:
[----:B------:R-:W-:Y:S05]  /*6700*/  BSYNC B0 ;  /* 0x0000000000007941 */ /* 0x000fea0003800000 */
.L_x_6201:
        /* <DEDUP_REMOVED lines=11> */
.L_x_6205:
[----:B------:R-:W-:Y:S01]  /*67c0*/  PRMT R178, R177, 0x7632, R178 ;  /* 0x00007632b1b27816 */ /* 0x000fe200000000b2 */
[----:B------:R-:W-:Y:S01]  /*67d0*/  IMAD.MOV.U32 R9, RZ, RZ, R6 ;  /* 0x000000ffff097224 */ /* 0x000fe200078e0006 */
[----:B------:R-:W-:Y:S01]  /*67e0*/  PRMT R8, R4, 0x7610, R8 ;  /* 0x0000761004087816 */ /* 0x000fe20000000008 */
[----:B------:R-:W-:Y:S02]  /*67f0*/  IMAD.MOV.U32 R102, RZ, RZ, R105 ;  /* 0x000000ffff667224 */ /* 0x000fe400078e0069 */
.L_x_6206:
[----:B------:R-:W-:Y:S05]  /*6800*/  BSYNC B0 ;  /* 0x0000000000007941 */ /* 0x000fea0003800000 */
.L_x_6204:
        /* <DEDUP_REMOVED lines=11> */
.L_x_6208:
[----:B------:R-:W-:Y:S01]  /*68c0*/  PRMT R177, R177, 0x5410, R177 ;  /* 0x00005410b1b17816 */ /* 0x000fe200000000b1 */
[----:B------:R-:W-:Y:S01]  /*68d0*/  IMAD.MOV.U32 R6, RZ, RZ, R9 ;  /* 0x000000ffff067224 */ /* 0x000fe200078e0009 */
[----:B------:R-:W-:Y:S01]  /*68e0*/  PRMT R4, R4, 0x5410, R8 ;  /* 0x0000541004047816 */ /* 0x000fe20000000008 */
[----:B------:R-:W-:Y:S02]  /*68f0*/  IMAD.MOV.U32 R105, RZ, RZ, R104 ;  /* 0x000000ffff697224 */ /* 0x000fe400078e0068 */
.L_x_6209:
[----:B------:R-:W-:Y:S05]  /*6900*/  BSYNC B0 ;  /* 0x0000000000007941 */ /* 0x000fea0003800000 */
.L_x_6207:
        /* <DEDUP_REMOVED lines=11> */
.L_x_6211:
[----:B------:R-:W-:Y:S01]  /*69c0*/  PRMT R177, R176, 0x7632, R177 ;  /* 0x00007632b0b17816 */ /* 0x000fe200000000b1 */
[----:B------:R-:W-:Y:S01]  /*69d0*/  IMAD.MOV.U32 R9, RZ, RZ, R6 ;  /* 0x000000ffff097224 */ /* 0x000fe200078e0006 */
[----:B------:R-:W-:Y:S01]  /*69e0*/  PRMT R8, R8, 0x7610, R4 ;  /* 0x0000761008087816 */ /* 0x000fe20000000004 */
[----:B------:R-:W-:Y:S02]  /*69f0*/  IMAD.MOV.U32 R104, RZ, RZ, R107 ;  /* 0x000000ffff687224 */ /* 0x000fe400078e006b */
.L_x_6212:
[----:B------:R-:W-:Y:S05]  /*6a00*/  BSYNC B0 ;  /* 0x0000000000007941 */ /* 0x000fea0003800000 */
.L_x_6210:
        /* <DEDUP_REMOVED lines=11> */
.L_x_6214:
[----:B------:R-:W-:Y:S01]  /*6ac0*/  PRMT R176, R176, 0x5410, R176 ;  /* 0x00005410b0b07816 */ /* 0x000fe200000000b0 */
[----:B------:R-:W-:Y:S01]  /*6ad0*/  IMAD.MOV.U32 R6, RZ, RZ, R9 ;  /* 0x000000ffff067224 */ /* 0x000fe200078e0009 */
[----:B------:R-:W-:Y:S01]  /*6ae0*/  PRMT R4, R8, 0x7632, R4 ;  /* 0x0000763208047816 */ /* 0x000fe20000000004 */
[----:B------:R-:W-:Y:S02]  /*6af0*/  IMAD.MOV.U32 R107, RZ, RZ, R106 ;  /* 0x000000ffff6b7224 */ /* 0x000fe400078e006a */
.L_x_6215:
[----:B------:R-:W-:Y:S05]  /*6b00*/  BSYNC B0 ;  /* 0x0000000000007941 */ /* 0x000fea0003800000 */
.L_x_6213:
        /* <DEDUP_REMOVED lines=11> */
.L_x_6217:
[----:B------:R-:W-:Y:S01]  /*6bc0*/  PRMT R176, R175, 0x7632, R176 ;  /* 0x00007632afb07816 */ /* 0x000fe200000000b0 */
[----:B------:R-:W-:Y:S01]  /*6bd0*/  IMAD.MOV.U32 R9, RZ, RZ, R6 ;  /* 0x000000ffff097224 */ /* 0x000fe200078e0006 */
[----:B------:R-:W-:Y:S01]  /*6be0*/  PRMT R8, R4, 0x7610, R8 ;  /* 0x0000761004087816 */ /* 0x000fe20000000008 */
[----:B------:R-:W-:Y:S02]  /*6bf0*/  IMAD.MOV.U32 R106, RZ, RZ, R109 ;  /* 0x000000ffff6a7224 */ /* 0x000fe400078e006d */
.L_x_6218:
[----:B------:R-:W-:Y:S05]  /*6c00*/  BSYNC B0 ;  /* 0x0000000000007941 */ /* 0x000fea0003800000 */
.L_x_6216:
        /* <DEDUP_REMOVED lines=11> */
.L_x_6220:
[----:B------:R-:W-:Y:S01]  /*6cc0*/  PRMT R175, R175, 0x5410, R175 ;  /* 0x00005410afaf7816 */ /* 0x000fe200000000af */
[----:B------:R-:W-:Y:S01]  /*6cd0*/  IMAD.MOV.U32 R6, RZ, RZ, R9 ;  /* 0x000000ffff067224 */ /* 0x000fe200078e0009 */
[----:B------:R-:W-:Y:S01]  /*6ce0*/  PRMT R4, R4, 0x5410, R8 ;  /* 0x0000541004047816 */ /* 0x000fe20000000008 */
[----:B------:R-:W-:Y:S02]  /*6cf0*/  IMAD.MOV.U32 R109, RZ, RZ, R108 ;  /* 0x000000ffff6d7224 */ /* 0x000fe400078e006c */
.L_x_6221:
[----:B------:R-:W-:Y:S05]  /*6d00*/  BSYNC B0 ;  /* 0x0000000000007941 */ /* 0x000fea0003800000 */
.L_x_6219:
        /* <DEDUP_REMOVED lines=11> */
.L_x_6223:
[----:B------:R-:W-:Y:S01]  /*6dc0*/  PRMT R175, R174, 0x7632, R175 ;  /* 0x00007632aeaf7816 */ /* 0x000fe200000000af */
[----:B------:R-:W-:Y:S01]  /*6dd0*/  IMAD.MOV.U32 R9, RZ, RZ, R6 ;  /* 0x000000ffff097224 */ /* 0x000fe200078e0006 */
[----:B------:R-:W-:Y:S01]  /*6de0*/  PRMT R8, R8, 0x7610, R4 ;  /* 0x0000761008087816 */ /* 0x000fe20000000004 */
[----:B------:R-:W-:Y:S02]  /*6df0*/  IMAD.MOV.U32 R108, RZ, RZ, R111 ;  /* 0x000000ffff6c7224 */ /* 0x000fe400078e006f */
.L_x_6224:
[----:B------:R-:W-:Y:S05]  /*6e00*/  BSYNC B0 ;  /* 0x0000000000007941 */ /* 0x000fea0003800000 */
.L_x_6222:
        /* <DEDUP_REMOVED lines=11> */
.L_x_6226:
[----:B------:R-:W-:Y:S01]  /*6ec0*/  PRMT R174, R174, 0x5410, R174 ;  /* 0x00005410aeae7816 */ /* 0x000fe200000000ae */
[----:B------:R-:W-:Y:S01]  /*6ed0*/  IMAD.MOV.U32 R6, RZ, RZ, R9 ;  /* 0x000000ffff067224 */ /* 0x000fe200078e0009 */
[----:B------:R-:W-:Y:S01]  /*6ee0*/  PRMT R4, R8, 0x7632, R4 ;  /* 0x0000763208047816 */ /* 0x000fe20000000004 */
[----:B------:R-:W-:Y:S02]  /*6ef0*/  IMAD.MOV.U32 R111, RZ, RZ, R110 ;  /* 0x000000ffff6f7224 */ /* 0x000fe400078e006e */
.L_x_6227:
[----:B------:R-:W-:Y:S05]  /*6f00*/  BSYNC B0 ;  /* 0x0000000000007941 */ /* 0x000fea0003800000 */
.L_x_6225:
        /* <DEDUP_REMOVED lines=11> */
.L_x_6229:
[----:B------:R-:W-:Y:S01]  /*6fc0*/  PRMT R174, R173, 0x7632, R174 ;  /* 0x00007632adae7816 */ /* 0x000fe200000000ae */
[----:B------:R-:W-:Y:S01]  /*6fd0*/  IMAD.MOV.U32 R9, RZ, RZ, R6 ;  /* 0x000000ffff097224 */ /* 0x000fe200078e0006 */
[----:B------:R-:W-:Y:S01]  /*6fe0*/  PRMT R8, R4, 0x7610, R8 ;  /* 0x0000761004087816 */ /* 0x000fe20000000008 */
[----:B------:R-:W-:Y:S02]  /*6ff0*/  IMAD.MOV.U32 R110, RZ, RZ, R113 ;  /* 0x000000ffff6e7224 */ /* 0x000fe400078e0071 */
.L_x_6230:
[----:B------:R-:W-:Y:S05]  /*7000*/  BSYNC B0 ;  /* 0x0000000000007941 */ /* 0x000fea0003800000 */
.L_x_6228:
        /* <DEDUP_REMOVED lines=11> */
.L_x_6232:
[----:B------:R-:W-:Y:S01]  /*70c0*/  PRMT R173, R173, 0x5410, R173 ;  /* 0x00005410adad7816 */ /* 0x000fe200000000ad */
[----:B------:R-:W-:Y:S01]  /*70d0*/  IMAD.MOV.U32 R6, RZ, RZ, R9 ;  /* 0x000000ffff067224 */ /* 0x000fe200078e0009 */
[----:B------:R-:W-:Y:S01]  /*70e0*/  PRMT R4, R4, 0x5410, R8 ;  /* 0x0000541004047816 */ /* 0x000fe20000000008 */
[----:B------:R-:W-:Y:S02]  /*70f0*/  IMAD.MOV.U32 R113, RZ, RZ, R112 ;  /* 0x000000ffff717224 */ /* 0x000fe400078e0070 */
.L_x_6233:
[----:B------:R-:W-:Y:S05]  /*7100*/  BSYNC B0 ;  /* 0x0000000000007941 */ /* 0x000fea0003800000 */
.L_x_6231:
        /* <DEDUP_REMOVED lines=11> */
.L_x_6235:
[----:B------:R-:W-:Y:S01]  /*71c0*/  PRMT R173, R172, 0x7632, R173 ;  /* 0x00007632acad7816 */ /* 0x000fe200000000ad */
[----:B------:R-:W-:Y:S01]  /*71d0*/  IMAD.MOV.U32 R9, RZ, RZ, R6 ;  /* 0x000000ffff097224 */ /* 0x000fe200078e0006 */
[----:B------:R-:W-:Y:S01]  /*71e0*/  PRMT R8, R8, 0x7610, R4 ;  /* 0x0000761008087816 */ /* 0x000fe20000000004 */
[----:B------:R-:W-:Y:S02]  /*71f0*/  IMAD.MOV.U32 R112, RZ, RZ, R115 ;  /* 0x000000ffff707224 */ /* 0x000fe400078e0073 */
.L_x_6236:
[----:B------:R-:W-:Y:S05]  /*7200*/  BSYNC B0 ;  /* 0x0000000000007941 */ /* 0x000fea0003800000 */
.L_x_6234:
        /* <DEDUP_REMOVED lines=11> */
.L_x_6238:
[----:B------:R-:W-:Y:S01]  /*72c0*/  PRMT R172, R172, 0x5410, R172 ;  /* 0x00005410acac7816 */ /* 0x000fe200000000ac */
[----:B------:R-:W-:Y:S01]  /*72d0*/  IMAD.MOV.U32 R6, RZ, RZ, R9 ;  /* 0x000000ffff067224 */ /* 0x000fe200078e0009 */
[----:B------:R-:W-:Y:S01]  /*72e0*/  PRMT R4, R8, 0x7632, R4 ;  /* 0x0000763208047816 */ /* 0x000fe20000000004 */
[----:B------:R-:W-:Y:S02]  /*72f0*/  IMAD.MOV.U32 R115, RZ, RZ, R114 ;  /* 0x000000ffff737224 */ /* 0x000fe400078e0072 */
.L_x_6239:
[----:B------:R-:W-:Y:S05]  /*7300*/  BSYNC B0 ;  /* 0x0000000000007941 */ /* 0x000fea0003800000 */
.L_x_6237:
        /* <DEDUP_REMOVED lines=11> */
.L_x_6241:
[----:B------:R-:W-:Y:S01]  /*73c0*/  PRMT R172, R171, 0x7632, R172 ;  /* 0x00007632abac7816 */ /* 0x000fe200000000ac */
[----:B------:R-:W-:Y:S01]  /*73d0*/  IMAD.MOV.U32 R9, RZ, RZ, R6 ;  /* 0x000000ffff097224 */ /* 0x000fe200078e0006 */
[----:B------:R-:W-:Y:S01]  /*73e0*/  PRMT R8, R4, 0x7610, R8 ;  /* 0x0000761004087816 */ /* 0x000fe20000000008 */
[----:B------:R-:W-:Y:S02]  /*73f0*/  IMAD.MOV.U32 R114, RZ, RZ, R117 ;  /* 0x000000ffff727224 */ /* 0x000fe400078e0075 */
.L_x_6242:
[----:B------:R-:W-:Y:S05]  /*7400*/  BSYNC B0 ;  /* 0x0000000000007941 */ /* 0x000fea0003800000 */
.L_x_6240:
        /* <DEDUP_REMOVED lines=11> */
.L_x_6244:
[----:B------:R-:W-:Y:S01]  /*74c0*/  PRMT R171, R171, 0x5410, R171 ;  /* 0x00005410abab7816 */ /* 0x000fe200000000ab */
[----:B------:R-:W-:Y:S01]  /*74d0*/  IMAD.MOV.U32 R6, RZ, RZ, R9 ;  /* 0x000000ffff067224 */ /* 0x000fe200078e0009 */
[----:B------:R-:W-:Y:S01]  /*74e0*/  PRMT R4, R4, 0x5410, R8 ;  /* 0x0000541004047816 */ /* 0x000fe20000000008 */
[----:B------:R-:W-:Y:S02]  /*74f0*/  IMAD.MOV.U32 R117, RZ, RZ, R116 ;  /* 0x000000ffff757224 */ /* 0x000fe400078e0074 */
.L_x_6245:
[----:B------:R-:W-:Y:S05]  /*7500*/  BSYNC B0 ;  /* 0x0000000000007941 */ /* 0x000fea0003800000 */
.L_x_6243:
        /* <DEDUP_REMOVED lines=11> */
.L_x_6247:
[----:B------:R-:W-:Y:S01]  /*75c0*/  PRMT R171, R170, 0x7632, R171 ;  /* 0x00007632aaab7816 */ /* 0x000fe200000000ab */
[----:B------:R-:W-:Y:S01]  /*75d0*/  IMAD.MOV.U32 R9, RZ, RZ, R6 ;  /* 0x000000ffff097224 */ /* 0x000fe200078e0006 */
[----:B------:R-:W-:Y:S01]  /*75e0*/  PRMT R8, R8, 0x7610, R4 ;  /* 0x0000761008087816 */ /* 0x000fe20000000004 */
[----:B------:R-:W-:Y:S02]  /*75f0*/  IMAD.MOV.U32 R116, RZ, RZ, R119 ;  /* 0x000000ffff747224 */ /* 0x000fe400078e0077 */
.L_x_6248:
[----:B------:R-:W-:Y:S05]  /*7600*/  BSYNC B0 ;  /* 0x0000000000007941 */ /* 0x000fea0003800000 */
.L_x_6246:
        /* <DEDUP_REMOVED lines=11> */
.L_x_6250:
[----:B------:R-:W-:Y:S01]  /*76c0*/  PRMT R170, R170, 0x5410, R170 ;  /* 0x00005410aaaa7816 */ /* 0x000fe200000000aa */
[----:B------:R-:W-:Y:S01]  /*76d0*/  IMAD.MOV.U32 R6, RZ, RZ, R9 ;  /* 0x000000ffff067224 */ /* 0x000fe200078e0009 */
[----:B------:R-:W-:Y:S01]  /*76e0*/  PRMT R4, R8, 0x7632, R4 ;  /* 0x0000763208047816 */ /* 0x000fe20000000004 */
[----:B------:R-:W-:Y:S02]  /*76f0*/  IMAD.MOV.U32 R119, RZ, RZ, R118 ;  /* 0x000000ffff777224 */ /* 0x000fe400078e0076 */
.L_x_6251:
[----:B------:R-:W-:Y:S05]  /*7700*/  BSYNC B0 ;  /* 0x0000000000007941 */ /* 0x000fea0003800000 */
.L_x_6249:
        /* <DEDUP_REMOVED lines=11> */
.L_x_6253:
[----:B------:R-:W-:Y:S01]  /*77c0*/  PRMT R170, R169, 0x7632, R170 ;  /* 0x00007632a9aa7816 */ /* 0x000fe200000000aa */
[----:B------:R-:W-:Y:S01]  /*77d0*/  IMAD.MOV.U32 R9, RZ, RZ, R6 ;  /* 0x000000ffff097224 */ /* 0x000fe200078e0006 */
[----:B------:R-:W-:Y:S01]  /*77e0*/  PRMT R8, R4, 0x7610, R8 ;  /* 0x0000761004087816 */ /* 0x000fe20000000008 */
[----:B------:R-:W-:Y:S02]  /*77f0*/  IMAD.MOV.U32 R118, RZ, RZ, R121 ;  /* 0x000000ffff767224 */ /* 0x000fe400078e0079 */
.L_x_6254:
[----:B------:R-:W-:Y:S05]  /*7800*/  BSYNC B0 ;  /* 0x0000000000007941 */ /* 0x000fea0003800000 */
.L_x_6252:
        /* <DEDUP_REMOVED lines=11> */
.L_x_6256:
[----:B------:R-:W-:Y:S01]  /*78c0*/  PRMT R169, R169, 0x5410, R169 ;  /* 0x00005410a9a97816 */ /* 0x000fe200000000a9 */
[----:B------:R-:W-:Y:S01]  /*78d0*/  IMAD.MOV.U32 R6, RZ, RZ, R9 ;  /* 0x000000ffff067224 */ /* 0x000fe200078e0009 */
[----:B------:R-:W-:Y:S01]  /*78e0*/  PRMT R4, R4, 0x5410, R8 ;  /* 0x0000541004047816 */ /* 0x000fe20000000008 */
[----:B------:R-:W-:Y:S02]  /*78f0*/  IMAD.MOV.U32 R121, RZ, RZ, R120 ;  /* 0x000000ffff797224 */ /* 0x000fe400078e0078 */
.L_x_6257:
[----:B------:R-:W-:Y:S05]  /*7900*/  BSYNC B0 ;  /* 0x0000000000007941 */ /* 0x000fea0003800000 */
.L_x_6255:
        /* <DEDUP_REMOVED lines=11> */
.L_x_6259:
[----:B------:R-:W-:Y:S01]  /*79c0*/  PRMT R169, R168, 0x7632, R169 ;  /* 0x00007632a8a97816 */ /* 0x000fe200000000a9 */
[----:B------:R-:W-:Y:S01]  /*79d0*/  IMAD.MOV.U32 R9, RZ, RZ, R6 ;  /* 0x000000ffff097224 */ /* 0x000fe200078e0006 */
[----:B------:R-:W-:Y:S01]  /*79e0*/  PRMT R8, R8, 0x7610, R4 ;  /* 0x0000761008087816 */ /* 0x000fe20000000004 */
[----:B------:R-:W-:Y:S02]  /*79f0*/  IMAD.MOV.U32 R120, RZ, RZ, R123 ;  /* 0x000000ffff787224 */ /* 0x000fe400078e007b */
.L_x_6260:
[----:B------:R-:W-:Y:S05]  /*7a00*/  BSYNC B0 ;  /* 0x0000000000007941 */ /* 0x000fea0003800000 */
.L_x_6258:
        /* <DEDUP_REMOVED lines=11> */
.L_x_6262:
[----:B------:R-:W-:Y:S01]  /*7ac0*/  PRMT R168, R168, 0x5410, R168 ;  /* 0x00005410a8a87816 */ /* 0x000fe200000000a8 */
[----:B------:R-:W-:Y:S01]  /*7ad0*/  IMAD.MOV.U32 R6, RZ, RZ, R9 ;  /* 0x000000ffff067224 */ /* 0x000fe200078e0009 */
[----:B------:R-:W-:Y:S01]  /*7ae0*/  PRMT R4, R8, 0x7632, R4 ;  /* 0x0000763208047816 */ /* 0x000fe20000000004 */
[----:B------:R-:W-:Y:S02]  /*7af0*/  IMAD.MOV.U32 R123, RZ, RZ, R122 ;  /* 0x000000ffff7b7224 */ /* 0x000fe400078e007a */
.L_x_6263:
[----:B------:R-:W-:Y:S05]  /*7b00*/  BSYNC B0 ;  /* 0x0000000000007941 */ /* 0x000fea0003800000 */
.L_x_6261:
        /* <DEDUP_REMOVED lines=11> */
.L_x_6265:
[----:B------:R-:W-:Y:S01]  /*7bc0*/  PRMT R168, R167, 0x7632, R168 ;  /* 0x00007632a7a87816 */ /* 0x000fe200000000a8 */
[----:B------:R-:W-:Y:S01]  /*7bd0*/  IMAD.MOV.U32 R9, RZ, RZ, R6 ;  /* 0x000000ffff097224 */ /* 0x000fe200078e0006 */
[----:B------:R-:W-:Y:S01]  /*7be0*/  PRMT R8, R4, 0x7610, R8 ;  /* 0x0000761004087816 */ /* 0x000fe20000000008 */
[----:B------:R-:W-:Y:S02]  /*7bf0*/  IMAD.MOV.U32 R122, RZ, RZ, R125 ;  /* 0x000000ffff7a7224 */ /* 0x000fe400078e007d */
.L_x_6266:
[----:B------:R-:W-:Y:S05]  /*7c00*/  BSYNC B0 ;  /* 0x0000000000007941 */ /* 0x000fea0003800000 */
.L_x_6264:
        /* <DEDUP_REMOVED lines=11> */
.L_x_6268:
[----:B------:R-:W-:Y:S01]  /*7cc0*/  PRMT R167, R167, 0x5410, R167 ;  /* 0x00005410a7a77816 */ /* 0x000fe200000000a7 */
[----:B------:R-:W-:Y:S01]  /*7cd0*/  IMAD.MOV.U32 R6, RZ, RZ, R9 ;  /* 0x000000ffff067224 */ /* 0x000fe200078e0009 */
[----:B------:R-:W-:Y:S01]  /*7ce0*/  PRMT R4, R4, 0x5410, R8 ;  /* 0x0000541004047816 */ /* 0x000fe20000000008 */
[----:B------:R-:W-:Y:S02]  /*7cf0*/  IMAD.MOV.U32 R125, RZ, RZ, R124 ;  /* 0x000000ffff7d7224 */ /* 0x000fe400078e007c */
.L_x_6269:
[----:B------:R-:W-:Y:S05]  /*7d00*/  BSYNC B0 ;  /* 0x0000000000007941 */ /* 0x000fea0003800000 */
.L_x_6267:
        /* <DEDUP_REMOVED lines=11> */
.L_x_6271:
[----:B------:R-:W-:Y:S01]  /*7dc0*/  PRMT R167, R166, 0x7632, R167 ;  /* 0x00007632a6a77816 */ /* 0x000fe200000000a7 */
[----:B------:R-:W-:Y:S01]  /*7dd0*/  IMAD.MOV.U32 R9, RZ, RZ, R6 ;  /* 0x000000ffff097224 */ /* 0x000fe200078e0006 */
[----:B------:R-:W-:Y:S01]  /*7de0*/  PRMT R8, R8, 0x7610, R4 ;  /* 0x0000761008087816 */ /* 0x000fe20000000004 */
[----:B------:R-:W-:Y:S02]  /*7df0*/  IMAD.MOV.U32 R124, RZ, RZ, R127 ;  /* 0x000000ffff7c7224 */ /* 0x000fe400078e007f */
.L_x_6272:
[----:B------:R-:W-:Y:S05]  /*7e00*/  BSYNC B0 ;  /* 0x0000000000007941 */ /* 0x000fea0003800000 */
.L_x_6270:
        /* <DEDUP_REMOVED lines=11> */
.L_x_6274:
[----:B------:R-:W-:Y:S01]  /*7ec0*/  PRMT R166, R166, 0x5410, R166 ;  /* 0x00005410a6a67816 */ /* 0x000fe200000000a6 */
[----:B------:R-:W-:Y:S01]  /*7ed0*/  IMAD.MOV.U32 R6, RZ, RZ, R9 ;  /* 0x000000ffff067224 */ /* 0x000fe200078e0009 */
[----:B------:R-:W-:Y:S01]  /*7ee0*/  PRMT R4, R8, 0x7632, R4 ;  /* 0x0000763208047816 */ /* 0x000fe20000000004 */
[----:B------:R-:W-:Y:S02]  /*7ef0*/  IMAD.MOV.U32 R127, RZ, RZ, R126 ;  /* 0x000000ffff7f7224 */ /* 0x000fe400078e007e */
.L_x_6275:
[----:B------:R-:W-:Y:S05]  /*7f00*/  BSYNC B0 ;  /* 0x0000000000007941 */ /* 0x000fea0003800000 */
.L_x_6273:
        /* <DEDUP_REMOVED lines=11> */
.L_x_6277:
[----:B------:R-:W-:Y:S01]  /*7fc0*/  PRMT R166, R165, 0x7632, R166 ;  /* 0x00007632a5a67816 */ /* 0x000fe200000000a6 */
[----:B------:R-:W-:Y:S01]  /*7fd0*/  IMAD.MOV.U32 R9, RZ, RZ, R6 ;  /* 0x000000ffff097224 */ /* 0x000fe200078e0006 */
[----:B------:R-:W-:Y:S01]  /*7fe0*/  PRMT R8, R4, 0x7610, R8 ;  /* 0x0000761004087816 */ /* 0x000fe20000000008 */
[----:B------:R-:W-:Y:S02]  /*7ff0*/  IMAD.MOV.U32 R126, RZ, RZ, R129 ;  /* 0x000000ffff7e7224 */ /* 0x000fe400078e0081 */
.L_x_6278:
[----:B------:R-:W-:Y:S05]  /*8000*/  BSYNC B0 ;  /* 0x0000000000007941 */ /* 0x000fea0003800000 */
.L_x_6276:
        /* <DEDUP_REMOVED lines=11> */
.L_x_6280:
[----:B------:R-:W-:Y:S01]  /*80c0*/  PRMT R165, R165, 0x5410, R165 ;  /* 0x00005410a5a57816 */ /* 0x000fe200000000a5 */
[----:B------:R-:W-:Y:S01]  /*80d0*/  IMAD.MOV.U32 R6, RZ, RZ, R9 ;  /* 0x000000ffff067224 */ /* 0x000fe200078e0009 */
[----:B------:R-:W-:Y:S01]  /*80e0*/  PRMT R4, R4, 0x5410, R8 ;  /* 0x0000541004047816 */ /* 0x000fe20000000008 */
[----:B------:R-:W-:Y:S02]  /*80f0*/  IMAD.MOV.U32 R129, RZ, RZ, R128 ;  /* 0x000000ffff817224 */ /* 0x000fe400078e0080 */
.L_x_6281:
[----:B------:R-:W-:Y:S05]  /*8100*/  BSYNC B0 ;  /* 0x0000000000007941 */ /* 0x000fea0003800000 */
.L_x_6279:
        /* <DEDUP_REMOVED lines=11> */
.L_x_6283:
[----:B------:R-:W-:Y:S01]  /*81c0*/  PRMT R165, R164, 0x7632, R165 ;  /* 0x00007632a4a57816 */ /* 0x000fe200000000a5 */
[----:B------:R-:W-:Y:S01]  /*81d0*/  IMAD.MOV.U32 R9, RZ, RZ, R6 ;  /* 0x000000ffff097224 */ /* 0x000fe200078e0006 */
[----:B------:R-:W-:Y:S01]  /*81e0*/  PRMT R8, R8, 0x7610, R4 ;  /* 0x0000761008087816 */ /* 0x000fe20000000004 */
[----:B------:R-:W-:Y:S02]  /*81f0*/  IMAD.MOV.U32 R128, RZ, RZ, R131 ;  /* 0x000000ffff807224 */ /* 0x000fe400078e0083 */
.L_x_6284:
[----:B------:R-:W-:Y:S05]  /*8200*/  BSYNC B0 ;  /* 0x0000000000007941 */ /* 0x000fea0003800000 */
.L_x_6282:
        /* <DEDUP_REMOVED lines=11> */
.L_x_6286:
[----:B------:R-:W-:Y:S01]  /*82c0*/  PRMT R164, R164, 0x5410, R164 ;  /* 0x00005410a4a47816 */ /* 0x000fe200000000a4 */
[----:B------:R-:W-:Y:S01]  /*82d0*/  IMAD.MOV.U32 R6, RZ, RZ, R9 ;  /* 0x000000ffff067224 */ /* 0x000fe200078e0009 */
[----:B------:R-:W-:Y:S01]  /*82e0*/  PRMT R4, R8, 0x7632, R4 ;  /* 0x0000763208047816 */ /* 0x000fe20000000004 */
[----:B------:R-:W-:Y:S02]  /*82f0*/  IMAD.MOV.U32 R131, RZ, RZ, R130 ;  /* 0x000000ffff837224 */ /* 0x000fe400078e0082 */
.L_x_6287:
[----:B------:R-:W-:Y:S05]  /*8300*/  BSYNC B0 ;  /* 0x0000000000007941 */ /* 0x000fea0003800000 */
.L_x_6285:
        /* <DEDUP_REMOVED lines=11> */
.L_x_6289:
[----:B------:R-:W-:Y:S01]  /*83c0*/  PRMT R164, R163, 0x7632, R164 ;  /* 0x00007632a3a47816 */ /* 0x000fe200000000a4 */
[----:B------:R-:W-:Y:S01]  /*83d0*/  IMAD.MOV.U32 R9, RZ, RZ, R6 ;  /* 0x000000ffff097224 */ /* 0x000fe200078e0006 */
[----:B------:R-:W-:Y:S01]  /*83e0*/  PRMT R8, R4, 0x7610, R8 ;  /* 0x0000761004087816 */ /* 0x000fe20000000008 */
[----:B------:R-:W-:Y:S02]  /*83f0*/  IMAD.MOV.U32 R130, RZ, RZ, R133 ;  /* 0x000000ffff827224 */ /* 0x000fe400078e0085 */
.L_x_6290:
[----:B------:R-:W-:Y:S05]  /*8400*/  BSYNC B0 ;  /* 0x0000000000007941 */ /* 0x000fea0003800000 */
.L_x_6288:
        /* <DEDUP_REMOVED lines=11> */
.L_x_6292:
[----:B------:R-:W-:Y:S01]  /*84c0*/  PRMT R163, R163, 0x5410, R163 ;  /* 0x00005410a3a37816 */ /* 0x000fe200000000a3 */
[----:B------:R-:W-:Y:S01]  /*84d0*/  IMAD.MOV.U32 R6, RZ, RZ, R9 ;  /* 0x000000ffff067224 */ /* 0x000fe200078e0009 */
[----:B------:R-:W-:Y:S01]  /*84e0*/  PRMT R4, R4, 0x5410, R8 ;  /* 0x0000541004047816 */ /* 0x000fe20000000008 */
[----:B------:R-:W-:Y:S02]  /*84f0*/  IMAD.MOV.U32 R133, RZ, RZ, R132 ;  /* 0x000000ffff857224 */ /* 0x000fe400078e0084 */
.L_x_6293:
[----:B------:R-:W-:Y:S05]  /*8500*/  BSYNC B0 ;  /* 0x0000000000007941 */ /* 0x000fea0003800000 */
.L_x_6291:
        /* <DEDUP_REMOVED lines=11> */
.L_x_6295:
[----:B------:R-:W-:Y:S01]  /*85c0*/  PRMT R163, R162, 0x7632, R163 ;  /* 0x00007632a2a37816 */ /* 0x000fe200000000a3 */
[----:B------:R-:W-:Y:S01]  /*85d0*/  IMAD.MOV.U32 R9, RZ, RZ, R6 ;  /* 0x000000ffff097224 */ /* 0x000fe200078e0006 */
[----:B------:R-:W-:Y:S01]  /*85e0*/  PRMT R8, R8, 0x7610, R4 ;  /* 0x0000761008087816 */ /* 0x000fe20000000004 */
[----:B------:R-:W-:Y:S02]  /*85f0*/  IMAD.MOV.U32 R132, RZ, RZ, R135 ;  /* 0x000000ffff847224 */ /* 0x000fe400078e0087 */
.L_x_6296:
[----:B------:R-:W-:Y:S05]  /*8600*/  BSYNC B0 ;  /* 0x0000000000007941 */ /* 0x000fea0003800000 */
.L_x_6294:
        /* <DEDUP_REMOVED lines=11> */
.L_x_6298:
[----:B------:R-:W-:Y:S01]  /*86c0*/  PRMT R162, R162, 0x5410, R162 ;  /* 0x00005410a2a27816 */ /* 0x000fe200000000a2 */
[----:B------:R-:W-:Y:S01]  /*86d0*/  IMAD.MOV.U32 R6, RZ, RZ, R9 ;  /* 0x000000ffff067224 */ /* 0x000fe200078e0009 */
[----:B------:R-:W-:Y:S01]  /*86e0*/  PRMT R4, R8, 0x7632, R4 ;  /* 0x0000763208047816 */ /* 0x000fe20000000004 */
[----:B------:R-:W-:Y:S02]  /*86f0*/  IMAD.MOV.U32 R135, RZ, RZ, R134 ;  /* 0x000000ffff877224 */ /* 0x000fe400078e0086 */
.L_x_6299:
[----:B------:R-:W-:Y:S05]  /*8700*/  BSYNC B0 ;  /* 0x0000000000007941 */ /* 0x000fea0003800000 */
.L_x_6297:
        /* <DEDUP_REMOVED lines=11> */
.L_x_6301:
[----:B------:R-:W-:Y:S01]  /*87c0*/  PRMT R162, R161, 0x7632, R162 ;  /* 0x00007632a1a27816 */ /* 0x000fe200000000a2 */
[----:B------:R-:W-:Y:S01]  /*87d0*/  IMAD.MOV.U32 R9, RZ, RZ, R6 ;  /* 0x000000ffff097224 */ /* 0x000fe200078e0006 */
[----:B------:R-:W-:Y:S01]  /*87e0*/  PRMT R8, R4, 0x7610, R8 ;  /* 0x0000761004087816 */ /* 0x000fe20000000008 */
[----:B------:R-:W-:Y:S02]  /*87f0*/  IMAD.MOV.U32 R134, RZ, RZ, R137 ;  /* 0x000000ffff867224 */ /* 0x000fe400078e0089 */
.L_x_6302:
[----:B------:R-:W-:Y:S05]  /*8800*/  BSYNC B0 ;  /* 0x0000000000007941 */ /* 0x000fea0003800000 */
.L_x_6300:
        /* <DEDUP_REMOVED lines=11> */
.L_x_6304:
[----:B------:R-:W-:Y:S01]  /*88c0*/  PRMT R161, R161, 0x5410, R161 ;  /* 0x00005410a1a17816 */ /* 0x000fe200000000a1 */
[----:B------:R-:W-:Y:S01]  /*88d0*/  IMAD.MOV.U32 R6, RZ, RZ, R9 ;  /* 0x000000ffff067224 */ /* 0x000fe200078e0009 */
[----:B------:R-:W-:Y:S01]  /*88e0*/  PRMT R4, R4, 0x5410, R8 ;  /* 0x0000541004047816 */ /* 0x000fe20000000008 */
[----:B------:R-:W-:Y:S02]  /*88f0*/  IMAD.MOV.U32 R137, RZ, RZ, R136 ;  /* 0x000000ffff897224 */ /* 0x000fe400078e0088 */
.L_x_6305:
[----:B------:R-:W-:Y:S05]  /*8900*/  BSYNC B0 ;  /* 0x0000000000007941 */ /* 0x000fea0003800000 */
.L_x_6303:
        /* <DEDUP_REMOVED lines=11> */
.L_x_6307:
[----:B------:R-:W-:Y:S01]  /*89c0*/  PRMT R161, R160, 0x7632, R161 ;  /* 0x00007632a0a17816 */ /* 0x000fe200000000a1 */
[----:B------:R-:W-:Y:S01]  /*89d0*/  IMAD.MOV.U32 R9, RZ, RZ, R6 ;  /* 0x000000ffff097224 */ /* 0x000fe200078e0006 */
[----:B------:R-:W-:Y:S01]  /*89e0*/  PRMT R8, R8, 0x7610, R4 ;  /* 0x0000761008087816 */ /* 0x000fe20000000004 */
[----:B------:R-:W-:Y:S02]  /*89f0*/  IMAD.MOV.U32 R136, RZ, RZ, R139 ;  /* 0x000000ffff887224 */ /* 0x000fe400078e008b */
.L_x_6308:
[----:B------:R-:W-:Y:S05]  /*8a00*/  BSYNC B0 ;  /* 0x0000000000007941 */ /* 0x000fea0003800000 */
.L_x_6306:
        /* <DEDUP_REMOVED lines=11> */
.L_x_6310:
[----:B------:R-:W-:Y:S01]  /*8ac0*/  PRMT R160, R160, 0x5410, R160 ;  /* 0x00005410a0a07816 */ /* 0x000fe200000000a0 */
[----:B------:R-:W-:Y:S01]  /*8ad0*/  IMAD.MOV.U32 R6, RZ, RZ, R9 ;  /* 0x000000ffff067224 */ /* 0x000fe200078e0009 */
[----:B------:R-:W-:Y:S01]  /*8ae0*/  PRMT R4, R8, 0x7632, R4 ;  /* 0x0000763208047816 */ /* 0x000fe20000000004 */
[----:B------:R-:W-:Y:S02]  /*8af0*/  IMAD.MOV.U32 R139, RZ, RZ, R138 ;  /* 0x000000ffff8b7224 */ /* 0x000fe400078e008a */
.L_x_6311:
[----:B------:R-:W-:Y:S05]  /*8b00*/  BSYNC B0 ;  /* 0x0000000000007941 */ /* 0x000fea0003800000 */
.L_x_6309:
        /* <DEDUP_REMOVED lines=11> */
.L_x_6313:
[----:B------:R-:W-:Y:S01]  /*8bc0*/  PRMT R160, R159, 0x7632, R160 ;  /* 0x000076329fa07816 */ /* 0x000fe200000000a0 */
[----:B------:R-:W-:Y:S01]  /*8bd0*/  IMAD.MOV.U32 R9, RZ, RZ, R6 ;  /* 0x000000ffff097224 */ /* 0x000fe200078e0006 */
[----:B------:R-:W-:Y:S01]  /*8be0*/  PRMT R8, R4, 0x7610, R8 ;  /* 0x0000761004087816 */ /* 0x000fe20000000008 */
[----:B------:R-:W-:Y:S02]  /*8bf0*/  IMAD.MOV.U32 R138, RZ, RZ, R141 ;  /* 0x000000ffff8a7224 */ /* 0x000fe400078e008d */
.L_x_6314:
[----:B------:R-:W-:Y:S05]  /*8c00*/  BSYNC B0 ;  /* 0x0000000000007941 */ /* 0x000fea0003800000 */
.L_x_6312:
        /* <DEDUP_REMOVED lines=11> */
.L_x_6316:
[----:B------:R-:W-:Y:S01]  /*8cc0*/  PRMT R159, R159, 0x5410, R159 ;  /* 0x000054109f9f7816 */ /* 0x000fe2000000009f */
[----:B------:R-:W-:Y:S01]  /*8cd0*/  IMAD.MOV.U32 R6, RZ, RZ, R9 ;  /* 0x000000ffff067224 */ /* 0x000fe200078e0009 */
[----:B------:R-:W-:Y:S01]  /*8ce0*/  PRMT R4, R4, 0x5410, R8 ;  /* 0x0000541004047816 */ /* 0x000fe20000000008 */
[----:B------:R-:W-:Y:S02]  /*8cf0*/  IMAD.MOV.U32 R141, RZ, RZ, R140 ;  /* 0x000000ffff8d7224 */ /* 0x000fe400078e008c */
.L_x_6317:
[----:B------:R-:W-:Y:S05]  /*8d00*/  BSYNC B0 ;  /* 0x0000000000007941 */ /* 0x000fea0003800000 */
.L_x_6315:
        /* <DEDUP_REMOVED lines=11> */
.L_x_6319:
[----:B------:R-:W-:Y:S01]  /*8dc0*/  PRMT R159, R158, 0x7632, R159 ;  /* 0x000076329e9f7816 */ /* 0x000fe2000000009f */
[----:B------:R-:W-:Y:S01]  /*8dd0*/  IMAD.MOV.U32 R9, RZ, RZ, R6 ;  /* 0x000000ffff097224 */ /* 0x000fe200078e0006 */
[----:B------:R-:W-:Y:S01]  /*8de0*/  PRMT R8, R8, 0x7610, R4 ;  /* 0x0000761008087816 */ /* 0x000fe20000000004 */
[----:B------:R-:W-:Y:S02]  /*8df0*/  IMAD.MOV.U32 R140, RZ, RZ, R143 ;  /* 0x000000ffff8c7224 */ /* 0x000fe400078e008f */
.L_x_6320:
[----:B------:R-:W-:Y:S05]  /*8e00*/  BSYNC B0 ;  /* 0x0000000000007941 */ /* 0x000fea0003800000 */
.L_x_6318:
        /* <DEDUP_REMOVED lines=11> */
.L_x_6322:
[----:B------:R-:W-:Y:S01]  /*8ec0*/  PRMT R158, R158, 0x5410, R158 ;  /* 0x000054109e9e7816 */ /* 0x000fe2000000009e */
[----:B------:R-:W-:Y:S01]  /*8ed0*/  IMAD.MOV.U32 R6, RZ, RZ, R9 ;  /* 0x000000ffff067224 */ /* 0x000fe200078e0009 */
[----:B------:R-:W-:Y:S01]  /*8ee0*/  PRMT R4, R8, 0x7632, R4 ;  /* 0x0000763208047816 */ /* 0x000fe20000000004 */
[----:B------:R-:W-:Y:S02]  /*8ef0*/  IMAD.MOV.U32 R143, RZ, RZ, R142 ;  /* 0x000000ffff8f7224 */ /* 0x000fe400078e008e */
.L_x_6323:
[----:B------:R-:W-:Y:S05]  /*8f00*/  BSYNC B0 ;  /* 0x0000000000007941 */ /* 0x000fea0003800000 */
.L_x_6321:
        /* <DEDUP_REMOVED lines=11> */
.L_x_6325:
[----:B------:R-:W-:Y:S01]  /*8fc0*/  PRMT R158, R157, 0x7632, R158 ;  /* 0x000076329d9e7816 */ /* 0x000fe2000000009e */
[----:B------:R-:W-:Y:S01]  /*8fd0*/  IMAD.MOV.U32 R9, RZ, RZ, R6 ;  /* 0x000000ffff097224 */ /* 0x000fe200078e0006 */
[----:B------:R-:W-:Y:S01]  /*8fe0*/  PRMT R8, R4, 0x7610, R8 ;  /* 0x0000761004087816 */ /* 0x000fe20000000008 */
[----:B------:R-:W-:Y:S02]  /*8ff0*/  IMAD.MOV.U32 R142, RZ, RZ, R145 ;  /* 0x000000ffff8e7224 */ /* 0x000fe400078e0091 */
.L_x_6326:
[----:B------:R-:W-:Y:S05]  /*9000*/  BSYNC B0 ;  /* 0x0000000000007941 */ /* 0x000fea0003800000 */
.L_x_6324:
        /* <DEDUP_REMOVED lines=11> */
.L_x_6328:
[----:B------:R-:W-:Y:S01]  /*90c0*/  PRMT R157, R157, 0x5410, R157 ;  /* 0x000054109d9d7816 */ /* 0x000fe2000000009d */
[----:B------:R-:W-:Y:S01]  /*90d0*/  IMAD.MOV.U32 R6, RZ, RZ, R9 ;  /* 0x000000ffff067224 */ /* 0x000fe200078e0009 */
[----:B------:R-:W-:Y:S01]  /*90e0*/  PRMT R4, R4, 0x5410, R8 ;  /* 0x0000541004047816 */ /* 0x000fe20000000008 */
[----:B------:R-:W-:Y:S02]  /*90f0*/  IMAD.MOV.U32 R145, RZ, RZ, R144 ;  /* 0x000000ffff917224 */ /* 0x000fe400078e0090 */
.L_x_6329:
[----:B------:R-:W-:Y:S05]  /*9100*/  BSYNC B0 ;  /* 0x0000000000007941 */ /* 0x000fea0003800000 */
.L_x_6327:
        /* <DEDUP_REMOVED lines=11> */
.L_x_6331:
[----:B------:R-:W-:Y:S01]  /*91c0*/  PRMT R157, R156, 0x7632, R157 ;  /* 0x000076329c9d7816 */ /* 0x000fe2000000009d */
[----:B------:R-:W-:Y:S01]  /*91d0*/  IMAD.MOV.U32 R9, RZ, RZ, R6 ;  /* 0x000000ffff097224 */ /* 0x000fe200078e0006 */
[----:B------:R-:W-:Y:S01]  /*91e0*/  PRMT R8, R8, 0x7610, R4 ;  /* 0x0000761008087816 */ /* 0x000fe20000000004 */
[----:B------:R-:W-:Y:S02]  /*91f0*/  IMAD.MOV.U32 R144, RZ, RZ, R147 ;  /* 0x000000ffff907224 */ /* 0x000fe400078e0093 */
.L_x_6332:
[----:B------:R-:W-:Y:S05]  /*9200*/  BSYNC B0 ;  /* 0x0000000000007941 */ /* 0x000fea0003800000 */
.L_x_6330:
        /* <DEDUP_REMOVED lines=11> */
.L_x_6334:
[----:B------:R-:W-:Y:S01]  /*92c0*/  PRMT R156, R156, 0x5410, R156 ;  /* 0x000054109c9c7816 */ /* 0x000fe2000000009c */
[----:B------:R-:W-:Y:S01]  /*92d0*/  IMAD.MOV.U32 R6, RZ, RZ, R9 ;  /* 0x000000ffff067224 */ /* 0x000fe200078e0009 */
[----:B------:R-:W-:Y:S01]  /*92e0*/  PRMT R4, R8, 0x7632, R4 ;  /* 0x0000763208047816 */ /* 0x000fe20000000004 */
[----:B------:R-:W-:Y:S02]  /*92f0*/  IMAD.MOV.U32 R147, RZ, RZ, R146 ;  /* 0x000000ffff937224 */ /* 0x000fe400078e0092 */
.L_x_6335:
[----:B------:R-:W-:Y:S05]  /*9300*/  BSYNC B0 ;  /* 0x0000000000007941 */ /* 0x000fea0003800000 */
.L_x_6333:
        /* <DEDUP_REMOVED lines=11> */
.L_x_6337:
[----:B------:R-:W-:Y:S01]  /*93c0*/  PRMT R156, R155, 0x7632, R156 ;  /* 0x000076329b9c7816 */ /* 0x000fe2000000009c */
[----:B------:R-:W-:Y:S01]  /*93d0*/  IMAD.MOV.U32 R9, RZ, RZ, R6 ;  /* 0x000000ffff097224 */ /* 0x000fe200078e0006 */
[----:B------:R-:W-:Y:S01]  /*93e0*/  PRMT R8, R4, 0x7610, R8 ;  /* 0x0000761004087816 */ /* 0x000fe20000000008 */
[----:B------:R-:W-:Y:S02]  /*93f0*/  IMAD.MOV.U32 R146, RZ, RZ, R149 ;  /* 0x000000ffff927224 */ /* 0x000fe400078e0095 */
.L_x_6338:
[----:B------:R-:W-:Y:S05]  /*9400*/  BSYNC B0 ;  /* 0x0000000000007941 */ /* 0x000fea0003800000 */
.L_x_6336:
        /* <DEDUP_REMOVED lines=11> */
.L_x_6340:
[----:B------:R-:W-:Y:S01]  /*94c0*/  PRMT R155, R155, 0x5410, R155 ;  /* 0x000054109b9b7816 */ /* 0x000fe2000000009b */
[----:B------:R-:W-:Y:S01]  /*94d0*/  IMAD.MOV.U32 R6, RZ, RZ, R9 ;  /* 0x000000ffff067224 */ /* 0x000fe200078e0009 */
[----:B------:R-:W-:Y:S01]  /*94e0*/  PRMT R4, R4, 0x5410, R8 ;  /* 0x0000541004047816 */ /* 0x000fe20000000008 */
[----:B------:R-:W-:Y:S02]  /*94f0*/  IMAD.MOV.U32 R149, RZ, RZ, R148 ;  /* 0x000000ffff957224 */ /* 0x000fe400078e0094 */
.L_x_6341:
[----:B------:R-:W-:Y:S05]  /*9500*/  BSYNC B0 ;  /* 0x0000000000007941 */ /* 0x000fea0003800000 */
.L_x_6339:
        /* <DEDUP_REMOVED lines=11> */
.L_x_6343:
[----:B------:R-:W-:Y:S01]  /*95c0*/  PRMT R155, R154, 0x7632, R155 ;  /* 0x000076329a9b7816 */ /* 0x000fe2000000009b */
[----:B------:R-:W-:Y:S01]  /*95d0*/  IMAD.MOV.U32 R9, RZ, RZ, R6 ;  /* 0x000000ffff097224 */ /* 0x000fe200078e0006 */
[----:B------:R-:W-:Y:S01]  /*95e0*/  PRMT R8, R8, 0x7610, R4 ;  /* 0x0000761008087816 */ /* 0x000fe20000000004 */
[----:B------:R-:W-:Y:S02]  /*95f0*/  IMAD.MOV.U32 R148, RZ, RZ, R151 ;  /* 0x000000ffff947224 */ /* 0x000fe400078e0097 */
.L_x_6344:
[----:B------:R-:W-:Y:S05]  /*9600*/  BSYNC B0 ;  /* 0x0000000000007941 */ /* 0x000fea0003800000 */
.L_x_6342:
        /* <DEDUP_REMOVED lines=9> */
.L_x_6346:
[----:B------:R-:W-:Y:S01]  /*96a0*/  IMAD.MOV.U32 R151, RZ, RZ, R150 ;  /* 0x000000ffff977224 */ /* 0x000fe200078e0096 */
[----:B------:R-:W-:Y:S01]  /*96b0*/  PRMT R154, R8, 0x5432, R154 ;  /* 0x00005432089a7816 */ /* 0x000fe2000000009a */
[----:B------:R-:W-:Y:S02]  /*96c0*/  IMAD.MOV.U32 R150, RZ, RZ, R9 ;  /* 0x000000ffff967224 */ /* 0x000fe400078e0009 */
.L_x_6347:
[----:B------:R-:W-:Y:S05]  /*96d0*/  BSYNC B0 ;  /* 0x0000000000007941 */ /* 0x000fea0003800000 */
.L_x_6345:
[----:B------:R-:W-:-:S04]  /*96e0*/  IADD3 R0, R0, 0x40, RZ ;  /* 0x0000004000007810 */ /* 0x000fc80007ffe0ff */
[----:B------:R-:W-:-:S13]  /*96f0*/  ISETP.GE.AND P0, PT, R0, R5, PT ;  /* 0x000000050000720c */ /* 0x000fda0003f06270 */
[----:B------:R-:W-:Y:S01]  /*9700*/  @P0 CALL.REL.NOINC `(.L_x_6348) ;  /* 0x0000001000000944 */ /* 0x000fe20003c00000 */
[----:B------:R-:W-:Y:S05]  /*9710*/  BRA `(.L_x_6349) ;  /* 0xffffbf1000007947 */ /* 0x000fea000383ffff */
.L_x_6348:
[----:B------:R-:W-:Y:S05]  /*9720*/  BRA `(.L_x_6154) ;  /* 0x000044f000007947 */ /* 0x000fea0003800000 */
.L_x_6155:
[----:B------:R-:W-:Y:S02]  /*9730*/  IMAD R7, R7, c[0x0][0x180], RZ ;  /* 0x0000600007077a24 */ /* 0x000fe400078e02ff */
        /* <DEDUP_REMOVED lines=65> */
[----:B------:R-:W-:Y:S02]  /*9b50*/  IMAD.MOV.U32 R3, RZ, RZ, RZ ;  /* 0x000000ffff037224 */ /* 0x000fe400078e00ff */
.L_x_6542:
[----:B------:R-:W-:Y:S02]  /*9b60*/  SHF.R.S32.HI R4, RZ, 0x1f, R0 ;  /* 0x0000001fff047819 */ /* 0x000fe40000011400 */
[----:B------:R-:W-:-:S04]  /*9b70*/  IADD3 R6, P0, R7, R0, RZ ;  /* 0x0000000007067210 */ /* 0x000fc80007f1e0ff */
[----:B------:R-:W-:Y:S02]  /*9b80*/  LEA.HI.X.SX32 R9, R7, R4, 0x1, P0 ;  /* 0x0000000407097211 */ /* 0x000fe400000f0eff */
[----:B------:R-:W-:-:S04]  /*9b90*/  LEA R8, P0, R6, c[0x0][0x160], 0x1 ;  /* 0x0000580006087a11 */ /* 0x000fc800078008ff */
[----:B------:R-:W-:-:S05]  /*9ba0*/  LEA.HI.X R9, R6, c[0x0][0x164], R9, 0x1, P0 ;  /* 0x0000590006097a11 */ /* 0x000fca00000f0c09 */
[----:B------:R-:W2:Y:S01]  /*9bb0*/  LDG.E.U16.CONSTANT R8, [R8.64] ;  /* 0x0000000608087981 */ /* 0x000ea2000c1e9500 */
[----:B------:R-:W-:Y:S01]  /*9bc0*/  BSSY B0, `(.L_x_6350) ;  /* 0x0000015000007945 */ /* 0x000fe20003800000 */
[----:B--2---:R-:W-:-:S05]  /*9bd0*/  HADD2 R6, R8.H0_H0, RZ.H0_H0 ;  /* 0x200000ff08067230 */ /* 0x004fca0000000800 */
        /* <DEDUP_REMOVED lines=17> */
.L_x_6351:
[----:B------:R-:W-:Y:S01]  /*9cf0*/  PRMT R4, R6, 0x7610, R4 ;  /* 0x0000761006047816 */ /* 0x000fe20000000004 */
[----:B------:R-:W-:Y:S02]  /*9d00*/  IMAD.MOV.U32 R89, RZ, RZ, R0 ;  /* 0x000000ffff597224 */ /* 0x000fe400078e0000 */
.L_x_6352:
[----:B------:R-:W-:Y:S05]  /*9d10*/  BSYNC B0 ;  /* 0x0000000000007941 */ /* 0x000fea0003800000 */
.L_x_6350:
        /* <DEDUP_REMOVED lines=10> */
.L_x_6354:
[----:B------:R-:W-:Y:S01]  /*9dc0*/  IMAD.MOV.U32 R6, RZ, RZ, R89 ;  /* 0x000000ffff067224 */ /* 0x000fe200078e0059 */
[----:B------:R-:W-:Y:S01]  /*9dd0*/  PRMT R185, R185, 0x5410, R185 ;  /* 0x00005410b9b97816 */ /* 0x000fe200000000b9 */
[----:B------:R-:W-:Y:S01]  /*9de0*/  IMAD.MOV.U32 R89, RZ, RZ, R88 ;  /* 0x000000ffff597224 */ /* 0x000fe200078e0058 */
[----:B------:R-:W-:Y:S02]  /*9df0*/  PRMT R4, R4, 0x5410, R4 ;  /* 0x0000541004047816 */ /* 0x000fe40000000004 */
.L_x_6355:
[----:B------:R-:W-:Y:S05]  /*9e00*/  BSYNC B0 ;  /* 0x0000000000007941 */ /* 0x000fea0003800000 */
.L_x_6353:
        /* <DEDUP_REMOVED lines=11> */
.L_x_6357:
[----:B------:R-:W-:Y:S01]  /*9ec0*/  PRMT R185, R184, 0x7632, R185 ;  /* 0x00007632b8b97816 */ /* 0x000fe200000000b9 */
[----:B------:R-:W-:Y:S01]  /*9ed0*/  IMAD.MOV.U32 R9, RZ, RZ, R6 ;  /* 0x000000ffff097224 */ /* 0x000fe200078e0006 */
[----:B------:R-:W-:Y:S01]  /*9ee0*/  PRMT R8, R8, 0x7610, R4 ;  /* 0x0000761008087816 */ /* 0x000fe20000000004 */
[----:B------:R-:W-:Y:S02]  /*9ef0*/  IMAD.MOV.U32 R88, RZ, RZ, R91 ;  /* 0x000000ffff587224 */ /* 0x000fe400078e005b */
.L_x_6358:
[----:B------:R-:W-:Y:S05]  /*9f00*/  BSYNC B0 ;  /* 0x0000000000007941 */ /* 0x000fea0003800000 */
.L_x_6356:
        /* <DEDUP_REMOVED lines=11> */
.L_x_6360:
[----:B------:R-:W-:Y:S01]  /*9fc0*/  PRMT R184, R184, 0x5410, R184 ;  /* 0x00005410b8b87816 */ /* 0x000fe200000000b8 */
[----:B------:R-:W-:Y:S01]  /*9fd0*/  IMAD.MOV.U32 R6, RZ, RZ, R9 ;  /* 0x000000ffff067224 */ /* 0x000fe200078e0009 */
[----:B------:R-:W-:Y:S01]  /*9fe0*/  PRMT R4, R8, 0x7632, R4 ;  /* 0x0000763208047816 */ /* 0x000fe20000000004 */
[----:B------:R-:W-:Y:S02]  /*9ff0*/  IMAD.MOV.U32 R91, RZ, RZ, R90 ;  /* 0x000000ffff5b7224 */ /* 0x000fe400078e005a */
.L_x_6361:
[----:B------:R-:W-:Y:S05]  /*a000*/  BSYNC B0 ;  /* 0x0000000000007941 */ /* 0x000fea0003800000 */
.L_x_6359:
        /* <DEDUP_REMOVED lines=11> */
.L_x_6363:
[----:B------:R-:W-:Y:S01]  /*a0c0*/  PRMT R184, R183, 0x7632, R184 ;  /* 0x00007632b7b87816 */ /* 0x000fe200000000b8 */
[----:B------:R-:W-:Y:S01]  /*a0d0*/  IMAD.MOV.U32 R9, RZ, RZ, R6 ;  /* 0x000000ffff097224 */ /* 0x000fe200078e0006 */
[----:B------:R-:W-:Y:S01]  /*a0e0*/  PRMT R8, R4, 0x7610, R8 ;  /* 0x0000761004087816 */ /* 0x000fe20000000008 */
[----:B------:R-:W-:Y:S02]  /*a0f0*/  IMAD.MOV.U32 R90, RZ, RZ, R93 ;  /* 0x000000ffff5a7224 */ /* 0x000fe400078e005d */
.L_x_6364:
[----:B------:R-:W-:Y:S05]  /*a100*/  BSYNC B0 ;  /* 0x0000000000007941 */ /* 0x000fea0003800000 */
.L_x_6362:
        /* <DEDUP_REMOVED lines=11> */
.L_x_6366:
[----:B------:R-:W-:Y:S01]  /*a1c0*/  PRMT R183, R183, 0x5410, R183 ;  /* 0x00005410b7b77816 */ /* 0x000fe200000000b7 */
[----:B------:R-:W-:Y:S01]  /*a1d0*/  IMAD.MOV.U32 R6, RZ, RZ, R9 ;  /* 0x000000ffff067224 */ /* 0x000fe200078e0009 */
[----:B------:R-:W-:Y:S01]  /*a1e0*/  PRMT R4, R4, 0x5410, R8 ;  /* 0x0000541004047816 */ /* 0x000fe20000000008 */
[----:B------:R-:W-:Y:S02]  /*a1f0*/  IMAD.MOV.U32 R93, RZ, RZ, R92 ;  /* 0x000000ffff5d7224 */ /* 0x000fe400078e005c */
.L_x_6367:
[----:B------:R-:W-:Y:S05]  /*a200*/  BSYNC B0 ;  /* 0x0000000000007941 */ /* 0x000fea0003800000 */
.L_x_6365:
        /* <DEDUP_REMOVED lines=11> */
.L_x_6369:
[----:B------:R-:W-:Y:S01]  /*a2c0*/  PRMT R183, R182, 0x7632, R183 ;  /* 0x00007632b6b77816 */ /* 0x000fe200000000b7 */
[----:B------:R-:W-:Y:S01]  /*a2d0*/  IMAD.MOV.U32 R9, RZ, RZ, R6 ;  /* 0x000000ffff097224 */ /* 0x000fe200078e0006 */
[----:B------:R-:W-:Y:S01]  /*a2e0*/  PRMT R8, R8, 0x7610, R4 ;  /* 0x0000761008087816 */ /* 0x000fe20000000004 */
[----:B------:R-:W-:Y:S02]  /*a2f0*/  IMAD.MOV.U32 R92, RZ, RZ, R95 ;  /* 0x000000ffff5c7224 */ /* 0x000fe400078e005f */
.L_x_6370:
[----:B------:R-:W-:Y:S05]  /*a300*/  BSYNC B0 ;  /* 0x0000000000007941 */ /* 0x000fea0003800000 */
.L_x_6368:
        /* <DEDUP_REMOVED lines=11> */
.L_x_6372:
[----:B------:R-:W-:Y:S01]  /*a3c0*/  PRMT R182, R182, 0x5410, R182 ;  /* 0x00005410b6b67816 */ /* 0x000fe200000000b6 */
[----:B------:R-:W-:Y:S01]  /*a3d0*/  IMAD.MOV.U32 R6, RZ, RZ, R9 ;  /* 0x000000ffff067224 */ /* 0x000fe200078e0009 */
[----:B------:R-:W-:Y:S01]  /*a3e0*/  PRMT R4, R8, 0x7632, R4 ;  /* 0x0000763208047816 */ /* 0x000fe20000000004 */
[----:B------:R-:W-:Y:S02]  /*a3f0*/  IMAD.MOV.U32 R95, RZ, RZ, R94 ;  /* 0x000000ffff5f7224 */ /* 0x000fe400078e005e */
.L_x_6373:
[----:B------:R-:W-:Y:S05]  /*a400*/  BSYNC B0 ;  /* 0x0000000000007941 */ /* 0x000fea0003800000 */
.L_x_6371:
        /* <DEDUP_REMOVED lines=11> */
.L_x_6375:
[----:B------:R-:W-:Y:S01]  /*a4c0*/  PRMT R182, R181, 0x7632, R182 ;  /* 0x00007632b5b67816 */ /* 0x000fe200000000b6 */
[----:B------:R-:W-:Y:S01]  /*a4d0*/  IMAD.MOV.U32 R9, RZ, RZ, R6 ;  /* 0x000000ffff097224 */ /* 0x000fe200078e0006 */
[----:B------:R-:W-:Y:S01]  /*a4e0*/  PRMT R8, R4, 0x7610, R8 ;  /* 0x0000761004087816 */ /* 0x000fe20000000008 */
[----:B------:R-:W-:Y:S02]  /*a4f0*/  IMAD.MOV.U32 R94, RZ, RZ, R97 ;  /* 0x000000ffff5e7224 */ /* 0x000fe400078e0061 */
.L_x_6376:
[----:B------:R-:W-:Y:S05]  /*a500*/  BSYNC B0 ;  /* 0x0000000000007941 */ /* 0x000fea0003800000 */
.L_x_6374:
        /* <DEDUP_REMOVED lines=11> */
.L_x_6378:
[----:B------:R-:W-:Y:S01]  /*a5c0*/  PRMT R181, R181, 0x5410, R181 ;  /* 0x00005410b5b57816 */ /* 0x000fe200000000b5 */
[----:B------:R-:W-:Y:S01]  /*a5d0*/  IMAD.MOV.U32 R6, RZ, RZ, R9 ;  /* 0x000000ffff067224 */ /* 0x000fe200078e0009 */
[----:B------:R-:W-:Y:S01]  /*a5e0*/  PRMT R4, R4, 0x5410, R8 ;  /* 0x0000541004047816 */ /* 0x000fe20000000008 */
[----:B------:R-:W-:Y:S02]  /*a5f0*/  IMAD.MOV.U32 R97, RZ, RZ, R96 ;  /* 0x000000ffff617224 */ /* 0x000fe400078e0060 */
.L_x_6379:
[----:B------:R-:W-:Y:S05]  /*a600*/  BSYNC B0 ;  /* 0x0000000000007941 */ /* 0x000fea0003800000 */
.L_x_6377:
        /* <DEDUP_REMOVED lines=11> */
.L_x_6381:
[----:B------:R-:W-:Y:S01]  /*a6c0*/  PRMT R181, R180, 0x7632, R181 ;  /* 0x00007632b4b57816 */ /* 0x000fe200000000b5 */
[----:B------:R-:W-:Y:S01]  /*a6d0*/  IMAD.MOV.U32 R9, RZ, RZ, R6 ;  /* 0x000000ffff097224 */ /* 0x000fe200078e0006 */
[----:B------:R-:W-:Y:S01]  /*a6e0*/  PRMT R8, R8, 0x7610, R4 ;  /* 0x0000761008087816 */ /* 0x000fe20000000004 */
[----:B------:R-:W-:Y:S02]  /*a6f0*/  IMAD.MOV.U32 R96, RZ, RZ, R99 ;  /* 0x000000ffff607224 */ /* 0x000fe400078e0063 */
.L_x_6382:
[----:B------:R-:W-:Y:S05]  /*a700*/  BSYNC B0 ;  /* 0x0000000000007941 */ /* 0x000fea0003800000 */
.L_x_6380:
        /* <DEDUP_REMOVED lines=11> */
.L_x_6384:
[----:B------:R-:W-:Y:S01]  /*a7c0*/  PRMT R180, R180, 0x5410, R180 ;  /* 0x00005410b4b47816 */ /* 0x000fe200000000b4 */
[----:B------:R-:W-:Y:S01]  /*a7d0*/  IMAD.MOV.U32 R6, RZ, RZ, R9 ;  /* 0x000000ffff067224 */ /* 0x000fe200078e0009 */
[----:B------:R-:W-:Y:S01]  /*a7e0*/  PRMT R4, R8, 0x7632, R4 ;  /* 0x0000763208047816 */ /* 0x000fe20000000004 */
[----:B------:R-:W-:Y:S02]  /*a7f0*/  IMAD.MOV.U32 R99, RZ, RZ, R98 ;  /* 0x000000ffff637224 */ /* 0x000fe400078e0062 */
.L_x_6385:
[----:B------:R-:W-:Y:S05]  /*a800*/  BSYNC B0 ;  /* 0x0000000000007941 */ /* 0x000fea0003800000 */
.L_x_6383:
        /* <DEDUP_REMOVED lines=11> */
.L_x_6387:
[----:B------:R-:W-:Y:S01]  /*a8c0*/  PRMT R180, R179, 0x7632, R180 ;  /* 0x00007632b3b47816 */ /* 0x000fe200000000b4 */
[----:B------:R-:W-:Y:S01]  /*a8d0*/  IMAD.MOV.U32 R9, RZ, RZ, R6 ;  /* 0x000000ffff097224 */ /* 0x000fe200078e0006 */
[----:B------:R-:W-:Y:S01]  /*a8e0*/  PRMT R8, R4, 0x7610, R8 ;  /* 0x0000761004087816 */ /* 0x000fe20000000008 */
[----:B------:R-:W-:Y:S02]  /*a8f0*/  IMAD.MOV.U32 R98, RZ, RZ, R101 ;  /* 0x000000ffff627224 */ /* 0x000fe400078e0065 */
.L_x_6388:
[----:B------:R-:W-:Y:S05]  /*a900*/  BSYNC B0 ;  /* 0x0000000000007941 */ /* 0x000fea0003800000 */
.L_x_6386:
        /* <DEDUP_REMOVED lines=11> */
.L_x_6390:
[----:B------:R-:W-:Y:S01]  /*a9c0*/  PRMT R179, R179, 0x5410, R179 ;  /* 0x00005410b3b37816 */ /* 0x000fe200000000b3 */
[----:B------:R-:W-:Y:S01]  /*a9d0*/  IMAD.MOV.U32 R6, RZ, RZ, R9 ;  /* 0x000000ffff067224 */ /* 0x000fe200078e0009 */
[----:B------:R-:W-:Y:S01]  /*a9e0*/  PRMT R4, R4, 0x5410, R8 ;  /* 0x0000541004047816 */ /* 0x000fe20000000008 */
[----:B------:R-:W-:Y:S02]  /*a9f0*/  IMAD.MOV.U32 R101, RZ, RZ, R100 ;  /* 0x000000ffff657224 */ /* 0x000fe400078e0064 */
.L_x_6391:
[----:B------:R-:W-:Y:S05]  /*aa00*/  BSYNC B0 ;  /* 0x0000000000007941 */ /* 0x000fea0003800000 */
.L_x_6389:
        /* <DEDUP_REMOVED lines=11> */
.L_x_6393:
[----:B------:R-:W-:Y:S01]  /*aac0*/  PRMT R179, R178, 0x7632, R179 ;  /* 0x00007632b2b37816 */ /* 0x000fe200000000b3 */
[----:B------:R-:W-:Y:S01]  /*aad0*/  IMAD.MOV.U32 R9, RZ, RZ, R6 ;  /* 0x000000ffff097224 */ /* 0x000fe200078e0006 */
[----:B------:R-:W-:Y:S01]  /*aae0*/  PRMT R8, R8, 0x7610, R4 ;  /* 0x0000761008087816 */ /* 0x000fe20000000004 */
[----:B------:R-:W-:Y:S02]  /*aaf0*/  IMAD.MOV.U32 R100, RZ, RZ, R103 ;  /* 0x000000ffff647224 */ /* 0x000fe400078e0067 */
.L_x_6394:
[----:B------:R-:W-:Y:S05]  /*ab00*/  BSYNC B0 ;  /* 0x0000000000007941 */ /* 0x000fea0003800000 */
.L_x_6392:
        /* <DEDUP_REMOVED lines=11> */
.L_x_6396:
[----:B------:R-:W-:Y:S01]  /*abc0*/  PRMT R178, R178, 0x5410, R178 ;  /* 0x00005410b2b27816 */ /* 0x000fe200000000b2 */
[----:B------:R-:W-:Y:S01]  /*abd0*/  IMAD.MOV.U32 R6, RZ, RZ, R9 ;  /* 0x000000ffff067224 */ /* 0x000fe200078e0009 */
[----:B------:R-:W-:Y:S01]  /*abe0*/  PRMT R4, R8, 0x7632, R4 ;  /* 0x0000763208047816 */ /* 0x000fe20000000004 */
[----:B------:R-:W-:Y:S02]  /*abf0*/  IMAD.MOV.U32 R103, RZ, RZ, R102 ;  /* 0x000000ffff677224 */ /* 0x000fe400078e0066 */
.L_x_6397:
[----:B------:R-:W-:Y:S05]  /*ac00*/  BSYNC B0 ;  /* 0x0000000000007941 */ /* 0x000fea0003800000 */
.L_x_6395:
        /* <DEDUP_REMOVED lines=11> */
.L_x_6399:
[----:B------:R-:W-:Y:S01]  /*acc0*/  PRMT R178, R177, 0x7632, R178 ;  /* 0x00007632b1b27816 */ /* 0x000fe200000000b2 */
[----:B------:R-:W-:Y:S01]  /*acd0*/  IMAD.MOV.U32 R9, RZ, RZ, R6 ;  /* 0x000000ffff097224 */ /* 0x000fe200078e0006 */
[----:B------:R-:W-:Y:S01]  /*ace0*/  PRMT R8, R4, 0x7610, R8 ;  /* 0x0000761004087816 */ /* 0x000fe20000000008 */
[----:B------:R-:W-:Y:S02]  /*acf0*/  IMAD.MOV.U32 R102, RZ, RZ, R105 ;  /* 0x000000ffff667224 */ /* 0x000fe400078e0069 */
.L_x_6400:
[----:B------:R-:W-:Y:S05]  /*ad00*/  BSYNC B0 ;  /* 0x0000000000007941 */ /* 0x000fea0003800000 */
.L_x_6398:
        /* <DEDUP_REMOVED lines=11> */
.L_x_6402:
[----:B------:R-:W-:Y:S01]  /*adc0*/  PRMT R177, R177, 0x5410, R177 ;  /* 0x00005410b1b17816 */ /* 0x000fe200000000b1 */
[----:B------:R-:W-:Y:S01]  /*add0*/  IMAD.MOV.U32 R6, RZ, RZ, R9 ;  /* 0x000000ffff067224 */ /* 0x000fe200078e0009 */
[----:B------:R-:W-:Y:S01]  /*ade0*/  PRMT R4, R4, 0x5410, R8 ;  /* 0x0000541004047816 */ /* 0x000fe20000000008 */
[----:B------:R-:W-:Y:S02]  /*adf0*/  IMAD.MOV.U32 R105, RZ, RZ, R104 ;  /* 0x000000ffff697224 */ /* 0x000fe400078e0068 */
.L_x_6403:
[----:B------:R-:W-:Y:S05]  /*ae00*/  BSYNC B0 ;  /* 0x0000000000007941 */ /* 0x000fea0003800000 */
.L_x_6401:
        /* <DEDUP_REMOVED lines=11> */
.L_x_6405:
[----:B------:R-:W-:Y:S01]  /*aec0*/  PRMT R177, R176, 0x7632, R177 ;  /* 0x00007632b0b17816 */ /* 0x000fe200000000b1 */
[----:B------:R-:W-:Y:S01]  /*aed0*/  IMAD.MOV.U32 R9, RZ, RZ, R6 ;  /* 0x000000ffff097224 */ /* 0x000fe200078e0006 */
[----:B------:R-:W-:Y:S01]  /*aee0*/  PRMT R8, R8, 0x7610, R4 ;  /* 0x0000761008087816 */ /* 0x000fe20000000004 */
[----:B------:R-:W-:Y:S02]  /*aef0*/  IMAD.MOV.U32 R104, RZ, RZ, R107 ;  /* 0x000000ffff687224 */ /* 0x000fe400078e006b */
.L_x_6406:
[----:B------:R-:W-:Y:S05]  /*af00*/  BSYNC B0 ;  /* 0x0000000000007941 */ /* 0x000fea0003800000 */
.L_x_6404:
        /* <DEDUP_REMOVED lines=11> */
.L_x_6408:
[----:B------:R-:W-:Y:S01]  /*afc0*/  PRMT R176, R176, 0x5410, R176 ;  /* 0x00005410b0b07816 */ /* 0x000fe200000000b0 */
[----:B------:R-:W-:Y:S01]  /*afd0*/  IMAD.MOV.U32 R6, RZ, RZ, R9 ;  /* 0x000000ffff067224 */ /* 0x000fe200078e0009 */
[----:B------:R-:W-:Y:S01]  /*afe0*/  PRMT R4, R8, 0x7632, R4 ;  /* 0x0000763208047816 */ /* 0x000fe20000000004 */
[----:B------:R-:W-:Y:S02]  /*aff0*/  IMAD.MOV.U32 R107, RZ, RZ, R106 ;  /* 0x000000ffff6b7224 */ /* 0x000fe400078e006a */
.L_x_6409:
[----:B------:R-:W-:Y:S05]  /*b000*/  BSYNC B0 ;  /* 0x0000000000007941 */ /* 0x000fea0003800000 */
.L_x_6407:
        /* <DEDUP_REMOVED lines=11> */
.L_x_6411:
[----:B------:R-:W-:Y:S01]  /*b0c0*/  PRMT R176, R175, 0x7632, R176 ;  /* 0x00007632afb07816 */ /* 0x000fe200000000b0 */
[----:B------:R-:W-:Y:S01]  /*b0d0*/  IMAD.MOV.U32 R9, RZ, RZ, R6 ;  /* 0x000000ffff097224 */ /* 0x000fe200078e0006 */
[----:B------:R-:W-:Y:S01]  /*b0e0*/  PRMT R8, R4, 0x7610, R8 ;  /* 0x0000761004087816 */ /* 0x000fe20000000008 */
[----:B------:R-:W-:Y:S02]  /*b0f0*/  IMAD.MOV.U32 R106, RZ, RZ, R109 ;  /* 0x000000ffff6a7224 */ /* 0x000fe400078e006d */
.L_x_6412:
[----:B------:R-:W-:Y:S05]  /*b100*/  BSYNC B0 ;  /* 0x0000000000007941 */ /* 0x000fea0003800000 */
.L_x_6410:
        /* <DEDUP_REMOVED lines=11> */
.L_x_6414:
[----:B------:R-:W-:Y:S01]  /*b1c0*/  PRMT R175, R175, 0x5410, R175 ;  /* 0x00005410afaf7816 */ /* 0x000fe200000000af */
[----:B------:R-:W-:Y:S01]  /*b1d0*/  IMAD.MOV.U32 R6, RZ, RZ, R9 ;  /* 0x000000ffff067224 */ /* 0x000fe200078e0009 */
[----:B------:R-:W-:Y:S01]  /*b1e0*/  PRMT R4, R4, 0x5410, R8 ;  /* 0x0000541004047816 */ /* 0x000fe20000000008 */
[----:B------:R-:W-:Y:S02]  /*b1f0*/  IMAD.MOV.U32 R109, RZ, RZ, R108 ;  /* 0x000000ffff6d7224 */ /* 0x000fe400078e006c */
.L_x_6415:
[----:B------:R-:W-:Y:S05]  /*b200*/  BSYNC B0 ;  /* 0x0000000000007941 */ /* 0x000fea0003800000 */
.L_x_6413:
        /* <DEDUP_REMOVED lines=11> */
.L_x_6417:
[----:B------:R-:W-:Y:S01]  /*b2c0*/  PRMT R175, R174, 0x7632, R175 ;  /* 0x00007632aeaf7816 */ /* 0x000fe200000000af */
[----:B------:R-:W-:Y:S01]  /*b2d0*/  IMAD.MOV.U32 R9, RZ, RZ, R6 ;  /* 0x000000ffff097224 */ /* 0x000fe200078e0006 */
[----:B------:R-:W-:Y:S01]  /*b2e0*/  PRMT R8, R8, 0x7610, R4 ;  /* 0x0000761008087816 */ /* 0x000fe20000000004 */
[----:B------:R-:W-:Y:S02]  /*b2f0*/  IMAD.MOV.U32 R108, RZ, RZ, R111 ;  /* 0x000000ffff6c7224 */ /* 0x000fe400078e006f */
.L_x_6418:
[----:B------:R-:W-:Y:S05]  /*b300*/  BSYNC B0 ;  /* 0x0000000000007941 */ /* 0x000fea0003800000 */
.L_x_6416:
        /* <DEDUP_REMOVED lines=11> */
.L_x_6420:
[----:B------:R-:W-:Y:S01]  /*b3c0*/  PRMT R174, R174, 0x5410, R174 ;  /* 0x00005410aeae7816 */ /* 0x000fe200000000ae */
[----:B------:R-:W-:Y:S01]  /*b3d0*/  IMAD.MOV.U32 R6, RZ, RZ, R9 ;  /* 0x000000ffff067224 */ /* 0x000fe200078e0009 */
[----:B------:R-:W-:Y:S01]  /*b3e0*/  PRMT R4, R8, 0x7632, R4 ;  /* 0x0000763208047816 */ /* 0x000fe20000000004 */
[----:B------:R-:W-:Y:S02]  /*b3f0*/  IMAD.MOV.U32 R111, RZ, RZ, R110 ;  /* 0x000000ffff6f7224 */ /* 0x000fe400078e006e */
.L_x_6421:
[----:B------:R-:W-:Y:S05]  /*b400*/  BSYNC B0 ;  /* 0x0000000000007941 */ /* 0x000fea0003800000 */
.L_x_6419:
        /* <DEDUP_REMOVED lines=11> */
.L_x_6423:
[----:B------:R-:W-:Y:S01]  /*b4c0*/  PRMT R174, R173, 0x7632, R174 ;  /* 0x00007632adae7816 */ /* 0x000fe200000000ae */
[----:B------:R-:W-:Y:S01]  /*b4d0*/  IMAD.MOV.U32 R9, RZ, RZ, R6 ;  /* 0x000000ffff097224 */ /* 0x000fe200078e0006 */
[----:B------:R-:W-:Y:S01]  /*b4e0*/  PRMT R8, R4, 0x7610, R8 ;  /* 0x0000761004087816 */ /* 0x000fe20000000008 */
[----:B------:R-:W-:Y:S02]  /*b4f0*/  IMAD.MOV.U32 R110, RZ, RZ, R113 ;  /* 0x000000ffff6e7224 */ /* 0x000fe400078e0071 */
.L_x_6424:
[----:B------:R-:W-:Y:S05]  /*b500*/  BSYNC B0 ;  /* 0x0000000000007941 */ /* 0x000fea0003800000 */
.L_x_6422:
        /* <DEDUP_REMOVED lines=11> */
.L_x_6426:
[----:B------:R-:W-:Y:S01]  /*b5c0*/  PRMT R173, R173, 0x5410, R173 ;  /* 0x00005410adad7816 */ /* 0x000fe200000000ad */
[----:B------:R-:W-:Y:S01]  /*b5d0*/  IMAD.MOV.U32 R6, RZ, RZ, R9 ;  /* 0x000000ffff067224 */ /* 0x000fe200078e0009 */
[----:B------:R-:W-:Y:S01]  /*b5e0*/  PRMT R4, R4, 0x5410, R8 ;  /* 0x0000541004047816 */ /* 0x000fe20000000008 */
[----:B------:R-:W-:Y:S02]  /*b5f0*/  IMAD.MOV.U32 R113, RZ, RZ, R112 ;  /* 0x000000ffff717224 */ /* 0x000fe400078e0070 */
.L_x_6427:
[----:B------:R-:W-:Y:S05]  /*b600*/  BSYNC B0 ;  /* 0x0000000000007941 */ /* 0x000fea0003800000 */
.L_x_6425:
        /* <DEDUP_REMOVED lines=11> */
.L_x_6429:
[----:B------:R-:W-:Y:S01]  /*b6c0*/  PRMT R173, R172, 0x7632, R173 ;  /* 0x00007632acad7816 */ /* 0x000fe200000000ad */
[----:B------:R-:W-:Y:S01]  /*b6d0*/  IMAD.MOV.U32 R9, RZ, RZ, R6 ;  /* 0x000000ffff097224 */ /* 0x000fe200078e0006 */
[----:B------:R-:W-:Y:S01]  /*b6e0*/  PRMT R8, R8, 0x7610, R4 ;  /* 0x0000761008087816 */ /* 0x000fe20000000004 */
[----:B------:R-:W-:Y:S02]  /*b6f0*/  IMAD.MOV.U32 R112, RZ, RZ, R115 ;  /* 0x000000ffff707224 */ /* 0x000fe400078e0073 */
.L_x_6430:
[----:B------:R-:W-:Y:S05]  /*b700*/  BSYNC B0 ;  /* 0x0000000000007941 */ /* 0x000fea0003800000 */
.L_x_6428:
        /* <DEDUP_REMOVED lines=11> */
.L_x_6432:
[----:B------:R-:W-:Y:S01]  /*b7c0*/  PRMT R172, R172, 0x5410, R172 ;  /* 0x00005410acac7816 */ /* 0x000fe200000000ac */
[----:B------:R-:W-:Y:S01]  /*b7d0*/  IMAD.MOV.U32 R6, RZ, RZ, R9 ;  /* 0x000000ffff067224 */ /* 0x000fe200078e0009 */
[----:B------:R-:W-:Y:S01]  /*b7e0*/  PRMT R4, R8, 0x7632, R4 ;  /* 0x0000763208047816 */ /* 0x000fe20000000004 */
[----:B------:R-:W-:Y:S02]  /*b7f0*/  IMAD.MOV.U32 R115, RZ, RZ, R114 ;  /* 0x000000ffff737224 */ /* 0x000fe400078e0072 */
.L_x_6433:
[----:B------:R-:W-:Y:S05]  /*b800*/  BSYNC B0 ;  /* 0x0000000000007941 */ /* 0x000fea0003800000 */
.L_x_6431:
        /* <DEDUP_REMOVED lines=11> */
.L_x_6435:
[----:B------:R-:W-:Y:S01]  /*b8c0*/  PRMT R172, R171, 0x7632, R172 ;  /* 0x00007632abac7816 */ /* 0x000fe200000000ac */
[----:B------:R-:W-:Y:S01]  /*b8d0*/  IMAD.MOV.U32 R9, RZ, RZ, R6 ;  /* 0x000000ffff097224 */ /* 0x000fe200078e0006 */
[----:B------:R-:W-:Y:S01]  /*b8e0*/  PRMT R8, R4, 0x7610, R8 ;  /* 0x0000761004087816 */ /* 0x000fe20000000008 */
[----:B------:R-:W-:Y:S02]  /*b8f0*/  IMAD.MOV.U32 R114, RZ, RZ, R117 ;  /* 0x000000ffff727224 */ /* 0x000fe400078e0075 */
.L_x_6436:
[----:B------:R-:W-:Y:S05]  /*b900*/  BSYNC B0 ;  /* 0x0000000000007941 */ /* 0x000fea0003800000 */
.L_x_6434:
        /* <DEDUP_REMOVED lines=11> */
.L_x_6438:
[----:B------:R-:W-:Y:S01]  /*b9c0*/  PRMT R171, R171, 0x5410, R171 ;  /* 0x00005410abab7816 */ /* 0x000fe200000000ab */
[----:B------:R-:W-:Y:S01]  /*b9d0*/  IMAD.MOV.U32 R6, RZ, RZ, R9 ;  /* 0x000000ffff067224 */ /* 0x000fe200078e0009 */
[----:B------:R-:W-:Y:S01]  /*b9e0*/  PRMT R4, R4, 0x5410, R8 ;  /* 0x0000541004047816 */ /* 0x000fe20000000008 */
[----:B------:R-:W-:Y:S02]  /*b9f0*/  IMAD.MOV.U32 R117, RZ, RZ, R116 ;  /* 0x000000ffff757224 */ /* 0x000fe400078e0074 */
.L_x_6439:
[----:B------:R-:W-:Y:S05]  /*ba00*/  BSYNC B0 ;  /* 0x0000000000007941 */ /* 0x000fea0003800000 */
.L_x_6437:
        /* <DEDUP_REMOVED lines=11> */
.L_x_6441:
[----:B------:R-:W-:Y:S01]  /*bac0*/  PRMT R171, R170, 0x7632, R171 ;  /* 0x00007632aaab7816 */ /* 0x000fe200000000ab */
[----:B------:R-:W-:Y:S01]  /*bad0*/  IMAD.MOV.U32 R9, RZ, RZ, R6 ;  /* 0x000000ffff097224 */ /* 0x000fe200078e0006 */
[----:B------:R-:W-:Y:S01]  /*bae0*/  PRMT R8, R8, 0x7610, R4 ;  /* 0x0000761008087816 */ /* 0x000fe20000000004 */
[----:B------:R-:W-:Y:S02]  /*baf0*/  IMAD.MOV.U32 R116, RZ, RZ, R119 ;  /* 0x000000ffff747224 */ /* 0x000fe400078e0077 */
.L_x_6442:
[----:B------:R-:W-:Y:S05]  /*bb00*/  BSYNC B0 ;  /* 0x0000000000007941 */ /* 0x000fea0003800000 */
.L_x_6440:
        /* <DEDUP_REMOVED lines=11> */
.L_x_6444:
[----:B------:R-:W-:Y:S01]  /*bbc0*/  PRMT R170, R170, 0x5410, R170 ;  /* 0x00005410aaaa7816 */ /* 0x000fe200000000aa */
[----:B------:R-:W-:Y:S01]  /*bbd0*/  IMAD.MOV.U32 R6, RZ, RZ, R9 ;  /* 0x000000ffff067224 */ /* 0x000fe200078e0009 */
[----:B------:R-:W-:Y:S01]  /*bbe0*/  PRMT R4, R8, 0x7632, R4 ;  /* 0x0000763208047816 */ /* 0x000fe20000000004 */
[----:B------:R-:W-:Y:S02]  /*bbf0*/  IMAD.MOV.U32 R119, RZ, RZ, R118 ;  /* 0x000000ffff777224 */ /* 0x000fe400078e0076 */
.L_x_6445:
[----:B------:R-:W-:Y:S05]  /*bc00*/  BSYNC B0 ;  /* 0x0000000000007941 */ /* 0x000fea0003800000 */
.L_x_6443:
        /* <DEDUP_REMOVED lines=11> */
.L_x_6447:
[----:B------:R-:W-:Y:S01]  /*bcc0*/  PRMT R170, R169, 0x7632, R170 ;  /* 0x00007632a9aa7816 */ /* 0x000fe200000000aa */
[----:B------:R-:W-:Y:S01]  /*bcd0*/  IMAD.MOV.U32 R9, RZ, RZ, R6 ;  /* 0x000000ffff097224 */ /* 0x000fe200078e0006 */
[----:B------:R-:W-:Y:S01]  /*bce0*/  PRMT R8, R4, 0x7610, R8 ;  /* 0x0000761004087816 */ /* 0x000fe20000000008 */
[----:B------:R-:W-:Y:S02]  /*bcf0*/  IMAD.MOV.U32 R118, RZ, RZ, R121 ;  /* 0x000000ffff767224 */ /* 0x000fe400078e0079 */
.L_x_6448:
[----:B------:R-:W-:Y:S05]  /*bd00*/  BSYNC B0 ;  /* 0x0000000000007941 */ /* 0x000fea0003800000 */
.L_x_6446:
        /* <DEDUP_REMOVED lines=11> */
.L_x_6450:
[----:B------:R-:W-:Y:S01]  /*bdc0*/  PRMT R169, R169, 0x5410, R169 ;  /* 0x00005410a9a97816 */ /* 0x000fe200000000a9 */
[----:B------:R-:W-:Y:S01]  /*bdd0*/  IMAD.MOV.U32 R6, RZ, RZ, R9 ;  /* 0x000000ffff067224 */ /* 0x000fe200078e0009 */
[----:B------:R-:W-:Y:S01]  /*bde0*/  PRMT R4, R4, 0x5410, R8 ;  /* 0x0000541004047816 */ /* 0x000fe20000000008 */
[----:B------:R-:W-:Y:S02]  /*bdf0*/  IMAD.MOV.U32 R121, RZ, RZ, R120 ;  /* 0x000000ffff797224 */ /* 0x000fe400078e0078 */
.L_x_6451:
[----:B------:R-:W-:Y:S05]  /*be00*/  BSYNC B0 ;  /* 0x0000000000007941 */ /* 0x000fea0003800000 */
.L_x_6449:
        /* <DEDUP_REMOVED lines=11> */
.L_x_6453:
[----:B------:R-:W-:Y:S01]  /*bec0*/  PRMT R169, R168, 0x7632, R169 ;  /* 0x00007632a8a97816 */ /* 0x000fe200000000a9 */
[----:B------:R-:W-:Y:S01]  /*bed0*/  IMAD.MOV.U32 R9, RZ, RZ, R6 ;  /* 0x000000ffff097224 */ /* 0x000fe200078e0006 */
[----:B------:R-:W-:Y:S01]  /*bee0*/  PRMT R8, R8, 0x7610, R4 ;  /* 0x0000761008087816 */ /* 0x000fe20000000004 */
[----:B------:R-:W-:Y:S02]  /*bef0*/  IMAD.MOV.U32 R120, RZ, RZ, R123 ;  /* 0x000000ffff787224 */ /* 0x000fe400078e007b */
.L_x_6454:
[----:B------:R-:W-:Y:S05]  /*bf00*/  BSYNC B0 ;  /* 0x0000000000007941 */ /* 0x000fea0003800000 */
.L_x_6452:
        /* <DEDUP_REMOVED lines=11> */
.L_x_6456:
[----:B------:R-:W-:Y:S01]  /*bfc0*/  PRMT R168, R168, 0x5410, R168 ;  /* 0x00005410a8a87816 */ /* 0x000fe200000000a8 */
[----:B------:R-:W-:Y:S01]  /*bfd0*/  IMAD.MOV.U32 R6, RZ, RZ, R9 ;  /* 0x000000ffff067224 */ /* 0x000fe200078e0009 */
[----:B------:R-:W-:Y:S01]  /*bfe0*/  PRMT R4, R8, 0x7632, R4 ;  /* 0x0000763208047816 */ /* 0x000fe20000000004 */
[----:B------:R-:W-:Y:S02]  /*bff0*/  IMAD.MOV.U32 R123, RZ, RZ, R122 ;  /* 0x000000ffff7b7224 */ /* 0x000fe400078e007a */
.L_x_6457:
[----:B------:R-:W-:Y:S05]  /*c000*/  BSYNC B0 ;  /* 0x0000000000007941 */ /* 0x000fea0003800000 */
.L_x_6455:
        /* <DEDUP_REMOVED lines=11> */
.L_x_6459:
[----:B------:R-:W-:Y:S01]  /*c0c0*/  PRMT R168, R167, 0x7632, R168 ;  /* 0x00007632a7a87816 */ /* 0x000fe200000000a8 */
[----:B------:R-:W-:Y:S01]  /*c0d0*/  IMAD.MOV.U32 R9, RZ, RZ, R6 ;  /* 0x000000ffff097224 */ /* 0x000fe200078e0006 */
[----:B------:R-:W-:Y:S01]  /*c0e0*/  PRMT R8, R4, 0x7610, R8 ;  /* 0x0000761004087816 */ /* 0x000fe20000000008 */
[----:B------:R-:W-:Y:S02]  /*c0f0*/  IMAD.MOV.U32 R122, RZ, RZ, R125 ;  /* 0x000000ffff7a7224 */ /* 0x000fe400078e007d */
.L_x_6460:
[----:B------:R-:W-:Y:S05]  /*c100*/  BSYNC B0 ;  /* 0x0000000000007941 */ /* 0x000fea0003800000 */
.L_x_6458:
        /* <DEDUP_REMOVED lines=11> */
.L_x_6462:
[----:B------:R-:W-:Y:S01]  /*c1c0*/  PRMT R167, R167, 0x5410, R167 ;  /* 0x00005410a7a77816 */ /* 0x000fe200000000a7 */
[----:B------:R-:W-:Y:S01]  /*c1d0*/  IMAD.MOV.U32 R6, RZ, RZ, R9 ;  /* 0x000000ffff067224 */ /* 0x000fe200078e0009 */
[----:B------:R-:W-:Y:S01]  /*c1e0*/  PRMT R4, R4, 0x5410, R8 ;  /* 0x0000541004047816 */ /* 0x000fe20000000008 */
[----:B------:R-:W-:Y:S02]  /*c1f0*/  IMAD.MOV.U32 R125, RZ, RZ, R124 ;  /* 0x000000ffff7d7224 */ /* 0x000fe400078e007c */
.L_x_6463:
[----:B------:R-:W-:Y:S05]  /*c200*/  BSYNC B0 ;  /* 0x0000000000007941 */ /* 0x000fea0003800000 */
.L_x_6461:
        /* <DEDUP_REMOVED lines=11> */
.L_x_6465:
[----:B------:R-:W-:Y:S01]  /*c2c0*/  PRMT R167, R166, 0x7632, R167 ;  /* 0x00007632a6a77816 */ /* 0x000fe200000000a7 */
[----:B------:R-:W-:Y:S01]  /*c2d0*/  IMAD.MOV.U32 R9, RZ, RZ, R6 ;  /* 0x000000ffff097224 */ /* 0x000fe200078e0006 */
[----:B------:R-:W-:Y:S01]  /*c2e0*/  PRMT R8, R8, 0x7610, R4 ;  /* 0x0000761008087816 */ /* 0x000fe20000000004 */
[----:B------:R-:W-:Y:S02]  /*c2f0*/  IMAD.MOV.U32 R124, RZ, RZ, R127 ;  /* 0x000000ffff7c7224 */ /* 0x000fe400078e007f */
.L_x_6466:
[----:B------:R-:W-:Y:S05]  /*c300*/  BSYNC B0 ;  /* 0x0000000000007941 */ /* 0x000fea0003800000 */
.L_x_6464:
        /* <DEDUP_REMOVED lines=11> */
.L_x_6468:
[----:B------:R-:W-:Y:S01]  /*c3c0*/  PRMT R166, R166, 0x5410, R166 ;  /* 0x00005410a6a67816 */ /* 0x000fe200000000a6 */
[----:B------:R-:W-:Y:S01]  /*c3d0*/  IMAD.MOV.U32 R6, RZ, RZ, R9 ;  /* 0x000000ffff067224 */ /* 0x000fe200078e0009 */
[----:B------:R-:W-:Y:S01]  /*c3e0*/  PRMT R4, R8, 0x7632, R4 ;  /* 0x0000763208047816 */ /* 0x000fe20000000004 */
[----:B------:R-:W-:Y:S02]  /*c3f0*/  IMAD.MOV.U32 R127, RZ, RZ, R126 ;  /* 0x000000ffff7f7224 */ /* 0x000fe400078e007e */
.L_x_6469:
[----:B------:R-:W-:Y:S05]  /*c400*/  BSYNC B0 ;  /* 0x0000000000007941 */ /* 0x000fea0003800000 */
.L_x_6467:
        /* <DEDUP_REMOVED lines=11> */
.L_x_6471:
[----:B------:R-:W-:Y:S01]  /*c4c0*/  PRMT R166, R165, 0x7632, R166 ;  /* 0x00007632a5a67816 */ /* 0x000fe200000000a6 */
[----:B------:R-:W-:Y:S01]  /*c4d0*/  IMAD.MOV.U32 R9, RZ, RZ, R6 ;  /* 0x000000ffff097224 */ /* 0x000fe200078e0006 */
[----:B------:R-:W-:Y:S01]  /*c4e0*/  PRMT R8, R4, 0x7610, R8 ;  /* 0x0000761004087816 */ /* 0x000fe20000000008 */
[----:B------:R-:W-:Y:S02]  /*c4f0*/  IMAD.MOV.U32 R126, RZ, RZ, R129 ;  /* 0x000000ffff7e7224 */ /* 0x000fe400078e0081 */
.L_x_6472:
[----:B------:R-:W-:Y:S05]  /*c500*/  BSYNC B0 ;  /* 0x0000000000007941 */ /* 0x000fea0003800000 */
.L_x_6470:
        /* <DEDUP_REMOVED lines=11> */
.L_x_6474:
[----:B------:R-:W-:Y:S01]  /*c5c0*/  PRMT R165, R165, 0x5410, R165 ;  /* 0x00005410a5a57816 */ /* 0x000fe200000000a5 */
[----:B------:R-:W-:Y:S01]  /*c5d0*/  IMAD.MOV.U32 R6, RZ, RZ, R9 ;  /* 0x000000ffff067224 */ /* 0x000fe200078e0009 */
[----:B------:R-:W-:Y:S01]  /*c5e0*/  PRMT R4, R4, 0x5410, R8 ;  /* 0x0000541004047816 */ /* 0x000fe20000000008 */
[----:B------:R-:W-:Y:S02]  /*c5f0*/  IMAD.MOV.U32 R129, RZ, RZ, R128 ;  /* 0x000000ffff817224 */ /* 0x000fe400078e0080 */
.L_x_6475:
[----:B------:R-:W-:Y:S05]  /*c600*/  BSYNC B0 ;  /* 0x0000000000007941 */ /* 0x000fea0003800000 */
.L_x_6473:
        /* <DEDUP_REMOVED lines=11> */
.L_x_6477:
[----:B------:R-:W-:Y:S01]  /*c6c0*/  PRMT R165, R164, 0x7632, R165 ;  /* 0x00007632a4a57816 */ /* 0x000fe200000000a5 */
[----:B------:R-:W-:Y:S01]  /*c6d0*/  IMAD.MOV.U32 R9, RZ, RZ, R6 ;  /* 0x000000ffff097224 */ /* 0x000fe200078e0006 */
[----:B------:R-:W-:Y:S01]  /*c6e0*/  PRMT R8, R8, 0x7610, R4 ;  /* 0x0000761008087816 */ /* 0x000fe20000000004 */
[----:B------:R-:W-:Y:S02]  /*c6f0*/  IMAD.MOV.U32 R128, RZ, RZ, R131 ;  /* 0x000000ffff807224 */ /* 0x000fe400078e0083 */
.L_x_6478:
[----:B------:R-:W-:Y:S05]  /*c700*/  BSYNC B0 ;  /* 0x0000000000007941 */ /* 0x000fea0003800000 */
.L_x_6476:
        /* <DEDUP_REMOVED lines=11> */
.L_x_6480:
[----:B------:R-:W-:Y:S01]  /*c7c0*/  PRMT R164, R164, 0x5410, R164 ;  /* 0x00005410a4a47816 */ /* 0x000fe200000000a4 */
[----:B------:R-:W-:Y:S01]  /*c7d0*/  IMAD.MOV.U32 R6, RZ, RZ, R9 ;  /* 0x000000ffff067224 */ /* 0x000fe200078e0009 */
[----:B------:R-:W-:Y:S01]  /*c7e0*/  PRMT R4, R8, 0x7632, R4 ;  /* 0x0000763208047816 */ /* 0x000fe20000000004 */
[----:B------:R-:W-:Y:S02]  /*c7f0*/  IMAD.MOV.U32 R131, RZ, RZ, R130 ;  /* 0x000000ffff837224 */ /* 0x000fe400078e0082 */
.L_x_6481:
[----:B------:R-:W-:Y:S05]  /*c800*/  BSYNC B0 ;  /* 0x0000000000007941 */ /* 0x000fea0003800000 */
.L_x_6479:
        /* <DEDUP_REMOVED lines=11> */
.L_x_6483:
[----:B------:R-:W-:Y:S01]  /*c8c0*/  PRMT R164, R163, 0x7632, R164 ;  /* 0x00007632a3a47816 */ /* 0x000fe200000000a4 */
[----:B------:R-:W-:Y:S01]  /*c8d0*/  IMAD.MOV.U32 R9, RZ, RZ, R6 ;  /* 0x000000ffff097224 */ /* 0x000fe200078e0006 */
[----:B------:R-:W-:Y:S01]  /*c8e0*/  PRMT R8, R4, 0x7610, R8 ;  /* 0x0000761004087816 */ /* 0x000fe20000000008 */
[----:B------:R-:W-:Y:S02]  /*c8f0*/  IMAD.MOV.U32 R130, RZ, RZ, R133 ;  /* 0x000000ffff827224 */ /* 0x000fe400078e0085 */
.L_x_6484:
[----:B------:R-:W-:Y:S05]  /*c900*/  BSYNC B0 ;  /* 0x0000000000007941 */ /* 0x000fea0003800000 */
.L_x_6482:
        /* <DEDUP_REMOVED lines=11> */
.L_x_6486:
[----:B------:R-:W-:Y:S01]  /*c9c0*/  PRMT R163, R163, 0x5410, R163 ;  /* 0x00005410a3a37816 */ /* 0x000fe200000000a3 */
[----:B------:R-:W-:Y:S01]  /*c9d0*/  IMAD.MOV.U32 R6, RZ, RZ, R9 ;  /* 0x000000ffff067224 */ /* 0x000fe200078e0009 */
[----:B------:R-:W-:Y:S01]  /*c9e0*/  PRMT R4, R4, 0x5410, R8 ;  /* 0x0000541004047816 */ /* 0x000fe20000000008 */
[----:B------:R-:W-:Y:S02]  /*c9f0*/  IMAD.MOV.U32 R133, RZ, RZ, R132 ;  /* 0x000000ffff857224 */ /* 0x000fe400078e0084 */
.L_x_6487:
[----:B------:R-:W-:Y:S05]  /*ca00*/  BSYNC B0 ;  /* 0x0000000000007941 */ /* 0x000fea0003800000 */
.L_x_6485:
        /* <DEDUP_REMOVED lines=11> */
.L_x_6489:
[----:B------:R-:W-:Y:S01]  /*cac0*/  PRMT R163, R162, 0x7632, R163 ;  /* 0x00007632a2a37816 */ /* 0x000fe200000000a3 */
[----:B------:R-:W-:Y:S01]  /*cad0*/  IMAD.MOV.U32 R9, RZ, RZ, R6 ;  /* 0x000000ffff097224 */ /* 0x000fe200078e0006 */
[----:B------:R-:W-:Y:S01]  /*cae0*/  PRMT R8, R8, 0x7610, R4 ;  /* 0x0000761008087816 */ /* 0x000fe20000000004 */
[----:B------:R-:W-:Y:S02]  /*caf0*/  IMAD.MOV.U32 R132, RZ, RZ, R135 ;  /* 0x000000ffff847224 */ /* 0x000fe400078e0087 */
.L_x_6490:
[----:B------:R-:W-:Y:S05]  /*cb00*/  BSYNC B0 ;  /* 0x0000000000007941 */ /* 0x000fea0003800000 */
.L_x_6488:
        /* <DEDUP_REMOVED lines=11> */
.L_x_6492:
[----:B------:R-:W-:Y:S01]  /*cbc0*/  PRMT R162, R162, 0x5410, R162 ;  /* 0x00005410a2a27816 */ /* 0x000fe200000000a2 */
[----:B------:R-:W-:Y:S01]  /*cbd0*/  IMAD.MOV.U32 R6, RZ, RZ, R9 ;  /* 0x000000ffff067224 */ /* 0x000fe200078e0009 */
[----:B------:R-:W-:Y:S01]  /*cbe0*/  PRMT R4, R8, 0x7632, R4 ;  /* 0x0000763208047816 */ /* 0x000fe20000000004 */
[----:B------:R-:W-:Y:S02]  /*cbf0*/  IMAD.MOV.U32 R135, RZ, RZ, R134 ;  /* 0x000000ffff877224 */ /* 0x000fe400078e0086 */
.L_x_6493:
[----:B------:R-:W-:Y:S05]  /*cc00*/  BSYNC B0 ;  /* 0x0000000000007941 */ /* 0x000fea0003800000 */
.L_x_6491:
        /* <DEDUP_REMOVED lines=11> */
.L_x_6495:
[----:B------:R-:W-:Y:S01]  /*ccc0*/  PRMT R162, R161, 0x7632, R162 ;  /* 0x00007632a1a27816 */ /* 0x000fe200000000a2 */
[----:B------:R-:W-:Y:S01]  /*ccd0*/  IMAD.MOV.U32 R9, RZ, RZ, R6 ;  /* 0x000000ffff097224 */ /* 0x000fe200078e0006 */
[----:B------:R-:W-:Y:S01]  /*cce0*/  PRMT R8, R4, 0x7610, R8 ;  /* 0x0000761004087816 */ /* 0x000fe20000000008 */
[----:B------:R-:W-:Y:S02]  /*ccf0*/  IMAD.MOV.U32 R134, RZ, RZ, R137 ;  /* 0x000000ffff867224 */ /* 0x000fe400078e0089 */
.L_x_6496:
[----:B------:R-:W-:Y:S05]  /*cd00*/  BSYNC B0 ;  /* 0x0000000000007941 */ /* 0x000fea0003800000 */
.L_x_6494:
        /* <DEDUP_REMOVED lines=11> */
.L_x_6498:
[----:B------:R-:W-:Y:S01]  /*cdc0*/  PRMT R161, R161, 0x5410, R161 ;  /* 0x00005410a1a17816 */ /* 0x000fe200000000a1 */
[----:B------:R-:W-:Y:S01]  /*cdd0*/  IMAD.MOV.U32 R6, RZ, RZ, R9 ;  /* 0x000000ffff067224 */ /* 0x000fe200078e0009 */
[----:B------:R-:W-:Y:S01]  /*cde0*/  PRMT R4, R4, 0x5410, R8 ;  /* 0x0000541004047816 */ /* 0x000fe20000000008 */
[----:B------:R-:W-:Y:S02]  /*cdf0*/  IMAD.MOV.U32 R137, RZ, RZ, R136 ;  /* 0x000000ffff897224 */ /* 0x000fe400078e0088 */
.L_x_6499:
[----:B------:R-:W-:Y:S05]  /*ce00*/  BSYNC B0 ;  /* 0x0000000000007941 */ /* 0x000fea0003800000 */
.L_x_6497:
        /* <DEDUP_REMOVED lines=11> */
.L_x_6501:
[----:B------:R-:W-:Y:S01]  /*cec0*/  PRMT R161, R160, 0x7632, R161 ;  /* 0x00007632a0a17816 */ /* 0x000fe200000000a1 */
[----:B------:R-:W-:Y:S01]  /*ced0*/  IMAD.MOV.U32 R9, RZ, RZ, R6 ;  /* 0x000000ffff097224 */ /* 0x000fe200078e0006 */
[----:B------:R-:W-:Y:S01]  /*cee0*/  PRMT R8, R8, 0x7610, R4 ;  /* 0x0000761008087816 */ /* 0x000fe20000000004 */
[----:B------:R-:W-:Y:S02]  /*cef0*/  IMAD.MOV.U32 R136, RZ, RZ, R139 ;  /* 0x000000ffff887224 */ /* 0x000fe400078e008b */
.L_x_6502:
[----:B------:R-:W-:Y:S05]  /*cf00*/  BSYNC B0 ;  /* 0x0000000000007941 */ /* 0x000fea0003800000 */
.L_x_6500:
        /* <DEDUP_REMOVED lines=11> */
.L_x_6504:
[----:B------:R-:W-:Y:S01]  /*cfc0*/  PRMT R160, R160, 0x5410, R160 ;  /* 0x00005410a0a07816 */ /* 0x000fe200000000a0 */
[----:B------:R-:W-:Y:S01]  /*cfd0*/  IMAD.MOV.U32 R6, RZ, RZ, R9 ;  /* 0x000000ffff067224 */ /* 0x000fe200078e0009 */
[----:B------:R-:W-:Y:S01]  /*cfe0*/  PRMT R4, R8, 0x7632, R4 ;  /* 0x0000763208047816 */ /* 0x000fe20000000004 */
[----:B------:R-:W-:Y:S02]  /*cff0*/  IMAD.MOV.U32 R139, RZ, RZ, R138 ;  /* 0x000000ffff8b7224 */ /* 0x000fe400078e008a */
.L_x_6505:
[----:B------:R-:W-:Y:S05]  /*d000*/  BSYNC B0 ;  /* 0x0000000000007941 */ /* 0x000fea0003800000 */
.L_x_6503:
        /* <DEDUP_REMOVED lines=11> */
.L_x_6507:
[----:B------:R-:W-:Y:S01]  /*d0c0*/  PRMT R160, R159, 0x7632, R160 ;  /* 0x000076329fa07816 */ /* 0x000fe200000000a0 */
[----:B------:R-:W-:Y:S01]  /*d0d0*/  IMAD.MOV.U32 R9, RZ, RZ, R6 ;  /* 0x000000ffff097224 */ /* 0x000fe200078e0006 */
[----:B------:R-:W-:Y:S01]  /*d0e0*/  PRMT R8, R4, 0x7610, R8 ;  /* 0x0000761004087816 */ /* 0x000fe20000000008 */
[----:B------:R-:W-:Y:S02]  /*d0f0*/  IMAD.MOV.U32 R138, RZ, RZ, R141 ;  /* 0x000000ffff8a7224 */ /* 0x000fe400078e008d */
.L_x_6508:
[----:B------:R-:W-:Y:S05]  /*d100*/  BSYNC B0 ;  /* 0x0000000000007941 */ /* 0x000fea0003800000 */
.L_x_6506:
        /* <DEDUP_REMOVED lines=11> */
.L_x_6510:
[----:B------:R-:W-:Y:S01]  /*d1c0*/  PRMT R159, R159, 0x5410, R159 ;  /* 0x000054109f9f7816 */ /* 0x000fe2000000009f */
[----:B------:R-:W-:Y:S01]  /*d1d0*/  IMAD.MOV.U32 R6, RZ, RZ, R9 ;  /* 0x000000ffff067224 */ /* 0x000fe200078e0009 */
[----:B------:R-:W-:Y:S01]  /*d1e0*/  PRMT R4, R4, 0x5410, R8 ;  /* 0x0000541004047816 */ /* 0x000fe20000000008 */
[----:B------:R-:W-:Y:S02]  /*d1f0*/  IMAD.MOV.U32 R141, RZ, RZ, R140 ;  /* 0x000000ffff8d7224 */ /* 0x000fe400078e008c */
.L_x_6511:
[----:B------:R-:W-:Y:S05]  /*d200*/  BSYNC B0 ;  /* 0x0000000000007941 */ /* 0x000fea0003800000 */
.L_x_6509:
        /* <DEDUP_REMOVED lines=11> */
.L_x_6513:
[----:B------:R-:W-:Y:S01]  /*d2c0*/  PRMT R159, R158, 0x7632, R159 ;  /* 0x000076329e9f7816 */ /* 0x000fe2000000009f */
[----:B------:R-:W-:Y:S01]  /*d2d0*/  IMAD.MOV.U32 R9, RZ, RZ, R6 ;  /* 0x000000ffff097224 */ /* 0x000fe200078e0006 */
[----:B------:R-:W-:Y:S01]  /*d2e0*/  PRMT R8, R8, 0x7610, R4 ;  /* 0x0000761008087816 */ /* 0x000fe20000000004 */
[----:B------:R-:W-:Y:S02]  /*d2f0*/  IMAD.MOV.U32 R140, RZ, RZ, R143 ;  /* 0x000000ffff8c7224 */ /* 0x000fe400078e008f */
.L_x_6514:
[----:B------:R-:W-:Y:S05]  /*d300*/  BSYNC B0 ;  /* 0x0000000000007941 */ /* 0x000fea0003800000 */
.L_x_6512:
        /* <DEDUP_REMOVED lines=11> */
.L_x_6516:
[----:B------:R-:W-:Y:S01]  /*d3c0*/  PRMT R158, R158, 0x5410, R158 ;  /* 0x000054109e9e7816 */ /* 0x000fe2000000009e */
[----:B------:R-:W-:Y:S01]  /*d3d0*/  IMAD.MOV.U32 R6, RZ, RZ, R9 ;  /* 0x000000ffff067224 */ /* 0x000fe200078e0009 */
[----:B------:R-:W-:Y:S01]  /*d3e0*/  PRMT R4, R8, 0x7632, R4 ;  /* 0x0000763208047816 */ /* 0x000fe20000000004 */
[----:B------:R-:W-:Y:S02]  /*d3f0*/  IMAD.MOV.U32 R143, RZ, RZ, R142 ;  /* 0x000000ffff8f7224 */ /* 0x000fe400078e008e */
.L_x_6517:
[----:B------:R-:W-:Y:S05]  /*d400*/  BSYNC B0 ;  /* 0x0000000000007941 */ /* 0x000fea0003800000 */
.L_x_6515:
        /* <DEDUP_REMOVED lines=11> */
.L_x_6519:
[----:B------:R-:W-:Y:S01]  /*d4c0*/  PRMT R158, R157, 0x7632, R158 ;  /* 0x000076329d9e7816 */ /* 0x000fe2000000009e */
[----:B------:R-:W-:Y:S01]  /*d4d0*/  IMAD.MOV.U32 R9, RZ, RZ, R6 ;  /* 0x000000ffff097224 */ /* 0x000fe200078e0006 */
[----:B------:R-:W-:Y:S01]  /*d4e0*/  PRMT R8, R4, 0x7610, R8 ;  /* 0x0000761004087816 */ /* 0x000fe20000000008 */
[----:B------:R-:W-:Y:S02]  /*d4f0*/  IMAD.MOV.U32 R142, RZ, RZ, R145 ;  /* 0x000000ffff8e7224 */ /* 0x000fe400078e0091 */
.L_x_6520:
[----:B------:R-:W-:Y:S05]  /*d500*/  BSYNC B0 ;  /* 0x0000000000007941 */ /* 0x000fea0003800000 */
.L_x_6518:
        /* <DEDUP_REMOVED lines=11> */
.L_x_6522:
[----:B------:R-:W-:Y:S01]  /*d5c0*/  PRMT R157, R157, 0x5410, R157 ;  /* 0x000054109d9d7816 */ /* 0x000fe2000000009d */
[----:B------:R-:W-:Y:S01]  /*d5d0*/  IMAD.MOV.U32 R6, RZ, RZ, R9 ;  /* 0x000000ffff067224 */ /* 0x000fe200078e0009 */
[----:B------:R-:W-:Y:S01]  /*d5e0*/  PRMT R4, R4, 0x5410, R8 ;  /* 0x0000541004047816 */ /* 0x000fe20000000008 */
[----:B------:R-:W-:Y:S02]  /*d5f0*/  IMAD.MOV.U32 R145, RZ, RZ, R144 ;  /* 0x000000ffff917224 */ /* 0x000fe400078e0090 */
.L_x_6523:
[----:B------:R-:W-:Y:S05]  /*d600*/  BSYNC B0 ;  /* 0x0000000000007941 */ /* 0x000fea0003800000 */
.L_x_6521:
        /* <DEDUP_REMOVED lines=11> */
.L_x_6525:
[----:B------:R-:W-:Y:S01]  /*d6c0*/  PRMT R157, R156, 0x7632, R157 ;  /* 0x000076329c9d7816 */ /* 0x000fe2000000009d */
[----:B------:R-:W-:Y:S01]  /*d6d0*/  IMAD.MOV.U32 R9, RZ, RZ, R6 ;  /* 0x000000ffff097224 */ /* 0x000fe200078e0006 */
[----:B------:R-:W-:Y:S01]  /*d6e0*/  PRMT R8, R8, 0x7610, R4 ;  /* 0x0000761008087816 */ /* 0x000fe20000000004 */
[----:B------:R-:W-:Y:S02]  /*d6f0*/  IMAD.MOV.U32 R144, RZ, RZ, R147 ;  /* 0x000000ffff907224 */ /* 0x000fe400078e0093 */
.L_x_6526:
[----:B------:R-:W-:Y:S05]  /*d700*/  BSYNC B0 ;  /* 0x0000000000007941 */ /* 0x000fea0003800000 */
.L_x_6524:
        /* <DEDUP_REMOVED lines=11> */
.L_x_6528:
[----:B------:R-:W-:Y:S01]  /*d7c0*/  PRMT R156, R156, 0x5410, R156 ;  /* 0x000054109c9c7816 */ /* 0x000fe2000000009c */
[----:B------:R-:W-:Y:S01]  /*d7d0*/  IMAD.MOV.U32 R6, RZ, RZ, R9 ;  /* 0x000000ffff067224 */ /* 0x000fe200078e0009 */
[----:B------:R-:W-:Y:S01]  /*d7e0*/  PRMT R4, R8, 0x7632, R4 ;  /* 0x0000763208047816 */ /* 0x000fe20000000004 */
[----:B------:R-:W-:Y:S02]  /*d7f0*/  IMAD.MOV.U32 R147, RZ, RZ, R146 ;  /* 0x000000ffff937224 */ /* 0x000fe400078e0092 */
.L_x_6529:
[----:B------:R-:W-:Y:S05]  /*d800*/  BSYNC B0 ;  /* 0x0000000000007941 */ /* 0x000fea0003800000 */
.L_x_6527:
        /* <DEDUP_REMOVED lines=11> */
.L_x_6531:
[----:B------:R-:W-:Y:S01]  /*d8c0*/  PRMT R156, R155, 0x7632, R156 ;  /* 0x000076329b9c7816 */ /* 0x000fe2000000009c */
[----:B------:R-:W-:Y:S01]  /*d8d0*/  IMAD.MOV.U32 R9, RZ, RZ, R6 ;  /* 0x000000ffff097224 */ /* 0x000fe200078e0006 */
[----:B------:R-:W-:Y:S01]  /*d8e0*/  PRMT R8, R4, 0x7610, R8 ;  /* 0x0000761004087816 */ /* 0x000fe20000000008 */
[----:B------:R-:W-:Y:S02]  /*d8f0*/  IMAD.MOV.U32 R146, RZ, RZ, R149 ;  /* 0x000000ffff927224 */ /* 0x000fe400078e0095 */
.L_x_6532:
[----:B------:R-:W-:Y:S05]  /*d900*/  BSYNC B0 ;  /* 0x0000000000007941 */ /* 0x000fea0003800000 */
.L_x_6530:
        /* <DEDUP_REMOVED lines=11> */
.L_x_6534:
[----:B------:R-:W-:Y:S01]  /*d9c0*/  PRMT R155, R155, 0x5410, R155 ;  /* 0x000054109b9b7816 */ /* 0x000fe2000000009b */
[----:B------:R-:W-:Y:S01]  /*d9d0*/  IMAD.MOV.U32 R6, RZ, RZ, R9 ;  /* 0x000000ffff067224 */ /* 0x000fe200078e0009 */
[----:B------:R-:W-:Y:S01]  /*d9e0*/  PRMT R4, R4, 0x5410, R8 ;  /* 0x0000541004047816 */ /* 0x000fe20000000008 */
[----:B------:R-:W-:Y:S02]  /*d9f0*/  IMAD.MOV.U32 R149, RZ, RZ, R148 ;  /* 0x000000ffff957224 */ /* 0x000fe400078e0094 */
.L_x_6535:
[----:B------:R-:W-:Y:S05]  /*da00*/  BSYNC B0 ;  /* 0x0000000000007941 */ /* 0x000fea0003800000 */
.L_x_6533:
        /* <DEDUP_REMOVED lines=11> */
.L_x_6537:
[----:B------:R-:W-:Y:S01]  /*dac0*/  PRMT R155, R154, 0x7632, R155 ;  /* 0x000076329a9b7816 */ /* 0x000fe2000000009b */
[----:B------:R-:W-:Y:S01]  /*dad0*/  IMAD.MOV.U32 R9, RZ, RZ, R6 ;  /* 0x000000ffff097224 */ /* 0x000fe200078e0006 */
[----:B------:R-:W-:Y:S01]  /*dae0*/  PRMT R8, R8, 0x7610, R4 ;  /* 0x0000761008087816 */ /* 0x000fe20000000004 */
[----:B------:R-:W-:Y:S02]  /*daf0*/  IMAD.MOV.U32 R148, RZ, RZ, R151 ;  /* 0x000000ffff947224 */ /* 0x000fe400078e0097 */
.L_x_6538:
[----:B------:R-:W-:Y:S05]  /*db00*/  BSYNC B0 ;  /* 0x0000000000007941 */ /* 0x000fea0003800000 */
.L_x_6536:
        /* <DEDUP_REMOVED lines=9> */
.L_x_6540:
[----:B------:R-:W-:Y:S01]  /*dba0*/  IMAD.MOV.U32 R151, RZ, RZ, R150 ;  /* 0x000000ffff977224 */ /* 0x000fe200078e0096 */
[----:B------:R-:W-:Y:S01]  /*dbb0*/  PRMT R154, R8, 0x5432, R154 ;  /* 0x00005432089a7816 */ /* 0x000fe2000000009a */
[----:B------:R-:W-:Y:S02]  /*dbc0*/  IMAD.MOV.U32 R150, RZ, RZ, R9 ;  /* 0x000000ffff967224 */ /* 0x000fe400078e0009 */
.L_x_6541:
[----:B------:R-:W-:Y:S05]  /*dbd0*/  BSYNC B0 ;  /* 0x0000000000007941 */ /* 0x000fea0003800000 */
.L_x_6539:
[----:B------:R-:W-:-:S04]  /*dbe0*/  IADD3 R0, R0, 0x40, RZ ;  /* 0x0000004000007810 */ /* 0x000fc80007ffe0ff */
[----:B------:R-:W-:-:S13]  /*dbf0*/  ISETP.GE.AND P0, PT, R0, R5, PT ;  /* 0x000000050000720c */ /* 0x000fda0003f06270 */
[----:B------:R-:W-:Y:S01]  /*dc00*/  @P0 CALL.REL.NOINC `(.L_x_6154) ;  /* 0x0000001000000944 */ /* 0x000fe20003c00000 */
[----:B------:R-:W-:Y:S05]  /*dc10*/  BRA `(.L_x_6542) ;  /* 0xffffbf4000007947 */ /* 0x000fea000383ffff */
.L_x_6154:
[----:B------:R-:W-:Y:S05]  /*dc20*/  BSYNC B1 ;  /* 0x0000000000017941 */ /* 0x000fea0003800000 */
.L_x_5957:
[----:B------:R-:W-:Y:S01]  /*dc30*/  SHFL.DOWN PT, R4, R150, 0x1, 0x1f ;  /* 0x08201f0096047f89 */ /* 0x000fe200000e0000 */
[----:B------:R-:W-:Y:S03]  /*dc40*/  BSSY B0, `(.L_x_6543) ;  /* 0x00004a4000007945 */ /* 0x000fe60003800000 */
[----:B------:R-:W0:Y:S04]  /*dc50*/  SHFL.DOWN PT, R5, R151, 0x1, 0x1f ;  /* 0x08201f0097057f89 */ /* 0x000e2800000e0000 */
[----:B------:R-:W-:Y:S04]  /*dc60*/  SHFL.DOWN PT, R6, R148, 0x1, 0x1f ;  /* 0x08201f0094067f89 */ /* 0x000fe800000e0000 */
[----:B------:R-:W1:Y:S04]  /*dc70*/  SHFL.DOWN PT, R7, R149, 0x1, 0x1f ;  /* 0x08201f0095077f89 */ /* 0x000e6800000e0000 */
[----:B------:R-:W-:Y:S04]  /*dc80*/  SHFL.DOWN PT, R8, R146, 0x1, 0x1f ;  /* 0x08201f0092087f89 */ /* 0x000fe800000e0000 */
[----:B------:R-:W2:Y:S04]  /*dc90*/  SHFL.DOWN PT, R9, R147, 0x1, 0x1f ;  /* 0x08201f0093097f89 */ /* 0x000ea800000e0000 */
[----:B------:R-:W-:Y:S04]  /*dca0*/  SHFL.DOWN PT, R10, R144, 0x1, 0x1f ;  /* 0x08201f00900a7f89 */ /* 0x000fe800000e0000 */
[----:B0-----:R-:W-:Y:S04]  /*dcb0*/  STL.64 [R1+0x8], R4 ;  /* 0x0000080401007387 */ /* 0x001fe80000100a00 */
[----:B------:R-:W0:Y:S04]  /*dcc0*/  SHFL.DOWN PT, R11, R145, 0x1, 0x1f ;  /* 0x08201f00910b7f89 */ /* 0x000e2800000e0000 */
[----:B-1----:R-:W-:Y:S04]  /*dcd0*/  STL.64 [R1+0x10], R6 ;  /* 0x0000100601007387 */ /* 0x002fe80000100a00 */
[----:B------:R-:W-:Y:S04]  /*dce0*/  SHFL.DOWN PT, R12, R142, 0x1, 0x1f ;  /* 0x08201f008e0c7f89 */ /* 0x000fe800000e0000 */
[----:B------:R-:W1:Y:S04]  /*dcf0*/  SHFL.DOWN PT, R13, R143, 0x1, 0x1f ;  /* 0x08201f008f0d7f89 */ /* 0x000e6800000e0000 */
        /* <DEDUP_REMOVED lines=38> */
[----:B------:R-:W-:Y:S04]  /*df60*/  SHFL.DOWN PT, R48, R102, 0x1, 0x1f ;  /* 0x08201f0066307f89 */ /* 0x000fe800000e0000 */
[----:B------:R-:W5:Y:S04]  /*df70*/  SHFL.DOWN PT, R49, R103, 0x1, 0x1f ;  /* 0x08201f0067317f89 */ /* 0x000f6800000e0000 */
[----:B--2---:R-:W-:Y:S04]  /*df80*/  STL.64 [R1+0x18], R8 ;  /* 0x0000180801007387 */ /* 0x004fe80000100a00 */
[----:B0-----:R-:W-:Y:S04]  /*df90*/  STL.64 [R1+0x20], R10 ;  /* 0x0000200a01007387 */ /* 0x001fe80000100a00 */
[----:B-1----:R-:W-:Y:S04]  /*dfa0*/  STL.64 [R1+0x28], R12 ;  /* 0x0000280c01007387 */ /* 0x002fe80000100a00 */
        /* <DEDUP_REMOVED lines=74> */
[----:B-----5:R0:W-:Y:S01]  /*e450*/  STL.64 [R1+0xf8], R14 ;  /* 0x0000f80e01007387 */ /* 0x0201e20000100a00 */
[----:B------:R-:W-:-:S03]  /*e460*/  ISETP.GT.AND P0, PT, R0, 0x1e, PT ;  /* 0x0000001e0000780c */ /* 0x000fc60003f04270 */
        /* <DEDUP_REMOVED lines=25> */
[----:B------:R-:W-:Y:S02]  /*e600*/  FADD.FTZ R7, -R6, R7 ;  /* 0x0000000706077221 */ /* 0x000fe40000010100 */
[----:B------:R-:W-:Y:S02]  /*e610*/  IMAD.MOV.U32 R5, RZ, RZ, RZ ;  /* 0x000000ffff057224 */ /* 0x000fe400078e00ff */
[----:B------:R-:W-:-:S02]  /*e620*/  FMUL.FTZ R7, R7, 1.4426950216293334961 ;  /* 0x3fb8aa3b07077820 */ /* 0x000fc40000410000 */
[----:B------:R-:W-:-:S04]  /*e630*/  IMAD.MOV.U32 R4, RZ, RZ, R2 ;  /* 0x000000ffff047224 */ /* 0x000fc800078e0002 */
[----:B------:R-:W0:Y:S02]  /*e640*/  MUFU.EX2 R7, R7 ;  /* 0x0000000700077308 */ /* 0x000e240000000800 */
[----:B0-----:R-:W-:-:S06]  /*e650*/  FMUL.FTZ R8, R8, R7 ;  /* 0x0000000708087220 */ /* 0x001fcc0000410000 */
.L_x_6735:
        /* <DEDUP_REMOVED lines=20> */
.L_x_6546:
[----:B------:R-:W-:Y:S01]  /*e7a0*/  IMAD.MOV.U32 R10, RZ, RZ, R89 ;  /* 0x000000ffff0a7224 */ /* 0x000fe200078e0059 */
[--C-:B------:R-:W-:Y:S01]  /*e7b0*/  PRMT R7, R7, 0x7610, R185.reuse ;  /* 0x0000761007077816 */ /* 0x100fe200000000b9 */
[----:B------:R-:W-:Y:S01]  /*e7c0*/  IMAD.MOV.U32 R89, RZ, RZ, R88 ;  /* 0x000000ffff597224 */ /* 0x000fe200078e0058 */
[----:B------:R-:W-:Y:S02]  /*e7d0*/  PRMT R185, R185, 0x5410, R185 ;  /* 0x00005410b9b97816 */ /* 0x000fe400000000b9 */
.L_x_6547:
[----:B------:R-:W-:Y:S05]  /*e7e0*/  BSYNC B1 ;  /* 0x0000000000017941 */ /* 0x000fea0003800000 */
.L_x_6545:
        /* <DEDUP_REMOVED lines=11> */
.L_x_6549:
[----:B------:R-:W-:Y:S01]  /*e8a0*/  IMAD.MOV.U32 R9, RZ, RZ, R10 ;  /* 0x000000ffff097224 */ /* 0x000fe200078e000a */
[----:B------:R-:W-:Y:S01]  /*e8b0*/  PRMT R11, R11, 0x7610, R7 ;  /* 0x000076100b0b7816 */ /* 0x000fe20000000007 */
[----:B------:R-:W-:Y:S01]  /*e8c0*/  IMAD.MOV.U32 R88, RZ, RZ, R91 ;  /* 0x000000ffff587224 */ /* 0x000fe200078e005b */
[----:B------:R-:W-:Y:S02]  /*e8d0*/  PRMT R185, R184, 0x7632, R185 ;  /* 0x00007632b8b97816 */ /* 0x000fe400000000b9 */
.L_x_6550:
[----:B------:R-:W-:Y:S05]  /*e8e0*/  BSYNC B1 ;  /* 0x0000000000017941 */ /* 0x000fea0003800000 */
.L_x_6548:
        /* <DEDUP_REMOVED lines=11> */
.L_x_6552:
[----:B------:R-:W-:Y:S01]  /*e9a0*/  IMAD.MOV.U32 R10, RZ, RZ, R9 ;  /* 0x000000ffff0a7224 */ /* 0x000fe200078e0009 */
[----:B------:R-:W-:Y:S01]  /*e9b0*/  PRMT R7, R11, 0x7632, R7 ;  /* 0x000076320b077816 */ /* 0x000fe20000000007 */
[----:B------:R-:W-:Y:S01]  /*e9c0*/  IMAD.MOV.U32 R91, RZ, RZ, R90 ;  /* 0x000000ffff5b7224 */ /* 0x000fe200078e005a */
[----:B------:R-:W-:Y:S02]  /*e9d0*/  PRMT R184, R184, 0x5410, R184 ;  /* 0x00005410b8b87816 */ /* 0x000fe400000000b8 */
.L_x_6553:
[----:B------:R-:W-:Y:S05]  /*e9e0*/  BSYNC B1 ;  /* 0x0000000000017941 */ /* 0x000fea0003800000 */
.L_x_6551:
        /* <DEDUP_REMOVED lines=11> */
.L_x_6555:
[----:B------:R-:W-:Y:S01]  /*eaa0*/  IMAD.MOV.U32 R9, RZ, RZ, R10 ;  /* 0x000000ffff097224 */ /* 0x000fe200078e000a */
[----:B------:R-:W-:Y:S01]  /*eab0*/  PRMT R11, R7, 0x7610, R11 ;  /* 0x00007610070b7816 */ /* 0x000fe2000000000b */
[----:B------:R-:W-:Y:S01]  /*eac0*/  IMAD.MOV.U32 R90, RZ, RZ, R93 ;  /* 0x000000ffff5a7224 */ /* 0x000fe200078e005d */
[----:B------:R-:W-:Y:S02]  /*ead0*/  PRMT R184, R183, 0x7632, R184 ;  /* 0x00007632b7b87816 */ /* 0x000fe400000000b8 */
.L_x_6556:
[----:B------:R-:W-:Y:S05]  /*eae0*/  BSYNC B1 ;  /* 0x0000000000017941 */ /* 0x000fea0003800000 */
.L_x_6554:
        /* <DEDUP_REMOVED lines=11> */
.L_x_6558:
[----:B------:R-:W-:Y:S01]  /*eba0*/  IMAD.MOV.U32 R10, RZ, RZ, R9 ;  /* 0x000000ffff0a7224 */ /* 0x000fe200078e0009 */
[----:B------:R-:W-:Y:S01]  /*ebb0*/  PRMT R7, R7, 0x5410, R11 ;  /* 0x0000541007077816 */ /* 0x000fe2000000000b */
[----:B------:R-:W-:Y:S01]  /*ebc0*/  IMAD.MOV.U32 R93, RZ, RZ, R92 ;  /* 0x000000ffff5d7224 */ /* 0x000fe200078e005c */
[----:B------:R-:W-:Y:S02]  /*ebd0*/  PRMT R183, R183, 0x5410, R183 ;  /* 0x00005410b7b77816 */ /* 0x000fe400000000b7 */
.L_x_6559:
[----:B------:R-:W-:Y:S05]  /*ebe0*/  BSYNC B1 ;  /* 0x0000000000017941 */ /* 0x000fea0003800000 */
.L_x_6557:
        /* <DEDUP_REMOVED lines=11> */
.L_x_6561:
[----:B------:R-:W-:Y:S01]  /*eca0*/  IMAD.MOV.U32 R9, RZ, RZ, R10 ;  /* 0x000000ffff097224 */ /* 0x000fe200078e000a */
[----:B------:R-:W-:Y:S01]  /*ecb0*/  PRMT R11, R11, 0x7610, R7 ;  /* 0x000076100b0b7816 */ /* 0x000fe20000000007 */
[----:B------:R-:W-:Y:S01]  /*ecc0*/  IMAD.MOV.U32 R92, RZ, RZ, R95 ;  /* 0x000000ffff5c7224 */ /* 0x000fe200078e005f */
[----:B------:R-:W-:Y:S02]  /*ecd0*/  PRMT R183, R182, 0x7632, R183 ;  /* 0x00007632b6b77816 */ /* 0x000fe400000000b7 */
.L_x_6562:
[----:B------:R-:W-:Y:S05]  /*ece0*/  BSYNC B1 ;  /* 0x0000000000017941 */ /* 0x000fea0003800000 */
.L_x_6560:
        /* <DEDUP_REMOVED lines=11> */
.L_x_6564:
[----:B------:R-:W-:Y:S01]  /*eda0*/  IMAD.MOV.U32 R10, RZ, RZ, R9 ;  /* 0x000000ffff0a7224 */ /* 0x000fe200078e0009 */
[----:B------:R-:W-:Y:S01]  /*edb0*/  PRMT R7, R11, 0x7632, R7 ;  /* 0x000076320b077816 */ /* 0x000fe20000000007 */
[----:B------:R-:W-:Y:S01]  /*edc0*/  IMAD.MOV.U32 R95, RZ, RZ, R94 ;  /* 0x000000ffff5f7224 */ /* 0x000fe200078e005e */
[----:B------:R-:W-:Y:S02]  /*edd0*/  PRMT R182, R182, 0x5410, R182 ;  /* 0x00005410b6b67816 */ /* 0x000fe400000000b6 */
.L_x_6565:
[----:B------:R-:W-:Y:S05]  /*ede0*/  BSYNC B1 ;  /* 0x0000000000017941 */ /* 0x000fea0003800000 */
.L_x_6563:
        /* <DEDUP_REMOVED lines=11> */
.L_x_6567:
[----:B------:R-:W-:Y:S01]  /*eea0*/  IMAD.MOV.U32 R9, RZ, RZ, R10 ;  /* 0x000000ffff097224 */ /* 0x000fe200078e000a */
[----:B------:R-:W-:Y:S01]  /*eeb0*/  PRMT R11, R7, 0x7610, R11 ;  /* 0x00007610070b7816 */ /* 0x000fe2000000000b */
[----:B------:R-:W-:Y:S01]  /*eec0*/  IMAD.MOV.U32 R94, RZ, RZ, R97 ;  /* 0x000000ffff5e7224 */ /* 0x000fe200078e0061 */
[----:B------:R-:W-:Y:S02]  /*eed0*/  PRMT R182, R181, 0x7632, R182 ;  /* 0x00007632b5b67816 */ /* 0x000fe400000000b6 */
.L_x_6568:
[----:B------:R-:W-:Y:S05]  /*eee0*/  BSYNC B1 ;  /* 0x0000000000017941 */ /* 0x000fea0003800000 */
.L_x_6566:
        /* <DEDUP_REMOVED lines=11> */
.L_x_6570:
[----:B------:R-:W-:Y:S01]  /*efa0*/  IMAD.MOV.U32 R10, RZ, RZ, R9 ;  /* 0x000000ffff0a7224 */ /* 0x000fe200078e0009 */
[----:B------:R-:W-:Y:S01]  /*efb0*/  PRMT R7, R7, 0x5410, R11 ;  /* 0x0000541007077816 */ /* 0x000fe2000000000b */
[----:B------:R-:W-:Y:S01]  /*efc0*/  IMAD.MOV.U32 R97, RZ, RZ, R96 ;  /* 0x000000ffff617224 */ /* 0x000fe200078e0060 */
[----:B------:R-:W-:Y:S02]  /*efd0*/  PRMT R181, R181, 0x5410, R181 ;  /* 0x00005410b5b57816 */ /* 0x000fe400000000b5 */
.L_x_6571:
[----:B------:R-:W-:Y:S05]  /*efe0*/  BSYNC B1 ;  /* 0x0000000000017941 */ /* 0x000fea0003800000 */
.L_x_6569:
        /* <DEDUP_REMOVED lines=11> */
.L_x_6573:
[----:B------:R-:W-:Y:S01]  /*f0a0*/  IMAD.MOV.U32 R9, RZ, RZ, R10 ;  /* 0x000000ffff097224 */ /* 0x000fe200078e000a */
[----:B------:R-:W-:Y:S01]  /*f0b0*/  PRMT R11, R11, 0x7610, R7 ;  /* 0x000076100b0b7816 */ /* 0x000fe20000000007 */
[----:B------:R-:W-:Y:S01]  /*f0c0*/  IMAD.MOV.U32 R96, RZ, RZ, R99 ;  /* 0x000000ffff607224 */ /* 0x000fe200078e0063 */
[----:B------:R-:W-:Y:S02]  /*f0d0*/  PRMT R181, R180, 0x7632, R181 ;  /* 0x00007632b4b57816 */ /* 0x000fe400000000b5 */
.L_x_6574:
[----:B------:R-:W-:Y:S05]  /*f0e0*/  BSYNC B1 ;  /* 0x0000000000017941 */ /* 0x000fea0003800000 */
.L_x_6572:
        /* <DEDUP_REMOVED lines=11> */
.L_x_6576:
[----:B------:R-:W-:Y:S01]  /*f1a0*/  IMAD.MOV.U32 R10, RZ, RZ, R9 ;  /* 0x000000ffff0a7224 */ /* 0x000fe200078e0009 */
[----:B------:R-:W-:Y:S01]  /*f1b0*/  PRMT R7, R11, 0x7632, R7 ;  /* 0x000076320b077816 */ /* 0x000fe20000000007 */
[----:B------:R-:W-:Y:S01]  /*f1c0*/  IMAD.MOV.U32 R99, RZ, RZ, R98 ;  /* 0x000000ffff637224 */ /* 0x000fe200078e0062 */
[----:B------:R-:W-:Y:S02]  /*f1d0*/  PRMT R180, R180, 0x5410, R180 ;  /* 0x00005410b4b47816 */ /* 0x000fe400000000b4 */
.L_x_6577:
[----:B------:R-:W-:Y:S05]  /*f1e0*/  BSYNC B1 ;  /* 0x0000000000017941 */ /* 0x000fea0003800000 */
.L_x_6575:
        /* <DEDUP_REMOVED lines=11> */
.L_x_6579:
[----:B------:R-:W-:Y:S01]  /*f2a0*/  IMAD.MOV.U32 R9, RZ, RZ, R10 ;  /* 0x000000ffff097224 */ /* 0x000fe200078e000a */
[----:B------:R-:W-:Y:S01]  /*f2b0*/  PRMT R11, R7, 0x7610, R11 ;  /* 0x00007610070b7816 */ /* 0x000fe2000000000b */
[----:B------:R-:W-:Y:S01]  /*f2c0*/  IMAD.MOV.U32 R98, RZ, RZ, R101 ;  /* 0x000000ffff627224 */ /* 0x000fe200078e0065 */
[----:B------:R-:W-:Y:S02]  /*f2d0*/  PRMT R180, R179, 0x7632, R180 ;  /* 0x00007632b3b47816 */ /* 0x000fe400000000b4 */
.L_x_6580:
[----:B------:R-:W-:Y:S05]  /*f2e0*/  BSYNC B1 ;  /* 0x0000000000017941 */ /* 0x000fea0003800000 */
.L_x_6578:
        /* <DEDUP_REMOVED lines=11> */
.L_x_6582:
[----:B------:R-:W-:Y:S01]  /*f3a0*/  IMAD.MOV.U32 R10, RZ, RZ, R9 ;  /* 0x000000ffff0a7224 */ /* 0x000fe200078e0009 */
[----:B------:R-:W-:Y:S01]  /*f3b0*/  PRMT R7, R7, 0x5410, R11 ;  /* 0x0000541007077816 */ /* 0x000fe2000000000b */
[----:B------:R-:W-:Y:S01]  /*f3c0*/  IMAD.MOV.U32 R101, RZ, RZ, R100 ;  /* 0x000000ffff657224 */ /* 0x000fe200078e0064 */
[----:B------:R-:W-:Y:S02]  /*f3d0*/  PRMT R179, R179, 0x5410, R179 ;  /* 0x00005410b3b37816 */ /* 0x000fe400000000b3 */
.L_x_6583:
[----:B------:R-:W-:Y:S05]  /*f3e0*/  BSYNC B1 ;  /* 0x0000000000017941 */ /* 0x000fea0003800000 */
.L_x_6581:
        /* <DEDUP_REMOVED lines=11> */
.L_x_6585:
[----:B------:R-:W-:Y:S01]  /*f4a0*/  IMAD.MOV.U32 R9, RZ, RZ, R10 ;  /* 0x000000ffff097224 */ /* 0x000fe200078e000a */
[----:B------:R-:W-:Y:S01]  /*f4b0*/  PRMT R11, R11, 0x7610, R7 ;  /* 0x000076100b0b7816 */ /* 0x000fe20000000007 */
[----:B------:R-:W-:Y:S01]  /*f4c0*/  IMAD.MOV.U32 R100, RZ, RZ, R103 ;  /* 0x000000ffff647224 */ /* 0x000fe200078e0067 */
[----:B------:R-:W-:Y:S02]  /*f4d0*/  PRMT R179, R178, 0x7632, R179 ;  /* 0x00007632b2b37816 */ /* 0x000fe400000000b3 */
.L_x_6586:
[----:B------:R-:W-:Y:S05]  /*f4e0*/  BSYNC B1 ;  /* 0x0000000000017941 */ /* 0x000fea0003800000 */
.L_x_6584:
        /* <DEDUP_REMOVED lines=11> */
.L_x_6588:
[----:B------:R-:W-:Y:S01]  /*f5a0*/  IMAD.MOV.U32 R10, RZ, RZ, R9 ;  /* 0x000000ffff0a7224 */ /* 0x000fe200078e0009 */
[----:B------:R-:W-:Y:S01]  /*f5b0*/  PRMT R7, R11, 0x7632, R7 ;  /* 0x000076320b077816 */ /* 0x000fe20000000007 */
[----:B------:R-:W-:Y:S01]  /*f5c0*/  IMAD.MOV.U32 R103, RZ, RZ, R102 ;  /* 0x000000ffff677224 */ /* 0x000fe200078e0066 */
[----:B------:R-:W-:Y:S02]  /*f5d0*/  PRMT R178, R178, 0x5410, R178 ;  /* 0x00005410b2b27816 */ /* 0x000fe400000000b2 */
.L_x_6589:
[----:B------:R-:W-:Y:S05]  /*f5e0*/  BSYNC B1 ;  /* 0x0000000000017941 */ /* 0x000fea0003800000 */
.L_x_6587:
        /* <DEDUP_REMOVED lines=11> */
.L_x_6591:
[----:B------:R-:W-:Y:S01]  /*f6a0*/  IMAD.MOV.U32 R9, RZ, RZ, R10 ;  /* 0x000000ffff097224 */ /* 0x000fe200078e000a */
[----:B------:R-:W-:Y:S01]  /*f6b0*/  PRMT R11, R7, 0x7610, R11 ;  /* 0x00007610070b7816 */ /* 0x000fe2000000000b */
[----:B------:R-:W-:Y:S01]  /*f6c0*/  IMAD.MOV.U32 R102, RZ, RZ, R105 ;  /* 0x000000ffff667224 */ /* 0x000fe200078e0069 */
[----:B------:R-:W-:Y:S02]  /*f6d0*/  PRMT R178, R177, 0x7632, R178 ;  /* 0x00007632b1b27816 */ /* 0x000fe400000000b2 */
.L_x_6592:
[----:B------:R-:W-:Y:S05]  /*f6e0*/  BSYNC B1 ;  /* 0x0000000000017941 */ /* 0x000fea0003800000 */
.L_x_6590:
        /* <DEDUP_REMOVED lines=11> */
.L_x_6594:
[----:B------:R-:W-:Y:S01]  /*f7a0*/  IMAD.MOV.U32 R10, RZ, RZ, R9 ;  /* 0x000000ffff0a7224 */ /* 0x000fe200078e0009 */
[----:B------:R-:W-:Y:S01]  /*f7b0*/  PRMT R7, R7, 0x5410, R11 ;  /* 0x0000541007077816 */ /* 0x000fe2000000000b */
[----:B------:R-:W-:Y:S01]  /*f7c0*/  IMAD.MOV.U32 R105, RZ, RZ, R104 ;  /* 0x000000ffff697224 */ /* 0x000fe200078e0068 */
[----:B------:R-:W-:Y:S02]  /*f7d0*/  PRMT R177, R177, 0x5410, R177 ;  /* 0x00005410b1b17816 */ /* 0x000fe400000000b1 */
.L_x_6595:
[----:B------:R-:W-:Y:S05]  /*f7e0*/  BSYNC B1 ;  /* 0x0000000000017941 */ /* 0x000fea0003800000 */
.L_x_6593:
        /* <DEDUP_REMOVED lines=11> */
.L_x_6597:
[----:B------:R-:W-:Y:S01]  /*f8a0*/  IMAD.MOV.U32 R9, RZ, RZ, R10 ;  /* 0x000000ffff097224 */ /* 0x000fe200078e000a */
[----:B------:R-:W-:Y:S01]  /*f8b0*/  PRMT R11, R11, 0x7610, R7 ;  /* 0x000076100b0b7816 */ /* 0x000fe20000000007 */
[----:B------:R-:W-:Y:S01]  /*f8c0*/  IMAD.MOV.U32 R104, RZ, RZ, R107 ;  /* 0x000000ffff687224 */ /* 0x000fe200078e006b */
[----:B------:R-:W-:Y:S02]  /*f8d0*/  PRMT R177, R176, 0x7632, R177 ;  /* 0x00007632b0b17816 */ /* 0x000fe400000000b1 */
.L_x_6598:
[----:B------:R-:W-:Y:S05]  /*f8e0*/  BSYNC B1 ;  /* 0x0000000000017941 */ /* 0x000fea0003800000 */
.L_x_6596:
        /* <DEDUP_REMOVED lines=11> */
.L_x_6600:
[----:B------:R-:W-:Y:S01]  /*f9a0*/  IMAD.MOV.U32 R10, RZ, RZ, R9 ;  /* 0x000000ffff0a7224 */ /* 0x000fe200078e0009 */
[----:B------:R-:W-:Y:S01]  /*f9b0*/  PRMT R7, R11, 0x7632, R7 ;  /* 0x000076320b077816 */ /* 0x000fe20000000007 */
[----:B------:R-:W-:Y:S01]  /*f9c0*/  IMAD.MOV.U32 R107, RZ, RZ, R106 ;  /* 0x000000ffff6b7224 */ /* 0x000fe200078e006a */
[----:B------:R-:W-:Y:S02]  /*f9d0*/  PRMT R176, R176, 0x5410, R176 ;  /* 0x00005410b0b07816 */ /* 0x000fe400000000b0 */
.L_x_6601:
[----:B------:R-:W-:Y:S05]  /*f9e0*/  BSYNC B1 ;  /* 0x0000000000017941 */ /* 0x000fea0003800000 */
.L_x_6599:
        /* <DEDUP_REMOVED lines=11> */
.L_x_6603:
[----:B------:R-:W-:Y:S01]  /*faa0*/  IMAD.MOV.U32 R9, RZ, RZ, R10 ;  /* 0x000000ffff097224 */ /* 0x000fe200078e000a */
[----:B------:R-:W-:Y:S01]  /*fab0*/  PRMT R11, R7, 0x7610, R11 ;  /* 0x00007610070b7816 */ /* 0x000fe2000000000b */
[----:B------:R-:W-:Y:S01]  /*fac0*/  IMAD.MOV.U32 R106, RZ, RZ, R109 ;  /* 0x000000ffff6a7224 */ /* 0x000fe200078e006d */
[----:B------:R-:W-:Y:S02]  /*fad0*/  PRMT R176, R175, 0x7632, R176 ;  /* 0x00007632afb07816 */ /* 0x000fe400000000b0 */
.L_x_6604:
[----:B------:R-:W-:Y:S05]  /*fae0*/  BSYNC B1 ;  /* 0x0000000000017941 */ /* 0x000fea0003800000 */
.L_x_6602:
        /* <DEDUP_REMOVED lines=11> */
.L_x_6606:
[----:B------:R-:W-:Y:S01]  /*fba0*/  IMAD.MOV.U32 R10, RZ, RZ, R9 ;  /* 0x000000ffff0a7224 */ /* 0x000fe200078e0009 */
[----:B------:R-:W-:Y:S01]  /*fbb0*/  PRMT R7, R7, 0x5410, R11 ;  /* 0x0000541007077816 */ /* 0x000fe2000000000b */
[----:B------:R-:W-:Y:S01]  /*fbc0*/  IMAD.MOV.U32 R109, RZ, RZ, R108 ;  /* 0x000000ffff6d7224 */ /* 0x000fe200078e006c */
[----:B------:R-:W-:Y:S02]  /*fbd0*/  PRMT R175, R175, 0x5410, R175 ;  /* 0x00005410afaf7816 */ /* 0x000fe400000000af */
.L_x_6607:
[----:B------:R-:W-:Y:S05]  /*fbe0*/  BSYNC B1 ;  /* 0x0000000000017941 */ /* 0x000fea0003800000 */
.L_x_6605:
        /* <DEDUP_REMOVED lines=11> */
.L_x_6609:
[----:B------:R-:W-:Y:S01]  /*fca0*/  IMAD.MOV.U32 R9, RZ, RZ, R10 ;  /* 0x000000ffff097224 */ /* 0x000fe200078e000a */
[----:B------:R-:W-:Y:S01]  /*fcb0*/  PRMT R11, R11, 0x7610, R7 ;  /* 0x000076100b0b7816 */ /* 0x000fe20000000007 */
[----:B------:R-:W-:Y:S01]  /*fcc0*/  IMAD.MOV.U32 R108, RZ, RZ, R111 ;  /* 0x000000ffff6c7224 */ /* 0x000fe200078e006f */
[----:B------:R-:W-:Y:S02]  /*fcd0*/  PRMT R175, R174, 0x7632, R175 ;  /* 0x00007632aeaf7816 */ /* 0x000fe400000000af */
.L_x_6610:
[----:B------:R-:W-:Y:S05]  /*fce0*/  BSYNC B1 ;  /* 0x0000000000017941 */ /* 0x000fea0003800000 */
.L_x_6608:
        /* <DEDUP_REMOVED lines=11> */
.L_x_6612:
[----:B------:R-:W-:Y:S01]  /*fda0*/  IMAD.MOV.U32 R10, RZ, RZ, R9 ;  /* 0x000000ffff0a7224 */ /* 0x000fe200078e0009 */
[----:B------:R-:W-:Y:S01]  /*fdb0*/  PRMT R7, R11, 0x7632, R7 ;  /* 0x000076320b077816 */ /* 0x000fe20000000007 */
[----:B------:R-:W-:Y:S01]  /*fdc0*/  IMAD.MOV.U32 R111, RZ, RZ, R110 ;  /* 0x000000ffff6f7224 */ /* 0x000fe200078e006e */
[----:B------:R-:W-:Y:S02]  /*fdd0*/  PRMT R174, R174, 0x5410, R174 ;  /* 0x00005410aeae7816 */ /* 0x000fe400000000ae */
.L_x_6613:
[----:B------:R-:W-:Y:S05]  /*fde0*/  BSYNC B1 ;  /* 0x0000000000017941 */ /* 0x000fea0003800000 */
.L_x_6611:
        /* <DEDUP_REMOVED lines=11> */
.L_x_6615:
[----:B------:R-:W-:Y:S01]  /*fea0*/  IMAD.MOV.U32 R9, RZ, RZ, R10 ;  /* 0x000000ffff097224 */ /* 0x000fe200078e000a */
[----:B------:R-:W-:Y:S01]  /*feb0*/  PRMT R11, R7, 0x7610, R11 ;  /* 0x00007610070b7816 */ /* 0x000fe2000000000b */
[----:B------:R-:W-:Y:S01]  /*fec0*/  IMAD.MOV.U32 R110, RZ, RZ, R113 ;  /* 0x000000ffff6e7224 */ /* 0x000fe200078e0071 */
[----:B------:R-:W-:Y:S02]  /*fed0*/  PRMT R174, R173, 0x7632, R174 ;  /* 0x00007632adae7816 */ /* 0x000fe400000000ae */
.L_x_6616:
[----:B------:R-:W-:Y:S05]  /*fee0*/  BSYNC B1 ;  /* 0x0000000000017941 */ /* 0x000fea0003800000 */
.L_x_6614:
        /* <DEDUP_REMOVED lines=11> */
.L_x_6618:
[----:B------:R-:W-:Y:S01]  /*ffa0*/  IMAD.MOV.U32 R10, RZ, RZ, R9 ;  /* 0x000000ffff0a7224 */ /* 0x000fe200078e0009 */
[----:B------:R-:W-:Y:S01]  /*ffb0*/  PRMT R7, R7, 0x5410, R11 ;  /* 0x0000541007077816 */ /* 0x000fe2000000000b */
[----:B------:R-:W-:Y:S01]  /*ffc0*/  IMAD.MOV.U32 R113, RZ, RZ, R112 ;  /* 0x000000ffff717224 */ /* 0x000fe200078e0070 */
[----:B------:R-:W-:Y:S02]  /*ffd0*/  PRMT R173, R173, 0x5410, R173 ;  /* 0x00005410adad7816 */ /* 0x000fe400000000ad */
.L_x_6619:
[----:B------:R-:W-:Y:S05]  /*ffe0*/  BSYNC B1 ;  /* 0x0000000000017941 */ /* 0x000fea0003800000 */
.L_x_6617:
        /* <DEDUP_REMOVED lines=11> */
.L_x_6621:
[----:B------:R-:W-:Y:S01]  /*100a0*/  IMAD.MOV.U32 R9, RZ, RZ, R10 ;  /* 0x000000ffff097224 */ /* 0x000fe200078e000a */
[----:B------:R-:W-:Y:S01]  /*100b0*/  PRMT R11, R11, 0x7610, R7 ;  /* 0x000076100b0b7816 */ /* 0x000fe20000000007 */
[----:B------:R-:W-:Y:S01]  /*100c0*/  IMAD.MOV.U32 R112, RZ, RZ, R115 ;  /* 0x000000ffff707224 */ /* 0x000fe200078e0073 */
[----:B------:R-:W-:Y:S02]  /*100d0*/  PRMT R173, R172, 0x7632, R173 ;  /* 0x00007632acad7816 */ /* 0x000fe400000000ad */
.L_x_6622:
[----:B------:R-:W-:Y:S05]  /*100e0*/  BSYNC B1 ;  /* 0x0000000000017941 */ /* 0x000fea0003800000 */
.L_x_6620:
        /* <DEDUP_REMOVED lines=11> */
.L_x_6624:
[----:B------:R-:W-:Y:S01]  /*101a0*/  IMAD.MOV.U32 R10, RZ, RZ, R9 ;  /* 0x000000ffff0a7224 */ /* 0x000fe200078e0009 */
[----:B------:R-:W-:Y:S01]  /*101b0*/  PRMT R7, R11, 0x7632, R7 ;  /* 0x000076320b077816 */ /* 0x000fe20000000007 */
[----:B------:R-:W-:Y:S01]  /*101c0*/  IMAD.MOV.U32 R115, RZ, RZ, R114 ;  /* 0x000000ffff737224 */ /* 0x000fe200078e0072 */
[----:B------:R-:W-:Y:S02]  /*101d0*/  PRMT R172, R172, 0x5410, R172 ;  /* 0x00005410acac7816 */ /* 0x000fe400000000ac */
.L_x_6625:
[----:B------:R-:W-:Y:S05]  /*101e0*/  BSYNC B1 ;  /* 0x0000000000017941 */ /* 0x000fea0003800000 */
.L_x_6623:
        /* <DEDUP_REMOVED lines=11> */
.L_x_6627:
[----:B------:R-:W-:Y:S01]  /*102a0*/  IMAD.MOV.U32 R9, RZ, RZ, R10 ;  /* 0x000000ffff097224 */ /* 0x000fe200078e000a */
[----:B------:R-:W-:Y:S01]  /*102b0*/  PRMT R11, R7, 0x7610, R11 ;  /* 0x00007610070b7816 */ /* 0x000fe2000000000b */
[----:B------:R-:W-:Y:S01]  /*102c0*/  IMAD.MOV.U32 R114, RZ, RZ, R117 ;  /* 0x000000ffff727224 */ /* 0x000fe200078e0075 */
[----:B------:R-:W-:Y:S02]  /*102d0*/  PRMT R172, R171, 0x7632, R172 ;  /* 0x00007632abac7816 */ /* 0x000fe400000000ac */
.L_x_6628:
[----:B------:R-:W-:Y:S05]  /*102e0*/  BSYNC B1 ;  /* 0x0000000000017941 */ /* 0x000fea0003800000 */
.L_x_6626:
        /* <DEDUP_REMOVED lines=11> */
.L_x_6630:
[----:B------:R-:W-:Y:S01]  /*103a0*/  IMAD.MOV.U32 R10, RZ, RZ, R9 ;  /* 0x000000ffff0a7224 */ /* 0x000fe200078e0009 */
[----:B------:R-:W-:Y:S01]  /*103b0*/  PRMT R7, R7, 0x5410, R11 ;  /* 0x0000541007077816 */ /* 0x000fe2000000000b */
[----:B------:R-:W-:Y:S01]  /*103c0*/  IMAD.MOV.U32 R117, RZ, RZ, R116 ;  /* 0x000000ffff757224 */ /* 0x000fe200078e0074 */
[----:B------:R-:W-:Y:S02]  /*103d0*/  PRMT R171, R171, 0x5410, R171 ;  /* 0x00005410abab7816 */ /* 0x000fe400000000ab */
.L_x_6631:
[----:B------:R-:W-:Y:S05]  /*103e0*/  BSYNC B1 ;  /* 0x0000000000017941 */ /* 0x000fea0003800000 */
.L_x_6629:
        /* <DEDUP_REMOVED lines=11> */
.L_x_6633:
[----:B------:R-:W-:Y:S01]  /*104a0*/  IMAD.MOV.U32 R9, RZ, RZ, R10 ;  /* 0x000000ffff097224 */ /* 0x000fe200078e000a */
[----:B------:R-:W-:Y:S01]  /*104b0*/  PRMT R11, R11, 0x7610, R7 ;  /* 0x000076100b0b7816 */ /* 0x000fe20000000007 */
[----:B------:R-:W-:Y:S01]  /*104c0*/  IMAD.MOV.U32 R116, RZ, RZ, R119 ;  /* 0x000000ffff747224 */ /* 0x000fe200078e0077 */
[----:B------:R-:W-:Y:S02]  /*104d0*/  PRMT R171, R170, 0x7632, R171 ;  /* 0x00007632aaab7816 */ /* 0x000fe400000000ab */
.L_x_6634:
[----:B------:R-:W-:Y:S05]  /*104e0*/  BSYNC B1 ;  /* 0x0000000000017941 */ /* 0x000fea0003800000 */
.L_x_6632:
        /* <DEDUP_REMOVED lines=11> */
.L_x_6636:
[----:B------:R-:W-:Y:S01]  /*105a0*/  IMAD.MOV.U32 R10, RZ, RZ, R9 ;  /* 0x000000ffff0a7224 */ /* 0x000fe200078e0009 */
[----:B------:R-:W-:Y:S01]  /*105b0*/  PRMT R7, R11, 0x7632, R7 ;  /* 0x000076320b077816 */ /* 0x000fe20000000007 */
[----:B------:R-:W-:Y:S01]  /*105c0*/  IMAD.MOV.U32 R119, RZ, RZ, R118 ;  /* 0x000000ffff777224 */ /* 0x000fe200078e0076 */
[----:B------:R-:W-:Y:S02]  /*105d0*/  PRMT R170, R170, 0x5410, R170 ;  /* 0x00005410aaaa7816 */ /* 0x000fe400000000aa */
.L_x_6637:
[----:B------:R-:W-:Y:S05]  /*105e0*/  BSYNC B1 ;  /* 0x0000000000017941 */ /* 0x000fea0003800000 */
.L_x_6635:
        /* <DEDUP_REMOVED lines=11> */
.L_x_6639:
[----:B------:R-:W-:Y:S01]  /*106a0*/  IMAD.MOV.U32 R9, RZ, RZ, R10 ;  /* 0x000000ffff097224 */ /* 0x000fe200078e000a */
[----:B------:R-:W-:Y:S01]  /*106b0*/  PRMT R11, R7, 0x7610, R11 ;  /* 0x00007610070b7816 */ /* 0x000fe2000000000b */
[----:B------:R-:W-:Y:S01]  /*106c0*/  IMAD.MOV.U32 R118, RZ, RZ, R121 ;  /* 0x000000ffff767224 */ /* 0x000fe200078e0079 */
[----:B------:R-:W-:Y:S02]  /*106d0*/  PRMT R170, R169, 0x7632, R170 ;  /* 0x00007632a9aa7816 */ /* 0x000fe400000000aa */
.L_x_6640:
[----:B------:R-:W-:Y:S05]  /*106e0*/  BSYNC B1 ;  /* 0x0000000000017941 */ /* 0x000fea0003800000 */
.L_x_6638:
        /* <DEDUP_REMOVED lines=11> */
.L_x_6642:
[----:B------:R-:W-:Y:S01]  /*107a0*/  IMAD.MOV.U32 R10, RZ, RZ, R9 ;  /* 0x000000ffff0a7224 */ /* 0x000fe200078e0009 */
[----:B------:R-:W-:Y:S01]  /*107b0*/  PRMT R7, R7, 0x5410, R11 ;  /* 0x0000541007077816 */ /* 0x000fe2000000000b */
[----:B------:R-:W-:Y:S01]  /*107c0*/  IMAD.MOV.U32 R121, RZ, RZ, R120 ;  /* 0x000000ffff797224 */ /* 0x000fe200078e0078 */
[----:B------:R-:W-:Y:S02]  /*107d0*/  PRMT R169, R169, 0x5410, R169 ;  /* 0x00005410a9a97816 */ /* 0x000fe400000000a9 */
.L_x_6643:
[----:B------:R-:W-:Y:S05]  /*107e0*/  BSYNC B1 ;  /* 0x0000000000017941 */ /* 0x000fea0003800000 */
.L_x_6641:
        /* <DEDUP_REMOVED lines=11> */
.L_x_6645:
[----:B------:R-:W-:Y:S01]  /*108a0*/  IMAD.MOV.U32 R9, RZ, RZ, R10 ;  /* 0x000000ffff097224 */ /* 0x000fe200078e000a */
[----:B------:R-:W-:Y:S01]  /*108b0*/  PRMT R11, R11, 0x7610, R7 ;  /* 0x000076100b0b7816 */ /* 0x000fe20000000007 */
[----:B------:R-:W-:Y:S01]  /*108c0*/  IMAD.MOV.U32 R120, RZ, RZ, R123 ;  /* 0x000000ffff787224 */ /* 0x000fe200078e007b */
[----:B------:R-:W-:Y:S02]  /*108d0*/  PRMT R169, R168, 0x7632, R169 ;  /* 0x00007632a8a97816 */ /* 0x000fe400000000a9 */
.L_x_6646:
[----:B------:R-:W-:Y:S05]  /*108e0*/  BSYNC B1 ;  /* 0x0000000000017941 */ /* 0x000fea0003800000 */
.L_x_6644:
        /* <DEDUP_REMOVED lines=11> */
.L_x_6648:
[----:B------:R-:W-:Y:S01]  /*109a0*/  IMAD.MOV.U32 R10, RZ, RZ, R9 ;  /* 0x000000ffff0a7224 */ /* 0x000fe200078e0009 */
[----:B------:R-:W-:Y:S01]  /*109b0*/  PRMT R7, R11, 0x7632, R7 ;  /* 0x000076320b077816 */ /* 0x000fe20000000007 */
[----:B------:R-:W-:Y:S01]  /*109c0*/  IMAD.MOV.U32 R123, RZ, RZ, R122 ;  /* 0x000000ffff7b7224 */ /* 0x000fe200078e007a */
[----:B------:R-:W-:Y:S02]  /*109d0*/  PRMT R168, R168, 0x5410, R168 ;  /* 0x00005410a8a87816 */ /* 0x000fe400000000a8 */
.L_x_6649:
[----:B------:R-:W-:Y:S05]  /*109e0*/  BSYNC B1 ;  /* 0x0000000000017941 */ /* 0x000fea0003800000 */
.L_x_6647:
        /* <DEDUP_REMOVED lines=11> */
.L_x_6651:
[----:B------:R-:W-:Y:S01]  /*10aa0*/  IMAD.MOV.U32 R9, RZ, RZ, R10 ;  /* 0x000000ffff097224 */ /* 0x000fe200078e000a */
[----:B------:R-:W-:Y:S01]  /*10ab0*/  PRMT R11, R7, 0x7610, R11 ;  /* 0x00007610070b7816 */ /* 0x000fe2000000000b */
[----:B------:R-:W-:Y:S01]  /*10ac0*/  IMAD.MOV.U32 R122, RZ, RZ, R125 ;  /* 0x000000ffff7a7224 */ /* 0x000fe200078e007d */
[----:B------:R-:W-:Y:S02]  /*10ad0*/  PRMT R168, R167, 0x7632, R168 ;  /* 0x00007632a7a87816 */ /* 0x000fe400000000a8 */
.L_x_6652:
[----:B------:R-:W-:Y:S05]  /*10ae0*/  BSYNC B1 ;  /* 0x0000000000017941 */ /* 0x000fea0003800000 */
.L_x_6650:
        /* <DEDUP_REMOVED lines=11> */
.L_x_6654:
[----:B------:R-:W-:Y:S01]  /*10ba0*/  IMAD.MOV.U32 R10, RZ, RZ, R9 ;  /* 0x000000ffff0a7224 */ /* 0x000fe200078e0009 */
[----:B------:R-:W-:Y:S01]  /*10bb0*/  PRMT R7, R7, 0x5410, R11 ;  /* 0x0000541007077816 */ /* 0x000fe2000000000b */
[----:B------:R-:W-:Y:S01]  /*10bc0*/  IMAD.MOV.U32 R125, RZ, RZ, R124 ;  /* 0x000000ffff7d7224 */ /* 0x000fe200078e007c */
[----:B------:R-:W-:Y:S02]  /*10bd0*/  PRMT R167, R167, 0x5410, R167 ;  /* 0x00005410a7a77816 */ /* 0x000fe400000000a7 */
.L_x_6655:
[----:B------:R-:W-:Y:S05]  /*10be0*/  BSYNC B1 ;  /* 0x0000000000017941 */ /* 0x000fea0003800000 */
.L_x_6653:
        /* <DEDUP_REMOVED lines=11> */
.L_x_6657:
[----:B------:R-:W-:Y:S01]  /*10ca0*/  IMAD.MOV.U32 R9, RZ, RZ, R10 ;  /* 0x000000ffff097224 */ /* 0x000fe200078e000a */
[----:B------:R-:W-:Y:S01]  /*10cb0*/  PRMT R11, R11, 0x7610, R7 ;  /* 0x000076100b0b7816 */ /* 0x000fe20000000007 */
[----:B------:R-:W-:Y:S01]  /*10cc0*/  IMAD.MOV.U32 R124, RZ, RZ, R127 ;  /* 0x000000ffff7c7224 */ /* 0x000fe200078e007f */
[----:B------:R-:W-:Y:S02]  /*10cd0*/  PRMT R167, R166, 0x7632, R167 ;  /* 0x00007632a6a77816 */ /* 0x000fe400000000a7 */
.L_x_6658:
[----:B------:R-:W-:Y:S05]  /*10ce0*/  BSYNC B1 ;  /* 0x0000000000017941 */ /* 0x000fea0003800000 */
.L_x_6656:
        /* <DEDUP_REMOVED lines=11> */
.L_x_6660:
[----:B------:R-:W-:Y:S01]  /*10da0*/  IMAD.MOV.U32 R10, RZ, RZ, R9 ;  /* 0x000000ffff0a7224 */ /* 0x000fe200078e0009 */
[----:B------:R-:W-:Y:S01]  /*10db0*/  PRMT R7, R11, 0x7632, R7 ;  /* 0x000076320b077816 */ /* 0x000fe20000000007 */
[----:B------:R-:W-:Y:S01]  /*10dc0*/  IMAD.MOV.U32 R127, RZ, RZ, R126 ;  /* 0x000000ffff7f7224 */ /* 0x000fe200078e007e */
[----:B------:R-:W-:Y:S02]  /*10dd0*/  PRMT R166, R166, 0x5410, R166 ;  /* 0x00005410a6a67816 */ /* 0x000fe400000000a6 */
.L_x_6661:
[----:B------:R-:W-:Y:S05]  /*10de0*/  BSYNC B1 ;  /* 0x0000000000017941 */ /* 0x000fea0003800000 */
.L_x_6659:
        /* <DEDUP_REMOVED lines=11> */
.L_x_6663:
[----:B------:R-:W-:Y:S01]  /*10ea0*/  IMAD.MOV.U32 R9, RZ, RZ, R10 ;  /* 0x000000ffff097224 */ /* 0x000fe200078e000a */
[----:B------:R-:W-:Y:S01]  /*10eb0*/  PRMT R11, R7, 0x7610, R11 ;  /* 0x00007610070b7816 */ /* 0x000fe2000000000b */
[----:B------:R-:W-:Y:S01]  /*10ec0*/  IMAD.MOV.U32 R126, RZ, RZ, R129 ;  /* 0x000000ffff7e7224 */ /* 0x000fe200078e0081 */
[----:B------:R-:W-:Y:S02]  /*10ed0*/  PRMT R166, R165, 0x7632, R166 ;  /* 0x00007632a5a67816 */ /* 0x000fe400000000a6 */
.L_x_6664:
[----:B------:R-:W-:Y:S05]  /*10ee0*/  BSYNC B1 ;  /* 0x0000000000017941 */ /* 0x000fea0003800000 */
.L_x_6662:
        /* <DEDUP_REMOVED lines=11> */
.L_x_6666:
[----:B------:R-:W-:Y:S01]  /*10fa0*/  IMAD.MOV.U32 R10, RZ, RZ, R9 ;  /* 0x000000ffff0a7224 */ /* 0x000fe200078e0009 */
[----:B------:R-:W-:Y:S01]  /*10fb0*/  PRMT R7, R7, 0x5410, R11 ;  /* 0x0000541007077816 */ /* 0x000fe2000000000b */
[----:B------:R-:W-:Y:S01]  /*10fc0*/  IMAD.MOV.U32 R129, RZ, RZ, R128 ;  /* 0x000000ffff817224 */ /* 0x000fe200078e0080 */
[----:B------:R-:W-:Y:S02]  /*10fd0*/  PRMT R165, R165, 0x5410, R165 ;  /* 0x00005410a5a57816 */ /* 0x000fe400000000a5 */
.L_x_6667:
[----:B------:R-:W-:Y:S05]  /*10fe0*/  BSYNC B1 ;  /* 0x0000000000017941 */ /* 0x000fea0003800000 */
.L_x_6665:
        /* <DEDUP_REMOVED lines=11> */
.L_x_6669:
[----:B------:R-:W-:Y:S01]  /*110a0*/  IMAD.MOV.U32 R9, RZ, RZ, R10 ;  /* 0x000000ffff097224 */ /* 0x000fe200078e000a */
[----:B------:R-:W-:Y:S01]  /*110b0*/  PRMT R11, R11, 0x7610, R7 ;  /* 0x000076100b0b7816 */ /* 0x000fe20000000007 */
[----:B------:R-:W-:Y:S01]  /*110c0*/  IMAD.MOV.U32 R128, RZ, RZ, R131 ;  /* 0x000000ffff807224 */ /* 0x000fe200078e0083 */
[----:B------:R-:W-:Y:S02]  /*110d0*/  PRMT R165, R164, 0x7632, R165 ;  /* 0x00007632a4a57816 */ /* 0x000fe400000000a5 */
.L_x_6670:
[----:B------:R-:W-:Y:S05]  /*110e0*/  BSYNC B1 ;  /* 0x0000000000017941 */ /* 0x000fea0003800000 */
.L_x_6668:
        /* <DEDUP_REMOVED lines=11> */
.L_x_6672:
[----:B------:R-:W-:Y:S01]  /*111a0*/  IMAD.MOV.U32 R10, RZ, RZ, R9 ;  /* 0x000000ffff0a7224 */ /* 0x000fe200078e0009 */
[----:B------:R-:W-:Y:S01]  /*111b0*/  PRMT R7, R11, 0x7632, R7 ;  /* 0x000076320b077816 */ /* 0x000fe20000000007 */
[----:B------:R-:W-:Y:S01]  /*111c0*/  IMAD.MOV.U32 R131, RZ, RZ, R130 ;  /* 0x000000ffff837224 */ /* 0x000fe200078e0082 */
[----:B------:R-:W-:Y:S02]  /*111d0*/  PRMT R164, R164, 0x5410, R164 ;  /* 0x00005410a4a47816 */ /* 0x000fe400000000a4 */
.L_x_6673:
[----:B------:R-:W-:Y:S05]  /*111e0*/  BSYNC B1 ;  /* 0x0000000000017941 */ /* 0x000fea0003800000 */
.L_x_6671:
        /* <DEDUP_REMOVED lines=11> */
.L_x_6675:
[----:B------:R-:W-:Y:S01]  /*112a0*/  IMAD.MOV.U32 R9, RZ, RZ, R10 ;  /* 0x000000ffff097224 */ /* 0x000fe200078e000a */
[----:B------:R-:W-:Y:S01]  /*112b0*/  PRMT R11, R7, 0x7610, R11 ;  /* 0x00007610070b7816 */ /* 0x000fe2000000000b */
[----:B------:R-:W-:Y:S01]  /*112c0*/  IMAD.MOV.U32 R130, RZ, RZ, R133 ;  /* 0x000000ffff827224 */ /* 0x000fe200078e0085 */
[----:B------:R-:W-:Y:S02]  /*112d0*/  PRMT R164, R163, 0x7632, R164 ;  /* 0x00007632a3a47816 */ /* 0x000fe400000000a4 */
.L_x_6676:
[----:B------:R-:W-:Y:S05]  /*112e0*/  BSYNC B1 ;  /* 0x0000000000017941 */ /* 0x000fea0003800000 */
.L_x_6674:
        /* <DEDUP_REMOVED lines=11> */
.L_x_6678:
[----:B------:R-:W-:Y:S01]  /*113a0*/  IMAD.MOV.U32 R10, RZ, RZ, R9 ;  /* 0x000000ffff0a7224 */ /* 0x000fe200078e0009 */
[----:B------:R-:W-:Y:S01]  /*113b0*/  PRMT R7, R7, 0x5410, R11 ;  /* 0x0000541007077816 */ /* 0x000fe2000000000b */
[----:B------:R-:W-:Y:S01]  /*113c0*/  IMAD.MOV.U32 R133, RZ, RZ, R132 ;  /* 0x000000ffff857224 */ /* 0x000fe200078e0084 */
[----:B------:R-:W-:Y:S02]  /*113d0*/  PRMT R163, R163, 0x5410, R163 ;  /* 0x00005410a3a37816 */ /* 0x000fe400000000a3 */
.L_x_6679:
[----:B------:R-:W-:Y:S05]  /*113e0*/  BSYNC B1 ;  /* 0x0000000000017941 */ /* 0x000fea0003800000 */
.L_x_6677:
        /* <DEDUP_REMOVED lines=11> */
.L_x_6681:
[----:B------:R-:W-:Y:S01]  /*114a0*/  IMAD.MOV.U32 R9, RZ, RZ, R10 ;  /* 0x000000ffff097224 */ /* 0x000fe200078e000a */
[----:B------:R-:W-:Y:S01]  /*114b0*/  PRMT R11, R11, 0x7610, R7 ;  /* 0x000076100b0b7816 */ /* 0x000fe20000000007 */
[----:B------:R-:W-:Y:S01]  /*114c0*/  IMAD.MOV.U32 R132, RZ, RZ, R135 ;  /* 0x000000ffff847224 */ /* 0x000fe200078e0087 */
[----:B------:R-:W-:Y:S02]  /*114d0*/  PRMT R163, R162, 0x7632, R163 ;  /* 0x00007632a2a37816 */ /* 0x000fe400000000a3 */
.L_x_6682:
[----:B------:R-:W-:Y:S05]  /*114e0*/  BSYNC B1 ;  /* 0x0000000000017941 */ /* 0x000fea0003800000 */
.L_x_6680:
        /* <DEDUP_REMOVED lines=11> */
.L_x_6684:
[----:B------:R-:W-:Y:S01]  /*115a0*/  IMAD.MOV.U32 R10, RZ, RZ, R9 ;  /* 0x000000ffff0a7224 */ /* 0x000fe200078e0009 */
[----:B------:R-:W-:Y:S01]  /*115b0*/  PRMT R7, R11, 0x7632, R7 ;  /* 0x000076320b077816 */ /* 0x000fe20000000007 */
[----:B------:R-:W-:Y:S01]  /*115c0*/  IMAD.MOV.U32 R135, RZ, RZ, R134 ;  /* 0x000000ffff877224 */ /* 0x000fe200078e0086 */
[----:B------:R-:W-:Y:S02]  /*115d0*/  PRMT R162, R162, 0x5410, R162 ;  /* 0x00005410a2a27816 */ /* 0x000fe400000000a2 */
.L_x_6685:
[----:B------:R-:W-:Y:S05]  /*115e0*/  BSYNC B1 ;  /* 0x0000000000017941 */ /* 0x000fea0003800000 */
.L_x_6683:
        /* <DEDUP_REMOVED lines=11> */
.L_x_6687:
[----:B------:R-:W-:Y:S01]  /*116a0*/  IMAD.MOV.U32 R9, RZ, RZ, R10 ;  /* 0x000000ffff097224 */ /* 0x000fe200078e000a */
[----:B------:R-:W-:Y:S01]  /*116b0*/  PRMT R11, R7, 0x7610, R11 ;  /* 0x00007610070b7816 */ /* 0x000fe2000000000b */
[----:B------:R-:W-:Y:S01]  /*116c0*/  IMAD.MOV.U32 R134, RZ, RZ, R137 ;  /* 0x000000ffff867224 */ /* 0x000fe200078e0089 */
[----:B------:R-:W-:Y:S02]  /*116d0*/  PRMT R162, R161, 0x7632, R162 ;  /* 0x00007632a1a27816 */ /* 0x000fe400000000a2 */
.L_x_6688:
[----:B------:R-:W-:Y:S05]  /*116e0*/  BSYNC B1 ;  /* 0x0000000000017941 */ /* 0x000fea0003800000 */
.L_x_6686:
        /* <DEDUP_REMOVED lines=11> */
.L_x_6690:
[----:B------:R-:W-:Y:S01]  /*117a0*/  IMAD.MOV.U32 R10, RZ, RZ, R9 ;  /* 0x000000ffff0a7224 */ /* 0x000fe200078e0009 */
[----:B------:R-:W-:Y:S01]  /*117b0*/  PRMT R7, R7, 0x5410, R11 ;  /* 0x0000541007077816 */ /* 0x000fe2000000000b */
[----:B------:R-:W-:Y:S01]  /*117c0*/  IMAD.MOV.U32 R137, RZ, RZ, R136 ;  /* 0x000000ffff897224 */ /* 0x000fe200078e0088 */
[----:B------:R-:W-:Y:S02]  /*117d0*/  PRMT R161, R161, 0x5410, R161 ;  /* 0x00005410a1a17816 */ /* 0x000fe400000000a1 */
.L_x_6691:
[----:B------:R-:W-:Y:S05]  /*117e0*/  BSYNC B1 ;  /* 0x0000000000017941 */ /* 0x000fea0003800000 */
.L_x_6689:
        /* <DEDUP_REMOVED lines=11> */
.L_x_6693:
[----:B------:R-:W-:Y:S01]  /*118a0*/  IMAD.MOV.U32 R9, RZ, RZ, R10 ;  /* 0x000000ffff097224 */ /* 0x000fe200078e000a */
[----:B------:R-:W-:Y:S01]  /*118b0*/  PRMT R11, R11, 0x7610, R7 ;  /* 0x000076100b0b7816 */ /* 0x000fe20000000007 */
[----:B------:R-:W-:Y:S01]  /*118c0*/  IMAD.MOV.U32 R136, RZ, RZ, R139 ;  /* 0x000000ffff887224 */ /* 0x000fe200078e008b */
[----:B------:R-:W-:Y:S02]  /*118d0*/  PRMT R161, R160, 0x7632, R161 ;  /* 0x00007632a0a17816 */ /* 0x000fe400000000a1 */
.L_x_6694:
[----:B------:R-:W-:Y:S05]  /*118e0*/  BSYNC B1 ;  /* 0x0000000000017941 */ /* 0x000fea0003800000 */
.L_x_6692:
        /* <DEDUP_REMOVED lines=11> */
.L_x_6696:
[----:B------:R-:W-:Y:S01]  /*119a0*/  IMAD.MOV.U32 R10, RZ, RZ, R9 ;  /* 0x000000ffff0a7224 */ /* 0x000fe200078e0009 */
[----:B------:R-:W-:Y:S01]  /*119b0*/  PRMT R7, R11, 0x7632, R7 ;  /* 0x000076320b077816 */ /* 0x000fe20000000007 */
[----:B------:R-:W-:Y:S01]  /*119c0*/  IMAD.MOV.U32 R139, RZ, RZ, R138 ;  /* 0x000000ffff8b7224 */ /* 0x000fe200078e008a */
[----:B------:R-:W-:Y:S02]  /*119d0*/  PRMT R160, R160, 0x5410, R160 ;  /* 0x00005410a0a07816 */ /* 0x000fe400000000a0 */
.L_x_6697:
[----:B------:R-:W-:Y:S05]  /*119e0*/  BSYNC B1 ;  /* 0x0000000000017941 */ /* 0x000fea0003800000 */
.L_x_6695:
        /* <DEDUP_REMOVED lines=11> */
.L_x_6699:
[----:B------:R-:W-:Y:S01]  /*11aa0*/  IMAD.MOV.U32 R9, RZ, RZ, R10 ;  /* 0x000000ffff097224 */ /* 0x000fe200078e000a */
[----:B------:R-:W-:Y:S01]  /*11ab0*/  PRMT R11, R7, 0x7610, R11 ;  /* 0x00007610070b7816 */ /* 0x000fe2000000000b */
[----:B------:R-:W-:Y:S01]  /*11ac0*/  IMAD.MOV.U32 R138, RZ, RZ, R141 ;  /* 0x000000ffff8a7224 */ /* 0x000fe200078e008d */
[----:B------:R-:W-:Y:S02]  /*11ad0*/  PRMT R160, R159, 0x7632, R160 ;  /* 0x000076329fa07816 */ /* 0x000fe400000000a0 */
.L_x_6700:
[----:B------:R-:W-:Y:S05]  /*11ae0*/  BSYNC B1 ;  /* 0x0000000000017941 */ /* 0x000fea0003800000 */
.L_x_6698:
        /* <DEDUP_REMOVED lines=11> */
.L_x_6702:
[----:B------:R-:W-:Y:S01]  /*11ba0*/  IMAD.MOV.U32 R10, RZ, RZ, R9 ;  /* 0x000000ffff0a7224 */ /* 0x000fe200078e0009 */
[----:B------:R-:W-:Y:S01]  /*11bb0*/  PRMT R7, R7, 0x5410, R11 ;  /* 0x0000541007077816 */ /* 0x000fe2000000000b */
[----:B------:R-:W-:Y:S01]  /*11bc0*/  IMAD.MOV.U32 R141, RZ, RZ, R140 ;  /* 0x000000ffff8d7224 */ /* 0x000fe200078e008c */
[----:B------:R-:W-:Y:S02]  /*11bd0*/  PRMT R159, R159, 0x5410, R159 ;  /* 0x000054109f9f7816 */ /* 0x000fe4000000009f */
.L_x_6703:
[----:B------:R-:W-:Y:S05]  /*11be0*/  BSYNC B1 ;  /* 0x0000000000017941 */ /* 0x000fea0003800000 */
.L_x_6701:
        /* <DEDUP_REMOVED lines=11> */
.L_x_6705:
[----:B------:R-:W-:Y:S01]  /*11ca0*/  IMAD.MOV.U32 R9, RZ, RZ, R10 ;  /* 0x000000ffff097224 */ /* 0x000fe200078e000a */
[----:B------:R-:W-:Y:S01]  /*11cb0*/  PRMT R11, R11, 0x7610, R7 ;  /* 0x000076100b0b7816 */ /* 0x000fe20000000007 */
[----:B------:R-:W-:Y:S01]  /*11cc0*/  IMAD.MOV.U32 R140, RZ, RZ, R143 ;  /* 0x000000ffff8c7224 */ /* 0x000fe200078e008f */
[----:B------:R-:W-:Y:S02]  /*11cd0*/  PRMT R159, R158, 0x7632, R159 ;  /* 0x000076329e9f7816 */ /* 0x000fe4000000009f */
.L_x_6706:
[----:B------:R-:W-:Y:S05]  /*11ce0*/  BSYNC B1 ;  /* 0x0000000000017941 */ /* 0x000fea0003800000 */
.L_x_6704:
        /* <DEDUP_REMOVED lines=11> */
.L_x_6708:
[----:B------:R-:W-:Y:S01]  /*11da0*/  IMAD.MOV.U32 R10, RZ, RZ, R9 ;  /* 0x000000ffff0a7224 */ /* 0x000fe200078e0009 */
[----:B------:R-:W-:Y:S01]  /*11db0*/  PRMT R7, R11, 0x7632, R7 ;  /* 0x000076320b077816 */ /* 0x000fe20000000007 */
[----:B------:R-:W-:Y:S01]  /*11dc0*/  IMAD.MOV.U32 R143, RZ, RZ, R142 ;  /* 0x000000ffff8f7224 */ /* 0x000fe200078e008e */
[----:B------:R-:W-:Y:S02]  /*11dd0*/  PRMT R158, R158, 0x5410, R158 ;  /* 0x000054109e9e7816 */ /* 0x000fe4000000009e */
.L_x_6709:
[----:B------:R-:W-:Y:S05]  /*11de0*/  BSYNC B1 ;  /* 0x0000000000017941 */ /* 0x000fea0003800000 */
.L_x_6707:
        /* <DEDUP_REMOVED lines=11> */
.L_x_6711:
[----:B------:R-:W-:Y:S01]  /*11ea0*/  IMAD.MOV.U32 R9, RZ, RZ, R10 ;  /* 0x000000ffff097224 */ /* 0x000fe200078e000a */
[----:B------:R-:W-:Y:S01]  /*11eb0*/  PRMT R11, R7, 0x7610, R11 ;  /* 0x00007610070b7816 */ /* 0x000fe2000000000b */
[----:B------:R-:W-:Y:S01]  /*11ec0*/  IMAD.MOV.U32 R142, RZ, RZ, R145 ;  /* 0x000000ffff8e7224 */ /* 0x000fe200078e0091 */
[----:B------:R-:W-:Y:S02]  /*11ed0*/  PRMT R158, R157, 0x7632, R158 ;  /* 0x000076329d9e7816 */ /* 0x000fe4000000009e */
.L_x_6712:
[----:B------:R-:W-:Y:S05]  /*11ee0*/  BSYNC B1 ;  /* 0x0000000000017941 */ /* 0x000fea0003800000 */
.L_x_6710:
        /* <DEDUP_REMOVED lines=11> */
.L_x_6714:
[----:B------:R-:W-:Y:S01]  /*11fa0*/  IMAD.MOV.U32 R10, RZ, RZ, R9 ;  /* 0x000000ffff0a7224 */ /* 0x000fe200078e0009 */
[----:B------:R-:W-:Y:S01]  /*11fb0*/  PRMT R7, R7, 0x5410, R11 ;  /* 0x0000541007077816 */ /* 0x000fe2000000000b */
[----:B------:R-:W-:Y:S01]  /*11fc0*/  IMAD.MOV.U32 R145, RZ, RZ, R144 ;  /* 0x000000ffff917224 */ /* 0x000fe200078e0090 */
[----:B------:R-:W-:Y:S02]  /*11fd0*/  PRMT R157, R157, 0x5410, R157 ;  /* 0x000054109d9d7816 */ /* 0x000fe4000000009d */
.L_x_6715:
[----:B------:R-:W-:Y:S05]  /*11fe0*/  BSYNC B1 ;  /* 0x0000000000017941 */ /* 0x000fea0003800000 */
.L_x_6713:
        /* <DEDUP_REMOVED lines=11> */
.L_x_6717:
[----:B------:R-:W-:Y:S01]  /*120a0*/  IMAD.MOV.U32 R9, RZ, RZ, R10 ;  /* 0x000000ffff097224 */ /* 0x000fe200078e000a */
[----:B------:R-:W-:Y:S01]  /*120b0*/  PRMT R11, R11, 0x7610, R7 ;  /* 0x000076100b0b7816 */ /* 0x000fe20000000007 */
[----:B------:R-:W-:Y:S01]  /*120c0*/  IMAD.MOV.U32 R144, RZ, RZ, R147 ;  /* 0x000000ffff907224 */ /* 0x000fe200078e0093 */
[----:B------:R-:W-:Y:S02]  /*120d0*/  PRMT R157, R156, 0x7632, R157 ;  /* 0x000076329c9d7816 */ /* 0x000fe4000000009d */
.L_x_6718:
[----:B------:R-:W-:Y:S05]  /*120e0*/  BSYNC B1 ;  /* 0x0000000000017941 */ /* 0x000fea0003800000 */
.L_x_6716:
        /* <DEDUP_REMOVED lines=11> */
.L_x_6720:
[----:B------:R-:W-:Y:S01]  /*121a0*/  IMAD.MOV.U32 R10, RZ, RZ, R9 ;  /* 0x000000ffff0a7224 */ /* 0x000fe200078e0009 */
[----:B------:R-:W-:Y:S01]  /*121b0*/  PRMT R7, R11, 0x7632, R7 ;  /* 0x000076320b077816 */ /* 0x000fe20000000007 */
[----:B------:R-:W-:Y:S01]  /*121c0*/  IMAD.MOV.U32 R147, RZ, RZ, R146 ;  /* 0x000000ffff937224 */ /* 0x000fe200078e0092 */
[----:B------:R-:W-:Y:S02]  /*121d0*/  PRMT R156, R156, 0x5410, R156 ;  /* 0x000054109c9c7816 */ /* 0x000fe4000000009c */
.L_x_6721:
[----:B------:R-:W-:Y:S05]  /*121e0*/  BSYNC B1 ;  /* 0x0000000000017941 */ /* 0x000fea0003800000 */
.L_x_6719:
        /* <DEDUP_REMOVED lines=11> */
.L_x_6723:
[----:B------:R-:W-:Y:S01]  /*122a0*/  IMAD.MOV.U32 R9, RZ, RZ, R10 ;  /* 0x000000ffff097224 */ /* 0x000fe200078e000a */
[----:B------:R-:W-:Y:S01]  /*122b0*/  PRMT R11, R7, 0x7610, R11 ;  /* 0x00007610070b7816 */ /* 0x000fe2000000000b */
[----:B------:R-:W-:Y:S01]  /*122c0*/  IMAD.MOV.U32 R146, RZ, RZ, R149 ;  /* 0x000000ffff927224 */ /* 0x000fe200078e0095 */
[----:B------:R-:W-:Y:S02]  /*122d0*/  PRMT R156, R155, 0x7632, R156 ;  /* 0x000076329b9c7816 */ /* 0x000fe4000000009c */
.L_x_6724:
[----:B------:R-:W-:Y:S05]  /*122e0*/  BSYNC B1 ;  /* 0x0000000000017941 */ /* 0x000fea0003800000 */
.L_x_6722:
        /* <DEDUP_REMOVED lines=11> */
.L_x_6726:
[----:B------:R-:W-:Y:S01]  /*123a0*/  IMAD.MOV.U32 R10, RZ, RZ, R9 ;  /* 0x000000ffff0a7224 */ /* 0x000fe200078e0009 */
[----:B------:R-:W-:Y:S01]  /*123b0*/  PRMT R7, R7, 0x5410, R11 ;  /* 0x0000541007077816 */ /* 0x000fe2000000000b */
[----:B------:R-:W-:Y:S01]  /*123c0*/  IMAD.MOV.U32 R149, RZ, RZ, R148 ;  /* 0x000000ffff957224 */ /* 0x000fe200078e0094 */
[----:B------:R-:W-:Y:S02]  /*123d0*/  PRMT R155, R155, 0x5410, R155 ;  /* 0x000054109b9b7816 */ /* 0x000fe4000000009b */
.L_x_6727:
[----:B------:R-:W-:Y:S05]  /*123e0*/  BSYNC B1 ;  /* 0x0000000000017941 */ /* 0x000fea0003800000 */
.L_x_6725:
        /* <DEDUP_REMOVED lines=11> */
.L_x_6729:
[----:B------:R-:W-:Y:S01]  /*124a0*/  IMAD.MOV.U32 R9, RZ, RZ, R10 ;  /* 0x000000ffff097224 */ /* 0x000fe200078e000a */
[----:B------:R-:W-:Y:S01]  /*124b0*/  PRMT R11, R11, 0x7610, R7 ;  /* 0x000076100b0b7816 */ /* 0x000fe20000000007 */
[----:B------:R-:W-:Y:S01]  /*124c0*/  IMAD.MOV.U32 R148, RZ, RZ, R151 ;  /* 0x000000ffff947224 */ /* 0x000fe200078e0097 */
[----:B------:R-:W-:Y:S02]  /*124d0*/  PRMT R155, R154, 0x7632, R155 ;  /* 0x000076329a9b7816 */ /* 0x000fe4000000009b */
.L_x_6730:
[----:B------:R-:W-:Y:S05]  /*124e0*/  BSYNC B1 ;  /* 0x0000000000017941 */ /* 0x000fea0003800000 */
.L_x_6728:
        /* <DEDUP_REMOVED lines=11> */
.L_x_6732:
[----:B------:R-:W-:Y:S01]  /*125a0*/  IMAD.MOV.U32 R151, RZ, RZ, R150 ;  /* 0x000000ffff977224 */ /* 0x000fe200078e0096 */
[C---:B------:R-:W-:Y:S01]  /*125b0*/  PRMT R154, R11.reuse, 0x5432, R154 ;  /* 0x000054320b9a7816 */ /* 0x040fe2000000009a */
[--C-:B------:R-:W-:Y:S01]  /*125c0*/  IMAD.MOV.U32 R7, RZ, RZ, R9.reuse ;  /* 0x000000ffff077224 */ /* 0x100fe200078e0009 */
[----:B------:R-:W-:Y:S01]  /*125d0*/  PRMT R10, R11, 0x7632, R10 ;  /* 0x000076320b0a7816 */ /* 0x000fe2000000000a */
[----:B------:R-:W-:Y:S02]  /*125e0*/  IMAD.MOV.U32 R150, RZ, RZ, R9 ;  /* 0x000000ffff967224 */ /* 0x000fe400078e0009 */
.L_x_6733:
[----:B------:R-:W-:Y:S05]  /*125f0*/  BSYNC B1 ;  /* 0x0000000000017941 */ /* 0x000fea0003800000 */
.L_x_6731:
[----:B------:R-:W-:Y:S02]  /*12600*/  IADD3 R4, R4, 0x4, RZ ;  /* 0x0000000404047810 */ /* 0x000fe40007ffe0ff */
[----:B------:R-:W-:Y:S01]  /*12610*/  IADD3 R2, R2, 0x2, RZ ;  /* 0x0000000202027810 */ /* 0x000fe20007ffe0ff */
[----:B------:R-:W-:Y:S01]  /*12620*/  @!P1 CALL.REL.NOINC `(.L_x_6734) ;  /* 0x0000001000009944 */ /* 0x000fe20003c00000 */
[----:B------:R-:W-:Y:S05]  /*12630*/  BRA `(.L_x_6735) ;  /* 0xffffc02000007947 */ /* 0x000fea000383ffff */
.L_x_6734:
[----:B------:R-:W-:Y:S01]  /*12640*/  FADD.FTZ R3, R3, R8 ;  /* 0x0000000803037221 */ /* 0x000fe20000010000 */
[----:B------:R-:W-:Y:S01]  /*12650*/  PRMT R154, R10, 0x7610, R154 ;  /* 0x000076100a9a7816 */ /* 0x000fe2000000009a */
[----:B------:R-:W-:Y:S02]  /*12660*/  IMAD.MOV.U32 R2, RZ, RZ, R6 ;  /* 0x000000ffff027224 */ /* 0x000fe400078e0006 */
[----:B------:R-:W-:-:S02]  /*12670*/  IMAD.MOV.U32 R150, RZ, RZ, R7 ;  /* 0x000000ffff967224 */ /* 0x000fc400078e0007 */
.L_x_6544:
[----:B------:R-:W-:Y:S05]  /*12680*/  BSYNC B0 ;  /* 0x0000000000007941 */ /* 0x000fea0003800000 */
.L_x_6543:
        /* <DEDUP_REMOVED lines=53> */
[----:B-1----:R-:W-:Y:S04]  /*129e0*/  STL.64 [R1+0x10], R6 ;  /* 0x0000100601007387 */ /* 0x002fe80000100a00 */
[----:B--2---:R-:W-:Y:S04]  /*129f0*/  STL.64 [R1+0x18], R8 ;  /* 0x0000180801007387 */ /* 0x004fe80000100a00 */
[----:B0-----:R-:W-:Y:S04]  /*12a00*/  STL.64 [R1+0x20], R10 ;  /* 0x0000200a01007387 */ /* 0x001fe80000100a00 */
        /* <DEDUP_REMOVED lines=66> */
[----:B------:R-:W-:Y:S04]  /*12e30*/  SHFL.DOWN PT, R50, R184, 0x2, 0x1f ;  /* 0x08401f00b8327f89 */ /* 0x000fe800000e0000 */
[----:B------:R-:W4:Y:S04]  /*12e40*/  SHFL.DOWN PT, R51, R185, 0x2, 0x1f ;  /* 0x08401f00b9337f89 */ /* 0x000f2800000e0000 */
[----:B------:R-:W5:Y:S04]  /*12e50*/  SHFL.DOWN PT, R5, R3, 0x2, 0x1f ;  /* 0x08401f0003057f89 */ /* 0x000f6800000e0000 */
        /* <DEDUP_REMOVED lines=37> */
.L_x_6928:
        /* <DEDUP_REMOVED lines=20> */
.L_x_6739:
[----:B------:R-:W-:Y:S01]  /*131f0*/  IMAD.MOV.U32 R10, RZ, RZ, R89 ;  /* 0x000000ffff0a7224 */ /* 0x000fe200078e0059 */
[--C-:B------:R-:W-:Y:S01]  /*13200*/  PRMT R7, R7, 0x7610, R185.reuse ;  /* 0x0000761007077816 */ /* 0x100fe200000000b9 */
[----:B------:R-:W-:Y:S01]  /*13210*/  IMAD.MOV.U32 R89, RZ, RZ, R88 ;  /* 0x000000ffff597224 */ /* 0x000fe200078e0058 */
[----:B------:R-:W-:Y:S02]  /*13220*/  PRMT R185, R185, 0x5410, R185 ;  /* 0x00005410b9b97816 */ /* 0x000fe400000000b9 */
.L_x_6740:
[----:B------:R-:W-:Y:S05]  /*13230*/  BSYNC B1 ;  /* 0x0000000000017941 */ /* 0x000fea0003800000 */
.L_x_6738:
        /* <DEDUP_REMOVED lines=11> */
.L_x_6742:
[----:B------:R-:W-:Y:S01]  /*132f0*/  IMAD.MOV.U32 R9, RZ, RZ, R10 ;  /* 0x000000ffff097224 */ /* 0x000fe200078e000a */
[----:B------:R-:W-:Y:S01]  /*13300*/  PRMT R11, R11, 0x7610, R7 ;  /* 0x000076100b0b7816 */ /* 0x000fe20000000007 */
[----:B------:R-:W-:Y:S01]  /*13310*/  IMAD.MOV.U32 R88, RZ, RZ, R91 ;  /* 0x000000ffff587224 */ /* 0x000fe200078e005b */
[----:B------:R-:W-:Y:S02]  /*13320*/  PRMT R185, R184, 0x7632, R185 ;  /* 0x00007632b8b97816 */ /* 0x000fe400000000b9 */
.L_x_6743:
[----:B------:R-:W-:Y:S05]  /*13330*/  BSYNC B1 ;  /* 0x0000000000017941 */ /* 0x000fea0003800000 */
.L_x_6741:
        /* <DEDUP_REMOVED lines=11> */
.L_x_6745:
[----:B------:R-:W-:Y:S01]  /*133f0*/  IMAD.MOV.U32 R10, RZ, RZ, R9 ;  /* 0x000000ffff0a7224 */ /* 0x000fe200078e0009 */
[----:B------:R-:W-:Y:S01]  /*13400*/  PRMT R7, R11, 0x7632, R7 ;  /* 0x000076320b077816 */ /* 0x000fe20000000007 */
[----:B------:R-:W-:Y:S01]  /*13410*/  IMAD.MOV.U32 R91, RZ, RZ, R90 ;  /* 0x000000ffff5b7224 */ /* 0x000fe200078e005a */
[----:B------:R-:W-:Y:S02]  /*13420*/  PRMT R184, R184, 0x5410, R184 ;  /* 0x00005410b8b87816 */ /* 0x000fe400000000b8 */
.L_x_6746:
[----:B------:R-:W-:Y:S05]  /*13430*/  BSYNC B1 ;  /* 0x0000000000017941 */ /* 0x000fea0003800000 */
.L_x_6744:
        /* <DEDUP_REMOVED lines=11> */
.L_x_6748:
[----:B------:R-:W-:Y:S01]  /*134f0*/  IMAD.MOV.U32 R9, RZ, RZ, R10 ;  /* 0x000000ffff097224 */ /* 0x000fe200078e000a */
[----:B------:R-:W-:Y:S01]  /*13500*/  PRMT R11, R7, 0x7610, R11 ;  /* 0x00007610070b7816 */ /* 0x000fe2000000000b */
[----:B------:R-:W-:Y:S01]  /*13510*/  IMAD.MOV.U32 R90, RZ, RZ, R93 ;  /* 0x000000ffff5a7224 */ /* 0x000fe200078e005d */
[----:B------:R-:W-:Y:S02]  /*13520*/  PRMT R184, R183, 0x7632, R184 ;  /* 0x00007632b7b87816 */ /* 0x000fe400000000b8 */
.L_x_6749:
[----:B------:R-:W-:Y:S05]  /*13530*/  BSYNC B1 ;  /* 0x0000000000017941 */ /* 0x000fea0003800000 */
.L_x_6747:
        /* <DEDUP_REMOVED lines=11> */
.L_x_6751:
[----:B------:R-:W-:Y:S01]  /*135f0*/  IMAD.MOV.U32 R10, RZ, RZ, R9 ;  /* 0x000000ffff0a7224 */ /* 0x000fe200078e0009 */
[----:B------:R-:W-:Y:S01]  /*13600*/  PRMT R7, R7, 0x5410, R11 ;  /* 0x0000541007077816 */ /* 0x000fe2000000000b */
[----:B------:R-:W-:Y:S01]  /*13610*/  IMAD.MOV.U32 R93, RZ, RZ, R92 ;  /* 0x000000ffff5d7224 */ /* 0x000fe200078e005c */
[----:B------:R-:W-:Y:S02]  /*13620*/  PRMT R183, R183, 0x5410, R183 ;  /* 0x00005410b7b77816 */ /* 0x000fe400000000b7 */
.L_x_6752:
[----:B------:R-:W-:Y:S05]  /*13630*/  BSYNC B1 ;  /* 0x0000000000017941 */ /* 0x000fea0003800000 */
.L_x_6750:
        /* <DEDUP_REMOVED lines=11> */
.L_x_6754:
[----:B------:R-:W-:Y:S01]  /*136f0*/  IMAD.MOV.U32 R9, RZ, RZ, R10 ;  /* 0x000000ffff097224 */ /* 0x000fe200078e000a */
[----:B------:R-:W-:Y:S01]  /*13700*/  PRMT R11, R11, 0x7610, R7 ;  /* 0x000076100b0b7816 */ /* 0x000fe20000000007 */
[----:B------:R-:W-:Y:S01]  /*13710*/  IMAD.MOV.U32 R92, RZ, RZ, R95 ;  /* 0x000000ffff5c7224 */ /* 0x000fe200078e005f */
[----:B------:R-:W-:Y:S02]  /*13720*/  PRMT R183, R182, 0x7632, R183 ;  /* 0x00007632b6b77816 */ /* 0x000fe400000000b7 */
.L_x_6755:
[----:B------:R-:W-:Y:S05]  /*13730*/  BSYNC B1 ;  /* 0x0000000000017941 */ /* 0x000fea0003800000 */
.L_x_6753:
        /* <DEDUP_REMOVED lines=11> */
.L_x_6757:
[----:B------:R-:W-:Y:S01]  /*137f0*/  IMAD.MOV.U32 R10, RZ, RZ, R9 ;  /* 0x000000ffff0a7224 */ /* 0x000fe200078e0009 */
[----:B------:R-:W-:Y:S01]  /*13800*/  PRMT R7, R11, 0x7632, R7 ;  /* 0x000076320b077816 */ /* 0x000fe20000000007 */
[----:B------:R-:W-:Y:S01]  /*13810*/  IMAD.MOV.U32 R95, RZ, RZ, R94 ;  /* 0x000000ffff5f7224 */ /* 0x000fe200078e005e */
[----:B------:R-:W-:Y:S02]  /*13820*/  PRMT R182, R182, 0x5410, R182 ;  /* 0x00005410b6b67816 */ /* 0x000fe400000000b6 */
.L_x_6758:
[----:B------:R-:W-:Y:S05]  /*13830*/  BSYNC B1 ;  /* 0x0000000000017941 */ /* 0x000fea0003800000 */
.L_x_6756:
        /* <DEDUP_REMOVED lines=11> */
.L_x_6760:
[----:B------:R-:W-:Y:S01]  /*138f0*/  IMAD.MOV.U32 R9, RZ, RZ, R10 ;  /* 0x000000ffff097224 */ /* 0x000fe200078e000a */
[----:B------:R-:W-:Y:S01]  /*13900*/  PRMT R11, R7, 0x7610, R11 ;  /* 0x00007610070b7816 */ /* 0x000fe2000000000b */
[----:B------:R-:W-:Y:S01]  /*13910*/  IMAD.MOV.U32 R94, RZ, RZ, R97 ;  /* 0x000000ffff5e7224 */ /* 0x000fe200078e0061 */
[----:B------:R-:W-:Y:S02]  /*13920*/  PRMT R182, R181, 0x7632, R182 ;  /* 0x00007632b5b67816 */ /* 0x000fe400000000b6 */
.L_x_6761:
[----:B------:R-:W-:Y:S05]  /*13930*/  BSYNC B1 ;  /* 0x0000000000017941 */ /* 0x000fea0003800000 */
.L_x_6759:
        /* <DEDUP_REMOVED lines=11> */
.L_x_6763:
[----:B------:R-:W-:Y:S01]  /*139f0*/  IMAD.MOV.U32 R10, RZ, RZ, R9 ;  /* 0x000000ffff0a7224 */ /* 0x000fe200078e0009 */
[----:B------:R-:W-:Y:S01]  /*13a00*/  PRMT R7, R7, 0x5410, R11 ;  /* 0x0000541007077816 */ /* 0x000fe2000000000b */
[----:B------:R-:W-:Y:S01]  /*13a10*/  IMAD.MOV.U32 R97, RZ, RZ, R96 ;  /* 0x000000ffff617224 */ /* 0x000fe200078e0060 */
[----:B------:R-:W-:Y:S02]  /*13a20*/  PRMT R181, R181, 0x5410, R181 ;  /* 0x00005410b5b57816 */ /* 0x000fe400000000b5 */
.L_x_6764:
[----:B------:R-:W-:Y:S05]  /*13a30*/  BSYNC B1 ;  /* 0x0000000000017941 */ /* 0x000fea0003800000 */
.L_x_6762:
        /* <DEDUP_REMOVED lines=11> */
.L_x_6766:
[----:B------:R-:W-:Y:S01]  /*13af0*/  IMAD.MOV.U32 R9, RZ, RZ, R10 ;  /* 0x000000ffff097224 */ /* 0x000fe200078e000a */
[----:B------:R-:W-:Y:S01]  /*13b00*/  PRMT R11, R11, 0x7610, R7 ;  /* 0x000076100b0b7816 */ /* 0x000fe20000000007 */
[----:B------:R-:W-:Y:S01]  /*13b10*/  IMAD.MOV.U32 R96, RZ, RZ, R99 ;  /* 0x000000ffff607224 */ /* 0x000fe200078e0063 */
[----:B------:R-:W-:Y:S02]  /*13b20*/  PRMT R181, R180, 0x7632, R181 ;  /* 0x00007632b4b57816 */ /* 0x000fe400000000b5 */
.L_x_6767:
[----:B------:R-:W-:Y:S05]  /*13b30*/  BSYNC B1 ;  /* 0x0000000000017941 */ /* 0x000fea0003800000 */
.L_x_6765:
        /* <DEDUP_REMOVED lines=11> */
.L_x_6769:
[----:B------:R-:W-:Y:S01]  /*13bf0*/  IMAD.MOV.U32 R10, RZ, RZ, R9 ;  /* 0x000000ffff0a7224 */ /* 0x000fe200078e0009 */
[----:B------:R-:W-:Y:S01]  /*13c00*/  PRMT R7, R11, 0x7632, R7 ;  /* 0x000076320b077816 */ /* 0x000fe20000000007 */
[----:B------:R-:W-:Y:S01]  /*13c10*/  IMAD.MOV.U32 R99, RZ, RZ, R98 ;  /* 0x000000ffff637224 */ /* 0x000fe200078e0062 */
[----:B------:R-:W-:Y:S02]  /*13c20*/  PRMT R180, R180, 0x5410, R180 ;  /* 0x00005410b4b47816 */ /* 0x000fe400000000b4 */
.L_x_6770:
[----:B------:R-:W-:Y:S05]  /*13c30*/  BSYNC B1 ;  /* 0x0000000000017941 */ /* 0x000fea0003800000 */
.L_x_6768:
        /* <DEDUP_REMOVED lines=11> */
.L_x_6772:
[----:B------:R-:W-:Y:S01]  /*13cf0*/  IMAD.MOV.U32 R9, RZ, RZ, R10 ;  /* 0x000000ffff097224 */ /* 0x000fe200078e000a */
[----:B------:R-:W-:Y:S01]  /*13d00*/  PRMT R11, R7, 0x7610, R11 ;  /* 0x00007610070b7816 */ /* 0x000fe2000000000b */
[----:B------:R-:W-:Y:S01]  /*13d10*/  IMAD.MOV.U32 R98, RZ, RZ, R101 ;  /* 0x000000ffff627224 */ /* 0x000fe200078e0065 */
[----:B------:R-:W-:Y:S02]  /*13d20*/  PRMT R180, R179, 0x7632, R180 ;  /* 0x00007632b3b47816 */ /* 0x000fe400000000b4 */
.L_x_6773:
[----:B------:R-:W-:Y:S05]  /*13d30*/  BSYNC B1 ;  /* 0x0000000000017941 */ /* 0x000fea0003800000 */
.L_x_6771:
        /* <DEDUP_REMOVED lines=11> */
.L_x_6775:
[----:B------:R-:W-:Y:S01]  /*13df0*/  IMAD.MOV.U32 R10, RZ, RZ, R9 ;  /* 0x000000ffff0a7224 */ /* 0x000fe200078e0009 */
[----:B------:R-:W-:Y:S01]  /*13e00*/  PRMT R7, R7, 0x5410, R11 ;  /* 0x0000541007077816 */ /* 0x000fe2000000000b */
[----:B------:R-:W-:Y:S01]  /*13e10*/  IMAD.MOV.U32 R101, RZ, RZ, R100 ;  /* 0x000000ffff657224 */ /* 0x000fe200078e0064 */
[----:B------:R-:W-:Y:S02]  /*13e20*/  PRMT R179, R179, 0x5410, R179 ;  /* 0x00005410b3b37816 */ /* 0x000fe400000000b3 */
.L_x_6776:
[----:B------:R-:W-:Y:S05]  /*13e30*/  BSYNC B1 ;  /* 0x0000000000017941 */ /* 0x000fea0003800000 */
.L_x_6774:
        /* <DEDUP_REMOVED lines=11> */
.L_x_6778:
[----:B------:R-:W-:Y:S01]  /*13ef0*/  IMAD.MOV.U32 R9, RZ, RZ, R10 ;  /* 0x000000ffff097224 */ /* 0x000fe200078e000a */
[----:B------:R-:W-:Y:S01]  /*13f00*/  PRMT R11, R11, 0x7610, R7 ;  /* 0x000076100b0b7816 */ /* 0x000fe20000000007 */
[----:B------:R-:W-:Y:S01]  /*13f10*/  IMAD.MOV.U32 R100, RZ, RZ, R103 ;  /* 0x000000ffff647224 */ /* 0x000fe200078e0067 */
[----:B------:R-:W-:Y:S02]  /*13f20*/  PRMT R179, R178, 0x7632, R179 ;  /* 0x00007632b2b37816 */ /* 0x000fe400000000b3 */
.L_x_6779:
[----:B------:R-:W-:Y:S05]  /*13f30*/  BSYNC B1 ;  /* 0x0000000000017941 */ /* 0x000fea0003800000 */
.L_x_6777:
        /* <DEDUP_REMOVED lines=11> */
.L_x_6781:
[----:B------:R-:W-:Y:S01]  /*13ff0*/  IMAD.MOV.U32 R10, RZ, RZ, R9 ;  /* 0x000000ffff0a7224 */ /* 0x000fe200078e0009 */
[----:B------:R-:W-:Y:S01]  /*14000*/  PRMT R7, R11, 0x7632, R7 ;  /* 0x000076320b077816 */ /* 0x000fe20000000007 */
[----:B------:R-:W-:Y:S01]  /*14010*/  IMAD.MOV.U32 R103, RZ, RZ, R102 ;  /* 0x000000ffff677224 */ /* 0x000fe200078e0066 */
[----:B------:R-:W-:Y:S02]  /*14020*/  PRMT R178, R178, 0x5410, R178 ;  /* 0x00005410b2b27816 */ /* 0x000fe400000000b2 */
.L_x_6782:
[----:B------:R-:W-:Y:S05]  /*14030*/  BSYNC B1 ;  /* 0x0000000000017941 */ /* 0x000fea0003800000 */
.L_x_6780:
        /* <DEDUP_REMOVED lines=11> */
.L_x_6784:
[----:B------:R-:W-:Y:S01]  /*140f0*/  IMAD.MOV.U32 R9, RZ, RZ, R10 ;  /* 0x000000ffff097224 */ /* 0x000fe200078e000a */
[----:B------:R-:W-:Y:S01]  /*14100*/  PRMT R11, R7, 0x7610, R11 ;  /* 0x00007610070b7816 */ /* 0x000fe2000000000b */
[----:B------:R-:W-:Y:S01]  /*14110*/  IMAD.MOV.U32 R102, RZ, RZ, R105 ;  /* 0x000000ffff667224 */ /* 0x000fe200078e0069 */
[----:B------:R-:W-:Y:S02]  /*14120*/  PRMT R178, R177, 0x7632, R178 ;  /* 0x00007632b1b27816 */ /* 0x000fe400000000b2 */
.L_x_6785:
[----:B------:R-:W-:Y:S05]  /*14130*/  BSYNC B1 ;  /* 0x0000000000017941 */ /* 0x000fea0003800000 */
.L_x_6783:
        /* <DEDUP_REMOVED lines=11> */
.L_x_6787:
[----:B------:R-:W-:Y:S01]  /*141f0*/  IMAD.MOV.U32 R10, RZ, RZ, R9 ;  /* 0x000000ffff0a7224 */ /* 0x000fe200078e0009 */
[----:B------:R-:W-:Y:S01]  /*14200*/  PRMT R7, R7, 0x5410, R11 ;  /* 0x0000541007077816 */ /* 0x000fe2000000000b */
[----:B------:R-:W-:Y:S01]  /*14210*/  IMAD.MOV.U32 R105, RZ, RZ, R104 ;  /* 0x000000ffff697224 */ /* 0x000fe200078e0068 */
[----:B------:R-:W-:Y:S02]  /*14220*/  PRMT R177, R177, 0x5410, R177 ;  /* 0x00005410b1b17816 */ /* 0x000fe400000000b1 */
.L_x_6788:
[----:B------:R-:W-:Y:S05]  /*14230*/  BSYNC B1 ;  /* 0x0000000000017941 */ /* 0x000fea0003800000 */
.L_x_6786:
        /* <DEDUP_REMOVED lines=11> */
.L_x_6790:
[----:B------:R-:W-:Y:S01]  /*142f0*/  IMAD.MOV.U32 R9, RZ, RZ, R10 ;  /* 0x000000ffff097224 */ /* 0x000fe200078e000a */
[----:B------:R-:W-:Y:S01]  /*14300*/  PRMT R11, R11, 0x7610, R7 ;  /* 0x000076100b0b7816 */ /* 0x000fe20000000007 */
[----:B------:R-:W-:Y:S01]  /*14310*/  IMAD.MOV.U32 R104, RZ, RZ, R107 ;  /* 0x000000ffff687224 */ /* 0x000fe200078e006b */
[----:B------:R-:W-:Y:S02]  /*14320*/  PRMT R177, R176, 0x7632, R177 ;  /* 0x00007632b0b17816 */ /* 0x000fe400000000b1 */
.L_x_6791:
[----:B------:R-:W-:Y:S05]  /*14330*/  BSYNC B1 ;  /* 0x0000000000017941 */ /* 0x000fea0003800000 */
.L_x_6789:
        /* <DEDUP_REMOVED lines=11> */
.L_x_6793:
[----:B------:R-:W-:Y:S01]  /*143f0*/  IMAD.MOV.U32 R10, RZ, RZ, R9 ;  /* 0x000000ffff0a7224 */ /* 0x000fe200078e0009 */
[----:B------:R-:W-:Y:S01]  /*14400*/  PRMT R7, R11, 0x7632, R7 ;  /* 0x000076320b077816 */ /* 0x000fe20000000007 */
[----:B------:R-:W-:Y:S01]  /*14410*/  IMAD.MOV.U32 R107, RZ, RZ, R106 ;  /* 0x000000ffff6b7224 */ /* 0x000fe200078e006a */
[----:B------:R-:W-:Y:S02]  /*14420*/  PRMT R176, R176, 0x5410, R176 ;  /* 0x00005410b0b07816 */ /* 0x000fe400000000b0 */
.L_x_6794:
[----:B------:R-:W-:Y:S05]  /*14430*/  BSYNC B1 ;  /* 0x0000000000017941 */ /* 0x000fea0003800000 */
.L_x_6792:
        /* <DEDUP_REMOVED lines=11> */
.L_x_6796:
[----:B------:R-:W-:Y:S01]  /*144f0*/  IMAD.MOV.U32 R9, RZ, RZ, R10 ;  /* 0x000000ffff097224 */ /* 0x000fe200078e000a */
[----:B------:R-:W-:Y:S01]  /*14500*/  PRMT R11, R7, 0x7610, R11 ;  /* 0x00007610070b7816 */ /* 0x000fe2000000000b */
[----:B------:R-:W-:Y:S01]  /*14510*/  IMAD.MOV.U32 R106, RZ, RZ, R109 ;  /* 0x000000ffff6a7224 */ /* 0x000fe200078e006d */
[----:B------:R-:W-:Y:S02]  /*14520*/  PRMT R176, R175, 0x7632, R176 ;  /* 0x00007632afb07816 */ /* 0x000fe400000000b0 */
.L_x_6797:
[----:B------:R-:W-:Y:S05]  /*14530*/  BSYNC B1 ;  /* 0x0000000000017941 */ /* 0x000fea0003800000 */
.L_x_6795:
        /* <DEDUP_REMOVED lines=11> */
.L_x_6799:
[----:B------:R-:W-:Y:S01]  /*145f0*/  IMAD.MOV.U32 R10, RZ, RZ, R9 ;  /* 0x000000ffff0a7224 */ /* 0x000fe200078e0009 */
[----:B------:R-:W-:Y:S01]  /*14600*/  PRMT R7, R7, 0x5410, R11 ;  /* 0x0000541007077816 */ /* 0x000fe2000000000b */
[----:B------:R-:W-:Y:S01]  /*14610*/  IMAD.MOV.U32 R109, RZ, RZ, R108 ;  /* 0x000000ffff6d7224 */ /* 0x000fe200078e006c */
[----:B------:R-:W-:Y:S02]  /*14620*/  PRMT R175, R175, 0x5410, R175 ;  /* 0x00005410afaf7816 */ /* 0x000fe400000000af */
.L_x_6800:
[----:B------:R-:W-:Y:S05]  /*14630*/  BSYNC B1 ;  /* 0x0000000000017941 */ /* 0x000fea0003800000 */
.L_x_6798:
        /* <DEDUP_REMOVED lines=11> */
.L_x_6802:
[----:B------:R-:W-:Y:S01]  /*146f0*/  IMAD.MOV.U32 R9, RZ, RZ, R10 ;  /* 0x000000ffff097224 */ /* 0x000fe200078e000a */
[----:B------:R-:W-:Y:S01]  /*14700*/  PRMT R11, R11, 0x7610, R7 ;  /* 0x000076100b0b7816 */ /* 0x000fe20000000007 */
[----:B------:R-:W-:Y:S01]  /*14710*/  IMAD.MOV.U32 R108, RZ, RZ, R111 ;  /* 0x000000ffff6c7224 */ /* 0x000fe200078e006f */
[----:B------:R-:W-:Y:S02]  /*14720*/  PRMT R175, R174, 0x7632, R175 ;  /* 0x00007632aeaf7816 */ /* 0x000fe400000000af */
.L_x_6803:
[----:B------:R-:W-:Y:S05]  /*14730*/  BSYNC B1 ;  /* 0x0000000000017941 */ /* 0x000fea0003800000 */
.L_x_6801:
        /* <DEDUP_REMOVED lines=11> */
.L_x_6805:
[----:B------:R-:W-:Y:S01]  /*147f0*/  IMAD.MOV.U32 R10, RZ, RZ, R9 ;  /* 0x000000ffff0a7224 */ /* 0x000fe200078e0009 */
[----:B------:R-:W-:Y:S01]  /*14800*/  PRMT R7, R11, 0x7632, R7 ;  /* 0x000076320b077816 */ /* 0x000fe20000000007 */
[----:B------:R-:W-:Y:S01]  /*14810*/  IMAD.MOV.U32 R111, RZ, RZ, R110 ;  /* 0x000000ffff6f7224 */ /* 0x000fe200078e006e */
[----:B------:R-:W-:Y:S02]  /*14820*/  PRMT R174, R174, 0x5410, R174 ;  /* 0x00005410aeae7816 */ /* 0x000fe400000000ae */
.L_x_6806:
[----:B------:R-:W-:Y:S05]  /*14830*/  BSYNC B1 ;  /* 0x0000000000017941 */ /* 0x000fea0003800000 */
.L_x_6804:
        /* <DEDUP_REMOVED lines=11> */
.L_x_6808:
[----:B------:R-:W-:Y:S01]  /*148f0*/  IMAD.MOV.U32 R9, RZ, RZ, R10 ;  /* 0x000000ffff097224 */ /* 0x000fe200078e000a */
[----:B------:R-:W-:Y:S01]  /*14900*/  PRMT R11, R7, 0x7610, R11 ;  /* 0x00007610070b7816 */ /* 0x000fe2000000000b */
[----:B------:R-:W-:Y:S01]  /*14910*/  IMAD.MOV.U32 R110, RZ, RZ, R113 ;  /* 0x000000ffff6e7224 */ /* 0x000fe200078e0071 */
[----:B------:R-:W-:Y:S02]  /*14920*/  PRMT R174, R173, 0x7632, R174 ;  /* 0x00007632adae7816 */ /* 0x000fe400000000ae */
.L_x_6809:
[----:B------:R-:W-:Y:S05]  /*14930*/  BSYNC B1 ;  /* 0x0000000000017941 */ /* 0x000fea0003800000 */
.L_x_6807:
        /* <DEDUP_REMOVED lines=11> */
.L_x_6811:
[----:B------:R-:W-:Y:S01]  /*149f0*/  IMAD.MOV.U32 R10, RZ, RZ, R9 ;  /* 0x000000ffff0a7224 */ /* 0x000fe200078e0009 */
[----:B------:R-:W-:Y:S01]  /*14a00*/  PRMT R7, R7, 0x5410, R11 ;  /* 0x0000541007077816 */ /* 0x000fe2000000000b */
[----:B------:R-:W-:Y:S01]  /*14a10*/  IMAD.MOV.U32 R113, RZ, RZ, R112 ;  /* 0x000000ffff717224 */ /* 0x000fe200078e0070 */
[----:B------:R-:W-:Y:S02]  /*14a20*/  PRMT R173, R173, 0x5410, R173 ;  /* 0x00005410adad7816 */ /* 0x000fe400000000ad */
.L_x_6812:
[----:B------:R-:W-:Y:S05]  /*14a30*/  BSYNC B1 ;  /* 0x0000000000017941 */ /* 0x000fea0003800000 */
.L_x_6810:
        /* <DEDUP_REMOVED lines=11> */
.L_x_6814:
[----:B------:R-:W-:Y:S01]  /*14af0*/  IMAD.MOV.U32 R9, RZ, RZ, R10 ;  /* 0x000000ffff097224 */ /* 0x000fe200078e000a */
[----:B------:R-:W-:Y:S01]  /*14b00*/  PRMT R11, R11, 0x7610, R7 ;  /* 0x000076100b0b7816 */ /* 0x000fe20000000007 */
[----:B------:R-:W-:Y:S01]  /*14b10*/  IMAD.MOV.U32 R112, RZ, RZ, R115 ;  /* 0x000000ffff707224 */ /* 0x000fe200078e0073 */
[----:B------:R-:W-:Y:S02]  /*14b20*/  PRMT R173, R172, 0x7632, R173 ;  /* 0x00007632acad7816 */ /* 0x000fe400000000ad */
.L_x_6815:
[----:B------:R-:W-:Y:S05]  /*14b30*/  BSYNC B1 ;  /* 0x0000000000017941 */ /* 0x000fea0003800000 */
.L_x_6813:
        /* <DEDUP_REMOVED lines=11> */
.L_x_6817:
[----:B------:R-:W-:Y:S01]  /*14bf0*/  IMAD.MOV.U32 R10, RZ, RZ, R9 ;  /* 0x000000ffff0a7224 */ /* 0x000fe200078e0009 */
[----:B------:R-:W-:Y:S01]  /*14c00*/  PRMT R7, R11, 0x7632, R7 ;  /* 0x000076320b077816 */ /* 0x000fe20000000007 */
[----:B------:R-:W-:Y:S01]  /*14c10*/  IMAD.MOV.U32 R115, RZ, RZ, R114 ;  /* 0x000000ffff737224 */ /* 0x000fe200078e0072 */
[----:B------:R-:W-:Y:S02]  /*14c20*/  PRMT R172, R172, 0x5410, R172 ;  /* 0x00005410acac7816 */ /* 0x000fe400000000ac */
.L_x_6818:
[----:B------:R-:W-:Y:S05]  /*14c30*/  BSYNC B1 ;  /* 0x0000000000017941 */ /* 0x000fea0003800000 */
.L_x_6816:
        /* <DEDUP_REMOVED lines=11> */
.L_x_6820:
[----:B------:R-:W-:Y:S01]  /*14cf0*/  IMAD.MOV.U32 R9, RZ, RZ, R10 ;  /* 0x000000ffff097224 */ /* 0x000fe200078e000a */
[----:B------:R-:W-:Y:S01]  /*14d00*/  PRMT R11, R7, 0x7610, R11 ;  /* 0x00007610070b7816 */ /* 0x000fe2000000000b */
[----:B------:R-:W-:Y:S01]  /*14d10*/  IMAD.MOV.U32 R114, RZ, RZ, R117 ;  /* 0x000000ffff727224 */ /* 0x000fe200078e0075 */
[----:B------:R-:W-:Y:S02]  /*14d20*/  PRMT R172, R171, 0x7632, R172 ;  /* 0x00007632abac7816 */ /* 0x000fe400000000ac */
.L_x_6821:
[----:B------:R-:W-:Y:S05]  /*14d30*/  BSYNC B1 ;  /* 0x0000000000017941 */ /* 0x000fea0003800000 */
.L_x_6819:
        /* <DEDUP_REMOVED lines=11> */
.L_x_6823:
[----:B------:R-:W-:Y:S01]  /*14df0*/  IMAD.MOV.U32 R10, RZ, RZ, R9 ;  /* 0x000000ffff0a7224 */ /* 0x000fe200078e0009 */
[----:B------:R-:W-:Y:S01]  /*14e00*/  PRMT R7, R7, 0x5410, R11 ;  /* 0x0000541007077816 */ /* 0x000fe2000000000b */
[----:B------:R-:W-:Y:S01]  /*14e10*/  IMAD.MOV.U32 R117, RZ, RZ, R116 ;  /* 0x000000ffff757224 */ /* 0x000fe200078e0074 */
[----:B------:R-:W-:Y:S02]  /*14e20*/  PRMT R171, R171, 0x5410, R171 ;  /* 0x00005410abab7816 */ /* 0x000fe400000000ab */
.L_x_6824:
[----:B------:R-:W-:Y:S05]  /*14e30*/  BSYNC B1 ;  /* 0x0000000000017941 */ /* 0x000fea0003800000 */
.L_x_6822:
        /* <DEDUP_REMOVED lines=11> */
.L_x_6826:
[----:B------:R-:W-:Y:S01]  /*14ef0*/  IMAD.MOV.U32 R9, RZ, RZ, R10 ;  /* 0x000000ffff097224 */ /* 0x000fe200078e000a */
[----:B------:R-:W-:Y:S01]  /*14f00*/  PRMT R11, R11, 0x7610, R7 ;  /* 0x000076100b0b7816 */ /* 0x000fe20000000007 */
[----:B------:R-:W-:Y:S01]  /*14f10*/  IMAD.MOV.U32 R116, RZ, RZ, R119 ;  /* 0x000000ffff747224 */ /* 0x000fe200078e0077 */
[----:B------:R-:W-:Y:S02]  /*14f20*/  PRMT R171, R170, 0x7632, R171 ;  /* 0x00007632aaab7816 */ /* 0x000fe400000000ab */
.L_x_6827:
[----:B------:R-:W-:Y:S05]  /*14f30*/  BSYNC B1 ;  /* 0x0000000000017941 */ /* 0x000fea0003800000 */
.L_x_6825:
        /* <DEDUP_REMOVED lines=11> */
.L_x_6829:
[----:B------:R-:W-:Y:S01]  /*14ff0*/  IMAD.MOV.U32 R10, RZ, RZ, R9 ;  /* 0x000000ffff0a7224 */ /* 0x000fe200078e0009 */
[----:B------:R-:W-:Y:S01]  /*15000*/  PRMT R7, R11, 0x7632, R7 ;  /* 0x000076320b077816 */ /* 0x000fe20000000007 */
[----:B------:R-:W-:Y:S01]  /*15010*/  IMAD.MOV.U32 R119, RZ, RZ, R118 ;  /* 0x000000ffff777224 */ /* 0x000fe200078e0076 */
[----:B------:R-:W-:Y:S02]  /*15020*/  PRMT R170, R170, 0x5410, R170 ;  /* 0x00005410aaaa7816 */ /* 0x000fe400000000aa */
.L_x_6830:
[----:B------:R-:W-:Y:S05]  /*15030*/  BSYNC B1 ;  /* 0x0000000000017941 */ /* 0x000fea0003800000 */
.L_x_6828:
        /* <DEDUP_REMOVED lines=11> */
.L_x_6832:
[----:B------:R-:W-:Y:S01]  /*150f0*/  IMAD.MOV.U32 R9, RZ, RZ, R10 ;  /* 0x000000ffff097224 */ /* 0x000fe200078e000a */
[----:B------:R-:W-:Y:S01]  /*15100*/  PRMT R11, R7, 0x7610, R11 ;  /* 0x00007610070b7816 */ /* 0x000fe2000000000b */
[----:B------:R-:W-:Y:S01]  /*15110*/  IMAD.MOV.U32 R118, RZ, RZ, R121 ;  /* 0x000000ffff767224 */ /* 0x000fe200078e0079 */
[----:B------:R-:W-:Y:S02]  /*15120*/  PRMT R170, R169, 0x7632, R170 ;  /* 0x00007632a9aa7816 */ /* 0x000fe400000000aa */
.L_x_6833:
[----:B------:R-:W-:Y:S05]  /*15130*/  BSYNC B1 ;  /* 0x0000000000017941 */ /* 0x000fea0003800000 */
.L_x_6831:
        /* <DEDUP_REMOVED lines=11> */
.L_x_6835:
[----:B------:R-:W-:Y:S01]  /*151f0*/  IMAD.MOV.U32 R10, RZ, RZ, R9 ;  /* 0x000000ffff0a7224 */ /* 0x000fe200078e0009 */
[----:B------:R-:W-:Y:S01]  /*15200*/  PRMT R7, R7, 0x5410, R11 ;  /* 0x0000541007077816 */ /* 0x000fe2000000000b */
[----:B------:R-:W-:Y:S01]  /*15210*/  IMAD.MOV.U32 R121, RZ, RZ, R120 ;  /* 0x000000ffff797224 */ /* 0x000fe200078e0078 */
[----:B------:R-:W-:Y:S02]  /*15220*/  PRMT R169, R169, 0x5410, R169 ;  /* 0x00005410a9a97816 */ /* 0x000fe400000000a9 */
.L_x_6836:
[----:B------:R-:W-:Y:S05]  /*15230*/  BSYNC B1 ;  /* 0x0000000000017941 */ /* 0x000fea0003800000 */
.L_x_6834:
        /* <DEDUP_REMOVED lines=11> */
.L_x_6838:
[----:B------:R-:W-:Y:S01]  /*152f0*/  IMAD.MOV.U32 R9, RZ, RZ, R10 ;  /* 0x000000ffff097224 */ /* 0x000fe200078e000a */
[----:B------:R-:W-:Y:S01]  /*15300*/  PRMT R11, R11, 0x7610, R7 ;  /* 0x000076100b0b7816 */ /* 0x000fe20000000007 */
[----:B------:R-:W-:Y:S01]  /*15310*/  IMAD.MOV.U32 R120, RZ, RZ, R123 ;  /* 0x000000ffff787224 */ /* 0x000fe200078e007b */
[----:B------:R-:W-:Y:S02]  /*15320*/  PRMT R169, R168, 0x7632, R169 ;  /* 0x00007632a8a97816 */ /* 0x000fe400000000a9 */
.L_x_6839:
[----:B------:R-:W-:Y:S05]  /*15330*/  BSYNC B1 ;  /* 0x0000000000017941 */ /* 0x000fea0003800000 */
.L_x_6837:
        /* <DEDUP_REMOVED lines=11> */
.L_x_6841:
[----:B------:R-:W-:Y:S01]  /*153f0*/  IMAD.MOV.U32 R10, RZ, RZ, R9 ;  /* 0x000000ffff0a7224 */ /* 0x000fe200078e0009 */
[----:B------:R-:W-:Y:S01]  /*15400*/  PRMT R7, R11, 0x7632, R7 ;  /* 0x000076320b077816 */ /* 0x000fe20000000007 */
[----:B------:R-:W-:Y:S01]  /*15410*/  IMAD.MOV.U32 R123, RZ, RZ, R122 ;  /* 0x000000ffff7b7224 */ /* 0x000fe200078e007a */
[----:B------:R-:W-:Y:S02]  /*15420*/  PRMT R168, R168, 0x5410, R168 ;  /* 0x00005410a8a87816 */ /* 0x000fe400000000a8 */
.L_x_6842:
[----:B------:R-:W-:Y:S05]  /*15430*/  BSYNC B1 ;  /* 0x0000000000017941 */ /* 0x000fea0003800000 */
.L_x_6840:
        /* <DEDUP_REMOVED lines=11> */
.L_x_6844:
[----:B------:R-:W-:Y:S01]  /*154f0*/  IMAD.MOV.U32 R9, RZ, RZ, R10 ;  /* 0x000000ffff097224 */ /* 0x000fe200078e000a */
[----:B------:R-:W-:Y:S01]  /*15500*/  PRMT R11, R7, 0x7610, R11 ;  /* 0x00007610070b7816 */ /* 0x000fe2000000000b */
[----:B------:R-:W-:Y:S01]  /*15510*/  IMAD.MOV.U32 R122, RZ, RZ, R125 ;  /* 0x000000ffff7a7224 */ /* 0x000fe200078e007d */
[----:B------:R-:W-:Y:S02]  /*15520*/  PRMT R168, R167, 0x7632, R168 ;  /* 0x00007632a7a87816 */ /* 0x000fe400000000a8 */
.L_x_6845:
[----:B------:R-:W-:Y:S05]  /*15530*/  BSYNC B1 ;  /* 0x0000000000017941 */ /* 0x000fea0003800000 */
.L_x_6843:
        /* <DEDUP_REMOVED lines=11> */
.L_x_6847:
[----:B------:R-:W-:Y:S01]  /*155f0*/  IMAD.MOV.U32 R10, RZ, RZ, R9 ;  /* 0x000000ffff0a7224 */ /* 0x000fe200078e0009 */
[----:B------:R-:W-:Y:S01]  /*15600*/  PRMT R7, R7, 0x5410, R11 ;  /* 0x0000541007077816 */ /* 0x000fe2000000000b */
[----:B------:R-:W-:Y:S01]  /*15610*/  IMAD.MOV.U32 R125, RZ, RZ, R124 ;  /* 0x000000ffff7d7224 */ /* 0x000fe200078e007c */
[----:B------:R-:W-:Y:S02]  /*15620*/  PRMT R167, R167, 0x5410, R167 ;  /* 0x00005410a7a77816 */ /* 0x000fe400000000a7 */
.L_x_6848:
[----:B------:R-:W-:Y:S05]  /*15630*/  BSYNC B1 ;  /* 0x0000000000017941 */ /* 0x000fea0003800000 */
.L_x_6846:
        /* <DEDUP_REMOVED lines=11> */
.L_x_6850:
[----:B------:R-:W-:Y:S01]  /*156f0*/  IMAD.MOV.U32 R9, RZ, RZ, R10 ;  /* 0x000000ffff097224 */ /* 0x000fe200078e000a */
[----:B------:R-:W-:Y:S01]  /*15700*/  PRMT R11, R11, 0x7610, R7 ;  /* 0x000076100b0b7816 */ /* 0x000fe20000000007 */
[----:B------:R-:W-:Y:S01]  /*15710*/  IMAD.MOV.U32 R124, RZ, RZ, R127 ;  /* 0x000000ffff7c7224 */ /* 0x000fe200078e007f */
[----:B------:R-:W-:Y:S02]  /*15720*/  PRMT R167, R166, 0x7632, R167 ;  /* 0x00007632a6a77816 */ /* 0x000fe400000000a7 */
.L_x_6851:
[----:B------:R-:W-:Y:S05]  /*15730*/  BSYNC B1 ;  /* 0x0000000000017941 */ /* 0x000fea0003800000 */
.L_x_6849:
        /* <DEDUP_REMOVED lines=11> */
.L_x_6853:
[----:B------:R-:W-:Y:S01]  /*157f0*/  IMAD.MOV.U32 R10, RZ, RZ, R9 ;  /* 0x000000ffff0a7224 */ /* 0x000fe200078e0009 */
[----:B------:R-:W-:Y:S01]  /*15800*/  PRMT R7, R11, 0x7632, R7 ;  /* 0x000076320b077816 */ /* 0x000fe20000000007 */
[----:B------:R-:W-:Y:S01]  /*15810*/  IMAD.MOV.U32 R127, RZ, RZ, R126 ;  /* 0x000000ffff7f7224 */ /* 0x000fe200078e007e */
[----:B------:R-:W-:Y:S02]  /*15820*/  PRMT R166, R166, 0x5410, R166 ;  /* 0x00005410a6a67816 */ /* 0x000fe400000000a6 */
.L_x_6854:
[----:B------:R-:W-:Y:S05]  /*15830*/  BSYNC B1 ;  /* 0x0000000000017941 */ /* 0x000fea0003800000 */
.L_x_6852:
        /* <DEDUP_REMOVED lines=11> */
.L_x_6856:
[----:B------:R-:W-:Y:S01]  /*158f0*/  IMAD.MOV.U32 R9, RZ, RZ, R10 ;  /* 0x000000ffff097224 */ /* 0x000fe200078e000a */
[----:B------:R-:W-:Y:S01]  /*15900*/  PRMT R11, R7, 0x7610, R11 ;  /* 0x00007610070b7816 */ /* 0x000fe2000000000b */
[----:B------:R-:W-:Y:S01]  /*15910*/  IMAD.MOV.U32 R126, RZ, RZ, R129 ;  /* 0x000000ffff7e7224 */ /* 0x000fe200078e0081 */
[----:B------:R-:W-:Y:S02]  /*15920*/  PRMT R166, R165, 0x7632, R166 ;  /* 0x00007632a5a67816 */ /* 0x000fe400000000a6 */
.L_x_6857:
[----:B------:R-:W-:Y:S05]  /*15930*/  BSYNC B1 ;  /* 0x0000000000017941 */ /* 0x000fea0003800000 */
.L_x_6855:
        /* <DEDUP_REMOVED lines=11> */
.L_x_6859:
[----:B------:R-:W-:Y:S01]  /*159f0*/  IMAD.MOV.U32 R10, RZ, RZ, R9 ;  /* 0x000000ffff0a7224 */ /* 0x000fe200078e0009 */
[----:B------:R-:W-:Y:S01]  /*15a00*/  PRMT R7, R7, 0x5410, R11 ;  /* 0x0000541007077816 */ /* 0x000fe2000000000b */
[----:B------:R-:W-:Y:S01]  /*15a10*/  IMAD.MOV.U32 R129, RZ, RZ, R128 ;  /* 0x000000ffff817224 */ /* 0x000fe200078e0080 */
[----:B------:R-:W-:Y:S02]  /*15a20*/  PRMT R165, R165, 0x5410, R165 ;  /* 0x00005410a5a57816 */ /* 0x000fe400000000a5 */
.L_x_6860:
[----:B------:R-:W-:Y:S05]  /*15a30*/  BSYNC B1 ;  /* 0x0000000000017941 */ /* 0x000fea0003800000 */
.L_x_6858:
        /* <DEDUP_REMOVED lines=11> */
.L_x_6862:
[----:B------:R-:W-:Y:S01]  /*15af0*/  IMAD.MOV.U32 R9, RZ, RZ, R10 ;  /* 0x000000ffff097224 */ /* 0x000fe200078e000a */
[----:B------:R-:W-:Y:S01]  /*15b00*/  PRMT R11, R11, 0x7610, R7 ;  /* 0x000076100b0b7816 */ /* 0x000fe20000000007 */
[----:B------:R-:W-:Y:S01]  /*15b10*/  IMAD.MOV.U32 R128, RZ, RZ, R131 ;  /* 0x000000ffff807224 */ /* 0x000fe200078e0083 */
[----:B------:R-:W-:Y:S02]  /*15b20*/  PRMT R165, R164, 0x7632, R165 ;  /* 0x00007632a4a57816 */ /* 0x000fe400000000a5 */
.L_x_6863:
[----:B------:R-:W-:Y:S05]  /*15b30*/  BSYNC B1 ;  /* 0x0000000000017941 */ /* 0x000fea0003800000 */
.L_x_6861:
        /* <DEDUP_REMOVED lines=11> */
.L_x_6865:
[----:B------:R-:W-:Y:S01]  /*15bf0*/  IMAD.MOV.U32 R10, RZ, RZ, R9 ;  /* 0x000000ffff0a7224 */ /* 0x000fe200078e0009 */
[----:B------:R-:W-:Y:S01]  /*15c00*/  PRMT R7, R11, 0x7632, R7 ;  /* 0x000076320b077816 */ /* 0x000fe20000000007 */
[----:B------:R-:W-:Y:S01]  /*15c10*/  IMAD.MOV.U32 R131, RZ, RZ, R130 ;  /* 0x000000ffff837224 */ /* 0x000fe200078e0082 */
[----:B------:R-:W-:Y:S02]  /*15c20*/  PRMT R164, R164, 0x5410, R164 ;  /* 0x00005410a4a47816 */ /* 0x000fe400000000a4 */
.L_x_6866:
[----:B------:R-:W-:Y:S05]  /*15c30*/  BSYNC B1 ;  /* 0x0000000000017941 */ /* 0x000fea0003800000 */
.L_x_6864:
        /* <DEDUP_REMOVED lines=11> */
.L_x_6868:
[----:B------:R-:W-:Y:S01]  /*15cf0*/  IMAD.MOV.U32 R9, RZ, RZ, R10 ;  /* 0x000000ffff097224 */ /* 0x000fe200078e000a */
[----:B------:R-:W-:Y:S01]  /*15d00*/  PRMT R11, R7, 0x7610, R11 ;  /* 0x00007610070b7816 */ /* 0x000fe2000000000b */
[----:B------:R-:W-:Y:S01]  /*15d10*/  IMAD.MOV.U32 R130, RZ, RZ, R133 ;  /* 0x000000ffff827224 */ /* 0x000fe200078e0085 */
[----:B------:R-:W-:Y:S02]  /*15d20*/  PRMT R164, R163, 0x7632, R164 ;  /* 0x00007632a3a47816 */ /* 0x000fe400000000a4 */
.L_x_6869:
[----:B------:R-:W-:Y:S05]  /*15d30*/  BSYNC B1 ;  /* 0x0000000000017941 */ /* 0x000fea0003800000 */
.L_x_6867:
        /* <DEDUP_REMOVED lines=11> */
.L_x_6871:
[----:B------:R-:W-:Y:S01]  /*15df0*/  IMAD.MOV.U32 R10, RZ, RZ, R9 ;  /* 0x000000ffff0a7224 */ /* 0x000fe200078e0009 */
[----:B------:R-:W-:Y:S01]  /*15e00*/  PRMT R7, R7, 0x5410, R11 ;  /* 0x0000541007077816 */ /* 0x000fe2000000000b */
[----:B------:R-:W-:Y:S01]  /*15e10*/  IMAD.MOV.U32 R133, RZ, RZ, R132 ;  /* 0x000000ffff857224 */ /* 0x000fe200078e0084 */
[----:B------:R-:W-:Y:S02]  /*15e20*/  PRMT R163, R163, 0x5410, R163 ;  /* 0x00005410a3a37816 */ /* 0x000fe400000000a3 */
.L_x_6872:
[----:B------:R-:W-:Y:S05]  /*15e30*/  BSYNC B1 ;  /* 0x0000000000017941 */ /* 0x000fea0003800000 */
.L_x_6870:
        /* <DEDUP_REMOVED lines=11> */
.L_x_6874:
[----:B------:R-:W-:Y:S01]  /*15ef0*/  IMAD.MOV.U32 R9, RZ, RZ, R10 ;  /* 0x000000ffff097224 */ /* 0x000fe200078e000a */
[----:B------:R-:W-:Y:S01]  /*15f00*/  PRMT R11, R11, 0x7610, R7 ;  /* 0x000076100b0b7816 */ /* 0x000fe20000000007 */
[----:B------:R-:W-:Y:S01]  /*15f10*/  IMAD.MOV.U32 R132, RZ, RZ, R135 ;  /* 0x000000ffff847224 */ /* 0x000fe200078e0087 */
[----:B------:R-:W-:Y:S02]  /*15f20*/  PRMT R163, R162, 0x7632, R163 ;  /* 0x00007632a2a37816 */ /* 0x000fe400000000a3 */
.L_x_6875:
[----:B------:R-:W-:Y:S05]  /*15f30*/  BSYNC B1 ;  /* 0x0000000000017941 */ /* 0x000fea0003800000 */
.L_x_6873:
        /* <DEDUP_REMOVED lines=11> */
.L_x_6877:
[----:B------:R-:W-:Y:S01]  /*15ff0*/  IMAD.MOV.U32 R10, RZ, RZ, R9 ;  /* 0x000000ffff0a7224 */ /* 0x000fe200078e0009 */
[----:B------:R-:W-:Y:S01]  /*16000*/  PRMT R7, R11, 0x7632, R7 ;  /* 0x000076320b077816 */ /* 0x000fe20000000007 */
[----:B------:R-:W-:Y:S01]  /*16010*/  IMAD.MOV.U32 R135, RZ, RZ, R134 ;  /* 0x000000ffff877224 */ /* 0x000fe200078e0086 */
[----:B------:R-:W-:Y:S02]  /*16020*/  PRMT R162, R162, 0x5410, R162 ;  /* 0x00005410a2a27816 */ /* 0x000fe400000000a2 */
.L_x_6878:
[----:B------:R-:W-:Y:S05]  /*16030*/  BSYNC B1 ;  /* 0x0000000000017941 */ /* 0x000fea0003800000 */
.L_x_6876:
        /* <DEDUP_REMOVED lines=11> */
.L_x_6880:
[----:B------:R-:W-:Y:S01]  /*160f0*/  IMAD.MOV.U32 R9, RZ, RZ, R10 ;  /* 0x000000ffff097224 */ /* 0x000fe200078e000a */
[----:B------:R-:W-:Y:S01]  /*16100*/  PRMT R11, R7, 0x7610, R11 ;  /* 0x00007610070b7816 */ /* 0x000fe2000000000b */
[----:B------:R-:W-:Y:S01]  /*16110*/  IMAD.MOV.U32 R134, RZ, RZ, R137 ;  /* 0x000000ffff867224 */ /* 0x000fe200078e0089 */
[----:B------:R-:W-:Y:S02]  /*16120*/  PRMT R162, R161, 0x7632, R162 ;  /* 0x00007632a1a27816 */ /* 0x000fe400000000a2 */
.L_x_6881:
[----:B------:R-:W-:Y:S05]  /*16130*/  BSYNC B1 ;  /* 0x0000000000017941 */ /* 0x000fea0003800000 */
.L_x_6879:
        /* <DEDUP_REMOVED lines=11> */
.L_x_6883:
[----:B------:R-:W-:Y:S01]  /*161f0*/  IMAD.MOV.U32 R10, RZ, RZ, R9 ;  /* 0x000000ffff0a7224 */ /* 0x000fe200078e0009 */
[----:B------:R-:W-:Y:S01]  /*16200*/  PRMT R7, R7, 0x5410, R11 ;  /* 0x0000541007077816 */ /* 0x000fe2000000000b */
[----:B------:R-:W-:Y:S01]  /*16210*/  IMAD.MOV.U32 R137, RZ, RZ, R136 ;  /* 0x000000ffff897224 */ /* 0x000fe200078e0088 */
[----:B------:R-:W-:Y:S02]  /*16220*/  PRMT R161, R161, 0x5410, R161 ;  /* 0x00005410a1a17816 */ /* 0x000fe400000000a1 */
.L_x_6884:
[----:B------:R-:W-:Y:S05]  /*16230*/  BSYNC B1 ;  /* 0x0000000000017941 */ /* 0x000fea0003800000 */
.L_x_6882:
        /* <DEDUP_REMOVED lines=11> */
.L_x_6886:
[----:B------:R-:W-:Y:S01]  /*162f0*/  IMAD.MOV.U32 R9, RZ, RZ, R10 ;  /* 0x000000ffff097224 */ /* 0x000fe200078e000a */
[----:B------:R-:W-:Y:S01]  /*16300*/  PRMT R11, R11, 0x7610, R7 ;  /* 0x000076100b0b7816 */ /* 0x000fe20000000007 */
[----:B------:R-:W-:Y:S01]  /*16310*/  IMAD.MOV.U32 R136, RZ, RZ, R139 ;  /* 0x000000ffff887224 */ /* 0x000fe200078e008b */
[----:B------:R-:W-:Y:S02]  /*16320*/  PRMT R161, R160, 0x7632, R161 ;  /* 0x00007632a0a17816 */ /* 0x000fe400000000a1 */
.L_x_6887:
[----:B------:R-:W-:Y:S05]  /*16330*/  BSYNC B1 ;  /* 0x0000000000017941 */ /* 0x000fea0003800000 */
.L_x_6885:
        /* <DEDUP_REMOVED lines=11> */
.L_x_6889:
[----:B------:R-:W-:Y:S01]  /*163f0*/  IMAD.MOV.U32 R10, RZ, RZ, R9 ;  /* 0x000000ffff0a7224 */ /* 0x000fe200078e0009 */
[----:B------:R-:W-:Y:S01]  /*16400*/  PRMT R7, R11, 0x7632, R7 ;  /* 0x000076320b077816 */ /* 0x000fe20000000007 */
[----:B------:R-:W-:Y:S01]  /*16410*/  IMAD.MOV.U32 R139, RZ, RZ, R138 ;  /* 0x000000ffff8b7224 */ /* 0x000fe200078e008a */
[----:B------:R-:W-:Y:S02]  /*16420*/  PRMT R160, R160, 0x5410, R160 ;  /* 0x00005410a0a07816 */ /* 0x000fe400000000a0 */
.L_x_6890:
[----:B------:R-:W-:Y:S05]  /*16430*/  BSYNC B1 ;  /* 0x0000000000017941 */ /* 0x000fea0003800000 */
.L_x_6888:
        /* <DEDUP_REMOVED lines=11> */
.L_x_6892:
[----:B------:R-:W-:Y:S01]  /*164f0*/  IMAD.MOV.U32 R9, RZ, RZ, R10 ;  /* 0x000000ffff097224 */ /* 0x000fe200078e000a */
[----:B------:R-:W-:Y:S01]  /*16500*/  PRMT R11, R7, 0x7610, R11 ;  /* 0x00007610070b7816 */ /* 0x000fe2000000000b */
[----:B------:R-:W-:Y:S01]  /*16510*/  IMAD.MOV.U32 R138, RZ, RZ, R141 ;  /* 0x000000ffff8a7224 */ /* 0x000fe200078e008d */
[----:B------:R-:W-:Y:S02]  /*16520*/  PRMT R160, R159, 0x7632, R160 ;  /* 0x000076329fa07816 */ /* 0x000fe400000000a0 */
.L_x_6893:
[----:B------:R-:W-:Y:S05]  /*16530*/  BSYNC B1 ;  /* 0x0000000000017941 */ /* 0x000fea0003800000 */
.L_x_6891:
        /* <DEDUP_REMOVED lines=11> */
.L_x_6895:
[----:B------:R-:W-:Y:S01]  /*165f0*/  IMAD.MOV.U32 R10, RZ, RZ, R9 ;  /* 0x000000ffff0a7224 */ /* 0x000fe200078e0009 */
[----:B------:R-:W-:Y:S01]  /*16600*/  PRMT R7, R7, 0x5410, R11 ;  /* 0x0000541007077816 */ /* 0x000fe2000000000b */
[----:B------:R-:W-:Y:S01]  /*16610*/  IMAD.MOV.U32 R141, RZ, RZ, R140 ;  /* 0x000000ffff8d7224 */ /* 0x000fe200078e008c */
[----:B------:R-:W-:Y:S02]  /*16620*/  PRMT R159, R159, 0x5410, R159 ;  /* 0x000054109f9f7816 */ /* 0x000fe4000000009f */
.L_x_6896:
[----:B------:R-:W-:Y:S05]  /*16630*/  BSYNC B1 ;  /* 0x0000000000017941 */ /* 0x000fea0003800000 */
.L_x_6894:
        /* <DEDUP_REMOVED lines=11> */
.L_x_6898:
[----:B------:R-:W-:Y:S01]  /*166f0*/  IMAD.MOV.U32 R9, RZ, RZ, R10 ;  /* 0x000000ffff097224 */ /* 0x000fe200078e000a */
[----:B------:R-:W-:Y:S01]  /*16700*/  PRMT R11, R11, 0x7610, R7 ;  /* 0x000076100b0b7816 */ /* 0x000fe20000000007 */
[----:B------:R-:W-:Y:S01]  /*16710*/  IMAD.MOV.U32 R140, RZ, RZ, R143 ;  /* 0x000000ffff8c7224 */ /* 0x000fe200078e008f */
[----:B------:R-:W-:Y:S02]  /*16720*/  PRMT R159, R158, 0x7632, R159 ;  /* 0x000076329e9f7816 */ /* 0x000fe4000000009f */
.L_x_6899:
[----:B------:R-:W-:Y:S05]  /*16730*/  BSYNC B1 ;  /* 0x0000000000017941 */ /* 0x000fea0003800000 */
.L_x_6897:
        /* <DEDUP_REMOVED lines=11> */
.L_x_6901:
[----:B------:R-:W-:Y:S01]  /*167f0*/  IMAD.MOV.U32 R10, RZ, RZ, R9 ;  /* 0x000000ffff0a7224 */ /* 0x000fe200078e0009 */
[----:B------:R-:W-:Y:S01]  /*16800*/  PRMT R7, R11, 0x7632, R7 ;  /* 0x000076320b077816 */ /* 0x000fe20000000007 */
[----:B------:R-:W-:Y:S01]  /*16810*/  IMAD.MOV.U32 R143, RZ, RZ, R142 ;  /* 0x000000ffff8f7224 */ /* 0x000fe200078e008e */
[----:B------:R-:W-:Y:S02]  /*16820*/  PRMT R158, R158, 0x5410, R158 ;  /* 0x000054109e9e7816 */ /* 0x000fe4000000009e */
.L_x_6902:
[----:B------:R-:W-:Y:S05]  /*16830*/  BSYNC B1 ;  /* 0x0000000000017941 */ /* 0x000fea0003800000 */
.L_x_6900:
        /* <DEDUP_REMOVED lines=11> */
.L_x_6904:
[----:B------:R-:W-:Y:S01]  /*168f0*/  IMAD.MOV.U32 R9, RZ, RZ, R10 ;  /* 0x000000ffff097224 */ /* 0x000fe200078e000a */
[----:B------:R-:W-:Y:S01]  /*16900*/  PRMT R11, R7, 0x7610, R11 ;  /* 0x00007610070b7816 */ /* 0x000fe2000000000b */
[----:B------:R-:W-:Y:S01]  /*16910*/  IMAD.MOV.U32 R142, RZ, RZ, R145 ;  /* 0x000000ffff8e7224 */ /* 0x000fe200078e0091 */
[----:B------:R-:W-:Y:S02]  /*16920*/  PRMT R158, R157, 0x7632, R158 ;  /* 0x000076329d9e7816 */ /* 0x000fe4000000009e */
.L_x_6905:
[----:B------:R-:W-:Y:S05]  /*16930*/  BSYNC B1 ;  /* 0x0000000000017941 */ /* 0x000fea0003800000 */
.L_x_6903:
        /* <DEDUP_REMOVED lines=11> */
.L_x_6907:
[----:B------:R-:W-:Y:S01]  /*169f0*/  IMAD.MOV.U32 R10, RZ, RZ, R9 ;  /* 0x000000ffff0a7224 */ /* 0x000fe200078e0009 */
[----:B------:R-:W-:Y:S01]  /*16a00*/  PRMT R7, R7, 0x5410, R11 ;  /* 0x0000541007077816 */ /* 0x000fe2000000000b */
[----:B------:R-:W-:Y:S01]  /*16a10*/  IMAD.MOV.U32 R145, RZ, RZ, R144 ;  /* 0x000000ffff917224 */ /* 0x000fe200078e0090 */
[----:B------:R-:W-:Y:S02]  /*16a20*/  PRMT R157, R157, 0x5410, R157 ;  /* 0x000054109d9d7816 */ /* 0x000fe4000000009d */
.L_x_6908:
[----:B------:R-:W-:Y:S05]  /*16a30*/  BSYNC B1 ;  /* 0x0000000000017941 */ /* 0x000fea0003800000 */
.L_x_6906:
        /* <DEDUP_REMOVED lines=11> */
.L_x_6910:
[----:B------:R-:W-:Y:S01]  /*16af0*/  IMAD.MOV.U32 R9, RZ, RZ, R10 ;  /* 0x000000ffff097224 */ /* 0x000fe200078e000a */
[----:B------:R-:W-:Y:S01]  /*16b00*/  PRMT R11, R11, 0x7610, R7 ;  /* 0x000076100b0b7816 */ /* 0x000fe20000000007 */
[----:B------:R-:W-:Y:S01]  /*16b10*/  IMAD.MOV.U32 R144, RZ, RZ, R147 ;  /* 0x000000ffff907224 */ /* 0x000fe200078e0093 */
[----:B------:R-:W-:Y:S02]  /*16b20*/  PRMT R157, R156, 0x7632, R157 ;  /* 0x000076329c9d7816 */ /* 0x000fe4000000009d */
.L_x_6911:
[----:B------:R-:W-:Y:S05]  /*16b30*/  BSYNC B1 ;  /* 0x0000000000017941 */ /* 0x000fea0003800000 */
.L_x_6909:
        /* <DEDUP_REMOVED lines=11> */
.L_x_6913:
[----:B------:R-:W-:Y:S01]  /*16bf0*/  IMAD.MOV.U32 R10, RZ, RZ, R9 ;  /* 0x000000ffff0a7224 */ /* 0x000fe200078e0009 */
[----:B------:R-:W-:Y:S01]  /*16c00*/  PRMT R7, R11, 0x7632, R7 ;  /* 0x000076320b077816 */ /* 0x000fe20000000007 */
[----:B------:R-:W-:Y:S01]  /*16c10*/  IMAD.MOV.U32 R147, RZ, RZ, R146 ;  /* 0x000000ffff937224 */ /* 0x000fe200078e0092 */
[----:B------:R-:W-:Y:S02]  /*16c20*/  PRMT R156, R156, 0x5410, R156 ;  /* 0x000054109c9c7816 */ /* 0x000fe4000000009c */
.L_x_6914:
[----:B------:R-:W-:Y:S05]  /*16c30*/  BSYNC B1 ;  /* 0x0000000000017941 */ /* 0x000fea0003800000 */
.L_x_6912:
        /* <DEDUP_REMOVED lines=11> */
.L_x_6916:
[----:B------:R-:W-:Y:S01]  /*16cf0*/  IMAD.MOV.U32 R9, RZ, RZ, R10 ;  /* 0x000000ffff097224 */ /* 0x000fe200078e000a */
[----:B------:R-:W-:Y:S01]  /*16d00*/  PRMT R11, R7, 0x7610, R11 ;  /* 0x00007610070b7816 */ /* 0x000fe2000000000b */
[----:B------:R-:W-:Y:S01]  /*16d10*/  IMAD.MOV.U32 R146, RZ, RZ, R149 ;  /* 0x000000ffff927224 */ /* 0x000fe200078e0095 */
[----:B------:R-:W-:Y:S02]  /*16d20*/  PRMT R156, R155, 0x7632, R156 ;  /* 0x000076329b9c7816 */ /* 0x000fe4000000009c */
.L_x_6917:
[----:B------:R-:W-:Y:S05]  /*16d30*/  BSYNC B1 ;  /* 0x0000000000017941 */ /* 0x000fea0003800000 */
.L_x_6915:
        /* <DEDUP_REMOVED lines=11> */
.L_x_6919:
[----:B------:R-:W-:Y:S01]  /*16df0*/  IMAD.MOV.U32 R10, RZ, RZ, R9 ;  /* 0x000000ffff0a7224 */ /* 0x000fe200078e0009 */
[----:B------:R-:W-:Y:S01]  /*16e00*/  PRMT R7, R7, 0x5410, R11 ;  /* 0x0000541007077816 */ /* 0x000fe2000000000b */
[----:B------:R-:W-:Y:S01]  /*16e10*/  IMAD.MOV.U32 R149, RZ, RZ, R148 ;  /* 0x000000ffff957224 */ /* 0x000fe200078e0094 */
[----:B------:R-:W-:Y:S02]  /*16e20*/  PRMT R155, R155, 0x5410, R155 ;  /* 0x000054109b9b7816 */ /* 0x000fe4000000009b */
.L_x_6920:
[----:B------:R-:W-:Y:S05]  /*16e30*/  BSYNC B1 ;  /* 0x0000000000017941 */ /* 0x000fea0003800000 */
.L_x_6918:
        /* <DEDUP_REMOVED lines=11> */
.L_x_6922:
[----:B------:R-:W-:Y:S01]  /*16ef0*/  IMAD.MOV.U32 R9, RZ, RZ, R10 ;  /* 0x000000ffff097224 */ /* 0x000fe200078e000a */
[----:B------:R-:W-:Y:S01]  /*16f00*/  PRMT R11, R11, 0x7610, R7 ;  /* 0x000076100b0b7816 */ /* 0x000fe20000000007 */
[----:B------:R-:W-:Y:S01]  /*16f10*/  IMAD.MOV.U32 R148, RZ, RZ, R151 ;  /* 0x000000ffff947224 */ /* 0x000fe200078e0097 */
[----:B------:R-:W-:Y:S02]  /*16f20*/  PRMT R155, R154, 0x7632, R155 ;  /* 0x000076329a9b7816 */ /* 0x000fe4000000009b */
.L_x_6923:
[----:B------:R-:W-:Y:S05]  /*16f30*/  BSYNC B1 ;  /* 0x0000000000017941 */ /* 0x000fea0003800000 */
.L_x_6921:
        /* <DEDUP_REMOVED lines=11> */
.L_x_6925:
[----:B------:R-:W-:Y:S01]  /*16ff0*/  IMAD.MOV.U32 R151, RZ, RZ, R150 ;  /* 0x000000ffff977224 */ /* 0x000fe200078e0096 */
[C---:B------:R-:W-:Y:S01]  /*17000*/  PRMT R154, R11.reuse, 0x5432, R154 ;  /* 0x000054320b9a7816 */ /* 0x040fe2000000009a */
[--C-:B------:R-:W-:Y:S01]  /*17010*/  IMAD.MOV.U32 R7, RZ, RZ, R9.reuse ;  /* 0x000000ffff077224 */ /* 0x100fe200078e0009 */
[----:B------:R-:W-:Y:S01]  /*17020*/  PRMT R10, R11, 0x7632, R10 ;  /* 0x000076320b0a7816 */ /* 0x000fe2000000000a */
[----:B------:R-:W-:Y:S02]  /*17030*/  IMAD.MOV.U32 R150, RZ, RZ, R9 ;  /* 0x000000ffff967224 */ /* 0x000fe400078e0009 */
.L_x_6926:
[----:B------:R-:W-:Y:S05]  /*17040*/  BSYNC B1 ;  /* 0x0000000000017941 */ /* 0x000fea0003800000 */
.L_x_6924:
[----:B------:R-:W-:Y:S02]  /*17050*/  IADD3 R4, R4, 0x4, RZ ;  /* 0x0000000404047810 */ /* 0x000fe40007ffe0ff */
[----:B------:R-:W-:Y:S01]  /*17060*/  IADD3 R2, R2, 0x2, RZ ;  /* 0x0000000202027810 */ /* 0x000fe20007ffe0ff */
[----:B------:R-:W-:Y:S01]  /*17070*/  @!P1 CALL.REL.NOINC `(.L_x_6927) ;  /* 0x0000001000009944 */ /* 0x000fe20003c00000 */
[----:B------:R-:W-:Y:S05]  /*17080*/  BRA `(.L_x_6928) ;  /* 0xffffc02000007947 */ /* 0x000fea000383ffff */
.L_x_6927:
[----:B------:R-:W-:Y:S01]  /*17090*/  FADD.FTZ R3, R3, R8 ;  /* 0x0000000803037221 */ /* 0x000fe20000010000 */
[----:B------:R-:W-:Y:S01]  /*170a0*/  PRMT R154, R10, 0x7610, R154 ;  /* 0x000076100a9a7816 */ /* 0x000fe2000000009a */
[----:B------:R-:W-:Y:S02]  /*170b0*/  IMAD.MOV.U32 R2, RZ, RZ, R6 ;  /* 0x000000ffff027224 */ /* 0x000fe400078e0006 */
[----:B------:R-:W-:-:S02]  /*170c0*/  IMAD.MOV.U32 R150, RZ, RZ, R7 ;  /* 0x000000ffff967224 */ /* 0x000fc400078e0007 */
.L_x_6737:
[----:B------:R-:W-:Y:S05]  /*170d0*/  BSYNC B0 ;  /* 0x0000000000007941 */ /* 0x000fea0003800000 */
.L_x_6736:
        /* <DEDUP_REMOVED lines=162> */
.L_x_7121:
        /* <DEDUP_REMOVED lines=20> */
.L_x_6932:
[----:B------:R-:W-:Y:S01]  /*17c40*/  IMAD.MOV.U32 R10, RZ, RZ, R89 ;  /* 0x000000ffff0a7224 */ /* 0x000fe200078e0059 */
[--C-:B------:R-:W-:Y:S01]  /*17c50*/  PRMT R7, R7, 0x7610, R185.reuse ;  /* 0x0000761007077816 */ /* 0x100fe200000000b9 */
[----:B------:R-:W-:Y:S01]  /*17c60*/  IMAD.MOV.U32 R89, RZ, RZ, R88 ;  /* 0x000000ffff597224 */ /* 0x000fe200078e0058 */
[----:B------:R-:W-:Y:S02]  /*17c70*/  PRMT R185, R185, 0x5410, R185 ;  /* 0x00005410b9b97816 */ /* 0x000fe400000000b9 */
.L_x_6933:
[----:B------:R-:W-:Y:S05]  /*17c80*/  BSYNC B1 ;  /* 0x0000000000017941 */ /* 0x000fea0003800000 */
.L_x_6931:
        /* <DEDUP_REMOVED lines=11> */
.L_x_6935:
[----:B------:R-:W-:Y:S01]  /*17d40*/  IMAD.MOV.U32 R9, RZ, RZ, R10 ;  /* 0x000000ffff097224 */ /* 0x000fe200078e000a */
[----:B------:R-:W-:Y:S01]  /*17d50*/  PRMT R11, R11, 0x7610, R7 ;  /* 0x000076100b0b7816 */ /* 0x000fe20000000007 */
[----:B------:R-:W-:Y:S01]  /*17d60*/  IMAD.MOV.U32 R88, RZ, RZ, R91 ;  /* 0x000000ffff587224 */ /* 0x000fe200078e005b */
[----:B------:R-:W-:Y:S02]  /*17d70*/  PRMT R185, R184, 0x7632, R185 ;  /* 0x00007632b8b97816 */ /* 0x000fe400000000b9 */
.L_x_6936:
[----:B------:R-:W-:Y:S05]  /*17d80*/  BSYNC B1 ;  /* 0x0000000000017941 */ /* 0x000fea0003800000 */
.L_x_6934:
        /* <DEDUP_REMOVED lines=11> */
.L_x_6938:
[----:B------:R-:W-:Y:S01]  /*17e40*/  IMAD.MOV.U32 R10, RZ, RZ, R9 ;  /* 0x000000ffff0a7224 */ /* 0x000fe200078e0009 */
[----:B------:R-:W-:Y:S01]  /*17e50*/  PRMT R7, R11, 0x7632, R7 ;  /* 0x000076320b077816 */ /* 0x000fe20000000007 */
[----:B------:R-:W-:Y:S01]  /*17e60*/  IMAD.MOV.U32 R91, RZ, RZ, R90 ;  /* 0x000000ffff5b7224 */ /* 0x000fe200078e005a */
[----:B------:R-:W-:Y:S02]  /*17e70*/  PRMT R184, R184, 0x5410, R184 ;  /* 0x00005410b8b87816 */ /* 0x000fe400000000b8 */
.L_x_6939:
[----:B------:R-:W-:Y:S05]  /*17e80*/  BSYNC B1 ;  /* 0x0000000000017941 */ /* 0x000fea0003800000 */
.L_x_6937:
        /* <DEDUP_REMOVED lines=11> */
.L_x_6941:
[----:B------:R-:W-:Y:S01]  /*17f40*/  IMAD.MOV.U32 R9, RZ, RZ, R10 ;  /* 0x000000ffff097224 */ /* 0x000fe200078e000a */
[----:B------:R-:W-:Y:S01]  /*17f50*/  PRMT R11, R7, 0x7610, R11 ;  /* 0x00007610070b7816 */ /* 0x000fe2000000000b */
[----:B------:R-:W-:Y:S01]  /*17f60*/  IMAD.MOV.U32 R90, RZ, RZ, R93 ;  /* 0x000000ffff5a7224 */ /* 0x000fe200078e005d */
[----:B------:R-:W-:Y:S02]  /*17f70*/  PRMT R184, R183, 0x7632, R184 ;  /* 0x00007632b7b87816 */ /* 0x000fe400000000b8 */
.L_x_6942:
[----:B------:R-:W-:Y:S05]  /*17f80*/  BSYNC B1 ;  /* 0x0000000000017941 */ /* 0x000fea0003800000 */
.L_x_6940:
        /* <DEDUP_REMOVED lines=11> */
.L_x_6944:
[----:B------:R-:W-:Y:S01]  /*18040*/  IMAD.MOV.U32 R10, RZ, RZ, R9 ;  /* 0x000000ffff0a7224 */ /* 0x000fe200078e0009 */
[----:B------:R-:W-:Y:S01]  /*18050*/  PRMT R7, R7, 0x5410, R11 ;  /* 0x0000541007077816 */ /* 0x000fe2000000000b */
[----:B------:R-:W-:Y:S01]  /*18060*/  IMAD.MOV.U32 R93, RZ, RZ, R92 ;  /* 0x000000ffff5d7224 */ /* 0x000fe200078e005c */
[----:B------:R-:W-:Y:S02]  /*18070*/  PRMT R183, R183, 0x5410, R183 ;  /* 0x00005410b7b77816 */ /* 0x000fe400000000b7 */
.L_x_6945:
[----:B------:R-:W-:Y:S05]  /*18080*/  BSYNC B1 ;  /* 0x0000000000017941 */ /* 0x000fea0003800000 */
.L_x_6943:
        /* <DEDUP_REMOVED lines=11> */
.L_x_6947:
[----:B------:R-:W-:Y:S01]  /*18140*/  IMAD.MOV.U32 R9, RZ, RZ, R10 ;  /* 0x000000ffff097224 */ /* 0x000fe200078e000a */
[----:B------:R-:W-:Y:S01]  /*18150*/  PRMT R11, R11, 0x7610, R7 ;  /* 0x000076100b0b7816 */ /* 0x000fe20000000007 */
[----:B------:R-:W-:Y:S01]  /*18160*/  IMAD.MOV.U32 R92, RZ, RZ, R95 ;  /* 0x000000ffff5c7224 */ /* 0x000fe200078e005f */
[----:B------:R-:W-:Y:S02]  /*18170*/  PRMT R183, R182, 0x7632, R183 ;  /* 0x00007632b6b77816 */ /* 0x000fe400000000b7 */
.L_x_6948:
[----:B------:R-:W-:Y:S05]  /*18180*/  BSYNC B1 ;  /* 0x0000000000017941 */ /* 0x000fea0003800000 */
.L_x_6946:
        /* <DEDUP_REMOVED lines=11> */
.L_x_6950:
[----:B------:R-:W-:Y:S01]  /*18240*/  IMAD.MOV.U32 R10, RZ, RZ, R9 ;  /* 0x000000ffff0a7224 */ /* 0x000fe200078e0009 */
[----:B------:R-:W-:Y:S01]  /*18250*/  PRMT R7, R11, 0x7632, R7 ;  /* 0x000076320b077816 */ /* 0x000fe20000000007 */
[----:B------:R-:W-:Y:S01]  /*18260*/  IMAD.MOV.U32 R95, RZ, RZ, R94 ;  /* 0x000000ffff5f7224 */ /* 0x000fe200078e005e */
[----:B------:R-:W-:Y:S02]  /*18270*/  PRMT R182, R182, 0x5410, R182 ;  /* 0x00005410b6b67816 */ /* 0x000fe400000000b6 */
.L_x_6951:
[----:B------:R-:W-:Y:S05]  /*18280*/  BSYNC B1 ;  /* 0x0000000000017941 */ /* 0x000fea0003800000 */
.L_x_6949:
        /* <DEDUP_REMOVED lines=11> */
.L_x_6953:
[----:B------:R-:W-:Y:S01]  /*18340*/  IMAD.MOV.U32 R9, RZ, RZ, R10 ;  /* 0x000000ffff097224 */ /* 0x000fe200078e000a */
[----:B------:R-:W-:Y:S01]  /*18350*/  PRMT R11, R7, 0x7610, R11 ;  /* 0x00007610070b7816 */ /* 0x000fe2000000000b */
[----:B------:R-:W-:Y:S01]  /*18360*/  IMAD.MOV.U32 R94, RZ, RZ, R97 ;  /* 0x000000ffff5e7224 */ /* 0x000fe200078e0061 */
[----:B------:R-:W-:Y:S02]  /*18370*/  PRMT R182, R181, 0x7632, R182 ;  /* 0x00007632b5b67816 */ /* 0x000fe400000000b6 */
.L_x_6954:
[----:B------:R-:W-:Y:S05]  /*18380*/  BSYNC B1 ;  /* 0x0000000000017941 */ /* 0x000fea0003800000 */
.L_x_6952:
        /* <DEDUP_REMOVED lines=11> */
.L_x_6956:
[----:B------:R-:W-:Y:S01]  /*18440*/  IMAD.MOV.U32 R10, RZ, RZ, R9 ;  /* 0x000000ffff0a7224 */ /* 0x000fe200078e0009 */
[----:B------:R-:W-:Y:S01]  /*18450*/  PRMT R7, R7, 0x5410, R11 ;  /* 0x0000541007077816 */ /* 0x000fe2000000000b */
[----:B------:R-:W-:Y:S01]  /*18460*/  IMAD.MOV.U32 R97, RZ, RZ, R96 ;  /* 0x000000ffff617224 */ /* 0x000fe200078e0060 */
[----:B------:R-:W-:Y:S02]  /*18470*/  PRMT R181, R181, 0x5410, R181 ;  /* 0x00005410b5b57816 */ /* 0x000fe400000000b5 */
.L_x_6957:
[----:B------:R-:W-:Y:S05]  /*18480*/  BSYNC B1 ;  /* 0x0000000000017941 */ /* 0x000fea0003800000 */
.L_x_6955:
        /* <DEDUP_REMOVED lines=11> */
.L_x_6959:
[----:B------:R-:W-:Y:S01]  /*18540*/  IMAD.MOV.U32 R9, RZ, RZ, R10 ;  /* 0x000000ffff097224 */ /* 0x000fe200078e000a */
[----:B------:R-:W-:Y:S01]  /*18550*/  PRMT R11, R11, 0x7610, R7 ;  /* 0x000076100b0b7816 */ /* 0x000fe20000000007 */
[----:B------:R-:W-:Y:S01]  /*18560*/  IMAD.MOV.U32 R96, RZ, RZ, R99 ;  /* 0x000000ffff607224 */ /* 0x000fe200078e0063 */
[----:B------:R-:W-:Y:S02]  /*18570*/  PRMT R181, R180, 0x7632, R181 ;  /* 0x00007632b4b57816 */ /* 0x000fe400000000b5 */
.L_x_6960:
[----:B------:R-:W-:Y:S05]  /*18580*/  BSYNC B1 ;  /* 0x0000000000017941 */ /* 0x000fea0003800000 */
.L_x_6958:
        /* <DEDUP_REMOVED lines=11> */
.L_x_6962:
[----:B------:R-:W-:Y:S01]  /*18640*/  IMAD.MOV.U32 R10, RZ, RZ, R9 ;  /* 0x000000ffff0a7224 */ /* 0x000fe200078e0009 */
[----:B------:R-:W-:Y:S01]  /*18650*/  PRMT R7, R11, 0x7632, R7 ;  /* 0x000076320b077816 */ /* 0x000fe20000000007 */
[----:B------:R-:W-:Y:S01]  /*18660*/  IMAD.MOV.U32 R99, RZ, RZ, R98 ;  /* 0x000000ffff637224 */ /* 0x000fe200078e0062 */
[----:B------:R-:W-:Y:S02]  /*18670*/  PRMT R180, R180, 0x5410, R180 ;  /* 0x00005410b4b47816 */ /* 0x000fe400000000b4 */
.L_x_6963:
[----:B------:R-:W-:Y:S05]  /*18680*/  BSYNC B1 ;  /* 0x0000000000017941 */ /* 0x000fea0003800000 */
.L_x_6961:
        /* <DEDUP_REMOVED lines=11> */
.L_x_6965:
[----:B------:R-:W-:Y:S01]  /*18740*/  IMAD.MOV.U32 R9, RZ, RZ, R10 ;  /* 0x000000ffff097224 */ /* 0x000fe200078e000a */
[----:B------:R-:W-:Y:S01]  /*18750*/  PRMT R11, R7, 0x7610, R11 ;  /* 0x00007610070b7816 */ /* 0x000fe2000000000b */
[----:B------:R-:W-:Y:S01]  /*18760*/  IMAD.MOV.U32 R98, RZ, RZ, R101 ;  /* 0x000000ffff627224 */ /* 0x000fe200078e0065 */
[----:B------:R-:W-:Y:S02]  /*18770*/  PRMT R180, R179, 0x7632, R180 ;  /* 0x00007632b3b47816 */ /* 0x000fe400000000b4 */
.L_x_6966:
[----:B------:R-:W-:Y:S05]  /*18780*/  BSYNC B1 ;  /* 0x0000000000017941 */ /* 0x000fea0003800000 */
.L_x_6964:
        /* <DEDUP_REMOVED lines=11> */
.L_x_6968:
[----:B------:R-:W-:Y:S01]  /*18840*/  IMAD.MOV.U32 R10, RZ, RZ, R9 ;  /* 0x000000ffff0a7224 */ /* 0x000fe200078e0009 */
[----:B------:R-:W-:Y:S01]  /*18850*/  PRMT R7, R7, 0x5410, R11 ;  /* 0x0000541007077816 */ /* 0x000fe2000000000b */
[----:B------:R-:W-:Y:S01]  /*18860*/  IMAD.MOV.U32 R101, RZ, RZ, R100 ;  /* 0x000000ffff657224 */ /* 0x000fe200078e0064 */
[----:B------:R-:W-:Y:S02]  /*18870*/  PRMT R179, R179, 0x5410, R179 ;  /* 0x00005410b3b37816 */ /* 0x000fe400000000b3 */
.L_x_6969:
[----:B------:R-:W-:Y:S05]  /*18880*/  BSYNC B1 ;  /* 0x0000000000017941 */ /* 0x000fea0003800000 */
.L_x_6967:
        /* <DEDUP_REMOVED lines=11> */
.L_x_6971:
[----:B------:R-:W-:Y:S01]  /*18940*/  IMAD.MOV.U32 R9, RZ, RZ, R10 ;  /* 0x000000ffff097224 */ /* 0x000fe200078e000a */
[----:B------:R-:W-:Y:S01]  /*18950*/  PRMT R11, R11, 0x7610, R7 ;  /* 0x000076100b0b7816 */ /* 0x000fe20000000007 */
[----:B------:R-:W-:Y:S01]  /*18960*/  IMAD.MOV.U32 R100, RZ, RZ, R103 ;  /* 0x000000ffff647224 */ /* 0x000fe200078e0067 */
[----:B------:R-:W-:Y:S02]  /*18970*/  PRMT R179, R178, 0x7632, R179 ;  /* 0x00007632b2b37816 */ /* 0x000fe400000000b3 */
.L_x_6972:
[----:B------:R-:W-:Y:S05]  /*18980*/  BSYNC B1 ;  /* 0x0000000000017941 */ /* 0x000fea0003800000 */
.L_x_6970:
        /* <DEDUP_REMOVED lines=11> */
.L_x_6974:
[----:B------:R-:W-:Y:S01]  /*18a40*/  IMAD.MOV.U32 R10, RZ, RZ, R9 ;  /* 0x000000ffff0a7224 */ /* 0x000fe200078e0009 */
[----:B------:R-:W-:Y:S01]  /*18a50*/  PRMT R7, R11, 0x7632, R7 ;  /* 0x000076320b077816 */ /* 0x000fe20000000007 */
[----:B------:R-:W-:Y:S01]  /*18a60*/  IMAD.MOV.U32 R103, RZ, RZ, R102 ;  /* 0x000000ffff677224 */ /* 0x000fe200078e0066 */
[----:B------:R-:W-:Y:S02]  /*18a70*/  PRMT R178, R178, 0x5410, R178 ;  /* 0x00005410b2b27816 */ /* 0x000fe400000000b2 */
.L_x_6975:
[----:B------:R-:W-:Y:S05]  /*18a80*/  BSYNC B1 ;  /* 0x0000000000017941 */ /* 0x000fea0003800000 */
.L_x_6973:
        /* <DEDUP_REMOVED lines=11> */
.L_x_6977:
[----:B------:R-:W-:Y:S01]  /*18b40*/  IMAD.MOV.U32 R9, RZ, RZ, R10 ;  /* 0x000000ffff097224 */ /* 0x000fe200078e000a */
[----:B------:R-:W-:Y:S01]  /*18b50*/  PRMT R11, R7, 0x7610, R11 ;  /* 0x00007610070b7816 */ /* 0x000fe2000000000b */
[----:B------:R-:W-:Y:S01]  /*18b60*/  IMAD.MOV.U32 R102, RZ, RZ, R105 ;  /* 0x000000ffff667224 */ /* 0x000fe200078e0069 */
[----:B------:R-:W-:Y:S02]  /*18b70*/  PRMT R178, R177, 0x7632, R178 ;  /* 0x00007632b1b27816 */ /* 0x000fe400000000b2 */
.L_x_6978:
[----:B------:R-:W-:Y:S05]  /*18b80*/  BSYNC B1 ;  /* 0x0000000000017941 */ /* 0x000fea0003800000 */
.L_x_6976:
        /* <DEDUP_REMOVED lines=11> */
.L_x_6980:
[----:B------:R-:W-:Y:S01]  /*18c40*/  IMAD.MOV.U32 R10, RZ, RZ, R9 ;  /* 0x000000ffff0a7224 */ /* 0x000fe200078e0009 */
[----:B------:R-:W-:Y:S01]  /*18c50*/  PRMT R7, R7, 0x5410, R11 ;  /* 0x0000541007077816 */ /* 0x000fe2000000000b */
[----:B------:R-:W-:Y:S01]  /*18c60*/  IMAD.MOV.U32 R105, RZ, RZ, R104 ;  /* 0x000000ffff697224 */ /* 0x000fe200078e0068 */
[----:B------:R-:W-:Y:S02]  /*18c70*/  PRMT R177, R177, 0x5410, R177 ;  /* 0x00005410b1b17816 */ /* 0x000fe400000000b1 */
.L_x_6981:
[----:B------:R-:W-:Y:S05]  /*18c80*/  BSYNC B1 ;  /* 0x0000000000017941 */ /* 0x000fea0003800000 */
.L_x_6979:
        /* <DEDUP_REMOVED lines=11> */
.L_x_6983:
[----:B------:R-:W-:Y:S01]  /*18d40*/  IMAD.MOV.U32 R9, RZ, RZ, R10 ;  /* 0x000000ffff097224 */ /* 0x000fe200078e000a */
[----:B------:R-:W-:Y:S01]  /*18d50*/  PRMT R11, R11, 0x7610, R7 ;  /* 0x000076100b0b7816 */ /* 0x000fe20000000007 */
[----:B------:R-:W-:Y:S01]  /*18d60*/  IMAD.MOV.U32 R104, RZ, RZ, R107 ;  /* 0x000000ffff687224 */ /* 0x000fe200078e006b */
[----:B------:R-:W-:Y:S02]  /*18d70*/  PRMT R177, R176, 0x7632, R177 ;  /* 0x00007632b0b17816 */ /* 0x000fe400000000b1 */
.L_x_6984:
[----:B------:R-:W-:Y:S05]  /*18d80*/  BSYNC B1 ;  /* 0x0000000000017941 */ /* 0x000fea0003800000 */
.L_x_6982:
        /* <DEDUP_REMOVED lines=11> */
.L_x_6986:
[----:B------:R-:W-:Y:S01]  /*18e40*/  IMAD.MOV.U32 R10, RZ, RZ, R9 ;  /* 0x000000ffff0a7224 */ /* 0x000fe200078e0009 */
[----:B------:R-:W-:Y:S01]  /*18e50*/  PRMT R7, R11, 0x7632, R7 ;  /* 0x000076320b077816 */ /* 0x000fe20000000007 */
[----:B------:R-:W-:Y:S01]  /*18e60*/  IMAD.MOV.U32 R107, RZ, RZ, R106 ;  /* 0x000000ffff6b7224 */ /* 0x000fe200078e006a */
[----:B------:R-:W-:Y:S02]  /*18e70*/  PRMT R176, R176, 0x5410, R176 ;  /* 0x00005410b0b07816 */ /* 0x000fe400000000b0 */
.L_x_6987:
[----:B------:R-:W-:Y:S05]  /*18e80*/  BSYNC B1 ;  /* 0x0000000000017941 */ /* 0x000fea0003800000 */
.L_x_6985:
        /* <DEDUP_REMOVED lines=11> */
.L_x_6989:
[----:B------:R-:W-:Y:S01]  /*18f40*/  IMAD.MOV.U32 R9, RZ, RZ, R10 ;  /* 0x000000ffff097224 */ /* 0x000fe200078e000a */
[----:B------:R-:W-:Y:S01]  /*18f50*/  PRMT R11, R7, 0x7610, R11 ;  /* 0x00007610070b7816 */ /* 0x000fe2000000000b */
[----:B------:R-:W-:Y:S01]  /*18f60*/  IMAD.MOV.U32 R106, RZ, RZ, R109 ;  /* 0x000000ffff6a7224 */ /* 0x000fe200078e006d */
[----:B------:R-:W-:Y:S02]  /*18f70*/  PRMT R176, R175, 0x7632, R176 ;  /* 0x00007632afb07816 */ /* 0x000fe400000000b0 */
.L_x_6990:
[----:B------:R-:W-:Y:S05]  /*18f80*/  BSYNC B1 ;  /* 0x0000000000017941 */ /* 0x000fea0003800000 */
.L_x_6988:
        /* <DEDUP_REMOVED lines=11> */
.L_x_6992:
[----:B------:R-:W-:Y:S01]  /*19040*/  IMAD.MOV.U32 R10, RZ, RZ, R9 ;  /* 0x000000ffff0a7224 */ /* 0x000fe200078e0009 */
[----:B------:R-:W-:Y:S01]  /*19050*/  PRMT R7, R7, 0x5410, R11 ;  /* 0x0000541007077816 */ /* 0x000fe2000000000b */
[----:B------:R-:W-:Y:S01]  /*19060*/  IMAD.MOV.U32 R109, RZ, RZ, R108 ;  /* 0x000000ffff6d7224 */ /* 0x000fe200078e006c */
[----:B------:R-:W-:Y:S02]  /*19070*/  PRMT R175, R175, 0x5410, R175 ;  /* 0x00005410afaf7816 */ /* 0x000fe400000000af */
.L_x_6993:
[----:B------:R-:W-:Y:S05]  /*19080*/  BSYNC B1 ;  /* 0x0000000000017941 */ /* 0x000fea0003800000 */
.L_x_6991:
        /* <DEDUP_REMOVED lines=11> */
.L_x_6995:
[----:B------:R-:W-:Y:S01]  /*19140*/  IMAD.MOV.U32 R9, RZ, RZ, R10 ;  /* 0x000000ffff097224 */ /* 0x000fe200078e000a */
[----:B------:R-:W-:Y:S01]  /*19150*/  PRMT R11, R11, 0x7610, R7 ;  /* 0x000076100b0b7816 */ /* 0x000fe20000000007 */
[----:B------:R-:W-:Y:S01]  /*19160*/  IMAD.MOV.U32 R108, RZ, RZ, R111 ;  /* 0x000000ffff6c7224 */ /* 0x000fe200078e006f */
[----:B------:R-:W-:Y:S02]  /*19170*/  PRMT R175, R174, 0x7632, R175 ;  /* 0x00007632aeaf7816 */ /* 0x000fe400000000af */
.L_x_6996:
[----:B------:R-:W-:Y:S05]  /*19180*/  BSYNC B1 ;  /* 0x0000000000017941 */ /* 0x000fea0003800000 */
.L_x_6994:
        /* <DEDUP_REMOVED lines=11> */
.L_x_6998:
[----:B------:R-:W-:Y:S01]  /*19240*/  IMAD.MOV.U32 R10, RZ, RZ, R9 ;  /* 0x000000ffff0a7224 */ /* 0x000fe200078e0009 */
[----:B------:R-:W-:Y:S01]  /*19250*/  PRMT R7, R11, 0x7632, R7 ;  /* 0x000076320b077816 */ /* 0x000fe20000000007 */
[----:B------:R-:W-:Y:S01]  /*19260*/  IMAD.MOV.U32 R111, RZ, RZ, R110 ;  /* 0x000000ffff6f7224 */ /* 0x000fe200078e006e */
[----:B------:R-:W-:Y:S02]  /*19270*/  PRMT R174, R174, 0x5410, R174 ;  /* 0x00005410aeae7816 */ /* 0x000fe400000000ae */
.L_x_6999:
[----:B------:R-:W-:Y:S05]  /*19280*/  BSYNC B1 ;  /* 0x0000000000017941 */ /* 0x000fea0003800000 */
.L_x_6997:
        /* <DEDUP_REMOVED lines=11> */
.L_x_7001:
[----:B------:R-:W-:Y:S01]  /*19340*/  IMAD.MOV.U32 R9, RZ, RZ, R10 ;  /* 0x000000ffff097224 */ /* 0x000fe200078e000a */
[----:B------:R-:W-:Y:S01]  /*19350*/  PRMT R11, R7, 0x7610, R11 ;  /* 0x00007610070b7816 */ /* 0x000fe2000000000b */
[----:B------:R-:W-:Y:S01]  /*19360*/  IMAD.MOV.U32 R110, RZ, RZ, R113 ;  /* 0x000000ffff6e7224 */ /* 0x000fe200078e0071 */
[----:B------:R-:W-:Y:S02]  /*19370*/  PRMT R174, R173, 0x7632, R174 ;  /* 0x00007632adae7816 */ /* 0x000fe400000000ae */
.L_x_7002:
[----:B------:R-:W-:Y:S05]  /*19380*/  BSYNC B1 ;  /* 0x0000000000017941 */ /* 0x000fea0003800000 */
.L_x_7000:
        /* <DEDUP_REMOVED lines=11> */
.L_x_7004:
[----:B------:R-:W-:Y:S01]  /*19440*/  IMAD.MOV.U32 R10, RZ, RZ, R9 ;  /* 0x000000ffff0a7224 */ /* 0x000fe200078e0009 */
[----:B------:R-:W-:Y:S01]  /*19450*/  PRMT R7, R7, 0x5410, R11 ;  /* 0x0000541007077816 */ /* 0x000fe2000000000b */
[----:B------:R-:W-:Y:S01]  /*19460*/  IMAD.MOV.U32 R113, RZ, RZ, R112 ;  /* 0x000000ffff717224 */ /* 0x000fe200078e0070 */
[----:B------:R-:W-:Y:S02]  /*19470*/  PRMT R173, R173, 0x5410, R173 ;  /* 0x00005410adad7816 */ /* 0x000fe400000000ad */
.L_x_7005:
[----:B------:R-:W-:Y:S05]  /*19480*/  BSYNC B1 ;  /* 0x0000000000017941 */ /* 0x000fea0003800000 */
.L_x_7003:
        /* <DEDUP_REMOVED lines=11> */
.L_x_7007:
[----:B------:R-:W-:Y:S01]  /*19540*/  IMAD.MOV.U32 R9, RZ, RZ, R10 ;  /* 0x000000ffff097224 */ /* 0x000fe200078e000a */
[----:B------:R-:W-:Y:S01]  /*19550*/  PRMT R11, R11, 0x7610, R7 ;  /* 0x000076100b0b7816 */ /* 0x000fe20000000007 */
[----:B------:R-:W-:Y:S01]  /*19560*/  IMAD.MOV.U32 R112, RZ, RZ, R115 ;  /* 0x000000ffff707224 */ /* 0x000fe200078e0073 */
[----:B------:R-:W-:Y:S02]  /*19570*/  PRMT R173, R172, 0x7632, R173 ;  /* 0x00007632acad7816 */ /* 0x000fe400000000ad */
.L_x_7008:
[----:B------:R-:W-:Y:S05]  /*19580*/  BSYNC B1 ;  /* 0x0000000000017941 */ /* 0x000fea0003800000 */
.L_x_7006:
        /* <DEDUP_REMOVED lines=11> */
.L_x_7010:
[----:B------:R-:W-:Y:S01]  /*19640*/  IMAD.MOV.U32 R10, RZ, RZ, R9 ;  /* 0x000000ffff0a7224 */ /* 0x000fe200078e0009 */
[----:B------:R-:W-:Y:S01]  /*19650*/  PRMT R7, R11, 0x7632, R7 ;  /* 0x000076320b077816 */ /* 0x000fe20000000007 */
[----:B------:R-:W-:Y:S01]  /*19660*/  IMAD.MOV.U32 R115, RZ, RZ, R114 ;  /* 0x000000ffff737224 */ /* 0x000fe200078e0072 */
[----:B------:R-:W-:Y:S02]  /*19670*/  PRMT R172, R172, 0x5410, R172 ;  /* 0x00005410acac7816 */ /* 0x000fe400000000ac */
.L_x_7011:
[----:B------:R-:W-:Y:S05]  /*19680*/  BSYNC B1 ;  /* 0x0000000000017941 */ /* 0x000fea0003800000 */
.L_x_7009:
        /* <DEDUP_REMOVED lines=11> */
.L_x_7013:
[----:B------:R-:W-:Y:S01]  /*19740*/  IMAD.MOV.U32 R9, RZ, RZ, R10 ;  /* 0x000000ffff097224 */ /* 0x000fe200078e000a */
[----:B------:R-:W-:Y:S01]  /*19750*/  PRMT R11, R7, 0x7610, R11 ;  /* 0x00007610070b7816 */ /* 0x000fe2000000000b */
[----:B------:R-:W-:Y:S01]  /*19760*/  IMAD.MOV.U32 R114, RZ, RZ, R117 ;  /* 0x000000ffff727224 */ /* 0x000fe200078e0075 */
[----:B------:R-:W-:Y:S02]  /*19770*/  PRMT R172, R171, 0x7632, R172 ;  /* 0x00007632abac7816 */ /* 0x000fe400000000ac */
.L_x_7014:
[----:B------:R-:W-:Y:S05]  /*19780*/  BSYNC B1 ;  /* 0x0000000000017941 */ /* 0x000fea0003800000 */
.L_x_7012:
        /* <DEDUP_REMOVED lines=11> */
.L_x_7016:
[----:B------:R-:W-:Y:S01]  /*19840*/  IMAD.MOV.U32 R10, RZ, RZ, R9 ;  /* 0x000000ffff0a7224 */ /* 0x000fe200078e0009 */
[----:B------:R-:W-:Y:S01]  /*19850*/  PRMT R7, R7, 0x5410, R11 ;  /* 0x0000541007077816 */ /* 0x000fe2000000000b */
[----:B------:R-:W-:Y:S01]  /*19860*/  IMAD.MOV.U32 R117, RZ, RZ, R116 ;  /* 0x000000ffff757224 */ /* 0x000fe200078e0074 */
[----:B------:R-:W-:Y:S02]  /*19870*/  PRMT R171, R171, 0x5410, R171 ;  /* 0x00005410abab7816 */ /* 0x000fe400000000ab */
.L_x_7017:
[----:B------:R-:W-:Y:S05]  /*19880*/  BSYNC B1 ;  /* 0x0000000000017941 */ /* 0x000fea0003800000 */
.L_x_7015:
        /* <DEDUP_REMOVED lines=11> */
.L_x_7019:
[----:B------:R-:W-:Y:S01]  /*19940*/  IMAD.MOV.U32 R9, RZ, RZ, R10 ;  /* 0x000000ffff097224 */ /* 0x000fe200078e000a */
[----:B------:R-:W-:Y:S01]  /*19950*/  PRMT R11, R11, 0x7610, R7 ;  /* 0x000076100b0b7816 */ /* 0x000fe20000000007 */
[----:B------:R-:W-:Y:S01]  /*19960*/  IMAD.MOV.U32 R116, RZ, RZ, R119 ;  /* 0x000000ffff747224 */ /* 0x000fe200078e0077 */
[----:B------:R-:W-:Y:S02]  /*19970*/  PRMT R171, R170, 0x7632, R171 ;  /* 0x00007632aaab7816 */ /* 0x000fe400000000ab */
.L_x_7020:
[----:B------:R-:W-:Y:S05]  /*19980*/  BSYNC B1 ;  /* 0x0000000000017941 */ /* 0x000fea0003800000 */
.L_x_7018:
        /* <DEDUP_REMOVED lines=11> */
.L_x_7022:
[----:B------:R-:W-:Y:S01]  /*19a40*/  IMAD.MOV.U32 R10, RZ, RZ, R9 ;  /* 0x000000ffff0a7224 */ /* 0x000fe200078e0009 */
[----:B------:R-:W-:Y:S01]  /*19a50*/  PRMT R7, R11, 0x7632, R7 ;  /* 0x000076320b077816 */ /* 0x000fe20000000007 */
[----:B------:R-:W-:Y:S01]  /*19a60*/  IMAD.MOV.U32 R119, RZ, RZ, R118 ;  /* 0x000000ffff777224 */ /* 0x000fe200078e0076 */
[----:B------:R-:W-:Y:S02]  /*19a70*/  PRMT R170, R170, 0x5410, R170 ;  /* 0x00005410aaaa7816 */ /* 0x000fe400000000aa */
.L_x_7023:
[----:B------:R-:W-:Y:S05]  /*19a80*/  BSYNC B1 ;  /* 0x0000000000017941 */ /* 0x000fea0003800000 */
.L_x_7021:
        /* <DEDUP_REMOVED lines=11> */
.L_x_7025:
[----:B------:R-:W-:Y:S01]  /*19b40*/  IMAD.MOV.U32 R9, RZ, RZ, R10 ;  /* 0x000000ffff097224 */ /* 0x000fe200078e000a */
[----:B------:R-:W-:Y:S01]  /*19b50*/  PRMT R11, R7, 0x7610, R11 ;  /* 0x00007610070b7816 */ /* 0x000fe2000000000b */
[----:B------:R-:W-:Y:S01]  /*19b60*/  IMAD.MOV.U32 R118, RZ, RZ, R121 ;  /* 0x000000ffff767224 */ /* 0x000fe200078e0079 */
[----:B------:R-:W-:Y:S02]  /*19b70*/  PRMT R170, R169, 0x7632, R170 ;  /* 0x00007632a9aa7816 */ /* 0x000fe400000000aa */
.L_x_7026:
[----:B------:R-:W-:Y:S05]  /*19b80*/  BSYNC B1 ;  /* 0x0000000000017941 */ /* 0x000fea0003800000 */
.L_x_7024:
        /* <DEDUP_REMOVED lines=11> */
.L_x_7028:
[----:B------:R-:W-:Y:S01]  /*19c40*/  IMAD.MOV.U32 R10, RZ, RZ, R9 ;  /* 0x000000ffff0a7224 */ /* 0x000fe200078e0009 */
[----:B------:R-:W-:Y:S01]  /*19c50*/  PRMT R7, R7, 0x5410, R11 ;  /* 0x0000541007077816 */ /* 0x000fe2000000000b */
[----:B------:R-:W-:Y:S01]  /*19c60*/  IMAD.MOV.U32 R121, RZ, RZ, R120 ;  /* 0x000000ffff797224 */ /* 0x000fe200078e0078 */
[----:B------:R-:W-:Y:S02]  /*19c70*/  PRMT R169, R169, 0x5410, R169 ;  /* 0x00005410a9a97816 */ /* 0x000fe400000000a9 */
.L_x_7029:
[----:B------:R-:W-:Y:S05]  /*19c80*/  BSYNC B1 ;  /* 0x0000000000017941 */ /* 0x000fea0003800000 */
.L_x_7027:
        /* <DEDUP_REMOVED lines=11> */
.L_x_7031:
[----:B------:R-:W-:Y:S01]  /*19d40*/  IMAD.MOV.U32 R9, RZ, RZ, R10 ;  /* 0x000000ffff097224 */ /* 0x000fe200078e000a */
[----:B------:R-:W-:Y:S01]  /*19d50*/  PRMT R11, R11, 0x7610, R7 ;  /* 0x000076100b0b7816 */ /* 0x000fe20000000007 */
[----:B------:R-:W-:Y:S01]  /*19d60*/  IMAD.MOV.U32 R120, RZ, RZ, R123 ;  /* 0x000000ffff787224 */ /* 0x000fe200078e007b */
[----:B------:R-:W-:Y:S02]  /*19d70*/  PRMT R169, R168, 0x7632, R169 ;  /* 0x00007632a8a97816 */ /* 0x000fe400000000a9 */
.L_x_7032:
[----:B------:R-:W-:Y:S05]  /*19d80*/  BSYNC B1 ;  /* 0x0000000000017941 */ /* 0x000fea0003800000 */
.L_x_7030:
        /* <DEDUP_REMOVED lines=11> */
.L_x_7034:
[----:B------:R-:W-:Y:S01]  /*19e40*/  IMAD.MOV.U32 R10, RZ, RZ, R9 ;  /* 0x000000ffff0a7224 */ /* 0x000fe200078e0009 */
[----:B------:R-:W-:Y:S01]  /*19e50*/  PRMT R7, R11, 0x7632, R7 ;  /* 0x000076320b077816 */ /* 0x000fe20000000007 */
[----:B------:R-:W-:Y:S01]  /*19e60*/  IMAD.MOV.U32 R123, RZ, RZ, R122 ;  /* 0x000000ffff7b7224 */ /* 0x000fe200078e007a */
[----:B------:R-:W-:Y:S02]  /*19e70*/  PRMT R168, R168, 0x5410, R168 ;  /* 0x00005410a8a87816 */ /* 0x000fe400000000a8 */
.L_x_7035:
[----:B------:R-:W-:Y:S05]  /*19e80*/  BSYNC B1 ;  /* 0x0000000000017941 */ /* 0x000fea0003800000 */
.L_x_7033:
        /* <DEDUP_REMOVED lines=11> */
.L_x_7037:
[----:B------:R-:W-:Y:S01]  /*19f40*/  IMAD.MOV.U32 R9, RZ, RZ, R10 ;  /* 0x000000ffff097224 */ /* 0x000fe200078e000a */
[----:B------:R-:W-:Y:S01]  /*19f50*/  PRMT R11, R7, 0x7610, R11 ;  /* 0x00007610070b7816 */ /* 0x000fe2000000000b */
[----:B------:R-:W-:Y:S01]  /*19f60*/  IMAD.MOV.U32 R122, RZ, RZ, R125 ;  /* 0x000000ffff7a7224 */ /* 0x000fe200078e007d */
[----:B------:R-:W-:Y:S02]  /*19f70*/  PRMT R168, R167, 0x7632, R168 ;  /* 0x00007632a7a87816 */ /* 0x000fe400000000a8 */
.L_x_7038:
[----:B------:R-:W-:Y:S05]  /*19f80*/  BSYNC B1 ;  /* 0x0000000000017941 */ /* 0x000fea0003800000 */
.L_x_7036:
        /* <DEDUP_REMOVED lines=11> */
.L_x_7040:
[----:B------:R-:W-:Y:S01]  /*1a040*/  IMAD.MOV.U32 R10, RZ, RZ, R9 ;  /* 0x000000ffff0a7224 */ /* 0x000fe200078e0009 */
[----:B------:R-:W-:Y:S01]  /*1a050*/  PRMT R7, R7, 0x5410, R11 ;  /* 0x0000541007077816 */ /* 0x000fe2000000000b */
[----:B------:R-:W-:Y:S01]  /*1a060*/  IMAD.MOV.U32 R125, RZ, RZ, R124 ;  /* 0x000000ffff7d7224 */ /* 0x000fe200078e007c */
[----:B------:R-:W-:Y:S02]  /*1a070*/  PRMT R167, R167, 0x5410, R167 ;  /* 0x00005410a7a77816 */ /* 0x000fe400000000a7 */
.L_x_7041:
[----:B------:R-:W-:Y:S05]  /*1a080*/  BSYNC B1 ;  /* 0x0000000000017941 */ /* 0x000fea0003800000 */
.L_x_7039:
        /* <DEDUP_REMOVED lines=11> */
.L_x_7043:
[----:B------:R-:W-:Y:S01]  /*1a140*/  IMAD.MOV.U32 R9, RZ, RZ, R10 ;  /* 0x000000ffff097224 */ /* 0x000fe200078e000a */
[----:B------:R-:W-:Y:S01]  /*1a150*/  PRMT R11, R11, 0x7610, R7 ;  /* 0x000076100b0b7816 */ /* 0x000fe20000000007 */
[----:B------:R-:W-:Y:S01]  /*1a160*/  IMAD.MOV.U32 R124, RZ, RZ, R127 ;  /* 0x000000ffff7c7224 */ /* 0x000fe200078e007f */
[----:B------:R-:W-:Y:S02]  /*1a170*/  PRMT R167, R166, 0x7632, R167 ;  /* 0x00007632a6a77816 */ /* 0x000fe400000000a7 */
.L_x_7044:
[----:B------:R-:W-:Y:S05]  /*1a180*/  BSYNC B1 ;  /* 0x0000000000017941 */ /* 0x000fea0003800000 */
.L_x_7042:
        /* <DEDUP_REMOVED lines=11> */
.L_x_7046:
[----:B------:R-:W-:Y:S01]  /*1a240*/  IMAD.MOV.U32 R10, RZ, RZ, R9 ;  /* 0x000000ffff0a7224 */ /* 0x000fe200078e0009 */
[----:B------:R-:W-:Y:S01]  /*1a250*/  PRMT R7, R11, 0x7632, R7 ;  /* 0x000076320b077816 */ /* 0x000fe20000000007 */
[----:B------:R-:W-:Y:S01]  /*1a260*/  IMAD.MOV.U32 R127, RZ, RZ, R126 ;  /* 0x000000ffff7f7224 */ /* 0x000fe200078e007e */
[----:B------:R-:W-:Y:S02]  /*1a270*/  PRMT R166, R166, 0x5410, R166 ;  /* 0x00005410a6a67816 */ /* 0x000fe400000000a6 */
.L_x_7047:
[----:B------:R-:W-:Y:S05]  /*1a280*/  BSYNC B1 ;  /* 0x0000000000017941 */ /* 0x000fea0003800000 */
.L_x_7045:
        /* <DEDUP_REMOVED lines=11> */
.L_x_7049:
[----:B------:R-:W-:Y:S01]  /*1a340*/  IMAD.MOV.U32 R9, RZ, RZ, R10 ;  /* 0x000000ffff097224 */ /* 0x000fe200078e000a */
[----:B------:R-:W-:Y:S01]  /*1a350*/  PRMT R11, R7, 0x7610, R11 ;  /* 0x00007610070b7816 */ /* 0x000fe2000000000b */
[----:B------:R-:W-:Y:S01]  /*1a360*/  IMAD.MOV.U32 R126, RZ, RZ, R129 ;  /* 0x000000ffff7e7224 */ /* 0x000fe200078e0081 */
[----:B------:R-:W-:Y:S02]  /*1a370*/  PRMT R166, R165, 0x7632, R166 ;  /* 0x00007632a5a67816 */ /* 0x000fe400000000a6 */
.L_x_7050:
[----:B------:R-:W-:Y:S05]  /*1a380*/  BSYNC B1 ;  /* 0x0000000000017941 */ /* 0x000fea0003800000 */
.L_x_7048:
        /* <DEDUP_REMOVED lines=11> */
.L_x_7052:
[----:B------:R-:W-:Y:S01]  /*1a440*/  IMAD.MOV.U32 R10, RZ, RZ, R9 ;  /* 0x000000ffff0a7224 */ /* 0x000fe200078e0009 */
[----:B------:R-:W-:Y:S01]  /*1a450*/  PRMT R7, R7, 0x5410, R11 ;  /* 0x0000541007077816 */ /* 0x000fe2000000000b */
[----:B------:R-:W-:Y:S01]  /*1a460*/  IMAD.MOV.U32 R129, RZ, RZ, R128 ;  /* 0x000000ffff817224 */ /* 0x000fe200078e0080 */
[----:B------:R-:W-:Y:S02]  /*1a470*/  PRMT R165, R165, 0x5410, R165 ;  /* 0x00005410a5a57816 */ /* 0x000fe400000000a5 */
.L_x_7053:
[----:B------:R-:W-:Y:S05]  /*1a480*/  BSYNC B1 ;  /* 0x0000000000017941 */ /* 0x000fea0003800000 */
.L_x_7051:
        /* <DEDUP_REMOVED lines=11> */
.L_x_7055:
[----:B------:R-:W-:Y:S01]  /*1a540*/  IMAD.MOV.U32 R9, RZ, RZ, R10 ;  /* 0x000000ffff097224 */ /* 0x000fe200078e000a */
[----:B------:R-:W-:Y:S01]  /*1a550*/  PRMT R11, R11, 0x7610, R7 ;  /* 0x000076100b0b7816 */ /* 0x000fe20000000007 */
[----:B------:R-:W-:Y:S01]  /*1a560*/  IMAD.MOV.U32 R128, RZ, RZ, R131 ;  /* 0x000000ffff807224 */ /* 0x000fe200078e0083 */
[----:B------:R-:W-:Y:S02]  /*1a570*/  PRMT R165, R164, 0x7632, R165 ;  /* 0x00007632a4a57816 */ /* 0x000fe400000000a5 */
.L_x_7056:
[----:B------:R-:W-:Y:S05]  /*1a580*/  BSYNC B1 ;  /* 0x0000000000017941 */ /* 0x000fea0003800000 */
.L_x_7054:
        /* <DEDUP_REMOVED lines=11> */
.L_x_7058:
[----:B------:R-:W-:Y:S01]  /*1a640*/  IMAD.MOV.U32 R10, RZ, RZ, R9 ;  /* 0x000000ffff0a7224 */ /* 0x000fe200078e0009 */
[----:B------:R-:W-:Y:S01]  /*1a650*/  PRMT R7, R11, 0x7632, R7 ;  /* 0x000076320b077816 */ /* 0x000fe20000000007 */
[----:B------:R-:W-:Y:S01]  /*1a660*/  IMAD.MOV.U32 R131, RZ, RZ, R130 ;  /* 0x000000ffff837224 */ /* 0x000fe200078e0082 */
[----:B------:R-:W-:Y:S02]  /*1a670*/  PRMT R164, R164, 0x5410, R164 ;  /* 0x00005410a4a47816 */ /* 0x000fe400000000a4 */
.L_x_7059:
[----:B------:R-:W-:Y:S05]  /*1a680*/  BSYNC B1 ;  /* 0x0000000000017941 */ /* 0x000fea0003800000 */
.L_x_7057:
        /* <DEDUP_REMOVED lines=11> */
.L_x_7061:
[----:B------:R-:W-:Y:S01]  /*1a740*/  IMAD.MOV.U32 R9, RZ, RZ, R10 ;  /* 0x000000ffff097224 */ /* 0x000fe200078e000a */
[----:B------:R-:W-:Y:S01]  /*1a750*/  PRMT R11, R7, 0x7610, R11 ;  /* 0x00007610070b7816 */ /* 0x000fe2000000000b */
[----:B------:R-:W-:Y:S01]  /*1a760*/  IMAD.MOV.U32 R130, RZ, RZ, R133 ;  /* 0x000000ffff827224 */ /* 0x000fe200078e0085 */
[----:B------:R-:W-:Y:S02]  /*1a770*/  PRMT R164, R163, 0x7632, R164 ;  /* 0x00007632a3a47816 */ /* 0x000fe400000000a4 */
.L_x_7062:
[----:B------:R-:W-:Y:S05]  /*1a780*/  BSYNC B1 ;  /* 0x0000000000017941 */ /* 0x000fea0003800000 */
.L_x_7060:
        /* <DEDUP_REMOVED lines=11> */
.L_x_7064:
[----:B------:R-:W-:Y:S01]  /*1a840*/  IMAD.MOV.U32 R10, RZ, RZ, R9 ;  /* 0x000000ffff0a7224 */ /* 0x000fe200078e0009 */
[----:B------:R-:W-:Y:S01]  /*1a850*/  PRMT R7, R7, 0x5410, R11 ;  /* 0x0000541007077816 */ /* 0x000fe2000000000b */
[----:B------:R-:W-:Y:S01]  /*1a860*/  IMAD.MOV.U32 R133, RZ, RZ, R132 ;  /* 0x000000ffff857224 */ /* 0x000fe200078e0084 */
[----:B------:R-:W-:Y:S02]  /*1a870*/  PRMT R163, R163, 0x5410, R163 ;  /* 0x00005410a3a37816 */ /* 0x000fe400000000a3 */
.L_x_7065:
[----:B------:R-:W-:Y:S05]  /*1a880*/  BSYNC B1 ;  /* 0x0000000000017941 */ /* 0x000fea0003800000 */
.L_x_7063:
        /* <DEDUP_REMOVED lines=11> */
.L_x_7067:
[----:B------:R-:W-:Y:S01]  /*1a940*/  IMAD.MOV.U32 R9, RZ, RZ, R10 ;  /* 0x000000ffff097224 */ /* 0x000fe200078e000a */
[----:B------:R-:W-:Y:S01]  /*1a950*/  PRMT R11, R11, 0x7610, R7 ;  /* 0x000076100b0b7816 */ /* 0x000fe20000000007 */
[----:B------:R-:W-:Y:S01]  /*1a960*/  IMAD.MOV.U32 R132, RZ, RZ, R135 ;  /* 0x000000ffff847224 */ /* 0x000fe200078e0087 */
[----:B------:R-:W-:Y:S02]  /*1a970*/  PRMT R163, R162, 0x7632, R163 ;  /* 0x00007632a2a37816 */ /* 0x000fe400000000a3 */
.L_x_7068:
[----:B------:R-:W-:Y:S05]  /*1a980*/  BSYNC B1 ;  /* 0x0000000000017941 */ /* 0x000fea0003800000 */
.L_x_7066:
        /* <DEDUP_REMOVED lines=11> */
.L_x_7070:
[----:B------:R-:W-:Y:S01]  /*1aa40*/  IMAD.MOV.U32 R10, RZ, RZ, R9 ;  /* 0x000000ffff0a7224 */ /* 0x000fe200078e0009 */
[----:B------:R-:W-:Y:S01]  /*1aa50*/  PRMT R7, R11, 0x7632, R7 ;  /* 0x000076320b077816 */ /* 0x000fe20000000007 */
[----:B------:R-:W-:Y:S01]  /*1aa60*/  IMAD.MOV.U32 R135, RZ, RZ, R134 ;  /* 0x000000ffff877224 */ /* 0x000fe200078e0086 */
[----:B------:R-:W-:Y:S02]  /*1aa70*/  PRMT R162, R162, 0x5410, R162 ;  /* 0x00005410a2a27816 */ /* 0x000fe400000000a2 */
.L_x_7071:
[----:B------:R-:W-:Y:S05]  /*1aa80*/  BSYNC B1 ;  /* 0x0000000000017941 */ /* 0x000fea0003800000 */
.L_x_7069:
        /* <DEDUP_REMOVED lines=11> */
.L_x_7073:
[----:B------:R-:W-:Y:S01]  /*1ab40*/  IMAD.MOV.U32 R9, RZ, RZ, R10 ;  /* 0x000000ffff097224 */ /* 0x000fe200078e000a */
[----:B------:R-:W-:Y:S01]  /*1ab50*/  PRMT R11, R7, 0x7610, R11 ;  /* 0x00007610070b7816 */ /* 0x000fe2000000000b */
[----:B------:R-:W-:Y:S01]  /*1ab60*/  IMAD.MOV.U32 R134, RZ, RZ, R137 ;  /* 0x000000ffff867224 */ /* 0x000fe200078e0089 */
[----:B------:R-:W-:Y:S02]  /*1ab70*/  PRMT R162, R161, 0x7632, R162 ;  /* 0x00007632a1a27816 */ /* 0x000fe400000000a2 */
.L_x_7074:
[----:B------:R-:W-:Y:S05]  /*1ab80*/  BSYNC B1 ;  /* 0x0000000000017941 */ /* 0x000fea0003800000 */
.L_x_7072:
        /* <DEDUP_REMOVED lines=11> */
.L_x_7076:
[----:B------:R-:W-:Y:S01]  /*1ac40*/  IMAD.MOV.U32 R10, RZ, RZ, R9 ;  /* 0x000000ffff0a7224 */ /* 0x000fe200078e0009 */
[----:B------:R-:W-:Y:S01]  /*1ac50*/  PRMT R7, R7, 0x5410, R11 ;  /* 0x0000541007077816 */ /* 0x000fe2000000000b */
[----:B------:R-:W-:Y:S01]  /*1ac60*/  IMAD.MOV.U32 R137, RZ, RZ, R136 ;  /* 0x000000ffff897224 */ /* 0x000fe200078e0088 */
[----:B------:R-:W-:Y:S02]  /*1ac70*/  PRMT R161, R161, 0x5410, R161 ;  /* 0x00005410a1a17816 */ /* 0x000fe400000000a1 */
.L_x_7077:
[----:B------:R-:W-:Y:S05]  /*1ac80*/  BSYNC B1 ;  /* 0x0000000000017941 */ /* 0x000fea0003800000 */
.L_x_7075:
        /* <DEDUP_REMOVED lines=11> */
.L_x_7079:
[----:B------:R-:W-:Y:S01]  /*1ad40*/  IMAD.MOV.U32 R9, RZ, RZ, R10 ;  /* 0x000000ffff097224 */ /* 0x000fe200078e000a */
[----:B------:R-:W-:Y:S01]  /*1ad50*/  PRMT R11, R11, 0x7610, R7 ;  /* 0x000076100b0b7816 */ /* 0x000fe20000000007 */
[----:B------:R-:W-:Y:S01]  /*1ad60*/  IMAD.MOV.U32 R136, RZ, RZ, R139 ;  /* 0x000000ffff887224 */ /* 0x000fe200078e008b */
[----:B------:R-:W-:Y:S02]  /*1ad70*/  PRMT R161, R160, 0x7632, R161 ;  /* 0x00007632a0a17816 */ /* 0x000fe400000000a1 */
.L_x_7080:
[----:B------:R-:W-:Y:S05]  /*1ad80*/  BSYNC B1 ;  /* 0x0000000000017941 */ /* 0x000fea0003800000 */
.L_x_7078:
        /* <DEDUP_REMOVED lines=11> */
.L_x_7082:
[----:B------:R-:W-:Y:S01]  /*1ae40*/  IMAD.MOV.U32 R10, RZ, RZ, R9 ;  /* 0x000000ffff0a7224 */ /* 0x000fe200078e0009 */
[----:B------:R-:W-:Y:S01]  /*1ae50*/  PRMT R7, R11, 0x7632, R7 ;  /* 0x000076320b077816 */ /* 0x000fe20000000007 */
[----:B------:R-:W-:Y:S01]  /*1ae60*/  IMAD.MOV.U32 R139, RZ, RZ, R138 ;  /* 0x000000ffff8b7224 */ /* 0x000fe200078e008a */
[----:B------:R-:W-:Y:S02]  /*1ae70*/  PRMT R160, R160, 0x5410, R160 ;  /* 0x00005410a0a07816 */ /* 0x000fe400000000a0 */
.L_x_7083:
[----:B------:R-:W-:Y:S05]  /*1ae80*/  BSYNC B1 ;  /* 0x0000000000017941 */ /* 0x000fea0003800000 */
.L_x_7081:
        /* <DEDUP_REMOVED lines=11> */
.L_x_7085:
[----:B------:R-:W-:Y:S01]  /*1af40*/  IMAD.MOV.U32 R9, RZ, RZ, R10 ;  /* 0x000000ffff097224 */ /* 0x000fe200078e000a */
[----:B------:R-:W-:Y:S01]  /*1af50*/  PRMT R11, R7, 0x7610, R11 ;  /* 0x00007610070b7816 */ /* 0x000fe2000000000b */
[----:B------:R-:W-:Y:S01]  /*1af60*/  IMAD.MOV.U32 R138, RZ, RZ, R141 ;  /* 0x000000ffff8a7224 */ /* 0x000fe200078e008d */
[----:B------:R-:W-:Y:S02]  /*1af70*/  PRMT R160, R159, 0x7632, R160 ;  /* 0x000076329fa07816 */ /* 0x000fe400000000a0 */
.L_x_7086:
[----:B------:R-:W-:Y:S05]  /*1af80*/  BSYNC B1 ;  /* 0x0000000000017941 */ /* 0x000fea0003800000 */
.L_x_7084:
        /* <DEDUP_REMOVED lines=11> */
.L_x_7088:
[----:B------:R-:W-:Y:S01]  /*1b040*/  IMAD.MOV.U32 R10, RZ, RZ, R9 ;  /* 0x000000ffff0a7224 */ /* 0x000fe200078e0009 */
[----:B------:R-:W-:Y:S01]  /*1b050*/  PRMT R7, R7, 0x5410, R11 ;  /* 0x0000541007077816 */ /* 0x000fe2000000000b */
[----:B------:R-:W-:Y:S01]  /*1b060*/  IMAD.MOV.U32 R141, RZ, RZ, R140 ;  /* 0x000000ffff8d7224 */ /* 0x000fe200078e008c */
[----:B------:R-:W-:Y:S02]  /*1b070*/  PRMT R159, R159, 0x5410, R159 ;  /* 0x000054109f9f7816 */ /* 0x000fe4000000009f */
.L_x_7089:
[----:B------:R-:W-:Y:S05]  /*1b080*/  BSYNC B1 ;  /* 0x0000000000017941 */ /* 0x000fea0003800000 */
.L_x_7087:
        /* <DEDUP_REMOVED lines=11> */
.L_x_7091:
[----:B------:R-:W-:Y:S01]  /*1b140*/  IMAD.MOV.U32 R9, RZ, RZ, R10 ;  /* 0x000000ffff097224 */ /* 0x000fe200078e000a */
[----:B------:R-:W-:Y:S01]  /*1b150*/  PRMT R11, R11, 0x7610, R7 ;  /* 0x000076100b0b7816 */ /* 0x000fe20000000007 */
[----:B------:R-:W-:Y:S01]  /*1b160*/  IMAD.MOV.U32 R140, RZ, RZ, R143 ;  /* 0x000000ffff8c7224 */ /* 0x000fe200078e008f */
[----:B------:R-:W-:Y:S02]  /*1b170*/  PRMT R159, R158, 0x7632, R159 ;  /* 0x000076329e9f7816 */ /* 0x000fe4000000009f */
.L_x_7092:
[----:B------:R-:W-:Y:S05]  /*1b180*/  BSYNC B1 ;  /* 0x0000000000017941 */ /* 0x000fea0003800000 */
.L_x_7090:
        /* <DEDUP_REMOVED lines=11> */
.L_x_7094:
[----:B------:R-:W-:Y:S01]  /*1b240*/  IMAD.MOV.U32 R10, RZ, RZ, R9 ;  /* 0x000000ffff0a7224 */ /* 0x000fe200078e0009 */
[----:B------:R-:W-:Y:S01]  /*1b250*/  PRMT R7, R11, 0x7632, R7 ;  /* 0x000076320b077816 */ /* 0x000fe20000000007 */
[----:B------:R-:W-:Y:S01]  /*1b260*/  IMAD.MOV.U32 R143, RZ, RZ, R142 ;  /* 0x000000ffff8f7224 */ /* 0x000fe200078e008e */
[----:B------:R-:W-:Y:S02]  /*1b270*/  PRMT R158, R158, 0x5410, R158 ;  /* 0x000054109e9e7816 */ /* 0x000fe4000000009e */
.L_x_7095:
[----:B------:R-:W-:Y:S05]  /*1b280*/  BSYNC B1 ;  /* 0x0000000000017941 */ /* 0x000fea0003800000 */
.L_x_7093:
        /* <DEDUP_REMOVED lines=11> */
.L_x_7097:
[----:B------:R-:W-:Y:S01]  /*1b340*/  IMAD.MOV.U32 R9, RZ, RZ, R10 ;  /* 0x000000ffff097224 */ /* 0x000fe200078e000a */
[----:B------:R-:W-:Y:S01]  /*1b350*/  PRMT R11, R7, 0x7610, R11 ;  /* 0x00007610070b7816 */ /* 0x000fe2000000000b */
[----:B------:R-:W-:Y:S01]  /*1b360*/  IMAD.MOV.U32 R142, RZ, RZ, R145 ;  /* 0x000000ffff8e7224 */ /* 0x000fe200078e0091 */
[----:B------:R-:W-:Y:S02]  /*1b370*/  PRMT R158, R157, 0x7632, R158 ;  /* 0x000076329d9e7816 */ /* 0x000fe4000000009e */
.L_x_7098:
[----:B------:R-:W-:Y:S05]  /*1b380*/  BSYNC B1 ;  /* 0x0000000000017941 */ /* 0x000fea0003800000 */
.L_x_7096:
        /* <DEDUP_REMOVED lines=11> */
.L_x_7100:
[----:B------:R-:W-:Y:S01]  /*1b440*/  IMAD.MOV.U32 R10, RZ, RZ, R9 ;  /* 0x000000ffff0a7224 */ /* 0x000fe200078e0009 */
[----:B------:R-:W-:Y:S01]  /*1b450*/  PRMT R7, R7, 0x5410, R11 ;  /* 0x0000541007077816 */ /* 0x000fe2000000000b */
[----:B------:R-:W-:Y:S01]  /*1b460*/  IMAD.MOV.U32 R145, RZ, RZ, R144 ;  /* 0x000000ffff917224 */ /* 0x000fe200078e0090 */
[----:B------:R-:W-:Y:S02]  /*1b470*/  PRMT R157, R157, 0x5410, R157 ;  /* 0x000054109d9d7816 */ /* 0x000fe4000000009d */
.L_x_7101:
[----:B------:R-:W-:Y:S05]  /*1b480*/  BSYNC B1 ;  /* 0x0000000000017941 */ /* 0x000fea0003800000 */
.L_x_7099:
        /* <DEDUP_REMOVED lines=11> */
.L_x_7103:
[----:B------:R-:W-:Y:S01]  /*1b540*/  IMAD.MOV.U32 R9, RZ, RZ, R10 ;  /* 0x000000ffff097224 */ /* 0x000fe200078e000a */
[----:B------:R-:W-:Y:S01]  /*1b550*/  PRMT R11, R11, 0x7610, R7 ;  /* 0x000076100b0b7816 */ /* 0x000fe20000000007 */
[----:B------:R-:W-:Y:S01]  /*1b560*/  IMAD.MOV.U32 R144, RZ, RZ, R147 ;  /* 0x000000ffff907224 */ /* 0x000fe200078e0093 */
[----:B------:R-:W-:Y:S02]  /*1b570*/  PRMT R157, R156, 0x7632, R157 ;  /* 0x000076329c9d7816 */ /* 0x000fe4000000009d */
.L_x_7104:
[----:B------:R-:W-:Y:S05]  /*1b580*/  BSYNC B1 ;  /* 0x0000000000017941 */ /* 0x000fea0003800000 */
.L_x_7102:
        /* <DEDUP_REMOVED lines=11> */
.L_x_7106:
[----:B------:R-:W-:Y:S01]  /*1b640*/  IMAD.MOV.U32 R10, RZ, RZ, R9 ;  /* 0x000000ffff0a7224 */ /* 0x000fe200078e0009 */
[----:B------:R-:W-:Y:S01]  /*1b650*/  PRMT R7, R11, 0x7632, R7 ;  /* 0x000076320b077816 */ /* 0x000fe20000000007 */
[----:B------:R-:W-:Y:S01]  /*1b660*/  IMAD.MOV.U32 R147, RZ, RZ, R146 ;  /* 0x000000ffff937224 */ /* 0x000fe200078e0092 */
[----:B------:R-:W-:Y:S02]  /*1b670*/  PRMT R156, R156, 0x5410, R156 ;  /* 0x000054109c9c7816 */ /* 0x000fe4000000009c */
.L_x_7107:
[----:B------:R-:W-:Y:S05]  /*1b680*/  BSYNC B1 ;  /* 0x0000000000017941 */ /* 0x000fea0003800000 */
.L_x_7105:
        /* <DEDUP_REMOVED lines=11> */
.L_x_7109:
[----:B------:R-:W-:Y:S01]  /*1b740*/  IMAD.MOV.U32 R9, RZ, RZ, R10 ;  /* 0x000000ffff097224 */ /* 0x000fe200078e000a */
[----:B------:R-:W-:Y:S01]  /*1b750*/  PRMT R11, R7, 0x7610, R11 ;  /* 0x00007610070b7816 */ /* 0x000fe2000000000b */
[----:B------:R-:W-:Y:S01]  /*1b760*/  IMAD.MOV.U32 R146, RZ, RZ, R149 ;  /* 0x000000ffff927224 */ /* 0x000fe200078e0095 */
[----:B------:R-:W-:Y:S02]  /*1b770*/  PRMT R156, R155, 0x7632, R156 ;  /* 0x000076329b9c7816 */ /* 0x000fe4000000009c */
.L_x_7110:
[----:B------:R-:W-:Y:S05]  /*1b780*/  BSYNC B1 ;  /* 0x0000000000017941 */ /* 0x000fea0003800000 */
.L_x_7108:
        /* <DEDUP_REMOVED lines=11> */
.L_x_7112:
[----:B------:R-:W-:Y:S01]  /*1b840*/  IMAD.MOV.U32 R10, RZ, RZ, R9 ;  /* 0x000000ffff0a7224 */ /* 0x000fe200078e0009 */
[----:B------:R-:W-:Y:S01]  /*1b850*/  PRMT R7, R7, 0x5410, R11 ;  /* 0x0000541007077816 */ /* 0x000fe2000000000b */
[----:B------:R-:W-:Y:S01]  /*1b860*/  IMAD.MOV.U32 R149, RZ, RZ, R148 ;  /* 0x000000ffff957224 */ /* 0x000fe200078e0094 */
[----:B------:R-:W-:Y:S02]  /*1b870*/  PRMT R155, R155, 0x5410, R155 ;  /* 0x000054109b9b7816 */ /* 0x000fe4000000009b */
.L_x_7113:
[----:B------:R-:W-:Y:S05]  /*1b880*/  BSYNC B1 ;  /* 0x0000000000017941 */ /* 0x000fea0003800000 */
.L_x_7111:
        /* <DEDUP_REMOVED lines=11> */
.L_x_7115:
[----:B------:R-:W-:Y:S01]  /*1b940*/  IMAD.MOV.U32 R9, RZ, RZ, R10 ;  /* 0x000000ffff097224 */ /* 0x000fe200078e000a */
[----:B------:R-:W-:Y:S01]  /*1b950*/  PRMT R11, R11, 0x7610, R7 ;  /* 0x000076100b0b7816 */ /* 0x000fe20000000007 */
[----:B------:R-:W-:Y:S01]  /*1b960*/  IMAD.MOV.U32 R148, RZ, RZ, R151 ;  /* 0x000000ffff947224 */ /* 0x000fe200078e0097 */
[----:B------:R-:W-:Y:S02]  /*1b970*/  PRMT R155, R154, 0x7632, R155 ;  /* 0x000076329a9b7816 */ /* 0x000fe4000000009b */
.L_x_7116:
[----:B------:R-:W-:Y:S05]  /*1b980*/  BSYNC B1 ;  /* 0x0000000000017941 */ /* 0x000fea0003800000 */
.L_x_7114:
        /* <DEDUP_REMOVED lines=11> */
.L_x_7118:
[----:B------:R-:W-:Y:S01]  /*1ba40*/  IMAD.MOV.U32 R151, RZ, RZ, R150 ;  /* 0x000000ffff977224 */ /* 0x000fe200078e0096 */
[C---:B------:R-:W-:Y:S01]  /*1ba50*/  PRMT R154, R11.reuse, 0x5432, R154 ;  /* 0x000054320b9a7816 */ /* 0x040fe2000000009a */
[--C-:B------:R-:W-:Y:S01]  /*1ba60*/  IMAD.MOV.U32 R7, RZ, RZ, R9.reuse ;  /* 0x000000ffff077224 */ /* 0x100fe200078e0009 */
[----:B------:R-:W-:Y:S01]  /*1ba70*/  PRMT R10, R11, 0x7632, R10 ;  /* 0x000076320b0a7816 */ /* 0x000fe2000000000a */
[----:B------:R-:W-:Y:S02]  /*1ba80*/  IMAD.MOV.U32 R150, RZ, RZ, R9 ;  /* 0x000000ffff967224 */ /* 0x000fe400078e0009 */
.L_x_7119:
[----:B------:R-:W-:Y:S05]  /*1ba90*/  BSYNC B1 ;  /* 0x0000000000017941 */ /* 0x000fea0003800000 */
.L_x_7117:
[----:B------:R-:W-:Y:S02]  /*1baa0*/  IADD3 R4, R4, 0x4, RZ ;  /* 0x0000000404047810 */ /* 0x000fe40007ffe0ff */
[----:B------:R-:W-:Y:S01]  /*1bab0*/  IADD3 R2, R2, 0x2, RZ ;  /* 0x0000000202027810 */ /* 0x000fe20007ffe0ff */
[----:B------:R-:W-:Y:S01]  /*1bac0*/  @!P1 CALL.REL.NOINC `(.L_x_7120) ;  /* 0x0000001000009944 */ /* 0x000fe20003c00000 */
[----:B------:R-:W-:Y:S05]  /*1bad0*/  BRA `(.L_x_7121) ;  /* 0xffffc02000007947 */ /* 0x000fea000383ffff */
.L_x_7120:
[----:B------:R-:W-:Y:S01]  /*1bae0*/  FADD.FTZ R3, R3, R8 ;  /* 0x0000000803037221 */ /* 0x000fe20000010000 */
[----:B------:R-:W-:Y:S01]  /*1baf0*/  PRMT R154, R10, 0x7610, R154 ;  /* 0x000076100a9a7816 */ /* 0x000fe2000000009a */
[----:B------:R-:W-:Y:S02]  /*1bb00*/  IMAD.MOV.U32 R2, RZ, RZ, R6 ;  /* 0x000000ffff027224 */ /* 0x000fe400078e0006 */
[----:B------:R-:W-:-:S02]  /*1bb10*/  IMAD.MOV.U32 R150, RZ, RZ, R7 ;  /* 0x000000ffff967224 */ /* 0x000fc400078e0007 */
.L_x_6930:
[----:B------:R-:W-:Y:S05]  /*1bb20*/  BSYNC B0 ;  /* 0x0000000000007941 */ /* 0x000fea0003800000 */
.L_x_6929:
        /* <DEDUP_REMOVED lines=162> */
.L_x_7314:
        /* <DEDUP_REMOVED lines=20> */
.L_x_7125:
[----:B------:R-:W-:Y:S01]  /*1c690*/  IMAD.MOV.U32 R10, RZ, RZ, R89 ;  /* 0x000000ffff0a7224 */ /* 0x000fe200078e0059 */
[--C-:B------:R-:W-:Y:S01]  /*1c6a0*/  PRMT R7, R7, 0x7610, R185.reuse ;  /* 0x0000761007077816 */ /* 0x100fe200000000b9 */
[----:B------:R-:W-:Y:S01]  /*1c6b0*/  IMAD.MOV.U32 R89, RZ, RZ, R88 ;  /* 0x000000ffff597224 */ /* 0x000fe200078e0058 */
[----:B------:R-:W-:Y:S02]  /*1c6c0*/  PRMT R185, R185, 0x5410, R185 ;  /* 0x00005410b9b97816 */ /* 0x000fe400000000b9 */
.L_x_7126:
[----:B------:R-:W-:Y:S05]  /*1c6d0*/  BSYNC B1 ;  /* 0x0000000000017941 */ /* 0x000fea0003800000 */
.L_x_7124:
        /* <DEDUP_REMOVED lines=11> */
.L_x_7128:
[----:B------:R-:W-:Y:S01]  /*1c790*/  IMAD.MOV.U32 R9, RZ, RZ, R10 ;  /* 0x000000ffff097224 */ /* 0x000fe200078e000a */
[----:B------:R-:W-:Y:S01]  /*1c7a0*/  PRMT R11, R11, 0x7610, R7 ;  /* 0x000076100b0b7816 */ /* 0x000fe20000000007 */
[----:B------:R-:W-:Y:S01]  /*1c7b0*/  IMAD.MOV.U32 R88, RZ, RZ, R91 ;  /* 0x000000ffff587224 */ /* 0x000fe200078e005b */
[----:B------:R-:W-:Y:S02]  /*1c7c0*/  PRMT R185, R184, 0x7632, R185 ;  /* 0x00007632b8b97816 */ /* 0x000fe400000000b9 */
.L_x_7129:
[----:B------:R-:W-:Y:S05]  /*1c7d0*/  BSYNC B1 ;  /* 0x0000000000017941 */ /* 0x000fea0003800000 */
.L_x_7127:
        /* <DEDUP_REMOVED lines=11> */
.L_x_7131:
[----:B------:R-:W-:Y:S01]  /*1c890*/  IMAD.MOV.U32 R10, RZ, RZ, R9 ;  /* 0x000000ffff0a7224 */ /* 0x000fe200078e0009 */
[----:B------:R-:W-:Y:S01]  /*1c8a0*/  PRMT R7, R11, 0x7632, R7 ;  /* 0x000076320b077816 */ /* 0x000fe20000000007 */
[----:B------:R-:W-:Y:S01]  /*1c8b0*/  IMAD.MOV.U32 R91, RZ, RZ, R90 ;  /* 0x000000ffff5b7224 */ /* 0x000fe200078e005a */
[----:B------:R-:W-:Y:S02]  /*1c8c0*/  PRMT R184, R184, 0x5410, R184 ;  /* 0x00005410b8b87816 */ /* 0x000fe400000000b8 */
.L_x_7132:
[----:B------:R-:W-:Y:S05]  /*1c8d0*/  BSYNC B1 ;  /* 0x0000000000017941 */ /* 0x000fea0003800000 */
.L_x_7130:
        /* <DEDUP_REMOVED lines=11> */
.L_x_7134:
[----:B------:R-:W-:Y:S01]  /*1c990*/  IMAD.MOV.U32 R9, RZ, RZ, R10 ;  /* 0x000000ffff097224 */ /* 0x000fe200078e000a */
[----:B------:R-:W-:Y:S01]  /*1c9a0*/  PRMT R11, R7, 0x7610, R11 ;  /* 0x00007610070b7816 */ /* 0x000fe2000000000b */
[----:B------:R-:W-:Y:S01]  /*1c9b0*/  IMAD.MOV.U32 R90, RZ, RZ, R93 ;  /* 0x000000ffff5a7224 */ /* 0x000fe200078e005d */
[----:B------:R-:W-:Y:S02]  /*1c9c0*/  PRMT R184, R183, 0x7632, R184 ;  /* 0x00007632b7b87816 */ /* 0x000fe400000000b8 */
.L_x_7135:
[----:B------:R-:W-:Y:S05]  /*1c9d0*/  BSYNC B1 ;  /* 0x0000000000017941 */ /* 0x000fea0003800000 */
.L_x_7133:
        /* <DEDUP_REMOVED lines=11> */
.L_x_7137:
[----:B------:R-:W-:Y:S01]  /*1ca90*/  IMAD.MOV.U32 R10, RZ, RZ, R9 ;  /* 0x000000ffff0a7224 */ /* 0x000fe200078e0009 */
[----:B------:R-:W-:Y:S01]  /*1caa0*/  PRMT R7, R7, 0x5410, R11 ;  /* 0x0000541007077816 */ /* 0x000fe2000000000b */
[----:B------:R-:W-:Y:S01]  /*1cab0*/  IMAD.MOV.U32 R93, RZ, RZ, R92 ;  /* 0x000000ffff5d7224 */ /* 0x000fe200078e005c */
[----:B------:R-:W-:Y:S02]  /*1cac0*/  PRMT R183, R183, 0x5410, R183 ;  /* 0x00005410b7b77816 */ /* 0x000fe400000000b7 */
.L_x_7138:
[----:B------:R-:W-:Y:S05]  /*1cad0*/  BSYNC B1 ;  /* 0x0000000000017941 */ /* 0x000fea0003800000 */
.L_x_7136:
        /* <DEDUP_REMOVED lines=11> */
.L_x_7140:
[----:B------:R-:W-:Y:S01]  /*1cb90*/  IMAD.MOV.U32 R9, RZ, RZ, R10 ;  /* 0x000000ffff097224 */ /* 0x000fe200078e000a */
[----:B------:R-:W-:Y:S01]  /*1cba0*/  PRMT R11, R11, 0x7610, R7 ;  /* 0x000076100b0b7816 */ /* 0x000fe20000000007 */
[----:B------:R-:W-:Y:S01]  /*1cbb0*/  IMAD.MOV.U32 R92, RZ, RZ, R95 ;  /* 0x000000ffff5c7224 */ /* 0x000fe200078e005f */
[----:B------:R-:W-:Y:S02]  /*1cbc0*/  PRMT R183, R182, 0x7632, R183 ;  /* 0x00007632b6b77816 */ /* 0x000fe400000000b7 */
.L_x_7141:
[----:B------:R-:W-:Y:S05]  /*1cbd0*/  BSYNC B1 ;  /* 0x0000000000017941 */ /* 0x000fea0003800000 */
.L_x_7139:
        /* <DEDUP_REMOVED lines=11> */
.L_x_7143:
[----:B------:R-:W-:Y:S01]  /*1cc90*/  IMAD.MOV.U32 R10, RZ, RZ, R9 ;  /* 0x000000ffff0a7224 */ /* 0x000fe200078e0009 */
[----:B------:R-:W-:Y:S01]  /*1cca0*/  PRMT R7, R11, 0x7632, R7 ;  /* 0x000076320b077816 */ /* 0x000fe20000000007 */
[----:B------:R-:W-:Y:S01]  /*1ccb0*/  IMAD.MOV.U32 R95, RZ, RZ, R94 ;  /* 0x000000ffff5f7224 */ /* 0x000fe200078e005e */
[----:B------:R-:W-:Y:S02]  /*1ccc0*/  PRMT R182, R182, 0x5410, R182 ;  /* 0x00005410b6b67816 */ /* 0x000fe400000000b6 */
.L_x_7144:
[----:B------:R-:W-:Y:S05]  /*1ccd0*/  BSYNC B1 ;  /* 0x0000000000017941 */ /* 0x000fea0003800000 */
.L_x_7142:
        /* <DEDUP_REMOVED lines=11> */
.L_x_7146:
[----:B------:R-:W-:Y:S01]  /*1cd90*/  IMAD.MOV.U32 R9, RZ, RZ, R10 ;  /* 0x000000ffff097224 */ /* 0x000fe200078e000a */
[----:B------:R-:W-:Y:S01]  /*1cda0*/  PRMT R11, R7, 0x7610, R11 ;  /* 0x00007610070b7816 */ /* 0x000fe2000000000b */
[----:B------:R-:W-:Y:S01]  /*1cdb0*/  IMAD.MOV.U32 R94, RZ, RZ, R97 ;  /* 0x000000ffff5e7224 */ /* 0x000fe200078e0061 */
[----:B------:R-:W-:Y:S02]  /*1cdc0*/  PRMT R182, R181, 0x7632, R182 ;  /* 0x00007632b5b67816 */ /* 0x000fe400000000b6 */
.L_x_7147:
[----:B------:R-:W-:Y:S05]  /*1cdd0*/  BSYNC B1 ;  /* 0x0000000000017941 */ /* 0x000fea0003800000 */
.L_x_7145:
        /* <DEDUP_REMOVED lines=11> */
.L_x_7149:
[----:B------:R-:W-:Y:S01]  /*1ce90*/  IMAD.MOV.U32 R10, RZ, RZ, R9 ;  /* 0x000000ffff0a7224 */ /* 0x000fe200078e0009 */
[----:B------:R-:W-:Y:S01]  /*1cea0*/  PRMT R7, R7, 0x5410, R11 ;  /* 0x0000541007077816 */ /* 0x000fe2000000000b */
[----:B------:R-:W-:Y:S01]  /*1ceb0*/  IMAD.MOV.U32 R97, RZ, RZ, R96 ;  /* 0x000000ffff617224 */ /* 0x000fe200078e0060 */
[----:B------:R-:W-:Y:S02]  /*1cec0*/  PRMT R181, R181, 0x5410, R181 ;  /* 0x00005410b5b57816 */ /* 0x000fe400000000b5 */
.L_x_7150:
[----:B------:R-:W-:Y:S05]  /*1ced0*/  BSYNC B1 ;  /* 0x0000000000017941 */ /* 0x000fea0003800000 */
.L_x_7148:
        /* <DEDUP_REMOVED lines=11> */
.L_x_7152:
[----:B------:R-:W-:Y:S01]  /*1cf90*/  IMAD.MOV.U32 R9, RZ, RZ, R10 ;  /* 0x000000ffff097224 */ /* 0x000fe200078e000a */
[----:B------:R-:W-:Y:S01]  /*1cfa0*/  PRMT R11, R11, 0x7610, R7 ;  /* 0x000076100b0b7816 */ /* 0x000fe20000000007 */
[----:B------:R-:W-:Y:S01]  /*1cfb0*/  IMAD.MOV.U32 R96, RZ, RZ, R99 ;  /* 0x000000ffff607224 */ /* 0x000fe200078e0063 */
[----:B------:R-:W-:Y:S02]  /*1cfc0*/  PRMT R181, R180, 0x7632, R181 ;  /* 0x00007632b4b57816 */ /* 0x000fe400000000b5 */
.L_x_7153:
[----:B------:R-:W-:Y:S05]  /*1cfd0*/  BSYNC B1 ;  /* 0x0000000000017941 */ /* 0x000fea0003800000 */
.L_x_7151:
        /* <DEDUP_REMOVED lines=11> */
.L_x_7155:
[----:B------:R-:W-:Y:S01]  /*1d090*/  IMAD.MOV.U32 R10, RZ, RZ, R9 ;  /* 0x000000ffff0a7224 */ /* 0x000fe200078e0009 */
[----:B------:R-:W-:Y:S01]  /*1d0a0*/  PRMT R7, R11, 0x7632, R7 ;  /* 0x000076320b077816 */ /* 0x000fe20000000007 */
[----:B------:R-:W-:Y:S01]  /*1d0b0*/  IMAD.MOV.U32 R99, RZ, RZ, R98 ;  /* 0x000000ffff637224 */ /* 0x000fe200078e0062 */
[----:B------:R-:W-:Y:S02]  /*1d0c0*/  PRMT R180, R180, 0x5410, R180 ;  /* 0x00005410b4b47816 */ /* 0x000fe400000000b4 */
.L_x_7156:
[----:B------:R-:W-:Y:S05]  /*1d0d0*/  BSYNC B1 ;  /* 0x0000000000017941 */ /* 0x000fea0003800000 */
.L_x_7154:
        /* <DEDUP_REMOVED lines=11> */
.L_x_7158:
[----:B------:R-:W-:Y:S01]  /*1d190*/  IMAD.MOV.U32 R9, RZ, RZ, R10 ;  /* 0x000000ffff097224 */ /* 0x000fe200078e000a */
[----:B------:R-:W-:Y:S01]  /*1d1a0*/  PRMT R11, R7, 0x7610, R11 ;  /* 0x00007610070b7816 */ /* 0x000fe2000000000b */
[----:B------:R-:W-:Y:S01]  /*1d1b0*/  IMAD.MOV.U32 R98, RZ, RZ, R101 ;  /* 0x000000ffff627224 */ /* 0x000fe200078e0065 */
[----:B------:R-:W-:Y:S02]  /*1d1c0*/  PRMT R180, R179, 0x7632, R180 ;  /* 0x00007632b3b47816 */ /* 0x000fe400000000b4 */
.L_x_7159:
[----:B------:R-:W-:Y:S05]  /*1d1d0*/  BSYNC B1 ;  /* 0x0000000000017941 */ /* 0x000fea0003800000 */
.L_x_7157:
        /* <DEDUP_REMOVED lines=11> */
.L_x_7161:
[----:B------:R-:W-:Y:S01]  /*1d290*/  IMAD.MOV.U32 R10, RZ, RZ, R9 ;  /* 0x000000ffff0a7224 */ /* 0x000fe200078e0009 */
[----:B------:R-:W-:Y:S01]  /*1d2a0*/  PRMT R7, R7, 0x5410, R11 ;  /* 0x0000541007077816 */ /* 0x000fe2000000000b */
[----:B------:R-:W-:Y:S01]  /*1d2b0*/  IMAD.MOV.U32 R101, RZ, RZ, R100 ;  /* 0x000000ffff657224 */ /* 0x000fe200078e0064 */
[----:B------:R-:W-:Y:S02]  /*1d2c0*/  PRMT R179, R179, 0x5410, R179 ;  /* 0x00005410b3b37816 */ /* 0x000fe400000000b3 */
.L_x_7162:
[----:B------:R-:W-:Y:S05]  /*1d2d0*/  BSYNC B1 ;  /* 0x0000000000017941 */ /* 0x000fea0003800000 */
.L_x_7160:
        /* <DEDUP_REMOVED lines=11> */
.L_x_7164:
[----:B------:R-:W-:Y:S01]  /*1d390*/  IMAD.MOV.U32 R9, RZ, RZ, R10 ;  /* 0x000000ffff097224 */ /* 0x000fe200078e000a */
[----:B------:R-:W-:Y:S01]  /*1d3a0*/  PRMT R11, R11, 0x7610, R7 ;  /* 0x000076100b0b7816 */ /* 0x000fe20000000007 */
[----:B------:R-:W-:Y:S01]  /*1d3b0*/  IMAD.MOV.U32 R100, RZ, RZ, R103 ;  /* 0x000000ffff647224 */ /* 0x000fe200078e0067 */
[----:B------:R-:W-:Y:S02]  /*1d3c0*/  PRMT R179, R178, 0x7632, R179 ;  /* 0x00007632b2b37816 */ /* 0x000fe400000000b3 */
.L_x_7165:
[----:B------:R-:W-:Y:S05]  /*1d3d0*/  BSYNC B1 ;  /* 0x0000000000017941 */ /* 0x000fea0003800000 */
.L_x_7163:
        /* <DEDUP_REMOVED lines=11> */
.L_x_7167:
[----:B------:R-:W-:Y:S01]  /*1d490*/  IMAD.MOV.U32 R10, RZ, RZ, R9 ;  /* 0x000000ffff0a7224 */ /* 0x000fe200078e0009 */
[----:B------:R-:W-:Y:S01]  /*1d4a0*/  PRMT R7, R11, 0x7632, R7 ;  /* 0x000076320b077816 */ /* 0x000fe20000000007 */
[----:B------:R-:W-:Y:S01]  /*1d4b0*/  IMAD.MOV.U32 R103, RZ, RZ, R102 ;  /* 0x000000ffff677224 */ /* 0x000fe200078e0066 */
[----:B------:R-:W-:Y:S02]  /*1d4c0*/  PRMT R178, R178, 0x5410, R178 ;  /* 0x00005410b2b27816 */ /* 0x000fe400000000b2 */
.L_x_7168:
[----:B------:R-:W-:Y:S05]  /*1d4d0*/  BSYNC B1 ;  /* 0x0000000000017941 */ /* 0x000fea0003800000 */
.L_x_7166:
        /* <DEDUP_REMOVED lines=11> */
.L_x_7170:
[----:B------:R-:W-:Y:S01]  /*1d590*/  IMAD.MOV.U32 R9, RZ, RZ, R10 ;  /* 0x000000ffff097224 */ /* 0x000fe200078e000a */
[----:B------:R-:W-:Y:S01]  /*1d5a0*/  PRMT R11, R7, 0x7610, R11 ;  /* 0x00007610070b7816 */ /* 0x000fe2000000000b */
[----:B------:R-:W-:Y:S01]  /*1d5b0*/  IMAD.MOV.U32 R102, RZ, RZ, R105 ;  /* 0x000000ffff667224 */ /* 0x000fe200078e0069 */
[----:B------:R-:W-:Y:S02]  /*1d5c0*/  PRMT R178, R177, 0x7632, R178 ;  /* 0x00007632b1b27816 */ /* 0x000fe400000000b2 */
.L_x_7171:
[----:B------:R-:W-:Y:S05]  /*1d5d0*/  BSYNC B1 ;  /* 0x0000000000017941 */ /* 0x000fea0003800000 */
.L_x_7169:
        /* <DEDUP_REMOVED lines=11> */
.L_x_7173:
[----:B------:R-:W-:Y:S01]  /*1d690*/  IMAD.MOV.U32 R10, RZ, RZ, R9 ;  /* 0x000000ffff0a7224 */ /* 0x000fe200078e0009 */
[----:B------:R-:W-:Y:S01]  /*1d6a0*/  PRMT R7, R7, 0x5410, R11 ;  /* 0x0000541007077816 */ /* 0x000fe2000000000b */
[----:B------:R-:W-:Y:S01]  /*1d6b0*/  IMAD.MOV.U32 R105, RZ, RZ, R104 ;  /* 0x000000ffff697224 */ /* 0x000fe200078e0068 */
[----:B------:R-:W-:Y:S02]  /*1d6c0*/  PRMT R177, R177, 0x5410, R177 ;  /* 0x00005410b1b17816 */ /* 0x000fe400000000b1 */
.L_x_7174:
[----:B------:R-:W-:Y:S05]  /*1d6d0*/  BSYNC B1 ;  /* 0x0000000000017941 */ /* 0x000fea0003800000 */
.L_x_7172:
        /* <DEDUP_REMOVED lines=11> */
.L_x_7176:
[----:B------:R-:W-:Y:S01]  /*1d790*/  IMAD.MOV.U32 R9, RZ, RZ, R10 ;  /* 0x000000ffff097224 */ /* 0x000fe200078e000a */
[----:B------:R-:W-:Y:S01]  /*1d7a0*/  PRMT R11, R11, 0x7610, R7 ;  /* 0x000076100b0b7816 */ /* 0x000fe20000000007 */
[----:B------:R-:W-:Y:S01]  /*1d7b0*/  IMAD.MOV.U32 R104, RZ, RZ, R107 ;  /* 0x000000ffff687224 */ /* 0x000fe200078e006b */
[----:B------:R-:W-:Y:S02]  /*1d7c0*/  PRMT R177, R176, 0x7632, R177 ;  /* 0x00007632b0b17816 */ /* 0x000fe400000000b1 */
.L_x_7177:
[----:B------:R-:W-:Y:S05]  /*1d7d0*/  BSYNC B1 ;  /* 0x0000000000017941 */ /* 0x000fea0003800000 */
.L_x_7175:
        /* <DEDUP_REMOVED lines=11> */
.L_x_7179:
[----:B------:R-:W-:Y:S01]  /*1d890*/  IMAD.MOV.U32 R10, RZ, RZ, R9 ;  /* 0x000000ffff0a7224 */ /* 0x000fe200078e0009 */
[----:B------:R-:W-:Y:S01]  /*1d8a0*/  PRMT R7, R11, 0x7632, R7 ;  /* 0x000076320b077816 */ /* 0x000fe20000000007 */
[----:B------:R-:W-:Y:S01]  /*1d8b0*/  IMAD.MOV.U32 R107, RZ, RZ, R106 ;  /* 0x000000ffff6b7224 */ /* 0x000fe200078e006a */
[----:B------:R-:W-:Y:S02]  /*1d8c0*/  PRMT R176, R176, 0x5410, R176 ;  /* 0x00005410b0b07816 */ /* 0x000fe400000000b0 */
.L_x_7180:
[----:B------:R-:W-:Y:S05]  /*1d8d0*/  BSYNC B1 ;  /* 0x0000000000017941 */ /* 0x000fea0003800000 */
.L_x_7178:
        /* <DEDUP_REMOVED lines=11> */
.L_x_7182:
[----:B------:R-:W-:Y:S01]  /*1d990*/  IMAD.MOV.U32 R9, RZ, RZ, R10 ;  /* 0x000000ffff097224 */ /* 0x000fe200078e000a */
[----:B------:R-:W-:Y:S01]  /*1d9a0*/  PRMT R11, R7, 0x7610, R11 ;  /* 0x00007610070b7816 */ /* 0x000fe2000000000b */
[----:B------:R-:W-:Y:S01]  /*1d9b0*/  IMAD.MOV.U32 R106, RZ, RZ, R109 ;  /* 0x000000ffff6a7224 */ /* 0x000fe200078e006d */
[----:B------:R-:W-:Y:S02]  /*1d9c0*/  PRMT R176, R175, 0x7632, R176 ;  /* 0x00007632afb07816 */ /* 0x000fe400000000b0 */
.L_x_7183:
[----:B------:R-:W-:Y:S05]  /*1d9d0*/  BSYNC B1 ;  /* 0x0000000000017941 */ /* 0x000fea0003800000 */
.L_x_7181:
        /* <DEDUP_REMOVED lines=11> */
.L_x_7185:
[----:B------:R-:W-:Y:S01]  /*1da90*/  IMAD.MOV.U32 R10, RZ, RZ, R9 ;  /* 0x000000ffff0a7224 */ /* 0x000fe200078e0009 */
[----:B------:R-:W-:Y:S01]  /*1daa0*/  PRMT R7, R7, 0x5410, R11 ;  /* 0x0000541007077816 */ /* 0x000fe2000000000b */
[----:B------:R-:W-:Y:S01]  /*1dab0*/  IMAD.MOV.U32 R109, RZ, RZ, R108 ;  /* 0x000000ffff6d7224 */ /* 0x000fe200078e006c */
[----:B------:R-:W-:Y:S02]  /*1dac0*/  PRMT R175, R175, 0x5410, R175 ;  /* 0x00005410afaf7816 */ /* 0x000fe400000000af */
.L_x_7186:
[----:B------:R-:W-:Y:S05]  /*1dad0*/  BSYNC B1 ;  /* 0x0000000000017941 */ /* 0x000fea0003800000 */
.L_x_7184:
        /* <DEDUP_REMOVED lines=11> */
.L_x_7188:
[----:B------:R-:W-:Y:S01]  /*1db90*/  IMAD.MOV.U32 R9, RZ, RZ, R10 ;  /* 0x000000ffff097224 */ /* 0x000fe200078e000a */
[----:B------:R-:W-:Y:S01]  /*1dba0*/  PRMT R11, R11, 0x7610, R7 ;  /* 0x000076100b0b7816 */ /* 0x000fe20000000007 */
[----:B------:R-:W-:Y:S01]  /*1dbb0*/  IMAD.MOV.U32 R108, RZ, RZ, R111 ;  /* 0x000000ffff6c7224 */ /* 0x000fe200078e006f */
[----:B------:R-:W-:Y:S02]  /*1dbc0*/  PRMT R175, R174, 0x7632, R175 ;  /* 0x00007632aeaf7816 */ /* 0x000fe400000000af */
.L_x_7189:
[----:B------:R-:W-:Y:S05]  /*1dbd0*/  BSYNC B1 ;  /* 0x0000000000017941 */ /* 0x000fea0003800000 */
.L_x_7187:
        /* <DEDUP_REMOVED lines=11> */
.L_x_7191:
[----:B------:R-:W-:Y:S01]  /*1dc90*/  IMAD.MOV.U32 R10, RZ, RZ, R9 ;  /* 0x000000ffff0a7224 */ /* 0x000fe200078e0009 */
[----:B------:R-:W-:Y:S01]  /*1dca0*/  PRMT R7, R11, 0x7632, R7 ;  /* 0x000076320b077816 */ /* 0x000fe20000000007 */
[----:B------:R-:W-:Y:S01]  /*1dcb0*/  IMAD.MOV.U32 R111, RZ, RZ, R110 ;  /* 0x000000ffff6f7224 */ /* 0x000fe200078e006e */
[----:B------:R-:W-:Y:S02]  /*1dcc0*/  PRMT R174, R174, 0x5410, R174 ;  /* 0x00005410aeae7816 */ /* 0x000fe400000000ae */
.L_x_7192:
[----:B------:R-:W-:Y:S05]  /*1dcd0*/  BSYNC B1 ;  /* 0x0000000000017941 */ /* 0x000fea0003800000 */
.L_x_7190:
        /* <DEDUP_REMOVED lines=11> */
.L_x_7194:
[----:B------:R-:W-:Y:S01]  /*1dd90*/  IMAD.MOV.U32 R9, RZ, RZ, R10 ;  /* 0x000000ffff097224 */ /* 0x000fe200078e000a */
[----:B------:R-:W-:Y:S01]  /*1dda0*/  PRMT R11, R7, 0x7610, R11 ;  /* 0x00007610070b7816 */ /* 0x000fe2000000000b */
[----:B------:R-:W-:Y:S01]  /*1ddb0*/  IMAD.MOV.U32 R110, RZ, RZ, R113 ;  /* 0x000000ffff6e7224 */ /* 0x000fe200078e0071 */
[----:B------:R-:W-:Y:S02]  /*1ddc0*/  PRMT R174, R173, 0x7632, R174 ;  /* 0x00007632adae7816 */ /* 0x000fe400000000ae */
.L_x_7195:
[----:B------:R-:W-:Y:S05]  /*1ddd0*/  BSYNC B1 ;  /* 0x0000000000017941 */ /* 0x000fea0003800000 */
.L_x_7193:
        /* <DEDUP_REMOVED lines=11> */
.L_x_7197:
[----:B------:R-:W-:Y:S01]  /*1de90*/  IMAD.MOV.U32 R10, RZ, RZ, R9 ;  /* 0x000000ffff0a7224 */ /* 0x000fe200078e0009 */
[----:B------:R-:W-:Y:S01]  /*1dea0*/  PRMT R7, R7, 0x5410, R11 ;  /* 0x0000541007077816 */ /* 0x000fe2000000000b */
[----:B------:R-:W-:Y:S01]  /*1deb0*/  IMAD.MOV.U32 R113, RZ, RZ, R112 ;  /* 0x000000ffff717224 */ /* 0x000fe200078e0070 */
[----:B------:R-:W-:Y:S02]  /*1dec0*/  PRMT R173, R173, 0x5410, R173 ;  /* 0x00005410adad7816 */ /* 0x000fe400000000ad */
.L_x_7198:
[----:B------:R-:W-:Y:S05]  /*1ded0*/  BSYNC B1 ;  /* 0x0000000000017941 */ /* 0x000fea0003800000 */
.L_x_7196:
        /* <DEDUP_REMOVED lines=11> */
.L_x_7200:
[----:B------:R-:W-:Y:S01]  /*1df90*/  IMAD.MOV.U32 R9, RZ, RZ, R10 ;  /* 0x000000ffff097224 */ /* 0x000fe200078e000a */
[----:B------:R-:W-:Y:S01]  /*1dfa0*/  PRMT R11, R11, 0x7610, R7 ;  /* 0x000076100b0b7816 */ /* 0x000fe20000000007 */
[----:B------:R-:W-:Y:S01]  /*1dfb0*/  IMAD.MOV.U32 R112, RZ, RZ, R115 ;  /* 0x000000ffff707224 */ /* 0x000fe200078e0073 */
[----:B------:R-:W-:Y:S02]  /*1dfc0*/  PRMT R173, R172, 0x7632, R173 ;  /* 0x00007632acad7816 */ /* 0x000fe400000000ad */
.L_x_7201:
[----:B------:R-:W-:Y:S05]  /*1dfd0*/  BSYNC B1 ;  /* 0x0000000000017941 */ /* 0x000fea0003800000 */
.L_x_7199:
        /* <DEDUP_REMOVED lines=11> */
.L_x_7203:
[----:B------:R-:W-:Y:S01]  /*1e090*/  IMAD.MOV.U32 R10, RZ, RZ, R9 ;  /* 0x000000ffff0a7224 */ /* 0x000fe200078e0009 */
[----:B------:R-:W-:Y:S01]  /*1e0a0*/  PRMT R7, R11, 0x7632, R7 ;  /* 0x000076320b077816 */ /* 0x000fe20000000007 */
[----:B------:R-:W-:Y:S01]  /*1e0b0*/  IMAD.MOV.U32 R115, RZ, RZ, R114 ;  /* 0x000000ffff737224 */ /* 0x000fe200078e0072 */
[----:B------:R-:W-:Y:S02]  /*1e0c0*/  PRMT R172, R172, 0x5410, R172 ;  /* 0x00005410acac7816 */ /* 0x000fe400000000ac */
.L_x_7204:
[----:B------:R-:W-:Y:S05]  /*1e0d0*/  BSYNC B1 ;  /* 0x0000000000017941 */ /* 0x000fea0003800000 */
.L_x_7202:
        /* <DEDUP_REMOVED lines=11> */
.L_x_7206:
[----:B------:R-:W-:Y:S01]  /*1e190*/  IMAD.MOV.U32 R9, RZ, RZ, R10 ;  /* 0x000000ffff097224 */ /* 0x000fe200078e000a */
[----:B------:R-:W-:Y:S01]  /*1e1a0*/  PRMT R11, R7, 0x7610, R11 ;  /* 0x00007610070b7816 */ /* 0x000fe2000000000b */
[----:B------:R-:W-:Y:S01]  /*1e1b0*/  IMAD.MOV.U32 R114, RZ, RZ, R117 ;  /* 0x000000ffff727224 */ /* 0x000fe200078e0075 */
[----:B------:R-:W-:Y:S02]  /*1e1c0*/  PRMT R172, R171, 0x7632, R172 ;  /* 0x00007632abac7816 */ /* 0x000fe400000000ac */
.L_x_7207:
[----:B------:R-:W-:Y:S05]  /*1e1d0*/  BSYNC B1 ;  /* 0x0000000000017941 */ /* 0x000fea0003800000 */
.L_x_7205:
        /* <DEDUP_REMOVED lines=11> */
.L_x_7209:
[----:B------:R-:W-:Y:S01]  /*1e290*/  IMAD.MOV.U32 R10, RZ, RZ, R9 ;  /* 0x000000ffff0a7224 */ /* 0x000fe200078e0009 */
[----:B------:R-:W-:Y:S01]  /*1e2a0*/  PRMT R7, R7, 0x5410, R11 ;  /* 0x0000541007077816 */ /* 0x000fe2000000000b */
[----:B------:R-:W-:Y:S01]  /*1e2b0*/  IMAD.MOV.U32 R117, RZ, RZ, R116 ;  /* 0x000000ffff757224 */ /* 0x000fe200078e0074 */
[----:B------:R-:W-:Y:S02]  /*1e2c0*/  PRMT R171, R171, 0x5410, R171 ;  /* 0x00005410abab7816 */ /* 0x000fe400000000ab */
.L_x_7210:
[----:B------:R-:W-:Y:S05]  /*1e2d0*/  BSYNC B1 ;  /* 0x0000000000017941 */ /* 0x000fea0003800000 */
.L_x_7208:
        /* <DEDUP_REMOVED lines=11> */
.L_x_7212:
[----:B------:R-:W-:Y:S01]  /*1e390*/  IMAD.MOV.U32 R9, RZ, RZ, R10 ;  /* 0x000000ffff097224 */ /* 0x000fe200078e000a */
[----:B------:R-:W-:Y:S01]  /*1e3a0*/  PRMT R11, R11, 0x7610, R7 ;  /* 0x000076100b0b7816 */ /* 0x000fe20000000007 */
[----:B------:R-:W-:Y:S01]  /*1e3b0*/  IMAD.MOV.U32 R116, RZ, RZ, R119 ;  /* 0x000000ffff747224 */ /* 0x000fe200078e0077 */
[----:B------:R-:W-:Y:S02]  /*1e3c0*/  PRMT R171, R170, 0x7632, R171 ;  /* 0x00007632aaab7816 */ /* 0x000fe400000000ab */
.L_x_7213:
[----:B------:R-:W-:Y:S05]  /*1e3d0*/  BSYNC B1 ;  /* 0x0000000000017941 */ /* 0x000fea0003800000 */
.L_x_7211:
        /* <DEDUP_REMOVED lines=11> */
.L_x_7215:
[----:B------:R-:W-:Y:S01]  /*1e490*/  IMAD.MOV.U32 R10, RZ, RZ, R9 ;  /* 0x000000ffff0a7224 */ /* 0x000fe200078e0009 */
[----:B------:R-:W-:Y:S01]  /*1e4a0*/  PRMT R7, R11, 0x7632, R7 ;  /* 0x000076320b077816 */ /* 0x000fe20000000007 */
[----:B------:R-:W-:Y:S01]  /*1e4b0*/  IMAD.MOV.U32 R119, RZ, RZ, R118 ;  /* 0x000000ffff777224 */ /* 0x000fe200078e0076 */
[----:B------:R-:W-:Y:S02]  /*1e4c0*/  PRMT R170, R170, 0x5410, R170 ;  /* 0x00005410aaaa7816 */ /* 0x000fe400000000aa */
.L_x_7216:
[----:B------:R-:W-:Y:S05]  /*1e4d0*/  BSYNC B1 ;  /* 0x0000000000017941 */ /* 0x000fea0003800000 */
.L_x_7214:
        /* <DEDUP_REMOVED lines=11> */
.L_x_7218:
[----:B------:R-:W-:Y:S01]  /*1e590*/  IMAD.MOV.U32 R9, RZ, RZ, R10 ;  /* 0x000000ffff097224 */ /* 0x000fe200078e000a */
[----:B------:R-:W-:Y:S01]  /*1e5a0*/  PRMT R11, R7, 0x7610, R11 ;  /* 0x00007610070b7816 */ /* 0x000fe2000000000b */
[----:B------:R-:W-:Y:S01]  /*1e5b0*/  IMAD.MOV.U32 R118, RZ, RZ, R121 ;  /* 0x000000ffff767224 */ /* 0x000fe200078e0079 */
[----:B------:R-:W-:Y:S02]  /*1e5c0*/  PRMT R170, R169, 0x7632, R170 ;  /* 0x00007632a9aa7816 */ /* 0x000fe400000000aa */
.L_x_7219:
[----:B------:R-:W-:Y:S05]  /*1e5d0*/  BSYNC B1 ;  /* 0x0000000000017941 */ /* 0x000fea0003800000 */
.L_x_7217:
        /* <DEDUP_REMOVED lines=11> */
.L_x_7221:
[----:B------:R-:W-:Y:S01]  /*1e690*/  IMAD.MOV.U32 R10, RZ, RZ, R9 ;  /* 0x000000ffff0a7224 */ /* 0x000fe200078e0009 */
[----:B------:R-:W-:Y:S01]  /*1e6a0*/  PRMT R7, R7, 0x5410, R11 ;  /* 0x0000541007077816 */ /* 0x000fe2000000000b */
[----:B------:R-:W-:Y:S01]  /*1e6b0*/  IMAD.MOV.U32 R121, RZ, RZ, R120 ;  /* 0x000000ffff797224 */ /* 0x000fe200078e0078 */
[----:B------:R-:W-:Y:S02]  /*1e6c0*/  PRMT R169, R169, 0x5410, R169 ;  /* 0x00005410a9a97816 */ /* 0x000fe400000000a9 */
.L_x_7222:
[----:B------:R-:W-:Y:S05]  /*1e6d0*/  BSYNC B1 ;  /* 0x0000000000017941 */ /* 0x000fea0003800000 */
.L_x_7220:
        /* <DEDUP_REMOVED lines=11> */
.L_x_7224:
[----:B------:R-:W-:Y:S01]  /*1e790*/  IMAD.MOV.U32 R9, RZ, RZ, R10 ;  /* 0x000000ffff097224 */ /* 0x000fe200078e000a */
[----:B------:R-:W-:Y:S01]  /*1e7a0*/  PRMT R11, R11, 0x7610, R7 ;  /* 0x000076100b0b7816 */ /* 0x000fe20000000007 */
[----:B------:R-:W-:Y:S01]  /*1e7b0*/  IMAD.MOV.U32 R120, RZ, RZ, R123 ;  /* 0x000000ffff787224 */ /* 0x000fe200078e007b */
[----:B------:R-:W-:Y:S02]  /*1e7c0*/  PRMT R169, R168, 0x7632, R169 ;  /* 0x00007632a8a97816 */ /* 0x000fe400000000a9 */
.L_x_7225:
[----:B------:R-:W-:Y:S05]  /*1e7d0*/  BSYNC B1 ;  /* 0x0000000000017941 */ /* 0x000fea0003800000 */
.L_x_7223:
        /* <DEDUP_REMOVED lines=11> */
.L_x_7227:
[----:B------:R-:W-:Y:S01]  /*1e890*/  IMAD.MOV.U32 R10, RZ, RZ, R9 ;  /* 0x000000ffff0a7224 */ /* 0x000fe200078e0009 */
[----:B------:R-:W-:Y:S01]  /*1e8a0*/  PRMT R7, R11, 0x7632, R7 ;  /* 0x000076320b077816 */ /* 0x000fe20000000007 */
[----:B------:R-:W-:Y:S01]  /*1e8b0*/  IMAD.MOV.U32 R123, RZ, RZ, R122 ;  /* 0x000000ffff7b7224 */ /* 0x000fe200078e007a */
[----:B------:R-:W-:Y:S02]  /*1e8c0*/  PRMT R168, R168, 0x5410, R168 ;  /* 0x00005410a8a87816 */ /* 0x000fe400000000a8 */
.L_x_7228:
[----:B------:R-:W-:Y:S05]  /*1e8d0*/  BSYNC B1 ;  /* 0x0000000000017941 */ /* 0x000fea0003800000 */
.L_x_7226:
        /* <DEDUP_REMOVED lines=11> */
.L_x_7230:
[----:B------:R-:W-:Y:S01]  /*1e990*/  IMAD.MOV.U32 R9, RZ, RZ, R10 ;  /* 0x000000ffff097224 */ /* 0x000fe200078e000a */
[----:B------:R-:W-:Y:S01]  /*1e9a0*/  PRMT R11, R7, 0x7610, R11 ;  /* 0x00007610070b7816 */ /* 0x000fe2000000000b */
[----:B------:R-:W-:Y:S01]  /*1e9b0*/  IMAD.MOV.U32 R122, RZ, RZ, R125 ;  /* 0x000000ffff7a7224 */ /* 0x000fe200078e007d */
[----:B------:R-:W-:Y:S02]  /*1e9c0*/  PRMT R168, R167, 0x7632, R168 ;  /* 0x00007632a7a87816 */ /* 0x000fe400000000a8 */
.L_x_7231:
[----:B------:R-:W-:Y:S05]  /*1e9d0*/  BSYNC B1 ;  /* 0x0000000000017941 */ /* 0x000fea0003800000 */
.L_x_7229:
        /* <DEDUP_REMOVED lines=11> */
.L_x_7233:
[----:B------:R-:W-:Y:S01]  /*1ea90*/  IMAD.MOV.U32 R10, RZ, RZ, R9 ;  /* 0x000000ffff0a7224 */ /* 0x000fe200078e0009 */
[----:B------:R-:W-:Y:S01]  /*1eaa0*/  PRMT R7, R7, 0x5410, R11 ;  /* 0x0000541007077816 */ /* 0x000fe2000000000b */
[----:B------:R-:W-:Y:S01]  /*1eab0*/  IMAD.MOV.U32 R125, RZ, RZ, R124 ;  /* 0x000000ffff7d7224 */ /* 0x000fe200078e007c */
[----:B------:R-:W-:Y:S02]  /*1eac0*/  PRMT R167, R167, 0x5410, R167 ;  /* 0x00005410a7a77816 */ /* 0x000fe400000000a7 */
.L_x_7234:
[----:B------:R-:W-:Y:S05]  /*1ead0*/  BSYNC B1 ;  /* 0x0000000000017941 */ /* 0x000fea0003800000 */
.L_x_7232:
        /* <DEDUP_REMOVED lines=11> */
.L_x_7236:
[----:B------:R-:W-:Y:S01]  /*1eb90*/  IMAD.MOV.U32 R9, RZ, RZ, R10 ;  /* 0x000000ffff097224 */ /* 0x000fe200078e000a */
[----:B------:R-:W-:Y:S01]  /*1eba0*/  PRMT R11, R11, 0x7610, R7 ;  /* 0x000076100b0b7816 */ /* 0x000fe20000000007 */
[----:B------:R-:W-:Y:S01]  /*1ebb0*/  IMAD.MOV.U32 R124, RZ, RZ, R127 ;  /* 0x000000ffff7c7224 */ /* 0x000fe200078e007f */
[----:B------:R-:W-:Y:S02]  /*1ebc0*/  PRMT R167, R166, 0x7632, R167 ;  /* 0x00007632a6a77816 */ /* 0x000fe400000000a7 */
.L_x_7237:
[----:B------:R-:W-:Y:S05]  /*1ebd0*/  BSYNC B1 ;  /* 0x0000000000017941 */ /* 0x000fea0003800000 */
.L_x_7235:
        /* <DEDUP_REMOVED lines=11> */
.L_x_7239:
[----:B------:R-:W-:Y:S01]  /*1ec90*/  IMAD.MOV.U32 R10, RZ, RZ, R9 ;  /* 0x000000ffff0a7224 */ /* 0x000fe200078e0009 */
[----:B------:R-:W-:Y:S01]  /*1eca0*/  PRMT R7, R11, 0x7632, R7 ;  /* 0x000076320b077816 */ /* 0x000fe20000000007 */
[----:B------:R-:W-:Y:S01]  /*1ecb0*/  IMAD.MOV.U32 R127, RZ, RZ, R126 ;  /* 0x000000ffff7f7224 */ /* 0x000fe200078e007e */
[----:B------:R-:W-:Y:S02]  /*1ecc0*/  PRMT R166, R166, 0x5410, R166 ;  /* 0x00005410a6a67816 */ /* 0x000fe400000000a6 */
.L_x_7240:
[----:B------:R-:W-:Y:S05]  /*1ecd0*/  BSYNC B1 ;  /* 0x0000000000017941 */ /* 0x000fea0003800000 */
.L_x_7238:
        /* <DEDUP_REMOVED lines=11> */
.L_x_7242:
[----:B------:R-:W-:Y:S01]  /*1ed90*/  IMAD.MOV.U32 R9, RZ, RZ, R10 ;  /* 0x000000ffff097224 */ /* 0x000fe200078e000a */
[----:B------:R-:W-:Y:S01]  /*1eda0*/  PRMT R11, R7, 0x7610, R11 ;  /* 0x00007610070b7816 */ /* 0x000fe2000000000b */
[----:B------:R-:W-:Y:S01]  /*1edb0*/  IMAD.MOV.U32 R126, RZ, RZ, R129 ;  /* 0x000000ffff7e7224 */ /* 0x000fe200078e0081 */
[----:B------:R-:W-:Y:S02]  /*1edc0*/  PRMT R166, R165, 0x7632, R166 ;  /* 0x00007632a5a67816 */ /* 0x000fe400000000a6 */
.L_x_7243:
[----:B------:R-:W-:Y:S05]  /*1edd0*/  BSYNC B1 ;  /* 0x0000000000017941 */ /* 0x000fea0003800000 */
.L_x_7241:
        /* <DEDUP_REMOVED lines=11> */
.L_x_7245:
[----:B------:R-:W-:Y:S01]  /*1ee90*/  IMAD.MOV.U32 R10, RZ, RZ, R9 ;  /* 0x000000ffff0a7224 */ /* 0x000fe200078e0009 */
[----:B------:R-:W-:Y:S01]  /*1eea0*/  PRMT R7, R7, 0x5410, R11 ;  /* 0x0000541007077816 */ /* 0x000fe2000000000b */
[----:B------:R-:W-:Y:S01]  /*1eeb0*/  IMAD.MOV.U32 R129, RZ, RZ, R128 ;  /* 0x000000ffff817224 */ /* 0x000fe200078e0080 */
[----:B------:R-:W-:Y:S02]  /*1eec0*/  PRMT R165, R165, 0x5410, R165 ;  /* 0x00005410a5a57816 */ /* 0x000fe400000000a5 */
.L_x_7246:
[----:B------:R-:W-:Y:S05]  /*1eed0*/  BSYNC B1 ;  /* 0x0000000000017941 */ /* 0x000fea0003800000 */
.L_x_7244:
        /* <DEDUP_REMOVED lines=11> */
.L_x_7248:
[----:B------:R-:W-:Y:S01]  /*1ef90*/  IMAD.MOV.U32 R9, RZ, RZ, R10 ;  /* 0x000000ffff097224 */ /* 0x000fe200078e000a */
[----:B------:R-:W-:Y:S01]  /*1efa0*/  PRMT R11, R11, 0x7610, R7 ;  /* 0x000076100b0b7816 */ /* 0x000fe20000000007 */
[----:B------:R-:W-:Y:S01]  /*1efb0*/  IMAD.MOV.U32 R128, RZ, RZ, R131 ;  /* 0x000000ffff807224 */ /* 0x000fe200078e0083 */
[----:B------:R-:W-:Y:S02]  /*1efc0*/  PRMT R165, R164, 0x7632, R165 ;  /* 0x00007632a4a57816 */ /* 0x000fe400000000a5 */
.L_x_7249:
[----:B------:R-:W-:Y:S05]  /*1efd0*/  BSYNC B1 ;  /* 0x0000000000017941 */ /* 0x000fea0003800000 */
.L_x_7247:
        /* <DEDUP_REMOVED lines=11> */
.L_x_7251:
[----:B------:R-:W-:Y:S01]  /*1f090*/  IMAD.MOV.U32 R10, RZ, RZ, R9 ;  /* 0x000000ffff0a7224 */ /* 0x000fe200078e0009 */
[----:B------:R-:W-:Y:S01]  /*1f0a0*/  PRMT R7, R11, 0x7632, R7 ;  /* 0x000076320b077816 */ /* 0x000fe20000000007 */
[----:B------:R-:W-:Y:S01]  /*1f0b0*/  IMAD.MOV.U32 R131, RZ, RZ, R130 ;  /* 0x000000ffff837224 */ /* 0x000fe200078e0082 */
[----:B------:R-:W-:Y:S02]  /*1f0c0*/  PRMT R164, R164, 0x5410, R164 ;  /* 0x00005410a4a47816 */ /* 0x000fe400000000a4 */
.L_x_7252:
[----:B------:R-:W-:Y:S05]  /*1f0d0*/  BSYNC B1 ;  /* 0x0000000000017941 */ /* 0x000fea0003800000 */
.L_x_7250:
        /* <DEDUP_REMOVED lines=11> */
.L_x_7254:
[----:B------:R-:W-:Y:S01]  /*1f190*/  IMAD.MOV.U32 R9, RZ, RZ, R10 ;  /* 0x000000ffff097224 */ /* 0x000fe200078e000a */
[----:B------:R-:W-:Y:S01]  /*1f1a0*/  PRMT R11, R7, 0x7610, R11 ;  /* 0x00007610070b7816 */ /* 0x000fe2000000000b */
[----:B------:R-:W-:Y:S01]  /*1f1b0*/  IMAD.MOV.U32 R130, RZ, RZ, R133 ;  /* 0x000000ffff827224 */ /* 0x000fe200078e0085 */
[----:B------:R-:W-:Y:S02]  /*1f1c0*/  PRMT R164, R163, 0x7632, R164 ;  /* 0x00007632a3a47816 */ /* 0x000fe400000000a4 */
.L_x_7255:
[----:B------:R-:W-:Y:S05]  /*1f1d0*/  BSYNC B1 ;  /* 0x0000000000017941 */ /* 0x000fea0003800000 */
.L_x_7253:
        /* <DEDUP_REMOVED lines=11> */
.L_x_7257:
[----:B------:R-:W-:Y:S01]  /*1f290*/  IMAD.MOV.U32 R10, RZ, RZ, R9 ;  /* 0x000000ffff0a7224 */ /* 0x000fe200078e0009 */
[----:B------:R-:W-:Y:S01]  /*1f2a0*/  PRMT R7, R7, 0x5410, R11 ;  /* 0x0000541007077816 */ /* 0x000fe2000000000b */
[----:B------:R-:W-:Y:S01]  /*1f2b0*/  IMAD.MOV.U32 R133, RZ, RZ, R132 ;  /* 0x000000ffff857224 */ /* 0x000fe200078e0084 */
[----:B------:R-:W-:Y:S02]  /*1f2c0*/  PRMT R163, R163, 0x5410, R163 ;  /* 0x00005410a3a37816 */ /* 0x000fe400000000a3 */
.L_x_7258:
[----:B------:R-:W-:Y:S05]  /*1f2d0*/  BSYNC B1 ;  /* 0x0000000000017941 */ /* 0x000fea0003800000 */
.L_x_7256:
        /* <DEDUP_REMOVED lines=11> */
.L_x_7260:
[----:B------:R-:W-:Y:S01]  /*1f390*/  IMAD.MOV.U32 R9, RZ, RZ, R10 ;  /* 0x000000ffff097224 */ /* 0x000fe200078e000a */
[----:B------:R-:W-:Y:S01]  /*1f3a0*/  PRMT R11, R11, 0x7610, R7 ;  /* 0x000076100b0b7816 */ /* 0x000fe20000000007 */
[----:B------:R-:W-:Y:S01]  /*1f3b0*/  IMAD.MOV.U32 R132, RZ, RZ, R135 ;  /* 0x000000ffff847224 */ /* 0x000fe200078e0087 */
[----:B------:R-:W-:Y:S02]  /*1f3c0*/  PRMT R163, R162, 0x7632, R163 ;  /* 0x00007632a2a37816 */ /* 0x000fe400000000a3 */
.L_x_7261:
[----:B------:R-:W-:Y:S05]  /*1f3d0*/  BSYNC B1 ;  /* 0x0000000000017941 */ /* 0x000fea0003800000 */
.L_x_7259:
        /* <DEDUP_REMOVED lines=11> */
.L_x_7263:
[----:B------:R-:W-:Y:S01]  /*1f490*/  IMAD.MOV.U32 R10, RZ, RZ, R9 ;  /* 0x000000ffff0a7224 */ /* 0x000fe200078e0009 */
[----:B------:R-:W-:Y:S01]  /*1f4a0*/  PRMT R7, R11, 0x7632, R7 ;  /* 0x000076320b077816 */ /* 0x000fe20000000007 */
[----:B------:R-:W-:Y:S01]  /*1f4b0*/  IMAD.MOV.U32 R135, RZ, RZ, R134 ;  /* 0x000000ffff877224 */ /* 0x000fe200078e0086 */
[----:B------:R-:W-:Y:S02]  /*1f4c0*/  PRMT R162, R162, 0x5410, R162 ;  /* 0x00005410a2a27816 */ /* 0x000fe400000000a2 */
.L_x_7264:
[----:B------:R-:W-:Y:S05]  /*1f4d0*/  BSYNC B1 ;  /* 0x0000000000017941 */ /* 0x000fea0003800000 */
.L_x_7262:
        /* <DEDUP_REMOVED lines=11> */
.L_x_7266:
[----:B------:R-:W-:Y:S01]  /*1f590*/  IMAD.MOV.U32 R9, RZ, RZ, R10 ;  /* 0x000000ffff097224 */ /* 0x000fe200078e000a */
[----:B------:R-:W-:Y:S01]  /*1f5a0*/  PRMT R11, R7, 0x7610, R11 ;  /* 0x00007610070b7816 */ /* 0x000fe2000000000b */
[----:B------:R-:W-:Y:S01]  /*1f5b0*/  IMAD.MOV.U32 R134, RZ, RZ, R137 ;  /* 0x000000ffff867224 */ /* 0x000fe200078e0089 */
[----:B------:R-:W-:Y:S02]  /*1f5c0*/  PRMT R162, R161, 0x7632, R162 ;  /* 0x00007632a1a27816 */ /* 0x000fe400000000a2 */
.L_x_7267:
[----:B------:R-:W-:Y:S05]  /*1f5d0*/  BSYNC B1 ;  /* 0x0000000000017941 */ /* 0x000fea0003800000 */
.L_x_7265:
        /* <DEDUP_REMOVED lines=11> */
.L_x_7269:
[----:B------:R-:W-:Y:S01]  /*1f690*/  IMAD.MOV.U32 R10, RZ, RZ, R9 ;  /* 0x000000ffff0a7224 */ /* 0x000fe200078e0009 */
[----:B------:R-:W-:Y:S01]  /*1f6a0*/  PRMT R7, R7, 0x5410, R11 ;  /* 0x0000541007077816 */ /* 0x000fe2000000000b */
[----:B------:R-:W-:Y:S01]  /*1f6b0*/  IMAD.MOV.U32 R137, RZ, RZ, R136 ;  /* 0x000000ffff897224 */ /* 0x000fe200078e0088 */
[----:B------:R-:W-:Y:S02]  /*1f6c0*/  PRMT R161, R161, 0x5410, R161 ;  /* 0x00005410a1a17816 */ /* 0x000fe400000000a1 */
.L_x_7270:
[----:B------:R-:W-:Y:S05]  /*1f6d0*/  BSYNC B1 ;  /* 0x0000000000017941 */ /* 0x000fea0003800000 */
.L_x_7268:
        /* <DEDUP_REMOVED lines=11> */
.L_x_7272:
[----:B------:R-:W-:Y:S01]  /*1f790*/  IMAD.MOV.U32 R9, RZ, RZ, R10 ;  /* 0x000000ffff097224 */ /* 0x000fe200078e000a */
[----:B------:R-:W-:Y:S01]  /*1f7a0*/  PRMT R11, R11, 0x7610, R7 ;  /* 0x000076100b0b7816 */ /* 0x000fe20000000007 */
[----:B------:R-:W-:Y:S01]  /*1f7b0*/  IMAD.MOV.U32 R136, RZ, RZ, R139 ;  /* 0x000000ffff887224 */ /* 0x000fe200078e008b */
[----:B------:R-:W-:Y:S02]  /*1f7c0*/  PRMT R161, R160, 0x7632, R161 ;  /* 0x00007632a0a17816 */ /* 0x000fe400000000a1 */
.L_x_7273:
[----:B------:R-:W-:Y:S05]  /*1f7d0*/  BSYNC B1 ;  /* 0x0000000000017941 */ /* 0x000fea0003800000 */
.L_x_7271:
        /* <DEDUP_REMOVED lines=11> */
.L_x_7275:
[----:B------:R-:W-:Y:S01]  /*1f890*/  IMAD.MOV.U32 R10, RZ, RZ, R9 ;  /* 0x000000ffff0a7224 */ /* 0x000fe200078e0009 */
[----:B------:R-:W-:Y:S01]  /*1f8a0*/  PRMT R7, R11, 0x7632, R7 ;  /* 0x000076320b077816 */ /* 0x000fe20000000007 */
[----:B------:R-:W-:Y:S01]  /*1f8b0*/  IMAD.MOV.U32 R139, RZ, RZ, R138 ;  /* 0x000000ffff8b7224 */ /* 0x000fe200078e008a */
[----:B------:R-:W-:Y:S02]  /*1f8c0*/  PRMT R160, R160, 0x5410, R160 ;  /* 0x00005410a0a07816 */ /* 0x000fe400000000a0 */
.L_x_7276:
[----:B------:R-:W-:Y:S05]  /*1f8d0*/  BSYNC B1 ;  /* 0x0000000000017941 */ /* 0x000fea0003800000 */
.L_x_7274:
        /* <DEDUP_REMOVED lines=11> */
.L_x_7278:
[----:B------:R-:W-:Y:S01]  /*1f990*/  IMAD.MOV.U32 R9, RZ, RZ, R10 ;  /* 0x000000ffff097224 */ /* 0x000fe200078e000a */
[----:B------:R-:W-:Y:S01]  /*1f9a0*/  PRMT R11, R7, 0x7610, R11 ;  /* 0x00007610070b7816 */ /* 0x000fe2000000000b */
[----:B------:R-:W-:Y:S01]  /*1f9b0*/  IMAD.MOV.U32 R138, RZ, RZ, R141 ;  /* 0x000000ffff8a7224 */ /* 0x000fe200078e008d */
[----:B------:R-:W-:Y:S02]  /*1f9c0*/  PRMT R160, R159, 0x7632, R160 ;  /* 0x000076329fa07816 */ /* 0x000fe400000000a0 */
.L_x_7279:
[----:B------:R-:W-:Y:S05]  /*1f9d0*/  BSYNC B1 ;  /* 0x0000000000017941 */ /* 0x000fea0003800000 */
.L_x_7277:
        /* <DEDUP_REMOVED lines=11> */
.L_x_7281:
[----:B------:R-:W-:Y:S01]  /*1fa90*/  IMAD.MOV.U32 R10, RZ, RZ, R9 ;  /* 0x000000ffff0a7224 */ /* 0x000fe200078e0009 */
[----:B------:R-:W-:Y:S01]  /*1faa0*/  PRMT R7, R7, 0x5410, R11 ;  /* 0x0000541007077816 */ /* 0x000fe2000000000b */
[----:B------:R-:W-:Y:S01]  /*1fab0*/  IMAD.MOV.U32 R141, RZ, RZ, R140 ;  /* 0x000000ffff8d7224 */ /* 0x000fe200078e008c */
[----:B------:R-:W-:Y:S02]  /*1fac0*/  PRMT R159, R159, 0x5410, R159 ;  /* 0x000054109f9f7816 */ /* 0x000fe4000000009f */
.L_x_7282:
[----:B------:R-:W-:Y:S05]  /*1fad0*/  BSYNC B1 ;  /* 0x0000000000017941 */ /* 0x000fea0003800000 */
.L_x_7280:
        /* <DEDUP_REMOVED lines=11> */
.L_x_7284:
[----:B------:R-:W-:Y:S01]  /*1fb90*/  IMAD.MOV.U32 R9, RZ, RZ, R10 ;  /* 0x000000ffff097224 */ /* 0x000fe200078e000a */
[----:B------:R-:W-:Y:S01]  /*1fba0*/  PRMT R11, R11, 0x7610, R7 ;  /* 0x000076100b0b7816 */ /* 0x000fe20000000007 */
[----:B------:R-:W-:Y:S01]  /*1fbb0*/  IMAD.MOV.U32 R140, RZ, RZ, R143 ;  /* 0x000000ffff8c7224 */ /* 0x000fe200078e008f */
[----:B------:R-:W-:Y:S02]  /*1fbc0*/  PRMT R159, R158, 0x7632, R159 ;  /* 0x000076329e9f7816 */ /* 0x000fe4000000009f */
.L_x_7285:
[----:B------:R-:W-:Y:S05]  /*1fbd0*/  BSYNC B1 ;  /* 0x0000000000017941 */ /* 0x000fea0003800000 */
.L_x_7283:
        /* <DEDUP_REMOVED lines=11> */
.L_x_7287:
[----:B------:R-:W-:Y:S01]  /*1fc90*/  IMAD.MOV.U32 R10, RZ, RZ, R9 ;  /* 0x000000ffff0a7224 */ /* 0x000fe200078e0009 */
[----:B------:R-:W-:Y:S01]  /*1fca0*/  PRMT R7, R11, 0x7632, R7 ;  /* 0x000076320b077816 */ /* 0x000fe20000000007 */
[----:B------:R-:W-:Y:S01]  /*1fcb0*/  IMAD.MOV.U32 R143, RZ, RZ, R142 ;  /* 0x000000ffff8f7224 */ /* 0x000fe200078e008e */
[----:B------:R-:W-:Y:S02]  /*1fcc0*/  PRMT R158, R158, 0x5410, R158 ;  /* 0x000054109e9e7816 */ /* 0x000fe4000000009e */
.L_x_7288:
[----:B------:R-:W-:Y:S05]  /*1fcd0*/  BSYNC B1 ;  /* 0x0000000000017941 */ /* 0x000fea0003800000 */
.L_x_7286:
        /* <DEDUP_REMOVED lines=11> */
.L_x_7290:
[----:B------:R-:W-:Y:S01]  /*1fd90*/  IMAD.MOV.U32 R9, RZ, RZ, R10 ;  /* 0x000000ffff097224 */ /* 0x000fe200078e000a */
[----:B------:R-:W-:Y:S01]  /*1fda0*/  PRMT R11, R7, 0x7610, R11 ;  /* 0x00007610070b7816 */ /* 0x000fe2000000000b */
[----:B------:R-:W-:Y:S01]  /*1fdb0*/  IMAD.MOV.U32 R142, RZ, RZ, R145 ;  /* 0x000000ffff8e7224 */ /* 0x000fe200078e0091 */
[----:B------:R-:W-:Y:S02]  /*1fdc0*/  PRMT R158, R157, 0x7632, R158 ;  /* 0x000076329d9e7816 */ /* 0x000fe4000000009e */
.L_x_7291:
[----:B------:R-:W-:Y:S05]  /*1fdd0*/  BSYNC B1 ;  /* 0x0000000000017941 */ /* 0x000fea0003800000 */
.L_x_7289:
        /* <DEDUP_REMOVED lines=11> */
.L_x_7293:
[----:B------:R-:W-:Y:S01]  /*1fe90*/  IMAD.MOV.U32 R10, RZ, RZ, R9 ;  /* 0x000000ffff0a7224 */ /* 0x000fe200078e0009 */
[----:B------:R-:W-:Y:S01]  /*1fea0*/  PRMT R7, R7, 0x5410, R11 ;  /* 0x0000541007077816 */ /* 0x000fe2000000000b */
[----:B------:R-:W-:Y:S01]  /*1feb0*/  IMAD.MOV.U32 R145, RZ, RZ, R144 ;  /* 0x000000ffff917224 */ /* 0x000fe200078e0090 */
[----:B------:R-:W-:Y:S02]  /*1fec0*/  PRMT R157, R157, 0x5410, R157 ;  /* 0x000054109d9d7816 */ /* 0x000fe4000000009d */
.L_x_7294:
[----:B------:R-:W-:Y:S05]  /*1fed0*/  BSYNC B1 ;  /* 0x0000000000017941 */ /* 0x000fea0003800000 */
.L_x_7292:
        /* <DEDUP_REMOVED lines=11> */
.L_x_7296:
[----:B------:R-:W-:Y:S01]  /*1ff90*/  IMAD.MOV.U32 R9, RZ, RZ, R10 ;  /* 0x000000ffff097224 */ /* 0x000fe200078e000a */
[----:B------:R-:W-:Y:S01]  /*1ffa0*/  PRMT R11, R11, 0x7610, R7 ;  /* 0x000076100b0b7816 */ /* 0x000fe20000000007 */
[----:B------:R-:W-:Y:S01]  /*1ffb0*/  IMAD.MOV.U32 R144, RZ, RZ, R147 ;  /* 0x000000ffff907224 */ /* 0x000fe200078e0093 */
[----:B------:R-:W-:Y:S02]  /*1ffc0*/  PRMT R157, R156, 0x7632, R157 ;  /* 0x000076329c9d7816 */ /* 0x000fe4000000009d */
.L_x_7297:
[----:B------:R-:W-:Y:S05]  /*1ffd0*/  BSYNC B1 ;  /* 0x0000000000017941 */ /* 0x000fea0003800000 */
.L_x_7295:
        /* <DEDUP_REMOVED lines=11> */
.L_x_7299:
[----:B------:R-:W-:Y:S01]  /*20090*/  IMAD.MOV.U32 R10, RZ, RZ, R9 ;  /* 0x000000ffff0a7224 */ /* 0x000fe200078e0009 */
[----:B------:R-:W-:Y:S01]  /*200a0*/  PRMT R7, R11, 0x7632, R7 ;  /* 0x000076320b077816 */ /* 0x000fe20000000007 */
[----:B------:R-:W-:Y:S01]  /*200b0*/  IMAD.MOV.U32 R147, RZ, RZ, R146 ;  /* 0x000000ffff937224 */ /* 0x000fe200078e0092 */
[----:B------:R-:W-:Y:S02]  /*200c0*/  PRMT R156, R156, 0x5410, R156 ;  /* 0x000054109c9c7816 */ /* 0x000fe4000000009c */
.L_x_7300:
[----:B------:R-:W-:Y:S05]  /*200d0*/  BSYNC B1 ;  /* 0x0000000000017941 */ /* 0x000fea0003800000 */
.L_x_7298:
        /* <DEDUP_REMOVED lines=11> */
.L_x_7302:
[----:B------:R-:W-:Y:S01]  /*20190*/  IMAD.MOV.U32 R9, RZ, RZ, R10 ;  /* 0x000000ffff097224 */ /* 0x000fe200078e000a */
[----:B------:R-:W-:Y:S01]  /*201a0*/  PRMT R11, R7, 0x7610, R11 ;  /* 0x00007610070b7816 */ /* 0x000fe2000000000b */
[----:B------:R-:W-:Y:S01]  /*201b0*/  IMAD.MOV.U32 R146, RZ, RZ, R149 ;  /* 0x000000ffff927224 */ /* 0x000fe200078e0095 */
[----:B------:R-:W-:Y:S02]  /*201c0*/  PRMT R156, R155, 0x7632, R156 ;  /* 0x000076329b9c7816 */ /* 0x000fe4000000009c */
.L_x_7303:
[----:B------:R-:W-:Y:S05]  /*201d0*/  BSYNC B1 ;  /* 0x0000000000017941 */ /* 0x000fea0003800000 */
.L_x_7301:
        /* <DEDUP_REMOVED lines=11> */
.L_x_7305:
[----:B------:R-:W-:Y:S01]  /*20290*/  IMAD.MOV.U32 R10, RZ, RZ, R9 ;  /* 0x000000ffff0a7224 */ /* 0x000fe200078e0009 */
[----:B------:R-:W-:Y:S01]  /*202a0*/  PRMT R7, R7, 0x5410, R11 ;  /* 0x0000541007077816 */ /* 0x000fe2000000000b */
[----:B------:R-:W-:Y:S01]  /*202b0*/  IMAD.MOV.U32 R149, RZ, RZ, R148 ;  /* 0x000000ffff957224 */ /* 0x000fe200078e0094 */
[----:B------:R-:W-:Y:S02]  /*202c0*/  PRMT R155, R155, 0x5410, R155 ;  /* 0x000054109b9b7816 */ /* 0x000fe4000000009b */
.L_x_7306:
[----:B------:R-:W-:Y:S05]  /*202d0*/  BSYNC B1 ;  /* 0x0000000000017941 */ /* 0x000fea0003800000 */
.L_x_7304:
        /* <DEDUP_REMOVED lines=11> */
.L_x_7308:
[----:B------:R-:W-:Y:S01]  /*20390*/  IMAD.MOV.U32 R9, RZ, RZ, R10 ;  /* 0x000000ffff097224 */ /* 0x000fe200078e000a */
[----:B------:R-:W-:Y:S01]  /*203a0*/  PRMT R11, R11, 0x7610, R7 ;  /* 0x000076100b0b7816 */ /* 0x000fe20000000007 */
[----:B------:R-:W-:Y:S01]  /*203b0*/  IMAD.MOV.U32 R148, RZ, RZ, R151 ;  /* 0x000000ffff947224 */ /* 0x000fe200078e0097 */
[----:B------:R-:W-:Y:S02]  /*203c0*/  PRMT R155, R154, 0x7632, R155 ;  /* 0x000076329a9b7816 */ /* 0x000fe4000000009b */
.L_x_7309:
[----:B------:R-:W-:Y:S05]  /*203d0*/  BSYNC B1 ;  /* 0x0000000000017941 */ /* 0x000fea0003800000 */
.L_x_7307:
        /* <DEDUP_REMOVED lines=11> */
.L_x_7311:
[----:B------:R-:W-:Y:S01]  /*20490*/  IMAD.MOV.U32 R151, RZ, RZ, R150 ;  /* 0x000000ffff977224 */ /* 0x000fe200078e0096 */
[C---:B------:R-:W-:Y:S01]  /*204a0*/  PRMT R154, R11.reuse, 0x5432, R154 ;  /* 0x000054320b9a7816 */ /* 0x040fe2000000009a */
[--C-:B------:R-:W-:Y:S01]  /*204b0*/  IMAD.MOV.U32 R7, RZ, RZ, R9.reuse ;  /* 0x000000ffff077224 */ /* 0x100fe200078e0009 */
[----:B------:R-:W-:Y:S01]  /*204c0*/  PRMT R10, R11, 0x7632, R10 ;  /* 0x000076320b0a7816 */ /* 0x000fe2000000000a */
[----:B------:R-:W-:Y:S02]  /*204d0*/  IMAD.MOV.U32 R150, RZ, RZ, R9 ;  /* 0x000000ffff967224 */ /* 0x000fe400078e0009 */
.L_x_7312:
[----:B------:R-:W-:Y:S05]  /*204e0*/  BSYNC B1 ;  /* 0x0000000000017941 */ /* 0x000fea0003800000 */
.L_x_7310:
[----:B------:R-:W-:Y:S02]  /*204f0*/  IADD3 R4, R4, 0x4, RZ ;  /* 0x0000000404047810 */ /* 0x000fe40007ffe0ff */
[----:B------:R-:W-:Y:S01]  /*20500*/  IADD3 R2, R2, 0x2, RZ ;  /* 0x0000000202027810 */ /* 0x000fe20007ffe0ff */
[----:B------:R-:W-:Y:S01]  /*20510*/  @!P1 CALL.REL.NOINC `(.L_x_7313) ;  /* 0x0000001000009944 */ /* 0x000fe20003c00000 */
[----:B------:R-:W-:Y:S05]  /*20520*/  BRA `(.L_x_7314) ;  /* 0xffffc02000007947 */ /* 0x000fea000383ffff */
.L_x_7313:
[----:B------:R-:W-:Y:S01]  /*20530*/  FADD.FTZ R3, R3, R8 ;  /* 0x0000000803037221 */ /* 0x000fe20000010000 */
[----:B------:R-:W-:Y:S01]  /*20540*/  PRMT R154, R10, 0x7610, R154 ;  /* 0x000076100a9a7816 */ /* 0x000fe2000000009a */
[----:B------:R-:W-:Y:S02]  /*20550*/  IMAD.MOV.U32 R2, RZ, RZ, R6 ;  /* 0x000000ffff027224 */ /* 0x000fe400078e0006 */
[----:B------:R-:W-:-:S02]  /*20560*/  IMAD.MOV.U32 R150, RZ, RZ, R7 ;  /* 0x000000ffff967224 */ /* 0x000fc400078e0007 */
.L_x_7123:
[----:B------:R-:W-:Y:S05]  /*20570*/  BSYNC B0 ;  /* 0x0000000000007941 */ /* 0x000fea0003800000 */
.L_x_7122:
[----:B0-----:R-:W-:Y:S01]  /*20580*/  SHFL.DOWN PT, R6, R148, 0x10, 0x1f ;  /* 0x0a001f0094067f89 */ /* 0x001fe200000e0000 */
[----:B------:R-:W-:Y:S01]  /*20590*/  ISETP.GT.AND P0, PT, R0, 0xf, PT ;  /* 0x0000000f0000780c */ /* 0x000fe20003f04270 */
[----:B------:R-:W-:Y:S02]  /*205a0*/  BSSY B0, `(.L_x_7315) ;  /* 0x00004a3000007945 */ /* 0x000fe40003800000 */
[----:B------:R-:W0:Y:S04]  /*205b0*/  SHFL.DOWN PT, R7, R149, 0x10, 0x1f ;  /* 0x0a001f0095077f89 */ /* 0x000e2800000e0000 */
[----:B------:R-:W-:Y:S04]  /*205c0*/  SHFL.DOWN PT, R4, R150, 0x10, 0x1f ;  /* 0x0a001f0096047f89 */ /* 0x000fe800000e0000 */
[----:B------:R-:W1:Y:S04]  /*205d0*/  SHFL.DOWN PT, R5, R151, 0x10, 0x1f ;  /* 0x0a001f0097057f89 */ /* 0x000e6800000e0000 */
[----:B------:R-:W-:Y:S04]  /*205e0*/  SHFL.DOWN PT, R8, R146, 0x10, 0x1f ;  /* 0x0a001f0092087f89 */ /* 0x000fe800000e0000 */
[----:B------:R-:W-:Y:S04]  /*205f0*/  SHFL.DOWN PT, R9, R147, 0x10, 0x1f ;  /* 0x0a001f0093097f89 */ /* 0x000fe800000e0000 */
[----:B------:R-:W-:Y:S04]  /*20600*/  SHFL.DOWN PT, R10, R144, 0x10, 0x1f ;  /* 0x0a001f00900a7f89 */ /* 0x000fe800000e0000 */
[----:B0-----:R-:W-:Y:S04]  /*20610*/  STL.64 [R1+0x10], R6 ;  /* 0x0000100601007387 */ /* 0x001fe80000100a00 */
[----:B------:R-:W-:Y:S04]  /*20620*/  SHFL.DOWN PT, R6, R134, 0x10, 0x1f ;  /* 0x0a001f0086067f89 */ /* 0x000fe800000e0000 */
[----:B-1----:R-:W-:Y:S04]  /*20630*/  STL.64 [R1+0x8], R4 ;  /* 0x0000080401007387 */ /* 0x002fe80000100a00 */
[----:B------:R-:W0:Y:S04]  /*20640*/  SHFL.DOWN PT, R7, R135, 0x10, 0x1f ;  /* 0x0a001f0087077f89 */ /* 0x000e2800000e0000 */
        /* <DEDUP_REMOVED lines=40> */
[----:B------:R-:W4:Y:S04]  /*208d0*/  SHFL.DOWN PT, R49, R103, 0x10, 0x1f ;  /* 0x0a001f0067317f89 */ /* 0x000f2800000e0000 */
[----:B0-----:R-:W-:Y:S04]  /*208e0*/  STL.64 [R1+0x48], R6 ;  /* 0x0000480601007387 */ /* 0x001fe80000100a00 */
[----:B------:R-:W-:Y:S04]  /*208f0*/  STL.64 [R1+0x18], R8 ;  /* 0x0000180801007387 */ /* 0x000fe80000100a00 */
        /* <DEDUP_REMOVED lines=93> */
[----:B------:R1:W-:Y:S01]  /*20ed0*/  STL.64 [R1], R4 ;  /* 0x0000000401007387 */ /* 0x0003e20000100a00 */
[----:B------:R-:W-:Y:S05]  /*20ee0*/  @P0 BRA `(.L_x_7316) ;  /* 0x000040e000000947 */ /* 0x000fea0003800000 */
[----:B------:R-:W-:Y:S01]  /*20ef0*/  FSETP.GT.FTZ.AND P0, PT, R2, R4, PT ;  /* 0x000000040200720b */ /* 0x000fe20003f14000 */
[----:B------:R-:W-:-:S03]  /*20f00*/  IMAD.MOV.U32 R0, RZ, RZ, R1 ;  /* 0x000000ffff007224 */ /* 0x000fc600078e0001 */
[----:B------:R-:W-:Y:S02]  /*20f10*/  FSEL R7, R2, R4, P0 ;  /* 0x0000000402077208 */ /* 0x000fe40000000000 */
[----:B-1----:R-:W-:Y:S01]  /*20f20*/  FSEL R4, R4, R2, P0 ;  /* 0x0000000204047208 */ /* 0x002fe20000000000 */
[----:B------:R-:W-:Y:S01]  /*20f30*/  IMAD.MOV.U32 R2, RZ, RZ, R0 ;  /* 0x000000ffff027224 */ /* 0x000fe200078e0000 */
[----:B------:R-:W-:Y:S02]  /*20f40*/  FSEL R8, R5, R3, P0 ;  /* 0x0000000305087208 */ /* 0x000fe40000000000 */
[----:B------:R-:W-:Y:S01]  /*20f50*/  FSEL R3, R3, R5, P0 ;  /* 0x0000000503037208 */ /* 0x000fe20000000000 */
[----:B------:R-:W-:-:S04]  /*20f60*/  FADD.FTZ R4, -R7, R4 ;  /* 0x0000000407047221 */ /* 0x000fc80000010100 */
[----:B------:R-:W-:Y:S02]  /*20f70*/  FMUL.FTZ R9, R4, 1.4426950216293334961 ;  /* 0x3fb8aa3b04097820 */ /* 0x000fe40000410000 */
[----:B------:R-:W-:-:S04]  /*20f80*/  IMAD.MOV.U32 R4, RZ, RZ, RZ ;  /* 0x000000ffff047224 */ /* 0x000fc800078e00ff */
[----:B------:R-:W1:Y:S02]  /*20f90*/  MUFU.EX2 R9, R9 ;  /* 0x0000000900097308 */ /* 0x000e640000000800 */
[----:B-1----:R-:W-:-:S06]  /*20fa0*/  FMUL.FTZ R8, R8, R9 ;  /* 0x0000000908087220 */ /* 0x002fcc0000410000 */
.L_x_7507:
        /* <DEDUP_REMOVED lines=20> */
.L_x_7318:
[----:B------:R-:W-:Y:S01]  /*210f0*/  IMAD.MOV.U32 R10, RZ, RZ, R89 ;  /* 0x000000ffff0a7224 */ /* 0x000fe200078e0059 */
[--C-:B------:R-:W-:Y:S01]  /*21100*/  PRMT R5, R5, 0x7610, R185.reuse ;  /* 0x0000761005057816 */ /* 0x100fe200000000b9 */
[----:B------:R-:W-:Y:S01]  /*21110*/  IMAD.MOV.U32 R89, RZ, RZ, R88 ;  /* 0x000000ffff597224 */ /* 0x000fe200078e0058 */
[----:B------:R-:W-:Y:S02]  /*21120*/  PRMT R185, R185, 0x5410, R185 ;  /* 0x00005410b9b97816 */ /* 0x000fe400000000b9 */
.L_x_7319:
[----:B------:R-:W-:Y:S05]  /*21130*/  BSYNC B1 ;  /* 0x0000000000017941 */ /* 0x000fea0003800000 */
.L_x_7317:
        /* <DEDUP_REMOVED lines=11> */
.L_x_7321:
[----:B------:R-:W-:Y:S01]  /*211f0*/  IMAD.MOV.U32 R9, RZ, RZ, R10 ;  /* 0x000000ffff097224 */ /* 0x000fe200078e000a */
[----:B------:R-:W-:Y:S01]  /*21200*/  PRMT R11, R11, 0x7610, R5 ;  /* 0x000076100b0b7816 */ /* 0x000fe20000000005 */
[----:B------:R-:W-:Y:S01]  /*21210*/  IMAD.MOV.U32 R88, RZ, RZ, R91 ;  /* 0x000000ffff587224 */ /* 0x000fe200078e005b */
[----:B------:R-:W-:Y:S02]  /*21220*/  PRMT R185, R184, 0x7632, R185 ;  /* 0x00007632b8b97816 */ /* 0x000fe400000000b9 */
.L_x_7322:
[----:B------:R-:W-:Y:S05]  /*21230*/  BSYNC B1 ;  /* 0x0000000000017941 */ /* 0x000fea0003800000 */
.L_x_7320:
        /* <DEDUP_REMOVED lines=11> */
.L_x_7324:
[----:B------:R-:W-:Y:S01]  /*212f0*/  IMAD.MOV.U32 R10, RZ, RZ, R9 ;  /* 0x000000ffff0a7224 */ /* 0x000fe200078e0009 */
[----:B------:R-:W-:Y:S01]  /*21300*/  PRMT R5, R11, 0x7632, R5 ;  /* 0x000076320b057816 */ /* 0x000fe20000000005 */
[----:B------:R-:W-:Y:S01]  /*21310*/  IMAD.MOV.U32 R91, RZ, RZ, R90 ;  /* 0x000000ffff5b7224 */ /* 0x000fe200078e005a */
[----:B------:R-:W-:Y:S02]  /*21320*/  PRMT R184, R184, 0x5410, R184 ;  /* 0x00005410b8b87816 */ /* 0x000fe400000000b8 */
.L_x_7325:
[----:B------:R-:W-:Y:S05]  /*21330*/  BSYNC B1 ;  /* 0x0000000000017941 */ /* 0x000fea0003800000 */
.L_x_7323:
        /* <DEDUP_REMOVED lines=11> */
.L_x_7327:
[----:B------:R-:W-:Y:S01]  /*213f0*/  IMAD.MOV.U32 R9, RZ, RZ, R10 ;  /* 0x000000ffff097224 */ /* 0x000fe200078e000a */
[----:B------:R-:W-:Y:S01]  /*21400*/  PRMT R11, R5, 0x7610, R11 ;  /* 0x00007610050b7816 */ /* 0x000fe2000000000b */
[----:B------:R-:W-:Y:S01]  /*21410*/  IMAD.MOV.U32 R90, RZ, RZ, R93 ;  /* 0x000000ffff5a7224 */ /* 0x000fe200078e005d */
[----:B------:R-:W-:Y:S02]  /*21420*/  PRMT R184, R183, 0x7632, R184 ;  /* 0x00007632b7b87816 */ /* 0x000fe400000000b8 */
.L_x_7328:
[----:B------:R-:W-:Y:S05]  /*21430*/  BSYNC B1 ;  /* 0x0000000000017941 */ /* 0x000fea0003800000 */
.L_x_7326:
        /* <DEDUP_REMOVED lines=11> */
.L_x_7330:
[----:B------:R-:W-:Y:S01]  /*214f0*/  IMAD.MOV.U32 R10, RZ, RZ, R9 ;  /* 0x000000ffff0a7224 */ /* 0x000fe200078e0009 */
[----:B------:R-:W-:Y:S01]  /*21500*/  PRMT R5, R5, 0x5410, R11 ;  /* 0x0000541005057816 */ /* 0x000fe2000000000b */
[----:B------:R-:W-:Y:S01]  /*21510*/  IMAD.MOV.U32 R93, RZ, RZ, R92 ;  /* 0x000000ffff5d7224 */ /* 0x000fe200078e005c */
[----:B------:R-:W-:Y:S02]  /*21520*/  PRMT R183, R183, 0x5410, R183 ;  /* 0x00005410b7b77816 */ /* 0x000fe400000000b7 */
.L_x_7331:
[----:B------:R-:W-:Y:S05]  /*21530*/  BSYNC B1 ;  /* 0x0000000000017941 */ /* 0x000fea0003800000 */
.L_x_7329:
        /* <DEDUP_REMOVED lines=11> */
.L_x_7333:
[----:B------:R-:W-:Y:S01]  /*215f0*/  IMAD.MOV.U32 R9, RZ, RZ, R10 ;  /* 0x000000ffff097224 */ /* 0x000fe200078e000a */
[----:B------:R-:W-:Y:S01]  /*21600*/  PRMT R11, R11, 0x7610, R5 ;  /* 0x000076100b0b7816 */ /* 0x000fe20000000005 */
[----:B------:R-:W-:Y:S01]  /*21610*/  IMAD.MOV.U32 R92, RZ, RZ, R95 ;  /* 0x000000ffff5c7224 */ /* 0x000fe200078e005f */
[----:B------:R-:W-:Y:S02]  /*21620*/  PRMT R183, R182, 0x7632, R183 ;  /* 0x00007632b6b77816 */ /* 0x000fe400000000b7 */
.L_x_7334:
[----:B------:R-:W-:Y:S05]  /*21630*/  BSYNC B1 ;  /* 0x0000000000017941 */ /* 0x000fea0003800000 */
.L_x_7332:
        /* <DEDUP_REMOVED lines=11> */
.L_x_7336:
[----:B------:R-:W-:Y:S01]  /*216f0*/  IMAD.MOV.U32 R10, RZ, RZ, R9 ;  /* 0x000000ffff0a7224 */ /* 0x000fe200078e0009 */
[----:B------:R-:W-:Y:S01]  /*21700*/  PRMT R5, R11, 0x7632, R5 ;  /* 0x000076320b057816 */ /* 0x000fe20000000005 */
[----:B------:R-:W-:Y:S01]  /*21710*/  IMAD.MOV.U32 R95, RZ, RZ, R94 ;  /* 0x000000ffff5f7224 */ /* 0x000fe200078e005e */
[----:B------:R-:W-:Y:S02]  /*21720*/  PRMT R182, R182, 0x5410, R182 ;  /* 0x00005410b6b67816 */ /* 0x000fe400000000b6 */
.L_x_7337:
[----:B------:R-:W-:Y:S05]  /*21730*/  BSYNC B1 ;  /* 0x0000000000017941 */ /* 0x000fea0003800000 */
.L_x_7335:
        /* <DEDUP_REMOVED lines=11> */
.L_x_7339:
[----:B------:R-:W-:Y:S01]  /*217f0*/  IMAD.MOV.U32 R9, RZ, RZ, R10 ;  /* 0x000000ffff097224 */ /* 0x000fe200078e000a */
[----:B------:R-:W-:Y:S01]  /*21800*/  PRMT R11, R5, 0x7610, R11 ;  /* 0x00007610050b7816 */ /* 0x000fe2000000000b */
[----:B------:R-:W-:Y:S01]  /*21810*/  IMAD.MOV.U32 R94, RZ, RZ, R97 ;  /* 0x000000ffff5e7224 */ /* 0x000fe200078e0061 */
[----:B------:R-:W-:Y:S02]  /*21820*/  PRMT R182, R181, 0x7632, R182 ;  /* 0x00007632b5b67816 */ /* 0x000fe400000000b6 */
.L_x_7340:
[----:B------:R-:W-:Y:S05]  /*21830*/  BSYNC B1 ;  /* 0x0000000000017941 */ /* 0x000fea0003800000 */
.L_x_7338:
        /* <DEDUP_REMOVED lines=11> */
.L_x_7342:
[----:B------:R-:W-:Y:S01]  /*218f0*/  IMAD.MOV.U32 R10, RZ, RZ, R9 ;  /* 0x000000ffff0a7224 */ /* 0x000fe200078e0009 */
[----:B------:R-:W-:Y:S01]  /*21900*/  PRMT R5, R5, 0x5410, R11 ;  /* 0x0000541005057816 */ /* 0x000fe2000000000b */
[----:B------:R-:W-:Y:S01]  /*21910*/  IMAD.MOV.U32 R97, RZ, RZ, R96 ;  /* 0x000000ffff617224 */ /* 0x000fe200078e0060 */
[----:B------:R-:W-:Y:S02]  /*21920*/  PRMT R181, R181, 0x5410, R181 ;  /* 0x00005410b5b57816 */ /* 0x000fe400000000b5 */
.L_x_7343:
[----:B------:R-:W-:Y:S05]  /*21930*/  BSYNC B1 ;  /* 0x0000000000017941 */ /* 0x000fea0003800000 */
.L_x_7341:
        /* <DEDUP_REMOVED lines=11> */
.L_x_7345:
[----:B------:R-:W-:Y:S01]  /*219f0*/  IMAD.MOV.U32 R9, RZ, RZ, R10 ;  /* 0x000000ffff097224 */ /* 0x000fe200078e000a */
[----:B------:R-:W-:Y:S01]  /*21a00*/  PRMT R11, R11, 0x7610, R5 ;  /* 0x000076100b0b7816 */ /* 0x000fe20000000005 */
[----:B------:R-:W-:Y:S01]  /*21a10*/  IMAD.MOV.U32 R96, RZ, RZ, R99 ;  /* 0x000000ffff607224 */ /* 0x000fe200078e0063 */
[----:B------:R-:W-:Y:S02]  /*21a20*/  PRMT R181, R180, 0x7632, R181 ;  /* 0x00007632b4b57816 */ /* 0x000fe400000000b5 */
.L_x_7346:
[----:B------:R-:W-:Y:S05]  /*21a30*/  BSYNC B1 ;  /* 0x0000000000017941 */ /* 0x000fea0003800000 */
.L_x_7344:
        /* <DEDUP_REMOVED lines=11> */
.L_x_7348:
[----:B------:R-:W-:Y:S01]  /*21af0*/  IMAD.MOV.U32 R10, RZ, RZ, R9 ;  /* 0x000000ffff0a7224 */ /* 0x000fe200078e0009 */
[----:B------:R-:W-:Y:S01]  /*21b00*/  PRMT R5, R11, 0x7632, R5 ;  /* 0x000076320b057816 */ /* 0x000fe20000000005 */
[----:B------:R-:W-:Y:S01]  /*21b10*/  IMAD.MOV.U32 R99, RZ, RZ, R98 ;  /* 0x000000ffff637224 */ /* 0x000fe200078e0062 */
[----:B------:R-:W-:Y:S02]  /*21b20*/  PRMT R180, R180, 0x5410, R180 ;  /* 0x00005410b4b47816 */ /* 0x000fe400000000b4 */
.L_x_7349:
[----:B------:R-:W-:Y:S05]  /*21b30*/  BSYNC B1 ;  /* 0x0000000000017941 */ /* 0x000fea0003800000 */
.L_x_7347:
        /* <DEDUP_REMOVED lines=11> */
.L_x_7351:
[----:B------:R-:W-:Y:S01]  /*21bf0*/  IMAD.MOV.U32 R9, RZ, RZ, R10 ;  /* 0x000000ffff097224 */ /* 0x000fe200078e000a */
[----:B------:R-:W-:Y:S01]  /*21c00*/  PRMT R11, R5, 0x7610, R11 ;  /* 0x00007610050b7816 */ /* 0x000fe2000000000b */
[----:B------:R-:W-:Y:S01]  /*21c10*/  IMAD.MOV.U32 R98, RZ, RZ, R101 ;  /* 0x000000ffff627224 */ /* 0x000fe200078e0065 */
[----:B------:R-:W-:Y:S02]  /*21c20*/  PRMT R180, R179, 0x7632, R180 ;  /* 0x00007632b3b47816 */ /* 0x000fe400000000b4 */
.L_x_7352:
[----:B------:R-:W-:Y:S05]  /*21c30*/  BSYNC B1 ;  /* 0x0000000000017941 */ /* 0x000fea0003800000 */
.L_x_7350:
        /* <DEDUP_REMOVED lines=11> */
.L_x_7354:
[----:B------:R-:W-:Y:S01]  /*21cf0*/  IMAD.MOV.U32 R10, RZ, RZ, R9 ;  /* 0x000000ffff0a7224 */ /* 0x000fe200078e0009 */
[----:B------:R-:W-:Y:S01]  /*21d00*/  PRMT R5, R5, 0x5410, R11 ;  /* 0x0000541005057816 */ /* 0x000fe2000000000b */
[----:B------:R-:W-:Y:S01]  /*21d10*/  IMAD.MOV.U32 R101, RZ, RZ, R100 ;  /* 0x000000ffff657224 */ /* 0x000fe200078e0064 */
[----:B------:R-:W-:Y:S02]  /*21d20*/  PRMT R179, R179, 0x5410, R179 ;  /* 0x00005410b3b37816 */ /* 0x000fe400000000b3 */
.L_x_7355:
[----:B------:R-:W-:Y:S05]  /*21d30*/  BSYNC B1 ;  /* 0x0000000000017941 */ /* 0x000fea0003800000 */
.L_x_7353:
        /* <DEDUP_REMOVED lines=11> */
.L_x_7357:
[----:B------:R-:W-:Y:S01]  /*21df0*/  IMAD.MOV.U32 R9, RZ, RZ, R10 ;  /* 0x000000ffff097224 */ /* 0x000fe200078e000a */
[----:B------:R-:W-:Y:S01]  /*21e00*/  PRMT R11, R11, 0x7610, R5 ;  /* 0x000076100b0b7816 */ /* 0x000fe20000000005 */
[----:B------:R-:W-:Y:S01]  /*21e10*/  IMAD.MOV.U32 R100, RZ, RZ, R103 ;  /* 0x000000ffff647224 */ /* 0x000fe200078e0067 */
[----:B------:R-:W-:Y:S02]  /*21e20*/  PRMT R179, R178, 0x7632, R179 ;  /* 0x00007632b2b37816 */ /* 0x000fe400000000b3 */
.L_x_7358:
[----:B------:R-:W-:Y:S05]  /*21e30*/  BSYNC B1 ;  /* 0x0000000000017941 */ /* 0x000fea0003800000 */
.L_x_7356:
        /* <DEDUP_REMOVED lines=11> */
.L_x_7360:
[----:B------:R-:W-:Y:S01]  /*21ef0*/  IMAD.MOV.U32 R10, RZ, RZ, R9 ;  /* 0x000000ffff0a7224 */ /* 0x000fe200078e0009 */
[----:B------:R-:W-:Y:S01]  /*21f00*/  PRMT R5, R11, 0x7632, R5 ;  /* 0x000076320b057816 */ /* 0x000fe20000000005 */
[----:B------:R-:W-:Y:S01]  /*21f10*/  IMAD.MOV.U32 R103, RZ, RZ, R102 ;  /* 0x000000ffff677224 */ /* 0x000fe200078e0066 */
[----:B------:R-:W-:Y:S02]  /*21f20*/  PRMT R178, R178, 0x5410, R178 ;  /* 0x00005410b2b27816 */ /* 0x000fe400000000b2 */
.L_x_7361:
[----:B------:R-:W-:Y:S05]  /*21f30*/  BSYNC B1 ;  /* 0x0000000000017941 */ /* 0x000fea0003800000 */
.L_x_7359:
        /* <DEDUP_REMOVED lines=11> */
.L_x_7363:
[----:B------:R-:W-:Y:S01]  /*21ff0*/  IMAD.MOV.U32 R9, RZ, RZ, R10 ;  /* 0x000000ffff097224 */ /* 0x000fe200078e000a */
[----:B------:R-:W-:Y:S01]  /*22000*/  PRMT R11, R5, 0x7610, R11 ;  /* 0x00007610050b7816 */ /* 0x000fe2000000000b */
[----:B------:R-:W-:Y:S01]  /*22010*/  IMAD.MOV.U32 R102, RZ, RZ, R105 ;  /* 0x000000ffff667224 */ /* 0x000fe200078e0069 */
[----:B------:R-:W-:Y:S02]  /*22020*/  PRMT R178, R177, 0x7632, R178 ;  /* 0x00007632b1b27816 */ /* 0x000fe400000000b2 */
.L_x_7364:
[----:B------:R-:W-:Y:S05]  /*22030*/  BSYNC B1 ;  /* 0x0000000000017941 */ /* 0x000fea0003800000 */
.L_x_7362:
        /* <DEDUP_REMOVED lines=11> */
.L_x_7366:
[----:B------:R-:W-:Y:S01]  /*220f0*/  IMAD.MOV.U32 R10, RZ, RZ, R9 ;  /* 0x000000ffff0a7224 */ /* 0x000fe200078e0009 */
[----:B------:R-:W-:Y:S01]  /*22100*/  PRMT R5, R5, 0x5410, R11 ;  /* 0x0000541005057816 */ /* 0x000fe2000000000b */
[----:B------:R-:W-:Y:S01]  /*22110*/  IMAD.MOV.U32 R105, RZ, RZ, R104 ;  /* 0x000000ffff697224 */ /* 0x000fe200078e0068 */
[----:B------:R-:W-:Y:S02]  /*22120*/  PRMT R177, R177, 0x5410, R177 ;  /* 0x00005410b1b17816 */ /* 0x000fe400000000b1 */
.L_x_7367:
[----:B------:R-:W-:Y:S05]  /*22130*/  BSYNC B1 ;  /* 0x0000000000017941 */ /* 0x000fea0003800000 */
.L_x_7365:
        /* <DEDUP_REMOVED lines=11> */
.L_x_7369:
[----:B------:R-:W-:Y:S01]  /*221f0*/  IMAD.MOV.U32 R9, RZ, RZ, R10 ;  /* 0x000000ffff097224 */ /* 0x000fe200078e000a */
[----:B------:R-:W-:Y:S01]  /*22200*/  PRMT R11, R11, 0x7610, R5 ;  /* 0x000076100b0b7816 */ /* 0x000fe20000000005 */
[----:B------:R-:W-:Y:S01]  /*22210*/  IMAD.MOV.U32 R104, RZ, RZ, R107 ;  /* 0x000000ffff687224 */ /* 0x000fe200078e006b */
[----:B------:R-:W-:Y:S02]  /*22220*/  PRMT R177, R176, 0x7632, R177 ;  /* 0x00007632b0b17816 */ /* 0x000fe400000000b1 */
.L_x_7370:
[----:B------:R-:W-:Y:S05]  /*22230*/  BSYNC B1 ;  /* 0x0000000000017941 */ /* 0x000fea0003800000 */
.L_x_7368:
        /* <DEDUP_REMOVED lines=11> */
.L_x_7372:
[----:B------:R-:W-:Y:S01]  /*222f0*/  IMAD.MOV.U32 R10, RZ, RZ, R9 ;  /* 0x000000ffff0a7224 */ /* 0x000fe200078e0009 */
[----:B------:R-:W-:Y:S01]  /*22300*/  PRMT R5, R11, 0x7632, R5 ;  /* 0x000076320b057816 */ /* 0x000fe20000000005 */
[----:B------:R-:W-:Y:S01]  /*22310*/  IMAD.MOV.U32 R107, RZ, RZ, R106 ;  /* 0x000000ffff6b7224 */ /* 0x000fe200078e006a */
[----:B------:R-:W-:Y:S02]  /*22320*/  PRMT R176, R176, 0x5410, R176 ;  /* 0x00005410b0b07816 */ /* 0x000fe400000000b0 */
.L_x_7373:
[----:B------:R-:W-:Y:S05]  /*22330*/  BSYNC B1 ;  /* 0x0000000000017941 */ /* 0x000fea0003800000 */
.L_x_7371:
        /* <DEDUP_REMOVED lines=11> */
.L_x_7375:
[----:B------:R-:W-:Y:S01]  /*223f0*/  IMAD.MOV.U32 R9, RZ, RZ, R10 ;  /* 0x000000ffff097224 */ /* 0x000fe200078e000a */
[----:B------:R-:W-:Y:S01]  /*22400*/  PRMT R11, R5, 0x7610, R11 ;  /* 0x00007610050b7816 */ /* 0x000fe2000000000b */
[----:B------:R-:W-:Y:S01]  /*22410*/  IMAD.MOV.U32 R106, RZ, RZ, R109 ;  /* 0x000000ffff6a7224 */ /* 0x000fe200078e006d */
[----:B------:R-:W-:Y:S02]  /*22420*/  PRMT R176, R175, 0x7632, R176 ;  /* 0x00007632afb07816 */ /* 0x000fe400000000b0 */
.L_x_7376:
[----:B------:R-:W-:Y:S05]  /*22430*/  BSYNC B1 ;  /* 0x0000000000017941 */ /* 0x000fea0003800000 */
.L_x_7374:
        /* <DEDUP_REMOVED lines=11> */
.L_x_7378:
[----:B------:R-:W-:Y:S01]  /*224f0*/  IMAD.MOV.U32 R10, RZ, RZ, R9 ;  /* 0x000000ffff0a7224 */ /* 0x000fe200078e0009 */
[----:B------:R-:W-:Y:S01]  /*22500*/  PRMT R5, R5, 0x5410, R11 ;  /* 0x0000541005057816 */ /* 0x000fe2000000000b */
[----:B------:R-:W-:Y:S01]  /*22510*/  IMAD.MOV.U32 R109, RZ, RZ, R108 ;  /* 0x000000ffff6d7224 */ /* 0x000fe200078e006c */
[----:B------:R-:W-:Y:S02]  /*22520*/  PRMT R175, R175, 0x5410, R175 ;  /* 0x00005410afaf7816 */ /* 0x000fe400000000af */
.L_x_7379:
[----:B------:R-:W-:Y:S05]  /*22530*/  BSYNC B1 ;  /* 0x0000000000017941 */ /* 0x000fea0003800000 */
.L_x_7377:
        /* <DEDUP_REMOVED lines=11> */
.L_x_7381:
[----:B------:R-:W-:Y:S01]  /*225f0*/  IMAD.MOV.U32 R9, RZ, RZ, R10 ;  /* 0x000000ffff097224 */ /* 0x000fe200078e000a */
[----:B------:R-:W-:Y:S01]  /*22600*/  PRMT R11, R11, 0x7610, R5 ;  /* 0x000076100b0b7816 */ /* 0x000fe20000000005 */
[----:B------:R-:W-:Y:S01]  /*22610*/  IMAD.MOV.U32 R108, RZ, RZ, R111 ;  /* 0x000000ffff6c7224 */ /* 0x000fe200078e006f */
[----:B------:R-:W-:Y:S02]  /*22620*/  PRMT R175, R174, 0x7632, R175 ;  /* 0x00007632aeaf7816 */ /* 0x000fe400000000af */
.L_x_7382:
[----:B------:R-:W-:Y:S05]  /*22630*/  BSYNC B1 ;  /* 0x0000000000017941 */ /* 0x000fea0003800000 */
.L_x_7380:
        /* <DEDUP_REMOVED lines=11> */
.L_x_7384:
[----:B------:R-:W-:Y:S01]  /*226f0*/  IMAD.MOV.U32 R10, RZ, RZ, R9 ;  /* 0x000000ffff0a7224 */ /* 0x000fe200078e0009 */
[----:B------:R-:W-:Y:S01]  /*22700*/  PRMT R5, R11, 0x7632, R5 ;  /* 0x000076320b057816 */ /* 0x000fe20000000005 */
[----:B------:R-:W-:Y:S01]  /*22710*/  IMAD.MOV.U32 R111, RZ, RZ, R110 ;  /* 0x000000ffff6f7224 */ /* 0x000fe200078e006e */
[----:B------:R-:W-:Y:S02]  /*22720*/  PRMT R174, R174, 0x5410, R174 ;  /* 0x00005410aeae7816 */ /* 0x000fe400000000ae */
.L_x_7385:
[----:B------:R-:W-:Y:S05]  /*22730*/  BSYNC B1 ;  /* 0x0000000000017941 */ /* 0x000fea0003800000 */
.L_x_7383:
        /* <DEDUP_REMOVED lines=11> */
.L_x_7387:
[----:B------:R-:W-:Y:S01]  /*227f0*/  IMAD.MOV.U32 R9, RZ, RZ, R10 ;  /* 0x000000ffff097224 */ /* 0x000fe200078e000a */
[----:B------:R-:W-:Y:S01]  /*22800*/  PRMT R11, R5, 0x7610, R11 ;  /* 0x00007610050b7816 */ /* 0x000fe2000000000b */
[----:B------:R-:W-:Y:S01]  /*22810*/  IMAD.MOV.U32 R110, RZ, RZ, R113 ;  /* 0x000000ffff6e7224 */ /* 0x000fe200078e0071 */
[----:B------:R-:W-:Y:S02]  /*22820*/  PRMT R174, R173, 0x7632, R174 ;  /* 0x00007632adae7816 */ /* 0x000fe400000000ae */
.L_x_7388:
[----:B------:R-:W-:Y:S05]  /*22830*/  BSYNC B1 ;  /* 0x0000000000017941 */ /* 0x000fea0003800000 */
.L_x_7386:
        /* <DEDUP_REMOVED lines=11> */
.L_x_7390:
[----:B------:R-:W-:Y:S01]  /*228f0*/  IMAD.MOV.U32 R10, RZ, RZ, R9 ;  /* 0x000000ffff0a7224 */ /* 0x000fe200078e0009 */
[----:B------:R-:W-:Y:S01]  /*22900*/  PRMT R5, R5, 0x5410, R11 ;  /* 0x0000541005057816 */ /* 0x000fe2000000000b */
[----:B------:R-:W-:Y:S01]  /*22910*/  IMAD.MOV.U32 R113, RZ, RZ, R112 ;  /* 0x000000ffff717224 */ /* 0x000fe200078e0070 */
[----:B------:R-:W-:Y:S02]  /*22920*/  PRMT R173, R173, 0x5410, R173 ;  /* 0x00005410adad7816 */ /* 0x000fe400000000ad */
.L_x_7391:
[----:B------:R-:W-:Y:S05]  /*22930*/  BSYNC B1 ;  /* 0x0000000000017941 */ /* 0x000fea0003800000 */
.L_x_7389:
        /* <DEDUP_REMOVED lines=11> */
.L_x_7393:
[----:B------:R-:W-:Y:S01]  /*229f0*/  IMAD.MOV.U32 R9, RZ, RZ, R10 ;  /* 0x000000ffff097224 */ /* 0x000fe200078e000a */
[----:B------:R-:W-:Y:S01]  /*22a00*/  PRMT R11, R11, 0x7610, R5 ;  /* 0x000076100b0b7816 */ /* 0x000fe20000000005 */
[----:B------:R-:W-:Y:S01]  /*22a10*/  IMAD.MOV.U32 R112, RZ, RZ, R115 ;  /* 0x000000ffff707224 */ /* 0x000fe200078e0073 */
[----:B------:R-:W-:Y:S02]  /*22a20*/  PRMT R173, R172, 0x7632, R173 ;  /* 0x00007632acad7816 */ /* 0x000fe400000000ad */
.L_x_7394:
[----:B------:R-:W-:Y:S05]  /*22a30*/  BSYNC B1 ;  /* 0x0000000000017941 */ /* 0x000fea0003800000 */
.L_x_7392:
        /* <DEDUP_REMOVED lines=11> */
.L_x_7396:
[----:B------:R-:W-:Y:S01]  /*22af0*/  IMAD.MOV.U32 R10, RZ, RZ, R9 ;  /* 0x000000ffff0a7224 */ /* 0x000fe200078e0009 */
[----:B------:R-:W-:Y:S01]  /*22b00*/  PRMT R5, R11, 0x7632, R5 ;  /* 0x000076320b057816 */ /* 0x000fe20000000005 */
[----:B------:R-:W-:Y:S01]  /*22b10*/  IMAD.MOV.U32 R115, RZ, RZ, R114 ;  /* 0x000000ffff737224 */ /* 0x000fe200078e0072 */
[----:B------:R-:W-:Y:S02]  /*22b20*/  PRMT R172, R172, 0x5410, R172 ;  /* 0x00005410acac7816 */ /* 0x000fe400000000ac */
.L_x_7397:
[----:B------:R-:W-:Y:S05]  /*22b30*/  BSYNC B1 ;  /* 0x0000000000017941 */ /* 0x000fea0003800000 */
.L_x_7395:
        /* <DEDUP_REMOVED lines=11> */
.L_x_7399:
[----:B------:R-:W-:Y:S01]  /*22bf0*/  IMAD.MOV.U32 R9, RZ, RZ, R10 ;  /* 0x000000ffff097224 */ /* 0x000fe200078e000a */
[----:B------:R-:W-:Y:S01]  /*22c00*/  PRMT R11, R5, 0x7610, R11 ;  /* 0x00007610050b7816 */ /* 0x000fe2000000000b */
[----:B------:R-:W-:Y:S01]  /*22c10*/  IMAD.MOV.U32 R114, RZ, RZ, R117 ;  /* 0x000000ffff727224 */ /* 0x000fe200078e0075 */
[----:B------:R-:W-:Y:S02]  /*22c20*/  PRMT R172, R171, 0x7632, R172 ;  /* 0x00007632abac7816 */ /* 0x000fe400000000ac */
.L_x_7400:
[----:B------:R-:W-:Y:S05]  /*22c30*/  BSYNC B1 ;  /* 0x0000000000017941 */ /* 0x000fea0003800000 */
.L_x_7398:
        /* <DEDUP_REMOVED lines=11> */
.L_x_7402:
[----:B------:R-:W-:Y:S01]  /*22cf0*/  IMAD.MOV.U32 R10, RZ, RZ, R9 ;  /* 0x000000ffff0a7224 */ /* 0x000fe200078e0009 */
[----:B------:R-:W-:Y:S01]  /*22d00*/  PRMT R5, R5, 0x5410, R11 ;  /* 0x0000541005057816 */ /* 0x000fe2000000000b */
[----:B------:R-:W-:Y:S01]  /*22d10*/  IMAD.MOV.U32 R117, RZ, RZ, R116 ;  /* 0x000000ffff757224 */ /* 0x000fe200078e0074 */
[----:B------:R-:W-:Y:S02]  /*22d20*/  PRMT R171, R171, 0x5410, R171 ;  /* 0x00005410abab7816 */ /* 0x000fe400000000ab */
.L_x_7403:
[----:B------:R-:W-:Y:S05]  /*22d30*/  BSYNC B1 ;  /* 0x0000000000017941 */ /* 0x000fea0003800000 */
.L_x_7401:
        /* <DEDUP_REMOVED lines=11> */
.L_x_7405:
[----:B------:R-:W-:Y:S01]  /*22df0*/  IMAD.MOV.U32 R9, RZ, RZ, R10 ;  /* 0x000000ffff097224 */ /* 0x000fe200078e000a */
[----:B------:R-:W-:Y:S01]  /*22e00*/  PRMT R11, R11, 0x7610, R5 ;  /* 0x000076100b0b7816 */ /* 0x000fe20000000005 */
[----:B------:R-:W-:Y:S01]  /*22e10*/  IMAD.MOV.U32 R116, RZ, RZ, R119 ;  /* 0x000000ffff747224 */ /* 0x000fe200078e0077 */
[----:B------:R-:W-:Y:S02]  /*22e20*/  PRMT R171, R170, 0x7632, R171 ;  /* 0x00007632aaab7816 */ /* 0x000fe400000000ab */
.L_x_7406:
[----:B------:R-:W-:Y:S05]  /*22e30*/  BSYNC B1 ;  /* 0x0000000000017941 */ /* 0x000fea0003800000 */
.L_x_7404:
        /* <DEDUP_REMOVED lines=11> */
.L_x_7408:
[----:B------:R-:W-:Y:S01]  /*22ef0*/  IMAD.MOV.U32 R10, RZ, RZ, R9 ;  /* 0x000000ffff0a7224 */ /* 0x000fe200078e0009 */
[----:B------:R-:W-:Y:S01]  /*22f00*/  PRMT R5, R11, 0x7632, R5 ;  /* 0x000076320b057816 */ /* 0x000fe20000000005 */
[----:B------:R-:W-:Y:S01]  /*22f10*/  IMAD.MOV.U32 R119, RZ, RZ, R118 ;  /* 0x000000ffff777224 */ /* 0x000fe200078e0076 */
[----:B------:R-:W-:Y:S02]  /*22f20*/  PRMT R170, R170, 0x5410, R170 ;  /* 0x00005410aaaa7816 */ /* 0x000fe400000000aa */
.L_x_7409:
[----:B------:R-:W-:Y:S05]  /*22f30*/  BSYNC B1 ;  /* 0x0000000000017941 */ /* 0x000fea0003800000 */
.L_x_7407:
        /* <DEDUP_REMOVED lines=11> */
.L_x_7411:
[----:B------:R-:W-:Y:S01]  /*22ff0*/  IMAD.MOV.U32 R9, RZ, RZ, R10 ;  /* 0x000000ffff097224 */ /* 0x000fe200078e000a */
[----:B------:R-:W-:Y:S01]  /*23000*/  PRMT R11, R5, 0x7610, R11 ;  /* 0x00007610050b7816 */ /* 0x000fe2000000000b */
[----:B------:R-:W-:Y:S01]  /*23010*/  IMAD.MOV.U32 R118, RZ, RZ, R121 ;  /* 0x000000ffff767224 */ /* 0x000fe200078e0079 */
[----:B------:R-:W-:Y:S02]  /*23020*/  PRMT R170, R169, 0x7632, R170 ;  /* 0x00007632a9aa7816 */ /* 0x000fe400000000aa */
.L_x_7412:
[----:B------:R-:W-:Y:S05]  /*23030*/  BSYNC B1 ;  /* 0x0000000000017941 */ /* 0x000fea0003800000 */
.L_x_7410:
        /* <DEDUP_REMOVED lines=11> */
.L_x_7414:
[----:B------:R-:W-:Y:S01]  /*230f0*/  IMAD.MOV.U32 R10, RZ, RZ, R9 ;  /* 0x000000ffff0a7224 */ /* 0x000fe200078e0009 */
[----:B------:R-:W-:Y:S01]  /*23100*/  PRMT R5, R5, 0x5410, R11 ;  /* 0x0000541005057816 */ /* 0x000fe2000000000b */
[----:B------:R-:W-:Y:S01]  /*23110*/  IMAD.MOV.U32 R121, RZ, RZ, R120 ;  /* 0x000000ffff797224 */ /* 0x000fe200078e0078 */
[----:B------:R-:W-:Y:S02]  /*23120*/  PRMT R169, R169, 0x5410, R169 ;  /* 0x00005410a9a97816 */ /* 0x000fe400000000a9 */
.L_x_7415:
[----:B------:R-:W-:Y:S05]  /*23130*/  BSYNC B1 ;  /* 0x0000000000017941 */ /* 0x000fea0003800000 */
.L_x_7413:
        /* <DEDUP_REMOVED lines=11> */
.L_x_7417:
[----:B------:R-:W-:Y:S01]  /*231f0*/  IMAD.MOV.U32 R9, RZ, RZ, R10 ;  /* 0x000000ffff097224 */ /* 0x000fe200078e000a */
[----:B------:R-:W-:Y:S01]  /*23200*/  PRMT R11, R11, 0x7610, R5 ;  /* 0x000076100b0b7816 */ /* 0x000fe20000000005 */
[----:B------:R-:W-:Y:S01]  /*23210*/  IMAD.MOV.U32 R120, RZ, RZ, R123 ;  /* 0x000000ffff787224 */ /* 0x000fe200078e007b */
[----:B------:R-:W-:Y:S02]  /*23220*/  PRMT R169, R168, 0x7632, R169 ;  /* 0x00007632a8a97816 */ /* 0x000fe400000000a9 */
.L_x_7418:
[----:B------:R-:W-:Y:S05]  /*23230*/  BSYNC B1 ;  /* 0x0000000000017941 */ /* 0x000fea0003800000 */
.L_x_7416:
        /* <DEDUP_REMOVED lines=11> */
.L_x_7420:
[----:B------:R-:W-:Y:S01]  /*232f0*/  IMAD.MOV.U32 R10, RZ, RZ, R9 ;  /* 0x000000ffff0a7224 */ /* 0x000fe200078e0009 */
[----:B------:R-:W-:Y:S01]  /*23300*/  PRMT R5, R11, 0x7632, R5 ;  /* 0x000076320b057816 */ /* 0x000fe20000000005 */
[----:B------:R-:W-:Y:S01]  /*23310*/  IMAD.MOV.U32 R123, RZ, RZ, R122 ;  /* 0x000000ffff7b7224 */ /* 0x000fe200078e007a */
[----:B------:R-:W-:Y:S02]  /*23320*/  PRMT R168, R168, 0x5410, R168 ;  /* 0x00005410a8a87816 */ /* 0x000fe400000000a8 */
.L_x_7421:
[----:B------:R-:W-:Y:S05]  /*23330*/  BSYNC B1 ;  /* 0x0000000000017941 */ /* 0x000fea0003800000 */
.L_x_7419:
        /* <DEDUP_REMOVED lines=11> */
.L_x_7423:
[----:B------:R-:W-:Y:S01]  /*233f0*/  IMAD.MOV.U32 R9, RZ, RZ, R10 ;  /* 0x000000ffff097224 */ /* 0x000fe200078e000a */
[----:B------:R-:W-:Y:S01]  /*23400*/  PRMT R11, R5, 0x7610, R11 ;  /* 0x00007610050b7816 */ /* 0x000fe2000000000b */
[----:B------:R-:W-:Y:S01]  /*23410*/  IMAD.MOV.U32 R122, RZ, RZ, R125 ;  /* 0x000000ffff7a7224 */ /* 0x000fe200078e007d */
[----:B------:R-:W-:Y:S02]  /*23420*/  PRMT R168, R167, 0x7632, R168 ;  /* 0x00007632a7a87816 */ /* 0x000fe400000000a8 */
.L_x_7424:
[----:B------:R-:W-:Y:S05]  /*23430*/  BSYNC B1 ;  /* 0x0000000000017941 */ /* 0x000fea0003800000 */
.L_x_7422:
        /* <DEDUP_REMOVED lines=11> */
.L_x_7426:
[----:B------:R-:W-:Y:S01]  /*234f0*/  IMAD.MOV.U32 R10, RZ, RZ, R9 ;  /* 0x000000ffff0a7224 */ /* 0x000fe200078e0009 */
[----:B------:R-:W-:Y:S01]  /*23500*/  PRMT R5, R5, 0x5410, R11 ;  /* 0x0000541005057816 */ /* 0x000fe2000000000b */
[----:B------:R-:W-:Y:S01]  /*23510*/  IMAD.MOV.U32 R125, RZ, RZ, R124 ;  /* 0x000000ffff7d7224 */ /* 0x000fe200078e007c */
[----:B------:R-:W-:Y:S02]  /*23520*/  PRMT R167, R167, 0x5410, R167 ;  /* 0x00005410a7a77816 */ /* 0x000fe400000000a7 */
.L_x_7427:
[----:B------:R-:W-:Y:S05]  /*23530*/  BSYNC B1 ;  /* 0x0000000000017941 */ /* 0x000fea0003800000 */
.L_x_7425:
        /* <DEDUP_REMOVED lines=11> */
.L_x_7429:
[----:B------:R-:W-:Y:S01]  /*235f0*/  IMAD.MOV.U32 R9, RZ, RZ, R10 ;  /* 0x000000ffff097224 */ /* 0x000fe200078e000a */
[----:B------:R-:W-:Y:S01]  /*23600*/  PRMT R11, R11, 0x7610, R5 ;  /* 0x000076100b0b7816 */ /* 0x000fe20000000005 */
[----:B------:R-:W-:Y:S01]  /*23610*/  IMAD.MOV.U32 R124, RZ, RZ, R127 ;  /* 0x000000ffff7c7224 */ /* 0x000fe200078e007f */
[----:B------:R-:W-:Y:S02]  /*23620*/  PRMT R167, R166, 0x7632, R167 ;  /* 0x00007632a6a77816 */ /* 0x000fe400000000a7 */
.L_x_7430:
[----:B------:R-:W-:Y:S05]  /*23630*/  BSYNC B1 ;  /* 0x0000000000017941 */ /* 0x000fea0003800000 */
.L_x_7428:
        /* <DEDUP_REMOVED lines=11> */
.L_x_7432:
[----:B------:R-:W-:Y:S01]  /*236f0*/  IMAD.MOV.U32 R10, RZ, RZ, R9 ;  /* 0x000000ffff0a7224 */ /* 0x000fe200078e0009 */
[----:B------:R-:W-:Y:S01]  /*23700*/  PRMT R5, R11, 0x7632, R5 ;  /* 0x000076320b057816 */ /* 0x000fe20000000005 */
[----:B------:R-:W-:Y:S01]  /*23710*/  IMAD.MOV.U32 R127, RZ, RZ, R126 ;  /* 0x000000ffff7f7224 */ /* 0x000fe200078e007e */
[----:B------:R-:W-:Y:S02]  /*23720*/  PRMT R166, R166, 0x5410, R166 ;  /* 0x00005410a6a67816 */ /* 0x000fe400000000a6 */
.L_x_7433:
[----:B------:R-:W-:Y:S05]  /*23730*/  BSYNC B1 ;  /* 0x0000000000017941 */ /* 0x000fea0003800000 */
.L_x_7431:
        /* <DEDUP_REMOVED lines=11> */
.L_x_7435:
[----:B------:R-:W-:Y:S01]  /*237f0*/  IMAD.MOV.U32 R9, RZ, RZ, R10 ;  /* 0x000000ffff097224 */ /* 0x000fe200078e000a */
[----:B------:R-:W-:Y:S01]  /*23800*/  PRMT R11, R5, 0x7610, R11 ;  /* 0x00007610050b7816 */ /* 0x000fe2000000000b */
[----:B------:R-:W-:Y:S01]  /*23810*/  IMAD.MOV.U32 R126, RZ, RZ, R129 ;  /* 0x000000ffff7e7224 */ /* 0x000fe200078e0081 */
[----:B------:R-:W-:Y:S02]  /*23820*/  PRMT R166, R165, 0x7632, R166 ;  /* 0x00007632a5a67816 */ /* 0x000fe400000000a6 */
.L_x_7436:
[----:B------:R-:W-:Y:S05]  /*23830*/  BSYNC B1 ;  /* 0x0000000000017941 */ /* 0x000fea0003800000 */
.L_x_7434:
        /* <DEDUP_REMOVED lines=11> */
.L_x_7438:
[----:B------:R-:W-:Y:S01]  /*238f0*/  IMAD.MOV.U32 R10, RZ, RZ, R9 ;  /* 0x000000ffff0a7224 */ /* 0x000fe200078e0009 */
[----:B------:R-:W-:Y:S01]  /*23900*/  PRMT R5, R5, 0x5410, R11 ;  /* 0x0000541005057816 */ /* 0x000fe2000000000b */
[----:B------:R-:W-:Y:S01]  /*23910*/  IMAD.MOV.U32 R129, RZ, RZ, R128 ;  /* 0x000000ffff817224 */ /* 0x000fe200078e0080 */
[----:B------:R-:W-:Y:S02]  /*23920*/  PRMT R165, R165, 0x5410, R165 ;  /* 0x00005410a5a57816 */ /* 0x000fe400000000a5 */
.L_x_7439:
[----:B------:R-:W-:Y:S05]  /*23930*/  BSYNC B1 ;  /* 0x0000000000017941 */ /* 0x000fea0003800000 */
.L_x_7437:
        /* <DEDUP_REMOVED lines=11> */
.L_x_7441:
[----:B------:R-:W-:Y:S01]  /*239f0*/  IMAD.MOV.U32 R9, RZ, RZ, R10 ;  /* 0x000000ffff097224 */ /* 0x000fe200078e000a */
[----:B------:R-:W-:Y:S01]  /*23a00*/  PRMT R11, R11, 0x7610, R5 ;  /* 0x000076100b0b7816 */ /* 0x000fe20000000005 */
[----:B------:R-:W-:Y:S01]  /*23a10*/  IMAD.MOV.U32 R128, RZ, RZ, R131 ;  /* 0x000000ffff807224 */ /* 0x000fe200078e0083 */
[----:B------:R-:W-:Y:S02]  /*23a20*/  PRMT R165, R164, 0x7632, R165 ;  /* 0x00007632a4a57816 */ /* 0x000fe400000000a5 */
.L_x_7442:
[----:B------:R-:W-:Y:S05]  /*23a30*/  BSYNC B1 ;  /* 0x0000000000017941 */ /* 0x000fea0003800000 */
.L_x_7440:
        /* <DEDUP_REMOVED lines=11> */
.L_x_7444:
[----:B------:R-:W-:Y:S01]  /*23af0*/  IMAD.MOV.U32 R10, RZ, RZ, R9 ;  /* 0x000000ffff0a7224 */ /* 0x000fe200078e0009 */
[----:B------:R-:W-:Y:S01]  /*23b00*/  PRMT R5, R11, 0x7632, R5 ;  /* 0x000076320b057816 */ /* 0x000fe20000000005 */
[----:B------:R-:W-:Y:S01]  /*23b10*/  IMAD.MOV.U32 R131, RZ, RZ, R130 ;  /* 0x000000ffff837224 */ /* 0x000fe200078e0082 */
[----:B------:R-:W-:Y:S02]  /*23b20*/  PRMT R164, R164, 0x5410, R164 ;  /* 0x00005410a4a47816 */ /* 0x000fe400000000a4 */
.L_x_7445:
[----:B------:R-:W-:Y:S05]  /*23b30*/  BSYNC B1 ;  /* 0x0000000000017941 */ /* 0x000fea0003800000 */
.L_x_7443:
        /* <DEDUP_REMOVED lines=11> */
.L_x_7447:
[----:B------:R-:W-:Y:S01]  /*23bf0*/  IMAD.MOV.U32 R9, RZ, RZ, R10 ;  /* 0x000000ffff097224 */ /* 0x000fe200078e000a */
[----:B------:R-:W-:Y:S01]  /*23c00*/  PRMT R11, R5, 0x7610, R11 ;  /* 0x00007610050b7816 */ /* 0x000fe2000000000b */
[----:B------:R-:W-:Y:S01]  /*23c10*/  IMAD.MOV.U32 R130, RZ, RZ, R133 ;  /* 0x000000ffff827224 */ /* 0x000fe200078e0085 */
[----:B------:R-:W-:Y:S02]  /*23c20*/  PRMT R164, R163, 0x7632, R164 ;  /* 0x00007632a3a47816 */ /* 0x000fe400000000a4 */
.L_x_7448:
[----:B------:R-:W-:Y:S05]  /*23c30*/  BSYNC B1 ;  /* 0x0000000000017941 */ /* 0x000fea0003800000 */
.L_x_7446:
        /* <DEDUP_REMOVED lines=11> */
.L_x_7450:
[----:B------:R-:W-:Y:S01]  /*23cf0*/  IMAD.MOV.U32 R10, RZ, RZ, R9 ;  /* 0x000000ffff0a7224 */ /* 0x000fe200078e0009 */
[----:B------:R-:W-:Y:S01]  /*23d00*/  PRMT R5, R5, 0x5410, R11 ;  /* 0x0000541005057816 */ /* 0x000fe2000000000b */
[----:B------:R-:W-:Y:S01]  /*23d10*/  IMAD.MOV.U32 R133, RZ, RZ, R132 ;  /* 0x000000ffff857224 */ /* 0x000fe200078e0084 */
[----:B------:R-:W-:Y:S02]  /*23d20*/  PRMT R163, R163, 0x5410, R163 ;  /* 0x00005410a3a37816 */ /* 0x000fe400000000a3 */
.L_x_7451:
[----:B------:R-:W-:Y:S05]  /*23d30*/  BSYNC B1 ;  /* 0x0000000000017941 */ /* 0x000fea0003800000 */
.L_x_7449:
        /* <DEDUP_REMOVED lines=11> */
.L_x_7453:
[----:B------:R-:W-:Y:S01]  /*23df0*/  IMAD.MOV.U32 R9, RZ, RZ, R10 ;  /* 0x000000ffff097224 */ /* 0x000fe200078e000a */
[----:B------:R-:W-:Y:S01]  /*23e00*/  PRMT R11, R11, 0x7610, R5 ;  /* 0x000076100b0b7816 */ /* 0x000fe20000000005 */
[----:B------:R-:W-:Y:S01]  /*23e10*/  IMAD.MOV.U32 R132, RZ, RZ, R135 ;  /* 0x000000ffff847224 */ /* 0x000fe200078e0087 */
[----:B------:R-:W-:Y:S02]  /*23e20*/  PRMT R163, R162, 0x7632, R163 ;  /* 0x00007632a2a37816 */ /* 0x000fe400000000a3 */
.L_x_7454:
[----:B------:R-:W-:Y:S05]  /*23e30*/  BSYNC B1 ;  /* 0x0000000000017941 */ /* 0x000fea0003800000 */
.L_x_7452:
        /* <DEDUP_REMOVED lines=11> */
.L_x_7456:
[----:B------:R-:W-:Y:S01]  /*23ef0*/  IMAD.MOV.U32 R10, RZ, RZ, R9 ;  /* 0x000000ffff0a7224 */ /* 0x000fe200078e0009 */
[----:B------:R-:W-:Y:S01]  /*23f00*/  PRMT R5, R11, 0x7632, R5 ;  /* 0x000076320b057816 */ /* 0x000fe20000000005 */
[----:B------:R-:W-:Y:S01]  /*23f10*/  IMAD.MOV.U32 R135, RZ, RZ, R134 ;  /* 0x000000ffff877224 */ /* 0x000fe200078e0086 */
[----:B------:R-:W-:Y:S02]  /*23f20*/  PRMT R162, R162, 0x5410, R162 ;  /* 0x00005410a2a27816 */ /* 0x000fe400000000a2 */
.L_x_7457:
[----:B------:R-:W-:Y:S05]  /*23f30*/  BSYNC B1 ;  /* 0x0000000000017941 */ /* 0x000fea0003800000 */
.L_x_7455:
        /* <DEDUP_REMOVED lines=11> */
.L_x_7459:
[----:B------:R-:W-:Y:S01]  /*23ff0*/  IMAD.MOV.U32 R9, RZ, RZ, R10 ;  /* 0x000000ffff097224 */ /* 0x000fe200078e000a */
[----:B------:R-:W-:Y:S01]  /*24000*/  PRMT R11, R5, 0x7610, R11 ;  /* 0x00007610050b7816 */ /* 0x000fe2000000000b */
[----:B------:R-:W-:Y:S01]  /*24010*/  IMAD.MOV.U32 R134, RZ, RZ, R137 ;  /* 0x000000ffff867224 */ /* 0x000fe200078e0089 */
[----:B------:R-:W-:Y:S02]  /*24020*/  PRMT R162, R161, 0x7632, R162 ;  /* 0x00007632a1a27816 */ /* 0x000fe400000000a2 */
.L_x_7460:
[----:B------:R-:W-:Y:S05]  /*24030*/  BSYNC B1 ;  /* 0x0000000000017941 */ /* 0x000fea0003800000 */
.L_x_7458:
        /* <DEDUP_REMOVED lines=11> */
.L_x_7462:
[----:B------:R-:W-:Y:S01]  /*240f0*/  IMAD.MOV.U32 R10, RZ, RZ, R9 ;  /* 0x000000ffff0a7224 */ /* 0x000fe200078e0009 */
[----:B------:R-:W-:Y:S01]  /*24100*/  PRMT R5, R5, 0x5410, R11 ;  /* 0x0000541005057816 */ /* 0x000fe2000000000b */
[----:B------:R-:W-:Y:S01]  /*24110*/  IMAD.MOV.U32 R137, RZ, RZ, R136 ;  /* 0x000000ffff897224 */ /* 0x000fe200078e0088 */
[----:B------:R-:W-:Y:S02]  /*24120*/  PRMT R161, R161, 0x5410, R161 ;  /* 0x00005410a1a17816 */ /* 0x000fe400000000a1 */
.L_x_7463:
[----:B------:R-:W-:Y:S05]  /*24130*/  BSYNC B1 ;  /* 0x0000000000017941 */ /* 0x000fea0003800000 */
.L_x_7461:
        /* <DEDUP_REMOVED lines=11> */
.L_x_7465:
[----:B------:R-:W-:Y:S01]  /*241f0*/  IMAD.MOV.U32 R9, RZ, RZ, R10 ;  /* 0x000000ffff097224 */ /* 0x000fe200078e000a */
[----:B------:R-:W-:Y:S01]  /*24200*/  PRMT R11, R11, 0x7610, R5 ;  /* 0x000076100b0b7816 */ /* 0x000fe20000000005 */
[----:B------:R-:W-:Y:S01]  /*24210*/  IMAD.MOV.U32 R136, RZ, RZ, R139 ;  /* 0x000000ffff887224 */ /* 0x000fe200078e008b */
[----:B------:R-:W-:Y:S02]  /*24220*/  PRMT R161, R160, 0x7632, R161 ;  /* 0x00007632a0a17816 */ /* 0x000fe400000000a1 */
.L_x_7466:
[----:B------:R-:W-:Y:S05]  /*24230*/  BSYNC B1 ;  /* 0x0000000000017941 */ /* 0x000fea0003800000 */
.L_x_7464:
        /* <DEDUP_REMOVED lines=11> */
.L_x_7468:
[----:B------:R-:W-:Y:S01]  /*242f0*/  IMAD.MOV.U32 R10, RZ, RZ, R9 ;  /* 0x000000ffff0a7224 */ /* 0x000fe200078e0009 */
[----:B------:R-:W-:Y:S01]  /*24300*/  PRMT R5, R11, 0x7632, R5 ;  /* 0x000076320b057816 */ /* 0x000fe20000000005 */
[----:B------:R-:W-:Y:S01]  /*24310*/  IMAD.MOV.U32 R139, RZ, RZ, R138 ;  /* 0x000000ffff8b7224 */ /* 0x000fe200078e008a */
[----:B------:R-:W-:Y:S02]  /*24320*/  PRMT R160, R160, 0x5410, R160 ;  /* 0x00005410a0a07816 */ /* 0x000fe400000000a0 */
.L_x_7469:
[----:B------:R-:W-:Y:S05]  /*24330*/  BSYNC B1 ;  /* 0x0000000000017941 */ /* 0x000fea0003800000 */
.L_x_7467:
        /* <DEDUP_REMOVED lines=11> */
.L_x_7471:
[----:B------:R-:W-:Y:S01]  /*243f0*/  IMAD.MOV.U32 R9, RZ, RZ, R10 ;  /* 0x000000ffff097224 */ /* 0x000fe200078e000a */
[----:B------:R-:W-:Y:S01]  /*24400*/  PRMT R11, R5, 0x7610, R11 ;  /* 0x00007610050b7816 */ /* 0x000fe2000000000b */
[----:B------:R-:W-:Y:S01]  /*24410*/  IMAD.MOV.U32 R138, RZ, RZ, R141 ;  /* 0x000000ffff8a7224 */ /* 0x000fe200078e008d */
[----:B------:R-:W-:Y:S02]  /*24420*/  PRMT R160, R159, 0x7632, R160 ;  /* 0x000076329fa07816 */ /* 0x000fe400000000a0 */
.L_x_7472:
[----:B------:R-:W-:Y:S05]  /*24430*/  BSYNC B1 ;  /* 0x0000000000017941 */ /* 0x000fea0003800000 */
.L_x_7470:
        /* <DEDUP_REMOVED lines=11> */
.L_x_7474:
[----:B------:R-:W-:Y:S01]  /*244f0*/  IMAD.MOV.U32 R10, RZ, RZ, R9 ;  /* 0x000000ffff0a7224 */ /* 0x000fe200078e0009 */
[----:B------:R-:W-:Y:S01]  /*24500*/  PRMT R5, R5, 0x5410, R11 ;  /* 0x0000541005057816 */ /* 0x000fe2000000000b */
[----:B------:R-:W-:Y:S01]  /*24510*/  IMAD.MOV.U32 R141, RZ, RZ, R140 ;  /* 0x000000ffff8d7224 */ /* 0x000fe200078e008c */
[----:B------:R-:W-:Y:S02]  /*24520*/  PRMT R159, R159, 0x5410, R159 ;  /* 0x000054109f9f7816 */ /* 0x000fe4000000009f */
.L_x_7475:
[----:B------:R-:W-:Y:S05]  /*24530*/  BSYNC B1 ;  /* 0x0000000000017941 */ /* 0x000fea0003800000 */
.L_x_7473:
        /* <DEDUP_REMOVED lines=11> */
.L_x_7477:
[----:B------:R-:W-:Y:S01]  /*245f0*/  IMAD.MOV.U32 R9, RZ, RZ, R10 ;  /* 0x000000ffff097224 */ /* 0x000fe200078e000a */
[----:B------:R-:W-:Y:S01]  /*24600*/  PRMT R11, R11, 0x7610, R5 ;  /* 0x000076100b0b7816 */ /* 0x000fe20000000005 */
[----:B------:R-:W-:Y:S01]  /*24610*/  IMAD.MOV.U32 R140, RZ, RZ, R143 ;  /* 0x000000ffff8c7224 */ /* 0x000fe200078e008f */
[----:B------:R-:W-:Y:S02]  /*24620*/  PRMT R159, R158, 0x7632, R159 ;  /* 0x000076329e9f7816 */ /* 0x000fe4000000009f */
.L_x_7478:
[----:B------:R-:W-:Y:S05]  /*24630*/  BSYNC B1 ;  /* 0x0000000000017941 */ /* 0x000fea0003800000 */
.L_x_7476:
        /* <DEDUP_REMOVED lines=11> */
.L_x_7480:
[----:B------:R-:W-:Y:S01]  /*246f0*/  IMAD.MOV.U32 R10, RZ, RZ, R9 ;  /* 0x000000ffff0a7224 */ /* 0x000fe200078e0009 */
[----:B------:R-:W-:Y:S01]  /*24700*/  PRMT R5, R11, 0x7632, R5 ;  /* 0x000076320b057816 */ /* 0x000fe20000000005 */
[----:B------:R-:W-:Y:S01]  /*24710*/  IMAD.MOV.U32 R143, RZ, RZ, R142 ;  /* 0x000000ffff8f7224 */ /* 0x000fe200078e008e */
[----:B------:R-:W-:Y:S02]  /*24720*/  PRMT R158, R158, 0x5410, R158 ;  /* 0x000054109e9e7816 */ /* 0x000fe4000000009e */
.L_x_7481:
[----:B------:R-:W-:Y:S05]  /*24730*/  BSYNC B1 ;  /* 0x0000000000017941 */ /* 0x000fea0003800000 */
.L_x_7479:
        /* <DEDUP_REMOVED lines=11> */
.L_x_7483:
[----:B------:R-:W-:Y:S01]  /*247f0*/  IMAD.MOV.U32 R9, RZ, RZ, R10 ;  /* 0x000000ffff097224 */ /* 0x000fe200078e000a */
[----:B------:R-:W-:Y:S01]  /*24800*/  PRMT R11, R5, 0x7610, R11 ;  /* 0x00007610050b7816 */ /* 0x000fe2000000000b */
[----:B------:R-:W-:Y:S01]  /*24810*/  IMAD.MOV.U32 R142, RZ, RZ, R145 ;  /* 0x000000ffff8e7224 */ /* 0x000fe200078e0091 */
[----:B------:R-:W-:Y:S02]  /*24820*/  PRMT R158, R157, 0x7632, R158 ;  /* 0x000076329d9e7816 */ /* 0x000fe4000000009e */
.L_x_7484:
[----:B------:R-:W-:Y:S05]  /*24830*/  BSYNC B1 ;  /* 0x0000000000017941 */ /* 0x000fea0003800000 */
.L_x_7482:
        /* <DEDUP_REMOVED lines=11> */
.L_x_7486:
[----:B------:R-:W-:Y:S01]  /*248f0*/  IMAD.MOV.U32 R10, RZ, RZ, R9 ;  /* 0x000000ffff0a7224 */ /* 0x000fe200078e0009 */
[----:B------:R-:W-:Y:S01]  /*24900*/  PRMT R5, R5, 0x5410, R11 ;  /* 0x0000541005057816 */ /* 0x000fe2000000000b */
[----:B------:R-:W-:Y:S01]  /*24910*/  IMAD.MOV.U32 R145, RZ, RZ, R144 ;  /* 0x000000ffff917224 */ /* 0x000fe200078e0090 */
[----:B------:R-:W-:Y:S02]  /*24920*/  PRMT R157, R157, 0x5410, R157 ;  /* 0x000054109d9d7816 */ /* 0x000fe4000000009d */
.L_x_7487:
[----:B------:R-:W-:Y:S05]  /*24930*/  BSYNC B1 ;  /* 0x0000000000017941 */ /* 0x000fea0003800000 */
.L_x_7485:
        /* <DEDUP_REMOVED lines=11> */
.L_x_7489:
[----:B------:R-:W-:Y:S01]  /*249f0*/  IMAD.MOV.U32 R9, RZ, RZ, R10 ;  /* 0x000000ffff097224 */ /* 0x000fe200078e000a */
[----:B------:R-:W-:Y:S01]  /*24a00*/  PRMT R11, R11, 0x7610, R5 ;  /* 0x000076100b0b7816 */ /* 0x000fe20000000005 */
[----:B------:R-:W-:Y:S01]  /*24a10*/  IMAD.MOV.U32 R144, RZ, RZ, R147 ;  /* 0x000000ffff907224 */ /* 0x000fe200078e0093 */
[----:B------:R-:W-:Y:S02]  /*24a20*/  PRMT R157, R156, 0x7632, R157 ;  /* 0x000076329c9d7816 */ /* 0x000fe4000000009d */
.L_x_7490:
[----:B------:R-:W-:Y:S05]  /*24a30*/  BSYNC B1 ;  /* 0x0000000000017941 */ /* 0x000fea0003800000 */
.L_x_7488:
        /* <DEDUP_REMOVED lines=11> */
.L_x_7492:
[----:B------:R-:W-:Y:S01]  /*24af0*/  IMAD.MOV.U32 R10, RZ, RZ, R9 ;  /* 0x000000ffff0a7224 */ /* 0x000fe200078e0009 */
[----:B------:R-:W-:Y:S01]  /*24b00*/  PRMT R5, R11, 0x7632, R5 ;  /* 0x000076320b057816 */ /* 0x000fe20000000005 */
[----:B------:R-:W-:Y:S01]  /*24b10*/  IMAD.MOV.U32 R147, RZ, RZ, R146 ;  /* 0x000000ffff937224 */ /* 0x000fe200078e0092 */
[----:B------:R-:W-:Y:S02]  /*24b20*/  PRMT R156, R156, 0x5410, R156 ;  /* 0x000054109c9c7816 */ /* 0x000fe4000000009c */
.L_x_7493:
[----:B------:R-:W-:Y:S05]  /*24b30*/  BSYNC B1 ;  /* 0x0000000000017941 */ /* 0x000fea0003800000 */
.L_x_7491:
        /* <DEDUP_REMOVED lines=11> */
.L_x_7495:
[----:B------:R-:W-:Y:S01]  /*24bf0*/  IMAD.MOV.U32 R9, RZ, RZ, R10 ;  /* 0x000000ffff097224 */ /* 0x000fe200078e000a */
[----:B------:R-:W-:Y:S01]  /*24c00*/  PRMT R11, R5, 0x7610, R11 ;  /* 0x00007610050b7816 */ /* 0x000fe2000000000b */
[----:B------:R-:W-:Y:S01]  /*24c10*/  IMAD.MOV.U32 R146, RZ, RZ, R149 ;  /* 0x000000ffff927224 */ /* 0x000fe200078e0095 */
[----:B------:R-:W-:Y:S02]  /*24c20*/  PRMT R156, R155, 0x7632, R156 ;  /* 0x000076329b9c7816 */ /* 0x000fe4000000009c */
.L_x_7496:
[----:B------:R-:W-:Y:S05]  /*24c30*/  BSYNC B1 ;  /* 0x0000000000017941 */ /* 0x000fea0003800000 */
.L_x_7494:
        /* <DEDUP_REMOVED lines=11> */
.L_x_7498:
[----:B------:R-:W-:Y:S01]  /*24cf0*/  IMAD.MOV.U32 R10, RZ, RZ, R9 ;  /* 0x000000ffff0a7224 */ /* 0x000fe200078e0009 */
[----:B------:R-:W-:Y:S01]  /*24d00*/  PRMT R5, R5, 0x5410, R11 ;  /* 0x0000541005057816 */ /* 0x000fe2000000000b */
[----:B------:R-:W-:Y:S01]  /*24d10*/  IMAD.MOV.U32 R149, RZ, RZ, R148 ;  /* 0x000000ffff957224 */ /* 0x000fe200078e0094 */
[----:B------:R-:W-:Y:S02]  /*24d20*/  PRMT R155, R155, 0x5410, R155 ;  /* 0x000054109b9b7816 */ /* 0x000fe4000000009b */
.L_x_7499:
[----:B------:R-:W-:Y:S05]  /*24d30*/  BSYNC B1 ;  /* 0x0000000000017941 */ /* 0x000fea0003800000 */
.L_x_7497:
        /* <DEDUP_REMOVED lines=11> */
.L_x_7501:
[----:B------:R-:W-:Y:S01]  /*24df0*/  IMAD.MOV.U32 R9, RZ, RZ, R10 ;  /* 0x000000ffff097224 */ /* 0x000fe200078e000a */
[----:B------:R-:W-:Y:S01]  /*24e00*/  PRMT R11, R11, 0x7610, R5 ;  /* 0x000076100b0b7816 */ /* 0x000fe20000000005 */
[----:B------:R-:W-:Y:S01]  /*24e10*/  IMAD.MOV.U32 R148, RZ, RZ, R151 ;  /* 0x000000ffff947224 */ /* 0x000fe200078e0097 */
[----:B------:R-:W-:Y:S02]  /*24e20*/  PRMT R155, R154, 0x7632, R155 ;  /* 0x000076329a9b7816 */ /* 0x000fe4000000009b */
.L_x_7502:
[----:B------:R-:W-:Y:S05]  /*24e30*/  BSYNC B1 ;  /* 0x0000000000017941 */ /* 0x000fea0003800000 */
.L_x_7500:
        /* <DEDUP_REMOVED lines=11> */
.L_x_7504:
[----:B------:R-:W-:Y:S01]  /*24ef0*/  IMAD.MOV.U32 R151, RZ, RZ, R150 ;  /* 0x000000ffff977224 */ /* 0x000fe200078e0096 */
[C---:B------:R-:W-:Y:S01]  /*24f00*/  PRMT R154, R11.reuse, 0x5432, R154 ;  /* 0x000054320b9a7816 */ /* 0x040fe2000000009a */
[--C-:B------:R-:W-:Y:S01]  /*24f10*/  IMAD.MOV.U32 R5, RZ, RZ, R9.reuse ;  /* 0x000000ffff057224 */ /* 0x100fe200078e0009 */
[----:B------:R-:W-:Y:S01]  /*24f20*/  PRMT R10, R11, 0x7632, R10 ;  /* 0x000076320b0a7816 */ /* 0x000fe2000000000a */
[----:B------:R-:W-:Y:S02]  /*24f30*/  IMAD.MOV.U32 R150, RZ, RZ, R9 ;  /* 0x000000ffff967224 */ /* 0x000fe400078e0009 */
.L_x_7505:
[----:B------:R-:W-:Y:S05]  /*24f40*/  BSYNC B1 ;  /* 0x0000000000017941 */ /* 0x000fea0003800000 */
.L_x_7503:
[----:B------:R-:W-:Y:S02]  /*24f50*/  IADD3 R2, R2, 0x4, RZ ;  /* 0x0000000402027810 */ /* 0x000fe40007ffe0ff */
[----:B------:R-:W-:Y:S01]  /*24f60*/  IADD3 R0, R0, 0x2, RZ ;  /* 0x0000000200007810 */ /* 0x000fe20007ffe0ff */
[----:B------:R-:W-:Y:S01]  /*24f70*/  @!P1 CALL.REL.NOINC `(.L_x_7506) ;  /* 0x0000001000009944 */ /* 0x000fe20003c00000 */
[----:B------:R-:W-:Y:S05]  /*24f80*/  BRA `(.L_x_7507) ;  /* 0xffffc02000007947 */ /* 0x000fea000383ffff */
.L_x_7506:
[----:B------:R-:W-:Y:S01]  /*24f90*/  FADD.FTZ R3, R3, R8 ;  /* 0x0000000803037221 */ /* 0x000fe20000010000 */
[----:B------:R-:W-:Y:S01]  /*24fa0*/  PRMT R154, R10, 0x7610, R154 ;  /* 0x000076100a9a7816 */ /* 0x000fe2000000009a */
[----:B------:R-:W-:Y:S02]  /*24fb0*/  IMAD.MOV.U32 R2, RZ, RZ, R7 ;  /* 0x000000ffff027224 */ /* 0x000fe400078e0007 */
[----:B------:R-:W-:-:S02]  /*24fc0*/  IMAD.MOV.U32 R150, RZ, RZ, R5 ;  /* 0x000000ffff967224 */ /* 0x000fc400078e0005 */
.L_x_7316:
[----:B------:R-:W-:Y:S05]  /*24fd0*/  BSYNC B0 ;  /* 0x0000000000007941 */ /* 0x000fea0003800000 */
.L_x_7315:
[----:B-1----:R-:W1:Y:S01]  /*24fe0*/  S2R R4, SR_TID.X ;  /* 0x0000000000047919 */ /* 0x002e620000002100 */
[----:B0-----:R-:W-:Y:S01]  /*24ff0*/  ISETP.NE.AND P0, PT, R6, RZ, PT ;  /* 0x000000ff0600720c */ /* 0x001fe20003f05270 */
[----:B------:R-:W-:-:S12]  /*25000*/  BSSY B0, `(.L_x_7508) ;  /* 0x0000038000007945 */ /* 0x000fd80003800000 */
[----:B------:R-:W-:Y:S05]  /*25010*/  @P0 BRA `(.L_x_7509) ;  /* 0x0000036000000947 */ /* 0x000fea0003800000 */
[----:B------:R-:W0:Y:S02]  /*25020*/  S2R R5, SR_TID.X ;  /* 0x0000000000057919 */ /* 0x000e240000002100 */
[----:B0-----:R-:W-:-:S04]  /*25030*/  SHF.R.S32.HI R0, RZ, 0x1f, R5 ;  /* 0x0000001fff007819 */ /* 0x001fc80000011405 */
[----:B------:R-:W-:-:S04]  /*25040*/  LEA.HI R0, R0, R5, RZ, 0x5 ;  /* 0x0000000500007211 */ /* 0x000fc800078f28ff */
[----:B------:R-:W-:-:S05]  /*25050*/  SHF.R.S32.HI R0, RZ, 0x5, R0 ;  /* 0x00000005ff007819 */ /* 0x000fca0000011400 */
[----:B------:R-:W-:-:S05]  /*25060*/  IMAD R0, R0, 0x188, RZ ;  /* 0x0000018800007824 */ /* 0x000fca00078e02ff */
        /* <DEDUP_REMOVED lines=49> */
.L_x_7509:
[----:B------:R-:W-:Y:S05]  /*25380*/  BSYNC B0 ;  /* 0x0000000000007941 */ /* 0x000fea0003800000 */
.L_x_7508:
[----:B------:R-:W-:Y:S01]  /*25390*/  BAR.SYNC.DEFER_BLOCKING 0x0 ;  /* 0x0000000000007b1d */ /* 0x000fe20000010000 */
[----:B-1----:R-:W-:-:S05]  /*253a0*/  ISETP.NE.AND P1, PT, R4, RZ, PT ;  /* 0x000000ff0400720c */ /* 0x002fca0003f25270 */
[----:B------:R-:W-:Y:S08]  /*253b0*/  BSSY B0, `(.L_x_7510) ;  /* 0x000045b000007945 */ /* 0x000ff00003800000 */
[----:B------:R-:W-:Y:S05]  /*253c0*/  @P1 BRA `(.L_x_7511) ;  /* 0x0000459000001947 */ /* 0x000fea0003800000 */
[----:B------:R-:W1:Y:S04]  /*253d0*/  LDS.128 R76, [0x190] ;  /* 0x00019000ff4c7984 */ /* 0x000e680000000c00 */
[----:B------:R-:W2:Y:S04]  /*253e0*/  LDS.128 R80, [0x1a0] ;  /* 0x0001a000ff507984 */ /* 0x000ea80000000c00 */
[----:B------:R-:W3:Y:S04]  /*253f0*/  LDS.128 R84, [0x1b0] ;  /* 0x0001b000ff547984 */ /* 0x000ee80000000c00 */
[----:B------:R-:W4:Y:S04]  /*25400*/  LDS.128 R72, [0x1c0] ;  /* 0x0001c000ff487984 */ /* 0x000f280000000c00 */
[----:B------:R-:W3:Y:S04]  /*25410*/  LDS.128 R4, [0x200] ;  /* 0x00020000ff047984 */ /* 0x000ee80000000c00 */
[----:B------:R-:W0:Y:S04]  /*25420*/  LDS.128 R64, [0x1d0] ;  /* 0x0001d000ff407984 */ /* 0x000e280000000c00 */
[----:B------:R-:W0:Y:S04]  /*25430*/  LDS.128 R52, [0x1e0] ;  /* 0x0001e000ff347984 */ /* 0x000e280000000c00 */
[----:B------:R-:W0:Y:S04]  /*25440*/  LDS.128 R44, [0x1f0] ;  /* 0x0001f000ff2c7984 */ /* 0x000e280000000c00 */
[----:B------:R-:W0:Y:S04]  /*25450*/  LDS.128 R8, [0x210] ;  /* 0x00021000ff087984 */ /* 0x000e280000000c00 */
[----:B------:R-:W0:Y:S04]  /*25460*/  LDS.128 R12, [0x220] ;  /* 0x00022000ff0c7984 */ /* 0x000e280000000c00 */
[----:B-1----:R-:W-:Y:S04]  /*25470*/  STL.64 [R1], R76 ;  /* 0x0000004c01007387 */ /* 0x002fe80000100a00 */
[----:B------:R-:W5:Y:S04]  /*25480*/  LDL.64 R152, [R1] ;  /* 0x0000000001987983 */ /* 0x000f680000100a00 */
[----:B------:R-:W-:Y:S04]  /*25490*/  STL.64 [R1+0x8], R78 ;  /* 0x0000084e01007387 */ /* 0x000fe80000100a00 */
[----:B--2---:R-:W-:Y:S04]  /*254a0*/  STL.64 [R1+0x10], R80 ;  /* 0x0000105001007387 */ /* 0x004fe80000100a00 */
[----:B------:R-:W-:Y:S04]  /*254b0*/  STL.64 [R1+0x18], R82 ;  /* 0x0000185201007387 */ /* 0x000fe80000100a00 */
[----:B---3--:R-:W-:Y:S04]  /*254c0*/  STL.64 [R1+0x20], R84 ;  /* 0x0000205401007387 */ /* 0x008fe80000100a00 */
[----:B------:R-:W-:Y:S04]  /*254d0*/  STL.64 [R1+0x28], R86 ;  /* 0x0000285601007387 */ /* 0x000fe80000100a00 */
[----:B----4-:R-:W-:Y:S04]  /*254e0*/  STL.64 [R1+0x30], R72 ;  /* 0x0000304801007387 */ /* 0x010fe80000100a00 */
        /* <DEDUP_REMOVED lines=9> */
[----:B------:R-:W1:Y:S04]  /*25580*/  LDS.128 R60, [0x2c0] ;  /* 0x0002c000ff3c7984 */ /* 0x000e680000000c00 */
[----:B------:R-:W1:Y:S04]  /*25590*/  LDS.128 R68, [0x2d0] ;  /* 0x0002d000ff447984 */ /* 0x000e680000000c00 */
[----:B------:R-:W1:Y:S04]  /*255a0*/  LDS.128 R76, [0x2e0] ;  /* 0x0002e000ff4c7984 */ /* 0x000e680000000c00 */
[----:B------:R-:W1:Y:S04]  /*255b0*/  LDS.128 R80, [0x2f0] ;  /* 0x0002f000ff507984 */ /* 0x000e680000000c00 */
[----:B------:R-:W1:Y:S04]  /*255c0*/  LDS.128 R84, [0x300] ;  /* 0x00030000ff547984 */ /* 0x000e680000000c00 */
[----:B------:R-:W1:Y:S04]  /*255d0*/  LDS.64 R72, [0x310] ;  /* 0x00031000ff487984 */ /* 0x000e680000000a00 */
[----:B------:R0:W-:Y:S04]  /*255e0*/  STL.64 [R1+0x70], R4 ;  /* 0x0000700401007387 */ /* 0x0001e80000100a00 */
[----:B------:R1:W-:Y:S04]  /*255f0*/  STL.64 [R1+0x78], R6 ;  /* 0x0000780601007387 */ /* 0x0003e80000100a00 */
[----:B------:R1:W-:Y:S04]  /*25600*/  STL.64 [R1+0x38], R74 ;  /* 0x0000384a01007387 */ /* 0x0003e80000100a00 */
[----:B0-----:R0:W-:Y:S04]  /*25610*/  STL.64 [R1+0x40], R64 ;  /* 0x0000404001007387 */ /* 0x0011e80000100a00 */
        /* <DEDUP_REMOVED lines=9> */
[----:B-1----:R0:W-:Y:S04]  /*256b0*/  STL.64 [R1+0xa0], R16 ;  /* 0x0000a01001007387 */ /* 0x0021e80000100a00 */
[----:B------:R0:W-:Y:S04]  /*256c0*/  STL.64 [R1+0xa8], R18 ;  /* 0x0000a81201007387 */ /* 0x0001e80000100a00 */
[----:B--2---:R0:W-:Y:S04]  /*256d0*/  STL.64 [R1+0xb0], R20 ;  /* 0x0000b01401007387 */ /* 0x0041e80000100a00 */
[----:B------:R0:W-:Y:S04]  /*256e0*/  STL.64 [R1+0xb8], R22 ;  /* 0x0000b81601007387 */ /* 0x0001e80000100a00 */
        /* <DEDUP_REMOVED lines=25> */
[----:B-----5:R-:W-:-:S04]  /*25880*/  FSETP.GT.FTZ.AND P0, PT, R2, R152, PT ;  /* 0x000000980200720b */ /* 0x020fc80003f14000 */
[----:B------:R-:W-:Y:S02]  /*25890*/  FSEL R0, R2, R152, P0 ;  /* 0x0000009802007208 */ /* 0x000fe40000000000 */
[----:B------:R-:W-:Y:S01]  /*258a0*/  FSEL R5, R152, R2, P0 ;  /* 0x0000000298057208 */ /* 0x000fe20000000000 */
[----:B------:R-:W-:Y:S01]  /*258b0*/  IMAD.MOV.U32 R2, RZ, RZ, R1 ;  /* 0x000000ffff027224 */ /* 0x000fe200078e0001 */
[----:B------:R-:W-:Y:S02]  /*258c0*/  FSEL R6, R153, R3, P0 ;  /* 0x0000000399067208 */ /* 0x000fe40000000000 */
[----:B------:R-:W-:Y:S01]  /*258d0*/  FSEL R3, R3, R153, P0 ;  /* 0x0000009903037208 */ /* 0x000fe20000000000 */
[----:B------:R-:W-:Y:S02]  /*258e0*/  FADD.FTZ R5, -R0, R5 ;  /* 0x0000000500057221 */ /* 0x000fe40000010100 */
[----:B------:R-:W-:Y:S02]  /*258f0*/  IMAD.MOV.U32 R4, RZ, RZ, R2 ;  /* 0x000000ffff047224 */ /* 0x000fe400078e0002 */
[----:B------:R-:W-:-:S02]  /*25900*/  FMUL.FTZ R7, R5, 1.4426950216293334961 ;  /* 0x3fb8aa3b05077820 */ /* 0x000fc40000410000 */
[----:B------:R-:W-:-:S04]  /*25910*/  IMAD.MOV.U32 R5, RZ, RZ, RZ ;  /* 0x000000ffff057224 */ /* 0x000fc800078e00ff */
[----:B------:R-:W1:Y:S02]  /*25920*/  MUFU.EX2 R7, R7 ;  /* 0x0000000700077308 */ /* 0x000e640000000800 */
[----:B01----:R-:W-:-:S06]  /*25930*/  FMUL.FTZ R6, R6, R7 ;  /* 0x0000000706067220 */ /* 0x003fcc0000410000 */
.L_x_7702:
[----:B------:R-:W2:Y:S04]  /*25940*/  LDL R10, [R4+0x8] ;  /* 0x00000800040a7983 */ /* 0x000ea80000100800 */
[----:B------:R-:W3:Y:S01]  /*25950*/  LDL.U16 R8, [R2+0x108] ;  /* 0x0001080002087983 */ /* 0x000ee20000100400 */
[----:B------:R-:W-:Y:S01]  /*25960*/  IADD3 R5, R5, 0x1, RZ ;  /* 0x0000000105057810 */ /* 0x000fe20007ffe0ff */
[----:B------:R-:W-:Y:S03]  /*25970*/  BSSY B1, `(.L_x_7512) ;  /* 0x0000015000017945 */ /* 0x000fe60003800000 */
[----:B------:R-:W-:-:S02]  /*25980*/  ISETP.NE.AND P3, PT, R5, 0x40, PT ;  /* 0x000000400500780c */ /* 0x000fc40003f65270 */
[----:B--2---:R-:W-:Y:S01]  /*25990*/  ISETP.GT.AND P2, PT, R89, R10, PT ;  /* 0x0000000a5900720c */ /* 0x004fe20003f44270 */
[----:B---3--:R-:W-:-:S05]  /*259a0*/  HSETP2.GT.AND P0, PT, R8.H0_H0, R185.H1_H1, PT ;  /* 0x300000b908007234 */ /* 0x008fca0003f04800 */
[----:B------:R-:W-:-:S07]  /*259b0*/  ISETP.EQ.OR P0, PT, R89, -0x1, P0 ;  /* 0xffffffff5900780c */ /* 0x000fce0000702670 */
[----:B------:R-:W-:-:S05]  /*259c0*/  HSETP2.NEU.OR P2, PT, R8.H0_H0, R185.H1_H1, !P2 ;  /* 0x300000b908007234 */ /* 0x000fca000574d820 */
[----:B------:R-:W-:-:S13]  /*259d0*/  PLOP3.LUT P0, PT, P0, P2, PT, 0x8, 0x0 ;  /* 0x000000000000781c */ /* 0x000fda0000704170 */
        /* <DEDUP_REMOVED lines=10> */
.L_x_7513:
[----:B------:R-:W-:Y:S01]  /*25a80*/  IMAD.MOV.U32 R8, RZ, RZ, R89 ;  /* 0x000000ffff087224 */ /* 0x000fe200078e0059 */
[--C-:B------:R-:W-:Y:S01]  /*25a90*/  PRMT R7, R7, 0x7610, R185.reuse ;  /* 0x0000761007077816 */ /* 0x100fe200000000b9 */
[----:B------:R-:W-:Y:S01]  /*25aa0*/  IMAD.MOV.U32 R89, RZ, RZ, R88 ;  /* 0x000000ffff597224 */ /* 0x000fe200078e0058 */
[----:B------:R-:W-:Y:S02]  /*25ab0*/  PRMT R185, R185, 0x5410, R185 ;  /* 0x00005410b9b97816 */ /* 0x000fe400000000b9 */
.L_x_7514:
[----:B------:R-:W-:Y:S05]  /*25ac0*/  BSYNC B1 ;  /* 0x0000000000017941 */ /* 0x000fea0003800000 */
.L_x_7512:
        /* <DEDUP_REMOVED lines=11> */
.L_x_7516:
[----:B------:R-:W-:Y:S01]  /*25b80*/  IMAD.MOV.U32 R9, RZ, RZ, R8 ;  /* 0x000000ffff097224 */ /* 0x000fe200078e0008 */
[----:B------:R-:W-:Y:S01]  /*25b90*/  PRMT R10, R10, 0x7610, R7 ;  /* 0x000076100a0a7816 */ /* 0x000fe20000000007 */
[----:B------:R-:W-:Y:S01]  /*25ba0*/  IMAD.MOV.U32 R88, RZ, RZ, R91 ;  /* 0x000000ffff587224 */ /* 0x000fe200078e005b */
[----:B------:R-:W-:Y:S02]  /*25bb0*/  PRMT R185, R184, 0x7632, R185 ;  /* 0x00007632b8b97816 */ /* 0x000fe400000000b9 */
.L_x_7517:
[----:B------:R-:W-:Y:S05]  /*25bc0*/  BSYNC B1 ;  /* 0x0000000000017941 */ /* 0x000fea0003800000 */
.L_x_7515:
        /* <DEDUP_REMOVED lines=11> */
.L_x_7519:
[----:B------:R-:W-:Y:S01]  /*25c80*/  IMAD.MOV.U32 R8, RZ, RZ, R9 ;  /* 0x000000ffff087224 */ /* 0x000fe200078e0009 */
[----:B------:R-:W-:Y:S01]  /*25c90*/  PRMT R7, R10, 0x7632, R7 ;  /* 0x000076320a077816 */ /* 0x000fe20000000007 */
[----:B------:R-:W-:Y:S01]  /*25ca0*/  IMAD.MOV.U32 R91, RZ, RZ, R90 ;  /* 0x000000ffff5b7224 */ /* 0x000fe200078e005a */
[----:B------:R-:W-:Y:S02]  /*25cb0*/  PRMT R184, R184, 0x5410, R184 ;  /* 0x00005410b8b87816 */ /* 0x000fe400000000b8 */
.L_x_7520:
[----:B------:R-:W-:Y:S05]  /*25cc0*/  BSYNC B1 ;  /* 0x0000000000017941 */ /* 0x000fea0003800000 */
.L_x_7518:
        /* <DEDUP_REMOVED lines=11> */
.L_x_7522:
[----:B------:R-:W-:Y:S01]  /*25d80*/  IMAD.MOV.U32 R9, RZ, RZ, R8 ;  /* 0x000000ffff097224 */ /* 0x000fe200078e0008 */
[----:B------:R-:W-:Y:S01]  /*25d90*/  PRMT R10, R7, 0x7610, R10 ;  /* 0x00007610070a7816 */ /* 0x000fe2000000000a */
[----:B------:R-:W-:Y:S01]  /*25da0*/  IMAD.MOV.U32 R90, RZ, RZ, R93 ;  /* 0x000000ffff5a7224 */ /* 0x000fe200078e005d */
[----:B------:R-:W-:Y:S02]  /*25db0*/  PRMT R184, R183, 0x7632, R184 ;  /* 0x00007632b7b87816 */ /* 0x000fe400000000b8 */
.L_x_7523:
[----:B------:R-:W-:Y:S05]  /*25dc0*/  BSYNC B1 ;  /* 0x0000000000017941 */ /* 0x000fea0003800000 */
.L_x_7521:
        /* <DEDUP_REMOVED lines=11> */
.L_x_7525:
[----:B------:R-:W-:Y:S01]  /*25e80*/  IMAD.MOV.U32 R8, RZ, RZ, R9 ;  /* 0x000000ffff087224 */ /* 0x000fe200078e0009 */
[----:B------:R-:W-:Y:S01]  /*25e90*/  PRMT R7, R7, 0x5410, R10 ;  /* 0x0000541007077816 */ /* 0x000fe2000000000a */
[----:B------:R-:W-:Y:S01]  /*25ea0*/  IMAD.MOV.U32 R93, RZ, RZ, R92 ;  /* 0x000000ffff5d7224 */ /* 0x000fe200078e005c */
[----:B------:R-:W-:Y:S02]  /*25eb0*/  PRMT R183, R183, 0x5410, R183 ;  /* 0x00005410b7b77816 */ /* 0x000fe400000000b7 */
.L_x_7526:
[----:B------:R-:W-:Y:S05]  /*25ec0*/  BSYNC B1 ;  /* 0x0000000000017941 */ /* 0x000fea0003800000 */
.L_x_7524:
        /* <DEDUP_REMOVED lines=11> */
.L_x_7528:
[----:B------:R-:W-:Y:S01]  /*25f80*/  IMAD.MOV.U32 R9, RZ, RZ, R8 ;  /* 0x000000ffff097224 */ /* 0x000fe200078e0008 */
[----:B------:R-:W-:Y:S01]  /*25f90*/  PRMT R10, R10, 0x7610, R7 ;  /* 0x000076100a0a7816 */ /* 0x000fe20000000007 */
[----:B------:R-:W-:Y:S01]  /*25fa0*/  IMAD.MOV.U32 R92, RZ, RZ, R95 ;  /* 0x000000ffff5c7224 */ /* 0x000fe200078e005f */
[----:B------:R-:W-:Y:S02]  /*25fb0*/  PRMT R183, R182, 0x7632, R183 ;  /* 0x00007632b6b77816 */ /* 0x000fe400000000b7 */
.L_x_7529:
[----:B------:R-:W-:Y:S05]  /*25fc0*/  BSYNC B1 ;  /* 0x0000000000017941 */ /* 0x000fea0003800000 */
.L_x_7527:
        /* <DEDUP_REMOVED lines=11> */
.L_x_7531:
[----:B------:R-:W-:Y:S01]  /*26080*/  IMAD.MOV.U32 R8, RZ, RZ, R9 ;  /* 0x000000ffff087224 */ /* 0x000fe200078e0009 */
[----:B------:R-:W-:Y:S01]  /*26090*/  PRMT R7, R10, 0x7632, R7 ;  /* 0x000076320a077816 */ /* 0x000fe20000000007 */
[----:B------:R-:W-:Y:S01]  /*260a0*/  IMAD.MOV.U32 R95, RZ, RZ, R94 ;  /* 0x000000ffff5f7224 */ /* 0x000fe200078e005e */
[----:B------:R-:W-:Y:S02]  /*260b0*/  PRMT R182, R182, 0x5410, R182 ;  /* 0x00005410b6b67816 */ /* 0x000fe400000000b6 */
.L_x_7532:
[----:B------:R-:W-:Y:S05]  /*260c0*/  BSYNC B1 ;  /* 0x0000000000017941 */ /* 0x000fea0003800000 */
.L_x_7530:
        /* <DEDUP_REMOVED lines=11> */
.L_x_7534:
[----:B------:R-:W-:Y:S01]  /*26180*/  IMAD.MOV.U32 R9, RZ, RZ, R8 ;  /* 0x000000ffff097224 */ /* 0x000fe200078e0008 */
[----:B------:R-:W-:Y:S01]  /*26190*/  PRMT R10, R7, 0x7610, R10 ;  /* 0x00007610070a7816 */ /* 0x000fe2000000000a */
[----:B------:R-:W-:Y:S01]  /*261a0*/  IMAD.MOV.U32 R94, RZ, RZ, R97 ;  /* 0x000000ffff5e7224 */ /* 0x000fe200078e0061 */
[----:B------:R-:W-:Y:S02]  /*261b0*/  PRMT R182, R181, 0x7632, R182 ;  /* 0x00007632b5b67816 */ /* 0x000fe400000000b6 */
.L_x_7535:
[----:B------:R-:W-:Y:S05]  /*261c0*/  BSYNC B1 ;  /* 0x0000000000017941 */ /* 0x000fea0003800000 */
.L_x_7533:
        /* <DEDUP_REMOVED lines=11> */
.L_x_7537:
[----:B------:R-:W-:Y:S01]  /*26280*/  IMAD.MOV.U32 R8, RZ, RZ, R9 ;  /* 0x000000ffff087224 */ /* 0x000fe200078e0009 */
[----:B------:R-:W-:Y:S01]  /*26290*/  PRMT R7, R7, 0x5410, R10 ;  /* 0x0000541007077816 */ /* 0x000fe2000000000a */
[----:B------:R-:W-:Y:S01]  /*262a0*/  IMAD.MOV.U32 R97, RZ, RZ, R96 ;  /* 0x000000ffff617224 */ /* 0x000fe200078e0060 */
[----:B------:R-:W-:Y:S02]  /*262b0*/  PRMT R181, R181, 0x5410, R181 ;  /* 0x00005410b5b57816 */ /* 0x000fe400000000b5 */
.L_x_7538:
[----:B------:R-:W-:Y:S05]  /*262c0*/  BSYNC B1 ;  /* 0x0000000000017941 */ /* 0x000fea0003800000 */
.L_x_7536:
        /* <DEDUP_REMOVED lines=11> */
.L_x_7540:
[----:B------:R-:W-:Y:S01]  /*26380*/  IMAD.MOV.U32 R9, RZ, RZ, R8 ;  /* 0x000000ffff097224 */ /* 0x000fe200078e0008 */
[----:B------:R-:W-:Y:S01]  /*26390*/  PRMT R10, R10, 0x7610, R7 ;  /* 0x000076100a0a7816 */ /* 0x000fe20000000007 */
[----:B------:R-:W-:Y:S01]  /*263a0*/  IMAD.MOV.U32 R96, RZ, RZ, R99 ;  /* 0x000000ffff607224 */ /* 0x000fe200078e0063 */
[----:B------:R-:W-:Y:S02]  /*263b0*/  PRMT R181, R180, 0x7632, R181 ;  /* 0x00007632b4b57816 */ /* 0x000fe400000000b5 */
.L_x_7541:
[----:B------:R-:W-:Y:S05]  /*263c0*/  BSYNC B1 ;  /* 0x0000000000017941 */ /* 0x000fea0003800000 */
.L_x_7539:
        /* <DEDUP_REMOVED lines=11> */
.L_x_7543:
[----:B------:R-:W-:Y:S01]  /*26480*/  IMAD.MOV.U32 R8, RZ, RZ, R9 ;  /* 0x000000ffff087224 */ /* 0x000fe200078e0009 */
[----:B------:R-:W-:Y:S01]  /*26490*/  PRMT R7, R10, 0x7632, R7 ;  /* 0x000076320a077816 */ /* 0x000fe20000000007 */
[----:B------:R-:W-:Y:S01]  /*264a0*/  IMAD.MOV.U32 R99, RZ, RZ, R98 ;  /* 0x000000ffff637224 */ /* 0x000fe200078e0062 */
[----:B------:R-:W-:Y:S02]  /*264b0*/  PRMT R180, R180, 0x5410, R180 ;  /* 0x00005410b4b47816 */ /* 0x000fe400000000b4 */
.L_x_7544:
[----:B------:R-:W-:Y:S05]  /*264c0*/  BSYNC B1 ;  /* 0x0000000000017941 */ /* 0x000fea0003800000 */
.L_x_7542:
        /* <DEDUP_REMOVED lines=11> */
.L_x_7546:
[----:B------:R-:W-:Y:S01]  /*26580*/  IMAD.MOV.U32 R9, RZ, RZ, R8 ;  /* 0x000000ffff097224 */ /* 0x000fe200078e0008 */
[----:B------:R-:W-:Y:S01]  /*26590*/  PRMT R10, R7, 0x7610, R10 ;  /* 0x00007610070a7816 */ /* 0x000fe2000000000a */
[----:B------:R-:W-:Y:S01]  /*265a0*/  IMAD.MOV.U32 R98, RZ, RZ, R101 ;  /* 0x000000ffff627224 */ /* 0x000fe200078e0065 */
[----:B------:R-:W-:Y:S02]  /*265b0*/  PRMT R180, R179, 0x7632, R180 ;  /* 0x00007632b3b47816 */ /* 0x000fe400000000b4 */
.L_x_7547:
[----:B------:R-:W-:Y:S05]  /*265c0*/  BSYNC B1 ;  /* 0x0000000000017941 */ /* 0x000fea0003800000 */
.L_x_7545:
        /* <DEDUP_REMOVED lines=11> */
.L_x_7549:
[----:B------:R-:W-:Y:S01]  /*26680*/  IMAD.MOV.U32 R8, RZ, RZ, R9 ;  /* 0x000000ffff087224 */ /* 0x000fe200078e0009 */
[----:B------:R-:W-:Y:S01]  /*26690*/  PRMT R7, R7, 0x5410, R10 ;  /* 0x0000541007077816 */ /* 0x000fe2000000000a */
[----:B------:R-:W-:Y:S01]  /*266a0*/  IMAD.MOV.U32 R101, RZ, RZ, R100 ;  /* 0x000000ffff657224 */ /* 0x000fe200078e0064 */
[----:B------:R-:W-:Y:S02]  /*266b0*/  PRMT R179, R179, 0x5410, R179 ;  /* 0x00005410b3b37816 */ /* 0x000fe400000000b3 */
.L_x_7550:
[----:B------:R-:W-:Y:S05]  /*266c0*/  BSYNC B1 ;  /* 0x0000000000017941 */ /* 0x000fea0003800000 */
.L_x_7548:
        /* <DEDUP_REMOVED lines=11> */
.L_x_7552:
[----:B------:R-:W-:Y:S01]  /*26780*/  IMAD.MOV.U32 R9, RZ, RZ, R8 ;  /* 0x000000ffff097224 */ /* 0x000fe200078e0008 */
[----:B------:R-:W-:Y:S01]  /*26790*/  PRMT R10, R10, 0x7610, R7 ;  /* 0x000076100a0a7816 */ /* 0x000fe20000000007 */
[----:B------:R-:W-:Y:S01]  /*267a0*/  IMAD.MOV.U32 R100, RZ, RZ, R103 ;  /* 0x000000ffff647224 */ /* 0x000fe200078e0067 */
[----:B------:R-:W-:Y:S02]  /*267b0*/  PRMT R179, R178, 0x7632, R179 ;  /* 0x00007632b2b37816 */ /* 0x000fe400000000b3 */
.L_x_7553:
[----:B------:R-:W-:Y:S05]  /*267c0*/  BSYNC B1 ;  /* 0x0000000000017941 */ /* 0x000fea0003800000 */
.L_x_7551:
        /* <DEDUP_REMOVED lines=11> */
.L_x_7555:
[----:B------:R-:W-:Y:S01]  /*26880*/  IMAD.MOV.U32 R8, RZ, RZ, R9 ;  /* 0x000000ffff087224 */ /* 0x000fe200078e0009 */
[----:B------:R-:W-:Y:S01]  /*26890*/  PRMT R7, R10, 0x7632, R7 ;  /* 0x000076320a077816 */ /* 0x000fe20000000007 */
[----:B------:R-:W-:Y:S01]  /*268a0*/  IMAD.MOV.U32 R103, RZ, RZ, R102 ;  /* 0x000000ffff677224 */ /* 0x000fe200078e0066 */
[----:B------:R-:W-:Y:S02]  /*268b0*/  PRMT R178, R178, 0x5410, R178 ;  /* 0x00005410b2b27816 */ /* 0x000fe400000000b2 */
.L_x_7556:
[----:B------:R-:W-:Y:S05]  /*268c0*/  BSYNC B1 ;  /* 0x0000000000017941 */ /* 0x000fea0003800000 */
.L_x_7554:
        /* <DEDUP_REMOVED lines=11> */
.L_x_7558:
[----:B------:R-:W-:Y:S01]  /*26980*/  IMAD.MOV.U32 R9, RZ, RZ, R8 ;  /* 0x000000ffff097224 */ /* 0x000fe200078e0008 */
[----:B------:R-:W-:Y:S01]  /*26990*/  PRMT R10, R7, 0x7610, R10 ;  /* 0x00007610070a7816 */ /* 0x000fe2000000000a */
[----:B------:R-:W-:Y:S01]  /*269a0*/  IMAD.MOV.U32 R102, RZ, RZ, R105 ;  /* 0x000000ffff667224 */ /* 0x000fe200078e0069 */
[----:B------:R-:W-:Y:S02]  /*269b0*/  PRMT R178, R177, 0x7632, R178 ;  /* 0x00007632b1b27816 */ /* 0x000fe400000000b2 */
.L_x_7559:
[----:B------:R-:W-:Y:S05]  /*269c0*/  BSYNC B1 ;  /* 0x0000000000017941 */ /* 0x000fea0003800000 */
.L_x_7557:
        /* <DEDUP_REMOVED lines=11> */
.L_x_7561:
[----:B------:R-:W-:Y:S01]  /*26a80*/  IMAD.MOV.U32 R8, RZ, RZ, R9 ;  /* 0x000000ffff087224 */ /* 0x000fe200078e0009 */
[----:B------:R-:W-:Y:S01]  /*26a90*/  PRMT R7, R7, 0x5410, R10 ;  /* 0x0000541007077816 */ /* 0x000fe2000000000a */
[----:B------:R-:W-:Y:S01]  /*26aa0*/  IMAD.MOV.U32 R105, RZ, RZ, R104 ;  /* 0x000000ffff697224 */ /* 0x000fe200078e0068 */
[----:B------:R-:W-:Y:S02]  /*26ab0*/  PRMT R177, R177, 0x5410, R177 ;  /* 0x00005410b1b17816 */ /* 0x000fe400000000b1 */
.L_x_7562:
[----:B------:R-:W-:Y:S05]  /*26ac0*/  BSYNC B1 ;  /* 0x0000000000017941 */ /* 0x000fea0003800000 */
.L_x_7560:
        /* <DEDUP_REMOVED lines=11> */
.L_x_7564:
[----:B------:R-:W-:Y:S01]  /*26b80*/  IMAD.MOV.U32 R9, RZ, RZ, R8 ;  /* 0x000000ffff097224 */ /* 0x000fe200078e0008 */
[----:B------:R-:W-:Y:S01]  /*26b90*/  PRMT R10, R10, 0x7610, R7 ;  /* 0x000076100a0a7816 */ /* 0x000fe20000000007 */
[----:B------:R-:W-:Y:S01]  /*26ba0*/  IMAD.MOV.U32 R104, RZ, RZ, R107 ;  /* 0x000000ffff687224 */ /* 0x000fe200078e006b */
[----:B------:R-:W-:Y:S02]  /*26bb0*/  PRMT R177, R176, 0x7632, R177 ;  /* 0x00007632b0b17816 */ /* 0x000fe400000000b1 */
.L_x_7565:
[----:B------:R-:W-:Y:S05]  /*26bc0*/  BSYNC B1 ;  /* 0x0000000000017941 */ /* 0x000fea0003800000 */
.L_x_7563:
        /* <DEDUP_REMOVED lines=11> */
.L_x_7567:
[----:B------:R-:W-:Y:S01]  /*26c80*/  IMAD.MOV.U32 R8, RZ, RZ, R9 ;  /* 0x000000ffff087224 */ /* 0x000fe200078e0009 */
[----:B------:R-:W-:Y:S01]  /*26c90*/  PRMT R7, R10, 0x7632, R7 ;  /* 0x000076320a077816 */ /* 0x000fe20000000007 */
[----:B------:R-:W-:Y:S01]  /*26ca0*/  IMAD.MOV.U32 R107, RZ, RZ, R106 ;  /* 0x000000ffff6b7224 */ /* 0x000fe200078e006a */
[----:B------:R-:W-:Y:S02]  /*26cb0*/  PRMT R176, R176, 0x5410, R176 ;  /* 0x00005410b0b07816 */ /* 0x000fe400000000b0 */
.L_x_7568:
[----:B------:R-:W-:Y:S05]  /*26cc0*/  BSYNC B1 ;  /* 0x0000000000017941 */ /* 0x000fea0003800000 */
.L_x_7566:
        /* <DEDUP_REMOVED lines=11> */
.L_x_7570:
[----:B------:R-:W-:Y:S01]  /*26d80*/  IMAD.MOV.U32 R9, RZ, RZ, R8 ;  /* 0x000000ffff097224 */ /* 0x000fe200078e0008 */
[----:B------:R-:W-:Y:S01]  /*26d90*/  PRMT R10, R7, 0x7610, R10 ;  /* 0x00007610070a7816 */ /* 0x000fe2000000000a */
[----:B------:R-:W-:Y:S01]  /*26da0*/  IMAD.MOV.U32 R106, RZ, RZ, R109 ;  /* 0x000000ffff6a7224 */ /* 0x000fe200078e006d */
[----:B------:R-:W-:Y:S02]  /*26db0*/  PRMT R176, R175, 0x7632, R176 ;  /* 0x00007632afb07816 */ /* 0x000fe400000000b0 */
.L_x_7571:
[----:B------:R-:W-:Y:S05]  /*26dc0*/  BSYNC B1 ;  /* 0x0000000000017941 */ /* 0x000fea0003800000 */
.L_x_7569:
        /* <DEDUP_REMOVED lines=11> */
.L_x_7573:
[----:B------:R-:W-:Y:S01]  /*26e80*/  IMAD.MOV.U32 R8, RZ, RZ, R9 ;  /* 0x000000ffff087224 */ /* 0x000fe200078e0009 */
[----:B------:R-:W-:Y:S01]  /*26e90*/  PRMT R7, R7, 0x5410, R10 ;  /* 0x0000541007077816 */ /* 0x000fe2000000000a */
[----:B------:R-:W-:Y:S01]  /*26ea0*/  IMAD.MOV.U32 R109, RZ, RZ, R108 ;  /* 0x000000ffff6d7224 */ /* 0x000fe200078e006c */
[----:B------:R-:W-:Y:S02]  /*26eb0*/  PRMT R175, R175, 0x5410, R175 ;  /* 0x00005410afaf7816 */ /* 0x000fe400000000af */
.L_x_7574:
[----:B------:R-:W-:Y:S05]  /*26ec0*/  BSYNC B1 ;  /* 0x0000000000017941 */ /* 0x000fea0003800000 */
.L_x_7572:
        /* <DEDUP_REMOVED lines=11> */
.L_x_7576:
[----:B------:R-:W-:Y:S01]  /*26f80*/  IMAD.MOV.U32 R9, RZ, RZ, R8 ;  /* 0x000000ffff097224 */ /* 0x000fe200078e0008 */
[----:B------:R-:W-:Y:S01]  /*26f90*/  PRMT R10, R10, 0x7610, R7 ;  /* 0x000076100a0a7816 */ /* 0x000fe20000000007 */
[----:B------:R-:W-:Y:S01]  /*26fa0*/  IMAD.MOV.U32 R108, RZ, RZ, R111 ;  /* 0x000000ffff6c7224 */ /* 0x000fe200078e006f */
[----:B------:R-:W-:Y:S02]  /*26fb0*/  PRMT R175, R174, 0x7632, R175 ;  /* 0x00007632aeaf7816 */ /* 0x000fe400000000af */
.L_x_7577:
[----:B------:R-:W-:Y:S05]  /*26fc0*/  BSYNC B1 ;  /* 0x0000000000017941 */ /* 0x000fea0003800000 */
.L_x_7575:
        /* <DEDUP_REMOVED lines=11> */
.L_x_7579:
[----:B------:R-:W-:Y:S01]  /*27080*/  IMAD.MOV.U32 R8, RZ, RZ, R9 ;  /* 0x000000ffff087224 */ /* 0x000fe200078e0009 */
[----:B------:R-:W-:Y:S01]  /*27090*/  PRMT R7, R10, 0x7632, R7 ;  /* 0x000076320a077816 */ /* 0x000fe20000000007 */
[----:B------:R-:W-:Y:S01]  /*270a0*/  IMAD.MOV.U32 R111, RZ, RZ, R110 ;  /* 0x000000ffff6f7224 */ /* 0x000fe200078e006e */
[----:B------:R-:W-:Y:S02]  /*270b0*/  PRMT R174, R174, 0x5410, R174 ;  /* 0x00005410aeae7816 */ /* 0x000fe400000000ae */
.L_x_7580:
[----:B------:R-:W-:Y:S05]  /*270c0*/  BSYNC B1 ;  /* 0x0000000000017941 */ /* 0x000fea0003800000 */
.L_x_7578:
        /* <DEDUP_REMOVED lines=11> */
.L_x_7582:
[----:B------:R-:W-:Y:S01]  /*27180*/  IMAD.MOV.U32 R9, RZ, RZ, R8 ;  /* 0x000000ffff097224 */ /* 0x000fe200078e0008 */
[----:B------:R-:W-:Y:S01]  /*27190*/  PRMT R10, R7, 0x7610, R10 ;  /* 0x00007610070a7816 */ /* 0x000fe2000000000a */
[----:B------:R-:W-:Y:S01]  /*271a0*/  IMAD.MOV.U32 R110, RZ, RZ, R113 ;  /* 0x000000ffff6e7224 */ /* 0x000fe200078e0071 */
[----:B------:R-:W-:Y:S02]  /*271b0*/  PRMT R174, R173, 0x7632, R174 ;  /* 0x00007632adae7816 */ /* 0x000fe400000000ae */
.L_x_7583:
[----:B------:R-:W-:Y:S05]  /*271c0*/  BSYNC B1 ;  /* 0x0000000000017941 */ /* 0x000fea0003800000 */
.L_x_7581:
        /* <DEDUP_REMOVED lines=11> */
.L_x_7585:
[----:B------:R-:W-:Y:S01]  /*27280*/  IMAD.MOV.U32 R8, RZ, RZ, R9 ;  /* 0x000000ffff087224 */ /* 0x000fe200078e0009 */
[----:B------:R-:W-:Y:S01]  /*27290*/  PRMT R7, R7, 0x5410, R10 ;  /* 0x0000541007077816 */ /* 0x000fe2000000000a */
[----:B------:R-:W-:Y:S01]  /*272a0*/  IMAD.MOV.U32 R113, RZ, RZ, R112 ;  /* 0x000000ffff717224 */ /* 0x000fe200078e0070 */
[----:B------:R-:W-:Y:S02]  /*272b0*/  PRMT R173, R173, 0x5410, R173 ;  /* 0x00005410adad7816 */ /* 0x000fe400000000ad */
.L_x_7586:
[----:B------:R-:W-:Y:S05]  /*272c0*/  BSYNC B1 ;  /* 0x0000000000017941 */ /* 0x000fea0003800000 */
.L_x_7584:
        /* <DEDUP_REMOVED lines=11> */
.L_x_7588:
[----:B------:R-:W-:Y:S01]  /*27380*/  IMAD.MOV.U32 R9, RZ, RZ, R8 ;  /* 0x000000ffff097224 */ /* 0x000fe200078e0008 */
[----:B------:R-:W-:Y:S01]  /*27390*/  PRMT R10, R10, 0x7610, R7 ;  /* 0x000076100a0a7816 */ /* 0x000fe20000000007 */
[----:B------:R-:W-:Y:S01]  /*273a0*/  IMAD.MOV.U32 R112, RZ, RZ, R115 ;  /* 0x000000ffff707224 */ /* 0x000fe200078e0073 */
[----:B------:R-:W-:Y:S02]  /*273b0*/  PRMT R173, R172, 0x7632, R173 ;  /* 0x00007632acad7816 */ /* 0x000fe400000000ad */
.L_x_7589:
[----:B------:R-:W-:Y:S05]  /*273c0*/  BSYNC B1 ;  /* 0x0000000000017941 */ /* 0x000fea0003800000 */
.L_x_7587:
        /* <DEDUP_REMOVED lines=11> */
.L_x_7591:
[----:B------:R-:W-:Y:S01]  /*27480*/  IMAD.MOV.U32 R8, RZ, RZ, R9 ;  /* 0x000000ffff087224 */ /* 0x000fe200078e0009 */
[----:B------:R-:W-:Y:S01]  /*27490*/  PRMT R7, R10, 0x7632, R7 ;  /* 0x000076320a077816 */ /* 0x000fe20000000007 */
[----:B------:R-:W-:Y:S01]  /*274a0*/  IMAD.MOV.U32 R115, RZ, RZ, R114 ;  /* 0x000000ffff737224 */ /* 0x000fe200078e0072 */
[----:B------:R-:W-:Y:S02]  /*274b0*/  PRMT R172, R172, 0x5410, R172 ;  /* 0x00005410acac7816 */ /* 0x000fe400000000ac */
.L_x_7592:
[----:B------:R-:W-:Y:S05]  /*274c0*/  BSYNC B1 ;  /* 0x0000000000017941 */ /* 0x000fea0003800000 */
.L_x_7590:
        /* <DEDUP_REMOVED lines=11> */
.L_x_7594:
[----:B------:R-:W-:Y:S01]  /*27580*/  IMAD.MOV.U32 R9, RZ, RZ, R8 ;  /* 0x000000ffff097224 */ /* 0x000fe200078e0008 */
[----:B------:R-:W-:Y:S01]  /*27590*/  PRMT R10, R7, 0x7610, R10 ;  /* 0x00007610070a7816 */ /* 0x000fe2000000000a */
[----:B------:R-:W-:Y:S01]  /*275a0*/  IMAD.MOV.U32 R114, RZ, RZ, R117 ;  /* 0x000000ffff727224 */ /* 0x000fe200078e0075 */
[----:B------:R-:W-:Y:S02]  /*275b0*/  PRMT R172, R171, 0x7632, R172 ;  /* 0x00007632abac7816 */ /* 0x000fe400000000ac */
.L_x_7595:
[----:B------:R-:W-:Y:S05]  /*275c0*/  BSYNC B1 ;  /* 0x0000000000017941 */ /* 0x000fea0003800000 */
.L_x_7593:
        /* <DEDUP_REMOVED lines=11> */
.L_x_7597:
[----:B------:R-:W-:Y:S01]  /*27680*/  IMAD.MOV.U32 R8, RZ, RZ, R9 ;  /* 0x000000ffff087224 */ /* 0x000fe200078e0009 */
[----:B------:R-:W-:Y:S01]  /*27690*/  PRMT R7, R7, 0x5410, R10 ;  /* 0x0000541007077816 */ /* 0x000fe2000000000a */
[----:B------:R-:W-:Y:S01]  /*276a0*/  IMAD.MOV.U32 R117, RZ, RZ, R116 ;  /* 0x000000ffff757224 */ /* 0x000fe200078e0074 */
[----:B------:R-:W-:Y:S02]  /*276b0*/  PRMT R171, R171, 0x5410, R171 ;  /* 0x00005410abab7816 */ /* 0x000fe400000000ab */
.L_x_7598:
[----:B------:R-:W-:Y:S05]  /*276c0*/  BSYNC B1 ;  /* 0x0000000000017941 */ /* 0x000fea0003800000 */
.L_x_7596:
        /* <DEDUP_REMOVED lines=11> */
.L_x_7600:
[----:B------:R-:W-:Y:S01]  /*27780*/  IMAD.MOV.U32 R9, RZ, RZ, R8 ;  /* 0x000000ffff097224 */ /* 0x000fe200078e0008 */
[----:B------:R-:W-:Y:S01]  /*27790*/  PRMT R10, R10, 0x7610, R7 ;  /* 0x000076100a0a7816 */ /* 0x000fe20000000007 */
[----:B------:R-:W-:Y:S01]  /*277a0*/  IMAD.MOV.U32 R116, RZ, RZ, R119 ;  /* 0x000000ffff747224 */ /* 0x000fe200078e0077 */
[----:B------:R-:W-:Y:S02]  /*277b0*/  PRMT R171, R170, 0x7632, R171 ;  /* 0x00007632aaab7816 */ /* 0x000fe400000000ab */
.L_x_7601:
[----:B------:R-:W-:Y:S05]  /*277c0*/  BSYNC B1 ;  /* 0x0000000000017941 */ /* 0x000fea0003800000 */
.L_x_7599:
        /* <DEDUP_REMOVED lines=11> */
.L_x_7603:
[----:B------:R-:W-:Y:S01]  /*27880*/  IMAD.MOV.U32 R8, RZ, RZ, R9 ;  /* 0x000000ffff087224 */ /* 0x000fe200078e0009 */
[----:B------:R-:W-:Y:S01]  /*27890*/  PRMT R7, R10, 0x7632, R7 ;  /* 0x000076320a077816 */ /* 0x000fe20000000007 */
[----:B------:R-:W-:Y:S01]  /*278a0*/  IMAD.MOV.U32 R119, RZ, RZ, R118 ;  /* 0x000000ffff777224 */ /* 0x000fe200078e0076 */
[----:B------:R-:W-:Y:S02]  /*278b0*/  PRMT R170, R170, 0x5410, R170 ;  /* 0x00005410aaaa7816 */ /* 0x000fe400000000aa */
.L_x_7604:
[----:B------:R-:W-:Y:S05]  /*278c0*/  BSYNC B1 ;  /* 0x0000000000017941 */ /* 0x000fea0003800000 */
.L_x_7602:
        /* <DEDUP_REMOVED lines=11> */
.L_x_7606:
[----:B------:R-:W-:Y:S01]  /*27980*/  IMAD.MOV.U32 R9, RZ, RZ, R8 ;  /* 0x000000ffff097224 */ /* 0x000fe200078e0008 */
[----:B------:R-:W-:Y:S01]  /*27990*/  PRMT R10, R7, 0x7610, R10 ;  /* 0x00007610070a7816 */ /* 0x000fe2000000000a */
[----:B------:R-:W-:Y:S01]  /*279a0*/  IMAD.MOV.U32 R118, RZ, RZ, R121 ;  /* 0x000000ffff767224 */ /* 0x000fe200078e0079 */
[----:B------:R-:W-:Y:S02]  /*279b0*/  PRMT R170, R169, 0x7632, R170 ;  /* 0x00007632a9aa7816 */ /* 0x000fe400000000aa */
.L_x_7607:
[----:B------:R-:W-:Y:S05]  /*279c0*/  BSYNC B1 ;  /* 0x0000000000017941 */ /* 0x000fea0003800000 */
.L_x_7605:
        /* <DEDUP_REMOVED lines=11> */
.L_x_7609:
[----:B------:R-:W-:Y:S01]  /*27a80*/  IMAD.MOV.U32 R8, RZ, RZ, R9 ;  /* 0x000000ffff087224 */ /* 0x000fe200078e0009 */
[----:B------:R-:W-:Y:S01]  /*27a90*/  PRMT R7, R7, 0x5410, R10 ;  /* 0x0000541007077816 */ /* 0x000fe2000000000a */
[----:B------:R-:W-:Y:S01]  /*27aa0*/  IMAD.MOV.U32 R121, RZ, RZ, R120 ;  /* 0x000000ffff797224 */ /* 0x000fe200078e0078 */
[----:B------:R-:W-:Y:S02]  /*27ab0*/  PRMT R169, R169, 0x5410, R169 ;  /* 0x00005410a9a97816 */ /* 0x000fe400000000a9 */
.L_x_7610:
[----:B------:R-:W-:Y:S05]  /*27ac0*/  BSYNC B1 ;  /* 0x0000000000017941 */ /* 0x000fea0003800000 */
.L_x_7608:
        /* <DEDUP_REMOVED lines=11> */
.L_x_7612:
[----:B------:R-:W-:Y:S01]  /*27b80*/  IMAD.MOV.U32 R9, RZ, RZ, R8 ;  /* 0x000000ffff097224 */ /* 0x000fe200078e0008 */
[----:B------:R-:W-:Y:S01]  /*27b90*/  PRMT R10, R10, 0x7610, R7 ;  /* 0x000076100a0a7816 */ /* 0x000fe20000000007 */
[----:B------:R-:W-:Y:S01]  /*27ba0*/  IMAD.MOV.U32 R120, RZ, RZ, R123 ;  /* 0x000000ffff787224 */ /* 0x000fe200078e007b */
[----:B------:R-:W-:Y:S02]  /*27bb0*/  PRMT R169, R168, 0x7632, R169 ;  /* 0x00007632a8a97816 */ /* 0x000fe400000000a9 */
.L_x_7613:
[----:B------:R-:W-:Y:S05]  /*27bc0*/  BSYNC B1 ;  /* 0x0000000000017941 */ /* 0x000fea0003800000 */
.L_x_7611:
        /* <DEDUP_REMOVED lines=11> */
.L_x_7615:
[----:B------:R-:W-:Y:S01]  /*27c80*/  IMAD.MOV.U32 R8, RZ, RZ, R9 ;  /* 0x000000ffff087224 */ /* 0x000fe200078e0009 */
[----:B------:R-:W-:Y:S01]  /*27c90*/  PRMT R7, R10, 0x7632, R7 ;  /* 0x000076320a077816 */ /* 0x000fe20000000007 */
[----:B------:R-:W-:Y:S01]  /*27ca0*/  IMAD.MOV.U32 R123, RZ, RZ, R122 ;  /* 0x000000ffff7b7224 */ /* 0x000fe200078e007a */
[----:B------:R-:W-:Y:S02]  /*27cb0*/  PRMT R168, R168, 0x5410, R168 ;  /* 0x00005410a8a87816 */ /* 0x000fe400000000a8 */
.L_x_7616:
[----:B------:R-:W-:Y:S05]  /*27cc0*/  BSYNC B1 ;  /* 0x0000000000017941 */ /* 0x000fea0003800000 */
.L_x_7614:
        /* <DEDUP_REMOVED lines=11> */
.L_x_7618:
[----:B------:R-:W-:Y:S01]  /*27d80*/  IMAD.MOV.U32 R9, RZ, RZ, R8 ;  /* 0x000000ffff097224 */ /* 0x000fe200078e0008 */
[----:B------:R-:W-:Y:S01]  /*27d90*/  PRMT R10, R7, 0x7610, R10 ;  /* 0x00007610070a7816 */ /* 0x000fe2000000000a */
[----:B------:R-:W-:Y:S01]  /*27da0*/  IMAD.MOV.U32 R122, RZ, RZ, R125 ;  /* 0x000000ffff7a7224 */ /* 0x000fe200078e007d */
[----:B------:R-:W-:Y:S02]  /*27db0*/  PRMT R168, R167, 0x7632, R168 ;  /* 0x00007632a7a87816 */ /* 0x000fe400000000a8 */
.L_x_7619:
[----:B------:R-:W-:Y:S05]  /*27dc0*/  BSYNC B1 ;  /* 0x0000000000017941 */ /* 0x000fea0003800000 */
.L_x_7617:
        /* <DEDUP_REMOVED lines=11> */
.L_x_7621:
[----:B------:R-:W-:Y:S01]  /*27e80*/  IMAD.MOV.U32 R8, RZ, RZ, R9 ;  /* 0x000000ffff087224 */ /* 0x000fe200078e0009 */
[----:B------:R-:W-:Y:S01]  /*27e90*/  PRMT R7, R7, 0x5410, R10 ;  /* 0x0000541007077816 */ /* 0x000fe2000000000a */
[----:B------:R-:W-:Y:S01]  /*27ea0*/  IMAD.MOV.U32 R125, RZ, RZ, R124 ;  /* 0x000000ffff7d7224 */ /* 0x000fe200078e007c */
[----:B------:R-:W-:Y:S02]  /*27eb0*/  PRMT R167, R167, 0x5410, R167 ;  /* 0x00005410a7a77816 */ /* 0x000fe400000000a7 */
.L_x_7622:
[----:B------:R-:W-:Y:S05]  /*27ec0*/  BSYNC B1 ;  /* 0x0000000000017941 */ /* 0x000fea0003800000 */
.L_x_7620:
        /* <DEDUP_REMOVED lines=11> */
.L_x_7624:
[----:B------:R-:W-:Y:S01]  /*27f80*/  IMAD.MOV.U32 R9, RZ, RZ, R8 ;  /* 0x000000ffff097224 */ /* 0x000fe200078e0008 */
[----:B------:R-:W-:Y:S01]  /*27f90*/  PRMT R10, R10, 0x7610, R7 ;  /* 0x000076100a0a7816 */ /* 0x000fe20000000007 */
[----:B------:R-:W-:Y:S01]  /*27fa0*/  IMAD.MOV.U32 R124, RZ, RZ, R127 ;  /* 0x000000ffff7c7224 */ /* 0x000fe200078e007f */
[----:B------:R-:W-:Y:S02]  /*27fb0*/  PRMT R167, R166, 0x7632, R167 ;  /* 0x00007632a6a77816 */ /* 0x000fe400000000a7 */
.L_x_7625:
[----:B------:R-:W-:Y:S05]  /*27fc0*/  BSYNC B1 ;  /* 0x0000000000017941 */ /* 0x000fea0003800000 */
.L_x_7623:
        /* <DEDUP_REMOVED lines=11> */
.L_x_7627:
[----:B------:R-:W-:Y:S01]  /*28080*/  IMAD.MOV.U32 R8, RZ, RZ, R9 ;  /* 0x000000ffff087224 */ /* 0x000fe200078e0009 */
[----:B------:R-:W-:Y:S01]  /*28090*/  PRMT R7, R10, 0x7632, R7 ;  /* 0x000076320a077816 */ /* 0x000fe20000000007 */
[----:B------:R-:W-:Y:S01]  /*280a0*/  IMAD.MOV.U32 R127, RZ, RZ, R126 ;  /* 0x000000ffff7f7224 */ /* 0x000fe200078e007e */
[----:B------:R-:W-:Y:S02]  /*280b0*/  PRMT R166, R166, 0x5410, R166 ;  /* 0x00005410a6a67816 */ /* 0x000fe400000000a6 */
.L_x_7628:
[----:B------:R-:W-:Y:S05]  /*280c0*/  BSYNC B1 ;  /* 0x0000000000017941 */ /* 0x000fea0003800000 */
.L_x_7626:
        /* <DEDUP_REMOVED lines=11> */
.L_x_7630:
[----:B------:R-:W-:Y:S01]  /*28180*/  IMAD.MOV.U32 R9, RZ, RZ, R8 ;  /* 0x000000ffff097224 */ /* 0x000fe200078e0008 */
[----:B------:R-:W-:Y:S01]  /*28190*/  PRMT R10, R7, 0x7610, R10 ;  /* 0x00007610070a7816 */ /* 0x000fe2000000000a */
[----:B------:R-:W-:Y:S01]  /*281a0*/  IMAD.MOV.U32 R126, RZ, RZ, R129 ;  /* 0x000000ffff7e7224 */ /* 0x000fe200078e0081 */
[----:B------:R-:W-:Y:S02]  /*281b0*/  PRMT R166, R165, 0x7632, R166 ;  /* 0x00007632a5a67816 */ /* 0x000fe400000000a6 */
.L_x_7631:
[----:B------:R-:W-:Y:S05]  /*281c0*/  BSYNC B1 ;  /* 0x0000000000017941 */ /* 0x000fea0003800000 */
.L_x_7629:
        /* <DEDUP_REMOVED lines=11> */
.L_x_7633:
[----:B------:R-:W-:Y:S01]  /*28280*/  IMAD.MOV.U32 R8, RZ, RZ, R9 ;  /* 0x000000ffff087224 */ /* 0x000fe200078e0009 */
[----:B------:R-:W-:Y:S01]  /*28290*/  PRMT R7, R7, 0x5410, R10 ;  /* 0x0000541007077816 */ /* 0x000fe2000000000a */
[----:B------:R-:W-:Y:S01]  /*282a0*/  IMAD.MOV.U32 R129, RZ, RZ, R128 ;  /* 0x000000ffff817224 */ /* 0x000fe200078e0080 */
[----:B------:R-:W-:Y:S02]  /*282b0*/  PRMT R165, R165, 0x5410, R165 ;  /* 0x00005410a5a57816 */ /* 0x000fe400000000a5 */
.L_x_7634:
[----:B------:R-:W-:Y:S05]  /*282c0*/  BSYNC B1 ;  /* 0x0000000000017941 */ /* 0x000fea0003800000 */
.L_x_7632:
        /* <DEDUP_REMOVED lines=11> */
.L_x_7636:
[----:B------:R-:W-:Y:S01]  /*28380*/  IMAD.MOV.U32 R9, RZ, RZ, R8 ;  /* 0x000000ffff097224 */ /* 0x000fe200078e0008 */
[----:B------:R-:W-:Y:S01]  /*28390*/  PRMT R10, R10, 0x7610, R7 ;  /* 0x000076100a0a7816 */ /* 0x000fe20000000007 */
[----:B------:R-:W-:Y:S01]  /*283a0*/  IMAD.MOV.U32 R128, RZ, RZ, R131 ;  /* 0x000000ffff807224 */ /* 0x000fe200078e0083 */
[----:B------:R-:W-:Y:S02]  /*283b0*/  PRMT R165, R164, 0x7632, R165 ;  /* 0x00007632a4a57816 */ /* 0x000fe400000000a5 */
.L_x_7637:
[----:B------:R-:W-:Y:S05]  /*283c0*/  BSYNC B1 ;  /* 0x0000000000017941 */ /* 0x000fea0003800000 */
.L_x_7635:
        /* <DEDUP_REMOVED lines=11> */
.L_x_7639:
[----:B------:R-:W-:Y:S01]  /*28480*/  IMAD.MOV.U32 R8, RZ, RZ, R9 ;  /* 0x000000ffff087224 */ /* 0x000fe200078e0009 */
[----:B------:R-:W-:Y:S01]  /*28490*/  PRMT R7, R10, 0x7632, R7 ;  /* 0x000076320a077816 */ /* 0x000fe20000000007 */
[----:B------:R-:W-:Y:S01]  /*284a0*/  IMAD.MOV.U32 R131, RZ, RZ, R130 ;  /* 0x000000ffff837224 */ /* 0x000fe200078e0082 */
[----:B------:R-:W-:Y:S02]  /*284b0*/  PRMT R164, R164, 0x5410, R164 ;  /* 0x00005410a4a47816 */ /* 0x000fe400000000a4 */
.L_x_7640:
[----:B------:R-:W-:Y:S05]  /*284c0*/  BSYNC B1 ;  /* 0x0000000000017941 */ /* 0x000fea0003800000 */
.L_x_7638:
        /* <DEDUP_REMOVED lines=11> */
.L_x_7642:
[----:B------:R-:W-:Y:S01]  /*28580*/  IMAD.MOV.U32 R9, RZ, RZ, R8 ;  /* 0x000000ffff097224 */ /* 0x000fe200078e0008 */
[----:B------:R-:W-:Y:S01]  /*28590*/  PRMT R10, R7, 0x7610, R10 ;  /* 0x00007610070a7816 */ /* 0x000fe2000000000a */
[----:B------:R-:W-:Y:S01]  /*285a0*/  IMAD.MOV.U32 R130, RZ, RZ, R133 ;  /* 0x000000ffff827224 */ /* 0x000fe200078e0085 */
[----:B------:R-:W-:Y:S02]  /*285b0*/  PRMT R164, R163, 0x7632, R164 ;  /* 0x00007632a3a47816 */ /* 0x000fe400000000a4 */
.L_x_7643:
[----:B------:R-:W-:Y:S05]  /*285c0*/  BSYNC B1 ;  /* 0x0000000000017941 */ /* 0x000fea0003800000 */
.L_x_7641:
        /* <DEDUP_REMOVED lines=11> */
.L_x_7645:
[----:B------:R-:W-:Y:S01]  /*28680*/  IMAD.MOV.U32 R8, RZ, RZ, R9 ;  /* 0x000000ffff087224 */ /* 0x000fe200078e0009 */
[----:B------:R-:W-:Y:S01]  /*28690*/  PRMT R7, R7, 0x5410, R10 ;  /* 0x0000541007077816 */ /* 0x000fe2000000000a */
[----:B------:R-:W-:Y:S01]  /*286a0*/  IMAD.MOV.U32 R133, RZ, RZ, R132 ;  /* 0x000000ffff857224 */ /* 0x000fe200078e0084 */
[----:B------:R-:W-:Y:S02]  /*286b0*/  PRMT R163, R163, 0x5410, R163 ;  /* 0x00005410a3a37816 */ /* 0x000fe400000000a3 */
.L_x_7646:
[----:B------:R-:W-:Y:S05]  /*286c0*/  BSYNC B1 ;  /* 0x0000000000017941 */ /* 0x000fea0003800000 */
.L_x_7644:
        /* <DEDUP_REMOVED lines=11> */
.L_x_7648:
[----:B------:R-:W-:Y:S01]  /*28780*/  IMAD.MOV.U32 R9, RZ, RZ, R8 ;  /* 0x000000ffff097224 */ /* 0x000fe200078e0008 */
[----:B------:R-:W-:Y:S01]  /*28790*/  PRMT R10, R10, 0x7610, R7 ;  /* 0x000076100a0a7816 */ /* 0x000fe20000000007 */
[----:B------:R-:W-:Y:S01]  /*287a0*/  IMAD.MOV.U32 R132, RZ, RZ, R135 ;  /* 0x000000ffff847224 */ /* 0x000fe200078e0087 */
[----:B------:R-:W-:Y:S02]  /*287b0*/  PRMT R163, R162, 0x7632, R163 ;  /* 0x00007632a2a37816 */ /* 0x000fe400000000a3 */
.L_x_7649:
[----:B------:R-:W-:Y:S05]  /*287c0*/  BSYNC B1 ;  /* 0x0000000000017941 */ /* 0x000fea0003800000 */
.L_x_7647:
        /* <DEDUP_REMOVED lines=11> */
.L_x_7651:
[----:B------:R-:W-:Y:S01]  /*28880*/  IMAD.MOV.U32 R8, RZ, RZ, R9 ;  /* 0x000000ffff087224 */ /* 0x000fe200078e0009 */
[----:B------:R-:W-:Y:S01]  /*28890*/  PRMT R7, R10, 0x7632, R7 ;  /* 0x000076320a077816 */ /* 0x000fe20000000007 */
[----:B------:R-:W-:Y:S01]  /*288a0*/  IMAD.MOV.U32 R135, RZ, RZ, R134 ;  /* 0x000000ffff877224 */ /* 0x000fe200078e0086 */
[----:B------:R-:W-:Y:S02]  /*288b0*/  PRMT R162, R162, 0x5410, R162 ;  /* 0x00005410a2a27816 */ /* 0x000fe400000000a2 */
.L_x_7652:
[----:B------:R-:W-:Y:S05]  /*288c0*/  BSYNC B1 ;  /* 0x0000000000017941 */ /* 0x000fea0003800000 */
.L_x_7650:
        /* <DEDUP_REMOVED lines=11> */
.L_x_7654:
[----:B------:R-:W-:Y:S01]  /*28980*/  IMAD.MOV.U32 R9, RZ, RZ, R8 ;  /* 0x000000ffff097224 */ /* 0x000fe200078e0008 */
[----:B------:R-:W-:Y:S01]  /*28990*/  PRMT R10, R7, 0x7610, R10 ;  /* 0x00007610070a7816 */ /* 0x000fe2000000000a */
[----:B------:R-:W-:Y:S01]  /*289a0*/  IMAD.MOV.U32 R134, RZ, RZ, R137 ;  /* 0x000000ffff867224 */ /* 0x000fe200078e0089 */
[----:B------:R-:W-:Y:S02]  /*289b0*/  PRMT R162, R161, 0x7632, R162 ;  /* 0x00007632a1a27816 */ /* 0x000fe400000000a2 */
.L_x_7655:
[----:B------:R-:W-:Y:S05]  /*289c0*/  BSYNC B1 ;  /* 0x0000000000017941 */ /* 0x000fea0003800000 */
.L_x_7653:
        /* <DEDUP_REMOVED lines=11> */
.L_x_7657:
[----:B------:R-:W-:Y:S01]  /*28a80*/  IMAD.MOV.U32 R8, RZ, RZ, R9 ;  /* 0x000000ffff087224 */ /* 0x000fe200078e0009 */
[----:B------:R-:W-:Y:S01]  /*28a90*/  PRMT R7, R7, 0x5410, R10 ;  /* 0x0000541007077816 */ /* 0x000fe2000000000a */
[----:B------:R-:W-:Y:S01]  /*28aa0*/  IMAD.MOV.U32 R137, RZ, RZ, R136 ;  /* 0x000000ffff897224 */ /* 0x000fe200078e0088 */
[----:B------:R-:W-:Y:S02]  /*28ab0*/  PRMT R161, R161, 0x5410, R161 ;  /* 0x00005410a1a17816 */ /* 0x000fe400000000a1 */
.L_x_7658:
[----:B------:R-:W-:Y:S05]  /*28ac0*/  BSYNC B1 ;  /* 0x0000000000017941 */ /* 0x000fea0003800000 */
.L_x_7656:
        /* <DEDUP_REMOVED lines=11> */
.L_x_7660:
[----:B------:R-:W-:Y:S01]  /*28b80*/  IMAD.MOV.U32 R9, RZ, RZ, R8 ;  /* 0x000000ffff097224 */ /* 0x000fe200078e0008 */
[----:B------:R-:W-:Y:S01]  /*28b90*/  PRMT R10, R10, 0x7610, R7 ;  /* 0x000076100a0a7816 */ /* 0x000fe20000000007 */
[----:B------:R-:W-:Y:S01]  /*28ba0*/  IMAD.MOV.U32 R136, RZ, RZ, R139 ;  /* 0x000000ffff887224 */ /* 0x000fe200078e008b */
[----:B------:R-:W-:Y:S02]  /*28bb0*/  PRMT R161, R160, 0x7632, R161 ;  /* 0x00007632a0a17816 */ /* 0x000fe400000000a1 */
.L_x_7661:
[----:B------:R-:W-:Y:S05]  /*28bc0*/  BSYNC B1 ;  /* 0x0000000000017941 */ /* 0x000fea0003800000 */
.L_x_7659:
        /* <DEDUP_REMOVED lines=11> */
.L_x_7663:
[----:B------:R-:W-:Y:S01]  /*28c80*/  IMAD.MOV.U32 R8, RZ, RZ, R9 ;  /* 0x000000ffff087224 */ /* 0x000fe200078e0009 */
[----:B------:R-:W-:Y:S01]  /*28c90*/  PRMT R7, R10, 0x7632, R7 ;  /* 0x000076320a077816 */ /* 0x000fe20000000007 */
[----:B------:R-:W-:Y:S01]  /*28ca0*/  IMAD.MOV.U32 R139, RZ, RZ, R138 ;  /* 0x000000ffff8b7224 */ /* 0x000fe200078e008a */
[----:B------:R-:W-:Y:S02]  /*28cb0*/  PRMT R160, R160, 0x5410, R160 ;  /* 0x00005410a0a07816 */ /* 0x000fe400000000a0 */
.L_x_7664:
[----:B------:R-:W-:Y:S05]  /*28cc0*/  BSYNC B1 ;  /* 0x0000000000017941 */ /* 0x000fea0003800000 */
.L_x_7662:
        /* <DEDUP_REMOVED lines=11> */
.L_x_7666:
[----:B------:R-:W-:Y:S01]  /*28d80*/  IMAD.MOV.U32 R9, RZ, RZ, R8 ;  /* 0x000000ffff097224 */ /* 0x000fe200078e0008 */
[----:B------:R-:W-:Y:S01]  /*28d90*/  PRMT R10, R7, 0x7610, R10 ;  /* 0x00007610070a7816 */ /* 0x000fe2000000000a */
[----:B------:R-:W-:Y:S01]  /*28da0*/  IMAD.MOV.U32 R138, RZ, RZ, R141 ;  /* 0x000000ffff8a7224 */ /* 0x000fe200078e008d */
[----:B------:R-:W-:Y:S02]  /*28db0*/  PRMT R160, R159, 0x7632, R160 ;  /* 0x000076329fa07816 */ /* 0x000fe400000000a0 */
.L_x_7667:
[----:B------:R-:W-:Y:S05]  /*28dc0*/  BSYNC B1 ;  /* 0x0000000000017941 */ /* 0x000fea0003800000 */
.L_x_7665:
        /* <DEDUP_REMOVED lines=11> */
.L_x_7669:
[----:B------:R-:W-:Y:S01]  /*28e80*/  IMAD.MOV.U32 R8, RZ, RZ, R9 ;  /* 0x000000ffff087224 */ /* 0x000fe200078e0009 */
[----:B------:R-:W-:Y:S01]  /*28e90*/  PRMT R7, R7, 0x5410, R10 ;  /* 0x0000541007077816 */ /* 0x000fe2000000000a */
[----:B------:R-:W-:Y:S01]  /*28ea0*/  IMAD.MOV.U32 R141, RZ, RZ, R140 ;  /* 0x000000ffff8d7224 */ /* 0x000fe200078e008c */
[----:B------:R-:W-:Y:S02]  /*28eb0*/  PRMT R159, R159, 0x5410, R159 ;  /* 0x000054109f9f7816 */ /* 0x000fe4000000009f */
.L_x_7670:
[----:B------:R-:W-:Y:S05]  /*28ec0*/  BSYNC B1 ;  /* 0x0000000000017941 */ /* 0x000fea0003800000 */
.L_x_7668:
        /* <DEDUP_REMOVED lines=11> */
.L_x_7672:
[----:B------:R-:W-:Y:S01]  /*28f80*/  IMAD.MOV.U32 R9, RZ, RZ, R8 ;  /* 0x000000ffff097224 */ /* 0x000fe200078e0008 */
[----:B------:R-:W-:Y:S01]  /*28f90*/  PRMT R10, R10, 0x7610, R7 ;  /* 0x000076100a0a7816 */ /* 0x000fe20000000007 */
[----:B------:R-:W-:Y:S01]  /*28fa0*/  IMAD.MOV.U32 R140, RZ, RZ, R143 ;  /* 0x000000ffff8c7224 */ /* 0x000fe200078e008f */
[----:B------:R-:W-:Y:S02]  /*28fb0*/  PRMT R159, R158, 0x7632, R159 ;  /* 0x000076329e9f7816 */ /* 0x000fe4000000009f */
.L_x_7673:
[----:B------:R-:W-:Y:S05]  /*28fc0*/  BSYNC B1 ;  /* 0x0000000000017941 */ /* 0x000fea0003800000 */
.L_x_7671:
        /* <DEDUP_REMOVED lines=11> */
.L_x_7675:
[----:B------:R-:W-:Y:S01]  /*29080*/  IMAD.MOV.U32 R8, RZ, RZ, R9 ;  /* 0x000000ffff087224 */ /* 0x000fe200078e0009 */
[----:B------:R-:W-:Y:S01]  /*29090*/  PRMT R7, R10, 0x7632, R7 ;  /* 0x000076320a077816 */ /* 0x000fe20000000007 */
[----:B------:R-:W-:Y:S01]  /*290a0*/  IMAD.MOV.U32 R143, RZ, RZ, R142 ;  /* 0x000000ffff8f7224 */ /* 0x000fe200078e008e */
[----:B------:R-:W-:Y:S02]  /*290b0*/  PRMT R158, R158, 0x5410, R158 ;  /* 0x000054109e9e7816 */ /* 0x000fe4000000009e */
.L_x_7676:
[----:B------:R-:W-:Y:S05]  /*290c0*/  BSYNC B1 ;  /* 0x0000000000017941 */ /* 0x000fea0003800000 */
.L_x_7674:
        /* <DEDUP_REMOVED lines=11> */
.L_x_7678:
[----:B------:R-:W-:Y:S01]  /*29180*/  IMAD.MOV.U32 R9, RZ, RZ, R8 ;  /* 0x000000ffff097224 */ /* 0x000fe200078e0008 */
[----:B------:R-:W-:Y:S01]  /*29190*/  PRMT R10, R7, 0x7610, R10 ;  /* 0x00007610070a7816 */ /* 0x000fe2000000000a */
[----:B------:R-:W-:Y:S01]  /*291a0*/  IMAD.MOV.U32 R142, RZ, RZ, R145 ;  /* 0x000000ffff8e7224 */ /* 0x000fe200078e0091 */
[----:B------:R-:W-:Y:S02]  /*291b0*/  PRMT R158, R157, 0x7632, R158 ;  /* 0x000076329d9e7816 */ /* 0x000fe4000000009e */
.L_x_7679:
[----:B------:R-:W-:Y:S05]  /*291c0*/  BSYNC B1 ;  /* 0x0000000000017941 */ /* 0x000fea0003800000 */
.L_x_7677:
        /* <DEDUP_REMOVED lines=11> */
.L_x_7681:
[----:B------:R-:W-:Y:S01]  /*29280*/  IMAD.MOV.U32 R8, RZ, RZ, R9 ;  /* 0x000000ffff087224 */ /* 0x000fe200078e0009 */
[----:B------:R-:W-:Y:S01]  /*29290*/  PRMT R7, R7, 0x5410, R10 ;  /* 0x0000541007077816 */ /* 0x000fe2000000000a */
[----:B------:R-:W-:Y:S01]  /*292a0*/  IMAD.MOV.U32 R145, RZ, RZ, R144 ;  /* 0x000000ffff917224 */ /* 0x000fe200078e0090 */
[----:B------:R-:W-:Y:S02]  /*292b0*/  PRMT R157, R157, 0x5410, R157 ;  /* 0x000054109d9d7816 */ /* 0x000fe4000000009d */
.L_x_7682:
[----:B------:R-:W-:Y:S05]  /*292c0*/  BSYNC B1 ;  /* 0x0000000000017941 */ /* 0x000fea0003800000 */
.L_x_7680:
        /* <DEDUP_REMOVED lines=11> */
.L_x_7684:
[----:B------:R-:W-:Y:S01]  /*29380*/  IMAD.MOV.U32 R9, RZ, RZ, R8 ;  /* 0x000000ffff097224 */ /* 0x000fe200078e0008 */
[----:B------:R-:W-:Y:S01]  /*29390*/  PRMT R10, R10, 0x7610, R7 ;  /* 0x000076100a0a7816 */ /* 0x000fe20000000007 */
[----:B------:R-:W-:Y:S01]  /*293a0*/  IMAD.MOV.U32 R144, RZ, RZ, R147 ;  /* 0x000000ffff907224 */ /* 0x000fe200078e0093 */
[----:B------:R-:W-:Y:S02]  /*293b0*/  PRMT R157, R156, 0x7632, R157 ;  /* 0x000076329c9d7816 */ /* 0x000fe4000000009d */
.L_x_7685:
[----:B------:R-:W-:Y:S05]  /*293c0*/  BSYNC B1 ;  /* 0x0000000000017941 */ /* 0x000fea0003800000 */
.L_x_7683:
        /* <DEDUP_REMOVED lines=11> */
.L_x_7687:
[----:B------:R-:W-:Y:S01]  /*29480*/  IMAD.MOV.U32 R8, RZ, RZ, R9 ;  /* 0x000000ffff087224 */ /* 0x000fe200078e0009 */
[----:B------:R-:W-:Y:S01]  /*29490*/  PRMT R7, R10, 0x7632, R7 ;  /* 0x000076320a077816 */ /* 0x000fe20000000007 */
[----:B------:R-:W-:Y:S01]  /*294a0*/  IMAD.MOV.U32 R147, RZ, RZ, R146 ;  /* 0x000000ffff937224 */ /* 0x000fe200078e0092 */
[----:B------:R-:W-:Y:S02]  /*294b0*/  PRMT R156, R156, 0x5410, R156 ;  /* 0x000054109c9c7816 */ /* 0x000fe4000000009c */
.L_x_7688:
[----:B------:R-:W-:Y:S05]  /*294c0*/  BSYNC B1 ;  /* 0x0000000000017941 */ /* 0x000fea0003800000 */
.L_x_7686:
        /* <DEDUP_REMOVED lines=11> */
.L_x_7690:
[----:B------:R-:W-:Y:S01]  /*29580*/  IMAD.MOV.U32 R9, RZ, RZ, R8 ;  /* 0x000000ffff097224 */ /* 0x000fe200078e0008 */
[----:B------:R-:W-:Y:S01]  /*29590*/  PRMT R10, R7, 0x7610, R10 ;  /* 0x00007610070a7816 */ /* 0x000fe2000000000a */
[----:B------:R-:W-:Y:S01]  /*295a0*/  IMAD.MOV.U32 R146, RZ, RZ, R149 ;  /* 0x000000ffff927224 */ /* 0x000fe200078e0095 */
[----:B------:R-:W-:Y:S02]  /*295b0*/  PRMT R156, R155, 0x7632, R156 ;  /* 0x000076329b9c7816 */ /* 0x000fe4000000009c */
.L_x_7691:
[----:B------:R-:W-:Y:S05]  /*295c0*/  BSYNC B1 ;  /* 0x0000000000017941 */ /* 0x000fea0003800000 */
.L_x_7689:
        /* <DEDUP_REMOVED lines=11> */
.L_x_7693:
[----:B------:R-:W-:Y:S01]  /*29680*/  IMAD.MOV.U32 R8, RZ, RZ, R9 ;  /* 0x000000ffff087224 */ /* 0x000fe200078e0009 */
[----:B------:R-:W-:Y:S01]  /*29690*/  PRMT R7, R7, 0x5410, R10 ;  /* 0x0000541007077816 */ /* 0x000fe2000000000a */
[----:B------:R-:W-:Y:S01]  /*296a0*/  IMAD.MOV.U32 R149, RZ, RZ, R148 ;  /* 0x000000ffff957224 */ /* 0x000fe200078e0094 */
[----:B------:R-:W-:Y:S02]  /*296b0*/  PRMT R155, R155, 0x5410, R155 ;  /* 0x000054109b9b7816 */ /* 0x000fe4000000009b */
.L_x_7694:
[----:B------:R-:W-:Y:S05]  /*296c0*/  BSYNC B1 ;  /* 0x0000000000017941 */ /* 0x000fea0003800000 */
.L_x_7692:
        /* <DEDUP_REMOVED lines=11> */
.L_x_7696:
[----:B------:R-:W-:Y:S01]  /*29780*/  IMAD.MOV.U32 R9, RZ, RZ, R8 ;  /* 0x000000ffff097224 */ /* 0x000fe200078e0008 */
[----:B------:R-:W-:Y:S01]  /*29790*/  PRMT R10, R10, 0x7610, R7 ;  /* 0x000076100a0a7816 */ /* 0x000fe20000000007 */
[----:B------:R-:W-:Y:S01]  /*297a0*/  IMAD.MOV.U32 R148, RZ, RZ, R151 ;  /* 0x000000ffff947224 */ /* 0x000fe200078e0097 */
[----:B------:R-:W-:Y:S02]  /*297b0*/  PRMT R155, R154, 0x7632, R155 ;  /* 0x000076329a9b7816 */ /* 0x000fe4000000009b */
.L_x_7697:
[----:B------:R-:W-:Y:S05]  /*297c0*/  BSYNC B1 ;  /* 0x0000000000017941 */ /* 0x000fea0003800000 */
.L_x_7695:
        /* <DEDUP_REMOVED lines=11> */
.L_x_7699:
[----:B------:R-:W-:Y:S01]  /*29880*/  IMAD.MOV.U32 R151, RZ, RZ, R150 ;  /* 0x000000ffff977224 */ /* 0x000fe200078e0096 */
[C---:B------:R-:W-:Y:S01]  /*29890*/  PRMT R154, R10.reuse, 0x5432, R154 ;  /* 0x000054320a9a7816 */ /* 0x040fe2000000009a */
[--C-:B------:R-:W-:Y:S01]  /*298a0*/  IMAD.MOV.U32 R7, RZ, RZ, R9.reuse ;  /* 0x000000ffff077224 */ /* 0x100fe200078e0009 */
[----:B------:R-:W-:Y:S01]  /*298b0*/  PRMT R8, R10, 0x7632, R8 ;  /* 0x000076320a087816 */ /* 0x000fe20000000008 */
[----:B------:R-:W-:Y:S02]  /*298c0*/  IMAD.MOV.U32 R150, RZ, RZ, R9 ;  /* 0x000000ffff967224 */ /* 0x000fe400078e0009 */
.L_x_7700:
[----:B------:R-:W-:Y:S05]  /*298d0*/  BSYNC B1 ;  /* 0x0000000000017941 */ /* 0x000fea0003800000 */
.L_x_7698:
[----:B------:R-:W-:Y:S02]  /*298e0*/  IADD3 R4, R4, 0x4, RZ ;  /* 0x0000000404047810 */ /* 0x000fe40007ffe0ff */
[----:B------:R-:W-:Y:S01]  /*298f0*/  IADD3 R2, R2, 0x2, RZ ;  /* 0x0000000202027810 */ /* 0x000fe20007ffe0ff */
[----:B------:R-:W-:Y:S01]  /*29900*/  @!P3 CALL.REL.NOINC `(.L_x_7701) ;  /* 0x000000100000b944 */ /* 0x000fe20003c00000 */
[----:B------:R-:W-:Y:S05]  /*29910*/  BRA `(.L_x_7702) ;  /* 0xffffc02000007947 */ /* 0x000fea000383ffff */
.L_x_7701:
[----:B------:R-:W-:Y:S01]  /*29920*/  FADD.FTZ R3, R3, R6 ;  /* 0x0000000603037221 */ /* 0x000fe20000010000 */
[----:B------:R-:W-:Y:S01]  /*29930*/  PRMT R154, R8, 0x7610, R154 ;  /* 0x00007610089a7816 */ /* 0x000fe2000000009a */
[----:B------:R-:W-:Y:S02]  /*29940*/  IMAD.MOV.U32 R150, RZ, RZ, R7 ;  /* 0x000000ffff967224 */ /* 0x000fe400078e0007 */
[----:B------:R-:W-:-:S02]  /*29950*/  IMAD.MOV.U32 R2, RZ, RZ, R0 ;  /* 0x000000ffff027224 */ /* 0x000fc400078e0000 */
.L_x_7511:
[----:B------:R-:W-:Y:S05]  /*29960*/  BSYNC B0 ;  /* 0x0000000000007941 */ /* 0x000fea0003800000 */
.L_x_7510:
[----:B------:R1:W-:Y:S01]  /*29970*/  STL.64 [R1+0x190], R150 ;  /* 0x0001909601007387 */ /* 0x0003e20000100a00 */
        /* <DEDUP_REMOVED lines=60> */
[----:B------:R-:W0:Y:S01]  /*29d40*/  S2UR UR4, SR_CTAID.X ;  /* 0x00000000000479c3 */ /* 0x000e220000002500 */
[----:B------:R-:W-:Y:S01]  /*29d50*/  IMAD.IADD R0, R0, 0x1, -R5 ;  /* 0x0000000100007824 */ /* 0x000fe200078e0a05 */
[----:B------:R-:W-:Y:S01]  /*29d60*/  ULDC UR5, c[0x0][0x180] ;  /* 0x0000600000057ab9 */ /* 0x000fe20000000800 */
[----:B------:R-:W-:Y:S01]  /*29d70*/  IADD3 R41, R1, 0x190, RZ ;  /* 0x0000019001297810 */ /* 0x000fe20007ffe0ff */
[----:B------:R-:W-:Y:S02]  /*29d80*/  IMAD.MOV.U32 R4, RZ, RZ, RZ ;  /* 0x000000ffff047224 */ /* 0x000fe400078e00ff */
[----:B------:R-:W-:Y:S01]  /*29d90*/  ISETP.GT.AND P0, PT, R0, RZ, PT ;  /* 0x000000ff0000720c */ /* 0x000fe20003f04270 */
[----:B0-----:R-:W-:-:S12]  /*29da0*/  UIMAD UR4, UR4, UR5, URZ ;  /* 0x00000005040472a4 */ /* 0x001fd8000f8e023f */
[----:B------:R-:W-:Y:S05]  /*29db0*/  @!P0 BRA `(.L_x_7707) ;  /* 0x0000091000008947 */ /* 0x000fea0003800000 */
[----:B------:R-:W-:Y:S02]  /*29dc0*/  ISETP.GT.AND P1, PT, R0, 0xc, PT ;  /* 0x0000000c0000780c */ /* 0x000fe40003f24270 */
[----:B------:R-:W-:-:S11]  /*29dd0*/  PLOP3.LUT P0, PT, PT, PT, PT, 0x80, 0x0 ;  /* 0x000000000000781c */ /* 0x000fd60003f0f070 */
[----:B------:R-:W-:Y:S05]  /*29de0*/  @!P1 BRA `(.L_x_7708) ;  /* 0x000005c000009947 */ /* 0x000fea0003800000 */
[----:B------:R-:W-:Y:S02]  /*29df0*/  PLOP3.LUT P0, PT, PT, PT, PT, 0x8, 0x0 ;  /* 0x000000000000781c */ /* 0x000fe40003f0e170 */
.L_x_7709:
[C---:B------:R-:W-:Y:S02]  /*29e00*/  IADD3 R6, R4.reuse, 0x4, RZ ;  /* 0x0000000404067810 */ /* 0x040fe40007ffe0ff */
[----:B------:R-:W-:-:S03]  /*29e10*/  IADD3 R8, R4, 0x8, RZ ;  /* 0x0000000804087810 */ /* 0x000fc60007ffe0ff */
[C-C-:B------:R-:W-:Y:S02]  /*29e20*/  IMAD R7, R6.reuse, 0x4, R41.reuse ;  /* 0x0000000406077824 */ /* 0x140fe400078e0229 */
[--C-:B------:R-:W-:Y:S02]  /*29e30*/  IMAD R6, R6, 0x2, R41.reuse ;  /* 0x0000000206067824 */ /* 0x100fe400078e0229 */
[C-C-:B------:R-:W-:Y:S01]  /*29e40*/  IMAD R10, R8.reuse, 0x4, R41.reuse ;  /* 0x00000004080a7824 */ /* 0x140fe200078e0229 */
[----:B------:R0:W2:Y:S01]  /*29e50*/  LDL.64 R12, [R7] ;  /* 0x00000000070c7983 */ /* 0x0000a20000100a00 */
[--C-:B------:R-:W-:Y:S01]  /*29e60*/  IMAD R16, R8, 0x2, R41.reuse ;  /* 0x0000000208107824 */ /* 0x100fe200078e0229 */
[----:B------:R-:W-:Y:S02]  /*29e70*/  IADD3 R8, R4, 0xc, RZ ;  /* 0x0000000c04087810 */ /* 0x000fe40007ffe0ff */
[----:B------:R3:W4:Y:S03]  /*29e80*/  LDL.64 R18, [R6+0x100] ;  /* 0x0001000006127983 */ /* 0x0007260000100a00 */
[C-C-:B------:R-:W-:Y:S01]  /*29e90*/  IMAD R24, R8.reuse, 0x2, R41.reuse ;  /* 0x0000000208187824 */ /* 0x140fe200078e0229 */
[----:B------:R0:W5:Y:S01]  /*29ea0*/  LDL.64 R22, [R7+0x8] ;  /* 0x0000080007167983 */ /* 0x0001620000100a00 */
[----:B------:R-:W-:-:S03]  /*29eb0*/  IMAD R20, R8, 0x4, R41 ;  /* 0x0000000408147824 */ /* 0x000fc600078e0229 */
[----:B------:R1:W5:Y:S01]  /*29ec0*/  LDL.64 R28, [R10] ;  /* 0x000000000a1c7983 */ /* 0x0003620000100a00 */
[----:B---3--:R-:W-:-:S03]  /*29ed0*/  IMAD R6, R4, 0x4, R41 ;  /* 0x0000000404067824 */ /* 0x008fc600078e0229 */
[----:B------:R-:W3:Y:S01]  /*29ee0*/  LDL.64 R30, [R16+0x100] ;  /* 0x00010000101e7983 */ /* 0x000ee20000100a00 */
[----:B0-----:R-:W-:-:S03]  /*29ef0*/  IMAD R7, R4, 0x2, R41 ;  /* 0x0000000204077824 */ /* 0x001fc600078e0229 */
[----:B------:R-:W3:Y:S04]  /*29f00*/  LDL.64 R36, [R24+0x100] ;  /* 0x0001000018247983 */ /* 0x000ee80000100a00 */
[----:B------:R1:W3:Y:S04]  /*29f10*/  LDL.64 R32, [R10+0x8] ;  /* 0x000008000a207983 */ /* 0x0002e80000100a00 */
[----:B------:R-:W3:Y:S04]  /*29f20*/  LDL.64 R34, [R20] ;  /* 0x0000000014227983 */ /* 0x000ee80000100a00 */
[----:B------:R-:W3:Y:S04]  /*29f30*/  LDL.64 R8, [R6] ;  /* 0x0000000006087983 */ /* 0x000ee80000100a00 */
[----:B------:R-:W3:Y:S04]  /*29f40*/  LDL.64 R14, [R6+0x8] ;  /* 0x00000800060e7983 */ /* 0x000ee80000100a00 */
[----:B-1----:R4:W3:Y:S04]  /*29f50*/  LDL.64 R10, [R7+0x100] ;  /* 0x00010000070a7983 */ /* 0x0028e80000100a00 */
[----:B------:R-:W3:Y:S01]  /*29f60*/  LDL.64 R38, [R20+0x8] ;  /* 0x0000080014267983 */ /* 0x000ee20000100a00 */
[----:B------:R-:W-:-:S04]  /*29f70*/  IADD3 R0, R0, -0x10, RZ ;  /* 0xfffffff000007810 */ /* 0x000fc80007ffe0ff */
[----:B------:R-:W-:Y:S02]  /*29f80*/  ISETP.GT.AND P1, PT, R0, 0xc, PT ;  /* 0x0000000c0000780c */ /* 0x000fe40003f24270 */
[----:B--2---:R-:W-:Y:S02]  /*29f90*/  IADD3 R17, R12, UR4, RZ ;  /* 0x000000040c117c10 */ /* 0x004fe4000fffe0ff */
[----:B------:R-:W-:Y:S01]  /*29fa0*/  IADD3 R21, R13, UR4, RZ ;  /* 0x000000040d157c10 */ /* 0x000fe2000fffe0ff */
[--C-:B----4-:R-:W-:Y:S02]  /*29fb0*/  HADD2.F32 R7, -RZ, R19.reuse.H0_H0 ;  /* 0x20000013ff077230 */ /* 0x110fe40000004100 */
[----:B------:R0:W-:Y:S01]  /*29fc0*/  STS [R4.X4+0x4b0], R17 ;  /* 0x0004b01104007388 */ /* 0x0001e20000004800 */
[----:B------:R-:W-:Y:S02]  /*29fd0*/  HADD2.F32 R13, -RZ, R18.H0_H0 ;  /* 0x20000012ff0d7230 */ /* 0x000fe40000004100 */
[----:B------:R-:W-:Y:S01]  /*29fe0*/  HADD2.F32 R19, -RZ, R19.H1_H1 ;  /* 0x30000013ff137230 */ /* 0x000fe20000004100 */
[----:B-----5:R-:W-:Y:S01]  /*29ff0*/  IADD3 R25, R22, UR4, RZ ;  /* 0x0000000416197c10 */ /* 0x020fe2000fffe0ff */
[----:B------:R3:W-:Y:S01]  /*2a000*/  STS [R4.X4+0x4b4], R21 ;  /* 0x0004b41504007388 */ /* 0x0007e20000004800 */
[----:B0-----:R-:W-:-:S03]  /*2a010*/  IADD3 R17, R28, UR4, RZ ;  /* 0x000000041c117c10 */ /* 0x001fc6000fffe0ff */
[----:B------:R0:W-:Y:S01]  /*2a020*/  STS [R4.X4+0x5b0], R13 ;  /* 0x0005b00d04007388 */ /* 0x0001e20000004800 */
[----:B------:R-:W-:Y:S01]  /*2a030*/  IADD3 R27, R23, UR4, RZ ;  /* 0x00000004171b7c10 */ /* 0x000fe2000fffe0ff */
[----:B------:R-:W-:Y:S02]  /*2a040*/  HADD2.F32 R23, -RZ, R18.H1_H1 ;  /* 0x30000012ff177230 */ /* 0x000fe40000004100 */
[----:B------:R1:W-:Y:S01]  /*2a050*/  STS [R4.X4+0x5bc], R19 ;  /* 0x0005bc1304007388 */ /* 0x0003e20000004800 */
[----:B---3--:R-:W-:-:S03]  /*2a060*/  HADD2.F32 R21, -RZ, R30.H1_H1 ;  /* 0x3000001eff157230 */ /* 0x008fc60000004100 */
[----:B------:R2:W-:Y:S01]  /*2a070*/  STS [R4.X4+0x4b8], R25 ;  /* 0x0004b81904007388 */ /* 0x0005e20000004800 */
[----:B0-----:R-:W-:-:S03]  /*2a080*/  HADD2.F32 R13, -RZ, R30.H0_H0 ;  /* 0x2000001eff0d7230 */ /* 0x001fc60000004100 */
[----:B------:R0:W-:Y:S01]  /*2a090*/  STS [R4.X4+0x5b8], R7 ;  /* 0x0005b80704007388 */ /* 0x0001e20000004800 */
[----:B-1----:R-:W-:-:S03]  /*2a0a0*/  HADD2.F32 R19, -RZ, R36.H0_H0 ;  /* 0x20000024ff137230 */ /* 0x002fc60000004100 */
[----:B------:R1:W-:Y:S01]  /*2a0b0*/  STS [R4.X4+0x4c0], R17 ;  /* 0x0004c01104007388 */ /* 0x0003e20000004800 */
[----:B--2---:R-:W-:Y:S01]  /*2a0c0*/  IADD3 R25, R32, UR4, RZ ;  /* 0x0000000420197c10 */ /* 0x004fe2000fffe0ff */
[--C-:B0-----:R-:W-:Y:S01]  /*2a0d0*/  HADD2.F32 R7, -RZ, R31.reuse.H0_H0 ;  /* 0x2000001fff077230 */ /* 0x101fe20000004100 */
[----:B-1----:R-:W-:Y:S01]  /*2a0e0*/  IADD3 R17, R34, UR4, RZ ;  /* 0x0000000422117c10 */ /* 0x002fe2000fffe0ff */
[----:B------:R0:W-:Y:S01]  /*2a0f0*/  STS [R4.X4+0x4bc], R27 ;  /* 0x0004bc1b04007388 */ /* 0x0001e20000004800 */
[----:B------:R-:W-:Y:S01]  /*2a100*/  IADD3 R29, R29, UR4, RZ ;  /* 0x000000041d1d7c10 */ /* 0x000fe2000fffe0ff */
[----:B------:R-:W-:Y:S02]  /*2a110*/  HADD2.F32 R31, -RZ, R31.H1_H1 ;  /* 0x3000001fff1f7230 */ /* 0x000fe40000004100 */
[----:B------:R1:W-:Y:S01]  /*2a120*/  STS [R4.X4+0x5c0], R13 ;  /* 0x0005c00d04007388 */ /* 0x0003e20000004800 */
[----:B------:R-:W-:-:S03]  /*2a130*/  IADD3 R33, R33, UR4, RZ ;  /* 0x0000000421217c10 */ /* 0x000fc6000fffe0ff */
[----:B------:R2:W-:Y:S01]  /*2a140*/  STS [R4.X4+0x5c4], R21 ;  /* 0x0005c41504007388 */ /* 0x0005e20000004800 */
[----:B------:R-:W-:Y:S01]  /*2a150*/  IADD3 R35, R35, UR4, RZ ;  /* 0x0000000423237c10 */ /* 0x000fe2000fffe0ff */
[--C-:B0-----:R-:W-:Y:S02]  /*2a160*/  HADD2.F32 R27, -RZ, R37.reuse.H0_H0 ;  /* 0x20000025ff1b7230 */ /* 0x101fe40000004100 */
[----:B------:R0:W-:Y:S01]  /*2a170*/  STS [R4.X4+0x5d0], R19 ;  /* 0x0005d01304007388 */ /* 0x0001e20000004800 */
[----:B------:R-:W-:Y:S01]  /*2a180*/  IADD3 R39, R39, UR4, RZ ;  /* 0x0000000427277c10 */ /* 0x000fe2000fffe0ff */
[----:B------:R-:W-:Y:S01]  /*2a190*/  HADD2.F32 R37, -RZ, R37.H1_H1 ;  /* 0x30000025ff257230 */ /* 0x000fe20000004100 */
[----:B-1----:R-:W-:Y:S01]  /*2a1a0*/  IADD3 R13, R9, UR4, RZ ;  /* 0x00000004090d7c10 */ /* 0x002fe2000fffe0ff */
[----:B------:R1:W-:Y:S01]  /*2a1b0*/  STS [R4.X4+0x5b4], R23 ;  /* 0x0005b41704007388 */ /* 0x0003e20000004800 */
[--C-:B------:R-:W-:Y:S01]  /*2a1c0*/  HADD2.F32 R9, -RZ, R10.reuse.H0_H0 ;  /* 0x2000000aff097230 */ /* 0x100fe20000004100 */
[----:B--2---:R-:W-:Y:S01]  /*2a1d0*/  IADD3 R21, R15, UR4, RZ ;  /* 0x000000040f157c10 */ /* 0x004fe2000fffe0ff */
[----:B------:R-:W-:Y:S01]  /*2a1e0*/  HADD2.F32 R15, -RZ, R10.H1_H1 ;  /* 0x3000000aff0f7230 */ /* 0x000fe20000004100 */
[----:B------:R2:W-:Y:S01]  /*2a1f0*/  STS [R4.X4+0x4c8], R25 ;  /* 0x0004c81904007388 */ /* 0x0005e20000004800 */
[----:B0-----:R-:W-:-:S03]  /*2a200*/  HADD2.F32 R19, -RZ, R11.H0_H0 ;  /* 0x2000000bff137230 */ /* 0x001fc60000004100 */
[----:B------:R0:W-:Y:S01]  /*2a210*/  STS [R4.X4+0x5c8], R7 ;  /* 0x0005c80704007388 */ /* 0x0001e20000004800 */
[----:B------:R-:W-:Y:S02]  /*2a220*/  HADD2.F32 R11, -RZ, R11.H1_H1 ;  /* 0x3000000bff0b7230 */ /* 0x000fe40000004100 */
[----:B-1----:R-:W-:Y:S01]  /*2a230*/  HADD2.F32 R23, -RZ, R36.H1_H1 ;  /* 0x30000024ff177230 */ /* 0x002fe20000004100 */
[----:B------:R1:W-:Y:S01]  /*2a240*/  STS [R4.X4+0x4d0], R17 ;  /* 0x0004d01104007388 */ /* 0x0003e20000004800 */
[----:B--2---:R-:W-:Y:S02]  /*2a250*/  IADD3 R25, R38, UR4, RZ ;  /* 0x0000000426197c10 */ /* 0x004fe4000fffe0ff */
[----:B0-----:R-:W-:Y:S02]  /*2a260*/  IADD3 R7, R8, UR4, RZ ;  /* 0x0000000408077c10 */ /* 0x001fe4000fffe0ff */
[----:B-1----:R-:W-:Y:S01]  /*2a270*/  IADD3 R17, R14, UR4, RZ ;  /* 0x000000040e117c10 */ /* 0x002fe2000fffe0ff */
        /* <DEDUP_REMOVED lines=19> */
.L_x_7708:
[----:B------:R-:W-:-:S13]  /*2a3b0*/  ISETP.GT.AND P1, PT, R0, 0x4, PT ;  /* 0x000000040000780c */ /* 0x000fda0003f24270 */
[----:B------:R-:W-:Y:S05]  /*2a3c0*/  @!P1 BRA `(.L_x_7710) ;  /* 0x000002e000009947 */ /* 0x000fea0003800000 */
[----:B------:R-:W-:-:S05]  /*2a3d0*/  IADD3 R6, R4, 0x4, RZ ;  /* 0x0000000404067810 */ /* 0x000fca0007ffe0ff */
[C-C-:B------:R-:W-:Y:S02]  /*2a3e0*/  IMAD R12, R6.reuse, 0x4, R41.reuse ;  /* 0x00000004060c7824 */ /* 0x140fe400078e0229 */
[--C-:B------:R-:W-:Y:S02]  /*2a3f0*/  IMAD R18, R6, 0x2, R41.reuse ;  /* 0x0000000206127824 */ /* 0x100fe400078e0229 */
[C-C-:B------:R-:W-:Y:S01]  /*2a400*/  IMAD R6, R4.reuse, 0x4, R41.reuse ;  /* 0x0000000404067824 */ /* 0x140fe200078e0229 */
[----:B------:R-:W2:Y:S01]  /*2a410*/  LDL.64 R16, [R12] ;  /* 0x000000000c107983 */ /* 0x000ea20000100a00 */
[----:B------:R-:W-:-:S03]  /*2a420*/  IMAD R7, R4, 0x2, R41 ;  /* 0x0000000204077824 */ /* 0x000fc600078e0229 */
[----:B------:R-:W3:Y:S04]  /*2a430*/  LDL.64 R20, [R12+0x8] ;  /* 0x000008000c147983 */ /* 0x000ee80000100a00 */
[----:B------:R-:W4:Y:S04]  /*2a440*/  LDL.64 R18, [R18+0x100] ;  /* 0x0001000012127983 */ /* 0x000f280000100a00 */
[----:B------:R-:W5:Y:S04]  /*2a450*/  LDL.64 R8, [R6] ;  /* 0x0000000006087983 */ /* 0x000f680000100a00 */
[----:B------:R-:W5:Y:S04]  /*2a460*/  LDL.64 R14, [R6+0x8] ;  /* 0x00000800060e7983 */ /* 0x000f680000100a00 */
[----:B------:R0:W5:Y:S01]  /*2a470*/  LDL.64 R10, [R7+0x100] ;  /* 0x00010000070a7983 */ /* 0x0001620000100a00 */
[----:B------:R-:W-:-:S02]  /*2a480*/  PLOP3.LUT P0, PT, PT, PT, PT, 0x8, 0x0 ;  /* 0x000000000000781c */ /* 0x000fc40003f0e170 */
[----:B------:R-:W-:Y:S02]  /*2a490*/  IADD3 R0, R0, -0x8, RZ ;  /* 0xfffffff800007810 */ /* 0x000fe40007ffe0ff */
[----:B--2---:R-:W-:Y:S02]  /*2a4a0*/  IADD3 R13, R16, UR4, RZ ;  /* 0x00000004100d7c10 */ /* 0x004fe4000fffe0ff */
[----:B------:R-:W-:Y:S02]  /*2a4b0*/  IADD3 R17, R17, UR4, RZ ;  /* 0x0000000411117c10 */ /* 0x000fe4000fffe0ff */
[----:B---3--:R-:W-:Y:S01]  /*2a4c0*/  IADD3 R21, R21, UR4, RZ ;  /* 0x0000000415157c10 */ /* 0x008fe2000fffe0ff */
[----:B------:R5:W-:Y:S01]  /*2a4d0*/  STS [R4.X4+0x4b0], R13 ;  /* 0x0004b00d04007388 */ /* 0x000be20000004800 */
[----:B------:R-:W-:Y:S01]  /*2a4e0*/  IADD3 R27, R20, UR4, RZ ;  /* 0x00000004141b7c10 */ /* 0x000fe2000fffe0ff */
[--C-:B----4-:R-:W-:Y:S02]  /*2a4f0*/  HADD2.F32 R29, -RZ, R19.reuse.H0_H0 ;  /* 0x20000013ff1d7230 */ /* 0x110fe40000004100 */
[----:B------:R2:W-:Y:S01]  /*2a500*/  STS [R4.X4+0x4bc], R21 ;  /* 0x0004bc1504007388 */ /* 0x0005e20000004800 */
[----:B------:R-:W-:-:S02]  /*2a510*/  HADD2.F32 R31, -RZ, R19.H1_H1 ;  /* 0x30000013ff1f7230 */ /* 0x000fc40000004100 */
[--C-:B------:R-:W-:Y:S01]  /*2a520*/  HADD2.F32 R23, -RZ, R18.reuse.H0_H0 ;  /* 0x20000012ff177230 */ /* 0x100fe20000004100 */
[----:B------:R3:W-:Y:S01]  /*2a530*/  STS [R4.X4+0x4b4], R17 ;  /* 0x0004b41104007388 */ /* 0x0007e20000004800 */
[----:B------:R-:W-:Y:S01]  /*2a540*/  HADD2.F32 R25, -RZ, R18.H1_H1 ;  /* 0x30000012ff197230 */ /* 0x000fe20000004100 */
[----:B-----5:R-:W-:Y:S02]  /*2a550*/  IADD3 R13, R9, UR4, RZ ;  /* 0x00000004090d7c10 */ /* 0x020fe4000fffe0ff */
[----:B0-----:R-:W-:Y:S01]  /*2a560*/  IADD3 R7, R8, UR4, RZ ;  /* 0x0000000408077c10 */ /* 0x001fe2000fffe0ff */
[----:B------:R-:W-:Y:S01]  /*2a570*/  STS [R4.X4+0x4b8], R27 ;  /* 0x0004b81b04007388 */ /* 0x000fe20000004800 */
[----:B--2---:R-:W-:Y:S01]  /*2a580*/  IADD3 R21, R15, UR4, RZ ;  /* 0x000000040f157c10 */ /* 0x004fe2000fffe0ff */
[--C-:B------:R-:W-:Y:S02]  /*2a590*/  HADD2.F32 R19, -RZ, R11.reuse.H0_H0 ;  /* 0x2000000bff137230 */ /* 0x100fe40000004100 */
[--C-:B------:R-:W-:Y:S01]  /*2a5a0*/  HADD2.F32 R9, -RZ, R10.reuse.H0_H0 ;  /* 0x2000000aff097230 */ /* 0x100fe20000004100 */
[----:B---3--:R-:W-:Y:S01]  /*2a5b0*/  IADD3 R17, R14, UR4, RZ ;  /* 0x000000040e117c10 */ /* 0x008fe2000fffe0ff */
        /* <DEDUP_REMOVED lines=15> */
.L_x_7710:
[----:B------:R-:W-:-:S13]  /*2a6b0*/  ISETP.NE.OR P0, PT, R0, RZ, P0 ;  /* 0x000000ff0000720c */ /* 0x000fda0000705670 */
[----:B------:R-:W-:Y:S05]  /*2a6c0*/  @!P0 BRA `(.L_x_7706) ;  /* 0x0000019000008947 */ /* 0x000fea0003800000 */
.L_x_7707:
[C-C-:B------:R-:W-:Y:S02]  /*2a6d0*/  IMAD R10, R4.reuse, 0x2, R41.reuse ;  /* 0x00000002040a7824 */ /* 0x140fe400078e0229 */
[----:B------:R-:W-:-:S04]  /*2a6e0*/  IMAD R8, R4, 0x4, R41 ;  /* 0x0000000404087824 */ /* 0x000fc800078e0229 */
[----:B------:R-:W2:Y:S04]  /*2a6f0*/  LDL.64 R10, [R10+0x100] ;  /* 0x000100000a0a7983 */ /* 0x000ea80000100a00 */
[----:B------:R-:W3:Y:S04]  /*2a700*/  LDL.64 R6, [R8] ;  /* 0x0000000008067983 */ /* 0x000ee80000100a00 */
[----:B------:R-:W4:Y:S01]  /*2a710*/  LDL.64 R14, [R8+0x8] ;  /* 0x00000800080e7983 */ /* 0x000f220000100a00 */
[----:B------:R-:W-:-:S04]  /*2a720*/  IADD3 R0, R0, -0x4, RZ ;  /* 0xfffffffc00007810 */ /* 0x000fc80007ffe0ff */
[----:B------:R-:W-:Y:S01]  /*2a730*/  ISETP.NE.AND P0, PT, R0, RZ, PT ;  /* 0x000000ff0000720c */ /* 0x000fe20003f05270 */
[--C-:B--2---:R-:W-:Y:S02]  /*2a740*/  HADD2.F32 R19, -RZ, R11.reuse.H0_H0 ;  /* 0x2000000bff137230 */ /* 0x104fe40000004100 */
[----:B------:R-:W-:Y:S01]  /*2a750*/  HADD2.F32 R11, -RZ, R11.H1_H1 ;  /* 0x3000000bff0b7230 */ /* 0x000fe20000004100 */
[----:B---3--:R-:W-:Y:S01]  /*2a760*/  IADD3 R13, R7, UR4, RZ ;  /* 0x00000004070d7c10 */ /* 0x008fe2000fffe0ff */
[--C-:B------:R-:W-:Y:S01]  /*2a770*/  HADD2.F32 R7, -RZ, R10.reuse.H0_H0 ;  /* 0x2000000aff077230 */ /* 0x100fe20000004100 */
[----:B------:R-:W-:Y:S02]  /*2a780*/  IADD3 R9, R6, UR4, RZ ;  /* 0x0000000406097c10 */ /* 0x000fe4000fffe0ff */
[----:B----4-:R-:W-:Y:S01]  /*2a790*/  IADD3 R21, R15, UR4, RZ ;  /* 0x000000040f157c10 */ /* 0x010fe2000fffe0ff */
[----:B------:R-:W-:Y:S01]  /*2a7a0*/  HADD2.F32 R15, -RZ, R10.H1_H1 ;  /* 0x3000000aff0f7230 */ /* 0x000fe20000004100 */
[----:B------:R-:W-:Y:S01]  /*2a7b0*/  IADD3 R17, R14, UR4, RZ ;  /* 0x000000040e117c10 */ /* 0x000fe2000fffe0ff */
        /* <DEDUP_REMOVED lines=9> */
[----:B-1----:R-:W-:Y:S05]  /*2a850*/  @P0 BRA `(.L_x_7707) ;  /* 0xfffffe7000000947 */ /* 0x002fea000383ffff */
.L_x_7706:
[----:B------:R-:W-:-:S13]  /*2a860*/  ISETP.NE.AND P0, PT, R5, RZ, PT ;  /* 0x000000ff0500720c */ /* 0x000fda0003f05270 */
[----:B------:R-:W-:Y:S05]  /*2a870*/  @!P0 BRA `(.L_x_7705) ;  /* 0x0000014000008947 */ /* 0x000fea0003800000 */
[----:B------:R-:W0:Y:S01]  /*2a880*/  S2R R11, SR_CTAID.X ;  /* 0x00000000000b7919 */ /* 0x000e220000002500 */
[----:B------:R-:W-:Y:S02]  /*2a890*/  IADD3 R7, R1, 0x188, RZ ;  /* 0x0000018801077810 */ /* 0x000fe40007ffe0ff */
[----:B------:R-:W-:-:S03]  /*2a8a0*/  LEA R0, R4, 0x4a0, 0x2 ;  /* 0x000004a004007811 */ /* 0x000fc600078e10ff */
[--C-:B------:R-:W-:Y:S01]  /*2a8b0*/  IMAD R6, R4, 0x2, R7.reuse ;  /* 0x0000000204067824 */ /* 0x100fe200078e0207 */
[----:B------:R-:W-:Y:S01]  /*2a8c0*/  IADD3 R0, R0, 0x100, RZ ;  /* 0x0000010000007810 */ /* 0x000fe20007ffe0ff */
[----:B------:R-:W-:-:S03]  /*2a8d0*/  IMAD R4, R4, 0x4, R7 ;  /* 0x0000000404047824 */ /* 0x000fc600078e0207 */
[----:B------:R-:W-:Y:S02]  /*2a8e0*/  IADD3 R10, R6, 0x108, RZ ;  /* 0x00000108060a7810 */ /* 0x000fe40007ffe0ff */
[----:B------:R-:W-:-:S05]  /*2a8f0*/  IADD3 R8, R4, 0x8, RZ ;  /* 0x0000000804087810 */ /* 0x000fca0007ffe0ff */
.L_x_7711:
[----:B------:R2:W3:Y:S04]  /*2a900*/  LDL R4, [R8] ;  /* 0x0000000008047983 */ /* 0x0004e80000100800 */
[----:B------:R4:W5:Y:S01]  /*2a910*/  LDL.U16 R6, [R10] ;  /* 0x000000000a067983 */ /* 0x0009620000100400 */
[----:B------:R-:W-:Y:S02]  /*2a920*/  IADD3 R5, R5, -0x1, RZ ;  /* 0xffffffff05057810 */ /* 0x000fe40007ffe0ff */
[----:B--2---:R-:W-:Y:S02]  /*2a930*/  IADD3 R8, R8, 0x4, RZ ;  /* 0x0000000408087810 */ /* 0x004fe40007ffe0ff */
[----:B------:R-:W-:-:S02]  /*2a940*/  ISETP.NE.AND P0, PT, R5, RZ, PT ;  /* 0x000000ff0500720c */ /* 0x000fc40003f05270 */
[----:B----4-:R-:W-:Y:S01]  /*2a950*/  IADD3 R10, R10, 0x2, RZ ;  /* 0x000000020a0a7810 */ /* 0x010fe20007ffe0ff */
[----:B0--3--:R-:W-:Y:S01]  /*2a960*/  IMAD R7, R11, c[0x0][0x180], R4 ;  /* 0x000060000b077a24 */ /* 0x009fe200078e0204 */
[----:B-----5:R-:W-:-:S04]  /*2a970*/  HADD2.F32 R9, -RZ, R6.H0_H0 ;  /* 0x20000006ff097230 */ /* 0x020fc80000004100 */
[----:B------:R-:W-:Y:S04]  /*2a980*/  STS [R0+-0x100], R7 ;  /* 0xffff000700007388 */ /* 0x000fe80000000800 */
[----:B------:R0:W-:Y:S02]  /*2a990*/  STS [R0], R9 ;  /* 0x0000000900007388 */ /* 0x0001e40000000800 */
[----:B0-----:R-:W-:Y:S01]  /*2a9a0*/  IADD3 R0, R0, 0x4, RZ ;  /* 0x0000000400007810 */ /* 0x001fe20007ffe0ff */
[----:B------:R-:W-:Y:S05]  /*2a9b0*/  @P0 BRA `(.L_x_7711) ;  /* 0xffffff4000000947 */ /* 0x000fea000383ffff */
.L_x_7705:
[----:B------:R-:W-:Y:S02]  /*2a9c0*/  IMAD.MOV.U32 R4, RZ, RZ, R3 ;  /* 0x000000ffff047224 */ /* 0x000fe400078e0003 */
[----:B------:R-:W-:-:S05]  /*2a9d0*/  IMAD.MOV.U32 R5, RZ, RZ, R2 ;  /* 0x000000ffff057224 */ /* 0x000fca00078e0002 */
[----:B------:R0:W-:Y:S02]  /*2a9e0*/  STS.64 [0x6a0], R4 ;  /* 0x0006a004ff007388 */ /* 0x0001e40000000a00 */
.L_x_7704:
[----:B------:R-:W-:Y:S05]  /*2a9f0*/  BSYNC B0 ;  /* 0x0000000000007941 */ /* 0x000fea0003800000 */
.L_x_7703:
[----:B0-----:R-:W0:Y:S04]  /*2aa00*/  S2R R5, SR_TID.X ;  /* 0x0000000000057919 */ /* 0x001e280000002100 */
[----:B------:R-:W-:Y:S01]  /*2aa10*/  BAR.SYNC.DEFER_BLOCKING 0x0 ;  /* 0x0000000000007b1d */ /* 0x000fe20000010000 */
[----:B0-----:R-:W-:-:S13]  /*2aa20*/  ISETP.GT.AND P0, PT, R5, 0x81, PT ;  /* 0x000000810500780c */ /* 0x001fda0003f04270 */
[----:B------:R-:W-:Y:S05]  /*2aa30*/  @P0 EXIT ;  /* 0x000000000000094d */ /* 0x000fea0003800000 */
[C---:B------:R-:W-:Y:S01]  /*2aa40*/  IMNMX R0, R5.reuse, 0x42, !PT ;  /* 0x0000004205007817 */ /* 0x040fe20007800200 */
[----:B-1----:R-:W0:Y:S01]  /*2aa50*/  S2R R3, SR_CTAID.Y ;  /* 0x0000000000037919 */ /* 0x002e220000002600 */
        /* <DEDUP_REMOVED lines=12> */
.L_x_7714:
        /* <DEDUP_REMOVED lines=9> */
.L_x_7713:
[----:B------:R-:W-:Y:S05]  /*2abb0*/  BSYNC B0 ;  /* 0x0000000000007941 */ /* 0x000fea0003800000 */
.L_x_7712:
[----:B------:R-:W-:Y:S05]  /*2abc0*/  @!P1 EXIT ;  /* 0x000000000000994d */ /* 0x000fea0003800000 */
[C---:B------:R-:W-:Y:S01]  /*2abd0*/  IADD3 R16, R5.reuse, -0x100, RZ ;  /* 0xffffff0005107810 */ /* 0x040fe20007ffe0ff */
[----:B------:R-:W-:Y:S01]  /*2abe0*/  IMAD R17, R0, 0x82, R5 ;  /* 0x0000008200117824 */ /* 0x000fe200078e0205 */
[----:B------:R-:W-:Y:S01]  /*2abf0*/  LEA R5, R5, 0x4a0, 0x2 ;  /* 0x000004a005057811 */ /* 0x000fe200078e10ff */
[----:B------:R-:W-:Y:S01]  /*2ac00*/  BSSY B0, `(.L_x_7715) ;  /* 0x000004d000007945 */ /* 0x000fe20003800000 */
[----:B0-----:R-:W-:-:S02]  /*2ac10*/  IADD3 R2, -R16, -0x7e, RZ ;  /* 0xffffff8210027810 */ /* 0x001fc40007ffe1ff */
[----:B------:R-:W-:Y:S02]  /*2ac20*/  PLOP3.LUT P0, PT, PT, PT, PT, 0x80, 0x0 ;  /* 0x000000000000781c */ /* 0x000fe40003f0f070 */
[----:B------:R-:W-:Y:S02]  /*2ac30*/  ISETP.GT.AND P1, PT, R2, 0x300, PT ;  /* 0x000003000200780c */ /* 0x000fe40003f24270 */
[----:B------:R-:W-:Y:S02]  /*2ac40*/  IADD3 R0, R5, 0x200, RZ ;  /* 0x0000020005007810 */ /* 0x000fe40007ffe0ff */
[----:B------:R-:W-:-:S09]  /*2ac50*/  IADD3 R18, R17, 0xc0, RZ ;  /* 0x000000c011127810 */ /* 0x000fd20007ffe0ff */
[----:B------:R-:W-:Y:S05]  /*2ac60*/  @!P1 BRA `(.L_x_7716) ;  /* 0x0000046000009947 */ /* 0x000fea0003800000 */
[----:B------:R-:W-:Y:S02]  /*2ac70*/  PLOP3.LUT P0, PT, PT, PT, PT, 0x8, 0x0 ;  /* 0x000000000000781c */ /* 0x000fe40003f0e170 */
.L_x_7717:
[----:B0-----:R-:W0:Y:S01]  /*2ac80*/  LDS R7, [R0+-0x200] ;  /* 0xfffe000000077984 */ /* 0x001e220000000800 */
[----:B------:R-:W-:Y:S01]  /*2ac90*/  IMAD.MOV.U32 R47, RZ, RZ, 0x4 ;  /* 0x00000004ff2f7424 */ /* 0x000fe200078e00ff */
[C---:B------:R-:W-:Y:S02]  /*2aca0*/  IADD3 R4, R18.reuse, -0x80, RZ ;  /* 0xffffff8012047810 */ /* 0x040fe40007ffe0ff */
[----:B------:R-:W1:Y:S01]  /*2acb0*/  LDS R15, [R0+-0x100] ;  /* 0xffff0000000f7984 */ /* 0x000e620000000800 */
[CC--:B------:R-:W-:Y:S01]  /*2acc0*/  IMAD.WIDE.U32 R2, R17.reuse, R47.reuse, c[0x0][0x178] ;  /* 0x00005e0011027625 */ /* 0x0c0fe200078e002f */
[----:B------:R-:W-:Y:S02]  /*2acd0*/  IADD3 R6, R18, -0x40, RZ ;  /* 0xffffffc012067810 */ /* 0x000fe40007ffe0ff */
[----:B------:R-:W2:Y:S01]  /*2ace0*/  LDS R19, [R0] ;  /* 0x0000000000137984 */ /* 0x000ea20000000800 */
[C---:B------:R-:W-:Y:S01]  /*2acf0*/  IADD3 R8, R17.reuse, 0x100, RZ ;  /* 0x0000010011087810 */ /* 0x040fe20007ffe0ff */
[-C--:B------:R-:W-:Y:S01]  /*2ad00*/  IMAD.WIDE.U32 R4, R4, R47.reuse, c[0x0][0x178] ;  /* 0x00005e0004047625 */ /* 0x080fe200078e002f */
[C---:B------:R-:W-:Y:S01]  /*2ad10*/  IADD3 R10, R18.reuse, 0x80, RZ ;  /* 0x00000080120a7810 */ /* 0x040fe20007ffe0ff */
[----:B------:R-:W3:Y:S01]  /*2ad20*/  LDS R21, [R0+0x100] ;  /* 0x0001000000157984 */ /* 0x000ee20000000800 */
[----:B------:R-:W-:Y:S01]  /*2ad30*/  IADD3 R12, R18, 0xc0, RZ ;  /* 0x000000c0120c7810 */ /* 0x000fe20007ffe0ff */
[-C--:B------:R-:W-:Y:S01]  /*2ad40*/  IMAD.WIDE.U32 R8, R8, R47.reuse, c[0x0][0x178] ;  /* 0x00005e0008087625 */ /* 0x080fe200078e002f */
[----:B------:R-:W-:Y:S01]  /*2ad50*/  IADD3 R14, R18, 0x100, RZ ;  /* 0x00000100120e7810 */ /* 0x000fe20007ffe0ff */
[----:B------:R-:W4:Y:S01]  /*2ad60*/  LDS R23, [R0+0x200] ;  /* 0x0002000000177984 */ /* 0x000f220000000800 */
[----:B------:R-:W-:Y:S01]  /*2ad70*/  IADD3 R20, R17, 0x200, RZ ;  /* 0x0000020011147810 */ /* 0x000fe20007ffe0ff */
[-C--:B------:R-:W-:Y:S01]  /*2ad80*/  IMAD.WIDE.U32 R10, R10, R47.reuse, c[0x0][0x178] ;  /* 0x00005e000a0a7625 */ /* 0x080fe200078e002f */
[C---:B------:R-:W-:Y:S01]  /*2ad90*/  IADD3 R22, R18.reuse, 0x180, RZ ;  /* 0x0000018012167810 */ /* 0x040fe20007ffe0ff */
[----:B------:R-:W5:Y:S01]  /*2ada0*/  LDS R25, [R0+0x300] ;  /* 0x0003000000197984 */ /* 0x000f620000000800 */
        /* <DEDUP_REMOVED lines=9> */
[----:B------:R-:W3:Y:S04]  /*2ae40*/  LDS R37, [R0+0x900] ;  /* 0x0009000000257984 */ /* 0x000ee80000000800 */
[----:B------:R-:W4:Y:S04]  /*2ae50*/  LDS R39, [R0+0xa00] ;  /* 0x000a000000277984 */ /* 0x000f280000000800 */
[----:B------:R-:W5:Y:S04]  /*2ae60*/  LDS R41, [R0+0xb00] ;  /* 0x000b000000297984 */ /* 0x000f680000000800 */
[----:B------:R-:W5:Y:S04]  /*2ae70*/  LDS R43, [R0+0xc00] ;  /* 0x000c0000002b7984 */ /* 0x000f680000000800 */
[----:B------:R1:W5:Y:S04]  /*2ae80*/  LDS R45, [R0+0xd00] ;  /* 0x000d0000002d7984 */ /* 0x0003680000000800 */
[----:B0-----:R0:W-:Y:S04]  /*2ae90*/  STG.E [R2.64], R7 ;  /* 0x0000000702007986 */ /* 0x0011e8000c101906 */
[----:B-1----:R1:W-:Y:S01]  /*2aea0*/  STG.E [R4.64], R15 ;  /* 0x0000000f04007986 */ /* 0x0023e2000c101906 */
[----:B------:R-:W-:Y:S01]  /*2aeb0*/  IADD3 R0, R0, 0x1000, RZ ;  /* 0x0000100000007810 */ /* 0x000fe20007ffe0ff */
[----:B0-----:R-:W-:-:S04]  /*2aec0*/  IMAD.WIDE.U32 R2, R6, R47, c[0x0][0x178] ;  /* 0x00005e0006027625 */ /* 0x001fc800078e002f */
[-C--:B------:R-:W-:Y:S01]  /*2aed0*/  IMAD.WIDE.U32 R6, R18, R47.reuse, c[0x0][0x178] ;  /* 0x00005e0012067625 */ /* 0x080fe200078e002f */
[----:B--2---:R0:W-:Y:S01]  /*2aee0*/  STG.E [R2.64], R19 ;  /* 0x0000001302007986 */ /* 0x0041e2000c101906 */
[C---:B-1----:R-:W-:Y:S02]  /*2aef0*/  IADD3 R15, R17.reuse, 0x300, RZ ;  /* 0x00000300110f7810 */ /* 0x042fe40007ffe0ff */
[-C--:B------:R-:W-:Y:S01]  /*2af00*/  IMAD.WIDE.U32 R4, R14, R47.reuse, c[0x0][0x178] ;  /* 0x00005e000e047625 */ /* 0x080fe200078e002f */
[----:B---3--:R1:W-:Y:S01]  /*2af10*/  STG.E [R6.64], R21 ;  /* 0x0000001506007986 */ /* 0x0083e2000c101906 */
[----:B------:R-:W-:Y:S02]  /*2af20*/  IADD3 R14, R18, 0x300, RZ ;  /* 0x00000300120e7810 */ /* 0x000fe40007ffe0ff */
[----:B------:R-:W-:Y:S01]  /*2af30*/  IADD3 R17, R17, 0x400, RZ ;  /* 0x0000040011117810 */ /* 0x000fe20007ffe0ff */
[----:B----4-:R2:W-:Y:S04]  /*2af40*/  STG.E [R8.64], R23 ;  /* 0x0000001708007986 */ /* 0x0105e8000c101906 */
[----:B-----5:R3:W-:Y:S01]  /*2af50*/  STG.E [R10.64], R25 ;  /* 0x000000190a007986 */ /* 0x0207e2000c101906 */
[----:B0-----:R-:W-:Y:S01]  /*2af60*/  IMAD.WIDE.U32 R2, R20, R47, c[0x0][0x178] ;  /* 0x00005e0014027625 */ /* 0x001fe200078e002f */
[----:B------:R-:W-:-:S02]  /*2af70*/  IADD3 R19, R18, 0x280, RZ ;  /* 0x0000028012137810 */ /* 0x000fc40007ffe0ff */
[----:B------:R-:W-:Y:S01]  /*2af80*/  IADD3 R20, R18, 0x2c0, RZ ;  /* 0x000002c012147810 */ /* 0x000fe20007ffe0ff */
[-C--:B-1----:R-:W-:Y:S01]  /*2af90*/  IMAD.WIDE.U32 R6, R22, R47.reuse, c[0x0][0x178] ;  /* 0x00005e0016067625 */ /* 0x082fe200078e002f */
[----:B------:R0:W-:Y:S03]  /*2afa0*/  STG.E [R12.64], R27 ;  /* 0x0000001b0c007986 */ /* 0x0001e6000c101906 */
[----:B--2---:R-:W-:Y:S01]  /*2afb0*/  IMAD.WIDE.U32 R8, R24, R47, c[0x0][0x178] ;  /* 0x00005e0018087625 */ /* 0x004fe200078e002f */
[----:B------:R1:W-:Y:S01]  /*2afc0*/  STG.E [R4.64], R29 ;  /* 0x0000001d04007986 */ /* 0x0003e2000c101906 */
[----:B---3--:R-:W-:-:S03]  /*2afd0*/  IADD3 R10, R18, 0x200, RZ ;  /* 0x00000200120a7810 */ /* 0x008fc60007ffe0ff */
        /* <DEDUP_REMOVED lines=15> */
.L_x_7716:
[----:B------:R-:W-:Y:S05]  /*2b0d0*/  BSYNC B0 ;  /* 0x0000000000007941 */ /* 0x000fea0003800000 */
.L_x_7715:
[----:B0-----:R-:W-:Y:S01]  /*2b0e0*/  IADD3 R2, -R16, -0x7e, RZ ;  /* 0xffffff8210027810 */ /* 0x001fe20007ffe1ff */
        /* <DEDUP_REMOVED lines=10> */
[----:B------:R-:W2:Y:S01]  /*2b190*/  LDS R23, [R0] ;  /* 0x0000000000177984 */ /* 0x000ea20000000800 */
[----:B------:R-:W-:Y:S01]  /*2b1a0*/  IADD3 R12, R18, 0x80, RZ ;  /* 0x00000080120c7810 */ /* 0x000fe20007ffe0ff */
[-C--:B------:R-:W-:Y:S01]  /*2b1b0*/  IMAD.WIDE.U32 R4, R4, R35.reuse, c[0x0][0x178] ;  /* 0x00005e0004047625 */ /* 0x080fe200078e0023 */
[C---:B------:R-:W-:Y:S01]  /*2b1c0*/  IADD3 R14, R18.reuse, 0xc0, RZ ;  /* 0x000000c0120e7810 */ /* 0x040fe20007ffe0ff */
[----:B------:R-:W3:Y:S01]  /*2b1d0*/  LDS R25, [R0+0x100] ;  /* 0x0001000000197984 */ /* 0x000ee20000000800 */
[----:B------:R-:W-:Y:S01]  /*2b1e0*/  IADD3 R20, R18, 0x100, RZ ;  /* 0x0000010012147810 */ /* 0x000fe20007ffe0ff */
[-C--:B------:R-:W-:Y:S01]  /*2b1f0*/  IMAD.WIDE.U32 R6, R6, R35.reuse, c[0x0][0x178] ;  /* 0x00005e0006067625 */ /* 0x080fe200078e0023 */
[----:B------:R-:W-:Y:S01]  /*2b200*/  PLOP3.LUT P0, PT, PT, PT, PT, 0x8, 0x0 ;  /* 0x000000000000781c */ /* 0x000fe20003f0e170 */
[----:B------:R-:W4:Y:S01]  /*2b210*/  LDS R27, [R0+0x200] ;  /* 0x00020000001b7984 */ /* 0x000f220000000800 */
[----:B------:R-:W-:Y:S01]  /*2b220*/  IADD3 R16, R16, 0x200, RZ ;  /* 0x0000020010107810 */ /* 0x000fe20007ffe0ff */
[CC--:B------:R-:W-:Y:S01]  /*2b230*/  IMAD.WIDE.U32 R8, R18.reuse, R35.reuse, c[0x0][0x178] ;  /* 0x00005e0012087625 */ /* 0x0c0fe200078e0023 */
[----:B------:R-:W-:Y:S01]  /*2b240*/  IADD3 R18, R18, 0x200, RZ ;  /* 0x0000020012127810 */ /* 0x000fe20007ffe0ff */
[----:B------:R-:W5:Y:S01]  /*2b250*/  LDS R29, [R0+0x300] ;  /* 0x00030000001d7984 */ /* 0x000f620000000800 */
[----:B------:R-:W-:Y:S01]  /*2b260*/  IADD3 R17, R17, 0x200, RZ ;  /* 0x0000020011117810 */ /* 0x000fe20007ffe0ff */
[----:B------:R-:W-:-:S02]  /*2b270*/  IMAD.WIDE.U32 R10, R10, R35, c[0x0][0x178] ;  /* 0x00005e000a0a7625 */ /* 0x000fc400078e0023 */
[----:B------:R-:W5:Y:S02]  /*2b280*/  LDS R31, [R0+0x400] ;  /* 0x00040000001f7984 */ /* 0x000f640000000800 */
[-C--:B------:R-:W-:Y:S02]  /*2b290*/  IMAD.WIDE.U32 R12, R12, R35.reuse, c[0x0][0x178] ;  /* 0x00005e000c0c7625 */ /* 0x080fe400078e0023 */
[----:B------:R0:W5:Y:S02]  /*2b2a0*/  LDS R33, [R0+0x500] ;  /* 0x0005000000217984 */ /* 0x0001640000000800 */
[-C--:B------:R-:W-:Y:S01]  /*2b2b0*/  IMAD.WIDE.U32 R14, R14, R35.reuse, c[0x0][0x178] ;  /* 0x00005e000e0e7625 */ /* 0x080fe200078e0023 */
[----:B0-----:R-:W-:Y:S01]  /*2b2c0*/  IADD3 R0, R0, 0x800, RZ ;  /* 0x0000080000007810 */ /* 0x001fe20007ffe0ff */
[----:B------:R0:W-:Y:S04]  /*2b2d0*/  STG.E [R2.64], R19 ;  /* 0x0000001302007986 */ /* 0x0001e8000c101906 */
[----:B-1----:R1:W-:Y:S04]  /*2b2e0*/  STG.E [R4.64], R21 ;  /* 0x0000001504007986 */ /* 0x0023e8000c101906 */
[----:B--2---:R1:W-:Y:S01]  /*2b2f0*/  STG.E [R6.64], R23 ;  /* 0x0000001706007986 */ /* 0x0043e2000c101906 */
[----:B0-----:R-:W-:-:S03]  /*2b300*/  IMAD.WIDE.U32 R2, R20, R35, c[0x0][0x178] ;  /* 0x00005e0014027625 */ /* 0x001fc600078e0023 */
[----:B---3--:R1:W-:Y:S04]  /*2b310*/  STG.E [R8.64], R25 ;  /* 0x0000001908007986 */ /* 0x0083e8000c101906 */
[----:B----4-:R1:W-:Y:S04]  /*2b320*/  STG.E [R10.64], R27 ;  /* 0x0000001b0a007986 */ /* 0x0103e8000c101906 */
[----:B-----5:R1:W-:Y:S04]  /*2b330*/  STG.E [R12.64], R29 ;  /* 0x0000001d0c007986 */ /* 0x0203e8000c101906 */
[----:B------:R1:W-:Y:S04]  /*2b340*/  STG.E [R14.64], R31 ;  /* 0x0000001f0e007986 */ /* 0x0003e8000c101906 */
[----:B------:R1:W-:Y:S02]  /*2b350*/  STG.E [R2.64], R33 ;  /* 0x0000002102007986 */ /* 0x0003e4000c101906 */
.L_x_7719:
[----:B------:R-:W-:Y:S05]  /*2b360*/  BSYNC B0 ;  /* 0x0000000000007941 */ /* 0x000fea0003800000 */
.L_x_7718:
[----:B------:R-:W-:-:S13]  /*2b370*/  ISETP.LT.OR P0, PT, R16, -0x7e, P0 ;  /* 0xffffff821000780c */ /* 0x000fda0000701670 */
[----:B------:R-:W-:Y:S05]  /*2b380*/  @!P0 EXIT ;  /* 0x000000000000894d */ /* 0x000fea0003800000 */
[----:B-1----:R-:W0:Y:S01]  /*2b390*/  LDS R11, [R0+-0x200] ;  /* 0xfffe0000000b7984 */ /* 0x002e220000000800 */
[----:B------:R-:W-:Y:S01]  /*2b3a0*/  IMAD.MOV.U32 R9, RZ, RZ, 0x4 ;  /* 0x00000004ff097424 */ /* 0x000fe200078e00ff */
[C---:B------:R-:W-:Y:S02]  /*2b3b0*/  IADD3 R4, R18.reuse, -0x80, RZ ;  /* 0xffffff8012047810 */ /* 0x040fe40007ffe0ff */
[----:B------:R-:W1:Y:S01]  /*2b3c0*/  LDS R13, [R0+-0x100] ;  /* 0xffff0000000d7984 */ /* 0x000e620000000800 */
[----:B------:R-:W-:Y:S01]  /*2b3d0*/  IADD3 R6, R18, -0x40, RZ ;  /* 0xffffffc012067810 */ /* 0x000fe20007ffe0ff */
[-C--:B------:R-:W-:Y:S02]  /*2b3e0*/  IMAD.WIDE.U32 R2, R17, R9.reuse, c[0x0][0x178] ;  /* 0x00005e0011027625 */ /* 0x080fe400078e0009 */
[----:B------:R-:W2:Y:S02]  /*2b3f0*/  LDS R15, [R0] ;  /* 0x00000000000f7984 */ /* 0x000ea40000000800 */
[----:B------:R-:W-:-:S02]  /*2b400*/  IMAD.WIDE.U32 R4, R4, R9, c[0x0][0x178] ;  /* 0x00005e0004047625 */ /* 0x000fc400078e0009 */
[----:B------:R-:W3:Y:S02]  /*2b410*/  LDS R19, [R0+0x100] ;  /* 0x0001000000137984 */ /* 0x000ee40000000800 */
[----:B------:R-:W-:-:S04]  /*2b420*/  IMAD.WIDE.U32 R6, R6, R9, c[0x0][0x178] ;  /* 0x00005e0006067625 */ /* 0x000fc800078e0009 */
[----:B------:R-:W-:Y:S01]  /*2b430*/  IMAD.WIDE.U32 R8, R18, R9, c[0x0][0x178] ;  /* 0x00005e0012087625 */ /* 0x000fe200078e0009 */
[----:B0-----:R-:W-:Y:S04]  /*2b440*/  STG.E [R2.64], R11 ;  /* 0x0000000b02007986 */ /* 0x001fe8000c101906 */
[----:B-1----:R-:W-:Y:S04]  /*2b450*/  STG.E [R4.64], R13 ;  /* 0x0000000d04007986 */ /* 0x002fe8000c101906 */
[----:B--2---:R-:W-:Y:S04]  /*2b460*/  STG.E [R6.64], R15 ;  /* 0x0000000f06007986 */ /* 0x004fe8000c101906 */
[----:B---3--:R-:W-:Y:S01]  /*2b470*/  STG.E [R8.64], R19 ;  /* 0x0000001308007986 */ /* 0x008fe2000c101906 */
[----:B------:R-:W-:Y:S05]  /*2b480*/  EXIT ;  /* 0x000000000000794d */ /* 0x000fea0003800000 */
.L_x_7720:
        /* <DEDUP_REMOVED lines=15> */
.L_x_74470:


//--------------------- .text._ZN17fastertransformer17batch_topk_kernelI6__halfLi32ELi32EEEvPKiPKT_PiPfS8_PKbS3_NS_14BeamHypothesesEiiifS4_ --------------------------
	.section	.text._ZN17fastertransformer17batch_topk_kernelI6__halfLi32ELi32EEEvPKiPKT_PiPfS8_PKbS3_NS_14BeamHypothesesEiiifS4_,"ax",@progbits
	.sectioninfo	@"SHI_REGISTERS=72"
	.align	128
        .global         _ZN17fastertransformer17batch_topk_kernelI6__halfLi32ELi32EEEvPKiPKT_PiPfS8_PKbS3_NS_14BeamHypothesesEiiifS4_
        .type           _ZN17fastertransformer17batch_topk_kernelI6__halfLi32ELi32EEEvPKiPKT_PiPfS8_PKbS3_NS_14BeamHypothesesEiiifS4_,@function
        .size           _ZN17fastertransformer17batch_topk_kernelI6__halfLi32ELi32EEEvPKiPKT_PiPfS8_PKbS3_NS_14BeamHypothesesEiiifS4_,(.L_x_74471 - _ZN17fastertransformer17batch_topk_kernelI6__halfLi32ELi32EEEvPKiPKT_PiPfS8_PKbS3_NS_14BeamHypothesesEiiifS4_)
        .other          _ZN17fastertransformer17batch_topk_kernelI6__halfLi32ELi32EEEvPKiPKT_PiPfS8_PKbS3_NS_14BeamHypothesesEiiifS4_,@"STO_CUDA_ENTRY STV_DEFAULT"
_ZN17fastertransformer17batch_topk_kernelI6__halfLi32ELi32EEEvPKiPKT_PiPfS8_PKbS3_NS_14BeamHypothesesEiiifS4_:
.text._ZN17fastertransformer17batch_topk_kernelI6__halfLi32ELi32EEEvPKiPKT_PiPfS8_PKbS3_NS_14BeamHypothesesEiiifS4_:
        /* <DEDUP_REMOVED lines=31> */
.L_x_7722:
[----:B------:R-:W-:-:S04]  /*01f0*/  LEA R2, P0, R5, c[0x0][0x1c0], 0x2 ;  /* 0x0000700005027a11 */ /* 0x000fc800078010ff */
[----:B------:R-:W-:Y:S01]  /*0200*/  LEA.HI.X R3, R5, c[0x0][0x1c4], R6, 0x2, P0 ;  /* 0x0000710005037a11 */ /* 0x000fe200000f1406 */
[----:B------:R-:W-:-:S05]  /*0210*/  IMAD.MOV.U32 R5, RZ, RZ, 0x7f7fffff ;  /* 0x7f7fffffff057424 */ /* 0x000fca00078e00ff */
[----:B------:R0:W-:Y:S03]  /*0220*/  STG.E [R2.64], R5 ;  /* 0x0000000502007986 */ /* 0x0001e6000c101904 */
.L_x_7723:
[----:B------:R-:W-:Y:S05]  /*0230*/  BSYNC B0 ;  /* 0x0000000000007941 */ /* 0x000fea0003800000 */
.L_x_7721:
[----:B0-----:R-:W-:Y:S01]  /*0240*/  ISETP.GE.AND P0, PT, R9, c[0x0][0x220], PT ;  /* 0x0000880009007a0c */ /* 0x001fe20003f06270 */
[----:B------:R-:W-:Y:S01]  /*0250*/  IMAD.MOV.U32 R17, RZ, RZ, 0xfc00 ;  /* 0x0000fc00ff117424 */ /* 0x000fe200078e00ff */
[----:B------:R-:W-:Y:S01]  /*0260*/  BSSY B0, `(.L_x_7724) ;  /* 0x00004d6000007945 */ /* 0x000fe20003800000 */
[----:B------:R-:W-:Y:S02]  /*0270*/  IMAD.MOV.U32 R2, RZ, RZ, 0xfc00 ;  /* 0x0000fc00ff027424 */ /* 0x000fe400078e00ff */
        /* <DEDUP_REMOVED lines=119> */
.L_x_7825:
        /* <DEDUP_REMOVED lines=9> */
[----:B------:R-:W-:-:S04]  /*0a80*/  IMAD R4, R4, R11, RZ ;  /* 0x0000000b04047224 */ /* 0x000fc800078e02ff */
[----:B------:R-:W-:Y:S01]  /*0a90*/  IMAD.HI.U32 R12, R13, R4, R12 ;  /* 0x000000040d0c7227 */ /* 0x000fe200078e000c */
[----:B------:R-:W-:-:S05]  /*0aa0*/  IABS R4, R9 ;  /* 0x0000000900047213 */ /* 0x000fca0000000000 */
        /* <DEDUP_REMOVED lines=15> */
[----:B------:R-:W-:-:S05]  /*0ba0*/  F2FP.PACK_AB R4, RZ, R12 ;  /* 0x0000000cff04723e */ /* 0x000fca00000000ff */
[C---:B------:R-:W-:Y:S02]  /*0bb0*/  HSETP2.GEU.AND P1, PT, |R4|.reuse.H0_H0, 8.523464202880859375e-06, 8.523464202880859375e-06, PT ;  /* 0x008f008f04007434 */ /* 0x040fe40003f2ea00 */
[----:B------:R-:W-:-:S05]  /*0bc0*/  HSETP2.GT.AND P0, PT, |R4|.H0_H0, RZ.H0_H0, PT ;  /* 0x200000ff04007234 */ /* 0x000fca0003f04a00 */
[----:B------:R-:W-:-:S13]  /*0bd0*/  PLOP3.LUT P0, PT, P1, P0, PT, 0xa2, 0x0 ;  /* 0x000000000000781c */ /* 0x000fda0000f01472 */
[----:B------:R-:W-:-:S04]  /*0be0*/  @!P0 FFMA.FTZ R10, -R5, R12, R10 ;  /* 0x0000000c050a8223 */ /* 0x000fc8000001010a */
[----:B------:R-:W-:Y:S01]  /*0bf0*/  @!P0 FFMA.FTZ R12, R3, R10, R12 ;  /* 0x0000000a030c8223 */ /* 0x000fe2000001000c */
[----:B------:R-:W-:-:S04]  /*0c00*/  PRMT R10, R4, 0x7610, R10 ;  /* 0x00007610040a7816 */ /* 0x000fc8000000000a */
[----:B------:R-:W-:-:S04]  /*0c10*/  @!P0 F2FP.PACK_AB R4, RZ, R12 ;  /* 0x0000000cff04823e */ /* 0x000fc800000000ff */
[----:B------:R-:W-:-:S05]  /*0c20*/  @!P0 PRMT R10, R4, 0x7610, R10 ;  /* 0x00007610040a8816 */ /* 0x000fca000000000a */
.L_x_7727:
[----:B--23-5:R-:W-:Y:S01]  /*0c30*/  HFMA2 R4, R11.H0_H0, c[0x0] [0x230].H0_H0, R10.H0_H0 ;  /* 0x20008c000b047a31 */ /* 0x02cfe2000004080a */
[----:B------:R-:W-:Y:S04]  /*0c40*/  BSSY B1, `(.L_x_7728) ;  /* 0x000000a000017945 */ /* 0x000fe80003800000 */
[----:B------:R-:W-:-:S05]  /*0c50*/  HSETP2.GT.AND P0, PT, R4.H0_H0, R54.H1_H1, PT ;  /* 0x3000003604007234 */ /* 0x000fca0003f04800 */
[----:B------:R-:W-:-:S13]  /*0c60*/  ISETP.EQ.OR P0, PT, R16, -0x1, P0 ;  /* 0xffffffff1000780c */ /* 0x000fda0000702670 */
[----:B------:R-:W-:Y:S05]  /*0c70*/  @P0 BRA `(.L_x_7729) ;  /* 0x0000004000000947 */ /* 0x000fea0003800000 */
[----:B------:R-:W-:-:S13]  /*0c80*/  ISETP.GT.AND P0, PT, R16, R9, PT ;  /* 0x000000091000720c */ /* 0x000fda0003f04270 */
[----:B------:R-:W-:Y:S01]  /*0c90*/  HSETP2.NEU.OR P0, PT, R4.H0_H0, R54.H1_H1, !P0 ;  /* 0x3000003604007234 */ /* 0x000fe2000470d820 */
[----:B------:R-:W-:-:S12]  /*0ca0*/  PRMT R4, R4, 0x7610, R54 ;  /* 0x0000761004047816 */ /* 0x000fd80000000036 */
[----:B------:R-:W-:Y:S05]  /*0cb0*/  @P0 BRA `(.L_x_7730) ;  /* 0x0000002000000947 */ /* 0x000fea0003800000 */
.L_x_7729:
[----:B------:R-:W-:Y:S01]  /*0cc0*/  PRMT R4, R4, 0x5410, R4 ;  /* 0x0000541004047816 */ /* 0x000fe20000000004 */
[----:B------:R-:W-:Y:S02]  /*0cd0*/  IMAD.MOV.U32 R16, RZ, RZ, R9 ;  /* 0x000000ffff107224 */ /* 0x000fe400078e0009 */
.L_x_7730:
[----:B------:R-:W-:Y:S05]  /*0ce0*/  BSYNC B1 ;  /* 0x0000000000017941 */ /* 0x000fea0003800000 */
.L_x_7728:
        /* <DEDUP_REMOVED lines=10> */
.L_x_7732:
[----:B------:R-:W-:Y:S01]  /*0d90*/  IMAD.MOV.U32 R11, RZ, RZ, R16 ;  /* 0x000000ffff0b7224 */ /* 0x000fe200078e0010 */
[----:B------:R-:W-:Y:S01]  /*0da0*/  PRMT R54, R54, 0x5410, R54 ;  /* 0x0000541036367816 */ /* 0x000fe20000000036 */
[----:B------:R-:W-:Y:S01]  /*0db0*/  IMAD.MOV.U32 R16, RZ, RZ, R23 ;  /* 0x000000ffff107224 */ /* 0x000fe200078e0017 */
[----:B------:R-:W-:Y:S02]  /*0dc0*/  PRMT R10, R4, 0x7632, R10 ;  /* 0x00007632040a7816 */ /* 0x000fe4000000000a */
.L_x_7733:
[----:B------:R-:W-:Y:S05]  /*0dd0*/  BSYNC B1 ;  /* 0x0000000000017941 */ /* 0x000fea0003800000 */
.L_x_7731:
        /* <DEDUP_REMOVED lines=11> */
.L_x_7735:
[----:B------:R-:W-:Y:S01]  /*0e90*/  PRMT R54, R53, 0x7632, R54 ;  /* 0x0000763235367816 */ /* 0x000fe20000000036 */
[----:B------:R-:W-:Y:S01]  /*0ea0*/  IMAD.MOV.U32 R4, RZ, RZ, R11 ;  /* 0x000000ffff047224 */ /* 0x000fe200078e000b */
[----:B------:R-:W-:Y:S01]  /*0eb0*/  PRMT R12, R10, 0x7610, R12 ;  /* 0x000076100a0c7816 */ /* 0x000fe2000000000c */
[----:B------:R-:W-:Y:S02]  /*0ec0*/  IMAD.MOV.U32 R23, RZ, RZ, R22 ;  /* 0x000000ffff177224 */ /* 0x000fe400078e0016 */
.L_x_7736:
[----:B------:R-:W-:Y:S05]  /*0ed0*/  BSYNC B1 ;  /* 0x0000000000017941 */ /* 0x000fea0003800000 */
.L_x_7734:
        /* <DEDUP_REMOVED lines=11> */
.L_x_7738:
[----:B------:R-:W-:Y:S01]  /*0f90*/  PRMT R53, R53, 0x5410, R53 ;  /* 0x0000541035357816 */ /* 0x000fe20000000035 */
[----:B------:R-:W-:Y:S01]  /*0fa0*/  IMAD.MOV.U32 R11, RZ, RZ, R4 ;  /* 0x000000ffff0b7224 */ /* 0x000fe200078e0004 */
[----:B------:R-:W-:Y:S01]  /*0fb0*/  PRMT R10, R10, 0x5410, R12 ;  /* 0x000054100a0a7816 */ /* 0x000fe2000000000c */
[----:B------:R-:W-:Y:S02]  /*0fc0*/  IMAD.MOV.U32 R22, RZ, RZ, R21 ;  /* 0x000000ffff167224 */ /* 0x000fe400078e0015 */
.L_x_7739:
[----:B------:R-:W-:Y:S05]  /*0fd0*/  BSYNC B1 ;  /* 0x0000000000017941 */ /* 0x000fea0003800000 */
.L_x_7737:
        /* <DEDUP_REMOVED lines=11> */
.L_x_7741:
[----:B------:R-:W-:Y:S01]  /*1090*/  PRMT R53, R52, 0x7632, R53 ;  /* 0x0000763234357816 */ /* 0x000fe20000000035 */
[----:B------:R-:W-:Y:S01]  /*10a0*/  IMAD.MOV.U32 R4, RZ, RZ, R11 ;  /* 0x000000ffff047224 */ /* 0x000fe200078e000b */
[----:B------:R-:W-:Y:S01]  /*10b0*/  PRMT R12, R12, 0x7610, R10 ;  /* 0x000076100c0c7816 */ /* 0x000fe2000000000a */
[----:B------:R-:W-:Y:S02]  /*10c0*/  IMAD.MOV.U32 R21, RZ, RZ, R20 ;  /* 0x000000ffff157224 */ /* 0x000fe400078e0014 */
.L_x_7742:
[----:B------:R-:W-:Y:S05]  /*10d0*/  BSYNC B1 ;  /* 0x0000000000017941 */ /* 0x000fea0003800000 */
.L_x_7740:
        /* <DEDUP_REMOVED lines=11> */
.L_x_7744:
[----:B------:R-:W-:Y:S01]  /*1190*/  PRMT R52, R52, 0x5410, R52 ;  /* 0x0000541034347816 */ /* 0x000fe20000000034 */
[----:B------:R-:W-:Y:S01]  /*11a0*/  IMAD.MOV.U32 R11, RZ, RZ, R4 ;  /* 0x000000ffff0b7224 */ /* 0x000fe200078e0004 */
[----:B------:R-:W-:Y:S01]  /*11b0*/  PRMT R10, R12, 0x7632, R10 ;  /* 0x000076320c0a7816 */ /* 0x000fe2000000000a */
[----:B------:R-:W-:Y:S02]  /*11c0*/  IMAD.MOV.U32 R20, RZ, RZ, R27 ;  /* 0x000000ffff147224 */ /* 0x000fe400078e001b */
.L_x_7745:
[----:B------:R-:W-:Y:S05]  /*11d0*/  BSYNC B1 ;  /* 0x0000000000017941 */ /* 0x000fea0003800000 */
.L_x_7743:
        /* <DEDUP_REMOVED lines=11> */
.L_x_7747:
[----:B------:R-:W-:Y:S01]  /*1290*/  PRMT R52, R51, 0x7632, R52 ;  /* 0x0000763233347816 */ /* 0x000fe20000000034 */
[----:B------:R-:W-:Y:S01]  /*12a0*/  IMAD.MOV.U32 R4, RZ, RZ, R11 ;  /* 0x000000ffff047224 */ /* 0x000fe200078e000b */
[----:B------:R-:W-:Y:S01]  /*12b0*/  PRMT R12, R10, 0x7610, R12 ;  /* 0x000076100a0c7816 */ /* 0x000fe2000000000c */
[----:B------:R-:W-:Y:S02]  /*12c0*/  IMAD.MOV.U32 R27, RZ, RZ, R26 ;  /* 0x000000ffff1b7224 */ /* 0x000fe400078e001a */
.L_x_7748:
[----:B------:R-:W-:Y:S05]  /*12d0*/  BSYNC B1 ;  /* 0x0000000000017941 */ /* 0x000fea0003800000 */
.L_x_7746:
        /* <DEDUP_REMOVED lines=11> */
.L_x_7750:
[----:B------:R-:W-:Y:S01]  /*1390*/  PRMT R51, R51, 0x5410, R51 ;  /* 0x0000541033337816 */ /* 0x000fe20000000033 */
[----:B------:R-:W-:Y:S01]  /*13a0*/  IMAD.MOV.U32 R11, RZ, RZ, R4 ;  /* 0x000000ffff0b7224 */ /* 0x000fe200078e0004 */
[----:B------:R-:W-:Y:S01]  /*13b0*/  PRMT R10, R10, 0x5410, R12 ;  /* 0x000054100a0a7816 */ /* 0x000fe2000000000c */
[----:B------:R-:W-:Y:S02]  /*13c0*/  IMAD.MOV.U32 R26, RZ, RZ, R25 ;  /* 0x000000ffff1a7224 */ /* 0x000fe400078e0019 */
.L_x_7751:
[----:B------:R-:W-:Y:S05]  /*13d0*/  BSYNC B1 ;  /* 0x0000000000017941 */ /* 0x000fea0003800000 */
.L_x_7749:
        /* <DEDUP_REMOVED lines=11> */
.L_x_7753:
[----:B------:R-:W-:Y:S01]  /*1490*/  PRMT R51, R50, 0x7632, R51 ;  /* 0x0000763232337816 */ /* 0x000fe20000000033 */
[----:B------:R-:W-:Y:S01]  /*14a0*/  IMAD.MOV.U32 R4, RZ, RZ, R11 ;  /* 0x000000ffff047224 */ /* 0x000fe200078e000b */
[----:B------:R-:W-:Y:S01]  /*14b0*/  PRMT R12, R12, 0x7610, R10 ;  /* 0x000076100c0c7816 */ /* 0x000fe2000000000a */
[----:B------:R-:W-:Y:S02]  /*14c0*/  IMAD.MOV.U32 R25, RZ, RZ, R24 ;  /* 0x000000ffff197224 */ /* 0x000fe400078e0018 */
.L_x_7754:
[----:B------:R-:W-:Y:S05]  /*14d0*/  BSYNC B1 ;  /* 0x0000000000017941 */ /* 0x000fea0003800000 */
.L_x_7752:
        /* <DEDUP_REMOVED lines=11> */
.L_x_7756:
[----:B------:R-:W-:Y:S01]  /*1590*/  PRMT R50, R50, 0x5410, R50 ;  /* 0x0000541032327816 */ /* 0x000fe20000000032 */
[----:B------:R-:W-:Y:S01]  /*15a0*/  IMAD.MOV.U32 R11, RZ, RZ, R4 ;  /* 0x000000ffff0b7224 */ /* 0x000fe200078e0004 */
[----:B------:R-:W-:Y:S01]  /*15b0*/  PRMT R10, R12, 0x7632, R10 ;  /* 0x000076320c0a7816 */ /* 0x000fe2000000000a */
[----:B------:R-:W-:Y:S02]  /*15c0*/  IMAD.MOV.U32 R24, RZ, RZ, R31 ;  /* 0x000000ffff187224 */ /* 0x000fe400078e001f */
.L_x_7757:
[----:B------:R-:W-:Y:S05]  /*15d0*/  BSYNC B1 ;  /* 0x0000000000017941 */ /* 0x000fea0003800000 */
.L_x_7755:
        /* <DEDUP_REMOVED lines=11> */
.L_x_7759:
[----:B------:R-:W-:Y:S01]  /*1690*/  PRMT R50, R55, 0x7632, R50 ;  /* 0x0000763237327816 */ /* 0x000fe20000000032 */
[----:B------:R-:W-:Y:S01]  /*16a0*/  IMAD.MOV.U32 R4, RZ, RZ, R11 ;  /* 0x000000ffff047224 */ /* 0x000fe200078e000b */
[----:B------:R-:W-:Y:S01]  /*16b0*/  PRMT R12, R10, 0x7610, R12 ;  /* 0x000076100a0c7816 */ /* 0x000fe2000000000c */
[----:B------:R-:W-:Y:S02]  /*16c0*/  IMAD.MOV.U32 R31, RZ, RZ, R30 ;  /* 0x000000ffff1f7224 */ /* 0x000fe400078e001e */
.L_x_7760:
[----:B------:R-:W-:Y:S05]  /*16d0*/  BSYNC B1 ;  /* 0x0000000000017941 */ /* 0x000fea0003800000 */
.L_x_7758:
        /* <DEDUP_REMOVED lines=11> */
.L_x_7762:
[----:B------:R-:W-:Y:S01]  /*1790*/  PRMT R55, R55, 0x5410, R55 ;  /* 0x0000541037377816 */ /* 0x000fe20000000037 */
[----:B------:R-:W-:Y:S01]  /*17a0*/  IMAD.MOV.U32 R11, RZ, RZ, R4 ;  /* 0x000000ffff0b7224 */ /* 0x000fe200078e0004 */
[----:B------:R-:W-:Y:S01]  /*17b0*/  PRMT R10, R10, 0x5410, R12 ;  /* 0x000054100a0a7816 */ /* 0x000fe2000000000c */
[----:B------:R-:W-:Y:S02]  /*17c0*/  IMAD.MOV.U32 R30, RZ, RZ, R29 ;  /* 0x000000ffff1e7224 */ /* 0x000fe400078e001d */
.L_x_7763:
[----:B------:R-:W-:Y:S05]  /*17d0*/  BSYNC B1 ;  /* 0x0000000000017941 */ /* 0x000fea0003800000 */
.L_x_7761:
        /* <DEDUP_REMOVED lines=11> */
.L_x_7765:
[----:B------:R-:W-:Y:S01]  /*1890*/  PRMT R55, R60, 0x7632, R55 ;  /* 0x000076323c377816 */ /* 0x000fe20000000037 */
[----:B------:R-:W-:Y:S01]  /*18a0*/  IMAD.MOV.U32 R4, RZ, RZ, R11 ;  /* 0x000000ffff047224 */ /* 0x000fe200078e000b */
[----:B------:R-:W-:Y:S01]  /*18b0*/  PRMT R12, R12, 0x7610, R10 ;  /* 0x000076100c0c7816 */ /* 0x000fe2000000000a */
[----:B------:R-:W-:Y:S02]  /*18c0*/  IMAD.MOV.U32 R29, RZ, RZ, R28 ;  /* 0x000000ffff1d7224 */ /* 0x000fe400078e001c */
.L_x_7766:
[----:B------:R-:W-:Y:S05]  /*18d0*/  BSYNC B1 ;  /* 0x0000000000017941 */ /* 0x000fea0003800000 */
.L_x_7764:
        /* <DEDUP_REMOVED lines=11> */
.L_x_7768:
[----:B------:R-:W-:Y:S01]  /*1990*/  PRMT R60, R60, 0x5410, R60 ;  /* 0x000054103c3c7816 */ /* 0x000fe2000000003c */
[----:B------:R-:W-:Y:S01]  /*19a0*/  IMAD.MOV.U32 R11, RZ, RZ, R4 ;  /* 0x000000ffff0b7224 */ /* 0x000fe200078e0004 */
[----:B------:R-:W-:Y:S01]  /*19b0*/  PRMT R10, R12, 0x7632, R10 ;  /* 0x000076320c0a7816 */ /* 0x000fe2000000000a */
[----:B------:R-:W-:Y:S02]  /*19c0*/  IMAD.MOV.U32 R28, RZ, RZ, R35 ;  /* 0x000000ffff1c7224 */ /* 0x000fe400078e0023 */
.L_x_7769:
[----:B------:R-:W-:Y:S05]  /*19d0*/  BSYNC B1 ;  /* 0x0000000000017941 */ /* 0x000fea0003800000 */
.L_x_7767:
        /* <DEDUP_REMOVED lines=11> */
.L_x_7771:
[----:B------:R-:W-:Y:S01]  /*1a90*/  PRMT R60, R61, 0x7632, R60 ;  /* 0x000076323d3c7816 */ /* 0x000fe2000000003c */
[----:B------:R-:W-:Y:S01]  /*1aa0*/  IMAD.MOV.U32 R4, RZ, RZ, R11 ;  /* 0x000000ffff047224 */ /* 0x000fe200078e000b */
[----:B------:R-:W-:Y:S01]  /*1ab0*/  PRMT R12, R10, 0x7610, R12 ;  /* 0x000076100a0c7816 */ /* 0x000fe2000000000c */
[----:B------:R-:W-:Y:S02]  /*1ac0*/  IMAD.MOV.U32 R35, RZ, RZ, R34 ;  /* 0x000000ffff237224 */ /* 0x000fe400078e0022 */
.L_x_7772:
[----:B------:R-:W-:Y:S05]  /*1ad0*/  BSYNC B1 ;  /* 0x0000000000017941 */ /* 0x000fea0003800000 */
.L_x_7770:
        /* <DEDUP_REMOVED lines=11> */
.L_x_7774:
[----:B------:R-:W-:Y:S01]  /*1b90*/  PRMT R61, R61, 0x5410, R61 ;  /* 0x000054103d3d7816 */ /* 0x000fe2000000003d */
[----:B------:R-:W-:Y:S01]  /*1ba0*/  IMAD.MOV.U32 R11, RZ, RZ, R4 ;  /* 0x000000ffff0b7224 */ /* 0x000fe200078e0004 */
[----:B------:R-:W-:Y:S01]  /*1bb0*/  PRMT R10, R10, 0x5410, R12 ;  /* 0x000054100a0a7816 */ /* 0x000fe2000000000c */
[----:B------:R-:W-:Y:S02]  /*1bc0*/  IMAD.MOV.U32 R34, RZ, RZ, R33 ;  /* 0x000000ffff227224 */ /* 0x000fe400078e0021 */
.L_x_7775:
[----:B------:R-:W-:Y:S05]  /*1bd0*/  BSYNC B1 ;  /* 0x0000000000017941 */ /* 0x000fea0003800000 */
.L_x_7773:
        /* <DEDUP_REMOVED lines=11> */
.L_x_7777:
[----:B------:R-:W-:Y:S01]  /*1c90*/  PRMT R61, R62, 0x7632, R61 ;  /* 0x000076323e3d7816 */ /* 0x000fe2000000003d */
[----:B------:R-:W-:Y:S01]  /*1ca0*/  IMAD.MOV.U32 R4, RZ, RZ, R11 ;  /* 0x000000ffff047224 */ /* 0x000fe200078e000b */
[----:B------:R-:W-:Y:S01]  /*1cb0*/  PRMT R12, R12, 0x7610, R10 ;  /* 0x000076100c0c7816 */ /* 0x000fe2000000000a */
[----:B------:R-:W-:Y:S02]  /*1cc0*/  IMAD.MOV.U32 R33, RZ, RZ, R32 ;  /* 0x000000ffff217224 */ /* 0x000fe400078e0020 */
.L_x_7778:
[----:B------:R-:W-:Y:S05]  /*1cd0*/  BSYNC B1 ;  /* 0x0000000000017941 */ /* 0x000fea0003800000 */
.L_x_7776:
        /* <DEDUP_REMOVED lines=11> */
.L_x_7780:
[----:B------:R-:W-:Y:S01]  /*1d90*/  PRMT R62, R62, 0x5410, R62 ;  /* 0x000054103e3e7816 */ /* 0x000fe2000000003e */
[----:B------:R-:W-:Y:S01]  /*1da0*/  IMAD.MOV.U32 R11, RZ, RZ, R4 ;  /* 0x000000ffff0b7224 */ /* 0x000fe200078e0004 */
[----:B------:R-:W-:Y:S01]  /*1db0*/  PRMT R10, R12, 0x7632, R10 ;  /* 0x000076320c0a7816 */ /* 0x000fe2000000000a */
[----:B------:R-:W-:Y:S02]  /*1dc0*/  IMAD.MOV.U32 R32, RZ, RZ, R39 ;  /* 0x000000ffff207224 */ /* 0x000fe400078e0027 */
.L_x_7781:
[----:B------:R-:W-:Y:S05]  /*1dd0*/  BSYNC B1 ;  /* 0x0000000000017941 */ /* 0x000fea0003800000 */
.L_x_7779:
        /* <DEDUP_REMOVED lines=11> */
.L_x_7783:
[----:B------:R-:W-:Y:S01]  /*1e90*/  PRMT R62, R63, 0x7632, R62 ;  /* 0x000076323f3e7816 */ /* 0x000fe2000000003e */
[----:B------:R-:W-:Y:S01]  /*1ea0*/  IMAD.MOV.U32 R4, RZ, RZ, R11 ;  /* 0x000000ffff047224 */ /* 0x000fe200078e000b */
[----:B------:R-:W-:Y:S01]  /*1eb0*/  PRMT R12, R10, 0x7610, R12 ;  /* 0x000076100a0c7816 */ /* 0x000fe2000000000c */
[----:B------:R-:W-:Y:S02]  /*1ec0*/  IMAD.MOV.U32 R39, RZ, RZ, R38 ;  /* 0x000000ffff277224 */ /* 0x000fe400078e0026 */
.L_x_7784:
[----:B------:R-:W-:Y:S05]  /*1ed0*/  BSYNC B1 ;  /* 0x0000000000017941 */ /* 0x000fea0003800000 */
.L_x_7782:
        /* <DEDUP_REMOVED lines=11> */
.L_x_7786:
[----:B------:R-:W-:Y:S01]  /*1f90*/  PRMT R63, R63, 0x5410, R63 ;  /* 0x000054103f3f7816 */ /* 0x000fe2000000003f */
[----:B------:R-:W-:Y:S01]  /*1fa0*/  IMAD.MOV.U32 R11, RZ, RZ, R4 ;  /* 0x000000ffff0b7224 */ /* 0x000fe200078e0004 */
[----:B------:R-:W-:Y:S01]  /*1fb0*/  PRMT R10, R10, 0x5410, R12 ;  /* 0x000054100a0a7816 */ /* 0x000fe2000000000c */
[----:B------:R-:W-:Y:S02]  /*1fc0*/  IMAD.MOV.U32 R38, RZ, RZ, R37 ;  /* 0x000000ffff267224 */ /* 0x000fe400078e0025 */
.L_x_7787:
[----:B------:R-:W-:Y:S05]  /*1fd0*/  BSYNC B1 ;  /* 0x0000000000017941 */ /* 0x000fea0003800000 */
.L_x_7785:
        /* <DEDUP_REMOVED lines=11> */
.L_x_7789:
[----:B------:R-:W-:Y:S01]  /*2090*/  PRMT R63, R64, 0x7632, R63 ;  /* 0x00007632403f7816 */ /* 0x000fe2000000003f */
[----:B------:R-:W-:Y:S01]  /*20a0*/  IMAD.MOV.U32 R4, RZ, RZ, R11 ;  /* 0x000000ffff047224 */ /* 0x000fe200078e000b */
[----:B------:R-:W-:Y:S01]  /*20b0*/  PRMT R12, R12, 0x7610, R10 ;  /* 0x000076100c0c7816 */ /* 0x000fe2000000000a */
[----:B------:R-:W-:Y:S02]  /*20c0*/  IMAD.MOV.U32 R37, RZ, RZ, R36 ;  /* 0x000000ffff257224 */ /* 0x000fe400078e0024 */
.L_x_7790:
[----:B------:R-:W-:Y:S05]  /*20d0*/  BSYNC B1 ;  /* 0x0000000000017941 */ /* 0x000fea0003800000 */
.L_x_7788:
        /* <DEDUP_REMOVED lines=11> */
.L_x_7792:
[----:B------:R-:W-:Y:S01]  /*2190*/  PRMT R64, R64, 0x5410, R64 ;  /* 0x0000541040407816 */ /* 0x000fe20000000040 */
[----:B------:R-:W-:Y:S01]  /*21a0*/  IMAD.MOV.U32 R11, RZ, RZ, R4 ;  /* 0x000000ffff0b7224 */ /* 0x000fe200078e0004 */
[----:B------:R-:W-:Y:S01]  /*21b0*/  PRMT R10, R12, 0x7632, R10 ;  /* 0x000076320c0a7816 */ /* 0x000fe2000000000a */
[----:B------:R-:W-:Y:S02]  /*21c0*/  IMAD.MOV.U32 R36, RZ, RZ, R43 ;  /* 0x000000ffff247224 */ /* 0x000fe400078e002b */
.L_x_7793:
[----:B------:R-:W-:Y:S05]  /*21d0*/  BSYNC B1 ;  /* 0x0000000000017941 */ /* 0x000fea0003800000 */
.L_x_7791:
        /* <DEDUP_REMOVED lines=11> */
.L_x_7795:
[----:B------:R-:W-:Y:S01]  /*2290*/  PRMT R64, R65, 0x7632, R64 ;  /* 0x0000763241407816 */ /* 0x000fe20000000040 */
[----:B------:R-:W-:Y:S01]  /*22a0*/  IMAD.MOV.U32 R4, RZ, RZ, R11 ;  /* 0x000000ffff047224 */ /* 0x000fe200078e000b */
[----:B------:R-:W-:Y:S01]  /*22b0*/  PRMT R12, R10, 0x7610, R12 ;  /* 0x000076100a0c7816 */ /* 0x000fe2000000000c */
[----:B------:R-:W-:Y:S02]  /*22c0*/  IMAD.MOV.U32 R43, RZ, RZ, R42 ;  /* 0x000000ffff2b7224 */ /* 0x000fe400078e002a */
.L_x_7796:
[----:B------:R-:W-:Y:S05]  /*22d0*/  BSYNC B1 ;  /* 0x0000000000017941 */ /* 0x000fea0003800000 */
.L_x_7794:
        /* <DEDUP_REMOVED lines=11> */
.L_x_7798:
[----:B------:R-:W-:Y:S01]  /*2390*/  PRMT R65, R65, 0x5410, R65 ;  /* 0x0000541041417816 */ /* 0x000fe20000000041 */
[----:B------:R-:W-:Y:S01]  /*23a0*/  IMAD.MOV.U32 R11, RZ, RZ, R4 ;  /* 0x000000ffff0b7224 */ /* 0x000fe200078e0004 */
[----:B------:R-:W-:Y:S01]  /*23b0*/  PRMT R10, R10, 0x5410, R12 ;  /* 0x000054100a0a7816 */ /* 0x000fe2000000000c */
[----:B------:R-:W-:Y:S02]  /*23c0*/  IMAD.MOV.U32 R42, RZ, RZ, R41 ;  /* 0x000000ffff2a7224 */ /* 0x000fe400078e0029 */
.L_x_7799:
[----:B------:R-:W-:Y:S05]  /*23d0*/  BSYNC B1 ;  /* 0x0000000000017941 */ /* 0x000fea0003800000 */
.L_x_7797:
        /* <DEDUP_REMOVED lines=11> */
.L_x_7801:
[----:B------:R-:W-:Y:S01]  /*2490*/  PRMT R65, R66, 0x7632, R65 ;  /* 0x0000763242417816 */ /* 0x000fe20000000041 */
[----:B------:R-:W-:Y:S01]  /*24a0*/  IMAD.MOV.U32 R4, RZ, RZ, R11 ;  /* 0x000000ffff047224 */ /* 0x000fe200078e000b */
[----:B------:R-:W-:Y:S01]  /*24b0*/  PRMT R12, R12, 0x7610, R10 ;  /* 0x000076100c0c7816 */ /* 0x000fe2000000000a */
[----:B------:R-:W-:Y:S02]  /*24c0*/  IMAD.MOV.U32 R41, RZ, RZ, R40 ;  /* 0x000000ffff297224 */ /* 0x000fe400078e0028 */
.L_x_7802:
[----:B------:R-:W-:Y:S05]  /*24d0*/  BSYNC B1 ;  /* 0x0000000000017941 */ /* 0x000fea0003800000 */
.L_x_7800:
        /* <DEDUP_REMOVED lines=11> */
.L_x_7804:
[----:B------:R-:W-:Y:S01]  /*2590*/  PRMT R66, R66, 0x5410, R66 ;  /* 0x0000541042427816 */ /* 0x000fe20000000042 */
[----:B------:R-:W-:Y:S01]  /*25a0*/  IMAD.MOV.U32 R11, RZ, RZ, R4 ;  /* 0x000000ffff0b7224 */ /* 0x000fe200078e0004 */
[----:B------:R-:W-:Y:S01]  /*25b0*/  PRMT R10, R12, 0x7632, R10 ;  /* 0x000076320c0a7816 */ /* 0x000fe2000000000a */
[----:B------:R-:W-:Y:S02]  /*25c0*/  IMAD.MOV.U32 R40, RZ, RZ, R47 ;  /* 0x000000ffff287224 */ /* 0x000fe400078e002f */
.L_x_7805:
[----:B------:R-:W-:Y:S05]  /*25d0*/  BSYNC B1 ;  /* 0x0000000000017941 */ /* 0x000fea0003800000 */
.L_x_7803:
        /* <DEDUP_REMOVED lines=11> */
.L_x_7807:
[----:B------:R-:W-:Y:S01]  /*2690*/  PRMT R66, R67, 0x7632, R66 ;  /* 0x0000763243427816 */ /* 0x000fe20000000042 */
[----:B------:R-:W-:Y:S01]  /*26a0*/  IMAD.MOV.U32 R4, RZ, RZ, R11 ;  /* 0x000000ffff047224 */ /* 0x000fe200078e000b */
[----:B------:R-:W-:Y:S01]  /*26b0*/  PRMT R12, R10, 0x7610, R12 ;  /* 0x000076100a0c7816 */ /* 0x000fe2000000000c */
[----:B------:R-:W-:Y:S02]  /*26c0*/  IMAD.MOV.U32 R47, RZ, RZ, R46 ;  /* 0x000000ffff2f7224 */ /* 0x000fe400078e002e */
.L_x_7808:
[----:B------:R-:W-:Y:S05]  /*26d0*/  BSYNC B1 ;  /* 0x0000000000017941 */ /* 0x000fea0003800000 */
.L_x_7806:
        /* <DEDUP_REMOVED lines=11> */
.L_x_7810:
[----:B------:R-:W-:Y:S01]  /*2790*/  PRMT R67, R67, 0x5410, R67 ;  /* 0x0000541043437816 */ /* 0x000fe20000000043 */
[----:B------:R-:W-:Y:S01]  /*27a0*/  IMAD.MOV.U32 R11, RZ, RZ, R4 ;  /* 0x000000ffff0b7224 */ /* 0x000fe200078e0004 */
[----:B------:R-:W-:Y:S01]  /*27b0*/  PRMT R10, R10, 0x5410, R12 ;  /* 0x000054100a0a7816 */ /* 0x000fe2000000000c */
[----:B------:R-:W-:Y:S02]  /*27c0*/  IMAD.MOV.U32 R46, RZ, RZ, R45 ;  /* 0x000000ffff2e7224 */ /* 0x000fe400078e002d */
.L_x_7811:
[----:B------:R-:W-:Y:S05]  /*27d0*/  BSYNC B1 ;  /* 0x0000000000017941 */ /* 0x000fea0003800000 */
.L_x_7809:
        /* <DEDUP_REMOVED lines=11> */
.L_x_7813:
[----:B------:R-:W-:Y:S01]  /*2890*/  PRMT R67, R68, 0x7632, R67 ;  /* 0x0000763244437816 */ /* 0x000fe20000000043 */
[----:B------:R-:W-:Y:S01]  /*28a0*/  IMAD.MOV.U32 R4, RZ, RZ, R11 ;  /* 0x000000ffff047224 */ /* 0x000fe200078e000b */
[----:B------:R-:W-:Y:S01]  /*28b0*/  PRMT R12, R12, 0x7610, R10 ;  /* 0x000076100c0c7816 */ /* 0x000fe2000000000a */
[----:B------:R-:W-:Y:S02]  /*28c0*/  IMAD.MOV.U32 R45, RZ, RZ, R44 ;  /* 0x000000ffff2d7224 */ /* 0x000fe400078e002c */
.L_x_7814:
[----:B------:R-:W-:Y:S05]  /*28d0*/  BSYNC B1 ;  /* 0x0000000000017941 */ /* 0x000fea0003800000 */
.L_x_7812:
        /* <DEDUP_REMOVED lines=11> */
.L_x_7816:
[----:B------:R-:W-:Y:S01]  /*2990*/  PRMT R68, R68, 0x5410, R68 ;  /* 0x0000541044447816 */ /* 0x000fe20000000044 */
[----:B------:R-:W-:Y:S01]  /*29a0*/  IMAD.MOV.U32 R13, RZ, RZ, R4 ;  /* 0x000000ffff0d7224 */ /* 0x000fe200078e0004 */
[----:B------:R-:W-:Y:S01]  /*29b0*/  PRMT R10, R12, 0x7632, R10 ;  /* 0x000076320c0a7816 */ /* 0x000fe2000000000a */
[----:B------:R-:W-:Y:S02]  /*29c0*/  IMAD.MOV.U32 R44, RZ, RZ, R49 ;  /* 0x000000ffff2c7224 */ /* 0x000fe400078e0031 */
.L_x_7817:
[----:B------:R-:W-:Y:S05]  /*29d0*/  BSYNC B1 ;  /* 0x0000000000017941 */ /* 0x000fea0003800000 */
.L_x_7815:
        /* <DEDUP_REMOVED lines=11> */
.L_x_7819:
[----:B------:R-:W-:Y:S01]  /*2a90*/  PRMT R68, R17, 0x7632, R68 ;  /* 0x0000763211447816 */ /* 0x000fe20000000044 */
[----:B------:R-:W-:Y:S01]  /*2aa0*/  IMAD.MOV.U32 R11, RZ, RZ, R13 ;  /* 0x000000ffff0b7224 */ /* 0x000fe200078e000d */
[----:B------:R-:W-:Y:S01]  /*2ab0*/  PRMT R4, R10, 0x7610, R4 ;  /* 0x000076100a047816 */ /* 0x000fe20000000004 */
[----:B------:R-:W-:Y:S02]  /*2ac0*/  IMAD.MOV.U32 R49, RZ, RZ, R48 ;  /* 0x000000ffff317224 */ /* 0x000fe400078e0030 */
.L_x_7820:
[----:B------:R-:W-:Y:S05]  /*2ad0*/  BSYNC B1 ;  /* 0x0000000000017941 */ /* 0x000fea0003800000 */
.L_x_7818:
        /* <DEDUP_REMOVED lines=9> */
.L_x_7822:
[----:B------:R-:W-:Y:S01]  /*2b70*/  IMAD.MOV.U32 R48, RZ, RZ, R2 ;  /* 0x000000ffff307224 */ /* 0x000fe200078e0002 */
[----:B------:R-:W-:Y:S01]  /*2b80*/  PRMT R17, R4, 0x5410, R17 ;  /* 0x0000541004117816 */ /* 0x000fe20000000011 */
[----:B------:R-:W-:Y:S02]  /*2b90*/  IMAD.MOV.U32 R2, RZ, RZ, R11 ;  /* 0x000000ffff027224 */ /* 0x000fe400078e000b */
.L_x_7823:
[----:B------:R-:W-:Y:S05]  /*2ba0*/  BSYNC B1 ;  /* 0x0000000000017941 */ /* 0x000fea0003800000 */
.L_x_7821:
[----:B------:R-:W-:Y:S02]  /*2bb0*/  IADD3 R9, R9, 0x20, RZ ;  /* 0x0000002009097810 */ /* 0x000fe40007ffe0ff */
[----:B------:R-:W-:Y:S02]  /*2bc0*/  IADD3 R6, P1, R6, 0x40, RZ ;  /* 0x0000004006067810 */ /* 0x000fe40007f3e0ff */
[----:B------:R-:W-:-:S03]  /*2bd0*/  ISETP.GE.AND P0, PT, R9, c[0x0][0x220], PT ;  /* 0x0000880009007a0c */ /* 0x000fc60003f06270 */
[----:B------:R-:W-:-:S10]  /*2be0*/  IMAD.X R7, RZ, RZ, R7, P1 ;  /* 0x000000ffff077224 */ /* 0x000fd400008e0607 */
[----:B------:R-:W-:Y:S01]  /*2bf0*/  @P0 CALL.REL.NOINC `(.L_x_7824) ;  /* 0x0000001000000944 */ /* 0x000fe20003c00000 */
[----:B------:R-:W-:Y:S05]  /*2c00*/  BRA `(.L_x_7825) ;  /* 0xffffdde000007947 */ /* 0x000fea000383ffff */
.L_x_7824:
[----:B------:R-:W-:Y:S05]  /*2c10*/  BRA `(.L_x_7725) ;  /* 0x000023a000007947 */ /* 0x000fea0003800000 */
.L_x_7726:
        /* <DEDUP_REMOVED lines=45> */
.L_x_7922:
        /* <DEDUP_REMOVED lines=14> */
[----:B------:R-:W-:-:S04]  /*2fd0*/  @!P2 LOP3.LUT R10, RZ, c[0x0][0x224], RZ, 0x33, !PT ;  /* 0x00008900ff0aaa12 */ /* 0x000fc800078e33ff */
        /* <DEDUP_REMOVED lines=9> */
.L_x_7827:
[----:B------:R-:W-:Y:S01]  /*3070*/  PRMT R8, R8, 0x5410, R3 ;  /* 0x0000541008087816 */ /* 0x000fe20000000003 */
[----:B------:R-:W-:Y:S02]  /*3080*/  IMAD.MOV.U32 R16, RZ, RZ, R9 ;  /* 0x000000ffff107224 */ /* 0x000fe400078e0009 */
.L_x_7828:
[----:B------:R-:W-:Y:S05]  /*3090*/  BSYNC B1 ;  /* 0x0000000000017941 */ /* 0x000fea0003800000 */
.L_x_7826:
        /* <DEDUP_REMOVED lines=10> */
.L_x_7830:
[----:B------:R-:W-:Y:S01]  /*3140*/  IMAD.MOV.U32 R3, RZ, RZ, R16 ;  /* 0x000000ffff037224 */ /* 0x000fe200078e0010 */
[----:B------:R-:W-:Y:S01]  /*3150*/  PRMT R54, R54, 0x5410, R54 ;  /* 0x0000541036367816 */ /* 0x000fe20000000036 */
[----:B------:R-:W-:Y:S01]  /*3160*/  IMAD.MOV.U32 R16, RZ, RZ, R23 ;  /* 0x000000ffff107224 */ /* 0x000fe200078e0017 */
[----:B------:R-:W-:Y:S02]  /*3170*/  PRMT R10, R8, 0x7632, R10 ;  /* 0x00007632080a7816 */ /* 0x000fe4000000000a */
.L_x_7831:
[----:B------:R-:W-:Y:S05]  /*3180*/  BSYNC B1 ;  /* 0x0000000000017941 */ /* 0x000fea0003800000 */
.L_x_7829:
        /* <DEDUP_REMOVED lines=11> */
.L_x_7833:
[----:B------:R-:W-:Y:S01]  /*3240*/  PRMT R54, R53, 0x7632, R54 ;  /* 0x0000763235367816 */ /* 0x000fe20000000036 */
[----:B------:R-:W-:Y:S01]  /*3250*/  IMAD.MOV.U32 R8, RZ, RZ, R3 ;  /* 0x000000ffff087224 */ /* 0x000fe200078e0003 */
[----:B------:R-:W-:Y:S01]  /*3260*/  PRMT R11, R10, 0x7610, R11 ;  /* 0x000076100a0b7816 */ /* 0x000fe2000000000b */
[----:B------:R-:W-:Y:S02]  /*3270*/  IMAD.MOV.U32 R23, RZ, RZ, R22 ;  /* 0x000000ffff177224 */ /* 0x000fe400078e0016 */
.L_x_7834:
[----:B------:R-:W-:Y:S05]  /*3280*/  BSYNC B1 ;  /* 0x0000000000017941 */ /* 0x000fea0003800000 */
.L_x_7832:
        /* <DEDUP_REMOVED lines=11> */
.L_x_7836:
[----:B------:R-:W-:Y:S01]  /*3340*/  PRMT R53, R53, 0x5410, R53 ;  /* 0x0000541035357816 */ /* 0x000fe20000000035 */
[----:B------:R-:W-:Y:S01]  /*3350*/  IMAD.MOV.U32 R3, RZ, RZ, R8 ;  /* 0x000000ffff037224 */ /* 0x000fe200078e0008 */
[----:B------:R-:W-:Y:S01]  /*3360*/  PRMT R10, R10, 0x5410, R11 ;  /* 0x000054100a0a7816 */ /* 0x000fe2000000000b */
[----:B------:R-:W-:Y:S02]  /*3370*/  IMAD.MOV.U32 R22, RZ, RZ, R21 ;  /* 0x000000ffff167224 */ /* 0x000fe400078e0015 */
.L_x_7837:
[----:B------:R-:W-:Y:S05]  /*3380*/  BSYNC B1 ;  /* 0x0000000000017941 */ /* 0x000fea0003800000 */
.L_x_7835:
        /* <DEDUP_REMOVED lines=11> */
.L_x_7839:
[----:B------:R-:W-:Y:S01]  /*3440*/  PRMT R53, R52, 0x7632, R53 ;  /* 0x0000763234357816 */ /* 0x000fe20000000035 */
[----:B------:R-:W-:Y:S01]  /*3450*/  IMAD.MOV.U32 R8, RZ, RZ, R3 ;  /* 0x000000ffff087224 */ /* 0x000fe200078e0003 */
[----:B------:R-:W-:Y:S01]  /*3460*/  PRMT R11, R11, 0x7610, R10 ;  /* 0x000076100b0b7816 */ /* 0x000fe2000000000a */
[----:B------:R-:W-:Y:S02]  /*3470*/  IMAD.MOV.U32 R21, RZ, RZ, R20 ;  /* 0x000000ffff157224 */ /* 0x000fe400078e0014 */
.L_x_7840:
[----:B------:R-:W-:Y:S05]  /*3480*/  BSYNC B1 ;  /* 0x0000000000017941 */ /* 0x000fea0003800000 */
.L_x_7838:
        /* <DEDUP_REMOVED lines=11> */
.L_x_7842:
[----:B------:R-:W-:Y:S01]  /*3540*/  PRMT R52, R52, 0x5410, R52 ;  /* 0x0000541034347816 */ /* 0x000fe20000000034 */
[----:B------:R-:W-:Y:S01]  /*3550*/  IMAD.MOV.U32 R3, RZ, RZ, R8 ;  /* 0x000000ffff037224 */ /* 0x000fe200078e0008 */
[----:B------:R-:W-:Y:S01]  /*3560*/  PRMT R10, R11, 0x7632, R10 ;  /* 0x000076320b0a7816 */ /* 0x000fe2000000000a */
[----:B------:R-:W-:Y:S02]  /*3570*/  IMAD.MOV.U32 R20, RZ, RZ, R27 ;  /* 0x000000ffff147224 */ /* 0x000fe400078e001b */
.L_x_7843:
[----:B------:R-:W-:Y:S05]  /*3580*/  BSYNC B1 ;  /* 0x0000000000017941 */ /* 0x000fea0003800000 */
.L_x_7841:
        /* <DEDUP_REMOVED lines=11> */
.L_x_7845:
[----:B------:R-:W-:Y:S01]  /*3640*/  PRMT R52, R51, 0x7632, R52 ;  /* 0x0000763233347816 */ /* 0x000fe20000000034 */
[----:B------:R-:W-:Y:S01]  /*3650*/  IMAD.MOV.U32 R8, RZ, RZ, R3 ;  /* 0x000000ffff087224 */ /* 0x000fe200078e0003 */
[----:B------:R-:W-:Y:S01]  /*3660*/  PRMT R11, R10, 0x7610, R11 ;  /* 0x000076100a0b7816 */ /* 0x000fe2000000000b */
[----:B------:R-:W-:Y:S02]  /*3670*/  IMAD.MOV.U32 R27, RZ, RZ, R26 ;  /* 0x000000ffff1b7224 */ /* 0x000fe400078e001a */
.L_x_7846:
[----:B------:R-:W-:Y:S05]  /*3680*/  BSYNC B1 ;  /* 0x0000000000017941 */ /* 0x000fea0003800000 */
.L_x_7844:
        /* <DEDUP_REMOVED lines=11> */
.L_x_7848:
[----:B------:R-:W-:Y:S01]  /*3740*/  PRMT R51, R51, 0x5410, R51 ;  /* 0x0000541033337816 */ /* 0x000fe20000000033 */
[----:B------:R-:W-:Y:S01]  /*3750*/  IMAD.MOV.U32 R3, RZ, RZ, R8 ;  /* 0x000000ffff037224 */ /* 0x000fe200078e0008 */
[----:B------:R-:W-:Y:S01]  /*3760*/  PRMT R10, R10, 0x5410, R11 ;  /* 0x000054100a0a7816 */ /* 0x000fe2000000000b */
[----:B------:R-:W-:Y:S02]  /*3770*/  IMAD.MOV.U32 R26, RZ, RZ, R25 ;  /* 0x000000ffff1a7224 */ /* 0x000fe400078e0019 */
.L_x_7849:
[----:B------:R-:W-:Y:S05]  /*3780*/  BSYNC B1 ;  /* 0x0000000000017941 */ /* 0x000fea0003800000 */
.L_x_7847:
        /* <DEDUP_REMOVED lines=11> */
.L_x_7851:
[----:B------:R-:W-:Y:S01]  /*3840*/  PRMT R51, R50, 0x7632, R51 ;  /* 0x0000763232337816 */ /* 0x000fe20000000033 */
[----:B------:R-:W-:Y:S01]  /*3850*/  IMAD.MOV.U32 R8, RZ, RZ, R3 ;  /* 0x000000ffff087224 */ /* 0x000fe200078e0003 */
[----:B------:R-:W-:Y:S01]  /*3860*/  PRMT R11, R11, 0x7610, R10 ;  /* 0x000076100b0b7816 */ /* 0x000fe2000000000a */
[----:B------:R-:W-:Y:S02]  /*3870*/  IMAD.MOV.U32 R25, RZ, RZ, R24 ;  /* 0x000000ffff197224 */ /* 0x000fe400078e0018 */
.L_x_7852:
[----:B------:R-:W-:Y:S05]  /*3880*/  BSYNC B1 ;  /* 0x0000000000017941 */ /* 0x000fea0003800000 */
.L_x_7850:
        /* <DEDUP_REMOVED lines=11> */
.L_x_7854:
[----:B------:R-:W-:Y:S01]  /*3940*/  PRMT R50, R50, 0x5410, R50 ;  /* 0x0000541032327816 */ /* 0x000fe20000000032 */
[----:B------:R-:W-:Y:S01]  /*3950*/  IMAD.MOV.U32 R3, RZ, RZ, R8 ;  /* 0x000000ffff037224 */ /* 0x000fe200078e0008 */
[----:B------:R-:W-:Y:S01]  /*3960*/  PRMT R10, R11, 0x7632, R10 ;  /* 0x000076320b0a7816 */ /* 0x000fe2000000000a */
[----:B------:R-:W-:Y:S02]  /*3970*/  IMAD.MOV.U32 R24, RZ, RZ, R31 ;  /* 0x000000ffff187224 */ /* 0x000fe400078e001f */
.L_x_7855:
[----:B------:R-:W-:Y:S05]  /*3980*/  BSYNC B1 ;  /* 0x0000000000017941 */ /* 0x000fea0003800000 */
.L_x_7853:
        /* <DEDUP_REMOVED lines=11> */
.L_x_7857:
[----:B------:R-:W-:Y:S01]  /*3a40*/  PRMT R50, R55, 0x7632, R50 ;  /* 0x0000763237327816 */ /* 0x000fe20000000032 */
[----:B------:R-:W-:Y:S01]  /*3a50*/  IMAD.MOV.U32 R8, RZ, RZ, R3 ;  /* 0x000000ffff087224 */ /* 0x000fe200078e0003 */
[----:B------:R-:W-:Y:S01]  /*3a60*/  PRMT R11, R10, 0x7610, R11 ;  /* 0x000076100a0b7816 */ /* 0x000fe2000000000b */
[----:B------:R-:W-:Y:S02]  /*3a70*/  IMAD.MOV.U32 R31, RZ, RZ, R30 ;  /* 0x000000ffff1f7224 */ /* 0x000fe400078e001e */
.L_x_7858:
[----:B------:R-:W-:Y:S05]  /*3a80*/  BSYNC B1 ;  /* 0x0000000000017941 */ /* 0x000fea0003800000 */
.L_x_7856:
        /* <DEDUP_REMOVED lines=11> */
.L_x_7860:
[----:B------:R-:W-:Y:S01]  /*3b40*/  PRMT R55, R55, 0x5410, R55 ;  /* 0x0000541037377816 */ /* 0x000fe20000000037 */
[----:B------:R-:W-:Y:S01]  /*3b50*/  IMAD.MOV.U32 R3, RZ, RZ, R8 ;  /* 0x000000ffff037224 */ /* 0x000fe200078e0008 */
[----:B------:R-:W-:Y:S01]  /*3b60*/  PRMT R10, R10, 0x5410, R11 ;  /* 0x000054100a0a7816 */ /* 0x000fe2000000000b */
[----:B------:R-:W-:Y:S02]  /*3b70*/  IMAD.MOV.U32 R30, RZ, RZ, R29 ;  /* 0x000000ffff1e7224 */ /* 0x000fe400078e001d */
.L_x_7861:
[----:B------:R-:W-:Y:S05]  /*3b80*/  BSYNC B1 ;  /* 0x0000000000017941 */ /* 0x000fea0003800000 */
.L_x_7859:
        /* <DEDUP_REMOVED lines=11> */
.L_x_7863:
[----:B------:R-:W-:Y:S01]  /*3c40*/  PRMT R55, R60, 0x7632, R55 ;  /* 0x000076323c377816 */ /* 0x000fe20000000037 */
[----:B------:R-:W-:Y:S01]  /*3c50*/  IMAD.MOV.U32 R8, RZ, RZ, R3 ;  /* 0x000000ffff087224 */ /* 0x000fe200078e0003 */
[----:B------:R-:W-:Y:S01]  /*3c60*/  PRMT R11, R11, 0x7610, R10 ;  /* 0x000076100b0b7816 */ /* 0x000fe2000000000a */
[----:B------:R-:W-:Y:S02]  /*3c70*/  IMAD.MOV.U32 R29, RZ, RZ, R28 ;  /* 0x000000ffff1d7224 */ /* 0x000fe400078e001c */
.L_x_7864:
[----:B------:R-:W-:Y:S05]  /*3c80*/  BSYNC B1 ;  /* 0x0000000000017941 */ /* 0x000fea0003800000 */
.L_x_7862:
        /* <DEDUP_REMOVED lines=11> */
.L_x_7866:
[----:B------:R-:W-:Y:S01]  /*3d40*/  PRMT R60, R60, 0x5410, R60 ;  /* 0x000054103c3c7816 */ /* 0x000fe2000000003c */
[----:B------:R-:W-:Y:S01]  /*3d50*/  IMAD.MOV.U32 R3, RZ, RZ, R8 ;  /* 0x000000ffff037224 */ /* 0x000fe200078e0008 */
[----:B------:R-:W-:Y:S01]  /*3d60*/  PRMT R10, R11, 0x7632, R10 ;  /* 0x000076320b0a7816 */ /* 0x000fe2000000000a */
[----:B------:R-:W-:Y:S02]  /*3d70*/  IMAD.MOV.U32 R28, RZ, RZ, R35 ;  /* 0x000000ffff1c7224 */ /* 0x000fe400078e0023 */
.L_x_7867:
[----:B------:R-:W-:Y:S05]  /*3d80*/  BSYNC B1 ;  /* 0x0000000000017941 */ /* 0x000fea0003800000 */
.L_x_7865:
        /* <DEDUP_REMOVED lines=11> */
.L_x_7869:
[----:B------:R-:W-:Y:S01]  /*3e40*/  PRMT R60, R61, 0x7632, R60 ;  /* 0x000076323d3c7816 */ /* 0x000fe2000000003c */
[----:B------:R-:W-:Y:S01]  /*3e50*/  IMAD.MOV.U32 R8, RZ, RZ, R3 ;  /* 0x000000ffff087224 */ /* 0x000fe200078e0003 */
[----:B------:R-:W-:Y:S01]  /*3e60*/  PRMT R11, R10, 0x7610, R11 ;  /* 0x000076100a0b7816 */ /* 0x000fe2000000000b */
[----:B------:R-:W-:Y:S02]  /*3e70*/  IMAD.MOV.U32 R35, RZ, RZ, R34 ;  /* 0x000000ffff237224 */ /* 0x000fe400078e0022 */
.L_x_7870:
[----:B------:R-:W-:Y:S05]  /*3e80*/  BSYNC B1 ;  /* 0x0000000000017941 */ /* 0x000fea0003800000 */
.L_x_7868:
        /* <DEDUP_REMOVED lines=11> */
.L_x_7872:
[----:B------:R-:W-:Y:S01]  /*3f40*/  PRMT R61, R61, 0x5410, R61 ;  /* 0x000054103d3d7816 */ /* 0x000fe2000000003d */
[----:B------:R-:W-:Y:S01]  /*3f50*/  IMAD.MOV.U32 R3, RZ, RZ, R8 ;  /* 0x000000ffff037224 */ /* 0x000fe200078e0008 */
[----:B------:R-:W-:Y:S01]  /*3f60*/  PRMT R10, R10, 0x5410, R11 ;  /* 0x000054100a0a7816 */ /* 0x000fe2000000000b */
[----:B------:R-:W-:Y:S02]  /*3f70*/  IMAD.MOV.U32 R34, RZ, RZ, R33 ;  /* 0x000000ffff227224 */ /* 0x000fe400078e0021 */
.L_x_7873:
[----:B------:R-:W-:Y:S05]  /*3f80*/  BSYNC B1 ;  /* 0x0000000000017941 */ /* 0x000fea0003800000 */
.L_x_7871:
        /* <DEDUP_REMOVED lines=11> */
.L_x_7875:
[----:B------:R-:W-:Y:S01]  /*4040*/  PRMT R61, R62, 0x7632, R61 ;  /* 0x000076323e3d7816 */ /* 0x000fe2000000003d */
[----:B------:R-:W-:Y:S01]  /*4050*/  IMAD.MOV.U32 R8, RZ, RZ, R3 ;  /* 0x000000ffff087224 */ /* 0x000fe200078e0003 */
[----:B------:R-:W-:Y:S01]  /*4060*/  PRMT R11, R11, 0x7610, R10 ;  /* 0x000076100b0b7816 */ /* 0x000fe2000000000a */
[----:B------:R-:W-:Y:S02]  /*4070*/  IMAD.MOV.U32 R33, RZ, RZ, R32 ;  /* 0x000000ffff217224 */ /* 0x000fe400078e0020 */
.L_x_7876:
[----:B------:R-:W-:Y:S05]  /*4080*/  BSYNC B1 ;  /* 0x0000000000017941 */ /* 0x000fea0003800000 */
.L_x_7874:
        /* <DEDUP_REMOVED lines=11> */
.L_x_7878:
[----:B------:R-:W-:Y:S01]  /*4140*/  PRMT R62, R62, 0x5410, R62 ;  /* 0x000054103e3e7816 */ /* 0x000fe2000000003e */
[----:B------:R-:W-:Y:S01]  /*4150*/  IMAD.MOV.U32 R3, RZ, RZ, R8 ;  /* 0x000000ffff037224 */ /* 0x000fe200078e0008 */
[----:B------:R-:W-:Y:S01]  /*4160*/  PRMT R10, R11, 0x7632, R10 ;  /* 0x000076320b0a7816 */ /* 0x000fe2000000000a */
[----:B------:R-:W-:Y:S02]  /*4170*/  IMAD.MOV.U32 R32, RZ, RZ, R39 ;  /* 0x000000ffff207224 */ /* 0x000fe400078e0027 */
.L_x_7879:
[----:B------:R-:W-:Y:S05]  /*4180*/  BSYNC B1 ;  /* 0x0000000000017941 */ /* 0x000fea0003800000 */
.L_x_7877:
        /* <DEDUP_REMOVED lines=11> */
.L_x_7881:
[----:B------:R-:W-:Y:S01]  /*4240*/  PRMT R62, R63, 0x7632, R62 ;  /* 0x000076323f3e7816 */ /* 0x000fe2000000003e */
[----:B------:R-:W-:Y:S01]  /*4250*/  IMAD.MOV.U32 R8, RZ, RZ, R3 ;  /* 0x000000ffff087224 */ /* 0x000fe200078e0003 */
[----:B------:R-:W-:Y:S01]  /*4260*/  PRMT R11, R10, 0x7610, R11 ;  /* 0x000076100a0b7816 */ /* 0x000fe2000000000b */
[----:B------:R-:W-:Y:S02]  /*4270*/  IMAD.MOV.U32 R39, RZ, RZ, R38 ;  /* 0x000000ffff277224 */ /* 0x000fe400078e0026 */
.L_x_7882:
[----:B------:R-:W-:Y:S05]  /*4280*/  BSYNC B1 ;  /* 0x0000000000017941 */ /* 0x000fea0003800000 */
.L_x_7880:
        /* <DEDUP_REMOVED lines=11> */
.L_x_7884:
[----:B------:R-:W-:Y:S01]  /*4340*/  PRMT R63, R63, 0x5410, R63 ;  /* 0x000054103f3f7816 */ /* 0x000fe2000000003f */
[----:B------:R-:W-:Y:S01]  /*4350*/  IMAD.MOV.U32 R3, RZ, RZ, R8 ;  /* 0x000000ffff037224 */ /* 0x000fe200078e0008 */
[----:B------:R-:W-:Y:S01]  /*4360*/  PRMT R10, R10, 0x5410, R11 ;  /* 0x000054100a0a7816 */ /* 0x000fe2000000000b */
[----:B------:R-:W-:Y:S02]  /*4370*/  IMAD.MOV.U32 R38, RZ, RZ, R37 ;  /* 0x000000ffff267224 */ /* 0x000fe400078e0025 */
.L_x_7885:
[----:B------:R-:W-:Y:S05]  /*4380*/  BSYNC B1 ;  /* 0x0000000000017941 */ /* 0x000fea0003800000 */
.L_x_7883:
        /* <DEDUP_REMOVED lines=11> */
.L_x_7887:
[----:B------:R-:W-:Y:S01]  /*4440*/  PRMT R63, R64, 0x7632, R63 ;  /* 0x00007632403f7816 */ /* 0x000fe2000000003f */
[----:B------:R-:W-:Y:S01]  /*4450*/  IMAD.MOV.U32 R8, RZ, RZ, R3 ;  /* 0x000000ffff087224 */ /* 0x000fe200078e0003 */
[----:B------:R-:W-:Y:S01]  /*4460*/  PRMT R11, R11, 0x7610, R10 ;  /* 0x000076100b0b7816 */ /* 0x000fe2000000000a */
[----:B------:R-:W-:Y:S02]  /*4470*/  IMAD.MOV.U32 R37, RZ, RZ, R36 ;  /* 0x000000ffff257224 */ /* 0x000fe400078e0024 */
.L_x_7888:
[----:B------:R-:W-:Y:S05]  /*4480*/  BSYNC B1 ;  /* 0x0000000000017941 */ /* 0x000fea0003800000 */
.L_x_7886:
        /* <DEDUP_REMOVED lines=11> */
.L_x_7890:
[----:B------:R-:W-:Y:S01]  /*4540*/  PRMT R64, R64, 0x5410, R64 ;  /* 0x0000541040407816 */ /* 0x000fe20000000040 */
[----:B------:R-:W-:Y:S01]  /*4550*/  IMAD.MOV.U32 R3, RZ, RZ, R8 ;  /* 0x000000ffff037224 */ /* 0x000fe200078e0008 */
[----:B------:R-:W-:Y:S01]  /*4560*/  PRMT R10, R11, 0x7632, R10 ;  /* 0x000076320b0a7816 */ /* 0x000fe2000000000a */
[----:B------:R-:W-:Y:S02]  /*4570*/  IMAD.MOV.U32 R36, RZ, RZ, R43 ;  /* 0x000000ffff247224 */ /* 0x000fe400078e002b */
.L_x_7891:
[----:B------:R-:W-:Y:S05]  /*4580*/  BSYNC B1 ;  /* 0x0000000000017941 */ /* 0x000fea0003800000 */
.L_x_7889:
        /* <DEDUP_REMOVED lines=11> */
.L_x_7893:
[----:B------:R-:W-:Y:S01]  /*4640*/  PRMT R64, R65, 0x7632, R64 ;  /* 0x0000763241407816 */ /* 0x000fe20000000040 */
[----:B------:R-:W-:Y:S01]  /*4650*/  IMAD.MOV.U32 R8, RZ, RZ, R3 ;  /* 0x000000ffff087224 */ /* 0x000fe200078e0003 */
[----:B------:R-:W-:Y:S01]  /*4660*/  PRMT R11, R10, 0x7610, R11 ;  /* 0x000076100a0b7816 */ /* 0x000fe2000000000b */
[----:B------:R-:W-:Y:S02]  /*4670*/  IMAD.MOV.U32 R43, RZ, RZ, R42 ;  /* 0x000000ffff2b7224 */ /* 0x000fe400078e002a */
.L_x_7894:
[----:B------:R-:W-:Y:S05]  /*4680*/  BSYNC B1 ;  /* 0x0000000000017941 */ /* 0x000fea0003800000 */
.L_x_7892:
        /* <DEDUP_REMOVED lines=11> */
.L_x_7896:
[----:B------:R-:W-:Y:S01]  /*4740*/  PRMT R65, R65, 0x5410, R65 ;  /* 0x0000541041417816 */ /* 0x000fe20000000041 */
[----:B------:R-:W-:Y:S01]  /*4750*/  IMAD.MOV.U32 R3, RZ, RZ, R8 ;  /* 0x000000ffff037224 */ /* 0x000fe200078e0008 */
[----:B------:R-:W-:Y:S01]  /*4760*/  PRMT R10, R10, 0x5410, R11 ;  /* 0x000054100a0a7816 */ /* 0x000fe2000000000b */
[----:B------:R-:W-:Y:S02]  /*4770*/  IMAD.MOV.U32 R42, RZ, RZ, R41 ;  /* 0x000000ffff2a7224 */ /* 0x000fe400078e0029 */
.L_x_7897:
[----:B------:R-:W-:Y:S05]  /*4780*/  BSYNC B1 ;  /* 0x0000000000017941 */ /* 0x000fea0003800000 */
.L_x_7895:
        /* <DEDUP_REMOVED lines=11> */
.L_x_7899:
[----:B------:R-:W-:Y:S01]  /*4840*/  PRMT R65, R66, 0x7632, R65 ;  /* 0x0000763242417816 */ /* 0x000fe20000000041 */
[----:B------:R-:W-:Y:S01]  /*4850*/  IMAD.MOV.U32 R8, RZ, RZ, R3 ;  /* 0x000000ffff087224 */ /* 0x000fe200078e0003 */
[----:B------:R-:W-:Y:S01]  /*4860*/  PRMT R11, R11, 0x7610, R10 ;  /* 0x000076100b0b7816 */ /* 0x000fe2000000000a */
[----:B------:R-:W-:Y:S02]  /*4870*/  IMAD.MOV.U32 R41, RZ, RZ, R40 ;  /* 0x000000ffff297224 */ /* 0x000fe400078e0028 */
.L_x_7900:
[----:B------:R-:W-:Y:S05]  /*4880*/  BSYNC B1 ;  /* 0x0000000000017941 */ /* 0x000fea0003800000 */
.L_x_7898:
        /* <DEDUP_REMOVED lines=11> */
.L_x_7902:
[----:B------:R-:W-:Y:S01]  /*4940*/  PRMT R66, R66, 0x5410, R66 ;  /* 0x0000541042427816 */ /* 0x000fe20000000042 */
[----:B------:R-:W-:Y:S01]  /*4950*/  IMAD.MOV.U32 R3, RZ, RZ, R8 ;  /* 0x000000ffff037224 */ /* 0x000fe200078e0008 */
[----:B------:R-:W-:Y:S01]  /*4960*/  PRMT R10, R11, 0x7632, R10 ;  /* 0x000076320b0a7816 */ /* 0x000fe2000000000a */
[----:B------:R-:W-:Y:S02]  /*4970*/  IMAD.MOV.U32 R40, RZ, RZ, R47 ;  /* 0x000000ffff287224 */ /* 0x000fe400078e002f */
.L_x_7903:
[----:B------:R-:W-:Y:S05]  /*4980*/  BSYNC B1 ;  /* 0x0000000000017941 */ /* 0x000fea0003800000 */
.L_x_7901:
        /* <DEDUP_REMOVED lines=11> */
.L_x_7905:
[----:B------:R-:W-:Y:S01]  /*4a40*/  PRMT R66, R67, 0x7632, R66 ;  /* 0x0000763243427816 */ /* 0x000fe20000000042 */
[----:B------:R-:W-:Y:S01]  /*4a50*/  IMAD.MOV.U32 R8, RZ, RZ, R3 ;  /* 0x000000ffff087224 */ /* 0x000fe200078e0003 */
[----:B------:R-:W-:Y:S01]  /*4a60*/  PRMT R11, R10, 0x7610, R11 ;  /* 0x000076100a0b7816 */ /* 0x000fe2000000000b */
[----:B------:R-:W-:Y:S02]  /*4a70*/  IMAD.MOV.U32 R47, RZ, RZ, R46 ;  /* 0x000000ffff2f7224 */ /* 0x000fe400078e002e */
.L_x_7906:
[----:B------:R-:W-:Y:S05]  /*4a80*/  BSYNC B1 ;  /* 0x0000000000017941 */ /* 0x000fea0003800000 */
.L_x_7904:
        /* <DEDUP_REMOVED lines=11> */
.L_x_7908:
[----:B------:R-:W-:Y:S01]  /*4b40*/  PRMT R67, R67, 0x5410, R67 ;  /* 0x0000541043437816 */ /* 0x000fe20000000043 */
[----:B------:R-:W-:Y:S01]  /*4b50*/  IMAD.MOV.U32 R3, RZ, RZ, R8 ;  /* 0x000000ffff037224 */ /* 0x000fe200078e0008 */
[----:B------:R-:W-:Y:S01]  /*4b60*/  PRMT R10, R10, 0x5410, R11 ;  /* 0x000054100a0a7816 */ /* 0x000fe2000000000b */
[----:B------:R-:W-:Y:S02]  /*4b70*/  IMAD.MOV.U32 R46, RZ, RZ, R45 ;  /* 0x000000ffff2e7224 */ /* 0x000fe400078e002d */
.L_x_7909:
[----:B------:R-:W-:Y:S05]  /*4b80*/  BSYNC B1 ;  /* 0x0000000000017941 */ /* 0x000fea0003800000 */
.L_x_7907:
        /* <DEDUP_REMOVED lines=11> */
.L_x_7911:
[----:B------:R-:W-:Y:S01]  /*4c40*/  PRMT R67, R68, 0x7632, R67 ;  /* 0x0000763244437816 */ /* 0x000fe20000000043 */
[----:B------:R-:W-:Y:S01]  /*4c50*/  IMAD.MOV.U32 R8, RZ, RZ, R3 ;  /* 0x000000ffff087224 */ /* 0x000fe200078e0003 */
[----:B------:R-:W-:Y:S01]  /*4c60*/  PRMT R12, R12, 0x7610, R10 ;  /* 0x000076100c0c7816 */ /* 0x000fe2000000000a */
[----:B------:R-:W-:Y:S02]  /*4c70*/  IMAD.MOV.U32 R45, RZ, RZ, R44 ;  /* 0x000000ffff2d7224 */ /* 0x000fe400078e002c */
.L_x_7912:
[----:B------:R-:W-:Y:S05]  /*4c80*/  BSYNC B1 ;  /* 0x0000000000017941 */ /* 0x000fea0003800000 */
.L_x_7910:
        /* <DEDUP_REMOVED lines=11> */
.L_x_7914:
[----:B------:R-:W-:Y:S01]  /*4d40*/  PRMT R68, R68, 0x5410, R68 ;  /* 0x0000541044447816 */ /* 0x000fe20000000044 */
[----:B------:R-:W-:Y:S01]  /*4d50*/  IMAD.MOV.U32 R11, RZ, RZ, R8 ;  /* 0x000000ffff0b7224 */ /* 0x000fe200078e0008 */
[----:B------:R-:W-:Y:S01]  /*4d60*/  PRMT R10, R12, 0x7632, R10 ;  /* 0x000076320c0a7816 */ /* 0x000fe2000000000a */
[----:B------:R-:W-:Y:S02]  /*4d70*/  IMAD.MOV.U32 R44, RZ, RZ, R49 ;  /* 0x000000ffff2c7224 */ /* 0x000fe400078e0031 */
.L_x_7915:
[----:B------:R-:W-:Y:S05]  /*4d80*/  BSYNC B1 ;  /* 0x0000000000017941 */ /* 0x000fea0003800000 */
.L_x_7913:
        /* <DEDUP_REMOVED lines=11> */
.L_x_7917:
[----:B------:R-:W-:Y:S01]  /*4e40*/  PRMT R68, R17, 0x7632, R68 ;  /* 0x0000763211447816 */ /* 0x000fe20000000044 */
[----:B------:R-:W-:Y:S01]  /*4e50*/  IMAD.MOV.U32 R3, RZ, RZ, R11 ;  /* 0x000000ffff037224 */ /* 0x000fe200078e000b */
[----:B------:R-:W-:Y:S01]  /*4e60*/  PRMT R8, R10, 0x7610, R8 ;  /* 0x000076100a087816 */ /* 0x000fe20000000008 */
[----:B------:R-:W-:Y:S02]  /*4e70*/  IMAD.MOV.U32 R49, RZ, RZ, R48 ;  /* 0x000000ffff317224 */ /* 0x000fe400078e0030 */
.L_x_7918:
[----:B------:R-:W-:Y:S05]  /*4e80*/  BSYNC B1 ;  /* 0x0000000000017941 */ /* 0x000fea0003800000 */
.L_x_7916:
        /* <DEDUP_REMOVED lines=9> */
.L_x_7920:
[----:B------:R-:W-:Y:S01]  /*4f20*/  IMAD.MOV.U32 R48, RZ, RZ, R2 ;  /* 0x000000ffff307224 */ /* 0x000fe200078e0002 */
[----:B------:R-:W-:Y:S01]  /*4f30*/  PRMT R17, R8, 0x5410, R17 ;  /* 0x0000541008117816 */ /* 0x000fe20000000011 */
[----:B------:R-:W-:Y:S02]  /*4f40*/  IMAD.MOV.U32 R2, RZ, RZ, R3 ;  /* 0x000000ffff027224 */ /* 0x000fe400078e0003 */
.L_x_7921:
[----:B------:R-:W-:Y:S05]  /*4f50*/  BSYNC B1 ;  /* 0x0000000000017941 */ /* 0x000fea0003800000 */
.L_x_7919:
[----:B------:R-:W-:Y:S02]  /*4f60*/  IADD3 R9, R9, 0x20, RZ ;  /* 0x0000002009097810 */ /* 0x000fe40007ffe0ff */
[----:B------:R-:W-:Y:S02]  /*4f70*/  IADD3 R6, P1, R6, 0x40, RZ ;  /* 0x0000004006067810 */ /* 0x000fe40007f3e0ff */
[----:B------:R-:W-:-:S03]  /*4f80*/  ISETP.GE.AND P0, PT, R9, c[0x0][0x220], PT ;  /* 0x0000880009007a0c */ /* 0x000fc60003f06270 */
[----:B------:R-:W-:-:S10]  /*4f90*/  IMAD.X R7, RZ, RZ, R7, P1 ;  /* 0x000000ffff077224 */ /* 0x000fd400008e0607 */
[----:B------:R-:W-:Y:S01]  /*4fa0*/  @P0 CALL.REL.NOINC `(.L_x_7725) ;  /* 0x0000001000000944 */ /* 0x000fe20003c00000 */
[----:B------:R-:W-:Y:S05]  /*4fb0*/  BRA `(.L_x_7922) ;  /* 0xffffdf3000007947 */ /* 0x000fea000383ffff */
.L_x_7725:
[----:B------:R-:W-:Y:S05]  /*4fc0*/  BSYNC B0 ;  /* 0x0000000000007941 */ /* 0x000fea0003800000 */
.L_x_7724:
[----:B------:R-:W-:Y:S01]  /*4fd0*/  SHFL.DOWN PT, R12, R2, 0x1, 0x1f ;  /* 0x08201f00020c7f89 */ /* 0x000fe200000e0000 */
[----:B------:R-:W-:Y:S03]  /*4fe0*/  BSSY B0, `(.L_x_7923) ;  /* 0x000024e000007945 */ /* 0x000fe60003800000 */
[----:B------:R-:W2:Y:S04]  /*4ff0*/  SHFL.DOWN PT, R13, R48, 0x1, 0x1f ;  /* 0x08201f00300d7f89 */ /* 0x000ea800000e0000 */
[----:B------:R-:W-:Y:S04]  /*5000*/  SHFL.DOWN PT, R14, R49, 0x1, 0x1f ;  /* 0x08201f00310e7f89 */ /* 0x000fe800000e0000 */
[----:B------:R-:W3:Y:S04]  /*5010*/  SHFL.DOWN PT, R15, R44, 0x1, 0x1f ;  /* 0x08201f002c0f7f89 */ /* 0x000ee800000e0000 */
[----:B------:R-:W-:Y:S04]  /*5020*/  SHFL.DOWN PT, R18, R45, 0x1, 0x1f ;  /* 0x08201f002d127f89 */ /* 0x000fe800000e0000 */
[----:B------:R-:W4:Y:S04]  /*5030*/  SHFL.DOWN PT, R19, R46, 0x1, 0x1f ;  /* 0x08201f002e137f89 */ /* 0x000f2800000e0000 */
[----:B------:R-:W-:Y:S04]  /*5040*/  SHFL.DOWN PT, R4, R47, 0x1, 0x1f ;  /* 0x08201f002f047f89 */ /* 0x000fe800000e0000 */
[----:B--2---:R-:W-:Y:S04]  /*5050*/  STL.64 [R1], R12 ;  /* 0x0000000c01007387 */ /* 0x004fe80000100a00 */
[----:B0-----:R-:W0:Y:S04]  /*5060*/  SHFL.DOWN PT, R5, R40, 0x1, 0x1f ;  /* 0x08201f0028057f89 */ /* 0x001e2800000e0000 */
[----:B---3--:R-:W-:Y:S04]  /*5070*/  STL.64 [R1+0x8], R14 ;  /* 0x0000080e01007387 */ /* 0x008fe80000100a00 */
[----:B------:R-:W-:Y:S04]  /*5080*/  SHFL.DOWN PT, R6, R41, 0x1, 0x1f ;  /* 0x08201f0029067f89 */ /* 0x000fe800000e0000 */
[----:B----4-:R-:W-:Y:S04]  /*5090*/  STL.64 [R1+0x10], R18 ;  /* 0x0000101201007387 */ /* 0x010fe80000100a00 */
        /* <DEDUP_REMOVED lines=15> */
[----:B-----5:R-:W-:Y:S04]  /*5190*/  STL.64 [R1+0x38], R12 ;  /* 0x0000380c01007387 */ /* 0x020fe80000100a00 */
[----:B-1----:R-:W-:Y:S04]  /*51a0*/  STL.64 [R1+0x40], R14 ;  /* 0x0000400e01007387 */ /* 0x002fe80000100a00 */
        /* <DEDUP_REMOVED lines=15> */
[----:B0-----:R-:W-:Y:S04]  /*52a0*/  STL.64 [R1+0x50], R4 ;  /* 0x0000500401007387 */ /* 0x001fe80000100a00 */
[----:B-1----:R-:W-:Y:S04]  /*52b0*/  STL.64 [R1+0x58], R12 ;  /* 0x0000580c01007387 */ /* 0x002fe80000100a00 */
[----:B------:R-:W-:Y:S04]  /*52c0*/  STL.64 [R1+0x80], R6 ;  /* 0x0000800601007387 */ /* 0x000fe80000100a00 */
[----:B--2---:R-:W-:Y:S04]  /*52d0*/  STL.64 [R1+0x60], R14 ;  /* 0x0000600e01007387 */ /* 0x004fe80000100a00 */
[----:B------:R-:W-:Y:S04]  /*52e0*/  STL.64 [R1+0x88], R8 ;  /* 0x0000880801007387 */ /* 0x000fe80000100a00 */
[----:B------:R-:W-:Y:S04]  /*52f0*/  STL.64 [R1+0x90], R10 ;  /* 0x0000900a01007387 */ /* 0x000fe80000100a00 */
[----:B---3--:R-:W-:Y:S04]  /*5300*/  STL.64 [R1+0x98], R18 ;  /* 0x0000981201007387 */ /* 0x008fe80000100a00 */
        /* <DEDUP_REMOVED lines=14> */
[----:B------:R-:W4:Y:S04]  /*53f0*/  S2R R3, SR_LANEID ;  /* 0x0000000000037919 */ /* 0x000f280000000000 */
[----:B0-----:R0:W-:Y:S04]  /*5400*/  STL.64 [R1+0x68], R4 ;  /* 0x0000680401007387 */ /* 0x0011e80000100a00 */
[----:B-1----:R0:W-:Y:S04]  /*5410*/  STL.64 [R1+0x70], R12 ;  /* 0x0000700c01007387 */ /* 0x0021e80000100a00 */
[----:B--2---:R0:W-:Y:S04]  /*5420*/  STL.64 [R1+0x78], R14 ;  /* 0x0000780e01007387 */ /* 0x0041e80000100a00 */
[----:B------:R0:W-:Y:S04]  /*5430*/  STL.64 [R1+0xa0], R6 ;  /* 0x0000a00601007387 */ /* 0x0001e80000100a00 */
[----:B------:R0:W-:Y:S04]  /*5440*/  STL.64 [R1+0xa8], R8 ;  /* 0x0000a80801007387 */ /* 0x0001e80000100a00 */
[----:B------:R0:W-:Y:S01]  /*5450*/  STL.64 [R1+0xb0], R10 ;  /* 0x0000b00a01007387 */ /* 0x0001e20000100a00 */
[----:B----4-:R-:W-:-:S03]  /*5460*/  ISETP.GT.AND P0, PT, R3, 0x1e, PT ;  /* 0x0000001e0300780c */ /* 0x010fc60003f04270 */
[----:B---3--:R0:W-:Y:S10]  /*5470*/  STL.64 [R1+0xb8], R18 ;  /* 0x0000b81201007387 */ /* 0x0081f40000100a00 */
[----:B------:R-:W-:Y:S05]  /*5480*/  @P0 BRA `(.L_x_7924) ;  /* 0x0000203000000947 */ /* 0x000fea0003800000 */
[----:B0-----:R-:W-:Y:S02]  /*5490*/  IMAD.MOV.U32 R4, RZ, RZ, R1 ;  /* 0x000000ffff047224 */ /* 0x001fe400078e0001 */
[----:B------:R-:W-:-:S02]  /*54a0*/  IMAD.MOV.U32 R8, RZ, RZ, RZ ;  /* 0x000000ffff087224 */ /* 0x000fc400078e00ff */
[----:B------:R-:W-:-:S05]  /*54b0*/  IMAD.MOV.U32 R6, RZ, RZ, R4 ;  /* 0x000000ffff067224 */ /* 0x000fca00078e0004 */
.L_x_8019:
        /* <DEDUP_REMOVED lines=20> */
.L_x_7926:
[----:B------:R-:W-:Y:S01]  /*5600*/  IMAD.MOV.U32 R5, RZ, RZ, R16 ;  /* 0x000000ffff057224 */ /* 0x000fe200078e0010 */
[C---:B------:R-:W-:Y:S01]  /*5610*/  PRMT R7, R54.reuse, 0x7632, R7 ;  /* 0x0000763236077816 */ /* 0x040fe20000000007 */
[----:B------:R-:W-:Y:S01]  /*5620*/  IMAD.MOV.U32 R16, RZ, RZ, R23 ;  /* 0x000000ffff107224 */ /* 0x000fe200078e0017 */
[----:B------:R-:W-:Y:S02]  /*5630*/  PRMT R54, R54, 0x5410, R54 ;  /* 0x0000541036367816 */ /* 0x000fe40000000036 */
.L_x_7927:
[----:B------:R-:W-:Y:S05]  /*5640*/  BSYNC B1 ;  /* 0x0000000000017941 */ /* 0x000fea0003800000 */
.L_x_7925:
        /* <DEDUP_REMOVED lines=11> */
.L_x_7929:
[----:B------:R-:W-:Y:S01]  /*5700*/  IMAD.MOV.U32 R10, RZ, RZ, R5 ;  /* 0x000000ffff0a7224 */ /* 0x000fe200078e0005 */
[----:B------:R-:W-:Y:S01]  /*5710*/  PRMT R9, R7, 0x7610, R9 ;  /* 0x0000761007097816 */ /* 0x000fe20000000009 */
[----:B------:R-:W-:Y:S01]  /*5720*/  IMAD.MOV.U32 R23, RZ, RZ, R22 ;  /* 0x000000ffff177224 */ /* 0x000fe200078e0016 */
[----:B------:R-:W-:Y:S02]  /*5730*/  PRMT R54, R53, 0x7632, R54 ;  /* 0x0000763235367816 */ /* 0x000fe40000000036 */
.L_x_7930:
[----:B------:R-:W-:Y:S05]  /*5740*/  BSYNC B1 ;  /* 0x0000000000017941 */ /* 0x000fea0003800000 */
.L_x_7928:
        /* <DEDUP_REMOVED lines=11> */
.L_x_7932:
[----:B------:R-:W-:Y:S01]  /*5800*/  IMAD.MOV.U32 R5, RZ, RZ, R10 ;  /* 0x000000ffff057224 */ /* 0x000fe200078e000a */
[----:B------:R-:W-:Y:S01]  /*5810*/  PRMT R7, R7, 0x5410, R9 ;  /* 0x0000541007077816 */ /* 0x000fe20000000009 */
[----:B------:R-:W-:Y:S01]  /*5820*/  IMAD.MOV.U32 R22, RZ, RZ, R21 ;  /* 0x000000ffff167224 */ /* 0x000fe200078e0015 */
[----:B------:R-:W-:Y:S02]  /*5830*/  PRMT R53, R53, 0x5410, R53 ;  /* 0x0000541035357816 */ /* 0x000fe40000000035 */
.L_x_7933:
[----:B------:R-:W-:Y:S05]  /*5840*/  BSYNC B1 ;  /* 0x0000000000017941 */ /* 0x000fea0003800000 */
.L_x_7931:
        /* <DEDUP_REMOVED lines=11> */
.L_x_7935:
[----:B------:R-:W-:Y:S01]  /*5900*/  IMAD.MOV.U32 R10, RZ, RZ, R5 ;  /* 0x000000ffff0a7224 */ /* 0x000fe200078e0005 */
[----:B------:R-:W-:Y:S01]  /*5910*/  PRMT R9, R9, 0x7610, R7 ;  /* 0x0000761009097816 */ /* 0x000fe20000000007 */
[----:B------:R-:W-:Y:S01]  /*5920*/  IMAD.MOV.U32 R21, RZ, RZ, R20 ;  /* 0x000000ffff157224 */ /* 0x000fe200078e0014 */
[----:B------:R-:W-:Y:S02]  /*5930*/  PRMT R53, R52, 0x7632, R53 ;  /* 0x0000763234357816 */ /* 0x000fe40000000035 */
.L_x_7936:
[----:B------:R-:W-:Y:S05]  /*5940*/  BSYNC B1 ;  /* 0x0000000000017941 */ /* 0x000fea0003800000 */
.L_x_7934:
        /* <DEDUP_REMOVED lines=11> */
.L_x_7938:
[----:B------:R-:W-:Y:S01]  /*5a00*/  IMAD.MOV.U32 R5, RZ, RZ, R10 ;  /* 0x000000ffff057224 */ /* 0x000fe200078e000a */
[----:B------:R-:W-:Y:S01]  /*5a10*/  PRMT R7, R9, 0x7632, R7 ;  /* 0x0000763209077816 */ /* 0x000fe20000000007 */
[----:B------:R-:W-:Y:S01]  /*5a20*/  IMAD.MOV.U32 R20, RZ, RZ, R27 ;  /* 0x000000ffff147224 */ /* 0x000fe200078e001b */
[----:B------:R-:W-:Y:S02]  /*5a30*/  PRMT R52, R52, 0x5410, R52 ;  /* 0x0000541034347816 */ /* 0x000fe40000000034 */
.L_x_7939:
[----:B------:R-:W-:Y:S05]  /*5a40*/  BSYNC B1 ;  /* 0x0000000000017941 */ /* 0x000fea0003800000 */
.L_x_7937:
        /* <DEDUP_REMOVED lines=11> */
.L_x_7941:
[----:B------:R-:W-:Y:S01]  /*5b00*/  IMAD.MOV.U32 R10, RZ, RZ, R5 ;  /* 0x000000ffff0a7224 */ /* 0x000fe200078e0005 */
[----:B------:R-:W-:Y:S01]  /*5b10*/  PRMT R9, R7, 0x7610, R9 ;  /* 0x0000761007097816 */ /* 0x000fe20000000009 */
[----:B------:R-:W-:Y:S01]  /*5b20*/  IMAD.MOV.U32 R27, RZ, RZ, R26 ;  /* 0x000000ffff1b7224 */ /* 0x000fe200078e001a */
[----:B------:R-:W-:Y:S02]  /*5b30*/  PRMT R52, R51, 0x7632, R52 ;  /* 0x0000763233347816 */ /* 0x000fe40000000034 */
.L_x_7942:
[----:B------:R-:W-:Y:S05]  /*5b40*/  BSYNC B1 ;  /* 0x0000000000017941 */ /* 0x000fea0003800000 */
.L_x_7940:
        /* <DEDUP_REMOVED lines=11> */
.L_x_7944:
[----:B------:R-:W-:Y:S01]  /*5c00*/  IMAD.MOV.U32 R5, RZ, RZ, R10 ;  /* 0x000000ffff057224 */ /* 0x000fe200078e000a */
[----:B------:R-:W-:Y:S01]  /*5c10*/  PRMT R7, R7, 0x5410, R9 ;  /* 0x0000541007077816 */ /* 0x000fe20000000009 */
[----:B------:R-:W-:Y:S01]  /*5c20*/  IMAD.MOV.U32 R26, RZ, RZ, R25 ;  /* 0x000000ffff1a7224 */ /* 0x000fe200078e0019 */
[----:B------:R-:W-:Y:S02]  /*5c30*/  PRMT R51, R51, 0x5410, R51 ;  /* 0x0000541033337816 */ /* 0x000fe40000000033 */
.L_x_7945:
[----:B------:R-:W-:Y:S05]  /*5c40*/  BSYNC B1 ;  /* 0x0000000000017941 */ /* 0x000fea0003800000 */
.L_x_7943:
        /* <DEDUP_REMOVED lines=11> */
.L_x_7947:
[----:B------:R-:W-:Y:S01]  /*5d00*/  IMAD.MOV.U32 R10, RZ, RZ, R5 ;  /* 0x000000ffff0a7224 */ /* 0x000fe200078e0005 */
[----:B------:R-:W-:Y:S01]  /*5d10*/  PRMT R9, R9, 0x7610, R7 ;  /* 0x0000761009097816 */ /* 0x000fe20000000007 */
[----:B------:R-:W-:Y:S01]  /*5d20*/  IMAD.MOV.U32 R25, RZ, RZ, R24 ;  /* 0x000000ffff197224 */ /* 0x000fe200078e0018 */
[----:B------:R-:W-:Y:S02]  /*5d30*/  PRMT R51, R50, 0x7632, R51 ;  /* 0x0000763232337816 */ /* 0x000fe40000000033 */
.L_x_7948:
[----:B------:R-:W-:Y:S05]  /*5d40*/  BSYNC B1 ;  /* 0x0000000000017941 */ /* 0x000fea0003800000 */
.L_x_7946:
        /* <DEDUP_REMOVED lines=11> */
.L_x_7950:
[----:B------:R-:W-:Y:S01]  /*5e00*/  IMAD.MOV.U32 R5, RZ, RZ, R10 ;  /* 0x000000ffff057224 */ /* 0x000fe200078e000a */
[----:B------:R-:W-:Y:S01]  /*5e10*/  PRMT R7, R9, 0x7632, R7 ;  /* 0x0000763209077816 */ /* 0x000fe20000000007 */
[----:B------:R-:W-:Y:S01]  /*5e20*/  IMAD.MOV.U32 R24, RZ, RZ, R31 ;  /* 0x000000ffff187224 */ /* 0x000fe200078e001f */
[----:B------:R-:W-:Y:S02]  /*5e30*/  PRMT R50, R50, 0x5410, R50 ;  /* 0x0000541032327816 */ /* 0x000fe40000000032 */
.L_x_7951:
[----:B------:R-:W-:Y:S05]  /*5e40*/  BSYNC B1 ;  /* 0x0000000000017941 */ /* 0x000fea0003800000 */
.L_x_7949:
        /* <DEDUP_REMOVED lines=11> */
.L_x_7953:
[----:B------:R-:W-:Y:S01]  /*5f00*/  IMAD.MOV.U32 R10, RZ, RZ, R5 ;  /* 0x000000ffff0a7224 */ /* 0x000fe200078e0005 */
[----:B------:R-:W-:Y:S01]  /*5f10*/  PRMT R9, R7, 0x7610, R9 ;  /* 0x0000761007097816 */ /* 0x000fe20000000009 */
[----:B------:R-:W-:Y:S01]  /*5f20*/  IMAD.MOV.U32 R31, RZ, RZ, R30 ;  /* 0x000000ffff1f7224 */ /* 0x000fe200078e001e */
[----:B------:R-:W-:Y:S02]  /*5f30*/  PRMT R50, R55, 0x7632, R50 ;  /* 0x0000763237327816 */ /* 0x000fe40000000032 */
.L_x_7954:
[----:B------:R-:W-:Y:S05]  /*5f40*/  BSYNC B1 ;  /* 0x0000000000017941 */ /* 0x000fea0003800000 */
.L_x_7952:
        /* <DEDUP_REMOVED lines=11> */
.L_x_7956:
[----:B------:R-:W-:Y:S01]  /*6000*/  IMAD.MOV.U32 R5, RZ, RZ, R10 ;  /* 0x000000ffff057224 */ /* 0x000fe200078e000a */
[----:B------:R-:W-:Y:S01]  /*6010*/  PRMT R7, R7, 0x5410, R9 ;  /* 0x0000541007077816 */ /* 0x000fe20000000009 */
[----:B------:R-:W-:Y:S01]  /*6020*/  IMAD.MOV.U32 R30, RZ, RZ, R29 ;  /* 0x000000ffff1e7224 */ /* 0x000fe200078e001d */
[----:B------:R-:W-:Y:S02]  /*6030*/  PRMT R55, R55, 0x5410, R55 ;  /* 0x0000541037377816 */ /* 0x000fe40000000037 */
.L_x_7957:
[----:B------:R-:W-:Y:S05]  /*6040*/  BSYNC B1 ;  /* 0x0000000000017941 */ /* 0x000fea0003800000 */
.L_x_7955:
        /* <DEDUP_REMOVED lines=11> */
.L_x_7959:
[----:B------:R-:W-:Y:S01]  /*6100*/  IMAD.MOV.U32 R10, RZ, RZ, R5 ;  /* 0x000000ffff0a7224 */ /* 0x000fe200078e0005 */
[----:B------:R-:W-:Y:S01]  /*6110*/  PRMT R9, R9, 0x7610, R7 ;  /* 0x0000761009097816 */ /* 0x000fe20000000007 */
[----:B------:R-:W-:Y:S01]  /*6120*/  IMAD.MOV.U32 R29, RZ, RZ, R28 ;  /* 0x000000ffff1d7224 */ /* 0x000fe200078e001c */
[----:B------:R-:W-:Y:S02]  /*6130*/  PRMT R55, R60, 0x7632, R55 ;  /* 0x000076323c377816 */ /* 0x000fe40000000037 */
.L_x_7960:
[----:B------:R-:W-:Y:S05]  /*6140*/  BSYNC B1 ;  /* 0x0000000000017941 */ /* 0x000fea0003800000 */
.L_x_7958:
        /* <DEDUP_REMOVED lines=11> */
.L_x_7962:
[----:B------:R-:W-:Y:S01]  /*6200*/  IMAD.MOV.U32 R5, RZ, RZ, R10 ;  /* 0x000000ffff057224 */ /* 0x000fe200078e000a */
[----:B------:R-:W-:Y:S01]  /*6210*/  PRMT R7, R9, 0x7632, R7 ;  /* 0x0000763209077816 */ /* 0x000fe20000000007 */
[----:B------:R-:W-:Y:S01]  /*6220*/  IMAD.MOV.U32 R28, RZ, RZ, R35 ;  /* 0x000000ffff1c7224 */ /* 0x000fe200078e0023 */
[----:B------:R-:W-:Y:S02]  /*6230*/  PRMT R60, R60, 0x5410, R60 ;  /* 0x000054103c3c7816 */ /* 0x000fe4000000003c */
.L_x_7963:
[----:B------:R-:W-:Y:S05]  /*6240*/  BSYNC B1 ;  /* 0x0000000000017941 */ /* 0x000fea0003800000 */
.L_x_7961:
        /* <DEDUP_REMOVED lines=11> */
.L_x_7965:
[----:B------:R-:W-:Y:S01]  /*6300*/  IMAD.MOV.U32 R10, RZ, RZ, R5 ;  /* 0x000000ffff0a7224 */ /* 0x000fe200078e0005 */
[----:B------:R-:W-:Y:S01]  /*6310*/  PRMT R9, R7, 0x7610, R9 ;  /* 0x0000761007097816 */ /* 0x000fe20000000009 */
[----:B------:R-:W-:Y:S01]  /*6320*/  IMAD.MOV.U32 R35, RZ, RZ, R34 ;  /* 0x000000ffff237224 */ /* 0x000fe200078e0022 */
[----:B------:R-:W-:Y:S02]  /*6330*/  PRMT R60, R61, 0x7632, R60 ;  /* 0x000076323d3c7816 */ /* 0x000fe4000000003c */
.L_x_7966:
[----:B------:R-:W-:Y:S05]  /*6340*/  BSYNC B1 ;  /* 0x0000000000017941 */ /* 0x000fea0003800000 */
.L_x_7964:
        /* <DEDUP_REMOVED lines=11> */
.L_x_7968:
[----:B------:R-:W-:Y:S01]  /*6400*/  IMAD.MOV.U32 R5, RZ, RZ, R10 ;  /* 0x000000ffff057224 */ /* 0x000fe200078e000a */
[----:B------:R-:W-:Y:S01]  /*6410*/  PRMT R7, R7, 0x5410, R9 ;  /* 0x0000541007077816 */ /* 0x000fe20000000009 */
[----:B------:R-:W-:Y:S01]  /*6420*/  IMAD.MOV.U32 R34, RZ, RZ, R33 ;  /* 0x000000ffff227224 */ /* 0x000fe200078e0021 */
[----:B------:R-:W-:Y:S02]  /*6430*/  PRMT R61, R61, 0x5410, R61 ;  /* 0x000054103d3d7816 */ /* 0x000fe4000000003d */
.L_x_7969:
[----:B------:R-:W-:Y:S05]  /*6440*/  BSYNC B1 ;  /* 0x0000000000017941 */ /* 0x000fea0003800000 */
.L_x_7967:
        /* <DEDUP_REMOVED lines=11> */
.L_x_7971:
[----:B------:R-:W-:Y:S01]  /*6500*/  IMAD.MOV.U32 R10, RZ, RZ, R5 ;  /* 0x000000ffff0a7224 */ /* 0x000fe200078e0005 */
[----:B------:R-:W-:Y:S01]  /*6510*/  PRMT R9, R9, 0x7610, R7 ;  /* 0x0000761009097816 */ /* 0x000fe20000000007 */
[----:B------:R-:W-:Y:S01]  /*6520*/  IMAD.MOV.U32 R33, RZ, RZ, R32 ;  /* 0x000000ffff217224 */ /* 0x000fe200078e0020 */
[----:B------:R-:W-:Y:S02]  /*6530*/  PRMT R61, R62, 0x7632, R61 ;  /* 0x000076323e3d7816 */ /* 0x000fe4000000003d */
.L_x_7972:
[----:B------:R-:W-:Y:S05]  /*6540*/  BSYNC B1 ;  /* 0x0000000000017941 */ /* 0x000fea0003800000 */
.L_x_7970:
        /* <DEDUP_REMOVED lines=11> */
.L_x_7974:
[----:B------:R-:W-:Y:S01]  /*6600*/  IMAD.MOV.U32 R5, RZ, RZ, R10 ;  /* 0x000000ffff057224 */ /* 0x000fe200078e000a */
[----:B------:R-:W-:Y:S01]  /*6610*/  PRMT R7, R9, 0x7632, R7 ;  /* 0x0000763209077816 */ /* 0x000fe20000000007 */
[----:B------:R-:W-:Y:S01]  /*6620*/  IMAD.MOV.U32 R32, RZ, RZ, R39 ;  /* 0x000000ffff207224 */ /* 0x000fe200078e0027 */
[----:B------:R-:W-:Y:S02]  /*6630*/  PRMT R62, R62, 0x5410, R62 ;  /* 0x000054103e3e7816 */ /* 0x000fe4000000003e */
.L_x_7975:
[----:B------:R-:W-:Y:S05]  /*6640*/  BSYNC B1 ;  /* 0x0000000000017941 */ /* 0x000fea0003800000 */
.L_x_7973:
        /* <DEDUP_REMOVED lines=11> */
.L_x_7977:
[----:B------:R-:W-:Y:S01]  /*6700*/  IMAD.MOV.U32 R10, RZ, RZ, R5 ;  /* 0x000000ffff0a7224 */ /* 0x000fe200078e0005 */
[----:B------:R-:W-:Y:S01]  /*6710*/  PRMT R9, R7, 0x7610, R9 ;  /* 0x0000761007097816 */ /* 0x000fe20000000009 */
[----:B------:R-:W-:Y:S01]  /*6720*/  IMAD.MOV.U32 R39, RZ, RZ, R38 ;  /* 0x000000ffff277224 */ /* 0x000fe200078e0026 */
[----:B------:R-:W-:Y:S02]  /*6730*/  PRMT R62, R63, 0x7632, R62 ;  /* 0x000076323f3e7816 */ /* 0x000fe4000000003e */
.L_x_7978:
[----:B------:R-:W-:Y:S05]  /*6740*/  BSYNC B1 ;  /* 0x0000000000017941 */ /* 0x000fea0003800000 */
.L_x_7976:
        /* <DEDUP_REMOVED lines=11> */
.L_x_7980:
[----:B------:R-:W-:Y:S01]  /*6800*/  IMAD.MOV.U32 R5, RZ, RZ, R10 ;  /* 0x000000ffff057224 */ /* 0x000fe200078e000a */
[----:B------:R-:W-:Y:S01]  /*6810*/  PRMT R7, R7, 0x5410, R9 ;  /* 0x0000541007077816 */ /* 0x000fe20000000009 */
[----:B------:R-:W-:Y:S01]  /*6820*/  IMAD.MOV.U32 R38, RZ, RZ, R37 ;  /* 0x000000ffff267224 */ /* 0x000fe200078e0025 */
[----:B------:R-:W-:Y:S02]  /*6830*/  PRMT R63, R63, 0x5410, R63 ;  /* 0x000054103f3f7816 */ /* 0x000fe4000000003f */
.L_x_7981:
[----:B------:R-:W-:Y:S05]  /*6840*/  BSYNC B1 ;  /* 0x0000000000017941 */ /* 0x000fea0003800000 */
.L_x_7979:
        /* <DEDUP_REMOVED lines=11> */
.L_x_7983:
[----:B------:R-:W-:Y:S01]  /*6900*/  IMAD.MOV.U32 R10, RZ, RZ, R5 ;  /* 0x000000ffff0a7224 */ /* 0x000fe200078e0005 */
[----:B------:R-:W-:Y:S01]  /*6910*/  PRMT R9, R9, 0x7610, R7 ;  /* 0x0000761009097816 */ /* 0x000fe20000000007 */
[----:B------:R-:W-:Y:S01]  /*6920*/  IMAD.MOV.U32 R37, RZ, RZ, R36 ;  /* 0x000000ffff257224 */ /* 0x000fe200078e0024 */
[----:B------:R-:W-:Y:S02]  /*6930*/  PRMT R63, R64, 0x7632, R63 ;  /* 0x00007632403f7816 */ /* 0x000fe4000000003f */
.L_x_7984:
[----:B------:R-:W-:Y:S05]  /*6940*/  BSYNC B1 ;  /* 0x0000000000017941 */ /* 0x000fea0003800000 */
.L_x_7982:
        /* <DEDUP_REMOVED lines=11> */
.L_x_7986:
[----:B------:R-:W-:Y:S01]  /*6a00*/  IMAD.MOV.U32 R5, RZ, RZ, R10 ;  /* 0x000000ffff057224 */ /* 0x000fe200078e000a */
[----:B------:R-:W-:Y:S01]  /*6a10*/  PRMT R7, R9, 0x7632, R7 ;  /* 0x0000763209077816 */ /* 0x000fe20000000007 */
[----:B------:R-:W-:Y:S01]  /*6a20*/  IMAD.MOV.U32 R36, RZ, RZ, R43 ;  /* 0x000000ffff247224 */ /* 0x000fe200078e002b */
[----:B------:R-:W-:Y:S02]  /*6a30*/  PRMT R64, R64, 0x5410, R64 ;  /* 0x0000541040407816 */ /* 0x000fe40000000040 */
.L_x_7987:
[----:B------:R-:W-:Y:S05]  /*6a40*/  BSYNC B1 ;  /* 0x0000000000017941 */ /* 0x000fea0003800000 */
.L_x_7985:
        /* <DEDUP_REMOVED lines=11> */
.L_x_7989:
[----:B------:R-:W-:Y:S01]  /*6b00*/  IMAD.MOV.U32 R10, RZ, RZ, R5 ;  /* 0x000000ffff0a7224 */ /* 0x000fe200078e0005 */
[----:B------:R-:W-:Y:S01]  /*6b10*/  PRMT R9, R7, 0x7610, R9 ;  /* 0x0000761007097816 */ /* 0x000fe20000000009 */
[----:B------:R-:W-:Y:S01]  /*6b20*/  IMAD.MOV.U32 R43, RZ, RZ, R42 ;  /* 0x000000ffff2b7224 */ /* 0x000fe200078e002a */
[----:B------:R-:W-:Y:S02]  /*6b30*/  PRMT R64, R65, 0x7632, R64 ;  /* 0x0000763241407816 */ /* 0x000fe40000000040 */
.L_x_7990:
[----:B------:R-:W-:Y:S05]  /*6b40*/  BSYNC B1 ;  /* 0x0000000000017941 */ /* 0x000fea0003800000 */
.L_x_7988:
        /* <DEDUP_REMOVED lines=11> */
.L_x_7992:
[----:B------:R-:W-:Y:S01]  /*6c00*/  IMAD.MOV.U32 R5, RZ, RZ, R10 ;  /* 0x000000ffff057224 */ /* 0x000fe200078e000a */
[----:B------:R-:W-:Y:S01]  /*6c10*/  PRMT R7, R7, 0x5410, R9 ;  /* 0x0000541007077816 */ /* 0x000fe20000000009 */
[----:B------:R-:W-:Y:S01]  /*6c20*/  IMAD.MOV.U32 R42, RZ, RZ, R41 ;  /* 0x000000ffff2a7224 */ /* 0x000fe200078e0029 */
[----:B------:R-:W-:Y:S02]  /*6c30*/  PRMT R65, R65, 0x5410, R65 ;  /* 0x0000541041417816 */ /* 0x000fe40000000041 */
.L_x_7993:
[----:B------:R-:W-:Y:S05]  /*6c40*/  BSYNC B1 ;  /* 0x0000000000017941 */ /* 0x000fea0003800000 */
.L_x_7991:
        /* <DEDUP_REMOVED lines=11> */
.L_x_7995:
[----:B------:R-:W-:Y:S01]  /*6d00*/  IMAD.MOV.U32 R10, RZ, RZ, R5 ;  /* 0x000000ffff0a7224 */ /* 0x000fe200078e0005 */
[----:B------:R-:W-:Y:S01]  /*6d10*/  PRMT R9, R9, 0x7610, R7 ;  /* 0x0000761009097816 */ /* 0x000fe20000000007 */
[----:B------:R-:W-:Y:S01]  /*6d20*/  IMAD.MOV.U32 R41, RZ, RZ, R40 ;  /* 0x000000ffff297224 */ /* 0x000fe200078e0028 */
[----:B------:R-:W-:Y:S02]  /*6d30*/  PRMT R65, R66, 0x7632, R65 ;  /* 0x0000763242417816 */ /* 0x000fe40000000041 */
.L_x_7996:
[----:B------:R-:W-:Y:S05]  /*6d40*/  BSYNC B1 ;  /* 0x0000000000017941 */ /* 0x000fea0003800000 */
.L_x_7994:
        /* <DEDUP_REMOVED lines=11> */
.L_x_7998:
[----:B------:R-:W-:Y:S01]  /*6e00*/  IMAD.MOV.U32 R5, RZ, RZ, R10 ;  /* 0x000000ffff057224 */ /* 0x000fe200078e000a */
[----:B------:R-:W-:Y:S01]  /*6e10*/  PRMT R7, R9, 0x7632, R7 ;  /* 0x0000763209077816 */ /* 0x000fe20000000007 */
[----:B------:R-:W-:Y:S01]  /*6e20*/  IMAD.MOV.U32 R40, RZ, RZ, R47 ;  /* 0x000000ffff287224 */ /* 0x000fe200078e002f */
[----:B------:R-:W-:Y:S02]  /*6e30*/  PRMT R66, R66, 0x5410, R66 ;  /* 0x0000541042427816 */ /* 0x000fe40000000042 */
.L_x_7999:
[----:B------:R-:W-:Y:S05]  /*6e40*/  BSYNC B1 ;  /* 0x0000000000017941 */ /* 0x000fea0003800000 */
.L_x_7997:
        /* <DEDUP_REMOVED lines=11> */
.L_x_8001:
[----:B------:R-:W-:Y:S01]  /*6f00*/  IMAD.MOV.U32 R10, RZ, RZ, R5 ;  /* 0x000000ffff0a7224 */ /* 0x000fe200078e0005 */
[----:B------:R-:W-:Y:S01]  /*6f10*/  PRMT R9, R7, 0x7610, R9 ;  /* 0x0000761007097816 */ /* 0x000fe20000000009 */
[----:B------:R-:W-:Y:S01]  /*6f20*/  IMAD.MOV.U32 R47, RZ, RZ, R46 ;  /* 0x000000ffff2f7224 */ /* 0x000fe200078e002e */
[----:B------:R-:W-:Y:S02]  /*6f30*/  PRMT R66, R67, 0x7632, R66 ;  /* 0x0000763243427816 */ /* 0x000fe40000000042 */
.L_x_8002:
[----:B------:R-:W-:Y:S05]  /*6f40*/  BSYNC B1 ;  /* 0x0000000000017941 */ /* 0x000fea0003800000 */
.L_x_8000:
        /* <DEDUP_REMOVED lines=11> */
.L_x_8004:
[----:B------:R-:W-:Y:S01]  /*7000*/  IMAD.MOV.U32 R5, RZ, RZ, R10 ;  /* 0x000000ffff057224 */ /* 0x000fe200078e000a */
[----:B------:R-:W-:Y:S01]  /*7010*/  PRMT R7, R7, 0x5410, R9 ;  /* 0x0000541007077816 */ /* 0x000fe20000000009 */
[----:B------:R-:W-:Y:S01]  /*7020*/  IMAD.MOV.U32 R46, RZ, RZ, R45 ;  /* 0x000000ffff2e7224 */ /* 0x000fe200078e002d */
[----:B------:R-:W-:Y:S02]  /*7030*/  PRMT R67, R67, 0x5410, R67 ;  /* 0x0000541043437816 */ /* 0x000fe40000000043 */
.L_x_8005:
[----:B------:R-:W-:Y:S05]  /*7040*/  BSYNC B1 ;  /* 0x0000000000017941 */ /* 0x000fea0003800000 */
.L_x_8003:
        /* <DEDUP_REMOVED lines=11> */
.L_x_8007:
[----:B------:R-:W-:Y:S01]  /*7100*/  IMAD.MOV.U32 R10, RZ, RZ, R5 ;  /* 0x000000ffff0a7224 */ /* 0x000fe200078e0005 */
[----:B------:R-:W-:Y:S01]  /*7110*/  PRMT R9, R9, 0x7610, R7 ;  /* 0x0000761009097816 */ /* 0x000fe20000000007 */
[----:B------:R-:W-:Y:S01]  /*7120*/  IMAD.MOV.U32 R45, RZ, RZ, R44 ;  /* 0x000000ffff2d7224 */ /* 0x000fe200078e002c */
[----:B------:R-:W-:Y:S02]  /*7130*/  PRMT R67, R68, 0x7632, R67 ;  /* 0x0000763244437816 */ /* 0x000fe40000000043 */
.L_x_8008:
[----:B------:R-:W-:Y:S05]  /*7140*/  BSYNC B1 ;  /* 0x0000000000017941 */ /* 0x000fea0003800000 */
.L_x_8006:
        /* <DEDUP_REMOVED lines=11> */
.L_x_8010:
[----:B------:R-:W-:Y:S01]  /*7200*/  IMAD.MOV.U32 R5, RZ, RZ, R10 ;  /* 0x000000ffff057224 */ /* 0x000fe200078e000a */
[----:B------:R-:W-:Y:S01]  /*7210*/  PRMT R9, R9, 0x7632, R9 ;  /* 0x0000763209097816 */ /* 0x000fe20000000009 */
[----:B------:R-:W-:Y:S01]  /*7220*/  IMAD.MOV.U32 R44, RZ, RZ, R49 ;  /* 0x000000ffff2c7224 */ /* 0x000fe200078e0031 */
[----:B------:R-:W-:Y:S02]  /*7230*/  PRMT R68, R68, 0x5410, R68 ;  /* 0x0000541044447816 */ /* 0x000fe40000000044 */
.L_x_8011:
[----:B------:R-:W-:Y:S05]  /*7240*/  BSYNC B1 ;  /* 0x0000000000017941 */ /* 0x000fea0003800000 */
.L_x_8009:
        /* <DEDUP_REMOVED lines=11> */
.L_x_8013:
[----:B------:R-:W-:Y:S01]  /*7300*/  IMAD.MOV.U32 R7, RZ, RZ, R5 ;  /* 0x000000ffff077224 */ /* 0x000fe200078e0005 */
[----:B------:R-:W-:Y:S01]  /*7310*/  PRMT R10, R9, 0x7610, R10 ;  /* 0x00007610090a7816 */ /* 0x000fe2000000000a */
[----:B------:R-:W-:Y:S01]  /*7320*/  IMAD.MOV.U32 R49, RZ, RZ, R48 ;  /* 0x000000ffff317224 */ /* 0x000fe200078e0030 */
[----:B------:R-:W-:Y:S02]  /*7330*/  PRMT R68, R17, 0x7632, R68 ;  /* 0x0000763211447816 */ /* 0x000fe40000000044 */
.L_x_8014:
[----:B------:R-:W-:Y:S05]  /*7340*/  BSYNC B1 ;  /* 0x0000000000017941 */ /* 0x000fea0003800000 */
.L_x_8012:
        /* <DEDUP_REMOVED lines=11> */
.L_x_8016:
[----:B------:R-:W-:Y:S01]  /*7400*/  IMAD.MOV.U32 R48, RZ, RZ, R2 ;  /* 0x000000ffff307224 */ /* 0x000fe200078e0002 */
[C---:B------:R-:W-:Y:S01]  /*7410*/  PRMT R17, R10.reuse, 0x5410, R17 ;  /* 0x000054100a117816 */ /* 0x040fe20000000011 */
[----:B------:R-:W-:Y:S01]  /*7420*/  IMAD.MOV.U32 R5, RZ, RZ, R7 ;  /* 0x000000ffff057224 */ /* 0x000fe200078e0007 */
[----:B------:R-:W-:Y:S01]  /*7430*/  PRMT R9, R10, 0x7610, R9 ;  /* 0x000076100a097816 */ /* 0x000fe20000000009 */
[----:B------:R-:W-:Y:S02]  /*7440*/  IMAD.MOV.U32 R2, RZ, RZ, R7 ;  /* 0x000000ffff027224 */ /* 0x000fe400078e0007 */
.L_x_8017:
[----:B------:R-:W-:Y:S05]  /*7450*/  BSYNC B1 ;  /* 0x0000000000017941 */ /* 0x000fea0003800000 */
.L_x_8015:
[----:B------:R-:W-:Y:S02]  /*7460*/  IADD3 R6, R6, 0x4, RZ ;  /* 0x0000000406067810 */ /* 0x000fe40007ffe0ff */
[----:B------:R-:W-:Y:S01]  /*7470*/  IADD3 R4, R4, 0x2, RZ ;  /* 0x0000000204047810 */ /* 0x000fe20007ffe0ff */
[----:B------:R-:W-:Y:S01]  /*7480*/  @!P1 CALL.REL.NOINC `(.L_x_8018) ;  /* 0x0000001000009944 */ /* 0x000fe20003c00000 */
[----:B------:R-:W-:Y:S05]  /*7490*/  BRA `(.L_x_8019) ;  /* 0xffffe02000007947 */ /* 0x000fea000383ffff */
.L_x_8018:
[----:B------:R-:W-:Y:S01]  /*74a0*/  PRMT R17, R9, 0x7610, R17 ;  /* 0x0000761009117816 */ /* 0x000fe20000000011 */
[----:B------:R-:W-:Y:S02]  /*74b0*/  IMAD.MOV.U32 R2, RZ, RZ, R5 ;  /* 0x000000ffff027224 */ /* 0x000fe400078e0005 */
.L_x_7924:
[----:B------:R-:W-:Y:S05]  /*74c0*/  BSYNC B0 ;  /* 0x0000000000007941 */ /* 0x000fea0003800000 */
.L_x_7923:
        /* <DEDUP_REMOVED lines=9> */
[----:B0-----:R-:W-:Y:S04]  /*7560*/  STL.64 [R1], R4 ;  /* 0x0000000401007387 */ /* 0x001fe80000100a00 */
[----:B------:R-:W0:Y:S04]  /*7570*/  SHFL.DOWN PT, R11, R40, 0x2, 0x1f ;  /* 0x08401f00280b7f89 */ /* 0x000e2800000e0000 */
[----:B-1----:R-:W-:Y:S04]  /*7580*/  STL.64 [R1+0x8], R6 ;  /* 0x0000080601007387 */ /* 0x002fe80000100a00 */
[----:B------:R-:W-:Y:S04]  /*7590*/  SHFL.DOWN PT, R12, R41, 0x2, 0x1f ;  /* 0x08401f00290c7f89 */ /* 0x000fe800000e0000 */
[----:B--2---:R-:W-:Y:S04]  /*75a0*/  STL.64 [R1+0x10], R8 ;  /* 0x0000100801007387 */ /* 0x004fe80000100a00 */
        /* <DEDUP_REMOVED lines=10> */
[----:B-1----:R-:W-:Y:S04]  /*7650*/  STL.64 [R1+0x20], R12 ;  /* 0x0000200c01007387 */ /* 0x002fe80000100a00 */
[----:B--2---:R-:W-:Y:S04]  /*7660*/  STL.64 [R1+0x28], R14 ;  /* 0x0000280e01007387 */ /* 0x004fe80000100a00 */
[----:B---3--:R-:W-:Y:S04]  /*7670*/  STL.64 [R1+0x48], R4 ;  /* 0x0000480401007387 */ /* 0x008fe80000100a00 */
[----:B----4-:R-:W-:Y:S04]  /*7680*/  STL.64 [R1+0x50], R6 ;  /* 0x0000500601007387 */ /* 0x010fe80000100a00 */
[----:B-----5:R-:W-:Y:S04]  /*7690*/  STL.64 [R1+0x58], R8 ;  /* 0x0000580801007387 */ /* 0x020fe80000100a00 */
        /* <DEDUP_REMOVED lines=44> */
[----:B-----5:R0:W-:Y:S01]  /*7960*/  STL.64 [R1+0xb8], R14 ;  /* 0x0000b80e01007387 */ /* 0x0201e20000100a00 */
[----:B------:R-:W-:Y:S05]  /*7970*/  @P0 BRA `(.L_x_8021) ;  /* 0x0000203000000947 */ /* 0x000fea0003800000 */
[----:B0-----:R-:W-:Y:S02]  /*7980*/  IMAD.MOV.U32 R4, RZ, RZ, R1 ;  /* 0x000000ffff047224 */ /* 0x001fe400078e0001 */
[----:B------:R-:W-:-:S02]  /*7990*/  IMAD.MOV.U32 R8, RZ, RZ, RZ ;  /* 0x000000ffff087224 */ /* 0x000fc400078e00ff */
[----:B------:R-:W-:-:S05]  /*79a0*/  IMAD.MOV.U32 R6, RZ, RZ, R4 ;  /* 0x000000ffff067224 */ /* 0x000fca00078e0004 */
.L_x_8116:
        /* <DEDUP_REMOVED lines=20> */
.L_x_8023:
[----:B------:R-:W-:Y:S01]  /*7af0*/  IMAD.MOV.U32 R5, RZ, RZ, R16 ;  /* 0x000000ffff057224 */ /* 0x000fe200078e0010 */
[C---:B------:R-:W-:Y:S01]  /*7b00*/  PRMT R7, R54.reuse, 0x7632, R7 ;  /* 0x0000763236077816 */ /* 0x040fe20000000007 */
[----:B------:R-:W-:Y:S01]  /*7b10*/  IMAD.MOV.U32 R16, RZ, RZ, R23 ;  /* 0x000000ffff107224 */ /* 0x000fe200078e0017 */
[----:B------:R-:W-:Y:S02]  /*7b20*/  PRMT R54, R54, 0x5410, R54 ;  /* 0x0000541036367816 */ /* 0x000fe40000000036 */
.L_x_8024:
[----:B------:R-:W-:Y:S05]  /*7b30*/  BSYNC B1 ;  /* 0x0000000000017941 */ /* 0x000fea0003800000 */
.L_x_8022:
        /* <DEDUP_REMOVED lines=11> */
.L_x_8026:
[----:B------:R-:W-:Y:S01]  /*7bf0*/  IMAD.MOV.U32 R10, RZ, RZ, R5 ;  /* 0x000000ffff0a7224 */ /* 0x000fe200078e0005 */
[----:B------:R-:W-:Y:S01]  /*7c00*/  PRMT R9, R7, 0x7610, R9 ;  /* 0x0000761007097816 */ /* 0x000fe20000000009 */
[----:B------:R-:W-:Y:S01]  /*7c10*/  IMAD.MOV.U32 R23, RZ, RZ, R22 ;  /* 0x000000ffff177224 */ /* 0x000fe200078e0016 */
[----:B------:R-:W-:Y:S02]  /*7c20*/  PRMT R54, R53, 0x7632, R54 ;  /* 0x0000763235367816 */ /* 0x000fe40000000036 */
.L_x_8027:
[----:B------:R-:W-:Y:S05]  /*7c30*/  BSYNC B1 ;  /* 0x0000000000017941 */ /* 0x000fea0003800000 */
.L_x_8025:
        /* <DEDUP_REMOVED lines=11> */
.L_x_8029:
[----:B------:R-:W-:Y:S01]  /*7cf0*/  IMAD.MOV.U32 R5, RZ, RZ, R10 ;  /* 0x000000ffff057224 */ /* 0x000fe200078e000a */
[----:B------:R-:W-:Y:S01]  /*7d00*/  PRMT R7, R7, 0x5410, R9 ;  /* 0x0000541007077816 */ /* 0x000fe20000000009 */
[----:B------:R-:W-:Y:S01]  /*7d10*/  IMAD.MOV.U32 R22, RZ, RZ, R21 ;  /* 0x000000ffff167224 */ /* 0x000fe200078e0015 */
[----:B------:R-:W-:Y:S02]  /*7d20*/  PRMT R53, R53, 0x5410, R53 ;  /* 0x0000541035357816 */ /* 0x000fe40000000035 */
.L_x_8030:
[----:B------:R-:W-:Y:S05]  /*7d30*/  BSYNC B1 ;  /* 0x0000000000017941 */ /* 0x000fea0003800000 */
.L_x_8028:
        /* <DEDUP_REMOVED lines=11> */
.L_x_8032:
[----:B------:R-:W-:Y:S01]  /*7df0*/  IMAD.MOV.U32 R10, RZ, RZ, R5 ;  /* 0x000000ffff0a7224 */ /* 0x000fe200078e0005 */
[----:B------:R-:W-:Y:S01]  /*7e00*/  PRMT R9, R9, 0x7610, R7 ;  /* 0x0000761009097816 */ /* 0x000fe20000000007 */
[----:B------:R-:W-:Y:S01]  /*7e10*/  IMAD.MOV.U32 R21, RZ, RZ, R20 ;  /* 0x000000ffff157224 */ /* 0x000fe200078e0014 */
[----:B------:R-:W-:Y:S02]  /*7e20*/  PRMT R53, R52, 0x7632, R53 ;  /* 0x0000763234357816 */ /* 0x000fe40000000035 */
.L_x_8033:
[----:B------:R-:W-:Y:S05]  /*7e30*/  BSYNC B1 ;  /* 0x0000000000017941 */ /* 0x000fea0003800000 */
.L_x_8031:
        /* <DEDUP_REMOVED lines=11> */
.L_x_8035:
[----:B------:R-:W-:Y:S01]  /*7ef0*/  IMAD.MOV.U32 R5, RZ, RZ, R10 ;  /* 0x000000ffff057224 */ /* 0x000fe200078e000a */
[----:B------:R-:W-:Y:S01]  /*7f00*/  PRMT R7, R9, 0x7632, R7 ;  /* 0x0000763209077816 */ /* 0x000fe20000000007 */
[----:B------:R-:W-:Y:S01]  /*7f10*/  IMAD.MOV.U32 R20, RZ, RZ, R27 ;  /* 0x000000ffff147224 */ /* 0x000fe200078e001b */
[----:B------:R-:W-:Y:S02]  /*7f20*/  PRMT R52, R52, 0x5410, R52 ;  /* 0x0000541034347816 */ /* 0x000fe40000000034 */
.L_x_8036:
[----:B------:R-:W-:Y:S05]  /*7f30*/  BSYNC B1 ;  /* 0x0000000000017941 */ /* 0x000fea0003800000 */
.L_x_8034:
        /* <DEDUP_REMOVED lines=11> */
.L_x_8038:
[----:B------:R-:W-:Y:S01]  /*7ff0*/  IMAD.MOV.U32 R10, RZ, RZ, R5 ;  /* 0x000000ffff0a7224 */ /* 0x000fe200078e0005 */
[----:B------:R-:W-:Y:S01]  /*8000*/  PRMT R9, R7, 0x7610, R9 ;  /* 0x0000761007097816 */ /* 0x000fe20000000009 */
[----:B------:R-:W-:Y:S01]  /*8010*/  IMAD.MOV.U32 R27, RZ, RZ, R26 ;  /* 0x000000ffff1b7224 */ /* 0x000fe200078e001a */
[----:B------:R-:W-:Y:S02]  /*8020*/  PRMT R52, R51, 0x7632, R52 ;  /* 0x0000763233347816 */ /* 0x000fe40000000034 */
.L_x_8039:
[----:B------:R-:W-:Y:S05]  /*8030*/  BSYNC B1 ;  /* 0x0000000000017941 */ /* 0x000fea0003800000 */
.L_x_8037:
        /* <DEDUP_REMOVED lines=11> */
.L_x_8041:
[----:B------:R-:W-:Y:S01]  /*80f0*/  IMAD.MOV.U32 R5, RZ, RZ, R10 ;  /* 0x000000ffff057224 */ /* 0x000fe200078e000a */
[----:B------:R-:W-:Y:S01]  /*8100*/  PRMT R7, R7, 0x5410, R9 ;  /* 0x0000541007077816 */ /* 0x000fe20000000009 */
[----:B------:R-:W-:Y:S01]  /*8110*/  IMAD.MOV.U32 R26, RZ, RZ, R25 ;  /* 0x000000ffff1a7224 */ /* 0x000fe200078e0019 */
[----:B------:R-:W-:Y:S02]  /*8120*/  PRMT R51, R51, 0x5410, R51 ;  /* 0x0000541033337816 */ /* 0x000fe40000000033 */
.L_x_8042:
[----:B------:R-:W-:Y:S05]  /*8130*/  BSYNC B1 ;  /* 0x0000000000017941 */ /* 0x000fea0003800000 */
.L_x_8040:
        /* <DEDUP_REMOVED lines=11> */
.L_x_8044:
[----:B------:R-:W-:Y:S01]  /*81f0*/  IMAD.MOV.U32 R10, RZ, RZ, R5 ;  /* 0x000000ffff0a7224 */ /* 0x000fe200078e0005 */
[----:B------:R-:W-:Y:S01]  /*8200*/  PRMT R9, R9, 0x7610, R7 ;  /* 0x0000761009097816 */ /* 0x000fe20000000007 */
[----:B------:R-:W-:Y:S01]  /*8210*/  IMAD.MOV.U32 R25, RZ, RZ, R24 ;  /* 0x000000ffff197224 */ /* 0x000fe200078e0018 */
[----:B------:R-:W-:Y:S02]  /*8220*/  PRMT R51, R50, 0x7632, R51 ;  /* 0x0000763232337816 */ /* 0x000fe40000000033 */
.L_x_8045:
[----:B------:R-:W-:Y:S05]  /*8230*/  BSYNC B1 ;  /* 0x0000000000017941 */ /* 0x000fea0003800000 */
.L_x_8043:
        /* <DEDUP_REMOVED lines=11> */
.L_x_8047:
[----:B------:R-:W-:Y:S01]  /*82f0*/  IMAD.MOV.U32 R5, RZ, RZ, R10 ;  /* 0x000000ffff057224 */ /* 0x000fe200078e000a */
[----:B------:R-:W-:Y:S01]  /*8300*/  PRMT R7, R9, 0x7632, R7 ;  /* 0x0000763209077816 */ /* 0x000fe20000000007 */
[----:B------:R-:W-:Y:S01]  /*8310*/  IMAD.MOV.U32 R24, RZ, RZ, R31 ;  /* 0x000000ffff187224 */ /* 0x000fe200078e001f */
[----:B------:R-:W-:Y:S02]  /*8320*/  PRMT R50, R50, 0x5410, R50 ;  /* 0x0000541032327816 */ /* 0x000fe40000000032 */
.L_x_8048:
[----:B------:R-:W-:Y:S05]  /*8330*/  BSYNC B1 ;  /* 0x0000000000017941 */ /* 0x000fea0003800000 */
.L_x_8046:
        /* <DEDUP_REMOVED lines=11> */
.L_x_8050:
[----:B------:R-:W-:Y:S01]  /*83f0*/  IMAD.MOV.U32 R10, RZ, RZ, R5 ;  /* 0x000000ffff0a7224 */ /* 0x000fe200078e0005 */
[----:B------:R-:W-:Y:S01]  /*8400*/  PRMT R9, R7, 0x7610, R9 ;  /* 0x0000761007097816 */ /* 0x000fe20000000009 */
[----:B------:R-:W-:Y:S01]  /*8410*/  IMAD.MOV.U32 R31, RZ, RZ, R30 ;  /* 0x000000ffff1f7224 */ /* 0x000fe200078e001e */
[----:B------:R-:W-:Y:S02]  /*8420*/  PRMT R50, R55, 0x7632, R50 ;  /* 0x0000763237327816 */ /* 0x000fe40000000032 */
.L_x_8051:
[----:B------:R-:W-:Y:S05]  /*8430*/  BSYNC B1 ;  /* 0x0000000000017941 */ /* 0x000fea0003800000 */
.L_x_8049:
        /* <DEDUP_REMOVED lines=11> */
.L_x_8053:
[----:B------:R-:W-:Y:S01]  /*84f0*/  IMAD.MOV.U32 R5, RZ, RZ, R10 ;  /* 0x000000ffff057224 */ /* 0x000fe200078e000a */
[----:B------:R-:W-:Y:S01]  /*8500*/  PRMT R7, R7, 0x5410, R9 ;  /* 0x0000541007077816 */ /* 0x000fe20000000009 */
[----:B------:R-:W-:Y:S01]  /*8510*/  IMAD.MOV.U32 R30, RZ, RZ, R29 ;  /* 0x000000ffff1e7224 */ /* 0x000fe200078e001d */
[----:B------:R-:W-:Y:S02]  /*8520*/  PRMT R55, R55, 0x5410, R55 ;  /* 0x0000541037377816 */ /* 0x000fe40000000037 */
.L_x_8054:
[----:B------:R-:W-:Y:S05]  /*8530*/  BSYNC B1 ;  /* 0x0000000000017941 */ /* 0x000fea0003800000 */
.L_x_8052:
        /* <DEDUP_REMOVED lines=11> */
.L_x_8056:
[----:B------:R-:W-:Y:S01]  /*85f0*/  IMAD.MOV.U32 R10, RZ, RZ, R5 ;  /* 0x000000ffff0a7224 */ /* 0x000fe200078e0005 */
[----:B------:R-:W-:Y:S01]  /*8600*/  PRMT R9, R9, 0x7610, R7 ;  /* 0x0000761009097816 */ /* 0x000fe20000000007 */
[----:B------:R-:W-:Y:S01]  /*8610*/  IMAD.MOV.U32 R29, RZ, RZ, R28 ;  /* 0x000000ffff1d7224 */ /* 0x000fe200078e001c */
[----:B------:R-:W-:Y:S02]  /*8620*/  PRMT R55, R60, 0x7632, R55 ;  /* 0x000076323c377816 */ /* 0x000fe40000000037 */
.L_x_8057:
[----:B------:R-:W-:Y:S05]  /*8630*/  BSYNC B1 ;  /* 0x0000000000017941 */ /* 0x000fea0003800000 */
.L_x_8055:
        /* <DEDUP_REMOVED lines=11> */
.L_x_8059:
[----:B------:R-:W-:Y:S01]  /*86f0*/  IMAD.MOV.U32 R5, RZ, RZ, R10 ;  /* 0x000000ffff057224 */ /* 0x000fe200078e000a */
[----:B------:R-:W-:Y:S01]  /*8700*/  PRMT R7, R9, 0x7632, R7 ;  /* 0x0000763209077816 */ /* 0x000fe20000000007 */
[----:B------:R-:W-:Y:S01]  /*8710*/  IMAD.MOV.U32 R28, RZ, RZ, R35 ;  /* 0x000000ffff1c7224 */ /* 0x000fe200078e0023 */
[----:B------:R-:W-:Y:S02]  /*8720*/  PRMT R60, R60, 0x5410, R60 ;  /* 0x000054103c3c7816 */ /* 0x000fe4000000003c */
.L_x_8060:
[----:B------:R-:W-:Y:S05]  /*8730*/  BSYNC B1 ;  /* 0x0000000000017941 */ /* 0x000fea0003800000 */
.L_x_8058:
        /* <DEDUP_REMOVED lines=11> */
.L_x_8062:
[----:B------:R-:W-:Y:S01]  /*87f0*/  IMAD.MOV.U32 R10, RZ, RZ, R5 ;  /* 0x000000ffff0a7224 */ /* 0x000fe200078e0005 */
[----:B------:R-:W-:Y:S01]  /*8800*/  PRMT R9, R7, 0x7610, R9 ;  /* 0x0000761007097816 */ /* 0x000fe20000000009 */
[----:B------:R-:W-:Y:S01]  /*8810*/  IMAD.MOV.U32 R35, RZ, RZ, R34 ;  /* 0x000000ffff237224 */ /* 0x000fe200078e0022 */
[----:B------:R-:W-:Y:S02]  /*8820*/  PRMT R60, R61, 0x7632, R60 ;  /* 0x000076323d3c7816 */ /* 0x000fe4000000003c */
.L_x_8063:
[----:B------:R-:W-:Y:S05]  /*8830*/  BSYNC B1 ;  /* 0x0000000000017941 */ /* 0x000fea0003800000 */
.L_x_8061:
        /* <DEDUP_REMOVED lines=11> */
.L_x_8065:
[----:B------:R-:W-:Y:S01]  /*88f0*/  IMAD.MOV.U32 R5, RZ, RZ, R10 ;  /* 0x000000ffff057224 */ /* 0x000fe200078e000a */
[----:B------:R-:W-:Y:S01]  /*8900*/  PRMT R7, R7, 0x5410, R9 ;  /* 0x0000541007077816 */ /* 0x000fe20000000009 */
[----:B------:R-:W-:Y:S01]  /*8910*/  IMAD.MOV.U32 R34, RZ, RZ, R33 ;  /* 0x000000ffff227224 */ /* 0x000fe200078e0021 */
[----:B------:R-:W-:Y:S02]  /*8920*/  PRMT R61, R61, 0x5410, R61 ;  /* 0x000054103d3d7816 */ /* 0x000fe4000000003d */
.L_x_8066:
[----:B------:R-:W-:Y:S05]  /*8930*/  BSYNC B1 ;  /* 0x0000000000017941 */ /* 0x000fea0003800000 */
.L_x_8064:
        /* <DEDUP_REMOVED lines=11> */
.L_x_8068:
[----:B------:R-:W-:Y:S01]  /*89f0*/  IMAD.MOV.U32 R10, RZ, RZ, R5 ;  /* 0x000000ffff0a7224 */ /* 0x000fe200078e0005 */
[----:B------:R-:W-:Y:S01]  /*8a00*/  PRMT R9, R9, 0x7610, R7 ;  /* 0x0000761009097816 */ /* 0x000fe20000000007 */
[----:B------:R-:W-:Y:S01]  /*8a10*/  IMAD.MOV.U32 R33, RZ, RZ, R32 ;  /* 0x000000ffff217224 */ /* 0x000fe200078e0020 */
[----:B------:R-:W-:Y:S02]  /*8a20*/  PRMT R61, R62, 0x7632, R61 ;  /* 0x000076323e3d7816 */ /* 0x000fe4000000003d */
.L_x_8069:
[----:B------:R-:W-:Y:S05]  /*8a30*/  BSYNC B1 ;  /* 0x0000000000017941 */ /* 0x000fea0003800000 */
.L_x_8067:
        /* <DEDUP_REMOVED lines=11> */
.L_x_8071:
[----:B------:R-:W-:Y:S01]  /*8af0*/  IMAD.MOV.U32 R5, RZ, RZ, R10 ;  /* 0x000000ffff057224 */ /* 0x000fe200078e000a */
[----:B------:R-:W-:Y:S01]  /*8b00*/  PRMT R7, R9, 0x7632, R7 ;  /* 0x0000763209077816 */ /* 0x000fe20000000007 */
[----:B------:R-:W-:Y:S01]  /*8b10*/  IMAD.MOV.U32 R32, RZ, RZ, R39 ;  /* 0x000000ffff207224 */ /* 0x000fe200078e0027 */
[----:B------:R-:W-:Y:S02]  /*8b20*/  PRMT R62, R62, 0x5410, R62 ;  /* 0x000054103e3e7816 */ /* 0x000fe4000000003e */
.L_x_8072:
[----:B------:R-:W-:Y:S05]  /*8b30*/  BSYNC B1 ;  /* 0x0000000000017941 */ /* 0x000fea0003800000 */
.L_x_8070:
        /* <DEDUP_REMOVED lines=11> */
.L_x_8074:
[----:B------:R-:W-:Y:S01]  /*8bf0*/  IMAD.MOV.U32 R10, RZ, RZ, R5 ;  /* 0x000000ffff0a7224 */ /* 0x000fe200078e0005 */
[----:B------:R-:W-:Y:S01]  /*8c00*/  PRMT R9, R7, 0x7610, R9 ;  /* 0x0000761007097816 */ /* 0x000fe20000000009 */
[----:B------:R-:W-:Y:S01]  /*8c10*/  IMAD.MOV.U32 R39, RZ, RZ, R38 ;  /* 0x000000ffff277224 */ /* 0x000fe200078e0026 */
[----:B------:R-:W-:Y:S02]  /*8c20*/  PRMT R62, R63, 0x7632, R62 ;  /* 0x000076323f3e7816 */ /* 0x000fe4000000003e */
.L_x_8075:
[----:B------:R-:W-:Y:S05]  /*8c30*/  BSYNC B1 ;  /* 0x0000000000017941 */ /* 0x000fea0003800000 */
.L_x_8073:
        /* <DEDUP_REMOVED lines=11> */
.L_x_8077:
[----:B------:R-:W-:Y:S01]  /*8cf0*/  IMAD.MOV.U32 R5, RZ, RZ, R10 ;  /* 0x000000ffff057224 */ /* 0x000fe200078e000a */
[----:B------:R-:W-:Y:S01]  /*8d00*/  PRMT R7, R7, 0x5410, R9 ;  /* 0x0000541007077816 */ /* 0x000fe20000000009 */
[----:B------:R-:W-:Y:S01]  /*8d10*/  IMAD.MOV.U32 R38, RZ, RZ, R37 ;  /* 0x000000ffff267224 */ /* 0x000fe200078e0025 */
[----:B------:R-:W-:Y:S02]  /*8d20*/  PRMT R63, R63, 0x5410, R63 ;  /* 0x000054103f3f7816 */ /* 0x000fe4000000003f */
.L_x_8078:
[----:B------:R-:W-:Y:S05]  /*8d30*/  BSYNC B1 ;  /* 0x0000000000017941 */ /* 0x000fea0003800000 */
.L_x_8076:
        /* <DEDUP_REMOVED lines=11> */
.L_x_8080:
[----:B------:R-:W-:Y:S01]  /*8df0*/  IMAD.MOV.U32 R10, RZ, RZ, R5 ;  /* 0x000000ffff0a7224 */ /* 0x000fe200078e0005 */
[----:B------:R-:W-:Y:S01]  /*8e00*/  PRMT R9, R9, 0x7610, R7 ;  /* 0x0000761009097816 */ /* 0x000fe20000000007 */
[----:B------:R-:W-:Y:S01]  /*8e10*/  IMAD.MOV.U32 R37, RZ, RZ, R36 ;  /* 0x000000ffff257224 */ /* 0x000fe200078e0024 */
[----:B------:R-:W-:Y:S02]  /*8e20*/  PRMT R63, R64, 0x7632, R63 ;  /* 0x00007632403f7816 */ /* 0x000fe4000000003f */
.L_x_8081:
[----:B------:R-:W-:Y:S05]  /*8e30*/  BSYNC B1 ;  /* 0x0000000000017941 */ /* 0x000fea0003800000 */
.L_x_8079:
        /* <DEDUP_REMOVED lines=11> */
.L_x_8083:
[----:B------:R-:W-:Y:S01]  /*8ef0*/  IMAD.MOV.U32 R5, RZ, RZ, R10 ;  /* 0x000000ffff057224 */ /* 0x000fe200078e000a */
[----:B------:R-:W-:Y:S01]  /*8f00*/  PRMT R7, R9, 0x7632, R7 ;  /* 0x0000763209077816 */ /* 0x000fe20000000007 */
[----:B------:R-:W-:Y:S01]  /*8f10*/  IMAD.MOV.U32 R36, RZ, RZ, R43 ;  /* 0x000000ffff247224 */ /* 0x000fe200078e002b */
[----:B------:R-:W-:Y:S02]  /*8f20*/  PRMT R64, R64, 0x5410, R64 ;  /* 0x0000541040407816 */ /* 0x000fe40000000040 */
.L_x_8084:
[----:B------:R-:W-:Y:S05]  /*8f30*/  BSYNC B1 ;  /* 0x0000000000017941 */ /* 0x000fea0003800000 */
.L_x_8082:
        /* <DEDUP_REMOVED lines=11> */
.L_x_8086:
[----:B------:R-:W-:Y:S01]  /*8ff0*/  IMAD.MOV.U32 R10, RZ, RZ, R5 ;  /* 0x000000ffff0a7224 */ /* 0x000fe200078e0005 */
[----:B------:R-:W-:Y:S01]  /*9000*/  PRMT R9, R7, 0x7610, R9 ;  /* 0x0000761007097816 */ /* 0x000fe20000000009 */
[----:B------:R-:W-:Y:S01]  /*9010*/  IMAD.MOV.U32 R43, RZ, RZ, R42 ;  /* 0x000000ffff2b7224 */ /* 0x000fe200078e002a */
[----:B------:R-:W-:Y:S02]  /*9020*/  PRMT R64, R65, 0x7632, R64 ;  /* 0x0000763241407816 */ /* 0x000fe40000000040 */
.L_x_8087:
[----:B------:R-:W-:Y:S05]  /*9030*/  BSYNC B1 ;  /* 0x0000000000017941 */ /* 0x000fea0003800000 */
.L_x_8085:
        /* <DEDUP_REMOVED lines=11> */
.L_x_8089:
[----:B------:R-:W-:Y:S01]  /*90f0*/  IMAD.MOV.U32 R5, RZ, RZ, R10 ;  /* 0x000000ffff057224 */ /* 0x000fe200078e000a */
[----:B------:R-:W-:Y:S01]  /*9100*/  PRMT R7, R7, 0x5410, R9 ;  /* 0x0000541007077816 */ /* 0x000fe20000000009 */
[----:B------:R-:W-:Y:S01]  /*9110*/  IMAD.MOV.U32 R42, RZ, RZ, R41 ;  /* 0x000000ffff2a7224 */ /* 0x000fe200078e0029 */
[----:B------:R-:W-:Y:S02]  /*9120*/  PRMT R65, R65, 0x5410, R65 ;  /* 0x0000541041417816 */ /* 0x000fe40000000041 */
.L_x_8090:
[----:B------:R-:W-:Y:S05]  /*9130*/  BSYNC B1 ;  /* 0x0000000000017941 */ /* 0x000fea0003800000 */
.L_x_8088:
        /* <DEDUP_REMOVED lines=11> */
.L_x_8092:
[----:B------:R-:W-:Y:S01]  /*91f0*/  IMAD.MOV.U32 R10, RZ, RZ, R5 ;  /* 0x000000ffff0a7224 */ /* 0x000fe200078e0005 */
[----:B------:R-:W-:Y:S01]  /*9200*/  PRMT R9, R9, 0x7610, R7 ;  /* 0x0000761009097816 */ /* 0x000fe20000000007 */
[----:B------:R-:W-:Y:S01]  /*9210*/  IMAD.MOV.U32 R41, RZ, RZ, R40 ;  /* 0x000000ffff297224 */ /* 0x000fe200078e0028 */
[----:B------:R-:W-:Y:S02]  /*9220*/  PRMT R65, R66, 0x7632, R65 ;  /* 0x0000763242417816 */ /* 0x000fe40000000041 */
.L_x_8093:
[----:B------:R-:W-:Y:S05]  /*9230*/  BSYNC B1 ;  /* 0x0000000000017941 */ /* 0x000fea0003800000 */
.L_x_8091:
        /* <DEDUP_REMOVED lines=11> */
.L_x_8095:
[----:B------:R-:W-:Y:S01]  /*92f0*/  IMAD.MOV.U32 R5, RZ, RZ, R10 ;  /* 0x000000ffff057224 */ /* 0x000fe200078e000a */
[----:B------:R-:W-:Y:S01]  /*9300*/  PRMT R7, R9, 0x7632, R7 ;  /* 0x0000763209077816 */ /* 0x000fe20000000007 */
[----:B------:R-:W-:Y:S01]  /*9310*/  IMAD.MOV.U32 R40, RZ, RZ, R47 ;  /* 0x000000ffff287224 */ /* 0x000fe200078e002f */
[----:B------:R-:W-:Y:S02]  /*9320*/  PRMT R66, R66, 0x5410, R66 ;  /* 0x0000541042427816 */ /* 0x000fe40000000042 */
.L_x_8096:
[----:B------:R-:W-:Y:S05]  /*9330*/  BSYNC B1 ;  /* 0x0000000000017941 */ /* 0x000fea0003800000 */
.L_x_8094:
        /* <DEDUP_REMOVED lines=11> */
.L_x_8098:
[----:B------:R-:W-:Y:S01]  /*93f0*/  IMAD.MOV.U32 R10, RZ, RZ, R5 ;  /* 0x000000ffff0a7224 */ /* 0x000fe200078e0005 */
[----:B------:R-:W-:Y:S01]  /*9400*/  PRMT R9, R7, 0x7610, R9 ;  /* 0x0000761007097816 */ /* 0x000fe20000000009 */
[----:B------:R-:W-:Y:S01]  /*9410*/  IMAD.MOV.U32 R47, RZ, RZ, R46 ;  /* 0x000000ffff2f7224 */ /* 0x000fe200078e002e */
[----:B------:R-:W-:Y:S02]  /*9420*/  PRMT R66, R67, 0x7632, R66 ;  /* 0x0000763243427816 */ /* 0x000fe40000000042 */
.L_x_8099:
[----:B------:R-:W-:Y:S05]  /*9430*/  BSYNC B1 ;  /* 0x0000000000017941 */ /* 0x000fea0003800000 */
.L_x_8097:
        /* <DEDUP_REMOVED lines=11> */
.L_x_8101:
[----:B------:R-:W-:Y:S01]  /*94f0*/  IMAD.MOV.U32 R5, RZ, RZ, R10 ;  /* 0x000000ffff057224 */ /* 0x000fe200078e000a */
[----:B------:R-:W-:Y:S01]  /*9500*/  PRMT R7, R7, 0x5410, R9 ;  /* 0x0000541007077816 */ /* 0x000fe20000000009 */
[----:B------:R-:W-:Y:S01]  /*9510*/  IMAD.MOV.U32 R46, RZ, RZ, R45 ;  /* 0x000000ffff2e7224 */ /* 0x000fe200078e002d */
[----:B------:R-:W-:Y:S02]  /*9520*/  PRMT R67, R67, 0x5410, R67 ;  /* 0x0000541043437816 */ /* 0x000fe40000000043 */
.L_x_8102:
[----:B------:R-:W-:Y:S05]  /*9530*/  BSYNC B1 ;  /* 0x0000000000017941 */ /* 0x000fea0003800000 */
.L_x_8100:
        /* <DEDUP_REMOVED lines=11> */
.L_x_8104:
[----:B------:R-:W-:Y:S01]  /*95f0*/  IMAD.MOV.U32 R10, RZ, RZ, R5 ;  /* 0x000000ffff0a7224 */ /* 0x000fe200078e0005 */
[----:B------:R-:W-:Y:S01]  /*9600*/  PRMT R9, R9, 0x7610, R7 ;  /* 0x0000761009097816 */ /* 0x000fe20000000007 */
[----:B------:R-:W-:Y:S01]  /*9610*/  IMAD.MOV.U32 R45, RZ, RZ, R44 ;  /* 0x000000ffff2d7224 */ /* 0x000fe200078e002c */
[----:B------:R-:W-:Y:S02]  /*9620*/  PRMT R67, R68, 0x7632, R67 ;  /* 0x0000763244437816 */ /* 0x000fe40000000043 */
.L_x_8105:
[----:B------:R-:W-:Y:S05]  /*9630*/  BSYNC B1 ;  /* 0x0000000000017941 */ /* 0x000fea0003800000 */
.L_x_8103:
        /* <DEDUP_REMOVED lines=11> */
.L_x_8107:
[----:B------:R-:W-:Y:S01]  /*96f0*/  IMAD.MOV.U32 R5, RZ, RZ, R10 ;  /* 0x000000ffff057224 */ /* 0x000fe200078e000a */
[----:B------:R-:W-:Y:S01]  /*9700*/  PRMT R9, R9, 0x7632, R9 ;  /* 0x0000763209097816 */ /* 0x000fe20000000009 */
[----:B------:R-:W-:Y:S01]  /*9710*/  IMAD.MOV.U32 R44, RZ, RZ, R49 ;  /* 0x000000ffff2c7224 */ /* 0x000fe200078e0031 */
[----:B------:R-:W-:Y:S02]  /*9720*/  PRMT R68, R68, 0x5410, R68 ;  /* 0x0000541044447816 */ /* 0x000fe40000000044 */
.L_x_8108:
[----:B------:R-:W-:Y:S05]  /*9730*/  BSYNC B1 ;  /* 0x0000000000017941 */ /* 0x000fea0003800000 */
.L_x_8106:
        /* <DEDUP_REMOVED lines=11> */
.L_x_8110:
[----:B------:R-:W-:Y:S01]  /*97f0*/  IMAD.MOV.U32 R7, RZ, RZ, R5 ;  /* 0x000000ffff077224 */ /* 0x000fe200078e0005 */
[----:B------:R-:W-:Y:S01]  /*9800*/  PRMT R10, R9, 0x7610, R10 ;  /* 0x00007610090a7816 */ /* 0x000fe2000000000a */
[----:B------:R-:W-:Y:S01]  /*9810*/  IMAD.MOV.U32 R49, RZ, RZ, R48 ;  /* 0x000000ffff317224 */ /* 0x000fe200078e0030 */
[----:B------:R-:W-:Y:S02]  /*9820*/  PRMT R68, R17, 0x7632, R68 ;  /* 0x0000763211447816 */ /* 0x000fe40000000044 */
.L_x_8111:
[----:B------:R-:W-:Y:S05]  /*9830*/  BSYNC B1 ;  /* 0x0000000000017941 */ /* 0x000fea0003800000 */
.L_x_8109:
        /* <DEDUP_REMOVED lines=11> */
.L_x_8113:
[----:B------:R-:W-:Y:S01]  /*98f0*/  IMAD.MOV.U32 R48, RZ, RZ, R2 ;  /* 0x000000ffff307224 */ /* 0x000fe200078e0002 */
[C---:B------:R-:W-:Y:S01]  /*9900*/  PRMT R17, R10.reuse, 0x5410, R17 ;  /* 0x000054100a117816 */ /* 0x040fe20000000011 */
[----:B------:R-:W-:Y:S01]  /*9910*/  IMAD.MOV.U32 R5, RZ, RZ, R7 ;  /* 0x000000ffff057224 */ /* 0x000fe200078e0007 */
[----:B------:R-:W-:Y:S01]  /*9920*/  PRMT R9, R10, 0x7610, R9 ;  /* 0x000076100a097816 */ /* 0x000fe20000000009 */
[----:B------:R-:W-:Y:S02]  /*9930*/  IMAD.MOV.U32 R2, RZ, RZ, R7 ;  /* 0x000000ffff027224 */ /* 0x000fe400078e0007 */
.L_x_8114:
[----:B------:R-:W-:Y:S05]  /*9940*/  BSYNC B1 ;  /* 0x0000000000017941 */ /* 0x000fea0003800000 */
.L_x_8112:
[----:B------:R-:W-:Y:S02]  /*9950*/  IADD3 R6, R6, 0x4, RZ ;  /* 0x0000000406067810 */ /* 0x000fe40007ffe0ff */
[----:B------:R-:W-:Y:S01]  /*9960*/  IADD3 R4, R4, 0x2, RZ ;  /* 0x0000000204047810 */ /* 0x000fe20007ffe0ff */
[----:B------:R-:W-:Y:S01]  /*9970*/  @!P1 CALL.REL.NOINC `(.L_x_8115) ;  /* 0x0000001000009944 */ /* 0x000fe20003c00000 */
[----:B------:R-:W-:Y:S05]  /*9980*/  BRA `(.L_x_8116) ;  /* 0xffffe02000007947 */ /* 0x000fea000383ffff */
.L_x_8115:
[----:B------:R-:W-:Y:S01]  /*9990*/  PRMT R17, R9, 0x7610, R17 ;  /* 0x0000761009117816 */ /* 0x000fe20000000011 */
[----:B------:R-:W-:Y:S02]  /*99a0*/  IMAD.MOV.U32 R2, RZ, RZ, R5 ;  /* 0x000000ffff027224 */ /* 0x000fe400078e0005 */
.L_x_8021:
[----:B------:R-:W-:Y:S05]  /*99b0*/  BSYNC B0 ;  /* 0x0000000000007941 */ /* 0x000fea0003800000 */
.L_x_8020:
        /* <DEDUP_REMOVED lines=78> */
.L_x_8213:
        /* <DEDUP_REMOVED lines=20> */
.L_x_8120:
[----:B------:R-:W-:Y:S01]  /*9fe0*/  IMAD.MOV.U32 R5, RZ, RZ, R16 ;  /* 0x000000ffff057224 */ /* 0x000fe200078e0010 */
[C---:B------:R-:W-:Y:S01]  /*9ff0*/  PRMT R7, R54.reuse, 0x7632, R7 ;  /* 0x0000763236077816 */ /* 0x040fe20000000007 */
[----:B------:R-:W-:Y:S01]  /*a000*/  IMAD.MOV.U32 R16, RZ, RZ, R23 ;  /* 0x000000ffff107224 */ /* 0x000fe200078e0017 */
[----:B------:R-:W-:Y:S02]  /*a010*/  PRMT R54, R54, 0x5410, R54 ;  /* 0x0000541036367816 */ /* 0x000fe40000000036 */
.L_x_8121:
[----:B------:R-:W-:Y:S05]  /*a020*/  BSYNC B1 ;  /* 0x0000000000017941 */ /* 0x000fea0003800000 */
.L_x_8119:
        /* <DEDUP_REMOVED lines=11> */
.L_x_8123:
[----:B------:R-:W-:Y:S01]  /*a0e0*/  IMAD.MOV.U32 R10, RZ, RZ, R5 ;  /* 0x000000ffff0a7224 */ /* 0x000fe200078e0005 */
[----:B------:R-:W-:Y:S01]  /*a0f0*/  PRMT R9, R7, 0x7610, R9 ;  /* 0x0000761007097816 */ /* 0x000fe20000000009 */
[----:B------:R-:W-:Y:S01]  /*a100*/  IMAD.MOV.U32 R23, RZ, RZ, R22 ;  /* 0x000000ffff177224 */ /* 0x000fe200078e0016 */
[----:B------:R-:W-:Y:S02]  /*a110*/  PRMT R54, R53, 0x7632, R54 ;  /* 0x0000763235367816 */ /* 0x000fe40000000036 */
.L_x_8124:
[----:B------:R-:W-:Y:S05]  /*a120*/  BSYNC B1 ;  /* 0x0000000000017941 */ /* 0x000fea0003800000 */
.L_x_8122:
        /* <DEDUP_REMOVED lines=11> */
.L_x_8126:
[----:B------:R-:W-:Y:S01]  /*a1e0*/  IMAD.MOV.U32 R5, RZ, RZ, R10 ;  /* 0x000000ffff057224 */ /* 0x000fe200078e000a */
[----:B------:R-:W-:Y:S01]  /*a1f0*/  PRMT R7, R7, 0x5410, R9 ;  /* 0x0000541007077816 */ /* 0x000fe20000000009 */
[----:B------:R-:W-:Y:S01]  /*a200*/  IMAD.MOV.U32 R22, RZ, RZ, R21 ;  /* 0x000000ffff167224 */ /* 0x000fe200078e0015 */
[----:B------:R-:W-:Y:S02]  /*a210*/  PRMT R53, R53, 0x5410, R53 ;  /* 0x0000541035357816 */ /* 0x000fe40000000035 */
.L_x_8127:
[----:B------:R-:W-:Y:S05]  /*a220*/  BSYNC B1 ;  /* 0x0000000000017941 */ /* 0x000fea0003800000 */
.L_x_8125:
        /* <DEDUP_REMOVED lines=11> */
.L_x_8129:
[----:B------:R-:W-:Y:S01]  /*a2e0*/  IMAD.MOV.U32 R10, RZ, RZ, R5 ;  /* 0x000000ffff0a7224 */ /* 0x000fe200078e0005 */
[----:B------:R-:W-:Y:S01]  /*a2f0*/  PRMT R9, R9, 0x7610, R7 ;  /* 0x0000761009097816 */ /* 0x000fe20000000007 */
[----:B------:R-:W-:Y:S01]  /*a300*/  IMAD.MOV.U32 R21, RZ, RZ, R20 ;  /* 0x000000ffff157224 */ /* 0x000fe200078e0014 */
[----:B------:R-:W-:Y:S02]  /*a310*/  PRMT R53, R52, 0x7632, R53 ;  /* 0x0000763234357816 */ /* 0x000fe40000000035 */
.L_x_8130:
[----:B------:R-:W-:Y:S05]  /*a320*/  BSYNC B1 ;  /* 0x0000000000017941 */ /* 0x000fea0003800000 */
.L_x_8128:
        /* <DEDUP_REMOVED lines=11> */
.L_x_8132:
[----:B------:R-:W-:Y:S01]  /*a3e0*/  IMAD.MOV.U32 R5, RZ, RZ, R10 ;  /* 0x000000ffff057224 */ /* 0x000fe200078e000a */
[----:B------:R-:W-:Y:S01]  /*a3f0*/  PRMT R7, R9, 0x7632, R7 ;  /* 0x0000763209077816 */ /* 0x000fe20000000007 */
[----:B------:R-:W-:Y:S01]  /*a400*/  IMAD.MOV.U32 R20, RZ, RZ, R27 ;  /* 0x000000ffff147224 */ /* 0x000fe200078e001b */
[----:B------:R-:W-:Y:S02]  /*a410*/  PRMT R52, R52, 0x5410, R52 ;  /* 0x0000541034347816 */ /* 0x000fe40000000034 */
.L_x_8133:
[----:B------:R-:W-:Y:S05]  /*a420*/  BSYNC B1 ;  /* 0x0000000000017941 */ /* 0x000fea0003800000 */
.L_x_8131:
        /* <DEDUP_REMOVED lines=11> */
.L_x_8135:
[----:B------:R-:W-:Y:S01]  /*a4e0*/  IMAD.MOV.U32 R10, RZ, RZ, R5 ;  /* 0x000000ffff0a7224 */ /* 0x000fe200078e0005 */
[----:B------:R-:W-:Y:S01]  /*a4f0*/  PRMT R9, R7, 0x7610, R9 ;  /* 0x0000761007097816 */ /* 0x000fe20000000009 */
[----:B------:R-:W-:Y:S01]  /*a500*/  IMAD.MOV.U32 R27, RZ, RZ, R26 ;  /* 0x000000ffff1b7224 */ /* 0x000fe200078e001a */
[----:B------:R-:W-:Y:S02]  /*a510*/  PRMT R52, R51, 0x7632, R52 ;  /* 0x0000763233347816 */ /* 0x000fe40000000034 */
.L_x_8136:
[----:B------:R-:W-:Y:S05]  /*a520*/  BSYNC B1 ;  /* 0x0000000000017941 */ /* 0x000fea0003800000 */
.L_x_8134:
        /* <DEDUP_REMOVED lines=11> */
.L_x_8138:
[----:B------:R-:W-:Y:S01]  /*a5e0*/  IMAD.MOV.U32 R5, RZ, RZ, R10 ;  /* 0x000000ffff057224 */ /* 0x000fe200078e000a */
[----:B------:R-:W-:Y:S01]  /*a5f0*/  PRMT R7, R7, 0x5410, R9 ;  /* 0x0000541007077816 */ /* 0x000fe20000000009 */
[----:B------:R-:W-:Y:S01]  /*a600*/  IMAD.MOV.U32 R26, RZ, RZ, R25 ;  /* 0x000000ffff1a7224 */ /* 0x000fe200078e0019 */
[----:B------:R-:W-:Y:S02]  /*a610*/  PRMT R51, R51, 0x5410, R51 ;  /* 0x0000541033337816 */ /* 0x000fe40000000033 */
.L_x_8139:
[----:B------:R-:W-:Y:S05]  /*a620*/  BSYNC B1 ;  /* 0x0000000000017941 */ /* 0x000fea0003800000 */
.L_x_8137:
        /* <DEDUP_REMOVED lines=11> */
.L_x_8141:
[----:B------:R-:W-:Y:S01]  /*a6e0*/  IMAD.MOV.U32 R10, RZ, RZ, R5 ;  /* 0x000000ffff0a7224 */ /* 0x000fe200078e0005 */
[----:B------:R-:W-:Y:S01]  /*a6f0*/  PRMT R9, R9, 0x7610, R7 ;  /* 0x0000761009097816 */ /* 0x000fe20000000007 */
[----:B------:R-:W-:Y:S01]  /*a700*/  IMAD.MOV.U32 R25, RZ, RZ, R24 ;  /* 0x000000ffff197224 */ /* 0x000fe200078e0018 */
[----:B------:R-:W-:Y:S02]  /*a710*/  PRMT R51, R50, 0x7632, R51 ;  /* 0x0000763232337816 */ /* 0x000fe40000000033 */
.L_x_8142:
[----:B------:R-:W-:Y:S05]  /*a720*/  BSYNC B1 ;  /* 0x0000000000017941 */ /* 0x000fea0003800000 */
.L_x_8140:
        /* <DEDUP_REMOVED lines=11> */
.L_x_8144:
[----:B------:R-:W-:Y:S01]  /*a7e0*/  IMAD.MOV.U32 R5, RZ, RZ, R10 ;  /* 0x000000ffff057224 */ /* 0x000fe200078e000a */
[----:B------:R-:W-:Y:S01]  /*a7f0*/  PRMT R7, R9, 0x7632, R7 ;  /* 0x0000763209077816 */ /* 0x000fe20000000007 */
[----:B------:R-:W-:Y:S01]  /*a800*/  IMAD.MOV.U32 R24, RZ, RZ, R31 ;  /* 0x000000ffff187224 */ /* 0x000fe200078e001f */
[----:B------:R-:W-:Y:S02]  /*a810*/  PRMT R50, R50, 0x5410, R50 ;  /* 0x0000541032327816 */ /* 0x000fe40000000032 */
.L_x_8145:
[----:B------:R-:W-:Y:S05]  /*a820*/  BSYNC B1 ;  /* 0x0000000000017941 */ /* 0x000fea0003800000 */
.L_x_8143:
        /* <DEDUP_REMOVED lines=11> */
.L_x_8147:
[----:B------:R-:W-:Y:S01]  /*a8e0*/  IMAD.MOV.U32 R10, RZ, RZ, R5 ;  /* 0x000000ffff0a7224 */ /* 0x000fe200078e0005 */
[----:B------:R-:W-:Y:S01]  /*a8f0*/  PRMT R9, R7, 0x7610, R9 ;  /* 0x0000761007097816 */ /* 0x000fe20000000009 */
[----:B------:R-:W-:Y:S01]  /*a900*/  IMAD.MOV.U32 R31, RZ, RZ, R30 ;  /* 0x000000ffff1f7224 */ /* 0x000fe200078e001e */
[----:B------:R-:W-:Y:S02]  /*a910*/  PRMT R50, R55, 0x7632, R50 ;  /* 0x0000763237327816 */ /* 0x000fe40000000032 */
.L_x_8148:
[----:B------:R-:W-:Y:S05]  /*a920*/  BSYNC B1 ;  /* 0x0000000000017941 */ /* 0x000fea0003800000 */
.L_x_8146:
        /* <DEDUP_REMOVED lines=11> */
.L_x_8150:
[----:B------:R-:W-:Y:S01]  /*a9e0*/  IMAD.MOV.U32 R5, RZ, RZ, R10 ;  /* 0x000000ffff057224 */ /* 0x000fe200078e000a */
[----:B------:R-:W-:Y:S01]  /*a9f0*/  PRMT R7, R7, 0x5410, R9 ;  /* 0x0000541007077816 */ /* 0x000fe20000000009 */
[----:B------:R-:W-:Y:S01]  /*aa00*/  IMAD.MOV.U32 R30, RZ, RZ, R29 ;  /* 0x000000ffff1e7224 */ /* 0x000fe200078e001d */
[----:B------:R-:W-:Y:S02]  /*aa10*/  PRMT R55, R55, 0x5410, R55 ;  /* 0x0000541037377816 */ /* 0x000fe40000000037 */
.L_x_8151:
[----:B------:R-:W-:Y:S05]  /*aa20*/  BSYNC B1 ;  /* 0x0000000000017941 */ /* 0x000fea0003800000 */
.L_x_8149:
        /* <DEDUP_REMOVED lines=11> */
.L_x_8153:
[----:B------:R-:W-:Y:S01]  /*aae0*/  IMAD.MOV.U32 R10, RZ, RZ, R5 ;  /* 0x000000ffff0a7224 */ /* 0x000fe200078e0005 */
[----:B------:R-:W-:Y:S01]  /*aaf0*/  PRMT R9, R9, 0x7610, R7 ;  /* 0x0000761009097816 */ /* 0x000fe20000000007 */
[----:B------:R-:W-:Y:S01]  /*ab00*/  IMAD.MOV.U32 R29, RZ, RZ, R28 ;  /* 0x000000ffff1d7224 */ /* 0x000fe200078e001c */
[----:B------:R-:W-:Y:S02]  /*ab10*/  PRMT R55, R60, 0x7632, R55 ;  /* 0x000076323c377816 */ /* 0x000fe40000000037 */
.L_x_8154:
[----:B------:R-:W-:Y:S05]  /*ab20*/  BSYNC B1 ;  /* 0x0000000000017941 */ /* 0x000fea0003800000 */
.L_x_8152:
        /* <DEDUP_REMOVED lines=11> */
.L_x_8156:
[----:B------:R-:W-:Y:S01]  /*abe0*/  IMAD.MOV.U32 R5, RZ, RZ, R10 ;  /* 0x000000ffff057224 */ /* 0x000fe200078e000a */
[----:B------:R-:W-:Y:S01]  /*abf0*/  PRMT R7, R9, 0x7632, R7 ;  /* 0x0000763209077816 */ /* 0x000fe20000000007 */
[----:B------:R-:W-:Y:S01]  /*ac00*/  IMAD.MOV.U32 R28, RZ, RZ, R35 ;  /* 0x000000ffff1c7224 */ /* 0x000fe200078e0023 */
[----:B------:R-:W-:Y:S02]  /*ac10*/  PRMT R60, R60, 0x5410, R60 ;  /* 0x000054103c3c7816 */ /* 0x000fe4000000003c */
.L_x_8157:
[----:B------:R-:W-:Y:S05]  /*ac20*/  BSYNC B1 ;  /* 0x0000000000017941 */ /* 0x000fea0003800000 */
.L_x_8155:
        /* <DEDUP_REMOVED lines=11> */
.L_x_8159:
[----:B------:R-:W-:Y:S01]  /*ace0*/  IMAD.MOV.U32 R10, RZ, RZ, R5 ;  /* 0x000000ffff0a7224 */ /* 0x000fe200078e0005 */
[----:B------:R-:W-:Y:S01]  /*acf0*/  PRMT R9, R7, 0x7610, R9 ;  /* 0x0000761007097816 */ /* 0x000fe20000000009 */
[----:B------:R-:W-:Y:S01]  /*ad00*/  IMAD.MOV.U32 R35, RZ, RZ, R34 ;  /* 0x000000ffff237224 */ /* 0x000fe200078e0022 */
[----:B------:R-:W-:Y:S02]  /*ad10*/  PRMT R60, R61, 0x7632, R60 ;  /* 0x000076323d3c7816 */ /* 0x000fe4000000003c */
.L_x_8160:
[----:B------:R-:W-:Y:S05]  /*ad20*/  BSYNC B1 ;  /* 0x0000000000017941 */ /* 0x000fea0003800000 */
.L_x_8158:
        /* <DEDUP_REMOVED lines=11> */
.L_x_8162:
[----:B------:R-:W-:Y:S01]  /*ade0*/  IMAD.MOV.U32 R5, RZ, RZ, R10 ;  /* 0x000000ffff057224 */ /* 0x000fe200078e000a */
[----:B------:R-:W-:Y:S01]  /*adf0*/  PRMT R7, R7, 0x5410, R9 ;  /* 0x0000541007077816 */ /* 0x000fe20000000009 */
[----:B------:R-:W-:Y:S01]  /*ae00*/  IMAD.MOV.U32 R34, RZ, RZ, R33 ;  /* 0x000000ffff227224 */ /* 0x000fe200078e0021 */
[----:B------:R-:W-:Y:S02]  /*ae10*/  PRMT R61, R61, 0x5410, R61 ;  /* 0x000054103d3d7816 */ /* 0x000fe4000000003d */
.L_x_8163:
[----:B------:R-:W-:Y:S05]  /*ae20*/  BSYNC B1 ;  /* 0x0000000000017941 */ /* 0x000fea0003800000 */
.L_x_8161:
        /* <DEDUP_REMOVED lines=11> */
.L_x_8165:
[----:B------:R-:W-:Y:S01]  /*aee0*/  IMAD.MOV.U32 R10, RZ, RZ, R5 ;  /* 0x000000ffff0a7224 */ /* 0x000fe200078e0005 */
[----:B------:R-:W-:Y:S01]  /*aef0*/  PRMT R9, R9, 0x7610, R7 ;  /* 0x0000761009097816 */ /* 0x000fe20000000007 */
[----:B------:R-:W-:Y:S01]  /*af00*/  IMAD.MOV.U32 R33, RZ, RZ, R32 ;  /* 0x000000ffff217224 */ /* 0x000fe200078e0020 */
[----:B------:R-:W-:Y:S02]  /*af10*/  PRMT R61, R62, 0x7632, R61 ;  /* 0x000076323e3d7816 */ /* 0x000fe4000000003d */
.L_x_8166:
[----:B------:R-:W-:Y:S05]  /*af20*/  BSYNC B1 ;  /* 0x0000000000017941 */ /* 0x000fea0003800000 */
.L_x_8164:
        /* <DEDUP_REMOVED lines=11> */
.L_x_8168:
[----:B------:R-:W-:Y:S01]  /*afe0*/  IMAD.MOV.U32 R5, RZ, RZ, R10 ;  /* 0x000000ffff057224 */ /* 0x000fe200078e000a */
[----:B------:R-:W-:Y:S01]  /*aff0*/  PRMT R7, R9, 0x7632, R7 ;  /* 0x0000763209077816 */ /* 0x000fe20000000007 */
[----:B------:R-:W-:Y:S01]  /*b000*/  IMAD.MOV.U32 R32, RZ, RZ, R39 ;  /* 0x000000ffff207224 */ /* 0x000fe200078e0027 */
[----:B------:R-:W-:Y:S02]  /*b010*/  PRMT R62, R62, 0x5410, R62 ;  /* 0x000054103e3e7816 */ /* 0x000fe4000000003e */
.L_x_8169:
[----:B------:R-:W-:Y:S05]  /*b020*/  BSYNC B1 ;  /* 0x0000000000017941 */ /* 0x000fea0003800000 */
.L_x_8167:
        /* <DEDUP_REMOVED lines=11> */
.L_x_8171:
[----:B------:R-:W-:Y:S01]  /*b0e0*/  IMAD.MOV.U32 R10, RZ, RZ, R5 ;  /* 0x000000ffff0a7224 */ /* 0x000fe200078e0005 */
[----:B------:R-:W-:Y:S01]  /*b0f0*/  PRMT R9, R7, 0x7610, R9 ;  /* 0x0000761007097816 */ /* 0x000fe20000000009 */
[----:B------:R-:W-:Y:S01]  /*b100*/  IMAD.MOV.U32 R39, RZ, RZ, R38 ;  /* 0x000000ffff277224 */ /* 0x000fe200078e0026 */
[----:B------:R-:W-:Y:S02]  /*b110*/  PRMT R62, R63, 0x7632, R62 ;  /* 0x000076323f3e7816 */ /* 0x000fe4000000003e */
.L_x_8172:
[----:B------:R-:W-:Y:S05]  /*b120*/  BSYNC B1 ;  /* 0x0000000000017941 */ /* 0x000fea0003800000 */
.L_x_8170:
        /* <DEDUP_REMOVED lines=11> */
.L_x_8174:
[----:B------:R-:W-:Y:S01]  /*b1e0*/  IMAD.MOV.U32 R5, RZ, RZ, R10 ;  /* 0x000000ffff057224 */ /* 0x000fe200078e000a */
[----:B------:R-:W-:Y:S01]  /*b1f0*/  PRMT R7, R7, 0x5410, R9 ;  /* 0x0000541007077816 */ /* 0x000fe20000000009 */
[----:B------:R-:W-:Y:S01]  /*b200*/  IMAD.MOV.U32 R38, RZ, RZ, R37 ;  /* 0x000000ffff267224 */ /* 0x000fe200078e0025 */
[----:B------:R-:W-:Y:S02]  /*b210*/  PRMT R63, R63, 0x5410, R63 ;  /* 0x000054103f3f7816 */ /* 0x000fe4000000003f */
.L_x_8175:
[----:B------:R-:W-:Y:S05]  /*b220*/  BSYNC B1 ;  /* 0x0000000000017941 */ /* 0x000fea0003800000 */
.L_x_8173:
        /* <DEDUP_REMOVED lines=11> */
.L_x_8177:
[----:B------:R-:W-:Y:S01]  /*b2e0*/  IMAD.MOV.U32 R10, RZ, RZ, R5 ;  /* 0x000000ffff0a7224 */ /* 0x000fe200078e0005 */
[----:B------:R-:W-:Y:S01]  /*b2f0*/  PRMT R9, R9, 0x7610, R7 ;  /* 0x0000761009097816 */ /* 0x000fe20000000007 */
[----:B------:R-:W-:Y:S01]  /*b300*/  IMAD.MOV.U32 R37, RZ, RZ, R36 ;  /* 0x000000ffff257224 */ /* 0x000fe200078e0024 */
[----:B------:R-:W-:Y:S02]  /*b310*/  PRMT R63, R64, 0x7632, R63 ;  /* 0x00007632403f7816 */ /* 0x000fe4000000003f */
.L_x_8178:
[----:B------:R-:W-:Y:S05]  /*b320*/  BSYNC B1 ;  /* 0x0000000000017941 */ /* 0x000fea0003800000 */
.L_x_8176:
        /* <DEDUP_REMOVED lines=11> */
.L_x_8180:
[----:B------:R-:W-:Y:S01]  /*b3e0*/  IMAD.MOV.U32 R5, RZ, RZ, R10 ;  /* 0x000000ffff057224 */ /* 0x000fe200078e000a */
[----:B------:R-:W-:Y:S01]  /*b3f0*/  PRMT R7, R9, 0x7632, R7 ;  /* 0x0000763209077816 */ /* 0x000fe20000000007 */
[----:B------:R-:W-:Y:S01]  /*b400*/  IMAD.MOV.U32 R36, RZ, RZ, R43 ;  /* 0x000000ffff247224 */ /* 0x000fe200078e002b */
[----:B------:R-:W-:Y:S02]  /*b410*/  PRMT R64, R64, 0x5410, R64 ;  /* 0x0000541040407816 */ /* 0x000fe40000000040 */
.L_x_8181:
[----:B------:R-:W-:Y:S05]  /*b420*/  BSYNC B1 ;  /* 0x0000000000017941 */ /* 0x000fea0003800000 */
.L_x_8179:
        /* <DEDUP_REMOVED lines=11> */
.L_x_8183:
[----:B------:R-:W-:Y:S01]  /*b4e0*/  IMAD.MOV.U32 R10, RZ, RZ, R5 ;  /* 0x000000ffff0a7224 */ /* 0x000fe200078e0005 */
[----:B------:R-:W-:Y:S01]  /*b4f0*/  PRMT R9, R7, 0x7610, R9 ;  /* 0x0000761007097816 */ /* 0x000fe20000000009 */
[----:B------:R-:W-:Y:S01]  /*b500*/  IMAD.MOV.U32 R43, RZ, RZ, R42 ;  /* 0x000000ffff2b7224 */ /* 0x000fe200078e002a */
[----:B------:R-:W-:Y:S02]  /*b510*/  PRMT R64, R65, 0x7632, R64 ;  /* 0x0000763241407816 */ /* 0x000fe40000000040 */
.L_x_8184:
[----:B------:R-:W-:Y:S05]  /*b520*/  BSYNC B1 ;  /* 0x0000000000017941 */ /* 0x000fea0003800000 */
.L_x_8182:
        /* <DEDUP_REMOVED lines=11> */
.L_x_8186:
[----:B------:R-:W-:Y:S01]  /*b5e0*/  IMAD.MOV.U32 R5, RZ, RZ, R10 ;  /* 0x000000ffff057224 */ /* 0x000fe200078e000a */
[----:B------:R-:W-:Y:S01]  /*b5f0*/  PRMT R7, R7, 0x5410, R9 ;  /* 0x0000541007077816 */ /* 0x000fe20000000009 */
[----:B------:R-:W-:Y:S01]  /*b600*/  IMAD.MOV.U32 R42, RZ, RZ, R41 ;  /* 0x000000ffff2a7224 */ /* 0x000fe200078e0029 */
[----:B------:R-:W-:Y:S02]  /*b610*/  PRMT R65, R65, 0x5410, R65 ;  /* 0x0000541041417816 */ /* 0x000fe40000000041 */
.L_x_8187:
[----:B------:R-:W-:Y:S05]  /*b620*/  BSYNC B1 ;  /* 0x0000000000017941 */ /* 0x000fea0003800000 */
.L_x_8185:
        /* <DEDUP_REMOVED lines=11> */
.L_x_8189:
[----:B------:R-:W-:Y:S01]  /*b6e0*/  IMAD.MOV.U32 R10, RZ, RZ, R5 ;  /* 0x000000ffff0a7224 */ /* 0x000fe200078e0005 */
[----:B------:R-:W-:Y:S01]  /*b6f0*/  PRMT R9, R9, 0x7610, R7 ;  /* 0x0000761009097816 */ /* 0x000fe20000000007 */
[----:B------:R-:W-:Y:S01]  /*b700*/  IMAD.MOV.U32 R41, RZ, RZ, R40 ;  /* 0x000000ffff297224 */ /* 0x000fe200078e0028 */
[----:B------:R-:W-:Y:S02]  /*b710*/  PRMT R65, R66, 0x7632, R65 ;  /* 0x0000763242417816 */ /* 0x000fe40000000041 */
.L_x_8190:
[----:B------:R-:W-:Y:S05]  /*b720*/  BSYNC B1 ;  /* 0x0000000000017941 */ /* 0x000fea0003800000 */
.L_x_8188:
        /* <DEDUP_REMOVED lines=11> */
.L_x_8192:
[----:B------:R-:W-:Y:S01]  /*b7e0*/  IMAD.MOV.U32 R5, RZ, RZ, R10 ;  /* 0x000000ffff057224 */ /* 0x000fe200078e000a */
[----:B------:R-:W-:Y:S01]  /*b7f0*/  PRMT R7, R9, 0x7632, R7 ;  /* 0x0000763209077816 */ /* 0x000fe20000000007 */
[----:B------:R-:W-:Y:S01]  /*b800*/  IMAD.MOV.U32 R40, RZ, RZ, R47 ;  /* 0x000000ffff287224 */ /* 0x000fe200078e002f */
[----:B------:R-:W-:Y:S02]  /*b810*/  PRMT R66, R66, 0x5410, R66 ;  /* 0x0000541042427816 */ /* 0x000fe40000000042 */
.L_x_8193:
[----:B------:R-:W-:Y:S05]  /*b820*/  BSYNC B1 ;  /* 0x0000000000017941 */ /* 0x000fea0003800000 */
.L_x_8191:
        /* <DEDUP_REMOVED lines=11> */
.L_x_8195:
[----:B------:R-:W-:Y:S01]  /*b8e0*/  IMAD.MOV.U32 R10, RZ, RZ, R5 ;  /* 0x000000ffff0a7224 */ /* 0x000fe200078e0005 */
[----:B------:R-:W-:Y:S01]  /*b8f0*/  PRMT R9, R7, 0x7610, R9 ;  /* 0x0000761007097816 */ /* 0x000fe20000000009 */
[----:B------:R-:W-:Y:S01]  /*b900*/  IMAD.MOV.U32 R47, RZ, RZ, R46 ;  /* 0x000000ffff2f7224 */ /* 0x000fe200078e002e */
[----:B------:R-:W-:Y:S02]  /*b910*/  PRMT R66, R67, 0x7632, R66 ;  /* 0x0000763243427816 */ /* 0x000fe40000000042 */
.L_x_8196:
[----:B------:R-:W-:Y:S05]  /*b920*/  BSYNC B1 ;  /* 0x0000000000017941 */ /* 0x000fea0003800000 */
.L_x_8194:
        /* <DEDUP_REMOVED lines=11> */
.L_x_8198:
[----:B------:R-:W-:Y:S01]  /*b9e0*/  IMAD.MOV.U32 R5, RZ, RZ, R10 ;  /* 0x000000ffff057224 */ /* 0x000fe200078e000a */
[----:B------:R-:W-:Y:S01]  /*b9f0*/  PRMT R7, R7, 0x5410, R9 ;  /* 0x0000541007077816 */ /* 0x000fe20000000009 */
[----:B------:R-:W-:Y:S01]  /*ba00*/  IMAD.MOV.U32 R46, RZ, RZ, R45 ;  /* 0x000000ffff2e7224 */ /* 0x000fe200078e002d */
[----:B------:R-:W-:Y:S02]  /*ba10*/  PRMT R67, R67, 0x5410, R67 ;  /* 0x0000541043437816 */ /* 0x000fe40000000043 */
.L_x_8199:
[----:B------:R-:W-:Y:S05]  /*ba20*/  BSYNC B1 ;  /* 0x0000000000017941 */ /* 0x000fea0003800000 */
.L_x_8197:
        /* <DEDUP_REMOVED lines=11> */
.L_x_8201:
[----:B------:R-:W-:Y:S01]  /*bae0*/  IMAD.MOV.U32 R10, RZ, RZ, R5 ;  /* 0x000000ffff0a7224 */ /* 0x000fe200078e0005 */
[----:B------:R-:W-:Y:S01]  /*baf0*/  PRMT R9, R9, 0x7610, R7 ;  /* 0x0000761009097816 */ /* 0x000fe20000000007 */
[----:B------:R-:W-:Y:S01]  /*bb00*/  IMAD.MOV.U32 R45, RZ, RZ, R44 ;  /* 0x000000ffff2d7224 */ /* 0x000fe200078e002c */
[----:B------:R-:W-:Y:S02]  /*bb10*/  PRMT R67, R68, 0x7632, R67 ;  /* 0x0000763244437816 */ /* 0x000fe40000000043 */
.L_x_8202:
[----:B------:R-:W-:Y:S05]  /*bb20*/  BSYNC B1 ;  /* 0x0000000000017941 */ /* 0x000fea0003800000 */
.L_x_8200:
        /* <DEDUP_REMOVED lines=11> */
.L_x_8204:
[----:B------:R-:W-:Y:S01]  /*bbe0*/  IMAD.MOV.U32 R5, RZ, RZ, R10 ;  /* 0x000000ffff057224 */ /* 0x000fe200078e000a */
[----:B------:R-:W-:Y:S01]  /*bbf0*/  PRMT R9, R9, 0x7632, R9 ;  /* 0x0000763209097816 */ /* 0x000fe20000000009 */
[----:B------:R-:W-:Y:S01]  /*bc00*/  IMAD.MOV.U32 R44, RZ, RZ, R49 ;  /* 0x000000ffff2c7224 */ /* 0x000fe200078e0031 */
[----:B------:R-:W-:Y:S02]  /*bc10*/  PRMT R68, R68, 0x5410, R68 ;  /* 0x0000541044447816 */ /* 0x000fe40000000044 */
.L_x_8205:
[----:B------:R-:W-:Y:S05]  /*bc20*/  BSYNC B1 ;  /* 0x0000000000017941 */ /* 0x000fea0003800000 */
.L_x_8203:
        /* <DEDUP_REMOVED lines=11> */
.L_x_8207:
[----:B------:R-:W-:Y:S01]  /*bce0*/  IMAD.MOV.U32 R7, RZ, RZ, R5 ;  /* 0x000000ffff077224 */ /* 0x000fe200078e0005 */
[----:B------:R-:W-:Y:S01]  /*bcf0*/  PRMT R10, R9, 0x7610, R10 ;  /* 0x00007610090a7816 */ /* 0x000fe2000000000a */
[----:B------:R-:W-:Y:S01]  /*bd00*/  IMAD.MOV.U32 R49, RZ, RZ, R48 ;  /* 0x000000ffff317224 */ /* 0x000fe200078e0030 */
[----:B------:R-:W-:Y:S02]  /*bd10*/  PRMT R68, R17, 0x7632, R68 ;  /* 0x0000763211447816 */ /* 0x000fe40000000044 */
.L_x_8208:
[----:B------:R-:W-:Y:S05]  /*bd20*/  BSYNC B1 ;  /* 0x0000000000017941 */ /* 0x000fea0003800000 */
.L_x_8206:
        /* <DEDUP_REMOVED lines=11> */
.L_x_8210:
[----:B------:R-:W-:Y:S01]  /*bde0*/  IMAD.MOV.U32 R48, RZ, RZ, R2 ;  /* 0x000000ffff307224 */ /* 0x000fe200078e0002 */
[C---:B------:R-:W-:Y:S01]  /*bdf0*/  PRMT R17, R10.reuse, 0x5410, R17 ;  /* 0x000054100a117816 */ /* 0x040fe20000000011 */
[----:B------:R-:W-:Y:S01]  /*be00*/  IMAD.MOV.U32 R5, RZ, RZ, R7 ;  /* 0x000000ffff057224 */ /* 0x000fe200078e0007 */
[----:B------:R-:W-:Y:S01]  /*be10*/  PRMT R9, R10, 0x7610, R9 ;  /* 0x000076100a097816 */ /* 0x000fe20000000009 */
[----:B------:R-:W-:Y:S02]  /*be20*/  IMAD.MOV.U32 R2, RZ, RZ, R7 ;  /* 0x000000ffff027224 */ /* 0x000fe400078e0007 */
.L_x_8211:
[----:B------:R-:W-:Y:S05]  /*be30*/  BSYNC B1 ;  /* 0x0000000000017941 */ /* 0x000fea0003800000 */
.L_x_8209:
[----:B------:R-:W-:Y:S02]  /*be40*/  IADD3 R6, R6, 0x4, RZ ;  /* 0x0000000406067810 */ /* 0x000fe40007ffe0ff */
[----:B------:R-:W-:Y:S01]  /*be50*/  IADD3 R4, R4, 0x2, RZ ;  /* 0x0000000204047810 */ /* 0x000fe20007ffe0ff */
[----:B------:R-:W-:Y:S01]  /*be60*/  @!P1 CALL.REL.NOINC `(.L_x_8212) ;  /* 0x0000001000009944 */ /* 0x000fe20003c00000 */
[----:B------:R-:W-:Y:S05]  /*be70*/  BRA `(.L_x_8213) ;  /* 0xffffe02000007947 */ /* 0x000fea000383ffff */
.L_x_8212:
[----:B------:R-:W-:Y:S01]  /*be80*/  PRMT R17, R9, 0x7610, R17 ;  /* 0x0000761009117816 */ /* 0x000fe20000000011 */
[----:B------:R-:W-:Y:S02]  /*be90*/  IMAD.MOV.U32 R2, RZ, RZ, R5 ;  /* 0x000000ffff027224 */ /* 0x000fe400078e0005 */
.L_x_8118:
[----:B------:R-:W-:Y:S05]  /*bea0*/  BSYNC B0 ;  /* 0x0000000000007941 */ /* 0x000fea0003800000 */
.L_x_8117:
        /* <DEDUP_REMOVED lines=78> */
.L_x_8310:
        /* <DEDUP_REMOVED lines=20> */
.L_x_8217:
[----:B------:R-:W-:Y:S01]  /*c4d0*/  IMAD.MOV.U32 R5, RZ, RZ, R16 ;  /* 0x000000ffff057224 */ /* 0x000fe200078e0010 */
[C---:B------:R-:W-:Y:S01]  /*c4e0*/  PRMT R7, R54.reuse, 0x7632, R7 ;  /* 0x0000763236077816 */ /* 0x040fe20000000007 */
[----:B------:R-:W-:Y:S01]  /*c4f0*/  IMAD.MOV.U32 R16, RZ, RZ, R23 ;  /* 0x000000ffff107224 */ /* 0x000fe200078e0017 */
[----:B------:R-:W-:Y:S02]  /*c500*/  PRMT R54, R54, 0x5410, R54 ;  /* 0x0000541036367816 */ /* 0x000fe40000000036 */
.L_x_8218:
[----:B------:R-:W-:Y:S05]  /*c510*/  BSYNC B1 ;  /* 0x0000000000017941 */ /* 0x000fea0003800000 */
.L_x_8216:
        /* <DEDUP_REMOVED lines=11> */
.L_x_8220:
[----:B------:R-:W-:Y:S01]  /*c5d0*/  IMAD.MOV.U32 R10, RZ, RZ, R5 ;  /* 0x000000ffff0a7224 */ /* 0x000fe200078e0005 */
[----:B------:R-:W-:Y:S01]  /*c5e0*/  PRMT R9, R7, 0x7610, R9 ;  /* 0x0000761007097816 */ /* 0x000fe20000000009 */
[----:B------:R-:W-:Y:S01]  /*c5f0*/  IMAD.MOV.U32 R23, RZ, RZ, R22 ;  /* 0x000000ffff177224 */ /* 0x000fe200078e0016 */
[----:B------:R-:W-:Y:S02]  /*c600*/  PRMT R54, R53, 0x7632, R54 ;  /* 0x0000763235367816 */ /* 0x000fe40000000036 */
.L_x_8221:
[----:B------:R-:W-:Y:S05]  /*c610*/  BSYNC B1 ;  /* 0x0000000000017941 */ /* 0x000fea0003800000 */
.L_x_8219:
        /* <DEDUP_REMOVED lines=11> */
.L_x_8223:
[----:B------:R-:W-:Y:S01]  /*c6d0*/  IMAD.MOV.U32 R5, RZ, RZ, R10 ;  /* 0x000000ffff057224 */ /* 0x000fe200078e000a */
[----:B------:R-:W-:Y:S01]  /*c6e0*/  PRMT R7, R7, 0x5410, R9 ;  /* 0x0000541007077816 */ /* 0x000fe20000000009 */
[----:B------:R-:W-:Y:S01]  /*c6f0*/  IMAD.MOV.U32 R22, RZ, RZ, R21 ;  /* 0x000000ffff167224 */ /* 0x000fe200078e0015 */
[----:B------:R-:W-:Y:S02]  /*c700*/  PRMT R53, R53, 0x5410, R53 ;  /* 0x0000541035357816 */ /* 0x000fe40000000035 */
.L_x_8224:
[----:B------:R-:W-:Y:S05]  /*c710*/  BSYNC B1 ;  /* 0x0000000000017941 */ /* 0x000fea0003800000 */
.L_x_8222:
        /* <DEDUP_REMOVED lines=11> */
.L_x_8226:
[----:B------:R-:W-:Y:S01]  /*c7d0*/  IMAD.MOV.U32 R10, RZ, RZ, R5 ;  /* 0x000000ffff0a7224 */ /* 0x000fe200078e0005 */
[----:B------:R-:W-:Y:S01]  /*c7e0*/  PRMT R9, R9, 0x7610, R7 ;  /* 0x0000761009097816 */ /* 0x000fe20000000007 */
[----:B------:R-:W-:Y:S01]  /*c7f0*/  IMAD.MOV.U32 R21, RZ, RZ, R20 ;  /* 0x000000ffff157224 */ /* 0x000fe200078e0014 */
[----:B------:R-:W-:Y:S02]  /*c800*/  PRMT R53, R52, 0x7632, R53 ;  /* 0x0000763234357816 */ /* 0x000fe40000000035 */
.L_x_8227:
[----:B------:R-:W-:Y:S05]  /*c810*/  BSYNC B1 ;  /* 0x0000000000017941 */ /* 0x000fea0003800000 */
.L_x_8225:
        /* <DEDUP_REMOVED lines=11> */
.L_x_8229:
[----:B------:R-:W-:Y:S01]  /*c8d0*/  IMAD.MOV.U32 R5, RZ, RZ, R10 ;  /* 0x000000ffff057224 */ /* 0x000fe200078e000a */
[----:B------:R-:W-:Y:S01]  /*c8e0*/  PRMT R7, R9, 0x7632, R7 ;  /* 0x0000763209077816 */ /* 0x000fe20000000007 */
[----:B------:R-:W-:Y:S01]  /*c8f0*/  IMAD.MOV.U32 R20, RZ, RZ, R27 ;  /* 0x000000ffff147224 */ /* 0x000fe200078e001b */
[----:B------:R-:W-:Y:S02]  /*c900*/  PRMT R52, R52, 0x5410, R52 ;  /* 0x0000541034347816 */ /* 0x000fe40000000034 */
.L_x_8230:
[----:B------:R-:W-:Y:S05]  /*c910*/  BSYNC B1 ;  /* 0x0000000000017941 */ /* 0x000fea0003800000 */
.L_x_8228:
        /* <DEDUP_REMOVED lines=11> */
.L_x_8232:
[----:B------:R-:W-:Y:S01]  /*c9d0*/  IMAD.MOV.U32 R10, RZ, RZ, R5 ;  /* 0x000000ffff0a7224 */ /* 0x000fe200078e0005 */
[----:B------:R-:W-:Y:S01]  /*c9e0*/  PRMT R9, R7, 0x7610, R9 ;  /* 0x0000761007097816 */ /* 0x000fe20000000009 */
[----:B------:R-:W-:Y:S01]  /*c9f0*/  IMAD.MOV.U32 R27, RZ, RZ, R26 ;  /* 0x000000ffff1b7224 */ /* 0x000fe200078e001a */
[----:B------:R-:W-:Y:S02]  /*ca00*/  PRMT R52, R51, 0x7632, R52 ;  /* 0x0000763233347816 */ /* 0x000fe40000000034 */
.L_x_8233:
[----:B------:R-:W-:Y:S05]  /*ca10*/  BSYNC B1 ;  /* 0x0000000000017941 */ /* 0x000fea0003800000 */
.L_x_8231:
        /* <DEDUP_REMOVED lines=11> */
.L_x_8235:
[----:B------:R-:W-:Y:S01]  /*cad0*/  IMAD.MOV.U32 R5, RZ, RZ, R10 ;  /* 0x000000ffff057224 */ /* 0x000fe200078e000a */
[----:B------:R-:W-:Y:S01]  /*cae0*/  PRMT R7, R7, 0x5410, R9 ;  /* 0x0000541007077816 */ /* 0x000fe20000000009 */
[----:B------:R-:W-:Y:S01]  /*caf0*/  IMAD.MOV.U32 R26, RZ, RZ, R25 ;  /* 0x000000ffff1a7224 */ /* 0x000fe200078e0019 */
[----:B------:R-:W-:Y:S02]  /*cb00*/  PRMT R51, R51, 0x5410, R51 ;  /* 0x0000541033337816 */ /* 0x000fe40000000033 */
.L_x_8236:
[----:B------:R-:W-:Y:S05]  /*cb10*/  BSYNC B1 ;  /* 0x0000000000017941 */ /* 0x000fea0003800000 */
.L_x_8234:
        /* <DEDUP_REMOVED lines=11> */
.L_x_8238:
[----:B------:R-:W-:Y:S01]  /*cbd0*/  IMAD.MOV.U32 R10, RZ, RZ, R5 ;  /* 0x000000ffff0a7224 */ /* 0x000fe200078e0005 */
[----:B------:R-:W-:Y:S01]  /*cbe0*/  PRMT R9, R9, 0x7610, R7 ;  /* 0x0000761009097816 */ /* 0x000fe20000000007 */
[----:B------:R-:W-:Y:S01]  /*cbf0*/  IMAD.MOV.U32 R25, RZ, RZ, R24 ;  /* 0x000000ffff197224 */ /* 0x000fe200078e0018 */
[----:B------:R-:W-:Y:S02]  /*cc00*/  PRMT R51, R50, 0x7632, R51 ;  /* 0x0000763232337816 */ /* 0x000fe40000000033 */
.L_x_8239:
[----:B------:R-:W-:Y:S05]  /*cc10*/  BSYNC B1 ;  /* 0x0000000000017941 */ /* 0x000fea0003800000 */
.L_x_8237:
        /* <DEDUP_REMOVED lines=11> */
.L_x_8241:
[----:B------:R-:W-:Y:S01]  /*ccd0*/  IMAD.MOV.U32 R5, RZ, RZ, R10 ;  /* 0x000000ffff057224 */ /* 0x000fe200078e000a */
[----:B------:R-:W-:Y:S01]  /*cce0*/  PRMT R7, R9, 0x7632, R7 ;  /* 0x0000763209077816 */ /* 0x000fe20000000007 */
[----:B------:R-:W-:Y:S01]  /*ccf0*/  IMAD.MOV.U32 R24, RZ, RZ, R31 ;  /* 0x000000ffff187224 */ /* 0x000fe200078e001f */
[----:B------:R-:W-:Y:S02]  /*cd00*/  PRMT R50, R50, 0x5410, R50 ;  /* 0x0000541032327816 */ /* 0x000fe40000000032 */
.L_x_8242:
[----:B------:R-:W-:Y:S05]  /*cd10*/  BSYNC B1 ;  /* 0x0000000000017941 */ /* 0x000fea0003800000 */
.L_x_8240:
        /* <DEDUP_REMOVED lines=11> */
.L_x_8244:
[----:B------:R-:W-:Y:S01]  /*cdd0*/  IMAD.MOV.U32 R10, RZ, RZ, R5 ;  /* 0x000000ffff0a7224 */ /* 0x000fe200078e0005 */
[----:B------:R-:W-:Y:S01]  /*cde0*/  PRMT R9, R7, 0x7610, R9 ;  /* 0x0000761007097816 */ /* 0x000fe20000000009 */
[----:B------:R-:W-:Y:S01]  /*cdf0*/  IMAD.MOV.U32 R31, RZ, RZ, R30 ;  /* 0x000000ffff1f7224 */ /* 0x000fe200078e001e */
[----:B------:R-:W-:Y:S02]  /*ce00*/  PRMT R50, R55, 0x7632, R50 ;  /* 0x0000763237327816 */ /* 0x000fe40000000032 */
.L_x_8245:
[----:B------:R-:W-:Y:S05]  /*ce10*/  BSYNC B1 ;  /* 0x0000000000017941 */ /* 0x000fea0003800000 */
.L_x_8243:
        /* <DEDUP_REMOVED lines=11> */
.L_x_8247:
[----:B------:R-:W-:Y:S01]  /*ced0*/  IMAD.MOV.U32 R5, RZ, RZ, R10 ;  /* 0x000000ffff057224 */ /* 0x000fe200078e000a */
[----:B------:R-:W-:Y:S01]  /*cee0*/  PRMT R7, R7, 0x5410, R9 ;  /* 0x0000541007077816 */ /* 0x000fe20000000009 */
[----:B------:R-:W-:Y:S01]  /*cef0*/  IMAD.MOV.U32 R30, RZ, RZ, R29 ;  /* 0x000000ffff1e7224 */ /* 0x000fe200078e001d */
[----:B------:R-:W-:Y:S02]  /*cf00*/  PRMT R55, R55, 0x5410, R55 ;  /* 0x0000541037377816 */ /* 0x000fe40000000037 */
.L_x_8248:
[----:B------:R-:W-:Y:S05]  /*cf10*/  BSYNC B1 ;  /* 0x0000000000017941 */ /* 0x000fea0003800000 */
.L_x_8246:
        /* <DEDUP_REMOVED lines=11> */
.L_x_8250:
[----:B------:R-:W-:Y:S01]  /*cfd0*/  IMAD.MOV.U32 R10, RZ, RZ, R5 ;  /* 0x000000ffff0a7224 */ /* 0x000fe200078e0005 */
[----:B------:R-:W-:Y:S01]  /*cfe0*/  PRMT R9, R9, 0x7610, R7 ;  /* 0x0000761009097816 */ /* 0x000fe20000000007 */
[----:B------:R-:W-:Y:S01]  /*cff0*/  IMAD.MOV.U32 R29, RZ, RZ, R28 ;  /* 0x000000ffff1d7224 */ /* 0x000fe200078e001c */
[----:B------:R-:W-:Y:S02]  /*d000*/  PRMT R55, R60, 0x7632, R55 ;  /* 0x000076323c377816 */ /* 0x000fe40000000037 */
.L_x_8251:
[----:B------:R-:W-:Y:S05]  /*d010*/  BSYNC B1 ;  /* 0x0000000000017941 */ /* 0x000fea0003800000 */
.L_x_8249:
        /* <DEDUP_REMOVED lines=11> */
.L_x_8253:
[----:B------:R-:W-:Y:S01]  /*d0d0*/  IMAD.MOV.U32 R5, RZ, RZ, R10 ;  /* 0x000000ffff057224 */ /* 0x000fe200078e000a */
[----:B------:R-:W-:Y:S01]  /*d0e0*/  PRMT R7, R9, 0x7632, R7 ;  /* 0x0000763209077816 */ /* 0x000fe20000000007 */
[----:B------:R-:W-:Y:S01]  /*d0f0*/  IMAD.MOV.U32 R28, RZ, RZ, R35 ;  /* 0x000000ffff1c7224 */ /* 0x000fe200078e0023 */
[----:B------:R-:W-:Y:S02]  /*d100*/  PRMT R60, R60, 0x5410, R60 ;  /* 0x000054103c3c7816 */ /* 0x000fe4000000003c */
.L_x_8254:
[----:B------:R-:W-:Y:S05]  /*d110*/  BSYNC B1 ;  /* 0x0000000000017941 */ /* 0x000fea0003800000 */
.L_x_8252:
        /* <DEDUP_REMOVED lines=11> */
.L_x_8256:
[----:B------:R-:W-:Y:S01]  /*d1d0*/  IMAD.MOV.U32 R10, RZ, RZ, R5 ;  /* 0x000000ffff0a7224 */ /* 0x000fe200078e0005 */
[----:B------:R-:W-:Y:S01]  /*d1e0*/  PRMT R9, R7, 0x7610, R9 ;  /* 0x0000761007097816 */ /* 0x000fe20000000009 */
[----:B------:R-:W-:Y:S01]  /*d1f0*/  IMAD.MOV.U32 R35, RZ, RZ, R34 ;  /* 0x000000ffff237224 */ /* 0x000fe200078e0022 */
[----:B------:R-:W-:Y:S02]  /*d200*/  PRMT R60, R61, 0x7632, R60 ;  /* 0x000076323d3c7816 */ /* 0x000fe4000000003c */
.L_x_8257:
[----:B------:R-:W-:Y:S05]  /*d210*/  BSYNC B1 ;  /* 0x0000000000017941 */ /* 0x000fea0003800000 */
.L_x_8255:
        /* <DEDUP_REMOVED lines=11> */
.L_x_8259:
[----:B------:R-:W-:Y:S01]  /*d2d0*/  IMAD.MOV.U32 R5, RZ, RZ, R10 ;  /* 0x000000ffff057224 */ /* 0x000fe200078e000a */
[----:B------:R-:W-:Y:S01]  /*d2e0*/  PRMT R7, R7, 0x5410, R9 ;  /* 0x0000541007077816 */ /* 0x000fe20000000009 */
[----:B------:R-:W-:Y:S01]  /*d2f0*/  IMAD.MOV.U32 R34, RZ, RZ, R33 ;  /* 0x000000ffff227224 */ /* 0x000fe200078e0021 */
[----:B------:R-:W-:Y:S02]  /*d300*/  PRMT R61, R61, 0x5410, R61 ;  /* 0x000054103d3d7816 */ /* 0x000fe4000000003d */
.L_x_8260:
[----:B------:R-:W-:Y:S05]  /*d310*/  BSYNC B1 ;  /* 0x0000000000017941 */ /* 0x000fea0003800000 */
.L_x_8258:
        /* <DEDUP_REMOVED lines=11> */
.L_x_8262:
[----:B------:R-:W-:Y:S01]  /*d3d0*/  IMAD.MOV.U32 R10, RZ, RZ, R5 ;  /* 0x000000ffff0a7224 */ /* 0x000fe200078e0005 */
[----:B------:R-:W-:Y:S01]  /*d3e0*/  PRMT R9, R9, 0x7610, R7 ;  /* 0x0000761009097816 */ /* 0x000fe20000000007 */
[----:B------:R-:W-:Y:S01]  /*d3f0*/  IMAD.MOV.U32 R33, RZ, RZ, R32 ;  /* 0x000000ffff217224 */ /* 0x000fe200078e0020 */
[----:B------:R-:W-:Y:S02]  /*d400*/  PRMT R61, R62, 0x7632, R61 ;  /* 0x000076323e3d7816 */ /* 0x000fe4000000003d */
.L_x_8263:
[----:B------:R-:W-:Y:S05]  /*d410*/  BSYNC B1 ;  /* 0x0000000000017941 */ /* 0x000fea0003800000 */
.L_x_8261:
        /* <DEDUP_REMOVED lines=11> */
.L_x_8265:
[----:B------:R-:W-:Y:S01]  /*d4d0*/  IMAD.MOV.U32 R5, RZ, RZ, R10 ;  /* 0x000000ffff057224 */ /* 0x000fe200078e000a */
[----:B------:R-:W-:Y:S01]  /*d4e0*/  PRMT R7, R9, 0x7632, R7 ;  /* 0x0000763209077816 */ /* 0x000fe20000000007 */
[----:B------:R-:W-:Y:S01]  /*d4f0*/  IMAD.MOV.U32 R32, RZ, RZ, R39 ;  /* 0x000000ffff207224 */ /* 0x000fe200078e0027 */
[----:B------:R-:W-:Y:S02]  /*d500*/  PRMT R62, R62, 0x5410, R62 ;  /* 0x000054103e3e7816 */ /* 0x000fe4000000003e */
.L_x_8266:
[----:B------:R-:W-:Y:S05]  /*d510*/  BSYNC B1 ;  /* 0x0000000000017941 */ /* 0x000fea0003800000 */
.L_x_8264:
        /* <DEDUP_REMOVED lines=11> */
.L_x_8268:
[----:B------:R-:W-:Y:S01]  /*d5d0*/  IMAD.MOV.U32 R10, RZ, RZ, R5 ;  /* 0x000000ffff0a7224 */ /* 0x000fe200078e0005 */
[----:B------:R-:W-:Y:S01]  /*d5e0*/  PRMT R9, R7, 0x7610, R9 ;  /* 0x0000761007097816 */ /* 0x000fe20000000009 */
[----:B------:R-:W-:Y:S01]  /*d5f0*/  IMAD.MOV.U32 R39, RZ, RZ, R38 ;  /* 0x000000ffff277224 */ /* 0x000fe200078e0026 */
[----:B------:R-:W-:Y:S02]  /*d600*/  PRMT R62, R63, 0x7632, R62 ;  /* 0x000076323f3e7816 */ /* 0x000fe4000000003e */
.L_x_8269:
[----:B------:R-:W-:Y:S05]  /*d610*/  BSYNC B1 ;  /* 0x0000000000017941 */ /* 0x000fea0003800000 */
.L_x_8267:
        /* <DEDUP_REMOVED lines=11> */
.L_x_8271:
[----:B------:R-:W-:Y:S01]  /*d6d0*/  IMAD.MOV.U32 R5, RZ, RZ, R10 ;  /* 0x000000ffff057224 */ /* 0x000fe200078e000a */
[----:B------:R-:W-:Y:S01]  /*d6e0*/  PRMT R7, R7, 0x5410, R9 ;  /* 0x0000541007077816 */ /* 0x000fe20000000009 */
[----:B------:R-:W-:Y:S01]  /*d6f0*/  IMAD.MOV.U32 R38, RZ, RZ, R37 ;  /* 0x000000ffff267224 */ /* 0x000fe200078e0025 */
[----:B------:R-:W-:Y:S02]  /*d700*/  PRMT R63, R63, 0x5410, R63 ;  /* 0x000054103f3f7816 */ /* 0x000fe4000000003f */
.L_x_8272:
[----:B------:R-:W-:Y:S05]  /*d710*/  BSYNC B1 ;  /* 0x0000000000017941 */ /* 0x000fea0003800000 */
.L_x_8270:
        /* <DEDUP_REMOVED lines=11> */
.L_x_8274:
[----:B------:R-:W-:Y:S01]  /*d7d0*/  IMAD.MOV.U32 R10, RZ, RZ, R5 ;  /* 0x000000ffff0a7224 */ /* 0x000fe200078e0005 */
[----:B------:R-:W-:Y:S01]  /*d7e0*/  PRMT R9, R9, 0x7610, R7 ;  /* 0x0000761009097816 */ /* 0x000fe20000000007 */
[----:B------:R-:W-:Y:S01]  /*d7f0*/  IMAD.MOV.U32 R37, RZ, RZ, R36 ;  /* 0x000000ffff257224 */ /* 0x000fe200078e0024 */
[----:B------:R-:W-:Y:S02]  /*d800*/  PRMT R63, R64, 0x7632, R63 ;  /* 0x00007632403f7816 */ /* 0x000fe4000000003f */
.L_x_8275:
[----:B------:R-:W-:Y:S05]  /*d810*/  BSYNC B1 ;  /* 0x0000000000017941 */ /* 0x000fea0003800000 */
.L_x_8273:
        /* <DEDUP_REMOVED lines=11> */
.L_x_8277:
[----:B------:R-:W-:Y:S01]  /*d8d0*/  IMAD.MOV.U32 R5, RZ, RZ, R10 ;  /* 0x000000ffff057224 */ /* 0x000fe200078e000a */
[----:B------:R-:W-:Y:S01]  /*d8e0*/  PRMT R7, R9, 0x7632, R7 ;  /* 0x0000763209077816 */ /* 0x000fe20000000007 */
[----:B------:R-:W-:Y:S01]  /*d8f0*/  IMAD.MOV.U32 R36, RZ, RZ, R43 ;  /* 0x000000ffff247224 */ /* 0x000fe200078e002b */
[----:B------:R-:W-:Y:S02]  /*d900*/  PRMT R64, R64, 0x5410, R64 ;  /* 0x0000541040407816 */ /* 0x000fe40000000040 */
.L_x_8278:
[----:B------:R-:W-:Y:S05]  /*d910*/  BSYNC B1 ;  /* 0x0000000000017941 */ /* 0x000fea0003800000 */
.L_x_8276:
        /* <DEDUP_REMOVED lines=11> */
.L_x_8280:
[----:B------:R-:W-:Y:S01]  /*d9d0*/  IMAD.MOV.U32 R10, RZ, RZ, R5 ;  /* 0x000000ffff0a7224 */ /* 0x000fe200078e0005 */
[----:B------:R-:W-:Y:S01]  /*d9e0*/  PRMT R9, R7, 0x7610, R9 ;  /* 0x0000761007097816 */ /* 0x000fe20000000009 */
[----:B------:R-:W-:Y:S01]  /*d9f0*/  IMAD.MOV.U32 R43, RZ, RZ, R42 ;  /* 0x000000ffff2b7224 */ /* 0x000fe200078e002a */
[----:B------:R-:W-:Y:S02]  /*da00*/  PRMT R64, R65, 0x7632, R64 ;  /* 0x0000763241407816 */ /* 0x000fe40000000040 */
.L_x_8281:
[----:B------:R-:W-:Y:S05]  /*da10*/  BSYNC B1 ;  /* 0x0000000000017941 */ /* 0x000fea0003800000 */
.L_x_8279:
        /* <DEDUP_REMOVED lines=11> */
.L_x_8283:
[----:B------:R-:W-:Y:S01]  /*dad0*/  IMAD.MOV.U32 R5, RZ, RZ, R10 ;  /* 0x000000ffff057224 */ /* 0x000fe200078e000a */
[----:B------:R-:W-:Y:S01]  /*dae0*/  PRMT R7, R7, 0x5410, R9 ;  /* 0x0000541007077816 */ /* 0x000fe20000000009 */
[----:B------:R-:W-:Y:S01]  /*daf0*/  IMAD.MOV.U32 R42, RZ, RZ, R41 ;  /* 0x000000ffff2a7224 */ /* 0x000fe200078e0029 */
[----:B------:R-:W-:Y:S02]  /*db00*/  PRMT R65, R65, 0x5410, R65 ;  /* 0x0000541041417816 */ /* 0x000fe40000000041 */
.L_x_8284:
[----:B------:R-:W-:Y:S05]  /*db10*/  BSYNC B1 ;  /* 0x0000000000017941 */ /* 0x000fea0003800000 */
.L_x_8282:
        /* <DEDUP_REMOVED lines=11> */
.L_x_8286:
[----:B------:R-:W-:Y:S01]  /*dbd0*/  IMAD.MOV.U32 R10, RZ, RZ, R5 ;  /* 0x000000ffff0a7224 */ /* 0x000fe200078e0005 */
[----:B------:R-:W-:Y:S01]  /*dbe0*/  PRMT R9, R9, 0x7610, R7 ;  /* 0x0000761009097816 */ /* 0x000fe20000000007 */
[----:B------:R-:W-:Y:S01]  /*dbf0*/  IMAD.MOV.U32 R41, RZ, RZ, R40 ;  /* 0x000000ffff297224 */ /* 0x000fe200078e0028 */
[----:B------:R-:W-:Y:S02]  /*dc00*/  PRMT R65, R66, 0x7632, R65 ;  /* 0x0000763242417816 */ /* 0x000fe40000000041 */
.L_x_8287:
[----:B------:R-:W-:Y:S05]  /*dc10*/  BSYNC B1 ;  /* 0x0000000000017941 */ /* 0x000fea0003800000 */
.L_x_8285:
        /* <DEDUP_REMOVED lines=11> */
.L_x_8289:
[----:B------:R-:W-:Y:S01]  /*dcd0*/  IMAD.MOV.U32 R5, RZ, RZ, R10 ;  /* 0x000000ffff057224 */ /* 0x000fe200078e000a */
[----:B------:R-:W-:Y:S01]  /*dce0*/  PRMT R7, R9, 0x7632, R7 ;  /* 0x0000763209077816 */ /* 0x000fe20000000007 */
[----:B------:R-:W-:Y:S01]  /*dcf0*/  IMAD.MOV.U32 R40, RZ, RZ, R47 ;  /* 0x000000ffff287224 */ /* 0x000fe200078e002f */
[----:B------:R-:W-:Y:S02]  /*dd00*/  PRMT R66, R66, 0x5410, R66 ;  /* 0x0000541042427816 */ /* 0x000fe40000000042 */
.L_x_8290:
[----:B------:R-:W-:Y:S05]  /*dd10*/  BSYNC B1 ;  /* 0x0000000000017941 */ /* 0x000fea0003800000 */
.L_x_8288:
        /* <DEDUP_REMOVED lines=11> */
.L_x_8292:
[----:B------:R-:W-:Y:S01]  /*ddd0*/  IMAD.MOV.U32 R10, RZ, RZ, R5 ;  /* 0x000000ffff0a7224 */ /* 0x000fe200078e0005 */
[----:B------:R-:W-:Y:S01]  /*dde0*/  PRMT R9, R7, 0x7610, R9 ;  /* 0x0000761007097816 */ /* 0x000fe20000000009 */
[----:B------:R-:W-:Y:S01]  /*ddf0*/  IMAD.MOV.U32 R47, RZ, RZ, R46 ;  /* 0x000000ffff2f7224 */ /* 0x000fe200078e002e */
[----:B------:R-:W-:Y:S02]  /*de00*/  PRMT R66, R67, 0x7632, R66 ;  /* 0x0000763243427816 */ /* 0x000fe40000000042 */
.L_x_8293:
[----:B------:R-:W-:Y:S05]  /*de10*/  BSYNC B1 ;  /* 0x0000000000017941 */ /* 0x000fea0003800000 */
.L_x_8291:
        /* <DEDUP_REMOVED lines=11> */
.L_x_8295:
[----:B------:R-:W-:Y:S01]  /*ded0*/  IMAD.MOV.U32 R5, RZ, RZ, R10 ;  /* 0x000000ffff057224 */ /* 0x000fe200078e000a */
[----:B------:R-:W-:Y:S01]  /*dee0*/  PRMT R7, R7, 0x5410, R9 ;  /* 0x0000541007077816 */ /* 0x000fe20000000009 */
[----:B------:R-:W-:Y:S01]  /*def0*/  IMAD.MOV.U32 R46, RZ, RZ, R45 ;  /* 0x000000ffff2e7224 */ /* 0x000fe200078e002d */
[----:B------:R-:W-:Y:S02]  /*df00*/  PRMT R67, R67, 0x5410, R67 ;  /* 0x0000541043437816 */ /* 0x000fe40000000043 */
.L_x_8296:
[----:B------:R-:W-:Y:S05]  /*df10*/  BSYNC B1 ;  /* 0x0000000000017941 */ /* 0x000fea0003800000 */
.L_x_8294:
        /* <DEDUP_REMOVED lines=11> */
.L_x_8298:
[----:B------:R-:W-:Y:S01]  /*dfd0*/  IMAD.MOV.U32 R10, RZ, RZ, R5 ;  /* 0x000000ffff0a7224 */ /* 0x000fe200078e0005 */
[----:B------:R-:W-:Y:S01]  /*dfe0*/  PRMT R9, R9, 0x7610, R7 ;  /* 0x0000761009097816 */ /* 0x000fe20000000007 */
[----:B------:R-:W-:Y:S01]  /*dff0*/  IMAD.MOV.U32 R45, RZ, RZ, R44 ;  /* 0x000000ffff2d7224 */ /* 0x000fe200078e002c */
[----:B------:R-:W-:Y:S02]  /*e000*/  PRMT R67, R68, 0x7632, R67 ;  /* 0x0000763244437816 */ /* 0x000fe40000000043 */
.L_x_8299:
[----:B------:R-:W-:Y:S05]  /*e010*/  BSYNC B1 ;  /* 0x0000000000017941 */ /* 0x000fea0003800000 */
.L_x_8297:
        /* <DEDUP_REMOVED lines=11> */
.L_x_8301:
[----:B------:R-:W-:Y:S01]  /*e0d0*/  IMAD.MOV.U32 R5, RZ, RZ, R10 ;  /* 0x000000ffff057224 */ /* 0x000fe200078e000a */
[----:B------:R-:W-:Y:S01]  /*e0e0*/  PRMT R9, R9, 0x7632, R9 ;  /* 0x0000763209097816 */ /* 0x000fe20000000009 */
[----:B------:R-:W-:Y:S01]  /*e0f0*/  IMAD.MOV.U32 R44, RZ, RZ, R49 ;  /* 0x000000ffff2c7224 */ /* 0x000fe200078e0031 */
[----:B------:R-:W-:Y:S02]  /*e100*/  PRMT R68, R68, 0x5410, R68 ;  /* 0x0000541044447816 */ /* 0x000fe40000000044 */
.L_x_8302:
[----:B------:R-:W-:Y:S05]  /*e110*/  BSYNC B1 ;  /* 0x0000000000017941 */ /* 0x000fea0003800000 */
.L_x_8300:
        /* <DEDUP_REMOVED lines=11> */
.L_x_8304:
[----:B------:R-:W-:Y:S01]  /*e1d0*/  IMAD.MOV.U32 R7, RZ, RZ, R5 ;  /* 0x000000ffff077224 */ /* 0x000fe200078e0005 */
[----:B------:R-:W-:Y:S01]  /*e1e0*/  PRMT R10, R9, 0x7610, R10 ;  /* 0x00007610090a7816 */ /* 0x000fe2000000000a */
[----:B------:R-:W-:Y:S01]  /*e1f0*/  IMAD.MOV.U32 R49, RZ, RZ, R48 ;  /* 0x000000ffff317224 */ /* 0x000fe200078e0030 */
[----:B------:R-:W-:Y:S02]  /*e200*/  PRMT R68, R17, 0x7632, R68 ;  /* 0x0000763211447816 */ /* 0x000fe40000000044 */
.L_x_8305:
[----:B------:R-:W-:Y:S05]  /*e210*/  BSYNC B1 ;  /* 0x0000000000017941 */ /* 0x000fea0003800000 */
.L_x_8303:
        /* <DEDUP_REMOVED lines=11> */
.L_x_8307:
[----:B------:R-:W-:Y:S01]  /*e2d0*/  IMAD.MOV.U32 R48, RZ, RZ, R2 ;  /* 0x000000ffff307224 */ /* 0x000fe200078e0002 */
[C---:B------:R-:W-:Y:S01]  /*e2e0*/  PRMT R17, R10.reuse, 0x5410, R17 ;  /* 0x000054100a117816 */ /* 0x040fe20000000011 */
[----:B------:R-:W-:Y:S01]  /*e2f0*/  IMAD.MOV.U32 R5, RZ, RZ, R7 ;  /* 0x000000ffff057224 */ /* 0x000fe200078e0007 */
[----:B------:R-:W-:Y:S01]  /*e300*/  PRMT R9, R10, 0x7610, R9 ;  /* 0x000076100a097816 */ /* 0x000fe20000000009 */
[----:B------:R-:W-:Y:S02]  /*e310*/  IMAD.MOV.U32 R2, RZ, RZ, R7 ;  /* 0x000000ffff027224 */ /* 0x000fe400078e0007 */
.L_x_8308:
[----:B------:R-:W-:Y:S05]  /*e320*/  BSYNC B1 ;  /* 0x0000000000017941 */ /* 0x000fea0003800000 */
.L_x_8306:
[----:B------:R-:W-:Y:S02]  /*e330*/  IADD3 R6, R6, 0x4, RZ ;  /* 0x0000000406067810 */ /* 0x000fe40007ffe0ff */
[----:B------:R-:W-:Y:S01]  /*e340*/  IADD3 R4, R4, 0x2, RZ ;  /* 0x0000000204047810 */ /* 0x000fe20007ffe0ff */
[----:B------:R-:W-:Y:S01]  /*e350*/  @!P1 CALL.REL.NOINC `(.L_x_8309) ;  /* 0x0000001000009944 */ /* 0x000fe20003c00000 */
[----:B------:R-:W-:Y:S05]  /*e360*/  BRA `(.L_x_8310) ;  /* 0xffffe02000007947 */ /* 0x000fea000383ffff */
.L_x_8309:
[----:B------:R-:W-:Y:S01]  /*e370*/  PRMT R17, R9, 0x7610, R17 ;  /* 0x0000761009117816 */ /* 0x000fe20000000011 */
[----:B------:R-:W-:Y:S02]  /*e380*/  IMAD.MOV.U32 R2, RZ, RZ, R5 ;  /* 0x000000ffff027224 */ /* 0x000fe400078e0005 */
.L_x_8215:
[----:B------:R-:W-:Y:S05]  /*e390*/  BSYNC B0 ;  /* 0x0000000000007941 */ /* 0x000fea0003800000 */
.L_x_8214:
        /* <DEDUP_REMOVED lines=65> */
[----:B---3--:R3:W-:Y:S04]  /*e7b0*/  STL.64 [R1+0x30], R18 ;  /* 0x0000301201007387 */ /* 0x0087e80000100a00 */
[----:B0-----:R0:W-:Y:S04]  /*e7c0*/  STL.64 [R1+0x38], R56 ;  /* 0x0000383801007387 */ /* 0x0011e80000100a00 */
[----:B-1----:R0:W-:Y:S04]  /*e7d0*/  STL.64 [R1+0x40], R58 ;  /* 0x0000403a01007387 */ /* 0x0021e80000100a00 */
[----:B--2---:R0:W-:Y:S04]  /*e7e0*/  STL.64 [R1+0x70], R10 ;  /* 0x0000700a01007387 */ /* 0x0041e80000100a00 */
[----:B----4-:R0:W-:Y:S04]  /*e7f0*/  STL.64 [R1+0x78], R12 ;  /* 0x0000780c01007387 */ /* 0x0101e80000100a00 */
[----:B------:R0:W-:Y:S04]  /*e800*/  STL.64 [R1+0xa0], R4 ;  /* 0x0000a00401007387 */ /* 0x0001e80000100a00 */
[----:B------:R0:W-:Y:S04]  /*e810*/  STL.64 [R1+0xa8], R6 ;  /* 0x0000a80601007387 */ /* 0x0001e80000100a00 */
[----:B------:R0:W-:Y:S04]  /*e820*/  STL.64 [R1+0xb0], R8 ;  /* 0x0000b00801007387 */ /* 0x0001e80000100a00 */
[----:B-----5:R0:W-:Y:S04]  /*e830*/  STL.64 [R1+0xb8], R14 ;  /* 0x0000b80e01007387 */ /* 0x0201e80000100a00 */
[----:B---3--:R-:W1:Y:S01]  /*e840*/  S2R R18, SR_LANEID ;  /* 0x0000000000127919 */ /* 0x008e620000000000 */
[----:B------:R-:W-:Y:S05]  /*e850*/  @P0 BRA `(.L_x_8312) ;  /* 0x0000202000000947 */ /* 0x000fea0003800000 */
[----:B0-----:R-:W-:-:S04]  /*e860*/  IMAD.MOV.U32 R4, RZ, RZ, RZ ;  /* 0x000000ffff047224 */ /* 0x001fc800078e00ff */
.L_x_8407:
        /* <DEDUP_REMOVED lines=22> */
.L_x_8314:
[----:B------:R-:W-:Y:S01]  /*e9d0*/  IMAD.MOV.U32 R3, RZ, RZ, R16 ;  /* 0x000000ffff037224 */ /* 0x000fe200078e0010 */
[C---:B------:R-:W-:Y:S01]  /*e9e0*/  PRMT R5, R54.reuse, 0x7632, R5 ;  /* 0x0000763236057816 */ /* 0x040fe20000000005 */
[----:B------:R-:W-:Y:S01]  /*e9f0*/  IMAD.MOV.U32 R16, RZ, RZ, R23 ;  /* 0x000000ffff107224 */ /* 0x000fe200078e0017 */
[----:B------:R-:W-:Y:S02]  /*ea00*/  PRMT R54, R54, 0x5410, R54 ;  /* 0x0000541036367816 */ /* 0x000fe40000000036 */
.L_x_8315:
[----:B------:R-:W-:Y:S05]  /*ea10*/  BSYNC B1 ;  /* 0x0000000000017941 */ /* 0x000fea0003800000 */
.L_x_8313:
        /* <DEDUP_REMOVED lines=11> */
.L_x_8317:
[----:B------:R-:W-:Y:S01]  /*ead0*/  IMAD.MOV.U32 R6, RZ, RZ, R3 ;  /* 0x000000ffff067224 */ /* 0x000fe200078e0003 */
[----:B------:R-:W-:Y:S01]  /*eae0*/  PRMT R7, R5, 0x7610, R7 ;  /* 0x0000761005077816 */ /* 0x000fe20000000007 */
[----:B------:R-:W-:Y:S01]  /*eaf0*/  IMAD.MOV.U32 R23, RZ, RZ, R22 ;  /* 0x000000ffff177224 */ /* 0x000fe200078e0016 */
[----:B------:R-:W-:Y:S02]  /*eb00*/  PRMT R54, R53, 0x7632, R54 ;  /* 0x0000763235367816 */ /* 0x000fe40000000036 */
.L_x_8318:
[----:B------:R-:W-:Y:S05]  /*eb10*/  BSYNC B1 ;  /* 0x0000000000017941 */ /* 0x000fea0003800000 */
.L_x_8316:
        /* <DEDUP_REMOVED lines=11> */
.L_x_8320:
[----:B------:R-:W-:Y:S01]  /*ebd0*/  IMAD.MOV.U32 R3, RZ, RZ, R6 ;  /* 0x000000ffff037224 */ /* 0x000fe200078e0006 */
[----:B------:R-:W-:Y:S01]  /*ebe0*/  PRMT R5, R5, 0x5410, R7 ;  /* 0x0000541005057816 */ /* 0x000fe20000000007 */
[----:B------:R-:W-:Y:S01]  /*ebf0*/  IMAD.MOV.U32 R22, RZ, RZ, R21 ;  /* 0x000000ffff167224 */ /* 0x000fe200078e0015 */
[----:B------:R-:W-:Y:S02]  /*ec00*/  PRMT R53, R53, 0x5410, R53 ;  /* 0x0000541035357816 */ /* 0x000fe40000000035 */
.L_x_8321:
[----:B------:R-:W-:Y:S05]  /*ec10*/  BSYNC B1 ;  /* 0x0000000000017941 */ /* 0x000fea0003800000 */
.L_x_8319:
        /* <DEDUP_REMOVED lines=11> */
.L_x_8323:
[----:B------:R-:W-:Y:S01]  /*ecd0*/  IMAD.MOV.U32 R6, RZ, RZ, R3 ;  /* 0x000000ffff067224 */ /* 0x000fe200078e0003 */
[----:B------:R-:W-:Y:S01]  /*ece0*/  PRMT R7, R7, 0x7610, R5 ;  /* 0x0000761007077816 */ /* 0x000fe20000000005 */
[----:B------:R-:W-:Y:S01]  /*ecf0*/  IMAD.MOV.U32 R21, RZ, RZ, R20 ;  /* 0x000000ffff157224 */ /* 0x000fe200078e0014 */
[----:B------:R-:W-:Y:S02]  /*ed00*/  PRMT R53, R52, 0x7632, R53 ;  /* 0x0000763234357816 */ /* 0x000fe40000000035 */
.L_x_8324:
[----:B------:R-:W-:Y:S05]  /*ed10*/  BSYNC B1 ;  /* 0x0000000000017941 */ /* 0x000fea0003800000 */
.L_x_8322:
        /* <DEDUP_REMOVED lines=11> */
.L_x_8326:
[----:B------:R-:W-:Y:S01]  /*edd0*/  IMAD.MOV.U32 R3, RZ, RZ, R6 ;  /* 0x000000ffff037224 */ /* 0x000fe200078e0006 */
[----:B------:R-:W-:Y:S01]  /*ede0*/  PRMT R5, R7, 0x7632, R5 ;  /* 0x0000763207057816 */ /* 0x000fe20000000005 */
[----:B------:R-:W-:Y:S01]  /*edf0*/  IMAD.MOV.U32 R20, RZ, RZ, R27 ;  /* 0x000000ffff147224 */ /* 0x000fe200078e001b */
[----:B------:R-:W-:Y:S02]  /*ee00*/  PRMT R52, R52, 0x5410, R52 ;  /* 0x0000541034347816 */ /* 0x000fe40000000034 */
.L_x_8327:
[----:B------:R-:W-:Y:S05]  /*ee10*/  BSYNC B1 ;  /* 0x0000000000017941 */ /* 0x000fea0003800000 */
.L_x_8325:
        /* <DEDUP_REMOVED lines=11> */
.L_x_8329:
[----:B------:R-:W-:Y:S01]  /*eed0*/  IMAD.MOV.U32 R6, RZ, RZ, R3 ;  /* 0x000000ffff067224 */ /* 0x000fe200078e0003 */
[----:B------:R-:W-:Y:S01]  /*eee0*/  PRMT R7, R5, 0x7610, R7 ;  /* 0x0000761005077816 */ /* 0x000fe20000000007 */
[----:B------:R-:W-:Y:S01]  /*eef0*/  IMAD.MOV.U32 R27, RZ, RZ, R26 ;  /* 0x000000ffff1b7224 */ /* 0x000fe200078e001a */
[----:B------:R-:W-:Y:S02]  /*ef00*/  PRMT R52, R51, 0x7632, R52 ;  /* 0x0000763233347816 */ /* 0x000fe40000000034 */
.L_x_8330:
[----:B------:R-:W-:Y:S05]  /*ef10*/  BSYNC B1 ;  /* 0x0000000000017941 */ /* 0x000fea0003800000 */
.L_x_8328:
        /* <DEDUP_REMOVED lines=11> */
.L_x_8332:
[----:B------:R-:W-:Y:S01]  /*efd0*/  IMAD.MOV.U32 R3, RZ, RZ, R6 ;  /* 0x000000ffff037224 */ /* 0x000fe200078e0006 */
[----:B------:R-:W-:Y:S01]  /*efe0*/  PRMT R5, R5, 0x5410, R7 ;  /* 0x0000541005057816 */ /* 0x000fe20000000007 */
[----:B------:R-:W-:Y:S01]  /*eff0*/  IMAD.MOV.U32 R26, RZ, RZ, R25 ;  /* 0x000000ffff1a7224 */ /* 0x000fe200078e0019 */
[----:B------:R-:W-:Y:S02]  /*f000*/  PRMT R51, R51, 0x5410, R51 ;  /* 0x0000541033337816 */ /* 0x000fe40000000033 */
.L_x_8333:
[----:B------:R-:W-:Y:S05]  /*f010*/  BSYNC B1 ;  /* 0x0000000000017941 */ /* 0x000fea0003800000 */
.L_x_8331:
        /* <DEDUP_REMOVED lines=11> */
.L_x_8335:
[----:B------:R-:W-:Y:S01]  /*f0d0*/  IMAD.MOV.U32 R6, RZ, RZ, R3 ;  /* 0x000000ffff067224 */ /* 0x000fe200078e0003 */
[----:B------:R-:W-:Y:S01]  /*f0e0*/  PRMT R7, R7, 0x7610, R5 ;  /* 0x0000761007077816 */ /* 0x000fe20000000005 */
[----:B------:R-:W-:Y:S01]  /*f0f0*/  IMAD.MOV.U32 R25, RZ, RZ, R24 ;  /* 0x000000ffff197224 */ /* 0x000fe200078e0018 */
[----:B------:R-:W-:Y:S02]  /*f100*/  PRMT R51, R50, 0x7632, R51 ;  /* 0x0000763232337816 */ /* 0x000fe40000000033 */
.L_x_8336:
[----:B------:R-:W-:Y:S05]  /*f110*/  BSYNC B1 ;  /* 0x0000000000017941 */ /* 0x000fea0003800000 */
.L_x_8334:
        /* <DEDUP_REMOVED lines=11> */
.L_x_8338:
[----:B------:R-:W-:Y:S01]  /*f1d0*/  IMAD.MOV.U32 R3, RZ, RZ, R6 ;  /* 0x000000ffff037224 */ /* 0x000fe200078e0006 */
[----:B------:R-:W-:Y:S01]  /*f1e0*/  PRMT R5, R7, 0x7632, R5 ;  /* 0x0000763207057816 */ /* 0x000fe20000000005 */
[----:B------:R-:W-:Y:S01]  /*f1f0*/  IMAD.MOV.U32 R24, RZ, RZ, R31 ;  /* 0x000000ffff187224 */ /* 0x000fe200078e001f */
[----:B------:R-:W-:Y:S02]  /*f200*/  PRMT R50, R50, 0x5410, R50 ;  /* 0x0000541032327816 */ /* 0x000fe40000000032 */
.L_x_8339:
[----:B------:R-:W-:Y:S05]  /*f210*/  BSYNC B1 ;  /* 0x0000000000017941 */ /* 0x000fea0003800000 */
.L_x_8337:
        /* <DEDUP_REMOVED lines=11> */
.L_x_8341:
[----:B------:R-:W-:Y:S01]  /*f2d0*/  IMAD.MOV.U32 R6, RZ, RZ, R3 ;  /* 0x000000ffff067224 */ /* 0x000fe200078e0003 */
[----:B------:R-:W-:Y:S01]  /*f2e0*/  PRMT R7, R5, 0x7610, R7 ;  /* 0x0000761005077816 */ /* 0x000fe20000000007 */
[----:B------:R-:W-:Y:S01]  /*f2f0*/  IMAD.MOV.U32 R31, RZ, RZ, R30 ;  /* 0x000000ffff1f7224 */ /* 0x000fe200078e001e */
[----:B------:R-:W-:Y:S02]  /*f300*/  PRMT R50, R55, 0x7632, R50 ;  /* 0x0000763237327816 */ /* 0x000fe40000000032 */
.L_x_8342:
[----:B------:R-:W-:Y:S05]  /*f310*/  BSYNC B1 ;  /* 0x0000000000017941 */ /* 0x000fea0003800000 */
.L_x_8340:
        /* <DEDUP_REMOVED lines=11> */
.L_x_8344:
[----:B------:R-:W-:Y:S01]  /*f3d0*/  IMAD.MOV.U32 R3, RZ, RZ, R6 ;  /* 0x000000ffff037224 */ /* 0x000fe200078e0006 */
[----:B------:R-:W-:Y:S01]  /*f3e0*/  PRMT R5, R5, 0x5410, R7 ;  /* 0x0000541005057816 */ /* 0x000fe20000000007 */
[----:B------:R-:W-:Y:S01]  /*f3f0*/  IMAD.MOV.U32 R30, RZ, RZ, R29 ;  /* 0x000000ffff1e7224 */ /* 0x000fe200078e001d */
[----:B------:R-:W-:Y:S02]  /*f400*/  PRMT R55, R55, 0x5410, R55 ;  /* 0x0000541037377816 */ /* 0x000fe40000000037 */
.L_x_8345:
[----:B------:R-:W-:Y:S05]  /*f410*/  BSYNC B1 ;  /* 0x0000000000017941 */ /* 0x000fea0003800000 */
.L_x_8343:
        /* <DEDUP_REMOVED lines=11> */
.L_x_8347:
[----:B------:R-:W-:Y:S01]  /*f4d0*/  IMAD.MOV.U32 R6, RZ, RZ, R3 ;  /* 0x000000ffff067224 */ /* 0x000fe200078e0003 */
[----:B------:R-:W-:Y:S01]  /*f4e0*/  PRMT R7, R7, 0x7610, R5 ;  /* 0x0000761007077816 */ /* 0x000fe20000000005 */
[----:B------:R-:W-:Y:S01]  /*f4f0*/  IMAD.MOV.U32 R29, RZ, RZ, R28 ;  /* 0x000000ffff1d7224 */ /* 0x000fe200078e001c */
[----:B------:R-:W-:Y:S02]  /*f500*/  PRMT R55, R60, 0x7632, R55 ;  /* 0x000076323c377816 */ /* 0x000fe40000000037 */
.L_x_8348:
[----:B------:R-:W-:Y:S05]  /*f510*/  BSYNC B1 ;  /* 0x0000000000017941 */ /* 0x000fea0003800000 */
.L_x_8346:
        /* <DEDUP_REMOVED lines=11> */
.L_x_8350:
[----:B------:R-:W-:Y:S01]  /*f5d0*/  IMAD.MOV.U32 R3, RZ, RZ, R6 ;  /* 0x000000ffff037224 */ /* 0x000fe200078e0006 */
[----:B------:R-:W-:Y:S01]  /*f5e0*/  PRMT R5, R7, 0x7632, R5 ;  /* 0x0000763207057816 */ /* 0x000fe20000000005 */
[----:B------:R-:W-:Y:S01]  /*f5f0*/  IMAD.MOV.U32 R28, RZ, RZ, R35 ;  /* 0x000000ffff1c7224 */ /* 0x000fe200078e0023 */
[----:B------:R-:W-:Y:S02]  /*f600*/  PRMT R60, R60, 0x5410, R60 ;  /* 0x000054103c3c7816 */ /* 0x000fe4000000003c */
.L_x_8351:
[----:B------:R-:W-:Y:S05]  /*f610*/  BSYNC B1 ;  /* 0x0000000000017941 */ /* 0x000fea0003800000 */
.L_x_8349:
        /* <DEDUP_REMOVED lines=11> */
.L_x_8353:
[----:B------:R-:W-:Y:S01]  /*f6d0*/  IMAD.MOV.U32 R6, RZ, RZ, R3 ;  /* 0x000000ffff067224 */ /* 0x000fe200078e0003 */
[----:B------:R-:W-:Y:S01]  /*f6e0*/  PRMT R7, R5, 0x7610, R7 ;  /* 0x0000761005077816 */ /* 0x000fe20000000007 */
[----:B------:R-:W-:Y:S01]  /*f6f0*/  IMAD.MOV.U32 R35, RZ, RZ, R34 ;  /* 0x000000ffff237224 */ /* 0x000fe200078e0022 */
[----:B------:R-:W-:Y:S02]  /*f700*/  PRMT R60, R61, 0x7632, R60 ;  /* 0x000076323d3c7816 */ /* 0x000fe4000000003c */
.L_x_8354:
[----:B------:R-:W-:Y:S05]  /*f710*/  BSYNC B1 ;  /* 0x0000000000017941 */ /* 0x000fea0003800000 */
.L_x_8352:
        /* <DEDUP_REMOVED lines=11> */
.L_x_8356:
[----:B------:R-:W-:Y:S01]  /*f7d0*/  IMAD.MOV.U32 R3, RZ, RZ, R6 ;  /* 0x000000ffff037224 */ /* 0x000fe200078e0006 */
[----:B------:R-:W-:Y:S01]  /*f7e0*/  PRMT R5, R5, 0x5410, R7 ;  /* 0x0000541005057816 */ /* 0x000fe20000000007 */
[----:B------:R-:W-:Y:S01]  /*f7f0*/  IMAD.MOV.U32 R34, RZ, RZ, R33 ;  /* 0x000000ffff227224 */ /* 0x000fe200078e0021 */
[----:B------:R-:W-:Y:S02]  /*f800*/  PRMT R61, R61, 0x5410, R61 ;  /* 0x000054103d3d7816 */ /* 0x000fe4000000003d */
.L_x_8357:
[----:B------:R-:W-:Y:S05]  /*f810*/  BSYNC B1 ;  /* 0x0000000000017941 */ /* 0x000fea0003800000 */
.L_x_8355:
        /* <DEDUP_REMOVED lines=11> */
.L_x_8359:
[----:B------:R-:W-:Y:S01]  /*f8d0*/  IMAD.MOV.U32 R6, RZ, RZ, R3 ;  /* 0x000000ffff067224 */ /* 0x000fe200078e0003 */
[----:B------:R-:W-:Y:S01]  /*f8e0*/  PRMT R7, R7, 0x7610, R5 ;  /* 0x0000761007077816 */ /* 0x000fe20000000005 */
[----:B------:R-:W-:Y:S01]  /*f8f0*/  IMAD.MOV.U32 R33, RZ, RZ, R32 ;  /* 0x000000ffff217224 */ /* 0x000fe200078e0020 */
[----:B------:R-:W-:Y:S02]  /*f900*/  PRMT R61, R62, 0x7632, R61 ;  /* 0x000076323e3d7816 */ /* 0x000fe4000000003d */
.L_x_8360:
[----:B------:R-:W-:Y:S05]  /*f910*/  BSYNC B1 ;  /* 0x0000000000017941 */ /* 0x000fea0003800000 */
.L_x_8358:
        /* <DEDUP_REMOVED lines=11> */
.L_x_8362:
[----:B------:R-:W-:Y:S01]  /*f9d0*/  IMAD.MOV.U32 R3, RZ, RZ, R6 ;  /* 0x000000ffff037224 */ /* 0x000fe200078e0006 */
[----:B------:R-:W-:Y:S01]  /*f9e0*/  PRMT R5, R7, 0x7632, R5 ;  /* 0x0000763207057816 */ /* 0x000fe20000000005 */
[----:B------:R-:W-:Y:S01]  /*f9f0*/  IMAD.MOV.U32 R32, RZ, RZ, R39 ;  /* 0x000000ffff207224 */ /* 0x000fe200078e0027 */
[----:B------:R-:W-:Y:S02]  /*fa00*/  PRMT R62, R62, 0x5410, R62 ;  /* 0x000054103e3e7816 */ /* 0x000fe4000000003e */
.L_x_8363:
[----:B------:R-:W-:Y:S05]  /*fa10*/  BSYNC B1 ;  /* 0x0000000000017941 */ /* 0x000fea0003800000 */
.L_x_8361:
        /* <DEDUP_REMOVED lines=11> */
.L_x_8365:
[----:B------:R-:W-:Y:S01]  /*fad0*/  IMAD.MOV.U32 R6, RZ, RZ, R3 ;  /* 0x000000ffff067224 */ /* 0x000fe200078e0003 */
[----:B------:R-:W-:Y:S01]  /*fae0*/  PRMT R7, R5, 0x7610, R7 ;  /* 0x0000761005077816 */ /* 0x000fe20000000007 */
[----:B------:R-:W-:Y:S01]  /*faf0*/  IMAD.MOV.U32 R39, RZ, RZ, R38 ;  /* 0x000000ffff277224 */ /* 0x000fe200078e0026 */
[----:B------:R-:W-:Y:S02]  /*fb00*/  PRMT R62, R63, 0x7632, R62 ;  /* 0x000076323f3e7816 */ /* 0x000fe4000000003e */
.L_x_8366:
[----:B------:R-:W-:Y:S05]  /*fb10*/  BSYNC B1 ;  /* 0x0000000000017941 */ /* 0x000fea0003800000 */
.L_x_8364:
        /* <DEDUP_REMOVED lines=11> */
.L_x_8368:
[----:B------:R-:W-:Y:S01]  /*fbd0*/  IMAD.MOV.U32 R3, RZ, RZ, R6 ;  /* 0x000000ffff037224 */ /* 0x000fe200078e0006 */
[----:B------:R-:W-:Y:S01]  /*fbe0*/  PRMT R5, R5, 0x5410, R7 ;  /* 0x0000541005057816 */ /* 0x000fe20000000007 */
[----:B------:R-:W-:Y:S01]  /*fbf0*/  IMAD.MOV.U32 R38, RZ, RZ, R37 ;  /* 0x000000ffff267224 */ /* 0x000fe200078e0025 */
[----:B------:R-:W-:Y:S02]  /*fc00*/  PRMT R63, R63, 0x5410, R63 ;  /* 0x000054103f3f7816 */ /* 0x000fe4000000003f */
.L_x_8369:
[----:B------:R-:W-:Y:S05]  /*fc10*/  BSYNC B1 ;  /* 0x0000000000017941 */ /* 0x000fea0003800000 */
.L_x_8367:
        /* <DEDUP_REMOVED lines=11> */
.L_x_8371:
[----:B------:R-:W-:Y:S01]  /*fcd0*/  IMAD.MOV.U32 R6, RZ, RZ, R3 ;  /* 0x000000ffff067224 */ /* 0x000fe200078e0003 */
[----:B------:R-:W-:Y:S01]  /*fce0*/  PRMT R7, R7, 0x7610, R5 ;  /* 0x0000761007077816 */ /* 0x000fe20000000005 */
[----:B------:R-:W-:Y:S01]  /*fcf0*/  IMAD.MOV.U32 R37, RZ, RZ, R36 ;  /* 0x000000ffff257224 */ /* 0x000fe200078e0024 */
[----:B------:R-:W-:Y:S02]  /*fd00*/  PRMT R63, R64, 0x7632, R63 ;  /* 0x00007632403f7816 */ /* 0x000fe4000000003f */
.L_x_8372:
[----:B------:R-:W-:Y:S05]  /*fd10*/  BSYNC B1 ;  /* 0x0000000000017941 */ /* 0x000fea0003800000 */
.L_x_8370:
        /* <DEDUP_REMOVED lines=11> */
.L_x_8374:
[----:B------:R-:W-:Y:S01]  /*fdd0*/  IMAD.MOV.U32 R3, RZ, RZ, R6 ;  /* 0x000000ffff037224 */ /* 0x000fe200078e0006 */
[----:B------:R-:W-:Y:S01]  /*fde0*/  PRMT R5, R7, 0x7632, R5 ;  /* 0x0000763207057816 */ /* 0x000fe20000000005 */
[----:B------:R-:W-:Y:S01]  /*fdf0*/  IMAD.MOV.U32 R36, RZ, RZ, R43 ;  /* 0x000000ffff247224 */ /* 0x000fe200078e002b */
[----:B------:R-:W-:Y:S02]  /*fe00*/  PRMT R64, R64, 0x5410, R64 ;  /* 0x0000541040407816 */ /* 0x000fe40000000040 */
.L_x_8375:
[----:B------:R-:W-:Y:S05]  /*fe10*/  BSYNC B1 ;  /* 0x0000000000017941 */ /* 0x000fea0003800000 */
.L_x_8373:
        /* <DEDUP_REMOVED lines=11> */
.L_x_8377:
[----:B------:R-:W-:Y:S01]  /*fed0*/  IMAD.MOV.U32 R6, RZ, RZ, R3 ;  /* 0x000000ffff067224 */ /* 0x000fe200078e0003 */
[----:B------:R-:W-:Y:S01]  /*fee0*/  PRMT R7, R5, 0x7610, R7 ;  /* 0x0000761005077816 */ /* 0x000fe20000000007 */
[----:B------:R-:W-:Y:S01]  /*fef0*/  IMAD.MOV.U32 R43, RZ, RZ, R42 ;  /* 0x000000ffff2b7224 */ /* 0x000fe200078e002a */
[----:B------:R-:W-:Y:S02]  /*ff00*/  PRMT R64, R65, 0x7632, R64 ;  /* 0x0000763241407816 */ /* 0x000fe40000000040 */
.L_x_8378:
[----:B------:R-:W-:Y:S05]  /*ff10*/  BSYNC B1 ;  /* 0x0000000000017941 */ /* 0x000fea0003800000 */
.L_x_8376:
        /* <DEDUP_REMOVED lines=11> */
.L_x_8380:
[----:B------:R-:W-:Y:S01]  /*ffd0*/  IMAD.MOV.U32 R3, RZ, RZ, R6 ;  /* 0x000000ffff037224 */ /* 0x000fe200078e0006 */
[----:B------:R-:W-:Y:S01]  /*ffe0*/  PRMT R5, R5, 0x5410, R7 ;  /* 0x0000541005057816 */ /* 0x000fe20000000007 */
[----:B------:R-:W-:Y:S01]  /*fff0*/  IMAD.MOV.U32 R42, RZ, RZ, R41 ;  /* 0x000000ffff2a7224 */ /* 0x000fe200078e0029 */
[----:B------:R-:W-:Y:S02]  /*10000*/  PRMT R65, R65, 0x5410, R65 ;  /* 0x0000541041417816 */ /* 0x000fe40000000041 */
.L_x_8381:
[----:B------:R-:W-:Y:S05]  /*10010*/  BSYNC B1 ;  /* 0x0000000000017941 */ /* 0x000fea0003800000 */
.L_x_8379:
        /* <DEDUP_REMOVED lines=11> */
.L_x_8383:
[----:B------:R-:W-:Y:S01]  /*100d0*/  IMAD.MOV.U32 R6, RZ, RZ, R3 ;  /* 0x000000ffff067224 */ /* 0x000fe200078e0003 */
[----:B------:R-:W-:Y:S01]  /*100e0*/  PRMT R7, R7, 0x7610, R5 ;  /* 0x0000761007077816 */ /* 0x000fe20000000005 */
[----:B------:R-:W-:Y:S01]  /*100f0*/  IMAD.MOV.U32 R41, RZ, RZ, R40 ;  /* 0x000000ffff297224 */ /* 0x000fe200078e0028 */
[----:B------:R-:W-:Y:S02]  /*10100*/  PRMT R65, R66, 0x7632, R65 ;  /* 0x0000763242417816 */ /* 0x000fe40000000041 */
.L_x_8384:
[----:B------:R-:W-:Y:S05]  /*10110*/  BSYNC B1 ;  /* 0x0000000000017941 */ /* 0x000fea0003800000 */
.L_x_8382:
        /* <DEDUP_REMOVED lines=11> */
.L_x_8386:
[----:B------:R-:W-:Y:S01]  /*101d0*/  IMAD.MOV.U32 R3, RZ, RZ, R6 ;  /* 0x000000ffff037224 */ /* 0x000fe200078e0006 */
[----:B------:R-:W-:Y:S01]  /*101e0*/  PRMT R5, R7, 0x7632, R5 ;  /* 0x0000763207057816 */ /* 0x000fe20000000005 */
[----:B------:R-:W-:Y:S01]  /*101f0*/  IMAD.MOV.U32 R40, RZ, RZ, R47 ;  /* 0x000000ffff287224 */ /* 0x000fe200078e002f */
[----:B------:R-:W-:Y:S02]  /*10200*/  PRMT R66, R66, 0x5410, R66 ;  /* 0x0000541042427816 */ /* 0x000fe40000000042 */
.L_x_8387:
[----:B------:R-:W-:Y:S05]  /*10210*/  BSYNC B1 ;  /* 0x0000000000017941 */ /* 0x000fea0003800000 */
.L_x_8385:
        /* <DEDUP_REMOVED lines=11> */
.L_x_8389:
[----:B------:R-:W-:Y:S01]  /*102d0*/  IMAD.MOV.U32 R6, RZ, RZ, R3 ;  /* 0x000000ffff067224 */ /* 0x000fe200078e0003 */
[----:B------:R-:W-:Y:S01]  /*102e0*/  PRMT R7, R5, 0x7610, R7 ;  /* 0x0000761005077816 */ /* 0x000fe20000000007 */
[----:B------:R-:W-:Y:S01]  /*102f0*/  IMAD.MOV.U32 R47, RZ, RZ, R46 ;  /* 0x000000ffff2f7224 */ /* 0x000fe200078e002e */
[----:B------:R-:W-:Y:S02]  /*10300*/  PRMT R66, R67, 0x7632, R66 ;  /* 0x0000763243427816 */ /* 0x000fe40000000042 */
.L_x_8390:
[----:B------:R-:W-:Y:S05]  /*10310*/  BSYNC B1 ;  /* 0x0000000000017941 */ /* 0x000fea0003800000 */
.L_x_8388:
        /* <DEDUP_REMOVED lines=11> */
.L_x_8392:
[----:B------:R-:W-:Y:S01]  /*103d0*/  IMAD.MOV.U32 R3, RZ, RZ, R6 ;  /* 0x000000ffff037224 */ /* 0x000fe200078e0006 */
[----:B------:R-:W-:Y:S01]  /*103e0*/  PRMT R5, R5, 0x5410, R7 ;  /* 0x0000541005057816 */ /* 0x000fe20000000007 */
[----:B------:R-:W-:Y:S01]  /*103f0*/  IMAD.MOV.U32 R46, RZ, RZ, R45 ;  /* 0x000000ffff2e7224 */ /* 0x000fe200078e002d */
[----:B------:R-:W-:Y:S02]  /*10400*/  PRMT R67, R67, 0x5410, R67 ;  /* 0x0000541043437816 */ /* 0x000fe40000000043 */
.L_x_8393:
[----:B------:R-:W-:Y:S05]  /*10410*/  BSYNC B1 ;  /* 0x0000000000017941 */ /* 0x000fea0003800000 */
.L_x_8391:
        /* <DEDUP_REMOVED lines=11> */
.L_x_8395:
[----:B------:R-:W-:Y:S01]  /*104d0*/  IMAD.MOV.U32 R6, RZ, RZ, R3 ;  /* 0x000000ffff067224 */ /* 0x000fe200078e0003 */
[----:B------:R-:W-:Y:S01]  /*104e0*/  PRMT R7, R7, 0x7610, R5 ;  /* 0x0000761007077816 */ /* 0x000fe20000000005 */
[----:B------:R-:W-:Y:S01]  /*104f0*/  IMAD.MOV.U32 R45, RZ, RZ, R44 ;  /* 0x000000ffff2d7224 */ /* 0x000fe200078e002c */
[----:B------:R-:W-:Y:S02]  /*10500*/  PRMT R67, R68, 0x7632, R67 ;  /* 0x0000763244437816 */ /* 0x000fe40000000043 */
.L_x_8396:
[----:B------:R-:W-:Y:S05]  /*10510*/  BSYNC B1 ;  /* 0x0000000000017941 */ /* 0x000fea0003800000 */
.L_x_8394:
        /* <DEDUP_REMOVED lines=11> */
.L_x_8398:
[----:B------:R-:W-:Y:S01]  /*105d0*/  IMAD.MOV.U32 R3, RZ, RZ, R6 ;  /* 0x000000ffff037224 */ /* 0x000fe200078e0006 */
[----:B------:R-:W-:Y:S01]  /*105e0*/  PRMT R7, R7, 0x7632, R7 ;  /* 0x0000763207077816 */ /* 0x000fe20000000007 */
[----:B------:R-:W-:Y:S01]  /*105f0*/  IMAD.MOV.U32 R44, RZ, RZ, R49 ;  /* 0x000000ffff2c7224 */ /* 0x000fe200078e0031 */
[----:B------:R-:W-:Y:S02]  /*10600*/  PRMT R68, R68, 0x5410, R68 ;  /* 0x0000541044447816 */ /* 0x000fe40000000044 */
.L_x_8399:
[----:B------:R-:W-:Y:S05]  /*10610*/  BSYNC B1 ;  /* 0x0000000000017941 */ /* 0x000fea0003800000 */
.L_x_8397:
        /* <DEDUP_REMOVED lines=11> */
.L_x_8401:
[----:B------:R-:W-:Y:S01]  /*106d0*/  IMAD.MOV.U32 R5, RZ, RZ, R3 ;  /* 0x000000ffff057224 */ /* 0x000fe200078e0003 */
[----:B------:R-:W-:Y:S01]  /*106e0*/  PRMT R6, R7, 0x7610, R6 ;  /* 0x0000761007067816 */ /* 0x000fe20000000006 */
[----:B------:R-:W-:Y:S01]  /*106f0*/  IMAD.MOV.U32 R49, RZ, RZ, R48 ;  /* 0x000000ffff317224 */ /* 0x000fe200078e0030 */
[----:B------:R-:W-:Y:S02]  /*10700*/  PRMT R68, R17, 0x7632, R68 ;  /* 0x0000763211447816 */ /* 0x000fe40000000044 */
.L_x_8402:
[----:B------:R-:W-:Y:S05]  /*10710*/  BSYNC B1 ;  /* 0x0000000000017941 */ /* 0x000fea0003800000 */
.L_x_8400:
        /* <DEDUP_REMOVED lines=11> */
.L_x_8404:
[----:B------:R-:W-:Y:S01]  /*107d0*/  PRMT R17, R17, 0x5410, R17 ;  /* 0x0000541011117816 */ /* 0x000fe20000000011 */
[----:B------:R-:W-:Y:S01]  /*107e0*/  IMAD.MOV.U32 R48, RZ, RZ, R2 ;  /* 0x000000ffff307224 */ /* 0x000fe200078e0002 */
[----:B------:R-:W-:Y:S01]  /*107f0*/  PRMT R6, R6, 0x5410, R6 ;  /* 0x0000541006067816 */ /* 0x000fe20000000006 */
[--C-:B------:R-:W-:Y:S02]  /*10800*/  IMAD.MOV.U32 R3, RZ, RZ, R5.reuse ;  /* 0x000000ffff037224 */ /* 0x100fe400078e0005 */
[----:B------:R-:W-:Y:S01]  /*10810*/  IMAD.MOV.U32 R2, RZ, RZ, R5 ;  /* 0x000000ffff027224 */ /* 0x000fe200078e0005 */
[----:B------:R-:W-:Y:S02]  /*10820*/  PRMT R17, R6, 0x7610, R17 ;  /* 0x0000761006117816 */ /* 0x000fe40000000011 */
.L_x_8405:
[----:B------:R-:W-:Y:S05]  /*10830*/  BSYNC B1 ;  /* 0x0000000000017941 */ /* 0x000fea0003800000 */
.L_x_8403:
[----:B------:R-:W-:Y:S01]  /*10840*/  @!P1 CALL.REL.NOINC `(.L_x_8406) ;  /* 0x0000001000009944 */ /* 0x000fe20003c00000 */
[----:B------:R-:W-:Y:S05]  /*10850*/  BRA `(.L_x_8407) ;  /* 0xffffe01000007947 */ /* 0x000fea000383ffff */
.L_x_8406:
[----:B------:R-:W-:Y:S01]  /*10860*/  PRMT R17, R6, 0x7632, R17 ;  /* 0x0000763206117816 */ /* 0x000fe20000000011 */
[----:B------:R-:W-:Y:S02]  /*10870*/  IMAD.MOV.U32 R2, RZ, RZ, R3 ;  /* 0x000000ffff027224 */ /* 0x000fe400078e0003 */
.L_x_8312:
[----:B------:R-:W-:Y:S05]  /*10880*/  BSYNC B0 ;  /* 0x0000000000007941 */ /* 0x000fea0003800000 */
.L_x_8311:
        /* <DEDUP_REMOVED lines=9> */
[----:B------:R-:W-:Y:S01]  /*10920*/  IMAD.MOV.U32 R10, RZ, RZ, R43 ;  /* 0x000000ffff0a7224 */ /* 0x000fe200078e002b */
[----:B------:R-:W-:Y:S05]  /*10930*/  @P0 BRA `(.L_x_8409) ;  /* 0x000001c000000947 */ /* 0x000fea0003800000 */
[----:B------:R0:W-:Y:S01]  /*10940*/  STS.128 [0x20], R40 ;  /* 0x00002028ff007388 */ /* 0x0001e20000000c00 */
[----:B------:R-:W-:-:S02]  /*10950*/  IMAD.MOV.U32 R18, RZ, RZ, R68 ;  /* 0x000000ffff127224 */ /* 0x000fc400078e0044 */
[----:B------:R-:W-:Y:S01]  /*10960*/  IMAD.MOV.U32 R19, RZ, RZ, R67 ;  /* 0x000000ffff137224 */ /* 0x000fe200078e0043 */
[----:B------:R-:W-:Y:S04]  /*10970*/  STS.128 [0x10], R44 ;  /* 0x0000102cff007388 */ /* 0x000fe80000000c00 */
[----:B------:R-:W-:Y:S04]  /*10980*/  STS.128 [0x80], R16 ;  /* 0x00008010ff007388 */ /* 0x000fe80000000c00 */
[----:B------:R-:W-:Y:S01]  /*10990*/  STS [0xc0], R54 ;  /* 0x0000c036ff007388 */ /* 0x000fe20000000800 */
[----:B0-----:R-:W-:-:S02]  /*109a0*/  IMAD.MOV.U32 R40, RZ, RZ, R66 ;  /* 0x000000ffff287224 */ /* 0x001fc400078e0042 */
[----:B------:R-:W-:Y:S01]  /*109b0*/  IMAD.MOV.U32 R41, RZ, RZ, R65 ;  /* 0x000000ffff297224 */ /* 0x000fe200078e0041 */
[----:B------:R-:W-:Y:S01]  /*109c0*/  STS [0x4], R2 ;  /* 0x00000402ff007388 */ /* 0x000fe20000000800 */
[----:B------:R-:W-:Y:S02]  /*109d0*/  IMAD.MOV.U32 R42, RZ, RZ, R64 ;  /* 0x000000ffff2a7224 */ /* 0x000fe400078e0040 */
[----:B------:R-:W-:Y:S01]  /*109e0*/  IMAD.MOV.U32 R43, RZ, RZ, R63 ;  /* 0x000000ffff2b7224 */ /* 0x000fe200078e003f */
[----:B------:R-:W-:Y:S04]  /*109f0*/  STS.64 [0x8], R48 ;  /* 0x00000830ff007388 */ /* 0x000fe80000000a00 */
        /* <DEDUP_REMOVED lines=10> */
[----:B------:R0:W-:Y:S02]  /*10aa0*/  STS.128 [0xa0], R40 ;  /* 0x0000a028ff007388 */ /* 0x0001e40000000c00 */
[----:B0-----:R-:W-:-:S02]  /*10ab0*/  IMAD.MOV.U32 R40, RZ, RZ, R50 ;  /* 0x000000ffff287224 */ /* 0x001fc400078e0032 */
[----:B------:R-:W-:Y:S02]  /*10ac0*/  IMAD.MOV.U32 R41, RZ, RZ, R51 ;  /* 0x000000ffff297224 */ /* 0x000fe400078e0033 */
[----:B------:R-:W-:Y:S02]  /*10ad0*/  IMAD.MOV.U32 R42, RZ, RZ, R52 ;  /* 0x000000ffff2a7224 */ /* 0x000fe400078e0034 */
[----:B------:R-:W-:-:S05]  /*10ae0*/  IMAD.MOV.U32 R43, RZ, RZ, R53 ;  /* 0x000000ffff2b7224 */ /* 0x000fca00078e0035 */
[----:B------:R0:W-:Y:S02]  /*10af0*/  STS.128 [0xb0], R40 ;  /* 0x0000b028ff007388 */ /* 0x0001e40000000c00 */
.L_x_8409:
[----:B------:R-:W-:Y:S05]  /*10b00*/  BSYNC B0 ;  /* 0x0000000000007941 */ /* 0x000fea0003800000 */
.L_x_8408:
[----:B------:R1:W-:Y:S01]  /*10b10*/  STL.64 [R1+0xd0], R4 ;  /* 0x0000d00401007387 */ /* 0x0003e20000100a00 */
[----:B------:R-:W-:Y:S01]  /*10b20*/  IMAD.MOV.U32 R3, RZ, RZ, R48 ;  /* 0x000000ffff037224 */ /* 0x000fe200078e0030 */
[----:B------:R-:W-:Y:S01]  /*10b30*/  BSSY B0, `(.L_x_8410) ;  /* 0x00002a9000007945 */ /* 0x000fe20003800000 */
        /* <DEDUP_REMOVED lines=8> */
[----:B-1----:R-:W-:-:S02]  /*10bc0*/  IMAD.MOV.U32 R4, RZ, RZ, R17 ;  /* 0x000000ffff047224 */ /* 0x002fc400078e0011 */
[----:B------:R-:W-:Y:S01]  /*10bd0*/  IMAD.MOV.U32 R5, RZ, RZ, R68 ;  /* 0x000000ffff057224 */ /* 0x000fe200078e0044 */
[----:B------:R-:W-:Y:S01]  /*10be0*/  STL.64 [R1+0x100], R32 ;  /* 0x0001002001007387 */ /* 0x000fe20000100a00 */
[----:B------:R-:W-:Y:S02]  /*10bf0*/  IMAD.MOV.U32 R28, RZ, RZ, R29 ;  /* 0x000000ffff1c7224 */ /* 0x000fe400078e001d */
[----:B------:R-:W-:Y:S01]  /*10c00*/  IMAD.MOV.U32 R29, RZ, RZ, R30 ;  /* 0x000000ffff1d7224 */ /* 0x000fe200078e001e */
[----:B------:R1:W-:Y:S01]  /*10c10*/  STL.64 [R1+0x140], R4 ;  /* 0x0001400401007387 */ /* 0x0003e20000100a00 */
[----:B------:R-:W-:Y:S01]  /*10c20*/  IMAD.MOV.U32 R30, RZ, RZ, R31 ;  /* 0x000000ffff1e7224 */ /* 0x000fe200078e001f */
[----:B--2---:R-:W-:Y:S01]  /*10c30*/  IADD3 R3, R1, 0xc0, RZ ;  /* 0x000000c001037810 */ /* 0x004fe20007ffe0ff */
[----:B------:R-:W-:Y:S01]  /*10c40*/  IMAD.MOV.U32 R31, RZ, RZ, R24 ;  /* 0x000000ffff1f7224 */ /* 0x000fe200078e0018 */
[----:B------:R-:W2:Y:S01]  /*10c50*/  S2R R2, SR_TID.X ;  /* 0x0000000000027919 */ /* 0x000ea20000002100 */
        /* <DEDUP_REMOVED lines=18> */
[----:B------:R-:W-:Y:S01]  /*10d80*/  IMAD.MOV.U32 R18, RZ, RZ, R39 ;  /* 0x000000ffff127224 */ /* 0x000fe200078e0027 */
[----:B--2---:R-:W-:Y:S01]  /*10d90*/  ISETP.NE.AND P0, PT, R2, RZ, PT ;  /* 0x000000ff0200720c */ /* 0x004fe20003f05270 */
[----:B------:R-:W-:Y:S01]  /*10da0*/  IMAD.MOV.U32 R12, RZ, RZ, R49 ;  /* 0x000000ffff0c7224 */ /* 0x000fe200078e0031 */
[----:B------:R-:W-:Y:S01]  /*10db0*/  STL.64 [R1+0xf0], R14 ;  /* 0x0000f00e01007387 */ /* 0x000fe20000100a00 */
[----:B-1----:R-:W-:-:S02]  /*10dc0*/  IMAD.MOV.U32 R4, RZ, RZ, R65 ;  /* 0x000000ffff047224 */ /* 0x002fc400078e0041 */
[----:B------:R-:W-:Y:S01]  /*10dd0*/  IMAD.MOV.U32 R5, RZ, RZ, R64 ;  /* 0x000000ffff057224 */ /* 0x000fe200078e0040 */
[----:B------:R-:W-:Y:S01]  /*10de0*/  STL.64 [R1+0xc8], R12 ;  /* 0x0000c80c01007387 */ /* 0x000fe20000100a00 */
[----:B------:R-:W-:-:S03]  /*10df0*/  IMAD.MOV.U32 R23, RZ, RZ, R16 ;  /* 0x000000ffff177224 */ /* 0x000fc600078e0010 */
[----:B------:R1:W-:Y:S04]  /*10e00*/  STL.64 [R1+0x150], R4 ;  /* 0x0001500401007387 */ /* 0x0003e80000100a00 */
[----:B------:R-:W-:Y:S04]  /*10e10*/  STL.64 [R1+0xf8], R18 ;  /* 0x0000f81201007387 */ /* 0x000fe80000100a00 */
[----:B------:R-:W-:Y:S01]  /*10e20*/  STL.64 [R1+0x128], R26 ;  /* 0x0001281a01007387 */ /* 0x000fe20000100a00 */
[----:B-1----:R-:W-:-:S03]  /*10e30*/  IMAD.MOV.U32 R4, RZ, RZ, R63 ;  /* 0x000000ffff047224 */ /* 0x002fc600078e003f */
[----:B------:R-:W-:Y:S01]  /*10e40*/  STL.64 [R1+0x130], R20 ;  /* 0x0001301401007387 */ /* 0x000fe20000100a00 */
[----:B------:R-:W-:-:S03]  /*10e50*/  IMAD.MOV.U32 R5, RZ, RZ, R62 ;  /* 0x000000ffff057224 */ /* 0x000fc600078e003e */
[----:B------:R-:W-:Y:S04]  /*10e60*/  STL.64 [R1+0x138], R22 ;  /* 0x0001381601007387 */ /* 0x000fe80000100a00 */
[----:B------:R1:W-:Y:S02]  /*10e70*/  STL.64 [R1+0x158], R4 ;  /* 0x0001580401007387 */ /* 0x0003e40000100a00 */
[----:B-1----:R-:W-:Y:S02]  /*10e80*/  IMAD.MOV.U32 R4, RZ, RZ, R61 ;  /* 0x000000ffff047224 */ /* 0x002fe400078e003d */
[----:B------:R-:W-:-:S05]  /*10e90*/  IMAD.MOV.U32 R5, RZ, RZ, R60 ;  /* 0x000000ffff057224 */ /* 0x000fca00078e003c */
        /* <DEDUP_REMOVED lines=9> */
[----:B------:R1:W-:Y:S04]  /*10f30*/  STL.64 [R1+0x178], R4 ;  /* 0x0001780401007387 */ /* 0x0003e80000100a00 */
[----:B------:R-:W-:Y:S06]  /*10f40*/  BAR.SYNC.DEFER_BLOCKING 0x0 ;  /* 0x0000000000007b1d */ /* 0x000fec0000010000 */
[----:B------:R-:W-:Y:S05]  /*10f50*/  @P0 BRA `(.L_x_8411) ;  /* 0x0000266000000947 */ /* 0x000fea0003800000 */
[----:B------:R-:W2:Y:S01]  /*10f60*/  S2R R9, SR_CTAID.X ;  /* 0x0000000000097919 */ /* 0x000ea20000002500 */
[----:B-1----:R-:W-:Y:S01]  /*10f70*/  LOP3.LUT R4, RZ, c[0x0][0x200], RZ, 0x33, !PT ;  /* 0x00008000ff047a12 */ /* 0x002fe200078e33ff */
[----:B------:R-:W-:Y:S01]  /*10f80*/  IMAD.MOV.U32 R24, RZ, RZ, c[0x0][0x200] ;  /* 0x00008000ff187624 */ /* 0x000fe200078e00ff */
[----:B------:R-:W-:Y:S01]  /*10f90*/  ISETP.NE.U32.AND P1, PT, RZ, c[0x0][0x1f8], PT ;  /* 0x00007e00ff007a0c */ /* 0x000fe20003f25070 */
[----:B------:R-:W-:Y:S01]  /*10fa0*/  IMAD.MOV.U32 R32, RZ, RZ, c[0x0][0x208] ;  /* 0x00008200ff207624 */ /* 0x000fe200078e00ff */
[----:B------:R-:W-:Y:S01]  /*10fb0*/  IMNMX R4, R4, -0x2, !PT ;  /* 0xfffffffe04047817 */ /* 0x000fe20007800200 */
[----:B------:R-:W-:Y:S01]  /*10fc0*/  IMAD.MOV.U32 R28, RZ, RZ, c[0x0][0x20c] ;  /* 0x00008300ff1c7624 */ /* 0x000fe200078e00ff */
[----:B------:R-:W-:Y:S01]  /*10fd0*/  IADD3 R33, R24, -0x1, RZ ;  /* 0xffffffff18217810 */ /* 0x000fe20007ffe0ff */
[----:B------:R-:W-:Y:S01]  /*10fe0*/  IMAD.MOV.U32 R26, RZ, RZ, c[0x0][0x224] ;  /* 0x00008900ff1a7624 */ /* 0x000fe200078e00ff */
[----:B------:R-:W-:Y:S01]  /*10ff0*/  IADD3 R12, R4, c[0x0][0x200], RZ ;  /* 0x00008000040c7a10 */ /* 0x000fe20007ffe0ff */
[----:B------:R-:W-:Y:S01]  /*11000*/  IMAD.MOV.U32 R6, RZ, RZ, 0x4 ;  /* 0x00000004ff067424 */ /* 0x000fe200078e00ff */
[----:B------:R-:W-:Y:S01]  /*11010*/  ISETP.NE.U32.AND P0, PT, RZ, c[0x0][0x1b8], PT ;  /* 0x00006e00ff007a0c */ /* 0x000fe20003f05070 */
[----:B------:R-:W-:Y:S01]  /*11020*/  IMAD.MOV.U32 R7, RZ, RZ, -0x1 ;  /* 0xffffffffff077424 */ /* 0x000fe200078e00ff */
[----:B------:R-:W-:Y:S01]  /*11030*/  IADD3 R4, R12, 0x1, RZ ;  /* 0x000000010c047810 */ /* 0x000fe20007ffe0ff */
[----:B------:R-:W-:Y:S01]  /*11040*/  IMAD.MOV.U32 R13, RZ, RZ, 0x4 ;  /* 0x00000004ff0d7424 */ /* 0x000fe200078e00ff */
[C---:B------:R-:W-:Y:S01]  /*11050*/  IADD3 R46, R26.reuse, -0x1, RZ ;  /* 0xffffffff1a2e7810 */ /* 0x040fe20007ffe0ff */
[----:B------:R-:W-:Y:S01]  /*11060*/  IMAD.SHL.U32 R27, R26, 0x2, RZ ;  /* 0x000000021a1b7824 */ /* 0x000fe200078e00ff */
[----:B------:R-:W-:Y:S01]  /*11070*/  ISETP.GE.U32.AND P3, PT, R4, 0x3, PT ;  /* 0x000000030400780c */ /* 0x000fe20003f66070 */
[C---:B------:R-:W-:Y:S01]  /*11080*/  IMAD R4, R33.reuse, R32, -c[0x0][0x208] ;  /* 0x8000820021047624 */ /* 0x040fe200078e0220 */
[----:B------:R-:W-:Y:S01]  /*11090*/  ISETP.NE.AND.EX P1, PT, RZ, c[0x0][0x1fc], PT, P1 ;  /* 0x00007f00ff007a0c */ /* 0x000fe20003f25310 */
[----:B------:R-:W-:Y:S01]  /*110a0*/  IMAD.MOV.U32 R34, RZ, RZ, RZ ;  /* 0x000000ffff227224 */ /* 0x000fe200078e00ff */
[----:B------:R-:W-:Y:S01]  /*110b0*/  LOP3.LUT R26, R26, 0x3, RZ, 0xc0, !PT ;  /* 0x000000031a1a7812 */ /* 0x000fe200078ec0ff */
[----:B------:R-:W-:Y:S01]  /*110c0*/  IMAD R32, R32, c[0x0][0x224], RZ ;  /* 0x0000890020207a24 */ /* 0x000fe200078e02ff */
[----:B------:R-:W-:Y:S01]  /*110d0*/  IADD3 R20, R12, 0x2, RZ ;  /* 0x000000020c147810 */ /* 0x000fe20007ffe0ff */
[--C-:B--2---:R-:W-:Y:S01]  /*110e0*/  IMAD R31, R33, c[0x0][0x208], R9.reuse ;  /* 0x00008200211f7a24 */ /* 0x104fe200078e0209 */
[----:B------:R-:W-:Y:S01]  /*110f0*/  IADD3 R29, R9, -c[0x0][0x208], R4 ;  /* 0x80008200091d7a10 */ /* 0x000fe20007ffe004 */
[----:B------:R-:W-:Y:S01]  /*11100*/  IMAD.IADD R30, R4, 0x1, R9 ;  /* 0x00000001041e7824 */ /* 0x000fe200078e0209 */
[----:B------:R-:W-:Y:S01]  /*11110*/  IADD3 R4, P2, -R6, c[0x0][0x198], RZ ;  /* 0x0000660006047a10 */ /* 0x000fe20007f5e1ff */
[----:B------:R-:W-:Y:S01]  /*11120*/  IMAD R31, R28, c[0x0][0x204], R31 ;  /* 0x000081001c1f7a24 */ /* 0x000fe200078e021f */
[----:B------:R-:W-:Y:S01]  /*11130*/  IADD3 R6, P4, -R6, c[0x0][0x1b8], RZ ;  /* 0x00006e0006067a10 */ /* 0x000fe20007f9e1ff */
[----:B------:R-:W-:Y:S01]  /*11140*/  IMAD R30, R28, c[0x0][0x204], R30 ;  /* 0x000081001c1e7a24 */ /* 0x000fe200078e021e */
[----:B------:R-:W-:Y:S01]  /*11150*/  IADD3 R25, R24, -0x2, RZ ;  /* 0xfffffffe18197810 */ /* 0x000fe20007ffe0ff */
[C---:B------:R-:W-:Y:S01]  /*11160*/  IMAD R29, R28.reuse, c[0x0][0x204], R29 ;  /* 0x000081001c1d7a24 */ /* 0x040fe200078e021d */
[----:B------:R-:W-:Y:S01]  /*11170*/  IADD3.X R5, R7, c[0x0][0x19c], RZ, P2, !PT ;  /* 0x0000670007057a10 */ /* 0x000fe200017fe4ff */
[----:B------:R-:W-:Y:S01]  /*11180*/  IMAD R28, R28, c[0x0][0x204], R9 ;  /* 0x000081001c1c7a24 */ /* 0x000fe200078e0209 */
[----:B------:R-:W-:Y:S01]  /*11190*/  IADD3 R24, R24, -0x3, RZ ;  /* 0xfffffffd18187810 */ /* 0x000fe20007ffe0ff */
[C---:B------:R-:W-:Y:S01]  /*111a0*/  IMAD R23, R9.reuse, c[0x0][0x224], RZ ;  /* 0x0000890009177a24 */ /* 0x040fe200078e02ff */
[----:B------:R-:W-:Y:S01]  /*111b0*/  ISETP.NE.AND.EX P1, PT, RZ, c[0x0][0x1bc], P1, P0 ;  /* 0x00006f00ff007a0c */ /* 0x000fe20000f25300 */
[----:B------:R-:W-:Y:S01]  /*111c0*/  IMAD.WIDE R8, R9, R13, c[0x0][0x1f0] ;  /* 0x00007c0009087625 */ /* 0x000fe200078e020d */
[----:B------:R-:W-:-:S02]  /*111d0*/  IADD3.X R7, R7, c[0x0][0x1bc], RZ, P4, !PT ;  /* 0x00006f0007077a10 */ /* 0x000fc400027fe4ff */
[----:B------:R-:W-:Y:S01]  /*111e0*/  IADD3 R21, -R26, c[0x0][0x224], RZ ;  /* 0x000089001a157a10 */ /* 0x000fe20007ffe1ff */
[----:B------:R-:W-:Y:S01]  /*111f0*/  IMAD.WIDE R10, R28, R13, c[0x0][0x1c8] ;  /* 0x000072001c0a7625 */ /* 0x000fe200078e020d */
[----:B------:R-:W-:-:S03]  /*11200*/  LOP3.LUT R20, R20, 0x3, RZ, 0xc0, !PT ;  /* 0x0000000314147812 */ /* 0x000fc600078ec0ff */
[----:B------:R-:W-:-:S04]  /*11210*/  IMAD.WIDE R12, R28, R13, c[0x0][0x1c0] ;  /* 0x000070001c0c7625 */ /* 0x000fc800078e020d */
[----:B------:R-:W-:Y:S02]  /*11220*/  IMAD R22, R28, R27, RZ ;  /* 0x0000001b1c167224 */ /* 0x000fe400078e02ff */
.L_x_8428:
[----:B------:R-:W-:Y:S01]  /*11230*/  ISETP.NE.U32.AND P0, PT, RZ, c[0x0][0x1c8], PT ;  /* 0x00007200ff007a0c */ /* 0x000fe20003f05070 */
[----:B0-----:R-:W-:Y:S01]  /*11240*/  IMAD R19, R34, 0x4, R3 ;  /* 0x0000000422137824 */ /* 0x001fe200078e0203 */
[----:B------:R-:W-:Y:S02]  /*11250*/  IABS R16, c[0x0][0x228] ;  /* 0x00008a0000107a13 */ /* 0x000fe40000000000 */
[----:B------:R-:W-:-:S13]  /*11260*/  ISETP.NE.AND.EX P0, PT, RZ, c[0x0][0x1cc], PT, P0 ;  /* 0x00007300ff007a0c */ /* 0x000fda0003f05300 */
[----:B-----5:R-:W-:Y:S05]  /*11270*/  @!P0 BRA `(.L_x_8412) ;  /* 0x00001d6000008947 */ /* 0x020fea0003800000 */
[----:B------:R-:W2:Y:S04]  /*11280*/  LDL R18, [R19] ;  /* 0x0000000013127983 */ /* 0x000ea80000100800 */
[----:B0-----:R-:W3:Y:S01]  /*11290*/  LDG.E R40, [R8.64] ;  /* 0x0000000408287981 */ /* 0x001ee2000c1e1900 */
[----:B------:R-:W0:Y:S08]  /*112a0*/  I2F.RP R14, R16 ;  /* 0x00000010000e7306 */ /* 0x000e300000209400 */
[----:B0-----:R-:W0:Y:S01]  /*112b0*/  MUFU.RCP R14, R14 ;  /* 0x0000000e000e7308 */ /* 0x001e220000001000 */
[----:B--2---:R-:W-:-:S04]  /*112c0*/  IADD3 R15, P2, R69, R18, RZ ;  /* 0x00000012450f7210 */ /* 0x004fc80007f5e0ff */
[----:B------:R-:W-:Y:S02]  /*112d0*/  LEA.HI.X.SX32 R18, R18, R0, 0x1, P2 ;  /* 0x0000000012127211 */ /* 0x000fe400010f0eff */
[----:B------:R-:W-:-:S04]  /*112e0*/  LEA R38, P2, R15, c[0x0][0x160], 0x2 ;  /* 0x000058000f267a11 */ /* 0x000fc800078410ff */
[----:B------:R-:W-:-:S05]  /*112f0*/  LEA.HI.X R39, R15, c[0x0][0x164], R18, 0x2, P2 ;  /* 0x000059000f277a11 */ /* 0x000fca00010f1412 */
[----:B------:R-:W2:Y:S01]  /*11300*/  LDG.E.CONSTANT R38, [R38.64] ;  /* 0x0000000426267981 */ /* 0x000ea2000c1e9900 */
[----:B0-----:R-:W-:-:S04]  /*11310*/  IADD3 R36, R14, 0xffffffe, RZ ;  /* 0x0ffffffe0e247810 */ /* 0x001fc80007ffe0ff */
[----:B------:R0:W1:Y:S02]  /*11320*/  F2I.FTZ.U32.TRUNC.NTZ R37, R36 ;  /* 0x0000002400257305 */ /* 0x000064000021f000 */
[----:B0-----:R-:W-:Y:S02]  /*11330*/  IMAD.MOV.U32 R36, RZ, RZ, RZ ;  /* 0x000000ffff247224 */ /* 0x001fe400078e00ff */
[----:B-1----:R-:W-:-:S04]  /*11340*/  IMAD.MOV R17, RZ, RZ, -R37 ;  /* 0x000000ffff117224 */ /* 0x002fc800078e0a25 */
[----:B------:R-:W-:-:S04]  /*11350*/  IMAD R17, R17, R16, RZ ;  /* 0x0000001011117224 */ /* 0x000fc800078e02ff */
[----:B------:R-:W-:Y:S01]  /*11360*/  IMAD.HI.U32 R37, R37, R17, R36 ;  /* 0x0000001125257227 */ /* 0x000fe200078e0024 */
[----:B--2---:R-:W-:-:S05]  /*11370*/  IABS R35, R38 ;  /* 0x0000002600237213 */ /* 0x004fca0000000000 */
[----:B------:R-:W-:-:S04]  /*11380*/  IMAD.MOV.U32 R17, RZ, RZ, R35 ;  /* 0x000000ffff117224 */ /* 0x000fc800078e0023 */
        /* <DEDUP_REMOVED lines=29> */
.L_x_8417:
        /* <DEDUP_REMOVED lines=11> */
.L_x_8416:
        /* <DEDUP_REMOVED lines=18> */
.L_x_8421:
[----:B-1----:R-:W-:-:S04]  /*11730*/  IMAD.IADD R17, R22, 0x1, R37 ;  /* 0x0000000116117824 */ /* 0x002fc800078e0225 */
[----:B------:R-:W-:-:S05]  /*11740*/  IMAD.WIDE R16, R17, R14, c[0x0][0x1b0] ;  /* 0x00006c0011107625 */ /* 0x000fca00078e020e */
        /* <DEDUP_REMOVED lines=9> */
[----:B------:R-:W3:Y:S01]  /*117e0*/  LDG.E R40, [R16.64+0xc] ;  /* 0x00000c0410287981 */ /* 0x000ee2000c1e1900 */
[----:B------:R-:W-:Y:S02]  /*117f0*/  IADD3 R41, R22, 0x4, R37 ;  /* 0x0000000416297810 */ /* 0x000fe40007ffe025 */
[----:B---3--:R-:W-:-:S03]  /*11800*/  FMNMX.FTZ R47, R45, R40, PT ;  /* 0x000000282d2f7209 */ /* 0x008fc60003810000 */
        /* <DEDUP_REMOVED lines=46> */
.L_x_8420:
[----:B------:R-:W-:-:S13]  /*11af0*/  ISETP.GT.AND P2, PT, R36, 0x4, PT ;  /* 0x000000042400780c */ /* 0x000fda0003f44270 */
[----:B------:R-:W-:Y:S05]  /*11b00*/  @!P2 BRA `(.L_x_8422) ;  /* 0x000001f00000a947 */ /* 0x000fea0003800000 */
[----:B-1----:R-:W-:-:S04]  /*11b10*/  IMAD.IADD R17, R22, 0x1, R37 ;  /* 0x0000000116117824 */ /* 0x002fc800078e0225 */
[----:B------:R-:W-:-:S05]  /*11b20*/  IMAD.WIDE R16, R17, R14, c[0x0][0x1b0] ;  /* 0x00006c0011107625 */ /* 0x000fca00078e020e */
        /* <DEDUP_REMOVED lines=24> */
[----:B------:R-:W-:Y:S02]  /*11cb0*/  PLOP3.LUT P0, PT, PT, PT, PT, 0x8, 0x0 ;  /* 0x000000000000781c */ /* 0x000fe40003f0e170 */
[----:B------:R-:W-:Y:S02]  /*11cc0*/  IADD3 R36, R36, -0x8, RZ ;  /* 0xfffffff824247810 */ /* 0x000fe40007ffe0ff */
[----:B------:R-:W-:Y:S02]  /*11cd0*/  IADD3 R37, R37, 0x8, RZ ;  /* 0x0000000825257810 */ /* 0x000fe40007ffe0ff */
[----:B--2---:R-:W-:-:S05]  /*11ce0*/  FMNMX.FTZ R39, R17, R16, PT ;  /* 0x0000001011277209 */ /* 0x004fca0003810000 */
[----:B------:R1:W-:Y:S02]  /*11cf0*/  STG.E [R12.64], R39 ;  /* 0x000000270c007986 */ /* 0x0003e4000c101904 */
.L_x_8422:
[----:B------:R-:W-:-:S13]  /*11d00*/  ISETP.NE.OR P0, PT, R36, RZ, P0 ;  /* 0x000000ff2400720c */ /* 0x000fda0000705670 */
[----:B------:R-:W-:Y:S05]  /*11d10*/  @!P0 BRA `(.L_x_8418) ;  /* 0x0000012000008947 */ /* 0x000fea0003800000 */
.L_x_8419:
        /* <DEDUP_REMOVED lines=17> */
[----:B0-----:R-:W-:Y:S05]  /*11e30*/  @P0 BRA `(.L_x_8419) ;  /* 0xfffffee000000947 */ /* 0x001fea000383ffff */
.L_x_8418:
[----:B------:R-:W-:-:S13]  /*11e40*/  ISETP.NE.AND P0, PT, R26, RZ, PT ;  /* 0x000000ff1a00720c */ /* 0x000fda0003f05270 */
[----:B------:R-:W-:Y:S05]  /*11e50*/  @!P0 BRA `(.L_x_8414) ;  /* 0x000000f000008947 */ /* 0x000fea0003800000 */
[----:B01----:R-:W-:Y:S02]  /*11e60*/  IMAD.IADD R17, R22, 0x1, R37 ;  /* 0x0000000116117824 */ /* 0x003fe400078e0225 */
[----:B------:R-:W2:Y:S02]  /*11e70*/  LDG.E R37, [R12.64] ;  /* 0x000000040c257981 */ /* 0x000ea4000c1e1900 */
[----:B------:R-:W-:-:S05]  /*11e80*/  IMAD.WIDE R16, R17, R14, c[0x0][0x1b0] ;  /* 0x00006c0011107625 */ /* 0x000fca00078e020e */
[----:B------:R-:W2:Y:S01]  /*11e90*/  LDG.E R14, [R16.64] ;  /* 0x00000004100e7981 */ /* 0x000ea2000c1e1900 */
[----:B------:R-:W-:Y:S02]  /*11ea0*/  ISETP.NE.AND P0, PT, R26, 0x1, PT ;  /* 0x000000011a00780c */ /* 0x000fe40003f05270 */
[----:B--2---:R-:W-:-:S05]  /*11eb0*/  FMNMX.FTZ R37, R14, R37, PT ;  /* 0x000000250e257209 */ /* 0x004fca0003810000 */
[----:B------:R0:W-:Y:S06]  /*11ec0*/  STG.E [R12.64], R37 ;  /* 0x000000250c007986 */ /* 0x0001ec000c101904 */
[----:B------:R-:W-:Y:S05]  /*11ed0*/  @!P0 BRA `(.L_x_8414) ;  /* 0x0000007000008947 */ /* 0x000fea0003800000 */
[----:B------:R-:W2:Y:S01]  /*11ee0*/  LDG.E R14, [R16.64+0x4] ;  /* 0x00000404100e7981 */ /* 0x000ea2000c1e1900 */
[----:B------:R-:W-:Y:S02]  /*11ef0*/  ISETP.NE.AND P0, PT, R26, 0x2, PT ;  /* 0x000000021a00780c */ /* 0x000fe40003f05270 */
[----:B--2--5:R-:W-:-:S05]  /*11f00*/  FMNMX.FTZ R39, R37, R14, PT ;  /* 0x0000000e25277209 */ /* 0x024fca0003810000 */
[----:B------:R1:W-:Y:S06]  /*11f10*/  STG.E [R12.64], R39 ;  /* 0x000000270c007986 */ /* 0x0003ec000c101904 */
[----:B------:R-:W2:Y:S02]  /*11f20*/  @P0 LDG.E R14, [R16.64+0x8] ;  /* 0x00000804100e0981 */ /* 0x000ea4000c1e1900 */
[----:B0-2---:R-:W-:-:S05]  /*11f30*/  @P0 FMNMX.FTZ R37, R39, R14, PT ;  /* 0x0000000e27250209 */ /* 0x005fca0003810000 */
[----:B------:R1:W-:Y:S02]  /*11f40*/  @P0 STG.E [R12.64], R37 ;  /* 0x000000250c000986 */ /* 0x0003e4000c101904 */
.L_x_8414:
[----:B01---5:R-:W2:Y:S01]  /*11f50*/  LDG.E R39, [R8.64] ;  /* 0x0000000408277981 */ /* 0x023ea2000c1e1900 */
[----:B------:R-:W-:Y:S01]  /*11f60*/  IMAD.IADD R36, R22, 0x1, R19 ;  /* 0x0000000116247824 */ /* 0x000fe200078e0213 */
[----:B------:R-:W-:Y:S01]  /*11f70*/  ISETP.NE.U32.AND P0, PT, RZ, c[0x0][0x1b8], PT ;  /* 0x00006e00ff007a0c */ /* 0x000fe20003f05070 */
[----:B------:R-:W-:Y:S01]  /*11f80*/  IMAD.MOV.U32 R17, RZ, RZ, c[0x0][0x210] ;  /* 0x00008400ff117624 */ /* 0x000fe200078e00ff */
[C---:B------:R-:W-:Y:S01]  /*11f90*/  LEA R14, P4, R15.reuse, c[0x0][0x168], 0x1 ;  /* 0x00005a000f0e7a11 */ /* 0x040fe200078808ff */
[----:B------:R-:W-:Y:S01]  /*11fa0*/  IMAD.MOV.U32 R37, RZ, RZ, 0x4 ;  /* 0x00000004ff257424 */ /* 0x000fe200078e00ff */
[----:B------:R-:W-:Y:S01]  /*11fb0*/  ISETP.NE.AND.EX P0, PT, RZ, c[0x0][0x1bc], PT, P0 ;  /* 0x00006f00ff007a0c */ /* 0x000fe20003f05300 */
[----:B------:R-:W-:Y:S01]  /*11fc0*/  IMAD R40, R36, R17, c[0x0][0x200] ;  /* 0x0000800024287624 */ /* 0x000fe200078e0211 */
[----:B------:R-:W-:Y:S01]  /*11fd0*/  LEA.HI.X R15, R15, c[0x0][0x16c], R18, 0x1, P4 ;  /* 0x00005b000f0f7a11 */ /* 0x000fe200020f0c12 */
[----:B------:R-:W-:Y:S02]  /*11fe0*/  IMAD.MOV.U32 R19, RZ, RZ, c[0x0][0x200] ;  /* 0x00008000ff137624 */ /* 0x000fe400078e00ff */
[----:B------:R-:W-:-:S03]  /*11ff0*/  IMAD.WIDE R16, R40, R37, c[0x0][0x198] ;  /* 0x0000660028107625 */ /* 0x000fc600078e0225 */
[----:B------:R-:W-:Y:S01]  /*12000*/  ISETP.GE.AND P2, PT, R19, 0x1, PT ;  /* 0x000000011300780c */ /* 0x000fe20003f46270 */
[----:B------:R-:W-:Y:S01]  /*12010*/  IMAD.WIDE R18, R40, R37, c[0x0][0x1b8] ;  /* 0x00006e0028127625 */ /* 0x000fe200078e0225 */
[----:B--2---:R0:W-:Y:S03]  /*12020*/  STG.E [R16.64], R39 ;  /* 0x0000002710007986 */ /* 0x0041e6000c101904 */
[----:B------:R-:W-:Y:S08]  /*12030*/  @!P0 BRA `(.L_x_8423) ;  /* 0x0000035000008947 */ /* 0x000ff00003800000 */
[----:B0-----:R-:W2:Y:S01]  /*12040*/  LDG.E.U16.CONSTANT R39, [R14.64] ;  /* 0x000000040e277981 */ /* 0x001ea2000c1e9500 */
[----:B------:R-:W-:Y:S02]  /*12050*/  IABS R42, c[0x0][0x228] ;  /* 0x00008a00002a7a13 */ /* 0x000fe40000000000 */
[----:B------:R-:W-:Y:S02]  /*12060*/  IABS R44, R38 ;  /* 0x00000026002c7213 */ /* 0x000fe40000000000 */
[----:B------:R-:W0:Y:S01]  /*12070*/  I2F.RP R43, R42 ;  /* 0x0000002a002b7306 */ /* 0x000e220000209400 */
[----:B------:R-:W-:-:S07]  /*12080*/  IABS R47, c[0x0][0x224] ;  /* 0x00008900002f7a13 */ /* 0x000fce0000000000 */
[----:B0-----:R-:W0:Y:S02]  /*12090*/  MUFU.RCP R43, R43 ;  /* 0x0000002b002b7308 */ /* 0x001e240000001000 */
[----:B0-----:R-:W-:-:S06]  /*120a0*/  IADD3 R40, R43, 0xffffffe, RZ ;  /* 0x0ffffffe2b287810 */ /* 0x001fcc0007ffe0ff */
[----:B------:R-:W0:Y:S08]  /*120b0*/  I2F.RP R43, R47 ;  /* 0x0000002f002b7306 */ /* 0x000e300000209400 */
[----:B------:R1:W3:Y:S08]  /*120c0*/  F2I.FTZ.U32.TRUNC.NTZ R41, R40 ;  /* 0x0000002800297305 */ /* 0x0002f0000021f000 */
[----:B0-----:R-:W0:Y:S01]  /*120d0*/  MUFU.RCP R43, R43 ;  /* 0x0000002b002b7308 */ /* 0x001e220000001000 */
[----:B-1----:R-:W-:-:S02]  /*120e0*/  IMAD.MOV.U32 R40, RZ, RZ, RZ ;  /* 0x000000ffff287224 */ /* 0x002fc400078e00ff */
[----:B---3--:R-:W-:-:S04]  /*120f0*/  IMAD.MOV R45, RZ, RZ, -R41 ;  /* 0x000000ffff2d7224 */ /* 0x008fc800078e0a29 */
[----:B------:R-:W-:-:S04]  /*12100*/  IMAD R45, R45, R42, RZ ;  /* 0x0000002a2d2d7224 */ /* 0x000fc800078e02ff */
[----:B------:R-:W-:-:S04]  /*12110*/  IMAD.HI.U32 R45, R41, R45, R40 ;  /* 0x0000002d292d7227 */ /* 0x000fc800078e0028 */
[----:B------:R-:W-:Y:S01]  /*12120*/  IMAD.MOV.U32 R41, RZ, RZ, R44 ;  /* 0x000000ffff297224 */ /* 0x000fe200078e002c */
[----:B0-----:R-:W-:-:S03]  /*12130*/  IADD3 R44, R43, 0xffffffe, RZ ;  /* 0x0ffffffe2b2c7810 */ /* 0x001fc60007ffe0ff */
[----:B------:R-:W-:-:S04]  /*12140*/  IMAD.HI.U32 R45, R45, R41, RZ ;  /* 0x000000292d2d7227 */ /* 0x000fc800078e00ff */
[----:B------:R-:W-:-:S04]  /*12150*/  IMAD.MOV R40, RZ, RZ, -R45 ;  /* 0x000000ffff287224 */ /* 0x000fc800078e0a2d */
[----:B------:R-:W-:Y:S01]  /*12160*/  IMAD R41, R42, R40, R41 ;  /* 0x000000282a297224 */ /* 0x000fe200078e0229 */
[----:B------:R-:W-:-:S04]  /*12170*/  LOP3.LUT R40, R38, c[0x0][0x228], RZ, 0x3c, !PT ;  /* 0x00008a0026287a12 */ /* 0x000fc800078e3cff */
[----:B------:R-:W-:Y:S02]  /*12180*/  ISETP.GT.U32.AND P5, PT, R42, R41, PT ;  /* 0x000000292a00720c */ /* 0x000fe40003fa4070 */
[----:B------:R-:W-:-:S11]  /*12190*/  ISETP.GE.AND P0, PT, R40, RZ, PT ;  /* 0x000000ff2800720c */ /* 0x000fd60003f06270 */
[----:B------:R-:W-:Y:S01]  /*121a0*/  @!P5 IMAD.IADD R41, R41, 0x1, -R42 ;  /* 0x000000012929d824 */ /* 0x000fe200078e0a2a */
[----:B------:R-:W-:Y:S02]  /*121b0*/  @!P5 IADD3 R45, R45, 0x1, RZ ;  /* 0x000000012d2dd810 */ /* 0x000fe40007ffe0ff */
[----:B------:R-:W-:Y:S02]  /*121c0*/  ISETP.NE.AND P5, PT, RZ, c[0x0][0x228], PT ;  /* 0x00008a00ff007a0c */ /* 0x000fe40003fa5270 */
[----:B------:R-:W-:Y:S02]  /*121d0*/  ISETP.GE.U32.AND P4, PT, R41, R42, PT ;  /* 0x0000002a2900720c */ /* 0x000fe40003f86070 */
[----:B------:R-:W0:Y:S11]  /*121e0*/  F2I.FTZ.U32.TRUNC.NTZ R41, R44 ;  /* 0x0000002c00297305 */ /* 0x000e36000021f000 */
[----:B------:R-:W-:-:S05]  /*121f0*/  @P4 IADD3 R45, R45, 0x1, RZ ;  /* 0x000000012d2d4810 */ /* 0x000fca0007ffe0ff */
[----:B------:R-:W-:Y:S02]  /*12200*/  IMAD.MOV.U32 R42, RZ, RZ, R45 ;  /* 0x000000ffff2a7224 */ /* 0x000fe400078e002d */
[--C-:B0-----:R-:W-:Y:S02]  /*12210*/  IMAD.MOV R40, RZ, RZ, -R41.reuse ;  /* 0x000000ffff287224 */ /* 0x101fe400078e0a29 */
        /* <DEDUP_REMOVED lines=19> */
[----:B------:R-:W0:Y:S01]  /*12350*/  LDS R40, [R40+0x188] ;  /* 0x0001880028287984 */ /* 0x000e220000000800 */
[----:B--2---:R-:W-:-:S05]  /*12360*/  HADD2.F32 R39, -RZ, R39.H0_H0 ;  /* 0x20000027ff277230 */ /* 0x004fca0000004100 */
[----:B0-----:R-:W-:-:S05]  /*12370*/  FADD.FTZ R39, R39, -R40 ;  /* 0x8000002827277221 */ /* 0x001fca0000010000 */
[----:B------:R0:W-:Y:S02]  /*12380*/  STG.E [R18.64], R39 ;  /* 0x0000002712007986 */ /* 0x0001e4000c101904 */
.L_x_8423:
[----:B------:R-:W-:Y:S05]  /*12390*/  @!P2 BRA `(.L_x_8424) ;  /* 0x00000b100000a947 */ /* 0x000fea0003800000 */
[----:B0-----:R-:W-:Y:S02]  /*123a0*/  IABS R39, c[0x0][0x228] ;  /* 0x00008a0000277a13 */ /* 0x001fe40000000000 */
[----:B------:R-:W-:Y:S02]  /*123b0*/  IABS R45, c[0x0][0x224] ;  /* 0x00008900002d7a13 */ /* 0x000fe40000000000 */
[----:B------:R-:W0:Y:S08]  /*123c0*/  I2F.RP R42, R39 ;  /* 0x00000027002a7306 */ /* 0x000e300000209400 */
[----:B0-----:R-:W0:Y:S02]  /*123d0*/  MUFU.RCP R42, R42 ;  /* 0x0000002a002a7308 */ /* 0x001e240000001000 */
[----:B0-----:R-:W-:-:S02]  /*123e0*/  IADD3 R40, R42, 0xffffffe, RZ ;  /* 0x0ffffffe2a287810 */ /* 0x001fc40007ffe0ff */
[----:B------:R-:W-:-:S04]  /*123f0*/  IABS R42, R38 ;  /* 0x00000026002a7213 */ /* 0x000fc80000000000 */
[----:B------:R0:W1:Y:S01]  /*12400*/  F2I.FTZ.U32.TRUNC.NTZ R41, R40 ;  /* 0x0000002800297305 */ /* 0x000062000021f000 */
[----:B------:R-:W-:-:S04]  /*12410*/  LOP3.LUT R38, R38, c[0x0][0x228], RZ, 0x3c, !PT ;  /* 0x00008a0026267a12 */ /* 0x000fc800078e3cff */
[----:B------:R-:W-:Y:S01]  /*12420*/  ISETP.GE.AND P4, PT, R38, RZ, PT ;  /* 0x000000ff2600720c */ /* 0x000fe20003f86270 */
[----:B0-----:R-:W-:Y:S02]  /*12430*/  IMAD.MOV.U32 R40, RZ, RZ, RZ ;  /* 0x000000ffff287224 */ /* 0x001fe400078e00ff */
[----:B-1----:R-:W-:-:S04]  /*12440*/  IMAD.MOV R44, RZ, RZ, -R41 ;  /* 0x000000ffff2c7224 */ /* 0x002fc800078e0a29 */
[----:B------:R-:W-:Y:S02]  /*12450*/  IMAD R43, R44, R39, RZ ;  /* 0x000000272c2b7224 */ /* 0x000fe400078e02ff */
[----:B------:R-:W0:Y:S02]  /*12460*/  I2F.RP R44, R45 ;  /* 0x0000002d002c7306 */ /* 0x000e240000209400 */
[----:B------:R-:W-:-:S06]  /*12470*/  IMAD.HI.U32 R43, R41, R43, R40 ;  /* 0x0000002b292b7227 */ /* 0x000fcc00078e0028 */
[----:B------:R-:W-:-:S04]  /*12480*/  IMAD.HI.U32 R40, R43, R42, RZ ;  /* 0x0000002a2b287227 */ /* 0x000fc800078e00ff */
[----:B------:R-:W-:-:S04]  /*12490*/  IMAD.MOV R41, RZ, RZ, -R40 ;  /* 0x000000ffff297224 */ /* 0x000fc800078e0a28 */
[C---:B------:R-:W-:Y:S01]  /*124a0*/  IMAD R42, R39.reuse, R41, R42 ;  /* 0x00000029272a7224 */ /* 0x040fe200078e022a */
[----:B0-----:R-:W0:Y:S04]  /*124b0*/  MUFU.RCP R44, R44 ;  /* 0x0000002c002c7308 */ /* 0x001e280000001000 */
[----:B------:R-:W-:Y:S02]  /*124c0*/  ISETP.GT.U32.AND P0, PT, R39, R42, PT ;  /* 0x0000002a2700720c */ /* 0x000fe40003f04070 */
[----:B0-----:R-:W-:-:S11]  /*124d0*/  IADD3 R41, R44, 0xffffffe, RZ ;  /* 0x0ffffffe2c297810 */ /* 0x001fd60007ffe0ff */
[----:B------:R-:W-:Y:S01]  /*124e0*/  @!P0 IMAD.IADD R42, R42, 0x1, -R39 ;  /* 0x000000012a2a8824 */ /* 0x000fe200078e0a27 */
[----:B------:R-:W-:Y:S02]  /*124f0*/  @!P0 IADD3 R40, R40, 0x1, RZ ;  /* 0x0000000128288810 */ /* 0x000fe40007ffe0ff */
[----:B------:R-:W-:Y:S02]  /*12500*/  ISETP.NE.AND P0, PT, RZ, c[0x0][0x228], PT ;  /* 0x00008a00ff007a0c */ /* 0x000fe40003f05270 */
[----:B------:R-:W-:Y:S02]  /*12510*/  ISETP.GE.U32.AND P2, PT, R42, R39, PT ;  /* 0x000000272a00720c */ /* 0x000fe40003f46070 */
[----:B------:R-:W0:Y:S11]  /*12520*/  F2I.FTZ.U32.TRUNC.NTZ R39, R41 ;  /* 0x0000002900277305 */ /* 0x000e36000021f000 */
[----:B------:R-:W-:Y:S01]  /*12530*/  @P2 IADD3 R40, R40, 0x1, RZ ;  /* 0x0000000128282810 */ /* 0x000fe20007ffe0ff */
[----:B0-----:R-:W-:-:S04]  /*12540*/  IMAD.MOV R38, RZ, RZ, -R39 ;  /* 0x000000ffff267224 */ /* 0x001fc800078e0a27 */
        /* <DEDUP_REMOVED lines=16> */
[----:B------:R-:W-:Y:S01]  /*12650*/  ISETP.NE.AND P0, PT, R20, RZ, PT ;  /* 0x000000ff1400720c */ /* 0x000fe20003f05270 */
[----:B------:R-:W-:Y:S02]  /*12660*/  IMAD.MOV.U32 R45, RZ, RZ, c[0x0][0x200] ;  /* 0x00008000ff2d7624 */ /* 0x000fe400078e00ff */
        /* <DEDUP_REMOVED lines=20> */
[----:B0-----:R-:W-:-:S06]  /*127b0*/  IMAD.WIDE R42, R48, R37, c[0x0][0x1d8] ;  /* 0x00007600302a7625 */ /* 0x001fcc00078e0225 */
        /* <DEDUP_REMOVED lines=23> */
[----:B--2---:R0:W-:Y:S04]  /*12930*/  @P1 STG.E [R18.64+-0xc], R39 ;  /* 0xfffff42712001986 */ /* 0x0041e8000c101904 */
[----:B------:R0:W5:Y:S01]  /*12940*/  LDG.E R48, [R42.64] ;  /* 0x000000042a307981 */ /* 0x000162000c1e1900 */
[----:B------:R-:W-:-:S03]  /*12950*/  IMAD.MOV.U32 R45, RZ, RZ, R24 ;  /* 0x000000ffff2d7224 */ /* 0x000fc600078e0018 */
.L_x_8425:
[----:B------:R-:W-:Y:S05]  /*12960*/  @!P3 BRA `(.L_x_8424) ;  /* 0x000005400000b947 */ /* 0x000fea0003800000 */
[----:B0-----:R-:W-:Y:S01]  /*12970*/  IMAD R17, R36, c[0x0][0x210], R45 ;  /* 0x0000840024117a24 */ /* 0x001fe200078e022d */
[C---:B------:R-:W-:Y:S02]  /*12980*/  IADD3 R37, R45.reuse, -0x4, RZ ;  /* 0xfffffffc2d257810 */ /* 0x040fe40007ffe0ff */
[----:B------:R-:W-:Y:S01]  /*12990*/  IADD3 R39, R45, -0x1, RZ ;  /* 0xffffffff2d277810 */ /* 0x000fe20007ffe0ff */
[----:B------:R-:W-:Y:S01]  /*129a0*/  IMAD.WIDE R18, R17, 0x4, R4 ;  /* 0x0000000411127825 */ /* 0x000fe200078e0204 */
[----:B------:R-:W-:-:S03]  /*129b0*/  IADD3 R47, R45, 0x4, RZ ;  /* 0x000000042d2f7810 */ /* 0x000fc60007ffe0ff */
[----:B------:R-:W-:-:S04]  /*129c0*/  IMAD.WIDE R16, R17, 0x4, R6 ;  /* 0x0000000411107825 */ /* 0x000fc800078e0206 */
[----:B------:R-:W-:Y:S01]  /*129d0*/  IMAD.MOV.U32 R57, RZ, RZ, R19 ;  /* 0x000000ffff397224 */ /* 0x000fe200078e0013 */
[C---:B------:R-:W-:Y:S01]  /*129e0*/  IADD3 R19, R45.reuse, -0x3, RZ ;  /* 0xfffffffd2d137810 */ /* 0x040fe20007ffe0ff */
[----:B------:R-:W-:Y:S01]  /*129f0*/  IMAD.MOV.U32 R59, RZ, RZ, R17 ;  /* 0x000000ffff3b7224 */ /* 0x000fe200078e0011 */
[----:B------:R-:W-:Y:S01]  /*12a00*/  IADD3 R17, R45, -0x2, RZ ;  /* 0xfffffffe2d117810 */ /* 0x000fe20007ffe0ff */
[--C-:B------:R-:W-:Y:S02]  /*12a10*/  IMAD R37, R37, c[0x0][0x208], R28.reuse ;  /* 0x0000820025257a24 */ /* 0x100fe400078e021c */
[--C-:B------:R-:W-:Y:S02]  /*12a20*/  IMAD R19, R19, c[0x0][0x208], R28.reuse ;  /* 0x0000820013137a24 */ /* 0x100fe400078e021c */
[--C-:B------:R-:W-:Y:S02]  /*12a30*/  IMAD R17, R17, c[0x0][0x208], R28.reuse ;  /* 0x0000820011117a24 */ /* 0x100fe400078e021c */
[----:B------:R-:W-:-:S02]  /*12a40*/  IMAD R39, R39, c[0x0][0x208], R28 ;  /* 0x0000820027277a24 */ /* 0x000fc400078e021c */
[----:B------:R-:W-:Y:S02]  /*12a50*/  IMAD.MOV.U32 R38, RZ, RZ, R18 ;  /* 0x000000ffff267224 */ /* 0x000fe400078e0012 */
[----:B------:R-:W-:Y:S02]  /*12a60*/  IMAD.MOV.U32 R42, RZ, RZ, R16 ;  /* 0x000000ffff2a7224 */ /* 0x000fe400078e0010 */
[----:B------:R-:W-:Y:S02]  /*12a70*/  IMAD R49, R17, c[0x0][0x224], RZ ;  /* 0x0000890011317a24 */ /* 0x000fe400078e02ff */
[----:B------:R-:W-:Y:S02]  /*12a80*/  IMAD R51, R19, c[0x0][0x224], RZ ;  /* 0x0000890013337a24 */ /* 0x000fe400078e02ff */
[----:B------:R-:W-:Y:S02]  /*12a90*/  IMAD R53, R37, c[0x0][0x224], RZ ;  /* 0x0000890025357a24 */ /* 0x000fe400078e02ff */
[----:B------:R-:W-:-:S04]  /*12aa0*/  IMAD R55, R39, c[0x0][0x224], RZ ;  /* 0x0000890027377a24 */ /* 0x000fc800078e02ff */
.L_x_8426:
[----:B-----5:R-:W-:Y:S02]  /*12ab0*/  IMAD.IADD R48, R55, 0x1, R48 ;  /* 0x0000000137307824 */ /* 0x020fe400078e0230 */
[----:B------:R-:W-:-:S04]  /*12ac0*/  IMAD.MOV.U32 R37, RZ, RZ, 0x4 ;  /* 0x00000004ff257424 */ /* 0x000fc800078e00ff */
[----:B-1----:R-:W-:-:S05]  /*12ad0*/  IMAD.WIDE R18, R48, R37, c[0x0][0x1d8] ;  /* 0x0000760030127625 */ /* 0x002fca00078e0225 */
[----:B------:R0:W2:Y:S01]  /*12ae0*/  LDG.E R43, [R18.64] ;  /* 0x00000004122b7981 */ /* 0x0000a2000c1e1900 */
[----:B------:R-:W-:Y:S02]  /*12af0*/  SHF.R.S32.HI R39, RZ, 0x1f, R48 ;  /* 0x0000001fff277819 */ /* 0x000fe40000011430 */
[----:B------:R-:W-:-:S04]  /*12b00*/  @P1 LEA R16, P0, R48, c[0x0][0x1f8], 0x2 ;  /* 0x00007e0030101a11 */ /* 0x000fc800078010ff */
[----:B------:R-:W-:Y:S01]  /*12b10*/  @P1 LEA.HI.X R17, R48, c[0x0][0x1fc], R39, 0x2, P0 ;  /* 0x00007f0030111a11 */ /* 0x000fe200000f1427 */
[----:B0-----:R-:W-:Y:S02]  /*12b20*/  IMAD.MOV.U32 R18, RZ, RZ, R38 ;  /* 0x000000ffff127224 */ /* 0x001fe400078e0026 */
[----:B------:R-:W-:-:S05]  /*12b30*/  IMAD.MOV.U32 R19, RZ, RZ, R57 ;  /* 0x000000ffff137224 */ /* 0x000fca00078e0039 */
[----:B--2---:R0:W-:Y:S04]  /*12b40*/  STG.E [R18.64], R43 ;  /* 0x0000002b12007986 */ /* 0x0041e8000c101904 */
[----:B------:R1:W2:Y:S01]  /*12b50*/  @P1 LDG.E R57, [R16.64] ;  /* 0x0000000410391981 */ /* 0x0002a2000c1e1900 */
[----:B------:R-:W-:-:S04]  /*12b60*/  LEA R38, P0, R48, c[0x0][0x1e0], 0x2 ;  /* 0x0000780030267a11 */ /* 0x000fc800078010ff */
[----:B------:R-:W-:Y:S01]  /*12b70*/  LEA.HI.X R39, R48, c[0x0][0x1e4], R39, 0x2, P0 ;  /* 0x0000790030277a11 */ /* 0x000fe200000f1427 */
[----:B-1----:R-:W-:Y:S02]  /*12b80*/  IMAD.MOV.U32 R16, RZ, RZ, R42 ;  /* 0x000000ffff107224 */ /* 0x002fe400078e002a */
[----:B------:R-:W-:-:S05]  /*12b90*/  IMAD.MOV.U32 R17, RZ, RZ, R59 ;  /* 0x000000ffff117224 */ /* 0x000fca00078e003b */
[----:B--2---:R1:W-:Y:S04]  /*12ba0*/  @P1 STG.E [R16.64], R57 ;  /* 0x0000003910001986 */ /* 0x0043e8000c101904 */
[----:B------:R-:W2:Y:S02]  /*12bb0*/  LDG.E R38, [R38.64] ;  /* 0x0000000426267981 */ /* 0x000ea4000c1e1900 */
[----:B--2---:R-:W-:-:S04]  /*12bc0*/  IMAD.IADD R48, R38, 0x1, R49 ;  /* 0x0000000126307824 */ /* 0x004fc800078e0231 */
[----:B------:R-:W-:-:S05]  /*12bd0*/  IMAD.WIDE R40, R48, R37, c[0x0][0x1d8] ;  /* 0x0000760030287625 */ /* 0x000fca00078e0225 */
[----:B------:R-:W2:Y:S01]  /*12be0*/  LDG.E R59, [R40.64] ;  /* 0x00000004283b7981 */ /* 0x000ea2000c1e1900 */
[----:B------:R-:W-:Y:S02]  /*12bf0*/  SHF.R.S32.HI R45, RZ, 0x1f, R48 ;  /* 0x0000001fff2d7819 */ /* 0x000fe40000011430 */
[----:B------:R-:W-:-:S04]  /*12c00*/  @P1 LEA R42, P0, R48, c[0x0][0x1f8], 0x2 ;  /* 0x00007e00302a1a11 */ /* 0x000fc800078010ff */
[C---:B0-----:R-:W-:Y:S01]  /*12c10*/  @P1 LEA.HI.X R43, R48.reuse, c[0x0][0x1fc], R45, 0x2, P0 ;  /* 0x00007f00302b1a11 */ /* 0x041fe200000f142d */
[----:B--2---:R0:W-:Y:S04]  /*12c20*/  STG.E [R18.64+-0x4], R59 ;  /* 0xfffffc3b12007986 */ /* 0x0041e8000c101904 */
[----:B------:R-:W2:Y:S01]  /*12c30*/  @P1 LDG.E R61, [R42.64] ;  /* 0x000000042a3d1981 */ /* 0x000ea2000c1e1900 */
[----:B------:R-:W-:-:S04]  /*12c40*/  LEA R44, P0, R48, c[0x0][0x1e0], 0x2 ;  /* 0x00007800302c7a11 */ /* 0x000fc800078010ff */
[----:B------:R-:W-:Y:S01]  /*12c50*/  LEA.HI.X R45, R48, c[0x0][0x1e4], R45, 0x2, P0 ;  /* 0x00007900302d7a11 */ /* 0x000fe200000f142d */
[----:B--2---:R2:W-:Y:S04]  /*12c60*/  @P1 STG.E [R16.64+-0x4], R61 ;  /* 0xfffffc3d10001986 */ /* 0x0045e8000c101904 */
[----:B------:R-:W3:Y:S02]  /*12c70*/  LDG.E R44, [R44.64] ;  /* 0x000000042c2c7981 */ /* 0x000ee4000c1e1900 */
[----:B---3--:R-:W-:-:S04]  /*12c80*/  IMAD.IADD R48, R44, 0x1, R51 ;  /* 0x000000012c307824 */ /* 0x008fc800078e0233 */
[----:B------:R-:W-:-:S05]  /*12c90*/  IMAD.WIDE R38, R48, R37, c[0x0][0x1d8] ;  /* 0x0000760030267625 */ /* 0x000fca00078e0225 */
[----:B-1----:R-:W3:Y:S01]  /*12ca0*/  LDG.E R57, [R38.64] ;  /* 0x0000000426397981 */ /* 0x002ee2000c1e1900 */
[----:B------:R-:W-:Y:S02]  /*12cb0*/  SHF.R.S32.HI R63, RZ, 0x1f, R48 ;  /* 0x0000001fff3f7819 */ /* 0x000fe40000011430 */
[----:B------:R-:W-:-:S04]  /*12cc0*/  @P1 LEA R40, P0, R48, c[0x0][0x1f8], 0x2 ;  /* 0x00007e0030281a11 */ /* 0x000fc800078010ff */
[C---:B------:R-:W-:Y:S01]  /*12cd0*/  @P1 LEA.HI.X R41, R48.reuse, c[0x0][0x1fc], R63, 0x2, P0 ;  /* 0x00007f0030291a11 */ /* 0x040fe200000f143f */
[----:B---3--:R-:W-:Y:S04]  /*12ce0*/  STG.E [R18.64+-0x8], R57 ;  /* 0xfffff83912007986 */ /* 0x008fe8000c101904 */
[----:B0-----:R-:W3:Y:S01]  /*12cf0*/  @P1 LDG.E R59, [R40.64] ;  /* 0x00000004283b1981 */ /* 0x001ee2000c1e1900 */
[----:B------:R-:W-:-:S04]  /*12d00*/  LEA R42, P0, R48, c[0x0][0x1e0], 0x2 ;  /* 0x00007800302a7a11 */ /* 0x000fc800078010ff */
[----:B------:R-:W-:Y:S01]  /*12d10*/  LEA.HI.X R43, R48, c[0x0][0x1e4], R63, 0x2, P0 ;  /* 0x00007900302b7a11 */ /* 0x000fe200000f143f */
[----:B---3--:R0:W-:Y:S04]  /*12d20*/  @P1 STG.E [R16.64+-0x8], R59 ;  /* 0xfffff83b10001986 */ /* 0x0081e8000c101904 */
[----:B------:R-:W3:Y:S02]  /*12d30*/  LDG.E R42, [R42.64] ;  /* 0x000000042a2a7981 */ /* 0x000ee4000c1e1900 */
[----:B---3--:R-:W-:-:S04]  /*12d40*/  IMAD.IADD R48, R42, 0x1, R53 ;  /* 0x000000012a307824 */ /* 0x008fc800078e0235 */
[----:B------:R-:W-:-:S06]  /*12d50*/  IMAD.WIDE R38, R48, R37, c[0x0][0x1d8] ;  /* 0x0000760030267625 */ /* 0x000fcc00078e0225 */
[----:B------:R-:W3:Y:S01]  /*12d60*/  LDG.E R39, [R38.64] ;  /* 0x0000000426277981 */ /* 0x000ee2000c1e1900 */
[----:B--2---:R-:W-:Y:S02]  /*12d70*/  SHF.R.S32.HI R61, RZ, 0x1f, R48 ;  /* 0x0000001fff3d7819 */ /* 0x004fe40000011430 */
[----:B------:R-:W-:-:S04]  /*12d80*/  @P1 LEA R44, P0, R48, c[0x0][0x1f8], 0x2 ;  /* 0x00007e00302c1a11 */ /* 0x000fc800078010ff */
[C---:B------:R-:W-:Y:S01]  /*12d90*/  @P1 LEA.HI.X R45, R48.reuse, c[0x0][0x1fc], R61, 0x2, P0 ;  /* 0x00007f00302d1a11 */ /* 0x040fe200000f143d */
[----:B---3--:R1:W-:Y:S05]  /*12da0*/  STG.E [R18.64+-0xc], R39 ;  /* 0xfffff42712007986 */ /* 0x0083ea000c101904 */
[----:B------:R-:W2:Y:S01]  /*12db0*/  @P1 LDG.E R45, [R44.64] ;  /* 0x000000042c2d1981 */ /* 0x000ea2000c1e1900 */
[----:B------:R-:W-:-:S04]  /*12dc0*/  LEA R40, P0, R48, c[0x0][0x1e0], 0x2 ;  /* 0x0000780030287a11 */ /* 0x000fc800078010ff */
[----:B------:R-:W-:Y:S02]  /*12dd0*/  LEA.HI.X R41, R48, c[0x0][0x1e4], R61, 0x2, P0 ;  /* 0x0000790030297a11 */ /* 0x000fe400000f143d */
[----:B------:R-:W-:-:S04]  /*12de0*/  IADD3 R47, R47, -0x4, RZ ;  /* 0xfffffffc2f2f7810 */ /* 0x000fc80007ffe0ff */
[----:B------:R-:W-:Y:S01]  /*12df0*/  ISETP.GT.AND P0, PT, R47, 0x4, PT ;  /* 0x000000042f00780c */ /* 0x000fe20003f04270 */
[----:B--2---:R1:W-:Y:S04]  /*12e00*/  @P1 STG.E [R16.64+-0xc], R45 ;  /* 0xfffff42d10001986 */ /* 0x0043e8000c101904 */
[----:B------:R1:W5:Y:S01]  /*12e10*/  LDG.E R48, [R40.64] ;  /* 0x0000000428307981 */ /* 0x000362000c1e1900 */
[----:B------:R-:W-:Y:S01]  /*12e20*/  IADD3 R42, P2, R16, -0x10, RZ ;  /* 0xfffffff0102a7810 */ /* 0x000fe20007f5e0ff */
[----:B------:R-:W-:Y:S01]  /*12e30*/  IMAD R55, R32, -0x4, R55 ;  /* 0xfffffffc20377824 */ /* 0x000fe200078e0237 */
[----:B------:R-:W-:Y:S01]  /*12e40*/  IADD3 R38, P4, R18, -0x10, RZ ;  /* 0xfffffff012267810 */ /* 0x000fe20007f9e0ff */
[C---:B------:R-:W-:Y:S01]  /*12e50*/  IMAD R49, R32.reuse, -0x4, R49 ;  /* 0xfffffffc20317824 */ /* 0x040fe200078e0231 */
[----:B0-----:R-:W-:Y:S01]  /*12e60*/  IADD3.X R59, R17, -0x1, RZ, P2, !PT ;  /* 0xffffffff113b7810 */ /* 0x001fe200017fe4ff */
[C---:B------:R-:W-:Y:S01]  /*12e70*/  IMAD R51, R32.reuse, -0x4, R51 ;  /* 0xfffffffc20337824 */ /* 0x040fe200078e0233 */
[----:B------:R-:W-:Y:S01]  /*12e80*/  IADD3.X R57, R19, -0x1, RZ, P4, !PT ;  /* 0xffffffff13397810 */ /* 0x000fe200027fe4ff */
[----:B------:R-:W-:Y:S01]  /*12e90*/  IMAD R53, R32, -0x4, R53 ;  /* 0xfffffffc20357824 */ /* 0x000fe200078e0235 */
[----:B------:R-:W-:Y:S05]  /*12ea0*/  @P0 BRA `(.L_x_8426) ;  /* 0xfffffc0000000947 */ /* 0x000fea000383ffff */
.L_x_8424:
[----:B0-----:R-:W-:Y:S01]  /*12eb0*/  IMAD.MOV.U32 R43, RZ, RZ, c[0x0][0x200] ;  /* 0x00008000ff2b7624 */ /* 0x001fe200078e00ff */
[----:B------:R-:W2:Y:S01]  /*12ec0*/  LDG.E.U16.CONSTANT R14, [R14.64] ;  /* 0x000000040e0e7981 */ /* 0x000ea2000c1e9500 */
[----:B-1----:R-:W-:-:S04]  /*12ed0*/  IMAD.WIDE R16, R36, R37, c[0x0][0x1a0] ;  /* 0x0000680024107625 */ /* 0x002fc800078e0225 */
        /* <DEDUP_REMOVED lines=8> */
[----:B--2---:R-:W-:Y:S01]  /*12f60*/  HADD2.F32 R45, -RZ, R14.H0_H0 ;  /* 0x2000000eff2d7230 */ /* 0x004fe20000004100 */
[----:B---3--:R-:W-:-:S05]  /*12f70*/  IADD3 R41, R38, 0x1, RZ ;  /* 0x0000000126297810 */ /* 0x008fca0007ffe0ff */
[----:B------:R0:W-:Y:S04]  /*12f80*/  STG.E [R10.64], R41 ;  /* 0x000000290a007986 */ /* 0x0001e8000c101904 */
[----:B------:R0:W-:Y:S01]  /*12f90*/  STG.E [R36.64], R45 ;  /* 0x0000002d24007986 */ /* 0x0001e2000c101904 */
[----:B------:R-:W-:Y:S05]  /*12fa0*/  BRA `(.L_x_8413) ;  /* 0x000005a000007947 */ /* 0x000fea0003800000 */
.L_x_8415:
[----:B------:R-:W-:-:S05]  /*12fb0*/  IMAD.MOV.U32 R0, RZ, RZ, c[0x0][0x224] ;  /* 0x00008900ff007624 */ /* 0x000fca00078e00ff */
[----:B------:R0:W-:Y:S01]  /*12fc0*/  STS [0x184], R0 ;  /* 0x00018400ff007388 */ /* 0x0001e20000000800 */
[----:B------:R-:W-:Y:S05]  /*12fd0*/  BRA `(.L_x_8411) ;  /* 0x000005e000007947 */ /* 0x000fea0003800000 */
.L_x_8412:
        /* <DEDUP_REMOVED lines=13> */
[----:B------:R-:W-:-:S04]  /*130b0*/  LEA.HI.X R15, R15, c[0x0][0x16c], R18, 0x1, P2 ;  /* 0x00005b000f0f7a11 */ /* 0x000fc800010f0c12 */
[----:B------:R-:W2:Y:S04]  /*130c0*/  LDG.E.CONSTANT R39, [R38.64] ;  /* 0x0000000426277981 */ /* 0x000ea8000c1e9900 */
[----:B------:R3:W4:Y:S01]  /*130d0*/  LDG.E.U16.CONSTANT R17, [R14.64] ;  /* 0x000000040e117981 */ /* 0x000722000c1e9500 */
[----:B-1----:R-:W-:Y:S02]  /*130e0*/  IADD3 R35, P0, R23, R36, RZ ;  /* 0x0000002417237210 */ /* 0x002fe40007f1e0ff */
[----:B------:R-:W-:-:S03]  /*130f0*/  SHF.R.S32.HI R18, RZ, 0x1f, R36 ;  /* 0x0000001fff127819 */ /* 0x000fc60000011424 */
[----:B------:R-:W-:Y:S01]  /*13100*/  IMAD.SHL.U32 R19, R35, 0x4, RZ ;  /* 0x0000000423137824 */ /* 0x000fe200078e00ff */
[----:B------:R-:W-:-:S04]  /*13110*/  LEA.HI.X.SX32 R18, R23, R18, 0x1, P0 ;  /* 0x0000001217127211 */ /* 0x000fc800000f0eff */
[----:B------:R-:W-:Y:S02]  /*13120*/  SHF.L.U64.HI R35, R35, 0x2, R18 ;  /* 0x0000000223237819 */ /* 0x000fe40000010212 */
[C---:B------:R-:W-:Y:S02]  /*13130*/  IADD3 R18, P2, R19.reuse, c[0x0][0x170], RZ ;  /* 0x00005c0013127a10 */ /* 0x040fe40007f5e0ff */
[----:B---3--:R-:W-:Y:S02]  /*13140*/  IADD3 R14, P4, R19, c[0x0][0x178], RZ ;  /* 0x00005e00130e7a10 */ /* 0x008fe40007f9e0ff */
[----:B------:R-:W-:Y:S02]  /*13150*/  IADD3.X R19, R35, c[0x0][0x174], RZ, P2, !PT ;  /* 0x00005d0023137a10 */ /* 0x000fe400017fe4ff */
[----:B------:R-:W-:-:S04]  /*13160*/  ISETP.NE.U32.AND P0, PT, RZ, c[0x0][0x180], PT ;  /* 0x00006000ff007a0c */ /* 0x000fc80003f05070 */
[----:B------:R-:W-:Y:S02]  /*13170*/  ISETP.NE.AND.EX P0, PT, RZ, c[0x0][0x184], PT, P0 ;  /* 0x00006100ff007a0c */ /* 0x000fe40003f05300 */
[----:B------:R-:W-:Y:S02]  /*13180*/  IADD3.X R15, R35, c[0x0][0x17c], RZ, P4, !PT ;  /* 0x00005f00230f7a10 */ /* 0x000fe400027fe4ff */
[----:B0-----:R-:W-:Y:S01]  /*13190*/  IADD3 R40, R36, 0x1, RZ ;  /* 0x0000000124287810 */ /* 0x001fe20007ffe0ff */
[----:B--2---:R0:W-:Y:S01]  /*131a0*/  STG.E [R18.64], R39 ;  /* 0x0000002712007986 */ /* 0x0041e2000c101904 */
[----:B----4-:R-:W-:-:S07]  /*131b0*/  HADD2.F32 R35, -RZ, R17.H0_H0 ;  /* 0x20000011ff237230 */ /* 0x010fce0000004100 */
[----:B------:R-:W-:Y:S05]  /*131c0*/  @!P0 BRA `(.L_x_8427) ;  /* 0x0000036000008947 */ /* 0x000fea0003800000 */
[----:B------:R-:W1:Y:S01]  /*131d0*/  I2F.RP R37, R16 ;  /* 0x0000001000257306 */ /* 0x000e620000209400 */
[----:B------:R-:W-:Y:S02]  /*131e0*/  IABS R42, R39 ;  /* 0x00000027002a7213 */ /* 0x000fe40000000000 */
[----:B------:R-:W-:-:S05]  /*131f0*/  IABS R43, c[0x0][0x224] ;  /* 0x00008900002b7a13 */ /* 0x000fca0000000000 */
[----:B-1----:R-:W1:Y:S02]  /*13200*/  MUFU.RCP R37, R37 ;  /* 0x0000002500257308 */ /* 0x002e640000001000 */
[----:B01----:R-:W-:-:S06]  /*13210*/  IADD3 R18, R37, 0xffffffe, RZ ;  /* 0x0ffffffe25127810 */ /* 0x003fcc0007ffe0ff */
[----:B------:R0:W1:Y:S02]  /*13220*/  F2I.FTZ.U32.TRUNC.NTZ R19, R18 ;  /* 0x0000001200137305 */ /* 0x000064000021f000 */
[----:B0-----:R-:W-:Y:S02]  /*13230*/  IMAD.MOV.U32 R18, RZ, RZ, RZ ;  /* 0x000000ffff127224 */ /* 0x001fe400078e00ff */
[----:B-1----:R-:W-:-:S04]  /*13240*/  IMAD.MOV R41, RZ, RZ, -R19 ;  /* 0x000000ffff297224 */ /* 0x002fc800078e0a13 */
[----:B------:R-:W-:-:S04]  /*13250*/  IMAD R41, R41, R16, RZ ;  /* 0x0000001029297224 */ /* 0x000fc800078e02ff */
[----:B------:R-:W-:Y:S02]  /*13260*/  IMAD.HI.U32 R38, R19, R41, R18 ;  /* 0x0000002913267227 */ /* 0x000fe400078e0012 */
[----:B------:R-:W0:Y:S02]  /*13270*/  I2F.RP R41, R43 ;  /* 0x0000002b00297306 */ /* 0x000e240000209400 */
[----:B------:R-:W-:-:S04]  /*13280*/  IMAD.MOV.U32 R19, RZ, RZ, R42 ;  /* 0x000000ffff137224 */ /* 0x000fc800078e002a */
[----:B------:R-:W-:-:S04]  /*13290*/  IMAD.HI.U32 R18, R38, R19, RZ ;  /* 0x0000001326127227 */ /* 0x000fc800078e00ff */
[----:B------:R-:W-:-:S04]  /*132a0*/  IMAD.MOV R37, RZ, RZ, -R18 ;  /* 0x000000ffff257224 */ /* 0x000fc800078e0a12 */
[C---:B------:R-:W-:Y:S01]  /*132b0*/  IMAD R19, R16.reuse, R37, R19 ;  /* 0x0000002510137224 */ /* 0x040fe200078e0213 */
[----:B0-----:R-:W0:Y:S04]  /*132c0*/  MUFU.RCP R41, R41 ;  /* 0x0000002900297308 */ /* 0x001e280000001000 */
[----:B------:R-:W-:-:S13]  /*132d0*/  ISETP.GT.U32.AND P2, PT, R16, R19, PT ;  /* 0x000000131000720c */ /* 0x000fda0003f44070 */
[----:B------:R-:W-:Y:S01]  /*132e0*/  @!P2 IMAD.IADD R19, R19, 0x1, -R16 ;  /* 0x000000011313a824 */ /* 0x000fe200078e0a10 */
[----:B0-----:R-:W-:Y:S02]  /*132f0*/  IADD3 R37, R41, 0xffffffe, RZ ;  /* 0x0ffffffe29257810 */ /* 0x001fe40007ffe0ff */
[----:B------:R-:W-:Y:S02]  /*13300*/  @!P2 IADD3 R18, R18, 0x1, RZ ;  /* 0x000000011212a810 */ /* 0x000fe40007ffe0ff */
[----:B------:R-:W-:Y:S02]  /*13310*/  ISETP.GE.U32.AND P0, PT, R19, R16, PT ;  /* 0x000000101300720c */ /* 0x000fe40003f06070 */
[----:B------:R-:W0:Y:S01]  /*13320*/  F2I.FTZ.U32.TRUNC.NTZ R19, R37 ;  /* 0x0000002500137305 */ /* 0x000e22000021f000 */
[----:B------:R-:W-:Y:S02]  /*13330*/  LOP3.LUT R16, R39, c[0x0][0x228], RZ, 0x3c, !PT ;  /* 0x00008a0027107a12 */ /* 0x000fe400078e3cff */
[----:B------:R-:W-:-:S02]  /*13340*/  ISETP.NE.AND P2, PT, RZ, c[0x0][0x228], PT ;  /* 0x00008a00ff007a0c */ /* 0x000fc40003f45270 */
[----:B------:R-:W-:-:S06]  /*13350*/  ISETP.GE.AND P4, PT, R16, RZ, PT ;  /* 0x000000ff1000720c */ /* 0x000fcc0003f86270 */
        /* <DEDUP_REMOVED lines=11> */
[----:B------:R-:W-:Y:S02]  /*13410*/  IMAD.MOV.U32 R19, RZ, RZ, R38 ;  /* 0x000000ffff137224 */ /* 0x000fe400078e0026 */
[----:B------:R-:W-:Y:S02]  /*13420*/  IMAD.IADD R16, R23, 0x1, R36 ;  /* 0x0000000117107824 */ /* 0x000fe400078e0224 */
[----:B------:R-:W-:-:S04]  /*13430*/  IMAD.HI.U32 R18, R18, R19, RZ ;  /* 0x0000001312127227 */ /* 0x000fc800078e00ff */
[----:B------:R-:W-:Y:S02]  /*13440*/  IMAD.MOV R18, RZ, RZ, -R18 ;  /* 0x000000ffff127224 */ /* 0x000fe400078e0a12 */
[----:B------:R-:W-:Y:S02]  /*13450*/  IMAD.MOV.U32 R37, RZ, RZ, 0x4 ;  /* 0x00000004ff257424 */ /* 0x000fe400078e00ff */
[----:B------:R-:W-:Y:S01]  /*13460*/  IMAD R18, R43, R18, R19 ;  /* 0x000000122b127224 */ /* 0x000fe200078e0213 */
[----:B------:R-:W-:Y:S01]  /*13470*/  HADD2.F32 R19, -RZ, R17.H0_H0 ;  /* 0x20000011ff137230 */ /* 0x000fe20000004100 */
[----:B------:R-:W-:-:S03]  /*13480*/  IMAD.WIDE R16, R16, R37, c[0x0][0x180] ;  /* 0x0000600010107625 */ /* 0x000fc600078e0225 */
[----:B------:R-:W-:-:S13]  /*13490*/  ISETP.GT.U32.AND P0, PT, R43, R18, PT ;  /* 0x000000122b00720c */ /* 0x000fda0003f04070 */
[----:B------:R-:W-:-:S05]  /*134a0*/  @!P0 IMAD.IADD R18, R18, 0x1, -R43 ;  /* 0x0000000112128824 */ /* 0x000fca00078e0a2b */
[----:B------:R-:W-:-:S13]  /*134b0*/  ISETP.GT.U32.AND P0, PT, R43, R18, PT ;  /* 0x000000122b00720c */ /* 0x000fda0003f04070 */
[----:B------:R-:W-:-:S04]  /*134c0*/  @!P0 IMAD.IADD R18, R18, 0x1, -R43 ;  /* 0x0000000112128824 */ /* 0x000fc800078e0a2b */
[----:B------:R-:W-:Y:S01]  /*134d0*/  @!P2 IMAD.MOV R18, RZ, RZ, -R18 ;  /* 0x000000ffff12a224 */ /* 0x000fe200078e0a12 */
[----:B------:R-:W-:-:S05]  /*134e0*/  @!P4 LOP3.LUT R18, RZ, c[0x0][0x224], RZ, 0x33, !PT ;  /* 0x00008900ff12ca12 */ /* 0x000fca00078e33ff */
[----:B------:R-:W-:-:S06]  /*134f0*/  IMAD.SHL.U32 R18, R18, 0x4, RZ ;  /* 0x0000000412127824 */ /* 0x000fcc00078e00ff */
[----:B------:R-:W0:Y:S02]  /*13500*/  LDS R18, [R18+0x188] ;  /* 0x0001880012127984 */ /* 0x000e240000000800 */
[----:B0-----:R-:W-:-:S05]  /*13510*/  FADD.FTZ R19, R19, -R18 ;  /* 0x8000001213137221 */ /* 0x001fca0000010000 */
[----:B------:R0:W-:Y:S02]  /*13520*/  STG.E [R16.64], R19 ;  /* 0x0000001310007986 */ /* 0x0001e4000c101904 */
.L_x_8427:
[----:B------:R1:W-:Y:S04]  /*13530*/  STG.E [R14.64], R35 ;  /* 0x000000230e007986 */ /* 0x0003e8000c101904 */
[----:B------:R1:W-:Y:S02]  /*13540*/  STS [0x184], R40 ;  /* 0x00018428ff007388 */ /* 0x0003e40000000800 */
.L_x_8413:
[----:B------:R-:W-:Y:S01]  /*13550*/  WARPSYNC 0xffffffff ;  /* 0xffffffff00007948 */ /* 0x000fe20003800000 */
[----:B------:R-:W-:Y:S01]  /*13560*/  BAR.SYNC.DEFER_BLOCKING 0x0 ;  /* 0x0000000000007b1d */ /* 0x000fe20000010000 */
[----:B------:R-:W-:-:S04]  /*13570*/  IADD3 R34, R34, 0x1, RZ ;  /* 0x0000000122227810 */ /* 0x000fc80007ffe0ff */
[----:B------:R-:W-:Y:S01]  /*13580*/  ISETP.GE.U32.AND P0, PT, R34, 0x20, PT ;  /* 0x000000202200780c */ /* 0x000fe20003f06070 */
[----:B-1----:R-:W1:Y:S02]  /*13590*/  LDS R14, [0x184] ;  /* 0x00018400ff0e7984 */ /* 0x002e640000000800 */
[----:B-1----:R-:W-:-:S13]  /*135a0*/  ISETP.LT.AND P2, PT, R14, c[0x0][0x224], PT ;  /* 0x000089000e007a0c */ /* 0x002fda0003f41270 */
[----:B------:R-:W-:Y:S05]  /*135b0*/  @!P0 BRA P2, `(.L_x_8428) ;  /* 0xffffdc7000008947 */ /* 0x000fea000103ffff */
.L_x_8411:
[----:B------:R-:W-:Y:S05]  /*135c0*/  BSYNC B0 ;  /* 0x0000000000007941 */ /* 0x000fea0003800000 */
.L_x_8410:
[----:B------:R-:W-:-:S04]  /*135d0*/  ISETP.NE.U32.AND P0, PT, RZ, c[0x0][0x1c8], PT ;  /* 0x00007200ff007a0c */ /* 0x000fc80003f05070 */
[----:B------:R-:W-:-:S04]  /*135e0*/  ISETP.NE.AND.EX P0, PT, RZ, c[0x0][0x1cc], PT, P0 ;  /* 0x00007300ff007a0c */ /* 0x000fc80003f05300 */
[----:B------:R-:W-:-:S13]  /*135f0*/  ISETP.NE.OR P0, PT, R2, RZ, !P0 ;  /* 0x000000ff0200720c */ /* 0x000fda0004705670 */
[----:B------:R-:W-:Y:S05]  /*13600*/  @P0 EXIT ;  /* 0x000000000000094d */ /* 0x000fea0003800000 */
[----:B0-----:R-:W0:Y:S01]  /*13610*/  S2R R0, SR_CTAID.X ;  /* 0x0000000000007919 */ /* 0x001e220000002500 */
[----:B------:R-:W-:-:S04]  /*13620*/  IMAD.MOV.U32 R3, RZ, RZ, 0x4 ;  /* 0x00000004ff037424 */ /* 0x000fc800078e00ff */
[----:B0-----:R-:W-:-:S06]  /*13630*/  IMAD.WIDE.U32 R2, R0, R3, c[0x0][0x1c8] ;  /* 0x0000720000027625 */ /* 0x001fcc00078e0003 */
        /* <DEDUP_REMOVED lines=11> */
.L_x_8429:
[----:B------:R-:W-:-:S05]  /*136f0*/  IADD3 R2, P0, R0, c[0x0][0x1d0], RZ ;  /* 0x0000740000027a10 */ /* 0x000fca0007f1e0ff */
[----:B------:R-:W-:-:S05]  /*13700*/  IMAD.X R3, RZ, RZ, c[0x0][0x1d4], P0 ;  /* 0x00007500ff037624 */ /* 0x000fca00000e06ff */
[----:B------:R-:W-:Y:S01]  /*13710*/  STG.E.U8 [R2.64], RZ ;  /* 0x000000ff02007986 */ /* 0x000fe2000c101104 */
[----:B------:R-:W-:Y:S05]  /*13720*/  EXIT ;  /* 0x000000000000794d */ /* 0x000fea0003800000 */
.L_x_8430:
        /* <DEDUP_REMOVED lines=13> */
.L_x_74471:


//--------------------- .text._ZN17fastertransformer38beam_online_softmax_topk_stage2_kernelI6__halfLi32ELi128EEEvPKfS3_PiPT_ii --------------------------
	.section	.text._ZN17fastertransformer38beam_online_softmax_topk_stage2_kernelI6__halfLi32ELi128EEEvPKfS3_PiPT_ii,"ax",@progbits
	.sectioninfo	@"SHI_REGISTERS=72"
	.align	128
        .global         _ZN17fastertransformer38beam_online_softmax_topk_stage2_kernelI6__halfLi32ELi128EEEvPKfS3_PiPT_ii
        .type           _ZN17fastertransformer38beam_online_softmax_topk_stage2_kernelI6__halfLi32ELi128EEEvPKfS3_PiPT_ii,@function
        .size           _ZN17fastertransformer38beam_online_softmax_topk_stage2_kernelI6__halfLi32ELi128EEEvPKfS3_PiPT_ii,(.L_x_74472 - _ZN17fastertransformer38beam_online_softmax_topk_stage2_kernelI6__halfLi32ELi128EEEvPKfS3_PiPT_ii)
        .other          _ZN17fastertransformer38beam_online_softmax_topk_stage2_kernelI6__halfLi32ELi128EEEvPKfS3_PiPT_ii,@"STO_CUDA_ENTRY STV_DEFAULT"
_ZN17fastertransformer38beam_online_softmax_topk_stage2_kernelI6__halfLi32ELi128EEEvPKfS3_PiPT_ii:
.text._ZN17fastertransformer38beam_online_softmax_topk_stage2_kernelI6__halfLi32ELi128EEEvPKfS3_PiPT_ii:
        /* <DEDUP_REMOVED lines=8> */
[C---:B------:R-:W-:Y:S01]  /*0080*/  PRMT R8, R5.reuse, 0x7610, R8 ;  /* 0x0000761005087816 */ /* 0x040fe20000000008 */
[----:B------:R-:W-:Y:S01]  /*0090*/  IMAD.MOV.U32 R7, RZ, RZ, RZ ;  /* 0x000000ffff077224 */ /* 0x000fe200078e00ff */
[----:B------:R-:W-:Y:S01]  /*00a0*/  STL.64 [R1+0xd0], R2 ;  /* 0x0000d00201007387 */ /* 0x000fe20000100a00 */
[----:B------:R-:W-:Y:S01]  /*00b0*/  IMAD.MOV.U32 R4, RZ, RZ, -0x1 ;  /* 0xffffffffff047424 */ /* 0x000fe200078e00ff */
[C---:B------:R-:W-:Y:S01]  /*00c0*/  PRMT R9, R5.reuse, 0x7610, R9 ;  /* 0x0000761005097816 */ /* 0x040fe20000000009 */
[----:B------:R-:W-:Y:S01]  /*00d0*/  BSSY B0, `(.L_x_8431) ;  /* 0x00000cc000007945 */ /* 0x000fe20003800000 */
[----:B------:R0:W-:Y:S01]  /*00e0*/  STL [R1+0x150], R0 ;  /* 0x0001500001007387 */ /* 0x0001e20000100800 */
[C---:B------:R-:W-:Y:S01]  /*00f0*/  PRMT R10, R5.reuse, 0x7610, R10 ;  /* 0x00007610050a7816 */ /* 0x040fe2000000000a */
[----:B------:R-:W-:Y:S01]  /*0100*/  IMAD.MOV.U32 R37, RZ, RZ, -0x38802000 ;  /* 0xc77fe000ff257424 */ /* 0x000fe200078e00ff */
[----:B------:R-:W-:Y:S01]  /*0110*/  PRMT R11, R5, 0x7610, R11 ;  /* 0x00007610050b7816 */ /* 0x000fe2000000000b */
[----:B------:R-:W-:Y:S01]  /*0120*/  STL.64 [R1+0xd8], R2 ;  /* 0x0000d80201007387 */ /* 0x000fe20000100a00 */
[----:B------:R-:W-:-:S03]  /*0130*/  IMAD.MOV.U32 R36, RZ, RZ, RZ ;  /* 0x000000ffff247224 */ /* 0x000fc600078e00ff */
[----:B------:R-:W-:Y:S01]  /*0140*/  STL.64 [R1+0xe0], R2 ;  /* 0x0000e00201007387 */ /* 0x000fe20000100a00 */
[----:B0-----:R-:W-:-:S03]  /*0150*/  PRMT R0, R5, 0x7610, R0 ;  /* 0x0000761005007816 */ /* 0x001fc60000000000 */
[----:B------:R-:W-:Y:S04]  /*0160*/  STL.64 [R1+0xe8], R2 ;  /* 0x0000e80201007387 */ /* 0x000fe80000100a00 */
[----:B------:R0:W-:Y:S04]  /*0170*/  STL.64 [R1+0xf0], R2 ;  /* 0x0000f00201007387 */ /* 0x0001e80000100a00 */
[----:B------:R1:W-:Y:S04]  /*0180*/  STL.U16 [R1+0x16a], R0 ;  /* 0x00016a0001007387 */ /* 0x0003e80000100400 */
[----:B------:R2:W-:Y:S01]  /*0190*/  STL.64 [R1+0xc8], R6 ;  /* 0x0000c80601007387 */ /* 0x0005e20000100a00 */
[----:B0-----:R-:W-:-:S03]  /*01a0*/  PRMT R3, R5, 0x5410, R5 ;  /* 0x0000541005037816 */ /* 0x001fc60000000005 */
[----:B------:R-:W-:Y:S01]  /*01b0*/  STL [R1+0xf8], R4 ;  /* 0x0000f80401007387 */ /* 0x000fe20000100800 */
[----:B------:R-:W-:-:S03]  /*01c0*/  PRMT R2, R5, 0x5410, R5 ;  /* 0x0000541005027816 */ /* 0x000fc60000000005 */
[----:B-1----:R-:W0:Y:S01]  /*01d0*/  S2R R0, SR_TID.X ;  /* 0x0000000000007919 */ /* 0x002e220000002100 */
[----:B--2---:R-:W-:-:S03]  /*01e0*/  PRMT R6, R5, 0x5410, R5 ;  /* 0x0000541005067816 */ /* 0x004fc60000000005 */
[----:B------:R-:W-:Y:S01]  /*01f0*/  STL [R1+0xfc], R4 ;  /* 0x0000fc0401007387 */ /* 0x000fe20000100800 */
[----:B------:R-:W-:-:S03]  /*0200*/  PRMT R7, R5, 0x5410, R5 ;  /* 0x0000541005077816 */ /* 0x000fc60000000005 */
        /* <DEDUP_REMOVED lines=20> */
[----:B------:R2:W-:Y:S04]  /*0350*/  STL [R1+0x158], R3 ;  /* 0x0001580301007387 */ /* 0x0005e80000100800 */
[----:B------:R3:W-:Y:S01]  /*0360*/  STL [R1+0x15c], R6 ;  /* 0x00015c0601007387 */ /* 0x0007e20000100800 */
[----:B-1----:R-:W-:-:S03]  /*0370*/  PRMT R4, R5, 0x7610, R4 ;  /* 0x0000761005047816 */ /* 0x002fc60000000004 */
[----:B------:R1:W-:Y:S01]  /*0380*/  STL [R1+0x160], R7 ;  /* 0x0001600701007387 */ /* 0x0003e20000100800 */
        /* <DEDUP_REMOVED lines=23> */
[----:B------:R-:W-:Y:S01]  /*0500*/  STL.U16 [R1+0x17c], R11 ;  /* 0x00017c0b01007387 */ /* 0x000fe20000100400 */
[----:B--2---:R-:W-:-:S03]  /*0510*/  PRMT R9, R5, 0x7610, R9 ;  /* 0x0000761005097816 */ /* 0x004fc60000000009 */
[----:B------:R-:W-:Y:S01]  /*0520*/  STL.U16 [R1+0x182], R6 ;  /* 0x0001820601007387 */ /* 0x000fe20000100400 */
[----:B---3--:R-:W-:-:S03]  /*0530*/  IMAD.MOV.U32 R3, RZ, RZ, c[0x0][0x184] ;  /* 0x00006100ff037624 */ /* 0x008fc600078e00ff */
        /* <DEDUP_REMOVED lines=8> */
[----:B------:R0:W-:Y:S02]  /*05c0*/  STL [R1+0x154], R2 ;  /* 0x0001540201007387 */ /* 0x0001e40000100800 */
        /* <DEDUP_REMOVED lines=24> */
.L_x_8435:
        /* <DEDUP_REMOVED lines=10> */
.L_x_8434:
[----:B------:R-:W-:Y:S05]  /*07f0*/  BSYNC B1 ;  /* 0x0000000000017941 */ /* 0x000fea0003800000 */
.L_x_8433:
        /* <DEDUP_REMOVED lines=14> */
.L_x_8438:
        /* <DEDUP_REMOVED lines=38> */
.L_x_8437:
[----:B------:R-:W-:Y:S05]  /*0b40*/  BSYNC B1 ;  /* 0x0000000000017941 */ /* 0x000fea0003800000 */
.L_x_8436:
        /* <DEDUP_REMOVED lines=25> */
.L_x_8440:
[----:B------:R-:W-:Y:S05]  /*0ce0*/  BSYNC B1 ;  /* 0x0000000000017941 */ /* 0x000fea0003800000 */
.L_x_8439:
        /* <DEDUP_REMOVED lines=10> */
.L_x_8432:
[----:B------:R-:W-:Y:S05]  /*0d90*/  BSYNC B0 ;  /* 0x0000000000007941 */ /* 0x000fea0003800000 */
.L_x_8431:
        /* <DEDUP_REMOVED lines=23> */
.L_x_8447:
[----:B-1----:R-:W-:Y:S01]  /*0f10*/  IMAD R11, R0, 0x42, R5 ;  /* 0x00000042000b7824 */ /* 0x002fe200078e0205 */
[C---:B------:R-:W-:Y:S01]  /*0f20*/  IADD3 R33, R5.reuse, 0x4, RZ ;  /* 0x0000000405217810 */ /* 0x040fe20007ffe0ff */
[C-C-:B------:R-:W-:Y:S01]  /*0f30*/  IMAD R28, R5.reuse, 0x4, R4.reuse ;  /* 0x00000004051c7824 */ /* 0x140fe200078e0204 */
[----:B------:R-:W-:Y:S01]  /*0f40*/  IADD3 R10, R10, -0x10, RZ ;  /* 0xfffffff00a0a7810 */ /* 0x000fe20007ffe0ff */
[--C-:B------:R-:W-:Y:S01]  /*0f50*/  IMAD R29, R5, 0x2, R4.reuse ;  /* 0x00000002051d7824 */ /* 0x100fe200078e0204 */
[----:B------:R-:W0:Y:S01]  /*0f60*/  LDS.64 R12, [R11.X4+0x470] ;  /* 0x000470000b0c7984 */ /* 0x000e220000004a00 */
[C-C-:B------:R-:W-:Y:S01]  /*0f70*/  IMAD R32, R33.reuse, 0x4, R4.reuse ;  /* 0x0000000421207824 */ /* 0x140fe200078e0204 */
[----:B------:R-:W-:Y:S01]  /*0f80*/  ISETP.GT.AND P1, PT, R10, 0xc, PT ;  /* 0x0000000c0a00780c */ /* 0x000fe20003f24270 */
[----:B------:R-:W-:Y:S01]  /*0f90*/  IMAD R33, R33, 0x2, R4 ;  /* 0x0000000221217824 */ /* 0x000fe200078e0204 */
[----:B------:R-:W1:Y:S04]  /*0fa0*/  LDS.64 R16, [R11.X4+0x478] ;  /* 0x000478000b107984 */ /* 0x000e680000004a00 */
[----:B------:R-:W2:Y:S04]  /*0fb0*/  LDS.64 R22, [R11.X4+0x3f0] ;  /* 0x0003f0000b167984 */ /* 0x000ea80000004a00 */
[----:B------:R-:W-:Y:S04]  /*0fc0*/  LDS.64 R30, [R11.X4+0x3f8] ;  /* 0x0003f8000b1e7984 */ /* 0x000fe80000004a00 */
[----:B------:R-:W-:Y:S04]  /*0fd0*/  LDS.64 R26, [R11.X4+0x488] ;  /* 0x000488000b1a7984 */ /* 0x000fe80000004a00 */
[----:B------:R-:W3:Y:S04]  /*0fe0*/  LDS.64 R34, [R11.X4+0x480] ;  /* 0x000480000b227984 */ /* 0x000ee80000004a00 */
[----:B------:R-:W-:Y:S04]  /*0ff0*/  LDS.64 R6, [R11.X4+0x400] ;  /* 0x000400000b067984 */ /* 0x000fe80000004a00 */
[----:B------:R-:W4:Y:S04]  /*1000*/  LDS.64 R14, [R11.X4+0x490] ;  /* 0x000490000b0e7984 */ /* 0x000f280000004a00 */
[----:B------:R-:W-:Y:S04]  /*1010*/  LDS.64 R8, [R11.X4+0x408] ;  /* 0x000408000b087984 */ /* 0x000fe80000004a00 */
[----:B------:R-:W-:Y:S01]  /*1020*/  LDS.64 R20, [R11.X4+0x418] ;  /* 0x000418000b147984 */ /* 0x000fe20000004a00 */
[----:B0-----:R-:W-:-:S03]  /*1030*/  F2FP.PACK_AB R18, R13, R12 ;  /* 0x0000000c0d12723e */ /* 0x001fc600000000ff */
[----:B------:R-:W0:Y:S01]  /*1040*/  LDS.64 R12, [R11.X4+0x498] ;  /* 0x000498000b0c7984 */ /* 0x000e220000004a00 */
[----:B-1----:R-:W-:Y:S02]  /*1050*/  F2FP.PACK_AB R24, R17, R16 ;  /* 0x000000101118723e */ /* 0x002fe400000000ff */
[C---:B------:R-:W-:Y:S01]  /*1060*/  PRMT R25, R18.reuse, 0x7610, R25 ;  /* 0x0000761012197816 */ /* 0x040fe20000000019 */
[----:B------:R-:W-:Y:S01]  /*1070*/  LDS.64 R16, [R11.X4+0x410] ;  /* 0x000410000b107984 */ /* 0x000fe20000004a00 */
[----:B------:R-:W-:Y:S02]  /*1080*/  PRMT R36, R18, 0x7632, R36 ;  /* 0x0000763212247816 */ /* 0x000fe40000000024 */
[C---:B------:R-:W-:Y:S01]  /*1090*/  PRMT R37, R24.reuse, 0x7610, R37 ;  /* 0x0000761018257816 */ /* 0x040fe20000000025 */
[----:B------:R-:W1:Y:S01]  /*10a0*/  LDS.64 R18, [R11.X4+0x4a0] ;  /* 0x0004a0000b127984 */ /* 0x000e620000004a00 */
[----:B------:R-:W-:-:S03]  /*10b0*/  PRMT R38, R24, 0x7632, R38 ;  /* 0x0000763218267816 */ /* 0x000fc60000000026 */
[----:B--2---:R-:W-:Y:S04]  /*10c0*/  STL [R28], R22 ;  /* 0x000000161c007387 */ /* 0x004fe80000100800 */
[----:B------:R-:W-:Y:S01]  /*10d0*/  STL.U16 [R29+0x80], R25 ;  /* 0x000080191d007387 */ /* 0x000fe20000100400 */
[----:B---3--:R-:W-:-:S03]  /*10e0*/  F2FP.PACK_AB R34, R35, R34 ;  /* 0x000000222322723e */ /* 0x008fc600000000ff */
[----:B------:R-:W2:Y:S04]  /*10f0*/  LDS.64 R24, [R11.X4+0x4a8] ;  /* 0x0004a8000b187984 */ /* 0x000ea80000004a00 */
[----:B------:R-:W-:Y:S01]  /*1100*/  STL [R28+0x4], R23 ;  /* 0x000004171c007387 */ /* 0x000fe20000100800 */
[----:B----4-:R-:W-:-:S03]  /*1110*/  F2FP.PACK_AB R14, R15, R14 ;  /* 0x0000000e0f0e723e */ /* 0x010fc600000000ff */
[----:B------:R-:W3:Y:S04]  /*1120*/  LDS.64 R22, [R11.X4+0x420] ;  /* 0x000420000b167984 */ /* 0x000ee80000004a00 */
[----:B------:R-:W-:Y:S04]  /*1130*/  STL.U16 [R29+0x82], R36 ;  /* 0x000082241d007387 */ /* 0x000fe80000100400 */
[----:B------:R4:W-:Y:S01]  /*1140*/  STL [R28+0x8], R30 ;  /* 0x0000081e1c007387 */ /* 0x0009e20000100800 */
[----:B0-----:R-:W-:-:S03]  /*1150*/  F2FP.PACK_AB R12, R13, R12 ;  /* 0x0000000c0d0c723e */ /* 0x001fc600000000ff */
[----:B------:R-:W-:Y:S04]  /*1160*/  STL.U16 [R29+0x84], R37 ;  /* 0x000084251d007387 */ /* 0x000fe80000100400 */
[----:B------:R0:W-:Y:S01]  /*1170*/  STL [R28+0xc], R31 ;  /* 0x00000c1f1c007387 */ /* 0x0001e20000100800 */
[----:B----4-:R-:W-:-:S03]  /*1180*/  F2FP.PACK_AB R30, R27, R26 ;  /* 0x0000001a1b1e723e */ /* 0x010fc600000000ff */
[----:B------:R4:W5:Y:S01]  /*1190*/  LDS.64 R26, [R11.X4+0x428] ;  /* 0x000428000b1a7984 */ /* 0x0009620000004a00 */
[----:B-1----:R-:W-:Y:S02]  /*11a0*/  F2FP.PACK_AB R18, R19, R18 ;  /* 0x000000121312723e */ /* 0x002fe400000000ff */
[----:B------:R-:W-:Y:S01]  /*11b0*/  PRMT R15, R30, 0x7632, R15 ;  /* 0x000076321e0f7816 */ /* 0x000fe2000000000f */
[----:B------:R1:W-:Y:S01]  /*11c0*/  STL.U16 [R29+0x86], R38 ;  /* 0x000086261d007387 */ /* 0x0003e20000100400 */
[----:B0-----:R-:W-:-:S03]  /*11d0*/  PRMT R28, R34, 0x7632, R28 ;  /* 0x00007632221c7816 */ /* 0x001fc6000000001c */
[----:B------:R0:W-:Y:S01]  /*11e0*/  STL [R32], R6 ;  /* 0x0000000620007387 */ /* 0x0001e20000100800 */
[----:B----4-:R-:W-:-:S03]  /*11f0*/  PRMT R11, R14, 0x7632, R11 ;  /* 0x000076320e0b7816 */ /* 0x010fc6000000000b */
[----:B------:R-:W-:Y:S01]  /*1200*/  STL.U16 [R33+0x80], R34 ;  /* 0x0000802221007387 */ /* 0x000fe20000100400 */
[----:B--2---:R-:W-:Y:S02]  /*1210*/  F2FP.PACK_AB R24, R25, R24 ;  /* 0x000000181918723e */ /* 0x004fe400000000ff */
[----:B-1----:R-:W-:Y:S01]  /*1220*/  IADD3 R29, R5, 0x8, RZ ;  /* 0x00000008051d7810 */ /* 0x002fe20007ffe0ff */
[----:B------:R1:W-:Y:S04]  /*1230*/  STL [R32+0x4], R7 ;  /* 0x0000040720007387 */ /* 0x0003e80000100800 */
[----:B------:R-:W-:Y:S01]  /*1240*/  STL.U16 [R33+0x82], R28 ;  /* 0x0000821c21007387 */ /* 0x000fe20000100400 */
[C-C-:B0-----:R-:W-:Y:S02]  /*1250*/  IMAD R6, R29.reuse, 0x4, R4.reuse ;  /* 0x000000041d067824 */ /* 0x141fe400078e0204 */
[----:B------:R-:W-:Y:S01]  /*1260*/  IMAD R29, R29, 0x2, R4 ;  /* 0x000000021d1d7824 */ /* 0x000fe200078e0204 */
[----:B------:R0:W-:Y:S01]  /*1270*/  STL [R32+0x8], R8 ;  /* 0x0000080820007387 */ /* 0x0001e20000100800 */
[----:B-1----:R-:W-:-:S03]  /*1280*/  IADD3 R7, R5, 0xc, RZ ;  /* 0x0000000c05077810 */ /* 0x002fc60007ffe0ff */
[----:B------:R-:W-:Y:S01]  /*1290*/  STL.U16 [R33+0x84], R30 ;  /* 0x0000841e21007387 */ /* 0x000fe20000100400 */
[----:B------:R-:W-:-:S03]  /*12a0*/  IADD3 R5, R5, 0x10, RZ ;  /* 0x0000001005057810 */ /* 0x000fc60007ffe0ff */
[----:B------:R1:W-:Y:S01]  /*12b0*/  STL [R32+0xc], R9 ;  /* 0x00000c0920007387 */ /* 0x0003e20000100800 */
[----:B0-----:R-:W-:-:S03]  /*12c0*/  IMAD R8, R7, 0x4, R4 ;  /* 0x0000000407087824 */ /* 0x001fc600078e0204 */
[----:B------:R-:W-:Y:S01]  /*12d0*/  STL.U16 [R33+0x86], R15 ;  /* 0x0000860f21007387 */ /* 0x000fe20000100400 */
[----:B------:R-:W-:-:S03]  /*12e0*/  IMAD R7, R7, 0x2, R4 ;  /* 0x0000000207077824 */ /* 0x000fc600078e0204 */
[----:B------:R-:W-:Y:S01]  /*12f0*/  STL [R6], R16 ;  /* 0x0000001006007387 */ /* 0x000fe20000100800 */
[----:B-1----:R-:W-:-:S03]  /*1300*/  PRMT R9, R12, 0x7632, R9 ;  /* 0x000076320c097816 */ /* 0x002fc60000000009 */
[----:B------:R-:W-:Y:S04]  /*1310*/  STL.U16 [R29+0x80], R14 ;  /* 0x0000800e1d007387 */ /* 0x000fe80000100400 */
[----:B------:R-:W-:Y:S04]  /*1320*/  STL [R6+0x4], R17 ;  /* 0x0000041106007387 */ /* 0x000fe80000100800 */
[----:B------:R0:W-:Y:S04]  /*1330*/  STL.U16 [R29+0x82], R11 ;  /* 0x0000820b1d007387 */ /* 0x0001e80000100400 */
[----:B------:R-:W-:Y:S04]  /*1340*/  STL [R6+0x8], R20 ;  /* 0x0000081406007387 */ /* 0x000fe80000100800 */
[----:B------:R-:W-:Y:S01]  /*1350*/  STL.U16 [R29+0x84], R12 ;  /* 0x0000840c1d007387 */ /* 0x000fe20000100400 */
[----:B0-----:R-:W-:-:S03]  /*1360*/  PRMT R11, R18, 0x7632, R11 ;  /* 0x00007632120b7816 */ /* 0x001fc6000000000b */
[----:B------:R0:W-:Y:S04]  /*1370*/  STL [R6+0xc], R21 ;  /* 0x00000c1506007387 */ /* 0x0001e80000100800 */
[----:B------:R1:W-:Y:S04]  /*1380*/  STL.U16 [R29+0x86], R9 ;  /* 0x000086091d007387 */ /* 0x0003e80000100400 */
[----:B---3--:R1:W-:Y:S01]  /*1390*/  STL [R8], R22 ;  /* 0x0000001608007387 */ /* 0x0083e20000100800 */
[----:B0-----:R-:W-:-:S03]  /*13a0*/  PRMT R6, R24, 0x7632, R6 ;  /* 0x0000763218067816 */ /* 0x001fc60000000006 */
[----:B------:R1:W-:Y:S04]  /*13b0*/  STL.U16 [R7+0x80], R18 ;  /* 0x0000801207007387 */ /* 0x0003e80000100400 */
[----:B------:R1:W-:Y:S04]  /*13c0*/  STL [R8+0x4], R23 ;  /* 0x0000041708007387 */ /* 0x0003e80000100800 */
[----:B------:R1:W-:Y:S04]  /*13d0*/  STL.U16 [R7+0x82], R11 ;  /* 0x0000820b07007387 */ /* 0x0003e80000100400 */
[----:B-----5:R1:W-:Y:S04]  /*13e0*/  STL [R8+0x8], R26 ;  /* 0x0000081a08007387 */ /* 0x0203e80000100800 */
[----:B------:R1:W-:Y:S04]  /*13f0*/  STL.U16 [R7+0x84], R24 ;  /* 0x0000841807007387 */ /* 0x0003e80000100400 */
[----:B------:R1:W-:Y:S04]  /*1400*/  STL [R8+0xc], R27 ;  /* 0x00000c1b08007387 */ /* 0x0003e80000100800 */
[----:B------:R1:W-:Y:S01]  /*1410*/  STL.U16 [R7+0x86], R6 ;  /* 0x0000860607007387 */ /* 0x0003e20000100400 */
[----:B------:R-:W-:Y:S05]  /*1420*/  @P1 BRA `(.L_x_8447) ;  /* 0xfffffae000001947 */ /* 0x000fea000383ffff */
.L_x_8446:
[----:B------:R-:W-:-:S13]  /*1430*/  ISETP.GT.AND P1, PT, R10, 0x4, PT ;  /* 0x000000040a00780c */ /* 0x000fda0003f24270 */
[----:B------:R-:W-:Y:S05]  /*1440*/  @!P1 BRA `(.L_x_8448) ;  /* 0x0000029000009947 */ /* 0x000fea0003800000 */
[----:B-1----:R-:W-:Y:S01]  /*1450*/  IMAD R11, R0, 0x42, R5 ;  /* 0x00000042000b7824 */ /* 0x002fe200078e0205 */
[----:B------:R-:W-:Y:S02]  /*1460*/  PLOP3.LUT P0, PT, PT, PT, PT, 0x8, 0x0 ;  /* 0x000000000000781c */ /* 0x000fe40003f0e170 */
        /* <DEDUP_REMOVED lines=11> */
[--C-:B------:R-:W-:Y:S01]  /*1520*/  IMAD R14, R5, 0x4, R4.reuse ;  /* 0x00000004050e7824 */ /* 0x100fe200078e0204 */
[----:B-1----:R-:W-:Y:S01]  /*1530*/  F2FP.PACK_AB R17, R17, R16 ;  /* 0x000000101111723e */ /* 0x002fe200000000ff */
[----:B------:R-:W-:Y:S01]  /*1540*/  IMAD R16, R5, 0x2, R4 ;  /* 0x0000000205107824 */ /* 0x000fe200078e0204 */
[----:B------:R-:W-:Y:S02]  /*1550*/  PRMT R24, R15, 0x7632, R24 ;  /* 0x000076320f187816 */ /* 0x000fe40000000018 */
[----:B--2---:R0:W-:Y:S01]  /*1560*/  STL [R14], R12 ;  /* 0x0000000c0e007387 */ /* 0x0041e20000100800 */
[----:B------:R-:W-:-:S03]  /*1570*/  IADD3 R5, R5, 0x8, RZ ;  /* 0x0000000805057810 */ /* 0x000fc60007ffe0ff */
[----:B------:R-:W-:Y:S01]  /*1580*/  STL.U16 [R16+0x80], R15 ;  /* 0x0000800f10007387 */ /* 0x000fe20000100400 */
[----:B---3--:R-:W-:Y:S02]  /*1590*/  F2FP.PACK_AB R20, R21, R20 ;  /* 0x000000141514723e */ /* 0x008fe400000000ff */
        /* <DEDUP_REMOVED lines=20> */
.L_x_8448:
[----:B------:R-:W-:-:S13]  /*16e0*/  ISETP.NE.OR P0, PT, R10, RZ, P0 ;  /* 0x000000ff0a00720c */ /* 0x000fda0000705670 */
[----:B------:R-:W-:Y:S05]  /*16f0*/  @!P0 BRA `(.L_x_8444) ;  /* 0x0000017000008947 */ /* 0x000fea0003800000 */
.L_x_8445:
        /* <DEDUP_REMOVED lines=23> */
.L_x_8444:
        /* <DEDUP_REMOVED lines=8> */
.L_x_8449:
        /* <DEDUP_REMOVED lines=11> */
.L_x_8443:
[----:B------:R-:W-:-:S05]  /*19a0*/  IMAD R0, R0, 0x108, RZ ;  /* 0x0000010800007824 */ /* 0x000fca00078e02ff */
[----:B------:R-:W0:Y:S02]  /*19b0*/  LDS.64 R36, [R0+0x4f0] ;  /* 0x0004f00000247984 */ /* 0x000e240000000a00 */
[----:B0-----:R-:W-:Y:S02]  /*19c0*/  IMAD.MOV.U32 R2, RZ, RZ, R37 ;  /* 0x000000ffff027224 */ /* 0x001fe400078e0025 */
[----:B------:R-:W-:-:S05]  /*19d0*/  IMAD.MOV.U32 R3, RZ, RZ, R36 ;  /* 0x000000ffff037224 */ /* 0x000fca00078e0024 */
[----:B------:R0:W-:Y:S02]  /*19e0*/  STL.64 [R1+0xc8], R2 ;  /* 0x0000c80201007387 */ /* 0x0001e40000100a00 */
.L_x_8442:
[----:B------:R-:W-:Y:S05]  /*19f0*/  BSYNC B0 ;  /* 0x0000000000007941 */ /* 0x000fea0003800000 */
.L_x_8441:
[----:B------:R-:W2:Y:S04]  /*1a00*/  LDL.64 R54, [R1+0x188] ;  /* 0x0001880001367983 */ /* 0x000ea80000100a00 */
[----:B------:R-:W3:Y:S04]  /*1a10*/  LDL.64 R38, [R1+0x168] ;  /* 0x0001680001267983 */ /* 0x000ee80000100a00 */
[----:B------:R-:W4:Y:S04]  /*1a20*/  LDL.64 R50, [R1+0x158] ;  /* 0x0001580001327983 */ /* 0x000f280000100a00 */
[----:B01----:R-:W5:Y:S04]  /*1a30*/  LDL.64 R6, [R1+0x180] ;  /* 0x0001800001067983 */ /* 0x003f680000100a00 */
        /* <DEDUP_REMOVED lines=20> */
[----:B------:R-:W-:Y:S03]  /*1b80*/  BSSY B0, `(.L_x_8450) ;  /* 0x0000282000007945 */ /* 0x000fe60003800000 */
[----:B------:R-:W-:Y:S01]  /*1b90*/  BAR.SYNC.DEFER_BLOCKING 0x0 ;  /* 0x0000000000007b1d */ /* 0x000fe20000010000 */
[----:B--2---:R-:W-:-:S02]  /*1ba0*/  IMAD.MOV.U32 R4, RZ, RZ, R54 ;  /* 0x000000ffff047224 */ /* 0x004fc400078e0036 */
[----:B------:R-:W-:-:S04]  /*1bb0*/  IMAD.MOV.U32 R5, RZ, RZ, R55 ;  /* 0x000000ffff057224 */ /* 0x000fc800078e0037 */
[----:B------:R-:W-:Y:S04]  /*1bc0*/  SHFL.DOWN PT, R4, R4, 0x1, 0x1f ;  /* 0x08201f0004047f89 */ /* 0x000fe800000e0000 */
[----:B------:R-:W0:Y:S01]  /*1bd0*/  SHFL.DOWN PT, R5, R5, 0x1, 0x1f ;  /* 0x08201f0005057f89 */ /* 0x000e2200000e0000 */
[----:B---3--:R-:W-:Y:S02]  /*1be0*/  IMAD.MOV.U32 R58, RZ, RZ, R38 ;  /* 0x000000ffff3a7224 */ /* 0x008fe400078e0026 */
[----:B------:R-:W-:-:S04]  /*1bf0*/  IMAD.MOV.U32 R59, RZ, RZ, R39 ;  /* 0x000000ffff3b7224 */ /* 0x000fc800078e0027 */
[----:B------:R-:W-:Y:S04]  /*1c00*/  SHFL.DOWN PT, R58, R58, 0x1, 0x1f ;  /* 0x08201f003a3a7f89 */ /* 0x000fe800000e0000 */
[----:B------:R-:W1:Y:S01]  /*1c10*/  SHFL.DOWN PT, R59, R59, 0x1, 0x1f ;  /* 0x08201f003b3b7f89 */ /* 0x000e6200000e0000 */
[----:B-----5:R-:W-:Y:S02]  /*1c20*/  IMAD.MOV.U32 R48, RZ, RZ, R6 ;  /* 0x000000ffff307224 */ /* 0x020fe400078e0006 */
[----:B------:R-:W-:Y:S01]  /*1c30*/  IMAD.MOV.U32 R49, RZ, RZ, R7 ;  /* 0x000000ffff317224 */ /* 0x000fe200078e0007 */
[----:B0-----:R4:W-:Y:S02]  /*1c40*/  STL.64 [R1+0xc0], R4 ;  /* 0x0000c00401007387 */ /* 0x0019e40000100a00 */
[----:B----4-:R-:W-:-:S02]  /*1c50*/  IMAD.MOV.U32 R4, RZ, RZ, R50 ;  /* 0x000000ffff047224 */ /* 0x010fc400078e0032 */
[----:B------:R-:W-:-:S04]  /*1c60*/  IMAD.MOV.U32 R5, RZ, RZ, R51 ;  /* 0x000000ffff057224 */ /* 0x000fc800078e0033 */
[----:B------:R-:W-:Y:S04]  /*1c70*/  SHFL.DOWN PT, R4, R4, 0x1, 0x1f ;  /* 0x08201f0004047f89 */ /* 0x000fe800000e0000 */
[----:B------:R-:W0:Y:S01]  /*1c80*/  SHFL.DOWN PT, R5, R5, 0x1, 0x1f ;  /* 0x08201f0005057f89 */ /* 0x000e2200000e0000 */
[----:B------:R-:W-:-:S03]  /*1c90*/  IMAD.MOV.U32 R56, RZ, RZ, R8 ;  /* 0x000000ffff387224 */ /* 0x000fc600078e0008 */
[----:B------:R-:W-:Y:S01]  /*1ca0*/  SHFL.DOWN PT, R64, R42, 0x1, 0x1f ;  /* 0x08201f002a407f89 */ /* 0x000fe200000e0000 */
[----:B------:R-:W-:-:S03]  /*1cb0*/  IMAD.MOV.U32 R57, RZ, RZ, R9 ;  /* 0x000000ffff397224 */ /* 0x000fc600078e0009 */
[----:B------:R-:W2:Y:S04]  /*1cc0*/  SHFL.DOWN PT, R65, R43, 0x1, 0x1f ;  /* 0x08201f002b417f89 */ /* 0x000ea800000e0000 */
[----:B------:R-:W-:Y:S04]  /*1cd0*/  SHFL.DOWN PT, R48, R48, 0x1, 0x1f ;  /* 0x08201f0030307f89 */ /* 0x000fe800000e0000 */
[----:B------:R-:W3:Y:S01]  /*1ce0*/  SHFL.DOWN PT, R49, R49, 0x1, 0x1f ;  /* 0x08201f0031317f89 */ /* 0x000ee200000e0000 */
[----:B------:R-:W-:Y:S02]  /*1cf0*/  IMAD.MOV.U32 R60, RZ, RZ, R10 ;  /* 0x000000ffff3c7224 */ /* 0x000fe400078e000a */
[----:B------:R-:W-:Y:S01]  /*1d00*/  IMAD.MOV.U32 R61, RZ, RZ, R11 ;  /* 0x000000ffff3d7224 */ /* 0x000fe200078e000b */
[----:B------:R-:W-:Y:S04]  /*1d10*/  SHFL.DOWN PT, R56, R56, 0x1, 0x1f ;  /* 0x08201f0038387f89 */ /* 0x000fe800000e0000 */
[----:B------:R-:W4:Y:S04]  /*1d20*/  SHFL.DOWN PT, R57, R57, 0x1, 0x1f ;  /* 0x08201f0039397f89 */ /* 0x000f2800000e0000 */
[----:B-1----:R-:W-:Y:S04]  /*1d30*/  STL.64 [R1+0xa0], R58 ;  /* 0x0000a03a01007387 */ /* 0x002fe80000100a00 */
[----:B------:R-:W-:Y:S04]  /*1d40*/  SHFL.DOWN PT, R60, R60, 0x1, 0x1f ;  /* 0x08201f003c3c7f89 */ /* 0x000fe800000e0000 */
[----:B------:R-:W1:Y:S04]  /*1d50*/  SHFL.DOWN PT, R61, R61, 0x1, 0x1f ;  /* 0x08201f003d3d7f89 */ /* 0x000e6800000e0000 */
        /* <DEDUP_REMOVED lines=9> */
[----:B--2---:R-:W-:Y:S04]  /*1df0*/  STL.64 [R1+0x78], R64 ;  /* 0x0000784001007387 */ /* 0x004fe80000100a00 */
[----:B------:R-:W-:Y:S04]  /*1e00*/  SHFL.DOWN PT, R64, R22, 0x1, 0x1f ;  /* 0x08201f0016407f89 */ /* 0x000fe800000e0000 */
[----:B------:R-:W2:Y:S04]  /*1e10*/  SHFL.DOWN PT, R65, R23, 0x1, 0x1f ;  /* 0x08201f0017417f89 */ /* 0x000ea800000e0000 */
[----:B---3--:R3:W-:Y:S04]  /*1e20*/  STL.64 [R1+0xb8], R48 ;  /* 0x0000b83001007387 */ /* 0x0087e80000100a00 */
[----:B----4-:R4:W-:Y:S04]  /*1e30*/  STL.64 [R1+0xb0], R56 ;  /* 0x0000b03801007387 */ /* 0x0109e80000100a00 */
[----:B------:R-:W-:Y:S01]  /*1e40*/  SHFL.DOWN PT, R62, R12, 0x1, 0x1f ;  /* 0x08201f000c3e7f89 */ /* 0x000fe200000e0000 */
[----:B---3--:R-:W-:-:S02]  /*1e50*/  IMAD.MOV.U32 R48, RZ, RZ, R46 ;  /* 0x000000ffff307224 */ /* 0x008fc400078e002e */
[----:B------:R-:W-:Y:S01]  /*1e60*/  IMAD.MOV.U32 R49, RZ, RZ, R47 ;  /* 0x000000ffff317224 */ /* 0x000fe200078e002f */
[----:B------:R-:W3:Y:S01]  /*1e70*/  SHFL.DOWN PT, R63, R13, 0x1, 0x1f ;  /* 0x08201f000d3f7f89 */ /* 0x000ee200000e0000 */
[----:B----4-:R-:W-:Y:S02]  /*1e80*/  IMAD.MOV.U32 R56, RZ, RZ, R52 ;  /* 0x000000ffff387224 */ /* 0x010fe400078e0034 */
[----:B------:R-:W-:Y:S01]  /*1e90*/  IMAD.MOV.U32 R57, RZ, RZ, R53 ;  /* 0x000000ffff397224 */ /* 0x000fe200078e0035 */
[----:B------:R-:W-:Y:S04]  /*1ea0*/  SHFL.DOWN PT, R48, R48, 0x1, 0x1f ;  /* 0x08201f0030307f89 */ /* 0x000fe800000e0000 */
[----:B------:R-:W4:Y:S04]  /*1eb0*/  SHFL.DOWN PT, R49, R49, 0x1, 0x1f ;  /* 0x08201f0031317f89 */ /* 0x000f2800000e0000 */
[----:B-1----:R-:W-:Y:S04]  /*1ec0*/  STL.64 [R1+0xa8], R60 ;  /* 0x0000a83c01007387 */ /* 0x002fe80000100a00 */
[----:B-----5:R-:W-:Y:S04]  /*1ed0*/  STL.64 [R1+0x70], R58 ;  /* 0x0000703a01007387 */ /* 0x020fe80000100a00 */
[----:B------:R-:W-:Y:S04]  /*1ee0*/  SHFL.DOWN PT, R56, R56, 0x1, 0x1f ;  /* 0x08201f0038387f89 */ /* 0x000fe800000e0000 */
[----:B------:R-:W1:Y:S04]  /*1ef0*/  SHFL.DOWN PT, R57, R57, 0x1, 0x1f ;  /* 0x08201f0039397f89 */ /* 0x000e6800000e0000 */
[----:B------:R-:W-:Y:S04]  /*1f00*/  SHFL.DOWN PT, R60, R14, 0x1, 0x1f ;  /* 0x08201f000e3c7f89 */ /* 0x000fe800000e0000 */
[----:B------:R-:W5:Y:S04]  /*1f10*/  SHFL.DOWN PT, R61, R15, 0x1, 0x1f ;  /* 0x08201f000f3d7f89 */ /* 0x000f6800000e0000 */
[----:B------:R-:W-:Y:S04]  /*1f20*/  SHFL.DOWN PT, R58, R18, 0x1, 0x1f ;  /* 0x08201f00123a7f89 */ /* 0x000fe800000e0000 */
[----:B------:R-:W1:Y:S04]  /*1f30*/  SHFL.DOWN PT, R59, R19, 0x1, 0x1f ;  /* 0x08201f00133b7f89 */ /* 0x000e6800000e0000 */
[----:B0-----:R-:W-:Y:S04]  /*1f40*/  STL.64 [R1+0x80], R68 ;  /* 0x0000804401007387 */ /* 0x001fe80000100a00 */
[----:B------:R-:W-:Y:S04]  /*1f50*/  STL.64 [R1+0x60], R66 ;  /* 0x0000604201007387 */ /* 0x000fe80000100a00 */
[----:B------:R-:W-:Y:S04]  /*1f60*/  STL.64 [R1+0x48], R4 ;  /* 0x0000480401007387 */ /* 0x000fe80000100a00 */
[----:B------:R-:W-:Y:S04]  /*1f70*/  SHFL.DOWN PT, R68, R20, 0x1, 0x1f ;  /* 0x08201f0014447f89 */ /* 0x000fe800000e0000 */
[----:B------:R-:W0:Y:S04]  /*1f80*/  SHFL.DOWN PT, R69, R21, 0x1, 0x1f ;  /* 0x08201f0015457f89 */ /* 0x000e2800000e0000 */
[----:B------:R-:W-:Y:S04]  /*1f90*/  SHFL.DOWN PT, R66, R26, 0x1, 0x1f ;  /* 0x08201f001a427f89 */ /* 0x000fe800000e0000 */
[----:B------:R-:W0:Y:S04]  /*1fa0*/  SHFL.DOWN PT, R67, R27, 0x1, 0x1f ;  /* 0x08201f001b437f89 */ /* 0x000e2800000e0000 */
[----:B------:R-:W-:Y:S04]  /*1fb0*/  SHFL.DOWN PT, R4, R37, 0x1, 0x1f ;  /* 0x08201f0025047f89 */ /* 0x000fe800000e0000 */
[----:B------:R-:W0:Y:S04]  /*1fc0*/  SHFL.DOWN PT, R5, R36, 0x1, 0x1f ;  /* 0x08201f0024057f89 */ /* 0x000e2800000e0000 */
[----:B--2---:R2:W-:Y:S04]  /*1fd0*/  STL.64 [R1+0x30], R64 ;  /* 0x0000304001007387 */ /* 0x0045e80000100a00 */
[----:B---3--:R-:W-:Y:S04]  /*1fe0*/  STL.64 [R1+0x58], R62 ;  /* 0x0000583e01007387 */ /* 0x008fe80000100a00 */
[----:B--2---:R-:W2:Y:S04]  /*1ff0*/  S2R R64, SR_LANEID ;  /* 0x0000000000407919 */ /* 0x004ea80000000000 */
[----:B------:R-:W-:Y:S04]  /*2000*/  SHFL.DOWN PT, R62, R28, 0x1, 0x1f ;  /* 0x08201f001c3e7f89 */ /* 0x000fe800000e0000 */
[----:B------:R-:W3:Y:S04]  /*2010*/  SHFL.DOWN PT, R63, R29, 0x1, 0x1f ;  /* 0x08201f001d3f7f89 */ /* 0x000ee800000e0000 */
[----:B----4-:R-:W-:Y:S04]  /*2020*/  STL.64 [R1+0x98], R48 ;  /* 0x0000983001007387 */ /* 0x010fe80000100a00 */
[----:B------:R-:W-:Y:S04]  /*2030*/  SHFL.DOWN PT, R48, R34, 0x1, 0x1f ;  /* 0x08201f0022307f89 */ /* 0x000fe800000e0000 */
[----:B------:R-:W4:Y:S04]  /*2040*/  SHFL.DOWN PT, R49, R35, 0x1, 0x1f ;  /* 0x08201f0023317f89 */ /* 0x000f2800000e0000 */
[----:B-1----:R-:W-:Y:S04]  /*2050*/  STL.64 [R1+0x88], R56 ;  /* 0x0000883801007387 */ /* 0x002fe80000100a00 */
[----:B-----5:R-:W-:Y:S04]  /*2060*/  STL.64 [R1+0x50], R60 ;  /* 0x0000503c01007387 */ /* 0x020fe80000100a00 */
[----:B------:R-:W-:Y:S04]  /*2070*/  STL.64 [R1+0x40], R58 ;  /* 0x0000403a01007387 */ /* 0x000fe80000100a00 */
        /* <DEDUP_REMOVED lines=8> */
[----:B------:R-:W-:Y:S01]  /*2100*/  STL.64 [R1], R4 ;  /* 0x0000000401007387 */ /* 0x000fe20000100a00 */
[----:B--2---:R-:W-:-:S03]  /*2110*/  ISETP.GT.AND P0, PT, R64, 0x1e, PT ;  /* 0x0000001e4000780c */ /* 0x004fc60003f04270 */
[----:B---3--:R0:W-:Y:S04]  /*2120*/  STL.64 [R1+0x18], R62 ;  /* 0x0000183e01007387 */ /* 0x0081e80000100a00 */
[----:B----4-:R2:W-:Y:S01]  /*2130*/  STL.64 [R1+0x68], R48 ;  /* 0x0000683001007387 */ /* 0x0105e20000100a00 */
[----:B------:R-:W-:Y:S02]  /*2140*/  PRMT R0, R6, 0x7610, R55 ;  /* 0x0000761006007816 */ /* 0x000fe40000000037 */
[----:B0-----:R-:W-:Y:S02]  /*2150*/  PRMT R62, R46, 0x7632, R62 ;  /* 0x000076322e3e7816 */ /* 0x001fe4000000003e */
[C---:B--2---:R-:W-:Y:S02]  /*2160*/  PRMT R49, R54.reuse, 0x5410, R7 ;  /* 0x0000541036317816 */ /* 0x044fe40000000007 */
[----:B------:R-:W-:-:S02]  /*2170*/  PRMT R48, R54, 0x5432, R55 ;  /* 0x0000543236307816 */ /* 0x000fc40000000037 */
[----:B------:R-:W-:Y:S02]  /*2180*/  PRMT R54, R54, 0x7610, R6 ;  /* 0x0000761036367816 */ /* 0x000fe40000000006 */
[----:B------:R-:W-:Y:S01]  /*2190*/  PRMT R62, R62, 0x7610, R50 ;  /* 0x000076103e3e7816 */ /* 0x000fe20000000032 */
[----:B-1----:R0:W-:Y:S01]  /*21a0*/  STL.64 [R1+0x28], R56 ;  /* 0x0000283801007387 */ /* 0x0021e20000100a00 */
[--C-:B------:R-:W-:Y:S02]  /*21b0*/  PRMT R50, R50, 0x5410, R51.reuse ;  /* 0x0000541032327816 */ /* 0x100fe40000000033 */
[----:B------:R-:W-:Y:S01]  /*21c0*/  PRMT R63, R47, 0x5432, R52 ;  /* 0x000054322f3f7816 */ /* 0x000fe20000000034 */
[----:B-----5:R1:W-:Y:S01]  /*21d0*/  STL.64 [R1+0x10], R60 ;  /* 0x0000103c01007387 */ /* 0x0203e20000100a00 */
[----:B------:R-:W-:Y:S02]  /*21e0*/  PRMT R51, R53, 0x7610, R51 ;  /* 0x0000761035337816 */ /* 0x000fe40000000033 */
        /* <DEDUP_REMOVED lines=10> */
[----:B------:R-:W-:Y:S01]  /*2290*/  PRMT R53, R53, 0x7632, R53 ;  /* 0x0000763235357816 */ /* 0x000fe20000000035 */
[----:B------:R-:W-:Y:S05]  /*22a0*/  @P0 BRA `(.L_x_8451) ;  /* 0x000020f000000947 */ /* 0x000fea0003800000 */
[CC--:B------:R-:W-:Y:S01]  /*22b0*/  FSETP.GT.FTZ.AND P0, PT, R37.reuse, R4.reuse, PT ;  /* 0x000000042500720b */ /* 0x0c0fe20003f14000 */
[----:B------:R-:W-:Y:S02]  /*22c0*/  IMAD.MOV.U32 R7, RZ, RZ, R1 ;  /* 0x000000ffff077224 */ /* 0x000fe400078e0001 */
[----:B------:R-:W-:Y:S01]  /*22d0*/  IMAD.MOV.U32 R9, RZ, RZ, RZ ;  /* 0x000000ffff097224 */ /* 0x000fe200078e00ff */
[----:B------:R-:W-:Y:S02]  /*22e0*/  FSEL R6, R37, R4, P0 ;  /* 0x0000000425067208 */ /* 0x000fe40000000000 */
[----:B------:R-:W-:Y:S02]  /*22f0*/  FSEL R4, R4, R37, P0 ;  /* 0x0000002504047208 */ /* 0x000fe40000000000 */
[----:B------:R-:W-:-:S02]  /*2300*/  FSEL R8, R5, R36, P0 ;  /* 0x0000002405087208 */ /* 0x000fc40000000000 */
[----:B------:R-:W-:Y:S01]  /*2310*/  FSEL R5, R36, R5, P0 ;  /* 0x0000000524057208 */ /* 0x000fe20000000000 */
[----:B------:R-:W-:-:S04]  /*2320*/  FADD.FTZ R4, -R6, R4 ;  /* 0x0000000406047221 */ /* 0x000fc80000010100 */
[----:B------:R-:W-:-:S06]  /*2330*/  FMUL.FTZ R4, R4, 1.4426950216293334961 ;  /* 0x3fb8aa3b04047820 */ /* 0x000fcc0000410000 */
[----:B------:R-:W0:Y:S02]  /*2340*/  MUFU.EX2 R4, R4 ;  /* 0x0000000400047308 */ /* 0x000e240000000800 */
[----:B0-----:R-:W-:Y:S02]  /*2350*/  FMUL.FTZ R36, R8, R4 ;  /* 0x0000000408247220 */ /* 0x001fe40000410000 */
[----:B------:R-:W-:-:S05]  /*2360*/  IMAD.MOV.U32 R8, RZ, RZ, R7 ;  /* 0x000000ffff087224 */ /* 0x000fca00078e0007 */
.L_x_8546:
        /* <DEDUP_REMOVED lines=12> */
[----:B------:R-:W-:-:S05]  /*2430*/  HSETP2.GT.AND P0, PT, R0.H1_H1, R48.H1_H1, PT ;  /* 0x3000003000007234 */ /* 0x000fca0003f04c00 */
[----:B------:R-:W-:-:S13]  /*2440*/  ISETP.EQ.OR P0, PT, R44, -0x1, P0 ;  /* 0xffffffff2c00780c */ /* 0x000fda0000702670 */
[----:B------:R-:W-:Y:S05]  /*2450*/  @P0 BRA `(.L_x_8453) ;  /* 0x0000005000000947 */ /* 0x000fea0003800000 */
[----:B------:R-:W-:Y:S01]  /*2460*/  ISETP.GE.AND P0, PT, R45, R44, PT ;  /* 0x0000002c2d00720c */ /* 0x000fe20003f06270 */
[----:B------:R-:W-:Y:S01]  /*2470*/  IMAD.MOV.U32 R4, RZ, RZ, R44 ;  /* 0x000000ffff047224 */ /* 0x000fe200078e002c */
[----:B------:R-:W-:-:S11]  /*2480*/  PRMT R11, R11, 0x7610, R48 ;  /* 0x000076100b0b7816 */ /* 0x000fd60000000030 */
[----:B------:R-:W-:-:S13]  /*2490*/  HSETP2.NEU.OR P0, PT, R0.H1_H1, R48.H1_H1, P0 ;  /* 0x3000003000007234 */ /* 0x000fda000070dc20 */
[----:B------:R-:W-:Y:S05]  /*24a0*/  @P0 BRA `(.L_x_8454) ;  /* 0x0000004000000947 */ /* 0x000fea0003800000 */
.L_x_8453:
[----:B------:R-:W-:Y:S01]  /*24b0*/  IMAD.MOV.U32 R4, RZ, RZ, R45 ;  /* 0x000000ffff047224 */ /* 0x000fe200078e002d */
[----:B------:R-:W-:Y:S01]  /*24c0*/  PRMT R11, R11, 0x7610, R0 ;  /* 0x000076100b0b7816 */ /* 0x000fe20000000000 */
[----:B------:R-:W-:Y:S01]  /*24d0*/  IMAD.MOV.U32 R45, RZ, RZ, R44 ;  /* 0x000000ffff2d7224 */ /* 0x000fe200078e002c */
[----:B------:R-:W-:Y:S02]  /*24e0*/  PRMT R0, R0, 0x7610, R48 ;  /* 0x0000761000007816 */ /* 0x000fe40000000030 */
.L_x_8454:
[----:B------:R-:W-:Y:S05]  /*24f0*/  BSYNC B1 ;  /* 0x0000000000017941 */ /* 0x000fea0003800000 */
.L_x_8452:
        /* <DEDUP_REMOVED lines=11> */
.L_x_8456:
[----:B------:R-:W-:Y:S01]  /*25b0*/  IMAD.MOV.U32 R10, RZ, RZ, R4 ;  /* 0x000000ffff0a7224 */ /* 0x000fe200078e0004 */
[----:B------:R-:W-:Y:S01]  /*25c0*/  PRMT R11, R11, 0x7632, R11 ;  /* 0x000076320b0b7816 */ /* 0x000fe2000000000b */
[----:B------:R-:W-:Y:S01]  /*25d0*/  IMAD.MOV.U32 R44, RZ, RZ, R43 ;  /* 0x000000ffff2c7224 */ /* 0x000fe200078e002b */
[----:B------:R-:W-:Y:S02]  /*25e0*/  PRMT R48, R48, 0x5410, R48 ;  /* 0x0000541030307816 */ /* 0x000fe40000000030 */
.L_x_8457:
[----:B------:R-:W-:Y:S05]  /*25f0*/  BSYNC B1 ;  /* 0x0000000000017941 */ /* 0x000fea0003800000 */
.L_x_8455:
        /* <DEDUP_REMOVED lines=11> */
.L_x_8459:
[----:B------:R-:W-:Y:S01]  /*26b0*/  IMAD.MOV.U32 R4, RZ, RZ, R10 ;  /* 0x000000ffff047224 */ /* 0x000fe200078e000a */
[----:B------:R-:W-:Y:S01]  /*26c0*/  PRMT R37, R11, 0x7610, R37 ;  /* 0x000076100b257816 */ /* 0x000fe20000000025 */
[----:B------:R-:W-:Y:S01]  /*26d0*/  IMAD.MOV.U32 R43, RZ, RZ, R42 ;  /* 0x000000ffff2b7224 */ /* 0x000fe200078e002a */
[----:B------:R-:W-:Y:S02]  /*26e0*/  PRMT R48, R49, 0x7610, R48 ;  /* 0x0000761031307816 */ /* 0x000fe40000000030 */
.L_x_8460:
[----:B------:R-:W-:Y:S05]  /*26f0*/  BSYNC B1 ;  /* 0x0000000000017941 */ /* 0x000fea0003800000 */
.L_x_8458:
        /* <DEDUP_REMOVED lines=11> */
.L_x_8462:
[----:B------:R-:W-:Y:S01]  /*27b0*/  IMAD.MOV.U32 R10, RZ, RZ, R4 ;  /* 0x000000ffff0a7224 */ /* 0x000fe200078e0004 */
[----:B------:R-:W-:Y:S01]  /*27c0*/  PRMT R11, R37, 0x7610, R11 ;  /* 0x00007610250b7816 */ /* 0x000fe2000000000b */
[----:B------:R-:W-:Y:S01]  /*27d0*/  IMAD.MOV.U32 R42, RZ, RZ, R41 ;  /* 0x000000ffff2a7224 */ /* 0x000fe200078e0029 */
[----:B------:R-:W-:Y:S02]  /*27e0*/  PRMT R49, R55, 0x7610, R49 ;  /* 0x0000761037317816 */ /* 0x000fe40000000031 */
.L_x_8463:
[----:B------:R-:W-:Y:S05]  /*27f0*/  BSYNC B1 ;  /* 0x0000000000017941 */ /* 0x000fea0003800000 */
.L_x_8461:
        /* <DEDUP_REMOVED lines=11> */
.L_x_8465:
[----:B------:R-:W-:Y:S01]  /*28b0*/  IMAD.MOV.U32 R4, RZ, RZ, R10 ;  /* 0x000000ffff047224 */ /* 0x000fe200078e000a */
[----:B------:R-:W-:Y:S01]  /*28c0*/  PRMT R11, R11, 0x5410, R11 ;  /* 0x000054100b0b7816 */ /* 0x000fe2000000000b */
[----:B------:R-:W-:Y:S01]  /*28d0*/  IMAD.MOV.U32 R41, RZ, RZ, R40 ;  /* 0x000000ffff297224 */ /* 0x000fe200078e0028 */
[----:B------:R-:W-:Y:S02]  /*28e0*/  PRMT R55, R49, 0x7632, R55 ;  /* 0x0000763231377816 */ /* 0x000fe40000000037 */
.L_x_8466:
[----:B------:R-:W-:Y:S05]  /*28f0*/  BSYNC B1 ;  /* 0x0000000000017941 */ /* 0x000fea0003800000 */
.L_x_8464:
        /* <DEDUP_REMOVED lines=11> */
.L_x_8468:
[----:B------:R-:W-:Y:S01]  /*29b0*/  IMAD.MOV.U32 R10, RZ, RZ, R4 ;  /* 0x000000ffff0a7224 */ /* 0x000fe200078e0004 */
[----:B------:R-:W-:Y:S01]  /*29c0*/  PRMT R37, R37, 0x7610, R11 ;  /* 0x0000761025257816 */ /* 0x000fe2000000000b */
[----:B------:R-:W-:Y:S01]  /*29d0*/  IMAD.MOV.U32 R40, RZ, RZ, R35 ;  /* 0x000000ffff287224 */ /* 0x000fe200078e0023 */
[----:B------:R-:W-:Y:S02]  /*29e0*/  PRMT R49, R49, 0x7610, R54 ;  /* 0x0000761031317816 */ /* 0x000fe40000000036 */
.L_x_8469:
[----:B------:R-:W-:Y:S05]  /*29f0*/  BSYNC B1 ;  /* 0x0000000000017941 */ /* 0x000fea0003800000 */
.L_x_8467:
        /* <DEDUP_REMOVED lines=11> */
.L_x_8471:
[----:B------:R-:W-:Y:S01]  /*2ab0*/  IMAD.MOV.U32 R4, RZ, RZ, R10 ;  /* 0x000000ffff047224 */ /* 0x000fe200078e000a */
[----:B------:R-:W-:Y:S01]  /*2ac0*/  PRMT R11, R37, 0x7632, R11 ;  /* 0x00007632250b7816 */ /* 0x000fe2000000000b */
[----:B------:R-:W-:Y:S01]  /*2ad0*/  IMAD.MOV.U32 R35, RZ, RZ, R34 ;  /* 0x000000ffff237224 */ /* 0x000fe200078e0022 */
[----:B------:R-:W-:Y:S02]  /*2ae0*/  PRMT R54, R54, 0x5410, R0 ;  /* 0x0000541036367816 */ /* 0x000fe40000000000 */
.L_x_8472:
[----:B------:R-:W-:Y:S05]  /*2af0*/  BSYNC B1 ;  /* 0x0000000000017941 */ /* 0x000fea0003800000 */
.L_x_8470:
        /* <DEDUP_REMOVED lines=11> */
.L_x_8474:
[----:B------:R-:W-:Y:S01]  /*2bb0*/  IMAD.MOV.U32 R10, RZ, RZ, R4 ;  /* 0x000000ffff0a7224 */ /* 0x000fe200078e0004 */
[----:B------:R-:W-:Y:S01]  /*2bc0*/  PRMT R37, R11, 0x7610, R37 ;  /* 0x000076100b257816 */ /* 0x000fe20000000025 */
[----:B------:R-:W-:Y:S01]  /*2bd0*/  IMAD.MOV.U32 R34, RZ, RZ, R3 ;  /* 0x000000ffff227224 */ /* 0x000fe200078e0003 */
[----:B------:R-:W-:Y:S02]  /*2be0*/  PRMT R0, R57, 0x7610, R0 ;  /* 0x0000761039007816 */ /* 0x000fe40000000000 */
.L_x_8475:
[----:B------:R-:W-:Y:S05]  /*2bf0*/  BSYNC B1 ;  /* 0x0000000000017941 */ /* 0x000fea0003800000 */
.L_x_8473:
        /* <DEDUP_REMOVED lines=11> */
.L_x_8477:
[----:B------:R-:W-:Y:S01]  /*2cb0*/  IMAD.MOV.U32 R4, RZ, RZ, R10 ;  /* 0x000000ffff047224 */ /* 0x000fe200078e000a */
[----:B------:R-:W-:Y:S01]  /*2cc0*/  PRMT R11, R11, 0x5410, R37 ;  /* 0x000054100b0b7816 */ /* 0x000fe20000000025 */
[----:B------:R-:W-:Y:S01]  /*2cd0*/  IMAD.MOV.U32 R3, RZ, RZ, R2 ;  /* 0x000000ffff037224 */ /* 0x000fe200078e0002 */
[----:B------:R-:W-:Y:S02]  /*2ce0*/  PRMT R57, R55, 0x7632, R57 ;  /* 0x0000763237397816 */ /* 0x000fe40000000039 */
.L_x_8478:
[----:B------:R-:W-:Y:S05]  /*2cf0*/  BSYNC B1 ;  /* 0x0000000000017941 */ /* 0x000fea0003800000 */
.L_x_8476:
        /* <DEDUP_REMOVED lines=11> */
.L_x_8480:
[----:B------:R-:W-:Y:S01]  /*2db0*/  IMAD.MOV.U32 R10, RZ, RZ, R4 ;  /* 0x000000ffff0a7224 */ /* 0x000fe200078e0004 */
[----:B------:R-:W-:Y:S01]  /*2dc0*/  PRMT R37, R37, 0x7610, R11 ;  /* 0x0000761025257816 */ /* 0x000fe2000000000b */
[----:B------:R-:W-:Y:S01]  /*2dd0*/  IMAD.MOV.U32 R2, RZ, RZ, R13 ;  /* 0x000000ffff027224 */ /* 0x000fe200078e000d */
[----:B------:R-:W-:Y:S02]  /*2de0*/  PRMT R55, R55, 0x7610, R56 ;  /* 0x0000761037377816 */ /* 0x000fe40000000038 */
.L_x_8481:
[----:B------:R-:W-:Y:S05]  /*2df0*/  BSYNC B1 ;  /* 0x0000000000017941 */ /* 0x000fea0003800000 */
.L_x_8479:
        /* <DEDUP_REMOVED lines=11> */
.L_x_8483:
[----:B------:R-:W-:Y:S01]  /*2eb0*/  IMAD.MOV.U32 R4, RZ, RZ, R10 ;  /* 0x000000ffff047224 */ /* 0x000fe200078e000a */
[----:B------:R-:W-:Y:S01]  /*2ec0*/  PRMT R11, R37, 0x7632, R11 ;  /* 0x00007632250b7816 */ /* 0x000fe2000000000b */
[----:B------:R-:W-:Y:S01]  /*2ed0*/  IMAD.MOV.U32 R13, RZ, RZ, R12 ;  /* 0x000000ffff0d7224 */ /* 0x000fe200078e000c */
[----:B------:R-:W-:Y:S02]  /*2ee0*/  PRMT R56, R56, 0x5410, R54 ;  /* 0x0000541038387816 */ /* 0x000fe40000000036 */
.L_x_8484:
[----:B------:R-:W-:Y:S05]  /*2ef0*/  BSYNC B1 ;  /* 0x0000000000017941 */ /* 0x000fea0003800000 */
.L_x_8482:
        /* <DEDUP_REMOVED lines=11> */
.L_x_8486:
[----:B------:R-:W-:Y:S01]  /*2fb0*/  IMAD.MOV.U32 R10, RZ, RZ, R4 ;  /* 0x000000ffff0a7224 */ /* 0x000fe200078e0004 */
[----:B------:R-:W-:Y:S01]  /*2fc0*/  PRMT R37, R11, 0x7610, R37 ;  /* 0x000076100b257816 */ /* 0x000fe20000000025 */
[----:B------:R-:W-:Y:S01]  /*2fd0*/  IMAD.MOV.U32 R12, RZ, RZ, R15 ;  /* 0x000000ffff0c7224 */ /* 0x000fe200078e000f */
[----:B------:R-:W-:Y:S02]  /*2fe0*/  PRMT R54, R59, 0x7610, R54 ;  /* 0x000076103b367816 */ /* 0x000fe40000000036 */
.L_x_8487:
[----:B------:R-:W-:Y:S05]  /*2ff0*/  BSYNC B1 ;  /* 0x0000000000017941 */ /* 0x000fea0003800000 */
.L_x_8485:
        /* <DEDUP_REMOVED lines=11> */
.L_x_8489:
[----:B------:R-:W-:Y:S01]  /*30b0*/  IMAD.MOV.U32 R4, RZ, RZ, R10 ;  /* 0x000000ffff047224 */ /* 0x000fe200078e000a */
[----:B------:R-:W-:Y:S01]  /*30c0*/  PRMT R11, R11, 0x5410, R37 ;  /* 0x000054100b0b7816 */ /* 0x000fe20000000025 */
[----:B------:R-:W-:Y:S01]  /*30d0*/  IMAD.MOV.U32 R15, RZ, RZ, R14 ;  /* 0x000000ffff0f7224 */ /* 0x000fe200078e000e */
[----:B------:R-:W-:Y:S02]  /*30e0*/  PRMT R59, R57, 0x7632, R59 ;  /* 0x00007632393b7816 */ /* 0x000fe4000000003b */
.L_x_8490:
[----:B------:R-:W-:Y:S05]  /*30f0*/  BSYNC B1 ;  /* 0x0000000000017941 */ /* 0x000fea0003800000 */
.L_x_8488:
        /* <DEDUP_REMOVED lines=11> */
.L_x_8492:
[----:B------:R-:W-:Y:S01]  /*31b0*/  IMAD.MOV.U32 R10, RZ, RZ, R4 ;  /* 0x000000ffff0a7224 */ /* 0x000fe200078e0004 */
[----:B------:R-:W-:Y:S01]  /*31c0*/  PRMT R37, R37, 0x7610, R11 ;  /* 0x0000761025257816 */ /* 0x000fe2000000000b */
[----:B------:R-:W-:Y:S01]  /*31d0*/  IMAD.MOV.U32 R14, RZ, RZ, R17 ;  /* 0x000000ffff0e7224 */ /* 0x000fe200078e0011 */
[----:B------:R-:W-:Y:S02]  /*31e0*/  PRMT R57, R57, 0x7610, R58 ;  /* 0x0000761039397816 */ /* 0x000fe4000000003a */
.L_x_8493:
[----:B------:R-:W-:Y:S05]  /*31f0*/  BSYNC B1 ;  /* 0x0000000000017941 */ /* 0x000fea0003800000 */
.L_x_8491:
        /* <DEDUP_REMOVED lines=11> */
.L_x_8495:
[----:B------:R-:W-:Y:S01]  /*32b0*/  IMAD.MOV.U32 R4, RZ, RZ, R10 ;  /* 0x000000ffff047224 */ /* 0x000fe200078e000a */
[----:B------:R-:W-:Y:S01]  /*32c0*/  PRMT R11, R37, 0x7632, R11 ;  /* 0x00007632250b7816 */ /* 0x000fe2000000000b */
[----:B------:R-:W-:Y:S01]  /*32d0*/  IMAD.MOV.U32 R17, RZ, RZ, R16 ;  /* 0x000000ffff117224 */ /* 0x000fe200078e0010 */
[----:B------:R-:W-:Y:S02]  /*32e0*/  PRMT R58, R58, 0x5410, R56 ;  /* 0x000054103a3a7816 */ /* 0x000fe40000000038 */
.L_x_8496:
[----:B------:R-:W-:Y:S05]  /*32f0*/  BSYNC B1 ;  /* 0x0000000000017941 */ /* 0x000fea0003800000 */
.L_x_8494:
        /* <DEDUP_REMOVED lines=11> */
.L_x_8498:
[----:B------:R-:W-:Y:S01]  /*33b0*/  IMAD.MOV.U32 R10, RZ, RZ, R4 ;  /* 0x000000ffff0a7224 */ /* 0x000fe200078e0004 */
[----:B------:R-:W-:Y:S01]  /*33c0*/  PRMT R37, R11, 0x7610, R37 ;  /* 0x000076100b257816 */ /* 0x000fe20000000025 */
[----:B------:R-:W-:Y:S01]  /*33d0*/  IMAD.MOV.U32 R16, RZ, RZ, R19 ;  /* 0x000000ffff107224 */ /* 0x000fe200078e0013 */
[----:B------:R-:W-:Y:S02]  /*33e0*/  PRMT R56, R61, 0x7610, R56 ;  /* 0x000076103d387816 */ /* 0x000fe40000000038 */
.L_x_8499:
[----:B------:R-:W-:Y:S05]  /*33f0*/  BSYNC B1 ;  /* 0x0000000000017941 */ /* 0x000fea0003800000 */
.L_x_8497:
        /* <DEDUP_REMOVED lines=11> */
.L_x_8501:
[----:B------:R-:W-:Y:S01]  /*34b0*/  IMAD.MOV.U32 R4, RZ, RZ, R10 ;  /* 0x000000ffff047224 */ /* 0x000fe200078e000a */
[----:B------:R-:W-:Y:S01]  /*34c0*/  PRMT R11, R11, 0x5410, R37 ;  /* 0x000054100b0b7816 */ /* 0x000fe20000000025 */
[----:B------:R-:W-:Y:S01]  /*34d0*/  IMAD.MOV.U32 R19, RZ, RZ, R18 ;  /* 0x000000ffff137224 */ /* 0x000fe200078e0012 */
[----:B------:R-:W-:Y:S02]  /*34e0*/  PRMT R61, R59, 0x7632, R61 ;  /* 0x000076323b3d7816 */ /* 0x000fe4000000003d */
.L_x_8502:
[----:B------:R-:W-:Y:S05]  /*34f0*/  BSYNC B1 ;  /* 0x0000000000017941 */ /* 0x000fea0003800000 */
.L_x_8500:
        /* <DEDUP_REMOVED lines=11> */
.L_x_8504:
[----:B------:R-:W-:Y:S01]  /*35b0*/  IMAD.MOV.U32 R10, RZ, RZ, R4 ;  /* 0x000000ffff0a7224 */ /* 0x000fe200078e0004 */
[----:B------:R-:W-:Y:S01]  /*35c0*/  PRMT R37, R37, 0x7610, R11 ;  /* 0x0000761025257816 */ /* 0x000fe2000000000b */
[----:B------:R-:W-:Y:S01]  /*35d0*/  IMAD.MOV.U32 R18, RZ, RZ, R21 ;  /* 0x000000ffff127224 */ /* 0x000fe200078e0015 */
[----:B------:R-:W-:Y:S02]  /*35e0*/  PRMT R59, R59, 0x7610, R60 ;  /* 0x000076103b3b7816 */ /* 0x000fe4000000003c */
.L_x_8505:
[----:B------:R-:W-:Y:S05]  /*35f0*/  BSYNC B1 ;  /* 0x0000000000017941 */ /* 0x000fea0003800000 */
.L_x_8503:
        /* <DEDUP_REMOVED lines=11> */
.L_x_8507:
[----:B------:R-:W-:Y:S01]  /*36b0*/  IMAD.MOV.U32 R4, RZ, RZ, R10 ;  /* 0x000000ffff047224 */ /* 0x000fe200078e000a */
[----:B------:R-:W-:Y:S01]  /*36c0*/  PRMT R11, R37, 0x7632, R11 ;  /* 0x00007632250b7816 */ /* 0x000fe2000000000b */
[----:B------:R-:W-:Y:S01]  /*36d0*/  IMAD.MOV.U32 R21, RZ, RZ, R20 ;  /* 0x000000ffff157224 */ /* 0x000fe200078e0014 */
[----:B------:R-:W-:Y:S02]  /*36e0*/  PRMT R60, R60, 0x5410, R58 ;  /* 0x000054103c3c7816 */ /* 0x000fe4000000003a */
.L_x_8508:
[----:B------:R-:W-:Y:S05]  /*36f0*/  BSYNC B1 ;  /* 0x0000000000017941 */ /* 0x000fea0003800000 */
.L_x_8506:
        /* <DEDUP_REMOVED lines=11> */
.L_x_8510:
[----:B------:R-:W-:Y:S01]  /*37b0*/  IMAD.MOV.U32 R10, RZ, RZ, R4 ;  /* 0x000000ffff0a7224 */ /* 0x000fe200078e0004 */
[----:B------:R-:W-:Y:S01]  /*37c0*/  PRMT R37, R11, 0x7610, R37 ;  /* 0x000076100b257816 */ /* 0x000fe20000000025 */
[----:B------:R-:W-:Y:S01]  /*37d0*/  IMAD.MOV.U32 R20, RZ, RZ, R23 ;  /* 0x000000ffff147224 */ /* 0x000fe200078e0017 */
[----:B------:R-:W-:Y:S02]  /*37e0*/  PRMT R58, R63, 0x7610, R58 ;  /* 0x000076103f3a7816 */ /* 0x000fe4000000003a */
.L_x_8511:
[----:B------:R-:W-:Y:S05]  /*37f0*/  BSYNC B1 ;  /* 0x0000000000017941 */ /* 0x000fea0003800000 */
.L_x_8509:
        /* <DEDUP_REMOVED lines=11> */
.L_x_8513:
[----:B------:R-:W-:Y:S01]  /*38b0*/  IMAD.MOV.U32 R4, RZ, RZ, R10 ;  /* 0x000000ffff047224 */ /* 0x000fe200078e000a */
[----:B------:R-:W-:Y:S01]  /*38c0*/  PRMT R11, R11, 0x5410, R37 ;  /* 0x000054100b0b7816 */ /* 0x000fe20000000025 */
[----:B------:R-:W-:Y:S01]  /*38d0*/  IMAD.MOV.U32 R23, RZ, RZ, R22 ;  /* 0x000000ffff177224 */ /* 0x000fe200078e0016 */
[----:B------:R-:W-:Y:S02]  /*38e0*/  PRMT R63, R61, 0x7632, R63 ;  /* 0x000076323d3f7816 */ /* 0x000fe4000000003f */
.L_x_8514:
[----:B------:R-:W-:Y:S05]  /*38f0*/  BSYNC B1 ;  /* 0x0000000000017941 */ /* 0x000fea0003800000 */
.L_x_8512:
        /* <DEDUP_REMOVED lines=11> */
.L_x_8516:
[----:B------:R-:W-:Y:S01]  /*39b0*/  IMAD.MOV.U32 R10, RZ, RZ, R4 ;  /* 0x000000ffff0a7224 */ /* 0x000fe200078e0004 */
[----:B------:R-:W-:Y:S01]  /*39c0*/  PRMT R37, R37, 0x7610, R11 ;  /* 0x0000761025257816 */ /* 0x000fe2000000000b */
[----:B------:R-:W-:Y:S01]  /*39d0*/  IMAD.MOV.U32 R22, RZ, RZ, R25 ;  /* 0x000000ffff167224 */ /* 0x000fe200078e0019 */
[----:B------:R-:W-:Y:S02]  /*39e0*/  PRMT R61, R61, 0x5410, R62 ;  /* 0x000054103d3d7816 */ /* 0x000fe4000000003e */
.L_x_8517:
[----:B------:R-:W-:Y:S05]  /*39f0*/  BSYNC B1 ;  /* 0x0000000000017941 */ /* 0x000fea0003800000 */
.L_x_8515:
        /* <DEDUP_REMOVED lines=11> */
.L_x_8519:
[----:B------:R-:W-:Y:S01]  /*3ab0*/  IMAD.MOV.U32 R4, RZ, RZ, R10 ;  /* 0x000000ffff047224 */ /* 0x000fe200078e000a */
[----:B------:R-:W-:Y:S01]  /*3ac0*/  PRMT R11, R37, 0x7632, R11 ;  /* 0x00007632250b7816 */ /* 0x000fe2000000000b */
[----:B------:R-:W-:Y:S01]  /*3ad0*/  IMAD.MOV.U32 R25, RZ, RZ, R24 ;  /* 0x000000ffff197224 */ /* 0x000fe200078e0018 */
[----:B------:R-:W-:Y:S02]  /*3ae0*/  PRMT R62, R60, 0x7610, R62 ;  /* 0x000076103c3e7816 */ /* 0x000fe4000000003e */
.L_x_8520:
[----:B------:R-:W-:Y:S05]  /*3af0*/  BSYNC B1 ;  /* 0x0000000000017941 */ /* 0x000fea0003800000 */
.L_x_8518:
        /* <DEDUP_REMOVED lines=11> */
.L_x_8522:
[----:B------:R-:W-:Y:S01]  /*3bb0*/  IMAD.MOV.U32 R10, RZ, RZ, R4 ;  /* 0x000000ffff0a7224 */ /* 0x000fe200078e0004 */
[----:B------:R-:W-:Y:S01]  /*3bc0*/  PRMT R11, R11, 0x5410, R11 ;  /* 0x000054100b0b7816 */ /* 0x000fe2000000000b */
[----:B------:R-:W-:Y:S01]  /*3bd0*/  IMAD.MOV.U32 R24, RZ, RZ, R27 ;  /* 0x000000ffff187224 */ /* 0x000fe200078e001b */
[----:B------:R-:W-:Y:S02]  /*3be0*/  PRMT R60, R51, 0x7632, R60 ;  /* 0x00007632333c7816 */ /* 0x000fe4000000003c */
.L_x_8523:
[----:B------:R-:W-:Y:S05]  /*3bf0*/  BSYNC B1 ;  /* 0x0000000000017941 */ /* 0x000fea0003800000 */
.L_x_8521:
        /* <DEDUP_REMOVED lines=11> */
.L_x_8525:
[----:B------:R-:W-:Y:S01]  /*3cb0*/  IMAD.MOV.U32 R4, RZ, RZ, R10 ;  /* 0x000000ffff047224 */ /* 0x000fe200078e000a */
[----:B------:R-:W-:Y:S01]  /*3cc0*/  PRMT R37, R37, 0x7610, R11 ;  /* 0x0000761025257816 */ /* 0x000fe2000000000b */
[----:B------:R-:W-:Y:S01]  /*3cd0*/  IMAD.MOV.U32 R27, RZ, RZ, R26 ;  /* 0x000000ffff1b7224 */ /* 0x000fe200078e001a */
[----:B------:R-:W-:Y:S02]  /*3ce0*/  PRMT R51, R51, 0x7610, R50 ;  /* 0x0000761033337816 */ /* 0x000fe40000000032 */
.L_x_8526:
[----:B------:R-:W-:Y:S05]  /*3cf0*/  BSYNC B1 ;  /* 0x0000000000017941 */ /* 0x000fea0003800000 */
.L_x_8524:
        /* <DEDUP_REMOVED lines=11> */
.L_x_8528:
[----:B------:R-:W-:Y:S01]  /*3db0*/  IMAD.MOV.U32 R10, RZ, RZ, R4 ;  /* 0x000000ffff0a7224 */ /* 0x000fe200078e0004 */
[----:B------:R-:W-:Y:S01]  /*3dc0*/  PRMT R11, R11, 0x7610, R37 ;  /* 0x000076100b0b7816 */ /* 0x000fe20000000025 */
[----:B------:R-:W-:Y:S01]  /*3dd0*/  IMAD.MOV.U32 R26, RZ, RZ, R29 ;  /* 0x000000ffff1a7224 */ /* 0x000fe200078e001d */
[----:B------:R-:W-:Y:S02]  /*3de0*/  PRMT R50, R50, 0x7610, R62 ;  /* 0x0000761032327816 */ /* 0x000fe4000000003e */
.L_x_8529:
[----:B------:R-:W-:Y:S05]  /*3df0*/  BSYNC B1 ;  /* 0x0000000000017941 */ /* 0x000fea0003800000 */
.L_x_8527:
        /* <DEDUP_REMOVED lines=11> */
.L_x_8531:
[----:B------:R-:W-:Y:S01]  /*3eb0*/  IMAD.MOV.U32 R4, RZ, RZ, R10 ;  /* 0x000000ffff047224 */ /* 0x000fe200078e000a */
[----:B------:R-:W-:Y:S01]  /*3ec0*/  PRMT R11, R11, 0x7632, R11 ;  /* 0x000076320b0b7816 */ /* 0x000fe2000000000b */
[----:B------:R-:W-:Y:S01]  /*3ed0*/  IMAD.MOV.U32 R29, RZ, RZ, R28 ;  /* 0x000000ffff1d7224 */ /* 0x000fe200078e001c */
[----:B------:R-:W-:Y:S02]  /*3ee0*/  PRMT R62, R62, 0x5410, R50 ;  /* 0x000054103e3e7816 */ /* 0x000fe40000000032 */
.L_x_8532:
[----:B------:R-:W-:Y:S05]  /*3ef0*/  BSYNC B1 ;  /* 0x0000000000017941 */ /* 0x000fea0003800000 */
.L_x_8530:
        /* <DEDUP_REMOVED lines=11> */
.L_x_8534:
[----:B------:R-:W-:Y:S01]  /*3fb0*/  IMAD.MOV.U32 R10, RZ, RZ, R4 ;  /* 0x000000ffff0a7224 */ /* 0x000fe200078e0004 */
[----:B------:R-:W-:Y:S01]  /*3fc0*/  PRMT R37, R11, 0x7610, R37 ;  /* 0x000076100b257816 */ /* 0x000fe20000000025 */
[----:B------:R-:W-:Y:S01]  /*3fd0*/  IMAD.MOV.U32 R28, RZ, RZ, R31 ;  /* 0x000000ffff1c7224 */ /* 0x000fe200078e001f */
[----:B------:R-:W-:Y:S02]  /*3fe0*/  PRMT R50, R53, 0x7610, R50 ;  /* 0x0000761035327816 */ /* 0x000fe40000000032 */
.L_x_8535:
[----:B------:R-:W-:Y:S05]  /*3ff0*/  BSYNC B1 ;  /* 0x0000000000017941 */ /* 0x000fea0003800000 */
.L_x_8533:
        /* <DEDUP_REMOVED lines=11> */
.L_x_8537:
[----:B------:R-:W-:Y:S01]  /*40b0*/  IMAD.MOV.U32 R4, RZ, RZ, R10 ;  /* 0x000000ffff047224 */ /* 0x000fe200078e000a */
[----:B------:R-:W-:Y:S01]  /*40c0*/  PRMT R11, R11, 0x5410, R37 ;  /* 0x000054100b0b7816 */ /* 0x000fe20000000025 */
[----:B------:R-:W-:Y:S01]  /*40d0*/  IMAD.MOV.U32 R31, RZ, RZ, R30 ;  /* 0x000000ffff1f7224 */ /* 0x000fe200078e001e */
[----:B------:R-:W-:Y:S02]  /*40e0*/  PRMT R53, R51, 0x7610, R53 ;  /* 0x0000761033357816 */ /* 0x000fe40000000035 */
.L_x_8538:
[----:B------:R-:W-:Y:S05]  /*40f0*/  BSYNC B1 ;  /* 0x0000000000017941 */ /* 0x000fea0003800000 */
.L_x_8536:
        /* <DEDUP_REMOVED lines=11> */
.L_x_8540:
[----:B------:R-:W-:Y:S01]  /*41b0*/  IMAD.MOV.U32 R10, RZ, RZ, R4 ;  /* 0x000000ffff0a7224 */ /* 0x000fe200078e0004 */
[----:B------:R-:W-:Y:S01]  /*41c0*/  PRMT R11, R11, 0x7632, R11 ;  /* 0x000076320b0b7816 */ /* 0x000fe2000000000b */
[----:B------:R-:W-:Y:S01]  /*41d0*/  IMAD.MOV.U32 R30, RZ, RZ, R33 ;  /* 0x000000ffff1e7224 */ /* 0x000fe200078e0021 */
[----:B------:R-:W-:Y:S02]  /*41e0*/  PRMT R51, R52, 0x7610, R51 ;  /* 0x0000761034337816 */ /* 0x000fe40000000033 */
.L_x_8541:
[----:B------:R-:W-:Y:S05]  /*41f0*/  BSYNC B1 ;  /* 0x0000000000017941 */ /* 0x000fea0003800000 */
.L_x_8539:
        /* <DEDUP_REMOVED lines=11> */
.L_x_8543:
[----:B------:R-:W-:Y:S01]  /*42b0*/  PRMT R11, R11, 0x5410, R11 ;  /* 0x000054100b0b7816 */ /* 0x000fe2000000000b */
[----:B------:R-:W-:Y:S01]  /*42c0*/  IMAD.MOV.U32 R33, RZ, RZ, R32 ;  /* 0x000000ffff217224 */ /* 0x000fe200078e0020 */
[C---:B------:R-:W-:Y:S01]  /*42d0*/  PRMT R52, R63.reuse, 0x7632, R52 ;  /* 0x000076323f347816 */ /* 0x040fe20000000034 */
[--C-:B------:R-:W-:Y:S01]  /*42e0*/  IMAD.MOV.U32 R4, RZ, RZ, R10.reuse ;  /* 0x000000ffff047224 */ /* 0x100fe200078e000a */
[----:B------:R-:W-:Y:S01]  /*42f0*/  PRMT R63, R63, 0x5410, R11 ;  /* 0x000054103f3f7816 */ /* 0x000fe2000000000b */
[----:B------:R-:W-:Y:S02]  /*4300*/  IMAD.MOV.U32 R32, RZ, RZ, R10 ;  /* 0x000000ffff207224 */ /* 0x000fe400078e000a */
.L_x_8544:
[----:B------:R-:W-:Y:S05]  /*4310*/  BSYNC B1 ;  /* 0x0000000000017941 */ /* 0x000fea0003800000 */
.L_x_8542:
[----:B------:R-:W-:Y:S02]  /*4320*/  IADD3 R8, R8, 0x4, RZ ;  /* 0x0000000408087810 */ /* 0x000fe40007ffe0ff */
[----:B------:R-:W-:Y:S01]  /*4330*/  IADD3 R7, R7, 0x2, RZ ;  /* 0x0000000207077810 */ /* 0x000fe20007ffe0ff */
[----:B------:R-:W-:Y:S01]  /*4340*/  @!P1 CALL.REL.NOINC `(.L_x_8545) ;  /* 0x0000001000009944 */ /* 0x000fe20003c00000 */
[----:B------:R-:W-:Y:S05]  /*4350*/  BRA `(.L_x_8546) ;  /* 0xffffe01000007947 */ /* 0x000fea000383ffff */
.L_x_8545:
[----:B------:R-:W-:Y:S01]  /*4360*/  FADD.FTZ R36, R5, R36 ;  /* 0x0000002405247221 */ /* 0x000fe20000010000 */
[----:B------:R-:W-:Y:S01]  /*4370*/  PRMT R63, R63, 0x7610, R11 ;  /* 0x000076103f3f7816 */ /* 0x000fe2000000000b */
[----:B------:R-:W-:-:S02]  /*4380*/  IMAD.MOV.U32 R37, RZ, RZ, R6 ;  /* 0x000000ffff257224 */ /* 0x000fc400078e0006 */
[----:B------:R-:W-:Y:S02]  /*4390*/  IMAD.MOV.U32 R32, RZ, RZ, R4 ;  /* 0x000000ffff207224 */ /* 0x000fe400078e0004 */
.L_x_8451:
[----:B------:R-:W-:Y:S05]  /*43a0*/  BSYNC B0 ;  /* 0x0000000000007941 */ /* 0x000fea0003800000 */
.L_x_8450:
[----:B------:R-:W-:Y:S01]  /*43b0*/  PRMT R4, R63, 0x5432, R52 ;  /* 0x000054323f047816 */ /* 0x000fe20000000034 */
[----:B------:R-:W-:Y:S01]  /*43c0*/  SHFL.DOWN PT, R6, R32, 0x2, 0x1f ;  /* 0x08401f0020067f89 */ /* 0x000fe200000e0000 */
[----:B------:R-:W-:Y:S01]  /*43d0*/  PRMT R5, R51, 0x5410, R53 ;  /* 0x0000541033057816 */ /* 0x000fe20000000035 */
[----:B------:R-:W-:Y:S01]  /*43e0*/  BSSY B0, `(.L_x_8547) ;  /* 0x000026a000007945 */ /* 0x000fe20003800000 */
[----:B------:R-:W-:Y:S01]  /*43f0*/  PRMT R7, R50, 0x7610, R62 ;  /* 0x0000761032077816 */ /* 0x000fe2000000003e */
[----:B------:R-:W-:Y:S01]  /*4400*/  SHFL.DOWN PT, R8, R30, 0x2, 0x1f ;  /* 0x08401f001e087f89 */ /* 0x000fe200000e0000 */
[----:B------:R-:W-:-:S03]  /*4410*/  ISETP.GT.AND P0, PT, R64, 0x1d, PT ;  /* 0x0000001d4000780c */ /* 0x000fc60003f04270 */
[----:B------:R-:W-:Y:S04]  /*4420*/  SHFL.DOWN PT, R4, R4, 0x2, 0x1f ;  /* 0x08401f0004047f89 */ /* 0x000fe800000e0000 */
[----:B------:R-:W0:Y:S04]  /*4430*/  SHFL.DOWN PT, R5, R5, 0x2, 0x1f ;  /* 0x08401f0005057f89 */ /* 0x000e2800000e0000 */
[----:B------:R-:W1:Y:S04]  /*4440*/  SHFL.DOWN PT, R9, R31, 0x2, 0x1f ;  /* 0x08401f001f097f89 */ /* 0x000e6800000e0000 */
[----:B0-----:R0:W-:Y:S04]  /*4450*/  STL.64 [R1+0x88], R4 ;  /* 0x0000880401007387 */ /* 0x0011e80000100a00 */
[----:B------:R-:W-:Y:S04]  /*4460*/  SHFL.DOWN PT, R4, R7, 0x2, 0x1f ;  /* 0x08401f0007047f89 */ /* 0x000fe800000e0000 */
[----:B------:R-:W2:Y:S01]  /*4470*/  SHFL.DOWN PT, R7, R33, 0x2, 0x1f ;  /* 0x08401f0021077f89 */ /* 0x000ea200000e0000 */
[----:B0-----:R-:W-:-:S03]  /*4480*/  PRMT R5, R50, 0x7632, R51 ;  /* 0x0000763232057816 */ /* 0x001fc60000000033 */
[----:B-1----:R-:W-:Y:S04]  /*4490*/  STL.64 [R1+0x10], R8 ;  /* 0x0000100801007387 */ /* 0x002fe80000100a00 */
[----:B------:R-:W-:Y:S04]  /*44a0*/  SHFL.DOWN PT, R8, R26, 0x2, 0x1f ;  /* 0x08401f001a087f89 */ /* 0x000fe800000e0000 */
[----:B------:R-:W0:Y:S04]  /*44b0*/  SHFL.DOWN PT, R5, R5, 0x2, 0x1f ;  /* 0x08401f0005057f89 */ /* 0x000e2800000e0000 */
[----:B------:R-:W1:Y:S04]  /*44c0*/  SHFL.DOWN PT, R9, R27, 0x2, 0x1f ;  /* 0x08401f001b097f89 */ /* 0x000e6800000e0000 */
[----:B--2---:R-:W-:Y:S04]  /*44d0*/  STL.64 [R1+0x8], R6 ;  /* 0x0000080601007387 */ /* 0x004fe80000100a00 */
[----:B------:R-:W-:Y:S04]  /*44e0*/  SHFL.DOWN PT, R6, R28, 0x2, 0x1f ;  /* 0x08401f001c067f89 */ /* 0x000fe800000e0000 */
[----:B------:R-:W2:Y:S04]  /*44f0*/  SHFL.DOWN PT, R7, R29, 0x2, 0x1f ;  /* 0x08401f001d077f89 */ /* 0x000ea800000e0000 */
[----:B0-----:R0:W-:Y:S04]  /*4500*/  STL.64 [R1+0x90], R4 ;  /* 0x0000900401007387 */ /* 0x0011e80000100a00 */
[----:B-1----:R-:W-:Y:S04]  /*4510*/  STL.64 [R1+0x20], R8 ;  /* 0x0000200801007387 */ /* 0x002fe80000100a00 */
[----:B------:R-:W-:Y:S01]  /*4520*/  SHFL.DOWN PT, R8, R22, 0x2, 0x1f ;  /* 0x08401f0016087f89 */ /* 0x000fe200000e0000 */
[----:B0-----:R-:W-:-:S03]  /*4530*/  PRMT R4, R60, 0x5410, R62 ;  /* 0x000054103c047816 */ /* 0x001fc6000000003e */
[----:B------:R-:W0:Y:S01]  /*4540*/  SHFL.DOWN PT, R9, R23, 0x2, 0x1f ;  /* 0x08401f0017097f89 */ /* 0x000e2200000e0000 */
[----:B------:R-:W-:-:S03]  /*4550*/  PRMT R5, R61, 0x5432, R63 ;  /* 0x000054323d057816 */ /* 0x000fc6000000003f */
[----:B------:R-:W-:Y:S04]  /*4560*/  SHFL.DOWN PT, R4, R4, 0x2, 0x1f ;  /* 0x08401f0004047f89 */ /* 0x000fe800000e0000 */
[----:B------:R-:W1:Y:S04]  /*4570*/  SHFL.DOWN PT, R5, R5, 0x2, 0x1f ;  /* 0x08401f0005057f89 */ /* 0x000e6800000e0000 */
[----:B--2---:R-:W-:Y:S04]  /*4580*/  STL.64 [R1+0x18], R6 ;  /* 0x0000180601007387 */ /* 0x004fe80000100a00 */
[----:B------:R-:W-:Y:S04]  /*4590*/  SHFL.DOWN PT, R6, R24, 0x2, 0x1f ;  /* 0x08401f0018067f89 */ /* 0x000fe800000e0000 */
[----:B------:R-:W2:Y:S04]  /*45a0*/  SHFL.DOWN PT, R7, R25, 0x2, 0x1f ;  /* 0x08401f0019077f89 */ /* 0x000ea800000e0000 */
[----:B0-----:R-:W-:Y:S04]  /*45b0*/  STL.64 [R1+0x30], R8 ;  /* 0x0000300801007387 */ /* 0x001fe80000100a00 */
[----:B------:R-:W-:Y:S04]  /*45c0*/  SHFL.DOWN PT, R8, R18, 0x2, 0x1f ;  /* 0x08401f0012087f89 */ /* 0x000fe800000e0000 */
[----:B-1----:R0:W-:Y:S04]  /*45d0*/  STL.64 [R1+0x98], R4 ;  /* 0x0000980401007387 */ /* 0x0021e80000100a00 */
[----:B------:R-:W1:Y:S01]  /*45e0*/  SHFL.DOWN PT, R9, R19, 0x2, 0x1f ;  /* 0x08401f0013097f89 */ /* 0x000e6200000e0000 */
[----:B0-----:R-:W-:-:S03]  /*45f0*/  PRMT R4, R58, 0x7610, R60 ;  /* 0x000076103a047816 */ /* 0x001fc6000000003c */
[----:B--2---:R-:W-:Y:S01]  /*4600*/  STL.64 [R1+0x28], R6 ;  /* 0x0000280601007387 */ /* 0x004fe20000100a00 */
[----:B------:R-:W-:-:S03]  /*4610*/  PRMT R5, R59, 0x5432, R61 ;  /* 0x000054323b057816 */ /* 0x000fc6000000003d */
[----:B------:R-:W-:Y:S04]  /*4620*/  SHFL.DOWN PT, R6, R20, 0x2, 0x1f ;  /* 0x08401f0014067f89 */ /* 0x000fe800000e0000 */
[----:B------:R-:W-:Y:S04]  /*4630*/  SHFL.DOWN PT, R4, R4, 0x2, 0x1f ;  /* 0x08401f0004047f89 */ /* 0x000fe800000e0000 */
[----:B------:R-:W0:Y:S04]  /*4640*/  SHFL.DOWN PT, R5, R5, 0x2, 0x1f ;  /* 0x08401f0005057f89 */ /* 0x000e2800000e0000 */
[----:B------:R-:W2:Y:S04]  /*4650*/  SHFL.DOWN PT, R7, R21, 0x2, 0x1f ;  /* 0x08401f0015077f89 */ /* 0x000ea800000e0000 */
[----:B-1----:R-:W-:Y:S04]  /*4660*/  STL.64 [R1+0x40], R8 ;  /* 0x0000400801007387 */ /* 0x002fe80000100a00 */
[----:B------:R-:W-:Y:S04]  /*4670*/  SHFL.DOWN PT, R8, R14, 0x2, 0x1f ;  /* 0x08401f000e087f89 */ /* 0x000fe800000e0000 */
[----:B------:R-:W1:Y:S04]  /*4680*/  SHFL.DOWN PT, R9, R15, 0x2, 0x1f ;  /* 0x08401f000f097f89 */ /* 0x000e6800000e0000 */
[----:B0-----:R0:W-:Y:S04]  /*4690*/  STL.64 [R1+0xa0], R4 ;  /* 0x0000a00401007387 */ /* 0x0011e80000100a00 */
[----:B--2---:R-:W-:Y:S04]  /*46a0*/  STL.64 [R1+0x38], R6 ;  /* 0x0000380601007387 */ /* 0x004fe80000100a00 */
[----:B------:R-:W-:Y:S01]  /*46b0*/  SHFL.DOWN PT, R6, R16, 0x2, 0x1f ;  /* 0x08401f0010067f89 */ /* 0x000fe200000e0000 */
[----:B0-----:R-:W-:-:S03]  /*46c0*/  PRMT R4, R56, 0x7610, R58 ;  /* 0x0000761038047816 */ /* 0x001fc6000000003a */
[----:B------:R-:W0:Y:S01]  /*46d0*/  SHFL.DOWN PT, R7, R17, 0x2, 0x1f ;  /* 0x08401f0011077f89 */ /* 0x000e2200000e0000 */
[----:B------:R-:W-:-:S03]  /*46e0*/  PRMT R5, R57, 0x5432, R59 ;  /* 0x0000543239057816 */ /* 0x000fc6000000003b */
[----:B-1----:R-:W-:Y:S04]  /*46f0*/  STL.64 [R1+0x50], R8 ;  /* 0x0000500801007387 */ /* 0x002fe80000100a00 */
[----:B------:R-:W-:Y:S04]  /*4700*/  SHFL.DOWN PT, R4, R4, 0x2, 0x1f ;  /* 0x08401f0004047f89 */ /* 0x000fe800000e0000 */
[----:B------:R-:W1:Y:S04]  /*4710*/  SHFL.DOWN PT, R5, R5, 0x2, 0x1f ;  /* 0x08401f0005057f89 */ /* 0x000e6800000e0000 */
[----:B------:R-:W-:Y:S04]  /*4720*/  SHFL.DOWN PT, R8, R2, 0x2, 0x1f ;  /* 0x08401f0002087f89 */ /* 0x000fe800000e0000 */
[----:B------:R-:W2:Y:S04]  /*4730*/  SHFL.DOWN PT, R9, R3, 0x2, 0x1f ;  /* 0x08401f0003097f89 */ /* 0x000ea800000e0000 */
[----:B0-----:R-:W-:Y:S04]  /*4740*/  STL.64 [R1+0x48], R6 ;  /* 0x0000480601007387 */ /* 0x001fe80000100a00 */
[----:B------:R-:W-:Y:S04]  /*4750*/  SHFL.DOWN PT, R6, R12, 0x2, 0x1f ;  /* 0x08401f000c067f89 */ /* 0x000fe800000e0000 */
[----:B------:R-:W0:Y:S04]  /*4760*/  SHFL.DOWN PT, R7, R13, 0x2, 0x1f ;  /* 0x08401f000d077f89 */ /* 0x000e2800000e0000 */
[----:B-1----:R1:W-:Y:S04]  /*4770*/  STL.64 [R1+0xa8], R4 ;  /* 0x0000a80401007387 */ /* 0x0023e80000100a00 */
[----:B--2---:R-:W-:Y:S01]  /*4780*/  STL.64 [R1+0x60], R8 ;  /* 0x0000600801007387 */ /* 0x004fe20000100a00 */
[----:B-1----:R-:W-:-:S03]  /*4790*/  PRMT R4, R54, 0x7610, R56 ;  /* 0x0000761036047816 */ /* 0x002fc60000000038 */
[----:B------:R-:W-:Y:S01]  /*47a0*/  SHFL.DOWN PT, R8, R40, 0x2, 0x1f ;  /* 0x08401f0028087f89 */ /* 0x000fe200000e0000 */
[----:B------:R-:W-:-:S03]  /*47b0*/  PRMT R5, R55, 0x5432, R57 ;  /* 0x0000543237057816 */ /* 0x000fc60000000039 */
[----:B------:R-:W1:Y:S04]  /*47c0*/  SHFL.DOWN PT, R9, R41, 0x2, 0x1f ;  /* 0x08401f0029097f89 */ /* 0x000e6800000e0000 */
[----:B------:R-:W-:Y:S04]  /*47d0*/  SHFL.DOWN PT, R4, R4, 0x2, 0x1f ;  /* 0x08401f0004047f89 */ /* 0x000fe800000e0000 */
[----:B------:R-:W2:Y:S04]  /*47e0*/  SHFL.DOWN PT, R5, R5, 0x2, 0x1f ;  /* 0x08401f0005057f89 */ /* 0x000ea800000e0000 */
[----:B0-----:R-:W-:Y:S04]  /*47f0*/  STL.64 [R1+0x58], R6 ;  /* 0x0000580601007387 */ /* 0x001fe80000100a00 */
[----:B------:R-:W-:Y:S04]  /*4800*/  SHFL.DOWN PT, R6, R34, 0x2, 0x1f ;  /* 0x08401f0022067f89 */ /* 0x000fe800000e0000 */
[----:B------:R-:W0:Y:S04]  /*4810*/  SHFL.DOWN PT, R7, R35, 0x2, 0x1f ;  /* 0x08401f0023077f89 */ /* 0x000e2800000e0000 */
[----:B-1----:R-:W-:Y:S04]  /*4820*/  STL.64 [R1+0x70], R8 ;  /* 0x0000700801007387 */ /* 0x002fe80000100a00 */
[----:B------:R-:W-:Y:S04]  /*4830*/  SHFL.DOWN PT, R8, R44, 0x2, 0x1f ;  /* 0x08401f002c087f89 */ /* 0x000fe800000e0000 */
[----:B--2---:R1:W-:Y:S04]  /*4840*/  STL.64 [R1+0xb0], R4 ;  /* 0x0000b00401007387 */ /* 0x0043e80000100a00 */
[----:B------:R-:W2:Y:S01]  /*4850*/  SHFL.DOWN PT, R9, R45, 0x2, 0x1f ;  /* 0x08401f002d097f89 */ /* 0x000ea200000e0000 */
[----:B-1----:R-:W-:-:S03]  /*4860*/  PRMT R4, R0, 0x7610, R54 ;  /* 0x0000761000047816 */ /* 0x002fc60000000036 */
[----:B0-----:R-:W-:Y:S01]  /*4870*/  STL.64 [R1+0x68], R6 ;  /* 0x0000680601007387 */ /* 0x001fe20000100a00 */
[----:B------:R-:W-:-:S03]  /*4880*/  PRMT R5, R49, 0x5432, R55 ;  /* 0x0000543231057816 */ /* 0x000fc60000000037 */
[----:B------:R-:W-:Y:S04]  /*4890*/  SHFL.DOWN PT, R6, R42, 0x2, 0x1f ;  /* 0x08401f002a067f89 */ /* 0x000fe800000e0000 */
[----:B------:R-:W-:Y:S04]  /*48a0*/  SHFL.DOWN PT, R4, R4, 0x2, 0x1f ;  /* 0x08401f0004047f89 */ /* 0x000fe800000e0000 */
[----:B------:R-:W0:Y:S04]  /*48b0*/  SHFL.DOWN PT, R5, R5, 0x2, 0x1f ;  /* 0x08401f0005057f89 */ /* 0x000e2800000e0000 */
[----:B------:R-:W1:Y:S04]  /*48c0*/  SHFL.DOWN PT, R7, R43, 0x2, 0x1f ;  /* 0x08401f002b077f89 */ /* 0x000e6800000e0000 */
[----:B--2---:R-:W-:Y:S04]  /*48d0*/  STL.64 [R1+0x80], R8 ;  /* 0x0000800801007387 */ /* 0x004fe80000100a00 */
[----:B0-----:R0:W-:Y:S04]  /*48e0*/  STL.64 [R1+0xb8], R4 ;  /* 0x0000b80401007387 */ /* 0x0011e80000100a00 */
[----:B-1----:R-:W-:Y:S01]  /*48f0*/  STL.64 [R1+0x78], R6 ;  /* 0x0000780601007387 */ /* 0x002fe20000100a00 */
[----:B0-----:R-:W-:-:S02]  /*4900*/  PRMT R4, R49, 0x5410, R48 ;  /* 0x0000541031047816 */ /* 0x001fc40000000030 */
[----:B------:R-:W-:-:S04]  /*4910*/  PRMT R5, R48, 0x7632, R0 ;  /* 0x0000763230057816 */ /* 0x000fc80000000000 */
[----:B------:R-:W-:Y:S04]  /*4920*/  SHFL.DOWN PT, R4, R4, 0x2, 0x1f ;  /* 0x08401f0004047f89 */ /* 0x000fe800000e0000 */
[----:B------:R-:W0:Y:S04]  /*4930*/  SHFL.DOWN PT, R5, R5, 0x2, 0x1f ;  /* 0x08401f0005057f89 */ /* 0x000e2800000e0000 */
[----:B0-----:R-:W-:Y:S04]  /*4940*/  STL.64 [R1+0xc0], R4 ;  /* 0x0000c00401007387 */ /* 0x001fe80000100a00 */
[----:B------:R-:W-:Y:S04]  /*4950*/  SHFL.DOWN PT, R4, R37, 0x2, 0x1f ;  /* 0x08401f0025047f89 */ /* 0x000fe800000e0000 */
[----:B------:R-:W0:Y:S04]  /*4960*/  SHFL.DOWN PT, R5, R36, 0x2, 0x1f ;  /* 0x08401f0024057f89 */ /* 0x000e2800000e0000 */
[----:B0-----:R0:W-:Y:S01]  /*4970*/  STL.64 [R1], R4 ;  /* 0x0000000401007387 */ /* 0x0011e20000100a00 */
[----:B------:R-:W-:Y:S05]  /*4980*/  @P0 BRA `(.L_x_8548) ;  /* 0x000020f000000947 */ /* 0x000fea0003800000 */
[----:B------:R-:W-:Y:S01]  /*4990*/  FSETP.GT.FTZ.AND P0, PT, R37, R4, PT ;  /* 0x000000042500720b */ /* 0x000fe20003f14000 */
[----:B------:R-:W-:-:S02]  /*49a0*/  IMAD.MOV.U32 R7, RZ, RZ, R1 ;  /* 0x000000ffff077224 */ /* 0x000fc400078e0001 */
[----:B------:R-:W-:Y:S01]  /*49b0*/  IMAD.MOV.U32 R9, RZ, RZ, RZ ;  /* 0x000000ffff097224 */ /* 0x000fe200078e00ff */
[----:B------:R-:W-:Y:S02]  /*49c0*/  FSEL R6, R37, R4, P0 ;  /* 0x0000000425067208 */ /* 0x000fe40000000000 */
[----:B0-----:R-:W-:Y:S02]  /*49d0*/  FSEL R4, R4, R37, P0 ;  /* 0x0000002504047208 */ /* 0x001fe40000000000 */
[----:B------:R-:W-:Y:S02]  /*49e0*/  FSEL R8, R5, R36, P0 ;  /* 0x0000002405087208 */ /* 0x000fe40000000000 */
[----:B------:R-:W-:Y:S01]  /*49f0*/  FSEL R5, R36, R5, P0 ;  /* 0x0000000524057208 */ /* 0x000fe20000000000 */
[----:B------:R-:W-:-:S04]  /*4a00*/  FADD.FTZ R4, -R6, R4 ;  /* 0x0000000406047221 */ /* 0x000fc80000010100 */
[----:B------:R-:W-:-:S06]  /*4a10*/  FMUL.FTZ R4, R4, 1.4426950216293334961 ;  /* 0x3fb8aa3b04047820 */ /* 0x000fcc0000410000 */
[----:B------:R-:W0:Y:S02]  /*4a20*/  MUFU.EX2 R4, R4 ;  /* 0x0000000400047308 */ /* 0x000e240000000800 */
[----:B0-----:R-:W-:Y:S02]  /*4a30*/  FMUL.FTZ R36, R8, R4 ;  /* 0x0000000408247220 */ /* 0x001fe40000410000 */
[----:B------:R-:W-:-:S05]  /*4a40*/  IMAD.MOV.U32 R8, RZ, RZ, R7 ;  /* 0x000000ffff087224 */ /* 0x000fca00078e0007 */
.L_x_8643:
        /* <DEDUP_REMOVED lines=20> */
.L_x_8550:
[----:B------:R-:W-:Y:S01]  /*4b90*/  IMAD.MOV.U32 R4, RZ, RZ, R45 ;  /* 0x000000ffff047224 */ /* 0x000fe200078e002d */
[----:B------:R-:W-:Y:S01]  /*4ba0*/  PRMT R11, R11, 0x7610, R0 ;  /* 0x000076100b0b7816 */ /* 0x000fe20000000000 */
[----:B------:R-:W-:Y:S01]  /*4bb0*/  IMAD.MOV.U32 R45, RZ, RZ, R44 ;  /* 0x000000ffff2d7224 */ /* 0x000fe200078e002c */
[----:B------:R-:W-:Y:S02]  /*4bc0*/  PRMT R0, R0, 0x7610, R48 ;  /* 0x0000761000007816 */ /* 0x000fe40000000030 */
.L_x_8551:
[----:B------:R-:W-:Y:S05]  /*4bd0*/  BSYNC B1 ;  /* 0x0000000000017941 */ /* 0x000fea0003800000 */
.L_x_8549:
        /* <DEDUP_REMOVED lines=11> */
.L_x_8553:
[----:B------:R-:W-:Y:S01]  /*4c90*/  IMAD.MOV.U32 R10, RZ, RZ, R4 ;  /* 0x000000ffff0a7224 */ /* 0x000fe200078e0004 */
[----:B------:R-:W-:Y:S01]  /*4ca0*/  PRMT R11, R11, 0x7632, R11 ;  /* 0x000076320b0b7816 */ /* 0x000fe2000000000b */
[----:B------:R-:W-:Y:S01]  /*4cb0*/  IMAD.MOV.U32 R44, RZ, RZ, R43 ;  /* 0x000000ffff2c7224 */ /* 0x000fe200078e002b */
[----:B------:R-:W-:Y:S02]  /*4cc0*/  PRMT R48, R48, 0x5410, R48 ;  /* 0x0000541030307816 */ /* 0x000fe40000000030 */
.L_x_8554:
[----:B------:R-:W-:Y:S05]  /*4cd0*/  BSYNC B1 ;  /* 0x0000000000017941 */ /* 0x000fea0003800000 */
.L_x_8552:
        /* <DEDUP_REMOVED lines=11> */
.L_x_8556:
[----:B------:R-:W-:Y:S01]  /*4d90*/  IMAD.MOV.U32 R4, RZ, RZ, R10 ;  /* 0x000000ffff047224 */ /* 0x000fe200078e000a */
[----:B------:R-:W-:Y:S01]  /*4da0*/  PRMT R37, R11, 0x7610, R37 ;  /* 0x000076100b257816 */ /* 0x000fe20000000025 */
[----:B------:R-:W-:Y:S01]  /*4db0*/  IMAD.MOV.U32 R43, RZ, RZ, R42 ;  /* 0x000000ffff2b7224 */ /* 0x000fe200078e002a */
[----:B------:R-:W-:Y:S02]  /*4dc0*/  PRMT R48, R49, 0x7610, R48 ;  /* 0x0000761031307816 */ /* 0x000fe40000000030 */
.L_x_8557:
[----:B------:R-:W-:Y:S05]  /*4dd0*/  BSYNC B1 ;  /* 0x0000000000017941 */ /* 0x000fea0003800000 */
.L_x_8555:
        /* <DEDUP_REMOVED lines=11> */
.L_x_8559:
[----:B------:R-:W-:Y:S01]  /*4e90*/  IMAD.MOV.U32 R10, RZ, RZ, R4 ;  /* 0x000000ffff0a7224 */ /* 0x000fe200078e0004 */
[----:B------:R-:W-:Y:S01]  /*4ea0*/  PRMT R11, R37, 0x7610, R11 ;  /* 0x00007610250b7816 */ /* 0x000fe2000000000b */
[----:B------:R-:W-:Y:S01]  /*4eb0*/  IMAD.MOV.U32 R42, RZ, RZ, R41 ;  /* 0x000000ffff2a7224 */ /* 0x000fe200078e0029 */
[----:B------:R-:W-:Y:S02]  /*4ec0*/  PRMT R49, R55, 0x7610, R49 ;  /* 0x0000761037317816 */ /* 0x000fe40000000031 */
.L_x_8560:
[----:B------:R-:W-:Y:S05]  /*4ed0*/  BSYNC B1 ;  /* 0x0000000000017941 */ /* 0x000fea0003800000 */
.L_x_8558:
        /* <DEDUP_REMOVED lines=11> */
.L_x_8562:
[----:B------:R-:W-:Y:S01]  /*4f90*/  IMAD.MOV.U32 R4, RZ, RZ, R10 ;  /* 0x000000ffff047224 */ /* 0x000fe200078e000a */
[----:B------:R-:W-:Y:S01]  /*4fa0*/  PRMT R11, R11, 0x5410, R11 ;  /* 0x000054100b0b7816 */ /* 0x000fe2000000000b */
[----:B------:R-:W-:Y:S01]  /*4fb0*/  IMAD.MOV.U32 R41, RZ, RZ, R40 ;  /* 0x000000ffff297224 */ /* 0x000fe200078e0028 */
[----:B------:R-:W-:Y:S02]  /*4fc0*/  PRMT R55, R49, 0x7632, R55 ;  /* 0x0000763231377816 */ /* 0x000fe40000000037 */
.L_x_8563:
[----:B------:R-:W-:Y:S05]  /*4fd0*/  BSYNC B1 ;  /* 0x0000000000017941 */ /* 0x000fea0003800000 */
.L_x_8561:
        /* <DEDUP_REMOVED lines=11> */
.L_x_8565:
[----:B------:R-:W-:Y:S01]  /*5090*/  IMAD.MOV.U32 R10, RZ, RZ, R4 ;  /* 0x000000ffff0a7224 */ /* 0x000fe200078e0004 */
[----:B------:R-:W-:Y:S01]  /*50a0*/  PRMT R37, R37, 0x7610, R11 ;  /* 0x0000761025257816 */ /* 0x000fe2000000000b */
[----:B------:R-:W-:Y:S01]  /*50b0*/  IMAD.MOV.U32 R40, RZ, RZ, R35 ;  /* 0x000000ffff287224 */ /* 0x000fe200078e0023 */
[----:B------:R-:W-:Y:S02]  /*50c0*/  PRMT R49, R49, 0x7610, R54 ;  /* 0x0000761031317816 */ /* 0x000fe40000000036 */
.L_x_8566:
[----:B------:R-:W-:Y:S05]  /*50d0*/  BSYNC B1 ;  /* 0x0000000000017941 */ /* 0x000fea0003800000 */
.L_x_8564:
        /* <DEDUP_REMOVED lines=11> */
.L_x_8568:
[----:B------:R-:W-:Y:S01]  /*5190*/  IMAD.MOV.U32 R4, RZ, RZ, R10 ;  /* 0x000000ffff047224 */ /* 0x000fe200078e000a */
[----:B------:R-:W-:Y:S01]  /*51a0*/  PRMT R11, R37, 0x7632, R11 ;  /* 0x00007632250b7816 */ /* 0x000fe2000000000b */
[----:B------:R-:W-:Y:S01]  /*51b0*/  IMAD.MOV.U32 R35, RZ, RZ, R34 ;  /* 0x000000ffff237224 */ /* 0x000fe200078e0022 */
[----:B------:R-:W-:Y:S02]  /*51c0*/  PRMT R54, R54, 0x5410, R0 ;  /* 0x0000541036367816 */ /* 0x000fe40000000000 */
.L_x_8569:
[----:B------:R-:W-:Y:S05]  /*51d0*/  BSYNC B1 ;  /* 0x0000000000017941 */ /* 0x000fea0003800000 */
.L_x_8567:
        /* <DEDUP_REMOVED lines=11> */
.L_x_8571:
[----:B------:R-:W-:Y:S01]  /*5290*/  IMAD.MOV.U32 R10, RZ, RZ, R4 ;  /* 0x000000ffff0a7224 */ /* 0x000fe200078e0004 */
[----:B------:R-:W-:Y:S01]  /*52a0*/  PRMT R37, R11, 0x7610, R37 ;  /* 0x000076100b257816 */ /* 0x000fe20000000025 */
[----:B------:R-:W-:Y:S01]  /*52b0*/  IMAD.MOV.U32 R34, RZ, RZ, R3 ;  /* 0x000000ffff227224 */ /* 0x000fe200078e0003 */
[----:B------:R-:W-:Y:S02]  /*52c0*/  PRMT R0, R57, 0x7610, R0 ;  /* 0x0000761039007816 */ /* 0x000fe40000000000 */
.L_x_8572:
[----:B------:R-:W-:Y:S05]  /*52d0*/  BSYNC B1 ;  /* 0x0000000000017941 */ /* 0x000fea0003800000 */
.L_x_8570:
        /* <DEDUP_REMOVED lines=11> */
.L_x_8574:
[----:B------:R-:W-:Y:S01]  /*5390*/  IMAD.MOV.U32 R4, RZ, RZ, R10 ;  /* 0x000000ffff047224 */ /* 0x000fe200078e000a */
[----:B------:R-:W-:Y:S01]  /*53a0*/  PRMT R11, R11, 0x5410, R37 ;  /* 0x000054100b0b7816 */ /* 0x000fe20000000025 */
[----:B------:R-:W-:Y:S01]  /*53b0*/  IMAD.MOV.U32 R3, RZ, RZ, R2 ;  /* 0x000000ffff037224 */ /* 0x000fe200078e0002 */
[----:B------:R-:W-:Y:S02]  /*53c0*/  PRMT R57, R55, 0x7632, R57 ;  /* 0x0000763237397816 */ /* 0x000fe40000000039 */
.L_x_8575:
[----:B------:R-:W-:Y:S05]  /*53d0*/  BSYNC B1 ;  /* 0x0000000000017941 */ /* 0x000fea0003800000 */
.L_x_8573:
        /* <DEDUP_REMOVED lines=11> */
.L_x_8577:
[----:B------:R-:W-:Y:S01]  /*5490*/  IMAD.MOV.U32 R10, RZ, RZ, R4 ;  /* 0x000000ffff0a7224 */ /* 0x000fe200078e0004 */
[----:B------:R-:W-:Y:S01]  /*54a0*/  PRMT R37, R37, 0x7610, R11 ;  /* 0x0000761025257816 */ /* 0x000fe2000000000b */
[----:B------:R-:W-:Y:S01]  /*54b0*/  IMAD.MOV.U32 R2, RZ, RZ, R13 ;  /* 0x000000ffff027224 */ /* 0x000fe200078e000d */
[----:B------:R-:W-:Y:S02]  /*54c0*/  PRMT R55, R55, 0x7610, R56 ;  /* 0x0000761037377816 */ /* 0x000fe40000000038 */
.L_x_8578:
[----:B------:R-:W-:Y:S05]  /*54d0*/  BSYNC B1 ;  /* 0x0000000000017941 */ /* 0x000fea0003800000 */
.L_x_8576:
        /* <DEDUP_REMOVED lines=11> */
.L_x_8580:
[----:B------:R-:W-:Y:S01]  /*5590*/  IMAD.MOV.U32 R4, RZ, RZ, R10 ;  /* 0x000000ffff047224 */ /* 0x000fe200078e000a */
[----:B------:R-:W-:Y:S01]  /*55a0*/  PRMT R11, R37, 0x7632, R11 ;  /* 0x00007632250b7816 */ /* 0x000fe2000000000b */
[----:B------:R-:W-:Y:S01]  /*55b0*/  IMAD.MOV.U32 R13, RZ, RZ, R12 ;  /* 0x000000ffff0d7224 */ /* 0x000fe200078e000c */
[----:B------:R-:W-:Y:S02]  /*55c0*/  PRMT R56, R56, 0x5410, R54 ;  /* 0x0000541038387816 */ /* 0x000fe40000000036 */
.L_x_8581:
[----:B------:R-:W-:Y:S05]  /*55d0*/  BSYNC B1 ;  /* 0x0000000000017941 */ /* 0x000fea0003800000 */
.L_x_8579:
        /* <DEDUP_REMOVED lines=11> */
.L_x_8583:
[----:B------:R-:W-:Y:S01]  /*5690*/  IMAD.MOV.U32 R10, RZ, RZ, R4 ;  /* 0x000000ffff0a7224 */ /* 0x000fe200078e0004 */
[----:B------:R-:W-:Y:S01]  /*56a0*/  PRMT R37, R11, 0x7610, R37 ;  /* 0x000076100b257816 */ /* 0x000fe20000000025 */
[----:B------:R-:W-:Y:S01]  /*56b0*/  IMAD.MOV.U32 R12, RZ, RZ, R15 ;  /* 0x000000ffff0c7224 */ /* 0x000fe200078e000f */
[----:B------:R-:W-:Y:S02]  /*56c0*/  PRMT R54, R59, 0x7610, R54 ;  /* 0x000076103b367816 */ /* 0x000fe40000000036 */
.L_x_8584:
[----:B------:R-:W-:Y:S05]  /*56d0*/  BSYNC B1 ;  /* 0x0000000000017941 */ /* 0x000fea0003800000 */
.L_x_8582:
        /* <DEDUP_REMOVED lines=11> */
.L_x_8586:
[----:B------:R-:W-:Y:S01]  /*5790*/  IMAD.MOV.U32 R4, RZ, RZ, R10 ;  /* 0x000000ffff047224 */ /* 0x000fe200078e000a */
[----:B------:R-:W-:Y:S01]  /*57a0*/  PRMT R11, R11, 0x5410, R37 ;  /* 0x000054100b0b7816 */ /* 0x000fe20000000025 */
[----:B------:R-:W-:Y:S01]  /*57b0*/  IMAD.MOV.U32 R15, RZ, RZ, R14 ;  /* 0x000000ffff0f7224 */ /* 0x000fe200078e000e */
[----:B------:R-:W-:Y:S02]  /*57c0*/  PRMT R59, R57, 0x7632, R59 ;  /* 0x00007632393b7816 */ /* 0x000fe4000000003b */
.L_x_8587:
[----:B------:R-:W-:Y:S05]  /*57d0*/  BSYNC B1 ;  /* 0x0000000000017941 */ /* 0x000fea0003800000 */
.L_x_8585:
        /* <DEDUP_REMOVED lines=11> */
.L_x_8589:
[----:B------:R-:W-:Y:S01]  /*5890*/  IMAD.MOV.U32 R10, RZ, RZ, R4 ;  /* 0x000000ffff0a7224 */ /* 0x000fe200078e0004 */
[----:B------:R-:W-:Y:S01]  /*58a0*/  PRMT R37, R37, 0x7610, R11 ;  /* 0x0000761025257816 */ /* 0x000fe2000000000b */
[----:B------:R-:W-:Y:S01]  /*58b0*/  IMAD.MOV.U32 R14, RZ, RZ, R17 ;  /* 0x000000ffff0e7224 */ /* 0x000fe200078e0011 */
[----:B------:R-:W-:Y:S02]  /*58c0*/  PRMT R57, R57, 0x7610, R58 ;  /* 0x0000761039397816 */ /* 0x000fe4000000003a */
.L_x_8590:
[----:B------:R-:W-:Y:S05]  /*58d0*/  BSYNC B1 ;  /* 0x0000000000017941 */ /* 0x000fea0003800000 */
.L_x_8588:
        /* <DEDUP_REMOVED lines=11> */
.L_x_8592:
[----:B------:R-:W-:Y:S01]  /*5990*/  IMAD.MOV.U32 R4, RZ, RZ, R10 ;  /* 0x000000ffff047224 */ /* 0x000fe200078e000a */
[----:B------:R-:W-:Y:S01]  /*59a0*/  PRMT R11, R37, 0x7632, R11 ;  /* 0x00007632250b7816 */ /* 0x000fe2000000000b */
[----:B------:R-:W-:Y:S01]  /*59b0*/  IMAD.MOV.U32 R17, RZ, RZ, R16 ;  /* 0x000000ffff117224 */ /* 0x000fe200078e0010 */
[----:B------:R-:W-:Y:S02]  /*59c0*/  PRMT R58, R58, 0x5410, R56 ;  /* 0x000054103a3a7816 */ /* 0x000fe40000000038 */
.L_x_8593:
[----:B------:R-:W-:Y:S05]  /*59d0*/  BSYNC B1 ;  /* 0x0000000000017941 */ /* 0x000fea0003800000 */
.L_x_8591:
        /* <DEDUP_REMOVED lines=11> */
.L_x_8595:
[----:B------:R-:W-:Y:S01]  /*5a90*/  IMAD.MOV.U32 R10, RZ, RZ, R4 ;  /* 0x000000ffff0a7224 */ /* 0x000fe200078e0004 */
[----:B------:R-:W-:Y:S01]  /*5aa0*/  PRMT R37, R11, 0x7610, R37 ;  /* 0x000076100b257816 */ /* 0x000fe20000000025 */
[----:B------:R-:W-:Y:S01]  /*5ab0*/  IMAD.MOV.U32 R16, RZ, RZ, R19 ;  /* 0x000000ffff107224 */ /* 0x000fe200078e0013 */
[----:B------:R-:W-:Y:S02]  /*5ac0*/  PRMT R56, R61, 0x7610, R56 ;  /* 0x000076103d387816 */ /* 0x000fe40000000038 */
.L_x_8596:
[----:B------:R-:W-:Y:S05]  /*5ad0*/  BSYNC B1 ;  /* 0x0000000000017941 */ /* 0x000fea0003800000 */
.L_x_8594:
        /* <DEDUP_REMOVED lines=11> */
.L_x_8598:
[----:B------:R-:W-:Y:S01]  /*5b90*/  IMAD.MOV.U32 R4, RZ, RZ, R10 ;  /* 0x000000ffff047224 */ /* 0x000fe200078e000a */
[----:B------:R-:W-:Y:S01]  /*5ba0*/  PRMT R11, R11, 0x5410, R37 ;  /* 0x000054100b0b7816 */ /* 0x000fe20000000025 */
[----:B------:R-:W-:Y:S01]  /*5bb0*/  IMAD.MOV.U32 R19, RZ, RZ, R18 ;  /* 0x000000ffff137224 */ /* 0x000fe200078e0012 */
[----:B------:R-:W-:Y:S02]  /*5bc0*/  PRMT R61, R59, 0x7632, R61 ;  /* 0x000076323b3d7816 */ /* 0x000fe4000000003d */
.L_x_8599:
[----:B------:R-:W-:Y:S05]  /*5bd0*/  BSYNC B1 ;  /* 0x0000000000017941 */ /* 0x000fea0003800000 */
.L_x_8597:
        /* <DEDUP_REMOVED lines=11> */
.L_x_8601:
[----:B------:R-:W-:Y:S01]  /*5c90*/  IMAD.MOV.U32 R10, RZ, RZ, R4 ;  /* 0x000000ffff0a7224 */ /* 0x000fe200078e0004 */
[----:B------:R-:W-:Y:S01]  /*5ca0*/  PRMT R37, R37, 0x7610, R11 ;  /* 0x0000761025257816 */ /* 0x000fe2000000000b */
[----:B------:R-:W-:Y:S01]  /*5cb0*/  IMAD.MOV.U32 R18, RZ, RZ, R21 ;  /* 0x000000ffff127224 */ /* 0x000fe200078e0015 */
[----:B------:R-:W-:Y:S02]  /*5cc0*/  PRMT R59, R59, 0x7610, R60 ;  /* 0x000076103b3b7816 */ /* 0x000fe4000000003c */
.L_x_8602:
[----:B------:R-:W-:Y:S05]  /*5cd0*/  BSYNC B1 ;  /* 0x0000000000017941 */ /* 0x000fea0003800000 */
.L_x_8600:
        /* <DEDUP_REMOVED lines=11> */
.L_x_8604:
[----:B------:R-:W-:Y:S01]  /*5d90*/  IMAD.MOV.U32 R4, RZ, RZ, R10 ;  /* 0x000000ffff047224 */ /* 0x000fe200078e000a */
[----:B------:R-:W-:Y:S01]  /*5da0*/  PRMT R11, R37, 0x7632, R11 ;  /* 0x00007632250b7816 */ /* 0x000fe2000000000b */
[----:B------:R-:W-:Y:S01]  /*5db0*/  IMAD.MOV.U32 R21, RZ, RZ, R20 ;  /* 0x000000ffff157224 */ /* 0x000fe200078e0014 */
[----:B------:R-:W-:Y:S02]  /*5dc0*/  PRMT R60, R60, 0x5410, R58 ;  /* 0x000054103c3c7816 */ /* 0x000fe4000000003a */
.L_x_8605:
[----:B------:R-:W-:Y:S05]  /*5dd0*/  BSYNC B1 ;  /* 0x0000000000017941 */ /* 0x000fea0003800000 */
.L_x_8603:
        /* <DEDUP_REMOVED lines=11> */
.L_x_8607:
[----:B------:R-:W-:Y:S01]  /*5e90*/  IMAD.MOV.U32 R10, RZ, RZ, R4 ;  /* 0x000000ffff0a7224 */ /* 0x000fe200078e0004 */
[----:B------:R-:W-:Y:S01]  /*5ea0*/  PRMT R37, R11, 0x7610, R37 ;  /* 0x000076100b257816 */ /* 0x000fe20000000025 */
[----:B------:R-:W-:Y:S01]  /*5eb0*/  IMAD.MOV.U32 R20, RZ, RZ, R23 ;  /* 0x000000ffff147224 */ /* 0x000fe200078e0017 */
[----:B------:R-:W-:Y:S02]  /*5ec0*/  PRMT R58, R63, 0x7610, R58 ;  /* 0x000076103f3a7816 */ /* 0x000fe4000000003a */
.L_x_8608:
[----:B------:R-:W-:Y:S05]  /*5ed0*/  BSYNC B1 ;  /* 0x0000000000017941 */ /* 0x000fea0003800000 */
.L_x_8606:
        /* <DEDUP_REMOVED lines=11> */
.L_x_8610:
[----:B------:R-:W-:Y:S01]  /*5f90*/  IMAD.MOV.U32 R4, RZ, RZ, R10 ;  /* 0x000000ffff047224 */ /* 0x000fe200078e000a */
[----:B------:R-:W-:Y:S01]  /*5fa0*/  PRMT R11, R11, 0x5410, R37 ;  /* 0x000054100b0b7816 */ /* 0x000fe20000000025 */
[----:B------:R-:W-:Y:S01]  /*5fb0*/  IMAD.MOV.U32 R23, RZ, RZ, R22 ;  /* 0x000000ffff177224 */ /* 0x000fe200078e0016 */
[----:B------:R-:W-:Y:S02]  /*5fc0*/  PRMT R63, R61, 0x7632, R63 ;  /* 0x000076323d3f7816 */ /* 0x000fe4000000003f */
.L_x_8611:
[----:B------:R-:W-:Y:S05]  /*5fd0*/  BSYNC B1 ;  /* 0x0000000000017941 */ /* 0x000fea0003800000 */
.L_x_8609:
        /* <DEDUP_REMOVED lines=11> */
.L_x_8613:
[----:B------:R-:W-:Y:S01]  /*6090*/  IMAD.MOV.U32 R10, RZ, RZ, R4 ;  /* 0x000000ffff0a7224 */ /* 0x000fe200078e0004 */
[----:B------:R-:W-:Y:S01]  /*60a0*/  PRMT R37, R37, 0x7610, R11 ;  /* 0x0000761025257816 */ /* 0x000fe2000000000b */
[----:B------:R-:W-:Y:S01]  /*60b0*/  IMAD.MOV.U32 R22, RZ, RZ, R25 ;  /* 0x000000ffff167224 */ /* 0x000fe200078e0019 */
[----:B------:R-:W-:Y:S02]  /*60c0*/  PRMT R61, R61, 0x5410, R62 ;  /* 0x000054103d3d7816 */ /* 0x000fe4000000003e */
.L_x_8614:
[----:B------:R-:W-:Y:S05]  /*60d0*/  BSYNC B1 ;  /* 0x0000000000017941 */ /* 0x000fea0003800000 */
.L_x_8612:
        /* <DEDUP_REMOVED lines=11> */
.L_x_8616:
[----:B------:R-:W-:Y:S01]  /*6190*/  IMAD.MOV.U32 R4, RZ, RZ, R10 ;  /* 0x000000ffff047224 */ /* 0x000fe200078e000a */
[----:B------:R-:W-:Y:S01]  /*61a0*/  PRMT R11, R37, 0x7632, R11 ;  /* 0x00007632250b7816 */ /* 0x000fe2000000000b */
[----:B------:R-:W-:Y:S01]  /*61b0*/  IMAD.MOV.U32 R25, RZ, RZ, R24 ;  /* 0x000000ffff197224 */ /* 0x000fe200078e0018 */
[----:B------:R-:W-:Y:S02]  /*61c0*/  PRMT R62, R60, 0x7610, R62 ;  /* 0x000076103c3e7816 */ /* 0x000fe4000000003e */
.L_x_8617:
[----:B------:R-:W-:Y:S05]  /*61d0*/  BSYNC B1 ;  /* 0x0000000000017941 */ /* 0x000fea0003800000 */
.L_x_8615:
        /* <DEDUP_REMOVED lines=11> */
.L_x_8619:
[----:B------:R-:W-:Y:S01]  /*6290*/  IMAD.MOV.U32 R10, RZ, RZ, R4 ;  /* 0x000000ffff0a7224 */ /* 0x000fe200078e0004 */
[----:B------:R-:W-:Y:S01]  /*62a0*/  PRMT R11, R11, 0x5410, R11 ;  /* 0x000054100b0b7816 */ /* 0x000fe2000000000b */
[----:B------:R-:W-:Y:S01]  /*62b0*/  IMAD.MOV.U32 R24, RZ, RZ, R27 ;  /* 0x000000ffff187224 */ /* 0x000fe200078e001b */
[----:B------:R-:W-:Y:S02]  /*62c0*/  PRMT R60, R51, 0x7632, R60 ;  /* 0x00007632333c7816 */ /* 0x000fe4000000003c */
.L_x_8620:
[----:B------:R-:W-:Y:S05]  /*62d0*/  BSYNC B1 ;  /* 0x0000000000017941 */ /* 0x000fea0003800000 */
.L_x_8618:
        /* <DEDUP_REMOVED lines=11> */
.L_x_8622:
[----:B------:R-:W-:Y:S01]  /*6390*/  IMAD.MOV.U32 R4, RZ, RZ, R10 ;  /* 0x000000ffff047224 */ /* 0x000fe200078e000a */
[----:B------:R-:W-:Y:S01]  /*63a0*/  PRMT R37, R37, 0x7610, R11 ;  /* 0x0000761025257816 */ /* 0x000fe2000000000b */
[----:B------:R-:W-:Y:S01]  /*63b0*/  IMAD.MOV.U32 R27, RZ, RZ, R26 ;  /* 0x000000ffff1b7224 */ /* 0x000fe200078e001a */
[----:B------:R-:W-:Y:S02]  /*63c0*/  PRMT R51, R51, 0x7610, R50 ;  /* 0x0000761033337816 */ /* 0x000fe40000000032 */
.L_x_8623:
[----:B------:R-:W-:Y:S05]  /*63d0*/  BSYNC B1 ;  /* 0x0000000000017941 */ /* 0x000fea0003800000 */
.L_x_8621:
        /* <DEDUP_REMOVED lines=11> */
.L_x_8625:
[----:B------:R-:W-:Y:S01]  /*6490*/  IMAD.MOV.U32 R10, RZ, RZ, R4 ;  /* 0x000000ffff0a7224 */ /* 0x000fe200078e0004 */
[----:B------:R-:W-:Y:S01]  /*64a0*/  PRMT R11, R11, 0x7610, R37 ;  /* 0x000076100b0b7816 */ /* 0x000fe20000000025 */
[----:B------:R-:W-:Y:S01]  /*64b0*/  IMAD.MOV.U32 R26, RZ, RZ, R29 ;  /* 0x000000ffff1a7224 */ /* 0x000fe200078e001d */
[----:B------:R-:W-:Y:S02]  /*64c0*/  PRMT R50, R50, 0x7610, R62 ;  /* 0x0000761032327816 */ /* 0x000fe4000000003e */
.L_x_8626:
[----:B------:R-:W-:Y:S05]  /*64d0*/  BSYNC B1 ;  /* 0x0000000000017941 */ /* 0x000fea0003800000 */
.L_x_8624:
        /* <DEDUP_REMOVED lines=11> */
.L_x_8628:
[----:B------:R-:W-:Y:S01]  /*6590*/  IMAD.MOV.U32 R4, RZ, RZ, R10 ;  /* 0x000000ffff047224 */ /* 0x000fe200078e000a */
[----:B------:R-:W-:Y:S01]  /*65a0*/  PRMT R11, R11, 0x7632, R11 ;  /* 0x000076320b0b7816 */ /* 0x000fe2000000000b */
[----:B------:R-:W-:Y:S01]  /*65b0*/  IMAD.MOV.U32 R29, RZ, RZ, R28 ;  /* 0x000000ffff1d7224 */ /* 0x000fe200078e001c */
[----:B------:R-:W-:Y:S02]  /*65c0*/  PRMT R62, R62, 0x5410, R50 ;  /* 0x000054103e3e7816 */ /* 0x000fe40000000032 */
.L_x_8629:
[----:B------:R-:W-:Y:S05]  /*65d0*/  BSYNC B1 ;  /* 0x0000000000017941 */ /* 0x000fea0003800000 */
.L_x_8627:
        /* <DEDUP_REMOVED lines=11> */
.L_x_8631:
[----:B------:R-:W-:Y:S01]  /*6690*/  IMAD.MOV.U32 R10, RZ, RZ, R4 ;  /* 0x000000ffff0a7224 */ /* 0x000fe200078e0004 */
[----:B------:R-:W-:Y:S01]  /*66a0*/  PRMT R37, R11, 0x7610, R37 ;  /* 0x000076100b257816 */ /* 0x000fe20000000025 */
[----:B------:R-:W-:Y:S01]  /*66b0*/  IMAD.MOV.U32 R28, RZ, RZ, R31 ;  /* 0x000000ffff1c7224 */ /* 0x000fe200078e001f */
[----:B------:R-:W-:Y:S02]  /*66c0*/  PRMT R50, R53, 0x7610, R50 ;  /* 0x0000761035327816 */ /* 0x000fe40000000032 */
.L_x_8632:
[----:B------:R-:W-:Y:S05]  /*66d0*/  BSYNC B1 ;  /* 0x0000000000017941 */ /* 0x000fea0003800000 */
.L_x_8630:
        /* <DEDUP_REMOVED lines=11> */
.L_x_8634:
[----:B------:R-:W-:Y:S01]  /*6790*/  IMAD.MOV.U32 R4, RZ, RZ, R10 ;  /* 0x000000ffff047224 */ /* 0x000fe200078e000a */
[----:B------:R-:W-:Y:S01]  /*67a0*/  PRMT R11, R11, 0x5410, R37 ;  /* 0x000054100b0b7816 */ /* 0x000fe20000000025 */
[----:B------:R-:W-:Y:S01]  /*67b0*/  IMAD.MOV.U32 R31, RZ, RZ, R30 ;  /* 0x000000ffff1f7224 */ /* 0x000fe200078e001e */
[----:B------:R-:W-:Y:S02]  /*67c0*/  PRMT R53, R51, 0x7610, R53 ;  /* 0x0000761033357816 */ /* 0x000fe40000000035 */
.L_x_8635:
[----:B------:R-:W-:Y:S05]  /*67d0*/  BSYNC B1 ;  /* 0x0000000000017941 */ /* 0x000fea0003800000 */
.L_x_8633:
        /* <DEDUP_REMOVED lines=11> */
.L_x_8637:
[----:B------:R-:W-:Y:S01]  /*6890*/  IMAD.MOV.U32 R10, RZ, RZ, R4 ;  /* 0x000000ffff0a7224 */ /* 0x000fe200078e0004 */
[----:B------:R-:W-:Y:S01]  /*68a0*/  PRMT R11, R11, 0x7632, R11 ;  /* 0x000076320b0b7816 */ /* 0x000fe2000000000b */
[----:B------:R-:W-:Y:S01]  /*68b0*/  IMAD.MOV.U32 R30, RZ, RZ, R33 ;  /* 0x000000ffff1e7224 */ /* 0x000fe200078e0021 */
[----:B------:R-:W-:Y:S02]  /*68c0*/  PRMT R51, R52, 0x7610, R51 ;  /* 0x0000761034337816 */ /* 0x000fe40000000033 */
.L_x_8638:
[----:B------:R-:W-:Y:S05]  /*68d0*/  BSYNC B1 ;  /* 0x0000000000017941 */ /* 0x000fea0003800000 */
.L_x_8636:
        /* <DEDUP_REMOVED lines=11> */
.L_x_8640:
[----:B------:R-:W-:Y:S01]  /*6990*/  PRMT R11, R11, 0x5410, R11 ;  /* 0x000054100b0b7816 */ /* 0x000fe2000000000b */
[----:B------:R-:W-:Y:S01]  /*69a0*/  IMAD.MOV.U32 R33, RZ, RZ, R32 ;  /* 0x000000ffff217224 */ /* 0x000fe200078e0020 */
[C---:B------:R-:W-:Y:S01]  /*69b0*/  PRMT R52, R63.reuse, 0x7632, R52 ;  /* 0x000076323f347816 */ /* 0x040fe20000000034 */
[--C-:B------:R-:W-:Y:S01]  /*69c0*/  IMAD.MOV.U32 R4, RZ, RZ, R10.reuse ;  /* 0x000000ffff047224 */ /* 0x100fe200078e000a */
[----:B------:R-:W-:Y:S01]  /*69d0*/  PRMT R63, R63, 0x5410, R11 ;  /* 0x000054103f3f7816 */ /* 0x000fe2000000000b */
[----:B------:R-:W-:Y:S02]  /*69e0*/  IMAD.MOV.U32 R32, RZ, RZ, R10 ;  /* 0x000000ffff207224 */ /* 0x000fe400078e000a */
.L_x_8641:
[----:B------:R-:W-:Y:S05]  /*69f0*/  BSYNC B1 ;  /* 0x0000000000017941 */ /* 0x000fea0003800000 */
.L_x_8639:
[----:B------:R-:W-:Y:S02]  /*6a00*/  IADD3 R8, R8, 0x4, RZ ;  /* 0x0000000408087810 */ /* 0x000fe40007ffe0ff */
[----:B------:R-:W-:Y:S01]  /*6a10*/  IADD3 R7, R7, 0x2, RZ ;  /* 0x0000000207077810 */ /* 0x000fe20007ffe0ff */
[----:B------:R-:W-:Y:S01]  /*6a20*/  @!P1 CALL.REL.NOINC `(.L_x_8642) ;  /* 0x0000001000009944 */ /* 0x000fe20003c00000 */
[----:B------:R-:W-:Y:S05]  /*6a30*/  BRA `(.L_x_8643) ;  /* 0xffffe01000007947 */ /* 0x000fea000383ffff */
.L_x_8642:
[----:B------:R-:W-:Y:S01]  /*6a40*/  FADD.FTZ R36, R5, R36 ;  /* 0x0000002405247221 */ /* 0x000fe20000010000 */
[----:B------:R-:W-:Y:S01]  /*6a50*/  PRMT R63, R63, 0x7610, R11 ;  /* 0x000076103f3f7816 */ /* 0x000fe2000000000b */
[----:B------:R-:W-:-:S02]  /*6a60*/  IMAD.MOV.U32 R37, RZ, RZ, R6 ;  /* 0x000000ffff257224 */ /* 0x000fc400078e0006 */
[----:B------:R-:W-:Y:S02]  /*6a70*/  IMAD.MOV.U32 R32, RZ, RZ, R4 ;  /* 0x000000ffff207224 */ /* 0x000fe400078e0004 */
.L_x_8548:
[----:B------:R-:W-:Y:S05]  /*6a80*/  BSYNC B0 ;  /* 0x0000000000007941 */ /* 0x000fea0003800000 */
.L_x_8547:
[----:B0-----:R-:W-:Y:S01]  /*6a90*/  PRMT R4, R63, 0x5432, R52 ;  /* 0x000054323f047816 */ /* 0x001fe20000000034 */
        /* <DEDUP_REMOVED lines=105> */
.L_x_8740:
        /* <DEDUP_REMOVED lines=20> */
.L_x_8647:
[----:B------:R-:W-:Y:S01]  /*7270*/  IMAD.MOV.U32 R4, RZ, RZ, R45 ;  /* 0x000000ffff047224 */ /* 0x000fe200078e002d */
[----:B------:R-:W-:Y:S01]  /*7280*/  PRMT R11, R11, 0x7610, R0 ;  /* 0x000076100b0b7816 */ /* 0x000fe20000000000 */
[----:B------:R-:W-:Y:S01]  /*7290*/  IMAD.MOV.U32 R45, RZ, RZ, R44 ;  /* 0x000000ffff2d7224 */ /* 0x000fe200078e002c */
[----:B------:R-:W-:Y:S02]  /*72a0*/  PRMT R0, R0, 0x7610, R48 ;  /* 0x0000761000007816 */ /* 0x000fe40000000030 */
.L_x_8648:
[----:B------:R-:W-:Y:S05]  /*72b0*/  BSYNC B1 ;  /* 0x0000000000017941 */ /* 0x000fea0003800000 */
.L_x_8646:
        /* <DEDUP_REMOVED lines=11> */
.L_x_8650:
[----:B------:R-:W-:Y:S01]  /*7370*/  IMAD.MOV.U32 R10, RZ, RZ, R4 ;  /* 0x000000ffff0a7224 */ /* 0x000fe200078e0004 */
[----:B------:R-:W-:Y:S01]  /*7380*/  PRMT R11, R11, 0x7632, R11 ;  /* 0x000076320b0b7816 */ /* 0x000fe2000000000b */
[----:B------:R-:W-:Y:S01]  /*7390*/  IMAD.MOV.U32 R44, RZ, RZ, R43 ;  /* 0x000000ffff2c7224 */ /* 0x000fe200078e002b */
[----:B------:R-:W-:Y:S02]  /*73a0*/  PRMT R48, R48, 0x5410, R48 ;  /* 0x0000541030307816 */ /* 0x000fe40000000030 */
.L_x_8651:
[----:B------:R-:W-:Y:S05]  /*73b0*/  BSYNC B1 ;  /* 0x0000000000017941 */ /* 0x000fea0003800000 */
.L_x_8649:
        /* <DEDUP_REMOVED lines=11> */
.L_x_8653:
[----:B------:R-:W-:Y:S01]  /*7470*/  IMAD.MOV.U32 R4, RZ, RZ, R10 ;  /* 0x000000ffff047224 */ /* 0x000fe200078e000a */
[----:B------:R-:W-:Y:S01]  /*7480*/  PRMT R37, R11, 0x7610, R37 ;  /* 0x000076100b257816 */ /* 0x000fe20000000025 */
[----:B------:R-:W-:Y:S01]  /*7490*/  IMAD.MOV.U32 R43, RZ, RZ, R42 ;  /* 0x000000ffff2b7224 */ /* 0x000fe200078e002a */
[----:B------:R-:W-:Y:S02]  /*74a0*/  PRMT R48, R49, 0x7610, R48 ;  /* 0x0000761031307816 */ /* 0x000fe40000000030 */
.L_x_8654:
[----:B------:R-:W-:Y:S05]  /*74b0*/  BSYNC B1 ;  /* 0x0000000000017941 */ /* 0x000fea0003800000 */
.L_x_8652:
        /* <DEDUP_REMOVED lines=11> */
.L_x_8656:
[----:B------:R-:W-:Y:S01]  /*7570*/  IMAD.MOV.U32 R10, RZ, RZ, R4 ;  /* 0x000000ffff0a7224 */ /* 0x000fe200078e0004 */
[----:B------:R-:W-:Y:S01]  /*7580*/  PRMT R11, R37, 0x7610, R11 ;  /* 0x00007610250b7816 */ /* 0x000fe2000000000b */
[----:B------:R-:W-:Y:S01]  /*7590*/  IMAD.MOV.U32 R42, RZ, RZ, R41 ;  /* 0x000000ffff2a7224 */ /* 0x000fe200078e0029 */
[----:B------:R-:W-:Y:S02]  /*75a0*/  PRMT R49, R55, 0x7610, R49 ;  /* 0x0000761037317816 */ /* 0x000fe40000000031 */
.L_x_8657:
[----:B------:R-:W-:Y:S05]  /*75b0*/  BSYNC B1 ;  /* 0x0000000000017941 */ /* 0x000fea0003800000 */
.L_x_8655:
        /* <DEDUP_REMOVED lines=11> */
.L_x_8659:
[----:B------:R-:W-:Y:S01]  /*7670*/  IMAD.MOV.U32 R4, RZ, RZ, R10 ;  /* 0x000000ffff047224 */ /* 0x000fe200078e000a */
[----:B------:R-:W-:Y:S01]  /*7680*/  PRMT R11, R11, 0x5410, R11 ;  /* 0x000054100b0b7816 */ /* 0x000fe2000000000b */
[----:B------:R-:W-:Y:S01]  /*7690*/  IMAD.MOV.U32 R41, RZ, RZ, R40 ;  /* 0x000000ffff297224 */ /* 0x000fe200078e0028 */
[----:B------:R-:W-:Y:S02]  /*76a0*/  PRMT R55, R49, 0x7632, R55 ;  /* 0x0000763231377816 */ /* 0x000fe40000000037 */
.L_x_8660:
[----:B------:R-:W-:Y:S05]  /*76b0*/  BSYNC B1 ;  /* 0x0000000000017941 */ /* 0x000fea0003800000 */
.L_x_8658:
        /* <DEDUP_REMOVED lines=11> */
.L_x_8662:
[----:B------:R-:W-:Y:S01]  /*7770*/  IMAD.MOV.U32 R10, RZ, RZ, R4 ;  /* 0x000000ffff0a7224 */ /* 0x000fe200078e0004 */
[----:B------:R-:W-:Y:S01]  /*7780*/  PRMT R37, R37, 0x7610, R11 ;  /* 0x0000761025257816 */ /* 0x000fe2000000000b */
[----:B------:R-:W-:Y:S01]  /*7790*/  IMAD.MOV.U32 R40, RZ, RZ, R35 ;  /* 0x000000ffff287224 */ /* 0x000fe200078e0023 */
[----:B------:R-:W-:Y:S02]  /*77a0*/  PRMT R49, R49, 0x7610, R54 ;  /* 0x0000761031317816 */ /* 0x000fe40000000036 */
.L_x_8663:
[----:B------:R-:W-:Y:S05]  /*77b0*/  BSYNC B1 ;  /* 0x0000000000017941 */ /* 0x000fea0003800000 */
.L_x_8661:
        /* <DEDUP_REMOVED lines=11> */
.L_x_8665:
[----:B------:R-:W-:Y:S01]  /*7870*/  IMAD.MOV.U32 R4, RZ, RZ, R10 ;  /* 0x000000ffff047224 */ /* 0x000fe200078e000a */
[----:B------:R-:W-:Y:S01]  /*7880*/  PRMT R11, R37, 0x7632, R11 ;  /* 0x00007632250b7816 */ /* 0x000fe2000000000b */
[----:B------:R-:W-:Y:S01]  /*7890*/  IMAD.MOV.U32 R35, RZ, RZ, R34 ;  /* 0x000000ffff237224 */ /* 0x000fe200078e0022 */
[----:B------:R-:W-:Y:S02]  /*78a0*/  PRMT R54, R54, 0x5410, R0 ;  /* 0x0000541036367816 */ /* 0x000fe40000000000 */
.L_x_8666:
[----:B------:R-:W-:Y:S05]  /*78b0*/  BSYNC B1 ;  /* 0x0000000000017941 */ /* 0x000fea0003800000 */
.L_x_8664:
        /* <DEDUP_REMOVED lines=11> */
.L_x_8668:
[----:B------:R-:W-:Y:S01]  /*7970*/  IMAD.MOV.U32 R10, RZ, RZ, R4 ;  /* 0x000000ffff0a7224 */ /* 0x000fe200078e0004 */
[----:B------:R-:W-:Y:S01]  /*7980*/  PRMT R37, R11, 0x7610, R37 ;  /* 0x000076100b257816 */ /* 0x000fe20000000025 */
[----:B------:R-:W-:Y:S01]  /*7990*/  IMAD.MOV.U32 R34, RZ, RZ, R3 ;  /* 0x000000ffff227224 */ /* 0x000fe200078e0003 */
[----:B------:R-:W-:Y:S02]  /*79a0*/  PRMT R0, R57, 0x7610, R0 ;  /* 0x0000761039007816 */ /* 0x000fe40000000000 */
.L_x_8669:
[----:B------:R-:W-:Y:S05]  /*79b0*/  BSYNC B1 ;  /* 0x0000000000017941 */ /* 0x000fea0003800000 */
.L_x_8667:
        /* <DEDUP_REMOVED lines=11> */
.L_x_8671:
[----:B------:R-:W-:Y:S01]  /*7a70*/  IMAD.MOV.U32 R4, RZ, RZ, R10 ;  /* 0x000000ffff047224 */ /* 0x000fe200078e000a */
[----:B------:R-:W-:Y:S01]  /*7a80*/  PRMT R11, R11, 0x5410, R37 ;  /* 0x000054100b0b7816 */ /* 0x000fe20000000025 */
[----:B------:R-:W-:Y:S01]  /*7a90*/  IMAD.MOV.U32 R3, RZ, RZ, R2 ;  /* 0x000000ffff037224 */ /* 0x000fe200078e0002 */
[----:B------:R-:W-:Y:S02]  /*7aa0*/  PRMT R57, R55, 0x7632, R57 ;  /* 0x0000763237397816 */ /* 0x000fe40000000039 */
.L_x_8672:
[----:B------:R-:W-:Y:S05]  /*7ab0*/  BSYNC B1 ;  /* 0x0000000000017941 */ /* 0x000fea0003800000 */
.L_x_8670:
        /* <DEDUP_REMOVED lines=11> */
.L_x_8674:
[----:B------:R-:W-:Y:S01]  /*7b70*/  IMAD.MOV.U32 R10, RZ, RZ, R4 ;  /* 0x000000ffff0a7224 */ /* 0x000fe200078e0004 */
[----:B------:R-:W-:Y:S01]  /*7b80*/  PRMT R37, R37, 0x7610, R11 ;  /* 0x0000761025257816 */ /* 0x000fe2000000000b */
[----:B------:R-:W-:Y:S01]  /*7b90*/  IMAD.MOV.U32 R2, RZ, RZ, R13 ;  /* 0x000000ffff027224 */ /* 0x000fe200078e000d */
[----:B------:R-:W-:Y:S02]  /*7ba0*/  PRMT R55, R55, 0x7610, R56 ;  /* 0x0000761037377816 */ /* 0x000fe40000000038 */
.L_x_8675:
[----:B------:R-:W-:Y:S05]  /*7bb0*/  BSYNC B1 ;  /* 0x0000000000017941 */ /* 0x000fea0003800000 */
.L_x_8673:
        /* <DEDUP_REMOVED lines=11> */
.L_x_8677:
[----:B------:R-:W-:Y:S01]  /*7c70*/  IMAD.MOV.U32 R4, RZ, RZ, R10 ;  /* 0x000000ffff047224 */ /* 0x000fe200078e000a */
[----:B------:R-:W-:Y:S01]  /*7c80*/  PRMT R11, R37, 0x7632, R11 ;  /* 0x00007632250b7816 */ /* 0x000fe2000000000b */
[----:B------:R-:W-:Y:S01]  /*7c90*/  IMAD.MOV.U32 R13, RZ, RZ, R12 ;  /* 0x000000ffff0d7224 */ /* 0x000fe200078e000c */
[----:B------:R-:W-:Y:S02]  /*7ca0*/  PRMT R56, R56, 0x5410, R54 ;  /* 0x0000541038387816 */ /* 0x000fe40000000036 */
.L_x_8678:
[----:B------:R-:W-:Y:S05]  /*7cb0*/  BSYNC B1 ;  /* 0x0000000000017941 */ /* 0x000fea0003800000 */
.L_x_8676:
        /* <DEDUP_REMOVED lines=11> */
.L_x_8680:
[----:B------:R-:W-:Y:S01]  /*7d70*/  IMAD.MOV.U32 R10, RZ, RZ, R4 ;  /* 0x000000ffff0a7224 */ /* 0x000fe200078e0004 */
[----:B------:R-:W-:Y:S01]  /*7d80*/  PRMT R37, R11, 0x7610, R37 ;  /* 0x000076100b257816 */ /* 0x000fe20000000025 */
[----:B------:R-:W-:Y:S01]  /*7d90*/  IMAD.MOV.U32 R12, RZ, RZ, R15 ;  /* 0x000000ffff0c7224 */ /* 0x000fe200078e000f */
[----:B------:R-:W-:Y:S02]  /*7da0*/  PRMT R54, R59, 0x7610, R54 ;  /* 0x000076103b367816 */ /* 0x000fe40000000036 */
.L_x_8681:
[----:B------:R-:W-:Y:S05]  /*7db0*/  BSYNC B1 ;  /* 0x0000000000017941 */ /* 0x000fea0003800000 */
.L_x_8679:
        /* <DEDUP_REMOVED lines=11> */
.L_x_8683:
[----:B------:R-:W-:Y:S01]  /*7e70*/  IMAD.MOV.U32 R4, RZ, RZ, R10 ;  /* 0x000000ffff047224 */ /* 0x000fe200078e000a */
[----:B------:R-:W-:Y:S01]  /*7e80*/  PRMT R11, R11, 0x5410, R37 ;  /* 0x000054100b0b7816 */ /* 0x000fe20000000025 */
[----:B------:R-:W-:Y:S01]  /*7e90*/  IMAD.MOV.U32 R15, RZ, RZ, R14 ;  /* 0x000000ffff0f7224 */ /* 0x000fe200078e000e */
[----:B------:R-:W-:Y:S02]  /*7ea0*/  PRMT R59, R57, 0x7632, R59 ;  /* 0x00007632393b7816 */ /* 0x000fe4000000003b */
.L_x_8684:
[----:B------:R-:W-:Y:S05]  /*7eb0*/  BSYNC B1 ;  /* 0x0000000000017941 */ /* 0x000fea0003800000 */
.L_x_8682:
        /* <DEDUP_REMOVED lines=11> */
.L_x_8686:
[----:B------:R-:W-:Y:S01]  /*7f70*/  IMAD.MOV.U32 R10, RZ, RZ, R4 ;  /* 0x000000ffff0a7224 */ /* 0x000fe200078e0004 */
[----:B------:R-:W-:Y:S01]  /*7f80*/  PRMT R37, R37, 0x7610, R11 ;  /* 0x0000761025257816 */ /* 0x000fe2000000000b */
[----:B------:R-:W-:Y:S01]  /*7f90*/  IMAD.MOV.U32 R14, RZ, RZ, R17 ;  /* 0x000000ffff0e7224 */ /* 0x000fe200078e0011 */
[----:B------:R-:W-:Y:S02]  /*7fa0*/  PRMT R57, R57, 0x7610, R58 ;  /* 0x0000761039397816 */ /* 0x000fe4000000003a */
.L_x_8687:
[----:B------:R-:W-:Y:S05]  /*7fb0*/  BSYNC B1 ;  /* 0x0000000000017941 */ /* 0x000fea0003800000 */
.L_x_8685:
        /* <DEDUP_REMOVED lines=11> */
.L_x_8689:
[----:B------:R-:W-:Y:S01]  /*8070*/  IMAD.MOV.U32 R4, RZ, RZ, R10 ;  /* 0x000000ffff047224 */ /* 0x000fe200078e000a */
[----:B------:R-:W-:Y:S01]  /*8080*/  PRMT R11, R37, 0x7632, R11 ;  /* 0x00007632250b7816 */ /* 0x000fe2000000000b */
[----:B------:R-:W-:Y:S01]  /*8090*/  IMAD.MOV.U32 R17, RZ, RZ, R16 ;  /* 0x000000ffff117224 */ /* 0x000fe200078e0010 */
[----:B------:R-:W-:Y:S02]  /*80a0*/  PRMT R58, R58, 0x5410, R56 ;  /* 0x000054103a3a7816 */ /* 0x000fe40000000038 */
.L_x_8690:
[----:B------:R-:W-:Y:S05]  /*80b0*/  BSYNC B1 ;  /* 0x0000000000017941 */ /* 0x000fea0003800000 */
.L_x_8688:
        /* <DEDUP_REMOVED lines=11> */
.L_x_8692:
[----:B------:R-:W-:Y:S01]  /*8170*/  IMAD.MOV.U32 R10, RZ, RZ, R4 ;  /* 0x000000ffff0a7224 */ /* 0x000fe200078e0004 */
[----:B------:R-:W-:Y:S01]  /*8180*/  PRMT R37, R11, 0x7610, R37 ;  /* 0x000076100b257816 */ /* 0x000fe20000000025 */
[----:B------:R-:W-:Y:S01]  /*8190*/  IMAD.MOV.U32 R16, RZ, RZ, R19 ;  /* 0x000000ffff107224 */ /* 0x000fe200078e0013 */
[----:B------:R-:W-:Y:S02]  /*81a0*/  PRMT R56, R61, 0x7610, R56 ;  /* 0x000076103d387816 */ /* 0x000fe40000000038 */
.L_x_8693:
[----:B------:R-:W-:Y:S05]  /*81b0*/  BSYNC B1 ;  /* 0x0000000000017941 */ /* 0x000fea0003800000 */
.L_x_8691:
        /* <DEDUP_REMOVED lines=11> */
.L_x_8695:
[----:B------:R-:W-:Y:S01]  /*8270*/  IMAD.MOV.U32 R4, RZ, RZ, R10 ;  /* 0x000000ffff047224 */ /* 0x000fe200078e000a */
[----:B------:R-:W-:Y:S01]  /*8280*/  PRMT R11, R11, 0x5410, R37 ;  /* 0x000054100b0b7816 */ /* 0x000fe20000000025 */
[----:B------:R-:W-:Y:S01]  /*8290*/  IMAD.MOV.U32 R19, RZ, RZ, R18 ;  /* 0x000000ffff137224 */ /* 0x000fe200078e0012 */
[----:B------:R-:W-:Y:S02]  /*82a0*/  PRMT R61, R59, 0x7632, R61 ;  /* 0x000076323b3d7816 */ /* 0x000fe4000000003d */
.L_x_8696:
[----:B------:R-:W-:Y:S05]  /*82b0*/  BSYNC B1 ;  /* 0x0000000000017941 */ /* 0x000fea0003800000 */
.L_x_8694:
        /* <DEDUP_REMOVED lines=11> */
.L_x_8698:
[----:B------:R-:W-:Y:S01]  /*8370*/  IMAD.MOV.U32 R10, RZ, RZ, R4 ;  /* 0x000000ffff0a7224 */ /* 0x000fe200078e0004 */
[----:B------:R-:W-:Y:S01]  /*8380*/  PRMT R37, R37, 0x7610, R11 ;  /* 0x0000761025257816 */ /* 0x000fe2000000000b */
[----:B------:R-:W-:Y:S01]  /*8390*/  IMAD.MOV.U32 R18, RZ, RZ, R21 ;  /* 0x000000ffff127224 */ /* 0x000fe200078e0015 */
[----:B------:R-:W-:Y:S02]  /*83a0*/  PRMT R59, R59, 0x7610, R60 ;  /* 0x000076103b3b7816 */ /* 0x000fe4000000003c */
.L_x_8699:
[----:B------:R-:W-:Y:S05]  /*83b0*/  BSYNC B1 ;  /* 0x0000000000017941 */ /* 0x000fea0003800000 */
.L_x_8697:
        /* <DEDUP_REMOVED lines=11> */
.L_x_8701:
[----:B------:R-:W-:Y:S01]  /*8470*/  IMAD.MOV.U32 R4, RZ, RZ, R10 ;  /* 0x000000ffff047224 */ /* 0x000fe200078e000a */
[----:B------:R-:W-:Y:S01]  /*8480*/  PRMT R11, R37, 0x7632, R11 ;  /* 0x00007632250b7816 */ /* 0x000fe2000000000b */
[----:B------:R-:W-:Y:S01]  /*8490*/  IMAD.MOV.U32 R21, RZ, RZ, R20 ;  /* 0x000000ffff157224 */ /* 0x000fe200078e0014 */
[----:B------:R-:W-:Y:S02]  /*84a0*/  PRMT R60, R60, 0x5410, R58 ;  /* 0x000054103c3c7816 */ /* 0x000fe4000000003a */
.L_x_8702:
[----:B------:R-:W-:Y:S05]  /*84b0*/  BSYNC B1 ;  /* 0x0000000000017941 */ /* 0x000fea0003800000 */
.L_x_8700:
        /* <DEDUP_REMOVED lines=11> */
.L_x_8704:
[----:B------:R-:W-:Y:S01]  /*8570*/  IMAD.MOV.U32 R10, RZ, RZ, R4 ;  /* 0x000000ffff0a7224 */ /* 0x000fe200078e0004 */
[----:B------:R-:W-:Y:S01]  /*8580*/  PRMT R37, R11, 0x7610, R37 ;  /* 0x000076100b257816 */ /* 0x000fe20000000025 */
[----:B------:R-:W-:Y:S01]  /*8590*/  IMAD.MOV.U32 R20, RZ, RZ, R23 ;  /* 0x000000ffff147224 */ /* 0x000fe200078e0017 */
[----:B------:R-:W-:Y:S02]  /*85a0*/  PRMT R58, R63, 0x7610, R58 ;  /* 0x000076103f3a7816 */ /* 0x000fe4000000003a */
.L_x_8705:
[----:B------:R-:W-:Y:S05]  /*85b0*/  BSYNC B1 ;  /* 0x0000000000017941 */ /* 0x000fea0003800000 */
.L_x_8703:
        /* <DEDUP_REMOVED lines=11> */
.L_x_8707:
[----:B------:R-:W-:Y:S01]  /*8670*/  IMAD.MOV.U32 R4, RZ, RZ, R10 ;  /* 0x000000ffff047224 */ /* 0x000fe200078e000a */
[----:B------:R-:W-:Y:S01]  /*8680*/  PRMT R11, R11, 0x5410, R37 ;  /* 0x000054100b0b7816 */ /* 0x000fe20000000025 */
[----:B------:R-:W-:Y:S01]  /*8690*/  IMAD.MOV.U32 R23, RZ, RZ, R22 ;  /* 0x000000ffff177224 */ /* 0x000fe200078e0016 */
[----:B------:R-:W-:Y:S02]  /*86a0*/  PRMT R63, R61, 0x7632, R63 ;  /* 0x000076323d3f7816 */ /* 0x000fe4000000003f */
.L_x_8708:
[----:B------:R-:W-:Y:S05]  /*86b0*/  BSYNC B1 ;  /* 0x0000000000017941 */ /* 0x000fea0003800000 */
.L_x_8706:
        /* <DEDUP_REMOVED lines=11> */
.L_x_8710:
[----:B------:R-:W-:Y:S01]  /*8770*/  IMAD.MOV.U32 R10, RZ, RZ, R4 ;  /* 0x000000ffff0a7224 */ /* 0x000fe200078e0004 */
[----:B------:R-:W-:Y:S01]  /*8780*/  PRMT R37, R37, 0x7610, R11 ;  /* 0x0000761025257816 */ /* 0x000fe2000000000b */
[----:B------:R-:W-:Y:S01]  /*8790*/  IMAD.MOV.U32 R22, RZ, RZ, R25 ;  /* 0x000000ffff167224 */ /* 0x000fe200078e0019 */
[----:B------:R-:W-:Y:S02]  /*87a0*/  PRMT R61, R61, 0x5410, R62 ;  /* 0x000054103d3d7816 */ /* 0x000fe4000000003e */
.L_x_8711:
[----:B------:R-:W-:Y:S05]  /*87b0*/  BSYNC B1 ;  /* 0x0000000000017941 */ /* 0x000fea0003800000 */
.L_x_8709:
        /* <DEDUP_REMOVED lines=11> */
.L_x_8713:
[----:B------:R-:W-:Y:S01]  /*8870*/  IMAD.MOV.U32 R4, RZ, RZ, R10 ;  /* 0x000000ffff047224 */ /* 0x000fe200078e000a */
[----:B------:R-:W-:Y:S01]  /*8880*/  PRMT R11, R37, 0x7632, R11 ;  /* 0x00007632250b7816 */ /* 0x000fe2000000000b */
[----:B------:R-:W-:Y:S01]  /*8890*/  IMAD.MOV.U32 R25, RZ, RZ, R24 ;  /* 0x000000ffff197224 */ /* 0x000fe200078e0018 */
[----:B------:R-:W-:Y:S02]  /*88a0*/  PRMT R62, R60, 0x7610, R62 ;  /* 0x000076103c3e7816 */ /* 0x000fe4000000003e */
.L_x_8714:
[----:B------:R-:W-:Y:S05]  /*88b0*/  BSYNC B1 ;  /* 0x0000000000017941 */ /* 0x000fea0003800000 */
.L_x_8712:
        /* <DEDUP_REMOVED lines=11> */
.L_x_8716:
[----:B------:R-:W-:Y:S01]  /*8970*/  IMAD.MOV.U32 R10, RZ, RZ, R4 ;  /* 0x000000ffff0a7224 */ /* 0x000fe200078e0004 */
[----:B------:R-:W-:Y:S01]  /*8980*/  PRMT R11, R11, 0x5410, R11 ;  /* 0x000054100b0b7816 */ /* 0x000fe2000000000b */
[----:B------:R-:W-:Y:S01]  /*8990*/  IMAD.MOV.U32 R24, RZ, RZ, R27 ;  /* 0x000000ffff187224 */ /* 0x000fe200078e001b */
[----:B------:R-:W-:Y:S02]  /*89a0*/  PRMT R60, R51, 0x7632, R60 ;  /* 0x00007632333c7816 */ /* 0x000fe4000000003c */
.L_x_8717:
[----:B------:R-:W-:Y:S05]  /*89b0*/  BSYNC B1 ;  /* 0x0000000000017941 */ /* 0x000fea0003800000 */
.L_x_8715:
        /* <DEDUP_REMOVED lines=11> */
.L_x_8719:
[----:B------:R-:W-:Y:S01]  /*8a70*/  IMAD.MOV.U32 R4, RZ, RZ, R10 ;  /* 0x000000ffff047224 */ /* 0x000fe200078e000a */
[----:B------:R-:W-:Y:S01]  /*8a80*/  PRMT R37, R37, 0x7610, R11 ;  /* 0x0000761025257816 */ /* 0x000fe2000000000b */
[----:B------:R-:W-:Y:S01]  /*8a90*/  IMAD.MOV.U32 R27, RZ, RZ, R26 ;  /* 0x000000ffff1b7224 */ /* 0x000fe200078e001a */
[----:B------:R-:W-:Y:S02]  /*8aa0*/  PRMT R51, R51, 0x7610, R50 ;  /* 0x0000761033337816 */ /* 0x000fe40000000032 */
.L_x_8720:
[----:B------:R-:W-:Y:S05]  /*8ab0*/  BSYNC B1 ;  /* 0x0000000000017941 */ /* 0x000fea0003800000 */
.L_x_8718:
        /* <DEDUP_REMOVED lines=11> */
.L_x_8722:
[----:B------:R-:W-:Y:S01]  /*8b70*/  IMAD.MOV.U32 R10, RZ, RZ, R4 ;  /* 0x000000ffff0a7224 */ /* 0x000fe200078e0004 */
[----:B------:R-:W-:Y:S01]  /*8b80*/  PRMT R11, R11, 0x7610, R37 ;  /* 0x000076100b0b7816 */ /* 0x000fe20000000025 */
[----:B------:R-:W-:Y:S01]  /*8b90*/  IMAD.MOV.U32 R26, RZ, RZ, R29 ;  /* 0x000000ffff1a7224 */ /* 0x000fe200078e001d */
[----:B------:R-:W-:Y:S02]  /*8ba0*/  PRMT R50, R50, 0x7610, R62 ;  /* 0x0000761032327816 */ /* 0x000fe4000000003e */
.L_x_8723:
[----:B------:R-:W-:Y:S05]  /*8bb0*/  BSYNC B1 ;  /* 0x0000000000017941 */ /* 0x000fea0003800000 */
.L_x_8721:
        /* <DEDUP_REMOVED lines=11> */
.L_x_8725:
[----:B------:R-:W-:Y:S01]  /*8c70*/  IMAD.MOV.U32 R4, RZ, RZ, R10 ;  /* 0x000000ffff047224 */ /* 0x000fe200078e000a */
[----:B------:R-:W-:Y:S01]  /*8c80*/  PRMT R11, R11, 0x7632, R11 ;  /* 0x000076320b0b7816 */ /* 0x000fe2000000000b */
[----:B------:R-:W-:Y:S01]  /*8c90*/  IMAD.MOV.U32 R29, RZ, RZ, R28 ;  /* 0x000000ffff1d7224 */ /* 0x000fe200078e001c */
[----:B------:R-:W-:Y:S02]  /*8ca0*/  PRMT R62, R62, 0x5410, R50 ;  /* 0x000054103e3e7816 */ /* 0x000fe40000000032 */
.L_x_8726:
[----:B------:R-:W-:Y:S05]  /*8cb0*/  BSYNC B1 ;  /* 0x0000000000017941 */ /* 0x000fea0003800000 */
.L_x_8724:
        /* <DEDUP_REMOVED lines=11> */
.L_x_8728:
[----:B------:R-:W-:Y:S01]  /*8d70*/  IMAD.MOV.U32 R10, RZ, RZ, R4 ;  /* 0x000000ffff0a7224 */ /* 0x000fe200078e0004 */
[----:B------:R-:W-:Y:S01]  /*8d80*/  PRMT R37, R11, 0x7610, R37 ;  /* 0x000076100b257816 */ /* 0x000fe20000000025 */
[----:B------:R-:W-:Y:S01]  /*8d90*/  IMAD.MOV.U32 R28, RZ, RZ, R31 ;  /* 0x000000ffff1c7224 */ /* 0x000fe200078e001f */
[----:B------:R-:W-:Y:S02]  /*8da0*/  PRMT R50, R53, 0x7610, R50 ;  /* 0x0000761035327816 */ /* 0x000fe40000000032 */
.L_x_8729:
[----:B------:R-:W-:Y:S05]  /*8db0*/  BSYNC B1 ;  /* 0x0000000000017941 */ /* 0x000fea0003800000 */
.L_x_8727:
        /* <DEDUP_REMOVED lines=11> */
.L_x_8731:
[----:B------:R-:W-:Y:S01]  /*8e70*/  IMAD.MOV.U32 R4, RZ, RZ, R10 ;  /* 0x000000ffff047224 */ /* 0x000fe200078e000a */
[----:B------:R-:W-:Y:S01]  /*8e80*/  PRMT R11, R11, 0x5410, R37 ;  /* 0x000054100b0b7816 */ /* 0x000fe20000000025 */
[----:B------:R-:W-:Y:S01]  /*8e90*/  IMAD.MOV.U32 R31, RZ, RZ, R30 ;  /* 0x000000ffff1f7224 */ /* 0x000fe200078e001e */
[----:B------:R-:W-:Y:S02]  /*8ea0*/  PRMT R53, R51, 0x7610, R53 ;  /* 0x0000761033357816 */ /* 0x000fe40000000035 */
.L_x_8732:
[----:B------:R-:W-:Y:S05]  /*8eb0*/  BSYNC B1 ;  /* 0x0000000000017941 */ /* 0x000fea0003800000 */
.L_x_8730:
        /* <DEDUP_REMOVED lines=11> */
.L_x_8734:
[----:B------:R-:W-:Y:S01]  /*8f70*/  IMAD.MOV.U32 R10, RZ, RZ, R4 ;  /* 0x000000ffff0a7224 */ /* 0x000fe200078e0004 */
[----:B------:R-:W-:Y:S01]  /*8f80*/  PRMT R11, R11, 0x7632, R11 ;  /* 0x000076320b0b7816 */ /* 0x000fe2000000000b */
[----:B------:R-:W-:Y:S01]  /*8f90*/  IMAD.MOV.U32 R30, RZ, RZ, R33 ;  /* 0x000000ffff1e7224 */ /* 0x000fe200078e0021 */
[----:B------:R-:W-:Y:S02]  /*8fa0*/  PRMT R51, R52, 0x7610, R51 ;  /* 0x0000761034337816 */ /* 0x000fe40000000033 */
.L_x_8735:
[----:B------:R-:W-:Y:S05]  /*8fb0*/  BSYNC B1 ;  /* 0x0000000000017941 */ /* 0x000fea0003800000 */
.L_x_8733:
        /* <DEDUP_REMOVED lines=11> */
.L_x_8737:
[----:B------:R-:W-:Y:S01]  /*9070*/  PRMT R11, R11, 0x5410, R11 ;  /* 0x000054100b0b7816 */ /* 0x000fe2000000000b */
[----:B------:R-:W-:Y:S01]  /*9080*/  IMAD.MOV.U32 R33, RZ, RZ, R32 ;  /* 0x000000ffff217224 */ /* 0x000fe200078e0020 */
[C---:B------:R-:W-:Y:S01]  /*9090*/  PRMT R52, R63.reuse, 0x7632, R52 ;  /* 0x000076323f347816 */ /* 0x040fe20000000034 */
[--C-:B------:R-:W-:Y:S01]  /*90a0*/  IMAD.MOV.U32 R4, RZ, RZ, R10.reuse ;  /* 0x000000ffff047224 */ /* 0x100fe200078e000a */
[----:B------:R-:W-:Y:S01]  /*90b0*/  PRMT R63, R63, 0x5410, R11 ;  /* 0x000054103f3f7816 */ /* 0x000fe2000000000b */
[----:B------:R-:W-:Y:S02]  /*90c0*/  IMAD.MOV.U32 R32, RZ, RZ, R10 ;  /* 0x000000ffff207224 */ /* 0x000fe400078e000a */
.L_x_8738:
[----:B------:R-:W-:Y:S05]  /*90d0*/  BSYNC B1 ;  /* 0x0000000000017941 */ /* 0x000fea0003800000 */
.L_x_8736:
[----:B------:R-:W-:Y:S02]  /*90e0*/  IADD3 R8, R8, 0x4, RZ ;  /* 0x0000000408087810 */ /* 0x000fe40007ffe0ff */
[----:B------:R-:W-:Y:S01]  /*90f0*/  IADD3 R7, R7, 0x2, RZ ;  /* 0x0000000207077810 */ /* 0x000fe20007ffe0ff */
[----:B------:R-:W-:Y:S01]  /*9100*/  @!P1 CALL.REL.NOINC `(.L_x_8739) ;  /* 0x0000001000009944 */ /* 0x000fe20003c00000 */
[----:B------:R-:W-:Y:S05]  /*9110*/  BRA `(.L_x_8740) ;  /* 0xffffe01000007947 */ /* 0x000fea000383ffff */
.L_x_8739:
[----:B------:R-:W-:Y:S01]  /*9120*/  FADD.FTZ R36, R5, R36 ;  /* 0x0000002405247221 */ /* 0x000fe20000010000 */
[----:B------:R-:W-:Y:S01]  /*9130*/  PRMT R63, R63, 0x7610, R11 ;  /* 0x000076103f3f7816 */ /* 0x000fe2000000000b */
[----:B------:R-:W-:-:S02]  /*9140*/  IMAD.MOV.U32 R37, RZ, RZ, R6 ;  /* 0x000000ffff257224 */ /* 0x000fc400078e0006 */
[----:B------:R-:W-:Y:S02]  /*9150*/  IMAD.MOV.U32 R32, RZ, RZ, R4 ;  /* 0x000000ffff207224 */ /* 0x000fe400078e0004 */
.L_x_8645:
[----:B------:R-:W-:Y:S05]  /*9160*/  BSYNC B0 ;  /* 0x0000000000007941 */ /* 0x000fea0003800000 */
.L_x_8644:
        /* <DEDUP_REMOVED lines=106> */
.L_x_8837:
        /* <DEDUP_REMOVED lines=20> */
.L_x_8744:
[----:B------:R-:W-:Y:S01]  /*9950*/  IMAD.MOV.U32 R4, RZ, RZ, R45 ;  /* 0x000000ffff047224 */ /* 0x000fe200078e002d */
[----:B------:R-:W-:Y:S01]  /*9960*/  PRMT R11, R11, 0x7610, R0 ;  /* 0x000076100b0b7816 */ /* 0x000fe20000000000 */
[----:B------:R-:W-:Y:S01]  /*9970*/  IMAD.MOV.U32 R45, RZ, RZ, R44 ;  /* 0x000000ffff2d7224 */ /* 0x000fe200078e002c */
[----:B------:R-:W-:Y:S02]  /*9980*/  PRMT R0, R0, 0x7610, R48 ;  /* 0x0000761000007816 */ /* 0x000fe40000000030 */
.L_x_8745:
[----:B------:R-:W-:Y:S05]  /*9990*/  BSYNC B1 ;  /* 0x0000000000017941 */ /* 0x000fea0003800000 */
.L_x_8743:
        /* <DEDUP_REMOVED lines=11> */
.L_x_8747:
[----:B------:R-:W-:Y:S01]  /*9a50*/  IMAD.MOV.U32 R10, RZ, RZ, R4 ;  /* 0x000000ffff0a7224 */ /* 0x000fe200078e0004 */
[----:B------:R-:W-:Y:S01]  /*9a60*/  PRMT R11, R11, 0x7632, R11 ;  /* 0x000076320b0b7816 */ /* 0x000fe2000000000b */
[----:B------:R-:W-:Y:S01]  /*9a70*/  IMAD.MOV.U32 R44, RZ, RZ, R43 ;  /* 0x000000ffff2c7224 */ /* 0x000fe200078e002b */
[----:B------:R-:W-:Y:S02]  /*9a80*/  PRMT R48, R48, 0x5410, R48 ;  /* 0x0000541030307816 */ /* 0x000fe40000000030 */
.L_x_8748:
[----:B------:R-:W-:Y:S05]  /*9a90*/  BSYNC B1 ;  /* 0x0000000000017941 */ /* 0x000fea0003800000 */
.L_x_8746:
        /* <DEDUP_REMOVED lines=11> */
.L_x_8750:
[----:B------:R-:W-:Y:S01]  /*9b50*/  IMAD.MOV.U32 R4, RZ, RZ, R10 ;  /* 0x000000ffff047224 */ /* 0x000fe200078e000a */
[----:B------:R-:W-:Y:S01]  /*9b60*/  PRMT R37, R11, 0x7610, R37 ;  /* 0x000076100b257816 */ /* 0x000fe20000000025 */
[----:B------:R-:W-:Y:S01]  /*9b70*/  IMAD.MOV.U32 R43, RZ, RZ, R42 ;  /* 0x000000ffff2b7224 */ /* 0x000fe200078e002a */
[----:B------:R-:W-:Y:S02]  /*9b80*/  PRMT R48, R49, 0x7610, R48 ;  /* 0x0000761031307816 */ /* 0x000fe40000000030 */
.L_x_8751:
[----:B------:R-:W-:Y:S05]  /*9b90*/  BSYNC B1 ;  /* 0x0000000000017941 */ /* 0x000fea0003800000 */
.L_x_8749:
        /* <DEDUP_REMOVED lines=11> */
.L_x_8753:
[----:B------:R-:W-:Y:S01]  /*9c50*/  IMAD.MOV.U32 R10, RZ, RZ, R4 ;  /* 0x000000ffff0a7224 */ /* 0x000fe200078e0004 */
[----:B------:R-:W-:Y:S01]  /*9c60*/  PRMT R11, R37, 0x7610, R11 ;  /* 0x00007610250b7816 */ /* 0x000fe2000000000b */
[----:B------:R-:W-:Y:S01]  /*9c70*/  IMAD.MOV.U32 R42, RZ, RZ, R41 ;  /* 0x000000ffff2a7224 */ /* 0x000fe200078e0029 */
[----:B------:R-:W-:Y:S02]  /*9c80*/  PRMT R49, R55, 0x7610, R49 ;  /* 0x0000761037317816 */ /* 0x000fe40000000031 */
.L_x_8754:
[----:B------:R-:W-:Y:S05]  /*9c90*/  BSYNC B1 ;  /* 0x0000000000017941 */ /* 0x000fea0003800000 */
.L_x_8752:
        /* <DEDUP_REMOVED lines=11> */
.L_x_8756:
[----:B------:R-:W-:Y:S01]  /*9d50*/  IMAD.MOV.U32 R4, RZ, RZ, R10 ;  /* 0x000000ffff047224 */ /* 0x000fe200078e000a */
[----:B------:R-:W-:Y:S01]  /*9d60*/  PRMT R11, R11, 0x5410, R11 ;  /* 0x000054100b0b7816 */ /* 0x000fe2000000000b */
[----:B------:R-:W-:Y:S01]  /*9d70*/  IMAD.MOV.U32 R41, RZ, RZ, R40 ;  /* 0x000000ffff297224 */ /* 0x000fe200078e0028 */
[----:B------:R-:W-:Y:S02]  /*9d80*/  PRMT R55, R49, 0x7632, R55 ;  /* 0x0000763231377816 */ /* 0x000fe40000000037 */
.L_x_8757:
[----:B------:R-:W-:Y:S05]  /*9d90*/  BSYNC B1 ;  /* 0x0000000000017941 */ /* 0x000fea0003800000 */
.L_x_8755:
        /* <DEDUP_REMOVED lines=11> */
.L_x_8759:
[----:B------:R-:W-:Y:S01]  /*9e50*/  IMAD.MOV.U32 R10, RZ, RZ, R4 ;  /* 0x000000ffff0a7224 */ /* 0x000fe200078e0004 */
[----:B------:R-:W-:Y:S01]  /*9e60*/  PRMT R37, R37, 0x7610, R11 ;  /* 0x0000761025257816 */ /* 0x000fe2000000000b */
[----:B------:R-:W-:Y:S01]  /*9e70*/  IMAD.MOV.U32 R40, RZ, RZ, R35 ;  /* 0x000000ffff287224 */ /* 0x000fe200078e0023 */
[----:B------:R-:W-:Y:S02]  /*9e80*/  PRMT R49, R49, 0x7610, R54 ;  /* 0x0000761031317816 */ /* 0x000fe40000000036 */
.L_x_8760:
[----:B------:R-:W-:Y:S05]  /*9e90*/  BSYNC B1 ;  /* 0x0000000000017941 */ /* 0x000fea0003800000 */
.L_x_8758:
        /* <DEDUP_REMOVED lines=11> */
.L_x_8762:
[----:B------:R-:W-:Y:S01]  /*9f50*/  IMAD.MOV.U32 R4, RZ, RZ, R10 ;  /* 0x000000ffff047224 */ /* 0x000fe200078e000a */
[----:B------:R-:W-:Y:S01]  /*9f60*/  PRMT R11, R37, 0x7632, R11 ;  /* 0x00007632250b7816 */ /* 0x000fe2000000000b */
[----:B------:R-:W-:Y:S01]  /*9f70*/  IMAD.MOV.U32 R35, RZ, RZ, R34 ;  /* 0x000000ffff237224 */ /* 0x000fe200078e0022 */
[----:B------:R-:W-:Y:S02]  /*9f80*/  PRMT R54, R54, 0x5410, R0 ;  /* 0x0000541036367816 */ /* 0x000fe40000000000 */
.L_x_8763:
[----:B------:R-:W-:Y:S05]  /*9f90*/  BSYNC B1 ;  /* 0x0000000000017941 */ /* 0x000fea0003800000 */
.L_x_8761:
        /* <DEDUP_REMOVED lines=11> */
.L_x_8765:
[----:B------:R-:W-:Y:S01]  /*a050*/  IMAD.MOV.U32 R10, RZ, RZ, R4 ;  /* 0x000000ffff0a7224 */ /* 0x000fe200078e0004 */
[----:B------:R-:W-:Y:S01]  /*a060*/  PRMT R37, R11, 0x7610, R37 ;  /* 0x000076100b257816 */ /* 0x000fe20000000025 */
[----:B------:R-:W-:Y:S01]  /*a070*/  IMAD.MOV.U32 R34, RZ, RZ, R3 ;  /* 0x000000ffff227224 */ /* 0x000fe200078e0003 */
[----:B------:R-:W-:Y:S02]  /*a080*/  PRMT R0, R57, 0x7610, R0 ;  /* 0x0000761039007816 */ /* 0x000fe40000000000 */
.L_x_8766:
[----:B------:R-:W-:Y:S05]  /*a090*/  BSYNC B1 ;  /* 0x0000000000017941 */ /* 0x000fea0003800000 */
.L_x_8764:
        /* <DEDUP_REMOVED lines=11> */
.L_x_8768:
[----:B------:R-:W-:Y:S01]  /*a150*/  IMAD.MOV.U32 R4, RZ, RZ, R10 ;  /* 0x000000ffff047224 */ /* 0x000fe200078e000a */
[----:B------:R-:W-:Y:S01]  /*a160*/  PRMT R11, R11, 0x5410, R37 ;  /* 0x000054100b0b7816 */ /* 0x000fe20000000025 */
[----:B------:R-:W-:Y:S01]  /*a170*/  IMAD.MOV.U32 R3, RZ, RZ, R2 ;  /* 0x000000ffff037224 */ /* 0x000fe200078e0002 */
[----:B------:R-:W-:Y:S02]  /*a180*/  PRMT R57, R55, 0x7632, R57 ;  /* 0x0000763237397816 */ /* 0x000fe40000000039 */
.L_x_8769:
[----:B------:R-:W-:Y:S05]  /*a190*/  BSYNC B1 ;  /* 0x0000000000017941 */ /* 0x000fea0003800000 */
.L_x_8767:
        /* <DEDUP_REMOVED lines=11> */
.L_x_8771:
[----:B------:R-:W-:Y:S01]  /*a250*/  IMAD.MOV.U32 R10, RZ, RZ, R4 ;  /* 0x000000ffff0a7224 */ /* 0x000fe200078e0004 */
[----:B------:R-:W-:Y:S01]  /*a260*/  PRMT R37, R37, 0x7610, R11 ;  /* 0x0000761025257816 */ /* 0x000fe2000000000b */
[----:B------:R-:W-:Y:S01]  /*a270*/  IMAD.MOV.U32 R2, RZ, RZ, R13 ;  /* 0x000000ffff027224 */ /* 0x000fe200078e000d */
[----:B------:R-:W-:Y:S02]  /*a280*/  PRMT R55, R55, 0x7610, R56 ;  /* 0x0000761037377816 */ /* 0x000fe40000000038 */
.L_x_8772:
[----:B------:R-:W-:Y:S05]  /*a290*/  BSYNC B1 ;  /* 0x0000000000017941 */ /* 0x000fea0003800000 */
.L_x_8770:
        /* <DEDUP_REMOVED lines=11> */
.L_x_8774:
[----:B------:R-:W-:Y:S01]  /*a350*/  IMAD.MOV.U32 R4, RZ, RZ, R10 ;  /* 0x000000ffff047224 */ /* 0x000fe200078e000a */
[----:B------:R-:W-:Y:S01]  /*a360*/  PRMT R11, R37, 0x7632, R11 ;  /* 0x00007632250b7816 */ /* 0x000fe2000000000b */
[----:B------:R-:W-:Y:S01]  /*a370*/  IMAD.MOV.U32 R13, RZ, RZ, R12 ;  /* 0x000000ffff0d7224 */ /* 0x000fe200078e000c */
[----:B------:R-:W-:Y:S02]  /*a380*/  PRMT R56, R56, 0x5410, R54 ;  /* 0x0000541038387816 */ /* 0x000fe40000000036 */
.L_x_8775:
[----:B------:R-:W-:Y:S05]  /*a390*/  BSYNC B1 ;  /* 0x0000000000017941 */ /* 0x000fea0003800000 */
.L_x_8773:
        /* <DEDUP_REMOVED lines=11> */
.L_x_8777:
[----:B------:R-:W-:Y:S01]  /*a450*/  IMAD.MOV.U32 R10, RZ, RZ, R4 ;  /* 0x000000ffff0a7224 */ /* 0x000fe200078e0004 */
[----:B------:R-:W-:Y:S01]  /*a460*/  PRMT R37, R11, 0x7610, R37 ;  /* 0x000076100b257816 */ /* 0x000fe20000000025 */
[----:B------:R-:W-:Y:S01]  /*a470*/  IMAD.MOV.U32 R12, RZ, RZ, R15 ;  /* 0x000000ffff0c7224 */ /* 0x000fe200078e000f */
[----:B------:R-:W-:Y:S02]  /*a480*/  PRMT R54, R59, 0x7610, R54 ;  /* 0x000076103b367816 */ /* 0x000fe40000000036 */
.L_x_8778:
[----:B------:R-:W-:Y:S05]  /*a490*/  BSYNC B1 ;  /* 0x0000000000017941 */ /* 0x000fea0003800000 */
.L_x_8776:
        /* <DEDUP_REMOVED lines=11> */
.L_x_8780:
[----:B------:R-:W-:Y:S01]  /*a550*/  IMAD.MOV.U32 R4, RZ, RZ, R10 ;  /* 0x000000ffff047224 */ /* 0x000fe200078e000a */
[----:B------:R-:W-:Y:S01]  /*a560*/  PRMT R11, R11, 0x5410, R37 ;  /* 0x000054100b0b7816 */ /* 0x000fe20000000025 */
[----:B------:R-:W-:Y:S01]  /*a570*/  IMAD.MOV.U32 R15, RZ, RZ, R14 ;  /* 0x000000ffff0f7224 */ /* 0x000fe200078e000e */
[----:B------:R-:W-:Y:S02]  /*a580*/  PRMT R59, R57, 0x7632, R59 ;  /* 0x00007632393b7816 */ /* 0x000fe4000000003b */
.L_x_8781:
[----:B------:R-:W-:Y:S05]  /*a590*/  BSYNC B1 ;  /* 0x0000000000017941 */ /* 0x000fea0003800000 */
.L_x_8779:
        /* <DEDUP_REMOVED lines=11> */
.L_x_8783:
[----:B------:R-:W-:Y:S01]  /*a650*/  IMAD.MOV.U32 R10, RZ, RZ, R4 ;  /* 0x000000ffff0a7224 */ /* 0x000fe200078e0004 */
[----:B------:R-:W-:Y:S01]  /*a660*/  PRMT R37, R37, 0x7610, R11 ;  /* 0x0000761025257816 */ /* 0x000fe2000000000b */
[----:B------:R-:W-:Y:S01]  /*a670*/  IMAD.MOV.U32 R14, RZ, RZ, R17 ;  /* 0x000000ffff0e7224 */ /* 0x000fe200078e0011 */
[----:B------:R-:W-:Y:S02]  /*a680*/  PRMT R57, R57, 0x7610, R58 ;  /* 0x0000761039397816 */ /* 0x000fe4000000003a */
.L_x_8784:
[----:B------:R-:W-:Y:S05]  /*a690*/  BSYNC B1 ;  /* 0x0000000000017941 */ /* 0x000fea0003800000 */
.L_x_8782:
        /* <DEDUP_REMOVED lines=11> */
.L_x_8786:
[----:B------:R-:W-:Y:S01]  /*a750*/  IMAD.MOV.U32 R4, RZ, RZ, R10 ;  /* 0x000000ffff047224 */ /* 0x000fe200078e000a */
[----:B------:R-:W-:Y:S01]  /*a760*/  PRMT R11, R37, 0x7632, R11 ;  /* 0x00007632250b7816 */ /* 0x000fe2000000000b */
[----:B------:R-:W-:Y:S01]  /*a770*/  IMAD.MOV.U32 R17, RZ, RZ, R16 ;  /* 0x000000ffff117224 */ /* 0x000fe200078e0010 */
[----:B------:R-:W-:Y:S02]  /*a780*/  PRMT R58, R58, 0x5410, R56 ;  /* 0x000054103a3a7816 */ /* 0x000fe40000000038 */
.L_x_8787:
[----:B------:R-:W-:Y:S05]  /*a790*/  BSYNC B1 ;  /* 0x0000000000017941 */ /* 0x000fea0003800000 */
.L_x_8785:
        /* <DEDUP_REMOVED lines=11> */
.L_x_8789:
[----:B------:R-:W-:Y:S01]  /*a850*/  IMAD.MOV.U32 R10, RZ, RZ, R4 ;  /* 0x000000ffff0a7224 */ /* 0x000fe200078e0004 */
[----:B------:R-:W-:Y:S01]  /*a860*/  PRMT R37, R11, 0x7610, R37 ;  /* 0x000076100b257816 */ /* 0x000fe20000000025 */
[----:B------:R-:W-:Y:S01]  /*a870*/  IMAD.MOV.U32 R16, RZ, RZ, R19 ;  /* 0x000000ffff107224 */ /* 0x000fe200078e0013 */
[----:B------:R-:W-:Y:S02]  /*a880*/  PRMT R56, R61, 0x7610, R56 ;  /* 0x000076103d387816 */ /* 0x000fe40000000038 */
.L_x_8790:
[----:B------:R-:W-:Y:S05]  /*a890*/  BSYNC B1 ;  /* 0x0000000000017941 */ /* 0x000fea0003800000 */
.L_x_8788:
        /* <DEDUP_REMOVED lines=11> */
.L_x_8792:
[----:B------:R-:W-:Y:S01]  /*a950*/  IMAD.MOV.U32 R4, RZ, RZ, R10 ;  /* 0x000000ffff047224 */ /* 0x000fe200078e000a */
[----:B------:R-:W-:Y:S01]  /*a960*/  PRMT R11, R11, 0x5410, R37 ;  /* 0x000054100b0b7816 */ /* 0x000fe20000000025 */
[----:B------:R-:W-:Y:S01]  /*a970*/  IMAD.MOV.U32 R19, RZ, RZ, R18 ;  /* 0x000000ffff137224 */ /* 0x000fe200078e0012 */
[----:B------:R-:W-:Y:S02]  /*a980*/  PRMT R61, R59, 0x7632, R61 ;  /* 0x000076323b3d7816 */ /* 0x000fe4000000003d */
.L_x_8793:
[----:B------:R-:W-:Y:S05]  /*a990*/  BSYNC B1 ;  /* 0x0000000000017941 */ /* 0x000fea0003800000 */
.L_x_8791:
        /* <DEDUP_REMOVED lines=11> */
.L_x_8795:
[----:B------:R-:W-:Y:S01]  /*aa50*/  IMAD.MOV.U32 R10, RZ, RZ, R4 ;  /* 0x000000ffff0a7224 */ /* 0x000fe200078e0004 */
[----:B------:R-:W-:Y:S01]  /*aa60*/  PRMT R37, R37, 0x7610, R11 ;  /* 0x0000761025257816 */ /* 0x000fe2000000000b */
[----:B------:R-:W-:Y:S01]  /*aa70*/  IMAD.MOV.U32 R18, RZ, RZ, R21 ;  /* 0x000000ffff127224 */ /* 0x000fe200078e0015 */
[----:B------:R-:W-:Y:S02]  /*aa80*/  PRMT R59, R59, 0x7610, R60 ;  /* 0x000076103b3b7816 */ /* 0x000fe4000000003c */
.L_x_8796:
[----:B------:R-:W-:Y:S05]  /*aa90*/  BSYNC B1 ;  /* 0x0000000000017941 */ /* 0x000fea0003800000 */
.L_x_8794:
        /* <DEDUP_REMOVED lines=11> */
.L_x_8798:
[----:B------:R-:W-:Y:S01]  /*ab50*/  IMAD.MOV.U32 R4, RZ, RZ, R10 ;  /* 0x000000ffff047224 */ /* 0x000fe200078e000a */
[----:B------:R-:W-:Y:S01]  /*ab60*/  PRMT R11, R37, 0x7632, R11 ;  /* 0x00007632250b7816 */ /* 0x000fe2000000000b */
[----:B------:R-:W-:Y:S01]  /*ab70*/  IMAD.MOV.U32 R21, RZ, RZ, R20 ;  /* 0x000000ffff157224 */ /* 0x000fe200078e0014 */
[----:B------:R-:W-:Y:S02]  /*ab80*/  PRMT R60, R60, 0x5410, R58 ;  /* 0x000054103c3c7816 */ /* 0x000fe4000000003a */
.L_x_8799:
[----:B------:R-:W-:Y:S05]  /*ab90*/  BSYNC B1 ;  /* 0x0000000000017941 */ /* 0x000fea0003800000 */
.L_x_8797:
        /* <DEDUP_REMOVED lines=11> */
.L_x_8801:
[----:B------:R-:W-:Y:S01]  /*ac50*/  IMAD.MOV.U32 R10, RZ, RZ, R4 ;  /* 0x000000ffff0a7224 */ /* 0x000fe200078e0004 */
[----:B------:R-:W-:Y:S01]  /*ac60*/  PRMT R37, R11, 0x7610, R37 ;  /* 0x000076100b257816 */ /* 0x000fe20000000025 */
[----:B------:R-:W-:Y:S01]  /*ac70*/  IMAD.MOV.U32 R20, RZ, RZ, R23 ;  /* 0x000000ffff147224 */ /* 0x000fe200078e0017 */
[----:B------:R-:W-:Y:S02]  /*ac80*/  PRMT R58, R63, 0x7610, R58 ;  /* 0x000076103f3a7816 */ /* 0x000fe4000000003a */
.L_x_8802:
[----:B------:R-:W-:Y:S05]  /*ac90*/  BSYNC B1 ;  /* 0x0000000000017941 */ /* 0x000fea0003800000 */
.L_x_8800:
        /* <DEDUP_REMOVED lines=11> */
.L_x_8804:
[----:B------:R-:W-:Y:S01]  /*ad50*/  IMAD.MOV.U32 R4, RZ, RZ, R10 ;  /* 0x000000ffff047224 */ /* 0x000fe200078e000a */
[----:B------:R-:W-:Y:S01]  /*ad60*/  PRMT R11, R11, 0x5410, R37 ;  /* 0x000054100b0b7816 */ /* 0x000fe20000000025 */
[----:B------:R-:W-:Y:S01]  /*ad70*/  IMAD.MOV.U32 R23, RZ, RZ, R22 ;  /* 0x000000ffff177224 */ /* 0x000fe200078e0016 */
[----:B------:R-:W-:Y:S02]  /*ad80*/  PRMT R63, R61, 0x7632, R63 ;  /* 0x000076323d3f7816 */ /* 0x000fe4000000003f */
.L_x_8805:
[----:B------:R-:W-:Y:S05]  /*ad90*/  BSYNC B1 ;  /* 0x0000000000017941 */ /* 0x000fea0003800000 */
.L_x_8803:
        /* <DEDUP_REMOVED lines=11> */
.L_x_8807:
[----:B------:R-:W-:Y:S01]  /*ae50*/  IMAD.MOV.U32 R10, RZ, RZ, R4 ;  /* 0x000000ffff0a7224 */ /* 0x000fe200078e0004 */
[----:B------:R-:W-:Y:S01]  /*ae60*/  PRMT R37, R37, 0x7610, R11 ;  /* 0x0000761025257816 */ /* 0x000fe2000000000b */
[----:B------:R-:W-:Y:S01]  /*ae70*/  IMAD.MOV.U32 R22, RZ, RZ, R25 ;  /* 0x000000ffff167224 */ /* 0x000fe200078e0019 */
[----:B------:R-:W-:Y:S02]  /*ae80*/  PRMT R61, R61, 0x5410, R62 ;  /* 0x000054103d3d7816 */ /* 0x000fe4000000003e */
.L_x_8808:
[----:B------:R-:W-:Y:S05]  /*ae90*/  BSYNC B1 ;  /* 0x0000000000017941 */ /* 0x000fea0003800000 */
.L_x_8806:
        /* <DEDUP_REMOVED lines=11> */
.L_x_8810:
[----:B------:R-:W-:Y:S01]  /*af50*/  IMAD.MOV.U32 R4, RZ, RZ, R10 ;  /* 0x000000ffff047224 */ /* 0x000fe200078e000a */
[----:B------:R-:W-:Y:S01]  /*af60*/  PRMT R11, R37, 0x7632, R11 ;  /* 0x00007632250b7816 */ /* 0x000fe2000000000b */
[----:B------:R-:W-:Y:S01]  /*af70*/  IMAD.MOV.U32 R25, RZ, RZ, R24 ;  /* 0x000000ffff197224 */ /* 0x000fe200078e0018 */
[----:B------:R-:W-:Y:S02]  /*af80*/  PRMT R62, R60, 0x7610, R62 ;  /* 0x000076103c3e7816 */ /* 0x000fe4000000003e */
.L_x_8811:
[----:B------:R-:W-:Y:S05]  /*af90*/  BSYNC B1 ;  /* 0x0000000000017941 */ /* 0x000fea0003800000 */
.L_x_8809:
        /* <DEDUP_REMOVED lines=11> */
.L_x_8813:
[----:B------:R-:W-:Y:S01]  /*b050*/  IMAD.MOV.U32 R10, RZ, RZ, R4 ;  /* 0x000000ffff0a7224 */ /* 0x000fe200078e0004 */
[----:B------:R-:W-:Y:S01]  /*b060*/  PRMT R11, R11, 0x5410, R11 ;  /* 0x000054100b0b7816 */ /* 0x000fe2000000000b */
[----:B------:R-:W-:Y:S01]  /*b070*/  IMAD.MOV.U32 R24, RZ, RZ, R27 ;  /* 0x000000ffff187224 */ /* 0x000fe200078e001b */
[----:B------:R-:W-:Y:S02]  /*b080*/  PRMT R60, R51, 0x7632, R60 ;  /* 0x00007632333c7816 */ /* 0x000fe4000000003c */
.L_x_8814:
[----:B------:R-:W-:Y:S05]  /*b090*/  BSYNC B1 ;  /* 0x0000000000017941 */ /* 0x000fea0003800000 */
.L_x_8812:
        /* <DEDUP_REMOVED lines=11> */
.L_x_8816:
[----:B------:R-:W-:Y:S01]  /*b150*/  IMAD.MOV.U32 R4, RZ, RZ, R10 ;  /* 0x000000ffff047224 */ /* 0x000fe200078e000a */
[----:B------:R-:W-:Y:S01]  /*b160*/  PRMT R37, R37, 0x7610, R11 ;  /* 0x0000761025257816 */ /* 0x000fe2000000000b */
[----:B------:R-:W-:Y:S01]  /*b170*/  IMAD.MOV.U32 R27, RZ, RZ, R26 ;  /* 0x000000ffff1b7224 */ /* 0x000fe200078e001a */
[----:B------:R-:W-:Y:S02]  /*b180*/  PRMT R51, R51, 0x7610, R50 ;  /* 0x0000761033337816 */ /* 0x000fe40000000032 */
.L_x_8817:
[----:B------:R-:W-:Y:S05]  /*b190*/  BSYNC B1 ;  /* 0x0000000000017941 */ /* 0x000fea0003800000 */
.L_x_8815:
        /* <DEDUP_REMOVED lines=11> */
.L_x_8819:
[----:B------:R-:W-:Y:S01]  /*b250*/  IMAD.MOV.U32 R10, RZ, RZ, R4 ;  /* 0x000000ffff0a7224 */ /* 0x000fe200078e0004 */
[----:B------:R-:W-:Y:S01]  /*b260*/  PRMT R11, R11, 0x7610, R37 ;  /* 0x000076100b0b7816 */ /* 0x000fe20000000025 */
[----:B------:R-:W-:Y:S01]  /*b270*/  IMAD.MOV.U32 R26, RZ, RZ, R29 ;  /* 0x000000ffff1a7224 */ /* 0x000fe200078e001d */
[----:B------:R-:W-:Y:S02]  /*b280*/  PRMT R50, R50, 0x7610, R62 ;  /* 0x0000761032327816 */ /* 0x000fe4000000003e */
.L_x_8820:
[----:B------:R-:W-:Y:S05]  /*b290*/  BSYNC B1 ;  /* 0x0000000000017941 */ /* 0x000fea0003800000 */
.L_x_8818:
        /* <DEDUP_REMOVED lines=11> */
.L_x_8822:
[----:B------:R-:W-:Y:S01]  /*b350*/  IMAD.MOV.U32 R4, RZ, RZ, R10 ;  /* 0x000000ffff047224 */ /* 0x000fe200078e000a */
[----:B------:R-:W-:Y:S01]  /*b360*/  PRMT R11, R11, 0x7632, R11 ;  /* 0x000076320b0b7816 */ /* 0x000fe2000000000b */
[----:B------:R-:W-:Y:S01]  /*b370*/  IMAD.MOV.U32 R29, RZ, RZ, R28 ;  /* 0x000000ffff1d7224 */ /* 0x000fe200078e001c */
[----:B------:R-:W-:Y:S02]  /*b380*/  PRMT R62, R62, 0x5410, R50 ;  /* 0x000054103e3e7816 */ /* 0x000fe40000000032 */
.L_x_8823:
[----:B------:R-:W-:Y:S05]  /*b390*/  BSYNC B1 ;  /* 0x0000000000017941 */ /* 0x000fea0003800000 */
.L_x_8821:
        /* <DEDUP_REMOVED lines=11> */
.L_x_8825:
[----:B------:R-:W-:Y:S01]  /*b450*/  IMAD.MOV.U32 R10, RZ, RZ, R4 ;  /* 0x000000ffff0a7224 */ /* 0x000fe200078e0004 */
[----:B------:R-:W-:Y:S01]  /*b460*/  PRMT R37, R11, 0x7610, R37 ;  /* 0x000076100b257816 */ /* 0x000fe20000000025 */
[----:B------:R-:W-:Y:S01]  /*b470*/  IMAD.MOV.U32 R28, RZ, RZ, R31 ;  /* 0x000000ffff1c7224 */ /* 0x000fe200078e001f */
[----:B------:R-:W-:Y:S02]  /*b480*/  PRMT R50, R53, 0x7610, R50 ;  /* 0x0000761035327816 */ /* 0x000fe40000000032 */
.L_x_8826:
[----:B------:R-:W-:Y:S05]  /*b490*/  BSYNC B1 ;  /* 0x0000000000017941 */ /* 0x000fea0003800000 */
.L_x_8824:
        /* <DEDUP_REMOVED lines=11> */
.L_x_8828:
[----:B------:R-:W-:Y:S01]  /*b550*/  IMAD.MOV.U32 R4, RZ, RZ, R10 ;  /* 0x000000ffff047224 */ /* 0x000fe200078e000a */
[----:B------:R-:W-:Y:S01]  /*b560*/  PRMT R11, R11, 0x5410, R37 ;  /* 0x000054100b0b7816 */ /* 0x000fe20000000025 */
[----:B------:R-:W-:Y:S01]  /*b570*/  IMAD.MOV.U32 R31, RZ, RZ, R30 ;  /* 0x000000ffff1f7224 */ /* 0x000fe200078e001e */
[----:B------:R-:W-:Y:S02]  /*b580*/  PRMT R53, R51, 0x7610, R53 ;  /* 0x0000761033357816 */ /* 0x000fe40000000035 */
.L_x_8829:
[----:B------:R-:W-:Y:S05]  /*b590*/  BSYNC B1 ;  /* 0x0000000000017941 */ /* 0x000fea0003800000 */
.L_x_8827:
        /* <DEDUP_REMOVED lines=11> */
.L_x_8831:
[----:B------:R-:W-:Y:S01]  /*b650*/  IMAD.MOV.U32 R10, RZ, RZ, R4 ;  /* 0x000000ffff0a7224 */ /* 0x000fe200078e0004 */
[----:B------:R-:W-:Y:S01]  /*b660*/  PRMT R11, R11, 0x7632, R11 ;  /* 0x000076320b0b7816 */ /* 0x000fe2000000000b */
[----:B------:R-:W-:Y:S01]  /*b670*/  IMAD.MOV.U32 R30, RZ, RZ, R33 ;  /* 0x000000ffff1e7224 */ /* 0x000fe200078e0021 */
[----:B------:R-:W-:Y:S02]  /*b680*/  PRMT R51, R52, 0x7610, R51 ;  /* 0x0000761034337816 */ /* 0x000fe40000000033 */
.L_x_8832:
[----:B------:R-:W-:Y:S05]  /*b690*/  BSYNC B1 ;  /* 0x0000000000017941 */ /* 0x000fea0003800000 */
.L_x_8830:
        /* <DEDUP_REMOVED lines=11> */
.L_x_8834:
[----:B------:R-:W-:Y:S01]  /*b750*/  PRMT R11, R11, 0x5410, R11 ;  /* 0x000054100b0b7816 */ /* 0x000fe2000000000b */
[----:B------:R-:W-:Y:S01]  /*b760*/  IMAD.MOV.U32 R33, RZ, RZ, R32 ;  /* 0x000000ffff217224 */ /* 0x000fe200078e0020 */
[C---:B------:R-:W-:Y:S01]  /*b770*/  PRMT R52, R63.reuse, 0x7632, R52 ;  /* 0x000076323f347816 */ /* 0x040fe20000000034 */
[--C-:B------:R-:W-:Y:S01]  /*b780*/  IMAD.MOV.U32 R4, RZ, RZ, R10.reuse ;  /* 0x000000ffff047224 */ /* 0x100fe200078e000a */
[----:B------:R-:W-:Y:S01]  /*b790*/  PRMT R63, R63, 0x5410, R11 ;  /* 0x000054103f3f7816 */ /* 0x000fe2000000000b */
[----:B------:R-:W-:Y:S02]  /*b7a0*/  IMAD.MOV.U32 R32, RZ, RZ, R10 ;  /* 0x000000ffff207224 */ /* 0x000fe400078e000a */
.L_x_8835:
[----:B------:R-:W-:Y:S05]  /*b7b0*/  BSYNC B1 ;  /* 0x0000000000017941 */ /* 0x000fea0003800000 */
.L_x_8833:
[----:B------:R-:W-:Y:S02]  /*b7c0*/  IADD3 R8, R8, 0x4, RZ ;  /* 0x0000000408087810 */ /* 0x000fe40007ffe0ff */
[----:B------:R-:W-:Y:S01]  /*b7d0*/  IADD3 R7, R7, 0x2, RZ ;  /* 0x0000000207077810 */ /* 0x000fe20007ffe0ff */
[----:B------:R-:W-:Y:S01]  /*b7e0*/  @!P1 CALL.REL.NOINC `(.L_x_8836) ;  /* 0x0000001000009944 */ /* 0x000fe20003c00000 */
[----:B------:R-:W-:Y:S05]  /*b7f0*/  BRA `(.L_x_8837) ;  /* 0xffffe01000007947 */ /* 0x000fea000383ffff */
.L_x_8836:
[----:B------:R-:W-:Y:S01]  /*b800*/  FADD.FTZ R36, R5, R36 ;  /* 0x0000002405247221 */ /* 0x000fe20000010000 */
[----:B------:R-:W-:Y:S01]  /*b810*/  PRMT R63, R63, 0x7610, R11 ;  /* 0x000076103f3f7816 */ /* 0x000fe2000000000b */
[----:B------:R-:W-:-:S02]  /*b820*/  IMAD.MOV.U32 R37, RZ, RZ, R6 ;  /* 0x000000ffff257224 */ /* 0x000fc400078e0006 */
[----:B------:R-:W-:Y:S02]  /*b830*/  IMAD.MOV.U32 R32, RZ, RZ, R4 ;  /* 0x000000ffff207224 */ /* 0x000fe400078e0004 */
.L_x_8742:
[----:B------:R-:W-:Y:S05]  /*b840*/  BSYNC B0 ;  /* 0x0000000000007941 */ /* 0x000fea0003800000 */
.L_x_8741:
        /* <DEDUP_REMOVED lines=84> */
[----:B-1----:R1:W-:Y:S01]  /*bd90*/  STL.64 [R1+0x78], R6 ;  /* 0x0000780601007387 */ /* 0x0023e20000100a00 */
[----:B0-----:R-:W-:-:S02]  /*bda0*/  PRMT R4, R49, 0x5410, R48 ;  /* 0x0000541031047816 */ /* 0x001fc40000000030 */
[----:B------:R-:W-:Y:S01]  /*bdb0*/  PRMT R5, R48, 0x7632, R0 ;  /* 0x0000763230057816 */ /* 0x000fe20000000000 */
[----:B-1----:R-:W0:Y:S04]  /*bdc0*/  S2R R7, SR_LANEID ;  /* 0x0000000000077919 */ /* 0x002e280000000000 */
[----:B------:R-:W-:Y:S04]  /*bdd0*/  SHFL.DOWN PT, R4, R4, 0x10, 0x1f ;  /* 0x0a001f0004047f89 */ /* 0x000fe800000e0000 */
[----:B------:R-:W1:Y:S04]  /*bde0*/  SHFL.DOWN PT, R5, R5, 0x10, 0x1f ;  /* 0x0a001f0005057f89 */ /* 0x000e6800000e0000 */
[----:B-1----:R-:W-:Y:S04]  /*bdf0*/  STL.64 [R1+0xc0], R4 ;  /* 0x0000c00401007387 */ /* 0x002fe80000100a00 */
[----:B------:R-:W-:Y:S04]  /*be00*/  SHFL.DOWN PT, R4, R37, 0x10, 0x1f ;  /* 0x0a001f0025047f89 */ /* 0x000fe800000e0000 */
[----:B------:R-:W1:Y:S04]  /*be10*/  SHFL.DOWN PT, R5, R36, 0x10, 0x1f ;  /* 0x0a001f0024057f89 */ /* 0x000e6800000e0000 */
[----:B-1----:R1:W-:Y:S01]  /*be20*/  STL.64 [R1], R4 ;  /* 0x0000000401007387 */ /* 0x0023e20000100a00 */
[----:B------:R-:W-:Y:S05]  /*be30*/  @P0 BRA `(.L_x_8839) ;  /* 0x000020f000000947 */ /* 0x000fea0003800000 */
[----:B0-----:R-:W-:Y:S01]  /*be40*/  FSETP.GT.FTZ.AND P0, PT, R37, R4, PT ;  /* 0x000000042500720b */ /* 0x001fe20003f14000 */
[----:B------:R-:W-:-:S02]  /*be50*/  IMAD.MOV.U32 R8, RZ, RZ, R1 ;  /* 0x000000ffff087224 */ /* 0x000fc400078e0001 */
[----:B------:R-:W-:Y:S01]  /*be60*/  IMAD.MOV.U32 R10, RZ, RZ, RZ ;  /* 0x000000ffff0a7224 */ /* 0x000fe200078e00ff */
[----:B------:R-:W-:Y:S02]  /*be70*/  FSEL R6, R37, R4, P0 ;  /* 0x0000000425067208 */ /* 0x000fe40000000000 */
[----:B-1----:R-:W-:Y:S02]  /*be80*/  FSEL R4, R4, R37, P0 ;  /* 0x0000002504047208 */ /* 0x002fe40000000000 */
[----:B------:R-:W-:Y:S02]  /*be90*/  FSEL R9, R5, R36, P0 ;  /* 0x0000002405097208 */ /* 0x000fe40000000000 */
[----:B------:R-:W-:Y:S01]  /*bea0*/  FSEL R5, R36, R5, P0 ;  /* 0x0000000524057208 */ /* 0x000fe20000000000 */
[----:B------:R-:W-:-:S04]  /*beb0*/  FADD.FTZ R4, -R6, R4 ;  /* 0x0000000406047221 */ /* 0x000fc80000010100 */
[----:B------:R-:W-:-:S06]  /*bec0*/  FMUL.FTZ R4, R4, 1.4426950216293334961 ;  /* 0x3fb8aa3b04047820 */ /* 0x000fcc0000410000 */
[----:B------:R-:W0:Y:S02]  /*bed0*/  MUFU.EX2 R4, R4 ;  /* 0x0000000400047308 */ /* 0x000e240000000800 */
[----:B0-----:R-:W-:Y:S02]  /*bee0*/  FMUL.FTZ R36, R9, R4 ;  /* 0x0000000409247220 */ /* 0x001fe40000410000 */
[----:B------:R-:W-:-:S05]  /*bef0*/  IMAD.MOV.U32 R9, RZ, RZ, R8 ;  /* 0x000000ffff097224 */ /* 0x000fca00078e0008 */
.L_x_8934:
        /* <DEDUP_REMOVED lines=20> */
.L_x_8841:
[----:B------:R-:W-:Y:S01]  /*c040*/  IMAD.MOV.U32 R4, RZ, RZ, R45 ;  /* 0x000000ffff047224 */ /* 0x000fe200078e002d */
[----:B------:R-:W-:Y:S01]  /*c050*/  PRMT R37, R37, 0x7610, R0 ;  /* 0x0000761025257816 */ /* 0x000fe20000000000 */
[----:B------:R-:W-:Y:S01]  /*c060*/  IMAD.MOV.U32 R45, RZ, RZ, R44 ;  /* 0x000000ffff2d7224 */ /* 0x000fe200078e002c */
[----:B------:R-:W-:Y:S02]  /*c070*/  PRMT R0, R0, 0x7610, R48 ;  /* 0x0000761000007816 */ /* 0x000fe40000000030 */
.L_x_8842:
[----:B------:R-:W-:Y:S05]  /*c080*/  BSYNC B1 ;  /* 0x0000000000017941 */ /* 0x000fea0003800000 */
.L_x_8840:
        /* <DEDUP_REMOVED lines=11> */
.L_x_8844:
[----:B------:R-:W-:Y:S01]  /*c140*/  IMAD.MOV.U32 R11, RZ, RZ, R4 ;  /* 0x000000ffff0b7224 */ /* 0x000fe200078e0004 */
[----:B------:R-:W-:Y:S01]  /*c150*/  PRMT R37, R37, 0x7632, R37 ;  /* 0x0000763225257816 */ /* 0x000fe20000000025 */
[----:B------:R-:W-:Y:S01]  /*c160*/  IMAD.MOV.U32 R44, RZ, RZ, R43 ;  /* 0x000000ffff2c7224 */ /* 0x000fe200078e002b */
[----:B------:R-:W-:Y:S02]  /*c170*/  PRMT R48, R48, 0x5410, R48 ;  /* 0x0000541030307816 */ /* 0x000fe40000000030 */
.L_x_8845:
[----:B------:R-:W-:Y:S05]  /*c180*/  BSYNC B1 ;  /* 0x0000000000017941 */ /* 0x000fea0003800000 */
.L_x_8843:
        /* <DEDUP_REMOVED lines=11> */
.L_x_8847:
[----:B------:R-:W-:Y:S01]  /*c240*/  IMAD.MOV.U32 R4, RZ, RZ, R11 ;  /* 0x000000ffff047224 */ /* 0x000fe200078e000b */
[----:B------:R-:W-:Y:S01]  /*c250*/  PRMT R38, R37, 0x7610, R38 ;  /* 0x0000761025267816 */ /* 0x000fe20000000026 */
[----:B------:R-:W-:Y:S01]  /*c260*/  IMAD.MOV.U32 R43, RZ, RZ, R42 ;  /* 0x000000ffff2b7224 */ /* 0x000fe200078e002a */
[----:B------:R-:W-:Y:S02]  /*c270*/  PRMT R48, R49, 0x7610, R48 ;  /* 0x0000761031307816 */ /* 0x000fe40000000030 */
.L_x_8848:
[----:B------:R-:W-:Y:S05]  /*c280*/  BSYNC B1 ;  /* 0x0000000000017941 */ /* 0x000fea0003800000 */
.L_x_8846:
        /* <DEDUP_REMOVED lines=11> */
.L_x_8850:
[----:B------:R-:W-:Y:S01]  /*c340*/  IMAD.MOV.U32 R11, RZ, RZ, R4 ;  /* 0x000000ffff0b7224 */ /* 0x000fe200078e0004 */
[----:B------:R-:W-:Y:S01]  /*c350*/  PRMT R37, R38, 0x7610, R37 ;  /* 0x0000761026257816 */ /* 0x000fe20000000025 */
[----:B------:R-:W-:Y:S01]  /*c360*/  IMAD.MOV.U32 R42, RZ, RZ, R41 ;  /* 0x000000ffff2a7224 */ /* 0x000fe200078e0029 */
[----:B------:R-:W-:Y:S02]  /*c370*/  PRMT R49, R55, 0x7610, R49 ;  /* 0x0000761037317816 */ /* 0x000fe40000000031 */
.L_x_8851:
[----:B------:R-:W-:Y:S05]  /*c380*/  BSYNC B1 ;  /* 0x0000000000017941 */ /* 0x000fea0003800000 */
.L_x_8849:
        /* <DEDUP_REMOVED lines=11> */
.L_x_8853:
[----:B------:R-:W-:Y:S01]  /*c440*/  IMAD.MOV.U32 R4, RZ, RZ, R11 ;  /* 0x000000ffff047224 */ /* 0x000fe200078e000b */
[----:B------:R-:W-:Y:S01]  /*c450*/  PRMT R37, R37, 0x5410, R37 ;  /* 0x0000541025257816 */ /* 0x000fe20000000025 */
[----:B------:R-:W-:Y:S01]  /*c460*/  IMAD.MOV.U32 R41, RZ, RZ, R40 ;  /* 0x000000ffff297224 */ /* 0x000fe200078e0028 */
[----:B------:R-:W-:Y:S02]  /*c470*/  PRMT R55, R49, 0x7632, R55 ;  /* 0x0000763231377816 */ /* 0x000fe40000000037 */
.L_x_8854:
[----:B------:R-:W-:Y:S05]  /*c480*/  BSYNC B1 ;  /* 0x0000000000017941 */ /* 0x000fea0003800000 */
.L_x_8852:
        /* <DEDUP_REMOVED lines=11> */
.L_x_8856:
[----:B------:R-:W-:Y:S01]  /*c540*/  IMAD.MOV.U32 R11, RZ, RZ, R4 ;  /* 0x000000ffff0b7224 */ /* 0x000fe200078e0004 */
[----:B------:R-:W-:Y:S01]  /*c550*/  PRMT R38, R38, 0x7610, R37 ;  /* 0x0000761026267816 */ /* 0x000fe20000000025 */
[----:B------:R-:W-:Y:S01]  /*c560*/  IMAD.MOV.U32 R40, RZ, RZ, R35 ;  /* 0x000000ffff287224 */ /* 0x000fe200078e0023 */
[----:B------:R-:W-:Y:S02]  /*c570*/  PRMT R49, R49, 0x7610, R54 ;  /* 0x0000761031317816 */ /* 0x000fe40000000036 */
.L_x_8857:
[----:B------:R-:W-:Y:S05]  /*c580*/  BSYNC B1 ;  /* 0x0000000000017941 */ /* 0x000fea0003800000 */
.L_x_8855:
        /* <DEDUP_REMOVED lines=11> */
.L_x_8859:
[----:B------:R-:W-:Y:S01]  /*c640*/  IMAD.MOV.U32 R4, RZ, RZ, R11 ;  /* 0x000000ffff047224 */ /* 0x000fe200078e000b */
[----:B------:R-:W-:Y:S01]  /*c650*/  PRMT R37, R38, 0x7632, R37 ;  /* 0x0000763226257816 */ /* 0x000fe20000000025 */
[----:B------:R-:W-:Y:S01]  /*c660*/  IMAD.MOV.U32 R35, RZ, RZ, R34 ;  /* 0x000000ffff237224 */ /* 0x000fe200078e0022 */
[----:B------:R-:W-:Y:S02]  /*c670*/  PRMT R54, R54, 0x5410, R0 ;  /* 0x0000541036367816 */ /* 0x000fe40000000000 */
.L_x_8860:
[----:B------:R-:W-:Y:S05]  /*c680*/  BSYNC B1 ;  /* 0x0000000000017941 */ /* 0x000fea0003800000 */
.L_x_8858:
        /* <DEDUP_REMOVED lines=11> */
.L_x_8862:
[----:B------:R-:W-:Y:S01]  /*c740*/  IMAD.MOV.U32 R11, RZ, RZ, R4 ;  /* 0x000000ffff0b7224 */ /* 0x000fe200078e0004 */
[----:B------:R-:W-:Y:S01]  /*c750*/  PRMT R38, R37, 0x7610, R38 ;  /* 0x0000761025267816 */ /* 0x000fe20000000026 */
[----:B------:R-:W-:Y:S01]  /*c760*/  IMAD.MOV.U32 R34, RZ, RZ, R3 ;  /* 0x000000ffff227224 */ /* 0x000fe200078e0003 */
[----:B------:R-:W-:Y:S02]  /*c770*/  PRMT R0, R57, 0x7610, R0 ;  /* 0x0000761039007816 */ /* 0x000fe40000000000 */
.L_x_8863:
[----:B------:R-:W-:Y:S05]  /*c780*/  BSYNC B1 ;  /* 0x0000000000017941 */ /* 0x000fea0003800000 */
.L_x_8861:
        /* <DEDUP_REMOVED lines=11> */
.L_x_8865:
[----:B------:R-:W-:Y:S01]  /*c840*/  IMAD.MOV.U32 R4, RZ, RZ, R11 ;  /* 0x000000ffff047224 */ /* 0x000fe200078e000b */
[----:B------:R-:W-:Y:S01]  /*c850*/  PRMT R37, R37, 0x5410, R38 ;  /* 0x0000541025257816 */ /* 0x000fe20000000026 */
[----:B------:R-:W-:Y:S01]  /*c860*/  IMAD.MOV.U32 R3, RZ, RZ, R2 ;  /* 0x000000ffff037224 */ /* 0x000fe200078e0002 */
[----:B------:R-:W-:Y:S02]  /*c870*/  PRMT R57, R55, 0x7632, R57 ;  /* 0x0000763237397816 */ /* 0x000fe40000000039 */
.L_x_8866:
[----:B------:R-:W-:Y:S05]  /*c880*/  BSYNC B1 ;  /* 0x0000000000017941 */ /* 0x000fea0003800000 */
.L_x_8864:
        /* <DEDUP_REMOVED lines=11> */
.L_x_8868:
[----:B------:R-:W-:Y:S01]  /*c940*/  IMAD.MOV.U32 R11, RZ, RZ, R4 ;  /* 0x000000ffff0b7224 */ /* 0x000fe200078e0004 */
[----:B------:R-:W-:Y:S01]  /*c950*/  PRMT R38, R38, 0x7610, R37 ;  /* 0x0000761026267816 */ /* 0x000fe20000000025 */
[----:B------:R-:W-:Y:S01]  /*c960*/  IMAD.MOV.U32 R2, RZ, RZ, R13 ;  /* 0x000000ffff027224 */ /* 0x000fe200078e000d */
[----:B------:R-:W-:Y:S02]  /*c970*/  PRMT R55, R55, 0x7610, R56 ;  /* 0x0000761037377816 */ /* 0x000fe40000000038 */
.L_x_8869:
[----:B------:R-:W-:Y:S05]  /*c980*/  BSYNC B1 ;  /* 0x0000000000017941 */ /* 0x000fea0003800000 */
.L_x_8867:
        /* <DEDUP_REMOVED lines=11> */
.L_x_8871:
[----:B------:R-:W-:Y:S01]  /*ca40*/  IMAD.MOV.U32 R4, RZ, RZ, R11 ;  /* 0x000000ffff047224 */ /* 0x000fe200078e000b */
[----:B------:R-:W-:Y:S01]  /*ca50*/  PRMT R37, R38, 0x7632, R37 ;  /* 0x0000763226257816 */ /* 0x000fe20000000025 */
[----:B------:R-:W-:Y:S01]  /*ca60*/  IMAD.MOV.U32 R13, RZ, RZ, R12 ;  /* 0x000000ffff0d7224 */ /* 0x000fe200078e000c */
[----:B------:R-:W-:Y:S02]  /*ca70*/  PRMT R56, R56, 0x5410, R54 ;  /* 0x0000541038387816 */ /* 0x000fe40000000036 */
.L_x_8872:
[----:B------:R-:W-:Y:S05]  /*ca80*/  BSYNC B1 ;  /* 0x0000000000017941 */ /* 0x000fea0003800000 */
.L_x_8870:
        /* <DEDUP_REMOVED lines=11> */
.L_x_8874:
[----:B------:R-:W-:Y:S01]  /*cb40*/  IMAD.MOV.U32 R11, RZ, RZ, R4 ;  /* 0x000000ffff0b7224 */ /* 0x000fe200078e0004 */
[----:B------:R-:W-:Y:S01]  /*cb50*/  PRMT R38, R37, 0x7610, R38 ;  /* 0x0000761025267816 */ /* 0x000fe20000000026 */
[----:B------:R-:W-:Y:S01]  /*cb60*/  IMAD.MOV.U32 R12, RZ, RZ, R15 ;  /* 0x000000ffff0c7224 */ /* 0x000fe200078e000f */
[----:B------:R-:W-:Y:S02]  /*cb70*/  PRMT R54, R59, 0x7610, R54 ;  /* 0x000076103b367816 */ /* 0x000fe40000000036 */
.L_x_8875:
[----:B------:R-:W-:Y:S05]  /*cb80*/  BSYNC B1 ;  /* 0x0000000000017941 */ /* 0x000fea0003800000 */
.L_x_8873:
        /* <DEDUP_REMOVED lines=11> */
.L_x_8877:
[----:B------:R-:W-:Y:S01]  /*cc40*/  IMAD.MOV.U32 R4, RZ, RZ, R11 ;  /* 0x000000ffff047224 */ /* 0x000fe200078e000b */
[----:B------:R-:W-:Y:S01]  /*cc50*/  PRMT R37, R37, 0x5410, R38 ;  /* 0x0000541025257816 */ /* 0x000fe20000000026 */
[----:B------:R-:W-:Y:S01]  /*cc60*/  IMAD.MOV.U32 R15, RZ, RZ, R14 ;  /* 0x000000ffff0f7224 */ /* 0x000fe200078e000e */
[----:B------:R-:W-:Y:S02]  /*cc70*/  PRMT R59, R57, 0x7632, R59 ;  /* 0x00007632393b7816 */ /* 0x000fe4000000003b */
.L_x_8878:
[----:B------:R-:W-:Y:S05]  /*cc80*/  BSYNC B1 ;  /* 0x0000000000017941 */ /* 0x000fea0003800000 */
.L_x_8876:
        /* <DEDUP_REMOVED lines=11> */
.L_x_8880:
[----:B------:R-:W-:Y:S01]  /*cd40*/  IMAD.MOV.U32 R11, RZ, RZ, R4 ;  /* 0x000000ffff0b7224 */ /* 0x000fe200078e0004 */
[----:B------:R-:W-:Y:S01]  /*cd50*/  PRMT R38, R38, 0x7610, R37 ;  /* 0x0000761026267816 */ /* 0x000fe20000000025 */
[----:B------:R-:W-:Y:S01]  /*cd60*/  IMAD.MOV.U32 R14, RZ, RZ, R17 ;  /* 0x000000ffff0e7224 */ /* 0x000fe200078e0011 */
[----:B------:R-:W-:Y:S02]  /*cd70*/  PRMT R57, R57, 0x7610, R58 ;  /* 0x0000761039397816 */ /* 0x000fe4000000003a */
.L_x_8881:
[----:B------:R-:W-:Y:S05]  /*cd80*/  BSYNC B1 ;  /* 0x0000000000017941 */ /* 0x000fea0003800000 */
.L_x_8879:
        /* <DEDUP_REMOVED lines=11> */
.L_x_8883:
[----:B------:R-:W-:Y:S01]  /*ce40*/  IMAD.MOV.U32 R4, RZ, RZ, R11 ;  /* 0x000000ffff047224 */ /* 0x000fe200078e000b */
[----:B------:R-:W-:Y:S01]  /*ce50*/  PRMT R37, R38, 0x7632, R37 ;  /* 0x0000763226257816 */ /* 0x000fe20000000025 */
[----:B------:R-:W-:Y:S01]  /*ce60*/  IMAD.MOV.U32 R17, RZ, RZ, R16 ;  /* 0x000000ffff117224 */ /* 0x000fe200078e0010 */
[----:B------:R-:W-:Y:S02]  /*ce70*/  PRMT R58, R58, 0x5410, R56 ;  /* 0x000054103a3a7816 */ /* 0x000fe40000000038 */
.L_x_8884:
[----:B------:R-:W-:Y:S05]  /*ce80*/  BSYNC B1 ;  /* 0x0000000000017941 */ /* 0x000fea0003800000 */
.L_x_8882:
        /* <DEDUP_REMOVED lines=11> */
.L_x_8886:
[----:B------:R-:W-:Y:S01]  /*cf40*/  IMAD.MOV.U32 R11, RZ, RZ, R4 ;  /* 0x000000ffff0b7224 */ /* 0x000fe200078e0004 */
[----:B------:R-:W-:Y:S01]  /*cf50*/  PRMT R38, R37, 0x7610, R38 ;  /* 0x0000761025267816 */ /* 0x000fe20000000026 */
[----:B------:R-:W-:Y:S01]  /*cf60*/  IMAD.MOV.U32 R16, RZ, RZ, R19 ;  /* 0x000000ffff107224 */ /* 0x000fe200078e0013 */
[----:B------:R-:W-:Y:S02]  /*cf70*/  PRMT R56, R61, 0x7610, R56 ;  /* 0x000076103d387816 */ /* 0x000fe40000000038 */
.L_x_8887:
[----:B------:R-:W-:Y:S05]  /*cf80*/  BSYNC B1 ;  /* 0x0000000000017941 */ /* 0x000fea0003800000 */
.L_x_8885:
        /* <DEDUP_REMOVED lines=11> */
.L_x_8889:
[----:B------:R-:W-:Y:S01]  /*d040*/  IMAD.MOV.U32 R4, RZ, RZ, R11 ;  /* 0x000000ffff047224 */ /* 0x000fe200078e000b */
[----:B------:R-:W-:Y:S01]  /*d050*/  PRMT R37, R37, 0x5410, R38 ;  /* 0x0000541025257816 */ /* 0x000fe20000000026 */
[----:B------:R-:W-:Y:S01]  /*d060*/  IMAD.MOV.U32 R19, RZ, RZ, R18 ;  /* 0x000000ffff137224 */ /* 0x000fe200078e0012 */
[----:B------:R-:W-:Y:S02]  /*d070*/  PRMT R61, R59, 0x7632, R61 ;  /* 0x000076323b3d7816 */ /* 0x000fe4000000003d */
.L_x_8890:
[----:B------:R-:W-:Y:S05]  /*d080*/  BSYNC B1 ;  /* 0x0000000000017941 */ /* 0x000fea0003800000 */
.L_x_8888:
        /* <DEDUP_REMOVED lines=11> */
.L_x_8892:
[----:B------:R-:W-:Y:S01]  /*d140*/  IMAD.MOV.U32 R11, RZ, RZ, R4 ;  /* 0x000000ffff0b7224 */ /* 0x000fe200078e0004 */
[----:B------:R-:W-:Y:S01]  /*d150*/  PRMT R38, R38, 0x7610, R37 ;  /* 0x0000761026267816 */ /* 0x000fe20000000025 */
[----:B------:R-:W-:Y:S01]  /*d160*/  IMAD.MOV.U32 R18, RZ, RZ, R21 ;  /* 0x000000ffff127224 */ /* 0x000fe200078e0015 */
[----:B------:R-:W-:Y:S02]  /*d170*/  PRMT R59, R59, 0x7610, R60 ;  /* 0x000076103b3b7816 */ /* 0x000fe4000000003c */
.L_x_8893:
[----:B------:R-:W-:Y:S05]  /*d180*/  BSYNC B1 ;  /* 0x0000000000017941 */ /* 0x000fea0003800000 */
.L_x_8891:
        /* <DEDUP_REMOVED lines=11> */
.L_x_8895:
[----:B------:R-:W-:Y:S01]  /*d240*/  IMAD.MOV.U32 R4, RZ, RZ, R11 ;  /* 0x000000ffff047224 */ /* 0x000fe200078e000b */
[----:B------:R-:W-:Y:S01]  /*d250*/  PRMT R37, R38, 0x7632, R37 ;  /* 0x0000763226257816 */ /* 0x000fe20000000025 */
[----:B------:R-:W-:Y:S01]  /*d260*/  IMAD.MOV.U32 R21, RZ, RZ, R20 ;  /* 0x000000ffff157224 */ /* 0x000fe200078e0014 */
[----:B------:R-:W-:Y:S02]  /*d270*/  PRMT R60, R60, 0x5410, R58 ;  /* 0x000054103c3c7816 */ /* 0x000fe4000000003a */
.L_x_8896:
[----:B------:R-:W-:Y:S05]  /*d280*/  BSYNC B1 ;  /* 0x0000000000017941 */ /* 0x000fea0003800000 */
.L_x_8894:
        /* <DEDUP_REMOVED lines=11> */
.L_x_8898:
[----:B------:R-:W-:Y:S01]  /*d340*/  IMAD.MOV.U32 R11, RZ, RZ, R4 ;  /* 0x000000ffff0b7224 */ /* 0x000fe200078e0004 */
[----:B------:R-:W-:Y:S01]  /*d350*/  PRMT R38, R37, 0x7610, R38 ;  /* 0x0000761025267816 */ /* 0x000fe20000000026 */
[----:B------:R-:W-:Y:S01]  /*d360*/  IMAD.MOV.U32 R20, RZ, RZ, R23 ;  /* 0x000000ffff147224 */ /* 0x000fe200078e0017 */
[----:B------:R-:W-:Y:S02]  /*d370*/  PRMT R58, R63, 0x7610, R58 ;  /* 0x000076103f3a7816 */ /* 0x000fe4000000003a */
.L_x_8899:
[----:B------:R-:W-:Y:S05]  /*d380*/  BSYNC B1 ;  /* 0x0000000000017941 */ /* 0x000fea0003800000 */
.L_x_8897:
        /* <DEDUP_REMOVED lines=11> */
.L_x_8901:
[----:B------:R-:W-:Y:S01]  /*d440*/  IMAD.MOV.U32 R4, RZ, RZ, R11 ;  /* 0x000000ffff047224 */ /* 0x000fe200078e000b */
[----:B------:R-:W-:Y:S01]  /*d450*/  PRMT R37, R37, 0x5410, R38 ;  /* 0x0000541025257816 */ /* 0x000fe20000000026 */
[----:B------:R-:W-:Y:S01]  /*d460*/  IMAD.MOV.U32 R23, RZ, RZ, R22 ;  /* 0x000000ffff177224 */ /* 0x000fe200078e0016 */
[----:B------:R-:W-:Y:S02]  /*d470*/  PRMT R63, R61, 0x7632, R63 ;  /* 0x000076323d3f7816 */ /* 0x000fe4000000003f */
.L_x_8902:
[----:B------:R-:W-:Y:S05]  /*d480*/  BSYNC B1 ;  /* 0x0000000000017941 */ /* 0x000fea0003800000 */
.L_x_8900:
        /* <DEDUP_REMOVED lines=11> */
.L_x_8904:
[----:B------:R-:W-:Y:S01]  /*d540*/  IMAD.MOV.U32 R11, RZ, RZ, R4 ;  /* 0x000000ffff0b7224 */ /* 0x000fe200078e0004 */
[----:B------:R-:W-:Y:S01]  /*d550*/  PRMT R38, R38, 0x7610, R37 ;  /* 0x0000761026267816 */ /* 0x000fe20000000025 */
[----:B------:R-:W-:Y:S01]  /*d560*/  IMAD.MOV.U32 R22, RZ, RZ, R25 ;  /* 0x000000ffff167224 */ /* 0x000fe200078e0019 */
[----:B------:R-:W-:Y:S02]  /*d570*/  PRMT R61, R61, 0x5410, R62 ;  /* 0x000054103d3d7816 */ /* 0x000fe4000000003e */
.L_x_8905:
[----:B------:R-:W-:Y:S05]  /*d580*/  BSYNC B1 ;  /* 0x0000000000017941 */ /* 0x000fea0003800000 */
.L_x_8903:
        /* <DEDUP_REMOVED lines=11> */
.L_x_8907:
[----:B------:R-:W-:Y:S01]  /*d640*/  IMAD.MOV.U32 R4, RZ, RZ, R11 ;  /* 0x000000ffff047224 */ /* 0x000fe200078e000b */
[----:B------:R-:W-:Y:S01]  /*d650*/  PRMT R37, R38, 0x7632, R37 ;  /* 0x0000763226257816 */ /* 0x000fe20000000025 */
[----:B------:R-:W-:Y:S01]  /*d660*/  IMAD.MOV.U32 R25, RZ, RZ, R24 ;  /* 0x000000ffff197224 */ /* 0x000fe200078e0018 */
[----:B------:R-:W-:Y:S02]  /*d670*/  PRMT R62, R60, 0x7610, R62 ;  /* 0x000076103c3e7816 */ /* 0x000fe4000000003e */
.L_x_8908:
[----:B------:R-:W-:Y:S05]  /*d680*/  BSYNC B1 ;  /* 0x0000000000017941 */ /* 0x000fea0003800000 */
.L_x_8906:
        /* <DEDUP_REMOVED lines=11> */
.L_x_8910:
[----:B------:R-:W-:Y:S01]  /*d740*/  IMAD.MOV.U32 R11, RZ, RZ, R4 ;  /* 0x000000ffff0b7224 */ /* 0x000fe200078e0004 */
[----:B------:R-:W-:Y:S01]  /*d750*/  PRMT R37, R37, 0x5410, R37 ;  /* 0x0000541025257816 */ /* 0x000fe20000000025 */
[----:B------:R-:W-:Y:S01]  /*d760*/  IMAD.MOV.U32 R24, RZ, RZ, R27 ;  /* 0x000000ffff187224 */ /* 0x000fe200078e001b */
[----:B------:R-:W-:Y:S02]  /*d770*/  PRMT R60, R51, 0x7632, R60 ;  /* 0x00007632333c7816 */ /* 0x000fe4000000003c */
.L_x_8911:
[----:B------:R-:W-:Y:S05]  /*d780*/  BSYNC B1 ;  /* 0x0000000000017941 */ /* 0x000fea0003800000 */
.L_x_8909:
        /* <DEDUP_REMOVED lines=11> */
.L_x_8913:
[----:B------:R-:W-:Y:S01]  /*d840*/  IMAD.MOV.U32 R4, RZ, RZ, R11 ;  /* 0x000000ffff047224 */ /* 0x000fe200078e000b */
[----:B------:R-:W-:Y:S01]  /*d850*/  PRMT R38, R38, 0x7610, R37 ;  /* 0x0000761026267816 */ /* 0x000fe20000000025 */
[----:B------:R-:W-:Y:S01]  /*d860*/  IMAD.MOV.U32 R27, RZ, RZ, R26 ;  /* 0x000000ffff1b7224 */ /* 0x000fe200078e001a */
[----:B------:R-:W-:Y:S02]  /*d870*/  PRMT R51, R51, 0x7610, R50 ;  /* 0x0000761033337816 */ /* 0x000fe40000000032 */
.L_x_8914:
[----:B------:R-:W-:Y:S05]  /*d880*/  BSYNC B1 ;  /* 0x0000000000017941 */ /* 0x000fea0003800000 */
.L_x_8912:
        /* <DEDUP_REMOVED lines=11> */
.L_x_8916:
[----:B------:R-:W-:Y:S01]  /*d940*/  IMAD.MOV.U32 R11, RZ, RZ, R4 ;  /* 0x000000ffff0b7224 */ /* 0x000fe200078e0004 */
[----:B------:R-:W-:Y:S01]  /*d950*/  PRMT R37, R37, 0x7610, R38 ;  /* 0x0000761025257816 */ /* 0x000fe20000000026 */
[----:B------:R-:W-:Y:S01]  /*d960*/  IMAD.MOV.U32 R26, RZ, RZ, R29 ;  /* 0x000000ffff1a7224 */ /* 0x000fe200078e001d */
[----:B------:R-:W-:Y:S02]  /*d970*/  PRMT R50, R50, 0x7610, R62 ;  /* 0x0000761032327816 */ /* 0x000fe4000000003e */
.L_x_8917:
[----:B------:R-:W-:Y:S05]  /*d980*/  BSYNC B1 ;  /* 0x0000000000017941 */ /* 0x000fea0003800000 */
.L_x_8915:
        /* <DEDUP_REMOVED lines=11> */
.L_x_8919:
[----:B------:R-:W-:Y:S01]  /*da40*/  IMAD.MOV.U32 R4, RZ, RZ, R11 ;  /* 0x000000ffff047224 */ /* 0x000fe200078e000b */
[----:B------:R-:W-:Y:S01]  /*da50*/  PRMT R37, R37, 0x7632, R37 ;  /* 0x0000763225257816 */ /* 0x000fe20000000025 */
[----:B------:R-:W-:Y:S01]  /*da60*/  IMAD.MOV.U32 R29, RZ, RZ, R28 ;  /* 0x000000ffff1d7224 */ /* 0x000fe200078e001c */
[----:B------:R-:W-:Y:S02]  /*da70*/  PRMT R62, R62, 0x5410, R50 ;  /* 0x000054103e3e7816 */ /* 0x000fe40000000032 */
.L_x_8920:
[----:B------:R-:W-:Y:S05]  /*da80*/  BSYNC B1 ;  /* 0x0000000000017941 */ /* 0x000fea0003800000 */
.L_x_8918:
        /* <DEDUP_REMOVED lines=11> */
.L_x_8922:
[----:B------:R-:W-:Y:S01]  /*db40*/  IMAD.MOV.U32 R11, RZ, RZ, R4 ;  /* 0x000000ffff0b7224 */ /* 0x000fe200078e0004 */
[----:B------:R-:W-:Y:S01]  /*db50*/  PRMT R38, R37, 0x7610, R38 ;  /* 0x0000761025267816 */ /* 0x000fe20000000026 */
[----:B------:R-:W-:Y:S01]  /*db60*/  IMAD.MOV.U32 R28, RZ, RZ, R31 ;  /* 0x000000ffff1c7224 */ /* 0x000fe200078e001f */
[----:B------:R-:W-:Y:S02]  /*db70*/  PRMT R50, R53, 0x7610, R50 ;  /* 0x0000761035327816 */ /* 0x000fe40000000032 */
.L_x_8923:
[----:B------:R-:W-:Y:S05]  /*db80*/  BSYNC B1 ;  /* 0x0000000000017941 */ /* 0x000fea0003800000 */
.L_x_8921:
        /* <DEDUP_REMOVED lines=11> */
.L_x_8925:
[----:B------:R-:W-:Y:S01]  /*dc40*/  IMAD.MOV.U32 R4, RZ, RZ, R11 ;  /* 0x000000ffff047224 */ /* 0x000fe200078e000b */
[----:B------:R-:W-:Y:S01]  /*dc50*/  PRMT R37, R37, 0x5410, R38 ;  /* 0x0000541025257816 */ /* 0x000fe20000000026 */
[----:B------:R-:W-:Y:S01]  /*dc60*/  IMAD.MOV.U32 R31, RZ, RZ, R30 ;  /* 0x000000ffff1f7224 */ /* 0x000fe200078e001e */
[----:B------:R-:W-:Y:S02]  /*dc70*/  PRMT R53, R51, 0x7610, R53 ;  /* 0x0000761033357816 */ /* 0x000fe40000000035 */
.L_x_8926:
[----:B------:R-:W-:Y:S05]  /*dc80*/  BSYNC B1 ;  /* 0x0000000000017941 */ /* 0x000fea0003800000 */
.L_x_8924:
        /* <DEDUP_REMOVED lines=11> */
.L_x_8928:
[----:B------:R-:W-:Y:S01]  /*dd40*/  IMAD.MOV.U32 R11, RZ, RZ, R4 ;  /* 0x000000ffff0b7224 */ /* 0x000fe200078e0004 */
[----:B------:R-:W-:Y:S01]  /*dd50*/  PRMT R37, R37, 0x7632, R37 ;  /* 0x0000763225257816 */ /* 0x000fe20000000025 */
[----:B------:R-:W-:Y:S01]  /*dd60*/  IMAD.MOV.U32 R30, RZ, RZ, R33 ;  /* 0x000000ffff1e7224 */ /* 0x000fe200078e0021 */
[----:B------:R-:W-:Y:S02]  /*dd70*/  PRMT R51, R52, 0x7610, R51 ;  /* 0x0000761034337816 */ /* 0x000fe40000000033 */
.L_x_8929:
[----:B------:R-:W-:Y:S05]  /*dd80*/  BSYNC B1 ;  /* 0x0000000000017941 */ /* 0x000fea0003800000 */
.L_x_8927:
        /* <DEDUP_REMOVED lines=11> */
.L_x_8931:
[----:B------:R-:W-:Y:S01]  /*de40*/  PRMT R37, R37, 0x5410, R37 ;  /* 0x0000541025257816 */ /* 0x000fe20000000025 */
[----:B------:R-:W-:Y:S01]  /*de50*/  IMAD.MOV.U32 R33, RZ, RZ, R32 ;  /* 0x000000ffff217224 */ /* 0x000fe200078e0020 */
[C---:B------:R-:W-:Y:S01]  /*de60*/  PRMT R52, R63.reuse, 0x7632, R52 ;  /* 0x000076323f347816 */ /* 0x040fe20000000034 */
[----:B------:R-:W-:Y:S01]  /*de70*/  IMAD.MOV.U32 R4, RZ, RZ, R11 ;  /* 0x000000ffff047224 */ /* 0x000fe200078e000b */
[----:B------:R-:W-:Y:S01]  /*de80*/  PRMT R63, R63, 0x5410, R37 ;  /* 0x000054103f3f7816 */ /* 0x000fe20000000025 */
[----:B------:R-:W-:Y:S02]  /*de90*/  IMAD.MOV.U32 R32, RZ, RZ, R11 ;  /* 0x000000ffff207224 */ /* 0x000fe400078e000b */
.L_x_8932:
[----:B------:R-:W-:Y:S05]  /*dea0*/  BSYNC B1 ;  /* 0x0000000000017941 */ /* 0x000fea0003800000 */
.L_x_8930:
[----:B------:R-:W-:Y:S02]  /*deb0*/  IADD3 R9, R9, 0x4, RZ ;  /* 0x0000000409097810 */ /* 0x000fe40007ffe0ff */
[----:B------:R-:W-:Y:S01]  /*dec0*/  IADD3 R8, R8, 0x2, RZ ;  /* 0x0000000208087810 */ /* 0x000fe20007ffe0ff */
[----:B------:R-:W-:Y:S01]  /*ded0*/  @!P1 CALL.REL.NOINC `(.L_x_8933) ;  /* 0x0000001000009944 */ /* 0x000fe20003c00000 */
[----:B------:R-:W-:Y:S05]  /*dee0*/  BRA `(.L_x_8934) ;  /* 0xffffe01000007947 */ /* 0x000fea000383ffff */
.L_x_8933:
[----:B------:R-:W-:Y:S01]  /*def0*/  PRMT R63, R63, 0x7610, R37 ;  /* 0x000076103f3f7816 */ /* 0x000fe20000000025 */
[----:B------:R-:W-:Y:S02]  /*df00*/  FADD.FTZ R36, R5, R36 ;  /* 0x0000002405247221 */ /* 0x000fe40000010000 */
[----:B------:R-:W-:-:S02]  /*df10*/  IMAD.MOV.U32 R37, RZ, RZ, R6 ;  /* 0x000000ffff257224 */ /* 0x000fc400078e0006 */
[----:B------:R-:W-:Y:S02]  /*df20*/  IMAD.MOV.U32 R32, RZ, RZ, R4 ;  /* 0x000000ffff207224 */ /* 0x000fe400078e0004 */
.L_x_8839:
[----:B0-----:R-:W-:Y:S05]  /*df30*/  BSYNC B0 ;  /* 0x0000000000007941 */ /* 0x001fea0003800000 */
.L_x_8838:
[----:B------:R-:W0:Y:S01]  /*df40*/  S2R R6, SR_TID.X ;  /* 0x0000000000067919 */ /* 0x000e220000002100 */
[----:B------:R-:W-:Y:S01]  /*df50*/  ISETP.NE.AND P0, PT, R7, RZ, PT ;  /* 0x000000ff0700720c */ /* 0x000fe20003f05270 */
[----:B------:R-:W-:-:S12]  /*df60*/  BSSY B0, `(.L_x_8935) ;  /* 0x0000032000007945 */ /* 0x000fd80003800000 */
[----:B------:R-:W-:Y:S05]  /*df70*/  @P0 BRA `(.L_x_8936) ;  /* 0x0000030000000947 */ /* 0x000fea0003800000 */
[----:B-1----:R-:W1:Y:S02]  /*df80*/  S2R R4, SR_TID.X ;  /* 0x0000000000047919 */ /* 0x002e640000002100 */
[----:B-1----:R-:W-:-:S04]  /*df90*/  SHF.R.S32.HI R5, RZ, 0x1f, R4 ;  /* 0x0000001fff057819 */ /* 0x002fc80000011404 */
[----:B------:R-:W-:Y:S01]  /*dfa0*/  LEA.HI R5, R5, R4, RZ, 0x5 ;  /* 0x0000000405057211 */ /* 0x000fe200078f28ff */
[----:B------:R-:W-:-:S03]  /*dfb0*/  IMAD.MOV.U32 R4, RZ, RZ, R37 ;  /* 0x000000ffff047224 */ /* 0x000fc600078e0025 */
[----:B------:R-:W-:Y:S01]  /*dfc0*/  SHF.R.S32.HI R7, RZ, 0x5, R5 ;  /* 0x00000005ff077819 */ /* 0x000fe20000011405 */
[----:B------:R-:W-:-:S04]  /*dfd0*/  IMAD.MOV.U32 R5, RZ, RZ, R36 ;  /* 0x000000ffff057224 */ /* 0x000fc800078e0024 */
[----:B------:R-:W-:-:S05]  /*dfe0*/  IMAD R7, R7, 0xc8, RZ ;  /* 0x000000c807077824 */ /* 0x000fca00078e02ff */
[----:B------:R1:W-:Y:S04]  /*dff0*/  STS.64 [R7+0x8], R4 ;  /* 0x0000080407007388 */ /* 0x0003e80000000a00 */
[----:B------:R-:W-:Y:S04]  /*e000*/  STS.64 [R7+0x10], R32 ;  /* 0x0000102007007388 */ /* 0x000fe80000000a00 */
[----:B------:R-:W-:Y:S01]  /*e010*/  STS.64 [R7+0x18], R30 ;  /* 0x0000181e07007388 */ /* 0x000fe20000000a00 */
[----:B-1----:R-:W-:-:S03]  /*e020*/  PRMT R4, R63, 0x5432, R52 ;  /* 0x000054323f047816 */ /* 0x002fc60000000034 */
[----:B------:R-:W-:Y:S01]  /*e030*/  STS.64 [R7+0x20], R28 ;  /* 0x0000201c07007388 */ /* 0x000fe20000000a00 */
[----:B------:R-:W-:-:S03]  /*e040*/  PRMT R5, R51, 0x5410, R53 ;  /* 0x0000541033057816 */ /* 0x000fc60000000035 */
[----:B------:R-:W-:Y:S04]  /*e050*/  STS.64 [R7+0x28], R26 ;  /* 0x0000281a07007388 */ /* 0x000fe80000000a00 */
        /* <DEDUP_REMOVED lines=21> */
[----:B------:R1:W-:Y:S02]  /*e1b0*/  STS.64 [R7+0xa8], R4 ;  /* 0x0000a80407007388 */ /* 0x0003e40000000a00 */
[----:B-1----:R-:W-:Y:S02]  /*e1c0*/  PRMT R4, R56, 0x7610, R58 ;  /* 0x0000761038047816 */ /* 0x002fe4000000003a */
[----:B------:R-:W-:-:S05]  /*e1d0*/  PRMT R5, R57, 0x5432, R59 ;  /* 0x0000543239057816 */ /* 0x000fca000000003b */
        /* <DEDUP_REMOVED lines=10> */
.L_x_8936:
[----:B------:R-:W-:Y:S05]  /*e280*/  BSYNC B0 ;  /* 0x0000000000007941 */ /* 0x000fea0003800000 */
.L_x_8935:
[----:B------:R-:W-:Y:S01]  /*e290*/  BAR.SYNC.DEFER_BLOCKING 0x0 ;  /* 0x0000000000007b1d */ /* 0x000fe20000010000 */
[----:B0-----:R-:W-:-:S05]  /*e2a0*/  ISETP.NE.AND P2, PT, R6, RZ, PT ;  /* 0x000000ff0600720c */ /* 0x001fca0003f45270 */
[----:B------:R-:W-:Y:S08]  /*e2b0*/  BSSY B0, `(.L_x_8937) ;  /* 0x0000697000007945 */ /* 0x000ff00003800000 */
[----:B------:R-:W-:Y:S05]  /*e2c0*/  @P2 BRA `(.L_x_8938) ;  /* 0x0000695000002947 */ /* 0x000fea0003800000 */
[----:B-1----:R-:W0:Y:S04]  /*e2d0*/  LDS.128 R4, [0xd0] ;  /* 0x0000d000ff047984 */ /* 0x002e280000000c00 */
[----:B------:R-:W1:Y:S04]  /*e2e0*/  LDS.128 R8, [0xe0] ;  /* 0x0000e000ff087984 */ /* 0x000e680000000c00 */
[----:B------:R-:W-:Y:S04]  /*e2f0*/  LDS.64 R46, [0x190] ;  /* 0x00019000ff2e7984 */ /* 0x000fe80000000a00 */
[----:B0-----:R-:W-:Y:S04]  /*e300*/  STL.64 [R1], R4 ;  /* 0x0000000401007387 */ /* 0x001fe80000100a00 */
[----:B------:R-:W2:Y:S04]  /*e310*/  LDL.64 R38, [R1] ;  /* 0x0000000001267983 */ /* 0x000ea80000100a00 */
[----:B------:R-:W-:Y:S04]  /*e320*/  STL.64 [R1+0x8], R6 ;  /* 0x0000080601007387 */ /* 0x000fe80000100a00 */
[----:B------:R-:W0:Y:S04]  /*e330*/  LDS.128 R4, [0xf0] ;  /* 0x0000f000ff047984 */ /* 0x000e280000000c00 */
[----:B-1----:R-:W-:Y:S04]  /*e340*/  STL.64 [R1+0x10], R8 ;  /* 0x0000100801007387 */ /* 0x002fe80000100a00 */
[----:B------:R-:W-:Y:S04]  /*e350*/  STL.64 [R1+0x18], R10 ;  /* 0x0000180a01007387 */ /* 0x000fe80000100a00 */
[----:B------:R-:W1:Y:S04]  /*e360*/  LDS.128 R8, [0x100] ;  /* 0x00010000ff087984 */ /* 0x000e680000000c00 */
[----:B0-----:R-:W-:Y:S04]  /*e370*/  STL.64 [R1+0x20], R4 ;  /* 0x0000200401007387 */ /* 0x001fe80000100a00 */
        /* <DEDUP_REMOVED lines=22> */
[----:B------:R-:W-:Y:S04]  /*e4e0*/  STL.64 [R1+0xc0], R46 ;  /* 0x0000c02e01007387 */ /* 0x000fe80000100a00 */
[----:B0-----:R-:W-:Y:S04]  /*e4f0*/  STL.64 [R1+0xa0], R4 ;  /* 0x0000a00401007387 */ /* 0x001fe80000100a00 */
[----:B------:R-:W-:Y:S04]  /*e500*/  STL.64 [R1+0xa8], R6 ;  /* 0x0000a80601007387 */ /* 0x000fe80000100a00 */
[----:B------:R-:W0:Y:S01]  /*e510*/  LDS.128 R4, [0x180] ;  /* 0x00018000ff047984 */ /* 0x000e220000000c00 */
[----:B--2---:R-:W-:-:S04]  /*e520*/  FSETP.GT.FTZ.AND P0, PT, R37, R38, PT ;  /* 0x000000262500720b */ /* 0x004fc80003f14000 */
[----:B------:R-:W-:Y:S02]  /*e530*/  FSEL R65, R37, R38, P0 ;  /* 0x0000002625417208 */ /* 0x000fe40000000000 */
[----:B------:R-:W-:-:S05]  /*e540*/  FSEL R37, R38, R37, P0 ;  /* 0x0000002526257208 */ /* 0x000fca0000000000 */
[----:B------:R-:W-:-:S04]  /*e550*/  FADD.FTZ R37, -R65, R37 ;  /* 0x0000002541257221 */ /* 0x000fc80000010100 */
[----:B------:R-:W-:-:S06]  /*e560*/  FMUL.FTZ R66, R37, 1.4426950216293334961 ;  /* 0x3fb8aa3b25427820 */ /* 0x000fcc0000410000 */
[----:B------:R-:W1:Y:S01]  /*e570*/  MUFU.EX2 R66, R66 ;  /* 0x0000004200427308 */ /* 0x000e620000000800 */
[----:B0-----:R0:W-:Y:S01]  /*e580*/  STL.64 [R1+0xb0], R4 ;  /* 0x0000b00401007387 */ /* 0x0011e20000100a00 */
[----:B------:R-:W-:-:S03]  /*e590*/  FSEL R67, R36, R39, P0 ;  /* 0x0000002724437208 */ /* 0x000fc60000000000 */
[----:B------:R2:W-:Y:S01]  /*e5a0*/  STL.64 [R1+0xb8], R6 ;  /* 0x0000b80601007387 */ /* 0x0005e20000100a00 */
[----:B0-----:R-:W-:Y:S01]  /*e5b0*/  FSEL R5, R39, R36, P0 ;  /* 0x0000002427057208 */ /* 0x001fe20000000000 */
[----:B------:R-:W-:Y:S02]  /*e5c0*/  IMAD.MOV.U32 R4, RZ, RZ, R1 ;  /* 0x000000ffff047224 */ /* 0x000fe400078e0001 */
[----:B--2---:R-:W-:Y:S02]  /*e5d0*/  IMAD.MOV.U32 R7, RZ, RZ, RZ ;  /* 0x000000ffff077224 */ /* 0x004fe400078e00ff */
[----:B-1----:R-:W-:Y:S02]  /*e5e0*/  FMUL.FTZ R66, R5, R66 ;  /* 0x0000004205427220 */ /* 0x002fe40000410000 */
[----:B------:R-:W-:-:S05]  /*e5f0*/  IMAD.MOV.U32 R5, RZ, RZ, R4 ;  /* 0x000000ffff057224 */ /* 0x000fca00078e0004 */
.L_x_9033:
        /* <DEDUP_REMOVED lines=20> */
.L_x_8940:
[----:B------:R-:W-:Y:S01]  /*e740*/  IMAD.MOV.U32 R8, RZ, RZ, R45 ;  /* 0x000000ffff087224 */ /* 0x000fe200078e002d */
[----:B------:R-:W-:Y:S01]  /*e750*/  PRMT R9, R9, 0x7610, R0 ;  /* 0x0000761009097816 */ /* 0x000fe20000000000 */
[----:B------:R-:W-:Y:S01]  /*e760*/  IMAD.MOV.U32 R45, RZ, RZ, R44 ;  /* 0x000000ffff2d7224 */ /* 0x000fe200078e002c */
[----:B------:R-:W-:Y:S02]  /*e770*/  PRMT R0, R0, 0x7610, R48 ;  /* 0x0000761000007816 */ /* 0x000fe40000000030 */
.L_x_8941:
[----:B------:R-:W-:Y:S05]  /*e780*/  BSYNC B1 ;  /* 0x0000000000017941 */ /* 0x000fea0003800000 */
.L_x_8939:
        /* <DEDUP_REMOVED lines=11> */
.L_x_8943:
[----:B------:R-:W-:Y:S01]  /*e840*/  IMAD.MOV.U32 R6, RZ, RZ, R8 ;  /* 0x000000ffff067224 */ /* 0x000fe200078e0008 */
[----:B------:R-:W-:Y:S01]  /*e850*/  PRMT R9, R9, 0x7632, R9 ;  /* 0x0000763209097816 */ /* 0x000fe20000000009 */
[----:B------:R-:W-:Y:S01]  /*e860*/  IMAD.MOV.U32 R44, RZ, RZ, R43 ;  /* 0x000000ffff2c7224 */ /* 0x000fe200078e002b */
[----:B------:R-:W-:Y:S02]  /*e870*/  PRMT R48, R48, 0x5410, R48 ;  /* 0x0000541030307816 */ /* 0x000fe40000000030 */
.L_x_8944:
[----:B------:R-:W-:Y:S05]  /*e880*/  BSYNC B1 ;  /* 0x0000000000017941 */ /* 0x000fea0003800000 */
.L_x_8942:
        /* <DEDUP_REMOVED lines=11> */
.L_x_8946:
[----:B------:R-:W-:Y:S01]  /*e940*/  IMAD.MOV.U32 R8, RZ, RZ, R6 ;  /* 0x000000ffff087224 */ /* 0x000fe200078e0006 */
[----:B------:R-:W-:Y:S01]  /*e950*/  PRMT R10, R9, 0x7610, R10 ;  /* 0x00007610090a7816 */ /* 0x000fe2000000000a */
[----:B------:R-:W-:Y:S01]  /*e960*/  IMAD.MOV.U32 R43, RZ, RZ, R42 ;  /* 0x000000ffff2b7224 */ /* 0x000fe200078e002a */
[----:B------:R-:W-:Y:S02]  /*e970*/  PRMT R48, R49, 0x7610, R48 ;  /* 0x0000761031307816 */ /* 0x000fe40000000030 */
.L_x_8947:
[----:B------:R-:W-:Y:S05]  /*e980*/  BSYNC B1 ;  /* 0x0000000000017941 */ /* 0x000fea0003800000 */
.L_x_8945:
        /* <DEDUP_REMOVED lines=11> */
.L_x_8949:
[----:B------:R-:W-:Y:S01]  /*ea40*/  IMAD.MOV.U32 R6, RZ, RZ, R8 ;  /* 0x000000ffff067224 */ /* 0x000fe200078e0008 */
[----:B------:R-:W-:Y:S01]  /*ea50*/  PRMT R9, R10, 0x7610, R9 ;  /* 0x000076100a097816 */ /* 0x000fe20000000009 */
[----:B------:R-:W-:Y:S01]  /*ea60*/  IMAD.MOV.U32 R42, RZ, RZ, R41 ;  /* 0x000000ffff2a7224 */ /* 0x000fe200078e0029 */
[----:B------:R-:W-:Y:S02]  /*ea70*/  PRMT R49, R55, 0x7610, R49 ;  /* 0x0000761037317816 */ /* 0x000fe40000000031 */
.L_x_8950:
[----:B------:R-:W-:Y:S05]  /*ea80*/  BSYNC B1 ;  /* 0x0000000000017941 */ /* 0x000fea0003800000 */
.L_x_8948:
        /* <DEDUP_REMOVED lines=11> */
.L_x_8952:
[----:B------:R-:W-:Y:S01]  /*eb40*/  IMAD.MOV.U32 R8, RZ, RZ, R6 ;  /* 0x000000ffff087224 */ /* 0x000fe200078e0006 */
[----:B------:R-:W-:Y:S01]  /*eb50*/  PRMT R9, R9, 0x5410, R9 ;  /* 0x0000541009097816 */ /* 0x000fe20000000009 */
[----:B------:R-:W-:Y:S01]  /*eb60*/  IMAD.MOV.U32 R41, RZ, RZ, R40 ;  /* 0x000000ffff297224 */ /* 0x000fe200078e0028 */
[----:B------:R-:W-:Y:S02]  /*eb70*/  PRMT R55, R49, 0x7632, R55 ;  /* 0x0000763231377816 */ /* 0x000fe40000000037 */
.L_x_8953:
[----:B------:R-:W-:Y:S05]  /*eb80*/  BSYNC B1 ;  /* 0x0000000000017941 */ /* 0x000fea0003800000 */
.L_x_8951:
        /* <DEDUP_REMOVED lines=11> */
.L_x_8955:
[----:B------:R-:W-:Y:S01]  /*ec40*/  IMAD.MOV.U32 R6, RZ, RZ, R8 ;  /* 0x000000ffff067224 */ /* 0x000fe200078e0008 */
[----:B------:R-:W-:Y:S01]  /*ec50*/  PRMT R10, R10, 0x7610, R9 ;  /* 0x000076100a0a7816 */ /* 0x000fe20000000009 */
[----:B------:R-:W-:Y:S01]  /*ec60*/  IMAD.MOV.U32 R40, RZ, RZ, R35 ;  /* 0x000000ffff287224 */ /* 0x000fe200078e0023 */
[----:B------:R-:W-:Y:S02]  /*ec70*/  PRMT R49, R49, 0x7610, R54 ;  /* 0x0000761031317816 */ /* 0x000fe40000000036 */
.L_x_8956:
[----:B------:R-:W-:Y:S05]  /*ec80*/  BSYNC B1 ;  /* 0x0000000000017941 */ /* 0x000fea0003800000 */
.L_x_8954:
        /* <DEDUP_REMOVED lines=11> */
.L_x_8958:
[----:B------:R-:W-:Y:S01]  /*ed40*/  IMAD.MOV.U32 R8, RZ, RZ, R6 ;  /* 0x000000ffff087224 */ /* 0x000fe200078e0006 */
[----:B------:R-:W-:Y:S01]  /*ed50*/  PRMT R9, R10, 0x7632, R9 ;  /* 0x000076320a097816 */ /* 0x000fe20000000009 */
[----:B------:R-:W-:Y:S01]  /*ed60*/  IMAD.MOV.U32 R35, RZ, RZ, R34 ;  /* 0x000000ffff237224 */ /* 0x000fe200078e0022 */
[----:B------:R-:W-:Y:S02]  /*ed70*/  PRMT R54, R54, 0x5410, R0 ;  /* 0x0000541036367816 */ /* 0x000fe40000000000 */
.L_x_8959:
[----:B------:R-:W-:Y:S05]  /*ed80*/  BSYNC B1 ;  /* 0x0000000000017941 */ /* 0x000fea0003800000 */
.L_x_8957:
        /* <DEDUP_REMOVED lines=11> */
.L_x_8961:
[----:B------:R-:W-:Y:S01]  /*ee40*/  IMAD.MOV.U32 R6, RZ, RZ, R8 ;  /* 0x000000ffff067224 */ /* 0x000fe200078e0008 */
[----:B------:R-:W-:Y:S01]  /*ee50*/  PRMT R10, R9, 0x7610, R10 ;  /* 0x00007610090a7816 */ /* 0x000fe2000000000a */
[----:B------:R-:W-:Y:S01]  /*ee60*/  IMAD.MOV.U32 R34, RZ, RZ, R3 ;  /* 0x000000ffff227224 */ /* 0x000fe200078e0003 */
[----:B------:R-:W-:Y:S02]  /*ee70*/  PRMT R0, R57, 0x7610, R0 ;  /* 0x0000761039007816 */ /* 0x000fe40000000000 */
.L_x_8962:
[----:B------:R-:W-:Y:S05]  /*ee80*/  BSYNC B1 ;  /* 0x0000000000017941 */ /* 0x000fea0003800000 */
.L_x_8960:
        /* <DEDUP_REMOVED lines=11> */
.L_x_8964:
[----:B------:R-:W-:Y:S01]  /*ef40*/  IMAD.MOV.U32 R8, RZ, RZ, R6 ;  /* 0x000000ffff087224 */ /* 0x000fe200078e0006 */
[----:B------:R-:W-:Y:S01]  /*ef50*/  PRMT R9, R9, 0x5410, R10 ;  /* 0x0000541009097816 */ /* 0x000fe2000000000a */
[----:B------:R-:W-:Y:S01]  /*ef60*/  IMAD.MOV.U32 R3, RZ, RZ, R2 ;  /* 0x000000ffff037224 */ /* 0x000fe200078e0002 */
[----:B------:R-:W-:Y:S02]  /*ef70*/  PRMT R57, R55, 0x7632, R57 ;  /* 0x0000763237397816 */ /* 0x000fe40000000039 */
.L_x_8965:
[----:B------:R-:W-:Y:S05]  /*ef80*/  BSYNC B1 ;  /* 0x0000000000017941 */ /* 0x000fea0003800000 */
.L_x_8963:
        /* <DEDUP_REMOVED lines=11> */
.L_x_8967:
[----:B------:R-:W-:Y:S01]  /*f040*/  IMAD.MOV.U32 R6, RZ, RZ, R8 ;  /* 0x000000ffff067224 */ /* 0x000fe200078e0008 */
[----:B------:R-:W-:Y:S01]  /*f050*/  PRMT R10, R10, 0x7610, R9 ;  /* 0x000076100a0a7816 */ /* 0x000fe20000000009 */
[----:B------:R-:W-:Y:S01]  /*f060*/  IMAD.MOV.U32 R2, RZ, RZ, R13 ;  /* 0x000000ffff027224 */ /* 0x000fe200078e000d */
[----:B------:R-:W-:Y:S02]  /*f070*/  PRMT R55, R55, 0x7610, R56 ;  /* 0x0000761037377816 */ /* 0x000fe40000000038 */
.L_x_8968:
[----:B------:R-:W-:Y:S05]  /*f080*/  BSYNC B1 ;  /* 0x0000000000017941 */ /* 0x000fea0003800000 */
.L_x_8966:
        /* <DEDUP_REMOVED lines=11> */
.L_x_8970:
[----:B------:R-:W-:Y:S01]  /*f140*/  IMAD.MOV.U32 R8, RZ, RZ, R6 ;  /* 0x000000ffff087224 */ /* 0x000fe200078e0006 */
[----:B------:R-:W-:Y:S01]  /*f150*/  PRMT R9, R10, 0x7632, R9 ;  /* 0x000076320a097816 */ /* 0x000fe20000000009 */
[----:B------:R-:W-:Y:S01]  /*f160*/  IMAD.MOV.U32 R13, RZ, RZ, R12 ;  /* 0x000000ffff0d7224 */ /* 0x000fe200078e000c */
[----:B------:R-:W-:Y:S02]  /*f170*/  PRMT R56, R56, 0x5410, R54 ;  /* 0x0000541038387816 */ /* 0x000fe40000000036 */
.L_x_8971:
[----:B------:R-:W-:Y:S05]  /*f180*/  BSYNC B1 ;  /* 0x0000000000017941 */ /* 0x000fea0003800000 */
.L_x_8969:
        /* <DEDUP_REMOVED lines=11> */
.L_x_8973:
[----:B------:R-:W-:Y:S01]  /*f240*/  IMAD.MOV.U32 R6, RZ, RZ, R8 ;  /* 0x000000ffff067224 */ /* 0x000fe200078e0008 */
[----:B------:R-:W-:Y:S01]  /*f250*/  PRMT R10, R9, 0x7610, R10 ;  /* 0x00007610090a7816 */ /* 0x000fe2000000000a */
[----:B------:R-:W-:Y:S01]  /*f260*/  IMAD.MOV.U32 R12, RZ, RZ, R15 ;  /* 0x000000ffff0c7224 */ /* 0x000fe200078e000f */
[----:B------:R-:W-:Y:S02]  /*f270*/  PRMT R54, R59, 0x7610, R54 ;  /* 0x000076103b367816 */ /* 0x000fe40000000036 */
.L_x_8974:
[----:B------:R-:W-:Y:S05]  /*f280*/  BSYNC B1 ;  /* 0x0000000000017941 */ /* 0x000fea0003800000 */
.L_x_8972:
        /* <DEDUP_REMOVED lines=11> */
.L_x_8976:
[----:B------:R-:W-:Y:S01]  /*f340*/  IMAD.MOV.U32 R8, RZ, RZ, R6 ;  /* 0x000000ffff087224 */ /* 0x000fe200078e0006 */
[----:B------:R-:W-:Y:S01]  /*f350*/  PRMT R9, R9, 0x5410, R10 ;  /* 0x0000541009097816 */ /* 0x000fe2000000000a */
[----:B------:R-:W-:Y:S01]  /*f360*/  IMAD.MOV.U32 R15, RZ, RZ, R14 ;  /* 0x000000ffff0f7224 */ /* 0x000fe200078e000e */
[----:B------:R-:W-:Y:S02]  /*f370*/  PRMT R59, R57, 0x7632, R59 ;  /* 0x00007632393b7816 */ /* 0x000fe4000000003b */
.L_x_8977:
[----:B------:R-:W-:Y:S05]  /*f380*/  BSYNC B1 ;  /* 0x0000000000017941 */ /* 0x000fea0003800000 */
.L_x_8975:
        /* <DEDUP_REMOVED lines=11> */
.L_x_8979:
[----:B------:R-:W-:Y:S01]  /*f440*/  IMAD.MOV.U32 R6, RZ, RZ, R8 ;  /* 0x000000ffff067224 */ /* 0x000fe200078e0008 */
[----:B------:R-:W-:Y:S01]  /*f450*/  PRMT R10, R10, 0x7610, R9 ;  /* 0x000076100a0a7816 */ /* 0x000fe20000000009 */
[----:B------:R-:W-:Y:S01]  /*f460*/  IMAD.MOV.U32 R14, RZ, RZ, R17 ;  /* 0x000000ffff0e7224 */ /* 0x000fe200078e0011 */
[----:B------:R-:W-:Y:S02]  /*f470*/  PRMT R57, R57, 0x7610, R58 ;  /* 0x0000761039397816 */ /* 0x000fe4000000003a */
.L_x_8980:
[----:B------:R-:W-:Y:S05]  /*f480*/  BSYNC B1 ;  /* 0x0000000000017941 */ /* 0x000fea0003800000 */
.L_x_8978:
        /* <DEDUP_REMOVED lines=11> */
.L_x_8982:
[----:B------:R-:W-:Y:S01]  /*f540*/  IMAD.MOV.U32 R8, RZ, RZ, R6 ;  /* 0x000000ffff087224 */ /* 0x000fe200078e0006 */
[----:B------:R-:W-:Y:S01]  /*f550*/  PRMT R9, R10, 0x7632, R9 ;  /* 0x000076320a097816 */ /* 0x000fe20000000009 */
[----:B------:R-:W-:Y:S01]  /*f560*/  IMAD.MOV.U32 R17, RZ, RZ, R16 ;  /* 0x000000ffff117224 */ /* 0x000fe200078e0010 */
[----:B------:R-:W-:Y:S02]  /*f570*/  PRMT R58, R58, 0x5410, R56 ;  /* 0x000054103a3a7816 */ /* 0x000fe40000000038 */
.L_x_8983:
[----:B------:R-:W-:Y:S05]  /*f580*/  BSYNC B1 ;  /* 0x0000000000017941 */ /* 0x000fea0003800000 */
.L_x_8981:
        /* <DEDUP_REMOVED lines=11> */
.L_x_8985:
[----:B------:R-:W-:Y:S01]  /*f640*/  IMAD.MOV.U32 R6, RZ, RZ, R8 ;  /* 0x000000ffff067224 */ /* 0x000fe200078e0008 */
[----:B------:R-:W-:Y:S01]  /*f650*/  PRMT R10, R9, 0x7610, R10 ;  /* 0x00007610090a7816 */ /* 0x000fe2000000000a */
[----:B------:R-:W-:Y:S01]  /*f660*/  IMAD.MOV.U32 R16, RZ, RZ, R19 ;  /* 0x000000ffff107224 */ /* 0x000fe200078e0013 */
[----:B------:R-:W-:Y:S02]  /*f670*/  PRMT R56, R61, 0x7610, R56 ;  /* 0x000076103d387816 */ /* 0x000fe40000000038 */
.L_x_8986:
[----:B------:R-:W-:Y:S05]  /*f680*/  BSYNC B1 ;  /* 0x0000000000017941 */ /* 0x000fea0003800000 */
.L_x_8984:
        /* <DEDUP_REMOVED lines=11> */
.L_x_8988:
[----:B------:R-:W-:Y:S01]  /*f740*/  IMAD.MOV.U32 R8, RZ, RZ, R6 ;  /* 0x000000ffff087224 */ /* 0x000fe200078e0006 */
[----:B------:R-:W-:Y:S01]  /*f750*/  PRMT R9, R9, 0x5410, R10 ;  /* 0x0000541009097816 */ /* 0x000fe2000000000a */
[----:B------:R-:W-:Y:S01]  /*f760*/  IMAD.MOV.U32 R19, RZ, RZ, R18 ;  /* 0x000000ffff137224 */ /* 0x000fe200078e0012 */
[----:B------:R-:W-:Y:S02]  /*f770*/  PRMT R61, R59, 0x7632, R61 ;  /* 0x000076323b3d7816 */ /* 0x000fe4000000003d */
.L_x_8989:
[----:B------:R-:W-:Y:S05]  /*f780*/  BSYNC B1 ;  /* 0x0000000000017941 */ /* 0x000fea0003800000 */
.L_x_8987:
        /* <DEDUP_REMOVED lines=11> */
.L_x_8991:
[----:B------:R-:W-:Y:S01]  /*f840*/  IMAD.MOV.U32 R6, RZ, RZ, R8 ;  /* 0x000000ffff067224 */ /* 0x000fe200078e0008 */
[----:B------:R-:W-:Y:S01]  /*f850*/  PRMT R10, R10, 0x7610, R9 ;  /* 0x000076100a0a7816 */ /* 0x000fe20000000009 */
[----:B------:R-:W-:Y:S01]  /*f860*/  IMAD.MOV.U32 R18, RZ, RZ, R21 ;  /* 0x000000ffff127224 */ /* 0x000fe200078e0015 */
[----:B------:R-:W-:Y:S02]  /*f870*/  PRMT R59, R59, 0x7610, R60 ;  /* 0x000076103b3b7816 */ /* 0x000fe4000000003c */
.L_x_8992:
[----:B------:R-:W-:Y:S05]  /*f880*/  BSYNC B1 ;  /* 0x0000000000017941 */ /* 0x000fea0003800000 */
.L_x_8990:
        /* <DEDUP_REMOVED lines=11> */
.L_x_8994:
[----:B------:R-:W-:Y:S01]  /*f940*/  IMAD.MOV.U32 R8, RZ, RZ, R6 ;  /* 0x000000ffff087224 */ /* 0x000fe200078e0006 */
[----:B------:R-:W-:Y:S01]  /*f950*/  PRMT R9, R10, 0x7632, R9 ;  /* 0x000076320a097816 */ /* 0x000fe20000000009 */
[----:B------:R-:W-:Y:S01]  /*f960*/  IMAD.MOV.U32 R21, RZ, RZ, R20 ;  /* 0x000000ffff157224 */ /* 0x000fe200078e0014 */
[----:B------:R-:W-:Y:S02]  /*f970*/  PRMT R60, R60, 0x5410, R58 ;  /* 0x000054103c3c7816 */ /* 0x000fe4000000003a */
.L_x_8995:
[----:B------:R-:W-:Y:S05]  /*f980*/  BSYNC B1 ;  /* 0x0000000000017941 */ /* 0x000fea0003800000 */
.L_x_8993:
        /* <DEDUP_REMOVED lines=11> */
.L_x_8997:
[----:B------:R-:W-:Y:S01]  /*fa40*/  IMAD.MOV.U32 R6, RZ, RZ, R8 ;  /* 0x000000ffff067224 */ /* 0x000fe200078e0008 */
[----:B------:R-:W-:Y:S01]  /*fa50*/  PRMT R10, R9, 0x7610, R10 ;  /* 0x00007610090a7816 */ /* 0x000fe2000000000a */
[----:B------:R-:W-:Y:S01]  /*fa60*/  IMAD.MOV.U32 R20, RZ, RZ, R23 ;  /* 0x000000ffff147224 */ /* 0x000fe200078e0017 */
[----:B------:R-:W-:Y:S02]  /*fa70*/  PRMT R58, R63, 0x7610, R58 ;  /* 0x000076103f3a7816 */ /* 0x000fe4000000003a */
.L_x_8998:
[----:B------:R-:W-:Y:S05]  /*fa80*/  BSYNC B1 ;  /* 0x0000000000017941 */ /* 0x000fea0003800000 */
.L_x_8996:
        /* <DEDUP_REMOVED lines=11> */
.L_x_9000:
[----:B------:R-:W-:Y:S01]  /*fb40*/  IMAD.MOV.U32 R8, RZ, RZ, R6 ;  /* 0x000000ffff087224 */ /* 0x000fe200078e0006 */
[----:B------:R-:W-:Y:S01]  /*fb50*/  PRMT R9, R9, 0x5410, R10 ;  /* 0x0000541009097816 */ /* 0x000fe2000000000a */
[----:B------:R-:W-:Y:S01]  /*fb60*/  IMAD.MOV.U32 R23, RZ, RZ, R22 ;  /* 0x000000ffff177224 */ /* 0x000fe200078e0016 */
[----:B------:R-:W-:Y:S02]  /*fb70*/  PRMT R63, R61, 0x7632, R63 ;  /* 0x000076323d3f7816 */ /* 0x000fe4000000003f */
.L_x_9001:
[----:B------:R-:W-:Y:S05]  /*fb80*/  BSYNC B1 ;  /* 0x0000000000017941 */ /* 0x000fea0003800000 */
.L_x_8999:
        /* <DEDUP_REMOVED lines=11> */
.L_x_9003:
[----:B------:R-:W-:Y:S01]  /*fc40*/  IMAD.MOV.U32 R6, RZ, RZ, R8 ;  /* 0x000000ffff067224 */ /* 0x000fe200078e0008 */
[----:B------:R-:W-:Y:S01]  /*fc50*/  PRMT R10, R10, 0x7610, R9 ;  /* 0x000076100a0a7816 */ /* 0x000fe20000000009 */
[----:B------:R-:W-:Y:S01]  /*fc60*/  IMAD.MOV.U32 R22, RZ, RZ, R25 ;  /* 0x000000ffff167224 */ /* 0x000fe200078e0019 */
[----:B------:R-:W-:Y:S02]  /*fc70*/  PRMT R61, R61, 0x5410, R62 ;  /* 0x000054103d3d7816 */ /* 0x000fe4000000003e */
.L_x_9004:
[----:B------:R-:W-:Y:S05]  /*fc80*/  BSYNC B1 ;  /* 0x0000000000017941 */ /* 0x000fea0003800000 */
.L_x_9002:
        /* <DEDUP_REMOVED lines=11> */
.L_x_9006:
[----:B------:R-:W-:Y:S01]  /*fd40*/  IMAD.MOV.U32 R8, RZ, RZ, R6 ;  /* 0x000000ffff087224 */ /* 0x000fe200078e0006 */
[----:B------:R-:W-:Y:S01]  /*fd50*/  PRMT R9, R10, 0x7632, R9 ;  /* 0x000076320a097816 */ /* 0x000fe20000000009 */
[----:B------:R-:W-:Y:S01]  /*fd60*/  IMAD.MOV.U32 R25, RZ, RZ, R24 ;  /* 0x000000ffff197224 */ /* 0x000fe200078e0018 */
[----:B------:R-:W-:Y:S02]  /*fd70*/  PRMT R62, R60, 0x7610, R62 ;  /* 0x000076103c3e7816 */ /* 0x000fe4000000003e */
.L_x_9007:
[----:B------:R-:W-:Y:S05]  /*fd80*/  BSYNC B1 ;  /* 0x0000000000017941 */ /* 0x000fea0003800000 */
.L_x_9005:
        /* <DEDUP_REMOVED lines=11> */
.L_x_9009:
[----:B------:R-:W-:Y:S01]  /*fe40*/  IMAD.MOV.U32 R6, RZ, RZ, R8 ;  /* 0x000000ffff067224 */ /* 0x000fe200078e0008 */
[----:B------:R-:W-:Y:S01]  /*fe50*/  PRMT R9, R9, 0x5410, R9 ;  /* 0x0000541009097816 */ /* 0x000fe20000000009 */
[----:B------:R-:W-:Y:S01]  /*fe60*/  IMAD.MOV.U32 R24, RZ, RZ, R27 ;  /* 0x000000ffff187224 */ /* 0x000fe200078e001b */
[----:B------:R-:W-:Y:S02]  /*fe70*/  PRMT R60, R51, 0x7632, R60 ;  /* 0x00007632333c7816 */ /* 0x000fe4000000003c */
.L_x_9010:
[----:B------:R-:W-:Y:S05]  /*fe80*/  BSYNC B1 ;  /* 0x0000000000017941 */ /* 0x000fea0003800000 */
.L_x_9008:
        /* <DEDUP_REMOVED lines=11> */
.L_x_9012:
[----:B------:R-:W-:Y:S01]  /*ff40*/  IMAD.MOV.U32 R8, RZ, RZ, R6 ;  /* 0x000000ffff087224 */ /* 0x000fe200078e0006 */
[----:B------:R-:W-:Y:S01]  /*ff50*/  PRMT R10, R10, 0x7610, R9 ;  /* 0x000076100a0a7816 */ /* 0x000fe20000000009 */
[----:B------:R-:W-:Y:S01]  /*ff60*/  IMAD.MOV.U32 R27, RZ, RZ, R26 ;  /* 0x000000ffff1b7224 */ /* 0x000fe200078e001a */
[----:B------:R-:W-:Y:S02]  /*ff70*/  PRMT R51, R51, 0x7610, R50 ;  /* 0x0000761033337816 */ /* 0x000fe40000000032 */
.L_x_9013:
[----:B------:R-:W-:Y:S05]  /*ff80*/  BSYNC B1 ;  /* 0x0000000000017941 */ /* 0x000fea0003800000 */
.L_x_9011:
        /* <DEDUP_REMOVED lines=11> */
.L_x_9015:
[----:B------:R-:W-:Y:S01]  /*10040*/  IMAD.MOV.U32 R6, RZ, RZ, R8 ;  /* 0x000000ffff067224 */ /* 0x000fe200078e0008 */
[----:B------:R-:W-:Y:S01]  /*10050*/  PRMT R9, R9, 0x7610, R10 ;  /* 0x0000761009097816 */ /* 0x000fe2000000000a */
[----:B------:R-:W-:Y:S01]  /*10060*/  IMAD.MOV.U32 R26, RZ, RZ, R29 ;  /* 0x000000ffff1a7224 */ /* 0x000fe200078e001d */
[----:B------:R-:W-:Y:S02]  /*10070*/  PRMT R50, R50, 0x7610, R62 ;  /* 0x0000761032327816 */ /* 0x000fe4000000003e */
.L_x_9016:
[----:B------:R-:W-:Y:S05]  /*10080*/  BSYNC B1 ;  /* 0x0000000000017941 */ /* 0x000fea0003800000 */
.L_x_9014:
        /* <DEDUP_REMOVED lines=11> */
.L_x_9018:
[----:B------:R-:W-:Y:S01]  /*10140*/  IMAD.MOV.U32 R8, RZ, RZ, R6 ;  /* 0x000000ffff087224 */ /* 0x000fe200078e0006 */
[----:B------:R-:W-:Y:S01]  /*10150*/  PRMT R9, R9, 0x7632, R9 ;  /* 0x0000763209097816 */ /* 0x000fe20000000009 */
[----:B------:R-:W-:Y:S01]  /*10160*/  IMAD.MOV.U32 R29, RZ, RZ, R28 ;  /* 0x000000ffff1d7224 */ /* 0x000fe200078e001c */
[----:B------:R-:W-:Y:S02]  /*10170*/  PRMT R62, R62, 0x5410, R50 ;  /* 0x000054103e3e7816 */ /* 0x000fe40000000032 */
.L_x_9019:
[----:B------:R-:W-:Y:S05]  /*10180*/  BSYNC B1 ;  /* 0x0000000000017941 */ /* 0x000fea0003800000 */
.L_x_9017:
        /* <DEDUP_REMOVED lines=11> */
.L_x_9021:
[----:B------:R-:W-:Y:S01]  /*10240*/  IMAD.MOV.U32 R6, RZ, RZ, R8 ;  /* 0x000000ffff067224 */ /* 0x000fe200078e0008 */
[----:B------:R-:W-:Y:S01]  /*10250*/  PRMT R10, R9, 0x7610, R10 ;  /* 0x00007610090a7816 */ /* 0x000fe2000000000a */
[----:B------:R-:W-:Y:S01]  /*10260*/  IMAD.MOV.U32 R28, RZ, RZ, R31 ;  /* 0x000000ffff1c7224 */ /* 0x000fe200078e001f */
[----:B------:R-:W-:Y:S02]  /*10270*/  PRMT R50, R53, 0x7610, R50 ;  /* 0x0000761035327816 */ /* 0x000fe40000000032 */
.L_x_9022:
[----:B------:R-:W-:Y:S05]  /*10280*/  BSYNC B1 ;  /* 0x0000000000017941 */ /* 0x000fea0003800000 */
.L_x_9020:
        /* <DEDUP_REMOVED lines=11> */
.L_x_9024:
[----:B------:R-:W-:Y:S01]  /*10340*/  IMAD.MOV.U32 R8, RZ, RZ, R6 ;  /* 0x000000ffff087224 */ /* 0x000fe200078e0006 */
[----:B------:R-:W-:Y:S01]  /*10350*/  PRMT R9, R9, 0x5410, R10 ;  /* 0x0000541009097816 */ /* 0x000fe2000000000a */
[----:B------:R-:W-:Y:S01]  /*10360*/  IMAD.MOV.U32 R31, RZ, RZ, R30 ;  /* 0x000000ffff1f7224 */ /* 0x000fe200078e001e */
[----:B------:R-:W-:Y:S02]  /*10370*/  PRMT R53, R51, 0x7610, R53 ;  /* 0x0000761033357816 */ /* 0x000fe40000000035 */
.L_x_9025:
[----:B------:R-:W-:Y:S05]  /*10380*/  BSYNC B1 ;  /* 0x0000000000017941 */ /* 0x000fea0003800000 */
.L_x_9023:
        /* <DEDUP_REMOVED lines=11> */
.L_x_9027:
[----:B------:R-:W-:Y:S01]  /*10440*/  IMAD.MOV.U32 R6, RZ, RZ, R8 ;  /* 0x000000ffff067224 */ /* 0x000fe200078e0008 */
[----:B------:R-:W-:Y:S01]  /*10450*/  PRMT R9, R9, 0x7632, R9 ;  /* 0x0000763209097816 */ /* 0x000fe20000000009 */
[----:B------:R-:W-:Y:S01]  /*10460*/  IMAD.MOV.U32 R30, RZ, RZ, R33 ;  /* 0x000000ffff1e7224 */ /* 0x000fe200078e0021 */
[----:B------:R-:W-:Y:S02]  /*10470*/  PRMT R51, R52, 0x7610, R51 ;  /* 0x0000761034337816 */ /* 0x000fe40000000033 */
.L_x_9028:
[----:B------:R-:W-:Y:S05]  /*10480*/  BSYNC B1 ;  /* 0x0000000000017941 */ /* 0x000fea0003800000 */
.L_x_9026:
        /* <DEDUP_REMOVED lines=10> */
.L_x_9030:
[C-C-:B------:R-:W-:Y:S01]  /*10530*/  PRMT R52, R63.reuse, 0x5432, R9.reuse ;  /* 0x000054323f347816 */ /* 0x140fe20000000009 */
[----:B------:R-:W-:Y:S01]  /*10540*/  IMAD.MOV.U32 R33, RZ, RZ, R32 ;  /* 0x000000ffff217224 */ /* 0x000fe200078e0020 */
[----:B------:R-:W-:Y:S01]  /*10550*/  PRMT R63, R63, 0x5410, R9 ;  /* 0x000054103f3f7816 */ /* 0x000fe20000000009 */
[--C-:B------:R-:W-:Y:S02]  /*10560*/  IMAD.MOV.U32 R64, RZ, RZ, R6.reuse ;  /* 0x000000ffff407224 */ /* 0x100fe400078e0006 */
[----:B------:R-:W-:Y:S02]  /*10570*/  IMAD.MOV.U32 R32, RZ, RZ, R6 ;  /* 0x000000ffff207224 */ /* 0x000fe400078e0006 */
.L_x_9031:
[----:B------:R-:W-:Y:S05]  /*10580*/  BSYNC B1 ;  /* 0x0000000000017941 */ /* 0x000fea0003800000 */
.L_x_9029:
[----:B------:R-:W-:Y:S02]  /*10590*/  IADD3 R5, R5, 0x4, RZ ;  /* 0x0000000405057810 */ /* 0x000fe40007ffe0ff */
[----:B------:R-:W-:Y:S01]  /*105a0*/  IADD3 R4, R4, 0x2, RZ ;  /* 0x0000000204047810 */ /* 0x000fe20007ffe0ff */
[----:B------:R-:W-:Y:S01]  /*105b0*/  @!P1 CALL.REL.NOINC `(.L_x_9032) ;  /* 0x0000001000009944 */ /* 0x000fe20003c00000 */
[----:B------:R-:W-:Y:S05]  /*105c0*/  BRA `(.L_x_9033) ;  /* 0xffffe03000007947 */ /* 0x000fea000383ffff */
.L_x_9032:
[----:B------:R-:W0:Y:S04]  /*105d0*/  LDS.64 R36, [0x198] ;  /* 0x00019800ff247984 */ /* 0x000e280000000a00 */
[----:B------:R-:W1:Y:S04]  /*105e0*/  LDS.128 R4, [0x1b0] ;  /* 0x0001b000ff047984 */ /* 0x000e680000000c00 */
[----:B------:R-:W2:Y:S04]  /*105f0*/  LDS.128 R8, [0x1a0] ;  /* 0x0001a000ff087984 */ /* 0x000ea80000000c00 */
[----:B0-----:R-:W-:Y:S04]  /*10600*/  STL.64 [R1], R36 ;  /* 0x0000002401007387 */ /* 0x001fe80000100a00 */
[----:B------:R-:W3:Y:S04]  /*10610*/  LDL.64 R46, [R1] ;  /* 0x00000000012e7983 */ /* 0x000ee80000100a00 */
[----:B-1----:R-:W-:Y:S04]  /*10620*/  STL.64 [R1+0x18], R4 ;  /* 0x0000180401007387 */ /* 0x002fe80000100a00 */
[----:B------:R-:W-:Y:S04]  /*10630*/  STL.64 [R1+0x20], R6 ;  /* 0x0000200601007387 */ /* 0x000fe80000100a00 */
[----:B------:R-:W0:Y:S04]  /*10640*/  LDS.128 R4, [0x1d0] ;  /* 0x0001d000ff047984 */ /* 0x000e280000000c00 */
[----:B--2---:R-:W-:Y:S04]  /*10650*/  STL.64 [R1+0x8], R8 ;  /* 0x0000080801007387 */ /* 0x004fe80000100a00 */
[----:B------:R-:W-:Y:S04]  /*10660*/  STL.64 [R1+0x10], R10 ;  /* 0x0000100a01007387 */ /* 0x000fe80000100a00 */
[----:B------:R-:W1:Y:S04]  /*10670*/  LDS.128 R8, [0x1c0] ;  /* 0x0001c000ff087984 */ /* 0x000e680000000c00 */
[----:B------:R-:W-:Y:S04]  /*10680*/  LDS.128 R36, [0x220] ;  /* 0x00022000ff247984 */ /* 0x000fe80000000c00 */
[----:B0-----:R-:W-:Y:S04]  /*10690*/  STL.64 [R1+0x38], R4 ;  /* 0x0000380401007387 */ /* 0x001fe80000100a00 */
[----:B------:R-:W-:Y:S04]  /*106a0*/  STL.64 [R1+0x40], R6 ;  /* 0x0000400601007387 */ /* 0x000fe80000100a00 */
[----:B------:R-:W0:Y:S04]  /*106b0*/  LDS.128 R4, [0x1e0] ;  /* 0x0001e000ff047984 */ /* 0x000e280000000c00 */
[----:B-1----:R-:W-:Y:S04]  /*106c0*/  STL.64 [R1+0x28], R8 ;  /* 0x0000280801007387 */ /* 0x002fe80000100a00 */
[----:B------:R-:W-:Y:S04]  /*106d0*/  STL.64 [R1+0x30], R10 ;  /* 0x0000300a01007387 */ /* 0x000fe80000100a00 */
[----:B------:R-:W-:Y:S04]  /*106e0*/  LDS.128 R8, [0x200] ;  /* 0x00020000ff087984 */ /* 0x000fe80000000c00 */
[----:B0-----:R-:W-:Y:S04]  /*106f0*/  STL.64 [R1+0x48], R4 ;  /* 0x0000480401007387 */ /* 0x001fe80000100a00 */
[----:B------:R-:W-:Y:S04]  /*10700*/  STL.64 [R1+0x50], R6 ;  /* 0x0000500601007387 */ /* 0x000fe80000100a00 */
[----:B------:R-:W0:Y:S04]  /*10710*/  LDS.128 R4, [0x1f0] ;  /* 0x0001f000ff047984 */ /* 0x000e280000000c00 */
[----:B0-----:R-:W-:Y:S04]  /*10720*/  STL.64 [R1+0x58], R4 ;  /* 0x0000580401007387 */ /* 0x001fe80000100a00 */
[----:B------:R-:W-:Y:S04]  /*10730*/  STL.64 [R1+0x60], R6 ;  /* 0x0000600601007387 */ /* 0x000fe80000100a00 */
[----:B------:R-:W0:Y:S04]  /*10740*/  LDS.128 R4, [0x210] ;  /* 0x00021000ff047984 */ /* 0x000e280000000c00 */
[----:B------:R-:W-:Y:S04]  /*10750*/  STL.64 [R1+0x68], R8 ;  /* 0x0000680801007387 */ /* 0x000fe80000100a00 */
[----:B------:R-:W-:Y:S04]  /*10760*/  STL.64 [R1+0x70], R10 ;  /* 0x0000700a01007387 */ /* 0x000fe80000100a00 */
[----:B------:R-:W1:Y:S04]  /*10770*/  LDS.128 R8, [0x250] ;  /* 0x00025000ff087984 */ /* 0x000e680000000c00 */
[----:B0-----:R-:W-:Y:S04]  /*10780*/  STL.64 [R1+0x78], R4 ;  /* 0x0000780401007387 */ /* 0x001fe80000100a00 */
[----:B------:R-:W-:Y:S04]  /*10790*/  STL.64 [R1+0x80], R6 ;  /* 0x0000800601007387 */ /* 0x000fe80000100a00 */
[----:B------:R-:W0:Y:S04]  /*107a0*/  LDS.128 R4, [0x230] ;  /* 0x00023000ff047984 */ /* 0x000e280000000c00 */
[----:B------:R-:W-:Y:S04]  /*107b0*/  STL.64 [R1+0x88], R36 ;  /* 0x0000882401007387 */ /* 0x000fe80000100a00 */
[----:B------:R-:W-:Y:S04]  /*107c0*/  STL.64 [R1+0x90], R38 ;  /* 0x0000902601007387 */ /* 0x000fe80000100a00 */
[----:B-1----:R-:W-:Y:S04]  /*107d0*/  STL.64 [R1+0xb8], R8 ;  /* 0x0000b80801007387 */ /* 0x002fe80000100a00 */
[----:B0-----:R-:W-:Y:S04]  /*107e0*/  STL.64 [R1+0x98], R4 ;  /* 0x0000980401007387 */ /* 0x001fe80000100a00 */
[----:B------:R-:W-:Y:S04]  /*107f0*/  STL.64 [R1+0xa0], R6 ;  /* 0x0000a00601007387 */ /* 0x000fe80000100a00 */
[----:B------:R-:W0:Y:S04]  /*10800*/  LDS.128 R4, [0x240] ;  /* 0x00024000ff047984 */ /* 0x000e280000000c00 */
[----:B------:R-:W-:Y:S01]  /*10810*/  STL.64 [R1+0xc0], R10 ;  /* 0x0000c00a01007387 */ /* 0x000fe20000100a00 */
[----:B------:R-:W-:Y:S01]  /*10820*/  FADD.FTZ R66, R67, R66 ;  /* 0x0000004243427221 */ /* 0x000fe20000010000 */
[----:B---3--:R-:W-:-:S04]  /*10830*/  FSETP.GT.FTZ.AND P0, PT, R65, R46, PT ;  /* 0x0000002e4100720b */ /* 0x008fc80003f14000 */
[----:B------:R-:W-:Y:S02]  /*10840*/  FSEL R32, R65, R46, P0 ;  /* 0x0000002e41207208 */ /* 0x000fe40000000000 */
[----:B------:R-:W-:-:S05]  /*10850*/  FSEL R46, R46, R65, P0 ;  /* 0x000000412e2e7208 */ /* 0x000fca0000000000 */
[----:B------:R-:W-:-:S04]  /*10860*/  FADD.FTZ R46, -R32, R46 ;  /* 0x0000002e202e7221 */ /* 0x000fc80000010100 */
[----:B------:R-:W-:-:S06]  /*10870*/  FMUL.FTZ R65, R46, 1.4426950216293334961 ;  /* 0x3fb8aa3b2e417820 */ /* 0x000fcc0000410000 */
[----:B------:R-:W1:Y:S01]  /*10880*/  MUFU.EX2 R65, R65 ;  /* 0x0000004100417308 */ /* 0x000e620000000800 */
[----:B0-----:R0:W-:Y:S04]  /*10890*/  STL.64 [R1+0xa8], R4 ;  /* 0x0000a80401007387 */ /* 0x0011e80000100a00 */
[----:B------:R2:W-:Y:S01]  /*108a0*/  STL.64 [R1+0xb0], R6 ;  /* 0x0000b00601007387 */ /* 0x0005e20000100a00 */
[----:B0-----:R-:W-:Y:S01]  /*108b0*/  FSEL R5, R47, R66, P0 ;  /* 0x000000422f057208 */ /* 0x001fe20000000000 */
[----:B------:R-:W-:Y:S01]  /*108c0*/  IMAD.MOV.U32 R4, RZ, RZ, R1 ;  /* 0x000000ffff047224 */ /* 0x000fe200078e0001 */
[----:B------:R-:W-:Y:S01]  /*108d0*/  FSEL R66, R66, R47, P0 ;  /* 0x0000002f42427208 */ /* 0x000fe20000000000 */
[----:B--2---:R-:W-:Y:S02]  /*108e0*/  IMAD.MOV.U32 R6, RZ, RZ, RZ ;  /* 0x000000ffff067224 */ /* 0x004fe400078e00ff */
[----:B-1----:R-:W-:-:S02]  /*108f0*/  FMUL.FTZ R65, R5, R65 ;  /* 0x0000004105417220 */ /* 0x002fc40000410000 */
[----:B------:R-:W-:-:S05]  /*10900*/  IMAD.MOV.U32 R5, RZ, RZ, R4 ;  /* 0x000000ffff057224 */ /* 0x000fca00078e0004 */
.L_x_9128:
        /* <DEDUP_REMOVED lines=20> */
.L_x_9035:
[----:B------:R-:W-:Y:S01]  /*10a50*/  IMAD.MOV.U32 R8, RZ, RZ, R45 ;  /* 0x000000ffff087224 */ /* 0x000fe200078e002d */
[----:B------:R-:W-:Y:S01]  /*10a60*/  PRMT R9, R9, 0x7610, R0 ;  /* 0x0000761009097816 */ /* 0x000fe20000000000 */
[----:B------:R-:W-:Y:S01]  /*10a70*/  IMAD.MOV.U32 R45, RZ, RZ, R44 ;  /* 0x000000ffff2d7224 */ /* 0x000fe200078e002c */
[----:B------:R-:W-:Y:S02]  /*10a80*/  PRMT R0, R0, 0x7610, R48 ;  /* 0x0000761000007816 */ /* 0x000fe40000000030 */
.L_x_9036:
[----:B------:R-:W-:Y:S05]  /*10a90*/  BSYNC B1 ;  /* 0x0000000000017941 */ /* 0x000fea0003800000 */
.L_x_9034:
        /* <DEDUP_REMOVED lines=11> */
.L_x_9038:
[----:B------:R-:W-:Y:S01]  /*10b50*/  IMAD.MOV.U32 R7, RZ, RZ, R8 ;  /* 0x000000ffff077224 */ /* 0x000fe200078e0008 */
[----:B------:R-:W-:Y:S01]  /*10b60*/  PRMT R9, R9, 0x7632, R9 ;  /* 0x0000763209097816 */ /* 0x000fe20000000009 */
[----:B------:R-:W-:Y:S01]  /*10b70*/  IMAD.MOV.U32 R44, RZ, RZ, R43 ;  /* 0x000000ffff2c7224 */ /* 0x000fe200078e002b */
[----:B------:R-:W-:Y:S02]  /*10b80*/  PRMT R48, R48, 0x5410, R48 ;  /* 0x0000541030307816 */ /* 0x000fe40000000030 */
.L_x_9039:
[----:B------:R-:W-:Y:S05]  /*10b90*/  BSYNC B1 ;  /* 0x0000000000017941 */ /* 0x000fea0003800000 */
.L_x_9037:
        /* <DEDUP_REMOVED lines=11> */
.L_x_9041:
[----:B------:R-:W-:Y:S01]  /*10c50*/  IMAD.MOV.U32 R8, RZ, RZ, R7 ;  /* 0x000000ffff087224 */ /* 0x000fe200078e0007 */
[----:B------:R-:W-:Y:S01]  /*10c60*/  PRMT R10, R9, 0x7610, R10 ;  /* 0x00007610090a7816 */ /* 0x000fe2000000000a */
[----:B------:R-:W-:Y:S01]  /*10c70*/  IMAD.MOV.U32 R43, RZ, RZ, R42 ;  /* 0x000000ffff2b7224 */ /* 0x000fe200078e002a */
[----:B------:R-:W-:Y:S02]  /*10c80*/  PRMT R48, R49, 0x7610, R48 ;  /* 0x0000761031307816 */ /* 0x000fe40000000030 */
.L_x_9042:
[----:B------:R-:W-:Y:S05]  /*10c90*/  BSYNC B1 ;  /* 0x0000000000017941 */ /* 0x000fea0003800000 */
.L_x_9040:
        /* <DEDUP_REMOVED lines=11> */
.L_x_9044:
[----:B------:R-:W-:Y:S01]  /*10d50*/  IMAD.MOV.U32 R7, RZ, RZ, R8 ;  /* 0x000000ffff077224 */ /* 0x000fe200078e0008 */
[----:B------:R-:W-:Y:S01]  /*10d60*/  PRMT R9, R10, 0x7610, R9 ;  /* 0x000076100a097816 */ /* 0x000fe20000000009 */
[----:B------:R-:W-:Y:S01]  /*10d70*/  IMAD.MOV.U32 R42, RZ, RZ, R41 ;  /* 0x000000ffff2a7224 */ /* 0x000fe200078e0029 */
[----:B------:R-:W-:Y:S02]  /*10d80*/  PRMT R49, R55, 0x7610, R49 ;  /* 0x0000761037317816 */ /* 0x000fe40000000031 */
.L_x_9045:
[----:B------:R-:W-:Y:S05]  /*10d90*/  BSYNC B1 ;  /* 0x0000000000017941 */ /* 0x000fea0003800000 */
.L_x_9043:
        /* <DEDUP_REMOVED lines=11> */
.L_x_9047:
[----:B------:R-:W-:Y:S01]  /*10e50*/  IMAD.MOV.U32 R8, RZ, RZ, R7 ;  /* 0x000000ffff087224 */ /* 0x000fe200078e0007 */
[----:B------:R-:W-:Y:S01]  /*10e60*/  PRMT R9, R9, 0x5410, R9 ;  /* 0x0000541009097816 */ /* 0x000fe20000000009 */
[----:B------:R-:W-:Y:S01]  /*10e70*/  IMAD.MOV.U32 R41, RZ, RZ, R40 ;  /* 0x000000ffff297224 */ /* 0x000fe200078e0028 */
[----:B------:R-:W-:Y:S02]  /*10e80*/  PRMT R55, R49, 0x7632, R55 ;  /* 0x0000763231377816 */ /* 0x000fe40000000037 */
.L_x_9048:
[----:B------:R-:W-:Y:S05]  /*10e90*/  BSYNC B1 ;  /* 0x0000000000017941 */ /* 0x000fea0003800000 */
.L_x_9046:
        /* <DEDUP_REMOVED lines=11> */
.L_x_9050:
[----:B------:R-:W-:Y:S01]  /*10f50*/  IMAD.MOV.U32 R7, RZ, RZ, R8 ;  /* 0x000000ffff077224 */ /* 0x000fe200078e0008 */
[----:B------:R-:W-:Y:S01]  /*10f60*/  PRMT R10, R10, 0x7610, R9 ;  /* 0x000076100a0a7816 */ /* 0x000fe20000000009 */
[----:B------:R-:W-:Y:S01]  /*10f70*/  IMAD.MOV.U32 R40, RZ, RZ, R35 ;  /* 0x000000ffff287224 */ /* 0x000fe200078e0023 */
[----:B------:R-:W-:Y:S02]  /*10f80*/  PRMT R49, R49, 0x7610, R54 ;  /* 0x0000761031317816 */ /* 0x000fe40000000036 */
.L_x_9051:
[----:B------:R-:W-:Y:S05]  /*10f90*/  BSYNC B1 ;  /* 0x0000000000017941 */ /* 0x000fea0003800000 */
.L_x_9049:
        /* <DEDUP_REMOVED lines=11> */
.L_x_9053:
[----:B------:R-:W-:Y:S01]  /*11050*/  IMAD.MOV.U32 R8, RZ, RZ, R7 ;  /* 0x000000ffff087224 */ /* 0x000fe200078e0007 */
[----:B------:R-:W-:Y:S01]  /*11060*/  PRMT R9, R10, 0x7632, R9 ;  /* 0x000076320a097816 */ /* 0x000fe20000000009 */
[----:B------:R-:W-:Y:S01]  /*11070*/  IMAD.MOV.U32 R35, RZ, RZ, R34 ;  /* 0x000000ffff237224 */ /* 0x000fe200078e0022 */
[----:B------:R-:W-:Y:S02]  /*11080*/  PRMT R54, R54, 0x5410, R0 ;  /* 0x0000541036367816 */ /* 0x000fe40000000000 */
.L_x_9054:
[----:B------:R-:W-:Y:S05]  /*11090*/  BSYNC B1 ;  /* 0x0000000000017941 */ /* 0x000fea0003800000 */
.L_x_9052:
        /* <DEDUP_REMOVED lines=11> */
.L_x_9056:
[----:B------:R-:W-:Y:S01]  /*11150*/  IMAD.MOV.U32 R7, RZ, RZ, R8 ;  /* 0x000000ffff077224 */ /* 0x000fe200078e0008 */
[----:B------:R-:W-:Y:S01]  /*11160*/  PRMT R10, R9, 0x7610, R10 ;  /* 0x00007610090a7816 */ /* 0x000fe2000000000a */
[----:B------:R-:W-:Y:S01]  /*11170*/  IMAD.MOV.U32 R34, RZ, RZ, R3 ;  /* 0x000000ffff227224 */ /* 0x000fe200078e0003 */
[----:B------:R-:W-:Y:S02]  /*11180*/  PRMT R0, R57, 0x7610, R0 ;  /* 0x0000761039007816 */ /* 0x000fe40000000000 */
.L_x_9057:
[----:B------:R-:W-:Y:S05]  /*11190*/  BSYNC B1 ;  /* 0x0000000000017941 */ /* 0x000fea0003800000 */
.L_x_9055:
        /* <DEDUP_REMOVED lines=11> */
.L_x_9059:
[----:B------:R-:W-:Y:S01]  /*11250*/  IMAD.MOV.U32 R8, RZ, RZ, R7 ;  /* 0x000000ffff087224 */ /* 0x000fe200078e0007 */
[----:B------:R-:W-:Y:S01]  /*11260*/  PRMT R9, R9, 0x5410, R10 ;  /* 0x0000541009097816 */ /* 0x000fe2000000000a */
[----:B------:R-:W-:Y:S01]  /*11270*/  IMAD.MOV.U32 R3, RZ, RZ, R2 ;  /* 0x000000ffff037224 */ /* 0x000fe200078e0002 */
[----:B------:R-:W-:Y:S02]  /*11280*/  PRMT R57, R55, 0x7632, R57 ;  /* 0x0000763237397816 */ /* 0x000fe40000000039 */
.L_x_9060:
[----:B------:R-:W-:Y:S05]  /*11290*/  BSYNC B1 ;  /* 0x0000000000017941 */ /* 0x000fea0003800000 */
.L_x_9058:
        /* <DEDUP_REMOVED lines=11> */
.L_x_9062:
[----:B------:R-:W-:Y:S01]  /*11350*/  IMAD.MOV.U32 R7, RZ, RZ, R8 ;  /* 0x000000ffff077224 */ /* 0x000fe200078e0008 */
[----:B------:R-:W-:Y:S01]  /*11360*/  PRMT R10, R10, 0x7610, R9 ;  /* 0x000076100a0a7816 */ /* 0x000fe20000000009 */
[----:B------:R-:W-:Y:S01]  /*11370*/  IMAD.MOV.U32 R2, RZ, RZ, R13 ;  /* 0x000000ffff027224 */ /* 0x000fe200078e000d */
[----:B------:R-:W-:Y:S02]  /*11380*/  PRMT R55, R55, 0x7610, R56 ;  /* 0x0000761037377816 */ /* 0x000fe40000000038 */
.L_x_9063:
[----:B------:R-:W-:Y:S05]  /*11390*/  BSYNC B1 ;  /* 0x0000000000017941 */ /* 0x000fea0003800000 */
.L_x_9061:
        /* <DEDUP_REMOVED lines=11> */
.L_x_9065:
[----:B------:R-:W-:Y:S01]  /*11450*/  IMAD.MOV.U32 R8, RZ, RZ, R7 ;  /* 0x000000ffff087224 */ /* 0x000fe200078e0007 */
[----:B------:R-:W-:Y:S01]  /*11460*/  PRMT R9, R10, 0x7632, R9 ;  /* 0x000076320a097816 */ /* 0x000fe20000000009 */
[----:B------:R-:W-:Y:S01]  /*11470*/  IMAD.MOV.U32 R13, RZ, RZ, R12 ;  /* 0x000000ffff0d7224 */ /* 0x000fe200078e000c */
[----:B------:R-:W-:Y:S02]  /*11480*/  PRMT R56, R56, 0x5410, R54 ;  /* 0x0000541038387816 */ /* 0x000fe40000000036 */
.L_x_9066:
[----:B------:R-:W-:Y:S05]  /*11490*/  BSYNC B1 ;  /* 0x0000000000017941 */ /* 0x000fea0003800000 */
.L_x_9064:
        /* <DEDUP_REMOVED lines=11> */
.L_x_9068:
[----:B------:R-:W-:Y:S01]  /*11550*/  IMAD.MOV.U32 R7, RZ, RZ, R8 ;  /* 0x000000ffff077224 */ /* 0x000fe200078e0008 */
[----:B------:R-:W-:Y:S01]  /*11560*/  PRMT R10, R9, 0x7610, R10 ;  /* 0x00007610090a7816 */ /* 0x000fe2000000000a */
[----:B------:R-:W-:Y:S01]  /*11570*/  IMAD.MOV.U32 R12, RZ, RZ, R15 ;  /* 0x000000ffff0c7224 */ /* 0x000fe200078e000f */
[----:B------:R-:W-:Y:S02]  /*11580*/  PRMT R54, R59, 0x7610, R54 ;  /* 0x000076103b367816 */ /* 0x000fe40000000036 */
.L_x_9069:
[----:B------:R-:W-:Y:S05]  /*11590*/  BSYNC B1 ;  /* 0x0000000000017941 */ /* 0x000fea0003800000 */
.L_x_9067:
        /* <DEDUP_REMOVED lines=11> */
.L_x_9071:
[----:B------:R-:W-:Y:S01]  /*11650*/  IMAD.MOV.U32 R8, RZ, RZ, R7 ;  /* 0x000000ffff087224 */ /* 0x000fe200078e0007 */
[----:B------:R-:W-:Y:S01]  /*11660*/  PRMT R9, R9, 0x5410, R10 ;  /* 0x0000541009097816 */ /* 0x000fe2000000000a */
[----:B------:R-:W-:Y:S01]  /*11670*/  IMAD.MOV.U32 R15, RZ, RZ, R14 ;  /* 0x000000ffff0f7224 */ /* 0x000fe200078e000e */
[----:B------:R-:W-:Y:S02]  /*11680*/  PRMT R59, R57, 0x7632, R59 ;  /* 0x00007632393b7816 */ /* 0x000fe4000000003b */
.L_x_9072:
[----:B------:R-:W-:Y:S05]  /*11690*/  BSYNC B1 ;  /* 0x0000000000017941 */ /* 0x000fea0003800000 */
.L_x_9070:
        /* <DEDUP_REMOVED lines=11> */
.L_x_9074:
[----:B------:R-:W-:Y:S01]  /*11750*/  IMAD.MOV.U32 R7, RZ, RZ, R8 ;  /* 0x000000ffff077224 */ /* 0x000fe200078e0008 */
[----:B------:R-:W-:Y:S01]  /*11760*/  PRMT R10, R10, 0x7610, R9 ;  /* 0x000076100a0a7816 */ /* 0x000fe20000000009 */
[----:B------:R-:W-:Y:S01]  /*11770*/  IMAD.MOV.U32 R14, RZ, RZ, R17 ;  /* 0x000000ffff0e7224 */ /* 0x000fe200078e0011 */
[----:B------:R-:W-:Y:S02]  /*11780*/  PRMT R57, R57, 0x7610, R58 ;  /* 0x0000761039397816 */ /* 0x000fe4000000003a */
.L_x_9075:
[----:B------:R-:W-:Y:S05]  /*11790*/  BSYNC B1 ;  /* 0x0000000000017941 */ /* 0x000fea0003800000 */
.L_x_9073:
        /* <DEDUP_REMOVED lines=11> */
.L_x_9077:
[----:B------:R-:W-:Y:S01]  /*11850*/  IMAD.MOV.U32 R8, RZ, RZ, R7 ;  /* 0x000000ffff087224 */ /* 0x000fe200078e0007 */
[----:B------:R-:W-:Y:S01]  /*11860*/  PRMT R9, R10, 0x7632, R9 ;  /* 0x000076320a097816 */ /* 0x000fe20000000009 */
[----:B------:R-:W-:Y:S01]  /*11870*/  IMAD.MOV.U32 R17, RZ, RZ, R16 ;  /* 0x000000ffff117224 */ /* 0x000fe200078e0010 */
[----:B------:R-:W-:Y:S02]  /*11880*/  PRMT R58, R58, 0x5410, R56 ;  /* 0x000054103a3a7816 */ /* 0x000fe40000000038 */
.L_x_9078:
[----:B------:R-:W-:Y:S05]  /*11890*/  BSYNC B1 ;  /* 0x0000000000017941 */ /* 0x000fea0003800000 */
.L_x_9076:
        /* <DEDUP_REMOVED lines=11> */
.L_x_9080:
[----:B------:R-:W-:Y:S01]  /*11950*/  IMAD.MOV.U32 R7, RZ, RZ, R8 ;  /* 0x000000ffff077224 */ /* 0x000fe200078e0008 */
[----:B------:R-:W-:Y:S01]  /*11960*/  PRMT R10, R9, 0x7610, R10 ;  /* 0x00007610090a7816 */ /* 0x000fe2000000000a */
[----:B------:R-:W-:Y:S01]  /*11970*/  IMAD.MOV.U32 R16, RZ, RZ, R19 ;  /* 0x000000ffff107224 */ /* 0x000fe200078e0013 */
[----:B------:R-:W-:Y:S02]  /*11980*/  PRMT R56, R61, 0x7610, R56 ;  /* 0x000076103d387816 */ /* 0x000fe40000000038 */
.L_x_9081:
[----:B------:R-:W-:Y:S05]  /*11990*/  BSYNC B1 ;  /* 0x0000000000017941 */ /* 0x000fea0003800000 */
.L_x_9079:
        /* <DEDUP_REMOVED lines=11> */
.L_x_9083:
[----:B------:R-:W-:Y:S01]  /*11a50*/  IMAD.MOV.U32 R8, RZ, RZ, R7 ;  /* 0x000000ffff087224 */ /* 0x000fe200078e0007 */
[----:B------:R-:W-:Y:S01]  /*11a60*/  PRMT R9, R9, 0x5410, R10 ;  /* 0x0000541009097816 */ /* 0x000fe2000000000a */
[----:B------:R-:W-:Y:S01]  /*11a70*/  IMAD.MOV.U32 R19, RZ, RZ, R18 ;  /* 0x000000ffff137224 */ /* 0x000fe200078e0012 */
[----:B------:R-:W-:Y:S02]  /*11a80*/  PRMT R61, R59, 0x7632, R61 ;  /* 0x000076323b3d7816 */ /* 0x000fe4000000003d */
.L_x_9084:
[----:B------:R-:W-:Y:S05]  /*11a90*/  BSYNC B1 ;  /* 0x0000000000017941 */ /* 0x000fea0003800000 */
.L_x_9082:
        /* <DEDUP_REMOVED lines=11> */
.L_x_9086:
[----:B------:R-:W-:Y:S01]  /*11b50*/  IMAD.MOV.U32 R7, RZ, RZ, R8 ;  /* 0x000000ffff077224 */ /* 0x000fe200078e0008 */
[----:B------:R-:W-:Y:S01]  /*11b60*/  PRMT R10, R10, 0x7610, R9 ;  /* 0x000076100a0a7816 */ /* 0x000fe20000000009 */
[----:B------:R-:W-:Y:S01]  /*11b70*/  IMAD.MOV.U32 R18, RZ, RZ, R21 ;  /* 0x000000ffff127224 */ /* 0x000fe200078e0015 */
[----:B------:R-:W-:Y:S02]  /*11b80*/  PRMT R59, R59, 0x7610, R60 ;  /* 0x000076103b3b7816 */ /* 0x000fe4000000003c */
.L_x_9087:
[----:B------:R-:W-:Y:S05]  /*11b90*/  BSYNC B1 ;  /* 0x0000000000017941 */ /* 0x000fea0003800000 */
.L_x_9085:
        /* <DEDUP_REMOVED lines=11> */
.L_x_9089:
[----:B------:R-:W-:Y:S01]  /*11c50*/  IMAD.MOV.U32 R8, RZ, RZ, R7 ;  /* 0x000000ffff087224 */ /* 0x000fe200078e0007 */
[----:B------:R-:W-:Y:S01]  /*11c60*/  PRMT R9, R10, 0x7632, R9 ;  /* 0x000076320a097816 */ /* 0x000fe20000000009 */
[----:B------:R-:W-:Y:S01]  /*11c70*/  IMAD.MOV.U32 R21, RZ, RZ, R20 ;  /* 0x000000ffff157224 */ /* 0x000fe200078e0014 */
[----:B------:R-:W-:Y:S02]  /*11c80*/  PRMT R60, R60, 0x5410, R58 ;  /* 0x000054103c3c7816 */ /* 0x000fe4000000003a */
.L_x_9090:
[----:B------:R-:W-:Y:S05]  /*11c90*/  BSYNC B1 ;  /* 0x0000000000017941 */ /* 0x000fea0003800000 */
.L_x_9088:
        /* <DEDUP_REMOVED lines=11> */
.L_x_9092:
[----:B------:R-:W-:Y:S01]  /*11d50*/  IMAD.MOV.U32 R7, RZ, RZ, R8 ;  /* 0x000000ffff077224 */ /* 0x000fe200078e0008 */
[----:B------:R-:W-:Y:S01]  /*11d60*/  PRMT R10, R9, 0x7610, R10 ;  /* 0x00007610090a7816 */ /* 0x000fe2000000000a */
[----:B------:R-:W-:Y:S01]  /*11d70*/  IMAD.MOV.U32 R20, RZ, RZ, R23 ;  /* 0x000000ffff147224 */ /* 0x000fe200078e0017 */
[----:B------:R-:W-:Y:S02]  /*11d80*/  PRMT R58, R63, 0x7610, R58 ;  /* 0x000076103f3a7816 */ /* 0x000fe4000000003a */
.L_x_9093:
[----:B------:R-:W-:Y:S05]  /*11d90*/  BSYNC B1 ;  /* 0x0000000000017941 */ /* 0x000fea0003800000 */
.L_x_9091:
        /* <DEDUP_REMOVED lines=11> */
.L_x_9095:
[----:B------:R-:W-:Y:S01]  /*11e50*/  IMAD.MOV.U32 R8, RZ, RZ, R7 ;  /* 0x000000ffff087224 */ /* 0x000fe200078e0007 */
[----:B------:R-:W-:Y:S01]  /*11e60*/  PRMT R9, R9, 0x5410, R10 ;  /* 0x0000541009097816 */ /* 0x000fe2000000000a */
[----:B------:R-:W-:Y:S01]  /*11e70*/  IMAD.MOV.U32 R23, RZ, RZ, R22 ;  /* 0x000000ffff177224 */ /* 0x000fe200078e0016 */
[----:B------:R-:W-:Y:S02]  /*11e80*/  PRMT R63, R61, 0x7632, R63 ;  /* 0x000076323d3f7816 */ /* 0x000fe4000000003f */
.L_x_9096:
[----:B------:R-:W-:Y:S05]  /*11e90*/  BSYNC B1 ;  /* 0x0000000000017941 */ /* 0x000fea0003800000 */
.L_x_9094:
        /* <DEDUP_REMOVED lines=11> */
.L_x_9098:
[----:B------:R-:W-:Y:S01]  /*11f50*/  IMAD.MOV.U32 R7, RZ, RZ, R8 ;  /* 0x000000ffff077224 */ /* 0x000fe200078e0008 */
[----:B------:R-:W-:Y:S01]  /*11f60*/  PRMT R10, R10, 0x7610, R9 ;  /* 0x000076100a0a7816 */ /* 0x000fe20000000009 */
[----:B------:R-:W-:Y:S01]  /*11f70*/  IMAD.MOV.U32 R22, RZ, RZ, R25 ;  /* 0x000000ffff167224 */ /* 0x000fe200078e0019 */
[----:B------:R-:W-:Y:S02]  /*11f80*/  PRMT R61, R61, 0x5410, R62 ;  /* 0x000054103d3d7816 */ /* 0x000fe4000000003e */
.L_x_9099:
[----:B------:R-:W-:Y:S05]  /*11f90*/  BSYNC B1 ;  /* 0x0000000000017941 */ /* 0x000fea0003800000 */
.L_x_9097:
        /* <DEDUP_REMOVED lines=11> */
.L_x_9101:
[----:B------:R-:W-:Y:S01]  /*12050*/  IMAD.MOV.U32 R8, RZ, RZ, R7 ;  /* 0x000000ffff087224 */ /* 0x000fe200078e0007 */
[----:B------:R-:W-:Y:S01]  /*12060*/  PRMT R9, R10, 0x7632, R9 ;  /* 0x000076320a097816 */ /* 0x000fe20000000009 */
[----:B------:R-:W-:Y:S01]  /*12070*/  IMAD.MOV.U32 R25, RZ, RZ, R24 ;  /* 0x000000ffff197224 */ /* 0x000fe200078e0018 */
[----:B------:R-:W-:Y:S02]  /*12080*/  PRMT R62, R60, 0x7610, R62 ;  /* 0x000076103c3e7816 */ /* 0x000fe4000000003e */
.L_x_9102:
[----:B------:R-:W-:Y:S05]  /*12090*/  BSYNC B1 ;  /* 0x0000000000017941 */ /* 0x000fea0003800000 */
.L_x_9100:
        /* <DEDUP_REMOVED lines=11> */
.L_x_9104:
[----:B------:R-:W-:Y:S01]  /*12150*/  IMAD.MOV.U32 R7, RZ, RZ, R8 ;  /* 0x000000ffff077224 */ /* 0x000fe200078e0008 */
[----:B------:R-:W-:Y:S01]  /*12160*/  PRMT R9, R9, 0x5410, R9 ;  /* 0x0000541009097816 */ /* 0x000fe20000000009 */
[----:B------:R-:W-:Y:S01]  /*12170*/  IMAD.MOV.U32 R24, RZ, RZ, R27 ;  /* 0x000000ffff187224 */ /* 0x000fe200078e001b */
[----:B------:R-:W-:Y:S02]  /*12180*/  PRMT R60, R51, 0x7632, R60 ;  /* 0x00007632333c7816 */ /* 0x000fe4000000003c */
.L_x_9105:
[----:B------:R-:W-:Y:S05]  /*12190*/  BSYNC B1 ;  /* 0x0000000000017941 */ /* 0x000fea0003800000 */
.L_x_9103:
        /* <DEDUP_REMOVED lines=11> */
.L_x_9107:
[----:B------:R-:W-:Y:S01]  /*12250*/  IMAD.MOV.U32 R8, RZ, RZ, R7 ;  /* 0x000000ffff087224 */ /* 0x000fe200078e0007 */
[----:B------:R-:W-:Y:S01]  /*12260*/  PRMT R10, R10, 0x7610, R9 ;  /* 0x000076100a0a7816 */ /* 0x000fe20000000009 */
[----:B------:R-:W-:Y:S01]  /*12270*/  IMAD.MOV.U32 R27, RZ, RZ, R26 ;  /* 0x000000ffff1b7224 */ /* 0x000fe200078e001a */
[----:B------:R-:W-:Y:S02]  /*12280*/  PRMT R51, R51, 0x7610, R50 ;  /* 0x0000761033337816 */ /* 0x000fe40000000032 */
.L_x_9108:
[----:B------:R-:W-:Y:S05]  /*12290*/  BSYNC B1 ;  /* 0x0000000000017941 */ /* 0x000fea0003800000 */
.L_x_9106:
        /* <DEDUP_REMOVED lines=11> */
.L_x_9110:
[----:B------:R-:W-:Y:S01]  /*12350*/  IMAD.MOV.U32 R7, RZ, RZ, R8 ;  /* 0x000000ffff077224 */ /* 0x000fe200078e0008 */
[----:B------:R-:W-:Y:S01]  /*12360*/  PRMT R9, R9, 0x7610, R10 ;  /* 0x0000761009097816 */ /* 0x000fe2000000000a */
[----:B------:R-:W-:Y:S01]  /*12370*/  IMAD.MOV.U32 R26, RZ, RZ, R29 ;  /* 0x000000ffff1a7224 */ /* 0x000fe200078e001d */
[----:B------:R-:W-:Y:S02]  /*12380*/  PRMT R50, R50, 0x7610, R62 ;  /* 0x0000761032327816 */ /* 0x000fe4000000003e */
.L_x_9111:
[----:B------:R-:W-:Y:S05]  /*12390*/  BSYNC B1 ;  /* 0x0000000000017941 */ /* 0x000fea0003800000 */
.L_x_9109:
        /* <DEDUP_REMOVED lines=11> */
.L_x_9113:
[----:B------:R-:W-:Y:S01]  /*12450*/  IMAD.MOV.U32 R8, RZ, RZ, R7 ;  /* 0x000000ffff087224 */ /* 0x000fe200078e0007 */
[----:B------:R-:W-:Y:S01]  /*12460*/  PRMT R9, R9, 0x7632, R9 ;  /* 0x0000763209097816 */ /* 0x000fe20000000009 */
[----:B------:R-:W-:Y:S01]  /*12470*/  IMAD.MOV.U32 R29, RZ, RZ, R28 ;  /* 0x000000ffff1d7224 */ /* 0x000fe200078e001c */
[----:B------:R-:W-:Y:S02]  /*12480*/  PRMT R62, R62, 0x5410, R50 ;  /* 0x000054103e3e7816 */ /* 0x000fe40000000032 */
.L_x_9114:
[----:B------:R-:W-:Y:S05]  /*12490*/  BSYNC B1 ;  /* 0x0000000000017941 */ /* 0x000fea0003800000 */
.L_x_9112:
        /* <DEDUP_REMOVED lines=11> */
.L_x_9116:
[----:B------:R-:W-:Y:S01]  /*12550*/  IMAD.MOV.U32 R7, RZ, RZ, R8 ;  /* 0x000000ffff077224 */ /* 0x000fe200078e0008 */
[----:B------:R-:W-:Y:S01]  /*12560*/  PRMT R10, R9, 0x7610, R10 ;  /* 0x00007610090a7816 */ /* 0x000fe2000000000a */
[----:B------:R-:W-:Y:S01]  /*12570*/  IMAD.MOV.U32 R28, RZ, RZ, R31 ;  /* 0x000000ffff1c7224 */ /* 0x000fe200078e001f */
[----:B------:R-:W-:Y:S02]  /*12580*/  PRMT R50, R53, 0x7610, R50 ;  /* 0x0000761035327816 */ /* 0x000fe40000000032 */
.L_x_9117:
[----:B------:R-:W-:Y:S05]  /*12590*/  BSYNC B1 ;  /* 0x0000000000017941 */ /* 0x000fea0003800000 */
.L_x_9115:
        /* <DEDUP_REMOVED lines=11> */
.L_x_9119:
[----:B------:R-:W-:Y:S01]  /*12650*/  IMAD.MOV.U32 R8, RZ, RZ, R7 ;  /* 0x000000ffff087224 */ /* 0x000fe200078e0007 */
[----:B------:R-:W-:Y:S01]  /*12660*/  PRMT R9, R9, 0x5410, R10 ;  /* 0x0000541009097816 */ /* 0x000fe2000000000a */
[----:B------:R-:W-:Y:S01]  /*12670*/  IMAD.MOV.U32 R31, RZ, RZ, R30 ;  /* 0x000000ffff1f7224 */ /* 0x000fe200078e001e */
[----:B------:R-:W-:Y:S02]  /*12680*/  PRMT R53, R51, 0x7610, R53 ;  /* 0x0000761033357816 */ /* 0x000fe40000000035 */
.L_x_9120:
[----:B------:R-:W-:Y:S05]  /*12690*/  BSYNC B1 ;  /* 0x0000000000017941 */ /* 0x000fea0003800000 */
.L_x_9118:
        /* <DEDUP_REMOVED lines=11> */
.L_x_9122:
[----:B------:R-:W-:Y:S01]  /*12750*/  IMAD.MOV.U32 R30, RZ, RZ, R33 ;  /* 0x000000ffff1e7224 */ /* 0x000fe200078e0021 */
[----:B------:R-:W-:Y:S01]  /*12760*/  PRMT R10, R10, 0x7610, R9 ;  /* 0x000076100a0a7816 */ /* 0x000fe20000000009 */
[----:B------:R-:W-:Y:S01]  /*12770*/  IMAD.MOV.U32 R7, RZ, RZ, R8 ;  /* 0x000000ffff077224 */ /* 0x000fe200078e0008 */
[----:B------:R-:W-:Y:S02]  /*12780*/  PRMT R51, R52, 0x7610, R51 ;  /* 0x0000761034337816 */ /* 0x000fe40000000033 */
.L_x_9123:
[----:B------:R-:W-:Y:S05]  /*12790*/  BSYNC B1 ;  /* 0x0000000000017941 */ /* 0x000fea0003800000 */
.L_x_9121:
[----:B------:R-:W-:Y:S01]  /*127a0*/  HSETP2.GT.AND P0, PT, R10.H1_H1, R52.H1_H1, PT ;  /* 0x300000340a007234 */ /* 0x000fe20003f04c00 */
[----:B------:R-:W-:Y:S04]  /*127b0*/  BSSY B1, `(.L_x_9124) ;  /* 0x000000d000017945 */ /* 0x000fe80003800000 */
[----:B------:R-:W-:-:S13]  /*127c0*/  ISETP.EQ.OR P0, PT, R64, -0x1, P0 ;  /* 0xffffffff4000780c */ /* 0x000fda0000702670 */
[----:B------:R-:W-:Y:S05]  /*127d0*/  @P0 BRA `(.L_x_9125) ;  /* 0x0000006000000947 */ /* 0x000fea0003800000 */
[----:B------:R-:W-:Y:S01]  /*127e0*/  ISETP.GE.AND P0, PT, R7, R64, PT ;  /* 0x000000400700720c */ /* 0x000fe20003f06270 */
[----:B------:R-:W-:Y:S01]  /*127f0*/  IMAD.MOV.U32 R33, RZ, RZ, R7 ;  /* 0x000000ffff217224 */ /* 0x000fe200078e0007 */
[----:B------:R-:W-:-:S11]  /*12800*/  PRMT R53, R53, 0x7610, R52 ;  /* 0x0000761035357816 */ /* 0x000fd60000000034 */
[----:B------:R-:W-:Y:S01]  /*12810*/  HSETP2.NEU.OR P0, PT, R10.H1_H1, R52.H1_H1, P0 ;  /* 0x300000340a007234 */ /* 0x000fe2000070dc20 */
[----:B------:R-:W-:-:S12]  /*12820*/  PRMT R52, R10, 0x7632, R52 ;  /* 0x000076320a347816 */ /* 0x000fd80000000034 */
[----:B------:R-:W-:Y:S05]  /*12830*/  @P0 BRA `(.L_x_9126) ;  /* 0x0000004000000947 */ /* 0x000fea0003800000 */
.L_x_9125:
[----:B------:R-:W-:Y:S01]  /*12840*/  IMAD.MOV.U32 R33, RZ, RZ, R64 ;  /* 0x000000ffff217224 */ /* 0x000fe200078e0040 */
[--C-:B------:R-:W-:Y:S01]  /*12850*/  PRMT R52, R52, 0x7632, R10.reuse ;  /* 0x0000763234347816 */ /* 0x100fe2000000000a */
[----:B------:R-:W-:Y:S01]  /*12860*/  IMAD.MOV.U32 R64, RZ, RZ, R7 ;  /* 0x000000ffff407224 */ /* 0x000fe200078e0007 */
[----:B------:R-:W-:Y:S02]  /*12870*/  PRMT R53, R53, 0x7610, R10 ;  /* 0x0000761035357816 */ /* 0x000fe4000000000a */
.L_x_9126:
[----:B------:R-:W-:Y:S05]  /*12880*/  BSYNC B1 ;  /* 0x0000000000017941 */ /* 0x000fea0003800000 */
.L_x_9124:
[----:B------:R-:W-:Y:S02]  /*12890*/  IADD3 R5, R5, 0x4, RZ ;  /* 0x0000000405057810 */ /* 0x000fe40007ffe0ff */
[----:B------:R-:W-:Y:S01]  /*128a0*/  IADD3 R4, R4, 0x2, RZ ;  /* 0x0000000204047810 */ /* 0x000fe20007ffe0ff */
[----:B------:R-:W-:Y:S01]  /*128b0*/  @!P1 CALL.REL.NOINC `(.L_x_9127) ;  /* 0x0000001000009944 */ /* 0x000fe20003c00000 */
[----:B------:R-:W-:Y:S05]  /*128c0*/  BRA `(.L_x_9128) ;  /* 0xffffe04000007947 */ /* 0x000fea000383ffff */
.L_x_9127:
[----:B------:R-:W-:-:S04]  /*128d0*/  NOP ;  /* 0x0000000000007918 */ /* 0x000fc80000000000 */
[----:B------:R-:W0:Y:S04]  /*128e0*/  LDS.128 R4, [0x260] ;  /* 0x00026000ff047984 */ /* 0x000e280000000c00 */
[----:B------:R-:W1:Y:S04]  /*128f0*/  LDS.128 R8, [0x270] ;  /* 0x00027000ff087984 */ /* 0x000e680000000c00 */
[----:B------:R-:W-:Y:S04]  /*12900*/  LDS.128 R36, [0x2e0] ;  /* 0x0002e000ff247984 */ /* 0x000fe80000000c00 */
        /* <DEDUP_REMOVED lines=29> */
[----:B-1----:R1:W-:Y:S04]  /*12ae0*/  STL.64 [R1+0xa0], R8 ;  /* 0x0000a00801007387 */ /* 0x0023e80000100a00 */
[----:B------:R-:W-:Y:S04]  /*12af0*/  STL.64 [R1+0x88], R38 ;  /* 0x0000882601007387 */ /* 0x000fe80000100a00 */
[----:B0-----:R-:W-:Y:S04]  /*12b00*/  STL.64 [R1+0xb0], R4 ;  /* 0x0000b00401007387 */ /* 0x001fe80000100a00 */
[----:B------:R-:W0:Y:S01]  /*12b10*/  LDS.64 R4, [0x320] ;  /* 0x00032000ff047984 */ /* 0x000e220000000a00 */
[----:B--2---:R-:W-:-:S04]  /*12b20*/  FSETP.GT.FTZ.AND P0, PT, R32, R46, PT ;  /* 0x0000002e2000720b */ /* 0x004fc80003f14000 */
[----:B-1----:R-:W-:Y:S02]  /*12b30*/  FSEL R8, R46, R32, P0 ;  /* 0x000000202e087208 */ /* 0x002fe40000000000 */
[----:B------:R-:W-:-:S05]  /*12b40*/  FSEL R37, R32, R46, P0 ;  /* 0x0000002e20257208 */ /* 0x000fca0000000000 */
[----:B------:R-:W-:Y:S01]  /*12b50*/  FADD.FTZ R8, -R37, R8 ;  /* 0x0000000825087221 */ /* 0x000fe20000010100 */
[----:B------:R-:W-:Y:S03]  /*12b60*/  STL.64 [R1+0xa8], R10 ;  /* 0x0000a80a01007387 */ /* 0x000fe60000100a00 */
[----:B------:R-:W-:-:S06]  /*12b70*/  FMUL.FTZ R36, R8, 1.4426950216293334961 ;  /* 0x3fb8aa3b08247820 */ /* 0x000fcc0000410000 */
[----:B------:R-:W1:Y:S01]  /*12b80*/  MUFU.EX2 R36, R36 ;  /* 0x0000002400247308 */ /* 0x000e620000000800 */
[----:B------:R-:W-:Y:S01]  /*12b90*/  FADD.FTZ R65, R66, R65 ;  /* 0x0000004142417221 */ /* 0x000fe20000010000 */
[----:B------:R2:W-:Y:S04]  /*12ba0*/  STL.64 [R1+0xb8], R6 ;  /* 0x0000b80601007387 */ /* 0x0005e80000100a00 */
[----:B0-----:R0:W-:Y:S01]  /*12bb0*/  STL.64 [R1+0xc0], R4 ;  /* 0x0000c00401007387 */ /* 0x0011e20000100a00 */
[----:B--2---:R-:W-:Y:S01]  /*12bc0*/  IMAD.MOV.U32 R7, RZ, RZ, RZ ;  /* 0x000000ffff077224 */ /* 0x004fe200078e00ff */
[----:B0-----:R-:W-:Y:S01]  /*12bd0*/  FSEL R5, R47, R65, P0 ;  /* 0x000000412f057208 */ /* 0x001fe20000000000 */
[----:B------:R-:W-:Y:S01]  /*12be0*/  IMAD.MOV.U32 R4, RZ, RZ, R1 ;  /* 0x000000ffff047224 */ /* 0x000fe200078e0001 */
[----:B------:R-:W-:-:S03]  /*12bf0*/  FSEL R47, R65, R47, P0 ;  /* 0x0000002f412f7208 */ /* 0x000fc60000000000 */
[----:B-1----:R-:W-:Y:S02]  /*12c00*/  FMUL.FTZ R36, R5, R36 ;  /* 0x0000002405247220 */ /* 0x002fe40000410000 */
[----:B------:R-:W-:-:S05]  /*12c10*/  IMAD.MOV.U32 R5, RZ, RZ, R4 ;  /* 0x000000ffff057224 */ /* 0x000fca00078e0004 */
.L_x_9223:
        /* <DEDUP_REMOVED lines=20> */
.L_x_9130:
[----:B------:R-:W-:Y:S01]  /*12d60*/  IMAD.MOV.U32 R8, RZ, RZ, R45 ;  /* 0x000000ffff087224 */ /* 0x000fe200078e002d */
[----:B------:R-:W-:Y:S01]  /*12d70*/  PRMT R9, R9, 0x7610, R0 ;  /* 0x0000761009097816 */ /* 0x000fe20000000000 */
[----:B------:R-:W-:Y:S01]  /*12d80*/  IMAD.MOV.U32 R45, RZ, RZ, R44 ;  /* 0x000000ffff2d7224 */ /* 0x000fe200078e002c */
[----:B------:R-:W-:Y:S02]  /*12d90*/  PRMT R0, R0, 0x7610, R48 ;  /* 0x0000761000007816 */ /* 0x000fe40000000030 */
.L_x_9131:
[----:B------:R-:W-:Y:S05]  /*12da0*/  BSYNC B1 ;  /* 0x0000000000017941 */ /* 0x000fea0003800000 */
.L_x_9129:
        /* <DEDUP_REMOVED lines=11> */
.L_x_9133:
[----:B------:R-:W-:Y:S01]  /*12e60*/  IMAD.MOV.U32 R6, RZ, RZ, R8 ;  /* 0x000000ffff067224 */ /* 0x000fe200078e0008 */
[----:B------:R-:W-:Y:S01]  /*12e70*/  PRMT R9, R9, 0x7632, R9 ;  /* 0x0000763209097816 */ /* 0x000fe20000000009 */
[----:B------:R-:W-:Y:S01]  /*12e80*/  IMAD.MOV.U32 R44, RZ, RZ, R43 ;  /* 0x000000ffff2c7224 */ /* 0x000fe200078e002b */
[----:B------:R-:W-:Y:S02]  /*12e90*/  PRMT R48, R48, 0x5410, R48 ;  /* 0x0000541030307816 */ /* 0x000fe40000000030 */
.L_x_9134:
[----:B------:R-:W-:Y:S05]  /*12ea0*/  BSYNC B1 ;  /* 0x0000000000017941 */ /* 0x000fea0003800000 */
.L_x_9132:
        /* <DEDUP_REMOVED lines=11> */
.L_x_9136:
[----:B------:R-:W-:Y:S01]  /*12f60*/  IMAD.MOV.U32 R8, RZ, RZ, R6 ;  /* 0x000000ffff087224 */ /* 0x000fe200078e0006 */
[----:B------:R-:W-:Y:S01]  /*12f70*/  PRMT R10, R9, 0x7610, R10 ;  /* 0x00007610090a7816 */ /* 0x000fe2000000000a */
[----:B------:R-:W-:Y:S01]  /*12f80*/  IMAD.MOV.U32 R43, RZ, RZ, R42 ;  /* 0x000000ffff2b7224 */ /* 0x000fe200078e002a */
[----:B------:R-:W-:Y:S02]  /*12f90*/  PRMT R48, R49, 0x7610, R48 ;  /* 0x0000761031307816 */ /* 0x000fe40000000030 */
.L_x_9137:
[----:B------:R-:W-:Y:S05]  /*12fa0*/  BSYNC B1 ;  /* 0x0000000000017941 */ /* 0x000fea0003800000 */
.L_x_9135:
        /* <DEDUP_REMOVED lines=11> */
.L_x_9139:
[----:B------:R-:W-:Y:S01]  /*13060*/  IMAD.MOV.U32 R6, RZ, RZ, R8 ;  /* 0x000000ffff067224 */ /* 0x000fe200078e0008 */
[----:B------:R-:W-:Y:S01]  /*13070*/  PRMT R9, R10, 0x7610, R9 ;  /* 0x000076100a097816 */ /* 0x000fe20000000009 */
[----:B------:R-:W-:Y:S01]  /*13080*/  IMAD.MOV.U32 R42, RZ, RZ, R41 ;  /* 0x000000ffff2a7224 */ /* 0x000fe200078e0029 */
[----:B------:R-:W-:Y:S02]  /*13090*/  PRMT R49, R55, 0x7610, R49 ;  /* 0x0000761037317816 */ /* 0x000fe40000000031 */
.L_x_9140:
[----:B------:R-:W-:Y:S05]  /*130a0*/  BSYNC B1 ;  /* 0x0000000000017941 */ /* 0x000fea0003800000 */
.L_x_9138:
        /* <DEDUP_REMOVED lines=11> */
.L_x_9142:
[----:B------:R-:W-:Y:S01]  /*13160*/  IMAD.MOV.U32 R8, RZ, RZ, R6 ;  /* 0x000000ffff087224 */ /* 0x000fe200078e0006 */
[----:B------:R-:W-:Y:S01]  /*13170*/  PRMT R9, R9, 0x5410, R9 ;  /* 0x0000541009097816 */ /* 0x000fe20000000009 */
[----:B------:R-:W-:Y:S01]  /*13180*/  IMAD.MOV.U32 R41, RZ, RZ, R40 ;  /* 0x000000ffff297224 */ /* 0x000fe200078e0028 */
[----:B------:R-:W-:Y:S02]  /*13190*/  PRMT R55, R49, 0x7632, R55 ;  /* 0x0000763231377816 */ /* 0x000fe40000000037 */
.L_x_9143:
[----:B------:R-:W-:Y:S05]  /*131a0*/  BSYNC B1 ;  /* 0x0000000000017941 */ /* 0x000fea0003800000 */
.L_x_9141:
        /* <DEDUP_REMOVED lines=11> */
.L_x_9145:
[----:B------:R-:W-:Y:S01]  /*13260*/  IMAD.MOV.U32 R6, RZ, RZ, R8 ;  /* 0x000000ffff067224 */ /* 0x000fe200078e0008 */
[----:B------:R-:W-:Y:S01]  /*13270*/  PRMT R10, R10, 0x7610, R9 ;  /* 0x000076100a0a7816 */ /* 0x000fe20000000009 */
[----:B------:R-:W-:Y:S01]  /*13280*/  IMAD.MOV.U32 R40, RZ, RZ, R35 ;  /* 0x000000ffff287224 */ /* 0x000fe200078e0023 */
[----:B------:R-:W-:Y:S02]  /*13290*/  PRMT R49, R49, 0x7610, R54 ;  /* 0x0000761031317816 */ /* 0x000fe40000000036 */
.L_x_9146:
[----:B------:R-:W-:Y:S05]  /*132a0*/  BSYNC B1 ;  /* 0x0000000000017941 */ /* 0x000fea0003800000 */
.L_x_9144:
        /* <DEDUP_REMOVED lines=11> */
.L_x_9148:
[----:B------:R-:W-:Y:S01]  /*13360*/  IMAD.MOV.U32 R8, RZ, RZ, R6 ;  /* 0x000000ffff087224 */ /* 0x000fe200078e0006 */
[----:B------:R-:W-:Y:S01]  /*13370*/  PRMT R9, R10, 0x7632, R9 ;  /* 0x000076320a097816 */ /* 0x000fe20000000009 */
[----:B------:R-:W-:Y:S01]  /*13380*/  IMAD.MOV.U32 R35, RZ, RZ, R34 ;  /* 0x000000ffff237224 */ /* 0x000fe200078e0022 */
[----:B------:R-:W-:Y:S02]  /*13390*/  PRMT R54, R54, 0x5410, R0 ;  /* 0x0000541036367816 */ /* 0x000fe40000000000 */
.L_x_9149:
[----:B------:R-:W-:Y:S05]  /*133a0*/  BSYNC B1 ;  /* 0x0000000000017941 */ /* 0x000fea0003800000 */
.L_x_9147:
        /* <DEDUP_REMOVED lines=11> */
.L_x_9151:
[----:B------:R-:W-:Y:S01]  /*13460*/  IMAD.MOV.U32 R6, RZ, RZ, R8 ;  /* 0x000000ffff067224 */ /* 0x000fe200078e0008 */
[----:B------:R-:W-:Y:S01]  /*13470*/  PRMT R10, R9, 0x7610, R10 ;  /* 0x00007610090a7816 */ /* 0x000fe2000000000a */
[----:B------:R-:W-:Y:S01]  /*13480*/  IMAD.MOV.U32 R34, RZ, RZ, R3 ;  /* 0x000000ffff227224 */ /* 0x000fe200078e0003 */
[----:B------:R-:W-:Y:S02]  /*13490*/  PRMT R0, R57, 0x7610, R0 ;  /* 0x0000761039007816 */ /* 0x000fe40000000000 */
.L_x_9152:
[----:B------:R-:W-:Y:S05]  /*134a0*/  BSYNC B1 ;  /* 0x0000000000017941 */ /* 0x000fea0003800000 */
.L_x_9150:
        /* <DEDUP_REMOVED lines=11> */
.L_x_9154:
[----:B------:R-:W-:Y:S01]  /*13560*/  IMAD.MOV.U32 R8, RZ, RZ, R6 ;  /* 0x000000ffff087224 */ /* 0x000fe200078e0006 */
[----:B------:R-:W-:Y:S01]  /*13570*/  PRMT R9, R9, 0x5410, R10 ;  /* 0x0000541009097816 */ /* 0x000fe2000000000a */
[----:B------:R-:W-:Y:S01]  /*13580*/  IMAD.MOV.U32 R3, RZ, RZ, R2 ;  /* 0x000000ffff037224 */ /* 0x000fe200078e0002 */
[----:B------:R-:W-:Y:S02]  /*13590*/  PRMT R57, R55, 0x7632, R57 ;  /* 0x0000763237397816 */ /* 0x000fe40000000039 */
.L_x_9155:
[----:B------:R-:W-:Y:S05]  /*135a0*/  BSYNC B1 ;  /* 0x0000000000017941 */ /* 0x000fea0003800000 */
.L_x_9153:
        /* <DEDUP_REMOVED lines=11> */
.L_x_9157:
[----:B------:R-:W-:Y:S01]  /*13660*/  IMAD.MOV.U32 R6, RZ, RZ, R8 ;  /* 0x000000ffff067224 */ /* 0x000fe200078e0008 */
[----:B------:R-:W-:Y:S01]  /*13670*/  PRMT R10, R10, 0x7610, R9 ;  /* 0x000076100a0a7816 */ /* 0x000fe20000000009 */
[----:B------:R-:W-:Y:S01]  /*13680*/  IMAD.MOV.U32 R2, RZ, RZ, R13 ;  /* 0x000000ffff027224 */ /* 0x000fe200078e000d */
[----:B------:R-:W-:Y:S02]  /*13690*/  PRMT R55, R55, 0x7610, R56 ;  /* 0x0000761037377816 */ /* 0x000fe40000000038 */
.L_x_9158:
[----:B------:R-:W-:Y:S05]  /*136a0*/  BSYNC B1 ;  /* 0x0000000000017941 */ /* 0x000fea0003800000 */
.L_x_9156:
        /* <DEDUP_REMOVED lines=11> */
.L_x_9160:
[----:B------:R-:W-:Y:S01]  /*13760*/  IMAD.MOV.U32 R8, RZ, RZ, R6 ;  /* 0x000000ffff087224 */ /* 0x000fe200078e0006 */
[----:B------:R-:W-:Y:S01]  /*13770*/  PRMT R9, R10, 0x7632, R9 ;  /* 0x000076320a097816 */ /* 0x000fe20000000009 */
[----:B------:R-:W-:Y:S01]  /*13780*/  IMAD.MOV.U32 R13, RZ, RZ, R12 ;  /* 0x000000ffff0d7224 */ /* 0x000fe200078e000c */
[----:B------:R-:W-:Y:S02]  /*13790*/  PRMT R56, R56, 0x5410, R54 ;  /* 0x0000541038387816 */ /* 0x000fe40000000036 */
.L_x_9161:
[----:B------:R-:W-:Y:S05]  /*137a0*/  BSYNC B1 ;  /* 0x0000000000017941 */ /* 0x000fea0003800000 */
.L_x_9159:
        /* <DEDUP_REMOVED lines=11> */
.L_x_9163:
[----:B------:R-:W-:Y:S01]  /*13860*/  IMAD.MOV.U32 R6, RZ, RZ, R8 ;  /* 0x000000ffff067224 */ /* 0x000fe200078e0008 */
[----:B------:R-:W-:Y:S01]  /*13870*/  PRMT R10, R9, 0x7610, R10 ;  /* 0x00007610090a7816 */ /* 0x000fe2000000000a */
[----:B------:R-:W-:Y:S01]  /*13880*/  IMAD.MOV.U32 R12, RZ, RZ, R15 ;  /* 0x000000ffff0c7224 */ /* 0x000fe200078e000f */
[----:B------:R-:W-:Y:S02]  /*13890*/  PRMT R54, R59, 0x7610, R54 ;  /* 0x000076103b367816 */ /* 0x000fe40000000036 */
.L_x_9164:
[----:B------:R-:W-:Y:S05]  /*138a0*/  BSYNC B1 ;  /* 0x0000000000017941 */ /* 0x000fea0003800000 */
.L_x_9162:
        /* <DEDUP_REMOVED lines=11> */
.L_x_9166:
[----:B------:R-:W-:Y:S01]  /*13960*/  IMAD.MOV.U32 R8, RZ, RZ, R6 ;  /* 0x000000ffff087224 */ /* 0x000fe200078e0006 */
[----:B------:R-:W-:Y:S01]  /*13970*/  PRMT R9, R9, 0x5410, R10 ;  /* 0x0000541009097816 */ /* 0x000fe2000000000a */
[----:B------:R-:W-:Y:S01]  /*13980*/  IMAD.MOV.U32 R15, RZ, RZ, R14 ;  /* 0x000000ffff0f7224 */ /* 0x000fe200078e000e */
[----:B------:R-:W-:Y:S02]  /*13990*/  PRMT R59, R57, 0x7632, R59 ;  /* 0x00007632393b7816 */ /* 0x000fe4000000003b */
.L_x_9167:
[----:B------:R-:W-:Y:S05]  /*139a0*/  BSYNC B1 ;  /* 0x0000000000017941 */ /* 0x000fea0003800000 */
.L_x_9165:
        /* <DEDUP_REMOVED lines=11> */
.L_x_9169:
[----:B------:R-:W-:Y:S01]  /*13a60*/  IMAD.MOV.U32 R6, RZ, RZ, R8 ;  /* 0x000000ffff067224 */ /* 0x000fe200078e0008 */
[----:B------:R-:W-:Y:S01]  /*13a70*/  PRMT R10, R10, 0x7610, R9 ;  /* 0x000076100a0a7816 */ /* 0x000fe20000000009 */
[----:B------:R-:W-:Y:S01]  /*13a80*/  IMAD.MOV.U32 R14, RZ, RZ, R17 ;  /* 0x000000ffff0e7224 */ /* 0x000fe200078e0011 */
[----:B------:R-:W-:Y:S02]  /*13a90*/  PRMT R57, R57, 0x7610, R58 ;  /* 0x0000761039397816 */ /* 0x000fe4000000003a */
.L_x_9170:
[----:B------:R-:W-:Y:S05]  /*13aa0*/  BSYNC B1 ;  /* 0x0000000000017941 */ /* 0x000fea0003800000 */
.L_x_9168:
        /* <DEDUP_REMOVED lines=11> */
.L_x_9172:
[----:B------:R-:W-:Y:S01]  /*13b60*/  IMAD.MOV.U32 R8, RZ, RZ, R6 ;  /* 0x000000ffff087224 */ /* 0x000fe200078e0006 */
[----:B------:R-:W-:Y:S01]  /*13b70*/  PRMT R9, R10, 0x7632, R9 ;  /* 0x000076320a097816 */ /* 0x000fe20000000009 */
[----:B------:R-:W-:Y:S01]  /*13b80*/  IMAD.MOV.U32 R17, RZ, RZ, R16 ;  /* 0x000000ffff117224 */ /* 0x000fe200078e0010 */
[----:B------:R-:W-:Y:S02]  /*13b90*/  PRMT R58, R58, 0x5410, R56 ;  /* 0x000054103a3a7816 */ /* 0x000fe40000000038 */
.L_x_9173:
[----:B------:R-:W-:Y:S05]  /*13ba0*/  BSYNC B1 ;  /* 0x0000000000017941 */ /* 0x000fea0003800000 */
.L_x_9171:
        /* <DEDUP_REMOVED lines=11> */
.L_x_9175:
[----:B------:R-:W-:Y:S01]  /*13c60*/  IMAD.MOV.U32 R6, RZ, RZ, R8 ;  /* 0x000000ffff067224 */ /* 0x000fe200078e0008 */
[----:B------:R-:W-:Y:S01]  /*13c70*/  PRMT R10, R9, 0x7610, R10 ;  /* 0x00007610090a7816 */ /* 0x000fe2000000000a */
[----:B------:R-:W-:Y:S01]  /*13c80*/  IMAD.MOV.U32 R16, RZ, RZ, R19 ;  /* 0x000000ffff107224 */ /* 0x000fe200078e0013 */
[----:B------:R-:W-:Y:S02]  /*13c90*/  PRMT R56, R61, 0x7610, R56 ;  /* 0x000076103d387816 */ /* 0x000fe40000000038 */
.L_x_9176:
[----:B------:R-:W-:Y:S05]  /*13ca0*/  BSYNC B1 ;  /* 0x0000000000017941 */ /* 0x000fea0003800000 */
.L_x_9174:
        /* <DEDUP_REMOVED lines=11> */
.L_x_9178:
[----:B------:R-:W-:Y:S01]  /*13d60*/  IMAD.MOV.U32 R8, RZ, RZ, R6 ;  /* 0x000000ffff087224 */ /* 0x000fe200078e0006 */
[----:B------:R-:W-:Y:S01]  /*13d70*/  PRMT R9, R9, 0x5410, R10 ;  /* 0x0000541009097816 */ /* 0x000fe2000000000a */
[----:B------:R-:W-:Y:S01]  /*13d80*/  IMAD.MOV.U32 R19, RZ, RZ, R18 ;  /* 0x000000ffff137224 */ /* 0x000fe200078e0012 */
[----:B------:R-:W-:Y:S02]  /*13d90*/  PRMT R61, R59, 0x7632, R61 ;  /* 0x000076323b3d7816 */ /* 0x000fe4000000003d */
.L_x_9179:
[----:B------:R-:W-:Y:S05]  /*13da0*/  BSYNC B1 ;  /* 0x0000000000017941 */ /* 0x000fea0003800000 */
.L_x_9177:
        /* <DEDUP_REMOVED lines=11> */
.L_x_9181:
[----:B------:R-:W-:Y:S01]  /*13e60*/  IMAD.MOV.U32 R6, RZ, RZ, R8 ;  /* 0x000000ffff067224 */ /* 0x000fe200078e0008 */
[----:B------:R-:W-:Y:S01]  /*13e70*/  PRMT R10, R10, 0x7610, R9 ;  /* 0x000076100a0a7816 */ /* 0x000fe20000000009 */
[----:B------:R-:W-:Y:S01]  /*13e80*/  IMAD.MOV.U32 R18, RZ, RZ, R21 ;  /* 0x000000ffff127224 */ /* 0x000fe200078e0015 */
[----:B------:R-:W-:Y:S02]  /*13e90*/  PRMT R59, R59, 0x7610, R60 ;  /* 0x000076103b3b7816 */ /* 0x000fe4000000003c */
.L_x_9182:
[----:B------:R-:W-:Y:S05]  /*13ea0*/  BSYNC B1 ;  /* 0x0000000000017941 */ /* 0x000fea0003800000 */
.L_x_9180:
        /* <DEDUP_REMOVED lines=11> */
.L_x_9184:
[----:B------:R-:W-:Y:S01]  /*13f60*/  IMAD.MOV.U32 R8, RZ, RZ, R6 ;  /* 0x000000ffff087224 */ /* 0x000fe200078e0006 */
[----:B------:R-:W-:Y:S01]  /*13f70*/  PRMT R9, R10, 0x7632, R9 ;  /* 0x000076320a097816 */ /* 0x000fe20000000009 */
[----:B------:R-:W-:Y:S01]  /*13f80*/  IMAD.MOV.U32 R21, RZ, RZ, R20 ;  /* 0x000000ffff157224 */ /* 0x000fe200078e0014 */
[----:B------:R-:W-:Y:S02]  /*13f90*/  PRMT R60, R60, 0x5410, R58 ;  /* 0x000054103c3c7816 */ /* 0x000fe4000000003a */
.L_x_9185:
[----:B------:R-:W-:Y:S05]  /*13fa0*/  BSYNC B1 ;  /* 0x0000000000017941 */ /* 0x000fea0003800000 */
.L_x_9183:
        /* <DEDUP_REMOVED lines=11> */
.L_x_9187:
[----:B------:R-:W-:Y:S01]  /*14060*/  IMAD.MOV.U32 R6, RZ, RZ, R8 ;  /* 0x000000ffff067224 */ /* 0x000fe200078e0008 */
[----:B------:R-:W-:Y:S01]  /*14070*/  PRMT R10, R9, 0x7610, R10 ;  /* 0x00007610090a7816 */ /* 0x000fe2000000000a */
[----:B------:R-:W-:Y:S01]  /*14080*/  IMAD.MOV.U32 R20, RZ, RZ, R23 ;  /* 0x000000ffff147224 */ /* 0x000fe200078e0017 */
[----:B------:R-:W-:Y:S02]  /*14090*/  PRMT R58, R63, 0x7610, R58 ;  /* 0x000076103f3a7816 */ /* 0x000fe4000000003a */
.L_x_9188:
[----:B------:R-:W-:Y:S05]  /*140a0*/  BSYNC B1 ;  /* 0x0000000000017941 */ /* 0x000fea0003800000 */
.L_x_9186:
        /* <DEDUP_REMOVED lines=11> */
.L_x_9190:
[----:B------:R-:W-:Y:S01]  /*14160*/  IMAD.MOV.U32 R8, RZ, RZ, R6 ;  /* 0x000000ffff087224 */ /* 0x000fe200078e0006 */
[----:B------:R-:W-:Y:S01]  /*14170*/  PRMT R9, R9, 0x5410, R10 ;  /* 0x0000541009097816 */ /* 0x000fe2000000000a */
[----:B------:R-:W-:Y:S01]  /*14180*/  IMAD.MOV.U32 R23, RZ, RZ, R22 ;  /* 0x000000ffff177224 */ /* 0x000fe200078e0016 */
[----:B------:R-:W-:Y:S02]  /*14190*/  PRMT R63, R61, 0x7632, R63 ;  /* 0x000076323d3f7816 */ /* 0x000fe4000000003f */
.L_x_9191:
[----:B------:R-:W-:Y:S05]  /*141a0*/  BSYNC B1 ;  /* 0x0000000000017941 */ /* 0x000fea0003800000 */
.L_x_9189:
        /* <DEDUP_REMOVED lines=11> */
.L_x_9193:
[----:B------:R-:W-:Y:S01]  /*14260*/  IMAD.MOV.U32 R6, RZ, RZ, R8 ;  /* 0x000000ffff067224 */ /* 0x000fe200078e0008 */
[----:B------:R-:W-:Y:S01]  /*14270*/  PRMT R10, R10, 0x7610, R9 ;  /* 0x000076100a0a7816 */ /* 0x000fe20000000009 */
[----:B------:R-:W-:Y:S01]  /*14280*/  IMAD.MOV.U32 R22, RZ, RZ, R25 ;  /* 0x000000ffff167224 */ /* 0x000fe200078e0019 */
[----:B------:R-:W-:Y:S02]  /*14290*/  PRMT R61, R61, 0x5410, R62 ;  /* 0x000054103d3d7816 */ /* 0x000fe4000000003e */
.L_x_9194:
[----:B------:R-:W-:Y:S05]  /*142a0*/  BSYNC B1 ;  /* 0x0000000000017941 */ /* 0x000fea0003800000 */
.L_x_9192:
        /* <DEDUP_REMOVED lines=11> */
.L_x_9196:
[----:B------:R-:W-:Y:S01]  /*14360*/  IMAD.MOV.U32 R8, RZ, RZ, R6 ;  /* 0x000000ffff087224 */ /* 0x000fe200078e0006 */
[----:B------:R-:W-:Y:S01]  /*14370*/  PRMT R9, R10, 0x7632, R9 ;  /* 0x000076320a097816 */ /* 0x000fe20000000009 */
[----:B------:R-:W-:Y:S01]  /*14380*/  IMAD.MOV.U32 R25, RZ, RZ, R24 ;  /* 0x000000ffff197224 */ /* 0x000fe200078e0018 */
[----:B------:R-:W-:Y:S02]  /*14390*/  PRMT R62, R60, 0x7610, R62 ;  /* 0x000076103c3e7816 */ /* 0x000fe4000000003e */
.L_x_9197:
[----:B------:R-:W-:Y:S05]  /*143a0*/  BSYNC B1 ;  /* 0x0000000000017941 */ /* 0x000fea0003800000 */
.L_x_9195:
        /* <DEDUP_REMOVED lines=11> */
.L_x_9199:
[----:B------:R-:W-:Y:S01]  /*14460*/  IMAD.MOV.U32 R6, RZ, RZ, R8 ;  /* 0x000000ffff067224 */ /* 0x000fe200078e0008 */
[----:B------:R-:W-:Y:S01]  /*14470*/  PRMT R9, R9, 0x5410, R9 ;  /* 0x0000541009097816 */ /* 0x000fe20000000009 */
[----:B------:R-:W-:Y:S01]  /*14480*/  IMAD.MOV.U32 R24, RZ, RZ, R27 ;  /* 0x000000ffff187224 */ /* 0x000fe200078e001b */
[----:B------:R-:W-:Y:S02]  /*14490*/  PRMT R60, R51, 0x7632, R60 ;  /* 0x00007632333c7816 */ /* 0x000fe4000000003c */
.L_x_9200:
[----:B------:R-:W-:Y:S05]  /*144a0*/  BSYNC B1 ;  /* 0x0000000000017941 */ /* 0x000fea0003800000 */
.L_x_9198:
        /* <DEDUP_REMOVED lines=11> */
.L_x_9202:
[----:B------:R-:W-:Y:S01]  /*14560*/  IMAD.MOV.U32 R8, RZ, RZ, R6 ;  /* 0x000000ffff087224 */ /* 0x000fe200078e0006 */
[----:B------:R-:W-:Y:S01]  /*14570*/  PRMT R10, R10, 0x7610, R9 ;  /* 0x000076100a0a7816 */ /* 0x000fe20000000009 */
[----:B------:R-:W-:Y:S01]  /*14580*/  IMAD.MOV.U32 R27, RZ, RZ, R26 ;  /* 0x000000ffff1b7224 */ /* 0x000fe200078e001a */
[----:B------:R-:W-:Y:S02]  /*14590*/  PRMT R51, R51, 0x7610, R50 ;  /* 0x0000761033337816 */ /* 0x000fe40000000032 */
.L_x_9203:
[----:B------:R-:W-:Y:S05]  /*145a0*/  BSYNC B1 ;  /* 0x0000000000017941 */ /* 0x000fea0003800000 */
.L_x_9201:
        /* <DEDUP_REMOVED lines=11> */
.L_x_9205:
[----:B------:R-:W-:Y:S01]  /*14660*/  IMAD.MOV.U32 R6, RZ, RZ, R8 ;  /* 0x000000ffff067224 */ /* 0x000fe200078e0008 */
[----:B------:R-:W-:Y:S01]  /*14670*/  PRMT R9, R9, 0x7610, R10 ;  /* 0x0000761009097816 */ /* 0x000fe2000000000a */
[----:B------:R-:W-:Y:S01]  /*14680*/  IMAD.MOV.U32 R26, RZ, RZ, R29 ;  /* 0x000000ffff1a7224 */ /* 0x000fe200078e001d */
[----:B------:R-:W-:Y:S02]  /*14690*/  PRMT R50, R50, 0x7610, R62 ;  /* 0x0000761032327816 */ /* 0x000fe4000000003e */
.L_x_9206:
[----:B------:R-:W-:Y:S05]  /*146a0*/  BSYNC B1 ;  /* 0x0000000000017941 */ /* 0x000fea0003800000 */
.L_x_9204:
        /* <DEDUP_REMOVED lines=11> */
.L_x_9208:
[----:B------:R-:W-:Y:S01]  /*14760*/  IMAD.MOV.U32 R8, RZ, RZ, R6 ;  /* 0x000000ffff087224 */ /* 0x000fe200078e0006 */
[----:B------:R-:W-:Y:S01]  /*14770*/  PRMT R9, R9, 0x7632, R9 ;  /* 0x0000763209097816 */ /* 0x000fe20000000009 */
[----:B------:R-:W-:Y:S01]  /*14780*/  IMAD.MOV.U32 R29, RZ, RZ, R28 ;  /* 0x000000ffff1d7224 */ /* 0x000fe200078e001c */
[----:B------:R-:W-:Y:S02]  /*14790*/  PRMT R62, R62, 0x5410, R50 ;  /* 0x000054103e3e7816 */ /* 0x000fe40000000032 */
.L_x_9209:
[----:B------:R-:W-:Y:S05]  /*147a0*/  BSYNC B1 ;  /* 0x0000000000017941 */ /* 0x000fea0003800000 */
.L_x_9207:
        /* <DEDUP_REMOVED lines=11> */
.L_x_9211:
[----:B------:R-:W-:Y:S01]  /*14860*/  IMAD.MOV.U32 R6, RZ, RZ, R8 ;  /* 0x000000ffff067224 */ /* 0x000fe200078e0008 */
[----:B------:R-:W-:Y:S01]  /*14870*/  PRMT R10, R9, 0x7610, R10 ;  /* 0x00007610090a7816 */ /* 0x000fe2000000000a */
[----:B------:R-:W-:Y:S01]  /*14880*/  IMAD.MOV.U32 R28, RZ, RZ, R31 ;  /* 0x000000ffff1c7224 */ /* 0x000fe200078e001f */
[----:B------:R-:W-:Y:S02]  /*14890*/  PRMT R50, R53, 0x7610, R50 ;  /* 0x0000761035327816 */ /* 0x000fe40000000032 */
.L_x_9212:
[----:B------:R-:W-:Y:S05]  /*148a0*/  BSYNC B1 ;  /* 0x0000000000017941 */ /* 0x000fea0003800000 */
.L_x_9210:
        /* <DEDUP_REMOVED lines=11> */
.L_x_9214:
[----:B------:R-:W-:Y:S01]  /*14960*/  IMAD.MOV.U32 R8, RZ, RZ, R6 ;  /* 0x000000ffff087224 */ /* 0x000fe200078e0006 */
[----:B------:R-:W-:Y:S01]  /*14970*/  PRMT R9, R9, 0x5410, R10 ;  /* 0x0000541009097816 */ /* 0x000fe2000000000a */
[----:B------:R-:W-:Y:S01]  /*14980*/  IMAD.MOV.U32 R31, RZ, RZ, R30 ;  /* 0x000000ffff1f7224 */ /* 0x000fe200078e001e */
[----:B------:R-:W-:Y:S02]  /*14990*/  PRMT R53, R51, 0x7610, R53 ;  /* 0x0000761033357816 */ /* 0x000fe40000000035 */
.L_x_9215:
[----:B------:R-:W-:Y:S05]  /*149a0*/  BSYNC B1 ;  /* 0x0000000000017941 */ /* 0x000fea0003800000 */
.L_x_9213:
        /* <DEDUP_REMOVED lines=11> */
.L_x_9217:
[----:B------:R-:W-:Y:S01]  /*14a60*/  IMAD.MOV.U32 R6, RZ, RZ, R8 ;  /* 0x000000ffff067224 */ /* 0x000fe200078e0008 */
[----:B------:R-:W-:Y:S01]  /*14a70*/  PRMT R9, R9, 0x7632, R9 ;  /* 0x0000763209097816 */ /* 0x000fe20000000009 */
[----:B------:R-:W-:Y:S01]  /*14a80*/  IMAD.MOV.U32 R30, RZ, RZ, R33 ;  /* 0x000000ffff1e7224 */ /* 0x000fe200078e0021 */
[----:B------:R-:W-:Y:S02]  /*14a90*/  PRMT R51, R52, 0x7610, R51 ;  /* 0x0000761034337816 */ /* 0x000fe40000000033 */
.L_x_9218:
[----:B------:R-:W-:Y:S05]  /*14aa0*/  BSYNC B1 ;  /* 0x0000000000017941 */ /* 0x000fea0003800000 */
.L_x_9216:
        /* <DEDUP_REMOVED lines=11> */
.L_x_9220:
[----:B------:R-:W-:Y:S01]  /*14b60*/  PRMT R52, R53, 0x7632, R52 ;  /* 0x0000763235347816 */ /* 0x000fe20000000034 */
[----:B------:R-:W-:Y:S01]  /*14b70*/  IMAD.MOV.U32 R33, RZ, RZ, R64 ;  /* 0x000000ffff217224 */ /* 0x000fe200078e0040 */
[--C-:B------:R-:W-:Y:S01]  /*14b80*/  PRMT R63, R63, 0x5410, R9.reuse ;  /* 0x000054103f3f7816 */ /* 0x100fe20000000009 */
[--C-:B------:R-:W-:Y:S01]  /*14b90*/  IMAD.MOV.U32 R32, RZ, RZ, R6.reuse ;  /* 0x000000ffff207224 */ /* 0x100fe200078e0006 */
[----:B------:R-:W-:Y:S01]  /*14ba0*/  PRMT R53, R53, 0x5410, R9 ;  /* 0x0000541035357816 */ /* 0x000fe20000000009 */
[----:B------:R-:W-:Y:S02]  /*14bb0*/  IMAD.MOV.U32 R64, RZ, RZ, R6 ;  /* 0x000000ffff407224 */ /* 0x000fe400078e0006 */
.L_x_9221:
[----:B------:R-:W-:Y:S05]  /*14bc0*/  BSYNC B1 ;  /* 0x0000000000017941 */ /* 0x000fea0003800000 */
.L_x_9219:
[----:B------:R-:W-:Y:S02]  /*14bd0*/  IADD3 R5, R5, 0x4, RZ ;  /* 0x0000000405057810 */ /* 0x000fe40007ffe0ff */
[----:B------:R-:W-:Y:S01]  /*14be0*/  IADD3 R4, R4, 0x2, RZ ;  /* 0x0000000204047810 */ /* 0x000fe20007ffe0ff */
[----:B------:R-:W-:Y:S01]  /*14bf0*/  @!P1 CALL.REL.NOINC `(.L_x_9222) ;  /* 0x0000001000009944 */ /* 0x000fe20003c00000 */
[----:B------:R-:W-:Y:S05]  /*14c00*/  BRA `(.L_x_9223) ;  /* 0xffffe01000007947 */ /* 0x000fea000383ffff */
.L_x_9222:
[----:B------:R-:W-:Y:S02]  /*14c10*/  FADD.FTZ R36, R47, R36 ;  /* 0x000000242f247221 */ /* 0x000fe40000010000 */
.L_x_8938:
[----:B------:R-:W-:Y:S05]  /*14c20*/  BSYNC B0 ;  /* 0x0000000000007941 */ /* 0x000fea0003800000 */
.L_x_8937:
[----:B------:R-:W-:Y:S05]  /*14c30*/  @P2 EXIT ;  /* 0x000000000000294d */ /* 0x000fea0003800000 */
[----:B-1----:R-:W0:Y:S01]  /*14c40*/  S2R R4, SR_CTAID.X ;  /* 0x0000000000047919 */ /* 0x002e220000002500 */
[----:B------:R-:W-:Y:S02]  /*14c50*/  IMAD.MOV.U32 R5, RZ, RZ, c[0x0][0x180] ;  /* 0x00006000ff057624 */ /* 0x000fe400078e00ff */
[----:B------:R-:W-:-:S03]  /*14c60*/  IMAD.MOV.U32 R64, RZ, RZ, 0x4 ;  /* 0x00000004ff407424 */ /* 0x000fc600078e00ff */
[----:B------:R-:W-:Y:S01]  /*14c70*/  ISETP.GE.AND P2, PT, R5, 0x1, PT ;  /* 0x000000010500780c */ /* 0x000fe20003f46270 */
[----:B0-----:R-:W-:-:S12]  /*14c80*/  IMAD.WIDE R38, R4, R64, c[0x0][0x168] ;  /* 0x00005a0004267625 */ /* 0x001fd800078e0240 */
[----:B------:R-:W2:Y:S04]  /*14c90*/  @P2 LDG.E.CONSTANT R8, [R38.64] ;  /* 0x0000000426082981 */ /* 0x000ea8000c1e9900 */
[----:B------:R-:W3:Y:S01]  /*14ca0*/  @P2 LDG.E.CONSTANT R7, [R38.64] ;  /* 0x0000000426072981 */ /* 0x000ee2000c1e9900 */
[----:B------:R-:W-:-:S13]  /*14cb0*/  ISETP.GE.AND P1, PT, R5, 0x2, PT ;  /* 0x000000020500780c */ /* 0x000fda0003f26270 */
[----:B------:R-:W4:Y:S01]  /*14cc0*/  @P1 LDG.E.CONSTANT R6, [R38.64] ;  /* 0x0000000426061981 */ /* 0x000f22000c1e9900 */
[----:B------:R-:W0:Y:S01]  /*14cd0*/  MUFU.LG2 R36, R36 ;  /* 0x0000002400247308 */ /* 0x000e220000000c00 */
[----:B------:R-:W-:Y:S01]  /*14ce0*/  HADD2.F32 R9, -RZ, R63.H1_H1 ;  /* 0x3000003fff097230 */ /* 0x000fe20000004100 */
[----:B------:R-:W-:Y:S02]  /*14cf0*/  IMAD R46, R4, c[0x0][0x180], RZ ;  /* 0x00006000042e7a24 */ /* 0x000fe400078e02ff */
[----:B------:R-:W-:Y:S02]  /*14d00*/  IMAD.MOV.U32 R47, RZ, RZ, 0x2 ;  /* 0x00000002ff2f7424 */ /* 0x000fe400078e00ff */
[----:B------:R-:W-:Y:S02]  /*14d10*/  @P2 FADD.FTZ R9, R9, -R37 ;  /* 0x8000002509092221 */ /* 0x000fe40000010000 */
[----:B------:R-:W-:-:S04]  /*14d20*/  IMAD.SHL.U32 R46, R46, 0x2, RZ ;  /* 0x000000022e2e7824 */ /* 0x000fc800078e00ff */
[----:B------:R-:W-:-:S04]  /*14d30*/  IMAD.WIDE R64, R46, R64, c[0x0][0x170] ;  /* 0x00005c002e407625 */ /* 0x000fc800078e0240 */
[----:B0-----:R-:W-:Y:S01]  /*14d40*/  @P2 FFMA.FTZ R9, R36, -0.69314718246459960938, R9 ;  /* 0xbf31721824092823 */ /* 0x001fe20000010009 */
[----:B------:R-:W-:Y:S01]  /*14d50*/  @P2 STG.E [R64.64], R32 ;  /* 0x0000002040002986 */ /* 0x000fe2000c101904 */
[----:B------:R-:W-:Y:S01]  /*14d60*/  IMAD.WIDE R46, R46, R47, c[0x0][0x178] ;  /* 0x00005e002e2e7625 */ /* 0x000fe200078e022f */
[C---:B------:R-:W-:Y:S02]  /*14d70*/  ISETP.GE.AND P0, PT, R5.reuse, 0x3, PT ;  /* 0x000000030500780c */ /* 0x040fe40003f06270 */
[----:B------:R-:W-:-:S13]  /*14d80*/  ISETP.GE.AND P4, PT, R5, 0x4, PT ;  /* 0x000000040500780c */ /* 0x000fda0003f86270 */
[----:B------:R-:W5:Y:S01]  /*14d90*/  @P4 LDG.E.CONSTANT R10, [R38.64] ;  /* 0x00000004260a4981 */ /* 0x000f62000c1e9900 */
[----:B--2---:R-:W-:-:S05]  /*14da0*/  @P2 FADD.FTZ R8, R8, R9 ;  /* 0x0000000908082221 */ /* 0x004fca0000010000 */
[----:B------:R-:W-:Y:S01]  /*14db0*/  @P2 F2FP.PACK_AB R4, RZ, R8 ;  /* 0x00000008ff04223e */ /* 0x000fe200000000ff */
[----:B------:R-:W-:Y:S01]  /*14dc0*/  HADD2.F32 R9, -RZ, R51.H0_H0 ;  /* 0x20000033ff097230 */ /* 0x000fe20000004100 */
[----:B------:R-:W2:Y:S04]  /*14dd0*/  @P0 LDG.E.CONSTANT R8, [R38.64] ;  /* 0x0000000426080981 */ /* 0x000ea8000c1e9900 */
[----:B------:R0:W-:Y:S02]  /*14de0*/  @P2 STG.E.U16 [R46.64], R4 ;  /* 0x000000042e002986 */ /* 0x0001e4000c101504 */
[----:B0-----:R-:W-:-:S05]  /*14df0*/  HADD2.F32 R4, -RZ, R52.H0_H0 ;  /* 0x20000034ff047230 */ /* 0x001fca0000004100 */
[----:B------:R-:W-:-:S04]  /*14e00*/  @P2 FADD.FTZ R4, R4, -R37 ;  /* 0x8000002504042221 */ /* 0x000fc80000010000 */
[----:B------:R-:W-:-:S04]  /*14e10*/  @P2 FFMA.FTZ R4, R36, -0.69314718246459960938, R4 ;  /* 0xbf31721824042823 */ /* 0x000fc80000010004 */
[----:B---3--:R-:W-:Y:S02]  /*14e20*/  @P2 FADD.FTZ R4, R7, R4 ;  /* 0x0000000407042221 */ /* 0x008fe40000010000 */
[----:B------:R-:W3:Y:S01]  /*14e30*/  @P1 LDG.E.CONSTANT R7, [R38.64] ;  /* 0x0000000426071981 */ /* 0x000ee2000c1e9900 */
[----:B------:R-:W-:Y:S02]  /*14e40*/  @P1 FADD.FTZ R9, R9, -R37 ;  /* 0x8000002509091221 */ /* 0x000fe40000010000 */
[----:B------:R-:W-:Y:S01]  /*14e50*/  @P2 F2FP.PACK_AB R4, RZ, R4 ;  /* 0x00000004ff04223e */ /* 0x000fe200000000ff */
[----:B------:R-:W-:Y:S01]  /*14e60*/  @P2 STG.E [R64.64+0x4], R33 ;  /* 0x0000042140002986 */ /* 0x000fe2000c101904 */
[----:B------:R-:W-:-:S04]  /*14e70*/  @P1 FFMA.FTZ R9, R36, -0.69314718246459960938, R9 ;  /* 0xbf31721824091823 */ /* 0x000fc80000010009 */
[----:B----4-:R-:W-:Y:S02]  /*14e80*/  @P1 FADD.FTZ R9, R6, R9 ;  /* 0x0000000906091221 */ /* 0x010fe40000010000 */
[----:B------:R-:W4:Y:S04]  /*14e90*/  @P0 LDG.E.CONSTANT R6, [R38.64] ;  /* 0x0000000426060981 */ /* 0x000f28000c1e9900 */
[----:B------:R0:W-:Y:S02]  /*14ea0*/  @P2 STG.E.U16 [R46.64+0x2], R4 ;  /* 0x000002042e002986 */ /* 0x0001e4000c101504 */
[----:B0-----:R-:W-:Y:S02]  /*14eb0*/  @P1 F2FP.PACK_AB R4, RZ, R9 ;  /* 0x00000009ff04123e */ /* 0x001fe400000000ff */
[----:B------:R-:W4:Y:S01]  /*14ec0*/  @P4 LDG.E.CONSTANT R9, [R38.64] ;  /* 0x0000000426094981 */ /* 0x000f22000c1e9900 */
[----:B------:R-:W-:-:S03]  /*14ed0*/  ISETP.GE.AND P3, PT, R5, 0x5, PT ;  /* 0x000000050500780c */ /* 0x000fc60003f66270 */
[----:B------:R-:W-:Y:S04]  /*14ee0*/  @P1 STG.E [R64.64+0x8], R30 ;  /* 0x0000081e40001986 */ /* 0x000fe8000c101904 */
[----:B------:R0:W-:Y:S01]  /*14ef0*/  @P1 STG.E.U16 [R46.64+0x4], R4 ;  /* 0x000004042e001986 */ /* 0x0001e2000c101504 */
[----:B------:R-:W-:-:S05]  /*14f00*/  ISETP.GE.AND P6, PT, R5, 0x6, PT ;  /* 0x000000060500780c */ /* 0x000fca0003fc6270 */
[----:B------:R-:W5:Y:S01]  /*14f10*/  @P3 LDG.E.CONSTANT R11, [R38.64] ;  /* 0x00000004260b3981 */ /* 0x000f62000c1e9900 */
[----:B0-----:R-:W-:-:S05]  /*14f20*/  HADD2.F32 R4, -RZ, R53.H0_H0 ;  /* 0x20000035ff047230 */ /* 0x001fca0000004100 */
[----:B------:R-:W-:-:S04]  /*14f30*/  @P1 FADD.FTZ R4, R4, -R37 ;  /* 0x8000002504041221 */ /* 0x000fc80000010000 */
[----:B------:R-:W-:Y:S01]  /*14f40*/  @P1 FFMA.FTZ R4, R36, -0.69314718246459960938, R4 ;  /* 0xbf31721824041823 */ /* 0x000fe20000010004 */
[----:B------:R-:W-:-:S05]  /*14f50*/  HADD2.F32 R30, -RZ, R50.H0_H0 ;  /* 0x20000032ff1e7230 */ /* 0x000fca0000004100 */
[----:B------:R-:W-:Y:S01]  /*14f60*/  @P0 FADD.FTZ R30, R30, -R37 ;  /* 0x800000251e1e0221 */ /* 0x000fe20000010000 */
[----:B------:R0:W-:Y:S03]  /*14f70*/  @P1 STG.E [R64.64+0xc], R31 ;  /* 0x00000c1f40001986 */ /* 0x0001e6000c101904 */
[----:B------:R-:W-:Y:S01]  /*14f80*/  @P0 FFMA.FTZ R30, R36, -0.69314718246459960938, R30 ;  /* 0xbf317218241e0823 */ /* 0x000fe2000001001e */
[C---:B------:R-:W-:Y:S02]  /*14f90*/  ISETP.GE.AND P5, PT, R5.reuse, 0x7, PT ;  /* 0x000000070500780c */ /* 0x040fe40003fa6270 */
[----:B------:R-:W-:-:S11]  /*14fa0*/  ISETP.GE.AND P2, PT, R5, 0x8, PT ;  /* 0x000000080500780c */ /* 0x000fd60003f46270 */
[----:B0-----:R-:W5:Y:S01]  /*14fb0*/  @P5 LDG.E.CONSTANT R31, [R38.64] ;  /* 0x00000004261f5981 */ /* 0x001f62000c1e9900 */
[----:B---3--:R-:W-:-:S03]  /*14fc0*/  @P1 FADD.FTZ R4, R7, R4 ;  /* 0x0000000407041221 */ /* 0x008fc60000010000 */
[----:B------:R-:W3:Y:S02]  /*14fd0*/  @P3 LDG.E.CONSTANT R7, [R38.64] ;  /* 0x0000000426073981 */ /* 0x000ee4000c1e9900 */
[----:B------:R-:W-:-:S05]  /*14fe0*/  @P1 F2FP.PACK_AB R4, RZ, R4 ;  /* 0x00000004ff04123e */ /* 0x000fca00000000ff */
[----:B------:R2:W-:Y:S02]  /*14ff0*/  @P1 STG.E.U16 [R46.64+0x6], R4 ;  /* 0x000006042e001986 */ /* 0x0005e4000c101504 */
[----:B--2---:R-:W-:Y:S01]  /*15000*/  @P0 FADD.FTZ R4, R8, R30 ;  /* 0x0000001e08040221 */ /* 0x004fe20000010000 */
[----:B------:R-:W-:Y:S01]  /*15010*/  HADD2.F32 R30, -RZ, R62.H1_H1 ;  /* 0x3000003eff1e7230 */ /* 0x000fe20000004100 */
[----:B------:R0:W-:Y:S04]  /*15020*/  @P0 STG.E [R64.64+0x10], R28 ;  /* 0x0000101c40000986 */ /* 0x0001e8000c101904 */
[----:B------:R-:W-:Y:S01]  /*15030*/  @P0 FADD.FTZ R30, R30, -R37 ;  /* 0x800000251e1e0221 */ /* 0x000fe20000010000 */
[----:B------:R-:W2:Y:S03]  /*15040*/  @P6 LDG.E.CONSTANT R8, [R38.64] ;  /* 0x0000000426086981 */ /* 0x000ea6000c1e9900 */
[----:B------:R-:W-:Y:S01]  /*15050*/  @P0 FFMA.FTZ R30, R36, -0.69314718246459960938, R30 ;  /* 0xbf317218241e0823 */ /* 0x000fe2000001001e */
[----:B0-----:R-:W2:Y:S03]  /*15060*/  @P6 LDG.E.CONSTANT R28, [R38.64] ;  /* 0x00000004261c6981 */ /* 0x001ea6000c1e9900 */
[----:B----4-:R-:W-:Y:S01]  /*15070*/  @P0 FADD.FTZ R30, R6, R30 ;  /* 0x0000001e061e0221 */ /* 0x010fe20000010000 */
[----:B------:R-:W-:-:S04]  /*15080*/  @P0 F2FP.PACK_AB R6, RZ, R4 ;  /* 0x00000004ff06023e */ /* 0x000fc800000000ff */
[----:B------:R-:W-:Y:S02]  /*15090*/  @P0 F2FP.PACK_AB R4, RZ, R30 ;  /* 0x0000001eff04023e */ /* 0x000fe400000000ff */
[----:B------:R-:W4:Y:S04]  /*150a0*/  @P5 LDG.E.CONSTANT R30, [R38.64] ;  /* 0x00000004261e5981 */ /* 0x000f28000c1e9900 */
[----:B------:R0:W-:Y:S01]  /*150b0*/  @P0 STG.E.U16 [R46.64+0x8], R6 ;  /* 0x000008062e000986 */ /* 0x0001e2000c101504 */
[----:B------:R-:W-:-:S03]  /*150c0*/  ISETP.GE.AND P1, PT, R5, 0x9, PT ;  /* 0x000000090500780c */ /* 0x000fc60003f26270 */
[----:B------:R1:W-:Y:S04]  /*150d0*/  @P0 STG.E [R64.64+0x14], R29 ;  /* 0x0000141d40000986 */ /* 0x0003e8000c101904 */
[----:B------:R1:W-:Y:S04]  /*150e0*/  @P0 STG.E.U16 [R46.64+0xa], R4 ;  /* 0x00000a042e000986 */ /* 0x0003e8000c101504 */
[----:B------:R1:W-:Y:S01]  /*150f0*/  @P4 STG.E [R64.64+0x18], R26 ;  /* 0x0000181a40004986 */ /* 0x0003e2000c101904 */
[----:B0-----:R-:W-:-:S03]  /*15100*/  HADD2.F32 R6, -RZ, R51.H1_H1 ;  /* 0x30000033ff067230 */ /* 0x001fc60000004100 */
[----:B-1----:R-:W4:Y:S01]  /*15110*/  @P2 LDG.E.CONSTANT R29, [R38.64] ;  /* 0x00000004261d2981 */ /* 0x002f22000c1e9900 */
[----:B------:R-:W-:-:S03]  /*15120*/  HADD2.F32 R4, -RZ, R50.H1_H1 ;  /* 0x30000032ff047230 */ /* 0x000fc60000004100 */
[----:B------:R-:W4:Y:S02]  /*15130*/  @P2 LDG.E.CONSTANT R26, [R38.64] ;  /* 0x00000004261a2981 */ /* 0x000f24000c1e9900 */
[--C-:B------:R-:W-:Y:S02]  /*15140*/  @P4 FADD.FTZ R4, R4, -R37.reuse ;  /* 0x8000002504044221 */ /* 0x100fe40000010000 */
[----:B------:R-:W-:Y:S02]  /*15150*/  @P4 FADD.FTZ R6, R6, -R37 ;  /* 0x8000002506064221 */ /* 0x000fe40000010000 */
[C---:B------:R-:W-:Y:S02]  /*15160*/  @P4 FFMA.FTZ R4, R36.reuse, -0.69314718246459960938, R4 ;  /* 0xbf31721824044823 */ /* 0x040fe40000010004 */
[----:B------:R-:W-:Y:S02]  /*15170*/  @P4 FFMA.FTZ R6, R36, -0.69314718246459960938, R6 ;  /* 0xbf31721824064823 */ /* 0x000fe40000010006 */
[----:B-----5:R-:W-:-:S02]  /*15180*/  @P4 FADD.FTZ R4, R10, R4 ;  /* 0x000000040a044221 */ /* 0x020fc40000010000 */
[----:B------:R-:W5:Y:S01]  /*15190*/  @P1 LDG.E.CONSTANT R10, [R38.64] ;  /* 0x00000004260a1981 */ /* 0x000f62000c1e9900 */
[----:B------:R-:W-:-:S03]  /*151a0*/  @P4 FADD.FTZ R6, R9, R6 ;  /* 0x0000000609064221 */ /* 0x000fc60000010000 */
[----:B------:R-:W5:Y:S01]  /*151b0*/  @P1 LDG.E.CONSTANT R9, [R38.64] ;  /* 0x0000000426091981 */ /* 0x000f62000c1e9900 */
[----:B------:R-:W-:Y:S01]  /*151c0*/  HADD2.F32 R32, -RZ, R60.H0_H0 ;  /* 0x2000003cff207230 */ /* 0x000fe20000004100 */
[----:B------:R-:W-:-:S04]  /*151d0*/  @P4 F2FP.PACK_AB R4, RZ, R4 ;  /* 0x00000004ff04423e */ /* 0x000fc800000000ff */
[----:B------:R-:W-:Y:S01]  /*151e0*/  @P3 FADD.FTZ R32, R32, -R37 ;  /* 0x8000002520203221 */ /* 0x000fe20000010000 */
[----:B------:R0:W-:Y:S03]  /*151f0*/  @P4 STG.E.U16 [R46.64+0xc], R4 ;  /* 0x00000c042e004986 */ /* 0x0001e6000c101504 */
[----:B------:R-:W-:Y:S01]  /*15200*/  @P3 FFMA.FTZ R32, R36, -0.69314718246459960938, R32 ;  /* 0xbf31721824203823 */ /* 0x000fe20000010020 */
[----:B------:R1:W-:Y:S01]  /*15210*/  @P4 STG.E [R64.64+0x1c], R27 ;  /* 0x00001c1b40004986 */ /* 0x0003e2000c101904 */
[----:B0-----:R-:W-:Y:S01]  /*15220*/  HADD2.F32 R4, -RZ, R62.H0_H0 ;  /* 0x2000003eff047230 */ /* 0x001fe20000004100 */
[----:B------:R-:W-:-:S04]  /*15230*/  @P4 F2FP.PACK_AB R6, RZ, R6 ;  /* 0x00000006ff06423e */ /* 0x000fc800000000ff */
[----:B-1----:R-:W-:-:S04]  /*15240*/  @P3 FADD.FTZ R27, R4, -R37 ;  /* 0x80000025041b3221 */ /* 0x002fc80000010000 */
[----:B------:R-:W-:Y:S01]  /*15250*/  @P3 FFMA.FTZ R27, R36, -0.69314718246459960938, R27 ;  /* 0xbf317218241b3823 */ /* 0x000fe2000001001b */
[----:B------:R0:W-:Y:S03]  /*15260*/  @P4 STG.E.U16 [R46.64+0xe], R6 ;  /* 0x00000e062e004986 */ /* 0x0001e6000c101504 */
[----:B------:R-:W-:Y:S01]  /*15270*/  @P3 FADD.FTZ R11, R11, R27 ;  /* 0x0000001b0b0b3221 */ /* 0x000fe20000010000 */
[----:B------:R1:W-:Y:S01]  /*15280*/  @P3 STG.E [R64.64+0x20], R24 ;  /* 0x0000201840003986 */ /* 0x0003e2000c101904 */
[----:B------:R-:W-:-:S03]  /*15290*/  ISETP.GE.AND P4, PT, R5, 0xb, PT ;  /* 0x0000000b0500780c */ /* 0x000fc60003f86270 */
[----:B------:R-:W-:Y:S01]  /*152a0*/  @P3 F2FP.PACK_AB R11, RZ, R11 ;  /* 0x0000000bff0b323e */ /* 0x000fe200000000ff */
[----:B0-----:R-:W-:Y:S01]  /*152b0*/  HADD2.F32 R6, -RZ, R61.H1_H1 ;  /* 0x3000003dff067230 */ /* 0x001fe20000004100 */
[----:B------:R-:W-:-:S04]  /*152c0*/  ISETP.GE.AND P0, PT, R5, 0xa, PT ;  /* 0x0000000a0500780c */ /* 0x000fc80003f06270 */
[----:B------:R-:W-:-:S04]  /*152d0*/  @P6 FADD.FTZ R6, R6, -R37 ;  /* 0x8000002506066221 */ /* 0x000fc80000010000 */
[----:B------:R-:W-:-:S05]  /*152e0*/  @P6 FFMA.FTZ R6, R36, -0.69314718246459960938, R6 ;  /* 0xbf31721824066823 */ /* 0x000fca0000010006 */
[----:B-1----:R-:W5:Y:S01]  /*152f0*/  @P0 LDG.E.CONSTANT R24, [R38.64] ;  /* 0x0000000426180981 */ /* 0x002f62000c1e9900 */
[----:B---3--:R-:W-:-:S05]  /*15300*/  @P3 FADD.FTZ R7, R7, R32 ;  /* 0x0000002007073221 */ /* 0x008fca0000010000 */
[----:B------:R-:W-:-:S05]  /*15310*/  @P3 F2FP.PACK_AB R4, RZ, R7 ;  /* 0x00000007ff04323e */ /* 0x000fca00000000ff */
[----:B------:R0:W-:Y:S04]  /*15320*/  @P3 STG.E.U16 [R46.64+0x10], R4 ;  /* 0x000010042e003986 */ /* 0x0001e8000c101504 */
[----:B------:R-:W-:Y:S01]  /*15330*/  @P3 STG.E [R64.64+0x24], R25 ;  /* 0x0000241940003986 */ /* 0x000fe2000c101904 */
[----:B0-----:R-:W-:-:S03]  /*15340*/  HADD2.F32 R4, -RZ, R63.H0_H0 ;  /* 0x2000003fff047230 */ /* 0x001fc60000004100 */
[----:B------:R0:W-:Y:S02]  /*15350*/  @P3 STG.E.U16 [R46.64+0x12], R11 ;  /* 0x0000120b2e003986 */ /* 0x0001e4000c101504 */
[----:B------:R-:W-:-:S04]  /*15360*/  @P6 FADD.FTZ R4, R4, -R37 ;  /* 0x8000002504046221 */ /* 0x000fc80000010000 */
[----:B------:R-:W-:Y:S01]  /*15370*/  @P6 FFMA.FTZ R4, R36, -0.69314718246459960938, R4 ;  /* 0xbf31721824046823 */ /* 0x000fe20000010004 */
[----:B0-----:R-:W-:-:S03]  /*15380*/  HADD2.F32 R11, -RZ, R60.H1_H1 ;  /* 0x3000003cff0b7230 */ /* 0x001fc60000004100 */
[----:B--2---:R-:W-:Y:S01]  /*15390*/  @P6 FADD.FTZ R4, R8, R4 ;  /* 0x0000000408046221 */ /* 0x004fe20000010000 */
[----:B------:R-:W-:Y:S01]  /*153a0*/  HADD2.F32 R7, -RZ, R58.H0_H0 ;  /* 0x2000003aff077230 */ /* 0x000fe20000004100 */
[----:B------:R-:W-:Y:S01]  /*153b0*/  @P6 FADD.FTZ R6, R28, R6 ;  /* 0x000000061c066221 */ /* 0x000fe20000010000 */
[----:B------:R-:W2:Y:S01]  /*153c0*/  @P4 LDG.E.CONSTANT R8, [R38.64] ;  /* 0x0000000426084981 */ /* 0x000ea2000c1e9900 */
[--C-:B------:R-:W-:Y:S01]  /*153d0*/  @P5 FADD.FTZ R11, R11, -R37.reuse ;  /* 0x800000250b0b5221 */ /* 0x100fe20000010000 */
[----:B------:R-:W-:Y:S01]  /*153e0*/  @P6 F2FP.PACK_AB R4, RZ, R4 ;  /* 0x00000004ff04623e */ /* 0x000fe200000000ff */
[----:B------:R-:W-:Y:S02]  /*153f0*/  @P5 FADD.FTZ R27, R7, -R37 ;  /* 0x80000025071b5221 */ /* 0x000fe40000010000 */
[C---:B------:R-:W-:Y:S01]  /*15400*/  @P5 FFMA.FTZ R11, R36.reuse, -0.69314718246459960938, R11 ;  /* 0xbf317218240b5823 */ /* 0x040fe2000001000b */
[----:B------:R-:W-:Y:S01]  /*15410*/  @P6 F2FP.PACK_AB R6, RZ, R6 ;  /* 0x00000006ff06623e */ /* 0x000fe200000000ff */
[----:B------:R-:W3:Y:S01]  /*15420*/  @P0 LDG.E.CONSTANT R7, [R38.64] ;  /* 0x0000000426070981 */ /* 0x000ee2000c1e9900 */
[----:B------:R-:W-:-:S02]  /*15430*/  @P5 FFMA.FTZ R25, R36, -0.69314718246459960938, R27 ;  /* 0xbf31721824195823 */ /* 0x000fc4000001001b */
[----:B----4-:R-:W-:Y:S01]  /*15440*/  @P5 FADD.FTZ R11, R30, R11 ;  /* 0x0000000b1e0b5221 */ /* 0x010fe20000010000 */
[----:B------:R0:W-:Y:S01]  /*15450*/  @P6 STG.E [R64.64+0x28], R22 ;  /* 0x0000281640006986 */ /* 0x0001e2000c101904 */
[----:B------:R-:W-:Y:S02]  /*15460*/  PRMT R27, R4, 0x7610, R27 ;  /* 0x00007610041b7816 */ /* 0x000fe4000000001b */
[----:B------:R-:W-:Y:S01]  /*15470*/  ISETP.GE.AND P3, PT, R5, 0xc, PT ;  /* 0x0000000c0500780c */ /* 0x000fe20003f66270 */
[----:B------:R1:W-:Y:S01]  /*15480*/  @P6 STG.E.U16 [R46.64+0x14], R6 ;  /* 0x000014062e006986 */ /* 0x0003e2000c101504 */
[----:B------:R-:W-:-:S03]  /*15490*/  @P5 F2FP.PACK_AB R11, RZ, R11 ;  /* 0x0000000bff0b523e */ /* 0x000fc600000000ff */
[----:B------:R-:W4:Y:S01]  /*154a0*/  @P4 LDG.E.CONSTANT R4, [R38.64] ;  /* 0x0000000426044981 */ /* 0x000f22000c1e9900 */
[----:B0-----:R-:W-:Y:S02]  /*154b0*/  HADD2.F32 R22, -RZ, R61.H0_H0 ;  /* 0x2000003dff167230 */ /* 0x001fe40000004100 */
[----:B-1----:R-:W-:Y:S01]  /*154c0*/  HADD2.F32 R6, -RZ, R59.H1_H1 ;  /* 0x3000003bff067230 */ /* 0x002fe20000004100 */
[----:B------:R0:W-:Y:S01]  /*154d0*/  @P6 STG.E [R64.64+0x2c], R23 ;  /* 0x00002c1740006986 */ /* 0x0001e2000c101904 */
[----:B------:R-:W-:Y:S01]  /*154e0*/  PRMT R30, R11, 0x7610, R30 ;  /* 0x000076100b1e7816 */ /* 0x000fe2000000001e */
[----:B------:R-:W-:Y:S02]  /*154f0*/  @P2 FADD.FTZ R11, R22, -R37 ;  /* 0x80000025160b2221 */ /* 0x000fe40000010000 */
[----:B------:R-:W-:Y:S01]  /*15500*/  @P5 FADD.FTZ R25, R31, R25 ;  /* 0x000000191f195221 */ /* 0x000fe20000010000 */
[----:B------:R1:W-:Y:S01]  /*15510*/  @P6 STG.E.U16 [R46.64+0x16], R27 ;  /* 0x0000161b2e006986 */ /* 0x0003e2000c101504 */
[----:B------:R-:W-:Y:S01]  /*15520*/  ISETP.GE.AND P6, PT, R5, 0xd, PT ;  /* 0x0000000d0500780c */ /* 0x000fe20003fc6270 */
[----:B0-----:R-:W-:-:S02]  /*15530*/  @P2 FADD.FTZ R23, R6, -R37 ;  /* 0x8000002506172221 */ /* 0x001fc40000010000 */
[----:B------:R-:W-:Y:S01]  /*15540*/  @P5 F2FP.PACK_AB R25, RZ, R25 ;  /* 0x00000019ff19523e */ /* 0x000fe200000000ff */
[----:B------:R-:W4:Y:S01]  /*15550*/  @P3 LDG.E.CONSTANT R6, [R38.64] ;  /* 0x0000000426063981 */ /* 0x000f22000c1e9900 */
[C---:B------:R-:W-:Y:S02]  /*15560*/  @P2 FFMA.FTZ R22, R36.reuse, -0.69314718246459960938, R23 ;  /* 0xbf31721824162823 */ /* 0x040fe40000010017 */
[----:B------:R-:W-:Y:S01]  /*15570*/  @P2 FFMA.FTZ R23, R36, -0.69314718246459960938, R11 ;  /* 0xbf31721824172823 */ /* 0x000fe2000001000b */
[----:B------:R-:W-:Y:S01]  /*15580*/  HADD2.F32 R28, -RZ, R56.H0_H0 ;  /* 0x20000038ff1c7230 */ /* 0x000fe20000004100 */
[----:B------:R0:W-:Y:S02]  /*15590*/  @P5 STG.E [R64.64+0x30], R20 ;  /* 0x0000301440005986 */ /* 0x0001e4000c101904 */
[----:B------:R-:W-:Y:S01]  /*155a0*/  @P2 FADD.FTZ R23, R26, R23 ;  /* 0x000000171a172221 */ /* 0x000fe20000010000 */
[----:B------:R-:W-:Y:S01]  /*155b0*/  HADD2.F32 R26, -RZ, R58.H1_H1 ;  /* 0x3000003aff1a7230 */ /* 0x000fe20000004100 */
[----:B------:R0:W-:Y:S04]  /*155c0*/  @P5 STG.E.U16 [R46.64+0x18], R25 ;  /* 0x000018192e005986 */ /* 0x0001e8000c101504 */
[----:B------:R-:W4:Y:S01]  /*155d0*/  @P3 LDG.E.CONSTANT R11, [R38.64] ;  /* 0x00000004260b3981 */ /* 0x000f22000c1e9900 */
[----:B-1----:R-:W-:-:S03]  /*155e0*/  @P1 FADD.FTZ R27, R26, -R37 ;  /* 0x800000251a1b1221 */ /* 0x002fc60000010000 */
[----:B0-----:R-:W4:Y:S01]  /*155f0*/  @P6 LDG.E.CONSTANT R20, [R38.64] ;  /* 0x0000000426146981 */ /* 0x001f22000c1e9900 */
[----:B------:R-:W-:Y:S02]  /*15600*/  @P1 FADD.FTZ R25, R28, -R37 ;  /* 0x800000251c191221 */ /* 0x000fe40000010000 */
[C---:B------:R-:W-:Y:S02]  /*15610*/  @P1 FFMA.FTZ R26, R36.reuse, -0.69314718246459960938, R27 ;  /* 0xbf317218241a1823 */ /* 0x040fe4000001001b */
[----:B------:R-:W-:Y:S01]  /*15620*/  @P1 FFMA.FTZ R25, R36, -0.69314718246459960938, R25 ;  /* 0xbf31721824191823 */ /* 0x000fe20000010019 */
[----:B------:R0:W-:Y:S01]  /*15630*/  @P5 STG.E [R64.64+0x34], R21 ;  /* 0x0000341540005986 */ /* 0x0001e2000c101904 */
[----:B------:R-:W-:Y:S02]  /*15640*/  @P2 FADD.FTZ R22, R29, R22 ;  /* 0x000000161d162221 */ /* 0x000fe40000010000 */
[----:B-----5:R-:W-:Y:S01]  /*15650*/  @P1 FADD.FTZ R10, R10, R25 ;  /* 0x000000190a0a1221 */ /* 0x020fe20000010000 */
[----:B------:R-:W-:Y:S01]  /*15660*/  @P5 STG.E.U16 [R46.64+0x1a], R30 ;  /* 0x00001a1e2e005986 */ /* 0x000fe2000c101504 */
[----:B------:R-:W-:Y:S01]  /*15670*/  @P1 FADD.FTZ R9, R9, R26 ;  /* 0x0000001a09091221 */ /* 0x000fe20000010000 */
[----:B------:R-:W-:-:S02]  /*15680*/  ISETP.GE.AND P5, PT, R5, 0xe, PT ;  /* 0x0000000e0500780c */ /* 0x000fc40003fa6270 */
[----:B------:R-:W-:Y:S02]  /*15690*/  @P2 F2FP.PACK_AB R22, RZ, R22 ;  /* 0x00000016ff16223e */ /* 0x000fe400000000ff */
[----:B------:R-:W-:Y:S01]  /*156a0*/  @P1 F2FP.PACK_AB R10, RZ, R10 ;  /* 0x0000000aff0a123e */ /* 0x000fe200000000ff */
[----:B0-----:R-:W5:Y:S01]  /*156b0*/  @P6 LDG.E.CONSTANT R21, [R38.64] ;  /* 0x0000000426156981 */ /* 0x001f62000c1e9900 */
[----:B------:R-:W-:Y:S02]  /*156c0*/  @P2 F2FP.PACK_AB R23, RZ, R23 ;  /* 0x00000017ff17223e */ /* 0x000fe400000000ff */
[----:B------:R-:W-:Y:S01]  /*156d0*/  @P1 F2FP.PACK_AB R9, RZ, R9 ;  /* 0x00000009ff09123e */ /* 0x000fe200000000ff */
[----:B------:R-:W-:Y:S01]  /*156e0*/  @P2 STG.E [R64.64+0x38], R18 ;  /* 0x0000381240002986 */ /* 0x000fe2000c101904 */
[----:B------:R-:W-:Y:S02]  /*156f0*/  PRMT R25, R10, 0x7610, R25 ;  /* 0x000076100a197816 */ /* 0x000fe40000000019 */
[----:B------:R-:W-:Y:S01]  /*15700*/  PRMT R26, R9, 0x7610, R26 ;  /* 0x00007610091a7816 */ /* 0x000fe2000000001a */
[----:B------:R-:W-:Y:S04]  /*15710*/  @P2 STG.E.U16 [R46.64+0x1c], R22 ;  /* 0x00001c162e002986 */ /* 0x000fe8000c101504 */
[----:B------:R0:W-:Y:S04]  /*15720*/  @P2 STG.E [R64.64+0x3c], R19 ;  /* 0x00003c1340002986 */ /* 0x0001e8000c101904 */
[----:B------:R1:W-:Y:S01]  /*15730*/  @P2 STG.E.U16 [R46.64+0x1e], R23 ;  /* 0x00001e172e002986 */ /* 0x0003e2000c101504 */
[----:B------:R-:W-:-:S03]  /*15740*/  ISETP.GE.AND P2, PT, R5, 0xf, PT ;  /* 0x0000000f0500780c */ /* 0x000fc60003f46270 */
[----:B------:R0:W-:Y:S04]  /*15750*/  @P1 STG.E [R64.64+0x40], R16 ;  /* 0x0000401040001986 */ /* 0x0001e8000c101904 */
[----:B------:R0:W-:Y:S04]  /*15760*/  @P1 STG.E.U16 [R46.64+0x20], R25 ;  /* 0x000020192e001986 */ /* 0x0001e8000c101504 */
[----:B------:R0:W-:Y:S04]  /*15770*/  @P1 STG.E [R64.64+0x44], R17 ;  /* 0x0000441140001986 */ /* 0x0001e8000c101904 */
[----:B------:R-:W5:Y:S04]  /*15780*/  @P5 LDG.E.CONSTANT R9, [R38.64] ;  /* 0x0000000426095981 */ /* 0x000f68000c1e9900 */
[----:B------:R-:W-:Y:S01]  /*15790*/  @P1 STG.E.U16 [R46.64+0x22], R26 ;  /* 0x0000221a2e001986 */ /* 0x000fe2000c101504 */
[----:B------:R-:W-:-:S03]  /*157a0*/  ISETP.GE.AND P1, PT, R5, 0x10, PT ;  /* 0x000000100500780c */ /* 0x000fc60003f26270 */
[----:B0-----:R-:W5:Y:S04]  /*157b0*/  @P5 LDG.E.CONSTANT R19, [R38.64] ;  /* 0x0000000426135981 */ /* 0x001f68000c1e9900 */
[----:B------:R-:W5:Y:S04]  /*157c0*/  @P2 LDG.E.CONSTANT R18, [R38.64] ;  /* 0x0000000426122981 */ /* 0x000f68000c1e9900 */
[----:B------:R-:W5:Y:S04]  /*157d0*/  @P2 LDG.E.CONSTANT R10, [R38.64] ;  /* 0x00000004260a2981 */ /* 0x000f68000c1e9900 */
[----:B------:R-:W5:Y:S01]  /*157e0*/  @P1 LDG.E.CONSTANT R5, [R38.64] ;  /* 0x0000000426051981 */ /* 0x000f62000c1e9900 */
[----:B------:R-:W-:-:S05]  /*157f0*/  HADD2.F32 R22, -RZ, R57.H1_H1 ;  /* 0x30000039ff167230 */ /* 0x000fca0000004100 */
[----:B-1----:R-:W-:Y:S01]  /*15800*/  @P0 FADD.FTZ R23, R22, -R37 ;  /* 0x8000002516170221 */ /* 0x002fe20000010000 */
[----:B------:R-:W-:Y:S02]  /*15810*/  HADD2.F32 R22, -RZ, R54.H0_H0 ;  /* 0x20000036ff167230 */ /* 0x000fe40000004100 */
[----:B------:R-:W-:-:S03]  /*15820*/  HADD2.F32 R16, -RZ, R59.H0_H0 ;  /* 0x2000003bff107230 */ /* 0x000fc60000004100 */
[--C-:B------:R-:W-:Y:S01]  /*15830*/  @P4 FADD.FTZ R25, R22, -R37.reuse ;  /* 0x8000002516194221 */ /* 0x100fe20000010000 */
[----:B------:R-:W-:Y:S01]  /*15840*/  HADD2.F32 R22, -RZ, R56.H1_H1 ;  /* 0x30000038ff167230 */ /* 0x000fe20000004100 */
[----:B------:R-:W-:Y:S02]  /*15850*/  @P0 FADD.FTZ R17, R16, -R37 ;  /* 0x8000002510110221 */ /* 0x000fe40000010000 */
[C---:B------:R-:W-:Y:S02]  /*15860*/  @P4 FFMA.FTZ R25, R36.reuse, -0.69314718246459960938, R25 ;  /* 0xbf31721824194823 */ /* 0x040fe40000010019 */
[----:B------:R-:W-:Y:S02]  /*15870*/  @P0 FFMA.FTZ R16, R36, -0.69314718246459960938, R17 ;  /* 0xbf31721824100823 */ /* 0x000fe40000010011 */
[----:B------:R-:W-:Y:S02]  /*15880*/  @P4 FADD.FTZ R17, R22, -R37 ;  /* 0x8000002516114221 */ /* 0x000fe40000010000 */
[----:B------:R-:W-:-:S02]  /*15890*/  @P0 FFMA.FTZ R23, R36, -0.69314718246459960938, R23 ;  /* 0xbf31721824170823 */ /* 0x000fc40000010017 */
[----:B------:R-:W-:Y:S02]  /*158a0*/  @P4 FFMA.FTZ R17, R36, -0.69314718246459960938, R17 ;  /* 0xbf31721824114823 */ /* 0x000fe40000010011 */
[----:B------:R-:W-:Y:S01]  /*158b0*/  @P0 FADD.FTZ R23, R24, R23 ;  /* 0x0000001718170221 */ /* 0x000fe20000010000 */
[----:B------:R0:W-:Y:S04]  /*158c0*/  @P0 STG.E [R64.64+0x48], R14 ;  /* 0x0000480e40000986 */ /* 0x0001e8000c101904 */
[----:B------:R-:W-:-:S05]  /*158d0*/  @P0 F2FP.PACK_AB R23, RZ, R23 ;  /* 0x00000017ff17023e */ /* 0x000fca00000000ff */
[----:B------:R1:W-:Y:S04]  /*158e0*/  @P0 STG.E.U16 [R46.64+0x24], R23 ;  /* 0x000024172e000986 */ /* 0x0003e8000c101504 */
[----:B------:R1:W-:Y:S01]  /*158f0*/  @P0 STG.E [R64.64+0x4c], R15 ;  /* 0x00004c0f40000986 */ /* 0x0003e2000c101904 */
[----:B0-----:R-:W-:Y:S01]  /*15900*/  HADD2.F32 R14, -RZ, R54.H1_H1 ;  /* 0x30000036ff0e7230 */ /* 0x001fe20000004100 */
[----:B--2---:R-:W-:-:S05]  /*15910*/  @P4 FADD.FTZ R8, R8, R25 ;  /* 0x0000001908084221 */ /* 0x004fca0000010000 */
[----:B------:R-:W-:Y:S01]  /*15920*/  @P4 F2FP.PACK_AB R8, RZ, R8 ;  /* 0x00000008ff08423e */ /* 0x000fe200000000ff */
[----:B---3--:R-:W-:-:S03]  /*15930*/  @P0 FADD.FTZ R7, R7, R16 ;  /* 0x0000001007070221 */ /* 0x008fc60000010000 */
[----:B------:R-:W-:Y:S01]  /*15940*/  PRMT R22, R8, 0x7610, R22 ;  /* 0x0000761008167816 */ /* 0x000fe20000000016 */
[----:B------:R-:W-:Y:S01]  /*15950*/  HADD2.F32 R8, -RZ, R55.H1_H1 ;  /* 0x30000037ff087230 */ /* 0x000fe20000004100 */
[----:B------:R-:W-:Y:S01]  /*15960*/  @P0 F2FP.PACK_AB R7, RZ, R7 ;  /* 0x00000007ff07023e */ /* 0x000fe200000000ff */
[----:B----4-:R-:W-:-:S03]  /*15970*/  @P4 FADD.FTZ R4, R4, R17 ;  /* 0x0000001104044221 */ /* 0x010fc60000010000 */
[----:B------:R-:W-:Y:S01]  /*15980*/  PRMT R16, R7, 0x7610, R16 ;  /* 0x0000761007107816 */ /* 0x000fe20000000010 */
[----:B------:R-:W-:Y:S01]  /*15990*/  @P3 FADD.FTZ R7, R8, -R37 ;  /* 0x8000002508073221 */ /* 0x000fe20000010000 */
[----:B------:R-:W-:Y:S01]  /*159a0*/  HADD2.F32 R8, -RZ, R57.H0_H0 ;  /* 0x20000039ff087230 */ /* 0x000fe20000004100 */
[----:B------:R-:W-:Y:S02]  /*159b0*/  @P4 F2FP.PACK_AB R4, RZ, R4 ;  /* 0x00000004ff04423e */ /* 0x000fe400000000ff */
[----:B------:R-:W-:Y:S02]  /*159c0*/  @P3 FFMA.FTZ R7, R36, -0.69314718246459960938, R7 ;  /* 0xbf31721824073823 */ /* 0x000fe40000010007 */
[----:B-1----:R-:W-:Y:S01]  /*159d0*/  PRMT R23, R4, 0x7610, R23 ;  /* 0x0000761004177816 */ /* 0x002fe20000000017 */
[----:B------:R-:W-:Y:S01]  /*159e0*/  HADD2.F32 R4, -RZ, R0.H0_H0 ;  /* 0x20000000ff047230 */ /* 0x000fe20000004100 */
[----:B------:R-:W-:Y:S01]  /*159f0*/  @P3 FADD.FTZ R15, R8, -R37 ;  /* 0x80000025080f3221 */ /* 0x000fe20000010000 */
[----:B------:R-:W-:Y:S04]  /*15a00*/  @P0 STG.E.U16 [R46.64+0x26], R16 ;  /* 0x000026102e000986 */ /* 0x000fe8000c101504 */
[----:B------:R-:W-:Y:S01]  /*15a10*/  @P4 STG.E [R64.64+0x50], R12 ;  /* 0x0000500c40004986 */ /* 0x000fe2000c101904 */
[----:B------:R-:W-:-:S02]  /*15a20*/  @P3 FADD.FTZ R6, R6, R7 ;  /* 0x0000000706063221 */ /* 0x000fc40000010000 */
[----:B------:R-:W-:Y:S02]  /*15a30*/  @P6 FADD.FTZ R7, R4, -R37 ;  /* 0x8000002504076221 */ /* 0x000fe40000010000 */
[C---:B------:R-:W-:Y:S01]  /*15a40*/  @P3 FFMA.FTZ R4, R36.reuse, -0.69314718246459960938, R15 ;  /* 0xbf31721824043823 */ /* 0x040fe2000001000f */
[----:B------:R-:W-:Y:S01]  /*15a50*/  @P4 STG.E.U16 [R46.64+0x28], R22 ;  /* 0x000028162e004986 */ /* 0x000fe2000c101504 */
[----:B------:R-:W-:-:S03]  /*15a60*/  @P6 FFMA.FTZ R7, R36, -0.69314718246459960938, R7 ;  /* 0xbf31721824076823 */ /* 0x000fc60000010007 */
[----:B------:R0:W-:Y:S01]  /*15a70*/  @P4 STG.E [R64.64+0x54], R13 ;  /* 0x0000540d40004986 */ /* 0x0001e2000c101904 */
[----:B------:R-:W-:-:S03]  /*15a80*/  @P3 FADD.FTZ R4, R11, R4 ;  /* 0x000000040b043221 */ /* 0x000fc60000010000 */
[----:B------:R1:W-:Y:S01]  /*15a90*/  @P4 STG.E.U16 [R46.64+0x2a], R23 ;  /* 0x00002a172e004986 */ /* 0x0003e2000c101504 */
[----:B------:R-:W-:Y:S01]  /*15aa0*/  @P6 FADD.FTZ R7, R20, R7 ;  /* 0x0000000714076221 */ /* 0x000fe20000010000 */
[----:B------:R-:W-:Y:S01]  /*15ab0*/  @P3 F2FP.PACK_AB R4, RZ, R4 ;  /* 0x00000004ff04323e */ /* 0x000fe200000000ff */
[----:B0-----:R-:W-:-:S03]  /*15ac0*/  @P6 FADD.FTZ R13, R14, -R37 ;  /* 0x800000250e0d6221 */ /* 0x001fc60000010000 */
[----:B------:R-:W-:Y:S01]  /*15ad0*/  @P6 F2FP.PACK_AB R7, RZ, R7 ;  /* 0x00000007ff07623e */ /* 0x000fe200000000ff */
[----:B------:R-:W-:Y:S01]  /*15ae0*/  @P6 FFMA.FTZ R8, R36, -0.69314718246459960938, R13 ;  /* 0xbf31721824086823 */ /* 0x000fe2000001000d */
[----:B-1----:R-:W-:Y:S01]  /*15af0*/  PRMT R23, R4, 0x7610, R23 ;  /* 0x0000761004177816 */ /* 0x002fe20000000017 */
[----:B------:R-:W-:Y:S01]  /*15b00*/  HADD2.F32 R4, -RZ, R49.H1_H1 ;  /* 0x30000031ff047230 */ /* 0x000fe20000004100 */
[----:B------:R-:W-:Y:S02]  /*15b10*/  @P3 F2FP.PACK_AB R6, RZ, R6 ;  /* 0x00000006ff06323e */ /* 0x000fe400000000ff */
[----:B------:R-:W-:Y:S02]  /*15b20*/  PRMT R0, R7, 0x7610, R0 ;  /* 0x0000761007007816 */ /* 0x000fe40000000000 */
[----:B------:R-:W-:Y:S02]  /*15b30*/  @P5 FADD.FTZ R7, R4, -R37 ;  /* 0x8000002504075221 */ /* 0x000fe40000010000 */
[----:B-----5:R-:W-:Y:S01]  /*15b40*/  @P6 FADD.FTZ R8, R21, R8 ;  /* 0x0000000815086221 */ /* 0x020fe20000010000 */
[----:B------:R0:W-:Y:S01]  /*15b50*/  @P3 STG.E [R64.64+0x58], R2 ;  /* 0x0000580240003986 */ /* 0x0001e2000c101904 */
[----:B------:R-:W-:-:S03]  /*15b60*/  HADD2.F32 R4, -RZ, R55.H0_H0 ;  /* 0x20000037ff047230 */ /* 0x000fc60000004100 */
[----:B------:R-:W-:Y:S01]  /*15b70*/  @P6 F2FP.PACK_AB R8, RZ, R8 ;  /* 0x00000008ff08623e */ /* 0x000fe200000000ff */
[----:B------:R1:W-:Y:S03]  /*15b80*/  @P3 STG.E.U16 [R46.64+0x2c], R6 ;  /* 0x00002c062e003986 */ /* 0x0003e6000c101504 */
[----:B------:R-:W-:Y:S01]  /*15b90*/  PRMT R11, R8, 0x7610, R11 ;  /* 0x00007610080b7816 */ /* 0x000fe2000000000b */
[----:B------:R2:W-:Y:S01]  /*15ba0*/  @P3 STG.E [R64.64+0x5c], R3 ;  /* 0x00005c0340003986 */ /* 0x0005e2000c101904 */
[----:B0-----:R-:W-:Y:S01]  /*15bb0*/  @P5 FFMA.FTZ R2, R36, -0.69314718246459960938, R7 ;  /* 0xbf31721824025823 */ /* 0x001fe20000010007 */
[--C-:B------:R-:W-:Y:S02]  /*15bc0*/  HADD2.F32 R8, -RZ, R48.reuse.H0_H0 ;  /* 0x20000030ff087230 */ /* 0x100fe40000004100 */
[----:B-1----:R-:W-:Y:S02]  /*15bd0*/  HADD2.F32 R6, -RZ, R49.H0_H0 ;  /* 0x20000031ff067230 */ /* 0x002fe40000004100 */
[----:B------:R-:W-:Y:S01]  /*15be0*/  HADD2.F32 R12, -RZ, R48.H1_H1 ;  /* 0x30000030ff0c7230 */ /* 0x000fe20000004100 */
[----:B--2---:R-:W-:-:S02]  /*15bf0*/  @P5 FADD.FTZ R3, R4, -R37 ;  /* 0x8000002504035221 */ /* 0x004fc40000010000 */
[----:B------:R-:W-:Y:S02]  /*15c00*/  @P2 FADD.FTZ R7, R6, -R37 ;  /* 0x8000002506072221 */ /* 0x000fe40000010000 */
[----:B------:R-:W-:Y:S02]  /*15c10*/  @P5 FFMA.FTZ R4, R36, -0.69314718246459960938, R3 ;  /* 0xbf31721824045823 */ /* 0x000fe40000010003 */
[----:B------:R-:W-:Y:S02]  /*15c20*/  @P5 FADD.FTZ R2, R9, R2 ;  /* 0x0000000209025221 */ /* 0x000fe40000010000 */
[----:B------:R-:W-:Y:S02]  /*15c30*/  @P2 FADD.FTZ R9, R8, -R37 ;  /* 0x8000002508092221 */ /* 0x000fe40000010000 */
[----:B------:R-:W-:Y:S01]  /*15c40*/  @P2 FFMA.FTZ R7, R36, -0.69314718246459960938, R7 ;  /* 0xbf31721824072823 */ /* 0x000fe20000010007 */
[----:B------:R-:W-:Y:S01]  /*15c50*/  @P5 F2FP.PACK_AB R2, RZ, R2 ;  /* 0x00000002ff02523e */ /* 0x000fe200000000ff */
[----:B------:R-:W-:Y:S01]  /*15c60*/  @P1 FADD.FTZ R3, R12, -R37 ;  /* 0x800000250c031221 */ /* 0x000fe20000010000 */
[----:B------:R0:W-:Y:S01]  /*15c70*/  @P3 STG.E.U16 [R46.64+0x2e], R23 ;  /* 0x00002e172e003986 */ /* 0x0001e2000c101504 */
[----:B------:R-:W-:-:S02]  /*15c80*/  @P5 FADD.FTZ R4, R19, R4 ;  /* 0x0000000413045221 */ /* 0x000fc40000010000 */
[----:B------:R-:W-:Y:S01]  /*15c90*/  @P2 FFMA.FTZ R9, R36, -0.69314718246459960938, R9 ;  /* 0xbf31721824092823 */ /* 0x000fe20000010009 */
[----:B------:R1:W-:Y:S01]  /*15ca0*/  @P6 STG.E [R64.64+0x60], R34 ;  /* 0x0000602240006986 */ /* 0x0003e2000c101904 */
[----:B------:R-:W-:Y:S01]  /*15cb0*/  @P2 FADD.FTZ R7, R18, R7 ;  /* 0x0000000712072221 */ /* 0x000fe20000010000 */
[----:B------:R-:W-:Y:S02]  /*15cc0*/  @P5 F2FP.PACK_AB R4, RZ, R4 ;  /* 0x00000004ff04523e */ /* 0x000fe400000000ff */
[----:B------:R1:W-:Y:S01]  /*15cd0*/  @P6 STG.E.U16 [R46.64+0x30], R0 ;  /* 0x000030002e006986 */ /* 0x0003e2000c101504 */
[----:B------:R-:W-:Y:S01]  /*15ce0*/  @P2 FADD.FTZ R9, R10, R9 ;  /* 0x000000090a092221 */ /* 0x000fe20000010000 */
[----:B0-----:R-:W-:Y:S01]  /*15cf0*/  PRMT R23, R2, 0x7610, R23 ;  /* 0x0000761002177816 */ /* 0x001fe20000000017 */
[----:B------:R-:W-:Y:S01]  /*15d00*/  @P1 FFMA.FTZ R2, R36, -0.69314718246459960938, R3 ;  /* 0xbf31721824021823 */ /* 0x000fe20000010003 */
[----:B------:R1:W-:Y:S01]  /*15d10*/  @P6 STG.E [R64.64+0x64], R35 ;  /* 0x0000642340006986 */ /* 0x0003e2000c101904 */
[----:B------:R-:W-:-:S02]  /*15d20*/  @P2 F2FP.PACK_AB R7, RZ, R7 ;  /* 0x00000007ff07223e */ /* 0x000fc400000000ff */
[----:B------:R-:W-:Y:S01]  /*15d30*/  @P1 FADD.FTZ R2, R5, R2 ;  /* 0x0000000205021221 */ /* 0x000fe20000010000 */
        /* <DEDUP_REMOVED lines=15> */
[----:B-1----:R-:W-:-:S03]  /*15e30*/  HADD2.F32 R0, -RZ, R0.H1_H1 ;  /* 0x30000000ff007230 */ /* 0x002fc60000004100 */
[----:B------:R-:W-:Y:S02]  /*15e40*/  STG.E [R64.64+0x7c], R45 ;  /* 0x00007c2d40007986 */ /* 0x000fe4000c101904 */
[----:B------:R-:W-:-:S04]  /*15e50*/  FADD.FTZ R37, R0, -R37 ;  /* 0x8000002500257221 */ /* 0x000fc80000010000 */
[----:B------:R-:W-:-:S04]  /*15e60*/  FFMA.FTZ R0, R36, -0.69314718246459960938, R37 ;  /* 0xbf31721824007823 */ /* 0x000fc80000010025 */
[----:B--2---:R-:W-:-:S05]  /*15e70*/  FADD.FTZ R0, R39, R0 ;  /* 0x0000000027007221 */ /* 0x004fca0000010000 */
[----:B------:R-:W-:-:S05]  /*15e80*/  F2FP.PACK_AB R0, RZ, R0 ;  /* 0x00000000ff00723e */ /* 0x000fca00000000ff */
[----:B------:R-:W-:Y:S01]  /*15e90*/  STG.E.U16 [R46.64+0x3e], R0 ;  /* 0x00003e002e007986 */ /* 0x000fe2000c101504 */
[----:B------:R-:W-:Y:S05]  /*15ea0*/  EXIT ;  /* 0x000000000000794d */ /* 0x000fea0003800000 */
.L_x_9224:
        /* <DEDUP_REMOVED lines=13> */
.L_x_74472:


//--------------------- .text._ZN17fastertransformer38beam_online_softmax_topk_stage2_kernelI6__halfLi32ELi64EEEvPKfS3_PiPT_ii --------------------------
	.section	.text._ZN17fastertransformer38beam_online_softmax_topk_stage2_kernelI6__halfLi32ELi64EEEvPKfS3_PiPT_ii,"ax",@progbits
	.sectioninfo	@"SHI_REGISTERS=72"
	.align	128
        .global         _ZN17fastertransformer38beam_online_softmax_topk_stage2_kernelI6__halfLi32ELi64EEEvPKfS3_PiPT_ii
        .type           _ZN17fastertransformer38beam_online_softmax_topk_stage2_kernelI6__halfLi32ELi64EEEvPKfS3_PiPT_ii,@function
        .size           _ZN17fastertransformer38beam_online_softmax_topk_stage2_kernelI6__halfLi32ELi64EEEvPKfS3_PiPT_ii,(.L_x_74473 - _ZN17fastertransformer38beam_online_softmax_topk_stage2_kernelI6__halfLi32ELi64EEEvPKfS3_PiPT_ii)
        .other          _ZN17fastertransformer38beam_online_softmax_topk_stage2_kernelI6__halfLi32ELi64EEEvPKfS3_PiPT_ii,@"STO_CUDA_ENTRY STV_DEFAULT"
_ZN17fastertransformer38beam_online_softmax_topk_stage2_kernelI6__halfLi32ELi64EEEvPKfS3_PiPT_ii:
.text._ZN17fastertransformer38beam_online_softmax_topk_stage2_kernelI6__halfLi32ELi64EEEvPKfS3_PiPT_ii:
        /* <DEDUP_REMOVED lines=117> */
.L_x_9229:
        /* <DEDUP_REMOVED lines=10> */
.L_x_9228:
[----:B------:R-:W-:Y:S05]  /*07f0*/  BSYNC B1 ;  /* 0x0000000000017941 */ /* 0x000fea0003800000 */
.L_x_9227:
        /* <DEDUP_REMOVED lines=14> */
.L_x_9232:
        /* <DEDUP_REMOVED lines=38> */
.L_x_9231:
[----:B------:R-:W-:Y:S05]  /*0b40*/  BSYNC B1 ;  /* 0x0000000000017941 */ /* 0x000fea0003800000 */
.L_x_9230:
        /* <DEDUP_REMOVED lines=25> */
.L_x_9234:
[----:B------:R-:W-:Y:S05]  /*0ce0*/  BSYNC B1 ;  /* 0x0000000000017941 */ /* 0x000fea0003800000 */
.L_x_9233:
        /* <DEDUP_REMOVED lines=10> */
.L_x_9226:
[----:B------:R-:W-:Y:S05]  /*0d90*/  BSYNC B0 ;  /* 0x0000000000007941 */ /* 0x000fea0003800000 */
.L_x_9225:
        /* <DEDUP_REMOVED lines=23> */
.L_x_9241:
        /* <DEDUP_REMOVED lines=82> */
.L_x_9240:
        /* <DEDUP_REMOVED lines=43> */
.L_x_9242:
[----:B------:R-:W-:-:S13]  /*16e0*/  ISETP.NE.OR P0, PT, R10, RZ, P0 ;  /* 0x000000ff0a00720c */ /* 0x000fda0000705670 */
[----:B------:R-:W-:Y:S05]  /*16f0*/  @!P0 BRA `(.L_x_9238) ;  /* 0x0000017000008947 */ /* 0x000fea0003800000 */
.L_x_9239:
        /* <DEDUP_REMOVED lines=23> */
.L_x_9238:
        /* <DEDUP_REMOVED lines=8> */
.L_x_9243:
        /* <DEDUP_REMOVED lines=11> */
.L_x_9237:
[----:B------:R-:W-:-:S05]  /*19a0*/  IMAD R0, R0, 0x108, RZ ;  /* 0x0000010800007824 */ /* 0x000fca00078e02ff */
[----:B------:R-:W0:Y:S02]  /*19b0*/  LDS.64 R42, [R0+0x360] ;  /* 0x00036000002a7984 */ /* 0x000e240000000a00 */
[----:B0-----:R-:W-:Y:S02]  /*19c0*/  IMAD.MOV.U32 R2, RZ, RZ, R43 ;  /* 0x000000ffff027224 */ /* 0x001fe400078e002b */
[----:B------:R-:W-:-:S05]  /*19d0*/  IMAD.MOV.U32 R3, RZ, RZ, R42 ;  /* 0x000000ffff037224 */ /* 0x000fca00078e002a */
[----:B------:R0:W-:Y:S02]  /*19e0*/  STL.64 [R1+0xc8], R2 ;  /* 0x0000c80201007387 */ /* 0x0001e40000100a00 */
.L_x_9236:
[----:B------:R-:W-:Y:S05]  /*19f0*/  BSYNC B0 ;  /* 0x0000000000007941 */ /* 0x000fea0003800000 */
.L_x_9235:
[----:B------:R-:W2:Y:S04]  /*1a00*/  LDL.64 R52, [R1+0x188] ;  /* 0x0001880001347983 */ /* 0x000ea80000100a00 */
[----:B01----:R-:W3:Y:S04]  /*1a10*/  LDL.64 R6, [R1+0x180] ;  /* 0x0001800001067983 */ /* 0x003ee80000100a00 */
[----:B------:R-:W4:Y:S04]  /*1a20*/  LDL.64 R48, [R1+0x158] ;  /* 0x0001580001307983 */ /* 0x000f280000100a00 */
[----:B------:R-:W5:Y:S04]  /*1a30*/  LDL.64 R36, [R1+0x138] ;  /* 0x0001380001247983 */ /* 0x000f680000100a00 */
        /* <DEDUP_REMOVED lines=29> */
[----:B------:R-:W1:Y:S04]  /*1c10*/  SHFL.DOWN PT, R55, R55, 0x1, 0x1f ;  /* 0x08201f0037377f89 */ /* 0x000e6800000e0000 */
[----:B0-----:R4:W-:Y:S02]  /*1c20*/  STL.64 [R1+0xc0], R4 ;  /* 0x0000c00401007387 */ /* 0x0019e40000100a00 */
[----:B----4-:R-:W-:-:S02]  /*1c30*/  IMAD.MOV.U32 R4, RZ, RZ, R48 ;  /* 0x000000ffff047224 */ /* 0x010fc400078e0030 */
[----:B------:R-:W-:-:S04]  /*1c40*/  IMAD.MOV.U32 R5, RZ, RZ, R49 ;  /* 0x000000ffff057224 */ /* 0x000fc800078e0031 */
[----:B------:R-:W-:Y:S04]  /*1c50*/  SHFL.DOWN PT, R4, R4, 0x1, 0x1f ;  /* 0x08201f0004047f89 */ /* 0x000fe800000e0000 */
[----:B------:R-:W0:Y:S01]  /*1c60*/  SHFL.DOWN PT, R5, R5, 0x1, 0x1f ;  /* 0x08201f0005057f89 */ /* 0x000e2200000e0000 */
[----:B------:R-:W-:-:S03]  /*1c70*/  IMAD.MOV.U32 R56, RZ, RZ, R8 ;  /* 0x000000ffff387224 */ /* 0x000fc600078e0008 */
[----:B-----5:R-:W-:Y:S01]  /*1c80*/  SHFL.DOWN PT, R62, R36, 0x1, 0x1f ;  /* 0x08201f00243e7f89 */ /* 0x020fe200000e0000 */
[----:B------:R-:W-:-:S03]  /*1c90*/  IMAD.MOV.U32 R57, RZ, RZ, R9 ;  /* 0x000000ffff397224 */ /* 0x000fc600078e0009 */
[----:B------:R-:W2:Y:S01]  /*1ca0*/  SHFL.DOWN PT, R63, R37, 0x1, 0x1f ;  /* 0x08201f00253f7f89 */ /* 0x000ea200000e0000 */
[----:B------:R-:W-:Y:S02]  /*1cb0*/  IMAD.MOV.U32 R60, RZ, RZ, R10 ;  /* 0x000000ffff3c7224 */ /* 0x000fe400078e000a */
[----:B------:R-:W-:Y:S01]  /*1cc0*/  IMAD.MOV.U32 R61, RZ, RZ, R11 ;  /* 0x000000ffff3d7224 */ /* 0x000fe200078e000b */
[----:B-1----:R1:W-:Y:S01]  /*1cd0*/  STL.64 [R1+0xb8], R54 ;  /* 0x0000b83601007387 */ /* 0x0023e20000100a00 */
[----:B------:R-:W-:Y:S02]  /*1ce0*/  IMAD.MOV.U32 R58, RZ, RZ, R44 ;  /* 0x000000ffff3a7224 */ /* 0x000fe400078e002c */
[----:B------:R-:W-:Y:S01]  /*1cf0*/  IMAD.MOV.U32 R59, RZ, RZ, R45 ;  /* 0x000000ffff3b7224 */ /* 0x000fe200078e002d */
[----:B------:R-:W-:Y:S04]  /*1d00*/  SHFL.DOWN PT, R56, R56, 0x1, 0x1f ;  /* 0x08201f0038387f89 */ /* 0x000fe800000e0000 */
[----:B------:R-:W3:Y:S01]  /*1d10*/  SHFL.DOWN PT, R57, R57, 0x1, 0x1f ;  /* 0x08201f0039397f89 */ /* 0x000ee200000e0000 */
[----:B-1----:R-:W-:-:S02]  /*1d20*/  IMAD.MOV.U32 R54, RZ, RZ, R46 ;  /* 0x000000ffff367224 */ /* 0x002fc400078e002e */
[----:B------:R-:W-:Y:S01]  /*1d30*/  IMAD.MOV.U32 R55, RZ, RZ, R47 ;  /* 0x000000ffff377224 */ /* 0x000fe200078e002f */
[----:B------:R-:W-:Y:S04]  /*1d40*/  SHFL.DOWN PT, R60, R60, 0x1, 0x1f ;  /* 0x08201f003c3c7f89 */ /* 0x000fe800000e0000 */
[----:B------:R-:W1:Y:S04]  /*1d50*/  SHFL.DOWN PT, R61, R61, 0x1, 0x1f ;  /* 0x08201f003d3d7f89 */ /* 0x000e6800000e0000 */
        /* <DEDUP_REMOVED lines=17> */
[----:B-1----:R-:W-:Y:S04]  /*1e70*/  STL.64 [R1+0xa8], R60 ;  /* 0x0000a83c01007387 */ /* 0x002fe80000100a00 */
[----:B------:R-:W-:Y:S01]  /*1e80*/  SHFL.DOWN PT, R60, R12, 0x1, 0x1f ;  /* 0x08201f000c3c7f89 */ /* 0x000fe200000e0000 */
[----:B---3--:R-:W-:-:S02]  /*1e90*/  IMAD.MOV.U32 R56, RZ, RZ, R50 ;  /* 0x000000ffff387224 */ /* 0x008fc400078e0032 */
[----:B------:R-:W-:Y:S01]  /*1ea0*/  IMAD.MOV.U32 R57, RZ, RZ, R51 ;  /* 0x000000ffff397224 */ /* 0x000fe200078e0033 */
[----:B------:R-:W1:Y:S04]  /*1eb0*/  SHFL.DOWN PT, R61, R13, 0x1, 0x1f ;  /* 0x08201f000d3d7f89 */ /* 0x000e6800000e0000 */
[----:B----4-:R-:W-:Y:S04]  /*1ec0*/  STL.64 [R1+0xa0], R58 ;  /* 0x0000a03a01007387 */ /* 0x010fe80000100a00 */
[----:B-----5:R-:W-:Y:S04]  /*1ed0*/  STL.64 [R1+0x98], R54 ;  /* 0x0000983601007387 */ /* 0x020fe80000100a00 */
[----:B------:R-:W-:Y:S04]  /*1ee0*/  SHFL.DOWN PT, R56, R56, 0x1, 0x1f ;  /* 0x08201f0038387f89 */ /* 0x000fe800000e0000 */
[----:B------:R-:W3:Y:S04]  /*1ef0*/  SHFL.DOWN PT, R57, R57, 0x1, 0x1f ;  /* 0x08201f0039397f89 */ /* 0x000ee800000e0000 */
[----:B------:R-:W-:Y:S04]  /*1f00*/  SHFL.DOWN PT, R54, R34, 0x1, 0x1f ;  /* 0x08201f0022367f89 */ /* 0x000fe800000e0000 */
[----:B------:R-:W4:Y:S04]  /*1f10*/  SHFL.DOWN PT, R55, R35, 0x1, 0x1f ;  /* 0x08201f0023377f89 */ /* 0x000f2800000e0000 */
[----:B------:R-:W-:Y:S04]  /*1f20*/  SHFL.DOWN PT, R58, R14, 0x1, 0x1f ;  /* 0x08201f000e3a7f89 */ /* 0x000fe800000e0000 */
[----:B------:R-:W5:Y:S04]  /*1f30*/  SHFL.DOWN PT, R59, R15, 0x1, 0x1f ;  /* 0x08201f000f3b7f89 */ /* 0x000f6800000e0000 */
[----:B0-----:R-:W-:Y:S04]  /*1f40*/  STL.64 [R1+0x80], R68 ;  /* 0x0000804401007387 */ /* 0x001fe80000100a00 */
[----:B------:R-:W-:Y:S04]  /*1f50*/  STL.64 [R1+0x78], R66 ;  /* 0x0000784201007387 */ /* 0x000fe80000100a00 */
        /* <DEDUP_REMOVED lines=10> */
[----:B--2---:R2:W-:Y:S04]  /*2000*/  STL.64 [R1+0x30], R62 ;  /* 0x0000303e01007387 */ /* 0x0045e80000100a00 */
[----:B--2---:R-:W2:Y:S04]  /*2010*/  S2R R63, SR_LANEID ;  /* 0x00000000003f7919 */ /* 0x004ea80000000000 */
[----:B-1----:R-:W-:Y:S04]  /*2020*/  STL.64 [R1+0x58], R60 ;  /* 0x0000583c01007387 */ /* 0x002fe80000100a00 */
[----:B------:R-:W-:Y:S04]  /*2030*/  SHFL.DOWN PT, R60, R28, 0x1, 0x1f ;  /* 0x08201f001c3c7f89 */ /* 0x000fe800000e0000 */
[----:B------:R-:W1:Y:S04]  /*2040*/  SHFL.DOWN PT, R61, R29, 0x1, 0x1f ;  /* 0x08201f001d3d7f89 */ /* 0x000e6800000e0000 */
[----:B---3--:R-:W-:Y:S04]  /*2050*/  STL.64 [R1+0x88], R56 ;  /* 0x0000883801007387 */ /* 0x008fe80000100a00 */
        /* <DEDUP_REMOVED lines=11> */
[----:B------:R-:W-:Y:S01]  /*2110*/  STL.64 [R1], R4 ;  /* 0x0000000401007387 */ /* 0x000fe20000100a00 */
[----:B--2---:R-:W-:-:S03]  /*2120*/  ISETP.GT.AND P0, PT, R63, 0x1e, PT ;  /* 0x0000001e3f00780c */ /* 0x004fc60003f04270 */
[----:B-1----:R0:W-:Y:S01]  /*2130*/  STL.64 [R1+0x18], R60 ;  /* 0x0000183c01007387 */ /* 0x0021e20000100a00 */
[----:B------:R-:W-:Y:S02]  /*2140*/  PRMT R0, R52, 0x7610, R52 ;  /* 0x0000761034007816 */ /* 0x000fe40000000034 */
[----:B------:R-:W-:Y:S01]  /*2150*/  PRMT R52, R53, 0x7610, R53 ;  /* 0x0000761035347816 */ /* 0x000fe20000000035 */
[----:B---3--:R1:W-:Y:S01]  /*2160*/  STL.64 [R1+0x28], R54 ;  /* 0x0000283601007387 */ /* 0x0083e20000100a00 */
[----:B------:R-:W-:Y:S02]  /*2170*/  PRMT R62, R50, 0x7610, R62 ;  /* 0x00007610323e7816 */ /* 0x000fe4000000003e */
[----:B------:R-:W-:Y:S01]  /*2180*/  PRMT R53, R6, 0x7610, R6 ;  /* 0x0000761006357816 */ /* 0x000fe20000000006 */
[----:B----4-:R2:W-:Y:S01]  /*2190*/  STL.64 [R1+0x10], R56 ;  /* 0x0000103801007387 */ /* 0x0105e20000100a00 */
[----:B0-----:R-:W-:Y:S02]  /*21a0*/  PRMT R61, R48, 0x7632, R46 ;  /* 0x00007632303d7816 */ /* 0x001fe4000000002e */
[--C-:B------:R-:W-:Y:S01]  /*21b0*/  PRMT R46, R46, 0x5410, R47.reuse ;  /* 0x000054102e2e7816 */ /* 0x100fe2000000002f */
[----:B-----5:R0:W-:Y:S01]  /*21c0*/  STL.64 [R1+0x8], R58 ;  /* 0x0000083a01007387 */ /* 0x0201e20000100a00 */
[----:B------:R-:W-:-:S02]  /*21d0*/  PRMT R47, R48, 0x7610, R47 ;  /* 0x00007610302f7816 */ /* 0x000fc4000000002f */
[----:B------:R-:W-:Y:S02]  /*21e0*/  PRMT R48, R49, 0x7610, R49 ;  /* 0x0000761031307816 */ /* 0x000fe40000000031 */
[----:B-1----:R-:W-:Y:S02]  /*21f0*/  PRMT R54, R7, 0x7610, R7 ;  /* 0x0000761007367816 */ /* 0x002fe40000000007 */
[C---:B------:R-:W-:Y:S02]  /*2200*/  PRMT R55, R8.reuse, 0x5410, R9 ;  /* 0x0000541008377816 */ /* 0x040fe40000000009 */
[--C-:B--2---:R-:W-:Y:S02]  /*2210*/  PRMT R56, R8, 0x5432, R10.reuse ;  /* 0x0000543208387816 */ /* 0x104fe4000000000a */
[----:B------:R-:W-:Y:S02]  /*2220*/  PRMT R57, R9, 0x5432, R11 ;  /* 0x0000543209397816 */ /* 0x000fe4000000000b */
[----:B0-----:R-:W-:-:S02]  /*2230*/  PRMT R58, R44, 0x7610, R10 ;  /* 0x000076102c3a7816 */ /* 0x001fc4000000000a */
[----:B------:R-:W-:Y:S02]  /*2240*/  PRMT R59, R11, 0x5432, R45 ;  /* 0x000054320b3b7816 */ /* 0x000fe4000000002d */
[----:B------:R-:W-:Y:S02]  /*2250*/  PRMT R60, R45, 0x7632, R44 ;  /* 0x000076322d3c7816 */ /* 0x000fe4000000002c */
[----:B------:R-:W-:Y:S02]  /*2260*/  PRMT R50, R50, 0x7632, R50 ;  /* 0x0000763232327816 */ /* 0x000fe40000000032 */
[----:B------:R-:W-:Y:S01]  /*2270*/  PRMT R49, R51, 0x7610, R51 ;  /* 0x0000761033317816 */ /* 0x000fe20000000033 */
[----:B------:R-:W-:Y:S05]  /*2280*/  @P0 BRA `(.L_x_9245) ;  /* 0x000020f000000947 */ /* 0x000fea0003800000 */
[CC--:B------:R-:W-:Y:S01]  /*2290*/  FSETP.GT.FTZ.AND P0, PT, R43.reuse, R4.reuse, PT ;  /* 0x000000042b00720b */ /* 0x0c0fe20003f14000 */
[----:B------:R-:W-:Y:S02]  /*22a0*/  IMAD.MOV.U32 R7, RZ, RZ, R1 ;  /* 0x000000ffff077224 */ /* 0x000fe400078e0001 */
[----:B------:R-:W-:Y:S01]  /*22b0*/  IMAD.MOV.U32 R9, RZ, RZ, RZ ;  /* 0x000000ffff097224 */ /* 0x000fe200078e00ff */
[----:B------:R-:W-:-:S02]  /*22c0*/  FSEL R6, R43, R4, P0 ;  /* 0x000000042b067208 */ /* 0x000fc40000000000 */
        /* <DEDUP_REMOVED lines=8> */
.L_x_9340:
        /* <DEDUP_REMOVED lines=20> */
.L_x_9247:
[----:B------:R-:W-:Y:S01]  /*2490*/  IMAD.MOV.U32 R4, RZ, RZ, R41 ;  /* 0x000000ffff047224 */ /* 0x000fe200078e0029 */
[----:B------:R-:W-:Y:S01]  /*24a0*/  PRMT R11, R11, 0x7610, R52 ;  /* 0x000076100b0b7816 */ /* 0x000fe20000000034 */
[----:B------:R-:W-:Y:S01]  /*24b0*/  IMAD.MOV.U32 R41, RZ, RZ, R40 ;  /* 0x000000ffff297224 */ /* 0x000fe200078e0028 */
[----:B------:R-:W-:Y:S02]  /*24c0*/  PRMT R52, R52, 0x5410, R52 ;  /* 0x0000541034347816 */ /* 0x000fe40000000034 */
.L_x_9248:
[----:B------:R-:W-:Y:S05]  /*24d0*/  BSYNC B1 ;  /* 0x0000000000017941 */ /* 0x000fea0003800000 */
.L_x_9246:
        /* <DEDUP_REMOVED lines=11> */
.L_x_9250:
[----:B------:R-:W-:Y:S01]  /*2590*/  IMAD.MOV.U32 R10, RZ, RZ, R4 ;  /* 0x000000ffff0a7224 */ /* 0x000fe200078e0004 */
[----:B------:R-:W-:Y:S01]  /*25a0*/  PRMT R43, R43, 0x7610, R11 ;  /* 0x000076102b2b7816 */ /* 0x000fe2000000000b */
[----:B------:R-:W-:Y:S01]  /*25b0*/  IMAD.MOV.U32 R40, RZ, RZ, R39 ;  /* 0x000000ffff287224 */ /* 0x000fe200078e0027 */
[----:B------:R-:W-:Y:S02]  /*25c0*/  PRMT R52, R0, 0x7632, R52 ;  /* 0x0000763200347816 */ /* 0x000fe40000000034 */
.L_x_9251:
[----:B------:R-:W-:Y:S05]  /*25d0*/  BSYNC B1 ;  /* 0x0000000000017941 */ /* 0x000fea0003800000 */
.L_x_9249:
        /* <DEDUP_REMOVED lines=11> */
.L_x_9253:
[----:B------:R-:W-:Y:S01]  /*2690*/  IMAD.MOV.U32 R4, RZ, RZ, R10 ;  /* 0x000000ffff047224 */ /* 0x000fe200078e000a */
[----:B------:R-:W-:Y:S01]  /*26a0*/  PRMT R11, R11, 0x7610, R43 ;  /* 0x000076100b0b7816 */ /* 0x000fe2000000002b */
[----:B------:R-:W-:Y:S01]  /*26b0*/  IMAD.MOV.U32 R39, RZ, RZ, R38 ;  /* 0x000000ffff277224 */ /* 0x000fe200078e0026 */
[----:B------:R-:W-:Y:S02]  /*26c0*/  PRMT R0, R0, 0x5410, R0 ;  /* 0x0000541000007816 */ /* 0x000fe40000000000 */
.L_x_9254:
[----:B------:R-:W-:Y:S05]  /*26d0*/  BSYNC B1 ;  /* 0x0000000000017941 */ /* 0x000fea0003800000 */
.L_x_9252:
        /* <DEDUP_REMOVED lines=11> */
.L_x_9256:
[----:B------:R-:W-:Y:S01]  /*2790*/  IMAD.MOV.U32 R10, RZ, RZ, R4 ;  /* 0x000000ffff0a7224 */ /* 0x000fe200078e0004 */
[----:B------:R-:W-:Y:S01]  /*27a0*/  PRMT R43, R43, 0x7610, R11 ;  /* 0x000076102b2b7816 */ /* 0x000fe2000000000b */
[----:B------:R-:W-:Y:S01]  /*27b0*/  IMAD.MOV.U32 R38, RZ, RZ, R37 ;  /* 0x000000ffff267224 */ /* 0x000fe200078e0025 */
[----:B------:R-:W-:Y:S02]  /*27c0*/  PRMT R0, R54, 0x7632, R0 ;  /* 0x0000763236007816 */ /* 0x000fe40000000000 */
.L_x_9257:
[----:B------:R-:W-:Y:S05]  /*27d0*/  BSYNC B1 ;  /* 0x0000000000017941 */ /* 0x000fea0003800000 */
.L_x_9255:
        /* <DEDUP_REMOVED lines=11> */
.L_x_9259:
[----:B------:R-:W-:Y:S01]  /*2890*/  IMAD.MOV.U32 R4, RZ, RZ, R10 ;  /* 0x000000ffff047224 */ /* 0x000fe200078e000a */
[----:B------:R-:W-:Y:S01]  /*28a0*/  PRMT R11, R43, 0x7632, R11 ;  /* 0x000076322b0b7816 */ /* 0x000fe2000000000b */
[----:B------:R-:W-:Y:S01]  /*28b0*/  IMAD.MOV.U32 R37, RZ, RZ, R36 ;  /* 0x000000ffff257224 */ /* 0x000fe200078e0024 */
[----:B------:R-:W-:Y:S02]  /*28c0*/  PRMT R54, R54, 0x5410, R54 ;  /* 0x0000541036367816 */ /* 0x000fe40000000036 */
.L_x_9260:
[----:B------:R-:W-:Y:S05]  /*28d0*/  BSYNC B1 ;  /* 0x0000000000017941 */ /* 0x000fea0003800000 */
.L_x_9258:
        /* <DEDUP_REMOVED lines=11> */
.L_x_9262:
[----:B------:R-:W-:Y:S01]  /*2990*/  IMAD.MOV.U32 R10, RZ, RZ, R4 ;  /* 0x000000ffff0a7224 */ /* 0x000fe200078e0004 */
[----:B------:R-:W-:Y:S01]  /*29a0*/  PRMT R43, R11, 0x7610, R43 ;  /* 0x000076100b2b7816 */ /* 0x000fe2000000002b */
[----:B------:R-:W-:Y:S01]  /*29b0*/  IMAD.MOV.U32 R36, RZ, RZ, R35 ;  /* 0x000000ffff247224 */ /* 0x000fe200078e0023 */
[----:B------:R-:W-:Y:S02]  /*29c0*/  PRMT R54, R53, 0x7632, R54 ;  /* 0x0000763235367816 */ /* 0x000fe40000000036 */
.L_x_9263:
[----:B------:R-:W-:Y:S05]  /*29d0*/  BSYNC B1 ;  /* 0x0000000000017941 */ /* 0x000fea0003800000 */
.L_x_9261:
        /* <DEDUP_REMOVED lines=11> */
.L_x_9265:
[----:B------:R-:W-:Y:S01]  /*2a90*/  IMAD.MOV.U32 R4, RZ, RZ, R10 ;  /* 0x000000ffff047224 */ /* 0x000fe200078e000a */
[----:B------:R-:W-:Y:S01]  /*2aa0*/  PRMT R11, R43, 0x7610, R11 ;  /* 0x000076102b0b7816 */ /* 0x000fe2000000000b */
[----:B------:R-:W-:Y:S01]  /*2ab0*/  IMAD.MOV.U32 R35, RZ, RZ, R34 ;  /* 0x000000ffff237224 */ /* 0x000fe200078e0022 */
[----:B------:R-:W-:Y:S02]  /*2ac0*/  PRMT R53, R53, 0x5410, R53 ;  /* 0x0000541035357816 */ /* 0x000fe40000000035 */
.L_x_9266:
[----:B------:R-:W-:Y:S05]  /*2ad0*/  BSYNC B1 ;  /* 0x0000000000017941 */ /* 0x000fea0003800000 */
.L_x_9264:
        /* <DEDUP_REMOVED lines=11> */
.L_x_9268:
[----:B------:R-:W-:Y:S01]  /*2b90*/  IMAD.MOV.U32 R10, RZ, RZ, R4 ;  /* 0x000000ffff0a7224 */ /* 0x000fe200078e0004 */
[----:B------:R-:W-:Y:S01]  /*2ba0*/  PRMT R43, R11, 0x7610, R43 ;  /* 0x000076100b2b7816 */ /* 0x000fe2000000002b */
[----:B------:R-:W-:Y:S01]  /*2bb0*/  IMAD.MOV.U32 R34, RZ, RZ, R3 ;  /* 0x000000ffff227224 */ /* 0x000fe200078e0003 */
[----:B------:R-:W-:Y:S02]  /*2bc0*/  PRMT R53, R57, 0x7610, R53 ;  /* 0x0000761039357816 */ /* 0x000fe40000000035 */
.L_x_9269:
[----:B------:R-:W-:Y:S05]  /*2bd0*/  BSYNC B1 ;  /* 0x0000000000017941 */ /* 0x000fea0003800000 */
.L_x_9267:
        /* <DEDUP_REMOVED lines=11> */
.L_x_9271:
[----:B------:R-:W-:Y:S01]  /*2c90*/  IMAD.MOV.U32 R4, RZ, RZ, R10 ;  /* 0x000000ffff047224 */ /* 0x000fe200078e000a */
[----:B------:R-:W-:Y:S01]  /*2ca0*/  PRMT R11, R11, 0x5410, R43 ;  /* 0x000054100b0b7816 */ /* 0x000fe2000000002b */
[----:B------:R-:W-:Y:S01]  /*2cb0*/  IMAD.MOV.U32 R3, RZ, RZ, R2 ;  /* 0x000000ffff037224 */ /* 0x000fe200078e0002 */
[----:B------:R-:W-:Y:S02]  /*2cc0*/  PRMT R57, R55, 0x7632, R57 ;  /* 0x0000763237397816 */ /* 0x000fe40000000039 */
.L_x_9272:
[----:B------:R-:W-:Y:S05]  /*2cd0*/  BSYNC B1 ;  /* 0x0000000000017941 */ /* 0x000fea0003800000 */
.L_x_9270:
        /* <DEDUP_REMOVED lines=11> */
.L_x_9274:
[----:B------:R-:W-:Y:S01]  /*2d90*/  IMAD.MOV.U32 R10, RZ, RZ, R4 ;  /* 0x000000ffff0a7224 */ /* 0x000fe200078e0004 */
[----:B------:R-:W-:Y:S01]  /*2da0*/  PRMT R11, R11, 0x7632, R11 ;  /* 0x000076320b0b7816 */ /* 0x000fe2000000000b */
[----:B------:R-:W-:Y:S01]  /*2db0*/  IMAD.MOV.U32 R2, RZ, RZ, R13 ;  /* 0x000000ffff027224 */ /* 0x000fe200078e000d */
[----:B------:R-:W-:Y:S02]  /*2dc0*/  PRMT R55, R55, 0x5410, R56 ;  /* 0x0000541037377816 */ /* 0x000fe40000000038 */
.L_x_9275:
[----:B------:R-:W-:Y:S05]  /*2dd0*/  BSYNC B1 ;  /* 0x0000000000017941 */ /* 0x000fea0003800000 */
.L_x_9273:
        /* <DEDUP_REMOVED lines=11> */
.L_x_9277:
[----:B------:R-:W-:Y:S01]  /*2e90*/  IMAD.MOV.U32 R4, RZ, RZ, R10 ;  /* 0x000000ffff047224 */ /* 0x000fe200078e000a */
[----:B------:R-:W-:Y:S01]  /*2ea0*/  PRMT R43, R11, 0x7610, R43 ;  /* 0x000076100b2b7816 */ /* 0x000fe2000000002b */
[----:B------:R-:W-:Y:S01]  /*2eb0*/  IMAD.MOV.U32 R13, RZ, RZ, R12 ;  /* 0x000000ffff0d7224 */ /* 0x000fe200078e000c */
[----:B------:R-:W-:Y:S02]  /*2ec0*/  PRMT R56, R55, 0x7610, R56 ;  /* 0x0000761037387816 */ /* 0x000fe40000000038 */
.L_x_9278:
[----:B------:R-:W-:Y:S05]  /*2ed0*/  BSYNC B1 ;  /* 0x0000000000017941 */ /* 0x000fea0003800000 */
.L_x_9276:
        /* <DEDUP_REMOVED lines=11> */
.L_x_9280:
[----:B------:R-:W-:Y:S01]  /*2f90*/  IMAD.MOV.U32 R10, RZ, RZ, R4 ;  /* 0x000000ffff0a7224 */ /* 0x000fe200078e0004 */
[----:B------:R-:W-:Y:S01]  /*2fa0*/  PRMT R11, R43, 0x7610, R11 ;  /* 0x000076102b0b7816 */ /* 0x000fe2000000000b */
[----:B------:R-:W-:Y:S01]  /*2fb0*/  IMAD.MOV.U32 R12, RZ, RZ, R15 ;  /* 0x000000ffff0c7224 */ /* 0x000fe200078e000f */
[----:B------:R-:W-:Y:S02]  /*2fc0*/  PRMT R55, R59, 0x7610, R55 ;  /* 0x000076103b377816 */ /* 0x000fe40000000037 */
.L_x_9281:
[----:B------:R-:W-:Y:S05]  /*2fd0*/  BSYNC B1 ;  /* 0x0000000000017941 */ /* 0x000fea0003800000 */
.L_x_9279:
        /* <DEDUP_REMOVED lines=11> */
.L_x_9283:
[----:B------:R-:W-:Y:S01]  /*3090*/  IMAD.MOV.U32 R4, RZ, RZ, R10 ;  /* 0x000000ffff047224 */ /* 0x000fe200078e000a */
[----:B------:R-:W-:Y:S01]  /*30a0*/  PRMT R11, R11, 0x5410, R11 ;  /* 0x000054100b0b7816 */ /* 0x000fe2000000000b */
[----:B------:R-:W-:Y:S01]  /*30b0*/  IMAD.MOV.U32 R15, RZ, RZ, R14 ;  /* 0x000000ffff0f7224 */ /* 0x000fe200078e000e */
[----:B------:R-:W-:Y:S02]  /*30c0*/  PRMT R59, R57, 0x7632, R59 ;  /* 0x00007632393b7816 */ /* 0x000fe4000000003b */
.L_x_9284:
[----:B------:R-:W-:Y:S05]  /*30d0*/  BSYNC B1 ;  /* 0x0000000000017941 */ /* 0x000fea0003800000 */
.L_x_9282:
        /* <DEDUP_REMOVED lines=11> */
.L_x_9286:
[----:B------:R-:W-:Y:S01]  /*3190*/  IMAD.MOV.U32 R10, RZ, RZ, R4 ;  /* 0x000000ffff0a7224 */ /* 0x000fe200078e0004 */
[----:B------:R-:W-:Y:S01]  /*31a0*/  PRMT R43, R43, 0x7610, R11 ;  /* 0x000076102b2b7816 */ /* 0x000fe2000000000b */
[----:B------:R-:W-:Y:S01]  /*31b0*/  IMAD.MOV.U32 R14, RZ, RZ, R17 ;  /* 0x000000ffff0e7224 */ /* 0x000fe200078e0011 */
[----:B------:R-:W-:Y:S02]  /*31c0*/  PRMT R57, R57, 0x7610, R58 ;  /* 0x0000761039397816 */ /* 0x000fe4000000003a */
.L_x_9287:
[----:B------:R-:W-:Y:S05]  /*31d0*/  BSYNC B1 ;  /* 0x0000000000017941 */ /* 0x000fea0003800000 */
.L_x_9285:
        /* <DEDUP_REMOVED lines=11> */
.L_x_9289:
[----:B------:R-:W-:Y:S01]  /*3290*/  IMAD.MOV.U32 R4, RZ, RZ, R10 ;  /* 0x000000ffff047224 */ /* 0x000fe200078e000a */
[----:B------:R-:W-:Y:S01]  /*32a0*/  PRMT R11, R11, 0x7610, R43 ;  /* 0x000076100b0b7816 */ /* 0x000fe2000000002b */
[----:B------:R-:W-:Y:S01]  /*32b0*/  IMAD.MOV.U32 R17, RZ, RZ, R16 ;  /* 0x000000ffff117224 */ /* 0x000fe200078e0010 */
[----:B------:R-:W-:Y:S02]  /*32c0*/  PRMT R58, R58, 0x7610, R56 ;  /* 0x000076103a3a7816 */ /* 0x000fe40000000038 */
.L_x_9290:
[----:B------:R-:W-:Y:S05]  /*32d0*/  BSYNC B1 ;  /* 0x0000000000017941 */ /* 0x000fea0003800000 */
.L_x_9288:
        /* <DEDUP_REMOVED lines=11> */
.L_x_9292:
[----:B------:R-:W-:Y:S01]  /*3390*/  IMAD.MOV.U32 R10, RZ, RZ, R4 ;  /* 0x000000ffff0a7224 */ /* 0x000fe200078e0004 */
[----:B------:R-:W-:Y:S01]  /*33a0*/  PRMT R11, R11, 0x7632, R11 ;  /* 0x000076320b0b7816 */ /* 0x000fe2000000000b */
[----:B------:R-:W-:Y:S01]  /*33b0*/  IMAD.MOV.U32 R16, RZ, RZ, R19 ;  /* 0x000000ffff107224 */ /* 0x000fe200078e0013 */
[----:B------:R-:W-:Y:S02]  /*33c0*/  PRMT R56, R56, 0x5410, R60 ;  /* 0x0000541038387816 */ /* 0x000fe4000000003c */
.L_x_9293:
[----:B------:R-:W-:Y:S05]  /*33d0*/  BSYNC B1 ;  /* 0x0000000000017941 */ /* 0x000fea0003800000 */
.L_x_9291:
        /* <DEDUP_REMOVED lines=11> */
.L_x_9295:
[----:B------:R-:W-:Y:S01]  /*3490*/  IMAD.MOV.U32 R4, RZ, RZ, R10 ;  /* 0x000000ffff047224 */ /* 0x000fe200078e000a */
[----:B------:R-:W-:Y:S01]  /*34a0*/  PRMT R11, R11, 0x5410, R11 ;  /* 0x000054100b0b7816 */ /* 0x000fe2000000000b */
[----:B------:R-:W-:Y:S01]  /*34b0*/  IMAD.MOV.U32 R19, RZ, RZ, R18 ;  /* 0x000000ffff137224 */ /* 0x000fe200078e0012 */
[----:B------:R-:W-:Y:S02]  /*34c0*/  PRMT R60, R59, 0x7632, R60 ;  /* 0x000076323b3c7816 */ /* 0x000fe4000000003c */
.L_x_9296:
[----:B------:R-:W-:Y:S05]  /*34d0*/  BSYNC B1 ;  /* 0x0000000000017941 */ /* 0x000fea0003800000 */
.L_x_9294:
        /* <DEDUP_REMOVED lines=11> */
.L_x_9298:
[----:B------:R-:W-:Y:S01]  /*3590*/  IMAD.MOV.U32 R10, RZ, RZ, R4 ;  /* 0x000000ffff0a7224 */ /* 0x000fe200078e0004 */
[----:B------:R-:W-:Y:S01]  /*35a0*/  PRMT R43, R43, 0x7610, R11 ;  /* 0x000076102b2b7816 */ /* 0x000fe2000000000b */
[----:B------:R-:W-:Y:S01]  /*35b0*/  IMAD.MOV.U32 R18, RZ, RZ, R21 ;  /* 0x000000ffff127224 */ /* 0x000fe200078e0015 */
[----:B------:R-:W-:Y:S02]  /*35c0*/  PRMT R59, R59, 0x7610, R60 ;  /* 0x000076103b3b7816 */ /* 0x000fe4000000003c */
.L_x_9299:
[----:B------:R-:W-:Y:S05]  /*35d0*/  BSYNC B1 ;  /* 0x0000000000017941 */ /* 0x000fea0003800000 */
.L_x_9297:
        /* <DEDUP_REMOVED lines=11> */
.L_x_9301:
[----:B------:R-:W-:Y:S01]  /*3690*/  IMAD.MOV.U32 R4, RZ, RZ, R10 ;  /* 0x000000ffff047224 */ /* 0x000fe200078e000a */
[----:B------:R-:W-:Y:S01]  /*36a0*/  PRMT R11, R43, 0x7632, R11 ;  /* 0x000076322b0b7816 */ /* 0x000fe2000000000b */
[----:B------:R-:W-:Y:S01]  /*36b0*/  IMAD.MOV.U32 R21, RZ, RZ, R20 ;  /* 0x000000ffff157224 */ /* 0x000fe200078e0014 */
[----:B------:R-:W-:Y:S02]  /*36c0*/  PRMT R60, R60, 0x5410, R58 ;  /* 0x000054103c3c7816 */ /* 0x000fe4000000003a */
.L_x_9302:
[----:B------:R-:W-:Y:S05]  /*36d0*/  BSYNC B1 ;  /* 0x0000000000017941 */ /* 0x000fea0003800000 */
.L_x_9300:
        /* <DEDUP_REMOVED lines=11> */
.L_x_9304:
[----:B------:R-:W-:Y:S01]  /*3790*/  IMAD.MOV.U32 R10, RZ, RZ, R4 ;  /* 0x000000ffff0a7224 */ /* 0x000fe200078e0004 */
[----:B------:R-:W-:Y:S01]  /*37a0*/  PRMT R11, R11, 0x5410, R11 ;  /* 0x000054100b0b7816 */ /* 0x000fe2000000000b */
[----:B------:R-:W-:Y:S01]  /*37b0*/  IMAD.MOV.U32 R20, RZ, RZ, R23 ;  /* 0x000000ffff147224 */ /* 0x000fe200078e0017 */
[----:B------:R-:W-:Y:S02]  /*37c0*/  PRMT R58, R47, 0x7632, R58 ;  /* 0x000076322f3a7816 */ /* 0x000fe4000000003a */
.L_x_9305:
[----:B------:R-:W-:Y:S05]  /*37d0*/  BSYNC B1 ;  /* 0x0000000000017941 */ /* 0x000fea0003800000 */
.L_x_9303:
        /* <DEDUP_REMOVED lines=11> */
.L_x_9307:
[----:B------:R-:W-:Y:S01]  /*3890*/  IMAD.MOV.U32 R4, RZ, RZ, R10 ;  /* 0x000000ffff047224 */ /* 0x000fe200078e000a */
[----:B------:R-:W-:Y:S01]  /*38a0*/  PRMT R11, R11, 0x7632, R11 ;  /* 0x000076320b0b7816 */ /* 0x000fe2000000000b */
[----:B------:R-:W-:Y:S01]  /*38b0*/  IMAD.MOV.U32 R23, RZ, RZ, R22 ;  /* 0x000000ffff177224 */ /* 0x000fe200078e0016 */
[----:B------:R-:W-:Y:S02]  /*38c0*/  PRMT R47, R47, 0x7610, R46 ;  /* 0x000076102f2f7816 */ /* 0x000fe4000000002e */
.L_x_9308:
[----:B------:R-:W-:Y:S05]  /*38d0*/  BSYNC B1 ;  /* 0x0000000000017941 */ /* 0x000fea0003800000 */
.L_x_9306:
        /* <DEDUP_REMOVED lines=11> */
.L_x_9310:
[----:B------:R-:W-:Y:S01]  /*3990*/  IMAD.MOV.U32 R10, RZ, RZ, R4 ;  /* 0x000000ffff0a7224 */ /* 0x000fe200078e0004 */
[----:B------:R-:W-:Y:S01]  /*39a0*/  PRMT R11, R11, 0x5410, R11 ;  /* 0x000054100b0b7816 */ /* 0x000fe2000000000b */
[----:B------:R-:W-:Y:S01]  /*39b0*/  IMAD.MOV.U32 R22, RZ, RZ, R25 ;  /* 0x000000ffff167224 */ /* 0x000fe200078e0019 */
[----:B------:R-:W-:Y:S02]  /*39c0*/  PRMT R46, R46, 0x7610, R61 ;  /* 0x000076102e2e7816 */ /* 0x000fe4000000003d */
.L_x_9311:
[----:B------:R-:W-:Y:S05]  /*39d0*/  BSYNC B1 ;  /* 0x0000000000017941 */ /* 0x000fea0003800000 */
.L_x_9309:
        /* <DEDUP_REMOVED lines=11> */
.L_x_9313:
[----:B------:R-:W-:Y:S01]  /*3a90*/  IMAD.MOV.U32 R4, RZ, RZ, R10 ;  /* 0x000000ffff047224 */ /* 0x000fe200078e000a */
[----:B------:R-:W-:Y:S01]  /*3aa0*/  PRMT R43, R43, 0x7610, R11 ;  /* 0x000076102b2b7816 */ /* 0x000fe2000000000b */
[----:B------:R-:W-:Y:S01]  /*3ab0*/  IMAD.MOV.U32 R25, RZ, RZ, R24 ;  /* 0x000000ffff197224 */ /* 0x000fe200078e0018 */
[----:B------:R-:W-:Y:S02]  /*3ac0*/  PRMT R61, R61, 0x5410, R46 ;  /* 0x000054103d3d7816 */ /* 0x000fe4000000002e */
.L_x_9314:
[----:B------:R-:W-:Y:S05]  /*3ad0*/  BSYNC B1 ;  /* 0x0000000000017941 */ /* 0x000fea0003800000 */
.L_x_9312:
        /* <DEDUP_REMOVED lines=11> */
.L_x_9316:
[----:B------:R-:W-:Y:S01]  /*3b90*/  IMAD.MOV.U32 R10, RZ, RZ, R4 ;  /* 0x000000ffff0a7224 */ /* 0x000fe200078e0004 */
[----:B------:R-:W-:Y:S01]  /*3ba0*/  PRMT R11, R11, 0x7610, R43 ;  /* 0x000076100b0b7816 */ /* 0x000fe2000000002b */
[----:B------:R-:W-:Y:S01]  /*3bb0*/  IMAD.MOV.U32 R24, RZ, RZ, R27 ;  /* 0x000000ffff187224 */ /* 0x000fe200078e001b */
[----:B------:R-:W-:Y:S02]  /*3bc0*/  PRMT R46, R48, 0x7632, R46 ;  /* 0x00007632302e7816 */ /* 0x000fe4000000002e */
.L_x_9317:
[----:B------:R-:W-:Y:S05]  /*3bd0*/  BSYNC B1 ;  /* 0x0000000000017941 */ /* 0x000fea0003800000 */
.L_x_9315:
        /* <DEDUP_REMOVED lines=11> */
.L_x_9319:
[----:B------:R-:W-:Y:S01]  /*3c90*/  IMAD.MOV.U32 R4, RZ, RZ, R10 ;  /* 0x000000ffff047224 */ /* 0x000fe200078e000a */
[----:B------:R-:W-:Y:S01]  /*3ca0*/  PRMT R11, R11, 0x7632, R11 ;  /* 0x000076320b0b7816 */ /* 0x000fe2000000000b */
[----:B------:R-:W-:Y:S01]  /*3cb0*/  IMAD.MOV.U32 R27, RZ, RZ, R26 ;  /* 0x000000ffff1b7224 */ /* 0x000fe200078e001a */
[----:B------:R-:W-:Y:S02]  /*3cc0*/  PRMT R48, R48, 0x5410, R48 ;  /* 0x0000541030307816 */ /* 0x000fe40000000030 */
.L_x_9320:
[----:B------:R-:W-:Y:S05]  /*3cd0*/  BSYNC B1 ;  /* 0x0000000000017941 */ /* 0x000fea0003800000 */
.L_x_9318:
        /* <DEDUP_REMOVED lines=11> */
.L_x_9322:
[----:B------:R-:W-:Y:S01]  /*3d90*/  IMAD.MOV.U32 R10, RZ, RZ, R4 ;  /* 0x000000ffff0a7224 */ /* 0x000fe200078e0004 */
[----:B------:R-:W-:Y:S01]  /*3da0*/  PRMT R43, R11, 0x7610, R43 ;  /* 0x000076100b2b7816 */ /* 0x000fe2000000002b */
[----:B------:R-:W-:Y:S01]  /*3db0*/  IMAD.MOV.U32 R26, RZ, RZ, R29 ;  /* 0x000000ffff1a7224 */ /* 0x000fe200078e001d */
[----:B------:R-:W-:Y:S02]  /*3dc0*/  PRMT R48, R61, 0x7610, R48 ;  /* 0x000076103d307816 */ /* 0x000fe40000000030 */
.L_x_9323:
[----:B------:R-:W-:Y:S05]  /*3dd0*/  BSYNC B1 ;  /* 0x0000000000017941 */ /* 0x000fea0003800000 */
.L_x_9321:
        /* <DEDUP_REMOVED lines=11> */
.L_x_9325:
[----:B------:R-:W-:Y:S01]  /*3e90*/  IMAD.MOV.U32 R4, RZ, RZ, R10 ;  /* 0x000000ffff047224 */ /* 0x000fe200078e000a */
[----:B------:R-:W-:Y:S01]  /*3ea0*/  PRMT R11, R43, 0x7610, R11 ;  /* 0x000076102b0b7816 */ /* 0x000fe2000000000b */
[----:B------:R-:W-:Y:S01]  /*3eb0*/  IMAD.MOV.U32 R29, RZ, RZ, R28 ;  /* 0x000000ffff1d7224 */ /* 0x000fe200078e001c */
[----:B------:R-:W-:Y:S02]  /*3ec0*/  PRMT R61, R47, 0x7610, R61 ;  /* 0x000076102f3d7816 */ /* 0x000fe4000000003d */
.L_x_9326:
[----:B------:R-:W-:Y:S05]  /*3ed0*/  BSYNC B1 ;  /* 0x0000000000017941 */ /* 0x000fea0003800000 */
.L_x_9324:
        /* <DEDUP_REMOVED lines=11> */
.L_x_9328:
[----:B------:R-:W-:Y:S01]  /*3f90*/  IMAD.MOV.U32 R10, RZ, RZ, R4 ;  /* 0x000000ffff0a7224 */ /* 0x000fe200078e0004 */
[----:B------:R-:W-:Y:S01]  /*3fa0*/  PRMT R43, R11, 0x7610, R43 ;  /* 0x000076100b2b7816 */ /* 0x000fe2000000002b */
[----:B------:R-:W-:Y:S01]  /*3fb0*/  IMAD.MOV.U32 R28, RZ, RZ, R31 ;  /* 0x000000ffff1c7224 */ /* 0x000fe200078e001f */
[----:B------:R-:W-:Y:S02]  /*3fc0*/  PRMT R47, R49, 0x7632, R47 ;  /* 0x00007632312f7816 */ /* 0x000fe4000000002f */
.L_x_9329:
[----:B------:R-:W-:Y:S05]  /*3fd0*/  BSYNC B1 ;  /* 0x0000000000017941 */ /* 0x000fea0003800000 */
.L_x_9327:
        /* <DEDUP_REMOVED lines=11> */
.L_x_9331:
[----:B------:R-:W-:Y:S01]  /*4090*/  IMAD.MOV.U32 R4, RZ, RZ, R10 ;  /* 0x000000ffff047224 */ /* 0x000fe200078e000a */
[----:B------:R-:W-:Y:S01]  /*40a0*/  PRMT R11, R11, 0x5410, R43 ;  /* 0x000054100b0b7816 */ /* 0x000fe2000000002b */
[----:B------:R-:W-:Y:S01]  /*40b0*/  IMAD.MOV.U32 R31, RZ, RZ, R30 ;  /* 0x000000ffff1f7224 */ /* 0x000fe200078e001e */
[----:B------:R-:W-:Y:S02]  /*40c0*/  PRMT R49, R49, 0x5410, R49 ;  /* 0x0000541031317816 */ /* 0x000fe40000000031 */
.L_x_9332:
[----:B------:R-:W-:Y:S05]  /*40d0*/  BSYNC B1 ;  /* 0x0000000000017941 */ /* 0x000fea0003800000 */
.L_x_9330:
        /* <DEDUP_REMOVED lines=11> */
.L_x_9334:
[----:B------:R-:W-:Y:S01]  /*4190*/  IMAD.MOV.U32 R10, RZ, RZ, R4 ;  /* 0x000000ffff0a7224 */ /* 0x000fe200078e0004 */
[----:B------:R-:W-:Y:S01]  /*41a0*/  PRMT R43, R43, 0x7610, R11 ;  /* 0x000076102b2b7816 */ /* 0x000fe2000000000b */
[----:B------:R-:W-:Y:S01]  /*41b0*/  IMAD.MOV.U32 R30, RZ, RZ, R33 ;  /* 0x000000ffff1e7224 */ /* 0x000fe200078e0021 */
[----:B------:R-:W-:Y:S02]  /*41c0*/  PRMT R49, R50, 0x7610, R49 ;  /* 0x0000761032317816 */ /* 0x000fe40000000031 */
.L_x_9335:
[----:B------:R-:W-:Y:S05]  /*41d0*/  BSYNC B1 ;  /* 0x0000000000017941 */ /* 0x000fea0003800000 */
.L_x_9333:
        /* <DEDUP_REMOVED lines=11> */
.L_x_9337:
[----:B------:R-:W-:Y:S01]  /*4290*/  PRMT R50, R62, 0x7610, R50 ;  /* 0x000076103e327816 */ /* 0x000fe20000000032 */
[----:B------:R-:W-:Y:S01]  /*42a0*/  IMAD.MOV.U32 R33, RZ, RZ, R32 ;  /* 0x000000ffff217224 */ /* 0x000fe200078e0020 */
[C---:B------:R-:W-:Y:S01]  /*42b0*/  PRMT R11, R43.reuse, 0x7632, R11 ;  /* 0x000076322b0b7816 */ /* 0x040fe2000000000b */
[----:B------:R-:W-:Y:S01]  /*42c0*/  IMAD.MOV.U32 R4, RZ, RZ, R10 ;  /* 0x000000ffff047224 */ /* 0x000fe200078e000a */
[----:B------:R-:W-:Y:S01]  /*42d0*/  PRMT R62, R43, 0x7632, R62 ;  /* 0x000076322b3e7816 */ /* 0x000fe2000000003e */
[----:B------:R-:W-:Y:S02]  /*42e0*/  IMAD.MOV.U32 R32, RZ, RZ, R10 ;  /* 0x000000ffff207224 */ /* 0x000fe400078e000a */
.L_x_9338:
[----:B------:R-:W-:Y:S05]  /*42f0*/  BSYNC B1 ;  /* 0x0000000000017941 */ /* 0x000fea0003800000 */
.L_x_9336:
[----:B------:R-:W-:Y:S02]  /*4300*/  IADD3 R8, R8, 0x4, RZ ;  /* 0x0000000408087810 */ /* 0x000fe40007ffe0ff */
[----:B------:R-:W-:Y:S01]  /*4310*/  IADD3 R7, R7, 0x2, RZ ;  /* 0x0000000207077810 */ /* 0x000fe20007ffe0ff */
[----:B------:R-:W-:Y:S01]  /*4320*/  @!P1 CALL.REL.NOINC `(.L_x_9339) ;  /* 0x0000001000009944 */ /* 0x000fe20003c00000 */
[----:B------:R-:W-:Y:S05]  /*4330*/  BRA `(.L_x_9340) ;  /* 0xffffe01000007947 */ /* 0x000fea000383ffff */
.L_x_9339:
[----:B------:R-:W-:Y:S01]  /*4340*/  FADD.FTZ R42, R5, R42 ;  /* 0x0000002a052a7221 */ /* 0x000fe20000010000 */
[----:B------:R-:W-:Y:S01]  /*4350*/  PRMT R62, R11, 0x7610, R62 ;  /* 0x000076100b3e7816 */ /* 0x000fe2000000003e */
[----:B------:R-:W-:-:S02]  /*4360*/  IMAD.MOV.U32 R43, RZ, RZ, R6 ;  /* 0x000000ffff2b7224 */ /* 0x000fc400078e0006 */
[----:B------:R-:W-:Y:S02]  /*4370*/  IMAD.MOV.U32 R32, RZ, RZ, R4 ;  /* 0x000000ffff207224 */ /* 0x000fe400078e0004 */
.L_x_9245:
[----:B------:R-:W-:Y:S05]  /*4380*/  BSYNC B0 ;  /* 0x0000000000007941 */ /* 0x000fea0003800000 */
.L_x_9244:
[----:B------:R-:W-:Y:S01]  /*4390*/  PRMT R4, R62, 0x5410, R50 ;  /* 0x000054103e047816 */ /* 0x000fe20000000032 */
[----:B------:R-:W-:Y:S01]  /*43a0*/  IMAD.MOV.U32 R5, RZ, RZ, R49 ;  /* 0x000000ffff057224 */ /* 0x000fe200078e0031 */
[----:B------:R-:W-:Y:S01]  /*43b0*/  PRMT R7, R47, 0x5410, R61 ;  /* 0x000054102f077816 */ /* 0x000fe2000000003d */
[----:B------:R-:W-:Y:S01]  /*43c0*/  SHFL.DOWN PT, R6, R32, 0x2, 0x1f ;  /* 0x08401f0020067f89 */ /* 0x000fe200000e0000 */
[----:B------:R-:W-:Y:S01]  /*43d0*/  ISETP.GT.AND P0, PT, R63, 0x1d, PT ;  /* 0x0000001d3f00780c */ /* 0x000fe20003f04270 */
[----:B------:R-:W-:Y:S02]  /*43e0*/  BSSY B0, `(.L_x_9341) ;  /* 0x0000267000007945 */ /* 0x000fe40003800000 */
[----:B------:R-:W-:Y:S04]  /*43f0*/  SHFL.DOWN PT, R4, R4, 0x2, 0x1f ;  /* 0x08401f0004047f89 */ /* 0x000fe800000e0000 */
[----:B------:R-:W0:Y:S04]  /*4400*/  SHFL.DOWN PT, R5, R5, 0x2, 0x1f ;  /* 0x08401f0005057f89 */ /* 0x000e2800000e0000 */
[----:B------:R-:W-:Y:S04]  /*4410*/  SHFL.DOWN PT, R8, R30, 0x2, 0x1f ;  /* 0x08401f001e087f89 */ /* 0x000fe800000e0000 */
[----:B------:R-:W1:Y:S04]  /*4420*/  SHFL.DOWN PT, R9, R31, 0x2, 0x1f ;  /* 0x08401f001f097f89 */ /* 0x000e6800000e0000 */
[----:B0-----:R0:W-:Y:S04]  /*4430*/  STL.64 [R1+0x88], R4 ;  /* 0x0000880401007387 */ /* 0x0011e80000100a00 */
[----:B------:R-:W-:Y:S04]  /*4440*/  SHFL.DOWN PT, R4, R7, 0x2, 0x1f ;  /* 0x08401f0007047f89 */ /* 0x000fe800000e0000 */
[----:B------:R-:W2:Y:S01]  /*4450*/  SHFL.DOWN PT, R7, R33, 0x2, 0x1f ;  /* 0x08401f0021077f89 */ /* 0x000ea200000e0000 */
[----:B0-----:R-:W-:-:S03]  /*4460*/  IMAD.MOV.U32 R5, RZ, RZ, R48 ;  /* 0x000000ffff057224 */ /* 0x001fc600078e0030 */
        /* <DEDUP_REMOVED lines=61> */
[----:B-1----:R-:W-:-:S03]  /*4840*/  IMAD.MOV.U32 R4, RZ, RZ, R53 ;  /* 0x000000ffff047224 */ /* 0x002fc600078e0035 */
[----:B0-----:R-:W-:Y:S01]  /*4850*/  STL.64 [R1+0x68], R6 ;  /* 0x0000680601007387 */ /* 0x001fe20000100a00 */
[----:B------:R-:W-:-:S03]  /*4860*/  IMAD.MOV.U32 R5, RZ, RZ, R54 ;  /* 0x000000ffff057224 */ /* 0x000fc600078e0036 */
[----:B------:R-:W-:Y:S04]  /*4870*/  SHFL.DOWN PT, R6, R38, 0x2, 0x1f ;  /* 0x08401f0026067f89 */ /* 0x000fe800000e0000 */
[----:B------:R-:W-:Y:S04]  /*4880*/  SHFL.DOWN PT, R4, R4, 0x2, 0x1f ;  /* 0x08401f0004047f89 */ /* 0x000fe800000e0000 */
[----:B------:R-:W0:Y:S04]  /*4890*/  SHFL.DOWN PT, R5, R5, 0x2, 0x1f ;  /* 0x08401f0005057f89 */ /* 0x000e2800000e0000 */
[----:B------:R-:W1:Y:S04]  /*48a0*/  SHFL.DOWN PT, R7, R39, 0x2, 0x1f ;  /* 0x08401f0027077f89 */ /* 0x000e6800000e0000 */
[----:B--2---:R-:W-:Y:S04]  /*48b0*/  STL.64 [R1+0x80], R8 ;  /* 0x0000800801007387 */ /* 0x004fe80000100a00 */
[----:B0-----:R0:W-:Y:S04]  /*48c0*/  STL.64 [R1+0xb8], R4 ;  /* 0x0000b80401007387 */ /* 0x0011e80000100a00 */
[----:B------:R-:W-:Y:S04]  /*48d0*/  SHFL.DOWN PT, R4, R0, 0x2, 0x1f ;  /* 0x08401f0000047f89 */ /* 0x000fe800000e0000 */
[----:B-1----:R-:W-:Y:S01]  /*48e0*/  STL.64 [R1+0x78], R6 ;  /* 0x0000780601007387 */ /* 0x002fe20000100a00 */
[----:B0-----:R-:W-:-:S06]  /*48f0*/  IMAD.MOV.U32 R5, RZ, RZ, R52 ;  /* 0x000000ffff057224 */ /* 0x001fcc00078e0034 */
        /* <DEDUP_REMOVED lines=18> */
.L_x_9437:
        /* <DEDUP_REMOVED lines=20> */
.L_x_9344:
[----:B------:R-:W-:Y:S01]  /*4b60*/  IMAD.MOV.U32 R4, RZ, RZ, R41 ;  /* 0x000000ffff047224 */ /* 0x000fe200078e0029 */
[----:B------:R-:W-:Y:S01]  /*4b70*/  PRMT R11, R11, 0x7610, R52 ;  /* 0x000076100b0b7816 */ /* 0x000fe20000000034 */
[----:B------:R-:W-:Y:S01]  /*4b80*/  IMAD.MOV.U32 R41, RZ, RZ, R40 ;  /* 0x000000ffff297224 */ /* 0x000fe200078e0028 */
[----:B------:R-:W-:Y:S02]  /*4b90*/  PRMT R52, R52, 0x5410, R52 ;  /* 0x0000541034347816 */ /* 0x000fe40000000034 */
.L_x_9345:
[----:B------:R-:W-:Y:S05]  /*4ba0*/  BSYNC B1 ;  /* 0x0000000000017941 */ /* 0x000fea0003800000 */
.L_x_9343:
        /* <DEDUP_REMOVED lines=11> */
.L_x_9347:
[----:B------:R-:W-:Y:S01]  /*4c60*/  IMAD.MOV.U32 R10, RZ, RZ, R4 ;  /* 0x000000ffff0a7224 */ /* 0x000fe200078e0004 */
[----:B------:R-:W-:Y:S01]  /*4c70*/  PRMT R43, R43, 0x7610, R11 ;  /* 0x000076102b2b7816 */ /* 0x000fe2000000000b */
[----:B------:R-:W-:Y:S01]  /*4c80*/  IMAD.MOV.U32 R40, RZ, RZ, R39 ;  /* 0x000000ffff287224 */ /* 0x000fe200078e0027 */
[----:B------:R-:W-:Y:S02]  /*4c90*/  PRMT R52, R0, 0x7632, R52 ;  /* 0x0000763200347816 */ /* 0x000fe40000000034 */
.L_x_9348:
[----:B------:R-:W-:Y:S05]  /*4ca0*/  BSYNC B1 ;  /* 0x0000000000017941 */ /* 0x000fea0003800000 */
.L_x_9346:
        /* <DEDUP_REMOVED lines=11> */
.L_x_9350:
[----:B------:R-:W-:Y:S01]  /*4d60*/  IMAD.MOV.U32 R4, RZ, RZ, R10 ;  /* 0x000000ffff047224 */ /* 0x000fe200078e000a */
[----:B------:R-:W-:Y:S01]  /*4d70*/  PRMT R11, R11, 0x7610, R43 ;  /* 0x000076100b0b7816 */ /* 0x000fe2000000002b */
[----:B------:R-:W-:Y:S01]  /*4d80*/  IMAD.MOV.U32 R39, RZ, RZ, R38 ;  /* 0x000000ffff277224 */ /* 0x000fe200078e0026 */
[----:B------:R-:W-:Y:S02]  /*4d90*/  PRMT R0, R0, 0x5410, R0 ;  /* 0x0000541000007816 */ /* 0x000fe40000000000 */
.L_x_9351:
[----:B------:R-:W-:Y:S05]  /*4da0*/  BSYNC B1 ;  /* 0x0000000000017941 */ /* 0x000fea0003800000 */
.L_x_9349:
        /* <DEDUP_REMOVED lines=11> */
.L_x_9353:
[----:B------:R-:W-:Y:S01]  /*4e60*/  IMAD.MOV.U32 R10, RZ, RZ, R4 ;  /* 0x000000ffff0a7224 */ /* 0x000fe200078e0004 */
[----:B------:R-:W-:Y:S01]  /*4e70*/  PRMT R43, R43, 0x7610, R11 ;  /* 0x000076102b2b7816 */ /* 0x000fe2000000000b */
[----:B------:R-:W-:Y:S01]  /*4e80*/  IMAD.MOV.U32 R38, RZ, RZ, R37 ;  /* 0x000000ffff267224 */ /* 0x000fe200078e0025 */
[----:B------:R-:W-:Y:S02]  /*4e90*/  PRMT R0, R54, 0x7632, R0 ;  /* 0x0000763236007816 */ /* 0x000fe40000000000 */
.L_x_9354:
[----:B------:R-:W-:Y:S05]  /*4ea0*/  BSYNC B1 ;  /* 0x0000000000017941 */ /* 0x000fea0003800000 */
.L_x_9352:
        /* <DEDUP_REMOVED lines=11> */
.L_x_9356:
[----:B------:R-:W-:Y:S01]  /*4f60*/  IMAD.MOV.U32 R4, RZ, RZ, R10 ;  /* 0x000000ffff047224 */ /* 0x000fe200078e000a */
[----:B------:R-:W-:Y:S01]  /*4f70*/  PRMT R11, R43, 0x7632, R11 ;  /* 0x000076322b0b7816 */ /* 0x000fe2000000000b */
[----:B------:R-:W-:Y:S01]  /*4f80*/  IMAD.MOV.U32 R37, RZ, RZ, R36 ;  /* 0x000000ffff257224 */ /* 0x000fe200078e0024 */
[----:B------:R-:W-:Y:S02]  /*4f90*/  PRMT R54, R54, 0x5410, R54 ;  /* 0x0000541036367816 */ /* 0x000fe40000000036 */
.L_x_9357:
[----:B------:R-:W-:Y:S05]  /*4fa0*/  BSYNC B1 ;  /* 0x0000000000017941 */ /* 0x000fea0003800000 */
.L_x_9355:
        /* <DEDUP_REMOVED lines=11> */
.L_x_9359:
[----:B------:R-:W-:Y:S01]  /*5060*/  IMAD.MOV.U32 R10, RZ, RZ, R4 ;  /* 0x000000ffff0a7224 */ /* 0x000fe200078e0004 */
[----:B------:R-:W-:Y:S01]  /*5070*/  PRMT R43, R11, 0x7610, R43 ;  /* 0x000076100b2b7816 */ /* 0x000fe2000000002b */
[----:B------:R-:W-:Y:S01]  /*5080*/  IMAD.MOV.U32 R36, RZ, RZ, R35 ;  /* 0x000000ffff247224 */ /* 0x000fe200078e0023 */
[----:B------:R-:W-:Y:S02]  /*5090*/  PRMT R54, R53, 0x7632, R54 ;  /* 0x0000763235367816 */ /* 0x000fe40000000036 */
.L_x_9360:
[----:B------:R-:W-:Y:S05]  /*50a0*/  BSYNC B1 ;  /* 0x0000000000017941 */ /* 0x000fea0003800000 */
.L_x_9358:
        /* <DEDUP_REMOVED lines=11> */
.L_x_9362:
[----:B------:R-:W-:Y:S01]  /*5160*/  IMAD.MOV.U32 R4, RZ, RZ, R10 ;  /* 0x000000ffff047224 */ /* 0x000fe200078e000a */
[----:B------:R-:W-:Y:S01]  /*5170*/  PRMT R11, R43, 0x7610, R11 ;  /* 0x000076102b0b7816 */ /* 0x000fe2000000000b */
[----:B------:R-:W-:Y:S01]  /*5180*/  IMAD.MOV.U32 R35, RZ, RZ, R34 ;  /* 0x000000ffff237224 */ /* 0x000fe200078e0022 */
[----:B------:R-:W-:Y:S02]  /*5190*/  PRMT R53, R53, 0x5410, R53 ;  /* 0x0000541035357816 */ /* 0x000fe40000000035 */
.L_x_9363:
[----:B------:R-:W-:Y:S05]  /*51a0*/  BSYNC B1 ;  /* 0x0000000000017941 */ /* 0x000fea0003800000 */
.L_x_9361:
        /* <DEDUP_REMOVED lines=11> */
.L_x_9365:
[----:B------:R-:W-:Y:S01]  /*5260*/  IMAD.MOV.U32 R10, RZ, RZ, R4 ;  /* 0x000000ffff0a7224 */ /* 0x000fe200078e0004 */
[----:B------:R-:W-:Y:S01]  /*5270*/  PRMT R43, R11, 0x7610, R43 ;  /* 0x000076100b2b7816 */ /* 0x000fe2000000002b */
[----:B------:R-:W-:Y:S01]  /*5280*/  IMAD.MOV.U32 R34, RZ, RZ, R3 ;  /* 0x000000ffff227224 */ /* 0x000fe200078e0003 */
[----:B------:R-:W-:Y:S02]  /*5290*/  PRMT R53, R57, 0x7610, R53 ;  /* 0x0000761039357816 */ /* 0x000fe40000000035 */
.L_x_9366:
[----:B------:R-:W-:Y:S05]  /*52a0*/  BSYNC B1 ;  /* 0x0000000000017941 */ /* 0x000fea0003800000 */
.L_x_9364:
        /* <DEDUP_REMOVED lines=11> */
.L_x_9368:
[----:B------:R-:W-:Y:S01]  /*5360*/  IMAD.MOV.U32 R4, RZ, RZ, R10 ;  /* 0x000000ffff047224 */ /* 0x000fe200078e000a */
[----:B------:R-:W-:Y:S01]  /*5370*/  PRMT R11, R11, 0x5410, R43 ;  /* 0x000054100b0b7816 */ /* 0x000fe2000000002b */
[----:B------:R-:W-:Y:S01]  /*5380*/  IMAD.MOV.U32 R3, RZ, RZ, R2 ;  /* 0x000000ffff037224 */ /* 0x000fe200078e0002 */
[----:B------:R-:W-:Y:S02]  /*5390*/  PRMT R57, R55, 0x7632, R57 ;  /* 0x0000763237397816 */ /* 0x000fe40000000039 */
.L_x_9369:
[----:B------:R-:W-:Y:S05]  /*53a0*/  BSYNC B1 ;  /* 0x0000000000017941 */ /* 0x000fea0003800000 */
.L_x_9367:
        /* <DEDUP_REMOVED lines=11> */
.L_x_9371:
[----:B------:R-:W-:Y:S01]  /*5460*/  IMAD.MOV.U32 R10, RZ, RZ, R4 ;  /* 0x000000ffff0a7224 */ /* 0x000fe200078e0004 */
[----:B------:R-:W-:Y:S01]  /*5470*/  PRMT R11, R11, 0x7632, R11 ;  /* 0x000076320b0b7816 */ /* 0x000fe2000000000b */
[----:B------:R-:W-:Y:S01]  /*5480*/  IMAD.MOV.U32 R2, RZ, RZ, R13 ;  /* 0x000000ffff027224 */ /* 0x000fe200078e000d */
[----:B------:R-:W-:Y:S02]  /*5490*/  PRMT R55, R55, 0x5410, R56 ;  /* 0x0000541037377816 */ /* 0x000fe40000000038 */
.L_x_9372:
[----:B------:R-:W-:Y:S05]  /*54a0*/  BSYNC B1 ;  /* 0x0000000000017941 */ /* 0x000fea0003800000 */
.L_x_9370:
        /* <DEDUP_REMOVED lines=11> */
.L_x_9374:
[----:B------:R-:W-:Y:S01]  /*5560*/  IMAD.MOV.U32 R4, RZ, RZ, R10 ;  /* 0x000000ffff047224 */ /* 0x000fe200078e000a */
[----:B------:R-:W-:Y:S01]  /*5570*/  PRMT R43, R11, 0x7610, R43 ;  /* 0x000076100b2b7816 */ /* 0x000fe2000000002b */
[----:B------:R-:W-:Y:S01]  /*5580*/  IMAD.MOV.U32 R13, RZ, RZ, R12 ;  /* 0x000000ffff0d7224 */ /* 0x000fe200078e000c */
[----:B------:R-:W-:Y:S02]  /*5590*/  PRMT R56, R55, 0x7610, R56 ;  /* 0x0000761037387816 */ /* 0x000fe40000000038 */
.L_x_9375:
[----:B------:R-:W-:Y:S05]  /*55a0*/  BSYNC B1 ;  /* 0x0000000000017941 */ /* 0x000fea0003800000 */
.L_x_9373:
        /* <DEDUP_REMOVED lines=11> */
.L_x_9377:
[----:B------:R-:W-:Y:S01]  /*5660*/  IMAD.MOV.U32 R10, RZ, RZ, R4 ;  /* 0x000000ffff0a7224 */ /* 0x000fe200078e0004 */
[----:B------:R-:W-:Y:S01]  /*5670*/  PRMT R11, R43, 0x7610, R11 ;  /* 0x000076102b0b7816 */ /* 0x000fe2000000000b */
[----:B------:R-:W-:Y:S01]  /*5680*/  IMAD.MOV.U32 R12, RZ, RZ, R15 ;  /* 0x000000ffff0c7224 */ /* 0x000fe200078e000f */
[----:B------:R-:W-:Y:S02]  /*5690*/  PRMT R55, R59, 0x7610, R55 ;  /* 0x000076103b377816 */ /* 0x000fe40000000037 */
.L_x_9378:
[----:B------:R-:W-:Y:S05]  /*56a0*/  BSYNC B1 ;  /* 0x0000000000017941 */ /* 0x000fea0003800000 */
.L_x_9376:
        /* <DEDUP_REMOVED lines=11> */
.L_x_9380:
[----:B------:R-:W-:Y:S01]  /*5760*/  IMAD.MOV.U32 R4, RZ, RZ, R10 ;  /* 0x000000ffff047224 */ /* 0x000fe200078e000a */
[----:B------:R-:W-:Y:S01]  /*5770*/  PRMT R11, R11, 0x5410, R11 ;  /* 0x000054100b0b7816 */ /* 0x000fe2000000000b */
[----:B------:R-:W-:Y:S01]  /*5780*/  IMAD.MOV.U32 R15, RZ, RZ, R14 ;  /* 0x000000ffff0f7224 */ /* 0x000fe200078e000e */
[----:B------:R-:W-:Y:S02]  /*5790*/  PRMT R59, R57, 0x7632, R59 ;  /* 0x00007632393b7816 */ /* 0x000fe4000000003b */
.L_x_9381:
[----:B------:R-:W-:Y:S05]  /*57a0*/  BSYNC B1 ;  /* 0x0000000000017941 */ /* 0x000fea0003800000 */
.L_x_9379:
        /* <DEDUP_REMOVED lines=11> */
.L_x_9383:
[----:B------:R-:W-:Y:S01]  /*5860*/  IMAD.MOV.U32 R10, RZ, RZ, R4 ;  /* 0x000000ffff0a7224 */ /* 0x000fe200078e0004 */
[----:B------:R-:W-:Y:S01]  /*5870*/  PRMT R43, R43, 0x7610, R11 ;  /* 0x000076102b2b7816 */ /* 0x000fe2000000000b */
[----:B------:R-:W-:Y:S01]  /*5880*/  IMAD.MOV.U32 R14, RZ, RZ, R17 ;  /* 0x000000ffff0e7224 */ /* 0x000fe200078e0011 */
[----:B------:R-:W-:Y:S02]  /*5890*/  PRMT R57, R57, 0x7610, R58 ;  /* 0x0000761039397816 */ /* 0x000fe4000000003a */
.L_x_9384:
[----:B------:R-:W-:Y:S05]  /*58a0*/  BSYNC B1 ;  /* 0x0000000000017941 */ /* 0x000fea0003800000 */
.L_x_9382:
        /* <DEDUP_REMOVED lines=11> */
.L_x_9386:
[----:B------:R-:W-:Y:S01]  /*5960*/  IMAD.MOV.U32 R4, RZ, RZ, R10 ;  /* 0x000000ffff047224 */ /* 0x000fe200078e000a */
[----:B------:R-:W-:Y:S01]  /*5970*/  PRMT R11, R11, 0x7610, R43 ;  /* 0x000076100b0b7816 */ /* 0x000fe2000000002b */
[----:B------:R-:W-:Y:S01]  /*5980*/  IMAD.MOV.U32 R17, RZ, RZ, R16 ;  /* 0x000000ffff117224 */ /* 0x000fe200078e0010 */
[----:B------:R-:W-:Y:S02]  /*5990*/  PRMT R58, R58, 0x7610, R56 ;  /* 0x000076103a3a7816 */ /* 0x000fe40000000038 */
.L_x_9387:
[----:B------:R-:W-:Y:S05]  /*59a0*/  BSYNC B1 ;  /* 0x0000000000017941 */ /* 0x000fea0003800000 */
.L_x_9385:
        /* <DEDUP_REMOVED lines=11> */
.L_x_9389:
[----:B------:R-:W-:Y:S01]  /*5a60*/  IMAD.MOV.U32 R10, RZ, RZ, R4 ;  /* 0x000000ffff0a7224 */ /* 0x000fe200078e0004 */
[----:B------:R-:W-:Y:S01]  /*5a70*/  PRMT R11, R11, 0x7632, R11 ;  /* 0x000076320b0b7816 */ /* 0x000fe2000000000b */
[----:B------:R-:W-:Y:S01]  /*5a80*/  IMAD.MOV.U32 R16, RZ, RZ, R19 ;  /* 0x000000ffff107224 */ /* 0x000fe200078e0013 */
[----:B------:R-:W-:Y:S02]  /*5a90*/  PRMT R56, R56, 0x5410, R60 ;  /* 0x0000541038387816 */ /* 0x000fe4000000003c */
.L_x_9390:
[----:B------:R-:W-:Y:S05]  /*5aa0*/  BSYNC B1 ;  /* 0x0000000000017941 */ /* 0x000fea0003800000 */
.L_x_9388:
        /* <DEDUP_REMOVED lines=11> */
.L_x_9392:
[----:B------:R-:W-:Y:S01]  /*5b60*/  IMAD.MOV.U32 R4, RZ, RZ, R10 ;  /* 0x000000ffff047224 */ /* 0x000fe200078e000a */
[----:B------:R-:W-:Y:S01]  /*5b70*/  PRMT R11, R11, 0x5410, R11 ;  /* 0x000054100b0b7816 */ /* 0x000fe2000000000b */
[----:B------:R-:W-:Y:S01]  /*5b80*/  IMAD.MOV.U32 R19, RZ, RZ, R18 ;  /* 0x000000ffff137224 */ /* 0x000fe200078e0012 */
[----:B------:R-:W-:Y:S02]  /*5b90*/  PRMT R60, R59, 0x7632, R60 ;  /* 0x000076323b3c7816 */ /* 0x000fe4000000003c */
.L_x_9393:
[----:B------:R-:W-:Y:S05]  /*5ba0*/  BSYNC B1 ;  /* 0x0000000000017941 */ /* 0x000fea0003800000 */
.L_x_9391:
        /* <DEDUP_REMOVED lines=11> */
.L_x_9395:
[----:B------:R-:W-:Y:S01]  /*5c60*/  IMAD.MOV.U32 R10, RZ, RZ, R4 ;  /* 0x000000ffff0a7224 */ /* 0x000fe200078e0004 */
[----:B------:R-:W-:Y:S01]  /*5c70*/  PRMT R43, R43, 0x7610, R11 ;  /* 0x000076102b2b7816 */ /* 0x000fe2000000000b */
[----:B------:R-:W-:Y:S01]  /*5c80*/  IMAD.MOV.U32 R18, RZ, RZ, R21 ;  /* 0x000000ffff127224 */ /* 0x000fe200078e0015 */
[----:B------:R-:W-:Y:S02]  /*5c90*/  PRMT R59, R59, 0x7610, R60 ;  /* 0x000076103b3b7816 */ /* 0x000fe4000000003c */
.L_x_9396:
[----:B------:R-:W-:Y:S05]  /*5ca0*/  BSYNC B1 ;  /* 0x0000000000017941 */ /* 0x000fea0003800000 */
.L_x_9394:
        /* <DEDUP_REMOVED lines=11> */
.L_x_9398:
[----:B------:R-:W-:Y:S01]  /*5d60*/  IMAD.MOV.U32 R4, RZ, RZ, R10 ;  /* 0x000000ffff047224 */ /* 0x000fe200078e000a */
[----:B------:R-:W-:Y:S01]  /*5d70*/  PRMT R11, R43, 0x7632, R11 ;  /* 0x000076322b0b7816 */ /* 0x000fe2000000000b */
[----:B------:R-:W-:Y:S01]  /*5d80*/  IMAD.MOV.U32 R21, RZ, RZ, R20 ;  /* 0x000000ffff157224 */ /* 0x000fe200078e0014 */
[----:B------:R-:W-:Y:S02]  /*5d90*/  PRMT R60, R60, 0x5410, R58 ;  /* 0x000054103c3c7816 */ /* 0x000fe4000000003a */
.L_x_9399:
[----:B------:R-:W-:Y:S05]  /*5da0*/  BSYNC B1 ;  /* 0x0000000000017941 */ /* 0x000fea0003800000 */
.L_x_9397:
        /* <DEDUP_REMOVED lines=11> */
.L_x_9401:
[----:B------:R-:W-:Y:S01]  /*5e60*/  IMAD.MOV.U32 R10, RZ, RZ, R4 ;  /* 0x000000ffff0a7224 */ /* 0x000fe200078e0004 */
[----:B------:R-:W-:Y:S01]  /*5e70*/  PRMT R11, R11, 0x5410, R11 ;  /* 0x000054100b0b7816 */ /* 0x000fe2000000000b */
[----:B------:R-:W-:Y:S01]  /*5e80*/  IMAD.MOV.U32 R20, RZ, RZ, R23 ;  /* 0x000000ffff147224 */ /* 0x000fe200078e0017 */
[----:B------:R-:W-:Y:S02]  /*5e90*/  PRMT R58, R47, 0x7632, R58 ;  /* 0x000076322f3a7816 */ /* 0x000fe4000000003a */
.L_x_9402:
[----:B------:R-:W-:Y:S05]  /*5ea0*/  BSYNC B1 ;  /* 0x0000000000017941 */ /* 0x000fea0003800000 */
.L_x_9400:
        /* <DEDUP_REMOVED lines=11> */
.L_x_9404:
[----:B------:R-:W-:Y:S01]  /*5f60*/  IMAD.MOV.U32 R4, RZ, RZ, R10 ;  /* 0x000000ffff047224 */ /* 0x000fe200078e000a */
[----:B------:R-:W-:Y:S01]  /*5f70*/  PRMT R11, R11, 0x7632, R11 ;  /* 0x000076320b0b7816 */ /* 0x000fe2000000000b */
[----:B------:R-:W-:Y:S01]  /*5f80*/  IMAD.MOV.U32 R23, RZ, RZ, R22 ;  /* 0x000000ffff177224 */ /* 0x000fe200078e0016 */
[----:B------:R-:W-:Y:S02]  /*5f90*/  PRMT R47, R47, 0x7610, R46 ;  /* 0x000076102f2f7816 */ /* 0x000fe4000000002e */
.L_x_9405:
[----:B------:R-:W-:Y:S05]  /*5fa0*/  BSYNC B1 ;  /* 0x0000000000017941 */ /* 0x000fea0003800000 */
.L_x_9403:
        /* <DEDUP_REMOVED lines=11> */
.L_x_9407:
[----:B------:R-:W-:Y:S01]  /*6060*/  IMAD.MOV.U32 R10, RZ, RZ, R4 ;  /* 0x000000ffff0a7224 */ /* 0x000fe200078e0004 */
[----:B------:R-:W-:Y:S01]  /*6070*/  PRMT R11, R11, 0x5410, R11 ;  /* 0x000054100b0b7816 */ /* 0x000fe2000000000b */
[----:B------:R-:W-:Y:S01]  /*6080*/  IMAD.MOV.U32 R22, RZ, RZ, R25 ;  /* 0x000000ffff167224 */ /* 0x000fe200078e0019 */
[----:B------:R-:W-:Y:S02]  /*6090*/  PRMT R46, R46, 0x7610, R61 ;  /* 0x000076102e2e7816 */ /* 0x000fe4000000003d */
.L_x_9408:
[----:B------:R-:W-:Y:S05]  /*60a0*/  BSYNC B1 ;  /* 0x0000000000017941 */ /* 0x000fea0003800000 */
.L_x_9406:
        /* <DEDUP_REMOVED lines=11> */
.L_x_9410:
[----:B------:R-:W-:Y:S01]  /*6160*/  IMAD.MOV.U32 R4, RZ, RZ, R10 ;  /* 0x000000ffff047224 */ /* 0x000fe200078e000a */
[----:B------:R-:W-:Y:S01]  /*6170*/  PRMT R43, R43, 0x7610, R11 ;  /* 0x000076102b2b7816 */ /* 0x000fe2000000000b */
[----:B------:R-:W-:Y:S01]  /*6180*/  IMAD.MOV.U32 R25, RZ, RZ, R24 ;  /* 0x000000ffff197224 */ /* 0x000fe200078e0018 */
[----:B------:R-:W-:Y:S02]  /*6190*/  PRMT R61, R61, 0x5410, R46 ;  /* 0x000054103d3d7816 */ /* 0x000fe4000000002e */
.L_x_9411:
[----:B------:R-:W-:Y:S05]  /*61a0*/  BSYNC B1 ;  /* 0x0000000000017941 */ /* 0x000fea0003800000 */
.L_x_9409:
        /* <DEDUP_REMOVED lines=11> */
.L_x_9413:
[----:B------:R-:W-:Y:S01]  /*6260*/  IMAD.MOV.U32 R10, RZ, RZ, R4 ;  /* 0x000000ffff0a7224 */ /* 0x000fe200078e0004 */
[----:B------:R-:W-:Y:S01]  /*6270*/  PRMT R11, R11, 0x7610, R43 ;  /* 0x000076100b0b7816 */ /* 0x000fe2000000002b */
[----:B------:R-:W-:Y:S01]  /*6280*/  IMAD.MOV.U32 R24, RZ, RZ, R27 ;  /* 0x000000ffff187224 */ /* 0x000fe200078e001b */
[----:B------:R-:W-:Y:S02]  /*6290*/  PRMT R46, R48, 0x7632, R46 ;  /* 0x00007632302e7816 */ /* 0x000fe4000000002e */
.L_x_9414:
[----:B------:R-:W-:Y:S05]  /*62a0*/  BSYNC B1 ;  /* 0x0000000000017941 */ /* 0x000fea0003800000 */
.L_x_9412:
        /* <DEDUP_REMOVED lines=11> */
.L_x_9416:
[----:B------:R-:W-:Y:S01]  /*6360*/  IMAD.MOV.U32 R4, RZ, RZ, R10 ;  /* 0x000000ffff047224 */ /* 0x000fe200078e000a */
[----:B------:R-:W-:Y:S01]  /*6370*/  PRMT R11, R11, 0x7632, R11 ;  /* 0x000076320b0b7816 */ /* 0x000fe2000000000b */
[----:B------:R-:W-:Y:S01]  /*6380*/  IMAD.MOV.U32 R27, RZ, RZ, R26 ;  /* 0x000000ffff1b7224 */ /* 0x000fe200078e001a */
[----:B------:R-:W-:Y:S02]  /*6390*/  PRMT R48, R48, 0x5410, R48 ;  /* 0x0000541030307816 */ /* 0x000fe40000000030 */
.L_x_9417:
[----:B------:R-:W-:Y:S05]  /*63a0*/  BSYNC B1 ;  /* 0x0000000000017941 */ /* 0x000fea0003800000 */
.L_x_9415:
        /* <DEDUP_REMOVED lines=11> */
.L_x_9419:
[----:B------:R-:W-:Y:S01]  /*6460*/  IMAD.MOV.U32 R10, RZ, RZ, R4 ;  /* 0x000000ffff0a7224 */ /* 0x000fe200078e0004 */
[----:B------:R-:W-:Y:S01]  /*6470*/  PRMT R43, R11, 0x7610, R43 ;  /* 0x000076100b2b7816 */ /* 0x000fe2000000002b */
[----:B------:R-:W-:Y:S01]  /*6480*/  IMAD.MOV.U32 R26, RZ, RZ, R29 ;  /* 0x000000ffff1a7224 */ /* 0x000fe200078e001d */
[----:B------:R-:W-:Y:S02]  /*6490*/  PRMT R48, R61, 0x7610, R48 ;  /* 0x000076103d307816 */ /* 0x000fe40000000030 */
.L_x_9420:
[----:B------:R-:W-:Y:S05]  /*64a0*/  BSYNC B1 ;  /* 0x0000000000017941 */ /* 0x000fea0003800000 */
.L_x_9418:
        /* <DEDUP_REMOVED lines=11> */
.L_x_9422:
[----:B------:R-:W-:Y:S01]  /*6560*/  IMAD.MOV.U32 R4, RZ, RZ, R10 ;  /* 0x000000ffff047224 */ /* 0x000fe200078e000a */
[----:B------:R-:W-:Y:S01]  /*6570*/  PRMT R11, R43, 0x7610, R11 ;  /* 0x000076102b0b7816 */ /* 0x000fe2000000000b */
[----:B------:R-:W-:Y:S01]  /*6580*/  IMAD.MOV.U32 R29, RZ, RZ, R28 ;  /* 0x000000ffff1d7224 */ /* 0x000fe200078e001c */
[----:B------:R-:W-:Y:S02]  /*6590*/  PRMT R61, R47, 0x7610, R61 ;  /* 0x000076102f3d7816 */ /* 0x000fe4000000003d */
.L_x_9423:
[----:B------:R-:W-:Y:S05]  /*65a0*/  BSYNC B1 ;  /* 0x0000000000017941 */ /* 0x000fea0003800000 */
.L_x_9421:
        /* <DEDUP_REMOVED lines=11> */
.L_x_9425:
[----:B------:R-:W-:Y:S01]  /*6660*/  IMAD.MOV.U32 R10, RZ, RZ, R4 ;  /* 0x000000ffff0a7224 */ /* 0x000fe200078e0004 */
[----:B------:R-:W-:Y:S01]  /*6670*/  PRMT R43, R11, 0x7610, R43 ;  /* 0x000076100b2b7816 */ /* 0x000fe2000000002b */
[----:B------:R-:W-:Y:S01]  /*6680*/  IMAD.MOV.U32 R28, RZ, RZ, R31 ;  /* 0x000000ffff1c7224 */ /* 0x000fe200078e001f */
[----:B------:R-:W-:Y:S02]  /*6690*/  PRMT R47, R49, 0x7632, R47 ;  /* 0x00007632312f7816 */ /* 0x000fe4000000002f */
.L_x_9426:
[----:B------:R-:W-:Y:S05]  /*66a0*/  BSYNC B1 ;  /* 0x0000000000017941 */ /* 0x000fea0003800000 */
.L_x_9424:
        /* <DEDUP_REMOVED lines=11> */
.L_x_9428:
[----:B------:R-:W-:Y:S01]  /*6760*/  IMAD.MOV.U32 R4, RZ, RZ, R10 ;  /* 0x000000ffff047224 */ /* 0x000fe200078e000a */
[----:B------:R-:W-:Y:S01]  /*6770*/  PRMT R11, R11, 0x5410, R43 ;  /* 0x000054100b0b7816 */ /* 0x000fe2000000002b */
[----:B------:R-:W-:Y:S01]  /*6780*/  IMAD.MOV.U32 R31, RZ, RZ, R30 ;  /* 0x000000ffff1f7224 */ /* 0x000fe200078e001e */
[----:B------:R-:W-:Y:S02]  /*6790*/  PRMT R49, R49, 0x5410, R49 ;  /* 0x0000541031317816 */ /* 0x000fe40000000031 */
.L_x_9429:
[----:B------:R-:W-:Y:S05]  /*67a0*/  BSYNC B1 ;  /* 0x0000000000017941 */ /* 0x000fea0003800000 */
.L_x_9427:
        /* <DEDUP_REMOVED lines=11> */
.L_x_9431:
[----:B------:R-:W-:Y:S01]  /*6860*/  IMAD.MOV.U32 R10, RZ, RZ, R4 ;  /* 0x000000ffff0a7224 */ /* 0x000fe200078e0004 */
[----:B------:R-:W-:Y:S01]  /*6870*/  PRMT R43, R43, 0x7610, R11 ;  /* 0x000076102b2b7816 */ /* 0x000fe2000000000b */
[----:B------:R-:W-:Y:S01]  /*6880*/  IMAD.MOV.U32 R30, RZ, RZ, R33 ;  /* 0x000000ffff1e7224 */ /* 0x000fe200078e0021 */
[----:B------:R-:W-:Y:S02]  /*6890*/  PRMT R49, R50, 0x7610, R49 ;  /* 0x0000761032317816 */ /* 0x000fe40000000031 */
.L_x_9432:
[----:B------:R-:W-:Y:S05]  /*68a0*/  BSYNC B1 ;  /* 0x0000000000017941 */ /* 0x000fea0003800000 */
.L_x_9430:
        /* <DEDUP_REMOVED lines=11> */
.L_x_9434:
[----:B------:R-:W-:Y:S01]  /*6960*/  PRMT R50, R62, 0x7610, R50 ;  /* 0x000076103e327816 */ /* 0x000fe20000000032 */
[----:B------:R-:W-:Y:S01]  /*6970*/  IMAD.MOV.U32 R33, RZ, RZ, R32 ;  /* 0x000000ffff217224 */ /* 0x000fe200078e0020 */
[C---:B------:R-:W-:Y:S01]  /*6980*/  PRMT R11, R43.reuse, 0x7632, R11 ;  /* 0x000076322b0b7816 */ /* 0x040fe2000000000b */
[----:B------:R-:W-:Y:S01]  /*6990*/  IMAD.MOV.U32 R4, RZ, RZ, R10 ;  /* 0x000000ffff047224 */ /* 0x000fe200078e000a */
[----:B------:R-:W-:Y:S01]  /*69a0*/  PRMT R62, R43, 0x7632, R62 ;  /* 0x000076322b3e7816 */ /* 0x000fe2000000003e */
[----:B------:R-:W-:Y:S02]  /*69b0*/  IMAD.MOV.U32 R32, RZ, RZ, R10 ;  /* 0x000000ffff207224 */ /* 0x000fe400078e000a */
.L_x_9435:
[----:B------:R-:W-:Y:S05]  /*69c0*/  BSYNC B1 ;  /* 0x0000000000017941 */ /* 0x000fea0003800000 */
.L_x_9433:
[----:B------:R-:W-:Y:S02]  /*69d0*/  IADD3 R8, R8, 0x4, RZ ;  /* 0x0000000408087810 */ /* 0x000fe40007ffe0ff */
[----:B------:R-:W-:Y:S01]  /*69e0*/  IADD3 R7, R7, 0x2, RZ ;  /* 0x0000000207077810 */ /* 0x000fe20007ffe0ff */
[----:B------:R-:W-:Y:S01]  /*69f0*/  @!P1 CALL.REL.NOINC `(.L_x_9436) ;  /* 0x0000001000009944 */ /* 0x000fe20003c00000 */
[----:B------:R-:W-:Y:S05]  /*6a00*/  BRA `(.L_x_9437) ;  /* 0xffffe01000007947 */ /* 0x000fea000383ffff */
.L_x_9436:
[----:B------:R-:W-:Y:S01]  /*6a10*/  FADD.FTZ R42, R5, R42 ;  /* 0x0000002a052a7221 */ /* 0x000fe20000010000 */
[----:B------:R-:W-:Y:S01]  /*6a20*/  PRMT R62, R11, 0x7610, R62 ;  /* 0x000076100b3e7816 */ /* 0x000fe2000000003e */
[----:B------:R-:W-:-:S02]  /*6a30*/  IMAD.MOV.U32 R43, RZ, RZ, R6 ;  /* 0x000000ffff2b7224 */ /* 0x000fc400078e0006 */
[----:B------:R-:W-:Y:S02]  /*6a40*/  IMAD.MOV.U32 R32, RZ, RZ, R4 ;  /* 0x000000ffff207224 */ /* 0x000fe400078e0004 */
.L_x_9342:
[----:B------:R-:W-:Y:S05]  /*6a50*/  BSYNC B0 ;  /* 0x0000000000007941 */ /* 0x000fea0003800000 */
.L_x_9341:
[----:B0-----:R-:W-:Y:S01]  /*6a60*/  PRMT R4, R62, 0x5410, R50 ;  /* 0x000054103e047816 */ /* 0x001fe20000000032 */
        /* <DEDUP_REMOVED lines=104> */
.L_x_9534:
        /* <DEDUP_REMOVED lines=20> */
.L_x_9441:
[----:B------:R-:W-:Y:S01]  /*7230*/  IMAD.MOV.U32 R4, RZ, RZ, R41 ;  /* 0x000000ffff047224 */ /* 0x000fe200078e0029 */
[----:B------:R-:W-:Y:S01]  /*7240*/  PRMT R11, R11, 0x7610, R52 ;  /* 0x000076100b0b7816 */ /* 0x000fe20000000034 */
[----:B------:R-:W-:Y:S01]  /*7250*/  IMAD.MOV.U32 R41, RZ, RZ, R40 ;  /* 0x000000ffff297224 */ /* 0x000fe200078e0028 */
[----:B------:R-:W-:Y:S02]  /*7260*/  PRMT R52, R52, 0x5410, R52 ;  /* 0x0000541034347816 */ /* 0x000fe40000000034 */
.L_x_9442:
[----:B------:R-:W-:Y:S05]  /*7270*/  BSYNC B1 ;  /* 0x0000000000017941 */ /* 0x000fea0003800000 */
.L_x_9440:
        /* <DEDUP_REMOVED lines=11> */
.L_x_9444:
[----:B------:R-:W-:Y:S01]  /*7330*/  IMAD.MOV.U32 R10, RZ, RZ, R4 ;  /* 0x000000ffff0a7224 */ /* 0x000fe200078e0004 */
[----:B------:R-:W-:Y:S01]  /*7340*/  PRMT R43, R43, 0x7610, R11 ;  /* 0x000076102b2b7816 */ /* 0x000fe2000000000b */
[----:B------:R-:W-:Y:S01]  /*7350*/  IMAD.MOV.U32 R40, RZ, RZ, R39 ;  /* 0x000000ffff287224 */ /* 0x000fe200078e0027 */
[----:B------:R-:W-:Y:S02]  /*7360*/  PRMT R52, R0, 0x7632, R52 ;  /* 0x0000763200347816 */ /* 0x000fe40000000034 */
.L_x_9445:
[----:B------:R-:W-:Y:S05]  /*7370*/  BSYNC B1 ;  /* 0x0000000000017941 */ /* 0x000fea0003800000 */
.L_x_9443:
        /* <DEDUP_REMOVED lines=11> */
.L_x_9447:
[----:B------:R-:W-:Y:S01]  /*7430*/  IMAD.MOV.U32 R4, RZ, RZ, R10 ;  /* 0x000000ffff047224 */ /* 0x000fe200078e000a */
[----:B------:R-:W-:Y:S01]  /*7440*/  PRMT R11, R11, 0x7610, R43 ;  /* 0x000076100b0b7816 */ /* 0x000fe2000000002b */
[----:B------:R-:W-:Y:S01]  /*7450*/  IMAD.MOV.U32 R39, RZ, RZ, R38 ;  /* 0x000000ffff277224 */ /* 0x000fe200078e0026 */
[----:B------:R-:W-:Y:S02]  /*7460*/  PRMT R0, R0, 0x5410, R0 ;  /* 0x0000541000007816 */ /* 0x000fe40000000000 */
.L_x_9448:
[----:B------:R-:W-:Y:S05]  /*7470*/  BSYNC B1 ;  /* 0x0000000000017941 */ /* 0x000fea0003800000 */
.L_x_9446:
        /* <DEDUP_REMOVED lines=11> */
.L_x_9450:
[----:B------:R-:W-:Y:S01]  /*7530*/  IMAD.MOV.U32 R10, RZ, RZ, R4 ;  /* 0x000000ffff0a7224 */ /* 0x000fe200078e0004 */
[----:B------:R-:W-:Y:S01]  /*7540*/  PRMT R43, R43, 0x7610, R11 ;  /* 0x000076102b2b7816 */ /* 0x000fe2000000000b */
[----:B------:R-:W-:Y:S01]  /*7550*/  IMAD.MOV.U32 R38, RZ, RZ, R37 ;  /* 0x000000ffff267224 */ /* 0x000fe200078e0025 */
[----:B------:R-:W-:Y:S02]  /*7560*/  PRMT R0, R54, 0x7632, R0 ;  /* 0x0000763236007816 */ /* 0x000fe40000000000 */
.L_x_9451:
[----:B------:R-:W-:Y:S05]  /*7570*/  BSYNC B1 ;  /* 0x0000000000017941 */ /* 0x000fea0003800000 */
.L_x_9449:
        /* <DEDUP_REMOVED lines=11> */
.L_x_9453:
[----:B------:R-:W-:Y:S01]  /*7630*/  IMAD.MOV.U32 R4, RZ, RZ, R10 ;  /* 0x000000ffff047224 */ /* 0x000fe200078e000a */
[----:B------:R-:W-:Y:S01]  /*7640*/  PRMT R11, R43, 0x7632, R11 ;  /* 0x000076322b0b7816 */ /* 0x000fe2000000000b */
[----:B------:R-:W-:Y:S01]  /*7650*/  IMAD.MOV.U32 R37, RZ, RZ, R36 ;  /* 0x000000ffff257224 */ /* 0x000fe200078e0024 */
[----:B------:R-:W-:Y:S02]  /*7660*/  PRMT R54, R54, 0x5410, R54 ;  /* 0x0000541036367816 */ /* 0x000fe40000000036 */
.L_x_9454:
[----:B------:R-:W-:Y:S05]  /*7670*/  BSYNC B1 ;  /* 0x0000000000017941 */ /* 0x000fea0003800000 */
.L_x_9452:
        /* <DEDUP_REMOVED lines=11> */
.L_x_9456:
[----:B------:R-:W-:Y:S01]  /*7730*/  IMAD.MOV.U32 R10, RZ, RZ, R4 ;  /* 0x000000ffff0a7224 */ /* 0x000fe200078e0004 */
[----:B------:R-:W-:Y:S01]  /*7740*/  PRMT R43, R11, 0x7610, R43 ;  /* 0x000076100b2b7816 */ /* 0x000fe2000000002b */
[----:B------:R-:W-:Y:S01]  /*7750*/  IMAD.MOV.U32 R36, RZ, RZ, R35 ;  /* 0x000000ffff247224 */ /* 0x000fe200078e0023 */
[----:B------:R-:W-:Y:S02]  /*7760*/  PRMT R54, R53, 0x7632, R54 ;  /* 0x0000763235367816 */ /* 0x000fe40000000036 */
.L_x_9457:
[----:B------:R-:W-:Y:S05]  /*7770*/  BSYNC B1 ;  /* 0x0000000000017941 */ /* 0x000fea0003800000 */
.L_x_9455:
        /* <DEDUP_REMOVED lines=11> */
.L_x_9459:
[----:B------:R-:W-:Y:S01]  /*7830*/  IMAD.MOV.U32 R4, RZ, RZ, R10 ;  /* 0x000000ffff047224 */ /* 0x000fe200078e000a */
[----:B------:R-:W-:Y:S01]  /*7840*/  PRMT R11, R43, 0x7610, R11 ;  /* 0x000076102b0b7816 */ /* 0x000fe2000000000b */
[----:B------:R-:W-:Y:S01]  /*7850*/  IMAD.MOV.U32 R35, RZ, RZ, R34 ;  /* 0x000000ffff237224 */ /* 0x000fe200078e0022 */
[----:B------:R-:W-:Y:S02]  /*7860*/  PRMT R53, R53, 0x5410, R53 ;  /* 0x0000541035357816 */ /* 0x000fe40000000035 */
.L_x_9460:
[----:B------:R-:W-:Y:S05]  /*7870*/  BSYNC B1 ;  /* 0x0000000000017941 */ /* 0x000fea0003800000 */
.L_x_9458:
        /* <DEDUP_REMOVED lines=11> */
.L_x_9462:
[----:B------:R-:W-:Y:S01]  /*7930*/  IMAD.MOV.U32 R10, RZ, RZ, R4 ;  /* 0x000000ffff0a7224 */ /* 0x000fe200078e0004 */
[----:B------:R-:W-:Y:S01]  /*7940*/  PRMT R43, R11, 0x7610, R43 ;  /* 0x000076100b2b7816 */ /* 0x000fe2000000002b */
[----:B------:R-:W-:Y:S01]  /*7950*/  IMAD.MOV.U32 R34, RZ, RZ, R3 ;  /* 0x000000ffff227224 */ /* 0x000fe200078e0003 */
[----:B------:R-:W-:Y:S02]  /*7960*/  PRMT R53, R57, 0x7610, R53 ;  /* 0x0000761039357816 */ /* 0x000fe40000000035 */
.L_x_9463:
[----:B------:R-:W-:Y:S05]  /*7970*/  BSYNC B1 ;  /* 0x0000000000017941 */ /* 0x000fea0003800000 */
.L_x_9461:
        /* <DEDUP_REMOVED lines=11> */
.L_x_9465:
[----:B------:R-:W-:Y:S01]  /*7a30*/  IMAD.MOV.U32 R4, RZ, RZ, R10 ;  /* 0x000000ffff047224 */ /* 0x000fe200078e000a */
[----:B------:R-:W-:Y:S01]  /*7a40*/  PRMT R11, R11, 0x5410, R43 ;  /* 0x000054100b0b7816 */ /* 0x000fe2000000002b */
[----:B------:R-:W-:Y:S01]  /*7a50*/  IMAD.MOV.U32 R3, RZ, RZ, R2 ;  /* 0x000000ffff037224 */ /* 0x000fe200078e0002 */
[----:B------:R-:W-:Y:S02]  /*7a60*/  PRMT R57, R55, 0x7632, R57 ;  /* 0x0000763237397816 */ /* 0x000fe40000000039 */
.L_x_9466:
[----:B------:R-:W-:Y:S05]  /*7a70*/  BSYNC B1 ;  /* 0x0000000000017941 */ /* 0x000fea0003800000 */
.L_x_9464:
        /* <DEDUP_REMOVED lines=11> */
.L_x_9468:
[----:B------:R-:W-:Y:S01]  /*7b30*/  IMAD.MOV.U32 R10, RZ, RZ, R4 ;  /* 0x000000ffff0a7224 */ /* 0x000fe200078e0004 */
[----:B------:R-:W-:Y:S01]  /*7b40*/  PRMT R11, R11, 0x7632, R11 ;  /* 0x000076320b0b7816 */ /* 0x000fe2000000000b */
[----:B------:R-:W-:Y:S01]  /*7b50*/  IMAD.MOV.U32 R2, RZ, RZ, R13 ;  /* 0x000000ffff027224 */ /* 0x000fe200078e000d */
[----:B------:R-:W-:Y:S02]  /*7b60*/  PRMT R55, R55, 0x5410, R56 ;  /* 0x0000541037377816 */ /* 0x000fe40000000038 */
.L_x_9469:
[----:B------:R-:W-:Y:S05]  /*7b70*/  BSYNC B1 ;  /* 0x0000000000017941 */ /* 0x000fea0003800000 */
.L_x_9467:
        /* <DEDUP_REMOVED lines=11> */
.L_x_9471:
[----:B------:R-:W-:Y:S01]  /*7c30*/  IMAD.MOV.U32 R4, RZ, RZ, R10 ;  /* 0x000000ffff047224 */ /* 0x000fe200078e000a */
[----:B------:R-:W-:Y:S01]  /*7c40*/  PRMT R43, R11, 0x7610, R43 ;  /* 0x000076100b2b7816 */ /* 0x000fe2000000002b */
[----:B------:R-:W-:Y:S01]  /*7c50*/  IMAD.MOV.U32 R13, RZ, RZ, R12 ;  /* 0x000000ffff0d7224 */ /* 0x000fe200078e000c */
[----:B------:R-:W-:Y:S02]  /*7c60*/  PRMT R56, R55, 0x7610, R56 ;  /* 0x0000761037387816 */ /* 0x000fe40000000038 */
.L_x_9472:
[----:B------:R-:W-:Y:S05]  /*7c70*/  BSYNC B1 ;  /* 0x0000000000017941 */ /* 0x000fea0003800000 */
.L_x_9470:
        /* <DEDUP_REMOVED lines=11> */
.L_x_9474:
[----:B------:R-:W-:Y:S01]  /*7d30*/  IMAD.MOV.U32 R10, RZ, RZ, R4 ;  /* 0x000000ffff0a7224 */ /* 0x000fe200078e0004 */
[----:B------:R-:W-:Y:S01]  /*7d40*/  PRMT R11, R43, 0x7610, R11 ;  /* 0x000076102b0b7816 */ /* 0x000fe2000000000b */
[----:B------:R-:W-:Y:S01]  /*7d50*/  IMAD.MOV.U32 R12, RZ, RZ, R15 ;  /* 0x000000ffff0c7224 */ /* 0x000fe200078e000f */
[----:B------:R-:W-:Y:S02]  /*7d60*/  PRMT R55, R59, 0x7610, R55 ;  /* 0x000076103b377816 */ /* 0x000fe40000000037 */
.L_x_9475:
[----:B------:R-:W-:Y:S05]  /*7d70*/  BSYNC B1 ;  /* 0x0000000000017941 */ /* 0x000fea0003800000 */
.L_x_9473:
        /* <DEDUP_REMOVED lines=11> */
.L_x_9477:
[----:B------:R-:W-:Y:S01]  /*7e30*/  IMAD.MOV.U32 R4, RZ, RZ, R10 ;  /* 0x000000ffff047224 */ /* 0x000fe200078e000a */
[----:B------:R-:W-:Y:S01]  /*7e40*/  PRMT R11, R11, 0x5410, R11 ;  /* 0x000054100b0b7816 */ /* 0x000fe2000000000b */
[----:B------:R-:W-:Y:S01]  /*7e50*/  IMAD.MOV.U32 R15, RZ, RZ, R14 ;  /* 0x000000ffff0f7224 */ /* 0x000fe200078e000e */
[----:B------:R-:W-:Y:S02]  /*7e60*/  PRMT R59, R57, 0x7632, R59 ;  /* 0x00007632393b7816 */ /* 0x000fe4000000003b */
.L_x_9478:
[----:B------:R-:W-:Y:S05]  /*7e70*/  BSYNC B1 ;  /* 0x0000000000017941 */ /* 0x000fea0003800000 */
.L_x_9476:
        /* <DEDUP_REMOVED lines=11> */
.L_x_9480:
[----:B------:R-:W-:Y:S01]  /*7f30*/  IMAD.MOV.U32 R10, RZ, RZ, R4 ;  /* 0x000000ffff0a7224 */ /* 0x000fe200078e0004 */
[----:B------:R-:W-:Y:S01]  /*7f40*/  PRMT R43, R43, 0x7610, R11 ;  /* 0x000076102b2b7816 */ /* 0x000fe2000000000b */
[----:B------:R-:W-:Y:S01]  /*7f50*/  IMAD.MOV.U32 R14, RZ, RZ, R17 ;  /* 0x000000ffff0e7224 */ /* 0x000fe200078e0011 */
[----:B------:R-:W-:Y:S02]  /*7f60*/  PRMT R57, R57, 0x7610, R58 ;  /* 0x0000761039397816 */ /* 0x000fe4000000003a */
.L_x_9481:
[----:B------:R-:W-:Y:S05]  /*7f70*/  BSYNC B1 ;  /* 0x0000000000017941 */ /* 0x000fea0003800000 */
.L_x_9479:
        /* <DEDUP_REMOVED lines=11> */
.L_x_9483:
[----:B------:R-:W-:Y:S01]  /*8030*/  IMAD.MOV.U32 R4, RZ, RZ, R10 ;  /* 0x000000ffff047224 */ /* 0x000fe200078e000a */
[----:B------:R-:W-:Y:S01]  /*8040*/  PRMT R11, R11, 0x7610, R43 ;  /* 0x000076100b0b7816 */ /* 0x000fe2000000002b */
[----:B------:R-:W-:Y:S01]  /*8050*/  IMAD.MOV.U32 R17, RZ, RZ, R16 ;  /* 0x000000ffff117224 */ /* 0x000fe200078e0010 */
[----:B------:R-:W-:Y:S02]  /*8060*/  PRMT R58, R58, 0x7610, R56 ;  /* 0x000076103a3a7816 */ /* 0x000fe40000000038 */
.L_x_9484:
[----:B------:R-:W-:Y:S05]  /*8070*/  BSYNC B1 ;  /* 0x0000000000017941 */ /* 0x000fea0003800000 */
.L_x_9482:
        /* <DEDUP_REMOVED lines=11> */
.L_x_9486:
[----:B------:R-:W-:Y:S01]  /*8130*/  IMAD.MOV.U32 R10, RZ, RZ, R4 ;  /* 0x000000ffff0a7224 */ /* 0x000fe200078e0004 */
[----:B------:R-:W-:Y:S01]  /*8140*/  PRMT R11, R11, 0x7632, R11 ;  /* 0x000076320b0b7816 */ /* 0x000fe2000000000b */
[----:B------:R-:W-:Y:S01]  /*8150*/  IMAD.MOV.U32 R16, RZ, RZ, R19 ;  /* 0x000000ffff107224 */ /* 0x000fe200078e0013 */
[----:B------:R-:W-:Y:S02]  /*8160*/  PRMT R56, R56, 0x5410, R60 ;  /* 0x0000541038387816 */ /* 0x000fe4000000003c */
.L_x_9487:
[----:B------:R-:W-:Y:S05]  /*8170*/  BSYNC B1 ;  /* 0x0000000000017941 */ /* 0x000fea0003800000 */
.L_x_9485:
        /* <DEDUP_REMOVED lines=11> */
.L_x_9489:
[----:B------:R-:W-:Y:S01]  /*8230*/  IMAD.MOV.U32 R4, RZ, RZ, R10 ;  /* 0x000000ffff047224 */ /* 0x000fe200078e000a */
[----:B------:R-:W-:Y:S01]  /*8240*/  PRMT R11, R11, 0x5410, R11 ;  /* 0x000054100b0b7816 */ /* 0x000fe2000000000b */
[----:B------:R-:W-:Y:S01]  /*8250*/  IMAD.MOV.U32 R19, RZ, RZ, R18 ;  /* 0x000000ffff137224 */ /* 0x000fe200078e0012 */
[----:B------:R-:W-:Y:S02]  /*8260*/  PRMT R60, R59, 0x7632, R60 ;  /* 0x000076323b3c7816 */ /* 0x000fe4000000003c */
.L_x_9490:
[----:B------:R-:W-:Y:S05]  /*8270*/  BSYNC B1 ;  /* 0x0000000000017941 */ /* 0x000fea0003800000 */
.L_x_9488:
        /* <DEDUP_REMOVED lines=11> */
.L_x_9492:
[----:B------:R-:W-:Y:S01]  /*8330*/  IMAD.MOV.U32 R10, RZ, RZ, R4 ;  /* 0x000000ffff0a7224 */ /* 0x000fe200078e0004 */
[----:B------:R-:W-:Y:S01]  /*8340*/  PRMT R43, R43, 0x7610, R11 ;  /* 0x000076102b2b7816 */ /* 0x000fe2000000000b */
[----:B------:R-:W-:Y:S01]  /*8350*/  IMAD.MOV.U32 R18, RZ, RZ, R21 ;  /* 0x000000ffff127224 */ /* 0x000fe200078e0015 */
[----:B------:R-:W-:Y:S02]  /*8360*/  PRMT R59, R59, 0x7610, R60 ;  /* 0x000076103b3b7816 */ /* 0x000fe4000000003c */
.L_x_9493:
[----:B------:R-:W-:Y:S05]  /*8370*/  BSYNC B1 ;  /* 0x0000000000017941 */ /* 0x000fea0003800000 */
.L_x_9491:
        /* <DEDUP_REMOVED lines=11> */
.L_x_9495:
[----:B------:R-:W-:Y:S01]  /*8430*/  IMAD.MOV.U32 R4, RZ, RZ, R10 ;  /* 0x000000ffff047224 */ /* 0x000fe200078e000a */
[----:B------:R-:W-:Y:S01]  /*8440*/  PRMT R11, R43, 0x7632, R11 ;  /* 0x000076322b0b7816 */ /* 0x000fe2000000000b */
[----:B------:R-:W-:Y:S01]  /*8450*/  IMAD.MOV.U32 R21, RZ, RZ, R20 ;  /* 0x000000ffff157224 */ /* 0x000fe200078e0014 */
[----:B------:R-:W-:Y:S02]  /*8460*/  PRMT R60, R60, 0x5410, R58 ;  /* 0x000054103c3c7816 */ /* 0x000fe4000000003a */
.L_x_9496:
[----:B------:R-:W-:Y:S05]  /*8470*/  BSYNC B1 ;  /* 0x0000000000017941 */ /* 0x000fea0003800000 */
.L_x_9494:
        /* <DEDUP_REMOVED lines=11> */
.L_x_9498:
[----:B------:R-:W-:Y:S01]  /*8530*/  IMAD.MOV.U32 R10, RZ, RZ, R4 ;  /* 0x000000ffff0a7224 */ /* 0x000fe200078e0004 */
[----:B------:R-:W-:Y:S01]  /*8540*/  PRMT R11, R11, 0x5410, R11 ;  /* 0x000054100b0b7816 */ /* 0x000fe2000000000b */
[----:B------:R-:W-:Y:S01]  /*8550*/  IMAD.MOV.U32 R20, RZ, RZ, R23 ;  /* 0x000000ffff147224 */ /* 0x000fe200078e0017 */
[----:B------:R-:W-:Y:S02]  /*8560*/  PRMT R58, R47, 0x7632, R58 ;  /* 0x000076322f3a7816 */ /* 0x000fe4000000003a */
.L_x_9499:
[----:B------:R-:W-:Y:S05]  /*8570*/  BSYNC B1 ;  /* 0x0000000000017941 */ /* 0x000fea0003800000 */
.L_x_9497:
        /* <DEDUP_REMOVED lines=11> */
.L_x_9501:
[----:B------:R-:W-:Y:S01]  /*8630*/  IMAD.MOV.U32 R4, RZ, RZ, R10 ;  /* 0x000000ffff047224 */ /* 0x000fe200078e000a */
[----:B------:R-:W-:Y:S01]  /*8640*/  PRMT R11, R11, 0x7632, R11 ;  /* 0x000076320b0b7816 */ /* 0x000fe2000000000b */
[----:B------:R-:W-:Y:S01]  /*8650*/  IMAD.MOV.U32 R23, RZ, RZ, R22 ;  /* 0x000000ffff177224 */ /* 0x000fe200078e0016 */
[----:B------:R-:W-:Y:S02]  /*8660*/  PRMT R47, R47, 0x7610, R46 ;  /* 0x000076102f2f7816 */ /* 0x000fe4000000002e */
.L_x_9502:
[----:B------:R-:W-:Y:S05]  /*8670*/  BSYNC B1 ;  /* 0x0000000000017941 */ /* 0x000fea0003800000 */
.L_x_9500:
        /* <DEDUP_REMOVED lines=11> */
.L_x_9504:
[----:B------:R-:W-:Y:S01]  /*8730*/  IMAD.MOV.U32 R10, RZ, RZ, R4 ;  /* 0x000000ffff0a7224 */ /* 0x000fe200078e0004 */
[----:B------:R-:W-:Y:S01]  /*8740*/  PRMT R11, R11, 0x5410, R11 ;  /* 0x000054100b0b7816 */ /* 0x000fe2000000000b */
[----:B------:R-:W-:Y:S01]  /*8750*/  IMAD.MOV.U32 R22, RZ, RZ, R25 ;  /* 0x000000ffff167224 */ /* 0x000fe200078e0019 */
[----:B------:R-:W-:Y:S02]  /*8760*/  PRMT R46, R46, 0x7610, R61 ;  /* 0x000076102e2e7816 */ /* 0x000fe4000000003d */
.L_x_9505:
[----:B------:R-:W-:Y:S05]  /*8770*/  BSYNC B1 ;  /* 0x0000000000017941 */ /* 0x000fea0003800000 */
.L_x_9503:
        /* <DEDUP_REMOVED lines=11> */
.L_x_9507:
[----:B------:R-:W-:Y:S01]  /*8830*/  IMAD.MOV.U32 R4, RZ, RZ, R10 ;  /* 0x000000ffff047224 */ /* 0x000fe200078e000a */
[----:B------:R-:W-:Y:S01]  /*8840*/  PRMT R43, R43, 0x7610, R11 ;  /* 0x000076102b2b7816 */ /* 0x000fe2000000000b */
[----:B------:R-:W-:Y:S01]  /*8850*/  IMAD.MOV.U32 R25, RZ, RZ, R24 ;  /* 0x000000ffff197224 */ /* 0x000fe200078e0018 */
[----:B------:R-:W-:Y:S02]  /*8860*/  PRMT R61, R61, 0x5410, R46 ;  /* 0x000054103d3d7816 */ /* 0x000fe4000000002e */
.L_x_9508:
[----:B------:R-:W-:Y:S05]  /*8870*/  BSYNC B1 ;  /* 0x0000000000017941 */ /* 0x000fea0003800000 */
.L_x_9506:
        /* <DEDUP_REMOVED lines=11> */
.L_x_9510:
[----:B------:R-:W-:Y:S01]  /*8930*/  IMAD.MOV.U32 R10, RZ, RZ, R4 ;  /* 0x000000ffff0a7224 */ /* 0x000fe200078e0004 */
[----:B------:R-:W-:Y:S01]  /*8940*/  PRMT R11, R11, 0x7610, R43 ;  /* 0x000076100b0b7816 */ /* 0x000fe2000000002b */
[----:B------:R-:W-:Y:S01]  /*8950*/  IMAD.MOV.U32 R24, RZ, RZ, R27 ;  /* 0x000000ffff187224 */ /* 0x000fe200078e001b */
[----:B------:R-:W-:Y:S02]  /*8960*/  PRMT R46, R48, 0x7632, R46 ;  /* 0x00007632302e7816 */ /* 0x000fe4000000002e */
.L_x_9511:
[----:B------:R-:W-:Y:S05]  /*8970*/  BSYNC B1 ;  /* 0x0000000000017941 */ /* 0x000fea0003800000 */
.L_x_9509:
        /* <DEDUP_REMOVED lines=11> */
.L_x_9513:
[----:B------:R-:W-:Y:S01]  /*8a30*/  IMAD.MOV.U32 R4, RZ, RZ, R10 ;  /* 0x000000ffff047224 */ /* 0x000fe200078e000a */
[----:B------:R-:W-:Y:S01]  /*8a40*/  PRMT R11, R11, 0x7632, R11 ;  /* 0x000076320b0b7816 */ /* 0x000fe2000000000b */
[----:B------:R-:W-:Y:S01]  /*8a50*/  IMAD.MOV.U32 R27, RZ, RZ, R26 ;  /* 0x000000ffff1b7224 */ /* 0x000fe200078e001a */
[----:B------:R-:W-:Y:S02]  /*8a60*/  PRMT R48, R48, 0x5410, R48 ;  /* 0x0000541030307816 */ /* 0x000fe40000000030 */
.L_x_9514:
[----:B------:R-:W-:Y:S05]  /*8a70*/  BSYNC B1 ;  /* 0x0000000000017941 */ /* 0x000fea0003800000 */
.L_x_9512:
        /* <DEDUP_REMOVED lines=11> */
.L_x_9516:
[----:B------:R-:W-:Y:S01]  /*8b30*/  IMAD.MOV.U32 R10, RZ, RZ, R4 ;  /* 0x000000ffff0a7224 */ /* 0x000fe200078e0004 */
[----:B------:R-:W-:Y:S01]  /*8b40*/  PRMT R43, R11, 0x7610, R43 ;  /* 0x000076100b2b7816 */ /* 0x000fe2000000002b */
[----:B------:R-:W-:Y:S01]  /*8b50*/  IMAD.MOV.U32 R26, RZ, RZ, R29 ;  /* 0x000000ffff1a7224 */ /* 0x000fe200078e001d */
[----:B------:R-:W-:Y:S02]  /*8b60*/  PRMT R48, R61, 0x7610, R48 ;  /* 0x000076103d307816 */ /* 0x000fe40000000030 */
.L_x_9517:
[----:B------:R-:W-:Y:S05]  /*8b70*/  BSYNC B1 ;  /* 0x0000000000017941 */ /* 0x000fea0003800000 */
.L_x_9515:
        /* <DEDUP_REMOVED lines=11> */
.L_x_9519:
[----:B------:R-:W-:Y:S01]  /*8c30*/  IMAD.MOV.U32 R4, RZ, RZ, R10 ;  /* 0x000000ffff047224 */ /* 0x000fe200078e000a */
[----:B------:R-:W-:Y:S01]  /*8c40*/  PRMT R11, R43, 0x7610, R11 ;  /* 0x000076102b0b7816 */ /* 0x000fe2000000000b */
[----:B------:R-:W-:Y:S01]  /*8c50*/  IMAD.MOV.U32 R29, RZ, RZ, R28 ;  /* 0x000000ffff1d7224 */ /* 0x000fe200078e001c */
[----:B------:R-:W-:Y:S02]  /*8c60*/  PRMT R61, R47, 0x7610, R61 ;  /* 0x000076102f3d7816 */ /* 0x000fe4000000003d */
.L_x_9520:
[----:B------:R-:W-:Y:S05]  /*8c70*/  BSYNC B1 ;  /* 0x0000000000017941 */ /* 0x000fea0003800000 */
.L_x_9518:
        /* <DEDUP_REMOVED lines=11> */
.L_x_9522:
[----:B------:R-:W-:Y:S01]  /*8d30*/  IMAD.MOV.U32 R10, RZ, RZ, R4 ;  /* 0x000000ffff0a7224 */ /* 0x000fe200078e0004 */
[----:B------:R-:W-:Y:S01]  /*8d40*/  PRMT R43, R11, 0x7610, R43 ;  /* 0x000076100b2b7816 */ /* 0x000fe2000000002b */
[----:B------:R-:W-:Y:S01]  /*8d50*/  IMAD.MOV.U32 R28, RZ, RZ, R31 ;  /* 0x000000ffff1c7224 */ /* 0x000fe200078e001f */
[----:B------:R-:W-:Y:S02]  /*8d60*/  PRMT R47, R49, 0x7632, R47 ;  /* 0x00007632312f7816 */ /* 0x000fe4000000002f */
.L_x_9523:
[----:B------:R-:W-:Y:S05]  /*8d70*/  BSYNC B1 ;  /* 0x0000000000017941 */ /* 0x000fea0003800000 */
.L_x_9521:
        /* <DEDUP_REMOVED lines=11> */
.L_x_9525:
[----:B------:R-:W-:Y:S01]  /*8e30*/  IMAD.MOV.U32 R4, RZ, RZ, R10 ;  /* 0x000000ffff047224 */ /* 0x000fe200078e000a */
[----:B------:R-:W-:Y:S01]  /*8e40*/  PRMT R11, R11, 0x5410, R43 ;  /* 0x000054100b0b7816 */ /* 0x000fe2000000002b */
[----:B------:R-:W-:Y:S01]  /*8e50*/  IMAD.MOV.U32 R31, RZ, RZ, R30 ;  /* 0x000000ffff1f7224 */ /* 0x000fe200078e001e */
[----:B------:R-:W-:Y:S02]  /*8e60*/  PRMT R49, R49, 0x5410, R49 ;  /* 0x0000541031317816 */ /* 0x000fe40000000031 */
.L_x_9526:
[----:B------:R-:W-:Y:S05]  /*8e70*/  BSYNC B1 ;  /* 0x0000000000017941 */ /* 0x000fea0003800000 */
.L_x_9524:
        /* <DEDUP_REMOVED lines=11> */
.L_x_9528:
[----:B------:R-:W-:Y:S01]  /*8f30*/  IMAD.MOV.U32 R10, RZ, RZ, R4 ;  /* 0x000000ffff0a7224 */ /* 0x000fe200078e0004 */
[----:B------:R-:W-:Y:S01]  /*8f40*/  PRMT R43, R43, 0x7610, R11 ;  /* 0x000076102b2b7816 */ /* 0x000fe2000000000b */
[----:B------:R-:W-:Y:S01]  /*8f50*/  IMAD.MOV.U32 R30, RZ, RZ, R33 ;  /* 0x000000ffff1e7224 */ /* 0x000fe200078e0021 */
[----:B------:R-:W-:Y:S02]  /*8f60*/  PRMT R49, R50, 0x7610, R49 ;  /* 0x0000761032317816 */ /* 0x000fe40000000031 */
.L_x_9529:
[----:B------:R-:W-:Y:S05]  /*8f70*/  BSYNC B1 ;  /* 0x0000000000017941 */ /* 0x000fea0003800000 */
.L_x_9527:
        /* <DEDUP_REMOVED lines=11> */
.L_x_9531:
[----:B------:R-:W-:Y:S01]  /*9030*/  PRMT R50, R62, 0x7610, R50 ;  /* 0x000076103e327816 */ /* 0x000fe20000000032 */
[----:B------:R-:W-:Y:S01]  /*9040*/  IMAD.MOV.U32 R33, RZ, RZ, R32 ;  /* 0x000000ffff217224 */ /* 0x000fe200078e0020 */
[C---:B------:R-:W-:Y:S01]  /*9050*/  PRMT R11, R43.reuse, 0x7632, R11 ;  /* 0x000076322b0b7816 */ /* 0x040fe2000000000b */
[----:B------:R-:W-:Y:S01]  /*9060*/  IMAD.MOV.U32 R4, RZ, RZ, R10 ;  /* 0x000000ffff047224 */ /* 0x000fe200078e000a */
[----:B------:R-:W-:Y:S01]  /*9070*/  PRMT R62, R43, 0x7632, R62 ;  /* 0x000076322b3e7816 */ /* 0x000fe2000000003e */
[----:B------:R-:W-:Y:S02]  /*9080*/  IMAD.MOV.U32 R32, RZ, RZ, R10 ;  /* 0x000000ffff207224 */ /* 0x000fe400078e000a */
.L_x_9532:
[----:B------:R-:W-:Y:S05]  /*9090*/  BSYNC B1 ;  /* 0x0000000000017941 */ /* 0x000fea0003800000 */
.L_x_9530:
[----:B------:R-:W-:Y:S02]  /*90a0*/  IADD3 R8, R8, 0x4, RZ ;  /* 0x0000000408087810 */ /* 0x000fe40007ffe0ff */
[----:B------:R-:W-:Y:S01]  /*90b0*/  IADD3 R7, R7, 0x2, RZ ;  /* 0x0000000207077810 */ /* 0x000fe20007ffe0ff */
[----:B------:R-:W-:Y:S01]  /*90c0*/  @!P1 CALL.REL.NOINC `(.L_x_9533) ;  /* 0x0000001000009944 */ /* 0x000fe20003c00000 */
[----:B------:R-:W-:Y:S05]  /*90d0*/  BRA `(.L_x_9534) ;  /* 0xffffe01000007947 */ /* 0x000fea000383ffff */
.L_x_9533:
[----:B------:R-:W-:Y:S01]  /*90e0*/  FADD.FTZ R42, R5, R42 ;  /* 0x0000002a052a7221 */ /* 0x000fe20000010000 */
[----:B------:R-:W-:Y:S01]  /*90f0*/  PRMT R62, R11, 0x7610, R62 ;  /* 0x000076100b3e7816 */ /* 0x000fe2000000003e */
[----:B------:R-:W-:-:S02]  /*9100*/  IMAD.MOV.U32 R43, RZ, RZ, R6 ;  /* 0x000000ffff2b7224 */ /* 0x000fc400078e0006 */
[----:B------:R-:W-:Y:S02]  /*9110*/  IMAD.MOV.U32 R32, RZ, RZ, R4 ;  /* 0x000000ffff207224 */ /* 0x000fe400078e0004 */
.L_x_9439:
[----:B------:R-:W-:Y:S05]  /*9120*/  BSYNC B0 ;  /* 0x0000000000007941 */ /* 0x000fea0003800000 */
.L_x_9438:
        /* <DEDUP_REMOVED lines=105> */
.L_x_9631:
        /* <DEDUP_REMOVED lines=20> */
.L_x_9538:
[----:B------:R-:W-:Y:S01]  /*9900*/  IMAD.MOV.U32 R4, RZ, RZ, R41 ;  /* 0x000000ffff047224 */ /* 0x000fe200078e0029 */
[----:B------:R-:W-:Y:S01]  /*9910*/  PRMT R11, R11, 0x7610, R52 ;  /* 0x000076100b0b7816 */ /* 0x000fe20000000034 */
[----:B------:R-:W-:Y:S01]  /*9920*/  IMAD.MOV.U32 R41, RZ, RZ, R40 ;  /* 0x000000ffff297224 */ /* 0x000fe200078e0028 */
[----:B------:R-:W-:Y:S02]  /*9930*/  PRMT R52, R52, 0x5410, R52 ;  /* 0x0000541034347816 */ /* 0x000fe40000000034 */
.L_x_9539:
[----:B------:R-:W-:Y:S05]  /*9940*/  BSYNC B1 ;  /* 0x0000000000017941 */ /* 0x000fea0003800000 */
.L_x_9537:
        /* <DEDUP_REMOVED lines=11> */
.L_x_9541:
[----:B------:R-:W-:Y:S01]  /*9a00*/  IMAD.MOV.U32 R10, RZ, RZ, R4 ;  /* 0x000000ffff0a7224 */ /* 0x000fe200078e0004 */
[----:B------:R-:W-:Y:S01]  /*9a10*/  PRMT R43, R43, 0x7610, R11 ;  /* 0x000076102b2b7816 */ /* 0x000fe2000000000b */
[----:B------:R-:W-:Y:S01]  /*9a20*/  IMAD.MOV.U32 R40, RZ, RZ, R39 ;  /* 0x000000ffff287224 */ /* 0x000fe200078e0027 */
[----:B------:R-:W-:Y:S02]  /*9a30*/  PRMT R52, R0, 0x7632, R52 ;  /* 0x0000763200347816 */ /* 0x000fe40000000034 */
.L_x_9542:
[----:B------:R-:W-:Y:S05]  /*9a40*/  BSYNC B1 ;  /* 0x0000000000017941 */ /* 0x000fea0003800000 */
.L_x_9540:
        /* <DEDUP_REMOVED lines=11> */
.L_x_9544:
[----:B------:R-:W-:Y:S01]  /*9b00*/  IMAD.MOV.U32 R4, RZ, RZ, R10 ;  /* 0x000000ffff047224 */ /* 0x000fe200078e000a */
[----:B------:R-:W-:Y:S01]  /*9b10*/  PRMT R11, R11, 0x7610, R43 ;  /* 0x000076100b0b7816 */ /* 0x000fe2000000002b */
[----:B------:R-:W-:Y:S01]  /*9b20*/  IMAD.MOV.U32 R39, RZ, RZ, R38 ;  /* 0x000000ffff277224 */ /* 0x000fe200078e0026 */
[----:B------:R-:W-:Y:S02]  /*9b30*/  PRMT R0, R0, 0x5410, R0 ;  /* 0x0000541000007816 */ /* 0x000fe40000000000 */
.L_x_9545:
[----:B------:R-:W-:Y:S05]  /*9b40*/  BSYNC B1 ;  /* 0x0000000000017941 */ /* 0x000fea0003800000 */
.L_x_9543:
        /* <DEDUP_REMOVED lines=11> */
.L_x_9547:
[----:B------:R-:W-:Y:S01]  /*9c00*/  IMAD.MOV.U32 R10, RZ, RZ, R4 ;  /* 0x000000ffff0a7224 */ /* 0x000fe200078e0004 */
[----:B------:R-:W-:Y:S01]  /*9c10*/  PRMT R43, R43, 0x7610, R11 ;  /* 0x000076102b2b7816 */ /* 0x000fe2000000000b */
[----:B------:R-:W-:Y:S01]  /*9c20*/  IMAD.MOV.U32 R38, RZ, RZ, R37 ;  /* 0x000000ffff267224 */ /* 0x000fe200078e0025 */
[----:B------:R-:W-:Y:S02]  /*9c30*/  PRMT R0, R54, 0x7632, R0 ;  /* 0x0000763236007816 */ /* 0x000fe40000000000 */
.L_x_9548:
[----:B------:R-:W-:Y:S05]  /*9c40*/  BSYNC B1 ;  /* 0x0000000000017941 */ /* 0x000fea0003800000 */
.L_x_9546:
        /* <DEDUP_REMOVED lines=11> */
.L_x_9550:
[----:B------:R-:W-:Y:S01]  /*9d00*/  IMAD.MOV.U32 R4, RZ, RZ, R10 ;  /* 0x000000ffff047224 */ /* 0x000fe200078e000a */
[----:B------:R-:W-:Y:S01]  /*9d10*/  PRMT R11, R43, 0x7632, R11 ;  /* 0x000076322b0b7816 */ /* 0x000fe2000000000b */
[----:B------:R-:W-:Y:S01]  /*9d20*/  IMAD.MOV.U32 R37, RZ, RZ, R36 ;  /* 0x000000ffff257224 */ /* 0x000fe200078e0024 */
[----:B------:R-:W-:Y:S02]  /*9d30*/  PRMT R54, R54, 0x5410, R54 ;  /* 0x0000541036367816 */ /* 0x000fe40000000036 */
.L_x_9551:
[----:B------:R-:W-:Y:S05]  /*9d40*/  BSYNC B1 ;  /* 0x0000000000017941 */ /* 0x000fea0003800000 */
.L_x_9549:
        /* <DEDUP_REMOVED lines=11> */
.L_x_9553:
[----:B------:R-:W-:Y:S01]  /*9e00*/  IMAD.MOV.U32 R10, RZ, RZ, R4 ;  /* 0x000000ffff0a7224 */ /* 0x000fe200078e0004 */
[----:B------:R-:W-:Y:S01]  /*9e10*/  PRMT R43, R11, 0x7610, R43 ;  /* 0x000076100b2b7816 */ /* 0x000fe2000000002b */
[----:B------:R-:W-:Y:S01]  /*9e20*/  IMAD.MOV.U32 R36, RZ, RZ, R35 ;  /* 0x000000ffff247224 */ /* 0x000fe200078e0023 */
[----:B------:R-:W-:Y:S02]  /*9e30*/  PRMT R54, R53, 0x7632, R54 ;  /* 0x0000763235367816 */ /* 0x000fe40000000036 */
.L_x_9554:
[----:B------:R-:W-:Y:S05]  /*9e40*/  BSYNC B1 ;  /* 0x0000000000017941 */ /* 0x000fea0003800000 */
.L_x_9552:
        /* <DEDUP_REMOVED lines=11> */
.L_x_9556:
[----:B------:R-:W-:Y:S01]  /*9f00*/  IMAD.MOV.U32 R4, RZ, RZ, R10 ;  /* 0x000000ffff047224 */ /* 0x000fe200078e000a */
[----:B------:R-:W-:Y:S01]  /*9f10*/  PRMT R11, R43, 0x7610, R11 ;  /* 0x000076102b0b7816 */ /* 0x000fe2000000000b */
[----:B------:R-:W-:Y:S01]  /*9f20*/  IMAD.MOV.U32 R35, RZ, RZ, R34 ;  /* 0x000000ffff237224 */ /* 0x000fe200078e0022 */
[----:B------:R-:W-:Y:S02]  /*9f30*/  PRMT R53, R53, 0x5410, R53 ;  /* 0x0000541035357816 */ /* 0x000fe40000000035 */
.L_x_9557:
[----:B------:R-:W-:Y:S05]  /*9f40*/  BSYNC B1 ;  /* 0x0000000000017941 */ /* 0x000fea0003800000 */
.L_x_9555:
        /* <DEDUP_REMOVED lines=11> */
.L_x_9559:
[----:B------:R-:W-:Y:S01]  /*a000*/  IMAD.MOV.U32 R10, RZ, RZ, R4 ;  /* 0x000000ffff0a7224 */ /* 0x000fe200078e0004 */
[----:B------:R-:W-:Y:S01]  /*a010*/  PRMT R43, R11, 0x7610, R43 ;  /* 0x000076100b2b7816 */ /* 0x000fe2000000002b */
[----:B------:R-:W-:Y:S01]  /*a020*/  IMAD.MOV.U32 R34, RZ, RZ, R3 ;  /* 0x000000ffff227224 */ /* 0x000fe200078e0003 */
[----:B------:R-:W-:Y:S02]  /*a030*/  PRMT R53, R57, 0x7610, R53 ;  /* 0x0000761039357816 */ /* 0x000fe40000000035 */
.L_x_9560:
[----:B------:R-:W-:Y:S05]  /*a040*/  BSYNC B1 ;  /* 0x0000000000017941 */ /* 0x000fea0003800000 */
.L_x_9558:
        /* <DEDUP_REMOVED lines=11> */
.L_x_9562:
[----:B------:R-:W-:Y:S01]  /*a100*/  IMAD.MOV.U32 R4, RZ, RZ, R10 ;  /* 0x000000ffff047224 */ /* 0x000fe200078e000a */
[----:B------:R-:W-:Y:S01]  /*a110*/  PRMT R11, R11, 0x5410, R43 ;  /* 0x000054100b0b7816 */ /* 0x000fe2000000002b */
[----:B------:R-:W-:Y:S01]  /*a120*/  IMAD.MOV.U32 R3, RZ, RZ, R2 ;  /* 0x000000ffff037224 */ /* 0x000fe200078e0002 */
[----:B------:R-:W-:Y:S02]  /*a130*/  PRMT R57, R55, 0x7632, R57 ;  /* 0x0000763237397816 */ /* 0x000fe40000000039 */
.L_x_9563:
[----:B------:R-:W-:Y:S05]  /*a140*/  BSYNC B1 ;  /* 0x0000000000017941 */ /* 0x000fea0003800000 */
.L_x_9561:
        /* <DEDUP_REMOVED lines=11> */
.L_x_9565:
[----:B------:R-:W-:Y:S01]  /*a200*/  IMAD.MOV.U32 R10, RZ, RZ, R4 ;  /* 0x000000ffff0a7224 */ /* 0x000fe200078e0004 */
[----:B------:R-:W-:Y:S01]  /*a210*/  PRMT R11, R11, 0x7632, R11 ;  /* 0x000076320b0b7816 */ /* 0x000fe2000000000b */
[----:B------:R-:W-:Y:S01]  /*a220*/  IMAD.MOV.U32 R2, RZ, RZ, R13 ;  /* 0x000000ffff027224 */ /* 0x000fe200078e000d */
[----:B------:R-:W-:Y:S02]  /*a230*/  PRMT R55, R55, 0x5410, R56 ;  /* 0x0000541037377816 */ /* 0x000fe40000000038 */
.L_x_9566:
[----:B------:R-:W-:Y:S05]  /*a240*/  BSYNC B1 ;  /* 0x0000000000017941 */ /* 0x000fea0003800000 */
.L_x_9564:
        /* <DEDUP_REMOVED lines=11> */
.L_x_9568:
[----:B------:R-:W-:Y:S01]  /*a300*/  IMAD.MOV.U32 R4, RZ, RZ, R10 ;  /* 0x000000ffff047224 */ /* 0x000fe200078e000a */
[----:B------:R-:W-:Y:S01]  /*a310*/  PRMT R43, R11, 0x7610, R43 ;  /* 0x000076100b2b7816 */ /* 0x000fe2000000002b */
[----:B------:R-:W-:Y:S01]  /*a320*/  IMAD.MOV.U32 R13, RZ, RZ, R12 ;  /* 0x000000ffff0d7224 */ /* 0x000fe200078e000c */
[----:B------:R-:W-:Y:S02]  /*a330*/  PRMT R56, R55, 0x7610, R56 ;  /* 0x0000761037387816 */ /* 0x000fe40000000038 */
.L_x_9569:
[----:B------:R-:W-:Y:S05]  /*a340*/  BSYNC B1 ;  /* 0x0000000000017941 */ /* 0x000fea0003800000 */
.L_x_9567:
        /* <DEDUP_REMOVED lines=11> */
.L_x_9571:
[----:B------:R-:W-:Y:S01]  /*a400*/  IMAD.MOV.U32 R10, RZ, RZ, R4 ;  /* 0x000000ffff0a7224 */ /* 0x000fe200078e0004 */
[----:B------:R-:W-:Y:S01]  /*a410*/  PRMT R11, R43, 0x7610, R11 ;  /* 0x000076102b0b7816 */ /* 0x000fe2000000000b */
[----:B------:R-:W-:Y:S01]  /*a420*/  IMAD.MOV.U32 R12, RZ, RZ, R15 ;  /* 0x000000ffff0c7224 */ /* 0x000fe200078e000f */
[----:B------:R-:W-:Y:S02]  /*a430*/  PRMT R55, R59, 0x7610, R55 ;  /* 0x000076103b377816 */ /* 0x000fe40000000037 */
.L_x_9572:
[----:B------:R-:W-:Y:S05]  /*a440*/  BSYNC B1 ;  /* 0x0000000000017941 */ /* 0x000fea0003800000 */
.L_x_9570:
        /* <DEDUP_REMOVED lines=11> */
.L_x_9574:
[----:B------:R-:W-:Y:S01]  /*a500*/  IMAD.MOV.U32 R4, RZ, RZ, R10 ;  /* 0x000000ffff047224 */ /* 0x000fe200078e000a */
[----:B------:R-:W-:Y:S01]  /*a510*/  PRMT R11, R11, 0x5410, R11 ;  /* 0x000054100b0b7816 */ /* 0x000fe2000000000b */
[----:B------:R-:W-:Y:S01]  /*a520*/  IMAD.MOV.U32 R15, RZ, RZ, R14 ;  /* 0x000000ffff0f7224 */ /* 0x000fe200078e000e */
[----:B------:R-:W-:Y:S02]  /*a530*/  PRMT R59, R57, 0x7632, R59 ;  /* 0x00007632393b7816 */ /* 0x000fe4000000003b */
.L_x_9575:
[----:B------:R-:W-:Y:S05]  /*a540*/  BSYNC B1 ;  /* 0x0000000000017941 */ /* 0x000fea0003800000 */
.L_x_9573:
        /* <DEDUP_REMOVED lines=11> */
.L_x_9577:
[----:B------:R-:W-:Y:S01]  /*a600*/  IMAD.MOV.U32 R10, RZ, RZ, R4 ;  /* 0x000000ffff0a7224 */ /* 0x000fe200078e0004 */
[----:B------:R-:W-:Y:S01]  /*a610*/  PRMT R43, R43, 0x7610, R11 ;  /* 0x000076102b2b7816 */ /* 0x000fe2000000000b */
[----:B------:R-:W-:Y:S01]  /*a620*/  IMAD.MOV.U32 R14, RZ, RZ, R17 ;  /* 0x000000ffff0e7224 */ /* 0x000fe200078e0011 */
[----:B------:R-:W-:Y:S02]  /*a630*/  PRMT R57, R57, 0x7610, R58 ;  /* 0x0000761039397816 */ /* 0x000fe4000000003a */
.L_x_9578:
[----:B------:R-:W-:Y:S05]  /*a640*/  BSYNC B1 ;  /* 0x0000000000017941 */ /* 0x000fea0003800000 */
.L_x_9576:
        /* <DEDUP_REMOVED lines=11> */
.L_x_9580:
[----:B------:R-:W-:Y:S01]  /*a700*/  IMAD.MOV.U32 R4, RZ, RZ, R10 ;  /* 0x000000ffff047224 */ /* 0x000fe200078e000a */
[----:B------:R-:W-:Y:S01]  /*a710*/  PRMT R11, R11, 0x7610, R43 ;  /* 0x000076100b0b7816 */ /* 0x000fe2000000002b */
[----:B------:R-:W-:Y:S01]  /*a720*/  IMAD.MOV.U32 R17, RZ, RZ, R16 ;  /* 0x000000ffff117224 */ /* 0x000fe200078e0010 */
[----:B------:R-:W-:Y:S02]  /*a730*/  PRMT R58, R58, 0x7610, R56 ;  /* 0x000076103a3a7816 */ /* 0x000fe40000000038 */
.L_x_9581:
[----:B------:R-:W-:Y:S05]  /*a740*/  BSYNC B1 ;  /* 0x0000000000017941 */ /* 0x000fea0003800000 */
.L_x_9579:
        /* <DEDUP_REMOVED lines=11> */
.L_x_9583:
[----:B------:R-:W-:Y:S01]  /*a800*/  IMAD.MOV.U32 R10, RZ, RZ, R4 ;  /* 0x000000ffff0a7224 */ /* 0x000fe200078e0004 */
[----:B------:R-:W-:Y:S01]  /*a810*/  PRMT R11, R11, 0x7632, R11 ;  /* 0x000076320b0b7816 */ /* 0x000fe2000000000b */
[----:B------:R-:W-:Y:S01]  /*a820*/  IMAD.MOV.U32 R16, RZ, RZ, R19 ;  /* 0x000000ffff107224 */ /* 0x000fe200078e0013 */
[----:B------:R-:W-:Y:S02]  /*a830*/  PRMT R56, R56, 0x5410, R60 ;  /* 0x0000541038387816 */ /* 0x000fe4000000003c */
.L_x_9584:
[----:B------:R-:W-:Y:S05]  /*a840*/  BSYNC B1 ;  /* 0x0000000000017941 */ /* 0x000fea0003800000 */
.L_x_9582:
        /* <DEDUP_REMOVED lines=11> */
.L_x_9586:
[----:B------:R-:W-:Y:S01]  /*a900*/  IMAD.MOV.U32 R4, RZ, RZ, R10 ;  /* 0x000000ffff047224 */ /* 0x000fe200078e000a */
[----:B------:R-:W-:Y:S01]  /*a910*/  PRMT R11, R11, 0x5410, R11 ;  /* 0x000054100b0b7816 */ /* 0x000fe2000000000b */
[----:B------:R-:W-:Y:S01]  /*a920*/  IMAD.MOV.U32 R19, RZ, RZ, R18 ;  /* 0x000000ffff137224 */ /* 0x000fe200078e0012 */
[----:B------:R-:W-:Y:S02]  /*a930*/  PRMT R60, R59, 0x7632, R60 ;  /* 0x000076323b3c7816 */ /* 0x000fe4000000003c */
.L_x_9587:
[----:B------:R-:W-:Y:S05]  /*a940*/  BSYNC B1 ;  /* 0x0000000000017941 */ /* 0x000fea0003800000 */
.L_x_9585:
        /* <DEDUP_REMOVED lines=11> */
.L_x_9589:
[----:B------:R-:W-:Y:S01]  /*aa00*/  IMAD.MOV.U32 R10, RZ, RZ, R4 ;  /* 0x000000ffff0a7224 */ /* 0x000fe200078e0004 */
[----:B------:R-:W-:Y:S01]  /*aa10*/  PRMT R43, R43, 0x7610, R11 ;  /* 0x000076102b2b7816 */ /* 0x000fe2000000000b */
[----:B------:R-:W-:Y:S01]  /*aa20*/  IMAD.MOV.U32 R18, RZ, RZ, R21 ;  /* 0x000000ffff127224 */ /* 0x000fe200078e0015 */
[----:B------:R-:W-:Y:S02]  /*aa30*/  PRMT R59, R59, 0x7610, R60 ;  /* 0x000076103b3b7816 */ /* 0x000fe4000000003c */
.L_x_9590:
[----:B------:R-:W-:Y:S05]  /*aa40*/  BSYNC B1 ;  /* 0x0000000000017941 */ /* 0x000fea0003800000 */
.L_x_9588:
        /* <DEDUP_REMOVED lines=11> */
.L_x_9592:
[----:B------:R-:W-:Y:S01]  /*ab00*/  IMAD.MOV.U32 R4, RZ, RZ, R10 ;  /* 0x000000ffff047224 */ /* 0x000fe200078e000a */
[----:B------:R-:W-:Y:S01]  /*ab10*/  PRMT R11, R43, 0x7632, R11 ;  /* 0x000076322b0b7816 */ /* 0x000fe2000000000b */
[----:B------:R-:W-:Y:S01]  /*ab20*/  IMAD.MOV.U32 R21, RZ, RZ, R20 ;  /* 0x000000ffff157224 */ /* 0x000fe200078e0014 */
[----:B------:R-:W-:Y:S02]  /*ab30*/  PRMT R60, R60, 0x5410, R58 ;  /* 0x000054103c3c7816 */ /* 0x000fe4000000003a */
.L_x_9593:
[----:B------:R-:W-:Y:S05]  /*ab40*/  BSYNC B1 ;  /* 0x0000000000017941 */ /* 0x000fea0003800000 */
.L_x_9591:
        /* <DEDUP_REMOVED lines=11> */
.L_x_9595:
[----:B------:R-:W-:Y:S01]  /*ac00*/  IMAD.MOV.U32 R10, RZ, RZ, R4 ;  /* 0x000000ffff0a7224 */ /* 0x000fe200078e0004 */
[----:B------:R-:W-:Y:S01]  /*ac10*/  PRMT R11, R11, 0x5410, R11 ;  /* 0x000054100b0b7816 */ /* 0x000fe2000000000b */
[----:B------:R-:W-:Y:S01]  /*ac20*/  IMAD.MOV.U32 R20, RZ, RZ, R23 ;  /* 0x000000ffff147224 */ /* 0x000fe200078e0017 */
[----:B------:R-:W-:Y:S02]  /*ac30*/  PRMT R58, R47, 0x7632, R58 ;  /* 0x000076322f3a7816 */ /* 0x000fe4000000003a */
.L_x_9596:
[----:B------:R-:W-:Y:S05]  /*ac40*/  BSYNC B1 ;  /* 0x0000000000017941 */ /* 0x000fea0003800000 */
.L_x_9594:
        /* <DEDUP_REMOVED lines=11> */
.L_x_9598:
[----:B------:R-:W-:Y:S01]  /*ad00*/  IMAD.MOV.U32 R4, RZ, RZ, R10 ;  /* 0x000000ffff047224 */ /* 0x000fe200078e000a */
[----:B------:R-:W-:Y:S01]  /*ad10*/  PRMT R11, R11, 0x7632, R11 ;  /* 0x000076320b0b7816 */ /* 0x000fe2000000000b */
[----:B------:R-:W-:Y:S01]  /*ad20*/  IMAD.MOV.U32 R23, RZ, RZ, R22 ;  /* 0x000000ffff177224 */ /* 0x000fe200078e0016 */
[----:B------:R-:W-:Y:S02]  /*ad30*/  PRMT R47, R47, 0x7610, R46 ;  /* 0x000076102f2f7816 */ /* 0x000fe4000000002e */
.L_x_9599:
[----:B------:R-:W-:Y:S05]  /*ad40*/  BSYNC B1 ;  /* 0x0000000000017941 */ /* 0x000fea0003800000 */
.L_x_9597:
        /* <DEDUP_REMOVED lines=11> */
.L_x_9601:
[----:B------:R-:W-:Y:S01]  /*ae00*/  IMAD.MOV.U32 R10, RZ, RZ, R4 ;  /* 0x000000ffff0a7224 */ /* 0x000fe200078e0004 */
[----:B------:R-:W-:Y:S01]  /*ae10*/  PRMT R11, R11, 0x5410, R11 ;  /* 0x000054100b0b7816 */ /* 0x000fe2000000000b */
[----:B------:R-:W-:Y:S01]  /*ae20*/  IMAD.MOV.U32 R22, RZ, RZ, R25 ;  /* 0x000000ffff167224 */ /* 0x000fe200078e0019 */
[----:B------:R-:W-:Y:S02]  /*ae30*/  PRMT R46, R46, 0x7610, R61 ;  /* 0x000076102e2e7816 */ /* 0x000fe4000000003d */
.L_x_9602:
[----:B------:R-:W-:Y:S05]  /*ae40*/  BSYNC B1 ;  /* 0x0000000000017941 */ /* 0x000fea0003800000 */
.L_x_9600:
        /* <DEDUP_REMOVED lines=11> */
.L_x_9604:
[----:B------:R-:W-:Y:S01]  /*af00*/  IMAD.MOV.U32 R4, RZ, RZ, R10 ;  /* 0x000000ffff047224 */ /* 0x000fe200078e000a */
[----:B------:R-:W-:Y:S01]  /*af10*/  PRMT R43, R43, 0x7610, R11 ;  /* 0x000076102b2b7816 */ /* 0x000fe2000000000b */
[----:B------:R-:W-:Y:S01]  /*af20*/  IMAD.MOV.U32 R25, RZ, RZ, R24 ;  /* 0x000000ffff197224 */ /* 0x000fe200078e0018 */
[----:B------:R-:W-:Y:S02]  /*af30*/  PRMT R61, R61, 0x5410, R46 ;  /* 0x000054103d3d7816 */ /* 0x000fe4000000002e */
.L_x_9605:
[----:B------:R-:W-:Y:S05]  /*af40*/  BSYNC B1 ;  /* 0x0000000000017941 */ /* 0x000fea0003800000 */
.L_x_9603:
        /* <DEDUP_REMOVED lines=11> */
.L_x_9607:
[----:B------:R-:W-:Y:S01]  /*b000*/  IMAD.MOV.U32 R10, RZ, RZ, R4 ;  /* 0x000000ffff0a7224 */ /* 0x000fe200078e0004 */
[----:B------:R-:W-:Y:S01]  /*b010*/  PRMT R11, R11, 0x7610, R43 ;  /* 0x000076100b0b7816 */ /* 0x000fe2000000002b */
[----:B------:R-:W-:Y:S01]  /*b020*/  IMAD.MOV.U32 R24, RZ, RZ, R27 ;  /* 0x000000ffff187224 */ /* 0x000fe200078e001b */
[----:B------:R-:W-:Y:S02]  /*b030*/  PRMT R46, R48, 0x7632, R46 ;  /* 0x00007632302e7816 */ /* 0x000fe4000000002e */
.L_x_9608:
[----:B------:R-:W-:Y:S05]  /*b040*/  BSYNC B1 ;  /* 0x0000000000017941 */ /* 0x000fea0003800000 */
.L_x_9606:
        /* <DEDUP_REMOVED lines=11> */
.L_x_9610:
[----:B------:R-:W-:Y:S01]  /*b100*/  IMAD.MOV.U32 R4, RZ, RZ, R10 ;  /* 0x000000ffff047224 */ /* 0x000fe200078e000a */
[----:B------:R-:W-:Y:S01]  /*b110*/  PRMT R11, R11, 0x7632, R11 ;  /* 0x000076320b0b7816 */ /* 0x000fe2000000000b */
[----:B------:R-:W-:Y:S01]  /*b120*/  IMAD.MOV.U32 R27, RZ, RZ, R26 ;  /* 0x000000ffff1b7224 */ /* 0x000fe200078e001a */
[----:B------:R-:W-:Y:S02]  /*b130*/  PRMT R48, R48, 0x5410, R48 ;  /* 0x0000541030307816 */ /* 0x000fe40000000030 */
.L_x_9611:
[----:B------:R-:W-:Y:S05]  /*b140*/  BSYNC B1 ;  /* 0x0000000000017941 */ /* 0x000fea0003800000 */
.L_x_9609:
        /* <DEDUP_REMOVED lines=11> */
.L_x_9613:
[----:B------:R-:W-:Y:S01]  /*b200*/  IMAD.MOV.U32 R10, RZ, RZ, R4 ;  /* 0x000000ffff0a7224 */ /* 0x000fe200078e0004 */
[----:B------:R-:W-:Y:S01]  /*b210*/  PRMT R43, R11, 0x7610, R43 ;  /* 0x000076100b2b7816 */ /* 0x000fe2000000002b */
[----:B------:R-:W-:Y:S01]  /*b220*/  IMAD.MOV.U32 R26, RZ, RZ, R29 ;  /* 0x000000ffff1a7224 */ /* 0x000fe200078e001d */
[----:B------:R-:W-:Y:S02]  /*b230*/  PRMT R48, R61, 0x7610, R48 ;  /* 0x000076103d307816 */ /* 0x000fe40000000030 */
.L_x_9614:
[----:B------:R-:W-:Y:S05]  /*b240*/  BSYNC B1 ;  /* 0x0000000000017941 */ /* 0x000fea0003800000 */
.L_x_9612:
        /* <DEDUP_REMOVED lines=11> */
.L_x_9616:
[----:B------:R-:W-:Y:S01]  /*b300*/  IMAD.MOV.U32 R4, RZ, RZ, R10 ;  /* 0x000000ffff047224 */ /* 0x000fe200078e000a */
[----:B------:R-:W-:Y:S01]  /*b310*/  PRMT R11, R43, 0x7610, R11 ;  /* 0x000076102b0b7816 */ /* 0x000fe2000000000b */
[----:B------:R-:W-:Y:S01]  /*b320*/  IMAD.MOV.U32 R29, RZ, RZ, R28 ;  /* 0x000000ffff1d7224 */ /* 0x000fe200078e001c */
[----:B------:R-:W-:Y:S02]  /*b330*/  PRMT R61, R47, 0x7610, R61 ;  /* 0x000076102f3d7816 */ /* 0x000fe4000000003d */
.L_x_9617:
[----:B------:R-:W-:Y:S05]  /*b340*/  BSYNC B1 ;  /* 0x0000000000017941 */ /* 0x000fea0003800000 */
.L_x_9615:
        /* <DEDUP_REMOVED lines=11> */
.L_x_9619:
[----:B------:R-:W-:Y:S01]  /*b400*/  IMAD.MOV.U32 R10, RZ, RZ, R4 ;  /* 0x000000ffff0a7224 */ /* 0x000fe200078e0004 */
[----:B------:R-:W-:Y:S01]  /*b410*/  PRMT R43, R11, 0x7610, R43 ;  /* 0x000076100b2b7816 */ /* 0x000fe2000000002b */
[----:B------:R-:W-:Y:S01]  /*b420*/  IMAD.MOV.U32 R28, RZ, RZ, R31 ;  /* 0x000000ffff1c7224 */ /* 0x000fe200078e001f */
[----:B------:R-:W-:Y:S02]  /*b430*/  PRMT R47, R49, 0x7632, R47 ;  /* 0x00007632312f7816 */ /* 0x000fe4000000002f */
.L_x_9620:
[----:B------:R-:W-:Y:S05]  /*b440*/  BSYNC B1 ;  /* 0x0000000000017941 */ /* 0x000fea0003800000 */
.L_x_9618:
        /* <DEDUP_REMOVED lines=11> */
.L_x_9622:
[----:B------:R-:W-:Y:S01]  /*b500*/  IMAD.MOV.U32 R4, RZ, RZ, R10 ;  /* 0x000000ffff047224 */ /* 0x000fe200078e000a */
[----:B------:R-:W-:Y:S01]  /*b510*/  PRMT R11, R11, 0x5410, R43 ;  /* 0x000054100b0b7816 */ /* 0x000fe2000000002b */
[----:B------:R-:W-:Y:S01]  /*b520*/  IMAD.MOV.U32 R31, RZ, RZ, R30 ;  /* 0x000000ffff1f7224 */ /* 0x000fe200078e001e */
[----:B------:R-:W-:Y:S02]  /*b530*/  PRMT R49, R49, 0x5410, R49 ;  /* 0x0000541031317816 */ /* 0x000fe40000000031 */
.L_x_9623:
[----:B------:R-:W-:Y:S05]  /*b540*/  BSYNC B1 ;  /* 0x0000000000017941 */ /* 0x000fea0003800000 */
.L_x_9621:
        /* <DEDUP_REMOVED lines=11> */
.L_x_9625:
[----:B------:R-:W-:Y:S01]  /*b600*/  IMAD.MOV.U32 R10, RZ, RZ, R4 ;  /* 0x000000ffff0a7224 */ /* 0x000fe200078e0004 */
[----:B------:R-:W-:Y:S01]  /*b610*/  PRMT R43, R43, 0x7610, R11 ;  /* 0x000076102b2b7816 */ /* 0x000fe2000000000b */
[----:B------:R-:W-:Y:S01]  /*b620*/  IMAD.MOV.U32 R30, RZ, RZ, R33 ;  /* 0x000000ffff1e7224 */ /* 0x000fe200078e0021 */
[----:B------:R-:W-:Y:S02]  /*b630*/  PRMT R49, R50, 0x7610, R49 ;  /* 0x0000761032317816 */ /* 0x000fe40000000031 */
.L_x_9626:
[----:B------:R-:W-:Y:S05]  /*b640*/  BSYNC B1 ;  /* 0x0000000000017941 */ /* 0x000fea0003800000 */
.L_x_9624:
        /* <DEDUP_REMOVED lines=11> */
.L_x_9628:
[----:B------:R-:W-:Y:S01]  /*b700*/  PRMT R50, R62, 0x7610, R50 ;  /* 0x000076103e327816 */ /* 0x000fe20000000032 */
[----:B------:R-:W-:Y:S01]  /*b710*/  IMAD.MOV.U32 R33, RZ, RZ, R32 ;  /* 0x000000ffff217224 */ /* 0x000fe200078e0020 */
[C---:B------:R-:W-:Y:S01]  /*b720*/  PRMT R11, R43.reuse, 0x7632, R11 ;  /* 0x000076322b0b7816 */ /* 0x040fe2000000000b */
[----:B------:R-:W-:Y:S01]  /*b730*/  IMAD.MOV.U32 R4, RZ, RZ, R10 ;  /* 0x000000ffff047224 */ /* 0x000fe200078e000a */
[----:B------:R-:W-:Y:S01]  /*b740*/  PRMT R62, R43, 0x7632, R62 ;  /* 0x000076322b3e7816 */ /* 0x000fe2000000003e */
[----:B------:R-:W-:Y:S02]  /*b750*/  IMAD.MOV.U32 R32, RZ, RZ, R10 ;  /* 0x000000ffff207224 */ /* 0x000fe400078e000a */
.L_x_9629:
[----:B------:R-:W-:Y:S05]  /*b760*/  BSYNC B1 ;  /* 0x0000000000017941 */ /* 0x000fea0003800000 */
.L_x_9627:
[----:B------:R-:W-:Y:S02]  /*b770*/  IADD3 R8, R8, 0x4, RZ ;  /* 0x0000000408087810 */ /* 0x000fe40007ffe0ff */
[----:B------:R-:W-:Y:S01]  /*b780*/  IADD3 R7, R7, 0x2, RZ ;  /* 0x0000000207077810 */ /* 0x000fe20007ffe0ff */
[----:B------:R-:W-:Y:S01]  /*b790*/  @!P1 CALL.REL.NOINC `(.L_x_9630) ;  /* 0x0000001000009944 */ /* 0x000fe20003c00000 */
[----:B------:R-:W-:Y:S05]  /*b7a0*/  BRA `(.L_x_9631) ;  /* 0xffffe01000007947 */ /* 0x000fea000383ffff */
.L_x_9630:
[----:B------:R-:W-:Y:S01]  /*b7b0*/  FADD.FTZ R42, R5, R42 ;  /* 0x0000002a052a7221 */ /* 0x000fe20000010000 */
[----:B------:R-:W-:Y:S01]  /*b7c0*/  PRMT R62, R11, 0x7610, R62 ;  /* 0x000076100b3e7816 */ /* 0x000fe2000000003e */
[----:B------:R-:W-:-:S02]  /*b7d0*/  IMAD.MOV.U32 R43, RZ, RZ, R6 ;  /* 0x000000ffff2b7224 */ /* 0x000fc400078e0006 */
[----:B------:R-:W-:Y:S02]  /*b7e0*/  IMAD.MOV.U32 R32, RZ, RZ, R4 ;  /* 0x000000ffff207224 */ /* 0x000fe400078e0004 */
.L_x_9536:
[----:B------:R-:W-:Y:S05]  /*b7f0*/  BSYNC B0 ;  /* 0x0000000000007941 */ /* 0x000fea0003800000 */
.L_x_9535:
        /* <DEDUP_REMOVED lines=85> */
[----:B-1----:R1:W-:Y:S01]  /*bd50*/  STL.64 [R1+0x78], R6 ;  /* 0x0000780601007387 */ /* 0x0023e20000100a00 */
[----:B0-----:R-:W-:-:S06]  /*bd60*/  IMAD.MOV.U32 R5, RZ, RZ, R52 ;  /* 0x000000ffff057224 */ /* 0x001fcc00078e0034 */
[----:B------:R-:W0:Y:S04]  /*bd70*/  SHFL.DOWN PT, R5, R5, 0x10, 0x1f ;  /* 0x0a001f0005057f89 */ /* 0x000e2800000e0000 */
[----:B-1----:R-:W1:Y:S04]  /*bd80*/  S2R R7, SR_LANEID ;  /* 0x0000000000077919 */ /* 0x002e680000000000 */
[----:B0-----:R-:W-:Y:S04]  /*bd90*/  STL.64 [R1+0xc0], R4 ;  /* 0x0000c00401007387 */ /* 0x001fe80000100a00 */
[----:B------:R-:W-:Y:S04]  /*bda0*/  SHFL.DOWN PT, R4, R43, 0x10, 0x1f ;  /* 0x0a001f002b047f89 */ /* 0x000fe800000e0000 */
[----:B------:R-:W0:Y:S04]  /*bdb0*/  SHFL.DOWN PT, R5, R42, 0x10, 0x1f ;  /* 0x0a001f002a057f89 */ /* 0x000e2800000e0000 */
[----:B0-----:R0:W-:Y:S01]  /*bdc0*/  STL.64 [R1], R4 ;  /* 0x0000000401007387 */ /* 0x0011e20000100a00 */
[----:B------:R-:W-:Y:S05]  /*bdd0*/  @P0 BRA `(.L_x_9633) ;  /* 0x000020f000000947 */ /* 0x000fea0003800000 */
[----:B-1----:R-:W-:Y:S01]  /*bde0*/  FSETP.GT.FTZ.AND P0, PT, R43, R4, PT ;  /* 0x000000042b00720b */ /* 0x002fe20003f14000 */
        /* <DEDUP_REMOVED lines=11> */
.L_x_9728:
        /* <DEDUP_REMOVED lines=20> */
.L_x_9635:
[----:B------:R-:W-:Y:S01]  /*bfe0*/  IMAD.MOV.U32 R4, RZ, RZ, R41 ;  /* 0x000000ffff047224 */ /* 0x000fe200078e0029 */
[----:B------:R-:W-:Y:S01]  /*bff0*/  PRMT R43, R43, 0x7610, R52 ;  /* 0x000076102b2b7816 */ /* 0x000fe20000000034 */
[----:B------:R-:W-:Y:S01]  /*c000*/  IMAD.MOV.U32 R41, RZ, RZ, R40 ;  /* 0x000000ffff297224 */ /* 0x000fe200078e0028 */
[----:B------:R-:W-:Y:S02]  /*c010*/  PRMT R52, R52, 0x5410, R52 ;  /* 0x0000541034347816 */ /* 0x000fe40000000034 */
.L_x_9636:
[----:B------:R-:W-:Y:S05]  /*c020*/  BSYNC B1 ;  /* 0x0000000000017941 */ /* 0x000fea0003800000 */
.L_x_9634:
        /* <DEDUP_REMOVED lines=11> */
.L_x_9638:
[----:B------:R-:W-:Y:S01]  /*c0e0*/  IMAD.MOV.U32 R11, RZ, RZ, R4 ;  /* 0x000000ffff0b7224 */ /* 0x000fe200078e0004 */
[----:B------:R-:W-:Y:S01]  /*c0f0*/  PRMT R44, R44, 0x7610, R43 ;  /* 0x000076102c2c7816 */ /* 0x000fe2000000002b */
[----:B------:R-:W-:Y:S01]  /*c100*/  IMAD.MOV.U32 R40, RZ, RZ, R39 ;  /* 0x000000ffff287224 */ /* 0x000fe200078e0027 */
[----:B------:R-:W-:Y:S02]  /*c110*/  PRMT R52, R0, 0x7632, R52 ;  /* 0x0000763200347816 */ /* 0x000fe40000000034 */
.L_x_9639:
[----:B------:R-:W-:Y:S05]  /*c120*/  BSYNC B1 ;  /* 0x0000000000017941 */ /* 0x000fea0003800000 */
.L_x_9637:
        /* <DEDUP_REMOVED lines=11> */
.L_x_9641:
[----:B------:R-:W-:Y:S01]  /*c1e0*/  IMAD.MOV.U32 R4, RZ, RZ, R11 ;  /* 0x000000ffff047224 */ /* 0x000fe200078e000b */
[----:B------:R-:W-:Y:S01]  /*c1f0*/  PRMT R43, R43, 0x7610, R44 ;  /* 0x000076102b2b7816 */ /* 0x000fe2000000002c */
[----:B------:R-:W-:Y:S01]  /*c200*/  IMAD.MOV.U32 R39, RZ, RZ, R38 ;  /* 0x000000ffff277224 */ /* 0x000fe200078e0026 */
[----:B------:R-:W-:Y:S02]  /*c210*/  PRMT R0, R0, 0x5410, R0 ;  /* 0x0000541000007816 */ /* 0x000fe40000000000 */
.L_x_9642:
[----:B------:R-:W-:Y:S05]  /*c220*/  BSYNC B1 ;  /* 0x0000000000017941 */ /* 0x000fea0003800000 */
.L_x_9640:
        /* <DEDUP_REMOVED lines=11> */
.L_x_9644:
[----:B------:R-:W-:Y:S01]  /*c2e0*/  IMAD.MOV.U32 R11, RZ, RZ, R4 ;  /* 0x000000ffff0b7224 */ /* 0x000fe200078e0004 */
[----:B------:R-:W-:Y:S01]  /*c2f0*/  PRMT R44, R44, 0x7610, R43 ;  /* 0x000076102c2c7816 */ /* 0x000fe2000000002b */
[----:B------:R-:W-:Y:S01]  /*c300*/  IMAD.MOV.U32 R38, RZ, RZ, R37 ;  /* 0x000000ffff267224 */ /* 0x000fe200078e0025 */
[----:B------:R-:W-:Y:S02]  /*c310*/  PRMT R0, R54, 0x7632, R0 ;  /* 0x0000763236007816 */ /* 0x000fe40000000000 */
.L_x_9645:
[----:B------:R-:W-:Y:S05]  /*c320*/  BSYNC B1 ;  /* 0x0000000000017941 */ /* 0x000fea0003800000 */
.L_x_9643:
        /* <DEDUP_REMOVED lines=11> */
.L_x_9647:
[----:B------:R-:W-:Y:S01]  /*c3e0*/  IMAD.MOV.U32 R4, RZ, RZ, R11 ;  /* 0x000000ffff047224 */ /* 0x000fe200078e000b */
[----:B------:R-:W-:Y:S01]  /*c3f0*/  PRMT R43, R44, 0x7632, R43 ;  /* 0x000076322c2b7816 */ /* 0x000fe2000000002b */
[----:B------:R-:W-:Y:S01]  /*c400*/  IMAD.MOV.U32 R37, RZ, RZ, R36 ;  /* 0x000000ffff257224 */ /* 0x000fe200078e0024 */
[----:B------:R-:W-:Y:S02]  /*c410*/  PRMT R54, R54, 0x5410, R54 ;  /* 0x0000541036367816 */ /* 0x000fe40000000036 */
.L_x_9648:
[----:B------:R-:W-:Y:S05]  /*c420*/  BSYNC B1 ;  /* 0x0000000000017941 */ /* 0x000fea0003800000 */
.L_x_9646:
        /* <DEDUP_REMOVED lines=11> */
.L_x_9650:
[----:B------:R-:W-:Y:S01]  /*c4e0*/  IMAD.MOV.U32 R11, RZ, RZ, R4 ;  /* 0x000000ffff0b7224 */ /* 0x000fe200078e0004 */
[----:B------:R-:W-:Y:S01]  /*c4f0*/  PRMT R44, R43, 0x7610, R44 ;  /* 0x000076102b2c7816 */ /* 0x000fe2000000002c */
[----:B------:R-:W-:Y:S01]  /*c500*/  IMAD.MOV.U32 R36, RZ, RZ, R35 ;  /* 0x000000ffff247224 */ /* 0x000fe200078e0023 */
[----:B------:R-:W-:Y:S02]  /*c510*/  PRMT R54, R53, 0x7632, R54 ;  /* 0x0000763235367816 */ /* 0x000fe40000000036 */
.L_x_9651:
[----:B------:R-:W-:Y:S05]  /*c520*/  BSYNC B1 ;  /* 0x0000000000017941 */ /* 0x000fea0003800000 */
.L_x_9649:
        /* <DEDUP_REMOVED lines=11> */
.L_x_9653:
[----:B------:R-:W-:Y:S01]  /*c5e0*/  IMAD.MOV.U32 R4, RZ, RZ, R11 ;  /* 0x000000ffff047224 */ /* 0x000fe200078e000b */
[----:B------:R-:W-:Y:S01]  /*c5f0*/  PRMT R43, R44, 0x7610, R43 ;  /* 0x000076102c2b7816 */ /* 0x000fe2000000002b */
[----:B------:R-:W-:Y:S01]  /*c600*/  IMAD.MOV.U32 R35, RZ, RZ, R34 ;  /* 0x000000ffff237224 */ /* 0x000fe200078e0022 */
[----:B------:R-:W-:Y:S02]  /*c610*/  PRMT R53, R53, 0x5410, R53 ;  /* 0x0000541035357816 */ /* 0x000fe40000000035 */
.L_x_9654:
[----:B------:R-:W-:Y:S05]  /*c620*/  BSYNC B1 ;  /* 0x0000000000017941 */ /* 0x000fea0003800000 */
.L_x_9652:
        /* <DEDUP_REMOVED lines=11> */
.L_x_9656:
[----:B------:R-:W-:Y:S01]  /*c6e0*/  IMAD.MOV.U32 R11, RZ, RZ, R4 ;  /* 0x000000ffff0b7224 */ /* 0x000fe200078e0004 */
[----:B------:R-:W-:Y:S01]  /*c6f0*/  PRMT R44, R43, 0x7610, R44 ;  /* 0x000076102b2c7816 */ /* 0x000fe2000000002c */
[----:B------:R-:W-:Y:S01]  /*c700*/  IMAD.MOV.U32 R34, RZ, RZ, R3 ;  /* 0x000000ffff227224 */ /* 0x000fe200078e0003 */
[----:B------:R-:W-:Y:S02]  /*c710*/  PRMT R53, R57, 0x7610, R53 ;  /* 0x0000761039357816 */ /* 0x000fe40000000035 */
.L_x_9657:
[----:B------:R-:W-:Y:S05]  /*c720*/  BSYNC B1 ;  /* 0x0000000000017941 */ /* 0x000fea0003800000 */
.L_x_9655:
        /* <DEDUP_REMOVED lines=11> */
.L_x_9659:
[----:B------:R-:W-:Y:S01]  /*c7e0*/  IMAD.MOV.U32 R4, RZ, RZ, R11 ;  /* 0x000000ffff047224 */ /* 0x000fe200078e000b */
[----:B------:R-:W-:Y:S01]  /*c7f0*/  PRMT R43, R43, 0x5410, R44 ;  /* 0x000054102b2b7816 */ /* 0x000fe2000000002c */
[----:B------:R-:W-:Y:S01]  /*c800*/  IMAD.MOV.U32 R3, RZ, RZ, R2 ;  /* 0x000000ffff037224 */ /* 0x000fe200078e0002 */
[----:B------:R-:W-:Y:S02]  /*c810*/  PRMT R57, R55, 0x7632, R57 ;  /* 0x0000763237397816 */ /* 0x000fe40000000039 */
.L_x_9660:
[----:B------:R-:W-:Y:S05]  /*c820*/  BSYNC B1 ;  /* 0x0000000000017941 */ /* 0x000fea0003800000 */
.L_x_9658:
        /* <DEDUP_REMOVED lines=11> */
.L_x_9662:
[----:B------:R-:W-:Y:S01]  /*c8e0*/  IMAD.MOV.U32 R11, RZ, RZ, R4 ;  /* 0x000000ffff0b7224 */ /* 0x000fe200078e0004 */
[----:B------:R-:W-:Y:S01]  /*c8f0*/  PRMT R43, R43, 0x7632, R43 ;  /* 0x000076322b2b7816 */ /* 0x000fe2000000002b */
[----:B------:R-:W-:Y:S01]  /*c900*/  IMAD.MOV.U32 R2, RZ, RZ, R13 ;  /* 0x000000ffff027224 */ /* 0x000fe200078e000d */
[----:B------:R-:W-:Y:S02]  /*c910*/  PRMT R55, R55, 0x5410, R56 ;  /* 0x0000541037377816 */ /* 0x000fe40000000038 */
.L_x_9663:
[----:B------:R-:W-:Y:S05]  /*c920*/  BSYNC B1 ;  /* 0x0000000000017941 */ /* 0x000fea0003800000 */
.L_x_9661:
        /* <DEDUP_REMOVED lines=11> */
.L_x_9665:
[----:B------:R-:W-:Y:S01]  /*c9e0*/  IMAD.MOV.U32 R4, RZ, RZ, R11 ;  /* 0x000000ffff047224 */ /* 0x000fe200078e000b */
[----:B------:R-:W-:Y:S01]  /*c9f0*/  PRMT R44, R43, 0x7610, R44 ;  /* 0x000076102b2c7816 */ /* 0x000fe2000000002c */
[----:B------:R-:W-:Y:S01]  /*ca00*/  IMAD.MOV.U32 R13, RZ, RZ, R12 ;  /* 0x000000ffff0d7224 */ /* 0x000fe200078e000c */
[----:B------:R-:W-:Y:S02]  /*ca10*/  PRMT R56, R55, 0x7610, R56 ;  /* 0x0000761037387816 */ /* 0x000fe40000000038 */
.L_x_9666:
[----:B------:R-:W-:Y:S05]  /*ca20*/  BSYNC B1 ;  /* 0x0000000000017941 */ /* 0x000fea0003800000 */
.L_x_9664:
        /* <DEDUP_REMOVED lines=11> */
.L_x_9668:
[----:B------:R-:W-:Y:S01]  /*cae0*/  IMAD.MOV.U32 R11, RZ, RZ, R4 ;  /* 0x000000ffff0b7224 */ /* 0x000fe200078e0004 */
[----:B------:R-:W-:Y:S01]  /*caf0*/  PRMT R43, R44, 0x7610, R43 ;  /* 0x000076102c2b7816 */ /* 0x000fe2000000002b */
[----:B------:R-:W-:Y:S01]  /*cb00*/  IMAD.MOV.U32 R12, RZ, RZ, R15 ;  /* 0x000000ffff0c7224 */ /* 0x000fe200078e000f */
[----:B------:R-:W-:Y:S02]  /*cb10*/  PRMT R55, R59, 0x7610, R55 ;  /* 0x000076103b377816 */ /* 0x000fe40000000037 */
.L_x_9669:
[----:B------:R-:W-:Y:S05]  /*cb20*/  BSYNC B1 ;  /* 0x0000000000017941 */ /* 0x000fea0003800000 */
.L_x_9667:
        /* <DEDUP_REMOVED lines=11> */
.L_x_9671:
[----:B------:R-:W-:Y:S01]  /*cbe0*/  IMAD.MOV.U32 R4, RZ, RZ, R11 ;  /* 0x000000ffff047224 */ /* 0x000fe200078e000b */
[----:B------:R-:W-:Y:S01]  /*cbf0*/  PRMT R43, R43, 0x5410, R43 ;  /* 0x000054102b2b7816 */ /* 0x000fe2000000002b */
[----:B------:R-:W-:Y:S01]  /*cc00*/  IMAD.MOV.U32 R15, RZ, RZ, R14 ;  /* 0x000000ffff0f7224 */ /* 0x000fe200078e000e */
[----:B------:R-:W-:Y:S02]  /*cc10*/  PRMT R59, R57, 0x7632, R59 ;  /* 0x00007632393b7816 */ /* 0x000fe4000000003b */
.L_x_9672:
[----:B------:R-:W-:Y:S05]  /*cc20*/  BSYNC B1 ;  /* 0x0000000000017941 */ /* 0x000fea0003800000 */
.L_x_9670:
        /* <DEDUP_REMOVED lines=11> */
.L_x_9674:
[----:B------:R-:W-:Y:S01]  /*cce0*/  IMAD.MOV.U32 R11, RZ, RZ, R4 ;  /* 0x000000ffff0b7224 */ /* 0x000fe200078e0004 */
[----:B------:R-:W-:Y:S01]  /*ccf0*/  PRMT R44, R44, 0x7610, R43 ;  /* 0x000076102c2c7816 */ /* 0x000fe2000000002b */
[----:B------:R-:W-:Y:S01]  /*cd00*/  IMAD.MOV.U32 R14, RZ, RZ, R17 ;  /* 0x000000ffff0e7224 */ /* 0x000fe200078e0011 */
[----:B------:R-:W-:Y:S02]  /*cd10*/  PRMT R57, R57, 0x7610, R58 ;  /* 0x0000761039397816 */ /* 0x000fe4000000003a */
.L_x_9675:
[----:B------:R-:W-:Y:S05]  /*cd20*/  BSYNC B1 ;  /* 0x0000000000017941 */ /* 0x000fea0003800000 */
.L_x_9673:
        /* <DEDUP_REMOVED lines=11> */
.L_x_9677:
[----:B------:R-:W-:Y:S01]  /*cde0*/  IMAD.MOV.U32 R4, RZ, RZ, R11 ;  /* 0x000000ffff047224 */ /* 0x000fe200078e000b */
[----:B------:R-:W-:Y:S01]  /*cdf0*/  PRMT R43, R43, 0x7610, R44 ;  /* 0x000076102b2b7816 */ /* 0x000fe2000000002c */
[----:B------:R-:W-:Y:S01]  /*ce00*/  IMAD.MOV.U32 R17, RZ, RZ, R16 ;  /* 0x000000ffff117224 */ /* 0x000fe200078e0010 */
[----:B------:R-:W-:Y:S02]  /*ce10*/  PRMT R58, R58, 0x7610, R56 ;  /* 0x000076103a3a7816 */ /* 0x000fe40000000038 */
.L_x_9678:
[----:B------:R-:W-:Y:S05]  /*ce20*/  BSYNC B1 ;  /* 0x0000000000017941 */ /* 0x000fea0003800000 */
.L_x_9676:
        /* <DEDUP_REMOVED lines=11> */
.L_x_9680:
[----:B------:R-:W-:Y:S01]  /*cee0*/  IMAD.MOV.U32 R11, RZ, RZ, R4 ;  /* 0x000000ffff0b7224 */ /* 0x000fe200078e0004 */
[----:B------:R-:W-:Y:S01]  /*cef0*/  PRMT R43, R43, 0x7632, R43 ;  /* 0x000076322b2b7816 */ /* 0x000fe2000000002b */
[----:B------:R-:W-:Y:S01]  /*cf00*/  IMAD.MOV.U32 R16, RZ, RZ, R19 ;  /* 0x000000ffff107224 */ /* 0x000fe200078e0013 */
[----:B------:R-:W-:Y:S02]  /*cf10*/  PRMT R56, R56, 0x5410, R60 ;  /* 0x0000541038387816 */ /* 0x000fe4000000003c */
.L_x_9681:
[----:B------:R-:W-:Y:S05]  /*cf20*/  BSYNC B1 ;  /* 0x0000000000017941 */ /* 0x000fea0003800000 */
.L_x_9679:
        /* <DEDUP_REMOVED lines=11> */
.L_x_9683:
[----:B------:R-:W-:Y:S01]  /*cfe0*/  IMAD.MOV.U32 R4, RZ, RZ, R11 ;  /* 0x000000ffff047224 */ /* 0x000fe200078e000b */
[----:B------:R-:W-:Y:S01]  /*cff0*/  PRMT R43, R43, 0x5410, R43 ;  /* 0x000054102b2b7816 */ /* 0x000fe2000000002b */
[----:B------:R-:W-:Y:S01]  /*d000*/  IMAD.MOV.U32 R19, RZ, RZ, R18 ;  /* 0x000000ffff137224 */ /* 0x000fe200078e0012 */
[----:B------:R-:W-:Y:S02]  /*d010*/  PRMT R60, R59, 0x7632, R60 ;  /* 0x000076323b3c7816 */ /* 0x000fe4000000003c */
.L_x_9684:
[----:B------:R-:W-:Y:S05]  /*d020*/  BSYNC B1 ;  /* 0x0000000000017941 */ /* 0x000fea0003800000 */
.L_x_9682:
        /* <DEDUP_REMOVED lines=11> */
.L_x_9686:
[----:B------:R-:W-:Y:S01]  /*d0e0*/  IMAD.MOV.U32 R11, RZ, RZ, R4 ;  /* 0x000000ffff0b7224 */ /* 0x000fe200078e0004 */
[----:B------:R-:W-:Y:S01]  /*d0f0*/  PRMT R44, R44, 0x7610, R43 ;  /* 0x000076102c2c7816 */ /* 0x000fe2000000002b */
[----:B------:R-:W-:Y:S01]  /*d100*/  IMAD.MOV.U32 R18, RZ, RZ, R21 ;  /* 0x000000ffff127224 */ /* 0x000fe200078e0015 */
[----:B------:R-:W-:Y:S02]  /*d110*/  PRMT R59, R59, 0x7610, R60 ;  /* 0x000076103b3b7816 */ /* 0x000fe4000000003c */
.L_x_9687:
[----:B------:R-:W-:Y:S05]  /*d120*/  BSYNC B1 ;  /* 0x0000000000017941 */ /* 0x000fea0003800000 */
.L_x_9685:
        /* <DEDUP_REMOVED lines=11> */
.L_x_9689:
[----:B------:R-:W-:Y:S01]  /*d1e0*/  IMAD.MOV.U32 R4, RZ, RZ, R11 ;  /* 0x000000ffff047224 */ /* 0x000fe200078e000b */
[----:B------:R-:W-:Y:S01]  /*d1f0*/  PRMT R43, R44, 0x7632, R43 ;  /* 0x000076322c2b7816 */ /* 0x000fe2000000002b */
[----:B------:R-:W-:Y:S01]  /*d200*/  IMAD.MOV.U32 R21, RZ, RZ, R20 ;  /* 0x000000ffff157224 */ /* 0x000fe200078e0014 */
[----:B------:R-:W-:Y:S02]  /*d210*/  PRMT R60, R60, 0x5410, R58 ;  /* 0x000054103c3c7816 */ /* 0x000fe4000000003a */
.L_x_9690:
[----:B------:R-:W-:Y:S05]  /*d220*/  BSYNC B1 ;  /* 0x0000000000017941 */ /* 0x000fea0003800000 */
.L_x_9688:
        /* <DEDUP_REMOVED lines=11> */
.L_x_9692:
[----:B------:R-:W-:Y:S01]  /*d2e0*/  IMAD.MOV.U32 R11, RZ, RZ, R4 ;  /* 0x000000ffff0b7224 */ /* 0x000fe200078e0004 */
[----:B------:R-:W-:Y:S01]  /*d2f0*/  PRMT R43, R43, 0x5410, R43 ;  /* 0x000054102b2b7816 */ /* 0x000fe2000000002b */
[----:B------:R-:W-:Y:S01]  /*d300*/  IMAD.MOV.U32 R20, RZ, RZ, R23 ;  /* 0x000000ffff147224 */ /* 0x000fe200078e0017 */
[----:B------:R-:W-:Y:S02]  /*d310*/  PRMT R58, R47, 0x7632, R58 ;  /* 0x000076322f3a7816 */ /* 0x000fe4000000003a */
.L_x_9693:
[----:B------:R-:W-:Y:S05]  /*d320*/  BSYNC B1 ;  /* 0x0000000000017941 */ /* 0x000fea0003800000 */
.L_x_9691:
        /* <DEDUP_REMOVED lines=11> */
.L_x_9695:
[----:B------:R-:W-:Y:S01]  /*d3e0*/  IMAD.MOV.U32 R4, RZ, RZ, R11 ;  /* 0x000000ffff047224 */ /* 0x000fe200078e000b */
[----:B------:R-:W-:Y:S01]  /*d3f0*/  PRMT R43, R43, 0x7632, R43 ;  /* 0x000076322b2b7816 */ /* 0x000fe2000000002b */
[----:B------:R-:W-:Y:S01]  /*d400*/  IMAD.MOV.U32 R23, RZ, RZ, R22 ;  /* 0x000000ffff177224 */ /* 0x000fe200078e0016 */
[----:B------:R-:W-:Y:S02]  /*d410*/  PRMT R47, R47, 0x7610, R46 ;  /* 0x000076102f2f7816 */ /* 0x000fe4000000002e */
.L_x_9696:
[----:B------:R-:W-:Y:S05]  /*d420*/  BSYNC B1 ;  /* 0x0000000000017941 */ /* 0x000fea0003800000 */
.L_x_9694:
        /* <DEDUP_REMOVED lines=11> */
.L_x_9698:
[----:B------:R-:W-:Y:S01]  /*d4e0*/  IMAD.MOV.U32 R11, RZ, RZ, R4 ;  /* 0x000000ffff0b7224 */ /* 0x000fe200078e0004 */
[----:B------:R-:W-:Y:S01]  /*d4f0*/  PRMT R43, R43, 0x5410, R43 ;  /* 0x000054102b2b7816 */ /* 0x000fe2000000002b */
[----:B------:R-:W-:Y:S01]  /*d500*/  IMAD.MOV.U32 R22, RZ, RZ, R25 ;  /* 0x000000ffff167224 */ /* 0x000fe200078e0019 */
[----:B------:R-:W-:Y:S02]  /*d510*/  PRMT R46, R46, 0x7610, R61 ;  /* 0x000076102e2e7816 */ /* 0x000fe4000000003d */
.L_x_9699:
[----:B------:R-:W-:Y:S05]  /*d520*/  BSYNC B1 ;  /* 0x0000000000017941 */ /* 0x000fea0003800000 */
.L_x_9697:
        /* <DEDUP_REMOVED lines=11> */
.L_x_9701:
[----:B------:R-:W-:Y:S01]  /*d5e0*/  IMAD.MOV.U32 R4, RZ, RZ, R11 ;  /* 0x000000ffff047224 */ /* 0x000fe200078e000b */
[----:B------:R-:W-:Y:S01]  /*d5f0*/  PRMT R44, R44, 0x7610, R43 ;  /* 0x000076102c2c7816 */ /* 0x000fe2000000002b */
[----:B------:R-:W-:Y:S01]  /*d600*/  IMAD.MOV.U32 R25, RZ, RZ, R24 ;  /* 0x000000ffff197224 */ /* 0x000fe200078e0018 */
[----:B------:R-:W-:Y:S02]  /*d610*/  PRMT R61, R61, 0x5410, R46 ;  /* 0x000054103d3d7816 */ /* 0x000fe4000000002e */
.L_x_9702:
[----:B------:R-:W-:Y:S05]  /*d620*/  BSYNC B1 ;  /* 0x0000000000017941 */ /* 0x000fea0003800000 */
.L_x_9700:
        /* <DEDUP_REMOVED lines=11> */
.L_x_9704:
[----:B------:R-:W-:Y:S01]  /*d6e0*/  IMAD.MOV.U32 R11, RZ, RZ, R4 ;  /* 0x000000ffff0b7224 */ /* 0x000fe200078e0004 */
[----:B------:R-:W-:Y:S01]  /*d6f0*/  PRMT R43, R43, 0x7610, R44 ;  /* 0x000076102b2b7816 */ /* 0x000fe2000000002c */
[----:B------:R-:W-:Y:S01]  /*d700*/  IMAD.MOV.U32 R24, RZ, RZ, R27 ;  /* 0x000000ffff187224 */ /* 0x000fe200078e001b */
[----:B------:R-:W-:Y:S02]  /*d710*/  PRMT R46, R48, 0x7632, R46 ;  /* 0x00007632302e7816 */ /* 0x000fe4000000002e */
.L_x_9705:
[----:B------:R-:W-:Y:S05]  /*d720*/  BSYNC B1 ;  /* 0x0000000000017941 */ /* 0x000fea0003800000 */
.L_x_9703:
        /* <DEDUP_REMOVED lines=11> */
.L_x_9707:
[----:B------:R-:W-:Y:S01]  /*d7e0*/  IMAD.MOV.U32 R4, RZ, RZ, R11 ;  /* 0x000000ffff047224 */ /* 0x000fe200078e000b */
[----:B------:R-:W-:Y:S01]  /*d7f0*/  PRMT R43, R43, 0x7632, R43 ;  /* 0x000076322b2b7816 */ /* 0x000fe2000000002b */
[----:B------:R-:W-:Y:S01]  /*d800*/  IMAD.MOV.U32 R27, RZ, RZ, R26 ;  /* 0x000000ffff1b7224 */ /* 0x000fe200078e001a */
[----:B------:R-:W-:Y:S02]  /*d810*/  PRMT R48, R48, 0x5410, R48 ;  /* 0x0000541030307816 */ /* 0x000fe40000000030 */
.L_x_9708:
[----:B------:R-:W-:Y:S05]  /*d820*/  BSYNC B1 ;  /* 0x0000000000017941 */ /* 0x000fea0003800000 */
.L_x_9706:
        /* <DEDUP_REMOVED lines=11> */
.L_x_9710:
[----:B------:R-:W-:Y:S01]  /*d8e0*/  IMAD.MOV.U32 R11, RZ, RZ, R4 ;  /* 0x000000ffff0b7224 */ /* 0x000fe200078e0004 */
[----:B------:R-:W-:Y:S01]  /*d8f0*/  PRMT R44, R43, 0x7610, R44 ;  /* 0x000076102b2c7816 */ /* 0x000fe2000000002c */
[----:B------:R-:W-:Y:S01]  /*d900*/  IMAD.MOV.U32 R26, RZ, RZ, R29 ;  /* 0x000000ffff1a7224 */ /* 0x000fe200078e001d */
[----:B------:R-:W-:Y:S02]  /*d910*/  PRMT R48, R61, 0x7610, R48 ;  /* 0x000076103d307816 */ /* 0x000fe40000000030 */
.L_x_9711:
[----:B------:R-:W-:Y:S05]  /*d920*/  BSYNC B1 ;  /* 0x0000000000017941 */ /* 0x000fea0003800000 */
.L_x_9709:
        /* <DEDUP_REMOVED lines=11> */
.L_x_9713:
[----:B------:R-:W-:Y:S01]  /*d9e0*/  IMAD.MOV.U32 R4, RZ, RZ, R11 ;  /* 0x000000ffff047224 */ /* 0x000fe200078e000b */
[----:B------:R-:W-:Y:S01]  /*d9f0*/  PRMT R43, R44, 0x7610, R43 ;  /* 0x000076102c2b7816 */ /* 0x000fe2000000002b */
[----:B------:R-:W-:Y:S01]  /*da00*/  IMAD.MOV.U32 R29, RZ, RZ, R28 ;  /* 0x000000ffff1d7224 */ /* 0x000fe200078e001c */
[----:B------:R-:W-:Y:S02]  /*da10*/  PRMT R61, R47, 0x7610, R61 ;  /* 0x000076102f3d7816 */ /* 0x000fe4000000003d */
.L_x_9714:
[----:B------:R-:W-:Y:S05]  /*da20*/  BSYNC B1 ;  /* 0x0000000000017941 */ /* 0x000fea0003800000 */
.L_x_9712:
        /* <DEDUP_REMOVED lines=11> */
.L_x_9716:
[----:B------:R-:W-:Y:S01]  /*dae0*/  IMAD.MOV.U32 R11, RZ, RZ, R4 ;  /* 0x000000ffff0b7224 */ /* 0x000fe200078e0004 */
[----:B------:R-:W-:Y:S01]  /*daf0*/  PRMT R44, R43, 0x7610, R44 ;  /* 0x000076102b2c7816 */ /* 0x000fe2000000002c */
[----:B------:R-:W-:Y:S01]  /*db00*/  IMAD.MOV.U32 R28, RZ, RZ, R31 ;  /* 0x000000ffff1c7224 */ /* 0x000fe200078e001f */
[----:B------:R-:W-:Y:S02]  /*db10*/  PRMT R47, R49, 0x7632, R47 ;  /* 0x00007632312f7816 */ /* 0x000fe4000000002f */
.L_x_9717:
[----:B------:R-:W-:Y:S05]  /*db20*/  BSYNC B1 ;  /* 0x0000000000017941 */ /* 0x000fea0003800000 */
.L_x_9715:
        /* <DEDUP_REMOVED lines=11> */
.L_x_9719:
[----:B------:R-:W-:Y:S01]  /*dbe0*/  IMAD.MOV.U32 R4, RZ, RZ, R11 ;  /* 0x000000ffff047224 */ /* 0x000fe200078e000b */
[----:B------:R-:W-:Y:S01]  /*dbf0*/  PRMT R43, R43, 0x5410, R44 ;  /* 0x000054102b2b7816 */ /* 0x000fe2000000002c */
[----:B------:R-:W-:Y:S01]  /*dc00*/  IMAD.MOV.U32 R31, RZ, RZ, R30 ;  /* 0x000000ffff1f7224 */ /* 0x000fe200078e001e */
[----:B------:R-:W-:Y:S02]  /*dc10*/  PRMT R49, R49, 0x5410, R49 ;  /* 0x0000541031317816 */ /* 0x000fe40000000031 */
.L_x_9720:
[----:B------:R-:W-:Y:S05]  /*dc20*/  BSYNC B1 ;  /* 0x0000000000017941 */ /* 0x000fea0003800000 */
.L_x_9718:
        /* <DEDUP_REMOVED lines=11> */
.L_x_9722:
[----:B------:R-:W-:Y:S01]  /*dce0*/  IMAD.MOV.U32 R11, RZ, RZ, R4 ;  /* 0x000000ffff0b7224 */ /* 0x000fe200078e0004 */
[----:B------:R-:W-:Y:S01]  /*dcf0*/  PRMT R44, R44, 0x7610, R43 ;  /* 0x000076102c2c7816 */ /* 0x000fe2000000002b */
[----:B------:R-:W-:Y:S01]  /*dd00*/  IMAD.MOV.U32 R30, RZ, RZ, R33 ;  /* 0x000000ffff1e7224 */ /* 0x000fe200078e0021 */
[----:B------:R-:W-:Y:S02]  /*dd10*/  PRMT R49, R50, 0x7610, R49 ;  /* 0x0000761032317816 */ /* 0x000fe40000000031 */
.L_x_9723:
[----:B------:R-:W-:Y:S05]  /*dd20*/  BSYNC B1 ;  /* 0x0000000000017941 */ /* 0x000fea0003800000 */
.L_x_9721:
        /* <DEDUP_REMOVED lines=11> */
.L_x_9725:
[----:B------:R-:W-:Y:S01]  /*dde0*/  PRMT R50, R62, 0x7610, R50 ;  /* 0x000076103e327816 */ /* 0x000fe20000000032 */
[----:B------:R-:W-:Y:S01]  /*ddf0*/  IMAD.MOV.U32 R33, RZ, RZ, R32 ;  /* 0x000000ffff217224 */ /* 0x000fe200078e0020 */
[C---:B------:R-:W-:Y:S01]  /*de00*/  PRMT R43, R44.reuse, 0x7632, R43 ;  /* 0x000076322c2b7816 */ /* 0x040fe2000000002b */
[--C-:B------:R-:W-:Y:S01]  /*de10*/  IMAD.MOV.U32 R4, RZ, RZ, R11.reuse ;  /* 0x000000ffff047224 */ /* 0x100fe200078e000b */
[----:B------:R-:W-:Y:S01]  /*de20*/  PRMT R62, R44, 0x7632, R62 ;  /* 0x000076322c3e7816 */ /* 0x000fe2000000003e */
[----:B------:R-:W-:Y:S02]  /*de30*/  IMAD.MOV.U32 R32, RZ, RZ, R11 ;  /* 0x000000ffff207224 */ /* 0x000fe400078e000b */
.L_x_9726:
[----:B------:R-:W-:Y:S05]  /*de40*/  BSYNC B1 ;  /* 0x0000000000017941 */ /* 0x000fea0003800000 */
.L_x_9724:
[----:B------:R-:W-:Y:S02]  /*de50*/  IADD3 R9, R9, 0x4, RZ ;  /* 0x0000000409097810 */ /* 0x000fe40007ffe0ff */
[----:B------:R-:W-:Y:S01]  /*de60*/  IADD3 R8, R8, 0x2, RZ ;  /* 0x0000000208087810 */ /* 0x000fe20007ffe0ff */
[----:B------:R-:W-:Y:S01]  /*de70*/  @!P1 CALL.REL.NOINC `(.L_x_9727) ;  /* 0x0000001000009944 */ /* 0x000fe20003c00000 */
[----:B------:R-:W-:Y:S05]  /*de80*/  BRA `(.L_x_9728) ;  /* 0xffffe01000007947 */ /* 0x000fea000383ffff */
.L_x_9727:
[----:B------:R-:W-:Y:S01]  /*de90*/  PRMT R62, R43, 0x7610, R62 ;  /* 0x000076102b3e7816 */ /* 0x000fe2000000003e */
[----:B------:R-:W-:Y:S02]  /*dea0*/  FADD.FTZ R42, R5, R42 ;  /* 0x0000002a052a7221 */ /* 0x000fe40000010000 */
[----:B------:R-:W-:-:S02]  /*deb0*/  IMAD.MOV.U32 R43, RZ, RZ, R6 ;  /* 0x000000ffff2b7224 */ /* 0x000fc400078e0006 */
[----:B------:R-:W-:Y:S02]  /*dec0*/  IMAD.MOV.U32 R32, RZ, RZ, R4 ;  /* 0x000000ffff207224 */ /* 0x000fe400078e0004 */
.L_x_9633:
[----:B-1----:R-:W-:Y:S05]  /*ded0*/  BSYNC B0 ;  /* 0x0000000000007941 */ /* 0x002fea0003800000 */
.L_x_9632:
[----:B------:R-:W1:Y:S01]  /*dee0*/  S2R R6, SR_TID.X ;  /* 0x0000000000067919 */ /* 0x000e620000002100 */
[----:B------:R-:W-:Y:S01]  /*def0*/  ISETP.NE.AND P0, PT, R7, RZ, PT ;  /* 0x000000ff0700720c */ /* 0x000fe20003f05270 */
[----:B------:R-:W-:-:S12]  /*df00*/  BSSY B0, `(.L_x_9729) ;  /* 0x0000032000007945 */ /* 0x000fd80003800000 */
[----:B------:R-:W-:Y:S05]  /*df10*/  @P0 BRA `(.L_x_9730) ;  /* 0x0000030000000947 */ /* 0x000fea0003800000 */
[----:B0-----:R-:W0:Y:S02]  /*df20*/  S2R R4, SR_TID.X ;  /* 0x0000000000047919 */ /* 0x001e240000002100 */
[----:B0-----:R-:W-:-:S04]  /*df30*/  SHF.R.S32.HI R5, RZ, 0x1f, R4 ;  /* 0x0000001fff057819 */ /* 0x001fc80000011404 */
        /* <DEDUP_REMOVED lines=8> */
[----:B0-----:R-:W-:Y:S01]  /*dfc0*/  PRMT R4, R62, 0x5410, R50 ;  /* 0x000054103e047816 */ /* 0x001fe20000000032 */
[----:B------:R-:W-:-:S02]  /*dfd0*/  IMAD.MOV.U32 R5, RZ, RZ, R49 ;  /* 0x000000ffff057224 */ /* 0x000fc400078e0031 */
[----:B------:R-:W-:Y:S04]  /*dfe0*/  STS.64 [R7+0x20], R28 ;  /* 0x0000201c07007388 */ /* 0x000fe80000000a00 */
        /* <DEDUP_REMOVED lines=29> */
[----:B0-----:R-:W-:Y:S02]  /*e1c0*/  IMAD.MOV.U32 R4, RZ, RZ, R53 ;  /* 0x000000ffff047224 */ /* 0x001fe400078e0035 */
[----:B------:R-:W-:-:S05]  /*e1d0*/  IMAD.MOV.U32 R5, RZ, RZ, R54 ;  /* 0x000000ffff057224 */ /* 0x000fca00078e0036 */
[----:B------:R0:W-:Y:S02]  /*e1e0*/  STS.64 [R7+0xc0], R4 ;  /* 0x0000c00407007388 */ /* 0x0001e40000000a00 */
[----:B0-----:R-:W-:Y:S02]  /*e1f0*/  IMAD.MOV.U32 R4, RZ, RZ, R0 ;  /* 0x000000ffff047224 */ /* 0x001fe400078e0000 */
[----:B------:R-:W-:-:S05]  /*e200*/  IMAD.MOV.U32 R5, RZ, RZ, R52 ;  /* 0x000000ffff057224 */ /* 0x000fca00078e0034 */
[----:B------:R0:W-:Y:S02]  /*e210*/  STS.64 [R7+0xc8], R4 ;  /* 0x0000c80407007388 */ /* 0x0001e40000000a00 */
.L_x_9730:
[----:B------:R-:W-:Y:S05]  /*e220*/  BSYNC B0 ;  /* 0x0000000000007941 */ /* 0x000fea0003800000 */
.L_x_9729:
[----:B------:R-:W-:Y:S01]  /*e230*/  BAR.SYNC.DEFER_BLOCKING 0x0 ;  /* 0x0000000000007b1d */ /* 0x000fe20000010000 */
[----:B-1----:R-:W-:-:S05]  /*e240*/  ISETP.NE.AND P2, PT, R6, RZ, PT ;  /* 0x000000ff0600720c */ /* 0x002fca0003f45270 */
[----:B------:R-:W-:Y:S08]  /*e250*/  BSSY B0, `(.L_x_9731) ;  /* 0x0000238000007945 */ /* 0x000ff00003800000 */
[----:B------:R-:W-:Y:S05]  /*e260*/  @P2 BRA `(.L_x_9732) ;  /* 0x0000236000002947 */ /* 0x000fea0003800000 */
[----:B------:R-:W1:Y:S04]  /*e270*/  LDS.128 R8, [0xd0] ;  /* 0x0000d000ff087984 */ /* 0x000e680000000c00 */
[----:B0-----:R-:W0:Y:S04]  /*e280*/  LDS.128 R4, [0xe0] ;  /* 0x0000e000ff047984 */ /* 0x001e280000000c00 */
[----:B-1----:R-:W-:Y:S04]  /*e290*/  STL.64 [R1], R8 ;  /* 0x0000000801007387 */ /* 0x002fe80000100a00 */
[----:B------:R-:W2:Y:S04]  /*e2a0*/  LDL.64 R44, [R1] ;  /* 0x00000000012c7983 */ /* 0x000ea80000100a00 */
        /* <DEDUP_REMOVED lines=30> */
[----:B------:R-:W1:Y:S04]  /*e490*/  LDS.64 R8, [0x190] ;  /* 0x00019000ff087984 */ /* 0x000e680000000a00 */
[----:B------:R-:W-:Y:S04]  /*e4a0*/  STL.64 [R1+0xa8], R10 ;  /* 0x0000a80a01007387 */ /* 0x000fe80000100a00 */
[----:B0-----:R0:W-:Y:S04]  /*e4b0*/  STL.64 [R1+0xb0], R4 ;  /* 0x0000b00401007387 */ /* 0x0011e80000100a00 */
[----:B------:R3:W-:Y:S01]  /*e4c0*/  STL.64 [R1+0xb8], R6 ;  /* 0x0000b80601007387 */ /* 0x0007e20000100a00 */
[----:B0-----:R-:W-:Y:S01]  /*e4d0*/  IMAD.MOV.U32 R4, RZ, RZ, R1 ;  /* 0x000000ffff047224 */ /* 0x001fe200078e0001 */
[----:B--2---:R-:W-:-:S04]  /*e4e0*/  FSETP.GT.FTZ.AND P0, PT, R43, R44, PT ;  /* 0x0000002c2b00720b */ /* 0x004fc80003f14000 */
[----:B------:R-:W-:Y:S02]  /*e4f0*/  FSEL R10, R43, R44, P0 ;  /* 0x0000002c2b0a7208 */ /* 0x000fe40000000000 */
[----:B------:R-:W-:-:S05]  /*e500*/  FSEL R44, R44, R43, P0 ;  /* 0x0000002b2c2c7208 */ /* 0x000fca0000000000 */
[----:B------:R-:W-:-:S04]  /*e510*/  FADD.FTZ R5, -R10, R44 ;  /* 0x0000002c0a057221 */ /* 0x000fc80000010100 */
[----:B------:R-:W-:-:S06]  /*e520*/  FMUL.FTZ R5, R5, 1.4426950216293334961 ;  /* 0x3fb8aa3b05057820 */ /* 0x000fcc0000410000 */
[----:B------:R-:W0:Y:S01]  /*e530*/  MUFU.EX2 R5, R5 ;  /* 0x0000000500057308 */ /* 0x000e220000000800 */
[----:B---3--:R-:W-:Y:S01]  /*e540*/  FSEL R6, R45, R42, P0 ;  /* 0x0000002a2d067208 */ /* 0x008fe20000000000 */
[----:B-1----:R1:W-:Y:S01]  /*e550*/  STL.64 [R1+0xc0], R8 ;  /* 0x0000c00801007387 */ /* 0x0023e20000100a00 */
[----:B------:R-:W-:Y:S01]  /*e560*/  FSEL R45, R42, R45, P0 ;  /* 0x0000002d2a2d7208 */ /* 0x000fe20000000000 */
[----:B------:R-:W-:Y:S02]  /*e570*/  IMAD.MOV.U32 R7, RZ, RZ, R4 ;  /* 0x000000ffff077224 */ /* 0x000fe400078e0004 */
[----:B-1----:R-:W-:Y:S02]  /*e580*/  IMAD.MOV.U32 R8, RZ, RZ, RZ ;  /* 0x000000ffff087224 */ /* 0x002fe400078e00ff */
[----:B0-----:R-:W-:Y:S02]  /*e590*/  FMUL.FTZ R42, R6, R5 ;  /* 0x00000005062a7220 */ /* 0x001fe40000410000 */
.L_x_9827:
        /* <DEDUP_REMOVED lines=20> */
.L_x_9734:
[----:B------:R-:W-:Y:S01]  /*e6e0*/  IMAD.MOV.U32 R5, RZ, RZ, R41 ;  /* 0x000000ffff057224 */ /* 0x000fe200078e0029 */
[----:B------:R-:W-:Y:S01]  /*e6f0*/  PRMT R9, R9, 0x7610, R52 ;  /* 0x0000761009097816 */ /* 0x000fe20000000034 */
[----:B------:R-:W-:Y:S01]  /*e700*/  IMAD.MOV.U32 R41, RZ, RZ, R40 ;  /* 0x000000ffff297224 */ /* 0x000fe200078e0028 */
[----:B------:R-:W-:Y:S02]  /*e710*/  PRMT R52, R52, 0x5410, R52 ;  /* 0x0000541034347816 */ /* 0x000fe40000000034 */
.L_x_9735:
[----:B------:R-:W-:Y:S05]  /*e720*/  BSYNC B1 ;  /* 0x0000000000017941 */ /* 0x000fea0003800000 */
.L_x_9733:
        /* <DEDUP_REMOVED lines=11> */
.L_x_9737:
[----:B------:R-:W-:Y:S01]  /*e7e0*/  IMAD.MOV.U32 R6, RZ, RZ, R5 ;  /* 0x000000ffff067224 */ /* 0x000fe200078e0005 */
[----:B------:R-:W-:Y:S01]  /*e7f0*/  PRMT R11, R11, 0x7610, R9 ;  /* 0x000076100b0b7816 */ /* 0x000fe20000000009 */
[----:B------:R-:W-:Y:S01]  /*e800*/  IMAD.MOV.U32 R40, RZ, RZ, R39 ;  /* 0x000000ffff287224 */ /* 0x000fe200078e0027 */
[----:B------:R-:W-:Y:S02]  /*e810*/  PRMT R52, R0, 0x7632, R52 ;  /* 0x0000763200347816 */ /* 0x000fe40000000034 */
.L_x_9738:
[----:B------:R-:W-:Y:S05]  /*e820*/  BSYNC B1 ;  /* 0x0000000000017941 */ /* 0x000fea0003800000 */
.L_x_9736:
        /* <DEDUP_REMOVED lines=11> */
.L_x_9740:
[----:B------:R-:W-:Y:S01]  /*e8e0*/  IMAD.MOV.U32 R5, RZ, RZ, R6 ;  /* 0x000000ffff057224 */ /* 0x000fe200078e0006 */
[----:B------:R-:W-:Y:S01]  /*e8f0*/  PRMT R9, R9, 0x7610, R11 ;  /* 0x0000761009097816 */ /* 0x000fe2000000000b */
[----:B------:R-:W-:Y:S01]  /*e900*/  IMAD.MOV.U32 R39, RZ, RZ, R38 ;  /* 0x000000ffff277224 */ /* 0x000fe200078e0026 */
[----:B------:R-:W-:Y:S02]  /*e910*/  PRMT R0, R0, 0x5410, R0 ;  /* 0x0000541000007816 */ /* 0x000fe40000000000 */
.L_x_9741:
[----:B------:R-:W-:Y:S05]  /*e920*/  BSYNC B1 ;  /* 0x0000000000017941 */ /* 0x000fea0003800000 */
.L_x_9739:
        /* <DEDUP_REMOVED lines=11> */
.L_x_9743:
[----:B------:R-:W-:Y:S01]  /*e9e0*/  IMAD.MOV.U32 R6, RZ, RZ, R5 ;  /* 0x000000ffff067224 */ /* 0x000fe200078e0005 */
[----:B------:R-:W-:Y:S01]  /*e9f0*/  PRMT R11, R11, 0x7610, R9 ;  /* 0x000076100b0b7816 */ /* 0x000fe20000000009 */
[----:B------:R-:W-:Y:S01]  /*ea00*/  IMAD.MOV.U32 R38, RZ, RZ, R37 ;  /* 0x000000ffff267224 */ /* 0x000fe200078e0025 */
[----:B------:R-:W-:Y:S02]  /*ea10*/  PRMT R0, R54, 0x7632, R0 ;  /* 0x0000763236007816 */ /* 0x000fe40000000000 */
.L_x_9744:
[----:B------:R-:W-:Y:S05]  /*ea20*/  BSYNC B1 ;  /* 0x0000000000017941 */ /* 0x000fea0003800000 */
.L_x_9742:
        /* <DEDUP_REMOVED lines=11> */
.L_x_9746:
[----:B------:R-:W-:Y:S01]  /*eae0*/  IMAD.MOV.U32 R5, RZ, RZ, R6 ;  /* 0x000000ffff057224 */ /* 0x000fe200078e0006 */
[----:B------:R-:W-:Y:S01]  /*eaf0*/  PRMT R9, R11, 0x7632, R9 ;  /* 0x000076320b097816 */ /* 0x000fe20000000009 */
[----:B------:R-:W-:Y:S01]  /*eb00*/  IMAD.MOV.U32 R37, RZ, RZ, R36 ;  /* 0x000000ffff257224 */ /* 0x000fe200078e0024 */
[----:B------:R-:W-:Y:S02]  /*eb10*/  PRMT R54, R54, 0x5410, R54 ;  /* 0x0000541036367816 */ /* 0x000fe40000000036 */
.L_x_9747:
[----:B------:R-:W-:Y:S05]  /*eb20*/  BSYNC B1 ;  /* 0x0000000000017941 */ /* 0x000fea0003800000 */
.L_x_9745:
        /* <DEDUP_REMOVED lines=11> */
.L_x_9749:
[----:B------:R-:W-:Y:S01]  /*ebe0*/  IMAD.MOV.U32 R6, RZ, RZ, R5 ;  /* 0x000000ffff067224 */ /* 0x000fe200078e0005 */
[----:B------:R-:W-:Y:S01]  /*ebf0*/  PRMT R11, R9, 0x7610, R11 ;  /* 0x00007610090b7816 */ /* 0x000fe2000000000b */
[----:B------:R-:W-:Y:S01]  /*ec00*/  IMAD.MOV.U32 R36, RZ, RZ, R35 ;  /* 0x000000ffff247224 */ /* 0x000fe200078e0023 */
[----:B------:R-:W-:Y:S02]  /*ec10*/  PRMT R54, R53, 0x7632, R54 ;  /* 0x0000763235367816 */ /* 0x000fe40000000036 */
.L_x_9750:
[----:B------:R-:W-:Y:S05]  /*ec20*/  BSYNC B1 ;  /* 0x0000000000017941 */ /* 0x000fea0003800000 */
.L_x_9748:
        /* <DEDUP_REMOVED lines=11> */
.L_x_9752:
[----:B------:R-:W-:Y:S01]  /*ece0*/  IMAD.MOV.U32 R5, RZ, RZ, R6 ;  /* 0x000000ffff057224 */ /* 0x000fe200078e0006 */
[----:B------:R-:W-:Y:S01]  /*ecf0*/  PRMT R9, R11, 0x7610, R9 ;  /* 0x000076100b097816 */ /* 0x000fe20000000009 */
[----:B------:R-:W-:Y:S01]  /*ed00*/  IMAD.MOV.U32 R35, RZ, RZ, R34 ;  /* 0x000000ffff237224 */ /* 0x000fe200078e0022 */
[----:B------:R-:W-:Y:S02]  /*ed10*/  PRMT R53, R53, 0x5410, R53 ;  /* 0x0000541035357816 */ /* 0x000fe40000000035 */
.L_x_9753:
[----:B------:R-:W-:Y:S05]  /*ed20*/  BSYNC B1 ;  /* 0x0000000000017941 */ /* 0x000fea0003800000 */
.L_x_9751:
        /* <DEDUP_REMOVED lines=11> */
.L_x_9755:
[----:B------:R-:W-:Y:S01]  /*ede0*/  IMAD.MOV.U32 R6, RZ, RZ, R5 ;  /* 0x000000ffff067224 */ /* 0x000fe200078e0005 */
[----:B------:R-:W-:Y:S01]  /*edf0*/  PRMT R11, R9, 0x7610, R11 ;  /* 0x00007610090b7816 */ /* 0x000fe2000000000b */
[----:B------:R-:W-:Y:S01]  /*ee00*/  IMAD.MOV.U32 R34, RZ, RZ, R3 ;  /* 0x000000ffff227224 */ /* 0x000fe200078e0003 */
[----:B------:R-:W-:Y:S02]  /*ee10*/  PRMT R53, R57, 0x7610, R53 ;  /* 0x0000761039357816 */ /* 0x000fe40000000035 */
.L_x_9756:
[----:B------:R-:W-:Y:S05]  /*ee20*/  BSYNC B1 ;  /* 0x0000000000017941 */ /* 0x000fea0003800000 */
.L_x_9754:
        /* <DEDUP_REMOVED lines=11> */
.L_x_9758:
[----:B------:R-:W-:Y:S01]  /*eee0*/  IMAD.MOV.U32 R5, RZ, RZ, R6 ;  /* 0x000000ffff057224 */ /* 0x000fe200078e0006 */
[----:B------:R-:W-:Y:S01]  /*eef0*/  PRMT R9, R9, 0x5410, R11 ;  /* 0x0000541009097816 */ /* 0x000fe2000000000b */
[----:B------:R-:W-:Y:S01]  /*ef00*/  IMAD.MOV.U32 R3, RZ, RZ, R2 ;  /* 0x000000ffff037224 */ /* 0x000fe200078e0002 */
[----:B------:R-:W-:Y:S02]  /*ef10*/  PRMT R57, R55, 0x7632, R57 ;  /* 0x0000763237397816 */ /* 0x000fe40000000039 */
.L_x_9759:
[----:B------:R-:W-:Y:S05]  /*ef20*/  BSYNC B1 ;  /* 0x0000000000017941 */ /* 0x000fea0003800000 */
.L_x_9757:
        /* <DEDUP_REMOVED lines=11> */
.L_x_9761:
[----:B------:R-:W-:Y:S01]  /*efe0*/  IMAD.MOV.U32 R6, RZ, RZ, R5 ;  /* 0x000000ffff067224 */ /* 0x000fe200078e0005 */
[----:B------:R-:W-:Y:S01]  /*eff0*/  PRMT R9, R9, 0x7632, R9 ;  /* 0x0000763209097816 */ /* 0x000fe20000000009 */
[----:B------:R-:W-:Y:S01]  /*f000*/  IMAD.MOV.U32 R2, RZ, RZ, R13 ;  /* 0x000000ffff027224 */ /* 0x000fe200078e000d */
[----:B------:R-:W-:Y:S02]  /*f010*/  PRMT R55, R55, 0x5410, R56 ;  /* 0x0000541037377816 */ /* 0x000fe40000000038 */
.L_x_9762:
[----:B------:R-:W-:Y:S05]  /*f020*/  BSYNC B1 ;  /* 0x0000000000017941 */ /* 0x000fea0003800000 */
.L_x_9760:
        /* <DEDUP_REMOVED lines=11> */
.L_x_9764:
[----:B------:R-:W-:Y:S01]  /*f0e0*/  IMAD.MOV.U32 R5, RZ, RZ, R6 ;  /* 0x000000ffff057224 */ /* 0x000fe200078e0006 */
[----:B------:R-:W-:Y:S01]  /*f0f0*/  PRMT R11, R9, 0x7610, R11 ;  /* 0x00007610090b7816 */ /* 0x000fe2000000000b */
[----:B------:R-:W-:Y:S01]  /*f100*/  IMAD.MOV.U32 R13, RZ, RZ, R12 ;  /* 0x000000ffff0d7224 */ /* 0x000fe200078e000c */
[----:B------:R-:W-:Y:S02]  /*f110*/  PRMT R56, R55, 0x7610, R56 ;  /* 0x0000761037387816 */ /* 0x000fe40000000038 */
.L_x_9765:
[----:B------:R-:W-:Y:S05]  /*f120*/  BSYNC B1 ;  /* 0x0000000000017941 */ /* 0x000fea0003800000 */
.L_x_9763:
        /* <DEDUP_REMOVED lines=11> */
.L_x_9767:
[----:B------:R-:W-:Y:S01]  /*f1e0*/  IMAD.MOV.U32 R6, RZ, RZ, R5 ;  /* 0x000000ffff067224 */ /* 0x000fe200078e0005 */
[----:B------:R-:W-:Y:S01]  /*f1f0*/  PRMT R9, R11, 0x7610, R9 ;  /* 0x000076100b097816 */ /* 0x000fe20000000009 */
[----:B------:R-:W-:Y:S01]  /*f200*/  IMAD.MOV.U32 R12, RZ, RZ, R15 ;  /* 0x000000ffff0c7224 */ /* 0x000fe200078e000f */
[----:B------:R-:W-:Y:S02]  /*f210*/  PRMT R55, R59, 0x7610, R55 ;  /* 0x000076103b377816 */ /* 0x000fe40000000037 */
.L_x_9768:
[----:B------:R-:W-:Y:S05]  /*f220*/  BSYNC B1 ;  /* 0x0000000000017941 */ /* 0x000fea0003800000 */
.L_x_9766:
        /* <DEDUP_REMOVED lines=11> */
.L_x_9770:
[----:B------:R-:W-:Y:S01]  /*f2e0*/  IMAD.MOV.U32 R5, RZ, RZ, R6 ;  /* 0x000000ffff057224 */ /* 0x000fe200078e0006 */
[----:B------:R-:W-:Y:S01]  /*f2f0*/  PRMT R9, R9, 0x5410, R9 ;  /* 0x0000541009097816 */ /* 0x000fe20000000009 */
[----:B------:R-:W-:Y:S01]  /*f300*/  IMAD.MOV.U32 R15, RZ, RZ, R14 ;  /* 0x000000ffff0f7224 */ /* 0x000fe200078e000e */
[----:B------:R-:W-:Y:S02]  /*f310*/  PRMT R59, R57, 0x7632, R59 ;  /* 0x00007632393b7816 */ /* 0x000fe4000000003b */
.L_x_9771:
[----:B------:R-:W-:Y:S05]  /*f320*/  BSYNC B1 ;  /* 0x0000000000017941 */ /* 0x000fea0003800000 */
.L_x_9769:
        /* <DEDUP_REMOVED lines=11> */
.L_x_9773:
[----:B------:R-:W-:Y:S01]  /*f3e0*/  IMAD.MOV.U32 R6, RZ, RZ, R5 ;  /* 0x000000ffff067224 */ /* 0x000fe200078e0005 */
[----:B------:R-:W-:Y:S01]  /*f3f0*/  PRMT R11, R11, 0x7610, R9 ;  /* 0x000076100b0b7816 */ /* 0x000fe20000000009 */
[----:B------:R-:W-:Y:S01]  /*f400*/  IMAD.MOV.U32 R14, RZ, RZ, R17 ;  /* 0x000000ffff0e7224 */ /* 0x000fe200078e0011 */
[----:B------:R-:W-:Y:S02]  /*f410*/  PRMT R57, R57, 0x7610, R58 ;  /* 0x0000761039397816 */ /* 0x000fe4000000003a */
.L_x_9774:
[----:B------:R-:W-:Y:S05]  /*f420*/  BSYNC B1 ;  /* 0x0000000000017941 */ /* 0x000fea0003800000 */
.L_x_9772:
        /* <DEDUP_REMOVED lines=11> */
.L_x_9776:
[----:B------:R-:W-:Y:S01]  /*f4e0*/  IMAD.MOV.U32 R5, RZ, RZ, R6 ;  /* 0x000000ffff057224 */ /* 0x000fe200078e0006 */
[----:B------:R-:W-:Y:S01]  /*f4f0*/  PRMT R9, R9, 0x7610, R11 ;  /* 0x0000761009097816 */ /* 0x000fe2000000000b */
[----:B------:R-:W-:Y:S01]  /*f500*/  IMAD.MOV.U32 R17, RZ, RZ, R16 ;  /* 0x000000ffff117224 */ /* 0x000fe200078e0010 */
[----:B------:R-:W-:Y:S02]  /*f510*/  PRMT R58, R58, 0x7610, R56 ;  /* 0x000076103a3a7816 */ /* 0x000fe40000000038 */
.L_x_9777:
[----:B------:R-:W-:Y:S05]  /*f520*/  BSYNC B1 ;  /* 0x0000000000017941 */ /* 0x000fea0003800000 */
.L_x_9775:
        /* <DEDUP_REMOVED lines=11> */
.L_x_9779:
[----:B------:R-:W-:Y:S01]  /*f5e0*/  IMAD.MOV.U32 R6, RZ, RZ, R5 ;  /* 0x000000ffff067224 */ /* 0x000fe200078e0005 */
[----:B------:R-:W-:Y:S01]  /*f5f0*/  PRMT R9, R9, 0x7632, R9 ;  /* 0x0000763209097816 */ /* 0x000fe20000000009 */
[----:B------:R-:W-:Y:S01]  /*f600*/  IMAD.MOV.U32 R16, RZ, RZ, R19 ;  /* 0x000000ffff107224 */ /* 0x000fe200078e0013 */
[----:B------:R-:W-:Y:S02]  /*f610*/  PRMT R56, R56, 0x5410, R60 ;  /* 0x0000541038387816 */ /* 0x000fe4000000003c */
.L_x_9780:
[----:B------:R-:W-:Y:S05]  /*f620*/  BSYNC B1 ;  /* 0x0000000000017941 */ /* 0x000fea0003800000 */
.L_x_9778:
        /* <DEDUP_REMOVED lines=11> */
.L_x_9782:
[----:B------:R-:W-:Y:S01]  /*f6e0*/  IMAD.MOV.U32 R5, RZ, RZ, R6 ;  /* 0x000000ffff057224 */ /* 0x000fe200078e0006 */
[----:B------:R-:W-:Y:S01]  /*f6f0*/  PRMT R9, R9, 0x5410, R9 ;  /* 0x0000541009097816 */ /* 0x000fe20000000009 */
[----:B------:R-:W-:Y:S01]  /*f700*/  IMAD.MOV.U32 R19, RZ, RZ, R18 ;  /* 0x000000ffff137224 */ /* 0x000fe200078e0012 */
[----:B------:R-:W-:Y:S02]  /*f710*/  PRMT R60, R59, 0x7632, R60 ;  /* 0x000076323b3c7816 */ /* 0x000fe4000000003c */
.L_x_9783:
[----:B------:R-:W-:Y:S05]  /*f720*/  BSYNC B1 ;  /* 0x0000000000017941 */ /* 0x000fea0003800000 */
.L_x_9781:
        /* <DEDUP_REMOVED lines=11> */
.L_x_9785:
[----:B------:R-:W-:Y:S01]  /*f7e0*/  IMAD.MOV.U32 R6, RZ, RZ, R5 ;  /* 0x000000ffff067224 */ /* 0x000fe200078e0005 */
[----:B------:R-:W-:Y:S01]  /*f7f0*/  PRMT R11, R11, 0x7610, R9 ;  /* 0x000076100b0b7816 */ /* 0x000fe20000000009 */
[----:B------:R-:W-:Y:S01]  /*f800*/  IMAD.MOV.U32 R18, RZ, RZ, R21 ;  /* 0x000000ffff127224 */ /* 0x000fe200078e0015 */
[----:B------:R-:W-:Y:S02]  /*f810*/  PRMT R59, R59, 0x7610, R60 ;  /* 0x000076103b3b7816 */ /* 0x000fe4000000003c */
.L_x_9786:
[----:B------:R-:W-:Y:S05]  /*f820*/  BSYNC B1 ;  /* 0x0000000000017941 */ /* 0x000fea0003800000 */
.L_x_9784:
        /* <DEDUP_REMOVED lines=11> */
.L_x_9788:
[----:B------:R-:W-:Y:S01]  /*f8e0*/  IMAD.MOV.U32 R5, RZ, RZ, R6 ;  /* 0x000000ffff057224 */ /* 0x000fe200078e0006 */
[----:B------:R-:W-:Y:S01]  /*f8f0*/  PRMT R9, R11, 0x7632, R9 ;  /* 0x000076320b097816 */ /* 0x000fe20000000009 */
[----:B------:R-:W-:Y:S01]  /*f900*/  IMAD.MOV.U32 R21, RZ, RZ, R20 ;  /* 0x000000ffff157224 */ /* 0x000fe200078e0014 */
[----:B------:R-:W-:Y:S02]  /*f910*/  PRMT R60, R60, 0x5410, R58 ;  /* 0x000054103c3c7816 */ /* 0x000fe4000000003a */
.L_x_9789:
[----:B------:R-:W-:Y:S05]  /*f920*/  BSYNC B1 ;  /* 0x0000000000017941 */ /* 0x000fea0003800000 */
.L_x_9787:
        /* <DEDUP_REMOVED lines=11> */
.L_x_9791:
[----:B------:R-:W-:Y:S01]  /*f9e0*/  IMAD.MOV.U32 R6, RZ, RZ, R5 ;  /* 0x000000ffff067224 */ /* 0x000fe200078e0005 */
[----:B------:R-:W-:Y:S01]  /*f9f0*/  PRMT R9, R9, 0x5410, R9 ;  /* 0x0000541009097816 */ /* 0x000fe20000000009 */
[----:B------:R-:W-:Y:S01]  /*fa00*/  IMAD.MOV.U32 R20, RZ, RZ, R23 ;  /* 0x000000ffff147224 */ /* 0x000fe200078e0017 */
[----:B------:R-:W-:Y:S02]  /*fa10*/  PRMT R58, R47, 0x7632, R58 ;  /* 0x000076322f3a7816 */ /* 0x000fe4000000003a */
.L_x_9792:
[----:B------:R-:W-:Y:S05]  /*fa20*/  BSYNC B1 ;  /* 0x0000000000017941 */ /* 0x000fea0003800000 */
.L_x_9790:
        /* <DEDUP_REMOVED lines=11> */
.L_x_9794:
[----:B------:R-:W-:Y:S01]  /*fae0*/  IMAD.MOV.U32 R5, RZ, RZ, R6 ;  /* 0x000000ffff057224 */ /* 0x000fe200078e0006 */
[----:B------:R-:W-:Y:S01]  /*faf0*/  PRMT R9, R9, 0x7632, R9 ;  /* 0x0000763209097816 */ /* 0x000fe20000000009 */
[----:B------:R-:W-:Y:S01]  /*fb00*/  IMAD.MOV.U32 R23, RZ, RZ, R22 ;  /* 0x000000ffff177224 */ /* 0x000fe200078e0016 */
[----:B------:R-:W-:Y:S02]  /*fb10*/  PRMT R47, R47, 0x7610, R46 ;  /* 0x000076102f2f7816 */ /* 0x000fe4000000002e */
.L_x_9795:
[----:B------:R-:W-:Y:S05]  /*fb20*/  BSYNC B1 ;  /* 0x0000000000017941 */ /* 0x000fea0003800000 */
.L_x_9793:
        /* <DEDUP_REMOVED lines=11> */
.L_x_9797:
[----:B------:R-:W-:Y:S01]  /*fbe0*/  IMAD.MOV.U32 R6, RZ, RZ, R5 ;  /* 0x000000ffff067224 */ /* 0x000fe200078e0005 */
[----:B------:R-:W-:Y:S01]  /*fbf0*/  PRMT R9, R9, 0x5410, R9 ;  /* 0x0000541009097816 */ /* 0x000fe20000000009 */
[----:B------:R-:W-:Y:S01]  /*fc00*/  IMAD.MOV.U32 R22, RZ, RZ, R25 ;  /* 0x000000ffff167224 */ /* 0x000fe200078e0019 */
[----:B------:R-:W-:Y:S02]  /*fc10*/  PRMT R46, R46, 0x7610, R61 ;  /* 0x000076102e2e7816 */ /* 0x000fe4000000003d */
.L_x_9798:
[----:B------:R-:W-:Y:S05]  /*fc20*/  BSYNC B1 ;  /* 0x0000000000017941 */ /* 0x000fea0003800000 */
.L_x_9796:
        /* <DEDUP_REMOVED lines=11> */
.L_x_9800:
[----:B------:R-:W-:Y:S01]  /*fce0*/  IMAD.MOV.U32 R5, RZ, RZ, R6 ;  /* 0x000000ffff057224 */ /* 0x000fe200078e0006 */
[----:B------:R-:W-:Y:S01]  /*fcf0*/  PRMT R11, R11, 0x7610, R9 ;  /* 0x000076100b0b7816 */ /* 0x000fe20000000009 */
[----:B------:R-:W-:Y:S01]  /*fd00*/  IMAD.MOV.U32 R25, RZ, RZ, R24 ;  /* 0x000000ffff197224 */ /* 0x000fe200078e0018 */
[----:B------:R-:W-:Y:S02]  /*fd10*/  PRMT R61, R61, 0x5410, R46 ;  /* 0x000054103d3d7816 */ /* 0x000fe4000000002e */
.L_x_9801:
[----:B------:R-:W-:Y:S05]  /*fd20*/  BSYNC B1 ;  /* 0x0000000000017941 */ /* 0x000fea0003800000 */
.L_x_9799:
        /* <DEDUP_REMOVED lines=11> */
.L_x_9803:
[----:B------:R-:W-:Y:S01]  /*fde0*/  IMAD.MOV.U32 R6, RZ, RZ, R5 ;  /* 0x000000ffff067224 */ /* 0x000fe200078e0005 */
[----:B------:R-:W-:Y:S01]  /*fdf0*/  PRMT R9, R9, 0x7610, R11 ;  /* 0x0000761009097816 */ /* 0x000fe2000000000b */
[----:B------:R-:W-:Y:S01]  /*fe00*/  IMAD.MOV.U32 R24, RZ, RZ, R27 ;  /* 0x000000ffff187224 */ /* 0x000fe200078e001b */
[----:B------:R-:W-:Y:S02]  /*fe10*/  PRMT R46, R48, 0x7632, R46 ;  /* 0x00007632302e7816 */ /* 0x000fe4000000002e */
.L_x_9804:
[----:B------:R-:W-:Y:S05]  /*fe20*/  BSYNC B1 ;  /* 0x0000000000017941 */ /* 0x000fea0003800000 */
.L_x_9802:
        /* <DEDUP_REMOVED lines=11> */
.L_x_9806:
[----:B------:R-:W-:Y:S01]  /*fee0*/  IMAD.MOV.U32 R5, RZ, RZ, R6 ;  /* 0x000000ffff057224 */ /* 0x000fe200078e0006 */
[----:B------:R-:W-:Y:S01]  /*fef0*/  PRMT R9, R9, 0x7632, R9 ;  /* 0x0000763209097816 */ /* 0x000fe20000000009 */
[----:B------:R-:W-:Y:S01]  /*ff00*/  IMAD.MOV.U32 R27, RZ, RZ, R26 ;  /* 0x000000ffff1b7224 */ /* 0x000fe200078e001a */
[----:B------:R-:W-:Y:S02]  /*ff10*/  PRMT R48, R48, 0x5410, R48 ;  /* 0x0000541030307816 */ /* 0x000fe40000000030 */
.L_x_9807:
[----:B------:R-:W-:Y:S05]  /*ff20*/  BSYNC B1 ;  /* 0x0000000000017941 */ /* 0x000fea0003800000 */
.L_x_9805:
        /* <DEDUP_REMOVED lines=11> */
.L_x_9809:
[----:B------:R-:W-:Y:S01]  /*ffe0*/  IMAD.MOV.U32 R6, RZ, RZ, R5 ;  /* 0x000000ffff067224 */ /* 0x000fe200078e0005 */
[----:B------:R-:W-:Y:S01]  /*fff0*/  PRMT R11, R9, 0x7610, R11 ;  /* 0x00007610090b7816 */ /* 0x000fe2000000000b */
[----:B------:R-:W-:Y:S01]  /*10000*/  IMAD.MOV.U32 R26, RZ, RZ, R29 ;  /* 0x000000ffff1a7224 */ /* 0x000fe200078e001d */
[----:B------:R-:W-:Y:S02]  /*10010*/  PRMT R48, R61, 0x7610, R48 ;  /* 0x000076103d307816 */ /* 0x000fe40000000030 */
.L_x_9810:
[----:B------:R-:W-:Y:S05]  /*10020*/  BSYNC B1 ;  /* 0x0000000000017941 */ /* 0x000fea0003800000 */
.L_x_9808:
        /* <DEDUP_REMOVED lines=11> */
.L_x_9812:
[----:B------:R-:W-:Y:S01]  /*100e0*/  IMAD.MOV.U32 R5, RZ, RZ, R6 ;  /* 0x000000ffff057224 */ /* 0x000fe200078e0006 */
[----:B------:R-:W-:Y:S01]  /*100f0*/  PRMT R9, R11, 0x7610, R9 ;  /* 0x000076100b097816 */ /* 0x000fe20000000009 */
[----:B------:R-:W-:Y:S01]  /*10100*/  IMAD.MOV.U32 R29, RZ, RZ, R28 ;  /* 0x000000ffff1d7224 */ /* 0x000fe200078e001c */
[----:B------:R-:W-:Y:S02]  /*10110*/  PRMT R61, R47, 0x7610, R61 ;  /* 0x000076102f3d7816 */ /* 0x000fe4000000003d */
.L_x_9813:
[----:B------:R-:W-:Y:S05]  /*10120*/  BSYNC B1 ;  /* 0x0000000000017941 */ /* 0x000fea0003800000 */
.L_x_9811:
        /* <DEDUP_REMOVED lines=11> */
.L_x_9815:
[----:B------:R-:W-:Y:S01]  /*101e0*/  IMAD.MOV.U32 R6, RZ, RZ, R5 ;  /* 0x000000ffff067224 */ /* 0x000fe200078e0005 */
[----:B------:R-:W-:Y:S01]  /*101f0*/  PRMT R11, R9, 0x7610, R11 ;  /* 0x00007610090b7816 */ /* 0x000fe2000000000b */
[----:B------:R-:W-:Y:S01]  /*10200*/  IMAD.MOV.U32 R28, RZ, RZ, R31 ;  /* 0x000000ffff1c7224 */ /* 0x000fe200078e001f */
[----:B------:R-:W-:Y:S02]  /*10210*/  PRMT R47, R49, 0x7632, R47 ;  /* 0x00007632312f7816 */ /* 0x000fe4000000002f */
.L_x_9816:
[----:B------:R-:W-:Y:S05]  /*10220*/  BSYNC B1 ;  /* 0x0000000000017941 */ /* 0x000fea0003800000 */
.L_x_9814:
        /* <DEDUP_REMOVED lines=11> */
.L_x_9818:
[----:B------:R-:W-:Y:S01]  /*102e0*/  IMAD.MOV.U32 R5, RZ, RZ, R6 ;  /* 0x000000ffff057224 */ /* 0x000fe200078e0006 */
[----:B------:R-:W-:Y:S01]  /*102f0*/  PRMT R9, R9, 0x5410, R11 ;  /* 0x0000541009097816 */ /* 0x000fe2000000000b */
[----:B------:R-:W-:Y:S01]  /*10300*/  IMAD.MOV.U32 R31, RZ, RZ, R30 ;  /* 0x000000ffff1f7224 */ /* 0x000fe200078e001e */
[----:B------:R-:W-:Y:S02]  /*10310*/  PRMT R49, R49, 0x5410, R49 ;  /* 0x0000541031317816 */ /* 0x000fe40000000031 */
.L_x_9819:
[----:B------:R-:W-:Y:S05]  /*10320*/  BSYNC B1 ;  /* 0x0000000000017941 */ /* 0x000fea0003800000 */
.L_x_9817:
        /* <DEDUP_REMOVED lines=11> */
.L_x_9821:
[----:B------:R-:W-:Y:S01]  /*103e0*/  IMAD.MOV.U32 R6, RZ, RZ, R5 ;  /* 0x000000ffff067224 */ /* 0x000fe200078e0005 */
[----:B------:R-:W-:Y:S01]  /*103f0*/  PRMT R11, R11, 0x7610, R9 ;  /* 0x000076100b0b7816 */ /* 0x000fe20000000009 */
[----:B------:R-:W-:Y:S01]  /*10400*/  IMAD.MOV.U32 R30, RZ, RZ, R33 ;  /* 0x000000ffff1e7224 */ /* 0x000fe200078e0021 */
[----:B------:R-:W-:Y:S02]  /*10410*/  PRMT R49, R50, 0x7610, R49 ;  /* 0x0000761032317816 */ /* 0x000fe40000000031 */
.L_x_9822:
[----:B------:R-:W-:Y:S05]  /*10420*/  BSYNC B1 ;  /* 0x0000000000017941 */ /* 0x000fea0003800000 */
.L_x_9820:
        /* <DEDUP_REMOVED lines=11> */
.L_x_9824:
[----:B------:R-:W-:Y:S01]  /*104e0*/  PRMT R50, R62, 0x7610, R50 ;  /* 0x000076103e327816 */ /* 0x000fe20000000032 */
[----:B------:R-:W-:Y:S01]  /*104f0*/  IMAD.MOV.U32 R33, RZ, RZ, R32 ;  /* 0x000000ffff217224 */ /* 0x000fe200078e0020 */
[C---:B------:R-:W-:Y:S01]  /*10500*/  PRMT R9, R11.reuse, 0x7632, R9 ;  /* 0x000076320b097816 */ /* 0x040fe20000000009 */
[----:B------:R-:W-:Y:S01]  /*10510*/  IMAD.MOV.U32 R5, RZ, RZ, R6 ;  /* 0x000000ffff057224 */ /* 0x000fe200078e0006 */
[----:B------:R-:W-:Y:S01]  /*10520*/  PRMT R62, R11, 0x7632, R62 ;  /* 0x000076320b3e7816 */ /* 0x000fe2000000003e */
[----:B------:R-:W-:Y:S02]  /*10530*/  IMAD.MOV.U32 R32, RZ, RZ, R6 ;  /* 0x000000ffff207224 */ /* 0x000fe400078e0006 */
.L_x_9825:
[----:B------:R-:W-:Y:S05]  /*10540*/  BSYNC B1 ;  /* 0x0000000000017941 */ /* 0x000fea0003800000 */
.L_x_9823:
[----:B------:R-:W-:Y:S02]  /*10550*/  IADD3 R7, R7, 0x4, RZ ;  /* 0x0000000407077810 */ /* 0x000fe40007ffe0ff */
[----:B------:R-:W-:Y:S01]  /*10560*/  IADD3 R4, R4, 0x2, RZ ;  /* 0x0000000204047810 */ /* 0x000fe20007ffe0ff */
[----:B------:R-:W-:Y:S01]  /*10570*/  @!P1 CALL.REL.NOINC `(.L_x_9826) ;  /* 0x0000001000009944 */ /* 0x000fe20003c00000 */
[----:B------:R-:W-:Y:S05]  /*10580*/  BRA `(.L_x_9827) ;  /* 0xffffe01000007947 */ /* 0x000fea000383ffff */
.L_x_9826:
[----:B------:R-:W-:Y:S01]  /*10590*/  FADD.FTZ R42, R45, R42 ;  /* 0x0000002a2d2a7221 */ /* 0x000fe20000010000 */
[----:B------:R-:W-:Y:S01]  /*105a0*/  PRMT R62, R9, 0x7610, R62 ;  /* 0x00007610093e7816 */ /* 0x000fe2000000003e */
[----:B------:R-:W-:-:S02]  /*105b0*/  IMAD.MOV.U32 R32, RZ, RZ, R5 ;  /* 0x000000ffff207224 */ /* 0x000fc400078e0005 */
[----:B------:R-:W-:Y:S02]  /*105c0*/  IMAD.MOV.U32 R43, RZ, RZ, R10 ;  /* 0x000000ffff2b7224 */ /* 0x000fe400078e000a */
.L_x_9732:
[----:B------:R-:W-:Y:S05]  /*105d0*/  BSYNC B0 ;  /* 0x0000000000007941 */ /* 0x000fea0003800000 */
.L_x_9731:
[----:B------:R-:W-:Y:S05]  /*105e0*/  @P2 EXIT ;  /* 0x000000000000294d */ /* 0x000fea0003800000 */
[----:B0-----:R-:W0:Y:S01]  /*105f0*/  S2R R4, SR_CTAID.X ;  /* 0x0000000000047919 */ /* 0x001e220000002500 */
        /* <DEDUP_REMOVED lines=9> */
[----:B------:R-:W-:Y:S01]  /*10690*/  HADD2.F32 R9, -RZ, R62.H0_H0 ;  /* 0x2000003eff097230 */ /* 0x000fe20000004100 */
        /* <DEDUP_REMOVED lines=35> */
[----:B0-----:R-:W-:-:S05]  /*108d0*/  HADD2.F32 R4, -RZ, R49.H1_H1 ;  /* 0x30000031ff047230 */ /* 0x001fca0000004100 */
        /* <DEDUP_REMOVED lines=14> */
[----:B------:R-:W-:Y:S01]  /*109c0*/  HADD2.F32 R30, -RZ, R61.H0_H0 ;  /* 0x2000003dff1e7230 */ /* 0x000fe20000004100 */
        /* <DEDUP_REMOVED lines=16> */
[----:B------:R-:W-:-:S03]  /*10ad0*/  HADD2.F32 R4, -RZ, R48.H0_H0 ;  /* 0x20000030ff047230 */ /* 0x000fc60000004100 */
        /* <DEDUP_REMOVED lines=15> */
[----:B0-----:R-:W-:Y:S01]  /*10bd0*/  HADD2.F32 R4, -RZ, R61.H1_H1 ;  /* 0x3000003dff047230 */ /* 0x001fe20000004100 */
        /* <DEDUP_REMOVED lines=15> */
[----:B------:R0:W-:Y:S01]  /*10cd0*/  @P3 STG.E.U16 [R62.64+0x10], R4 ;  /* 0x000010043e003986 */ /* 0x0001e2000c101504 */
[----:B------:R-:W-:-:S03]  /*10ce0*/  HADD2.F32 R7, -RZ, R58.H0_H0 ;  /* 0x2000003aff077230 */ /* 0x000fc60000004100 */
[----:B------:R-:W-:Y:S01]  /*10cf0*/  @P3 STG.E [R64.64+0x24], R25 ;  /* 0x0000241940003986 */ /* 0x000fe2000c101904 */
[----:B0-----:R-:W-:-:S03]  /*10d00*/  HADD2.F32 R4, -RZ, R47.H1_H1 ;  /* 0x3000002fff047230 */ /* 0x001fc60000004100 */
[----:B------:R0:W-:Y:S02]  /*10d10*/  @P3 STG.E.U16 [R62.64+0x12], R11 ;  /* 0x0000120b3e003986 */ /* 0x0001e4000c101504 */
[----:B------:R-:W-:-:S04]  /*10d20*/  @P6 FADD.FTZ R4, R4, -R43 ;  /* 0x8000002b04046221 */ /* 0x000fc80000010000 */
[----:B------:R-:W-:Y:S01]  /*10d30*/  @P6 FFMA.FTZ R4, R42, -0.69314718246459960938, R4 ;  /* 0xbf3172182a046823 */ /* 0x000fe20000010004 */
[----:B0-----:R-:W-:-:S03]  /*10d40*/  HADD2.F32 R11, -RZ, R60.H1_H1 ;  /* 0x3000003cff0b7230 */ /* 0x001fc60000004100 */
[----:B--2---:R-:W-:Y:S02]  /*10d50*/  @P6 FADD.FTZ R4, R8, R4 ;  /* 0x0000000408046221 */ /* 0x004fe40000010000 */
[----:B------:R-:W-:Y:S01]  /*10d60*/  @P6 FADD.FTZ R6, R28, R6 ;  /* 0x000000061c066221 */ /* 0x000fe20000010000 */
[----:B------:R-:W2:Y:S01]  /*10d70*/  @P4 LDG.E.CONSTANT R8, [R44.64] ;  /* 0x000000042c084981 */ /* 0x000ea2000c1e9900 */
[--C-:B------:R-:W-:Y:S02]  /*10d80*/  @P5 FADD.FTZ R11, R11, -R43.reuse ;  /* 0x8000002b0b0b5221 */ /* 0x100fe40000010000 */
[----:B------:R-:W-:Y:S01]  /*10d90*/  @P5 FADD.FTZ R27, R7, -R43 ;  /* 0x8000002b071b5221 */ /* 0x000fe20000010000 */
[----:B------:R-:W-:Y:S01]  /*10da0*/  @P6 F2FP.PACK_AB R4, RZ, R4 ;  /* 0x00000004ff04623e */ /* 0x000fe200000000ff */
[C---:B------:R-:W-:Y:S01]  /*10db0*/  @P5 FFMA.FTZ R11, R42.reuse, -0.69314718246459960938, R11 ;  /* 0xbf3172182a0b5823 */ /* 0x040fe2000001000b */
[----:B------:R-:W-:Y:S01]  /*10dc0*/  @P6 F2FP.PACK_AB R6, RZ, R6 ;  /* 0x00000006ff06623e */ /* 0x000fe200000000ff */
[----:B------:R-:W-:Y:S01]  /*10dd0*/  @P5 FFMA.FTZ R25, R42, -0.69314718246459960938, R27 ;  /* 0xbf3172182a195823 */ /* 0x000fe2000001001b */
[----:B------:R-:W3:Y:S01]  /*10de0*/  @P0 LDG.E.CONSTANT R7, [R44.64] ;  /* 0x000000042c070981 */ /* 0x000ee2000c1e9900 */
[----:B----4-:R-:W-:-:S02]  /*10df0*/  @P5 FADD.FTZ R11, R30, R11 ;  /* 0x0000000b1e0b5221 */ /* 0x010fc40000010000 */
[----:B------:R-:W-:Y:S01]  /*10e00*/  @P5 FADD.FTZ R25, R31, R25 ;  /* 0x000000191f195221 */ /* 0x000fe20000010000 */
        /* <DEDUP_REMOVED lines=10> */
[--C-:B------:R-:W-:Y:S02]  /*10eb0*/  @P2 FADD.FTZ R11, R22, -R43.reuse ;  /* 0x8000002b160b2221 */ /* 0x100fe40000010000 */
[----:B------:R-:W-:Y:S01]  /*10ec0*/  @P6 STG.E.U16 [R62.64+0x16], R31 ;  /* 0x0000161f3e006986 */ /* 0x000fe2000c101504 */
[----:B------:R-:W-:Y:S01]  /*10ed0*/  ISETP.GE.AND P6, PT, R5, 0xd, PT ;  /* 0x0000000d0500780c */ /* 0x000fe20003fc6270 */
[----:B0-----:R-:W-:Y:S01]  /*10ee0*/  @P2 FADD.FTZ R23, R6, -R43 ;  /* 0x8000002b06172221 */ /* 0x001fe20000010000 */
[----:B------:R-:W-:Y:S01]  /*10ef0*/  @P5 F2FP.PACK_AB R25, RZ, R25 ;  /* 0x00000019ff19523e */ /* 0x000fe200000000ff */
[----:B------:R-:W4:Y:S02]  /*10f00*/  @P3 LDG.E.CONSTANT R6, [R44.64] ;  /* 0x000000042c063981 */ /* 0x000f24000c1e9900 */
[----:B------:R-:W-:-:S02]  /*10f10*/  @P2 FFMA.FTZ R22, R42, -0.69314718246459960938, R23 ;  /* 0xbf3172182a162823 */ /* 0x000fc40000010017 */
[----:B------:R-:W-:Y:S01]  /*10f20*/  @P2 FFMA.FTZ R23, R42, -0.69314718246459960938, R11 ;  /* 0xbf3172182a172823 */ /* 0x000fe2000001000b */
[----:B------:R-:W-:Y:S01]  /*10f30*/  HADD2.F32 R28, -RZ, R56.H1_H1 ;  /* 0x30000038ff1c7230 */ /* 0x000fe20000004100 */
[----:B------:R-:W-:Y:S02]  /*10f40*/  @P5 STG.E [R64.64+0x30], R20 ;  /* 0x0000301440005986 */ /* 0x000fe4000c101904 */
[----:B------:R-:W-:Y:S01]  /*10f50*/  @P2 FADD.FTZ R23, R26, R23 ;  /* 0x000000171a172221 */ /* 0x000fe20000010000 */
[----:B------:R-:W-:Y:S01]  /*10f60*/  HADD2.F32 R26, -RZ, R58.H1_H1 ;  /* 0x3000003aff1a7230 */ /* 0x000fe20000004100 */
[----:B------:R0:W-:Y:S04]  /*10f70*/  @P5 STG.E.U16 [R62.64+0x18], R25 ;  /* 0x000018193e005986 */ /* 0x0001e8000c101504 */
[----:B------:R-:W-:Y:S04]  /*10f80*/  @P5 STG.E [R64.64+0x34], R21 ;  /* 0x0000341540005986 */ /* 0x000fe8000c101904 */
[----:B------:R1:W-:Y:S01]  /*10f90*/  @P5 STG.E.U16 [R62.64+0x1a], R27 ;  /* 0x00001a1b3e005986 */ /* 0x0003e2000c101504 */
[----:B0-----:R-:W-:-:S03]  /*10fa0*/  @P1 FADD.FTZ R25, R28, -R43 ;  /* 0x8000002b1c191221 */ /* 0x001fc60000010000 */
[----:B------:R-:W4:Y:S01]  /*10fb0*/  @P3 LDG.E.CONSTANT R11, [R44.64] ;  /* 0x000000042c0b3981 */ /* 0x000f22000c1e9900 */
[----:B------:R-:W-:-:S03]  /*10fc0*/  @P1 FFMA.FTZ R25, R42, -0.69314718246459960938, R25 ;  /* 0xbf3172182a191823 */ /* 0x000fc60000010019 */
[----:B------:R-:W4:Y:S01]  /*10fd0*/  @P6 LDG.E.CONSTANT R20, [R44.64] ;  /* 0x000000042c146981 */ /* 0x000f22000c1e9900 */
[----:B-1----:R-:W-:-:S03]  /*10fe0*/  @P1 FADD.FTZ R27, R26, -R43 ;  /* 0x8000002b1a1b1221 */ /* 0x002fc60000010000 */
[----:B------:R-:W4:Y:S01]  /*10ff0*/  @P6 LDG.E.CONSTANT R21, [R44.64] ;  /* 0x000000042c156981 */ /* 0x000f22000c1e9900 */
[----:B------:R-:W-:Y:S02]  /*11000*/  @P2 FADD.FTZ R22, R29, R22 ;  /* 0x000000161d162221 */ /* 0x000fe40000010000 */
[----:B------:R-:W-:Y:S02]  /*11010*/  @P1 FFMA.FTZ R26, R42, -0.69314718246459960938, R27 ;  /* 0xbf3172182a1a1823 */ /* 0x000fe4000001001b */
[----:B-----5:R-:W-:Y:S01]  /*11020*/  @P1 FADD.FTZ R10, R10, R25 ;  /* 0x000000190a0a1221 */ /* 0x020fe20000010000 */
[----:B------:R-:W-:Y:S01]  /*11030*/  ISETP.GE.AND P5, PT, R5, 0xe, PT ;  /* 0x0000000e0500780c */ /* 0x000fe20003fa6270 */
[----:B------:R-:W-:Y:S01]  /*11040*/  @P1 FADD.FTZ R9, R9, R26 ;  /* 0x0000001a09091221 */ /* 0x000fe20000010000 */
[----:B------:R-:W-:Y:S02]  /*11050*/  @P2 F2FP.PACK_AB R22, RZ, R22 ;  /* 0x00000016ff16223e */ /* 0x000fe400000000ff */
[----:B------:R-:W-:-:S02]  /*11060*/  @P1 F2FP.PACK_AB R10, RZ, R10 ;  /* 0x0000000aff0a123e */ /* 0x000fc400000000ff */
        /* <DEDUP_REMOVED lines=10> */
[----:B------:R-:W-:Y:S04]  /*11110*/  @P1 STG.E.U16 [R62.64+0x20], R31 ;  /* 0x0000201f3e001986 */ /* 0x000fe8000c101504 */
[----:B------:R-:W-:Y:S04]  /*11120*/  @P1 STG.E [R64.64+0x44], R17 ;  /* 0x0000441140001986 */ /* 0x000fe8000c101904 */
[----:B------:R-:W4:Y:S04]  /*11130*/  @P5 LDG.E.CONSTANT R9, [R44.64] ;  /* 0x000000042c095981 */ /* 0x000f28000c1e9900 */
[----:B------:R1:W-:Y:S01]  /*11140*/  @P1 STG.E.U16 [R62.64+0x22], R25 ;  /* 0x000022193e001986 */ /* 0x0003e2000c101504 */
[----:B------:R-:W-:-:S03]  /*11150*/  ISETP.GE.AND P1, PT, R5, 0x10, PT ;  /* 0x000000100500780c */ /* 0x000fc60003f26270 */
[----:B0-----:R-:W4:Y:S04]  /*11160*/  @P5 LDG.E.CONSTANT R19, [R44.64] ;  /* 0x000000042c135981 */ /* 0x001f28000c1e9900 */
[----:B------:R-:W4:Y:S04]  /*11170*/  @P2 LDG.E.CONSTANT R18, [R44.64] ;  /* 0x000000042c122981 */ /* 0x000f28000c1e9900 */
[----:B------:R-:W4:Y:S04]  /*11180*/  @P2 LDG.E.CONSTANT R10, [R44.64] ;  /* 0x000000042c0a2981 */ /* 0x000f28000c1e9900 */
[----:B------:R-:W4:Y:S01]  /*11190*/  @P1 LDG.E.CONSTANT R5, [R44.64] ;  /* 0x000000042c051981 */ /* 0x000f22000c1e9900 */
[----:B------:R-:W-:-:S05]  /*111a0*/  HADD2.F32 R22, -RZ, R57.H1_H1 ;  /* 0x30000039ff167230 */ /* 0x000fca0000004100 */
[----:B-1----:R-:W-:Y:S01]  /*111b0*/  @P0 FADD.FTZ R23, R22, -R43 ;  /* 0x8000002b16170221 */ /* 0x002fe20000010000 */
[----:B------:R-:W-:Y:S02]  /*111c0*/  HADD2.F32 R22, -RZ, R55.H0_H0 ;  /* 0x20000037ff167230 */ /* 0x000fe40000004100 */
[----:B-----5:R-:W-:-:S03]  /*111d0*/  HADD2.F32 R16, -RZ, R59.H0_H0 ;  /* 0x2000003bff107230 */ /* 0x020fc60000004100 */
[--C-:B------:R-:W-:Y:S01]  /*111e0*/  @P4 FADD.FTZ R25, R22, -R43.reuse ;  /* 0x8000002b16194221 */ /* 0x100fe20000010000 */
[----:B------:R-:W-:Y:S01]  /*111f0*/  HADD2.F32 R22, -RZ, R56.H0_H0 ;  /* 0x20000038ff167230 */ /* 0x000fe20000004100 */
        /* <DEDUP_REMOVED lines=9> */
[----:B------:R-:W-:Y:S04]  /*11290*/  @P0 STG.E.U16 [R62.64+0x24], R23 ;  /* 0x000024173e000986 */ /* 0x000fe8000c101504 */
        /* <DEDUP_REMOVED lines=14> */
[----:B------:R-:W-:Y:S01]  /*11380*/  PRMT R17, R4, 0x7610, R17 ;  /* 0x0000761004117816 */ /* 0x000fe20000000011 */
[----:B------:R-:W-:Y:S01]  /*11390*/  HADD2.F32 R4, -RZ, R53.H0_H0 ;  /* 0x20000035ff047230 */ /* 0x000fe20000004100 */
[----:B-1----:R-:W-:Y:S01]  /*113a0*/  @P3 FADD.FTZ R15, R8, -R43 ;  /* 0x8000002b080f3221 */ /* 0x002fe20000010000 */
[----:B------:R-:W-:Y:S01]  /*113b0*/  @P0 STG.E.U16 [R62.64+0x26], R31 ;  /* 0x0000261f3e000986 */ /* 0x000fe2000c101504 */
[----:B------:R-:W-:-:S02]  /*113c0*/  @P3 FADD.FTZ R6, R6, R7 ;  /* 0x0000000706063221 */ /* 0x000fc40000010000 */
[----:B------:R-:W-:Y:S02]  /*113d0*/  @P6 FADD.FTZ R7, R4, -R43 ;  /* 0x8000002b04076221 */ /* 0x000fe40000010000 */
[C---:B------:R-:W-:Y:S02]  /*113e0*/  @P3 FFMA.FTZ R4, R42.reuse, -0.69314718246459960938, R15 ;  /* 0xbf3172182a043823 */ /* 0x040fe4000001000f */
[----:B------:R-:W-:Y:S01]  /*113f0*/  @P6 FFMA.FTZ R7, R42, -0.69314718246459960938, R7 ;  /* 0xbf3172182a076823 */ /* 0x000fe20000010007 */
[----:B------:R-:W-:Y:S04]  /*11400*/  @P4 STG.E [R64.64+0x50], R12 ;  /* 0x0000500c40004986 */ /* 0x000fe8000c101904 */
[----:B------:R-:W-:Y:S04]  /*11410*/  @P4 STG.E.U16 [R62.64+0x28], R16 ;  /* 0x000028103e004986 */ /* 0x000fe8000c101504 */
[----:B------:R0:W-:Y:S01]  /*11420*/  @P4 STG.E [R64.64+0x54], R13 ;  /* 0x0000540d40004986 */ /* 0x0001e2000c101904 */
[----:B------:R-:W-:-:S02]  /*11430*/  @P3 FADD.FTZ R4, R11, R4 ;  /* 0x000000040b043221 */ /* 0x000fc40000010000 */
[----:B------:R-:W-:-:S03]  /*11440*/  @P6 FADD.FTZ R7, R20, R7 ;  /* 0x0000000714076221 */ /* 0x000fc60000010000 */
[----:B------:R-:W-:Y:S01]  /*11450*/  @P3 F2FP.PACK_AB R4, RZ, R4 ;  /* 0x00000004ff04323e */ /* 0x000fe200000000ff */
[----:B0-----:R-:W-:-:S03]  /*11460*/  @P6 FADD.FTZ R13, R14, -R43 ;  /* 0x8000002b0e0d6221 */ /* 0x001fc60000010000 */
[----:B------:R-:W-:Y:S01]  /*11470*/  PRMT R31, R4, 0x7610, R31 ;  /* 0x00007610041f7816 */ /* 0x000fe2000000001f */
[----:B------:R-:W-:Y:S01]  /*11480*/  @P6 FFMA.FTZ R8, R42, -0.69314718246459960938, R13 ;  /* 0xbf3172182a086823 */ /* 0x000fe2000001000d */
[----:B------:R-:W-:Y:S01]  /*11490*/  @P6 F2FP.PACK_AB R7, RZ, R7 ;  /* 0x00000007ff07623e */ /* 0x000fe200000000ff */
[--C-:B------:R-:W-:Y:S01]  /*114a0*/  HADD2.F32 R4, -RZ, R54.reuse.H0_H0 ;  /* 0x20000036ff047230 */ /* 0x100fe20000004100 */
[----:B------:R-:W-:Y:S01]  /*114b0*/  @P3 F2FP.PACK_AB R6, RZ, R6 ;  /* 0x00000006ff06323e */ /* 0x000fe200000000ff */
[----:B------:R-:W-:Y:S01]  /*114c0*/  @P6 FADD.FTZ R8, R21, R8 ;  /* 0x0000000815086221 */ /* 0x000fe20000010000 */
[----:B------:R-:W-:Y:S02]  /*114d0*/  PRMT R11, R7, 0x7610, R11 ;  /* 0x00007610070b7816 */ /* 0x000fe4000000000b */
[----:B------:R-:W-:Y:S01]  /*114e0*/  @P5 FADD.FTZ R7, R4, -R43 ;  /* 0x8000002b04075221 */ /* 0x000fe20000010000 */
[----:B------:R-:W-:Y:S01]  /*114f0*/  @P4 STG.E.U16 [R62.64+0x2a], R17 ;  /* 0x00002a113e004986 */ /* 0x000fe2000c101504 */
[----:B------:R-:W-:Y:S01]  /*11500*/  HADD2.F32 R4, -RZ, R54.H1_H1 ;  /* 0x30000036ff047230 */ /* 0x000fe20000004100 */
[----:B------:R-:W-:-:S02]  /*11510*/  @P6 F2FP.PACK_AB R8, RZ, R8 ;  /* 0x00000008ff08623e */ /* 0x000fc400000000ff */
[----:B------:R0:W-:Y:S04]  /*11520*/  @P3 STG.E [R64.64+0x58], R2 ;  /* 0x0000580240003986 */ /* 0x0001e8000c101904 */
[----:B------:R1:W-:Y:S01]  /*11530*/  @P3 STG.E.U16 [R62.64+0x2c], R6 ;  /* 0x00002c063e003986 */ /* 0x0003e2000c101504 */
[----:B------:R-:W-:Y:S01]  /*11540*/  PRMT R12, R8, 0x7610, R12 ;  /* 0x00007610080c7816 */ /* 0x000fe2000000000c */
[----:B------:R-:W-:Y:S02]  /*11550*/  HADD2.F32 R8, -RZ, R52.H0_H0 ;  /* 0x20000034ff087230 */ /* 0x000fe40000004100 */
[----:B------:R2:W-:Y:S01]  /*11560*/  @P3 STG.E [R64.64+0x5c], R3 ;  /* 0x00005c0340003986 */ /* 0x0005e2000c101904 */
[----:B0-----:R-:W-:Y:S01]  /*11570*/  @P5 FFMA.FTZ R2, R42, -0.69314718246459960938, R7 ;  /* 0xbf3172182a025823 */ /* 0x001fe20000010007 */
[----:B-1----:R-:W-:-:S02]  /*11580*/  HADD2.F32 R6, -RZ, R0.H0_H0 ;  /* 0x20000000ff067230 */ /* 0x002fc40000004100 */
[----:B------:R-:W-:Y:S01]  /*11590*/  HADD2.F32 R0, -RZ, R0.H1_H1 ;  /* 0x30000000ff007230 */ /* 0x000fe20000004100 */
[--C-:B--2---:R-:W-:Y:S02]  /*115a0*/  @P5 FADD.FTZ R3, R4, -R43.reuse ;  /* 0x8000002b04035221 */ /* 0x104fe40000010000 */
[--C-:B------:R-:W-:Y:S02]  /*115b0*/  @P2 FADD.FTZ R7, R6, -R43.reuse ;  /* 0x8000002b06072221 */ /* 0x100fe40000010000 */
[----:B------:R-:W-:Y:S02]  /*115c0*/  @P5 FADD.FTZ R2, R9, R2 ;  /* 0x0000000209025221 */ /* 0x000fe40000010000 */
[----:B------:R-:W-:Y:S02]  /*115d0*/  @P2 FADD.FTZ R9, R0, -R43 ;  /* 0x8000002b00092221 */ /* 0x000fe40000010000 */
[C---:B------:R-:W-:Y:S01]  /*115e0*/  @P5 FFMA.FTZ R0, R42.reuse, -0.69314718246459960938, R3 ;  /* 0xbf3172182a005823 */ /* 0x040fe20000010003 */
[----:B------:R-:W-:Y:S01]  /*115f0*/  @P5 F2FP.PACK_AB R2, RZ, R2 ;  /* 0x00000002ff02523e */ /* 0x000fe200000000ff */
[----:B------:R-:W-:-:S02]  /*11600*/  @P2 FFMA.FTZ R7, R42, -0.69314718246459960938, R7 ;  /* 0xbf3172182a072823 */ /* 0x000fc40000010007 */
[----:B------:R-:W-:Y:S01]  /*11610*/  @P1 FADD.FTZ R3, R8, -R43 ;  /* 0x8000002b08031221 */ /* 0x000fe20000010000 */
[----:B------:R0:W-:Y:S01]  /*11620*/  @P3 STG.E.U16 [R62.64+0x2e], R31 ;  /* 0x00002e1f3e003986 */ /* 0x0001e2000c101504 */
[----:B------:R-:W-:Y:S02]  /*11630*/  @P5 FADD.FTZ R0, R19, R0 ;  /* 0x0000000013005221 */ /* 0x000fe40000010000 */
[----:B------:R-:W-:Y:S01]  /*11640*/  @P2 FFMA.FTZ R9, R42, -0.69314718246459960938, R9 ;  /* 0xbf3172182a092823 */ /* 0x000fe20000010009 */
[----:B------:R1:W-:Y:S01]  /*11650*/  @P6 STG.E [R64.64+0x60], R34 ;  /* 0x0000602240006986 */ /* 0x0003e2000c101904 */
[----:B------:R-:W-:Y:S01]  /*11660*/  @P2 FADD.FTZ R7, R18, R7 ;  /* 0x0000000712072221 */ /* 0x000fe20000010000 */
[----:B------:R-:W-:Y:S01]  /*11670*/  @P5 F2FP.PACK_AB R0, RZ, R0 ;  /* 0x00000000ff00523e */ /* 0x000fe200000000ff */
[----:B------:R-:W-:Y:S01]  /*11680*/  @P2 FADD.FTZ R9, R10, R9 ;  /* 0x000000090a092221 */ /* 0x000fe20000010000 */
[----:B------:R1:W-:Y:S01]  /*11690*/  @P6 STG.E.U16 [R62.64+0x30], R11 ;  /* 0x0000300b3e006986 */ /* 0x0003e2000c101504 */
[----:B0-----:R-:W-:Y:S01]  /*116a0*/  PRMT R31, R2, 0x7610, R31 ;  /* 0x00007610021f7816 */ /* 0x001fe2000000001f */
[----:B------:R-:W-:-:S02]  /*116b0*/  @P1 FFMA.FTZ R2, R42, -0.69314718246459960938, R3 ;  /* 0xbf3172182a021823 */ /* 0x000fc40000010003 */
        /* <DEDUP_REMOVED lines=21> */
[----:B-1----:R-:W-:-:S04]  /*11810*/  FFMA.FTZ R0, R42, -0.69314718246459960938, R43 ;  /* 0xbf3172182a007823 */ /* 0x002fc8000001002b */
[----:B--2---:R-:W-:-:S05]  /*11820*/  FADD.FTZ R0, R45, R0 ;  /* 0x000000002d007221 */ /* 0x004fca0000010000 */
[----:B------:R-:W-:-:S05]  /*11830*/  F2FP.PACK_AB R0, RZ, R0 ;  /* 0x00000000ff00723e */ /* 0x000fca00000000ff */
[----:B------:R-:W-:Y:S01]  /*11840*/  STG.E.U16 [R62.64+0x3e], R0 ;  /* 0x00003e003e007986 */ /* 0x000fe2000c101504 */
[----:B------:R-:W-:Y:S05]  /*11850*/  EXIT ;  /* 0x000000000000794d */ /* 0x000fea0003800000 */
.L_x_9828:
        /* <DEDUP_REMOVED lines=10> */
.L_x_74473:


//--------------------- .text._ZN17fastertransformer38beam_online_softmax_topk_stage2_kernelI6__halfLi32ELi32EEEvPKfS3_PiPT_ii --------------------------
	.section	.text._ZN17fastertransformer38beam_online_softmax_topk_stage2_kernelI6__halfLi32ELi32EEEvPKfS3_PiPT_ii,"ax",@progbits
	.sectioninfo	@"SHI_REGISTERS=72"
	.align	128
        .global         _ZN17fastertransformer38beam_online_softmax_topk_stage2_kernelI6__halfLi32ELi32EEEvPKfS3_PiPT_ii
        .type           _ZN17fastertransformer38beam_online_softmax_topk_stage2_kernelI6__halfLi32ELi32EEEvPKfS3_PiPT_ii,@function
        .size           _ZN17fastertransformer38beam_online_softmax_topk_stage2_kernelI6__halfLi32ELi32EEEvPKfS3_PiPT_ii,(.L_x_74474 - _ZN17fastertransformer38beam_online_softmax_topk_stage2_kernelI6__halfLi32ELi32EEEvPKfS3_PiPT_ii)
        .other          _ZN17fastertransformer38beam_online_softmax_topk_stage2_kernelI6__halfLi32ELi32EEEvPKfS3_PiPT_ii,@"STO_CUDA_ENTRY STV_DEFAULT"
_ZN17fastertransformer38beam_online_softmax_topk_stage2_kernelI6__halfLi32ELi32EEEvPKfS3_PiPT_ii:
.text._ZN17fastertransformer38beam_online_softmax_topk_stage2_kernelI6__halfLi32ELi32EEEvPKfS3_PiPT_ii:
[----:B------:R-:W-:-:S04]  /*0000*/  IMAD.MOV.U32 R1, RZ, RZ, c[0x0][0x28] ;  /* 0x00000a00ff017624 */ /* 0x000fc800078e00ff */
[----:B------:R-:W-:Y:S01]  /*0010*/  IMAD.MOV.U32 R5, RZ, RZ, 0xfbff ;  /* 0x0000fbffff057424 */ /* 0x000fe200078e00ff */
[----:B------:R-:W-:Y:S01]  /*0020*/  IADD3 R1, R1, -0x190, RZ ;  /* 0xfffffe7001017810 */ /* 0x000fe20007ffe0ff */
[----:B------:R-:W-:Y:S01]  /*0030*/  IMAD.MOV.U32 R6, RZ, RZ, -0x38802000 ;  /* 0xc77fe000ff067424 */ /* 0x000fe200078e00ff */
[----:B------:R-:W-:Y:S01]  /*0040*/  ULDC.64 UR4, c[0x0][0x118] ;  /* 0x0000460000047ab9 */ /* 0x000fe20000000a00 */
[----:B------:R-:W-:Y:S01]  /*0050*/  IMAD.MOV.U32 R7, RZ, RZ, RZ ;  /* 0x000000ffff077224 */ /* 0x000fe200078e00ff */
[C---:B------:R-:W-:Y:S01]  /*0060*/  PRMT R0, R5.reuse, 0x5410, R5 ;  /* 0x0000541005007816 */ /* 0x040fe20000000005 */
[----:B------:R-:W-:Y:S01]  /*0070*/  IMAD.MOV.U32 R2, RZ, RZ, -0x1 ;  /* 0xffffffffff027424 */ /* 0x000fe200078e00ff */
[C---:B------:R-:W-:Y:S01]  /*0080*/  PRMT R8, R5.reuse, 0x7610, R8 ;  /* 0x0000761005087816 */ /* 0x040fe20000000008 */
[----:B------:R-:W-:Y:S01]  /*0090*/  IMAD.MOV.U32 R3, RZ, RZ, -0x1 ;  /* 0xffffffffff037424 */ /* 0x000fe200078e00ff */
[----:B------:R0:W-:Y:S01]  /*00a0*/  STL.64 [R1+0xc8], R6 ;  /* 0x0000c80601007387 */ /* 0x0001e20000100a00 */
[----:B------:R-:W-:Y:S01]  /*00b0*/  IMAD.MOV.U32 R4, RZ, RZ, -0x1 ;  /* 0xffffffffff047424 */ /* 0x000fe200078e00ff */
[C---:B------:R-:W-:Y:S01]  /*00c0*/  PRMT R9, R5.reuse, 0x7610, R9 ;  /* 0x0000761005097816 */ /* 0x040fe20000000009 */
[----:B------:R-:W-:Y:S01]  /*00d0*/  BSSY B0, `(.L_x_9829) ;  /* 0x00000cd000007945 */ /* 0x000fe20003800000 */
[----:B------:R1:W-:Y:S01]  /*00e0*/  STL [R1+0x150], R0 ;  /* 0x0001500001007387 */ /* 0x0003e20000100800 */
[----:B------:R-:W-:-:S02]  /*00f0*/  PRMT R10, R5, 0x7610, R10 ;  /* 0x00007610050a7816 */ /* 0x000fc4000000000a */
[C---:B------:R-:W-:Y:S01]  /*0100*/  PRMT R11, R5.reuse, 0x7610, R11 ;  /* 0x00007610050b7816 */ /* 0x040fe2000000000b */
[----:B------:R-:W-:Y:S01]  /*0110*/  STL.64 [R1+0xd0], R2 ;  /* 0x0000d00201007387 */ /* 0x000fe20000100a00 */
[----:B------:R-:W-:-:S03]  /*0120*/  PRMT R12, R5, 0x7610, R12 ;  /* 0x00007610050c7816 */ /* 0x000fc6000000000c */
[----:B------:R-:W-:Y:S01]  /*0130*/  STL.64 [R1+0xd8], R2 ;  /* 0x0000d80201007387 */ /* 0x000fe20000100a00 */
[C-C-:B0-----:R-:W-:Y:S02]  /*0140*/  PRMT R6, R5.reuse, 0x5410, R5.reuse ;  /* 0x0000541005067816 */ /* 0x141fe40000000005 */
[C---:B------:R-:W-:Y:S01]  /*0150*/  PRMT R7, R5.reuse, 0x5410, R5 ;  /* 0x0000541005077816 */ /* 0x040fe20000000005 */
[----:B------:R-:W-:Y:S01]  /*0160*/  STL.64 [R1+0xe0], R2 ;  /* 0x0000e00201007387 */ /* 0x000fe20000100a00 */
[----:B-1----:R-:W-:-:S03]  /*0170*/  PRMT R0, R5, 0x7610, R0 ;  /* 0x0000761005007816 */ /* 0x002fc60000000000 */
[----:B------:R-:W-:Y:S04]  /*0180*/  STL.64 [R1+0xe8], R2 ;  /* 0x0000e80201007387 */ /* 0x000fe80000100a00 */
[----:B------:R0:W-:Y:S04]  /*0190*/  STL.U16 [R1+0x16a], R0 ;  /* 0x00016a0001007387 */ /* 0x0001e80000100400 */
[----:B------:R1:W-:Y:S04]  /*01a0*/  STL.64 [R1+0xf0], R2 ;  /* 0x0000f00201007387 */ /* 0x0003e80000100a00 */
[----:B------:R-:W-:Y:S04]  /*01b0*/  STL [R1+0xf8], R4 ;  /* 0x0000f80401007387 */ /* 0x000fe80000100800 */
[----:B0-----:R-:W0:Y:S01]  /*01c0*/  S2R R0, SR_TID.X ;  /* 0x0000000000007919 */ /* 0x001e220000002100 */
[----:B-1----:R-:W-:-:S03]  /*01d0*/  PRMT R2, R5, 0x5410, R5 ;  /* 0x0000541005027816 */ /* 0x002fc60000000005 */
        /* <DEDUP_REMOVED lines=25> */
[----:B------:R1:W-:Y:S04]  /*0370*/  STL [R1+0x15c], R6 ;  /* 0x00015c0601007387 */ /* 0x0003e80000100800 */
[----:B------:R4:W-:Y:S01]  /*0380*/  STL [R1+0x160], R7 ;  /* 0x0001600701007387 */ /* 0x0009e20000100800 */
[----:B--2---:R-:W-:-:S03]  /*0390*/  PRMT R2, R5, 0x7610, R2 ;  /* 0x0000761005027816 */ /* 0x004fc60000000002 */
[----:B------:R2:W-:Y:S01]  /*03a0*/  STL.U16 [R1+0x164], R8 ;  /* 0x0001640801007387 */ /* 0x0005e20000100400 */
[----:B---3--:R-:W-:-:S03]  /*03b0*/  PRMT R3, R5, 0x7610, R3 ;  /* 0x0000761005037816 */ /* 0x008fc60000000003 */
[----:B------:R3:W-:Y:S01]  /*03c0*/  STL.U16 [R1+0x166], R9 ;  /* 0x0001660901007387 */ /* 0x0007e20000100400 */
[C---:B-1----:R-:W-:Y:S02]  /*03d0*/  PRMT R6, R5.reuse, 0x7610, R6 ;  /* 0x0000761005067816 */ /* 0x042fe40000000006 */
[C---:B----4-:R-:W-:Y:S01]  /*03e0*/  PRMT R7, R5.reuse, 0x7610, R7 ;  /* 0x0000761005077816 */ /* 0x050fe20000000007 */
        /* <DEDUP_REMOVED lines=21> */
[----:B---3--:R-:W-:Y:S01]  /*0540*/  PRMT R11, R5, 0x7610, R11 ;  /* 0x00007610050b7816 */ /* 0x008fe2000000000b */
[----:B------:R-:W-:Y:S02]  /*0550*/  IMAD.MOV.U32 R5, RZ, RZ, c[0x0][0x184] ;  /* 0x00006100ff057624 */ /* 0x000fe400078e00ff */
[----:B------:R-:W-:Y:S02]  /*0560*/  STL.U16 [R1+0x186], R7 ;  /* 0x0001860701007387 */ /* 0x000fe40000100400 */
[----:B------:R-:W-:Y:S02]  /*0570*/  IMAD R5, R5, 0x42, RZ ;  /* 0x0000004205057824 */ /* 0x000fe400078e02ff */
[----:B------:R-:W-:Y:S04]  /*0580*/  STL.U16 [R1+0x188], R8 ;  /* 0x0001880801007387 */ /* 0x000fe80000100400 */
[----:B------:R-:W-:Y:S01]  /*0590*/  STL.U16 [R1+0x18a], R9 ;  /* 0x00018a0901007387 */ /* 0x000fe20000100400 */
[----:B0-----:R-:W-:-:S03]  /*05a0*/  ISETP.GE.AND P0, PT, R0, R5, PT ;  /* 0x000000050000720c */ /* 0x001fc60003f06270 */
[----:B------:R-:W-:Y:S04]  /*05b0*/  STL.U16 [R1+0x18c], R11 ;  /* 0x00018c0b01007387 */ /* 0x000fe80000100400 */
[----:B------:R-:W-:Y:S04]  /*05c0*/  STL.U16 [R1+0x18e], R12 ;  /* 0x00018e0c01007387 */ /* 0x000fe80000100400 */
[----:B------:R0:W-:Y:S04]  /*05d0*/  STL.U16 [R1+0x176], R4 ;  /* 0x0001760401007387 */ /* 0x0001e80000100400 */
[----:B------:R1:W-:Y:S04]  /*05e0*/  STL.U16 [R1+0x17e], R2 ;  /* 0x00017e0201007387 */ /* 0x0003e80000100400 */
[----:B------:R2:W-:Y:S01]  /*05f0*/  STL.U16 [R1+0x180], R3 ;  /* 0x0001800301007387 */ /* 0x0005e20000100400 */
[----:B0-----:R-:W-:Y:S01]  /*0600*/  IADD3 R4, R1, 0xc8, RZ ;  /* 0x000000c801047810 */ /* 0x001fe20007ffe0ff */
[----:B-1----:R-:W-:-:S02]  /*0610*/  IMAD.MOV.U32 R2, RZ, RZ, RZ ;  /* 0x000000ffff027224 */ /* 0x002fc400078e00ff */
[----:B--2---:R-:W-:Y:S01]  /*0620*/  IMAD.MOV.U32 R3, RZ, RZ, -0x38802000 ;  /* 0xc77fe000ff037424 */ /* 0x004fe200078e00ff */
        /* <DEDUP_REMOVED lines=19> */
.L_x_9833:
        /* <DEDUP_REMOVED lines=10> */
.L_x_9832:
[----:B------:R-:W-:Y:S05]  /*0800*/  BSYNC B1 ;  /* 0x0000000000017941 */ /* 0x000fea0003800000 */
.L_x_9831:
        /* <DEDUP_REMOVED lines=14> */
.L_x_9836:
        /* <DEDUP_REMOVED lines=38> */
.L_x_9835:
[----:B------:R-:W-:Y:S05]  /*0b50*/  BSYNC B1 ;  /* 0x0000000000017941 */ /* 0x000fea0003800000 */
.L_x_9834:
        /* <DEDUP_REMOVED lines=25> */
.L_x_9838:
[----:B------:R-:W-:Y:S05]  /*0cf0*/  BSYNC B1 ;  /* 0x0000000000017941 */ /* 0x000fea0003800000 */
.L_x_9837:
        /* <DEDUP_REMOVED lines=10> */
.L_x_9830:
[----:B------:R-:W-:Y:S05]  /*0da0*/  BSYNC B0 ;  /* 0x0000000000007941 */ /* 0x000fea0003800000 */
.L_x_9829:
[----:B------:R-:W-:Y:S01]  /*0db0*/  BAR.SYNC.DEFER_BLOCKING 0x0 ;  /* 0x0000000000007b1d */ /* 0x000fe20000010000 */
[----:B------:R-:W-:-:S05]  /*0dc0*/  ISETP.GE.U32.AND P0, PT, R0, c[0x0][0x184], PT ;  /* 0x0000610000007a0c */ /* 0x000fca0003f06070 */
[----:B------:R-:W-:Y:S08]  /*0dd0*/  BSSY B0, `(.L_x_9839) ;  /* 0x00000c3000007945 */ /* 0x000ff00003800000 */
[----:B------:R-:W-:Y:S05]  /*0de0*/  @P0 BRA `(.L_x_9840) ;  /* 0x00000c1000000947 */ /* 0x000fea0003800000 */
[----:B------:R-:W-:-:S05]  /*0df0*/  IMAD.MOV.U32 R2, RZ, RZ, c[0x0][0x180] ;  /* 0x00006000ff027624 */ /* 0x000fca00078e00ff */
[----:B------:R-:W-:-:S13]  /*0e00*/  ISETP.GE.AND P0, PT, R2, 0x1, PT ;  /* 0x000000010200780c */ /* 0x000fda0003f06270 */
[----:B------:R-:W-:Y:S05]  /*0e10*/  @!P0 BRA `(.L_x_9841) ;  /* 0x00000b9000008947 */ /* 0x000fea0003800000 */
[----:B------:R-:W-:Y:S02]  /*0e20*/  IMAD.SHL.U32 R2, R2, 0x2, RZ ;  /* 0x0000000202027824 */ /* 0x000fe400078e00ff */
[----:B------:R-:W-:-:S03]  /*0e30*/  IMAD.MOV.U32 R3, RZ, RZ, RZ ;  /* 0x000000ffff037224 */ /* 0x000fc600078e00ff */
[----:B0-----:R-:W-:-:S04]  /*0e40*/  IMNMX R5, R2, 0x1, !PT ;  /* 0x0000000102057817 */ /* 0x001fc80007800200 */
        /* <DEDUP_REMOVED lines=13> */
.L_x_9845:
[----:B-1----:R-:W-:Y:S01]  /*0f20*/  IMAD R11, R0, 0x42, R3 ;  /* 0x00000042000b7824 */ /* 0x002fe200078e0203 */
[C---:B------:R-:W-:Y:S01]  /*0f30*/  IADD3 R33, R3.reuse, 0x4, RZ ;  /* 0x0000000403217810 */ /* 0x040fe20007ffe0ff */
[--C-:B------:R-:W-:Y:S01]  /*0f40*/  IMAD R28, R3, 0x4, R10.reuse ;  /* 0x00000004031c7824 */ /* 0x100fe200078e020a */
[----:B------:R-:W-:Y:S01]  /*0f50*/  IADD3 R5, R5, -0x10, RZ ;  /* 0xfffffff005057810 */ /* 0x000fe20007ffe0ff */
[--C-:B------:R-:W-:Y:S01]  /*0f60*/  IMAD R29, R3, 0x2, R10.reuse ;  /* 0x00000002031d7824 */ /* 0x100fe200078e020a */
[----:B------:R-:W0:Y:S01]  /*0f70*/  LDS.64 R12, [R11.X4+0x220] ;  /* 0x000220000b0c7984 */ /* 0x000e220000004a00 */
[--C-:B------:R-:W-:Y:S01]  /*0f80*/  IMAD R32, R33, 0x4, R10.reuse ;  /* 0x0000000421207824 */ /* 0x100fe200078e020a */
        /* <DEDUP_REMOVED lines=75> */
.L_x_9844:
        /* <DEDUP_REMOVED lines=43> */
.L_x_9846:
[----:B------:R-:W-:-:S13]  /*16f0*/  ISETP.NE.OR P0, PT, R5, RZ, P0 ;  /* 0x000000ff0500720c */ /* 0x000fda0000705670 */
[----:B------:R-:W-:Y:S05]  /*1700*/  @!P0 BRA `(.L_x_9842) ;  /* 0x0000017000008947 */ /* 0x000fea0003800000 */
.L_x_9843:
        /* <DEDUP_REMOVED lines=23> */
.L_x_9842:
        /* <DEDUP_REMOVED lines=8> */
.L_x_9847:
        /* <DEDUP_REMOVED lines=11> */
.L_x_9841:
[----:B------:R-:W-:-:S05]  /*19b0*/  IMAD R0, R0, 0x108, RZ ;  /* 0x0000010800007824 */ /* 0x000fca00078e02ff */
[----:B------:R-:W2:Y:S02]  /*19c0*/  LDS.64 R2, [R0+0x2a0] ;  /* 0x0002a00000027984 */ /* 0x000ea40000000a00 */
[----:B--2---:R-:W-:Y:S02]  /*19d0*/  IMAD.MOV.U32 R4, RZ, RZ, R3 ;  /* 0x000000ffff047224 */ /* 0x004fe400078e0003 */
[----:B0-----:R-:W-:-:S05]  /*19e0*/  IMAD.MOV.U32 R5, RZ, RZ, R2 ;  /* 0x000000ffff057224 */ /* 0x001fca00078e0002 */
[----:B------:R0:W-:Y:S02]  /*19f0*/  STL.64 [R1+0xc8], R4 ;  /* 0x0000c80401007387 */ /* 0x0001e40000100a00 */
.L_x_9840:
[----:B------:R-:W-:Y:S05]  /*1a00*/  BSYNC B0 ;  /* 0x0000000000007941 */ /* 0x000fea0003800000 */
.L_x_9839:
        /* <DEDUP_REMOVED lines=10> */
[----:B-1----:R-:W4:Y:S04]  /*1ab0*/  LDL.64 R20, [R1+0x110] ;  /* 0x0001100001147983 */ /* 0x002f280000100a00 */
        /* <DEDUP_REMOVED lines=58> */
[----:B-1----:R-:W-:Y:S01]  /*1e60*/  STL.64 [R1+0xa8], R60 ;  /* 0x0000a83c01007387 */ /* 0x002fe20000100a00 */
[----:B---3--:R-:W-:-:S02]  /*1e70*/  IMAD.MOV.U32 R56, RZ, RZ, R50 ;  /* 0x000000ffff387224 */ /* 0x008fc400078e0032 */
[----:B------:R-:W-:Y:S01]  /*1e80*/  IMAD.MOV.U32 R57, RZ, RZ, R51 ;  /* 0x000000ffff397224 */ /* 0x000fe200078e0033 */
[----:B----4-:R-:W-:Y:S04]  /*1e90*/  STL.64 [R1+0xa0], R58 ;  /* 0x0000a03a01007387 */ /* 0x010fe80000100a00 */
[----:B-----5:R-:W-:Y:S04]  /*1ea0*/  STL.64 [R1+0x98], R54 ;  /* 0x0000983601007387 */ /* 0x020fe80000100a00 */
        /* <DEDUP_REMOVED lines=22> */
[----:B---3--:R-:W-:Y:S04]  /*2010*/  STL.64 [R1+0x68], R54 ;  /* 0x0000683601007387 */ /* 0x008fe80000100a00 */
[----:B----4-:R-:W-:Y:S04]  /*2020*/  STL.64 [R1+0x60], R62 ;  /* 0x0000603e01007387 */ /* 0x010fe80000100a00 */
[----:B-----5:R-:W-:Y:S04]  /*2030*/  STL.64 [R1+0x58], R60 ;  /* 0x0000583c01007387 */ /* 0x020fe80000100a00 */
[----:B------:R-:W-:Y:S04]  /*2040*/  STL.64 [R1+0x50], R58 ;  /* 0x0000503a01007387 */ /* 0x000fe80000100a00 */
        /* <DEDUP_REMOVED lines=9> */
[----:B------:R-:W4:Y:S04]  /*20e0*/  SHFL.DOWN PT, R57, R5, 0x1, 0x1f ;  /* 0x08201f0005397f89 */ /* 0x000f2800000e0000 */
[----:B0-----:R-:W-:Y:S04]  /*20f0*/  STL.64 [R1+0x40], R68 ;  /* 0x0000404401007387 */ /* 0x001fe80000100a00 */
[----:B------:R-:W-:Y:S04]  /*2100*/  STL.64 [R1+0x38], R66 ;  /* 0x0000384201007387 */ /* 0x000fe80000100a00 */
[----:B------:R-:W-:Y:S01]  /*2110*/  STL.64 [R1], R36 ;  /* 0x0000002401007387 */ /* 0x000fe20000100a00 */
[----:B--2---:R-:W-:-:S02]  /*2120*/  ISETP.GT.AND P0, PT, R65, 0x1e, PT ;  /* 0x0000001e4100780c */ /* 0x004fc40003f04270 */
[----:B------:R-:W-:Y:S01]  /*2130*/  PRMT R0, R52, 0x7610, R52 ;  /* 0x0000761034007816 */ /* 0x000fe20000000034 */
[----:B-1----:R0:W-:Y:S01]  /*2140*/  STL.64 [R1+0x28], R54 ;  /* 0x0000283601007387 */ /* 0x0021e20000100a00 */
[----:B------:R-:W-:Y:S02]  /*2150*/  PRMT R52, R53, 0x7610, R53 ;  /* 0x0000761035347816 */ /* 0x000fe40000000035 */
[----:B------:R-:W-:Y:S01]  /*2160*/  PRMT R53, R38, 0x7610, R38 ;  /* 0x0000761026357816 */ /* 0x000fe20000000026 */
[----:B---3--:R1:W-:Y:S01]  /*2170*/  STL.64 [R1+0x20], R62 ;  /* 0x0000203e01007387 */ /* 0x0083e20000100a00 */
[----:B------:R-:W-:-:S03]  /*2180*/  PRMT R64, R51, 0x7610, R51 ;  /* 0x0000761033407816 */ /* 0x000fc60000000033 */
[----:B----4-:R2:W-:Y:S04]  /*2190*/  STL.64 [R1+0x18], R60 ;  /* 0x0000183c01007387 */ /* 0x0105e80000100a00 */
[----:B-----5:R3:W-:Y:S01]  /*21a0*/  STL.64 [R1+0x10], R58 ;  /* 0x0000103a01007387 */ /* 0x0207e20000100a00 */
[----:B0-----:R-:W-:Y:S02]  /*21b0*/  PRMT R54, R39, 0x7610, R39 ;  /* 0x0000761027367816 */ /* 0x001fe40000000027 */
[----:B------:R-:W-:Y:S01]  /*21c0*/  PRMT R55, R42, 0x7610, R42 ;  /* 0x000076102a377816 */ /* 0x000fe2000000002a */
[----:B------:R0:W-:Y:S01]  /*21d0*/  STL.64 [R1+0x8], R56 ;  /* 0x0000083801007387 */ /* 0x0001e20000100a00 */
[--C-:B-1----:R-:W-:Y:S02]  /*21e0*/  PRMT R62, R48, 0x7632, R50.reuse ;  /* 0x00007632303e7816 */ /* 0x102fe40000000032 */
[----:B------:R-:W-:-:S02]  /*21f0*/  PRMT R63, R49, 0x5432, R50 ;  /* 0x00005432313f7816 */ /* 0x000fc40000000032 */
[----:B--2---:R-:W-:Y:S02]  /*2200*/  PRMT R60, R47, 0x7610, R47 ;  /* 0x000076102f3c7816 */ /* 0x004fe4000000002f */
[----:B------:R-:W-:Y:S02]  /*2210*/  PRMT R61, R48, 0x5410, R49 ;  /* 0x00005410303d7816 */ /* 0x000fe40000000031 */
[----:B---3--:R-:W-:Y:S02]  /*2220*/  PRMT R58, R45, 0x7610, R45 ;  /* 0x000076102d3a7816 */ /* 0x008fe4000000002d */
[----:B------:R-:W-:Y:S02]  /*2230*/  PRMT R59, R46, 0x7610, R46 ;  /* 0x000076102e3b7816 */ /* 0x000fe4000000002e */
[----:B0-----:R-:W-:Y:S02]  /*2240*/  PRMT R56, R43, 0x7610, R43 ;  /* 0x000076102b387816 */ /* 0x001fe4000000002b */
[----:B------:R-:W-:Y:S01]  /*2250*/  PRMT R57, R44, 0x7610, R44 ;  /* 0x000076102c397816 */ /* 0x000fe2000000002c */
        /* <DEDUP_REMOVED lines=9> */
[----:B------:R-:W-:-:S06]  /*22f0*/  FMUL.FTZ R36, R36, 1.4426950216293334961 ;  /* 0x3fb8aa3b24247820 */ /* 0x000fcc0000410000 */
[----:B------:R-:W0:Y:S02]  /*2300*/  MUFU.EX2 R36, R36 ;  /* 0x0000002400247308 */ /* 0x000e240000000800 */
[----:B0-----:R-:W-:Y:S02]  /*2310*/  FMUL.FTZ R2, R39, R36 ;  /* 0x0000002427027220 */ /* 0x001fe40000410000 */
[----:B------:R-:W-:-:S05]  /*2320*/  IMAD.MOV.U32 R39, RZ, RZ, R3 ;  /* 0x000000ffff277224 */ /* 0x000fca00078e0003 */
.L_x_9944:
        /* <DEDUP_REMOVED lines=20> */
.L_x_9851:
[----:B------:R-:W-:Y:S01]  /*2470*/  IMAD.MOV.U32 R36, RZ, RZ, R35 ;  /* 0x000000ffff247224 */ /* 0x000fe200078e0023 */
[----:B------:R-:W-:Y:S01]  /*2480*/  PRMT R44, R44, 0x7610, R52 ;  /* 0x000076102c2c7816 */ /* 0x000fe20000000034 */
[----:B------:R-:W-:Y:S01]  /*2490*/  IMAD.MOV.U32 R35, RZ, RZ, R34 ;  /* 0x000000ffff237224 */ /* 0x000fe200078e0022 */
[----:B------:R-:W-:Y:S02]  /*24a0*/  PRMT R52, R52, 0x5410, R52 ;  /* 0x0000541034347816 */ /* 0x000fe40000000034 */
.L_x_9852:
[----:B------:R-:W-:Y:S05]  /*24b0*/  BSYNC B1 ;  /* 0x0000000000017941 */ /* 0x000fea0003800000 */
.L_x_9850:
        /* <DEDUP_REMOVED lines=11> */
.L_x_9854:
[----:B------:R-:W-:Y:S01]  /*2570*/  IMAD.MOV.U32 R43, RZ, RZ, R36 ;  /* 0x000000ffff2b7224 */ /* 0x000fe200078e0024 */
[----:B------:R-:W-:Y:S01]  /*2580*/  PRMT R45, R45, 0x7610, R44 ;  /* 0x000076102d2d7816 */ /* 0x000fe2000000002c */
[----:B------:R-:W-:Y:S01]  /*2590*/  IMAD.MOV.U32 R34, RZ, RZ, R33 ;  /* 0x000000ffff227224 */ /* 0x000fe200078e0021 */
[----:B------:R-:W-:Y:S02]  /*25a0*/  PRMT R52, R0, 0x7632, R52 ;  /* 0x0000763200347816 */ /* 0x000fe40000000034 */
.L_x_9855:
[----:B------:R-:W-:Y:S05]  /*25b0*/  BSYNC B1 ;  /* 0x0000000000017941 */ /* 0x000fea0003800000 */
.L_x_9853:
        /* <DEDUP_REMOVED lines=11> */
.L_x_9857:
[----:B------:R-:W-:Y:S01]  /*2670*/  IMAD.MOV.U32 R36, RZ, RZ, R43 ;  /* 0x000000ffff247224 */ /* 0x000fe200078e002b */
[----:B------:R-:W-:Y:S01]  /*2680*/  PRMT R44, R44, 0x7610, R45 ;  /* 0x000076102c2c7816 */ /* 0x000fe2000000002d */
[----:B------:R-:W-:Y:S01]  /*2690*/  IMAD.MOV.U32 R33, RZ, RZ, R32 ;  /* 0x000000ffff217224 */ /* 0x000fe200078e0020 */
[----:B------:R-:W-:Y:S02]  /*26a0*/  PRMT R0, R0, 0x5410, R0 ;  /* 0x0000541000007816 */ /* 0x000fe40000000000 */
.L_x_9858:
[----:B------:R-:W-:Y:S05]  /*26b0*/  BSYNC B1 ;  /* 0x0000000000017941 */ /* 0x000fea0003800000 */
.L_x_9856:
        /* <DEDUP_REMOVED lines=11> */
.L_x_9860:
[----:B------:R-:W-:Y:S01]  /*2770*/  IMAD.MOV.U32 R43, RZ, RZ, R36 ;  /* 0x000000ffff2b7224 */ /* 0x000fe200078e0024 */
[----:B------:R-:W-:Y:S01]  /*2780*/  PRMT R45, R45, 0x7610, R44 ;  /* 0x000076102d2d7816 */ /* 0x000fe2000000002c */
[----:B------:R-:W-:Y:S01]  /*2790*/  IMAD.MOV.U32 R32, RZ, RZ, R31 ;  /* 0x000000ffff207224 */ /* 0x000fe200078e001f */
[----:B------:R-:W-:Y:S02]  /*27a0*/  PRMT R0, R54, 0x7632, R0 ;  /* 0x0000763236007816 */ /* 0x000fe40000000000 */
.L_x_9861:
[----:B------:R-:W-:Y:S05]  /*27b0*/  BSYNC B1 ;  /* 0x0000000000017941 */ /* 0x000fea0003800000 */
.L_x_9859:
        /* <DEDUP_REMOVED lines=11> */
.L_x_9863:
[----:B------:R-:W-:Y:S01]  /*2870*/  IMAD.MOV.U32 R36, RZ, RZ, R43 ;  /* 0x000000ffff247224 */ /* 0x000fe200078e002b */
[----:B------:R-:W-:Y:S01]  /*2880*/  PRMT R44, R45, 0x7632, R44 ;  /* 0x000076322d2c7816 */ /* 0x000fe2000000002c */
[----:B------:R-:W-:Y:S01]  /*2890*/  IMAD.MOV.U32 R31, RZ, RZ, R30 ;  /* 0x000000ffff1f7224 */ /* 0x000fe200078e001e */
[----:B------:R-:W-:Y:S02]  /*28a0*/  PRMT R54, R54, 0x5410, R54 ;  /* 0x0000541036367816 */ /* 0x000fe40000000036 */
.L_x_9864:
[----:B------:R-:W-:Y:S05]  /*28b0*/  BSYNC B1 ;  /* 0x0000000000017941 */ /* 0x000fea0003800000 */
.L_x_9862:
        /* <DEDUP_REMOVED lines=11> */
.L_x_9866:
[----:B------:R-:W-:Y:S01]  /*2970*/  IMAD.MOV.U32 R43, RZ, RZ, R36 ;  /* 0x000000ffff2b7224 */ /* 0x000fe200078e0024 */
[----:B------:R-:W-:Y:S01]  /*2980*/  PRMT R45, R44, 0x7610, R45 ;  /* 0x000076102c2d7816 */ /* 0x000fe2000000002d */
[----:B------:R-:W-:Y:S01]  /*2990*/  IMAD.MOV.U32 R30, RZ, RZ, R29 ;  /* 0x000000ffff1e7224 */ /* 0x000fe200078e001d */
[----:B------:R-:W-:Y:S02]  /*29a0*/  PRMT R54, R53, 0x7632, R54 ;  /* 0x0000763235367816 */ /* 0x000fe40000000036 */
.L_x_9867:
[----:B------:R-:W-:Y:S05]  /*29b0*/  BSYNC B1 ;  /* 0x0000000000017941 */ /* 0x000fea0003800000 */
.L_x_9865:
        /* <DEDUP_REMOVED lines=11> */
.L_x_9869:
[----:B------:R-:W-:Y:S01]  /*2a70*/  IMAD.MOV.U32 R36, RZ, RZ, R43 ;  /* 0x000000ffff247224 */ /* 0x000fe200078e002b */
[----:B------:R-:W-:Y:S01]  /*2a80*/  PRMT R44, R45, 0x7610, R44 ;  /* 0x000076102d2c7816 */ /* 0x000fe2000000002c */
[----:B------:R-:W-:Y:S01]  /*2a90*/  IMAD.MOV.U32 R29, RZ, RZ, R28 ;  /* 0x000000ffff1d7224 */ /* 0x000fe200078e001c */
[----:B------:R-:W-:Y:S02]  /*2aa0*/  PRMT R53, R53, 0x5410, R53 ;  /* 0x0000541035357816 */ /* 0x000fe40000000035 */
.L_x_9870:
[----:B------:R-:W-:Y:S05]  /*2ab0*/  BSYNC B1 ;  /* 0x0000000000017941 */ /* 0x000fea0003800000 */
.L_x_9868:
        /* <DEDUP_REMOVED lines=11> */
.L_x_9872:
[----:B------:R-:W-:Y:S01]  /*2b70*/  IMAD.MOV.U32 R43, RZ, RZ, R36 ;  /* 0x000000ffff2b7224 */ /* 0x000fe200078e0024 */
[----:B------:R-:W-:Y:S01]  /*2b80*/  PRMT R45, R44, 0x7610, R45 ;  /* 0x000076102c2d7816 */ /* 0x000fe2000000002d */
[----:B------:R-:W-:Y:S01]  /*2b90*/  IMAD.MOV.U32 R28, RZ, RZ, R27 ;  /* 0x000000ffff1c7224 */ /* 0x000fe200078e001b */
[----:B------:R-:W-:Y:S02]  /*2ba0*/  PRMT R53, R41, 0x7632, R53 ;  /* 0x0000763229357816 */ /* 0x000fe40000000035 */
.L_x_9873:
[----:B------:R-:W-:Y:S05]  /*2bb0*/  BSYNC B1 ;  /* 0x0000000000017941 */ /* 0x000fea0003800000 */
.L_x_9871:
        /* <DEDUP_REMOVED lines=11> */
.L_x_9875:
[----:B------:R-:W-:Y:S01]  /*2c70*/  IMAD.MOV.U32 R36, RZ, RZ, R43 ;  /* 0x000000ffff247224 */ /* 0x000fe200078e002b */
[----:B------:R-:W-:Y:S01]  /*2c80*/  PRMT R44, R44, 0x5410, R45 ;  /* 0x000054102c2c7816 */ /* 0x000fe2000000002d */
[----:B------:R-:W-:Y:S01]  /*2c90*/  IMAD.MOV.U32 R27, RZ, RZ, R26 ;  /* 0x000000ffff1b7224 */ /* 0x000fe200078e001a */
[----:B------:R-:W-:Y:S02]  /*2ca0*/  PRMT R41, R41, 0x5410, R41 ;  /* 0x0000541029297816 */ /* 0x000fe40000000029 */
.L_x_9876:
[----:B------:R-:W-:Y:S05]  /*2cb0*/  BSYNC B1 ;  /* 0x0000000000017941 */ /* 0x000fea0003800000 */
.L_x_9874:
        /* <DEDUP_REMOVED lines=11> */
.L_x_9878:
[----:B------:R-:W-:Y:S01]  /*2d70*/  IMAD.MOV.U32 R43, RZ, RZ, R36 ;  /* 0x000000ffff2b7224 */ /* 0x000fe200078e0024 */
[----:B------:R-:W-:Y:S01]  /*2d80*/  PRMT R45, R45, 0x7610, R44 ;  /* 0x000076102d2d7816 */ /* 0x000fe2000000002c */
[----:B------:R-:W-:Y:S01]  /*2d90*/  IMAD.MOV.U32 R26, RZ, RZ, R25 ;  /* 0x000000ffff1a7224 */ /* 0x000fe200078e0019 */
[----:B------:R-:W-:Y:S02]  /*2da0*/  PRMT R41, R40, 0x7632, R41 ;  /* 0x0000763228297816 */ /* 0x000fe40000000029 */
.L_x_9879:
[----:B------:R-:W-:Y:S05]  /*2db0*/  BSYNC B1 ;  /* 0x0000000000017941 */ /* 0x000fea0003800000 */
.L_x_9877:
        /* <DEDUP_REMOVED lines=11> */
.L_x_9881:
[----:B------:R-:W-:Y:S01]  /*2e70*/  IMAD.MOV.U32 R36, RZ, RZ, R43 ;  /* 0x000000ffff247224 */ /* 0x000fe200078e002b */
[----:B------:R-:W-:Y:S01]  /*2e80*/  PRMT R44, R44, 0x7610, R45 ;  /* 0x000076102c2c7816 */ /* 0x000fe2000000002d */
[----:B------:R-:W-:Y:S01]  /*2e90*/  IMAD.MOV.U32 R25, RZ, RZ, R24 ;  /* 0x000000ffff197224 */ /* 0x000fe200078e0018 */
[----:B------:R-:W-:Y:S02]  /*2ea0*/  PRMT R40, R40, 0x5410, R40 ;  /* 0x0000541028287816 */ /* 0x000fe40000000028 */
.L_x_9882:
[----:B------:R-:W-:Y:S05]  /*2eb0*/  BSYNC B1 ;  /* 0x0000000000017941 */ /* 0x000fea0003800000 */
.L_x_9880:
        /* <DEDUP_REMOVED lines=11> */
.L_x_9884:
[----:B------:R-:W-:Y:S01]  /*2f70*/  IMAD.MOV.U32 R43, RZ, RZ, R36 ;  /* 0x000000ffff2b7224 */ /* 0x000fe200078e0024 */
[----:B------:R-:W-:Y:S01]  /*2f80*/  PRMT R45, R45, 0x7610, R44 ;  /* 0x000076102d2d7816 */ /* 0x000fe2000000002c */
[----:B------:R-:W-:Y:S01]  /*2f90*/  IMAD.MOV.U32 R24, RZ, RZ, R23 ;  /* 0x000000ffff187224 */ /* 0x000fe200078e0017 */
[----:B------:R-:W-:Y:S02]  /*2fa0*/  PRMT R40, R56, 0x7632, R40 ;  /* 0x0000763238287816 */ /* 0x000fe40000000028 */
.L_x_9885:
[----:B------:R-:W-:Y:S05]  /*2fb0*/  BSYNC B1 ;  /* 0x0000000000017941 */ /* 0x000fea0003800000 */
.L_x_9883:
        /* <DEDUP_REMOVED lines=11> */
.L_x_9887:
[----:B------:R-:W-:Y:S01]  /*3070*/  IMAD.MOV.U32 R36, RZ, RZ, R43 ;  /* 0x000000ffff247224 */ /* 0x000fe200078e002b */
[----:B------:R-:W-:Y:S01]  /*3080*/  PRMT R44, R45, 0x7632, R44 ;  /* 0x000076322d2c7816 */ /* 0x000fe2000000002c */
[----:B------:R-:W-:Y:S01]  /*3090*/  IMAD.MOV.U32 R23, RZ, RZ, R22 ;  /* 0x000000ffff177224 */ /* 0x000fe200078e0016 */
[----:B------:R-:W-:Y:S02]  /*30a0*/  PRMT R56, R56, 0x5410, R56 ;  /* 0x0000541038387816 */ /* 0x000fe40000000038 */
.L_x_9888:
[----:B------:R-:W-:Y:S05]  /*30b0*/  BSYNC B1 ;  /* 0x0000000000017941 */ /* 0x000fea0003800000 */
.L_x_9886:
        /* <DEDUP_REMOVED lines=11> */
.L_x_9890:
[----:B------:R-:W-:Y:S01]  /*3170*/  IMAD.MOV.U32 R43, RZ, RZ, R36 ;  /* 0x000000ffff2b7224 */ /* 0x000fe200078e0024 */
[----:B------:R-:W-:Y:S01]  /*3180*/  PRMT R45, R44, 0x7610, R45 ;  /* 0x000076102c2d7816 */ /* 0x000fe2000000002d */
[----:B------:R-:W-:Y:S01]  /*3190*/  IMAD.MOV.U32 R22, RZ, RZ, R21 ;  /* 0x000000ffff167224 */ /* 0x000fe200078e0015 */
[----:B------:R-:W-:Y:S02]  /*31a0*/  PRMT R56, R55, 0x7632, R56 ;  /* 0x0000763237387816 */ /* 0x000fe40000000038 */
.L_x_9891:
[----:B------:R-:W-:Y:S05]  /*31b0*/  BSYNC B1 ;  /* 0x0000000000017941 */ /* 0x000fea0003800000 */
.L_x_9889:
        /* <DEDUP_REMOVED lines=11> */
.L_x_9893:
[----:B------:R-:W-:Y:S01]  /*3270*/  IMAD.MOV.U32 R36, RZ, RZ, R43 ;  /* 0x000000ffff247224 */ /* 0x000fe200078e002b */
[----:B------:R-:W-:Y:S01]  /*3280*/  PRMT R44, R44, 0x5410, R45 ;  /* 0x000054102c2c7816 */ /* 0x000fe2000000002d */
[----:B------:R-:W-:Y:S01]  /*3290*/  IMAD.MOV.U32 R21, RZ, RZ, R20 ;  /* 0x000000ffff157224 */ /* 0x000fe200078e0014 */
[----:B------:R-:W-:Y:S02]  /*32a0*/  PRMT R55, R55, 0x5410, R55 ;  /* 0x0000541037377816 */ /* 0x000fe40000000037 */
.L_x_9894:
[----:B------:R-:W-:Y:S05]  /*32b0*/  BSYNC B1 ;  /* 0x0000000000017941 */ /* 0x000fea0003800000 */
.L_x_9892:
        /* <DEDUP_REMOVED lines=11> */
.L_x_9896:
[----:B------:R-:W-:Y:S01]  /*3370*/  IMAD.MOV.U32 R43, RZ, RZ, R36 ;  /* 0x000000ffff2b7224 */ /* 0x000fe200078e0024 */
[----:B------:R-:W-:Y:S01]  /*3380*/  PRMT R45, R45, 0x7610, R44 ;  /* 0x000076102d2d7816 */ /* 0x000fe2000000002c */
[----:B------:R-:W-:Y:S01]  /*3390*/  IMAD.MOV.U32 R20, RZ, RZ, R19 ;  /* 0x000000ffff147224 */ /* 0x000fe200078e0013 */
[----:B------:R-:W-:Y:S02]  /*33a0*/  PRMT R55, R58, 0x7632, R55 ;  /* 0x000076323a377816 */ /* 0x000fe40000000037 */
.L_x_9897:
[----:B------:R-:W-:Y:S05]  /*33b0*/  BSYNC B1 ;  /* 0x0000000000017941 */ /* 0x000fea0003800000 */
.L_x_9895:
        /* <DEDUP_REMOVED lines=11> */
.L_x_9899:
[----:B------:R-:W-:Y:S01]  /*3470*/  IMAD.MOV.U32 R36, RZ, RZ, R43 ;  /* 0x000000ffff247224 */ /* 0x000fe200078e002b */
[----:B------:R-:W-:Y:S01]  /*3480*/  PRMT R44, R45, 0x7632, R44 ;  /* 0x000076322d2c7816 */ /* 0x000fe2000000002c */
[----:B------:R-:W-:Y:S01]  /*3490*/  IMAD.MOV.U32 R19, RZ, RZ, R18 ;  /* 0x000000ffff137224 */ /* 0x000fe200078e0012 */
[----:B------:R-:W-:Y:S02]  /*34a0*/  PRMT R58, R58, 0x5410, R58 ;  /* 0x000054103a3a7816 */ /* 0x000fe4000000003a */
.L_x_9900:
[----:B------:R-:W-:Y:S05]  /*34b0*/  BSYNC B1 ;  /* 0x0000000000017941 */ /* 0x000fea0003800000 */
.L_x_9898:
        /* <DEDUP_REMOVED lines=11> */
.L_x_9902:
[----:B------:R-:W-:Y:S01]  /*3570*/  IMAD.MOV.U32 R43, RZ, RZ, R36 ;  /* 0x000000ffff2b7224 */ /* 0x000fe200078e0024 */
[----:B------:R-:W-:Y:S01]  /*3580*/  PRMT R45, R44, 0x7610, R45 ;  /* 0x000076102c2d7816 */ /* 0x000fe2000000002d */
[----:B------:R-:W-:Y:S01]  /*3590*/  IMAD.MOV.U32 R18, RZ, RZ, R17 ;  /* 0x000000ffff127224 */ /* 0x000fe200078e0011 */
[----:B------:R-:W-:Y:S02]  /*35a0*/  PRMT R58, R57, 0x7632, R58 ;  /* 0x00007632393a7816 */ /* 0x000fe4000000003a */
.L_x_9903:
[----:B------:R-:W-:Y:S05]  /*35b0*/  BSYNC B1 ;  /* 0x0000000000017941 */ /* 0x000fea0003800000 */
.L_x_9901:
        /* <DEDUP_REMOVED lines=11> */
.L_x_9905:
[----:B------:R-:W-:Y:S01]  /*3670*/  IMAD.MOV.U32 R36, RZ, RZ, R43 ;  /* 0x000000ffff247224 */ /* 0x000fe200078e002b */
[----:B------:R-:W-:Y:S01]  /*3680*/  PRMT R44, R44, 0x5410, R45 ;  /* 0x000054102c2c7816 */ /* 0x000fe2000000002d */
[----:B------:R-:W-:Y:S01]  /*3690*/  IMAD.MOV.U32 R17, RZ, RZ, R16 ;  /* 0x000000ffff117224 */ /* 0x000fe200078e0010 */
[----:B------:R-:W-:Y:S02]  /*36a0*/  PRMT R57, R57, 0x5410, R57 ;  /* 0x0000541039397816 */ /* 0x000fe40000000039 */
.L_x_9906:
[----:B------:R-:W-:Y:S05]  /*36b0*/  BSYNC B1 ;  /* 0x0000000000017941 */ /* 0x000fea0003800000 */
.L_x_9904:
        /* <DEDUP_REMOVED lines=11> */
.L_x_9908:
[----:B------:R-:W-:Y:S01]  /*3770*/  IMAD.MOV.U32 R43, RZ, RZ, R36 ;  /* 0x000000ffff2b7224 */ /* 0x000fe200078e0024 */
[----:B------:R-:W-:Y:S01]  /*3780*/  PRMT R45, R45, 0x7610, R44 ;  /* 0x000076102d2d7816 */ /* 0x000fe2000000002c */
[----:B------:R-:W-:Y:S01]  /*3790*/  IMAD.MOV.U32 R16, RZ, RZ, R15 ;  /* 0x000000ffff107224 */ /* 0x000fe200078e000f */
[----:B------:R-:W-:Y:S02]  /*37a0*/  PRMT R57, R60, 0x7632, R57 ;  /* 0x000076323c397816 */ /* 0x000fe40000000039 */
.L_x_9909:
[----:B------:R-:W-:Y:S05]  /*37b0*/  BSYNC B1 ;  /* 0x0000000000017941 */ /* 0x000fea0003800000 */
.L_x_9907:
        /* <DEDUP_REMOVED lines=11> */
.L_x_9911:
[----:B------:R-:W-:Y:S01]  /*3870*/  IMAD.MOV.U32 R36, RZ, RZ, R43 ;  /* 0x000000ffff247224 */ /* 0x000fe200078e002b */
[----:B------:R-:W-:Y:S01]  /*3880*/  PRMT R44, R45, 0x7632, R44 ;  /* 0x000076322d2c7816 */ /* 0x000fe2000000002c */
[----:B------:R-:W-:Y:S01]  /*3890*/  IMAD.MOV.U32 R15, RZ, RZ, R14 ;  /* 0x000000ffff0f7224 */ /* 0x000fe200078e000e */
[----:B------:R-:W-:Y:S02]  /*38a0*/  PRMT R60, R60, 0x5410, R60 ;  /* 0x000054103c3c7816 */ /* 0x000fe4000000003c */
.L_x_9912:
[----:B------:R-:W-:Y:S05]  /*38b0*/  BSYNC B1 ;  /* 0x0000000000017941 */ /* 0x000fea0003800000 */
.L_x_9910:
        /* <DEDUP_REMOVED lines=11> */
.L_x_9914:
[----:B------:R-:W-:Y:S01]  /*3970*/  IMAD.MOV.U32 R43, RZ, RZ, R36 ;  /* 0x000000ffff2b7224 */ /* 0x000fe200078e0024 */
[----:B------:R-:W-:Y:S01]  /*3980*/  PRMT R45, R44, 0x7610, R45 ;  /* 0x000076102c2d7816 */ /* 0x000fe2000000002d */
[----:B------:R-:W-:Y:S01]  /*3990*/  IMAD.MOV.U32 R14, RZ, RZ, R13 ;  /* 0x000000ffff0e7224 */ /* 0x000fe200078e000d */
[----:B------:R-:W-:Y:S02]  /*39a0*/  PRMT R60, R59, 0x7632, R60 ;  /* 0x000076323b3c7816 */ /* 0x000fe4000000003c */
.L_x_9915:
[----:B------:R-:W-:Y:S05]  /*39b0*/  BSYNC B1 ;  /* 0x0000000000017941 */ /* 0x000fea0003800000 */
.L_x_9913:
        /* <DEDUP_REMOVED lines=11> */
.L_x_9917:
[----:B------:R-:W-:Y:S01]  /*3a70*/  IMAD.MOV.U32 R36, RZ, RZ, R43 ;  /* 0x000000ffff247224 */ /* 0x000fe200078e002b */
[----:B------:R-:W-:Y:S01]  /*3a80*/  PRMT R44, R45, 0x7610, R44 ;  /* 0x000076102d2c7816 */ /* 0x000fe2000000002c */
[----:B------:R-:W-:Y:S01]  /*3a90*/  IMAD.MOV.U32 R13, RZ, RZ, R12 ;  /* 0x000000ffff0d7224 */ /* 0x000fe200078e000c */
[----:B------:R-:W-:Y:S02]  /*3aa0*/  PRMT R59, R59, 0x5410, R59 ;  /* 0x000054103b3b7816 */ /* 0x000fe4000000003b */
.L_x_9918:
[----:B------:R-:W-:Y:S05]  /*3ab0*/  BSYNC B1 ;  /* 0x0000000000017941 */ /* 0x000fea0003800000 */
.L_x_9916:
        /* <DEDUP_REMOVED lines=11> */
.L_x_9920:
[----:B------:R-:W-:Y:S01]  /*3b70*/  IMAD.MOV.U32 R43, RZ, RZ, R36 ;  /* 0x000000ffff2b7224 */ /* 0x000fe200078e0024 */
[----:B------:R-:W-:Y:S01]  /*3b80*/  PRMT R45, R44, 0x7610, R45 ;  /* 0x000076102c2d7816 */ /* 0x000fe2000000002d */
[----:B------:R-:W-:Y:S01]  /*3b90*/  IMAD.MOV.U32 R12, RZ, RZ, R11 ;  /* 0x000000ffff0c7224 */ /* 0x000fe200078e000b */
[----:B------:R-:W-:Y:S02]  /*3ba0*/  PRMT R59, R63, 0x7610, R59 ;  /* 0x000076103f3b7816 */ /* 0x000fe4000000003b */
.L_x_9921:
[----:B------:R-:W-:Y:S05]  /*3bb0*/  BSYNC B1 ;  /* 0x0000000000017941 */ /* 0x000fea0003800000 */
.L_x_9919:
        /* <DEDUP_REMOVED lines=11> */
.L_x_9923:
[----:B------:R-:W-:Y:S01]  /*3c70*/  IMAD.MOV.U32 R36, RZ, RZ, R43 ;  /* 0x000000ffff247224 */ /* 0x000fe200078e002b */
[----:B------:R-:W-:Y:S01]  /*3c80*/  PRMT R44, R44, 0x5410, R45 ;  /* 0x000054102c2c7816 */ /* 0x000fe2000000002d */
[----:B------:R-:W-:Y:S01]  /*3c90*/  IMAD.MOV.U32 R11, RZ, RZ, R10 ;  /* 0x000000ffff0b7224 */ /* 0x000fe200078e000a */
[----:B------:R-:W-:Y:S02]  /*3ca0*/  PRMT R63, R61, 0x7632, R63 ;  /* 0x000076323d3f7816 */ /* 0x000fe4000000003f */
.L_x_9924:
[----:B------:R-:W-:Y:S05]  /*3cb0*/  BSYNC B1 ;  /* 0x0000000000017941 */ /* 0x000fea0003800000 */
.L_x_9922:
        /* <DEDUP_REMOVED lines=11> */
.L_x_9926:
[----:B------:R-:W-:Y:S01]  /*3d70*/  IMAD.MOV.U32 R43, RZ, RZ, R36 ;  /* 0x000000ffff2b7224 */ /* 0x000fe200078e0024 */
[----:B------:R-:W-:Y:S01]  /*3d80*/  PRMT R44, R44, 0x7632, R44 ;  /* 0x000076322c2c7816 */ /* 0x000fe2000000002c */
[----:B------:R-:W-:Y:S01]  /*3d90*/  IMAD.MOV.U32 R10, RZ, RZ, R9 ;  /* 0x000000ffff0a7224 */ /* 0x000fe200078e0009 */
[----:B------:R-:W-:Y:S02]  /*3da0*/  PRMT R61, R61, 0x5410, R62 ;  /* 0x000054103d3d7816 */ /* 0x000fe4000000003e */
.L_x_9927:
[----:B------:R-:W-:Y:S05]  /*3db0*/  BSYNC B1 ;  /* 0x0000000000017941 */ /* 0x000fea0003800000 */
.L_x_9925:
        /* <DEDUP_REMOVED lines=11> */
.L_x_9929:
[----:B------:R-:W-:Y:S01]  /*3e70*/  IMAD.MOV.U32 R36, RZ, RZ, R43 ;  /* 0x000000ffff247224 */ /* 0x000fe200078e002b */
[----:B------:R-:W-:Y:S01]  /*3e80*/  PRMT R44, R44, 0x5410, R44 ;  /* 0x000054102c2c7816 */ /* 0x000fe2000000002c */
[----:B------:R-:W-:Y:S01]  /*3e90*/  IMAD.MOV.U32 R9, RZ, RZ, R8 ;  /* 0x000000ffff097224 */ /* 0x000fe200078e0008 */
[----:B------:R-:W-:Y:S02]  /*3ea0*/  PRMT R62, R61, 0x7610, R62 ;  /* 0x000076103d3e7816 */ /* 0x000fe4000000003e */
.L_x_9930:
[----:B------:R-:W-:Y:S05]  /*3eb0*/  BSYNC B1 ;  /* 0x0000000000017941 */ /* 0x000fea0003800000 */
.L_x_9928:
        /* <DEDUP_REMOVED lines=11> */
.L_x_9932:
[----:B------:R-:W-:Y:S01]  /*3f70*/  IMAD.MOV.U32 R43, RZ, RZ, R36 ;  /* 0x000000ffff2b7224 */ /* 0x000fe200078e0024 */
[----:B------:R-:W-:Y:S01]  /*3f80*/  PRMT R45, R45, 0x7610, R44 ;  /* 0x000076102d2d7816 */ /* 0x000fe2000000002c */
[----:B------:R-:W-:Y:S01]  /*3f90*/  IMAD.MOV.U32 R8, RZ, RZ, R7 ;  /* 0x000000ffff087224 */ /* 0x000fe200078e0007 */
[----:B------:R-:W-:Y:S02]  /*3fa0*/  PRMT R61, R64, 0x7632, R61 ;  /* 0x00007632403d7816 */ /* 0x000fe4000000003d */
.L_x_9933:
[----:B------:R-:W-:Y:S05]  /*3fb0*/  BSYNC B1 ;  /* 0x0000000000017941 */ /* 0x000fea0003800000 */
.L_x_9931:
        /* <DEDUP_REMOVED lines=11> */
.L_x_9935:
[----:B------:R-:W-:Y:S01]  /*4070*/  IMAD.MOV.U32 R36, RZ, RZ, R43 ;  /* 0x000000ffff247224 */ /* 0x000fe200078e002b */
[----:B------:R-:W-:Y:S01]  /*4080*/  PRMT R44, R44, 0x7610, R45 ;  /* 0x000076102c2c7816 */ /* 0x000fe2000000002d */
[----:B------:R-:W-:Y:S01]  /*4090*/  IMAD.MOV.U32 R7, RZ, RZ, R6 ;  /* 0x000000ffff077224 */ /* 0x000fe200078e0006 */
[----:B------:R-:W-:Y:S02]  /*40a0*/  PRMT R64, R64, 0x5410, R64 ;  /* 0x0000541040407816 */ /* 0x000fe40000000040 */
.L_x_9936:
[----:B------:R-:W-:Y:S05]  /*40b0*/  BSYNC B1 ;  /* 0x0000000000017941 */ /* 0x000fea0003800000 */
.L_x_9934:
        /* <DEDUP_REMOVED lines=11> */
.L_x_9938:
[----:B------:R-:W-:Y:S01]  /*4170*/  IMAD.MOV.U32 R43, RZ, RZ, R36 ;  /* 0x000000ffff2b7224 */ /* 0x000fe200078e0024 */
[----:B------:R-:W-:Y:S01]  /*4180*/  PRMT R44, R44, 0x7632, R44 ;  /* 0x000076322c2c7816 */ /* 0x000fe2000000002c */
[----:B------:R-:W-:Y:S01]  /*4190*/  IMAD.MOV.U32 R6, RZ, RZ, R5 ;  /* 0x000000ffff067224 */ /* 0x000fe200078e0005 */
[----:B------:R-:W-:Y:S02]  /*41a0*/  PRMT R64, R62, 0x7632, R64 ;  /* 0x000076323e407816 */ /* 0x000fe40000000040 */
.L_x_9939:
[----:B------:R-:W-:Y:S05]  /*41b0*/  BSYNC B1 ;  /* 0x0000000000017941 */ /* 0x000fea0003800000 */
.L_x_9937:
        /* <DEDUP_REMOVED lines=11> */
.L_x_9941:
[----:B------:R-:W-:Y:S01]  /*4270*/  PRMT R44, R44, 0x5410, R44 ;  /* 0x000054102c2c7816 */ /* 0x000fe2000000002c */
[----:B------:R-:W-:Y:S01]  /*4280*/  IMAD.MOV.U32 R5, RZ, RZ, R4 ;  /* 0x000000ffff057224 */ /* 0x000fe200078e0004 */
[----:B------:R-:W-:Y:S01]  /*4290*/  PRMT R62, R62, 0x7610, R63 ;  /* 0x000076103e3e7816 */ /* 0x000fe2000000003f */
[--C-:B------:R-:W-:Y:S01]  /*42a0*/  IMAD.MOV.U32 R36, RZ, RZ, R43.reuse ;  /* 0x000000ffff247224 */ /* 0x100fe200078e002b */
[----:B------:R-:W-:Y:S01]  /*42b0*/  PRMT R63, R63, 0x5410, R44 ;  /* 0x000054103f3f7816 */ /* 0x000fe2000000002c */
[----:B------:R-:W-:Y:S02]  /*42c0*/  IMAD.MOV.U32 R4, RZ, RZ, R43 ;  /* 0x000000ffff047224 */ /* 0x000fe400078e002b */
.L_x_9942:
[----:B------:R-:W-:Y:S05]  /*42d0*/  BSYNC B1 ;  /* 0x0000000000017941 */ /* 0x000fea0003800000 */
.L_x_9940:
[----:B------:R-:W-:Y:S02]  /*42e0*/  IADD3 R39, R39, 0x4, RZ ;  /* 0x0000000427277810 */ /* 0x000fe40007ffe0ff */
[----:B------:R-:W-:Y:S01]  /*42f0*/  IADD3 R3, R3, 0x2, RZ ;  /* 0x0000000203037810 */ /* 0x000fe20007ffe0ff */
[----:B------:R-:W-:Y:S01]  /*4300*/  @!P1 CALL.REL.NOINC `(.L_x_9943) ;  /* 0x0000001000009944 */ /* 0x000fe20003c00000 */
[----:B------:R-:W-:Y:S05]  /*4310*/  BRA `(.L_x_9944) ;  /* 0xffffe01000007947 */ /* 0x000fea000383ffff */
.L_x_9943:
[----:B------:R-:W-:Y:S01]  /*4320*/  FADD.FTZ R2, R37, R2 ;  /* 0x0000000225027221 */ /* 0x000fe20000010000 */
[----:B------:R-:W-:Y:S01]  /*4330*/  PRMT R63, R63, 0x7610, R44 ;  /* 0x000076103f3f7816 */ /* 0x000fe2000000002c */
[----:B------:R-:W-:-:S02]  /*4340*/  IMAD.MOV.U32 R3, RZ, RZ, R38 ;  /* 0x000000ffff037224 */ /* 0x000fc400078e0026 */
[----:B------:R-:W-:Y:S02]  /*4350*/  IMAD.MOV.U32 R4, RZ, RZ, R36 ;  /* 0x000000ffff047224 */ /* 0x000fe400078e0024 */
.L_x_9849:
[----:B------:R-:W-:Y:S05]  /*4360*/  BSYNC B0 ;  /* 0x0000000000007941 */ /* 0x000fea0003800000 */
.L_x_9848:
[--C-:B------:R-:W-:Y:S01]  /*4370*/  PRMT R44, R63, 0x7632, R62.reuse ;  /* 0x000076323f2c7816 */ /* 0x100fe2000000003e */
[----:B------:R-:W-:Y:S01]  /*4380*/  SHFL.DOWN PT, R45, R64, 0x2, 0x1f ;  /* 0x08401f00402d7f89 */ /* 0x000fe200000e0000 */
[C---:B------:R-:W-:Y:S01]  /*4390*/  PRMT R36, R61.reuse, 0x5410, R62 ;  /* 0x000054103d247816 */ /* 0x040fe2000000003e */
[----:B------:R-:W-:Y:S01]  /*43a0*/  BSSY B0, `(.L_x_9945) ;  /* 0x000025d000007945 */ /* 0x000fe20003800000 */
[----:B------:R-:W-:Y:S01]  /*43b0*/  PRMT R37, R61, 0x5432, R63 ;  /* 0x000054323d257816 */ /* 0x000fe2000000003f */
[----:B------:R-:W-:Y:S01]  /*43c0*/  SHFL.DOWN PT, R38, R4, 0x2, 0x1f ;  /* 0x08401f0004267f89 */ /* 0x000fe200000e0000 */
[----:B------:R-:W-:-:S03]  /*43d0*/  ISETP.GT.AND P0, PT, R65, 0x1d, PT ;  /* 0x0000001d4100780c */ /* 0x000fc60003f04270 */
[----:B------:R-:W0:Y:S04]  /*43e0*/  SHFL.DOWN PT, R44, R44, 0x2, 0x1f ;  /* 0x08401f002c2c7f89 */ /* 0x000e2800000e0000 */
[----:B------:R-:W-:Y:S04]  /*43f0*/  SHFL.DOWN PT, R36, R36, 0x2, 0x1f ;  /* 0x08401f0024247f89 */ /* 0x000fe800000e0000 */
[----:B------:R-:W-:Y:S04]  /*4400*/  SHFL.DOWN PT, R37, R37, 0x2, 0x1f ;  /* 0x08401f0025257f89 */ /* 0x000fe800000e0000 */
[----:B------:R-:W1:Y:S04]  /*4410*/  SHFL.DOWN PT, R39, R5, 0x2, 0x1f ;  /* 0x08401f0005277f89 */ /* 0x000e6800000e0000 */
[----:B------:R-:W-:Y:S04]  /*4420*/  SHFL.DOWN PT, R42, R6, 0x2, 0x1f ;  /* 0x08401f00062a7f89 */ /* 0x000fe800000e0000 */
[----:B------:R-:W2:Y:S04]  /*4430*/  SHFL.DOWN PT, R43, R7, 0x2, 0x1f ;  /* 0x08401f00072b7f89 */ /* 0x000ea800000e0000 */
[----:B0-----:R-:W-:Y:S04]  /*4440*/  STL.64 [R1+0x88], R44 ;  /* 0x0000882c01007387 */ /* 0x001fe80000100a00 */
[----:B------:R-:W-:Y:S04]  /*4450*/  SHFL.DOWN PT, R46, R8, 0x2, 0x1f ;  /* 0x08401f00082e7f89 */ /* 0x000fe800000e0000 */
[----:B------:R-:W-:Y:S04]  /*4460*/  SHFL.DOWN PT, R44, R59, 0x2, 0x1f ;  /* 0x08401f003b2c7f89 */ /* 0x000fe800000e0000 */
[----:B------:R-:W0:Y:S04]  /*4470*/  SHFL.DOWN PT, R45, R60, 0x2, 0x1f ;  /* 0x08401f003c2d7f89 */ /* 0x000e2800000e0000 */
[----:B------:R-:W3:Y:S04]  /*4480*/  SHFL.DOWN PT, R47, R9, 0x2, 0x1f ;  /* 0x08401f00092f7f89 */ /* 0x000ee800000e0000 */
[----:B-1----:R-:W-:Y:S04]  /*4490*/  STL.64 [R1+0x8], R38 ;  /* 0x0000082601007387 */ /* 0x002fe80000100a00 */
[----:B--2---:R-:W-:Y:S04]  /*44a0*/  STL.64 [R1+0x10], R42 ;  /* 0x0000102a01007387 */ /* 0x004fe80000100a00 */
[----:B------:R-:W-:Y:S04]  /*44b0*/  STL.64 [R1+0x90], R36 ;  /* 0x0000902401007387 */ /* 0x000fe80000100a00 */
[----:B------:R-:W-:Y:S04]  /*44c0*/  SHFL.DOWN PT, R48, R10, 0x2, 0x1f ;  /* 0x08401f000a307f89 */ /* 0x000fe800000e0000 */
[----:B0-----:R-:W-:Y:S04]  /*44d0*/  STL.64 [R1+0x98], R44 ;  /* 0x0000982c01007387 */ /* 0x001fe80000100a00 */
[----:B---3--:R-:W-:Y:S04]  /*44e0*/  STL.64 [R1+0x18], R46 ;  /* 0x0000182e01007387 */ /* 0x008fe80000100a00 */
[----:B------:R-:W0:Y:S04]  /*44f0*/  SHFL.DOWN PT, R49, R11, 0x2, 0x1f ;  /* 0x08401f000b317f89 */ /* 0x000e2800000e0000 */
[----:B------:R-:W-:Y:S04]  /*4500*/  SHFL.DOWN PT, R38, R12, 0x2, 0x1f ;  /* 0x08401f000c267f89 */ /* 0x000fe800000e0000 */
[----:B------:R-:W-:Y:S04]  /*4510*/  SHFL.DOWN PT, R36, R57, 0x2, 0x1f ;  /* 0x08401f0039247f89 */ /* 0x000fe800000e0000 */
[----:B------:R-:W-:Y:S04]  /*4520*/  SHFL.DOWN PT, R37, R58, 0x2, 0x1f ;  /* 0x08401f003a257f89 */ /* 0x000fe800000e0000 */
[----:B------:R-:W1:Y:S04]  /*4530*/  SHFL.DOWN PT, R39, R13, 0x2, 0x1f ;  /* 0x08401f000d277f89 */ /* 0x000e6800000e0000 */
[----:B------:R-:W-:Y:S04]  /*4540*/  SHFL.DOWN PT, R42, R14, 0x2, 0x1f ;  /* 0x08401f000e2a7f89 */ /* 0x000fe800000e0000 */
[----:B------:R-:W2:Y:S04]  /*4550*/  SHFL.DOWN PT, R43, R15, 0x2, 0x1f ;  /* 0x08401f000f2b7f89 */ /* 0x000ea800000e0000 */
[----:B------:R-:W-:Y:S04]  /*4560*/  SHFL.DOWN PT, R46, R16, 0x2, 0x1f ;  /* 0x08401f00102e7f89 */ /* 0x000fe800000e0000 */
[----:B------:R-:W-:Y:S04]  /*4570*/  SHFL.DOWN PT, R44, R55, 0x2, 0x1f ;  /* 0x08401f00372c7f89 */ /* 0x000fe800000e0000 */
[----:B------:R-:W3:Y:S04]  /*4580*/  SHFL.DOWN PT, R45, R56, 0x2, 0x1f ;  /* 0x08401f00382d7f89 */ /* 0x000ee800000e0000 */
[----:B------:R-:W4:Y:S04]  /*4590*/  SHFL.DOWN PT, R47, R17, 0x2, 0x1f ;  /* 0x08401f00112f7f89 */ /* 0x000f2800000e0000 */
[----:B0-----:R-:W-:Y:S04]  /*45a0*/  STL.64 [R1+0x20], R48 ;  /* 0x0000203001007387 */ /* 0x001fe80000100a00 */
[----:B-1----:R-:W-:Y:S04]  /*45b0*/  STL.64 [R1+0x28], R38 ;  /* 0x0000282601007387 */ /* 0x002fe80000100a00 */
[----:B--2---:R-:W-:Y:S04]  /*45c0*/  STL.64 [R1+0x30], R42 ;  /* 0x0000302a01007387 */ /* 0x004fe80000100a00 */
[----:B------:R-:W-:Y:S04]  /*45d0*/  STL.64 [R1+0xa0], R36 ;  /* 0x0000a02401007387 */ /* 0x000fe80000100a00 */
[----:B---3--:R-:W-:Y:S04]  /*45e0*/  STL.64 [R1+0xa8], R44 ;  /* 0x0000a82c01007387 */ /* 0x008fe80000100a00 */
[----:B----4-:R-:W-:Y:S04]  /*45f0*/  STL.64 [R1+0x38], R46 ;  /* 0x0000382e01007387 */ /* 0x010fe80000100a00 */
[----:B------:R-:W-:Y:S04]  /*4600*/  SHFL.DOWN PT, R48, R18, 0x2, 0x1f ;  /* 0x08401f0012307f89 */ /* 0x000fe800000e0000 */
        /* <DEDUP_REMOVED lines=34> */
[----:B------:R0:W-:Y:S04]  /*4830*/  STL.64 [R1+0xc0], R38 ;  /* 0x0000c02601007387 */ /* 0x0001e80000100a00 */
[----:B---3--:R0:W-:Y:S04]  /*4840*/  STL.64 [R1+0x78], R44 ;  /* 0x0000782c01007387 */ /* 0x0081e80000100a00 */
[----:B----4-:R0:W-:Y:S04]  /*4850*/  STL.64 [R1+0x80], R46 ;  /* 0x0000802e01007387 */ /* 0x0101e80000100a00 */
[----:B-----5:R0:W-:Y:S01]  /*4860*/  STL.64 [R1], R36 ;  /* 0x0000002401007387 */ /* 0x0201e20000100a00 */
[----:B------:R-:W-:Y:S05]  /*4870*/  @P0 BRA `(.L_x_9946) ;  /* 0x000020f000000947 */ /* 0x000fea0003800000 */
[----:B------:R-:W-:Y:S01]  /*4880*/  FSETP.GT.FTZ.AND P0, PT, R3, R36, PT ;  /* 0x000000240300720b */ /* 0x000fe20003f14000 */
[----:B0-----:R-:W-:-:S03]  /*4890*/  IMAD.MOV.U32 R42, RZ, RZ, RZ ;  /* 0x000000ffff2a7224 */ /* 0x001fc600078e00ff */
        /* <DEDUP_REMOVED lines=10> */
.L_x_10041:
        /* <DEDUP_REMOVED lines=20> */
.L_x_9948:
[----:B------:R-:W-:Y:S01]  /*4a80*/  IMAD.MOV.U32 R36, RZ, RZ, R35 ;  /* 0x000000ffff247224 */ /* 0x000fe200078e0023 */
[----:B------:R-:W-:Y:S01]  /*4a90*/  PRMT R44, R44, 0x7610, R52 ;  /* 0x000076102c2c7816 */ /* 0x000fe20000000034 */
[----:B------:R-:W-:Y:S01]  /*4aa0*/  IMAD.MOV.U32 R35, RZ, RZ, R34 ;  /* 0x000000ffff237224 */ /* 0x000fe200078e0022 */
[----:B------:R-:W-:Y:S02]  /*4ab0*/  PRMT R52, R52, 0x5410, R52 ;  /* 0x0000541034347816 */ /* 0x000fe40000000034 */
.L_x_9949:
[----:B------:R-:W-:Y:S05]  /*4ac0*/  BSYNC B1 ;  /* 0x0000000000017941 */ /* 0x000fea0003800000 */
.L_x_9947:
        /* <DEDUP_REMOVED lines=11> */
.L_x_9951:
[----:B------:R-:W-:Y:S01]  /*4b80*/  IMAD.MOV.U32 R43, RZ, RZ, R36 ;  /* 0x000000ffff2b7224 */ /* 0x000fe200078e0024 */
[----:B------:R-:W-:Y:S01]  /*4b90*/  PRMT R45, R45, 0x7610, R44 ;  /* 0x000076102d2d7816 */ /* 0x000fe2000000002c */
[----:B------:R-:W-:Y:S01]  /*4ba0*/  IMAD.MOV.U32 R34, RZ, RZ, R33 ;  /* 0x000000ffff227224 */ /* 0x000fe200078e0021 */
[----:B------:R-:W-:Y:S02]  /*4bb0*/  PRMT R52, R0, 0x7632, R52 ;  /* 0x0000763200347816 */ /* 0x000fe40000000034 */
.L_x_9952:
[----:B------:R-:W-:Y:S05]  /*4bc0*/  BSYNC B1 ;  /* 0x0000000000017941 */ /* 0x000fea0003800000 */
.L_x_9950:
        /* <DEDUP_REMOVED lines=11> */
.L_x_9954:
[----:B------:R-:W-:Y:S01]  /*4c80*/  IMAD.MOV.U32 R36, RZ, RZ, R43 ;  /* 0x000000ffff247224 */ /* 0x000fe200078e002b */
[----:B------:R-:W-:Y:S01]  /*4c90*/  PRMT R44, R44, 0x7610, R45 ;  /* 0x000076102c2c7816 */ /* 0x000fe2000000002d */
[----:B------:R-:W-:Y:S01]  /*4ca0*/  IMAD.MOV.U32 R33, RZ, RZ, R32 ;  /* 0x000000ffff217224 */ /* 0x000fe200078e0020 */
[----:B------:R-:W-:Y:S02]  /*4cb0*/  PRMT R0, R0, 0x5410, R0 ;  /* 0x0000541000007816 */ /* 0x000fe40000000000 */
.L_x_9955:
[----:B------:R-:W-:Y:S05]  /*4cc0*/  BSYNC B1 ;  /* 0x0000000000017941 */ /* 0x000fea0003800000 */
.L_x_9953:
        /* <DEDUP_REMOVED lines=11> */
.L_x_9957:
[----:B------:R-:W-:Y:S01]  /*4d80*/  IMAD.MOV.U32 R43, RZ, RZ, R36 ;  /* 0x000000ffff2b7224 */ /* 0x000fe200078e0024 */
[----:B------:R-:W-:Y:S01]  /*4d90*/  PRMT R45, R45, 0x7610, R44 ;  /* 0x000076102d2d7816 */ /* 0x000fe2000000002c */
[----:B------:R-:W-:Y:S01]  /*4da0*/  IMAD.MOV.U32 R32, RZ, RZ, R31 ;  /* 0x000000ffff207224 */ /* 0x000fe200078e001f */
[----:B------:R-:W-:Y:S02]  /*4db0*/  PRMT R0, R54, 0x7632, R0 ;  /* 0x0000763236007816 */ /* 0x000fe40000000000 */
.L_x_9958:
[----:B------:R-:W-:Y:S05]  /*4dc0*/  BSYNC B1 ;  /* 0x0000000000017941 */ /* 0x000fea0003800000 */
.L_x_9956:
        /* <DEDUP_REMOVED lines=11> */
.L_x_9960:
[----:B------:R-:W-:Y:S01]  /*4e80*/  IMAD.MOV.U32 R36, RZ, RZ, R43 ;  /* 0x000000ffff247224 */ /* 0x000fe200078e002b */
[----:B------:R-:W-:Y:S01]  /*4e90*/  PRMT R44, R45, 0x7632, R44 ;  /* 0x000076322d2c7816 */ /* 0x000fe2000000002c */
[----:B------:R-:W-:Y:S01]  /*4ea0*/  IMAD.MOV.U32 R31, RZ, RZ, R30 ;  /* 0x000000ffff1f7224 */ /* 0x000fe200078e001e */
[----:B------:R-:W-:Y:S02]  /*4eb0*/  PRMT R54, R54, 0x5410, R54 ;  /* 0x0000541036367816 */ /* 0x000fe40000000036 */
.L_x_9961:
[----:B------:R-:W-:Y:S05]  /*4ec0*/  BSYNC B1 ;  /* 0x0000000000017941 */ /* 0x000fea0003800000 */
.L_x_9959:
        /* <DEDUP_REMOVED lines=11> */
.L_x_9963:
[----:B------:R-:W-:Y:S01]  /*4f80*/  IMAD.MOV.U32 R43, RZ, RZ, R36 ;  /* 0x000000ffff2b7224 */ /* 0x000fe200078e0024 */
[----:B------:R-:W-:Y:S01]  /*4f90*/  PRMT R45, R44, 0x7610, R45 ;  /* 0x000076102c2d7816 */ /* 0x000fe2000000002d */
[----:B------:R-:W-:Y:S01]  /*4fa0*/  IMAD.MOV.U32 R30, RZ, RZ, R29 ;  /* 0x000000ffff1e7224 */ /* 0x000fe200078e001d */
[----:B------:R-:W-:Y:S02]  /*4fb0*/  PRMT R54, R53, 0x7632, R54 ;  /* 0x0000763235367816 */ /* 0x000fe40000000036 */
.L_x_9964:
[----:B------:R-:W-:Y:S05]  /*4fc0*/  BSYNC B1 ;  /* 0x0000000000017941 */ /* 0x000fea0003800000 */
.L_x_9962:
        /* <DEDUP_REMOVED lines=11> */
.L_x_9966:
[----:B------:R-:W-:Y:S01]  /*5080*/  IMAD.MOV.U32 R36, RZ, RZ, R43 ;  /* 0x000000ffff247224 */ /* 0x000fe200078e002b */
[----:B------:R-:W-:Y:S01]  /*5090*/  PRMT R44, R45, 0x7610, R44 ;  /* 0x000076102d2c7816 */ /* 0x000fe2000000002c */
[----:B------:R-:W-:Y:S01]  /*50a0*/  IMAD.MOV.U32 R29, RZ, RZ, R28 ;  /* 0x000000ffff1d7224 */ /* 0x000fe200078e001c */
[----:B------:R-:W-:Y:S02]  /*50b0*/  PRMT R53, R53, 0x5410, R53 ;  /* 0x0000541035357816 */ /* 0x000fe40000000035 */
.L_x_9967:
[----:B------:R-:W-:Y:S05]  /*50c0*/  BSYNC B1 ;  /* 0x0000000000017941 */ /* 0x000fea0003800000 */
.L_x_9965:
        /* <DEDUP_REMOVED lines=11> */
.L_x_9969:
[----:B------:R-:W-:Y:S01]  /*5180*/  IMAD.MOV.U32 R43, RZ, RZ, R36 ;  /* 0x000000ffff2b7224 */ /* 0x000fe200078e0024 */
[----:B------:R-:W-:Y:S01]  /*5190*/  PRMT R45, R44, 0x7610, R45 ;  /* 0x000076102c2d7816 */ /* 0x000fe2000000002d */
[----:B------:R-:W-:Y:S01]  /*51a0*/  IMAD.MOV.U32 R28, RZ, RZ, R27 ;  /* 0x000000ffff1c7224 */ /* 0x000fe200078e001b */
[----:B------:R-:W-:Y:S02]  /*51b0*/  PRMT R53, R41, 0x7632, R53 ;  /* 0x0000763229357816 */ /* 0x000fe40000000035 */
.L_x_9970:
[----:B------:R-:W-:Y:S05]  /*51c0*/  BSYNC B1 ;  /* 0x0000000000017941 */ /* 0x000fea0003800000 */
.L_x_9968:
        /* <DEDUP_REMOVED lines=11> */
.L_x_9972:
[----:B------:R-:W-:Y:S01]  /*5280*/  IMAD.MOV.U32 R36, RZ, RZ, R43 ;  /* 0x000000ffff247224 */ /* 0x000fe200078e002b */
[----:B------:R-:W-:Y:S01]  /*5290*/  PRMT R44, R44, 0x5410, R45 ;  /* 0x000054102c2c7816 */ /* 0x000fe2000000002d */
[----:B------:R-:W-:Y:S01]  /*52a0*/  IMAD.MOV.U32 R27, RZ, RZ, R26 ;  /* 0x000000ffff1b7224 */ /* 0x000fe200078e001a */
[----:B------:R-:W-:Y:S02]  /*52b0*/  PRMT R41, R41, 0x5410, R41 ;  /* 0x0000541029297816 */ /* 0x000fe40000000029 */
.L_x_9973:
[----:B------:R-:W-:Y:S05]  /*52c0*/  BSYNC B1 ;  /* 0x0000000000017941 */ /* 0x000fea0003800000 */
.L_x_9971:
        /* <DEDUP_REMOVED lines=11> */
.L_x_9975:
[----:B------:R-:W-:Y:S01]  /*5380*/  IMAD.MOV.U32 R43, RZ, RZ, R36 ;  /* 0x000000ffff2b7224 */ /* 0x000fe200078e0024 */
[----:B------:R-:W-:Y:S01]  /*5390*/  PRMT R45, R45, 0x7610, R44 ;  /* 0x000076102d2d7816 */ /* 0x000fe2000000002c */
[----:B------:R-:W-:Y:S01]  /*53a0*/  IMAD.MOV.U32 R26, RZ, RZ, R25 ;  /* 0x000000ffff1a7224 */ /* 0x000fe200078e0019 */
[----:B------:R-:W-:Y:S02]  /*53b0*/  PRMT R41, R40, 0x7632, R41 ;  /* 0x0000763228297816 */ /* 0x000fe40000000029 */
.L_x_9976:
[----:B------:R-:W-:Y:S05]  /*53c0*/  BSYNC B1 ;  /* 0x0000000000017941 */ /* 0x000fea0003800000 */
.L_x_9974:
        /* <DEDUP_REMOVED lines=11> */
.L_x_9978:
[----:B------:R-:W-:Y:S01]  /*5480*/  IMAD.MOV.U32 R36, RZ, RZ, R43 ;  /* 0x000000ffff247224 */ /* 0x000fe200078e002b */
[----:B------:R-:W-:Y:S01]  /*5490*/  PRMT R44, R44, 0x7610, R45 ;  /* 0x000076102c2c7816 */ /* 0x000fe2000000002d */
[----:B------:R-:W-:Y:S01]  /*54a0*/  IMAD.MOV.U32 R25, RZ, RZ, R24 ;  /* 0x000000ffff197224 */ /* 0x000fe200078e0018 */
[----:B------:R-:W-:Y:S02]  /*54b0*/  PRMT R40, R40, 0x5410, R40 ;  /* 0x0000541028287816 */ /* 0x000fe40000000028 */
.L_x_9979:
[----:B------:R-:W-:Y:S05]  /*54c0*/  BSYNC B1 ;  /* 0x0000000000017941 */ /* 0x000fea0003800000 */
.L_x_9977:
        /* <DEDUP_REMOVED lines=11> */
.L_x_9981:
[----:B------:R-:W-:Y:S01]  /*5580*/  IMAD.MOV.U32 R43, RZ, RZ, R36 ;  /* 0x000000ffff2b7224 */ /* 0x000fe200078e0024 */
[----:B------:R-:W-:Y:S01]  /*5590*/  PRMT R45, R45, 0x7610, R44 ;  /* 0x000076102d2d7816 */ /* 0x000fe2000000002c */
[----:B------:R-:W-:Y:S01]  /*55a0*/  IMAD.MOV.U32 R24, RZ, RZ, R23 ;  /* 0x000000ffff187224 */ /* 0x000fe200078e0017 */
[----:B------:R-:W-:Y:S02]  /*55b0*/  PRMT R40, R56, 0x7632, R40 ;  /* 0x0000763238287816 */ /* 0x000fe40000000028 */
.L_x_9982:
[----:B------:R-:W-:Y:S05]  /*55c0*/  BSYNC B1 ;  /* 0x0000000000017941 */ /* 0x000fea0003800000 */
.L_x_9980:
        /* <DEDUP_REMOVED lines=11> */
.L_x_9984:
[----:B------:R-:W-:Y:S01]  /*5680*/  IMAD.MOV.U32 R36, RZ, RZ, R43 ;  /* 0x000000ffff247224 */ /* 0x000fe200078e002b */
[----:B------:R-:W-:Y:S01]  /*5690*/  PRMT R44, R45, 0x7632, R44 ;  /* 0x000076322d2c7816 */ /* 0x000fe2000000002c */
[----:B------:R-:W-:Y:S01]  /*56a0*/  IMAD.MOV.U32 R23, RZ, RZ, R22 ;  /* 0x000000ffff177224 */ /* 0x000fe200078e0016 */
[----:B------:R-:W-:Y:S02]  /*56b0*/  PRMT R56, R56, 0x5410, R56 ;  /* 0x0000541038387816 */ /* 0x000fe40000000038 */
.L_x_9985:
[----:B------:R-:W-:Y:S05]  /*56c0*/  BSYNC B1 ;  /* 0x0000000000017941 */ /* 0x000fea0003800000 */
.L_x_9983:
        /* <DEDUP_REMOVED lines=11> */
.L_x_9987:
[----:B------:R-:W-:Y:S01]  /*5780*/  IMAD.MOV.U32 R43, RZ, RZ, R36 ;  /* 0x000000ffff2b7224 */ /* 0x000fe200078e0024 */
[----:B------:R-:W-:Y:S01]  /*5790*/  PRMT R45, R44, 0x7610, R45 ;  /* 0x000076102c2d7816 */ /* 0x000fe2000000002d */
[----:B------:R-:W-:Y:S01]  /*57a0*/  IMAD.MOV.U32 R22, RZ, RZ, R21 ;  /* 0x000000ffff167224 */ /* 0x000fe200078e0015 */
[----:B------:R-:W-:Y:S02]  /*57b0*/  PRMT R56, R55, 0x7632, R56 ;  /* 0x0000763237387816 */ /* 0x000fe40000000038 */
.L_x_9988:
[----:B------:R-:W-:Y:S05]  /*57c0*/  BSYNC B1 ;  /* 0x0000000000017941 */ /* 0x000fea0003800000 */
.L_x_9986:
        /* <DEDUP_REMOVED lines=11> */
.L_x_9990:
[----:B------:R-:W-:Y:S01]  /*5880*/  IMAD.MOV.U32 R36, RZ, RZ, R43 ;  /* 0x000000ffff247224 */ /* 0x000fe200078e002b */
[----:B------:R-:W-:Y:S01]  /*5890*/  PRMT R44, R44, 0x5410, R45 ;  /* 0x000054102c2c7816 */ /* 0x000fe2000000002d */
[----:B------:R-:W-:Y:S01]  /*58a0*/  IMAD.MOV.U32 R21, RZ, RZ, R20 ;  /* 0x000000ffff157224 */ /* 0x000fe200078e0014 */
[----:B------:R-:W-:Y:S02]  /*58b0*/  PRMT R55, R55, 0x5410, R55 ;  /* 0x0000541037377816 */ /* 0x000fe40000000037 */
.L_x_9991:
[----:B------:R-:W-:Y:S05]  /*58c0*/  BSYNC B1 ;  /* 0x0000000000017941 */ /* 0x000fea0003800000 */
.L_x_9989:
        /* <DEDUP_REMOVED lines=11> */
.L_x_9993:
[----:B------:R-:W-:Y:S01]  /*5980*/  IMAD.MOV.U32 R43, RZ, RZ, R36 ;  /* 0x000000ffff2b7224 */ /* 0x000fe200078e0024 */
[----:B------:R-:W-:Y:S01]  /*5990*/  PRMT R45, R45, 0x7610, R44 ;  /* 0x000076102d2d7816 */ /* 0x000fe2000000002c */
[----:B------:R-:W-:Y:S01]  /*59a0*/  IMAD.MOV.U32 R20, RZ, RZ, R19 ;  /* 0x000000ffff147224 */ /* 0x000fe200078e0013 */
[----:B------:R-:W-:Y:S02]  /*59b0*/  PRMT R55, R58, 0x7632, R55 ;  /* 0x000076323a377816 */ /* 0x000fe40000000037 */
.L_x_9994:
[----:B------:R-:W-:Y:S05]  /*59c0*/  BSYNC B1 ;  /* 0x0000000000017941 */ /* 0x000fea0003800000 */
.L_x_9992:
        /* <DEDUP_REMOVED lines=11> */
.L_x_9996:
[----:B------:R-:W-:Y:S01]  /*5a80*/  IMAD.MOV.U32 R36, RZ, RZ, R43 ;  /* 0x000000ffff247224 */ /* 0x000fe200078e002b */
[----:B------:R-:W-:Y:S01]  /*5a90*/  PRMT R44, R45, 0x7632, R44 ;  /* 0x000076322d2c7816 */ /* 0x000fe2000000002c */
[----:B------:R-:W-:Y:S01]  /*5aa0*/  IMAD.MOV.U32 R19, RZ, RZ, R18 ;  /* 0x000000ffff137224 */ /* 0x000fe200078e0012 */
[----:B------:R-:W-:Y:S02]  /*5ab0*/  PRMT R58, R58, 0x5410, R58 ;  /* 0x000054103a3a7816 */ /* 0x000fe4000000003a */
.L_x_9997:
[----:B------:R-:W-:Y:S05]  /*5ac0*/  BSYNC B1 ;  /* 0x0000000000017941 */ /* 0x000fea0003800000 */
.L_x_9995:
        /* <DEDUP_REMOVED lines=11> */
.L_x_9999:
[----:B------:R-:W-:Y:S01]  /*5b80*/  IMAD.MOV.U32 R43, RZ, RZ, R36 ;  /* 0x000000ffff2b7224 */ /* 0x000fe200078e0024 */
[----:B------:R-:W-:Y:S01]  /*5b90*/  PRMT R45, R44, 0x7610, R45 ;  /* 0x000076102c2d7816 */ /* 0x000fe2000000002d */
[----:B------:R-:W-:Y:S01]  /*5ba0*/  IMAD.MOV.U32 R18, RZ, RZ, R17 ;  /* 0x000000ffff127224 */ /* 0x000fe200078e0011 */
[----:B------:R-:W-:Y:S02]  /*5bb0*/  PRMT R58, R57, 0x7632, R58 ;  /* 0x00007632393a7816 */ /* 0x000fe4000000003a */
.L_x_10000:
[----:B------:R-:W-:Y:S05]  /*5bc0*/  BSYNC B1 ;  /* 0x0000000000017941 */ /* 0x000fea0003800000 */
.L_x_9998:
        /* <DEDUP_REMOVED lines=11> */
.L_x_10002:
[----:B------:R-:W-:Y:S01]  /*5c80*/  IMAD.MOV.U32 R36, RZ, RZ, R43 ;  /* 0x000000ffff247224 */ /* 0x000fe200078e002b */
[----:B------:R-:W-:Y:S01]  /*5c90*/  PRMT R44, R44, 0x5410, R45 ;  /* 0x000054102c2c7816 */ /* 0x000fe2000000002d */
[----:B------:R-:W-:Y:S01]  /*5ca0*/  IMAD.MOV.U32 R17, RZ, RZ, R16 ;  /* 0x000000ffff117224 */ /* 0x000fe200078e0010 */
[----:B------:R-:W-:Y:S02]  /*5cb0*/  PRMT R57, R57, 0x5410, R57 ;  /* 0x0000541039397816 */ /* 0x000fe40000000039 */
.L_x_10003:
[----:B------:R-:W-:Y:S05]  /*5cc0*/  BSYNC B1 ;  /* 0x0000000000017941 */ /* 0x000fea0003800000 */
.L_x_10001:
        /* <DEDUP_REMOVED lines=11> */
.L_x_10005:
[----:B------:R-:W-:Y:S01]  /*5d80*/  IMAD.MOV.U32 R43, RZ, RZ, R36 ;  /* 0x000000ffff2b7224 */ /* 0x000fe200078e0024 */
[----:B------:R-:W-:Y:S01]  /*5d90*/  PRMT R45, R45, 0x7610, R44 ;  /* 0x000076102d2d7816 */ /* 0x000fe2000000002c */
[----:B------:R-:W-:Y:S01]  /*5da0*/  IMAD.MOV.U32 R16, RZ, RZ, R15 ;  /* 0x000000ffff107224 */ /* 0x000fe200078e000f */
[----:B------:R-:W-:Y:S02]  /*5db0*/  PRMT R57, R60, 0x7632, R57 ;  /* 0x000076323c397816 */ /* 0x000fe40000000039 */
.L_x_10006:
[----:B------:R-:W-:Y:S05]  /*5dc0*/  BSYNC B1 ;  /* 0x0000000000017941 */ /* 0x000fea0003800000 */
.L_x_10004:
        /* <DEDUP_REMOVED lines=11> */
.L_x_10008:
[----:B------:R-:W-:Y:S01]  /*5e80*/  IMAD.MOV.U32 R36, RZ, RZ, R43 ;  /* 0x000000ffff247224 */ /* 0x000fe200078e002b */
[----:B------:R-:W-:Y:S01]  /*5e90*/  PRMT R44, R45, 0x7632, R44 ;  /* 0x000076322d2c7816 */ /* 0x000fe2000000002c */
[----:B------:R-:W-:Y:S01]  /*5ea0*/  IMAD.MOV.U32 R15, RZ, RZ, R14 ;  /* 0x000000ffff0f7224 */ /* 0x000fe200078e000e */
[----:B------:R-:W-:Y:S02]  /*5eb0*/  PRMT R60, R60, 0x5410, R60 ;  /* 0x000054103c3c7816 */ /* 0x000fe4000000003c */
.L_x_10009:
[----:B------:R-:W-:Y:S05]  /*5ec0*/  BSYNC B1 ;  /* 0x0000000000017941 */ /* 0x000fea0003800000 */
.L_x_10007:
        /* <DEDUP_REMOVED lines=11> */
.L_x_10011:
[----:B------:R-:W-:Y:S01]  /*5f80*/  IMAD.MOV.U32 R43, RZ, RZ, R36 ;  /* 0x000000ffff2b7224 */ /* 0x000fe200078e0024 */
[----:B------:R-:W-:Y:S01]  /*5f90*/  PRMT R45, R44, 0x7610, R45 ;  /* 0x000076102c2d7816 */ /* 0x000fe2000000002d */
[----:B------:R-:W-:Y:S01]  /*5fa0*/  IMAD.MOV.U32 R14, RZ, RZ, R13 ;  /* 0x000000ffff0e7224 */ /* 0x000fe200078e000d */
[----:B------:R-:W-:Y:S02]  /*5fb0*/  PRMT R60, R59, 0x7632, R60 ;  /* 0x000076323b3c7816 */ /* 0x000fe4000000003c */
.L_x_10012:
[----:B------:R-:W-:Y:S05]  /*5fc0*/  BSYNC B1 ;  /* 0x0000000000017941 */ /* 0x000fea0003800000 */
.L_x_10010:
        /* <DEDUP_REMOVED lines=11> */
.L_x_10014:
[----:B------:R-:W-:Y:S01]  /*6080*/  IMAD.MOV.U32 R36, RZ, RZ, R43 ;  /* 0x000000ffff247224 */ /* 0x000fe200078e002b */
[----:B------:R-:W-:Y:S01]  /*6090*/  PRMT R44, R45, 0x7610, R44 ;  /* 0x000076102d2c7816 */ /* 0x000fe2000000002c */
[----:B------:R-:W-:Y:S01]  /*60a0*/  IMAD.MOV.U32 R13, RZ, RZ, R12 ;  /* 0x000000ffff0d7224 */ /* 0x000fe200078e000c */
[----:B------:R-:W-:Y:S02]  /*60b0*/  PRMT R59, R59, 0x5410, R59 ;  /* 0x000054103b3b7816 */ /* 0x000fe4000000003b */
.L_x_10015:
[----:B------:R-:W-:Y:S05]  /*60c0*/  BSYNC B1 ;  /* 0x0000000000017941 */ /* 0x000fea0003800000 */
.L_x_10013:
        /* <DEDUP_REMOVED lines=11> */
.L_x_10017:
[----:B------:R-:W-:Y:S01]  /*6180*/  IMAD.MOV.U32 R43, RZ, RZ, R36 ;  /* 0x000000ffff2b7224 */ /* 0x000fe200078e0024 */
[----:B------:R-:W-:Y:S01]  /*6190*/  PRMT R45, R44, 0x7610, R45 ;  /* 0x000076102c2d7816 */ /* 0x000fe2000000002d */
[----:B------:R-:W-:Y:S01]  /*61a0*/  IMAD.MOV.U32 R12, RZ, RZ, R11 ;  /* 0x000000ffff0c7224 */ /* 0x000fe200078e000b */
[----:B------:R-:W-:Y:S02]  /*61b0*/  PRMT R59, R63, 0x7610, R59 ;  /* 0x000076103f3b7816 */ /* 0x000fe4000000003b */
.L_x_10018:
[----:B------:R-:W-:Y:S05]  /*61c0*/  BSYNC B1 ;  /* 0x0000000000017941 */ /* 0x000fea0003800000 */
.L_x_10016:
        /* <DEDUP_REMOVED lines=11> */
.L_x_10020:
[----:B------:R-:W-:Y:S01]  /*6280*/  IMAD.MOV.U32 R36, RZ, RZ, R43 ;  /* 0x000000ffff247224 */ /* 0x000fe200078e002b */
[----:B------:R-:W-:Y:S01]  /*6290*/  PRMT R44, R44, 0x5410, R45 ;  /* 0x000054102c2c7816 */ /* 0x000fe2000000002d */
[----:B------:R-:W-:Y:S01]  /*62a0*/  IMAD.MOV.U32 R11, RZ, RZ, R10 ;  /* 0x000000ffff0b7224 */ /* 0x000fe200078e000a */
[----:B------:R-:W-:Y:S02]  /*62b0*/  PRMT R63, R61, 0x7632, R63 ;  /* 0x000076323d3f7816 */ /* 0x000fe4000000003f */
.L_x_10021:
[----:B------:R-:W-:Y:S05]  /*62c0*/  BSYNC B1 ;  /* 0x0000000000017941 */ /* 0x000fea0003800000 */
.L_x_10019:
        /* <DEDUP_REMOVED lines=11> */
.L_x_10023:
[----:B------:R-:W-:Y:S01]  /*6380*/  IMAD.MOV.U32 R43, RZ, RZ, R36 ;  /* 0x000000ffff2b7224 */ /* 0x000fe200078e0024 */
[----:B------:R-:W-:Y:S01]  /*6390*/  PRMT R44, R44, 0x7632, R44 ;  /* 0x000076322c2c7816 */ /* 0x000fe2000000002c */
[----:B------:R-:W-:Y:S01]  /*63a0*/  IMAD.MOV.U32 R10, RZ, RZ, R9 ;  /* 0x000000ffff0a7224 */ /* 0x000fe200078e0009 */
[----:B------:R-:W-:Y:S02]  /*63b0*/  PRMT R61, R61, 0x5410, R62 ;  /* 0x000054103d3d7816 */ /* 0x000fe4000000003e */
.L_x_10024:
[----:B------:R-:W-:Y:S05]  /*63c0*/  BSYNC B1 ;  /* 0x0000000000017941 */ /* 0x000fea0003800000 */
.L_x_10022:
        /* <DEDUP_REMOVED lines=11> */
.L_x_10026:
[----:B------:R-:W-:Y:S01]  /*6480*/  IMAD.MOV.U32 R36, RZ, RZ, R43 ;  /* 0x000000ffff247224 */ /* 0x000fe200078e002b */
[----:B------:R-:W-:Y:S01]  /*6490*/  PRMT R44, R44, 0x5410, R44 ;  /* 0x000054102c2c7816 */ /* 0x000fe2000000002c */
[----:B------:R-:W-:Y:S01]  /*64a0*/  IMAD.MOV.U32 R9, RZ, RZ, R8 ;  /* 0x000000ffff097224 */ /* 0x000fe200078e0008 */
[----:B------:R-:W-:Y:S02]  /*64b0*/  PRMT R62, R61, 0x7610, R62 ;  /* 0x000076103d3e7816 */ /* 0x000fe4000000003e */
.L_x_10027:
[----:B------:R-:W-:Y:S05]  /*64c0*/  BSYNC B1 ;  /* 0x0000000000017941 */ /* 0x000fea0003800000 */
.L_x_10025:
        /* <DEDUP_REMOVED lines=11> */
.L_x_10029:
[----:B------:R-:W-:Y:S01]  /*6580*/  IMAD.MOV.U32 R43, RZ, RZ, R36 ;  /* 0x000000ffff2b7224 */ /* 0x000fe200078e0024 */
[----:B------:R-:W-:Y:S01]  /*6590*/  PRMT R45, R45, 0x7610, R44 ;  /* 0x000076102d2d7816 */ /* 0x000fe2000000002c */
[----:B------:R-:W-:Y:S01]  /*65a0*/  IMAD.MOV.U32 R8, RZ, RZ, R7 ;  /* 0x000000ffff087224 */ /* 0x000fe200078e0007 */
[----:B------:R-:W-:Y:S02]  /*65b0*/  PRMT R61, R64, 0x7632, R61 ;  /* 0x00007632403d7816 */ /* 0x000fe4000000003d */
.L_x_10030:
[----:B------:R-:W-:Y:S05]  /*65c0*/  BSYNC B1 ;  /* 0x0000000000017941 */ /* 0x000fea0003800000 */
.L_x_10028:
        /* <DEDUP_REMOVED lines=11> */
.L_x_10032:
[----:B------:R-:W-:Y:S01]  /*6680*/  IMAD.MOV.U32 R36, RZ, RZ, R43 ;  /* 0x000000ffff247224 */ /* 0x000fe200078e002b */
[----:B------:R-:W-:Y:S01]  /*6690*/  PRMT R44, R44, 0x7610, R45 ;  /* 0x000076102c2c7816 */ /* 0x000fe2000000002d */
[----:B------:R-:W-:Y:S01]  /*66a0*/  IMAD.MOV.U32 R7, RZ, RZ, R6 ;  /* 0x000000ffff077224 */ /* 0x000fe200078e0006 */
[----:B------:R-:W-:Y:S02]  /*66b0*/  PRMT R64, R64, 0x5410, R64 ;  /* 0x0000541040407816 */ /* 0x000fe40000000040 */
.L_x_10033:
[----:B------:R-:W-:Y:S05]  /*66c0*/  BSYNC B1 ;  /* 0x0000000000017941 */ /* 0x000fea0003800000 */
.L_x_10031:
        /* <DEDUP_REMOVED lines=11> */
.L_x_10035:
[----:B------:R-:W-:Y:S01]  /*6780*/  IMAD.MOV.U32 R43, RZ, RZ, R36 ;  /* 0x000000ffff2b7224 */ /* 0x000fe200078e0024 */
[----:B------:R-:W-:Y:S01]  /*6790*/  PRMT R44, R44, 0x7632, R44 ;  /* 0x000076322c2c7816 */ /* 0x000fe2000000002c */
[----:B------:R-:W-:Y:S01]  /*67a0*/  IMAD.MOV.U32 R6, RZ, RZ, R5 ;  /* 0x000000ffff067224 */ /* 0x000fe200078e0005 */
[----:B------:R-:W-:Y:S02]  /*67b0*/  PRMT R64, R62, 0x7632, R64 ;  /* 0x000076323e407816 */ /* 0x000fe40000000040 */
.L_x_10036:
[----:B------:R-:W-:Y:S05]  /*67c0*/  BSYNC B1 ;  /* 0x0000000000017941 */ /* 0x000fea0003800000 */
.L_x_10034:
        /* <DEDUP_REMOVED lines=11> */
.L_x_10038:
[----:B------:R-:W-:Y:S01]  /*6880*/  PRMT R44, R44, 0x5410, R44 ;  /* 0x000054102c2c7816 */ /* 0x000fe2000000002c */
[----:B------:R-:W-:Y:S01]  /*6890*/  IMAD.MOV.U32 R5, RZ, RZ, R4 ;  /* 0x000000ffff057224 */ /* 0x000fe200078e0004 */
[----:B------:R-:W-:Y:S01]  /*68a0*/  PRMT R62, R62, 0x7610, R63 ;  /* 0x000076103e3e7816 */ /* 0x000fe2000000003f */
[--C-:B------:R-:W-:Y:S01]  /*68b0*/  IMAD.MOV.U32 R36, RZ, RZ, R43.reuse ;  /* 0x000000ffff247224 */ /* 0x100fe200078e002b */
[----:B------:R-:W-:Y:S01]  /*68c0*/  PRMT R63, R63, 0x5410, R44 ;  /* 0x000054103f3f7816 */ /* 0x000fe2000000002c */
[----:B------:R-:W-:Y:S02]  /*68d0*/  IMAD.MOV.U32 R4, RZ, RZ, R43 ;  /* 0x000000ffff047224 */ /* 0x000fe400078e002b */
.L_x_10039:
[----:B------:R-:W-:Y:S05]  /*68e0*/  BSYNC B1 ;  /* 0x0000000000017941 */ /* 0x000fea0003800000 */
.L_x_10037:
[----:B------:R-:W-:Y:S02]  /*68f0*/  IADD3 R39, R39, 0x4, RZ ;  /* 0x0000000427277810 */ /* 0x000fe40007ffe0ff */
[----:B------:R-:W-:Y:S01]  /*6900*/  IADD3 R3, R3, 0x2, RZ ;  /* 0x0000000203037810 */ /* 0x000fe20007ffe0ff */
[----:B------:R-:W-:Y:S01]  /*6910*/  @!P1 CALL.REL.NOINC `(.L_x_10040) ;  /* 0x0000001000009944 */ /* 0x000fe20003c00000 */
[----:B------:R-:W-:Y:S05]  /*6920*/  BRA `(.L_x_10041) ;  /* 0xffffe01000007947 */ /* 0x000fea000383ffff */
.L_x_10040:
[----:B------:R-:W-:Y:S01]  /*6930*/  FADD.FTZ R2, R37, R2 ;  /* 0x0000000225027221 */ /* 0x000fe20000010000 */
[----:B------:R-:W-:Y:S01]  /*6940*/  PRMT R63, R63, 0x7610, R44 ;  /* 0x000076103f3f7816 */ /* 0x000fe2000000002c */
[----:B------:R-:W-:-:S02]  /*6950*/  IMAD.MOV.U32 R3, RZ, RZ, R38 ;  /* 0x000000ffff037224 */ /* 0x000fc400078e0026 */
[----:B------:R-:W-:Y:S02]  /*6960*/  IMAD.MOV.U32 R4, RZ, RZ, R36 ;  /* 0x000000ffff047224 */ /* 0x000fe400078e0024 */
.L_x_9946:
[----:B------:R-:W-:Y:S05]  /*6970*/  BSYNC B0 ;  /* 0x0000000000007941 */ /* 0x000fea0003800000 */
.L_x_9945:
[--C-:B0-----:R-:W-:Y:S01]  /*6980*/  PRMT R44, R63, 0x7632, R62.reuse ;  /* 0x000076323f2c7816 */ /* 0x101fe2000000003e */
        /* <DEDUP_REMOVED lines=92> */
.L_x_10138:
        /* <DEDUP_REMOVED lines=20> */
.L_x_10045:
[----:B------:R-:W-:Y:S01]  /*7090*/  IMAD.MOV.U32 R36, RZ, RZ, R35 ;  /* 0x000000ffff247224 */ /* 0x000fe200078e0023 */
[----:B------:R-:W-:Y:S01]  /*70a0*/  PRMT R44, R44, 0x7610, R52 ;  /* 0x000076102c2c7816 */ /* 0x000fe20000000034 */
[----:B------:R-:W-:Y:S01]  /*70b0*/  IMAD.MOV.U32 R35, RZ, RZ, R34 ;  /* 0x000000ffff237224 */ /* 0x000fe200078e0022 */
[----:B------:R-:W-:Y:S02]  /*70c0*/  PRMT R52, R52, 0x5410, R52 ;  /* 0x0000541034347816 */ /* 0x000fe40000000034 */
.L_x_10046:
[----:B------:R-:W-:Y:S05]  /*70d0*/  BSYNC B1 ;  /* 0x0000000000017941 */ /* 0x000fea0003800000 */
.L_x_10044:
        /* <DEDUP_REMOVED lines=11> */
.L_x_10048:
[----:B------:R-:W-:Y:S01]  /*7190*/  IMAD.MOV.U32 R43, RZ, RZ, R36 ;  /* 0x000000ffff2b7224 */ /* 0x000fe200078e0024 */
[----:B------:R-:W-:Y:S01]  /*71a0*/  PRMT R45, R45, 0x7610, R44 ;  /* 0x000076102d2d7816 */ /* 0x000fe2000000002c */
[----:B------:R-:W-:Y:S01]  /*71b0*/  IMAD.MOV.U32 R34, RZ, RZ, R33 ;  /* 0x000000ffff227224 */ /* 0x000fe200078e0021 */
[----:B------:R-:W-:Y:S02]  /*71c0*/  PRMT R52, R0, 0x7632, R52 ;  /* 0x0000763200347816 */ /* 0x000fe40000000034 */
.L_x_10049:
[----:B------:R-:W-:Y:S05]  /*71d0*/  BSYNC B1 ;  /* 0x0000000000017941 */ /* 0x000fea0003800000 */
.L_x_10047:
        /* <DEDUP_REMOVED lines=11> */
.L_x_10051:
[----:B------:R-:W-:Y:S01]  /*7290*/  IMAD.MOV.U32 R36, RZ, RZ, R43 ;  /* 0x000000ffff247224 */ /* 0x000fe200078e002b */
[----:B------:R-:W-:Y:S01]  /*72a0*/  PRMT R44, R44, 0x7610, R45 ;  /* 0x000076102c2c7816 */ /* 0x000fe2000000002d */
[----:B------:R-:W-:Y:S01]  /*72b0*/  IMAD.MOV.U32 R33, RZ, RZ, R32 ;  /* 0x000000ffff217224 */ /* 0x000fe200078e0020 */
[----:B------:R-:W-:Y:S02]  /*72c0*/  PRMT R0, R0, 0x5410, R0 ;  /* 0x0000541000007816 */ /* 0x000fe40000000000 */
.L_x_10052:
[----:B------:R-:W-:Y:S05]  /*72d0*/  BSYNC B1 ;  /* 0x0000000000017941 */ /* 0x000fea0003800000 */
.L_x_10050:
        /* <DEDUP_REMOVED lines=11> */
.L_x_10054:
[----:B------:R-:W-:Y:S01]  /*7390*/  IMAD.MOV.U32 R43, RZ, RZ, R36 ;  /* 0x000000ffff2b7224 */ /* 0x000fe200078e0024 */
[----:B------:R-:W-:Y:S01]  /*73a0*/  PRMT R45, R45, 0x7610, R44 ;  /* 0x000076102d2d7816 */ /* 0x000fe2000000002c */
[----:B------:R-:W-:Y:S01]  /*73b0*/  IMAD.MOV.U32 R32, RZ, RZ, R31 ;  /* 0x000000ffff207224 */ /* 0x000fe200078e001f */
[----:B------:R-:W-:Y:S02]  /*73c0*/  PRMT R0, R54, 0x7632, R0 ;  /* 0x0000763236007816 */ /* 0x000fe40000000000 */
.L_x_10055:
[----:B------:R-:W-:Y:S05]  /*73d0*/  BSYNC B1 ;  /* 0x0000000000017941 */ /* 0x000fea0003800000 */
.L_x_10053:
        /* <DEDUP_REMOVED lines=11> */
.L_x_10057:
[----:B------:R-:W-:Y:S01]  /*7490*/  IMAD.MOV.U32 R36, RZ, RZ, R43 ;  /* 0x000000ffff247224 */ /* 0x000fe200078e002b */
[----:B------:R-:W-:Y:S01]  /*74a0*/  PRMT R44, R45, 0x7632, R44 ;  /* 0x000076322d2c7816 */ /* 0x000fe2000000002c */
[----:B------:R-:W-:Y:S01]  /*74b0*/  IMAD.MOV.U32 R31, RZ, RZ, R30 ;  /* 0x000000ffff1f7224 */ /* 0x000fe200078e001e */
[----:B------:R-:W-:Y:S02]  /*74c0*/  PRMT R54, R54, 0x5410, R54 ;  /* 0x0000541036367816 */ /* 0x000fe40000000036 */
.L_x_10058:
[----:B------:R-:W-:Y:S05]  /*74d0*/  BSYNC B1 ;  /* 0x0000000000017941 */ /* 0x000fea0003800000 */
.L_x_10056:
        /* <DEDUP_REMOVED lines=11> */
.L_x_10060:
[----:B------:R-:W-:Y:S01]  /*7590*/  IMAD.MOV.U32 R43, RZ, RZ, R36 ;  /* 0x000000ffff2b7224 */ /* 0x000fe200078e0024 */
[----:B------:R-:W-:Y:S01]  /*75a0*/  PRMT R45, R44, 0x7610, R45 ;  /* 0x000076102c2d7816 */ /* 0x000fe2000000002d */
[----:B------:R-:W-:Y:S01]  /*75b0*/  IMAD.MOV.U32 R30, RZ, RZ, R29 ;  /* 0x000000ffff1e7224 */ /* 0x000fe200078e001d */
[----:B------:R-:W-:Y:S02]  /*75c0*/  PRMT R54, R53, 0x7632, R54 ;  /* 0x0000763235367816 */ /* 0x000fe40000000036 */
.L_x_10061:
[----:B------:R-:W-:Y:S05]  /*75d0*/  BSYNC B1 ;  /* 0x0000000000017941 */ /* 0x000fea0003800000 */
.L_x_10059:
        /* <DEDUP_REMOVED lines=11> */
.L_x_10063:
[----:B------:R-:W-:Y:S01]  /*7690*/  IMAD.MOV.U32 R36, RZ, RZ, R43 ;  /* 0x000000ffff247224 */ /* 0x000fe200078e002b */
[----:B------:R-:W-:Y:S01]  /*76a0*/  PRMT R44, R45, 0x7610, R44 ;  /* 0x000076102d2c7816 */ /* 0x000fe2000000002c */
[----:B------:R-:W-:Y:S01]  /*76b0*/  IMAD.MOV.U32 R29, RZ, RZ, R28 ;  /* 0x000000ffff1d7224 */ /* 0x000fe200078e001c */
[----:B------:R-:W-:Y:S02]  /*76c0*/  PRMT R53, R53, 0x5410, R53 ;  /* 0x0000541035357816 */ /* 0x000fe40000000035 */
.L_x_10064:
[----:B------:R-:W-:Y:S05]  /*76d0*/  BSYNC B1 ;  /* 0x0000000000017941 */ /* 0x000fea0003800000 */
.L_x_10062:
        /* <DEDUP_REMOVED lines=11> */
.L_x_10066:
[----:B------:R-:W-:Y:S01]  /*7790*/  IMAD.MOV.U32 R43, RZ, RZ, R36 ;  /* 0x000000ffff2b7224 */ /* 0x000fe200078e0024 */
[----:B------:R-:W-:Y:S01]  /*77a0*/  PRMT R45, R44, 0x7610, R45 ;  /* 0x000076102c2d7816 */ /* 0x000fe2000000002d */
[----:B------:R-:W-:Y:S01]  /*77b0*/  IMAD.MOV.U32 R28, RZ, RZ, R27 ;  /* 0x000000ffff1c7224 */ /* 0x000fe200078e001b */
[----:B------:R-:W-:Y:S02]  /*77c0*/  PRMT R53, R41, 0x7632, R53 ;  /* 0x0000763229357816 */ /* 0x000fe40000000035 */
.L_x_10067:
[----:B------:R-:W-:Y:S05]  /*77d0*/  BSYNC B1 ;  /* 0x0000000000017941 */ /* 0x000fea0003800000 */
.L_x_10065:
        /* <DEDUP_REMOVED lines=11> */
.L_x_10069:
[----:B------:R-:W-:Y:S01]  /*7890*/  IMAD.MOV.U32 R36, RZ, RZ, R43 ;  /* 0x000000ffff247224 */ /* 0x000fe200078e002b */
[----:B------:R-:W-:Y:S01]  /*78a0*/  PRMT R44, R44, 0x5410, R45 ;  /* 0x000054102c2c7816 */ /* 0x000fe2000000002d */
[----:B------:R-:W-:Y:S01]  /*78b0*/  IMAD.MOV.U32 R27, RZ, RZ, R26 ;  /* 0x000000ffff1b7224 */ /* 0x000fe200078e001a */
[----:B------:R-:W-:Y:S02]  /*78c0*/  PRMT R41, R41, 0x5410, R41 ;  /* 0x0000541029297816 */ /* 0x000fe40000000029 */
.L_x_10070:
[----:B------:R-:W-:Y:S05]  /*78d0*/  BSYNC B1 ;  /* 0x0000000000017941 */ /* 0x000fea0003800000 */
.L_x_10068:
        /* <DEDUP_REMOVED lines=11> */
.L_x_10072:
[----:B------:R-:W-:Y:S01]  /*7990*/  IMAD.MOV.U32 R43, RZ, RZ, R36 ;  /* 0x000000ffff2b7224 */ /* 0x000fe200078e0024 */
[----:B------:R-:W-:Y:S01]  /*79a0*/  PRMT R45, R45, 0x7610, R44 ;  /* 0x000076102d2d7816 */ /* 0x000fe2000000002c */
[----:B------:R-:W-:Y:S01]  /*79b0*/  IMAD.MOV.U32 R26, RZ, RZ, R25 ;  /* 0x000000ffff1a7224 */ /* 0x000fe200078e0019 */
[----:B------:R-:W-:Y:S02]  /*79c0*/  PRMT R41, R40, 0x7632, R41 ;  /* 0x0000763228297816 */ /* 0x000fe40000000029 */
.L_x_10073:
[----:B------:R-:W-:Y:S05]  /*79d0*/  BSYNC B1 ;  /* 0x0000000000017941 */ /* 0x000fea0003800000 */
.L_x_10071:
        /* <DEDUP_REMOVED lines=11> */
.L_x_10075:
[----:B------:R-:W-:Y:S01]  /*7a90*/  IMAD.MOV.U32 R36, RZ, RZ, R43 ;  /* 0x000000ffff247224 */ /* 0x000fe200078e002b */
[----:B------:R-:W-:Y:S01]  /*7aa0*/  PRMT R44, R44, 0x7610, R45 ;  /* 0x000076102c2c7816 */ /* 0x000fe2000000002d */
[----:B------:R-:W-:Y:S01]  /*7ab0*/  IMAD.MOV.U32 R25, RZ, RZ, R24 ;  /* 0x000000ffff197224 */ /* 0x000fe200078e0018 */
[----:B------:R-:W-:Y:S02]  /*7ac0*/  PRMT R40, R40, 0x5410, R40 ;  /* 0x0000541028287816 */ /* 0x000fe40000000028 */
.L_x_10076:
[----:B------:R-:W-:Y:S05]  /*7ad0*/  BSYNC B1 ;  /* 0x0000000000017941 */ /* 0x000fea0003800000 */
.L_x_10074:
        /* <DEDUP_REMOVED lines=11> */
.L_x_10078:
[----:B------:R-:W-:Y:S01]  /*7b90*/  IMAD.MOV.U32 R43, RZ, RZ, R36 ;  /* 0x000000ffff2b7224 */ /* 0x000fe200078e0024 */
[----:B------:R-:W-:Y:S01]  /*7ba0*/  PRMT R45, R45, 0x7610, R44 ;  /* 0x000076102d2d7816 */ /* 0x000fe2000000002c */
[----:B------:R-:W-:Y:S01]  /*7bb0*/  IMAD.MOV.U32 R24, RZ, RZ, R23 ;  /* 0x000000ffff187224 */ /* 0x000fe200078e0017 */
[----:B------:R-:W-:Y:S02]  /*7bc0*/  PRMT R40, R56, 0x7632, R40 ;  /* 0x0000763238287816 */ /* 0x000fe40000000028 */
.L_x_10079:
[----:B------:R-:W-:Y:S05]  /*7bd0*/  BSYNC B1 ;  /* 0x0000000000017941 */ /* 0x000fea0003800000 */
.L_x_10077:
        /* <DEDUP_REMOVED lines=11> */
.L_x_10081:
[----:B------:R-:W-:Y:S01]  /*7c90*/  IMAD.MOV.U32 R36, RZ, RZ, R43 ;  /* 0x000000ffff247224 */ /* 0x000fe200078e002b */
[----:B------:R-:W-:Y:S01]  /*7ca0*/  PRMT R44, R45, 0x7632, R44 ;  /* 0x000076322d2c7816 */ /* 0x000fe2000000002c */
[----:B------:R-:W-:Y:S01]  /*7cb0*/  IMAD.MOV.U32 R23, RZ, RZ, R22 ;  /* 0x000000ffff177224 */ /* 0x000fe200078e0016 */
[----:B------:R-:W-:Y:S02]  /*7cc0*/  PRMT R56, R56, 0x5410, R56 ;  /* 0x0000541038387816 */ /* 0x000fe40000000038 */
.L_x_10082:
[----:B------:R-:W-:Y:S05]  /*7cd0*/  BSYNC B1 ;  /* 0x0000000000017941 */ /* 0x000fea0003800000 */
.L_x_10080:
        /* <DEDUP_REMOVED lines=11> */
.L_x_10084:
[----:B------:R-:W-:Y:S01]  /*7d90*/  IMAD.MOV.U32 R43, RZ, RZ, R36 ;  /* 0x000000ffff2b7224 */ /* 0x000fe200078e0024 */
[----:B------:R-:W-:Y:S01]  /*7da0*/  PRMT R45, R44, 0x7610, R45 ;  /* 0x000076102c2d7816 */ /* 0x000fe2000000002d */
[----:B------:R-:W-:Y:S01]  /*7db0*/  IMAD.MOV.U32 R22, RZ, RZ, R21 ;  /* 0x000000ffff167224 */ /* 0x000fe200078e0015 */
[----:B------:R-:W-:Y:S02]  /*7dc0*/  PRMT R56, R55, 0x7632, R56 ;  /* 0x0000763237387816 */ /* 0x000fe40000000038 */
.L_x_10085:
[----:B------:R-:W-:Y:S05]  /*7dd0*/  BSYNC B1 ;  /* 0x0000000000017941 */ /* 0x000fea0003800000 */
.L_x_10083:
        /* <DEDUP_REMOVED lines=11> */
.L_x_10087:
[----:B------:R-:W-:Y:S01]  /*7e90*/  IMAD.MOV.U32 R36, RZ, RZ, R43 ;  /* 0x000000ffff247224 */ /* 0x000fe200078e002b */
[----:B------:R-:W-:Y:S01]  /*7ea0*/  PRMT R44, R44, 0x5410, R45 ;  /* 0x000054102c2c7816 */ /* 0x000fe2000000002d */
[----:B------:R-:W-:Y:S01]  /*7eb0*/  IMAD.MOV.U32 R21, RZ, RZ, R20 ;  /* 0x000000ffff157224 */ /* 0x000fe200078e0014 */
[----:B------:R-:W-:Y:S02]  /*7ec0*/  PRMT R55, R55, 0x5410, R55 ;  /* 0x0000541037377816 */ /* 0x000fe40000000037 */
.L_x_10088:
[----:B------:R-:W-:Y:S05]  /*7ed0*/  BSYNC B1 ;  /* 0x0000000000017941 */ /* 0x000fea0003800000 */
.L_x_10086:
        /* <DEDUP_REMOVED lines=11> */
.L_x_10090:
[----:B------:R-:W-:Y:S01]  /*7f90*/  IMAD.MOV.U32 R43, RZ, RZ, R36 ;  /* 0x000000ffff2b7224 */ /* 0x000fe200078e0024 */
[----:B------:R-:W-:Y:S01]  /*7fa0*/  PRMT R45, R45, 0x7610, R44 ;  /* 0x000076102d2d7816 */ /* 0x000fe2000000002c */
[----:B------:R-:W-:Y:S01]  /*7fb0*/  IMAD.MOV.U32 R20, RZ, RZ, R19 ;  /* 0x000000ffff147224 */ /* 0x000fe200078e0013 */
[----:B------:R-:W-:Y:S02]  /*7fc0*/  PRMT R55, R58, 0x7632, R55 ;  /* 0x000076323a377816 */ /* 0x000fe40000000037 */
.L_x_10091:
[----:B------:R-:W-:Y:S05]  /*7fd0*/  BSYNC B1 ;  /* 0x0000000000017941 */ /* 0x000fea0003800000 */
.L_x_10089:
        /* <DEDUP_REMOVED lines=11> */
.L_x_10093:
[----:B------:R-:W-:Y:S01]  /*8090*/  IMAD.MOV.U32 R36, RZ, RZ, R43 ;  /* 0x000000ffff247224 */ /* 0x000fe200078e002b */
[----:B------:R-:W-:Y:S01]  /*80a0*/  PRMT R44, R45, 0x7632, R44 ;  /* 0x000076322d2c7816 */ /* 0x000fe2000000002c */
[----:B------:R-:W-:Y:S01]  /*80b0*/  IMAD.MOV.U32 R19, RZ, RZ, R18 ;  /* 0x000000ffff137224 */ /* 0x000fe200078e0012 */
[----:B------:R-:W-:Y:S02]  /*80c0*/  PRMT R58, R58, 0x5410, R58 ;  /* 0x000054103a3a7816 */ /* 0x000fe4000000003a */
.L_x_10094:
[----:B------:R-:W-:Y:S05]  /*80d0*/  BSYNC B1 ;  /* 0x0000000000017941 */ /* 0x000fea0003800000 */
.L_x_10092:
        /* <DEDUP_REMOVED lines=11> */
.L_x_10096:
[----:B------:R-:W-:Y:S01]  /*8190*/  IMAD.MOV.U32 R43, RZ, RZ, R36 ;  /* 0x000000ffff2b7224 */ /* 0x000fe200078e0024 */
[----:B------:R-:W-:Y:S01]  /*81a0*/  PRMT R45, R44, 0x7610, R45 ;  /* 0x000076102c2d7816 */ /* 0x000fe2000000002d */
[----:B------:R-:W-:Y:S01]  /*81b0*/  IMAD.MOV.U32 R18, RZ, RZ, R17 ;  /* 0x000000ffff127224 */ /* 0x000fe200078e0011 */
[----:B------:R-:W-:Y:S02]  /*81c0*/  PRMT R58, R57, 0x7632, R58 ;  /* 0x00007632393a7816 */ /* 0x000fe4000000003a */
.L_x_10097:
[----:B------:R-:W-:Y:S05]  /*81d0*/  BSYNC B1 ;  /* 0x0000000000017941 */ /* 0x000fea0003800000 */
.L_x_10095:
        /* <DEDUP_REMOVED lines=11> */
.L_x_10099:
[----:B------:R-:W-:Y:S01]  /*8290*/  IMAD.MOV.U32 R36, RZ, RZ, R43 ;  /* 0x000000ffff247224 */ /* 0x000fe200078e002b */
[----:B------:R-:W-:Y:S01]  /*82a0*/  PRMT R44, R44, 0x5410, R45 ;  /* 0x000054102c2c7816 */ /* 0x000fe2000000002d */
[----:B------:R-:W-:Y:S01]  /*82b0*/  IMAD.MOV.U32 R17, RZ, RZ, R16 ;  /* 0x000000ffff117224 */ /* 0x000fe200078e0010 */
[----:B------:R-:W-:Y:S02]  /*82c0*/  PRMT R57, R57, 0x5410, R57 ;  /* 0x0000541039397816 */ /* 0x000fe40000000039 */
.L_x_10100:
[----:B------:R-:W-:Y:S05]  /*82d0*/  BSYNC B1 ;  /* 0x0000000000017941 */ /* 0x000fea0003800000 */
.L_x_10098:
        /* <DEDUP_REMOVED lines=11> */
.L_x_10102:
[----:B------:R-:W-:Y:S01]  /*8390*/  IMAD.MOV.U32 R43, RZ, RZ, R36 ;  /* 0x000000ffff2b7224 */ /* 0x000fe200078e0024 */
[----:B------:R-:W-:Y:S01]  /*83a0*/  PRMT R45, R45, 0x7610, R44 ;  /* 0x000076102d2d7816 */ /* 0x000fe2000000002c */
[----:B------:R-:W-:Y:S01]  /*83b0*/  IMAD.MOV.U32 R16, RZ, RZ, R15 ;  /* 0x000000ffff107224 */ /* 0x000fe200078e000f */
[----:B------:R-:W-:Y:S02]  /*83c0*/  PRMT R57, R60, 0x7632, R57 ;  /* 0x000076323c397816 */ /* 0x000fe40000000039 */
.L_x_10103:
[----:B------:R-:W-:Y:S05]  /*83d0*/  BSYNC B1 ;  /* 0x0000000000017941 */ /* 0x000fea0003800000 */
.L_x_10101:
        /* <DEDUP_REMOVED lines=11> */
.L_x_10105:
[----:B------:R-:W-:Y:S01]  /*8490*/  IMAD.MOV.U32 R36, RZ, RZ, R43 ;  /* 0x000000ffff247224 */ /* 0x000fe200078e002b */
[----:B------:R-:W-:Y:S01]  /*84a0*/  PRMT R44, R45, 0x7632, R44 ;  /* 0x000076322d2c7816 */ /* 0x000fe2000000002c */
[----:B------:R-:W-:Y:S01]  /*84b0*/  IMAD.MOV.U32 R15, RZ, RZ, R14 ;  /* 0x000000ffff0f7224 */ /* 0x000fe200078e000e */
[----:B------:R-:W-:Y:S02]  /*84c0*/  PRMT R60, R60, 0x5410, R60 ;  /* 0x000054103c3c7816 */ /* 0x000fe4000000003c */
.L_x_10106:
[----:B------:R-:W-:Y:S05]  /*84d0*/  BSYNC B1 ;  /* 0x0000000000017941 */ /* 0x000fea0003800000 */
.L_x_10104:
        /* <DEDUP_REMOVED lines=11> */
.L_x_10108:
[----:B------:R-:W-:Y:S01]  /*8590*/  IMAD.MOV.U32 R43, RZ, RZ, R36 ;  /* 0x000000ffff2b7224 */ /* 0x000fe200078e0024 */
[----:B------:R-:W-:Y:S01]  /*85a0*/  PRMT R45, R44, 0x7610, R45 ;  /* 0x000076102c2d7816 */ /* 0x000fe2000000002d */
[----:B------:R-:W-:Y:S01]  /*85b0*/  IMAD.MOV.U32 R14, RZ, RZ, R13 ;  /* 0x000000ffff0e7224 */ /* 0x000fe200078e000d */
[----:B------:R-:W-:Y:S02]  /*85c0*/  PRMT R60, R59, 0x7632, R60 ;  /* 0x000076323b3c7816 */ /* 0x000fe4000000003c */
.L_x_10109:
[----:B------:R-:W-:Y:S05]  /*85d0*/  BSYNC B1 ;  /* 0x0000000000017941 */ /* 0x000fea0003800000 */
.L_x_10107:
        /* <DEDUP_REMOVED lines=11> */
.L_x_10111:
[----:B------:R-:W-:Y:S01]  /*8690*/  IMAD.MOV.U32 R36, RZ, RZ, R43 ;  /* 0x000000ffff247224 */ /* 0x000fe200078e002b */
[----:B------:R-:W-:Y:S01]  /*86a0*/  PRMT R44, R45, 0x7610, R44 ;  /* 0x000076102d2c7816 */ /* 0x000fe2000000002c */
[----:B------:R-:W-:Y:S01]  /*86b0*/  IMAD.MOV.U32 R13, RZ, RZ, R12 ;  /* 0x000000ffff0d7224 */ /* 0x000fe200078e000c */
[----:B------:R-:W-:Y:S02]  /*86c0*/  PRMT R59, R59, 0x5410, R59 ;  /* 0x000054103b3b7816 */ /* 0x000fe4000000003b */
.L_x_10112:
[----:B------:R-:W-:Y:S05]  /*86d0*/  BSYNC B1 ;  /* 0x0000000000017941 */ /* 0x000fea0003800000 */
.L_x_10110:
        /* <DEDUP_REMOVED lines=11> */
.L_x_10114:
[----:B------:R-:W-:Y:S01]  /*8790*/  IMAD.MOV.U32 R43, RZ, RZ, R36 ;  /* 0x000000ffff2b7224 */ /* 0x000fe200078e0024 */
[----:B------:R-:W-:Y:S01]  /*87a0*/  PRMT R45, R44, 0x7610, R45 ;  /* 0x000076102c2d7816 */ /* 0x000fe2000000002d */
[----:B------:R-:W-:Y:S01]  /*87b0*/  IMAD.MOV.U32 R12, RZ, RZ, R11 ;  /* 0x000000ffff0c7224 */ /* 0x000fe200078e000b */
[----:B------:R-:W-:Y:S02]  /*87c0*/  PRMT R59, R63, 0x7610, R59 ;  /* 0x000076103f3b7816 */ /* 0x000fe4000000003b */
.L_x_10115:
[----:B------:R-:W-:Y:S05]  /*87d0*/  BSYNC B1 ;  /* 0x0000000000017941 */ /* 0x000fea0003800000 */
.L_x_10113:
        /* <DEDUP_REMOVED lines=11> */
.L_x_10117:
[----:B------:R-:W-:Y:S01]  /*8890*/  IMAD.MOV.U32 R36, RZ, RZ, R43 ;  /* 0x000000ffff247224 */ /* 0x000fe200078e002b */
[----:B------:R-:W-:Y:S01]  /*88a0*/  PRMT R44, R44, 0x5410, R45 ;  /* 0x000054102c2c7816 */ /* 0x000fe2000000002d */
[----:B------:R-:W-:Y:S01]  /*88b0*/  IMAD.MOV.U32 R11, RZ, RZ, R10 ;  /* 0x000000ffff0b7224 */ /* 0x000fe200078e000a */
[----:B------:R-:W-:Y:S02]  /*88c0*/  PRMT R63, R61, 0x7632, R63 ;  /* 0x000076323d3f7816 */ /* 0x000fe4000000003f */
.L_x_10118:
[----:B------:R-:W-:Y:S05]  /*88d0*/  BSYNC B1 ;  /* 0x0000000000017941 */ /* 0x000fea0003800000 */
.L_x_10116:
        /* <DEDUP_REMOVED lines=11> */
.L_x_10120:
[----:B------:R-:W-:Y:S01]  /*8990*/  IMAD.MOV.U32 R43, RZ, RZ, R36 ;  /* 0x000000ffff2b7224 */ /* 0x000fe200078e0024 */
[----:B------:R-:W-:Y:S01]  /*89a0*/  PRMT R44, R44, 0x7632, R44 ;  /* 0x000076322c2c7816 */ /* 0x000fe2000000002c */
[----:B------:R-:W-:Y:S01]  /*89b0*/  IMAD.MOV.U32 R10, RZ, RZ, R9 ;  /* 0x000000ffff0a7224 */ /* 0x000fe200078e0009 */
[----:B------:R-:W-:Y:S02]  /*89c0*/  PRMT R61, R61, 0x5410, R62 ;  /* 0x000054103d3d7816 */ /* 0x000fe4000000003e */
.L_x_10121:
[----:B------:R-:W-:Y:S05]  /*89d0*/  BSYNC B1 ;  /* 0x0000000000017941 */ /* 0x000fea0003800000 */
.L_x_10119:
        /* <DEDUP_REMOVED lines=11> */
.L_x_10123:
[----:B------:R-:W-:Y:S01]  /*8a90*/  IMAD.MOV.U32 R36, RZ, RZ, R43 ;  /* 0x000000ffff247224 */ /* 0x000fe200078e002b */
[----:B------:R-:W-:Y:S01]  /*8aa0*/  PRMT R44, R44, 0x5410, R44 ;  /* 0x000054102c2c7816 */ /* 0x000fe2000000002c */
[----:B------:R-:W-:Y:S01]  /*8ab0*/  IMAD.MOV.U32 R9, RZ, RZ, R8 ;  /* 0x000000ffff097224 */ /* 0x000fe200078e0008 */
[----:B------:R-:W-:Y:S02]  /*8ac0*/  PRMT R62, R61, 0x7610, R62 ;  /* 0x000076103d3e7816 */ /* 0x000fe4000000003e */
.L_x_10124:
[----:B------:R-:W-:Y:S05]  /*8ad0*/  BSYNC B1 ;  /* 0x0000000000017941 */ /* 0x000fea0003800000 */
.L_x_10122:
        /* <DEDUP_REMOVED lines=11> */
.L_x_10126:
[----:B------:R-:W-:Y:S01]  /*8b90*/  IMAD.MOV.U32 R43, RZ, RZ, R36 ;  /* 0x000000ffff2b7224 */ /* 0x000fe200078e0024 */
[----:B------:R-:W-:Y:S01]  /*8ba0*/  PRMT R45, R45, 0x7610, R44 ;  /* 0x000076102d2d7816 */ /* 0x000fe2000000002c */
[----:B------:R-:W-:Y:S01]  /*8bb0*/  IMAD.MOV.U32 R8, RZ, RZ, R7 ;  /* 0x000000ffff087224 */ /* 0x000fe200078e0007 */
[----:B------:R-:W-:Y:S02]  /*8bc0*/  PRMT R61, R64, 0x7632, R61 ;  /* 0x00007632403d7816 */ /* 0x000fe4000000003d */
.L_x_10127:
[----:B------:R-:W-:Y:S05]  /*8bd0*/  BSYNC B1 ;  /* 0x0000000000017941 */ /* 0x000fea0003800000 */
.L_x_10125:
        /* <DEDUP_REMOVED lines=11> */
.L_x_10129:
[----:B------:R-:W-:Y:S01]  /*8c90*/  IMAD.MOV.U32 R36, RZ, RZ, R43 ;  /* 0x000000ffff247224 */ /* 0x000fe200078e002b */
[----:B------:R-:W-:Y:S01]  /*8ca0*/  PRMT R44, R44, 0x7610, R45 ;  /* 0x000076102c2c7816 */ /* 0x000fe2000000002d */
[----:B------:R-:W-:Y:S01]  /*8cb0*/  IMAD.MOV.U32 R7, RZ, RZ, R6 ;  /* 0x000000ffff077224 */ /* 0x000fe200078e0006 */
[----:B------:R-:W-:Y:S02]  /*8cc0*/  PRMT R64, R64, 0x5410, R64 ;  /* 0x0000541040407816 */ /* 0x000fe40000000040 */
.L_x_10130:
[----:B------:R-:W-:Y:S05]  /*8cd0*/  BSYNC B1 ;  /* 0x0000000000017941 */ /* 0x000fea0003800000 */
.L_x_10128:
        /* <DEDUP_REMOVED lines=11> */
.L_x_10132:
[----:B------:R-:W-:Y:S01]  /*8d90*/  IMAD.MOV.U32 R43, RZ, RZ, R36 ;  /* 0x000000ffff2b7224 */ /* 0x000fe200078e0024 */
[----:B------:R-:W-:Y:S01]  /*8da0*/  PRMT R44, R44, 0x7632, R44 ;  /* 0x000076322c2c7816 */ /* 0x000fe2000000002c */
[----:B------:R-:W-:Y:S01]  /*8db0*/  IMAD.MOV.U32 R6, RZ, RZ, R5 ;  /* 0x000000ffff067224 */ /* 0x000fe200078e0005 */
[----:B------:R-:W-:Y:S02]  /*8dc0*/  PRMT R64, R62, 0x7632, R64 ;  /* 0x000076323e407816 */ /* 0x000fe40000000040 */
.L_x_10133:
[----:B------:R-:W-:Y:S05]  /*8dd0*/  BSYNC B1 ;  /* 0x0000000000017941 */ /* 0x000fea0003800000 */
.L_x_10131:
        /* <DEDUP_REMOVED lines=11> */
.L_x_10135:
[----:B------:R-:W-:Y:S01]  /*8e90*/  PRMT R44, R44, 0x5410, R44 ;  /* 0x000054102c2c7816 */ /* 0x000fe2000000002c */
[----:B------:R-:W-:Y:S01]  /*8ea0*/  IMAD.MOV.U32 R5, RZ, RZ, R4 ;  /* 0x000000ffff057224 */ /* 0x000fe200078e0004 */
[----:B------:R-:W-:Y:S01]  /*8eb0*/  PRMT R62, R62, 0x7610, R63 ;  /* 0x000076103e3e7816 */ /* 0x000fe2000000003f */
[--C-:B------:R-:W-:Y:S01]  /*8ec0*/  IMAD.MOV.U32 R36, RZ, RZ, R43.reuse ;  /* 0x000000ffff247224 */ /* 0x100fe200078e002b */
[----:B------:R-:W-:Y:S01]  /*8ed0*/  PRMT R63, R63, 0x5410, R44 ;  /* 0x000054103f3f7816 */ /* 0x000fe2000000002c */
[----:B------:R-:W-:Y:S02]  /*8ee0*/  IMAD.MOV.U32 R4, RZ, RZ, R43 ;  /* 0x000000ffff047224 */ /* 0x000fe400078e002b */
.L_x_10136:
[----:B------:R-:W-:Y:S05]  /*8ef0*/  BSYNC B1 ;  /* 0x0000000000017941 */ /* 0x000fea0003800000 */
.L_x_10134:
[----:B------:R-:W-:Y:S02]  /*8f00*/  IADD3 R39, R39, 0x4, RZ ;  /* 0x0000000427277810 */ /* 0x000fe40007ffe0ff */
[----:B------:R-:W-:Y:S01]  /*8f10*/  IADD3 R3, R3, 0x2, RZ ;  /* 0x0000000203037810 */ /* 0x000fe20007ffe0ff */
[----:B------:R-:W-:Y:S01]  /*8f20*/  @!P1 CALL.REL.NOINC `(.L_x_10137) ;  /* 0x0000001000009944 */ /* 0x000fe20003c00000 */
[----:B------:R-:W-:Y:S05]  /*8f30*/  BRA `(.L_x_10138) ;  /* 0xffffe01000007947 */ /* 0x000fea000383ffff */
.L_x_10137:
[----:B------:R-:W-:Y:S01]  /*8f40*/  FADD.FTZ R2, R37, R2 ;  /* 0x0000000225027221 */ /* 0x000fe20000010000 */
[----:B------:R-:W-:Y:S01]  /*8f50*/  PRMT R63, R63, 0x7610, R44 ;  /* 0x000076103f3f7816 */ /* 0x000fe2000000002c */
[----:B------:R-:W-:-:S02]  /*8f60*/  IMAD.MOV.U32 R3, RZ, RZ, R38 ;  /* 0x000000ffff037224 */ /* 0x000fc400078e0026 */
[----:B------:R-:W-:Y:S02]  /*8f70*/  IMAD.MOV.U32 R4, RZ, RZ, R36 ;  /* 0x000000ffff047224 */ /* 0x000fe400078e0024 */
.L_x_10043:
[----:B------:R-:W-:Y:S05]  /*8f80*/  BSYNC B0 ;  /* 0x0000000000007941 */ /* 0x000fea0003800000 */
.L_x_10042:
        /* <DEDUP_REMOVED lines=93> */
.L_x_10235:
        /* <DEDUP_REMOVED lines=20> */
.L_x_10142:
[----:B------:R-:W-:Y:S01]  /*96a0*/  IMAD.MOV.U32 R36, RZ, RZ, R35 ;  /* 0x000000ffff247224 */ /* 0x000fe200078e0023 */
[----:B------:R-:W-:Y:S01]  /*96b0*/  PRMT R44, R44, 0x7610, R52 ;  /* 0x000076102c2c7816 */ /* 0x000fe20000000034 */
[----:B------:R-:W-:Y:S01]  /*96c0*/  IMAD.MOV.U32 R35, RZ, RZ, R34 ;  /* 0x000000ffff237224 */ /* 0x000fe200078e0022 */
[----:B------:R-:W-:Y:S02]  /*96d0*/  PRMT R52, R52, 0x5410, R52 ;  /* 0x0000541034347816 */ /* 0x000fe40000000034 */
.L_x_10143:
[----:B------:R-:W-:Y:S05]  /*96e0*/  BSYNC B1 ;  /* 0x0000000000017941 */ /* 0x000fea0003800000 */
.L_x_10141:
        /* <DEDUP_REMOVED lines=11> */
.L_x_10145:
[----:B------:R-:W-:Y:S01]  /*97a0*/  IMAD.MOV.U32 R43, RZ, RZ, R36 ;  /* 0x000000ffff2b7224 */ /* 0x000fe200078e0024 */
[----:B------:R-:W-:Y:S01]  /*97b0*/  PRMT R45, R45, 0x7610, R44 ;  /* 0x000076102d2d7816 */ /* 0x000fe2000000002c */
[----:B------:R-:W-:Y:S01]  /*97c0*/  IMAD.MOV.U32 R34, RZ, RZ, R33 ;  /* 0x000000ffff227224 */ /* 0x000fe200078e0021 */
[----:B------:R-:W-:Y:S02]  /*97d0*/  PRMT R52, R0, 0x7632, R52 ;  /* 0x0000763200347816 */ /* 0x000fe40000000034 */
.L_x_10146:
[----:B------:R-:W-:Y:S05]  /*97e0*/  BSYNC B1 ;  /* 0x0000000000017941 */ /* 0x000fea0003800000 */
.L_x_10144:
        /* <DEDUP_REMOVED lines=11> */
.L_x_10148:
[----:B------:R-:W-:Y:S01]  /*98a0*/  IMAD.MOV.U32 R36, RZ, RZ, R43 ;  /* 0x000000ffff247224 */ /* 0x000fe200078e002b */
[----:B------:R-:W-:Y:S01]  /*98b0*/  PRMT R44, R44, 0x7610, R45 ;  /* 0x000076102c2c7816 */ /* 0x000fe2000000002d */
[----:B------:R-:W-:Y:S01]  /*98c0*/  IMAD.MOV.U32 R33, RZ, RZ, R32 ;  /* 0x000000ffff217224 */ /* 0x000fe200078e0020 */
[----:B------:R-:W-:Y:S02]  /*98d0*/  PRMT R0, R0, 0x5410, R0 ;  /* 0x0000541000007816 */ /* 0x000fe40000000000 */
.L_x_10149:
[----:B------:R-:W-:Y:S05]  /*98e0*/  BSYNC B1 ;  /* 0x0000000000017941 */ /* 0x000fea0003800000 */
.L_x_10147:
        /* <DEDUP_REMOVED lines=11> */
.L_x_10151:
[----:B------:R-:W-:Y:S01]  /*99a0*/  IMAD.MOV.U32 R43, RZ, RZ, R36 ;  /* 0x000000ffff2b7224 */ /* 0x000fe200078e0024 */
[----:B------:R-:W-:Y:S01]  /*99b0*/  PRMT R45, R45, 0x7610, R44 ;  /* 0x000076102d2d7816 */ /* 0x000fe2000000002c */
[----:B------:R-:W-:Y:S01]  /*99c0*/  IMAD.MOV.U32 R32, RZ, RZ, R31 ;  /* 0x000000ffff207224 */ /* 0x000fe200078e001f */
[----:B------:R-:W-:Y:S02]  /*99d0*/  PRMT R0, R54, 0x7632, R0 ;  /* 0x0000763236007816 */ /* 0x000fe40000000000 */
.L_x_10152:
[----:B------:R-:W-:Y:S05]  /*99e0*/  BSYNC B1 ;  /* 0x0000000000017941 */ /* 0x000fea0003800000 */
.L_x_10150:
        /* <DEDUP_REMOVED lines=11> */
.L_x_10154:
[----:B------:R-:W-:Y:S01]  /*9aa0*/  IMAD.MOV.U32 R36, RZ, RZ, R43 ;  /* 0x000000ffff247224 */ /* 0x000fe200078e002b */
[----:B------:R-:W-:Y:S01]  /*9ab0*/  PRMT R44, R45, 0x7632, R44 ;  /* 0x000076322d2c7816 */ /* 0x000fe2000000002c */
[----:B------:R-:W-:Y:S01]  /*9ac0*/  IMAD.MOV.U32 R31, RZ, RZ, R30 ;  /* 0x000000ffff1f7224 */ /* 0x000fe200078e001e */
[----:B------:R-:W-:Y:S02]  /*9ad0*/  PRMT R54, R54, 0x5410, R54 ;  /* 0x0000541036367816 */ /* 0x000fe40000000036 */
.L_x_10155:
[----:B------:R-:W-:Y:S05]  /*9ae0*/  BSYNC B1 ;  /* 0x0000000000017941 */ /* 0x000fea0003800000 */
.L_x_10153:
        /* <DEDUP_REMOVED lines=11> */
.L_x_10157:
[----:B------:R-:W-:Y:S01]  /*9ba0*/  IMAD.MOV.U32 R43, RZ, RZ, R36 ;  /* 0x000000ffff2b7224 */ /* 0x000fe200078e0024 */
[----:B------:R-:W-:Y:S01]  /*9bb0*/  PRMT R45, R44, 0x7610, R45 ;  /* 0x000076102c2d7816 */ /* 0x000fe2000000002d */
[----:B------:R-:W-:Y:S01]  /*9bc0*/  IMAD.MOV.U32 R30, RZ, RZ, R29 ;  /* 0x000000ffff1e7224 */ /* 0x000fe200078e001d */
[----:B------:R-:W-:Y:S02]  /*9bd0*/  PRMT R54, R53, 0x7632, R54 ;  /* 0x0000763235367816 */ /* 0x000fe40000000036 */
.L_x_10158:
[----:B------:R-:W-:Y:S05]  /*9be0*/  BSYNC B1 ;  /* 0x0000000000017941 */ /* 0x000fea0003800000 */
.L_x_10156:
        /* <DEDUP_REMOVED lines=11> */
.L_x_10160:
[----:B------:R-:W-:Y:S01]  /*9ca0*/  IMAD.MOV.U32 R36, RZ, RZ, R43 ;  /* 0x000000ffff247224 */ /* 0x000fe200078e002b */
[----:B------:R-:W-:Y:S01]  /*9cb0*/  PRMT R44, R45, 0x7610, R44 ;  /* 0x000076102d2c7816 */ /* 0x000fe2000000002c */
[----:B------:R-:W-:Y:S01]  /*9cc0*/  IMAD.MOV.U32 R29, RZ, RZ, R28 ;  /* 0x000000ffff1d7224 */ /* 0x000fe200078e001c */
[----:B------:R-:W-:Y:S02]  /*9cd0*/  PRMT R53, R53, 0x5410, R53 ;  /* 0x0000541035357816 */ /* 0x000fe40000000035 */
.L_x_10161:
[----:B------:R-:W-:Y:S05]  /*9ce0*/  BSYNC B1 ;  /* 0x0000000000017941 */ /* 0x000fea0003800000 */
.L_x_10159:
        /* <DEDUP_REMOVED lines=11> */
.L_x_10163:
[----:B------:R-:W-:Y:S01]  /*9da0*/  IMAD.MOV.U32 R43, RZ, RZ, R36 ;  /* 0x000000ffff2b7224 */ /* 0x000fe200078e0024 */
[----:B------:R-:W-:Y:S01]  /*9db0*/  PRMT R45, R44, 0x7610, R45 ;  /* 0x000076102c2d7816 */ /* 0x000fe2000000002d */
[----:B------:R-:W-:Y:S01]  /*9dc0*/  IMAD.MOV.U32 R28, RZ, RZ, R27 ;  /* 0x000000ffff1c7224 */ /* 0x000fe200078e001b */
[----:B------:R-:W-:Y:S02]  /*9dd0*/  PRMT R53, R41, 0x7632, R53 ;  /* 0x0000763229357816 */ /* 0x000fe40000000035 */
.L_x_10164:
[----:B------:R-:W-:Y:S05]  /*9de0*/  BSYNC B1 ;  /* 0x0000000000017941 */ /* 0x000fea0003800000 */
.L_x_10162:
        /* <DEDUP_REMOVED lines=11> */
.L_x_10166:
[----:B------:R-:W-:Y:S01]  /*9ea0*/  IMAD.MOV.U32 R36, RZ, RZ, R43 ;  /* 0x000000ffff247224 */ /* 0x000fe200078e002b */
[----:B------:R-:W-:Y:S01]  /*9eb0*/  PRMT R44, R44, 0x5410, R45 ;  /* 0x000054102c2c7816 */ /* 0x000fe2000000002d */
[----:B------:R-:W-:Y:S01]  /*9ec0*/  IMAD.MOV.U32 R27, RZ, RZ, R26 ;  /* 0x000000ffff1b7224 */ /* 0x000fe200078e001a */
[----:B------:R-:W-:Y:S02]  /*9ed0*/  PRMT R41, R41, 0x5410, R41 ;  /* 0x0000541029297816 */ /* 0x000fe40000000029 */
.L_x_10167:
[----:B------:R-:W-:Y:S05]  /*9ee0*/  BSYNC B1 ;  /* 0x0000000000017941 */ /* 0x000fea0003800000 */
.L_x_10165:
        /* <DEDUP_REMOVED lines=11> */
.L_x_10169:
[----:B------:R-:W-:Y:S01]  /*9fa0*/  IMAD.MOV.U32 R43, RZ, RZ, R36 ;  /* 0x000000ffff2b7224 */ /* 0x000fe200078e0024 */
[----:B------:R-:W-:Y:S01]  /*9fb0*/  PRMT R45, R45, 0x7610, R44 ;  /* 0x000076102d2d7816 */ /* 0x000fe2000000002c */
[----:B------:R-:W-:Y:S01]  /*9fc0*/  IMAD.MOV.U32 R26, RZ, RZ, R25 ;  /* 0x000000ffff1a7224 */ /* 0x000fe200078e0019 */
[----:B------:R-:W-:Y:S02]  /*9fd0*/  PRMT R41, R40, 0x7632, R41 ;  /* 0x0000763228297816 */ /* 0x000fe40000000029 */
.L_x_10170:
[----:B------:R-:W-:Y:S05]  /*9fe0*/  BSYNC B1 ;  /* 0x0000000000017941 */ /* 0x000fea0003800000 */
.L_x_10168:
        /* <DEDUP_REMOVED lines=11> */
.L_x_10172:
[----:B------:R-:W-:Y:S01]  /*a0a0*/  IMAD.MOV.U32 R36, RZ, RZ, R43 ;  /* 0x000000ffff247224 */ /* 0x000fe200078e002b */
[----:B------:R-:W-:Y:S01]  /*a0b0*/  PRMT R44, R44, 0x7610, R45 ;  /* 0x000076102c2c7816 */ /* 0x000fe2000000002d */
[----:B------:R-:W-:Y:S01]  /*a0c0*/  IMAD.MOV.U32 R25, RZ, RZ, R24 ;  /* 0x000000ffff197224 */ /* 0x000fe200078e0018 */
[----:B------:R-:W-:Y:S02]  /*a0d0*/  PRMT R40, R40, 0x5410, R40 ;  /* 0x0000541028287816 */ /* 0x000fe40000000028 */
.L_x_10173:
[----:B------:R-:W-:Y:S05]  /*a0e0*/  BSYNC B1 ;  /* 0x0000000000017941 */ /* 0x000fea0003800000 */
.L_x_10171:
        /* <DEDUP_REMOVED lines=11> */
.L_x_10175:
[----:B------:R-:W-:Y:S01]  /*a1a0*/  IMAD.MOV.U32 R43, RZ, RZ, R36 ;  /* 0x000000ffff2b7224 */ /* 0x000fe200078e0024 */
[----:B------:R-:W-:Y:S01]  /*a1b0*/  PRMT R45, R45, 0x7610, R44 ;  /* 0x000076102d2d7816 */ /* 0x000fe2000000002c */
[----:B------:R-:W-:Y:S01]  /*a1c0*/  IMAD.MOV.U32 R24, RZ, RZ, R23 ;  /* 0x000000ffff187224 */ /* 0x000fe200078e0017 */
[----:B------:R-:W-:Y:S02]  /*a1d0*/  PRMT R40, R56, 0x7632, R40 ;  /* 0x0000763238287816 */ /* 0x000fe40000000028 */
.L_x_10176:
[----:B------:R-:W-:Y:S05]  /*a1e0*/  BSYNC B1 ;  /* 0x0000000000017941 */ /* 0x000fea0003800000 */
.L_x_10174:
        /* <DEDUP_REMOVED lines=11> */
.L_x_10178:
[----:B------:R-:W-:Y:S01]  /*a2a0*/  IMAD.MOV.U32 R36, RZ, RZ, R43 ;  /* 0x000000ffff247224 */ /* 0x000fe200078e002b */
[----:B------:R-:W-:Y:S01]  /*a2b0*/  PRMT R44, R45, 0x7632, R44 ;  /* 0x000076322d2c7816 */ /* 0x000fe2000000002c */
[----:B------:R-:W-:Y:S01]  /*a2c0*/  IMAD.MOV.U32 R23, RZ, RZ, R22 ;  /* 0x000000ffff177224 */ /* 0x000fe200078e0016 */
[----:B------:R-:W-:Y:S02]  /*a2d0*/  PRMT R56, R56, 0x5410, R56 ;  /* 0x0000541038387816 */ /* 0x000fe40000000038 */
.L_x_10179:
[----:B------:R-:W-:Y:S05]  /*a2e0*/  BSYNC B1 ;  /* 0x0000000000017941 */ /* 0x000fea0003800000 */
.L_x_10177:
        /* <DEDUP_REMOVED lines=11> */
.L_x_10181:
[----:B------:R-:W-:Y:S01]  /*a3a0*/  IMAD.MOV.U32 R43, RZ, RZ, R36 ;  /* 0x000000ffff2b7224 */ /* 0x000fe200078e0024 */
[----:B------:R-:W-:Y:S01]  /*a3b0*/  PRMT R45, R44, 0x7610, R45 ;  /* 0x000076102c2d7816 */ /* 0x000fe2000000002d */
[----:B------:R-:W-:Y:S01]  /*a3c0*/  IMAD.MOV.U32 R22, RZ, RZ, R21 ;  /* 0x000000ffff167224 */ /* 0x000fe200078e0015 */
[----:B------:R-:W-:Y:S02]  /*a3d0*/  PRMT R56, R55, 0x7632, R56 ;  /* 0x0000763237387816 */ /* 0x000fe40000000038 */
.L_x_10182:
[----:B------:R-:W-:Y:S05]  /*a3e0*/  BSYNC B1 ;  /* 0x0000000000017941 */ /* 0x000fea0003800000 */
.L_x_10180:
        /* <DEDUP_REMOVED lines=11> */
.L_x_10184:
[----:B------:R-:W-:Y:S01]  /*a4a0*/  IMAD.MOV.U32 R36, RZ, RZ, R43 ;  /* 0x000000ffff247224 */ /* 0x000fe200078e002b */
[----:B------:R-:W-:Y:S01]  /*a4b0*/  PRMT R44, R44, 0x5410, R45 ;  /* 0x000054102c2c7816 */ /* 0x000fe2000000002d */
[----:B------:R-:W-:Y:S01]  /*a4c0*/  IMAD.MOV.U32 R21, RZ, RZ, R20 ;  /* 0x000000ffff157224 */ /* 0x000fe200078e0014 */
[----:B------:R-:W-:Y:S02]  /*a4d0*/  PRMT R55, R55, 0x5410, R55 ;  /* 0x0000541037377816 */ /* 0x000fe40000000037 */
.L_x_10185:
[----:B------:R-:W-:Y:S05]  /*a4e0*/  BSYNC B1 ;  /* 0x0000000000017941 */ /* 0x000fea0003800000 */
.L_x_10183:
        /* <DEDUP_REMOVED lines=11> */
.L_x_10187:
[----:B------:R-:W-:Y:S01]  /*a5a0*/  IMAD.MOV.U32 R43, RZ, RZ, R36 ;  /* 0x000000ffff2b7224 */ /* 0x000fe200078e0024 */
[----:B------:R-:W-:Y:S01]  /*a5b0*/  PRMT R45, R45, 0x7610, R44 ;  /* 0x000076102d2d7816 */ /* 0x000fe2000000002c */
[----:B------:R-:W-:Y:S01]  /*a5c0*/  IMAD.MOV.U32 R20, RZ, RZ, R19 ;  /* 0x000000ffff147224 */ /* 0x000fe200078e0013 */
[----:B------:R-:W-:Y:S02]  /*a5d0*/  PRMT R55, R58, 0x7632, R55 ;  /* 0x000076323a377816 */ /* 0x000fe40000000037 */
.L_x_10188:
[----:B------:R-:W-:Y:S05]  /*a5e0*/  BSYNC B1 ;  /* 0x0000000000017941 */ /* 0x000fea0003800000 */
.L_x_10186:
        /* <DEDUP_REMOVED lines=11> */
.L_x_10190:
[----:B------:R-:W-:Y:S01]  /*a6a0*/  IMAD.MOV.U32 R36, RZ, RZ, R43 ;  /* 0x000000ffff247224 */ /* 0x000fe200078e002b */
[----:B------:R-:W-:Y:S01]  /*a6b0*/  PRMT R44, R45, 0x7632, R44 ;  /* 0x000076322d2c7816 */ /* 0x000fe2000000002c */
[----:B------:R-:W-:Y:S01]  /*a6c0*/  IMAD.MOV.U32 R19, RZ, RZ, R18 ;  /* 0x000000ffff137224 */ /* 0x000fe200078e0012 */
[----:B------:R-:W-:Y:S02]  /*a6d0*/  PRMT R58, R58, 0x5410, R58 ;  /* 0x000054103a3a7816 */ /* 0x000fe4000000003a */
.L_x_10191:
[----:B------:R-:W-:Y:S05]  /*a6e0*/  BSYNC B1 ;  /* 0x0000000000017941 */ /* 0x000fea0003800000 */
.L_x_10189:
        /* <DEDUP_REMOVED lines=11> */
.L_x_10193:
[----:B------:R-:W-:Y:S01]  /*a7a0*/  IMAD.MOV.U32 R43, RZ, RZ, R36 ;  /* 0x000000ffff2b7224 */ /* 0x000fe200078e0024 */
[----:B------:R-:W-:Y:S01]  /*a7b0*/  PRMT R45, R44, 0x7610, R45 ;  /* 0x000076102c2d7816 */ /* 0x000fe2000000002d */
[----:B------:R-:W-:Y:S01]  /*a7c0*/  IMAD.MOV.U32 R18, RZ, RZ, R17 ;  /* 0x000000ffff127224 */ /* 0x000fe200078e0011 */
[----:B------:R-:W-:Y:S02]  /*a7d0*/  PRMT R58, R57, 0x7632, R58 ;  /* 0x00007632393a7816 */ /* 0x000fe4000000003a */
.L_x_10194:
[----:B------:R-:W-:Y:S05]  /*a7e0*/  BSYNC B1 ;  /* 0x0000000000017941 */ /* 0x000fea0003800000 */
.L_x_10192:
        /* <DEDUP_REMOVED lines=11> */
.L_x_10196:
[----:B------:R-:W-:Y:S01]  /*a8a0*/  IMAD.MOV.U32 R36, RZ, RZ, R43 ;  /* 0x000000ffff247224 */ /* 0x000fe200078e002b */
[----:B------:R-:W-:Y:S01]  /*a8b0*/  PRMT R44, R44, 0x5410, R45 ;  /* 0x000054102c2c7816 */ /* 0x000fe2000000002d */
[----:B------:R-:W-:Y:S01]  /*a8c0*/  IMAD.MOV.U32 R17, RZ, RZ, R16 ;  /* 0x000000ffff117224 */ /* 0x000fe200078e0010 */
[----:B------:R-:W-:Y:S02]  /*a8d0*/  PRMT R57, R57, 0x5410, R57 ;  /* 0x0000541039397816 */ /* 0x000fe40000000039 */
.L_x_10197:
[----:B------:R-:W-:Y:S05]  /*a8e0*/  BSYNC B1 ;  /* 0x0000000000017941 */ /* 0x000fea0003800000 */
.L_x_10195:
        /* <DEDUP_REMOVED lines=11> */
.L_x_10199:
[----:B------:R-:W-:Y:S01]  /*a9a0*/  IMAD.MOV.U32 R43, RZ, RZ, R36 ;  /* 0x000000ffff2b7224 */ /* 0x000fe200078e0024 */
[----:B------:R-:W-:Y:S01]  /*a9b0*/  PRMT R45, R45, 0x7610, R44 ;  /* 0x000076102d2d7816 */ /* 0x000fe2000000002c */
[----:B------:R-:W-:Y:S01]  /*a9c0*/  IMAD.MOV.U32 R16, RZ, RZ, R15 ;  /* 0x000000ffff107224 */ /* 0x000fe200078e000f */
[----:B------:R-:W-:Y:S02]  /*a9d0*/  PRMT R57, R60, 0x7632, R57 ;  /* 0x000076323c397816 */ /* 0x000fe40000000039 */
.L_x_10200:
[----:B------:R-:W-:Y:S05]  /*a9e0*/  BSYNC B1 ;  /* 0x0000000000017941 */ /* 0x000fea0003800000 */
.L_x_10198:
        /* <DEDUP_REMOVED lines=11> */
.L_x_10202:
[----:B------:R-:W-:Y:S01]  /*aaa0*/  IMAD.MOV.U32 R36, RZ, RZ, R43 ;  /* 0x000000ffff247224 */ /* 0x000fe200078e002b */
[----:B------:R-:W-:Y:S01]  /*aab0*/  PRMT R44, R45, 0x7632, R44 ;  /* 0x000076322d2c7816 */ /* 0x000fe2000000002c */
[----:B------:R-:W-:Y:S01]  /*aac0*/  IMAD.MOV.U32 R15, RZ, RZ, R14 ;  /* 0x000000ffff0f7224 */ /* 0x000fe200078e000e */
[----:B------:R-:W-:Y:S02]  /*aad0*/  PRMT R60, R60, 0x5410, R60 ;  /* 0x000054103c3c7816 */ /* 0x000fe4000000003c */
.L_x_10203:
[----:B------:R-:W-:Y:S05]  /*aae0*/  BSYNC B1 ;  /* 0x0000000000017941 */ /* 0x000fea0003800000 */
.L_x_10201:
        /* <DEDUP_REMOVED lines=11> */
.L_x_10205:
[----:B------:R-:W-:Y:S01]  /*aba0*/  IMAD.MOV.U32 R43, RZ, RZ, R36 ;  /* 0x000000ffff2b7224 */ /* 0x000fe200078e0024 */
[----:B------:R-:W-:Y:S01]  /*abb0*/  PRMT R45, R44, 0x7610, R45 ;  /* 0x000076102c2d7816 */ /* 0x000fe2000000002d */
[----:B------:R-:W-:Y:S01]  /*abc0*/  IMAD.MOV.U32 R14, RZ, RZ, R13 ;  /* 0x000000ffff0e7224 */ /* 0x000fe200078e000d */
[----:B------:R-:W-:Y:S02]  /*abd0*/  PRMT R60, R59, 0x7632, R60 ;  /* 0x000076323b3c7816 */ /* 0x000fe4000000003c */
.L_x_10206:
[----:B------:R-:W-:Y:S05]  /*abe0*/  BSYNC B1 ;  /* 0x0000000000017941 */ /* 0x000fea0003800000 */
.L_x_10204:
        /* <DEDUP_REMOVED lines=11> */
.L_x_10208:
[----:B------:R-:W-:Y:S01]  /*aca0*/  IMAD.MOV.U32 R36, RZ, RZ, R43 ;  /* 0x000000ffff247224 */ /* 0x000fe200078e002b */
[----:B------:R-:W-:Y:S01]  /*acb0*/  PRMT R44, R45, 0x7610, R44 ;  /* 0x000076102d2c7816 */ /* 0x000fe2000000002c */
[----:B------:R-:W-:Y:S01]  /*acc0*/  IMAD.MOV.U32 R13, RZ, RZ, R12 ;  /* 0x000000ffff0d7224 */ /* 0x000fe200078e000c */
[----:B------:R-:W-:Y:S02]  /*acd0*/  PRMT R59, R59, 0x5410, R59 ;  /* 0x000054103b3b7816 */ /* 0x000fe4000000003b */
.L_x_10209:
[----:B------:R-:W-:Y:S05]  /*ace0*/  BSYNC B1 ;  /* 0x0000000000017941 */ /* 0x000fea0003800000 */
.L_x_10207:
        /* <DEDUP_REMOVED lines=11> */
.L_x_10211:
[----:B------:R-:W-:Y:S01]  /*ada0*/  IMAD.MOV.U32 R43, RZ, RZ, R36 ;  /* 0x000000ffff2b7224 */ /* 0x000fe200078e0024 */
[----:B------:R-:W-:Y:S01]  /*adb0*/  PRMT R45, R44, 0x7610, R45 ;  /* 0x000076102c2d7816 */ /* 0x000fe2000000002d */
[----:B------:R-:W-:Y:S01]  /*adc0*/  IMAD.MOV.U32 R12, RZ, RZ, R11 ;  /* 0x000000ffff0c7224 */ /* 0x000fe200078e000b */
[----:B------:R-:W-:Y:S02]  /*add0*/  PRMT R59, R63, 0x7610, R59 ;  /* 0x000076103f3b7816 */ /* 0x000fe4000000003b */
.L_x_10212:
[----:B------:R-:W-:Y:S05]  /*ade0*/  BSYNC B1 ;  /* 0x0000000000017941 */ /* 0x000fea0003800000 */
.L_x_10210:
        /* <DEDUP_REMOVED lines=11> */
.L_x_10214:
[----:B------:R-:W-:Y:S01]  /*aea0*/  IMAD.MOV.U32 R36, RZ, RZ, R43 ;  /* 0x000000ffff247224 */ /* 0x000fe200078e002b */
[----:B------:R-:W-:Y:S01]  /*aeb0*/  PRMT R44, R44, 0x5410, R45 ;  /* 0x000054102c2c7816 */ /* 0x000fe2000000002d */
[----:B------:R-:W-:Y:S01]  /*aec0*/  IMAD.MOV.U32 R11, RZ, RZ, R10 ;  /* 0x000000ffff0b7224 */ /* 0x000fe200078e000a */
[----:B------:R-:W-:Y:S02]  /*aed0*/  PRMT R63, R61, 0x7632, R63 ;  /* 0x000076323d3f7816 */ /* 0x000fe4000000003f */
.L_x_10215:
[----:B------:R-:W-:Y:S05]  /*aee0*/  BSYNC B1 ;  /* 0x0000000000017941 */ /* 0x000fea0003800000 */
.L_x_10213:
        /* <DEDUP_REMOVED lines=11> */
.L_x_10217:
[----:B------:R-:W-:Y:S01]  /*afa0*/  IMAD.MOV.U32 R43, RZ, RZ, R36 ;  /* 0x000000ffff2b7224 */ /* 0x000fe200078e0024 */
[----:B------:R-:W-:Y:S01]  /*afb0*/  PRMT R44, R44, 0x7632, R44 ;  /* 0x000076322c2c7816 */ /* 0x000fe2000000002c */
[----:B------:R-:W-:Y:S01]  /*afc0*/  IMAD.MOV.U32 R10, RZ, RZ, R9 ;  /* 0x000000ffff0a7224 */ /* 0x000fe200078e0009 */
[----:B------:R-:W-:Y:S02]  /*afd0*/  PRMT R61, R61, 0x5410, R62 ;  /* 0x000054103d3d7816 */ /* 0x000fe4000000003e */
.L_x_10218:
[----:B------:R-:W-:Y:S05]  /*afe0*/  BSYNC B1 ;  /* 0x0000000000017941 */ /* 0x000fea0003800000 */
.L_x_10216:
        /* <DEDUP_REMOVED lines=11> */
.L_x_10220:
[----:B------:R-:W-:Y:S01]  /*b0a0*/  IMAD.MOV.U32 R36, RZ, RZ, R43 ;  /* 0x000000ffff247224 */ /* 0x000fe200078e002b */
[----:B------:R-:W-:Y:S01]  /*b0b0*/  PRMT R44, R44, 0x5410, R44 ;  /* 0x000054102c2c7816 */ /* 0x000fe2000000002c */
[----:B------:R-:W-:Y:S01]  /*b0c0*/  IMAD.MOV.U32 R9, RZ, RZ, R8 ;  /* 0x000000ffff097224 */ /* 0x000fe200078e0008 */
[----:B------:R-:W-:Y:S02]  /*b0d0*/  PRMT R62, R61, 0x7610, R62 ;  /* 0x000076103d3e7816 */ /* 0x000fe4000000003e */
.L_x_10221:
[----:B------:R-:W-:Y:S05]  /*b0e0*/  BSYNC B1 ;  /* 0x0000000000017941 */ /* 0x000fea0003800000 */
.L_x_10219:
        /* <DEDUP_REMOVED lines=11> */
.L_x_10223:
[----:B------:R-:W-:Y:S01]  /*b1a0*/  IMAD.MOV.U32 R43, RZ, RZ, R36 ;  /* 0x000000ffff2b7224 */ /* 0x000fe200078e0024 */
[----:B------:R-:W-:Y:S01]  /*b1b0*/  PRMT R45, R45, 0x7610, R44 ;  /* 0x000076102d2d7816 */ /* 0x000fe2000000002c */
[----:B------:R-:W-:Y:S01]  /*b1c0*/  IMAD.MOV.U32 R8, RZ, RZ, R7 ;  /* 0x000000ffff087224 */ /* 0x000fe200078e0007 */
[----:B------:R-:W-:Y:S02]  /*b1d0*/  PRMT R61, R64, 0x7632, R61 ;  /* 0x00007632403d7816 */ /* 0x000fe4000000003d */
.L_x_10224:
[----:B------:R-:W-:Y:S05]  /*b1e0*/  BSYNC B1 ;  /* 0x0000000000017941 */ /* 0x000fea0003800000 */
.L_x_10222:
        /* <DEDUP_REMOVED lines=11> */
.L_x_10226:
[----:B------:R-:W-:Y:S01]  /*b2a0*/  IMAD.MOV.U32 R36, RZ, RZ, R43 ;  /* 0x000000ffff247224 */ /* 0x000fe200078e002b */
[----:B------:R-:W-:Y:S01]  /*b2b0*/  PRMT R44, R44, 0x7610, R45 ;  /* 0x000076102c2c7816 */ /* 0x000fe2000000002d */
[----:B------:R-:W-:Y:S01]  /*b2c0*/  IMAD.MOV.U32 R7, RZ, RZ, R6 ;  /* 0x000000ffff077224 */ /* 0x000fe200078e0006 */
[----:B------:R-:W-:Y:S02]  /*b2d0*/  PRMT R64, R64, 0x5410, R64 ;  /* 0x0000541040407816 */ /* 0x000fe40000000040 */
.L_x_10227:
[----:B------:R-:W-:Y:S05]  /*b2e0*/  BSYNC B1 ;  /* 0x0000000000017941 */ /* 0x000fea0003800000 */
.L_x_10225:
        /* <DEDUP_REMOVED lines=11> */
.L_x_10229:
[----:B------:R-:W-:Y:S01]  /*b3a0*/  IMAD.MOV.U32 R43, RZ, RZ, R36 ;  /* 0x000000ffff2b7224 */ /* 0x000fe200078e0024 */
[----:B------:R-:W-:Y:S01]  /*b3b0*/  PRMT R44, R44, 0x7632, R44 ;  /* 0x000076322c2c7816 */ /* 0x000fe2000000002c */
[----:B------:R-:W-:Y:S01]  /*b3c0*/  IMAD.MOV.U32 R6, RZ, RZ, R5 ;  /* 0x000000ffff067224 */ /* 0x000fe200078e0005 */
[----:B------:R-:W-:Y:S02]  /*b3d0*/  PRMT R64, R62, 0x7632, R64 ;  /* 0x000076323e407816 */ /* 0x000fe40000000040 */
.L_x_10230:
[----:B------:R-:W-:Y:S05]  /*b3e0*/  BSYNC B1 ;  /* 0x0000000000017941 */ /* 0x000fea0003800000 */
.L_x_10228:
        /* <DEDUP_REMOVED lines=11> */
.L_x_10232:
[----:B------:R-:W-:Y:S01]  /*b4a0*/  PRMT R44, R44, 0x5410, R44 ;  /* 0x000054102c2c7816 */ /* 0x000fe2000000002c */
[----:B------:R-:W-:Y:S01]  /*b4b0*/  IMAD.MOV.U32 R5, RZ, RZ, R4 ;  /* 0x000000ffff057224 */ /* 0x000fe200078e0004 */
[----:B------:R-:W-:Y:S01]  /*b4c0*/  PRMT R62, R62, 0x7610, R63 ;  /* 0x000076103e3e7816 */ /* 0x000fe2000000003f */
[--C-:B------:R-:W-:Y:S01]  /*b4d0*/  IMAD.MOV.U32 R36, RZ, RZ, R43.reuse ;  /* 0x000000ffff247224 */ /* 0x100fe200078e002b */
[----:B------:R-:W-:Y:S01]  /*b4e0*/  PRMT R63, R63, 0x5410, R44 ;  /* 0x000054103f3f7816 */ /* 0x000fe2000000002c */
[----:B------:R-:W-:Y:S02]  /*b4f0*/  IMAD.MOV.U32 R4, RZ, RZ, R43 ;  /* 0x000000ffff047224 */ /* 0x000fe400078e002b */
.L_x_10233:
[----:B------:R-:W-:Y:S05]  /*b500*/  BSYNC B1 ;  /* 0x0000000000017941 */ /* 0x000fea0003800000 */
.L_x_10231:
[----:B------:R-:W-:Y:S02]  /*b510*/  IADD3 R39, R39, 0x4, RZ ;  /* 0x0000000427277810 */ /* 0x000fe40007ffe0ff */
[----:B------:R-:W-:Y:S01]  /*b520*/  IADD3 R3, R3, 0x2, RZ ;  /* 0x0000000203037810 */ /* 0x000fe20007ffe0ff */
[----:B------:R-:W-:Y:S01]  /*b530*/  @!P1 CALL.REL.NOINC `(.L_x_10234) ;  /* 0x0000001000009944 */ /* 0x000fe20003c00000 */
[----:B------:R-:W-:Y:S05]  /*b540*/  BRA `(.L_x_10235) ;  /* 0xffffe01000007947 */ /* 0x000fea000383ffff */
.L_x_10234:
[----:B------:R-:W-:Y:S01]  /*b550*/  FADD.FTZ R2, R37, R2 ;  /* 0x0000000225027221 */ /* 0x000fe20000010000 */
[----:B------:R-:W-:Y:S01]  /*b560*/  PRMT R63, R63, 0x7610, R44 ;  /* 0x000076103f3f7816 */ /* 0x000fe2000000002c */
[----:B------:R-:W-:-:S02]  /*b570*/  IMAD.MOV.U32 R3, RZ, RZ, R38 ;  /* 0x000000ffff037224 */ /* 0x000fc400078e0026 */
[----:B------:R-:W-:Y:S02]  /*b580*/  IMAD.MOV.U32 R4, RZ, RZ, R36 ;  /* 0x000000ffff047224 */ /* 0x000fe400078e0024 */
.L_x_10140:
[----:B------:R-:W-:Y:S05]  /*b590*/  BSYNC B0 ;  /* 0x0000000000007941 */ /* 0x000fea0003800000 */
.L_x_10139:
        /* <DEDUP_REMOVED lines=8> */
[----:B------:R-:W1:Y:S04]  /*b620*/  SHFL.DOWN PT, R43, R7, 0x10, 0x1f ;  /* 0x0a001f00072b7f89 */ /* 0x000e6800000e0000 */
[----:B------:R-:W-:Y:S04]  /*b630*/  SHFL.DOWN PT, R38, R4, 0x10, 0x1f ;  /* 0x0a001f0004267f89 */ /* 0x000fe800000e0000 */
[----:B------:R-:W-:Y:S04]  /*b640*/  SHFL.DOWN PT, R36, R36, 0x10, 0x1f ;  /* 0x0a001f0024247f89 */ /* 0x000fe800000e0000 */
        /* <DEDUP_REMOVED lines=15> */
[----:B------:R-:W1:Y:S04]  /*b740*/  SHFL.DOWN PT, R49, R11, 0x10, 0x1f ;  /* 0x0a001f000b317f89 */ /* 0x000e6800000e0000 */
[----:B------:R-:W-:Y:S04]  /*b750*/  SHFL.DOWN PT, R38, R12, 0x10, 0x1f ;  /* 0x0a001f000c267f89 */ /* 0x000fe800000e0000 */
[----:B------:R-:W-:Y:S04]  /*b760*/  SHFL.DOWN PT, R36, R57, 0x10, 0x1f ;  /* 0x0a001f0039247f89 */ /* 0x000fe800000e0000 */
        /* <DEDUP_REMOVED lines=50> */
[----:B0-----:R-:W0:Y:S04]  /*ba90*/  S2R R42, SR_LANEID ;  /* 0x00000000002a7919 */ /* 0x001e280000000000 */
[----:B-----5:R1:W-:Y:S01]  /*baa0*/  STL.64 [R1], R36 ;  /* 0x0000002401007387 */ /* 0x0203e20000100a00 */
[----:B------:R-:W-:Y:S05]  /*bab0*/  @P0 BRA `(.L_x_10237) ;  /* 0x000020f000000947 */ /* 0x000fea0003800000 */
[----:B------:R-:W-:Y:S01]  /*bac0*/  FSETP.GT.FTZ.AND P0, PT, R3, R36, PT ;  /* 0x000000240300720b */ /* 0x000fe20003f14000 */
[----:B------:R-:W-:-:S03]  /*bad0*/  IMAD.MOV.U32 R43, RZ, RZ, RZ ;  /* 0x000000ffff2b7224 */ /* 0x000fc600078e00ff */
[----:B-1----:R-:W-:Y:S02]  /*bae0*/  FSEL R38, R3, R36, P0 ;  /* 0x0000002403267208 */ /* 0x002fe40000000000 */
[----:B------:R-:W-:Y:S02]  /*baf0*/  FSEL R3, R36, R3, P0 ;  /* 0x0000000324037208 */ /* 0x000fe40000000000 */
[----:B------:R-:W-:Y:S02]  /*bb00*/  FSEL R39, R37, R2, P0 ;  /* 0x0000000225277208 */ /* 0x000fe40000000000 */
[----:B------:R-:W-:Y:S01]  /*bb10*/  FSEL R37, R2, R37, P0 ;  /* 0x0000002502257208 */ /* 0x000fe20000000000 */
[----:B------:R-:W-:Y:S02]  /*bb20*/  FADD.FTZ R36, -R38, R3 ;  /* 0x0000000326247221 */ /* 0x000fe40000010100 */
[----:B------:R-:W-:Y:S02]  /*bb30*/  IMAD.MOV.U32 R3, RZ, RZ, R1 ;  /* 0x000000ffff037224 */ /* 0x000fe400078e0001 */
[----:B------:R-:W-:-:S06]  /*bb40*/  FMUL.FTZ R36, R36, 1.4426950216293334961 ;  /* 0x3fb8aa3b24247820 */ /* 0x000fcc0000410000 */
[----:B------:R-:W1:Y:S02]  /*bb50*/  MUFU.EX2 R36, R36 ;  /* 0x0000002400247308 */ /* 0x000e640000000800 */
[----:B-1----:R-:W-:Y:S02]  /*bb60*/  FMUL.FTZ R2, R39, R36 ;  /* 0x0000002427027220 */ /* 0x002fe40000410000 */
[----:B------:R-:W-:-:S05]  /*bb70*/  IMAD.MOV.U32 R39, RZ, RZ, R3 ;  /* 0x000000ffff277224 */ /* 0x000fca00078e0003 */
.L_x_10332:
        /* <DEDUP_REMOVED lines=20> */
.L_x_10239:
[----:B------:R-:W-:Y:S01]  /*bcc0*/  IMAD.MOV.U32 R36, RZ, RZ, R35 ;  /* 0x000000ffff247224 */ /* 0x000fe200078e0023 */
[----:B------:R-:W-:Y:S01]  /*bcd0*/  PRMT R44, R44, 0x7610, R52 ;  /* 0x000076102c2c7816 */ /* 0x000fe20000000034 */
[----:B------:R-:W-:Y:S01]  /*bce0*/  IMAD.MOV.U32 R35, RZ, RZ, R34 ;  /* 0x000000ffff237224 */ /* 0x000fe200078e0022 */
[----:B------:R-:W-:Y:S02]  /*bcf0*/  PRMT R52, R52, 0x5410, R52 ;  /* 0x0000541034347816 */ /* 0x000fe40000000034 */
.L_x_10240:
[----:B------:R-:W-:Y:S05]  /*bd00*/  BSYNC B1 ;  /* 0x0000000000017941 */ /* 0x000fea0003800000 */
.L_x_10238:
        /* <DEDUP_REMOVED lines=11> */
.L_x_10242:
[----:B------:R-:W-:Y:S01]  /*bdc0*/  IMAD.MOV.U32 R45, RZ, RZ, R36 ;  /* 0x000000ffff2d7224 */ /* 0x000fe200078e0024 */
[----:B------:R-:W-:Y:S01]  /*bdd0*/  PRMT R46, R46, 0x7610, R44 ;  /* 0x000076102e2e7816 */ /* 0x000fe2000000002c */
[----:B------:R-:W-:Y:S01]  /*bde0*/  IMAD.MOV.U32 R34, RZ, RZ, R33 ;  /* 0x000000ffff227224 */ /* 0x000fe200078e0021 */
[----:B------:R-:W-:Y:S02]  /*bdf0*/  PRMT R52, R0, 0x7632, R52 ;  /* 0x0000763200347816 */ /* 0x000fe40000000034 */
.L_x_10243:
[----:B------:R-:W-:Y:S05]  /*be00*/  BSYNC B1 ;  /* 0x0000000000017941 */ /* 0x000fea0003800000 */
.L_x_10241:
        /* <DEDUP_REMOVED lines=11> */
.L_x_10245:
[----:B------:R-:W-:Y:S01]  /*bec0*/  IMAD.MOV.U32 R36, RZ, RZ, R45 ;  /* 0x000000ffff247224 */ /* 0x000fe200078e002d */
[----:B------:R-:W-:Y:S01]  /*bed0*/  PRMT R44, R44, 0x7610, R46 ;  /* 0x000076102c2c7816 */ /* 0x000fe2000000002e */
[----:B------:R-:W-:Y:S01]  /*bee0*/  IMAD.MOV.U32 R33, RZ, RZ, R32 ;  /* 0x000000ffff217224 */ /* 0x000fe200078e0020 */
[----:B------:R-:W-:Y:S02]  /*bef0*/  PRMT R0, R0, 0x5410, R0 ;  /* 0x0000541000007816 */ /* 0x000fe40000000000 */
.L_x_10246:
[----:B------:R-:W-:Y:S05]  /*bf00*/  BSYNC B1 ;  /* 0x0000000000017941 */ /* 0x000fea0003800000 */
.L_x_10244:
        /* <DEDUP_REMOVED lines=11> */
.L_x_10248:
[----:B------:R-:W-:Y:S01]  /*bfc0*/  IMAD.MOV.U32 R45, RZ, RZ, R36 ;  /* 0x000000ffff2d7224 */ /* 0x000fe200078e0024 */
[----:B------:R-:W-:Y:S01]  /*bfd0*/  PRMT R46, R46, 0x7610, R44 ;  /* 0x000076102e2e7816 */ /* 0x000fe2000000002c */
[----:B------:R-:W-:Y:S01]  /*bfe0*/  IMAD.MOV.U32 R32, RZ, RZ, R31 ;  /* 0x000000ffff207224 */ /* 0x000fe200078e001f */
[----:B------:R-:W-:Y:S02]  /*bff0*/  PRMT R0, R54, 0x7632, R0 ;  /* 0x0000763236007816 */ /* 0x000fe40000000000 */
.L_x_10249:
[----:B------:R-:W-:Y:S05]  /*c000*/  BSYNC B1 ;  /* 0x0000000000017941 */ /* 0x000fea0003800000 */
.L_x_10247:
        /* <DEDUP_REMOVED lines=11> */
.L_x_10251:
[----:B------:R-:W-:Y:S01]  /*c0c0*/  IMAD.MOV.U32 R36, RZ, RZ, R45 ;  /* 0x000000ffff247224 */ /* 0x000fe200078e002d */
[----:B------:R-:W-:Y:S01]  /*c0d0*/  PRMT R44, R46, 0x7632, R44 ;  /* 0x000076322e2c7816 */ /* 0x000fe2000000002c */
[----:B------:R-:W-:Y:S01]  /*c0e0*/  IMAD.MOV.U32 R31, RZ, RZ, R30 ;  /* 0x000000ffff1f7224 */ /* 0x000fe200078e001e */
[----:B------:R-:W-:Y:S02]  /*c0f0*/  PRMT R54, R54, 0x5410, R54 ;  /* 0x0000541036367816 */ /* 0x000fe40000000036 */
.L_x_10252:
[----:B------:R-:W-:Y:S05]  /*c100*/  BSYNC B1 ;  /* 0x0000000000017941 */ /* 0x000fea0003800000 */
.L_x_10250:
        /* <DEDUP_REMOVED lines=11> */
.L_x_10254:
[----:B------:R-:W-:Y:S01]  /*c1c0*/  IMAD.MOV.U32 R45, RZ, RZ, R36 ;  /* 0x000000ffff2d7224 */ /* 0x000fe200078e0024 */
[----:B------:R-:W-:Y:S01]  /*c1d0*/  PRMT R46, R44, 0x7610, R46 ;  /* 0x000076102c2e7816 */ /* 0x000fe2000000002e */
[----:B------:R-:W-:Y:S01]  /*c1e0*/  IMAD.MOV.U32 R30, RZ, RZ, R29 ;  /* 0x000000ffff1e7224 */ /* 0x000fe200078e001d */
[----:B------:R-:W-:Y:S02]  /*c1f0*/  PRMT R54, R53, 0x7632, R54 ;  /* 0x0000763235367816 */ /* 0x000fe40000000036 */
.L_x_10255:
[----:B------:R-:W-:Y:S05]  /*c200*/  BSYNC B1 ;  /* 0x0000000000017941 */ /* 0x000fea0003800000 */
.L_x_10253:
        /* <DEDUP_REMOVED lines=11> */
.L_x_10257:
[----:B------:R-:W-:Y:S01]  /*c2c0*/  IMAD.MOV.U32 R36, RZ, RZ, R45 ;  /* 0x000000ffff247224 */ /* 0x000fe200078e002d */
[----:B------:R-:W-:Y:S01]  /*c2d0*/  PRMT R44, R46, 0x7610, R44 ;  /* 0x000076102e2c7816 */ /* 0x000fe2000000002c */
[----:B------:R-:W-:Y:S01]  /*c2e0*/  IMAD.MOV.U32 R29, RZ, RZ, R28 ;  /* 0x000000ffff1d7224 */ /* 0x000fe200078e001c */
[----:B------:R-:W-:Y:S02]  /*c2f0*/  PRMT R53, R53, 0x5410, R53 ;  /* 0x0000541035357816 */ /* 0x000fe40000000035 */
.L_x_10258:
[----:B------:R-:W-:Y:S05]  /*c300*/  BSYNC B1 ;  /* 0x0000000000017941 */ /* 0x000fea0003800000 */
.L_x_10256:
        /* <DEDUP_REMOVED lines=11> */
.L_x_10260:
[----:B------:R-:W-:Y:S01]  /*c3c0*/  IMAD.MOV.U32 R45, RZ, RZ, R36 ;  /* 0x000000ffff2d7224 */ /* 0x000fe200078e0024 */
[----:B------:R-:W-:Y:S01]  /*c3d0*/  PRMT R46, R44, 0x7610, R46 ;  /* 0x000076102c2e7816 */ /* 0x000fe2000000002e */
[----:B------:R-:W-:Y:S01]  /*c3e0*/  IMAD.MOV.U32 R28, RZ, RZ, R27 ;  /* 0x000000ffff1c7224 */ /* 0x000fe200078e001b */
[----:B------:R-:W-:Y:S02]  /*c3f0*/  PRMT R53, R41, 0x7632, R53 ;  /* 0x0000763229357816 */ /* 0x000fe40000000035 */
.L_x_10261:
[----:B------:R-:W-:Y:S05]  /*c400*/  BSYNC B1 ;  /* 0x0000000000017941 */ /* 0x000fea0003800000 */
.L_x_10259:
        /* <DEDUP_REMOVED lines=11> */
.L_x_10263:
[----:B------:R-:W-:Y:S01]  /*c4c0*/  IMAD.MOV.U32 R36, RZ, RZ, R45 ;  /* 0x000000ffff247224 */ /* 0x000fe200078e002d */
[----:B------:R-:W-:Y:S01]  /*c4d0*/  PRMT R44, R44, 0x5410, R46 ;  /* 0x000054102c2c7816 */ /* 0x000fe2000000002e */
[----:B------:R-:W-:Y:S01]  /*c4e0*/  IMAD.MOV.U32 R27, RZ, RZ, R26 ;  /* 0x000000ffff1b7224 */ /* 0x000fe200078e001a */
[----:B------:R-:W-:Y:S02]  /*c4f0*/  PRMT R41, R41, 0x5410, R41 ;  /* 0x0000541029297816 */ /* 0x000fe40000000029 */
.L_x_10264:
[----:B------:R-:W-:Y:S05]  /*c500*/  BSYNC B1 ;  /* 0x0000000000017941 */ /* 0x000fea0003800000 */
.L_x_10262:
        /* <DEDUP_REMOVED lines=11> */
.L_x_10266:
[----:B------:R-:W-:Y:S01]  /*c5c0*/  IMAD.MOV.U32 R45, RZ, RZ, R36 ;  /* 0x000000ffff2d7224 */ /* 0x000fe200078e0024 */
[----:B------:R-:W-:Y:S01]  /*c5d0*/  PRMT R46, R46, 0x7610, R44 ;  /* 0x000076102e2e7816 */ /* 0x000fe2000000002c */
[----:B------:R-:W-:Y:S01]  /*c5e0*/  IMAD.MOV.U32 R26, RZ, RZ, R25 ;  /* 0x000000ffff1a7224 */ /* 0x000fe200078e0019 */
[----:B------:R-:W-:Y:S02]  /*c5f0*/  PRMT R41, R40, 0x7632, R41 ;  /* 0x0000763228297816 */ /* 0x000fe40000000029 */
.L_x_10267:
[----:B------:R-:W-:Y:S05]  /*c600*/  BSYNC B1 ;  /* 0x0000000000017941 */ /* 0x000fea0003800000 */
.L_x_10265:
        /* <DEDUP_REMOVED lines=11> */
.L_x_10269:
[----:B------:R-:W-:Y:S01]  /*c6c0*/  IMAD.MOV.U32 R36, RZ, RZ, R45 ;  /* 0x000000ffff247224 */ /* 0x000fe200078e002d */
[----:B------:R-:W-:Y:S01]  /*c6d0*/  PRMT R44, R44, 0x7610, R46 ;  /* 0x000076102c2c7816 */ /* 0x000fe2000000002e */
[----:B------:R-:W-:Y:S01]  /*c6e0*/  IMAD.MOV.U32 R25, RZ, RZ, R24 ;  /* 0x000000ffff197224 */ /* 0x000fe200078e0018 */
[----:B------:R-:W-:Y:S02]  /*c6f0*/  PRMT R40, R40, 0x5410, R40 ;  /* 0x0000541028287816 */ /* 0x000fe40000000028 */
.L_x_10270:
[----:B------:R-:W-:Y:S05]  /*c700*/  BSYNC B1 ;  /* 0x0000000000017941 */ /* 0x000fea0003800000 */
.L_x_10268:
        /* <DEDUP_REMOVED lines=11> */
.L_x_10272:
[----:B------:R-:W-:Y:S01]  /*c7c0*/  IMAD.MOV.U32 R45, RZ, RZ, R36 ;  /* 0x000000ffff2d7224 */ /* 0x000fe200078e0024 */
[----:B------:R-:W-:Y:S01]  /*c7d0*/  PRMT R46, R46, 0x7610, R44 ;  /* 0x000076102e2e7816 */ /* 0x000fe2000000002c */
[----:B------:R-:W-:Y:S01]  /*c7e0*/  IMAD.MOV.U32 R24, RZ, RZ, R23 ;  /* 0x000000ffff187224 */ /* 0x000fe200078e0017 */
[----:B------:R-:W-:Y:S02]  /*c7f0*/  PRMT R40, R56, 0x7632, R40 ;  /* 0x0000763238287816 */ /* 0x000fe40000000028 */
.L_x_10273:
[----:B------:R-:W-:Y:S05]  /*c800*/  BSYNC B1 ;  /* 0x0000000000017941 */ /* 0x000fea0003800000 */
.L_x_10271:
        /* <DEDUP_REMOVED lines=11> */
.L_x_10275:
[----:B------:R-:W-:Y:S01]  /*c8c0*/  IMAD.MOV.U32 R36, RZ, RZ, R45 ;  /* 0x000000ffff247224 */ /* 0x000fe200078e002d */
[----:B------:R-:W-:Y:S01]  /*c8d0*/  PRMT R44, R46, 0x7632, R44 ;  /* 0x000076322e2c7816 */ /* 0x000fe2000000002c */
[----:B------:R-:W-:Y:S01]  /*c8e0*/  IMAD.MOV.U32 R23, RZ, RZ, R22 ;  /* 0x000000ffff177224 */ /* 0x000fe200078e0016 */
[----:B------:R-:W-:Y:S02]  /*c8f0*/  PRMT R56, R56, 0x5410, R56 ;  /* 0x0000541038387816 */ /* 0x000fe40000000038 */
.L_x_10276:
[----:B------:R-:W-:Y:S05]  /*c900*/  BSYNC B1 ;  /* 0x0000000000017941 */ /* 0x000fea0003800000 */
.L_x_10274:
        /* <DEDUP_REMOVED lines=11> */
.L_x_10278:
[----:B------:R-:W-:Y:S01]  /*c9c0*/  IMAD.MOV.U32 R45, RZ, RZ, R36 ;  /* 0x000000ffff2d7224 */ /* 0x000fe200078e0024 */
[----:B------:R-:W-:Y:S01]  /*c9d0*/  PRMT R46, R44, 0x7610, R46 ;  /* 0x000076102c2e7816 */ /* 0x000fe2000000002e */
[----:B------:R-:W-:Y:S01]  /*c9e0*/  IMAD.MOV.U32 R22, RZ, RZ, R21 ;  /* 0x000000ffff167224 */ /* 0x000fe200078e0015 */
[----:B------:R-:W-:Y:S02]  /*c9f0*/  PRMT R56, R55, 0x7632, R56 ;  /* 0x0000763237387816 */ /* 0x000fe40000000038 */
.L_x_10279:
[----:B------:R-:W-:Y:S05]  /*ca00*/  BSYNC B1 ;  /* 0x0000000000017941 */ /* 0x000fea0003800000 */
.L_x_10277:
        /* <DEDUP_REMOVED lines=11> */
.L_x_10281:
[----:B------:R-:W-:Y:S01]  /*cac0*/  IMAD.MOV.U32 R36, RZ, RZ, R45 ;  /* 0x000000ffff247224 */ /* 0x000fe200078e002d */
[----:B------:R-:W-:Y:S01]  /*cad0*/  PRMT R44, R44, 0x5410, R46 ;  /* 0x000054102c2c7816 */ /* 0x000fe2000000002e */
[----:B------:R-:W-:Y:S01]  /*cae0*/  IMAD.MOV.U32 R21, RZ, RZ, R20 ;  /* 0x000000ffff157224 */ /* 0x000fe200078e0014 */
[----:B------:R-:W-:Y:S02]  /*caf0*/  PRMT R55, R55, 0x5410, R55 ;  /* 0x0000541037377816 */ /* 0x000fe40000000037 */
.L_x_10282:
[----:B------:R-:W-:Y:S05]  /*cb00*/  BSYNC B1 ;  /* 0x0000000000017941 */ /* 0x000fea0003800000 */
.L_x_10280:
        /* <DEDUP_REMOVED lines=11> */
.L_x_10284:
[----:B------:R-:W-:Y:S01]  /*cbc0*/  IMAD.MOV.U32 R45, RZ, RZ, R36 ;  /* 0x000000ffff2d7224 */ /* 0x000fe200078e0024 */
[----:B------:R-:W-:Y:S01]  /*cbd0*/  PRMT R46, R46, 0x7610, R44 ;  /* 0x000076102e2e7816 */ /* 0x000fe2000000002c */
[----:B------:R-:W-:Y:S01]  /*cbe0*/  IMAD.MOV.U32 R20, RZ, RZ, R19 ;  /* 0x000000ffff147224 */ /* 0x000fe200078e0013 */
[----:B------:R-:W-:Y:S02]  /*cbf0*/  PRMT R55, R58, 0x7632, R55 ;  /* 0x000076323a377816 */ /* 0x000fe40000000037 */
.L_x_10285:
[----:B------:R-:W-:Y:S05]  /*cc00*/  BSYNC B1 ;  /* 0x0000000000017941 */ /* 0x000fea0003800000 */
.L_x_10283:
        /* <DEDUP_REMOVED lines=11> */
.L_x_10287:
[----:B------:R-:W-:Y:S01]  /*ccc0*/  IMAD.MOV.U32 R36, RZ, RZ, R45 ;  /* 0x000000ffff247224 */ /* 0x000fe200078e002d */
[----:B------:R-:W-:Y:S01]  /*ccd0*/  PRMT R44, R46, 0x7632, R44 ;  /* 0x000076322e2c7816 */ /* 0x000fe2000000002c */
[----:B------:R-:W-:Y:S01]  /*cce0*/  IMAD.MOV.U32 R19, RZ, RZ, R18 ;  /* 0x000000ffff137224 */ /* 0x000fe200078e0012 */
[----:B------:R-:W-:Y:S02]  /*ccf0*/  PRMT R58, R58, 0x5410, R58 ;  /* 0x000054103a3a7816 */ /* 0x000fe4000000003a */
.L_x_10288:
[----:B------:R-:W-:Y:S05]  /*cd00*/  BSYNC B1 ;  /* 0x0000000000017941 */ /* 0x000fea0003800000 */
.L_x_10286:
        /* <DEDUP_REMOVED lines=11> */
.L_x_10290:
[----:B------:R-:W-:Y:S01]  /*cdc0*/  IMAD.MOV.U32 R45, RZ, RZ, R36 ;  /* 0x000000ffff2d7224 */ /* 0x000fe200078e0024 */
[----:B------:R-:W-:Y:S01]  /*cdd0*/  PRMT R46, R44, 0x7610, R46 ;  /* 0x000076102c2e7816 */ /* 0x000fe2000000002e */
[----:B------:R-:W-:Y:S01]  /*cde0*/  IMAD.MOV.U32 R18, RZ, RZ, R17 ;  /* 0x000000ffff127224 */ /* 0x000fe200078e0011 */
[----:B------:R-:W-:Y:S02]  /*cdf0*/  PRMT R58, R57, 0x7632, R58 ;  /* 0x00007632393a7816 */ /* 0x000fe4000000003a */
.L_x_10291:
[----:B------:R-:W-:Y:S05]  /*ce00*/  BSYNC B1 ;  /* 0x0000000000017941 */ /* 0x000fea0003800000 */
.L_x_10289:
        /* <DEDUP_REMOVED lines=11> */
.L_x_10293:
[----:B------:R-:W-:Y:S01]  /*cec0*/  IMAD.MOV.U32 R36, RZ, RZ, R45 ;  /* 0x000000ffff247224 */ /* 0x000fe200078e002d */
[----:B------:R-:W-:Y:S01]  /*ced0*/  PRMT R44, R44, 0x5410, R46 ;  /* 0x000054102c2c7816 */ /* 0x000fe2000000002e */
[----:B------:R-:W-:Y:S01]  /*cee0*/  IMAD.MOV.U32 R17, RZ, RZ, R16 ;  /* 0x000000ffff117224 */ /* 0x000fe200078e0010 */
[----:B------:R-:W-:Y:S02]  /*cef0*/  PRMT R57, R57, 0x5410, R57 ;  /* 0x0000541039397816 */ /* 0x000fe40000000039 */
.L_x_10294:
[----:B------:R-:W-:Y:S05]  /*cf00*/  BSYNC B1 ;  /* 0x0000000000017941 */ /* 0x000fea0003800000 */
.L_x_10292:
        /* <DEDUP_REMOVED lines=11> */
.L_x_10296:
[----:B------:R-:W-:Y:S01]  /*cfc0*/  IMAD.MOV.U32 R45, RZ, RZ, R36 ;  /* 0x000000ffff2d7224 */ /* 0x000fe200078e0024 */
[----:B------:R-:W-:Y:S01]  /*cfd0*/  PRMT R46, R46, 0x7610, R44 ;  /* 0x000076102e2e7816 */ /* 0x000fe2000000002c */
[----:B------:R-:W-:Y:S01]  /*cfe0*/  IMAD.MOV.U32 R16, RZ, RZ, R15 ;  /* 0x000000ffff107224 */ /* 0x000fe200078e000f */
[----:B------:R-:W-:Y:S02]  /*cff0*/  PRMT R57, R60, 0x7632, R57 ;  /* 0x000076323c397816 */ /* 0x000fe40000000039 */
.L_x_10297:
[----:B------:R-:W-:Y:S05]  /*d000*/  BSYNC B1 ;  /* 0x0000000000017941 */ /* 0x000fea0003800000 */
.L_x_10295:
        /* <DEDUP_REMOVED lines=11> */
.L_x_10299:
[----:B------:R-:W-:Y:S01]  /*d0c0*/  IMAD.MOV.U32 R36, RZ, RZ, R45 ;  /* 0x000000ffff247224 */ /* 0x000fe200078e002d */
[----:B------:R-:W-:Y:S01]  /*d0d0*/  PRMT R44, R46, 0x7632, R44 ;  /* 0x000076322e2c7816 */ /* 0x000fe2000000002c */
[----:B------:R-:W-:Y:S01]  /*d0e0*/  IMAD.MOV.U32 R15, RZ, RZ, R14 ;  /* 0x000000ffff0f7224 */ /* 0x000fe200078e000e */
[----:B------:R-:W-:Y:S02]  /*d0f0*/  PRMT R60, R60, 0x5410, R60 ;  /* 0x000054103c3c7816 */ /* 0x000fe4000000003c */
.L_x_10300:
[----:B------:R-:W-:Y:S05]  /*d100*/  BSYNC B1 ;  /* 0x0000000000017941 */ /* 0x000fea0003800000 */
.L_x_10298:
        /* <DEDUP_REMOVED lines=11> */
.L_x_10302:
[----:B------:R-:W-:Y:S01]  /*d1c0*/  IMAD.MOV.U32 R45, RZ, RZ, R36 ;  /* 0x000000ffff2d7224 */ /* 0x000fe200078e0024 */
[----:B------:R-:W-:Y:S01]  /*d1d0*/  PRMT R46, R44, 0x7610, R46 ;  /* 0x000076102c2e7816 */ /* 0x000fe2000000002e */
[----:B------:R-:W-:Y:S01]  /*d1e0*/  IMAD.MOV.U32 R14, RZ, RZ, R13 ;  /* 0x000000ffff0e7224 */ /* 0x000fe200078e000d */
[----:B------:R-:W-:Y:S02]  /*d1f0*/  PRMT R60, R59, 0x7632, R60 ;  /* 0x000076323b3c7816 */ /* 0x000fe4000000003c */
.L_x_10303:
[----:B------:R-:W-:Y:S05]  /*d200*/  BSYNC B1 ;  /* 0x0000000000017941 */ /* 0x000fea0003800000 */
.L_x_10301:
        /* <DEDUP_REMOVED lines=11> */
.L_x_10305:
[----:B------:R-:W-:Y:S01]  /*d2c0*/  IMAD.MOV.U32 R36, RZ, RZ, R45 ;  /* 0x000000ffff247224 */ /* 0x000fe200078e002d */
[----:B------:R-:W-:Y:S01]  /*d2d0*/  PRMT R44, R46, 0x7610, R44 ;  /* 0x000076102e2c7816 */ /* 0x000fe2000000002c */
[----:B------:R-:W-:Y:S01]  /*d2e0*/  IMAD.MOV.U32 R13, RZ, RZ, R12 ;  /* 0x000000ffff0d7224 */ /* 0x000fe200078e000c */
[----:B------:R-:W-:Y:S02]  /*d2f0*/  PRMT R59, R59, 0x5410, R59 ;  /* 0x000054103b3b7816 */ /* 0x000fe4000000003b */
.L_x_10306:
[----:B------:R-:W-:Y:S05]  /*d300*/  BSYNC B1 ;  /* 0x0000000000017941 */ /* 0x000fea0003800000 */
.L_x_10304:
        /* <DEDUP_REMOVED lines=11> */
.L_x_10308:
[----:B------:R-:W-:Y:S01]  /*d3c0*/  IMAD.MOV.U32 R45, RZ, RZ, R36 ;  /* 0x000000ffff2d7224 */ /* 0x000fe200078e0024 */
[----:B------:R-:W-:Y:S01]  /*d3d0*/  PRMT R46, R44, 0x7610, R46 ;  /* 0x000076102c2e7816 */ /* 0x000fe2000000002e */
[----:B------:R-:W-:Y:S01]  /*d3e0*/  IMAD.MOV.U32 R12, RZ, RZ, R11 ;  /* 0x000000ffff0c7224 */ /* 0x000fe200078e000b */
[----:B------:R-:W-:Y:S02]  /*d3f0*/  PRMT R59, R63, 0x7610, R59 ;  /* 0x000076103f3b7816 */ /* 0x000fe4000000003b */
.L_x_10309:
[----:B------:R-:W-:Y:S05]  /*d400*/  BSYNC B1 ;  /* 0x0000000000017941 */ /* 0x000fea0003800000 */
.L_x_10307:
        /* <DEDUP_REMOVED lines=11> */
.L_x_10311:
[----:B------:R-:W-:Y:S01]  /*d4c0*/  IMAD.MOV.U32 R36, RZ, RZ, R45 ;  /* 0x000000ffff247224 */ /* 0x000fe200078e002d */
[----:B------:R-:W-:Y:S01]  /*d4d0*/  PRMT R44, R44, 0x5410, R46 ;  /* 0x000054102c2c7816 */ /* 0x000fe2000000002e */
[----:B------:R-:W-:Y:S01]  /*d4e0*/  IMAD.MOV.U32 R11, RZ, RZ, R10 ;  /* 0x000000ffff0b7224 */ /* 0x000fe200078e000a */
[----:B------:R-:W-:Y:S02]  /*d4f0*/  PRMT R63, R61, 0x7632, R63 ;  /* 0x000076323d3f7816 */ /* 0x000fe4000000003f */
.L_x_10312:
[----:B------:R-:W-:Y:S05]  /*d500*/  BSYNC B1 ;  /* 0x0000000000017941 */ /* 0x000fea0003800000 */
.L_x_10310:
        /* <DEDUP_REMOVED lines=11> */
.L_x_10314:
[----:B------:R-:W-:Y:S01]  /*d5c0*/  IMAD.MOV.U32 R45, RZ, RZ, R36 ;  /* 0x000000ffff2d7224 */ /* 0x000fe200078e0024 */
[----:B------:R-:W-:Y:S01]  /*d5d0*/  PRMT R44, R44, 0x7632, R44 ;  /* 0x000076322c2c7816 */ /* 0x000fe2000000002c */
[----:B------:R-:W-:Y:S01]  /*d5e0*/  IMAD.MOV.U32 R10, RZ, RZ, R9 ;  /* 0x000000ffff0a7224 */ /* 0x000fe200078e0009 */
[----:B------:R-:W-:Y:S02]  /*d5f0*/  PRMT R61, R61, 0x5410, R62 ;  /* 0x000054103d3d7816 */ /* 0x000fe4000000003e */
.L_x_10315:
[----:B------:R-:W-:Y:S05]  /*d600*/  BSYNC B1 ;  /* 0x0000000000017941 */ /* 0x000fea0003800000 */
.L_x_10313:
        /* <DEDUP_REMOVED lines=11> */
.L_x_10317:
[----:B------:R-:W-:Y:S01]  /*d6c0*/  IMAD.MOV.U32 R36, RZ, RZ, R45 ;  /* 0x000000ffff247224 */ /* 0x000fe200078e002d */
[----:B------:R-:W-:Y:S01]  /*d6d0*/  PRMT R44, R44, 0x5410, R44 ;  /* 0x000054102c2c7816 */ /* 0x000fe2000000002c */
[----:B------:R-:W-:Y:S01]  /*d6e0*/  IMAD.MOV.U32 R9, RZ, RZ, R8 ;  /* 0x000000ffff097224 */ /* 0x000fe200078e0008 */
[----:B------:R-:W-:Y:S02]  /*d6f0*/  PRMT R62, R61, 0x7610, R62 ;  /* 0x000076103d3e7816 */ /* 0x000fe4000000003e */
.L_x_10318:
[----:B------:R-:W-:Y:S05]  /*d700*/  BSYNC B1 ;  /* 0x0000000000017941 */ /* 0x000fea0003800000 */
.L_x_10316:
        /* <DEDUP_REMOVED lines=11> */
.L_x_10320:
[----:B------:R-:W-:Y:S01]  /*d7c0*/  IMAD.MOV.U32 R45, RZ, RZ, R36 ;  /* 0x000000ffff2d7224 */ /* 0x000fe200078e0024 */
[----:B------:R-:W-:Y:S01]  /*d7d0*/  PRMT R46, R46, 0x7610, R44 ;  /* 0x000076102e2e7816 */ /* 0x000fe2000000002c */
[----:B------:R-:W-:Y:S01]  /*d7e0*/  IMAD.MOV.U32 R8, RZ, RZ, R7 ;  /* 0x000000ffff087224 */ /* 0x000fe200078e0007 */
[----:B------:R-:W-:Y:S02]  /*d7f0*/  PRMT R61, R64, 0x7632, R61 ;  /* 0x00007632403d7816 */ /* 0x000fe4000000003d */
.L_x_10321:
[----:B------:R-:W-:Y:S05]  /*d800*/  BSYNC B1 ;  /* 0x0000000000017941 */ /* 0x000fea0003800000 */
.L_x_10319:
        /* <DEDUP_REMOVED lines=11> */
.L_x_10323:
[----:B------:R-:W-:Y:S01]  /*d8c0*/  IMAD.MOV.U32 R36, RZ, RZ, R45 ;  /* 0x000000ffff247224 */ /* 0x000fe200078e002d */
[----:B------:R-:W-:Y:S01]  /*d8d0*/  PRMT R44, R44, 0x7610, R46 ;  /* 0x000076102c2c7816 */ /* 0x000fe2000000002e */
[----:B------:R-:W-:Y:S01]  /*d8e0*/  IMAD.MOV.U32 R7, RZ, RZ, R6 ;  /* 0x000000ffff077224 */ /* 0x000fe200078e0006 */
[----:B------:R-:W-:Y:S02]  /*d8f0*/  PRMT R64, R64, 0x5410, R64 ;  /* 0x0000541040407816 */ /* 0x000fe40000000040 */
.L_x_10324:
[----:B------:R-:W-:Y:S05]  /*d900*/  BSYNC B1 ;  /* 0x0000000000017941 */ /* 0x000fea0003800000 */
.L_x_10322:
        /* <DEDUP_REMOVED lines=11> */
.L_x_10326:
[----:B------:R-:W-:Y:S01]  /*d9c0*/  IMAD.MOV.U32 R45, RZ, RZ, R36 ;  /* 0x000000ffff2d7224 */ /* 0x000fe200078e0024 */
[----:B------:R-:W-:Y:S01]  /*d9d0*/  PRMT R44, R44, 0x7632, R44 ;  /* 0x000076322c2c7816 */ /* 0x000fe2000000002c */
[----:B------:R-:W-:Y:S01]  /*d9e0*/  IMAD.MOV.U32 R6, RZ, RZ, R5 ;  /* 0x000000ffff067224 */ /* 0x000fe200078e0005 */
[----:B------:R-:W-:Y:S02]  /*d9f0*/  PRMT R64, R62, 0x7632, R64 ;  /* 0x000076323e407816 */ /* 0x000fe40000000040 */
.L_x_10327:
[----:B------:R-:W-:Y:S05]  /*da00*/  BSYNC B1 ;  /* 0x0000000000017941 */ /* 0x000fea0003800000 */
.L_x_10325:
        /* <DEDUP_REMOVED lines=11> */
.L_x_10329:
[----:B------:R-:W-:Y:S01]  /*dac0*/  PRMT R44, R44, 0x5410, R44 ;  /* 0x000054102c2c7816 */ /* 0x000fe2000000002c */
[----:B------:R-:W-:Y:S01]  /*dad0*/  IMAD.MOV.U32 R5, RZ, RZ, R4 ;  /* 0x000000ffff057224 */ /* 0x000fe200078e0004 */
[----:B------:R-:W-:Y:S01]  /*dae0*/  PRMT R62, R62, 0x7610, R63 ;  /* 0x000076103e3e7816 */ /* 0x000fe2000000003f */
[--C-:B------:R-:W-:Y:S01]  /*daf0*/  IMAD.MOV.U32 R36, RZ, RZ, R45.reuse ;  /* 0x000000ffff247224 */ /* 0x100fe200078e002d */
[----:B------:R-:W-:Y:S01]  /*db00*/  PRMT R63, R63, 0x5410, R44 ;  /* 0x000054103f3f7816 */ /* 0x000fe2000000002c */
[----:B------:R-:W-:Y:S02]  /*db10*/  IMAD.MOV.U32 R4, RZ, RZ, R45 ;  /* 0x000000ffff047224 */ /* 0x000fe400078e002d */
.L_x_10330:
[----:B------:R-:W-:Y:S05]  /*db20*/  BSYNC B1 ;  /* 0x0000000000017941 */ /* 0x000fea0003800000 */
.L_x_10328:
[----:B------:R-:W-:Y:S02]  /*db30*/  IADD3 R39, R39, 0x4, RZ ;  /* 0x0000000427277810 */ /* 0x000fe40007ffe0ff */
[----:B------:R-:W-:Y:S01]  /*db40*/  IADD3 R3, R3, 0x2, RZ ;  /* 0x0000000203037810 */ /* 0x000fe20007ffe0ff */
[----:B------:R-:W-:Y:S01]  /*db50*/  @!P1 CALL.REL.NOINC `(.L_x_10331) ;  /* 0x0000001000009944 */ /* 0x000fe20003c00000 */
[----:B------:R-:W-:Y:S05]  /*db60*/  BRA `(.L_x_10332) ;  /* 0xffffe01000007947 */ /* 0x000fea000383ffff */
.L_x_10331:
[----:B------:R-:W-:Y:S01]  /*db70*/  FADD.FTZ R2, R37, R2 ;  /* 0x0000000225027221 */ /* 0x000fe20000010000 */
[----:B------:R-:W-:Y:S01]  /*db80*/  PRMT R63, R63, 0x7610, R44 ;  /* 0x000076103f3f7816 */ /* 0x000fe2000000002c */
[----:B------:R-:W-:-:S02]  /*db90*/  IMAD.MOV.U32 R3, RZ, RZ, R38 ;  /* 0x000000ffff037224 */ /* 0x000fc400078e0026 */
[----:B------:R-:W-:Y:S02]  /*dba0*/  IMAD.MOV.U32 R4, RZ, RZ, R36 ;  /* 0x000000ffff047224 */ /* 0x000fe400078e0024 */
.L_x_10237:
[----:B------:R-:W-:Y:S05]  /*dbb0*/  BSYNC B0 ;  /* 0x0000000000007941 */ /* 0x000fea0003800000 */
.L_x_10236:
[----:B-1----:R-:W1:Y:S01]  /*dbc0*/  S2R R36, SR_TID.X ;  /* 0x0000000000247919 */ /* 0x002e620000002100 */
[----:B0-----:R-:W-:Y:S01]  /*dbd0*/  ISETP.NE.AND P0, PT, R42, RZ, PT ;  /* 0x000000ff2a00720c */ /* 0x001fe20003f05270 */
[----:B------:R-:W-:Y:S01]  /*dbe0*/  BSSY B0, `(.L_x_10333) ;  /* 0x0000022000007945 */ /* 0x000fe20003800000 */
[----:B-1----:R-:W-:-:S11]  /*dbf0*/  ISETP.NE.AND P1, PT, R36, RZ, PT ;  /* 0x000000ff2400720c */ /* 0x002fd60003f25270 */
[----:B------:R-:W-:Y:S05]  /*dc00*/  @P0 BRA `(.L_x_10334) ;  /* 0x000001f000000947 */ /* 0x000fea0003800000 */
[----:B------:R-:W-:Y:S01]  /*dc10*/  PRMT R36, R63, 0x7632, R62 ;  /* 0x000076323f247816 */ /* 0x000fe2000000003e */
[----:B------:R-:W-:Y:S01]  /*dc20*/  IMAD.MOV.U32 R37, RZ, RZ, R64 ;  /* 0x000000ffff257224 */ /* 0x000fe200078e0040 */
[C---:B------:R-:W-:Y:S01]  /*dc30*/  PRMT R38, R61.reuse, 0x5410, R62 ;  /* 0x000054103d267816 */ /* 0x040fe2000000003e */
[----:B------:R-:W-:Y:S01]  /*dc40*/  IMAD.MOV.U32 R42, RZ, RZ, R3 ;  /* 0x000000ffff2a7224 */ /* 0x000fe200078e0003 */
[----:B------:R-:W-:Y:S01]  /*dc50*/  PRMT R39, R61, 0x5432, R63 ;  /* 0x000054323d277816 */ /* 0x000fe2000000003f */
[----:B------:R-:W-:Y:S01]  /*dc60*/  IMAD.MOV.U32 R43, RZ, RZ, R2 ;  /* 0x000000ffff2b7224 */ /* 0x000fe200078e0002 */
[----:B------:R-:W-:Y:S04]  /*dc70*/  STS [0xc8], R0 ;  /* 0x0000c800ff007388 */ /* 0x000fe80000000800 */
[----:B------:R0:W-:Y:S04]  /*dc80*/  STS.128 [0x90], R36 ;  /* 0x00009024ff007388 */ /* 0x0001e80000000c00 */
[----:B------:R-:W-:Y:S04]  /*dc90*/  STS.64 [0x8], R42 ;  /* 0x0000082aff007388 */ /* 0x000fe80000000a00 */
[----:B------:R-:W-:Y:S04]  /*dca0*/  STS [0xcc], R52 ;  /* 0x0000cc34ff007388 */ /* 0x000fe80000000800 */
        /* <DEDUP_REMOVED lines=19> */
[----:B------:R-:W-:-:S05]  /*dde0*/  IMAD.MOV.U32 R37, RZ, RZ, R54 ;  /* 0x000000ffff257224 */ /* 0x000fca00078e0036 */
[----:B------:R0:W-:Y:S02]  /*ddf0*/  STS.64 [0xc0], R36 ;  /* 0x0000c024ff007388 */ /* 0x0001e40000000a00 */
.L_x_10334:
[----:B------:R-:W-:Y:S05]  /*de00*/  BSYNC B0 ;  /* 0x0000000000007941 */ /* 0x000fea0003800000 */
.L_x_10333:
[----:B------:R-:W-:Y:S06]  /*de10*/  BAR.SYNC.DEFER_BLOCKING 0x0 ;  /* 0x0000000000007b1d */ /* 0x000fec0000010000 */
[----:B------:R-:W-:Y:S05]  /*de20*/  @P1 EXIT ;  /* 0x000000000000194d */ /* 0x000fea0003800000 */
[----:B------:R-:W1:Y:S01]  /*de30*/  S2R R43, SR_CTAID.X ;  /* 0x00000000002b7919 */ /* 0x000e620000002500 */
[----:B0-----:R-:W-:Y:S02]  /*de40*/  IMAD.MOV.U32 R37, RZ, RZ, c[0x0][0x180] ;  /* 0x00006000ff257624 */ /* 0x001fe400078e00ff */
[----:B------:R-:W-:-:S03]  /*de50*/  IMAD.MOV.U32 R48, RZ, RZ, 0x4 ;  /* 0x00000004ff307424 */ /* 0x000fc600078e00ff */
[----:B------:R-:W-:Y:S01]  /*de60*/  ISETP.GE.AND P2, PT, R37, 0x1, PT ;  /* 0x000000012500780c */ /* 0x000fe20003f46270 */
[----:B-1----:R-:W-:-:S12]  /*de70*/  IMAD.WIDE R44, R43, R48, c[0x0][0x168] ;  /* 0x00005a002b2c7625 */ /* 0x002fd800078e0230 */
[----:B------:R-:W2:Y:S04]  /*de80*/  @P2 LDG.E.CONSTANT R36, [R44.64] ;  /* 0x000000042c242981 */ /* 0x000ea8000c1e9900 */
[----:B------:R-:W3:Y:S01]  /*de90*/  @P2 LDG.E.CONSTANT R42, [R44.64] ;  /* 0x000000042c2a2981 */ /* 0x000ee2000c1e9900 */
[----:B------:R0:W1:Y:S01]  /*dea0*/  MUFU.LG2 R38, R2 ;  /* 0x0000000200267308 */ /* 0x0000620000000c00 */
[----:B------:R-:W-:Y:S01]  /*deb0*/  ISETP.GE.AND P1, PT, R37, 0x2, PT ;  /* 0x000000022500780c */ /* 0x000fe20003f26270 */
[----:B------:R-:W-:-:S05]  /*dec0*/  HADD2.F32 R46, -RZ, R63.H1_H1 ;  /* 0x3000003fff2e7230 */ /* 0x000fca0000004100 */
[----:B------:R-:W-:Y:S01]  /*ded0*/  @P2 FADD.FTZ R47, R46, -R3 ;  /* 0x800000032e2f2221 */ /* 0x000fe20000010000 */
[----:B0-----:R-:W-:-:S06]  /*dee0*/  HADD2.F32 R2, -RZ, R62.H1_H1 ;  /* 0x3000003eff027230 */ /* 0x001fcc0000004100 */
[----:B------:R-:W4:Y:S01]  /*def0*/  @P1 LDG.E.CONSTANT R39, [R44.64] ;  /* 0x000000042c271981 */ /* 0x000f22000c1e9900 */
[----:B------:R-:W-:Y:S01]  /*df00*/  ISETP.GE.AND P0, PT, R37, 0x3, PT ;  /* 0x000000032500780c */ /* 0x000fe20003f06270 */
[----:B-1----:R-:W-:Y:S02]  /*df10*/  @P2 FFMA.FTZ R47, R38, -0.69314718246459960938, R47 ;  /* 0xbf317218262f2823 */ /* 0x002fe4000001002f */
[----:B------:R-:W-:Y:S02]  /*df20*/  IMAD.MOV.U32 R46, RZ, RZ, 0x2 ;  /* 0x00000002ff2e7424 */ /* 0x000fe400078e00ff */
[----:B--2---:R-:W-:Y:S02]  /*df30*/  @P2 FADD.FTZ R36, R36, R47 ;  /* 0x0000002f24242221 */ /* 0x004fe40000010000 */
[----:B------:R-:W-:Y:S02]  /*df40*/  IMAD R47, R43, c[0x0][0x180], RZ ;  /* 0x000060002b2f7a24 */ /* 0x000fe400078e02ff */
[----:B------:R-:W-:Y:S01]  /*df50*/  @P2 FADD.FTZ R43, R2, -R3 ;  /* 0x80000003022b2221 */ /* 0x000fe20000010000 */
[----:B------:R-:W-:Y:S01]  /*df60*/  @P2 F2FP.PACK_AB R36, RZ, R36 ;  /* 0x00000024ff24223e */ /* 0x000fe200000000ff */
[----:B------:R-:W-:-:S02]  /*df70*/  IMAD.SHL.U32 R47, R47, 0x2, RZ ;  /* 0x000000022f2f7824 */ /* 0x000fc400078e00ff */
[----:B------:R-:W-:Y:S02]  /*df80*/  @P2 FFMA.FTZ R43, R38, -0.69314718246459960938, R43 ;  /* 0xbf317218262b2823 */ /* 0x000fe4000001002b */
[----:B------:R-:W-:-:S04]  /*df90*/  IMAD.WIDE R48, R47, R48, c[0x0][0x170] ;  /* 0x00005c002f307625 */ /* 0x000fc800078e0230 */
[----:B---3--:R-:W-:Y:S01]  /*dfa0*/  @P2 FADD.FTZ R2, R42, R43 ;  /* 0x0000002b2a022221 */ /* 0x008fe20000010000 */
[----:B------:R-:W-:Y:S01]  /*dfb0*/  @P2 STG.E [R48.64], R4 ;  /* 0x0000000430002986 */ /* 0x000fe2000c101904 */
[----:B------:R-:W-:-:S03]  /*dfc0*/  IMAD.WIDE R46, R47, R46, c[0x0][0x178] ;  /* 0x00005e002f2e7625 */ /* 0x000fc600078e022e */
[----:B------:R-:W2:Y:S04]  /*dfd0*/  @P1 LDG.E.CONSTANT R42, [R44.64] ;  /* 0x000000042c2a1981 */ /* 0x000ea8000c1e9900 */
[----:B------:R0:W-:Y:S04]  /*dfe0*/  @P2 STG.E.U16 [R46.64], R36 ;  /* 0x000000242e002986 */ /* 0x0001e8000c101504 */
[----:B------:R-:W3:Y:S04]  /*dff0*/  @P0 LDG.E.CONSTANT R43, [R44.64] ;  /* 0x000000042c2b0981 */ /* 0x000ee8000c1e9900 */
[----:B0-----:R-:W5:Y:S01]  /*e000*/  @P0 LDG.E.CONSTANT R36, [R44.64] ;  /* 0x000000042c240981 */ /* 0x001f62000c1e9900 */
[----:B------:R-:W-:Y:S01]  /*e010*/  ISETP.GE.AND P4, PT, R37, 0x4, PT ;  /* 0x000000042500780c */ /* 0x000fe20003f86270 */
[----:B------:R-:W-:-:S02]  /*e020*/  HADD2.F32 R4, -RZ, R64.H0_H0 ;  /* 0x20000040ff047230 */ /* 0x000fc40000004100 */
[----:B------:R0:W-:Y:S03]  /*e030*/  @P2 STG.E [R48.64+0x4], R5 ;  /* 0x0000040530002986 */ /* 0x0001e6000c101904 */
[----:B------:R-:W-:Y:S01]  /*e040*/  @P1 FADD.FTZ R51, R4, -R3 ;  /* 0x8000000304331221 */ /* 0x000fe20000010000 */
[----:B------:R-:W-:-:S03]  /*e050*/  ISETP.GE.AND P3, PT, R37, 0x5, PT ;  /* 0x000000052500780c */ /* 0x000fc60003f66270 */
[----:B------:R-:W-:-:S03]  /*e060*/  @P1 FFMA.FTZ R4, R38, -0.69314718246459960938, R51 ;  /* 0xbf31721826041823 */ /* 0x000fc60000010033 */
[----:B0-----:R-:W5:Y:S01]  /*e070*/  @P4 LDG.E.CONSTANT R5, [R44.64] ;  /* 0x000000042c054981 */ /* 0x001f62000c1e9900 */
[----:B----4-:R-:W-:Y:S01]  /*e080*/  @P1 FADD.FTZ R4, R39, R4 ;  /* 0x0000000427041221 */ /* 0x010fe20000010000 */
[----:B------:R-:W-:Y:S02]  /*e090*/  @P2 F2FP.PACK_AB R2, RZ, R2 ;  /* 0x00000002ff02223e */ /* 0x000fe400000000ff */
[----:B------:R-:W4:Y:S01]  /*e0a0*/  @P4 LDG.E.CONSTANT R39, [R44.64] ;  /* 0x000000042c274981 */ /* 0x000f22000c1e9900 */
[----:B------:R-:W-:-:S03]  /*e0b0*/  HADD2.F32 R50, -RZ, R64.H1_H1 ;  /* 0x30000040ff327230 */ /* 0x000fc60000004100 */
[----:B------:R-:W-:Y:S02]  /*e0c0*/  @P2 STG.E.U16 [R46.64+0x2], R2 ;  /* 0x000002022e002986 */ /* 0x000fe4000c101504 */
[----:B------:R-:W-:Y:S02]  /*e0d0*/  @P1 FADD.FTZ R51, R50, -R3 ;  /* 0x8000000332331221 */ /* 0x000fe40000010000 */
[----:B------:R0:W-:Y:S01]  /*e0e0*/  @P1 STG.E [R48.64+0x8], R6 ;  /* 0x0000080630001986 */ /* 0x0001e2000c101904 */
[----:B------:R-:W-:Y:S01]  /*e0f0*/  HADD2.F32 R50, -RZ, R61.H0_H0 ;  /* 0x2000003dff327230 */ /* 0x000fe20000004100 */
[----:B------:R-:W-:Y:S01]  /*e100*/  @P1 FFMA.FTZ R51, R38, -0.69314718246459960938, R51 ;  /* 0xbf31721826331823 */ /* 0x000fe20000010033 */
[----:B------:R-:W-:Y:S02]  /*e110*/  @P1 F2FP.PACK_AB R4, RZ, R4 ;  /* 0x00000004ff04123e */ /* 0x000fe400000000ff */
[C---:B------:R-:W-:Y:S01]  /*e120*/  ISETP.GE.AND P6, PT, R37.reuse, 0x6, PT ;  /* 0x000000062500780c */ /* 0x040fe20003fc6270 */
[----:B0-----:R-:W4:Y:S01]  /*e130*/  @P3 LDG.E.CONSTANT R6, [R44.64] ;  /* 0x000000042c063981 */ /* 0x001f22000c1e9900 */
[----:B------:R-:W-:-:S03]  /*e140*/  ISETP.GE.AND P5, PT, R37, 0x7, PT ;  /* 0x000000072500780c */ /* 0x000fc60003fa6270 */
[----:B------:R-:W-:Y:S04]  /*e150*/  @P1 STG.E.U16 [R46.64+0x4], R4 ;  /* 0x000004042e001986 */ /* 0x000fe8000c101504 */
[----:B------:R0:W-:Y:S04]  /*e160*/  @P1 STG.E [R48.64+0xc], R7 ;  /* 0x00000c0730001986 */ /* 0x0001e8000c101904 */
[----:B0-----:R-:W4:Y:S01]  /*e170*/  @P6 LDG.E.CONSTANT R7, [R44.64] ;  /* 0x000000042c076981 */ /* 0x001f22000c1e9900 */
[----:B------:R-:W-:Y:S01]  /*e180*/  ISETP.GE.AND P2, PT, R37, 0x8, PT ;  /* 0x000000082500780c */ /* 0x000fe20003f46270 */
[----:B--2---:R-:W-:-:S02]  /*e190*/  @P1 FADD.FTZ R2, R42, R51 ;  /* 0x000000332a021221 */ /* 0x004fc40000010000 */
[----:B------:R-:W-:Y:S01]  /*e1a0*/  @P0 FADD.FTZ R51, R50, -R3 ;  /* 0x8000000332330221 */ /* 0x000fe20000010000 */
[----:B------:R-:W-:Y:S01]  /*e1b0*/  HADD2.F32 R50, -RZ, R62.H0_H0 ;  /* 0x2000003eff327230 */ /* 0x000fe20000004100 */
[----:B------:R-:W2:Y:S02]  /*e1c0*/  @P3 LDG.E.CONSTANT R42, [R44.64] ;  /* 0x000000042c2a3981 */ /* 0x000ea4000c1e9900 */
[----:B------:R-:W-:Y:S02]  /*e1d0*/  @P0 FFMA.FTZ R4, R38, -0.69314718246459960938, R51 ;  /* 0xbf31721826040823 */ /* 0x000fe40000010033 */
[----:B------:R-:W-:-:S04]  /*e1e0*/  @P0 FADD.FTZ R51, R50, -R3 ;  /* 0x8000000332330221 */ /* 0x000fc80000010000 */
[----:B------:R-:W-:Y:S02]  /*e1f0*/  @P0 FFMA.FTZ R51, R38, -0.69314718246459960938, R51 ;  /* 0xbf31721826330823 */ /* 0x000fe40000010033 */
[----:B---3--:R-:W-:Y:S02]  /*e200*/  @P0 FADD.FTZ R4, R43, R4 ;  /* 0x000000042b040221 */ /* 0x008fe40000010000 */
[----:B-----5:R-:W-:Y:S01]  /*e210*/  @P0 FADD.FTZ R50, R36, R51 ;  /* 0x0000003324320221 */ /* 0x020fe20000010000 */
[----:B------:R-:W3:Y:S04]  /*e220*/  @P6 LDG.E.CONSTANT R43, [R44.64] ;  /* 0x000000042c2b6981 */ /* 0x000ee8000c1e9900 */
[----:B------:R-:W5:Y:S01]  /*e230*/  @P5 LDG.E.CONSTANT R36, [R44.64] ;  /* 0x000000042c245981 */ /* 0x000f62000c1e9900 */
[----:B------:R-:W-:-:S02]  /*e240*/  @P1 F2FP.PACK_AB R2, RZ, R2 ;  /* 0x00000002ff02123e */ /* 0x000fc400000000ff */
[----:B------:R-:W-:Y:S01]  /*e250*/  @P0 F2FP.PACK_AB R4, RZ, R4 ;  /* 0x00000004ff04023e */ /* 0x000fe200000000ff */
[----:B------:R-:W5:Y:S04]  /*e260*/  @P2 LDG.E.CONSTANT R51, [R44.64] ;  /* 0x000000042c332981 */ /* 0x000f68000c1e9900 */
[----:B------:R-:W-:Y:S01]  /*e270*/  @P1 STG.E.U16 [R46.64+0x6], R2 ;  /* 0x000006022e001986 */ /* 0x000fe2000c101504 */
[----:B------:R-:W-:-:S03]  /*e280*/  ISETP.GE.AND P1, PT, R37, 0x9, PT ;  /* 0x000000092500780c */ /* 0x000fc60003f26270 */
[----:B------:R0:W-:Y:S04]  /*e290*/  @P0 STG.E [R48.64+0x10], R8 ;  /* 0x0000100830000986 */ /* 0x0001e8000c101904 */
[----:B0-----:R-:W5:Y:S01]  /*e2a0*/  @P5 LDG.E.CONSTANT R8, [R44.64] ;  /* 0x000000042c085981 */ /* 0x001f62000c1e9900 */
[----:B------:R-:W-:-:S03]  /*e2b0*/  @P0 F2FP.PACK_AB R2, RZ, R50 ;  /* 0x00000032ff02023e */ /* 0x000fc600000000ff */
[----:B------:R-:W-:Y:S04]  /*e2c0*/  @P0 STG.E.U16 [R46.64+0x8], R4 ;  /* 0x000008042e000986 */ /* 0x000fe8000c101504 */
[----:B------:R0:W-:Y:S04]  /*e2d0*/  @P0 STG.E [R48.64+0x14], R9 ;  /* 0x0000140930000986 */ /* 0x0001e8000c101904 */
[----:B------:R-:W-:Y:S04]  /*e2e0*/  @P0 STG.E.U16 [R46.64+0xa], R2 ;  /* 0x00000a022e000986 */ /* 0x000fe8000c101504 */
[----:B------:R1:W-:Y:S04]  /*e2f0*/  @P4 STG.E [R48.64+0x18], R10 ;  /* 0x0000180a30004986 */ /* 0x0003e8000c101904 */
[----:B------:R-:W5:Y:S04]  /*e300*/  @P2 LDG.E.CONSTANT R50, [R44.64] ;  /* 0x000000042c322981 */ /* 0x000f68000c1e9900 */
[----:B0-----:R-:W5:Y:S04]  /*e310*/  @P1 LDG.E.CONSTANT R9, [R44.64] ;  /* 0x000000042c091981 */ /* 0x001f68000c1e9900 */
[----:B-1----:R-:W5:Y:S01]  /*e320*/  @P1 LDG.E.CONSTANT R10, [R44.64] ;  /* 0x000000042c0a1981 */ /* 0x002f62000c1e9900 */
[----:B------:R-:W-:-:S02]  /*e330*/  HADD2.F32 R64, -RZ, R63.H0_H0 ;  /* 0x2000003fff407230 */ /* 0x000fc40000004100 */
[----:B------:R-:W-:-:S03]  /*e340*/  HADD2.F32 R62, -RZ, R61.H1_H1 ;  /* 0x3000003dff3e7230 */ /* 0x000fc60000004100 */
[--C-:B------:R-:W-:Y:S02]  /*e350*/  @P4 FADD.FTZ R61, R64, -R3.reuse ;  /* 0x80000003403d4221 */ /* 0x100fe40000010000 */
[----:B------:R-:W-:Y:S02]  /*e360*/  @P4 FADD.FTZ R63, R62, -R3 ;  /* 0x800000033e3f4221 */ /* 0x000fe40000010000 */
[C---:B------:R-:W-:Y:S02]  /*e370*/  @P4 FFMA.FTZ R4, R38.reuse, -0.69314718246459960938, R61 ;  /* 0xbf31721826044823 */ /* 0x040fe4000001003d */
[----:B------:R-:W-:Y:S02]  /*e380*/  @P4 FFMA.FTZ R62, R38, -0.69314718246459960938, R63 ;  /* 0xbf317218263e4823 */ /* 0x000fe4000001003f */
[----:B------:R-:W-:Y:S01]  /*e390*/  @P4 FADD.FTZ R5, R5, R4 ;  /* 0x0000000405054221 */ /* 0x000fe20000010000 */
[----:B------:R-:W-:Y:S01]  /*e3a0*/  HADD2.F32 R4, -RZ, R59.H0_H0 ;  /* 0x2000003bff047230 */ /* 0x000fe20000004100 */
[----:B----4-:R-:W-:-:S04]  /*e3b0*/  @P4 FADD.FTZ R2, R39, R62 ;  /* 0x0000003e27024221 */ /* 0x010fc80000010000 */
[----:B------:R-:W-:Y:S01]  /*e3c0*/  @P3 FADD.FTZ R39, R4, -R3 ;  /* 0x8000000304273221 */ /* 0x000fe20000010000 */
[----:B------:R-:W-:-:S03]  /*e3d0*/  @P4 F2FP.PACK_AB R2, RZ, R2 ;  /* 0x00000002ff02423e */ /* 0x000fc600000000ff */
[----:B------:R-:W-:Y:S01]  /*e3e0*/  @P3 FFMA.FTZ R39, R38, -0.69314718246459960938, R39 ;  /* 0xbf31721826273823 */ /* 0x000fe20000010027 */
[----:B------:R-:W-:Y:S01]  /*e3f0*/  HADD2.F32 R4, -RZ, R59.H1_H1 ;  /* 0x3000003bff047230 */ /* 0x000fe20000004100 */
[----:B------:R0:W-:Y:S02]  /*e400*/  @P4 STG.E.U16 [R46.64+0xc], R2 ;  /* 0x00000c022e004986 */ /* 0x0001e4000c101504 */
[----:B------:R-:W-:Y:S01]  /*e410*/  @P3 FADD.FTZ R6, R6, R39 ;  /* 0x0000002706063221 */ /* 0x000fe20000010000 */
[----:B------:R-:W-:Y:S01]  /*e420*/  ISETP.GE.AND P0, PT, R37, 0xa, PT ;  /* 0x0000000a2500780c */ /* 0x000fe20003f06270 */
[----:B------:R-:W-:Y:S01]  /*e430*/  @P3 FADD.FTZ R39, R4, -R3 ;  /* 0x8000000304273221 */ /* 0x000fe20000010000 */
[----:B------:R-:W-:Y:S02]  /*e440*/  @P4 F2FP.PACK_AB R5, RZ, R5 ;  /* 0x00000005ff05423e */ /* 0x000fe400000000ff */
[----:B------:R-:W-:Y:S01]  /*e450*/  @P3 F2FP.PACK_AB R4, RZ, R6 ;  /* 0x00000006ff04323e */ /* 0x000fe200000000ff */
[----:B------:R-:W-:-:S02]  /*e460*/  HADD2.F32 R6, -RZ, R60.H1_H1 ;  /* 0x3000003cff067230 */ /* 0x000fc40000004100 */
[----:B0-----:R-:W-:Y:S01]  /*e470*/  HADD2.F32 R2, -RZ, R60.H0_H0 ;  /* 0x2000003cff027230 */ /* 0x001fe20000004100 */
[----:B------:R0:W-:Y:S02]  /*e480*/  @P4 STG.E [R48.64+0x1c], R11 ;  /* 0x00001c0b30004986 */ /* 0x0001e4000c101904 */
[--C-:B------:R-:W-:Y:S02]  /*e490*/  @P6 FADD.FTZ R59, R6, -R3.reuse ;  /* 0x80000003063b6221 */ /* 0x100fe40000010000 */
[----:B------:R1:W-:Y:S01]  /*e4a0*/  @P4 STG.E.U16 [R46.64+0xe], R5 ;  /* 0x00000e052e004986 */ /* 0x0003e2000c101504 */
[----:B------:R-:W-:Y:S01]  /*e4b0*/  ISETP.GE.AND P4, PT, R37, 0xb, PT ;  /* 0x0000000b2500780c */ /* 0x000fe20003f86270 */
[----:B0-----:R-:W-:Y:S01]  /*e4c0*/  @P6 FADD.FTZ R11, R2, -R3 ;  /* 0x80000003020b6221 */ /* 0x001fe20000010000 */
[----:B------:R-:W-:Y:S01]  /*e4d0*/  HADD2.F32 R2, -RZ, R57.H0_H0 ;  /* 0x20000039ff027230 */ /* 0x000fe20000004100 */
[----:B------:R0:W-:Y:S02]  /*e4e0*/  @P3 STG.E [R48.64+0x20], R12 ;  /* 0x0000200c30003986 */ /* 0x0001e4000c101904 */
[----:B------:R-:W-:-:S02]  /*e4f0*/  @P6 FFMA.FTZ R6, R38, -0.69314718246459960938, R11 ;  /* 0xbf31721826066823 */ /* 0x000fc4000001000b */
[----:B------:R-:W-:Y:S01]  /*e500*/  @P5 FADD.FTZ R11, R2, -R3 ;  /* 0x80000003020b5221 */ /* 0x000fe20000010000 */
[----:B-1----:R-:W4:Y:S01]  /*e510*/  @P0 LDG.E.CONSTANT R5, [R44.64] ;  /* 0x000000042c050981 */ /* 0x002f22000c1e9900 */
[C---:B------:R-:W-:Y:S02]  /*e520*/  @P3 FFMA.FTZ R39, R38.reuse, -0.69314718246459960938, R39 ;  /* 0xbf31721826273823 */ /* 0x040fe40000010027 */
[C---:B------:R-:W-:Y:S01]  /*e530*/  @P5 FFMA.FTZ R11, R38.reuse, -0.69314718246459960938, R11 ;  /* 0xbf317218260b5823 */ /* 0x040fe2000001000b */
[----:B------:R-:W4:Y:S01]  /*e540*/  @P0 LDG.E.CONSTANT R2, [R44.64] ;  /* 0x000000042c020981 */ /* 0x000f22000c1e9900 */
[----:B0-----:R-:W-:-:S04]  /*e550*/  @P6 FFMA.FTZ R12, R38, -0.69314718246459960938, R59 ;  /* 0xbf317218260c6823 */ /* 0x001fc8000001003b */
[----:B------:R-:W-:Y:S01]  /*e560*/  @P6 FADD.FTZ R7, R7, R12 ;  /* 0x0000000c07076221 */ /* 0x000fe20000010000 */
[----:B------:R-:W-:Y:S01]  /*e570*/  HADD2.F32 R12, -RZ, R57.H1_H1 ;  /* 0x30000039ff0c7230 */ /* 0x000fe20000004100 */
[----:B------:R0:W-:Y:S03]  /*e580*/  @P3 STG.E.U16 [R46.64+0x10], R4 ;  /* 0x000010042e003986 */ /* 0x0001e6000c101504 */
[----:B------:R-:W-:Y:S01]  /*e590*/  @P6 F2FP.PACK_AB R7, RZ, R7 ;  /* 0x00000007ff07623e */ /* 0x000fe200000000ff */
[----:B------:R1:W-:Y:S04]  /*e5a0*/  @P3 STG.E [R48.64+0x24], R13 ;  /* 0x0000240d30003986 */ /* 0x0003e8000c101904 */
[----:B0-----:R-:W4:Y:S01]  /*e5b0*/  @P4 LDG.E.CONSTANT R4, [R44.64] ;  /* 0x000000042c044981 */ /* 0x001f22000c1e9900 */
[----:B-1----:R-:W-:Y:S01]  /*e5c0*/  @P5 FADD.FTZ R13, R12, -R3 ;  /* 0x800000030c0d5221 */ /* 0x002fe20000010000 */
[----:B------:R-:W-:-:S03]  /*e5d0*/  HADD2.F32 R12, -RZ, R58.H1_H1 ;  /* 0x3000003aff0c7230 */ /* 0x000fc60000004100 */
[----:B------:R-:W-:Y:S02]  /*e5e0*/  @P5 FFMA.FTZ R13, R38, -0.69314718246459960938, R13 ;  /* 0xbf317218260d5823 */ /* 0x000fe4000001000d */
[----:B--2---:R-:W-:-:S05]  /*e5f0*/  @P3 FADD.FTZ R39, R42, R39 ;  /* 0x000000272a273221 */ /* 0x004fca0000010000 */
[----:B------:R-:W-:Y:S01]  /*e600*/  @P3 F2FP.PACK_AB R39, RZ, R39 ;  /* 0x00000027ff27323e */ /* 0x000fe200000000ff */
[----:B---3--:R-:W-:Y:S02]  /*e610*/  @P6 FADD.FTZ R6, R43, R6 ;  /* 0x000000062b066221 */ /* 0x008fe40000010000 */
[----:B-----5:R-:W-:-:S03]  /*e620*/  @P5 FADD.FTZ R11, R36, R11 ;  /* 0x0000000b240b5221 */ /* 0x020fc60000010000 */
[----:B------:R-:W-:Y:S01]  /*e630*/  @P6 F2FP.PACK_AB R6, RZ, R6 ;  /* 0x00000006ff06623e */ /* 0x000fe200000000ff */
[----:B------:R-:W-:Y:S01]  /*e640*/  @P3 STG.E.U16 [R46.64+0x12], R39 ;  /* 0x000012272e003986 */ /* 0x000fe2000c101504 */
[----:B------:R-:W-:Y:S02]  /*e650*/  PRMT R36, R7, 0x7610, R36 ;  /* 0x0000761007247816 */ /* 0x000fe40000000024 */
[----:B------:R-:W-:Y:S01]  /*e660*/  @P5 F2FP.PACK_AB R11, RZ, R11 ;  /* 0x0000000bff0b523e */ /* 0x000fe200000000ff */
[----:B------:R0:W-:Y:S01]  /*e670*/  @P6 STG.E [R48.64+0x28], R14 ;  /* 0x0000280e30006986 */ /* 0x0001e2000c101904 */
[----:B------:R-:W-:-:S03]  /*e680*/  ISETP.GE.AND P3, PT, R37, 0xc, PT ;  /* 0x0000000c2500780c */ /* 0x000fc60003f66270 */
[----:B------:R1:W-:Y:S04]  /*e690*/  @P6 STG.E.U16 [R46.64+0x14], R6 ;  /* 0x000014062e006986 */ /* 0x0003e8000c101504 */
[----:B------:R2:W-:Y:S01]  /*e6a0*/  @P6 STG.E [R48.64+0x2c], R15 ;  /* 0x00002c0f30006986 */ /* 0x0005e2000c101904 */
[----:B0-----:R-:W-:-:S03]  /*e6b0*/  PRMT R14, R11, 0x7610, R14 ;  /* 0x000076100b0e7816 */ /* 0x001fc6000000000e */
[----:B------:R-:W3:Y:S01]  /*e6c0*/  @P4 LDG.E.CONSTANT R7, [R44.64] ;  /* 0x000000042c074981 */ /* 0x000ee2000c1e9900 */
[----:B-1----:R-:W-:-:S03]  /*e6d0*/  HADD2.F32 R6, -RZ, R58.H0_H0 ;  /* 0x2000003aff067230 */ /* 0x002fc60000004100 */
[----:B------:R-:W-:Y:S01]  /*e6e0*/  @P6 STG.E.U16 [R46.64+0x16], R36 ;  /* 0x000016242e006986 */ /* 0x000fe2000c101504 */
[----:B------:R-:W-:Y:S01]  /*e6f0*/  @P5 FADD.FTZ R8, R8, R13 ;  /* 0x0000000d08085221 */ /* 0x000fe20000010000 */
[----:B------:R-:W-:Y:S01]  /*e700*/  ISETP.GE.AND P6, PT, R37, 0xd, PT ;  /* 0x0000000d2500780c */ /* 0x000fe20003fc6270 */
[----:B------:R-:W-:Y:S01]  /*e710*/  @P2 FADD.FTZ R13, R12, -R3 ;  /* 0x800000030c0d2221 */ /* 0x000fe20000010000 */
[----:B------:R-:W-:Y:S01]  /*e720*/  @P5 STG.E [R48.64+0x30], R16 ;  /* 0x0000301030005986 */ /* 0x000fe2000c101904 */
[----:B------:R-:W-:-:S03]  /*e730*/  HADD2.F32 R12, -RZ, R55.H0_H0 ;  /* 0x20000037ff0c7230 */ /* 0x000fc60000004100 */
[----:B------:R0:W-:Y:S01]  /*e740*/  @P5 STG.E.U16 [R46.64+0x18], R14 ;  /* 0x0000180e2e005986 */ /* 0x0001e2000c101504 */
[----:B------:R-:W-:Y:S01]  /*e750*/  @P5 F2FP.PACK_AB R8, RZ, R8 ;  /* 0x00000008ff08523e */ /* 0x000fe200000000ff */
[--C-:B------:R-:W-:Y:S02]  /*e760*/  @P2 FADD.FTZ R11, R6, -R3.reuse ;  /* 0x80000003060b2221 */ /* 0x100fe40000010000 */
[----:B--2---:R-:W-:Y:S01]  /*e770*/  @P1 FADD.FTZ R15, R12, -R3 ;  /* 0x800000030c0f1221 */ /* 0x004fe20000010000 */
[----:B------:R1:W-:Y:S01]  /*e780*/  @P5 STG.E [R48.64+0x34], R17 ;  /* 0x0000341130005986 */ /* 0x0003e2000c101904 */
[----:B------:R-:W-:Y:S01]  /*e790*/  PRMT R39, R8, 0x7610, R39 ;  /* 0x0000761008277816 */ /* 0x000fe20000000027 */
[----:B0-----:R-:W-:Y:S02]  /*e7a0*/  HADD2.F32 R14, -RZ, R55.H1_H1 ;  /* 0x30000037ff0e7230 */ /* 0x001fe40000004100 */
[----:B------:R-:W2:Y:S01]  /*e7b0*/  @P3 LDG.E.CONSTANT R6, [R44.64] ;  /* 0x000000042c063981 */ /* 0x000ea2000c1e9900 */
[----:B------:R-:W-:-:S02]  /*e7c0*/  @P2 FFMA.FTZ R8, R38, -0.69314718246459960938, R11 ;  /* 0xbf31721826082823 */ /* 0x000fc4000001000b */
[----:B-1----:R-:W-:Y:S01]  /*e7d0*/  @P1 FADD.FTZ R17, R14, -R3 ;  /* 0x800000030e111221 */ /* 0x002fe20000010000 */
[----:B------:R-:W5:Y:S01]  /*e7e0*/  @P6 LDG.E.CONSTANT R12, [R44.64] ;  /* 0x000000042c0c6981 */ /* 0x000f62000c1e9900 */
[C---:B------:R-:W-:Y:S02]  /*e7f0*/  @P1 FFMA.FTZ R15, R38.reuse, -0.69314718246459960938, R15 ;  /* 0xbf317218260f1823 */ /* 0x040fe4000001000f */
[C---:B------:R-:W-:Y:S01]  /*e800*/  @P2 FFMA.FTZ R13, R38.reuse, -0.69314718246459960938, R13 ;  /* 0xbf317218260d2823 */ /* 0x040fe2000001000d */
[----:B------:R0:W-:Y:S01]  /*e810*/  @P5 STG.E.U16 [R46.64+0x1a], R39 ;  /* 0x00001a272e005986 */ /* 0x0001e2000c101504 */
[----:B------:R-:W-:Y:S01]  /*e820*/  @P1 FFMA.FTZ R14, R38, -0.69314718246459960938, R17 ;  /* 0xbf317218260e1823 */ /* 0x000fe20000010011 */
[----:B------:R-:W-:Y:S01]  /*e830*/  ISETP.GE.AND P5, PT, R37, 0xe, PT ;  /* 0x0000000e2500780c */ /* 0x000fe20003fa6270 */
[----:B------:R-:W-:Y:S01]  /*e840*/  @P2 FADD.FTZ R51, R51, R8 ;  /* 0x0000000833332221 */ /* 0x000fe20000010000 */
[----:B------:R-:W5:Y:S01]  /*e850*/  @P6 LDG.E.CONSTANT R11, [R44.64] ;  /* 0x000000042c0b6981 */ /* 0x000f62000c1e9900 */
[----:B------:R-:W-:-:S02]  /*e860*/  @P1 FADD.FTZ R10, R10, R15 ;  /* 0x0000000f0a0a1221 */ /* 0x000fc40000010000 */
[----:B------:R-:W-:Y:S02]  /*e870*/  @P2 FADD.FTZ R13, R50, R13 ;  /* 0x0000000d320d2221 */ /* 0x000fe40000010000 */
[----:B------:R-:W-:Y:S01]  /*e880*/  @P1 FADD.FTZ R9, R9, R14 ;  /* 0x0000000e09091221 */ /* 0x000fe20000010000 */
[----:B------:R-:W-:Y:S01]  /*e890*/  @P2 F2FP.PACK_AB R51, RZ, R51 ;  /* 0x00000033ff33223e */ /* 0x000fe200000000ff */
[----:B------:R-:W5:Y:S01]  /*e8a0*/  @P3 LDG.E.CONSTANT R8, [R44.64] ;  /* 0x000000042c083981 */ /* 0x000f62000c1e9900 */
[----:B------:R-:W-:Y:S02]  /*e8b0*/  @P1 F2FP.PACK_AB R10, RZ, R10 ;  /* 0x0000000aff0a123e */ /* 0x000fe400000000ff */
[----:B------:R-:W-:Y:S01]  /*e8c0*/  @P2 F2FP.PACK_AB R13, RZ, R13 ;  /* 0x0000000dff0d223e */ /* 0x000fe200000000ff */
[----:B------:R-:W-:Y:S01]  /*e8d0*/  @P2 STG.E [R48.64+0x38], R18 ;  /* 0x0000381230002986 */ /* 0x000fe2000c101904 */
[----:B------:R-:W-:Y:S02]  /*e8e0*/  @P1 F2FP.PACK_AB R9, RZ, R9 ;  /* 0x00000009ff09123e */ /* 0x000fe400000000ff */
[----:B------:R-:W-:Y:S01]  /*e8f0*/  PRMT R36, R10, 0x7610, R36 ;  /* 0x000076100a247816 */ /* 0x000fe20000000024 */
[----:B------:R-:W-:Y:S01]  /*e900*/  @P2 STG.E.U16 [R46.64+0x1c], R51 ;  /* 0x00001c332e002986 */ /* 0x000fe2000c101504 */
[----:B0-----:R-:W-:-:S03]  /*e910*/  PRMT R39, R9, 0x7610, R39 ;  /* 0x0000761009277816 */ /* 0x001fc60000000027 */
[----:B------:R-:W-:Y:S04]  /*e920*/  @P2 STG.E [R48.64+0x3c], R19 ;  /* 0x00003c1330002986 */ /* 0x000fe8000c101904 */
[----:B------:R0:W-:Y:S01]  /*e930*/  @P2 STG.E.U16 [R46.64+0x1e], R13 ;  /* 0x00001e0d2e002986 */ /* 0x0001e2000c101504 */
[----:B------:R-:W-:-:S03]  /*e940*/  ISETP.GE.AND P2, PT, R37, 0xf, PT ;  /* 0x0000000f2500780c */ /* 0x000fc60003f46270 */
[----:B------:R1:W-:Y:S04]  /*e950*/  @P1 STG.E [R48.64+0x40], R20 ;  /* 0x0000401430001986 */ /* 0x0003e8000c101904 */
[----:B------:R-:W5:Y:S04]  /*e960*/  @P5 LDG.E.CONSTANT R9, [R44.64] ;  /* 0x000000042c095981 */ /* 0x000f68000c1e9900 */
[----:B------:R-:W-:Y:S04]  /*e970*/  @P1 STG.E.U16 [R46.64+0x20], R36 ;  /* 0x000020242e001986 */ /* 0x000fe8000c101504 */
[----:B------:R-:W-:Y:S04]  /*e980*/  @P1 STG.E [R48.64+0x44], R21 ;  /* 0x0000441530001986 */ /* 0x000fe8000c101904 */
[----:B------:R-:W-:Y:S01]  /*e990*/  @P1 STG.E.U16 [R46.64+0x22], R39 ;  /* 0x000022272e001986 */ /* 0x000fe2000c101504 */
[----:B------:R-:W-:-:S03]  /*e9a0*/  ISETP.GE.AND P1, PT, R37, 0x10, PT ;  /* 0x000000102500780c */ /* 0x000fc60003f26270 */
[----:B------:R-:W5:Y:S04]  /*e9b0*/  @P5 LDG.E.CONSTANT R15, [R44.64] ;  /* 0x000000042c0f5981 */ /* 0x000f68000c1e9900 */
[----:B------:R-:W5:Y:S04]  /*e9c0*/  @P2 LDG.E.CONSTANT R14, [R44.64] ;  /* 0x000000042c0e2981 */ /* 0x000f68000c1e9900 */
[----:B0-----:R-:W5:Y:S04]  /*e9d0*/  @P2 LDG.E.CONSTANT R13, [R44.64] ;  /* 0x000000042c0d2981 */ /* 0x001f68000c1e9900 */
[----:B------:R-:W5:Y:S01]  /*e9e0*/  @P1 LDG.E.CONSTANT R10, [R44.64] ;  /* 0x000000042c0a1981 */ /* 0x000f62000c1e9900 */
[----:B------:R-:W-:-:S02]  /*e9f0*/  HADD2.F32 R16, -RZ, R56.H0_H0 ;  /* 0x20000038ff107230 */ /* 0x000fc40000004100 */
[----:B------:R-:W-:-:S03]  /*ea00*/  HADD2.F32 R18, -RZ, R56.H1_H1 ;  /* 0x30000038ff127230 */ /* 0x000fc60000004100 */
[----:B------:R-:W-:Y:S01]  /*ea10*/  @P0 FADD.FTZ R17, R16, -R3 ;  /* 0x8000000310110221 */ /* 0x000fe20000010000 */
[----:B-1----:R-:W-:-:S03]  /*ea20*/  HADD2.F32 R20, -RZ, R40.H0_H0 ;  /* 0x20000028ff147230 */ /* 0x002fc60000004100 */
[----:B------:R-:W-:Y:S02]  /*ea30*/  @P0 FFMA.FTZ R16, R38, -0.69314718246459960938, R17 ;  /* 0xbf31721826100823 */ /* 0x000fe40000010011 */
[--C-:B------:R-:W-:Y:S02]  /*ea40*/  @P0 FADD.FTZ R17, R18, -R3.reuse ;  /* 0x8000000312110221 */ /* 0x100fe40000010000 */
[----:B----4-:R-:W-:Y:S02]  /*ea50*/  @P0 FADD.FTZ R5, R5, R16 ;  /* 0x0000001005050221 */ /* 0x010fe40000010000 */
[----:B------:R-:W-:Y:S02]  /*ea60*/  @P4 FADD.FTZ R19, R20, -R3 ;  /* 0x8000000314134221 */ /* 0x000fe40000010000 */
[C---:B------:R-:W-:Y:S01]  /*ea70*/  @P0 FFMA.FTZ R17, R38.reuse, -0.69314718246459960938, R17 ;  /* 0xbf31721826110823 */ /* 0x040fe20000010011 */
[----:B------:R-:W-:Y:S01]  /*ea80*/  @P0 F2FP.PACK_AB R5, RZ, R5 ;  /* 0x00000005ff05023e */ /* 0x000fe200000000ff */
[----:B------:R-:W-:Y:S01]  /*ea90*/  HADD2.F32 R16, -RZ, R40.H1_H1 ;  /* 0x30000028ff107230 */ /* 0x000fe20000004100 */
[----:B------:R-:W-:-:S02]  /*eaa0*/  @P4 FFMA.FTZ R19, R38, -0.69314718246459960938, R19 ;  /* 0xbf31721826134823 */ /* 0x000fc40000010013 */
[--C-:B------:R-:W-:Y:S01]  /*eab0*/  @P0 FADD.FTZ R2, R2, R17.reuse ;  /* 0x0000001102020221 */ /* 0x100fe20000010000 */
[----:B------:R-:W-:Y:S01]  /*eac0*/  PRMT R17, R5, 0x7610, R17 ;  /* 0x0000761005117816 */ /* 0x000fe20000000011 */
[----:B------:R-:W-:Y:S02]  /*ead0*/  @P4 FADD.FTZ R4, R4, R19 ;  /* 0x0000001304044221 */ /* 0x000fe40000010000 */
[----:B------:R-:W-:Y:S01]  /*eae0*/  @P4 FADD.FTZ R5, R16, -R3 ;  /* 0x8000000310054221 */ /* 0x000fe20000010000 */
[----:B------:R-:W-:Y:S02]  /*eaf0*/  @P0 F2FP.PACK_AB R2, RZ, R2 ;  /* 0x00000002ff02023e */ /* 0x000fe400000000ff */
[----:B------:R-:W-:Y:S01]  /*eb00*/  @P4 F2FP.PACK_AB R4, RZ, R4 ;  /* 0x00000004ff04423e */ /* 0x000fe200000000ff */
[----:B------:R-:W-:Y:S01]  /*eb10*/  @P4 FFMA.FTZ R16, R38, -0.69314718246459960938, R5 ;  /* 0xbf31721826104823 */ /* 0x000fe20000010005 */
[----:B------:R-:W-:Y:S01]  /*eb20*/  PRMT R18, R2, 0x7610, R18 ;  /* 0x0000761002127816 */ /* 0x000fe20000000012 */
[----:B------:R-:W-:Y:S01]  /*eb30*/  HADD2.F32 R2, -RZ, R41.H0_H0 ;  /* 0x20000029ff027230 */ /* 0x000fe20000004100 */
[----:B------:R-:W-:Y:S01]  /*eb40*/  PRMT R19, R4, 0x7610, R19 ;  /* 0x0000761004137816 */ /* 0x000fe20000000013 */
[----:B------:R-:W-:Y:S01]  /*eb50*/  HADD2.F32 R4, -RZ, R53.H0_H0 ;  /* 0x20000035ff047230 */ /* 0x000fe20000004100 */
[----:B------:R-:W-:Y:S02]  /*eb60*/  @P0 STG.E [R48.64+0x48], R22 ;  /* 0x0000481630000986 */ /* 0x000fe4000c101904 */
[----:B------:R-:W-:Y:S01]  /*eb70*/  @P3 FADD.FTZ R5, R2, -R3 ;  /* 0x8000000302053221 */ /* 0x000fe20000010000 */
[----:B------:R-:W-:Y:S01]  /*eb80*/  HADD2.F32 R2, -RZ, R41.H1_H1 ;  /* 0x30000029ff027230 */ /* 0x000fe20000004100 */
[----:B------:R0:W-:Y:S02]  /*eb90*/  @P0 STG.E.U16 [R46.64+0x24], R17 ;  /* 0x000024112e000986 */ /* 0x0001e4000c101504 */
[----:B------:R-:W-:-:S02]  /*eba0*/  @P3 FFMA.FTZ R5, R38, -0.69314718246459960938, R5 ;  /* 0xbf31721826053823 */ /* 0x000fc40000010005 */
[----:B------:R1:W-:Y:S01]  /*ebb0*/  @P0 STG.E [R48.64+0x4c], R23 ;  /* 0x00004c1730000986 */ /* 0x0003e2000c101904 */
[----:B0-----:R-:W-:Y:S01]  /*ebc0*/  @P6 FADD.FTZ R17, R4, -R3 ;  /* 0x8000000304116221 */ /* 0x001fe20000010000 */
[----:B------:R-:W-:Y:S02]  /*ebd0*/  HADD2.F32 R4, -RZ, R54.H0_H0 ;  /* 0x20000036ff047230 */ /* 0x000fe40000004100 */
[----:B------:R-:W-:Y:S04]  /*ebe0*/  @P0 STG.E.U16 [R46.64+0x26], R18 ;  /* 0x000026122e000986 */ /* 0x000fe8000c101504 */
[----:B------:R-:W-:Y:S04]  /*ebf0*/  @P4 STG.E [R48.64+0x50], R24 ;  /* 0x0000501830004986 */ /* 0x000fe8000c101904 */
[----:B------:R0:W-:Y:S04]  /*ec00*/  @P4 STG.E.U16 [R46.64+0x28], R19 ;  /* 0x000028132e004986 */ /* 0x0001e8000c101504 */
[----:B------:R-:W-:Y:S01]  /*ec10*/  @P4 STG.E [R48.64+0x54], R25 ;  /* 0x0000541930004986 */ /* 0x000fe2000c101904 */
[----:B---3--:R-:W-:-:S05]  /*ec20*/  @P4 FADD.FTZ R7, R7, R16 ;  /* 0x0000001007074221 */ /* 0x008fca0000010000 */
[----:B------:R-:W-:-:S04]  /*ec30*/  @P4 F2FP.PACK_AB R7, RZ, R7 ;  /* 0x00000007ff07423e */ /* 0x000fc800000000ff */
[----:B-1----:R-:W-:Y:S01]  /*ec40*/  PRMT R23, R7, 0x7610, R23 ;  /* 0x0000761007177816 */ /* 0x002fe20000000017 */
[----:B------:R-:W-:Y:S02]  /*ec50*/  @P3 FADD.FTZ R7, R2, -R3 ;  /* 0x8000000302073221 */ /* 0x000fe40000010000 */
[C---:B------:R-:W-:Y:S02]  /*ec60*/  @P6 FFMA.FTZ R2, R38.reuse, -0.69314718246459960938, R17 ;  /* 0xbf31721826026823 */ /* 0x040fe40000010011 */
[----:B------:R-:W-:Y:S02]  /*ec70*/  @P3 FFMA.FTZ R7, R38, -0.69314718246459960938, R7 ;  /* 0xbf31721826073823 */ /* 0x000fe40000010007 */
[----:B--2---:R-:W-:-:S05]  /*ec80*/  @P3 FADD.FTZ R5, R6, R5 ;  /* 0x0000000506053221 */ /* 0x004fca0000010000 */
[----:B------:R-:W-:Y:S01]  /*ec90*/  @P3 F2FP.PACK_AB R5, RZ, R5 ;  /* 0x00000005ff05323e */ /* 0x000fe200000000ff */
[----:B------:R-:W-:Y:S01]  /*eca0*/  HADD2.F32 R16, -RZ, R53.H1_H1 ;  /* 0x30000035ff107230 */ /* 0x000fe20000004100 */
[----:B-----5:R-:W-:Y:S02]  /*ecb0*/  @P6 FADD.FTZ R2, R11, R2 ;  /* 0x000000020b026221 */ /* 0x020fe40000010000 */
[----:B------:R-:W-:Y:S01]  /*ecc0*/  PRMT R6, R5, 0x7610, R6 ;  /* 0x0000761005067816 */ /* 0x000fe20000000006 */
[----:B------:R-:W-:Y:S02]  /*ecd0*/  @P5 FADD.FTZ R5, R4, -R3 ;  /* 0x8000000304055221 */ /* 0x000fe40000010000 */
[----:B------:R-:W-:Y:S01]  /*ece0*/  @P6 F2FP.PACK_AB R2, RZ, R2 ;  /* 0x00000002ff02623e */ /* 0x000fe200000000ff */
[----:B------:R1:W-:Y:S01]  /*ecf0*/  @P4 STG.E.U16 [R46.64+0x2a], R23 ;  /* 0x00002a172e004986 */ /* 0x0003e2000c101504 */
[----:B------:R-:W-:Y:S01]  /*ed00*/  @P3 FADD.FTZ R7, R8, R7 ;  /* 0x0000000708073221 */ /* 0x000fe20000010000 */
[----:B------:R-:W-:Y:S01]  /*ed10*/  HADD2.F32 R4, -RZ, R54.H1_H1 ;  /* 0x30000036ff047230 */ /* 0x000fe20000004100 */
[----:B0-----:R-:W-:Y:S01]  /*ed20*/  @P6 FADD.FTZ R19, R16, -R3 ;  /* 0x8000000310136221 */ /* 0x001fe20000010000 */
[----:B------:R-:W-:Y:S02]  /*ed30*/  @P3 STG.E [R48.64+0x58], R26 ;  /* 0x0000581a30003986 */ /* 0x000fe4000c101904 */
[----:B------:R-:W-:-:S02]  /*ed40*/  @P3 F2FP.PACK_AB R7, RZ, R7 ;  /* 0x00000007ff07323e */ /* 0x000fc400000000ff */
[----:B------:R0:W-:Y:S01]  /*ed50*/  @P3 STG.E.U16 [R46.64+0x2c], R6 ;  /* 0x00002c062e003986 */ /* 0x0001e2000c101504 */
[----:B-1----:R-:W-:Y:S01]  /*ed60*/  PRMT R23, R2, 0x7610, R23 ;  /* 0x0000761002177816 */ /* 0x002fe20000000017 */
[C---:B------:R-:W-:Y:S02]  /*ed70*/  @P5 FFMA.FTZ R2, R38.reuse, -0.69314718246459960938, R5 ;  /* 0xbf31721826025823 */ /* 0x040fe40000010005 */
[----:B------:R-:W-:Y:S01]  /*ed80*/  @P3 STG.E [R48.64+0x5c], R27 ;  /* 0x00005c1b30003986 */ /* 0x000fe2000c101904 */
[----:B------:R-:W-:Y:S01]  /*ed90*/  @P6 FFMA.FTZ R19, R38, -0.69314718246459960938, R19 ;  /* 0xbf31721826136823 */ /* 0x000fe20000010013 */
[----:B------:R-:W-:Y:S01]  /*eda0*/  HADD2.F32 R8, -RZ, R52.H0_H0 ;  /* 0x20000034ff087230 */ /* 0x000fe20000004100 */
[--C-:B------:R-:W-:Y:S01]  /*edb0*/  @P5 FADD.FTZ R5, R4, -R3.reuse ;  /* 0x8000000304055221 */ /* 0x100fe20000010000 */
[--C-:B0-----:R-:W-:Y:S02]  /*edc0*/  HADD2.F32 R6, -RZ, R0.reuse.H0_H0 ;  /* 0x20000000ff067230 */ /* 0x101fe40000004100 */
[----:B------:R-:W-:Y:S01]  /*edd0*/  HADD2.F32 R0, -RZ, R0.H1_H1 ;  /* 0x30000000ff007230 */ /* 0x000fe20000004100 */
[----:B------:R-:W-:Y:S01]  /*ede0*/  @P5 FADD.FTZ R2, R9, R2 ;  /* 0x0000000209025221 */ /* 0x000fe20000010000 */
[----:B------:R0:W-:Y:S03]  /*edf0*/  @P3 STG.E.U16 [R46.64+0x2e], R7 ;  /* 0x00002e072e003986 */ /* 0x0001e6000c101504 */
[----:B------:R-:W-:-:S02]  /*ee00*/  @P2 FADD.FTZ R9, R0, -R3 ;  /* 0x8000000300092221 */ /* 0x000fc40000010000 */
[----:B------:R-:W-:Y:S01]  /*ee10*/  @P6 FADD.FTZ R12, R12, R19 ;  /* 0x000000130c0c6221 */ /* 0x000fe20000010000 */
[----:B------:R-:W-:Y:S01]  /*ee20*/  @P5 F2FP.PACK_AB R2, RZ, R2 ;  /* 0x00000002ff02523e */ /* 0x000fe200000000ff */
[----:B------:R-:W-:Y:S01]  /*ee30*/  @P5 FFMA.FTZ R0, R38, -0.69314718246459960938, R5 ;  /* 0xbf31721826005823 */ /* 0x000fe20000010005 */
[----:B------:R-:W-:Y:S01]  /*ee40*/  @P6 STG.E [R48.64+0x60], R28 ;  /* 0x0000601c30006986 */ /* 0x000fe2000c101904 */
[--C-:B------:R-:W-:Y:S02]  /*ee50*/  @P1 FADD.FTZ R5, R8, -R3.reuse ;  /* 0x8000000308051221 */ /* 0x100fe40000010000 */
[----:B0-----:R-:W-:Y:S01]  /*ee60*/  @P2 FADD.FTZ R7, R6, -R3 ;  /* 0x8000000306072221 */ /* 0x001fe20000010000 */
[----:B------:R0:W-:Y:S03]  /*ee70*/  @P6 STG.E.U16 [R46.64+0x30], R23 ;  /* 0x000030172e006986 */ /* 0x0001e6000c101504 */
[----:B------:R-:W-:Y:S01]  /*ee80*/  @P2 FFMA.FTZ R7, R38, -0.69314718246459960938, R7 ;  /* 0xbf31721826072823 */ /* 0x000fe20000010007 */
[----:B------:R-:W-:Y:S01]  /*ee90*/  @P6 F2FP.PACK_AB R12, RZ, R12 ;  /* 0x0000000cff0c623e */ /* 0x000fe200000000ff */
[----:B------:R-:W-:-:S02]  /*eea0*/  @P5 FADD.FTZ R0, R15, R0 ;  /* 0x000000000f005221 */ /* 0x000fc40000010000 */
[----:B------:R-:W-:Y:S02]  /*eeb0*/  @P2 FADD.FTZ R7, R14, R7 ;  /* 0x000000070e072221 */ /* 0x000fe40000010000 */
[----:B------:R-:W-:Y:S01]  /*eec0*/  @P1 FFMA.FTZ R5, R38, -0.69314718246459960938, R5 ;  /* 0xbf31721826051823 */ /* 0x000fe20000010005 */
[----:B0-----:R-:W-:Y:S01]  /*eed0*/  PRMT R23, R2, 0x7610, R23 ;  /* 0x0000761002177816 */ /* 0x001fe20000000017 */
[----:B------:R-:W-:Y:S01]  /*eee0*/  @P2 FFMA.FTZ R2, R38, -0.69314718246459960938, R9 ;  /* 0xbf31721826022823 */ /* 0x000fe20000010009 */
[----:B------:R0:W-:Y:S01]  /*eef0*/  @P6 STG.E [R48.64+0x64], R29 ;  /* 0x0000641d30006986 */ /* 0x0001e2000c101904 */
[----:B------:R-:W-:Y:S02]  /*ef00*/  @P5 F2FP.PACK_AB R0, RZ, R0 ;  /* 0x00000000ff00523e */ /* 0x000fe400000000ff */
[----:B------:R-:W-:Y:S01]  /*ef10*/  @P2 FADD.FTZ R2, R13, R2 ;  /* 0x000000020d022221 */ /* 0x000fe20000010000 */
        /* <DEDUP_REMOVED lines=25> */
.L_x_10335:
        /* <DEDUP_REMOVED lines=13> */
.L_x_74474:


//--------------------- .text._ZN17fastertransformer38beam_online_softmax_topk_stage1_kernelI6__halfLi1ELi32ELi64EEEvPKT_S4_PKbPfiiPKi --------------------------
	.section	.text._ZN17fastertransformer38beam_online_softmax_topk_stage1_kernelI6__halfLi1ELi32ELi64EEEvPKT_S4_PKbPfiiPKi,"ax",@progbits
	.sectioninfo	@"SHI_REGISTERS=104"
	.align	128
        .global         _ZN17fastertransformer38beam_online_softmax_topk_stage1_kernelI6__halfLi1ELi32ELi64EEEvPKT_S4_PKbPfiiPKi
        .type           _ZN17fastertransformer38beam_online_softmax_topk_stage1_kernelI6__halfLi1ELi32ELi64EEEvPKT_S4_PKbPfiiPKi,@function
        .size           _ZN17fastertransformer38beam_online_softmax_topk_stage1_kernelI6__halfLi1ELi32ELi64EEEvPKT_S4_PKbPfiiPKi,(.L_x_74475 - _ZN17fastertransformer38beam_online_softmax_topk_stage1_kernelI6__halfLi1ELi32ELi64EEEvPKT_S4_PKbPfiiPKi)
        .other          _ZN17fastertransformer38beam_online_softmax_topk_stage1_kernelI6__halfLi1ELi32ELi64EEEvPKT_S4_PKbPfiiPKi,@"STO_CUDA_ENTRY STV_DEFAULT"
_ZN17fastertransformer38beam_online_softmax_topk_stage1_kernelI6__halfLi1ELi32ELi64EEEvPKT_S4_PKbPfiiPKi:
.text._ZN17fastertransformer38beam_online_softmax_topk_stage1_kernelI6__halfLi1ELi32ELi64EEEvPKT_S4_PKbPfiiPKi:
[----:B------:R-:W-:-:S03]  /*0000*/  IMAD.MOV.U32 R1, RZ, RZ, c[0x0][0x28] ;  /* 0x00000a00ff017624 */ /* 0x000fc600078e00ff */
[----:B------:R-:W0:Y:S01]  /*0010*/  S2R R7, SR_CTAID.X ;  /* 0x0000000000077919 */ /* 0x000e220000002500 */
[----:B------:R-:W-:Y:S01]  /*0020*/  ULDC.64 UR6, c[0x0][0x118] ;  /* 0x0000460000067ab9 */ /* 0x000fe20000000a00 */
[----:B------:R-:W-:Y:S02]  /*0030*/  IADD3 R1, R1, -0x190, RZ ;  /* 0xfffffe7001017810 */ /* 0x000fe40007ffe0ff */
[----:B0-----:R-:W-:-:S04]  /*0040*/  IADD3 R2, P0, R7, c[0x0][0x170], RZ ;  /* 0x00005c0007027a10 */ /* 0x001fc80007f1e0ff */
[----:B------:R-:W-:-:S06]  /*0050*/  LEA.HI.X.SX32 R3, R7, c[0x0][0x174], 0x1, P0 ;  /* 0x00005d0007037a11 */ /* 0x000fcc00000f0eff */
[----:B------:R0:W2:Y:S01]  /*0060*/  LDG.E.U8.CONSTANT R3, [R2.64] ;  /* 0x0000000602037981 */ /* 0x0000a2000c1e9100 */
[----:B------:R-:W1:Y:S01]  /*0070*/  I2F.U32.RP R0, c[0x0][0x10] ;  /* 0x0000040000007b06 */ /* 0x000e620000209000 */
[----:B------:R-:W-:Y:S01]  /*0080*/  IMAD.MOV.U32 R98, RZ, RZ, 0xfbff ;  /* 0x0000fbffff627424 */ /* 0x000fe200078e00ff */
[----:B------:R-:W-:Y:S01]  /*0090*/  ISETP.NE.U32.AND P2, PT, RZ, c[0x0][0x10], PT ;  /* 0x00000400ff007a0c */ /* 0x000fe20003f45070 */
[----:B------:R-:W-:Y:S01]  /*00a0*/  IMAD.MOV.U32 R99, RZ, RZ, 0xfbff ;  /* 0x0000fbffff637424 */ /* 0x000fe200078e00ff */
[----:B------:R-:W-:Y:S01]  /*00b0*/  BSSY B1, `(.L_x_10336) ;  /* 0x0000715000017945 */ /* 0x000fe20003800000 */
[----:B------:R-:W-:Y:S02]  /*00c0*/  IMAD.MOV.U32 R97, RZ, RZ, 0xfbff ;  /* 0x0000fbffff617424 */ /* 0x000fe400078e00ff */
[----:B------:R-:W-:Y:S02]  /*00d0*/  IMAD.MOV.U32 R87, RZ, RZ, 0xfbff ;  /* 0x0000fbffff577424 */ /* 0x000fe400078e00ff */
[----:B0-----:R-:W-:-:S02]  /*00e0*/  IMAD.MOV.U32 R2, RZ, RZ, 0xfbff ;  /* 0x0000fbffff027424 */ /* 0x001fc400078e00ff */
[----:B------:R-:W-:Y:S02]  /*00f0*/  IMAD.MOV.U32 R89, RZ, RZ, 0xfbff ;  /* 0x0000fbffff597424 */ /* 0x000fe400078e00ff */
[----:B------:R-:W-:Y:S01]  /*0100*/  IMAD.MOV.U32 R91, RZ, RZ, 0xfbff ;  /* 0x0000fbffff5b7424 */ /* 0x000fe200078e00ff */
[----:B------:R-:W-:Y:S01]  /*0110*/  PRMT R99, R99, 0x5410, R2 ;  /* 0x0000541063637816 */ /* 0x000fe20000000002 */
[----:B------:R-:W-:Y:S01]  /*0120*/  IMAD.MOV.U32 R92, RZ, RZ, 0xfbff ;  /* 0x0000fbffff5c7424 */ /* 0x000fe200078e00ff */
[----:B-1----:R-:W0:Y:S01]  /*0130*/  MUFU.RCP R0, R0 ;  /* 0x0000000000007308 */ /* 0x002e220000001000 */
[----:B------:R-:W-:Y:S02]  /*0140*/  IMAD.MOV.U32 R93, RZ, RZ, 0xfbff ;  /* 0x0000fbffff5d7424 */ /* 0x000fe400078e00ff */
[----:B------:R-:W-:Y:S02]  /*0150*/  IMAD.MOV.U32 R94, RZ, RZ, 0xfbff ;  /* 0x0000fbffff5e7424 */ /* 0x000fe400078e00ff */
[----:B------:R-:W-:-:S02]  /*0160*/  IMAD.MOV.U32 R88, RZ, RZ, 0xfbff ;  /* 0x0000fbffff587424 */ /* 0x000fc400078e00ff */
[----:B------:R-:W-:Y:S02]  /*0170*/  IMAD.MOV.U32 R100, RZ, RZ, 0xfbff ;  /* 0x0000fbffff647424 */ /* 0x000fe400078e00ff */
[----:B------:R-:W-:Y:S01]  /*0180*/  IMAD.MOV.U32 R6, RZ, RZ, 0xfbff ;  /* 0x0000fbffff067424 */ /* 0x000fe200078e00ff */
[----:B------:R-:W-:Y:S01]  /*0190*/  PRMT R88, R88, 0x5410, R88 ;  /* 0x0000541058587816 */ /* 0x000fe20000000058 */
[----:B------:R-:W-:Y:S02]  /*01a0*/  IMAD.MOV.U32 R96, RZ, RZ, 0xfbff ;  /* 0x0000fbffff607424 */ /* 0x000fe400078e00ff */
[----:B------:R-:W-:Y:S01]  /*01b0*/  IMAD.MOV.U32 R86, RZ, RZ, 0xfbff ;  /* 0x0000fbffff567424 */ /* 0x000fe200078e00ff */
[--C-:B------:R-:W-:Y:S01]  /*01c0*/  PRMT R100, R100, 0x5410, R6.reuse ;  /* 0x0000541064647816 */ /* 0x100fe20000000006 */
[----:B------:R-:W-:Y:S01]  /*01d0*/  IMAD.MOV.U32 R8, RZ, RZ, 0xfbff ;  /* 0x0000fbffff087424 */ /* 0x000fe200078e00ff */
[----:B0-----:R-:W-:Y:S01]  /*01e0*/  IADD3 R4, R0, 0xffffffe, RZ ;  /* 0x0ffffffe00047810 */ /* 0x001fe20007ffe0ff */
[----:B------:R-:W-:Y:S01]  /*01f0*/  IMAD.MOV.U32 R0, RZ, RZ, 0xfbff ;  /* 0x0000fbffff007424 */ /* 0x000fe200078e00ff */
[----:B------:R-:W-:Y:S01]  /*0200*/  PRMT R96, R96, 0x5410, R6 ;  /* 0x0000541060607816 */ /* 0x000fe20000000006 */
[----:B------:R-:W-:Y:S01]  /*0210*/  IMAD.MOV.U32 R90, RZ, RZ, 0xfbff ;  /* 0x0000fbffff5a7424 */ /* 0x000fe200078e00ff */
[----:B------:R0:W1:Y:S01]  /*0220*/  F2I.FTZ.U32.TRUNC.NTZ R5, R4 ;  /* 0x0000000400057305 */ /* 0x000062000021f000 */
[----:B------:R-:W-:Y:S01]  /*0230*/  IMAD.MOV.U32 R95, RZ, RZ, 0xfbff ;  /* 0x0000fbffff5f7424 */ /* 0x000fe200078e00ff */
[----:B------:R-:W-:Y:S01]  /*0240*/  PRMT R98, R98, 0x5410, R0 ;  /* 0x0000541062627816 */ /* 0x000fe20000000000 */
[----:B------:R-:W-:Y:S01]  /*0250*/  IMAD.MOV.U32 R0, RZ, RZ, c[0x0][0x10] ;  /* 0x00000400ff007624 */ /* 0x000fe200078e00ff */
[----:B------:R-:W-:-:S02]  /*0260*/  PRMT R86, R8, 0x5410, R86 ;  /* 0x0000541008567816 */ /* 0x000fc40000000056 */
[----:B------:R-:W-:Y:S02]  /*0270*/  PRMT R88, R6, 0x7610, R88 ;  /* 0x0000761006587816 */ /* 0x000fe40000000058 */
[----:B------:R-:W-:Y:S01]  /*0280*/  IADD3 R0, R0, c[0x0][0x180], RZ ;  /* 0x0000600000007a10 */ /* 0x000fe20007ffe0ff */
[----:B0-----:R-:W-:Y:S01]  /*0290*/  IMAD.MOV.U32 R4, RZ, RZ, RZ ;  /* 0x000000ffff047224 */ /* 0x001fe200078e00ff */
[--C-:B------:R-:W-:Y:S02]  /*02a0*/  PRMT R90, R90, 0x5410, R6.reuse ;  /* 0x000054105a5a7816 */ /* 0x100fe40000000006 */
[----:B------:R-:W-:Y:S01]  /*02b0*/  IADD3 R2, R0, -0x1, RZ ;  /* 0xffffffff00027810 */ /* 0x000fe20007ffe0ff */
[----:B------:R-:W-:Y:S01]  /*02c0*/  IMAD.MOV.U32 R0, RZ, RZ, 0xfbff ;  /* 0x0000fbffff007424 */ /* 0x000fe200078e00ff */
[----:B------:R-:W-:Y:S01]  /*02d0*/  PRMT R95, R95, 0x5410, R6 ;  /* 0x000054105f5f7816 */ /* 0x000fe20000000006 */
[----:B-1----:R-:W-:-:S03]  /*02e0*/  IMAD.MOV R9, RZ, RZ, -R5 ;  /* 0x000000ffff097224 */ /* 0x002fc600078e0a05 */
[----:B------:R-:W-:Y:S01]  /*02f0*/  PRMT R0, R6, 0x5410, R0 ;  /* 0x0000541006007816 */ /* 0x000fe20000000000 */
[----:B------:R-:W-:-:S04]  /*0300*/  IMAD R9, R9, c[0x0][0x10], RZ ;  /* 0x0000040009097a24 */ /* 0x000fc800078e02ff */
[----:B------:R-:W-:Y:S02]  /*0310*/  IMAD.HI.U32 R5, R5, R9, R4 ;  /* 0x0000000905057227 */ /* 0x000fe400078e0004 */
[----:B------:R-:W0:Y:S02]  /*0320*/  S2R R9, SR_CTAID.Y ;  /* 0x0000000000097919 */ /* 0x000e240000002600 */
[----:B------:R-:W-:-:S05]  /*0330*/  IMAD.MOV.U32 R4, RZ, RZ, 0xfbff ;  /* 0x0000fbffff047424 */ /* 0x000fca00078e00ff */
[----:B------:R-:W-:Y:S01]  /*0340*/  PRMT R97, R97, 0x5410, R4 ;  /* 0x0000541061617816 */ /* 0x000fe20000000004 */
[----:B------:R-:W-:-:S04]  /*0350*/  IMAD.HI.U32 R4, R5, R2, RZ ;  /* 0x0000000205047227 */ /* 0x000fc800078e00ff */
[----:B------:R-:W-:-:S04]  /*0360*/  IMAD.MOV R5, RZ, RZ, -R4 ;  /* 0x000000ffff057224 */ /* 0x000fc800078e0a04 */
[----:B------:R-:W-:Y:S02]  /*0370*/  IMAD R2, R5, c[0x0][0x10], R2 ;  /* 0x0000040005027a24 */ /* 0x000fe400078e0202 */
[----:B------:R-:W-:-:S03]  /*0380*/  IMAD.MOV.U32 R5, RZ, RZ, 0xfbff ;  /* 0x0000fbffff057424 */ /* 0x000fc600078e00ff */
[----:B------:R-:W-:Y:S02]  /*0390*/  ISETP.GE.U32.AND P0, PT, R2, c[0x0][0x10], PT ;  /* 0x0000040002007a0c */ /* 0x000fe40003f06070 */
[----:B------:R-:W-:Y:S02]  /*03a0*/  PRMT R87, R5, 0x5410, R87 ;  /* 0x0000541005577816 */ /* 0x000fe40000000057 */
[--C-:B------:R-:W-:Y:S02]  /*03b0*/  PRMT R89, R89, 0x5410, R5.reuse ;  /* 0x0000541059597816 */ /* 0x100fe40000000005 */
[--C-:B------:R-:W-:Y:S02]  /*03c0*/  PRMT R91, R91, 0x5410, R5.reuse ;  /* 0x000054105b5b7816 */ /* 0x100fe40000000005 */
[--C-:B------:R-:W-:Y:S02]  /*03d0*/  PRMT R92, R92, 0x5410, R5.reuse ;  /* 0x000054105c5c7816 */ /* 0x100fe40000000005 */
[----:B------:R-:W-:-:S02]  /*03e0*/  PRMT R93, R93, 0x5410, R5 ;  /* 0x000054105d5d7816 */ /* 0x000fc40000000005 */
[----:B------:R-:W-:Y:S02]  /*03f0*/  PRMT R94, R94, 0x5410, R5 ;  /* 0x000054105e5e7816 */ /* 0x000fe40000000005 */
[----:B------:R-:W-:Y:S02]  /*0400*/  @P0 IADD3 R2, R2, -c[0x0][0x10], RZ ;  /* 0x8000040002020a10 */ /* 0x000fe40007ffe0ff */
[----:B------:R-:W-:Y:S02]  /*0410*/  @P0 IADD3 R4, R4, 0x1, RZ ;  /* 0x0000000104040810 */ /* 0x000fe40007ffe0ff */
[----:B------:R-:W-:Y:S02]  /*0420*/  ISETP.GE.U32.AND P1, PT, R2, c[0x0][0x10], PT ;  /* 0x0000040002007a0c */ /* 0x000fe40003f26070 */
[----:B------:R-:W1:Y:S11]  /*0430*/  S2R R2, SR_TID.X ;  /* 0x0000000000027919 */ /* 0x000e760000002100 */
[----:B------:R-:W-:-:S02]  /*0440*/  @P1 IADD3 R4, R4, 0x1, RZ ;  /* 0x0000000104041810 */ /* 0x000fc40007ffe0ff */
[----:B------:R-:W-:-:S05]  /*0450*/  @!P2 LOP3.LUT R4, RZ, c[0x0][0x10], RZ, 0x33, !PT ;  /* 0x00000400ff04aa12 */ /* 0x000fca00078e33ff */
[----:B0-----:R-:W-:-:S05]  /*0460*/  IMAD R5, R4, R9, R4 ;  /* 0x0000000904057224 */ /* 0x001fca00078e0204 */
[----:B------:R-:W-:Y:S01]  /*0470*/  IMNMX R5, R5, c[0x0][0x180], PT ;  /* 0x0000600005057a17 */ /* 0x000fe20003800200 */
[----:B-1----:R-:W-:Y:S02]  /*0480*/  IMAD R4, R4, R9, R2 ;  /* 0x0000000904047224 */ /* 0x002fe400078e0202 */
[----:B------:R-:W-:Y:S01]  /*0490*/  IMAD.MOV.U32 R2, RZ, RZ, -0x38802000 ;  /* 0xc77fe000ff027424 */ /* 0x000fe200078e00ff */
[----:B--2---:R-:W-:Y:S01]  /*04a0*/  ISETP.NE.AND P0, PT, R3, RZ, PT ;  /* 0x000000ff0300720c */ /* 0x004fe20003f05270 */
[----:B------:R-:W-:-:S12]  /*04b0*/  IMAD.MOV.U32 R3, RZ, RZ, RZ ;  /* 0x000000ffff037224 */ /* 0x000fd800078e00ff */
        /* <DEDUP_REMOVED lines=65> */
.L_x_10436:
[----:B-----5:R-:W-:Y:S01]  /*08d0*/  ISETP.NE.AND P0, PT, R4, R7, PT ;  /* 0x000000070400720c */ /* 0x020fe20003f05270 */
[----:B0-----:R-:W-:Y:S01]  /*08e0*/  IMAD.MOV.U32 R6, RZ, RZ, 0x7bff ;  /* 0x00007bffff067424 */ /* 0x001fe200078e00ff */
[----:B------:R-:W-:Y:S01]  /*08f0*/  BSSY B2, `(.L_x_10340) ;  /* 0x0000017000027945 */ /* 0x000fe20003800000 */
[----:B------:R-:W-:-:S10]  /*0900*/  IMAD.MOV.U32 R8, RZ, RZ, 0xfbff ;  /* 0x0000fbffff087424 */ /* 0x000fd400078e00ff */
        /* <DEDUP_REMOVED lines=19> */
.L_x_10341:
[----:B------:R-:W-:Y:S01]  /*0a40*/  PRMT R6, R9, 0x7610, R6 ;  /* 0x0000761009067816 */ /* 0x000fe20000000006 */
[----:B------:R-:W-:Y:S02]  /*0a50*/  IMAD.MOV.U32 R53, RZ, RZ, R4 ;  /* 0x000000ffff357224 */ /* 0x000fe400078e0004 */
.L_x_10342:
[----:B------:R-:W-:Y:S05]  /*0a60*/  BSYNC B2 ;  /* 0x0000000000027941 */ /* 0x000fea0003800000 */
.L_x_10340:
        /* <DEDUP_REMOVED lines=10> */
.L_x_10344:
[----:B------:R-:W-:Y:S01]  /*0b10*/  IMAD.MOV.U32 R8, RZ, RZ, R53 ;  /* 0x000000ffff087224 */ /* 0x000fe200078e0035 */
[----:B------:R-:W-:Y:S01]  /*0b20*/  PRMT R95, R95, 0x5410, R95 ;  /* 0x000054105f5f7816 */ /* 0x000fe2000000005f */
[----:B------:R-:W-:Y:S01]  /*0b30*/  IMAD.MOV.U32 R53, RZ, RZ, R52 ;  /* 0x000000ffff357224 */ /* 0x000fe200078e0034 */
[----:B------:R-:W-:Y:S02]  /*0b40*/  PRMT R6, R6, 0x5410, R6 ;  /* 0x0000541006067816 */ /* 0x000fe40000000006 */
.L_x_10345:
[----:B------:R-:W-:Y:S05]  /*0b50*/  BSYNC B2 ;  /* 0x0000000000027941 */ /* 0x000fea0003800000 */
.L_x_10343:
        /* <DEDUP_REMOVED lines=11> */
.L_x_10347:
[----:B------:R-:W-:Y:S01]  /*0c10*/  PRMT R95, R94, 0x7632, R95 ;  /* 0x000076325e5f7816 */ /* 0x000fe2000000005f */
[----:B------:R-:W-:Y:S01]  /*0c20*/  IMAD.MOV.U32 R11, RZ, RZ, R8 ;  /* 0x000000ffff0b7224 */ /* 0x000fe200078e0008 */
[----:B------:R-:W-:Y:S01]  /*0c30*/  PRMT R9, R9, 0x7610, R6 ;  /* 0x0000761009097816 */ /* 0x000fe20000000006 */
[----:B------:R-:W-:Y:S02]  /*0c40*/  IMAD.MOV.U32 R52, RZ, RZ, R55 ;  /* 0x000000ffff347224 */ /* 0x000fe400078e0037 */
.L_x_10348:
[----:B------:R-:W-:Y:S05]  /*0c50*/  BSYNC B2 ;  /* 0x0000000000027941 */ /* 0x000fea0003800000 */
.L_x_10346:
        /* <DEDUP_REMOVED lines=11> */
.L_x_10350:
[----:B------:R-:W-:Y:S01]  /*0d10*/  PRMT R94, R94, 0x5410, R94 ;  /* 0x000054105e5e7816 */ /* 0x000fe2000000005e */
[----:B------:R-:W-:Y:S01]  /*0d20*/  IMAD.MOV.U32 R8, RZ, RZ, R11 ;  /* 0x000000ffff087224 */ /* 0x000fe200078e000b */
[----:B------:R-:W-:Y:S01]  /*0d30*/  PRMT R6, R9, 0x7632, R6 ;  /* 0x0000763209067816 */ /* 0x000fe20000000006 */
[----:B------:R-:W-:Y:S02]  /*0d40*/  IMAD.MOV.U32 R55, RZ, RZ, R54 ;  /* 0x000000ffff377224 */ /* 0x000fe400078e0036 */
.L_x_10351:
[----:B------:R-:W-:Y:S05]  /*0d50*/  BSYNC B2 ;  /* 0x0000000000027941 */ /* 0x000fea0003800000 */
.L_x_10349:
        /* <DEDUP_REMOVED lines=11> */
.L_x_10353:
[----:B------:R-:W-:Y:S01]  /*0e10*/  PRMT R94, R93, 0x7632, R94 ;  /* 0x000076325d5e7816 */ /* 0x000fe2000000005e */
[----:B------:R-:W-:Y:S01]  /*0e20*/  IMAD.MOV.U32 R11, RZ, RZ, R8 ;  /* 0x000000ffff0b7224 */ /* 0x000fe200078e0008 */
[----:B------:R-:W-:Y:S01]  /*0e30*/  PRMT R9, R6, 0x7610, R9 ;  /* 0x0000761006097816 */ /* 0x000fe20000000009 */
[----:B------:R-:W-:Y:S02]  /*0e40*/  IMAD.MOV.U32 R54, RZ, RZ, R57 ;  /* 0x000000ffff367224 */ /* 0x000fe400078e0039 */
.L_x_10354:
[----:B------:R-:W-:Y:S05]  /*0e50*/  BSYNC B2 ;  /* 0x0000000000027941 */ /* 0x000fea0003800000 */
.L_x_10352:
        /* <DEDUP_REMOVED lines=11> */
.L_x_10356:
[----:B------:R-:W-:Y:S01]  /*0f10*/  PRMT R93, R93, 0x5410, R93 ;  /* 0x000054105d5d7816 */ /* 0x000fe2000000005d */
[----:B------:R-:W-:Y:S01]  /*0f20*/  IMAD.MOV.U32 R8, RZ, RZ, R11 ;  /* 0x000000ffff087224 */ /* 0x000fe200078e000b */
[----:B------:R-:W-:Y:S01]  /*0f30*/  PRMT R6, R6, 0x5410, R9 ;  /* 0x0000541006067816 */ /* 0x000fe20000000009 */
[----:B------:R-:W-:Y:S02]  /*0f40*/  IMAD.MOV.U32 R57, RZ, RZ, R56 ;  /* 0x000000ffff397224 */ /* 0x000fe400078e0038 */
.L_x_10357:
[----:B------:R-:W-:Y:S05]  /*0f50*/  BSYNC B2 ;  /* 0x0000000000027941 */ /* 0x000fea0003800000 */
.L_x_10355:
        /* <DEDUP_REMOVED lines=11> */
.L_x_10359:
[----:B------:R-:W-:Y:S01]  /*1010*/  PRMT R93, R92, 0x7632, R93 ;  /* 0x000076325c5d7816 */ /* 0x000fe2000000005d */
[----:B------:R-:W-:Y:S01]  /*1020*/  IMAD.MOV.U32 R11, RZ, RZ, R8 ;  /* 0x000000ffff0b7224 */ /* 0x000fe200078e0008 */
[----:B------:R-:W-:Y:S01]  /*1030*/  PRMT R9, R9, 0x7610, R6 ;  /* 0x0000761009097816 */ /* 0x000fe20000000006 */
[----:B------:R-:W-:Y:S02]  /*1040*/  IMAD.MOV.U32 R56, RZ, RZ, R59 ;  /* 0x000000ffff387224 */ /* 0x000fe400078e003b */
.L_x_10360:
[----:B------:R-:W-:Y:S05]  /*1050*/  BSYNC B2 ;  /* 0x0000000000027941 */ /* 0x000fea0003800000 */
.L_x_10358:
        /* <DEDUP_REMOVED lines=11> */
.L_x_10362:
[----:B------:R-:W-:Y:S01]  /*1110*/  PRMT R92, R92, 0x5410, R92 ;  /* 0x000054105c5c7816 */ /* 0x000fe2000000005c */
[----:B------:R-:W-:Y:S01]  /*1120*/  IMAD.MOV.U32 R8, RZ, RZ, R11 ;  /* 0x000000ffff087224 */ /* 0x000fe200078e000b */
[----:B------:R-:W-:Y:S01]  /*1130*/  PRMT R6, R9, 0x7632, R6 ;  /* 0x0000763209067816 */ /* 0x000fe20000000006 */
[----:B------:R-:W-:Y:S02]  /*1140*/  IMAD.MOV.U32 R59, RZ, RZ, R58 ;  /* 0x000000ffff3b7224 */ /* 0x000fe400078e003a */
.L_x_10363:
[----:B------:R-:W-:Y:S05]  /*1150*/  BSYNC B2 ;  /* 0x0000000000027941 */ /* 0x000fea0003800000 */
.L_x_10361:
        /* <DEDUP_REMOVED lines=11> */
.L_x_10365:
[----:B------:R-:W-:Y:S01]  /*1210*/  PRMT R92, R91, 0x7632, R92 ;  /* 0x000076325b5c7816 */ /* 0x000fe2000000005c */
[----:B------:R-:W-:Y:S01]  /*1220*/  IMAD.MOV.U32 R11, RZ, RZ, R8 ;  /* 0x000000ffff0b7224 */ /* 0x000fe200078e0008 */
[----:B------:R-:W-:Y:S01]  /*1230*/  PRMT R9, R6, 0x7610, R9 ;  /* 0x0000761006097816 */ /* 0x000fe20000000009 */
[----:B------:R-:W-:Y:S02]  /*1240*/  IMAD.MOV.U32 R58, RZ, RZ, R61 ;  /* 0x000000ffff3a7224 */ /* 0x000fe400078e003d */
.L_x_10366:
[----:B------:R-:W-:Y:S05]  /*1250*/  BSYNC B2 ;  /* 0x0000000000027941 */ /* 0x000fea0003800000 */
.L_x_10364:
        /* <DEDUP_REMOVED lines=11> */
.L_x_10368:
[----:B------:R-:W-:Y:S01]  /*1310*/  PRMT R91, R91, 0x5410, R91 ;  /* 0x000054105b5b7816 */ /* 0x000fe2000000005b */
[----:B------:R-:W-:Y:S01]  /*1320*/  IMAD.MOV.U32 R8, RZ, RZ, R11 ;  /* 0x000000ffff087224 */ /* 0x000fe200078e000b */
[----:B------:R-:W-:Y:S01]  /*1330*/  PRMT R6, R6, 0x5410, R9 ;  /* 0x0000541006067816 */ /* 0x000fe20000000009 */
[----:B------:R-:W-:Y:S02]  /*1340*/  IMAD.MOV.U32 R61, RZ, RZ, R60 ;  /* 0x000000ffff3d7224 */ /* 0x000fe400078e003c */
.L_x_10369:
[----:B------:R-:W-:Y:S05]  /*1350*/  BSYNC B2 ;  /* 0x0000000000027941 */ /* 0x000fea0003800000 */
.L_x_10367:
        /* <DEDUP_REMOVED lines=11> */
.L_x_10371:
[----:B------:R-:W-:Y:S01]  /*1410*/  PRMT R91, R90, 0x7632, R91 ;  /* 0x000076325a5b7816 */ /* 0x000fe2000000005b */
[----:B------:R-:W-:Y:S01]  /*1420*/  IMAD.MOV.U32 R11, RZ, RZ, R8 ;  /* 0x000000ffff0b7224 */ /* 0x000fe200078e0008 */
[----:B------:R-:W-:Y:S01]  /*1430*/  PRMT R9, R9, 0x7610, R6 ;  /* 0x0000761009097816 */ /* 0x000fe20000000006 */
[----:B------:R-:W-:Y:S02]  /*1440*/  IMAD.MOV.U32 R60, RZ, RZ, R63 ;  /* 0x000000ffff3c7224 */ /* 0x000fe400078e003f */
.L_x_10372:
[----:B------:R-:W-:Y:S05]  /*1450*/  BSYNC B2 ;  /* 0x0000000000027941 */ /* 0x000fea0003800000 */
.L_x_10370:
        /* <DEDUP_REMOVED lines=11> */
.L_x_10374:
[----:B------:R-:W-:Y:S01]  /*1510*/  PRMT R90, R90, 0x5410, R90 ;  /* 0x000054105a5a7816 */ /* 0x000fe2000000005a */
[----:B------:R-:W-:Y:S01]  /*1520*/  IMAD.MOV.U32 R8, RZ, RZ, R11 ;  /* 0x000000ffff087224 */ /* 0x000fe200078e000b */
[----:B------:R-:W-:Y:S01]  /*1530*/  PRMT R6, R9, 0x7632, R6 ;  /* 0x0000763209067816 */ /* 0x000fe20000000006 */
[----:B------:R-:W-:Y:S02]  /*1540*/  IMAD.MOV.U32 R63, RZ, RZ, R62 ;  /* 0x000000ffff3f7224 */ /* 0x000fe400078e003e */
.L_x_10375:
[----:B------:R-:W-:Y:S05]  /*1550*/  BSYNC B2 ;  /* 0x0000000000027941 */ /* 0x000fea0003800000 */
.L_x_10373:
        /* <DEDUP_REMOVED lines=11> */
.L_x_10377:
[----:B------:R-:W-:Y:S01]  /*1610*/  PRMT R90, R89, 0x7632, R90 ;  /* 0x00007632595a7816 */ /* 0x000fe2000000005a */
[----:B------:R-:W-:Y:S01]  /*1620*/  IMAD.MOV.U32 R11, RZ, RZ, R8 ;  /* 0x000000ffff0b7224 */ /* 0x000fe200078e0008 */
[----:B------:R-:W-:Y:S01]  /*1630*/  PRMT R9, R6, 0x7610, R9 ;  /* 0x0000761006097816 */ /* 0x000fe20000000009 */
[----:B------:R-:W-:Y:S02]  /*1640*/  IMAD.MOV.U32 R62, RZ, RZ, R65 ;  /* 0x000000ffff3e7224 */ /* 0x000fe400078e0041 */
.L_x_10378:
[----:B------:R-:W-:Y:S05]  /*1650*/  BSYNC B2 ;  /* 0x0000000000027941 */ /* 0x000fea0003800000 */
.L_x_10376:
        /* <DEDUP_REMOVED lines=11> */
.L_x_10380:
[----:B------:R-:W-:Y:S01]  /*1710*/  PRMT R89, R89, 0x5410, R89 ;  /* 0x0000541059597816 */ /* 0x000fe20000000059 */
[----:B------:R-:W-:Y:S01]  /*1720*/  IMAD.MOV.U32 R8, RZ, RZ, R11 ;  /* 0x000000ffff087224 */ /* 0x000fe200078e000b */
[----:B------:R-:W-:Y:S01]  /*1730*/  PRMT R6, R6, 0x5410, R9 ;  /* 0x0000541006067816 */ /* 0x000fe20000000009 */
[----:B------:R-:W-:Y:S02]  /*1740*/  IMAD.MOV.U32 R65, RZ, RZ, R64 ;  /* 0x000000ffff417224 */ /* 0x000fe400078e0040 */
.L_x_10381:
[----:B------:R-:W-:Y:S05]  /*1750*/  BSYNC B2 ;  /* 0x0000000000027941 */ /* 0x000fea0003800000 */
.L_x_10379:
        /* <DEDUP_REMOVED lines=11> */
.L_x_10383:
[----:B------:R-:W-:Y:S01]  /*1810*/  PRMT R89, R88, 0x7610, R89 ;  /* 0x0000761058597816 */ /* 0x000fe20000000059 */
[----:B------:R-:W-:Y:S01]  /*1820*/  IMAD.MOV.U32 R9, RZ, RZ, R8 ;  /* 0x000000ffff097224 */ /* 0x000fe200078e0008 */
[----:B------:R-:W-:Y:S01]  /*1830*/  PRMT R6, R6, 0x7632, R6 ;  /* 0x0000763206067816 */ /* 0x000fe20000000006 */
[----:B------:R-:W-:Y:S02]  /*1840*/  IMAD.MOV.U32 R64, RZ, RZ, R67 ;  /* 0x000000ffff407224 */ /* 0x000fe400078e0043 */
.L_x_10384:
[----:B------:R-:W-:Y:S05]  /*1850*/  BSYNC B2 ;  /* 0x0000000000027941 */ /* 0x000fea0003800000 */
.L_x_10382:
        /* <DEDUP_REMOVED lines=11> */
.L_x_10386:
[----:B------:R-:W-:Y:S01]  /*1910*/  PRMT R88, R87, 0x7610, R88 ;  /* 0x0000761057587816 */ /* 0x000fe20000000058 */
[----:B------:R-:W-:Y:S01]  /*1920*/  IMAD.MOV.U32 R10, RZ, RZ, R9 ;  /* 0x000000ffff0a7224 */ /* 0x000fe200078e0009 */
[----:B------:R-:W-:Y:S01]  /*1930*/  PRMT R8, R6, 0x7610, R8 ;  /* 0x0000761006087816 */ /* 0x000fe20000000008 */
[----:B------:R-:W-:Y:S02]  /*1940*/  IMAD.MOV.U32 R67, RZ, RZ, R66 ;  /* 0x000000ffff437224 */ /* 0x000fe400078e0042 */
.L_x_10387:
[----:B------:R-:W-:Y:S05]  /*1950*/  BSYNC B2 ;  /* 0x0000000000027941 */ /* 0x000fea0003800000 */
.L_x_10385:
        /* <DEDUP_REMOVED lines=11> */
.L_x_10389:
[----:B------:R-:W-:Y:S01]  /*1a10*/  PRMT R87, R87, 0x7632, R87 ;  /* 0x0000763257577816 */ /* 0x000fe20000000057 */
[----:B------:R-:W-:Y:S01]  /*1a20*/  IMAD.MOV.U32 R9, RZ, RZ, R10 ;  /* 0x000000ffff097224 */ /* 0x000fe200078e000a */
[----:B------:R-:W-:Y:S01]  /*1a30*/  PRMT R6, R6, 0x5410, R8 ;  /* 0x0000541006067816 */ /* 0x000fe20000000008 */
[----:B------:R-:W-:Y:S02]  /*1a40*/  IMAD.MOV.U32 R66, RZ, RZ, R69 ;  /* 0x000000ffff427224 */ /* 0x000fe400078e0045 */
.L_x_10390:
[----:B------:R-:W-:Y:S05]  /*1a50*/  BSYNC B2 ;  /* 0x0000000000027941 */ /* 0x000fea0003800000 */
.L_x_10388:
        /* <DEDUP_REMOVED lines=11> */
.L_x_10392:
[----:B------:R-:W-:Y:S01]  /*1b10*/  PRMT R87, R87, 0x5410, R86 ;  /* 0x0000541057577816 */ /* 0x000fe20000000056 */
[----:B------:R-:W-:Y:S01]  /*1b20*/  IMAD.MOV.U32 R10, RZ, RZ, R9 ;  /* 0x000000ffff0a7224 */ /* 0x000fe200078e0009 */
[----:B------:R-:W-:Y:S01]  /*1b30*/  PRMT R8, R8, 0x7610, R6 ;  /* 0x0000761008087816 */ /* 0x000fe20000000006 */
[----:B------:R-:W-:Y:S02]  /*1b40*/  IMAD.MOV.U32 R69, RZ, RZ, R68 ;  /* 0x000000ffff457224 */ /* 0x000fe400078e0044 */
.L_x_10393:
[----:B------:R-:W-:Y:S05]  /*1b50*/  BSYNC B2 ;  /* 0x0000000000027941 */ /* 0x000fea0003800000 */
.L_x_10391:
        /* <DEDUP_REMOVED lines=11> */
.L_x_10395:
[----:B------:R-:W-:Y:S01]  /*1c10*/  PRMT R86, R86, 0x7632, R86 ;  /* 0x0000763256567816 */ /* 0x000fe20000000056 */
[----:B------:R-:W-:Y:S01]  /*1c20*/  IMAD.MOV.U32 R9, RZ, RZ, R10 ;  /* 0x000000ffff097224 */ /* 0x000fe200078e000a */
[----:B------:R-:W-:Y:S01]  /*1c30*/  PRMT R6, R6, 0x7610, R8 ;  /* 0x0000761006067816 */ /* 0x000fe20000000008 */
[----:B------:R-:W-:Y:S02]  /*1c40*/  IMAD.MOV.U32 R68, RZ, RZ, R71 ;  /* 0x000000ffff447224 */ /* 0x000fe400078e0047 */
.L_x_10396:
[----:B------:R-:W-:Y:S05]  /*1c50*/  BSYNC B2 ;  /* 0x0000000000027941 */ /* 0x000fea0003800000 */
.L_x_10394:
        /* <DEDUP_REMOVED lines=11> */
.L_x_10398:
[----:B------:R-:W-:Y:S01]  /*1d10*/  PRMT R86, R86, 0x5410, R0 ;  /* 0x0000541056567816 */ /* 0x000fe20000000000 */
[----:B------:R-:W-:Y:S01]  /*1d20*/  IMAD.MOV.U32 R10, RZ, RZ, R9 ;  /* 0x000000ffff0a7224 */ /* 0x000fe200078e0009 */
[----:B------:R-:W-:Y:S01]  /*1d30*/  PRMT R8, R8, 0x7610, R6 ;  /* 0x0000761008087816 */ /* 0x000fe20000000006 */
[----:B------:R-:W-:Y:S02]  /*1d40*/  IMAD.MOV.U32 R71, RZ, RZ, R70 ;  /* 0x000000ffff477224 */ /* 0x000fe400078e0046 */
.L_x_10399:
[----:B------:R-:W-:Y:S05]  /*1d50*/  BSYNC B2 ;  /* 0x0000000000027941 */ /* 0x000fea0003800000 */
.L_x_10397:
        /* <DEDUP_REMOVED lines=11> */
.L_x_10401:
[----:B------:R-:W-:Y:S01]  /*1e10*/  PRMT R0, R0, 0x7632, R0 ;  /* 0x0000763200007816 */ /* 0x000fe20000000000 */
[----:B------:R-:W-:Y:S01]  /*1e20*/  IMAD.MOV.U32 R9, RZ, RZ, R10 ;  /* 0x000000ffff097224 */ /* 0x000fe200078e000a */
[----:B------:R-:W-:Y:S01]  /*1e30*/  PRMT R6, R6, 0x7610, R8 ;  /* 0x0000761006067816 */ /* 0x000fe20000000008 */
[----:B------:R-:W-:Y:S02]  /*1e40*/  IMAD.MOV.U32 R70, RZ, RZ, R73 ;  /* 0x000000ffff467224 */ /* 0x000fe400078e0049 */
.L_x_10402:
[----:B------:R-:W-:Y:S05]  /*1e50*/  BSYNC B2 ;  /* 0x0000000000027941 */ /* 0x000fea0003800000 */
.L_x_10400:
        /* <DEDUP_REMOVED lines=11> */
.L_x_10404:
[----:B------:R-:W-:Y:S01]  /*1f10*/  PRMT R0, R0, 0x7610, R88 ;  /* 0x0000761000007816 */ /* 0x000fe20000000058 */
[----:B------:R-:W-:Y:S01]  /*1f20*/  IMAD.MOV.U32 R10, RZ, RZ, R9 ;  /* 0x000000ffff0a7224 */ /* 0x000fe200078e0009 */
[----:B------:R-:W-:Y:S01]  /*1f30*/  PRMT R8, R8, 0x7610, R6 ;  /* 0x0000761008087816 */ /* 0x000fe20000000006 */
[----:B------:R-:W-:Y:S02]  /*1f40*/  IMAD.MOV.U32 R73, RZ, RZ, R72 ;  /* 0x000000ffff497224 */ /* 0x000fe400078e0048 */
.L_x_10405:
[----:B------:R-:W-:Y:S05]  /*1f50*/  BSYNC B2 ;  /* 0x0000000000027941 */ /* 0x000fea0003800000 */
.L_x_10403:
        /* <DEDUP_REMOVED lines=11> */
.L_x_10407:
[----:B------:R-:W-:Y:S01]  /*2010*/  PRMT R88, R88, 0x7610, R96 ;  /* 0x0000761058587816 */ /* 0x000fe20000000060 */
[----:B------:R-:W-:Y:S01]  /*2020*/  IMAD.MOV.U32 R9, RZ, RZ, R10 ;  /* 0x000000ffff097224 */ /* 0x000fe200078e000a */
[----:B------:R-:W-:Y:S01]  /*2030*/  PRMT R6, R6, 0x7610, R8 ;  /* 0x0000761006067816 */ /* 0x000fe20000000008 */
[----:B------:R-:W-:Y:S02]  /*2040*/  IMAD.MOV.U32 R72, RZ, RZ, R75 ;  /* 0x000000ffff487224 */ /* 0x000fe400078e004b */
.L_x_10408:
[----:B------:R-:W-:Y:S05]  /*2050*/  BSYNC B2 ;  /* 0x0000000000027941 */ /* 0x000fea0003800000 */
.L_x_10406:
        /* <DEDUP_REMOVED lines=11> */
.L_x_10410:
[----:B------:R-:W-:Y:S01]  /*2110*/  PRMT R96, R96, 0x5410, R96 ;  /* 0x0000541060607816 */ /* 0x000fe20000000060 */
[----:B------:R-:W-:Y:S01]  /*2120*/  IMAD.MOV.U32 R8, RZ, RZ, R9 ;  /* 0x000000ffff087224 */ /* 0x000fe200078e0009 */
[----:B------:R-:W-:Y:S01]  /*2130*/  PRMT R6, R6, 0x7632, R6 ;  /* 0x0000763206067816 */ /* 0x000fe20000000006 */
[----:B------:R-:W-:Y:S02]  /*2140*/  IMAD.MOV.U32 R75, RZ, RZ, R74 ;  /* 0x000000ffff4b7224 */ /* 0x000fe400078e004a */
.L_x_10411:
[----:B------:R-:W-:Y:S05]  /*2150*/  BSYNC B2 ;  /* 0x0000000000027941 */ /* 0x000fea0003800000 */
.L_x_10409:
        /* <DEDUP_REMOVED lines=11> */
.L_x_10413:
[----:B------:R-:W-:Y:S01]  /*2210*/  PRMT R96, R97, 0x7632, R96 ;  /* 0x0000763261607816 */ /* 0x000fe20000000060 */
[----:B------:R-:W-:Y:S01]  /*2220*/  IMAD.MOV.U32 R11, RZ, RZ, R8 ;  /* 0x000000ffff0b7224 */ /* 0x000fe200078e0008 */
[----:B------:R-:W-:Y:S01]  /*2230*/  PRMT R9, R6, 0x7610, R9 ;  /* 0x0000761006097816 */ /* 0x000fe20000000009 */
[----:B------:R-:W-:Y:S02]  /*2240*/  IMAD.MOV.U32 R74, RZ, RZ, R77 ;  /* 0x000000ffff4a7224 */ /* 0x000fe400078e004d */
.L_x_10414:
[----:B------:R-:W-:Y:S05]  /*2250*/  BSYNC B2 ;  /* 0x0000000000027941 */ /* 0x000fea0003800000 */
.L_x_10412:
        /* <DEDUP_REMOVED lines=11> */
.L_x_10416:
[----:B------:R-:W-:Y:S01]  /*2310*/  PRMT R97, R97, 0x5410, R97 ;  /* 0x0000541061617816 */ /* 0x000fe20000000061 */
[----:B------:R-:W-:Y:S01]  /*2320*/  IMAD.MOV.U32 R8, RZ, RZ, R11 ;  /* 0x000000ffff087224 */ /* 0x000fe200078e000b */
[----:B------:R-:W-:Y:S01]  /*2330*/  PRMT R6, R6, 0x5410, R9 ;  /* 0x0000541006067816 */ /* 0x000fe20000000009 */
[----:B------:R-:W-:Y:S02]  /*2340*/  IMAD.MOV.U32 R77, RZ, RZ, R76 ;  /* 0x000000ffff4d7224 */ /* 0x000fe400078e004c */
.L_x_10417:
[----:B------:R-:W-:Y:S05]  /*2350*/  BSYNC B2 ;  /* 0x0000000000027941 */ /* 0x000fea0003800000 */
.L_x_10415:
        /* <DEDUP_REMOVED lines=11> */
.L_x_10419:
[----:B------:R-:W-:Y:S01]  /*2410*/  PRMT R97, R98, 0x7632, R97 ;  /* 0x0000763262617816 */ /* 0x000fe20000000061 */
[----:B------:R-:W-:Y:S01]  /*2420*/  IMAD.MOV.U32 R11, RZ, RZ, R8 ;  /* 0x000000ffff0b7224 */ /* 0x000fe200078e0008 */
[----:B------:R-:W-:Y:S01]  /*2430*/  PRMT R9, R9, 0x7610, R6 ;  /* 0x0000761009097816 */ /* 0x000fe20000000006 */
[----:B------:R-:W-:Y:S02]  /*2440*/  IMAD.MOV.U32 R76, RZ, RZ, R79 ;  /* 0x000000ffff4c7224 */ /* 0x000fe400078e004f */
.L_x_10420:
[----:B------:R-:W-:Y:S05]  /*2450*/  BSYNC B2 ;  /* 0x0000000000027941 */ /* 0x000fea0003800000 */
.L_x_10418:
        /* <DEDUP_REMOVED lines=11> */
.L_x_10422:
[----:B------:R-:W-:Y:S01]  /*2510*/  PRMT R98, R98, 0x5410, R98 ;  /* 0x0000541062627816 */ /* 0x000fe20000000062 */
[----:B------:R-:W-:Y:S01]  /*2520*/  IMAD.MOV.U32 R8, RZ, RZ, R11 ;  /* 0x000000ffff087224 */ /* 0x000fe200078e000b */
[----:B------:R-:W-:Y:S01]  /*2530*/  PRMT R6, R9, 0x7632, R6 ;  /* 0x0000763209067816 */ /* 0x000fe20000000006 */
[----:B------:R-:W-:Y:S02]  /*2540*/  IMAD.MOV.U32 R79, RZ, RZ, R78 ;  /* 0x000000ffff4f7224 */ /* 0x000fe400078e004e */
.L_x_10423:
[----:B------:R-:W-:Y:S05]  /*2550*/  BSYNC B2 ;  /* 0x0000000000027941 */ /* 0x000fea0003800000 */
.L_x_10421:
        /* <DEDUP_REMOVED lines=11> */
.L_x_10425:
[----:B------:R-:W-:Y:S01]  /*2610*/  PRMT R98, R99, 0x7632, R98 ;  /* 0x0000763263627816 */ /* 0x000fe20000000062 */
[----:B------:R-:W-:Y:S01]  /*2620*/  IMAD.MOV.U32 R11, RZ, RZ, R8 ;  /* 0x000000ffff0b7224 */ /* 0x000fe200078e0008 */
[----:B------:R-:W-:Y:S01]  /*2630*/  PRMT R9, R6, 0x7610, R9 ;  /* 0x0000761006097816 */ /* 0x000fe20000000009 */
[----:B------:R-:W-:Y:S02]  /*2640*/  IMAD.MOV.U32 R78, RZ, RZ, R81 ;  /* 0x000000ffff4e7224 */ /* 0x000fe400078e0051 */
.L_x_10426:
[----:B------:R-:W-:Y:S05]  /*2650*/  BSYNC B2 ;  /* 0x0000000000027941 */ /* 0x000fea0003800000 */
.L_x_10424:
        /* <DEDUP_REMOVED lines=11> */
.L_x_10428:
[----:B------:R-:W-:Y:S01]  /*2710*/  PRMT R99, R99, 0x5410, R99 ;  /* 0x0000541063637816 */ /* 0x000fe20000000063 */
[----:B------:R-:W-:Y:S01]  /*2720*/  IMAD.MOV.U32 R8, RZ, RZ, R11 ;  /* 0x000000ffff087224 */ /* 0x000fe200078e000b */
[----:B------:R-:W-:Y:S01]  /*2730*/  PRMT R6, R6, 0x5410, R9 ;  /* 0x0000541006067816 */ /* 0x000fe20000000009 */
[----:B------:R-:W-:Y:S02]  /*2740*/  IMAD.MOV.U32 R81, RZ, RZ, R80 ;  /* 0x000000ffff517224 */ /* 0x000fe400078e0050 */
.L_x_10429:
[----:B------:R-:W-:Y:S05]  /*2750*/  BSYNC B2 ;  /* 0x0000000000027941 */ /* 0x000fea0003800000 */
.L_x_10427:
        /* <DEDUP_REMOVED lines=11> */
.L_x_10431:
[----:B------:R-:W-:Y:S01]  /*2810*/  PRMT R99, R100, 0x7632, R99 ;  /* 0x0000763264637816 */ /* 0x000fe20000000063 */
[----:B------:R-:W-:Y:S01]  /*2820*/  IMAD.MOV.U32 R11, RZ, RZ, R8 ;  /* 0x000000ffff0b7224 */ /* 0x000fe200078e0008 */
[----:B------:R-:W-:Y:S01]  /*2830*/  PRMT R9, R9, 0x7610, R6 ;  /* 0x0000761009097816 */ /* 0x000fe20000000006 */
[----:B------:R-:W-:Y:S02]  /*2840*/  IMAD.MOV.U32 R80, RZ, RZ, R83 ;  /* 0x000000ffff507224 */ /* 0x000fe400078e0053 */
.L_x_10432:
[----:B------:R-:W-:Y:S05]  /*2850*/  BSYNC B2 ;  /* 0x0000000000027941 */ /* 0x000fea0003800000 */
.L_x_10430:
        /* <DEDUP_REMOVED lines=9> */
.L_x_10434:
[----:B------:R-:W-:Y:S01]  /*28f0*/  IMAD.MOV.U32 R83, RZ, RZ, R82 ;  /* 0x000000ffff537224 */ /* 0x000fe200078e0052 */
[----:B------:R-:W-:Y:S01]  /*2900*/  PRMT R100, R9, 0x5432, R100 ;  /* 0x0000543209647816 */ /* 0x000fe20000000064 */
[----:B------:R-:W-:Y:S02]  /*2910*/  IMAD.MOV.U32 R82, RZ, RZ, R11 ;  /* 0x000000ffff527224 */ /* 0x000fe400078e000b */
.L_x_10435:
[----:B------:R-:W-:Y:S05]  /*2920*/  BSYNC B2 ;  /* 0x0000000000027941 */ /* 0x000fea0003800000 */
.L_x_10433:
[----:B------:R-:W-:-:S04]  /*2930*/  IADD3 R4, R4, 0x40, RZ ;  /* 0x0000004004047810 */ /* 0x000fc80007ffe0ff */
[----:B------:R-:W-:-:S13]  /*2940*/  ISETP.GE.AND P0, PT, R4, R5, PT ;  /* 0x000000050400720c */ /* 0x000fda0003f06270 */
[----:B------:R-:W-:Y:S01]  /*2950*/  @P0 CALL.REL.NOINC `(.L_x_10339) ;  /* 0x0000001000000944 */ /* 0x000fe20003c00000 */
[----:B------:R-:W-:Y:S05]  /*2960*/  BRA `(.L_x_10436) ;  /* 0xffffdf6000007947 */ /* 0x000fea000383ffff */
.L_x_10339:
[----:B------:R-:W-:Y:S05]  /*2970*/  BSYNC B0 ;  /* 0x0000000000007941 */ /* 0x000fea0003800000 */
.L_x_10338:
[----:B------:R-:W-:Y:S05]  /*2980*/  BRA `(.L_x_10437) ;  /* 0x0000487000007947 */ /* 0x000fea0003800000 */
.L_x_10337:
        /* <DEDUP_REMOVED lines=72> */
.L_x_10536:
[----:B------:R-:W-:Y:S01]  /*2e10*/  SHF.R.S32.HI R6, RZ, 0x1f, R4 ;  /* 0x0000001fff067819 */ /* 0x000fe20000011404 */
[----:B------:R-:W-:Y:S01]  /*2e20*/  IMAD.MOV.U32 R9, RZ, RZ, 0x2 ;  /* 0x00000002ff097424 */ /* 0x000fe200078e00ff */
[----:B------:R-:W-:-:S03]  /*2e30*/  IADD3 R11, P0, R7, R4, RZ ;  /* 0x00000004070b7210 */ /* 0x000fc60007f1e0ff */
[----:B------:R-:W-:Y:S01]  /*2e40*/  IMAD.WIDE R8, R4, R9, c[0x0][0x168] ;  /* 0x00005a0004087625 */ /* 0x000fe200078e0209 */
[----:B------:R-:W-:Y:S02]  /*2e50*/  LEA.HI.X.SX32 R6, R7, R6, 0x1, P0 ;  /* 0x0000000607067211 */ /* 0x000fe400000f0eff */
[----:B------:R-:W-:-:S03]  /*2e60*/  LEA R10, P0, R11, c[0x0][0x160], 0x1 ;  /* 0x000058000b0a7a11 */ /* 0x000fc600078008ff */
[----:B------:R-:W2:Y:S01]  /*2e70*/  LDG.E.U16.CONSTANT R8, [R8.64] ;  /* 0x0000000608087981 */ /* 0x000ea2000c1e9500 */
[----:B------:R-:W-:-:S06]  /*2e80*/  LEA.HI.X R11, R11, c[0x0][0x164], R6, 0x1, P0 ;  /* 0x000059000b0b7a11 */ /* 0x000fcc00000f0c06 */
[----:B------:R-:W2:Y:S01]  /*2e90*/  LDG.E.U16.CONSTANT R11, [R10.64] ;  /* 0x000000060a0b7981 */ /* 0x000ea2000c1e9500 */
[----:B------:R-:W-:Y:S01]  /*2ea0*/  BSSY B0, `(.L_x_10439) ;  /* 0x0000015000007945 */ /* 0x000fe20003800000 */
[----:B--2---:R-:W-:-:S05]  /*2eb0*/  HADD2 R11, R11.H0_H0, R8.H0_H0 ;  /* 0x200000080b0b7230 */ /* 0x004fca0000000800 */
[----:B------:R-:W-:-:S05]  /*2ec0*/  HADD2.F32 R13, -RZ, R11.H0_H0 ;  /* 0x2000000bff0d7230 */ /* 0x000fca0000004100 */
[----:B------:R-:W-:-:S04]  /*2ed0*/  FSETP.GT.FTZ.AND P1, PT, R2, R13, PT ;  /* 0x0000000d0200720b */ /* 0x000fc80003f34000 */
[----:B------:R-:W-:Y:S02]  /*2ee0*/  FSEL R15, R13, R2, P1 ;  /* 0x000000020d0f7208 */ /* 0x000fe40000800000 */
[----:B------:R-:W-:-:S05]  /*2ef0*/  FSEL R2, R2, R13, P1 ;  /* 0x0000000d02027208 */ /* 0x000fca0000800000 */
[----:B------:R-:W-:Y:S01]  /*2f00*/  FADD.FTZ R15, -R2, R15 ;  /* 0x0000000f020f7221 */ /* 0x000fe20000010100 */
[----:B------:R-:W-:-:S03]  /*2f10*/  HSETP2.GT.AND P0, PT, R11.H0_H0, R95.H1_H1, PT ;  /* 0x3000005f0b007234 */ /* 0x000fc60003f04800 */
[----:B------:R-:W-:Y:S02]  /*2f20*/  FMUL.FTZ R15, R15, 1.4426950216293334961 ;  /* 0x3fb8aa3b0f0f7820 */ /* 0x000fe40000410000 */
[----:B------:R-:W-:-:S04]  /*2f30*/  ISETP.EQ.OR P0, PT, R53, -0x1, P0 ;  /* 0xffffffff3500780c */ /* 0x000fc80000702670 */
[----:B------:R-:W0:Y:S01]  /*2f40*/  MUFU.EX2 R15, R15 ;  /* 0x0000000f000f7308 */ /* 0x000e220000000800 */
[C---:B------:R-:W-:Y:S02]  /*2f50*/  FSEL R6, R3.reuse, 1, !P1 ;  /* 0x3f80000003067808 */ /* 0x040fe40004800000 */
[----:B------:R-:W-:-:S05]  /*2f60*/  FSEL R3, R3, 1, P1 ;  /* 0x3f80000003037808 */ /* 0x000fca0000800000 */
[----:B0-----:R-:W-:Y:S01]  /*2f70*/  FFMA.FTZ R3, R6, R15, R3 ;  /* 0x0000000f06037223 */ /* 0x001fe20000010003 */
[----:B------:R-:W-:Y:S05]  /*2f80*/  @P0 BRA `(.L_x_10440) ;  /* 0x0000004000000947 */ /* 0x000fea0003800000 */
[----:B------:R-:W-:Y:S02]  /*2f90*/  ISETP.GT.AND P0, PT, R53, R4, PT ;  /* 0x000000043500720c */ /* 0x000fe40003f04270 */
[----:B------:R-:W-:-:S11]  /*2fa0*/  PRMT R6, R95, 0x7632, R6 ;  /* 0x000076325f067816 */ /* 0x000fd60000000006 */
[----:B------:R-:W-:-:S13]  /*2fb0*/  HSETP2.NEU.OR P0, PT, R11.H0_H0, R95.H1_H1, !P0 ;  /* 0x3000005f0b007234 */ /* 0x000fda000470d820 */
[----:B------:R-:W-:Y:S05]  /*2fc0*/  @P0 BRA `(.L_x_10441) ;  /* 0x0000002000000947 */ /* 0x000fea0003800000 */
.L_x_10440:
[----:B------:R-:W-:Y:S01]  /*2fd0*/  PRMT R6, R11, 0x7610, R6 ;  /* 0x000076100b067816 */ /* 0x000fe20000000006 */
[----:B------:R-:W-:Y:S02]  /*2fe0*/  IMAD.MOV.U32 R53, RZ, RZ, R4 ;  /* 0x000000ffff357224 */ /* 0x000fe400078e0004 */
.L_x_10441:
[----:B------:R-:W-:Y:S05]  /*2ff0*/  BSYNC B0 ;  /* 0x0000000000007941 */ /* 0x000fea0003800000 */
.L_x_10439:
        /* <DEDUP_REMOVED lines=10> */
.L_x_10443:
[----:B------:R-:W-:Y:S01]  /*30a0*/  IMAD.MOV.U32 R8, RZ, RZ, R53 ;  /* 0x000000ffff087224 */ /* 0x000fe200078e0035 */
[----:B------:R-:W-:Y:S01]  /*30b0*/  PRMT R95, R95, 0x5410, R95 ;  /* 0x000054105f5f7816 */ /* 0x000fe2000000005f */
[----:B------:R-:W-:Y:S01]  /*30c0*/  IMAD.MOV.U32 R53, RZ, RZ, R52 ;  /* 0x000000ffff357224 */ /* 0x000fe200078e0034 */
[----:B------:R-:W-:Y:S02]  /*30d0*/  PRMT R6, R6, 0x5410, R6 ;  /* 0x0000541006067816 */ /* 0x000fe40000000006 */
.L_x_10444:
[----:B------:R-:W-:Y:S05]  /*30e0*/  BSYNC B0 ;  /* 0x0000000000007941 */ /* 0x000fea0003800000 */
.L_x_10442:
        /* <DEDUP_REMOVED lines=11> */
.L_x_10446:
[----:B------:R-:W-:Y:S01]  /*31a0*/  PRMT R95, R94, 0x7632, R95 ;  /* 0x000076325e5f7816 */ /* 0x000fe2000000005f */
[----:B------:R-:W-:Y:S01]  /*31b0*/  IMAD.MOV.U32 R11, RZ, RZ, R8 ;  /* 0x000000ffff0b7224 */ /* 0x000fe200078e0008 */
[----:B------:R-:W-:Y:S01]  /*31c0*/  PRMT R9, R9, 0x7610, R6 ;  /* 0x0000761009097816 */ /* 0x000fe20000000006 */
[----:B------:R-:W-:Y:S02]  /*31d0*/  IMAD.MOV.U32 R52, RZ, RZ, R55 ;  /* 0x000000ffff347224 */ /* 0x000fe400078e0037 */
.L_x_10447:
[----:B------:R-:W-:Y:S05]  /*31e0*/  BSYNC B0 ;  /* 0x0000000000007941 */ /* 0x000fea0003800000 */
.L_x_10445:
        /* <DEDUP_REMOVED lines=11> */
.L_x_10449:
[----:B------:R-:W-:Y:S01]  /*32a0*/  PRMT R94, R94, 0x5410, R94 ;  /* 0x000054105e5e7816 */ /* 0x000fe2000000005e */
[----:B------:R-:W-:Y:S01]  /*32b0*/  IMAD.MOV.U32 R8, RZ, RZ, R11 ;  /* 0x000000ffff087224 */ /* 0x000fe200078e000b */
[----:B------:R-:W-:Y:S01]  /*32c0*/  PRMT R6, R9, 0x7632, R6 ;  /* 0x0000763209067816 */ /* 0x000fe20000000006 */
[----:B------:R-:W-:Y:S02]  /*32d0*/  IMAD.MOV.U32 R55, RZ, RZ, R54 ;  /* 0x000000ffff377224 */ /* 0x000fe400078e0036 */
.L_x_10450:
[----:B------:R-:W-:Y:S05]  /*32e0*/  BSYNC B0 ;  /* 0x0000000000007941 */ /* 0x000fea0003800000 */
.L_x_10448:
        /* <DEDUP_REMOVED lines=11> */
.L_x_10452:
[----:B------:R-:W-:Y:S01]  /*33a0*/  PRMT R94, R93, 0x7632, R94 ;  /* 0x000076325d5e7816 */ /* 0x000fe2000000005e */
[----:B------:R-:W-:Y:S01]  /*33b0*/  IMAD.MOV.U32 R11, RZ, RZ, R8 ;  /* 0x000000ffff0b7224 */ /* 0x000fe200078e0008 */
[----:B------:R-:W-:Y:S01]  /*33c0*/  PRMT R9, R6, 0x7610, R9 ;  /* 0x0000761006097816 */ /* 0x000fe20000000009 */
[----:B------:R-:W-:Y:S02]  /*33d0*/  IMAD.MOV.U32 R54, RZ, RZ, R57 ;  /* 0x000000ffff367224 */ /* 0x000fe400078e0039 */
.L_x_10453:
[----:B------:R-:W-:Y:S05]  /*33e0*/  BSYNC B0 ;  /* 0x0000000000007941 */ /* 0x000fea0003800000 */
.L_x_10451:
        /* <DEDUP_REMOVED lines=11> */
.L_x_10455:
[----:B------:R-:W-:Y:S01]  /*34a0*/  PRMT R93, R93, 0x5410, R93 ;  /* 0x000054105d5d7816 */ /* 0x000fe2000000005d */
[----:B------:R-:W-:Y:S01]  /*34b0*/  IMAD.MOV.U32 R8, RZ, RZ, R11 ;  /* 0x000000ffff087224 */ /* 0x000fe200078e000b */
[----:B------:R-:W-:Y:S01]  /*34c0*/  PRMT R6, R6, 0x5410, R9 ;  /* 0x0000541006067816 */ /* 0x000fe20000000009 */
[----:B------:R-:W-:Y:S02]  /*34d0*/  IMAD.MOV.U32 R57, RZ, RZ, R56 ;  /* 0x000000ffff397224 */ /* 0x000fe400078e0038 */
.L_x_10456:
[----:B------:R-:W-:Y:S05]  /*34e0*/  BSYNC B0 ;  /* 0x0000000000007941 */ /* 0x000fea0003800000 */
.L_x_10454:
        /* <DEDUP_REMOVED lines=11> */
.L_x_10458:
[----:B------:R-:W-:Y:S01]  /*35a0*/  PRMT R93, R92, 0x7632, R93 ;  /* 0x000076325c5d7816 */ /* 0x000fe2000000005d */
[----:B------:R-:W-:Y:S01]  /*35b0*/  IMAD.MOV.U32 R11, RZ, RZ, R8 ;  /* 0x000000ffff0b7224 */ /* 0x000fe200078e0008 */
[----:B------:R-:W-:Y:S01]  /*35c0*/  PRMT R9, R9, 0x7610, R6 ;  /* 0x0000761009097816 */ /* 0x000fe20000000006 */
[----:B------:R-:W-:Y:S02]  /*35d0*/  IMAD.MOV.U32 R56, RZ, RZ, R59 ;  /* 0x000000ffff387224 */ /* 0x000fe400078e003b */
.L_x_10459:
[----:B------:R-:W-:Y:S05]  /*35e0*/  BSYNC B0 ;  /* 0x0000000000007941 */ /* 0x000fea0003800000 */
.L_x_10457:
        /* <DEDUP_REMOVED lines=11> */
.L_x_10461:
[----:B------:R-:W-:Y:S01]  /*36a0*/  PRMT R92, R92, 0x5410, R92 ;  /* 0x000054105c5c7816 */ /* 0x000fe2000000005c */
[----:B------:R-:W-:Y:S01]  /*36b0*/  IMAD.MOV.U32 R8, RZ, RZ, R11 ;  /* 0x000000ffff087224 */ /* 0x000fe200078e000b */
[----:B------:R-:W-:Y:S01]  /*36c0*/  PRMT R6, R9, 0x7632, R6 ;  /* 0x0000763209067816 */ /* 0x000fe20000000006 */
[----:B------:R-:W-:Y:S02]  /*36d0*/  IMAD.MOV.U32 R59, RZ, RZ, R58 ;  /* 0x000000ffff3b7224 */ /* 0x000fe400078e003a */
.L_x_10462:
[----:B------:R-:W-:Y:S05]  /*36e0*/  BSYNC B0 ;  /* 0x0000000000007941 */ /* 0x000fea0003800000 */
.L_x_10460:
        /* <DEDUP_REMOVED lines=11> */
.L_x_10464:
[----:B------:R-:W-:Y:S01]  /*37a0*/  PRMT R92, R91, 0x7632, R92 ;  /* 0x000076325b5c7816 */ /* 0x000fe2000000005c */
[----:B------:R-:W-:Y:S01]  /*37b0*/  IMAD.MOV.U32 R11, RZ, RZ, R8 ;  /* 0x000000ffff0b7224 */ /* 0x000fe200078e0008 */
[----:B------:R-:W-:Y:S01]  /*37c0*/  PRMT R9, R6, 0x7610, R9 ;  /* 0x0000761006097816 */ /* 0x000fe20000000009 */
[----:B------:R-:W-:Y:S02]  /*37d0*/  IMAD.MOV.U32 R58, RZ, RZ, R61 ;  /* 0x000000ffff3a7224 */ /* 0x000fe400078e003d */
.L_x_10465:
[----:B------:R-:W-:Y:S05]  /*37e0*/  BSYNC B0 ;  /* 0x0000000000007941 */ /* 0x000fea0003800000 */
.L_x_10463:
        /* <DEDUP_REMOVED lines=11> */
.L_x_10467:
[----:B------:R-:W-:Y:S01]  /*38a0*/  PRMT R91, R91, 0x5410, R91 ;  /* 0x000054105b5b7816 */ /* 0x000fe2000000005b */
[----:B------:R-:W-:Y:S01]  /*38b0*/  IMAD.MOV.U32 R8, RZ, RZ, R11 ;  /* 0x000000ffff087224 */ /* 0x000fe200078e000b */
[----:B------:R-:W-:Y:S01]  /*38c0*/  PRMT R6, R6, 0x5410, R9 ;  /* 0x0000541006067816 */ /* 0x000fe20000000009 */
[----:B------:R-:W-:Y:S02]  /*38d0*/  IMAD.MOV.U32 R61, RZ, RZ, R60 ;  /* 0x000000ffff3d7224 */ /* 0x000fe400078e003c */
.L_x_10468:
[----:B------:R-:W-:Y:S05]  /*38e0*/  BSYNC B0 ;  /* 0x0000000000007941 */ /* 0x000fea0003800000 */
.L_x_10466:
        /* <DEDUP_REMOVED lines=11> */
.L_x_10470:
[----:B------:R-:W-:Y:S01]  /*39a0*/  PRMT R91, R90, 0x7632, R91 ;  /* 0x000076325a5b7816 */ /* 0x000fe2000000005b */
[----:B------:R-:W-:Y:S01]  /*39b0*/  IMAD.MOV.U32 R11, RZ, RZ, R8 ;  /* 0x000000ffff0b7224 */ /* 0x000fe200078e0008 */
[----:B------:R-:W-:Y:S01]  /*39c0*/  PRMT R9, R9, 0x7610, R6 ;  /* 0x0000761009097816 */ /* 0x000fe20000000006 */
[----:B------:R-:W-:Y:S02]  /*39d0*/  IMAD.MOV.U32 R60, RZ, RZ, R63 ;  /* 0x000000ffff3c7224 */ /* 0x000fe400078e003f */
.L_x_10471:
[----:B------:R-:W-:Y:S05]  /*39e0*/  BSYNC B0 ;  /* 0x0000000000007941 */ /* 0x000fea0003800000 */
.L_x_10469:
        /* <DEDUP_REMOVED lines=11> */
.L_x_10473:
[----:B------:R-:W-:Y:S01]  /*3aa0*/  PRMT R90, R90, 0x5410, R90 ;  /* 0x000054105a5a7816 */ /* 0x000fe2000000005a */
[----:B------:R-:W-:Y:S01]  /*3ab0*/  IMAD.MOV.U32 R8, RZ, RZ, R11 ;  /* 0x000000ffff087224 */ /* 0x000fe200078e000b */
[----:B------:R-:W-:Y:S01]  /*3ac0*/  PRMT R6, R9, 0x7632, R6 ;  /* 0x0000763209067816 */ /* 0x000fe20000000006 */
[----:B------:R-:W-:Y:S02]  /*3ad0*/  IMAD.MOV.U32 R63, RZ, RZ, R62 ;  /* 0x000000ffff3f7224 */ /* 0x000fe400078e003e */
.L_x_10474:
[----:B------:R-:W-:Y:S05]  /*3ae0*/  BSYNC B0 ;  /* 0x0000000000007941 */ /* 0x000fea0003800000 */
.L_x_10472:
        /* <DEDUP_REMOVED lines=11> */
.L_x_10476:
[----:B------:R-:W-:Y:S01]  /*3ba0*/  PRMT R90, R89, 0x7632, R90 ;  /* 0x00007632595a7816 */ /* 0x000fe2000000005a */
[----:B------:R-:W-:Y:S01]  /*3bb0*/  IMAD.MOV.U32 R11, RZ, RZ, R8 ;  /* 0x000000ffff0b7224 */ /* 0x000fe200078e0008 */
[----:B------:R-:W-:Y:S01]  /*3bc0*/  PRMT R9, R6, 0x7610, R9 ;  /* 0x0000761006097816 */ /* 0x000fe20000000009 */
[----:B------:R-:W-:Y:S02]  /*3bd0*/  IMAD.MOV.U32 R62, RZ, RZ, R65 ;  /* 0x000000ffff3e7224 */ /* 0x000fe400078e0041 */
.L_x_10477:
[----:B------:R-:W-:Y:S05]  /*3be0*/  BSYNC B0 ;  /* 0x0000000000007941 */ /* 0x000fea0003800000 */
.L_x_10475:
        /* <DEDUP_REMOVED lines=11> */
.L_x_10479:
[----:B------:R-:W-:Y:S01]  /*3ca0*/  PRMT R89, R89, 0x5410, R89 ;  /* 0x0000541059597816 */ /* 0x000fe20000000059 */
[----:B------:R-:W-:Y:S01]  /*3cb0*/  IMAD.MOV.U32 R8, RZ, RZ, R11 ;  /* 0x000000ffff087224 */ /* 0x000fe200078e000b */
[----:B------:R-:W-:Y:S01]  /*3cc0*/  PRMT R6, R6, 0x5410, R9 ;  /* 0x0000541006067816 */ /* 0x000fe20000000009 */
[----:B------:R-:W-:Y:S02]  /*3cd0*/  IMAD.MOV.U32 R65, RZ, RZ, R64 ;  /* 0x000000ffff417224 */ /* 0x000fe400078e0040 */
.L_x_10480:
[----:B------:R-:W-:Y:S05]  /*3ce0*/  BSYNC B0 ;  /* 0x0000000000007941 */ /* 0x000fea0003800000 */
.L_x_10478:
        /* <DEDUP_REMOVED lines=11> */
.L_x_10482:
[----:B------:R-:W-:Y:S01]  /*3da0*/  PRMT R89, R88, 0x7610, R89 ;  /* 0x0000761058597816 */ /* 0x000fe20000000059 */
[----:B------:R-:W-:Y:S01]  /*3db0*/  IMAD.MOV.U32 R9, RZ, RZ, R8 ;  /* 0x000000ffff097224 */ /* 0x000fe200078e0008 */
[----:B------:R-:W-:Y:S01]  /*3dc0*/  PRMT R6, R6, 0x7632, R6 ;  /* 0x0000763206067816 */ /* 0x000fe20000000006 */
[----:B------:R-:W-:Y:S02]  /*3dd0*/  IMAD.MOV.U32 R64, RZ, RZ, R67 ;  /* 0x000000ffff407224 */ /* 0x000fe400078e0043 */
.L_x_10483:
[----:B------:R-:W-:Y:S05]  /*3de0*/  BSYNC B0 ;  /* 0x0000000000007941 */ /* 0x000fea0003800000 */
.L_x_10481:
        /* <DEDUP_REMOVED lines=11> */
.L_x_10485:
[----:B------:R-:W-:Y:S01]  /*3ea0*/  PRMT R88, R87, 0x7610, R88 ;  /* 0x0000761057587816 */ /* 0x000fe20000000058 */
[----:B------:R-:W-:Y:S01]  /*3eb0*/  IMAD.MOV.U32 R10, RZ, RZ, R9 ;  /* 0x000000ffff0a7224 */ /* 0x000fe200078e0009 */
[----:B------:R-:W-:Y:S01]  /*3ec0*/  PRMT R8, R6, 0x7610, R8 ;  /* 0x0000761006087816 */ /* 0x000fe20000000008 */
[----:B------:R-:W-:Y:S02]  /*3ed0*/  IMAD.MOV.U32 R67, RZ, RZ, R66 ;  /* 0x000000ffff437224 */ /* 0x000fe400078e0042 */
.L_x_10486:
[----:B------:R-:W-:Y:S05]  /*3ee0*/  BSYNC B0 ;  /* 0x0000000000007941 */ /* 0x000fea0003800000 */
.L_x_10484:
        /* <DEDUP_REMOVED lines=11> */
.L_x_10488:
[----:B------:R-:W-:Y:S01]  /*3fa0*/  PRMT R87, R87, 0x7632, R87 ;  /* 0x0000763257577816 */ /* 0x000fe20000000057 */
[----:B------:R-:W-:Y:S01]  /*3fb0*/  IMAD.MOV.U32 R9, RZ, RZ, R10 ;  /* 0x000000ffff097224 */ /* 0x000fe200078e000a */
[----:B------:R-:W-:Y:S01]  /*3fc0*/  PRMT R6, R6, 0x5410, R8 ;  /* 0x0000541006067816 */ /* 0x000fe20000000008 */
[----:B------:R-:W-:Y:S02]  /*3fd0*/  IMAD.MOV.U32 R66, RZ, RZ, R69 ;  /* 0x000000ffff427224 */ /* 0x000fe400078e0045 */
.L_x_10489:
[----:B------:R-:W-:Y:S05]  /*3fe0*/  BSYNC B0 ;  /* 0x0000000000007941 */ /* 0x000fea0003800000 */
.L_x_10487:
        /* <DEDUP_REMOVED lines=11> */
.L_x_10491:
[----:B------:R-:W-:Y:S01]  /*40a0*/  PRMT R87, R87, 0x5410, R86 ;  /* 0x0000541057577816 */ /* 0x000fe20000000056 */
[----:B------:R-:W-:Y:S01]  /*40b0*/  IMAD.MOV.U32 R10, RZ, RZ, R9 ;  /* 0x000000ffff0a7224 */ /* 0x000fe200078e0009 */
[----:B------:R-:W-:Y:S01]  /*40c0*/  PRMT R8, R8, 0x7610, R6 ;  /* 0x0000761008087816 */ /* 0x000fe20000000006 */
[----:B------:R-:W-:Y:S02]  /*40d0*/  IMAD.MOV.U32 R69, RZ, RZ, R68 ;  /* 0x000000ffff457224 */ /* 0x000fe400078e0044 */
.L_x_10492:
[----:B------:R-:W-:Y:S05]  /*40e0*/  BSYNC B0 ;  /* 0x0000000000007941 */ /* 0x000fea0003800000 */
.L_x_10490:
        /* <DEDUP_REMOVED lines=11> */
.L_x_10494:
[----:B------:R-:W-:Y:S01]  /*41a0*/  PRMT R86, R86, 0x7632, R86 ;  /* 0x0000763256567816 */ /* 0x000fe20000000056 */
[----:B------:R-:W-:Y:S01]  /*41b0*/  IMAD.MOV.U32 R9, RZ, RZ, R10 ;  /* 0x000000ffff097224 */ /* 0x000fe200078e000a */
[----:B------:R-:W-:Y:S01]  /*41c0*/  PRMT R6, R6, 0x7610, R8 ;  /* 0x0000761006067816 */ /* 0x000fe20000000008 */
[----:B------:R-:W-:Y:S02]  /*41d0*/  IMAD.MOV.U32 R68, RZ, RZ, R71 ;  /* 0x000000ffff447224 */ /* 0x000fe400078e0047 */
.L_x_10495:
[----:B------:R-:W-:Y:S05]  /*41e0*/  BSYNC B0 ;  /* 0x0000000000007941 */ /* 0x000fea0003800000 */
.L_x_10493:
        /* <DEDUP_REMOVED lines=11> */
.L_x_10497:
[----:B------:R-:W-:Y:S01]  /*42a0*/  PRMT R86, R86, 0x5410, R0 ;  /* 0x0000541056567816 */ /* 0x000fe20000000000 */
[----:B------:R-:W-:Y:S01]  /*42b0*/  IMAD.MOV.U32 R10, RZ, RZ, R9 ;  /* 0x000000ffff0a7224 */ /* 0x000fe200078e0009 */
[----:B------:R-:W-:Y:S01]  /*42c0*/  PRMT R8, R8, 0x7610, R6 ;  /* 0x0000761008087816 */ /* 0x000fe20000000006 */
[----:B------:R-:W-:Y:S02]  /*42d0*/  IMAD.MOV.U32 R71, RZ, RZ, R70 ;  /* 0x000000ffff477224 */ /* 0x000fe400078e0046 */
.L_x_10498:
[----:B------:R-:W-:Y:S05]  /*42e0*/  BSYNC B0 ;  /* 0x0000000000007941 */ /* 0x000fea0003800000 */
.L_x_10496:
        /* <DEDUP_REMOVED lines=11> */
.L_x_10500:
[----:B------:R-:W-:Y:S01]  /*43a0*/  PRMT R0, R0, 0x7632, R0 ;  /* 0x0000763200007816 */ /* 0x000fe20000000000 */
[----:B------:R-:W-:Y:S01]  /*43b0*/  IMAD.MOV.U32 R9, RZ, RZ, R10 ;  /* 0x000000ffff097224 */ /* 0x000fe200078e000a */
[----:B------:R-:W-:Y:S01]  /*43c0*/  PRMT R6, R6, 0x7610, R8 ;  /* 0x0000761006067816 */ /* 0x000fe20000000008 */
[----:B------:R-:W-:Y:S02]  /*43d0*/  IMAD.MOV.U32 R70, RZ, RZ, R73 ;  /* 0x000000ffff467224 */ /* 0x000fe400078e0049 */
.L_x_10501:
[----:B------:R-:W-:Y:S05]  /*43e0*/  BSYNC B0 ;  /* 0x0000000000007941 */ /* 0x000fea0003800000 */
.L_x_10499:
        /* <DEDUP_REMOVED lines=11> */
.L_x_10503:
[----:B------:R-:W-:Y:S01]  /*44a0*/  PRMT R0, R0, 0x7610, R88 ;  /* 0x0000761000007816 */ /* 0x000fe20000000058 */
[----:B------:R-:W-:Y:S01]  /*44b0*/  IMAD.MOV.U32 R10, RZ, RZ, R9 ;  /* 0x000000ffff0a7224 */ /* 0x000fe200078e0009 */
[----:B------:R-:W-:Y:S01]  /*44c0*/  PRMT R8, R8, 0x7610, R6 ;  /* 0x0000761008087816 */ /* 0x000fe20000000006 */
[----:B------:R-:W-:Y:S02]  /*44d0*/  IMAD.MOV.U32 R73, RZ, RZ, R72 ;  /* 0x000000ffff497224 */ /* 0x000fe400078e0048 */
.L_x_10504:
[----:B------:R-:W-:Y:S05]  /*44e0*/  BSYNC B0 ;  /* 0x0000000000007941 */ /* 0x000fea0003800000 */
.L_x_10502:
        /* <DEDUP_REMOVED lines=11> */
.L_x_10506:
[----:B------:R-:W-:Y:S01]  /*45a0*/  PRMT R88, R88, 0x7610, R96 ;  /* 0x0000761058587816 */ /* 0x000fe20000000060 */
[----:B------:R-:W-:Y:S01]  /*45b0*/  IMAD.MOV.U32 R9, RZ, RZ, R10 ;  /* 0x000000ffff097224 */ /* 0x000fe200078e000a */
[----:B------:R-:W-:Y:S01]  /*45c0*/  PRMT R6, R6, 0x7610, R8 ;  /* 0x0000761006067816 */ /* 0x000fe20000000008 */
[----:B------:R-:W-:Y:S02]  /*45d0*/  IMAD.MOV.U32 R72, RZ, RZ, R75 ;  /* 0x000000ffff487224 */ /* 0x000fe400078e004b */
.L_x_10507:
[----:B------:R-:W-:Y:S05]  /*45e0*/  BSYNC B0 ;  /* 0x0000000000007941 */ /* 0x000fea0003800000 */
.L_x_10505:
        /* <DEDUP_REMOVED lines=11> */
.L_x_10509:
[----:B------:R-:W-:Y:S01]  /*46a0*/  PRMT R96, R96, 0x5410, R96 ;  /* 0x0000541060607816 */ /* 0x000fe20000000060 */
[----:B------:R-:W-:Y:S01]  /*46b0*/  IMAD.MOV.U32 R8, RZ, RZ, R9 ;  /* 0x000000ffff087224 */ /* 0x000fe200078e0009 */
[----:B------:R-:W-:Y:S01]  /*46c0*/  PRMT R6, R6, 0x7632, R6 ;  /* 0x0000763206067816 */ /* 0x000fe20000000006 */
[----:B------:R-:W-:Y:S02]  /*46d0*/  IMAD.MOV.U32 R75, RZ, RZ, R74 ;  /* 0x000000ffff4b7224 */ /* 0x000fe400078e004a */
.L_x_10510:
[----:B------:R-:W-:Y:S05]  /*46e0*/  BSYNC B0 ;  /* 0x0000000000007941 */ /* 0x000fea0003800000 */
.L_x_10508:
        /* <DEDUP_REMOVED lines=11> */
.L_x_10512:
[----:B------:R-:W-:Y:S01]  /*47a0*/  PRMT R96, R97, 0x7632, R96 ;  /* 0x0000763261607816 */ /* 0x000fe20000000060 */
[----:B------:R-:W-:Y:S01]  /*47b0*/  IMAD.MOV.U32 R11, RZ, RZ, R8 ;  /* 0x000000ffff0b7224 */ /* 0x000fe200078e0008 */
[----:B------:R-:W-:Y:S01]  /*47c0*/  PRMT R9, R6, 0x7610, R9 ;  /* 0x0000761006097816 */ /* 0x000fe20000000009 */
[----:B------:R-:W-:Y:S02]  /*47d0*/  IMAD.MOV.U32 R74, RZ, RZ, R77 ;  /* 0x000000ffff4a7224 */ /* 0x000fe400078e004d */
.L_x_10513:
[----:B------:R-:W-:Y:S05]  /*47e0*/  BSYNC B0 ;  /* 0x0000000000007941 */ /* 0x000fea0003800000 */
.L_x_10511:
        /* <DEDUP_REMOVED lines=11> */
.L_x_10515:
[----:B------:R-:W-:Y:S01]  /*48a0*/  PRMT R97, R97, 0x5410, R97 ;  /* 0x0000541061617816 */ /* 0x000fe20000000061 */
[----:B------:R-:W-:Y:S01]  /*48b0*/  IMAD.MOV.U32 R8, RZ, RZ, R11 ;  /* 0x000000ffff087224 */ /* 0x000fe200078e000b */
[----:B------:R-:W-:Y:S01]  /*48c0*/  PRMT R6, R6, 0x5410, R9 ;  /* 0x0000541006067816 */ /* 0x000fe20000000009 */
[----:B------:R-:W-:Y:S02]  /*48d0*/  IMAD.MOV.U32 R77, RZ, RZ, R76 ;  /* 0x000000ffff4d7224 */ /* 0x000fe400078e004c */
.L_x_10516:
[----:B------:R-:W-:Y:S05]  /*48e0*/  BSYNC B0 ;  /* 0x0000000000007941 */ /* 0x000fea0003800000 */
.L_x_10514:
        /* <DEDUP_REMOVED lines=11> */
.L_x_10518:
[----:B------:R-:W-:Y:S01]  /*49a0*/  PRMT R97, R98, 0x7632, R97 ;  /* 0x0000763262617816 */ /* 0x000fe20000000061 */
[----:B------:R-:W-:Y:S01]  /*49b0*/  IMAD.MOV.U32 R11, RZ, RZ, R8 ;  /* 0x000000ffff0b7224 */ /* 0x000fe200078e0008 */
[----:B------:R-:W-:Y:S01]  /*49c0*/  PRMT R9, R9, 0x7610, R6 ;  /* 0x0000761009097816 */ /* 0x000fe20000000006 */
[----:B------:R-:W-:Y:S02]  /*49d0*/  IMAD.MOV.U32 R76, RZ, RZ, R79 ;  /* 0x000000ffff4c7224 */ /* 0x000fe400078e004f */
.L_x_10519:
[----:B------:R-:W-:Y:S05]  /*49e0*/  BSYNC B0 ;  /* 0x0000000000007941 */ /* 0x000fea0003800000 */
.L_x_10517:
        /* <DEDUP_REMOVED lines=11> */
.L_x_10521:
[----:B------:R-:W-:Y:S01]  /*4aa0*/  PRMT R98, R98, 0x5410, R98 ;  /* 0x0000541062627816 */ /* 0x000fe20000000062 */
[----:B------:R-:W-:Y:S01]  /*4ab0*/  IMAD.MOV.U32 R8, RZ, RZ, R11 ;  /* 0x000000ffff087224 */ /* 0x000fe200078e000b */
[----:B------:R-:W-:Y:S01]  /*4ac0*/  PRMT R6, R9, 0x7632, R6 ;  /* 0x0000763209067816 */ /* 0x000fe20000000006 */
[----:B------:R-:W-:Y:S02]  /*4ad0*/  IMAD.MOV.U32 R79, RZ, RZ, R78 ;  /* 0x000000ffff4f7224 */ /* 0x000fe400078e004e */
.L_x_10522:
[----:B------:R-:W-:Y:S05]  /*4ae0*/  BSYNC B0 ;  /* 0x0000000000007941 */ /* 0x000fea0003800000 */
.L_x_10520:
        /* <DEDUP_REMOVED lines=11> */
.L_x_10524:
[----:B------:R-:W-:Y:S01]  /*4ba0*/  PRMT R98, R99, 0x7632, R98 ;  /* 0x0000763263627816 */ /* 0x000fe20000000062 */
[----:B------:R-:W-:Y:S01]  /*4bb0*/  IMAD.MOV.U32 R11, RZ, RZ, R8 ;  /* 0x000000ffff0b7224 */ /* 0x000fe200078e0008 */
[----:B------:R-:W-:Y:S01]  /*4bc0*/  PRMT R9, R6, 0x7610, R9 ;  /* 0x0000761006097816 */ /* 0x000fe20000000009 */
[----:B------:R-:W-:Y:S02]  /*4bd0*/  IMAD.MOV.U32 R78, RZ, RZ, R81 ;  /* 0x000000ffff4e7224 */ /* 0x000fe400078e0051 */
.L_x_10525:
[----:B------:R-:W-:Y:S05]  /*4be0*/  BSYNC B0 ;  /* 0x0000000000007941 */ /* 0x000fea0003800000 */
.L_x_10523:
        /* <DEDUP_REMOVED lines=11> */
.L_x_10527:
[----:B------:R-:W-:Y:S01]  /*4ca0*/  PRMT R99, R99, 0x5410, R99 ;  /* 0x0000541063637816 */ /* 0x000fe20000000063 */
[----:B------:R-:W-:Y:S01]  /*4cb0*/  IMAD.MOV.U32 R8, RZ, RZ, R11 ;  /* 0x000000ffff087224 */ /* 0x000fe200078e000b */
[----:B------:R-:W-:Y:S01]  /*4cc0*/  PRMT R6, R6, 0x5410, R9 ;  /* 0x0000541006067816 */ /* 0x000fe20000000009 */
[----:B------:R-:W-:Y:S02]  /*4cd0*/  IMAD.MOV.U32 R81, RZ, RZ, R80 ;  /* 0x000000ffff517224 */ /* 0x000fe400078e0050 */
.L_x_10528:
[----:B------:R-:W-:Y:S05]  /*4ce0*/  BSYNC B0 ;  /* 0x0000000000007941 */ /* 0x000fea0003800000 */
.L_x_10526:
        /* <DEDUP_REMOVED lines=11> */
.L_x_10530:
[----:B------:R-:W-:Y:S01]  /*4da0*/  PRMT R99, R100, 0x7632, R99 ;  /* 0x0000763264637816 */ /* 0x000fe20000000063 */
[----:B------:R-:W-:Y:S01]  /*4db0*/  IMAD.MOV.U32 R11, RZ, RZ, R8 ;  /* 0x000000ffff0b7224 */ /* 0x000fe200078e0008 */
[----:B------:R-:W-:Y:S01]  /*4dc0*/  PRMT R9, R9, 0x7610, R6 ;  /* 0x0000761009097816 */ /* 0x000fe20000000006 */
[----:B------:R-:W-:Y:S02]  /*4dd0*/  IMAD.MOV.U32 R80, RZ, RZ, R83 ;  /* 0x000000ffff507224 */ /* 0x000fe400078e0053 */
.L_x_10531:
[----:B------:R-:W-:Y:S05]  /*4de0*/  BSYNC B0 ;  /* 0x0000000000007941 */ /* 0x000fea0003800000 */
.L_x_10529:
        /* <DEDUP_REMOVED lines=9> */
.L_x_10533:
[----:B------:R-:W-:Y:S01]  /*4e80*/  IMAD.MOV.U32 R83, RZ, RZ, R82 ;  /* 0x000000ffff537224 */ /* 0x000fe200078e0052 */
[----:B------:R-:W-:Y:S01]  /*4e90*/  PRMT R100, R9, 0x5432, R100 ;  /* 0x0000543209647816 */ /* 0x000fe20000000064 */
[----:B------:R-:W-:Y:S02]  /*4ea0*/  IMAD.MOV.U32 R82, RZ, RZ, R11 ;  /* 0x000000ffff527224 */ /* 0x000fe400078e000b */
.L_x_10534:
[----:B------:R-:W-:Y:S05]  /*4eb0*/  BSYNC B0 ;  /* 0x0000000000007941 */ /* 0x000fea0003800000 */
.L_x_10532:
[----:B------:R-:W-:-:S04]  /*4ec0*/  IADD3 R4, R4, 0x40, RZ ;  /* 0x0000004004047810 */ /* 0x000fc80007ffe0ff */
[----:B------:R-:W-:-:S13]  /*4ed0*/  ISETP.GE.AND P0, PT, R4, R5, PT ;  /* 0x000000050400720c */ /* 0x000fda0003f06270 */
[----:B------:R-:W-:Y:S01]  /*4ee0*/  @P0 CALL.REL.NOINC `(.L_x_10535) ;  /* 0x0000001000000944 */ /* 0x000fe20003c00000 */
[----:B------:R-:W-:Y:S05]  /*4ef0*/  BRA `(.L_x_10536) ;  /* 0xffffdf1000007947 */ /* 0x000fea000383ffff */
.L_x_10535:
[----:B------:R-:W-:Y:S05]  /*4f00*/  BRA `(.L_x_10437) ;  /* 0x000022f000007947 */ /* 0x000fea0003800000 */
.L_x_10438:
        /* <DEDUP_REMOVED lines=34> */
[----:B------:R-:W-:Y:S02]  /*5130*/  IMAD.MOV.U32 R3, RZ, RZ, RZ ;  /* 0x000000ffff037224 */ /* 0x000fe400078e00ff */
.L_x_10633:
        /* <DEDUP_REMOVED lines=25> */
.L_x_10538:
[----:B------:R-:W-:Y:S01]  /*52d0*/  PRMT R6, R9, 0x7610, R6 ;  /* 0x0000761009067816 */ /* 0x000fe20000000006 */
[----:B------:R-:W-:Y:S02]  /*52e0*/  IMAD.MOV.U32 R53, RZ, RZ, R4 ;  /* 0x000000ffff357224 */ /* 0x000fe400078e0004 */
.L_x_10539:
[----:B------:R-:W-:Y:S05]  /*52f0*/  BSYNC B0 ;  /* 0x0000000000007941 */ /* 0x000fea0003800000 */
.L_x_10537:
        /* <DEDUP_REMOVED lines=10> */
.L_x_10541:
[----:B------:R-:W-:Y:S01]  /*53a0*/  IMAD.MOV.U32 R8, RZ, RZ, R53 ;  /* 0x000000ffff087224 */ /* 0x000fe200078e0035 */
[----:B------:R-:W-:Y:S01]  /*53b0*/  PRMT R95, R95, 0x5410, R95 ;  /* 0x000054105f5f7816 */ /* 0x000fe2000000005f */
[----:B------:R-:W-:Y:S01]  /*53c0*/  IMAD.MOV.U32 R53, RZ, RZ, R52 ;  /* 0x000000ffff357224 */ /* 0x000fe200078e0034 */
[----:B------:R-:W-:Y:S02]  /*53d0*/  PRMT R6, R6, 0x5410, R6 ;  /* 0x0000541006067816 */ /* 0x000fe40000000006 */
.L_x_10542:
[----:B------:R-:W-:Y:S05]  /*53e0*/  BSYNC B0 ;  /* 0x0000000000007941 */ /* 0x000fea0003800000 */
.L_x_10540:
        /* <DEDUP_REMOVED lines=11> */
.L_x_10544:
[----:B------:R-:W-:Y:S01]  /*54a0*/  PRMT R95, R94, 0x7632, R95 ;  /* 0x000076325e5f7816 */ /* 0x000fe2000000005f */
[----:B------:R-:W-:Y:S01]  /*54b0*/  IMAD.MOV.U32 R11, RZ, RZ, R8 ;  /* 0x000000ffff0b7224 */ /* 0x000fe200078e0008 */
[----:B------:R-:W-:Y:S01]  /*54c0*/  PRMT R9, R9, 0x7610, R6 ;  /* 0x0000761009097816 */ /* 0x000fe20000000006 */
[----:B------:R-:W-:Y:S02]  /*54d0*/  IMAD.MOV.U32 R52, RZ, RZ, R55 ;  /* 0x000000ffff347224 */ /* 0x000fe400078e0037 */
.L_x_10545:
[----:B------:R-:W-:Y:S05]  /*54e0*/  BSYNC B0 ;  /* 0x0000000000007941 */ /* 0x000fea0003800000 */
.L_x_10543:
        /* <DEDUP_REMOVED lines=11> */
.L_x_10547:
[----:B------:R-:W-:Y:S01]  /*55a0*/  PRMT R94, R94, 0x5410, R94 ;  /* 0x000054105e5e7816 */ /* 0x000fe2000000005e */
[----:B------:R-:W-:Y:S01]  /*55b0*/  IMAD.MOV.U32 R8, RZ, RZ, R11 ;  /* 0x000000ffff087224 */ /* 0x000fe200078e000b */
[----:B------:R-:W-:Y:S01]  /*55c0*/  PRMT R6, R9, 0x7632, R6 ;  /* 0x0000763209067816 */ /* 0x000fe20000000006 */
[----:B------:R-:W-:Y:S02]  /*55d0*/  IMAD.MOV.U32 R55, RZ, RZ, R54 ;  /* 0x000000ffff377224 */ /* 0x000fe400078e0036 */
.L_x_10548:
[----:B------:R-:W-:Y:S05]  /*55e0*/  BSYNC B0 ;  /* 0x0000000000007941 */ /* 0x000fea0003800000 */
.L_x_10546:
        /* <DEDUP_REMOVED lines=11> */
.L_x_10550:
[----:B------:R-:W-:Y:S01]  /*56a0*/  PRMT R94, R93, 0x7632, R94 ;  /* 0x000076325d5e7816 */ /* 0x000fe2000000005e */
[----:B------:R-:W-:Y:S01]  /*56b0*/  IMAD.MOV.U32 R11, RZ, RZ, R8 ;  /* 0x000000ffff0b7224 */ /* 0x000fe200078e0008 */
[----:B------:R-:W-:Y:S01]  /*56c0*/  PRMT R9, R6, 0x7610, R9 ;  /* 0x0000761006097816 */ /* 0x000fe20000000009 */
[----:B------:R-:W-:Y:S02]  /*56d0*/  IMAD.MOV.U32 R54, RZ, RZ, R57 ;  /* 0x000000ffff367224 */ /* 0x000fe400078e0039 */
.L_x_10551:
[----:B------:R-:W-:Y:S05]  /*56e0*/  BSYNC B0 ;  /* 0x0000000000007941 */ /* 0x000fea0003800000 */
.L_x_10549:
        /* <DEDUP_REMOVED lines=11> */
.L_x_10553:
[----:B------:R-:W-:Y:S01]  /*57a0*/  PRMT R93, R93, 0x5410, R93 ;  /* 0x000054105d5d7816 */ /* 0x000fe2000000005d */
[----:B------:R-:W-:Y:S01]  /*57b0*/  IMAD.MOV.U32 R8, RZ, RZ, R11 ;  /* 0x000000ffff087224 */ /* 0x000fe200078e000b */
[----:B------:R-:W-:Y:S01]  /*57c0*/  PRMT R6, R6, 0x5410, R9 ;  /* 0x0000541006067816 */ /* 0x000fe20000000009 */
[----:B------:R-:W-:Y:S02]  /*57d0*/  IMAD.MOV.U32 R57, RZ, RZ, R56 ;  /* 0x000000ffff397224 */ /* 0x000fe400078e0038 */
.L_x_10554:
[----:B------:R-:W-:Y:S05]  /*57e0*/  BSYNC B0 ;  /* 0x0000000000007941 */ /* 0x000fea0003800000 */
.L_x_10552:
        /* <DEDUP_REMOVED lines=11> */
.L_x_10556:
[----:B------:R-:W-:Y:S01]  /*58a0*/  PRMT R93, R92, 0x7632, R93 ;  /* 0x000076325c5d7816 */ /* 0x000fe2000000005d */
[----:B------:R-:W-:Y:S01]  /*58b0*/  IMAD.MOV.U32 R11, RZ, RZ, R8 ;  /* 0x000000ffff0b7224 */ /* 0x000fe200078e0008 */
[----:B------:R-:W-:Y:S01]  /*58c0*/  PRMT R9, R9, 0x7610, R6 ;  /* 0x0000761009097816 */ /* 0x000fe20000000006 */
[----:B------:R-:W-:Y:S02]  /*58d0*/  IMAD.MOV.U32 R56, RZ, RZ, R59 ;  /* 0x000000ffff387224 */ /* 0x000fe400078e003b */
.L_x_10557:
[----:B------:R-:W-:Y:S05]  /*58e0*/  BSYNC B0 ;  /* 0x0000000000007941 */ /* 0x000fea0003800000 */
.L_x_10555:
        /* <DEDUP_REMOVED lines=11> */
.L_x_10559:
[----:B------:R-:W-:Y:S01]  /*59a0*/  PRMT R92, R92, 0x5410, R92 ;  /* 0x000054105c5c7816 */ /* 0x000fe2000000005c */
[----:B------:R-:W-:Y:S01]  /*59b0*/  IMAD.MOV.U32 R8, RZ, RZ, R11 ;  /* 0x000000ffff087224 */ /* 0x000fe200078e000b */
[----:B------:R-:W-:Y:S01]  /*59c0*/  PRMT R6, R9, 0x7632, R6 ;  /* 0x0000763209067816 */ /* 0x000fe20000000006 */
[----:B------:R-:W-:Y:S02]  /*59d0*/  IMAD.MOV.U32 R59, RZ, RZ, R58 ;  /* 0x000000ffff3b7224 */ /* 0x000fe400078e003a */
.L_x_10560:
[----:B------:R-:W-:Y:S05]  /*59e0*/  BSYNC B0 ;  /* 0x0000000000007941 */ /* 0x000fea0003800000 */
.L_x_10558:
        /* <DEDUP_REMOVED lines=11> */
.L_x_10562:
[----:B------:R-:W-:Y:S01]  /*5aa0*/  PRMT R92, R91, 0x7632, R92 ;  /* 0x000076325b5c7816 */ /* 0x000fe2000000005c */
[----:B------:R-:W-:Y:S01]  /*5ab0*/  IMAD.MOV.U32 R11, RZ, RZ, R8 ;  /* 0x000000ffff0b7224 */ /* 0x000fe200078e0008 */
[----:B------:R-:W-:Y:S01]  /*5ac0*/  PRMT R9, R6, 0x7610, R9 ;  /* 0x0000761006097816 */ /* 0x000fe20000000009 */
[----:B------:R-:W-:Y:S02]  /*5ad0*/  IMAD.MOV.U32 R58, RZ, RZ, R61 ;  /* 0x000000ffff3a7224 */ /* 0x000fe400078e003d */
.L_x_10563:
[----:B------:R-:W-:Y:S05]  /*5ae0*/  BSYNC B0 ;  /* 0x0000000000007941 */ /* 0x000fea0003800000 */
.L_x_10561:
        /* <DEDUP_REMOVED lines=11> */
.L_x_10565:
[----:B------:R-:W-:Y:S01]  /*5ba0*/  PRMT R91, R91, 0x5410, R91 ;  /* 0x000054105b5b7816 */ /* 0x000fe2000000005b */
[----:B------:R-:W-:Y:S01]  /*5bb0*/  IMAD.MOV.U32 R8, RZ, RZ, R11 ;  /* 0x000000ffff087224 */ /* 0x000fe200078e000b */
[----:B------:R-:W-:Y:S01]  /*5bc0*/  PRMT R6, R6, 0x5410, R9 ;  /* 0x0000541006067816 */ /* 0x000fe20000000009 */
[----:B------:R-:W-:Y:S02]  /*5bd0*/  IMAD.MOV.U32 R61, RZ, RZ, R60 ;  /* 0x000000ffff3d7224 */ /* 0x000fe400078e003c */
.L_x_10566:
[----:B------:R-:W-:Y:S05]  /*5be0*/  BSYNC B0 ;  /* 0x0000000000007941 */ /* 0x000fea0003800000 */
.L_x_10564:
        /* <DEDUP_REMOVED lines=11> */
.L_x_10568:
[----:B------:R-:W-:Y:S01]  /*5ca0*/  PRMT R91, R90, 0x7632, R91 ;  /* 0x000076325a5b7816 */ /* 0x000fe2000000005b */
[----:B------:R-:W-:Y:S01]  /*5cb0*/  IMAD.MOV.U32 R11, RZ, RZ, R8 ;  /* 0x000000ffff0b7224 */ /* 0x000fe200078e0008 */
[----:B------:R-:W-:Y:S01]  /*5cc0*/  PRMT R9, R9, 0x7610, R6 ;  /* 0x0000761009097816 */ /* 0x000fe20000000006 */
[----:B------:R-:W-:Y:S02]  /*5cd0*/  IMAD.MOV.U32 R60, RZ, RZ, R63 ;  /* 0x000000ffff3c7224 */ /* 0x000fe400078e003f */
.L_x_10569:
[----:B------:R-:W-:Y:S05]  /*5ce0*/  BSYNC B0 ;  /* 0x0000000000007941 */ /* 0x000fea0003800000 */
.L_x_10567:
        /* <DEDUP_REMOVED lines=11> */
.L_x_10571:
[----:B------:R-:W-:Y:S01]  /*5da0*/  PRMT R90, R90, 0x5410, R90 ;  /* 0x000054105a5a7816 */ /* 0x000fe2000000005a */
[----:B------:R-:W-:Y:S01]  /*5db0*/  IMAD.MOV.U32 R8, RZ, RZ, R11 ;  /* 0x000000ffff087224 */ /* 0x000fe200078e000b */
[----:B------:R-:W-:Y:S01]  /*5dc0*/  PRMT R6, R9, 0x7632, R6 ;  /* 0x0000763209067816 */ /* 0x000fe20000000006 */
[----:B------:R-:W-:Y:S02]  /*5dd0*/  IMAD.MOV.U32 R63, RZ, RZ, R62 ;  /* 0x000000ffff3f7224 */ /* 0x000fe400078e003e */
.L_x_10572:
[----:B------:R-:W-:Y:S05]  /*5de0*/  BSYNC B0 ;  /* 0x0000000000007941 */ /* 0x000fea0003800000 */
.L_x_10570:
        /* <DEDUP_REMOVED lines=11> */
.L_x_10574:
[----:B------:R-:W-:Y:S01]  /*5ea0*/  PRMT R90, R89, 0x7632, R90 ;  /* 0x00007632595a7816 */ /* 0x000fe2000000005a */
[----:B------:R-:W-:Y:S01]  /*5eb0*/  IMAD.MOV.U32 R11, RZ, RZ, R8 ;  /* 0x000000ffff0b7224 */ /* 0x000fe200078e0008 */
[----:B------:R-:W-:Y:S01]  /*5ec0*/  PRMT R9, R6, 0x7610, R9 ;  /* 0x0000761006097816 */ /* 0x000fe20000000009 */
[----:B------:R-:W-:Y:S02]  /*5ed0*/  IMAD.MOV.U32 R62, RZ, RZ, R65 ;  /* 0x000000ffff3e7224 */ /* 0x000fe400078e0041 */
.L_x_10575:
[----:B------:R-:W-:Y:S05]  /*5ee0*/  BSYNC B0 ;  /* 0x0000000000007941 */ /* 0x000fea0003800000 */
.L_x_10573:
        /* <DEDUP_REMOVED lines=11> */
.L_x_10577:
[----:B------:R-:W-:Y:S01]  /*5fa0*/  PRMT R89, R89, 0x5410, R89 ;  /* 0x0000541059597816 */ /* 0x000fe20000000059 */
[----:B------:R-:W-:Y:S01]  /*5fb0*/  IMAD.MOV.U32 R8, RZ, RZ, R11 ;  /* 0x000000ffff087224 */ /* 0x000fe200078e000b */
[----:B------:R-:W-:Y:S01]  /*5fc0*/  PRMT R6, R6, 0x5410, R9 ;  /* 0x0000541006067816 */ /* 0x000fe20000000009 */
[----:B------:R-:W-:Y:S02]  /*5fd0*/  IMAD.MOV.U32 R65, RZ, RZ, R64 ;  /* 0x000000ffff417224 */ /* 0x000fe400078e0040 */
.L_x_10578:
[----:B------:R-:W-:Y:S05]  /*5fe0*/  BSYNC B0 ;  /* 0x0000000000007941 */ /* 0x000fea0003800000 */
.L_x_10576:
        /* <DEDUP_REMOVED lines=11> */
.L_x_10580:
[----:B------:R-:W-:Y:S01]  /*60a0*/  PRMT R89, R88, 0x7610, R89 ;  /* 0x0000761058597816 */ /* 0x000fe20000000059 */
[----:B------:R-:W-:Y:S01]  /*60b0*/  IMAD.MOV.U32 R9, RZ, RZ, R8 ;  /* 0x000000ffff097224 */ /* 0x000fe200078e0008 */
[----:B------:R-:W-:Y:S01]  /*60c0*/  PRMT R6, R6, 0x7632, R6 ;  /* 0x0000763206067816 */ /* 0x000fe20000000006 */
[----:B------:R-:W-:Y:S02]  /*60d0*/  IMAD.MOV.U32 R64, RZ, RZ, R67 ;  /* 0x000000ffff407224 */ /* 0x000fe400078e0043 */
.L_x_10581:
[----:B------:R-:W-:Y:S05]  /*60e0*/  BSYNC B0 ;  /* 0x0000000000007941 */ /* 0x000fea0003800000 */
.L_x_10579:
        /* <DEDUP_REMOVED lines=11> */
.L_x_10583:
[----:B------:R-:W-:Y:S01]  /*61a0*/  PRMT R88, R87, 0x7610, R88 ;  /* 0x0000761057587816 */ /* 0x000fe20000000058 */
[----:B------:R-:W-:Y:S01]  /*61b0*/  IMAD.MOV.U32 R10, RZ, RZ, R9 ;  /* 0x000000ffff0a7224 */ /* 0x000fe200078e0009 */
[----:B------:R-:W-:Y:S01]  /*61c0*/  PRMT R8, R6, 0x7610, R8 ;  /* 0x0000761006087816 */ /* 0x000fe20000000008 */
[----:B------:R-:W-:Y:S02]  /*61d0*/  IMAD.MOV.U32 R67, RZ, RZ, R66 ;  /* 0x000000ffff437224 */ /* 0x000fe400078e0042 */
.L_x_10584:
[----:B------:R-:W-:Y:S05]  /*61e0*/  BSYNC B0 ;  /* 0x0000000000007941 */ /* 0x000fea0003800000 */
.L_x_10582:
        /* <DEDUP_REMOVED lines=11> */
.L_x_10586:
[----:B------:R-:W-:Y:S01]  /*62a0*/  PRMT R87, R87, 0x7632, R87 ;  /* 0x0000763257577816 */ /* 0x000fe20000000057 */
[----:B------:R-:W-:Y:S01]  /*62b0*/  IMAD.MOV.U32 R9, RZ, RZ, R10 ;  /* 0x000000ffff097224 */ /* 0x000fe200078e000a */
[----:B------:R-:W-:Y:S01]  /*62c0*/  PRMT R6, R6, 0x5410, R8 ;  /* 0x0000541006067816 */ /* 0x000fe20000000008 */
[----:B------:R-:W-:Y:S02]  /*62d0*/  IMAD.MOV.U32 R66, RZ, RZ, R69 ;  /* 0x000000ffff427224 */ /* 0x000fe400078e0045 */
.L_x_10587:
[----:B------:R-:W-:Y:S05]  /*62e0*/  BSYNC B0 ;  /* 0x0000000000007941 */ /* 0x000fea0003800000 */
.L_x_10585:
        /* <DEDUP_REMOVED lines=11> */
.L_x_10589:
[----:B------:R-:W-:Y:S01]  /*63a0*/  PRMT R87, R87, 0x5410, R86 ;  /* 0x0000541057577816 */ /* 0x000fe20000000056 */
[----:B------:R-:W-:Y:S01]  /*63b0*/  IMAD.MOV.U32 R10, RZ, RZ, R9 ;  /* 0x000000ffff0a7224 */ /* 0x000fe200078e0009 */
[----:B------:R-:W-:Y:S01]  /*63c0*/  PRMT R8, R8, 0x7610, R6 ;  /* 0x0000761008087816 */ /* 0x000fe20000000006 */
[----:B------:R-:W-:Y:S02]  /*63d0*/  IMAD.MOV.U32 R69, RZ, RZ, R68 ;  /* 0x000000ffff457224 */ /* 0x000fe400078e0044 */
.L_x_10590:
[----:B------:R-:W-:Y:S05]  /*63e0*/  BSYNC B0 ;  /* 0x0000000000007941 */ /* 0x000fea0003800000 */
.L_x_10588:
        /* <DEDUP_REMOVED lines=11> */
.L_x_10592:
[----:B------:R-:W-:Y:S01]  /*64a0*/  PRMT R86, R86, 0x7632, R86 ;  /* 0x0000763256567816 */ /* 0x000fe20000000056 */
[----:B------:R-:W-:Y:S01]  /*64b0*/  IMAD.MOV.U32 R9, RZ, RZ, R10 ;  /* 0x000000ffff097224 */ /* 0x000fe200078e000a */
[----:B------:R-:W-:Y:S01]  /*64c0*/  PRMT R6, R6, 0x7610, R8 ;  /* 0x0000761006067816 */ /* 0x000fe20000000008 */
[----:B------:R-:W-:Y:S02]  /*64d0*/  IMAD.MOV.U32 R68, RZ, RZ, R71 ;  /* 0x000000ffff447224 */ /* 0x000fe400078e0047 */
.L_x_10593:
[----:B------:R-:W-:Y:S05]  /*64e0*/  BSYNC B0 ;  /* 0x0000000000007941 */ /* 0x000fea0003800000 */
.L_x_10591:
        /* <DEDUP_REMOVED lines=11> */
.L_x_10595:
[----:B------:R-:W-:Y:S01]  /*65a0*/  PRMT R86, R86, 0x5410, R0 ;  /* 0x0000541056567816 */ /* 0x000fe20000000000 */
[----:B------:R-:W-:Y:S01]  /*65b0*/  IMAD.MOV.U32 R10, RZ, RZ, R9 ;  /* 0x000000ffff0a7224 */ /* 0x000fe200078e0009 */
[----:B------:R-:W-:Y:S01]  /*65c0*/  PRMT R8, R8, 0x7610, R6 ;  /* 0x0000761008087816 */ /* 0x000fe20000000006 */
[----:B------:R-:W-:Y:S02]  /*65d0*/  IMAD.MOV.U32 R71, RZ, RZ, R70 ;  /* 0x000000ffff477224 */ /* 0x000fe400078e0046 */
.L_x_10596:
[----:B------:R-:W-:Y:S05]  /*65e0*/  BSYNC B0 ;  /* 0x0000000000007941 */ /* 0x000fea0003800000 */
.L_x_10594:
        /* <DEDUP_REMOVED lines=11> */
.L_x_10598:
[----:B------:R-:W-:Y:S01]  /*66a0*/  PRMT R0, R0, 0x7632, R0 ;  /* 0x0000763200007816 */ /* 0x000fe20000000000 */
[----:B------:R-:W-:Y:S01]  /*66b0*/  IMAD.MOV.U32 R9, RZ, RZ, R10 ;  /* 0x000000ffff097224 */ /* 0x000fe200078e000a */
[----:B------:R-:W-:Y:S01]  /*66c0*/  PRMT R6, R6, 0x7610, R8 ;  /* 0x0000761006067816 */ /* 0x000fe20000000008 */
[----:B------:R-:W-:Y:S02]  /*66d0*/  IMAD.MOV.U32 R70, RZ, RZ, R73 ;  /* 0x000000ffff467224 */ /* 0x000fe400078e0049 */
.L_x_10599:
[----:B------:R-:W-:Y:S05]  /*66e0*/  BSYNC B0 ;  /* 0x0000000000007941 */ /* 0x000fea0003800000 */
.L_x_10597:
        /* <DEDUP_REMOVED lines=11> */
.L_x_10601:
[----:B------:R-:W-:Y:S01]  /*67a0*/  PRMT R0, R0, 0x7610, R88 ;  /* 0x0000761000007816 */ /* 0x000fe20000000058 */
[----:B------:R-:W-:Y:S01]  /*67b0*/  IMAD.MOV.U32 R10, RZ, RZ, R9 ;  /* 0x000000ffff0a7224 */ /* 0x000fe200078e0009 */
[----:B------:R-:W-:Y:S01]  /*67c0*/  PRMT R8, R8, 0x7610, R6 ;  /* 0x0000761008087816 */ /* 0x000fe20000000006 */
[----:B------:R-:W-:Y:S02]  /*67d0*/  IMAD.MOV.U32 R73, RZ, RZ, R72 ;  /* 0x000000ffff497224 */ /* 0x000fe400078e0048 */
.L_x_10602:
[----:B------:R-:W-:Y:S05]  /*67e0*/  BSYNC B0 ;  /* 0x0000000000007941 */ /* 0x000fea0003800000 */
.L_x_10600:
        /* <DEDUP_REMOVED lines=11> */
.L_x_10604:
[----:B------:R-:W-:Y:S01]  /*68a0*/  PRMT R88, R88, 0x7610, R96 ;  /* 0x0000761058587816 */ /* 0x000fe20000000060 */
[----:B------:R-:W-:Y:S01]  /*68b0*/  IMAD.MOV.U32 R9, RZ, RZ, R10 ;  /* 0x000000ffff097224 */ /* 0x000fe200078e000a */
[----:B------:R-:W-:Y:S01]  /*68c0*/  PRMT R6, R6, 0x7610, R8 ;  /* 0x0000761006067816 */ /* 0x000fe20000000008 */
[----:B------:R-:W-:Y:S02]  /*68d0*/  IMAD.MOV.U32 R72, RZ, RZ, R75 ;  /* 0x000000ffff487224 */ /* 0x000fe400078e004b */
.L_x_10605:
[----:B------:R-:W-:Y:S05]  /*68e0*/  BSYNC B0 ;  /* 0x0000000000007941 */ /* 0x000fea0003800000 */
.L_x_10603:
        /* <DEDUP_REMOVED lines=11> */
.L_x_10607:
[----:B------:R-:W-:Y:S01]  /*69a0*/  PRMT R96, R96, 0x5410, R96 ;  /* 0x0000541060607816 */ /* 0x000fe20000000060 */
[----:B------:R-:W-:Y:S01]  /*69b0*/  IMAD.MOV.U32 R8, RZ, RZ, R9 ;  /* 0x000000ffff087224 */ /* 0x000fe200078e0009 */
[----:B------:R-:W-:Y:S01]  /*69c0*/  PRMT R6, R6, 0x7632, R6 ;  /* 0x0000763206067816 */ /* 0x000fe20000000006 */
[----:B------:R-:W-:Y:S02]  /*69d0*/  IMAD.MOV.U32 R75, RZ, RZ, R74 ;  /* 0x000000ffff4b7224 */ /* 0x000fe400078e004a */
.L_x_10608:
[----:B------:R-:W-:Y:S05]  /*69e0*/  BSYNC B0 ;  /* 0x0000000000007941 */ /* 0x000fea0003800000 */
.L_x_10606:
        /* <DEDUP_REMOVED lines=11> */
.L_x_10610:
[----:B------:R-:W-:Y:S01]  /*6aa0*/  PRMT R96, R97, 0x7632, R96 ;  /* 0x0000763261607816 */ /* 0x000fe20000000060 */
[----:B------:R-:W-:Y:S01]  /*6ab0*/  IMAD.MOV.U32 R11, RZ, RZ, R8 ;  /* 0x000000ffff0b7224 */ /* 0x000fe200078e0008 */
[----:B------:R-:W-:Y:S01]  /*6ac0*/  PRMT R9, R6, 0x7610, R9 ;  /* 0x0000761006097816 */ /* 0x000fe20000000009 */
[----:B------:R-:W-:Y:S02]  /*6ad0*/  IMAD.MOV.U32 R74, RZ, RZ, R77 ;  /* 0x000000ffff4a7224 */ /* 0x000fe400078e004d */
.L_x_10611:
[----:B------:R-:W-:Y:S05]  /*6ae0*/  BSYNC B0 ;  /* 0x0000000000007941 */ /* 0x000fea0003800000 */
.L_x_10609:
        /* <DEDUP_REMOVED lines=11> */
.L_x_10613:
[----:B------:R-:W-:Y:S01]  /*6ba0*/  PRMT R97, R97, 0x5410, R97 ;  /* 0x0000541061617816 */ /* 0x000fe20000000061 */
[----:B------:R-:W-:Y:S01]  /*6bb0*/  IMAD.MOV.U32 R8, RZ, RZ, R11 ;  /* 0x000000ffff087224 */ /* 0x000fe200078e000b */
[----:B------:R-:W-:Y:S01]  /*6bc0*/  PRMT R6, R6, 0x5410, R9 ;  /* 0x0000541006067816 */ /* 0x000fe20000000009 */
[----:B------:R-:W-:Y:S02]  /*6bd0*/  IMAD.MOV.U32 R77, RZ, RZ, R76 ;  /* 0x000000ffff4d7224 */ /* 0x000fe400078e004c */
.L_x_10614:
[----:B------:R-:W-:Y:S05]  /*6be0*/  BSYNC B0 ;  /* 0x0000000000007941 */ /* 0x000fea0003800000 */
.L_x_10612:
        /* <DEDUP_REMOVED lines=11> */
.L_x_10616:
[----:B------:R-:W-:Y:S01]  /*6ca0*/  PRMT R97, R98, 0x7632, R97 ;  /* 0x0000763262617816 */ /* 0x000fe20000000061 */
[----:B------:R-:W-:Y:S01]  /*6cb0*/  IMAD.MOV.U32 R11, RZ, RZ, R8 ;  /* 0x000000ffff0b7224 */ /* 0x000fe200078e0008 */
[----:B------:R-:W-:Y:S01]  /*6cc0*/  PRMT R9, R9, 0x7610, R6 ;  /* 0x0000761009097816 */ /* 0x000fe20000000006 */
[----:B------:R-:W-:Y:S02]  /*6cd0*/  IMAD.MOV.U32 R76, RZ, RZ, R79 ;  /* 0x000000ffff4c7224 */ /* 0x000fe400078e004f */
.L_x_10617:
[----:B------:R-:W-:Y:S05]  /*6ce0*/  BSYNC B0 ;  /* 0x0000000000007941 */ /* 0x000fea0003800000 */
.L_x_10615:
        /* <DEDUP_REMOVED lines=11> */
.L_x_10619:
[----:B------:R-:W-:Y:S01]  /*6da0*/  PRMT R98, R98, 0x5410, R98 ;  /* 0x0000541062627816 */ /* 0x000fe20000000062 */
[----:B------:R-:W-:Y:S01]  /*6db0*/  IMAD.MOV.U32 R8, RZ, RZ, R11 ;  /* 0x000000ffff087224 */ /* 0x000fe200078e000b */
[----:B------:R-:W-:Y:S01]  /*6dc0*/  PRMT R6, R9, 0x7632, R6 ;  /* 0x0000763209067816 */ /* 0x000fe20000000006 */
[----:B------:R-:W-:Y:S02]  /*6dd0*/  IMAD.MOV.U32 R79, RZ, RZ, R78 ;  /* 0x000000ffff4f7224 */ /* 0x000fe400078e004e */
.L_x_10620:
[----:B------:R-:W-:Y:S05]  /*6de0*/  BSYNC B0 ;  /* 0x0000000000007941 */ /* 0x000fea0003800000 */
.L_x_10618:
        /* <DEDUP_REMOVED lines=11> */
.L_x_10622:
[----:B------:R-:W-:Y:S01]  /*6ea0*/  PRMT R98, R99, 0x7632, R98 ;  /* 0x0000763263627816 */ /* 0x000fe20000000062 */
[----:B------:R-:W-:Y:S01]  /*6eb0*/  IMAD.MOV.U32 R11, RZ, RZ, R8 ;  /* 0x000000ffff0b7224 */ /* 0x000fe200078e0008 */
[----:B------:R-:W-:Y:S01]  /*6ec0*/  PRMT R9, R6, 0x7610, R9 ;  /* 0x0000761006097816 */ /* 0x000fe20000000009 */
[----:B------:R-:W-:Y:S02]  /*6ed0*/  IMAD.MOV.U32 R78, RZ, RZ, R81 ;  /* 0x000000ffff4e7224 */ /* 0x000fe400078e0051 */
.L_x_10623:
[----:B------:R-:W-:Y:S05]  /*6ee0*/  BSYNC B0 ;  /* 0x0000000000007941 */ /* 0x000fea0003800000 */
.L_x_10621:
        /* <DEDUP_REMOVED lines=11> */
.L_x_10625:
[----:B------:R-:W-:Y:S01]  /*6fa0*/  PRMT R99, R99, 0x5410, R99 ;  /* 0x0000541063637816 */ /* 0x000fe20000000063 */
[----:B------:R-:W-:Y:S01]  /*6fb0*/  IMAD.MOV.U32 R8, RZ, RZ, R11 ;  /* 0x000000ffff087224 */ /* 0x000fe200078e000b */
[----:B------:R-:W-:Y:S01]  /*6fc0*/  PRMT R6, R6, 0x5410, R9 ;  /* 0x0000541006067816 */ /* 0x000fe20000000009 */
[----:B------:R-:W-:Y:S02]  /*6fd0*/  IMAD.MOV.U32 R81, RZ, RZ, R80 ;  /* 0x000000ffff517224 */ /* 0x000fe400078e0050 */
.L_x_10626:
[----:B------:R-:W-:Y:S05]  /*6fe0*/  BSYNC B0 ;  /* 0x0000000000007941 */ /* 0x000fea0003800000 */
.L_x_10624:
        /* <DEDUP_REMOVED lines=11> */
.L_x_10628:
[----:B------:R-:W-:Y:S01]  /*70a0*/  PRMT R99, R100, 0x7632, R99 ;  /* 0x0000763264637816 */ /* 0x000fe20000000063 */
[----:B------:R-:W-:Y:S01]  /*70b0*/  IMAD.MOV.U32 R11, RZ, RZ, R8 ;  /* 0x000000ffff0b7224 */ /* 0x000fe200078e0008 */
[----:B------:R-:W-:Y:S01]  /*70c0*/  PRMT R9, R9, 0x7610, R6 ;  /* 0x0000761009097816 */ /* 0x000fe20000000006 */
[----:B------:R-:W-:Y:S02]  /*70d0*/  IMAD.MOV.U32 R80, RZ, RZ, R83 ;  /* 0x000000ffff507224 */ /* 0x000fe400078e0053 */
.L_x_10629:
[----:B------:R-:W-:Y:S05]  /*70e0*/  BSYNC B0 ;  /* 0x0000000000007941 */ /* 0x000fea0003800000 */
.L_x_10627:
        /* <DEDUP_REMOVED lines=9> */
.L_x_10631:
[----:B------:R-:W-:Y:S01]  /*7180*/  IMAD.MOV.U32 R83, RZ, RZ, R82 ;  /* 0x000000ffff537224 */ /* 0x000fe200078e0052 */
[----:B------:R-:W-:Y:S01]  /*7190*/  PRMT R100, R9, 0x5432, R100 ;  /* 0x0000543209647816 */ /* 0x000fe20000000064 */
[----:B------:R-:W-:Y:S02]  /*71a0*/  IMAD.MOV.U32 R82, RZ, RZ, R11 ;  /* 0x000000ffff527224 */ /* 0x000fe400078e000b */
.L_x_10632:
[----:B------:R-:W-:Y:S05]  /*71b0*/  BSYNC B0 ;  /* 0x0000000000007941 */ /* 0x000fea0003800000 */
.L_x_10630:
[----:B------:R-:W-:-:S04]  /*71c0*/  IADD3 R4, R4, 0x40, RZ ;  /* 0x0000004004047810 */ /* 0x000fc80007ffe0ff */
[----:B------:R-:W-:-:S13]  /*71d0*/  ISETP.GE.AND P0, PT, R4, R5, PT ;  /* 0x000000050400720c */ /* 0x000fda0003f06270 */
[----:B------:R-:W-:Y:S01]  /*71e0*/  @P0 CALL.REL.NOINC `(.L_x_10437) ;  /* 0x0000001000000944 */ /* 0x000fe20003c00000 */
[----:B------:R-:W-:Y:S05]  /*71f0*/  BRA `(.L_x_10633) ;  /* 0xffffdf4000007947 */ /* 0x000fea000383ffff */
.L_x_10437:
[----:B------:R-:W-:Y:S05]  /*7200*/  BSYNC B1 ;  /* 0x0000000000017941 */ /* 0x000fea0003800000 */
.L_x_10336:
[----:B------:R-:W-:Y:S01]  /*7210*/  SHFL.DOWN PT, R4, R82, 0x1, 0x1f ;  /* 0x08201f0052047f89 */ /* 0x000fe200000e0000 */
[----:B------:R-:W-:Y:S01]  /*7220*/  PRMT R40, R0, 0x7610, R86 ;  /* 0x0000761000287816 */ /* 0x000fe20000000056 */
[----:B------:R-:W-:Y:S01]  /*7230*/  BSSY B0, `(.L_x_10634) ;  /* 0x000025f000007945 */ /* 0x000fe20003800000 */
[----:B------:R-:W-:Y:S01]  /*7240*/  PRMT R41, R86, 0x7610, R87 ;  /* 0x0000761056297816 */ /* 0x000fe20000000057 */
[----:B------:R-:W0:Y:S01]  /*7250*/  SHFL.DOWN PT, R5, R83, 0x1, 0x1f ;  /* 0x08201f0053057f89 */ /* 0x000e2200000e0000 */
[----:B------:R-:W-:-:S03]  /*7260*/  PRMT R42, R87, 0x5410, R88 ;  /* 0x00005410572a7816 */ /* 0x000fc60000000058 */
[----:B------:R-:W-:Y:S04]  /*7270*/  SHFL.DOWN PT, R6, R80, 0x1, 0x1f ;  /* 0x08201f0050067f89 */ /* 0x000fe800000e0000 */
[----:B------:R-:W1:Y:S04]  /*7280*/  SHFL.DOWN PT, R7, R81, 0x1, 0x1f ;  /* 0x08201f0051077f89 */ /* 0x000e6800000e0000 */
[----:B------:R-:W-:Y:S04]  /*7290*/  SHFL.DOWN PT, R8, R76, 0x1, 0x1f ;  /* 0x08201f004c087f89 */ /* 0x000fe800000e0000 */
[----:B------:R-:W-:Y:S04]  /*72a0*/  SHFL.DOWN PT, R9, R77, 0x1, 0x1f ;  /* 0x08201f004d097f89 */ /* 0x000fe800000e0000 */
[----:B------:R-:W-:Y:S04]  /*72b0*/  SHFL.DOWN PT, R10, R74, 0x1, 0x1f ;  /* 0x08201f004a0a7f89 */ /* 0x000fe800000e0000 */
[----:B0-----:R0:W-:Y:S04]  /*72c0*/  STL.64 [R1+0x8], R4 ;  /* 0x0000080401007387 */ /* 0x0011e80000100a00 */
[----:B------:R-:W-:Y:S04]  /*72d0*/  SHFL.DOWN PT, R11, R75, 0x1, 0x1f ;  /* 0x08201f004b0b7f89 */ /* 0x000fe800000e0000 */
[----:B-1----:R-:W-:Y:S01]  /*72e0*/  STL.64 [R1+0x10], R6 ;  /* 0x0000100601007387 */ /* 0x002fe20000100a00 */
[----:B0-----:R-:W-:-:S03]  /*72f0*/  PRMT R5, R88, 0x7632, R0 ;  /* 0x0000763258057816 */ /* 0x001fc60000000000 */
[----:B------:R-:W-:Y:S04]  /*7300*/  SHFL.DOWN PT, R6, R78, 0x1, 0x1f ;  /* 0x08201f004e067f89 */ /* 0x000fe800000e0000 */
        /* <DEDUP_REMOVED lines=40> */
[----:B------:R-:W2:Y:S04]  /*7590*/  SHFL.DOWN PT, R5, R3, 0x1, 0x1f ;  /* 0x08201f0003057f89 */ /* 0x000ea800000e0000 */
[----:B------:R-:W3:Y:S04]  /*75a0*/  S2R R84, SR_LANEID ;  /* 0x0000000000547919 */ /* 0x000ee80000000000 */
[----:B0-----:R0:W-:Y:S04]  /*75b0*/  STL.64 [R1+0x18], R6 ;  /* 0x0000180601007387 */ /* 0x0011e80000100a00 */
[----:B------:R0:W-:Y:S04]  /*75c0*/  STL.64 [R1+0x20], R8 ;  /* 0x0000200801007387 */ /* 0x0001e80000100a00 */
[----:B------:R0:W-:Y:S04]  /*75d0*/  STL.64 [R1+0x28], R10 ;  /* 0x0000280a01007387 */ /* 0x0001e80000100a00 */
[----:B-1----:R0:W-:Y:S04]  /*75e0*/  STL.64 [R1+0x30], R12 ;  /* 0x0000300c01007387 */ /* 0x0021e80000100a00 */
[----:B--2---:R0:W-:Y:S04]  /*75f0*/  STL.64 [R1+0x38], R14 ;  /* 0x0000380e01007387 */ /* 0x0041e80000100a00 */
[----:B---3--:R0:W-:Y:S01]  /*7600*/  STL.64 [R1+0x40], R16 ;  /* 0x0000401001007387 */ /* 0x0081e20000100a00 */
[----:B------:R-:W-:-:S03]  /*7610*/  ISETP.GT.AND P0, PT, R84, 0x1e, PT ;  /* 0x0000001e5400780c */ /* 0x000fc60003f04270 */
        /* <DEDUP_REMOVED lines=30> */
.L_x_10730:
        /* <DEDUP_REMOVED lines=20> */
.L_x_10637:
[----:B------:R-:W-:Y:S01]  /*7940*/  IMAD.MOV.U32 R10, RZ, RZ, R53 ;  /* 0x000000ffff0a7224 */ /* 0x000fe200078e0035 */
[--C-:B------:R-:W-:Y:S01]  /*7950*/  PRMT R7, R7, 0x7610, R95.reuse ;  /* 0x0000761007077816 */ /* 0x100fe2000000005f */
[----:B------:R-:W-:Y:S01]  /*7960*/  IMAD.MOV.U32 R53, RZ, RZ, R52 ;  /* 0x000000ffff357224 */ /* 0x000fe200078e0034 */
[----:B------:R-:W-:Y:S02]  /*7970*/  PRMT R95, R95, 0x5410, R95 ;  /* 0x000054105f5f7816 */ /* 0x000fe4000000005f */
.L_x_10638:
[----:B------:R-:W-:Y:S05]  /*7980*/  BSYNC B1 ;  /* 0x0000000000017941 */ /* 0x000fea0003800000 */
.L_x_10636:
        /* <DEDUP_REMOVED lines=11> */
.L_x_10640:
[----:B------:R-:W-:Y:S01]  /*7a40*/  IMAD.MOV.U32 R9, RZ, RZ, R10 ;  /* 0x000000ffff097224 */ /* 0x000fe200078e000a */
[----:B------:R-:W-:Y:S01]  /*7a50*/  PRMT R11, R11, 0x7610, R7 ;  /* 0x000076100b0b7816 */ /* 0x000fe20000000007 */
[----:B------:R-:W-:Y:S01]  /*7a60*/  IMAD.MOV.U32 R52, RZ, RZ, R55 ;  /* 0x000000ffff347224 */ /* 0x000fe200078e0037 */
[----:B------:R-:W-:Y:S02]  /*7a70*/  PRMT R95, R94, 0x7632, R95 ;  /* 0x000076325e5f7816 */ /* 0x000fe4000000005f */
.L_x_10641:
[----:B------:R-:W-:Y:S05]  /*7a80*/  BSYNC B1 ;  /* 0x0000000000017941 */ /* 0x000fea0003800000 */
.L_x_10639:
        /* <DEDUP_REMOVED lines=11> */
.L_x_10643:
[----:B------:R-:W-:Y:S01]  /*7b40*/  IMAD.MOV.U32 R10, RZ, RZ, R9 ;  /* 0x000000ffff0a7224 */ /* 0x000fe200078e0009 */
[----:B------:R-:W-:Y:S01]  /*7b50*/  PRMT R7, R11, 0x7632, R7 ;  /* 0x000076320b077816 */ /* 0x000fe20000000007 */
[----:B------:R-:W-:Y:S01]  /*7b60*/  IMAD.MOV.U32 R55, RZ, RZ, R54 ;  /* 0x000000ffff377224 */ /* 0x000fe200078e0036 */
[----:B------:R-:W-:Y:S02]  /*7b70*/  PRMT R94, R94, 0x5410, R94 ;  /* 0x000054105e5e7816 */ /* 0x000fe4000000005e */
.L_x_10644:
[----:B------:R-:W-:Y:S05]  /*7b80*/  BSYNC B1 ;  /* 0x0000000000017941 */ /* 0x000fea0003800000 */
.L_x_10642:
        /* <DEDUP_REMOVED lines=11> */
.L_x_10646:
[----:B------:R-:W-:Y:S01]  /*7c40*/  IMAD.MOV.U32 R9, RZ, RZ, R10 ;  /* 0x000000ffff097224 */ /* 0x000fe200078e000a */
[----:B------:R-:W-:Y:S01]  /*7c50*/  PRMT R11, R7, 0x7610, R11 ;  /* 0x00007610070b7816 */ /* 0x000fe2000000000b */
[----:B------:R-:W-:Y:S01]  /*7c60*/  IMAD.MOV.U32 R54, RZ, RZ, R57 ;  /* 0x000000ffff367224 */ /* 0x000fe200078e0039 */
[----:B------:R-:W-:Y:S02]  /*7c70*/  PRMT R94, R93, 0x7632, R94 ;  /* 0x000076325d5e7816 */ /* 0x000fe4000000005e */
.L_x_10647:
[----:B------:R-:W-:Y:S05]  /*7c80*/  BSYNC B1 ;  /* 0x0000000000017941 */ /* 0x000fea0003800000 */
.L_x_10645:
        /* <DEDUP_REMOVED lines=11> */
.L_x_10649:
[----:B------:R-:W-:Y:S01]  /*7d40*/  IMAD.MOV.U32 R10, RZ, RZ, R9 ;  /* 0x000000ffff0a7224 */ /* 0x000fe200078e0009 */
[----:B------:R-:W-:Y:S01]  /*7d50*/  PRMT R7, R7, 0x5410, R11 ;  /* 0x0000541007077816 */ /* 0x000fe2000000000b */
[----:B------:R-:W-:Y:S01]  /*7d60*/  IMAD.MOV.U32 R57, RZ, RZ, R56 ;  /* 0x000000ffff397224 */ /* 0x000fe200078e0038 */
[----:B------:R-:W-:Y:S02]  /*7d70*/  PRMT R93, R93, 0x5410, R93 ;  /* 0x000054105d5d7816 */ /* 0x000fe4000000005d */
.L_x_10650:
[----:B------:R-:W-:Y:S05]  /*7d80*/  BSYNC B1 ;  /* 0x0000000000017941 */ /* 0x000fea0003800000 */
.L_x_10648:
        /* <DEDUP_REMOVED lines=11> */
.L_x_10652:
[----:B------:R-:W-:Y:S01]  /*7e40*/  IMAD.MOV.U32 R9, RZ, RZ, R10 ;  /* 0x000000ffff097224 */ /* 0x000fe200078e000a */
[----:B------:R-:W-:Y:S01]  /*7e50*/  PRMT R11, R11, 0x7610, R7 ;  /* 0x000076100b0b7816 */ /* 0x000fe20000000007 */
[----:B------:R-:W-:Y:S01]  /*7e60*/  IMAD.MOV.U32 R56, RZ, RZ, R59 ;  /* 0x000000ffff387224 */ /* 0x000fe200078e003b */
[----:B------:R-:W-:Y:S02]  /*7e70*/  PRMT R93, R92, 0x7632, R93 ;  /* 0x000076325c5d7816 */ /* 0x000fe4000000005d */
.L_x_10653:
[----:B------:R-:W-:Y:S05]  /*7e80*/  BSYNC B1 ;  /* 0x0000000000017941 */ /* 0x000fea0003800000 */
.L_x_10651:
        /* <DEDUP_REMOVED lines=11> */
.L_x_10655:
[----:B------:R-:W-:Y:S01]  /*7f40*/  IMAD.MOV.U32 R10, RZ, RZ, R9 ;  /* 0x000000ffff0a7224 */ /* 0x000fe200078e0009 */
[----:B------:R-:W-:Y:S01]  /*7f50*/  PRMT R7, R11, 0x7632, R7 ;  /* 0x000076320b077816 */ /* 0x000fe20000000007 */
[----:B------:R-:W-:Y:S01]  /*7f60*/  IMAD.MOV.U32 R59, RZ, RZ, R58 ;  /* 0x000000ffff3b7224 */ /* 0x000fe200078e003a */
[----:B------:R-:W-:Y:S02]  /*7f70*/  PRMT R92, R92, 0x5410, R92 ;  /* 0x000054105c5c7816 */ /* 0x000fe4000000005c */
.L_x_10656:
[----:B------:R-:W-:Y:S05]  /*7f80*/  BSYNC B1 ;  /* 0x0000000000017941 */ /* 0x000fea0003800000 */
.L_x_10654:
        /* <DEDUP_REMOVED lines=11> */
.L_x_10658:
[----:B------:R-:W-:Y:S01]  /*8040*/  IMAD.MOV.U32 R9, RZ, RZ, R10 ;  /* 0x000000ffff097224 */ /* 0x000fe200078e000a */
[----:B------:R-:W-:Y:S01]  /*8050*/  PRMT R11, R7, 0x7610, R11 ;  /* 0x00007610070b7816 */ /* 0x000fe2000000000b */
[----:B------:R-:W-:Y:S01]  /*8060*/  IMAD.MOV.U32 R58, RZ, RZ, R61 ;  /* 0x000000ffff3a7224 */ /* 0x000fe200078e003d */
[----:B------:R-:W-:Y:S02]  /*8070*/  PRMT R92, R91, 0x7632, R92 ;  /* 0x000076325b5c7816 */ /* 0x000fe4000000005c */
.L_x_10659:
[----:B------:R-:W-:Y:S05]  /*8080*/  BSYNC B1 ;  /* 0x0000000000017941 */ /* 0x000fea0003800000 */
.L_x_10657:
        /* <DEDUP_REMOVED lines=11> */
.L_x_10661:
[----:B------:R-:W-:Y:S01]  /*8140*/  IMAD.MOV.U32 R10, RZ, RZ, R9 ;  /* 0x000000ffff0a7224 */ /* 0x000fe200078e0009 */
[----:B------:R-:W-:Y:S01]  /*8150*/  PRMT R7, R7, 0x5410, R11 ;  /* 0x0000541007077816 */ /* 0x000fe2000000000b */
[----:B------:R-:W-:Y:S01]  /*8160*/  IMAD.MOV.U32 R61, RZ, RZ, R60 ;  /* 0x000000ffff3d7224 */ /* 0x000fe200078e003c */
[----:B------:R-:W-:Y:S02]  /*8170*/  PRMT R91, R91, 0x5410, R91 ;  /* 0x000054105b5b7816 */ /* 0x000fe4000000005b */
.L_x_10662:
[----:B------:R-:W-:Y:S05]  /*8180*/  BSYNC B1 ;  /* 0x0000000000017941 */ /* 0x000fea0003800000 */
.L_x_10660:
        /* <DEDUP_REMOVED lines=11> */
.L_x_10664:
[----:B------:R-:W-:Y:S01]  /*8240*/  IMAD.MOV.U32 R9, RZ, RZ, R10 ;  /* 0x000000ffff097224 */ /* 0x000fe200078e000a */
[----:B------:R-:W-:Y:S01]  /*8250*/  PRMT R11, R11, 0x7610, R7 ;  /* 0x000076100b0b7816 */ /* 0x000fe20000000007 */
[----:B------:R-:W-:Y:S01]  /*8260*/  IMAD.MOV.U32 R60, RZ, RZ, R63 ;  /* 0x000000ffff3c7224 */ /* 0x000fe200078e003f */
[----:B------:R-:W-:Y:S02]  /*8270*/  PRMT R91, R90, 0x7632, R91 ;  /* 0x000076325a5b7816 */ /* 0x000fe4000000005b */
.L_x_10665:
[----:B------:R-:W-:Y:S05]  /*8280*/  BSYNC B1 ;  /* 0x0000000000017941 */ /* 0x000fea0003800000 */
.L_x_10663:
        /* <DEDUP_REMOVED lines=11> */
.L_x_10667:
[----:B------:R-:W-:Y:S01]  /*8340*/  IMAD.MOV.U32 R10, RZ, RZ, R9 ;  /* 0x000000ffff0a7224 */ /* 0x000fe200078e0009 */
[----:B------:R-:W-:Y:S01]  /*8350*/  PRMT R7, R11, 0x7632, R7 ;  /* 0x000076320b077816 */ /* 0x000fe20000000007 */
[----:B------:R-:W-:Y:S01]  /*8360*/  IMAD.MOV.U32 R63, RZ, RZ, R62 ;  /* 0x000000ffff3f7224 */ /* 0x000fe200078e003e */
[----:B------:R-:W-:Y:S02]  /*8370*/  PRMT R90, R90, 0x5410, R90 ;  /* 0x000054105a5a7816 */ /* 0x000fe4000000005a */
.L_x_10668:
[----:B------:R-:W-:Y:S05]  /*8380*/  BSYNC B1 ;  /* 0x0000000000017941 */ /* 0x000fea0003800000 */
.L_x_10666:
        /* <DEDUP_REMOVED lines=11> */
.L_x_10670:
[----:B------:R-:W-:Y:S01]  /*8440*/  IMAD.MOV.U32 R9, RZ, RZ, R10 ;  /* 0x000000ffff097224 */ /* 0x000fe200078e000a */
[----:B------:R-:W-:Y:S01]  /*8450*/  PRMT R11, R7, 0x7610, R11 ;  /* 0x00007610070b7816 */ /* 0x000fe2000000000b */
[----:B------:R-:W-:Y:S01]  /*8460*/  IMAD.MOV.U32 R62, RZ, RZ, R65 ;  /* 0x000000ffff3e7224 */ /* 0x000fe200078e0041 */
[----:B------:R-:W-:Y:S02]  /*8470*/  PRMT R90, R89, 0x7632, R90 ;  /* 0x00007632595a7816 */ /* 0x000fe4000000005a */
.L_x_10671:
[----:B------:R-:W-:Y:S05]  /*8480*/  BSYNC B1 ;  /* 0x0000000000017941 */ /* 0x000fea0003800000 */
.L_x_10669:
        /* <DEDUP_REMOVED lines=11> */
.L_x_10673:
[----:B------:R-:W-:Y:S01]  /*8540*/  IMAD.MOV.U32 R10, RZ, RZ, R9 ;  /* 0x000000ffff0a7224 */ /* 0x000fe200078e0009 */
[----:B------:R-:W-:Y:S01]  /*8550*/  PRMT R7, R7, 0x5410, R11 ;  /* 0x0000541007077816 */ /* 0x000fe2000000000b */
[----:B------:R-:W-:Y:S01]  /*8560*/  IMAD.MOV.U32 R65, RZ, RZ, R64 ;  /* 0x000000ffff417224 */ /* 0x000fe200078e0040 */
[----:B------:R-:W-:Y:S02]  /*8570*/  PRMT R89, R89, 0x5410, R89 ;  /* 0x0000541059597816 */ /* 0x000fe40000000059 */
.L_x_10674:
[----:B------:R-:W-:Y:S05]  /*8580*/  BSYNC B1 ;  /* 0x0000000000017941 */ /* 0x000fea0003800000 */
.L_x_10672:
        /* <DEDUP_REMOVED lines=11> */
.L_x_10676:
[----:B------:R-:W-:Y:S01]  /*8640*/  IMAD.MOV.U32 R9, RZ, RZ, R10 ;  /* 0x000000ffff097224 */ /* 0x000fe200078e000a */
[----:B------:R-:W-:Y:S01]  /*8650*/  PRMT R7, R7, 0x7632, R7 ;  /* 0x0000763207077816 */ /* 0x000fe20000000007 */
[----:B------:R-:W-:Y:S01]  /*8660*/  IMAD.MOV.U32 R64, RZ, RZ, R67 ;  /* 0x000000ffff407224 */ /* 0x000fe200078e0043 */
[----:B------:R-:W-:Y:S02]  /*8670*/  PRMT R89, R88, 0x7610, R89 ;  /* 0x0000761058597816 */ /* 0x000fe40000000059 */
.L_x_10677:
[----:B------:R-:W-:Y:S05]  /*8680*/  BSYNC B1 ;  /* 0x0000000000017941 */ /* 0x000fea0003800000 */
.L_x_10675:
        /* <DEDUP_REMOVED lines=11> */
.L_x_10679:
[----:B------:R-:W-:Y:S01]  /*8740*/  IMAD.MOV.U32 R10, RZ, RZ, R9 ;  /* 0x000000ffff0a7224 */ /* 0x000fe200078e0009 */
[----:B------:R-:W-:Y:S01]  /*8750*/  PRMT R11, R7, 0x7610, R11 ;  /* 0x00007610070b7816 */ /* 0x000fe2000000000b */
[----:B------:R-:W-:Y:S01]  /*8760*/  IMAD.MOV.U32 R67, RZ, RZ, R66 ;  /* 0x000000ffff437224 */ /* 0x000fe200078e0042 */
[----:B------:R-:W-:Y:S02]  /*8770*/  PRMT R88, R87, 0x7610, R88 ;  /* 0x0000761057587816 */ /* 0x000fe40000000058 */
.L_x_10680:
[----:B------:R-:W-:Y:S05]  /*8780*/  BSYNC B1 ;  /* 0x0000000000017941 */ /* 0x000fea0003800000 */
.L_x_10678:
        /* <DEDUP_REMOVED lines=11> */
.L_x_10682:
[----:B------:R-:W-:Y:S01]  /*8840*/  IMAD.MOV.U32 R7, RZ, RZ, R10 ;  /* 0x000000ffff077224 */ /* 0x000fe200078e000a */
[----:B------:R-:W-:Y:S01]  /*8850*/  PRMT R9, R9, 0x5410, R11 ;  /* 0x0000541009097816 */ /* 0x000fe2000000000b */
[----:B------:R-:W-:Y:S01]  /*8860*/  IMAD.MOV.U32 R66, RZ, RZ, R69 ;  /* 0x000000ffff427224 */ /* 0x000fe200078e0045 */
[----:B------:R-:W-:Y:S02]  /*8870*/  PRMT R87, R87, 0x7632, R87 ;  /* 0x0000763257577816 */ /* 0x000fe40000000057 */
.L_x_10683:
[----:B------:R-:W-:Y:S05]  /*8880*/  BSYNC B1 ;  /* 0x0000000000017941 */ /* 0x000fea0003800000 */
.L_x_10681:
        /* <DEDUP_REMOVED lines=11> */
.L_x_10685:
[----:B------:R-:W-:Y:S01]  /*8940*/  IMAD.MOV.U32 R10, RZ, RZ, R7 ;  /* 0x000000ffff0a7224 */ /* 0x000fe200078e0007 */
[----:B------:R-:W-:Y:S01]  /*8950*/  PRMT R11, R11, 0x7610, R9 ;  /* 0x000076100b0b7816 */ /* 0x000fe20000000009 */
[----:B------:R-:W-:Y:S01]  /*8960*/  IMAD.MOV.U32 R69, RZ, RZ, R68 ;  /* 0x000000ffff457224 */ /* 0x000fe200078e0044 */
[----:B------:R-:W-:Y:S02]  /*8970*/  PRMT R87, R87, 0x5410, R86 ;  /* 0x0000541057577816 */ /* 0x000fe40000000056 */
.L_x_10686:
[----:B------:R-:W-:Y:S05]  /*8980*/  BSYNC B1 ;  /* 0x0000000000017941 */ /* 0x000fea0003800000 */
.L_x_10684:
        /* <DEDUP_REMOVED lines=11> */
.L_x_10688:
[----:B------:R-:W-:Y:S01]  /*8a40*/  IMAD.MOV.U32 R7, RZ, RZ, R10 ;  /* 0x000000ffff077224 */ /* 0x000fe200078e000a */
[----:B------:R-:W-:Y:S01]  /*8a50*/  PRMT R9, R9, 0x7610, R11 ;  /* 0x0000761009097816 */ /* 0x000fe2000000000b */
[----:B------:R-:W-:Y:S01]  /*8a60*/  IMAD.MOV.U32 R68, RZ, RZ, R71 ;  /* 0x000000ffff447224 */ /* 0x000fe200078e0047 */
[----:B------:R-:W-:Y:S02]  /*8a70*/  PRMT R86, R86, 0x7632, R86 ;  /* 0x0000763256567816 */ /* 0x000fe40000000056 */
.L_x_10689:
[----:B------:R-:W-:Y:S05]  /*8a80*/  BSYNC B1 ;  /* 0x0000000000017941 */ /* 0x000fea0003800000 */
.L_x_10687:
        /* <DEDUP_REMOVED lines=11> */
.L_x_10691:
[----:B------:R-:W-:Y:S01]  /*8b40*/  IMAD.MOV.U32 R10, RZ, RZ, R7 ;  /* 0x000000ffff0a7224 */ /* 0x000fe200078e0007 */
[----:B------:R-:W-:Y:S01]  /*8b50*/  PRMT R11, R11, 0x7610, R9 ;  /* 0x000076100b0b7816 */ /* 0x000fe20000000009 */
[----:B------:R-:W-:Y:S01]  /*8b60*/  IMAD.MOV.U32 R71, RZ, RZ, R70 ;  /* 0x000000ffff477224 */ /* 0x000fe200078e0046 */
[----:B------:R-:W-:Y:S02]  /*8b70*/  PRMT R86, R86, 0x5410, R0 ;  /* 0x0000541056567816 */ /* 0x000fe40000000000 */
.L_x_10692:
[----:B------:R-:W-:Y:S05]  /*8b80*/  BSYNC B1 ;  /* 0x0000000000017941 */ /* 0x000fea0003800000 */
.L_x_10690:
        /* <DEDUP_REMOVED lines=11> */
.L_x_10694:
[----:B------:R-:W-:Y:S01]  /*8c40*/  IMAD.MOV.U32 R7, RZ, RZ, R10 ;  /* 0x000000ffff077224 */ /* 0x000fe200078e000a */
[----:B------:R-:W-:Y:S01]  /*8c50*/  PRMT R9, R9, 0x7610, R11 ;  /* 0x0000761009097816 */ /* 0x000fe2000000000b */
[----:B------:R-:W-:Y:S01]  /*8c60*/  IMAD.MOV.U32 R70, RZ, RZ, R73 ;  /* 0x000000ffff467224 */ /* 0x000fe200078e0049 */
[----:B------:R-:W-:Y:S02]  /*8c70*/  PRMT R0, R0, 0x7632, R0 ;  /* 0x0000763200007816 */ /* 0x000fe40000000000 */
.L_x_10695:
[----:B------:R-:W-:Y:S05]  /*8c80*/  BSYNC B1 ;  /* 0x0000000000017941 */ /* 0x000fea0003800000 */
.L_x_10693:
        /* <DEDUP_REMOVED lines=11> */
.L_x_10697:
[----:B------:R-:W-:Y:S01]  /*8d40*/  IMAD.MOV.U32 R10, RZ, RZ, R7 ;  /* 0x000000ffff0a7224 */ /* 0x000fe200078e0007 */
[----:B------:R-:W-:Y:S01]  /*8d50*/  PRMT R11, R11, 0x7610, R9 ;  /* 0x000076100b0b7816 */ /* 0x000fe20000000009 */
[----:B------:R-:W-:Y:S01]  /*8d60*/  IMAD.MOV.U32 R73, RZ, RZ, R72 ;  /* 0x000000ffff497224 */ /* 0x000fe200078e0048 */
[----:B------:R-:W-:Y:S02]  /*8d70*/  PRMT R0, R0, 0x7610, R88 ;  /* 0x0000761000007816 */ /* 0x000fe40000000058 */
.L_x_10698:
[----:B------:R-:W-:Y:S05]  /*8d80*/  BSYNC B1 ;  /* 0x0000000000017941 */ /* 0x000fea0003800000 */
.L_x_10696:
        /* <DEDUP_REMOVED lines=11> */
.L_x_10700:
[----:B------:R-:W-:Y:S01]  /*8e40*/  IMAD.MOV.U32 R7, RZ, RZ, R10 ;  /* 0x000000ffff077224 */ /* 0x000fe200078e000a */
[----:B------:R-:W-:Y:S01]  /*8e50*/  PRMT R9, R9, 0x7610, R11 ;  /* 0x0000761009097816 */ /* 0x000fe2000000000b */
[----:B------:R-:W-:Y:S01]  /*8e60*/  IMAD.MOV.U32 R72, RZ, RZ, R75 ;  /* 0x000000ffff487224 */ /* 0x000fe200078e004b */
[----:B------:R-:W-:Y:S02]  /*8e70*/  PRMT R88, R88, 0x7610, R96 ;  /* 0x0000761058587816 */ /* 0x000fe40000000060 */
.L_x_10701:
[----:B------:R-:W-:Y:S05]  /*8e80*/  BSYNC B1 ;  /* 0x0000000000017941 */ /* 0x000fea0003800000 */
.L_x_10699:
        /* <DEDUP_REMOVED lines=11> */
.L_x_10703:
[----:B------:R-:W-:Y:S01]  /*8f40*/  IMAD.MOV.U32 R10, RZ, RZ, R7 ;  /* 0x000000ffff0a7224 */ /* 0x000fe200078e0007 */
[----:B------:R-:W-:Y:S01]  /*8f50*/  PRMT R9, R9, 0x7632, R9 ;  /* 0x0000763209097816 */ /* 0x000fe20000000009 */
[----:B------:R-:W-:Y:S01]  /*8f60*/  IMAD.MOV.U32 R75, RZ, RZ, R74 ;  /* 0x000000ffff4b7224 */ /* 0x000fe200078e004a */
[----:B------:R-:W-:Y:S02]  /*8f70*/  PRMT R96, R96, 0x5410, R96 ;  /* 0x0000541060607816 */ /* 0x000fe40000000060 */
.L_x_10704:
[----:B------:R-:W-:Y:S05]  /*8f80*/  BSYNC B1 ;  /* 0x0000000000017941 */ /* 0x000fea0003800000 */
.L_x_10702:
        /* <DEDUP_REMOVED lines=11> */
.L_x_10706:
[----:B------:R-:W-:Y:S01]  /*9040*/  IMAD.MOV.U32 R7, RZ, RZ, R10 ;  /* 0x000000ffff077224 */ /* 0x000fe200078e000a */
[----:B------:R-:W-:Y:S01]  /*9050*/  PRMT R11, R9, 0x7610, R11 ;  /* 0x00007610090b7816 */ /* 0x000fe2000000000b */
[----:B------:R-:W-:Y:S01]  /*9060*/  IMAD.MOV.U32 R74, RZ, RZ, R77 ;  /* 0x000000ffff4a7224 */ /* 0x000fe200078e004d */
[----:B------:R-:W-:Y:S02]  /*9070*/  PRMT R96, R97, 0x7632, R96 ;  /* 0x0000763261607816 */ /* 0x000fe40000000060 */
.L_x_10707:
[----:B------:R-:W-:Y:S05]  /*9080*/  BSYNC B1 ;  /* 0x0000000000017941 */ /* 0x000fea0003800000 */
.L_x_10705:
        /* <DEDUP_REMOVED lines=11> */
.L_x_10709:
[----:B------:R-:W-:Y:S01]  /*9140*/  IMAD.MOV.U32 R10, RZ, RZ, R7 ;  /* 0x000000ffff0a7224 */ /* 0x000fe200078e0007 */
[----:B------:R-:W-:Y:S01]  /*9150*/  PRMT R9, R9, 0x5410, R11 ;  /* 0x0000541009097816 */ /* 0x000fe2000000000b */
[----:B------:R-:W-:Y:S01]  /*9160*/  IMAD.MOV.U32 R77, RZ, RZ, R76 ;  /* 0x000000ffff4d7224 */ /* 0x000fe200078e004c */
[----:B------:R-:W-:Y:S02]  /*9170*/  PRMT R97, R97, 0x5410, R97 ;  /* 0x0000541061617816 */ /* 0x000fe40000000061 */
.L_x_10710:
[----:B------:R-:W-:Y:S05]  /*9180*/  BSYNC B1 ;  /* 0x0000000000017941 */ /* 0x000fea0003800000 */
.L_x_10708:
        /* <DEDUP_REMOVED lines=11> */
.L_x_10712:
[----:B------:R-:W-:Y:S01]  /*9240*/  IMAD.MOV.U32 R7, RZ, RZ, R10 ;  /* 0x000000ffff077224 */ /* 0x000fe200078e000a */
[----:B------:R-:W-:Y:S01]  /*9250*/  PRMT R11, R11, 0x7610, R9 ;  /* 0x000076100b0b7816 */ /* 0x000fe20000000009 */
[----:B------:R-:W-:Y:S01]  /*9260*/  IMAD.MOV.U32 R76, RZ, RZ, R79 ;  /* 0x000000ffff4c7224 */ /* 0x000fe200078e004f */
[----:B------:R-:W-:Y:S02]  /*9270*/  PRMT R97, R98, 0x7632, R97 ;  /* 0x0000763262617816 */ /* 0x000fe40000000061 */
.L_x_10713:
[----:B------:R-:W-:Y:S05]  /*9280*/  BSYNC B1 ;  /* 0x0000000000017941 */ /* 0x000fea0003800000 */
.L_x_10711:
        /* <DEDUP_REMOVED lines=11> */
.L_x_10715:
[----:B------:R-:W-:Y:S01]  /*9340*/  IMAD.MOV.U32 R10, RZ, RZ, R7 ;  /* 0x000000ffff0a7224 */ /* 0x000fe200078e0007 */
[----:B------:R-:W-:Y:S01]  /*9350*/  PRMT R9, R11, 0x7632, R9 ;  /* 0x000076320b097816 */ /* 0x000fe20000000009 */
[----:B------:R-:W-:Y:S01]  /*9360*/  IMAD.MOV.U32 R79, RZ, RZ, R78 ;  /* 0x000000ffff4f7224 */ /* 0x000fe200078e004e */
[----:B------:R-:W-:Y:S02]  /*9370*/  PRMT R98, R98, 0x5410, R98 ;  /* 0x0000541062627816 */ /* 0x000fe40000000062 */
.L_x_10716:
[----:B------:R-:W-:Y:S05]  /*9380*/  BSYNC B1 ;  /* 0x0000000000017941 */ /* 0x000fea0003800000 */
.L_x_10714:
        /* <DEDUP_REMOVED lines=11> */
.L_x_10718:
[----:B------:R-:W-:Y:S01]  /*9440*/  IMAD.MOV.U32 R7, RZ, RZ, R10 ;  /* 0x000000ffff077224 */ /* 0x000fe200078e000a */
[----:B------:R-:W-:Y:S01]  /*9450*/  PRMT R11, R9, 0x7610, R11 ;  /* 0x00007610090b7816 */ /* 0x000fe2000000000b */
[----:B------:R-:W-:Y:S01]  /*9460*/  IMAD.MOV.U32 R78, RZ, RZ, R81 ;  /* 0x000000ffff4e7224 */ /* 0x000fe200078e0051 */
[----:B------:R-:W-:Y:S02]  /*9470*/  PRMT R98, R99, 0x7632, R98 ;  /* 0x0000763263627816 */ /* 0x000fe40000000062 */
.L_x_10719:
[----:B------:R-:W-:Y:S05]  /*9480*/  BSYNC B1 ;  /* 0x0000000000017941 */ /* 0x000fea0003800000 */
.L_x_10717:
        /* <DEDUP_REMOVED lines=11> */
.L_x_10721:
[----:B------:R-:W-:Y:S01]  /*9540*/  IMAD.MOV.U32 R10, RZ, RZ, R7 ;  /* 0x000000ffff0a7224 */ /* 0x000fe200078e0007 */
[----:B------:R-:W-:Y:S01]  /*9550*/  PRMT R9, R9, 0x5410, R11 ;  /* 0x0000541009097816 */ /* 0x000fe2000000000b */
[----:B------:R-:W-:Y:S01]  /*9560*/  IMAD.MOV.U32 R81, RZ, RZ, R80 ;  /* 0x000000ffff517224 */ /* 0x000fe200078e0050 */
[----:B------:R-:W-:Y:S02]  /*9570*/  PRMT R99, R99, 0x5410, R99 ;  /* 0x0000541063637816 */ /* 0x000fe40000000063 */
.L_x_10722:
[----:B------:R-:W-:Y:S05]  /*9580*/  BSYNC B1 ;  /* 0x0000000000017941 */ /* 0x000fea0003800000 */
.L_x_10720:
        /* <DEDUP_REMOVED lines=11> */
.L_x_10724:
[----:B------:R-:W-:Y:S01]  /*9640*/  IMAD.MOV.U32 R7, RZ, RZ, R10 ;  /* 0x000000ffff077224 */ /* 0x000fe200078e000a */
[----:B------:R-:W-:Y:S01]  /*9650*/  PRMT R11, R11, 0x7610, R9 ;  /* 0x000076100b0b7816 */ /* 0x000fe20000000009 */
[----:B------:R-:W-:Y:S01]  /*9660*/  IMAD.MOV.U32 R80, RZ, RZ, R83 ;  /* 0x000000ffff507224 */ /* 0x000fe200078e0053 */
[----:B------:R-:W-:Y:S02]  /*9670*/  PRMT R99, R100, 0x7632, R99 ;  /* 0x0000763264637816 */ /* 0x000fe40000000063 */
.L_x_10725:
[----:B------:R-:W-:Y:S05]  /*9680*/  BSYNC B1 ;  /* 0x0000000000017941 */ /* 0x000fea0003800000 */
.L_x_10723:
        /* <DEDUP_REMOVED lines=11> */
.L_x_10727:
[----:B------:R-:W-:Y:S01]  /*9740*/  IMAD.MOV.U32 R83, RZ, RZ, R82 ;  /* 0x000000ffff537224 */ /* 0x000fe200078e0052 */
[C---:B------:R-:W-:Y:S01]  /*9750*/  PRMT R100, R11.reuse, 0x5432, R100 ;  /* 0x000054320b647816 */ /* 0x040fe20000000064 */
[--C-:B------:R-:W-:Y:S01]  /*9760*/  IMAD.MOV.U32 R9, RZ, RZ, R7.reuse ;  /* 0x000000ffff097224 */ /* 0x100fe200078e0007 */
[----:B------:R-:W-:Y:S01]  /*9770*/  PRMT R10, R11, 0x7632, R10 ;  /* 0x000076320b0a7816 */ /* 0x000fe2000000000a */
[----:B------:R-:W-:Y:S02]  /*9780*/  IMAD.MOV.U32 R82, RZ, RZ, R7 ;  /* 0x000000ffff527224 */ /* 0x000fe400078e0007 */
.L_x_10728:
[----:B------:R-:W-:Y:S05]  /*9790*/  BSYNC B1 ;  /* 0x0000000000017941 */ /* 0x000fea0003800000 */
.L_x_10726:
[----:B------:R-:W-:Y:S02]  /*97a0*/  IADD3 R4, R4, 0x4, RZ ;  /* 0x0000000404047810 */ /* 0x000fe40007ffe0ff */
[----:B------:R-:W-:Y:S01]  /*97b0*/  IADD3 R2, R2, 0x2, RZ ;  /* 0x0000000202027810 */ /* 0x000fe20007ffe0ff */
[----:B------:R-:W-:Y:S01]  /*97c0*/  @!P1 CALL.REL.NOINC `(.L_x_10729) ;  /* 0x0000001000009944 */ /* 0x000fe20003c00000 */
[----:B------:R-:W-:Y:S05]  /*97d0*/  BRA `(.L_x_10730) ;  /* 0xffffe02000007947 */ /* 0x000fea000383ffff */
.L_x_10729:
[----:B------:R-:W-:Y:S01]  /*97e0*/  FADD.FTZ R3, R3, R8 ;  /* 0x0000000803037221 */ /* 0x000fe20000010000 */
[----:B------:R-:W-:Y:S01]  /*97f0*/  PRMT R100, R10, 0x7610, R100 ;  /* 0x000076100a647816 */ /* 0x000fe20000000064 */
[----:B------:R-:W-:Y:S02]  /*9800*/  IMAD.MOV.U32 R2, RZ, RZ, R6 ;  /* 0x000000ffff027224 */ /* 0x000fe400078e0006 */
[----:B------:R-:W-:-:S02]  /*9810*/  IMAD.MOV.U32 R82, RZ, RZ, R9 ;  /* 0x000000ffff527224 */ /* 0x000fc400078e0009 */
.L_x_10635:
[----:B------:R-:W-:Y:S05]  /*9820*/  BSYNC B0 ;  /* 0x0000000000007941 */ /* 0x000fea0003800000 */
.L_x_10634:
[----:B0-----:R-:W-:Y:S01]  /*9830*/  SHFL.DOWN PT, R4, R82, 0x2, 0x1f ;  /* 0x08401f0052047f89 */ /* 0x001fe200000e0000 */
[----:B------:R-:W-:Y:S01]  /*9840*/  PRMT R42, R0, 0x7610, R86 ;  /* 0x00007610002a7816 */ /* 0x000fe20000000056 */
[----:B------:R-:W-:Y:S01]  /*9850*/  BSSY B0, `(.L_x_10731) ;  /* 0x000025e000007945 */ /* 0x000fe20003800000 */
[----:B------:R-:W-:Y:S01]  /*9860*/  PRMT R43, R86, 0x7610, R87 ;  /* 0x00007610562b7816 */ /* 0x000fe20000000057 */
[----:B------:R-:W0:Y:S01]  /*9870*/  SHFL.DOWN PT, R5, R83, 0x2, 0x1f ;  /* 0x08401f0053057f89 */ /* 0x000e2200000e0000 */
[----:B------:R-:W-:-:S02]  /*9880*/  PRMT R44, R87, 0x5410, R88 ;  /* 0x00005410572c7816 */ /* 0x000fc40000000058 */
[----:B------:R-:W-:Y:S01]  /*9890*/  ISETP.GT.AND P0, PT, R84, 0x1d, PT ;  /* 0x0000001d5400780c */ /* 0x000fe20003f04270 */
[----:B------:R-:W-:Y:S04]  /*98a0*/  SHFL.DOWN PT, R6, R80, 0x2, 0x1f ;  /* 0x08401f0050067f89 */ /* 0x000fe800000e0000 */
[----:B------:R-:W1:Y:S04]  /*98b0*/  SHFL.DOWN PT, R7, R81, 0x2, 0x1f ;  /* 0x08401f0051077f89 */ /* 0x000e6800000e0000 */
[----:B------:R-:W-:Y:S04]  /*98c0*/  SHFL.DOWN PT, R8, R78, 0x2, 0x1f ;  /* 0x08401f004e087f89 */ /* 0x000fe800000e0000 */
[----:B------:R-:W2:Y:S04]  /*98d0*/  SHFL.DOWN PT, R9, R79, 0x2, 0x1f ;  /* 0x08401f004f097f89 */ /* 0x000ea800000e0000 */
[----:B------:R-:W-:Y:S04]  /*98e0*/  SHFL.DOWN PT, R10, R76, 0x2, 0x1f ;  /* 0x08401f004c0a7f89 */ /* 0x000fe800000e0000 */
[----:B0-----:R0:W-:Y:S04]  /*98f0*/  STL.64 [R1+0x8], R4 ;  /* 0x0000080401007387 */ /* 0x0011e80000100a00 */
[----:B------:R-:W3:Y:S04]  /*9900*/  SHFL.DOWN PT, R11, R77, 0x2, 0x1f ;  /* 0x08401f004d0b7f89 */ /* 0x000ee800000e0000 */
[----:B------:R-:W-:Y:S01]  /*9910*/  SHFL.DOWN PT, R12, R74, 0x2, 0x1f ;  /* 0x08401f004a0c7f89 */ /* 0x000fe200000e0000 */
[----:B0-----:R-:W-:-:S03]  /*9920*/  PRMT R5, R88, 0x7632, R0 ;  /* 0x0000763258057816 */ /* 0x001fc60000000000 */
[----:B------:R-:W0:Y:S04]  /*9930*/  SHFL.DOWN PT, R13, R75, 0x2, 0x1f ;  /* 0x08401f004b0d7f89 */ /* 0x000e2800000e0000 */
[----:B------:R-:W-:Y:S04]  /*9940*/  SHFL.DOWN PT, R41, R5, 0x2, 0x1f ;  /* 0x08401f0005297f89 */ /* 0x000fe800000e0000 */
        /* <DEDUP_REMOVED lines=37> */
[----:B------:R-:W4:Y:S04]  /*9ba0*/  SHFL.DOWN PT, R51, R95, 0x2, 0x1f ;  /* 0x08401f005f337f89 */ /* 0x000f2800000e0000 */
[----:B------:R-:W5:Y:S04]  /*9bb0*/  SHFL.DOWN PT, R5, R3, 0x2, 0x1f ;  /* 0x08401f0003057f89 */ /* 0x000f6800000e0000 */
[----:B-1----:R1:W-:Y:S04]  /*9bc0*/  STL.64 [R1+0x10], R6 ;  /* 0x0000100601007387 */ /* 0x0023e80000100a00 */
[----:B--2---:R1:W-:Y:S04]  /*9bd0*/  STL.64 [R1+0x18], R8 ;  /* 0x0000180801007387 */ /* 0x0043e80000100a00 */
[----:B---3--:R1:W-:Y:S04]  /*9be0*/  STL.64 [R1+0x20], R10 ;  /* 0x0000200a01007387 */ /* 0x0083e80000100a00 */
[----:B0-----:R1:W-:Y:S04]  /*9bf0*/  STL.64 [R1+0x28], R12 ;  /* 0x0000280c01007387 */ /* 0x0013e80000100a00 */
        /* <DEDUP_REMOVED lines=22> */
[----:B-1----:R-:W-:Y:S02]  /*9d60*/  FSEL R6, R2, R4, P0 ;  /* 0x0000000402067208 */ /* 0x002fe40000000000 */
        /* <DEDUP_REMOVED lines=10> */
.L_x_10827:
        /* <DEDUP_REMOVED lines=20> */
.L_x_10734:
[----:B------:R-:W-:Y:S01]  /*9f50*/  IMAD.MOV.U32 R10, RZ, RZ, R53 ;  /* 0x000000ffff0a7224 */ /* 0x000fe200078e0035 */
[--C-:B------:R-:W-:Y:S01]  /*9f60*/  PRMT R7, R7, 0x7610, R95.reuse ;  /* 0x0000761007077816 */ /* 0x100fe2000000005f */
[----:B------:R-:W-:Y:S01]  /*9f70*/  IMAD.MOV.U32 R53, RZ, RZ, R52 ;  /* 0x000000ffff357224 */ /* 0x000fe200078e0034 */
[----:B------:R-:W-:Y:S02]  /*9f80*/  PRMT R95, R95, 0x5410, R95 ;  /* 0x000054105f5f7816 */ /* 0x000fe4000000005f */
.L_x_10735:
[----:B------:R-:W-:Y:S05]  /*9f90*/  BSYNC B1 ;  /* 0x0000000000017941 */ /* 0x000fea0003800000 */
.L_x_10733:
        /* <DEDUP_REMOVED lines=11> */
.L_x_10737:
[----:B------:R-:W-:Y:S01]  /*a050*/  IMAD.MOV.U32 R9, RZ, RZ, R10 ;  /* 0x000000ffff097224 */ /* 0x000fe200078e000a */
[----:B------:R-:W-:Y:S01]  /*a060*/  PRMT R11, R11, 0x7610, R7 ;  /* 0x000076100b0b7816 */ /* 0x000fe20000000007 */
[----:B------:R-:W-:Y:S01]  /*a070*/  IMAD.MOV.U32 R52, RZ, RZ, R55 ;  /* 0x000000ffff347224 */ /* 0x000fe200078e0037 */
[----:B------:R-:W-:Y:S02]  /*a080*/  PRMT R95, R94, 0x7632, R95 ;  /* 0x000076325e5f7816 */ /* 0x000fe4000000005f */
.L_x_10738:
[----:B------:R-:W-:Y:S05]  /*a090*/  BSYNC B1 ;  /* 0x0000000000017941 */ /* 0x000fea0003800000 */
.L_x_10736:
        /* <DEDUP_REMOVED lines=11> */
.L_x_10740:
[----:B------:R-:W-:Y:S01]  /*a150*/  IMAD.MOV.U32 R10, RZ, RZ, R9 ;  /* 0x000000ffff0a7224 */ /* 0x000fe200078e0009 */
[----:B------:R-:W-:Y:S01]  /*a160*/  PRMT R7, R11, 0x7632, R7 ;  /* 0x000076320b077816 */ /* 0x000fe20000000007 */
[----:B------:R-:W-:Y:S01]  /*a170*/  IMAD.MOV.U32 R55, RZ, RZ, R54 ;  /* 0x000000ffff377224 */ /* 0x000fe200078e0036 */
[----:B------:R-:W-:Y:S02]  /*a180*/  PRMT R94, R94, 0x5410, R94 ;  /* 0x000054105e5e7816 */ /* 0x000fe4000000005e */
.L_x_10741:
[----:B------:R-:W-:Y:S05]  /*a190*/  BSYNC B1 ;  /* 0x0000000000017941 */ /* 0x000fea0003800000 */
.L_x_10739:
        /* <DEDUP_REMOVED lines=11> */
.L_x_10743:
[----:B------:R-:W-:Y:S01]  /*a250*/  IMAD.MOV.U32 R9, RZ, RZ, R10 ;  /* 0x000000ffff097224 */ /* 0x000fe200078e000a */
[----:B------:R-:W-:Y:S01]  /*a260*/  PRMT R11, R7, 0x7610, R11 ;  /* 0x00007610070b7816 */ /* 0x000fe2000000000b */
[----:B------:R-:W-:Y:S01]  /*a270*/  IMAD.MOV.U32 R54, RZ, RZ, R57 ;  /* 0x000000ffff367224 */ /* 0x000fe200078e0039 */
[----:B------:R-:W-:Y:S02]  /*a280*/  PRMT R94, R93, 0x7632, R94 ;  /* 0x000076325d5e7816 */ /* 0x000fe4000000005e */
.L_x_10744:
[----:B------:R-:W-:Y:S05]  /*a290*/  BSYNC B1 ;  /* 0x0000000000017941 */ /* 0x000fea0003800000 */
.L_x_10742:
        /* <DEDUP_REMOVED lines=11> */
.L_x_10746:
[----:B------:R-:W-:Y:S01]  /*a350*/  IMAD.MOV.U32 R10, RZ, RZ, R9 ;  /* 0x000000ffff0a7224 */ /* 0x000fe200078e0009 */
[----:B------:R-:W-:Y:S01]  /*a360*/  PRMT R7, R7, 0x5410, R11 ;  /* 0x0000541007077816 */ /* 0x000fe2000000000b */
[----:B------:R-:W-:Y:S01]  /*a370*/  IMAD.MOV.U32 R57, RZ, RZ, R56 ;  /* 0x000000ffff397224 */ /* 0x000fe200078e0038 */
[----:B------:R-:W-:Y:S02]  /*a380*/  PRMT R93, R93, 0x5410, R93 ;  /* 0x000054105d5d7816 */ /* 0x000fe4000000005d */
.L_x_10747:
[----:B------:R-:W-:Y:S05]  /*a390*/  BSYNC B1 ;  /* 0x0000000000017941 */ /* 0x000fea0003800000 */
.L_x_10745:
        /* <DEDUP_REMOVED lines=11> */
.L_x_10749:
[----:B------:R-:W-:Y:S01]  /*a450*/  IMAD.MOV.U32 R9, RZ, RZ, R10 ;  /* 0x000000ffff097224 */ /* 0x000fe200078e000a */
[----:B------:R-:W-:Y:S01]  /*a460*/  PRMT R11, R11, 0x7610, R7 ;  /* 0x000076100b0b7816 */ /* 0x000fe20000000007 */
[----:B------:R-:W-:Y:S01]  /*a470*/  IMAD.MOV.U32 R56, RZ, RZ, R59 ;  /* 0x000000ffff387224 */ /* 0x000fe200078e003b */
[----:B------:R-:W-:Y:S02]  /*a480*/  PRMT R93, R92, 0x7632, R93 ;  /* 0x000076325c5d7816 */ /* 0x000fe4000000005d */
.L_x_10750:
[----:B------:R-:W-:Y:S05]  /*a490*/  BSYNC B1 ;  /* 0x0000000000017941 */ /* 0x000fea0003800000 */
.L_x_10748:
        /* <DEDUP_REMOVED lines=11> */
.L_x_10752:
[----:B------:R-:W-:Y:S01]  /*a550*/  IMAD.MOV.U32 R10, RZ, RZ, R9 ;  /* 0x000000ffff0a7224 */ /* 0x000fe200078e0009 */
[----:B------:R-:W-:Y:S01]  /*a560*/  PRMT R7, R11, 0x7632, R7 ;  /* 0x000076320b077816 */ /* 0x000fe20000000007 */
[----:B------:R-:W-:Y:S01]  /*a570*/  IMAD.MOV.U32 R59, RZ, RZ, R58 ;  /* 0x000000ffff3b7224 */ /* 0x000fe200078e003a */
[----:B------:R-:W-:Y:S02]  /*a580*/  PRMT R92, R92, 0x5410, R92 ;  /* 0x000054105c5c7816 */ /* 0x000fe4000000005c */
.L_x_10753:
[----:B------:R-:W-:Y:S05]  /*a590*/  BSYNC B1 ;  /* 0x0000000000017941 */ /* 0x000fea0003800000 */
.L_x_10751:
        /* <DEDUP_REMOVED lines=11> */
.L_x_10755:
[----:B------:R-:W-:Y:S01]  /*a650*/  IMAD.MOV.U32 R9, RZ, RZ, R10 ;  /* 0x000000ffff097224 */ /* 0x000fe200078e000a */
[----:B------:R-:W-:Y:S01]  /*a660*/  PRMT R11, R7, 0x7610, R11 ;  /* 0x00007610070b7816 */ /* 0x000fe2000000000b */
[----:B------:R-:W-:Y:S01]  /*a670*/  IMAD.MOV.U32 R58, RZ, RZ, R61 ;  /* 0x000000ffff3a7224 */ /* 0x000fe200078e003d */
[----:B------:R-:W-:Y:S02]  /*a680*/  PRMT R92, R91, 0x7632, R92 ;  /* 0x000076325b5c7816 */ /* 0x000fe4000000005c */
.L_x_10756:
[----:B------:R-:W-:Y:S05]  /*a690*/  BSYNC B1 ;  /* 0x0000000000017941 */ /* 0x000fea0003800000 */
.L_x_10754:
        /* <DEDUP_REMOVED lines=11> */
.L_x_10758:
[----:B------:R-:W-:Y:S01]  /*a750*/  IMAD.MOV.U32 R10, RZ, RZ, R9 ;  /* 0x000000ffff0a7224 */ /* 0x000fe200078e0009 */
[----:B------:R-:W-:Y:S01]  /*a760*/  PRMT R7, R7, 0x5410, R11 ;  /* 0x0000541007077816 */ /* 0x000fe2000000000b */
[----:B------:R-:W-:Y:S01]  /*a770*/  IMAD.MOV.U32 R61, RZ, RZ, R60 ;  /* 0x000000ffff3d7224 */ /* 0x000fe200078e003c */
[----:B------:R-:W-:Y:S02]  /*a780*/  PRMT R91, R91, 0x5410, R91 ;  /* 0x000054105b5b7816 */ /* 0x000fe4000000005b */
.L_x_10759:
[----:B------:R-:W-:Y:S05]  /*a790*/  BSYNC B1 ;  /* 0x0000000000017941 */ /* 0x000fea0003800000 */
.L_x_10757:
        /* <DEDUP_REMOVED lines=11> */
.L_x_10761:
[----:B------:R-:W-:Y:S01]  /*a850*/  IMAD.MOV.U32 R9, RZ, RZ, R10 ;  /* 0x000000ffff097224 */ /* 0x000fe200078e000a */
[----:B------:R-:W-:Y:S01]  /*a860*/  PRMT R11, R11, 0x7610, R7 ;  /* 0x000076100b0b7816 */ /* 0x000fe20000000007 */
[----:B------:R-:W-:Y:S01]  /*a870*/  IMAD.MOV.U32 R60, RZ, RZ, R63 ;  /* 0x000000ffff3c7224 */ /* 0x000fe200078e003f */
[----:B------:R-:W-:Y:S02]  /*a880*/  PRMT R91, R90, 0x7632, R91 ;  /* 0x000076325a5b7816 */ /* 0x000fe4000000005b */
.L_x_10762:
[----:B------:R-:W-:Y:S05]  /*a890*/  BSYNC B1 ;  /* 0x0000000000017941 */ /* 0x000fea0003800000 */
.L_x_10760:
        /* <DEDUP_REMOVED lines=11> */
.L_x_10764:
[----:B------:R-:W-:Y:S01]  /*a950*/  IMAD.MOV.U32 R10, RZ, RZ, R9 ;  /* 0x000000ffff0a7224 */ /* 0x000fe200078e0009 */
[----:B------:R-:W-:Y:S01]  /*a960*/  PRMT R7, R11, 0x7632, R7 ;  /* 0x000076320b077816 */ /* 0x000fe20000000007 */
[----:B------:R-:W-:Y:S01]  /*a970*/  IMAD.MOV.U32 R63, RZ, RZ, R62 ;  /* 0x000000ffff3f7224 */ /* 0x000fe200078e003e */
[----:B------:R-:W-:Y:S02]  /*a980*/  PRMT R90, R90, 0x5410, R90 ;  /* 0x000054105a5a7816 */ /* 0x000fe4000000005a */
.L_x_10765:
[----:B------:R-:W-:Y:S05]  /*a990*/  BSYNC B1 ;  /* 0x0000000000017941 */ /* 0x000fea0003800000 */
.L_x_10763:
        /* <DEDUP_REMOVED lines=11> */
.L_x_10767:
[----:B------:R-:W-:Y:S01]  /*aa50*/  IMAD.MOV.U32 R9, RZ, RZ, R10 ;  /* 0x000000ffff097224 */ /* 0x000fe200078e000a */
[----:B------:R-:W-:Y:S01]  /*aa60*/  PRMT R11, R7, 0x7610, R11 ;  /* 0x00007610070b7816 */ /* 0x000fe2000000000b */
[----:B------:R-:W-:Y:S01]  /*aa70*/  IMAD.MOV.U32 R62, RZ, RZ, R65 ;  /* 0x000000ffff3e7224 */ /* 0x000fe200078e0041 */
[----:B------:R-:W-:Y:S02]  /*aa80*/  PRMT R90, R89, 0x7632, R90 ;  /* 0x00007632595a7816 */ /* 0x000fe4000000005a */
.L_x_10768:
[----:B------:R-:W-:Y:S05]  /*aa90*/  BSYNC B1 ;  /* 0x0000000000017941 */ /* 0x000fea0003800000 */
.L_x_10766:
        /* <DEDUP_REMOVED lines=11> */
.L_x_10770:
[----:B------:R-:W-:Y:S01]  /*ab50*/  IMAD.MOV.U32 R10, RZ, RZ, R9 ;  /* 0x000000ffff0a7224 */ /* 0x000fe200078e0009 */
[----:B------:R-:W-:Y:S01]  /*ab60*/  PRMT R7, R7, 0x5410, R11 ;  /* 0x0000541007077816 */ /* 0x000fe2000000000b */
[----:B------:R-:W-:Y:S01]  /*ab70*/  IMAD.MOV.U32 R65, RZ, RZ, R64 ;  /* 0x000000ffff417224 */ /* 0x000fe200078e0040 */
[----:B------:R-:W-:Y:S02]  /*ab80*/  PRMT R89, R89, 0x5410, R89 ;  /* 0x0000541059597816 */ /* 0x000fe40000000059 */
.L_x_10771:
[----:B------:R-:W-:Y:S05]  /*ab90*/  BSYNC B1 ;  /* 0x0000000000017941 */ /* 0x000fea0003800000 */
.L_x_10769:
        /* <DEDUP_REMOVED lines=11> */
.L_x_10773:
[----:B------:R-:W-:Y:S01]  /*ac50*/  IMAD.MOV.U32 R9, RZ, RZ, R10 ;  /* 0x000000ffff097224 */ /* 0x000fe200078e000a */
[----:B------:R-:W-:Y:S01]  /*ac60*/  PRMT R7, R7, 0x7632, R7 ;  /* 0x0000763207077816 */ /* 0x000fe20000000007 */
[----:B------:R-:W-:Y:S01]  /*ac70*/  IMAD.MOV.U32 R64, RZ, RZ, R67 ;  /* 0x000000ffff407224 */ /* 0x000fe200078e0043 */
[----:B------:R-:W-:Y:S02]  /*ac80*/  PRMT R89, R88, 0x7610, R89 ;  /* 0x0000761058597816 */ /* 0x000fe40000000059 */
.L_x_10774:
[----:B------:R-:W-:Y:S05]  /*ac90*/  BSYNC B1 ;  /* 0x0000000000017941 */ /* 0x000fea0003800000 */
.L_x_10772:
        /* <DEDUP_REMOVED lines=11> */
.L_x_10776:
[----:B------:R-:W-:Y:S01]  /*ad50*/  IMAD.MOV.U32 R10, RZ, RZ, R9 ;  /* 0x000000ffff0a7224 */ /* 0x000fe200078e0009 */
[----:B------:R-:W-:Y:S01]  /*ad60*/  PRMT R11, R7, 0x7610, R11 ;  /* 0x00007610070b7816 */ /* 0x000fe2000000000b */
[----:B------:R-:W-:Y:S01]  /*ad70*/  IMAD.MOV.U32 R67, RZ, RZ, R66 ;  /* 0x000000ffff437224 */ /* 0x000fe200078e0042 */
[----:B------:R-:W-:Y:S02]  /*ad80*/  PRMT R88, R87, 0x7610, R88 ;  /* 0x0000761057587816 */ /* 0x000fe40000000058 */
.L_x_10777:
[----:B------:R-:W-:Y:S05]  /*ad90*/  BSYNC B1 ;  /* 0x0000000000017941 */ /* 0x000fea0003800000 */
.L_x_10775:
        /* <DEDUP_REMOVED lines=11> */
.L_x_10779:
[----:B------:R-:W-:Y:S01]  /*ae50*/  IMAD.MOV.U32 R7, RZ, RZ, R10 ;  /* 0x000000ffff077224 */ /* 0x000fe200078e000a */
[----:B------:R-:W-:Y:S01]  /*ae60*/  PRMT R9, R9, 0x5410, R11 ;  /* 0x0000541009097816 */ /* 0x000fe2000000000b */
[----:B------:R-:W-:Y:S01]  /*ae70*/  IMAD.MOV.U32 R66, RZ, RZ, R69 ;  /* 0x000000ffff427224 */ /* 0x000fe200078e0045 */
[----:B------:R-:W-:Y:S02]  /*ae80*/  PRMT R87, R87, 0x7632, R87 ;  /* 0x0000763257577816 */ /* 0x000fe40000000057 */
.L_x_10780:
[----:B------:R-:W-:Y:S05]  /*ae90*/  BSYNC B1 ;  /* 0x0000000000017941 */ /* 0x000fea0003800000 */
.L_x_10778:
        /* <DEDUP_REMOVED lines=11> */
.L_x_10782:
[----:B------:R-:W-:Y:S01]  /*af50*/  IMAD.MOV.U32 R10, RZ, RZ, R7 ;  /* 0x000000ffff0a7224 */ /* 0x000fe200078e0007 */
[----:B------:R-:W-:Y:S01]  /*af60*/  PRMT R11, R11, 0x7610, R9 ;  /* 0x000076100b0b7816 */ /* 0x000fe20000000009 */
[----:B------:R-:W-:Y:S01]  /*af70*/  IMAD.MOV.U32 R69, RZ, RZ, R68 ;  /* 0x000000ffff457224 */ /* 0x000fe200078e0044 */
[----:B------:R-:W-:Y:S02]  /*af80*/  PRMT R87, R87, 0x5410, R86 ;  /* 0x0000541057577816 */ /* 0x000fe40000000056 */
.L_x_10783:
[----:B------:R-:W-:Y:S05]  /*af90*/  BSYNC B1 ;  /* 0x0000000000017941 */ /* 0x000fea0003800000 */
.L_x_10781:
        /* <DEDUP_REMOVED lines=11> */
.L_x_10785:
[----:B------:R-:W-:Y:S01]  /*b050*/  IMAD.MOV.U32 R7, RZ, RZ, R10 ;  /* 0x000000ffff077224 */ /* 0x000fe200078e000a */
[----:B------:R-:W-:Y:S01]  /*b060*/  PRMT R9, R9, 0x7610, R11 ;  /* 0x0000761009097816 */ /* 0x000fe2000000000b */
[----:B------:R-:W-:Y:S01]  /*b070*/  IMAD.MOV.U32 R68, RZ, RZ, R71 ;  /* 0x000000ffff447224 */ /* 0x000fe200078e0047 */
[----:B------:R-:W-:Y:S02]  /*b080*/  PRMT R86, R86, 0x7632, R86 ;  /* 0x0000763256567816 */ /* 0x000fe40000000056 */
.L_x_10786:
[----:B------:R-:W-:Y:S05]  /*b090*/  BSYNC B1 ;  /* 0x0000000000017941 */ /* 0x000fea0003800000 */
.L_x_10784:
        /* <DEDUP_REMOVED lines=11> */
.L_x_10788:
[----:B------:R-:W-:Y:S01]  /*b150*/  IMAD.MOV.U32 R10, RZ, RZ, R7 ;  /* 0x000000ffff0a7224 */ /* 0x000fe200078e0007 */
[----:B------:R-:W-:Y:S01]  /*b160*/  PRMT R11, R11, 0x7610, R9 ;  /* 0x000076100b0b7816 */ /* 0x000fe20000000009 */
[----:B------:R-:W-:Y:S01]  /*b170*/  IMAD.MOV.U32 R71, RZ, RZ, R70 ;  /* 0x000000ffff477224 */ /* 0x000fe200078e0046 */
[----:B------:R-:W-:Y:S02]  /*b180*/  PRMT R86, R86, 0x5410, R0 ;  /* 0x0000541056567816 */ /* 0x000fe40000000000 */
.L_x_10789:
[----:B------:R-:W-:Y:S05]  /*b190*/  BSYNC B1 ;  /* 0x0000000000017941 */ /* 0x000fea0003800000 */
.L_x_10787:
        /* <DEDUP_REMOVED lines=11> */
.L_x_10791:
[----:B------:R-:W-:Y:S01]  /*b250*/  IMAD.MOV.U32 R7, RZ, RZ, R10 ;  /* 0x000000ffff077224 */ /* 0x000fe200078e000a */
[----:B------:R-:W-:Y:S01]  /*b260*/  PRMT R9, R9, 0x7610, R11 ;  /* 0x0000761009097816 */ /* 0x000fe2000000000b */
[----:B------:R-:W-:Y:S01]  /*b270*/  IMAD.MOV.U32 R70, RZ, RZ, R73 ;  /* 0x000000ffff467224 */ /* 0x000fe200078e0049 */
[----:B------:R-:W-:Y:S02]  /*b280*/  PRMT R0, R0, 0x7632, R0 ;  /* 0x0000763200007816 */ /* 0x000fe40000000000 */
.L_x_10792:
[----:B------:R-:W-:Y:S05]  /*b290*/  BSYNC B1 ;  /* 0x0000000000017941 */ /* 0x000fea0003800000 */
.L_x_10790:
        /* <DEDUP_REMOVED lines=11> */
.L_x_10794:
[----:B------:R-:W-:Y:S01]  /*b350*/  IMAD.MOV.U32 R10, RZ, RZ, R7 ;  /* 0x000000ffff0a7224 */ /* 0x000fe200078e0007 */
[----:B------:R-:W-:Y:S01]  /*b360*/  PRMT R11, R11, 0x7610, R9 ;  /* 0x000076100b0b7816 */ /* 0x000fe20000000009 */
[----:B------:R-:W-:Y:S01]  /*b370*/  IMAD.MOV.U32 R73, RZ, RZ, R72 ;  /* 0x000000ffff497224 */ /* 0x000fe200078e0048 */
[----:B------:R-:W-:Y:S02]  /*b380*/  PRMT R0, R0, 0x7610, R88 ;  /* 0x0000761000007816 */ /* 0x000fe40000000058 */
.L_x_10795:
[----:B------:R-:W-:Y:S05]  /*b390*/  BSYNC B1 ;  /* 0x0000000000017941 */ /* 0x000fea0003800000 */
.L_x_10793:
        /* <DEDUP_REMOVED lines=11> */
.L_x_10797:
[----:B------:R-:W-:Y:S01]  /*b450*/  IMAD.MOV.U32 R7, RZ, RZ, R10 ;  /* 0x000000ffff077224 */ /* 0x000fe200078e000a */
[----:B------:R-:W-:Y:S01]  /*b460*/  PRMT R9, R9, 0x7610, R11 ;  /* 0x0000761009097816 */ /* 0x000fe2000000000b */
[----:B------:R-:W-:Y:S01]  /*b470*/  IMAD.MOV.U32 R72, RZ, RZ, R75 ;  /* 0x000000ffff487224 */ /* 0x000fe200078e004b */
[----:B------:R-:W-:Y:S02]  /*b480*/  PRMT R88, R88, 0x7610, R96 ;  /* 0x0000761058587816 */ /* 0x000fe40000000060 */
.L_x_10798:
[----:B------:R-:W-:Y:S05]  /*b490*/  BSYNC B1 ;  /* 0x0000000000017941 */ /* 0x000fea0003800000 */
.L_x_10796:
        /* <DEDUP_REMOVED lines=11> */
.L_x_10800:
[----:B------:R-:W-:Y:S01]  /*b550*/  IMAD.MOV.U32 R10, RZ, RZ, R7 ;  /* 0x000000ffff0a7224 */ /* 0x000fe200078e0007 */
[----:B------:R-:W-:Y:S01]  /*b560*/  PRMT R9, R9, 0x7632, R9 ;  /* 0x0000763209097816 */ /* 0x000fe20000000009 */
[----:B------:R-:W-:Y:S01]  /*b570*/  IMAD.MOV.U32 R75, RZ, RZ, R74 ;  /* 0x000000ffff4b7224 */ /* 0x000fe200078e004a */
[----:B------:R-:W-:Y:S02]  /*b580*/  PRMT R96, R96, 0x5410, R96 ;  /* 0x0000541060607816 */ /* 0x000fe40000000060 */
.L_x_10801:
[----:B------:R-:W-:Y:S05]  /*b590*/  BSYNC B1 ;  /* 0x0000000000017941 */ /* 0x000fea0003800000 */
.L_x_10799:
        /* <DEDUP_REMOVED lines=11> */
.L_x_10803:
[----:B------:R-:W-:Y:S01]  /*b650*/  IMAD.MOV.U32 R7, RZ, RZ, R10 ;  /* 0x000000ffff077224 */ /* 0x000fe200078e000a */
[----:B------:R-:W-:Y:S01]  /*b660*/  PRMT R11, R9, 0x7610, R11 ;  /* 0x00007610090b7816 */ /* 0x000fe2000000000b */
[----:B------:R-:W-:Y:S01]  /*b670*/  IMAD.MOV.U32 R74, RZ, RZ, R77 ;  /* 0x000000ffff4a7224 */ /* 0x000fe200078e004d */
[----:B------:R-:W-:Y:S02]  /*b680*/  PRMT R96, R97, 0x7632, R96 ;  /* 0x0000763261607816 */ /* 0x000fe40000000060 */
.L_x_10804:
[----:B------:R-:W-:Y:S05]  /*b690*/  BSYNC B1 ;  /* 0x0000000000017941 */ /* 0x000fea0003800000 */
.L_x_10802:
        /* <DEDUP_REMOVED lines=11> */
.L_x_10806:
[----:B------:R-:W-:Y:S01]  /*b750*/  IMAD.MOV.U32 R10, RZ, RZ, R7 ;  /* 0x000000ffff0a7224 */ /* 0x000fe200078e0007 */
[----:B------:R-:W-:Y:S01]  /*b760*/  PRMT R9, R9, 0x5410, R11 ;  /* 0x0000541009097816 */ /* 0x000fe2000000000b */
[----:B------:R-:W-:Y:S01]  /*b770*/  IMAD.MOV.U32 R77, RZ, RZ, R76 ;  /* 0x000000ffff4d7224 */ /* 0x000fe200078e004c */
[----:B------:R-:W-:Y:S02]  /*b780*/  PRMT R97, R97, 0x5410, R97 ;  /* 0x0000541061617816 */ /* 0x000fe40000000061 */
.L_x_10807:
[----:B------:R-:W-:Y:S05]  /*b790*/  BSYNC B1 ;  /* 0x0000000000017941 */ /* 0x000fea0003800000 */
.L_x_10805:
        /* <DEDUP_REMOVED lines=11> */
.L_x_10809:
[----:B------:R-:W-:Y:S01]  /*b850*/  IMAD.MOV.U32 R7, RZ, RZ, R10 ;  /* 0x000000ffff077224 */ /* 0x000fe200078e000a */
[----:B------:R-:W-:Y:S01]  /*b860*/  PRMT R11, R11, 0x7610, R9 ;  /* 0x000076100b0b7816 */ /* 0x000fe20000000009 */
[----:B------:R-:W-:Y:S01]  /*b870*/  IMAD.MOV.U32 R76, RZ, RZ, R79 ;  /* 0x000000ffff4c7224 */ /* 0x000fe200078e004f */
[----:B------:R-:W-:Y:S02]  /*b880*/  PRMT R97, R98, 0x7632, R97 ;  /* 0x0000763262617816 */ /* 0x000fe40000000061 */
.L_x_10810:
[----:B------:R-:W-:Y:S05]  /*b890*/  BSYNC B1 ;  /* 0x0000000000017941 */ /* 0x000fea0003800000 */
.L_x_10808:
        /* <DEDUP_REMOVED lines=11> */
.L_x_10812:
[----:B------:R-:W-:Y:S01]  /*b950*/  IMAD.MOV.U32 R10, RZ, RZ, R7 ;  /* 0x000000ffff0a7224 */ /* 0x000fe200078e0007 */
[----:B------:R-:W-:Y:S01]  /*b960*/  PRMT R9, R11, 0x7632, R9 ;  /* 0x000076320b097816 */ /* 0x000fe20000000009 */
[----:B------:R-:W-:Y:S01]  /*b970*/  IMAD.MOV.U32 R79, RZ, RZ, R78 ;  /* 0x000000ffff4f7224 */ /* 0x000fe200078e004e */
[----:B------:R-:W-:Y:S02]  /*b980*/  PRMT R98, R98, 0x5410, R98 ;  /* 0x0000541062627816 */ /* 0x000fe40000000062 */
.L_x_10813:
[----:B------:R-:W-:Y:S05]  /*b990*/  BSYNC B1 ;  /* 0x0000000000017941 */ /* 0x000fea0003800000 */
.L_x_10811:
        /* <DEDUP_REMOVED lines=11> */
.L_x_10815:
[----:B------:R-:W-:Y:S01]  /*ba50*/  IMAD.MOV.U32 R7, RZ, RZ, R10 ;  /* 0x000000ffff077224 */ /* 0x000fe200078e000a */
[----:B------:R-:W-:Y:S01]  /*ba60*/  PRMT R11, R9, 0x7610, R11 ;  /* 0x00007610090b7816 */ /* 0x000fe2000000000b */
[----:B------:R-:W-:Y:S01]  /*ba70*/  IMAD.MOV.U32 R78, RZ, RZ, R81 ;  /* 0x000000ffff4e7224 */ /* 0x000fe200078e0051 */
[----:B------:R-:W-:Y:S02]  /*ba80*/  PRMT R98, R99, 0x7632, R98 ;  /* 0x0000763263627816 */ /* 0x000fe40000000062 */
.L_x_10816:
[----:B------:R-:W-:Y:S05]  /*ba90*/  BSYNC B1 ;  /* 0x0000000000017941 */ /* 0x000fea0003800000 */
.L_x_10814:
        /* <DEDUP_REMOVED lines=11> */
.L_x_10818:
[----:B------:R-:W-:Y:S01]  /*bb50*/  IMAD.MOV.U32 R10, RZ, RZ, R7 ;  /* 0x000000ffff0a7224 */ /* 0x000fe200078e0007 */
[----:B------:R-:W-:Y:S01]  /*bb60*/  PRMT R9, R9, 0x5410, R11 ;  /* 0x0000541009097816 */ /* 0x000fe2000000000b */
[----:B------:R-:W-:Y:S01]  /*bb70*/  IMAD.MOV.U32 R81, RZ, RZ, R80 ;  /* 0x000000ffff517224 */ /* 0x000fe200078e0050 */
[----:B------:R-:W-:Y:S02]  /*bb80*/  PRMT R99, R99, 0x5410, R99 ;  /* 0x0000541063637816 */ /* 0x000fe40000000063 */
.L_x_10819:
[----:B------:R-:W-:Y:S05]  /*bb90*/  BSYNC B1 ;  /* 0x0000000000017941 */ /* 0x000fea0003800000 */
.L_x_10817:
        /* <DEDUP_REMOVED lines=11> */
.L_x_10821:
[----:B------:R-:W-:Y:S01]  /*bc50*/  IMAD.MOV.U32 R7, RZ, RZ, R10 ;  /* 0x000000ffff077224 */ /* 0x000fe200078e000a */
[----:B------:R-:W-:Y:S01]  /*bc60*/  PRMT R11, R11, 0x7610, R9 ;  /* 0x000076100b0b7816 */ /* 0x000fe20000000009 */
[----:B------:R-:W-:Y:S01]  /*bc70*/  IMAD.MOV.U32 R80, RZ, RZ, R83 ;  /* 0x000000ffff507224 */ /* 0x000fe200078e0053 */
[----:B------:R-:W-:Y:S02]  /*bc80*/  PRMT R99, R100, 0x7632, R99 ;  /* 0x0000763264637816 */ /* 0x000fe40000000063 */
.L_x_10822:
[----:B------:R-:W-:Y:S05]  /*bc90*/  BSYNC B1 ;  /* 0x0000000000017941 */ /* 0x000fea0003800000 */
.L_x_10820:
        /* <DEDUP_REMOVED lines=11> */
.L_x_10824:
[----:B------:R-:W-:Y:S01]  /*bd50*/  IMAD.MOV.U32 R83, RZ, RZ, R82 ;  /* 0x000000ffff537224 */ /* 0x000fe200078e0052 */
[C---:B------:R-:W-:Y:S01]  /*bd60*/  PRMT R100, R11.reuse, 0x5432, R100 ;  /* 0x000054320b647816 */ /* 0x040fe20000000064 */
[--C-:B------:R-:W-:Y:S01]  /*bd70*/  IMAD.MOV.U32 R9, RZ, RZ, R7.reuse ;  /* 0x000000ffff097224 */ /* 0x100fe200078e0007 */
[----:B------:R-:W-:Y:S01]  /*bd80*/  PRMT R10, R11, 0x7632, R10 ;  /* 0x000076320b0a7816 */ /* 0x000fe2000000000a */
[----:B------:R-:W-:Y:S02]  /*bd90*/  IMAD.MOV.U32 R82, RZ, RZ, R7 ;  /* 0x000000ffff527224 */ /* 0x000fe400078e0007 */
.L_x_10825:
[----:B------:R-:W-:Y:S05]  /*bda0*/  BSYNC B1 ;  /* 0x0000000000017941 */ /* 0x000fea0003800000 */
.L_x_10823:
[----:B------:R-:W-:Y:S02]  /*bdb0*/  IADD3 R4, R4, 0x4, RZ ;  /* 0x0000000404047810 */ /* 0x000fe40007ffe0ff */
[----:B------:R-:W-:Y:S01]  /*bdc0*/  IADD3 R2, R2, 0x2, RZ ;  /* 0x0000000202027810 */ /* 0x000fe20007ffe0ff */
[----:B------:R-:W-:Y:S01]  /*bdd0*/  @!P1 CALL.REL.NOINC `(.L_x_10826) ;  /* 0x0000001000009944 */ /* 0x000fe20003c00000 */
[----:B------:R-:W-:Y:S05]  /*bde0*/  BRA `(.L_x_10827) ;  /* 0xffffe02000007947 */ /* 0x000fea000383ffff */
.L_x_10826:
[----:B------:R-:W-:Y:S01]  /*bdf0*/  FADD.FTZ R3, R3, R8 ;  /* 0x0000000803037221 */ /* 0x000fe20000010000 */
[----:B------:R-:W-:Y:S01]  /*be00*/  PRMT R100, R10, 0x7610, R100 ;  /* 0x000076100a647816 */ /* 0x000fe20000000064 */
[----:B------:R-:W-:Y:S02]  /*be10*/  IMAD.MOV.U32 R2, RZ, RZ, R6 ;  /* 0x000000ffff027224 */ /* 0x000fe400078e0006 */
[----:B------:R-:W-:-:S02]  /*be20*/  IMAD.MOV.U32 R82, RZ, RZ, R9 ;  /* 0x000000ffff527224 */ /* 0x000fc400078e0009 */
.L_x_10732:
[----:B------:R-:W-:Y:S05]  /*be30*/  BSYNC B0 ;  /* 0x0000000000007941 */ /* 0x000fea0003800000 */
.L_x_10731:
[----:B-1----:R-:W-:Y:S01]  /*be40*/  SHFL.DOWN PT, R4, R82, 0x4, 0x1f ;  /* 0x08801f0052047f89 */ /* 0x002fe200000e0000 */
        /* <DEDUP_REMOVED lines=93> */
.L_x_10924:
        /* <DEDUP_REMOVED lines=20> */
.L_x_10831:
[----:B------:R-:W-:Y:S01]  /*c560*/  IMAD.MOV.U32 R10, RZ, RZ, R53 ;  /* 0x000000ffff0a7224 */ /* 0x000fe200078e0035 */
[--C-:B------:R-:W-:Y:S01]  /*c570*/  PRMT R7, R7, 0x7610, R95.reuse ;  /* 0x0000761007077816 */ /* 0x100fe2000000005f */
[----:B------:R-:W-:Y:S01]  /*c580*/  IMAD.MOV.U32 R53, RZ, RZ, R52 ;  /* 0x000000ffff357224 */ /* 0x000fe200078e0034 */
[----:B------:R-:W-:Y:S02]  /*c590*/  PRMT R95, R95, 0x5410, R95 ;  /* 0x000054105f5f7816 */ /* 0x000fe4000000005f */
.L_x_10832:
[----:B------:R-:W-:Y:S05]  /*c5a0*/  BSYNC B1 ;  /* 0x0000000000017941 */ /* 0x000fea0003800000 */
.L_x_10830:
        /* <DEDUP_REMOVED lines=11> */
.L_x_10834:
[----:B------:R-:W-:Y:S01]  /*c660*/  IMAD.MOV.U32 R9, RZ, RZ, R10 ;  /* 0x000000ffff097224 */ /* 0x000fe200078e000a */
[----:B------:R-:W-:Y:S01]  /*c670*/  PRMT R11, R11, 0x7610, R7 ;  /* 0x000076100b0b7816 */ /* 0x000fe20000000007 */
[----:B------:R-:W-:Y:S01]  /*c680*/  IMAD.MOV.U32 R52, RZ, RZ, R55 ;  /* 0x000000ffff347224 */ /* 0x000fe200078e0037 */
[----:B------:R-:W-:Y:S02]  /*c690*/  PRMT R95, R94, 0x7632, R95 ;  /* 0x000076325e5f7816 */ /* 0x000fe4000000005f */
.L_x_10835:
[----:B------:R-:W-:Y:S05]  /*c6a0*/  BSYNC B1 ;  /* 0x0000000000017941 */ /* 0x000fea0003800000 */
.L_x_10833:
        /* <DEDUP_REMOVED lines=11> */
.L_x_10837:
[----:B------:R-:W-:Y:S01]  /*c760*/  IMAD.MOV.U32 R10, RZ, RZ, R9 ;  /* 0x000000ffff0a7224 */ /* 0x000fe200078e0009 */
[----:B------:R-:W-:Y:S01]  /*c770*/  PRMT R7, R11, 0x7632, R7 ;  /* 0x000076320b077816 */ /* 0x000fe20000000007 */
[----:B------:R-:W-:Y:S01]  /*c780*/  IMAD.MOV.U32 R55, RZ, RZ, R54 ;  /* 0x000000ffff377224 */ /* 0x000fe200078e0036 */
[----:B------:R-:W-:Y:S02]  /*c790*/  PRMT R94, R94, 0x5410, R94 ;  /* 0x000054105e5e7816 */ /* 0x000fe4000000005e */
.L_x_10838:
[----:B------:R-:W-:Y:S05]  /*c7a0*/  BSYNC B1 ;  /* 0x0000000000017941 */ /* 0x000fea0003800000 */
.L_x_10836:
        /* <DEDUP_REMOVED lines=11> */
.L_x_10840:
[----:B------:R-:W-:Y:S01]  /*c860*/  IMAD.MOV.U32 R9, RZ, RZ, R10 ;  /* 0x000000ffff097224 */ /* 0x000fe200078e000a */
[----:B------:R-:W-:Y:S01]  /*c870*/  PRMT R11, R7, 0x7610, R11 ;  /* 0x00007610070b7816 */ /* 0x000fe2000000000b */
[----:B------:R-:W-:Y:S01]  /*c880*/  IMAD.MOV.U32 R54, RZ, RZ, R57 ;  /* 0x000000ffff367224 */ /* 0x000fe200078e0039 */
[----:B------:R-:W-:Y:S02]  /*c890*/  PRMT R94, R93, 0x7632, R94 ;  /* 0x000076325d5e7816 */ /* 0x000fe4000000005e */
.L_x_10841:
[----:B------:R-:W-:Y:S05]  /*c8a0*/  BSYNC B1 ;  /* 0x0000000000017941 */ /* 0x000fea0003800000 */
.L_x_10839:
        /* <DEDUP_REMOVED lines=11> */
.L_x_10843:
[----:B------:R-:W-:Y:S01]  /*c960*/  IMAD.MOV.U32 R10, RZ, RZ, R9 ;  /* 0x000000ffff0a7224 */ /* 0x000fe200078e0009 */
[----:B------:R-:W-:Y:S01]  /*c970*/  PRMT R7, R7, 0x5410, R11 ;  /* 0x0000541007077816 */ /* 0x000fe2000000000b */
[----:B------:R-:W-:Y:S01]  /*c980*/  IMAD.MOV.U32 R57, RZ, RZ, R56 ;  /* 0x000000ffff397224 */ /* 0x000fe200078e0038 */
[----:B------:R-:W-:Y:S02]  /*c990*/  PRMT R93, R93, 0x5410, R93 ;  /* 0x000054105d5d7816 */ /* 0x000fe4000000005d */
.L_x_10844:
[----:B------:R-:W-:Y:S05]  /*c9a0*/  BSYNC B1 ;  /* 0x0000000000017941 */ /* 0x000fea0003800000 */
.L_x_10842:
        /* <DEDUP_REMOVED lines=11> */
.L_x_10846:
[----:B------:R-:W-:Y:S01]  /*ca60*/  IMAD.MOV.U32 R9, RZ, RZ, R10 ;  /* 0x000000ffff097224 */ /* 0x000fe200078e000a */
[----:B------:R-:W-:Y:S01]  /*ca70*/  PRMT R11, R11, 0x7610, R7 ;  /* 0x000076100b0b7816 */ /* 0x000fe20000000007 */
[----:B------:R-:W-:Y:S01]  /*ca80*/  IMAD.MOV.U32 R56, RZ, RZ, R59 ;  /* 0x000000ffff387224 */ /* 0x000fe200078e003b */
[----:B------:R-:W-:Y:S02]  /*ca90*/  PRMT R93, R92, 0x7632, R93 ;  /* 0x000076325c5d7816 */ /* 0x000fe4000000005d */
.L_x_10847:
[----:B------:R-:W-:Y:S05]  /*caa0*/  BSYNC B1 ;  /* 0x0000000000017941 */ /* 0x000fea0003800000 */
.L_x_10845:
        /* <DEDUP_REMOVED lines=11> */
.L_x_10849:
[----:B------:R-:W-:Y:S01]  /*cb60*/  IMAD.MOV.U32 R10, RZ, RZ, R9 ;  /* 0x000000ffff0a7224 */ /* 0x000fe200078e0009 */
[----:B------:R-:W-:Y:S01]  /*cb70*/  PRMT R7, R11, 0x7632, R7 ;  /* 0x000076320b077816 */ /* 0x000fe20000000007 */
[----:B------:R-:W-:Y:S01]  /*cb80*/  IMAD.MOV.U32 R59, RZ, RZ, R58 ;  /* 0x000000ffff3b7224 */ /* 0x000fe200078e003a */
[----:B------:R-:W-:Y:S02]  /*cb90*/  PRMT R92, R92, 0x5410, R92 ;  /* 0x000054105c5c7816 */ /* 0x000fe4000000005c */
.L_x_10850:
[----:B------:R-:W-:Y:S05]  /*cba0*/  BSYNC B1 ;  /* 0x0000000000017941 */ /* 0x000fea0003800000 */
.L_x_10848:
        /* <DEDUP_REMOVED lines=11> */
.L_x_10852:
[----:B------:R-:W-:Y:S01]  /*cc60*/  IMAD.MOV.U32 R9, RZ, RZ, R10 ;  /* 0x000000ffff097224 */ /* 0x000fe200078e000a */
[----:B------:R-:W-:Y:S01]  /*cc70*/  PRMT R11, R7, 0x7610, R11 ;  /* 0x00007610070b7816 */ /* 0x000fe2000000000b */
[----:B------:R-:W-:Y:S01]  /*cc80*/  IMAD.MOV.U32 R58, RZ, RZ, R61 ;  /* 0x000000ffff3a7224 */ /* 0x000fe200078e003d */
[----:B------:R-:W-:Y:S02]  /*cc90*/  PRMT R92, R91, 0x7632, R92 ;  /* 0x000076325b5c7816 */ /* 0x000fe4000000005c */
.L_x_10853:
[----:B------:R-:W-:Y:S05]  /*cca0*/  BSYNC B1 ;  /* 0x0000000000017941 */ /* 0x000fea0003800000 */
.L_x_10851:
        /* <DEDUP_REMOVED lines=11> */
.L_x_10855:
[----:B------:R-:W-:Y:S01]  /*cd60*/  IMAD.MOV.U32 R10, RZ, RZ, R9 ;  /* 0x000000ffff0a7224 */ /* 0x000fe200078e0009 */
[----:B------:R-:W-:Y:S01]  /*cd70*/  PRMT R7, R7, 0x5410, R11 ;  /* 0x0000541007077816 */ /* 0x000fe2000000000b */
[----:B------:R-:W-:Y:S01]  /*cd80*/  IMAD.MOV.U32 R61, RZ, RZ, R60 ;  /* 0x000000ffff3d7224 */ /* 0x000fe200078e003c */
[----:B------:R-:W-:Y:S02]  /*cd90*/  PRMT R91, R91, 0x5410, R91 ;  /* 0x000054105b5b7816 */ /* 0x000fe4000000005b */
.L_x_10856:
[----:B------:R-:W-:Y:S05]  /*cda0*/  BSYNC B1 ;  /* 0x0000000000017941 */ /* 0x000fea0003800000 */
.L_x_10854:
        /* <DEDUP_REMOVED lines=11> */
.L_x_10858:
[----:B------:R-:W-:Y:S01]  /*ce60*/  IMAD.MOV.U32 R9, RZ, RZ, R10 ;  /* 0x000000ffff097224 */ /* 0x000fe200078e000a */
[----:B------:R-:W-:Y:S01]  /*ce70*/  PRMT R11, R11, 0x7610, R7 ;  /* 0x000076100b0b7816 */ /* 0x000fe20000000007 */
[----:B------:R-:W-:Y:S01]  /*ce80*/  IMAD.MOV.U32 R60, RZ, RZ, R63 ;  /* 0x000000ffff3c7224 */ /* 0x000fe200078e003f */
[----:B------:R-:W-:Y:S02]  /*ce90*/  PRMT R91, R90, 0x7632, R91 ;  /* 0x000076325a5b7816 */ /* 0x000fe4000000005b */
.L_x_10859:
[----:B------:R-:W-:Y:S05]  /*cea0*/  BSYNC B1 ;  /* 0x0000000000017941 */ /* 0x000fea0003800000 */
.L_x_10857:
        /* <DEDUP_REMOVED lines=11> */
.L_x_10861:
[----:B------:R-:W-:Y:S01]  /*cf60*/  IMAD.MOV.U32 R10, RZ, RZ, R9 ;  /* 0x000000ffff0a7224 */ /* 0x000fe200078e0009 */
[----:B------:R-:W-:Y:S01]  /*cf70*/  PRMT R7, R11, 0x7632, R7 ;  /* 0x000076320b077816 */ /* 0x000fe20000000007 */
[----:B------:R-:W-:Y:S01]  /*cf80*/  IMAD.MOV.U32 R63, RZ, RZ, R62 ;  /* 0x000000ffff3f7224 */ /* 0x000fe200078e003e */
[----:B------:R-:W-:Y:S02]  /*cf90*/  PRMT R90, R90, 0x5410, R90 ;  /* 0x000054105a5a7816 */ /* 0x000fe4000000005a */
.L_x_10862:
[----:B------:R-:W-:Y:S05]  /*cfa0*/  BSYNC B1 ;  /* 0x0000000000017941 */ /* 0x000fea0003800000 */
.L_x_10860:
        /* <DEDUP_REMOVED lines=11> */
.L_x_10864:
[----:B------:R-:W-:Y:S01]  /*d060*/  IMAD.MOV.U32 R9, RZ, RZ, R10 ;  /* 0x000000ffff097224 */ /* 0x000fe200078e000a */
[----:B------:R-:W-:Y:S01]  /*d070*/  PRMT R11, R7, 0x7610, R11 ;  /* 0x00007610070b7816 */ /* 0x000fe2000000000b */
[----:B------:R-:W-:Y:S01]  /*d080*/  IMAD.MOV.U32 R62, RZ, RZ, R65 ;  /* 0x000000ffff3e7224 */ /* 0x000fe200078e0041 */
[----:B------:R-:W-:Y:S02]  /*d090*/  PRMT R90, R89, 0x7632, R90 ;  /* 0x00007632595a7816 */ /* 0x000fe4000000005a */
.L_x_10865:
[----:B------:R-:W-:Y:S05]  /*d0a0*/  BSYNC B1 ;  /* 0x0000000000017941 */ /* 0x000fea0003800000 */
.L_x_10863:
        /* <DEDUP_REMOVED lines=11> */
.L_x_10867:
[----:B------:R-:W-:Y:S01]  /*d160*/  IMAD.MOV.U32 R10, RZ, RZ, R9 ;  /* 0x000000ffff0a7224 */ /* 0x000fe200078e0009 */
[----:B------:R-:W-:Y:S01]  /*d170*/  PRMT R7, R7, 0x5410, R11 ;  /* 0x0000541007077816 */ /* 0x000fe2000000000b */
[----:B------:R-:W-:Y:S01]  /*d180*/  IMAD.MOV.U32 R65, RZ, RZ, R64 ;  /* 0x000000ffff417224 */ /* 0x000fe200078e0040 */
[----:B------:R-:W-:Y:S02]  /*d190*/  PRMT R89, R89, 0x5410, R89 ;  /* 0x0000541059597816 */ /* 0x000fe40000000059 */
.L_x_10868:
[----:B------:R-:W-:Y:S05]  /*d1a0*/  BSYNC B1 ;  /* 0x0000000000017941 */ /* 0x000fea0003800000 */
.L_x_10866:
        /* <DEDUP_REMOVED lines=11> */
.L_x_10870:
[----:B------:R-:W-:Y:S01]  /*d260*/  IMAD.MOV.U32 R9, RZ, RZ, R10 ;  /* 0x000000ffff097224 */ /* 0x000fe200078e000a */
[----:B------:R-:W-:Y:S01]  /*d270*/  PRMT R7, R7, 0x7632, R7 ;  /* 0x0000763207077816 */ /* 0x000fe20000000007 */
[----:B------:R-:W-:Y:S01]  /*d280*/  IMAD.MOV.U32 R64, RZ, RZ, R67 ;  /* 0x000000ffff407224 */ /* 0x000fe200078e0043 */
[----:B------:R-:W-:Y:S02]  /*d290*/  PRMT R89, R88, 0x7610, R89 ;  /* 0x0000761058597816 */ /* 0x000fe40000000059 */
.L_x_10871:
[----:B------:R-:W-:Y:S05]  /*d2a0*/  BSYNC B1 ;  /* 0x0000000000017941 */ /* 0x000fea0003800000 */
.L_x_10869:
        /* <DEDUP_REMOVED lines=11> */
.L_x_10873:
[----:B------:R-:W-:Y:S01]  /*d360*/  IMAD.MOV.U32 R10, RZ, RZ, R9 ;  /* 0x000000ffff0a7224 */ /* 0x000fe200078e0009 */
[----:B------:R-:W-:Y:S01]  /*d370*/  PRMT R11, R7, 0x7610, R11 ;  /* 0x00007610070b7816 */ /* 0x000fe2000000000b */
[----:B------:R-:W-:Y:S01]  /*d380*/  IMAD.MOV.U32 R67, RZ, RZ, R66 ;  /* 0x000000ffff437224 */ /* 0x000fe200078e0042 */
[----:B------:R-:W-:Y:S02]  /*d390*/  PRMT R88, R87, 0x7610, R88 ;  /* 0x0000761057587816 */ /* 0x000fe40000000058 */
.L_x_10874:
[----:B------:R-:W-:Y:S05]  /*d3a0*/  BSYNC B1 ;  /* 0x0000000000017941 */ /* 0x000fea0003800000 */
.L_x_10872:
        /* <DEDUP_REMOVED lines=11> */
.L_x_10876:
[----:B------:R-:W-:Y:S01]  /*d460*/  IMAD.MOV.U32 R7, RZ, RZ, R10 ;  /* 0x000000ffff077224 */ /* 0x000fe200078e000a */
[----:B------:R-:W-:Y:S01]  /*d470*/  PRMT R9, R9, 0x5410, R11 ;  /* 0x0000541009097816 */ /* 0x000fe2000000000b */
[----:B------:R-:W-:Y:S01]  /*d480*/  IMAD.MOV.U32 R66, RZ, RZ, R69 ;  /* 0x000000ffff427224 */ /* 0x000fe200078e0045 */
[----:B------:R-:W-:Y:S02]  /*d490*/  PRMT R87, R87, 0x7632, R87 ;  /* 0x0000763257577816 */ /* 0x000fe40000000057 */
.L_x_10877:
[----:B------:R-:W-:Y:S05]  /*d4a0*/  BSYNC B1 ;  /* 0x0000000000017941 */ /* 0x000fea0003800000 */
.L_x_10875:
        /* <DEDUP_REMOVED lines=11> */
.L_x_10879:
[----:B------:R-:W-:Y:S01]  /*d560*/  IMAD.MOV.U32 R10, RZ, RZ, R7 ;  /* 0x000000ffff0a7224 */ /* 0x000fe200078e0007 */
[----:B------:R-:W-:Y:S01]  /*d570*/  PRMT R11, R11, 0x7610, R9 ;  /* 0x000076100b0b7816 */ /* 0x000fe20000000009 */
[----:B------:R-:W-:Y:S01]  /*d580*/  IMAD.MOV.U32 R69, RZ, RZ, R68 ;  /* 0x000000ffff457224 */ /* 0x000fe200078e0044 */
[----:B------:R-:W-:Y:S02]  /*d590*/  PRMT R87, R87, 0x5410, R86 ;  /* 0x0000541057577816 */ /* 0x000fe40000000056 */
.L_x_10880:
[----:B------:R-:W-:Y:S05]  /*d5a0*/  BSYNC B1 ;  /* 0x0000000000017941 */ /* 0x000fea0003800000 */
.L_x_10878:
        /* <DEDUP_REMOVED lines=11> */
.L_x_10882:
[----:B------:R-:W-:Y:S01]  /*d660*/  IMAD.MOV.U32 R7, RZ, RZ, R10 ;  /* 0x000000ffff077224 */ /* 0x000fe200078e000a */
[----:B------:R-:W-:Y:S01]  /*d670*/  PRMT R9, R9, 0x7610, R11 ;  /* 0x0000761009097816 */ /* 0x000fe2000000000b */
[----:B------:R-:W-:Y:S01]  /*d680*/  IMAD.MOV.U32 R68, RZ, RZ, R71 ;  /* 0x000000ffff447224 */ /* 0x000fe200078e0047 */
[----:B------:R-:W-:Y:S02]  /*d690*/  PRMT R86, R86, 0x7632, R86 ;  /* 0x0000763256567816 */ /* 0x000fe40000000056 */
.L_x_10883:
[----:B------:R-:W-:Y:S05]  /*d6a0*/  BSYNC B1 ;  /* 0x0000000000017941 */ /* 0x000fea0003800000 */
.L_x_10881:
        /* <DEDUP_REMOVED lines=11> */
.L_x_10885:
[----:B------:R-:W-:Y:S01]  /*d760*/  IMAD.MOV.U32 R10, RZ, RZ, R7 ;  /* 0x000000ffff0a7224 */ /* 0x000fe200078e0007 */
[----:B------:R-:W-:Y:S01]  /*d770*/  PRMT R11, R11, 0x7610, R9 ;  /* 0x000076100b0b7816 */ /* 0x000fe20000000009 */
[----:B------:R-:W-:Y:S01]  /*d780*/  IMAD.MOV.U32 R71, RZ, RZ, R70 ;  /* 0x000000ffff477224 */ /* 0x000fe200078e0046 */
[----:B------:R-:W-:Y:S02]  /*d790*/  PRMT R86, R86, 0x5410, R0 ;  /* 0x0000541056567816 */ /* 0x000fe40000000000 */
.L_x_10886:
[----:B------:R-:W-:Y:S05]  /*d7a0*/  BSYNC B1 ;  /* 0x0000000000017941 */ /* 0x000fea0003800000 */
.L_x_10884:
        /* <DEDUP_REMOVED lines=11> */
.L_x_10888:
[----:B------:R-:W-:Y:S01]  /*d860*/  IMAD.MOV.U32 R7, RZ, RZ, R10 ;  /* 0x000000ffff077224 */ /* 0x000fe200078e000a */
[----:B------:R-:W-:Y:S01]  /*d870*/  PRMT R9, R9, 0x7610, R11 ;  /* 0x0000761009097816 */ /* 0x000fe2000000000b */
[----:B------:R-:W-:Y:S01]  /*d880*/  IMAD.MOV.U32 R70, RZ, RZ, R73 ;  /* 0x000000ffff467224 */ /* 0x000fe200078e0049 */
[----:B------:R-:W-:Y:S02]  /*d890*/  PRMT R0, R0, 0x7632, R0 ;  /* 0x0000763200007816 */ /* 0x000fe40000000000 */
.L_x_10889:
[----:B------:R-:W-:Y:S05]  /*d8a0*/  BSYNC B1 ;  /* 0x0000000000017941 */ /* 0x000fea0003800000 */
.L_x_10887:
        /* <DEDUP_REMOVED lines=11> */
.L_x_10891:
[----:B------:R-:W-:Y:S01]  /*d960*/  IMAD.MOV.U32 R10, RZ, RZ, R7 ;  /* 0x000000ffff0a7224 */ /* 0x000fe200078e0007 */
[----:B------:R-:W-:Y:S01]  /*d970*/  PRMT R11, R11, 0x7610, R9 ;  /* 0x000076100b0b7816 */ /* 0x000fe20000000009 */
[----:B------:R-:W-:Y:S01]  /*d980*/  IMAD.MOV.U32 R73, RZ, RZ, R72 ;  /* 0x000000ffff497224 */ /* 0x000fe200078e0048 */
[----:B------:R-:W-:Y:S02]  /*d990*/  PRMT R0, R0, 0x7610, R88 ;  /* 0x0000761000007816 */ /* 0x000fe40000000058 */
.L_x_10892:
[----:B------:R-:W-:Y:S05]  /*d9a0*/  BSYNC B1 ;  /* 0x0000000000017941 */ /* 0x000fea0003800000 */
.L_x_10890:
        /* <DEDUP_REMOVED lines=11> */
.L_x_10894:
[----:B------:R-:W-:Y:S01]  /*da60*/  IMAD.MOV.U32 R7, RZ, RZ, R10 ;  /* 0x000000ffff077224 */ /* 0x000fe200078e000a */
[----:B------:R-:W-:Y:S01]  /*da70*/  PRMT R9, R9, 0x7610, R11 ;  /* 0x0000761009097816 */ /* 0x000fe2000000000b */
[----:B------:R-:W-:Y:S01]  /*da80*/  IMAD.MOV.U32 R72, RZ, RZ, R75 ;  /* 0x000000ffff487224 */ /* 0x000fe200078e004b */
[----:B------:R-:W-:Y:S02]  /*da90*/  PRMT R88, R88, 0x7610, R96 ;  /* 0x0000761058587816 */ /* 0x000fe40000000060 */
.L_x_10895:
[----:B------:R-:W-:Y:S05]  /*daa0*/  BSYNC B1 ;  /* 0x0000000000017941 */ /* 0x000fea0003800000 */
.L_x_10893:
        /* <DEDUP_REMOVED lines=11> */
.L_x_10897:
[----:B------:R-:W-:Y:S01]  /*db60*/  IMAD.MOV.U32 R10, RZ, RZ, R7 ;  /* 0x000000ffff0a7224 */ /* 0x000fe200078e0007 */
[----:B------:R-:W-:Y:S01]  /*db70*/  PRMT R9, R9, 0x7632, R9 ;  /* 0x0000763209097816 */ /* 0x000fe20000000009 */
[----:B------:R-:W-:Y:S01]  /*db80*/  IMAD.MOV.U32 R75, RZ, RZ, R74 ;  /* 0x000000ffff4b7224 */ /* 0x000fe200078e004a */
[----:B------:R-:W-:Y:S02]  /*db90*/  PRMT R96, R96, 0x5410, R96 ;  /* 0x0000541060607816 */ /* 0x000fe40000000060 */
.L_x_10898:
[----:B------:R-:W-:Y:S05]  /*dba0*/  BSYNC B1 ;  /* 0x0000000000017941 */ /* 0x000fea0003800000 */
.L_x_10896:
        /* <DEDUP_REMOVED lines=11> */
.L_x_10900:
[----:B------:R-:W-:Y:S01]  /*dc60*/  IMAD.MOV.U32 R7, RZ, RZ, R10 ;  /* 0x000000ffff077224 */ /* 0x000fe200078e000a */
[----:B------:R-:W-:Y:S01]  /*dc70*/  PRMT R11, R9, 0x7610, R11 ;  /* 0x00007610090b7816 */ /* 0x000fe2000000000b */
[----:B------:R-:W-:Y:S01]  /*dc80*/  IMAD.MOV.U32 R74, RZ, RZ, R77 ;  /* 0x000000ffff4a7224 */ /* 0x000fe200078e004d */
[----:B------:R-:W-:Y:S02]  /*dc90*/  PRMT R96, R97, 0x7632, R96 ;  /* 0x0000763261607816 */ /* 0x000fe40000000060 */
.L_x_10901:
[----:B------:R-:W-:Y:S05]  /*dca0*/  BSYNC B1 ;  /* 0x0000000000017941 */ /* 0x000fea0003800000 */
.L_x_10899:
        /* <DEDUP_REMOVED lines=11> */
.L_x_10903:
[----:B------:R-:W-:Y:S01]  /*dd60*/  IMAD.MOV.U32 R10, RZ, RZ, R7 ;  /* 0x000000ffff0a7224 */ /* 0x000fe200078e0007 */
[----:B------:R-:W-:Y:S01]  /*dd70*/  PRMT R9, R9, 0x5410, R11 ;  /* 0x0000541009097816 */ /* 0x000fe2000000000b */
[----:B------:R-:W-:Y:S01]  /*dd80*/  IMAD.MOV.U32 R77, RZ, RZ, R76 ;  /* 0x000000ffff4d7224 */ /* 0x000fe200078e004c */
[----:B------:R-:W-:Y:S02]  /*dd90*/  PRMT R97, R97, 0x5410, R97 ;  /* 0x0000541061617816 */ /* 0x000fe40000000061 */
.L_x_10904:
[----:B------:R-:W-:Y:S05]  /*dda0*/  BSYNC B1 ;  /* 0x0000000000017941 */ /* 0x000fea0003800000 */
.L_x_10902:
        /* <DEDUP_REMOVED lines=11> */
.L_x_10906:
[----:B------:R-:W-:Y:S01]  /*de60*/  IMAD.MOV.U32 R7, RZ, RZ, R10 ;  /* 0x000000ffff077224 */ /* 0x000fe200078e000a */
[----:B------:R-:W-:Y:S01]  /*de70*/  PRMT R11, R11, 0x7610, R9 ;  /* 0x000076100b0b7816 */ /* 0x000fe20000000009 */
[----:B------:R-:W-:Y:S01]  /*de80*/  IMAD.MOV.U32 R76, RZ, RZ, R79 ;  /* 0x000000ffff4c7224 */ /* 0x000fe200078e004f */
[----:B------:R-:W-:Y:S02]  /*de90*/  PRMT R97, R98, 0x7632, R97 ;  /* 0x0000763262617816 */ /* 0x000fe40000000061 */
.L_x_10907:
[----:B------:R-:W-:Y:S05]  /*dea0*/  BSYNC B1 ;  /* 0x0000000000017941 */ /* 0x000fea0003800000 */
.L_x_10905:
        /* <DEDUP_REMOVED lines=11> */
.L_x_10909:
[----:B------:R-:W-:Y:S01]  /*df60*/  IMAD.MOV.U32 R10, RZ, RZ, R7 ;  /* 0x000000ffff0a7224 */ /* 0x000fe200078e0007 */
[----:B------:R-:W-:Y:S01]  /*df70*/  PRMT R9, R11, 0x7632, R9 ;  /* 0x000076320b097816 */ /* 0x000fe20000000009 */
[----:B------:R-:W-:Y:S01]  /*df80*/  IMAD.MOV.U32 R79, RZ, RZ, R78 ;  /* 0x000000ffff4f7224 */ /* 0x000fe200078e004e */
[----:B------:R-:W-:Y:S02]  /*df90*/  PRMT R98, R98, 0x5410, R98 ;  /* 0x0000541062627816 */ /* 0x000fe40000000062 */
.L_x_10910:
[----:B------:R-:W-:Y:S05]  /*dfa0*/  BSYNC B1 ;  /* 0x0000000000017941 */ /* 0x000fea0003800000 */
.L_x_10908:
        /* <DEDUP_REMOVED lines=11> */
.L_x_10912:
[----:B------:R-:W-:Y:S01]  /*e060*/  IMAD.MOV.U32 R7, RZ, RZ, R10 ;  /* 0x000000ffff077224 */ /* 0x000fe200078e000a */
[----:B------:R-:W-:Y:S01]  /*e070*/  PRMT R11, R9, 0x7610, R11 ;  /* 0x00007610090b7816 */ /* 0x000fe2000000000b */
[----:B------:R-:W-:Y:S01]  /*e080*/  IMAD.MOV.U32 R78, RZ, RZ, R81 ;  /* 0x000000ffff4e7224 */ /* 0x000fe200078e0051 */
[----:B------:R-:W-:Y:S02]  /*e090*/  PRMT R98, R99, 0x7632, R98 ;  /* 0x0000763263627816 */ /* 0x000fe40000000062 */
.L_x_10913:
[----:B------:R-:W-:Y:S05]  /*e0a0*/  BSYNC B1 ;  /* 0x0000000000017941 */ /* 0x000fea0003800000 */
.L_x_10911:
        /* <DEDUP_REMOVED lines=11> */
.L_x_10915:
[----:B------:R-:W-:Y:S01]  /*e160*/  IMAD.MOV.U32 R10, RZ, RZ, R7 ;  /* 0x000000ffff0a7224 */ /* 0x000fe200078e0007 */
[----:B------:R-:W-:Y:S01]  /*e170*/  PRMT R9, R9, 0x5410, R11 ;  /* 0x0000541009097816 */ /* 0x000fe2000000000b */
[----:B------:R-:W-:Y:S01]  /*e180*/  IMAD.MOV.U32 R81, RZ, RZ, R80 ;  /* 0x000000ffff517224 */ /* 0x000fe200078e0050 */
[----:B------:R-:W-:Y:S02]  /*e190*/  PRMT R99, R99, 0x5410, R99 ;  /* 0x0000541063637816 */ /* 0x000fe40000000063 */
.L_x_10916:
[----:B------:R-:W-:Y:S05]  /*e1a0*/  BSYNC B1 ;  /* 0x0000000000017941 */ /* 0x000fea0003800000 */
.L_x_10914:
        /* <DEDUP_REMOVED lines=11> */
.L_x_10918:
[----:B------:R-:W-:Y:S01]  /*e260*/  IMAD.MOV.U32 R7, RZ, RZ, R10 ;  /* 0x000000ffff077224 */ /* 0x000fe200078e000a */
[----:B------:R-:W-:Y:S01]  /*e270*/  PRMT R11, R11, 0x7610, R9 ;  /* 0x000076100b0b7816 */ /* 0x000fe20000000009 */
[----:B------:R-:W-:Y:S01]  /*e280*/  IMAD.MOV.U32 R80, RZ, RZ, R83 ;  /* 0x000000ffff507224 */ /* 0x000fe200078e0053 */
[----:B------:R-:W-:Y:S02]  /*e290*/  PRMT R99, R100, 0x7632, R99 ;  /* 0x0000763264637816 */ /* 0x000fe40000000063 */
.L_x_10919:
[----:B------:R-:W-:Y:S05]  /*e2a0*/  BSYNC B1 ;  /* 0x0000000000017941 */ /* 0x000fea0003800000 */
.L_x_10917:
        /* <DEDUP_REMOVED lines=11> */
.L_x_10921:
[----:B------:R-:W-:Y:S01]  /*e360*/  IMAD.MOV.U32 R83, RZ, RZ, R82 ;  /* 0x000000ffff537224 */ /* 0x000fe200078e0052 */
[C---:B------:R-:W-:Y:S01]  /*e370*/  PRMT R100, R11.reuse, 0x5432, R100 ;  /* 0x000054320b647816 */ /* 0x040fe20000000064 */
[--C-:B------:R-:W-:Y:S01]  /*e380*/  IMAD.MOV.U32 R9, RZ, RZ, R7.reuse ;  /* 0x000000ffff097224 */ /* 0x100fe200078e0007 */
[----:B------:R-:W-:Y:S01]  /*e390*/  PRMT R10, R11, 0x7632, R10 ;  /* 0x000076320b0a7816 */ /* 0x000fe2000000000a */
[----:B------:R-:W-:Y:S02]  /*e3a0*/  IMAD.MOV.U32 R82, RZ, RZ, R7 ;  /* 0x000000ffff527224 */ /* 0x000fe400078e0007 */
.L_x_10922:
[----:B------:R-:W-:Y:S05]  /*e3b0*/  BSYNC B1 ;  /* 0x0000000000017941 */ /* 0x000fea0003800000 */
.L_x_10920:
[----:B------:R-:W-:Y:S02]  /*e3c0*/  IADD3 R4, R4, 0x4, RZ ;  /* 0x0000000404047810 */ /* 0x000fe40007ffe0ff */
[----:B------:R-:W-:Y:S01]  /*e3d0*/  IADD3 R2, R2, 0x2, RZ ;  /* 0x0000000202027810 */ /* 0x000fe20007ffe0ff */
[----:B------:R-:W-:Y:S01]  /*e3e0*/  @!P1 CALL.REL.NOINC `(.L_x_10923) ;  /* 0x0000001000009944 */ /* 0x000fe20003c00000 */
[----:B------:R-:W-:Y:S05]  /*e3f0*/  BRA `(.L_x_10924) ;  /* 0xffffe02000007947 */ /* 0x000fea000383ffff */
.L_x_10923:
[----:B------:R-:W-:Y:S01]  /*e400*/  FADD.FTZ R3, R3, R8 ;  /* 0x0000000803037221 */ /* 0x000fe20000010000 */
[----:B------:R-:W-:Y:S01]  /*e410*/  PRMT R100, R10, 0x7610, R100 ;  /* 0x000076100a647816 */ /* 0x000fe20000000064 */
[----:B------:R-:W-:Y:S02]  /*e420*/  IMAD.MOV.U32 R2, RZ, RZ, R6 ;  /* 0x000000ffff027224 */ /* 0x000fe400078e0006 */
[----:B------:R-:W-:-:S02]  /*e430*/  IMAD.MOV.U32 R82, RZ, RZ, R9 ;  /* 0x000000ffff527224 */ /* 0x000fc400078e0009 */
.L_x_10829:
[----:B------:R-:W-:Y:S05]  /*e440*/  BSYNC B0 ;  /* 0x0000000000007941 */ /* 0x000fea0003800000 */
.L_x_10828:
        /* <DEDUP_REMOVED lines=94> */
.L_x_11021:
        /* <DEDUP_REMOVED lines=20> */
.L_x_10928:
[----:B------:R-:W-:Y:S01]  /*eb70*/  IMAD.MOV.U32 R10, RZ, RZ, R53 ;  /* 0x000000ffff0a7224 */ /* 0x000fe200078e0035 */
[--C-:B------:R-:W-:Y:S01]  /*eb80*/  PRMT R7, R7, 0x7610, R95.reuse ;  /* 0x0000761007077816 */ /* 0x100fe2000000005f */
[----:B------:R-:W-:Y:S01]  /*eb90*/  IMAD.MOV.U32 R53, RZ, RZ, R52 ;  /* 0x000000ffff357224 */ /* 0x000fe200078e0034 */
[----:B------:R-:W-:Y:S02]  /*eba0*/  PRMT R95, R95, 0x5410, R95 ;  /* 0x000054105f5f7816 */ /* 0x000fe4000000005f */
.L_x_10929:
[----:B------:R-:W-:Y:S05]  /*ebb0*/  BSYNC B1 ;  /* 0x0000000000017941 */ /* 0x000fea0003800000 */
.L_x_10927:
        /* <DEDUP_REMOVED lines=11> */
.L_x_10931:
[----:B------:R-:W-:Y:S01]  /*ec70*/  IMAD.MOV.U32 R9, RZ, RZ, R10 ;  /* 0x000000ffff097224 */ /* 0x000fe200078e000a */
[----:B------:R-:W-:Y:S01]  /*ec80*/  PRMT R11, R11, 0x7610, R7 ;  /* 0x000076100b0b7816 */ /* 0x000fe20000000007 */
[----:B------:R-:W-:Y:S01]  /*ec90*/  IMAD.MOV.U32 R52, RZ, RZ, R55 ;  /* 0x000000ffff347224 */ /* 0x000fe200078e0037 */
[----:B------:R-:W-:Y:S02]  /*eca0*/  PRMT R95, R94, 0x7632, R95 ;  /* 0x000076325e5f7816 */ /* 0x000fe4000000005f */
.L_x_10932:
[----:B------:R-:W-:Y:S05]  /*ecb0*/  BSYNC B1 ;  /* 0x0000000000017941 */ /* 0x000fea0003800000 */
.L_x_10930:
        /* <DEDUP_REMOVED lines=11> */
.L_x_10934:
[----:B------:R-:W-:Y:S01]  /*ed70*/  IMAD.MOV.U32 R10, RZ, RZ, R9 ;  /* 0x000000ffff0a7224 */ /* 0x000fe200078e0009 */
[----:B------:R-:W-:Y:S01]  /*ed80*/  PRMT R7, R11, 0x7632, R7 ;  /* 0x000076320b077816 */ /* 0x000fe20000000007 */
[----:B------:R-:W-:Y:S01]  /*ed90*/  IMAD.MOV.U32 R55, RZ, RZ, R54 ;  /* 0x000000ffff377224 */ /* 0x000fe200078e0036 */
[----:B------:R-:W-:Y:S02]  /*eda0*/  PRMT R94, R94, 0x5410, R94 ;  /* 0x000054105e5e7816 */ /* 0x000fe4000000005e */
.L_x_10935:
[----:B------:R-:W-:Y:S05]  /*edb0*/  BSYNC B1 ;  /* 0x0000000000017941 */ /* 0x000fea0003800000 */
.L_x_10933:
        /* <DEDUP_REMOVED lines=11> */
.L_x_10937:
[----:B------:R-:W-:Y:S01]  /*ee70*/  IMAD.MOV.U32 R9, RZ, RZ, R10 ;  /* 0x000000ffff097224 */ /* 0x000fe200078e000a */
[----:B------:R-:W-:Y:S01]  /*ee80*/  PRMT R11, R7, 0x7610, R11 ;  /* 0x00007610070b7816 */ /* 0x000fe2000000000b */
[----:B------:R-:W-:Y:S01]  /*ee90*/  IMAD.MOV.U32 R54, RZ, RZ, R57 ;  /* 0x000000ffff367224 */ /* 0x000fe200078e0039 */
[----:B------:R-:W-:Y:S02]  /*eea0*/  PRMT R94, R93, 0x7632, R94 ;  /* 0x000076325d5e7816 */ /* 0x000fe4000000005e */
.L_x_10938:
[----:B------:R-:W-:Y:S05]  /*eeb0*/  BSYNC B1 ;  /* 0x0000000000017941 */ /* 0x000fea0003800000 */
.L_x_10936:
        /* <DEDUP_REMOVED lines=11> */
.L_x_10940:
[----:B------:R-:W-:Y:S01]  /*ef70*/  IMAD.MOV.U32 R10, RZ, RZ, R9 ;  /* 0x000000ffff0a7224 */ /* 0x000fe200078e0009 */
[----:B------:R-:W-:Y:S01]  /*ef80*/  PRMT R7, R7, 0x5410, R11 ;  /* 0x0000541007077816 */ /* 0x000fe2000000000b */
[----:B------:R-:W-:Y:S01]  /*ef90*/  IMAD.MOV.U32 R57, RZ, RZ, R56 ;  /* 0x000000ffff397224 */ /* 0x000fe200078e0038 */
[----:B------:R-:W-:Y:S02]  /*efa0*/  PRMT R93, R93, 0x5410, R93 ;  /* 0x000054105d5d7816 */ /* 0x000fe4000000005d */
.L_x_10941:
[----:B------:R-:W-:Y:S05]  /*efb0*/  BSYNC B1 ;  /* 0x0000000000017941 */ /* 0x000fea0003800000 */
.L_x_10939:
        /* <DEDUP_REMOVED lines=11> */
.L_x_10943:
[----:B------:R-:W-:Y:S01]  /*f070*/  IMAD.MOV.U32 R9, RZ, RZ, R10 ;  /* 0x000000ffff097224 */ /* 0x000fe200078e000a */
[----:B------:R-:W-:Y:S01]  /*f080*/  PRMT R11, R11, 0x7610, R7 ;  /* 0x000076100b0b7816 */ /* 0x000fe20000000007 */
[----:B------:R-:W-:Y:S01]  /*f090*/  IMAD.MOV.U32 R56, RZ, RZ, R59 ;  /* 0x000000ffff387224 */ /* 0x000fe200078e003b */
[----:B------:R-:W-:Y:S02]  /*f0a0*/  PRMT R93, R92, 0x7632, R93 ;  /* 0x000076325c5d7816 */ /* 0x000fe4000000005d */
.L_x_10944:
[----:B------:R-:W-:Y:S05]  /*f0b0*/  BSYNC B1 ;  /* 0x0000000000017941 */ /* 0x000fea0003800000 */
.L_x_10942:
        /* <DEDUP_REMOVED lines=11> */
.L_x_10946:
[----:B------:R-:W-:Y:S01]  /*f170*/  IMAD.MOV.U32 R10, RZ, RZ, R9 ;  /* 0x000000ffff0a7224 */ /* 0x000fe200078e0009 */
[----:B------:R-:W-:Y:S01]  /*f180*/  PRMT R7, R11, 0x7632, R7 ;  /* 0x000076320b077816 */ /* 0x000fe20000000007 */
[----:B------:R-:W-:Y:S01]  /*f190*/  IMAD.MOV.U32 R59, RZ, RZ, R58 ;  /* 0x000000ffff3b7224 */ /* 0x000fe200078e003a */
[----:B------:R-:W-:Y:S02]  /*f1a0*/  PRMT R92, R92, 0x5410, R92 ;  /* 0x000054105c5c7816 */ /* 0x000fe4000000005c */
.L_x_10947:
[----:B------:R-:W-:Y:S05]  /*f1b0*/  BSYNC B1 ;  /* 0x0000000000017941 */ /* 0x000fea0003800000 */
.L_x_10945:
        /* <DEDUP_REMOVED lines=11> */
.L_x_10949:
[----:B------:R-:W-:Y:S01]  /*f270*/  IMAD.MOV.U32 R9, RZ, RZ, R10 ;  /* 0x000000ffff097224 */ /* 0x000fe200078e000a */
[----:B------:R-:W-:Y:S01]  /*f280*/  PRMT R11, R7, 0x7610, R11 ;  /* 0x00007610070b7816 */ /* 0x000fe2000000000b */
[----:B------:R-:W-:Y:S01]  /*f290*/  IMAD.MOV.U32 R58, RZ, RZ, R61 ;  /* 0x000000ffff3a7224 */ /* 0x000fe200078e003d */
[----:B------:R-:W-:Y:S02]  /*f2a0*/  PRMT R92, R91, 0x7632, R92 ;  /* 0x000076325b5c7816 */ /* 0x000fe4000000005c */
.L_x_10950:
[----:B------:R-:W-:Y:S05]  /*f2b0*/  BSYNC B1 ;  /* 0x0000000000017941 */ /* 0x000fea0003800000 */
.L_x_10948:
        /* <DEDUP_REMOVED lines=11> */
.L_x_10952:
[----:B------:R-:W-:Y:S01]  /*f370*/  IMAD.MOV.U32 R10, RZ, RZ, R9 ;  /* 0x000000ffff0a7224 */ /* 0x000fe200078e0009 */
[----:B------:R-:W-:Y:S01]  /*f380*/  PRMT R7, R7, 0x5410, R11 ;  /* 0x0000541007077816 */ /* 0x000fe2000000000b */
[----:B------:R-:W-:Y:S01]  /*f390*/  IMAD.MOV.U32 R61, RZ, RZ, R60 ;  /* 0x000000ffff3d7224 */ /* 0x000fe200078e003c */
[----:B------:R-:W-:Y:S02]  /*f3a0*/  PRMT R91, R91, 0x5410, R91 ;  /* 0x000054105b5b7816 */ /* 0x000fe4000000005b */
.L_x_10953:
[----:B------:R-:W-:Y:S05]  /*f3b0*/  BSYNC B1 ;  /* 0x0000000000017941 */ /* 0x000fea0003800000 */
.L_x_10951:
        /* <DEDUP_REMOVED lines=11> */
.L_x_10955:
[----:B------:R-:W-:Y:S01]  /*f470*/  IMAD.MOV.U32 R9, RZ, RZ, R10 ;  /* 0x000000ffff097224 */ /* 0x000fe200078e000a */
[----:B------:R-:W-:Y:S01]  /*f480*/  PRMT R11, R11, 0x7610, R7 ;  /* 0x000076100b0b7816 */ /* 0x000fe20000000007 */
[----:B------:R-:W-:Y:S01]  /*f490*/  IMAD.MOV.U32 R60, RZ, RZ, R63 ;  /* 0x000000ffff3c7224 */ /* 0x000fe200078e003f */
[----:B------:R-:W-:Y:S02]  /*f4a0*/  PRMT R91, R90, 0x7632, R91 ;  /* 0x000076325a5b7816 */ /* 0x000fe4000000005b */
.L_x_10956:
[----:B------:R-:W-:Y:S05]  /*f4b0*/  BSYNC B1 ;  /* 0x0000000000017941 */ /* 0x000fea0003800000 */
.L_x_10954:
        /* <DEDUP_REMOVED lines=11> */
.L_x_10958:
[----:B------:R-:W-:Y:S01]  /*f570*/  IMAD.MOV.U32 R10, RZ, RZ, R9 ;  /* 0x000000ffff0a7224 */ /* 0x000fe200078e0009 */
[----:B------:R-:W-:Y:S01]  /*f580*/  PRMT R7, R11, 0x7632, R7 ;  /* 0x000076320b077816 */ /* 0x000fe20000000007 */
[----:B------:R-:W-:Y:S01]  /*f590*/  IMAD.MOV.U32 R63, RZ, RZ, R62 ;  /* 0x000000ffff3f7224 */ /* 0x000fe200078e003e */
[----:B------:R-:W-:Y:S02]  /*f5a0*/  PRMT R90, R90, 0x5410, R90 ;  /* 0x000054105a5a7816 */ /* 0x000fe4000000005a */
.L_x_10959:
[----:B------:R-:W-:Y:S05]  /*f5b0*/  BSYNC B1 ;  /* 0x0000000000017941 */ /* 0x000fea0003800000 */
.L_x_10957:
        /* <DEDUP_REMOVED lines=11> */
.L_x_10961:
[----:B------:R-:W-:Y:S01]  /*f670*/  IMAD.MOV.U32 R9, RZ, RZ, R10 ;  /* 0x000000ffff097224 */ /* 0x000fe200078e000a */
[----:B------:R-:W-:Y:S01]  /*f680*/  PRMT R11, R7, 0x7610, R11 ;  /* 0x00007610070b7816 */ /* 0x000fe2000000000b */
[----:B------:R-:W-:Y:S01]  /*f690*/  IMAD.MOV.U32 R62, RZ, RZ, R65 ;  /* 0x000000ffff3e7224 */ /* 0x000fe200078e0041 */
[----:B------:R-:W-:Y:S02]  /*f6a0*/  PRMT R90, R89, 0x7632, R90 ;  /* 0x00007632595a7816 */ /* 0x000fe4000000005a */
.L_x_10962:
[----:B------:R-:W-:Y:S05]  /*f6b0*/  BSYNC B1 ;  /* 0x0000000000017941 */ /* 0x000fea0003800000 */
.L_x_10960:
        /* <DEDUP_REMOVED lines=11> */
.L_x_10964:
[----:B------:R-:W-:Y:S01]  /*f770*/  IMAD.MOV.U32 R10, RZ, RZ, R9 ;  /* 0x000000ffff0a7224 */ /* 0x000fe200078e0009 */
[----:B------:R-:W-:Y:S01]  /*f780*/  PRMT R7, R7, 0x5410, R11 ;  /* 0x0000541007077816 */ /* 0x000fe2000000000b */
[----:B------:R-:W-:Y:S01]  /*f790*/  IMAD.MOV.U32 R65, RZ, RZ, R64 ;  /* 0x000000ffff417224 */ /* 0x000fe200078e0040 */
[----:B------:R-:W-:Y:S02]  /*f7a0*/  PRMT R89, R89, 0x5410, R89 ;  /* 0x0000541059597816 */ /* 0x000fe40000000059 */
.L_x_10965:
[----:B------:R-:W-:Y:S05]  /*f7b0*/  BSYNC B1 ;  /* 0x0000000000017941 */ /* 0x000fea0003800000 */
.L_x_10963:
        /* <DEDUP_REMOVED lines=11> */
.L_x_10967:
[----:B------:R-:W-:Y:S01]  /*f870*/  IMAD.MOV.U32 R9, RZ, RZ, R10 ;  /* 0x000000ffff097224 */ /* 0x000fe200078e000a */
[----:B------:R-:W-:Y:S01]  /*f880*/  PRMT R7, R7, 0x7632, R7 ;  /* 0x0000763207077816 */ /* 0x000fe20000000007 */
[----:B------:R-:W-:Y:S01]  /*f890*/  IMAD.MOV.U32 R64, RZ, RZ, R67 ;  /* 0x000000ffff407224 */ /* 0x000fe200078e0043 */
[----:B------:R-:W-:Y:S02]  /*f8a0*/  PRMT R89, R88, 0x7610, R89 ;  /* 0x0000761058597816 */ /* 0x000fe40000000059 */
.L_x_10968:
[----:B------:R-:W-:Y:S05]  /*f8b0*/  BSYNC B1 ;  /* 0x0000000000017941 */ /* 0x000fea0003800000 */
.L_x_10966:
        /* <DEDUP_REMOVED lines=11> */
.L_x_10970:
[----:B------:R-:W-:Y:S01]  /*f970*/  IMAD.MOV.U32 R10, RZ, RZ, R9 ;  /* 0x000000ffff0a7224 */ /* 0x000fe200078e0009 */
[----:B------:R-:W-:Y:S01]  /*f980*/  PRMT R11, R7, 0x7610, R11 ;  /* 0x00007610070b7816 */ /* 0x000fe2000000000b */
[----:B------:R-:W-:Y:S01]  /*f990*/  IMAD.MOV.U32 R67, RZ, RZ, R66 ;  /* 0x000000ffff437224 */ /* 0x000fe200078e0042 */
[----:B------:R-:W-:Y:S02]  /*f9a0*/  PRMT R88, R87, 0x7610, R88 ;  /* 0x0000761057587816 */ /* 0x000fe40000000058 */
.L_x_10971:
[----:B------:R-:W-:Y:S05]  /*f9b0*/  BSYNC B1 ;  /* 0x0000000000017941 */ /* 0x000fea0003800000 */
.L_x_10969:
        /* <DEDUP_REMOVED lines=11> */
.L_x_10973:
[----:B------:R-:W-:Y:S01]  /*fa70*/  IMAD.MOV.U32 R7, RZ, RZ, R10 ;  /* 0x000000ffff077224 */ /* 0x000fe200078e000a */
[----:B------:R-:W-:Y:S01]  /*fa80*/  PRMT R9, R9, 0x5410, R11 ;  /* 0x0000541009097816 */ /* 0x000fe2000000000b */
[----:B------:R-:W-:Y:S01]  /*fa90*/  IMAD.MOV.U32 R66, RZ, RZ, R69 ;  /* 0x000000ffff427224 */ /* 0x000fe200078e0045 */
[----:B------:R-:W-:Y:S02]  /*faa0*/  PRMT R87, R87, 0x7632, R87 ;  /* 0x0000763257577816 */ /* 0x000fe40000000057 */
.L_x_10974:
[----:B------:R-:W-:Y:S05]  /*fab0*/  BSYNC B1 ;  /* 0x0000000000017941 */ /* 0x000fea0003800000 */
.L_x_10972:
        /* <DEDUP_REMOVED lines=11> */
.L_x_10976:
[----:B------:R-:W-:Y:S01]  /*fb70*/  IMAD.MOV.U32 R10, RZ, RZ, R7 ;  /* 0x000000ffff0a7224 */ /* 0x000fe200078e0007 */
[----:B------:R-:W-:Y:S01]  /*fb80*/  PRMT R11, R11, 0x7610, R9 ;  /* 0x000076100b0b7816 */ /* 0x000fe20000000009 */
[----:B------:R-:W-:Y:S01]  /*fb90*/  IMAD.MOV.U32 R69, RZ, RZ, R68 ;  /* 0x000000ffff457224 */ /* 0x000fe200078e0044 */
[----:B------:R-:W-:Y:S02]  /*fba0*/  PRMT R87, R87, 0x5410, R86 ;  /* 0x0000541057577816 */ /* 0x000fe40000000056 */
.L_x_10977:
[----:B------:R-:W-:Y:S05]  /*fbb0*/  BSYNC B1 ;  /* 0x0000000000017941 */ /* 0x000fea0003800000 */
.L_x_10975:
        /* <DEDUP_REMOVED lines=11> */
.L_x_10979:
[----:B------:R-:W-:Y:S01]  /*fc70*/  IMAD.MOV.U32 R7, RZ, RZ, R10 ;  /* 0x000000ffff077224 */ /* 0x000fe200078e000a */
[----:B------:R-:W-:Y:S01]  /*fc80*/  PRMT R9, R9, 0x7610, R11 ;  /* 0x0000761009097816 */ /* 0x000fe2000000000b */
[----:B------:R-:W-:Y:S01]  /*fc90*/  IMAD.MOV.U32 R68, RZ, RZ, R71 ;  /* 0x000000ffff447224 */ /* 0x000fe200078e0047 */
[----:B------:R-:W-:Y:S02]  /*fca0*/  PRMT R86, R86, 0x7632, R86 ;  /* 0x0000763256567816 */ /* 0x000fe40000000056 */
.L_x_10980:
[----:B------:R-:W-:Y:S05]  /*fcb0*/  BSYNC B1 ;  /* 0x0000000000017941 */ /* 0x000fea0003800000 */
.L_x_10978:
        /* <DEDUP_REMOVED lines=11> */
.L_x_10982:
[----:B------:R-:W-:Y:S01]  /*fd70*/  IMAD.MOV.U32 R10, RZ, RZ, R7 ;  /* 0x000000ffff0a7224 */ /* 0x000fe200078e0007 */
[----:B------:R-:W-:Y:S01]  /*fd80*/  PRMT R11, R11, 0x7610, R9 ;  /* 0x000076100b0b7816 */ /* 0x000fe20000000009 */
[----:B------:R-:W-:Y:S01]  /*fd90*/  IMAD.MOV.U32 R71, RZ, RZ, R70 ;  /* 0x000000ffff477224 */ /* 0x000fe200078e0046 */
[----:B------:R-:W-:Y:S02]  /*fda0*/  PRMT R86, R86, 0x5410, R0 ;  /* 0x0000541056567816 */ /* 0x000fe40000000000 */
.L_x_10983:
[----:B------:R-:W-:Y:S05]  /*fdb0*/  BSYNC B1 ;  /* 0x0000000000017941 */ /* 0x000fea0003800000 */
.L_x_10981:
        /* <DEDUP_REMOVED lines=11> */
.L_x_10985:
[----:B------:R-:W-:Y:S01]  /*fe70*/  IMAD.MOV.U32 R7, RZ, RZ, R10 ;  /* 0x000000ffff077224 */ /* 0x000fe200078e000a */
[----:B------:R-:W-:Y:S01]  /*fe80*/  PRMT R9, R9, 0x7610, R11 ;  /* 0x0000761009097816 */ /* 0x000fe2000000000b */
[----:B------:R-:W-:Y:S01]  /*fe90*/  IMAD.MOV.U32 R70, RZ, RZ, R73 ;  /* 0x000000ffff467224 */ /* 0x000fe200078e0049 */
[----:B------:R-:W-:Y:S02]  /*fea0*/  PRMT R0, R0, 0x7632, R0 ;  /* 0x0000763200007816 */ /* 0x000fe40000000000 */
.L_x_10986:
[----:B------:R-:W-:Y:S05]  /*feb0*/  BSYNC B1 ;  /* 0x0000000000017941 */ /* 0x000fea0003800000 */
.L_x_10984:
        /* <DEDUP_REMOVED lines=11> */
.L_x_10988:
[----:B------:R-:W-:Y:S01]  /*ff70*/  IMAD.MOV.U32 R10, RZ, RZ, R7 ;  /* 0x000000ffff0a7224 */ /* 0x000fe200078e0007 */
[----:B------:R-:W-:Y:S01]  /*ff80*/  PRMT R11, R11, 0x7610, R9 ;  /* 0x000076100b0b7816 */ /* 0x000fe20000000009 */
[----:B------:R-:W-:Y:S01]  /*ff90*/  IMAD.MOV.U32 R73, RZ, RZ, R72 ;  /* 0x000000ffff497224 */ /* 0x000fe200078e0048 */
[----:B------:R-:W-:Y:S02]  /*ffa0*/  PRMT R0, R0, 0x7610, R88 ;  /* 0x0000761000007816 */ /* 0x000fe40000000058 */
.L_x_10989:
[----:B------:R-:W-:Y:S05]  /*ffb0*/  BSYNC B1 ;  /* 0x0000000000017941 */ /* 0x000fea0003800000 */
.L_x_10987:
        /* <DEDUP_REMOVED lines=11> */
.L_x_10991:
[----:B------:R-:W-:Y:S01]  /*10070*/  IMAD.MOV.U32 R7, RZ, RZ, R10 ;  /* 0x000000ffff077224 */ /* 0x000fe200078e000a */
[----:B------:R-:W-:Y:S01]  /*10080*/  PRMT R9, R9, 0x7610, R11 ;  /* 0x0000761009097816 */ /* 0x000fe2000000000b */
[----:B------:R-:W-:Y:S01]  /*10090*/  IMAD.MOV.U32 R72, RZ, RZ, R75 ;  /* 0x000000ffff487224 */ /* 0x000fe200078e004b */
[----:B------:R-:W-:Y:S02]  /*100a0*/  PRMT R88, R88, 0x7610, R96 ;  /* 0x0000761058587816 */ /* 0x000fe40000000060 */
.L_x_10992:
[----:B------:R-:W-:Y:S05]  /*100b0*/  BSYNC B1 ;  /* 0x0000000000017941 */ /* 0x000fea0003800000 */
.L_x_10990:
        /* <DEDUP_REMOVED lines=11> */
.L_x_10994:
[----:B------:R-:W-:Y:S01]  /*10170*/  IMAD.MOV.U32 R10, RZ, RZ, R7 ;  /* 0x000000ffff0a7224 */ /* 0x000fe200078e0007 */
[----:B------:R-:W-:Y:S01]  /*10180*/  PRMT R9, R9, 0x7632, R9 ;  /* 0x0000763209097816 */ /* 0x000fe20000000009 */
[----:B------:R-:W-:Y:S01]  /*10190*/  IMAD.MOV.U32 R75, RZ, RZ, R74 ;  /* 0x000000ffff4b7224 */ /* 0x000fe200078e004a */
[----:B------:R-:W-:Y:S02]  /*101a0*/  PRMT R96, R96, 0x5410, R96 ;  /* 0x0000541060607816 */ /* 0x000fe40000000060 */
.L_x_10995:
[----:B------:R-:W-:Y:S05]  /*101b0*/  BSYNC B1 ;  /* 0x0000000000017941 */ /* 0x000fea0003800000 */
.L_x_10993:
        /* <DEDUP_REMOVED lines=11> */
.L_x_10997:
[----:B------:R-:W-:Y:S01]  /*10270*/  IMAD.MOV.U32 R7, RZ, RZ, R10 ;  /* 0x000000ffff077224 */ /* 0x000fe200078e000a */
[----:B------:R-:W-:Y:S01]  /*10280*/  PRMT R11, R9, 0x7610, R11 ;  /* 0x00007610090b7816 */ /* 0x000fe2000000000b */
[----:B------:R-:W-:Y:S01]  /*10290*/  IMAD.MOV.U32 R74, RZ, RZ, R77 ;  /* 0x000000ffff4a7224 */ /* 0x000fe200078e004d */
[----:B------:R-:W-:Y:S02]  /*102a0*/  PRMT R96, R97, 0x7632, R96 ;  /* 0x0000763261607816 */ /* 0x000fe40000000060 */
.L_x_10998:
[----:B------:R-:W-:Y:S05]  /*102b0*/  BSYNC B1 ;  /* 0x0000000000017941 */ /* 0x000fea0003800000 */
.L_x_10996:
        /* <DEDUP_REMOVED lines=11> */
.L_x_11000:
[----:B------:R-:W-:Y:S01]  /*10370*/  IMAD.MOV.U32 R10, RZ, RZ, R7 ;  /* 0x000000ffff0a7224 */ /* 0x000fe200078e0007 */
[----:B------:R-:W-:Y:S01]  /*10380*/  PRMT R9, R9, 0x5410, R11 ;  /* 0x0000541009097816 */ /* 0x000fe2000000000b */
[----:B------:R-:W-:Y:S01]  /*10390*/  IMAD.MOV.U32 R77, RZ, RZ, R76 ;  /* 0x000000ffff4d7224 */ /* 0x000fe200078e004c */
[----:B------:R-:W-:Y:S02]  /*103a0*/  PRMT R97, R97, 0x5410, R97 ;  /* 0x0000541061617816 */ /* 0x000fe40000000061 */
.L_x_11001:
[----:B------:R-:W-:Y:S05]  /*103b0*/  BSYNC B1 ;  /* 0x0000000000017941 */ /* 0x000fea0003800000 */
.L_x_10999:
        /* <DEDUP_REMOVED lines=11> */
.L_x_11003:
[----:B------:R-:W-:Y:S01]  /*10470*/  IMAD.MOV.U32 R7, RZ, RZ, R10 ;  /* 0x000000ffff077224 */ /* 0x000fe200078e000a */
[----:B------:R-:W-:Y:S01]  /*10480*/  PRMT R11, R11, 0x7610, R9 ;  /* 0x000076100b0b7816 */ /* 0x000fe20000000009 */
[----:B------:R-:W-:Y:S01]  /*10490*/  IMAD.MOV.U32 R76, RZ, RZ, R79 ;  /* 0x000000ffff4c7224 */ /* 0x000fe200078e004f */
[----:B------:R-:W-:Y:S02]  /*104a0*/  PRMT R97, R98, 0x7632, R97 ;  /* 0x0000763262617816 */ /* 0x000fe40000000061 */
.L_x_11004:
[----:B------:R-:W-:Y:S05]  /*104b0*/  BSYNC B1 ;  /* 0x0000000000017941 */ /* 0x000fea0003800000 */
.L_x_11002:
        /* <DEDUP_REMOVED lines=11> */
.L_x_11006:
[----:B------:R-:W-:Y:S01]  /*10570*/  IMAD.MOV.U32 R10, RZ, RZ, R7 ;  /* 0x000000ffff0a7224 */ /* 0x000fe200078e0007 */
[----:B------:R-:W-:Y:S01]  /*10580*/  PRMT R9, R11, 0x7632, R9 ;  /* 0x000076320b097816 */ /* 0x000fe20000000009 */
[----:B------:R-:W-:Y:S01]  /*10590*/  IMAD.MOV.U32 R79, RZ, RZ, R78 ;  /* 0x000000ffff4f7224 */ /* 0x000fe200078e004e */
[----:B------:R-:W-:Y:S02]  /*105a0*/  PRMT R98, R98, 0x5410, R98 ;  /* 0x0000541062627816 */ /* 0x000fe40000000062 */
.L_x_11007:
[----:B------:R-:W-:Y:S05]  /*105b0*/  BSYNC B1 ;  /* 0x0000000000017941 */ /* 0x000fea0003800000 */
.L_x_11005:
        /* <DEDUP_REMOVED lines=11> */
.L_x_11009:
[----:B------:R-:W-:Y:S01]  /*10670*/  IMAD.MOV.U32 R7, RZ, RZ, R10 ;  /* 0x000000ffff077224 */ /* 0x000fe200078e000a */
[----:B------:R-:W-:Y:S01]  /*10680*/  PRMT R11, R9, 0x7610, R11 ;  /* 0x00007610090b7816 */ /* 0x000fe2000000000b */
[----:B------:R-:W-:Y:S01]  /*10690*/  IMAD.MOV.U32 R78, RZ, RZ, R81 ;  /* 0x000000ffff4e7224 */ /* 0x000fe200078e0051 */
[----:B------:R-:W-:Y:S02]  /*106a0*/  PRMT R98, R99, 0x7632, R98 ;  /* 0x0000763263627816 */ /* 0x000fe40000000062 */
.L_x_11010:
[----:B------:R-:W-:Y:S05]  /*106b0*/  BSYNC B1 ;  /* 0x0000000000017941 */ /* 0x000fea0003800000 */
.L_x_11008:
        /* <DEDUP_REMOVED lines=11> */
.L_x_11012:
[----:B------:R-:W-:Y:S01]  /*10770*/  IMAD.MOV.U32 R10, RZ, RZ, R7 ;  /* 0x000000ffff0a7224 */ /* 0x000fe200078e0007 */
[----:B------:R-:W-:Y:S01]  /*10780*/  PRMT R9, R9, 0x5410, R11 ;  /* 0x0000541009097816 */ /* 0x000fe2000000000b */
[----:B------:R-:W-:Y:S01]  /*10790*/  IMAD.MOV.U32 R81, RZ, RZ, R80 ;  /* 0x000000ffff517224 */ /* 0x000fe200078e0050 */
[----:B------:R-:W-:Y:S02]  /*107a0*/  PRMT R99, R99, 0x5410, R99 ;  /* 0x0000541063637816 */ /* 0x000fe40000000063 */
.L_x_11013:
[----:B------:R-:W-:Y:S05]  /*107b0*/  BSYNC B1 ;  /* 0x0000000000017941 */ /* 0x000fea0003800000 */
.L_x_11011:
        /* <DEDUP_REMOVED lines=11> */
.L_x_11015:
[----:B------:R-:W-:Y:S01]  /*10870*/  IMAD.MOV.U32 R7, RZ, RZ, R10 ;  /* 0x000000ffff077224 */ /* 0x000fe200078e000a */
[----:B------:R-:W-:Y:S01]  /*10880*/  PRMT R11, R11, 0x7610, R9 ;  /* 0x000076100b0b7816 */ /* 0x000fe20000000009 */
[----:B------:R-:W-:Y:S01]  /*10890*/  IMAD.MOV.U32 R80, RZ, RZ, R83 ;  /* 0x000000ffff507224 */ /* 0x000fe200078e0053 */
[----:B------:R-:W-:Y:S02]  /*108a0*/  PRMT R99, R100, 0x7632, R99 ;  /* 0x0000763264637816 */ /* 0x000fe40000000063 */
.L_x_11016:
[----:B------:R-:W-:Y:S05]  /*108b0*/  BSYNC B1 ;  /* 0x0000000000017941 */ /* 0x000fea0003800000 */
.L_x_11014:
        /* <DEDUP_REMOVED lines=11> */
.L_x_11018:
[----:B------:R-:W-:Y:S01]  /*10970*/  IMAD.MOV.U32 R83, RZ, RZ, R82 ;  /* 0x000000ffff537224 */ /* 0x000fe200078e0052 */
[C---:B------:R-:W-:Y:S01]  /*10980*/  PRMT R100, R11.reuse, 0x5432, R100 ;  /* 0x000054320b647816 */ /* 0x040fe20000000064 */
[--C-:B------:R-:W-:Y:S01]  /*10990*/  IMAD.MOV.U32 R9, RZ, RZ, R7.reuse ;  /* 0x000000ffff097224 */ /* 0x100fe200078e0007 */
[----:B------:R-:W-:Y:S01]  /*109a0*/  PRMT R10, R11, 0x7632, R10 ;  /* 0x000076320b0a7816 */ /* 0x000fe2000000000a */
[----:B------:R-:W-:Y:S02]  /*109b0*/  IMAD.MOV.U32 R82, RZ, RZ, R7 ;  /* 0x000000ffff527224 */ /* 0x000fe400078e0007 */
.L_x_11019:
[----:B------:R-:W-:Y:S05]  /*109c0*/  BSYNC B1 ;  /* 0x0000000000017941 */ /* 0x000fea0003800000 */
.L_x_11017:
[----:B------:R-:W-:Y:S02]  /*109d0*/  IADD3 R4, R4, 0x4, RZ ;  /* 0x0000000404047810 */ /* 0x000fe40007ffe0ff */
[----:B------:R-:W-:Y:S01]  /*109e0*/  IADD3 R2, R2, 0x2, RZ ;  /* 0x0000000202027810 */ /* 0x000fe20007ffe0ff */
[----:B------:R-:W-:Y:S01]  /*109f0*/  @!P1 CALL.REL.NOINC `(.L_x_11020) ;  /* 0x0000001000009944 */ /* 0x000fe20003c00000 */
[----:B------:R-:W-:Y:S05]  /*10a00*/  BRA `(.L_x_11021) ;  /* 0xffffe02000007947 */ /* 0x000fea000383ffff */
.L_x_11020:
[----:B------:R-:W-:Y:S01]  /*10a10*/  FADD.FTZ R3, R3, R8 ;  /* 0x0000000803037221 */ /* 0x000fe20000010000 */
[----:B------:R-:W-:Y:S01]  /*10a20*/  PRMT R100, R10, 0x7610, R100 ;  /* 0x000076100a647816 */ /* 0x000fe20000000064 */
[----:B------:R-:W-:Y:S02]  /*10a30*/  IMAD.MOV.U32 R2, RZ, RZ, R6 ;  /* 0x000000ffff027224 */ /* 0x000fe400078e0006 */
[----:B------:R-:W-:-:S02]  /*10a40*/  IMAD.MOV.U32 R82, RZ, RZ, R9 ;  /* 0x000000ffff527224 */ /* 0x000fc400078e0009 */
.L_x_10926:
[----:B------:R-:W-:Y:S05]  /*10a50*/  BSYNC B0 ;  /* 0x0000000000007941 */ /* 0x000fea0003800000 */
.L_x_10925:
[----:B-1----:R-:W-:Y:S01]  /*10a60*/  SHFL.DOWN PT, R4, R82, 0x10, 0x1f ;  /* 0x0a001f0052047f89 */ /* 0x002fe200000e0000 */
[----:B------:R-:W-:Y:S01]  /*10a70*/  PRMT R41, R86, 0x7610, R87 ;  /* 0x0000761056297816 */ /* 0x000fe20000000057 */
[----:B------:R-:W-:Y:S01]  /*10a80*/  BSSY B0, `(.L_x_11022) ;  /* 0x000025f000007945 */ /* 0x000fe20003800000 */
[----:B------:R-:W-:Y:S01]  /*10a90*/  PRMT R42, R87, 0x5410, R88 ;  /* 0x00005410572a7816 */ /* 0x000fe20000000058 */
[----:B------:R-:W0:Y:S01]  /*10aa0*/  SHFL.DOWN PT, R5, R83, 0x10, 0x1f ;  /* 0x0a001f0053057f89 */ /* 0x000e2200000e0000 */
[----:B------:R-:W-:-:S03]  /*10ab0*/  ISETP.GT.AND P0, PT, R84, 0xf, PT ;  /* 0x0000000f5400780c */ /* 0x000fc60003f04270 */
        /* <DEDUP_REMOVED lines=9> */
[----:B------:R-:W-:Y:S01]  /*10b50*/  SHFL.DOWN PT, R6, R78, 0x10, 0x1f ;  /* 0x0a001f004e067f89 */ /* 0x000fe200000e0000 */
[----:B------:R-:W-:-:S03]  /*10b60*/  PRMT R5, R0, 0x7610, R86 ;  /* 0x0000761000057816 */ /* 0x000fc60000000056 */
        /* <DEDUP_REMOVED lines=41> */
[----:B0-----:R0:W-:Y:S04]  /*10e00*/  STL.64 [R1+0x18], R6 ;  /* 0x0000180601007387 */ /* 0x0011e80000100a00 */
[----:B------:R0:W-:Y:S04]  /*10e10*/  STL.64 [R1+0x20], R8 ;  /* 0x0000200801007387 */ /* 0x0001e80000100a00 */
[----:B------:R0:W-:Y:S04]  /*10e20*/  STL.64 [R1+0x28], R10 ;  /* 0x0000280a01007387 */ /* 0x0001e80000100a00 */
        /* <DEDUP_REMOVED lines=22> */
[----:B------:R-:W-:-:S04]  /*10f90*/  FSETP.GT.FTZ.AND P0, PT, R2, R4, PT ;  /* 0x000000040200720b */ /* 0x000fc80003f14000 */
[----:B------:R-:W-:Y:S02]  /*10fa0*/  FSEL R7, R2, R4, P0 ;  /* 0x0000000402077208 */ /* 0x000fe40000000000 */
[----:B-1----:R-:W-:Y:S01]  /*10fb0*/  FSEL R4, R4, R2, P0 ;  /* 0x0000000204047208 */ /* 0x002fe20000000000 */
[----:B------:R-:W-:Y:S01]  /*10fc0*/  IMAD.MOV.U32 R2, RZ, RZ, R1 ;  /* 0x000000ffff027224 */ /* 0x000fe200078e0001 */
[----:B------:R-:W-:Y:S02]  /*10fd0*/  FSEL R8, R5, R3, P0 ;  /* 0x0000000305087208 */ /* 0x000fe40000000000 */
[----:B------:R-:W-:Y:S01]  /*10fe0*/  FSEL R3, R3, R5, P0 ;  /* 0x0000000503037208 */ /* 0x000fe20000000000 */
[----:B------:R-:W-:Y:S02]  /*10ff0*/  FADD.FTZ R4, -R7, R4 ;  /* 0x0000000407047221 */ /* 0x000fe40000010100 */
[----:B------:R-:W-:Y:S02]  /*11000*/  IMAD.MOV.U32 R5, RZ, RZ, RZ ;  /* 0x000000ffff057224 */ /* 0x000fe400078e00ff */
[----:B------:R-:W-:-:S02]  /*11010*/  FMUL.FTZ R9, R4, 1.4426950216293334961 ;  /* 0x3fb8aa3b04097820 */ /* 0x000fc40000410000 */
[----:B------:R-:W-:-:S04]  /*11020*/  IMAD.MOV.U32 R4, RZ, RZ, R2 ;  /* 0x000000ffff047224 */ /* 0x000fc800078e0002 */
[----:B------:R-:W1:Y:S02]  /*11030*/  MUFU.EX2 R9, R9 ;  /* 0x0000000900097308 */ /* 0x000e640000000800 */
[----:B-1----:R-:W-:-:S06]  /*11040*/  FMUL.FTZ R8, R8, R9 ;  /* 0x0000000908087220 */ /* 0x002fcc0000410000 */
.L_x_11118:
        /* <DEDUP_REMOVED lines=20> */
.L_x_11025:
[----:B------:R-:W-:Y:S01]  /*11190*/  IMAD.MOV.U32 R10, RZ, RZ, R53 ;  /* 0x000000ffff0a7224 */ /* 0x000fe200078e0035 */
[--C-:B------:R-:W-:Y:S01]  /*111a0*/  PRMT R9, R9, 0x7610, R95.reuse ;  /* 0x0000761009097816 */ /* 0x100fe2000000005f */
[----:B------:R-:W-:Y:S01]  /*111b0*/  IMAD.MOV.U32 R53, RZ, RZ, R52 ;  /* 0x000000ffff357224 */ /* 0x000fe200078e0034 */
[----:B------:R-:W-:Y:S02]  /*111c0*/  PRMT R95, R95, 0x5410, R95 ;  /* 0x000054105f5f7816 */ /* 0x000fe4000000005f */
.L_x_11026:
[----:B------:R-:W-:Y:S05]  /*111d0*/  BSYNC B1 ;  /* 0x0000000000017941 */ /* 0x000fea0003800000 */
.L_x_11024:
        /* <DEDUP_REMOVED lines=11> */
.L_x_11028:
[----:B------:R-:W-:Y:S01]  /*11290*/  IMAD.MOV.U32 R11, RZ, RZ, R10 ;  /* 0x000000ffff0b7224 */ /* 0x000fe200078e000a */
[----:B------:R-:W-:Y:S01]  /*112a0*/  PRMT R12, R12, 0x7610, R9 ;  /* 0x000076100c0c7816 */ /* 0x000fe20000000009 */
[----:B------:R-:W-:Y:S01]  /*112b0*/  IMAD.MOV.U32 R52, RZ, RZ, R55 ;  /* 0x000000ffff347224 */ /* 0x000fe200078e0037 */
[----:B------:R-:W-:Y:S02]  /*112c0*/  PRMT R95, R94, 0x7632, R95 ;  /* 0x000076325e5f7816 */ /* 0x000fe4000000005f */
.L_x_11029:
[----:B------:R-:W-:Y:S05]  /*112d0*/  BSYNC B1 ;  /* 0x0000000000017941 */ /* 0x000fea0003800000 */
.L_x_11027:
        /* <DEDUP_REMOVED lines=11> */
.L_x_11031:
[----:B------:R-:W-:Y:S01]  /*11390*/  IMAD.MOV.U32 R10, RZ, RZ, R11 ;  /* 0x000000ffff0a7224 */ /* 0x000fe200078e000b */
[----:B------:R-:W-:Y:S01]  /*113a0*/  PRMT R9, R12, 0x7632, R9 ;  /* 0x000076320c097816 */ /* 0x000fe20000000009 */
[----:B------:R-:W-:Y:S01]  /*113b0*/  IMAD.MOV.U32 R55, RZ, RZ, R54 ;  /* 0x000000ffff377224 */ /* 0x000fe200078e0036 */
[----:B------:R-:W-:Y:S02]  /*113c0*/  PRMT R94, R94, 0x5410, R94 ;  /* 0x000054105e5e7816 */ /* 0x000fe4000000005e */
.L_x_11032:
[----:B------:R-:W-:Y:S05]  /*113d0*/  BSYNC B1 ;  /* 0x0000000000017941 */ /* 0x000fea0003800000 */
.L_x_11030:
        /* <DEDUP_REMOVED lines=11> */
.L_x_11034:
[----:B------:R-:W-:Y:S01]  /*11490*/  IMAD.MOV.U32 R11, RZ, RZ, R10 ;  /* 0x000000ffff0b7224 */ /* 0x000fe200078e000a */
[----:B------:R-:W-:Y:S01]  /*114a0*/  PRMT R12, R9, 0x7610, R12 ;  /* 0x00007610090c7816 */ /* 0x000fe2000000000c */
[----:B------:R-:W-:Y:S01]  /*114b0*/  IMAD.MOV.U32 R54, RZ, RZ, R57 ;  /* 0x000000ffff367224 */ /* 0x000fe200078e0039 */
[----:B------:R-:W-:Y:S02]  /*114c0*/  PRMT R94, R93, 0x7632, R94 ;  /* 0x000076325d5e7816 */ /* 0x000fe4000000005e */
.L_x_11035:
[----:B------:R-:W-:Y:S05]  /*114d0*/  BSYNC B1 ;  /* 0x0000000000017941 */ /* 0x000fea0003800000 */
.L_x_11033:
        /* <DEDUP_REMOVED lines=11> */
.L_x_11037:
[----:B------:R-:W-:Y:S01]  /*11590*/  IMAD.MOV.U32 R10, RZ, RZ, R11 ;  /* 0x000000ffff0a7224 */ /* 0x000fe200078e000b */
[----:B------:R-:W-:Y:S01]  /*115a0*/  PRMT R9, R9, 0x5410, R12 ;  /* 0x0000541009097816 */ /* 0x000fe2000000000c */
[----:B------:R-:W-:Y:S01]  /*115b0*/  IMAD.MOV.U32 R57, RZ, RZ, R56 ;  /* 0x000000ffff397224 */ /* 0x000fe200078e0038 */
[----:B------:R-:W-:Y:S02]  /*115c0*/  PRMT R93, R93, 0x5410, R93 ;  /* 0x000054105d5d7816 */ /* 0x000fe4000000005d */
.L_x_11038:
[----:B------:R-:W-:Y:S05]  /*115d0*/  BSYNC B1 ;  /* 0x0000000000017941 */ /* 0x000fea0003800000 */
.L_x_11036:
        /* <DEDUP_REMOVED lines=11> */
.L_x_11040:
[----:B------:R-:W-:Y:S01]  /*11690*/  IMAD.MOV.U32 R11, RZ, RZ, R10 ;  /* 0x000000ffff0b7224 */ /* 0x000fe200078e000a */
[----:B------:R-:W-:Y:S01]  /*116a0*/  PRMT R12, R12, 0x7610, R9 ;  /* 0x000076100c0c7816 */ /* 0x000fe20000000009 */
[----:B------:R-:W-:Y:S01]  /*116b0*/  IMAD.MOV.U32 R56, RZ, RZ, R59 ;  /* 0x000000ffff387224 */ /* 0x000fe200078e003b */
[----:B------:R-:W-:Y:S02]  /*116c0*/  PRMT R93, R92, 0x7632, R93 ;  /* 0x000076325c5d7816 */ /* 0x000fe4000000005d */
.L_x_11041:
[----:B------:R-:W-:Y:S05]  /*116d0*/  BSYNC B1 ;  /* 0x0000000000017941 */ /* 0x000fea0003800000 */
.L_x_11039:
        /* <DEDUP_REMOVED lines=11> */
.L_x_11043:
[----:B------:R-:W-:Y:S01]  /*11790*/  IMAD.MOV.U32 R10, RZ, RZ, R11 ;  /* 0x000000ffff0a7224 */ /* 0x000fe200078e000b */
[----:B------:R-:W-:Y:S01]  /*117a0*/  PRMT R9, R12, 0x7632, R9 ;  /* 0x000076320c097816 */ /* 0x000fe20000000009 */
[----:B------:R-:W-:Y:S01]  /*117b0*/  IMAD.MOV.U32 R59, RZ, RZ, R58 ;  /* 0x000000ffff3b7224 */ /* 0x000fe200078e003a */
[----:B------:R-:W-:Y:S02]  /*117c0*/  PRMT R92, R92, 0x5410, R92 ;  /* 0x000054105c5c7816 */ /* 0x000fe4000000005c */
.L_x_11044:
[----:B------:R-:W-:Y:S05]  /*117d0*/  BSYNC B1 ;  /* 0x0000000000017941 */ /* 0x000fea0003800000 */
.L_x_11042:
        /* <DEDUP_REMOVED lines=11> */
.L_x_11046:
[----:B------:R-:W-:Y:S01]  /*11890*/  IMAD.MOV.U32 R11, RZ, RZ, R10 ;  /* 0x000000ffff0b7224 */ /* 0x000fe200078e000a */
[----:B------:R-:W-:Y:S01]  /*118a0*/  PRMT R12, R9, 0x7610, R12 ;  /* 0x00007610090c7816 */ /* 0x000fe2000000000c */
[----:B------:R-:W-:Y:S01]  /*118b0*/  IMAD.MOV.U32 R58, RZ, RZ, R61 ;  /* 0x000000ffff3a7224 */ /* 0x000fe200078e003d */
[----:B------:R-:W-:Y:S02]  /*118c0*/  PRMT R92, R91, 0x7632, R92 ;  /* 0x000076325b5c7816 */ /* 0x000fe4000000005c */
.L_x_11047:
[----:B------:R-:W-:Y:S05]  /*118d0*/  BSYNC B1 ;  /* 0x0000000000017941 */ /* 0x000fea0003800000 */
.L_x_11045:
        /* <DEDUP_REMOVED lines=11> */
.L_x_11049:
[----:B------:R-:W-:Y:S01]  /*11990*/  IMAD.MOV.U32 R10, RZ, RZ, R11 ;  /* 0x000000ffff0a7224 */ /* 0x000fe200078e000b */
[----:B------:R-:W-:Y:S01]  /*119a0*/  PRMT R9, R9, 0x5410, R12 ;  /* 0x0000541009097816 */ /* 0x000fe2000000000c */
[----:B------:R-:W-:Y:S01]  /*119b0*/  IMAD.MOV.U32 R61, RZ, RZ, R60 ;  /* 0x000000ffff3d7224 */ /* 0x000fe200078e003c */
[----:B------:R-:W-:Y:S02]  /*119c0*/  PRMT R91, R91, 0x5410, R91 ;  /* 0x000054105b5b7816 */ /* 0x000fe4000000005b */
.L_x_11050:
[----:B------:R-:W-:Y:S05]  /*119d0*/  BSYNC B1 ;  /* 0x0000000000017941 */ /* 0x000fea0003800000 */
.L_x_11048:
        /* <DEDUP_REMOVED lines=11> */
.L_x_11052:
[----:B------:R-:W-:Y:S01]  /*11a90*/  IMAD.MOV.U32 R11, RZ, RZ, R10 ;  /* 0x000000ffff0b7224 */ /* 0x000fe200078e000a */
[----:B------:R-:W-:Y:S01]  /*11aa0*/  PRMT R12, R12, 0x7610, R9 ;  /* 0x000076100c0c7816 */ /* 0x000fe20000000009 */
[----:B------:R-:W-:Y:S01]  /*11ab0*/  IMAD.MOV.U32 R60, RZ, RZ, R63 ;  /* 0x000000ffff3c7224 */ /* 0x000fe200078e003f */
[----:B------:R-:W-:Y:S02]  /*11ac0*/  PRMT R91, R90, 0x7632, R91 ;  /* 0x000076325a5b7816 */ /* 0x000fe4000000005b */
.L_x_11053:
[----:B------:R-:W-:Y:S05]  /*11ad0*/  BSYNC B1 ;  /* 0x0000000000017941 */ /* 0x000fea0003800000 */
.L_x_11051:
        /* <DEDUP_REMOVED lines=11> */
.L_x_11055:
[----:B------:R-:W-:Y:S01]  /*11b90*/  IMAD.MOV.U32 R10, RZ, RZ, R11 ;  /* 0x000000ffff0a7224 */ /* 0x000fe200078e000b */
[----:B------:R-:W-:Y:S01]  /*11ba0*/  PRMT R9, R12, 0x7632, R9 ;  /* 0x000076320c097816 */ /* 0x000fe20000000009 */
[----:B------:R-:W-:Y:S01]  /*11bb0*/  IMAD.MOV.U32 R63, RZ, RZ, R62 ;  /* 0x000000ffff3f7224 */ /* 0x000fe200078e003e */
[----:B------:R-:W-:Y:S02]  /*11bc0*/  PRMT R90, R90, 0x5410, R90 ;  /* 0x000054105a5a7816 */ /* 0x000fe4000000005a */
.L_x_11056:
[----:B------:R-:W-:Y:S05]  /*11bd0*/  BSYNC B1 ;  /* 0x0000000000017941 */ /* 0x000fea0003800000 */
.L_x_11054:
        /* <DEDUP_REMOVED lines=11> */
.L_x_11058:
[----:B------:R-:W-:Y:S01]  /*11c90*/  IMAD.MOV.U32 R11, RZ, RZ, R10 ;  /* 0x000000ffff0b7224 */ /* 0x000fe200078e000a */
[----:B------:R-:W-:Y:S01]  /*11ca0*/  PRMT R12, R9, 0x7610, R12 ;  /* 0x00007610090c7816 */ /* 0x000fe2000000000c */
[----:B------:R-:W-:Y:S01]  /*11cb0*/  IMAD.MOV.U32 R62, RZ, RZ, R65 ;  /* 0x000000ffff3e7224 */ /* 0x000fe200078e0041 */
[----:B------:R-:W-:Y:S02]  /*11cc0*/  PRMT R90, R89, 0x7632, R90 ;  /* 0x00007632595a7816 */ /* 0x000fe4000000005a */
.L_x_11059:
[----:B------:R-:W-:Y:S05]  /*11cd0*/  BSYNC B1 ;  /* 0x0000000000017941 */ /* 0x000fea0003800000 */
.L_x_11057:
        /* <DEDUP_REMOVED lines=11> */
.L_x_11061:
[----:B------:R-:W-:Y:S01]  /*11d90*/  IMAD.MOV.U32 R10, RZ, RZ, R11 ;  /* 0x000000ffff0a7224 */ /* 0x000fe200078e000b */
[----:B------:R-:W-:Y:S01]  /*11da0*/  PRMT R9, R9, 0x5410, R12 ;  /* 0x0000541009097816 */ /* 0x000fe2000000000c */
[----:B------:R-:W-:Y:S01]  /*11db0*/  IMAD.MOV.U32 R65, RZ, RZ, R64 ;  /* 0x000000ffff417224 */ /* 0x000fe200078e0040 */
[----:B------:R-:W-:Y:S02]  /*11dc0*/  PRMT R89, R89, 0x5410, R89 ;  /* 0x0000541059597816 */ /* 0x000fe40000000059 */
.L_x_11062:
[----:B------:R-:W-:Y:S05]  /*11dd0*/  BSYNC B1 ;  /* 0x0000000000017941 */ /* 0x000fea0003800000 */
.L_x_11060:
        /* <DEDUP_REMOVED lines=11> */
.L_x_11064:
[----:B------:R-:W-:Y:S01]  /*11e90*/  IMAD.MOV.U32 R11, RZ, RZ, R10 ;  /* 0x000000ffff0b7224 */ /* 0x000fe200078e000a */
[----:B------:R-:W-:Y:S01]  /*11ea0*/  PRMT R9, R9, 0x7632, R9 ;  /* 0x0000763209097816 */ /* 0x000fe20000000009 */
[----:B------:R-:W-:Y:S01]  /*11eb0*/  IMAD.MOV.U32 R64, RZ, RZ, R67 ;  /* 0x000000ffff407224 */ /* 0x000fe200078e0043 */
[----:B------:R-:W-:Y:S02]  /*11ec0*/  PRMT R89, R88, 0x7610, R89 ;  /* 0x0000761058597816 */ /* 0x000fe40000000059 */
.L_x_11065:
[----:B------:R-:W-:Y:S05]  /*11ed0*/  BSYNC B1 ;  /* 0x0000000000017941 */ /* 0x000fea0003800000 */
.L_x_11063:
        /* <DEDUP_REMOVED lines=11> */
.L_x_11067:
[----:B------:R-:W-:Y:S01]  /*11f90*/  IMAD.MOV.U32 R10, RZ, RZ, R11 ;  /* 0x000000ffff0a7224 */ /* 0x000fe200078e000b */
[----:B------:R-:W-:Y:S01]  /*11fa0*/  PRMT R12, R9, 0x7610, R12 ;  /* 0x00007610090c7816 */ /* 0x000fe2000000000c */
[----:B------:R-:W-:Y:S01]  /*11fb0*/  IMAD.MOV.U32 R67, RZ, RZ, R66 ;  /* 0x000000ffff437224 */ /* 0x000fe200078e0042 */
[----:B------:R-:W-:Y:S02]  /*11fc0*/  PRMT R88, R87, 0x7610, R88 ;  /* 0x0000761057587816 */ /* 0x000fe40000000058 */
.L_x_11068:
[----:B------:R-:W-:Y:S05]  /*11fd0*/  BSYNC B1 ;  /* 0x0000000000017941 */ /* 0x000fea0003800000 */
.L_x_11066:
        /* <DEDUP_REMOVED lines=11> */
.L_x_11070:
[----:B------:R-:W-:Y:S01]  /*12090*/  IMAD.MOV.U32 R9, RZ, RZ, R10 ;  /* 0x000000ffff097224 */ /* 0x000fe200078e000a */
[----:B------:R-:W-:Y:S01]  /*120a0*/  PRMT R11, R11, 0x5410, R12 ;  /* 0x000054100b0b7816 */ /* 0x000fe2000000000c */
[----:B------:R-:W-:Y:S01]  /*120b0*/  IMAD.MOV.U32 R66, RZ, RZ, R69 ;  /* 0x000000ffff427224 */ /* 0x000fe200078e0045 */
[----:B------:R-:W-:Y:S02]  /*120c0*/  PRMT R87, R87, 0x7632, R87 ;  /* 0x0000763257577816 */ /* 0x000fe40000000057 */
.L_x_11071:
[----:B------:R-:W-:Y:S05]  /*120d0*/  BSYNC B1 ;  /* 0x0000000000017941 */ /* 0x000fea0003800000 */
.L_x_11069:
        /* <DEDUP_REMOVED lines=11> */
.L_x_11073:
[----:B------:R-:W-:Y:S01]  /*12190*/  IMAD.MOV.U32 R10, RZ, RZ, R9 ;  /* 0x000000ffff0a7224 */ /* 0x000fe200078e0009 */
[----:B------:R-:W-:Y:S01]  /*121a0*/  PRMT R12, R12, 0x7610, R11 ;  /* 0x000076100c0c7816 */ /* 0x000fe2000000000b */
[----:B------:R-:W-:Y:S01]  /*121b0*/  IMAD.MOV.U32 R69, RZ, RZ, R68 ;  /* 0x000000ffff457224 */ /* 0x000fe200078e0044 */
[----:B------:R-:W-:Y:S02]  /*121c0*/  PRMT R87, R87, 0x5410, R86 ;  /* 0x0000541057577816 */ /* 0x000fe40000000056 */
.L_x_11074:
[----:B------:R-:W-:Y:S05]  /*121d0*/  BSYNC B1 ;  /* 0x0000000000017941 */ /* 0x000fea0003800000 */
.L_x_11072:
        /* <DEDUP_REMOVED lines=11> */
.L_x_11076:
[----:B------:R-:W-:Y:S01]  /*12290*/  IMAD.MOV.U32 R9, RZ, RZ, R10 ;  /* 0x000000ffff097224 */ /* 0x000fe200078e000a */
[----:B------:R-:W-:Y:S01]  /*122a0*/  PRMT R11, R11, 0x7610, R12 ;  /* 0x000076100b0b7816 */ /* 0x000fe2000000000c */
[----:B------:R-:W-:Y:S01]  /*122b0*/  IMAD.MOV.U32 R68, RZ, RZ, R71 ;  /* 0x000000ffff447224 */ /* 0x000fe200078e0047 */
[----:B------:R-:W-:Y:S02]  /*122c0*/  PRMT R86, R86, 0x7632, R86 ;  /* 0x0000763256567816 */ /* 0x000fe40000000056 */
.L_x_11077:
[----:B------:R-:W-:Y:S05]  /*122d0*/  BSYNC B1 ;  /* 0x0000000000017941 */ /* 0x000fea0003800000 */
.L_x_11075:
        /* <DEDUP_REMOVED lines=11> */
.L_x_11079:
[----:B------:R-:W-:Y:S01]  /*12390*/  IMAD.MOV.U32 R10, RZ, RZ, R9 ;  /* 0x000000ffff0a7224 */ /* 0x000fe200078e0009 */
[----:B------:R-:W-:Y:S01]  /*123a0*/  PRMT R12, R12, 0x7610, R11 ;  /* 0x000076100c0c7816 */ /* 0x000fe2000000000b */
[----:B------:R-:W-:Y:S01]  /*123b0*/  IMAD.MOV.U32 R71, RZ, RZ, R70 ;  /* 0x000000ffff477224 */ /* 0x000fe200078e0046 */
[----:B------:R-:W-:Y:S02]  /*123c0*/  PRMT R86, R86, 0x5410, R0 ;  /* 0x0000541056567816 */ /* 0x000fe40000000000 */
.L_x_11080:
[----:B------:R-:W-:Y:S05]  /*123d0*/  BSYNC B1 ;  /* 0x0000000000017941 */ /* 0x000fea0003800000 */
.L_x_11078:
        /* <DEDUP_REMOVED lines=11> */
.L_x_11082:
[----:B------:R-:W-:Y:S01]  /*12490*/  IMAD.MOV.U32 R9, RZ, RZ, R10 ;  /* 0x000000ffff097224 */ /* 0x000fe200078e000a */
[----:B------:R-:W-:Y:S01]  /*124a0*/  PRMT R11, R11, 0x7610, R12 ;  /* 0x000076100b0b7816 */ /* 0x000fe2000000000c */
[----:B------:R-:W-:Y:S01]  /*124b0*/  IMAD.MOV.U32 R70, RZ, RZ, R73 ;  /* 0x000000ffff467224 */ /* 0x000fe200078e0049 */
[----:B------:R-:W-:Y:S02]  /*124c0*/  PRMT R0, R0, 0x7632, R0 ;  /* 0x0000763200007816 */ /* 0x000fe40000000000 */
.L_x_11083:
[----:B------:R-:W-:Y:S05]  /*124d0*/  BSYNC B1 ;  /* 0x0000000000017941 */ /* 0x000fea0003800000 */
.L_x_11081:
        /* <DEDUP_REMOVED lines=11> */
.L_x_11085:
[----:B------:R-:W-:Y:S01]  /*12590*/  IMAD.MOV.U32 R10, RZ, RZ, R9 ;  /* 0x000000ffff0a7224 */ /* 0x000fe200078e0009 */
[----:B------:R-:W-:Y:S01]  /*125a0*/  PRMT R12, R12, 0x7610, R11 ;  /* 0x000076100c0c7816 */ /* 0x000fe2000000000b */
[----:B------:R-:W-:Y:S01]  /*125b0*/  IMAD.MOV.U32 R73, RZ, RZ, R72 ;  /* 0x000000ffff497224 */ /* 0x000fe200078e0048 */
[----:B------:R-:W-:Y:S02]  /*125c0*/  PRMT R0, R0, 0x7610, R88 ;  /* 0x0000761000007816 */ /* 0x000fe40000000058 */
.L_x_11086:
[----:B------:R-:W-:Y:S05]  /*125d0*/  BSYNC B1 ;  /* 0x0000000000017941 */ /* 0x000fea0003800000 */
.L_x_11084:
        /* <DEDUP_REMOVED lines=11> */
.L_x_11088:
[----:B------:R-:W-:Y:S01]  /*12690*/  IMAD.MOV.U32 R9, RZ, RZ, R10 ;  /* 0x000000ffff097224 */ /* 0x000fe200078e000a */
[----:B------:R-:W-:Y:S01]  /*126a0*/  PRMT R11, R11, 0x7610, R12 ;  /* 0x000076100b0b7816 */ /* 0x000fe2000000000c */
[----:B------:R-:W-:Y:S01]  /*126b0*/  IMAD.MOV.U32 R72, RZ, RZ, R75 ;  /* 0x000000ffff487224 */ /* 0x000fe200078e004b */
[----:B------:R-:W-:Y:S02]  /*126c0*/  PRMT R88, R88, 0x7610, R96 ;  /* 0x0000761058587816 */ /* 0x000fe40000000060 */
.L_x_11089:
[----:B------:R-:W-:Y:S05]  /*126d0*/  BSYNC B1 ;  /* 0x0000000000017941 */ /* 0x000fea0003800000 */
.L_x_11087:
        /* <DEDUP_REMOVED lines=11> */
.L_x_11091:
[----:B------:R-:W-:Y:S01]  /*12790*/  IMAD.MOV.U32 R10, RZ, RZ, R9 ;  /* 0x000000ffff0a7224 */ /* 0x000fe200078e0009 */
[----:B------:R-:W-:Y:S01]  /*127a0*/  PRMT R11, R11, 0x7632, R11 ;  /* 0x000076320b0b7816 */ /* 0x000fe2000000000b */
[----:B------:R-:W-:Y:S01]  /*127b0*/  IMAD.MOV.U32 R75, RZ, RZ, R74 ;  /* 0x000000ffff4b7224 */ /* 0x000fe200078e004a */
[----:B------:R-:W-:Y:S02]  /*127c0*/  PRMT R96, R96, 0x5410, R96 ;  /* 0x0000541060607816 */ /* 0x000fe40000000060 */
.L_x_11092:
[----:B------:R-:W-:Y:S05]  /*127d0*/  BSYNC B1 ;  /* 0x0000000000017941 */ /* 0x000fea0003800000 */
.L_x_11090:
        /* <DEDUP_REMOVED lines=11> */
.L_x_11094:
[----:B------:R-:W-:Y:S01]  /*12890*/  IMAD.MOV.U32 R9, RZ, RZ, R10 ;  /* 0x000000ffff097224 */ /* 0x000fe200078e000a */
[----:B------:R-:W-:Y:S01]  /*128a0*/  PRMT R12, R11, 0x7610, R12 ;  /* 0x000076100b0c7816 */ /* 0x000fe2000000000c */
[----:B------:R-:W-:Y:S01]  /*128b0*/  IMAD.MOV.U32 R74, RZ, RZ, R77 ;  /* 0x000000ffff4a7224 */ /* 0x000fe200078e004d */
[----:B------:R-:W-:Y:S02]  /*128c0*/  PRMT R96, R97, 0x7632, R96 ;  /* 0x0000763261607816 */ /* 0x000fe40000000060 */
.L_x_11095:
[----:B------:R-:W-:Y:S05]  /*128d0*/  BSYNC B1 ;  /* 0x0000000000017941 */ /* 0x000fea0003800000 */
.L_x_11093:
        /* <DEDUP_REMOVED lines=11> */
.L_x_11097:
[----:B------:R-:W-:Y:S01]  /*12990*/  IMAD.MOV.U32 R10, RZ, RZ, R9 ;  /* 0x000000ffff0a7224 */ /* 0x000fe200078e0009 */
[----:B------:R-:W-:Y:S01]  /*129a0*/  PRMT R11, R11, 0x5410, R12 ;  /* 0x000054100b0b7816 */ /* 0x000fe2000000000c */
[----:B------:R-:W-:Y:S01]  /*129b0*/  IMAD.MOV.U32 R77, RZ, RZ, R76 ;  /* 0x000000ffff4d7224 */ /* 0x000fe200078e004c */
[----:B------:R-:W-:Y:S02]  /*129c0*/  PRMT R97, R97, 0x5410, R97 ;  /* 0x0000541061617816 */ /* 0x000fe40000000061 */
.L_x_11098:
[----:B------:R-:W-:Y:S05]  /*129d0*/  BSYNC B1 ;  /* 0x0000000000017941 */ /* 0x000fea0003800000 */
.L_x_11096:
        /* <DEDUP_REMOVED lines=11> */
.L_x_11100:
[----:B------:R-:W-:Y:S01]  /*12a90*/  IMAD.MOV.U32 R9, RZ, RZ, R10 ;  /* 0x000000ffff097224 */ /* 0x000fe200078e000a */
[----:B------:R-:W-:Y:S01]  /*12aa0*/  PRMT R12, R12, 0x7610, R11 ;  /* 0x000076100c0c7816 */ /* 0x000fe2000000000b */
[----:B------:R-:W-:Y:S01]  /*12ab0*/  IMAD.MOV.U32 R76, RZ, RZ, R79 ;  /* 0x000000ffff4c7224 */ /* 0x000fe200078e004f */
[----:B------:R-:W-:Y:S02]  /*12ac0*/  PRMT R97, R98, 0x7632, R97 ;  /* 0x0000763262617816 */ /* 0x000fe40000000061 */
.L_x_11101:
[----:B------:R-:W-:Y:S05]  /*12ad0*/  BSYNC B1 ;  /* 0x0000000000017941 */ /* 0x000fea0003800000 */
.L_x_11099:
        /* <DEDUP_REMOVED lines=11> */
.L_x_11103:
[----:B------:R-:W-:Y:S01]  /*12b90*/  IMAD.MOV.U32 R10, RZ, RZ, R9 ;  /* 0x000000ffff0a7224 */ /* 0x000fe200078e0009 */
[----:B------:R-:W-:Y:S01]  /*12ba0*/  PRMT R11, R12, 0x7632, R11 ;  /* 0x000076320c0b7816 */ /* 0x000fe2000000000b */
[----:B------:R-:W-:Y:S01]  /*12bb0*/  IMAD.MOV.U32 R79, RZ, RZ, R78 ;  /* 0x000000ffff4f7224 */ /* 0x000fe200078e004e */
[----:B------:R-:W-:Y:S02]  /*12bc0*/  PRMT R98, R98, 0x5410, R98 ;  /* 0x0000541062627816 */ /* 0x000fe40000000062 */
.L_x_11104:
[----:B------:R-:W-:Y:S05]  /*12bd0*/  BSYNC B1 ;  /* 0x0000000000017941 */ /* 0x000fea0003800000 */
.L_x_11102:
        /* <DEDUP_REMOVED lines=11> */
.L_x_11106:
[----:B------:R-:W-:Y:S01]  /*12c90*/  IMAD.MOV.U32 R9, RZ, RZ, R10 ;  /* 0x000000ffff097224 */ /* 0x000fe200078e000a */
[----:B------:R-:W-:Y:S01]  /*12ca0*/  PRMT R12, R11, 0x7610, R12 ;  /* 0x000076100b0c7816 */ /* 0x000fe2000000000c */
[----:B------:R-:W-:Y:S01]  /*12cb0*/  IMAD.MOV.U32 R78, RZ, RZ, R81 ;  /* 0x000000ffff4e7224 */ /* 0x000fe200078e0051 */
[----:B------:R-:W-:Y:S02]  /*12cc0*/  PRMT R98, R99, 0x7632, R98 ;  /* 0x0000763263627816 */ /* 0x000fe40000000062 */
.L_x_11107:
[----:B------:R-:W-:Y:S05]  /*12cd0*/  BSYNC B1 ;  /* 0x0000000000017941 */ /* 0x000fea0003800000 */
.L_x_11105:
        /* <DEDUP_REMOVED lines=11> */
.L_x_11109:
[----:B------:R-:W-:Y:S01]  /*12d90*/  IMAD.MOV.U32 R10, RZ, RZ, R9 ;  /* 0x000000ffff0a7224 */ /* 0x000fe200078e0009 */
[----:B------:R-:W-:Y:S01]  /*12da0*/  PRMT R11, R11, 0x5410, R12 ;  /* 0x000054100b0b7816 */ /* 0x000fe2000000000c */
[----:B------:R-:W-:Y:S01]  /*12db0*/  IMAD.MOV.U32 R81, RZ, RZ, R80 ;  /* 0x000000ffff517224 */ /* 0x000fe200078e0050 */
[----:B------:R-:W-:Y:S02]  /*12dc0*/  PRMT R99, R99, 0x5410, R99 ;  /* 0x0000541063637816 */ /* 0x000fe40000000063 */
.L_x_11110:
[----:B------:R-:W-:Y:S05]  /*12dd0*/  BSYNC B1 ;  /* 0x0000000000017941 */ /* 0x000fea0003800000 */
.L_x_11108:
        /* <DEDUP_REMOVED lines=11> */
.L_x_11112:
[----:B------:R-:W-:Y:S01]  /*12e90*/  IMAD.MOV.U32 R9, RZ, RZ, R10 ;  /* 0x000000ffff097224 */ /* 0x000fe200078e000a */
[----:B------:R-:W-:Y:S01]  /*12ea0*/  PRMT R12, R12, 0x7610, R11 ;  /* 0x000076100c0c7816 */ /* 0x000fe2000000000b */
[----:B------:R-:W-:Y:S01]  /*12eb0*/  IMAD.MOV.U32 R80, RZ, RZ, R83 ;  /* 0x000000ffff507224 */ /* 0x000fe200078e0053 */
[----:B------:R-:W-:Y:S02]  /*12ec0*/  PRMT R99, R100, 0x7632, R99 ;  /* 0x0000763264637816 */ /* 0x000fe40000000063 */
.L_x_11113:
[----:B------:R-:W-:Y:S05]  /*12ed0*/  BSYNC B1 ;  /* 0x0000000000017941 */ /* 0x000fea0003800000 */
.L_x_11111:
        /* <DEDUP_REMOVED lines=11> */
.L_x_11115:
[----:B------:R-:W-:Y:S01]  /*12f90*/  IMAD.MOV.U32 R83, RZ, RZ, R82 ;  /* 0x000000ffff537224 */ /* 0x000fe200078e0052 */
[C---:B------:R-:W-:Y:S01]  /*12fa0*/  PRMT R100, R12.reuse, 0x5432, R100 ;  /* 0x000054320c647816 */ /* 0x040fe20000000064 */
[----:B------:R-:W-:Y:S01]  /*12fb0*/  IMAD.MOV.U32 R10, RZ, RZ, R9 ;  /* 0x000000ffff0a7224 */ /* 0x000fe200078e0009 */
[----:B------:R-:W-:Y:S01]  /*12fc0*/  PRMT R11, R12, 0x7632, R11 ;  /* 0x000076320c0b7816 */ /* 0x000fe2000000000b */
[----:B------:R-:W-:Y:S02]  /*12fd0*/  IMAD.MOV.U32 R82, RZ, RZ, R9 ;  /* 0x000000ffff527224 */ /* 0x000fe400078e0009 */
.L_x_11116:
[----:B------:R-:W-:Y:S05]  /*12fe0*/  BSYNC B1 ;  /* 0x0000000000017941 */ /* 0x000fea0003800000 */
.L_x_11114:
[----:B------:R-:W-:Y:S02]  /*12ff0*/  IADD3 R4, R4, 0x4, RZ ;  /* 0x0000000404047810 */ /* 0x000fe40007ffe0ff */
[----:B------:R-:W-:Y:S01]  /*13000*/  IADD3 R2, R2, 0x2, RZ ;  /* 0x0000000202027810 */ /* 0x000fe20007ffe0ff */
[----:B------:R-:W-:Y:S01]  /*13010*/  @!P1 CALL.REL.NOINC `(.L_x_11117) ;  /* 0x0000001000009944 */ /* 0x000fe20003c00000 */
[----:B------:R-:W-:Y:S05]  /*13020*/  BRA `(.L_x_11118) ;  /* 0xffffe02000007947 */ /* 0x000fea000383ffff */
.L_x_11117:
[----:B------:R-:W-:Y:S01]  /*13030*/  FADD.FTZ R3, R3, R8 ;  /* 0x0000000803037221 */ /* 0x000fe20000010000 */
[----:B------:R-:W-:Y:S01]  /*13040*/  PRMT R100, R11, 0x7610, R100 ;  /* 0x000076100b647816 */ /* 0x000fe20000000064 */
[----:B------:R-:W-:Y:S02]  /*13050*/  IMAD.MOV.U32 R2, RZ, RZ, R7 ;  /* 0x000000ffff027224 */ /* 0x000fe400078e0007 */
[----:B------:R-:W-:-:S02]  /*13060*/  IMAD.MOV.U32 R82, RZ, RZ, R10 ;  /* 0x000000ffff527224 */ /* 0x000fc400078e000a */
.L_x_11023:
[----:B------:R-:W-:Y:S05]  /*13070*/  BSYNC B0 ;  /* 0x0000000000007941 */ /* 0x000fea0003800000 */
.L_x_11022:
[----:B------:R-:W2:Y:S01]  /*13080*/  S2R R10, SR_TID.X ;  /* 0x00000000000a7919 */ /* 0x000ea20000002100 */
[----:B0-----:R-:W-:Y:S01]  /*13090*/  ISETP.NE.AND P0, PT, R6, RZ, PT ;  /* 0x000000ff0600720c */ /* 0x001fe20003f05270 */
[----:B------:R-:W-:-:S12]  /*130a0*/  BSSY B0, `(.L_x_11119) ;  /* 0x0000029000007945 */ /* 0x000fd80003800000 */
[----:B------:R-:W-:Y:S05]  /*130b0*/  @P0 BRA `(.L_x_11120) ;  /* 0x0000027000000947 */ /* 0x000fea0003800000 */
[----:B-1----:R-:W0:Y:S01]  /*130c0*/  S2R R5, SR_TID.X ;  /* 0x0000000000057919 */ /* 0x002e220000002100 */
[----:B------:R-:W-:Y:S01]  /*130d0*/  IMAD.MOV.U32 R6, RZ, RZ, R98 ;  /* 0x000000ffff067224 */ /* 0x000fe200078e0062 */
[----:B------:R-:W-:Y:S01]  /*130e0*/  PRMT R9, R88, 0x7632, R0 ;  /* 0x0000763258097816 */ /* 0x000fe20000000000 */
[----:B------:R-:W-:Y:S02]  /*130f0*/  IMAD.MOV.U32 R7, RZ, RZ, R97 ;  /* 0x000000ffff077224 */ /* 0x000fe400078e0061 */
[----:B------:R-:W-:Y:S02]  /*13100*/  IMAD.MOV.U32 R101, RZ, RZ, R99 ;  /* 0x000000ffff657224 */ /* 0x000fe400078e0063 */
[----:B------:R-:W-:Y:S01]  /*13110*/  IMAD.MOV.U32 R8, RZ, RZ, R96 ;  /* 0x000000ffff087224 */ /* 0x000fe200078e0060 */
[----:B0-----:R-:W-:-:S04]  /*13120*/  SHF.R.S32.HI R4, RZ, 0x1f, R5 ;  /* 0x0000001fff047819 */ /* 0x001fc80000011405 */
[----:B------:R-:W-:-:S04]  /*13130*/  LEA.HI R4, R4, R5, RZ, 0x5 ;  /* 0x0000000504047211 */ /* 0x000fc800078f28ff */
[----:B------:R-:W-:-:S05]  /*13140*/  SHF.R.S32.HI R4, RZ, 0x5, R4 ;  /* 0x00000005ff047819 */ /* 0x000fca0000011404 */
[----:B------:R-:W-:-:S05]  /*13150*/  IMAD R4, R4, 0xc8, RZ ;  /* 0x000000c804047824 */ /* 0x000fca00078e02ff */
        /* <DEDUP_REMOVED lines=8> */
[----:B------:R1:W-:Y:S04]  /*131e0*/  STS.64 [R4+0xc8], R94 ;  /* 0x0000c85e04007388 */ /* 0x0003e80000000a00 */
[----:B------:R1:W-:Y:S01]  /*131f0*/  STS.64 [R4+0x8], R2 ;  /* 0x0000080204007388 */ /* 0x0003e20000000a00 */
[----:B0-----:R-:W-:Y:S01]  /*13200*/  PRMT R6, R87, 0x5410, R88 ;  /* 0x0000541057067816 */ /* 0x001fe20000000058 */
[----:B------:R-:W-:-:S02]  /*13210*/  IMAD.MOV.U32 R7, RZ, RZ, R89 ;  /* 0x000000ffff077224 */ /* 0x000fc400078e0059 */
        /* <DEDUP_REMOVED lines=17> */
.L_x_11120:
[----:B------:R-:W-:Y:S05]  /*13330*/  BSYNC B0 ;  /* 0x0000000000007941 */ /* 0x000fea0003800000 */
.L_x_11119:
[----:B------:R-:W-:Y:S01]  /*13340*/  BAR.SYNC.DEFER_BLOCKING 0x0 ;  /* 0x0000000000007b1d */ /* 0x000fe20000010000 */
[----:B--2---:R-:W-:-:S05]  /*13350*/  ISETP.NE.AND P1, PT, R10, RZ, PT ;  /* 0x000000ff0a00720c */ /* 0x004fca0003f25270 */
[----:B------:R-:W-:Y:S08]  /*13360*/  BSSY B0, `(.L_x_11121) ;  /* 0x0000237000007945 */ /* 0x000ff00003800000 */
[----:B------:R-:W-:Y:S05]  /*13370*/  @P1 BRA `(.L_x_11122) ;  /* 0x0000235000001947 */ /* 0x000fea0003800000 */
[----:B-1----:R-:W0:Y:S04]  /*13380*/  LDS.128 R48, [0xd0] ;  /* 0x0000d000ff307984 */ /* 0x002e280000000c00 */
[----:B------:R-:W1:Y:S04]  /*13390*/  LDS.128 R40, [0xf0] ;  /* 0x0000f000ff287984 */ /* 0x000e680000000c00 */
[----:B------:R-:W2:Y:S04]  /*133a0*/  LDS.128 R44, [0xe0] ;  /* 0x0000e000ff2c7984 */ /* 0x000ea80000000c00 */
[----:B------:R-:W3:Y:S04]  /*133b0*/  LDS.128 R36, [0x100] ;  /* 0x00010000ff247984 */ /* 0x000ee80000000c00 */
[----:B------:R-:W4:Y:S04]  /*133c0*/  LDS.128 R32, [0x110] ;  /* 0x00011000ff207984 */ /* 0x000f280000000c00 */
[----:B------:R-:W2:Y:S04]  /*133d0*/  LDS.128 R28, [0x120] ;  /* 0x00012000ff1c7984 */ /* 0x000ea80000000c00 */
[----:B------:R-:W2:Y:S04]  /*133e0*/  LDS.128 R24, [0x130] ;  /* 0x00013000ff187984 */ /* 0x000ea80000000c00 */
[----:B------:R-:W2:Y:S04]  /*133f0*/  LDS.128 R20, [0x140] ;  /* 0x00014000ff147984 */ /* 0x000ea80000000c00 */
[----:B------:R-:W3:Y:S04]  /*13400*/  LDS.128 R16, [0x150] ;  /* 0x00015000ff107984 */ /* 0x000ee80000000c00 */
[----:B------:R-:W3:Y:S04]  /*13410*/  LDS.128 R12, [0x160] ;  /* 0x00016000ff0c7984 */ /* 0x000ee80000000c00 */
[----:B0-----:R-:W-:Y:S04]  /*13420*/  STL.64 [R1], R48 ;  /* 0x0000003001007387 */ /* 0x001fe80000100a00 */
[----:B------:R-:W5:Y:S04]  /*13430*/  LDL.64 R84, [R1] ;  /* 0x0000000001547983 */ /* 0x000f680000100a00 */
[----:B------:R-:W0:Y:S04]  /*13440*/  LDS.128 R8, [0x170] ;  /* 0x00017000ff087984 */ /* 0x000e280000000c00 */
[----:B------:R-:W0:Y:S04]  /*13450*/  LDS.128 R4, [0x180] ;  /* 0x00018000ff047984 */ /* 0x000e280000000c00 */
[----:B------:R-:W0:Y:S04]  /*13460*/  LDS.64 R48, [0x190] ;  /* 0x00019000ff307984 */ /* 0x000e280000000a00 */
[----:B-1----:R-:W-:Y:S04]  /*13470*/  STL.64 [R1+0x20], R40 ;  /* 0x0000202801007387 */ /* 0x002fe80000100a00 */
[----:B------:R-:W-:Y:S04]  /*13480*/  STL.64 [R1+0x8], R50 ;  /* 0x0000083201007387 */ /* 0x000fe80000100a00 */
[----:B--2---:R-:W-:Y:S04]  /*13490*/  STL.64 [R1+0x10], R44 ;  /* 0x0000102c01007387 */ /* 0x004fe80000100a00 */
[----:B------:R-:W-:Y:S04]  /*134a0*/  STL.64 [R1+0x18], R46 ;  /* 0x0000182e01007387 */ /* 0x000fe80000100a00 */
        /* <DEDUP_REMOVED lines=16> */
[----:B------:R-:W-:Y:S04]  /*135b0*/  STL.64 [R1+0xc0], R48 ;  /* 0x0000c03001007387 */ /* 0x000fe80000100a00 */
[----:B------:R-:W-:Y:S04]  /*135c0*/  STL.64 [R1+0x80], R16 ;  /* 0x0000801001007387 */ /* 0x000fe80000100a00 */
[----:B------:R-:W-:Y:S04]  /*135d0*/  STL.64 [R1+0x90], R12 ;  /* 0x0000900c01007387 */ /* 0x000fe80000100a00 */
[----:B------:R0:W-:Y:S02]  /*135e0*/  STL.64 [R1+0xa0], R8 ;  /* 0x0000a00801007387 */ /* 0x0001e40000100a00 */
[----:B0-----:R-:W-:Y:S01]  /*135f0*/  IMAD.MOV.U32 R9, RZ, RZ, RZ ;  /* 0x000000ffff097224 */ /* 0x001fe200078e00ff */
        /* <DEDUP_REMOVED lines=8> */
[----:B------:R-:W-:-:S06]  /*13680*/  FMUL.FTZ R41, R41, 1.4426950216293334961 ;  /* 0x3fb8aa3b29297820 */ /* 0x000fcc0000410000 */
[----:B------:R-:W0:Y:S02]  /*13690*/  MUFU.EX2 R41, R41 ;  /* 0x0000002900297308 */ /* 0x000e240000000800 */
[----:B0-----:R-:W-:-:S06]  /*136a0*/  FMUL.FTZ R12, R16, R41 ;  /* 0x00000029100c7220 */ /* 0x001fcc0000410000 */
.L_x_11217:
        /* <DEDUP_REMOVED lines=20> */
.L_x_11124:
[----:B------:R-:W-:Y:S01]  /*137f0*/  IMAD.MOV.U32 R4, RZ, RZ, R53 ;  /* 0x000000ffff047224 */ /* 0x000fe200078e0035 */
[--C-:B------:R-:W-:Y:S01]  /*13800*/  PRMT R5, R5, 0x7610, R95.reuse ;  /* 0x0000761005057816 */ /* 0x100fe2000000005f */
[----:B------:R-:W-:Y:S01]  /*13810*/  IMAD.MOV.U32 R53, RZ, RZ, R52 ;  /* 0x000000ffff357224 */ /* 0x000fe200078e0034 */
[----:B------:R-:W-:Y:S02]  /*13820*/  PRMT R95, R95, 0x5410, R95 ;  /* 0x000054105f5f7816 */ /* 0x000fe4000000005f */
.L_x_11125:
[----:B------:R-:W-:Y:S05]  /*13830*/  BSYNC B1 ;  /* 0x0000000000017941 */ /* 0x000fea0003800000 */
.L_x_11123:
        /* <DEDUP_REMOVED lines=11> */
.L_x_11127:
[----:B------:R-:W-:Y:S01]  /*138f0*/  IMAD.MOV.U32 R7, RZ, RZ, R4 ;  /* 0x000000ffff077224 */ /* 0x000fe200078e0004 */
[----:B------:R-:W-:Y:S01]  /*13900*/  PRMT R6, R6, 0x7610, R5 ;  /* 0x0000761006067816 */ /* 0x000fe20000000005 */
[----:B------:R-:W-:Y:S01]  /*13910*/  IMAD.MOV.U32 R52, RZ, RZ, R55 ;  /* 0x000000ffff347224 */ /* 0x000fe200078e0037 */
[----:B------:R-:W-:Y:S02]  /*13920*/  PRMT R95, R94, 0x7632, R95 ;  /* 0x000076325e5f7816 */ /* 0x000fe4000000005f */
.L_x_11128:
[----:B------:R-:W-:Y:S05]  /*13930*/  BSYNC B1 ;  /* 0x0000000000017941 */ /* 0x000fea0003800000 */
.L_x_11126:
        /* <DEDUP_REMOVED lines=11> */
.L_x_11130:
[----:B------:R-:W-:Y:S01]  /*139f0*/  IMAD.MOV.U32 R4, RZ, RZ, R7 ;  /* 0x000000ffff047224 */ /* 0x000fe200078e0007 */
[----:B------:R-:W-:Y:S01]  /*13a00*/  PRMT R5, R6, 0x7632, R5 ;  /* 0x0000763206057816 */ /* 0x000fe20000000005 */
[----:B------:R-:W-:Y:S01]  /*13a10*/  IMAD.MOV.U32 R55, RZ, RZ, R54 ;  /* 0x000000ffff377224 */ /* 0x000fe200078e0036 */
[----:B------:R-:W-:Y:S02]  /*13a20*/  PRMT R94, R94, 0x5410, R94 ;  /* 0x000054105e5e7816 */ /* 0x000fe4000000005e */
.L_x_11131:
[----:B------:R-:W-:Y:S05]  /*13a30*/  BSYNC B1 ;  /* 0x0000000000017941 */ /* 0x000fea0003800000 */
.L_x_11129:
        /* <DEDUP_REMOVED lines=11> */
.L_x_11133:
[----:B------:R-:W-:Y:S01]  /*13af0*/  IMAD.MOV.U32 R7, RZ, RZ, R4 ;  /* 0x000000ffff077224 */ /* 0x000fe200078e0004 */
[----:B------:R-:W-:Y:S01]  /*13b00*/  PRMT R6, R5, 0x7610, R6 ;  /* 0x0000761005067816 */ /* 0x000fe20000000006 */
[----:B------:R-:W-:Y:S01]  /*13b10*/  IMAD.MOV.U32 R54, RZ, RZ, R57 ;  /* 0x000000ffff367224 */ /* 0x000fe200078e0039 */
[----:B------:R-:W-:Y:S02]  /*13b20*/  PRMT R94, R93, 0x7632, R94 ;  /* 0x000076325d5e7816 */ /* 0x000fe4000000005e */
.L_x_11134:
[----:B------:R-:W-:Y:S05]  /*13b30*/  BSYNC B1 ;  /* 0x0000000000017941 */ /* 0x000fea0003800000 */
.L_x_11132:
        /* <DEDUP_REMOVED lines=11> */
.L_x_11136:
[----:B------:R-:W-:Y:S01]  /*13bf0*/  IMAD.MOV.U32 R4, RZ, RZ, R7 ;  /* 0x000000ffff047224 */ /* 0x000fe200078e0007 */
[----:B------:R-:W-:Y:S01]  /*13c00*/  PRMT R5, R5, 0x5410, R6 ;  /* 0x0000541005057816 */ /* 0x000fe20000000006 */
[----:B------:R-:W-:Y:S01]  /*13c10*/  IMAD.MOV.U32 R57, RZ, RZ, R56 ;  /* 0x000000ffff397224 */ /* 0x000fe200078e0038 */
[----:B------:R-:W-:Y:S02]  /*13c20*/  PRMT R93, R93, 0x5410, R93 ;  /* 0x000054105d5d7816 */ /* 0x000fe4000000005d */
.L_x_11137:
[----:B------:R-:W-:Y:S05]  /*13c30*/  BSYNC B1 ;  /* 0x0000000000017941 */ /* 0x000fea0003800000 */
.L_x_11135:
        /* <DEDUP_REMOVED lines=11> */
.L_x_11139:
[----:B------:R-:W-:Y:S01]  /*13cf0*/  IMAD.MOV.U32 R7, RZ, RZ, R4 ;  /* 0x000000ffff077224 */ /* 0x000fe200078e0004 */
[----:B------:R-:W-:Y:S01]  /*13d00*/  PRMT R6, R6, 0x7610, R5 ;  /* 0x0000761006067816 */ /* 0x000fe20000000005 */
[----:B------:R-:W-:Y:S01]  /*13d10*/  IMAD.MOV.U32 R56, RZ, RZ, R59 ;  /* 0x000000ffff387224 */ /* 0x000fe200078e003b */
[----:B------:R-:W-:Y:S02]  /*13d20*/  PRMT R93, R92, 0x7632, R93 ;  /* 0x000076325c5d7816 */ /* 0x000fe4000000005d */
.L_x_11140:
[----:B------:R-:W-:Y:S05]  /*13d30*/  BSYNC B1 ;  /* 0x0000000000017941 */ /* 0x000fea0003800000 */
.L_x_11138:
        /* <DEDUP_REMOVED lines=11> */
.L_x_11142:
[----:B------:R-:W-:Y:S01]  /*13df0*/  IMAD.MOV.U32 R4, RZ, RZ, R7 ;  /* 0x000000ffff047224 */ /* 0x000fe200078e0007 */
[----:B------:R-:W-:Y:S01]  /*13e00*/  PRMT R5, R6, 0x7632, R5 ;  /* 0x0000763206057816 */ /* 0x000fe20000000005 */
[----:B------:R-:W-:Y:S01]  /*13e10*/  IMAD.MOV.U32 R59, RZ, RZ, R58 ;  /* 0x000000ffff3b7224 */ /* 0x000fe200078e003a */
[----:B------:R-:W-:Y:S02]  /*13e20*/  PRMT R92, R92, 0x5410, R92 ;  /* 0x000054105c5c7816 */ /* 0x000fe4000000005c */
.L_x_11143:
[----:B------:R-:W-:Y:S05]  /*13e30*/  BSYNC B1 ;  /* 0x0000000000017941 */ /* 0x000fea0003800000 */
.L_x_11141:
        /* <DEDUP_REMOVED lines=11> */
.L_x_11145:
[----:B------:R-:W-:Y:S01]  /*13ef0*/  IMAD.MOV.U32 R7, RZ, RZ, R4 ;  /* 0x000000ffff077224 */ /* 0x000fe200078e0004 */
[----:B------:R-:W-:Y:S01]  /*13f00*/  PRMT R6, R5, 0x7610, R6 ;  /* 0x0000761005067816 */ /* 0x000fe20000000006 */
[----:B------:R-:W-:Y:S01]  /*13f10*/  IMAD.MOV.U32 R58, RZ, RZ, R61 ;  /* 0x000000ffff3a7224 */ /* 0x000fe200078e003d */
[----:B------:R-:W-:Y:S02]  /*13f20*/  PRMT R92, R91, 0x7632, R92 ;  /* 0x000076325b5c7816 */ /* 0x000fe4000000005c */
.L_x_11146:
[----:B------:R-:W-:Y:S05]  /*13f30*/  BSYNC B1 ;  /* 0x0000000000017941 */ /* 0x000fea0003800000 */
.L_x_11144:
        /* <DEDUP_REMOVED lines=11> */
.L_x_11148:
[----:B------:R-:W-:Y:S01]  /*13ff0*/  IMAD.MOV.U32 R4, RZ, RZ, R7 ;  /* 0x000000ffff047224 */ /* 0x000fe200078e0007 */
[----:B------:R-:W-:Y:S01]  /*14000*/  PRMT R5, R5, 0x5410, R6 ;  /* 0x0000541005057816 */ /* 0x000fe20000000006 */
[----:B------:R-:W-:Y:S01]  /*14010*/  IMAD.MOV.U32 R61, RZ, RZ, R60 ;  /* 0x000000ffff3d7224 */ /* 0x000fe200078e003c */
[----:B------:R-:W-:Y:S02]  /*14020*/  PRMT R91, R91, 0x5410, R91 ;  /* 0x000054105b5b7816 */ /* 0x000fe4000000005b */
.L_x_11149:
[----:B------:R-:W-:Y:S05]  /*14030*/  BSYNC B1 ;  /* 0x0000000000017941 */ /* 0x000fea0003800000 */
.L_x_11147:
        /* <DEDUP_REMOVED lines=11> */
.L_x_11151:
[----:B------:R-:W-:Y:S01]  /*140f0*/  IMAD.MOV.U32 R7, RZ, RZ, R4 ;  /* 0x000000ffff077224 */ /* 0x000fe200078e0004 */
[----:B------:R-:W-:Y:S01]  /*14100*/  PRMT R6, R6, 0x7610, R5 ;  /* 0x0000761006067816 */ /* 0x000fe20000000005 */
[----:B------:R-:W-:Y:S01]  /*14110*/  IMAD.MOV.U32 R60, RZ, RZ, R63 ;  /* 0x000000ffff3c7224 */ /* 0x000fe200078e003f */
[----:B------:R-:W-:Y:S02]  /*14120*/  PRMT R91, R90, 0x7632, R91 ;  /* 0x000076325a5b7816 */ /* 0x000fe4000000005b */
.L_x_11152:
[----:B------:R-:W-:Y:S05]  /*14130*/  BSYNC B1 ;  /* 0x0000000000017941 */ /* 0x000fea0003800000 */
.L_x_11150:
        /* <DEDUP_REMOVED lines=11> */
.L_x_11154:
[----:B------:R-:W-:Y:S01]  /*141f0*/  IMAD.MOV.U32 R4, RZ, RZ, R7 ;  /* 0x000000ffff047224 */ /* 0x000fe200078e0007 */
[----:B------:R-:W-:Y:S01]  /*14200*/  PRMT R5, R6, 0x7632, R5 ;  /* 0x0000763206057816 */ /* 0x000fe20000000005 */
[----:B------:R-:W-:Y:S01]  /*14210*/  IMAD.MOV.U32 R63, RZ, RZ, R62 ;  /* 0x000000ffff3f7224 */ /* 0x000fe200078e003e */
[----:B------:R-:W-:Y:S02]  /*14220*/  PRMT R90, R90, 0x5410, R90 ;  /* 0x000054105a5a7816 */ /* 0x000fe4000000005a */
.L_x_11155:
[----:B------:R-:W-:Y:S05]  /*14230*/  BSYNC B1 ;  /* 0x0000000000017941 */ /* 0x000fea0003800000 */
.L_x_11153:
        /* <DEDUP_REMOVED lines=11> */
.L_x_11157:
[----:B------:R-:W-:Y:S01]  /*142f0*/  IMAD.MOV.U32 R7, RZ, RZ, R4 ;  /* 0x000000ffff077224 */ /* 0x000fe200078e0004 */
[----:B------:R-:W-:Y:S01]  /*14300*/  PRMT R6, R5, 0x7610, R6 ;  /* 0x0000761005067816 */ /* 0x000fe20000000006 */
[----:B------:R-:W-:Y:S01]  /*14310*/  IMAD.MOV.U32 R62, RZ, RZ, R65 ;  /* 0x000000ffff3e7224 */ /* 0x000fe200078e0041 */
[----:B------:R-:W-:Y:S02]  /*14320*/  PRMT R90, R89, 0x7632, R90 ;  /* 0x00007632595a7816 */ /* 0x000fe4000000005a */
.L_x_11158:
[----:B------:R-:W-:Y:S05]  /*14330*/  BSYNC B1 ;  /* 0x0000000000017941 */ /* 0x000fea0003800000 */
.L_x_11156:
        /* <DEDUP_REMOVED lines=11> */
.L_x_11160:
[----:B------:R-:W-:Y:S01]  /*143f0*/  IMAD.MOV.U32 R4, RZ, RZ, R7 ;  /* 0x000000ffff047224 */ /* 0x000fe200078e0007 */
[----:B------:R-:W-:Y:S01]  /*14400*/  PRMT R5, R5, 0x5410, R6 ;  /* 0x0000541005057816 */ /* 0x000fe20000000006 */
[----:B------:R-:W-:Y:S01]  /*14410*/  IMAD.MOV.U32 R65, RZ, RZ, R64 ;  /* 0x000000ffff417224 */ /* 0x000fe200078e0040 */
[----:B------:R-:W-:Y:S02]  /*14420*/  PRMT R89, R89, 0x5410, R89 ;  /* 0x0000541059597816 */ /* 0x000fe40000000059 */
.L_x_11161:
[----:B------:R-:W-:Y:S05]  /*14430*/  BSYNC B1 ;  /* 0x0000000000017941 */ /* 0x000fea0003800000 */
.L_x_11159:
        /* <DEDUP_REMOVED lines=11> */
.L_x_11163:
[----:B------:R-:W-:Y:S01]  /*144f0*/  IMAD.MOV.U32 R7, RZ, RZ, R4 ;  /* 0x000000ffff077224 */ /* 0x000fe200078e0004 */
[----:B------:R-:W-:Y:S01]  /*14500*/  PRMT R5, R5, 0x7632, R5 ;  /* 0x0000763205057816 */ /* 0x000fe20000000005 */
[----:B------:R-:W-:Y:S01]  /*14510*/  IMAD.MOV.U32 R64, RZ, RZ, R67 ;  /* 0x000000ffff407224 */ /* 0x000fe200078e0043 */
[----:B------:R-:W-:Y:S02]  /*14520*/  PRMT R89, R88, 0x7610, R89 ;  /* 0x0000761058597816 */ /* 0x000fe40000000059 */
.L_x_11164:
[----:B------:R-:W-:Y:S05]  /*14530*/  BSYNC B1 ;  /* 0x0000000000017941 */ /* 0x000fea0003800000 */
.L_x_11162:
        /* <DEDUP_REMOVED lines=11> */
.L_x_11166:
[----:B------:R-:W-:Y:S01]  /*145f0*/  IMAD.MOV.U32 R4, RZ, RZ, R7 ;  /* 0x000000ffff047224 */ /* 0x000fe200078e0007 */
[----:B------:R-:W-:Y:S01]  /*14600*/  PRMT R6, R5, 0x7610, R6 ;  /* 0x0000761005067816 */ /* 0x000fe20000000006 */
[----:B------:R-:W-:Y:S01]  /*14610*/  IMAD.MOV.U32 R67, RZ, RZ, R66 ;  /* 0x000000ffff437224 */ /* 0x000fe200078e0042 */
[----:B------:R-:W-:Y:S02]  /*14620*/  PRMT R88, R87, 0x7610, R88 ;  /* 0x0000761057587816 */ /* 0x000fe40000000058 */
.L_x_11167:
[----:B------:R-:W-:Y:S05]  /*14630*/  BSYNC B1 ;  /* 0x0000000000017941 */ /* 0x000fea0003800000 */
.L_x_11165:
        /* <DEDUP_REMOVED lines=11> */
.L_x_11169:
[----:B------:R-:W-:Y:S01]  /*146f0*/  IMAD.MOV.U32 R5, RZ, RZ, R4 ;  /* 0x000000ffff057224 */ /* 0x000fe200078e0004 */
[----:B------:R-:W-:Y:S01]  /*14700*/  PRMT R6, R6, 0x5410, R6 ;  /* 0x0000541006067816 */ /* 0x000fe20000000006 */
[----:B------:R-:W-:Y:S01]  /*14710*/  IMAD.MOV.U32 R66, RZ, RZ, R69 ;  /* 0x000000ffff427224 */ /* 0x000fe200078e0045 */
[----:B------:R-:W-:Y:S02]  /*14720*/  PRMT R87, R87, 0x7632, R87 ;  /* 0x0000763257577816 */ /* 0x000fe40000000057 */
.L_x_11170:
[----:B------:R-:W-:Y:S05]  /*14730*/  BSYNC B1 ;  /* 0x0000000000017941 */ /* 0x000fea0003800000 */
.L_x_11168:
        /* <DEDUP_REMOVED lines=11> */
.L_x_11172:
[----:B------:R-:W-:Y:S01]  /*147f0*/  IMAD.MOV.U32 R4, RZ, RZ, R5 ;  /* 0x000000ffff047224 */ /* 0x000fe200078e0005 */
[----:B------:R-:W-:Y:S01]  /*14800*/  PRMT R7, R7, 0x7610, R6 ;  /* 0x0000761007077816 */ /* 0x000fe20000000006 */
[----:B------:R-:W-:Y:S01]  /*14810*/  IMAD.MOV.U32 R69, RZ, RZ, R68 ;  /* 0x000000ffff457224 */ /* 0x000fe200078e0044 */
[----:B------:R-:W-:Y:S02]  /*14820*/  PRMT R87, R87, 0x5410, R86 ;  /* 0x0000541057577816 */ /* 0x000fe40000000056 */
.L_x_11173:
[----:B------:R-:W-:Y:S05]  /*14830*/  BSYNC B1 ;  /* 0x0000000000017941 */ /* 0x000fea0003800000 */
.L_x_11171:
        /* <DEDUP_REMOVED lines=11> */
.L_x_11175:
[----:B------:R-:W-:Y:S01]  /*148f0*/  IMAD.MOV.U32 R5, RZ, RZ, R4 ;  /* 0x000000ffff057224 */ /* 0x000fe200078e0004 */
[----:B------:R-:W-:Y:S01]  /*14900*/  PRMT R6, R6, 0x7610, R7 ;  /* 0x0000761006067816 */ /* 0x000fe20000000007 */
[----:B------:R-:W-:Y:S01]  /*14910*/  IMAD.MOV.U32 R68, RZ, RZ, R71 ;  /* 0x000000ffff447224 */ /* 0x000fe200078e0047 */
[----:B------:R-:W-:Y:S02]  /*14920*/  PRMT R86, R86, 0x7632, R86 ;  /* 0x0000763256567816 */ /* 0x000fe40000000056 */
.L_x_11176:
[----:B------:R-:W-:Y:S05]  /*14930*/  BSYNC B1 ;  /* 0x0000000000017941 */ /* 0x000fea0003800000 */
.L_x_11174:
        /* <DEDUP_REMOVED lines=11> */
.L_x_11178:
[----:B------:R-:W-:Y:S01]  /*149f0*/  IMAD.MOV.U32 R4, RZ, RZ, R5 ;  /* 0x000000ffff047224 */ /* 0x000fe200078e0005 */
[----:B------:R-:W-:Y:S01]  /*14a00*/  PRMT R7, R7, 0x7610, R6 ;  /* 0x0000761007077816 */ /* 0x000fe20000000006 */
[----:B------:R-:W-:Y:S01]  /*14a10*/  IMAD.MOV.U32 R71, RZ, RZ, R70 ;  /* 0x000000ffff477224 */ /* 0x000fe200078e0046 */
[----:B------:R-:W-:Y:S02]  /*14a20*/  PRMT R86, R86, 0x5410, R0 ;  /* 0x0000541056567816 */ /* 0x000fe40000000000 */
.L_x_11179:
[----:B------:R-:W-:Y:S05]  /*14a30*/  BSYNC B1 ;  /* 0x0000000000017941 */ /* 0x000fea0003800000 */
.L_x_11177:
        /* <DEDUP_REMOVED lines=11> */
.L_x_11181:
[----:B------:R-:W-:Y:S01]  /*14af0*/  IMAD.MOV.U32 R5, RZ, RZ, R4 ;  /* 0x000000ffff057224 */ /* 0x000fe200078e0004 */
[----:B------:R-:W-:Y:S01]  /*14b00*/  PRMT R6, R6, 0x7610, R7 ;  /* 0x0000761006067816 */ /* 0x000fe20000000007 */
[----:B------:R-:W-:Y:S01]  /*14b10*/  IMAD.MOV.U32 R70, RZ, RZ, R73 ;  /* 0x000000ffff467224 */ /* 0x000fe200078e0049 */
[----:B------:R-:W-:Y:S02]  /*14b20*/  PRMT R0, R0, 0x7632, R0 ;  /* 0x0000763200007816 */ /* 0x000fe40000000000 */
.L_x_11182:
[----:B------:R-:W-:Y:S05]  /*14b30*/  BSYNC B1 ;  /* 0x0000000000017941 */ /* 0x000fea0003800000 */
.L_x_11180:
        /* <DEDUP_REMOVED lines=11> */
.L_x_11184:
[----:B------:R-:W-:Y:S01]  /*14bf0*/  IMAD.MOV.U32 R4, RZ, RZ, R5 ;  /* 0x000000ffff047224 */ /* 0x000fe200078e0005 */
[----:B------:R-:W-:Y:S01]  /*14c00*/  PRMT R7, R7, 0x7610, R6 ;  /* 0x0000761007077816 */ /* 0x000fe20000000006 */
[----:B------:R-:W-:Y:S01]  /*14c10*/  IMAD.MOV.U32 R73, RZ, RZ, R72 ;  /* 0x000000ffff497224 */ /* 0x000fe200078e0048 */
[----:B------:R-:W-:Y:S02]  /*14c20*/  PRMT R0, R0, 0x7610, R88 ;  /* 0x0000761000007816 */ /* 0x000fe40000000058 */
.L_x_11185:
[----:B------:R-:W-:Y:S05]  /*14c30*/  BSYNC B1 ;  /* 0x0000000000017941 */ /* 0x000fea0003800000 */
.L_x_11183:
        /* <DEDUP_REMOVED lines=11> */
.L_x_11187:
[----:B------:R-:W-:Y:S01]  /*14cf0*/  IMAD.MOV.U32 R5, RZ, RZ, R4 ;  /* 0x000000ffff057224 */ /* 0x000fe200078e0004 */
[----:B------:R-:W-:Y:S01]  /*14d00*/  PRMT R6, R6, 0x7610, R7 ;  /* 0x0000761006067816 */ /* 0x000fe20000000007 */
[----:B------:R-:W-:Y:S01]  /*14d10*/  IMAD.MOV.U32 R72, RZ, RZ, R75 ;  /* 0x000000ffff487224 */ /* 0x000fe200078e004b */
[----:B------:R-:W-:Y:S02]  /*14d20*/  PRMT R88, R88, 0x7610, R96 ;  /* 0x0000761058587816 */ /* 0x000fe40000000060 */
.L_x_11188:
[----:B------:R-:W-:Y:S05]  /*14d30*/  BSYNC B1 ;  /* 0x0000000000017941 */ /* 0x000fea0003800000 */
.L_x_11186:
        /* <DEDUP_REMOVED lines=11> */
.L_x_11190:
[----:B------:R-:W-:Y:S01]  /*14df0*/  IMAD.MOV.U32 R4, RZ, RZ, R5 ;  /* 0x000000ffff047224 */ /* 0x000fe200078e0005 */
[----:B------:R-:W-:Y:S01]  /*14e00*/  PRMT R6, R6, 0x7632, R6 ;  /* 0x0000763206067816 */ /* 0x000fe20000000006 */
[----:B------:R-:W-:Y:S01]  /*14e10*/  IMAD.MOV.U32 R75, RZ, RZ, R74 ;  /* 0x000000ffff4b7224 */ /* 0x000fe200078e004a */
[----:B------:R-:W-:Y:S02]  /*14e20*/  PRMT R96, R96, 0x5410, R96 ;  /* 0x0000541060607816 */ /* 0x000fe40000000060 */
.L_x_11191:
[----:B------:R-:W-:Y:S05]  /*14e30*/  BSYNC B1 ;  /* 0x0000000000017941 */ /* 0x000fea0003800000 */
.L_x_11189:
        /* <DEDUP_REMOVED lines=11> */
.L_x_11193:
[----:B------:R-:W-:Y:S01]  /*14ef0*/  IMAD.MOV.U32 R5, RZ, RZ, R4 ;  /* 0x000000ffff057224 */ /* 0x000fe200078e0004 */
[----:B------:R-:W-:Y:S01]  /*14f00*/  PRMT R7, R6, 0x7610, R7 ;  /* 0x0000761006077816 */ /* 0x000fe20000000007 */
[----:B------:R-:W-:Y:S01]  /*14f10*/  IMAD.MOV.U32 R74, RZ, RZ, R77 ;  /* 0x000000ffff4a7224 */ /* 0x000fe200078e004d */
[----:B------:R-:W-:Y:S02]  /*14f20*/  PRMT R96, R97, 0x7632, R96 ;  /* 0x0000763261607816 */ /* 0x000fe40000000060 */
.L_x_11194:
[----:B------:R-:W-:Y:S05]  /*14f30*/  BSYNC B1 ;  /* 0x0000000000017941 */ /* 0x000fea0003800000 */
.L_x_11192:
        /* <DEDUP_REMOVED lines=11> */
.L_x_11196:
[----:B------:R-:W-:Y:S01]  /*14ff0*/  IMAD.MOV.U32 R4, RZ, RZ, R5 ;  /* 0x000000ffff047224 */ /* 0x000fe200078e0005 */
[----:B------:R-:W-:Y:S01]  /*15000*/  PRMT R6, R6, 0x5410, R7 ;  /* 0x0000541006067816 */ /* 0x000fe20000000007 */
[----:B------:R-:W-:Y:S01]  /*15010*/  IMAD.MOV.U32 R77, RZ, RZ, R76 ;  /* 0x000000ffff4d7224 */ /* 0x000fe200078e004c */
[----:B------:R-:W-:Y:S02]  /*15020*/  PRMT R97, R97, 0x5410, R97 ;  /* 0x0000541061617816 */ /* 0x000fe40000000061 */
.L_x_11197:
[----:B------:R-:W-:Y:S05]  /*15030*/  BSYNC B1 ;  /* 0x0000000000017941 */ /* 0x000fea0003800000 */
.L_x_11195:
        /* <DEDUP_REMOVED lines=11> */
.L_x_11199:
[----:B------:R-:W-:Y:S01]  /*150f0*/  IMAD.MOV.U32 R5, RZ, RZ, R4 ;  /* 0x000000ffff057224 */ /* 0x000fe200078e0004 */
[----:B------:R-:W-:Y:S01]  /*15100*/  PRMT R7, R7, 0x7610, R6 ;  /* 0x0000761007077816 */ /* 0x000fe20000000006 */
[----:B------:R-:W-:Y:S01]  /*15110*/  IMAD.MOV.U32 R76, RZ, RZ, R79 ;  /* 0x000000ffff4c7224 */ /* 0x000fe200078e004f */
[----:B------:R-:W-:Y:S02]  /*15120*/  PRMT R97, R98, 0x7632, R97 ;  /* 0x0000763262617816 */ /* 0x000fe40000000061 */
.L_x_11200:
[----:B------:R-:W-:Y:S05]  /*15130*/  BSYNC B1 ;  /* 0x0000000000017941 */ /* 0x000fea0003800000 */
.L_x_11198:
        /* <DEDUP_REMOVED lines=11> */
.L_x_11202:
[----:B------:R-:W-:Y:S01]  /*151f0*/  IMAD.MOV.U32 R4, RZ, RZ, R5 ;  /* 0x000000ffff047224 */ /* 0x000fe200078e0005 */
[----:B------:R-:W-:Y:S01]  /*15200*/  PRMT R6, R7, 0x7632, R6 ;  /* 0x0000763207067816 */ /* 0x000fe20000000006 */
[----:B------:R-:W-:Y:S01]  /*15210*/  IMAD.MOV.U32 R79, RZ, RZ, R78 ;  /* 0x000000ffff4f7224 */ /* 0x000fe200078e004e */
[----:B------:R-:W-:Y:S02]  /*15220*/  PRMT R98, R98, 0x5410, R98 ;  /* 0x0000541062627816 */ /* 0x000fe40000000062 */
.L_x_11203:
[----:B------:R-:W-:Y:S05]  /*15230*/  BSYNC B1 ;  /* 0x0000000000017941 */ /* 0x000fea0003800000 */
.L_x_11201:
        /* <DEDUP_REMOVED lines=11> */
.L_x_11205:
[----:B------:R-:W-:Y:S01]  /*152f0*/  IMAD.MOV.U32 R5, RZ, RZ, R4 ;  /* 0x000000ffff057224 */ /* 0x000fe200078e0004 */
[----:B------:R-:W-:Y:S01]  /*15300*/  PRMT R7, R6, 0x7610, R7 ;  /* 0x0000761006077816 */ /* 0x000fe20000000007 */
[----:B------:R-:W-:Y:S01]  /*15310*/  IMAD.MOV.U32 R78, RZ, RZ, R81 ;  /* 0x000000ffff4e7224 */ /* 0x000fe200078e0051 */
[----:B------:R-:W-:Y:S02]  /*15320*/  PRMT R98, R99, 0x7632, R98 ;  /* 0x0000763263627816 */ /* 0x000fe40000000062 */
.L_x_11206:
[----:B------:R-:W-:Y:S05]  /*15330*/  BSYNC B1 ;  /* 0x0000000000017941 */ /* 0x000fea0003800000 */
.L_x_11204:
        /* <DEDUP_REMOVED lines=11> */
.L_x_11208:
[----:B------:R-:W-:Y:S01]  /*153f0*/  IMAD.MOV.U32 R4, RZ, RZ, R5 ;  /* 0x000000ffff047224 */ /* 0x000fe200078e0005 */
[----:B------:R-:W-:Y:S01]  /*15400*/  PRMT R6, R6, 0x5410, R7 ;  /* 0x0000541006067816 */ /* 0x000fe20000000007 */
[----:B------:R-:W-:Y:S01]  /*15410*/  IMAD.MOV.U32 R81, RZ, RZ, R80 ;  /* 0x000000ffff517224 */ /* 0x000fe200078e0050 */
[----:B------:R-:W-:Y:S02]  /*15420*/  PRMT R99, R99, 0x5410, R99 ;  /* 0x0000541063637816 */ /* 0x000fe40000000063 */
.L_x_11209:
[----:B------:R-:W-:Y:S05]  /*15430*/  BSYNC B1 ;  /* 0x0000000000017941 */ /* 0x000fea0003800000 */
.L_x_11207:
        /* <DEDUP_REMOVED lines=11> */
.L_x_11211:
[----:B------:R-:W-:Y:S01]  /*154f0*/  IMAD.MOV.U32 R5, RZ, RZ, R4 ;  /* 0x000000ffff057224 */ /* 0x000fe200078e0004 */
[----:B------:R-:W-:Y:S01]  /*15500*/  PRMT R7, R7, 0x7610, R6 ;  /* 0x0000761007077816 */ /* 0x000fe20000000006 */
[----:B------:R-:W-:Y:S01]  /*15510*/  IMAD.MOV.U32 R80, RZ, RZ, R83 ;  /* 0x000000ffff507224 */ /* 0x000fe200078e0053 */
[----:B------:R-:W-:Y:S02]  /*15520*/  PRMT R99, R100, 0x7632, R99 ;  /* 0x0000763264637816 */ /* 0x000fe40000000063 */
.L_x_11212:
[----:B------:R-:W-:Y:S05]  /*15530*/  BSYNC B1 ;  /* 0x0000000000017941 */ /* 0x000fea0003800000 */
.L_x_11210:
        /* <DEDUP_REMOVED lines=11> */
.L_x_11214:
[----:B------:R-:W-:Y:S01]  /*155f0*/  IMAD.MOV.U32 R83, RZ, RZ, R82 ;  /* 0x000000ffff537224 */ /* 0x000fe200078e0052 */
[C---:B------:R-:W-:Y:S01]  /*15600*/  PRMT R100, R7.reuse, 0x5432, R100 ;  /* 0x0000543207647816 */ /* 0x040fe20000000064 */
[--C-:B------:R-:W-:Y:S01]  /*15610*/  IMAD.MOV.U32 R4, RZ, RZ, R5.reuse ;  /* 0x000000ffff047224 */ /* 0x100fe200078e0005 */
[----:B------:R-:W-:Y:S01]  /*15620*/  PRMT R6, R7, 0x7632, R6 ;  /* 0x0000763207067816 */ /* 0x000fe20000000006 */
[----:B------:R-:W-:Y:S02]  /*15630*/  IMAD.MOV.U32 R82, RZ, RZ, R5 ;  /* 0x000000ffff527224 */ /* 0x000fe400078e0005 */
.L_x_11215:
[----:B------:R-:W-:Y:S05]  /*15640*/  BSYNC B1 ;  /* 0x0000000000017941 */ /* 0x000fea0003800000 */
.L_x_11213:
[----:B------:R-:W-:Y:S02]  /*15650*/  IADD3 R8, R8, 0x4, RZ ;  /* 0x0000000408087810 */ /* 0x000fe40007ffe0ff */
[----:B------:R-:W-:Y:S01]  /*15660*/  IADD3 R2, R2, 0x2, RZ ;  /* 0x0000000202027810 */ /* 0x000fe20007ffe0ff */
[----:B------:R-:W-:Y:S01]  /*15670*/  @!P3 CALL.REL.NOINC `(.L_x_11216) ;  /* 0x000000100000b944 */ /* 0x000fe20003c00000 */
[----:B------:R-:W-:Y:S05]  /*15680*/  BRA `(.L_x_11217) ;  /* 0xffffe02000007947 */ /* 0x000fea000383ffff */
.L_x_11216:
[----:B------:R-:W-:Y:S01]  /*15690*/  FADD.FTZ R3, R3, R12 ;  /* 0x0000000c03037221 */ /* 0x000fe20000010000 */
[----:B------:R-:W-:Y:S01]  /*156a0*/  PRMT R100, R6, 0x7610, R100 ;  /* 0x0000761006647816 */ /* 0x000fe20000000064 */
[----:B------:R-:W-:Y:S02]  /*156b0*/  IMAD.MOV.U32 R82, RZ, RZ, R4 ;  /* 0x000000ffff527224 */ /* 0x000fe400078e0004 */
[----:B------:R-:W-:-:S02]  /*156c0*/  IMAD.MOV.U32 R2, RZ, RZ, R40 ;  /* 0x000000ffff027224 */ /* 0x000fc400078e0028 */
.L_x_11122:
[----:B------:R-:W-:Y:S05]  /*156d0*/  BSYNC B0 ;  /* 0x0000000000007941 */ /* 0x000fea0003800000 */
.L_x_11121:
[----:B------:R-:W-:Y:S01]  /*156e0*/  IMAD.MOV.U32 R101, RZ, RZ, R99 ;  /* 0x000000ffff657224 */ /* 0x000fe200078e0063 */
[----:B-1----:R-:W-:Y:S01]  /*156f0*/  PRMT R4, R0, 0x7610, R86 ;  /* 0x0000761000047816 */ /* 0x002fe20000000056 */
[----:B------:R-:W-:Y:S01]  /*15700*/  IMAD.MOV.U32 R99, RZ, RZ, R97 ;  /* 0x000000ffff637224 */ /* 0x000fe200078e0061 */
[----:B------:R-:W-:Y:S01]  /*15710*/  PRMT R97, R88, 0x7632, R0 ;  /* 0x0000763258617816 */ /* 0x000fe20000000000 */
[----:B------:R0:W-:Y:S01]  /*15720*/  STL.64 [R1+0xd0], R82 ;  /* 0x0000d05201007387 */ /* 0x0001e20000100a00 */
[----:B------:R-:W-:Y:S01]  /*15730*/  PRMT R5, R86, 0x7610, R87 ;  /* 0x0000761056057816 */ /* 0x000fe20000000057 */
[----:B------:R-:W-:Y:S01]  /*15740*/  BSSY B0, `(.L_x_11218) ;  /* 0x00000f0000007945 */ /* 0x000fe20003800000 */
[----:B------:R-:W-:Y:S01]  /*15750*/  PRMT R88, R87, 0x5410, R88 ;  /* 0x0000541057587816 */ /* 0x000fe20000000058 */
        /* <DEDUP_REMOVED lines=25> */
[----:B------:R-:W-:-:S05]  /*158f0*/  IMAD.MOV.U32 R0, RZ, RZ, c[0x0][0x184] ;  /* 0x00006100ff007624 */ /* 0x000fca00078e00ff */
[----:B------:R-:W-:-:S13]  /*15900*/  ISETP.GE.AND P0, PT, R0, 0x1, PT ;  /* 0x000000010000780c */ /* 0x000fda0003f06270 */
[----:B------:R-:W-:Y:S05]  /*15910*/  @!P0 BRA `(.L_x_11220) ;  /* 0x00000cf000008947 */ /* 0x000fea0003800000 */
[----:B------:R-:W-:Y:S02]  /*15920*/  IMAD.SHL.U32 R0, R0, 0x2, RZ ;  /* 0x0000000200007824 */ /* 0x000fe400078e00ff */
[----:B0-----:R-:W-:-:S03]  /*15930*/  IMAD.MOV.U32 R4, RZ, RZ, RZ ;  /* 0x000000ffff047224 */ /* 0x001fc600078e00ff */
[----:B------:R-:W-:-:S04]  /*15940*/  IMNMX R5, R0, 0x1, !PT ;  /* 0x0000000100057817 */ /* 0x000fc80007800200 */
[----:B------:R-:W-:-:S04]  /*15950*/  IADD3 R0, R5, -0x1, RZ ;  /* 0xffffffff05007810 */ /* 0x000fc80007ffe0ff */
[----:B------:R-:W-:Y:S02]  /*15960*/  ISETP.GE.U32.AND P0, PT, R0, 0x3, PT ;  /* 0x000000030000780c */ /* 0x000fe40003f06070 */
[----:B------:R-:W-:-:S11]  /*15970*/  LOP3.LUT R0, R5, 0x3, RZ, 0xc0, !PT ;  /* 0x0000000305007812 */ /* 0x000fd600078ec0ff */
        /* <DEDUP_REMOVED lines=13> */
.L_x_11224:
        /* <DEDUP_REMOVED lines=8> */
[----:B------:R1:W3:Y:S03]  /*15ad0*/  LDL.64 R18, [R6+0x80] ;  /* 0x0000800006127983 */ /* 0x0002e60000100a00 */
[C-C-:B------:R-:W-:Y:S01]  /*15ae0*/  IMAD R24, R8.reuse, 0x2, R41.reuse ;  /* 0x0000000208187824 */ /* 0x140fe200078e0229 */
[----:B------:R0:W4:Y:S01]  /*15af0*/  LDL.64 R22, [R7+0x8] ;  /* 0x0000080007167983 */ /* 0x0001220000100a00 */
[----:B------:R-:W-:-:S03]  /*15b00*/  IMAD R20, R8, 0x4, R41 ;  /* 0x0000000408147824 */ /* 0x000fc600078e0229 */
[----:B------:R5:W4:Y:S01]  /*15b10*/  LDL.64 R28, [R10] ;  /* 0x000000000a1c7983 */ /* 0x000b220000100a00 */
[----:B-1----:R-:W-:-:S03]  /*15b20*/  IMAD R6, R4, 0x4, R41 ;  /* 0x0000000404067824 */ /* 0x002fc600078e0229 */
[----:B------:R-:W4:Y:S01]  /*15b30*/  LDL.64 R30, [R16+0x80] ;  /* 0x00008000101e7983 */ /* 0x000f220000100a00 */
[----:B0-----:R-:W-:-:S03]  /*15b40*/  IMAD R7, R4, 0x2, R41 ;  /* 0x0000000204077824 */ /* 0x001fc600078e0229 */
[----:B------:R-:W4:Y:S04]  /*15b50*/  LDL.64 R36, [R24+0x80] ;  /* 0x0000800018247983 */ /* 0x000f280000100a00 */
[----:B------:R5:W4:Y:S04]  /*15b60*/  LDL.64 R32, [R10+0x8] ;  /* 0x000008000a207983 */ /* 0x000b280000100a00 */
[----:B------:R-:W4:Y:S04]  /*15b70*/  LDL.64 R34, [R20] ;  /* 0x0000000014227983 */ /* 0x000f280000100a00 */
[----:B------:R-:W4:Y:S04]  /*15b80*/  LDL.64 R8, [R6] ;  /* 0x0000000006087983 */ /* 0x000f280000100a00 */
[----:B------:R-:W4:Y:S04]  /*15b90*/  LDL.64 R14, [R6+0x8] ;  /* 0x00000800060e7983 */ /* 0x000f280000100a00 */
[----:B-----5:R3:W5:Y:S04]  /*15ba0*/  LDL.64 R10, [R7+0x80] ;  /* 0x00008000070a7983 */ /* 0x0207680000100a00 */
[----:B------:R-:W5:Y:S01]  /*15bb0*/  LDL.64 R38, [R20+0x8] ;  /* 0x0000080014267983 */ /* 0x000f620000100a00 */
[----:B------:R-:W-:-:S04]  /*15bc0*/  IADD3 R5, R5, -0x10, RZ ;  /* 0xfffffff005057810 */ /* 0x000fc80007ffe0ff */
[----:B------:R-:W-:Y:S02]  /*15bd0*/  ISETP.GT.AND P1, PT, R5, 0xc, PT ;  /* 0x0000000c0500780c */ /* 0x000fe40003f24270 */
[----:B--2---:R-:W-:Y:S02]  /*15be0*/  IADD3 R17, R12, UR4, RZ ;  /* 0x000000040c117c10 */ /* 0x004fe4000fffe0ff */
[----:B------:R-:W-:Y:S01]  /*15bf0*/  IADD3 R21, R13, UR4, RZ ;  /* 0x000000040d157c10 */ /* 0x000fe2000fffe0ff */
[--C-:B---3--:R-:W-:Y:S02]  /*15c00*/  HADD2.F32 R7, -RZ, R19.reuse.H0_H0 ;  /* 0x20000013ff077230 */ /* 0x108fe40000004100 */
[----:B------:R0:W-:Y:S01]  /*15c10*/  STS [R4.X4+0x270], R17 ;  /* 0x0002701104007388 */ /* 0x0001e20000004800 */
[----:B------:R-:W-:Y:S02]  /*15c20*/  HADD2.F32 R13, -RZ, R18.H0_H0 ;  /* 0x20000012ff0d7230 */ /* 0x000fe40000004100 */
[----:B------:R-:W-:Y:S01]  /*15c30*/  HADD2.F32 R19, -RZ, R19.H1_H1 ;  /* 0x30000013ff137230 */ /* 0x000fe20000004100 */
[----:B----4-:R-:W-:Y:S01]  /*15c40*/  IADD3 R25, R22, UR4, RZ ;  /* 0x0000000416197c10 */ /* 0x010fe2000fffe0ff */
[----:B------:R1:W-:Y:S01]  /*15c50*/  STS [R4.X4+0x274], R21 ;  /* 0x0002741504007388 */ /* 0x0003e20000004800 */
[----:B0-----:R-:W-:-:S03]  /*15c60*/  IADD3 R17, R28, UR4, RZ ;  /* 0x000000041c117c10 */ /* 0x001fc6000fffe0ff */
[----:B------:R0:W-:Y:S01]  /*15c70*/  STS [R4.X4+0x2f0], R13 ;  /* 0x0002f00d04007388 */ /* 0x0001e20000004800 */
[----:B------:R-:W-:Y:S01]  /*15c80*/  IADD3 R27, R23, UR4, RZ ;  /* 0x00000004171b7c10 */ /* 0x000fe2000fffe0ff */
[----:B------:R-:W-:Y:S02]  /*15c90*/  HADD2.F32 R23, -RZ, R18.H1_H1 ;  /* 0x30000012ff177230 */ /* 0x000fe40000004100 */
[----:B------:R2:W-:Y:S01]  /*15ca0*/  STS [R4.X4+0x2fc], R19 ;  /* 0x0002fc1304007388 */ /* 0x0005e20000004800 */
[----:B-1----:R-:W-:-:S03]  /*15cb0*/  HADD2.F32 R21, -RZ, R30.H1_H1 ;  /* 0x3000001eff157230 */ /* 0x002fc60000004100 */
[----:B------:R1:W-:Y:S01]  /*15cc0*/  STS [R4.X4+0x278], R25 ;  /* 0x0002781904007388 */ /* 0x0003e20000004800 */
[----:B0-----:R-:W-:-:S03]  /*15cd0*/  HADD2.F32 R13, -RZ, R30.H0_H0 ;  /* 0x2000001eff0d7230 */ /* 0x001fc60000004100 */
[----:B------:R0:W-:Y:S01]  /*15ce0*/  STS [R4.X4+0x2f8], R7 ;  /* 0x0002f80704007388 */ /* 0x0001e20000004800 */
[----:B--2---:R-:W-:-:S03]  /*15cf0*/  HADD2.F32 R19, -RZ, R36.H0_H0 ;  /* 0x20000024ff137230 */ /* 0x004fc60000004100 */
[----:B------:R2:W-:Y:S01]  /*15d00*/  STS [R4.X4+0x280], R17 ;  /* 0x0002801104007388 */ /* 0x0005e20000004800 */
[----:B-1----:R-:W-:Y:S01]  /*15d10*/  IADD3 R25, R32, UR4, RZ ;  /* 0x0000000420197c10 */ /* 0x002fe2000fffe0ff */
[--C-:B0-----:R-:W-:Y:S01]  /*15d20*/  HADD2.F32 R7, -RZ, R31.reuse.H0_H0 ;  /* 0x2000001fff077230 */ /* 0x101fe20000004100 */
[----:B--2---:R-:W-:Y:S01]  /*15d30*/  IADD3 R17, R34, UR4, RZ ;  /* 0x0000000422117c10 */ /* 0x004fe2000fffe0ff */
        /* <DEDUP_REMOVED lines=9> */
[----:B-----5:R-:W-:Y:S01]  /*15dd0*/  IADD3 R39, R39, UR4, RZ ;  /* 0x0000000427277c10 */ /* 0x020fe2000fffe0ff */
        /* <DEDUP_REMOVED lines=34> */
.L_x_11223:
        /* <DEDUP_REMOVED lines=29> */
[----:B-1----:R-:W-:Y:S01]  /*161d0*/  IADD3 R21, R15, UR4, RZ ;  /* 0x000000040f157c10 */ /* 0x002fe2000fffe0ff */
[--C-:B------:R-:W-:Y:S02]  /*161e0*/  HADD2.F32 R19, -RZ, R11.reuse.H0_H0 ;  /* 0x2000000bff137230 */ /* 0x100fe40000004100 */
[--C-:B------:R-:W-:Y:S01]  /*161f0*/  HADD2.F32 R9, -RZ, R10.reuse.H0_H0 ;  /* 0x2000000aff097230 */ /* 0x100fe20000004100 */
[----:B--2---:R-:W-:Y:S01]  /*16200*/  IADD3 R17, R14, UR4, RZ ;  /* 0x000000040e117c10 */ /* 0x004fe2000fffe0ff */
        /* <DEDUP_REMOVED lines=15> */
.L_x_11225:
[----:B------:R-:W-:-:S13]  /*16300*/  ISETP.NE.OR P0, PT, R5, RZ, P0 ;  /* 0x000000ff0500720c */ /* 0x000fda0000705670 */
[----:B------:R-:W-:Y:S05]  /*16310*/  @!P0 BRA `(.L_x_11221) ;  /* 0x0000019000008947 */ /* 0x000fea0003800000 */
.L_x_11222:
        /* <DEDUP_REMOVED lines=25> */
.L_x_11221:
[----:B------:R-:W-:-:S13]  /*164b0*/  ISETP.NE.AND P0, PT, R0, RZ, PT ;  /* 0x000000ff0000720c */ /* 0x000fda0003f05270 */
[----:B------:R-:W-:Y:S05]  /*164c0*/  @!P0 BRA `(.L_x_11220) ;  /* 0x0000014000008947 */ /* 0x000fea0003800000 */
[----:B------:R-:W0:Y:S01]  /*164d0*/  S2R R9, SR_CTAID.X ;  /* 0x0000000000097919 */ /* 0x000e220000002500 */
[----:B------:R-:W-:Y:S02]  /*164e0*/  IADD3 R7, R1, 0xc8, RZ ;  /* 0x000000c801077810 */ /* 0x000fe40007ffe0ff */
[----:B------:R-:W-:-:S03]  /*164f0*/  LEA R5, R4, 0x260, 0x2 ;  /* 0x0000026004057811 */ /* 0x000fc600078e10ff */
[C-C-:B------:R-:W-:Y:S01]  /*16500*/  IMAD R6, R4.reuse, 0x2, R7.reuse ;  /* 0x0000000204067824 */ /* 0x140fe200078e0207 */
[----:B------:R-:W-:Y:S01]  /*16510*/  IADD3 R5, R5, 0x80, RZ ;  /* 0x0000008005057810 */ /* 0x000fe20007ffe0ff */
[----:B------:R-:W-:-:S03]  /*16520*/  IMAD R4, R4, 0x4, R7 ;  /* 0x0000000404047824 */ /* 0x000fc600078e0207 */
[----:B------:R-:W-:Y:S02]  /*16530*/  IADD3 R8, R6, 0x88, RZ ;  /* 0x0000008806087810 */ /* 0x000fe40007ffe0ff */
[----:B------:R-:W-:-:S05]  /*16540*/  IADD3 R7, R4, 0x8, RZ ;  /* 0x0000000804077810 */ /* 0x000fca0007ffe0ff */
.L_x_11226:
[----:B------:R1:W2:Y:S04]  /*16550*/  LDL R4, [R7] ;  /* 0x0000000007047983 */ /* 0x0002a80000100800 */
[----:B------:R3:W4:Y:S01]  /*16560*/  LDL.U16 R6, [R8] ;  /* 0x0000000008067983 */ /* 0x0007220000100400 */
[----:B------:R-:W-:Y:S02]  /*16570*/  IADD3 R0, R0, -0x1, RZ ;  /* 0xffffffff00007810 */ /* 0x000fe40007ffe0ff */
[----:B-1----:R-:W-:Y:S02]  /*16580*/  IADD3 R7, R7, 0x4, RZ ;  /* 0x0000000407077810 */ /* 0x002fe40007ffe0ff */
[----:B------:R-:W-:-:S02]  /*16590*/  ISETP.NE.AND P0, PT, R0, RZ, PT ;  /* 0x000000ff0000720c */ /* 0x000fc40003f05270 */
[----:B---3--:R-:W-:Y:S01]  /*165a0*/  IADD3 R8, R8, 0x2, RZ ;  /* 0x0000000208087810 */ /* 0x008fe20007ffe0ff */
[----:B0-2---:R-:W-:Y:S01]  /*165b0*/  IMAD R4, R9, c[0x0][0x180], R4 ;  /* 0x0000600009047a24 */ /* 0x005fe200078e0204 */
[----:B----4-:R-:W-:-:S04]  /*165c0*/  HADD2.F32 R6, -RZ, R6.H0_H0 ;  /* 0x20000006ff067230 */ /* 0x010fc80000004100 */
[----:B------:R-:W-:Y:S04]  /*165d0*/  STS [R5+-0x80], R4 ;  /* 0xffff800405007388 */ /* 0x000fe80000000800 */
[----:B------:R0:W-:Y:S02]  /*165e0*/  STS [R5], R6 ;  /* 0x0000000605007388 */ /* 0x0001e40000000800 */
[----:B0-----:R-:W-:Y:S01]  /*165f0*/  IADD3 R5, R5, 0x4, RZ ;  /* 0x0000000405057810 */ /* 0x001fe20007ffe0ff */
[----:B------:R-:W-:Y:S05]  /*16600*/  @P0 BRA `(.L_x_11226) ;  /* 0xffffff4000000947 */ /* 0x000fea000383ffff */
.L_x_11220:
[----:B0-----:R-:W-:Y:S02]  /*16610*/  IMAD.MOV.U32 R4, RZ, RZ, R3 ;  /* 0x000000ffff047224 */ /* 0x001fe400078e0003 */
[----:B------:R-:W-:-:S05]  /*16620*/  IMAD.MOV.U32 R5, RZ, RZ, R2 ;  /* 0x000000ffff057224 */ /* 0x000fca00078e0002 */
[----:B------:R0:W-:Y:S02]  /*16630*/  STS.64 [0x360], R4 ;  /* 0x00036004ff007388 */ /* 0x0001e40000000a00 */
.L_x_11219:
[----:B------:R-:W-:Y:S05]  /*16640*/  BSYNC B0 ;  /* 0x0000000000007941 */ /* 0x000fea0003800000 */
.L_x_11218:
[----:B0-----:R-:W0:Y:S04]  /*16650*/  S2R R5, SR_TID.X ;  /* 0x0000000000057919 */ /* 0x001e280000002100 */
[----:B------:R-:W-:Y:S01]  /*16660*/  BAR.SYNC.DEFER_BLOCKING 0x0 ;  /* 0x0000000000007b1d */ /* 0x000fe20000010000 */
[----:B0-----:R-:W-:-:S13]  /*16670*/  ISETP.GT.AND P0, PT, R5, 0x41, PT ;  /* 0x000000410500780c */ /* 0x001fda0003f04270 */
[----:B------:R-:W-:Y:S05]  /*16680*/  @P0 EXIT ;  /* 0x000000000000094d */ /* 0x000fea0003800000 */
[C---:B------:R-:W-:Y:S01]  /*16690*/  IMNMX R0, R5.reuse, 0x2, !PT ;  /* 0x0000000205007817 */ /* 0x040fe20007800200 */
[----:B------:R-:W0:Y:S01]  /*166a0*/  S2R R3, SR_CTAID.Y ;  /* 0x0000000000037919 */ /* 0x000e220000002600 */
        /* <DEDUP_REMOVED lines=12> */
.L_x_11229:
        /* <DEDUP_REMOVED lines=9> */
.L_x_11228:
[----:B------:R-:W-:Y:S05]  /*16800*/  BSYNC B0 ;  /* 0x0000000000007941 */ /* 0x000fea0003800000 */
.L_x_11227:
        /* <DEDUP_REMOVED lines=12> */
.L_x_11232:
        /* <DEDUP_REMOVED lines=69> */
.L_x_11231:
[----:B------:R-:W-:Y:S05]  /*16d20*/  BSYNC B0 ;  /* 0x0000000000007941 */ /* 0x000fea0003800000 */
.L_x_11230:
        /* <DEDUP_REMOVED lines=40> */
.L_x_11234:
[----:B------:R-:W-:Y:S05]  /*16fb0*/  BSYNC B0 ;  /* 0x0000000000007941 */ /* 0x000fea0003800000 */
.L_x_11233:
        /* <DEDUP_REMOVED lines=18> */
.L_x_11235:
        /* <DEDUP_REMOVED lines=10> */
.L_x_74475:


//--------------------- .text._ZN17fastertransformer17batch_topk_kernelI6__halfLi16ELi32EEEvPKiPKT_PiPfS8_PKbS3_NS_14BeamHypothesesEiiifS4_ --------------------------
	.section	.text._ZN17fastertransformer17batch_topk_kernelI6__halfLi16ELi32EEEvPKiPKT_PiPfS8_PKbS3_NS_14BeamHypothesesEiiifS4_,"ax",@progbits
	.sectioninfo	@"SHI_REGISTERS=64"
	.align	128
        .global         _ZN17fastertransformer17batch_topk_kernelI6__halfLi16ELi32EEEvPKiPKT_PiPfS8_PKbS3_NS_14BeamHypothesesEiiifS4_
        .type           _ZN17fastertransformer17batch_topk_kernelI6__halfLi16ELi32EEEvPKiPKT_PiPfS8_PKbS3_NS_14BeamHypothesesEiiifS4_,@function
        .size           _ZN17fastertransformer17batch_topk_kernelI6__halfLi16ELi32EEEvPKiPKT_PiPfS8_PKbS3_NS_14BeamHypothesesEiiifS4_,(.L_x_74476 - _ZN17fastertransformer17batch_topk_kernelI6__halfLi16ELi32EEEvPKiPKT_PiPfS8_PKbS3_NS_14BeamHypothesesEiiifS4_)
        .other          _ZN17fastertransformer17batch_topk_kernelI6__halfLi16ELi32EEEvPKiPKT_PiPfS8_PKbS3_NS_14BeamHypothesesEiiifS4_,@"STO_CUDA_ENTRY STV_DEFAULT"
_ZN17fastertransformer17batch_topk_kernelI6__halfLi16ELi32EEEvPKiPKT_PiPfS8_PKbS3_NS_14BeamHypothesesEiiifS4_:
.text._ZN17fastertransformer17batch_topk_kernelI6__halfLi16ELi32EEEvPKiPKT_PiPfS8_PKbS3_NS_14BeamHypothesesEiiifS4_:
        /* <DEDUP_REMOVED lines=31> */
.L_x_11237:
[----:B------:R-:W-:-:S04]  /*01f0*/  LEA R2, P0, R5, c[0x0][0x1c0], 0x2 ;  /* 0x0000700005027a11 */ /* 0x000fc800078010ff */
[----:B------:R-:W-:Y:S01]  /*0200*/  LEA.HI.X R3, R5, c[0x0][0x1c4], R6, 0x2, P0 ;  /* 0x0000710005037a11 */ /* 0x000fe200000f1406 */
[----:B------:R-:W-:-:S05]  /*0210*/  IMAD.MOV.U32 R5, RZ, RZ, 0x7f7fffff ;  /* 0x7f7fffffff057424 */ /* 0x000fca00078e00ff */
[----:B------:R0:W-:Y:S03]  /*0220*/  STG.E [R2.64], R5 ;  /* 0x0000000502007986 */ /* 0x0001e6000c101904 */
.L_x_11238:
[----:B------:R-:W-:Y:S05]  /*0230*/  BSYNC B0 ;  /* 0x0000000000007941 */ /* 0x000fea0003800000 */
.L_x_11236:
        /* <DEDUP_REMOVED lines=44> */
[----:B------:R0:W3:Y:S01]  /*0500*/  LDG.E R8, [R8.64] ;  /* 0x0000000408087981 */ /* 0x0000e2000c1e1900 */
[----:B------:R-:W-:Y:S02]  /*0510*/  IMAD.MOV.U32 R43, RZ, RZ, -0x1 ;  /* 0xffffffffff2b7424 */ /* 0x000fe400078e00ff */
[----:B------:R-:W-:Y:S02]  /*0520*/  IMAD.MOV.U32 R42, RZ, RZ, -0x1 ;  /* 0xffffffffff2a7424 */ /* 0x000fe400078e00ff */
[----:B------:R-:W-:Y:S02]  /*0530*/  IMAD.MOV.U32 R24, RZ, RZ, -0x1 ;  /* 0xffffffffff187424 */ /* 0x000fe400078e00ff */
[----:B------:R-:W-:Y:S02]  /*0540*/  IMAD.MOV.U32 R31, RZ, RZ, -0x1 ;  /* 0xffffffffff1f7424 */ /* 0x000fe400078e00ff */
[----:B------:R-:W-:Y:S02]  /*0550*/  IMAD.MOV.U32 R30, RZ, RZ, -0x1 ;  /* 0xffffffffff1e7424 */ /* 0x000fe400078e00ff */
[----:B0-----:R-:W-:-:S02]  /*0560*/  IMAD.MOV.U32 R9, RZ, RZ, R7 ;  /* 0x000000ffff097224 */ /* 0x001fc400078e0007 */
        /* <DEDUP_REMOVED lines=18> */
[----:B0-----:R-:W0:Y:S02]  /*0690*/  MUFU.LG2 R2, R2 ;  /* 0x0000000200027308 */ /* 0x001e240000000c00 */
[----:B0-----:R-:W-:Y:S02]  /*06a0*/  FMUL.FTZ R6, R2, c[0x0][0x22c] ;  /* 0x00008b0002067a20 */ /* 0x001fe40000410000 */
[----:B------:R-:W-:-:S04]  /*06b0*/  IMAD.MOV.U32 R2, RZ, RZ, -0x1 ;  /* 0xffffffffff027424 */ /* 0x000fc800078e00ff */
[----:B------:R-:W0:Y:S02]  /*06c0*/  MUFU.EX2 R6, R6 ;  /* 0x0000000600067308 */ /* 0x000e240000000800 */
[----:B0-----:R-:W-:-:S05]  /*06d0*/  F2FP.PACK_AB R10, RZ, R6 ;  /* 0x00000006ff0a723e */ /* 0x001fca00000000ff */
[----:B------:R-:W-:-:S04]  /*06e0*/  HADD2.F32 R10, -RZ, R10.H0_H0 ;  /* 0x2000000aff0a7230 */ /* 0x000fc80000004100 */
[----:B------:R0:W1:Y:S03]  /*06f0*/  MUFU.RCP R8, R10 ;  /* 0x0000000a00087308 */ /* 0x0000660000001000 */
.L_x_11292:
[----:B------:R2:W5:Y:S01]  /*0700*/  LDG.E.U16.CONSTANT R11, [R4.64] ;  /* 0x00000004040b7981 */ /* 0x000562000c1e9500 */
[----:B------:R-:W-:Y:S02]  /*0710*/  IABS R14, c[0x0][0x224] ;  /* 0x00008900000e7a13 */ /* 0x000fe40000000000 */
[----:B------:R-:W-:Y:S02]  /*0720*/  IABS R15, R9 ;  /* 0x00000009000f7213 */ /* 0x000fe40000000000 */
[----:B------:R-:W3:Y:S01]  /*0730*/  I2F.RP R12, R14 ;  /* 0x0000000e000c7306 */ /* 0x000ee20000209400 */
[----:B------:R-:W-:-:S07]  /*0740*/  ISETP.GE.AND P2, PT, R9, RZ, PT ;  /* 0x000000ff0900720c */ /* 0x000fce0003f46270 */
[----:B---3--:R-:W3:Y:S02]  /*0750*/  MUFU.RCP R12, R12 ;  /* 0x0000000c000c7308 */ /* 0x008ee40000001000 */
[----:B---3--:R-:W-:-:S06]  /*0760*/  IADD3 R6, R12, 0xffffffe, RZ ;  /* 0x0ffffffe0c067810 */ /* 0x008fcc0007ffe0ff */
[----:B------:R3:W4:Y:S02]  /*0770*/  F2I.FTZ.U32.TRUNC.NTZ R7, R6 ;  /* 0x0000000600077305 */ /* 0x000724000021f000 */
[----:B---3--:R-:W-:Y:S02]  /*0780*/  IMAD.MOV.U32 R6, RZ, RZ, RZ ;  /* 0x000000ffff067224 */ /* 0x008fe400078e00ff */
[----:B----4-:R-:W-:-:S04]  /*0790*/  IMAD.MOV R13, RZ, RZ, -R7 ;  /* 0x000000ffff0d7224 */ /* 0x010fc800078e0a07 */
[----:B------:R-:W-:-:S04]  /*07a0*/  IMAD R13, R13, R14, RZ ;  /* 0x0000000e0d0d7224 */ /* 0x000fc800078e02ff */
[----:B------:R-:W-:-:S04]  /*07b0*/  IMAD.HI.U32 R7, R7, R13, R6 ;  /* 0x0000000d07077227 */ /* 0x000fc800078e0006 */
[----:B------:R-:W-:-:S04]  /*07c0*/  IMAD.MOV.U32 R13, RZ, RZ, R15 ;  /* 0x000000ffff0d7224 */ /* 0x000fc800078e000f */
        /* <DEDUP_REMOVED lines=23> */
.L_x_11242:
        /* <DEDUP_REMOVED lines=9> */
.L_x_11244:
[----:B------:R-:W-:Y:S01]  /*09d0*/  PRMT R6, R12, 0x7610, R6 ;  /* 0x000076100c067816 */ /* 0x000fe20000000006 */
[----:B------:R-:W-:Y:S02]  /*09e0*/  IMAD.MOV.U32 R24, RZ, RZ, R9 ;  /* 0x000000ffff187224 */ /* 0x000fe400078e0009 */
.L_x_11245:
[----:B------:R-:W-:Y:S05]  /*09f0*/  BSYNC B1 ;  /* 0x0000000000017941 */ /* 0x000fea0003800000 */
.L_x_11243:
        /* <DEDUP_REMOVED lines=10> */
.L_x_11247:
[----:B------:R-:W-:Y:S01]  /*0aa0*/  IMAD.MOV.U32 R7, RZ, RZ, R24 ;  /* 0x000000ffff077224 */ /* 0x000fe200078e0018 */
[----:B------:R-:W-:Y:S01]  /*0ab0*/  PRMT R47, R47, 0x5410, R47 ;  /* 0x000054102f2f7816 */ /* 0x000fe2000000002f */
[----:B------:R-:W-:Y:S01]  /*0ac0*/  IMAD.MOV.U32 R24, RZ, RZ, R31 ;  /* 0x000000ffff187224 */ /* 0x000fe200078e001f */
[----:B------:R-:W-:Y:S02]  /*0ad0*/  PRMT R6, R6, 0x5410, R6 ;  /* 0x0000541006067816 */ /* 0x000fe40000000006 */
.L_x_11248:
[----:B------:R-:W-:Y:S05]  /*0ae0*/  BSYNC B1 ;  /* 0x0000000000017941 */ /* 0x000fea0003800000 */
.L_x_11246:
        /* <DEDUP_REMOVED lines=11> */
.L_x_11250:
[----:B------:R-:W-:Y:S01]  /*0ba0*/  PRMT R47, R46, 0x7632, R47 ;  /* 0x000076322e2f7816 */ /* 0x000fe2000000002f */
[----:B------:R-:W-:Y:S01]  /*0bb0*/  IMAD.MOV.U32 R12, RZ, RZ, R7 ;  /* 0x000000ffff0c7224 */ /* 0x000fe200078e0007 */
[----:B------:R-:W-:Y:S01]  /*0bc0*/  PRMT R11, R11, 0x7610, R6 ;  /* 0x000076100b0b7816 */ /* 0x000fe20000000006 */
[----:B------:R-:W-:Y:S02]  /*0bd0*/  IMAD.MOV.U32 R31, RZ, RZ, R30 ;  /* 0x000000ffff1f7224 */ /* 0x000fe400078e001e */
.L_x_11251:
[----:B------:R-:W-:Y:S05]  /*0be0*/  BSYNC B1 ;  /* 0x0000000000017941 */ /* 0x000fea0003800000 */
.L_x_11249:
        /* <DEDUP_REMOVED lines=11> */
.L_x_11253:
[----:B------:R-:W-:Y:S01]  /*0ca0*/  PRMT R46, R46, 0x5410, R46 ;  /* 0x000054102e2e7816 */ /* 0x000fe2000000002e */
[----:B------:R-:W-:Y:S01]  /*0cb0*/  IMAD.MOV.U32 R7, RZ, RZ, R12 ;  /* 0x000000ffff077224 */ /* 0x000fe200078e000c */
[----:B------:R-:W-:Y:S01]  /*0cc0*/  PRMT R6, R11, 0x7632, R6 ;  /* 0x000076320b067816 */ /* 0x000fe20000000006 */
[----:B------:R-:W-:Y:S02]  /*0cd0*/  IMAD.MOV.U32 R30, RZ, RZ, R29 ;  /* 0x000000ffff1e7224 */ /* 0x000fe400078e001d */
.L_x_11254:
[----:B------:R-:W-:Y:S05]  /*0ce0*/  BSYNC B1 ;  /* 0x0000000000017941 */ /* 0x000fea0003800000 */
.L_x_11252:
        /* <DEDUP_REMOVED lines=11> */
.L_x_11256:
[----:B------:R-:W-:Y:S01]  /*0da0*/  PRMT R46, R45, 0x7632, R46 ;  /* 0x000076322d2e7816 */ /* 0x000fe2000000002e */
[----:B------:R-:W-:Y:S01]  /*0db0*/  IMAD.MOV.U32 R12, RZ, RZ, R7 ;  /* 0x000000ffff0c7224 */ /* 0x000fe200078e0007 */
[----:B------:R-:W-:Y:S01]  /*0dc0*/  PRMT R11, R6, 0x7610, R11 ;  /* 0x00007610060b7816 */ /* 0x000fe2000000000b */
[----:B------:R-:W-:Y:S02]  /*0dd0*/  IMAD.MOV.U32 R29, RZ, RZ, R28 ;  /* 0x000000ffff1d7224 */ /* 0x000fe400078e001c */
.L_x_11257:
[----:B------:R-:W-:Y:S05]  /*0de0*/  BSYNC B1 ;  /* 0x0000000000017941 */ /* 0x000fea0003800000 */
.L_x_11255:
        /* <DEDUP_REMOVED lines=11> */
.L_x_11259:
[----:B------:R-:W-:Y:S01]  /*0ea0*/  PRMT R45, R45, 0x5410, R45 ;  /* 0x000054102d2d7816 */ /* 0x000fe2000000002d */
[----:B------:R-:W-:Y:S01]  /*0eb0*/  IMAD.MOV.U32 R7, RZ, RZ, R12 ;  /* 0x000000ffff077224 */ /* 0x000fe200078e000c */
[----:B------:R-:W-:Y:S01]  /*0ec0*/  PRMT R6, R6, 0x5410, R11 ;  /* 0x0000541006067816 */ /* 0x000fe2000000000b */
[----:B------:R-:W-:Y:S02]  /*0ed0*/  IMAD.MOV.U32 R28, RZ, RZ, R35 ;  /* 0x000000ffff1c7224 */ /* 0x000fe400078e0023 */
.L_x_11260:
[----:B------:R-:W-:Y:S05]  /*0ee0*/  BSYNC B1 ;  /* 0x0000000000017941 */ /* 0x000fea0003800000 */
.L_x_11258:
        /* <DEDUP_REMOVED lines=11> */
.L_x_11262:
[----:B------:R-:W-:Y:S01]  /*0fa0*/  PRMT R45, R44, 0x7632, R45 ;  /* 0x000076322c2d7816 */ /* 0x000fe2000000002d */
[----:B------:R-:W-:Y:S01]  /*0fb0*/  IMAD.MOV.U32 R12, RZ, RZ, R7 ;  /* 0x000000ffff0c7224 */ /* 0x000fe200078e0007 */
[----:B------:R-:W-:Y:S01]  /*0fc0*/  PRMT R11, R11, 0x7610, R6 ;  /* 0x000076100b0b7816 */ /* 0x000fe20000000006 */
[----:B------:R-:W-:Y:S02]  /*0fd0*/  IMAD.MOV.U32 R35, RZ, RZ, R34 ;  /* 0x000000ffff237224 */ /* 0x000fe400078e0022 */
.L_x_11263:
[----:B------:R-:W-:Y:S05]  /*0fe0*/  BSYNC B1 ;  /* 0x0000000000017941 */ /* 0x000fea0003800000 */
.L_x_11261:
        /* <DEDUP_REMOVED lines=11> */
.L_x_11265:
[----:B------:R-:W-:Y:S01]  /*10a0*/  PRMT R44, R44, 0x5410, R44 ;  /* 0x000054102c2c7816 */ /* 0x000fe2000000002c */
[----:B------:R-:W-:Y:S01]  /*10b0*/  IMAD.MOV.U32 R7, RZ, RZ, R12 ;  /* 0x000000ffff077224 */ /* 0x000fe200078e000c */
[----:B------:R-:W-:Y:S01]  /*10c0*/  PRMT R6, R6, 0x7610, R11 ;  /* 0x0000761006067816 */ /* 0x000fe2000000000b */
[----:B------:R-:W-:Y:S02]  /*10d0*/  IMAD.MOV.U32 R34, RZ, RZ, R33 ;  /* 0x000000ffff227224 */ /* 0x000fe400078e0021 */
.L_x_11266:
[----:B------:R-:W-:Y:S05]  /*10e0*/  BSYNC B1 ;  /* 0x0000000000017941 */ /* 0x000fea0003800000 */
.L_x_11264:
        /* <DEDUP_REMOVED lines=11> */
.L_x_11268:
[----:B------:R-:W-:Y:S01]  /*11a0*/  PRMT R44, R48, 0x7632, R44 ;  /* 0x00007632302c7816 */ /* 0x000fe2000000002c */
[----:B------:R-:W-:Y:S01]  /*11b0*/  IMAD.MOV.U32 R12, RZ, RZ, R7 ;  /* 0x000000ffff0c7224 */ /* 0x000fe200078e0007 */
[----:B------:R-:W-:Y:S01]  /*11c0*/  PRMT R11, R11, 0x7610, R6 ;  /* 0x000076100b0b7816 */ /* 0x000fe20000000006 */
[----:B------:R-:W-:Y:S02]  /*11d0*/  IMAD.MOV.U32 R33, RZ, RZ, R32 ;  /* 0x000000ffff217224 */ /* 0x000fe400078e0020 */
.L_x_11269:
[----:B------:R-:W-:Y:S05]  /*11e0*/  BSYNC B1 ;  /* 0x0000000000017941 */ /* 0x000fea0003800000 */
.L_x_11267:
        /* <DEDUP_REMOVED lines=11> */
.L_x_11271:
[----:B------:R-:W-:Y:S01]  /*12a0*/  PRMT R48, R48, 0x5410, R48 ;  /* 0x0000541030307816 */ /* 0x000fe20000000030 */
[----:B------:R-:W-:Y:S01]  /*12b0*/  IMAD.MOV.U32 R7, RZ, RZ, R12 ;  /* 0x000000ffff077224 */ /* 0x000fe200078e000c */
[----:B------:R-:W-:Y:S01]  /*12c0*/  PRMT R6, R6, 0x7610, R11 ;  /* 0x0000761006067816 */ /* 0x000fe2000000000b */
[----:B------:R-:W-:Y:S02]  /*12d0*/  IMAD.MOV.U32 R32, RZ, RZ, R39 ;  /* 0x000000ffff207224 */ /* 0x000fe400078e0027 */
.L_x_11272:
[----:B------:R-:W-:Y:S05]  /*12e0*/  BSYNC B1 ;  /* 0x0000000000017941 */ /* 0x000fea0003800000 */
.L_x_11270:
        /* <DEDUP_REMOVED lines=11> */
.L_x_11274:
[----:B------:R-:W-:Y:S01]  /*13a0*/  PRMT R48, R50, 0x7632, R48 ;  /* 0x0000763232307816 */ /* 0x000fe20000000030 */
[----:B------:R-:W-:Y:S01]  /*13b0*/  IMAD.MOV.U32 R12, RZ, RZ, R7 ;  /* 0x000000ffff0c7224 */ /* 0x000fe200078e0007 */
[----:B------:R-:W-:Y:S01]  /*13c0*/  PRMT R11, R11, 0x7610, R6 ;  /* 0x000076100b0b7816 */ /* 0x000fe20000000006 */
[----:B------:R-:W-:Y:S02]  /*13d0*/  IMAD.MOV.U32 R39, RZ, RZ, R38 ;  /* 0x000000ffff277224 */ /* 0x000fe400078e0026 */
.L_x_11275:
[----:B------:R-:W-:Y:S05]  /*13e0*/  BSYNC B1 ;  /* 0x0000000000017941 */ /* 0x000fea0003800000 */
.L_x_11273:
        /* <DEDUP_REMOVED lines=11> */
.L_x_11277:
[----:B------:R-:W-:Y:S01]  /*14a0*/  PRMT R50, R50, 0x5410, R50 ;  /* 0x0000541032327816 */ /* 0x000fe20000000032 */
[----:B------:R-:W-:Y:S01]  /*14b0*/  IMAD.MOV.U32 R7, RZ, RZ, R12 ;  /* 0x000000ffff077224 */ /* 0x000fe200078e000c */
[----:B------:R-:W-:Y:S01]  /*14c0*/  PRMT R6, R11, 0x7632, R6 ;  /* 0x000076320b067816 */ /* 0x000fe20000000006 */
[----:B------:R-:W-:Y:S02]  /*14d0*/  IMAD.MOV.U32 R38, RZ, RZ, R37 ;  /* 0x000000ffff267224 */ /* 0x000fe400078e0025 */
.L_x_11278:
[----:B------:R-:W-:Y:S05]  /*14e0*/  BSYNC B1 ;  /* 0x0000000000017941 */ /* 0x000fea0003800000 */
.L_x_11276:
        /* <DEDUP_REMOVED lines=11> */
.L_x_11280:
[----:B------:R-:W-:Y:S01]  /*15a0*/  PRMT R50, R51, 0x7632, R50 ;  /* 0x0000763233327816 */ /* 0x000fe20000000032 */
[----:B------:R-:W-:Y:S01]  /*15b0*/  IMAD.MOV.U32 R12, RZ, RZ, R7 ;  /* 0x000000ffff0c7224 */ /* 0x000fe200078e0007 */
[----:B------:R-:W-:Y:S01]  /*15c0*/  PRMT R11, R6, 0x7610, R11 ;  /* 0x00007610060b7816 */ /* 0x000fe2000000000b */
[----:B------:R-:W-:Y:S02]  /*15d0*/  IMAD.MOV.U32 R37, RZ, RZ, R36 ;  /* 0x000000ffff257224 */ /* 0x000fe400078e0024 */
.L_x_11281:
[----:B------:R-:W-:Y:S05]  /*15e0*/  BSYNC B1 ;  /* 0x0000000000017941 */ /* 0x000fea0003800000 */
.L_x_11279:
        /* <DEDUP_REMOVED lines=11> */
.L_x_11283:
[----:B------:R-:W-:Y:S01]  /*16a0*/  PRMT R51, R51, 0x5410, R51 ;  /* 0x0000541033337816 */ /* 0x000fe20000000033 */
[----:B------:R-:W-:Y:S01]  /*16b0*/  IMAD.MOV.U32 R7, RZ, RZ, R12 ;  /* 0x000000ffff077224 */ /* 0x000fe200078e000c */
[----:B------:R-:W-:Y:S01]  /*16c0*/  PRMT R6, R11, 0x7610, R6 ;  /* 0x000076100b067816 */ /* 0x000fe20000000006 */
[----:B------:R-:W-:Y:S02]  /*16d0*/  IMAD.MOV.U32 R36, RZ, RZ, R43 ;  /* 0x000000ffff247224 */ /* 0x000fe400078e002b */
.L_x_11284:
[----:B------:R-:W-:Y:S05]  /*16e0*/  BSYNC B1 ;  /* 0x0000000000017941 */ /* 0x000fea0003800000 */
.L_x_11282:
        /* <DEDUP_REMOVED lines=11> */
.L_x_11286:
[----:B------:R-:W-:Y:S01]  /*17a0*/  PRMT R51, R25, 0x7632, R51 ;  /* 0x0000763219337816 */ /* 0x000fe20000000033 */
[----:B------:R-:W-:Y:S01]  /*17b0*/  IMAD.MOV.U32 R13, RZ, RZ, R7 ;  /* 0x000000ffff0d7224 */ /* 0x000fe200078e0007 */
[----:B------:R-:W-:Y:S01]  /*17c0*/  PRMT R11, R6, 0x7610, R11 ;  /* 0x00007610060b7816 */ /* 0x000fe2000000000b */
[----:B------:R-:W-:Y:S02]  /*17d0*/  IMAD.MOV.U32 R43, RZ, RZ, R42 ;  /* 0x000000ffff2b7224 */ /* 0x000fe400078e002a */
.L_x_11287:
[----:B------:R-:W-:Y:S05]  /*17e0*/  BSYNC B1 ;  /* 0x0000000000017941 */ /* 0x000fea0003800000 */
.L_x_11285:
        /* <DEDUP_REMOVED lines=9> */
.L_x_11289:
[----:B------:R-:W-:Y:S01]  /*1880*/  IMAD.MOV.U32 R42, RZ, RZ, R2 ;  /* 0x000000ffff2a7224 */ /* 0x000fe200078e0002 */
[----:B------:R-:W-:Y:S01]  /*1890*/  PRMT R25, R11, 0x5410, R25 ;  /* 0x000054100b197816 */ /* 0x000fe20000000019 */
[----:B------:R-:W-:Y:S02]  /*18a0*/  IMAD.MOV.U32 R2, RZ, RZ, R13 ;  /* 0x000000ffff027224 */ /* 0x000fe400078e000d */
.L_x_11290:
[----:B------:R-:W-:Y:S05]  /*18b0*/  BSYNC B1 ;  /* 0x0000000000017941 */ /* 0x000fea0003800000 */
.L_x_11288:
[----:B------:R-:W-:Y:S02]  /*18c0*/  IADD3 R9, R9, 0x20, RZ ;  /* 0x0000002009097810 */ /* 0x000fe40007ffe0ff */
[----:B------:R-:W-:Y:S02]  /*18d0*/  IADD3 R4, P1, R4, 0x40, RZ ;  /* 0x0000004004047810 */ /* 0x000fe40007f3e0ff */
[----:B------:R-:W-:-:S03]  /*18e0*/  ISETP.GE.AND P0, PT, R9, c[0x0][0x220], PT ;  /* 0x0000880009007a0c */ /* 0x000fc60003f06270 */
[----:B------:R-:W-:-:S10]  /*18f0*/  IMAD.X R5, RZ, RZ, R5, P1 ;  /* 0x000000ffff057224 */ /* 0x000fd400008e0605 */
[----:B------:R-:W-:Y:S01]  /*1900*/  @P0 CALL.REL.NOINC `(.L_x_11291) ;  /* 0x0000001000000944 */ /* 0x000fe20003c00000 */
[----:B------:R-:W-:Y:S05]  /*1910*/  BRA `(.L_x_11292) ;  /* 0xffffede000007947 */ /* 0x000fea000383ffff */
.L_x_11291:
[----:B------:R-:W-:Y:S05]  /*1920*/  BRA `(.L_x_11240) ;  /* 0x000012a000007947 */ /* 0x000fea0003800000 */
.L_x_11241:
        /* <DEDUP_REMOVED lines=12> */
[----:B------:R-:W-:-:S02]  /*19f0*/  IMAD.MOV.U32 R2, RZ, RZ, -0x1 ;  /* 0xffffffffff027424 */ /* 0x000fc400078e00ff */
        /* <DEDUP_REMOVED lines=9> */
[----:B------:R-:W-:Y:S01]  /*1a90*/  IMAD.MOV.U32 R36, RZ, RZ, -0x1 ;  /* 0xffffffffff247424 */ /* 0x000fe200078e00ff */
[----:B0-----:R-:W-:-:S04]  /*1aa0*/  IADD3 R8, R6, 0xffffffe, RZ ;  /* 0x0ffffffe06087810 */ /* 0x001fc80007ffe0ff */
[----:B------:R0:W1:Y:S02]  /*1ab0*/  F2I.FTZ.U32.TRUNC.NTZ R9, R8 ;  /* 0x0000000800097305 */ /* 0x000064000021f000 */
[----:B0-----:R-:W-:Y:S02]  /*1ac0*/  IMAD.MOV.U32 R8, RZ, RZ, RZ ;  /* 0x000000ffff087224 */ /* 0x001fe400078e00ff */
[----:B-1----:R-:W-:-:S04]  /*1ad0*/  IMAD.MOV R10, RZ, RZ, -R9 ;  /* 0x000000ffff0a7224 */ /* 0x002fc800078e0a09 */
[----:B------:R-:W-:-:S04]  /*1ae0*/  IMAD R11, R10, R3, RZ ;  /* 0x000000030a0b7224 */ /* 0x000fc800078e02ff */
[----:B------:R-:W-:-:S04]  /*1af0*/  IMAD.HI.U32 R6, R9, R11, R8 ;  /* 0x0000000b09067227 */ /* 0x000fc800078e0008 */
.L_x_11341:
        /* <DEDUP_REMOVED lines=24> */
.L_x_11294:
[----:B------:R-:W-:Y:S01]  /*1c80*/  PRMT R8, R11, 0x7610, R8 ;  /* 0x000076100b087816 */ /* 0x000fe20000000008 */
[----:B------:R-:W-:Y:S02]  /*1c90*/  IMAD.MOV.U32 R24, RZ, RZ, R7 ;  /* 0x000000ffff187224 */ /* 0x000fe400078e0007 */
.L_x_11295:
[----:B------:R-:W-:Y:S05]  /*1ca0*/  BSYNC B1 ;  /* 0x0000000000017941 */ /* 0x000fea0003800000 */
.L_x_11293:
        /* <DEDUP_REMOVED lines=10> */
.L_x_11297:
[----:B------:R-:W-:Y:S01]  /*1d50*/  IMAD.MOV.U32 R9, RZ, RZ, R24 ;  /* 0x000000ffff097224 */ /* 0x000fe200078e0018 */
[----:B------:R-:W-:Y:S01]  /*1d60*/  PRMT R47, R47, 0x5410, R47 ;  /* 0x000054102f2f7816 */ /* 0x000fe2000000002f */
[----:B------:R-:W-:Y:S01]  /*1d70*/  IMAD.MOV.U32 R24, RZ, RZ, R31 ;  /* 0x000000ffff187224 */ /* 0x000fe200078e001f */
[----:B------:R-:W-:Y:S02]  /*1d80*/  PRMT R8, R8, 0x5410, R8 ;  /* 0x0000541008087816 */ /* 0x000fe40000000008 */
.L_x_11298:
[----:B------:R-:W-:Y:S05]  /*1d90*/  BSYNC B1 ;  /* 0x0000000000017941 */ /* 0x000fea0003800000 */
.L_x_11296:
        /* <DEDUP_REMOVED lines=11> */
.L_x_11300:
[----:B------:R-:W-:Y:S01]  /*1e50*/  PRMT R47, R46, 0x7632, R47 ;  /* 0x000076322e2f7816 */ /* 0x000fe2000000002f */
[----:B------:R-:W-:Y:S01]  /*1e60*/  IMAD.MOV.U32 R12, RZ, RZ, R9 ;  /* 0x000000ffff0c7224 */ /* 0x000fe200078e0009 */
[----:B------:R-:W-:Y:S01]  /*1e70*/  PRMT R10, R10, 0x7610, R8 ;  /* 0x000076100a0a7816 */ /* 0x000fe20000000008 */
[----:B------:R-:W-:Y:S02]  /*1e80*/  IMAD.MOV.U32 R31, RZ, RZ, R30 ;  /* 0x000000ffff1f7224 */ /* 0x000fe400078e001e */
.L_x_11301:
[----:B------:R-:W-:Y:S05]  /*1e90*/  BSYNC B1 ;  /* 0x0000000000017941 */ /* 0x000fea0003800000 */
.L_x_11299:
        /* <DEDUP_REMOVED lines=11> */
.L_x_11303:
[----:B------:R-:W-:Y:S01]  /*1f50*/  PRMT R46, R46, 0x5410, R46 ;  /* 0x000054102e2e7816 */ /* 0x000fe2000000002e */
[----:B------:R-:W-:Y:S01]  /*1f60*/  IMAD.MOV.U32 R9, RZ, RZ, R12 ;  /* 0x000000ffff097224 */ /* 0x000fe200078e000c */
[----:B------:R-:W-:Y:S01]  /*1f70*/  PRMT R8, R10, 0x7632, R8 ;  /* 0x000076320a087816 */ /* 0x000fe20000000008 */
[----:B------:R-:W-:Y:S02]  /*1f80*/  IMAD.MOV.U32 R30, RZ, RZ, R29 ;  /* 0x000000ffff1e7224 */ /* 0x000fe400078e001d */
.L_x_11304:
[----:B------:R-:W-:Y:S05]  /*1f90*/  BSYNC B1 ;  /* 0x0000000000017941 */ /* 0x000fea0003800000 */
.L_x_11302:
        /* <DEDUP_REMOVED lines=11> */
.L_x_11306:
[----:B------:R-:W-:Y:S01]  /*2050*/  PRMT R46, R45, 0x7632, R46 ;  /* 0x000076322d2e7816 */ /* 0x000fe2000000002e */
[----:B------:R-:W-:Y:S01]  /*2060*/  IMAD.MOV.U32 R12, RZ, RZ, R9 ;  /* 0x000000ffff0c7224 */ /* 0x000fe200078e0009 */
[----:B------:R-:W-:Y:S01]  /*2070*/  PRMT R10, R8, 0x7610, R10 ;  /* 0x00007610080a7816 */ /* 0x000fe2000000000a */
[----:B------:R-:W-:Y:S02]  /*2080*/  IMAD.MOV.U32 R29, RZ, RZ, R28 ;  /* 0x000000ffff1d7224 */ /* 0x000fe400078e001c */
.L_x_11307:
[----:B------:R-:W-:Y:S05]  /*2090*/  BSYNC B1 ;  /* 0x0000000000017941 */ /* 0x000fea0003800000 */
.L_x_11305:
        /* <DEDUP_REMOVED lines=11> */
.L_x_11309:
[----:B------:R-:W-:Y:S01]  /*2150*/  PRMT R45, R45, 0x5410, R45 ;  /* 0x000054102d2d7816 */ /* 0x000fe2000000002d */
[----:B------:R-:W-:Y:S01]  /*2160*/  IMAD.MOV.U32 R9, RZ, RZ, R12 ;  /* 0x000000ffff097224 */ /* 0x000fe200078e000c */
[----:B------:R-:W-:Y:S01]  /*2170*/  PRMT R8, R8, 0x5410, R10 ;  /* 0x0000541008087816 */ /* 0x000fe2000000000a */
[----:B------:R-:W-:Y:S02]  /*2180*/  IMAD.MOV.U32 R28, RZ, RZ, R35 ;  /* 0x000000ffff1c7224 */ /* 0x000fe400078e0023 */
.L_x_11310:
[----:B------:R-:W-:Y:S05]  /*2190*/  BSYNC B1 ;  /* 0x0000000000017941 */ /* 0x000fea0003800000 */
.L_x_11308:
        /* <DEDUP_REMOVED lines=11> */
.L_x_11312:
[----:B------:R-:W-:Y:S01]  /*2250*/  PRMT R45, R44, 0x7632, R45 ;  /* 0x000076322c2d7816 */ /* 0x000fe2000000002d */
[----:B------:R-:W-:Y:S01]  /*2260*/  IMAD.MOV.U32 R12, RZ, RZ, R9 ;  /* 0x000000ffff0c7224 */ /* 0x000fe200078e0009 */
[----:B------:R-:W-:Y:S01]  /*2270*/  PRMT R10, R10, 0x7610, R8 ;  /* 0x000076100a0a7816 */ /* 0x000fe20000000008 */
[----:B------:R-:W-:Y:S02]  /*2280*/  IMAD.MOV.U32 R35, RZ, RZ, R34 ;  /* 0x000000ffff237224 */ /* 0x000fe400078e0022 */
.L_x_11313:
[----:B------:R-:W-:Y:S05]  /*2290*/  BSYNC B1 ;  /* 0x0000000000017941 */ /* 0x000fea0003800000 */
.L_x_11311:
        /* <DEDUP_REMOVED lines=11> */
.L_x_11315:
[----:B------:R-:W-:Y:S01]  /*2350*/  PRMT R44, R44, 0x5410, R44 ;  /* 0x000054102c2c7816 */ /* 0x000fe2000000002c */
[----:B------:R-:W-:Y:S01]  /*2360*/  IMAD.MOV.U32 R9, RZ, RZ, R12 ;  /* 0x000000ffff097224 */ /* 0x000fe200078e000c */
[----:B------:R-:W-:Y:S01]  /*2370*/  PRMT R8, R8, 0x7610, R10 ;  /* 0x0000761008087816 */ /* 0x000fe2000000000a */
[----:B------:R-:W-:Y:S02]  /*2380*/  IMAD.MOV.U32 R34, RZ, RZ, R33 ;  /* 0x000000ffff227224 */ /* 0x000fe400078e0021 */
.L_x_11316:
[----:B------:R-:W-:Y:S05]  /*2390*/  BSYNC B1 ;  /* 0x0000000000017941 */ /* 0x000fea0003800000 */
.L_x_11314:
        /* <DEDUP_REMOVED lines=11> */
.L_x_11318:
[----:B------:R-:W-:Y:S01]  /*2450*/  PRMT R44, R48, 0x7632, R44 ;  /* 0x00007632302c7816 */ /* 0x000fe2000000002c */
[----:B------:R-:W-:Y:S01]  /*2460*/  IMAD.MOV.U32 R12, RZ, RZ, R9 ;  /* 0x000000ffff0c7224 */ /* 0x000fe200078e0009 */
[----:B------:R-:W-:Y:S01]  /*2470*/  PRMT R10, R10, 0x7610, R8 ;  /* 0x000076100a0a7816 */ /* 0x000fe20000000008 */
[----:B------:R-:W-:Y:S02]  /*2480*/  IMAD.MOV.U32 R33, RZ, RZ, R32 ;  /* 0x000000ffff217224 */ /* 0x000fe400078e0020 */
.L_x_11319:
[----:B------:R-:W-:Y:S05]  /*2490*/  BSYNC B1 ;  /* 0x0000000000017941 */ /* 0x000fea0003800000 */
.L_x_11317:
        /* <DEDUP_REMOVED lines=11> */
.L_x_11321:
[----:B------:R-:W-:Y:S01]  /*2550*/  PRMT R48, R48, 0x5410, R48 ;  /* 0x0000541030307816 */ /* 0x000fe20000000030 */
[----:B------:R-:W-:Y:S01]  /*2560*/  IMAD.MOV.U32 R9, RZ, RZ, R12 ;  /* 0x000000ffff097224 */ /* 0x000fe200078e000c */
[----:B------:R-:W-:Y:S01]  /*2570*/  PRMT R8, R8, 0x7610, R10 ;  /* 0x0000761008087816 */ /* 0x000fe2000000000a */
[----:B------:R-:W-:Y:S02]  /*2580*/  IMAD.MOV.U32 R32, RZ, RZ, R39 ;  /* 0x000000ffff207224 */ /* 0x000fe400078e0027 */
.L_x_11322:
[----:B------:R-:W-:Y:S05]  /*2590*/  BSYNC B1 ;  /* 0x0000000000017941 */ /* 0x000fea0003800000 */
.L_x_11320:
        /* <DEDUP_REMOVED lines=11> */
.L_x_11324:
[----:B------:R-:W-:Y:S01]  /*2650*/  PRMT R48, R50, 0x7632, R48 ;  /* 0x0000763232307816 */ /* 0x000fe20000000030 */
[----:B------:R-:W-:Y:S01]  /*2660*/  IMAD.MOV.U32 R12, RZ, RZ, R9 ;  /* 0x000000ffff0c7224 */ /* 0x000fe200078e0009 */
[----:B------:R-:W-:Y:S01]  /*2670*/  PRMT R10, R10, 0x7610, R8 ;  /* 0x000076100a0a7816 */ /* 0x000fe20000000008 */
[----:B------:R-:W-:Y:S02]  /*2680*/  IMAD.MOV.U32 R39, RZ, RZ, R38 ;  /* 0x000000ffff277224 */ /* 0x000fe400078e0026 */
.L_x_11325:
[----:B------:R-:W-:Y:S05]  /*2690*/  BSYNC B1 ;  /* 0x0000000000017941 */ /* 0x000fea0003800000 */
.L_x_11323:
        /* <DEDUP_REMOVED lines=11> */
.L_x_11327:
[----:B------:R-:W-:Y:S01]  /*2750*/  PRMT R50, R50, 0x5410, R50 ;  /* 0x0000541032327816 */ /* 0x000fe20000000032 */
[----:B------:R-:W-:Y:S01]  /*2760*/  IMAD.MOV.U32 R9, RZ, RZ, R12 ;  /* 0x000000ffff097224 */ /* 0x000fe200078e000c */
[----:B------:R-:W-:Y:S01]  /*2770*/  PRMT R8, R10, 0x7632, R8 ;  /* 0x000076320a087816 */ /* 0x000fe20000000008 */
[----:B------:R-:W-:Y:S02]  /*2780*/  IMAD.MOV.U32 R38, RZ, RZ, R37 ;  /* 0x000000ffff267224 */ /* 0x000fe400078e0025 */
.L_x_11328:
[----:B------:R-:W-:Y:S05]  /*2790*/  BSYNC B1 ;  /* 0x0000000000017941 */ /* 0x000fea0003800000 */
.L_x_11326:
        /* <DEDUP_REMOVED lines=11> */
.L_x_11330:
[----:B------:R-:W-:Y:S01]  /*2850*/  PRMT R50, R51, 0x7632, R50 ;  /* 0x0000763233327816 */ /* 0x000fe20000000032 */
[----:B------:R-:W-:Y:S01]  /*2860*/  IMAD.MOV.U32 R12, RZ, RZ, R9 ;  /* 0x000000ffff0c7224 */ /* 0x000fe200078e0009 */
[----:B------:R-:W-:Y:S01]  /*2870*/  PRMT R10, R8, 0x7610, R10 ;  /* 0x00007610080a7816 */ /* 0x000fe2000000000a */
[----:B------:R-:W-:Y:S02]  /*2880*/  IMAD.MOV.U32 R37, RZ, RZ, R36 ;  /* 0x000000ffff257224 */ /* 0x000fe400078e0024 */
.L_x_11331:
[----:B------:R-:W-:Y:S05]  /*2890*/  BSYNC B1 ;  /* 0x0000000000017941 */ /* 0x000fea0003800000 */
.L_x_11329:
        /* <DEDUP_REMOVED lines=11> */
.L_x_11333:
[----:B------:R-:W-:Y:S01]  /*2950*/  PRMT R51, R51, 0x5410, R51 ;  /* 0x0000541033337816 */ /* 0x000fe20000000033 */
[----:B------:R-:W-:Y:S01]  /*2960*/  IMAD.MOV.U32 R9, RZ, RZ, R12 ;  /* 0x000000ffff097224 */ /* 0x000fe200078e000c */
[----:B------:R-:W-:Y:S01]  /*2970*/  PRMT R8, R10, 0x7610, R8 ;  /* 0x000076100a087816 */ /* 0x000fe20000000008 */
[----:B------:R-:W-:Y:S02]  /*2980*/  IMAD.MOV.U32 R36, RZ, RZ, R43 ;  /* 0x000000ffff247224 */ /* 0x000fe400078e002b */
.L_x_11334:
[----:B------:R-:W-:Y:S05]  /*2990*/  BSYNC B1 ;  /* 0x0000000000017941 */ /* 0x000fea0003800000 */
.L_x_11332:
        /* <DEDUP_REMOVED lines=11> */
.L_x_11336:
[----:B------:R-:W-:Y:S01]  /*2a50*/  PRMT R51, R25, 0x7632, R51 ;  /* 0x0000763219337816 */ /* 0x000fe20000000033 */
[----:B------:R-:W-:Y:S01]  /*2a60*/  IMAD.MOV.U32 R11, RZ, RZ, R9 ;  /* 0x000000ffff0b7224 */ /* 0x000fe200078e0009 */
[----:B------:R-:W-:Y:S01]  /*2a70*/  PRMT R10, R8, 0x7610, R10 ;  /* 0x00007610080a7816 */ /* 0x000fe2000000000a */
[----:B------:R-:W-:Y:S02]  /*2a80*/  IMAD.MOV.U32 R43, RZ, RZ, R42 ;  /* 0x000000ffff2b7224 */ /* 0x000fe400078e002a */
.L_x_11337:
[----:B------:R-:W-:Y:S05]  /*2a90*/  BSYNC B1 ;  /* 0x0000000000017941 */ /* 0x000fea0003800000 */
.L_x_11335:
        /* <DEDUP_REMOVED lines=9> */
.L_x_11339:
[----:B------:R-:W-:Y:S01]  /*2b30*/  IMAD.MOV.U32 R42, RZ, RZ, R2 ;  /* 0x000000ffff2a7224 */ /* 0x000fe200078e0002 */
[----:B------:R-:W-:Y:S01]  /*2b40*/  PRMT R25, R10, 0x5410, R25 ;  /* 0x000054100a197816 */ /* 0x000fe20000000019 */
[----:B------:R-:W-:Y:S02]  /*2b50*/  IMAD.MOV.U32 R2, RZ, RZ, R11 ;  /* 0x000000ffff027224 */ /* 0x000fe400078e000b */
.L_x_11340:
[----:B------:R-:W-:Y:S05]  /*2b60*/  BSYNC B1 ;  /* 0x0000000000017941 */ /* 0x000fea0003800000 */
.L_x_11338:
[----:B------:R-:W-:Y:S02]  /*2b70*/  IADD3 R7, R7, 0x20, RZ ;  /* 0x0000002007077810 */ /* 0x000fe40007ffe0ff */
[----:B------:R-:W-:Y:S02]  /*2b80*/  IADD3 R4, P1, R4, 0x40, RZ ;  /* 0x0000004004047810 */ /* 0x000fe40007f3e0ff */
[----:B------:R-:W-:-:S03]  /*2b90*/  ISETP.GE.AND P0, PT, R7, c[0x0][0x220], PT ;  /* 0x0000880007007a0c */ /* 0x000fc60003f06270 */
[----:B------:R-:W-:-:S10]  /*2ba0*/  IMAD.X R5, RZ, RZ, R5, P1 ;  /* 0x000000ffff057224 */ /* 0x000fd400008e0605 */
[----:B------:R-:W-:Y:S01]  /*2bb0*/  @P0 CALL.REL.NOINC `(.L_x_11240) ;  /* 0x0000001000000944 */ /* 0x000fe20003c00000 */
[----:B------:R-:W-:Y:S05]  /*2bc0*/  BRA `(.L_x_11341) ;  /* 0xffffef3000007947 */ /* 0x000fea000383ffff */
.L_x_11240:
[----:B------:R-:W-:Y:S05]  /*2bd0*/  BSYNC B0 ;  /* 0x0000000000007941 */ /* 0x000fea0003800000 */
.L_x_11239:
[----:B------:R-:W-:Y:S01]  /*2be0*/  SHFL.DOWN PT, R4, R2, 0x1, 0x1f ;  /* 0x08201f0002047f89 */ /* 0x000fe200000e0000 */
[----:B------:R-:W-:Y:S03]  /*2bf0*/  BSSY B0, `(.L_x_11342) ;  /* 0x000012a000007945 */ /* 0x000fe60003800000 */
[----:B------:R-:W2:Y:S04]  /*2c00*/  SHFL.DOWN PT, R5, R42, 0x1, 0x1f ;  /* 0x08201f002a057f89 */ /* 0x000ea800000e0000 */
[----:B------:R-:W-:Y:S04]  /*2c10*/  SHFL.DOWN PT, R6, R43, 0x1, 0x1f ;  /* 0x08201f002b067f89 */ /* 0x000fe800000e0000 */
[----:B------:R-:W3:Y:S04]  /*2c20*/  SHFL.DOWN PT, R7, R36, 0x1, 0x1f ;  /* 0x08201f0024077f89 */ /* 0x000ee800000e0000 */
        /* <DEDUP_REMOVED lines=20> */
[----:B------:R-:W5:Y:S04]  /*2d70*/  S2R R3, SR_LANEID ;  /* 0x0000000000037919 */ /* 0x000f680000000000 */
[----:B--2---:R2:W-:Y:S04]  /*2d80*/  STL.64 [R1], R4 ;  /* 0x0000000401007387 */ /* 0x0045e80000100a00 */
[----:B---3--:R2:W-:Y:S04]  /*2d90*/  STL.64 [R1+0x8], R6 ;  /* 0x0000080601007387 */ /* 0x0085e80000100a00 */
[----:B-1----:R2:W-:Y:S04]  /*2da0*/  STL.64 [R1+0x10], R8 ;  /* 0x0000100801007387 */ /* 0x0025e80000100a00 */
[----:B0-----:R2:W-:Y:S04]  /*2db0*/  STL.64 [R1+0x18], R10 ;  /* 0x0000180a01007387 */ /* 0x0015e80000100a00 */
        /* <DEDUP_REMOVED lines=8> */
[----:B------:R2:W-:Y:S01]  /*2e40*/  STL.64 [R1+0x58], R40 ;  /* 0x0000582801007387 */ /* 0x0005e20000100a00 */
[----:B------:R-:W-:Y:S05]  /*2e50*/  @P0 BRA `(.L_x_11343) ;  /* 0x0000103000000947 */ /* 0x000fea0003800000 */
[----:B--2---:R-:W-:Y:S02]  /*2e60*/  IMAD.MOV.U32 R4, RZ, RZ, R1 ;  /* 0x000000ffff047224 */ /* 0x004fe400078e0001 */
[----:B------:R-:W-:-:S02]  /*2e70*/  IMAD.MOV.U32 R6, RZ, RZ, RZ ;  /* 0x000000ffff067224 */ /* 0x000fc400078e00ff */
[----:B------:R-:W-:-:S05]  /*2e80*/  IMAD.MOV.U32 R5, RZ, RZ, R4 ;  /* 0x000000ffff057224 */ /* 0x000fca00078e0004 */
.L_x_11390:
        /* <DEDUP_REMOVED lines=20> */
.L_x_11345:
[----:B------:R-:W-:Y:S01]  /*2fd0*/  IMAD.MOV.U32 R7, RZ, RZ, R24 ;  /* 0x000000ffff077224 */ /* 0x000fe200078e0018 */
[----:B------:R-:W-:Y:S01]  /*2fe0*/  PRMT R8, R8, 0x7610, R47 ;  /* 0x0000761008087816 */ /* 0x000fe2000000002f */
[----:B------:R-:W-:Y:S01]  /*2ff0*/  IMAD.MOV.U32 R24, RZ, RZ, R31 ;  /* 0x000000ffff187224 */ /* 0x000fe200078e001f */
[----:B------:R-:W-:Y:S02]  /*3000*/  PRMT R47, R47, 0x5410, R47 ;  /* 0x000054102f2f7816 */ /* 0x000fe4000000002f */
.L_x_11346:
[----:B------:R-:W-:Y:S05]  /*3010*/  BSYNC B1 ;  /* 0x0000000000017941 */ /* 0x000fea0003800000 */
.L_x_11344:
        /* <DEDUP_REMOVED lines=11> */
.L_x_11348:
[----:B------:R-:W-:Y:S01]  /*30d0*/  IMAD.MOV.U32 R10, RZ, RZ, R7 ;  /* 0x000000ffff0a7224 */ /* 0x000fe200078e0007 */
[----:B------:R-:W-:Y:S01]  /*30e0*/  PRMT R9, R9, 0x7610, R8 ;  /* 0x0000761009097816 */ /* 0x000fe20000000008 */
[----:B------:R-:W-:Y:S01]  /*30f0*/  IMAD.MOV.U32 R31, RZ, RZ, R30 ;  /* 0x000000ffff1f7224 */ /* 0x000fe200078e001e */
[----:B------:R-:W-:Y:S02]  /*3100*/  PRMT R47, R46, 0x7632, R47 ;  /* 0x000076322e2f7816 */ /* 0x000fe4000000002f */
.L_x_11349:
[----:B------:R-:W-:Y:S05]  /*3110*/  BSYNC B1 ;  /* 0x0000000000017941 */ /* 0x000fea0003800000 */
.L_x_11347:
        /* <DEDUP_REMOVED lines=11> */
.L_x_11351:
[----:B------:R-:W-:Y:S01]  /*31d0*/  IMAD.MOV.U32 R7, RZ, RZ, R10 ;  /* 0x000000ffff077224 */ /* 0x000fe200078e000a */
[----:B------:R-:W-:Y:S01]  /*31e0*/  PRMT R8, R9, 0x7632, R8 ;  /* 0x0000763209087816 */ /* 0x000fe20000000008 */
[----:B------:R-:W-:Y:S01]  /*31f0*/  IMAD.MOV.U32 R30, RZ, RZ, R29 ;  /* 0x000000ffff1e7224 */ /* 0x000fe200078e001d */
[----:B------:R-:W-:Y:S02]  /*3200*/  PRMT R46, R46, 0x5410, R46 ;  /* 0x000054102e2e7816 */ /* 0x000fe4000000002e */
.L_x_11352:
[----:B------:R-:W-:Y:S05]  /*3210*/  BSYNC B1 ;  /* 0x0000000000017941 */ /* 0x000fea0003800000 */
.L_x_11350:
        /* <DEDUP_REMOVED lines=11> */
.L_x_11354:
[----:B------:R-:W-:Y:S01]  /*32d0*/  IMAD.MOV.U32 R10, RZ, RZ, R7 ;  /* 0x000000ffff0a7224 */ /* 0x000fe200078e0007 */
[----:B------:R-:W-:Y:S01]  /*32e0*/  PRMT R9, R8, 0x7610, R9 ;  /* 0x0000761008097816 */ /* 0x000fe20000000009 */
[----:B------:R-:W-:Y:S01]  /*32f0*/  IMAD.MOV.U32 R29, RZ, RZ, R28 ;  /* 0x000000ffff1d7224 */ /* 0x000fe200078e001c */
[----:B------:R-:W-:Y:S02]  /*3300*/  PRMT R46, R45, 0x7632, R46 ;  /* 0x000076322d2e7816 */ /* 0x000fe4000000002e */
.L_x_11355:
[----:B------:R-:W-:Y:S05]  /*3310*/  BSYNC B1 ;  /* 0x0000000000017941 */ /* 0x000fea0003800000 */
.L_x_11353:
        /* <DEDUP_REMOVED lines=11> */
.L_x_11357:
[----:B------:R-:W-:Y:S01]  /*33d0*/  IMAD.MOV.U32 R7, RZ, RZ, R10 ;  /* 0x000000ffff077224 */ /* 0x000fe200078e000a */
[----:B------:R-:W-:Y:S01]  /*33e0*/  PRMT R8, R8, 0x5410, R9 ;  /* 0x0000541008087816 */ /* 0x000fe20000000009 */
[----:B------:R-:W-:Y:S01]  /*33f0*/  IMAD.MOV.U32 R28, RZ, RZ, R35 ;  /* 0x000000ffff1c7224 */ /* 0x000fe200078e0023 */
[----:B------:R-:W-:Y:S02]  /*3400*/  PRMT R45, R45, 0x5410, R45 ;  /* 0x000054102d2d7816 */ /* 0x000fe4000000002d */
.L_x_11358:
[----:B------:R-:W-:Y:S05]  /*3410*/  BSYNC B1 ;  /* 0x0000000000017941 */ /* 0x000fea0003800000 */
.L_x_11356:
        /* <DEDUP_REMOVED lines=11> */
.L_x_11360:
[----:B------:R-:W-:Y:S01]  /*34d0*/  IMAD.MOV.U32 R10, RZ, RZ, R7 ;  /* 0x000000ffff0a7224 */ /* 0x000fe200078e0007 */
[----:B------:R-:W-:Y:S01]  /*34e0*/  PRMT R9, R9, 0x7610, R8 ;  /* 0x0000761009097816 */ /* 0x000fe20000000008 */
[----:B------:R-:W-:Y:S01]  /*34f0*/  IMAD.MOV.U32 R35, RZ, RZ, R34 ;  /* 0x000000ffff237224 */ /* 0x000fe200078e0022 */
[----:B------:R-:W-:Y:S02]  /*3500*/  PRMT R45, R44, 0x7632, R45 ;  /* 0x000076322c2d7816 */ /* 0x000fe4000000002d */
.L_x_11361:
[----:B------:R-:W-:Y:S05]  /*3510*/  BSYNC B1 ;  /* 0x0000000000017941 */ /* 0x000fea0003800000 */
.L_x_11359:
        /* <DEDUP_REMOVED lines=11> */
.L_x_11363:
[----:B------:R-:W-:Y:S01]  /*35d0*/  IMAD.MOV.U32 R7, RZ, RZ, R10 ;  /* 0x000000ffff077224 */ /* 0x000fe200078e000a */
[----:B------:R-:W-:Y:S01]  /*35e0*/  PRMT R8, R8, 0x7610, R9 ;  /* 0x0000761008087816 */ /* 0x000fe20000000009 */
[----:B------:R-:W-:Y:S01]  /*35f0*/  IMAD.MOV.U32 R34, RZ, RZ, R33 ;  /* 0x000000ffff227224 */ /* 0x000fe200078e0021 */
[----:B------:R-:W-:Y:S02]  /*3600*/  PRMT R44, R44, 0x5410, R44 ;  /* 0x000054102c2c7816 */ /* 0x000fe4000000002c */
.L_x_11364:
[----:B------:R-:W-:Y:S05]  /*3610*/  BSYNC B1 ;  /* 0x0000000000017941 */ /* 0x000fea0003800000 */
.L_x_11362:
        /* <DEDUP_REMOVED lines=11> */
.L_x_11366:
[----:B------:R-:W-:Y:S01]  /*36d0*/  IMAD.MOV.U32 R10, RZ, RZ, R7 ;  /* 0x000000ffff0a7224 */ /* 0x000fe200078e0007 */
[----:B------:R-:W-:Y:S01]  /*36e0*/  PRMT R9, R9, 0x7610, R8 ;  /* 0x0000761009097816 */ /* 0x000fe20000000008 */
[----:B------:R-:W-:Y:S01]  /*36f0*/  IMAD.MOV.U32 R33, RZ, RZ, R32 ;  /* 0x000000ffff217224 */ /* 0x000fe200078e0020 */
[----:B------:R-:W-:Y:S02]  /*3700*/  PRMT R44, R48, 0x7632, R44 ;  /* 0x00007632302c7816 */ /* 0x000fe4000000002c */
.L_x_11367:
[----:B------:R-:W-:Y:S05]  /*3710*/  BSYNC B1 ;  /* 0x0000000000017941 */ /* 0x000fea0003800000 */
.L_x_11365:
        /* <DEDUP_REMOVED lines=11> */
.L_x_11369:
[----:B------:R-:W-:Y:S01]  /*37d0*/  IMAD.MOV.U32 R7, RZ, RZ, R10 ;  /* 0x000000ffff077224 */ /* 0x000fe200078e000a */
[----:B------:R-:W-:Y:S01]  /*37e0*/  PRMT R8, R8, 0x7610, R9 ;  /* 0x0000761008087816 */ /* 0x000fe20000000009 */
[----:B------:R-:W-:Y:S01]  /*37f0*/  IMAD.MOV.U32 R32, RZ, RZ, R39 ;  /* 0x000000ffff207224 */ /* 0x000fe200078e0027 */
[----:B------:R-:W-:Y:S02]  /*3800*/  PRMT R48, R48, 0x5410, R48 ;  /* 0x0000541030307816 */ /* 0x000fe40000000030 */
.L_x_11370:
[----:B------:R-:W-:Y:S05]  /*3810*/  BSYNC B1 ;  /* 0x0000000000017941 */ /* 0x000fea0003800000 */
.L_x_11368:
        /* <DEDUP_REMOVED lines=11> */
.L_x_11372:
[----:B------:R-:W-:Y:S01]  /*38d0*/  IMAD.MOV.U32 R10, RZ, RZ, R7 ;  /* 0x000000ffff0a7224 */ /* 0x000fe200078e0007 */
[----:B------:R-:W-:Y:S01]  /*38e0*/  PRMT R9, R9, 0x7610, R8 ;  /* 0x0000761009097816 */ /* 0x000fe20000000008 */
[----:B------:R-:W-:Y:S01]  /*38f0*/  IMAD.MOV.U32 R39, RZ, RZ, R38 ;  /* 0x000000ffff277224 */ /* 0x000fe200078e0026 */
[----:B------:R-:W-:Y:S02]  /*3900*/  PRMT R48, R50, 0x7632, R48 ;  /* 0x0000763232307816 */ /* 0x000fe40000000030 */
.L_x_11373:
[----:B------:R-:W-:Y:S05]  /*3910*/  BSYNC B1 ;  /* 0x0000000000017941 */ /* 0x000fea0003800000 */
.L_x_11371:
        /* <DEDUP_REMOVED lines=11> */
.L_x_11375:
[----:B------:R-:W-:Y:S01]  /*39d0*/  IMAD.MOV.U32 R7, RZ, RZ, R10 ;  /* 0x000000ffff077224 */ /* 0x000fe200078e000a */
[----:B------:R-:W-:Y:S01]  /*39e0*/  PRMT R8, R9, 0x7632, R8 ;  /* 0x0000763209087816 */ /* 0x000fe20000000008 */
[----:B------:R-:W-:Y:S01]  /*39f0*/  IMAD.MOV.U32 R38, RZ, RZ, R37 ;  /* 0x000000ffff267224 */ /* 0x000fe200078e0025 */
[----:B------:R-:W-:Y:S02]  /*3a00*/  PRMT R50, R50, 0x5410, R50 ;  /* 0x0000541032327816 */ /* 0x000fe40000000032 */
.L_x_11376:
[----:B------:R-:W-:Y:S05]  /*3a10*/  BSYNC B1 ;  /* 0x0000000000017941 */ /* 0x000fea0003800000 */
.L_x_11374:
        /* <DEDUP_REMOVED lines=11> */
.L_x_11378:
[----:B------:R-:W-:Y:S01]  /*3ad0*/  IMAD.MOV.U32 R10, RZ, RZ, R7 ;  /* 0x000000ffff0a7224 */ /* 0x000fe200078e0007 */
[----:B------:R-:W-:Y:S01]  /*3ae0*/  PRMT R9, R8, 0x7610, R9 ;  /* 0x0000761008097816 */ /* 0x000fe20000000009 */
[----:B------:R-:W-:Y:S01]  /*3af0*/  IMAD.MOV.U32 R37, RZ, RZ, R36 ;  /* 0x000000ffff257224 */ /* 0x000fe200078e0024 */
[----:B------:R-:W-:Y:S02]  /*3b00*/  PRMT R50, R51, 0x7632, R50 ;  /* 0x0000763233327816 */ /* 0x000fe40000000032 */
.L_x_11379:
[----:B------:R-:W-:Y:S05]  /*3b10*/  BSYNC B1 ;  /* 0x0000000000017941 */ /* 0x000fea0003800000 */
.L_x_11377:
        /* <DEDUP_REMOVED lines=11> */
.L_x_11381:
[----:B------:R-:W-:Y:S01]  /*3bd0*/  IMAD.MOV.U32 R7, RZ, RZ, R10 ;  /* 0x000000ffff077224 */ /* 0x000fe200078e000a */
[----:B------:R-:W-:Y:S01]  /*3be0*/  PRMT R8, R9, 0x7610, R8 ;  /* 0x0000761009087816 */ /* 0x000fe20000000008 */
[----:B------:R-:W-:Y:S01]  /*3bf0*/  IMAD.MOV.U32 R36, RZ, RZ, R43 ;  /* 0x000000ffff247224 */ /* 0x000fe200078e002b */
[----:B------:R-:W-:Y:S02]  /*3c00*/  PRMT R51, R51, 0x5410, R51 ;  /* 0x0000541033337816 */ /* 0x000fe40000000033 */
.L_x_11382:
[----:B------:R-:W-:Y:S05]  /*3c10*/  BSYNC B1 ;  /* 0x0000000000017941 */ /* 0x000fea0003800000 */
.L_x_11380:
        /* <DEDUP_REMOVED lines=11> */
.L_x_11384:
[----:B------:R-:W-:Y:S01]  /*3cd0*/  IMAD.MOV.U32 R9, RZ, RZ, R7 ;  /* 0x000000ffff097224 */ /* 0x000fe200078e0007 */
[----:B------:R-:W-:Y:S01]  /*3ce0*/  PRMT R10, R8, 0x7610, R10 ;  /* 0x00007610080a7816 */ /* 0x000fe2000000000a */
[----:B------:R-:W-:Y:S01]  /*3cf0*/  IMAD.MOV.U32 R43, RZ, RZ, R42 ;  /* 0x000000ffff2b7224 */ /* 0x000fe200078e002a */
[----:B------:R-:W-:Y:S02]  /*3d00*/  PRMT R51, R25, 0x7632, R51 ;  /* 0x0000763219337816 */ /* 0x000fe40000000033 */
.L_x_11385:
[----:B------:R-:W-:Y:S05]  /*3d10*/  BSYNC B1 ;  /* 0x0000000000017941 */ /* 0x000fea0003800000 */
.L_x_11383:
        /* <DEDUP_REMOVED lines=11> */
.L_x_11387:
[----:B------:R-:W-:Y:S01]  /*3dd0*/  IMAD.MOV.U32 R42, RZ, RZ, R2 ;  /* 0x000000ffff2a7224 */ /* 0x000fe200078e0002 */
[C---:B------:R-:W-:Y:S01]  /*3de0*/  PRMT R25, R10.reuse, 0x5410, R25 ;  /* 0x000054100a197816 */ /* 0x040fe20000000019 */
[--C-:B------:R-:W-:Y:S01]  /*3df0*/  IMAD.MOV.U32 R7, RZ, RZ, R9.reuse ;  /* 0x000000ffff077224 */ /* 0x100fe200078e0009 */
[----:B------:R-:W-:Y:S01]  /*3e00*/  PRMT R8, R10, 0x7610, R8 ;  /* 0x000076100a087816 */ /* 0x000fe20000000008 */
[----:B------:R-:W-:Y:S02]  /*3e10*/  IMAD.MOV.U32 R2, RZ, RZ, R9 ;  /* 0x000000ffff027224 */ /* 0x000fe400078e0009 */
.L_x_11388:
[----:B------:R-:W-:Y:S05]  /*3e20*/  BSYNC B1 ;  /* 0x0000000000017941 */ /* 0x000fea0003800000 */
.L_x_11386:
[----:B------:R-:W-:Y:S02]  /*3e30*/  IADD3 R5, R5, 0x4, RZ ;  /* 0x0000000405057810 */ /* 0x000fe40007ffe0ff */
[----:B------:R-:W-:Y:S01]  /*3e40*/  IADD3 R4, R4, 0x2, RZ ;  /* 0x0000000204047810 */ /* 0x000fe20007ffe0ff */
[----:B------:R-:W-:Y:S01]  /*3e50*/  @!P1 CALL.REL.NOINC `(.L_x_11389) ;  /* 0x0000001000009944 */ /* 0x000fe20003c00000 */
[----:B------:R-:W-:Y:S05]  /*3e60*/  BRA `(.L_x_11390) ;  /* 0xfffff02000007947 */ /* 0x000fea000383ffff */
.L_x_11389:
[----:B------:R-:W-:Y:S01]  /*3e70*/  PRMT R25, R8, 0x7610, R25 ;  /* 0x0000761008197816 */ /* 0x000fe20000000019 */
[----:B------:R-:W-:Y:S02]  /*3e80*/  IMAD.MOV.U32 R2, RZ, RZ, R7 ;  /* 0x000000ffff027224 */ /* 0x000fe400078e0007 */
.L_x_11343:
[----:B------:R-:W-:Y:S05]  /*3e90*/  BSYNC B0 ;  /* 0x0000000000007941 */ /* 0x000fea0003800000 */
.L_x_11342:
[----:B--2---:R-:W-:Y:S01]  /*3ea0*/  SHFL.DOWN PT, R4, R2, 0x2, 0x1f ;  /* 0x08401f0002047f89 */ /* 0x004fe200000e0000 */
        /* <DEDUP_REMOVED lines=25> */
[----:B0-----:R0:W-:Y:S04]  /*4040*/  STL.64 [R1], R4 ;  /* 0x0000000401007387 */ /* 0x0011e80000100a00 */
        /* <DEDUP_REMOVED lines=15> */
.L_x_11439:
        /* <DEDUP_REMOVED lines=20> */
.L_x_11394:
[----:B------:R-:W-:Y:S01]  /*4280*/  IMAD.MOV.U32 R7, RZ, RZ, R24 ;  /* 0x000000ffff077224 */ /* 0x000fe200078e0018 */
[----:B------:R-:W-:Y:S01]  /*4290*/  PRMT R8, R8, 0x7610, R47 ;  /* 0x0000761008087816 */ /* 0x000fe2000000002f */
[----:B------:R-:W-:Y:S01]  /*42a0*/  IMAD.MOV.U32 R24, RZ, RZ, R31 ;  /* 0x000000ffff187224 */ /* 0x000fe200078e001f */
[----:B------:R-:W-:Y:S02]  /*42b0*/  PRMT R47, R47, 0x5410, R47 ;  /* 0x000054102f2f7816 */ /* 0x000fe4000000002f */
.L_x_11395:
[----:B------:R-:W-:Y:S05]  /*42c0*/  BSYNC B1 ;  /* 0x0000000000017941 */ /* 0x000fea0003800000 */
.L_x_11393:
        /* <DEDUP_REMOVED lines=11> */
.L_x_11397:
[----:B------:R-:W-:Y:S01]  /*4380*/  IMAD.MOV.U32 R10, RZ, RZ, R7 ;  /* 0x000000ffff0a7224 */ /* 0x000fe200078e0007 */
[----:B------:R-:W-:Y:S01]  /*4390*/  PRMT R9, R9, 0x7610, R8 ;  /* 0x0000761009097816 */ /* 0x000fe20000000008 */
[----:B------:R-:W-:Y:S01]  /*43a0*/  IMAD.MOV.U32 R31, RZ, RZ, R30 ;  /* 0x000000ffff1f7224 */ /* 0x000fe200078e001e */
[----:B------:R-:W-:Y:S02]  /*43b0*/  PRMT R47, R46, 0x7632, R47 ;  /* 0x000076322e2f7816 */ /* 0x000fe4000000002f */
.L_x_11398:
[----:B------:R-:W-:Y:S05]  /*43c0*/  BSYNC B1 ;  /* 0x0000000000017941 */ /* 0x000fea0003800000 */
.L_x_11396:
        /* <DEDUP_REMOVED lines=11> */
.L_x_11400:
[----:B------:R-:W-:Y:S01]  /*4480*/  IMAD.MOV.U32 R7, RZ, RZ, R10 ;  /* 0x000000ffff077224 */ /* 0x000fe200078e000a */
[----:B------:R-:W-:Y:S01]  /*4490*/  PRMT R8, R9, 0x7632, R8 ;  /* 0x0000763209087816 */ /* 0x000fe20000000008 */
[----:B------:R-:W-:Y:S01]  /*44a0*/  IMAD.MOV.U32 R30, RZ, RZ, R29 ;  /* 0x000000ffff1e7224 */ /* 0x000fe200078e001d */
[----:B------:R-:W-:Y:S02]  /*44b0*/  PRMT R46, R46, 0x5410, R46 ;  /* 0x000054102e2e7816 */ /* 0x000fe4000000002e */
.L_x_11401:
[----:B------:R-:W-:Y:S05]  /*44c0*/  BSYNC B1 ;  /* 0x0000000000017941 */ /* 0x000fea0003800000 */
.L_x_11399:
        /* <DEDUP_REMOVED lines=11> */
.L_x_11403:
[----:B------:R-:W-:Y:S01]  /*4580*/  IMAD.MOV.U32 R10, RZ, RZ, R7 ;  /* 0x000000ffff0a7224 */ /* 0x000fe200078e0007 */
[----:B------:R-:W-:Y:S01]  /*4590*/  PRMT R9, R8, 0x7610, R9 ;  /* 0x0000761008097816 */ /* 0x000fe20000000009 */
[----:B------:R-:W-:Y:S01]  /*45a0*/  IMAD.MOV.U32 R29, RZ, RZ, R28 ;  /* 0x000000ffff1d7224 */ /* 0x000fe200078e001c */
[----:B------:R-:W-:Y:S02]  /*45b0*/  PRMT R46, R45, 0x7632, R46 ;  /* 0x000076322d2e7816 */ /* 0x000fe4000000002e */
.L_x_11404:
[----:B------:R-:W-:Y:S05]  /*45c0*/  BSYNC B1 ;  /* 0x0000000000017941 */ /* 0x000fea0003800000 */
.L_x_11402:
        /* <DEDUP_REMOVED lines=11> */
.L_x_11406:
[----:B------:R-:W-:Y:S01]  /*4680*/  IMAD.MOV.U32 R7, RZ, RZ, R10 ;  /* 0x000000ffff077224 */ /* 0x000fe200078e000a */
[----:B------:R-:W-:Y:S01]  /*4690*/  PRMT R8, R8, 0x5410, R9 ;  /* 0x0000541008087816 */ /* 0x000fe20000000009 */
[----:B------:R-:W-:Y:S01]  /*46a0*/  IMAD.MOV.U32 R28, RZ, RZ, R35 ;  /* 0x000000ffff1c7224 */ /* 0x000fe200078e0023 */
[----:B------:R-:W-:Y:S02]  /*46b0*/  PRMT R45, R45, 0x5410, R45 ;  /* 0x000054102d2d7816 */ /* 0x000fe4000000002d */
.L_x_11407:
[----:B------:R-:W-:Y:S05]  /*46c0*/  BSYNC B1 ;  /* 0x0000000000017941 */ /* 0x000fea0003800000 */
.L_x_11405:
        /* <DEDUP_REMOVED lines=11> */
.L_x_11409:
[----:B------:R-:W-:Y:S01]  /*4780*/  IMAD.MOV.U32 R10, RZ, RZ, R7 ;  /* 0x000000ffff0a7224 */ /* 0x000fe200078e0007 */
[----:B------:R-:W-:Y:S01]  /*4790*/  PRMT R9, R9, 0x7610, R8 ;  /* 0x0000761009097816 */ /* 0x000fe20000000008 */
[----:B------:R-:W-:Y:S01]  /*47a0*/  IMAD.MOV.U32 R35, RZ, RZ, R34 ;  /* 0x000000ffff237224 */ /* 0x000fe200078e0022 */
[----:B------:R-:W-:Y:S02]  /*47b0*/  PRMT R45, R44, 0x7632, R45 ;  /* 0x000076322c2d7816 */ /* 0x000fe4000000002d */
.L_x_11410:
[----:B------:R-:W-:Y:S05]  /*47c0*/  BSYNC B1 ;  /* 0x0000000000017941 */ /* 0x000fea0003800000 */
.L_x_11408:
        /* <DEDUP_REMOVED lines=11> */
.L_x_11412:
[----:B------:R-:W-:Y:S01]  /*4880*/  IMAD.MOV.U32 R7, RZ, RZ, R10 ;  /* 0x000000ffff077224 */ /* 0x000fe200078e000a */
[----:B------:R-:W-:Y:S01]  /*4890*/  PRMT R8, R8, 0x7610, R9 ;  /* 0x0000761008087816 */ /* 0x000fe20000000009 */
[----:B------:R-:W-:Y:S01]  /*48a0*/  IMAD.MOV.U32 R34, RZ, RZ, R33 ;  /* 0x000000ffff227224 */ /* 0x000fe200078e0021 */
[----:B------:R-:W-:Y:S02]  /*48b0*/  PRMT R44, R44, 0x5410, R44 ;  /* 0x000054102c2c7816 */ /* 0x000fe4000000002c */
.L_x_11413:
[----:B------:R-:W-:Y:S05]  /*48c0*/  BSYNC B1 ;  /* 0x0000000000017941 */ /* 0x000fea0003800000 */
.L_x_11411:
        /* <DEDUP_REMOVED lines=11> */
.L_x_11415:
[----:B------:R-:W-:Y:S01]  /*4980*/  IMAD.MOV.U32 R10, RZ, RZ, R7 ;  /* 0x000000ffff0a7224 */ /* 0x000fe200078e0007 */
[----:B------:R-:W-:Y:S01]  /*4990*/  PRMT R9, R9, 0x7610, R8 ;  /* 0x0000761009097816 */ /* 0x000fe20000000008 */
[----:B------:R-:W-:Y:S01]  /*49a0*/  IMAD.MOV.U32 R33, RZ, RZ, R32 ;  /* 0x000000ffff217224 */ /* 0x000fe200078e0020 */
[----:B------:R-:W-:Y:S02]  /*49b0*/  PRMT R44, R48, 0x7632, R44 ;  /* 0x00007632302c7816 */ /* 0x000fe4000000002c */
.L_x_11416:
[----:B------:R-:W-:Y:S05]  /*49c0*/  BSYNC B1 ;  /* 0x0000000000017941 */ /* 0x000fea0003800000 */
.L_x_11414:
        /* <DEDUP_REMOVED lines=11> */
.L_x_11418:
[----:B------:R-:W-:Y:S01]  /*4a80*/  IMAD.MOV.U32 R7, RZ, RZ, R10 ;  /* 0x000000ffff077224 */ /* 0x000fe200078e000a */
[----:B------:R-:W-:Y:S01]  /*4a90*/  PRMT R8, R8, 0x7610, R9 ;  /* 0x0000761008087816 */ /* 0x000fe20000000009 */
[----:B------:R-:W-:Y:S01]  /*4aa0*/  IMAD.MOV.U32 R32, RZ, RZ, R39 ;  /* 0x000000ffff207224 */ /* 0x000fe200078e0027 */
[----:B------:R-:W-:Y:S02]  /*4ab0*/  PRMT R48, R48, 0x5410, R48 ;  /* 0x0000541030307816 */ /* 0x000fe40000000030 */
.L_x_11419:
[----:B------:R-:W-:Y:S05]  /*4ac0*/  BSYNC B1 ;  /* 0x0000000000017941 */ /* 0x000fea0003800000 */
.L_x_11417:
        /* <DEDUP_REMOVED lines=11> */
.L_x_11421:
[----:B------:R-:W-:Y:S01]  /*4b80*/  IMAD.MOV.U32 R10, RZ, RZ, R7 ;  /* 0x000000ffff0a7224 */ /* 0x000fe200078e0007 */
[----:B------:R-:W-:Y:S01]  /*4b90*/  PRMT R9, R9, 0x7610, R8 ;  /* 0x0000761009097816 */ /* 0x000fe20000000008 */
[----:B------:R-:W-:Y:S01]  /*4ba0*/  IMAD.MOV.U32 R39, RZ, RZ, R38 ;  /* 0x000000ffff277224 */ /* 0x000fe200078e0026 */
[----:B------:R-:W-:Y:S02]  /*4bb0*/  PRMT R48, R50, 0x7632, R48 ;  /* 0x0000763232307816 */ /* 0x000fe40000000030 */
.L_x_11422:
[----:B------:R-:W-:Y:S05]  /*4bc0*/  BSYNC B1 ;  /* 0x0000000000017941 */ /* 0x000fea0003800000 */
.L_x_11420:
        /* <DEDUP_REMOVED lines=11> */
.L_x_11424:
[----:B------:R-:W-:Y:S01]  /*4c80*/  IMAD.MOV.U32 R7, RZ, RZ, R10 ;  /* 0x000000ffff077224 */ /* 0x000fe200078e000a */
[----:B------:R-:W-:Y:S01]  /*4c90*/  PRMT R8, R9, 0x7632, R8 ;  /* 0x0000763209087816 */ /* 0x000fe20000000008 */
[----:B------:R-:W-:Y:S01]  /*4ca0*/  IMAD.MOV.U32 R38, RZ, RZ, R37 ;  /* 0x000000ffff267224 */ /* 0x000fe200078e0025 */
[----:B------:R-:W-:Y:S02]  /*4cb0*/  PRMT R50, R50, 0x5410, R50 ;  /* 0x0000541032327816 */ /* 0x000fe40000000032 */
.L_x_11425:
[----:B------:R-:W-:Y:S05]  /*4cc0*/  BSYNC B1 ;  /* 0x0000000000017941 */ /* 0x000fea0003800000 */
.L_x_11423:
        /* <DEDUP_REMOVED lines=11> */
.L_x_11427:
[----:B------:R-:W-:Y:S01]  /*4d80*/  IMAD.MOV.U32 R10, RZ, RZ, R7 ;  /* 0x000000ffff0a7224 */ /* 0x000fe200078e0007 */
[----:B------:R-:W-:Y:S01]  /*4d90*/  PRMT R9, R8, 0x7610, R9 ;  /* 0x0000761008097816 */ /* 0x000fe20000000009 */
[----:B------:R-:W-:Y:S01]  /*4da0*/  IMAD.MOV.U32 R37, RZ, RZ, R36 ;  /* 0x000000ffff257224 */ /* 0x000fe200078e0024 */
[----:B------:R-:W-:Y:S02]  /*4db0*/  PRMT R50, R51, 0x7632, R50 ;  /* 0x0000763233327816 */ /* 0x000fe40000000032 */
.L_x_11428:
[----:B------:R-:W-:Y:S05]  /*4dc0*/  BSYNC B1 ;  /* 0x0000000000017941 */ /* 0x000fea0003800000 */
.L_x_11426:
        /* <DEDUP_REMOVED lines=11> */
.L_x_11430:
[----:B------:R-:W-:Y:S01]  /*4e80*/  IMAD.MOV.U32 R7, RZ, RZ, R10 ;  /* 0x000000ffff077224 */ /* 0x000fe200078e000a */
[----:B------:R-:W-:Y:S01]  /*4e90*/  PRMT R8, R9, 0x7610, R8 ;  /* 0x0000761009087816 */ /* 0x000fe20000000008 */
[----:B------:R-:W-:Y:S01]  /*4ea0*/  IMAD.MOV.U32 R36, RZ, RZ, R43 ;  /* 0x000000ffff247224 */ /* 0x000fe200078e002b */
[----:B------:R-:W-:Y:S02]  /*4eb0*/  PRMT R51, R51, 0x5410, R51 ;  /* 0x0000541033337816 */ /* 0x000fe40000000033 */
.L_x_11431:
[----:B------:R-:W-:Y:S05]  /*4ec0*/  BSYNC B1 ;  /* 0x0000000000017941 */ /* 0x000fea0003800000 */
.L_x_11429:
        /* <DEDUP_REMOVED lines=11> */
.L_x_11433:
[----:B------:R-:W-:Y:S01]  /*4f80*/  IMAD.MOV.U32 R9, RZ, RZ, R7 ;  /* 0x000000ffff097224 */ /* 0x000fe200078e0007 */
[----:B------:R-:W-:Y:S01]  /*4f90*/  PRMT R10, R8, 0x7610, R10 ;  /* 0x00007610080a7816 */ /* 0x000fe2000000000a */
[----:B------:R-:W-:Y:S01]  /*4fa0*/  IMAD.MOV.U32 R43, RZ, RZ, R42 ;  /* 0x000000ffff2b7224 */ /* 0x000fe200078e002a */
[----:B------:R-:W-:Y:S02]  /*4fb0*/  PRMT R51, R25, 0x7632, R51 ;  /* 0x0000763219337816 */ /* 0x000fe40000000033 */
.L_x_11434:
[----:B------:R-:W-:Y:S05]  /*4fc0*/  BSYNC B1 ;  /* 0x0000000000017941 */ /* 0x000fea0003800000 */
.L_x_11432:
        /* <DEDUP_REMOVED lines=11> */
.L_x_11436:
[----:B------:R-:W-:Y:S01]  /*5080*/  IMAD.MOV.U32 R42, RZ, RZ, R2 ;  /* 0x000000ffff2a7224 */ /* 0x000fe200078e0002 */
[C---:B------:R-:W-:Y:S01]  /*5090*/  PRMT R25, R10.reuse, 0x5410, R25 ;  /* 0x000054100a197816 */ /* 0x040fe20000000019 */
[--C-:B------:R-:W-:Y:S01]  /*50a0*/  IMAD.MOV.U32 R7, RZ, RZ, R9.reuse ;  /* 0x000000ffff077224 */ /* 0x100fe200078e0009 */
[----:B------:R-:W-:Y:S01]  /*50b0*/  PRMT R8, R10, 0x7610, R8 ;  /* 0x000076100a087816 */ /* 0x000fe20000000008 */
[----:B------:R-:W-:Y:S02]  /*50c0*/  IMAD.MOV.U32 R2, RZ, RZ, R9 ;  /* 0x000000ffff027224 */ /* 0x000fe400078e0009 */
.L_x_11437:
[----:B------:R-:W-:Y:S05]  /*50d0*/  BSYNC B1 ;  /* 0x0000000000017941 */ /* 0x000fea0003800000 */
.L_x_11435:
[----:B------:R-:W-:Y:S02]  /*50e0*/  IADD3 R5, R5, 0x4, RZ ;  /* 0x0000000405057810 */ /* 0x000fe40007ffe0ff */
[----:B------:R-:W-:Y:S01]  /*50f0*/  IADD3 R4, R4, 0x2, RZ ;  /* 0x0000000204047810 */ /* 0x000fe20007ffe0ff */
[----:B------:R-:W-:Y:S01]  /*5100*/  @!P1 CALL.REL.NOINC `(.L_x_11438) ;  /* 0x0000001000009944 */ /* 0x000fe20003c00000 */
[----:B------:R-:W-:Y:S05]  /*5110*/  BRA `(.L_x_11439) ;  /* 0xfffff02000007947 */ /* 0x000fea000383ffff */
.L_x_11438:
[----:B------:R-:W-:Y:S01]  /*5120*/  PRMT R25, R8, 0x7610, R25 ;  /* 0x0000761008197816 */ /* 0x000fe20000000019 */
[----:B------:R-:W-:Y:S02]  /*5130*/  IMAD.MOV.U32 R2, RZ, RZ, R7 ;  /* 0x000000ffff027224 */ /* 0x000fe400078e0007 */
.L_x_11392:
[----:B------:R-:W-:Y:S05]  /*5140*/  BSYNC B0 ;  /* 0x0000000000007941 */ /* 0x000fea0003800000 */
.L_x_11391:
        /* <DEDUP_REMOVED lines=42> */
.L_x_11488:
        /* <DEDUP_REMOVED lines=20> */
.L_x_11443:
[----:B------:R-:W-:Y:S01]  /*5530*/  IMAD.MOV.U32 R7, RZ, RZ, R24 ;  /* 0x000000ffff077224 */ /* 0x000fe200078e0018 */
[----:B------:R-:W-:Y:S01]  /*5540*/  PRMT R8, R8, 0x7610, R47 ;  /* 0x0000761008087816 */ /* 0x000fe2000000002f */
[----:B------:R-:W-:Y:S01]  /*5550*/  IMAD.MOV.U32 R24, RZ, RZ, R31 ;  /* 0x000000ffff187224 */ /* 0x000fe200078e001f */
[----:B------:R-:W-:Y:S02]  /*5560*/  PRMT R47, R47, 0x5410, R47 ;  /* 0x000054102f2f7816 */ /* 0x000fe4000000002f */
.L_x_11444:
[----:B------:R-:W-:Y:S05]  /*5570*/  BSYNC B1 ;  /* 0x0000000000017941 */ /* 0x000fea0003800000 */
.L_x_11442:
        /* <DEDUP_REMOVED lines=11> */
.L_x_11446:
[----:B------:R-:W-:Y:S01]  /*5630*/  IMAD.MOV.U32 R10, RZ, RZ, R7 ;  /* 0x000000ffff0a7224 */ /* 0x000fe200078e0007 */
[----:B------:R-:W-:Y:S01]  /*5640*/  PRMT R9, R9, 0x7610, R8 ;  /* 0x0000761009097816 */ /* 0x000fe20000000008 */
[----:B------:R-:W-:Y:S01]  /*5650*/  IMAD.MOV.U32 R31, RZ, RZ, R30 ;  /* 0x000000ffff1f7224 */ /* 0x000fe200078e001e */
[----:B------:R-:W-:Y:S02]  /*5660*/  PRMT R47, R46, 0x7632, R47 ;  /* 0x000076322e2f7816 */ /* 0x000fe4000000002f */
.L_x_11447:
[----:B------:R-:W-:Y:S05]  /*5670*/  BSYNC B1 ;  /* 0x0000000000017941 */ /* 0x000fea0003800000 */
.L_x_11445:
        /* <DEDUP_REMOVED lines=11> */
.L_x_11449:
[----:B------:R-:W-:Y:S01]  /*5730*/  IMAD.MOV.U32 R7, RZ, RZ, R10 ;  /* 0x000000ffff077224 */ /* 0x000fe200078e000a */
[----:B------:R-:W-:Y:S01]  /*5740*/  PRMT R8, R9, 0x7632, R8 ;  /* 0x0000763209087816 */ /* 0x000fe20000000008 */
[----:B------:R-:W-:Y:S01]  /*5750*/  IMAD.MOV.U32 R30, RZ, RZ, R29 ;  /* 0x000000ffff1e7224 */ /* 0x000fe200078e001d */
[----:B------:R-:W-:Y:S02]  /*5760*/  PRMT R46, R46, 0x5410, R46 ;  /* 0x000054102e2e7816 */ /* 0x000fe4000000002e */
.L_x_11450:
[----:B------:R-:W-:Y:S05]  /*5770*/  BSYNC B1 ;  /* 0x0000000000017941 */ /* 0x000fea0003800000 */
.L_x_11448:
        /* <DEDUP_REMOVED lines=11> */
.L_x_11452:
[----:B------:R-:W-:Y:S01]  /*5830*/  IMAD.MOV.U32 R10, RZ, RZ, R7 ;  /* 0x000000ffff0a7224 */ /* 0x000fe200078e0007 */
[----:B------:R-:W-:Y:S01]  /*5840*/  PRMT R9, R8, 0x7610, R9 ;  /* 0x0000761008097816 */ /* 0x000fe20000000009 */
[----:B------:R-:W-:Y:S01]  /*5850*/  IMAD.MOV.U32 R29, RZ, RZ, R28 ;  /* 0x000000ffff1d7224 */ /* 0x000fe200078e001c */
[----:B------:R-:W-:Y:S02]  /*5860*/  PRMT R46, R45, 0x7632, R46 ;  /* 0x000076322d2e7816 */ /* 0x000fe4000000002e */
.L_x_11453:
[----:B------:R-:W-:Y:S05]  /*5870*/  BSYNC B1 ;  /* 0x0000000000017941 */ /* 0x000fea0003800000 */
.L_x_11451:
        /* <DEDUP_REMOVED lines=11> */
.L_x_11455:
[----:B------:R-:W-:Y:S01]  /*5930*/  IMAD.MOV.U32 R7, RZ, RZ, R10 ;  /* 0x000000ffff077224 */ /* 0x000fe200078e000a */
[----:B------:R-:W-:Y:S01]  /*5940*/  PRMT R8, R8, 0x5410, R9 ;  /* 0x0000541008087816 */ /* 0x000fe20000000009 */
[----:B------:R-:W-:Y:S01]  /*5950*/  IMAD.MOV.U32 R28, RZ, RZ, R35 ;  /* 0x000000ffff1c7224 */ /* 0x000fe200078e0023 */
[----:B------:R-:W-:Y:S02]  /*5960*/  PRMT R45, R45, 0x5410, R45 ;  /* 0x000054102d2d7816 */ /* 0x000fe4000000002d */
.L_x_11456:
[----:B------:R-:W-:Y:S05]  /*5970*/  BSYNC B1 ;  /* 0x0000000000017941 */ /* 0x000fea0003800000 */
.L_x_11454:
        /* <DEDUP_REMOVED lines=11> */
.L_x_11458:
[----:B------:R-:W-:Y:S01]  /*5a30*/  IMAD.MOV.U32 R10, RZ, RZ, R7 ;  /* 0x000000ffff0a7224 */ /* 0x000fe200078e0007 */
[----:B------:R-:W-:Y:S01]  /*5a40*/  PRMT R9, R9, 0x7610, R8 ;  /* 0x0000761009097816 */ /* 0x000fe20000000008 */
[----:B------:R-:W-:Y:S01]  /*5a50*/  IMAD.MOV.U32 R35, RZ, RZ, R34 ;  /* 0x000000ffff237224 */ /* 0x000fe200078e0022 */
[----:B------:R-:W-:Y:S02]  /*5a60*/  PRMT R45, R44, 0x7632, R45 ;  /* 0x000076322c2d7816 */ /* 0x000fe4000000002d */
.L_x_11459:
[----:B------:R-:W-:Y:S05]  /*5a70*/  BSYNC B1 ;  /* 0x0000000000017941 */ /* 0x000fea0003800000 */
.L_x_11457:
        /* <DEDUP_REMOVED lines=11> */
.L_x_11461:
[----:B------:R-:W-:Y:S01]  /*5b30*/  IMAD.MOV.U32 R7, RZ, RZ, R10 ;  /* 0x000000ffff077224 */ /* 0x000fe200078e000a */
[----:B------:R-:W-:Y:S01]  /*5b40*/  PRMT R8, R8, 0x7610, R9 ;  /* 0x0000761008087816 */ /* 0x000fe20000000009 */
[----:B------:R-:W-:Y:S01]  /*5b50*/  IMAD.MOV.U32 R34, RZ, RZ, R33 ;  /* 0x000000ffff227224 */ /* 0x000fe200078e0021 */
[----:B------:R-:W-:Y:S02]  /*5b60*/  PRMT R44, R44, 0x5410, R44 ;  /* 0x000054102c2c7816 */ /* 0x000fe4000000002c */
.L_x_11462:
[----:B------:R-:W-:Y:S05]  /*5b70*/  BSYNC B1 ;  /* 0x0000000000017941 */ /* 0x000fea0003800000 */
.L_x_11460:
        /* <DEDUP_REMOVED lines=11> */
.L_x_11464:
[----:B------:R-:W-:Y:S01]  /*5c30*/  IMAD.MOV.U32 R10, RZ, RZ, R7 ;  /* 0x000000ffff0a7224 */ /* 0x000fe200078e0007 */
[----:B------:R-:W-:Y:S01]  /*5c40*/  PRMT R9, R9, 0x7610, R8 ;  /* 0x0000761009097816 */ /* 0x000fe20000000008 */
[----:B------:R-:W-:Y:S01]  /*5c50*/  IMAD.MOV.U32 R33, RZ, RZ, R32 ;  /* 0x000000ffff217224 */ /* 0x000fe200078e0020 */
[----:B------:R-:W-:Y:S02]  /*5c60*/  PRMT R44, R48, 0x7632, R44 ;  /* 0x00007632302c7816 */ /* 0x000fe4000000002c */
.L_x_11465:
[----:B------:R-:W-:Y:S05]  /*5c70*/  BSYNC B1 ;  /* 0x0000000000017941 */ /* 0x000fea0003800000 */
.L_x_11463:
        /* <DEDUP_REMOVED lines=11> */
.L_x_11467:
[----:B------:R-:W-:Y:S01]  /*5d30*/  IMAD.MOV.U32 R7, RZ, RZ, R10 ;  /* 0x000000ffff077224 */ /* 0x000fe200078e000a */
[----:B------:R-:W-:Y:S01]  /*5d40*/  PRMT R8, R8, 0x7610, R9 ;  /* 0x0000761008087816 */ /* 0x000fe20000000009 */
[----:B------:R-:W-:Y:S01]  /*5d50*/  IMAD.MOV.U32 R32, RZ, RZ, R39 ;  /* 0x000000ffff207224 */ /* 0x000fe200078e0027 */
[----:B------:R-:W-:Y:S02]  /*5d60*/  PRMT R48, R48, 0x5410, R48 ;  /* 0x0000541030307816 */ /* 0x000fe40000000030 */
.L_x_11468:
[----:B------:R-:W-:Y:S05]  /*5d70*/  BSYNC B1 ;  /* 0x0000000000017941 */ /* 0x000fea0003800000 */
.L_x_11466:
        /* <DEDUP_REMOVED lines=11> */
.L_x_11470:
[----:B------:R-:W-:Y:S01]  /*5e30*/  IMAD.MOV.U32 R10, RZ, RZ, R7 ;  /* 0x000000ffff0a7224 */ /* 0x000fe200078e0007 */
[----:B------:R-:W-:Y:S01]  /*5e40*/  PRMT R9, R9, 0x7610, R8 ;  /* 0x0000761009097816 */ /* 0x000fe20000000008 */
[----:B------:R-:W-:Y:S01]  /*5e50*/  IMAD.MOV.U32 R39, RZ, RZ, R38 ;  /* 0x000000ffff277224 */ /* 0x000fe200078e0026 */
[----:B------:R-:W-:Y:S02]  /*5e60*/  PRMT R48, R50, 0x7632, R48 ;  /* 0x0000763232307816 */ /* 0x000fe40000000030 */
.L_x_11471:
[----:B------:R-:W-:Y:S05]  /*5e70*/  BSYNC B1 ;  /* 0x0000000000017941 */ /* 0x000fea0003800000 */
.L_x_11469:
        /* <DEDUP_REMOVED lines=11> */
.L_x_11473:
[----:B------:R-:W-:Y:S01]  /*5f30*/  IMAD.MOV.U32 R7, RZ, RZ, R10 ;  /* 0x000000ffff077224 */ /* 0x000fe200078e000a */
[----:B------:R-:W-:Y:S01]  /*5f40*/  PRMT R8, R9, 0x7632, R8 ;  /* 0x0000763209087816 */ /* 0x000fe20000000008 */
[----:B------:R-:W-:Y:S01]  /*5f50*/  IMAD.MOV.U32 R38, RZ, RZ, R37 ;  /* 0x000000ffff267224 */ /* 0x000fe200078e0025 */
[----:B------:R-:W-:Y:S02]  /*5f60*/  PRMT R50, R50, 0x5410, R50 ;  /* 0x0000541032327816 */ /* 0x000fe40000000032 */
.L_x_11474:
[----:B------:R-:W-:Y:S05]  /*5f70*/  BSYNC B1 ;  /* 0x0000000000017941 */ /* 0x000fea0003800000 */
.L_x_11472:
        /* <DEDUP_REMOVED lines=11> */
.L_x_11476:
[----:B------:R-:W-:Y:S01]  /*6030*/  IMAD.MOV.U32 R10, RZ, RZ, R7 ;  /* 0x000000ffff0a7224 */ /* 0x000fe200078e0007 */
[----:B------:R-:W-:Y:S01]  /*6040*/  PRMT R9, R8, 0x7610, R9 ;  /* 0x0000761008097816 */ /* 0x000fe20000000009 */
[----:B------:R-:W-:Y:S01]  /*6050*/  IMAD.MOV.U32 R37, RZ, RZ, R36 ;  /* 0x000000ffff257224 */ /* 0x000fe200078e0024 */
[----:B------:R-:W-:Y:S02]  /*6060*/  PRMT R50, R51, 0x7632, R50 ;  /* 0x0000763233327816 */ /* 0x000fe40000000032 */
.L_x_11477:
[----:B------:R-:W-:Y:S05]  /*6070*/  BSYNC B1 ;  /* 0x0000000000017941 */ /* 0x000fea0003800000 */
.L_x_11475:
        /* <DEDUP_REMOVED lines=11> */
.L_x_11479:
[----:B------:R-:W-:Y:S01]  /*6130*/  IMAD.MOV.U32 R7, RZ, RZ, R10 ;  /* 0x000000ffff077224 */ /* 0x000fe200078e000a */
[----:B------:R-:W-:Y:S01]  /*6140*/  PRMT R8, R9, 0x7610, R8 ;  /* 0x0000761009087816 */ /* 0x000fe20000000008 */
[----:B------:R-:W-:Y:S01]  /*6150*/  IMAD.MOV.U32 R36, RZ, RZ, R43 ;  /* 0x000000ffff247224 */ /* 0x000fe200078e002b */
[----:B------:R-:W-:Y:S02]  /*6160*/  PRMT R51, R51, 0x5410, R51 ;  /* 0x0000541033337816 */ /* 0x000fe40000000033 */
.L_x_11480:
[----:B------:R-:W-:Y:S05]  /*6170*/  BSYNC B1 ;  /* 0x0000000000017941 */ /* 0x000fea0003800000 */
.L_x_11478:
        /* <DEDUP_REMOVED lines=11> */
.L_x_11482:
[----:B------:R-:W-:Y:S01]  /*6230*/  IMAD.MOV.U32 R9, RZ, RZ, R7 ;  /* 0x000000ffff097224 */ /* 0x000fe200078e0007 */
[----:B------:R-:W-:Y:S01]  /*6240*/  PRMT R10, R8, 0x7610, R10 ;  /* 0x00007610080a7816 */ /* 0x000fe2000000000a */
[----:B------:R-:W-:Y:S01]  /*6250*/  IMAD.MOV.U32 R43, RZ, RZ, R42 ;  /* 0x000000ffff2b7224 */ /* 0x000fe200078e002a */
[----:B------:R-:W-:Y:S02]  /*6260*/  PRMT R51, R25, 0x7632, R51 ;  /* 0x0000763219337816 */ /* 0x000fe40000000033 */
.L_x_11483:
[----:B------:R-:W-:Y:S05]  /*6270*/  BSYNC B1 ;  /* 0x0000000000017941 */ /* 0x000fea0003800000 */
.L_x_11481:
        /* <DEDUP_REMOVED lines=11> */
.L_x_11485:
[----:B------:R-:W-:Y:S01]  /*6330*/  IMAD.MOV.U32 R42, RZ, RZ, R2 ;  /* 0x000000ffff2a7224 */ /* 0x000fe200078e0002 */
[C---:B------:R-:W-:Y:S01]  /*6340*/  PRMT R25, R10.reuse, 0x5410, R25 ;  /* 0x000054100a197816 */ /* 0x040fe20000000019 */
[--C-:B------:R-:W-:Y:S01]  /*6350*/  IMAD.MOV.U32 R7, RZ, RZ, R9.reuse ;  /* 0x000000ffff077224 */ /* 0x100fe200078e0009 */
[----:B------:R-:W-:Y:S01]  /*6360*/  PRMT R8, R10, 0x7610, R8 ;  /* 0x000076100a087816 */ /* 0x000fe20000000008 */
[----:B------:R-:W-:Y:S02]  /*6370*/  IMAD.MOV.U32 R2, RZ, RZ, R9 ;  /* 0x000000ffff027224 */ /* 0x000fe400078e0009 */
.L_x_11486:
[----:B------:R-:W-:Y:S05]  /*6380*/  BSYNC B1 ;  /* 0x0000000000017941 */ /* 0x000fea0003800000 */
.L_x_11484:
[----:B------:R-:W-:Y:S02]  /*6390*/  IADD3 R5, R5, 0x4, RZ ;  /* 0x0000000405057810 */ /* 0x000fe40007ffe0ff */
[----:B------:R-:W-:Y:S01]  /*63a0*/  IADD3 R4, R4, 0x2, RZ ;  /* 0x0000000204047810 */ /* 0x000fe20007ffe0ff */
[----:B------:R-:W-:Y:S01]  /*63b0*/  @!P1 CALL.REL.NOINC `(.L_x_11487) ;  /* 0x0000001000009944 */ /* 0x000fe20003c00000 */
[----:B------:R-:W-:Y:S05]  /*63c0*/  BRA `(.L_x_11488) ;  /* 0xfffff02000007947 */ /* 0x000fea000383ffff */
.L_x_11487:
[----:B------:R-:W-:Y:S01]  /*63d0*/  PRMT R25, R8, 0x7610, R25 ;  /* 0x0000761008197816 */ /* 0x000fe20000000019 */
[----:B------:R-:W-:Y:S02]  /*63e0*/  IMAD.MOV.U32 R2, RZ, RZ, R7 ;  /* 0x000000ffff027224 */ /* 0x000fe400078e0007 */
.L_x_11441:
[----:B------:R-:W-:Y:S05]  /*63f0*/  BSYNC B0 ;  /* 0x0000000000007941 */ /* 0x000fea0003800000 */
.L_x_11440:
        /* <DEDUP_REMOVED lines=42> */
.L_x_11537:
        /* <DEDUP_REMOVED lines=20> */
.L_x_11492:
[----:B------:R-:W-:Y:S01]  /*67e0*/  IMAD.MOV.U32 R7, RZ, RZ, R24 ;  /* 0x000000ffff077224 */ /* 0x000fe200078e0018 */
[----:B------:R-:W-:Y:S01]  /*67f0*/  PRMT R8, R8, 0x7610, R47 ;  /* 0x0000761008087816 */ /* 0x000fe2000000002f */
[----:B------:R-:W-:Y:S01]  /*6800*/  IMAD.MOV.U32 R24, RZ, RZ, R31 ;  /* 0x000000ffff187224 */ /* 0x000fe200078e001f */
[----:B------:R-:W-:Y:S02]  /*6810*/  PRMT R47, R47, 0x5410, R47 ;  /* 0x000054102f2f7816 */ /* 0x000fe4000000002f */
.L_x_11493:
[----:B------:R-:W-:Y:S05]  /*6820*/  BSYNC B1 ;  /* 0x0000000000017941 */ /* 0x000fea0003800000 */
.L_x_11491:
        /* <DEDUP_REMOVED lines=11> */
.L_x_11495:
[----:B------:R-:W-:Y:S01]  /*68e0*/  IMAD.MOV.U32 R10, RZ, RZ, R7 ;  /* 0x000000ffff0a7224 */ /* 0x000fe200078e0007 */
[----:B------:R-:W-:Y:S01]  /*68f0*/  PRMT R9, R9, 0x7610, R8 ;  /* 0x0000761009097816 */ /* 0x000fe20000000008 */
[----:B------:R-:W-:Y:S01]  /*6900*/  IMAD.MOV.U32 R31, RZ, RZ, R30 ;  /* 0x000000ffff1f7224 */ /* 0x000fe200078e001e */
[----:B------:R-:W-:Y:S02]  /*6910*/  PRMT R47, R46, 0x7632, R47 ;  /* 0x000076322e2f7816 */ /* 0x000fe4000000002f */
.L_x_11496:
[----:B------:R-:W-:Y:S05]  /*6920*/  BSYNC B1 ;  /* 0x0000000000017941 */ /* 0x000fea0003800000 */
.L_x_11494:
        /* <DEDUP_REMOVED lines=11> */
.L_x_11498:
[----:B------:R-:W-:Y:S01]  /*69e0*/  IMAD.MOV.U32 R7, RZ, RZ, R10 ;  /* 0x000000ffff077224 */ /* 0x000fe200078e000a */
[----:B------:R-:W-:Y:S01]  /*69f0*/  PRMT R8, R9, 0x7632, R8 ;  /* 0x0000763209087816 */ /* 0x000fe20000000008 */
[----:B------:R-:W-:Y:S01]  /*6a00*/  IMAD.MOV.U32 R30, RZ, RZ, R29 ;  /* 0x000000ffff1e7224 */ /* 0x000fe200078e001d */
[----:B------:R-:W-:Y:S02]  /*6a10*/  PRMT R46, R46, 0x5410, R46 ;  /* 0x000054102e2e7816 */ /* 0x000fe4000000002e */
.L_x_11499:
[----:B------:R-:W-:Y:S05]  /*6a20*/  BSYNC B1 ;  /* 0x0000000000017941 */ /* 0x000fea0003800000 */
.L_x_11497:
        /* <DEDUP_REMOVED lines=11> */
.L_x_11501:
[----:B------:R-:W-:Y:S01]  /*6ae0*/  IMAD.MOV.U32 R10, RZ, RZ, R7 ;  /* 0x000000ffff0a7224 */ /* 0x000fe200078e0007 */
[----:B------:R-:W-:Y:S01]  /*6af0*/  PRMT R9, R8, 0x7610, R9 ;  /* 0x0000761008097816 */ /* 0x000fe20000000009 */
[----:B------:R-:W-:Y:S01]  /*6b00*/  IMAD.MOV.U32 R29, RZ, RZ, R28 ;  /* 0x000000ffff1d7224 */ /* 0x000fe200078e001c */
[----:B------:R-:W-:Y:S02]  /*6b10*/  PRMT R46, R45, 0x7632, R46 ;  /* 0x000076322d2e7816 */ /* 0x000fe4000000002e */
.L_x_11502:
[----:B------:R-:W-:Y:S05]  /*6b20*/  BSYNC B1 ;  /* 0x0000000000017941 */ /* 0x000fea0003800000 */
.L_x_11500:
        /* <DEDUP_REMOVED lines=11> */
.L_x_11504:
[----:B------:R-:W-:Y:S01]  /*6be0*/  IMAD.MOV.U32 R7, RZ, RZ, R10 ;  /* 0x000000ffff077224 */ /* 0x000fe200078e000a */
[----:B------:R-:W-:Y:S01]  /*6bf0*/  PRMT R8, R8, 0x5410, R9 ;  /* 0x0000541008087816 */ /* 0x000fe20000000009 */
[----:B------:R-:W-:Y:S01]  /*6c00*/  IMAD.MOV.U32 R28, RZ, RZ, R35 ;  /* 0x000000ffff1c7224 */ /* 0x000fe200078e0023 */
[----:B------:R-:W-:Y:S02]  /*6c10*/  PRMT R45, R45, 0x5410, R45 ;  /* 0x000054102d2d7816 */ /* 0x000fe4000000002d */
.L_x_11505:
[----:B------:R-:W-:Y:S05]  /*6c20*/  BSYNC B1 ;  /* 0x0000000000017941 */ /* 0x000fea0003800000 */
.L_x_11503:
        /* <DEDUP_REMOVED lines=11> */
.L_x_11507:
[----:B------:R-:W-:Y:S01]  /*6ce0*/  IMAD.MOV.U32 R10, RZ, RZ, R7 ;  /* 0x000000ffff0a7224 */ /* 0x000fe200078e0007 */
[----:B------:R-:W-:Y:S01]  /*6cf0*/  PRMT R9, R9, 0x7610, R8 ;  /* 0x0000761009097816 */ /* 0x000fe20000000008 */
[----:B------:R-:W-:Y:S01]  /*6d00*/  IMAD.MOV.U32 R35, RZ, RZ, R34 ;  /* 0x000000ffff237224 */ /* 0x000fe200078e0022 */
[----:B------:R-:W-:Y:S02]  /*6d10*/  PRMT R45, R44, 0x7632, R45 ;  /* 0x000076322c2d7816 */ /* 0x000fe4000000002d */
.L_x_11508:
[----:B------:R-:W-:Y:S05]  /*6d20*/  BSYNC B1 ;  /* 0x0000000000017941 */ /* 0x000fea0003800000 */
.L_x_11506:
        /* <DEDUP_REMOVED lines=11> */
.L_x_11510:
[----:B------:R-:W-:Y:S01]  /*6de0*/  IMAD.MOV.U32 R7, RZ, RZ, R10 ;  /* 0x000000ffff077224 */ /* 0x000fe200078e000a */
[----:B------:R-:W-:Y:S01]  /*6df0*/  PRMT R8, R8, 0x7610, R9 ;  /* 0x0000761008087816 */ /* 0x000fe20000000009 */
[----:B------:R-:W-:Y:S01]  /*6e00*/  IMAD.MOV.U32 R34, RZ, RZ, R33 ;  /* 0x000000ffff227224 */ /* 0x000fe200078e0021 */
[----:B------:R-:W-:Y:S02]  /*6e10*/  PRMT R44, R44, 0x5410, R44 ;  /* 0x000054102c2c7816 */ /* 0x000fe4000000002c */
.L_x_11511:
[----:B------:R-:W-:Y:S05]  /*6e20*/  BSYNC B1 ;  /* 0x0000000000017941 */ /* 0x000fea0003800000 */
.L_x_11509:
        /* <DEDUP_REMOVED lines=11> */
.L_x_11513:
[----:B------:R-:W-:Y:S01]  /*6ee0*/  IMAD.MOV.U32 R10, RZ, RZ, R7 ;  /* 0x000000ffff0a7224 */ /* 0x000fe200078e0007 */
[----:B------:R-:W-:Y:S01]  /*6ef0*/  PRMT R9, R9, 0x7610, R8 ;  /* 0x0000761009097816 */ /* 0x000fe20000000008 */
[----:B------:R-:W-:Y:S01]  /*6f00*/  IMAD.MOV.U32 R33, RZ, RZ, R32 ;  /* 0x000000ffff217224 */ /* 0x000fe200078e0020 */
[----:B------:R-:W-:Y:S02]  /*6f10*/  PRMT R44, R48, 0x7632, R44 ;  /* 0x00007632302c7816 */ /* 0x000fe4000000002c */
.L_x_11514:
[----:B------:R-:W-:Y:S05]  /*6f20*/  BSYNC B1 ;  /* 0x0000000000017941 */ /* 0x000fea0003800000 */
.L_x_11512:
        /* <DEDUP_REMOVED lines=11> */
.L_x_11516:
[----:B------:R-:W-:Y:S01]  /*6fe0*/  IMAD.MOV.U32 R7, RZ, RZ, R10 ;  /* 0x000000ffff077224 */ /* 0x000fe200078e000a */
[----:B------:R-:W-:Y:S01]  /*6ff0*/  PRMT R8, R8, 0x7610, R9 ;  /* 0x0000761008087816 */ /* 0x000fe20000000009 */
[----:B------:R-:W-:Y:S01]  /*7000*/  IMAD.MOV.U32 R32, RZ, RZ, R39 ;  /* 0x000000ffff207224 */ /* 0x000fe200078e0027 */
[----:B------:R-:W-:Y:S02]  /*7010*/  PRMT R48, R48, 0x5410, R48 ;  /* 0x0000541030307816 */ /* 0x000fe40000000030 */
.L_x_11517:
[----:B------:R-:W-:Y:S05]  /*7020*/  BSYNC B1 ;  /* 0x0000000000017941 */ /* 0x000fea0003800000 */
.L_x_11515:
        /* <DEDUP_REMOVED lines=11> */
.L_x_11519:
[----:B------:R-:W-:Y:S01]  /*70e0*/  IMAD.MOV.U32 R10, RZ, RZ, R7 ;  /* 0x000000ffff0a7224 */ /* 0x000fe200078e0007 */
[----:B------:R-:W-:Y:S01]  /*70f0*/  PRMT R9, R9, 0x7610, R8 ;  /* 0x0000761009097816 */ /* 0x000fe20000000008 */
[----:B------:R-:W-:Y:S01]  /*7100*/  IMAD.MOV.U32 R39, RZ, RZ, R38 ;  /* 0x000000ffff277224 */ /* 0x000fe200078e0026 */
[----:B------:R-:W-:Y:S02]  /*7110*/  PRMT R48, R50, 0x7632, R48 ;  /* 0x0000763232307816 */ /* 0x000fe40000000030 */
.L_x_11520:
[----:B------:R-:W-:Y:S05]  /*7120*/  BSYNC B1 ;  /* 0x0000000000017941 */ /* 0x000fea0003800000 */
.L_x_11518:
        /* <DEDUP_REMOVED lines=11> */
.L_x_11522:
[----:B------:R-:W-:Y:S01]  /*71e0*/  IMAD.MOV.U32 R7, RZ, RZ, R10 ;  /* 0x000000ffff077224 */ /* 0x000fe200078e000a */
[----:B------:R-:W-:Y:S01]  /*71f0*/  PRMT R8, R9, 0x7632, R8 ;  /* 0x0000763209087816 */ /* 0x000fe20000000008 */
[----:B------:R-:W-:Y:S01]  /*7200*/  IMAD.MOV.U32 R38, RZ, RZ, R37 ;  /* 0x000000ffff267224 */ /* 0x000fe200078e0025 */
[----:B------:R-:W-:Y:S02]  /*7210*/  PRMT R50, R50, 0x5410, R50 ;  /* 0x0000541032327816 */ /* 0x000fe40000000032 */
.L_x_11523:
[----:B------:R-:W-:Y:S05]  /*7220*/  BSYNC B1 ;  /* 0x0000000000017941 */ /* 0x000fea0003800000 */
.L_x_11521:
        /* <DEDUP_REMOVED lines=11> */
.L_x_11525:
[----:B------:R-:W-:Y:S01]  /*72e0*/  IMAD.MOV.U32 R10, RZ, RZ, R7 ;  /* 0x000000ffff0a7224 */ /* 0x000fe200078e0007 */
[----:B------:R-:W-:Y:S01]  /*72f0*/  PRMT R9, R8, 0x7610, R9 ;  /* 0x0000761008097816 */ /* 0x000fe20000000009 */
[----:B------:R-:W-:Y:S01]  /*7300*/  IMAD.MOV.U32 R37, RZ, RZ, R36 ;  /* 0x000000ffff257224 */ /* 0x000fe200078e0024 */
[----:B------:R-:W-:Y:S02]  /*7310*/  PRMT R50, R51, 0x7632, R50 ;  /* 0x0000763233327816 */ /* 0x000fe40000000032 */
.L_x_11526:
[----:B------:R-:W-:Y:S05]  /*7320*/  BSYNC B1 ;  /* 0x0000000000017941 */ /* 0x000fea0003800000 */
.L_x_11524:
        /* <DEDUP_REMOVED lines=11> */
.L_x_11528:
[----:B------:R-:W-:Y:S01]  /*73e0*/  IMAD.MOV.U32 R7, RZ, RZ, R10 ;  /* 0x000000ffff077224 */ /* 0x000fe200078e000a */
[----:B------:R-:W-:Y:S01]  /*73f0*/  PRMT R8, R9, 0x7610, R8 ;  /* 0x0000761009087816 */ /* 0x000fe20000000008 */
[----:B------:R-:W-:Y:S01]  /*7400*/  IMAD.MOV.U32 R36, RZ, RZ, R43 ;  /* 0x000000ffff247224 */ /* 0x000fe200078e002b */
[----:B------:R-:W-:Y:S02]  /*7410*/  PRMT R51, R51, 0x5410, R51 ;  /* 0x0000541033337816 */ /* 0x000fe40000000033 */
.L_x_11529:
[----:B------:R-:W-:Y:S05]  /*7420*/  BSYNC B1 ;  /* 0x0000000000017941 */ /* 0x000fea0003800000 */
.L_x_11527:
        /* <DEDUP_REMOVED lines=11> */
.L_x_11531:
[----:B------:R-:W-:Y:S01]  /*74e0*/  IMAD.MOV.U32 R9, RZ, RZ, R7 ;  /* 0x000000ffff097224 */ /* 0x000fe200078e0007 */
[----:B------:R-:W-:Y:S01]  /*74f0*/  PRMT R10, R8, 0x7610, R10 ;  /* 0x00007610080a7816 */ /* 0x000fe2000000000a */
[----:B------:R-:W-:Y:S01]  /*7500*/  IMAD.MOV.U32 R43, RZ, RZ, R42 ;  /* 0x000000ffff2b7224 */ /* 0x000fe200078e002a */
[----:B------:R-:W-:Y:S02]  /*7510*/  PRMT R51, R25, 0x7632, R51 ;  /* 0x0000763219337816 */ /* 0x000fe40000000033 */
.L_x_11532:
[----:B------:R-:W-:Y:S05]  /*7520*/  BSYNC B1 ;  /* 0x0000000000017941 */ /* 0x000fea0003800000 */
.L_x_11530:
        /* <DEDUP_REMOVED lines=11> */
.L_x_11534:
[----:B------:R-:W-:Y:S01]  /*75e0*/  IMAD.MOV.U32 R42, RZ, RZ, R2 ;  /* 0x000000ffff2a7224 */ /* 0x000fe200078e0002 */
[C---:B------:R-:W-:Y:S01]  /*75f0*/  PRMT R25, R10.reuse, 0x5410, R25 ;  /* 0x000054100a197816 */ /* 0x040fe20000000019 */
[--C-:B------:R-:W-:Y:S01]  /*7600*/  IMAD.MOV.U32 R7, RZ, RZ, R9.reuse ;  /* 0x000000ffff077224 */ /* 0x100fe200078e0009 */
[----:B------:R-:W-:Y:S01]  /*7610*/  PRMT R8, R10, 0x7610, R8 ;  /* 0x000076100a087816 */ /* 0x000fe20000000008 */
[----:B------:R-:W-:Y:S02]  /*7620*/  IMAD.MOV.U32 R2, RZ, RZ, R9 ;  /* 0x000000ffff027224 */ /* 0x000fe400078e0009 */
.L_x_11535:
[----:B------:R-:W-:Y:S05]  /*7630*/  BSYNC B1 ;  /* 0x0000000000017941 */ /* 0x000fea0003800000 */
.L_x_11533:
[----:B------:R-:W-:Y:S02]  /*7640*/  IADD3 R5, R5, 0x4, RZ ;  /* 0x0000000405057810 */ /* 0x000fe40007ffe0ff */
[----:B------:R-:W-:Y:S01]  /*7650*/  IADD3 R4, R4, 0x2, RZ ;  /* 0x0000000204047810 */ /* 0x000fe20007ffe0ff */
[----:B------:R-:W-:Y:S01]  /*7660*/  @!P1 CALL.REL.NOINC `(.L_x_11536) ;  /* 0x0000001000009944 */ /* 0x000fe20003c00000 */
[----:B------:R-:W-:Y:S05]  /*7670*/  BRA `(.L_x_11537) ;  /* 0xfffff02000007947 */ /* 0x000fea000383ffff */
.L_x_11536:
[----:B------:R-:W-:Y:S01]  /*7680*/  PRMT R25, R8, 0x7610, R25 ;  /* 0x0000761008197816 */ /* 0x000fe20000000019 */
[----:B------:R-:W-:Y:S02]  /*7690*/  IMAD.MOV.U32 R2, RZ, RZ, R7 ;  /* 0x000000ffff027224 */ /* 0x000fe400078e0007 */
.L_x_11490:
[----:B------:R-:W-:Y:S05]  /*76a0*/  BSYNC B0 ;  /* 0x0000000000007941 */ /* 0x000fea0003800000 */
.L_x_11489:
        /* <DEDUP_REMOVED lines=40> */
[----:B0-----:R-:W-:-:S04]  /*7930*/  IMAD.MOV.U32 R4, RZ, RZ, RZ ;  /* 0x000000ffff047224 */ /* 0x001fc800078e00ff */
.L_x_11586:
        /* <DEDUP_REMOVED lines=22> */
.L_x_11541:
[----:B------:R-:W-:Y:S01]  /*7aa0*/  IMAD.MOV.U32 R3, RZ, RZ, R24 ;  /* 0x000000ffff037224 */ /* 0x000fe200078e0018 */
[----:B------:R-:W-:Y:S01]  /*7ab0*/  PRMT R5, R5, 0x7610, R47 ;  /* 0x0000761005057816 */ /* 0x000fe2000000002f */
[----:B------:R-:W-:Y:S01]  /*7ac0*/  IMAD.MOV.U32 R24, RZ, RZ, R31 ;  /* 0x000000ffff187224 */ /* 0x000fe200078e001f */
[----:B------:R-:W-:Y:S02]  /*7ad0*/  PRMT R47, R47, 0x5410, R47 ;  /* 0x000054102f2f7816 */ /* 0x000fe4000000002f */
.L_x_11542:
[----:B------:R-:W-:Y:S05]  /*7ae0*/  BSYNC B1 ;  /* 0x0000000000017941 */ /* 0x000fea0003800000 */
.L_x_11540:
        /* <DEDUP_REMOVED lines=11> */
.L_x_11544:
[----:B------:R-:W-:Y:S01]  /*7ba0*/  IMAD.MOV.U32 R6, RZ, RZ, R3 ;  /* 0x000000ffff067224 */ /* 0x000fe200078e0003 */
[----:B------:R-:W-:Y:S01]  /*7bb0*/  PRMT R7, R7, 0x7610, R5 ;  /* 0x0000761007077816 */ /* 0x000fe20000000005 */
[----:B------:R-:W-:Y:S01]  /*7bc0*/  IMAD.MOV.U32 R31, RZ, RZ, R30 ;  /* 0x000000ffff1f7224 */ /* 0x000fe200078e001e */
[----:B------:R-:W-:Y:S02]  /*7bd0*/  PRMT R47, R46, 0x7632, R47 ;  /* 0x000076322e2f7816 */ /* 0x000fe4000000002f */
.L_x_11545:
[----:B------:R-:W-:Y:S05]  /*7be0*/  BSYNC B1 ;  /* 0x0000000000017941 */ /* 0x000fea0003800000 */
.L_x_11543:
        /* <DEDUP_REMOVED lines=11> */
.L_x_11547:
[----:B------:R-:W-:Y:S01]  /*7ca0*/  IMAD.MOV.U32 R3, RZ, RZ, R6 ;  /* 0x000000ffff037224 */ /* 0x000fe200078e0006 */
[----:B------:R-:W-:Y:S01]  /*7cb0*/  PRMT R5, R7, 0x7632, R5 ;  /* 0x0000763207057816 */ /* 0x000fe20000000005 */
[----:B------:R-:W-:Y:S01]  /*7cc0*/  IMAD.MOV.U32 R30, RZ, RZ, R29 ;  /* 0x000000ffff1e7224 */ /* 0x000fe200078e001d */
[----:B------:R-:W-:Y:S02]  /*7cd0*/  PRMT R46, R46, 0x5410, R46 ;  /* 0x000054102e2e7816 */ /* 0x000fe4000000002e */
.L_x_11548:
[----:B------:R-:W-:Y:S05]  /*7ce0*/  BSYNC B1 ;  /* 0x0000000000017941 */ /* 0x000fea0003800000 */
.L_x_11546:
        /* <DEDUP_REMOVED lines=11> */
.L_x_11550:
[----:B------:R-:W-:Y:S01]  /*7da0*/  IMAD.MOV.U32 R6, RZ, RZ, R3 ;  /* 0x000000ffff067224 */ /* 0x000fe200078e0003 */
[----:B------:R-:W-:Y:S01]  /*7db0*/  PRMT R7, R5, 0x7610, R7 ;  /* 0x0000761005077816 */ /* 0x000fe20000000007 */
[----:B------:R-:W-:Y:S01]  /*7dc0*/  IMAD.MOV.U32 R29, RZ, RZ, R28 ;  /* 0x000000ffff1d7224 */ /* 0x000fe200078e001c */
[----:B------:R-:W-:Y:S02]  /*7dd0*/  PRMT R46, R45, 0x7632, R46 ;  /* 0x000076322d2e7816 */ /* 0x000fe4000000002e */
.L_x_11551:
[----:B------:R-:W-:Y:S05]  /*7de0*/  BSYNC B1 ;  /* 0x0000000000017941 */ /* 0x000fea0003800000 */
.L_x_11549:
        /* <DEDUP_REMOVED lines=11> */
.L_x_11553:
[----:B------:R-:W-:Y:S01]  /*7ea0*/  IMAD.MOV.U32 R3, RZ, RZ, R6 ;  /* 0x000000ffff037224 */ /* 0x000fe200078e0006 */
[----:B------:R-:W-:Y:S01]  /*7eb0*/  PRMT R5, R5, 0x5410, R7 ;  /* 0x0000541005057816 */ /* 0x000fe20000000007 */
[----:B------:R-:W-:Y:S01]  /*7ec0*/  IMAD.MOV.U32 R28, RZ, RZ, R35 ;  /* 0x000000ffff1c7224 */ /* 0x000fe200078e0023 */
[----:B------:R-:W-:Y:S02]  /*7ed0*/  PRMT R45, R45, 0x5410, R45 ;  /* 0x000054102d2d7816 */ /* 0x000fe4000000002d */
.L_x_11554:
[----:B------:R-:W-:Y:S05]  /*7ee0*/  BSYNC B1 ;  /* 0x0000000000017941 */ /* 0x000fea0003800000 */
.L_x_11552:
        /* <DEDUP_REMOVED lines=11> */
.L_x_11556:
[----:B------:R-:W-:Y:S01]  /*7fa0*/  IMAD.MOV.U32 R6, RZ, RZ, R3 ;  /* 0x000000ffff067224 */ /* 0x000fe200078e0003 */
[----:B------:R-:W-:Y:S01]  /*7fb0*/  PRMT R7, R7, 0x7610, R5 ;  /* 0x0000761007077816 */ /* 0x000fe20000000005 */
[----:B------:R-:W-:Y:S01]  /*7fc0*/  IMAD.MOV.U32 R35, RZ, RZ, R34 ;  /* 0x000000ffff237224 */ /* 0x000fe200078e0022 */
[----:B------:R-:W-:Y:S02]  /*7fd0*/  PRMT R45, R44, 0x7632, R45 ;  /* 0x000076322c2d7816 */ /* 0x000fe4000000002d */
.L_x_11557:
[----:B------:R-:W-:Y:S05]  /*7fe0*/  BSYNC B1 ;  /* 0x0000000000017941 */ /* 0x000fea0003800000 */
.L_x_11555:
        /* <DEDUP_REMOVED lines=11> */
.L_x_11559:
[----:B------:R-:W-:Y:S01]  /*80a0*/  IMAD.MOV.U32 R3, RZ, RZ, R6 ;  /* 0x000000ffff037224 */ /* 0x000fe200078e0006 */
[----:B------:R-:W-:Y:S01]  /*80b0*/  PRMT R5, R5, 0x7610, R7 ;  /* 0x0000761005057816 */ /* 0x000fe20000000007 */
[----:B------:R-:W-:Y:S01]  /*80c0*/  IMAD.MOV.U32 R34, RZ, RZ, R33 ;  /* 0x000000ffff227224 */ /* 0x000fe200078e0021 */
[----:B------:R-:W-:Y:S02]  /*80d0*/  PRMT R44, R44, 0x5410, R44 ;  /* 0x000054102c2c7816 */ /* 0x000fe4000000002c */
.L_x_11560:
[----:B------:R-:W-:Y:S05]  /*80e0*/  BSYNC B1 ;  /* 0x0000000000017941 */ /* 0x000fea0003800000 */
.L_x_11558:
        /* <DEDUP_REMOVED lines=11> */
.L_x_11562:
[----:B------:R-:W-:Y:S01]  /*81a0*/  IMAD.MOV.U32 R6, RZ, RZ, R3 ;  /* 0x000000ffff067224 */ /* 0x000fe200078e0003 */
[----:B------:R-:W-:Y:S01]  /*81b0*/  PRMT R7, R7, 0x7610, R5 ;  /* 0x0000761007077816 */ /* 0x000fe20000000005 */
[----:B------:R-:W-:Y:S01]  /*81c0*/  IMAD.MOV.U32 R33, RZ, RZ, R32 ;  /* 0x000000ffff217224 */ /* 0x000fe200078e0020 */
[----:B------:R-:W-:Y:S02]  /*81d0*/  PRMT R44, R48, 0x7632, R44 ;  /* 0x00007632302c7816 */ /* 0x000fe4000000002c */
.L_x_11563:
[----:B------:R-:W-:Y:S05]  /*81e0*/  BSYNC B1 ;  /* 0x0000000000017941 */ /* 0x000fea0003800000 */
.L_x_11561:
        /* <DEDUP_REMOVED lines=11> */
.L_x_11565:
[----:B------:R-:W-:Y:S01]  /*82a0*/  IMAD.MOV.U32 R3, RZ, RZ, R6 ;  /* 0x000000ffff037224 */ /* 0x000fe200078e0006 */
[----:B------:R-:W-:Y:S01]  /*82b0*/  PRMT R5, R5, 0x7610, R7 ;  /* 0x0000761005057816 */ /* 0x000fe20000000007 */
[----:B------:R-:W-:Y:S01]  /*82c0*/  IMAD.MOV.U32 R32, RZ, RZ, R39 ;  /* 0x000000ffff207224 */ /* 0x000fe200078e0027 */
[----:B------:R-:W-:Y:S02]  /*82d0*/  PRMT R48, R48, 0x5410, R48 ;  /* 0x0000541030307816 */ /* 0x000fe40000000030 */
.L_x_11566:
[----:B------:R-:W-:Y:S05]  /*82e0*/  BSYNC B1 ;  /* 0x0000000000017941 */ /* 0x000fea0003800000 */
.L_x_11564:
        /* <DEDUP_REMOVED lines=11> */
.L_x_11568:
[----:B------:R-:W-:Y:S01]  /*83a0*/  IMAD.MOV.U32 R6, RZ, RZ, R3 ;  /* 0x000000ffff067224 */ /* 0x000fe200078e0003 */
[----:B------:R-:W-:Y:S01]  /*83b0*/  PRMT R7, R7, 0x7610, R5 ;  /* 0x0000761007077816 */ /* 0x000fe20000000005 */
[----:B------:R-:W-:Y:S01]  /*83c0*/  IMAD.MOV.U32 R39, RZ, RZ, R38 ;  /* 0x000000ffff277224 */ /* 0x000fe200078e0026 */
[----:B------:R-:W-:Y:S02]  /*83d0*/  PRMT R48, R50, 0x7632, R48 ;  /* 0x0000763232307816 */ /* 0x000fe40000000030 */
.L_x_11569:
[----:B------:R-:W-:Y:S05]  /*83e0*/  BSYNC B1 ;  /* 0x0000000000017941 */ /* 0x000fea0003800000 */
.L_x_11567:
        /* <DEDUP_REMOVED lines=11> */
.L_x_11571:
[----:B------:R-:W-:Y:S01]  /*84a0*/  IMAD.MOV.U32 R3, RZ, RZ, R6 ;  /* 0x000000ffff037224 */ /* 0x000fe200078e0006 */
[----:B------:R-:W-:Y:S01]  /*84b0*/  PRMT R5, R7, 0x7632, R5 ;  /* 0x0000763207057816 */ /* 0x000fe20000000005 */
[----:B------:R-:W-:Y:S01]  /*84c0*/  IMAD.MOV.U32 R38, RZ, RZ, R37 ;  /* 0x000000ffff267224 */ /* 0x000fe200078e0025 */
[----:B------:R-:W-:Y:S02]  /*84d0*/  PRMT R50, R50, 0x5410, R50 ;  /* 0x0000541032327816 */ /* 0x000fe40000000032 */
.L_x_11572:
[----:B------:R-:W-:Y:S05]  /*84e0*/  BSYNC B1 ;  /* 0x0000000000017941 */ /* 0x000fea0003800000 */
.L_x_11570:
        /* <DEDUP_REMOVED lines=11> */
.L_x_11574:
[----:B------:R-:W-:Y:S01]  /*85a0*/  IMAD.MOV.U32 R6, RZ, RZ, R3 ;  /* 0x000000ffff067224 */ /* 0x000fe200078e0003 */
[----:B------:R-:W-:Y:S01]  /*85b0*/  PRMT R7, R5, 0x7610, R7 ;  /* 0x0000761005077816 */ /* 0x000fe20000000007 */
[----:B------:R-:W-:Y:S01]  /*85c0*/  IMAD.MOV.U32 R37, RZ, RZ, R36 ;  /* 0x000000ffff257224 */ /* 0x000fe200078e0024 */
[----:B------:R-:W-:Y:S02]  /*85d0*/  PRMT R50, R51, 0x7632, R50 ;  /* 0x0000763233327816 */ /* 0x000fe40000000032 */
.L_x_11575:
[----:B------:R-:W-:Y:S05]  /*85e0*/  BSYNC B1 ;  /* 0x0000000000017941 */ /* 0x000fea0003800000 */
.L_x_11573:
        /* <DEDUP_REMOVED lines=11> */
.L_x_11577:
[----:B------:R-:W-:Y:S01]  /*86a0*/  IMAD.MOV.U32 R3, RZ, RZ, R6 ;  /* 0x000000ffff037224 */ /* 0x000fe200078e0006 */
[----:B------:R-:W-:Y:S01]  /*86b0*/  PRMT R5, R7, 0x7610, R5 ;  /* 0x0000761007057816 */ /* 0x000fe20000000005 */
[----:B------:R-:W-:Y:S01]  /*86c0*/  IMAD.MOV.U32 R36, RZ, RZ, R43 ;  /* 0x000000ffff247224 */ /* 0x000fe200078e002b */
[----:B------:R-:W-:Y:S02]  /*86d0*/  PRMT R51, R51, 0x5410, R51 ;  /* 0x0000541033337816 */ /* 0x000fe40000000033 */
.L_x_11578:
[----:B------:R-:W-:Y:S05]  /*86e0*/  BSYNC B1 ;  /* 0x0000000000017941 */ /* 0x000fea0003800000 */
.L_x_11576:
        /* <DEDUP_REMOVED lines=11> */
.L_x_11580:
[----:B------:R-:W-:Y:S01]  /*87a0*/  IMAD.MOV.U32 R7, RZ, RZ, R3 ;  /* 0x000000ffff077224 */ /* 0x000fe200078e0003 */
[----:B------:R-:W-:Y:S01]  /*87b0*/  PRMT R6, R5, 0x7610, R6 ;  /* 0x0000761005067816 */ /* 0x000fe20000000006 */
[----:B------:R-:W-:Y:S01]  /*87c0*/  IMAD.MOV.U32 R43, RZ, RZ, R42 ;  /* 0x000000ffff2b7224 */ /* 0x000fe200078e002a */
[----:B------:R-:W-:Y:S02]  /*87d0*/  PRMT R51, R25, 0x7632, R51 ;  /* 0x0000763219337816 */ /* 0x000fe40000000033 */
.L_x_11581:
[----:B------:R-:W-:Y:S05]  /*87e0*/  BSYNC B1 ;  /* 0x0000000000017941 */ /* 0x000fea0003800000 */
.L_x_11579:
        /* <DEDUP_REMOVED lines=11> */
.L_x_11583:
[----:B------:R-:W-:Y:S01]  /*88a0*/  IMAD.MOV.U32 R42, RZ, RZ, R2 ;  /* 0x000000ffff2a7224 */ /* 0x000fe200078e0002 */
[C---:B------:R-:W-:Y:S01]  /*88b0*/  PRMT R25, R6.reuse, 0x5410, R25 ;  /* 0x0000541006197816 */ /* 0x040fe20000000019 */
[----:B------:R-:W-:Y:S01]  /*88c0*/  IMAD.MOV.U32 R3, RZ, RZ, R7 ;  /* 0x000000ffff037224 */ /* 0x000fe200078e0007 */
[----:B------:R-:W-:Y:S01]  /*88d0*/  PRMT R5, R6, 0x7610, R5 ;  /* 0x0000761006057816 */ /* 0x000fe20000000005 */
[----:B------:R-:W-:Y:S02]  /*88e0*/  IMAD.MOV.U32 R2, RZ, RZ, R7 ;  /* 0x000000ffff027224 */ /* 0x000fe400078e0007 */
.L_x_11584:
[----:B------:R-:W-:Y:S05]  /*88f0*/  BSYNC B1 ;  /* 0x0000000000017941 */ /* 0x000fea0003800000 */
.L_x_11582:
[----:B------:R-:W-:Y:S01]  /*8900*/  @!P1 CALL.REL.NOINC `(.L_x_11585) ;  /* 0x0000001000009944 */ /* 0x000fe20003c00000 */
[----:B------:R-:W-:Y:S05]  /*8910*/  BRA `(.L_x_11586) ;  /* 0xfffff02000007947 */ /* 0x000fea000383ffff */
.L_x_11585:
[----:B------:R-:W-:Y:S01]  /*8920*/  PRMT R25, R5, 0x7610, R25 ;  /* 0x0000761005197816 */ /* 0x000fe20000000019 */
[----:B------:R-:W-:Y:S02]  /*8930*/  IMAD.MOV.U32 R2, RZ, RZ, R3 ;  /* 0x000000ffff027224 */ /* 0x000fe400078e0003 */
.L_x_11539:
[----:B------:R-:W-:Y:S05]  /*8940*/  BSYNC B0 ;  /* 0x0000000000007941 */ /* 0x000fea0003800000 */
.L_x_11538:
[----:B0-----:R-:W-:Y:S01]  /*8950*/  IMAD.MOV.U32 R4, RZ, RZ, R39 ;  /* 0x000000ffff047224 */ /* 0x001fe200078e0027 */
[----:B------:R-:W-:Y:S01]  /*8960*/  STL.64 [R1+0xb0], R44 ;  /* 0x0000b02c01007387 */ /* 0x000fe20000100a00 */
[----:B------:R-:W-:Y:S01]  /*8970*/  IMAD.MOV.U32 R5, RZ, RZ, R32 ;  /* 0x000000ffff057224 */ /* 0x000fe200078e0020 */
[----:B-1----:R-:W-:Y:S01]  /*8980*/  ISETP.NE.AND P0, PT, R52, RZ, PT ;  /* 0x000000ff3400720c */ /* 0x002fe20003f05270 */
[----:B------:R-:W-:Y:S01]  /*8990*/  IMAD.MOV.U32 R6, RZ, RZ, R33 ;  /* 0x000000ffff067224 */ /* 0x000fe200078e0021 */
[----:B------:R-:W-:Y:S01]  /*89a0*/  STL.64 [R1+0xb8], R46 ;  /* 0x0000b82e01007387 */ /* 0x000fe20000100a00 */
[----:B------:R-:W-:Y:S01]  /*89b0*/  IMAD.MOV.U32 R7, RZ, RZ, R34 ;  /* 0x000000ffff077224 */ /* 0x000fe200078e0022 */
[----:B------:R-:W-:Y:S01]  /*89c0*/  BSSY B0, `(.L_x_11587) ;  /* 0x000002a000007945 */ /* 0x000fe20003800000 */
[----:B------:R-:W-:Y:S01]  /*89d0*/  IMAD.MOV.U32 R16, RZ, RZ, R43 ;  /* 0x000000ffff107224 */ /* 0x000fe200078e002b */
[----:B------:R0:W-:Y:S01]  /*89e0*/  STL.64 [R1+0x78], R4 ;  /* 0x0000780401007387 */ /* 0x0001e20000100a00 */
        /* <DEDUP_REMOVED lines=9> */
[----:B0-----:R-:W-:-:S02]  /*8a80*/  IMAD.MOV.U32 R4, RZ, RZ, R25 ;  /* 0x000000ffff047224 */ /* 0x001fc400078e0019 */
[----:B------:R-:W-:Y:S01]  /*8a90*/  IMAD.MOV.U32 R5, RZ, RZ, R51 ;  /* 0x000000ffff057224 */ /* 0x000fe200078e0033 */
[----:B------:R-:W-:Y:S01]  /*8aa0*/  STL.64 [R1+0x88], R8 ;  /* 0x0000880801007387 */ /* 0x000fe20000100a00 */
[----:B------:R-:W-:Y:S02]  /*8ab0*/  IMAD.MOV.U32 R11, RZ, RZ, R30 ;  /* 0x000000ffff0b7224 */ /* 0x000fe400078e001e */
[----:B------:R-:W-:Y:S01]  /*8ac0*/  IMAD.MOV.U32 R12, RZ, RZ, R31 ;  /* 0x000000ffff0c7224 */ /* 0x000fe200078e001f */
[----:B------:R0:W-:Y:S01]  /*8ad0*/  STL.64 [R1+0xa0], R4 ;  /* 0x0000a00401007387 */ /* 0x0001e20000100a00 */
[----:B------:R-:W-:Y:S02]  /*8ae0*/  IMAD.MOV.U32 R13, RZ, RZ, R24 ;  /* 0x000000ffff0d7224 */ /* 0x000fe400078e0018 */
[----:B-1----:R-:W-:Y:S01]  /*8af0*/  IMAD.MOV.U32 R6, RZ, RZ, R50 ;  /* 0x000000ffff067224 */ /* 0x002fe200078e0032 */
[----:B------:R1:W-:Y:S01]  /*8b00*/  STL.64 [R1+0x90], R10 ;  /* 0x0000900a01007387 */ /* 0x0003e20000100a00 */
[----:B------:R-:W-:-:S02]  /*8b10*/  IMAD.MOV.U32 R7, RZ, RZ, R48 ;  /* 0x000000ffff077224 */ /* 0x000fc400078e0030 */
[----:B------:R-:W-:Y:S01]  /*8b20*/  IMAD.MOV.U32 R3, RZ, RZ, R42 ;  /* 0x000000ffff037224 */ /* 0x000fe200078e002a */
[----:B------:R1:W-:Y:S04]  /*8b30*/  STL.64 [R1+0x98], R12 ;  /* 0x0000980c01007387 */ /* 0x0003e80000100a00 */
[----:B------:R1:W-:Y:S04]  /*8b40*/  STL.64 [R1+0xa8], R6 ;  /* 0x0000a80601007387 */ /* 0x0003e80000100a00 */
[----:B------:R1:W-:Y:S04]  /*8b50*/  STL.64 [R1+0x60], R2 ;  /* 0x0000600201007387 */ /* 0x0003e80000100a00 */
[----:B0-----:R-:W0:Y:S01]  /*8b60*/  S2R R4, SR_TID.X ;  /* 0x0000000000047919 */ /* 0x001e220000002100 */
[----:B------:R-:W-:Y:S05]  /*8b70*/  @P0 BRA `(.L_x_11588) ;  /* 0x000000e000000947 */ /* 0x000fea0003800000 */
[----:B------:R-:W-:Y:S01]  /*8b80*/  IMAD.MOV.U32 R26, RZ, RZ, R51 ;  /* 0x000000ffff1a7224 */ /* 0x000fe200078e0033 */
[----:B------:R2:W-:Y:S01]  /*8b90*/  STS.128 [0x10], R36 ;  /* 0x00001024ff007388 */ /* 0x0005e20000000c00 */
[----:B------:R-:W-:-:S02]  /*8ba0*/  IMAD.MOV.U32 R27, RZ, RZ, R50 ;  /* 0x000000ffff1b7224 */ /* 0x000fc400078e0032 */
[----:B------:R-:W-:Y:S01]  /*8bb0*/  IMAD.MOV.U32 R8, RZ, RZ, R48 ;  /* 0x000000ffff087224 */ /* 0x000fe200078e0030 */
[----:B------:R2:W-:Y:S01]  /*8bc0*/  STS.128 [0x20], R32 ;  /* 0x00002020ff007388 */ /* 0x0005e20000000c00 */
[----:B------:R-:W-:Y:S02]  /*8bd0*/  IMAD.MOV.U32 R9, RZ, RZ, R44 ;  /* 0x000000ffff097224 */ /* 0x000fe400078e002c */
[----:B-1----:R-:W-:Y:S01]  /*8be0*/  IMAD.MOV.U32 R10, RZ, RZ, R45 ;  /* 0x000000ffff0a7224 */ /* 0x002fe200078e002d */
[----:B------:R2:W-:Y:S01]  /*8bf0*/  STS.128 [0x30], R28 ;  /* 0x0000301cff007388 */ /* 0x0005e20000000c00 */
[----:B------:R-:W-:-:S03]  /*8c00*/  IMAD.MOV.U32 R11, RZ, RZ, R46 ;  /* 0x000000ffff0b7224 */ /* 0x000fc600078e002e */
[----:B------:R2:W-:Y:S04]  /*8c10*/  STS.64 [0x8], R42 ;  /* 0x0000082aff007388 */ /* 0x0005e80000000a00 */
[----:B------:R2:W-:Y:S04]  /*8c20*/  STS [0x4], R2 ;  /* 0x00000402ff007388 */ /* 0x0005e80000000800 */
[----:B------:R2:W-:Y:S04]  /*8c30*/  STS.128 [0x40], R24 ;  /* 0x00004018ff007388 */ /* 0x0005e80000000c00 */
[----:B------:R2:W-:Y:S04]  /*8c40*/  STS.128 [0x50], R8 ;  /* 0x00005008ff007388 */ /* 0x0005e80000000c00 */
[----:B------:R2:W-:Y:S02]  /*8c50*/  STS [0x60], R47 ;  /* 0x0000602fff007388 */ /* 0x0005e40000000800 */
.L_x_11588:
[----:B------:R-:W-:Y:S05]  /*8c60*/  BSYNC B0 ;  /* 0x0000000000007941 */ /* 0x000fea0003800000 */
.L_x_11587:
[----:B------:R-:W-:Y:S01]  /*8c70*/  BAR.SYNC.DEFER_BLOCKING 0x0 ;  /* 0x0000000000007b1d */ /* 0x000fe20000010000 */
[----:B0-----:R-:W-:-:S02]  /*8c80*/  ISETP.NE.AND P0, PT, R4, RZ, PT ;  /* 0x000000ff0400720c */ /* 0x001fc40003f05270 */
[----:B-12---:R-:W-:-:S03]  /*8c90*/  IADD3 R2, R1, 0x60, RZ ;  /* 0x0000006001027810 */ /* 0x006fc60007ffe0ff */
[----:B------:R-:W-:Y:S08]  /*8ca0*/  BSSY B0, `(.L_x_11589) ;  /* 0x0000267000007945 */ /* 0x000ff00003800000 */
[----:B------:R-:W-:Y:S05]  /*8cb0*/  @P0 BRA `(.L_x_11590) ;  /* 0x0000265000000947 */ /* 0x000fea0003800000 */
[----:B------:R-:W-:Y:S01]  /*8cc0*/  LOP3.LUT R3, RZ, c[0x0][0x200], RZ, 0x33, !PT ;  /* 0x00008000ff037a12 */ /* 0x000fe200078e33ff */
[----:B------:R-:W0:Y:S01]  /*8cd0*/  S2R R27, SR_CTAID.X ;  /* 0x00000000001b7919 */ /* 0x000e220000002500 */
[----:B------:R-:W-:Y:S01]  /*8ce0*/  IMAD.MOV.U32 R15, RZ, RZ, c[0x0][0x200] ;  /* 0x00008000ff0f7624 */ /* 0x000fe200078e00ff */
[----:B------:R-:W-:Y:S01]  /*8cf0*/  ISETP.NE.U32.AND P1, PT, RZ, c[0x0][0x1f8], PT ;  /* 0x00007e00ff007a0c */ /* 0x000fe20003f25070 */
[----:B------:R-:W-:Y:S01]  /*8d00*/  IMAD.MOV.U32 R10, RZ, RZ, c[0x0][0x208] ;  /* 0x00008200ff0a7624 */ /* 0x000fe200078e00ff */
[----:B------:R-:W-:Y:S01]  /*8d10*/  IMNMX R3, R3, -0x2, !PT ;  /* 0xfffffffe03037817 */ /* 0x000fe20007800200 */
[----:B------:R-:W-:Y:S01]  /*8d20*/  IMAD.MOV.U32 R24, RZ, RZ, 0x4 ;  /* 0x00000004ff187424 */ /* 0x000fe200078e00ff */
[----:B------:R-:W-:Y:S01]  /*8d30*/  ISETP.NE.U32.AND P0, PT, RZ, c[0x0][0x1b8], PT ;  /* 0x00006e00ff007a0c */ /* 0x000fe20003f05070 */
[----:B------:R-:W-:Y:S01]  /*8d40*/  IMAD.MOV.U32 R12, RZ, RZ, c[0x0][0x20c] ;  /* 0x00008300ff0c7624 */ /* 0x000fe200078e00ff */
[----:B------:R-:W-:Y:S01]  /*8d50*/  IADD3 R17, R3, c[0x0][0x200], RZ ;  /* 0x0000800003117a10 */ /* 0x000fe20007ffe0ff */
[----:B------:R-:W-:Y:S01]  /*8d60*/  IMAD.MOV.U32 R13, RZ, RZ, c[0x0][0x224] ;  /* 0x00008900ff0d7624 */ /* 0x000fe200078e00ff */
[C---:B------:R-:W-:Y:S01]  /*8d70*/  IADD3 R22, P2, -R24.reuse, c[0x0][0x198], RZ ;  /* 0x0000660018167a10 */ /* 0x040fe20007f5e1ff */
[----:B------:R-:W-:Y:S01]  /*8d80*/  IMAD.MOV.U32 R18, RZ, RZ, -0x1 ;  /* 0xffffffffff127424 */ /* 0x000fe200078e00ff */
[----:B------:R-:W-:Y:S01]  /*8d90*/  IADD3 R3, R17, 0x1, RZ ;  /* 0x0000000111037810 */ /* 0x000fe20007ffe0ff */
[----:B------:R-:W-:Y:S01]  /*8da0*/  IMAD.MOV.U32 R31, RZ, RZ, 0x4 ;  /* 0x00000004ff1f7424 */ /* 0x000fe200078e00ff */
[----:B------:R-:W-:Y:S01]  /*8db0*/  IADD3 R24, P4, -R24, c[0x0][0x1b8], RZ ;  /* 0x00006e0018187a10 */ /* 0x000fe20007f9e1ff */
[----:B------:R-:W-:Y:S01]  /*8dc0*/  IMAD.SHL.U32 R11, R13, 0x2, RZ ;  /* 0x000000020d0b7824 */ /* 0x000fe200078e00ff */
[----:B------:R-:W-:Y:S01]  /*8dd0*/  ISETP.GE.U32.AND P3, PT, R3, 0x3, PT ;  /* 0x000000030300780c */ /* 0x000fe20003f66070 */
[----:B------:R-:W-:Y:S01]  /*8de0*/  IMAD.MOV.U32 R5, RZ, RZ, RZ ;  /* 0x000000ffff057224 */ /* 0x000fe200078e00ff */
[----:B------:R-:W-:-:S02]  /*8df0*/  IADD3 R3, R15, -0x1, RZ ;  /* 0xffffffff0f037810 */ /* 0x000fc40007ffe0ff */
[----:B------:R-:W-:Y:S02]  /*8e00*/  ISETP.NE.AND.EX P1, PT, RZ, c[0x0][0x1fc], PT, P1 ;  /* 0x00007f00ff007a0c */ /* 0x000fe40003f25310 */
[----:B------:R-:W-:Y:S01]  /*8e10*/  IADD3 R19, R17, 0x2, RZ ;  /* 0x0000000211137810 */ /* 0x000fe20007ffe0ff */
[----:B------:R-:W-:Y:S01]  /*8e20*/  IMAD R6, R3, R10, -c[0x0][0x208] ;  /* 0x8000820003067624 */ /* 0x000fe200078e020a */
[----:B------:R-:W-:Y:S01]  /*8e30*/  IADD3 R14, R15, -0x2, RZ ;  /* 0xfffffffe0f0e7810 */ /* 0x000fe20007ffe0ff */
[--C-:B0-----:R-:W-:Y:S01]  /*8e40*/  IMAD R7, R3, c[0x0][0x208], R27.reuse ;  /* 0x0000820003077a24 */ /* 0x101fe200078e021b */
[----:B------:R-:W-:Y:S01]  /*8e50*/  IADD3.X R23, R18, c[0x0][0x19c], RZ, P2, !PT ;  /* 0x0000670012177a10 */ /* 0x000fe200017fe4ff */
[----:B------:R-:W-:Y:S01]  /*8e60*/  IMAD.IADD R8, R6, 0x1, R27 ;  /* 0x0000000106087824 */ /* 0x000fe200078e021b */
[----:B------:R-:W-:Y:S01]  /*8e70*/  IADD3 R9, R27, -c[0x0][0x208], R6 ;  /* 0x800082001b097a10 */ /* 0x000fe20007ffe006 */
[----:B------:R-:W-:Y:S01]  /*8e80*/  IMAD R6, R10, c[0x0][0x224], RZ ;  /* 0x000089000a067a24 */ /* 0x000fe200078e02ff */
[----:B------:R-:W-:Y:S01]  /*8e90*/  IADD3.X R25, R18, c[0x0][0x1bc], RZ, P4, !PT ;  /* 0x00006f0012197a10 */ /* 0x000fe200027fe4ff */
[C---:B------:R-:W-:Y:S01]  /*8ea0*/  IMAD R7, R12.reuse, c[0x0][0x204], R7 ;  /* 0x000081000c077a24 */ /* 0x040fe200078e0207 */
[----:B------:R-:W-:Y:S01]  /*8eb0*/  IADD3 R15, R15, -0x3, RZ ;  /* 0xfffffffd0f0f7810 */ /* 0x000fe20007ffe0ff */
[C---:B------:R-:W-:Y:S01]  /*8ec0*/  IMAD R8, R12.reuse, c[0x0][0x204], R8 ;  /* 0x000081000c087a24 */ /* 0x040fe200078e0208 */
[----:B------:R-:W-:Y:S01]  /*8ed0*/  ISETP.NE.AND.EX P1, PT, RZ, c[0x0][0x1bc], P1, P0 ;  /* 0x00006f00ff007a0c */ /* 0x000fe20000f25300 */
[C---:B------:R-:W-:Y:S01]  /*8ee0*/  IMAD R9, R12.reuse, c[0x0][0x204], R9 ;  /* 0x000081000c097a24 */ /* 0x040fe200078e0209 */
[----:B------:R-:W-:Y:S01]  /*8ef0*/  LOP3.LUT R19, R19, 0x3, RZ, 0xc0, !PT ;  /* 0x0000000313137812 */ /* 0x000fe200078ec0ff */
[----:B------:R-:W-:Y:S01]  /*8f00*/  IMAD R10, R12, c[0x0][0x204], R27 ;  /* 0x000081000c0a7a24 */ /* 0x000fe200078e021b */
[----:B------:R-:W-:Y:S01]  /*8f10*/  IADD3 R12, R13, -0x1, RZ ;  /* 0xffffffff0d0c7810 */ /* 0x000fe20007ffe0ff */
[----:B------:R-:W-:Y:S01]  /*8f20*/  IMAD R16, R27, c[0x0][0x224], RZ ;  /* 0x000089001b107a24 */ /* 0x000fe200078e02ff */
[----:B------:R-:W-:Y:S01]  /*8f30*/  LOP3.LUT R13, R13, 0x3, RZ, 0xc0, !PT ;  /* 0x000000030d0d7812 */ /* 0x000fe200078ec0ff */
[----:B------:R-:W-:-:S03]  /*8f40*/  IMAD.WIDE R26, R27, R31, c[0x0][0x1f0] ;  /* 0x00007c001b1a7625 */ /* 0x000fc600078e021f */
[----:B------:R-:W-:Y:S01]  /*8f50*/  IADD3 R18, -R13, c[0x0][0x224], RZ ;  /* 0x000089000d127a10 */ /* 0x000fe20007ffe1ff */
[----:B------:R-:W-:-:S04]  /*8f60*/  IMAD.WIDE R28, R10, R31, c[0x0][0x1c8] ;  /* 0x000072000a1c7625 */ /* 0x000fc800078e021f */
[----:B------:R-:W-:-:S04]  /*8f70*/  IMAD.WIDE R30, R10, R31, c[0x0][0x1c0] ;  /* 0x000070000a1e7625 */ /* 0x000fc800078e021f */
[----:B------:R-:W-:Y:S02]  /*8f80*/  IMAD R17, R10, R11, RZ ;  /* 0x0000000b0a117224 */ /* 0x000fe400078e02ff */
.L_x_11607:
[----:B------:R-:W-:Y:S01]  /*8f90*/  ISETP.NE.U32.AND P0, PT, RZ, c[0x0][0x1c8], PT ;  /* 0x00007200ff007a0c */ /* 0x000fe20003f05070 */
[----:B------:R-:W-:Y:S01]  /*8fa0*/  IMAD R32, R5, 0x4, R2 ;  /* 0x0000000405207824 */ /* 0x000fe200078e0202 */
[----:B------:R-:W-:Y:S02]  /*8fb0*/  IABS R35, c[0x0][0x228] ;  /* 0x00008a0000237a13 */ /* 0x000fe40000000000 */
[----:B------:R-:W-:-:S13]  /*8fc0*/  ISETP.NE.AND.EX P0, PT, RZ, c[0x0][0x1cc], PT, P0 ;  /* 0x00007300ff007a0c */ /* 0x000fda0003f05300 */
[----:B------:R-:W-:Y:S05]  /*8fd0*/  @!P0 BRA `(.L_x_11591) ;  /* 0x00001d5000008947 */ /* 0x000fea0003800000 */
[----:B------:R-:W2:Y:S04]  /*8fe0*/  LDL R33, [R32] ;  /* 0x0000000020217983 */ /* 0x000ea80000100800 */
[----:B------:R-:W3:Y:S01]  /*8ff0*/  LDG.E R37, [R26.64] ;  /* 0x000000041a257981 */ /* 0x000ee2000c1e1900 */
        /* <DEDUP_REMOVED lines=30> */
[----:B------:R-:W-:-:S05]  /*91e0*/  IMAD R21, R5, 0x2, R2 ;  /* 0x0000000205157824 */ /* 0x000fca00078e0202 */
        /* <DEDUP_REMOVED lines=12> */
.L_x_11596:
        /* <DEDUP_REMOVED lines=11> */
.L_x_11595:
        /* <DEDUP_REMOVED lines=9> */
[----:B------:R1:W5:Y:S01]  /*93f0*/  LDG.E R41, [R30.64] ;  /* 0x000000041e297981 */ /* 0x000362000c1e1900 */
[----:B------:R-:W-:Y:S01]  /*9400*/  ISETP.GT.AND P0, PT, R18, RZ, PT ;  /* 0x000000ff1200720c */ /* 0x000fe20003f04270 */
[----:B------:R-:W-:-:S02]  /*9410*/  IMAD.MOV.U32 R42, RZ, RZ, RZ ;  /* 0x000000ffff2a7224 */ /* 0x000fc400078e00ff */
[----:B0-----:R-:W-:-:S10]  /*9420*/  IMAD.MOV.U32 R35, RZ, RZ, R18 ;  /* 0x000000ffff237224 */ /* 0x001fd400078e0012 */
[----:B-1----:R-:W-:Y:S05]  /*9430*/  @!P0 BRA `(.L_x_11598) ;  /* 0x0000063000008947 */ /* 0x002fea0003800000 */
[----:B------:R-:W-:Y:S02]  /*9440*/  ISETP.GT.AND P2, PT, R35, 0xc, PT ;  /* 0x0000000c2300780c */ /* 0x000fe40003f44270 */
[----:B------:R-:W-:-:S11]  /*9450*/  PLOP3.LUT P0, PT, PT, PT, PT, 0x80, 0x0 ;  /* 0x000000000000781c */ /* 0x000fd60003f0f070 */
[----:B------:R-:W-:Y:S05]  /*9460*/  @!P2 BRA `(.L_x_11599) ;  /* 0x000003d00000a947 */ /* 0x000fea0003800000 */
[----:B------:R-:W-:Y:S02]  /*9470*/  PLOP3.LUT P0, PT, PT, PT, PT, 0x8, 0x0 ;  /* 0x000000000000781c */ /* 0x000fe40003f0e170 */
.L_x_11600:
[----:B------:R-:W-:-:S04]  /*9480*/  IMAD.IADD R36, R17, 0x1, R42 ;  /* 0x0000000111247824 */ /* 0x000fc800078e022a */
[----:B-1----:R-:W-:-:S05]  /*9490*/  IMAD.WIDE R36, R36, R21, c[0x0][0x1b0] ;  /* 0x00006c0024247625 */ /* 0x002fca00078e0215 */
        /* <DEDUP_REMOVED lines=58> */
.L_x_11599:
[----:B------:R-:W-:-:S13]  /*9840*/  ISETP.GT.AND P2, PT, R35, 0x4, PT ;  /* 0x000000042300780c */ /* 0x000fda0003f44270 */
[----:B------:R-:W-:Y:S05]  /*9850*/  @!P2 BRA `(.L_x_11601) ;  /* 0x000001f00000a947 */ /* 0x000fea0003800000 */
[----:B------:R-:W-:-:S04]  /*9860*/  IMAD.IADD R36, R17, 0x1, R42 ;  /* 0x0000000111247824 */ /* 0x000fc800078e022a */
[----:B-1----:R-:W-:-:S05]  /*9870*/  IMAD.WIDE R36, R36, R21, c[0x0][0x1b0] ;  /* 0x00006c0024247625 */ /* 0x002fca00078e0215 */
        /* <DEDUP_REMOVED lines=29> */
.L_x_11601:
[----:B------:R-:W-:-:S13]  /*9a50*/  ISETP.NE.OR P0, PT, R35, RZ, P0 ;  /* 0x000000ff2300720c */ /* 0x000fda0000705670 */
[----:B------:R-:W-:Y:S05]  /*9a60*/  @!P0 BRA `(.L_x_11597) ;  /* 0x0000012000008947 */ /* 0x000fea0003800000 */
.L_x_11598:
        /* <DEDUP_REMOVED lines=18> */
.L_x_11597:
[----:B------:R-:W-:-:S13]  /*9b90*/  ISETP.NE.AND P0, PT, R13, RZ, PT ;  /* 0x000000ff0d00720c */ /* 0x000fda0003f05270 */
[----:B------:R-:W-:Y:S05]  /*9ba0*/  @!P0 BRA `(.L_x_11593) ;  /* 0x000000f000008947 */ /* 0x000fea0003800000 */
[----:B0-----:R-:W-:Y:S01]  /*9bb0*/  IMAD.IADD R36, R17, 0x1, R42 ;  /* 0x0000000111247824 */ /* 0x001fe200078e022a */
[----:B------:R-:W2:Y:S03]  /*9bc0*/  LDG.E R38, [R30.64] ;  /* 0x000000041e267981 */ /* 0x000ea6000c1e1900 */
[----:B-1----:R-:W-:-:S05]  /*9bd0*/  IMAD.WIDE R36, R36, R21, c[0x0][0x1b0] ;  /* 0x00006c0024247625 */ /* 0x002fca00078e0215 */
[----:B------:R-:W2:Y:S01]  /*9be0*/  LDG.E R21, [R36.64] ;  /* 0x0000000424157981 */ /* 0x000ea2000c1e1900 */
[----:B------:R-:W-:Y:S02]  /*9bf0*/  ISETP.NE.AND P0, PT, R13, 0x1, PT ;  /* 0x000000010d00780c */ /* 0x000fe40003f05270 */
[----:B--2---:R-:W-:-:S05]  /*9c00*/  FMNMX.FTZ R38, R21, R38, PT ;  /* 0x0000002615267209 */ /* 0x004fca0003810000 */
[----:B------:R0:W-:Y:S06]  /*9c10*/  STG.E [R30.64], R38 ;  /* 0x000000261e007986 */ /* 0x0001ec000c101904 */
[----:B------:R-:W-:Y:S05]  /*9c20*/  @!P0 BRA `(.L_x_11593) ;  /* 0x0000007000008947 */ /* 0x000fea0003800000 */
[----:B------:R-:W2:Y:S01]  /*9c30*/  LDG.E R21, [R36.64+0x4] ;  /* 0x0000040424157981 */ /* 0x000ea2000c1e1900 */
[----:B------:R-:W-:Y:S02]  /*9c40*/  ISETP.NE.AND P0, PT, R13, 0x2, PT ;  /* 0x000000020d00780c */ /* 0x000fe40003f05270 */
[----:B0-2---:R-:W-:-:S05]  /*9c50*/  FMNMX.FTZ R38, R38, R21, PT ;  /* 0x0000001526267209 */ /* 0x005fca0003810000 */
[----:B------:R0:W-:Y:S06]  /*9c60*/  STG.E [R30.64], R38 ;  /* 0x000000261e007986 */ /* 0x0001ec000c101904 */
[----:B------:R-:W2:Y:S02]  /*9c70*/  @P0 LDG.E R21, [R36.64+0x8] ;  /* 0x0000080424150981 */ /* 0x000ea4000c1e1900 */
[----:B--2---:R-:W-:-:S05]  /*9c80*/  @P0 FMNMX.FTZ R21, R38, R21, PT ;  /* 0x0000001526150209 */ /* 0x004fca0003810000 */
[----:B------:R0:W-:Y:S02]  /*9c90*/  @P0 STG.E [R30.64], R21 ;  /* 0x000000151e000986 */ /* 0x0001e4000c101904 */
.L_x_11593:
[----:B0-----:R-:W2:Y:S01]  /*9ca0*/  LDG.E R35, [R26.64] ;  /* 0x000000041a237981 */ /* 0x001ea2000c1e1900 */
[----:B------:R-:W-:Y:S01]  /*9cb0*/  IMAD.IADD R21, R17, 0x1, R32 ;  /* 0x0000000111157824 */ /* 0x000fe200078e0220 */
[----:B------:R-:W-:Y:S01]  /*9cc0*/  ISETP.NE.U32.AND P0, PT, RZ, c[0x0][0x1b8], PT ;  /* 0x00006e00ff007a0c */ /* 0x000fe20003f05070 */
[----:B------:R-:W-:Y:S02]  /*9cd0*/  IMAD.MOV.U32 R32, RZ, RZ, c[0x0][0x210] ;  /* 0x00008400ff207624 */ /* 0x000fe400078e00ff */
[----:B------:R-:W-:Y:S01]  /*9ce0*/  IMAD.MOV.U32 R46, RZ, RZ, 0x4 ;  /* 0x00000004ff2e7424 */ /* 0x000fe200078e00ff */
[----:B------:R-:W-:Y:S01]  /*9cf0*/  ISETP.NE.AND.EX P0, PT, RZ, c[0x0][0x1bc], PT, P0 ;  /* 0x00006f00ff007a0c */ /* 0x000fe20003f05300 */
[----:B-1----:R-:W-:Y:S01]  /*9d00*/  IMAD R37, R21, R32, c[0x0][0x200] ;  /* 0x0000800015257624 */ /* 0x002fe200078e0220 */
[C---:B------:R-:W-:Y:S01]  /*9d10*/  LEA R32, P4, R34.reuse, c[0x0][0x168], 0x1 ;  /* 0x00005a0022207a11 */ /* 0x040fe200078808ff */
[----:B------:R-:W-:Y:S02]  /*9d20*/  IMAD.MOV.U32 R36, RZ, RZ, c[0x0][0x200] ;  /* 0x00008000ff247624 */ /* 0x000fe400078e00ff */
[----:B------:R-:W-:Y:S01]  /*9d30*/  IMAD.WIDE R38, R37, R46, c[0x0][0x198] ;  /* 0x0000660025267625 */ /* 0x000fe200078e022e */
[----:B------:R-:W-:-:S02]  /*9d40*/  LEA.HI.X R33, R34, c[0x0][0x16c], R33, 0x1, P4 ;  /* 0x00005b0022217a11 */ /* 0x000fc400020f0c21 */
[----:B------:R-:W-:Y:S01]  /*9d50*/  ISETP.GE.AND P2, PT, R36, 0x1, PT ;  /* 0x000000012400780c */ /* 0x000fe20003f46270 */
[----:B------:R-:W-:Y:S01]  /*9d60*/  IMAD.WIDE R36, R37, R46, c[0x0][0x1b8] ;  /* 0x00006e0025247625 */ /* 0x000fe200078e022e */
[----:B--2---:R0:W-:Y:S03]  /*9d70*/  STG.E [R38.64], R35 ;  /* 0x0000002326007986 */ /* 0x0041e6000c101904 */
[----:B------:R-:W-:Y:S08]  /*9d80*/  @!P0 BRA `(.L_x_11602) ;  /* 0x0000034000008947 */ /* 0x000ff00003800000 */
[----:B-----5:R-:W2:Y:S01]  /*9d90*/  LDG.E.U16.CONSTANT R41, [R32.64] ;  /* 0x0000000420297981 */ /* 0x020ea2000c1e9500 */
[----:B------:R-:W-:-:S04]  /*9da0*/  IABS R43, c[0x0][0x228] ;  /* 0x00008a00002b7a13 */ /* 0x000fc80000000000 */
[----:B------:R-:W1:Y:S08]  /*9db0*/  I2F.RP R44, R43 ;  /* 0x0000002b002c7306 */ /* 0x000e700000209400 */
[----:B-1----:R-:W1:Y:S02]  /*9dc0*/  MUFU.RCP R44, R44 ;  /* 0x0000002c002c7308 */ /* 0x002e640000001000 */
[----:B-1----:R-:W-:-:S02]  /*9dd0*/  IADD3 R34, R44, 0xffffffe, RZ ;  /* 0x0ffffffe2c227810 */ /* 0x002fc40007ffe0ff */
[----:B------:R-:W-:-:S04]  /*9de0*/  IABS R44, R40 ;  /* 0x00000028002c7213 */ /* 0x000fc80000000000 */
[----:B0-----:R0:W1:Y:S02]  /*9df0*/  F2I.FTZ.U32.TRUNC.NTZ R35, R34 ;  /* 0x0000002200237305 */ /* 0x001064000021f000 */
[----:B0-----:R-:W-:Y:S02]  /*9e00*/  IMAD.MOV.U32 R34, RZ, RZ, RZ ;  /* 0x000000ffff227224 */ /* 0x001fe400078e00ff */
[----:B-1----:R-:W-:-:S04]  /*9e10*/  IMAD.MOV R42, RZ, RZ, -R35 ;  /* 0x000000ffff2a7224 */ /* 0x002fc800078e0a23 */
[----:B------:R-:W-:Y:S01]  /*9e20*/  IMAD R45, R42, R43, RZ ;  /* 0x0000002b2a2d7224 */ /* 0x000fe200078e02ff */
[----:B------:R-:W-:-:S03]  /*9e30*/  IABS R42, c[0x0][0x224] ;  /* 0x00008900002a7a13 */ /* 0x000fc60000000000 */
[----:B------:R-:W-:Y:S01]  /*9e40*/  IMAD.HI.U32 R45, R35, R45, R34 ;  /* 0x0000002d232d7227 */ /* 0x000fe200078e0022 */
[----:B------:R-:W0:Y:S05]  /*9e50*/  I2F.RP R47, R42 ;  /* 0x0000002a002f7306 */ /* 0x000e2a0000209400 */
        /* <DEDUP_REMOVED lines=9> */
[----:B------:R-:W-:Y:S01]  /*9ef0*/  LOP3.LUT R34, R40, c[0x0][0x228], RZ, 0x3c, !PT ;  /* 0x00008a0028227a12 */ /* 0x000fe200078e3cff */
[----:B------:R-:W0:Y:S01]  /*9f00*/  F2I.FTZ.U32.TRUNC.NTZ R35, R35 ;  /* 0x0000002300237305 */ /* 0x000e22000021f000 */
[----:B------:R-:W-:Y:S02]  /*9f10*/  ISETP.NE.AND P5, PT, RZ, c[0x0][0x228], PT ;  /* 0x00008a00ff007a0c */ /* 0x000fe40003fa5270 */
[----:B------:R-:W-:Y:S01]  /*9f20*/  ISETP.GE.AND P0, PT, R34, RZ, PT ;  /* 0x000000ff2200720c */ /* 0x000fe20003f06270 */
[----:B------:R-:W-:-:S06]  /*9f30*/  IMAD.MOV.U32 R34, RZ, RZ, RZ ;  /* 0x000000ffff227224 */ /* 0x000fcc00078e00ff */
[----:B------:R-:W-:-:S05]  /*9f40*/  @P4 IADD3 R45, R45, 0x1, RZ ;  /* 0x000000012d2d4810 */ /* 0x000fca0007ffe0ff */
[----:B------:R-:W-:Y:S02]  /*9f50*/  IMAD.MOV.U32 R43, RZ, RZ, R45 ;  /* 0x000000ffff2b7224 */ /* 0x000fe400078e002d */
[----:B0-----:R-:W-:Y:S02]  /*9f60*/  IMAD.MOV R45, RZ, RZ, -R35 ;  /* 0x000000ffff2d7224 */ /* 0x001fe400078e0a23 */
        /* <DEDUP_REMOVED lines=22> */
.L_x_11602:
[----:B------:R-:W-:Y:S05]  /*a0d0*/  @!P2 BRA `(.L_x_11603) ;  /* 0x00000b200000a947 */ /* 0x000fea0003800000 */
[----:B------:R-:W-:Y:S02]  /*a0e0*/  IABS R42, c[0x0][0x228] ;  /* 0x00008a00002a7a13 */ /* 0x000fe40000000000 */
[----:B------:R-:W-:Y:S02]  /*a0f0*/  IABS R44, R40 ;  /* 0x00000028002c7213 */ /* 0x000fe40000000000 */
[----:B------:R-:W1:Y:S01]  /*a100*/  I2F.RP R43, R42 ;  /* 0x0000002a002b7306 */ /* 0x000e620000209400 */
[----:B-----5:R-:W-:Y:S02]  /*a110*/  IABS R41, c[0x0][0x224] ;  /* 0x0000890000297a13 */ /* 0x020fe40000000000 */
[----:B------:R-:W-:-:S04]  /*a120*/  LOP3.LUT R40, R40, c[0x0][0x228], RZ, 0x3c, !PT ;  /* 0x00008a0028287a12 */ /* 0x000fc800078e3cff */
[----:B------:R-:W-:Y:S01]  /*a130*/  ISETP.GE.AND P4, PT, R40, RZ, PT ;  /* 0x000000ff2800720c */ /* 0x000fe20003f86270 */
[----:B-1----:R-:W1:Y:S02]  /*a140*/  MUFU.RCP R43, R43 ;  /* 0x0000002b002b7308 */ /* 0x002e640000001000 */
[----:B-1----:R-:W-:-:S06]  /*a150*/  IADD3 R34, R43, 0xffffffe, RZ ;  /* 0x0ffffffe2b227810 */ /* 0x002fcc0007ffe0ff */
[----:B------:R-:W1:Y:S08]  /*a160*/  I2F.RP R43, R41 ;  /* 0x00000029002b7306 */ /* 0x000e700000209400 */
[----:B0-----:R0:W2:Y:S08]  /*a170*/  F2I.FTZ.U32.TRUNC.NTZ R35, R34 ;  /* 0x0000002200237305 */ /* 0x0010b0000021f000 */
[----:B-1----:R-:W1:Y:S01]  /*a180*/  MUFU.RCP R43, R43 ;  /* 0x0000002b002b7308 */ /* 0x002e620000001000 */
[----:B0-----:R-:W-:-:S02]  /*a190*/  IMAD.MOV.U32 R34, RZ, RZ, RZ ;  /* 0x000000ffff227224 */ /* 0x001fc400078e00ff */
[----:B--2---:R-:W-:-:S04]  /*a1a0*/  IMAD.MOV R45, RZ, RZ, -R35 ;  /* 0x000000ffff2d7224 */ /* 0x004fc800078e0a23 */
[----:B------:R-:W-:-:S04]  /*a1b0*/  IMAD R45, R45, R42, RZ ;  /* 0x0000002a2d2d7224 */ /* 0x000fc800078e02ff */
[----:B------:R-:W-:-:S04]  /*a1c0*/  IMAD.HI.U32 R45, R35, R45, R34 ;  /* 0x0000002d232d7227 */ /* 0x000fc800078e0022 */
[----:B------:R-:W-:Y:S02]  /*a1d0*/  IMAD.MOV.U32 R35, RZ, RZ, R44 ;  /* 0x000000ffff237224 */ /* 0x000fe400078e002c */
[----:B------:R-:W-:Y:S02]  /*a1e0*/  IMAD.MOV.U32 R44, RZ, RZ, c[0x0][0x200] ;  /* 0x00008000ff2c7624 */ /* 0x000fe400078e00ff */
        /* <DEDUP_REMOVED lines=10> */
[----:B0-----:R-:W-:-:S09]  /*a290*/  IMAD.MOV.U32 R34, RZ, RZ, RZ ;  /* 0x000000ffff227224 */ /* 0x001fd200078e00ff */
        /* <DEDUP_REMOVED lines=9> */
[----:B------:R-:W-:-:S05]  /*a330*/  ISETP.GE.AND P2, PT, R40, RZ, PT ;  /* 0x000000ff2800720c */ /* 0x000fca0003f46270 */
        /* <DEDUP_REMOVED lines=27> */
[----:B0----5:R-:W-:-:S04]  /*a4f0*/  IMAD R35, R8, c[0x0][0x224], R48 ;  /* 0x0000890008237a24 */ /* 0x021fc800078e0230 */
        /* <DEDUP_REMOVED lines=27> */
.L_x_11604:
[----:B------:R-:W-:Y:S05]  /*a6b0*/  @!P3 BRA `(.L_x_11603) ;  /* 0x000005400000b947 */ /* 0x000fea0003800000 */
[----:B0-----:R-:W-:Y:S01]  /*a6c0*/  IMAD R37, R21, c[0x0][0x210], R44 ;  /* 0x0000840015257a24 */ /* 0x001fe200078e022c */
[C---:B------:R-:W-:Y:S02]  /*a6d0*/  IADD3 R39, R44.reuse, -0x4, RZ ;  /* 0xfffffffc2c277810 */ /* 0x040fe40007ffe0ff */
[C---:B------:R-:W-:Y:S01]  /*a6e0*/  IADD3 R45, R44.reuse, -0x1, RZ ;  /* 0xffffffff2c2d7810 */ /* 0x040fe20007ffe0ff */
        /* <DEDUP_REMOVED lines=17> */
.L_x_11605:
[----:B--2--5:R-:W-:Y:S02]  /*a800*/  IMAD.IADD R39, R51, 0x1, R48 ;  /* 0x0000000133277824 */ /* 0x024fe400078e0230 */
[----:B------:R-:W-:-:S04]  /*a810*/  IMAD.MOV.U32 R46, RZ, RZ, 0x4 ;  /* 0x00000004ff2e7424 */ /* 0x000fc800078e00ff */
[----:B------:R-:W-:-:S05]  /*a820*/  IMAD.WIDE R36, R39, R46, c[0x0][0x1d8] ;  /* 0x0000760027247625 */ /* 0x000fca00078e022e */
        /* <DEDUP_REMOVED lines=19> */
[C---:B------:R-:W-:Y:S01]  /*a960*/  @P1 LEA.HI.X R41, R43.reuse, c[0x0][0x1fc], R50, 0x2, P0 ;  /* 0x00007f002b291a11 */ /* 0x040fe200000f1432 */
[----:B--2---:R2:W-:Y:S04]  /*a970*/  STG.E [R36.64+-0x4], R48 ;  /* 0xfffffc3024007986 */ /* 0x0045e8000c101904 */
[----:B0-----:R-:W3:Y:S01]  /*a980*/  @P1 LDG.E R59, [R40.64] ;  /* 0x00000004283b1981 */ /* 0x001ee2000c1e1900 */
[----:B------:R-:W-:-:S04]  /*a990*/  LEA R42, P0, R43, c[0x0][0x1e0], 0x2 ;  /* 0x000078002b2a7a11 */ /* 0x000fc800078010ff */
[----:B------:R-:W-:Y:S01]  /*a9a0*/  LEA.HI.X R43, R43, c[0x0][0x1e4], R50, 0x2, P0 ;  /* 0x000079002b2b7a11 */ /* 0x000fe200000f1432 */
[----:B---3--:R0:W-:Y:S04]  /*a9b0*/  @P1 STG.E [R34.64+-0x4], R59 ;  /* 0xfffffc3b22001986 */ /* 0x0081e8000c101904 */
        /* <DEDUP_REMOVED lines=8> */
[----:B--2---:R-:W2:Y:S01]  /*aa40*/  @P1 LDG.E R48, [R38.64] ;  /* 0x0000000426301981 */ /* 0x004ea2000c1e1900 */
[----:B------:R-:W-:-:S04]  /*aa50*/  LEA R40, P0, R50, c[0x0][0x1e0], 0x2 ;  /* 0x0000780032287a11 */ /* 0x000fc800078010ff */
[----:B------:R-:W-:Y:S01]  /*aa60*/  LEA.HI.X R41, R50, c[0x0][0x1e4], R52, 0x2, P0 ;  /* 0x0000790032297a11 */ /* 0x000fe200000f1434 */
[----:B--2---:R1:W-:Y:S04]  /*aa70*/  @P1 STG.E [R34.64+-0x8], R48 ;  /* 0xfffff83022001986 */ /* 0x0043e8000c101904 */
[----:B------:R-:W0:Y:S02]  /*aa80*/  LDG.E R40, [R40.64] ;  /* 0x0000000428287981 */ /* 0x000e24000c1e1900 */
[----:B0-----:R-:W-:-:S04]  /*aa90*/  IMAD.IADD R59, R40, 0x1, R55 ;  /* 0x00000001283b7824 */ /* 0x001fc800078e0237 */
        /* <DEDUP_REMOVED lines=12> */
[----:B-1----:R2:W5:Y:S01]  /*ab60*/  LDG.E R48, [R38.64] ;  /* 0x0000000426307981 */ /* 0x002562000c1e1900 */
[----:B------:R-:W-:Y:S01]  /*ab70*/  IADD3 R41, P2, R34, -0x10, RZ ;  /* 0xfffffff022297810 */ /* 0x000fe20007f5e0ff */
[----:B------:R-:W-:Y:S01]  /*ab80*/  IMAD R51, R6, -0x4, R51 ;  /* 0xfffffffc06337824 */ /* 0x000fe200078e0233 */
[----:B------:R-:W-:Y:S01]  /*ab90*/  IADD3 R40, P4, R36, -0x10, RZ ;  /* 0xfffffff024287810 */ /* 0x000fe20007f9e0ff */
[C---:B------:R-:W-:Y:S01]  /*aba0*/  IMAD R53, R6.reuse, -0x4, R53 ;  /* 0xfffffffc06357824 */ /* 0x040fe200078e0235 */
[----:B------:R-:W-:Y:S01]  /*abb0*/  IADD3.X R42, R35, -0x1, RZ, P2, !PT ;  /* 0xffffffff232a7810 */ /* 0x000fe200017fe4ff */
[C---:B------:R-:W-:Y:S01]  /*abc0*/  IMAD R57, R6.reuse, -0x4, R57 ;  /* 0xfffffffc06397824 */ /* 0x040fe200078e0239 */
[----:B0-----:R-:W-:Y:S01]  /*abd0*/  IADD3.X R43, R37, -0x1, RZ, P4, !PT ;  /* 0xffffffff252b7810 */ /* 0x001fe200027fe4ff */
[----:B------:R-:W-:Y:S01]  /*abe0*/  IMAD R55, R6, -0x4, R55 ;  /* 0xfffffffc06377824 */ /* 0x000fe200078e0237 */
[----:B------:R-:W-:Y:S05]  /*abf0*/  @P0 BRA `(.L_x_11605) ;  /* 0xfffffc0000000947 */ /* 0x000fea000383ffff */
.L_x_11603:
[----:B0----5:R-:W-:Y:S01]  /*ac00*/  IMAD.MOV.U32 R41, RZ, RZ, c[0x0][0x200] ;  /* 0x00008000ff297624 */ /* 0x021fe200078e00ff */
[----:B------:R-:W3:Y:S01]  /*ac10*/  LDG.E.U16.CONSTANT R32, [R32.64] ;  /* 0x0000000420207981 */ /* 0x000ee2000c1e9500 */
[----:B------:R-:W-:-:S04]  /*ac20*/  IMAD.WIDE R36, R21, R46, c[0x0][0x1a0] ;  /* 0x0000680015247625 */ /* 0x000fc800078e022e */
[----:B--2---:R-:W-:Y:S01]  /*ac30*/  IMAD.WIDE R34, R21, R46, c[0x0][0x1b0] ;  /* 0x00006c0015227625 */ /* 0x004fe200078e022e */
[----:B------:R0:W-:Y:S04]  /*ac40*/  STG.E [R36.64], R41 ;  /* 0x0000002924007986 */ /* 0x0001e8000c101904 */
[----:B------:R0:W-:Y:S04]  /*ac50*/  STG.E [R34.64], R20 ;  /* 0x0000001422007986 */ /* 0x0001e8000c101904 */
[----:B------:R-:W2:Y:S02]  /*ac60*/  LDG.E R39, [R30.64] ;  /* 0x000000041e277981 */ /* 0x000ea4000c1e1900 */
[----:B--2---:R-:W-:-:S05]  /*ac70*/  FMNMX.FTZ R39, R20, R39, PT ;  /* 0x0000002714277209 */ /* 0x004fca0003810000 */
        /* <DEDUP_REMOVED lines=8> */
.L_x_11594:
[----:B------:R-:W-:-:S05]  /*ad00*/  IMAD.MOV.U32 R0, RZ, RZ, c[0x0][0x224] ;  /* 0x00008900ff007624 */ /* 0x000fca00078e00ff */
[----:B------:R0:W-:Y:S01]  /*ad10*/  STS [0xc4], R0 ;  /* 0x0000c400ff007388 */ /* 0x0001e20000000800 */
[----:B------:R-:W-:Y:S05]  /*ad20*/  BRA `(.L_x_11590) ;  /* 0x000005e000007947 */ /* 0x000fea0003800000 */
.L_x_11591:
[----:B------:R-:W-:Y:S02]  /*ad30*/  ISETP.NE.U32.AND P2, PT, RZ, c[0x0][0x1c8], PT ;  /* 0x00007200ff007a0c */ /* 0x000fe40003f45070 */
[----:B------:R-:W-:Y:S02]  /*ad40*/  ISETP.LT.AND P0, PT, R5, c[0x0][0x224], !P0 ;  /* 0x0000890005007a0c */ /* 0x000fe40004701270 */
[----:B------:R-:W-:-:S04]  /*ad50*/  ISETP.NE.AND.EX P2, PT, RZ, c[0x0][0x1cc], PT, P2 ;  /* 0x00007300ff007a0c */ /* 0x000fc80003f45320 */
[----:B------:R-:W-:-:S04]  /*ad60*/  ISETP.LT.AND P2, PT, R5, R11, P2 ;  /* 0x0000000b0500720c */ /* 0x000fc80001741270 */
[----:B------:R-:W-:-:S13]  /*ad70*/  PLOP3.LUT P0, PT, P2, P0, PT, 0xa8, 0x0 ;  /* 0x000000000000781c */ /* 0x000fda0001701570 */
[----:B------:R-:W-:Y:S05]  /*ad80*/  @!P0 BRA `(.L_x_11592) ;  /* 0x0000051000008947 */ /* 0x000fea0003800000 */
[----:B------:R-:W2:Y:S04]  /*ad90*/  LDL R32, [R32] ;  /* 0x0000000020207983 */ /* 0x000ea80000100800 */
[----:B------:R-:W0:Y:S01]  /*ada0*/  LDS R39, [0xc4] ;  /* 0x0000c400ff277984 */ /* 0x000e220000000800 */
[----:B--2---:R-:W-:-:S04]  /*adb0*/  IADD3 R21, P0, R49, R32, RZ ;  /* 0x0000002031157210 */ /* 0x004fc80007f1e0ff */
[----:B------:R-:W-:Y:S02]  /*adc0*/  LEA.HI.X.SX32 R34, R32, R0, 0x1, P0 ;  /* 0x0000000020227211 */ /* 0x000fe400000f0eff */
[C---:B------:R-:W-:Y:S02]  /*add0*/  LEA R36, P0, R21.reuse, c[0x0][0x160], 0x2 ;  /* 0x0000580015247a11 */ /* 0x040fe400078010ff */
[C---:B------:R-:W-:Y:S02]  /*ade0*/  LEA R20, P2, R21.reuse, c[0x0][0x168], 0x1 ;  /* 0x00005a0015147a11 */ /* 0x040fe400078408ff */
[C-C-:B------:R-:W-:Y:S02]  /*adf0*/  LEA.HI.X R37, R21.reuse, c[0x0][0x164], R34.reuse, 0x2, P0 ;  /* 0x0000590015257a11 */ /* 0x140fe400000f1422 */
[----:B------:R-:W-:-:S03]  /*ae00*/  LEA.HI.X R21, R21, c[0x0][0x16c], R34, 0x1, P2 ;  /* 0x00005b0015157a11 */ /* 0x000fc600010f0c22 */
[----:B------:R-:W2:Y:S04]  /*ae10*/  LDG.E.CONSTANT R41, [R36.64] ;  /* 0x0000000424297981 */ /* 0x000ea8000c1e9900 */
[----:B------:R1:W3:Y:S01]  /*ae20*/  LDG.E.U16.CONSTANT R34, [R20.64] ;  /* 0x0000000414227981 */ /* 0x0002e2000c1e9500 */
[----:B0-----:R-:W-:Y:S02]  /*ae30*/  SHF.R.S32.HI R33, RZ, 0x1f, R39 ;  /* 0x0000001fff217819 */ /* 0x001fe40000011427 */
[----:B------:R-:W-:-:S04]  /*ae40*/  IADD3 R38, P0, R16, R39, RZ ;  /* 0x0000002710267210 */ /* 0x000fc80007f1e0ff */
[----:B------:R-:W-:Y:S01]  /*ae50*/  LEA.HI.X.SX32 R43, R16, R33, 0x1, P0 ;  /* 0x00000021102b7211 */ /* 0x000fe200000f0eff */
[----:B------:R-:W-:-:S03]  /*ae60*/  IMAD.SHL.U32 R33, R38, 0x4, RZ ;  /* 0x0000000426217824 */ /* 0x000fc600078e00ff */
[----:B------:R-:W-:Y:S02]  /*ae70*/  SHF.L.U64.HI R38, R38, 0x2, R43 ;  /* 0x0000000226267819 */ /* 0x000fe4000001022b */
[C---:B------:R-:W-:Y:S02]  /*ae80*/  IADD3 R32, P2, R33.reuse, c[0x0][0x170], RZ ;  /* 0x00005c0021207a10 */ /* 0x040fe40007f5e0ff */
[----:B-1----:R-:W-:Y:S02]  /*ae90*/  IADD3 R20, P4, R33, c[0x0][0x178], RZ ;  /* 0x00005e0021147a10 */ /* 0x002fe40007f9e0ff */
[----:B------:R-:W-:Y:S02]  /*aea0*/  IADD3.X R33, R38, c[0x0][0x174], RZ, P2, !PT ;  /* 0x00005d0026217a10 */ /* 0x000fe400017fe4ff */
[----:B------:R-:W-:-:S04]  /*aeb0*/  ISETP.NE.U32.AND P0, PT, RZ, c[0x0][0x180], PT ;  /* 0x00006000ff007a0c */ /* 0x000fc80003f05070 */
[----:B------:R-:W-:Y:S02]  /*aec0*/  ISETP.NE.AND.EX P0, PT, RZ, c[0x0][0x184], PT, P0 ;  /* 0x00006100ff007a0c */ /* 0x000fe40003f05300 */
[----:B------:R-:W-:Y:S02]  /*aed0*/  IADD3 R40, R39, 0x1, RZ ;  /* 0x0000000127287810 */ /* 0x000fe40007ffe0ff */
[----:B------:R-:W-:Y:S01]  /*aee0*/  IADD3.X R21, R38, c[0x0][0x17c], RZ, P4, !PT ;  /* 0x00005f0026157a10 */ /* 0x000fe200027fe4ff */
[----:B--2---:R0:W-:Y:S01]  /*aef0*/  STG.E [R32.64], R41 ;  /* 0x0000002920007986 */ /* 0x0041e2000c101904 */
[----:B---3--:R-:W-:-:S07]  /*af00*/  HADD2.F32 R37, -RZ, R34.H0_H0 ;  /* 0x20000022ff257230 */ /* 0x008fce0000004100 */
[----:B------:R-:W-:Y:S05]  /*af10*/  @!P0 BRA `(.L_x_11606) ;  /* 0x0000036000008947 */ /* 0x000fea0003800000 */
[----:B------:R-:W1:Y:S01]  /*af20*/  I2F.RP R38, R35 ;  /* 0x0000002300267306 */ /* 0x000e620000209400 */
[----:B------:R-:W-:Y:S01]  /*af30*/  IABS R42, c[0x0][0x224] ;  /* 0x00008900002a7a13 */ /* 0x000fe20000000000 */
[----:B------:R-:W-:-:S06]  /*af40*/  HADD2.F32 R34, -RZ, R34.H0_H0 ;  /* 0x20000022ff227230 */ /* 0x000fcc0000004100 */
[----:B-1----:R-:W1:Y:S02]  /*af50*/  MUFU.RCP R38, R38 ;  /* 0x0000002600267308 */ /* 0x002e640000001000 */
[----:B01----:R-:W-:Y:S02]  /*af60*/  IADD3 R32, R38, 0xffffffe, RZ ;  /* 0x0ffffffe26207810 */ /* 0x003fe40007ffe0ff */
[----:B------:R-:W-:-:S04]  /*af70*/  IABS R38, R41 ;  /* 0x0000002900267213 */ /* 0x000fc80000000000 */
[----:B------:R0:W1:Y:S01]  /*af80*/  F2I.FTZ.U32.TRUNC.NTZ R33, R32 ;  /* 0x0000002000217305 */ /* 0x000062000021f000 */
[----:B------:R-:W-:-:S04]  /*af90*/  LOP3.LUT R41, R41, c[0x0][0x228], RZ, 0x3c, !PT ;  /* 0x00008a0029297a12 */ /* 0x000fc800078e3cff */
[----:B------:R-:W-:Y:S01]  /*afa0*/  ISETP.GE.AND P4, PT, R41, RZ, PT ;  /* 0x000000ff2900720c */ /* 0x000fe20003f86270 */
[----:B0-----:R-:W-:Y:S02]  /*afb0*/  IMAD.MOV.U32 R32, RZ, RZ, RZ ;  /* 0x000000ffff207224 */ /* 0x001fe400078e00ff */
[----:B-1----:R-:W-:-:S04]  /*afc0*/  IMAD.MOV R36, RZ, RZ, -R33 ;  /* 0x000000ffff247224 */ /* 0x002fc800078e0a21 */
[----:B------:R-:W-:Y:S02]  /*afd0*/  IMAD R43, R36, R35, RZ ;  /* 0x00000023242b7224 */ /* 0x000fe400078e02ff */
[----:B------:R-:W-:Y:S02]  /*afe0*/  IMAD.MOV.U32 R36, RZ, RZ, R42 ;  /* 0x000000ffff247224 */ /* 0x000fe400078e002a */
[----:B------:R-:W-:Y:S02]  /*aff0*/  IMAD.HI.U32 R43, R33, R43, R32 ;  /* 0x0000002b212b7227 */ /* 0x000fe400078e0020 */
[----:B------:R-:W0:Y:S04]  /*b000*/  I2F.RP R42, R36 ;  /* 0x00000024002a7306 */ /* 0x000e280000209400 */
[----:B------:R-:W-:-:S04]  /*b010*/  IMAD.HI.U32 R32, R43, R38, RZ ;  /* 0x000000262b207227 */ /* 0x000fc800078e00ff */
[----:B------:R-:W-:-:S04]  /*b020*/  IMAD.MOV R33, RZ, RZ, -R32 ;  /* 0x000000ffff217224 */ /* 0x000fc800078e0a20 */
[C---:B------:R-:W-:Y:S01]  /*b030*/  IMAD R38, R35.reuse, R33, R38 ;  /* 0x0000002123267224 */ /* 0x040fe200078e0226 */
[----:B0-----:R-:W0:Y:S04]  /*b040*/  MUFU.RCP R42, R42 ;  /* 0x0000002a002a7308 */ /* 0x001e280000001000 */
[----:B------:R-:W-:-:S13]  /*b050*/  ISETP.GT.U32.AND P2, PT, R35, R38, PT ;  /* 0x000000262300720c */ /* 0x000fda0003f44070 */
[----:B------:R-:W-:Y:S01]  /*b060*/  @!P2 IMAD.IADD R38, R38, 0x1, -R35 ;  /* 0x000000012626a824 */ /* 0x000fe200078e0a23 */
[----:B------:R-:W-:Y:S02]  /*b070*/  @!P2 IADD3 R32, R32, 0x1, RZ ;  /* 0x000000012020a810 */ /* 0x000fe40007ffe0ff */
[----:B0-----:R-:W-:Y:S02]  /*b080*/  IADD3 R33, R42, 0xffffffe, RZ ;  /* 0x0ffffffe2a217810 */ /* 0x001fe40007ffe0ff */
[----:B------:R-:W-:Y:S02]  /*b090*/  ISETP.GE.U32.AND P0, PT, R38, R35, PT ;  /* 0x000000232600720c */ /* 0x000fe40003f06070 */
[----:B------:R-:W-:Y:S02]  /*b0a0*/  ISETP.NE.AND P2, PT, RZ, c[0x0][0x228], PT ;  /* 0x00008a00ff007a0c */ /* 0x000fe40003f45270 */
[----:B------:R-:W0:Y:S09]  /*b0b0*/  F2I.FTZ.U32.TRUNC.NTZ R33, R33 ;  /* 0x0000002100217305 */ /* 0x000e32000021f000 */
[----:B------:R-:W-:-:S05]  /*b0c0*/  @P0 IADD3 R32, R32, 0x1, RZ ;  /* 0x0000000120200810 */ /* 0x000fca0007ffe0ff */
[----:B------:R-:W-:Y:S02]  /*b0d0*/  IMAD.MOV.U32 R35, RZ, RZ, R32 ;  /* 0x000000ffff237224 */ /* 0x000fe400078e0020 */
[----:B0-----:R-:W-:Y:S02]  /*b0e0*/  IMAD.MOV R41, RZ, RZ, -R33 ;  /* 0x000000ffff297224 */ /* 0x001fe400078e0a21 */
        /* <DEDUP_REMOVED lines=11> */
[----:B------:R-:W-:Y:S02]  /*b1a0*/  IMAD R33, R36, R32, R33 ;  /* 0x0000002024217224 */ /* 0x000fe400078e0221 */
[----:B------:R-:W-:-:S03]  /*b1b0*/  IMAD.IADD R32, R16, 0x1, R39 ;  /* 0x0000000110207824 */ /* 0x000fc600078e0227 */
[----:B------:R-:W-:-:S13]  /*b1c0*/  ISETP.GT.U32.AND P0, PT, R36, R33, PT ;  /* 0x000000212400720c */ /* 0x000fda0003f04070 */
[----:B------:R-:W-:-:S05]  /*b1d0*/  @!P0 IMAD.IADD R33, R33, 0x1, -R36 ;  /* 0x0000000121218824 */ /* 0x000fca00078e0a24 */
[----:B------:R-:W-:-:S13]  /*b1e0*/  ISETP.GT.U32.AND P0, PT, R36, R33, PT ;  /* 0x000000212400720c */ /* 0x000fda0003f04070 */
[----:B------:R-:W-:-:S04]  /*b1f0*/  @!P0 IMAD.IADD R33, R33, 0x1, -R36 ;  /* 0x0000000121218824 */ /* 0x000fc800078e0a24 */
[----:B------:R-:W-:Y:S01]  /*b200*/  @!P2 IMAD.MOV R33, RZ, RZ, -R33 ;  /* 0x000000ffff21a224 */ /* 0x000fe200078e0a21 */
[----:B------:R-:W-:-:S05]  /*b210*/  @!P4 LOP3.LUT R33, RZ, c[0x0][0x224], RZ, 0x33, !PT ;  /* 0x00008900ff21ca12 */ /* 0x000fca00078e33ff */
[----:B------:R-:W-:Y:S02]  /*b220*/  IMAD.SHL.U32 R36, R33, 0x4, RZ ;  /* 0x0000000421247824 */ /* 0x000fe400078e00ff */
[----:B------:R-:W-:-:S03]  /*b230*/  IMAD.MOV.U32 R33, RZ, RZ, 0x4 ;  /* 0x00000004ff217424 */ /* 0x000fc600078e00ff */
[----:B------:R-:W0:Y:S01]  /*b240*/  LDS R35, [R36+0xc8] ;  /* 0x0000c80024237984 */ /* 0x000e220000000800 */
[----:B------:R-:W-:-:S04]  /*b250*/  IMAD.WIDE R32, R32, R33, c[0x0][0x180] ;  /* 0x0000600020207625 */ /* 0x000fc800078e0221 */
[----:B0-----:R-:W-:-:S05]  /*b260*/  FADD.FTZ R35, R34, -R35 ;  /* 0x8000002322237221 */ /* 0x001fca0000010000 */
[----:B------:R0:W-:Y:S02]  /*b270*/  STG.E [R32.64], R35 ;  /* 0x0000002320007986 */ /* 0x0001e4000c101904 */
.L_x_11606:
[----:B------:R1:W-:Y:S04]  /*b280*/  STG.E [R20.64], R37 ;  /* 0x0000002514007986 */ /* 0x0003e8000c101904 */
[----:B------:R1:W-:Y:S02]  /*b290*/  STS [0xc4], R40 ;  /* 0x0000c428ff007388 */ /* 0x0003e40000000800 */
.L_x_11592:
[----:B------:R-:W-:Y:S01]  /*b2a0*/  WARPSYNC 0xffffffff ;  /* 0xffffffff00007948 */ /* 0x000fe20003800000 */
[----:B------:R-:W-:Y:S01]  /*b2b0*/  BAR.SYNC.DEFER_BLOCKING 0x0 ;  /* 0x0000000000007b1d */ /* 0x000fe20000010000 */
[----:B------:R-:W-:-:S04]  /*b2c0*/  IADD3 R5, R5, 0x1, RZ ;  /* 0x0000000105057810 */ /* 0x000fc80007ffe0ff */
[----:B------:R-:W-:Y:S01]  /*b2d0*/  ISETP.GE.U32.AND P0, PT, R5, 0x10, PT ;  /* 0x000000100500780c */ /* 0x000fe20003f06070 */
[----:B01----:R-:W0:Y:S02]  /*b2e0*/  LDS R20, [0xc4] ;  /* 0x0000c400ff147984 */ /* 0x003e240000000800 */
[----:B0-----:R-:W-:-:S13]  /*b2f0*/  ISETP.LT.AND P2, PT, R20, c[0x0][0x224], PT ;  /* 0x0000890014007a0c */ /* 0x001fda0003f41270 */
[----:B------:R-:W-:Y:S05]  /*b300*/  @!P0 BRA P2, `(.L_x_11607) ;  /* 0xffffdc8000008947 */ /* 0x000fea000103ffff */
.L_x_11590:
[----:B------:R-:W-:Y:S05]  /*b310*/  BSYNC B0 ;  /* 0x0000000000007941 */ /* 0x000fea0003800000 */
.L_x_11589:
        /* <DEDUP_REMOVED lines=18> */
.L_x_11608:
[----:B------:R-:W-:-:S05]  /*b440*/  IADD3 R2, P0, R0, c[0x0][0x1d0], RZ ;  /* 0x0000740000027a10 */ /* 0x000fca0007f1e0ff */
[----:B------:R-:W-:-:S05]  /*b450*/  IMAD.X R3, RZ, RZ, c[0x0][0x1d4], P0 ;  /* 0x00007500ff037624 */ /* 0x000fca00000e06ff */
[----:B------:R-:W-:Y:S01]  /*b460*/  STG.E.U8 [R2.64], RZ ;  /* 0x000000ff02007986 */ /* 0x000fe2000c101104 */
[----:B------:R-:W-:Y:S05]  /*b470*/  EXIT ;  /* 0x000000000000794d */ /* 0x000fea0003800000 */
.L_x_11609:
        /* <DEDUP_REMOVED lines=16> */
.L_x_74476:


//--------------------- .text._ZN17fastertransformer38beam_online_softmax_topk_stage2_kernelI6__halfLi16ELi128EEEvPKfS3_PiPT_ii --------------------------
	.section	.text._ZN17fastertransformer38beam_online_softmax_topk_stage2_kernelI6__halfLi16ELi128EEEvPKfS3_PiPT_ii,"ax",@progbits
	.sectioninfo	@"SHI_REGISTERS=48"
	.align	128
        .global         _ZN17fastertransformer38beam_online_softmax_topk_stage2_kernelI6__halfLi16ELi128EEEvPKfS3_PiPT_ii
        .type           _ZN17fastertransformer38beam_online_softmax_topk_stage2_kernelI6__halfLi16ELi128EEEvPKfS3_PiPT_ii,@function
        .size           _ZN17fastertransformer38beam_online_softmax_topk_stage2_kernelI6__halfLi16ELi128EEEvPKfS3_PiPT_ii,(.L_x_74477 - _ZN17fastertransformer38beam_online_softmax_topk_stage2_kernelI6__halfLi16ELi128EEEvPKfS3_PiPT_ii)
        .other          _ZN17fastertransformer38beam_online_softmax_topk_stage2_kernelI6__halfLi16ELi128EEEvPKfS3_PiPT_ii,@"STO_CUDA_ENTRY STV_DEFAULT"
_ZN17fastertransformer38beam_online_softmax_topk_stage2_kernelI6__halfLi16ELi128EEEvPKfS3_PiPT_ii:
.text._ZN17fastertransformer38beam_online_softmax_topk_stage2_kernelI6__halfLi16ELi128EEEvPKfS3_PiPT_ii:
[----:B------:R-:W-:-:S05]  /*0000*/  IMAD.MOV.U32 R1, RZ, RZ, c[0x0][0x28] ;  /* 0x00000a00ff017624 */ /* 0x000fca00078e00ff */
[----:B------:R-:W-:Y:S01]  /*0010*/  IADD3 R1, R1, -0xd0, RZ ;  /* 0xffffff3001017810 */ /* 0x000fe20007ffe0ff */
[----:B------:R-:W-:Y:S01]  /*0020*/  IMAD.MOV.U32 R0, RZ, RZ, -0x1 ;  /* 0xffffffffff007424 */ /* 0x000fe200078e00ff */
[----:B------:R-:W-:Y:S01]  /*0030*/  ULDC.64 UR4, c[0x0][0x118] ;  /* 0x0000460000047ab9 */ /* 0x000fe20000000a00 */
[----:B------:R-:W-:Y:S01]  /*0040*/  IMAD.MOV.U32 R4, RZ, RZ, -0x38802000 ;  /* 0xc77fe000ff047424 */ /* 0x000fe200078e00ff */
[----:B------:R-:W-:Y:S01]  /*0050*/  BSSY B0, `(.L_x_11610) ;  /* 0x00000a4000007945 */ /* 0x000fe20003800000 */
[----:B------:R-:W-:Y:S01]  /*0060*/  IMAD.MOV.U32 R5, RZ, RZ, RZ ;  /* 0x000000ffff057224 */ /* 0x000fe200078e00ff */
[----:B------:R-:W-:Y:S01]  /*0070*/  STL [R1+0x98], R0 ;  /* 0x0000980001007387 */ /* 0x000fe20000100800 */
[----:B------:R-:W-:Y:S02]  /*0080*/  IMAD.MOV.U32 R2, RZ, RZ, -0x1 ;  /* 0xffffffffff027424 */ /* 0x000fe400078e00ff */
[----:B------:R-:W-:Y:S01]  /*0090*/  IMAD.MOV.U32 R3, RZ, RZ, -0x1 ;  /* 0xffffffffff037424 */ /* 0x000fe200078e00ff */
[----:B------:R-:W-:Y:S01]  /*00a0*/  STL [R1+0x9c], R0 ;  /* 0x00009c0001007387 */ /* 0x000fe20000100800 */
[----:B------:R-:W-:-:S02]  /*00b0*/  IMAD.MOV.U32 R6, RZ, RZ, 0xfbff ;  /* 0x0000fbffff067424 */ /* 0x000fc400078e00ff */
[----:B------:R-:W-:Y:S01]  /*00c0*/  IMAD.MOV.U32 R25, RZ, RZ, -0x38802000 ;  /* 0xc77fe000ff197424 */ /* 0x000fe200078e00ff */
[----:B------:R-:W-:Y:S01]  /*00d0*/  STL [R1+0xa0], R0 ;  /* 0x0000a00001007387 */ /* 0x000fe20000100800 */
[----:B------:R-:W-:Y:S01]  /*00e0*/  IMAD.MOV.U32 R24, RZ, RZ, RZ ;  /* 0x000000ffff187224 */ /* 0x000fe200078e00ff */
[C---:B------:R-:W-:Y:S02]  /*00f0*/  PRMT R7, R6.reuse, 0x5410, R6 ;  /* 0x0000541006077816 */ /* 0x040fe40000000006 */
[----:B------:R-:W-:Y:S01]  /*0100*/  STL [R1+0xa4], R0 ;  /* 0x0000a40001007387 */ /* 0x000fe20000100800 */
[C---:B------:R-:W-:Y:S02]  /*0110*/  PRMT R8, R6.reuse, 0x7610, R8 ;  /* 0x0000761006087816 */ /* 0x040fe40000000008 */
[C---:B------:R-:W-:Y:S01]  /*0120*/  PRMT R9, R6.reuse, 0x7610, R9 ;  /* 0x0000761006097816 */ /* 0x040fe20000000009 */
[----:B------:R-:W-:Y:S01]  /*0130*/  STL [R1+0xa8], R0 ;  /* 0x0000a80001007387 */ /* 0x000fe20000100800 */
[----:B------:R-:W-:-:S02]  /*0140*/  PRMT R10, R6, 0x7610, R10 ;  /* 0x00007610060a7816 */ /* 0x000fc4000000000a */
[C---:B------:R-:W-:Y:S01]  /*0150*/  PRMT R11, R6.reuse, 0x7610, R11 ;  /* 0x00007610060b7816 */ /* 0x040fe2000000000b */
[----:B------:R0:W-:Y:S04]  /*0160*/  STL [R1+0xac], R0 ;  /* 0x0000ac0001007387 */ /* 0x0001e80000100800 */
[----:B------:R1:W-:Y:S04]  /*0170*/  STL.64 [R1+0x68], R4 ;  /* 0x0000680401007387 */ /* 0x0003e80000100a00 */
[----:B------:R-:W-:Y:S04]  /*0180*/  STL.64 [R1+0x70], R2 ;  /* 0x0000700201007387 */ /* 0x000fe80000100a00 */
[----:B0-----:R-:W0:Y:S04]  /*0190*/  S2R R0, SR_TID.X ;  /* 0x0000000000007919 */ /* 0x001e280000002100 */
[----:B------:R-:W-:Y:S01]  /*01a0*/  STL.64 [R1+0x78], R2 ;  /* 0x0000780201007387 */ /* 0x000fe20000100a00 */
[----:B-1----:R-:W-:-:S02]  /*01b0*/  PRMT R4, R6, 0x5410, R6 ;  /* 0x0000541006047816 */ /* 0x002fc40000000006 */
[C-C-:B------:R-:W-:Y:S01]  /*01c0*/  PRMT R5, R6.reuse, 0x5410, R6.reuse ;  /* 0x0000541006057816 */ /* 0x140fe20000000006 */
[----:B------:R-:W-:Y:S04]  /*01d0*/  STL.64 [R1+0x80], R2 ;  /* 0x0000800201007387 */ /* 0x000fe80000100a00 */
[----:B------:R-:W-:Y:S04]  /*01e0*/  STL.64 [R1+0x88], R2 ;  /* 0x0000880201007387 */ /* 0x000fe80000100a00 */
[----:B------:R1:W-:Y:S04]  /*01f0*/  STL.64 [R1+0x90], R2 ;  /* 0x0000900201007387 */ /* 0x0003e80000100a00 */
[----:B------:R2:W-:Y:S04]  /*0200*/  STL [R1+0xb4], R4 ;  /* 0x0000b40401007387 */ /* 0x0005e80000100800 */
[----:B------:R-:W-:Y:S01]  /*0210*/  STL [R1+0xbc], R5 ;  /* 0x0000bc0501007387 */ /* 0x000fe20000100800 */
[----:B-1----:R-:W-:-:S03]  /*0220*/  PRMT R3, R6, 0x5410, R6 ;  /* 0x0000541006037816 */ /* 0x002fc60000000006 */
[----:B------:R-:W-:Y:S01]  /*0230*/  STL [R1+0xc0], R7 ;  /* 0x0000c00701007387 */ /* 0x000fe20000100800 */
[C---:B------:R-:W-:Y:S02]  /*0240*/  PRMT R2, R6.reuse, 0x5410, R6 ;  /* 0x0000541006027816 */ /* 0x040fe40000000006 */
[----:B--2---:R-:W-:Y:S01]  /*0250*/  PRMT R4, R6, 0x7610, R4 ;  /* 0x0000761006047816 */ /* 0x004fe20000000004 */
[----:B------:R1:W-:Y:S04]  /*0260*/  STL [R1+0xb0], R3 ;  /* 0x0000b00301007387 */ /* 0x0003e80000100800 */
[----:B------:R-:W-:Y:S04]  /*0270*/  STL.U16 [R1+0xc4], R8 ;  /* 0x0000c40801007387 */ /* 0x000fe80000100400 */
[----:B------:R-:W-:Y:S01]  /*0280*/  STL.U16 [R1+0xc6], R4 ;  /* 0x0000c60401007387 */ /* 0x000fe20000100400 */
[----:B-1----:R-:W-:-:S03]  /*0290*/  IMAD.MOV.U32 R3, RZ, RZ, c[0x0][0x184] ;  /* 0x00006100ff037624 */ /* 0x002fc600078e00ff */
[----:B------:R-:W-:Y:S01]  /*02a0*/  STL.U16 [R1+0xc8], R9 ;  /* 0x0000c80901007387 */ /* 0x000fe20000100400 */
[----:B------:R-:W-:-:S03]  /*02b0*/  IMAD R3, R3, 0x22, RZ ;  /* 0x0000002203037824 */ /* 0x000fc600078e02ff */
[----:B------:R-:W-:Y:S04]  /*02c0*/  STL.U16 [R1+0xca], R10 ;  /* 0x0000ca0a01007387 */ /* 0x000fe80000100400 */
[----:B------:R-:W-:Y:S01]  /*02d0*/  STL.U16 [R1+0xcc], R11 ;  /* 0x0000cc0b01007387 */ /* 0x000fe20000100400 */
[----:B0-----:R-:W-:-:S03]  /*02e0*/  ISETP.GE.AND P0, PT, R0, R3, PT ;  /* 0x000000030000720c */ /* 0x001fc60003f06270 */
[----:B------:R-:W-:Y:S04]  /*02f0*/  STL.U16 [R1+0xce], R6 ;  /* 0x0000ce0601007387 */ /* 0x000fe80000100400 */
[----:B------:R0:W-:Y:S02]  /*0300*/  STL [R1+0xb8], R2 ;  /* 0x0000b80201007387 */ /* 0x0001e40000100800 */
[----:B0-----:R-:W-:-:S04]  /*0310*/  IADD3 R2, R1, 0x68, RZ ;  /* 0x0000006801027810 */ /* 0x001fc80007ffe0ff */
[----:B------:R-:W-:Y:S05]  /*0320*/  @P0 BRA `(.L_x_11611) ;  /* 0x0000076000000947 */ /* 0x000fea0003800000 */
[----:B------:R-:W0:Y:S01]  /*0330*/  S2R R7, SR_CTAID.X ;  /* 0x0000000000077919 */ /* 0x000e220000002500 */
[----:B------:R-:W-:Y:S01]  /*0340*/  LOP3.LUT R4, RZ, R0, RZ, 0x33, !PT ;  /* 0x00000000ff047212 */ /* 0x000fe200078e33ff */
[----:B------:R-:W-:Y:S04]  /*0350*/  BSSY B1, `(.L_x_11612) ;  /* 0x000001a000017945 */ /* 0x000fe80003800000 */
[----:B------:R-:W-:-:S05]  /*0360*/  IMAD.IADD R5, R3, 0x1, R4 ;  /* 0x0000000103057824 */ /* 0x000fca00078e0204 */
[C---:B------:R-:W-:Y:S02]  /*0370*/  LEA.HI R6, R5.reuse, 0x1, RZ, 0x19 ;  /* 0x0000000105067811 */ /* 0x040fe400078fc8ff */
[----:B------:R-:W-:Y:S02]  /*0380*/  ISETP.GE.U32.AND P1, PT, R5, 0x180, PT ;  /* 0x000001800500780c */ /* 0x000fe40003f26070 */
[----:B------:R-:W-:Y:S01]  /*0390*/  LOP3.LUT P0, R8, R6, 0x3, RZ, 0xc0, !PT ;  /* 0x0000000306087812 */ /* 0x000fe2000780c0ff */
[----:B------:R-:W-:Y:S02]  /*03a0*/  IMAD.MOV.U32 R6, RZ, RZ, R0 ;  /* 0x000000ffff067224 */ /* 0x000fe400078e0000 */
[----:B0-----:R-:W-:-:S04]  /*03b0*/  IMAD R4, R7, c[0x0][0x184], RZ ;  /* 0x0000610007047a24 */ /* 0x001fc800078e02ff */
[----:B------:R-:W-:-:S05]  /*03c0*/  IMAD R7, R4, 0x22, RZ ;  /* 0x0000002204077824 */ /* 0x000fca00078e02ff */
[----:B------:R-:W-:Y:S01]  /*03d0*/  SHF.R.S32.HI R11, RZ, 0x1f, R7 ;  /* 0x0000001fff0b7819 */ /* 0x000fe20000011407 */
[----:B------:R-:W-:Y:S05]  /*03e0*/  @!P0 BRA `(.L_x_11613) ;  /* 0x0000010000008947 */ /* 0x000fea0003800000 */
[----:B------:R-:W-:Y:S01]  /*03f0*/  IADD3 R5, P0, R7, R0, RZ ;  /* 0x0000000007057210 */ /* 0x000fe20007f1e0ff */
[----:B------:R-:W-:Y:S01]  /*0400*/  IMAD.MOV.U32 R6, RZ, RZ, R0 ;  /* 0x000000ffff067224 */ /* 0x000fe200078e0000 */
[C---:B------:R-:W-:Y:S02]  /*0410*/  LEA R9, R0.reuse, 0x210, 0x2 ;  /* 0x0000021000097811 */ /* 0x040fe400078e10ff */
[----:B------:R-:W-:Y:S02]  /*0420*/  LEA R10, P2, R5, c[0x0][0x160], 0x2 ;  /* 0x00005800050a7a11 */ /* 0x000fe400078410ff */
[----:B------:R-:W-:-:S04]  /*0430*/  LEA.HI.X.SX32 R4, R0, R11, 0x1, P0 ;  /* 0x0000000b00047211 */ /* 0x000fc800000f0eff */
[----:B------:R-:W-:Y:S02]  /*0440*/  LEA.HI.X R5, R5, c[0x0][0x164], R4, 0x2, P2 ;  /* 0x0000590005057a11 */ /* 0x000fe400010f1404 */
.L_x_11614:
        /* <DEDUP_REMOVED lines=10> */
.L_x_11613:
[----:B------:R-:W-:Y:S05]  /*04f0*/  BSYNC B1 ;  /* 0x0000000000017941 */ /* 0x000fea0003800000 */
.L_x_11612:
[----:B------:R-:W-:Y:S05]  /*0500*/  @!P1 BRA `(.L_x_11611) ;  /* 0x0000058000009947 */ /* 0x000fea0003800000 */
[----:B------:R-:W-:Y:S01]  /*0510*/  IADD3 R5, P0, R7, R6, RZ ;  /* 0x0000000607057210 */ /* 0x000fe20007f1e0ff */
[----:B------:R-:W-:Y:S01]  /*0520*/  IMAD.IADD R7, R3, 0x1, -R6 ;  /* 0x0000000103077824 */ /* 0x000fe200078e0a06 */
[----:B------:R-:W-:Y:S02]  /*0530*/  BSSY B1, `(.L_x_11615) ;  /* 0x0000031000017945 */ /* 0x000fe40003800000 */
[C---:B------:R-:W-:Y:S02]  /*0540*/  LEA.HI.X.SX32 R8, R6.reuse, R11, 0x1, P0 ;  /* 0x0000000b06087211 */ /* 0x040fe400000f0eff */
[----:B------:R-:W-:Y:S02]  /*0550*/  ISETP.GT.AND P1, PT, R7, 0x600, PT ;  /* 0x000006000700780c */ /* 0x000fe40003f24270 */
[----:B------:R-:W-:Y:S02]  /*0560*/  LEA R4, P0, R5, c[0x0][0x160], 0x2 ;  /* 0x0000580005047a11 */ /* 0x000fe400078010ff */
[----:B------:R-:W-:-:S02]  /*0570*/  LEA R7, R6, 0x210, 0x2 ;  /* 0x0000021006077811 */ /* 0x000fc400078e10ff */
[----:B------:R-:W-:Y:S02]  /*0580*/  LEA.HI.X R5, R5, c[0x0][0x164], R8, 0x2, P0 ;  /* 0x0000590005057a11 */ /* 0x000fe400000f1408 */
[----:B------:R-:W-:Y:S02]  /*0590*/  PLOP3.LUT P0, PT, PT, PT, PT, 0x80, 0x0 ;  /* 0x000000000000781c */ /* 0x000fe40003f0f070 */
[----:B------:R-:W-:-:S03]  /*05a0*/  IADD3 R7, R7, 0x400, RZ ;  /* 0x0000040007077810 */ /* 0x000fc60007ffe0ff */
[----:B------:R-:W-:Y:S05]  /*05b0*/  @!P1 BRA `(.L_x_11616) ;  /* 0x0000028000009947 */ /* 0x000fea0003800000 */
[----:B------:R-:W-:Y:S02]  /*05c0*/  PLOP3.LUT P0, PT, PT, PT, PT, 0x8, 0x0 ;  /* 0x000000000000781c */ /* 0x000fe40003f0e170 */
[----:B------:R-:W-:Y:S02]  /*05d0*/  IADD3 R9, R3, -0x600, RZ ;  /* 0xfffffa0003097810 */ /* 0x000fe40007ffe0ff */
.L_x_11617:
        /* <DEDUP_REMOVED lines=38> */
.L_x_11616:
[----:B------:R-:W-:Y:S05]  /*0840*/  BSYNC B1 ;  /* 0x0000000000017941 */ /* 0x000fea0003800000 */
.L_x_11615:
        /* <DEDUP_REMOVED lines=25> */
.L_x_11619:
[----:B------:R-:W-:Y:S05]  /*09e0*/  BSYNC B1 ;  /* 0x0000000000017941 */ /* 0x000fea0003800000 */
.L_x_11618:
        /* <DEDUP_REMOVED lines=10> */
.L_x_11611:
[----:B------:R-:W-:Y:S05]  /*0a90*/  BSYNC B0 ;  /* 0x0000000000007941 */ /* 0x000fea0003800000 */
.L_x_11610:
        /* <DEDUP_REMOVED lines=9> */
[----:B------:R-:W-:-:S04]  /*0b30*/  IMNMX R3, R3, 0x1, !PT ;  /* 0x0000000103037817 */ /* 0x000fc80007800200 */
[C---:B------:R-:W-:Y:S02]  /*0b40*/  IADD3 R4, R3.reuse, -0x1, RZ ;  /* 0xffffffff03047810 */ /* 0x040fe40007ffe0ff */
[----:B------:R-:W-:Y:S02]  /*0b50*/  LOP3.LUT R24, R3, 0x3, RZ, 0xc0, !PT ;  /* 0x0000000303187812 */ /* 0x000fe400078ec0ff */
[----:B------:R-:W-:-:S13]  /*0b60*/  ISETP.GE.U32.AND P0, PT, R4, 0x3, PT ;  /* 0x000000030400780c */ /* 0x000fda0003f06070 */
        /* <DEDUP_REMOVED lines=10> */
.L_x_11626:
[----:B------:R-:W-:Y:S01]  /*0c10*/  IMAD R27, R0, 0x22, R25 ;  /* 0x00000022001b7824 */ /* 0x000fe200078e0219 */
[C---:B------:R-:W-:Y:S01]  /*0c20*/  IADD3 R32, R25.reuse, 0x4, RZ ;  /* 0x0000000419207810 */ /* 0x040fe20007ffe0ff */
[C-C-:B-1----:R-:W-:Y:S01]  /*0c30*/  IMAD R30, R25.reuse, 0x4, R3.reuse ;  /* 0x00000004191e7824 */ /* 0x142fe200078e0203 */
[----:B------:R-:W-:Y:S01]  /*0c40*/  IADD3 R26, R26, -0x10, RZ ;  /* 0xfffffff01a1a7810 */ /* 0x000fe20007ffe0ff */
[----:B------:R-:W-:Y:S01]  /*0c50*/  IMAD R31, R25, 0x2, R3 ;  /* 0x00000002191f7824 */ /* 0x000fe200078e0203 */
[----:B------:R-:W1:Y:S02]  /*0c60*/  LDS.64 R4, [R27.X4+0x250] ;  /* 0x000250001b047984 */ /* 0x000e640000004a00 */
[----:B------:R-:W-:Y:S02]  /*0c70*/  ISETP.GT.AND P1, PT, R26, 0xc, PT ;  /* 0x0000000c1a00780c */ /* 0x000fe40003f24270 */
[----:B0-----:R-:W0:Y:S04]  /*0c80*/  LDS.64 R8, [R27.X4+0x258] ;  /* 0x000258001b087984 */ /* 0x001e280000004a00 */
[----:B------:R-:W2:Y:S04]  /*0c90*/  LDS.64 R28, [R27.X4+0x210] ;  /* 0x000210001b1c7984 */ /* 0x000ea80000004a00 */
[----:B------:R-:W3:Y:S04]  /*0ca0*/  LDS.64 R22, [R27.X4+0x260] ;  /* 0x000260001b167984 */ /* 0x000ee80000004a00 */
[----:B------:R-:W-:Y:S04]  /*0cb0*/  LDS.64 R6, [R27.X4+0x268] ;  /* 0x000268001b067984 */ /* 0x000fe80000004a00 */
[----:B------:R-:W-:Y:S04]  /*0cc0*/  LDS.64 R20, [R27.X4+0x218] ;  /* 0x000218001b147984 */ /* 0x000fe80000004a00 */
[----:B------:R-:W-:Y:S04]  /*0cd0*/  LDS.64 R12, [R27.X4+0x220] ;  /* 0x000220001b0c7984 */ /* 0x000fe80000004a00 */
[----:B------:R-:W4:Y:S04]  /*0ce0*/  LDS.64 R10, [R27.X4+0x270] ;  /* 0x000270001b0a7984 */ /* 0x000f280000004a00 */
[----:B------:R-:W-:Y:S01]  /*0cf0*/  LDS.64 R14, [R27.X4+0x228] ;  /* 0x000228001b0e7984 */ /* 0x000fe20000004a00 */
[----:B-1----:R-:W-:-:S03]  /*0d00*/  F2FP.PACK_AB R16, R5, R4 ;  /* 0x000000040510723e */ /* 0x002fc600000000ff */
[----:B------:R-:W1:Y:S01]  /*0d10*/  LDS.64 R4, [R27.X4+0x278] ;  /* 0x000278001b047984 */ /* 0x000e620000004a00 */
[----:B0-----:R-:W-:Y:S02]  /*0d20*/  F2FP.PACK_AB R18, R9, R8 ;  /* 0x000000080912723e */ /* 0x001fe400000000ff */
[----:B------:R-:W-:Y:S01]  /*0d30*/  PRMT R33, R16, 0x7610, R33 ;  /* 0x0000761010217816 */ /* 0x000fe20000000021 */
[----:B------:R-:W-:Y:S01]  /*0d40*/  LDS.64 R8, [R27.X4+0x230] ;  /* 0x000230001b087984 */ /* 0x000fe20000004a00 */
[C---:B------:R-:W-:Y:S02]  /*0d50*/  PRMT R36, R18.reuse, 0x7610, R36 ;  /* 0x0000761012247816 */ /* 0x040fe40000000024 */
[----:B------:R-:W-:Y:S01]  /*0d60*/  PRMT R37, R18, 0x7632, R37 ;  /* 0x0000763212257816 */ /* 0x000fe20000000025 */
[----:B--2---:R-:W-:Y:S01]  /*0d70*/  STL [R30], R28 ;  /* 0x0000001c1e007387 */ /* 0x004fe20000100800 */
[----:B------:R-:W-:Y:S02]  /*0d80*/  PRMT R35, R16, 0x7632, R35 ;  /* 0x0000763210237816 */ /* 0x000fe40000000023 */
[----:B---3--:R-:W-:Y:S01]  /*0d90*/  F2FP.PACK_AB R34, R23, R22 ;  /* 0x000000161722723e */ /* 0x008fe200000000ff */
[----:B------:R-:W0:Y:S04]  /*0da0*/  LDS.64 R18, [R27.X4+0x280] ;  /* 0x000280001b127984 */ /* 0x000e280000004a00 */
[----:B------:R2:W-:Y:S04]  /*0db0*/  STL.U16 [R31+0x40], R33 ;  /* 0x000040211f007387 */ /* 0x0005e80000100400 */
[----:B------:R-:W-:Y:S04]  /*0dc0*/  LDS.64 R16, [R27.X4+0x238] ;  /* 0x000238001b107984 */ /* 0x000fe80000004a00 */
[----:B------:R-:W-:Y:S01]  /*0dd0*/  STL [R30+0x4], R29 ;  /* 0x0000041d1e007387 */ /* 0x000fe20000100800 */
[----:B----4-:R-:W-:Y:S01]  /*0de0*/  F2FP.PACK_AB R10, R11, R10 ;  /* 0x0000000a0b0a723e */ /* 0x010fe200000000ff */
[----:B--2---:R-:W-:-:S02]  /*0df0*/  IMAD R33, R32, 0x4, R3 ;  /* 0x0000000420217824 */ /* 0x004fc400078e0203 */
[----:B------:R-:W2:Y:S04]  /*0e00*/  LDS.64 R28, [R27.X4+0x288] ;  /* 0x000288001b1c7984 */ /* 0x000ea80000004a00 */
[----:B------:R-:W3:Y:S04]  /*0e10*/  LDS.64 R22, [R27.X4+0x240] ;  /* 0x000240001b167984 */ /* 0x000ee80000004a00 */
[----:B------:R4:W-:Y:S01]  /*0e20*/  STL.U16 [R31+0x42], R35 ;  /* 0x000042231f007387 */ /* 0x0009e20000100400 */
[----:B-1----:R-:W-:-:S03]  /*0e30*/  F2FP.PACK_AB R5, R5, R4 ;  /* 0x000000040505723e */ /* 0x002fc600000000ff */
[----:B------:R1:W-:Y:S04]  /*0e40*/  STL [R30+0x8], R20 ;  /* 0x000008141e007387 */ /* 0x0003e80000100800 */
[----:B------:R-:W-:Y:S01]  /*0e50*/  STL.U16 [R31+0x44], R36 ;  /* 0x000044241f007387 */ /* 0x000fe20000100400 */
[----:B----4-:R-:W-:-:S03]  /*0e60*/  F2FP.PACK_AB R35, R7, R6 ;  /* 0x000000060723723e */ /* 0x010fc600000000ff */
[----:B------:R-:W4:Y:S01]  /*0e70*/  LDS.64 R6, [R27.X4+0x248] ;  /* 0x000248001b067984 */ /* 0x000f220000004a00 */
[----:B-1----:R-:W-:Y:S01]  /*0e80*/  IMAD R20, R32, 0x2, R3 ;  /* 0x0000000220147824 */ /* 0x002fe200078e0203 */
[----:B------:R-:W-:Y:S02]  /*0e90*/  PRMT R32, R34, 0x7632, R32 ;  /* 0x0000763222207816 */ /* 0x000fe40000000020 */
[----:B------:R1:W-:Y:S01]  /*0ea0*/  STL [R30+0xc], R21 ;  /* 0x00000c151e007387 */ /* 0x0003e20000100800 */
[----:B------:R-:W-:Y:S02]  /*0eb0*/  PRMT R11, R35, 0x7632, R11 ;  /* 0x00007632230b7816 */ /* 0x000fe4000000000b */
[----:B0-----:R-:W-:Y:S01]  /*0ec0*/  F2FP.PACK_AB R18, R19, R18 ;  /* 0x000000121312723e */ /* 0x001fe200000000ff */
[----:B------:R-:W-:Y:S04]  /*0ed0*/  STL.U16 [R31+0x46], R37 ;  /* 0x000046251f007387 */ /* 0x000fe80000100400 */
[----:B------:R0:W-:Y:S01]  /*0ee0*/  STL [R33], R12 ;  /* 0x0000000c21007387 */ /* 0x0001e20000100800 */
[----:B-1----:R-:W-:-:S03]  /*0ef0*/  IADD3 R30, R25, 0x8, RZ ;  /* 0x00000008191e7810 */ /* 0x002fc60007ffe0ff */
[----:B------:R-:W-:Y:S02]  /*0f00*/  STL.U16 [R20+0x40], R34 ;  /* 0x0000402214007387 */ /* 0x000fe40000100400 */
[C-C-:B------:R-:W-:Y:S02]  /*0f10*/  IMAD R4, R30.reuse, 0x4, R3.reuse ;  /* 0x000000041e047824 */ /* 0x140fe400078e0203 */
[----:B------:R1:W-:Y:S01]  /*0f20*/  STL [R33+0x4], R13 ;  /* 0x0000040d21007387 */ /* 0x0003e20000100800 */
[----:B------:R-:W-:Y:S01]  /*0f30*/  IMAD R30, R30, 0x2, R3 ;  /* 0x000000021e1e7824 */ /* 0x000fe200078e0203 */
[----:B0-----:R-:W-:Y:S02]  /*0f40*/  PRMT R12, R10, 0x7610, R12 ;  /* 0x000076100a0c7816 */ /* 0x001fe4000000000c */
[----:B------:R-:W-:Y:S01]  /*0f50*/  STL.U16 [R20+0x42], R32 ;  /* 0x0000422014007387 */ /* 0x000fe20000100400 */
[----:B--2---:R-:W-:-:S03]  /*0f60*/  F2FP.PACK_AB R28, R29, R28 ;  /* 0x0000001c1d1c723e */ /* 0x004fc600000000ff */
[----:B------:R-:W-:Y:S01]  /*0f70*/  STL [R33+0x8], R14 ;  /* 0x0000080e21007387 */ /* 0x000fe20000100800 */
[----:B-1----:R-:W-:-:S03]  /*0f80*/  PRMT R13, R10, 0x7632, R13 ;  /* 0x000076320a0d7816 */ /* 0x002fc6000000000d */
[----:B------:R-:W-:Y:S01]  /*0f90*/  STL.U16 [R20+0x44], R35 ;  /* 0x0000442314007387 */ /* 0x000fe20000100400 */
[C---:B------:R-:W-:Y:S02]  /*0fa0*/  IADD3 R10, R25.reuse, 0xc, RZ ;  /* 0x0000000c190a7810 */ /* 0x040fe40007ffe0ff */
[----:B------:R-:W-:Y:S01]  /*0fb0*/  IADD3 R25, R25, 0x10, RZ ;  /* 0x0000001019197810 */ /* 0x000fe20007ffe0ff */
[----:B------:R0:W-:Y:S04]  /*0fc0*/  STL [R33+0xc], R15 ;  /* 0x00000c0f21007387 */ /* 0x0001e80000100800 */
[----:B------:R1:W-:Y:S04]  /*0fd0*/  STL.U16 [R20+0x46], R11 ;  /* 0x0000460b14007387 */ /* 0x0003e80000100400 */
[----:B------:R2:W-:Y:S01]  /*0fe0*/  STL [R4], R8 ;  /* 0x0000000804007387 */ /* 0x0005e20000100800 */
[----:B0-----:R-:W-:-:S03]  /*0ff0*/  PRMT R15, R5, 0x7610, R15 ;  /* 0x00007610050f7816 */ /* 0x001fc6000000000f */
[----:B------:R-:W-:Y:S01]  /*1000*/  STL.U16 [R30+0x40], R12 ;  /* 0x0000400c1e007387 */ /* 0x000fe20000100400 */
[----:B-1----:R-:W-:Y:S01]  /*1010*/  PRMT R11, R5, 0x7632, R11 ;  /* 0x00007632050b7816 */ /* 0x002fe2000000000b */
[C-C-:B------:R-:W-:Y:S02]  /*1020*/  IMAD R5, R10.reuse, 0x4, R3.reuse ;  /* 0x000000040a057824 */ /* 0x140fe400078e0203 */
[----:B------:R-:W-:Y:S01]  /*1030*/  STL [R4+0x4], R9 ;  /* 0x0000040904007387 */ /* 0x000fe20000100800 */
[----:B------:R-:W-:Y:S01]  /*1040*/  IMAD R10, R10, 0x2, R3 ;  /* 0x000000020a0a7824 */ /* 0x000fe200078e0203 */
[----:B--2---:R-:W-:Y:S02]  /*1050*/  PRMT R8, R18, 0x7632, R8 ;  /* 0x0000763212087816 */ /* 0x004fe40000000008 */
[----:B------:R-:W-:Y:S04]  /*1060*/  STL.U16 [R30+0x42], R13 ;  /* 0x0000420d1e007387 */ /* 0x000fe80000100400 */
[----:B------:R-:W-:Y:S04]  /*1070*/  STL [R4+0x8], R16 ;  /* 0x0000081004007387 */ /* 0x000fe80000100800 */
[----:B------:R-:W-:Y:S04]  /*1080*/  STL.U16 [R30+0x44], R15 ;  /* 0x0000440f1e007387 */ /* 0x000fe80000100400 */
[----:B------:R0:W-:Y:S04]  /*1090*/  STL [R4+0xc], R17 ;  /* 0x00000c1104007387 */ /* 0x0001e80000100800 */
[----:B------:R1:W-:Y:S04]  /*10a0*/  STL.U16 [R30+0x46], R11 ;  /* 0x0000460b1e007387 */ /* 0x0003e80000100400 */
[----:B---3--:R1:W-:Y:S01]  /*10b0*/  STL [R5], R22 ;  /* 0x0000001605007387 */ /* 0x0083e20000100800 */
        /* <DEDUP_REMOVED lines=9> */
.L_x_11625:
[----:B------:R-:W-:-:S13]  /*1150*/  ISETP.GT.AND P1, PT, R26, 0x4, PT ;  /* 0x000000041a00780c */ /* 0x000fda0003f24270 */
[----:B------:R-:W-:Y:S05]  /*1160*/  @!P1 BRA `(.L_x_11627) ;  /* 0x0000029000009947 */ /* 0x000fea0003800000 */
[----:B------:R-:W-:Y:S01]  /*1170*/  IMAD R16, R0, 0x22, R25 ;  /* 0x0000002200107824 */ /* 0x000fe200078e0219 */
[----:B------:R-:W-:Y:S01]  /*1180*/  PLOP3.LUT P0, PT, PT, PT, PT, 0x8, 0x0 ;  /* 0x000000000000781c */ /* 0x000fe20003f0e170 */
[C---:B------:R-:W-:Y:S01]  /*1190*/  IMAD R17, R25.reuse, 0x4, R3 ;  /* 0x0000000419117824 */ /* 0x040fe200078e0203 */
[----:B------:R-:W-:Y:S02]  /*11a0*/  IADD3 R26, R26, -0x8, RZ ;  /* 0xfffffff81a1a7810 */ /* 0x000fe40007ffe0ff */
[----:B-1----:R-:W1:Y:S04]  /*11b0*/  LDS.64 R18, [R16.X4+0x250] ;  /* 0x0002500010127984 */ /* 0x002e680000004a00 */
[----:B------:R-:W2:Y:S04]  /*11c0*/  LDS.64 R20, [R16.X4+0x258] ;  /* 0x0002580010147984 */ /* 0x000ea80000004a00 */
[----:B0-----:R-:W0:Y:S04]  /*11d0*/  LDS.64 R12, [R16.X4+0x210] ;  /* 0x00021000100c7984 */ /* 0x001e280000004a00 */
[----:B------:R-:W3:Y:S04]  /*11e0*/  LDS.64 R8, [R16.X4+0x260] ;  /* 0x0002600010087984 */ /* 0x000ee80000004a00 */
[----:B------:R-:W-:Y:S04]  /*11f0*/  LDS.64 R10, [R16.X4+0x218] ;  /* 0x00021800100a7984 */ /* 0x000fe80000004a00 */
[----:B------:R-:W4:Y:S04]  /*1200*/  LDS.64 R6, [R16.X4+0x268] ;  /* 0x0002680010067984 */ /* 0x000f280000004a00 */
[----:B------:R-:W5:Y:S04]  /*1210*/  LDS.64 R4, [R16.X4+0x220] ;  /* 0x0002200010047984 */ /* 0x000f680000004a00 */
[----:B------:R1:W5:Y:S02]  /*1220*/  LDS.64 R14, [R16.X4+0x228] ;  /* 0x00022800100e7984 */ /* 0x0003640000004a00 */
[----:B-1----:R-:W-:-:S02]  /*1230*/  IADD3 R16, R25, 0x4, RZ ;  /* 0x0000000419107810 */ /* 0x002fc40007ffe0ff */
[----:B------:R-:W-:Y:S01]  /*1240*/  F2FP.PACK_AB R18, R19, R18 ;  /* 0x000000121312723e */ /* 0x000fe200000000ff */
[C---:B------:R-:W-:Y:S01]  /*1250*/  IMAD R19, R25.reuse, 0x2, R3 ;  /* 0x0000000219137824 */ /* 0x040fe200078e0203 */
[----:B------:R-:W-:Y:S02]  /*1260*/  IADD3 R25, R25, 0x8, RZ ;  /* 0x0000000819197810 */ /* 0x000fe40007ffe0ff */
[----:B--2---:R-:W-:Y:S02]  /*1270*/  F2FP.PACK_AB R20, R21, R20 ;  /* 0x000000141514723e */ /* 0x004fe400000000ff */
[----:B------:R-:W-:Y:S01]  /*1280*/  PRMT R21, R18, 0x7632, R21 ;  /* 0x0000763212157816 */ /* 0x000fe20000000015 */
[----:B0-----:R-:W-:Y:S01]  /*1290*/  STL [R17], R12 ;  /* 0x0000000c11007387 */ /* 0x001fe20000100800 */
[----:B------:R-:W-:-:S03]  /*12a0*/  PRMT R22, R20, 0x7632, R22 ;  /* 0x0000763214167816 */ /* 0x000fc60000000016 */
[----:B------:R-:W-:Y:S01]  /*12b0*/  STL.U16 [R19+0x40], R18 ;  /* 0x0000401213007387 */ /* 0x000fe20000100400 */
[----:B---3--:R-:W-:Y:S01]  /*12c0*/  F2FP.PACK_AB R9, R9, R8 ;  /* 0x000000080909723e */ /* 0x008fe200000000ff */
[C-C-:B------:R-:W-:Y:S02]  /*12d0*/  IMAD R8, R16.reuse, 0x4, R3.reuse ;  /* 0x0000000410087824 */ /* 0x140fe400078e0203 */
[----:B------:R-:W-:Y:S01]  /*12e0*/  STL [R17+0x4], R13 ;  /* 0x0000040d11007387 */ /* 0x000fe20000100800 */
[----:B------:R-:W-:-:S03]  /*12f0*/  IMAD R16, R16, 0x2, R3 ;  /* 0x0000000210107824 */ /* 0x000fc600078e0203 */
[----:B------:R-:W-:Y:S01]  /*1300*/  STL.U16 [R19+0x42], R21 ;  /* 0x0000421513007387 */ /* 0x000fe20000100400 */
[----:B----4-:R-:W-:Y:S02]  /*1310*/  F2FP.PACK_AB R6, R7, R6 ;  /* 0x000000060706723e */ /* 0x010fe400000000ff */
[----:B------:R-:W-:Y:S01]  /*1320*/  PRMT R7, R9, 0x7632, R7 ;  /* 0x0000763209077816 */ /* 0x000fe20000000007 */
[----:B------:R0:W-:Y:S04]  /*1330*/  STL [R17+0x8], R10 ;  /* 0x0000080a11007387 */ /* 0x0001e80000100800 */
[----:B------:R1:W-:Y:S04]  /*1340*/  STL.U16 [R19+0x44], R20 ;  /* 0x0000441413007387 */ /* 0x0003e80000100400 */
[----:B------:R1:W-:Y:S01]  /*1350*/  STL [R17+0xc], R11 ;  /* 0x00000c0b11007387 */ /* 0x0003e20000100800 */
[----:B0-----:R-:W-:-:S03]  /*1360*/  PRMT R10, R6, 0x7632, R10 ;  /* 0x00007632060a7816 */ /* 0x001fc6000000000a */
[----:B------:R1:W-:Y:S04]  /*1370*/  STL.U16 [R19+0x46], R22 ;  /* 0x0000461613007387 */ /* 0x0003e80000100400 */
[----:B-----5:R1:W-:Y:S04]  /*1380*/  STL [R8], R4 ;  /* 0x0000000408007387 */ /* 0x0203e80000100800 */
[----:B------:R1:W-:Y:S04]  /*1390*/  STL.U16 [R16+0x40], R9 ;  /* 0x0000400910007387 */ /* 0x0003e80000100400 */
[----:B------:R1:W-:Y:S04]  /*13a0*/  STL [R8+0x4], R5 ;  /* 0x0000040508007387 */ /* 0x0003e80000100800 */
[----:B------:R1:W-:Y:S04]  /*13b0*/  STL.U16 [R16+0x42], R7 ;  /* 0x0000420710007387 */ /* 0x0003e80000100400 */
[----:B------:R1:W-:Y:S04]  /*13c0*/  STL [R8+0x8], R14 ;  /* 0x0000080e08007387 */ /* 0x0003e80000100800 */
[----:B------:R1:W-:Y:S04]  /*13d0*/  STL.U16 [R16+0x44], R6 ;  /* 0x0000440610007387 */ /* 0x0003e80000100400 */
[----:B------:R1:W-:Y:S04]  /*13e0*/  STL [R8+0xc], R15 ;  /* 0x00000c0f08007387 */ /* 0x0003e80000100800 */
[----:B------:R1:W-:Y:S02]  /*13f0*/  STL.U16 [R16+0x46], R10 ;  /* 0x0000460a10007387 */ /* 0x0003e40000100400 */
.L_x_11627:
[----:B------:R-:W-:-:S13]  /*1400*/  ISETP.NE.OR P0, PT, R26, RZ, P0 ;  /* 0x000000ff1a00720c */ /* 0x000fda0000705670 */
[----:B------:R-:W-:Y:S05]  /*1410*/  @!P0 BRA `(.L_x_11623) ;  /* 0x0000017000008947 */ /* 0x000fea0003800000 */
.L_x_11624:
[----:B0-----:R-:W-:Y:S01]  /*1420*/  IMAD R12, R0, 0x22, R25 ;  /* 0x00000022000c7824 */ /* 0x001fe200078e0219 */
[----:B------:R-:W-:Y:S01]  /*1430*/  IADD3 R26, R26, -0x4, RZ ;  /* 0xfffffffc1a1a7810 */ /* 0x000fe20007ffe0ff */
[----:B------:R-:W-:-:S03]  /*1440*/  IMAD R13, R25, 0x2, R3 ;  /* 0x00000002190d7824 */ /* 0x000fc600078e0203 */
[----:B-1----:R-:W0:Y:S01]  /*1450*/  LDS.64 R6, [R12.X4+0x250] ;  /* 0x000250000c067984 */ /* 0x002e220000004a00 */
        /* <DEDUP_REMOVED lines=19> */
.L_x_11623:
[----:B------:R-:W-:-:S13]  /*1590*/  ISETP.NE.AND P0, PT, R24, RZ, PT ;  /* 0x000000ff1800720c */ /* 0x000fda0003f05270 */
[----:B------:R-:W-:Y:S05]  /*15a0*/  @!P0 BRA `(.L_x_11622) ;  /* 0x0000011000008947 */ /* 0x000fea0003800000 */
[C-C-:B------:R-:W-:Y:S02]  /*15b0*/  IMAD R3, R25.reuse, 0x2, R2.reuse ;  /* 0x0000000219037824 */ /* 0x140fe400078e0202 */
[----:B-1----:R-:W-:Y:S02]  /*15c0*/  IMAD R4, R0, 0x22, R25 ;  /* 0x0000002200047824 */ /* 0x002fe400078e0219 */
[----:B------:R-:W-:Y:S01]  /*15d0*/  IMAD R2, R25, 0x4, R2 ;  /* 0x0000000419027824 */ /* 0x000fe200078e0202 */
[----:B0-----:R-:W-:Y:S02]  /*15e0*/  IADD3 R6, R3, 0x48, RZ ;  /* 0x0000004803067810 */ /* 0x001fe40007ffe0ff */
[----:B------:R-:W-:Y:S02]  /*15f0*/  LEA R4, R4, 0x250, 0x2 ;  /* 0x0000025004047811 */ /* 0x000fe400078e10ff */
[----:B------:R-:W-:-:S03]  /*1600*/  IADD3 R5, R2, 0x8, RZ ;  /* 0x0000000802057810 */ /* 0x000fc60007ffe0ff */
.L_x_11628:
        /* <DEDUP_REMOVED lines=11> */
.L_x_11622:
[----:B------:R-:W-:-:S05]  /*16c0*/  IMAD R0, R0, 0x88, RZ ;  /* 0x0000008800007824 */ /* 0x000fca00078e02ff */
[----:B------:R-:W2:Y:S02]  /*16d0*/  LDS.64 R24, [R0+0x290] ;  /* 0x0002900000187984 */ /* 0x000ea40000000a00 */
[----:B--2---:R-:W-:Y:S02]  /*16e0*/  IMAD.MOV.U32 R2, RZ, RZ, R25 ;  /* 0x000000ffff027224 */ /* 0x004fe400078e0019 */
[----:B------:R-:W-:-:S05]  /*16f0*/  IMAD.MOV.U32 R3, RZ, RZ, R24 ;  /* 0x000000ffff037224 */ /* 0x000fca00078e0018 */
[----:B------:R2:W-:Y:S02]  /*1700*/  STL.64 [R1+0x68], R2 ;  /* 0x0000680201007387 */ /* 0x0005e40000100a00 */
.L_x_11621:
[----:B------:R-:W-:Y:S05]  /*1710*/  BSYNC B0 ;  /* 0x0000000000007941 */ /* 0x000fea0003800000 */
.L_x_11620:
[----:B------:R-:W3:Y:S04]  /*1720*/  LDL.64 R26, [R1+0xb0] ;  /* 0x0000b000011a7983 */ /* 0x000ee80000100a00 */
[----:B01----:R-:W4:Y:S04]  /*1730*/  LDL.64 R6, [R1+0xb8] ;  /* 0x0000b80001067983 */ /* 0x003f280000100a00 */
[----:B------:R-:W5:Y:S04]  /*1740*/  LDL.64 R22, [R1+0x78] ;  /* 0x0000780001167983 */ /* 0x000f680000100a00 */
[----:B--2---:R-:W2:Y:S04]  /*1750*/  LDL.64 R2, [R1+0x80] ;  /* 0x0000800001027983 */ /* 0x004ea80000100a00 */
[----:B------:R-:W2:Y:S04]  /*1760*/  LDL.64 R28, [R1+0x70] ;  /* 0x00007000011c7983 */ /* 0x000ea80000100a00 */
[----:B------:R-:W2:Y:S04]  /*1770*/  LDL.64 R10, [R1+0xc8] ;  /* 0x0000c800010a7983 */ /* 0x000ea80000100a00 */
[----:B------:R-:W2:Y:S04]  /*1780*/  LDL.64 R12, [R1+0x88] ;  /* 0x00008800010c7983 */ /* 0x000ea80000100a00 */
[----:B------:R-:W2:Y:S04]  /*1790*/  LDL.64 R18, [R1+0xa0] ;  /* 0x0000a00001127983 */ /* 0x000ea80000100a00 */
[----:B------:R-:W2:Y:S04]  /*17a0*/  LDL.64 R20, [R1+0xa8] ;  /* 0x0000a80001147983 */ /* 0x000ea80000100a00 */
[----:B------:R-:W2:Y:S04]  /*17b0*/  LDL.64 R8, [R1+0xc0] ;  /* 0x0000c00001087983 */ /* 0x000ea80000100a00 */
[----:B------:R-:W2:Y:S04]  /*17c0*/  LDL.64 R14, [R1+0x90] ;  /* 0x00009000010e7983 */ /* 0x000ea80000100a00 */
[----:B------:R-:W2:Y:S01]  /*17d0*/  LDL.64 R16, [R1+0x98] ;  /* 0x0000980001107983 */ /* 0x000ea20000100a00 */
[----:B------:R-:W-:Y:S03]  /*17e0*/  BSSY B0, `(.L_x_11629) ;  /* 0x000014b000007945 */ /* 0x000fe60003800000 */
[----:B------:R-:W-:Y:S01]  /*17f0*/  BAR.SYNC.DEFER_BLOCKING 0x0 ;  /* 0x0000000000007b1d */ /* 0x000fe20000010000 */
[----:B---3--:R-:W-:-:S02]  /*1800*/  IMAD.MOV.U32 R34, RZ, RZ, R26 ;  /* 0x000000ffff227224 */ /* 0x008fc400078e001a */
[----:B------:R-:W-:Y:S02]  /*1810*/  IMAD.MOV.U32 R35, RZ, RZ, R27 ;  /* 0x000000ffff237224 */ /* 0x000fe400078e001b */
[----:B----4-:R-:W-:Y:S02]  /*1820*/  IMAD.MOV.U32 R40, RZ, RZ, R6 ;  /* 0x000000ffff287224 */ /* 0x010fe400078e0006 */
[----:B------:R-:W-:Y:S01]  /*1830*/  IMAD.MOV.U32 R41, RZ, RZ, R7 ;  /* 0x000000ffff297224 */ /* 0x000fe200078e0007 */
[----:B------:R-:W-:Y:S04]  /*1840*/  SHFL.DOWN PT, R34, R34, 0x1, 0x1f ;  /* 0x08201f0022227f89 */ /* 0x000fe800000e0000 */
[----:B------:R-:W0:Y:S04]  /*1850*/  SHFL.DOWN PT, R35, R35, 0x1, 0x1f ;  /* 0x08201f0023237f89 */ /* 0x000e2800000e0000 */
[----:B-----5:R-:W-:Y:S04]  /*1860*/  SHFL.DOWN PT, R32, R22, 0x1, 0x1f ;  /* 0x08201f0016207f89 */ /* 0x020fe800000e0000 */
[----:B------:R-:W1:Y:S04]  /*1870*/  SHFL.DOWN PT, R33, R23, 0x1, 0x1f ;  /* 0x08201f0017217f89 */ /* 0x000e6800000e0000 */
[----:B--2---:R-:W-:Y:S04]  /*1880*/  SHFL.DOWN PT, R4, R2, 0x1, 0x1f ;  /* 0x08201f0002047f89 */ /* 0x004fe800000e0000 */
[----:B------:R-:W2:Y:S04]  /*1890*/  SHFL.DOWN PT, R5, R3, 0x1, 0x1f ;  /* 0x08201f0003057f89 */ /* 0x000ea800000e0000 */
[----:B------:R-:W-:Y:S04]  /*18a0*/  SHFL.DOWN PT, R40, R40, 0x1, 0x1f ;  /* 0x08201f0028287f89 */ /* 0x000fe800000e0000 */
[----:B------:R-:W3:Y:S01]  /*18b0*/  SHFL.DOWN PT, R41, R41, 0x1, 0x1f ;  /* 0x08201f0029297f89 */ /* 0x000ee200000e0000 */
[----:B------:R-:W-:-:S02]  /*18c0*/  IMAD.MOV.U32 R44, RZ, RZ, R10 ;  /* 0x000000ffff2c7224 */ /* 0x000fc400078e000a */
[----:B------:R-:W-:Y:S01]  /*18d0*/  IMAD.MOV.U32 R45, RZ, RZ, R11 ;  /* 0x000000ffff2d7224 */ /* 0x000fe200078e000b */
[----:B------:R-:W-:Y:S04]  /*18e0*/  SHFL.DOWN PT, R30, R28, 0x1, 0x1f ;  /* 0x08201f001c1e7f89 */ /* 0x000fe800000e0000 */
[----:B------:R-:W4:Y:S04]  /*18f0*/  SHFL.DOWN PT, R31, R29, 0x1, 0x1f ;  /* 0x08201f001d1f7f89 */ /* 0x000f2800000e0000 */
[----:B0-----:R-:W-:Y:S04]  /*1900*/  STL.64 [R1+0x48], R34 ;  /* 0x0000482201007387 */ /* 0x001fe80000100a00 */
[----:B-1----:R-:W-:Y:S04]  /*1910*/  STL.64 [R1+0x10], R32 ;  /* 0x0000102001007387 */ /* 0x002fe80000100a00 */
[----:B--2---:R-:W-:Y:S04]  /*1920*/  STL.64 [R1+0x18], R4 ;  /* 0x0000180401007387 */ /* 0x004fe80000100a00 */
[----:B------:R-:W-:Y:S04]  /*1930*/  SHFL.DOWN PT, R34, R12, 0x1, 0x1f ;  /* 0x08201f000c227f89 */ /* 0x000fe800000e0000 */
[----:B------:R-:W0:Y:S04]  /*1940*/  SHFL.DOWN PT, R35, R13, 0x1, 0x1f ;  /* 0x08201f000d237f89 */ /* 0x000e2800000e0000 */
[----:B------:R-:W-:Y:S04]  /*1950*/  SHFL.DOWN PT, R32, R18, 0x1, 0x1f ;  /* 0x08201f0012207f89 */ /* 0x000fe800000e0000 */
[----:B------:R-:W1:Y:S04]  /*1960*/  SHFL.DOWN PT, R33, R19, 0x1, 0x1f ;  /* 0x08201f0013217f89 */ /* 0x000e6800000e0000 */
[----:B------:R-:W-:Y:S04]  /*1970*/  SHFL.DOWN PT, R42, R20, 0x1, 0x1f ;  /* 0x08201f00142a7f89 */ /* 0x000fe800000e0000 */
[----:B------:R-:W-:Y:S04]  /*1980*/  SHFL.DOWN PT, R44, R44, 0x1, 0x1f ;  /* 0x08201f002c2c7f89 */ /* 0x000fe800000e0000 */
[----:B------:R-:W2:Y:S04]  /*1990*/  SHFL.DOWN PT, R43, R21, 0x1, 0x1f ;  /* 0x08201f00152b7f89 */ /* 0x000ea800000e0000 */
[----:B------:R-:W5:Y:S04]  /*19a0*/  SHFL.DOWN PT, R45, R45, 0x1, 0x1f ;  /* 0x08201f002d2d7f89 */ /* 0x000f6800000e0000 */
[----:B------:R-:W-:Y:S04]  /*19b0*/  SHFL.DOWN PT, R4, R25, 0x1, 0x1f ;  /* 0x08201f0019047f89 */ /* 0x000fe800000e0000 */
[----:B------:R-:W0:Y:S04]  /*19c0*/  SHFL.DOWN PT, R5, R24, 0x1, 0x1f ;  /* 0x08201f0018057f89 */ /* 0x000e2800000e0000 */
[----:B---3--:R3:W-:Y:S01]  /*19d0*/  STL.64 [R1+0x50], R40 ;  /* 0x0000502801007387 */ /* 0x0087e20000100a00 */
[----:B------:R-:W-:-:S02]  /*19e0*/  IMAD.MOV.U32 R38, RZ, RZ, R8 ;  /* 0x000000ffff267224 */ /* 0x000fc400078e0008 */
[----:B------:R-:W-:Y:S01]  /*19f0*/  IMAD.MOV.U32 R39, RZ, RZ, R9 ;  /* 0x000000ffff277224 */ /* 0x000fe200078e0009 */
[----:B---3--:R-:W3:Y:S04]  /*1a00*/  S2R R41, SR_LANEID ;  /* 0x0000000000297919 */ /* 0x008ee80000000000 */
[----:B----4-:R-:W-:Y:S04]  /*1a10*/  STL.64 [R1+0x8], R30 ;  /* 0x0000081e01007387 */ /* 0x010fe80000100a00 */
[----:B------:R-:W-:Y:S04]  /*1a20*/  SHFL.DOWN PT, R36, R14, 0x1, 0x1f ;  /* 0x08201f000e247f89 */ /* 0x000fe800000e0000 */
[----:B------:R-:W4:Y:S04]  /*1a30*/  SHFL.DOWN PT, R37, R15, 0x1, 0x1f ;  /* 0x08201f000f257f89 */ /* 0x000f2800000e0000 */
[----:B------:R-:W-:Y:S04]  /*1a40*/  SHFL.DOWN PT, R38, R38, 0x1, 0x1f ;  /* 0x08201f0026267f89 */ /* 0x000fe800000e0000 */
[----:B------:R-:W-:Y:S04]  /*1a50*/  SHFL.DOWN PT, R39, R39, 0x1, 0x1f ;  /* 0x08201f0027277f89 */ /* 0x000fe800000e0000 */
[----:B------:R-:W-:Y:S04]  /*1a60*/  SHFL.DOWN PT, R30, R16, 0x1, 0x1f ;  /* 0x08201f00101e7f89 */ /* 0x000fe800000e0000 */
[----:B------:R-:W4:Y:S04]  /*1a70*/  SHFL.DOWN PT, R31, R17, 0x1, 0x1f ;  /* 0x08201f00111f7f89 */ /* 0x000f2800000e0000 */
[----:B0-----:R-:W-:Y:S04]  /*1a80*/  STL.64 [R1+0x20], R34 ;  /* 0x0000202201007387 */ /* 0x001fe80000100a00 */
[----:B-1----:R-:W-:Y:S04]  /*1a90*/  STL.64 [R1+0x38], R32 ;  /* 0x0000382001007387 */ /* 0x002fe80000100a00 */
[----:B--2---:R-:W-:Y:S04]  /*1aa0*/  STL.64 [R1+0x40], R42 ;  /* 0x0000402a01007387 */ /* 0x004fe80000100a00 */
[----:B-----5:R-:W-:Y:S04]  /*1ab0*/  STL.64 [R1+0x60], R44 ;  /* 0x0000602c01007387 */ /* 0x020fe80000100a00 */
[----:B------:R-:W-:Y:S01]  /*1ac0*/  STL.64 [R1], R4 ;  /* 0x0000000401007387 */ /* 0x000fe20000100a00 */
[----:B---3--:R-:W-:-:S02]  /*1ad0*/  ISETP.GT.AND P0, PT, R41, 0x1e, PT ;  /* 0x0000001e2900780c */ /* 0x008fc40003f04270 */
[----:B------:R-:W-:Y:S01]  /*1ae0*/  PRMT R40, R26, 0x7610, R11 ;  /* 0x000076101a287816 */ /* 0x000fe2000000000b */
[----:B----4-:R0:W-:Y:S01]  /*1af0*/  STL.64 [R1+0x28], R36 ;  /* 0x0000282401007387 */ /* 0x0101e20000100a00 */
[----:B------:R-:W-:-:S03]  /*1b00*/  PRMT R0, R7, 0x5410, R6 ;  /* 0x0000541007007816 */ /* 0x000fc60000000006 */
[----:B------:R1:W-:Y:S04]  /*1b10*/  STL.64 [R1+0x30], R30 ;  /* 0x0000301e01007387 */ /* 0x0003e80000100a00 */
[----:B------:R2:W-:Y:S01]  /*1b20*/  STL.64 [R1+0x58], R38 ;  /* 0x0000582601007387 */ /* 0x0005e20000100a00 */
[----:B0-----:R-:W-:Y:S02]  /*1b30*/  PRMT R36, R8, 0x7610, R7 ;  /* 0x0000761008247816 */ /* 0x001fe40000000007 */
[----:B------:R-:W-:Y:S02]  /*1b40*/  PRMT R37, R9, 0x7610, R8 ;  /* 0x0000761009257816 */ /* 0x000fe40000000008 */
[----:B-1----:R-:W-:Y:S02]  /*1b50*/  PRMT R31, R26, 0x7632, R6 ;  /* 0x000076321a1f7816 */ /* 0x002fe40000000006 */
[----:B------:R-:W-:-:S02]  /*1b60*/  PRMT R30, R27, 0x5432, R27 ;  /* 0x000054321b1e7816 */ /* 0x000fc4000000001b */
[----:B--2---:R-:W-:Y:S02]  /*1b70*/  PRMT R39, R9, 0x7632, R10 ;  /* 0x0000763209277816 */ /* 0x004fe4000000000a */
[----:B------:R-:W-:Y:S01]  /*1b80*/  PRMT R38, R10, 0x5410, R11 ;  /* 0x000054100a267816 */ /* 0x000fe2000000000b */
[----:B------:R-:W-:Y:S05]  /*1b90*/  @P0 BRA `(.L_x_11630) ;  /* 0x000010f000000947 */ /* 0x000fea0003800000 */
[----:B------:R-:W-:-:S04]  /*1ba0*/  FSETP.GT.FTZ.AND P0, PT, R25, R4, PT ;  /* 0x000000041900720b */ /* 0x000fc80003f14000 */
[----:B------:R-:W-:Y:S02]  /*1bb0*/  FSEL R6, R25, R4, P0 ;  /* 0x0000000419067208 */ /* 0x000fe40000000000 */
[----:B------:R-:W-:Y:S01]  /*1bc0*/  FSEL R7, R4, R25, P0 ;  /* 0x0000001904077208 */ /* 0x000fe20000000000 */
[----:B------:R-:W-:Y:S01]  /*1bd0*/  IMAD.MOV.U32 R4, RZ, RZ, R1 ;  /* 0x000000ffff047224 */ /* 0x000fe200078e0001 */
[----:B------:R-:W-:-:S03]  /*1be0*/  FSEL R9, R5, R24, P0 ;  /* 0x0000001805097208 */ /* 0x000fc60000000000 */
[----:B------:R-:W-:-:S04]  /*1bf0*/  FADD.FTZ R7, -R6, R7 ;  /* 0x0000000706077221 */ /* 0x000fc80000010100 */
[----:B------:R-:W-:Y:S01]  /*1c00*/  FMUL.FTZ R10, R7, 1.4426950216293334961 ;  /* 0x3fb8aa3b070a7820 */ /* 0x000fe20000410000 */
[----:B------:R-:W-:-:S03]  /*1c10*/  FSEL R7, R24, R5, P0 ;  /* 0x0000000518077208 */ /* 0x000fc60000000000 */
[----:B------:R-:W0:Y:S02]  /*1c20*/  MUFU.EX2 R8, R10 ;  /* 0x0000000a00087308 */ /* 0x000e240000000800 */
[----:B0-----:R-:W-:Y:S02]  /*1c30*/  FMUL.FTZ R24, R9, R8 ;  /* 0x0000000809187220 */ /* 0x001fe40000410000 */
[----:B------:R-:W-:Y:S02]  /*1c40*/  IMAD.MOV.U32 R9, RZ, RZ, RZ ;  /* 0x000000ffff097224 */ /* 0x000fe400078e00ff */
[----:B------:R-:W-:-:S05]  /*1c50*/  IMAD.MOV.U32 R8, RZ, RZ, R4 ;  /* 0x000000ffff087224 */ /* 0x000fca00078e0004 */
.L_x_11677:
        /* <DEDUP_REMOVED lines=20> */
.L_x_11632:
[----:B------:R-:W-:Y:S01]  /*1da0*/  IMAD.MOV.U32 R5, RZ, RZ, R21 ;  /* 0x000000ffff057224 */ /* 0x000fe200078e0015 */
[C---:B------:R-:W-:Y:S01]  /*1db0*/  PRMT R11, R40.reuse, 0x7632, R11 ;  /* 0x00007632280b7816 */ /* 0x040fe2000000000b */
[----:B------:R-:W-:Y:S01]  /*1dc0*/  IMAD.MOV.U32 R21, RZ, RZ, R20 ;  /* 0x000000ffff157224 */ /* 0x000fe200078e0014 */
[----:B------:R-:W-:Y:S02]  /*1dd0*/  PRMT R40, R40, 0x7610, R38 ;  /* 0x0000761028287816 */ /* 0x000fe40000000026 */
.L_x_11633:
[----:B------:R-:W-:Y:S05]  /*1de0*/  BSYNC B1 ;  /* 0x0000000000017941 */ /* 0x000fea0003800000 */
.L_x_11631:
        /* <DEDUP_REMOVED lines=11> */
.L_x_11635:
[----:B------:R-:W-:Y:S01]  /*1ea0*/  IMAD.MOV.U32 R10, RZ, RZ, R5 ;  /* 0x000000ffff0a7224 */ /* 0x000fe200078e0005 */
[----:B------:R-:W-:Y:S01]  /*1eb0*/  PRMT R11, R11, 0x5410, R11 ;  /* 0x000054100b0b7816 */ /* 0x000fe2000000000b */
[----:B------:R-:W-:Y:S01]  /*1ec0*/  IMAD.MOV.U32 R20, RZ, RZ, R19 ;  /* 0x000000ffff147224 */ /* 0x000fe200078e0013 */
[----:B------:R-:W-:Y:S02]  /*1ed0*/  PRMT R38, R38, 0x7610, R39 ;  /* 0x0000761026267816 */ /* 0x000fe40000000027 */
.L_x_11636:
[----:B------:R-:W-:Y:S05]  /*1ee0*/  BSYNC B1 ;  /* 0x0000000000017941 */ /* 0x000fea0003800000 */
.L_x_11634:
        /* <DEDUP_REMOVED lines=11> */
.L_x_11638:
[----:B------:R-:W-:Y:S01]  /*1fa0*/  IMAD.MOV.U32 R5, RZ, RZ, R10 ;  /* 0x000000ffff057224 */ /* 0x000fe200078e000a */
[----:B------:R-:W-:Y:S01]  /*1fb0*/  PRMT R11, R11, 0x7632, R11 ;  /* 0x000076320b0b7816 */ /* 0x000fe2000000000b */
[----:B------:R-:W-:Y:S01]  /*1fc0*/  IMAD.MOV.U32 R19, RZ, RZ, R18 ;  /* 0x000000ffff137224 */ /* 0x000fe200078e0012 */
[----:B------:R-:W-:Y:S02]  /*1fd0*/  PRMT R39, R39, 0x5410, R38 ;  /* 0x0000541027277816 */ /* 0x000fe40000000026 */
.L_x_11639:
[----:B------:R-:W-:Y:S05]  /*1fe0*/  BSYNC B1 ;  /* 0x0000000000017941 */ /* 0x000fea0003800000 */
.L_x_11637:
        /* <DEDUP_REMOVED lines=11> */
.L_x_11641:
[----:B------:R-:W-:Y:S01]  /*20a0*/  IMAD.MOV.U32 R10, RZ, RZ, R5 ;  /* 0x000000ffff0a7224 */ /* 0x000fe200078e0005 */
[----:B------:R-:W-:Y:S01]  /*20b0*/  PRMT R25, R11, 0x7610, R25 ;  /* 0x000076100b197816 */ /* 0x000fe20000000019 */
[----:B------:R-:W-:Y:S01]  /*20c0*/  IMAD.MOV.U32 R18, RZ, RZ, R17 ;  /* 0x000000ffff127224 */ /* 0x000fe200078e0011 */
[----:B------:R-:W-:Y:S02]  /*20d0*/  PRMT R38, R39, 0x7610, R38 ;  /* 0x0000761027267816 */ /* 0x000fe40000000026 */
.L_x_11642:
[----:B------:R-:W-:Y:S05]  /*20e0*/  BSYNC B1 ;  /* 0x0000000000017941 */ /* 0x000fea0003800000 */
.L_x_11640:
        /* <DEDUP_REMOVED lines=11> */
.L_x_11644:
[----:B------:R-:W-:Y:S01]  /*21a0*/  IMAD.MOV.U32 R5, RZ, RZ, R10 ;  /* 0x000000ffff057224 */ /* 0x000fe200078e000a */
[----:B------:R-:W-:Y:S01]  /*21b0*/  PRMT R11, R25, 0x7610, R11 ;  /* 0x00007610190b7816 */ /* 0x000fe2000000000b */
[----:B------:R-:W-:Y:S01]  /*21c0*/  IMAD.MOV.U32 R17, RZ, RZ, R16 ;  /* 0x000000ffff117224 */ /* 0x000fe200078e0010 */
[----:B------:R-:W-:Y:S02]  /*21d0*/  PRMT R39, R37, 0x7610, R39 ;  /* 0x0000761025277816 */ /* 0x000fe40000000027 */
.L_x_11645:
[----:B------:R-:W-:Y:S05]  /*21e0*/  BSYNC B1 ;  /* 0x0000000000017941 */ /* 0x000fea0003800000 */
.L_x_11643:
        /* <DEDUP_REMOVED lines=11> */
.L_x_11647:
[----:B------:R-:W-:Y:S01]  /*22a0*/  IMAD.MOV.U32 R10, RZ, RZ, R5 ;  /* 0x000000ffff0a7224 */ /* 0x000fe200078e0005 */
[----:B------:R-:W-:Y:S01]  /*22b0*/  PRMT R11, R11, 0x5410, R11 ;  /* 0x000054100b0b7816 */ /* 0x000fe2000000000b */
[----:B------:R-:W-:Y:S01]  /*22c0*/  IMAD.MOV.U32 R16, RZ, RZ, R15 ;  /* 0x000000ffff107224 */ /* 0x000fe200078e000f */
[----:B------:R-:W-:Y:S02]  /*22d0*/  PRMT R37, R37, 0x7632, R37 ;  /* 0x0000763225257816 */ /* 0x000fe40000000025 */
.L_x_11648:
[----:B------:R-:W-:Y:S05]  /*22e0*/  BSYNC B1 ;  /* 0x0000000000017941 */ /* 0x000fea0003800000 */
.L_x_11646:
        /* <DEDUP_REMOVED lines=11> */
.L_x_11650:
[----:B------:R-:W-:Y:S01]  /*23a0*/  IMAD.MOV.U32 R5, RZ, RZ, R10 ;  /* 0x000000ffff057224 */ /* 0x000fe200078e000a */
[----:B------:R-:W-:Y:S01]  /*23b0*/  PRMT R25, R25, 0x7610, R11 ;  /* 0x0000761019197816 */ /* 0x000fe2000000000b */
[----:B------:R-:W-:Y:S01]  /*23c0*/  IMAD.MOV.U32 R15, RZ, RZ, R14 ;  /* 0x000000ffff0f7224 */ /* 0x000fe200078e000e */
[----:B------:R-:W-:Y:S02]  /*23d0*/  PRMT R37, R37, 0x5410, R36 ;  /* 0x0000541025257816 */ /* 0x000fe40000000024 */
.L_x_11651:
[----:B------:R-:W-:Y:S05]  /*23e0*/  BSYNC B1 ;  /* 0x0000000000017941 */ /* 0x000fea0003800000 */
.L_x_11649:
        /* <DEDUP_REMOVED lines=11> */
.L_x_11653:
[----:B------:R-:W-:Y:S01]  /*24a0*/  IMAD.MOV.U32 R10, RZ, RZ, R5 ;  /* 0x000000ffff0a7224 */ /* 0x000fe200078e0005 */
[----:B------:R-:W-:Y:S01]  /*24b0*/  PRMT R11, R11, 0x7610, R25 ;  /* 0x000076100b0b7816 */ /* 0x000fe20000000019 */
[----:B------:R-:W-:Y:S01]  /*24c0*/  IMAD.MOV.U32 R14, RZ, RZ, R13 ;  /* 0x000000ffff0e7224 */ /* 0x000fe200078e000d */
[----:B------:R-:W-:Y:S02]  /*24d0*/  PRMT R36, R36, 0x7632, R36 ;  /* 0x0000763224247816 */ /* 0x000fe40000000024 */
.L_x_11654:
[----:B------:R-:W-:Y:S05]  /*24e0*/  BSYNC B1 ;  /* 0x0000000000017941 */ /* 0x000fea0003800000 */
.L_x_11652:
        /* <DEDUP_REMOVED lines=11> */
.L_x_11656:
[----:B------:R-:W-:Y:S01]  /*25a0*/  IMAD.MOV.U32 R5, RZ, RZ, R10 ;  /* 0x000000ffff057224 */ /* 0x000fe200078e000a */
[----:B------:R-:W-:Y:S01]  /*25b0*/  PRMT R11, R11, 0x7632, R11 ;  /* 0x000076320b0b7816 */ /* 0x000fe2000000000b */
[----:B------:R-:W-:Y:S01]  /*25c0*/  IMAD.MOV.U32 R13, RZ, RZ, R12 ;  /* 0x000000ffff0d7224 */ /* 0x000fe200078e000c */
[----:B------:R-:W-:Y:S02]  /*25d0*/  PRMT R36, R36, 0x5410, R0 ;  /* 0x0000541024247816 */ /* 0x000fe40000000000 */
.L_x_11657:
[----:B------:R-:W-:Y:S05]  /*25e0*/  BSYNC B1 ;  /* 0x0000000000017941 */ /* 0x000fea0003800000 */
.L_x_11655:
        /* <DEDUP_REMOVED lines=11> */
.L_x_11659:
[----:B------:R-:W-:Y:S01]  /*26a0*/  IMAD.MOV.U32 R10, RZ, RZ, R5 ;  /* 0x000000ffff0a7224 */ /* 0x000fe200078e0005 */
[----:B------:R-:W-:Y:S01]  /*26b0*/  PRMT R11, R11, 0x5410, R11 ;  /* 0x000054100b0b7816 */ /* 0x000fe2000000000b */
[----:B------:R-:W-:Y:S01]  /*26c0*/  IMAD.MOV.U32 R12, RZ, RZ, R3 ;  /* 0x000000ffff0c7224 */ /* 0x000fe200078e0003 */
[----:B------:R-:W-:Y:S02]  /*26d0*/  PRMT R0, R31, 0x7632, R0 ;  /* 0x000076321f007816 */ /* 0x000fe40000000000 */
.L_x_11660:
[----:B------:R-:W-:Y:S05]  /*26e0*/  BSYNC B1 ;  /* 0x0000000000017941 */ /* 0x000fea0003800000 */
.L_x_11658:
        /* <DEDUP_REMOVED lines=11> */
.L_x_11662:
[----:B------:R-:W-:Y:S01]  /*27a0*/  IMAD.MOV.U32 R5, RZ, RZ, R10 ;  /* 0x000000ffff057224 */ /* 0x000fe200078e000a */
[----:B------:R-:W-:Y:S01]  /*27b0*/  PRMT R25, R25, 0x7610, R11 ;  /* 0x0000761019197816 */ /* 0x000fe2000000000b */
[----:B------:R-:W-:Y:S01]  /*27c0*/  IMAD.MOV.U32 R3, RZ, RZ, R2 ;  /* 0x000000ffff037224 */ /* 0x000fe200078e0002 */
[----:B------:R-:W-:Y:S02]  /*27d0*/  PRMT R31, R31, 0x7610, R0 ;  /* 0x000076101f1f7816 */ /* 0x000fe40000000000 */
.L_x_11663:
[----:B------:R-:W-:Y:S05]  /*27e0*/  BSYNC B1 ;  /* 0x0000000000017941 */ /* 0x000fea0003800000 */
.L_x_11661:
        /* <DEDUP_REMOVED lines=11> */
.L_x_11665:
[----:B------:R-:W-:Y:S01]  /*28a0*/  IMAD.MOV.U32 R10, RZ, RZ, R5 ;  /* 0x000000ffff0a7224 */ /* 0x000fe200078e0005 */
[----:B------:R-:W-:Y:S01]  /*28b0*/  PRMT R11, R11, 0x7610, R25 ;  /* 0x000076100b0b7816 */ /* 0x000fe20000000019 */
[----:B------:R-:W-:Y:S01]  /*28c0*/  IMAD.MOV.U32 R2, RZ, RZ, R23 ;  /* 0x000000ffff027224 */ /* 0x000fe200078e0017 */
[----:B------:R-:W-:Y:S02]  /*28d0*/  PRMT R0, R0, 0x5410, R30 ;  /* 0x0000541000007816 */ /* 0x000fe4000000001e */
.L_x_11666:
[----:B------:R-:W-:Y:S05]  /*28e0*/  BSYNC B1 ;  /* 0x0000000000017941 */ /* 0x000fea0003800000 */
.L_x_11664:
        /* <DEDUP_REMOVED lines=11> */
.L_x_11668:
[----:B------:R-:W-:Y:S01]  /*29a0*/  IMAD.MOV.U32 R5, RZ, RZ, R10 ;  /* 0x000000ffff057224 */ /* 0x000fe200078e000a */
[----:B------:R-:W-:Y:S01]  /*29b0*/  PRMT R11, R11, 0x7632, R11 ;  /* 0x000076320b0b7816 */ /* 0x000fe2000000000b */
[----:B------:R-:W-:Y:S01]  /*29c0*/  IMAD.MOV.U32 R23, RZ, RZ, R22 ;  /* 0x000000ffff177224 */ /* 0x000fe200078e0016 */
[----:B------:R-:W-:Y:S02]  /*29d0*/  PRMT R30, R30, 0x7632, R30 ;  /* 0x000076321e1e7816 */ /* 0x000fe4000000001e */
.L_x_11669:
[----:B------:R-:W-:Y:S05]  /*29e0*/  BSYNC B1 ;  /* 0x0000000000017941 */ /* 0x000fea0003800000 */
.L_x_11667:
        /* <DEDUP_REMOVED lines=11> */
.L_x_11671:
[----:B------:R-:W-:Y:S01]  /*2aa0*/  IMAD.MOV.U32 R10, RZ, RZ, R5 ;  /* 0x000000ffff0a7224 */ /* 0x000fe200078e0005 */
[----:B------:R-:W-:Y:S01]  /*2ab0*/  PRMT R11, R11, 0x5410, R11 ;  /* 0x000054100b0b7816 */ /* 0x000fe2000000000b */
[----:B------:R-:W-:Y:S01]  /*2ac0*/  IMAD.MOV.U32 R22, RZ, RZ, R29 ;  /* 0x000000ffff167224 */ /* 0x000fe200078e001d */
[----:B------:R-:W-:Y:S02]  /*2ad0*/  PRMT R30, R30, 0x5410, R31 ;  /* 0x000054101e1e7816 */ /* 0x000fe4000000001f */
.L_x_11672:
[----:B------:R-:W-:Y:S05]  /*2ae0*/  BSYNC B1 ;  /* 0x0000000000017941 */ /* 0x000fea0003800000 */
.L_x_11670:
        /* <DEDUP_REMOVED lines=11> */
.L_x_11674:
[----:B------:R-:W-:Y:S01]  /*2ba0*/  PRMT R11, R11, 0x7632, R11 ;  /* 0x000076320b0b7816 */ /* 0x000fe2000000000b */
[----:B------:R-:W-:Y:S01]  /*2bb0*/  IMAD.MOV.U32 R29, RZ, RZ, R28 ;  /* 0x000000ffff1d7224 */ /* 0x000fe200078e001c */
[----:B------:R-:W-:Y:S01]  /*2bc0*/  PRMT R31, R40, 0x7610, R31 ;  /* 0x00007610281f7816 */ /* 0x000fe2000000001f */
[----:B------:R-:W-:Y:S01]  /*2bd0*/  IMAD.MOV.U32 R5, RZ, RZ, R10 ;  /* 0x000000ffff057224 */ /* 0x000fe200078e000a */
[----:B------:R-:W-:Y:S01]  /*2be0*/  PRMT R40, R11, 0x7632, R40 ;  /* 0x000076320b287816 */ /* 0x000fe20000000028 */
[----:B------:R-:W-:Y:S02]  /*2bf0*/  IMAD.MOV.U32 R28, RZ, RZ, R10 ;  /* 0x000000ffff1c7224 */ /* 0x000fe400078e000a */
.L_x_11675:
[----:B------:R-:W-:Y:S05]  /*2c00*/  BSYNC B1 ;  /* 0x0000000000017941 */ /* 0x000fea0003800000 */
.L_x_11673:
[----:B------:R-:W-:Y:S02]  /*2c10*/  IADD3 R8, R8, 0x4, RZ ;  /* 0x0000000408087810 */ /* 0x000fe40007ffe0ff */
[----:B------:R-:W-:Y:S01]  /*2c20*/  IADD3 R4, R4, 0x2, RZ ;  /* 0x0000000204047810 */ /* 0x000fe20007ffe0ff */
[----:B------:R-:W-:Y:S01]  /*2c30*/  @!P1 CALL.REL.NOINC `(.L_x_11676) ;  /* 0x0000001000009944 */ /* 0x000fe20003c00000 */
[----:B------:R-:W-:Y:S05]  /*2c40*/  BRA `(.L_x_11677) ;  /* 0xfffff01000007947 */ /* 0x000fea000383ffff */
.L_x_11676:
[----:B------:R-:W-:Y:S01]  /*2c50*/  FADD.FTZ R24, R7, R24 ;  /* 0x0000001807187221 */ /* 0x000fe20000010000 */
[----:B------:R-:W-:Y:S01]  /*2c60*/  PRMT R40, R11, 0x7610, R40 ;  /* 0x000076100b287816 */ /* 0x000fe20000000028 */
[----:B------:R-:W-:-:S02]  /*2c70*/  IMAD.MOV.U32 R25, RZ, RZ, R6 ;  /* 0x000000ffff197224 */ /* 0x000fc400078e0006 */
[----:B------:R-:W-:Y:S02]  /*2c80*/  IMAD.MOV.U32 R28, RZ, RZ, R5 ;  /* 0x000000ffff1c7224 */ /* 0x000fe400078e0005 */
.L_x_11630:
[----:B------:R-:W-:Y:S05]  /*2c90*/  BSYNC B0 ;  /* 0x0000000000007941 */ /* 0x000fea0003800000 */
.L_x_11629:
        /* <DEDUP_REMOVED lines=10> */
[----:B------:R-:W-:Y:S04]  /*2d40*/  SHFL.DOWN PT, R6, R2, 0x2, 0x1f ;  /* 0x08401f0002067f89 */ /* 0x000fe800000e0000 */
[----:B------:R-:W0:Y:S04]  /*2d50*/  SHFL.DOWN PT, R7, R3, 0x2, 0x1f ;  /* 0x08401f0003077f89 */ /* 0x000e2800000e0000 */
[----:B-1----:R1:W-:Y:S04]  /*2d60*/  STL.64 [R1+0x10], R4 ;  /* 0x0000100401007387 */ /* 0x0023e80000100a00 */
[----:B------:R-:W3:Y:S04]  /*2d70*/  SHFL.DOWN PT, R11, R15, 0x2, 0x1f ;  /* 0x08401f000f0b7f89 */ /* 0x000ee800000e0000 */
[----:B--2---:R-:W-:Y:S01]  /*2d80*/  STL.64 [R1+0x20], R8 ;  /* 0x0000200801007387 */ /* 0x004fe20000100a00 */
[----:B-1----:R-:W-:-:S03]  /*2d90*/  PRMT R5, R40, 0x5410, R31 ;  /* 0x0000541028057816 */ /* 0x002fc6000000001f */
[----:B------:R-:W-:Y:S01]  /*2da0*/  SHFL.DOWN PT, R32, R16, 0x2, 0x1f ;  /* 0x08401f0010207f89 */ /* 0x000fe200000e0000 */
[----:B------:R-:W-:-:S03]  /*2db0*/  PRMT R4, R30, 0x5432, R30 ;  /* 0x000054321e047816 */ /* 0x000fc6000000001e */
[----:B------:R1:W-:Y:S04]  /*2dc0*/  SHFL.DOWN PT, R26, R5, 0x2, 0x1f ;  /* 0x08401f00051a7f89 */ /* 0x0003e800000e0000 */
[----:B------:R2:W4:Y:S01]  /*2dd0*/  SHFL.DOWN PT, R27, R4, 0x2, 0x1f ;  /* 0x08401f00041b7f89 */ /* 0x00052200000e0000 */
[----:B-1----:R-:W-:-:S03]  /*2de0*/  PRMT R5, R0, 0x7610, R36 ;  /* 0x0000761000057816 */ /* 0x002fc60000000024 */
[----:B0-----:R0:W-:Y:S01]  /*2df0*/  STL.64 [R1+0x18], R6 ;  /* 0x0000180601007387 */ /* 0x0011e20000100a00 */
[----:B--2---:R-:W-:-:S03]  /*2e00*/  PRMT R4, R36, 0x7610, R37 ;  /* 0x0000761024047816 */ /* 0x004fc60000000025 */
[----:B------:R1:W-:Y:S04]  /*2e10*/  SHFL.DOWN PT, R7, R5, 0x2, 0x1f ;  /* 0x08401f0005077f89 */ /* 0x0003e800000e0000 */
[----:B------:R2:W-:Y:S01]  /*2e20*/  SHFL.DOWN PT, R34, R4, 0x2, 0x1f ;  /* 0x08401f0004227f89 */ /* 0x0005e200000e0000 */
[----:B0-----:R-:W-:-:S03]  /*2e30*/  PRMT R6, R0, 0x7632, R31 ;  /* 0x0000763200067816 */ /* 0x001fc6000000001f */
[----:B---3--:R-:W-:Y:S01]  /*2e40*/  STL.64 [R1+0x28], R10 ;  /* 0x0000280a01007387 */ /* 0x008fe20000100a00 */
[C-C-:B-1----:R-:W-:Y:S02]  /*2e50*/  PRMT R5, R38.reuse, 0x7610, R39.reuse ;  /* 0x0000761026057816 */ /* 0x142fe40000000027 */
[----:B--2---:R-:W-:Y:S01]  /*2e60*/  PRMT R4, R37, 0x5410, R39 ;  /* 0x0000541025047816 */ /* 0x004fe20000000027 */
[----:B------:R-:W0:Y:S04]  /*2e70*/  SHFL.DOWN PT, R33, R17, 0x2, 0x1f ;  /* 0x08401f0011217f89 */ /* 0x000e2800000e0000 */
[----:B------:R1:W-:Y:S04]  /*2e80*/  SHFL.DOWN PT, R35, R4, 0x2, 0x1f ;  /* 0x08401f0004237f89 */ /* 0x0003e800000e0000 */
[----:B----4-:R-:W-:Y:S01]  /*2e90*/  STL.64 [R1+0x48], R26 ;  /* 0x0000481a01007387 */ /* 0x010fe20000100a00 */
[----:B-1----:R-:W-:-:S03]  /*2ea0*/  PRMT R4, R38, 0x7632, R40 ;  /* 0x0000763226047816 */ /* 0x002fc60000000028 */
        /* <DEDUP_REMOVED lines=9> */
[----:B0-----:R0:W-:Y:S04]  /*2f40*/  STL.64 [R1+0x30], R32 ;  /* 0x0000302001007387 */ /* 0x0011e80000100a00 */
[----:B-1----:R0:W-:Y:S04]  /*2f50*/  STL.64 [R1+0x38], R8 ;  /* 0x0000380801007387 */ /* 0x0021e80000100a00 */
[----:B------:R0:W-:Y:S04]  /*2f60*/  STL.64 [R1+0x50], R6 ;  /* 0x0000500601007387 */ /* 0x0001e80000100a00 */
[----:B------:R0:W-:Y:S04]  /*2f70*/  STL.64 [R1+0x58], R34 ;  /* 0x0000582201007387 */ /* 0x0001e80000100a00 */
[----:B--2---:R0:W-:Y:S04]  /*2f80*/  STL.64 [R1+0x40], R10 ;  /* 0x0000400a01007387 */ /* 0x0041e80000100a00 */
[----:B------:R0:W-:Y:S04]  /*2f90*/  STL.64 [R1+0x60], R26 ;  /* 0x0000601a01007387 */ /* 0x0001e80000100a00 */
[----:B---3--:R0:W-:Y:S01]  /*2fa0*/  STL.64 [R1], R4 ;  /* 0x0000000401007387 */ /* 0x0081e20000100a00 */
[----:B------:R-:W-:Y:S05]  /*2fb0*/  @P0 BRA `(.L_x_11679) ;  /* 0x000010f000000947 */ /* 0x000fea0003800000 */
[----:B------:R-:W-:-:S04]  /*2fc0*/  FSETP.GT.FTZ.AND P0, PT, R25, R4, PT ;  /* 0x000000041900720b */ /* 0x000fc80003f14000 */
[----:B0-----:R-:W-:Y:S02]  /*2fd0*/  FSEL R6, R25, R4, P0 ;  /* 0x0000000419067208 */ /* 0x001fe40000000000 */
        /* <DEDUP_REMOVED lines=10> */
.L_x_11726:
        /* <DEDUP_REMOVED lines=20> */
.L_x_11681:
[----:B------:R-:W-:Y:S01]  /*31c0*/  IMAD.MOV.U32 R5, RZ, RZ, R21 ;  /* 0x000000ffff057224 */ /* 0x000fe200078e0015 */
[C---:B------:R-:W-:Y:S01]  /*31d0*/  PRMT R11, R40.reuse, 0x7632, R11 ;  /* 0x00007632280b7816 */ /* 0x040fe2000000000b */
[----:B------:R-:W-:Y:S01]  /*31e0*/  IMAD.MOV.U32 R21, RZ, RZ, R20 ;  /* 0x000000ffff157224 */ /* 0x000fe200078e0014 */
[----:B------:R-:W-:Y:S02]  /*31f0*/  PRMT R40, R40, 0x7610, R38 ;  /* 0x0000761028287816 */ /* 0x000fe40000000026 */
.L_x_11682:
[----:B------:R-:W-:Y:S05]  /*3200*/  BSYNC B1 ;  /* 0x0000000000017941 */ /* 0x000fea0003800000 */
.L_x_11680:
        /* <DEDUP_REMOVED lines=11> */
.L_x_11684:
[----:B------:R-:W-:Y:S01]  /*32c0*/  IMAD.MOV.U32 R10, RZ, RZ, R5 ;  /* 0x000000ffff0a7224 */ /* 0x000fe200078e0005 */
[----:B------:R-:W-:Y:S01]  /*32d0*/  PRMT R11, R11, 0x5410, R11 ;  /* 0x000054100b0b7816 */ /* 0x000fe2000000000b */
[----:B------:R-:W-:Y:S01]  /*32e0*/  IMAD.MOV.U32 R20, RZ, RZ, R19 ;  /* 0x000000ffff147224 */ /* 0x000fe200078e0013 */
[----:B------:R-:W-:Y:S02]  /*32f0*/  PRMT R38, R38, 0x7610, R39 ;  /* 0x0000761026267816 */ /* 0x000fe40000000027 */
.L_x_11685:
[----:B------:R-:W-:Y:S05]  /*3300*/  BSYNC B1 ;  /* 0x0000000000017941 */ /* 0x000fea0003800000 */
.L_x_11683:
        /* <DEDUP_REMOVED lines=11> */
.L_x_11687:
[----:B------:R-:W-:Y:S01]  /*33c0*/  IMAD.MOV.U32 R5, RZ, RZ, R10 ;  /* 0x000000ffff057224 */ /* 0x000fe200078e000a */
[----:B------:R-:W-:Y:S01]  /*33d0*/  PRMT R11, R11, 0x7632, R11 ;  /* 0x000076320b0b7816 */ /* 0x000fe2000000000b */
[----:B------:R-:W-:Y:S01]  /*33e0*/  IMAD.MOV.U32 R19, RZ, RZ, R18 ;  /* 0x000000ffff137224 */ /* 0x000fe200078e0012 */
[----:B------:R-:W-:Y:S02]  /*33f0*/  PRMT R39, R39, 0x5410, R38 ;  /* 0x0000541027277816 */ /* 0x000fe40000000026 */
.L_x_11688:
[----:B------:R-:W-:Y:S05]  /*3400*/  BSYNC B1 ;  /* 0x0000000000017941 */ /* 0x000fea0003800000 */
.L_x_11686:
        /* <DEDUP_REMOVED lines=11> */
.L_x_11690:
[----:B------:R-:W-:Y:S01]  /*34c0*/  IMAD.MOV.U32 R10, RZ, RZ, R5 ;  /* 0x000000ffff0a7224 */ /* 0x000fe200078e0005 */
[----:B------:R-:W-:Y:S01]  /*34d0*/  PRMT R25, R11, 0x7610, R25 ;  /* 0x000076100b197816 */ /* 0x000fe20000000019 */
[----:B------:R-:W-:Y:S01]  /*34e0*/  IMAD.MOV.U32 R18, RZ, RZ, R17 ;  /* 0x000000ffff127224 */ /* 0x000fe200078e0011 */
[----:B------:R-:W-:Y:S02]  /*34f0*/  PRMT R38, R39, 0x7610, R38 ;  /* 0x0000761027267816 */ /* 0x000fe40000000026 */
.L_x_11691:
[----:B------:R-:W-:Y:S05]  /*3500*/  BSYNC B1 ;  /* 0x0000000000017941 */ /* 0x000fea0003800000 */
.L_x_11689:
        /* <DEDUP_REMOVED lines=11> */
.L_x_11693:
[----:B------:R-:W-:Y:S01]  /*35c0*/  IMAD.MOV.U32 R5, RZ, RZ, R10 ;  /* 0x000000ffff057224 */ /* 0x000fe200078e000a */
[----:B------:R-:W-:Y:S01]  /*35d0*/  PRMT R11, R25, 0x7610, R11 ;  /* 0x00007610190b7816 */ /* 0x000fe2000000000b */
[----:B------:R-:W-:Y:S01]  /*35e0*/  IMAD.MOV.U32 R17, RZ, RZ, R16 ;  /* 0x000000ffff117224 */ /* 0x000fe200078e0010 */
[----:B------:R-:W-:Y:S02]  /*35f0*/  PRMT R39, R37, 0x7610, R39 ;  /* 0x0000761025277816 */ /* 0x000fe40000000027 */
.L_x_11694:
[----:B------:R-:W-:Y:S05]  /*3600*/  BSYNC B1 ;  /* 0x0000000000017941 */ /* 0x000fea0003800000 */
.L_x_11692:
        /* <DEDUP_REMOVED lines=11> */
.L_x_11696:
[----:B------:R-:W-:Y:S01]  /*36c0*/  IMAD.MOV.U32 R10, RZ, RZ, R5 ;  /* 0x000000ffff0a7224 */ /* 0x000fe200078e0005 */
[----:B------:R-:W-:Y:S01]  /*36d0*/  PRMT R11, R11, 0x5410, R11 ;  /* 0x000054100b0b7816 */ /* 0x000fe2000000000b */
[----:B------:R-:W-:Y:S01]  /*36e0*/  IMAD.MOV.U32 R16, RZ, RZ, R15 ;  /* 0x000000ffff107224 */ /* 0x000fe200078e000f */
[----:B------:R-:W-:Y:S02]  /*36f0*/  PRMT R37, R37, 0x7632, R37 ;  /* 0x0000763225257816 */ /* 0x000fe40000000025 */
.L_x_11697:
[----:B------:R-:W-:Y:S05]  /*3700*/  BSYNC B1 ;  /* 0x0000000000017941 */ /* 0x000fea0003800000 */
.L_x_11695:
        /* <DEDUP_REMOVED lines=11> */
.L_x_11699:
[----:B------:R-:W-:Y:S01]  /*37c0*/  IMAD.MOV.U32 R5, RZ, RZ, R10 ;  /* 0x000000ffff057224 */ /* 0x000fe200078e000a */
[----:B------:R-:W-:Y:S01]  /*37d0*/  PRMT R25, R25, 0x7610, R11 ;  /* 0x0000761019197816 */ /* 0x000fe2000000000b */
[----:B------:R-:W-:Y:S01]  /*37e0*/  IMAD.MOV.U32 R15, RZ, RZ, R14 ;  /* 0x000000ffff0f7224 */ /* 0x000fe200078e000e */
[----:B------:R-:W-:Y:S02]  /*37f0*/  PRMT R37, R37, 0x5410, R36 ;  /* 0x0000541025257816 */ /* 0x000fe40000000024 */
.L_x_11700:
[----:B------:R-:W-:Y:S05]  /*3800*/  BSYNC B1 ;  /* 0x0000000000017941 */ /* 0x000fea0003800000 */
.L_x_11698:
        /* <DEDUP_REMOVED lines=11> */
.L_x_11702:
[----:B------:R-:W-:Y:S01]  /*38c0*/  IMAD.MOV.U32 R10, RZ, RZ, R5 ;  /* 0x000000ffff0a7224 */ /* 0x000fe200078e0005 */
[----:B------:R-:W-:Y:S01]  /*38d0*/  PRMT R11, R11, 0x7610, R25 ;  /* 0x000076100b0b7816 */ /* 0x000fe20000000019 */
[----:B------:R-:W-:Y:S01]  /*38e0*/  IMAD.MOV.U32 R14, RZ, RZ, R13 ;  /* 0x000000ffff0e7224 */ /* 0x000fe200078e000d */
[----:B------:R-:W-:Y:S02]  /*38f0*/  PRMT R36, R36, 0x7632, R36 ;  /* 0x0000763224247816 */ /* 0x000fe40000000024 */
.L_x_11703:
[----:B------:R-:W-:Y:S05]  /*3900*/  BSYNC B1 ;  /* 0x0000000000017941 */ /* 0x000fea0003800000 */
.L_x_11701:
        /* <DEDUP_REMOVED lines=11> */
.L_x_11705:
[----:B------:R-:W-:Y:S01]  /*39c0*/  IMAD.MOV.U32 R5, RZ, RZ, R10 ;  /* 0x000000ffff057224 */ /* 0x000fe200078e000a */
[----:B------:R-:W-:Y:S01]  /*39d0*/  PRMT R11, R11, 0x7632, R11 ;  /* 0x000076320b0b7816 */ /* 0x000fe2000000000b */
[----:B------:R-:W-:Y:S01]  /*39e0*/  IMAD.MOV.U32 R13, RZ, RZ, R12 ;  /* 0x000000ffff0d7224 */ /* 0x000fe200078e000c */
[----:B------:R-:W-:Y:S02]  /*39f0*/  PRMT R36, R36, 0x5410, R0 ;  /* 0x0000541024247816 */ /* 0x000fe40000000000 */
.L_x_11706:
[----:B------:R-:W-:Y:S05]  /*3a00*/  BSYNC B1 ;  /* 0x0000000000017941 */ /* 0x000fea0003800000 */
.L_x_11704:
        /* <DEDUP_REMOVED lines=11> */
.L_x_11708:
[----:B------:R-:W-:Y:S01]  /*3ac0*/  IMAD.MOV.U32 R10, RZ, RZ, R5 ;  /* 0x000000ffff0a7224 */ /* 0x000fe200078e0005 */
[----:B------:R-:W-:Y:S01]  /*3ad0*/  PRMT R11, R11, 0x5410, R11 ;  /* 0x000054100b0b7816 */ /* 0x000fe2000000000b */
[----:B------:R-:W-:Y:S01]  /*3ae0*/  IMAD.MOV.U32 R12, RZ, RZ, R3 ;  /* 0x000000ffff0c7224 */ /* 0x000fe200078e0003 */
[----:B------:R-:W-:Y:S02]  /*3af0*/  PRMT R0, R31, 0x7632, R0 ;  /* 0x000076321f007816 */ /* 0x000fe40000000000 */
.L_x_11709:
[----:B------:R-:W-:Y:S05]  /*3b00*/  BSYNC B1 ;  /* 0x0000000000017941 */ /* 0x000fea0003800000 */
.L_x_11707:
        /* <DEDUP_REMOVED lines=11> */
.L_x_11711:
[----:B------:R-:W-:Y:S01]  /*3bc0*/  IMAD.MOV.U32 R5, RZ, RZ, R10 ;  /* 0x000000ffff057224 */ /* 0x000fe200078e000a */
[----:B------:R-:W-:Y:S01]  /*3bd0*/  PRMT R25, R25, 0x7610, R11 ;  /* 0x0000761019197816 */ /* 0x000fe2000000000b */
[----:B------:R-:W-:Y:S01]  /*3be0*/  IMAD.MOV.U32 R3, RZ, RZ, R2 ;  /* 0x000000ffff037224 */ /* 0x000fe200078e0002 */
[----:B------:R-:W-:Y:S02]  /*3bf0*/  PRMT R31, R31, 0x7610, R0 ;  /* 0x000076101f1f7816 */ /* 0x000fe40000000000 */
.L_x_11712:
[----:B------:R-:W-:Y:S05]  /*3c00*/  BSYNC B1 ;  /* 0x0000000000017941 */ /* 0x000fea0003800000 */
.L_x_11710:
        /* <DEDUP_REMOVED lines=11> */
.L_x_11714:
[----:B------:R-:W-:Y:S01]  /*3cc0*/  IMAD.MOV.U32 R10, RZ, RZ, R5 ;  /* 0x000000ffff0a7224 */ /* 0x000fe200078e0005 */
[----:B------:R-:W-:Y:S01]  /*3cd0*/  PRMT R11, R11, 0x7610, R25 ;  /* 0x000076100b0b7816 */ /* 0x000fe20000000019 */
[----:B------:R-:W-:Y:S01]  /*3ce0*/  IMAD.MOV.U32 R2, RZ, RZ, R23 ;  /* 0x000000ffff027224 */ /* 0x000fe200078e0017 */
[----:B------:R-:W-:Y:S02]  /*3cf0*/  PRMT R0, R0, 0x5410, R30 ;  /* 0x0000541000007816 */ /* 0x000fe4000000001e */
.L_x_11715:
[----:B------:R-:W-:Y:S05]  /*3d00*/  BSYNC B1 ;  /* 0x0000000000017941 */ /* 0x000fea0003800000 */
.L_x_11713:
        /* <DEDUP_REMOVED lines=11> */
.L_x_11717:
[----:B------:R-:W-:Y:S01]  /*3dc0*/  IMAD.MOV.U32 R5, RZ, RZ, R10 ;  /* 0x000000ffff057224 */ /* 0x000fe200078e000a */
[----:B------:R-:W-:Y:S01]  /*3dd0*/  PRMT R11, R11, 0x7632, R11 ;  /* 0x000076320b0b7816 */ /* 0x000fe2000000000b */
[----:B------:R-:W-:Y:S01]  /*3de0*/  IMAD.MOV.U32 R23, RZ, RZ, R22 ;  /* 0x000000ffff177224 */ /* 0x000fe200078e0016 */
[----:B------:R-:W-:Y:S02]  /*3df0*/  PRMT R30, R30, 0x7632, R30 ;  /* 0x000076321e1e7816 */ /* 0x000fe4000000001e */
.L_x_11718:
[----:B------:R-:W-:Y:S05]  /*3e00*/  BSYNC B1 ;  /* 0x0000000000017941 */ /* 0x000fea0003800000 */
.L_x_11716:
        /* <DEDUP_REMOVED lines=11> */
.L_x_11720:
[----:B------:R-:W-:Y:S01]  /*3ec0*/  IMAD.MOV.U32 R10, RZ, RZ, R5 ;  /* 0x000000ffff0a7224 */ /* 0x000fe200078e0005 */
[----:B------:R-:W-:Y:S01]  /*3ed0*/  PRMT R11, R11, 0x5410, R11 ;  /* 0x000054100b0b7816 */ /* 0x000fe2000000000b */
[----:B------:R-:W-:Y:S01]  /*3ee0*/  IMAD.MOV.U32 R22, RZ, RZ, R29 ;  /* 0x000000ffff167224 */ /* 0x000fe200078e001d */
[----:B------:R-:W-:Y:S02]  /*3ef0*/  PRMT R30, R30, 0x5410, R31 ;  /* 0x000054101e1e7816 */ /* 0x000fe4000000001f */
.L_x_11721:
[----:B------:R-:W-:Y:S05]  /*3f00*/  BSYNC B1 ;  /* 0x0000000000017941 */ /* 0x000fea0003800000 */
.L_x_11719:
        /* <DEDUP_REMOVED lines=11> */
.L_x_11723:
[----:B------:R-:W-:Y:S01]  /*3fc0*/  PRMT R11, R11, 0x7632, R11 ;  /* 0x000076320b0b7816 */ /* 0x000fe2000000000b */
[----:B------:R-:W-:Y:S01]  /*3fd0*/  IMAD.MOV.U32 R29, RZ, RZ, R28 ;  /* 0x000000ffff1d7224 */ /* 0x000fe200078e001c */
[----:B------:R-:W-:Y:S01]  /*3fe0*/  PRMT R31, R40, 0x7610, R31 ;  /* 0x00007610281f7816 */ /* 0x000fe2000000001f */
[----:B------:R-:W-:Y:S01]  /*3ff0*/  IMAD.MOV.U32 R5, RZ, RZ, R10 ;  /* 0x000000ffff057224 */ /* 0x000fe200078e000a */
[----:B------:R-:W-:Y:S01]  /*4000*/  PRMT R40, R11, 0x7632, R40 ;  /* 0x000076320b287816 */ /* 0x000fe20000000028 */
[----:B------:R-:W-:Y:S02]  /*4010*/  IMAD.MOV.U32 R28, RZ, RZ, R10 ;  /* 0x000000ffff1c7224 */ /* 0x000fe400078e000a */
.L_x_11724:
[----:B------:R-:W-:Y:S05]  /*4020*/  BSYNC B1 ;  /* 0x0000000000017941 */ /* 0x000fea0003800000 */
.L_x_11722:
[----:B------:R-:W-:Y:S02]  /*4030*/  IADD3 R8, R8, 0x4, RZ ;  /* 0x0000000408087810 */ /* 0x000fe40007ffe0ff */
[----:B------:R-:W-:Y:S01]  /*4040*/  IADD3 R4, R4, 0x2, RZ ;  /* 0x0000000204047810 */ /* 0x000fe20007ffe0ff */
[----:B------:R-:W-:Y:S01]  /*4050*/  @!P1 CALL.REL.NOINC `(.L_x_11725) ;  /* 0x0000001000009944 */ /* 0x000fe20003c00000 */
[----:B------:R-:W-:Y:S05]  /*4060*/  BRA `(.L_x_11726) ;  /* 0xfffff01000007947 */ /* 0x000fea000383ffff */
.L_x_11725:
[----:B------:R-:W-:Y:S01]  /*4070*/  FADD.FTZ R24, R7, R24 ;  /* 0x0000001807187221 */ /* 0x000fe20000010000 */
[----:B------:R-:W-:Y:S01]  /*4080*/  PRMT R40, R11, 0x7610, R40 ;  /* 0x000076100b287816 */ /* 0x000fe20000000028 */
[----:B------:R-:W-:-:S02]  /*4090*/  IMAD.MOV.U32 R25, RZ, RZ, R6 ;  /* 0x000000ffff197224 */ /* 0x000fc400078e0006 */
[----:B------:R-:W-:Y:S02]  /*40a0*/  IMAD.MOV.U32 R28, RZ, RZ, R5 ;  /* 0x000000ffff1c7224 */ /* 0x000fe400078e0005 */
.L_x_11679:
[----:B------:R-:W-:Y:S05]  /*40b0*/  BSYNC B0 ;  /* 0x0000000000007941 */ /* 0x000fea0003800000 */
.L_x_11678:
        /* <DEDUP_REMOVED lines=62> */
.L_x_11775:
        /* <DEDUP_REMOVED lines=20> */
.L_x_11730:
[----:B------:R-:W-:Y:S01]  /*45e0*/  IMAD.MOV.U32 R5, RZ, RZ, R21 ;  /* 0x000000ffff057224 */ /* 0x000fe200078e0015 */
[C---:B------:R-:W-:Y:S01]  /*45f0*/  PRMT R11, R40.reuse, 0x7632, R11 ;  /* 0x00007632280b7816 */ /* 0x040fe2000000000b */
[----:B------:R-:W-:Y:S01]  /*4600*/  IMAD.MOV.U32 R21, RZ, RZ, R20 ;  /* 0x000000ffff157224 */ /* 0x000fe200078e0014 */
[----:B------:R-:W-:Y:S02]  /*4610*/  PRMT R40, R40, 0x7610, R38 ;  /* 0x0000761028287816 */ /* 0x000fe40000000026 */
.L_x_11731:
[----:B------:R-:W-:Y:S05]  /*4620*/  BSYNC B1 ;  /* 0x0000000000017941 */ /* 0x000fea0003800000 */
.L_x_11729:
        /* <DEDUP_REMOVED lines=11> */
.L_x_11733:
[----:B------:R-:W-:Y:S01]  /*46e0*/  IMAD.MOV.U32 R10, RZ, RZ, R5 ;  /* 0x000000ffff0a7224 */ /* 0x000fe200078e0005 */
[----:B------:R-:W-:Y:S01]  /*46f0*/  PRMT R11, R11, 0x5410, R11 ;  /* 0x000054100b0b7816 */ /* 0x000fe2000000000b */
[----:B------:R-:W-:Y:S01]  /*4700*/  IMAD.MOV.U32 R20, RZ, RZ, R19 ;  /* 0x000000ffff147224 */ /* 0x000fe200078e0013 */
[----:B------:R-:W-:Y:S02]  /*4710*/  PRMT R38, R38, 0x7610, R39 ;  /* 0x0000761026267816 */ /* 0x000fe40000000027 */
.L_x_11734:
[----:B------:R-:W-:Y:S05]  /*4720*/  BSYNC B1 ;  /* 0x0000000000017941 */ /* 0x000fea0003800000 */
.L_x_11732:
        /* <DEDUP_REMOVED lines=11> */
.L_x_11736:
[----:B------:R-:W-:Y:S01]  /*47e0*/  IMAD.MOV.U32 R5, RZ, RZ, R10 ;  /* 0x000000ffff057224 */ /* 0x000fe200078e000a */
[----:B------:R-:W-:Y:S01]  /*47f0*/  PRMT R11, R11, 0x7632, R11 ;  /* 0x000076320b0b7816 */ /* 0x000fe2000000000b */
[----:B------:R-:W-:Y:S01]  /*4800*/  IMAD.MOV.U32 R19, RZ, RZ, R18 ;  /* 0x000000ffff137224 */ /* 0x000fe200078e0012 */
[----:B------:R-:W-:Y:S02]  /*4810*/  PRMT R39, R39, 0x5410, R38 ;  /* 0x0000541027277816 */ /* 0x000fe40000000026 */
.L_x_11737:
[----:B------:R-:W-:Y:S05]  /*4820*/  BSYNC B1 ;  /* 0x0000000000017941 */ /* 0x000fea0003800000 */
.L_x_11735:
        /* <DEDUP_REMOVED lines=11> */
.L_x_11739:
[----:B------:R-:W-:Y:S01]  /*48e0*/  IMAD.MOV.U32 R10, RZ, RZ, R5 ;  /* 0x000000ffff0a7224 */ /* 0x000fe200078e0005 */
[----:B------:R-:W-:Y:S01]  /*48f0*/  PRMT R25, R11, 0x7610, R25 ;  /* 0x000076100b197816 */ /* 0x000fe20000000019 */
[----:B------:R-:W-:Y:S01]  /*4900*/  IMAD.MOV.U32 R18, RZ, RZ, R17 ;  /* 0x000000ffff127224 */ /* 0x000fe200078e0011 */
[----:B------:R-:W-:Y:S02]  /*4910*/  PRMT R38, R39, 0x7610, R38 ;  /* 0x0000761027267816 */ /* 0x000fe40000000026 */
.L_x_11740:
[----:B------:R-:W-:Y:S05]  /*4920*/  BSYNC B1 ;  /* 0x0000000000017941 */ /* 0x000fea0003800000 */
.L_x_11738:
        /* <DEDUP_REMOVED lines=11> */
.L_x_11742:
[----:B------:R-:W-:Y:S01]  /*49e0*/  IMAD.MOV.U32 R5, RZ, RZ, R10 ;  /* 0x000000ffff057224 */ /* 0x000fe200078e000a */
[----:B------:R-:W-:Y:S01]  /*49f0*/  PRMT R11, R25, 0x7610, R11 ;  /* 0x00007610190b7816 */ /* 0x000fe2000000000b */
[----:B------:R-:W-:Y:S01]  /*4a00*/  IMAD.MOV.U32 R17, RZ, RZ, R16 ;  /* 0x000000ffff117224 */ /* 0x000fe200078e0010 */
[----:B------:R-:W-:Y:S02]  /*4a10*/  PRMT R39, R37, 0x7610, R39 ;  /* 0x0000761025277816 */ /* 0x000fe40000000027 */
.L_x_11743:
[----:B------:R-:W-:Y:S05]  /*4a20*/  BSYNC B1 ;  /* 0x0000000000017941 */ /* 0x000fea0003800000 */
.L_x_11741:
        /* <DEDUP_REMOVED lines=11> */
.L_x_11745:
[----:B------:R-:W-:Y:S01]  /*4ae0*/  IMAD.MOV.U32 R10, RZ, RZ, R5 ;  /* 0x000000ffff0a7224 */ /* 0x000fe200078e0005 */
[----:B------:R-:W-:Y:S01]  /*4af0*/  PRMT R11, R11, 0x5410, R11 ;  /* 0x000054100b0b7816 */ /* 0x000fe2000000000b */
[----:B------:R-:W-:Y:S01]  /*4b00*/  IMAD.MOV.U32 R16, RZ, RZ, R15 ;  /* 0x000000ffff107224 */ /* 0x000fe200078e000f */
[----:B------:R-:W-:Y:S02]  /*4b10*/  PRMT R37, R37, 0x7632, R37 ;  /* 0x0000763225257816 */ /* 0x000fe40000000025 */
.L_x_11746:
[----:B------:R-:W-:Y:S05]  /*4b20*/  BSYNC B1 ;  /* 0x0000000000017941 */ /* 0x000fea0003800000 */
.L_x_11744:
        /* <DEDUP_REMOVED lines=11> */
.L_x_11748:
[----:B------:R-:W-:Y:S01]  /*4be0*/  IMAD.MOV.U32 R5, RZ, RZ, R10 ;  /* 0x000000ffff057224 */ /* 0x000fe200078e000a */
[----:B------:R-:W-:Y:S01]  /*4bf0*/  PRMT R25, R25, 0x7610, R11 ;  /* 0x0000761019197816 */ /* 0x000fe2000000000b */
[----:B------:R-:W-:Y:S01]  /*4c00*/  IMAD.MOV.U32 R15, RZ, RZ, R14 ;  /* 0x000000ffff0f7224 */ /* 0x000fe200078e000e */
[----:B------:R-:W-:Y:S02]  /*4c10*/  PRMT R37, R37, 0x5410, R36 ;  /* 0x0000541025257816 */ /* 0x000fe40000000024 */
.L_x_11749:
[----:B------:R-:W-:Y:S05]  /*4c20*/  BSYNC B1 ;  /* 0x0000000000017941 */ /* 0x000fea0003800000 */
.L_x_11747:
        /* <DEDUP_REMOVED lines=11> */
.L_x_11751:
[----:B------:R-:W-:Y:S01]  /*4ce0*/  IMAD.MOV.U32 R10, RZ, RZ, R5 ;  /* 0x000000ffff0a7224 */ /* 0x000fe200078e0005 */
[----:B------:R-:W-:Y:S01]  /*4cf0*/  PRMT R11, R11, 0x7610, R25 ;  /* 0x000076100b0b7816 */ /* 0x000fe20000000019 */
[----:B------:R-:W-:Y:S01]  /*4d00*/  IMAD.MOV.U32 R14, RZ, RZ, R13 ;  /* 0x000000ffff0e7224 */ /* 0x000fe200078e000d */
[----:B------:R-:W-:Y:S02]  /*4d10*/  PRMT R36, R36, 0x7632, R36 ;  /* 0x0000763224247816 */ /* 0x000fe40000000024 */
.L_x_11752:
[----:B------:R-:W-:Y:S05]  /*4d20*/  BSYNC B1 ;  /* 0x0000000000017941 */ /* 0x000fea0003800000 */
.L_x_11750:
        /* <DEDUP_REMOVED lines=11> */
.L_x_11754:
[----:B------:R-:W-:Y:S01]  /*4de0*/  IMAD.MOV.U32 R5, RZ, RZ, R10 ;  /* 0x000000ffff057224 */ /* 0x000fe200078e000a */
[----:B------:R-:W-:Y:S01]  /*4df0*/  PRMT R11, R11, 0x7632, R11 ;  /* 0x000076320b0b7816 */ /* 0x000fe2000000000b */
[----:B------:R-:W-:Y:S01]  /*4e00*/  IMAD.MOV.U32 R13, RZ, RZ, R12 ;  /* 0x000000ffff0d7224 */ /* 0x000fe200078e000c */
[----:B------:R-:W-:Y:S02]  /*4e10*/  PRMT R36, R36, 0x5410, R0 ;  /* 0x0000541024247816 */ /* 0x000fe40000000000 */
.L_x_11755:
[----:B------:R-:W-:Y:S05]  /*4e20*/  BSYNC B1 ;  /* 0x0000000000017941 */ /* 0x000fea0003800000 */
.L_x_11753:
        /* <DEDUP_REMOVED lines=11> */
.L_x_11757:
[----:B------:R-:W-:Y:S01]  /*4ee0*/  IMAD.MOV.U32 R10, RZ, RZ, R5 ;  /* 0x000000ffff0a7224 */ /* 0x000fe200078e0005 */
[----:B------:R-:W-:Y:S01]  /*4ef0*/  PRMT R11, R11, 0x5410, R11 ;  /* 0x000054100b0b7816 */ /* 0x000fe2000000000b */
[----:B------:R-:W-:Y:S01]  /*4f00*/  IMAD.MOV.U32 R12, RZ, RZ, R3 ;  /* 0x000000ffff0c7224 */ /* 0x000fe200078e0003 */
[----:B------:R-:W-:Y:S02]  /*4f10*/  PRMT R0, R31, 0x7632, R0 ;  /* 0x000076321f007816 */ /* 0x000fe40000000000 */
.L_x_11758:
[----:B------:R-:W-:Y:S05]  /*4f20*/  BSYNC B1 ;  /* 0x0000000000017941 */ /* 0x000fea0003800000 */
.L_x_11756:
        /* <DEDUP_REMOVED lines=11> */
.L_x_11760:
[----:B------:R-:W-:Y:S01]  /*4fe0*/  IMAD.MOV.U32 R5, RZ, RZ, R10 ;  /* 0x000000ffff057224 */ /* 0x000fe200078e000a */
[----:B------:R-:W-:Y:S01]  /*4ff0*/  PRMT R25, R25, 0x7610, R11 ;  /* 0x0000761019197816 */ /* 0x000fe2000000000b */
[----:B------:R-:W-:Y:S01]  /*5000*/  IMAD.MOV.U32 R3, RZ, RZ, R2 ;  /* 0x000000ffff037224 */ /* 0x000fe200078e0002 */
[----:B------:R-:W-:Y:S02]  /*5010*/  PRMT R31, R31, 0x7610, R0 ;  /* 0x000076101f1f7816 */ /* 0x000fe40000000000 */
.L_x_11761:
[----:B------:R-:W-:Y:S05]  /*5020*/  BSYNC B1 ;  /* 0x0000000000017941 */ /* 0x000fea0003800000 */
.L_x_11759:
        /* <DEDUP_REMOVED lines=11> */
.L_x_11763:
[----:B------:R-:W-:Y:S01]  /*50e0*/  IMAD.MOV.U32 R10, RZ, RZ, R5 ;  /* 0x000000ffff0a7224 */ /* 0x000fe200078e0005 */
[----:B------:R-:W-:Y:S01]  /*50f0*/  PRMT R11, R11, 0x7610, R25 ;  /* 0x000076100b0b7816 */ /* 0x000fe20000000019 */
[----:B------:R-:W-:Y:S01]  /*5100*/  IMAD.MOV.U32 R2, RZ, RZ, R23 ;  /* 0x000000ffff027224 */ /* 0x000fe200078e0017 */
[----:B------:R-:W-:Y:S02]  /*5110*/  PRMT R0, R0, 0x5410, R30 ;  /* 0x0000541000007816 */ /* 0x000fe4000000001e */
.L_x_11764:
[----:B------:R-:W-:Y:S05]  /*5120*/  BSYNC B1 ;  /* 0x0000000000017941 */ /* 0x000fea0003800000 */
.L_x_11762:
        /* <DEDUP_REMOVED lines=11> */
.L_x_11766:
[----:B------:R-:W-:Y:S01]  /*51e0*/  IMAD.MOV.U32 R5, RZ, RZ, R10 ;  /* 0x000000ffff057224 */ /* 0x000fe200078e000a */
[----:B------:R-:W-:Y:S01]  /*51f0*/  PRMT R11, R11, 0x7632, R11 ;  /* 0x000076320b0b7816 */ /* 0x000fe2000000000b */
[----:B------:R-:W-:Y:S01]  /*5200*/  IMAD.MOV.U32 R23, RZ, RZ, R22 ;  /* 0x000000ffff177224 */ /* 0x000fe200078e0016 */
[----:B------:R-:W-:Y:S02]  /*5210*/  PRMT R30, R30, 0x7632, R30 ;  /* 0x000076321e1e7816 */ /* 0x000fe4000000001e */
.L_x_11767:
[----:B------:R-:W-:Y:S05]  /*5220*/  BSYNC B1 ;  /* 0x0000000000017941 */ /* 0x000fea0003800000 */
.L_x_11765:
        /* <DEDUP_REMOVED lines=11> */
.L_x_11769:
[----:B------:R-:W-:Y:S01]  /*52e0*/  IMAD.MOV.U32 R10, RZ, RZ, R5 ;  /* 0x000000ffff0a7224 */ /* 0x000fe200078e0005 */
[----:B------:R-:W-:Y:S01]  /*52f0*/  PRMT R11, R11, 0x5410, R11 ;  /* 0x000054100b0b7816 */ /* 0x000fe2000000000b */
[----:B------:R-:W-:Y:S01]  /*5300*/  IMAD.MOV.U32 R22, RZ, RZ, R29 ;  /* 0x000000ffff167224 */ /* 0x000fe200078e001d */
[----:B------:R-:W-:Y:S02]  /*5310*/  PRMT R30, R30, 0x5410, R31 ;  /* 0x000054101e1e7816 */ /* 0x000fe4000000001f */
.L_x_11770:
[----:B------:R-:W-:Y:S05]  /*5320*/  BSYNC B1 ;  /* 0x0000000000017941 */ /* 0x000fea0003800000 */
.L_x_11768:
        /* <DEDUP_REMOVED lines=11> */
.L_x_11772:
[----:B------:R-:W-:Y:S01]  /*53e0*/  PRMT R11, R11, 0x7632, R11 ;  /* 0x000076320b0b7816 */ /* 0x000fe2000000000b */
[----:B------:R-:W-:Y:S01]  /*53f0*/  IMAD.MOV.U32 R29, RZ, RZ, R28 ;  /* 0x000000ffff1d7224 */ /* 0x000fe200078e001c */
[----:B------:R-:W-:Y:S01]  /*5400*/  PRMT R31, R40, 0x7610, R31 ;  /* 0x00007610281f7816 */ /* 0x000fe2000000001f */
[----:B------:R-:W-:Y:S01]  /*5410*/  IMAD.MOV.U32 R5, RZ, RZ, R10 ;  /* 0x000000ffff057224 */ /* 0x000fe200078e000a */
[----:B------:R-:W-:Y:S01]  /*5420*/  PRMT R40, R11, 0x7632, R40 ;  /* 0x000076320b287816 */ /* 0x000fe20000000028 */
[----:B------:R-:W-:Y:S02]  /*5430*/  IMAD.MOV.U32 R28, RZ, RZ, R10 ;  /* 0x000000ffff1c7224 */ /* 0x000fe400078e000a */
.L_x_11773:
[----:B------:R-:W-:Y:S05]  /*5440*/  BSYNC B1 ;  /* 0x0000000000017941 */ /* 0x000fea0003800000 */
.L_x_11771:
[----:B------:R-:W-:Y:S02]  /*5450*/  IADD3 R8, R8, 0x4, RZ ;  /* 0x0000000408087810 */ /* 0x000fe40007ffe0ff */
[----:B------:R-:W-:Y:S01]  /*5460*/  IADD3 R4, R4, 0x2, RZ ;  /* 0x0000000204047810 */ /* 0x000fe20007ffe0ff */
[----:B------:R-:W-:Y:S01]  /*5470*/  @!P1 CALL.REL.NOINC `(.L_x_11774) ;  /* 0x0000001000009944 */ /* 0x000fe20003c00000 */
[----:B------:R-:W-:Y:S05]  /*5480*/  BRA `(.L_x_11775) ;  /* 0xfffff01000007947 */ /* 0x000fea000383ffff */
.L_x_11774:
[----:B------:R-:W-:Y:S01]  /*5490*/  FADD.FTZ R24, R7, R24 ;  /* 0x0000001807187221 */ /* 0x000fe20000010000 */
[----:B------:R-:W-:Y:S01]  /*54a0*/  PRMT R40, R11, 0x7610, R40 ;  /* 0x000076100b287816 */ /* 0x000fe20000000028 */
[----:B------:R-:W-:-:S02]  /*54b0*/  IMAD.MOV.U32 R25, RZ, RZ, R6 ;  /* 0x000000ffff197224 */ /* 0x000fc400078e0006 */
[----:B------:R-:W-:Y:S02]  /*54c0*/  IMAD.MOV.U32 R28, RZ, RZ, R5 ;  /* 0x000000ffff1c7224 */ /* 0x000fe400078e0005 */
.L_x_11728:
[----:B------:R-:W-:Y:S05]  /*54d0*/  BSYNC B0 ;  /* 0x0000000000007941 */ /* 0x000fea0003800000 */
.L_x_11727:
        /* <DEDUP_REMOVED lines=62> */
.L_x_11824:
        /* <DEDUP_REMOVED lines=20> */
.L_x_11779:
[----:B------:R-:W-:Y:S01]  /*5a00*/  IMAD.MOV.U32 R5, RZ, RZ, R21 ;  /* 0x000000ffff057224 */ /* 0x000fe200078e0015 */
[C---:B------:R-:W-:Y:S01]  /*5a10*/  PRMT R11, R40.reuse, 0x7632, R11 ;  /* 0x00007632280b7816 */ /* 0x040fe2000000000b */
[----:B------:R-:W-:Y:S01]  /*5a20*/  IMAD.MOV.U32 R21, RZ, RZ, R20 ;  /* 0x000000ffff157224 */ /* 0x000fe200078e0014 */
[----:B------:R-:W-:Y:S02]  /*5a30*/  PRMT R40, R40, 0x7610, R38 ;  /* 0x0000761028287816 */ /* 0x000fe40000000026 */
.L_x_11780:
[----:B------:R-:W-:Y:S05]  /*5a40*/  BSYNC B1 ;  /* 0x0000000000017941 */ /* 0x000fea0003800000 */
.L_x_11778:
        /* <DEDUP_REMOVED lines=11> */
.L_x_11782:
[----:B------:R-:W-:Y:S01]  /*5b00*/  IMAD.MOV.U32 R10, RZ, RZ, R5 ;  /* 0x000000ffff0a7224 */ /* 0x000fe200078e0005 */
[----:B------:R-:W-:Y:S01]  /*5b10*/  PRMT R11, R11, 0x5410, R11 ;  /* 0x000054100b0b7816 */ /* 0x000fe2000000000b */
[----:B------:R-:W-:Y:S01]  /*5b20*/  IMAD.MOV.U32 R20, RZ, RZ, R19 ;  /* 0x000000ffff147224 */ /* 0x000fe200078e0013 */
[----:B------:R-:W-:Y:S02]  /*5b30*/  PRMT R38, R38, 0x7610, R39 ;  /* 0x0000761026267816 */ /* 0x000fe40000000027 */
.L_x_11783:
[----:B------:R-:W-:Y:S05]  /*5b40*/  BSYNC B1 ;  /* 0x0000000000017941 */ /* 0x000fea0003800000 */
.L_x_11781:
        /* <DEDUP_REMOVED lines=11> */
.L_x_11785:
[----:B------:R-:W-:Y:S01]  /*5c00*/  IMAD.MOV.U32 R5, RZ, RZ, R10 ;  /* 0x000000ffff057224 */ /* 0x000fe200078e000a */
[----:B------:R-:W-:Y:S01]  /*5c10*/  PRMT R11, R11, 0x7632, R11 ;  /* 0x000076320b0b7816 */ /* 0x000fe2000000000b */
[----:B------:R-:W-:Y:S01]  /*5c20*/  IMAD.MOV.U32 R19, RZ, RZ, R18 ;  /* 0x000000ffff137224 */ /* 0x000fe200078e0012 */
[----:B------:R-:W-:Y:S02]  /*5c30*/  PRMT R39, R39, 0x5410, R38 ;  /* 0x0000541027277816 */ /* 0x000fe40000000026 */
.L_x_11786:
[----:B------:R-:W-:Y:S05]  /*5c40*/  BSYNC B1 ;  /* 0x0000000000017941 */ /* 0x000fea0003800000 */
.L_x_11784:
        /* <DEDUP_REMOVED lines=11> */
.L_x_11788:
[----:B------:R-:W-:Y:S01]  /*5d00*/  IMAD.MOV.U32 R10, RZ, RZ, R5 ;  /* 0x000000ffff0a7224 */ /* 0x000fe200078e0005 */
[----:B------:R-:W-:Y:S01]  /*5d10*/  PRMT R25, R11, 0x7610, R25 ;  /* 0x000076100b197816 */ /* 0x000fe20000000019 */
[----:B------:R-:W-:Y:S01]  /*5d20*/  IMAD.MOV.U32 R18, RZ, RZ, R17 ;  /* 0x000000ffff127224 */ /* 0x000fe200078e0011 */
[----:B------:R-:W-:Y:S02]  /*5d30*/  PRMT R38, R39, 0x7610, R38 ;  /* 0x0000761027267816 */ /* 0x000fe40000000026 */
.L_x_11789:
[----:B------:R-:W-:Y:S05]  /*5d40*/  BSYNC B1 ;  /* 0x0000000000017941 */ /* 0x000fea0003800000 */
.L_x_11787:
        /* <DEDUP_REMOVED lines=11> */
.L_x_11791:
[----:B------:R-:W-:Y:S01]  /*5e00*/  IMAD.MOV.U32 R5, RZ, RZ, R10 ;  /* 0x000000ffff057224 */ /* 0x000fe200078e000a */
[----:B------:R-:W-:Y:S01]  /*5e10*/  PRMT R11, R25, 0x7610, R11 ;  /* 0x00007610190b7816 */ /* 0x000fe2000000000b */
[----:B------:R-:W-:Y:S01]  /*5e20*/  IMAD.MOV.U32 R17, RZ, RZ, R16 ;  /* 0x000000ffff117224 */ /* 0x000fe200078e0010 */
[----:B------:R-:W-:Y:S02]  /*5e30*/  PRMT R39, R37, 0x7610, R39 ;  /* 0x0000761025277816 */ /* 0x000fe40000000027 */
.L_x_11792:
[----:B------:R-:W-:Y:S05]  /*5e40*/  BSYNC B1 ;  /* 0x0000000000017941 */ /* 0x000fea0003800000 */
.L_x_11790:
        /* <DEDUP_REMOVED lines=11> */
.L_x_11794:
[----:B------:R-:W-:Y:S01]  /*5f00*/  IMAD.MOV.U32 R10, RZ, RZ, R5 ;  /* 0x000000ffff0a7224 */ /* 0x000fe200078e0005 */
[----:B------:R-:W-:Y:S01]  /*5f10*/  PRMT R11, R11, 0x5410, R11 ;  /* 0x000054100b0b7816 */ /* 0x000fe2000000000b */
[----:B------:R-:W-:Y:S01]  /*5f20*/  IMAD.MOV.U32 R16, RZ, RZ, R15 ;  /* 0x000000ffff107224 */ /* 0x000fe200078e000f */
[----:B------:R-:W-:Y:S02]  /*5f30*/  PRMT R37, R37, 0x7632, R37 ;  /* 0x0000763225257816 */ /* 0x000fe40000000025 */
.L_x_11795:
[----:B------:R-:W-:Y:S05]  /*5f40*/  BSYNC B1 ;  /* 0x0000000000017941 */ /* 0x000fea0003800000 */
.L_x_11793:
        /* <DEDUP_REMOVED lines=11> */
.L_x_11797:
[----:B------:R-:W-:Y:S01]  /*6000*/  IMAD.MOV.U32 R5, RZ, RZ, R10 ;  /* 0x000000ffff057224 */ /* 0x000fe200078e000a */
[----:B------:R-:W-:Y:S01]  /*6010*/  PRMT R25, R25, 0x7610, R11 ;  /* 0x0000761019197816 */ /* 0x000fe2000000000b */
[----:B------:R-:W-:Y:S01]  /*6020*/  IMAD.MOV.U32 R15, RZ, RZ, R14 ;  /* 0x000000ffff0f7224 */ /* 0x000fe200078e000e */
[----:B------:R-:W-:Y:S02]  /*6030*/  PRMT R37, R37, 0x5410, R36 ;  /* 0x0000541025257816 */ /* 0x000fe40000000024 */
.L_x_11798:
[----:B------:R-:W-:Y:S05]  /*6040*/  BSYNC B1 ;  /* 0x0000000000017941 */ /* 0x000fea0003800000 */
.L_x_11796:
        /* <DEDUP_REMOVED lines=11> */
.L_x_11800:
[----:B------:R-:W-:Y:S01]  /*6100*/  IMAD.MOV.U32 R10, RZ, RZ, R5 ;  /* 0x000000ffff0a7224 */ /* 0x000fe200078e0005 */
[----:B------:R-:W-:Y:S01]  /*6110*/  PRMT R11, R11, 0x7610, R25 ;  /* 0x000076100b0b7816 */ /* 0x000fe20000000019 */
[----:B------:R-:W-:Y:S01]  /*6120*/  IMAD.MOV.U32 R14, RZ, RZ, R13 ;  /* 0x000000ffff0e7224 */ /* 0x000fe200078e000d */
[----:B------:R-:W-:Y:S02]  /*6130*/  PRMT R36, R36, 0x7632, R36 ;  /* 0x0000763224247816 */ /* 0x000fe40000000024 */
.L_x_11801:
[----:B------:R-:W-:Y:S05]  /*6140*/  BSYNC B1 ;  /* 0x0000000000017941 */ /* 0x000fea0003800000 */
.L_x_11799:
        /* <DEDUP_REMOVED lines=11> */
.L_x_11803:
[----:B------:R-:W-:Y:S01]  /*6200*/  IMAD.MOV.U32 R5, RZ, RZ, R10 ;  /* 0x000000ffff057224 */ /* 0x000fe200078e000a */
[----:B------:R-:W-:Y:S01]  /*6210*/  PRMT R11, R11, 0x7632, R11 ;  /* 0x000076320b0b7816 */ /* 0x000fe2000000000b */
[----:B------:R-:W-:Y:S01]  /*6220*/  IMAD.MOV.U32 R13, RZ, RZ, R12 ;  /* 0x000000ffff0d7224 */ /* 0x000fe200078e000c */
[----:B------:R-:W-:Y:S02]  /*6230*/  PRMT R36, R36, 0x5410, R0 ;  /* 0x0000541024247816 */ /* 0x000fe40000000000 */
.L_x_11804:
[----:B------:R-:W-:Y:S05]  /*6240*/  BSYNC B1 ;  /* 0x0000000000017941 */ /* 0x000fea0003800000 */
.L_x_11802:
        /* <DEDUP_REMOVED lines=11> */
.L_x_11806:
[----:B------:R-:W-:Y:S01]  /*6300*/  IMAD.MOV.U32 R10, RZ, RZ, R5 ;  /* 0x000000ffff0a7224 */ /* 0x000fe200078e0005 */
[----:B------:R-:W-:Y:S01]  /*6310*/  PRMT R11, R11, 0x5410, R11 ;  /* 0x000054100b0b7816 */ /* 0x000fe2000000000b */
[----:B------:R-:W-:Y:S01]  /*6320*/  IMAD.MOV.U32 R12, RZ, RZ, R3 ;  /* 0x000000ffff0c7224 */ /* 0x000fe200078e0003 */
[----:B------:R-:W-:Y:S02]  /*6330*/  PRMT R0, R31, 0x7632, R0 ;  /* 0x000076321f007816 */ /* 0x000fe40000000000 */
.L_x_11807:
[----:B------:R-:W-:Y:S05]  /*6340*/  BSYNC B1 ;  /* 0x0000000000017941 */ /* 0x000fea0003800000 */
.L_x_11805:
        /* <DEDUP_REMOVED lines=11> */
.L_x_11809:
[----:B------:R-:W-:Y:S01]  /*6400*/  IMAD.MOV.U32 R5, RZ, RZ, R10 ;  /* 0x000000ffff057224 */ /* 0x000fe200078e000a */
[----:B------:R-:W-:Y:S01]  /*6410*/  PRMT R25, R25, 0x7610, R11 ;  /* 0x0000761019197816 */ /* 0x000fe2000000000b */
[----:B------:R-:W-:Y:S01]  /*6420*/  IMAD.MOV.U32 R3, RZ, RZ, R2 ;  /* 0x000000ffff037224 */ /* 0x000fe200078e0002 */
[----:B------:R-:W-:Y:S02]  /*6430*/  PRMT R31, R31, 0x7610, R0 ;  /* 0x000076101f1f7816 */ /* 0x000fe40000000000 */
.L_x_11810:
[----:B------:R-:W-:Y:S05]  /*6440*/  BSYNC B1 ;  /* 0x0000000000017941 */ /* 0x000fea0003800000 */
.L_x_11808:
        /* <DEDUP_REMOVED lines=11> */
.L_x_11812:
[----:B------:R-:W-:Y:S01]  /*6500*/  IMAD.MOV.U32 R10, RZ, RZ, R5 ;  /* 0x000000ffff0a7224 */ /* 0x000fe200078e0005 */
[----:B------:R-:W-:Y:S01]  /*6510*/  PRMT R11, R11, 0x7610, R25 ;  /* 0x000076100b0b7816 */ /* 0x000fe20000000019 */
[----:B------:R-:W-:Y:S01]  /*6520*/  IMAD.MOV.U32 R2, RZ, RZ, R23 ;  /* 0x000000ffff027224 */ /* 0x000fe200078e0017 */
[----:B------:R-:W-:Y:S02]  /*6530*/  PRMT R0, R0, 0x5410, R30 ;  /* 0x0000541000007816 */ /* 0x000fe4000000001e */
.L_x_11813:
[----:B------:R-:W-:Y:S05]  /*6540*/  BSYNC B1 ;  /* 0x0000000000017941 */ /* 0x000fea0003800000 */
.L_x_11811:
        /* <DEDUP_REMOVED lines=11> */
.L_x_11815:
[----:B------:R-:W-:Y:S01]  /*6600*/  IMAD.MOV.U32 R5, RZ, RZ, R10 ;  /* 0x000000ffff057224 */ /* 0x000fe200078e000a */
[----:B------:R-:W-:Y:S01]  /*6610*/  PRMT R11, R11, 0x7632, R11 ;  /* 0x000076320b0b7816 */ /* 0x000fe2000000000b */
[----:B------:R-:W-:Y:S01]  /*6620*/  IMAD.MOV.U32 R23, RZ, RZ, R22 ;  /* 0x000000ffff177224 */ /* 0x000fe200078e0016 */
[----:B------:R-:W-:Y:S02]  /*6630*/  PRMT R30, R30, 0x7632, R30 ;  /* 0x000076321e1e7816 */ /* 0x000fe4000000001e */
.L_x_11816:
[----:B------:R-:W-:Y:S05]  /*6640*/  BSYNC B1 ;  /* 0x0000000000017941 */ /* 0x000fea0003800000 */
.L_x_11814:
        /* <DEDUP_REMOVED lines=11> */
.L_x_11818:
[----:B------:R-:W-:Y:S01]  /*6700*/  IMAD.MOV.U32 R10, RZ, RZ, R5 ;  /* 0x000000ffff0a7224 */ /* 0x000fe200078e0005 */
[----:B------:R-:W-:Y:S01]  /*6710*/  PRMT R11, R11, 0x5410, R11 ;  /* 0x000054100b0b7816 */ /* 0x000fe2000000000b */
[----:B------:R-:W-:Y:S01]  /*6720*/  IMAD.MOV.U32 R22, RZ, RZ, R29 ;  /* 0x000000ffff167224 */ /* 0x000fe200078e001d */
[----:B------:R-:W-:Y:S02]  /*6730*/  PRMT R30, R30, 0x5410, R31 ;  /* 0x000054101e1e7816 */ /* 0x000fe4000000001f */
.L_x_11819:
[----:B------:R-:W-:Y:S05]  /*6740*/  BSYNC B1 ;  /* 0x0000000000017941 */ /* 0x000fea0003800000 */
.L_x_11817:
        /* <DEDUP_REMOVED lines=11> */
.L_x_11821:
[----:B------:R-:W-:Y:S01]  /*6800*/  PRMT R11, R11, 0x7632, R11 ;  /* 0x000076320b0b7816 */ /* 0x000fe2000000000b */
[----:B------:R-:W-:Y:S01]  /*6810*/  IMAD.MOV.U32 R29, RZ, RZ, R28 ;  /* 0x000000ffff1d7224 */ /* 0x000fe200078e001c */
[----:B------:R-:W-:Y:S01]  /*6820*/  PRMT R31, R40, 0x7610, R31 ;  /* 0x00007610281f7816 */ /* 0x000fe2000000001f */
[----:B------:R-:W-:Y:S01]  /*6830*/  IMAD.MOV.U32 R5, RZ, RZ, R10 ;  /* 0x000000ffff057224 */ /* 0x000fe200078e000a */
[----:B------:R-:W-:Y:S01]  /*6840*/  PRMT R40, R11, 0x7632, R40 ;  /* 0x000076320b287816 */ /* 0x000fe20000000028 */
[----:B------:R-:W-:Y:S02]  /*6850*/  IMAD.MOV.U32 R28, RZ, RZ, R10 ;  /* 0x000000ffff1c7224 */ /* 0x000fe400078e000a */
.L_x_11822:
[----:B------:R-:W-:Y:S05]  /*6860*/  BSYNC B1 ;  /* 0x0000000000017941 */ /* 0x000fea0003800000 */
.L_x_11820:
[----:B------:R-:W-:Y:S02]  /*6870*/  IADD3 R8, R8, 0x4, RZ ;  /* 0x0000000408087810 */ /* 0x000fe40007ffe0ff */
[----:B------:R-:W-:Y:S01]  /*6880*/  IADD3 R4, R4, 0x2, RZ ;  /* 0x0000000204047810 */ /* 0x000fe20007ffe0ff */
[----:B------:R-:W-:Y:S01]  /*6890*/  @!P1 CALL.REL.NOINC `(.L_x_11823) ;  /* 0x0000001000009944 */ /* 0x000fe20003c00000 */
[----:B------:R-:W-:Y:S05]  /*68a0*/  BRA `(.L_x_11824) ;  /* 0xfffff01000007947 */ /* 0x000fea000383ffff */
.L_x_11823:
[----:B------:R-:W-:Y:S01]  /*68b0*/  FADD.FTZ R24, R7, R24 ;  /* 0x0000001807187221 */ /* 0x000fe20000010000 */
[----:B------:R-:W-:Y:S01]  /*68c0*/  PRMT R40, R11, 0x7610, R40 ;  /* 0x000076100b287816 */ /* 0x000fe20000000028 */
[----:B------:R-:W-:-:S02]  /*68d0*/  IMAD.MOV.U32 R25, RZ, RZ, R6 ;  /* 0x000000ffff197224 */ /* 0x000fc400078e0006 */
[----:B------:R-:W-:Y:S02]  /*68e0*/  IMAD.MOV.U32 R28, RZ, RZ, R5 ;  /* 0x000000ffff1c7224 */ /* 0x000fe400078e0005 */
.L_x_11777:
[----:B------:R-:W-:Y:S05]  /*68f0*/  BSYNC B0 ;  /* 0x0000000000007941 */ /* 0x000fea0003800000 */
.L_x_11776:
        /* <DEDUP_REMOVED lines=29> */
[----:B------:R-:W-:Y:S04]  /*6ad0*/  SHFL.DOWN PT, R33, R17, 0x10, 0x1f ;  /* 0x0a001f0011217f89 */ /* 0x000fe800000e0000 */
[----:B------:R0:W-:Y:S04]  /*6ae0*/  SHFL.DOWN PT, R35, R4, 0x10, 0x1f ;  /* 0x0a001f0004237f89 */ /* 0x0001e800000e0000 */
[----:B----4-:R-:W-:Y:S01]  /*6af0*/  STL.64 [R1+0x48], R26 ;  /* 0x0000481a01007387 */ /* 0x010fe20000100a00 */
[----:B0-----:R-:W-:-:S03]  /*6b00*/  PRMT R4, R38, 0x7632, R40 ;  /* 0x0000763226047816 */ /* 0x001fc60000000028 */
        /* <DEDUP_REMOVED lines=10> */
[----:B------:R4:W-:Y:S04]  /*6bb0*/  STL.64 [R1+0x30], R32 ;  /* 0x0000302001007387 */ /* 0x0009e80000100a00 */
[----:B-1----:R4:W-:Y:S04]  /*6bc0*/  STL.64 [R1+0x38], R8 ;  /* 0x0000380801007387 */ /* 0x0029e80000100a00 */
[----:B------:R4:W-:Y:S04]  /*6bd0*/  STL.64 [R1+0x58], R34 ;  /* 0x0000582201007387 */ /* 0x0009e80000100a00 */
[----:B--2---:R4:W-:Y:S04]  /*6be0*/  STL.64 [R1+0x40], R10 ;  /* 0x0000400a01007387 */ /* 0x0049e80000100a00 */
[----:B------:R4:W-:Y:S04]  /*6bf0*/  STL.64 [R1+0x60], R26 ;  /* 0x0000601a01007387 */ /* 0x0009e80000100a00 */
[----:B0-----:R-:W0:Y:S04]  /*6c00*/  S2R R6, SR_LANEID ;  /* 0x0000000000067919 */ /* 0x001e280000000000 */
[----:B---3--:R4:W-:Y:S01]  /*6c10*/  STL.64 [R1], R4 ;  /* 0x0000000401007387 */ /* 0x0089e20000100a00 */
[----:B------:R-:W-:Y:S05]  /*6c20*/  @P0 BRA `(.L_x_11826) ;  /* 0x000010f000000947 */ /* 0x000fea0003800000 */
[----:B------:R-:W-:-:S04]  /*6c30*/  FSETP.GT.FTZ.AND P0, PT, R25, R4, PT ;  /* 0x000000041900720b */ /* 0x000fc80003f14000 */
[----:B------:R-:W-:Y:S02]  /*6c40*/  FSEL R7, R25, R4, P0 ;  /* 0x0000000419077208 */ /* 0x000fe40000000000 */
[----:B----4-:R-:W-:Y:S02]  /*6c50*/  FSEL R4, R4, R25, P0 ;  /* 0x0000001904047208 */ /* 0x010fe40000000000 */
[----:B------:R-:W-:Y:S02]  /*6c60*/  FSEL R10, R5, R24, P0 ;  /* 0x00000018050a7208 */ /* 0x000fe40000000000 */
[----:B------:R-:W-:Y:S01]  /*6c70*/  FSEL R8, R24, R5, P0 ;  /* 0x0000000518087208 */ /* 0x000fe20000000000 */
[----:B------:R-:W-:-:S04]  /*6c80*/  FADD.FTZ R4, -R7, R4 ;  /* 0x0000000407047221 */ /* 0x000fc80000010100 */
[----:B------:R-:W-:Y:S02]  /*6c90*/  FMUL.FTZ R11, R4, 1.4426950216293334961 ;  /* 0x3fb8aa3b040b7820 */ /* 0x000fe40000410000 */
[----:B------:R-:W-:Y:S02]  /*6ca0*/  IMAD.MOV.U32 R4, RZ, RZ, R1 ;  /* 0x000000ffff047224 */ /* 0x000fe400078e0001 */
[----:B------:R-:W1:Y:S02]  /*6cb0*/  MUFU.EX2 R9, R11 ;  /* 0x0000000b00097308 */ /* 0x000e640000000800 */
[----:B-1----:R-:W-:Y:S02]  /*6cc0*/  FMUL.FTZ R24, R10, R9 ;  /* 0x000000090a187220 */ /* 0x002fe40000410000 */
[----:B------:R-:W-:Y:S02]  /*6cd0*/  IMAD.MOV.U32 R10, RZ, RZ, RZ ;  /* 0x000000ffff0a7224 */ /* 0x000fe400078e00ff */
[----:B------:R-:W-:-:S05]  /*6ce0*/  IMAD.MOV.U32 R9, RZ, RZ, R4 ;  /* 0x000000ffff097224 */ /* 0x000fca00078e0004 */
.L_x_11873:
        /* <DEDUP_REMOVED lines=20> */
.L_x_11828:
[----:B------:R-:W-:Y:S01]  /*6e30*/  IMAD.MOV.U32 R5, RZ, RZ, R21 ;  /* 0x000000ffff057224 */ /* 0x000fe200078e0015 */
[C---:B------:R-:W-:Y:S01]  /*6e40*/  PRMT R25, R40.reuse, 0x7632, R25 ;  /* 0x0000763228197816 */ /* 0x040fe20000000019 */
[----:B------:R-:W-:Y:S01]  /*6e50*/  IMAD.MOV.U32 R21, RZ, RZ, R20 ;  /* 0x000000ffff157224 */ /* 0x000fe200078e0014 */
[----:B------:R-:W-:Y:S02]  /*6e60*/  PRMT R40, R40, 0x7610, R38 ;  /* 0x0000761028287816 */ /* 0x000fe40000000026 */
.L_x_11829:
[----:B------:R-:W-:Y:S05]  /*6e70*/  BSYNC B1 ;  /* 0x0000000000017941 */ /* 0x000fea0003800000 */
.L_x_11827:
        /* <DEDUP_REMOVED lines=11> */
.L_x_11831:
[----:B------:R-:W-:Y:S01]  /*6f30*/  IMAD.MOV.U32 R11, RZ, RZ, R5 ;  /* 0x000000ffff0b7224 */ /* 0x000fe200078e0005 */
[----:B------:R-:W-:Y:S01]  /*6f40*/  PRMT R25, R25, 0x5410, R25 ;  /* 0x0000541019197816 */ /* 0x000fe20000000019 */
[----:B------:R-:W-:Y:S01]  /*6f50*/  IMAD.MOV.U32 R20, RZ, RZ, R19 ;  /* 0x000000ffff147224 */ /* 0x000fe200078e0013 */
[----:B------:R-:W-:Y:S02]  /*6f60*/  PRMT R38, R38, 0x7610, R39 ;  /* 0x0000761026267816 */ /* 0x000fe40000000027 */
.L_x_11832:
[----:B------:R-:W-:Y:S05]  /*6f70*/  BSYNC B1 ;  /* 0x0000000000017941 */ /* 0x000fea0003800000 */
.L_x_11830:
        /* <DEDUP_REMOVED lines=11> */
.L_x_11834:
[----:B------:R-:W-:Y:S01]  /*7030*/  IMAD.MOV.U32 R5, RZ, RZ, R11 ;  /* 0x000000ffff057224 */ /* 0x000fe200078e000b */
[----:B------:R-:W-:Y:S01]  /*7040*/  PRMT R25, R25, 0x7632, R25 ;  /* 0x0000763219197816 */ /* 0x000fe20000000019 */
[----:B------:R-:W-:Y:S01]  /*7050*/  IMAD.MOV.U32 R19, RZ, RZ, R18 ;  /* 0x000000ffff137224 */ /* 0x000fe200078e0012 */
[----:B------:R-:W-:Y:S02]  /*7060*/  PRMT R39, R39, 0x5410, R38 ;  /* 0x0000541027277816 */ /* 0x000fe40000000026 */
.L_x_11835:
[----:B------:R-:W-:Y:S05]  /*7070*/  BSYNC B1 ;  /* 0x0000000000017941 */ /* 0x000fea0003800000 */
.L_x_11833:
        /* <DEDUP_REMOVED lines=11> */
.L_x_11837:
[----:B------:R-:W-:Y:S01]  /*7130*/  IMAD.MOV.U32 R11, RZ, RZ, R5 ;  /* 0x000000ffff0b7224 */ /* 0x000fe200078e0005 */
[----:B------:R-:W-:Y:S01]  /*7140*/  PRMT R26, R25, 0x7610, R26 ;  /* 0x00007610191a7816 */ /* 0x000fe2000000001a */
[----:B------:R-:W-:Y:S01]  /*7150*/  IMAD.MOV.U32 R18, RZ, RZ, R17 ;  /* 0x000000ffff127224 */ /* 0x000fe200078e0011 */
[----:B------:R-:W-:Y:S02]  /*7160*/  PRMT R38, R39, 0x7610, R38 ;  /* 0x0000761027267816 */ /* 0x000fe40000000026 */
.L_x_11838:
[----:B------:R-:W-:Y:S05]  /*7170*/  BSYNC B1 ;  /* 0x0000000000017941 */ /* 0x000fea0003800000 */
.L_x_11836:
        /* <DEDUP_REMOVED lines=11> */
.L_x_11840:
[----:B------:R-:W-:Y:S01]  /*7230*/  IMAD.MOV.U32 R5, RZ, RZ, R11 ;  /* 0x000000ffff057224 */ /* 0x000fe200078e000b */
[----:B------:R-:W-:Y:S01]  /*7240*/  PRMT R25, R26, 0x7610, R25 ;  /* 0x000076101a197816 */ /* 0x000fe20000000019 */
[----:B------:R-:W-:Y:S01]  /*7250*/  IMAD.MOV.U32 R17, RZ, RZ, R16 ;  /* 0x000000ffff117224 */ /* 0x000fe200078e0010 */
[----:B------:R-:W-:Y:S02]  /*7260*/  PRMT R39, R37, 0x7610, R39 ;  /* 0x0000761025277816 */ /* 0x000fe40000000027 */
.L_x_11841:
[----:B------:R-:W-:Y:S05]  /*7270*/  BSYNC B1 ;  /* 0x0000000000017941 */ /* 0x000fea0003800000 */
.L_x_11839:
        /* <DEDUP_REMOVED lines=11> */
.L_x_11843:
[----:B------:R-:W-:Y:S01]  /*7330*/  IMAD.MOV.U32 R11, RZ, RZ, R5 ;  /* 0x000000ffff0b7224 */ /* 0x000fe200078e0005 */
[----:B------:R-:W-:Y:S01]  /*7340*/  PRMT R25, R25, 0x5410, R25 ;  /* 0x0000541019197816 */ /* 0x000fe20000000019 */
[----:B------:R-:W-:Y:S01]  /*7350*/  IMAD.MOV.U32 R16, RZ, RZ, R15 ;  /* 0x000000ffff107224 */ /* 0x000fe200078e000f */
[----:B------:R-:W-:Y:S02]  /*7360*/  PRMT R37, R37, 0x7632, R37 ;  /* 0x0000763225257816 */ /* 0x000fe40000000025 */
.L_x_11844:
[----:B------:R-:W-:Y:S05]  /*7370*/  BSYNC B1 ;  /* 0x0000000000017941 */ /* 0x000fea0003800000 */
.L_x_11842:
        /* <DEDUP_REMOVED lines=11> */
.L_x_11846:
[----:B------:R-:W-:Y:S01]  /*7430*/  IMAD.MOV.U32 R5, RZ, RZ, R11 ;  /* 0x000000ffff057224 */ /* 0x000fe200078e000b */
[----:B------:R-:W-:Y:S01]  /*7440*/  PRMT R26, R26, 0x7610, R25 ;  /* 0x000076101a1a7816 */ /* 0x000fe20000000019 */
[----:B------:R-:W-:Y:S01]  /*7450*/  IMAD.MOV.U32 R15, RZ, RZ, R14 ;  /* 0x000000ffff0f7224 */ /* 0x000fe200078e000e */
[----:B------:R-:W-:Y:S02]  /*7460*/  PRMT R37, R37, 0x5410, R36 ;  /* 0x0000541025257816 */ /* 0x000fe40000000024 */
.L_x_11847:
[----:B------:R-:W-:Y:S05]  /*7470*/  BSYNC B1 ;  /* 0x0000000000017941 */ /* 0x000fea0003800000 */
.L_x_11845:
        /* <DEDUP_REMOVED lines=11> */
.L_x_11849:
[----:B------:R-:W-:Y:S01]  /*7530*/  IMAD.MOV.U32 R11, RZ, RZ, R5 ;  /* 0x000000ffff0b7224 */ /* 0x000fe200078e0005 */
[----:B------:R-:W-:Y:S01]  /*7540*/  PRMT R25, R25, 0x7610, R26 ;  /* 0x0000761019197816 */ /* 0x000fe2000000001a */
[----:B------:R-:W-:Y:S01]  /*7550*/  IMAD.MOV.U32 R14, RZ, RZ, R13 ;  /* 0x000000ffff0e7224 */ /* 0x000fe200078e000d */
[----:B------:R-:W-:Y:S02]  /*7560*/  PRMT R36, R36, 0x7632, R36 ;  /* 0x0000763224247816 */ /* 0x000fe40000000024 */
.L_x_11850:
[----:B------:R-:W-:Y:S05]  /*7570*/  BSYNC B1 ;  /* 0x0000000000017941 */ /* 0x000fea0003800000 */
.L_x_11848:
        /* <DEDUP_REMOVED lines=11> */
.L_x_11852:
[----:B------:R-:W-:Y:S01]  /*7630*/  IMAD.MOV.U32 R5, RZ, RZ, R11 ;  /* 0x000000ffff057224 */ /* 0x000fe200078e000b */
[----:B------:R-:W-:Y:S01]  /*7640*/  PRMT R25, R25, 0x7632, R25 ;  /* 0x0000763219197816 */ /* 0x000fe20000000019 */
[----:B------:R-:W-:Y:S01]  /*7650*/  IMAD.MOV.U32 R13, RZ, RZ, R12 ;  /* 0x000000ffff0d7224 */ /* 0x000fe200078e000c */
[----:B------:R-:W-:Y:S02]  /*7660*/  PRMT R36, R36, 0x5410, R0 ;  /* 0x0000541024247816 */ /* 0x000fe40000000000 */
.L_x_11853:
[----:B------:R-:W-:Y:S05]  /*7670*/  BSYNC B1 ;  /* 0x0000000000017941 */ /* 0x000fea0003800000 */
.L_x_11851:
        /* <DEDUP_REMOVED lines=11> */
.L_x_11855:
[----:B------:R-:W-:Y:S01]  /*7730*/  IMAD.MOV.U32 R11, RZ, RZ, R5 ;  /* 0x000000ffff0b7224 */ /* 0x000fe200078e0005 */
[----:B------:R-:W-:Y:S01]  /*7740*/  PRMT R25, R25, 0x5410, R25 ;  /* 0x0000541019197816 */ /* 0x000fe20000000019 */
[----:B------:R-:W-:Y:S01]  /*7750*/  IMAD.MOV.U32 R12, RZ, RZ, R3 ;  /* 0x000000ffff0c7224 */ /* 0x000fe200078e0003 */
[----:B------:R-:W-:Y:S02]  /*7760*/  PRMT R0, R31, 0x7632, R0 ;  /* 0x000076321f007816 */ /* 0x000fe40000000000 */
.L_x_11856:
[----:B------:R-:W-:Y:S05]  /*7770*/  BSYNC B1 ;  /* 0x0000000000017941 */ /* 0x000fea0003800000 */
.L_x_11854:
        /* <DEDUP_REMOVED lines=11> */
.L_x_11858:
[----:B------:R-:W-:Y:S01]  /*7830*/  IMAD.MOV.U32 R5, RZ, RZ, R11 ;  /* 0x000000ffff057224 */ /* 0x000fe200078e000b */
[----:B------:R-:W-:Y:S01]  /*7840*/  PRMT R26, R26, 0x7610, R25 ;  /* 0x000076101a1a7816 */ /* 0x000fe20000000019 */
[----:B------:R-:W-:Y:S01]  /*7850*/  IMAD.MOV.U32 R3, RZ, RZ, R2 ;  /* 0x000000ffff037224 */ /* 0x000fe200078e0002 */
[----:B------:R-:W-:Y:S02]  /*7860*/  PRMT R31, R31, 0x7610, R0 ;  /* 0x000076101f1f7816 */ /* 0x000fe40000000000 */
.L_x_11859:
[----:B------:R-:W-:Y:S05]  /*7870*/  BSYNC B1 ;  /* 0x0000000000017941 */ /* 0x000fea0003800000 */
.L_x_11857:
        /* <DEDUP_REMOVED lines=11> */
.L_x_11861:
[----:B------:R-:W-:Y:S01]  /*7930*/  IMAD.MOV.U32 R11, RZ, RZ, R5 ;  /* 0x000000ffff0b7224 */ /* 0x000fe200078e0005 */
[----:B------:R-:W-:Y:S01]  /*7940*/  PRMT R25, R25, 0x7610, R26 ;  /* 0x0000761019197816 */ /* 0x000fe2000000001a */
[----:B------:R-:W-:Y:S01]  /*7950*/  IMAD.MOV.U32 R2, RZ, RZ, R23 ;  /* 0x000000ffff027224 */ /* 0x000fe200078e0017 */
[----:B------:R-:W-:Y:S02]  /*7960*/  PRMT R0, R0, 0x5410, R30 ;  /* 0x0000541000007816 */ /* 0x000fe4000000001e */
.L_x_11862:
[----:B------:R-:W-:Y:S05]  /*7970*/  BSYNC B1 ;  /* 0x0000000000017941 */ /* 0x000fea0003800000 */
.L_x_11860:
        /* <DEDUP_REMOVED lines=11> */
.L_x_11864:
[----:B------:R-:W-:Y:S01]  /*7a30*/  IMAD.MOV.U32 R5, RZ, RZ, R11 ;  /* 0x000000ffff057224 */ /* 0x000fe200078e000b */
[----:B------:R-:W-:Y:S01]  /*7a40*/  PRMT R25, R25, 0x7632, R25 ;  /* 0x0000763219197816 */ /* 0x000fe20000000019 */
[----:B------:R-:W-:Y:S01]  /*7a50*/  IMAD.MOV.U32 R23, RZ, RZ, R22 ;  /* 0x000000ffff177224 */ /* 0x000fe200078e0016 */
[----:B------:R-:W-:Y:S02]  /*7a60*/  PRMT R30, R30, 0x7632, R30 ;  /* 0x000076321e1e7816 */ /* 0x000fe4000000001e */
.L_x_11865:
[----:B------:R-:W-:Y:S05]  /*7a70*/  BSYNC B1 ;  /* 0x0000000000017941 */ /* 0x000fea0003800000 */
.L_x_11863:
        /* <DEDUP_REMOVED lines=11> */
.L_x_11867:
[----:B------:R-:W-:Y:S01]  /*7b30*/  IMAD.MOV.U32 R11, RZ, RZ, R5 ;  /* 0x000000ffff0b7224 */ /* 0x000fe200078e0005 */
[----:B------:R-:W-:Y:S01]  /*7b40*/  PRMT R25, R25, 0x5410, R25 ;  /* 0x0000541019197816 */ /* 0x000fe20000000019 */
[----:B------:R-:W-:Y:S01]  /*7b50*/  IMAD.MOV.U32 R22, RZ, RZ, R29 ;  /* 0x000000ffff167224 */ /* 0x000fe200078e001d */
[----:B------:R-:W-:Y:S02]  /*7b60*/  PRMT R30, R30, 0x5410, R31 ;  /* 0x000054101e1e7816 */ /* 0x000fe4000000001f */
.L_x_11868:
[----:B------:R-:W-:Y:S05]  /*7b70*/  BSYNC B1 ;  /* 0x0000000000017941 */ /* 0x000fea0003800000 */
.L_x_11866:
        /* <DEDUP_REMOVED lines=11> */
.L_x_11870:
[----:B------:R-:W-:Y:S01]  /*7c30*/  PRMT R25, R25, 0x7632, R25 ;  /* 0x0000763219197816 */ /* 0x000fe20000000019 */
[----:B------:R-:W-:Y:S01]  /*7c40*/  IMAD.MOV.U32 R29, RZ, RZ, R28 ;  /* 0x000000ffff1d7224 */ /* 0x000fe200078e001c */
[----:B------:R-:W-:Y:S01]  /*7c50*/  PRMT R31, R40, 0x7610, R31 ;  /* 0x00007610281f7816 */ /* 0x000fe2000000001f */
[--C-:B------:R-:W-:Y:S01]  /*7c60*/  IMAD.MOV.U32 R5, RZ, RZ, R11.reuse ;  /* 0x000000ffff057224 */ /* 0x100fe200078e000b */
[----:B------:R-:W-:Y:S01]  /*7c70*/  PRMT R40, R25, 0x7632, R40 ;  /* 0x0000763219287816 */ /* 0x000fe20000000028 */
[----:B------:R-:W-:Y:S02]  /*7c80*/  IMAD.MOV.U32 R28, RZ, RZ, R11 ;  /* 0x000000ffff1c7224 */ /* 0x000fe400078e000b */
.L_x_11871:
[----:B------:R-:W-:Y:S05]  /*7c90*/  BSYNC B1 ;  /* 0x0000000000017941 */ /* 0x000fea0003800000 */
.L_x_11869:
[----:B------:R-:W-:Y:S02]  /*7ca0*/  IADD3 R9, R9, 0x4, RZ ;  /* 0x0000000409097810 */ /* 0x000fe40007ffe0ff */
[----:B------:R-:W-:Y:S01]  /*7cb0*/  IADD3 R4, R4, 0x2, RZ ;  /* 0x0000000204047810 */ /* 0x000fe20007ffe0ff */
[----:B------:R-:W-:Y:S01]  /*7cc0*/  @!P1 CALL.REL.NOINC `(.L_x_11872) ;  /* 0x0000001000009944 */ /* 0x000fe20003c00000 */
[----:B------:R-:W-:Y:S05]  /*7cd0*/  BRA `(.L_x_11873) ;  /* 0xfffff01000007947 */ /* 0x000fea000383ffff */
.L_x_11872:
[----:B------:R-:W-:Y:S01]  /*7ce0*/  PRMT R40, R25, 0x7610, R40 ;  /* 0x0000761019287816 */ /* 0x000fe20000000028 */
[----:B------:R-:W-:Y:S02]  /*7cf0*/  FADD.FTZ R24, R8, R24 ;  /* 0x0000001808187221 */ /* 0x000fe40000010000 */
[----:B------:R-:W-:-:S02]  /*7d00*/  IMAD.MOV.U32 R25, RZ, RZ, R7 ;  /* 0x000000ffff197224 */ /* 0x000fc400078e0007 */
[----:B------:R-:W-:Y:S02]  /*7d10*/  IMAD.MOV.U32 R28, RZ, RZ, R5 ;  /* 0x000000ffff1c7224 */ /* 0x000fe400078e0005 */
.L_x_11826:
[----:B------:R-:W-:Y:S05]  /*7d20*/  BSYNC B0 ;  /* 0x0000000000007941 */ /* 0x000fea0003800000 */
.L_x_11825:
[----:B----4-:R-:W1:Y:S01]  /*7d30*/  S2R R8, SR_TID.X ;  /* 0x0000000000087919 */ /* 0x010e620000002100 */
        /* <DEDUP_REMOVED lines=8> */
[----:B------:R-:W-:Y:S02]  /*7dc0*/  PRMT R5, R30, 0x5432, R30 ;  /* 0x000054321e057816 */ /* 0x000fe4000000001e */
        /* <DEDUP_REMOVED lines=9> */
[C---:B--2---:R-:W-:Y:S01]  /*7e60*/  PRMT R6, R0.reuse, 0x7632, R31 ;  /* 0x0000763200067816 */ /* 0x044fe2000000001f */
[----:B------:R-:W-:Y:S01]  /*7e70*/  STS.64 [R9+0x20], R2 ;  /* 0x0000200209007388 */ /* 0x000fe20000000a00 */
[----:B------:R-:W-:-:S03]  /*7e80*/  PRMT R7, R0, 0x7610, R36 ;  /* 0x0000761000077816 */ /* 0x000fc60000000024 */
[----:B------:R0:W-:Y:S04]  /*7e90*/  STS.64 [R9+0x60], R4 ;  /* 0x0000600409007388 */ /* 0x0001e80000000a00 */
[----:B------:R2:W-:Y:S04]  /*7ea0*/  STS.64 [R9+0x58], R6 ;  /* 0x0000580609007388 */ /* 0x0005e80000000a00 */
[----:B------:R2:W-:Y:S01]  /*7eb0*/  STS.64 [R9+0x28], R12 ;  /* 0x0000280c09007388 */ /* 0x0005e20000000a00 */
[----:B0-----:R-:W-:-:S03]  /*7ec0*/  PRMT R4, R38, 0x7610, R39 ;  /* 0x0000761026047816 */ /* 0x001fc60000000027 */
[----:B------:R2:W-:Y:S01]  /*7ed0*/  STS.64 [R9+0x30], R14 ;  /* 0x0000300e09007388 */ /* 0x0005e20000000a00 */
[----:B------:R-:W-:-:S03]  /*7ee0*/  PRMT R5, R38, 0x7632, R40 ;  /* 0x0000763226057816 */ /* 0x000fc60000000028 */
[----:B------:R2:W-:Y:S04]  /*7ef0*/  STS.64 [R9+0x38], R16 ;  /* 0x0000381009007388 */ /* 0x0005e80000000a00 */
[----:B------:R2:W-:Y:S04]  /*7f00*/  STS.64 [R9+0x68], R4 ;  /* 0x0000680409007388 */ /* 0x0005e80000000a00 */
[----:B------:R2:W-:Y:S04]  /*7f10*/  STS.64 [R9+0x40], R18 ;  /* 0x0000401209007388 */ /* 0x0005e80000000a00 */
[----:B------:R2:W-:Y:S02]  /*7f20*/  STS.64 [R9+0x48], R20 ;  /* 0x0000481409007388 */ /* 0x0005e40000000a00 */
.L_x_11875:
[----:B------:R-:W-:Y:S05]  /*7f30*/  BSYNC B0 ;  /* 0x0000000000007941 */ /* 0x000fea0003800000 */
.L_x_11874:
[----:B------:R-:W-:Y:S01]  /*7f40*/  BAR.SYNC.DEFER_BLOCKING 0x0 ;  /* 0x0000000000007b1d */ /* 0x000fe20000010000 */
[----:B-1----:R-:W-:-:S05]  /*7f50*/  ISETP.NE.AND P2, PT, R8, RZ, PT ;  /* 0x000000ff0800720c */ /* 0x002fca0003f45270 */
[----:B------:R-:W-:Y:S08]  /*7f60*/  BSSY B0, `(.L_x_11876) ;  /* 0x0000366000007945 */ /* 0x000ff00003800000 */
[----:B------:R-:W-:Y:S05]  /*7f70*/  @P2 BRA `(.L_x_11877) ;  /* 0x0000364000002947 */ /* 0x000fea0003800000 */
[----:B--2---:R-:W0:Y:S04]  /*7f80*/  LDS.128 R4, [0x80] ;  /* 0x00008000ff047984 */ /* 0x004e280000000c00 */
        /* <DEDUP_REMOVED lines=10> */
[----:B-1----:R-:W-:Y:S01]  /*8030*/  STL.64 [R1+0x40], R8 ;  /* 0x0000400801007387 */ /* 0x002fe20000100a00 */
[----:B------:R-:W-:-:S02]  /*8040*/  IMAD.MOV.U32 R26, RZ, RZ, R10 ;  /* 0x000000ffff1a7224 */ /* 0x000fc400078e000a */
[----:B------:R-:W-:Y:S02]  /*8050*/  IMAD.MOV.U32 R27, RZ, RZ, R11 ;  /* 0x000000ffff1b7224 */ /* 0x000fe400078e000b */
[----:B------:R-:W1:Y:S04]  /*8060*/  LDS.128 R8, [0x70] ;  /* 0x00007000ff087984 */ /* 0x000e680000000c00 */
[----:B------:R2:W-:Y:S04]  /*8070*/  STL.64 [R1+0x48], R26 ;  /* 0x0000481a01007387 */ /* 0x0005e80000100a00 */
[----:B0-----:R-:W-:Y:S04]  /*8080*/  STL.64 [R1+0x50], R4 ;  /* 0x0000500401007387 */ /* 0x001fe80000100a00 */
[----:B------:R-:W0:Y:S04]  /*8090*/  LDS.64 R4, [0xd0] ;  /* 0x0000d000ff047984 */ /* 0x000e280000000a00 */
[----:B------:R3:W-:Y:S01]  /*80a0*/  STL.64 [R1+0x58], R6 ;  /* 0x0000580601007387 */ /* 0x0007e20000100a00 */
[----:B-1----:R-:W-:-:S03]  /*80b0*/  FSETP.GT.FTZ.AND P0, PT, R25, R8, PT ;  /* 0x000000081900720b */ /* 0x002fc60003f14000 */
[----:B------:R-:W-:Y:S01]  /*80c0*/  STL.64 [R1+0x8], R10 ;  /* 0x0000080a01007387 */ /* 0x000fe20000100a00 */
[----:B--2---:R-:W-:Y:S02]  /*80d0*/  FSEL R26, R25, R8, P0 ;  /* 0x00000008191a7208 */ /* 0x004fe40000000000 */
[----:B------:R-:W-:Y:S01]  /*80e0*/  FSEL R25, R8, R25, P0 ;  /* 0x0000001908197208 */ /* 0x000fe20000000000 */
[----:B------:R-:W-:Y:S01]  /*80f0*/  STL.64 [R1], R8 ;  /* 0x0000000801007387 */ /* 0x000fe20000100a00 */
[----:B------:R-:W-:Y:S02]  /*8100*/  FSEL R27, R9, R24, P0 ;  /* 0x00000018091b7208 */ /* 0x000fe40000000000 */
[----:B------:R-:W-:Y:S01]  /*8110*/  FSEL R33, R24, R9, P0 ;  /* 0x0000000918217208 */ /* 0x000fe20000000000 */
[----:B---3--:R-:W-:-:S04]  /*8120*/  FADD.FTZ R6, -R26, R25 ;  /* 0x000000191a067221 */ /* 0x008fc80000010100 */
[----:B------:R-:W-:-:S06]  /*8130*/  FMUL.FTZ R6, R6, 1.4426950216293334961 ;  /* 0x3fb8aa3b06067820 */ /* 0x000fcc0000410000 */
[----:B------:R-:W1:Y:S01]  /*8140*/  MUFU.EX2 R6, R6 ;  /* 0x0000000600067308 */ /* 0x000e620000000800 */
[----:B0-----:R0:W-:Y:S01]  /*8150*/  STL.64 [R1+0x60], R4 ;  /* 0x0000600401007387 */ /* 0x0011e20000100a00 */
[----:B-1----:R-:W-:Y:S02]  /*8160*/  FMUL.FTZ R27, R27, R6 ;  /* 0x000000061b1b7220 */ /* 0x002fe40000410000 */
[----:B------:R-:W-:Y:S02]  /*8170*/  IMAD.MOV.U32 R6, RZ, RZ, RZ ;  /* 0x000000ffff067224 */ /* 0x000fe400078e00ff */
[----:B0-----:R-:W-:-:S04]  /*8180*/  IMAD.MOV.U32 R4, RZ, RZ, R1 ;  /* 0x000000ffff047224 */ /* 0x001fc800078e0001 */
[----:B------:R-:W-:-:S05]  /*8190*/  IMAD.MOV.U32 R5, RZ, RZ, R4 ;  /* 0x000000ffff057224 */ /* 0x000fca00078e0004 */
.L_x_11924:
        /* <DEDUP_REMOVED lines=20> */
.L_x_11879:
[----:B------:R-:W-:Y:S01]  /*82e0*/  IMAD.MOV.U32 R8, RZ, RZ, R21 ;  /* 0x000000ffff087224 */ /* 0x000fe200078e0015 */
[C---:B------:R-:W-:Y:S01]  /*82f0*/  PRMT R9, R40.reuse, 0x7632, R9 ;  /* 0x0000763228097816 */ /* 0x040fe20000000009 */
[----:B------:R-:W-:Y:S01]  /*8300*/  IMAD.MOV.U32 R21, RZ, RZ, R20 ;  /* 0x000000ffff157224 */ /* 0x000fe200078e0014 */
[----:B------:R-:W-:Y:S02]  /*8310*/  PRMT R40, R40, 0x7610, R38 ;  /* 0x0000761028287816 */ /* 0x000fe40000000026 */
.L_x_11880:
[----:B------:R-:W-:Y:S05]  /*8320*/  BSYNC B1 ;  /* 0x0000000000017941 */ /* 0x000fea0003800000 */
.L_x_11878:
        /* <DEDUP_REMOVED lines=11> */
.L_x_11882:
[----:B------:R-:W-:Y:S01]  /*83e0*/  IMAD.MOV.U32 R7, RZ, RZ, R8 ;  /* 0x000000ffff077224 */ /* 0x000fe200078e0008 */
[----:B------:R-:W-:Y:S01]  /*83f0*/  PRMT R9, R9, 0x5410, R9 ;  /* 0x0000541009097816 */ /* 0x000fe20000000009 */
[----:B------:R-:W-:Y:S01]  /*8400*/  IMAD.MOV.U32 R20, RZ, RZ, R19 ;  /* 0x000000ffff147224 */ /* 0x000fe200078e0013 */
[----:B------:R-:W-:Y:S02]  /*8410*/  PRMT R38, R38, 0x7610, R39 ;  /* 0x0000761026267816 */ /* 0x000fe40000000027 */
.L_x_11883:
[----:B------:R-:W-:Y:S05]  /*8420*/  BSYNC B1 ;  /* 0x0000000000017941 */ /* 0x000fea0003800000 */
.L_x_11881:
        /* <DEDUP_REMOVED lines=11> */
.L_x_11885:
[----:B------:R-:W-:Y:S01]  /*84e0*/  IMAD.MOV.U32 R8, RZ, RZ, R7 ;  /* 0x000000ffff087224 */ /* 0x000fe200078e0007 */
[----:B------:R-:W-:Y:S01]  /*84f0*/  PRMT R9, R9, 0x7632, R9 ;  /* 0x0000763209097816 */ /* 0x000fe20000000009 */
[----:B------:R-:W-:Y:S01]  /*8500*/  IMAD.MOV.U32 R19, RZ, RZ, R18 ;  /* 0x000000ffff137224 */ /* 0x000fe200078e0012 */
[----:B------:R-:W-:Y:S02]  /*8510*/  PRMT R39, R39, 0x5410, R38 ;  /* 0x0000541027277816 */ /* 0x000fe40000000026 */
.L_x_11886:
[----:B------:R-:W-:Y:S05]  /*8520*/  BSYNC B1 ;  /* 0x0000000000017941 */ /* 0x000fea0003800000 */
.L_x_11884:
        /* <DEDUP_REMOVED lines=11> */
.L_x_11888:
[----:B------:R-:W-:Y:S01]  /*85e0*/  IMAD.MOV.U32 R7, RZ, RZ, R8 ;  /* 0x000000ffff077224 */ /* 0x000fe200078e0008 */
[----:B------:R-:W-:Y:S01]  /*85f0*/  PRMT R10, R9, 0x7610, R10 ;  /* 0x00007610090a7816 */ /* 0x000fe2000000000a */
[----:B------:R-:W-:Y:S01]  /*8600*/  IMAD.MOV.U32 R18, RZ, RZ, R17 ;  /* 0x000000ffff127224 */ /* 0x000fe200078e0011 */
[----:B------:R-:W-:Y:S02]  /*8610*/  PRMT R38, R39, 0x7610, R38 ;  /* 0x0000761027267816 */ /* 0x000fe40000000026 */
.L_x_11889:
[----:B------:R-:W-:Y:S05]  /*8620*/  BSYNC B1 ;  /* 0x0000000000017941 */ /* 0x000fea0003800000 */
.L_x_11887:
        /* <DEDUP_REMOVED lines=11> */
.L_x_11891:
[----:B------:R-:W-:Y:S01]  /*86e0*/  IMAD.MOV.U32 R8, RZ, RZ, R7 ;  /* 0x000000ffff087224 */ /* 0x000fe200078e0007 */
[----:B------:R-:W-:Y:S01]  /*86f0*/  PRMT R9, R10, 0x7610, R9 ;  /* 0x000076100a097816 */ /* 0x000fe20000000009 */
[----:B------:R-:W-:Y:S01]  /*8700*/  IMAD.MOV.U32 R17, RZ, RZ, R16 ;  /* 0x000000ffff117224 */ /* 0x000fe200078e0010 */
[----:B------:R-:W-:Y:S02]  /*8710*/  PRMT R39, R37, 0x7610, R39 ;  /* 0x0000761025277816 */ /* 0x000fe40000000027 */
.L_x_11892:
[----:B------:R-:W-:Y:S05]  /*8720*/  BSYNC B1 ;  /* 0x0000000000017941 */ /* 0x000fea0003800000 */
.L_x_11890:
        /* <DEDUP_REMOVED lines=11> */
.L_x_11894:
[----:B------:R-:W-:Y:S01]  /*87e0*/  IMAD.MOV.U32 R7, RZ, RZ, R8 ;  /* 0x000000ffff077224 */ /* 0x000fe200078e0008 */
[----:B------:R-:W-:Y:S01]  /*87f0*/  PRMT R9, R9, 0x5410, R9 ;  /* 0x0000541009097816 */ /* 0x000fe20000000009 */
[----:B------:R-:W-:Y:S01]  /*8800*/  IMAD.MOV.U32 R16, RZ, RZ, R15 ;  /* 0x000000ffff107224 */ /* 0x000fe200078e000f */
[----:B------:R-:W-:Y:S02]  /*8810*/  PRMT R37, R37, 0x7632, R37 ;  /* 0x0000763225257816 */ /* 0x000fe40000000025 */
.L_x_11895:
[----:B------:R-:W-:Y:S05]  /*8820*/  BSYNC B1 ;  /* 0x0000000000017941 */ /* 0x000fea0003800000 */
.L_x_11893:
        /* <DEDUP_REMOVED lines=11> */
.L_x_11897:
[----:B------:R-:W-:Y:S01]  /*88e0*/  IMAD.MOV.U32 R8, RZ, RZ, R7 ;  /* 0x000000ffff087224 */ /* 0x000fe200078e0007 */
[----:B------:R-:W-:Y:S01]  /*88f0*/  PRMT R10, R10, 0x7610, R9 ;  /* 0x000076100a0a7816 */ /* 0x000fe20000000009 */
[----:B------:R-:W-:Y:S01]  /*8900*/  IMAD.MOV.U32 R15, RZ, RZ, R14 ;  /* 0x000000ffff0f7224 */ /* 0x000fe200078e000e */
[----:B------:R-:W-:Y:S02]  /*8910*/  PRMT R37, R37, 0x5410, R36 ;  /* 0x0000541025257816 */ /* 0x000fe40000000024 */
.L_x_11898:
[----:B------:R-:W-:Y:S05]  /*8920*/  BSYNC B1 ;  /* 0x0000000000017941 */ /* 0x000fea0003800000 */
.L_x_11896:
        /* <DEDUP_REMOVED lines=11> */
.L_x_11900:
[----:B------:R-:W-:Y:S01]  /*89e0*/  IMAD.MOV.U32 R7, RZ, RZ, R8 ;  /* 0x000000ffff077224 */ /* 0x000fe200078e0008 */
[----:B------:R-:W-:Y:S01]  /*89f0*/  PRMT R9, R9, 0x7610, R10 ;  /* 0x0000761009097816 */ /* 0x000fe2000000000a */
[----:B------:R-:W-:Y:S01]  /*8a00*/  IMAD.MOV.U32 R14, RZ, RZ, R13 ;  /* 0x000000ffff0e7224 */ /* 0x000fe200078e000d */
[----:B------:R-:W-:Y:S02]  /*8a10*/  PRMT R36, R36, 0x7632, R36 ;  /* 0x0000763224247816 */ /* 0x000fe40000000024 */
.L_x_11901:
[----:B------:R-:W-:Y:S05]  /*8a20*/  BSYNC B1 ;  /* 0x0000000000017941 */ /* 0x000fea0003800000 */
.L_x_11899:
        /* <DEDUP_REMOVED lines=11> */
.L_x_11903:
[----:B------:R-:W-:Y:S01]  /*8ae0*/  IMAD.MOV.U32 R8, RZ, RZ, R7 ;  /* 0x000000ffff087224 */ /* 0x000fe200078e0007 */
[----:B------:R-:W-:Y:S01]  /*8af0*/  PRMT R9, R9, 0x7632, R9 ;  /* 0x0000763209097816 */ /* 0x000fe20000000009 */
[----:B------:R-:W-:Y:S01]  /*8b00*/  IMAD.MOV.U32 R13, RZ, RZ, R12 ;  /* 0x000000ffff0d7224 */ /* 0x000fe200078e000c */
[----:B------:R-:W-:Y:S02]  /*8b10*/  PRMT R36, R36, 0x5410, R0 ;  /* 0x0000541024247816 */ /* 0x000fe40000000000 */
.L_x_11904:
[----:B------:R-:W-:Y:S05]  /*8b20*/  BSYNC B1 ;  /* 0x0000000000017941 */ /* 0x000fea0003800000 */
.L_x_11902:
        /* <DEDUP_REMOVED lines=11> */
.L_x_11906:
[----:B------:R-:W-:Y:S01]  /*8be0*/  IMAD.MOV.U32 R7, RZ, RZ, R8 ;  /* 0x000000ffff077224 */ /* 0x000fe200078e0008 */
[----:B------:R-:W-:Y:S01]  /*8bf0*/  PRMT R9, R9, 0x5410, R9 ;  /* 0x0000541009097816 */ /* 0x000fe20000000009 */
[----:B------:R-:W-:Y:S01]  /*8c00*/  IMAD.MOV.U32 R12, RZ, RZ, R3 ;  /* 0x000000ffff0c7224 */ /* 0x000fe200078e0003 */
[----:B------:R-:W-:Y:S02]  /*8c10*/  PRMT R0, R31, 0x7632, R0 ;  /* 0x000076321f007816 */ /* 0x000fe40000000000 */
.L_x_11907:
[----:B------:R-:W-:Y:S05]  /*8c20*/  BSYNC B1 ;  /* 0x0000000000017941 */ /* 0x000fea0003800000 */
.L_x_11905:
        /* <DEDUP_REMOVED lines=11> */
.L_x_11909:
[----:B------:R-:W-:Y:S01]  /*8ce0*/  IMAD.MOV.U32 R8, RZ, RZ, R7 ;  /* 0x000000ffff087224 */ /* 0x000fe200078e0007 */
[----:B------:R-:W-:Y:S01]  /*8cf0*/  PRMT R10, R10, 0x7610, R9 ;  /* 0x000076100a0a7816 */ /* 0x000fe20000000009 */
[----:B------:R-:W-:Y:S01]  /*8d00*/  IMAD.MOV.U32 R3, RZ, RZ, R2 ;  /* 0x000000ffff037224 */ /* 0x000fe200078e0002 */
[----:B------:R-:W-:Y:S02]  /*8d10*/  PRMT R31, R31, 0x7610, R0 ;  /* 0x000076101f1f7816 */ /* 0x000fe40000000000 */
.L_x_11910:
[----:B------:R-:W-:Y:S05]  /*8d20*/  BSYNC B1 ;  /* 0x0000000000017941 */ /* 0x000fea0003800000 */
.L_x_11908:
        /* <DEDUP_REMOVED lines=11> */
.L_x_11912:
[----:B------:R-:W-:Y:S01]  /*8de0*/  IMAD.MOV.U32 R7, RZ, RZ, R8 ;  /* 0x000000ffff077224 */ /* 0x000fe200078e0008 */
[----:B------:R-:W-:Y:S01]  /*8df0*/  PRMT R9, R9, 0x7610, R10 ;  /* 0x0000761009097816 */ /* 0x000fe2000000000a */
[----:B------:R-:W-:Y:S01]  /*8e00*/  IMAD.MOV.U32 R2, RZ, RZ, R23 ;  /* 0x000000ffff027224 */ /* 0x000fe200078e0017 */
[----:B------:R-:W-:Y:S02]  /*8e10*/  PRMT R0, R0, 0x5410, R30 ;  /* 0x0000541000007816 */ /* 0x000fe4000000001e */
.L_x_11913:
[----:B------:R-:W-:Y:S05]  /*8e20*/  BSYNC B1 ;  /* 0x0000000000017941 */ /* 0x000fea0003800000 */
.L_x_11911:
        /* <DEDUP_REMOVED lines=11> */
.L_x_11915:
[----:B------:R-:W-:Y:S01]  /*8ee0*/  IMAD.MOV.U32 R8, RZ, RZ, R7 ;  /* 0x000000ffff087224 */ /* 0x000fe200078e0007 */
[----:B------:R-:W-:Y:S01]  /*8ef0*/  PRMT R9, R9, 0x7632, R9 ;  /* 0x0000763209097816 */ /* 0x000fe20000000009 */
[----:B------:R-:W-:Y:S01]  /*8f00*/  IMAD.MOV.U32 R23, RZ, RZ, R22 ;  /* 0x000000ffff177224 */ /* 0x000fe200078e0016 */
[----:B------:R-:W-:Y:S02]  /*8f10*/  PRMT R30, R30, 0x7632, R30 ;  /* 0x000076321e1e7816 */ /* 0x000fe4000000001e */
.L_x_11916:
[----:B------:R-:W-:Y:S05]  /*8f20*/  BSYNC B1 ;  /* 0x0000000000017941 */ /* 0x000fea0003800000 */
.L_x_11914:
        /* <DEDUP_REMOVED lines=11> */
.L_x_11918:
[----:B------:R-:W-:Y:S01]  /*8fe0*/  IMAD.MOV.U32 R7, RZ, RZ, R8 ;  /* 0x000000ffff077224 */ /* 0x000fe200078e0008 */
[----:B------:R-:W-:Y:S01]  /*8ff0*/  PRMT R9, R9, 0x5410, R9 ;  /* 0x0000541009097816 */ /* 0x000fe20000000009 */
[----:B------:R-:W-:Y:S01]  /*9000*/  IMAD.MOV.U32 R22, RZ, RZ, R29 ;  /* 0x000000ffff167224 */ /* 0x000fe200078e001d */
[----:B------:R-:W-:Y:S02]  /*9010*/  PRMT R30, R30, 0x5410, R31 ;  /* 0x000054101e1e7816 */ /* 0x000fe4000000001f */
.L_x_11919:
[----:B------:R-:W-:Y:S05]  /*9020*/  BSYNC B1 ;  /* 0x0000000000017941 */ /* 0x000fea0003800000 */
.L_x_11917:
[----:B------:R-:W-:Y:S01]  /*9030*/  HSETP2.GT.AND P0, PT, R9.H1_H1, R40.H0_H0, PT ;  /* 0x2000002809007234 */ /* 0x000fe20003f04c00 */
[----:B------:R-:W-:Y:S04]  /*9040*/  BSSY B1, `(.L_x_11920) ;  /* 0x000000e000017945 */ /* 0x000fe80003800000 */
[----:B------:R-:W-:-:S13]  /*9050*/  ISETP.EQ.OR P0, PT, R28, -0x1, P0 ;  /* 0xffffffff1c00780c */ /* 0x000fda0000702670 */
[----:B------:R-:W-:Y:S05]  /*9060*/  @P0 BRA `(.L_x_11921) ;  /* 0x0000006000000947 */ /* 0x000fea0003800000 */
[----:B------:R-:W-:Y:S01]  /*9070*/  ISETP.GE.AND P0, PT, R7, R28, PT ;  /* 0x0000001c0700720c */ /* 0x000fe20003f06270 */
[----:B------:R-:W-:Y:S01]  /*9080*/  IMAD.MOV.U32 R29, RZ, RZ, R7 ;  /* 0x000000ffff1d7224 */ /* 0x000fe200078e0007 */
[----:B------:R-:W-:Y:S02]  /*9090*/  PRMT R41, R40, 0x7610, R41 ;  /* 0x0000761028297816 */ /* 0x000fe40000000029 */
[----:B------:R-:W-:-:S09]  /*90a0*/  PRMT R31, R9, 0x7632, R31 ;  /* 0x00007632091f7816 */ /* 0x000fd2000000001f */
[----:B------:R-:W-:-:S13]  /*90b0*/  HSETP2.NEU.OR P0, PT, R9.H1_H1, R40.H0_H0, P0 ;  /* 0x2000002809007234 */ /* 0x000fda000070dc20 */
[----:B------:R-:W-:Y:S05]  /*90c0*/  @P0 BRA `(.L_x_11922) ;  /* 0x0000005000000947 */ /* 0x000fea0003800000 */
.L_x_11921:
[----:B------:R-:W-:Y:S01]  /*90d0*/  PRMT R31, R40, 0x7610, R31 ;  /* 0x00007610281f7816 */ /* 0x000fe2000000001f */
[----:B------:R-:W-:Y:S01]  /*90e0*/  IMAD.MOV.U32 R29, RZ, RZ, R28 ;  /* 0x000000ffff1d7224 */ /* 0x000fe200078e001c */
[C---:B------:R-:W-:Y:S01]  /*90f0*/  PRMT R41, R9.reuse, 0x7632, R41 ;  /* 0x0000763209297816 */ /* 0x040fe20000000029 */
[----:B------:R-:W-:Y:S01]  /*9100*/  IMAD.MOV.U32 R28, RZ, RZ, R7 ;  /* 0x000000ffff1c7224 */ /* 0x000fe200078e0007 */
[----:B------:R-:W-:Y:S02]  /*9110*/  PRMT R40, R9, 0x7632, R40 ;  /* 0x0000763209287816 */ /* 0x000fe40000000028 */
.L_x_11922:
[----:B------:R-:W-:Y:S05]  /*9120*/  BSYNC B1 ;  /* 0x0000000000017941 */ /* 0x000fea0003800000 */
.L_x_11920:
[----:B------:R-:W-:Y:S02]  /*9130*/  IADD3 R5, R5, 0x4, RZ ;  /* 0x0000000405057810 */ /* 0x000fe40007ffe0ff */
[----:B------:R-:W-:Y:S01]  /*9140*/  IADD3 R4, R4, 0x2, RZ ;  /* 0x0000000204047810 */ /* 0x000fe20007ffe0ff */
[----:B------:R-:W-:Y:S01]  /*9150*/  @!P1 CALL.REL.NOINC `(.L_x_11923) ;  /* 0x0000001000009944 */ /* 0x000fe20003c00000 */
[----:B------:R-:W-:Y:S05]  /*9160*/  BRA `(.L_x_11924) ;  /* 0xfffff03000007947 */ /* 0x000fea000383ffff */
.L_x_11923:
[----:B------:R-:W-:-:S04]  /*9170*/  NOP ;  /* 0x0000000000007918 */ /* 0x000fc80000000000 */
[----:B------:R-:W0:Y:S01]  /*9180*/  LDS.128 R4, [0xe0] ;  /* 0x0000e000ff047984 */ /* 0x000e220000000c00 */
[----:B------:R-:W-:-:S03]  /*9190*/  FADD.FTZ R27, R33, R27 ;  /* 0x0000001b211b7221 */ /* 0x000fc60000010000 */
        /* <DEDUP_REMOVED lines=12> */
[----:B------:R0:W-:Y:S02]  /*9260*/  STL.64 [R1+0x40], R10 ;  /* 0x0000400a01007387 */ /* 0x0001e40000100a00 */
[----:B0-----:R-:W-:-:S02]  /*9270*/  IMAD.MOV.U32 R10, RZ, RZ, R4 ;  /* 0x000000ffff0a7224 */ /* 0x001fc400078e0004 */
[----:B------:R-:W-:Y:S02]  /*9280*/  IMAD.MOV.U32 R11, RZ, RZ, R5 ;  /* 0x000000ffff0b7224 */ /* 0x000fe400078e0005 */
[----:B------:R-:W-:Y:S02]  /*9290*/  IMAD.MOV.U32 R24, RZ, RZ, R6 ;  /* 0x000000ffff187224 */ /* 0x000fe400078e0006 */
[----:B------:R-:W-:Y:S01]  /*92a0*/  IMAD.MOV.U32 R25, RZ, RZ, R7 ;  /* 0x000000ffff197224 */ /* 0x000fe200078e0007 */
[----:B------:R-:W-:Y:S01]  /*92b0*/  STL.64 [R1+0x48], R10 ;  /* 0x0000480a01007387 */ /* 0x000fe20000100a00 */
[----:B-1----:R-:W-:-:S03]  /*92c0*/  FSETP.GT.FTZ.AND P0, PT, R26, R8, PT ;  /* 0x000000081a00720b */ /* 0x002fc60003f14000 */
[----:B------:R-:W0:Y:S01]  /*92d0*/  LDS.128 R4, [0x130] ;  /* 0x00013000ff047984 */ /* 0x000e220000000c00 */
[----:B------:R-:W-:Y:S02]  /*92e0*/  FSEL R32, R26, R8, P0 ;  /* 0x000000081a207208 */ /* 0x000fe40000000000 */
[----:B------:R-:W-:Y:S01]  /*92f0*/  FSEL R35, R27, R9, P0 ;  /* 0x000000091b237208 */ /* 0x000fe20000000000 */
[----:B------:R-:W-:Y:S04]  /*9300*/  STL.64 [R1+0x50], R24 ;  /* 0x0000501801007387 */ /* 0x000fe80000100a00 */
[----:B------:R-:W-:Y:S04]  /*9310*/  STL.64 [R1], R8 ;  /* 0x0000000801007387 */ /* 0x000fe80000100a00 */
[----:B0-----:R0:W-:Y:S04]  /*9320*/  STL.64 [R1+0x58], R4 ;  /* 0x0000580401007387 */ /* 0x0011e80000100a00 */
[----:B------:R1:W-:Y:S01]  /*9330*/  STL.64 [R1+0x60], R6 ;  /* 0x0000600601007387 */ /* 0x0003e20000100a00 */
[----:B0-----:R-:W-:-:S02]  /*9340*/  FSEL R4, R8, R26, P0 ;  /* 0x0000001a08047208 */ /* 0x001fc40000000000 */
[----:B------:R-:W-:Y:S01]  /*9350*/  FSEL R5, R9, R27, P0 ;  /* 0x0000001b09057208 */ /* 0x000fe20000000000 */
[----:B-1----:R-:W-:Y:S02]  /*9360*/  IMAD.MOV.U32 R7, RZ, RZ, RZ ;  /* 0x000000ffff077224 */ /* 0x002fe400078e00ff */
[----:B------:R-:W-:-:S04]  /*9370*/  FADD.FTZ R4, -R32, R4 ;  /* 0x0000000420047221 */ /* 0x000fc80000010100 */
[----:B------:R-:W-:-:S04]  /*9380*/  FMUL.FTZ R4, R4, 1.4426950216293334961 ;  /* 0x3fb8aa3b04047820 */ /* 0x000fc80000410000 */
[----:B------:R0:W1:Y:S02]  /*9390*/  MUFU.EX2 R34, R4 ;  /* 0x0000000400227308 */ /* 0x0000640000000800 */
[----:B0-----:R-:W-:Y:S02]  /*93a0*/  IMAD.MOV.U32 R4, RZ, RZ, R1 ;  /* 0x000000ffff047224 */ /* 0x001fe400078e0001 */
[----:B-1----:R-:W-:Y:S02]  /*93b0*/  FMUL.FTZ R34, R5, R34 ;  /* 0x0000002205227220 */ /* 0x002fe40000410000 */
[----:B------:R-:W-:-:S05]  /*93c0*/  IMAD.MOV.U32 R5, RZ, RZ, R4 ;  /* 0x000000ffff057224 */ /* 0x000fca00078e0004 */
.L_x_11971:
        /* <DEDUP_REMOVED lines=20> */
.L_x_11926:
[----:B------:R-:W-:Y:S01]  /*9510*/  IMAD.MOV.U32 R8, RZ, RZ, R21 ;  /* 0x000000ffff087224 */ /* 0x000fe200078e0015 */
[C---:B------:R-:W-:Y:S01]  /*9520*/  PRMT R9, R40.reuse, 0x7632, R9 ;  /* 0x0000763228097816 */ /* 0x040fe20000000009 */
[----:B------:R-:W-:Y:S01]  /*9530*/  IMAD.MOV.U32 R21, RZ, RZ, R20 ;  /* 0x000000ffff157224 */ /* 0x000fe200078e0014 */
[----:B------:R-:W-:Y:S02]  /*9540*/  PRMT R40, R40, 0x7610, R38 ;  /* 0x0000761028287816 */ /* 0x000fe40000000026 */
.L_x_11927:
[----:B------:R-:W-:Y:S05]  /*9550*/  BSYNC B1 ;  /* 0x0000000000017941 */ /* 0x000fea0003800000 */
.L_x_11925:
        /* <DEDUP_REMOVED lines=11> */
.L_x_11929:
[----:B------:R-:W-:Y:S01]  /*9610*/  IMAD.MOV.U32 R6, RZ, RZ, R8 ;  /* 0x000000ffff067224 */ /* 0x000fe200078e0008 */
[----:B------:R-:W-:Y:S01]  /*9620*/  PRMT R9, R9, 0x5410, R9 ;  /* 0x0000541009097816 */ /* 0x000fe20000000009 */
[----:B------:R-:W-:Y:S01]  /*9630*/  IMAD.MOV.U32 R20, RZ, RZ, R19 ;  /* 0x000000ffff147224 */ /* 0x000fe200078e0013 */
[----:B------:R-:W-:Y:S02]  /*9640*/  PRMT R38, R38, 0x7610, R39 ;  /* 0x0000761026267816 */ /* 0x000fe40000000027 */
.L_x_11930:
[----:B------:R-:W-:Y:S05]  /*9650*/  BSYNC B1 ;  /* 0x0000000000017941 */ /* 0x000fea0003800000 */
.L_x_11928:
        /* <DEDUP_REMOVED lines=11> */
.L_x_11932:
[----:B------:R-:W-:Y:S01]  /*9710*/  IMAD.MOV.U32 R8, RZ, RZ, R6 ;  /* 0x000000ffff087224 */ /* 0x000fe200078e0006 */
[----:B------:R-:W-:Y:S01]  /*9720*/  PRMT R9, R9, 0x7632, R9 ;  /* 0x0000763209097816 */ /* 0x000fe20000000009 */
[----:B------:R-:W-:Y:S01]  /*9730*/  IMAD.MOV.U32 R19, RZ, RZ, R18 ;  /* 0x000000ffff137224 */ /* 0x000fe200078e0012 */
[----:B------:R-:W-:Y:S02]  /*9740*/  PRMT R39, R39, 0x5410, R38 ;  /* 0x0000541027277816 */ /* 0x000fe40000000026 */
.L_x_11933:
[----:B------:R-:W-:Y:S05]  /*9750*/  BSYNC B1 ;  /* 0x0000000000017941 */ /* 0x000fea0003800000 */
.L_x_11931:
        /* <DEDUP_REMOVED lines=11> */
.L_x_11935:
[----:B------:R-:W-:Y:S01]  /*9810*/  IMAD.MOV.U32 R6, RZ, RZ, R8 ;  /* 0x000000ffff067224 */ /* 0x000fe200078e0008 */
[----:B------:R-:W-:Y:S01]  /*9820*/  PRMT R10, R9, 0x7610, R10 ;  /* 0x00007610090a7816 */ /* 0x000fe2000000000a */
[----:B------:R-:W-:Y:S01]  /*9830*/  IMAD.MOV.U32 R18, RZ, RZ, R17 ;  /* 0x000000ffff127224 */ /* 0x000fe200078e0011 */
[----:B------:R-:W-:Y:S02]  /*9840*/  PRMT R38, R39, 0x7610, R38 ;  /* 0x0000761027267816 */ /* 0x000fe40000000026 */
.L_x_11936:
[----:B------:R-:W-:Y:S05]  /*9850*/  BSYNC B1 ;  /* 0x0000000000017941 */ /* 0x000fea0003800000 */
.L_x_11934:
        /* <DEDUP_REMOVED lines=11> */
.L_x_11938:
[----:B------:R-:W-:Y:S01]  /*9910*/  IMAD.MOV.U32 R8, RZ, RZ, R6 ;  /* 0x000000ffff087224 */ /* 0x000fe200078e0006 */
[----:B------:R-:W-:Y:S01]  /*9920*/  PRMT R9, R10, 0x7610, R9 ;  /* 0x000076100a097816 */ /* 0x000fe20000000009 */
[----:B------:R-:W-:Y:S01]  /*9930*/  IMAD.MOV.U32 R17, RZ, RZ, R16 ;  /* 0x000000ffff117224 */ /* 0x000fe200078e0010 */
[----:B------:R-:W-:Y:S02]  /*9940*/  PRMT R39, R37, 0x7610, R39 ;  /* 0x0000761025277816 */ /* 0x000fe40000000027 */
.L_x_11939:
[----:B------:R-:W-:Y:S05]  /*9950*/  BSYNC B1 ;  /* 0x0000000000017941 */ /* 0x000fea0003800000 */
.L_x_11937:
        /* <DEDUP_REMOVED lines=11> */
.L_x_11941:
[----:B------:R-:W-:Y:S01]  /*9a10*/  IMAD.MOV.U32 R6, RZ, RZ, R8 ;  /* 0x000000ffff067224 */ /* 0x000fe200078e0008 */
[----:B------:R-:W-:Y:S01]  /*9a20*/  PRMT R9, R9, 0x5410, R9 ;  /* 0x0000541009097816 */ /* 0x000fe20000000009 */
[----:B------:R-:W-:Y:S01]  /*9a30*/  IMAD.MOV.U32 R16, RZ, RZ, R15 ;  /* 0x000000ffff107224 */ /* 0x000fe200078e000f */
[----:B------:R-:W-:Y:S02]  /*9a40*/  PRMT R37, R37, 0x7632, R37 ;  /* 0x0000763225257816 */ /* 0x000fe40000000025 */
.L_x_11942:
[----:B------:R-:W-:Y:S05]  /*9a50*/  BSYNC B1 ;  /* 0x0000000000017941 */ /* 0x000fea0003800000 */
.L_x_11940:
        /* <DEDUP_REMOVED lines=11> */
.L_x_11944:
[----:B------:R-:W-:Y:S01]  /*9b10*/  IMAD.MOV.U32 R8, RZ, RZ, R6 ;  /* 0x000000ffff087224 */ /* 0x000fe200078e0006 */
[----:B------:R-:W-:Y:S01]  /*9b20*/  PRMT R10, R10, 0x7610, R9 ;  /* 0x000076100a0a7816 */ /* 0x000fe20000000009 */
[----:B------:R-:W-:Y:S01]  /*9b30*/  IMAD.MOV.U32 R15, RZ, RZ, R14 ;  /* 0x000000ffff0f7224 */ /* 0x000fe200078e000e */
[----:B------:R-:W-:Y:S02]  /*9b40*/  PRMT R37, R37, 0x5410, R36 ;  /* 0x0000541025257816 */ /* 0x000fe40000000024 */
.L_x_11945:
[----:B------:R-:W-:Y:S05]  /*9b50*/  BSYNC B1 ;  /* 0x0000000000017941 */ /* 0x000fea0003800000 */
.L_x_11943:
        /* <DEDUP_REMOVED lines=11> */
.L_x_11947:
[----:B------:R-:W-:Y:S01]  /*9c10*/  IMAD.MOV.U32 R6, RZ, RZ, R8 ;  /* 0x000000ffff067224 */ /* 0x000fe200078e0008 */
[----:B------:R-:W-:Y:S01]  /*9c20*/  PRMT R9, R9, 0x7610, R10 ;  /* 0x0000761009097816 */ /* 0x000fe2000000000a */
[----:B------:R-:W-:Y:S01]  /*9c30*/  IMAD.MOV.U32 R14, RZ, RZ, R13 ;  /* 0x000000ffff0e7224 */ /* 0x000fe200078e000d */
[----:B------:R-:W-:Y:S02]  /*9c40*/  PRMT R36, R36, 0x7632, R36 ;  /* 0x0000763224247816 */ /* 0x000fe40000000024 */
.L_x_11948:
[----:B------:R-:W-:Y:S05]  /*9c50*/  BSYNC B1 ;  /* 0x0000000000017941 */ /* 0x000fea0003800000 */
.L_x_11946:
        /* <DEDUP_REMOVED lines=11> */
.L_x_11950:
[----:B------:R-:W-:Y:S01]  /*9d10*/  IMAD.MOV.U32 R8, RZ, RZ, R6 ;  /* 0x000000ffff087224 */ /* 0x000fe200078e0006 */
[----:B------:R-:W-:Y:S01]  /*9d20*/  PRMT R9, R9, 0x7632, R9 ;  /* 0x0000763209097816 */ /* 0x000fe20000000009 */
[----:B------:R-:W-:Y:S01]  /*9d30*/  IMAD.MOV.U32 R13, RZ, RZ, R12 ;  /* 0x000000ffff0d7224 */ /* 0x000fe200078e000c */
[----:B------:R-:W-:Y:S02]  /*9d40*/  PRMT R36, R36, 0x5410, R0 ;  /* 0x0000541024247816 */ /* 0x000fe40000000000 */
.L_x_11951:
[----:B------:R-:W-:Y:S05]  /*9d50*/  BSYNC B1 ;  /* 0x0000000000017941 */ /* 0x000fea0003800000 */
.L_x_11949:
        /* <DEDUP_REMOVED lines=11> */
.L_x_11953:
[----:B------:R-:W-:Y:S01]  /*9e10*/  IMAD.MOV.U32 R6, RZ, RZ, R8 ;  /* 0x000000ffff067224 */ /* 0x000fe200078e0008 */
[----:B------:R-:W-:Y:S01]  /*9e20*/  PRMT R9, R9, 0x5410, R9 ;  /* 0x0000541009097816 */ /* 0x000fe20000000009 */
[----:B------:R-:W-:Y:S01]  /*9e30*/  IMAD.MOV.U32 R12, RZ, RZ, R3 ;  /* 0x000000ffff0c7224 */ /* 0x000fe200078e0003 */
[----:B------:R-:W-:Y:S02]  /*9e40*/  PRMT R0, R31, 0x7632, R0 ;  /* 0x000076321f007816 */ /* 0x000fe40000000000 */
.L_x_11954:
[----:B------:R-:W-:Y:S05]  /*9e50*/  BSYNC B1 ;  /* 0x0000000000017941 */ /* 0x000fea0003800000 */
.L_x_11952:
        /* <DEDUP_REMOVED lines=11> */
.L_x_11956:
[----:B------:R-:W-:Y:S01]  /*9f10*/  IMAD.MOV.U32 R8, RZ, RZ, R6 ;  /* 0x000000ffff087224 */ /* 0x000fe200078e0006 */
[----:B------:R-:W-:Y:S01]  /*9f20*/  PRMT R10, R10, 0x7610, R9 ;  /* 0x000076100a0a7816 */ /* 0x000fe20000000009 */
[----:B------:R-:W-:Y:S01]  /*9f30*/  IMAD.MOV.U32 R3, RZ, RZ, R2 ;  /* 0x000000ffff037224 */ /* 0x000fe200078e0002 */
[----:B------:R-:W-:Y:S02]  /*9f40*/  PRMT R31, R31, 0x7610, R0 ;  /* 0x000076101f1f7816 */ /* 0x000fe40000000000 */
.L_x_11957:
[----:B------:R-:W-:Y:S05]  /*9f50*/  BSYNC B1 ;  /* 0x0000000000017941 */ /* 0x000fea0003800000 */
.L_x_11955:
        /* <DEDUP_REMOVED lines=11> */
.L_x_11959:
[----:B------:R-:W-:Y:S01]  /*a010*/  IMAD.MOV.U32 R6, RZ, RZ, R8 ;  /* 0x000000ffff067224 */ /* 0x000fe200078e0008 */
[----:B------:R-:W-:Y:S01]  /*a020*/  PRMT R9, R9, 0x7610, R10 ;  /* 0x0000761009097816 */ /* 0x000fe2000000000a */
[----:B------:R-:W-:Y:S01]  /*a030*/  IMAD.MOV.U32 R2, RZ, RZ, R23 ;  /* 0x000000ffff027224 */ /* 0x000fe200078e0017 */
[----:B------:R-:W-:Y:S02]  /*a040*/  PRMT R0, R0, 0x5410, R30 ;  /* 0x0000541000007816 */ /* 0x000fe4000000001e */
.L_x_11960:
[----:B------:R-:W-:Y:S05]  /*a050*/  BSYNC B1 ;  /* 0x0000000000017941 */ /* 0x000fea0003800000 */
.L_x_11958:
        /* <DEDUP_REMOVED lines=11> */
.L_x_11962:
[----:B------:R-:W-:Y:S01]  /*a110*/  IMAD.MOV.U32 R8, RZ, RZ, R6 ;  /* 0x000000ffff087224 */ /* 0x000fe200078e0006 */
[----:B------:R-:W-:Y:S01]  /*a120*/  PRMT R9, R9, 0x7632, R9 ;  /* 0x0000763209097816 */ /* 0x000fe20000000009 */
[----:B------:R-:W-:Y:S01]  /*a130*/  IMAD.MOV.U32 R23, RZ, RZ, R22 ;  /* 0x000000ffff177224 */ /* 0x000fe200078e0016 */
[----:B------:R-:W-:Y:S02]  /*a140*/  PRMT R30, R30, 0x7632, R30 ;  /* 0x000076321e1e7816 */ /* 0x000fe4000000001e */
.L_x_11963:
[----:B------:R-:W-:Y:S05]  /*a150*/  BSYNC B1 ;  /* 0x0000000000017941 */ /* 0x000fea0003800000 */
.L_x_11961:
        /* <DEDUP_REMOVED lines=11> */
.L_x_11965:
[----:B------:R-:W-:Y:S01]  /*a210*/  IMAD.MOV.U32 R6, RZ, RZ, R8 ;  /* 0x000000ffff067224 */ /* 0x000fe200078e0008 */
[----:B------:R-:W-:Y:S01]  /*a220*/  PRMT R10, R9, 0x7610, R10 ;  /* 0x00007610090a7816 */ /* 0x000fe2000000000a */
[----:B------:R-:W-:Y:S01]  /*a230*/  IMAD.MOV.U32 R22, RZ, RZ, R29 ;  /* 0x000000ffff167224 */ /* 0x000fe200078e001d */
[----:B------:R-:W-:Y:S02]  /*a240*/  PRMT R30, R30, 0x5410, R31 ;  /* 0x000054101e1e7816 */ /* 0x000fe4000000001f */
.L_x_11966:
[----:B------:R-:W-:Y:S05]  /*a250*/  BSYNC B1 ;  /* 0x0000000000017941 */ /* 0x000fea0003800000 */
.L_x_11964:
        /* <DEDUP_REMOVED lines=11> */
.L_x_11968:
[----:B------:R-:W-:Y:S01]  /*a310*/  PRMT R31, R41, 0x7610, R31 ;  /* 0x00007610291f7816 */ /* 0x000fe2000000001f */
[----:B------:R-:W-:Y:S01]  /*a320*/  IMAD.MOV.U32 R29, RZ, RZ, R28 ;  /* 0x000000ffff1d7224 */ /* 0x000fe200078e001c */
[----:B------:R-:W-:Y:S01]  /*a330*/  PRMT R41, R10, 0x5410, R10 ;  /* 0x000054100a297816 */ /* 0x000fe2000000000a */
[--C-:B------:R-:W-:Y:S02]  /*a340*/  IMAD.MOV.U32 R33, RZ, RZ, R6.reuse ;  /* 0x000000ffff217224 */ /* 0x100fe400078e0006 */
[----:B------:R-:W-:Y:S02]  /*a350*/  IMAD.MOV.U32 R28, RZ, RZ, R6 ;  /* 0x000000ffff1c7224 */ /* 0x000fe400078e0006 */
.L_x_11969:
[----:B------:R-:W-:Y:S05]  /*a360*/  BSYNC B1 ;  /* 0x0000000000017941 */ /* 0x000fea0003800000 */
.L_x_11967:
[----:B------:R-:W-:Y:S02]  /*a370*/  IADD3 R5, R5, 0x4, RZ ;  /* 0x0000000405057810 */ /* 0x000fe40007ffe0ff */
[----:B------:R-:W-:Y:S01]  /*a380*/  IADD3 R4, R4, 0x2, RZ ;  /* 0x0000000204047810 */ /* 0x000fe20007ffe0ff */
[----:B------:R-:W-:Y:S01]  /*a390*/  @!P1 CALL.REL.NOINC `(.L_x_11970) ;  /* 0x0000001000009944 */ /* 0x000fe20003c00000 */
[----:B------:R-:W-:Y:S05]  /*a3a0*/  BRA `(.L_x_11971) ;  /* 0xfffff02000007947 */ /* 0x000fea000383ffff */
.L_x_11970:
[----:B------:R-:W0:Y:S01]  /*a3b0*/  LDS.128 R8, [0x150] ;  /* 0x00015000ff087984 */ /* 0x000e220000000c00 */
[----:B------:R-:W-:-:S03]  /*a3c0*/  FADD.FTZ R34, R35, R34 ;  /* 0x0000002223227221 */ /* 0x000fc60000010000 */
[----:B------:R-:W1:Y:S04]  /*a3d0*/  LDS.128 R4, [0x140] ;  /* 0x00014000ff047984 */ /* 0x000e680000000c00 */
[----:B------:R-:W2:Y:S04]  /*a3e0*/  LDS.128 R24, [0x180] ;  /* 0x00018000ff187984 */ /* 0x000ea80000000c00 */
[----:B0-----:R-:W-:Y:S04]  /*a3f0*/  STL.64 [R1+0x10], R8 ;  /* 0x0000100801007387 */ /* 0x001fe80000100a00 */
[----:B------:R-:W-:Y:S01]  /*a400*/  STL.64 [R1+0x18], R10 ;  /* 0x0000180a01007387 */ /* 0x000fe20000100a00 */
[----:B-1----:R-:W-:-:S03]  /*a410*/  FSETP.GT.FTZ.AND P0, PT, R32, R4, PT ;  /* 0x000000042000720b */ /* 0x002fc60003f14000 */
[----:B------:R-:W0:Y:S04]  /*a420*/  LDS.128 R8, [0x160] ;  /* 0x00016000ff087984 */ /* 0x000e280000000c00 */
[----:B------:R-:W-:Y:S04]  /*a430*/  STL.64 [R1+0x8], R6 ;  /* 0x0000080601007387 */ /* 0x000fe80000100a00 */
[----:B------:R-:W1:Y:S04]  /*a440*/  LDS.64 R6, [0x1a0] ;  /* 0x0001a000ff067984 */ /* 0x000e680000000a00 */
[----:B--2---:R2:W-:Y:S04]  /*a450*/  STL.64 [R1+0x40], R24 ;  /* 0x0000401801007387 */ /* 0x0045e80000100a00 */
[----:B------:R-:W-:Y:S04]  /*a460*/  STL.64 [R1+0x48], R26 ;  /* 0x0000481a01007387 */ /* 0x000fe80000100a00 */
[----:B------:R-:W-:Y:S01]  /*a470*/  STL.64 [R1], R4 ;  /* 0x0000000401007387 */ /* 0x000fe20000100a00 */
[----:B--2---:R-:W-:-:S03]  /*a480*/  FSEL R25, R32, R4, P0 ;  /* 0x0000000420197208 */ /* 0x004fc60000000000 */
[----:B0-----:R-:W-:Y:S04]  /*a490*/  STL.64 [R1+0x20], R8 ;  /* 0x0000200801007387 */ /* 0x001fe80000100a00 */
[----:B------:R-:W-:Y:S04]  /*a4a0*/  STL.64 [R1+0x28], R10 ;  /* 0x0000280a01007387 */ /* 0x000fe80000100a00 */
[----:B------:R-:W0:Y:S04]  /*a4b0*/  LDS.128 R8, [0x170] ;  /* 0x00017000ff087984 */ /* 0x000e280000000c00 */
[----:B-1----:R1:W-:Y:S02]  /*a4c0*/  STL.64 [R1+0x60], R6 ;  /* 0x0000600601007387 */ /* 0x0023e40000100a00 */
[----:B-1----:R-:W-:-:S02]  /*a4d0*/  FSEL R6, R5, R34, P0 ;  /* 0x0000002205067208 */ /* 0x002fc40000000000 */
[----:B------:R-:W-:Y:S01]  /*a4e0*/  FSEL R5, R34, R5, P0 ;  /* 0x0000000522057208 */ /* 0x000fe20000000000 */
[----:B0-----:R-:W-:Y:S04]  /*a4f0*/  STL.64 [R1+0x30], R8 ;  /* 0x0000300801007387 */ /* 0x001fe80000100a00 */
[----:B------:R-:W-:Y:S04]  /*a500*/  STL.64 [R1+0x38], R10 ;  /* 0x0000380a01007387 */ /* 0x000fe80000100a00 */
[----:B------:R-:W0:Y:S04]  /*a510*/  LDS.128 R8, [0x190] ;  /* 0x00019000ff087984 */ /* 0x000e280000000c00 */
[----:B0-----:R0:W-:Y:S04]  /*a520*/  STL.64 [R1+0x50], R8 ;  /* 0x0000500801007387 */ /* 0x0011e80000100a00 */
[----:B------:R1:W-:Y:S01]  /*a530*/  STL.64 [R1+0x58], R10 ;  /* 0x0000580a01007387 */ /* 0x0003e20000100a00 */
[----:B0-----:R-:W-:Y:S01]  /*a540*/  FSEL R8, R4, R32, P0 ;  /* 0x0000002004087208 */ /* 0x001fe20000000000 */
[----:B------:R-:W-:-:S04]  /*a550*/  IMAD.MOV.U32 R4, RZ, RZ, R1 ;  /* 0x000000ffff047224 */ /* 0x000fc800078e0001 */
[----:B------:R-:W-:-:S04]  /*a560*/  FADD.FTZ R8, -R25, R8 ;  /* 0x0000000819087221 */ /* 0x000fc80000010100 */
[----:B------:R-:W-:Y:S02]  /*a570*/  FMUL.FTZ R24, R8, 1.4426950216293334961 ;  /* 0x3fb8aa3b08187820 */ /* 0x000fe40000410000 */
[----:B------:R-:W-:-:S04]  /*a580*/  IMAD.MOV.U32 R8, RZ, RZ, RZ ;  /* 0x000000ffff087224 */ /* 0x000fc800078e00ff */
[----:B------:R-:W0:Y:S02]  /*a590*/  MUFU.EX2 R24, R24 ;  /* 0x0000001800187308 */ /* 0x000e240000000800 */
[----:B0-----:R-:W-:Y:S02]  /*a5a0*/  FMUL.FTZ R24, R6, R24 ;  /* 0x0000001806187220 */ /* 0x001fe40000410000 */
[----:B-1----:R-:W-:-:S05]  /*a5b0*/  IMAD.MOV.U32 R6, RZ, RZ, R4 ;  /* 0x000000ffff067224 */ /* 0x002fca00078e0004 */
.L_x_12018:
        /* <DEDUP_REMOVED lines=20> */
.L_x_11973:
[----:B------:R-:W-:Y:S01]  /*a700*/  IMAD.MOV.U32 R9, RZ, RZ, R21 ;  /* 0x000000ffff097224 */ /* 0x000fe200078e0015 */
[C---:B------:R-:W-:Y:S01]  /*a710*/  PRMT R10, R40.reuse, 0x7632, R10 ;  /* 0x00007632280a7816 */ /* 0x040fe2000000000a */
[----:B------:R-:W-:Y:S01]  /*a720*/  IMAD.MOV.U32 R21, RZ, RZ, R20 ;  /* 0x000000ffff157224 */ /* 0x000fe200078e0014 */
[----:B------:R-:W-:Y:S02]  /*a730*/  PRMT R40, R40, 0x7610, R38 ;  /* 0x0000761028287816 */ /* 0x000fe40000000026 */
.L_x_11974:
[----:B------:R-:W-:Y:S05]  /*a740*/  BSYNC B1 ;  /* 0x0000000000017941 */ /* 0x000fea0003800000 */
.L_x_11972:
        /* <DEDUP_REMOVED lines=11> */
.L_x_11976:
[----:B------:R-:W-:Y:S01]  /*a800*/  IMAD.MOV.U32 R7, RZ, RZ, R9 ;  /* 0x000000ffff077224 */ /* 0x000fe200078e0009 */
[----:B------:R-:W-:Y:S01]  /*a810*/  PRMT R10, R10, 0x5410, R10 ;  /* 0x000054100a0a7816 */ /* 0x000fe2000000000a */
[----:B------:R-:W-:Y:S01]  /*a820*/  IMAD.MOV.U32 R20, RZ, RZ, R19 ;  /* 0x000000ffff147224 */ /* 0x000fe200078e0013 */
[----:B------:R-:W-:Y:S02]  /*a830*/  PRMT R38, R38, 0x7610, R39 ;  /* 0x0000761026267816 */ /* 0x000fe40000000027 */
.L_x_11977:
[----:B------:R-:W-:Y:S05]  /*a840*/  BSYNC B1 ;  /* 0x0000000000017941 */ /* 0x000fea0003800000 */
.L_x_11975:
        /* <DEDUP_REMOVED lines=11> */
.L_x_11979:
[----:B------:R-:W-:Y:S01]  /*a900*/  IMAD.MOV.U32 R9, RZ, RZ, R7 ;  /* 0x000000ffff097224 */ /* 0x000fe200078e0007 */
[----:B------:R-:W-:Y:S01]  /*a910*/  PRMT R10, R10, 0x7632, R10 ;  /* 0x000076320a0a7816 */ /* 0x000fe2000000000a */
[----:B------:R-:W-:Y:S01]  /*a920*/  IMAD.MOV.U32 R19, RZ, RZ, R18 ;  /* 0x000000ffff137224 */ /* 0x000fe200078e0012 */
[----:B------:R-:W-:Y:S02]  /*a930*/  PRMT R39, R39, 0x5410, R38 ;  /* 0x0000541027277816 */ /* 0x000fe40000000026 */
.L_x_11980:
[----:B------:R-:W-:Y:S05]  /*a940*/  BSYNC B1 ;  /* 0x0000000000017941 */ /* 0x000fea0003800000 */
.L_x_11978:
        /* <DEDUP_REMOVED lines=11> */
.L_x_11982:
[----:B------:R-:W-:Y:S01]  /*aa00*/  IMAD.MOV.U32 R7, RZ, RZ, R9 ;  /* 0x000000ffff077224 */ /* 0x000fe200078e0009 */
[----:B------:R-:W-:Y:S01]  /*aa10*/  PRMT R11, R10, 0x7610, R11 ;  /* 0x000076100a0b7816 */ /* 0x000fe2000000000b */
[----:B------:R-:W-:Y:S01]  /*aa20*/  IMAD.MOV.U32 R18, RZ, RZ, R17 ;  /* 0x000000ffff127224 */ /* 0x000fe200078e0011 */
[----:B------:R-:W-:Y:S02]  /*aa30*/  PRMT R38, R39, 0x7610, R38 ;  /* 0x0000761027267816 */ /* 0x000fe40000000026 */
.L_x_11983:
[----:B------:R-:W-:Y:S05]  /*aa40*/  BSYNC B1 ;  /* 0x0000000000017941 */ /* 0x000fea0003800000 */
.L_x_11981:
        /* <DEDUP_REMOVED lines=11> */
.L_x_11985:
[----:B------:R-:W-:Y:S01]  /*ab00*/  IMAD.MOV.U32 R9, RZ, RZ, R7 ;  /* 0x000000ffff097224 */ /* 0x000fe200078e0007 */
[----:B------:R-:W-:Y:S01]  /*ab10*/  PRMT R10, R11, 0x7610, R10 ;  /* 0x000076100b0a7816 */ /* 0x000fe2000000000a */
[----:B------:R-:W-:Y:S01]  /*ab20*/  IMAD.MOV.U32 R17, RZ, RZ, R16 ;  /* 0x000000ffff117224 */ /* 0x000fe200078e0010 */
[----:B------:R-:W-:Y:S02]  /*ab30*/  PRMT R39, R37, 0x7610, R39 ;  /* 0x0000761025277816 */ /* 0x000fe40000000027 */
.L_x_11986:
[----:B------:R-:W-:Y:S05]  /*ab40*/  BSYNC B1 ;  /* 0x0000000000017941 */ /* 0x000fea0003800000 */
.L_x_11984:
        /* <DEDUP_REMOVED lines=11> */
.L_x_11988:
[----:B------:R-:W-:Y:S01]  /*ac00*/  IMAD.MOV.U32 R7, RZ, RZ, R9 ;  /* 0x000000ffff077224 */ /* 0x000fe200078e0009 */
[----:B------:R-:W-:Y:S01]  /*ac10*/  PRMT R10, R10, 0x5410, R10 ;  /* 0x000054100a0a7816 */ /* 0x000fe2000000000a */
[----:B------:R-:W-:Y:S01]  /*ac20*/  IMAD.MOV.U32 R16, RZ, RZ, R15 ;  /* 0x000000ffff107224 */ /* 0x000fe200078e000f */
[----:B------:R-:W-:Y:S02]  /*ac30*/  PRMT R37, R37, 0x7632, R37 ;  /* 0x0000763225257816 */ /* 0x000fe40000000025 */
.L_x_11989:
[----:B------:R-:W-:Y:S05]  /*ac40*/  BSYNC B1 ;  /* 0x0000000000017941 */ /* 0x000fea0003800000 */
.L_x_11987:
        /* <DEDUP_REMOVED lines=11> */
.L_x_11991:
[----:B------:R-:W-:Y:S01]  /*ad00*/  IMAD.MOV.U32 R9, RZ, RZ, R7 ;  /* 0x000000ffff097224 */ /* 0x000fe200078e0007 */
[----:B------:R-:W-:Y:S01]  /*ad10*/  PRMT R11, R11, 0x7610, R10 ;  /* 0x000076100b0b7816 */ /* 0x000fe2000000000a */
[----:B------:R-:W-:Y:S01]  /*ad20*/  IMAD.MOV.U32 R15, RZ, RZ, R14 ;  /* 0x000000ffff0f7224 */ /* 0x000fe200078e000e */
[----:B------:R-:W-:Y:S02]  /*ad30*/  PRMT R37, R37, 0x5410, R36 ;  /* 0x0000541025257816 */ /* 0x000fe40000000024 */
.L_x_11992:
[----:B------:R-:W-:Y:S05]  /*ad40*/  BSYNC B1 ;  /* 0x0000000000017941 */ /* 0x000fea0003800000 */
.L_x_11990:
        /* <DEDUP_REMOVED lines=11> */
.L_x_11994:
[----:B------:R-:W-:Y:S01]  /*ae00*/  IMAD.MOV.U32 R7, RZ, RZ, R9 ;  /* 0x000000ffff077224 */ /* 0x000fe200078e0009 */
[----:B------:R-:W-:Y:S01]  /*ae10*/  PRMT R10, R10, 0x7610, R11 ;  /* 0x000076100a0a7816 */ /* 0x000fe2000000000b */
[----:B------:R-:W-:Y:S01]  /*ae20*/  IMAD.MOV.U32 R14, RZ, RZ, R13 ;  /* 0x000000ffff0e7224 */ /* 0x000fe200078e000d */
[----:B------:R-:W-:Y:S02]  /*ae30*/  PRMT R36, R36, 0x7632, R36 ;  /* 0x0000763224247816 */ /* 0x000fe40000000024 */
.L_x_11995:
[----:B------:R-:W-:Y:S05]  /*ae40*/  BSYNC B1 ;  /* 0x0000000000017941 */ /* 0x000fea0003800000 */
.L_x_11993:
        /* <DEDUP_REMOVED lines=11> */
.L_x_11997:
[----:B------:R-:W-:Y:S01]  /*af00*/  IMAD.MOV.U32 R9, RZ, RZ, R7 ;  /* 0x000000ffff097224 */ /* 0x000fe200078e0007 */
[----:B------:R-:W-:Y:S01]  /*af10*/  PRMT R10, R10, 0x7632, R10 ;  /* 0x000076320a0a7816 */ /* 0x000fe2000000000a */
[----:B------:R-:W-:Y:S01]  /*af20*/  IMAD.MOV.U32 R13, RZ, RZ, R12 ;  /* 0x000000ffff0d7224 */ /* 0x000fe200078e000c */
[----:B------:R-:W-:Y:S02]  /*af30*/  PRMT R36, R36, 0x5410, R0 ;  /* 0x0000541024247816 */ /* 0x000fe40000000000 */
.L_x_11998:
[----:B------:R-:W-:Y:S05]  /*af40*/  BSYNC B1 ;  /* 0x0000000000017941 */ /* 0x000fea0003800000 */
.L_x_11996:
        /* <DEDUP_REMOVED lines=11> */
.L_x_12000:
[----:B------:R-:W-:Y:S01]  /*b000*/  IMAD.MOV.U32 R7, RZ, RZ, R9 ;  /* 0x000000ffff077224 */ /* 0x000fe200078e0009 */
[----:B------:R-:W-:Y:S01]  /*b010*/  PRMT R10, R10, 0x5410, R10 ;  /* 0x000054100a0a7816 */ /* 0x000fe2000000000a */
[----:B------:R-:W-:Y:S01]  /*b020*/  IMAD.MOV.U32 R12, RZ, RZ, R3 ;  /* 0x000000ffff0c7224 */ /* 0x000fe200078e0003 */
[----:B------:R-:W-:Y:S02]  /*b030*/  PRMT R0, R31, 0x7632, R0 ;  /* 0x000076321f007816 */ /* 0x000fe40000000000 */
.L_x_12001:
[----:B------:R-:W-:Y:S05]  /*b040*/  BSYNC B1 ;  /* 0x0000000000017941 */ /* 0x000fea0003800000 */
.L_x_11999:
        /* <DEDUP_REMOVED lines=11> */
.L_x_12003:
[----:B------:R-:W-:Y:S01]  /*b100*/  IMAD.MOV.U32 R9, RZ, RZ, R7 ;  /* 0x000000ffff097224 */ /* 0x000fe200078e0007 */
[----:B------:R-:W-:Y:S01]  /*b110*/  PRMT R11, R11, 0x7610, R10 ;  /* 0x000076100b0b7816 */ /* 0x000fe2000000000a */
[----:B------:R-:W-:Y:S01]  /*b120*/  IMAD.MOV.U32 R3, RZ, RZ, R2 ;  /* 0x000000ffff037224 */ /* 0x000fe200078e0002 */
[----:B------:R-:W-:Y:S02]  /*b130*/  PRMT R31, R31, 0x7610, R0 ;  /* 0x000076101f1f7816 */ /* 0x000fe40000000000 */
.L_x_12004:
[----:B------:R-:W-:Y:S05]  /*b140*/  BSYNC B1 ;  /* 0x0000000000017941 */ /* 0x000fea0003800000 */
.L_x_12002:
        /* <DEDUP_REMOVED lines=11> */
.L_x_12006:
[----:B------:R-:W-:Y:S01]  /*b200*/  IMAD.MOV.U32 R7, RZ, RZ, R9 ;  /* 0x000000ffff077224 */ /* 0x000fe200078e0009 */
[----:B------:R-:W-:Y:S01]  /*b210*/  PRMT R10, R10, 0x7610, R11 ;  /* 0x000076100a0a7816 */ /* 0x000fe2000000000b */
[----:B------:R-:W-:Y:S01]  /*b220*/  IMAD.MOV.U32 R2, RZ, RZ, R23 ;  /* 0x000000ffff027224 */ /* 0x000fe200078e0017 */
[----:B------:R-:W-:Y:S02]  /*b230*/  PRMT R0, R0, 0x5410, R30 ;  /* 0x0000541000007816 */ /* 0x000fe4000000001e */
.L_x_12007:
[----:B------:R-:W-:Y:S05]  /*b240*/  BSYNC B1 ;  /* 0x0000000000017941 */ /* 0x000fea0003800000 */
.L_x_12005:
        /* <DEDUP_REMOVED lines=11> */
.L_x_12009:
[----:B------:R-:W-:Y:S01]  /*b300*/  IMAD.MOV.U32 R9, RZ, RZ, R7 ;  /* 0x000000ffff097224 */ /* 0x000fe200078e0007 */
[----:B------:R-:W-:Y:S01]  /*b310*/  PRMT R10, R10, 0x7632, R10 ;  /* 0x000076320a0a7816 */ /* 0x000fe2000000000a */
[----:B------:R-:W-:Y:S01]  /*b320*/  IMAD.MOV.U32 R23, RZ, RZ, R22 ;  /* 0x000000ffff177224 */ /* 0x000fe200078e0016 */
[----:B------:R-:W-:Y:S02]  /*b330*/  PRMT R30, R30, 0x7632, R30 ;  /* 0x000076321e1e7816 */ /* 0x000fe4000000001e */
.L_x_12010:
[----:B------:R-:W-:Y:S05]  /*b340*/  BSYNC B1 ;  /* 0x0000000000017941 */ /* 0x000fea0003800000 */
.L_x_12008:
        /* <DEDUP_REMOVED lines=11> */
.L_x_12012:
[----:B------:R-:W-:Y:S01]  /*b400*/  IMAD.MOV.U32 R7, RZ, RZ, R9 ;  /* 0x000000ffff077224 */ /* 0x000fe200078e0009 */
[----:B------:R-:W-:Y:S01]  /*b410*/  PRMT R11, R10, 0x7610, R11 ;  /* 0x000076100a0b7816 */ /* 0x000fe2000000000b */
[----:B------:R-:W-:Y:S01]  /*b420*/  IMAD.MOV.U32 R22, RZ, RZ, R29 ;  /* 0x000000ffff167224 */ /* 0x000fe200078e001d */
[----:B------:R-:W-:Y:S02]  /*b430*/  PRMT R30, R30, 0x5410, R31 ;  /* 0x000054101e1e7816 */ /* 0x000fe4000000001f */
.L_x_12013:
[----:B------:R-:W-:Y:S05]  /*b440*/  BSYNC B1 ;  /* 0x0000000000017941 */ /* 0x000fea0003800000 */
.L_x_12011:
        /* <DEDUP_REMOVED lines=11> */
.L_x_12015:
[----:B------:R-:W-:Y:S01]  /*b500*/  PRMT R31, R41, 0x7632, R31 ;  /* 0x00007632291f7816 */ /* 0x000fe2000000001f */
[----:B------:R-:W-:Y:S01]  /*b510*/  IMAD.MOV.U32 R29, RZ, RZ, R33 ;  /* 0x000000ffff1d7224 */ /* 0x000fe200078e0021 */
[----:B------:R-:W-:Y:S01]  /*b520*/  PRMT R40, R11, 0x7610, R40 ;  /* 0x000076100b287816 */ /* 0x000fe20000000028 */
[----:B------:R-:W-:Y:S01]  /*b530*/  IMAD.MOV.U32 R28, RZ, RZ, R7 ;  /* 0x000000ffff1c7224 */ /* 0x000fe200078e0007 */
[----:B------:R-:W-:Y:S01]  /*b540*/  PRMT R41, R41, 0x5410, R11 ;  /* 0x0000541029297816 */ /* 0x000fe2000000000b */
[----:B------:R-:W-:Y:S02]  /*b550*/  IMAD.MOV.U32 R33, RZ, RZ, R7 ;  /* 0x000000ffff217224 */ /* 0x000fe400078e0007 */
.L_x_12016:
[----:B------:R-:W-:Y:S05]  /*b560*/  BSYNC B1 ;  /* 0x0000000000017941 */ /* 0x000fea0003800000 */
.L_x_12014:
[----:B------:R-:W-:Y:S02]  /*b570*/  IADD3 R6, R6, 0x4, RZ ;  /* 0x0000000406067810 */ /* 0x000fe40007ffe0ff */
[----:B------:R-:W-:Y:S01]  /*b580*/  IADD3 R4, R4, 0x2, RZ ;  /* 0x0000000204047810 */ /* 0x000fe20007ffe0ff */
[----:B------:R-:W-:Y:S01]  /*b590*/  @!P1 CALL.REL.NOINC `(.L_x_12017) ;  /* 0x0000001000009944 */ /* 0x000fe20003c00000 */
[----:B------:R-:W-:Y:S05]  /*b5a0*/  BRA `(.L_x_12018) ;  /* 0xfffff01000007947 */ /* 0x000fea000383ffff */
.L_x_12017:
[----:B------:R-:W-:Y:S02]  /*b5b0*/  FADD.FTZ R24, R5, R24 ;  /* 0x0000001805187221 */ /* 0x000fe40000010000 */
.L_x_11877:
[----:B------:R-:W-:Y:S05]  /*b5c0*/  BSYNC B0 ;  /* 0x0000000000007941 */ /* 0x000fea0003800000 */
.L_x_11876:
[----:B------:R-:W-:Y:S05]  /*b5d0*/  @P2 EXIT ;  /* 0x000000000000294d */ /* 0x000fea0003800000 */
[----:B--2---:R-:W0:Y:S01]  /*b5e0*/  S2R R7, SR_CTAID.X ;  /* 0x0000000000077919 */ /* 0x004e220000002500 */
[----:B------:R-:W-:Y:S02]  /*b5f0*/  IMAD.MOV.U32 R5, RZ, RZ, c[0x0][0x180] ;  /* 0x00006000ff057624 */ /* 0x000fe400078e00ff */
[----:B------:R-:W-:-:S03]  /*b600*/  IMAD.MOV.U32 R4, RZ, RZ, 0x4 ;  /* 0x00000004ff047424 */ /* 0x000fc600078e00ff */
[----:B------:R-:W-:Y:S01]  /*b610*/  ISETP.GE.AND P3, PT, R5, 0x1, PT ;  /* 0x000000010500780c */ /* 0x000fe20003f66270 */
[----:B0-----:R-:W-:-:S12]  /*b620*/  IMAD.WIDE R10, R7, R4, c[0x0][0x168] ;  /* 0x00005a00070a7625 */ /* 0x001fd800078e0204 */
[----:B------:R-:W2:Y:S01]  /*b630*/  @P3 LDG.E.CONSTANT R26, [R10.64] ;  /* 0x000000040a1a3981 */ /* 0x000ea2000c1e9900 */
[----:B------:R-:W0:Y:S01]  /*b640*/  MUFU.LG2 R24, R24 ;  /* 0x0000001800187308 */ /* 0x000e220000000c00 */
[----:B------:R-:W-:Y:S01]  /*b650*/  HADD2.F32 R8, -RZ, R40.H0_H0 ;  /* 0x20000028ff087230 */ /* 0x000fe20000004100 */
[----:B------:R-:W-:Y:S01]  /*b660*/  ISETP.GE.AND P0, PT, R5, 0x2, PT ;  /* 0x000000020500780c */ /* 0x000fe20003f06270 */
[----:B------:R-:W3:Y:S03]  /*b670*/  @P3 LDG.E.CONSTANT R6, [R10.64] ;  /* 0x000000040a063981 */ /* 0x000ee6000c1e9900 */
[----:B------:R-:W-:-:S04]  /*b680*/  @P3 FADD.FTZ R8, R8, -R25 ;  /* 0x8000001908083221 */ /* 0x000fc80000010000 */
[----:B0-----:R-:W-:Y:S02]  /*b690*/  @P3 FFMA.FTZ R8, R24, -0.69314718246459960938, R8 ;  /* 0xbf31721818083823 */ /* 0x001fe40000010008 */
[----:B------:R-:W-:Y:S01]  /*b6a0*/  IMAD R9, R7, c[0x0][0x180], RZ ;  /* 0x0000600007097a24 */ /* 0x000fe200078e02ff */
[----:B------:R-:W-:-:S03]  /*b6b0*/  ISETP.GE.AND P1, PT, R5, 0x3, PT ;  /* 0x000000030500780c */ /* 0x000fc60003f26270 */
[----:B------:R-:W-:Y:S02]  /*b6c0*/  IMAD.SHL.U32 R9, R9, 0x2, RZ ;  /* 0x0000000209097824 */ /* 0x000fe400078e00ff */
[----:B------:R-:W-:-:S04]  /*b6d0*/  IMAD.MOV.U32 R32, RZ, RZ, 0x2 ;  /* 0x00000002ff207424 */ /* 0x000fc800078e00ff */
[----:B------:R-:W-:-:S04]  /*b6e0*/  IMAD.WIDE R32, R9, R32, c[0x0][0x178] ;  /* 0x00005e0009207625 */ /* 0x000fc800078e0220 */
[----:B--2---:R-:W-:Y:S02]  /*b6f0*/  @P3 FADD.FTZ R26, R26, R8 ;  /* 0x000000081a1a3221 */ /* 0x004fe40000010000 */
[----:B------:R-:W2:Y:S03]  /*b700*/  @P0 LDG.E.CONSTANT R8, [R10.64] ;  /* 0x000000040a080981 */ /* 0x000ea6000c1e9900 */
[----:B------:R-:W-:Y:S01]  /*b710*/  @P3 F2FP.PACK_AB R7, RZ, R26 ;  /* 0x0000001aff07323e */ /* 0x000fe200000000ff */
[----:B------:R-:W-:Y:S02]  /*b720*/  IMAD.WIDE R26, R9, R4, c[0x0][0x170] ;  /* 0x00005c00091a7625 */ /* 0x000fe400078e0204 */
[----:B------:R-:W4:Y:S04]  /*b730*/  @P0 LDG.E.CONSTANT R4, [R10.64] ;  /* 0x000000040a040981 */ /* 0x000f28000c1e9900 */
[----:B------:R-:W-:Y:S04]  /*b740*/  @P3 STG.E [R26.64], R28 ;  /* 0x0000001c1a003986 */ /* 0x000fe8000c101904 */
[----:B------:R0:W-:Y:S01]  /*b750*/  @P3 STG.E.U16 [R32.64], R7 ;  /* 0x0000000720003986 */ /* 0x0001e2000c101504 */
[----:B------:R-:W-:Y:S01]  /*b760*/  HADD2.F32 R9, -RZ, R31.H0_H0 ;  /* 0x2000001fff097230 */ /* 0x000fe20000004100 */
[----:B------:R-:W-:-:S02]  /*b770*/  ISETP.GE.AND P2, PT, R5, 0x4, PT ;  /* 0x000000040500780c */ /* 0x000fc40003f46270 */
[----:B------:R-:W-:Y:S04]  /*b780*/  @P3 STG.E [R26.64+0x4], R29 ;  /* 0x0000041d1a003986 */ /* 0x000fe8000c101904 */
[----:B0-----:R-:W5:Y:S01]  /*b790*/  @P1 LDG.E.CONSTANT R7, [R10.64] ;  /* 0x000000040a071981 */ /* 0x001f62000c1e9900 */
[----:B------:R-:W-:-:S04]  /*b7a0*/  @P3 FADD.FTZ R9, R9, -R25 ;  /* 0x8000001909093221 */ /* 0x000fc80000010000 */
[----:B------:R-:W-:-:S04]  /*b7b0*/  @P3 FFMA.FTZ R9, R24, -0.69314718246459960938, R9 ;  /* 0xbf31721818093823 */ /* 0x000fc80000010009 */
[----:B---3--:R-:W-:Y:S01]  /*b7c0*/  @P3 FADD.FTZ R6, R6, R9 ;  /* 0x0000000906063221 */ /* 0x008fe20000010000 */
[----:B------:R-:W-:-:S05]  /*b7d0*/  HADD2.F32 R9, -RZ, R30.H1_H1 ;  /* 0x3000001eff097230 */ /* 0x000fca0000004100 */
[----:B------:R-:W-:Y:S01]  /*b7e0*/  @P0 FADD.FTZ R9, R9, -R25 ;  /* 0x8000001909090221 */ /* 0x000fe20000010000 */
[----:B------:R-:W-:-:S03]  /*b7f0*/  @P3 F2FP.PACK_AB R6, RZ, R6 ;  /* 0x00000006ff06323e */ /* 0x000fc600000000ff */
[----:B------:R-:W-:Y:S02]  /*b800*/  @P0 FFMA.FTZ R9, R24, -0.69314718246459960938, R9 ;  /* 0xbf31721818090823 */ /* 0x000fe40000010009 */
[----:B------:R-:W-:Y:S01]  /*b810*/  @P3 STG.E.U16 [R32.64+0x2], R6 ;  /* 0x0000020620003986 */ /* 0x000fe2000c101504 */
[----:B------:R-:W-:-:S03]  /*b820*/  ISETP.GE.AND P3, PT, R5, 0x5, PT ;  /* 0x000000050500780c */ /* 0x000fc60003f66270 */
[----:B------:R0:W-:Y:S01]  /*b830*/  @P0 STG.E [R26.64+0x8], R22 ;  /* 0x000008161a000986 */ /* 0x0001e2000c101904 */
[----:B------:R-:W-:Y:S02]  /*b840*/  HADD2.F32 R28, -RZ, R0.H1_H1 ;  /* 0x30000000ff1c7230 */ /* 0x000fe40000004100 */
[----:B0-----:R-:W-:Y:S01]  /*b850*/  HADD2.F32 R22, -RZ, R30.H0_H0 ;  /* 0x2000001eff167230 */ /* 0x001fe20000004100 */
[C---:B------:R-:W-:Y:S02]  /*b860*/  ISETP.GE.AND P4, PT, R5.reuse, 0x6, PT ;  /* 0x000000060500780c */ /* 0x040fe40003f86270 */
[----:B------:R-:W-:Y:S01]  /*b870*/  @P1 FADD.FTZ R28, R28, -R25 ;  /* 0x800000191c1c1221 */ /* 0x000fe20000010000 */
[----:B------:R-:W-:-:S03]  /*b880*/  ISETP.GE.AND P5, PT, R5, 0x7, PT ;  /* 0x000000070500780c */ /* 0x000fc60003fa6270 */
[----:B------:R-:W-:Y:S01]  /*b890*/  @P1 FFMA.FTZ R28, R24, -0.69314718246459960938, R28 ;  /* 0xbf317218181c1823 */ /* 0x000fe2000001001c */
[----:B------:R-:W-:Y:S01]  /*b8a0*/  ISETP.GE.AND P6, PT, R5, 0x8, PT ;  /* 0x000000080500780c */ /* 0x000fe20003fc6270 */
[----:B--2---:R-:W-:Y:S02]  /*b8b0*/  @P0 FADD.FTZ R9, R8, R9 ;  /* 0x0000000908090221 */ /* 0x004fe40000010000 */
[----:B------:R-:W2:Y:S03]  /*b8c0*/  @P1 LDG.E.CONSTANT R8, [R10.64] ;  /* 0x000000040a081981 */ /* 0x000ea6000c1e9900 */
[----:B------:R-:W-:Y:S02]  /*b8d0*/  @P0 F2FP.PACK_AB R6, RZ, R9 ;  /* 0x00000009ff06023e */ /* 0x000fe400000000ff */
[----:B------:R-:W3:Y:S04]  /*b8e0*/  @P2 LDG.E.CONSTANT R9, [R10.64] ;  /* 0x000000040a092981 */ /* 0x000ee8000c1e9900 */
[----:B------:R0:W-:Y:S04]  /*b8f0*/  @P0 STG.E.U16 [R32.64+0x4], R6 ;  /* 0x0000040620000986 */ /* 0x0001e8000c101504 */
[----:B------:R1:W-:Y:S04]  /*b900*/  @P0 STG.E [R26.64+0xc], R23 ;  /* 0x00000c171a000986 */ /* 0x0003e8000c101904 */
[----:B0-----:R-:W3:Y:S01]  /*b910*/  @P3 LDG.E.CONSTANT R6, [R10.64] ;  /* 0x000000040a063981 */ /* 0x001ee2000c1e9900 */
[----:B-1----:R-:W-:-:S03]  /*b920*/  @P0 FADD.FTZ R23, R22, -R25 ;  /* 0x8000001916170221 */ /* 0x002fc60000010000 */
[----:B------:R-:W3:Y:S01]  /*b930*/  @P2 LDG.E.CONSTANT R22, [R10.64] ;  /* 0x000000040a162981 */ /* 0x000ee2000c1e9900 */
[----:B------:R-:W-:-:S04]  /*b940*/  @P0 FFMA.FTZ R23, R24, -0.69314718246459960938, R23 ;  /* 0xbf31721818170823 */ /* 0x000fc80000010017 */
[----:B----4-:R-:W-:Y:S02]  /*b950*/  @P0 FADD.FTZ R4, R4, R23 ;  /* 0x0000001704040221 */ /* 0x010fe40000010000 */
[----:B------:R-:W4:Y:S01]  /*b960*/  @P3 LDG.E.CONSTANT R23, [R10.64] ;  /* 0x000000040a173981 */ /* 0x000f22000c1e9900 */
[----:B-----5:R-:W-:-:S03]  /*b970*/  @P1 FADD.FTZ R5, R7, R28 ;  /* 0x0000001c07051221 */ /* 0x020fc60000010000 */
[----:B------:R-:W5:Y:S01]  /*b980*/  @P4 LDG.E.CONSTANT R7, [R10.64] ;  /* 0x000000040a074981 */ /* 0x000f62000c1e9900 */
[----:B------:R-:W-:Y:S02]  /*b990*/  @P0 F2FP.PACK_AB R4, RZ, R4 ;  /* 0x00000004ff04023e */ /* 0x000fe400000000ff */
[----:B------:R-:W-:-:S03]  /*b9a0*/  @P1 F2FP.PACK_AB R5, RZ, R5 ;  /* 0x00000005ff05123e */ /* 0x000fc600000000ff */
[----:B------:R0:W-:Y:S04]  /*b9b0*/  @P0 STG.E.U16 [R32.64+0x6], R4 ;  /* 0x0000060420000986 */ /* 0x0001e8000c101504 */
[----:B------:R1:W-:Y:S04]  /*b9c0*/  @P1 STG.E [R26.64+0x10], R2 ;  /* 0x000010021a001986 */ /* 0x0003e8000c101904 */
[----:B------:R1:W-:Y:S04]  /*b9d0*/  @P1 STG.E.U16 [R32.64+0x8], R5 ;  /* 0x0000080520001986 */ /* 0x0003e8000c101504 */
[----:B0-----:R-:W5:Y:S04]  /*b9e0*/  @P4 LDG.E.CONSTANT R4, [R10.64] ;  /* 0x000000040a044981 */ /* 0x001f68000c1e9900 */
[----:B-1----:R-:W5:Y:S04]  /*b9f0*/  @P5 LDG.E.CONSTANT R2, [R10.64] ;  /* 0x000000040a025981 */ /* 0x002f68000c1e9900 */
[----:B------:R-:W5:Y:S04]  /*ba00*/  @P5 LDG.E.CONSTANT R5, [R10.64] ;  /* 0x000000040a055981 */ /* 0x000f68000c1e9900 */
[----:B------:R0:W-:Y:S04]  /*ba10*/  @P1 STG.E [R26.64+0x14], R3 ;  /* 0x000014031a001986 */ /* 0x0001e8000c101904 */
[----:B0-----:R-:W5:Y:S01]  /*ba20*/  @P6 LDG.E.CONSTANT R3, [R10.64] ;  /* 0x000000040a036981 */ /* 0x001f62000c1e9900 */
[----:B------:R-:W-:-:S02]  /*ba30*/  HADD2.F32 R28, -RZ, R31.H1_H1 ;  /* 0x3000001fff1c7230 */ /* 0x000fc40000004100 */
[----:B------:R-:W-:-:S03]  /*ba40*/  HADD2.F32 R0, -RZ, R0.H0_H0 ;  /* 0x20000000ff007230 */ /* 0x000fc60000004100 */
[--C-:B------:R-:W-:Y:S02]  /*ba50*/  @P1 FADD.FTZ R28, R28, -R25.reuse ;  /* 0x800000191c1c1221 */ /* 0x100fe40000010000 */
[----:B------:R-:W-:Y:S02]  /*ba60*/  @P2 FADD.FTZ R0, R0, -R25 ;  /* 0x8000001900002221 */ /* 0x000fe40000010000 */
[C---:B------:R-:W-:Y:S02]  /*ba70*/  @P1 FFMA.FTZ R28, R24.reuse, -0.69314718246459960938, R28 ;  /* 0xbf317218181c1823 */ /* 0x040fe4000001001c */
[----:B------:R-:W-:Y:S01]  /*ba80*/  @P2 FFMA.FTZ R0, R24, -0.69314718246459960938, R0 ;  /* 0xbf31721818002823 */ /* 0x000fe20000010000 */
[----:B------:R-:W-:-:S05]  /*ba90*/  HADD2.F32 R30, -RZ, R37.H1_H1 ;  /* 0x30000025ff1e7230 */ /* 0x000fca0000004100 */
[----:B------:R-:W-:Y:S02]  /*baa0*/  @P3 FADD.FTZ R31, R30, -R25 ;  /* 0x800000191e1f3221 */ /* 0x000fe40000010000 */
[----:B--2---:R-:W-:Y:S01]  /*bab0*/  @P1 FADD.FTZ R8, R8, R28 ;  /* 0x0000001c08081221 */ /* 0x004fe20000010000 */
[----:B------:R-:W-:Y:S01]  /*bac0*/  HADD2.F32 R28, -RZ, R36.H1_H1 ;  /* 0x30000024ff1c7230 */ /* 0x000fe20000004100 */
[----:B---3--:R-:W-:-:S04]  /*bad0*/  @P2 FADD.FTZ R0, R9, R0 ;  /* 0x0000000009002221 */ /* 0x008fc80000010000 */
[----:B------:R-:W-:Y:S01]  /*bae0*/  @P2 FADD.FTZ R9, R28, -R25 ;  /* 0x800000191c092221 */ /* 0x000fe20000010000 */
[----:B------:R-:W-:-:S03]  /*baf0*/  HADD2.F32 R28, -RZ, R36.H0_H0 ;  /* 0x20000024ff1c7230 */ /* 0x000fc60000004100 */
[----:B------:R-:W-:Y:S02]  /*bb00*/  @P2 FFMA.FTZ R9, R24, -0.69314718246459960938, R9 ;  /* 0xbf31721818092823 */ /* 0x000fe40000010009 */
[----:B------:R-:W-:Y:S01]  /*bb10*/  @P3 FADD.FTZ R29, R28, -R25 ;  /* 0x800000191c1d3221 */ /* 0x000fe20000010000 */
[----:B------:R-:W-:-:S03]  /*bb20*/  @P2 F2FP.PACK_AB R0, RZ, R0 ;  /* 0x00000000ff00223e */ /* 0x000fc600000000ff */
[----:B------:R-:W-:Y:S01]  /*bb30*/  @P3 FFMA.FTZ R29, R24, -0.69314718246459960938, R29 ;  /* 0xbf317218181d3823 */ /* 0x000fe2000001001d */
[----:B------:R-:W-:Y:S01]  /*bb40*/  PRMT R28, R0, 0x7610, R28 ;  /* 0x00007610001c7816 */ /* 0x000fe2000000001c */
[----:B------:R-:W-:Y:S02]  /*bb50*/  HADD2.F32 R0, -RZ, R37.H0_H0 ;  /* 0x20000025ff007230 */ /* 0x000fe40000004100 */
[----:B------:R-:W-:Y:S02]  /*bb60*/  @P3 FADD.FTZ R6, R6, R29 ;  /* 0x0000001d06063221 */ /* 0x000fe40000010000 */
[----:B------:R-:W-:Y:S02]  /*bb70*/  @P2 FADD.FTZ R9, R22, R9 ;  /* 0x0000000916092221 */ /* 0x000fe40000010000 */
[----:B------:R-:W-:-:S03]  /*bb80*/  @P3 FFMA.FTZ R22, R24, -0.69314718246459960938, R31 ;  /* 0xbf31721818163823 */ /* 0x000fc6000001001f */
[----:B------:R-:W-:Y:S01]  /*bb90*/  @P2 F2FP.PACK_AB R9, RZ, R9 ;  /* 0x00000009ff09223e */ /* 0x000fe200000000ff */
[----:B----4-:R-:W-:-:S03]  /*bba0*/  @P3 FADD.FTZ R22, R23, R22 ;  /* 0x0000001617163221 */ /* 0x010fc60000010000 */
[----:B------:R-:W-:Y:S01]  /*bbb0*/  PRMT R23, R9, 0x7610, R23 ;  /* 0x0000761009177816 */ /* 0x000fe20000000017 */
[----:B------:R-:W-:Y:S01]  /*bbc0*/  @P4 FADD.FTZ R9, R0, -R25 ;  /* 0x8000001900094221 */ /* 0x000fe20000010000 */
[----:B------:R-:W-:Y:S02]  /*bbd0*/  @P1 F2FP.PACK_AB R8, RZ, R8 ;  /* 0x00000008ff08123e */ /* 0x000fe400000000ff */
[----:B------:R-:W-:Y:S01]  /*bbe0*/  @P3 F2FP.PACK_AB R6, RZ, R6 ;  /* 0x00000006ff06323e */ /* 0x000fe200000000ff */
[----:B------:R-:W-:Y:S02]  /*bbf0*/  @P4 FFMA.FTZ R0, R24, -0.69314718246459960938, R9 ;  /* 0xbf31721818004823 */ /* 0x000fe40000010009 */
[----:B------:R0:W-:Y:S01]  /*bc00*/  @P1 STG.E.U16 [R32.64+0xa], R8 ;  /* 0x00000a0820001986 */ /* 0x0001e2000c101504 */
[----:B------:R-:W-:Y:S01]  /*bc10*/  PRMT R29, R6, 0x7610, R29 ;  /* 0x00007610061d7816 */ /* 0x000fe2000000001d */
[----:B------:R-:W-:Y:S02]  /*bc20*/  HADD2.F32 R6, -RZ, R39.H0_H0 ;  /* 0x20000027ff067230 */ /* 0x000fe40000004100 */
[----:B------:R1:W-:Y:S01]  /*bc30*/  @P2 STG.E [R26.64+0x18], R12 ;  /* 0x0000180c1a002986 */ /* 0x0003e2000c101904 */
[----:B-----5:R-:W-:-:S03]  /*bc40*/  @P4 FADD.FTZ R0, R7, R0 ;  /* 0x0000000007004221 */ /* 0x020fc60000010000 */
[----:B------:R-:W-:Y:S01]  /*bc50*/  @P2 STG.E.U16 [R32.64+0xc], R28 ;  /* 0x00000c1c20002986 */ /* 0x000fe2000c101504 */
[----:B------:R-:W-:Y:S01]  /*bc60*/  @P3 F2FP.PACK_AB R22, RZ, R22 ;  /* 0x00000016ff16323e */ /* 0x000fe200000000ff */
[----:B0-----:R-:W-:Y:S02]  /*bc70*/  HADD2.F32 R8, -RZ, R38.H0_H0 ;  /* 0x20000026ff087230 */ /* 0x001fe40000004100 */
[----:B------:R0:W-:Y:S01]  /*bc80*/  @P2 STG.E [R26.64+0x1c], R13 ;  /* 0x00001c0d1a002986 */ /* 0x0001e2000c101904 */
[--C-:B------:R-:W-:Y:S01]  /*bc90*/  @P4 FADD.FTZ R7, R6, -R25.reuse ;  /* 0x8000001906074221 */ /* 0x100fe20000010000 */
[----:B-1----:R-:W-:Y:S02]  /*bca0*/  HADD2.F32 R12, -RZ, R39.H1_H1 ;  /* 0x30000027ff0c7230 */ /* 0x002fe40000004100 */
[----:B------:R-:W-:Y:S01]  /*bcb0*/  @P2 STG.E.U16 [R32.64+0xe], R23 ;  /* 0x00000e1720002986 */ /* 0x000fe2000c101504 */
[----:B------:R-:W-:-:S03]  /*bcc0*/  @P5 FADD.FTZ R9, R8, -R25 ;  /* 0x8000001908095221 */ /* 0x000fc60000010000 */
[----:B------:R1:W-:Y:S01]  /*bcd0*/  @P3 STG.E [R26.64+0x20], R14 ;  /* 0x0000200e1a003986 */ /* 0x0003e2000c101904 */
[----:B------:R-:W-:Y:S01]  /*bce0*/  @P4 F2FP.PACK_AB R0, RZ, R0 ;  /* 0x00000000ff00423e */ /* 0x000fe200000000ff */
[----:B------:R-:W-:Y:S02]  /*bcf0*/  @P4 FFMA.FTZ R7, R24, -0.69314718246459960938, R7 ;  /* 0xbf31721818074823 */ /* 0x000fe40000010007 */
[----:B------:R-:W-:Y:S01]  /*bd00*/  @P3 STG.E.U16 [R32.64+0x10], R29 ;  /* 0x0000101d20003986 */ /* 0x000fe2000c101504 */
[----:B0-----:R-:W-:-:S03]  /*bd10*/  @P5 FADD.FTZ R13, R12, -R25 ;  /* 0x800000190c0d5221 */ /* 0x001fc60000010000 */
[----:B------:R0:W-:Y:S01]  /*bd20*/  @P3 STG.E [R26.64+0x24], R15 ;  /* 0x0000240f1a003986 */ /* 0x0001e2000c101904 */
[----:B-1----:R-:W-:-:S03]  /*bd30*/  HADD2.F32 R14, -RZ, R38.H1_H1 ;  /* 0x30000026ff0e7230 */ /* 0x002fc60000004100 */
[----:B------:R-:W-:Y:S01]  /*bd40*/  @P3 STG.E.U16 [R32.64+0x12], R22 ;  /* 0x0000121620003986 */ /* 0x000fe2000c101504 */
[----:B------:R-:W-:-:S03]  /*bd50*/  @P5 FFMA.FTZ R9, R24, -0.69314718246459960938, R9 ;  /* 0xbf31721818095823 */ /* 0x000fc60000010009 */
[----:B------:R1:W-:Y:S01]  /*bd60*/  @P4 STG.E [R26.64+0x28], R16 ;  /* 0x000028101a004986 */ /* 0x0003e2000c101904 */
[----:B------:R-:W-:Y:S02]  /*bd70*/  @P4 FADD.FTZ R4, R4, R7 ;  /* 0x0000000704044221 */ /* 0x000fe40000010000 */
[----:B0-----:R-:W-:Y:S02]  /*bd80*/  @P6 FADD.FTZ R15, R14, -R25 ;  /* 0x800000190e0f6221 */ /* 0x001fe40000010000 */
[----:B------:R-:W-:Y:S02]  /*bd90*/  @P5 FADD.FTZ R2, R2, R9 ;  /* 0x0000000902025221 */ /* 0x000fe40000010000 */
[----:B------:R-:W-:Y:S01]  /*bda0*/  @P6 FFMA.FTZ R6, R24, -0.69314718246459960938, R15 ;  /* 0xbf31721818066823 */ /* 0x000fe2000001000f */
[----:B-1----:R-:W-:Y:S01]  /*bdb0*/  PRMT R16, R0, 0x7610, R16 ;  /* 0x0000761000107816 */ /* 0x002fe20000000010 */
[----:B------:R-:W-:Y:S01]  /*bdc0*/  @P5 FFMA.FTZ R0, R24, -0.69314718246459960938, R13 ;  /* 0xbf31721818005823 */ /* 0x000fe2000001000d */
[----:B------:R-:W-:Y:S01]  /*bdd0*/  @P4 F2FP.PACK_AB R4, RZ, R4 ;  /* 0x00000004ff04423e */ /* 0x000fe200000000ff */
[----:B------:R-:W-:-:S02]  /*bde0*/  @P6 FADD.FTZ R3, R3, R6 ;  /* 0x0000000603036221 */ /* 0x000fc40000010000 */
[----:B------:R-:W-:Y:S01]  /*bdf0*/  @P5 FADD.FTZ R0, R5, R0 ;  /* 0x0000000005005221 */ /* 0x000fe20000010000 */
[----:B------:R-:W-:Y:S01]  /*be00*/  @P5 F2FP.PACK_AB R2, RZ, R2 ;  /* 0x00000002ff02523e */ /* 0x000fe200000000ff */
[----:B------:R0:W-:Y:S01]  /*be10*/  @P4 STG.E.U16 [R32.64+0x14], R16 ;  /* 0x0000141020004986 */ /* 0x0001e2000c101504 */
[----:B------:R-:W-:Y:S02]  /*be20*/  @P6 F2FP.PACK_AB R3, RZ, R3 ;  /* 0x00000003ff03623e */ /* 0x000fe400000000ff */
[----:B------:R-:W-:Y:S01]  /*be30*/  @P5 F2FP.PACK_AB R0, RZ, R0 ;  /* 0x00000000ff00523e */ /* 0x000fe200000000ff */
        /* <DEDUP_REMOVED lines=18> */
.L_x_12019:
        /* <DEDUP_REMOVED lines=10> */
.L_x_74477:


//--------------------- .text._ZN17fastertransformer38beam_online_softmax_topk_stage2_kernelI6__halfLi16ELi64EEEvPKfS3_PiPT_ii --------------------------
	.section	.text._ZN17fastertransformer38beam_online_softmax_topk_stage2_kernelI6__halfLi16ELi64EEEvPKfS3_PiPT_ii,"ax",@progbits
	.sectioninfo	@"SHI_REGISTERS=46"
	.align	128
        .global         _ZN17fastertransformer38beam_online_softmax_topk_stage2_kernelI6__halfLi16ELi64EEEvPKfS3_PiPT_ii
        .type           _ZN17fastertransformer38beam_online_softmax_topk_stage2_kernelI6__halfLi16ELi64EEEvPKfS3_PiPT_ii,@function
        .size           _ZN17fastertransformer38beam_online_softmax_topk_stage2_kernelI6__halfLi16ELi64EEEvPKfS3_PiPT_ii,(.L_x_74478 - _ZN17fastertransformer38beam_online_softmax_topk_stage2_kernelI6__halfLi16ELi64EEEvPKfS3_PiPT_ii)
        .other          _ZN17fastertransformer38beam_online_softmax_topk_stage2_kernelI6__halfLi16ELi64EEEvPKfS3_PiPT_ii,@"STO_CUDA_ENTRY STV_DEFAULT"
_ZN17fastertransformer38beam_online_softmax_topk_stage2_kernelI6__halfLi16ELi64EEEvPKfS3_PiPT_ii:
.text._ZN17fastertransformer38beam_online_softmax_topk_stage2_kernelI6__halfLi16ELi64EEEvPKfS3_PiPT_ii:
        /* <DEDUP_REMOVED lines=69> */
.L_x_12024:
        /* <DEDUP_REMOVED lines=10> */
.L_x_12023:
[----:B------:R-:W-:Y:S05]  /*04f0*/  BSYNC B1 ;  /* 0x0000000000017941 */ /* 0x000fea0003800000 */
.L_x_12022:
        /* <DEDUP_REMOVED lines=14> */
.L_x_12027:
        /* <DEDUP_REMOVED lines=38> */
.L_x_12026:
[----:B------:R-:W-:Y:S05]  /*0840*/  BSYNC B1 ;  /* 0x0000000000017941 */ /* 0x000fea0003800000 */
.L_x_12025:
        /* <DEDUP_REMOVED lines=25> */
.L_x_12029:
[----:B------:R-:W-:Y:S05]  /*09e0*/  BSYNC B1 ;  /* 0x0000000000017941 */ /* 0x000fea0003800000 */
.L_x_12028:
        /* <DEDUP_REMOVED lines=10> */
.L_x_12021:
[----:B------:R-:W-:Y:S05]  /*0a90*/  BSYNC B0 ;  /* 0x0000000000007941 */ /* 0x000fea0003800000 */
.L_x_12020:
        /* <DEDUP_REMOVED lines=23> */
.L_x_12036:
        /* <DEDUP_REMOVED lines=84> */
.L_x_12035:
        /* <DEDUP_REMOVED lines=43> */
.L_x_12037:
[----:B------:R-:W-:-:S13]  /*1400*/  ISETP.NE.OR P0, PT, R26, RZ, P0 ;  /* 0x000000ff1a00720c */ /* 0x000fda0000705670 */
[----:B------:R-:W-:Y:S05]  /*1410*/  @!P0 BRA `(.L_x_12033) ;  /* 0x0000017000008947 */ /* 0x000fea0003800000 */
.L_x_12034:
        /* <DEDUP_REMOVED lines=23> */
.L_x_12033:
        /* <DEDUP_REMOVED lines=8> */
.L_x_12038:
        /* <DEDUP_REMOVED lines=11> */
.L_x_12032:
[----:B------:R-:W-:-:S05]  /*16c0*/  IMAD R0, R0, 0x88, RZ ;  /* 0x0000008800007824 */ /* 0x000fca00078e02ff */
[----:B------:R-:W2:Y:S02]  /*16d0*/  LDS.64 R26, [R0+0x1c0] ;  /* 0x0001c000001a7984 */ /* 0x000ea40000000a00 */
[----:B--2---:R-:W-:Y:S02]  /*16e0*/  IMAD.MOV.U32 R2, RZ, RZ, R27 ;  /* 0x000000ffff027224 */ /* 0x004fe400078e001b */
[----:B------:R-:W-:-:S05]  /*16f0*/  IMAD.MOV.U32 R3, RZ, RZ, R26 ;  /* 0x000000ffff037224 */ /* 0x000fca00078e001a */
[----:B------:R2:W-:Y:S02]  /*1700*/  STL.64 [R1+0x68], R2 ;  /* 0x0000680201007387 */ /* 0x0005e40000100a00 */
.L_x_12031:
[----:B------:R-:W-:Y:S05]  /*1710*/  BSYNC B0 ;  /* 0x0000000000007941 */ /* 0x000fea0003800000 */
.L_x_12030:
[----:B-1----:R-:W3:Y:S04]  /*1720*/  LDL.64 R28, [R1+0xb0] ;  /* 0x0000b000011c7983 */ /* 0x002ee80000100a00 */
[----:B0-----:R-:W4:Y:S04]  /*1730*/  LDL.64 R6, [R1+0xb8] ;  /* 0x0000b80001067983 */ /* 0x001f280000100a00 */
[----:B--2---:R-:W2:Y:S04]  /*1740*/  LDL.64 R2, [R1+0x80] ;  /* 0x0000800001027983 */ /* 0x004ea80000100a00 */
[----:B------:R-:W5:Y:S04]  /*1750*/  LDL.64 R12, [R1+0x88] ;  /* 0x00008800010c7983 */ /* 0x000f680000100a00 */
[----:B------:R-:W2:Y:S04]  /*1760*/  LDL.64 R24, [R1+0x70] ;  /* 0x0000700001187983 */ /* 0x000ea80000100a00 */
[----:B------:R-:W2:Y:S04]  /*1770*/  LDL.64 R22, [R1+0x78] ;  /* 0x0000780001167983 */ /* 0x000ea80000100a00 */
[----:B------:R-:W2:Y:S04]  /*1780*/  LDL.64 R8, [R1+0xc0] ;  /* 0x0000c00001087983 */ /* 0x000ea80000100a00 */
[----:B------:R-:W5:Y:S04]  /*1790*/  LDL.64 R10, [R1+0xc8] ;  /* 0x0000c800010a7983 */ /* 0x000f680000100a00 */
[----:B------:R-:W5:Y:S04]  /*17a0*/  LDL.64 R14, [R1+0x90] ;  /* 0x00009000010e7983 */ /* 0x000f680000100a00 */
[----:B------:R-:W5:Y:S04]  /*17b0*/  LDL.64 R16, [R1+0x98] ;  /* 0x0000980001107983 */ /* 0x000f680000100a00 */
[----:B------:R-:W5:Y:S04]  /*17c0*/  LDL.64 R18, [R1+0xa0] ;  /* 0x0000a00001127983 */ /* 0x000f680000100a00 */
[----:B------:R-:W5:Y:S01]  /*17d0*/  LDL.64 R20, [R1+0xa8] ;  /* 0x0000a80001147983 */ /* 0x000f620000100a00 */
[----:B------:R-:W-:Y:S03]  /*17e0*/  BSSY B0, `(.L_x_12039) ;  /* 0x000014a000007945 */ /* 0x000fe60003800000 */
[----:B------:R-:W-:Y:S01]  /*17f0*/  BAR.SYNC.DEFER_BLOCKING 0x0 ;  /* 0x0000000000007b1d */ /* 0x000fe20000010000 */
[----:B---3--:R-:W-:-:S02]  /*1800*/  IMAD.MOV.U32 R34, RZ, RZ, R28 ;  /* 0x000000ffff227224 */ /* 0x008fc400078e001c */
[----:B------:R-:W-:-:S04]  /*1810*/  IMAD.MOV.U32 R35, RZ, RZ, R29 ;  /* 0x000000ffff237224 */ /* 0x000fc800078e001d */
[----:B------:R-:W-:Y:S04]  /*1820*/  SHFL.DOWN PT, R34, R34, 0x1, 0x1f ;  /* 0x08201f0022227f89 */ /* 0x000fe800000e0000 */
[----:B------:R-:W0:Y:S01]  /*1830*/  SHFL.DOWN PT, R35, R35, 0x1, 0x1f ;  /* 0x08201f0023237f89 */ /* 0x000e2200000e0000 */
[----:B----4-:R-:W-:Y:S02]  /*1840*/  IMAD.MOV.U32 R40, RZ, RZ, R6 ;  /* 0x000000ffff287224 */ /* 0x010fe400078e0006 */
[----:B------:R-:W-:-:S04]  /*1850*/  IMAD.MOV.U32 R41, RZ, RZ, R7 ;  /* 0x000000ffff297224 */ /* 0x000fc800078e0007 */
[----:B------:R-:W-:Y:S04]  /*1860*/  SHFL.DOWN PT, R40, R40, 0x1, 0x1f ;  /* 0x08201f0028287f89 */ /* 0x000fe800000e0000 */
[----:B------:R-:W1:Y:S04]  /*1870*/  SHFL.DOWN PT, R41, R41, 0x1, 0x1f ;  /* 0x08201f0029297f89 */ /* 0x000e6800000e0000 */
[----:B--2---:R-:W-:Y:S04]  /*1880*/  SHFL.DOWN PT, R4, R2, 0x1, 0x1f ;  /* 0x08201f0002047f89 */ /* 0x004fe800000e0000 */
[----:B------:R-:W2:Y:S04]  /*1890*/  SHFL.DOWN PT, R5, R3, 0x1, 0x1f ;  /* 0x08201f0003057f89 */ /* 0x000ea800000e0000 */
[----:B0-----:R-:W-:Y:S04]  /*18a0*/  STL.64 [R1+0x48], R34 ;  /* 0x0000482201007387 */ /* 0x001fe80000100a00 */
[----:B-----5:R-:W-:Y:S04]  /*18b0*/  SHFL.DOWN PT, R34, R12, 0x1, 0x1f ;  /* 0x08201f000c227f89 */ /* 0x020fe800000e0000 */
[----:B------:R-:W0:Y:S01]  /*18c0*/  SHFL.DOWN PT, R35, R13, 0x1, 0x1f ;  /* 0x08201f000d237f89 */ /* 0x000e2200000e0000 */
[----:B------:R-:W-:-:S02]  /*18d0*/  IMAD.MOV.U32 R38, RZ, RZ, R8 ;  /* 0x000000ffff267224 */ /* 0x000fc400078e0008 */
[----:B------:R-:W-:Y:S01]  /*18e0*/  IMAD.MOV.U32 R39, RZ, RZ, R9 ;  /* 0x000000ffff277224 */ /* 0x000fe200078e0009 */
[----:B-1----:R1:W-:Y:S04]  /*18f0*/  STL.64 [R1+0x50], R40 ;  /* 0x0000502801007387 */ /* 0x0023e80000100a00 */
[----:B------:R-:W-:Y:S04]  /*1900*/  SHFL.DOWN PT, R30, R24, 0x1, 0x1f ;  /* 0x08201f00181e7f89 */ /* 0x000fe800000e0000 */
[----:B------:R-:W3:Y:S04]  /*1910*/  SHFL.DOWN PT, R31, R25, 0x1, 0x1f ;  /* 0x08201f00191f7f89 */ /* 0x000ee800000e0000 */
[----:B------:R-:W-:Y:S01]  /*1920*/  SHFL.DOWN PT, R32, R22, 0x1, 0x1f ;  /* 0x08201f0016207f89 */ /* 0x000fe200000e0000 */
[----:B-1----:R-:W-:-:S02]  /*1930*/  IMAD.MOV.U32 R40, RZ, RZ, R10 ;  /* 0x000000ffff287224 */ /* 0x002fc400078e000a */
[----:B------:R-:W-:Y:S01]  /*1940*/  IMAD.MOV.U32 R41, RZ, RZ, R11 ;  /* 0x000000ffff297224 */ /* 0x000fe200078e000b */
[----:B------:R-:W1:Y:S04]  /*1950*/  SHFL.DOWN PT, R33, R23, 0x1, 0x1f ;  /* 0x08201f0017217f89 */ /* 0x000e6800000e0000 */
[----:B--2---:R-:W-:Y:S04]  /*1960*/  STL.64 [R1+0x18], R4 ;  /* 0x0000180401007387 */ /* 0x004fe80000100a00 */
[----:B------:R-:W-:Y:S04]  /*1970*/  SHFL.DOWN PT, R36, R14, 0x1, 0x1f ;  /* 0x08201f000e247f89 */ /* 0x000fe800000e0000 */
[----:B------:R-:W2:Y:S04]  /*1980*/  SHFL.DOWN PT, R37, R15, 0x1, 0x1f ;  /* 0x08201f000f257f89 */ /* 0x000ea800000e0000 */
[----:B------:R-:W-:Y:S04]  /*1990*/  SHFL.DOWN PT, R38, R38, 0x1, 0x1f ;  /* 0x08201f0026267f89 */ /* 0x000fe800000e0000 */
[----:B------:R-:W-:Y:S04]  /*19a0*/  SHFL.DOWN PT, R39, R39, 0x1, 0x1f ;  /* 0x08201f0027277f89 */ /* 0x000fe800000e0000 */
[----:B------:R-:W-:Y:S04]  /*19b0*/  SHFL.DOWN PT, R42, R16, 0x1, 0x1f ;  /* 0x08201f00102a7f89 */ /* 0x000fe800000e0000 */
[----:B------:R-:W4:Y:S04]  /*19c0*/  SHFL.DOWN PT, R43, R17, 0x1, 0x1f ;  /* 0x08201f00112b7f89 */ /* 0x000f2800000e0000 */
[----:B------:R-:W-:Y:S04]  /*19d0*/  SHFL.DOWN PT, R40, R40, 0x1, 0x1f ;  /* 0x08201f0028287f89 */ /* 0x000fe800000e0000 */
[----:B------:R-:W5:Y:S04]  /*19e0*/  SHFL.DOWN PT, R41, R41, 0x1, 0x1f ;  /* 0x08201f0029297f89 */ /* 0x000f6800000e0000 */
[----:B------:R-:W-:Y:S04]  /*19f0*/  SHFL.DOWN PT, R4, R27, 0x1, 0x1f ;  /* 0x08201f001b047f89 */ /* 0x000fe800000e0000 */
[----:B------:R-:W1:Y:S04]  /*1a00*/  SHFL.DOWN PT, R5, R26, 0x1, 0x1f ;  /* 0x08201f001a057f89 */ /* 0x000e6800000e0000 */
[----:B0-----:R0:W-:Y:S04]  /*1a10*/  STL.64 [R1+0x20], R34 ;  /* 0x0000202201007387 */ /* 0x0011e80000100a00 */
[----:B0-----:R-:W0:Y:S04]  /*1a20*/  S2R R35, SR_LANEID ;  /* 0x0000000000237919 */ /* 0x001e280000000000 */
[----:B---3--:R-:W-:Y:S04]  /*1a30*/  STL.64 [R1+0x8], R30 ;  /* 0x0000081e01007387 */ /* 0x008fe80000100a00 */
[----:B-1----:R-:W-:Y:S04]  /*1a40*/  STL.64 [R1+0x10], R32 ;  /* 0x0000102001007387 */ /* 0x002fe80000100a00 */
[----:B------:R-:W-:Y:S04]  /*1a50*/  SHFL.DOWN PT, R30, R18, 0x1, 0x1f ;  /* 0x08201f00121e7f89 */ /* 0x000fe800000e0000 */
[----:B------:R-:W1:Y:S04]  /*1a60*/  SHFL.DOWN PT, R31, R19, 0x1, 0x1f ;  /* 0x08201f00131f7f89 */ /* 0x000e6800000e0000 */
[----:B------:R-:W-:Y:S04]  /*1a70*/  SHFL.DOWN PT, R32, R20, 0x1, 0x1f ;  /* 0x08201f0014207f89 */ /* 0x000fe800000e0000 */
[----:B------:R-:W3:Y:S04]  /*1a80*/  SHFL.DOWN PT, R33, R21, 0x1, 0x1f ;  /* 0x08201f0015217f89 */ /* 0x000ee800000e0000 */
[----:B--2---:R-:W-:Y:S04]  /*1a90*/  STL.64 [R1+0x28], R36 ;  /* 0x0000282401007387 */ /* 0x004fe80000100a00 */
[----:B----4-:R-:W-:Y:S04]  /*1aa0*/  STL.64 [R1+0x30], R42 ;  /* 0x0000302a01007387 */ /* 0x010fe80000100a00 */
[----:B------:R-:W-:Y:S04]  /*1ab0*/  STL.64 [R1+0x58], R38 ;  /* 0x0000582601007387 */ /* 0x000fe80000100a00 */
[----:B-----5:R-:W-:Y:S04]  /*1ac0*/  STL.64 [R1+0x60], R40 ;  /* 0x0000602801007387 */ /* 0x020fe80000100a00 */
[----:B------:R-:W-:Y:S01]  /*1ad0*/  STL.64 [R1], R4 ;  /* 0x0000000401007387 */ /* 0x000fe20000100a00 */
[----:B0-----:R-:W-:-:S02]  /*1ae0*/  ISETP.GT.AND P0, PT, R35, 0x1e, PT ;  /* 0x0000001e2300780c */ /* 0x001fc40003f04270 */
[----:B------:R-:W-:Y:S01]  /*1af0*/  PRMT R0, R28, 0x7610, R28 ;  /* 0x000076101c007816 */ /* 0x000fe2000000001c */
[----:B-1----:R0:W-:Y:S01]  /*1b00*/  STL.64 [R1+0x38], R30 ;  /* 0x0000381e01007387 */ /* 0x0021e20000100a00 */
[----:B------:R-:W-:Y:S02]  /*1b10*/  PRMT R28, R29, 0x7610, R29 ;  /* 0x000076101d1c7816 */ /* 0x000fe4000000001d */
[C---:B------:R-:W-:Y:S01]  /*1b20*/  PRMT R29, R6.reuse, 0x5410, R7 ;  /* 0x00005410061d7816 */ /* 0x040fe20000000007 */
[----:B---3--:R1:W-:Y:S01]  /*1b30*/  STL.64 [R1+0x40], R32 ;  /* 0x0000402001007387 */ /* 0x0083e20000100a00 */
[----:B------:R-:W-:Y:S02]  /*1b40*/  PRMT R34, R11, 0x7632, R10 ;  /* 0x000076320b227816 */ /* 0x000fe4000000000a */
[----:B0-----:R-:W-:Y:S02]  /*1b50*/  PRMT R30, R6, 0x5432, R8 ;  /* 0x00005432061e7816 */ /* 0x001fe40000000008 */
[----:B------:R-:W-:-:S02]  /*1b60*/  PRMT R31, R7, 0x5432, R9 ;  /* 0x00005432071f7816 */ /* 0x000fc40000000009 */
[----:B-1----:R-:W-:Y:S02]  /*1b70*/  PRMT R32, R10, 0x7610, R8 ;  /* 0x000076100a207816 */ /* 0x002fe40000000008 */
        /* <DEDUP_REMOVED lines=14> */
.L_x_12087:
[----:B------:R-:W2:Y:S04]  /*1c60*/  LDL R5, [R8+0x8] ;  /* 0x0000080008057983 */ /* 0x000ea80000100800 */
[----:B------:R-:W3:Y:S01]  /*1c70*/  LDL.U16 R10, [R4+0x48] ;  /* 0x00004800040a7983 */ /* 0x000ee20000100400 */
[----:B------:R-:W-:Y:S01]  /*1c80*/  IADD3 R9, R9, 0x1, RZ ;  /* 0x0000000109097810 */ /* 0x000fe20007ffe0ff */
[----:B------:R-:W-:Y:S01]  /*1c90*/  BSSY B1, `(.L_x_12041) ;  /* 0x0000015000017945 */ /* 0x000fe20003800000 */
[----:B--2---:R-:W-:Y:S01]  /*1ca0*/  ISETP.GT.AND P1, PT, R21, R5, PT ;  /* 0x000000051500720c */ /* 0x004fe20003f24270 */
[----:B---3--:R-:W-:-:S05]  /*1cb0*/  HSETP2.GT.AND P0, PT, R10.H0_H0, R34.H0_H0, PT ;  /* 0x200000220a007234 */ /* 0x008fca0003f04800 */
[----:B------:R-:W-:-:S07]  /*1cc0*/  ISETP.EQ.OR P0, PT, R21, -0x1, P0 ;  /* 0xffffffff1500780c */ /* 0x000fce0000702670 */
[----:B------:R-:W-:-:S05]  /*1cd0*/  HSETP2.NEU.OR P1, PT, R10.H0_H0, R34.H0_H0, !P1 ;  /* 0x200000220a007234 */ /* 0x000fca0004f2d820 */
[----:B------:R-:W-:Y:S02]  /*1ce0*/  PLOP3.LUT P2, PT, P0, P1, PT, 0x8, 0x0 ;  /* 0x000000000000781c */ /* 0x000fe40000742170 */
[----:B------:R-:W-:-:S11]  /*1cf0*/  ISETP.NE.AND P1, PT, R9, 0x10, PT ;  /* 0x000000100900780c */ /* 0x000fd60003f25270 */
[----:B------:R-:W-:Y:S01]  /*1d00*/  @!P2 PRMT R34, R10, 0x7610, R34 ;  /* 0x000076100a22a816 */ /* 0x000fe20000000022 */
[----:B------:R-:W-:-:S04]  /*1d10*/  @!P2 IMAD.MOV.U32 R21, RZ, RZ, R5 ;  /* 0x000000ffff15a224 */ /* 0x000fc800078e0005 */
[----:B------:R-:W-:-:S05]  /*1d20*/  HSETP2.GT.AND P0, PT, R34.H0_H0, R33.H1_H1, PT ;  /* 0x3000002122007234 */ /* 0x000fca0003f04800 */
[----:B------:R-:W-:-:S13]  /*1d30*/  ISETP.EQ.OR P0, PT, R20, -0x1, P0 ;  /* 0xffffffff1400780c */ /* 0x000fda0000702670 */
[----:B------:R-:W-:Y:S05]  /*1d40*/  @P0 BRA `(.L_x_12042) ;  /* 0x0000005000000947 */ /* 0x000fea0003800000 */
[----:B------:R-:W-:Y:S01]  /*1d50*/  ISETP.GE.AND P0, PT, R21, R20, PT ;  /* 0x000000141500720c */ /* 0x000fe20003f06270 */
[----:B------:R-:W-:Y:S01]  /*1d60*/  IMAD.MOV.U32 R5, RZ, RZ, R20 ;  /* 0x000000ffff057224 */ /* 0x000fe200078e0014 */
[----:B------:R-:W-:-:S11]  /*1d70*/  PRMT R11, R11, 0x7610, R33 ;  /* 0x000076100b0b7816 */ /* 0x000fd60000000021 */
[----:B------:R-:W-:-:S13]  /*1d80*/  HSETP2.NEU.OR P0, PT, R34.H0_H0, R33.H1_H1, P0 ;  /* 0x3000002122007234 */ /* 0x000fda000070d820 */
[----:B------:R-:W-:Y:S05]  /*1d90*/  @P0 BRA `(.L_x_12043) ;  /* 0x0000004000000947 */ /* 0x000fea0003800000 */
.L_x_12042:
[----:B------:R-:W-:Y:S01]  /*1da0*/  IMAD.MOV.U32 R5, RZ, RZ, R21 ;  /* 0x000000ffff057224 */ /* 0x000fe200078e0015 */
[----:B------:R-:W-:Y:S01]  /*1db0*/  PRMT R11, R11, 0x5410, R34 ;  /* 0x000054100b0b7816 */ /* 0x000fe20000000022 */
[----:B------:R-:W-:Y:S01]  /*1dc0*/  IMAD.MOV.U32 R21, RZ, RZ, R20 ;  /* 0x000000ffff157224 */ /* 0x000fe200078e0014 */
[----:B------:R-:W-:Y:S02]  /*1dd0*/  PRMT R34, R33, 0x7632, R34 ;  /* 0x0000763221227816 */ /* 0x000fe40000000022 */
.L_x_12043:
[----:B------:R-:W-:Y:S05]  /*1de0*/  BSYNC B1 ;  /* 0x0000000000017941 */ /* 0x000fea0003800000 */
.L_x_12041:
        /* <DEDUP_REMOVED lines=11> */
.L_x_12045:
[----:B------:R-:W-:Y:S01]  /*1ea0*/  IMAD.MOV.U32 R10, RZ, RZ, R5 ;  /* 0x000000ffff0a7224 */ /* 0x000fe200078e0005 */
[----:B------:R-:W-:Y:S01]  /*1eb0*/  PRMT R27, R27, 0x7610, R11 ;  /* 0x000076101b1b7816 */ /* 0x000fe2000000000b */
[----:B------:R-:W-:Y:S01]  /*1ec0*/  IMAD.MOV.U32 R20, RZ, RZ, R19 ;  /* 0x000000ffff147224 */ /* 0x000fe200078e0013 */
[----:B------:R-:W-:Y:S02]  /*1ed0*/  PRMT R33, R33, 0x7610, R34 ;  /* 0x0000761021217816 */ /* 0x000fe40000000022 */
.L_x_12046:
[----:B------:R-:W-:Y:S05]  /*1ee0*/  BSYNC B1 ;  /* 0x0000000000017941 */ /* 0x000fea0003800000 */
.L_x_12044:
        /* <DEDUP_REMOVED lines=11> */
.L_x_12048:
[----:B------:R-:W-:Y:S01]  /*1fa0*/  IMAD.MOV.U32 R5, RZ, RZ, R10 ;  /* 0x000000ffff057224 */ /* 0x000fe200078e000a */
[----:B------:R-:W-:Y:S01]  /*1fb0*/  PRMT R11, R27, 0x7632, R11 ;  /* 0x000076321b0b7816 */ /* 0x000fe2000000000b */
[----:B------:R-:W-:Y:S01]  /*1fc0*/  IMAD.MOV.U32 R19, RZ, RZ, R18 ;  /* 0x000000ffff137224 */ /* 0x000fe200078e0012 */
[----:B------:R-:W-:Y:S02]  /*1fd0*/  PRMT R34, R34, 0x5410, R32 ;  /* 0x0000541022227816 */ /* 0x000fe40000000020 */
.L_x_12049:
[----:B------:R-:W-:Y:S05]  /*1fe0*/  BSYNC B1 ;  /* 0x0000000000017941 */ /* 0x000fea0003800000 */
.L_x_12047:
        /* <DEDUP_REMOVED lines=11> */
.L_x_12051:
[----:B------:R-:W-:Y:S01]  /*20a0*/  IMAD.MOV.U32 R10, RZ, RZ, R5 ;  /* 0x000000ffff0a7224 */ /* 0x000fe200078e0005 */
[----:B------:R-:W-:Y:S01]  /*20b0*/  PRMT R27, R11, 0x7610, R27 ;  /* 0x000076100b1b7816 */ /* 0x000fe2000000001b */
[----:B------:R-:W-:Y:S01]  /*20c0*/  IMAD.MOV.U32 R18, RZ, RZ, R17 ;  /* 0x000000ffff127224 */ /* 0x000fe200078e0011 */
[----:B------:R-:W-:Y:S02]  /*20d0*/  PRMT R32, R33, 0x7610, R32 ;  /* 0x0000761021207816 */ /* 0x000fe40000000020 */
.L_x_12052:
[----:B------:R-:W-:Y:S05]  /*20e0*/  BSYNC B1 ;  /* 0x0000000000017941 */ /* 0x000fea0003800000 */
.L_x_12050:
        /* <DEDUP_REMOVED lines=11> */
.L_x_12054:
[----:B------:R-:W-:Y:S01]  /*21a0*/  IMAD.MOV.U32 R5, RZ, RZ, R10 ;  /* 0x000000ffff057224 */ /* 0x000fe200078e000a */
[----:B------:R-:W-:Y:S01]  /*21b0*/  PRMT R11, R11, 0x5410, R27 ;  /* 0x000054100b0b7816 */ /* 0x000fe2000000001b */
[----:B------:R-:W-:Y:S01]  /*21c0*/  IMAD.MOV.U32 R17, RZ, RZ, R16 ;  /* 0x000000ffff117224 */ /* 0x000fe200078e0010 */
[----:B------:R-:W-:Y:S02]  /*21d0*/  PRMT R33, R31, 0x7632, R33 ;  /* 0x000076321f217816 */ /* 0x000fe40000000021 */
.L_x_12055:
[----:B------:R-:W-:Y:S05]  /*21e0*/  BSYNC B1 ;  /* 0x0000000000017941 */ /* 0x000fea0003800000 */
.L_x_12053:
        /* <DEDUP_REMOVED lines=11> */
.L_x_12057:
[----:B------:R-:W-:Y:S01]  /*22a0*/  IMAD.MOV.U32 R10, RZ, RZ, R5 ;  /* 0x000000ffff0a7224 */ /* 0x000fe200078e0005 */
[----:B------:R-:W-:Y:S01]  /*22b0*/  PRMT R27, R27, 0x7610, R11 ;  /* 0x000076101b1b7816 */ /* 0x000fe2000000000b */
[----:B------:R-:W-:Y:S01]  /*22c0*/  IMAD.MOV.U32 R16, RZ, RZ, R15 ;  /* 0x000000ffff107224 */ /* 0x000fe200078e000f */
[----:B------:R-:W-:Y:S02]  /*22d0*/  PRMT R31, R31, 0x7610, R32 ;  /* 0x000076101f1f7816 */ /* 0x000fe40000000020 */
.L_x_12058:
[----:B------:R-:W-:Y:S05]  /*22e0*/  BSYNC B1 ;  /* 0x0000000000017941 */ /* 0x000fea0003800000 */
.L_x_12056:
        /* <DEDUP_REMOVED lines=11> */
.L_x_12060:
[----:B------:R-:W-:Y:S01]  /*23a0*/  IMAD.MOV.U32 R5, RZ, RZ, R10 ;  /* 0x000000ffff057224 */ /* 0x000fe200078e000a */
[----:B------:R-:W-:Y:S01]  /*23b0*/  PRMT R11, R27, 0x7632, R11 ;  /* 0x000076321b0b7816 */ /* 0x000fe2000000000b */
[----:B------:R-:W-:Y:S01]  /*23c0*/  IMAD.MOV.U32 R15, RZ, RZ, R14 ;  /* 0x000000ffff0f7224 */ /* 0x000fe200078e000e */
[----:B------:R-:W-:Y:S02]  /*23d0*/  PRMT R32, R32, 0x7610, R30 ;  /* 0x0000761020207816 */ /* 0x000fe4000000001e */
.L_x_12061:
[----:B------:R-:W-:Y:S05]  /*23e0*/  BSYNC B1 ;  /* 0x0000000000017941 */ /* 0x000fea0003800000 */
.L_x_12059:
        /* <DEDUP_REMOVED lines=11> */
.L_x_12063:
[----:B------:R-:W-:Y:S01]  /*24a0*/  IMAD.MOV.U32 R10, RZ, RZ, R5 ;  /* 0x000000ffff0a7224 */ /* 0x000fe200078e0005 */
[----:B------:R-:W-:Y:S01]  /*24b0*/  PRMT R27, R11, 0x7610, R27 ;  /* 0x000076100b1b7816 */ /* 0x000fe2000000001b */
[----:B------:R-:W-:Y:S01]  /*24c0*/  IMAD.MOV.U32 R14, RZ, RZ, R13 ;  /* 0x000000ffff0e7224 */ /* 0x000fe200078e000d */
[----:B------:R-:W-:Y:S02]  /*24d0*/  PRMT R30, R30, 0x5410, R31 ;  /* 0x000054101e1e7816 */ /* 0x000fe4000000001f */
.L_x_12064:
[----:B------:R-:W-:Y:S05]  /*24e0*/  BSYNC B1 ;  /* 0x0000000000017941 */ /* 0x000fea0003800000 */
.L_x_12062:
        /* <DEDUP_REMOVED lines=11> */
.L_x_12066:
[----:B------:R-:W-:Y:S01]  /*25a0*/  IMAD.MOV.U32 R5, RZ, RZ, R10 ;  /* 0x000000ffff057224 */ /* 0x000fe200078e000a */
[----:B------:R-:W-:Y:S01]  /*25b0*/  PRMT R11, R11, 0x5410, R27 ;  /* 0x000054100b0b7816 */ /* 0x000fe2000000001b */
[----:B------:R-:W-:Y:S01]  /*25c0*/  IMAD.MOV.U32 R13, RZ, RZ, R12 ;  /* 0x000000ffff0d7224 */ /* 0x000fe200078e000c */
[----:B------:R-:W-:Y:S02]  /*25d0*/  PRMT R31, R29, 0x7632, R31 ;  /* 0x000076321d1f7816 */ /* 0x000fe4000000001f */
.L_x_12067:
[----:B------:R-:W-:Y:S05]  /*25e0*/  BSYNC B1 ;  /* 0x0000000000017941 */ /* 0x000fea0003800000 */
.L_x_12065:
        /* <DEDUP_REMOVED lines=11> */
.L_x_12069:
[----:B------:R-:W-:Y:S01]  /*26a0*/  IMAD.MOV.U32 R10, RZ, RZ, R5 ;  /* 0x000000ffff0a7224 */ /* 0x000fe200078e0005 */
[----:B------:R-:W-:Y:S01]  /*26b0*/  PRMT R11, R11, 0x7632, R11 ;  /* 0x000076320b0b7816 */ /* 0x000fe2000000000b */
[----:B------:R-:W-:Y:S01]  /*26c0*/  IMAD.MOV.U32 R12, RZ, RZ, R3 ;  /* 0x000000ffff0c7224 */ /* 0x000fe200078e0003 */
[----:B------:R-:W-:Y:S02]  /*26d0*/  PRMT R29, R29, 0x5410, R30 ;  /* 0x000054101d1d7816 */ /* 0x000fe4000000001e */
.L_x_12070:
[----:B------:R-:W-:Y:S05]  /*26e0*/  BSYNC B1 ;  /* 0x0000000000017941 */ /* 0x000fea0003800000 */
.L_x_12068:
        /* <DEDUP_REMOVED lines=11> */
.L_x_12072:
[----:B------:R-:W-:Y:S01]  /*27a0*/  IMAD.MOV.U32 R5, RZ, RZ, R10 ;  /* 0x000000ffff057224 */ /* 0x000fe200078e000a */
[----:B------:R-:W-:Y:S01]  /*27b0*/  PRMT R11, R11, 0x5410, R11 ;  /* 0x000054100b0b7816 */ /* 0x000fe2000000000b */
[----:B------:R-:W-:Y:S01]  /*27c0*/  IMAD.MOV.U32 R3, RZ, RZ, R2 ;  /* 0x000000ffff037224 */ /* 0x000fe200078e0002 */
[----:B------:R-:W-:Y:S02]  /*27d0*/  PRMT R30, R29, 0x7610, R30 ;  /* 0x000076101d1e7816 */ /* 0x000fe4000000001e */
.L_x_12073:
[----:B------:R-:W-:Y:S05]  /*27e0*/  BSYNC B1 ;  /* 0x0000000000017941 */ /* 0x000fea0003800000 */
.L_x_12071:
        /* <DEDUP_REMOVED lines=11> */
.L_x_12075:
[----:B------:R-:W-:Y:S01]  /*28a0*/  IMAD.MOV.U32 R10, RZ, RZ, R5 ;  /* 0x000000ffff0a7224 */ /* 0x000fe200078e0005 */
[----:B------:R-:W-:Y:S01]  /*28b0*/  PRMT R27, R27, 0x7610, R11 ;  /* 0x000076101b1b7816 */ /* 0x000fe2000000000b */
[----:B------:R-:W-:Y:S01]  /*28c0*/  IMAD.MOV.U32 R2, RZ, RZ, R23 ;  /* 0x000000ffff027224 */ /* 0x000fe200078e0017 */
[----:B------:R-:W-:Y:S02]  /*28d0*/  PRMT R29, R28, 0x7632, R29 ;  /* 0x000076321c1d7816 */ /* 0x000fe4000000001d */
.L_x_12076:
[----:B------:R-:W-:Y:S05]  /*28e0*/  BSYNC B1 ;  /* 0x0000000000017941 */ /* 0x000fea0003800000 */
.L_x_12074:
        /* <DEDUP_REMOVED lines=11> */
.L_x_12078:
[----:B------:R-:W-:Y:S01]  /*29a0*/  IMAD.MOV.U32 R5, RZ, RZ, R10 ;  /* 0x000000ffff057224 */ /* 0x000fe200078e000a */
[----:B------:R-:W-:Y:S01]  /*29b0*/  PRMT R11, R11, 0x7610, R27 ;  /* 0x000076100b0b7816 */ /* 0x000fe2000000001b */
[----:B------:R-:W-:Y:S01]  /*29c0*/  IMAD.MOV.U32 R23, RZ, RZ, R22 ;  /* 0x000000ffff177224 */ /* 0x000fe200078e0016 */
[----:B------:R-:W-:Y:S02]  /*29d0*/  PRMT R28, R28, 0x5410, R28 ;  /* 0x000054101c1c7816 */ /* 0x000fe4000000001c */
.L_x_12079:
[----:B------:R-:W-:Y:S05]  /*29e0*/  BSYNC B1 ;  /* 0x0000000000017941 */ /* 0x000fea0003800000 */
.L_x_12077:
        /* <DEDUP_REMOVED lines=11> */
.L_x_12081:
[----:B------:R-:W-:Y:S01]  /*2aa0*/  IMAD.MOV.U32 R10, RZ, RZ, R5 ;  /* 0x000000ffff0a7224 */ /* 0x000fe200078e0005 */
[----:B------:R-:W-:Y:S01]  /*2ab0*/  PRMT R27, R27, 0x7610, R11 ;  /* 0x000076101b1b7816 */ /* 0x000fe2000000000b */
[----:B------:R-:W-:Y:S01]  /*2ac0*/  IMAD.MOV.U32 R22, RZ, RZ, R25 ;  /* 0x000000ffff167224 */ /* 0x000fe200078e0019 */
[----:B------:R-:W-:Y:S02]  /*2ad0*/  PRMT R28, R0, 0x7632, R28 ;  /* 0x00007632001c7816 */ /* 0x000fe4000000001c */
.L_x_12082:
[----:B------:R-:W-:Y:S05]  /*2ae0*/  BSYNC B1 ;  /* 0x0000000000017941 */ /* 0x000fea0003800000 */
.L_x_12080:
        /* <DEDUP_REMOVED lines=11> */
.L_x_12084:
[----:B------:R-:W-:Y:S01]  /*2ba0*/  IMAD.MOV.U32 R25, RZ, RZ, R24 ;  /* 0x000000ffff197224 */ /* 0x000fe200078e0018 */
[C---:B------:R-:W-:Y:S01]  /*2bb0*/  PRMT R0, R27.reuse, 0x5432, R0 ;  /* 0x000054321b007816 */ /* 0x040fe20000000000 */
[--C-:B------:R-:W-:Y:S01]  /*2bc0*/  IMAD.MOV.U32 R5, RZ, RZ, R10.reuse ;  /* 0x000000ffff057224 */ /* 0x100fe200078e000a */
[----:B------:R-:W-:Y:S01]  /*2bd0*/  PRMT R11, R27, 0x7632, R11 ;  /* 0x000076321b0b7816 */ /* 0x000fe2000000000b */
[----:B------:R-:W-:Y:S02]  /*2be0*/  IMAD.MOV.U32 R24, RZ, RZ, R10 ;  /* 0x000000ffff187224 */ /* 0x000fe400078e000a */
.L_x_12085:
[----:B------:R-:W-:Y:S05]  /*2bf0*/  BSYNC B1 ;  /* 0x0000000000017941 */ /* 0x000fea0003800000 */
.L_x_12083:
[----:B------:R-:W-:Y:S02]  /*2c00*/  IADD3 R8, R8, 0x4, RZ ;  /* 0x0000000408087810 */ /* 0x000fe40007ffe0ff */
[----:B------:R-:W-:Y:S01]  /*2c10*/  IADD3 R4, R4, 0x2, RZ ;  /* 0x0000000204047810 */ /* 0x000fe20007ffe0ff */
[----:B------:R-:W-:Y:S01]  /*2c20*/  @!P1 CALL.REL.NOINC `(.L_x_12086) ;  /* 0x0000001000009944 */ /* 0x000fe20003c00000 */
[----:B------:R-:W-:Y:S05]  /*2c30*/  BRA `(.L_x_12087) ;  /* 0xfffff02000007947 */ /* 0x000fea000383ffff */
.L_x_12086:
[----:B------:R-:W-:Y:S01]  /*2c40*/  FADD.FTZ R26, R7, R26 ;  /* 0x0000001a071a7221 */ /* 0x000fe20000010000 */
[----:B------:R-:W-:Y:S01]  /*2c50*/  PRMT R0, R11, 0x7610, R0 ;  /* 0x000076100b007816 */ /* 0x000fe20000000000 */
[----:B------:R-:W-:Y:S02]  /*2c60*/  IMAD.MOV.U32 R27, RZ, RZ, R6 ;  /* 0x000000ffff1b7224 */ /* 0x000fe400078e0006 */
[----:B------:R-:W-:-:S02]  /*2c70*/  IMAD.MOV.U32 R24, RZ, RZ, R5 ;  /* 0x000000ffff187224 */ /* 0x000fc400078e0005 */
.L_x_12040:
[----:B------:R-:W-:Y:S05]  /*2c80*/  BSYNC B0 ;  /* 0x0000000000007941 */ /* 0x000fea0003800000 */
.L_x_12039:
        /* <DEDUP_REMOVED lines=11> */
[----:B-1----:R0:W-:Y:S04]  /*2d40*/  STL.64 [R1+0x18], R6 ;  /* 0x0000180601007387 */ /* 0x0021e80000100a00 */
[----:B------:R-:W1:Y:S04]  /*2d50*/  SHFL.DOWN PT, R5, R15, 0x2, 0x1f ;  /* 0x08401f000f057f89 */ /* 0x000e6800000e0000 */
[----:B--2---:R-:W-:Y:S01]  /*2d60*/  STL.64 [R1+0x20], R8 ;  /* 0x0000200801007387 */ /* 0x004fe20000100a00 */
[----:B0-----:R-:W-:-:S03]  /*2d70*/  IMAD.MOV.U32 R7, RZ, RZ, R28 ;  /* 0x000000ffff077224 */ /* 0x001fc600078e001c */
[----:B------:R-:W-:Y:S04]  /*2d80*/  SHFL.DOWN PT, R8, R16, 0x2, 0x1f ;  /* 0x08401f0010087f89 */ /* 0x000fe800000e0000 */
[----:B------:R-:W0:Y:S04]  /*2d90*/  SHFL.DOWN PT, R9, R17, 0x2, 0x1f ;  /* 0x08401f0011097f89 */ /* 0x000e2800000e0000 */
[----:B------:R-:W-:Y:S04]  /*2da0*/  SHFL.DOWN PT, R6, R0, 0x2, 0x1f ;  /* 0x08401f0000067f89 */ /* 0x000fe800000e0000 */
[----:B------:R-:W2:Y:S04]  /*2db0*/  SHFL.DOWN PT, R7, R7, 0x2, 0x1f ;  /* 0x08401f0007077f89 */ /* 0x000ea800000e0000 */
[----:B-1----:R1:W-:Y:S04]  /*2dc0*/  STL.64 [R1+0x28], R4 ;  /* 0x0000280401007387 */ /* 0x0023e80000100a00 */
[----:B------:R-:W3:Y:S01]  /*2dd0*/  SHFL.DOWN PT, R11, R25, 0x2, 0x1f ;  /* 0x08401f00190b7f89 */ /* 0x000ee200000e0000 */
[----:B-1----:R-:W-:-:S03]  /*2de0*/  PRMT R4, R29, 0x5410, R30 ;  /* 0x000054101d047816 */ /* 0x002fc6000000001e */
[----:B0-----:R0:W-:Y:S01]  /*2df0*/  STL.64 [R1+0x30], R8 ;  /* 0x0000300801007387 */ /* 0x0011e20000100a00 */
[----:B------:R-:W-:-:S03]  /*2e00*/  PRMT R5, R29, 0x5432, R31 ;  /* 0x000054321d057816 */ /* 0x000fc6000000001f */
[----:B------:R-:W-:Y:S04]  /*2e10*/  SHFL.DOWN PT, R4, R4, 0x2, 0x1f ;  /* 0x08401f0004047f89 */ /* 0x000fe800000e0000 */
[----:B--2---:R1:W-:Y:S01]  /*2e20*/  STL.64 [R1+0x48], R6 ;  /* 0x0000480601007387 */ /* 0x0043e20000100a00 */
[----:B0-----:R-:W-:-:S03]  /*2e30*/  PRMT R9, R31, 0x5432, R33 ;  /* 0x000054321f097816 */ /* 0x001fc60000000021 */
[----:B------:R-:W0:Y:S04]  /*2e40*/  SHFL.DOWN PT, R5, R5, 0x2, 0x1f ;  /* 0x08401f0005057f89 */ /* 0x000e2800000e0000 */
[----:B------:R-:W-:Y:S01]  /*2e50*/  SHFL.DOWN PT, R6, R18, 0x2, 0x1f ;  /* 0x08401f0012067f89 */ /* 0x000fe200000e0000 */
[----:B-1----:R-:W-:-:S03]  /*2e60*/  PRMT R7, R30, 0x7632, R32 ;  /* 0x000076321e077816 */ /* 0x002fc60000000020 */
[----:B------:R-:W-:Y:S04]  /*2e70*/  SHFL.DOWN PT, R9, R9, 0x2, 0x1f ;  /* 0x08401f0009097f89 */ /* 0x000fe800000e0000 */
[----:B------:R-:W1:Y:S04]  /*2e80*/  SHFL.DOWN PT, R8, R7, 0x2, 0x1f ;  /* 0x08401f0007087f89 */ /* 0x000e6800000e0000 */
[----:B------:R-:W2:Y:S04]  /*2e90*/  SHFL.DOWN PT, R7, R19, 0x2, 0x1f ;  /* 0x08401f0013077f89 */ /* 0x000ea800000e0000 */
[----:B---3--:R-:W-:Y:S04]  /*2ea0*/  STL.64 [R1+0x8], R10 ;  /* 0x0000080a01007387 */ /* 0x008fe80000100a00 */
[----:B0-----:R0:W-:Y:S02]  /*2eb0*/  STL.64 [R1+0x50], R4 ;  /* 0x0000500401007387 */ /* 0x0011e40000100a00 */
[----:B0-----:R-:W-:-:S02]  /*2ec0*/  PRMT R5, R32, 0x7610, R34 ;  /* 0x0000761020057816 */ /* 0x001fc40000000022 */
[----:B-1----:R-:W-:Y:S01]  /*2ed0*/  STL.64 [R1+0x58], R8 ;  /* 0x0000580801007387 */ /* 0x002fe20000100a00 */
[----:B------:R-:W-:-:S03]  /*2ee0*/  PRMT R4, R33, 0x5432, R34 ;  /* 0x0000543221047816 */ /* 0x000fc60000000022 */
[----:B--2---:R-:W-:Y:S04]  /*2ef0*/  STL.64 [R1+0x38], R6 ;  /* 0x0000380601007387 */ /* 0x004fe80000100a00 */
[----:B------:R-:W-:Y:S04]  /*2f00*/  SHFL.DOWN PT, R8, R5, 0x2, 0x1f ;  /* 0x08401f0005087f89 */ /* 0x000fe800000e0000 */
[----:B------:R-:W0:Y:S04]  /*2f10*/  SHFL.DOWN PT, R9, R4, 0x2, 0x1f ;  /* 0x08401f0004097f89 */ /* 0x000e2800000e0000 */
[----:B------:R-:W-:Y:S04]  /*2f20*/  SHFL.DOWN PT, R6, R20, 0x2, 0x1f ;  /* 0x08401f0014067f89 */ /* 0x000fe800000e0000 */
[----:B------:R-:W1:Y:S04]  /*2f30*/  SHFL.DOWN PT, R7, R21, 0x2, 0x1f ;  /* 0x08401f0015077f89 */ /* 0x000e6800000e0000 */
[----:B------:R-:W-:Y:S04]  /*2f40*/  SHFL.DOWN PT, R4, R27, 0x2, 0x1f ;  /* 0x08401f001b047f89 */ /* 0x000fe800000e0000 */
[----:B------:R-:W2:Y:S04]  /*2f50*/  SHFL.DOWN PT, R5, R26, 0x2, 0x1f ;  /* 0x08401f001a057f89 */ /* 0x000ea800000e0000 */
[----:B0-----:R0:W-:Y:S04]  /*2f60*/  STL.64 [R1+0x60], R8 ;  /* 0x0000600801007387 */ /* 0x0011e80000100a00 */
[----:B-1----:R0:W-:Y:S04]  /*2f70*/  STL.64 [R1+0x40], R6 ;  /* 0x0000400601007387 */ /* 0x0021e80000100a00 */
[----:B--2---:R0:W-:Y:S01]  /*2f80*/  STL.64 [R1], R4 ;  /* 0x0000000401007387 */ /* 0x0041e20000100a00 */
        /* <DEDUP_REMOVED lines=13> */
.L_x_12136:
        /* <DEDUP_REMOVED lines=20> */
.L_x_12091:
[----:B------:R-:W-:Y:S01]  /*31a0*/  IMAD.MOV.U32 R5, RZ, RZ, R21 ;  /* 0x000000ffff057224 */ /* 0x000fe200078e0015 */
[----:B------:R-:W-:Y:S01]  /*31b0*/  PRMT R11, R11, 0x5410, R34 ;  /* 0x000054100b0b7816 */ /* 0x000fe20000000022 */
[----:B------:R-:W-:Y:S01]  /*31c0*/  IMAD.MOV.U32 R21, RZ, RZ, R20 ;  /* 0x000000ffff157224 */ /* 0x000fe200078e0014 */
[----:B------:R-:W-:Y:S02]  /*31d0*/  PRMT R34, R33, 0x7632, R34 ;  /* 0x0000763221227816 */ /* 0x000fe40000000022 */
.L_x_12092:
[----:B------:R-:W-:Y:S05]  /*31e0*/  BSYNC B1 ;  /* 0x0000000000017941 */ /* 0x000fea0003800000 */
.L_x_12090:
        /* <DEDUP_REMOVED lines=11> */
.L_x_12094:
[----:B------:R-:W-:Y:S01]  /*32a0*/  IMAD.MOV.U32 R10, RZ, RZ, R5 ;  /* 0x000000ffff0a7224 */ /* 0x000fe200078e0005 */
[----:B------:R-:W-:Y:S01]  /*32b0*/  PRMT R27, R27, 0x7610, R11 ;  /* 0x000076101b1b7816 */ /* 0x000fe2000000000b */
[----:B------:R-:W-:Y:S01]  /*32c0*/  IMAD.MOV.U32 R20, RZ, RZ, R19 ;  /* 0x000000ffff147224 */ /* 0x000fe200078e0013 */
[----:B------:R-:W-:Y:S02]  /*32d0*/  PRMT R33, R33, 0x7610, R34 ;  /* 0x0000761021217816 */ /* 0x000fe40000000022 */
.L_x_12095:
[----:B------:R-:W-:Y:S05]  /*32e0*/  BSYNC B1 ;  /* 0x0000000000017941 */ /* 0x000fea0003800000 */
.L_x_12093:
        /* <DEDUP_REMOVED lines=11> */
.L_x_12097:
[----:B------:R-:W-:Y:S01]  /*33a0*/  IMAD.MOV.U32 R5, RZ, RZ, R10 ;  /* 0x000000ffff057224 */ /* 0x000fe200078e000a */
[----:B------:R-:W-:Y:S01]  /*33b0*/  PRMT R11, R27, 0x7632, R11 ;  /* 0x000076321b0b7816 */ /* 0x000fe2000000000b */
[----:B------:R-:W-:Y:S01]  /*33c0*/  IMAD.MOV.U32 R19, RZ, RZ, R18 ;  /* 0x000000ffff137224 */ /* 0x000fe200078e0012 */
[----:B------:R-:W-:Y:S02]  /*33d0*/  PRMT R34, R34, 0x5410, R32 ;  /* 0x0000541022227816 */ /* 0x000fe40000000020 */
.L_x_12098:
[----:B------:R-:W-:Y:S05]  /*33e0*/  BSYNC B1 ;  /* 0x0000000000017941 */ /* 0x000fea0003800000 */
.L_x_12096:
        /* <DEDUP_REMOVED lines=11> */
.L_x_12100:
[----:B------:R-:W-:Y:S01]  /*34a0*/  IMAD.MOV.U32 R10, RZ, RZ, R5 ;  /* 0x000000ffff0a7224 */ /* 0x000fe200078e0005 */
[----:B------:R-:W-:Y:S01]  /*34b0*/  PRMT R27, R11, 0x7610, R27 ;  /* 0x000076100b1b7816 */ /* 0x000fe2000000001b */
[----:B------:R-:W-:Y:S01]  /*34c0*/  IMAD.MOV.U32 R18, RZ, RZ, R17 ;  /* 0x000000ffff127224 */ /* 0x000fe200078e0011 */
[----:B------:R-:W-:Y:S02]  /*34d0*/  PRMT R32, R33, 0x7610, R32 ;  /* 0x0000761021207816 */ /* 0x000fe40000000020 */
.L_x_12101:
[----:B------:R-:W-:Y:S05]  /*34e0*/  BSYNC B1 ;  /* 0x0000000000017941 */ /* 0x000fea0003800000 */
.L_x_12099:
        /* <DEDUP_REMOVED lines=11> */
.L_x_12103:
[----:B------:R-:W-:Y:S01]  /*35a0*/  IMAD.MOV.U32 R5, RZ, RZ, R10 ;  /* 0x000000ffff057224 */ /* 0x000fe200078e000a */
[----:B------:R-:W-:Y:S01]  /*35b0*/  PRMT R11, R11, 0x5410, R27 ;  /* 0x000054100b0b7816 */ /* 0x000fe2000000001b */
[----:B------:R-:W-:Y:S01]  /*35c0*/  IMAD.MOV.U32 R17, RZ, RZ, R16 ;  /* 0x000000ffff117224 */ /* 0x000fe200078e0010 */
[----:B------:R-:W-:Y:S02]  /*35d0*/  PRMT R33, R31, 0x7632, R33 ;  /* 0x000076321f217816 */ /* 0x000fe40000000021 */
.L_x_12104:
[----:B------:R-:W-:Y:S05]  /*35e0*/  BSYNC B1 ;  /* 0x0000000000017941 */ /* 0x000fea0003800000 */
.L_x_12102:
        /* <DEDUP_REMOVED lines=11> */
.L_x_12106:
[----:B------:R-:W-:Y:S01]  /*36a0*/  IMAD.MOV.U32 R10, RZ, RZ, R5 ;  /* 0x000000ffff0a7224 */ /* 0x000fe200078e0005 */
[----:B------:R-:W-:Y:S01]  /*36b0*/  PRMT R27, R27, 0x7610, R11 ;  /* 0x000076101b1b7816 */ /* 0x000fe2000000000b */
[----:B------:R-:W-:Y:S01]  /*36c0*/  IMAD.MOV.U32 R16, RZ, RZ, R15 ;  /* 0x000000ffff107224 */ /* 0x000fe200078e000f */
[----:B------:R-:W-:Y:S02]  /*36d0*/  PRMT R31, R31, 0x7610, R32 ;  /* 0x000076101f1f7816 */ /* 0x000fe40000000020 */
.L_x_12107:
[----:B------:R-:W-:Y:S05]  /*36e0*/  BSYNC B1 ;  /* 0x0000000000017941 */ /* 0x000fea0003800000 */
.L_x_12105:
        /* <DEDUP_REMOVED lines=11> */
.L_x_12109:
[----:B------:R-:W-:Y:S01]  /*37a0*/  IMAD.MOV.U32 R5, RZ, RZ, R10 ;  /* 0x000000ffff057224 */ /* 0x000fe200078e000a */
[----:B------:R-:W-:Y:S01]  /*37b0*/  PRMT R11, R27, 0x7632, R11 ;  /* 0x000076321b0b7816 */ /* 0x000fe2000000000b */
[----:B------:R-:W-:Y:S01]  /*37c0*/  IMAD.MOV.U32 R15, RZ, RZ, R14 ;  /* 0x000000ffff0f7224 */ /* 0x000fe200078e000e */
[----:B------:R-:W-:Y:S02]  /*37d0*/  PRMT R32, R32, 0x7610, R30 ;  /* 0x0000761020207816 */ /* 0x000fe4000000001e */
.L_x_12110:
[----:B------:R-:W-:Y:S05]  /*37e0*/  BSYNC B1 ;  /* 0x0000000000017941 */ /* 0x000fea0003800000 */
.L_x_12108:
        /* <DEDUP_REMOVED lines=11> */
.L_x_12112:
[----:B------:R-:W-:Y:S01]  /*38a0*/  IMAD.MOV.U32 R10, RZ, RZ, R5 ;  /* 0x000000ffff0a7224 */ /* 0x000fe200078e0005 */
[----:B------:R-:W-:Y:S01]  /*38b0*/  PRMT R27, R11, 0x7610, R27 ;  /* 0x000076100b1b7816 */ /* 0x000fe2000000001b */
[----:B------:R-:W-:Y:S01]  /*38c0*/  IMAD.MOV.U32 R14, RZ, RZ, R13 ;  /* 0x000000ffff0e7224 */ /* 0x000fe200078e000d */
[----:B------:R-:W-:Y:S02]  /*38d0*/  PRMT R30, R30, 0x5410, R31 ;  /* 0x000054101e1e7816 */ /* 0x000fe4000000001f */
.L_x_12113:
[----:B------:R-:W-:Y:S05]  /*38e0*/  BSYNC B1 ;  /* 0x0000000000017941 */ /* 0x000fea0003800000 */
.L_x_12111:
        /* <DEDUP_REMOVED lines=11> */
.L_x_12115:
[----:B------:R-:W-:Y:S01]  /*39a0*/  IMAD.MOV.U32 R5, RZ, RZ, R10 ;  /* 0x000000ffff057224 */ /* 0x000fe200078e000a */
[----:B------:R-:W-:Y:S01]  /*39b0*/  PRMT R11, R11, 0x5410, R27 ;  /* 0x000054100b0b7816 */ /* 0x000fe2000000001b */
[----:B------:R-:W-:Y:S01]  /*39c0*/  IMAD.MOV.U32 R13, RZ, RZ, R12 ;  /* 0x000000ffff0d7224 */ /* 0x000fe200078e000c */
[----:B------:R-:W-:Y:S02]  /*39d0*/  PRMT R31, R29, 0x7632, R31 ;  /* 0x000076321d1f7816 */ /* 0x000fe4000000001f */
.L_x_12116:
[----:B------:R-:W-:Y:S05]  /*39e0*/  BSYNC B1 ;  /* 0x0000000000017941 */ /* 0x000fea0003800000 */
.L_x_12114:
        /* <DEDUP_REMOVED lines=11> */
.L_x_12118:
[----:B------:R-:W-:Y:S01]  /*3aa0*/  IMAD.MOV.U32 R10, RZ, RZ, R5 ;  /* 0x000000ffff0a7224 */ /* 0x000fe200078e0005 */
[----:B------:R-:W-:Y:S01]  /*3ab0*/  PRMT R11, R11, 0x7632, R11 ;  /* 0x000076320b0b7816 */ /* 0x000fe2000000000b */
[----:B------:R-:W-:Y:S01]  /*3ac0*/  IMAD.MOV.U32 R12, RZ, RZ, R3 ;  /* 0x000000ffff0c7224 */ /* 0x000fe200078e0003 */
[----:B------:R-:W-:Y:S02]  /*3ad0*/  PRMT R29, R29, 0x5410, R30 ;  /* 0x000054101d1d7816 */ /* 0x000fe4000000001e */
.L_x_12119:
[----:B------:R-:W-:Y:S05]  /*3ae0*/  BSYNC B1 ;  /* 0x0000000000017941 */ /* 0x000fea0003800000 */
.L_x_12117:
        /* <DEDUP_REMOVED lines=11> */
.L_x_12121:
[----:B------:R-:W-:Y:S01]  /*3ba0*/  IMAD.MOV.U32 R5, RZ, RZ, R10 ;  /* 0x000000ffff057224 */ /* 0x000fe200078e000a */
[----:B------:R-:W-:Y:S01]  /*3bb0*/  PRMT R11, R11, 0x5410, R11 ;  /* 0x000054100b0b7816 */ /* 0x000fe2000000000b */
[----:B------:R-:W-:Y:S01]  /*3bc0*/  IMAD.MOV.U32 R3, RZ, RZ, R2 ;  /* 0x000000ffff037224 */ /* 0x000fe200078e0002 */
[----:B------:R-:W-:Y:S02]  /*3bd0*/  PRMT R30, R29, 0x7610, R30 ;  /* 0x000076101d1e7816 */ /* 0x000fe4000000001e */
.L_x_12122:
[----:B------:R-:W-:Y:S05]  /*3be0*/  BSYNC B1 ;  /* 0x0000000000017941 */ /* 0x000fea0003800000 */
.L_x_12120:
        /* <DEDUP_REMOVED lines=11> */
.L_x_12124:
[----:B------:R-:W-:Y:S01]  /*3ca0*/  IMAD.MOV.U32 R10, RZ, RZ, R5 ;  /* 0x000000ffff0a7224 */ /* 0x000fe200078e0005 */
[----:B------:R-:W-:Y:S01]  /*3cb0*/  PRMT R27, R27, 0x7610, R11 ;  /* 0x000076101b1b7816 */ /* 0x000fe2000000000b */
[----:B------:R-:W-:Y:S01]  /*3cc0*/  IMAD.MOV.U32 R2, RZ, RZ, R23 ;  /* 0x000000ffff027224 */ /* 0x000fe200078e0017 */
[----:B------:R-:W-:Y:S02]  /*3cd0*/  PRMT R29, R28, 0x7632, R29 ;  /* 0x000076321c1d7816 */ /* 0x000fe4000000001d */
.L_x_12125:
[----:B------:R-:W-:Y:S05]  /*3ce0*/  BSYNC B1 ;  /* 0x0000000000017941 */ /* 0x000fea0003800000 */
.L_x_12123:
        /* <DEDUP_REMOVED lines=11> */
.L_x_12127:
[----:B------:R-:W-:Y:S01]  /*3da0*/  IMAD.MOV.U32 R5, RZ, RZ, R10 ;  /* 0x000000ffff057224 */ /* 0x000fe200078e000a */
[----:B------:R-:W-:Y:S01]  /*3db0*/  PRMT R11, R11, 0x7610, R27 ;  /* 0x000076100b0b7816 */ /* 0x000fe2000000001b */
[----:B------:R-:W-:Y:S01]  /*3dc0*/  IMAD.MOV.U32 R23, RZ, RZ, R22 ;  /* 0x000000ffff177224 */ /* 0x000fe200078e0016 */
[----:B------:R-:W-:Y:S02]  /*3dd0*/  PRMT R28, R28, 0x5410, R28 ;  /* 0x000054101c1c7816 */ /* 0x000fe4000000001c */
.L_x_12128:
[----:B------:R-:W-:Y:S05]  /*3de0*/  BSYNC B1 ;  /* 0x0000000000017941 */ /* 0x000fea0003800000 */
.L_x_12126:
        /* <DEDUP_REMOVED lines=11> */
.L_x_12130:
[----:B------:R-:W-:Y:S01]  /*3ea0*/  IMAD.MOV.U32 R10, RZ, RZ, R5 ;  /* 0x000000ffff0a7224 */ /* 0x000fe200078e0005 */
[----:B------:R-:W-:Y:S01]  /*3eb0*/  PRMT R27, R27, 0x7610, R11 ;  /* 0x000076101b1b7816 */ /* 0x000fe2000000000b */
[----:B------:R-:W-:Y:S01]  /*3ec0*/  IMAD.MOV.U32 R22, RZ, RZ, R25 ;  /* 0x000000ffff167224 */ /* 0x000fe200078e0019 */
[----:B------:R-:W-:Y:S02]  /*3ed0*/  PRMT R28, R0, 0x7632, R28 ;  /* 0x00007632001c7816 */ /* 0x000fe4000000001c */
.L_x_12131:
[----:B------:R-:W-:Y:S05]  /*3ee0*/  BSYNC B1 ;  /* 0x0000000000017941 */ /* 0x000fea0003800000 */
.L_x_12129:
        /* <DEDUP_REMOVED lines=11> */
.L_x_12133:
[----:B------:R-:W-:Y:S01]  /*3fa0*/  IMAD.MOV.U32 R25, RZ, RZ, R24 ;  /* 0x000000ffff197224 */ /* 0x000fe200078e0018 */
[C---:B------:R-:W-:Y:S01]  /*3fb0*/  PRMT R0, R27.reuse, 0x5432, R0 ;  /* 0x000054321b007816 */ /* 0x040fe20000000000 */
[--C-:B------:R-:W-:Y:S01]  /*3fc0*/  IMAD.MOV.U32 R5, RZ, RZ, R10.reuse ;  /* 0x000000ffff057224 */ /* 0x100fe200078e000a */
[----:B------:R-:W-:Y:S01]  /*3fd0*/  PRMT R11, R27, 0x7632, R11 ;  /* 0x000076321b0b7816 */ /* 0x000fe2000000000b */
[----:B------:R-:W-:Y:S02]  /*3fe0*/  IMAD.MOV.U32 R24, RZ, RZ, R10 ;  /* 0x000000ffff187224 */ /* 0x000fe400078e000a */
.L_x_12134:
[----:B------:R-:W-:Y:S05]  /*3ff0*/  BSYNC B1 ;  /* 0x0000000000017941 */ /* 0x000fea0003800000 */
.L_x_12132:
[----:B------:R-:W-:Y:S02]  /*4000*/  IADD3 R8, R8, 0x4, RZ ;  /* 0x0000000408087810 */ /* 0x000fe40007ffe0ff */
[----:B------:R-:W-:Y:S01]  /*4010*/  IADD3 R4, R4, 0x2, RZ ;  /* 0x0000000204047810 */ /* 0x000fe20007ffe0ff */
[----:B------:R-:W-:Y:S01]  /*4020*/  @!P1 CALL.REL.NOINC `(.L_x_12135) ;  /* 0x0000001000009944 */ /* 0x000fe20003c00000 */
[----:B------:R-:W-:Y:S05]  /*4030*/  BRA `(.L_x_12136) ;  /* 0xfffff02000007947 */ /* 0x000fea000383ffff */
.L_x_12135:
[----:B------:R-:W-:Y:S01]  /*4040*/  FADD.FTZ R26, R7, R26 ;  /* 0x0000001a071a7221 */ /* 0x000fe20000010000 */
[----:B------:R-:W-:Y:S01]  /*4050*/  PRMT R0, R11, 0x7610, R0 ;  /* 0x000076100b007816 */ /* 0x000fe20000000000 */
[----:B------:R-:W-:Y:S02]  /*4060*/  IMAD.MOV.U32 R27, RZ, RZ, R6 ;  /* 0x000000ffff1b7224 */ /* 0x000fe400078e0006 */
[----:B------:R-:W-:-:S02]  /*4070*/  IMAD.MOV.U32 R24, RZ, RZ, R5 ;  /* 0x000000ffff187224 */ /* 0x000fc400078e0005 */
.L_x_12089:
[----:B------:R-:W-:Y:S05]  /*4080*/  BSYNC B0 ;  /* 0x0000000000007941 */ /* 0x000fea0003800000 */
.L_x_12088:
        /* <DEDUP_REMOVED lines=61> */
.L_x_12185:
        /* <DEDUP_REMOVED lines=20> */
.L_x_12140:
[----:B------:R-:W-:Y:S01]  /*45a0*/  IMAD.MOV.U32 R5, RZ, RZ, R21 ;  /* 0x000000ffff057224 */ /* 0x000fe200078e0015 */
[----:B------:R-:W-:Y:S01]  /*45b0*/  PRMT R11, R11, 0x5410, R34 ;  /* 0x000054100b0b7816 */ /* 0x000fe20000000022 */
[----:B------:R-:W-:Y:S01]  /*45c0*/  IMAD.MOV.U32 R21, RZ, RZ, R20 ;  /* 0x000000ffff157224 */ /* 0x000fe200078e0014 */
[----:B------:R-:W-:Y:S02]  /*45d0*/  PRMT R34, R33, 0x7632, R34 ;  /* 0x0000763221227816 */ /* 0x000fe40000000022 */
.L_x_12141:
[----:B------:R-:W-:Y:S05]  /*45e0*/  BSYNC B1 ;  /* 0x0000000000017941 */ /* 0x000fea0003800000 */
.L_x_12139:
        /* <DEDUP_REMOVED lines=11> */
.L_x_12143:
[----:B------:R-:W-:Y:S01]  /*46a0*/  IMAD.MOV.U32 R10, RZ, RZ, R5 ;  /* 0x000000ffff0a7224 */ /* 0x000fe200078e0005 */
[----:B------:R-:W-:Y:S01]  /*46b0*/  PRMT R27, R27, 0x7610, R11 ;  /* 0x000076101b1b7816 */ /* 0x000fe2000000000b */
[----:B------:R-:W-:Y:S01]  /*46c0*/  IMAD.MOV.U32 R20, RZ, RZ, R19 ;  /* 0x000000ffff147224 */ /* 0x000fe200078e0013 */
[----:B------:R-:W-:Y:S02]  /*46d0*/  PRMT R33, R33, 0x7610, R34 ;  /* 0x0000761021217816 */ /* 0x000fe40000000022 */
.L_x_12144:
[----:B------:R-:W-:Y:S05]  /*46e0*/  BSYNC B1 ;  /* 0x0000000000017941 */ /* 0x000fea0003800000 */
.L_x_12142:
        /* <DEDUP_REMOVED lines=11> */
.L_x_12146:
[----:B------:R-:W-:Y:S01]  /*47a0*/  IMAD.MOV.U32 R5, RZ, RZ, R10 ;  /* 0x000000ffff057224 */ /* 0x000fe200078e000a */
[----:B------:R-:W-:Y:S01]  /*47b0*/  PRMT R11, R27, 0x7632, R11 ;  /* 0x000076321b0b7816 */ /* 0x000fe2000000000b */
[----:B------:R-:W-:Y:S01]  /*47c0*/  IMAD.MOV.U32 R19, RZ, RZ, R18 ;  /* 0x000000ffff137224 */ /* 0x000fe200078e0012 */
[----:B------:R-:W-:Y:S02]  /*47d0*/  PRMT R34, R34, 0x5410, R32 ;  /* 0x0000541022227816 */ /* 0x000fe40000000020 */
.L_x_12147:
[----:B------:R-:W-:Y:S05]  /*47e0*/  BSYNC B1 ;  /* 0x0000000000017941 */ /* 0x000fea0003800000 */
.L_x_12145:
        /* <DEDUP_REMOVED lines=11> */
.L_x_12149:
[----:B------:R-:W-:Y:S01]  /*48a0*/  IMAD.MOV.U32 R10, RZ, RZ, R5 ;  /* 0x000000ffff0a7224 */ /* 0x000fe200078e0005 */
[----:B------:R-:W-:Y:S01]  /*48b0*/  PRMT R27, R11, 0x7610, R27 ;  /* 0x000076100b1b7816 */ /* 0x000fe2000000001b */
[----:B------:R-:W-:Y:S01]  /*48c0*/  IMAD.MOV.U32 R18, RZ, RZ, R17 ;  /* 0x000000ffff127224 */ /* 0x000fe200078e0011 */
[----:B------:R-:W-:Y:S02]  /*48d0*/  PRMT R32, R33, 0x7610, R32 ;  /* 0x0000761021207816 */ /* 0x000fe40000000020 */
.L_x_12150:
[----:B------:R-:W-:Y:S05]  /*48e0*/  BSYNC B1 ;  /* 0x0000000000017941 */ /* 0x000fea0003800000 */
.L_x_12148:
        /* <DEDUP_REMOVED lines=11> */
.L_x_12152:
[----:B------:R-:W-:Y:S01]  /*49a0*/  IMAD.MOV.U32 R5, RZ, RZ, R10 ;  /* 0x000000ffff057224 */ /* 0x000fe200078e000a */
[----:B------:R-:W-:Y:S01]  /*49b0*/  PRMT R11, R11, 0x5410, R27 ;  /* 0x000054100b0b7816 */ /* 0x000fe2000000001b */
[----:B------:R-:W-:Y:S01]  /*49c0*/  IMAD.MOV.U32 R17, RZ, RZ, R16 ;  /* 0x000000ffff117224 */ /* 0x000fe200078e0010 */
[----:B------:R-:W-:Y:S02]  /*49d0*/  PRMT R33, R31, 0x7632, R33 ;  /* 0x000076321f217816 */ /* 0x000fe40000000021 */
.L_x_12153:
[----:B------:R-:W-:Y:S05]  /*49e0*/  BSYNC B1 ;  /* 0x0000000000017941 */ /* 0x000fea0003800000 */
.L_x_12151:
        /* <DEDUP_REMOVED lines=11> */
.L_x_12155:
[----:B------:R-:W-:Y:S01]  /*4aa0*/  IMAD.MOV.U32 R10, RZ, RZ, R5 ;  /* 0x000000ffff0a7224 */ /* 0x000fe200078e0005 */
[----:B------:R-:W-:Y:S01]  /*4ab0*/  PRMT R27, R27, 0x7610, R11 ;  /* 0x000076101b1b7816 */ /* 0x000fe2000000000b */
[----:B------:R-:W-:Y:S01]  /*4ac0*/  IMAD.MOV.U32 R16, RZ, RZ, R15 ;  /* 0x000000ffff107224 */ /* 0x000fe200078e000f */
[----:B------:R-:W-:Y:S02]  /*4ad0*/  PRMT R31, R31, 0x7610, R32 ;  /* 0x000076101f1f7816 */ /* 0x000fe40000000020 */
.L_x_12156:
[----:B------:R-:W-:Y:S05]  /*4ae0*/  BSYNC B1 ;  /* 0x0000000000017941 */ /* 0x000fea0003800000 */
.L_x_12154:
        /* <DEDUP_REMOVED lines=11> */
.L_x_12158:
[----:B------:R-:W-:Y:S01]  /*4ba0*/  IMAD.MOV.U32 R5, RZ, RZ, R10 ;  /* 0x000000ffff057224 */ /* 0x000fe200078e000a */
[----:B------:R-:W-:Y:S01]  /*4bb0*/  PRMT R11, R27, 0x7632, R11 ;  /* 0x000076321b0b7816 */ /* 0x000fe2000000000b */
[----:B------:R-:W-:Y:S01]  /*4bc0*/  IMAD.MOV.U32 R15, RZ, RZ, R14 ;  /* 0x000000ffff0f7224 */ /* 0x000fe200078e000e */
[----:B------:R-:W-:Y:S02]  /*4bd0*/  PRMT R32, R32, 0x7610, R30 ;  /* 0x0000761020207816 */ /* 0x000fe4000000001e */
.L_x_12159:
[----:B------:R-:W-:Y:S05]  /*4be0*/  BSYNC B1 ;  /* 0x0000000000017941 */ /* 0x000fea0003800000 */
.L_x_12157:
        /* <DEDUP_REMOVED lines=11> */
.L_x_12161:
[----:B------:R-:W-:Y:S01]  /*4ca0*/  IMAD.MOV.U32 R10, RZ, RZ, R5 ;  /* 0x000000ffff0a7224 */ /* 0x000fe200078e0005 */
[----:B------:R-:W-:Y:S01]  /*4cb0*/  PRMT R27, R11, 0x7610, R27 ;  /* 0x000076100b1b7816 */ /* 0x000fe2000000001b */
[----:B------:R-:W-:Y:S01]  /*4cc0*/  IMAD.MOV.U32 R14, RZ, RZ, R13 ;  /* 0x000000ffff0e7224 */ /* 0x000fe200078e000d */
[----:B------:R-:W-:Y:S02]  /*4cd0*/  PRMT R30, R30, 0x5410, R31 ;  /* 0x000054101e1e7816 */ /* 0x000fe4000000001f */
.L_x_12162:
[----:B------:R-:W-:Y:S05]  /*4ce0*/  BSYNC B1 ;  /* 0x0000000000017941 */ /* 0x000fea0003800000 */
.L_x_12160:
        /* <DEDUP_REMOVED lines=11> */
.L_x_12164:
[----:B------:R-:W-:Y:S01]  /*4da0*/  IMAD.MOV.U32 R5, RZ, RZ, R10 ;  /* 0x000000ffff057224 */ /* 0x000fe200078e000a */
[----:B------:R-:W-:Y:S01]  /*4db0*/  PRMT R11, R11, 0x5410, R27 ;  /* 0x000054100b0b7816 */ /* 0x000fe2000000001b */
[----:B------:R-:W-:Y:S01]  /*4dc0*/  IMAD.MOV.U32 R13, RZ, RZ, R12 ;  /* 0x000000ffff0d7224 */ /* 0x000fe200078e000c */
[----:B------:R-:W-:Y:S02]  /*4dd0*/  PRMT R31, R29, 0x7632, R31 ;  /* 0x000076321d1f7816 */ /* 0x000fe4000000001f */
.L_x_12165:
[----:B------:R-:W-:Y:S05]  /*4de0*/  BSYNC B1 ;  /* 0x0000000000017941 */ /* 0x000fea0003800000 */
.L_x_12163:
        /* <DEDUP_REMOVED lines=11> */
.L_x_12167:
[----:B------:R-:W-:Y:S01]  /*4ea0*/  IMAD.MOV.U32 R10, RZ, RZ, R5 ;  /* 0x000000ffff0a7224 */ /* 0x000fe200078e0005 */
[----:B------:R-:W-:Y:S01]  /*4eb0*/  PRMT R11, R11, 0x7632, R11 ;  /* 0x000076320b0b7816 */ /* 0x000fe2000000000b */
[----:B------:R-:W-:Y:S01]  /*4ec0*/  IMAD.MOV.U32 R12, RZ, RZ, R3 ;  /* 0x000000ffff0c7224 */ /* 0x000fe200078e0003 */
[----:B------:R-:W-:Y:S02]  /*4ed0*/  PRMT R29, R29, 0x5410, R30 ;  /* 0x000054101d1d7816 */ /* 0x000fe4000000001e */
.L_x_12168:
[----:B------:R-:W-:Y:S05]  /*4ee0*/  BSYNC B1 ;  /* 0x0000000000017941 */ /* 0x000fea0003800000 */
.L_x_12166:
        /* <DEDUP_REMOVED lines=11> */
.L_x_12170:
[----:B------:R-:W-:Y:S01]  /*4fa0*/  IMAD.MOV.U32 R5, RZ, RZ, R10 ;  /* 0x000000ffff057224 */ /* 0x000fe200078e000a */
[----:B------:R-:W-:Y:S01]  /*4fb0*/  PRMT R11, R11, 0x5410, R11 ;  /* 0x000054100b0b7816 */ /* 0x000fe2000000000b */
[----:B------:R-:W-:Y:S01]  /*4fc0*/  IMAD.MOV.U32 R3, RZ, RZ, R2 ;  /* 0x000000ffff037224 */ /* 0x000fe200078e0002 */
[----:B------:R-:W-:Y:S02]  /*4fd0*/  PRMT R30, R29, 0x7610, R30 ;  /* 0x000076101d1e7816 */ /* 0x000fe4000000001e */
.L_x_12171:
[----:B------:R-:W-:Y:S05]  /*4fe0*/  BSYNC B1 ;  /* 0x0000000000017941 */ /* 0x000fea0003800000 */
.L_x_12169:
        /* <DEDUP_REMOVED lines=11> */
.L_x_12173:
[----:B------:R-:W-:Y:S01]  /*50a0*/  IMAD.MOV.U32 R10, RZ, RZ, R5 ;  /* 0x000000ffff0a7224 */ /* 0x000fe200078e0005 */
[----:B------:R-:W-:Y:S01]  /*50b0*/  PRMT R27, R27, 0x7610, R11 ;  /* 0x000076101b1b7816 */ /* 0x000fe2000000000b */
[----:B------:R-:W-:Y:S01]  /*50c0*/  IMAD.MOV.U32 R2, RZ, RZ, R23 ;  /* 0x000000ffff027224 */ /* 0x000fe200078e0017 */
[----:B------:R-:W-:Y:S02]  /*50d0*/  PRMT R29, R28, 0x7632, R29 ;  /* 0x000076321c1d7816 */ /* 0x000fe4000000001d */
.L_x_12174:
[----:B------:R-:W-:Y:S05]  /*50e0*/  BSYNC B1 ;  /* 0x0000000000017941 */ /* 0x000fea0003800000 */
.L_x_12172:
        /* <DEDUP_REMOVED lines=11> */
.L_x_12176:
[----:B------:R-:W-:Y:S01]  /*51a0*/  IMAD.MOV.U32 R5, RZ, RZ, R10 ;  /* 0x000000ffff057224 */ /* 0x000fe200078e000a */
[----:B------:R-:W-:Y:S01]  /*51b0*/  PRMT R11, R11, 0x7610, R27 ;  /* 0x000076100b0b7816 */ /* 0x000fe2000000001b */
[----:B------:R-:W-:Y:S01]  /*51c0*/  IMAD.MOV.U32 R23, RZ, RZ, R22 ;  /* 0x000000ffff177224 */ /* 0x000fe200078e0016 */
[----:B------:R-:W-:Y:S02]  /*51d0*/  PRMT R28, R28, 0x5410, R28 ;  /* 0x000054101c1c7816 */ /* 0x000fe4000000001c */
.L_x_12177:
[----:B------:R-:W-:Y:S05]  /*51e0*/  BSYNC B1 ;  /* 0x0000000000017941 */ /* 0x000fea0003800000 */
.L_x_12175:
        /* <DEDUP_REMOVED lines=11> */
.L_x_12179:
[----:B------:R-:W-:Y:S01]  /*52a0*/  IMAD.MOV.U32 R10, RZ, RZ, R5 ;  /* 0x000000ffff0a7224 */ /* 0x000fe200078e0005 */
[----:B------:R-:W-:Y:S01]  /*52b0*/  PRMT R27, R27, 0x7610, R11 ;  /* 0x000076101b1b7816 */ /* 0x000fe2000000000b */
[----:B------:R-:W-:Y:S01]  /*52c0*/  IMAD.MOV.U32 R22, RZ, RZ, R25 ;  /* 0x000000ffff167224 */ /* 0x000fe200078e0019 */
[----:B------:R-:W-:Y:S02]  /*52d0*/  PRMT R28, R0, 0x7632, R28 ;  /* 0x00007632001c7816 */ /* 0x000fe4000000001c */
.L_x_12180:
[----:B------:R-:W-:Y:S05]  /*52e0*/  BSYNC B1 ;  /* 0x0000000000017941 */ /* 0x000fea0003800000 */
.L_x_12178:
        /* <DEDUP_REMOVED lines=11> */
.L_x_12182:
[----:B------:R-:W-:Y:S01]  /*53a0*/  IMAD.MOV.U32 R25, RZ, RZ, R24 ;  /* 0x000000ffff197224 */ /* 0x000fe200078e0018 */
[C---:B------:R-:W-:Y:S01]  /*53b0*/  PRMT R0, R27.reuse, 0x5432, R0 ;  /* 0x000054321b007816 */ /* 0x040fe20000000000 */
[--C-:B------:R-:W-:Y:S01]  /*53c0*/  IMAD.MOV.U32 R5, RZ, RZ, R10.reuse ;  /* 0x000000ffff057224 */ /* 0x100fe200078e000a */
[----:B------:R-:W-:Y:S01]  /*53d0*/  PRMT R11, R27, 0x7632, R11 ;  /* 0x000076321b0b7816 */ /* 0x000fe2000000000b */
[----:B------:R-:W-:Y:S02]  /*53e0*/  IMAD.MOV.U32 R24, RZ, RZ, R10 ;  /* 0x000000ffff187224 */ /* 0x000fe400078e000a */
.L_x_12183:
[----:B------:R-:W-:Y:S05]  /*53f0*/  BSYNC B1 ;  /* 0x0000000000017941 */ /* 0x000fea0003800000 */
.L_x_12181:
[----:B------:R-:W-:Y:S02]  /*5400*/  IADD3 R8, R8, 0x4, RZ ;  /* 0x0000000408087810 */ /* 0x000fe40007ffe0ff */
[----:B------:R-:W-:Y:S01]  /*5410*/  IADD3 R4, R4, 0x2, RZ ;  /* 0x0000000204047810 */ /* 0x000fe20007ffe0ff */
[----:B------:R-:W-:Y:S01]  /*5420*/  @!P1 CALL.REL.NOINC `(.L_x_12184) ;  /* 0x0000001000009944 */ /* 0x000fe20003c00000 */
[----:B------:R-:W-:Y:S05]  /*5430*/  BRA `(.L_x_12185) ;  /* 0xfffff02000007947 */ /* 0x000fea000383ffff */
.L_x_12184:
[----:B------:R-:W-:Y:S01]  /*5440*/  FADD.FTZ R26, R7, R26 ;  /* 0x0000001a071a7221 */ /* 0x000fe20000010000 */
[----:B------:R-:W-:Y:S01]  /*5450*/  PRMT R0, R11, 0x7610, R0 ;  /* 0x000076100b007816 */ /* 0x000fe20000000000 */
[----:B------:R-:W-:Y:S02]  /*5460*/  IMAD.MOV.U32 R27, RZ, RZ, R6 ;  /* 0x000000ffff1b7224 */ /* 0x000fe400078e0006 */
[----:B------:R-:W-:-:S02]  /*5470*/  IMAD.MOV.U32 R24, RZ, RZ, R5 ;  /* 0x000000ffff187224 */ /* 0x000fc400078e0005 */
.L_x_12138:
[----:B------:R-:W-:Y:S05]  /*5480*/  BSYNC B0 ;  /* 0x0000000000007941 */ /* 0x000fea0003800000 */
.L_x_12137:
        /* <DEDUP_REMOVED lines=61> */
.L_x_12234:
        /* <DEDUP_REMOVED lines=20> */
.L_x_12189:
[----:B------:R-:W-:Y:S01]  /*59a0*/  IMAD.MOV.U32 R5, RZ, RZ, R21 ;  /* 0x000000ffff057224 */ /* 0x000fe200078e0015 */
[----:B------:R-:W-:Y:S01]  /*59b0*/  PRMT R11, R11, 0x5410, R34 ;  /* 0x000054100b0b7816 */ /* 0x000fe20000000022 */
[----:B------:R-:W-:Y:S01]  /*59c0*/  IMAD.MOV.U32 R21, RZ, RZ, R20 ;  /* 0x000000ffff157224 */ /* 0x000fe200078e0014 */
[----:B------:R-:W-:Y:S02]  /*59d0*/  PRMT R34, R33, 0x7632, R34 ;  /* 0x0000763221227816 */ /* 0x000fe40000000022 */
.L_x_12190:
[----:B------:R-:W-:Y:S05]  /*59e0*/  BSYNC B1 ;  /* 0x0000000000017941 */ /* 0x000fea0003800000 */
.L_x_12188:
        /* <DEDUP_REMOVED lines=11> */
.L_x_12192:
[----:B------:R-:W-:Y:S01]  /*5aa0*/  IMAD.MOV.U32 R10, RZ, RZ, R5 ;  /* 0x000000ffff0a7224 */ /* 0x000fe200078e0005 */
[----:B------:R-:W-:Y:S01]  /*5ab0*/  PRMT R27, R27, 0x7610, R11 ;  /* 0x000076101b1b7816 */ /* 0x000fe2000000000b */
[----:B------:R-:W-:Y:S01]  /*5ac0*/  IMAD.MOV.U32 R20, RZ, RZ, R19 ;  /* 0x000000ffff147224 */ /* 0x000fe200078e0013 */
[----:B------:R-:W-:Y:S02]  /*5ad0*/  PRMT R33, R33, 0x7610, R34 ;  /* 0x0000761021217816 */ /* 0x000fe40000000022 */
.L_x_12193:
[----:B------:R-:W-:Y:S05]  /*5ae0*/  BSYNC B1 ;  /* 0x0000000000017941 */ /* 0x000fea0003800000 */
.L_x_12191:
        /* <DEDUP_REMOVED lines=11> */
.L_x_12195:
[----:B------:R-:W-:Y:S01]  /*5ba0*/  IMAD.MOV.U32 R5, RZ, RZ, R10 ;  /* 0x000000ffff057224 */ /* 0x000fe200078e000a */
[----:B------:R-:W-:Y:S01]  /*5bb0*/  PRMT R11, R27, 0x7632, R11 ;  /* 0x000076321b0b7816 */ /* 0x000fe2000000000b */
[----:B------:R-:W-:Y:S01]  /*5bc0*/  IMAD.MOV.U32 R19, RZ, RZ, R18 ;  /* 0x000000ffff137224 */ /* 0x000fe200078e0012 */
[----:B------:R-:W-:Y:S02]  /*5bd0*/  PRMT R34, R34, 0x5410, R32 ;  /* 0x0000541022227816 */ /* 0x000fe40000000020 */
.L_x_12196:
[----:B------:R-:W-:Y:S05]  /*5be0*/  BSYNC B1 ;  /* 0x0000000000017941 */ /* 0x000fea0003800000 */
.L_x_12194:
        /* <DEDUP_REMOVED lines=11> */
.L_x_12198:
[----:B------:R-:W-:Y:S01]  /*5ca0*/  IMAD.MOV.U32 R10, RZ, RZ, R5 ;  /* 0x000000ffff0a7224 */ /* 0x000fe200078e0005 */
[----:B------:R-:W-:Y:S01]  /*5cb0*/  PRMT R27, R11, 0x7610, R27 ;  /* 0x000076100b1b7816 */ /* 0x000fe2000000001b */
[----:B------:R-:W-:Y:S01]  /*5cc0*/  IMAD.MOV.U32 R18, RZ, RZ, R17 ;  /* 0x000000ffff127224 */ /* 0x000fe200078e0011 */
[----:B------:R-:W-:Y:S02]  /*5cd0*/  PRMT R32, R33, 0x7610, R32 ;  /* 0x0000761021207816 */ /* 0x000fe40000000020 */
.L_x_12199:
[----:B------:R-:W-:Y:S05]  /*5ce0*/  BSYNC B1 ;  /* 0x0000000000017941 */ /* 0x000fea0003800000 */
.L_x_12197:
        /* <DEDUP_REMOVED lines=11> */
.L_x_12201:
[----:B------:R-:W-:Y:S01]  /*5da0*/  IMAD.MOV.U32 R5, RZ, RZ, R10 ;  /* 0x000000ffff057224 */ /* 0x000fe200078e000a */
[----:B------:R-:W-:Y:S01]  /*5db0*/  PRMT R11, R11, 0x5410, R27 ;  /* 0x000054100b0b7816 */ /* 0x000fe2000000001b */
[----:B------:R-:W-:Y:S01]  /*5dc0*/  IMAD.MOV.U32 R17, RZ, RZ, R16 ;  /* 0x000000ffff117224 */ /* 0x000fe200078e0010 */
[----:B------:R-:W-:Y:S02]  /*5dd0*/  PRMT R33, R31, 0x7632, R33 ;  /* 0x000076321f217816 */ /* 0x000fe40000000021 */
.L_x_12202:
[----:B------:R-:W-:Y:S05]  /*5de0*/  BSYNC B1 ;  /* 0x0000000000017941 */ /* 0x000fea0003800000 */
.L_x_12200:
        /* <DEDUP_REMOVED lines=11> */
.L_x_12204:
[----:B------:R-:W-:Y:S01]  /*5ea0*/  IMAD.MOV.U32 R10, RZ, RZ, R5 ;  /* 0x000000ffff0a7224 */ /* 0x000fe200078e0005 */
[----:B------:R-:W-:Y:S01]  /*5eb0*/  PRMT R27, R27, 0x7610, R11 ;  /* 0x000076101b1b7816 */ /* 0x000fe2000000000b */
[----:B------:R-:W-:Y:S01]  /*5ec0*/  IMAD.MOV.U32 R16, RZ, RZ, R15 ;  /* 0x000000ffff107224 */ /* 0x000fe200078e000f */
[----:B------:R-:W-:Y:S02]  /*5ed0*/  PRMT R31, R31, 0x7610, R32 ;  /* 0x000076101f1f7816 */ /* 0x000fe40000000020 */
.L_x_12205:
[----:B------:R-:W-:Y:S05]  /*5ee0*/  BSYNC B1 ;  /* 0x0000000000017941 */ /* 0x000fea0003800000 */
.L_x_12203:
        /* <DEDUP_REMOVED lines=11> */
.L_x_12207:
[----:B------:R-:W-:Y:S01]  /*5fa0*/  IMAD.MOV.U32 R5, RZ, RZ, R10 ;  /* 0x000000ffff057224 */ /* 0x000fe200078e000a */
[----:B------:R-:W-:Y:S01]  /*5fb0*/  PRMT R11, R27, 0x7632, R11 ;  /* 0x000076321b0b7816 */ /* 0x000fe2000000000b */
[----:B------:R-:W-:Y:S01]  /*5fc0*/  IMAD.MOV.U32 R15, RZ, RZ, R14 ;  /* 0x000000ffff0f7224 */ /* 0x000fe200078e000e */
[----:B------:R-:W-:Y:S02]  /*5fd0*/  PRMT R32, R32, 0x7610, R30 ;  /* 0x0000761020207816 */ /* 0x000fe4000000001e */
.L_x_12208:
[----:B------:R-:W-:Y:S05]  /*5fe0*/  BSYNC B1 ;  /* 0x0000000000017941 */ /* 0x000fea0003800000 */
.L_x_12206:
        /* <DEDUP_REMOVED lines=11> */
.L_x_12210:
[----:B------:R-:W-:Y:S01]  /*60a0*/  IMAD.MOV.U32 R10, RZ, RZ, R5 ;  /* 0x000000ffff0a7224 */ /* 0x000fe200078e0005 */
[----:B------:R-:W-:Y:S01]  /*60b0*/  PRMT R27, R11, 0x7610, R27 ;  /* 0x000076100b1b7816 */ /* 0x000fe2000000001b */
[----:B------:R-:W-:Y:S01]  /*60c0*/  IMAD.MOV.U32 R14, RZ, RZ, R13 ;  /* 0x000000ffff0e7224 */ /* 0x000fe200078e000d */
[----:B------:R-:W-:Y:S02]  /*60d0*/  PRMT R30, R30, 0x5410, R31 ;  /* 0x000054101e1e7816 */ /* 0x000fe4000000001f */
.L_x_12211:
[----:B------:R-:W-:Y:S05]  /*60e0*/  BSYNC B1 ;  /* 0x0000000000017941 */ /* 0x000fea0003800000 */
.L_x_12209:
        /* <DEDUP_REMOVED lines=11> */
.L_x_12213:
[----:B------:R-:W-:Y:S01]  /*61a0*/  IMAD.MOV.U32 R5, RZ, RZ, R10 ;  /* 0x000000ffff057224 */ /* 0x000fe200078e000a */
[----:B------:R-:W-:Y:S01]  /*61b0*/  PRMT R11, R11, 0x5410, R27 ;  /* 0x000054100b0b7816 */ /* 0x000fe2000000001b */
[----:B------:R-:W-:Y:S01]  /*61c0*/  IMAD.MOV.U32 R13, RZ, RZ, R12 ;  /* 0x000000ffff0d7224 */ /* 0x000fe200078e000c */
[----:B------:R-:W-:Y:S02]  /*61d0*/  PRMT R31, R29, 0x7632, R31 ;  /* 0x000076321d1f7816 */ /* 0x000fe4000000001f */
.L_x_12214:
[----:B------:R-:W-:Y:S05]  /*61e0*/  BSYNC B1 ;  /* 0x0000000000017941 */ /* 0x000fea0003800000 */
.L_x_12212:
        /* <DEDUP_REMOVED lines=11> */
.L_x_12216:
[----:B------:R-:W-:Y:S01]  /*62a0*/  IMAD.MOV.U32 R10, RZ, RZ, R5 ;  /* 0x000000ffff0a7224 */ /* 0x000fe200078e0005 */
[----:B------:R-:W-:Y:S01]  /*62b0*/  PRMT R11, R11, 0x7632, R11 ;  /* 0x000076320b0b7816 */ /* 0x000fe2000000000b */
[----:B------:R-:W-:Y:S01]  /*62c0*/  IMAD.MOV.U32 R12, RZ, RZ, R3 ;  /* 0x000000ffff0c7224 */ /* 0x000fe200078e0003 */
[----:B------:R-:W-:Y:S02]  /*62d0*/  PRMT R29, R29, 0x5410, R30 ;  /* 0x000054101d1d7816 */ /* 0x000fe4000000001e */
.L_x_12217:
[----:B------:R-:W-:Y:S05]  /*62e0*/  BSYNC B1 ;  /* 0x0000000000017941 */ /* 0x000fea0003800000 */
.L_x_12215:
        /* <DEDUP_REMOVED lines=11> */
.L_x_12219:
[----:B------:R-:W-:Y:S01]  /*63a0*/  IMAD.MOV.U32 R5, RZ, RZ, R10 ;  /* 0x000000ffff057224 */ /* 0x000fe200078e000a */
[----:B------:R-:W-:Y:S01]  /*63b0*/  PRMT R11, R11, 0x5410, R11 ;  /* 0x000054100b0b7816 */ /* 0x000fe2000000000b */
[----:B------:R-:W-:Y:S01]  /*63c0*/  IMAD.MOV.U32 R3, RZ, RZ, R2 ;  /* 0x000000ffff037224 */ /* 0x000fe200078e0002 */
[----:B------:R-:W-:Y:S02]  /*63d0*/  PRMT R30, R29, 0x7610, R30 ;  /* 0x000076101d1e7816 */ /* 0x000fe4000000001e */
.L_x_12220:
[----:B------:R-:W-:Y:S05]  /*63e0*/  BSYNC B1 ;  /* 0x0000000000017941 */ /* 0x000fea0003800000 */
.L_x_12218:
        /* <DEDUP_REMOVED lines=11> */
.L_x_12222:
[----:B------:R-:W-:Y:S01]  /*64a0*/  IMAD.MOV.U32 R10, RZ, RZ, R5 ;  /* 0x000000ffff0a7224 */ /* 0x000fe200078e0005 */
[----:B------:R-:W-:Y:S01]  /*64b0*/  PRMT R27, R27, 0x7610, R11 ;  /* 0x000076101b1b7816 */ /* 0x000fe2000000000b */
[----:B------:R-:W-:Y:S01]  /*64c0*/  IMAD.MOV.U32 R2, RZ, RZ, R23 ;  /* 0x000000ffff027224 */ /* 0x000fe200078e0017 */
[----:B------:R-:W-:Y:S02]  /*64d0*/  PRMT R29, R28, 0x7632, R29 ;  /* 0x000076321c1d7816 */ /* 0x000fe4000000001d */
.L_x_12223:
[----:B------:R-:W-:Y:S05]  /*64e0*/  BSYNC B1 ;  /* 0x0000000000017941 */ /* 0x000fea0003800000 */
.L_x_12221:
        /* <DEDUP_REMOVED lines=11> */
.L_x_12225:
[----:B------:R-:W-:Y:S01]  /*65a0*/  IMAD.MOV.U32 R5, RZ, RZ, R10 ;  /* 0x000000ffff057224 */ /* 0x000fe200078e000a */
[----:B------:R-:W-:Y:S01]  /*65b0*/  PRMT R11, R11, 0x7610, R27 ;  /* 0x000076100b0b7816 */ /* 0x000fe2000000001b */
[----:B------:R-:W-:Y:S01]  /*65c0*/  IMAD.MOV.U32 R23, RZ, RZ, R22 ;  /* 0x000000ffff177224 */ /* 0x000fe200078e0016 */
[----:B------:R-:W-:Y:S02]  /*65d0*/  PRMT R28, R28, 0x5410, R28 ;  /* 0x000054101c1c7816 */ /* 0x000fe4000000001c */
.L_x_12226:
[----:B------:R-:W-:Y:S05]  /*65e0*/  BSYNC B1 ;  /* 0x0000000000017941 */ /* 0x000fea0003800000 */
.L_x_12224:
        /* <DEDUP_REMOVED lines=11> */
.L_x_12228:
[----:B------:R-:W-:Y:S01]  /*66a0*/  IMAD.MOV.U32 R10, RZ, RZ, R5 ;  /* 0x000000ffff0a7224 */ /* 0x000fe200078e0005 */
[----:B------:R-:W-:Y:S01]  /*66b0*/  PRMT R27, R27, 0x7610, R11 ;  /* 0x000076101b1b7816 */ /* 0x000fe2000000000b */
[----:B------:R-:W-:Y:S01]  /*66c0*/  IMAD.MOV.U32 R22, RZ, RZ, R25 ;  /* 0x000000ffff167224 */ /* 0x000fe200078e0019 */
[----:B------:R-:W-:Y:S02]  /*66d0*/  PRMT R28, R0, 0x7632, R28 ;  /* 0x00007632001c7816 */ /* 0x000fe4000000001c */
.L_x_12229:
[----:B------:R-:W-:Y:S05]  /*66e0*/  BSYNC B1 ;  /* 0x0000000000017941 */ /* 0x000fea0003800000 */
.L_x_12227:
        /* <DEDUP_REMOVED lines=11> */
.L_x_12231:
[----:B------:R-:W-:Y:S01]  /*67a0*/  IMAD.MOV.U32 R25, RZ, RZ, R24 ;  /* 0x000000ffff197224 */ /* 0x000fe200078e0018 */
[C---:B------:R-:W-:Y:S01]  /*67b0*/  PRMT R0, R27.reuse, 0x5432, R0 ;  /* 0x000054321b007816 */ /* 0x040fe20000000000 */
[--C-:B------:R-:W-:Y:S01]  /*67c0*/  IMAD.MOV.U32 R5, RZ, RZ, R10.reuse ;  /* 0x000000ffff057224 */ /* 0x100fe200078e000a */
[----:B------:R-:W-:Y:S01]  /*67d0*/  PRMT R11, R27, 0x7632, R11 ;  /* 0x000076321b0b7816 */ /* 0x000fe2000000000b */
[----:B------:R-:W-:Y:S02]  /*67e0*/  IMAD.MOV.U32 R24, RZ, RZ, R10 ;  /* 0x000000ffff187224 */ /* 0x000fe400078e000a */
.L_x_12232:
[----:B------:R-:W-:Y:S05]  /*67f0*/  BSYNC B1 ;  /* 0x0000000000017941 */ /* 0x000fea0003800000 */
.L_x_12230:
[----:B------:R-:W-:Y:S02]  /*6800*/  IADD3 R8, R8, 0x4, RZ ;  /* 0x0000000408087810 */ /* 0x000fe40007ffe0ff */
[----:B------:R-:W-:Y:S01]  /*6810*/  IADD3 R4, R4, 0x2, RZ ;  /* 0x0000000204047810 */ /* 0x000fe20007ffe0ff */
[----:B------:R-:W-:Y:S01]  /*6820*/  @!P1 CALL.REL.NOINC `(.L_x_12233) ;  /* 0x0000001000009944 */ /* 0x000fe20003c00000 */
[----:B------:R-:W-:Y:S05]  /*6830*/  BRA `(.L_x_12234) ;  /* 0xfffff02000007947 */ /* 0x000fea000383ffff */
.L_x_12233:
[----:B------:R-:W-:Y:S01]  /*6840*/  FADD.FTZ R26, R7, R26 ;  /* 0x0000001a071a7221 */ /* 0x000fe20000010000 */
[----:B------:R-:W-:Y:S01]  /*6850*/  PRMT R0, R11, 0x7610, R0 ;  /* 0x000076100b007816 */ /* 0x000fe20000000000 */
[----:B------:R-:W-:Y:S02]  /*6860*/  IMAD.MOV.U32 R27, RZ, RZ, R6 ;  /* 0x000000ffff1b7224 */ /* 0x000fe400078e0006 */
[----:B------:R-:W-:-:S02]  /*6870*/  IMAD.MOV.U32 R24, RZ, RZ, R5 ;  /* 0x000000ffff187224 */ /* 0x000fc400078e0005 */
.L_x_12187:
[----:B------:R-:W-:Y:S05]  /*6880*/  BSYNC B0 ;  /* 0x0000000000007941 */ /* 0x000fea0003800000 */
.L_x_12186:
        /* <DEDUP_REMOVED lines=9> */
[----:B0-----:R0:W-:Y:S04]  /*6920*/  STL.64 [R1+0x18], R6 ;  /* 0x0000180601007387 */ /* 0x0011e80000100a00 */
[----:B------:R-:W-:Y:S04]  /*6930*/  SHFL.DOWN PT, R6, R0, 0x10, 0x1f ;  /* 0x0a001f0000067f89 */ /* 0x000fe800000e0000 */
[----:B-1----:R-:W-:Y:S01]  /*6940*/  STL.64 [R1+0x10], R4 ;  /* 0x0000100401007387 */ /* 0x002fe20000100a00 */
[----:B0-----:R-:W-:-:S03]  /*6950*/  IMAD.MOV.U32 R7, RZ, RZ, R28 ;  /* 0x000000ffff077224 */ /* 0x001fc600078e001c */
[----:B------:R-:W-:Y:S04]  /*6960*/  SHFL.DOWN PT, R4, R14, 0x10, 0x1f ;  /* 0x0a001f000e047f89 */ /* 0x000fe800000e0000 */
[----:B------:R-:W0:Y:S04]  /*6970*/  SHFL.DOWN PT, R5, R15, 0x10, 0x1f ;  /* 0x0a001f000f057f89 */ /* 0x000e2800000e0000 */
[----:B--2---:R-:W-:Y:S04]  /*6980*/  STL.64 [R1+0x20], R8 ;  /* 0x0000200801007387 */ /* 0x004fe80000100a00 */
[----:B------:R-:W1:Y:S04]  /*6990*/  SHFL.DOWN PT, R7, R7, 0x10, 0x1f ;  /* 0x0a001f0007077f89 */ /* 0x000e6800000e0000 */
[----:B------:R-:W-:Y:S04]  /*69a0*/  SHFL.DOWN PT, R8, R16, 0x10, 0x1f ;  /* 0x0a001f0010087f89 */ /* 0x000fe800000e0000 */
[----:B------:R-:W2:Y:S04]  /*69b0*/  SHFL.DOWN PT, R9, R17, 0x10, 0x1f ;  /* 0x0a001f0011097f89 */ /* 0x000ea800000e0000 */
[----:B------:R-:W3:Y:S04]  /*69c0*/  SHFL.DOWN PT, R11, R25, 0x10, 0x1f ;  /* 0x0a001f00190b7f89 */ /* 0x000ee800000e0000 */
[----:B0-----:R0:W-:Y:S04]  /*69d0*/  STL.64 [R1+0x28], R4 ;  /* 0x0000280401007387 */ /* 0x0011e80000100a00 */
[----:B-1----:R1:W-:Y:S01]  /*69e0*/  STL.64 [R1+0x48], R6 ;  /* 0x0000480601007387 */ /* 0x0023e20000100a00 */
[----:B0-----:R-:W-:-:S03]  /*69f0*/  PRMT R4, R29, 0x5410, R30 ;  /* 0x000054101d047816 */ /* 0x001fc6000000001e */
[----:B------:R-:W-:Y:S01]  /*6a00*/  SHFL.DOWN PT, R6, R18, 0x10, 0x1f ;  /* 0x0a001f0012067f89 */ /* 0x000fe200000e0000 */
[----:B------:R-:W-:-:S03]  /*6a10*/  PRMT R5, R29, 0x5432, R31 ;  /* 0x000054321d057816 */ /* 0x000fc6000000001f */
[----:B--2---:R0:W-:Y:S01]  /*6a20*/  STL.64 [R1+0x30], R8 ;  /* 0x0000300801007387 */ /* 0x0041e20000100a00 */
[----:B-1----:R-:W-:-:S03]  /*6a30*/  PRMT R7, R30, 0x7632, R32 ;  /* 0x000076321e077816 */ /* 0x002fc60000000020 */
[----:B------:R-:W-:Y:S04]  /*6a40*/  SHFL.DOWN PT, R4, R4, 0x10, 0x1f ;  /* 0x0a001f0004047f89 */ /* 0x000fe800000e0000 */
[----:B------:R-:W1:Y:S01]  /*6a50*/  SHFL.DOWN PT, R5, R5, 0x10, 0x1f ;  /* 0x0a001f0005057f89 */ /* 0x000e6200000e0000 */
[----:B0-----:R-:W-:-:S03]  /*6a60*/  PRMT R9, R31, 0x5432, R33 ;  /* 0x000054321f097816 */ /* 0x001fc60000000021 */
[----:B------:R-:W-:Y:S04]  /*6a70*/  SHFL.DOWN PT, R8, R7, 0x10, 0x1f ;  /* 0x0a001f0007087f89 */ /* 0x000fe800000e0000 */
[----:B------:R-:W0:Y:S04]  /*6a80*/  SHFL.DOWN PT, R7, R19, 0x10, 0x1f ;  /* 0x0a001f0013077f89 */ /* 0x000e2800000e0000 */
[----:B------:R-:W2:Y:S04]  /*6a90*/  SHFL.DOWN PT, R9, R9, 0x10, 0x1f ;  /* 0x0a001f0009097f89 */ /* 0x000ea800000e0000 */
[----:B---3--:R-:W-:Y:S04]  /*6aa0*/  STL.64 [R1+0x8], R10 ;  /* 0x0000080a01007387 */ /* 0x008fe80000100a00 */
[----:B-1----:R1:W-:Y:S04]  /*6ab0*/  STL.64 [R1+0x50], R4 ;  /* 0x0000500401007387 */ /* 0x0023e80000100a00 */
[----:B0-----:R-:W-:Y:S01]  /*6ac0*/  STL.64 [R1+0x38], R6 ;  /* 0x0000380601007387 */ /* 0x001fe20000100a00 */
[----:B-1----:R-:W-:-:S03]  /*6ad0*/  PRMT R5, R32, 0x7610, R34 ;  /* 0x0000761020057816 */ /* 0x002fc60000000022 */
[----:B--2---:R-:W-:Y:S01]  /*6ae0*/  STL.64 [R1+0x58], R8 ;  /* 0x0000580801007387 */ /* 0x004fe20000100a00 */
[----:B------:R-:W-:-:S03]  /*6af0*/  PRMT R4, R33, 0x5432, R34 ;  /* 0x0000543221047816 */ /* 0x000fc60000000022 */
        /* <DEDUP_REMOVED lines=8> */
[----:B0-----:R-:W0:Y:S04]  /*6b80*/  S2R R6, SR_LANEID ;  /* 0x0000000000067919 */ /* 0x001e280000000000 */
[----:B--2---:R1:W-:Y:S01]  /*6b90*/  STL.64 [R1], R4 ;  /* 0x0000000401007387 */ /* 0x0043e20000100a00 */
[----:B------:R-:W-:Y:S05]  /*6ba0*/  @P0 BRA `(.L_x_12236) ;  /* 0x000010e000000947 */ /* 0x000fea0003800000 */
[----:B------:R-:W-:-:S04]  /*6bb0*/  FSETP.GT.FTZ.AND P0, PT, R27, R4, PT ;  /* 0x000000041b00720b */ /* 0x000fc80003f14000 */
[----:B------:R-:W-:Y:S02]  /*6bc0*/  FSEL R7, R27, R4, P0 ;  /* 0x000000041b077208 */ /* 0x000fe40000000000 */
[----:B-1----:R-:W-:Y:S02]  /*6bd0*/  FSEL R4, R4, R27, P0 ;  /* 0x0000001b04047208 */ /* 0x002fe40000000000 */
        /* <DEDUP_REMOVED lines=9> */
.L_x_12283:
        /* <DEDUP_REMOVED lines=20> */
.L_x_12238:
[----:B------:R-:W-:Y:S01]  /*6db0*/  IMAD.MOV.U32 R5, RZ, RZ, R21 ;  /* 0x000000ffff057224 */ /* 0x000fe200078e0015 */
[----:B------:R-:W-:Y:S01]  /*6dc0*/  PRMT R27, R27, 0x5410, R34 ;  /* 0x000054101b1b7816 */ /* 0x000fe20000000022 */
[----:B------:R-:W-:Y:S01]  /*6dd0*/  IMAD.MOV.U32 R21, RZ, RZ, R20 ;  /* 0x000000ffff157224 */ /* 0x000fe200078e0014 */
[----:B------:R-:W-:Y:S02]  /*6de0*/  PRMT R34, R33, 0x7632, R34 ;  /* 0x0000763221227816 */ /* 0x000fe40000000022 */
.L_x_12239:
[----:B------:R-:W-:Y:S05]  /*6df0*/  BSYNC B1 ;  /* 0x0000000000017941 */ /* 0x000fea0003800000 */
.L_x_12237:
        /* <DEDUP_REMOVED lines=11> */
.L_x_12241:
[----:B------:R-:W-:Y:S01]  /*6eb0*/  IMAD.MOV.U32 R11, RZ, RZ, R5 ;  /* 0x000000ffff0b7224 */ /* 0x000fe200078e0005 */
[----:B------:R-:W-:Y:S01]  /*6ec0*/  PRMT R35, R35, 0x7610, R27 ;  /* 0x0000761023237816 */ /* 0x000fe2000000001b */
[----:B------:R-:W-:Y:S01]  /*6ed0*/  IMAD.MOV.U32 R20, RZ, RZ, R19 ;  /* 0x000000ffff147224 */ /* 0x000fe200078e0013 */
[----:B------:R-:W-:Y:S02]  /*6ee0*/  PRMT R33, R33, 0x7610, R34 ;  /* 0x0000761021217816 */ /* 0x000fe40000000022 */
.L_x_12242:
[----:B------:R-:W-:Y:S05]  /*6ef0*/  BSYNC B1 ;  /* 0x0000000000017941 */ /* 0x000fea0003800000 */
.L_x_12240:
        /* <DEDUP_REMOVED lines=11> */
.L_x_12244:
[----:B------:R-:W-:Y:S01]  /*6fb0*/  IMAD.MOV.U32 R5, RZ, RZ, R11 ;  /* 0x000000ffff057224 */ /* 0x000fe200078e000b */
[----:B------:R-:W-:Y:S01]  /*6fc0*/  PRMT R27, R35, 0x7632, R27 ;  /* 0x00007632231b7816 */ /* 0x000fe2000000001b */
[----:B------:R-:W-:Y:S01]  /*6fd0*/  IMAD.MOV.U32 R19, RZ, RZ, R18 ;  /* 0x000000ffff137224 */ /* 0x000fe200078e0012 */
[----:B------:R-:W-:Y:S02]  /*6fe0*/  PRMT R34, R34, 0x5410, R32 ;  /* 0x0000541022227816 */ /* 0x000fe40000000020 */
.L_x_12245:
[----:B------:R-:W-:Y:S05]  /*6ff0*/  BSYNC B1 ;  /* 0x0000000000017941 */ /* 0x000fea0003800000 */
.L_x_12243:
        /* <DEDUP_REMOVED lines=11> */
.L_x_12247:
[----:B------:R-:W-:Y:S01]  /*70b0*/  IMAD.MOV.U32 R11, RZ, RZ, R5 ;  /* 0x000000ffff0b7224 */ /* 0x000fe200078e0005 */
[----:B------:R-:W-:Y:S01]  /*70c0*/  PRMT R35, R27, 0x7610, R35 ;  /* 0x000076101b237816 */ /* 0x000fe20000000023 */
[----:B------:R-:W-:Y:S01]  /*70d0*/  IMAD.MOV.U32 R18, RZ, RZ, R17 ;  /* 0x000000ffff127224 */ /* 0x000fe200078e0011 */
[----:B------:R-:W-:Y:S02]  /*70e0*/  PRMT R32, R33, 0x7610, R32 ;  /* 0x0000761021207816 */ /* 0x000fe40000000020 */
.L_x_12248:
[----:B------:R-:W-:Y:S05]  /*70f0*/  BSYNC B1 ;  /* 0x0000000000017941 */ /* 0x000fea0003800000 */
.L_x_12246:
        /* <DEDUP_REMOVED lines=11> */
.L_x_12250:
[----:B------:R-:W-:Y:S01]  /*71b0*/  IMAD.MOV.U32 R5, RZ, RZ, R11 ;  /* 0x000000ffff057224 */ /* 0x000fe200078e000b */
[----:B------:R-:W-:Y:S01]  /*71c0*/  PRMT R27, R27, 0x5410, R35 ;  /* 0x000054101b1b7816 */ /* 0x000fe20000000023 */
[----:B------:R-:W-:Y:S01]  /*71d0*/  IMAD.MOV.U32 R17, RZ, RZ, R16 ;  /* 0x000000ffff117224 */ /* 0x000fe200078e0010 */
[----:B------:R-:W-:Y:S02]  /*71e0*/  PRMT R33, R31, 0x7632, R33 ;  /* 0x000076321f217816 */ /* 0x000fe40000000021 */
.L_x_12251:
[----:B------:R-:W-:Y:S05]  /*71f0*/  BSYNC B1 ;  /* 0x0000000000017941 */ /* 0x000fea0003800000 */
.L_x_12249:
        /* <DEDUP_REMOVED lines=11> */
.L_x_12253:
[----:B------:R-:W-:Y:S01]  /*72b0*/  IMAD.MOV.U32 R11, RZ, RZ, R5 ;  /* 0x000000ffff0b7224 */ /* 0x000fe200078e0005 */
[----:B------:R-:W-:Y:S01]  /*72c0*/  PRMT R35, R35, 0x7610, R27 ;  /* 0x0000761023237816 */ /* 0x000fe2000000001b */
[----:B------:R-:W-:Y:S01]  /*72d0*/  IMAD.MOV.U32 R16, RZ, RZ, R15 ;  /* 0x000000ffff107224 */ /* 0x000fe200078e000f */
[----:B------:R-:W-:Y:S02]  /*72e0*/  PRMT R31, R31, 0x7610, R32 ;  /* 0x000076101f1f7816 */ /* 0x000fe40000000020 */
.L_x_12254:
[----:B------:R-:W-:Y:S05]  /*72f0*/  BSYNC B1 ;  /* 0x0000000000017941 */ /* 0x000fea0003800000 */
.L_x_12252:
        /* <DEDUP_REMOVED lines=11> */
.L_x_12256:
[----:B------:R-:W-:Y:S01]  /*73b0*/  IMAD.MOV.U32 R5, RZ, RZ, R11 ;  /* 0x000000ffff057224 */ /* 0x000fe200078e000b */
[----:B------:R-:W-:Y:S01]  /*73c0*/  PRMT R27, R35, 0x7632, R27 ;  /* 0x00007632231b7816 */ /* 0x000fe2000000001b */
[----:B------:R-:W-:Y:S01]  /*73d0*/  IMAD.MOV.U32 R15, RZ, RZ, R14 ;  /* 0x000000ffff0f7224 */ /* 0x000fe200078e000e */
[----:B------:R-:W-:Y:S02]  /*73e0*/  PRMT R32, R32, 0x7610, R30 ;  /* 0x0000761020207816 */ /* 0x000fe4000000001e */
.L_x_12257:
[----:B------:R-:W-:Y:S05]  /*73f0*/  BSYNC B1 ;  /* 0x0000000000017941 */ /* 0x000fea0003800000 */
.L_x_12255:
        /* <DEDUP_REMOVED lines=11> */
.L_x_12259:
[----:B------:R-:W-:Y:S01]  /*74b0*/  IMAD.MOV.U32 R11, RZ, RZ, R5 ;  /* 0x000000ffff0b7224 */ /* 0x000fe200078e0005 */
[----:B------:R-:W-:Y:S01]  /*74c0*/  PRMT R35, R27, 0x7610, R35 ;  /* 0x000076101b237816 */ /* 0x000fe20000000023 */
[----:B------:R-:W-:Y:S01]  /*74d0*/  IMAD.MOV.U32 R14, RZ, RZ, R13 ;  /* 0x000000ffff0e7224 */ /* 0x000fe200078e000d */
[----:B------:R-:W-:Y:S02]  /*74e0*/  PRMT R30, R30, 0x5410, R31 ;  /* 0x000054101e1e7816 */ /* 0x000fe4000000001f */
.L_x_12260:
[----:B------:R-:W-:Y:S05]  /*74f0*/  BSYNC B1 ;  /* 0x0000000000017941 */ /* 0x000fea0003800000 */
.L_x_12258:
        /* <DEDUP_REMOVED lines=11> */
.L_x_12262:
[----:B------:R-:W-:Y:S01]  /*75b0*/  IMAD.MOV.U32 R5, RZ, RZ, R11 ;  /* 0x000000ffff057224 */ /* 0x000fe200078e000b */
[----:B------:R-:W-:Y:S01]  /*75c0*/  PRMT R27, R27, 0x5410, R35 ;  /* 0x000054101b1b7816 */ /* 0x000fe20000000023 */
[----:B------:R-:W-:Y:S01]  /*75d0*/  IMAD.MOV.U32 R13, RZ, RZ, R12 ;  /* 0x000000ffff0d7224 */ /* 0x000fe200078e000c */
[----:B------:R-:W-:Y:S02]  /*75e0*/  PRMT R31, R29, 0x7632, R31 ;  /* 0x000076321d1f7816 */ /* 0x000fe4000000001f */
.L_x_12263:
[----:B------:R-:W-:Y:S05]  /*75f0*/  BSYNC B1 ;  /* 0x0000000000017941 */ /* 0x000fea0003800000 */
.L_x_12261:
        /* <DEDUP_REMOVED lines=11> */
.L_x_12265:
[----:B------:R-:W-:Y:S01]  /*76b0*/  IMAD.MOV.U32 R11, RZ, RZ, R5 ;  /* 0x000000ffff0b7224 */ /* 0x000fe200078e0005 */
[----:B------:R-:W-:Y:S01]  /*76c0*/  PRMT R27, R27, 0x7632, R27 ;  /* 0x000076321b1b7816 */ /* 0x000fe2000000001b */
[----:B------:R-:W-:Y:S01]  /*76d0*/  IMAD.MOV.U32 R12, RZ, RZ, R3 ;  /* 0x000000ffff0c7224 */ /* 0x000fe200078e0003 */
[----:B------:R-:W-:Y:S02]  /*76e0*/  PRMT R29, R29, 0x5410, R30 ;  /* 0x000054101d1d7816 */ /* 0x000fe4000000001e */
.L_x_12266:
[----:B------:R-:W-:Y:S05]  /*76f0*/  BSYNC B1 ;  /* 0x0000000000017941 */ /* 0x000fea0003800000 */
.L_x_12264:
        /* <DEDUP_REMOVED lines=11> */
.L_x_12268:
[----:B------:R-:W-:Y:S01]  /*77b0*/  IMAD.MOV.U32 R5, RZ, RZ, R11 ;  /* 0x000000ffff057224 */ /* 0x000fe200078e000b */
[----:B------:R-:W-:Y:S01]  /*77c0*/  PRMT R27, R27, 0x5410, R27 ;  /* 0x000054101b1b7816 */ /* 0x000fe2000000001b */
[----:B------:R-:W-:Y:S01]  /*77d0*/  IMAD.MOV.U32 R3, RZ, RZ, R2 ;  /* 0x000000ffff037224 */ /* 0x000fe200078e0002 */
[----:B------:R-:W-:Y:S02]  /*77e0*/  PRMT R30, R29, 0x7610, R30 ;  /* 0x000076101d1e7816 */ /* 0x000fe4000000001e */
.L_x_12269:
[----:B------:R-:W-:Y:S05]  /*77f0*/  BSYNC B1 ;  /* 0x0000000000017941 */ /* 0x000fea0003800000 */
.L_x_12267:
        /* <DEDUP_REMOVED lines=11> */
.L_x_12271:
[----:B------:R-:W-:Y:S01]  /*78b0*/  IMAD.MOV.U32 R11, RZ, RZ, R5 ;  /* 0x000000ffff0b7224 */ /* 0x000fe200078e0005 */
[----:B------:R-:W-:Y:S01]  /*78c0*/  PRMT R35, R35, 0x7610, R27 ;  /* 0x0000761023237816 */ /* 0x000fe2000000001b */
[----:B------:R-:W-:Y:S01]  /*78d0*/  IMAD.MOV.U32 R2, RZ, RZ, R23 ;  /* 0x000000ffff027224 */ /* 0x000fe200078e0017 */
[----:B------:R-:W-:Y:S02]  /*78e0*/  PRMT R29, R28, 0x7632, R29 ;  /* 0x000076321c1d7816 */ /* 0x000fe4000000001d */
.L_x_12272:
[----:B------:R-:W-:Y:S05]  /*78f0*/  BSYNC B1 ;  /* 0x0000000000017941 */ /* 0x000fea0003800000 */
.L_x_12270:
        /* <DEDUP_REMOVED lines=11> */
.L_x_12274:
[----:B------:R-:W-:Y:S01]  /*79b0*/  IMAD.MOV.U32 R5, RZ, RZ, R11 ;  /* 0x000000ffff057224 */ /* 0x000fe200078e000b */
[----:B------:R-:W-:Y:S01]  /*79c0*/  PRMT R27, R27, 0x7610, R35 ;  /* 0x000076101b1b7816 */ /* 0x000fe20000000023 */
[----:B------:R-:W-:Y:S01]  /*79d0*/  IMAD.MOV.U32 R23, RZ, RZ, R22 ;  /* 0x000000ffff177224 */ /* 0x000fe200078e0016 */
[----:B------:R-:W-:Y:S02]  /*79e0*/  PRMT R28, R28, 0x5410, R28 ;  /* 0x000054101c1c7816 */ /* 0x000fe4000000001c */
.L_x_12275:
[----:B------:R-:W-:Y:S05]  /*79f0*/  BSYNC B1 ;  /* 0x0000000000017941 */ /* 0x000fea0003800000 */
.L_x_12273:
        /* <DEDUP_REMOVED lines=11> */
.L_x_12277:
[----:B------:R-:W-:Y:S01]  /*7ab0*/  IMAD.MOV.U32 R11, RZ, RZ, R5 ;  /* 0x000000ffff0b7224 */ /* 0x000fe200078e0005 */
[----:B------:R-:W-:Y:S01]  /*7ac0*/  PRMT R35, R35, 0x7610, R27 ;  /* 0x0000761023237816 */ /* 0x000fe2000000001b */
[----:B------:R-:W-:Y:S01]  /*7ad0*/  IMAD.MOV.U32 R22, RZ, RZ, R25 ;  /* 0x000000ffff167224 */ /* 0x000fe200078e0019 */
[----:B------:R-:W-:Y:S02]  /*7ae0*/  PRMT R28, R0, 0x7632, R28 ;  /* 0x00007632001c7816 */ /* 0x000fe4000000001c */
.L_x_12278:
[----:B------:R-:W-:Y:S05]  /*7af0*/  BSYNC B1 ;  /* 0x0000000000017941 */ /* 0x000fea0003800000 */
.L_x_12276:
        /* <DEDUP_REMOVED lines=11> */
.L_x_12280:
[----:B------:R-:W-:Y:S01]  /*7bb0*/  IMAD.MOV.U32 R25, RZ, RZ, R24 ;  /* 0x000000ffff197224 */ /* 0x000fe200078e0018 */
[C---:B------:R-:W-:Y:S01]  /*7bc0*/  PRMT R0, R35.reuse, 0x5432, R0 ;  /* 0x0000543223007816 */ /* 0x040fe20000000000 */
[----:B------:R-:W-:Y:S01]  /*7bd0*/  IMAD.MOV.U32 R5, RZ, RZ, R11 ;  /* 0x000000ffff057224 */ /* 0x000fe200078e000b */
[----:B------:R-:W-:Y:S01]  /*7be0*/  PRMT R27, R35, 0x7632, R27 ;  /* 0x00007632231b7816 */ /* 0x000fe2000000001b */
[----:B------:R-:W-:Y:S02]  /*7bf0*/  IMAD.MOV.U32 R24, RZ, RZ, R11 ;  /* 0x000000ffff187224 */ /* 0x000fe400078e000b */
.L_x_12281:
[----:B------:R-:W-:Y:S05]  /*7c00*/  BSYNC B1 ;  /* 0x0000000000017941 */ /* 0x000fea0003800000 */
.L_x_12279:
[----:B------:R-:W-:Y:S02]  /*7c10*/  IADD3 R9, R9, 0x4, RZ ;  /* 0x0000000409097810 */ /* 0x000fe40007ffe0ff */
[----:B------:R-:W-:Y:S01]  /*7c20*/  IADD3 R4, R4, 0x2, RZ ;  /* 0x0000000204047810 */ /* 0x000fe20007ffe0ff */
[----:B------:R-:W-:Y:S01]  /*7c30*/  @!P1 CALL.REL.NOINC `(.L_x_12282) ;  /* 0x0000001000009944 */ /* 0x000fe20003c00000 */
[----:B------:R-:W-:Y:S05]  /*7c40*/  BRA `(.L_x_12283) ;  /* 0xfffff02000007947 */ /* 0x000fea000383ffff */
.L_x_12282:
[----:B------:R-:W-:Y:S01]  /*7c50*/  PRMT R0, R27, 0x7610, R0 ;  /* 0x000076101b007816 */ /* 0x000fe20000000000 */
[----:B------:R-:W-:Y:S02]  /*7c60*/  FADD.FTZ R26, R8, R26 ;  /* 0x0000001a081a7221 */ /* 0x000fe40000010000 */
[----:B------:R-:W-:-:S02]  /*7c70*/  IMAD.MOV.U32 R27, RZ, RZ, R7 ;  /* 0x000000ffff1b7224 */ /* 0x000fc400078e0007 */
[----:B------:R-:W-:Y:S02]  /*7c80*/  IMAD.MOV.U32 R24, RZ, RZ, R5 ;  /* 0x000000ffff187224 */ /* 0x000fe400078e0005 */
.L_x_12236:
[----:B------:R-:W-:Y:S05]  /*7c90*/  BSYNC B0 ;  /* 0x0000000000007941 */ /* 0x000fea0003800000 */
.L_x_12235:
        /* <DEDUP_REMOVED lines=8> */
[----:B------:R-:W-:Y:S01]  /*7d20*/  LEA.HI R4, R4, R5, RZ, 0x5 ;  /* 0x0000000504047211 */ /* 0x000fe200078f28ff */
[----:B------:R-:W-:-:S03]  /*7d30*/  IMAD.MOV.U32 R5, RZ, RZ, R28 ;  /* 0x000000ffff057224 */ /* 0x000fc600078e001c */
[----:B------:R-:W-:Y:S01]  /*7d40*/  SHF.R.S32.HI R9, RZ, 0x5, R4 ;  /* 0x00000005ff097819 */ /* 0x000fe20000011404 */
[----:B------:R-:W-:-:S04]  /*7d50*/  IMAD.MOV.U32 R4, RZ, RZ, R0 ;  /* 0x000000ffff047224 */ /* 0x000fc800078e0000 */
        /* <DEDUP_REMOVED lines=20> */
.L_x_12285:
[----:B------:R-:W-:Y:S05]  /*7ea0*/  BSYNC B0 ;  /* 0x0000000000007941 */ /* 0x000fea0003800000 */
.L_x_12284:
        /* <DEDUP_REMOVED lines=19> */
[----:B------:R-:W0:Y:S04]  /*7fe0*/  LDS.64 R4, [0xd0] ;  /* 0x0000d000ff047984 */ /* 0x000e280000000a00 */
[----:B------:R2:W-:Y:S01]  /*7ff0*/  STL.64 [R1+0x58], R6 ;  /* 0x0000580601007387 */ /* 0x0005e20000100a00 */
[----:B-1----:R-:W-:-:S03]  /*8000*/  FSETP.GT.FTZ.AND P0, PT, R27, R8, PT ;  /* 0x000000081b00720b */ /* 0x002fc60003f14000 */
[----:B------:R-:W-:Y:S01]  /*8010*/  STL.64 [R1+0x8], R10 ;  /* 0x0000080a01007387 */ /* 0x000fe20000100a00 */
[----:B------:R-:W-:-:S03]  /*8020*/  FSEL R35, R27, R8, P0 ;  /* 0x000000081b237208 */ /* 0x000fc60000000000 */
[----:B------:R1:W-:Y:S01]  /*8030*/  STL.64 [R1], R8 ;  /* 0x0000000801007387 */ /* 0x0003e20000100a00 */
[----:B------:R-:W-:-:S05]  /*8040*/  FSEL R36, R8, R27, P0 ;  /* 0x0000001b08247208 */ /* 0x000fca0000000000 */
[----:B--2---:R-:W-:-:S04]  /*8050*/  FADD.FTZ R6, -R35, R36 ;  /* 0x0000002423067221 */ /* 0x004fc80000010100 */
[----:B------:R-:W-:Y:S02]  /*8060*/  FMUL.FTZ R6, R6, 1.4426950216293334961 ;  /* 0x3fb8aa3b06067820 */ /* 0x000fe40000410000 */
[----:B-1----:R-:W-:-:S04]  /*8070*/  IMAD.MOV.U32 R8, RZ, RZ, RZ ;  /* 0x000000ffff087224 */ /* 0x002fc800078e00ff */
[----:B------:R-:W1:Y:S01]  /*8080*/  MUFU.EX2 R6, R6 ;  /* 0x0000000600067308 */ /* 0x000e620000000800 */
[----:B0-----:R0:W-:Y:S02]  /*8090*/  STL.64 [R1+0x60], R4 ;  /* 0x0000600401007387 */ /* 0x0011e40000100a00 */
[----:B0-----:R-:W-:Y:S01]  /*80a0*/  FSEL R5, R9, R26, P0 ;  /* 0x0000001a09057208 */ /* 0x001fe20000000000 */
[----:B------:R-:W-:Y:S01]  /*80b0*/  IMAD.MOV.U32 R4, RZ, RZ, R1 ;  /* 0x000000ffff047224 */ /* 0x000fe200078e0001 */
[----:B------:R-:W-:-:S03]  /*80c0*/  FSEL R9, R26, R9, P0 ;  /* 0x000000091a097208 */ /* 0x000fc60000000000 */
[----:B-1----:R-:W-:Y:S02]  /*80d0*/  FMUL.FTZ R26, R5, R6 ;  /* 0x00000006051a7220 */ /* 0x002fe40000410000 */
[----:B------:R-:W-:-:S05]  /*80e0*/  IMAD.MOV.U32 R7, RZ, RZ, R4 ;  /* 0x000000ffff077224 */ /* 0x000fca00078e0004 */
.L_x_12334:
        /* <DEDUP_REMOVED lines=20> */
.L_x_12289:
[----:B------:R-:W-:Y:S01]  /*8230*/  IMAD.MOV.U32 R5, RZ, RZ, R21 ;  /* 0x000000ffff057224 */ /* 0x000fe200078e0015 */
[----:B------:R-:W-:Y:S01]  /*8240*/  PRMT R10, R10, 0x5410, R34 ;  /* 0x000054100a0a7816 */ /* 0x000fe20000000022 */
[----:B------:R-:W-:Y:S01]  /*8250*/  IMAD.MOV.U32 R21, RZ, RZ, R20 ;  /* 0x000000ffff157224 */ /* 0x000fe200078e0014 */
[----:B------:R-:W-:Y:S02]  /*8260*/  PRMT R34, R33, 0x7632, R34 ;  /* 0x0000763221227816 */ /* 0x000fe40000000022 */
.L_x_12290:
[----:B------:R-:W-:Y:S05]  /*8270*/  BSYNC B1 ;  /* 0x0000000000017941 */ /* 0x000fea0003800000 */
.L_x_12288:
        /* <DEDUP_REMOVED lines=11> */
.L_x_12292:
[----:B------:R-:W-:Y:S01]  /*8330*/  IMAD.MOV.U32 R6, RZ, RZ, R5 ;  /* 0x000000ffff067224 */ /* 0x000fe200078e0005 */
[----:B------:R-:W-:Y:S01]  /*8340*/  PRMT R11, R11, 0x7610, R10 ;  /* 0x000076100b0b7816 */ /* 0x000fe2000000000a */
[----:B------:R-:W-:Y:S01]  /*8350*/  IMAD.MOV.U32 R20, RZ, RZ, R19 ;  /* 0x000000ffff147224 */ /* 0x000fe200078e0013 */
[----:B------:R-:W-:Y:S02]  /*8360*/  PRMT R33, R33, 0x7610, R34 ;  /* 0x0000761021217816 */ /* 0x000fe40000000022 */
.L_x_12293:
[----:B------:R-:W-:Y:S05]  /*8370*/  BSYNC B1 ;  /* 0x0000000000017941 */ /* 0x000fea0003800000 */
.L_x_12291:
        /* <DEDUP_REMOVED lines=11> */
.L_x_12295:
[----:B------:R-:W-:Y:S01]  /*8430*/  IMAD.MOV.U32 R5, RZ, RZ, R6 ;  /* 0x000000ffff057224 */ /* 0x000fe200078e0006 */
[----:B------:R-:W-:Y:S01]  /*8440*/  PRMT R10, R11, 0x7632, R10 ;  /* 0x000076320b0a7816 */ /* 0x000fe2000000000a */
[----:B------:R-:W-:Y:S01]  /*8450*/  IMAD.MOV.U32 R19, RZ, RZ, R18 ;  /* 0x000000ffff137224 */ /* 0x000fe200078e0012 */
[----:B------:R-:W-:Y:S02]  /*8460*/  PRMT R34, R34, 0x5410, R32 ;  /* 0x0000541022227816 */ /* 0x000fe40000000020 */
.L_x_12296:
[----:B------:R-:W-:Y:S05]  /*8470*/  BSYNC B1 ;  /* 0x0000000000017941 */ /* 0x000fea0003800000 */
.L_x_12294:
        /* <DEDUP_REMOVED lines=11> */
.L_x_12298:
[----:B------:R-:W-:Y:S01]  /*8530*/  IMAD.MOV.U32 R6, RZ, RZ, R5 ;  /* 0x000000ffff067224 */ /* 0x000fe200078e0005 */
[----:B------:R-:W-:Y:S01]  /*8540*/  PRMT R11, R10, 0x7610, R11 ;  /* 0x000076100a0b7816 */ /* 0x000fe2000000000b */
[----:B------:R-:W-:Y:S01]  /*8550*/  IMAD.MOV.U32 R18, RZ, RZ, R17 ;  /* 0x000000ffff127224 */ /* 0x000fe200078e0011 */
[----:B------:R-:W-:Y:S02]  /*8560*/  PRMT R32, R33, 0x7610, R32 ;  /* 0x0000761021207816 */ /* 0x000fe40000000020 */
.L_x_12299:
[----:B------:R-:W-:Y:S05]  /*8570*/  BSYNC B1 ;  /* 0x0000000000017941 */ /* 0x000fea0003800000 */
.L_x_12297:
        /* <DEDUP_REMOVED lines=11> */
.L_x_12301:
[----:B------:R-:W-:Y:S01]  /*8630*/  IMAD.MOV.U32 R5, RZ, RZ, R6 ;  /* 0x000000ffff057224 */ /* 0x000fe200078e0006 */
[----:B------:R-:W-:Y:S01]  /*8640*/  PRMT R10, R10, 0x5410, R11 ;  /* 0x000054100a0a7816 */ /* 0x000fe2000000000b */
[----:B------:R-:W-:Y:S01]  /*8650*/  IMAD.MOV.U32 R17, RZ, RZ, R16 ;  /* 0x000000ffff117224 */ /* 0x000fe200078e0010 */
[----:B------:R-:W-:Y:S02]  /*8660*/  PRMT R33, R31, 0x7632, R33 ;  /* 0x000076321f217816 */ /* 0x000fe40000000021 */
.L_x_12302:
[----:B------:R-:W-:Y:S05]  /*8670*/  BSYNC B1 ;  /* 0x0000000000017941 */ /* 0x000fea0003800000 */
.L_x_12300:
        /* <DEDUP_REMOVED lines=11> */
.L_x_12304:
[----:B------:R-:W-:Y:S01]  /*8730*/  IMAD.MOV.U32 R6, RZ, RZ, R5 ;  /* 0x000000ffff067224 */ /* 0x000fe200078e0005 */
[----:B------:R-:W-:Y:S01]  /*8740*/  PRMT R11, R11, 0x7610, R10 ;  /* 0x000076100b0b7816 */ /* 0x000fe2000000000a */
[----:B------:R-:W-:Y:S01]  /*8750*/  IMAD.MOV.U32 R16, RZ, RZ, R15 ;  /* 0x000000ffff107224 */ /* 0x000fe200078e000f */
[----:B------:R-:W-:Y:S02]  /*8760*/  PRMT R31, R31, 0x7610, R32 ;  /* 0x000076101f1f7816 */ /* 0x000fe40000000020 */
.L_x_12305:
[----:B------:R-:W-:Y:S05]  /*8770*/  BSYNC B1 ;  /* 0x0000000000017941 */ /* 0x000fea0003800000 */
.L_x_12303:
        /* <DEDUP_REMOVED lines=11> */
.L_x_12307:
[----:B------:R-:W-:Y:S01]  /*8830*/  IMAD.MOV.U32 R5, RZ, RZ, R6 ;  /* 0x000000ffff057224 */ /* 0x000fe200078e0006 */
[----:B------:R-:W-:Y:S01]  /*8840*/  PRMT R10, R11, 0x7632, R10 ;  /* 0x000076320b0a7816 */ /* 0x000fe2000000000a */
[----:B------:R-:W-:Y:S01]  /*8850*/  IMAD.MOV.U32 R15, RZ, RZ, R14 ;  /* 0x000000ffff0f7224 */ /* 0x000fe200078e000e */
[----:B------:R-:W-:Y:S02]  /*8860*/  PRMT R32, R32, 0x7610, R30 ;  /* 0x0000761020207816 */ /* 0x000fe4000000001e */
.L_x_12308:
[----:B------:R-:W-:Y:S05]  /*8870*/  BSYNC B1 ;  /* 0x0000000000017941 */ /* 0x000fea0003800000 */
.L_x_12306:
        /* <DEDUP_REMOVED lines=11> */
.L_x_12310:
[----:B------:R-:W-:Y:S01]  /*8930*/  IMAD.MOV.U32 R6, RZ, RZ, R5 ;  /* 0x000000ffff067224 */ /* 0x000fe200078e0005 */
[----:B------:R-:W-:Y:S01]  /*8940*/  PRMT R11, R10, 0x7610, R11 ;  /* 0x000076100a0b7816 */ /* 0x000fe2000000000b */
[----:B------:R-:W-:Y:S01]  /*8950*/  IMAD.MOV.U32 R14, RZ, RZ, R13 ;  /* 0x000000ffff0e7224 */ /* 0x000fe200078e000d */
[----:B------:R-:W-:Y:S02]  /*8960*/  PRMT R30, R30, 0x5410, R31 ;  /* 0x000054101e1e7816 */ /* 0x000fe4000000001f */
.L_x_12311:
[----:B------:R-:W-:Y:S05]  /*8970*/  BSYNC B1 ;  /* 0x0000000000017941 */ /* 0x000fea0003800000 */
.L_x_12309:
        /* <DEDUP_REMOVED lines=11> */
.L_x_12313:
[----:B------:R-:W-:Y:S01]  /*8a30*/  IMAD.MOV.U32 R5, RZ, RZ, R6 ;  /* 0x000000ffff057224 */ /* 0x000fe200078e0006 */
[----:B------:R-:W-:Y:S01]  /*8a40*/  PRMT R10, R10, 0x5410, R11 ;  /* 0x000054100a0a7816 */ /* 0x000fe2000000000b */
[----:B------:R-:W-:Y:S01]  /*8a50*/  IMAD.MOV.U32 R13, RZ, RZ, R12 ;  /* 0x000000ffff0d7224 */ /* 0x000fe200078e000c */
[----:B------:R-:W-:Y:S02]  /*8a60*/  PRMT R31, R29, 0x7632, R31 ;  /* 0x000076321d1f7816 */ /* 0x000fe4000000001f */
.L_x_12314:
[----:B------:R-:W-:Y:S05]  /*8a70*/  BSYNC B1 ;  /* 0x0000000000017941 */ /* 0x000fea0003800000 */
.L_x_12312:
        /* <DEDUP_REMOVED lines=11> */
.L_x_12316:
[----:B------:R-:W-:Y:S01]  /*8b30*/  IMAD.MOV.U32 R6, RZ, RZ, R5 ;  /* 0x000000ffff067224 */ /* 0x000fe200078e0005 */
[----:B------:R-:W-:Y:S01]  /*8b40*/  PRMT R10, R10, 0x7632, R10 ;  /* 0x000076320a0a7816 */ /* 0x000fe2000000000a */
[----:B------:R-:W-:Y:S01]  /*8b50*/  IMAD.MOV.U32 R12, RZ, RZ, R3 ;  /* 0x000000ffff0c7224 */ /* 0x000fe200078e0003 */
[----:B------:R-:W-:Y:S02]  /*8b60*/  PRMT R29, R29, 0x5410, R30 ;  /* 0x000054101d1d7816 */ /* 0x000fe4000000001e */
.L_x_12317:
[----:B------:R-:W-:Y:S05]  /*8b70*/  BSYNC B1 ;  /* 0x0000000000017941 */ /* 0x000fea0003800000 */
.L_x_12315:
        /* <DEDUP_REMOVED lines=11> */
.L_x_12319:
[----:B------:R-:W-:Y:S01]  /*8c30*/  IMAD.MOV.U32 R5, RZ, RZ, R6 ;  /* 0x000000ffff057224 */ /* 0x000fe200078e0006 */
[----:B------:R-:W-:Y:S01]  /*8c40*/  PRMT R10, R10, 0x5410, R10 ;  /* 0x000054100a0a7816 */ /* 0x000fe2000000000a */
[----:B------:R-:W-:Y:S01]  /*8c50*/  IMAD.MOV.U32 R3, RZ, RZ, R2 ;  /* 0x000000ffff037224 */ /* 0x000fe200078e0002 */
[----:B------:R-:W-:Y:S02]  /*8c60*/  PRMT R30, R29, 0x7610, R30 ;  /* 0x000076101d1e7816 */ /* 0x000fe4000000001e */
.L_x_12320:
[----:B------:R-:W-:Y:S05]  /*8c70*/  BSYNC B1 ;  /* 0x0000000000017941 */ /* 0x000fea0003800000 */
.L_x_12318:
        /* <DEDUP_REMOVED lines=11> */
.L_x_12322:
[----:B------:R-:W-:Y:S01]  /*8d30*/  IMAD.MOV.U32 R6, RZ, RZ, R5 ;  /* 0x000000ffff067224 */ /* 0x000fe200078e0005 */
[----:B------:R-:W-:Y:S01]  /*8d40*/  PRMT R11, R11, 0x7610, R10 ;  /* 0x000076100b0b7816 */ /* 0x000fe2000000000a */
[----:B------:R-:W-:Y:S01]  /*8d50*/  IMAD.MOV.U32 R2, RZ, RZ, R23 ;  /* 0x000000ffff027224 */ /* 0x000fe200078e0017 */
[----:B------:R-:W-:Y:S02]  /*8d60*/  PRMT R29, R28, 0x7632, R29 ;  /* 0x000076321c1d7816 */ /* 0x000fe4000000001d */
.L_x_12323:
[----:B------:R-:W-:Y:S05]  /*8d70*/  BSYNC B1 ;  /* 0x0000000000017941 */ /* 0x000fea0003800000 */
.L_x_12321:
        /* <DEDUP_REMOVED lines=11> */
.L_x_12325:
[----:B------:R-:W-:Y:S01]  /*8e30*/  IMAD.MOV.U32 R5, RZ, RZ, R6 ;  /* 0x000000ffff057224 */ /* 0x000fe200078e0006 */
[----:B------:R-:W-:Y:S01]  /*8e40*/  PRMT R10, R10, 0x7610, R11 ;  /* 0x000076100a0a7816 */ /* 0x000fe2000000000b */
[----:B------:R-:W-:Y:S01]  /*8e50*/  IMAD.MOV.U32 R23, RZ, RZ, R22 ;  /* 0x000000ffff177224 */ /* 0x000fe200078e0016 */
[----:B------:R-:W-:Y:S02]  /*8e60*/  PRMT R28, R28, 0x5410, R28 ;  /* 0x000054101c1c7816 */ /* 0x000fe4000000001c */
.L_x_12326:
[----:B------:R-:W-:Y:S05]  /*8e70*/  BSYNC B1 ;  /* 0x0000000000017941 */ /* 0x000fea0003800000 */
.L_x_12324:
        /* <DEDUP_REMOVED lines=11> */
.L_x_12328:
[----:B------:R-:W-:Y:S01]  /*8f30*/  IMAD.MOV.U32 R6, RZ, RZ, R5 ;  /* 0x000000ffff067224 */ /* 0x000fe200078e0005 */
[----:B------:R-:W-:Y:S01]  /*8f40*/  PRMT R11, R11, 0x7610, R10 ;  /* 0x000076100b0b7816 */ /* 0x000fe2000000000a */
[----:B------:R-:W-:Y:S01]  /*8f50*/  IMAD.MOV.U32 R22, RZ, RZ, R25 ;  /* 0x000000ffff167224 */ /* 0x000fe200078e0019 */
[----:B------:R-:W-:Y:S02]  /*8f60*/  PRMT R28, R0, 0x7632, R28 ;  /* 0x00007632001c7816 */ /* 0x000fe4000000001c */
.L_x_12329:
[----:B------:R-:W-:Y:S05]  /*8f70*/  BSYNC B1 ;  /* 0x0000000000017941 */ /* 0x000fea0003800000 */
.L_x_12327:
        /* <DEDUP_REMOVED lines=11> */
.L_x_12331:
[----:B------:R-:W-:Y:S01]  /*9030*/  IMAD.MOV.U32 R25, RZ, RZ, R24 ;  /* 0x000000ffff197224 */ /* 0x000fe200078e0018 */
[C---:B------:R-:W-:Y:S01]  /*9040*/  PRMT R0, R11.reuse, 0x5432, R0 ;  /* 0x000054320b007816 */ /* 0x040fe20000000000 */
[----:B------:R-:W-:Y:S01]  /*9050*/  IMAD.MOV.U32 R5, RZ, RZ, R6 ;  /* 0x000000ffff057224 */ /* 0x000fe200078e0006 */
[----:B------:R-:W-:Y:S01]  /*9060*/  PRMT R10, R11, 0x7632, R10 ;  /* 0x000076320b0a7816 */ /* 0x000fe2000000000a */
[----:B------:R-:W-:Y:S02]  /*9070*/  IMAD.MOV.U32 R24, RZ, RZ, R6 ;  /* 0x000000ffff187224 */ /* 0x000fe400078e0006 */
.L_x_12332:
[----:B------:R-:W-:Y:S05]  /*9080*/  BSYNC B1 ;  /* 0x0000000000017941 */ /* 0x000fea0003800000 */
.L_x_12330:
[----:B------:R-:W-:Y:S02]  /*9090*/  IADD3 R7, R7, 0x4, RZ ;  /* 0x0000000407077810 */ /* 0x000fe40007ffe0ff */
[----:B------:R-:W-:Y:S01]  /*90a0*/  IADD3 R4, R4, 0x2, RZ ;  /* 0x0000000204047810 */ /* 0x000fe20007ffe0ff */
[----:B------:R-:W-:Y:S01]  /*90b0*/  @!P1 CALL.REL.NOINC `(.L_x_12333) ;  /* 0x0000001000009944 */ /* 0x000fe20003c00000 */
[----:B------:R-:W-:Y:S05]  /*90c0*/  BRA `(.L_x_12334) ;  /* 0xfffff02000007947 */ /* 0x000fea000383ffff */
.L_x_12333:
[----:B------:R-:W-:Y:S01]  /*90d0*/  FADD.FTZ R26, R9, R26 ;  /* 0x0000001a091a7221 */ /* 0x000fe20000010000 */
[----:B------:R-:W-:Y:S01]  /*90e0*/  PRMT R0, R10, 0x7610, R0 ;  /* 0x000076100a007816 */ /* 0x000fe20000000000 */
[----:B------:R-:W-:Y:S02]  /*90f0*/  IMAD.MOV.U32 R24, RZ, RZ, R5 ;  /* 0x000000ffff187224 */ /* 0x000fe400078e0005 */
[----:B------:R-:W-:-:S02]  /*9100*/  IMAD.MOV.U32 R27, RZ, RZ, R35 ;  /* 0x000000ffff1b7224 */ /* 0x000fc400078e0023 */
.L_x_12287:
[----:B------:R-:W-:Y:S05]  /*9110*/  BSYNC B0 ;  /* 0x0000000000007941 */ /* 0x000fea0003800000 */
.L_x_12286:
[----:B------:R-:W-:Y:S05]  /*9120*/  @P2 EXIT ;  /* 0x000000000000294d */ /* 0x000fea0003800000 */
[----:B--2---:R-:W0:Y:S01]  /*9130*/  S2R R7, SR_CTAID.X ;  /* 0x0000000000077919 */ /* 0x004e220000002500 */
[----:B------:R-:W-:-:S02]  /*9140*/  IMAD.MOV.U32 R5, RZ, RZ, c[0x0][0x180] ;  /* 0x00006000ff057624 */ /* 0x000fc400078e00ff */
[----:B------:R-:W-:-:S03]  /*9150*/  IMAD.MOV.U32 R4, RZ, RZ, 0x4 ;  /* 0x00000004ff047424 */ /* 0x000fc600078e00ff */
[----:B------:R-:W-:Y:S01]  /*9160*/  ISETP.GE.AND P3, PT, R5, 0x1, PT ;  /* 0x000000010500780c */ /* 0x000fe20003f66270 */
[----:B0-----:R-:W-:-:S12]  /*9170*/  IMAD.WIDE R10, R7, R4, c[0x0][0x168] ;  /* 0x00005a00070a7625 */ /* 0x001fd800078e0204 */
[----:B------:R-:W2:Y:S01]  /*9180*/  @P3 LDG.E.CONSTANT R35, [R10.64] ;  /* 0x000000040a233981 */ /* 0x000ea2000c1e9900 */
[----:B------:R-:W0:Y:S01]  /*9190*/  MUFU.LG2 R26, R26 ;  /* 0x0000001a001a7308 */ /* 0x000e220000000c00 */
[----:B------:R-:W-:Y:S02]  /*91a0*/  HADD2.F32 R8, -RZ, R0.H0_H0 ;  /* 0x20000000ff087230 */ /* 0x000fe40000004100 */
[----:B------:R-:W3:Y:S01]  /*91b0*/  @P3 LDG.E.CONSTANT R6, [R10.64] ;  /* 0x000000040a063981 */ /* 0x000ee2000c1e9900 */
[----:B------:R-:W-:Y:S02]  /*91c0*/  ISETP.GE.AND P0, PT, R5, 0x2, PT ;  /* 0x000000020500780c */ /* 0x000fe40003f06270 */
[----:B------:R-:W-:-:S04]  /*91d0*/  @P3 FADD.FTZ R8, R8, -R27 ;  /* 0x8000001b08083221 */ /* 0x000fc80000010000 */
[----:B0-----:R-:W-:Y:S02]  /*91e0*/  @P3 FFMA.FTZ R8, R26, -0.69314718246459960938, R8 ;  /* 0xbf3172181a083823 */ /* 0x001fe40000010008 */
[----:B------:R-:W-:-:S04]  /*91f0*/  IMAD R9, R7, c[0x0][0x180], RZ ;  /* 0x0000600007097a24 */ /* 0x000fc800078e02ff */
[----:B------:R-:W-:Y:S01]  /*9200*/  IMAD.SHL.U32 R9, R9, 0x2, RZ ;  /* 0x0000000209097824 */ /* 0x000fe200078e00ff */
[----:B------:R-:W-:-:S03]  /*9210*/  ISETP.GE.AND P1, PT, R5, 0x3, PT ;  /* 0x000000030500780c */ /* 0x000fc60003f26270 */
[----:B------:R-:W-:Y:S02]  /*9220*/  IMAD.WIDE R36, R9, R4, c[0x0][0x170] ;  /* 0x00005c0009247625 */ /* 0x000fe400078e0204 */
[----:B------:R-:W4:Y:S02]  /*9230*/  @P0 LDG.E.CONSTANT R4, [R10.64] ;  /* 0x000000040a040981 */ /* 0x000f24000c1e9900 */
[----:B------:R-:W-:-:S04]  /*9240*/  IMAD.MOV.U32 R38, RZ, RZ, 0x2 ;  /* 0x00000002ff267424 */ /* 0x000fc800078e00ff */
[----:B------:R-:W-:Y:S01]  /*9250*/  IMAD.WIDE R38, R9, R38, c[0x0][0x178] ;  /* 0x00005e0009267625 */ /* 0x000fe200078e0226 */
[----:B------:R-:W-:Y:S03]  /*9260*/  @P3 STG.E [R36.64], R24 ;  /* 0x0000001824003986 */ /* 0x000fe6000c101904 */
[----:B--2---:R-:W-:Y:S02]  /*9270*/  @P3 FADD.FTZ R35, R35, R8 ;  /* 0x0000000823233221 */ /* 0x004fe40000010000 */
[----:B------:R-:W2:Y:S03]  /*9280*/  @P0 LDG.E.CONSTANT R8, [R10.64] ;  /* 0x000000040a080981 */ /* 0x000ea6000c1e9900 */
[----:B------:R-:W-:-:S05]  /*9290*/  @P3 F2FP.PACK_AB R7, RZ, R35 ;  /* 0x00000023ff07323e */ /* 0x000fca00000000ff */
[----:B------:R0:W-:Y:S01]  /*92a0*/  @P3 STG.E.U16 [R38.64], R7 ;  /* 0x0000000726003986 */ /* 0x0001e2000c101504 */
[----:B------:R-:W-:Y:S01]  /*92b0*/  HADD2.F32 R0, -RZ, R0.H1_H1 ;  /* 0x30000000ff007230 */ /* 0x000fe20000004100 */
[----:B------:R-:W-:Y:S02]  /*92c0*/  ISETP.GE.AND P2, PT, R5, 0x4, PT ;  /* 0x000000040500780c */ /* 0x000fe40003f46270 */
[----:B------:R-:W-:Y:S04]  /*92d0*/  @P3 STG.E [R36.64+0x4], R25 ;  /* 0x0000041924003986 */ /* 0x000fe8000c101904 */
[----:B0-----:R-:W5:Y:S01]  /*92e0*/  @P1 LDG.E.CONSTANT R7, [R10.64] ;  /* 0x000000040a071981 */ /* 0x001f62000c1e9900 */
[----:B------:R-:W-:-:S04]  /*92f0*/  @P3 FADD.FTZ R0, R0, -R27 ;  /* 0x8000001b00003221 */ /* 0x000fc80000010000 */
[----:B------:R-:W-:-:S04]  /*9300*/  @P3 FFMA.FTZ R0, R26, -0.69314718246459960938, R0 ;  /* 0xbf3172181a003823 */ /* 0x000fc80000010000 */
[----:B---3--:R-:W-:Y:S01]  /*9310*/  @P3 FADD.FTZ R0, R6, R0 ;  /* 0x0000000006003221 */ /* 0x008fe20000010000 */
[----:B------:R-:W-:-:S05]  /*9320*/  HADD2.F32 R6, -RZ, R28.H0_H0 ;  /* 0x2000001cff067230 */ /* 0x000fca0000004100 */
[----:B------:R-:W-:-:S04]  /*9330*/  @P0 FADD.FTZ R6, R6, -R27 ;  /* 0x8000001b06060221 */ /* 0x000fc80000010000 */
[----:B------:R-:W-:Y:S01]  /*9340*/  @P0 FFMA.FTZ R6, R26, -0.69314718246459960938, R6 ;  /* 0xbf3172181a060823 */ /* 0x000fe20000010006 */
[----:B------:R-:W-:-:S05]  /*9350*/  @P3 F2FP.PACK_AB R0, RZ, R0 ;  /* 0x00000000ff00323e */ /* 0x000fca00000000ff */
[----:B------:R-:W-:Y:S01]  /*9360*/  @P3 STG.E.U16 [R38.64+0x2], R0 ;  /* 0x0000020026003986 */ /* 0x000fe2000c101504 */
[C---:B------:R-:W-:Y:S01]  /*9370*/  ISETP.GE.AND P3, PT, R5.reuse, 0x5, PT ;  /* 0x000000050500780c */ /* 0x040fe20003f66270 */
[----:B------:R-:W-:Y:S02]  /*9380*/  HADD2.F32 R9, -RZ, R28.H1_H1 ;  /* 0x3000001cff097230 */ /* 0x000fe40000004100 */
[----:B------:R0:W-:Y:S01]  /*9390*/  @P0 STG.E [R36.64+0x8], R22 ;  /* 0x0000081624000986 */ /* 0x0001e2000c101904 */
[----:B------:R-:W-:-:S03]  /*93a0*/  ISETP.GE.AND P4, PT, R5, 0x6, PT ;  /* 0x000000060500780c */ /* 0x000fc60003f86270 */
[----:B0-----:R-:W3:Y:S01]  /*93b0*/  @P2 LDG.E.CONSTANT R22, [R10.64] ;  /* 0x000000040a162981 */ /* 0x001ee2000c1e9900 */
[C---:B------:R-:W-:Y:S02]  /*93c0*/  ISETP.GE.AND P5, PT, R5.reuse, 0x7, PT ;  /* 0x000000070500780c */ /* 0x040fe40003fa6270 */
[----:B------:R-:W-:-:S07]  /*93d0*/  ISETP.GE.AND P6, PT, R5, 0x8, PT ;  /* 0x000000080500780c */ /* 0x000fce0003fc6270 */
[----:B------:R-:W3:Y:S01]  /*93e0*/  @P4 LDG.E.CONSTANT R5, [R10.64] ;  /* 0x000000040a054981 */ /* 0x000ee2000c1e9900 */
[----:B--2---:R-:W-:-:S03]  /*93f0*/  @P0 FADD.FTZ R8, R8, R6 ;  /* 0x0000000608080221 */ /* 0x004fc60000010000 */
[----:B------:R-:W2:Y:S02]  /*9400*/  @P1 LDG.E.CONSTANT R6, [R10.64] ;  /* 0x000000040a061981 */ /* 0x000ea4000c1e9900 */
[----:B------:R-:W-:Y:S02]  /*9410*/  @P0 F2FP.PACK_AB R0, RZ, R8 ;  /* 0x00000008ff00023e */ /* 0x000fe400000000ff */
[----:B------:R-:W3:Y:S04]  /*9420*/  @P2 LDG.E.CONSTANT R8, [R10.64] ;  /* 0x000000040a082981 */ /* 0x000ee8000c1e9900 */
[----:B------:R0:W-:Y:S04]  /*9430*/  @P0 STG.E.U16 [R38.64+0x4], R0 ;  /* 0x0000040026000986 */ /* 0x0001e8000c101504 */
[----:B------:R1:W-:Y:S01]  /*9440*/  @P0 STG.E [R36.64+0xc], R23 ;  /* 0x00000c1724000986 */ /* 0x0003e2000c101904 */
[----:B0-----:R-:W-:-:S03]  /*9450*/  @P0 FADD.FTZ R0, R9, -R27 ;  /* 0x8000001b09000221 */ /* 0x001fc60000010000 */
[----:B------:R-:W3:Y:S01]  /*9460*/  @P3 LDG.E.CONSTANT R9, [R10.64] ;  /* 0x000000040a093981 */ /* 0x000ee2000c1e9900 */
[----:B------:R-:W-:-:S03]  /*9470*/  @P0 FFMA.FTZ R0, R26, -0.69314718246459960938, R0 ;  /* 0xbf3172181a000823 */ /* 0x000fc60000010000 */
[----:B-1----:R-:W3:Y:S01]  /*9480*/  @P3 LDG.E.CONSTANT R23, [R10.64] ;  /* 0x000000040a173981 */ /* 0x002ee2000c1e9900 */
[----:B----4-:R-:W-:Y:S01]  /*9490*/  @P0 FADD.FTZ R0, R4, R0 ;  /* 0x0000000004000221 */ /* 0x010fe20000010000 */
[----:B------:R-:W-:-:S05]  /*94a0*/  HADD2.F32 R4, -RZ, R29.H0_H0 ;  /* 0x2000001dff047230 */ /* 0x000fca0000004100 */
[----:B------:R-:W-:-:S04]  /*94b0*/  @P1 FADD.FTZ R4, R4, -R27 ;  /* 0x8000001b04041221 */ /* 0x000fc80000010000 */
[----:B------:R-:W-:Y:S01]  /*94c0*/  @P1 FFMA.FTZ R4, R26, -0.69314718246459960938, R4 ;  /* 0xbf3172181a041823 */ /* 0x000fe20000010004 */
[----:B------:R-:W-:-:S03]  /*94d0*/  @P0 F2FP.PACK_AB R0, RZ, R0 ;  /* 0x00000000ff00023e */ /* 0x000fc600000000ff */
[----:B-----5:R-:W-:Y:S02]  /*94e0*/  @P1 FADD.FTZ R4, R7, R4 ;  /* 0x0000000407041221 */ /* 0x020fe40000010000 */
[----:B------:R0:W-:Y:S03]  /*94f0*/  @P0 STG.E.U16 [R38.64+0x6], R0 ;  /* 0x0000060026000986 */ /* 0x0001e6000c101504 */
[----:B------:R-:W-:Y:S01]  /*9500*/  @P1 F2FP.PACK_AB R4, RZ, R4 ;  /* 0x00000004ff04123e */ /* 0x000fe200000000ff */
[----:B------:R1:W-:Y:S04]  /*9510*/  @P1 STG.E [R36.64+0x10], R2 ;  /* 0x0000100224001986 */ /* 0x0003e8000c101904 */
[----:B------:R4:W-:Y:S04]  /*9520*/  @P1 STG.E.U16 [R38.64+0x8], R4 ;  /* 0x0000080426001986 */ /* 0x0009e8000c101504 */
[----:B0-----:R-:W5:Y:S04]  /*9530*/  @P5 LDG.E.CONSTANT R0, [R10.64] ;  /* 0x000000040a005981 */ /* 0x001f68000c1e9900 */
[----:B-1----:R-:W5:Y:S04]  /*9540*/  @P4 LDG.E.CONSTANT R2, [R10.64] ;  /* 0x000000040a024981 */ /* 0x002f68000c1e9900 */
[----:B----4-:R-:W4:Y:S04]  /*9550*/  @P5 LDG.E.CONSTANT R4, [R10.64] ;  /* 0x000000040a045981 */ /* 0x010f28000c1e9900 */
[----:B------:R0:W-:Y:S04]  /*9560*/  @P1 STG.E [R36.64+0x14], R3 ;  /* 0x0000140324001986 */ /* 0x0001e8000c101904 */
[----:B0-----:R-:W4:Y:S01]  /*9570*/  @P6 LDG.E.CONSTANT R3, [R10.64] ;  /* 0x000000040a036981 */ /* 0x001f22000c1e9900 */
[----:B------:R-:W-:-:S05]  /*9580*/  HADD2.F32 R7, -RZ, R30.H0_H0 ;  /* 0x2000001eff077230 */ /* 0x000fca0000004100 */
[----:B------:R-:W-:-:S04]  /*9590*/  @P1 FADD.FTZ R7, R7, -R27 ;  /* 0x8000001b07071221 */ /* 0x000fc80000010000 */
[----:B------:R-:W-:Y:S01]  /*95a0*/  @P1 FFMA.FTZ R7, R26, -0.69314718246459960938, R7 ;  /* 0xbf3172181a071823 */ /* 0x000fe20000010007 */
[----:B------:R-:W-:-:S03]  /*95b0*/  HADD2.F32 R24, -RZ, R32.H1_H1 ;  /* 0x30000020ff187230 */ /* 0x000fc60000004100 */
[----:B--2---:R-:W-:Y:S01]  /*95c0*/  @P1 FADD.FTZ R6, R6, R7 ;  /* 0x0000000706061221 */ /* 0x004fe20000010000 */
[----:B------:R-:W-:-:S05]  /*95d0*/  HADD2.F32 R7, -RZ, R29.H1_H1 ;  /* 0x3000001dff077230 */ /* 0x000fca0000004100 */
[----:B------:R-:W-:-:S04]  /*95e0*/  @P2 FADD.FTZ R7, R7, -R27 ;  /* 0x8000001b07072221 */ /* 0x000fc80000010000 */
[----:B------:R-:W-:-:S04]  /*95f0*/  @P2 FFMA.FTZ R7, R26, -0.69314718246459960938, R7 ;  /* 0xbf3172181a072823 */ /* 0x000fc80000010007 */
[----:B---3--:R-:W-:Y:S01]  /*9600*/  @P2 FADD.FTZ R7, R8, R7 ;  /* 0x0000000708072221 */ /* 0x008fe20000010000 */
[----:B------:R-:W-:-:S05]  /*9610*/  HADD2.F32 R8, -RZ, R31.H0_H0 ;  /* 0x2000001fff087230 */ /* 0x000fca0000004100 */
[----:B------:R-:W-:Y:S01]  /*9620*/  @P2 FADD.FTZ R25, R8, -R27 ;  /* 0x8000001b08192221 */ /* 0x000fe20000010000 */
[----:B------:R-:W-:-:S03]  /*9630*/  HADD2.F32 R8, -RZ, R30.H1_H1 ;  /* 0x3000001eff087230 */ /* 0x000fc60000004100 */
[----:B------:R-:W-:-:S04]  /*9640*/  @P2 FFMA.FTZ R25, R26, -0.69314718246459960938, R25 ;  /* 0xbf3172181a192823 */ /* 0x000fc80000010019 */
[----:B------:R-:W-:Y:S02]  /*9650*/  @P2 FADD.FTZ R22, R22, R25 ;  /* 0x0000001916162221 */ /* 0x000fe40000010000 */
[--C-:B------:R-:W-:Y:S02]  /*9660*/  @P3 FADD.FTZ R25, R24, -R27.reuse ;  /* 0x8000001b18193221 */ /* 0x100fe40000010000 */
[----:B------:R-:W-:Y:S01]  /*9670*/  @P3 FADD.FTZ R29, R8, -R27 ;  /* 0x8000001b081d3221 */ /* 0x000fe20000010000 */
[----:B------:R-:W-:Y:S01]  /*9680*/  @P2 F2FP.PACK_AB R22, RZ, R22 ;  /* 0x00000016ff16223e */ /* 0x000fe200000000ff */
[C---:B------:R-:W-:Y:S02]  /*9690*/  @P3 FFMA.FTZ R24, R26.reuse, -0.69314718246459960938, R25 ;  /* 0xbf3172181a183823 */ /* 0x040fe40000010019 */
[----:B------:R-:W-:Y:S02]  /*96a0*/  @P3 FFMA.FTZ R8, R26, -0.69314718246459960938, R29 ;  /* 0xbf3172181a083823 */ /* 0x000fe4000001001d */
[--C-:B------:R-:W-:Y:S01]  /*96b0*/  @P3 FADD.FTZ R23, R23, R24.reuse ;  /* 0x0000001817173221 */ /* 0x100fe20000010000 */
[----:B------:R-:W-:Y:S01]  /*96c0*/  PRMT R24, R22, 0x7610, R24 ;  /* 0x0000761016187816 */ /* 0x000fe20000000018 */
[----:B------:R-:W-:Y:S01]  /*96d0*/  @P3 FADD.FTZ R8, R9, R8 ;  /* 0x0000000809083221 */ /* 0x000fe20000010000 */
[----:B------:R-:W-:Y:S01]  /*96e0*/  @P2 F2FP.PACK_AB R7, RZ, R7 ;  /* 0x00000007ff07223e */ /* 0x000fe200000000ff */
[----:B------:R-:W-:Y:S01]  /*96f0*/  HADD2.F32 R22, -RZ, R31.H1_H1 ;  /* 0x3000001fff167230 */ /* 0x000fe20000004100 */
[----:B------:R-:W-:-:S02]  /*9700*/  @P1 F2FP.PACK_AB R6, RZ, R6 ;  /* 0x00000006ff06123e */ /* 0x000fc400000000ff */
[----:B------:R-:W-:Y:S02]  /*9710*/  PRMT R9, R7, 0x7610, R9 ;  /* 0x0000761007097816 */ /* 0x000fe40000000009 */
[----:B------:R-:W-:Y:S01]  /*9720*/  @P3 F2FP.PACK_AB R8, RZ, R8 ;  /* 0x00000008ff08323e */ /* 0x000fe200000000ff */
[----:B------:R-:W-:Y:S01]  /*9730*/  @P4 FADD.FTZ R7, R22, -R27 ;  /* 0x8000001b16074221 */ /* 0x000fe20000010000 */
[----:B------:R0:W-:Y:S02]  /*9740*/  @P1 STG.E.U16 [R38.64+0xa], R6 ;  /* 0x00000a0626001986 */ /* 0x0001e4000c101504 */
[----:B------:R-:W-:Y:S01]  /*9750*/  PRMT R25, R8, 0x7610, R25 ;  /* 0x0000761008197816 */ /* 0x000fe20000000019 */
[----:B------:R-:W-:Y:S01]  /*9760*/  HADD2.F32 R8, -RZ, R33.H0_H0 ;  /* 0x20000021ff087230 */ /* 0x000fe20000004100 */
[----:B------:R1:W-:Y:S04]  /*9770*/  @P2 STG.E [R36.64+0x18], R12 ;  /* 0x0000180c24002986 */ /* 0x0003e8000c101904 */
[----:B------:R2:W-:Y:S01]  /*9780*/  @P2 STG.E.U16 [R38.64+0xc], R9 ;  /* 0x00000c0926002986 */ /* 0x0005e2000c101504 */
[----:B0-----:R-:W-:-:S03]  /*9790*/  @P4 FFMA.FTZ R6, R26, -0.69314718246459960938, R7 ;  /* 0xbf3172181a064823 */ /* 0x001fc60000010007 */
[----:B------:R0:W-:Y:S01]  /*97a0*/  @P2 STG.E [R36.64+0x1c], R13 ;  /* 0x00001c0d24002986 */ /* 0x0001e2000c101904 */
[----:B-1----:R-:W-:Y:S01]  /*97b0*/  HADD2.F32 R12, -RZ, R32.H0_H0 ;  /* 0x20000020ff0c7230 */ /* 0x002fe20000004100 */
[----:B------:R-:W-:Y:S02]  /*97c0*/  @P4 FADD.FTZ R5, R5, R6 ;  /* 0x0000000605054221 */ /* 0x000fe40000010000 */
[----:B------:R-:W-:Y:S01]  /*97d0*/  @P2 STG.E.U16 [R38.64+0xe], R24 ;  /* 0x00000e1826002986 */ /* 0x000fe2000c101504 */
[----:B------:R-:W-:Y:S01]  /*97e0*/  HADD2.F32 R6, -RZ, R34.H1_H1 ;  /* 0x30000022ff067230 */ /* 0x000fe20000004100 */
[--C-:B------:R-:W-:Y:S02]  /*97f0*/  @P4 FADD.FTZ R7, R8, -R27.reuse ;  /* 0x8000001b08074221 */ /* 0x100fe40000010000 */
[----:B------:R1:W-:Y:S01]  /*9800*/  @P3 STG.E [R36.64+0x20], R14 ;  /* 0x0000200e24003986 */ /* 0x0003e2000c101904 */
[--C-:B--2---:R-:W-:Y:S02]  /*9810*/  @P5 FADD.FTZ R9, R12, -R27.reuse ;  /* 0x8000001b0c095221 */ /* 0x104fe40000010000 */
[----:B0-----:R-:W-:Y:S01]  /*9820*/  @P5 FADD.FTZ R13, R6, -R27 ;  /* 0x8000001b060d5221 */ /* 0x001fe20000010000 */
[----:B------:R-:W-:Y:S01]  /*9830*/  @P3 STG.E.U16 [R38.64+0x10], R25 ;  /* 0x0000101926003986 */ /* 0x000fe2000c101504 */
[----:B------:R-:W-:-:S02]  /*9840*/  @P4 FFMA.FTZ R7, R26, -0.69314718246459960938, R7 ;  /* 0xbf3172181a074823 */ /* 0x000fc40000010007 */
[----:B------:R-:W-:Y:S01]  /*9850*/  @P5 FFMA.FTZ R9, R26, -0.69314718246459960938, R9 ;  /* 0xbf3172181a095823 */ /* 0x000fe20000010009 */
[----:B------:R0:W-:Y:S01]  /*9860*/  @P3 STG.E [R36.64+0x24], R15 ;  /* 0x0000240f24003986 */ /* 0x0001e2000c101904 */
[----:B-1----:R-:W-:Y:S01]  /*9870*/  HADD2.F32 R14, -RZ, R33.H1_H1 ;  /* 0x30000021ff0e7230 */ /* 0x002fe20000004100 */
[----:B-----5:R-:W-:Y:S01]  /*9880*/  @P4 FADD.FTZ R2, R2, R7 ;  /* 0x0000000702024221 */ /* 0x020fe20000010000 */
[----:B------:R-:W-:Y:S01]  /*9890*/  @P3 F2FP.PACK_AB R23, RZ, R23 ;  /* 0x00000017ff17323e */ /* 0x000fe200000000ff */
[----:B------:R-:W-:Y:S02]  /*98a0*/  @P5 FFMA.FTZ R13, R26, -0.69314718246459960938, R13 ;  /* 0xbf3172181a0d5823 */ /* 0x000fe4000001000d */
[----:B0-----:R-:W-:Y:S01]  /*98b0*/  @P6 FADD.FTZ R15, R14, -R27 ;  /* 0x8000001b0e0f6221 */ /* 0x001fe20000010000 */
[----:B------:R-:W-:Y:S01]  /*98c0*/  @P4 F2FP.PACK_AB R5, RZ, R5 ;  /* 0x00000005ff05423e */ /* 0x000fe200000000ff */
[----:B------:R-:W-:Y:S02]  /*98d0*/  @P5 FADD.FTZ R0, R0, R9 ;  /* 0x0000000900005221 */ /* 0x000fe40000010000 */
[----:B------:R-:W-:Y:S01]  /*98e0*/  @P6 FFMA.FTZ R6, R26, -0.69314718246459960938, R15 ;  /* 0xbf3172181a066823 */ /* 0x000fe2000001000f */
[----:B------:R-:W-:Y:S01]  /*98f0*/  @P4 F2FP.PACK_AB R2, RZ, R2 ;  /* 0x00000002ff02423e */ /* 0x000fe200000000ff */
[----:B----4-:R-:W-:Y:S01]  /*9900*/  @P5 FADD.FTZ R4, R4, R13 ;  /* 0x0000000d04045221 */ /* 0x010fe20000010000 */
        /* <DEDUP_REMOVED lines=17> */
[----:B------:R-:W-:-:S03]  /*9a20*/  HADD2.F32 R34, -RZ, R34.H0_H0 ;  /* 0x20000022ff227230 */ /* 0x000fc60000004100 */
[----:B------:R-:W-:Y:S02]  /*9a30*/  STG.E [R36.64+0x3c], R21 ;  /* 0x00003c1524007986 */ /* 0x000fe4000c101904 */
[----:B------:R-:W-:-:S04]  /*9a40*/  FADD.FTZ R27, R34, -R27 ;  /* 0x8000001b221b7221 */ /* 0x000fc80000010000 */
[----:B0-----:R-:W-:-:S04]  /*9a50*/  FFMA.FTZ R0, R26, -0.69314718246459960938, R27 ;  /* 0xbf3172181a007823 */ /* 0x001fc8000001001b */
[----:B--2---:R-:W-:-:S05]  /*9a60*/  FADD.FTZ R0, R11, R0 ;  /* 0x000000000b007221 */ /* 0x004fca0000010000 */
[----:B------:R-:W-:-:S05]  /*9a70*/  F2FP.PACK_AB R0, RZ, R0 ;  /* 0x00000000ff00723e */ /* 0x000fca00000000ff */
[----:B------:R-:W-:Y:S01]  /*9a80*/  STG.E.U16 [R38.64+0x1e], R0 ;  /* 0x00001e0026007986 */ /* 0x000fe2000c101504 */
[----:B------:R-:W-:Y:S05]  /*9a90*/  EXIT ;  /* 0x000000000000794d */ /* 0x000fea0003800000 */
.L_x_12335:
        /* <DEDUP_REMOVED lines=14> */
.L_x_74478:


//--------------------- .text._ZN17fastertransformer38beam_online_softmax_topk_stage2_kernelI6__halfLi16ELi32EEEvPKfS3_PiPT_ii --------------------------
	.section	.text._ZN17fastertransformer38beam_online_softmax_topk_stage2_kernelI6__halfLi16ELi32EEEvPKfS3_PiPT_ii,"ax",@progbits
	.sectioninfo	@"SHI_REGISTERS=58"
	.align	128
        .global         _ZN17fastertransformer38beam_online_softmax_topk_stage2_kernelI6__halfLi16ELi32EEEvPKfS3_PiPT_ii
        .type           _ZN17fastertransformer38beam_online_softmax_topk_stage2_kernelI6__halfLi16ELi32EEEvPKfS3_PiPT_ii,@function
        .size           _ZN17fastertransformer38beam_online_softmax_topk_stage2_kernelI6__halfLi16ELi32EEEvPKfS3_PiPT_ii,(.L_x_74479 - _ZN17fastertransformer38beam_online_softmax_topk_stage2_kernelI6__halfLi16ELi32EEEvPKfS3_PiPT_ii)
        .other          _ZN17fastertransformer38beam_online_softmax_topk_stage2_kernelI6__halfLi16ELi32EEEvPKfS3_PiPT_ii,@"STO_CUDA_ENTRY STV_DEFAULT"
_ZN17fastertransformer38beam_online_softmax_topk_stage2_kernelI6__halfLi16ELi32EEEvPKfS3_PiPT_ii:
.text._ZN17fastertransformer38beam_online_softmax_topk_stage2_kernelI6__halfLi16ELi32EEEvPKfS3_PiPT_ii:
        /* <DEDUP_REMOVED lines=8> */
[----:B------:R-:W-:Y:S02]  /*0080*/  IMAD.MOV.U32 R6, RZ, RZ, 0xfbff ;  /* 0x0000fbffff067424 */ /* 0x000fe400078e00ff */
[----:B------:R-:W-:Y:S01]  /*0090*/  IMAD.MOV.U32 R2, RZ, RZ, -0x1 ;  /* 0xffffffffff027424 */ /* 0x000fe200078e00ff */
[----:B------:R-:W-:Y:S01]  /*00a0*/  STL [R1+0x9c], R0 ;  /* 0x00009c0001007387 */ /* 0x000fe20000100800 */
[----:B------:R-:W-:Y:S01]  /*00b0*/  IMAD.MOV.U32 R3, RZ, RZ, -0x1 ;  /* 0xffffffffff037424 */ /* 0x000fe200078e00ff */
[----:B------:R-:W-:-:S02]  /*00c0*/  PRMT R7, R6, 0x5410, R6 ;  /* 0x0000541006077816 */ /* 0x000fc40000000006 */
[----:B------:R-:W-:Y:S01]  /*00d0*/  STL [R1+0xa0], R0 ;  /* 0x0000a00001007387 */ /* 0x000fe20000100800 */
[C---:B------:R-:W-:Y:S02]  /*00e0*/  PRMT R8, R6.reuse, 0x7610, R8 ;  /* 0x0000761006087816 */ /* 0x040fe40000000008 */
[C---:B------:R-:W-:Y:S01]  /*00f0*/  PRMT R9, R6.reuse, 0x7610, R9 ;  /* 0x0000761006097816 */ /* 0x040fe20000000009 */
[----:B------:R-:W-:Y:S01]  /*0100*/  STL [R1+0xa4], R0 ;  /* 0x0000a40001007387 */ /* 0x000fe20000100800 */
[C---:B------:R-:W-:Y:S02]  /*0110*/  PRMT R10, R6.reuse, 0x7610, R10 ;  /* 0x00007610060a7816 */ /* 0x040fe4000000000a */
[C---:B------:R-:W-:Y:S01]  /*0120*/  PRMT R11, R6.reuse, 0x7610, R11 ;  /* 0x00007610060b7816 */ /* 0x040fe2000000000b */
[----:B------:R-:W-:Y:S01]  /*0130*/  STL [R1+0xa8], R0 ;  /* 0x0000a80001007387 */ /* 0x000fe20000100800 */
[----:B------:R-:W-:-:S03]  /*0140*/  PRMT R12, R6, 0x7610, R12 ;  /* 0x00007610060c7816 */ /* 0x000fc6000000000c */
[----:B------:R0:W-:Y:S04]  /*0150*/  STL [R1+0xac], R0 ;  /* 0x0000ac0001007387 */ /* 0x0001e80000100800 */
[----:B------:R1:W-:Y:S04]  /*0160*/  STL.64 [R1+0x68], R4 ;  /* 0x0000680401007387 */ /* 0x0003e80000100a00 */
[----:B------:R-:W-:Y:S04]  /*0170*/  STL [R1+0xc0], R7 ;  /* 0x0000c00701007387 */ /* 0x000fe80000100800 */
[----:B0-----:R-:W0:Y:S01]  /*0180*/  S2R R0, SR_TID.X ;  /* 0x0000000000007919 */ /* 0x001e220000002100 */
[----:B-1----:R-:W-:-:S03]  /*0190*/  PRMT R5, R6, 0x5410, R6 ;  /* 0x0000541006057816 */ /* 0x002fc60000000006 */
[----:B------:R-:W-:Y:S01]  /*01a0*/  STL.U16 [R1+0xc4], R8 ;  /* 0x0000c40801007387 */ /* 0x000fe20000100400 */
[----:B------:R-:W-:-:S03]  /*01b0*/  PRMT R4, R6, 0x5410, R6 ;  /* 0x0000541006047816 */ /* 0x000fc60000000006 */
        /* <DEDUP_REMOVED lines=9> */
[----:B------:R-:W-:Y:S04]  /*0250*/  STL.64 [R1+0x70], R2 ;  /* 0x0000700201007387 */ /* 0x000fe80000100a00 */
[----:B------:R-:W-:Y:S04]  /*0260*/  STL.64 [R1+0x78], R2 ;  /* 0x0000780201007387 */ /* 0x000fe80000100a00 */
[----:B------:R-:W-:Y:S04]  /*0270*/  STL.64 [R1+0x80], R2 ;  /* 0x0000800201007387 */ /* 0x000fe80000100a00 */
[----:B------:R-:W-:Y:S04]  /*0280*/  STL.64 [R1+0x88], R2 ;  /* 0x0000880201007387 */ /* 0x000fe80000100a00 */
[----:B------:R0:W-:Y:S04]  /*0290*/  STL.64 [R1+0x90], R2 ;  /* 0x0000900201007387 */ /* 0x0001e80000100a00 */
[----:B------:R1:W-:Y:S01]  /*02a0*/  STL [R1+0xb4], R4 ;  /* 0x0000b40401007387 */ /* 0x0003e20000100800 */
[----:B0-----:R-:W-:-:S02]  /*02b0*/  PRMT R3, R6, 0x5410, R6 ;  /* 0x0000541006037816 */ /* 0x001fc40000000006 */
[----:B------:R-:W-:Y:S02]  /*02c0*/  PRMT R2, R6, 0x5410, R6 ;  /* 0x0000541006027816 */ /* 0x000fe40000000006 */
[----:B-1----:R-:W-:Y:S01]  /*02d0*/  IADD3 R4, R1, 0x68, RZ ;  /* 0x0000006801047810 */ /* 0x002fe20007ffe0ff */
[----:B------:R0:W-:Y:S04]  /*02e0*/  STL [R1+0xb0], R3 ;  /* 0x0000b00301007387 */ /* 0x0001e80000100800 */
[----:B------:R1:W-:Y:S01]  /*02f0*/  STL [R1+0xb8], R2 ;  /* 0x0000b80201007387 */ /* 0x0003e20000100800 */
[----:B0-----:R-:W-:Y:S02]  /*0300*/  IMAD.MOV.U32 R3, RZ, RZ, -0x38802000 ;  /* 0xc77fe000ff037424 */ /* 0x001fe400078e00ff */
[----:B-1----:R-:W-:Y:S01]  /*0310*/  IMAD.MOV.U32 R2, RZ, RZ, RZ ;  /* 0x000000ffff027224 */ /* 0x002fe200078e00ff */
        /* <DEDUP_REMOVED lines=19> */
.L_x_12340:
        /* <DEDUP_REMOVED lines=10> */
.L_x_12339:
[----:B------:R-:W-:Y:S05]  /*04f0*/  BSYNC B1 ;  /* 0x0000000000017941 */ /* 0x000fea0003800000 */
.L_x_12338:
        /* <DEDUP_REMOVED lines=14> */
.L_x_12343:
        /* <DEDUP_REMOVED lines=38> */
.L_x_12342:
[----:B------:R-:W-:Y:S05]  /*0840*/  BSYNC B1 ;  /* 0x0000000000017941 */ /* 0x000fea0003800000 */
.L_x_12341:
        /* <DEDUP_REMOVED lines=25> */
.L_x_12345:
[----:B------:R-:W-:Y:S05]  /*09e0*/  BSYNC B1 ;  /* 0x0000000000017941 */ /* 0x000fea0003800000 */
.L_x_12344:
        /* <DEDUP_REMOVED lines=10> */
.L_x_12337:
[----:B------:R-:W-:Y:S05]  /*0a90*/  BSYNC B0 ;  /* 0x0000000000007941 */ /* 0x000fea0003800000 */
.L_x_12336:
        /* <DEDUP_REMOVED lines=23> */
.L_x_12352:
        /* <DEDUP_REMOVED lines=82> */
.L_x_12351:
        /* <DEDUP_REMOVED lines=43> */
.L_x_12353:
[----:B------:R-:W-:-:S13]  /*13e0*/  ISETP.NE.OR P0, PT, R5, RZ, P0 ;  /* 0x000000ff0500720c */ /* 0x000fda0000705670 */
[----:B------:R-:W-:Y:S05]  /*13f0*/  @!P0 BRA `(.L_x_12349) ;  /* 0x0000017000008947 */ /* 0x000fea0003800000 */
.L_x_12350:
        /* <DEDUP_REMOVED lines=23> */
.L_x_12349:
        /* <DEDUP_REMOVED lines=8> */
.L_x_12354:
        /* <DEDUP_REMOVED lines=11> */
.L_x_12348:
[----:B------:R-:W-:-:S05]  /*16a0*/  IMAD R0, R0, 0x88, RZ ;  /* 0x0000008800007824 */ /* 0x000fca00078e02ff */
[----:B------:R-:W2:Y:S02]  /*16b0*/  LDS.64 R2, [R0+0x160] ;  /* 0x0001600000027984 */ /* 0x000ea40000000a00 */
[----:B--2---:R-:W-:Y:S02]  /*16c0*/  IMAD.MOV.U32 R4, RZ, RZ, R3 ;  /* 0x000000ffff047224 */ /* 0x004fe400078e0003 */
[----:B0-----:R-:W-:-:S05]  /*16d0*/  IMAD.MOV.U32 R5, RZ, RZ, R2 ;  /* 0x000000ffff057224 */ /* 0x001fca00078e0002 */
[----:B------:R0:W-:Y:S02]  /*16e0*/  STL.64 [R1+0x68], R4 ;  /* 0x0000680401007387 */ /* 0x0001e40000100a00 */
.L_x_12347:
[----:B------:R-:W-:Y:S05]  /*16f0*/  BSYNC B0 ;  /* 0x0000000000007941 */ /* 0x000fea0003800000 */
.L_x_12346:
[----:B------:R-:W2:Y:S04]  /*1700*/  LDL.64 R50, [R1+0xb0] ;  /* 0x0000b00001327983 */ /* 0x000ea80000100a00 */
[----:B------:R-:W3:Y:S04]  /*1710*/  LDL.64 R48, [R1+0xb8] ;  /* 0x0000b80001307983 */ /* 0x000ee80000100a00 */
[----:B-1----:R-:W4:Y:S04]  /*1720*/  LDL.64 R22, [R1+0xc8] ;  /* 0x0000c80001167983 */ /* 0x002f280000100a00 */
        /* <DEDUP_REMOVED lines=9> */
[----:B------:R-:W-:Y:S04]  /*17c0*/  SHFL.DOWN PT, R20, R3, 0x1, 0x1f ;  /* 0x08201f0003147f89 */ /* 0x000fe800000e0000 */
[----:B------:R-:W0:Y:S04]  /*17d0*/  SHFL.DOWN PT, R21, R2, 0x1, 0x1f ;  /* 0x08201f0002157f89 */ /* 0x000e2800000e0000 */
[----:B------:R-:W1:Y:S01]  /*17e0*/  S2R R53, SR_LANEID ;  /* 0x0000000000357919 */ /* 0x000e620000000000 */
[----:B------:R-:W-:Y:S03]  /*17f0*/  BSSY B0, `(.L_x_12355) ;  /* 0x0000146000007945 */ /* 0x000fe60003800000 */
[----:B0-----:R-:W-:Y:S01]  /*1800*/  STL.64 [R1], R20 ;  /* 0x0000001401007387 */ /* 0x001fe20000100a00 */
[----:B-1----:R-:W-:-:S03]  /*1810*/  ISETP.GT.AND P0, PT, R53, 0x1e, PT ;  /* 0x0000001e3500780c */ /* 0x002fc60003f04270 */
[----:B------:R-:W-:Y:S01]  /*1820*/  BAR.SYNC.DEFER_BLOCKING 0x0 ;  /* 0x0000000000007b1d */ /* 0x000fe20000010000 */
[----:B--2---:R-:W-:Y:S02]  /*1830*/  IMAD.MOV.U32 R42, RZ, RZ, R50 ;  /* 0x000000ffff2a7224 */ /* 0x004fe400078e0032 */
[----:B------:R-:W-:Y:S02]  /*1840*/  IMAD.MOV.U32 R43, RZ, RZ, R51 ;  /* 0x000000ffff2b7224 */ /* 0x000fe400078e0033 */
[----:B---3--:R-:W-:Y:S02]  /*1850*/  IMAD.MOV.U32 R44, RZ, RZ, R48 ;  /* 0x000000ffff2c7224 */ /* 0x008fe400078e0030 */
[----:B------:R-:W-:Y:S02]  /*1860*/  IMAD.MOV.U32 R45, RZ, RZ, R49 ;  /* 0x000000ffff2d7224 */ /* 0x000fe400078e0031 */
[----:B----4-:R-:W-:Y:S02]  /*1870*/  IMAD.MOV.U32 R54, RZ, RZ, R22 ;  /* 0x000000ffff367224 */ /* 0x010fe400078e0016 */
[----:B------:R-:W-:Y:S01]  /*1880*/  IMAD.MOV.U32 R55, RZ, RZ, R23 ;  /* 0x000000ffff377224 */ /* 0x000fe200078e0017 */
[----:B------:R-:W-:Y:S04]  /*1890*/  SHFL.DOWN PT, R42, R42, 0x1, 0x1f ;  /* 0x08201f002a2a7f89 */ /* 0x000fe800000e0000 */
[----:B-----5:R-:W-:Y:S04]  /*18a0*/  SHFL.DOWN PT, R40, R4, 0x1, 0x1f ;  /* 0x08201f0004287f89 */ /* 0x020fe800000e0000 */
        /* <DEDUP_REMOVED lines=19> */
[----:B------:R-:W3:Y:S01]  /*19e0*/  SHFL.DOWN PT, R55, R55, 0x1, 0x1f ;  /* 0x08201f0037377f89 */ /* 0x000ee200000e0000 */
[----:B------:R-:W-:-:S02]  /*19f0*/  IMAD.MOV.U32 R46, RZ, RZ, R24 ;  /* 0x000000ffff2e7224 */ /* 0x000fc400078e0018 */
[----:B------:R-:W-:-:S04]  /*1a00*/  IMAD.MOV.U32 R47, RZ, RZ, R25 ;  /* 0x000000ffff2f7224 */ /* 0x000fc800078e0019 */
        /* <DEDUP_REMOVED lines=12> */
[----:B------:R-:W-:Y:S01]  /*1ad0*/  STL.64 [R1+0x60], R54 ;  /* 0x0000603601007387 */ /* 0x000fe20000100a00 */
[----:B------:R-:W-:-:S02]  /*1ae0*/  PRMT R52, R50, 0x7610, R50 ;  /* 0x0000761032347816 */ /* 0x000fc40000000032 */
[----:B------:R-:W-:Y:S01]  /*1af0*/  PRMT R50, R48, 0x7610, R48 ;  /* 0x0000761030327816 */ /* 0x000fe20000000030 */
[----:B------:R0:W-:Y:S01]  /*1b00*/  STL.64 [R1+0x58], R46 ;  /* 0x0000582e01007387 */ /* 0x0001e20000100a00 */
[----:B------:R-:W-:Y:S02]  /*1b10*/  PRMT R0, R24, 0x7610, R24 ;  /* 0x0000761018007816 */ /* 0x000fe40000000018 */
[----:B------:R-:W-:Y:S02]  /*1b20*/  PRMT R48, R23, 0x7610, R23 ;  /* 0x0000761017307816 */ /* 0x000fe40000000017 */
[----:B0-----:R-:W-:Y:S02]  /*1b30*/  PRMT R46, R25, 0x7610, R25 ;  /* 0x00007610192e7816 */ /* 0x001fe40000000019 */
[----:B------:R-:W-:Y:S01]  /*1b40*/  PRMT R47, R22, 0x7610, R22 ;  /* 0x00007610162f7816 */ /* 0x000fe20000000016 */
[----:B------:R-:W-:Y:S05]  /*1b50*/  @P0 BRA `(.L_x_12356) ;  /* 0x000010f000000947 */ /* 0x000fea0003800000 */
[----:B------:R-:W-:-:S04]  /*1b60*/  FSETP.GT.FTZ.AND P0, PT, R3, R20, PT ;  /* 0x000000140300720b */ /* 0x000fc80003f14000 */
[----:B------:R-:W-:Y:S02]  /*1b70*/  FSEL R22, R3, R20, P0 ;  /* 0x0000001403167208 */ /* 0x000fe40000000000 */
[----:B------:R-:W-:Y:S02]  /*1b80*/  FSEL R3, R20, R3, P0 ;  /* 0x0000000314037208 */ /* 0x000fe40000000000 */
[----:B------:R-:W-:Y:S02]  /*1b90*/  FSEL R23, R21, R2, P0 ;  /* 0x0000000215177208 */ /* 0x000fe40000000000 */
[----:B------:R-:W-:Y:S01]  /*1ba0*/  FSEL R2, R2, R21, P0 ;  /* 0x0000001502027208 */ /* 0x000fe20000000000 */
[----:B------:R-:W-:Y:S02]  /*1bb0*/  FADD.FTZ R3, -R22, R3 ;  /* 0x0000000316037221 */ /* 0x000fe40000010100 */
[----:B------:R-:W-:Y:S02]  /*1bc0*/  IMAD.MOV.U32 R21, RZ, RZ, RZ ;  /* 0x000000ffff157224 */ /* 0x000fe400078e00ff */
[----:B------:R-:W-:-:S02]  /*1bd0*/  FMUL.FTZ R24, R3, 1.4426950216293334961 ;  /* 0x3fb8aa3b03187820 */ /* 0x000fc40000410000 */
[----:B------:R-:W-:-:S04]  /*1be0*/  IMAD.MOV.U32 R3, RZ, RZ, R1 ;  /* 0x000000ffff037224 */ /* 0x000fc800078e0001 */
[----:B------:R-:W0:Y:S01]  /*1bf0*/  MUFU.EX2 R24, R24 ;  /* 0x0000001800187308 */ /* 0x000e220000000800 */
[----:B------:R-:W-:Y:S02]  /*1c00*/  IMAD.MOV.U32 R20, RZ, RZ, R3 ;  /* 0x000000ffff147224 */ /* 0x000fe400078e0003 */
[----:B0-----:R-:W-:-:S05]  /*1c10*/  FMUL.FTZ R23, R23, R24 ;  /* 0x0000001817177220 */ /* 0x001fca0000410000 */
.L_x_12403:
        /* <DEDUP_REMOVED lines=20> */
.L_x_12358:
[----:B------:R-:W-:Y:S01]  /*1d60*/  IMAD.MOV.U32 R24, RZ, RZ, R19 ;  /* 0x000000ffff187224 */ /* 0x000fe200078e0013 */
[C---:B------:R-:W-:Y:S01]  /*1d70*/  PRMT R25, R48.reuse, 0x7632, R25 ;  /* 0x0000763230197816 */ /* 0x040fe20000000019 */
[----:B------:R-:W-:Y:S01]  /*1d80*/  IMAD.MOV.U32 R19, RZ, RZ, R18 ;  /* 0x000000ffff137224 */ /* 0x000fe200078e0012 */
[----:B------:R-:W-:Y:S02]  /*1d90*/  PRMT R48, R48, 0x5410, R48 ;  /* 0x0000541030307816 */ /* 0x000fe40000000030 */
.L_x_12359:
[----:B------:R-:W-:Y:S05]  /*1da0*/  BSYNC B1 ;  /* 0x0000000000017941 */ /* 0x000fea0003800000 */
.L_x_12357:
        /* <DEDUP_REMOVED lines=11> */
.L_x_12361:
[----:B------:R-:W-:Y:S01]  /*1e60*/  IMAD.MOV.U32 R27, RZ, RZ, R24 ;  /* 0x000000ffff1b7224 */ /* 0x000fe200078e0018 */
[----:B------:R-:W-:Y:S01]  /*1e70*/  PRMT R26, R25, 0x7610, R26 ;  /* 0x00007610191a7816 */ /* 0x000fe2000000001a */
[----:B------:R-:W-:Y:S01]  /*1e80*/  IMAD.MOV.U32 R18, RZ, RZ, R17 ;  /* 0x000000ffff127224 */ /* 0x000fe200078e0011 */
[----:B------:R-:W-:Y:S02]  /*1e90*/  PRMT R48, R47, 0x7632, R48 ;  /* 0x000076322f307816 */ /* 0x000fe40000000030 */
.L_x_12362:
[----:B------:R-:W-:Y:S05]  /*1ea0*/  BSYNC B1 ;  /* 0x0000000000017941 */ /* 0x000fea0003800000 */
.L_x_12360:
        /* <DEDUP_REMOVED lines=11> */
.L_x_12364:
[----:B------:R-:W-:Y:S01]  /*1f60*/  IMAD.MOV.U32 R24, RZ, RZ, R27 ;  /* 0x000000ffff187224 */ /* 0x000fe200078e001b */
[----:B------:R-:W-:Y:S01]  /*1f70*/  PRMT R25, R25, 0x5410, R26 ;  /* 0x0000541019197816 */ /* 0x000fe2000000001a */
[----:B------:R-:W-:Y:S01]  /*1f80*/  IMAD.MOV.U32 R17, RZ, RZ, R16 ;  /* 0x000000ffff117224 */ /* 0x000fe200078e0010 */
[----:B------:R-:W-:Y:S02]  /*1f90*/  PRMT R47, R47, 0x5410, R47 ;  /* 0x000054102f2f7816 */ /* 0x000fe4000000002f */
.L_x_12365:
[----:B------:R-:W-:Y:S05]  /*1fa0*/  BSYNC B1 ;  /* 0x0000000000017941 */ /* 0x000fea0003800000 */
.L_x_12363:
        /* <DEDUP_REMOVED lines=11> */
.L_x_12367:
[----:B------:R-:W-:Y:S01]  /*2060*/  IMAD.MOV.U32 R27, RZ, RZ, R24 ;  /* 0x000000ffff1b7224 */ /* 0x000fe200078e0018 */
[----:B------:R-:W-:Y:S01]  /*2070*/  PRMT R26, R26, 0x7610, R25 ;  /* 0x000076101a1a7816 */ /* 0x000fe20000000019 */
[----:B------:R-:W-:Y:S01]  /*2080*/  IMAD.MOV.U32 R16, RZ, RZ, R15 ;  /* 0x000000ffff107224 */ /* 0x000fe200078e000f */
[----:B------:R-:W-:Y:S02]  /*2090*/  PRMT R47, R46, 0x7632, R47 ;  /* 0x000076322e2f7816 */ /* 0x000fe4000000002f */
.L_x_12368:
[----:B------:R-:W-:Y:S05]  /*20a0*/  BSYNC B1 ;  /* 0x0000000000017941 */ /* 0x000fea0003800000 */
.L_x_12366:
        /* <DEDUP_REMOVED lines=11> */
.L_x_12370:
[----:B------:R-:W-:Y:S01]  /*2160*/  IMAD.MOV.U32 R24, RZ, RZ, R27 ;  /* 0x000000ffff187224 */ /* 0x000fe200078e001b */
[----:B------:R-:W-:Y:S01]  /*2170*/  PRMT R25, R25, 0x7610, R26 ;  /* 0x0000761019197816 */ /* 0x000fe2000000001a */
[----:B------:R-:W-:Y:S01]  /*2180*/  IMAD.MOV.U32 R15, RZ, RZ, R14 ;  /* 0x000000ffff0f7224 */ /* 0x000fe200078e000e */
[----:B------:R-:W-:Y:S02]  /*2190*/  PRMT R46, R46, 0x5410, R46 ;  /* 0x000054102e2e7816 */ /* 0x000fe4000000002e */
.L_x_12371:
[----:B------:R-:W-:Y:S05]  /*21a0*/  BSYNC B1 ;  /* 0x0000000000017941 */ /* 0x000fea0003800000 */
.L_x_12369:
        /* <DEDUP_REMOVED lines=11> */
.L_x_12373:
[----:B------:R-:W-:Y:S01]  /*2260*/  IMAD.MOV.U32 R27, RZ, RZ, R24 ;  /* 0x000000ffff1b7224 */ /* 0x000fe200078e0018 */
[----:B------:R-:W-:Y:S01]  /*2270*/  PRMT R26, R26, 0x7610, R25 ;  /* 0x000076101a1a7816 */ /* 0x000fe20000000019 */
[----:B------:R-:W-:Y:S01]  /*2280*/  IMAD.MOV.U32 R14, RZ, RZ, R13 ;  /* 0x000000ffff0e7224 */ /* 0x000fe200078e000d */
[----:B------:R-:W-:Y:S02]  /*2290*/  PRMT R46, R0, 0x7632, R46 ;  /* 0x00007632002e7816 */ /* 0x000fe4000000002e */
.L_x_12374:
[----:B------:R-:W-:Y:S05]  /*22a0*/  BSYNC B1 ;  /* 0x0000000000017941 */ /* 0x000fea0003800000 */
.L_x_12372:
        /* <DEDUP_REMOVED lines=11> */
.L_x_12376:
[----:B------:R-:W-:Y:S01]  /*2360*/  IMAD.MOV.U32 R24, RZ, RZ, R27 ;  /* 0x000000ffff187224 */ /* 0x000fe200078e001b */
[----:B------:R-:W-:Y:S01]  /*2370*/  PRMT R25, R26, 0x7632, R25 ;  /* 0x000076321a197816 */ /* 0x000fe20000000019 */
[----:B------:R-:W-:Y:S01]  /*2380*/  IMAD.MOV.U32 R13, RZ, RZ, R12 ;  /* 0x000000ffff0d7224 */ /* 0x000fe200078e000c */
[----:B------:R-:W-:Y:S02]  /*2390*/  PRMT R0, R0, 0x5410, R0 ;  /* 0x0000541000007816 */ /* 0x000fe40000000000 */
.L_x_12377:
[----:B------:R-:W-:Y:S05]  /*23a0*/  BSYNC B1 ;  /* 0x0000000000017941 */ /* 0x000fea0003800000 */
.L_x_12375:
        /* <DEDUP_REMOVED lines=11> */
.L_x_12379:
[----:B------:R-:W-:Y:S01]  /*2460*/  IMAD.MOV.U32 R27, RZ, RZ, R24 ;  /* 0x000000ffff1b7224 */ /* 0x000fe200078e0018 */
[----:B------:R-:W-:Y:S01]  /*2470*/  PRMT R26, R25, 0x7610, R26 ;  /* 0x00007610191a7816 */ /* 0x000fe2000000001a */
[----:B------:R-:W-:Y:S01]  /*2480*/  IMAD.MOV.U32 R12, RZ, RZ, R11 ;  /* 0x000000ffff0c7224 */ /* 0x000fe200078e000b */
[----:B------:R-:W-:Y:S02]  /*2490*/  PRMT R0, R49, 0x7632, R0 ;  /* 0x0000763231007816 */ /* 0x000fe40000000000 */
.L_x_12380:
[----:B------:R-:W-:Y:S05]  /*24a0*/  BSYNC B1 ;  /* 0x0000000000017941 */ /* 0x000fea0003800000 */
.L_x_12378:
        /* <DEDUP_REMOVED lines=11> */
.L_x_12382:
[----:B------:R-:W-:Y:S01]  /*2560*/  IMAD.MOV.U32 R24, RZ, RZ, R27 ;  /* 0x000000ffff187224 */ /* 0x000fe200078e001b */
[----:B------:R-:W-:Y:S01]  /*2570*/  PRMT R25, R26, 0x7610, R25 ;  /* 0x000076101a197816 */ /* 0x000fe20000000019 */
[----:B------:R-:W-:Y:S01]  /*2580*/  IMAD.MOV.U32 R11, RZ, RZ, R10 ;  /* 0x000000ffff0b7224 */ /* 0x000fe200078e000a */
[----:B------:R-:W-:Y:S02]  /*2590*/  PRMT R49, R49, 0x5410, R49 ;  /* 0x0000541031317816 */ /* 0x000fe40000000031 */
.L_x_12383:
[----:B------:R-:W-:Y:S05]  /*25a0*/  BSYNC B1 ;  /* 0x0000000000017941 */ /* 0x000fea0003800000 */
.L_x_12381:
        /* <DEDUP_REMOVED lines=11> */
.L_x_12385:
[----:B------:R-:W-:Y:S01]  /*2660*/  IMAD.MOV.U32 R27, RZ, RZ, R24 ;  /* 0x000000ffff1b7224 */ /* 0x000fe200078e0018 */
[----:B------:R-:W-:Y:S01]  /*2670*/  PRMT R25, R25, 0x5410, R25 ;  /* 0x0000541019197816 */ /* 0x000fe20000000019 */
[----:B------:R-:W-:Y:S01]  /*2680*/  IMAD.MOV.U32 R10, RZ, RZ, R9 ;  /* 0x000000ffff0a7224 */ /* 0x000fe200078e0009 */
[----:B------:R-:W-:Y:S02]  /*2690*/  PRMT R49, R50, 0x7632, R49 ;  /* 0x0000763232317816 */ /* 0x000fe40000000031 */
.L_x_12386:
[----:B------:R-:W-:Y:S05]  /*26a0*/  BSYNC B1 ;  /* 0x0000000000017941 */ /* 0x000fea0003800000 */
.L_x_12384:
        /* <DEDUP_REMOVED lines=11> */
.L_x_12388:
[----:B------:R-:W-:Y:S01]  /*2760*/  IMAD.MOV.U32 R24, RZ, RZ, R27 ;  /* 0x000000ffff187224 */ /* 0x000fe200078e001b */
[----:B------:R-:W-:Y:S01]  /*2770*/  PRMT R25, R25, 0x7632, R25 ;  /* 0x0000763219197816 */ /* 0x000fe20000000019 */
[----:B------:R-:W-:Y:S01]  /*2780*/  IMAD.MOV.U32 R9, RZ, RZ, R8 ;  /* 0x000000ffff097224 */ /* 0x000fe200078e0008 */
[----:B------:R-:W-:Y:S02]  /*2790*/  PRMT R50, R50, 0x5410, R50 ;  /* 0x0000541032327816 */ /* 0x000fe40000000032 */
.L_x_12389:
[----:B------:R-:W-:Y:S05]  /*27a0*/  BSYNC B1 ;  /* 0x0000000000017941 */ /* 0x000fea0003800000 */
.L_x_12387:
        /* <DEDUP_REMOVED lines=11> */
.L_x_12391:
[----:B------:R-:W-:Y:S01]  /*2860*/  IMAD.MOV.U32 R27, RZ, RZ, R24 ;  /* 0x000000ffff1b7224 */ /* 0x000fe200078e0018 */
[----:B------:R-:W-:Y:S01]  /*2870*/  PRMT R25, R25, 0x5410, R25 ;  /* 0x0000541019197816 */ /* 0x000fe20000000019 */
[----:B------:R-:W-:Y:S01]  /*2880*/  IMAD.MOV.U32 R8, RZ, RZ, R7 ;  /* 0x000000ffff087224 */ /* 0x000fe200078e0007 */
[----:B------:R-:W-:Y:S02]  /*2890*/  PRMT R50, R51, 0x7632, R50 ;  /* 0x0000763233327816 */ /* 0x000fe40000000032 */
.L_x_12392:
[----:B------:R-:W-:Y:S05]  /*28a0*/  BSYNC B1 ;  /* 0x0000000000017941 */ /* 0x000fea0003800000 */
.L_x_12390:
        /* <DEDUP_REMOVED lines=11> */
.L_x_12394:
[----:B------:R-:W-:Y:S01]  /*2960*/  IMAD.MOV.U32 R24, RZ, RZ, R27 ;  /* 0x000000ffff187224 */ /* 0x000fe200078e001b */
[----:B------:R-:W-:Y:S01]  /*2970*/  PRMT R26, R25, 0x7632, R26 ;  /* 0x00007632191a7816 */ /* 0x000fe2000000001a */
[----:B------:R-:W-:Y:S01]  /*2980*/  IMAD.MOV.U32 R7, RZ, RZ, R6 ;  /* 0x000000ffff077224 */ /* 0x000fe200078e0006 */
[----:B------:R-:W-:Y:S02]  /*2990*/  PRMT R51, R51, 0x5410, R51 ;  /* 0x0000541033337816 */ /* 0x000fe40000000033 */
.L_x_12395:
[----:B------:R-:W-:Y:S05]  /*29a0*/  BSYNC B1 ;  /* 0x0000000000017941 */ /* 0x000fea0003800000 */
.L_x_12393:
        /* <DEDUP_REMOVED lines=11> */
.L_x_12397:
[----:B------:R-:W-:Y:S01]  /*2a60*/  IMAD.MOV.U32 R25, RZ, RZ, R24 ;  /* 0x000000ffff197224 */ /* 0x000fe200078e0018 */
[----:B------:R-:W-:Y:S01]  /*2a70*/  PRMT R26, R26, 0x5410, R26 ;  /* 0x000054101a1a7816 */ /* 0x000fe2000000001a */
[----:B------:R-:W-:Y:S01]  /*2a80*/  IMAD.MOV.U32 R6, RZ, RZ, R5 ;  /* 0x000000ffff067224 */ /* 0x000fe200078e0005 */
[----:B------:R-:W-:Y:S02]  /*2a90*/  PRMT R51, R52, 0x7632, R51 ;  /* 0x0000763234337816 */ /* 0x000fe40000000033 */
.L_x_12398:
[----:B------:R-:W-:Y:S05]  /*2aa0*/  BSYNC B1 ;  /* 0x0000000000017941 */ /* 0x000fea0003800000 */
.L_x_12396:
        /* <DEDUP_REMOVED lines=11> */
.L_x_12400:
[----:B------:R-:W-:Y:S01]  /*2b60*/  PRMT R52, R52, 0x5410, R52 ;  /* 0x0000541034347816 */ /* 0x000fe20000000034 */
[----:B------:R-:W-:Y:S01]  /*2b70*/  IMAD.MOV.U32 R5, RZ, RZ, R4 ;  /* 0x000000ffff057224 */ /* 0x000fe200078e0004 */
[----:B------:R-:W-:Y:S01]  /*2b80*/  PRMT R26, R26, 0x7632, R26 ;  /* 0x000076321a1a7816 */ /* 0x000fe2000000001a */
[--C-:B------:R-:W-:Y:S02]  /*2b90*/  IMAD.MOV.U32 R24, RZ, RZ, R25.reuse ;  /* 0x000000ffff187224 */ /* 0x100fe400078e0019 */
[----:B------:R-:W-:Y:S01]  /*2ba0*/  IMAD.MOV.U32 R4, RZ, RZ, R25 ;  /* 0x000000ffff047224 */ /* 0x000fe200078e0019 */
[----:B------:R-:W-:Y:S02]  /*2bb0*/  PRMT R52, R26, 0x7632, R52 ;  /* 0x000076321a347816 */ /* 0x000fe40000000034 */
.L_x_12401:
[----:B------:R-:W-:Y:S05]  /*2bc0*/  BSYNC B1 ;  /* 0x0000000000017941 */ /* 0x000fea0003800000 */
.L_x_12399:
[----:B------:R-:W-:Y:S02]  /*2bd0*/  IADD3 R20, R20, 0x4, RZ ;  /* 0x0000000414147810 */ /* 0x000fe40007ffe0ff */
[----:B------:R-:W-:Y:S01]  /*2be0*/  IADD3 R3, R3, 0x2, RZ ;  /* 0x0000000203037810 */ /* 0x000fe20007ffe0ff */
[----:B------:R-:W-:Y:S01]  /*2bf0*/  @!P1 CALL.REL.NOINC `(.L_x_12402) ;  /* 0x0000001000009944 */ /* 0x000fe20003c00000 */
[----:B------:R-:W-:Y:S05]  /*2c00*/  BRA `(.L_x_12403) ;  /* 0xfffff01000007947 */ /* 0x000fea000383ffff */
.L_x_12402:
[----:B------:R-:W-:Y:S01]  /*2c10*/  FADD.FTZ R2, R2, R23 ;  /* 0x0000001702027221 */ /* 0x000fe20000010000 */
[----:B------:R-:W-:Y:S01]  /*2c20*/  PRMT R52, R26, 0x7610, R52 ;  /* 0x000076101a347816 */ /* 0x000fe20000000034 */
[----:B------:R-:W-:-:S02]  /*2c30*/  IMAD.MOV.U32 R3, RZ, RZ, R22 ;  /* 0x000000ffff037224 */ /* 0x000fc400078e0016 */
[----:B------:R-:W-:Y:S02]  /*2c40*/  IMAD.MOV.U32 R4, RZ, RZ, R24 ;  /* 0x000000ffff047224 */ /* 0x000fe400078e0018 */
.L_x_12356:
[----:B------:R-:W-:Y:S05]  /*2c50*/  BSYNC B0 ;  /* 0x0000000000007941 */ /* 0x000fea0003800000 */
.L_x_12355:
        /* <DEDUP_REMOVED lines=54> */
.L_x_12452:
        /* <DEDUP_REMOVED lines=20> */
.L_x_12407:
[----:B------:R-:W-:Y:S01]  /*3100*/  IMAD.MOV.U32 R24, RZ, RZ, R19 ;  /* 0x000000ffff187224 */ /* 0x000fe200078e0013 */
[C---:B------:R-:W-:Y:S01]  /*3110*/  PRMT R25, R48.reuse, 0x7632, R25 ;  /* 0x0000763230197816 */ /* 0x040fe20000000019 */
[----:B------:R-:W-:Y:S01]  /*3120*/  IMAD.MOV.U32 R19, RZ, RZ, R18 ;  /* 0x000000ffff137224 */ /* 0x000fe200078e0012 */
[----:B------:R-:W-:Y:S02]  /*3130*/  PRMT R48, R48, 0x5410, R48 ;  /* 0x0000541030307816 */ /* 0x000fe40000000030 */
.L_x_12408:
[----:B------:R-:W-:Y:S05]  /*3140*/  BSYNC B1 ;  /* 0x0000000000017941 */ /* 0x000fea0003800000 */
.L_x_12406:
        /* <DEDUP_REMOVED lines=11> */
.L_x_12410:
[----:B------:R-:W-:Y:S01]  /*3200*/  IMAD.MOV.U32 R27, RZ, RZ, R24 ;  /* 0x000000ffff1b7224 */ /* 0x000fe200078e0018 */
[----:B------:R-:W-:Y:S01]  /*3210*/  PRMT R26, R25, 0x7610, R26 ;  /* 0x00007610191a7816 */ /* 0x000fe2000000001a */
[----:B------:R-:W-:Y:S01]  /*3220*/  IMAD.MOV.U32 R18, RZ, RZ, R17 ;  /* 0x000000ffff127224 */ /* 0x000fe200078e0011 */
[----:B------:R-:W-:Y:S02]  /*3230*/  PRMT R48, R47, 0x7632, R48 ;  /* 0x000076322f307816 */ /* 0x000fe40000000030 */
.L_x_12411:
[----:B------:R-:W-:Y:S05]  /*3240*/  BSYNC B1 ;  /* 0x0000000000017941 */ /* 0x000fea0003800000 */
.L_x_12409:
        /* <DEDUP_REMOVED lines=11> */
.L_x_12413:
[----:B------:R-:W-:Y:S01]  /*3300*/  IMAD.MOV.U32 R24, RZ, RZ, R27 ;  /* 0x000000ffff187224 */ /* 0x000fe200078e001b */
[----:B------:R-:W-:Y:S01]  /*3310*/  PRMT R25, R25, 0x5410, R26 ;  /* 0x0000541019197816 */ /* 0x000fe2000000001a */
[----:B------:R-:W-:Y:S01]  /*3320*/  IMAD.MOV.U32 R17, RZ, RZ, R16 ;  /* 0x000000ffff117224 */ /* 0x000fe200078e0010 */
[----:B------:R-:W-:Y:S02]  /*3330*/  PRMT R47, R47, 0x5410, R47 ;  /* 0x000054102f2f7816 */ /* 0x000fe4000000002f */
.L_x_12414:
[----:B------:R-:W-:Y:S05]  /*3340*/  BSYNC B1 ;  /* 0x0000000000017941 */ /* 0x000fea0003800000 */
.L_x_12412:
        /* <DEDUP_REMOVED lines=11> */
.L_x_12416:
[----:B------:R-:W-:Y:S01]  /*3400*/  IMAD.MOV.U32 R27, RZ, RZ, R24 ;  /* 0x000000ffff1b7224 */ /* 0x000fe200078e0018 */
[----:B------:R-:W-:Y:S01]  /*3410*/  PRMT R26, R26, 0x7610, R25 ;  /* 0x000076101a1a7816 */ /* 0x000fe20000000019 */
[----:B------:R-:W-:Y:S01]  /*3420*/  IMAD.MOV.U32 R16, RZ, RZ, R15 ;  /* 0x000000ffff107224 */ /* 0x000fe200078e000f */
[----:B------:R-:W-:Y:S02]  /*3430*/  PRMT R47, R46, 0x7632, R47 ;  /* 0x000076322e2f7816 */ /* 0x000fe4000000002f */
.L_x_12417:
[----:B------:R-:W-:Y:S05]  /*3440*/  BSYNC B1 ;  /* 0x0000000000017941 */ /* 0x000fea0003800000 */
.L_x_12415:
        /* <DEDUP_REMOVED lines=11> */
.L_x_12419:
[----:B------:R-:W-:Y:S01]  /*3500*/  IMAD.MOV.U32 R24, RZ, RZ, R27 ;  /* 0x000000ffff187224 */ /* 0x000fe200078e001b */
[----:B------:R-:W-:Y:S01]  /*3510*/  PRMT R25, R25, 0x7610, R26 ;  /* 0x0000761019197816 */ /* 0x000fe2000000001a */
[----:B------:R-:W-:Y:S01]  /*3520*/  IMAD.MOV.U32 R15, RZ, RZ, R14 ;  /* 0x000000ffff0f7224 */ /* 0x000fe200078e000e */
[----:B------:R-:W-:Y:S02]  /*3530*/  PRMT R46, R46, 0x5410, R46 ;  /* 0x000054102e2e7816 */ /* 0x000fe4000000002e */
.L_x_12420:
[----:B------:R-:W-:Y:S05]  /*3540*/  BSYNC B1 ;  /* 0x0000000000017941 */ /* 0x000fea0003800000 */
.L_x_12418:
        /* <DEDUP_REMOVED lines=11> */
.L_x_12422:
[----:B------:R-:W-:Y:S01]  /*3600*/  IMAD.MOV.U32 R27, RZ, RZ, R24 ;  /* 0x000000ffff1b7224 */ /* 0x000fe200078e0018 */
[----:B------:R-:W-:Y:S01]  /*3610*/  PRMT R26, R26, 0x7610, R25 ;  /* 0x000076101a1a7816 */ /* 0x000fe20000000019 */
[----:B------:R-:W-:Y:S01]  /*3620*/  IMAD.MOV.U32 R14, RZ, RZ, R13 ;  /* 0x000000ffff0e7224 */ /* 0x000fe200078e000d */
[----:B------:R-:W-:Y:S02]  /*3630*/  PRMT R46, R0, 0x7632, R46 ;  /* 0x00007632002e7816 */ /* 0x000fe4000000002e */
.L_x_12423:
[----:B------:R-:W-:Y:S05]  /*3640*/  BSYNC B1 ;  /* 0x0000000000017941 */ /* 0x000fea0003800000 */
.L_x_12421:
        /* <DEDUP_REMOVED lines=11> */
.L_x_12425:
[----:B------:R-:W-:Y:S01]  /*3700*/  IMAD.MOV.U32 R24, RZ, RZ, R27 ;  /* 0x000000ffff187224 */ /* 0x000fe200078e001b */
[----:B------:R-:W-:Y:S01]  /*3710*/  PRMT R25, R26, 0x7632, R25 ;  /* 0x000076321a197816 */ /* 0x000fe20000000019 */
[----:B------:R-:W-:Y:S01]  /*3720*/  IMAD.MOV.U32 R13, RZ, RZ, R12 ;  /* 0x000000ffff0d7224 */ /* 0x000fe200078e000c */
[----:B------:R-:W-:Y:S02]  /*3730*/  PRMT R0, R0, 0x5410, R0 ;  /* 0x0000541000007816 */ /* 0x000fe40000000000 */
.L_x_12426:
[----:B------:R-:W-:Y:S05]  /*3740*/  BSYNC B1 ;  /* 0x0000000000017941 */ /* 0x000fea0003800000 */
.L_x_12424:
        /* <DEDUP_REMOVED lines=11> */
.L_x_12428:
[----:B------:R-:W-:Y:S01]  /*3800*/  IMAD.MOV.U32 R27, RZ, RZ, R24 ;  /* 0x000000ffff1b7224 */ /* 0x000fe200078e0018 */
[----:B------:R-:W-:Y:S01]  /*3810*/  PRMT R26, R25, 0x7610, R26 ;  /* 0x00007610191a7816 */ /* 0x000fe2000000001a */
[----:B------:R-:W-:Y:S01]  /*3820*/  IMAD.MOV.U32 R12, RZ, RZ, R11 ;  /* 0x000000ffff0c7224 */ /* 0x000fe200078e000b */
[----:B------:R-:W-:Y:S02]  /*3830*/  PRMT R0, R49, 0x7632, R0 ;  /* 0x0000763231007816 */ /* 0x000fe40000000000 */
.L_x_12429:
[----:B------:R-:W-:Y:S05]  /*3840*/  BSYNC B1 ;  /* 0x0000000000017941 */ /* 0x000fea0003800000 */
.L_x_12427:
        /* <DEDUP_REMOVED lines=11> */
.L_x_12431:
[----:B------:R-:W-:Y:S01]  /*3900*/  IMAD.MOV.U32 R24, RZ, RZ, R27 ;  /* 0x000000ffff187224 */ /* 0x000fe200078e001b */
[----:B------:R-:W-:Y:S01]  /*3910*/  PRMT R25, R26, 0x7610, R25 ;  /* 0x000076101a197816 */ /* 0x000fe20000000019 */
[----:B------:R-:W-:Y:S01]  /*3920*/  IMAD.MOV.U32 R11, RZ, RZ, R10 ;  /* 0x000000ffff0b7224 */ /* 0x000fe200078e000a */
[----:B------:R-:W-:Y:S02]  /*3930*/  PRMT R49, R49, 0x5410, R49 ;  /* 0x0000541031317816 */ /* 0x000fe40000000031 */
.L_x_12432:
[----:B------:R-:W-:Y:S05]  /*3940*/  BSYNC B1 ;  /* 0x0000000000017941 */ /* 0x000fea0003800000 */
.L_x_12430:
        /* <DEDUP_REMOVED lines=11> */
.L_x_12434:
[----:B------:R-:W-:Y:S01]  /*3a00*/  IMAD.MOV.U32 R27, RZ, RZ, R24 ;  /* 0x000000ffff1b7224 */ /* 0x000fe200078e0018 */
[----:B------:R-:W-:Y:S01]  /*3a10*/  PRMT R25, R25, 0x5410, R25 ;  /* 0x0000541019197816 */ /* 0x000fe20000000019 */
[----:B------:R-:W-:Y:S01]  /*3a20*/  IMAD.MOV.U32 R10, RZ, RZ, R9 ;  /* 0x000000ffff0a7224 */ /* 0x000fe200078e0009 */
[----:B------:R-:W-:Y:S02]  /*3a30*/  PRMT R49, R50, 0x7632, R49 ;  /* 0x0000763232317816 */ /* 0x000fe40000000031 */
.L_x_12435:
[----:B------:R-:W-:Y:S05]  /*3a40*/  BSYNC B1 ;  /* 0x0000000000017941 */ /* 0x000fea0003800000 */
.L_x_12433:
        /* <DEDUP_REMOVED lines=11> */
.L_x_12437:
[----:B------:R-:W-:Y:S01]  /*3b00*/  IMAD.MOV.U32 R24, RZ, RZ, R27 ;  /* 0x000000ffff187224 */ /* 0x000fe200078e001b */
[----:B------:R-:W-:Y:S01]  /*3b10*/  PRMT R25, R25, 0x7632, R25 ;  /* 0x0000763219197816 */ /* 0x000fe20000000019 */
[----:B------:R-:W-:Y:S01]  /*3b20*/  IMAD.MOV.U32 R9, RZ, RZ, R8 ;  /* 0x000000ffff097224 */ /* 0x000fe200078e0008 */
[----:B------:R-:W-:Y:S02]  /*3b30*/  PRMT R50, R50, 0x5410, R50 ;  /* 0x0000541032327816 */ /* 0x000fe40000000032 */
.L_x_12438:
[----:B------:R-:W-:Y:S05]  /*3b40*/  BSYNC B1 ;  /* 0x0000000000017941 */ /* 0x000fea0003800000 */
.L_x_12436:
        /* <DEDUP_REMOVED lines=11> */
.L_x_12440:
[----:B------:R-:W-:Y:S01]  /*3c00*/  IMAD.MOV.U32 R27, RZ, RZ, R24 ;  /* 0x000000ffff1b7224 */ /* 0x000fe200078e0018 */
[----:B------:R-:W-:Y:S01]  /*3c10*/  PRMT R25, R25, 0x5410, R25 ;  /* 0x0000541019197816 */ /* 0x000fe20000000019 */
[----:B------:R-:W-:Y:S01]  /*3c20*/  IMAD.MOV.U32 R8, RZ, RZ, R7 ;  /* 0x000000ffff087224 */ /* 0x000fe200078e0007 */
[----:B------:R-:W-:Y:S02]  /*3c30*/  PRMT R50, R51, 0x7632, R50 ;  /* 0x0000763233327816 */ /* 0x000fe40000000032 */
.L_x_12441:
[----:B------:R-:W-:Y:S05]  /*3c40*/  BSYNC B1 ;  /* 0x0000000000017941 */ /* 0x000fea0003800000 */
.L_x_12439:
        /* <DEDUP_REMOVED lines=11> */
.L_x_12443:
[----:B------:R-:W-:Y:S01]  /*3d00*/  IMAD.MOV.U32 R24, RZ, RZ, R27 ;  /* 0x000000ffff187224 */ /* 0x000fe200078e001b */
[----:B------:R-:W-:Y:S01]  /*3d10*/  PRMT R26, R25, 0x7632, R26 ;  /* 0x00007632191a7816 */ /* 0x000fe2000000001a */
[----:B------:R-:W-:Y:S01]  /*3d20*/  IMAD.MOV.U32 R7, RZ, RZ, R6 ;  /* 0x000000ffff077224 */ /* 0x000fe200078e0006 */
[----:B------:R-:W-:Y:S02]  /*3d30*/  PRMT R51, R51, 0x5410, R51 ;  /* 0x0000541033337816 */ /* 0x000fe40000000033 */
.L_x_12444:
[----:B------:R-:W-:Y:S05]  /*3d40*/  BSYNC B1 ;  /* 0x0000000000017941 */ /* 0x000fea0003800000 */
.L_x_12442:
        /* <DEDUP_REMOVED lines=11> */
.L_x_12446:
[----:B------:R-:W-:Y:S01]  /*3e00*/  IMAD.MOV.U32 R25, RZ, RZ, R24 ;  /* 0x000000ffff197224 */ /* 0x000fe200078e0018 */
[----:B------:R-:W-:Y:S01]  /*3e10*/  PRMT R26, R26, 0x5410, R26 ;  /* 0x000054101a1a7816 */ /* 0x000fe2000000001a */
[----:B------:R-:W-:Y:S01]  /*3e20*/  IMAD.MOV.U32 R6, RZ, RZ, R5 ;  /* 0x000000ffff067224 */ /* 0x000fe200078e0005 */
[----:B------:R-:W-:Y:S02]  /*3e30*/  PRMT R51, R52, 0x7632, R51 ;  /* 0x0000763234337816 */ /* 0x000fe40000000033 */
.L_x_12447:
[----:B------:R-:W-:Y:S05]  /*3e40*/  BSYNC B1 ;  /* 0x0000000000017941 */ /* 0x000fea0003800000 */
.L_x_12445:
        /* <DEDUP_REMOVED lines=11> */
.L_x_12449:
[----:B------:R-:W-:Y:S01]  /*3f00*/  PRMT R52, R52, 0x5410, R52 ;  /* 0x0000541034347816 */ /* 0x000fe20000000034 */
[----:B------:R-:W-:Y:S01]  /*3f10*/  IMAD.MOV.U32 R5, RZ, RZ, R4 ;  /* 0x000000ffff057224 */ /* 0x000fe200078e0004 */
[----:B------:R-:W-:Y:S01]  /*3f20*/  PRMT R26, R26, 0x7632, R26 ;  /* 0x000076321a1a7816 */ /* 0x000fe2000000001a */
[--C-:B------:R-:W-:Y:S02]  /*3f30*/  IMAD.MOV.U32 R24, RZ, RZ, R25.reuse ;  /* 0x000000ffff187224 */ /* 0x100fe400078e0019 */
[----:B------:R-:W-:Y:S01]  /*3f40*/  IMAD.MOV.U32 R4, RZ, RZ, R25 ;  /* 0x000000ffff047224 */ /* 0x000fe200078e0019 */
[----:B------:R-:W-:Y:S02]  /*3f50*/  PRMT R52, R26, 0x7632, R52 ;  /* 0x000076321a347816 */ /* 0x000fe40000000034 */
.L_x_12450:
[----:B------:R-:W-:Y:S05]  /*3f60*/  BSYNC B1 ;  /* 0x0000000000017941 */ /* 0x000fea0003800000 */
.L_x_12448:
[----:B------:R-:W-:Y:S02]  /*3f70*/  IADD3 R20, R20, 0x4, RZ ;  /* 0x0000000414147810 */ /* 0x000fe40007ffe0ff */
[----:B------:R-:W-:Y:S01]  /*3f80*/  IADD3 R3, R3, 0x2, RZ ;  /* 0x0000000203037810 */ /* 0x000fe20007ffe0ff */
[----:B------:R-:W-:Y:S01]  /*3f90*/  @!P1 CALL.REL.NOINC `(.L_x_12451) ;  /* 0x0000001000009944 */ /* 0x000fe20003c00000 */
[----:B------:R-:W-:Y:S05]  /*3fa0*/  BRA `(.L_x_12452) ;  /* 0xfffff01000007947 */ /* 0x000fea000383ffff */
.L_x_12451:
[----:B------:R-:W-:Y:S01]  /*3fb0*/  FADD.FTZ R2, R2, R23 ;  /* 0x0000001702027221 */ /* 0x000fe20000010000 */
[----:B------:R-:W-:Y:S01]  /*3fc0*/  PRMT R52, R26, 0x7610, R52 ;  /* 0x000076101a347816 */ /* 0x000fe20000000034 */
[----:B------:R-:W-:-:S02]  /*3fd0*/  IMAD.MOV.U32 R3, RZ, RZ, R22 ;  /* 0x000000ffff037224 */ /* 0x000fc400078e0016 */
[----:B------:R-:W-:Y:S02]  /*3fe0*/  IMAD.MOV.U32 R4, RZ, RZ, R24 ;  /* 0x000000ffff047224 */ /* 0x000fe400078e0018 */
.L_x_12405:
[----:B------:R-:W-:Y:S05]  /*3ff0*/  BSYNC B0 ;  /* 0x0000000000007941 */ /* 0x000fea0003800000 */
.L_x_12404:
        /* <DEDUP_REMOVED lines=54> */
.L_x_12501:
        /* <DEDUP_REMOVED lines=20> */
.L_x_12456:
[----:B------:R-:W-:Y:S01]  /*44a0*/  IMAD.MOV.U32 R24, RZ, RZ, R19 ;  /* 0x000000ffff187224 */ /* 0x000fe200078e0013 */
[C---:B------:R-:W-:Y:S01]  /*44b0*/  PRMT R25, R48.reuse, 0x7632, R25 ;  /* 0x0000763230197816 */ /* 0x040fe20000000019 */
[----:B------:R-:W-:Y:S01]  /*44c0*/  IMAD.MOV.U32 R19, RZ, RZ, R18 ;  /* 0x000000ffff137224 */ /* 0x000fe200078e0012 */
[----:B------:R-:W-:Y:S02]  /*44d0*/  PRMT R48, R48, 0x5410, R48 ;  /* 0x0000541030307816 */ /* 0x000fe40000000030 */
.L_x_12457:
[----:B------:R-:W-:Y:S05]  /*44e0*/  BSYNC B1 ;  /* 0x0000000000017941 */ /* 0x000fea0003800000 */
.L_x_12455:
        /* <DEDUP_REMOVED lines=11> */
.L_x_12459:
[----:B------:R-:W-:Y:S01]  /*45a0*/  IMAD.MOV.U32 R27, RZ, RZ, R24 ;  /* 0x000000ffff1b7224 */ /* 0x000fe200078e0018 */
[----:B------:R-:W-:Y:S01]  /*45b0*/  PRMT R26, R25, 0x7610, R26 ;  /* 0x00007610191a7816 */ /* 0x000fe2000000001a */
[----:B------:R-:W-:Y:S01]  /*45c0*/  IMAD.MOV.U32 R18, RZ, RZ, R17 ;  /* 0x000000ffff127224 */ /* 0x000fe200078e0011 */
[----:B------:R-:W-:Y:S02]  /*45d0*/  PRMT R48, R47, 0x7632, R48 ;  /* 0x000076322f307816 */ /* 0x000fe40000000030 */
.L_x_12460:
[----:B------:R-:W-:Y:S05]  /*45e0*/  BSYNC B1 ;  /* 0x0000000000017941 */ /* 0x000fea0003800000 */
.L_x_12458:
        /* <DEDUP_REMOVED lines=11> */
.L_x_12462:
[----:B------:R-:W-:Y:S01]  /*46a0*/  IMAD.MOV.U32 R24, RZ, RZ, R27 ;  /* 0x000000ffff187224 */ /* 0x000fe200078e001b */
[----:B------:R-:W-:Y:S01]  /*46b0*/  PRMT R25, R25, 0x5410, R26 ;  /* 0x0000541019197816 */ /* 0x000fe2000000001a */
[----:B------:R-:W-:Y:S01]  /*46c0*/  IMAD.MOV.U32 R17, RZ, RZ, R16 ;  /* 0x000000ffff117224 */ /* 0x000fe200078e0010 */
[----:B------:R-:W-:Y:S02]  /*46d0*/  PRMT R47, R47, 0x5410, R47 ;  /* 0x000054102f2f7816 */ /* 0x000fe4000000002f */
.L_x_12463:
[----:B------:R-:W-:Y:S05]  /*46e0*/  BSYNC B1 ;  /* 0x0000000000017941 */ /* 0x000fea0003800000 */
.L_x_12461:
        /* <DEDUP_REMOVED lines=11> */
.L_x_12465:
[----:B------:R-:W-:Y:S01]  /*47a0*/  IMAD.MOV.U32 R27, RZ, RZ, R24 ;  /* 0x000000ffff1b7224 */ /* 0x000fe200078e0018 */
[----:B------:R-:W-:Y:S01]  /*47b0*/  PRMT R26, R26, 0x7610, R25 ;  /* 0x000076101a1a7816 */ /* 0x000fe20000000019 */
[----:B------:R-:W-:Y:S01]  /*47c0*/  IMAD.MOV.U32 R16, RZ, RZ, R15 ;  /* 0x000000ffff107224 */ /* 0x000fe200078e000f */
[----:B------:R-:W-:Y:S02]  /*47d0*/  PRMT R47, R46, 0x7632, R47 ;  /* 0x000076322e2f7816 */ /* 0x000fe4000000002f */
.L_x_12466:
[----:B------:R-:W-:Y:S05]  /*47e0*/  BSYNC B1 ;  /* 0x0000000000017941 */ /* 0x000fea0003800000 */
.L_x_12464:
        /* <DEDUP_REMOVED lines=11> */
.L_x_12468:
[----:B------:R-:W-:Y:S01]  /*48a0*/  IMAD.MOV.U32 R24, RZ, RZ, R27 ;  /* 0x000000ffff187224 */ /* 0x000fe200078e001b */
[----:B------:R-:W-:Y:S01]  /*48b0*/  PRMT R25, R25, 0x7610, R26 ;  /* 0x0000761019197816 */ /* 0x000fe2000000001a */
[----:B------:R-:W-:Y:S01]  /*48c0*/  IMAD.MOV.U32 R15, RZ, RZ, R14 ;  /* 0x000000ffff0f7224 */ /* 0x000fe200078e000e */
[----:B------:R-:W-:Y:S02]  /*48d0*/  PRMT R46, R46, 0x5410, R46 ;  /* 0x000054102e2e7816 */ /* 0x000fe4000000002e */
.L_x_12469:
[----:B------:R-:W-:Y:S05]  /*48e0*/  BSYNC B1 ;  /* 0x0000000000017941 */ /* 0x000fea0003800000 */
.L_x_12467:
        /* <DEDUP_REMOVED lines=11> */
.L_x_12471:
[----:B------:R-:W-:Y:S01]  /*49a0*/  IMAD.MOV.U32 R27, RZ, RZ, R24 ;  /* 0x000000ffff1b7224 */ /* 0x000fe200078e0018 */
[----:B------:R-:W-:Y:S01]  /*49b0*/  PRMT R26, R26, 0x7610, R25 ;  /* 0x000076101a1a7816 */ /* 0x000fe20000000019 */
[----:B------:R-:W-:Y:S01]  /*49c0*/  IMAD.MOV.U32 R14, RZ, RZ, R13 ;  /* 0x000000ffff0e7224 */ /* 0x000fe200078e000d */
[----:B------:R-:W-:Y:S02]  /*49d0*/  PRMT R46, R0, 0x7632, R46 ;  /* 0x00007632002e7816 */ /* 0x000fe4000000002e */
.L_x_12472:
[----:B------:R-:W-:Y:S05]  /*49e0*/  BSYNC B1 ;  /* 0x0000000000017941 */ /* 0x000fea0003800000 */
.L_x_12470:
        /* <DEDUP_REMOVED lines=11> */
.L_x_12474:
[----:B------:R-:W-:Y:S01]  /*4aa0*/  IMAD.MOV.U32 R24, RZ, RZ, R27 ;  /* 0x000000ffff187224 */ /* 0x000fe200078e001b */
[----:B------:R-:W-:Y:S01]  /*4ab0*/  PRMT R25, R26, 0x7632, R25 ;  /* 0x000076321a197816 */ /* 0x000fe20000000019 */
[----:B------:R-:W-:Y:S01]  /*4ac0*/  IMAD.MOV.U32 R13, RZ, RZ, R12 ;  /* 0x000000ffff0d7224 */ /* 0x000fe200078e000c */
[----:B------:R-:W-:Y:S02]  /*4ad0*/  PRMT R0, R0, 0x5410, R0 ;  /* 0x0000541000007816 */ /* 0x000fe40000000000 */
.L_x_12475:
[----:B------:R-:W-:Y:S05]  /*4ae0*/  BSYNC B1 ;  /* 0x0000000000017941 */ /* 0x000fea0003800000 */
.L_x_12473:
        /* <DEDUP_REMOVED lines=11> */
.L_x_12477:
[----:B------:R-:W-:Y:S01]  /*4ba0*/  IMAD.MOV.U32 R27, RZ, RZ, R24 ;  /* 0x000000ffff1b7224 */ /* 0x000fe200078e0018 */
[----:B------:R-:W-:Y:S01]  /*4bb0*/  PRMT R26, R25, 0x7610, R26 ;  /* 0x00007610191a7816 */ /* 0x000fe2000000001a */
[----:B------:R-:W-:Y:S01]  /*4bc0*/  IMAD.MOV.U32 R12, RZ, RZ, R11 ;  /* 0x000000ffff0c7224 */ /* 0x000fe200078e000b */
[----:B------:R-:W-:Y:S02]  /*4bd0*/  PRMT R0, R49, 0x7632, R0 ;  /* 0x0000763231007816 */ /* 0x000fe40000000000 */
.L_x_12478:
[----:B------:R-:W-:Y:S05]  /*4be0*/  BSYNC B1 ;  /* 0x0000000000017941 */ /* 0x000fea0003800000 */
.L_x_12476:
        /* <DEDUP_REMOVED lines=11> */
.L_x_12480:
[----:B------:R-:W-:Y:S01]  /*4ca0*/  IMAD.MOV.U32 R24, RZ, RZ, R27 ;  /* 0x000000ffff187224 */ /* 0x000fe200078e001b */
[----:B------:R-:W-:Y:S01]  /*4cb0*/  PRMT R25, R26, 0x7610, R25 ;  /* 0x000076101a197816 */ /* 0x000fe20000000019 */
[----:B------:R-:W-:Y:S01]  /*4cc0*/  IMAD.MOV.U32 R11, RZ, RZ, R10 ;  /* 0x000000ffff0b7224 */ /* 0x000fe200078e000a */
[----:B------:R-:W-:Y:S02]  /*4cd0*/  PRMT R49, R49, 0x5410, R49 ;  /* 0x0000541031317816 */ /* 0x000fe40000000031 */
.L_x_12481:
[----:B------:R-:W-:Y:S05]  /*4ce0*/  BSYNC B1 ;  /* 0x0000000000017941 */ /* 0x000fea0003800000 */
.L_x_12479:
        /* <DEDUP_REMOVED lines=11> */
.L_x_12483:
[----:B------:R-:W-:Y:S01]  /*4da0*/  IMAD.MOV.U32 R27, RZ, RZ, R24 ;  /* 0x000000ffff1b7224 */ /* 0x000fe200078e0018 */
[----:B------:R-:W-:Y:S01]  /*4db0*/  PRMT R25, R25, 0x5410, R25 ;  /* 0x0000541019197816 */ /* 0x000fe20000000019 */
[----:B------:R-:W-:Y:S01]  /*4dc0*/  IMAD.MOV.U32 R10, RZ, RZ, R9 ;  /* 0x000000ffff0a7224 */ /* 0x000fe200078e0009 */
[----:B------:R-:W-:Y:S02]  /*4dd0*/  PRMT R49, R50, 0x7632, R49 ;  /* 0x0000763232317816 */ /* 0x000fe40000000031 */
.L_x_12484:
[----:B------:R-:W-:Y:S05]  /*4de0*/  BSYNC B1 ;  /* 0x0000000000017941 */ /* 0x000fea0003800000 */
.L_x_12482:
        /* <DEDUP_REMOVED lines=11> */
.L_x_12486:
[----:B------:R-:W-:Y:S01]  /*4ea0*/  IMAD.MOV.U32 R24, RZ, RZ, R27 ;  /* 0x000000ffff187224 */ /* 0x000fe200078e001b */
[----:B------:R-:W-:Y:S01]  /*4eb0*/  PRMT R25, R25, 0x7632, R25 ;  /* 0x0000763219197816 */ /* 0x000fe20000000019 */
[----:B------:R-:W-:Y:S01]  /*4ec0*/  IMAD.MOV.U32 R9, RZ, RZ, R8 ;  /* 0x000000ffff097224 */ /* 0x000fe200078e0008 */
[----:B------:R-:W-:Y:S02]  /*4ed0*/  PRMT R50, R50, 0x5410, R50 ;  /* 0x0000541032327816 */ /* 0x000fe40000000032 */
.L_x_12487:
[----:B------:R-:W-:Y:S05]  /*4ee0*/  BSYNC B1 ;  /* 0x0000000000017941 */ /* 0x000fea0003800000 */
.L_x_12485:
        /* <DEDUP_REMOVED lines=11> */
.L_x_12489:
[----:B------:R-:W-:Y:S01]  /*4fa0*/  IMAD.MOV.U32 R27, RZ, RZ, R24 ;  /* 0x000000ffff1b7224 */ /* 0x000fe200078e0018 */
[----:B------:R-:W-:Y:S01]  /*4fb0*/  PRMT R25, R25, 0x5410, R25 ;  /* 0x0000541019197816 */ /* 0x000fe20000000019 */
[----:B------:R-:W-:Y:S01]  /*4fc0*/  IMAD.MOV.U32 R8, RZ, RZ, R7 ;  /* 0x000000ffff087224 */ /* 0x000fe200078e0007 */
[----:B------:R-:W-:Y:S02]  /*4fd0*/  PRMT R50, R51, 0x7632, R50 ;  /* 0x0000763233327816 */ /* 0x000fe40000000032 */
.L_x_12490:
[----:B------:R-:W-:Y:S05]  /*4fe0*/  BSYNC B1 ;  /* 0x0000000000017941 */ /* 0x000fea0003800000 */
.L_x_12488:
        /* <DEDUP_REMOVED lines=11> */
.L_x_12492:
[----:B------:R-:W-:Y:S01]  /*50a0*/  IMAD.MOV.U32 R24, RZ, RZ, R27 ;  /* 0x000000ffff187224 */ /* 0x000fe200078e001b */
[----:B------:R-:W-:Y:S01]  /*50b0*/  PRMT R26, R25, 0x7632, R26 ;  /* 0x00007632191a7816 */ /* 0x000fe2000000001a */
[----:B------:R-:W-:Y:S01]  /*50c0*/  IMAD.MOV.U32 R7, RZ, RZ, R6 ;  /* 0x000000ffff077224 */ /* 0x000fe200078e0006 */
[----:B------:R-:W-:Y:S02]  /*50d0*/  PRMT R51, R51, 0x5410, R51 ;  /* 0x0000541033337816 */ /* 0x000fe40000000033 */
.L_x_12493:
[----:B------:R-:W-:Y:S05]  /*50e0*/  BSYNC B1 ;  /* 0x0000000000017941 */ /* 0x000fea0003800000 */
.L_x_12491:
        /* <DEDUP_REMOVED lines=11> */
.L_x_12495:
[----:B------:R-:W-:Y:S01]  /*51a0*/  IMAD.MOV.U32 R25, RZ, RZ, R24 ;  /* 0x000000ffff197224 */ /* 0x000fe200078e0018 */
[----:B------:R-:W-:Y:S01]  /*51b0*/  PRMT R26, R26, 0x5410, R26 ;  /* 0x000054101a1a7816 */ /* 0x000fe2000000001a */
[----:B------:R-:W-:Y:S01]  /*51c0*/  IMAD.MOV.U32 R6, RZ, RZ, R5 ;  /* 0x000000ffff067224 */ /* 0x000fe200078e0005 */
[----:B------:R-:W-:Y:S02]  /*51d0*/  PRMT R51, R52, 0x7632, R51 ;  /* 0x0000763234337816 */ /* 0x000fe40000000033 */
.L_x_12496:
[----:B------:R-:W-:Y:S05]  /*51e0*/  BSYNC B1 ;  /* 0x0000000000017941 */ /* 0x000fea0003800000 */
.L_x_12494:
        /* <DEDUP_REMOVED lines=11> */
.L_x_12498:
[----:B------:R-:W-:Y:S01]  /*52a0*/  PRMT R52, R52, 0x5410, R52 ;  /* 0x0000541034347816 */ /* 0x000fe20000000034 */
[----:B------:R-:W-:Y:S01]  /*52b0*/  IMAD.MOV.U32 R5, RZ, RZ, R4 ;  /* 0x000000ffff057224 */ /* 0x000fe200078e0004 */
[----:B------:R-:W-:Y:S01]  /*52c0*/  PRMT R26, R26, 0x7632, R26 ;  /* 0x000076321a1a7816 */ /* 0x000fe2000000001a */
[--C-:B------:R-:W-:Y:S02]  /*52d0*/  IMAD.MOV.U32 R24, RZ, RZ, R25.reuse ;  /* 0x000000ffff187224 */ /* 0x100fe400078e0019 */
[----:B------:R-:W-:Y:S01]  /*52e0*/  IMAD.MOV.U32 R4, RZ, RZ, R25 ;  /* 0x000000ffff047224 */ /* 0x000fe200078e0019 */
[----:B------:R-:W-:Y:S02]  /*52f0*/  PRMT R52, R26, 0x7632, R52 ;  /* 0x000076321a347816 */ /* 0x000fe40000000034 */
.L_x_12499:
[----:B------:R-:W-:Y:S05]  /*5300*/  BSYNC B1 ;  /* 0x0000000000017941 */ /* 0x000fea0003800000 */
.L_x_12497:
[----:B------:R-:W-:Y:S02]  /*5310*/  IADD3 R20, R20, 0x4, RZ ;  /* 0x0000000414147810 */ /* 0x000fe40007ffe0ff */
[----:B------:R-:W-:Y:S01]  /*5320*/  IADD3 R3, R3, 0x2, RZ ;  /* 0x0000000203037810 */ /* 0x000fe20007ffe0ff */
[----:B------:R-:W-:Y:S01]  /*5330*/  @!P1 CALL.REL.NOINC `(.L_x_12500) ;  /* 0x0000001000009944 */ /* 0x000fe20003c00000 */
[----:B------:R-:W-:Y:S05]  /*5340*/  BRA `(.L_x_12501) ;  /* 0xfffff01000007947 */ /* 0x000fea000383ffff */
.L_x_12500:
[----:B------:R-:W-:Y:S01]  /*5350*/  FADD.FTZ R2, R2, R23 ;  /* 0x0000001702027221 */ /* 0x000fe20000010000 */
[----:B------:R-:W-:Y:S01]  /*5360*/  PRMT R52, R26, 0x7610, R52 ;  /* 0x000076101a347816 */ /* 0x000fe20000000034 */
[----:B------:R-:W-:-:S02]  /*5370*/  IMAD.MOV.U32 R3, RZ, RZ, R22 ;  /* 0x000000ffff037224 */ /* 0x000fc400078e0016 */
[----:B------:R-:W-:Y:S02]  /*5380*/  IMAD.MOV.U32 R4, RZ, RZ, R24 ;  /* 0x000000ffff047224 */ /* 0x000fe400078e0018 */
.L_x_12454:
[----:B------:R-:W-:Y:S05]  /*5390*/  BSYNC B0 ;  /* 0x0000000000007941 */ /* 0x000fea0003800000 */
.L_x_12453:
        /* <DEDUP_REMOVED lines=54> */
.L_x_12550:
        /* <DEDUP_REMOVED lines=20> */
.L_x_12505:
[----:B------:R-:W-:Y:S01]  /*5840*/  IMAD.MOV.U32 R24, RZ, RZ, R19 ;  /* 0x000000ffff187224 */ /* 0x000fe200078e0013 */
[C---:B------:R-:W-:Y:S01]  /*5850*/  PRMT R25, R48.reuse, 0x7632, R25 ;  /* 0x0000763230197816 */ /* 0x040fe20000000019 */
[----:B------:R-:W-:Y:S01]  /*5860*/  IMAD.MOV.U32 R19, RZ, RZ, R18 ;  /* 0x000000ffff137224 */ /* 0x000fe200078e0012 */
[----:B------:R-:W-:Y:S02]  /*5870*/  PRMT R48, R48, 0x5410, R48 ;  /* 0x0000541030307816 */ /* 0x000fe40000000030 */
.L_x_12506:
[----:B------:R-:W-:Y:S05]  /*5880*/  BSYNC B1 ;  /* 0x0000000000017941 */ /* 0x000fea0003800000 */
.L_x_12504:
        /* <DEDUP_REMOVED lines=11> */
.L_x_12508:
[----:B------:R-:W-:Y:S01]  /*5940*/  IMAD.MOV.U32 R27, RZ, RZ, R24 ;  /* 0x000000ffff1b7224 */ /* 0x000fe200078e0018 */
[----:B------:R-:W-:Y:S01]  /*5950*/  PRMT R26, R25, 0x7610, R26 ;  /* 0x00007610191a7816 */ /* 0x000fe2000000001a */
[----:B------:R-:W-:Y:S01]  /*5960*/  IMAD.MOV.U32 R18, RZ, RZ, R17 ;  /* 0x000000ffff127224 */ /* 0x000fe200078e0011 */
[----:B------:R-:W-:Y:S02]  /*5970*/  PRMT R48, R47, 0x7632, R48 ;  /* 0x000076322f307816 */ /* 0x000fe40000000030 */
.L_x_12509:
[----:B------:R-:W-:Y:S05]  /*5980*/  BSYNC B1 ;  /* 0x0000000000017941 */ /* 0x000fea0003800000 */
.L_x_12507:
        /* <DEDUP_REMOVED lines=11> */
.L_x_12511:
[----:B------:R-:W-:Y:S01]  /*5a40*/  IMAD.MOV.U32 R24, RZ, RZ, R27 ;  /* 0x000000ffff187224 */ /* 0x000fe200078e001b */
[----:B------:R-:W-:Y:S01]  /*5a50*/  PRMT R25, R25, 0x5410, R26 ;  /* 0x0000541019197816 */ /* 0x000fe2000000001a */
[----:B------:R-:W-:Y:S01]  /*5a60*/  IMAD.MOV.U32 R17, RZ, RZ, R16 ;  /* 0x000000ffff117224 */ /* 0x000fe200078e0010 */
[----:B------:R-:W-:Y:S02]  /*5a70*/  PRMT R47, R47, 0x5410, R47 ;  /* 0x000054102f2f7816 */ /* 0x000fe4000000002f */
.L_x_12512:
[----:B------:R-:W-:Y:S05]  /*5a80*/  BSYNC B1 ;  /* 0x0000000000017941 */ /* 0x000fea0003800000 */
.L_x_12510:
        /* <DEDUP_REMOVED lines=11> */
.L_x_12514:
[----:B------:R-:W-:Y:S01]  /*5b40*/  IMAD.MOV.U32 R27, RZ, RZ, R24 ;  /* 0x000000ffff1b7224 */ /* 0x000fe200078e0018 */
[----:B------:R-:W-:Y:S01]  /*5b50*/  PRMT R26, R26, 0x7610, R25 ;  /* 0x000076101a1a7816 */ /* 0x000fe20000000019 */
[----:B------:R-:W-:Y:S01]  /*5b60*/  IMAD.MOV.U32 R16, RZ, RZ, R15 ;  /* 0x000000ffff107224 */ /* 0x000fe200078e000f */
[----:B------:R-:W-:Y:S02]  /*5b70*/  PRMT R47, R46, 0x7632, R47 ;  /* 0x000076322e2f7816 */ /* 0x000fe4000000002f */
.L_x_12515:
[----:B------:R-:W-:Y:S05]  /*5b80*/  BSYNC B1 ;  /* 0x0000000000017941 */ /* 0x000fea0003800000 */
.L_x_12513:
        /* <DEDUP_REMOVED lines=11> */
.L_x_12517:
[----:B------:R-:W-:Y:S01]  /*5c40*/  IMAD.MOV.U32 R24, RZ, RZ, R27 ;  /* 0x000000ffff187224 */ /* 0x000fe200078e001b */
[----:B------:R-:W-:Y:S01]  /*5c50*/  PRMT R25, R25, 0x7610, R26 ;  /* 0x0000761019197816 */ /* 0x000fe2000000001a */
[----:B------:R-:W-:Y:S01]  /*5c60*/  IMAD.MOV.U32 R15, RZ, RZ, R14 ;  /* 0x000000ffff0f7224 */ /* 0x000fe200078e000e */
[----:B------:R-:W-:Y:S02]  /*5c70*/  PRMT R46, R46, 0x5410, R46 ;  /* 0x000054102e2e7816 */ /* 0x000fe4000000002e */
.L_x_12518:
[----:B------:R-:W-:Y:S05]  /*5c80*/  BSYNC B1 ;  /* 0x0000000000017941 */ /* 0x000fea0003800000 */
.L_x_12516:
        /* <DEDUP_REMOVED lines=11> */
.L_x_12520:
[----:B------:R-:W-:Y:S01]  /*5d40*/  IMAD.MOV.U32 R27, RZ, RZ, R24 ;  /* 0x000000ffff1b7224 */ /* 0x000fe200078e0018 */
[----:B------:R-:W-:Y:S01]  /*5d50*/  PRMT R26, R26, 0x7610, R25 ;  /* 0x000076101a1a7816 */ /* 0x000fe20000000019 */
[----:B------:R-:W-:Y:S01]  /*5d60*/  IMAD.MOV.U32 R14, RZ, RZ, R13 ;  /* 0x000000ffff0e7224 */ /* 0x000fe200078e000d */
[----:B------:R-:W-:Y:S02]  /*5d70*/  PRMT R46, R0, 0x7632, R46 ;  /* 0x00007632002e7816 */ /* 0x000fe4000000002e */
.L_x_12521:
[----:B------:R-:W-:Y:S05]  /*5d80*/  BSYNC B1 ;  /* 0x0000000000017941 */ /* 0x000fea0003800000 */
.L_x_12519:
        /* <DEDUP_REMOVED lines=11> */
.L_x_12523:
[----:B------:R-:W-:Y:S01]  /*5e40*/  IMAD.MOV.U32 R24, RZ, RZ, R27 ;  /* 0x000000ffff187224 */ /* 0x000fe200078e001b */
[----:B------:R-:W-:Y:S01]  /*5e50*/  PRMT R25, R26, 0x7632, R25 ;  /* 0x000076321a197816 */ /* 0x000fe20000000019 */
[----:B------:R-:W-:Y:S01]  /*5e60*/  IMAD.MOV.U32 R13, RZ, RZ, R12 ;  /* 0x000000ffff0d7224 */ /* 0x000fe200078e000c */
[----:B------:R-:W-:Y:S02]  /*5e70*/  PRMT R0, R0, 0x5410, R0 ;  /* 0x0000541000007816 */ /* 0x000fe40000000000 */
.L_x_12524:
[----:B------:R-:W-:Y:S05]  /*5e80*/  BSYNC B1 ;  /* 0x0000000000017941 */ /* 0x000fea0003800000 */
.L_x_12522:
        /* <DEDUP_REMOVED lines=11> */
.L_x_12526:
[----:B------:R-:W-:Y:S01]  /*5f40*/  IMAD.MOV.U32 R27, RZ, RZ, R24 ;  /* 0x000000ffff1b7224 */ /* 0x000fe200078e0018 */
[----:B------:R-:W-:Y:S01]  /*5f50*/  PRMT R26, R25, 0x7610, R26 ;  /* 0x00007610191a7816 */ /* 0x000fe2000000001a */
[----:B------:R-:W-:Y:S01]  /*5f60*/  IMAD.MOV.U32 R12, RZ, RZ, R11 ;  /* 0x000000ffff0c7224 */ /* 0x000fe200078e000b */
[----:B------:R-:W-:Y:S02]  /*5f70*/  PRMT R0, R49, 0x7632, R0 ;  /* 0x0000763231007816 */ /* 0x000fe40000000000 */
.L_x_12527:
[----:B------:R-:W-:Y:S05]  /*5f80*/  BSYNC B1 ;  /* 0x0000000000017941 */ /* 0x000fea0003800000 */
.L_x_12525:
        /* <DEDUP_REMOVED lines=11> */
.L_x_12529:
[----:B------:R-:W-:Y:S01]  /*6040*/  IMAD.MOV.U32 R24, RZ, RZ, R27 ;  /* 0x000000ffff187224 */ /* 0x000fe200078e001b */
[----:B------:R-:W-:Y:S01]  /*6050*/  PRMT R25, R26, 0x7610, R25 ;  /* 0x000076101a197816 */ /* 0x000fe20000000019 */
[----:B------:R-:W-:Y:S01]  /*6060*/  IMAD.MOV.U32 R11, RZ, RZ, R10 ;  /* 0x000000ffff0b7224 */ /* 0x000fe200078e000a */
[----:B------:R-:W-:Y:S02]  /*6070*/  PRMT R49, R49, 0x5410, R49 ;  /* 0x0000541031317816 */ /* 0x000fe40000000031 */
.L_x_12530:
[----:B------:R-:W-:Y:S05]  /*6080*/  BSYNC B1 ;  /* 0x0000000000017941 */ /* 0x000fea0003800000 */
.L_x_12528:
        /* <DEDUP_REMOVED lines=11> */
.L_x_12532:
[----:B------:R-:W-:Y:S01]  /*6140*/  IMAD.MOV.U32 R27, RZ, RZ, R24 ;  /* 0x000000ffff1b7224 */ /* 0x000fe200078e0018 */
[----:B------:R-:W-:Y:S01]  /*6150*/  PRMT R25, R25, 0x5410, R25 ;  /* 0x0000541019197816 */ /* 0x000fe20000000019 */
[----:B------:R-:W-:Y:S01]  /*6160*/  IMAD.MOV.U32 R10, RZ, RZ, R9 ;  /* 0x000000ffff0a7224 */ /* 0x000fe200078e0009 */
[----:B------:R-:W-:Y:S02]  /*6170*/  PRMT R49, R50, 0x7632, R49 ;  /* 0x0000763232317816 */ /* 0x000fe40000000031 */
.L_x_12533:
[----:B------:R-:W-:Y:S05]  /*6180*/  BSYNC B1 ;  /* 0x0000000000017941 */ /* 0x000fea0003800000 */
.L_x_12531:
        /* <DEDUP_REMOVED lines=11> */
.L_x_12535:
[----:B------:R-:W-:Y:S01]  /*6240*/  IMAD.MOV.U32 R24, RZ, RZ, R27 ;  /* 0x000000ffff187224 */ /* 0x000fe200078e001b */
[----:B------:R-:W-:Y:S01]  /*6250*/  PRMT R25, R25, 0x7632, R25 ;  /* 0x0000763219197816 */ /* 0x000fe20000000019 */
[----:B------:R-:W-:Y:S01]  /*6260*/  IMAD.MOV.U32 R9, RZ, RZ, R8 ;  /* 0x000000ffff097224 */ /* 0x000fe200078e0008 */
[----:B------:R-:W-:Y:S02]  /*6270*/  PRMT R50, R50, 0x5410, R50 ;  /* 0x0000541032327816 */ /* 0x000fe40000000032 */
.L_x_12536:
[----:B------:R-:W-:Y:S05]  /*6280*/  BSYNC B1 ;  /* 0x0000000000017941 */ /* 0x000fea0003800000 */
.L_x_12534:
        /* <DEDUP_REMOVED lines=11> */
.L_x_12538:
[----:B------:R-:W-:Y:S01]  /*6340*/  IMAD.MOV.U32 R27, RZ, RZ, R24 ;  /* 0x000000ffff1b7224 */ /* 0x000fe200078e0018 */
[----:B------:R-:W-:Y:S01]  /*6350*/  PRMT R25, R25, 0x5410, R25 ;  /* 0x0000541019197816 */ /* 0x000fe20000000019 */
[----:B------:R-:W-:Y:S01]  /*6360*/  IMAD.MOV.U32 R8, RZ, RZ, R7 ;  /* 0x000000ffff087224 */ /* 0x000fe200078e0007 */
[----:B------:R-:W-:Y:S02]  /*6370*/  PRMT R50, R51, 0x7632, R50 ;  /* 0x0000763233327816 */ /* 0x000fe40000000032 */
.L_x_12539:
[----:B------:R-:W-:Y:S05]  /*6380*/  BSYNC B1 ;  /* 0x0000000000017941 */ /* 0x000fea0003800000 */
.L_x_12537:
        /* <DEDUP_REMOVED lines=11> */
.L_x_12541:
[----:B------:R-:W-:Y:S01]  /*6440*/  IMAD.MOV.U32 R24, RZ, RZ, R27 ;  /* 0x000000ffff187224 */ /* 0x000fe200078e001b */
[----:B------:R-:W-:Y:S01]  /*6450*/  PRMT R26, R25, 0x7632, R26 ;  /* 0x00007632191a7816 */ /* 0x000fe2000000001a */
[----:B------:R-:W-:Y:S01]  /*6460*/  IMAD.MOV.U32 R7, RZ, RZ, R6 ;  /* 0x000000ffff077224 */ /* 0x000fe200078e0006 */
[----:B------:R-:W-:Y:S02]  /*6470*/  PRMT R51, R51, 0x5410, R51 ;  /* 0x0000541033337816 */ /* 0x000fe40000000033 */
.L_x_12542:
[----:B------:R-:W-:Y:S05]  /*6480*/  BSYNC B1 ;  /* 0x0000000000017941 */ /* 0x000fea0003800000 */
.L_x_12540:
        /* <DEDUP_REMOVED lines=11> */
.L_x_12544:
[----:B------:R-:W-:Y:S01]  /*6540*/  IMAD.MOV.U32 R25, RZ, RZ, R24 ;  /* 0x000000ffff197224 */ /* 0x000fe200078e0018 */
[----:B------:R-:W-:Y:S01]  /*6550*/  PRMT R26, R26, 0x5410, R26 ;  /* 0x000054101a1a7816 */ /* 0x000fe2000000001a */
[----:B------:R-:W-:Y:S01]  /*6560*/  IMAD.MOV.U32 R6, RZ, RZ, R5 ;  /* 0x000000ffff067224 */ /* 0x000fe200078e0005 */
[----:B------:R-:W-:Y:S02]  /*6570*/  PRMT R51, R52, 0x7632, R51 ;  /* 0x0000763234337816 */ /* 0x000fe40000000033 */
.L_x_12545:
[----:B------:R-:W-:Y:S05]  /*6580*/  BSYNC B1 ;  /* 0x0000000000017941 */ /* 0x000fea0003800000 */
.L_x_12543:
        /* <DEDUP_REMOVED lines=11> */
.L_x_12547:
[----:B------:R-:W-:Y:S01]  /*6640*/  PRMT R52, R52, 0x5410, R52 ;  /* 0x0000541034347816 */ /* 0x000fe20000000034 */
[----:B------:R-:W-:Y:S01]  /*6650*/  IMAD.MOV.U32 R5, RZ, RZ, R4 ;  /* 0x000000ffff057224 */ /* 0x000fe200078e0004 */
[----:B------:R-:W-:Y:S01]  /*6660*/  PRMT R26, R26, 0x7632, R26 ;  /* 0x000076321a1a7816 */ /* 0x000fe2000000001a */
[--C-:B------:R-:W-:Y:S02]  /*6670*/  IMAD.MOV.U32 R24, RZ, RZ, R25.reuse ;  /* 0x000000ffff187224 */ /* 0x100fe400078e0019 */
[----:B------:R-:W-:Y:S01]  /*6680*/  IMAD.MOV.U32 R4, RZ, RZ, R25 ;  /* 0x000000ffff047224 */ /* 0x000fe200078e0019 */
[----:B------:R-:W-:Y:S02]  /*6690*/  PRMT R52, R26, 0x7632, R52 ;  /* 0x000076321a347816 */ /* 0x000fe40000000034 */
.L_x_12548:
[----:B------:R-:W-:Y:S05]  /*66a0*/  BSYNC B1 ;  /* 0x0000000000017941 */ /* 0x000fea0003800000 */
.L_x_12546:
[----:B------:R-:W-:Y:S02]  /*66b0*/  IADD3 R20, R20, 0x4, RZ ;  /* 0x0000000414147810 */ /* 0x000fe40007ffe0ff */
[----:B------:R-:W-:Y:S01]  /*66c0*/  IADD3 R3, R3, 0x2, RZ ;  /* 0x0000000203037810 */ /* 0x000fe20007ffe0ff */
[----:B------:R-:W-:Y:S01]  /*66d0*/  @!P1 CALL.REL.NOINC `(.L_x_12549) ;  /* 0x0000001000009944 */ /* 0x000fe20003c00000 */
[----:B------:R-:W-:Y:S05]  /*66e0*/  BRA `(.L_x_12550) ;  /* 0xfffff01000007947 */ /* 0x000fea000383ffff */
.L_x_12549:
[----:B------:R-:W-:Y:S01]  /*66f0*/  FADD.FTZ R2, R2, R23 ;  /* 0x0000001702027221 */ /* 0x000fe20000010000 */
[----:B------:R-:W-:Y:S01]  /*6700*/  PRMT R52, R26, 0x7610, R52 ;  /* 0x000076101a347816 */ /* 0x000fe20000000034 */
[----:B------:R-:W-:-:S02]  /*6710*/  IMAD.MOV.U32 R3, RZ, RZ, R22 ;  /* 0x000000ffff037224 */ /* 0x000fc400078e0016 */
[----:B------:R-:W-:Y:S02]  /*6720*/  IMAD.MOV.U32 R4, RZ, RZ, R24 ;  /* 0x000000ffff047224 */ /* 0x000fe400078e0018 */
.L_x_12503:
[----:B------:R-:W-:Y:S05]  /*6730*/  BSYNC B0 ;  /* 0x0000000000007941 */ /* 0x000fea0003800000 */
.L_x_12502:
        /* <DEDUP_REMOVED lines=55> */
.L_x_12599:
        /* <DEDUP_REMOVED lines=20> */
.L_x_12554:
[----:B------:R-:W-:Y:S01]  /*6bf0*/  IMAD.MOV.U32 R24, RZ, RZ, R19 ;  /* 0x000000ffff187224 */ /* 0x000fe200078e0013 */
[C---:B------:R-:W-:Y:S01]  /*6c00*/  PRMT R26, R48.reuse, 0x7632, R26 ;  /* 0x00007632301a7816 */ /* 0x040fe2000000001a */
[----:B------:R-:W-:Y:S01]  /*6c10*/  IMAD.MOV.U32 R19, RZ, RZ, R18 ;  /* 0x000000ffff137224 */ /* 0x000fe200078e0012 */
[----:B------:R-:W-:Y:S02]  /*6c20*/  PRMT R48, R48, 0x5410, R48 ;  /* 0x0000541030307816 */ /* 0x000fe40000000030 */
.L_x_12555:
[----:B------:R-:W-:Y:S05]  /*6c30*/  BSYNC B1 ;  /* 0x0000000000017941 */ /* 0x000fea0003800000 */
.L_x_12553:
        /* <DEDUP_REMOVED lines=11> */
.L_x_12557:
[----:B------:R-:W-:Y:S01]  /*6cf0*/  IMAD.MOV.U32 R27, RZ, RZ, R24 ;  /* 0x000000ffff1b7224 */ /* 0x000fe200078e0018 */
[----:B------:R-:W-:Y:S01]  /*6d00*/  PRMT R28, R26, 0x7610, R28 ;  /* 0x000076101a1c7816 */ /* 0x000fe2000000001c */
[----:B------:R-:W-:Y:S01]  /*6d10*/  IMAD.MOV.U32 R18, RZ, RZ, R17 ;  /* 0x000000ffff127224 */ /* 0x000fe200078e0011 */
[----:B------:R-:W-:Y:S02]  /*6d20*/  PRMT R48, R47, 0x7632, R48 ;  /* 0x000076322f307816 */ /* 0x000fe40000000030 */
.L_x_12558:
[----:B------:R-:W-:Y:S05]  /*6d30*/  BSYNC B1 ;  /* 0x0000000000017941 */ /* 0x000fea0003800000 */
.L_x_12556:
        /* <DEDUP_REMOVED lines=11> */
.L_x_12560:
[----:B------:R-:W-:Y:S01]  /*6df0*/  IMAD.MOV.U32 R24, RZ, RZ, R27 ;  /* 0x000000ffff187224 */ /* 0x000fe200078e001b */
[----:B------:R-:W-:Y:S01]  /*6e00*/  PRMT R26, R26, 0x5410, R28 ;  /* 0x000054101a1a7816 */ /* 0x000fe2000000001c */
[----:B------:R-:W-:Y:S01]  /*6e10*/  IMAD.MOV.U32 R17, RZ, RZ, R16 ;  /* 0x000000ffff117224 */ /* 0x000fe200078e0010 */
[----:B------:R-:W-:Y:S02]  /*6e20*/  PRMT R47, R47, 0x5410, R47 ;  /* 0x000054102f2f7816 */ /* 0x000fe4000000002f */
.L_x_12561:
[----:B------:R-:W-:Y:S05]  /*6e30*/  BSYNC B1 ;  /* 0x0000000000017941 */ /* 0x000fea0003800000 */
.L_x_12559:
        /* <DEDUP_REMOVED lines=11> */
.L_x_12563:
[----:B------:R-:W-:Y:S01]  /*6ef0*/  IMAD.MOV.U32 R27, RZ, RZ, R24 ;  /* 0x000000ffff1b7224 */ /* 0x000fe200078e0018 */
[----:B------:R-:W-:Y:S01]  /*6f00*/  PRMT R28, R28, 0x7610, R26 ;  /* 0x000076101c1c7816 */ /* 0x000fe2000000001a */
[----:B------:R-:W-:Y:S01]  /*6f10*/  IMAD.MOV.U32 R16, RZ, RZ, R15 ;  /* 0x000000ffff107224 */ /* 0x000fe200078e000f */
[----:B------:R-:W-:Y:S02]  /*6f20*/  PRMT R47, R46, 0x7632, R47 ;  /* 0x000076322e2f7816 */ /* 0x000fe4000000002f */
.L_x_12564:
[----:B------:R-:W-:Y:S05]  /*6f30*/  BSYNC B1 ;  /* 0x0000000000017941 */ /* 0x000fea0003800000 */
.L_x_12562:
        /* <DEDUP_REMOVED lines=11> */
.L_x_12566:
[----:B------:R-:W-:Y:S01]  /*6ff0*/  IMAD.MOV.U32 R24, RZ, RZ, R27 ;  /* 0x000000ffff187224 */ /* 0x000fe200078e001b */
[----:B------:R-:W-:Y:S01]  /*7000*/  PRMT R26, R26, 0x7610, R28 ;  /* 0x000076101a1a7816 */ /* 0x000fe2000000001c */
[----:B------:R-:W-:Y:S01]  /*7010*/  IMAD.MOV.U32 R15, RZ, RZ, R14 ;  /* 0x000000ffff0f7224 */ /* 0x000fe200078e000e */
[----:B------:R-:W-:Y:S02]  /*7020*/  PRMT R46, R46, 0x5410, R46 ;  /* 0x000054102e2e7816 */ /* 0x000fe4000000002e */
.L_x_12567:
[----:B------:R-:W-:Y:S05]  /*7030*/  BSYNC B1 ;  /* 0x0000000000017941 */ /* 0x000fea0003800000 */
.L_x_12565:
        /* <DEDUP_REMOVED lines=11> */
.L_x_12569:
[----:B------:R-:W-:Y:S01]  /*70f0*/  IMAD.MOV.U32 R27, RZ, RZ, R24 ;  /* 0x000000ffff1b7224 */ /* 0x000fe200078e0018 */
[----:B------:R-:W-:Y:S01]  /*7100*/  PRMT R28, R28, 0x7610, R26 ;  /* 0x000076101c1c7816 */ /* 0x000fe2000000001a */
[----:B------:R-:W-:Y:S01]  /*7110*/  IMAD.MOV.U32 R14, RZ, RZ, R13 ;  /* 0x000000ffff0e7224 */ /* 0x000fe200078e000d */
[----:B------:R-:W-:Y:S02]  /*7120*/  PRMT R46, R0, 0x7632, R46 ;  /* 0x00007632002e7816 */ /* 0x000fe4000000002e */
.L_x_12570:
[----:B------:R-:W-:Y:S05]  /*7130*/  BSYNC B1 ;  /* 0x0000000000017941 */ /* 0x000fea0003800000 */
.L_x_12568:
        /* <DEDUP_REMOVED lines=11> */
.L_x_12572:
[----:B------:R-:W-:Y:S01]  /*71f0*/  IMAD.MOV.U32 R24, RZ, RZ, R27 ;  /* 0x000000ffff187224 */ /* 0x000fe200078e001b */
[----:B------:R-:W-:Y:S01]  /*7200*/  PRMT R26, R28, 0x7632, R26 ;  /* 0x000076321c1a7816 */ /* 0x000fe2000000001a */
[----:B------:R-:W-:Y:S01]  /*7210*/  IMAD.MOV.U32 R13, RZ, RZ, R12 ;  /* 0x000000ffff0d7224 */ /* 0x000fe200078e000c */
[----:B------:R-:W-:Y:S02]  /*7220*/  PRMT R0, R0, 0x5410, R0 ;  /* 0x0000541000007816 */ /* 0x000fe40000000000 */
.L_x_12573:
[----:B------:R-:W-:Y:S05]  /*7230*/  BSYNC B1 ;  /* 0x0000000000017941 */ /* 0x000fea0003800000 */
.L_x_12571:
        /* <DEDUP_REMOVED lines=11> */
.L_x_12575:
[----:B------:R-:W-:Y:S01]  /*72f0*/  IMAD.MOV.U32 R27, RZ, RZ, R24 ;  /* 0x000000ffff1b7224 */ /* 0x000fe200078e0018 */
[----:B------:R-:W-:Y:S01]  /*7300*/  PRMT R28, R26, 0x7610, R28 ;  /* 0x000076101a1c7816 */ /* 0x000fe2000000001c */
[----:B------:R-:W-:Y:S01]  /*7310*/  IMAD.MOV.U32 R12, RZ, RZ, R11 ;  /* 0x000000ffff0c7224 */ /* 0x000fe200078e000b */
[----:B------:R-:W-:Y:S02]  /*7320*/  PRMT R0, R49, 0x7632, R0 ;  /* 0x0000763231007816 */ /* 0x000fe40000000000 */
.L_x_12576:
[----:B------:R-:W-:Y:S05]  /*7330*/  BSYNC B1 ;  /* 0x0000000000017941 */ /* 0x000fea0003800000 */
.L_x_12574:
        /* <DEDUP_REMOVED lines=11> */
.L_x_12578:
[----:B------:R-:W-:Y:S01]  /*73f0*/  IMAD.MOV.U32 R24, RZ, RZ, R27 ;  /* 0x000000ffff187224 */ /* 0x000fe200078e001b */
[----:B------:R-:W-:Y:S01]  /*7400*/  PRMT R26, R26, 0x5410, R28 ;  /* 0x000054101a1a7816 */ /* 0x000fe2000000001c */
[----:B------:R-:W-:Y:S01]  /*7410*/  IMAD.MOV.U32 R11, RZ, RZ, R10 ;  /* 0x000000ffff0b7224 */ /* 0x000fe200078e000a */
[----:B------:R-:W-:Y:S02]  /*7420*/  PRMT R49, R49, 0x5410, R49 ;  /* 0x0000541031317816 */ /* 0x000fe40000000031 */
.L_x_12579:
[----:B------:R-:W-:Y:S05]  /*7430*/  BSYNC B1 ;  /* 0x0000000000017941 */ /* 0x000fea0003800000 */
.L_x_12577:
        /* <DEDUP_REMOVED lines=11> */
.L_x_12581:
[----:B------:R-:W-:Y:S01]  /*74f0*/  IMAD.MOV.U32 R27, RZ, RZ, R24 ;  /* 0x000000ffff1b7224 */ /* 0x000fe200078e0018 */
[----:B------:R-:W-:Y:S01]  /*7500*/  PRMT R28, R28, 0x7610, R26 ;  /* 0x000076101c1c7816 */ /* 0x000fe2000000001a */
[----:B------:R-:W-:Y:S01]  /*7510*/  IMAD.MOV.U32 R10, RZ, RZ, R9 ;  /* 0x000000ffff0a7224 */ /* 0x000fe200078e0009 */
[----:B------:R-:W-:Y:S02]  /*7520*/  PRMT R49, R50, 0x7632, R49 ;  /* 0x0000763232317816 */ /* 0x000fe40000000031 */
.L_x_12582:
[----:B------:R-:W-:Y:S05]  /*7530*/  BSYNC B1 ;  /* 0x0000000000017941 */ /* 0x000fea0003800000 */
.L_x_12580:
        /* <DEDUP_REMOVED lines=11> */
.L_x_12584:
[----:B------:R-:W-:Y:S01]  /*75f0*/  IMAD.MOV.U32 R24, RZ, RZ, R27 ;  /* 0x000000ffff187224 */ /* 0x000fe200078e001b */
[----:B------:R-:W-:Y:S01]  /*7600*/  PRMT R26, R28, 0x7632, R26 ;  /* 0x000076321c1a7816 */ /* 0x000fe2000000001a */
[----:B------:R-:W-:Y:S01]  /*7610*/  IMAD.MOV.U32 R9, RZ, RZ, R8 ;  /* 0x000000ffff097224 */ /* 0x000fe200078e0008 */
[----:B------:R-:W-:Y:S02]  /*7620*/  PRMT R50, R50, 0x5410, R50 ;  /* 0x0000541032327816 */ /* 0x000fe40000000032 */
.L_x_12585:
[----:B------:R-:W-:Y:S05]  /*7630*/  BSYNC B1 ;  /* 0x0000000000017941 */ /* 0x000fea0003800000 */
.L_x_12583:
        /* <DEDUP_REMOVED lines=11> */
.L_x_12587:
[----:B------:R-:W-:Y:S01]  /*76f0*/  IMAD.MOV.U32 R27, RZ, RZ, R24 ;  /* 0x000000ffff1b7224 */ /* 0x000fe200078e0018 */
[----:B------:R-:W-:Y:S01]  /*7700*/  PRMT R28, R26, 0x7610, R28 ;  /* 0x000076101a1c7816 */ /* 0x000fe2000000001c */
[----:B------:R-:W-:Y:S01]  /*7710*/  IMAD.MOV.U32 R8, RZ, RZ, R7 ;  /* 0x000000ffff087224 */ /* 0x000fe200078e0007 */
[----:B------:R-:W-:Y:S02]  /*7720*/  PRMT R50, R51, 0x7632, R50 ;  /* 0x0000763233327816 */ /* 0x000fe40000000032 */
.L_x_12588:
[----:B------:R-:W-:Y:S05]  /*7730*/  BSYNC B1 ;  /* 0x0000000000017941 */ /* 0x000fea0003800000 */
.L_x_12586:
        /* <DEDUP_REMOVED lines=11> */
.L_x_12590:
[----:B------:R-:W-:Y:S01]  /*77f0*/  IMAD.MOV.U32 R24, RZ, RZ, R27 ;  /* 0x000000ffff187224 */ /* 0x000fe200078e001b */
[----:B------:R-:W-:Y:S01]  /*7800*/  PRMT R26, R28, 0x7610, R26 ;  /* 0x000076101c1a7816 */ /* 0x000fe2000000001a */
[----:B------:R-:W-:Y:S01]  /*7810*/  IMAD.MOV.U32 R7, RZ, RZ, R6 ;  /* 0x000000ffff077224 */ /* 0x000fe200078e0006 */
[----:B------:R-:W-:Y:S02]  /*7820*/  PRMT R51, R51, 0x5410, R51 ;  /* 0x0000541033337816 */ /* 0x000fe40000000033 */
.L_x_12591:
[----:B------:R-:W-:Y:S05]  /*7830*/  BSYNC B1 ;  /* 0x0000000000017941 */ /* 0x000fea0003800000 */
.L_x_12589:
        /* <DEDUP_REMOVED lines=11> */
.L_x_12593:
[----:B------:R-:W-:Y:S01]  /*78f0*/  IMAD.MOV.U32 R27, RZ, RZ, R24 ;  /* 0x000000ffff1b7224 */ /* 0x000fe200078e0018 */
[----:B------:R-:W-:Y:S01]  /*7900*/  PRMT R26, R26, 0x5410, R26 ;  /* 0x000054101a1a7816 */ /* 0x000fe2000000001a */
[----:B------:R-:W-:Y:S01]  /*7910*/  IMAD.MOV.U32 R6, RZ, RZ, R5 ;  /* 0x000000ffff067224 */ /* 0x000fe200078e0005 */
[----:B------:R-:W-:Y:S02]  /*7920*/  PRMT R51, R52, 0x7632, R51 ;  /* 0x0000763234337816 */ /* 0x000fe40000000033 */
.L_x_12594:
[----:B------:R-:W-:Y:S05]  /*7930*/  BSYNC B1 ;  /* 0x0000000000017941 */ /* 0x000fea0003800000 */
.L_x_12592:
        /* <DEDUP_REMOVED lines=11> */
.L_x_12596:
[----:B------:R-:W-:Y:S01]  /*79f0*/  PRMT R52, R52, 0x5410, R52 ;  /* 0x0000541034347816 */ /* 0x000fe20000000034 */
[----:B------:R-:W-:Y:S01]  /*7a00*/  IMAD.MOV.U32 R5, RZ, RZ, R4 ;  /* 0x000000ffff057224 */ /* 0x000fe200078e0004 */
[----:B------:R-:W-:Y:S01]  /*7a10*/  PRMT R26, R26, 0x7632, R26 ;  /* 0x000076321a1a7816 */ /* 0x000fe2000000001a */
[--C-:B------:R-:W-:Y:S02]  /*7a20*/  IMAD.MOV.U32 R24, RZ, RZ, R27.reuse ;  /* 0x000000ffff187224 */ /* 0x100fe400078e001b */
[----:B------:R-:W-:Y:S01]  /*7a30*/  IMAD.MOV.U32 R4, RZ, RZ, R27 ;  /* 0x000000ffff047224 */ /* 0x000fe200078e001b */
[----:B------:R-:W-:Y:S02]  /*7a40*/  PRMT R52, R26, 0x7632, R52 ;  /* 0x000076321a347816 */ /* 0x000fe40000000034 */
.L_x_12597:
[----:B------:R-:W-:Y:S05]  /*7a50*/  BSYNC B1 ;  /* 0x0000000000017941 */ /* 0x000fea0003800000 */
.L_x_12595:
[----:B------:R-:W-:Y:S02]  /*7a60*/  IADD3 R20, R20, 0x4, RZ ;  /* 0x0000000414147810 */ /* 0x000fe40007ffe0ff */
[----:B------:R-:W-:Y:S01]  /*7a70*/  IADD3 R3, R3, 0x2, RZ ;  /* 0x0000000203037810 */ /* 0x000fe20007ffe0ff */
[----:B------:R-:W-:Y:S01]  /*7a80*/  @!P1 CALL.REL.NOINC `(.L_x_12598) ;  /* 0x0000001000009944 */ /* 0x000fe20003c00000 */
[----:B------:R-:W-:Y:S05]  /*7a90*/  BRA `(.L_x_12599) ;  /* 0xfffff01000007947 */ /* 0x000fea000383ffff */
.L_x_12598:
[----:B------:R-:W-:Y:S01]  /*7aa0*/  FADD.FTZ R2, R2, R25 ;  /* 0x0000001902027221 */ /* 0x000fe20000010000 */
[----:B------:R-:W-:Y:S01]  /*7ab0*/  PRMT R52, R26, 0x7610, R52 ;  /* 0x000076101a347816 */ /* 0x000fe20000000034 */
[----:B------:R-:W-:-:S02]  /*7ac0*/  IMAD.MOV.U32 R3, RZ, RZ, R23 ;  /* 0x000000ffff037224 */ /* 0x000fc400078e0017 */
[----:B------:R-:W-:Y:S02]  /*7ad0*/  IMAD.MOV.U32 R4, RZ, RZ, R24 ;  /* 0x000000ffff047224 */ /* 0x000fe400078e0018 */
.L_x_12552:
[----:B------:R-:W-:Y:S05]  /*7ae0*/  BSYNC B0 ;  /* 0x0000000000007941 */ /* 0x000fea0003800000 */
.L_x_12551:
[----:B-1----:R-:W1:Y:S01]  /*7af0*/  S2R R20, SR_TID.X ;  /* 0x0000000000147919 */ /* 0x002e620000002100 */
[----:B0-----:R-:W-:Y:S01]  /*7b00*/  ISETP.NE.AND P0, PT, R22, RZ, PT ;  /* 0x000000ff1600720c */ /* 0x001fe20003f05270 */
[----:B------:R-:W-:Y:S01]  /*7b10*/  BSSY B0, `(.L_x_12600) ;  /* 0x0000014000007945 */ /* 0x000fe20003800000 */
[----:B-1----:R-:W-:-:S11]  /*7b20*/  ISETP.NE.AND P1, PT, R20, RZ, PT ;  /* 0x000000ff1400720c */ /* 0x002fd60003f25270 */
[----:B------:R-:W-:Y:S05]  /*7b30*/  @P0 BRA `(.L_x_12601) ;  /* 0x0000011000000947 */ /* 0x000fea0003800000 */
[----:B------:R-:W-:Y:S01]  /*7b40*/  IMAD.MOV.U32 R20, RZ, RZ, R52 ;  /* 0x000000ffff147224 */ /* 0x000fe200078e0034 */
[----:B------:R-:W-:Y:S01]  /*7b50*/  STS.128 [0x10], R4 ;  /* 0x00001004ff007388 */ /* 0x000fe20000000c00 */
[----:B------:R-:W-:Y:S02]  /*7b60*/  IMAD.MOV.U32 R21, RZ, RZ, R51 ;  /* 0x000000ffff157224 */ /* 0x000fe400078e0033 */
[----:B------:R-:W-:Y:S01]  /*7b70*/  IMAD.MOV.U32 R22, RZ, RZ, R50 ;  /* 0x000000ffff167224 */ /* 0x000fe200078e0032 */
[----:B------:R-:W-:Y:S01]  /*7b80*/  STS.128 [0x20], R8 ;  /* 0x00002008ff007388 */ /* 0x000fe20000000c00 */
[----:B------:R-:W-:Y:S02]  /*7b90*/  IMAD.MOV.U32 R23, RZ, RZ, R49 ;  /* 0x000000ffff177224 */ /* 0x000fe400078e0031 */
[----:B------:R-:W-:Y:S01]  /*7ba0*/  IMAD.MOV.U32 R24, RZ, RZ, R3 ;  /* 0x000000ffff187224 */ /* 0x000fe200078e0003 */
[----:B------:R-:W-:Y:S01]  /*7bb0*/  STS.128 [0x30], R12 ;  /* 0x0000300cff007388 */ /* 0x000fe20000000c00 */
[----:B------:R-:W-:-:S03]  /*7bc0*/  IMAD.MOV.U32 R25, RZ, RZ, R2 ;  /* 0x000000ffff197224 */ /* 0x000fc600078e0002 */
[----:B------:R0:W-:Y:S04]  /*7bd0*/  STS.128 [0x50], R20 ;  /* 0x00005014ff007388 */ /* 0x0001e80000000c00 */
[----:B------:R1:W-:Y:S04]  /*7be0*/  STS.64 [0x8], R24 ;  /* 0x00000818ff007388 */ /* 0x0003e80000000a00 */
[----:B------:R1:W-:Y:S01]  /*7bf0*/  STS.128 [0x40], R16 ;  /* 0x00004010ff007388 */ /* 0x0003e20000000c00 */
[----:B0-----:R-:W-:Y:S02]  /*7c00*/  IMAD.MOV.U32 R20, RZ, RZ, R0 ;  /* 0x000000ffff147224 */ /* 0x001fe400078e0000 */
[----:B------:R-:W-:-:S02]  /*7c10*/  IMAD.MOV.U32 R21, RZ, RZ, R46 ;  /* 0x000000ffff157224 */ /* 0x000fc400078e002e */
[----:B------:R-:W-:Y:S02]  /*7c20*/  IMAD.MOV.U32 R22, RZ, RZ, R47 ;  /* 0x000000ffff167224 */ /* 0x000fe400078e002f */
[----:B------:R-:W-:-:S05]  /*7c30*/  IMAD.MOV.U32 R23, RZ, RZ, R48 ;  /* 0x000000ffff177224 */ /* 0x000fca00078e0030 */
[----:B------:R1:W-:Y:S02]  /*7c40*/  STS.128 [0x60], R20 ;  /* 0x00006014ff007388 */ /* 0x0003e40000000c00 */
.L_x_12601:
[----:B------:R-:W-:Y:S05]  /*7c50*/  BSYNC B0 ;  /* 0x0000000000007941 */ /* 0x000fea0003800000 */
.L_x_12600:
[----:B------:R-:W-:Y:S06]  /*7c60*/  BAR.SYNC.DEFER_BLOCKING 0x0 ;  /* 0x0000000000007b1d */ /* 0x000fec0000010000 */
        /* <DEDUP_REMOVED lines=8> */
[C---:B------:R-:W-:Y:S02]  /*7cf0*/  ISETP.GE.AND P0, PT, R36.reuse, 0x2, PT ;  /* 0x000000022400780c */ /* 0x040fe40003f06270 */
[----:B------:R-:W-:-:S11]  /*7d00*/  ISETP.GE.AND P1, PT, R36, 0x3, PT ;  /* 0x000000032400780c */ /* 0x000fd60003f26270 */
[----:B------:R-:W4:Y:S04]  /*7d10*/  @P0 LDG.E.CONSTANT R26, [R20.64] ;  /* 0x00000004141a0981 */ /* 0x000f28000c1e9900 */
[----:B------:R-:W5:Y:S04]  /*7d20*/  @P0 LDG.E.CONSTANT R27, [R20.64] ;  /* 0x00000004141b0981 */ /* 0x000f68000c1e9900 */
[----:B------:R-:W4:Y:S01]  /*7d30*/  @P1 LDG.E.CONSTANT R28, [R20.64] ;  /* 0x00000004141c1981 */ /* 0x000f22000c1e9900 */
[----:B------:R-:W0:Y:S01]  /*7d40*/  MUFU.LG2 R2, R2 ;  /* 0x0000000200027308 */ /* 0x000e220000000c00 */
[----:B------:R-:W-:-:S02]  /*7d50*/  ISETP.GE.AND P2, PT, R36, 0x4, PT ;  /* 0x000000042400780c */ /* 0x000fc40003f46270 */
[----:B------:R-:W4:Y:S01]  /*7d60*/  @P1 LDG.E.CONSTANT R29, [R20.64] ;  /* 0x00000004141d1981 */ /* 0x000f22000c1e9900 */
[--C-:B------:R-:W-:Y:S01]  /*7d70*/  HADD2.F32 R34, -RZ, R52.reuse.H0_H0 ;  /* 0x20000034ff227230 */ /* 0x100fe20000004100 */
[----:B------:R-:W-:Y:S01]  /*7d80*/  ISETP.GE.AND P3, PT, R36, 0x5, PT ;  /* 0x000000052400780c */ /* 0x000fe20003f66270 */
[----:B------:R-:W-:-:S03]  /*7d90*/  HADD2.F32 R38, -RZ, R52.H1_H1 ;  /* 0x30000034ff267230 */ /* 0x000fc60000004100 */
[--C-:B------:R-:W-:Y:S02]  /*7da0*/  @P6 FADD.FTZ R25, R34, -R3.reuse ;  /* 0x8000000322196221 */ /* 0x100fe40000010000 */
[----:B------:R-:W-:-:S03]  /*7db0*/  @P6 FADD.FTZ R35, R38, -R3 ;  /* 0x8000000326236221 */ /* 0x000fc60000010000 */
[----:B------:R-:W4:Y:S01]  /*7dc0*/  @P2 LDG.E.CONSTANT R31, [R20.64] ;  /* 0x00000004141f2981 */ /* 0x000f22000c1e9900 */
[C---:B0-----:R-:W-:Y:S02]  /*7dd0*/  @P6 FFMA.FTZ R25, R2.reuse, -0.69314718246459960938, R25 ;  /* 0xbf31721802196823 */ /* 0x041fe40000010019 */
[----:B------:R-:W-:Y:S01]  /*7de0*/  @P6 FFMA.FTZ R35, R2, -0.69314718246459960938, R35 ;  /* 0xbf31721802236823 */ /* 0x000fe20000010023 */
[----:B------:R-:W4:Y:S01]  /*7df0*/  @P2 LDG.E.CONSTANT R30, [R20.64] ;  /* 0x00000004141e2981 */ /* 0x000f22000c1e9900 */
[----:B------:R-:W-:-:S03]  /*7e00*/  IMAD R23, R23, c[0x0][0x180], RZ ;  /* 0x0000600017177a24 */ /* 0x000fc600078e02ff */
[----:B------:R-:W4:Y:S01]  /*7e10*/  @P3 LDG.E.CONSTANT R33, [R20.64] ;  /* 0x0000000414213981 */ /* 0x000f22000c1e9900 */
[----:B------:R-:W-:Y:S01]  /*7e20*/  IMAD.MOV.U32 R38, RZ, RZ, 0x2 ;  /* 0x00000002ff267424 */ /* 0x000fe200078e00ff */
[C---:B------:R-:W-:Y:S02]  /*7e30*/  ISETP.GE.AND P4, PT, R36.reuse, 0x6, PT ;  /* 0x000000062400780c */ /* 0x040fe40003f86270 */
[----:B------:R-:W-:Y:S01]  /*7e40*/  ISETP.GE.AND P5, PT, R36, 0x7, PT ;  /* 0x000000072400780c */ /* 0x000fe20003fa6270 */
[----:B------:R-:W5:-:S12]  /*7e50*/  @P3 LDG.E.CONSTANT R32, [R20.64] ;  /* 0x0000000414203981 */ /* 0x000f58000c1e9900 */
[----:B------:R-:W5:Y:S01]  /*7e60*/  @P5 LDG.E.CONSTANT R37, [R20.64] ;  /* 0x0000000414255981 */ /* 0x000f62000c1e9900 */
[----:B--2---:R-:W-:Y:S02]  /*7e70*/  @P6 FADD.FTZ R24, R24, R25 ;  /* 0x0000001918186221 */ /* 0x004fe40000010000 */
[----:B------:R-:W-:Y:S02]  /*7e80*/  IMAD.SHL.U32 R25, R23, 0x2, RZ ;  /* 0x0000000217197824 */ /* 0x000fe400078e00ff */
[----:B---3--:R-:W-:Y:S01]  /*7e90*/  @P6 FADD.FTZ R35, R40, R35 ;  /* 0x0000002328236221 */ /* 0x008fe20000010000 */
[----:B------:R-:W-:Y:S01]  /*7ea0*/  @P6 F2FP.PACK_AB R34, RZ, R24 ;  /* 0x00000018ff22623e */ /* 0x000fe200000000ff */
[----:B------:R-:W-:-:S03]  /*7eb0*/  IMAD.WIDE R22, R25, R22, c[0x0][0x170] ;  /* 0x00005c0019167625 */ /* 0x000fc600078e0216 */
[----:B------:R-:W-:Y:S01]  /*7ec0*/  @P6 F2FP.PACK_AB R35, RZ, R35 ;  /* 0x00000023ff23623e */ /* 0x000fe200000000ff */
[----:B------:R-:W-:Y:S01]  /*7ed0*/  IMAD.WIDE R24, R25, R38, c[0x0][0x178] ;  /* 0x00005e0019187625 */ /* 0x000fe200078e0226 */
[----:B------:R-:W-:Y:S01]  /*7ee0*/  PRMT R41, R34, 0x7610, R41 ;  /* 0x0000761022297816 */ /* 0x000fe20000000029 */
[----:B------:R0:W-:Y:S01]  /*7ef0*/  @P6 STG.E [R22.64], R4 ;  /* 0x0000000416006986 */ /* 0x0001e2000c101904 */
[----:B------:R-:W-:-:S03]  /*7f00*/  PRMT R42, R35, 0x7610, R42 ;  /* 0x00007610232a7816 */ /* 0x000fc6000000002a */
[----:B------:R-:W-:Y:S04]  /*7f10*/  @P6 STG.E.U16 [R24.64], R41 ;  /* 0x0000002918006986 */ /* 0x000fe8000c101504 */
[----:B------:R1:W-:Y:S04]  /*7f20*/  @P6 STG.E [R22.64+0x4], R5 ;  /* 0x0000040516006986 */ /* 0x0003e8000c101904 */
[----:B------:R-:W-:Y:S01]  /*7f30*/  @P6 STG.E.U16 [R24.64+0x2], R42 ;  /* 0x0000022a18006986 */ /* 0x000fe2000c101504 */
[----:B------:R-:W-:-:S03]  /*7f40*/  ISETP.GE.AND P6, PT, R36, 0x8, PT ;  /* 0x000000082400780c */ /* 0x000fc60003fc6270 */
[----:B------:R-:W2:Y:S04]  /*7f50*/  @P4 LDG.E.CONSTANT R34, [R20.64] ;  /* 0x0000000414224981 */ /* 0x000ea8000c1e9900 */
[----:B------:R-:W3:Y:S04]  /*7f60*/  @P4 LDG.E.CONSTANT R38, [R20.64] ;  /* 0x0000000414264981 */ /* 0x000ee8000c1e9900 */
[----:B------:R-:W3:Y:S04]  /*7f70*/  @P5 LDG.E.CONSTANT R36, [R20.64] ;  /* 0x0000000414245981 */ /* 0x000ee8000c1e9900 */
[----:B------:R-:W3:Y:S01]  /*7f80*/  @P6 LDG.E.CONSTANT R35, [R20.64] ;  /* 0x0000000414236981 */ /* 0x000ee2000c1e9900 */
[----:B------:R-:W-:-:S02]  /*7f90*/  HADD2.F32 R40, -RZ, R51.H0_H0 ;  /* 0x20000033ff287230 */ /* 0x000fc40000004100 */
[----:B0-----:R-:W-:-:S03]  /*7fa0*/  HADD2.F32 R4, -RZ, R51.H1_H1 ;  /* 0x30000033ff047230 */ /* 0x001fc60000004100 */
[--C-:B------:R-:W-:Y:S02]  /*7fb0*/  @P0 FADD.FTZ R39, R40, -R3.reuse ;  /* 0x8000000328270221 */ /* 0x100fe40000010000 */
[----:B-1----:R-:W-:Y:S01]  /*7fc0*/  @P0 FADD.FTZ R5, R4, -R3 ;  /* 0x8000000304050221 */ /* 0x002fe20000010000 */
[--C-:B------:R-:W-:Y:S01]  /*7fd0*/  HADD2.F32 R40, -RZ, R50.reuse.H0_H0 ;  /* 0x20000032ff287230 */ /* 0x100fe20000004100 */
[C---:B------:R-:W-:Y:S02]  /*7fe0*/  @P0 FFMA.FTZ R39, R2.reuse, -0.69314718246459960938, R39 ;  /* 0xbf31721802270823 */ /* 0x040fe40000010027 */
[----:B------:R-:W-:Y:S02]  /*7ff0*/  @P0 FFMA.FTZ R4, R2, -0.69314718246459960938, R5 ;  /* 0xbf31721802040823 */ /* 0x000fe40000010005 */
[----:B----4-:R-:W-:Y:S02]  /*8000*/  @P0 FADD.FTZ R26, R26, R39 ;  /* 0x000000271a1a0221 */ /* 0x010fe40000010000 */
[----:B------:R-:W-:Y:S01]  /*8010*/  @P1 FADD.FTZ R39, R40, -R3 ;  /* 0x8000000328271221 */ /* 0x000fe20000010000 */
[----:B------:R-:W-:Y:S01]  /*8020*/  HADD2.F32 R40, -RZ, R50.H1_H1 ;  /* 0x30000032ff287230 */ /* 0x000fe20000004100 */
[----:B-----5:R-:W-:Y:S01]  /*8030*/  @P0 FADD.FTZ R4, R27, R4 ;  /* 0x000000041b040221 */ /* 0x020fe20000010000 */
[----:B------:R-:W-:Y:S01]  /*8040*/  @P0 F2FP.PACK_AB R26, RZ, R26 ;  /* 0x0000001aff1a023e */ /* 0x000fe200000000ff */
[----:B------:R-:W-:-:S02]  /*8050*/  @P1 FFMA.FTZ R39, R2, -0.69314718246459960938, R39 ;  /* 0xbf31721802271823 */ /* 0x000fc40000010027 */
[----:B------:R-:W-:Y:S01]  /*8060*/  @P1 FADD.FTZ R5, R40, -R3 ;  /* 0x8000000328051221 */ /* 0x000fe20000010000 */
[----:B------:R-:W-:Y:S01]  /*8070*/  @P0 F2FP.PACK_AB R4, RZ, R4 ;  /* 0x00000004ff04023e */ /* 0x000fe200000000ff */
[----:B------:R-:W-:Y:S01]  /*8080*/  @P1 FADD.FTZ R28, R28, R39 ;  /* 0x000000271c1c1221 */ /* 0x000fe20000010000 */
[----:B------:R-:W-:Y:S01]  /*8090*/  PRMT R27, R26, 0x7610, R27 ;  /* 0x000076101a1b7816 */ /* 0x000fe2000000001b */
[----:B------:R-:W-:Y:S01]  /*80a0*/  @P1 FFMA.FTZ R26, R2, -0.69314718246459960938, R5 ;  /* 0xbf317218021a1823 */ /* 0x000fe20000010005 */
[----:B------:R-:W-:Y:S01]  /*80b0*/  PRMT R39, R4, 0x7610, R39 ;  /* 0x0000761004277816 */ /* 0x000fe20000000027 */
[----:B------:R-:W-:Y:S02]  /*80c0*/  HADD2.F32 R4, -RZ, R49.H0_H0 ;  /* 0x20000031ff047230 */ /* 0x000fe40000004100 */
[----:B------:R-:W-:-:S03]  /*80d0*/  @P1 FADD.FTZ R26, R29, R26 ;  /* 0x0000001a1d1a1221 */ /* 0x000fc60000010000 */
[----:B------:R-:W-:Y:S01]  /*80e0*/  @P2 FADD.FTZ R5, R4, -R3 ;  /* 0x8000000304052221 */ /* 0x000fe20000010000 */
[----:B------:R-:W-:Y:S01]  /*80f0*/  HADD2.F32 R4, -RZ, R49.H1_H1 ;  /* 0x30000031ff047230 */ /* 0x000fe20000004100 */
[----:B------:R0:W-:Y:S01]  /*8100*/  @P0 STG.E [R22.64+0x8], R6 ;  /* 0x0000080616000986 */ /* 0x0001e2000c101904 */
[----:B------:R-:W-:-:S03]  /*8110*/  @P1 F2FP.PACK_AB R26, RZ, R26 ;  /* 0x0000001aff1a123e */ /* 0x000fc600000000ff */
[----:B------:R-:W-:Y:S01]  /*8120*/  @P0 STG.E.U16 [R24.64+0x4], R27 ;  /* 0x0000041b18000986 */ /* 0x000fe2000c101504 */
[----:B------:R-:W-:-:S03]  /*8130*/  PRMT R29, R26, 0x7610, R29 ;  /* 0x000076101a1d7816 */ /* 0x000fc6000000001d */
[----:B------:R1:W-:Y:S01]  /*8140*/  @P0 STG.E [R22.64+0xc], R7 ;  /* 0x00000c0716000986 */ /* 0x0003e2000c101904 */
[--C-:B------:R-:W-:Y:S02]  /*8150*/  HADD2.F32 R26, -RZ, R0.reuse.H1_H1 ;  /* 0x30000000ff1a7230 */ /* 0x100fe40000004100 */
[----:B0-----:R-:W-:Y:S01]  /*8160*/  HADD2.F32 R6, -RZ, R0.H0_H0 ;  /* 0x20000000ff067230 */ /* 0x001fe20000004100 */
[----:B-1----:R-:W-:-:S04]  /*8170*/  @P2 FADD.FTZ R7, R4, -R3 ;  /* 0x8000000304072221 */ /* 0x002fc80000010000 */
[----:B------:R-:W-:Y:S02]  /*8180*/  @P2 FFMA.FTZ R0, R2, -0.69314718246459960938, R7 ;  /* 0xbf31721802002823 */ /* 0x000fe40000010007 */
[----:B------:R-:W-:Y:S02]  /*8190*/  @P3 FADD.FTZ R7, R26, -R3 ;  /* 0x800000031a073221 */ /* 0x000fe40000010000 */
[C---:B------:R-:W-:Y:S02]  /*81a0*/  @P2 FFMA.FTZ R5, R2.reuse, -0.69314718246459960938, R5 ;  /* 0xbf31721802052823 */ /* 0x040fe40000010005 */
[----:B------:R-:W-:Y:S02]  /*81b0*/  @P2 FADD.FTZ R0, R31, R0 ;  /* 0x000000001f002221 */ /* 0x000fe40000010000 */
[----:B------:R-:W-:Y:S02]  /*81c0*/  @P3 FFMA.FTZ R4, R2, -0.69314718246459960938, R7 ;  /* 0xbf31721802043823 */ /* 0x000fe40000010007 */
[----:B------:R-:W-:Y:S01]  /*81d0*/  @P2 FADD.FTZ R5, R30, R5 ;  /* 0x000000051e052221 */ /* 0x000fe20000010000 */
[----:B------:R-:W-:Y:S01]  /*81e0*/  @P2 F2FP.PACK_AB R0, RZ, R0 ;  /* 0x00000000ff00223e */ /* 0x000fe200000000ff */
[----:B------:R-:W-:Y:S01]  /*81f0*/  @P3 FADD.FTZ R4, R33, R4 ;  /* 0x0000000421043221 */ /* 0x000fe20000010000 */
[----:B------:R-:W-:Y:S01]  /*8200*/  @P1 F2FP.PACK_AB R28, RZ, R28 ;  /* 0x0000001cff1c123e */ /* 0x000fe200000000ff */
[----:B------:R-:W-:Y:S01]  /*8210*/  @P0 STG.E.U16 [R24.64+0x6], R39 ;  /* 0x0000062718000986 */ /* 0x000fe2000c101504 */
[----:B------:R-:W-:-:S02]  /*8220*/  @P2 F2FP.PACK_AB R5, RZ, R5 ;  /* 0x00000005ff05223e */ /* 0x000fc400000000ff */
[----:B------:R-:W-:Y:S01]  /*8230*/  PRMT R7, R0, 0x7610, R7 ;  /* 0x0000761000077816 */ /* 0x000fe20000000007 */
[--C-:B------:R-:W-:Y:S01]  /*8240*/  HADD2.F32 R0, -RZ, R46.reuse.H0_H0 ;  /* 0x2000002eff007230 */ /* 0x100fe20000004100 */
[----:B------:R0:W-:Y:S01]  /*8250*/  @P1 STG.E [R22.64+0x10], R8 ;  /* 0x0000100816001986 */ /* 0x0001e2000c101904 */
[--C-:B------:R-:W-:Y:S01]  /*8260*/  @P3 FADD.FTZ R27, R6, -R3.reuse ;  /* 0x80000003061b3221 */ /* 0x100fe20000010000 */
[----:B------:R-:W-:Y:S02]  /*8270*/  @P3 F2FP.PACK_AB R4, RZ, R4 ;  /* 0x00000004ff04323e */ /* 0x000fe400000000ff */
[----:B------:R-:W-:Y:S01]  /*8280*/  @P1 STG.E.U16 [R24.64+0x8], R28 ;  /* 0x0000081c18001986 */ /* 0x000fe2000c101504 */
[----:B------:R-:W-:Y:S01]  /*8290*/  PRMT R6, R5, 0x7610, R6 ;  /* 0x0000761005067816 */ /* 0x000fe20000000006 */
[----:B------:R-:W-:Y:S02]  /*82a0*/  @P4 FADD.FTZ R5, R0, -R3 ;  /* 0x8000000300054221 */ /* 0x000fe40000010000 */
[----:B------:R-:W-:Y:S01]  /*82b0*/  @P1 STG.E [R22.64+0x14], R9 ;  /* 0x0000140916001986 */ /* 0x000fe2000c101904 */
[----:B------:R-:W-:-:S03]  /*82c0*/  HADD2.F32 R0, -RZ, R46.H1_H1 ;  /* 0x3000002eff007230 */ /* 0x000fc60000004100 */
[----:B------:R-:W-:Y:S04]  /*82d0*/  @P1 STG.E.U16 [R24.64+0xa], R29 ;  /* 0x00000a1d18001986 */ /* 0x000fe8000c101504 */
[----:B------:R1:W-:Y:S01]  /*82e0*/  @P2 STG.E [R22.64+0x18], R10 ;  /* 0x0000180a16002986 */ /* 0x0003e2000c101904 */
[----:B------:R-:W-:-:S03]  /*82f0*/  @P3 FFMA.FTZ R27, R2, -0.69314718246459960938, R27 ;  /* 0xbf317218021b3823 */ /* 0x000fc6000001001b */
[----:B------:R4:W-:Y:S01]  /*8300*/  @P2 STG.E.U16 [R24.64+0xc], R6 ;  /* 0x00000c0618002986 */ /* 0x0009e2000c101504 */
[----:B0-----:R-:W-:-:S03]  /*8310*/  HADD2.F32 R8, -RZ, R48.H0_H0 ;  /* 0x20000030ff087230 */ /* 0x001fc60000004100 */
[----:B------:R-:W-:Y:S01]  /*8320*/  @P2 STG.E [R22.64+0x1c], R11 ;  /* 0x00001c0b16002986 */ /* 0x000fe2000c101904 */
[----:B-1----:R-:W-:Y:S01]  /*8330*/  PRMT R10, R4, 0x7610, R10 ;  /* 0x00007610040a7816 */ /* 0x002fe2000000000a */
[--C-:B------:R-:W-:Y:S02]  /*8340*/  HADD2.F32 R4, -RZ, R47.reuse.H0_H0 ;  /* 0x2000002fff047230 */ /* 0x100fe40000004100 */
[----:B------:R0:W-:Y:S01]  /*8350*/  @P2 STG.E.U16 [R24.64+0xe], R7 ;  /* 0x00000e0718002986 */ /* 0x0001e2000c101504 */
[----:B----4-:R-:W-:Y:S01]  /*8360*/  HADD2.F32 R6, -RZ, R47.H1_H1 ;  /* 0x3000002fff067230 */ /* 0x010fe20000004100 */
[----:B------:R-:W-:Y:S02]  /*8370*/  @P3 FADD.FTZ R27, R32, R27 ;  /* 0x0000001b201b3221 */ /* 0x000fe40000010000 */
[----:B------:R-:W-:Y:S02]  /*8380*/  @P5 FADD.FTZ R9, R4, -R3 ;  /* 0x8000000304095221 */ /* 0x000fe40000010000 */
[----:B------:R-:W-:-:S02]  /*8390*/  @P4 FFMA.FTZ R5, R2, -0.69314718246459960938, R5 ;  /* 0xbf31721802054823 */ /* 0x000fc40000010005 */
[--C-:B0-----:R-:W-:Y:S02]  /*83a0*/  @P4 FADD.FTZ R7, R0, -R3.reuse ;  /* 0x8000000300074221 */ /* 0x101fe40000010000 */
[----:B------:R-:W-:Y:S02]  /*83b0*/  @P5 FADD.FTZ R11, R6, -R3 ;  /* 0x80000003060b5221 */ /* 0x000fe40000010000 */
[C---:B------:R-:W-:Y:S02]  /*83c0*/  @P4 FFMA.FTZ R7, R2.reuse, -0.69314718246459960938, R7 ;  /* 0xbf31721802074823 */ /* 0x040fe40000010007 */
[----:B------:R-:W-:Y:S01]  /*83d0*/  @P5 FFMA.FTZ R0, R2, -0.69314718246459960938, R9 ;  /* 0xbf31721802005823 */ /* 0x000fe20000010009 */
[----:B------:R-:W-:Y:S01]  /*83e0*/  @P3 F2FP.PACK_AB R27, RZ, R27 ;  /* 0x0000001bff1b323e */ /* 0x000fe200000000ff */
[----:B------:R-:W-:Y:S02]  /*83f0*/  @P6 FADD.FTZ R9, R8, -R3 ;  /* 0x8000000308096221 */ /* 0x000fe40000010000 */
[----:B------:R-:W-:Y:S01]  /*8400*/  @P5 FFMA.FTZ R11, R2, -0.69314718246459960938, R11 ;  /* 0xbf317218020b5823 */ /* 0x000fe2000001000b */
[----:B------:R0:W-:Y:S01]  /*8410*/  @P3 STG.E [R22.64+0x20], R12 ;  /* 0x0000200c16003986 */ /* 0x0001e2000c101904 */
[----:B------:R-:W-:-:S02]  /*8420*/  @P5 FADD.FTZ R0, R37, R0 ;  /* 0x0000000025005221 */ /* 0x000fc40000010000 */
[----:B------:R-:W-:Y:S01]  /*8430*/  @P6 FFMA.FTZ R4, R2, -0.69314718246459960938, R9 ;  /* 0xbf31721802046823 */ /* 0x000fe20000010009 */
[----:B------:R0:W-:Y:S02]  /*8440*/  @P3 STG.E.U16 [R24.64+0x10], R27 ;  /* 0x0000101b18003986 */ /* 0x0001e4000c101504 */
[----:B------:R-:W-:Y:S02]  /*8450*/  @P5 F2FP.PACK_AB R0, RZ, R0 ;  /* 0x00000000ff00523e */ /* 0x000fe400000000ff */
[----:B------:R0:W-:Y:S04]  /*8460*/  @P3 STG.E [R22.64+0x24], R13 ;  /* 0x0000240d16003986 */ /* 0x0001e8000c101904 */
[----:B------:R0:W-:Y:S04]  /*8470*/  @P3 STG.E.U16 [R24.64+0x12], R10 ;  /* 0x0000120a18003986 */ /* 0x0001e8000c101504 */
[----:B------:R0:W-:Y:S01]  /*8480*/  @P4 STG.E [R22.64+0x28], R14 ;  /* 0x0000280e16004986 */ /* 0x0001e2000c101904 */
[----:B--2---:R-:W-:-:S02]  /*8490*/  @P4 FADD.FTZ R5, R34, R5 ;  /* 0x0000000522054221 */ /* 0x004fc40000010000 */
[----:B---3--:R-:W-:-:S03]  /*84a0*/  @P4 FADD.FTZ R7, R38, R7 ;  /* 0x0000000726074221 */ /* 0x008fc60000010000 */
[----:B------:R-:W-:Y:S01]  /*84b0*/  @P4 F2FP.PACK_AB R5, RZ, R5 ;  /* 0x00000005ff05423e */ /* 0x000fe200000000ff */
[----:B------:R-:W-:Y:S01]  /*84c0*/  @P5 FADD.FTZ R11, R36, R11 ;  /* 0x0000000b240b5221 */ /* 0x000fe20000010000 */
[----:B------:R-:W-:-:S03]  /*84d0*/  @P4 F2FP.PACK_AB R7, RZ, R7 ;  /* 0x00000007ff07423e */ /* 0x000fc600000000ff */
[----:B------:R0:W-:Y:S01]  /*84e0*/  @P4 STG.E.U16 [R24.64+0x14], R5 ;  /* 0x0000140518004986 */ /* 0x0001e2000c101504 */
[----:B------:R-:W-:Y:S01]  /*84f0*/  @P6 FADD.FTZ R4, R35, R4 ;  /* 0x0000000423046221 */ /* 0x000fe20000010000 */
[----:B------:R-:W-:Y:S02]  /*8500*/  @P5 F2FP.PACK_AB R11, RZ, R11 ;  /* 0x0000000bff0b523e */ /* 0x000fe400000000ff */
[----:B------:R0:W-:Y:S02]  /*8510*/  @P4 STG.E [R22.64+0x2c], R15 ;  /* 0x00002c0f16004986 */ /* 0x0001e4000c101904 */
[----:B------:R-:W-:Y:S02]  /*8520*/  @P6 F2FP.PACK_AB R4, RZ, R4 ;  /* 0x00000004ff04623e */ /* 0x000fe400000000ff */
        /* <DEDUP_REMOVED lines=17> */
.L_x_12602:
        /* <DEDUP_REMOVED lines=12> */
.L_x_74479:


//--------------------- .text._ZN17fastertransformer38beam_online_softmax_topk_stage1_kernelI6__halfLi1ELi16ELi128EEEvPKT_S4_PKbPfiiPKi --------------------------
	.section	.text._ZN17fastertransformer38beam_online_softmax_topk_stage1_kernelI6__halfLi1ELi16ELi128EEEvPKT_S4_PKbPfiiPKi,"ax",@progbits
	.sectioninfo	@"SHI_REGISTERS=61"
	.align	128
        .global         _ZN17fastertransformer38beam_online_softmax_topk_stage1_kernelI6__halfLi1ELi16ELi128EEEvPKT_S4_PKbPfiiPKi
        .type           _ZN17fastertransformer38beam_online_softmax_topk_stage1_kernelI6__halfLi1ELi16ELi128EEEvPKT_S4_PKbPfiiPKi,@function
        .size           _ZN17fastertransformer38beam_online_softmax_topk_stage1_kernelI6__halfLi1ELi16ELi128EEEvPKT_S4_PKbPfiiPKi,(.L_x_74480 - _ZN17fastertransformer38beam_online_softmax_topk_stage1_kernelI6__halfLi1ELi16ELi128EEEvPKT_S4_PKbPfiiPKi)
        .other          _ZN17fastertransformer38beam_online_softmax_topk_stage1_kernelI6__halfLi1ELi16ELi128EEEvPKT_S4_PKbPfiiPKi,@"STO_CUDA_ENTRY STV_DEFAULT"
_ZN17fastertransformer38beam_online_softmax_topk_stage1_kernelI6__halfLi1ELi16ELi128EEEvPKT_S4_PKbPfiiPKi:
.text._ZN17fastertransformer38beam_online_softmax_topk_stage1_kernelI6__halfLi1ELi16ELi128EEEvPKT_S4_PKbPfiiPKi:
[----:B------:R-:W-:-:S03]  /*0000*/  IMAD.MOV.U32 R1, RZ, RZ, c[0x0][0x28] ;  /* 0x00000a00ff017624 */ /* 0x000fc600078e00ff */
[----:B------:R-:W0:Y:S01]  /*0010*/  S2R R23, SR_CTAID.X ;  /* 0x0000000000177919 */ /* 0x000e220000002500 */
[----:B------:R-:W-:Y:S01]  /*0020*/  ULDC.64 UR6, c[0x0][0x118] ;  /* 0x0000460000067ab9 */ /* 0x000fe20000000a00 */
[----:B------:R-:W-:Y:S02]  /*0030*/  IADD3 R1, R1, -0x68, RZ ;  /* 0xffffff9801017810 */ /* 0x000fe40007ffe0ff */
[----:B0-----:R-:W-:-:S04]  /*0040*/  IADD3 R2, P0, R23, c[0x0][0x170], RZ ;  /* 0x00005c0017027a10 */ /* 0x001fc80007f1e0ff */
[----:B------:R-:W-:-:S05]  /*0050*/  LEA.HI.X.SX32 R3, R23, c[0x0][0x174], 0x1, P0 ;  /* 0x00005d0017037a11 */ /* 0x000fca00000f0eff */
[----:B------:R0:W2:Y:S01]  /*0060*/  LDG.E.U8.CONSTANT R2, [R2.64] ;  /* 0x0000000602027981 */ /* 0x0000a2000c1e9100 */
[----:B------:R-:W1:Y:S01]  /*0070*/  I2F.U32.RP R6, c[0x0][0x10] ;  /* 0x0000040000067b06 */ /* 0x000e620000209000 */
[----:B------:R-:W-:Y:S01]  /*0080*/  IMAD.MOV.U32 R0, RZ, RZ, c[0x0][0x10] ;  /* 0x00000400ff007624 */ /* 0x000fe200078e00ff */
[----:B------:R-:W-:Y:S01]  /*0090*/  ISETP.NE.U32.AND P2, PT, RZ, c[0x0][0x10], PT ;  /* 0x00000400ff007a0c */ /* 0x000fe20003f45070 */
[----:B------:R-:W-:Y:S01]  /*00a0*/  IMAD.MOV.U32 R52, RZ, RZ, 0xfbff ;  /* 0x0000fbffff347424 */ /* 0x000fe200078e00ff */
[----:B------:R-:W3:Y:S01]  /*00b0*/  S2R R20, SR_CTAID.Y ;  /* 0x0000000000147919 */ /* 0x000ee20000002600 */
[----:B------:R-:W-:Y:S01]  /*00c0*/  IMAD.MOV.U32 R51, RZ, RZ, 0xfbff ;  /* 0x0000fbffff337424 */ /* 0x000fe200078e00ff */
[----:B------:R-:W-:Y:S01]  /*00d0*/  IADD3 R0, R0, c[0x0][0x180], RZ ;  /* 0x0000600000007a10 */ /* 0x000fe20007ffe0ff */
[----:B------:R-:W-:Y:S01]  /*00e0*/  IMAD.MOV.U32 R50, RZ, RZ, 0xfbff ;  /* 0x0000fbffff327424 */ /* 0x000fe200078e00ff */
[----:B------:R-:W-:Y:S01]  /*00f0*/  BSSY B1, `(.L_x_12603) ;  /* 0x00003bc000017945 */ /* 0x000fe20003800000 */
[----:B------:R-:W-:Y:S01]  /*0100*/  IMAD.MOV.U32 R47, RZ, RZ, 0xfbff ;  /* 0x0000fbffff2f7424 */ /* 0x000fe200078e00ff */
[----:B------:R-:W-:Y:S01]  /*0110*/  IADD3 R0, R0, -0x1, RZ ;  /* 0xffffffff00007810 */ /* 0x000fe20007ffe0ff */
[----:B------:R-:W-:-:S02]  /*0120*/  IMAD.MOV.U32 R44, RZ, RZ, 0xfbff ;  /* 0x0000fbffff2c7424 */ /* 0x000fc400078e00ff */
[----:B------:R-:W-:Y:S02]  /*0130*/  IMAD.MOV.U32 R45, RZ, RZ, 0xfbff ;  /* 0x0000fbffff2d7424 */ /* 0x000fe400078e00ff */
[----:B------:R-:W-:Y:S01]  /*0140*/  IMAD.MOV.U32 R46, RZ, RZ, 0xfbff ;  /* 0x0000fbffff2e7424 */ /* 0x000fe200078e00ff */
[----:B-1----:R-:W1:Y:S01]  /*0150*/  MUFU.RCP R6, R6 ;  /* 0x0000000600067308 */ /* 0x002e620000001000 */
[----:B------:R-:W-:Y:S02]  /*0160*/  IMAD.MOV.U32 R18, RZ, RZ, -0x38802000 ;  /* 0xc77fe000ff127424 */ /* 0x000fe400078e00ff */
[----:B------:R-:W-:Y:S01]  /*0170*/  IMAD.MOV.U32 R19, RZ, RZ, RZ ;  /* 0x000000ffff137224 */ /* 0x000fe200078e00ff */
[----:B-1----:R-:W-:-:S04]  /*0180*/  IADD3 R4, R6, 0xffffffe, RZ ;  /* 0x0ffffffe06047810 */ /* 0x002fc80007ffe0ff */
[----:B------:R1:W4:Y:S02]  /*0190*/  F2I.FTZ.U32.TRUNC.NTZ R5, R4 ;  /* 0x0000000400057305 */ /* 0x000324000021f000 */
[----:B-1----:R-:W-:Y:S02]  /*01a0*/  IMAD.MOV.U32 R4, RZ, RZ, RZ ;  /* 0x000000ffff047224 */ /* 0x002fe400078e00ff */
[----:B----4-:R-:W-:-:S04]  /*01b0*/  IMAD.MOV R7, RZ, RZ, -R5 ;  /* 0x000000ffff077224 */ /* 0x010fc800078e0a05 */
[----:B------:R-:W-:-:S04]  /*01c0*/  IMAD R7, R7, c[0x0][0x10], RZ ;  /* 0x0000040007077a24 */ /* 0x000fc800078e02ff */
[----:B------:R-:W-:-:S04]  /*01d0*/  IMAD.HI.U32 R5, R5, R7, R4 ;  /* 0x0000000705057227 */ /* 0x000fc800078e0004 */
[----:B------:R-:W-:Y:S02]  /*01e0*/  IMAD.MOV.U32 R4, RZ, RZ, 0xfbff ;  /* 0x0000fbffff047424 */ /* 0x000fe400078e00ff */
[----:B------:R-:W-:-:S03]  /*01f0*/  IMAD.HI.U32 R5, R5, R0, RZ ;  /* 0x0000000005057227 */ /* 0x000fc600078e00ff */
[--C-:B------:R-:W-:Y:S01]  /*0200*/  PRMT R50, R50, 0x5410, R4.reuse ;  /* 0x0000541032327816 */ /* 0x100fe20000000004 */
[----:B0-----:R-:W-:Y:S01]  /*0210*/  IMAD.MOV R3, RZ, RZ, -R5 ;  /* 0x000000ffff037224 */ /* 0x001fe200078e0a05 */
[--C-:B------:R-:W-:Y:S02]  /*0220*/  PRMT R47, R47, 0x5410, R4.reuse ;  /* 0x000054102f2f7816 */ /* 0x100fe40000000004 */
[----:B------:R-:W-:Y:S01]  /*0230*/  PRMT R44, R44, 0x5410, R4 ;  /* 0x000054102c2c7816 */ /* 0x000fe20000000004 */
[----:B------:R-:W-:Y:S01]  /*0240*/  IMAD R0, R3, c[0x0][0x10], R0 ;  /* 0x0000040003007a24 */ /* 0x000fe200078e0200 */
[--C-:B------:R-:W-:Y:S01]  /*0250*/  PRMT R45, R45, 0x5410, R4.reuse ;  /* 0x000054102d2d7816 */ /* 0x100fe20000000004 */
[----:B------:R-:W-:Y:S01]  /*0260*/  IMAD.MOV.U32 R3, RZ, RZ, 0xfbff ;  /* 0x0000fbffff037424 */ /* 0x000fe200078e00ff */
[----:B------:R-:W-:Y:S02]  /*0270*/  PRMT R46, R46, 0x5410, R4 ;  /* 0x000054102e2e7816 */ /* 0x000fe40000000004 */
[----:B------:R-:W-:-:S02]  /*0280*/  ISETP.GE.U32.AND P0, PT, R0, c[0x0][0x10], PT ;  /* 0x0000040000007a0c */ /* 0x000fc40003f06070 */
[--C-:B------:R-:W-:Y:S02]  /*0290*/  PRMT R52, R52, 0x5410, R3.reuse ;  /* 0x0000541034347816 */ /* 0x100fe40000000003 */
[----:B------:R-:W-:Y:S02]  /*02a0*/  PRMT R51, R51, 0x5410, R3 ;  /* 0x0000541033337816 */ /* 0x000fe40000000003 */
[----:B------:R-:W0:Y:S07]  /*02b0*/  S2R R3, SR_TID.X ;  /* 0x0000000000037919 */ /* 0x000e2e0000002100 */
[----:B------:R-:W-:-:S02]  /*02c0*/  @P0 IADD3 R0, R0, -c[0x0][0x10], RZ ;  /* 0x8000040000000a10 */ /* 0x000fc40007ffe0ff */
[----:B------:R-:W-:Y:S02]  /*02d0*/  @P0 IADD3 R5, R5, 0x1, RZ ;  /* 0x0000000105050810 */ /* 0x000fe40007ffe0ff */
[----:B------:R-:W-:Y:S01]  /*02e0*/  ISETP.GE.U32.AND P1, PT, R0, c[0x0][0x10], PT ;  /* 0x0000040000007a0c */ /* 0x000fe20003f26070 */
[----:B------:R-:W-:-:S05]  /*02f0*/  IMAD.MOV.U32 R0, RZ, RZ, 0xfbff ;  /* 0x0000fbffff007424 */ /* 0x000fca00078e00ff */
[----:B------:R-:W-:-:S07]  /*0300*/  PRMT R0, R0, 0x5410, R4 ;  /* 0x0000541000007816 */ /* 0x000fce0000000004 */
[----:B------:R-:W-:Y:S02]  /*0310*/  @P1 IADD3 R5, R5, 0x1, RZ ;  /* 0x0000000105051810 */ /* 0x000fe40007ffe0ff */
[----:B------:R-:W-:-:S05]  /*0320*/  @!P2 LOP3.LUT R5, RZ, c[0x0][0x10], RZ, 0x33, !PT ;  /* 0x00000400ff05aa12 */ /* 0x000fca00078e33ff */
[CC--:B---3--:R-:W-:Y:S02]  /*0330*/  IMAD R21, R5.reuse, R20.reuse, R5 ;  /* 0x0000001405157224 */ /* 0x0c8fe400078e0205 */
[----:B0-----:R-:W-:-:S03]  /*0340*/  IMAD R20, R5, R20, R3 ;  /* 0x0000001405147224 */ /* 0x001fc600078e0203 */
[----:B------:R-:W-:Y:S02]  /*0350*/  IMNMX R21, R21, c[0x0][0x180], PT ;  /* 0x0000600015157a17 */ /* 0x000fe40003800200 */
        /* <DEDUP_REMOVED lines=21> */
[----:B------:R-:W-:Y:S02]  /*04b0*/  IABS R22, c[0x0][0x184] ;  /* 0x0000610000167a13 */ /* 0x000fe40000000000 */
[----:B------:R-:W-:-:S02]  /*04c0*/  IABS R24, R23 ;  /* 0x0000001700187213 */ /* 0x000fc40000000000 */
[----:B------:R-:W0:Y:S01]  /*04d0*/  I2F.RP R5, R22 ;  /* 0x0000001600057306 */ /* 0x000e220000209400 */
[----:B------:R-:W-:-:S04]  /*04e0*/  LOP3.LUT R23, R23, c[0x0][0x184], RZ, 0x3c, !PT ;  /* 0x0000610017177a12 */ /* 0x000fc800078e3cff */
[----:B------:R-:W-:-:S03]  /*04f0*/  ISETP.GE.AND P1, PT, R23, RZ, PT ;  /* 0x000000ff1700720c */ /* 0x000fc60003f26270 */
[----:B0-----:R-:W0:Y:S02]  /*0500*/  MUFU.RCP R5, R5 ;  /* 0x0000000500057308 */ /* 0x001e240000001000 */
[----:B0-----:R-:W-:-:S06]  /*0510*/  IADD3 R18, R5, 0xffffffe, RZ ;  /* 0x0ffffffe05127810 */ /* 0x001fcc0007ffe0ff */
[----:B------:R0:W1:Y:S02]  /*0520*/  F2I.FTZ.U32.TRUNC.NTZ R19, R18 ;  /* 0x0000001200137305 */ /* 0x000064000021f000 */
[----:B0-----:R-:W-:Y:S02]  /*0530*/  IMAD.MOV.U32 R18, RZ, RZ, RZ ;  /* 0x000000ffff127224 */ /* 0x001fe400078e00ff */
[----:B-1----:R-:W-:-:S04]  /*0540*/  IMAD.MOV R25, RZ, RZ, -R19 ;  /* 0x000000ffff197224 */ /* 0x002fc800078e0a13 */
[----:B------:R-:W-:-:S04]  /*0550*/  IMAD R25, R25, R22, RZ ;  /* 0x0000001619197224 */ /* 0x000fc800078e02ff */
[----:B------:R-:W-:-:S06]  /*0560*/  IMAD.HI.U32 R19, R19, R25, R18 ;  /* 0x0000001913137227 */ /* 0x000fcc00078e0012 */
        /* <DEDUP_REMOVED lines=17> */
.L_x_12655:
        /* <DEDUP_REMOVED lines=23> */
.L_x_12608:
[----:B------:R-:W-:Y:S01]  /*07f0*/  PRMT R22, R22, 0x5410, R25 ;  /* 0x0000541016167816 */ /* 0x000fe20000000019 */
[----:B------:R-:W-:Y:S02]  /*0800*/  IMAD.MOV.U32 R5, RZ, RZ, R20 ;  /* 0x000000ffff057224 */ /* 0x000fe400078e0014 */
.L_x_12609:
[----:B------:R-:W-:Y:S05]  /*0810*/  BSYNC B2 ;  /* 0x0000000000027941 */ /* 0x000fea0003800000 */
.L_x_12607:
        /* <DEDUP_REMOVED lines=10> */
.L_x_12611:
[----:B------:R-:W-:Y:S01]  /*08c0*/  IMAD.MOV.U32 R24, RZ, RZ, R5 ;  /* 0x000000ffff187224 */ /* 0x000fe200078e0005 */
[----:B------:R-:W-:Y:S01]  /*08d0*/  PRMT R46, R46, 0x5410, R46 ;  /* 0x000054102e2e7816 */ /* 0x000fe2000000002e */
[----:B------:R-:W-:Y:S01]  /*08e0*/  IMAD.MOV.U32 R5, RZ, RZ, R4 ;  /* 0x000000ffff057224 */ /* 0x000fe200078e0004 */
[----:B------:R-:W-:Y:S02]  /*08f0*/  PRMT R22, R22, 0x7632, R22 ;  /* 0x0000763216167816 */ /* 0x000fe40000000016 */
.L_x_12612:
[----:B------:R-:W-:Y:S05]  /*0900*/  BSYNC B2 ;  /* 0x0000000000027941 */ /* 0x000fea0003800000 */
.L_x_12610:
        /* <DEDUP_REMOVED lines=11> */
.L_x_12614:
[----:B------:R-:W-:Y:S01]  /*09c0*/  PRMT R46, R45, 0x7632, R46 ;  /* 0x000076322d2e7816 */ /* 0x000fe2000000002e */
[----:B------:R-:W-:Y:S01]  /*09d0*/  IMAD.MOV.U32 R25, RZ, RZ, R24 ;  /* 0x000000ffff197224 */ /* 0x000fe200078e0018 */
[----:B------:R-:W-:Y:S01]  /*09e0*/  PRMT R22, R22, 0x5410, R22 ;  /* 0x0000541016167816 */ /* 0x000fe20000000016 */
[----:B------:R-:W-:Y:S02]  /*09f0*/  IMAD.MOV.U32 R4, RZ, RZ, R7 ;  /* 0x000000ffff047224 */ /* 0x000fe400078e0007 */
.L_x_12615:
[----:B------:R-:W-:Y:S05]  /*0a00*/  BSYNC B2 ;  /* 0x0000000000027941 */ /* 0x000fea0003800000 */
.L_x_12613:
        /* <DEDUP_REMOVED lines=11> */
.L_x_12617:
[----:B------:R-:W-:Y:S01]  /*0ac0*/  PRMT R45, R45, 0x5410, R45 ;  /* 0x000054102d2d7816 */ /* 0x000fe2000000002d */
[----:B------:R-:W-:Y:S01]  /*0ad0*/  IMAD.MOV.U32 R24, RZ, RZ, R25 ;  /* 0x000000ffff187224 */ /* 0x000fe200078e0019 */
[----:B------:R-:W-:Y:S01]  /*0ae0*/  PRMT R22, R22, 0x7632, R22 ;  /* 0x0000763216167816 */ /* 0x000fe20000000016 */
[----:B------:R-:W-:Y:S02]  /*0af0*/  IMAD.MOV.U32 R7, RZ, RZ, R6 ;  /* 0x000000ffff077224 */ /* 0x000fe400078e0006 */
.L_x_12618:
[----:B------:R-:W-:Y:S05]  /*0b00*/  BSYNC B2 ;  /* 0x0000000000027941 */ /* 0x000fea0003800000 */
.L_x_12616:
        /* <DEDUP_REMOVED lines=11> */
.L_x_12620:
[----:B------:R-:W-:Y:S01]  /*0bc0*/  PRMT R45, R44, 0x7632, R45 ;  /* 0x000076322c2d7816 */ /* 0x000fe2000000002d */
[----:B------:R-:W-:Y:S01]  /*0bd0*/  IMAD.MOV.U32 R25, RZ, RZ, R24 ;  /* 0x000000ffff197224 */ /* 0x000fe200078e0018 */
[----:B------:R-:W-:Y:S01]  /*0be0*/  PRMT R22, R22, 0x5410, R22 ;  /* 0x0000541016167816 */ /* 0x000fe20000000016 */
[----:B------:R-:W-:Y:S02]  /*0bf0*/  IMAD.MOV.U32 R6, RZ, RZ, R9 ;  /* 0x000000ffff067224 */ /* 0x000fe400078e0009 */
.L_x_12621:
[----:B------:R-:W-:Y:S05]  /*0c00*/  BSYNC B2 ;  /* 0x0000000000027941 */ /* 0x000fea0003800000 */
.L_x_12619:
        /* <DEDUP_REMOVED lines=11> */
.L_x_12623:
[----:B------:R-:W-:Y:S01]  /*0cc0*/  PRMT R44, R44, 0x5410, R44 ;  /* 0x000054102c2c7816 */ /* 0x000fe2000000002c */
[----:B------:R-:W-:Y:S01]  /*0cd0*/  IMAD.MOV.U32 R26, RZ, RZ, R25 ;  /* 0x000000ffff1a7224 */ /* 0x000fe200078e0019 */
[----:B------:R-:W-:Y:S01]  /*0ce0*/  PRMT R24, R24, 0x7610, R22 ;  /* 0x0000761018187816 */ /* 0x000fe20000000016 */
[----:B------:R-:W-:Y:S02]  /*0cf0*/  IMAD.MOV.U32 R9, RZ, RZ, R8 ;  /* 0x000000ffff097224 */ /* 0x000fe400078e0008 */
.L_x_12624:
[----:B------:R-:W-:Y:S05]  /*0d00*/  BSYNC B2 ;  /* 0x0000000000027941 */ /* 0x000fea0003800000 */
.L_x_12622:
        /* <DEDUP_REMOVED lines=11> */
.L_x_12626:
[----:B------:R-:W-:Y:S01]  /*0dc0*/  PRMT R44, R0, 0x7632, R44 ;  /* 0x00007632002c7816 */ /* 0x000fe2000000002c */
[----:B------:R-:W-:Y:S01]  /*0dd0*/  IMAD.MOV.U32 R25, RZ, RZ, R26 ;  /* 0x000000ffff197224 */ /* 0x000fe200078e001a */
[----:B------:R-:W-:Y:S01]  /*0de0*/  PRMT R22, R22, 0x7610, R24 ;  /* 0x0000761016167816 */ /* 0x000fe20000000018 */
[----:B------:R-:W-:Y:S02]  /*0df0*/  IMAD.MOV.U32 R8, RZ, RZ, R11 ;  /* 0x000000ffff087224 */ /* 0x000fe400078e000b */
.L_x_12627:
[----:B------:R-:W-:Y:S05]  /*0e00*/  BSYNC B2 ;  /* 0x0000000000027941 */ /* 0x000fea0003800000 */
.L_x_12625:
        /* <DEDUP_REMOVED lines=11> */
.L_x_12629:
[----:B------:R-:W-:Y:S01]  /*0ec0*/  PRMT R0, R0, 0x5410, R0 ;  /* 0x0000541000007816 */ /* 0x000fe20000000000 */
[----:B------:R-:W-:Y:S01]  /*0ed0*/  IMAD.MOV.U32 R24, RZ, RZ, R25 ;  /* 0x000000ffff187224 */ /* 0x000fe200078e0019 */
[----:B------:R-:W-:Y:S01]  /*0ee0*/  PRMT R22, R22, 0x7632, R22 ;  /* 0x0000763216167816 */ /* 0x000fe20000000016 */
[----:B------:R-:W-:Y:S02]  /*0ef0*/  IMAD.MOV.U32 R11, RZ, RZ, R10 ;  /* 0x000000ffff0b7224 */ /* 0x000fe400078e000a */
.L_x_12630:
[----:B------:R-:W-:Y:S05]  /*0f00*/  BSYNC B2 ;  /* 0x0000000000027941 */ /* 0x000fea0003800000 */
.L_x_12628:
        /* <DEDUP_REMOVED lines=11> */
.L_x_12632:
[----:B------:R-:W-:Y:S01]  /*0fc0*/  PRMT R0, R47, 0x7632, R0 ;  /* 0x000076322f007816 */ /* 0x000fe20000000000 */
[----:B------:R-:W-:Y:S01]  /*0fd0*/  IMAD.MOV.U32 R27, RZ, RZ, R24 ;  /* 0x000000ffff1b7224 */ /* 0x000fe200078e0018 */
[----:B------:R-:W-:Y:S01]  /*0fe0*/  PRMT R25, R22, 0x7610, R25 ;  /* 0x0000761016197816 */ /* 0x000fe20000000019 */
[----:B------:R-:W-:Y:S02]  /*0ff0*/  IMAD.MOV.U32 R10, RZ, RZ, R13 ;  /* 0x000000ffff0a7224 */ /* 0x000fe400078e000d */
.L_x_12633:
[----:B------:R-:W-:Y:S05]  /*1000*/  BSYNC B2 ;  /* 0x0000000000027941 */ /* 0x000fea0003800000 */
.L_x_12631:
        /* <DEDUP_REMOVED lines=11> */
.L_x_12635:
[----:B------:R-:W-:Y:S01]  /*10c0*/  PRMT R47, R47, 0x5410, R47 ;  /* 0x000054102f2f7816 */ /* 0x000fe2000000002f */
[----:B------:R-:W-:Y:S01]  /*10d0*/  IMAD.MOV.U32 R24, RZ, RZ, R27 ;  /* 0x000000ffff187224 */ /* 0x000fe200078e001b */
[----:B------:R-:W-:Y:S01]  /*10e0*/  PRMT R22, R22, 0x5410, R25 ;  /* 0x0000541016167816 */ /* 0x000fe20000000019 */
[----:B------:R-:W-:Y:S02]  /*10f0*/  IMAD.MOV.U32 R13, RZ, RZ, R12 ;  /* 0x000000ffff0d7224 */ /* 0x000fe400078e000c */
.L_x_12636:
[----:B------:R-:W-:Y:S05]  /*1100*/  BSYNC B2 ;  /* 0x0000000000027941 */ /* 0x000fea0003800000 */
.L_x_12634:
        /* <DEDUP_REMOVED lines=11> */
.L_x_12638:
[----:B------:R-:W-:Y:S01]  /*11c0*/  PRMT R47, R50, 0x7632, R47 ;  /* 0x00007632322f7816 */ /* 0x000fe2000000002f */
[----:B------:R-:W-:Y:S01]  /*11d0*/  IMAD.MOV.U32 R27, RZ, RZ, R24 ;  /* 0x000000ffff1b7224 */ /* 0x000fe200078e0018 */
[----:B------:R-:W-:Y:S01]  /*11e0*/  PRMT R25, R22, 0x7632, R25 ;  /* 0x0000763216197816 */ /* 0x000fe20000000019 */
[----:B------:R-:W-:Y:S02]  /*11f0*/  IMAD.MOV.U32 R12, RZ, RZ, R15 ;  /* 0x000000ffff0c7224 */ /* 0x000fe400078e000f */
.L_x_12639:
[----:B------:R-:W-:Y:S05]  /*1200*/  BSYNC B2 ;  /* 0x0000000000027941 */ /* 0x000fea0003800000 */
.L_x_12637:
        /* <DEDUP_REMOVED lines=11> */
.L_x_12641:
[----:B------:R-:W-:Y:S01]  /*12c0*/  PRMT R50, R50, 0x5410, R50 ;  /* 0x0000541032327816 */ /* 0x000fe20000000032 */
[----:B------:R-:W-:Y:S01]  /*12d0*/  IMAD.MOV.U32 R24, RZ, RZ, R27 ;  /* 0x000000ffff187224 */ /* 0x000fe200078e001b */
[----:B------:R-:W-:Y:S01]  /*12e0*/  PRMT R22, R25, 0x7610, R22 ;  /* 0x0000761019167816 */ /* 0x000fe20000000016 */
[----:B------:R-:W-:Y:S02]  /*12f0*/  IMAD.MOV.U32 R15, RZ, RZ, R14 ;  /* 0x000000ffff0f7224 */ /* 0x000fe400078e000e */
.L_x_12642:
[----:B------:R-:W-:Y:S05]  /*1300*/  BSYNC B2 ;  /* 0x0000000000027941 */ /* 0x000fea0003800000 */
.L_x_12640:
        /* <DEDUP_REMOVED lines=11> */
.L_x_12644:
[----:B------:R-:W-:Y:S01]  /*13c0*/  PRMT R50, R51, 0x7632, R50 ;  /* 0x0000763233327816 */ /* 0x000fe20000000032 */
[----:B------:R-:W-:Y:S01]  /*13d0*/  IMAD.MOV.U32 R27, RZ, RZ, R24 ;  /* 0x000000ffff1b7224 */ /* 0x000fe200078e0018 */
[----:B------:R-:W-:Y:S01]  /*13e0*/  PRMT R25, R22, 0x7610, R25 ;  /* 0x0000761016197816 */ /* 0x000fe20000000019 */
[----:B------:R-:W-:Y:S02]  /*13f0*/  IMAD.MOV.U32 R14, RZ, RZ, R17 ;  /* 0x000000ffff0e7224 */ /* 0x000fe400078e0011 */
.L_x_12645:
[----:B------:R-:W-:Y:S05]  /*1400*/  BSYNC B2 ;  /* 0x0000000000027941 */ /* 0x000fea0003800000 */
.L_x_12643:
        /* <DEDUP_REMOVED lines=11> */
.L_x_12647:
[----:B------:R-:W-:Y:S01]  /*14c0*/  PRMT R51, R51, 0x5410, R51 ;  /* 0x0000541033337816 */ /* 0x000fe20000000033 */
[----:B------:R-:W-:Y:S01]  /*14d0*/  IMAD.MOV.U32 R24, RZ, RZ, R27 ;  /* 0x000000ffff187224 */ /* 0x000fe200078e001b */
[----:B------:R-:W-:Y:S01]  /*14e0*/  PRMT R22, R22, 0x5410, R25 ;  /* 0x0000541016167816 */ /* 0x000fe20000000019 */
[----:B------:R-:W-:Y:S02]  /*14f0*/  IMAD.MOV.U32 R17, RZ, RZ, R16 ;  /* 0x000000ffff117224 */ /* 0x000fe400078e0010 */
.L_x_12648:
[----:B------:R-:W-:Y:S05]  /*1500*/  BSYNC B2 ;  /* 0x0000000000027941 */ /* 0x000fea0003800000 */
.L_x_12646:
        /* <DEDUP_REMOVED lines=11> */
.L_x_12650:
[----:B------:R-:W-:Y:S01]  /*15c0*/  PRMT R51, R52, 0x7632, R51 ;  /* 0x0000763234337816 */ /* 0x000fe20000000033 */
[----:B------:R-:W-:Y:S01]  /*15d0*/  IMAD.MOV.U32 R27, RZ, RZ, R24 ;  /* 0x000000ffff1b7224 */ /* 0x000fe200078e0018 */
[----:B------:R-:W-:Y:S01]  /*15e0*/  PRMT R25, R25, 0x7610, R22 ;  /* 0x0000761019197816 */ /* 0x000fe20000000016 */
[----:B------:R-:W-:Y:S02]  /*15f0*/  IMAD.MOV.U32 R16, RZ, RZ, R3 ;  /* 0x000000ffff107224 */ /* 0x000fe400078e0003 */
.L_x_12651:
[----:B------:R-:W-:Y:S05]  /*1600*/  BSYNC B2 ;  /* 0x0000000000027941 */ /* 0x000fea0003800000 */
.L_x_12649:
        /* <DEDUP_REMOVED lines=9> */
.L_x_12653:
[----:B------:R-:W-:Y:S01]  /*16a0*/  IMAD.MOV.U32 R3, RZ, RZ, R2 ;  /* 0x000000ffff037224 */ /* 0x000fe200078e0002 */
[----:B------:R-:W-:Y:S01]  /*16b0*/  PRMT R52, R25, 0x5432, R52 ;  /* 0x0000543219347816 */ /* 0x000fe20000000034 */
[----:B------:R-:W-:Y:S02]  /*16c0*/  IMAD.MOV.U32 R2, RZ, RZ, R27 ;  /* 0x000000ffff027224 */ /* 0x000fe400078e001b */
.L_x_12654:
[----:B------:R-:W-:Y:S05]  /*16d0*/  BSYNC B2 ;  /* 0x0000000000027941 */ /* 0x000fea0003800000 */
.L_x_12652:
[----:B------:R-:W-:-:S04]  /*16e0*/  IADD3 R20, R20, 0x80, RZ ;  /* 0x0000008014147810 */ /* 0x000fc80007ffe0ff */
[----:B------:R-:W-:-:S13]  /*16f0*/  ISETP.GE.AND P0, PT, R20, R21, PT ;  /* 0x000000151400720c */ /* 0x000fda0003f06270 */
[----:B------:R-:W-:Y:S01]  /*1700*/  @P0 CALL.REL.NOINC `(.L_x_12606) ;  /* 0x0000001000000944 */ /* 0x000fe20003c00000 */
[----:B------:R-:W-:Y:S05]  /*1710*/  BRA `(.L_x_12655) ;  /* 0xffffef6000007947 */ /* 0x000fea000383ffff */
.L_x_12606:
[----:B------:R-:W-:Y:S05]  /*1720*/  BSYNC B0 ;  /* 0x0000000000007941 */ /* 0x000fea0003800000 */
.L_x_12605:
[----:B------:R-:W-:Y:S05]  /*1730*/  BRA `(.L_x_12656) ;  /* 0x0000257000007947 */ /* 0x000fea0003800000 */
.L_x_12604:
        /* <DEDUP_REMOVED lines=40> */
.L_x_12707:
        /* <DEDUP_REMOVED lines=28> */
.L_x_12659:
[----:B------:R-:W-:Y:S01]  /*1b80*/  PRMT R22, R22, 0x5410, R23 ;  /* 0x0000541016167816 */ /* 0x000fe20000000017 */
[----:B------:R-:W-:Y:S02]  /*1b90*/  IMAD.MOV.U32 R5, RZ, RZ, R20 ;  /* 0x000000ffff057224 */ /* 0x000fe400078e0014 */
.L_x_12660:
[----:B------:R-:W-:Y:S05]  /*1ba0*/  BSYNC B0 ;  /* 0x0000000000007941 */ /* 0x000fea0003800000 */
.L_x_12658:
        /* <DEDUP_REMOVED lines=10> */
.L_x_12662:
[----:B------:R-:W-:Y:S01]  /*1c50*/  IMAD.MOV.U32 R24, RZ, RZ, R5 ;  /* 0x000000ffff187224 */ /* 0x000fe200078e0005 */
[----:B------:R-:W-:Y:S01]  /*1c60*/  PRMT R46, R46, 0x5410, R46 ;  /* 0x000054102e2e7816 */ /* 0x000fe2000000002e */
[----:B------:R-:W-:Y:S01]  /*1c70*/  IMAD.MOV.U32 R5, RZ, RZ, R4 ;  /* 0x000000ffff057224 */ /* 0x000fe200078e0004 */
[----:B------:R-:W-:Y:S02]  /*1c80*/  PRMT R22, R22, 0x7632, R22 ;  /* 0x0000763216167816 */ /* 0x000fe40000000016 */
.L_x_12663:
[----:B------:R-:W-:Y:S05]  /*1c90*/  BSYNC B0 ;  /* 0x0000000000007941 */ /* 0x000fea0003800000 */
.L_x_12661:
        /* <DEDUP_REMOVED lines=11> */
.L_x_12665:
[----:B------:R-:W-:Y:S01]  /*1d50*/  PRMT R46, R45, 0x7632, R46 ;  /* 0x000076322d2e7816 */ /* 0x000fe2000000002e */
[----:B------:R-:W-:Y:S01]  /*1d60*/  IMAD.MOV.U32 R23, RZ, RZ, R24 ;  /* 0x000000ffff177224 */ /* 0x000fe200078e0018 */
[----:B------:R-:W-:Y:S01]  /*1d70*/  PRMT R22, R22, 0x5410, R22 ;  /* 0x0000541016167816 */ /* 0x000fe20000000016 */
[----:B------:R-:W-:Y:S02]  /*1d80*/  IMAD.MOV.U32 R4, RZ, RZ, R7 ;  /* 0x000000ffff047224 */ /* 0x000fe400078e0007 */
.L_x_12666:
[----:B------:R-:W-:Y:S05]  /*1d90*/  BSYNC B0 ;  /* 0x0000000000007941 */ /* 0x000fea0003800000 */
.L_x_12664:
        /* <DEDUP_REMOVED lines=11> */
.L_x_12668:
[----:B------:R-:W-:Y:S01]  /*1e50*/  PRMT R45, R45, 0x5410, R45 ;  /* 0x000054102d2d7816 */ /* 0x000fe2000000002d */
[----:B------:R-:W-:Y:S01]  /*1e60*/  IMAD.MOV.U32 R24, RZ, RZ, R23 ;  /* 0x000000ffff187224 */ /* 0x000fe200078e0017 */
[----:B------:R-:W-:Y:S01]  /*1e70*/  PRMT R22, R22, 0x7632, R22 ;  /* 0x0000763216167816 */ /* 0x000fe20000000016 */
[----:B------:R-:W-:Y:S02]  /*1e80*/  IMAD.MOV.U32 R7, RZ, RZ, R6 ;  /* 0x000000ffff077224 */ /* 0x000fe400078e0006 */
.L_x_12669:
[----:B------:R-:W-:Y:S05]  /*1e90*/  BSYNC B0 ;  /* 0x0000000000007941 */ /* 0x000fea0003800000 */
.L_x_12667:
        /* <DEDUP_REMOVED lines=11> */
.L_x_12671:
[----:B------:R-:W-:Y:S01]  /*1f50*/  PRMT R45, R44, 0x7632, R45 ;  /* 0x000076322c2d7816 */ /* 0x000fe2000000002d */
[----:B------:R-:W-:Y:S01]  /*1f60*/  IMAD.MOV.U32 R23, RZ, RZ, R24 ;  /* 0x000000ffff177224 */ /* 0x000fe200078e0018 */
[----:B------:R-:W-:Y:S01]  /*1f70*/  PRMT R22, R22, 0x5410, R22 ;  /* 0x0000541016167816 */ /* 0x000fe20000000016 */
[----:B------:R-:W-:Y:S02]  /*1f80*/  IMAD.MOV.U32 R6, RZ, RZ, R9 ;  /* 0x000000ffff067224 */ /* 0x000fe400078e0009 */
.L_x_12672:
[----:B------:R-:W-:Y:S05]  /*1f90*/  BSYNC B0 ;  /* 0x0000000000007941 */ /* 0x000fea0003800000 */
.L_x_12670:
        /* <DEDUP_REMOVED lines=11> */
.L_x_12674:
[----:B------:R-:W-:Y:S01]  /*2050*/  PRMT R44, R44, 0x5410, R44 ;  /* 0x000054102c2c7816 */ /* 0x000fe2000000002c */
[----:B------:R-:W-:Y:S01]  /*2060*/  IMAD.MOV.U32 R26, RZ, RZ, R23 ;  /* 0x000000ffff1a7224 */ /* 0x000fe200078e0017 */
[----:B------:R-:W-:Y:S01]  /*2070*/  PRMT R24, R24, 0x7610, R22 ;  /* 0x0000761018187816 */ /* 0x000fe20000000016 */
[----:B------:R-:W-:Y:S02]  /*2080*/  IMAD.MOV.U32 R9, RZ, RZ, R8 ;  /* 0x000000ffff097224 */ /* 0x000fe400078e0008 */
.L_x_12675:
[----:B------:R-:W-:Y:S05]  /*2090*/  BSYNC B0 ;  /* 0x0000000000007941 */ /* 0x000fea0003800000 */
.L_x_12673:
        /* <DEDUP_REMOVED lines=11> */
.L_x_12677:
[----:B------:R-:W-:Y:S01]  /*2150*/  PRMT R44, R0, 0x7632, R44 ;  /* 0x00007632002c7816 */ /* 0x000fe2000000002c */
[----:B------:R-:W-:Y:S01]  /*2160*/  IMAD.MOV.U32 R23, RZ, RZ, R26 ;  /* 0x000000ffff177224 */ /* 0x000fe200078e001a */
[----:B------:R-:W-:Y:S01]  /*2170*/  PRMT R22, R22, 0x7610, R24 ;  /* 0x0000761016167816 */ /* 0x000fe20000000018 */
[----:B------:R-:W-:Y:S02]  /*2180*/  IMAD.MOV.U32 R8, RZ, RZ, R11 ;  /* 0x000000ffff087224 */ /* 0x000fe400078e000b */
.L_x_12678:
[----:B------:R-:W-:Y:S05]  /*2190*/  BSYNC B0 ;  /* 0x0000000000007941 */ /* 0x000fea0003800000 */
.L_x_12676:
        /* <DEDUP_REMOVED lines=11> */
.L_x_12680:
[----:B------:R-:W-:Y:S01]  /*2250*/  PRMT R0, R0, 0x5410, R0 ;  /* 0x0000541000007816 */ /* 0x000fe20000000000 */
[----:B------:R-:W-:Y:S01]  /*2260*/  IMAD.MOV.U32 R24, RZ, RZ, R23 ;  /* 0x000000ffff187224 */ /* 0x000fe200078e0017 */
[----:B------:R-:W-:Y:S01]  /*2270*/  PRMT R22, R22, 0x7632, R22 ;  /* 0x0000763216167816 */ /* 0x000fe20000000016 */
[----:B------:R-:W-:Y:S02]  /*2280*/  IMAD.MOV.U32 R11, RZ, RZ, R10 ;  /* 0x000000ffff0b7224 */ /* 0x000fe400078e000a */
.L_x_12681:
[----:B------:R-:W-:Y:S05]  /*2290*/  BSYNC B0 ;  /* 0x0000000000007941 */ /* 0x000fea0003800000 */
.L_x_12679:
        /* <DEDUP_REMOVED lines=11> */
.L_x_12683:
[----:B------:R-:W-:Y:S01]  /*2350*/  PRMT R0, R47, 0x7632, R0 ;  /* 0x000076322f007816 */ /* 0x000fe20000000000 */
[----:B------:R-:W-:Y:S01]  /*2360*/  IMAD.MOV.U32 R25, RZ, RZ, R24 ;  /* 0x000000ffff197224 */ /* 0x000fe200078e0018 */
[----:B------:R-:W-:Y:S01]  /*2370*/  PRMT R23, R22, 0x7610, R23 ;  /* 0x0000761016177816 */ /* 0x000fe20000000017 */
[----:B------:R-:W-:Y:S02]  /*2380*/  IMAD.MOV.U32 R10, RZ, RZ, R13 ;  /* 0x000000ffff0a7224 */ /* 0x000fe400078e000d */
.L_x_12684:
[----:B------:R-:W-:Y:S05]  /*2390*/  BSYNC B0 ;  /* 0x0000000000007941 */ /* 0x000fea0003800000 */
.L_x_12682:
        /* <DEDUP_REMOVED lines=11> */
.L_x_12686:
[----:B------:R-:W-:Y:S01]  /*2450*/  PRMT R47, R47, 0x5410, R47 ;  /* 0x000054102f2f7816 */ /* 0x000fe2000000002f */
[----:B------:R-:W-:Y:S01]  /*2460*/  IMAD.MOV.U32 R24, RZ, RZ, R25 ;  /* 0x000000ffff187224 */ /* 0x000fe200078e0019 */
[----:B------:R-:W-:Y:S01]  /*2470*/  PRMT R22, R22, 0x5410, R23 ;  /* 0x0000541016167816 */ /* 0x000fe20000000017 */
[----:B------:R-:W-:Y:S02]  /*2480*/  IMAD.MOV.U32 R13, RZ, RZ, R12 ;  /* 0x000000ffff0d7224 */ /* 0x000fe400078e000c */
.L_x_12687:
[----:B------:R-:W-:Y:S05]  /*2490*/  BSYNC B0 ;  /* 0x0000000000007941 */ /* 0x000fea0003800000 */
.L_x_12685:
        /* <DEDUP_REMOVED lines=11> */
.L_x_12689:
[----:B------:R-:W-:Y:S01]  /*2550*/  PRMT R47, R50, 0x7632, R47 ;  /* 0x00007632322f7816 */ /* 0x000fe2000000002f */
[----:B------:R-:W-:Y:S01]  /*2560*/  IMAD.MOV.U32 R25, RZ, RZ, R24 ;  /* 0x000000ffff197224 */ /* 0x000fe200078e0018 */
[----:B------:R-:W-:Y:S01]  /*2570*/  PRMT R23, R23, 0x7610, R22 ;  /* 0x0000761017177816 */ /* 0x000fe20000000016 */
[----:B------:R-:W-:Y:S02]  /*2580*/  IMAD.MOV.U32 R12, RZ, RZ, R15 ;  /* 0x000000ffff0c7224 */ /* 0x000fe400078e000f */
.L_x_12690:
[----:B------:R-:W-:Y:S05]  /*2590*/  BSYNC B0 ;  /* 0x0000000000007941 */ /* 0x000fea0003800000 */
.L_x_12688:
        /* <DEDUP_REMOVED lines=11> */
.L_x_12692:
[----:B------:R-:W-:Y:S01]  /*2650*/  PRMT R50, R50, 0x5410, R50 ;  /* 0x0000541032327816 */ /* 0x000fe20000000032 */
[----:B------:R-:W-:Y:S01]  /*2660*/  IMAD.MOV.U32 R24, RZ, RZ, R25 ;  /* 0x000000ffff187224 */ /* 0x000fe200078e0019 */
[----:B------:R-:W-:Y:S01]  /*2670*/  PRMT R22, R23, 0x7632, R22 ;  /* 0x0000763217167816 */ /* 0x000fe20000000016 */
[----:B------:R-:W-:Y:S02]  /*2680*/  IMAD.MOV.U32 R15, RZ, RZ, R14 ;  /* 0x000000ffff0f7224 */ /* 0x000fe400078e000e */
.L_x_12693:
[----:B------:R-:W-:Y:S05]  /*2690*/  BSYNC B0 ;  /* 0x0000000000007941 */ /* 0x000fea0003800000 */
.L_x_12691:
        /* <DEDUP_REMOVED lines=11> */
.L_x_12695:
[----:B------:R-:W-:Y:S01]  /*2750*/  PRMT R50, R51, 0x7632, R50 ;  /* 0x0000763233327816 */ /* 0x000fe20000000032 */
[----:B------:R-:W-:Y:S01]  /*2760*/  IMAD.MOV.U32 R25, RZ, RZ, R24 ;  /* 0x000000ffff197224 */ /* 0x000fe200078e0018 */
[----:B------:R-:W-:Y:S01]  /*2770*/  PRMT R23, R22, 0x7610, R23 ;  /* 0x0000761016177816 */ /* 0x000fe20000000017 */
[----:B------:R-:W-:Y:S02]  /*2780*/  IMAD.MOV.U32 R14, RZ, RZ, R17 ;  /* 0x000000ffff0e7224 */ /* 0x000fe400078e0011 */
.L_x_12696:
[----:B------:R-:W-:Y:S05]  /*2790*/  BSYNC B0 ;  /* 0x0000000000007941 */ /* 0x000fea0003800000 */
.L_x_12694:
        /* <DEDUP_REMOVED lines=11> */
.L_x_12698:
[----:B------:R-:W-:Y:S01]  /*2850*/  PRMT R51, R51, 0x5410, R51 ;  /* 0x0000541033337816 */ /* 0x000fe20000000033 */
[----:B------:R-:W-:Y:S01]  /*2860*/  IMAD.MOV.U32 R24, RZ, RZ, R25 ;  /* 0x000000ffff187224 */ /* 0x000fe200078e0019 */
[----:B------:R-:W-:Y:S01]  /*2870*/  PRMT R22, R22, 0x5410, R23 ;  /* 0x0000541016167816 */ /* 0x000fe20000000017 */
[----:B------:R-:W-:Y:S02]  /*2880*/  IMAD.MOV.U32 R17, RZ, RZ, R16 ;  /* 0x000000ffff117224 */ /* 0x000fe400078e0010 */
.L_x_12699:
[----:B------:R-:W-:Y:S05]  /*2890*/  BSYNC B0 ;  /* 0x0000000000007941 */ /* 0x000fea0003800000 */
.L_x_12697:
        /* <DEDUP_REMOVED lines=11> */
.L_x_12701:
[----:B------:R-:W-:Y:S01]  /*2950*/  PRMT R51, R52, 0x7632, R51 ;  /* 0x0000763234337816 */ /* 0x000fe20000000033 */
[----:B------:R-:W-:Y:S01]  /*2960*/  IMAD.MOV.U32 R25, RZ, RZ, R24 ;  /* 0x000000ffff197224 */ /* 0x000fe200078e0018 */
[----:B------:R-:W-:Y:S01]  /*2970*/  PRMT R23, R23, 0x7610, R22 ;  /* 0x0000761017177816 */ /* 0x000fe20000000016 */
[----:B------:R-:W-:Y:S02]  /*2980*/  IMAD.MOV.U32 R16, RZ, RZ, R3 ;  /* 0x000000ffff107224 */ /* 0x000fe400078e0003 */
.L_x_12702:
[----:B------:R-:W-:Y:S05]  /*2990*/  BSYNC B0 ;  /* 0x0000000000007941 */ /* 0x000fea0003800000 */
.L_x_12700:
        /* <DEDUP_REMOVED lines=9> */
.L_x_12704:
[----:B------:R-:W-:Y:S01]  /*2a30*/  IMAD.MOV.U32 R3, RZ, RZ, R2 ;  /* 0x000000ffff037224 */ /* 0x000fe200078e0002 */
[----:B------:R-:W-:Y:S01]  /*2a40*/  PRMT R52, R23, 0x5432, R52 ;  /* 0x0000543217347816 */ /* 0x000fe20000000034 */
[----:B------:R-:W-:Y:S02]  /*2a50*/  IMAD.MOV.U32 R2, RZ, RZ, R25 ;  /* 0x000000ffff027224 */ /* 0x000fe400078e0019 */
.L_x_12705:
[----:B------:R-:W-:Y:S05]  /*2a60*/  BSYNC B0 ;  /* 0x0000000000007941 */ /* 0x000fea0003800000 */
.L_x_12703:
[----:B------:R-:W-:-:S04]  /*2a70*/  IADD3 R20, R20, 0x80, RZ ;  /* 0x0000008014147810 */ /* 0x000fc80007ffe0ff */
[----:B------:R-:W-:-:S13]  /*2a80*/  ISETP.GE.AND P0, PT, R20, R21, PT ;  /* 0x000000151400720c */ /* 0x000fda0003f06270 */
[----:B------:R-:W-:Y:S01]  /*2a90*/  @P0 CALL.REL.NOINC `(.L_x_12706) ;  /* 0x0000001000000944 */ /* 0x000fe20003c00000 */
[----:B------:R-:W-:Y:S05]  /*2aa0*/  BRA `(.L_x_12707) ;  /* 0xffffef1000007947 */ /* 0x000fea000383ffff */
.L_x_12706:
[----:B------:R-:W-:Y:S05]  /*2ab0*/  BRA `(.L_x_12656) ;  /* 0x000011f000007947 */ /* 0x000fea0003800000 */
.L_x_12657:
        /* <DEDUP_REMOVED lines=19> */
.L_x_12756:
        /* <DEDUP_REMOVED lines=25> */
.L_x_12709:
[----:B------:R-:W-:Y:S01]  /*2d80*/  PRMT R22, R22, 0x5410, R25 ;  /* 0x0000541016167816 */ /* 0x000fe20000000019 */
[----:B------:R-:W-:Y:S02]  /*2d90*/  IMAD.MOV.U32 R5, RZ, RZ, R20 ;  /* 0x000000ffff057224 */ /* 0x000fe400078e0014 */
.L_x_12710:
[----:B------:R-:W-:Y:S05]  /*2da0*/  BSYNC B0 ;  /* 0x0000000000007941 */ /* 0x000fea0003800000 */
.L_x_12708:
        /* <DEDUP_REMOVED lines=10> */
.L_x_12712:
[----:B------:R-:W-:Y:S01]  /*2e50*/  IMAD.MOV.U32 R24, RZ, RZ, R5 ;  /* 0x000000ffff187224 */ /* 0x000fe200078e0005 */
[----:B------:R-:W-:Y:S01]  /*2e60*/  PRMT R46, R46, 0x5410, R46 ;  /* 0x000054102e2e7816 */ /* 0x000fe2000000002e */
[----:B------:R-:W-:Y:S01]  /*2e70*/  IMAD.MOV.U32 R5, RZ, RZ, R4 ;  /* 0x000000ffff057224 */ /* 0x000fe200078e0004 */
[----:B------:R-:W-:Y:S02]  /*2e80*/  PRMT R22, R22, 0x7632, R22 ;  /* 0x0000763216167816 */ /* 0x000fe40000000016 */
.L_x_12713:
[----:B------:R-:W-:Y:S05]  /*2e90*/  BSYNC B0 ;  /* 0x0000000000007941 */ /* 0x000fea0003800000 */
.L_x_12711:
        /* <DEDUP_REMOVED lines=11> */
.L_x_12715:
[----:B------:R-:W-:Y:S01]  /*2f50*/  PRMT R46, R45, 0x7632, R46 ;  /* 0x000076322d2e7816 */ /* 0x000fe2000000002e */
[----:B------:R-:W-:Y:S01]  /*2f60*/  IMAD.MOV.U32 R25, RZ, RZ, R24 ;  /* 0x000000ffff197224 */ /* 0x000fe200078e0018 */
[----:B------:R-:W-:Y:S01]  /*2f70*/  PRMT R22, R22, 0x5410, R22 ;  /* 0x0000541016167816 */ /* 0x000fe20000000016 */
[----:B------:R-:W-:Y:S02]  /*2f80*/  IMAD.MOV.U32 R4, RZ, RZ, R7 ;  /* 0x000000ffff047224 */ /* 0x000fe400078e0007 */
.L_x_12716:
[----:B------:R-:W-:Y:S05]  /*2f90*/  BSYNC B0 ;  /* 0x0000000000007941 */ /* 0x000fea0003800000 */
.L_x_12714:
        /* <DEDUP_REMOVED lines=11> */
.L_x_12718:
[----:B------:R-:W-:Y:S01]  /*3050*/  PRMT R45, R45, 0x5410, R45 ;  /* 0x000054102d2d7816 */ /* 0x000fe2000000002d */
[----:B------:R-:W-:Y:S01]  /*3060*/  IMAD.MOV.U32 R24, RZ, RZ, R25 ;  /* 0x000000ffff187224 */ /* 0x000fe200078e0019 */
[----:B------:R-:W-:Y:S01]  /*3070*/  PRMT R22, R22, 0x7632, R22 ;  /* 0x0000763216167816 */ /* 0x000fe20000000016 */
[----:B------:R-:W-:Y:S02]  /*3080*/  IMAD.MOV.U32 R7, RZ, RZ, R6 ;  /* 0x000000ffff077224 */ /* 0x000fe400078e0006 */
.L_x_12719:
[----:B------:R-:W-:Y:S05]  /*3090*/  BSYNC B0 ;  /* 0x0000000000007941 */ /* 0x000fea0003800000 */
.L_x_12717:
        /* <DEDUP_REMOVED lines=11> */
.L_x_12721:
[----:B------:R-:W-:Y:S01]  /*3150*/  PRMT R45, R44, 0x7632, R45 ;  /* 0x000076322c2d7816 */ /* 0x000fe2000000002d */
[----:B------:R-:W-:Y:S01]  /*3160*/  IMAD.MOV.U32 R25, RZ, RZ, R24 ;  /* 0x000000ffff197224 */ /* 0x000fe200078e0018 */
[----:B------:R-:W-:Y:S01]  /*3170*/  PRMT R22, R22, 0x5410, R22 ;  /* 0x0000541016167816 */ /* 0x000fe20000000016 */
[----:B------:R-:W-:Y:S02]  /*3180*/  IMAD.MOV.U32 R6, RZ, RZ, R9 ;  /* 0x000000ffff067224 */ /* 0x000fe400078e0009 */
.L_x_12722:
[----:B------:R-:W-:Y:S05]  /*3190*/  BSYNC B0 ;  /* 0x0000000000007941 */ /* 0x000fea0003800000 */
.L_x_12720:
        /* <DEDUP_REMOVED lines=11> */
.L_x_12724:
[----:B------:R-:W-:Y:S01]  /*3250*/  PRMT R44, R44, 0x5410, R44 ;  /* 0x000054102c2c7816 */ /* 0x000fe2000000002c */
[----:B------:R-:W-:Y:S01]  /*3260*/  IMAD.MOV.U32 R26, RZ, RZ, R25 ;  /* 0x000000ffff1a7224 */ /* 0x000fe200078e0019 */
[----:B------:R-:W-:Y:S01]  /*3270*/  PRMT R24, R24, 0x7610, R22 ;  /* 0x0000761018187816 */ /* 0x000fe20000000016 */
[----:B------:R-:W-:Y:S02]  /*3280*/  IMAD.MOV.U32 R9, RZ, RZ, R8 ;  /* 0x000000ffff097224 */ /* 0x000fe400078e0008 */
.L_x_12725:
[----:B------:R-:W-:Y:S05]  /*3290*/  BSYNC B0 ;  /* 0x0000000000007941 */ /* 0x000fea0003800000 */
.L_x_12723:
        /* <DEDUP_REMOVED lines=11> */
.L_x_12727:
[----:B------:R-:W-:Y:S01]  /*3350*/  PRMT R44, R0, 0x7632, R44 ;  /* 0x00007632002c7816 */ /* 0x000fe2000000002c */
[----:B------:R-:W-:Y:S01]  /*3360*/  IMAD.MOV.U32 R25, RZ, RZ, R26 ;  /* 0x000000ffff197224 */ /* 0x000fe200078e001a */
[----:B------:R-:W-:Y:S01]  /*3370*/  PRMT R22, R22, 0x7610, R24 ;  /* 0x0000761016167816 */ /* 0x000fe20000000018 */
[----:B------:R-:W-:Y:S02]  /*3380*/  IMAD.MOV.U32 R8, RZ, RZ, R11 ;  /* 0x000000ffff087224 */ /* 0x000fe400078e000b */
.L_x_12728:
[----:B------:R-:W-:Y:S05]  /*3390*/  BSYNC B0 ;  /* 0x0000000000007941 */ /* 0x000fea0003800000 */
.L_x_12726:
        /* <DEDUP_REMOVED lines=11> */
.L_x_12730:
[----:B------:R-:W-:Y:S01]  /*3450*/  PRMT R0, R0, 0x5410, R0 ;  /* 0x0000541000007816 */ /* 0x000fe20000000000 */
[----:B------:R-:W-:Y:S01]  /*3460*/  IMAD.MOV.U32 R24, RZ, RZ, R25 ;  /* 0x000000ffff187224 */ /* 0x000fe200078e0019 */
[----:B------:R-:W-:Y:S01]  /*3470*/  PRMT R22, R22, 0x7632, R22 ;  /* 0x0000763216167816 */ /* 0x000fe20000000016 */
[----:B------:R-:W-:Y:S02]  /*3480*/  IMAD.MOV.U32 R11, RZ, RZ, R10 ;  /* 0x000000ffff0b7224 */ /* 0x000fe400078e000a */
.L_x_12731:
[----:B------:R-:W-:Y:S05]  /*3490*/  BSYNC B0 ;  /* 0x0000000000007941 */ /* 0x000fea0003800000 */
.L_x_12729:
        /* <DEDUP_REMOVED lines=11> */
.L_x_12733:
[----:B------:R-:W-:Y:S01]  /*3550*/  PRMT R0, R47, 0x7632, R0 ;  /* 0x000076322f007816 */ /* 0x000fe20000000000 */
[----:B------:R-:W-:Y:S01]  /*3560*/  IMAD.MOV.U32 R27, RZ, RZ, R24 ;  /* 0x000000ffff1b7224 */ /* 0x000fe200078e0018 */
[----:B------:R-:W-:Y:S01]  /*3570*/  PRMT R25, R22, 0x7610, R25 ;  /* 0x0000761016197816 */ /* 0x000fe20000000019 */
[----:B------:R-:W-:Y:S02]  /*3580*/  IMAD.MOV.U32 R10, RZ, RZ, R13 ;  /* 0x000000ffff0a7224 */ /* 0x000fe400078e000d */
.L_x_12734:
[----:B------:R-:W-:Y:S05]  /*3590*/  BSYNC B0 ;  /* 0x0000000000007941 */ /* 0x000fea0003800000 */
.L_x_12732:
        /* <DEDUP_REMOVED lines=11> */
.L_x_12736:
[----:B------:R-:W-:Y:S01]  /*3650*/  PRMT R47, R47, 0x5410, R47 ;  /* 0x000054102f2f7816 */ /* 0x000fe2000000002f */
[----:B------:R-:W-:Y:S01]  /*3660*/  IMAD.MOV.U32 R24, RZ, RZ, R27 ;  /* 0x000000ffff187224 */ /* 0x000fe200078e001b */
[----:B------:R-:W-:Y:S01]  /*3670*/  PRMT R22, R22, 0x5410, R25 ;  /* 0x0000541016167816 */ /* 0x000fe20000000019 */
[----:B------:R-:W-:Y:S02]  /*3680*/  IMAD.MOV.U32 R13, RZ, RZ, R12 ;  /* 0x000000ffff0d7224 */ /* 0x000fe400078e000c */
.L_x_12737:
[----:B------:R-:W-:Y:S05]  /*3690*/  BSYNC B0 ;  /* 0x0000000000007941 */ /* 0x000fea0003800000 */
.L_x_12735:
        /* <DEDUP_REMOVED lines=11> */
.L_x_12739:
[----:B------:R-:W-:Y:S01]  /*3750*/  PRMT R47, R50, 0x7632, R47 ;  /* 0x00007632322f7816 */ /* 0x000fe2000000002f */
[----:B------:R-:W-:Y:S01]  /*3760*/  IMAD.MOV.U32 R27, RZ, RZ, R24 ;  /* 0x000000ffff1b7224 */ /* 0x000fe200078e0018 */
[----:B------:R-:W-:Y:S01]  /*3770*/  PRMT R25, R22, 0x7632, R25 ;  /* 0x0000763216197816 */ /* 0x000fe20000000019 */
[----:B------:R-:W-:Y:S02]  /*3780*/  IMAD.MOV.U32 R12, RZ, RZ, R15 ;  /* 0x000000ffff0c7224 */ /* 0x000fe400078e000f */
.L_x_12740:
[----:B------:R-:W-:Y:S05]  /*3790*/  BSYNC B0 ;  /* 0x0000000000007941 */ /* 0x000fea0003800000 */
.L_x_12738:
        /* <DEDUP_REMOVED lines=11> */
.L_x_12742:
[----:B------:R-:W-:Y:S01]  /*3850*/  PRMT R50, R50, 0x5410, R50 ;  /* 0x0000541032327816 */ /* 0x000fe20000000032 */
[----:B------:R-:W-:Y:S01]  /*3860*/  IMAD.MOV.U32 R24, RZ, RZ, R27 ;  /* 0x000000ffff187224 */ /* 0x000fe200078e001b */
[----:B------:R-:W-:Y:S01]  /*3870*/  PRMT R22, R25, 0x7610, R22 ;  /* 0x0000761019167816 */ /* 0x000fe20000000016 */
[----:B------:R-:W-:Y:S02]  /*3880*/  IMAD.MOV.U32 R15, RZ, RZ, R14 ;  /* 0x000000ffff0f7224 */ /* 0x000fe400078e000e */
.L_x_12743:
[----:B------:R-:W-:Y:S05]  /*3890*/  BSYNC B0 ;  /* 0x0000000000007941 */ /* 0x000fea0003800000 */
.L_x_12741:
        /* <DEDUP_REMOVED lines=11> */
.L_x_12745:
[----:B------:R-:W-:Y:S01]  /*3950*/  PRMT R50, R51, 0x7632, R50 ;  /* 0x0000763233327816 */ /* 0x000fe20000000032 */
[----:B------:R-:W-:Y:S01]  /*3960*/  IMAD.MOV.U32 R27, RZ, RZ, R24 ;  /* 0x000000ffff1b7224 */ /* 0x000fe200078e0018 */
[----:B------:R-:W-:Y:S01]  /*3970*/  PRMT R25, R22, 0x7610, R25 ;  /* 0x0000761016197816 */ /* 0x000fe20000000019 */
[----:B------:R-:W-:Y:S02]  /*3980*/  IMAD.MOV.U32 R14, RZ, RZ, R17 ;  /* 0x000000ffff0e7224 */ /* 0x000fe400078e0011 */
.L_x_12746:
[----:B------:R-:W-:Y:S05]  /*3990*/  BSYNC B0 ;  /* 0x0000000000007941 */ /* 0x000fea0003800000 */
.L_x_12744:
        /* <DEDUP_REMOVED lines=11> */
.L_x_12748:
[----:B------:R-:W-:Y:S01]  /*3a50*/  PRMT R51, R51, 0x5410, R51 ;  /* 0x0000541033337816 */ /* 0x000fe20000000033 */
[----:B------:R-:W-:Y:S01]  /*3a60*/  IMAD.MOV.U32 R24, RZ, RZ, R27 ;  /* 0x000000ffff187224 */ /* 0x000fe200078e001b */
[----:B------:R-:W-:Y:S01]  /*3a70*/  PRMT R22, R22, 0x5410, R25 ;  /* 0x0000541016167816 */ /* 0x000fe20000000019 */
[----:B------:R-:W-:Y:S02]  /*3a80*/  IMAD.MOV.U32 R17, RZ, RZ, R16 ;  /* 0x000000ffff117224 */ /* 0x000fe400078e0010 */
.L_x_12749:
[----:B------:R-:W-:Y:S05]  /*3a90*/  BSYNC B0 ;  /* 0x0000000000007941 */ /* 0x000fea0003800000 */
.L_x_12747:
        /* <DEDUP_REMOVED lines=11> */
.L_x_12751:
[----:B------:R-:W-:Y:S01]  /*3b50*/  PRMT R51, R52, 0x7632, R51 ;  /* 0x0000763234337816 */ /* 0x000fe20000000033 */
[----:B------:R-:W-:Y:S01]  /*3b60*/  IMAD.MOV.U32 R27, RZ, RZ, R24 ;  /* 0x000000ffff1b7224 */ /* 0x000fe200078e0018 */
[----:B------:R-:W-:Y:S01]  /*3b70*/  PRMT R25, R25, 0x7610, R22 ;  /* 0x0000761019197816 */ /* 0x000fe20000000016 */
[----:B------:R-:W-:Y:S02]  /*3b80*/  IMAD.MOV.U32 R16, RZ, RZ, R3 ;  /* 0x000000ffff107224 */ /* 0x000fe400078e0003 */
.L_x_12752:
[----:B------:R-:W-:Y:S05]  /*3b90*/  BSYNC B0 ;  /* 0x0000000000007941 */ /* 0x000fea0003800000 */
.L_x_12750:
        /* <DEDUP_REMOVED lines=9> */
.L_x_12754:
[----:B------:R-:W-:Y:S01]  /*3c30*/  IMAD.MOV.U32 R3, RZ, RZ, R2 ;  /* 0x000000ffff037224 */ /* 0x000fe200078e0002 */
[----:B------:R-:W-:Y:S01]  /*3c40*/  PRMT R52, R25, 0x5432, R52 ;  /* 0x0000543219347816 */ /* 0x000fe20000000034 */
[----:B------:R-:W-:Y:S02]  /*3c50*/  IMAD.MOV.U32 R2, RZ, RZ, R27 ;  /* 0x000000ffff027224 */ /* 0x000fe400078e001b */
.L_x_12755:
[----:B------:R-:W-:Y:S05]  /*3c60*/  BSYNC B0 ;  /* 0x0000000000007941 */ /* 0x000fea0003800000 */
.L_x_12753:
[----:B------:R-:W-:-:S04]  /*3c70*/  IADD3 R20, R20, 0x80, RZ ;  /* 0x0000008014147810 */ /* 0x000fc80007ffe0ff */
[----:B------:R-:W-:-:S13]  /*3c80*/  ISETP.GE.AND P0, PT, R20, R21, PT ;  /* 0x000000151400720c */ /* 0x000fda0003f06270 */
[----:B------:R-:W-:Y:S01]  /*3c90*/  @P0 CALL.REL.NOINC `(.L_x_12656) ;  /* 0x0000001000000944 */ /* 0x000fe20003c00000 */
[----:B------:R-:W-:Y:S05]  /*3ca0*/  BRA `(.L_x_12756) ;  /* 0xffffef4000007947 */ /* 0x000fea000383ffff */
.L_x_12656:
[----:B------:R-:W-:Y:S05]  /*3cb0*/  BSYNC B1 ;  /* 0x0000000000017941 */ /* 0x000fea0003800000 */
.L_x_12603:
[----:B------:R-:W-:Y:S01]  /*3cc0*/  SHFL.DOWN PT, R22, R2, 0x1, 0x1f ;  /* 0x08201f0002167f89 */ /* 0x000fe200000e0000 */
[----:B------:R-:W-:Y:S01]  /*3cd0*/  BSSY B0, `(.L_x_12757) ;  /* 0x0000139000007945 */ /* 0x000fe20003800000 */
[----:B------:R-:W-:Y:S02]  /*3ce0*/  IMAD.MOV.U32 R53, RZ, RZ, R1 ;  /* 0x000000ffff357224 */ /* 0x000fe400078e0001 */
        /* <DEDUP_REMOVED lines=53> */
.L_x_12805:
        /* <DEDUP_REMOVED lines=20> */
.L_x_12760:
[----:B------:R-:W-:Y:S01]  /*4180*/  IMAD.MOV.U32 R26, RZ, RZ, R5 ;  /* 0x000000ffff1a7224 */ /* 0x000fe200078e0005 */
[C---:B------:R-:W-:Y:S01]  /*4190*/  PRMT R23, R46.reuse, 0x7632, R23 ;  /* 0x000076322e177816 */ /* 0x040fe20000000017 */
[----:B------:R-:W-:Y:S01]  /*41a0*/  IMAD.MOV.U32 R5, RZ, RZ, R4 ;  /* 0x000000ffff057224 */ /* 0x000fe200078e0004 */
[----:B------:R-:W-:Y:S02]  /*41b0*/  PRMT R46, R46, 0x5410, R46 ;  /* 0x000054102e2e7816 */ /* 0x000fe4000000002e */
.L_x_12761:
[----:B------:R-:W-:Y:S05]  /*41c0*/  BSYNC B1 ;  /* 0x0000000000017941 */ /* 0x000fea0003800000 */
.L_x_12759:
        /* <DEDUP_REMOVED lines=11> */
.L_x_12763:
[----:B------:R-:W-:Y:S01]  /*4280*/  IMAD.MOV.U32 R25, RZ, RZ, R26 ;  /* 0x000000ffff197224 */ /* 0x000fe200078e001a */
[----:B------:R-:W-:Y:S01]  /*4290*/  PRMT R27, R23, 0x7610, R27 ;  /* 0x00007610171b7816 */ /* 0x000fe2000000001b */
[----:B------:R-:W-:Y:S01]  /*42a0*/  IMAD.MOV.U32 R4, RZ, RZ, R7 ;  /* 0x000000ffff047224 */ /* 0x000fe200078e0007 */
[----:B------:R-:W-:Y:S02]  /*42b0*/  PRMT R46, R45, 0x7632, R46 ;  /* 0x000076322d2e7816 */ /* 0x000fe4000000002e */
.L_x_12764:
[----:B------:R-:W-:Y:S05]  /*42c0*/  BSYNC B1 ;  /* 0x0000000000017941 */ /* 0x000fea0003800000 */
.L_x_12762:
        /* <DEDUP_REMOVED lines=11> */
.L_x_12766:
[----:B------:R-:W-:Y:S01]  /*4380*/  IMAD.MOV.U32 R26, RZ, RZ, R25 ;  /* 0x000000ffff1a7224 */ /* 0x000fe200078e0019 */
[----:B------:R-:W-:Y:S01]  /*4390*/  PRMT R23, R23, 0x5410, R27 ;  /* 0x0000541017177816 */ /* 0x000fe2000000001b */
[----:B------:R-:W-:Y:S01]  /*43a0*/  IMAD.MOV.U32 R7, RZ, RZ, R6 ;  /* 0x000000ffff077224 */ /* 0x000fe200078e0006 */
[----:B------:R-:W-:Y:S02]  /*43b0*/  PRMT R45, R45, 0x5410, R45 ;  /* 0x000054102d2d7816 */ /* 0x000fe4000000002d */
.L_x_12767:
[----:B------:R-:W-:Y:S05]  /*43c0*/  BSYNC B1 ;  /* 0x0000000000017941 */ /* 0x000fea0003800000 */
.L_x_12765:
        /* <DEDUP_REMOVED lines=11> */
.L_x_12769:
[----:B------:R-:W-:Y:S01]  /*4480*/  IMAD.MOV.U32 R25, RZ, RZ, R26 ;  /* 0x000000ffff197224 */ /* 0x000fe200078e001a */
[----:B------:R-:W-:Y:S01]  /*4490*/  PRMT R27, R27, 0x7610, R23 ;  /* 0x000076101b1b7816 */ /* 0x000fe20000000017 */
[----:B------:R-:W-:Y:S01]  /*44a0*/  IMAD.MOV.U32 R6, RZ, RZ, R9 ;  /* 0x000000ffff067224 */ /* 0x000fe200078e0009 */
[----:B------:R-:W-:Y:S02]  /*44b0*/  PRMT R45, R44, 0x7632, R45 ;  /* 0x000076322c2d7816 */ /* 0x000fe4000000002d */
.L_x_12770:
[----:B------:R-:W-:Y:S05]  /*44c0*/  BSYNC B1 ;  /* 0x0000000000017941 */ /* 0x000fea0003800000 */
.L_x_12768:
        /* <DEDUP_REMOVED lines=11> */
.L_x_12772:
[----:B------:R-:W-:Y:S01]  /*4580*/  IMAD.MOV.U32 R26, RZ, RZ, R25 ;  /* 0x000000ffff1a7224 */ /* 0x000fe200078e0019 */
[----:B------:R-:W-:Y:S01]  /*4590*/  PRMT R23, R23, 0x7610, R27 ;  /* 0x0000761017177816 */ /* 0x000fe2000000001b */
[----:B------:R-:W-:Y:S01]  /*45a0*/  IMAD.MOV.U32 R9, RZ, RZ, R8 ;  /* 0x000000ffff097224 */ /* 0x000fe200078e0008 */
[----:B------:R-:W-:Y:S02]  /*45b0*/  PRMT R44, R44, 0x5410, R44 ;  /* 0x000054102c2c7816 */ /* 0x000fe4000000002c */
.L_x_12773:
[----:B------:R-:W-:Y:S05]  /*45c0*/  BSYNC B1 ;  /* 0x0000000000017941 */ /* 0x000fea0003800000 */
.L_x_12771:
        /* <DEDUP_REMOVED lines=11> */
.L_x_12775:
[----:B------:R-:W-:Y:S01]  /*4680*/  IMAD.MOV.U32 R25, RZ, RZ, R26 ;  /* 0x000000ffff197224 */ /* 0x000fe200078e001a */
[----:B------:R-:W-:Y:S01]  /*4690*/  PRMT R27, R27, 0x7610, R23 ;  /* 0x000076101b1b7816 */ /* 0x000fe20000000017 */
[----:B------:R-:W-:Y:S01]  /*46a0*/  IMAD.MOV.U32 R8, RZ, RZ, R11 ;  /* 0x000000ffff087224 */ /* 0x000fe200078e000b */
[----:B------:R-:W-:Y:S02]  /*46b0*/  PRMT R44, R0, 0x7632, R44 ;  /* 0x00007632002c7816 */ /* 0x000fe4000000002c */
.L_x_12776:
[----:B------:R-:W-:Y:S05]  /*46c0*/  BSYNC B1 ;  /* 0x0000000000017941 */ /* 0x000fea0003800000 */
.L_x_12774:
        /* <DEDUP_REMOVED lines=11> */
.L_x_12778:
[----:B------:R-:W-:Y:S01]  /*4780*/  IMAD.MOV.U32 R26, RZ, RZ, R25 ;  /* 0x000000ffff1a7224 */ /* 0x000fe200078e0019 */
[----:B------:R-:W-:Y:S01]  /*4790*/  PRMT R23, R27, 0x7632, R23 ;  /* 0x000076321b177816 */ /* 0x000fe20000000017 */
[----:B------:R-:W-:Y:S01]  /*47a0*/  IMAD.MOV.U32 R11, RZ, RZ, R10 ;  /* 0x000000ffff0b7224 */ /* 0x000fe200078e000a */
[----:B------:R-:W-:Y:S02]  /*47b0*/  PRMT R0, R0, 0x5410, R0 ;  /* 0x0000541000007816 */ /* 0x000fe40000000000 */
.L_x_12779:
[----:B------:R-:W-:Y:S05]  /*47c0*/  BSYNC B1 ;  /* 0x0000000000017941 */ /* 0x000fea0003800000 */
.L_x_12777:
        /* <DEDUP_REMOVED lines=11> */
.L_x_12781:
[----:B------:R-:W-:Y:S01]  /*4880*/  IMAD.MOV.U32 R25, RZ, RZ, R26 ;  /* 0x000000ffff197224 */ /* 0x000fe200078e001a */
[----:B------:R-:W-:Y:S01]  /*4890*/  PRMT R23, R23, 0x5410, R23 ;  /* 0x0000541017177816 */ /* 0x000fe20000000017 */
[----:B------:R-:W-:Y:S01]  /*48a0*/  IMAD.MOV.U32 R10, RZ, RZ, R13 ;  /* 0x000000ffff0a7224 */ /* 0x000fe200078e000d */
[----:B------:R-:W-:Y:S02]  /*48b0*/  PRMT R0, R47, 0x7632, R0 ;  /* 0x000076322f007816 */ /* 0x000fe40000000000 */
.L_x_12782:
[----:B------:R-:W-:Y:S05]  /*48c0*/  BSYNC B1 ;  /* 0x0000000000017941 */ /* 0x000fea0003800000 */
.L_x_12780:
        /* <DEDUP_REMOVED lines=11> */
.L_x_12784:
[----:B------:R-:W-:Y:S01]  /*4980*/  IMAD.MOV.U32 R26, RZ, RZ, R25 ;  /* 0x000000ffff1a7224 */ /* 0x000fe200078e0019 */
[----:B------:R-:W-:Y:S01]  /*4990*/  PRMT R27, R27, 0x7610, R23 ;  /* 0x000076101b1b7816 */ /* 0x000fe20000000017 */
[----:B------:R-:W-:Y:S01]  /*49a0*/  IMAD.MOV.U32 R13, RZ, RZ, R12 ;  /* 0x000000ffff0d7224 */ /* 0x000fe200078e000c */
[----:B------:R-:W-:Y:S02]  /*49b0*/  PRMT R47, R47, 0x5410, R47 ;  /* 0x000054102f2f7816 */ /* 0x000fe4000000002f */
.L_x_12785:
[----:B------:R-:W-:Y:S05]  /*49c0*/  BSYNC B1 ;  /* 0x0000000000017941 */ /* 0x000fea0003800000 */
.L_x_12783:
        /* <DEDUP_REMOVED lines=11> */
.L_x_12787:
[----:B------:R-:W-:Y:S01]  /*4a80*/  IMAD.MOV.U32 R23, RZ, RZ, R26 ;  /* 0x000000ffff177224 */ /* 0x000fe200078e001a */
[----:B------:R-:W-:Y:S01]  /*4a90*/  PRMT R25, R27, 0x7632, R25 ;  /* 0x000076321b197816 */ /* 0x000fe20000000019 */
[----:B------:R-:W-:Y:S01]  /*4aa0*/  IMAD.MOV.U32 R12, RZ, RZ, R15 ;  /* 0x000000ffff0c7224 */ /* 0x000fe200078e000f */
[----:B------:R-:W-:Y:S02]  /*4ab0*/  PRMT R47, R50, 0x7632, R47 ;  /* 0x00007632322f7816 */ /* 0x000fe4000000002f */
.L_x_12788:
[----:B------:R-:W-:Y:S05]  /*4ac0*/  BSYNC B1 ;  /* 0x0000000000017941 */ /* 0x000fea0003800000 */
.L_x_12786:
        /* <DEDUP_REMOVED lines=11> */
.L_x_12790:
[----:B------:R-:W-:Y:S01]  /*4b80*/  IMAD.MOV.U32 R26, RZ, RZ, R23 ;  /* 0x000000ffff1a7224 */ /* 0x000fe200078e0017 */
[----:B------:R-:W-:Y:S01]  /*4b90*/  PRMT R25, R25, 0x5410, R25 ;  /* 0x0000541019197816 */ /* 0x000fe20000000019 */
[----:B------:R-:W-:Y:S01]  /*4ba0*/  IMAD.MOV.U32 R15, RZ, RZ, R14 ;  /* 0x000000ffff0f7224 */ /* 0x000fe200078e000e */
[----:B------:R-:W-:Y:S02]  /*4bb0*/  PRMT R50, R50, 0x5410, R50 ;  /* 0x0000541032327816 */ /* 0x000fe40000000032 */
.L_x_12791:
[----:B------:R-:W-:Y:S05]  /*4bc0*/  BSYNC B1 ;  /* 0x0000000000017941 */ /* 0x000fea0003800000 */
.L_x_12789:
        /* <DEDUP_REMOVED lines=11> */
.L_x_12793:
[----:B------:R-:W-:Y:S01]  /*4c80*/  IMAD.MOV.U32 R23, RZ, RZ, R26 ;  /* 0x000000ffff177224 */ /* 0x000fe200078e001a */
[----:B------:R-:W-:Y:S01]  /*4c90*/  PRMT R25, R25, 0x7632, R25 ;  /* 0x0000763219197816 */ /* 0x000fe20000000019 */
[----:B------:R-:W-:Y:S01]  /*4ca0*/  IMAD.MOV.U32 R14, RZ, RZ, R17 ;  /* 0x000000ffff0e7224 */ /* 0x000fe200078e0011 */
[----:B------:R-:W-:Y:S02]  /*4cb0*/  PRMT R50, R51, 0x7632, R50 ;  /* 0x0000763233327816 */ /* 0x000fe40000000032 */
.L_x_12794:
[----:B------:R-:W-:Y:S05]  /*4cc0*/  BSYNC B1 ;  /* 0x0000000000017941 */ /* 0x000fea0003800000 */
.L_x_12792:
        /* <DEDUP_REMOVED lines=11> */
.L_x_12796:
[----:B------:R-:W-:Y:S01]  /*4d80*/  IMAD.MOV.U32 R26, RZ, RZ, R23 ;  /* 0x000000ffff1a7224 */ /* 0x000fe200078e0017 */
[----:B------:R-:W-:Y:S01]  /*4d90*/  PRMT R25, R25, 0x5410, R25 ;  /* 0x0000541019197816 */ /* 0x000fe20000000019 */
[----:B------:R-:W-:Y:S01]  /*4da0*/  IMAD.MOV.U32 R17, RZ, RZ, R16 ;  /* 0x000000ffff117224 */ /* 0x000fe200078e0010 */
[----:B------:R-:W-:Y:S02]  /*4db0*/  PRMT R51, R51, 0x5410, R51 ;  /* 0x0000541033337816 */ /* 0x000fe40000000033 */
.L_x_12797:
[----:B------:R-:W-:Y:S05]  /*4dc0*/  BSYNC B1 ;  /* 0x0000000000017941 */ /* 0x000fea0003800000 */
.L_x_12795:
        /* <DEDUP_REMOVED lines=11> */
.L_x_12799:
[----:B------:R-:W-:Y:S01]  /*4e80*/  IMAD.MOV.U32 R23, RZ, RZ, R26 ;  /* 0x000000ffff177224 */ /* 0x000fe200078e001a */
[----:B------:R-:W-:Y:S01]  /*4e90*/  PRMT R27, R27, 0x7610, R25 ;  /* 0x000076101b1b7816 */ /* 0x000fe20000000019 */
[----:B------:R-:W-:Y:S01]  /*4ea0*/  IMAD.MOV.U32 R16, RZ, RZ, R3 ;  /* 0x000000ffff107224 */ /* 0x000fe200078e0003 */
[----:B------:R-:W-:Y:S02]  /*4eb0*/  PRMT R51, R52, 0x7632, R51 ;  /* 0x0000763234337816 */ /* 0x000fe40000000033 */
.L_x_12800:
[----:B------:R-:W-:Y:S05]  /*4ec0*/  BSYNC B1 ;  /* 0x0000000000017941 */ /* 0x000fea0003800000 */
.L_x_12798:
        /* <DEDUP_REMOVED lines=11> */
.L_x_12802:
[----:B------:R-:W-:Y:S01]  /*4f80*/  IMAD.MOV.U32 R3, RZ, RZ, R2 ;  /* 0x000000ffff037224 */ /* 0x000fe200078e0002 */
[C---:B------:R-:W-:Y:S01]  /*4f90*/  PRMT R52, R27.reuse, 0x5432, R52 ;  /* 0x000054321b347816 */ /* 0x040fe20000000034 */
[--C-:B------:R-:W-:Y:S01]  /*4fa0*/  IMAD.MOV.U32 R25, RZ, RZ, R23.reuse ;  /* 0x000000ffff197224 */ /* 0x100fe200078e0017 */
[----:B------:R-:W-:Y:S01]  /*4fb0*/  PRMT R26, R27, 0x7632, R26 ;  /* 0x000076321b1a7816 */ /* 0x000fe2000000001a */
[----:B------:R-:W-:Y:S02]  /*4fc0*/  IMAD.MOV.U32 R2, RZ, RZ, R23 ;  /* 0x000000ffff027224 */ /* 0x000fe400078e0017 */
.L_x_12803:
[----:B------:R-:W-:Y:S05]  /*4fd0*/  BSYNC B1 ;  /* 0x0000000000017941 */ /* 0x000fea0003800000 */
.L_x_12801:
[----:B------:R-:W-:Y:S02]  /*4fe0*/  IADD3 R20, R20, 0x4, RZ ;  /* 0x0000000414147810 */ /* 0x000fe40007ffe0ff */
[----:B------:R-:W-:Y:S01]  /*4ff0*/  IADD3 R18, R18, 0x2, RZ ;  /* 0x0000000212127810 */ /* 0x000fe20007ffe0ff */
[----:B------:R-:W-:Y:S01]  /*5000*/  @!P2 CALL.REL.NOINC `(.L_x_12804) ;  /* 0x000000100000a944 */ /* 0x000fe20003c00000 */
[----:B------:R-:W-:Y:S05]  /*5010*/  BRA `(.L_x_12805) ;  /* 0xfffff02000007947 */ /* 0x000fea000383ffff */
.L_x_12804:
[----:B------:R-:W-:Y:S01]  /*5020*/  FADD.FTZ R19, R19, R24 ;  /* 0x0000001813137221 */ /* 0x000fe20000010000 */
[----:B------:R-:W-:Y:S01]  /*5030*/  PRMT R52, R26, 0x7610, R52 ;  /* 0x000076101a347816 */ /* 0x000fe20000000034 */
[----:B------:R-:W-:Y:S02]  /*5040*/  IMAD.MOV.U32 R18, RZ, RZ, R22 ;  /* 0x000000ffff127224 */ /* 0x000fe400078e0016 */
[----:B------:R-:W-:-:S02]  /*5050*/  IMAD.MOV.U32 R2, RZ, RZ, R25 ;  /* 0x000000ffff027224 */ /* 0x000fc400078e0019 */
.L_x_12758:
[----:B------:R-:W-:Y:S05]  /*5060*/  BSYNC B0 ;  /* 0x0000000000007941 */ /* 0x000fea0003800000 */
.L_x_12757:
        /* <DEDUP_REMOVED lines=54> */
.L_x_12854:
        /* <DEDUP_REMOVED lines=20> */
.L_x_12809:
[----:B------:R-:W-:Y:S01]  /*5510*/  IMAD.MOV.U32 R26, RZ, RZ, R5 ;  /* 0x000000ffff1a7224 */ /* 0x000fe200078e0005 */
[C---:B------:R-:W-:Y:S01]  /*5520*/  PRMT R23, R46.reuse, 0x7632, R23 ;  /* 0x000076322e177816 */ /* 0x040fe20000000017 */
[----:B------:R-:W-:Y:S01]  /*5530*/  IMAD.MOV.U32 R5, RZ, RZ, R4 ;  /* 0x000000ffff057224 */ /* 0x000fe200078e0004 */
[----:B------:R-:W-:Y:S02]  /*5540*/  PRMT R46, R46, 0x5410, R46 ;  /* 0x000054102e2e7816 */ /* 0x000fe4000000002e */
.L_x_12810:
[----:B------:R-:W-:Y:S05]  /*5550*/  BSYNC B1 ;  /* 0x0000000000017941 */ /* 0x000fea0003800000 */
.L_x_12808:
        /* <DEDUP_REMOVED lines=11> */
.L_x_12812:
[----:B------:R-:W-:Y:S01]  /*5610*/  IMAD.MOV.U32 R25, RZ, RZ, R26 ;  /* 0x000000ffff197224 */ /* 0x000fe200078e001a */
[----:B------:R-:W-:Y:S01]  /*5620*/  PRMT R27, R23, 0x7610, R27 ;  /* 0x00007610171b7816 */ /* 0x000fe2000000001b */
[----:B------:R-:W-:Y:S01]  /*5630*/  IMAD.MOV.U32 R4, RZ, RZ, R7 ;  /* 0x000000ffff047224 */ /* 0x000fe200078e0007 */
[----:B------:R-:W-:Y:S02]  /*5640*/  PRMT R46, R45, 0x7632, R46 ;  /* 0x000076322d2e7816 */ /* 0x000fe4000000002e */
.L_x_12813:
[----:B------:R-:W-:Y:S05]  /*5650*/  BSYNC B1 ;  /* 0x0000000000017941 */ /* 0x000fea0003800000 */
.L_x_12811:
        /* <DEDUP_REMOVED lines=11> */
.L_x_12815:
[----:B------:R-:W-:Y:S01]  /*5710*/  IMAD.MOV.U32 R26, RZ, RZ, R25 ;  /* 0x000000ffff1a7224 */ /* 0x000fe200078e0019 */
[----:B------:R-:W-:Y:S01]  /*5720*/  PRMT R23, R23, 0x5410, R27 ;  /* 0x0000541017177816 */ /* 0x000fe2000000001b */
[----:B------:R-:W-:Y:S01]  /*5730*/  IMAD.MOV.U32 R7, RZ, RZ, R6 ;  /* 0x000000ffff077224 */ /* 0x000fe200078e0006 */
[----:B------:R-:W-:Y:S02]  /*5740*/  PRMT R45, R45, 0x5410, R45 ;  /* 0x000054102d2d7816 */ /* 0x000fe4000000002d */
.L_x_12816:
[----:B------:R-:W-:Y:S05]  /*5750*/  BSYNC B1 ;  /* 0x0000000000017941 */ /* 0x000fea0003800000 */
.L_x_12814:
        /* <DEDUP_REMOVED lines=11> */
.L_x_12818:
[----:B------:R-:W-:Y:S01]  /*5810*/  IMAD.MOV.U32 R25, RZ, RZ, R26 ;  /* 0x000000ffff197224 */ /* 0x000fe200078e001a */
[----:B------:R-:W-:Y:S01]  /*5820*/  PRMT R27, R27, 0x7610, R23 ;  /* 0x000076101b1b7816 */ /* 0x000fe20000000017 */
[----:B------:R-:W-:Y:S01]  /*5830*/  IMAD.MOV.U32 R6, RZ, RZ, R9 ;  /* 0x000000ffff067224 */ /* 0x000fe200078e0009 */
[----:B------:R-:W-:Y:S02]  /*5840*/  PRMT R45, R44, 0x7632, R45 ;  /* 0x000076322c2d7816 */ /* 0x000fe4000000002d */
.L_x_12819:
[----:B------:R-:W-:Y:S05]  /*5850*/  BSYNC B1 ;  /* 0x0000000000017941 */ /* 0x000fea0003800000 */
.L_x_12817:
        /* <DEDUP_REMOVED lines=11> */
.L_x_12821:
[----:B------:R-:W-:Y:S01]  /*5910*/  IMAD.MOV.U32 R26, RZ, RZ, R25 ;  /* 0x000000ffff1a7224 */ /* 0x000fe200078e0019 */
[----:B------:R-:W-:Y:S01]  /*5920*/  PRMT R23, R23, 0x7610, R27 ;  /* 0x0000761017177816 */ /* 0x000fe2000000001b */
[----:B------:R-:W-:Y:S01]  /*5930*/  IMAD.MOV.U32 R9, RZ, RZ, R8 ;  /* 0x000000ffff097224 */ /* 0x000fe200078e0008 */
[----:B------:R-:W-:Y:S02]  /*5940*/  PRMT R44, R44, 0x5410, R44 ;  /* 0x000054102c2c7816 */ /* 0x000fe4000000002c */
.L_x_12822:
[----:B------:R-:W-:Y:S05]  /*5950*/  BSYNC B1 ;  /* 0x0000000000017941 */ /* 0x000fea0003800000 */
.L_x_12820:
        /* <DEDUP_REMOVED lines=11> */
.L_x_12824:
[----:B------:R-:W-:Y:S01]  /*5a10*/  IMAD.MOV.U32 R25, RZ, RZ, R26 ;  /* 0x000000ffff197224 */ /* 0x000fe200078e001a */
[----:B------:R-:W-:Y:S01]  /*5a20*/  PRMT R27, R27, 0x7610, R23 ;  /* 0x000076101b1b7816 */ /* 0x000fe20000000017 */
[----:B------:R-:W-:Y:S01]  /*5a30*/  IMAD.MOV.U32 R8, RZ, RZ, R11 ;  /* 0x000000ffff087224 */ /* 0x000fe200078e000b */
[----:B------:R-:W-:Y:S02]  /*5a40*/  PRMT R44, R0, 0x7632, R44 ;  /* 0x00007632002c7816 */ /* 0x000fe4000000002c */
.L_x_12825:
[----:B------:R-:W-:Y:S05]  /*5a50*/  BSYNC B1 ;  /* 0x0000000000017941 */ /* 0x000fea0003800000 */
.L_x_12823:
        /* <DEDUP_REMOVED lines=11> */
.L_x_12827:
[----:B------:R-:W-:Y:S01]  /*5b10*/  IMAD.MOV.U32 R26, RZ, RZ, R25 ;  /* 0x000000ffff1a7224 */ /* 0x000fe200078e0019 */
[----:B------:R-:W-:Y:S01]  /*5b20*/  PRMT R23, R27, 0x7632, R23 ;  /* 0x000076321b177816 */ /* 0x000fe20000000017 */
[----:B------:R-:W-:Y:S01]  /*5b30*/  IMAD.MOV.U32 R11, RZ, RZ, R10 ;  /* 0x000000ffff0b7224 */ /* 0x000fe200078e000a */
[----:B------:R-:W-:Y:S02]  /*5b40*/  PRMT R0, R0, 0x5410, R0 ;  /* 0x0000541000007816 */ /* 0x000fe40000000000 */
.L_x_12828:
[----:B------:R-:W-:Y:S05]  /*5b50*/  BSYNC B1 ;  /* 0x0000000000017941 */ /* 0x000fea0003800000 */
.L_x_12826:
        /* <DEDUP_REMOVED lines=11> */
.L_x_12830:
[----:B------:R-:W-:Y:S01]  /*5c10*/  IMAD.MOV.U32 R25, RZ, RZ, R26 ;  /* 0x000000ffff197224 */ /* 0x000fe200078e001a */
[----:B------:R-:W-:Y:S01]  /*5c20*/  PRMT R23, R23, 0x5410, R23 ;  /* 0x0000541017177816 */ /* 0x000fe20000000017 */
[----:B------:R-:W-:Y:S01]  /*5c30*/  IMAD.MOV.U32 R10, RZ, RZ, R13 ;  /* 0x000000ffff0a7224 */ /* 0x000fe200078e000d */
[----:B------:R-:W-:Y:S02]  /*5c40*/  PRMT R0, R47, 0x7632, R0 ;  /* 0x000076322f007816 */ /* 0x000fe40000000000 */
.L_x_12831:
[----:B------:R-:W-:Y:S05]  /*5c50*/  BSYNC B1 ;  /* 0x0000000000017941 */ /* 0x000fea0003800000 */
.L_x_12829:
        /* <DEDUP_REMOVED lines=11> */
.L_x_12833:
[----:B------:R-:W-:Y:S01]  /*5d10*/  IMAD.MOV.U32 R26, RZ, RZ, R25 ;  /* 0x000000ffff1a7224 */ /* 0x000fe200078e0019 */
[----:B------:R-:W-:Y:S01]  /*5d20*/  PRMT R27, R27, 0x7610, R23 ;  /* 0x000076101b1b7816 */ /* 0x000fe20000000017 */
[----:B------:R-:W-:Y:S01]  /*5d30*/  IMAD.MOV.U32 R13, RZ, RZ, R12 ;  /* 0x000000ffff0d7224 */ /* 0x000fe200078e000c */
[----:B------:R-:W-:Y:S02]  /*5d40*/  PRMT R47, R47, 0x5410, R47 ;  /* 0x000054102f2f7816 */ /* 0x000fe4000000002f */
.L_x_12834:
[----:B------:R-:W-:Y:S05]  /*5d50*/  BSYNC B1 ;  /* 0x0000000000017941 */ /* 0x000fea0003800000 */
.L_x_12832:
        /* <DEDUP_REMOVED lines=11> */
.L_x_12836:
[----:B------:R-:W-:Y:S01]  /*5e10*/  IMAD.MOV.U32 R23, RZ, RZ, R26 ;  /* 0x000000ffff177224 */ /* 0x000fe200078e001a */
[----:B------:R-:W-:Y:S01]  /*5e20*/  PRMT R25, R27, 0x7632, R25 ;  /* 0x000076321b197816 */ /* 0x000fe20000000019 */
[----:B------:R-:W-:Y:S01]  /*5e30*/  IMAD.MOV.U32 R12, RZ, RZ, R15 ;  /* 0x000000ffff0c7224 */ /* 0x000fe200078e000f */
[----:B------:R-:W-:Y:S02]  /*5e40*/  PRMT R47, R50, 0x7632, R47 ;  /* 0x00007632322f7816 */ /* 0x000fe4000000002f */
.L_x_12837:
[----:B------:R-:W-:Y:S05]  /*5e50*/  BSYNC B1 ;  /* 0x0000000000017941 */ /* 0x000fea0003800000 */
.L_x_12835:
        /* <DEDUP_REMOVED lines=11> */
.L_x_12839:
[----:B------:R-:W-:Y:S01]  /*5f10*/  IMAD.MOV.U32 R26, RZ, RZ, R23 ;  /* 0x000000ffff1a7224 */ /* 0x000fe200078e0017 */
[----:B------:R-:W-:Y:S01]  /*5f20*/  PRMT R25, R25, 0x5410, R25 ;  /* 0x0000541019197816 */ /* 0x000fe20000000019 */
[----:B------:R-:W-:Y:S01]  /*5f30*/  IMAD.MOV.U32 R15, RZ, RZ, R14 ;  /* 0x000000ffff0f7224 */ /* 0x000fe200078e000e */
[----:B------:R-:W-:Y:S02]  /*5f40*/  PRMT R50, R50, 0x5410, R50 ;  /* 0x0000541032327816 */ /* 0x000fe40000000032 */
.L_x_12840:
[----:B------:R-:W-:Y:S05]  /*5f50*/  BSYNC B1 ;  /* 0x0000000000017941 */ /* 0x000fea0003800000 */
.L_x_12838:
        /* <DEDUP_REMOVED lines=11> */
.L_x_12842:
[----:B------:R-:W-:Y:S01]  /*6010*/  IMAD.MOV.U32 R23, RZ, RZ, R26 ;  /* 0x000000ffff177224 */ /* 0x000fe200078e001a */
[----:B------:R-:W-:Y:S01]  /*6020*/  PRMT R25, R25, 0x7632, R25 ;  /* 0x0000763219197816 */ /* 0x000fe20000000019 */
[----:B------:R-:W-:Y:S01]  /*6030*/  IMAD.MOV.U32 R14, RZ, RZ, R17 ;  /* 0x000000ffff0e7224 */ /* 0x000fe200078e0011 */
[----:B------:R-:W-:Y:S02]  /*6040*/  PRMT R50, R51, 0x7632, R50 ;  /* 0x0000763233327816 */ /* 0x000fe40000000032 */
.L_x_12843:
[----:B------:R-:W-:Y:S05]  /*6050*/  BSYNC B1 ;  /* 0x0000000000017941 */ /* 0x000fea0003800000 */
.L_x_12841:
        /* <DEDUP_REMOVED lines=11> */
.L_x_12845:
[----:B------:R-:W-:Y:S01]  /*6110*/  IMAD.MOV.U32 R26, RZ, RZ, R23 ;  /* 0x000000ffff1a7224 */ /* 0x000fe200078e0017 */
[----:B------:R-:W-:Y:S01]  /*6120*/  PRMT R25, R25, 0x5410, R25 ;  /* 0x0000541019197816 */ /* 0x000fe20000000019 */
[----:B------:R-:W-:Y:S01]  /*6130*/  IMAD.MOV.U32 R17, RZ, RZ, R16 ;  /* 0x000000ffff117224 */ /* 0x000fe200078e0010 */
[----:B------:R-:W-:Y:S02]  /*6140*/  PRMT R51, R51, 0x5410, R51 ;  /* 0x0000541033337816 */ /* 0x000fe40000000033 */
.L_x_12846:
[----:B------:R-:W-:Y:S05]  /*6150*/  BSYNC B1 ;  /* 0x0000000000017941 */ /* 0x000fea0003800000 */
.L_x_12844:
        /* <DEDUP_REMOVED lines=11> */
.L_x_12848:
[----:B------:R-:W-:Y:S01]  /*6210*/  IMAD.MOV.U32 R23, RZ, RZ, R26 ;  /* 0x000000ffff177224 */ /* 0x000fe200078e001a */
[----:B------:R-:W-:Y:S01]  /*6220*/  PRMT R27, R27, 0x7610, R25 ;  /* 0x000076101b1b7816 */ /* 0x000fe20000000019 */
[----:B------:R-:W-:Y:S01]  /*6230*/  IMAD.MOV.U32 R16, RZ, RZ, R3 ;  /* 0x000000ffff107224 */ /* 0x000fe200078e0003 */
[----:B------:R-:W-:Y:S02]  /*6240*/  PRMT R51, R52, 0x7632, R51 ;  /* 0x0000763234337816 */ /* 0x000fe40000000033 */
.L_x_12849:
[----:B------:R-:W-:Y:S05]  /*6250*/  BSYNC B1 ;  /* 0x0000000000017941 */ /* 0x000fea0003800000 */
.L_x_12847:
        /* <DEDUP_REMOVED lines=11> */
.L_x_12851:
[----:B------:R-:W-:Y:S01]  /*6310*/  IMAD.MOV.U32 R3, RZ, RZ, R2 ;  /* 0x000000ffff037224 */ /* 0x000fe200078e0002 */
[C---:B------:R-:W-:Y:S01]  /*6320*/  PRMT R52, R27.reuse, 0x5432, R52 ;  /* 0x000054321b347816 */ /* 0x040fe20000000034 */
[--C-:B------:R-:W-:Y:S01]  /*6330*/  IMAD.MOV.U32 R25, RZ, RZ, R23.reuse ;  /* 0x000000ffff197224 */ /* 0x100fe200078e0017 */
[----:B------:R-:W-:Y:S01]  /*6340*/  PRMT R26, R27, 0x7632, R26 ;  /* 0x000076321b1a7816 */ /* 0x000fe2000000001a */
[----:B------:R-:W-:Y:S02]  /*6350*/  IMAD.MOV.U32 R2, RZ, RZ, R23 ;  /* 0x000000ffff027224 */ /* 0x000fe400078e0017 */
.L_x_12852:
[----:B------:R-:W-:Y:S05]  /*6360*/  BSYNC B1 ;  /* 0x0000000000017941 */ /* 0x000fea0003800000 */
.L_x_12850:
[----:B------:R-:W-:Y:S02]  /*6370*/  IADD3 R20, R20, 0x4, RZ ;  /* 0x0000000414147810 */ /* 0x000fe40007ffe0ff */
[----:B------:R-:W-:Y:S01]  /*6380*/  IADD3 R18, R18, 0x2, RZ ;  /* 0x0000000212127810 */ /* 0x000fe20007ffe0ff */
[----:B------:R-:W-:Y:S01]  /*6390*/  @!P2 CALL.REL.NOINC `(.L_x_12853) ;  /* 0x000000100000a944 */ /* 0x000fe20003c00000 */
[----:B------:R-:W-:Y:S05]  /*63a0*/  BRA `(.L_x_12854) ;  /* 0xfffff02000007947 */ /* 0x000fea000383ffff */
.L_x_12853:
[----:B------:R-:W-:Y:S01]  /*63b0*/  FADD.FTZ R19, R19, R24 ;  /* 0x0000001813137221 */ /* 0x000fe20000010000 */
[----:B------:R-:W-:Y:S01]  /*63c0*/  PRMT R52, R26, 0x7610, R52 ;  /* 0x000076101a347816 */ /* 0x000fe20000000034 */
[----:B------:R-:W-:Y:S02]  /*63d0*/  IMAD.MOV.U32 R18, RZ, RZ, R22 ;  /* 0x000000ffff127224 */ /* 0x000fe400078e0016 */
[----:B------:R-:W-:-:S02]  /*63e0*/  IMAD.MOV.U32 R2, RZ, RZ, R25 ;  /* 0x000000ffff027224 */ /* 0x000fc400078e0019 */
.L_x_12807:
[----:B------:R-:W-:Y:S05]  /*63f0*/  BSYNC B0 ;  /* 0x0000000000007941 */ /* 0x000fea0003800000 */
.L_x_12806:
        /* <DEDUP_REMOVED lines=54> */
.L_x_12903:
        /* <DEDUP_REMOVED lines=20> */
.L_x_12858:
[----:B------:R-:W-:Y:S01]  /*68a0*/  IMAD.MOV.U32 R26, RZ, RZ, R5 ;  /* 0x000000ffff1a7224 */ /* 0x000fe200078e0005 */
[C---:B------:R-:W-:Y:S01]  /*68b0*/  PRMT R23, R46.reuse, 0x7632, R23 ;  /* 0x000076322e177816 */ /* 0x040fe20000000017 */
[----:B------:R-:W-:Y:S01]  /*68c0*/  IMAD.MOV.U32 R5, RZ, RZ, R4 ;  /* 0x000000ffff057224 */ /* 0x000fe200078e0004 */
[----:B------:R-:W-:Y:S02]  /*68d0*/  PRMT R46, R46, 0x5410, R46 ;  /* 0x000054102e2e7816 */ /* 0x000fe4000000002e */
.L_x_12859:
[----:B------:R-:W-:Y:S05]  /*68e0*/  BSYNC B1 ;  /* 0x0000000000017941 */ /* 0x000fea0003800000 */
.L_x_12857:
        /* <DEDUP_REMOVED lines=11> */
.L_x_12861:
[----:B------:R-:W-:Y:S01]  /*69a0*/  IMAD.MOV.U32 R25, RZ, RZ, R26 ;  /* 0x000000ffff197224 */ /* 0x000fe200078e001a */
[----:B------:R-:W-:Y:S01]  /*69b0*/  PRMT R27, R23, 0x7610, R27 ;  /* 0x00007610171b7816 */ /* 0x000fe2000000001b */
[----:B------:R-:W-:Y:S01]  /*69c0*/  IMAD.MOV.U32 R4, RZ, RZ, R7 ;  /* 0x000000ffff047224 */ /* 0x000fe200078e0007 */
[----:B------:R-:W-:Y:S02]  /*69d0*/  PRMT R46, R45, 0x7632, R46 ;  /* 0x000076322d2e7816 */ /* 0x000fe4000000002e */
.L_x_12862:
[----:B------:R-:W-:Y:S05]  /*69e0*/  BSYNC B1 ;  /* 0x0000000000017941 */ /* 0x000fea0003800000 */
.L_x_12860:
        /* <DEDUP_REMOVED lines=11> */
.L_x_12864:
[----:B------:R-:W-:Y:S01]  /*6aa0*/  IMAD.MOV.U32 R26, RZ, RZ, R25 ;  /* 0x000000ffff1a7224 */ /* 0x000fe200078e0019 */
[----:B------:R-:W-:Y:S01]  /*6ab0*/  PRMT R23, R23, 0x5410, R27 ;  /* 0x0000541017177816 */ /* 0x000fe2000000001b */
[----:B------:R-:W-:Y:S01]  /*6ac0*/  IMAD.MOV.U32 R7, RZ, RZ, R6 ;  /* 0x000000ffff077224 */ /* 0x000fe200078e0006 */
[----:B------:R-:W-:Y:S02]  /*6ad0*/  PRMT R45, R45, 0x5410, R45 ;  /* 0x000054102d2d7816 */ /* 0x000fe4000000002d */
.L_x_12865:
[----:B------:R-:W-:Y:S05]  /*6ae0*/  BSYNC B1 ;  /* 0x0000000000017941 */ /* 0x000fea0003800000 */
.L_x_12863:
        /* <DEDUP_REMOVED lines=11> */
.L_x_12867:
[----:B------:R-:W-:Y:S01]  /*6ba0*/  IMAD.MOV.U32 R25, RZ, RZ, R26 ;  /* 0x000000ffff197224 */ /* 0x000fe200078e001a */
[----:B------:R-:W-:Y:S01]  /*6bb0*/  PRMT R27, R27, 0x7610, R23 ;  /* 0x000076101b1b7816 */ /* 0x000fe20000000017 */
[----:B------:R-:W-:Y:S01]  /*6bc0*/  IMAD.MOV.U32 R6, RZ, RZ, R9 ;  /* 0x000000ffff067224 */ /* 0x000fe200078e0009 */
[----:B------:R-:W-:Y:S02]  /*6bd0*/  PRMT R45, R44, 0x7632, R45 ;  /* 0x000076322c2d7816 */ /* 0x000fe4000000002d */
.L_x_12868:
[----:B------:R-:W-:Y:S05]  /*6be0*/  BSYNC B1 ;  /* 0x0000000000017941 */ /* 0x000fea0003800000 */
.L_x_12866:
        /* <DEDUP_REMOVED lines=11> */
.L_x_12870:
[----:B------:R-:W-:Y:S01]  /*6ca0*/  IMAD.MOV.U32 R26, RZ, RZ, R25 ;  /* 0x000000ffff1a7224 */ /* 0x000fe200078e0019 */
[----:B------:R-:W-:Y:S01]  /*6cb0*/  PRMT R23, R23, 0x7610, R27 ;  /* 0x0000761017177816 */ /* 0x000fe2000000001b */
[----:B------:R-:W-:Y:S01]  /*6cc0*/  IMAD.MOV.U32 R9, RZ, RZ, R8 ;  /* 0x000000ffff097224 */ /* 0x000fe200078e0008 */
[----:B------:R-:W-:Y:S02]  /*6cd0*/  PRMT R44, R44, 0x5410, R44 ;  /* 0x000054102c2c7816 */ /* 0x000fe4000000002c */
.L_x_12871:
[----:B------:R-:W-:Y:S05]  /*6ce0*/  BSYNC B1 ;  /* 0x0000000000017941 */ /* 0x000fea0003800000 */
.L_x_12869:
        /* <DEDUP_REMOVED lines=11> */
.L_x_12873:
[----:B------:R-:W-:Y:S01]  /*6da0*/  IMAD.MOV.U32 R25, RZ, RZ, R26 ;  /* 0x000000ffff197224 */ /* 0x000fe200078e001a */
[----:B------:R-:W-:Y:S01]  /*6db0*/  PRMT R27, R27, 0x7610, R23 ;  /* 0x000076101b1b7816 */ /* 0x000fe20000000017 */
[----:B------:R-:W-:Y:S01]  /*6dc0*/  IMAD.MOV.U32 R8, RZ, RZ, R11 ;  /* 0x000000ffff087224 */ /* 0x000fe200078e000b */
[----:B------:R-:W-:Y:S02]  /*6dd0*/  PRMT R44, R0, 0x7632, R44 ;  /* 0x00007632002c7816 */ /* 0x000fe4000000002c */
.L_x_12874:
[----:B------:R-:W-:Y:S05]  /*6de0*/  BSYNC B1 ;  /* 0x0000000000017941 */ /* 0x000fea0003800000 */
.L_x_12872:
        /* <DEDUP_REMOVED lines=11> */
.L_x_12876:
[----:B------:R-:W-:Y:S01]  /*6ea0*/  IMAD.MOV.U32 R26, RZ, RZ, R25 ;  /* 0x000000ffff1a7224 */ /* 0x000fe200078e0019 */
[----:B------:R-:W-:Y:S01]  /*6eb0*/  PRMT R23, R27, 0x7632, R23 ;  /* 0x000076321b177816 */ /* 0x000fe20000000017 */
[----:B------:R-:W-:Y:S01]  /*6ec0*/  IMAD.MOV.U32 R11, RZ, RZ, R10 ;  /* 0x000000ffff0b7224 */ /* 0x000fe200078e000a */
[----:B------:R-:W-:Y:S02]  /*6ed0*/  PRMT R0, R0, 0x5410, R0 ;  /* 0x0000541000007816 */ /* 0x000fe40000000000 */
.L_x_12877:
[----:B------:R-:W-:Y:S05]  /*6ee0*/  BSYNC B1 ;  /* 0x0000000000017941 */ /* 0x000fea0003800000 */
.L_x_12875:
        /* <DEDUP_REMOVED lines=11> */
.L_x_12879:
[----:B------:R-:W-:Y:S01]  /*6fa0*/  IMAD.MOV.U32 R25, RZ, RZ, R26 ;  /* 0x000000ffff197224 */ /* 0x000fe200078e001a */
[----:B------:R-:W-:Y:S01]  /*6fb0*/  PRMT R23, R23, 0x5410, R23 ;  /* 0x0000541017177816 */ /* 0x000fe20000000017 */
[----:B------:R-:W-:Y:S01]  /*6fc0*/  IMAD.MOV.U32 R10, RZ, RZ, R13 ;  /* 0x000000ffff0a7224 */ /* 0x000fe200078e000d */
[----:B------:R-:W-:Y:S02]  /*6fd0*/  PRMT R0, R47, 0x7632, R0 ;  /* 0x000076322f007816 */ /* 0x000fe40000000000 */
.L_x_12880:
[----:B------:R-:W-:Y:S05]  /*6fe0*/  BSYNC B1 ;  /* 0x0000000000017941 */ /* 0x000fea0003800000 */
.L_x_12878:
        /* <DEDUP_REMOVED lines=11> */
.L_x_12882:
[----:B------:R-:W-:Y:S01]  /*70a0*/  IMAD.MOV.U32 R26, RZ, RZ, R25 ;  /* 0x000000ffff1a7224 */ /* 0x000fe200078e0019 */
[----:B------:R-:W-:Y:S01]  /*70b0*/  PRMT R27, R27, 0x7610, R23 ;  /* 0x000076101b1b7816 */ /* 0x000fe20000000017 */
[----:B------:R-:W-:Y:S01]  /*70c0*/  IMAD.MOV.U32 R13, RZ, RZ, R12 ;  /* 0x000000ffff0d7224 */ /* 0x000fe200078e000c */
[----:B------:R-:W-:Y:S02]  /*70d0*/  PRMT R47, R47, 0x5410, R47 ;  /* 0x000054102f2f7816 */ /* 0x000fe4000000002f */
.L_x_12883:
[----:B------:R-:W-:Y:S05]  /*70e0*/  BSYNC B1 ;  /* 0x0000000000017941 */ /* 0x000fea0003800000 */
.L_x_12881:
        /* <DEDUP_REMOVED lines=11> */
.L_x_12885:
[----:B------:R-:W-:Y:S01]  /*71a0*/  IMAD.MOV.U32 R23, RZ, RZ, R26 ;  /* 0x000000ffff177224 */ /* 0x000fe200078e001a */
[----:B------:R-:W-:Y:S01]  /*71b0*/  PRMT R25, R27, 0x7632, R25 ;  /* 0x000076321b197816 */ /* 0x000fe20000000019 */
[----:B------:R-:W-:Y:S01]  /*71c0*/  IMAD.MOV.U32 R12, RZ, RZ, R15 ;  /* 0x000000ffff0c7224 */ /* 0x000fe200078e000f */
[----:B------:R-:W-:Y:S02]  /*71d0*/  PRMT R47, R50, 0x7632, R47 ;  /* 0x00007632322f7816 */ /* 0x000fe4000000002f */
.L_x_12886:
[----:B------:R-:W-:Y:S05]  /*71e0*/  BSYNC B1 ;  /* 0x0000000000017941 */ /* 0x000fea0003800000 */
.L_x_12884:
        /* <DEDUP_REMOVED lines=11> */
.L_x_12888:
[----:B------:R-:W-:Y:S01]  /*72a0*/  IMAD.MOV.U32 R26, RZ, RZ, R23 ;  /* 0x000000ffff1a7224 */ /* 0x000fe200078e0017 */
[----:B------:R-:W-:Y:S01]  /*72b0*/  PRMT R25, R25, 0x5410, R25 ;  /* 0x0000541019197816 */ /* 0x000fe20000000019 */
[----:B------:R-:W-:Y:S01]  /*72c0*/  IMAD.MOV.U32 R15, RZ, RZ, R14 ;  /* 0x000000ffff0f7224 */ /* 0x000fe200078e000e */
[----:B------:R-:W-:Y:S02]  /*72d0*/  PRMT R50, R50, 0x5410, R50 ;  /* 0x0000541032327816 */ /* 0x000fe40000000032 */
.L_x_12889:
[----:B------:R-:W-:Y:S05]  /*72e0*/  BSYNC B1 ;  /* 0x0000000000017941 */ /* 0x000fea0003800000 */
.L_x_12887:
        /* <DEDUP_REMOVED lines=11> */
.L_x_12891:
[----:B------:R-:W-:Y:S01]  /*73a0*/  IMAD.MOV.U32 R23, RZ, RZ, R26 ;  /* 0x000000ffff177224 */ /* 0x000fe200078e001a */
[----:B------:R-:W-:Y:S01]  /*73b0*/  PRMT R25, R25, 0x7632, R25 ;  /* 0x0000763219197816 */ /* 0x000fe20000000019 */
[----:B------:R-:W-:Y:S01]  /*73c0*/  IMAD.MOV.U32 R14, RZ, RZ, R17 ;  /* 0x000000ffff0e7224 */ /* 0x000fe200078e0011 */
[----:B------:R-:W-:Y:S02]  /*73d0*/  PRMT R50, R51, 0x7632, R50 ;  /* 0x0000763233327816 */ /* 0x000fe40000000032 */
.L_x_12892:
[----:B------:R-:W-:Y:S05]  /*73e0*/  BSYNC B1 ;  /* 0x0000000000017941 */ /* 0x000fea0003800000 */
.L_x_12890:
        /* <DEDUP_REMOVED lines=11> */
.L_x_12894:
[----:B------:R-:W-:Y:S01]  /*74a0*/  IMAD.MOV.U32 R26, RZ, RZ, R23 ;  /* 0x000000ffff1a7224 */ /* 0x000fe200078e0017 */
[----:B------:R-:W-:Y:S01]  /*74b0*/  PRMT R25, R25, 0x5410, R25 ;  /* 0x0000541019197816 */ /* 0x000fe20000000019 */
[----:B------:R-:W-:Y:S01]  /*74c0*/  IMAD.MOV.U32 R17, RZ, RZ, R16 ;  /* 0x000000ffff117224 */ /* 0x000fe200078e0010 */
[----:B------:R-:W-:Y:S02]  /*74d0*/  PRMT R51, R51, 0x5410, R51 ;  /* 0x0000541033337816 */ /* 0x000fe40000000033 */
.L_x_12895:
[----:B------:R-:W-:Y:S05]  /*74e0*/  BSYNC B1 ;  /* 0x0000000000017941 */ /* 0x000fea0003800000 */
.L_x_12893:
        /* <DEDUP_REMOVED lines=11> */
.L_x_12897:
[----:B------:R-:W-:Y:S01]  /*75a0*/  IMAD.MOV.U32 R23, RZ, RZ, R26 ;  /* 0x000000ffff177224 */ /* 0x000fe200078e001a */
[----:B------:R-:W-:Y:S01]  /*75b0*/  PRMT R27, R27, 0x7610, R25 ;  /* 0x000076101b1b7816 */ /* 0x000fe20000000019 */
[----:B------:R-:W-:Y:S01]  /*75c0*/  IMAD.MOV.U32 R16, RZ, RZ, R3 ;  /* 0x000000ffff107224 */ /* 0x000fe200078e0003 */
[----:B------:R-:W-:Y:S02]  /*75d0*/  PRMT R51, R52, 0x7632, R51 ;  /* 0x0000763234337816 */ /* 0x000fe40000000033 */
.L_x_12898:
[----:B------:R-:W-:Y:S05]  /*75e0*/  BSYNC B1 ;  /* 0x0000000000017941 */ /* 0x000fea0003800000 */
.L_x_12896:
        /* <DEDUP_REMOVED lines=11> */
.L_x_12900:
[----:B------:R-:W-:Y:S01]  /*76a0*/  IMAD.MOV.U32 R3, RZ, RZ, R2 ;  /* 0x000000ffff037224 */ /* 0x000fe200078e0002 */
[C---:B------:R-:W-:Y:S01]  /*76b0*/  PRMT R52, R27.reuse, 0x5432, R52 ;  /* 0x000054321b347816 */ /* 0x040fe20000000034 */
[--C-:B------:R-:W-:Y:S01]  /*76c0*/  IMAD.MOV.U32 R25, RZ, RZ, R23.reuse ;  /* 0x000000ffff197224 */ /* 0x100fe200078e0017 */
[----:B------:R-:W-:Y:S01]  /*76d0*/  PRMT R26, R27, 0x7632, R26 ;  /* 0x000076321b1a7816 */ /* 0x000fe2000000001a */
[----:B------:R-:W-:Y:S02]  /*76e0*/  IMAD.MOV.U32 R2, RZ, RZ, R23 ;  /* 0x000000ffff027224 */ /* 0x000fe400078e0017 */
.L_x_12901:
[----:B------:R-:W-:Y:S05]  /*76f0*/  BSYNC B1 ;  /* 0x0000000000017941 */ /* 0x000fea0003800000 */
.L_x_12899:
[----:B------:R-:W-:Y:S02]  /*7700*/  IADD3 R20, R20, 0x4, RZ ;  /* 0x0000000414147810 */ /* 0x000fe40007ffe0ff */
[----:B------:R-:W-:Y:S01]  /*7710*/  IADD3 R18, R18, 0x2, RZ ;  /* 0x0000000212127810 */ /* 0x000fe20007ffe0ff */
[----:B------:R-:W-:Y:S01]  /*7720*/  @!P2 CALL.REL.NOINC `(.L_x_12902) ;  /* 0x000000100000a944 */ /* 0x000fe20003c00000 */
[----:B------:R-:W-:Y:S05]  /*7730*/  BRA `(.L_x_12903) ;  /* 0xfffff02000007947 */ /* 0x000fea000383ffff */
.L_x_12902:
[----:B------:R-:W-:Y:S01]  /*7740*/  FADD.FTZ R19, R19, R24 ;  /* 0x0000001813137221 */ /* 0x000fe20000010000 */
[----:B------:R-:W-:Y:S01]  /*7750*/  PRMT R52, R26, 0x7610, R52 ;  /* 0x000076101a347816 */ /* 0x000fe20000000034 */
[----:B------:R-:W-:Y:S02]  /*7760*/  IMAD.MOV.U32 R18, RZ, RZ, R22 ;  /* 0x000000ffff127224 */ /* 0x000fe400078e0016 */
[----:B------:R-:W-:-:S02]  /*7770*/  IMAD.MOV.U32 R2, RZ, RZ, R25 ;  /* 0x000000ffff027224 */ /* 0x000fc400078e0019 */
.L_x_12856:
[----:B------:R-:W-:Y:S05]  /*7780*/  BSYNC B0 ;  /* 0x0000000000007941 */ /* 0x000fea0003800000 */
.L_x_12855:
        /* <DEDUP_REMOVED lines=54> */
.L_x_12952:
        /* <DEDUP_REMOVED lines=20> */
.L_x_12907:
[----:B------:R-:W-:Y:S01]  /*7c30*/  IMAD.MOV.U32 R26, RZ, RZ, R5 ;  /* 0x000000ffff1a7224 */ /* 0x000fe200078e0005 */
[C---:B------:R-:W-:Y:S01]  /*7c40*/  PRMT R23, R46.reuse, 0x7632, R23 ;  /* 0x000076322e177816 */ /* 0x040fe20000000017 */
[----:B------:R-:W-:Y:S01]  /*7c50*/  IMAD.MOV.U32 R5, RZ, RZ, R4 ;  /* 0x000000ffff057224 */ /* 0x000fe200078e0004 */
[----:B------:R-:W-:Y:S02]  /*7c60*/  PRMT R46, R46, 0x5410, R46 ;  /* 0x000054102e2e7816 */ /* 0x000fe4000000002e */
.L_x_12908:
[----:B------:R-:W-:Y:S05]  /*7c70*/  BSYNC B1 ;  /* 0x0000000000017941 */ /* 0x000fea0003800000 */
.L_x_12906:
        /* <DEDUP_REMOVED lines=11> */
.L_x_12910:
[----:B------:R-:W-:Y:S01]  /*7d30*/  IMAD.MOV.U32 R25, RZ, RZ, R26 ;  /* 0x000000ffff197224 */ /* 0x000fe200078e001a */
[----:B------:R-:W-:Y:S01]  /*7d40*/  PRMT R27, R23, 0x7610, R27 ;  /* 0x00007610171b7816 */ /* 0x000fe2000000001b */
[----:B------:R-:W-:Y:S01]  /*7d50*/  IMAD.MOV.U32 R4, RZ, RZ, R7 ;  /* 0x000000ffff047224 */ /* 0x000fe200078e0007 */
[----:B------:R-:W-:Y:S02]  /*7d60*/  PRMT R46, R45, 0x7632, R46 ;  /* 0x000076322d2e7816 */ /* 0x000fe4000000002e */
.L_x_12911:
[----:B------:R-:W-:Y:S05]  /*7d70*/  BSYNC B1 ;  /* 0x0000000000017941 */ /* 0x000fea0003800000 */
.L_x_12909:
        /* <DEDUP_REMOVED lines=11> */
.L_x_12913:
[----:B------:R-:W-:Y:S01]  /*7e30*/  IMAD.MOV.U32 R26, RZ, RZ, R25 ;  /* 0x000000ffff1a7224 */ /* 0x000fe200078e0019 */
[----:B------:R-:W-:Y:S01]  /*7e40*/  PRMT R23, R23, 0x5410, R27 ;  /* 0x0000541017177816 */ /* 0x000fe2000000001b */
[----:B------:R-:W-:Y:S01]  /*7e50*/  IMAD.MOV.U32 R7, RZ, RZ, R6 ;  /* 0x000000ffff077224 */ /* 0x000fe200078e0006 */
[----:B------:R-:W-:Y:S02]  /*7e60*/  PRMT R45, R45, 0x5410, R45 ;  /* 0x000054102d2d7816 */ /* 0x000fe4000000002d */
.L_x_12914:
[----:B------:R-:W-:Y:S05]  /*7e70*/  BSYNC B1 ;  /* 0x0000000000017941 */ /* 0x000fea0003800000 */
.L_x_12912:
        /* <DEDUP_REMOVED lines=11> */
.L_x_12916:
[----:B------:R-:W-:Y:S01]  /*7f30*/  IMAD.MOV.U32 R25, RZ, RZ, R26 ;  /* 0x000000ffff197224 */ /* 0x000fe200078e001a */
[----:B------:R-:W-:Y:S01]  /*7f40*/  PRMT R27, R27, 0x7610, R23 ;  /* 0x000076101b1b7816 */ /* 0x000fe20000000017 */
[----:B------:R-:W-:Y:S01]  /*7f50*/  IMAD.MOV.U32 R6, RZ, RZ, R9 ;  /* 0x000000ffff067224 */ /* 0x000fe200078e0009 */
[----:B------:R-:W-:Y:S02]  /*7f60*/  PRMT R45, R44, 0x7632, R45 ;  /* 0x000076322c2d7816 */ /* 0x000fe4000000002d */
.L_x_12917:
[----:B------:R-:W-:Y:S05]  /*7f70*/  BSYNC B1 ;  /* 0x0000000000017941 */ /* 0x000fea0003800000 */
.L_x_12915:
        /* <DEDUP_REMOVED lines=11> */
.L_x_12919:
[----:B------:R-:W-:Y:S01]  /*8030*/  IMAD.MOV.U32 R26, RZ, RZ, R25 ;  /* 0x000000ffff1a7224 */ /* 0x000fe200078e0019 */
[----:B------:R-:W-:Y:S01]  /*8040*/  PRMT R23, R23, 0x7610, R27 ;  /* 0x0000761017177816 */ /* 0x000fe2000000001b */
[----:B------:R-:W-:Y:S01]  /*8050*/  IMAD.MOV.U32 R9, RZ, RZ, R8 ;  /* 0x000000ffff097224 */ /* 0x000fe200078e0008 */
[----:B------:R-:W-:Y:S02]  /*8060*/  PRMT R44, R44, 0x5410, R44 ;  /* 0x000054102c2c7816 */ /* 0x000fe4000000002c */
.L_x_12920:
[----:B------:R-:W-:Y:S05]  /*8070*/  BSYNC B1 ;  /* 0x0000000000017941 */ /* 0x000fea0003800000 */
.L_x_12918:
        /* <DEDUP_REMOVED lines=11> */
.L_x_12922:
[----:B------:R-:W-:Y:S01]  /*8130*/  IMAD.MOV.U32 R25, RZ, RZ, R26 ;  /* 0x000000ffff197224 */ /* 0x000fe200078e001a */
[----:B------:R-:W-:Y:S01]  /*8140*/  PRMT R27, R27, 0x7610, R23 ;  /* 0x000076101b1b7816 */ /* 0x000fe20000000017 */
[----:B------:R-:W-:Y:S01]  /*8150*/  IMAD.MOV.U32 R8, RZ, RZ, R11 ;  /* 0x000000ffff087224 */ /* 0x000fe200078e000b */
[----:B------:R-:W-:Y:S02]  /*8160*/  PRMT R44, R0, 0x7632, R44 ;  /* 0x00007632002c7816 */ /* 0x000fe4000000002c */
.L_x_12923:
[----:B------:R-:W-:Y:S05]  /*8170*/  BSYNC B1 ;  /* 0x0000000000017941 */ /* 0x000fea0003800000 */
.L_x_12921:
        /* <DEDUP_REMOVED lines=11> */
.L_x_12925:
[----:B------:R-:W-:Y:S01]  /*8230*/  IMAD.MOV.U32 R26, RZ, RZ, R25 ;  /* 0x000000ffff1a7224 */ /* 0x000fe200078e0019 */
[----:B------:R-:W-:Y:S01]  /*8240*/  PRMT R23, R27, 0x7632, R23 ;  /* 0x000076321b177816 */ /* 0x000fe20000000017 */
[----:B------:R-:W-:Y:S01]  /*8250*/  IMAD.MOV.U32 R11, RZ, RZ, R10 ;  /* 0x000000ffff0b7224 */ /* 0x000fe200078e000a */
[----:B------:R-:W-:Y:S02]  /*8260*/  PRMT R0, R0, 0x5410, R0 ;  /* 0x0000541000007816 */ /* 0x000fe40000000000 */
.L_x_12926:
[----:B------:R-:W-:Y:S05]  /*8270*/  BSYNC B1 ;  /* 0x0000000000017941 */ /* 0x000fea0003800000 */
.L_x_12924:
        /* <DEDUP_REMOVED lines=11> */
.L_x_12928:
[----:B------:R-:W-:Y:S01]  /*8330*/  IMAD.MOV.U32 R25, RZ, RZ, R26 ;  /* 0x000000ffff197224 */ /* 0x000fe200078e001a */
[----:B------:R-:W-:Y:S01]  /*8340*/  PRMT R23, R23, 0x5410, R23 ;  /* 0x0000541017177816 */ /* 0x000fe20000000017 */
[----:B------:R-:W-:Y:S01]  /*8350*/  IMAD.MOV.U32 R10, RZ, RZ, R13 ;  /* 0x000000ffff0a7224 */ /* 0x000fe200078e000d */
[----:B------:R-:W-:Y:S02]  /*8360*/  PRMT R0, R47, 0x7632, R0 ;  /* 0x000076322f007816 */ /* 0x000fe40000000000 */
.L_x_12929:
[----:B------:R-:W-:Y:S05]  /*8370*/  BSYNC B1 ;  /* 0x0000000000017941 */ /* 0x000fea0003800000 */
.L_x_12927:
        /* <DEDUP_REMOVED lines=11> */
.L_x_12931:
[----:B------:R-:W-:Y:S01]  /*8430*/  IMAD.MOV.U32 R26, RZ, RZ, R25 ;  /* 0x000000ffff1a7224 */ /* 0x000fe200078e0019 */
[----:B------:R-:W-:Y:S01]  /*8440*/  PRMT R27, R27, 0x7610, R23 ;  /* 0x000076101b1b7816 */ /* 0x000fe20000000017 */
[----:B------:R-:W-:Y:S01]  /*8450*/  IMAD.MOV.U32 R13, RZ, RZ, R12 ;  /* 0x000000ffff0d7224 */ /* 0x000fe200078e000c */
[----:B------:R-:W-:Y:S02]  /*8460*/  PRMT R47, R47, 0x5410, R47 ;  /* 0x000054102f2f7816 */ /* 0x000fe4000000002f */
.L_x_12932:
[----:B------:R-:W-:Y:S05]  /*8470*/  BSYNC B1 ;  /* 0x0000000000017941 */ /* 0x000fea0003800000 */
.L_x_12930:
        /* <DEDUP_REMOVED lines=11> */
.L_x_12934:
[----:B------:R-:W-:Y:S01]  /*8530*/  IMAD.MOV.U32 R23, RZ, RZ, R26 ;  /* 0x000000ffff177224 */ /* 0x000fe200078e001a */
[----:B------:R-:W-:Y:S01]  /*8540*/  PRMT R25, R27, 0x7632, R25 ;  /* 0x000076321b197816 */ /* 0x000fe20000000019 */
[----:B------:R-:W-:Y:S01]  /*8550*/  IMAD.MOV.U32 R12, RZ, RZ, R15 ;  /* 0x000000ffff0c7224 */ /* 0x000fe200078e000f */
[----:B------:R-:W-:Y:S02]  /*8560*/  PRMT R47, R50, 0x7632, R47 ;  /* 0x00007632322f7816 */ /* 0x000fe4000000002f */
.L_x_12935:
[----:B------:R-:W-:Y:S05]  /*8570*/  BSYNC B1 ;  /* 0x0000000000017941 */ /* 0x000fea0003800000 */
.L_x_12933:
        /* <DEDUP_REMOVED lines=11> */
.L_x_12937:
[----:B------:R-:W-:Y:S01]  /*8630*/  IMAD.MOV.U32 R26, RZ, RZ, R23 ;  /* 0x000000ffff1a7224 */ /* 0x000fe200078e0017 */
[----:B------:R-:W-:Y:S01]  /*8640*/  PRMT R25, R25, 0x5410, R25 ;  /* 0x0000541019197816 */ /* 0x000fe20000000019 */
[----:B------:R-:W-:Y:S01]  /*8650*/  IMAD.MOV.U32 R15, RZ, RZ, R14 ;  /* 0x000000ffff0f7224 */ /* 0x000fe200078e000e */
[----:B------:R-:W-:Y:S02]  /*8660*/  PRMT R50, R50, 0x5410, R50 ;  /* 0x0000541032327816 */ /* 0x000fe40000000032 */
.L_x_12938:
[----:B------:R-:W-:Y:S05]  /*8670*/  BSYNC B1 ;  /* 0x0000000000017941 */ /* 0x000fea0003800000 */
.L_x_12936:
        /* <DEDUP_REMOVED lines=11> */
.L_x_12940:
[----:B------:R-:W-:Y:S01]  /*8730*/  IMAD.MOV.U32 R23, RZ, RZ, R26 ;  /* 0x000000ffff177224 */ /* 0x000fe200078e001a */
[----:B------:R-:W-:Y:S01]  /*8740*/  PRMT R25, R25, 0x7632, R25 ;  /* 0x0000763219197816 */ /* 0x000fe20000000019 */
[----:B------:R-:W-:Y:S01]  /*8750*/  IMAD.MOV.U32 R14, RZ, RZ, R17 ;  /* 0x000000ffff0e7224 */ /* 0x000fe200078e0011 */
[----:B------:R-:W-:Y:S02]  /*8760*/  PRMT R50, R51, 0x7632, R50 ;  /* 0x0000763233327816 */ /* 0x000fe40000000032 */
.L_x_12941:
[----:B------:R-:W-:Y:S05]  /*8770*/  BSYNC B1 ;  /* 0x0000000000017941 */ /* 0x000fea0003800000 */
.L_x_12939:
        /* <DEDUP_REMOVED lines=11> */
.L_x_12943:
[----:B------:R-:W-:Y:S01]  /*8830*/  IMAD.MOV.U32 R26, RZ, RZ, R23 ;  /* 0x000000ffff1a7224 */ /* 0x000fe200078e0017 */
[----:B------:R-:W-:Y:S01]  /*8840*/  PRMT R25, R25, 0x5410, R25 ;  /* 0x0000541019197816 */ /* 0x000fe20000000019 */
[----:B------:R-:W-:Y:S01]  /*8850*/  IMAD.MOV.U32 R17, RZ, RZ, R16 ;  /* 0x000000ffff117224 */ /* 0x000fe200078e0010 */
[----:B------:R-:W-:Y:S02]  /*8860*/  PRMT R51, R51, 0x5410, R51 ;  /* 0x0000541033337816 */ /* 0x000fe40000000033 */
.L_x_12944:
[----:B------:R-:W-:Y:S05]  /*8870*/  BSYNC B1 ;  /* 0x0000000000017941 */ /* 0x000fea0003800000 */
.L_x_12942:
        /* <DEDUP_REMOVED lines=11> */
.L_x_12946:
[----:B------:R-:W-:Y:S01]  /*8930*/  IMAD.MOV.U32 R23, RZ, RZ, R26 ;  /* 0x000000ffff177224 */ /* 0x000fe200078e001a */
[----:B------:R-:W-:Y:S01]  /*8940*/  PRMT R27, R27, 0x7610, R25 ;  /* 0x000076101b1b7816 */ /* 0x000fe20000000019 */
[----:B------:R-:W-:Y:S01]  /*8950*/  IMAD.MOV.U32 R16, RZ, RZ, R3 ;  /* 0x000000ffff107224 */ /* 0x000fe200078e0003 */
[----:B------:R-:W-:Y:S02]  /*8960*/  PRMT R51, R52, 0x7632, R51 ;  /* 0x0000763234337816 */ /* 0x000fe40000000033 */
.L_x_12947:
[----:B------:R-:W-:Y:S05]  /*8970*/  BSYNC B1 ;  /* 0x0000000000017941 */ /* 0x000fea0003800000 */
.L_x_12945:
        /* <DEDUP_REMOVED lines=11> */
.L_x_12949:
[----:B------:R-:W-:Y:S01]  /*8a30*/  IMAD.MOV.U32 R3, RZ, RZ, R2 ;  /* 0x000000ffff037224 */ /* 0x000fe200078e0002 */
[C---:B------:R-:W-:Y:S01]  /*8a40*/  PRMT R52, R27.reuse, 0x5432, R52 ;  /* 0x000054321b347816 */ /* 0x040fe20000000034 */
[--C-:B------:R-:W-:Y:S01]  /*8a50*/  IMAD.MOV.U32 R25, RZ, RZ, R23.reuse ;  /* 0x000000ffff197224 */ /* 0x100fe200078e0017 */
[----:B------:R-:W-:Y:S01]  /*8a60*/  PRMT R26, R27, 0x7632, R26 ;  /* 0x000076321b1a7816 */ /* 0x000fe2000000001a */
[----:B------:R-:W-:Y:S02]  /*8a70*/  IMAD.MOV.U32 R2, RZ, RZ, R23 ;  /* 0x000000ffff027224 */ /* 0x000fe400078e0017 */
.L_x_12950:
[----:B------:R-:W-:Y:S05]  /*8a80*/  BSYNC B1 ;  /* 0x0000000000017941 */ /* 0x000fea0003800000 */
.L_x_12948:
[----:B------:R-:W-:Y:S02]  /*8a90*/  IADD3 R20, R20, 0x4, RZ ;  /* 0x0000000414147810 */ /* 0x000fe40007ffe0ff */
[----:B------:R-:W-:Y:S01]  /*8aa0*/  IADD3 R18, R18, 0x2, RZ ;  /* 0x0000000212127810 */ /* 0x000fe20007ffe0ff */
[----:B------:R-:W-:Y:S01]  /*8ab0*/  @!P2 CALL.REL.NOINC `(.L_x_12951) ;  /* 0x000000100000a944 */ /* 0x000fe20003c00000 */
[----:B------:R-:W-:Y:S05]  /*8ac0*/  BRA `(.L_x_12952) ;  /* 0xfffff02000007947 */ /* 0x000fea000383ffff */
.L_x_12951:
[----:B------:R-:W-:Y:S01]  /*8ad0*/  FADD.FTZ R19, R19, R24 ;  /* 0x0000001813137221 */ /* 0x000fe20000010000 */
[----:B------:R-:W-:Y:S01]  /*8ae0*/  PRMT R52, R26, 0x7610, R52 ;  /* 0x000076101a347816 */ /* 0x000fe20000000034 */
[----:B------:R-:W-:Y:S02]  /*8af0*/  IMAD.MOV.U32 R18, RZ, RZ, R22 ;  /* 0x000000ffff127224 */ /* 0x000fe400078e0016 */
[----:B------:R-:W-:-:S02]  /*8b00*/  IMAD.MOV.U32 R2, RZ, RZ, R25 ;  /* 0x000000ffff027224 */ /* 0x000fc400078e0019 */
.L_x_12905:
[----:B------:R-:W-:Y:S05]  /*8b10*/  BSYNC B0 ;  /* 0x0000000000007941 */ /* 0x000fea0003800000 */
.L_x_12904:
        /* <DEDUP_REMOVED lines=55> */
.L_x_13001:
        /* <DEDUP_REMOVED lines=20> */
.L_x_12956:
[----:B------:R-:W-:Y:S01]  /*8fd0*/  IMAD.MOV.U32 R26, RZ, RZ, R5 ;  /* 0x000000ffff1a7224 */ /* 0x000fe200078e0005 */
[C---:B------:R-:W-:Y:S01]  /*8fe0*/  PRMT R25, R46.reuse, 0x7632, R25 ;  /* 0x000076322e197816 */ /* 0x040fe20000000019 */
[----:B------:R-:W-:Y:S01]  /*8ff0*/  IMAD.MOV.U32 R5, RZ, RZ, R4 ;  /* 0x000000ffff057224 */ /* 0x000fe200078e0004 */
[----:B------:R-:W-:Y:S02]  /*9000*/  PRMT R46, R46, 0x5410, R46 ;  /* 0x000054102e2e7816 */ /* 0x000fe4000000002e */
.L_x_12957:
[----:B------:R-:W-:Y:S05]  /*9010*/  BSYNC B1 ;  /* 0x0000000000017941 */ /* 0x000fea0003800000 */
.L_x_12955:
        /* <DEDUP_REMOVED lines=11> */
.L_x_12959:
[----:B------:R-:W-:Y:S01]  /*90d0*/  IMAD.MOV.U32 R27, RZ, RZ, R26 ;  /* 0x000000ffff1b7224 */ /* 0x000fe200078e001a */
[----:B------:R-:W-:Y:S01]  /*90e0*/  PRMT R28, R25, 0x7610, R28 ;  /* 0x00007610191c7816 */ /* 0x000fe2000000001c */
[----:B------:R-:W-:Y:S01]  /*90f0*/  IMAD.MOV.U32 R4, RZ, RZ, R7 ;  /* 0x000000ffff047224 */ /* 0x000fe200078e0007 */
[----:B------:R-:W-:Y:S02]  /*9100*/  PRMT R46, R45, 0x7632, R46 ;  /* 0x000076322d2e7816 */ /* 0x000fe4000000002e */
.L_x_12960:
[----:B------:R-:W-:Y:S05]  /*9110*/  BSYNC B1 ;  /* 0x0000000000017941 */ /* 0x000fea0003800000 */
.L_x_12958:
        /* <DEDUP_REMOVED lines=11> */
.L_x_12962:
[----:B------:R-:W-:Y:S01]  /*91d0*/  IMAD.MOV.U32 R26, RZ, RZ, R27 ;  /* 0x000000ffff1a7224 */ /* 0x000fe200078e001b */
[----:B------:R-:W-:Y:S01]  /*91e0*/  PRMT R25, R25, 0x5410, R28 ;  /* 0x0000541019197816 */ /* 0x000fe2000000001c */
[----:B------:R-:W-:Y:S01]  /*91f0*/  IMAD.MOV.U32 R7, RZ, RZ, R6 ;  /* 0x000000ffff077224 */ /* 0x000fe200078e0006 */
[----:B------:R-:W-:Y:S02]  /*9200*/  PRMT R45, R45, 0x5410, R45 ;  /* 0x000054102d2d7816 */ /* 0x000fe4000000002d */
.L_x_12963:
[----:B------:R-:W-:Y:S05]  /*9210*/  BSYNC B1 ;  /* 0x0000000000017941 */ /* 0x000fea0003800000 */
.L_x_12961:
        /* <DEDUP_REMOVED lines=11> */
.L_x_12965:
[----:B------:R-:W-:Y:S01]  /*92d0*/  IMAD.MOV.U32 R27, RZ, RZ, R26 ;  /* 0x000000ffff1b7224 */ /* 0x000fe200078e001a */
[----:B------:R-:W-:Y:S01]  /*92e0*/  PRMT R28, R28, 0x7610, R25 ;  /* 0x000076101c1c7816 */ /* 0x000fe20000000019 */
[----:B------:R-:W-:Y:S01]  /*92f0*/  IMAD.MOV.U32 R6, RZ, RZ, R9 ;  /* 0x000000ffff067224 */ /* 0x000fe200078e0009 */
[----:B------:R-:W-:Y:S02]  /*9300*/  PRMT R45, R44, 0x7632, R45 ;  /* 0x000076322c2d7816 */ /* 0x000fe4000000002d */
.L_x_12966:
[----:B------:R-:W-:Y:S05]  /*9310*/  BSYNC B1 ;  /* 0x0000000000017941 */ /* 0x000fea0003800000 */
.L_x_12964:
        /* <DEDUP_REMOVED lines=11> */
.L_x_12968:
[----:B------:R-:W-:Y:S01]  /*93d0*/  IMAD.MOV.U32 R26, RZ, RZ, R27 ;  /* 0x000000ffff1a7224 */ /* 0x000fe200078e001b */
[----:B------:R-:W-:Y:S01]  /*93e0*/  PRMT R25, R25, 0x7610, R28 ;  /* 0x0000761019197816 */ /* 0x000fe2000000001c */
[----:B------:R-:W-:Y:S01]  /*93f0*/  IMAD.MOV.U32 R9, RZ, RZ, R8 ;  /* 0x000000ffff097224 */ /* 0x000fe200078e0008 */
[----:B------:R-:W-:Y:S02]  /*9400*/  PRMT R44, R44, 0x5410, R44 ;  /* 0x000054102c2c7816 */ /* 0x000fe4000000002c */
.L_x_12969:
[----:B------:R-:W-:Y:S05]  /*9410*/  BSYNC B1 ;  /* 0x0000000000017941 */ /* 0x000fea0003800000 */
.L_x_12967:
        /* <DEDUP_REMOVED lines=11> */
.L_x_12971:
[----:B------:R-:W-:Y:S01]  /*94d0*/  IMAD.MOV.U32 R27, RZ, RZ, R26 ;  /* 0x000000ffff1b7224 */ /* 0x000fe200078e001a */
[----:B------:R-:W-:Y:S01]  /*94e0*/  PRMT R28, R28, 0x7610, R25 ;  /* 0x000076101c1c7816 */ /* 0x000fe20000000019 */
[----:B------:R-:W-:Y:S01]  /*94f0*/  IMAD.MOV.U32 R8, RZ, RZ, R11 ;  /* 0x000000ffff087224 */ /* 0x000fe200078e000b */
[----:B------:R-:W-:Y:S02]  /*9500*/  PRMT R44, R0, 0x7632, R44 ;  /* 0x00007632002c7816 */ /* 0x000fe4000000002c */
.L_x_12972:
[----:B------:R-:W-:Y:S05]  /*9510*/  BSYNC B1 ;  /* 0x0000000000017941 */ /* 0x000fea0003800000 */
.L_x_12970:
        /* <DEDUP_REMOVED lines=11> */
.L_x_12974:
[----:B------:R-:W-:Y:S01]  /*95d0*/  IMAD.MOV.U32 R26, RZ, RZ, R27 ;  /* 0x000000ffff1a7224 */ /* 0x000fe200078e001b */
[----:B------:R-:W-:Y:S01]  /*95e0*/  PRMT R25, R28, 0x7632, R25 ;  /* 0x000076321c197816 */ /* 0x000fe20000000019 */
[----:B------:R-:W-:Y:S01]  /*95f0*/  IMAD.MOV.U32 R11, RZ, RZ, R10 ;  /* 0x000000ffff0b7224 */ /* 0x000fe200078e000a */
[----:B------:R-:W-:Y:S02]  /*9600*/  PRMT R0, R0, 0x5410, R0 ;  /* 0x0000541000007816 */ /* 0x000fe40000000000 */
.L_x_12975:
[----:B------:R-:W-:Y:S05]  /*9610*/  BSYNC B1 ;  /* 0x0000000000017941 */ /* 0x000fea0003800000 */
.L_x_12973:
        /* <DEDUP_REMOVED lines=11> */
.L_x_12977:
[----:B------:R-:W-:Y:S01]  /*96d0*/  IMAD.MOV.U32 R27, RZ, RZ, R26 ;  /* 0x000000ffff1b7224 */ /* 0x000fe200078e001a */
[----:B------:R-:W-:Y:S01]  /*96e0*/  PRMT R28, R25, 0x7610, R28 ;  /* 0x00007610191c7816 */ /* 0x000fe2000000001c */
[----:B------:R-:W-:Y:S01]  /*96f0*/  IMAD.MOV.U32 R10, RZ, RZ, R13 ;  /* 0x000000ffff0a7224 */ /* 0x000fe200078e000d */
[----:B------:R-:W-:Y:S02]  /*9700*/  PRMT R0, R47, 0x7632, R0 ;  /* 0x000076322f007816 */ /* 0x000fe40000000000 */
.L_x_12978:
[----:B------:R-:W-:Y:S05]  /*9710*/  BSYNC B1 ;  /* 0x0000000000017941 */ /* 0x000fea0003800000 */
.L_x_12976:
        /* <DEDUP_REMOVED lines=11> */
.L_x_12980:
[----:B------:R-:W-:Y:S01]  /*97d0*/  IMAD.MOV.U32 R26, RZ, RZ, R27 ;  /* 0x000000ffff1a7224 */ /* 0x000fe200078e001b */
[----:B------:R-:W-:Y:S01]  /*97e0*/  PRMT R25, R28, 0x7610, R25 ;  /* 0x000076101c197816 */ /* 0x000fe20000000019 */
[----:B------:R-:W-:Y:S01]  /*97f0*/  IMAD.MOV.U32 R13, RZ, RZ, R12 ;  /* 0x000000ffff0d7224 */ /* 0x000fe200078e000c */
[----:B------:R-:W-:Y:S02]  /*9800*/  PRMT R47, R47, 0x5410, R47 ;  /* 0x000054102f2f7816 */ /* 0x000fe4000000002f */
.L_x_12981:
[----:B------:R-:W-:Y:S05]  /*9810*/  BSYNC B1 ;  /* 0x0000000000017941 */ /* 0x000fea0003800000 */
.L_x_12979:
        /* <DEDUP_REMOVED lines=11> */
.L_x_12983:
[----:B------:R-:W-:Y:S01]  /*98d0*/  IMAD.MOV.U32 R27, RZ, RZ, R26 ;  /* 0x000000ffff1b7224 */ /* 0x000fe200078e001a */
[----:B------:R-:W-:Y:S01]  /*98e0*/  PRMT R25, R25, 0x5410, R25 ;  /* 0x0000541019197816 */ /* 0x000fe20000000019 */
[----:B------:R-:W-:Y:S01]  /*98f0*/  IMAD.MOV.U32 R12, RZ, RZ, R15 ;  /* 0x000000ffff0c7224 */ /* 0x000fe200078e000f */
[----:B------:R-:W-:Y:S02]  /*9900*/  PRMT R47, R50, 0x7632, R47 ;  /* 0x00007632322f7816 */ /* 0x000fe4000000002f */
.L_x_12984:
[----:B------:R-:W-:Y:S05]  /*9910*/  BSYNC B1 ;  /* 0x0000000000017941 */ /* 0x000fea0003800000 */
.L_x_12982:
        /* <DEDUP_REMOVED lines=11> */
.L_x_12986:
[----:B------:R-:W-:Y:S01]  /*99d0*/  IMAD.MOV.U32 R26, RZ, RZ, R27 ;  /* 0x000000ffff1a7224 */ /* 0x000fe200078e001b */
[----:B------:R-:W-:Y:S01]  /*99e0*/  PRMT R25, R25, 0x7632, R25 ;  /* 0x0000763219197816 */ /* 0x000fe20000000019 */
[----:B------:R-:W-:Y:S01]  /*99f0*/  IMAD.MOV.U32 R15, RZ, RZ, R14 ;  /* 0x000000ffff0f7224 */ /* 0x000fe200078e000e */
[----:B------:R-:W-:Y:S02]  /*9a00*/  PRMT R50, R50, 0x5410, R50 ;  /* 0x0000541032327816 */ /* 0x000fe40000000032 */
.L_x_12987:
[----:B------:R-:W-:Y:S05]  /*9a10*/  BSYNC B1 ;  /* 0x0000000000017941 */ /* 0x000fea0003800000 */
.L_x_12985:
        /* <DEDUP_REMOVED lines=11> */
.L_x_12989:
[----:B------:R-:W-:Y:S01]  /*9ad0*/  IMAD.MOV.U32 R27, RZ, RZ, R26 ;  /* 0x000000ffff1b7224 */ /* 0x000fe200078e001a */
[----:B------:R-:W-:Y:S01]  /*9ae0*/  PRMT R25, R25, 0x5410, R25 ;  /* 0x0000541019197816 */ /* 0x000fe20000000019 */
[----:B------:R-:W-:Y:S01]  /*9af0*/  IMAD.MOV.U32 R14, RZ, RZ, R17 ;  /* 0x000000ffff0e7224 */ /* 0x000fe200078e0011 */
[----:B------:R-:W-:Y:S02]  /*9b00*/  PRMT R50, R51, 0x7632, R50 ;  /* 0x0000763233327816 */ /* 0x000fe40000000032 */
.L_x_12990:
[----:B------:R-:W-:Y:S05]  /*9b10*/  BSYNC B1 ;  /* 0x0000000000017941 */ /* 0x000fea0003800000 */
.L_x_12988:
        /* <DEDUP_REMOVED lines=11> */
.L_x_12992:
[----:B------:R-:W-:Y:S01]  /*9bd0*/  IMAD.MOV.U32 R26, RZ, RZ, R27 ;  /* 0x000000ffff1a7224 */ /* 0x000fe200078e001b */
[----:B------:R-:W-:Y:S01]  /*9be0*/  PRMT R28, R28, 0x7610, R25 ;  /* 0x000076101c1c7816 */ /* 0x000fe20000000019 */
[----:B------:R-:W-:Y:S01]  /*9bf0*/  IMAD.MOV.U32 R17, RZ, RZ, R16 ;  /* 0x000000ffff117224 */ /* 0x000fe200078e0010 */
[----:B------:R-:W-:Y:S02]  /*9c00*/  PRMT R51, R51, 0x5410, R51 ;  /* 0x0000541033337816 */ /* 0x000fe40000000033 */
.L_x_12993:
[----:B------:R-:W-:Y:S05]  /*9c10*/  BSYNC B1 ;  /* 0x0000000000017941 */ /* 0x000fea0003800000 */
.L_x_12991:
        /* <DEDUP_REMOVED lines=11> */
.L_x_12995:
[----:B------:R-:W-:Y:S01]  /*9cd0*/  IMAD.MOV.U32 R25, RZ, RZ, R26 ;  /* 0x000000ffff197224 */ /* 0x000fe200078e001a */
[----:B------:R-:W-:Y:S01]  /*9ce0*/  PRMT R27, R27, 0x7610, R28 ;  /* 0x000076101b1b7816 */ /* 0x000fe2000000001c */
[----:B------:R-:W-:Y:S01]  /*9cf0*/  IMAD.MOV.U32 R16, RZ, RZ, R3 ;  /* 0x000000ffff107224 */ /* 0x000fe200078e0003 */
[----:B------:R-:W-:Y:S02]  /*9d00*/  PRMT R51, R52, 0x7632, R51 ;  /* 0x0000763234337816 */ /* 0x000fe40000000033 */
.L_x_12996:
[----:B------:R-:W-:Y:S05]  /*9d10*/  BSYNC B1 ;  /* 0x0000000000017941 */ /* 0x000fea0003800000 */
.L_x_12994:
        /* <DEDUP_REMOVED lines=11> */
.L_x_12998:
[----:B------:R-:W-:Y:S01]  /*9dd0*/  PRMT R52, R52, 0x5410, R52 ;  /* 0x0000541034347816 */ /* 0x000fe20000000034 */
[----:B------:R-:W-:Y:S01]  /*9de0*/  IMAD.MOV.U32 R3, RZ, RZ, R2 ;  /* 0x000000ffff037224 */ /* 0x000fe200078e0002 */
[----:B------:R-:W-:Y:S01]  /*9df0*/  PRMT R27, R27, 0x7632, R27 ;  /* 0x000076321b1b7816 */ /* 0x000fe2000000001b */
[--C-:B------:R-:W-:Y:S02]  /*9e00*/  IMAD.MOV.U32 R26, RZ, RZ, R25.reuse ;  /* 0x000000ffff1a7224 */ /* 0x100fe400078e0019 */
[----:B------:R-:W-:Y:S01]  /*9e10*/  IMAD.MOV.U32 R2, RZ, RZ, R25 ;  /* 0x000000ffff027224 */ /* 0x000fe200078e0019 */
[----:B------:R-:W-:Y:S02]  /*9e20*/  PRMT R52, R27, 0x7632, R52 ;  /* 0x000076321b347816 */ /* 0x000fe40000000034 */
.L_x_12999:
[----:B------:R-:W-:Y:S05]  /*9e30*/  BSYNC B1 ;  /* 0x0000000000017941 */ /* 0x000fea0003800000 */
.L_x_12997:
[----:B------:R-:W-:Y:S02]  /*9e40*/  IADD3 R20, R20, 0x4, RZ ;  /* 0x0000000414147810 */ /* 0x000fe40007ffe0ff */
[----:B------:R-:W-:Y:S01]  /*9e50*/  IADD3 R18, R18, 0x2, RZ ;  /* 0x0000000212127810 */ /* 0x000fe20007ffe0ff */
[----:B------:R-:W-:Y:S01]  /*9e60*/  @!P2 CALL.REL.NOINC `(.L_x_13000) ;  /* 0x000000100000a944 */ /* 0x000fe20003c00000 */
[----:B------:R-:W-:Y:S05]  /*9e70*/  BRA `(.L_x_13001) ;  /* 0xfffff01000007947 */ /* 0x000fea000383ffff */
.L_x_13000:
[----:B------:R-:W-:Y:S01]  /*9e80*/  FADD.FTZ R19, R19, R24 ;  /* 0x0000001813137221 */ /* 0x000fe20000010000 */
[----:B------:R-:W-:Y:S01]  /*9e90*/  PRMT R52, R27, 0x7610, R52 ;  /* 0x000076101b347816 */ /* 0x000fe20000000034 */
[----:B------:R-:W-:-:S02]  /*9ea0*/  IMAD.MOV.U32 R18, RZ, RZ, R23 ;  /* 0x000000ffff127224 */ /* 0x000fc400078e0017 */
[----:B------:R-:W-:Y:S02]  /*9eb0*/  IMAD.MOV.U32 R2, RZ, RZ, R26 ;  /* 0x000000ffff027224 */ /* 0x000fe400078e001a */
.L_x_12954:
[----:B------:R-:W-:Y:S05]  /*9ec0*/  BSYNC B0 ;  /* 0x0000000000007941 */ /* 0x000fea0003800000 */
.L_x_12953:
[----:B------:R-:W2:Y:S01]  /*9ed0*/  S2R R23, SR_TID.X ;  /* 0x0000000000177919 */ /* 0x000ea20000002100 */
[----:B0-----:R-:W-:Y:S01]  /*9ee0*/  ISETP.NE.AND P0, PT, R22, RZ, PT ;  /* 0x000000ff1600720c */ /* 0x001fe20003f05270 */
[----:B------:R-:W-:-:S12]  /*9ef0*/  BSSY B0, `(.L_x_13002) ;  /* 0x000001c000007945 */ /* 0x000fd80003800000 */
[----:B------:R-:W-:Y:S05]  /*9f00*/  @P0 BRA `(.L_x_13003) ;  /* 0x000001a000000947 */ /* 0x000fea0003800000 */
[----:B-1----:R-:W0:Y:S01]  /*9f10*/  S2R R21, SR_TID.X ;  /* 0x0000000000157919 */ /* 0x002e220000002100 */
[----:B------:R-:W-:Y:S02]  /*9f20*/  IMAD.MOV.U32 R24, RZ, RZ, R52 ;  /* 0x000000ffff187224 */ /* 0x000fe400078e0034 */
[----:B------:R-:W-:Y:S01]  /*9f30*/  IMAD.MOV.U32 R25, RZ, RZ, R51 ;  /* 0x000000ffff197224 */ /* 0x000fe200078e0033 */
[----:B0-----:R-:W-:-:S04]  /*9f40*/  SHF.R.S32.HI R20, RZ, 0x1f, R21 ;  /* 0x0000001fff147819 */ /* 0x001fc80000011415 */
[----:B------:R-:W-:Y:S01]  /*9f50*/  LEA.HI R20, R20, R21, RZ, 0x5 ;  /* 0x0000001514147211 */ /* 0x000fe200078f28ff */
[----:B------:R-:W-:-:S03]  /*9f60*/  IMAD.MOV.U32 R21, RZ, RZ, R47 ;  /* 0x000000ffff157224 */ /* 0x000fc600078e002f */
[----:B------:R-:W-:-:S05]  /*9f70*/  SHF.R.S32.HI R20, RZ, 0x5, R20 ;  /* 0x00000005ff147819 */ /* 0x000fca0000011414 */
[----:B------:R-:W-:Y:S02]  /*9f80*/  IMAD R22, R20, 0x68, RZ ;  /* 0x0000006814167824 */ /* 0x000fe400078e02ff */
[----:B------:R-:W-:-:S03]  /*9f90*/  IMAD.MOV.U32 R20, RZ, RZ, R50 ;  /* 0x000000ffff147224 */ /* 0x000fc600078e0032 */
[----:B------:R0:W-:Y:S04]  /*9fa0*/  STS.64 [R22+0x50], R24 ;  /* 0x0000501816007388 */ /* 0x0001e80000000a00 */
[----:B------:R1:W-:Y:S04]  /*9fb0*/  STS.64 [R22+0x58], R20 ;  /* 0x0000581416007388 */ /* 0x0003e80000000a00 */
[----:B------:R3:W-:Y:S01]  /*9fc0*/  STS.64 [R22+0x8], R18 ;  /* 0x0000081216007388 */ /* 0x0007e20000000a00 */
[----:B0-----:R-:W-:-:S03]  /*9fd0*/  IMAD.MOV.U32 R24, RZ, RZ, R0 ;  /* 0x000000ffff187224 */ /* 0x001fc600078e0000 */
[----:B------:R3:W-:Y:S01]  /*9fe0*/  STS.64 [R22+0x10], R2 ;  /* 0x0000100216007388 */ /* 0x0007e20000000a00 */
[----:B------:R-:W-:Y:S02]  /*9ff0*/  IMAD.MOV.U32 R25, RZ, RZ, R44 ;  /* 0x000000ffff197224 */ /* 0x000fe400078e002c */
[----:B-1----:R-:W-:Y:S01]  /*a000*/  IMAD.MOV.U32 R20, RZ, RZ, R45 ;  /* 0x000000ffff147224 */ /* 0x002fe200078e002d */
[----:B------:R3:W-:Y:S01]  /*a010*/  STS.64 [R22+0x18], R16 ;  /* 0x0000181016007388 */ /* 0x0007e20000000a00 */
[----:B------:R-:W-:-:S03]  /*a020*/  IMAD.MOV.U32 R21, RZ, RZ, R46 ;  /* 0x000000ffff157224 */ /* 0x000fc600078e002e */
        /* <DEDUP_REMOVED lines=8> */
.L_x_13003:
[----:B------:R-:W-:Y:S05]  /*a0b0*/  BSYNC B0 ;  /* 0x0000000000007941 */ /* 0x000fea0003800000 */
.L_x_13002:
[----:B------:R-:W-:Y:S01]  /*a0c0*/  BAR.SYNC.DEFER_BLOCKING 0x0 ;  /* 0x0000000000007b1d */ /* 0x000fe20000010000 */
[----:B--2---:R-:W-:-:S05]  /*a0d0*/  ISETP.NE.AND P0, PT, R23, RZ, PT ;  /* 0x000000ff1700720c */ /* 0x004fca0003f05270 */
[----:B------:R-:W-:Y:S08]  /*a0e0*/  BSSY B0, `(.L_x_13004) ;  /* 0x0000361000007945 */ /* 0x000ff00003800000 */
[----:B------:R-:W-:Y:S05]  /*a0f0*/  @P0 BRA `(.L_x_13005) ;  /* 0x000035f000000947 */ /* 0x000fea0003800000 */
[----:B-1-3--:R-:W0:Y:S04]  /*a100*/  LDS.128 R20, [0x70] ;  /* 0x00007000ff147984 */ /* 0x00ae280000000c00 */
[----:B------:R-:W-:Y:S04]  /*a110*/  LDS.64 R48, [0xd0] ;  /* 0x0000d000ff307984 */ /* 0x000fe80000000a00 */
[----:B------:R-:W1:Y:S04]  /*a120*/  LDS.128 R24, [0x80] ;  /* 0x00008000ff187984 */ /* 0x000e680000000c00 */
[----:B------:R-:W2:Y:S04]  /*a130*/  LDS.128 R28, [0x90] ;  /* 0x00009000ff1c7984 */ /* 0x000ea80000000c00 */
[----:B------:R-:W3:Y:S04]  /*a140*/  LDS.128 R32, [0xa0] ;  /* 0x0000a000ff207984 */ /* 0x000ee80000000c00 */
[----:B------:R-:W4:Y:S04]  /*a150*/  LDS.128 R36, [0xb0] ;  /* 0x0000b000ff247984 */ /* 0x000f280000000c00 */
[----:B------:R-:W5:Y:S01]  /*a160*/  LDS.128 R40, [0xc0] ;  /* 0x0000c000ff287984 */ /* 0x000f620000000c00 */
[----:B0-----:R-:W-:-:S03]  /*a170*/  FSETP.GT.FTZ.AND P0, PT, R18, R20, PT ;  /* 0x000000141200720b */ /* 0x001fc60003f14000 */
[----:B------:R0:W-:Y:S01]  /*a180*/  STL.64 [R1+0x8], R22 ;  /* 0x0000081601007387 */ /* 0x0001e20000100a00 */
[----:B------:R-:W-:-:S03]  /*a190*/  FSEL R55, R18, R20, P0 ;  /* 0x0000001412377208 */ /* 0x000fc60000000000 */
[----:B------:R2:W-:Y:S01]  /*a1a0*/  STL.64 [R1], R20 ;  /* 0x0000001401007387 */ /* 0x0005e20000100a00 */
[----:B------:R-:W-:-:S03]  /*a1b0*/  FSEL R18, R20, R18, P0 ;  /* 0x0000001214127208 */ /* 0x000fc60000000000 */
[----:B-1----:R1:W-:Y:S02]  /*a1c0*/  STL.64 [R1+0x10], R24 ;  /* 0x0000101801007387 */ /* 0x0023e40000100a00 */
[----:B------:R-:W-:Y:S02]  /*a1d0*/  FADD.FTZ R18, -R55, R18 ;  /* 0x0000001237127221 */ /* 0x000fe40000010100 */
[----:B0-----:R-:W-:Y:S01]  /*a1e0*/  IMAD.MOV.U32 R22, RZ, RZ, R48 ;  /* 0x000000ffff167224 */ /* 0x001fe200078e0030 */
[----:B------:R0:W-:Y:S01]  /*a1f0*/  STL.64 [R1+0x18], R26 ;  /* 0x0000181a01007387 */ /* 0x0001e20000100a00 */
[----:B------:R-:W-:Y:S01]  /*a200*/  IMAD.MOV.U32 R23, RZ, RZ, R49 ;  /* 0x000000ffff177224 */ /* 0x000fe200078e0031 */
[----:B------:R-:W-:Y:S01]  /*a210*/  FSEL R48, R21, R19, P0 ;  /* 0x0000001315307208 */ /* 0x000fe20000000000 */
[----:B--2---:R-:W-:Y:S01]  /*a220*/  IMAD.MOV.U32 R20, RZ, RZ, RZ ;  /* 0x000000ffff147224 */ /* 0x004fe200078e00ff */
[----:B------:R0:W-:Y:S01]  /*a230*/  STL.64 [R1+0x20], R28 ;  /* 0x0000201c01007387 */ /* 0x0001e20000100a00 */
[----:B------:R-:W-:Y:S01]  /*a240*/  FSEL R49, R19, R21, P0 ;  /* 0x0000001513317208 */ /* 0x000fe20000000000 */
[----:B-1----:R-:W-:-:S02]  /*a250*/  FMUL.FTZ R24, R18, 1.4426950216293334961 ;  /* 0x3fb8aa3b12187820 */ /* 0x002fc40000410000 */
[----:B------:R0:W-:Y:S01]  /*a260*/  STL.64 [R1+0x28], R30 ;  /* 0x0000281e01007387 */ /* 0x0001e20000100a00 */
[----:B------:R-:W-:Y:S01]  /*a270*/  IMAD.MOV.U32 R18, RZ, RZ, R1 ;  /* 0x000000ffff127224 */ /* 0x000fe200078e0001 */
[----:B------:R-:W1:Y:S02]  /*a280*/  MUFU.EX2 R25, R24 ;  /* 0x0000001800197308 */ /* 0x000e640000000800 */
[----:B---3--:R0:W-:Y:S01]  /*a290*/  STL.64 [R1+0x30], R32 ;  /* 0x0000302001007387 */ /* 0x0081e20000100a00 */
[----:B------:R-:W-:-:S03]  /*a2a0*/  IMAD.MOV.U32 R19, RZ, RZ, R18 ;  /* 0x000000ffff137224 */ /* 0x000fc600078e0012 */
[----:B------:R0:W-:Y:S04]  /*a2b0*/  STL.64 [R1+0x38], R34 ;  /* 0x0000382201007387 */ /* 0x0001e80000100a00 */
[----:B----4-:R0:W-:Y:S04]  /*a2c0*/  STL.64 [R1+0x40], R36 ;  /* 0x0000402401007387 */ /* 0x0101e80000100a00 */
[----:B------:R0:W-:Y:S01]  /*a2d0*/  STL.64 [R1+0x48], R38 ;  /* 0x0000482601007387 */ /* 0x0001e20000100a00 */
[----:B-1----:R-:W-:-:S03]  /*a2e0*/  FMUL.FTZ R48, R48, R25 ;  /* 0x0000001930307220 */ /* 0x002fc60000410000 */
[----:B-----5:R0:W-:Y:S04]  /*a2f0*/  STL.64 [R1+0x50], R40 ;  /* 0x0000502801007387 */ /* 0x0201e80000100a00 */
[----:B------:R0:W-:Y:S04]  /*a300*/  STL.64 [R1+0x58], R42 ;  /* 0x0000582a01007387 */ /* 0x0001e80000100a00 */
[----:B------:R0:W-:Y:S02]  /*a310*/  STL.64 [R1+0x60], R22 ;  /* 0x0000601601007387 */ /* 0x0001e40000100a00 */
.L_x_13055:
[----:B0-----:R-:W2:Y:S04]  /*a320*/  LDL.U16 R23, [R18+0x48] ;  /* 0x0000480012177983 */ /* 0x001ea80000100400 */
[----:B------:R0:W5:Y:S01]  /*a330*/  LDL R22, [R19+0x8] ;  /* 0x0000080013167983 */ /* 0x0001620000100800 */
[----:B------:R-:W-:Y:S01]  /*a340*/  IADD3 R20, R20, 0x1, RZ ;  /* 0x0000000114147810 */ /* 0x000fe20007ffe0ff */
[----:B------:R-:W-:Y:S03]  /*a350*/  BSSY B1, `(.L_x_13006) ;  /* 0x000000b000017945 */ /* 0x000fe60003800000 */
[----:B------:R-:W-:Y:S01]  /*a360*/  ISETP.NE.AND P1, PT, R20, 0x10, PT ;  /* 0x000000101400780c */ /* 0x000fe20003f25270 */
[----:B--2---:R-:W-:-:S05]  /*a370*/  HSETP2.GT.AND P0, PT, R23.H0_H0, R46.H1_H1, PT ;  /* 0x3000002e17007234 */ /* 0x004fca0003f04800 */
[----:B------:R-:W-:-:S13]  /*a380*/  ISETP.EQ.OR P0, PT, R5, -0x1, P0 ;  /* 0xffffffff0500780c */ /* 0x000fda0000702670 */
[----:B------:R-:W-:Y:S05]  /*a390*/  @P0 BRA `(.L_x_13007) ;  /* 0x0000004000000947 */ /* 0x000fea0003800000 */
[----:B0----5:R-:W-:Y:S02]  /*a3a0*/  ISETP.GT.AND P0, PT, R5, R22, PT ;  /* 0x000000160500720c */ /* 0x021fe40003f04270 */
[----:B------:R-:W-:-:S11]  /*a3b0*/  PRMT R21, R21, 0x7610, R46 ;  /* 0x0000761015157816 */ /* 0x000fd6000000002e */
[----:B------:R-:W-:-:S13]  /*a3c0*/  HSETP2.NEU.OR P0, PT, R23.H0_H0, R46.H1_H1, !P0 ;  /* 0x3000002e17007234 */ /* 0x000fda000470d820 */
[----:B------:R-:W-:Y:S05]  /*a3d0*/  @P0 BRA `(.L_x_13008) ;  /* 0x0000002000000947 */ /* 0x000fea0003800000 */
.L_x_13007:
[----:B0-----:R-:W-:Y:S01]  /*a3e0*/  PRMT R21, R21, 0x5410, R23 ;  /* 0x0000541015157816 */ /* 0x001fe20000000017 */
[----:B-----5:R-:W-:Y:S02]  /*a3f0*/  IMAD.MOV.U32 R5, RZ, RZ, R22 ;  /* 0x000000ffff057224 */ /* 0x020fe400078e0016 */
.L_x_13008:
[----:B------:R-:W-:Y:S05]  /*a400*/  BSYNC B1 ;  /* 0x0000000000017941 */ /* 0x000fea0003800000 */
.L_x_13006:
        /* <DEDUP_REMOVED lines=10> */
.L_x_13010:
[----:B------:R-:W-:Y:S01]  /*a4b0*/  IMAD.MOV.U32 R22, RZ, RZ, R5 ;  /* 0x000000ffff167224 */ /* 0x000fe200078e0005 */
[----:B------:R-:W-:Y:S01]  /*a4c0*/  PRMT R46, R46, 0x5410, R46 ;  /* 0x000054102e2e7816 */ /* 0x000fe2000000002e */
[----:B------:R-:W-:Y:S01]  /*a4d0*/  IMAD.MOV.U32 R5, RZ, RZ, R4 ;  /* 0x000000ffff057224 */ /* 0x000fe200078e0004 */
[----:B------:R-:W-:Y:S02]  /*a4e0*/  PRMT R21, R21, 0x7632, R21 ;  /* 0x0000763215157816 */ /* 0x000fe40000000015 */
.L_x_13011:
[----:B------:R-:W-:Y:S05]  /*a4f0*/  BSYNC B1 ;  /* 0x0000000000017941 */ /* 0x000fea0003800000 */
.L_x_13009:
        /* <DEDUP_REMOVED lines=11> */
.L_x_13013:
[----:B------:R-:W-:Y:S01]  /*a5b0*/  PRMT R46, R45, 0x7632, R46 ;  /* 0x000076322d2e7816 */ /* 0x000fe2000000002e */
[----:B------:R-:W-:Y:S01]  /*a5c0*/  IMAD.MOV.U32 R25, RZ, RZ, R22 ;  /* 0x000000ffff197224 */ /* 0x000fe200078e0016 */
[----:B------:R-:W-:Y:S01]  /*a5d0*/  PRMT R23, R21, 0x7610, R23 ;  /* 0x0000761015177816 */ /* 0x000fe20000000017 */
[----:B------:R-:W-:Y:S02]  /*a5e0*/  IMAD.MOV.U32 R4, RZ, RZ, R7 ;  /* 0x000000ffff047224 */ /* 0x000fe400078e0007 */
.L_x_13014:
[----:B------:R-:W-:Y:S05]  /*a5f0*/  BSYNC B1 ;  /* 0x0000000000017941 */ /* 0x000fea0003800000 */
.L_x_13012:
        /* <DEDUP_REMOVED lines=11> */
.L_x_13016:
[----:B------:R-:W-:Y:S01]  /*a6b0*/  PRMT R45, R45, 0x5410, R45 ;  /* 0x000054102d2d7816 */ /* 0x000fe2000000002d */
[----:B------:R-:W-:Y:S01]  /*a6c0*/  IMAD.MOV.U32 R22, RZ, RZ, R25 ;  /* 0x000000ffff167224 */ /* 0x000fe200078e0019 */
[----:B------:R-:W-:Y:S01]  /*a6d0*/  PRMT R21, R21, 0x5410, R23 ;  /* 0x0000541015157816 */ /* 0x000fe20000000017 */
[----:B------:R-:W-:Y:S02]  /*a6e0*/  IMAD.MOV.U32 R7, RZ, RZ, R6 ;  /* 0x000000ffff077224 */ /* 0x000fe400078e0006 */
.L_x_13017:
[----:B------:R-:W-:Y:S05]  /*a6f0*/  BSYNC B1 ;  /* 0x0000000000017941 */ /* 0x000fea0003800000 */
.L_x_13015:
        /* <DEDUP_REMOVED lines=11> */
.L_x_13019:
[----:B------:R-:W-:Y:S01]  /*a7b0*/  PRMT R45, R44, 0x7632, R45 ;  /* 0x000076322c2d7816 */ /* 0x000fe2000000002d */
[----:B------:R-:W-:Y:S01]  /*a7c0*/  IMAD.MOV.U32 R25, RZ, RZ, R22 ;  /* 0x000000ffff197224 */ /* 0x000fe200078e0016 */
[----:B------:R-:W-:Y:S01]  /*a7d0*/  PRMT R23, R23, 0x7610, R21 ;  /* 0x0000761017177816 */ /* 0x000fe20000000015 */
[----:B------:R-:W-:Y:S02]  /*a7e0*/  IMAD.MOV.U32 R6, RZ, RZ, R9 ;  /* 0x000000ffff067224 */ /* 0x000fe400078e0009 */
.L_x_13020:
[----:B------:R-:W-:Y:S05]  /*a7f0*/  BSYNC B1 ;  /* 0x0000000000017941 */ /* 0x000fea0003800000 */
.L_x_13018:
        /* <DEDUP_REMOVED lines=11> */
.L_x_13022:
[----:B------:R-:W-:Y:S01]  /*a8b0*/  PRMT R44, R44, 0x5410, R44 ;  /* 0x000054102c2c7816 */ /* 0x000fe2000000002c */
[----:B------:R-:W-:Y:S01]  /*a8c0*/  IMAD.MOV.U32 R22, RZ, RZ, R25 ;  /* 0x000000ffff167224 */ /* 0x000fe200078e0019 */
[----:B------:R-:W-:Y:S01]  /*a8d0*/  PRMT R21, R21, 0x7610, R23 ;  /* 0x0000761015157816 */ /* 0x000fe20000000017 */
[----:B------:R-:W-:Y:S02]  /*a8e0*/  IMAD.MOV.U32 R9, RZ, RZ, R8 ;  /* 0x000000ffff097224 */ /* 0x000fe400078e0008 */
.L_x_13023:
[----:B------:R-:W-:Y:S05]  /*a8f0*/  BSYNC B1 ;  /* 0x0000000000017941 */ /* 0x000fea0003800000 */
.L_x_13021:
        /* <DEDUP_REMOVED lines=11> */
.L_x_13025:
[----:B------:R-:W-:Y:S01]  /*a9b0*/  PRMT R44, R0, 0x7632, R44 ;  /* 0x00007632002c7816 */ /* 0x000fe2000000002c */
[----:B------:R-:W-:Y:S01]  /*a9c0*/  IMAD.MOV.U32 R25, RZ, RZ, R22 ;  /* 0x000000ffff197224 */ /* 0x000fe200078e0016 */
[----:B------:R-:W-:Y:S01]  /*a9d0*/  PRMT R23, R23, 0x7610, R21 ;  /* 0x0000761017177816 */ /* 0x000fe20000000015 */
[----:B------:R-:W-:Y:S02]  /*a9e0*/  IMAD.MOV.U32 R8, RZ, RZ, R11 ;  /* 0x000000ffff087224 */ /* 0x000fe400078e000b */
.L_x_13026:
[----:B------:R-:W-:Y:S05]  /*a9f0*/  BSYNC B1 ;  /* 0x0000000000017941 */ /* 0x000fea0003800000 */
.L_x_13024:
        /* <DEDUP_REMOVED lines=11> */
.L_x_13028:
[----:B------:R-:W-:Y:S01]  /*aab0*/  PRMT R0, R0, 0x5410, R0 ;  /* 0x0000541000007816 */ /* 0x000fe20000000000 */
[----:B------:R-:W-:Y:S01]  /*aac0*/  IMAD.MOV.U32 R22, RZ, RZ, R25 ;  /* 0x000000ffff167224 */ /* 0x000fe200078e0019 */
[----:B------:R-:W-:Y:S01]  /*aad0*/  PRMT R21, R23, 0x7632, R21 ;  /* 0x0000763217157816 */ /* 0x000fe20000000015 */
[----:B------:R-:W-:Y:S02]  /*aae0*/  IMAD.MOV.U32 R11, RZ, RZ, R10 ;  /* 0x000000ffff0b7224 */ /* 0x000fe400078e000a */
.L_x_13029:
[----:B------:R-:W-:Y:S05]  /*aaf0*/  BSYNC B1 ;  /* 0x0000000000017941 */ /* 0x000fea0003800000 */
.L_x_13027:
        /* <DEDUP_REMOVED lines=11> */
.L_x_13031:
[----:B------:R-:W-:Y:S01]  /*abb0*/  PRMT R0, R47, 0x7632, R0 ;  /* 0x000076322f007816 */ /* 0x000fe20000000000 */
[----:B------:R-:W-:Y:S01]  /*abc0*/  IMAD.MOV.U32 R25, RZ, RZ, R22 ;  /* 0x000000ffff197224 */ /* 0x000fe200078e0016 */
[----:B------:R-:W-:Y:S01]  /*abd0*/  PRMT R23, R21, 0x7610, R23 ;  /* 0x0000761015177816 */ /* 0x000fe20000000017 */
[----:B------:R-:W-:Y:S02]  /*abe0*/  IMAD.MOV.U32 R10, RZ, RZ, R13 ;  /* 0x000000ffff0a7224 */ /* 0x000fe400078e000d */
.L_x_13032:
[----:B------:R-:W-:Y:S05]  /*abf0*/  BSYNC B1 ;  /* 0x0000000000017941 */ /* 0x000fea0003800000 */
.L_x_13030:
        /* <DEDUP_REMOVED lines=11> */
.L_x_13034:
[----:B------:R-:W-:Y:S01]  /*acb0*/  PRMT R47, R47, 0x5410, R47 ;  /* 0x000054102f2f7816 */ /* 0x000fe2000000002f */
[----:B------:R-:W-:Y:S01]  /*acc0*/  IMAD.MOV.U32 R22, RZ, RZ, R25 ;  /* 0x000000ffff167224 */ /* 0x000fe200078e0019 */
[----:B------:R-:W-:Y:S01]  /*acd0*/  PRMT R21, R21, 0x5410, R23 ;  /* 0x0000541015157816 */ /* 0x000fe20000000017 */
[----:B------:R-:W-:Y:S02]  /*ace0*/  IMAD.MOV.U32 R13, RZ, RZ, R12 ;  /* 0x000000ffff0d7224 */ /* 0x000fe400078e000c */
.L_x_13035:
[----:B------:R-:W-:Y:S05]  /*acf0*/  BSYNC B1 ;  /* 0x0000000000017941 */ /* 0x000fea0003800000 */
.L_x_13033:
        /* <DEDUP_REMOVED lines=11> */
.L_x_13037:
[----:B------:R-:W-:Y:S01]  /*adb0*/  PRMT R47, R50, 0x7632, R47 ;  /* 0x00007632322f7816 */ /* 0x000fe2000000002f */
[----:B------:R-:W-:Y:S01]  /*adc0*/  IMAD.MOV.U32 R25, RZ, RZ, R22 ;  /* 0x000000ffff197224 */ /* 0x000fe200078e0016 */
[----:B------:R-:W-:Y:S01]  /*add0*/  PRMT R23, R23, 0x7610, R21 ;  /* 0x0000761017177816 */ /* 0x000fe20000000015 */
[----:B------:R-:W-:Y:S02]  /*ade0*/  IMAD.MOV.U32 R12, RZ, RZ, R15 ;  /* 0x000000ffff0c7224 */ /* 0x000fe400078e000f */
.L_x_13038:
[----:B------:R-:W-:Y:S05]  /*adf0*/  BSYNC B1 ;  /* 0x0000000000017941 */ /* 0x000fea0003800000 */
.L_x_13036:
        /* <DEDUP_REMOVED lines=11> */
.L_x_13040:
[----:B------:R-:W-:Y:S01]  /*aeb0*/  PRMT R50, R50, 0x5410, R50 ;  /* 0x0000541032327816 */ /* 0x000fe20000000032 */
[----:B------:R-:W-:Y:S01]  /*aec0*/  IMAD.MOV.U32 R22, RZ, RZ, R25 ;  /* 0x000000ffff167224 */ /* 0x000fe200078e0019 */
[----:B------:R-:W-:Y:S01]  /*aed0*/  PRMT R21, R23, 0x7632, R21 ;  /* 0x0000763217157816 */ /* 0x000fe20000000015 */
[----:B------:R-:W-:Y:S02]  /*aee0*/  IMAD.MOV.U32 R15, RZ, RZ, R14 ;  /* 0x000000ffff0f7224 */ /* 0x000fe400078e000e */
.L_x_13041:
[----:B------:R-:W-:Y:S05]  /*aef0*/  BSYNC B1 ;  /* 0x0000000000017941 */ /* 0x000fea0003800000 */
.L_x_13039:
        /* <DEDUP_REMOVED lines=11> */
.L_x_13043:
[----:B------:R-:W-:Y:S01]  /*afb0*/  PRMT R50, R51, 0x7632, R50 ;  /* 0x0000763233327816 */ /* 0x000fe20000000032 */
[----:B------:R-:W-:Y:S01]  /*afc0*/  IMAD.MOV.U32 R25, RZ, RZ, R22 ;  /* 0x000000ffff197224 */ /* 0x000fe200078e0016 */
[----:B------:R-:W-:Y:S01]  /*afd0*/  PRMT R23, R21, 0x7610, R23 ;  /* 0x0000761015177816 */ /* 0x000fe20000000017 */
[----:B------:R-:W-:Y:S02]  /*afe0*/  IMAD.MOV.U32 R14, RZ, RZ, R17 ;  /* 0x000000ffff0e7224 */ /* 0x000fe400078e0011 */
.L_x_13044:
[----:B------:R-:W-:Y:S05]  /*aff0*/  BSYNC B1 ;  /* 0x0000000000017941 */ /* 0x000fea0003800000 */
.L_x_13042:
        /* <DEDUP_REMOVED lines=11> */
.L_x_13046:
[----:B------:R-:W-:Y:S01]  /*b0b0*/  PRMT R51, R51, 0x5410, R51 ;  /* 0x0000541033337816 */ /* 0x000fe20000000033 */
[----:B------:R-:W-:Y:S01]  /*b0c0*/  IMAD.MOV.U32 R22, RZ, RZ, R25 ;  /* 0x000000ffff167224 */ /* 0x000fe200078e0019 */
[----:B------:R-:W-:Y:S01]  /*b0d0*/  PRMT R21, R21, 0x5410, R23 ;  /* 0x0000541015157816 */ /* 0x000fe20000000017 */
[----:B------:R-:W-:Y:S02]  /*b0e0*/  IMAD.MOV.U32 R17, RZ, RZ, R16 ;  /* 0x000000ffff117224 */ /* 0x000fe400078e0010 */
.L_x_13047:
[----:B------:R-:W-:Y:S05]  /*b0f0*/  BSYNC B1 ;  /* 0x0000000000017941 */ /* 0x000fea0003800000 */
.L_x_13045:
        /* <DEDUP_REMOVED lines=11> */
.L_x_13049:
[----:B------:R-:W-:Y:S01]  /*b1b0*/  PRMT R51, R52, 0x7632, R51 ;  /* 0x0000763234337816 */ /* 0x000fe20000000033 */
[----:B------:R-:W-:Y:S01]  /*b1c0*/  IMAD.MOV.U32 R25, RZ, RZ, R22 ;  /* 0x000000ffff197224 */ /* 0x000fe200078e0016 */
[----:B------:R-:W-:Y:S01]  /*b1d0*/  PRMT R23, R23, 0x7610, R21 ;  /* 0x0000761017177816 */ /* 0x000fe20000000015 */
[----:B------:R-:W-:Y:S02]  /*b1e0*/  IMAD.MOV.U32 R16, RZ, RZ, R3 ;  /* 0x000000ffff107224 */ /* 0x000fe400078e0003 */
.L_x_13050:
[----:B------:R-:W-:Y:S05]  /*b1f0*/  BSYNC B1 ;  /* 0x0000000000017941 */ /* 0x000fea0003800000 */
.L_x_13048:
        /* <DEDUP_REMOVED lines=9> */
.L_x_13052:
[----:B------:R-:W-:Y:S01]  /*b290*/  IMAD.MOV.U32 R3, RZ, RZ, R2 ;  /* 0x000000ffff037224 */ /* 0x000fe200078e0002 */
[----:B------:R-:W-:Y:S01]  /*b2a0*/  PRMT R52, R23, 0x5432, R52 ;  /* 0x0000543217347816 */ /* 0x000fe20000000034 */
[----:B------:R-:W-:Y:S02]  /*b2b0*/  IMAD.MOV.U32 R2, RZ, RZ, R25 ;  /* 0x000000ffff027224 */ /* 0x000fe400078e0019 */
.L_x_13053:
[----:B------:R-:W-:Y:S05]  /*b2c0*/  BSYNC B1 ;  /* 0x0000000000017941 */ /* 0x000fea0003800000 */
.L_x_13051:
[----:B------:R-:W-:Y:S02]  /*b2d0*/  IADD3 R19, R19, 0x4, RZ ;  /* 0x0000000413137810 */ /* 0x000fe40007ffe0ff */
[----:B------:R-:W-:Y:S01]  /*b2e0*/  IADD3 R18, R18, 0x2, RZ ;  /* 0x0000000212127810 */ /* 0x000fe20007ffe0ff */
[----:B------:R-:W-:Y:S01]  /*b2f0*/  @!P1 CALL.REL.NOINC `(.L_x_13054) ;  /* 0x0000001000009944 */ /* 0x000fe20003c00000 */
[----:B------:R-:W-:Y:S05]  /*b300*/  BRA `(.L_x_13055) ;  /* 0xfffff01000007947 */ /* 0x000fea000383ffff */
.L_x_13054:
[----:B------:R-:W-:-:S04]  /*b310*/  NOP ;  /* 0x0000000000007918 */ /* 0x000fc80000000000 */
[----:B------:R-:W0:Y:S01]  /*b320*/  LDS.64 R18, [0xd8] ;  /* 0x0000d800ff127984 */ /* 0x000e220000000a00 */
[----:B------:R-:W-:-:S03]  /*b330*/  FADD.FTZ R48, R49, R48 ;  /* 0x0000003031307221 */ /* 0x000fc60000010000 */
[----:B------:R-:W1:Y:S04]  /*b340*/  LDS.128 R20, [0xe0] ;  /* 0x0000e000ff147984 */ /* 0x000e680000000c00 */
[----:B------:R-:W2:Y:S04]  /*b350*/  LDS.128 R24, [0xf0] ;  /* 0x0000f000ff187984 */ /* 0x000ea80000000c00 */
[----:B------:R-:W3:Y:S04]  /*b360*/  LDS.128 R28, [0x100] ;  /* 0x00010000ff1c7984 */ /* 0x000ee80000000c00 */
[----:B------:R-:W4:Y:S04]  /*b370*/  LDS.128 R32, [0x110] ;  /* 0x00011000ff207984 */ /* 0x000f280000000c00 */
[----:B------:R-:W5:Y:S04]  /*b380*/  LDS.128 R36, [0x120] ;  /* 0x00012000ff247984 */ /* 0x000f680000000c00 */
[----:B------:R-:W4:Y:S01]  /*b390*/  LDS.128 R40, [0x130] ;  /* 0x00013000ff287984 */ /* 0x000f220000000c00 */
[----:B0-----:R-:W-:-:S03]  /*b3a0*/  FSETP.GT.FTZ.AND P0, PT, R55, R18, PT ;  /* 0x000000123700720b */ /* 0x001fc60003f14000 */
[----:B------:R-:W-:Y:S01]  /*b3b0*/  STL.64 [R1], R18 ;  /* 0x0000001201007387 */ /* 0x000fe20000100a00 */
[----:B------:R-:W-:-:S03]  /*b3c0*/  FSEL R57, R55, R18, P0 ;  /* 0x0000001237397208 */ /* 0x000fc60000000000 */
[----:B-1----:R0:W-:Y:S01]  /*b3d0*/  STL.64 [R1+0x8], R20 ;  /* 0x0000081401007387 */ /* 0x0021e20000100a00 */
[----:B------:R-:W-:-:S03]  /*b3e0*/  FSEL R56, R48, R19, P0 ;  /* 0x0000001330387208 */ /* 0x000fc60000000000 */
[----:B------:R1:W-:Y:S04]  /*b3f0*/  STL.64 [R1+0x10], R22 ;  /* 0x0000101601007387 */ /* 0x0003e80000100a00 */
[----:B--2---:R2:W-:Y:S01]  /*b400*/  STL.64 [R1+0x18], R24 ;  /* 0x0000181801007387 */ /* 0x0045e20000100a00 */
[----:B0-----:R-:W-:-:S03]  /*b410*/  FSEL R20, R18, R55, P0 ;  /* 0x0000003712147208 */ /* 0x001fc60000000000 */
[----:B------:R2:W-:Y:S01]  /*b420*/  STL.64 [R1+0x20], R26 ;  /* 0x0000201a01007387 */ /* 0x0005e20000100a00 */
[----:B------:R-:W-:Y:S01]  /*b430*/  FSEL R55, R19, R48, P0 ;  /* 0x0000003013377208 */ /* 0x000fe20000000000 */
[----:B------:R-:W-:Y:S02]  /*b440*/  FADD.FTZ R20, -R57, R20 ;  /* 0x0000001439147221 */ /* 0x000fe40000010100 */
[----:B---3--:R2:W-:Y:S02]  /*b450*/  STL.64 [R1+0x28], R28 ;  /* 0x0000281c01007387 */ /* 0x0085e40000100a00 */
[----:B-1----:R-:W-:Y:S02]  /*b460*/  FMUL.FTZ R23, R20, 1.4426950216293334961 ;  /* 0x3fb8aa3b14177820 */ /* 0x002fe40000410000 */
[----:B------:R2:W-:Y:S01]  /*b470*/  STL.64 [R1+0x30], R30 ;  /* 0x0000301e01007387 */ /* 0x0005e20000100a00 */
[----:B------:R-:W-:Y:S01]  /*b480*/  IMAD.MOV.U32 R20, RZ, RZ, R1 ;  /* 0x000000ffff147224 */ /* 0x000fe200078e0001 */
[----:B------:R-:W0:Y:S02]  /*b490*/  MUFU.EX2 R22, R23 ;  /* 0x0000001700167308 */ /* 0x000e240000000800 */
[----:B----4-:R2:W-:Y:S01]  /*b4a0*/  STL.64 [R1+0x38], R32 ;  /* 0x0000382001007387 */ /* 0x0105e20000100a00 */
[----:B------:R-:W-:-:S03]  /*b4b0*/  IMAD.MOV.U32 R21, RZ, RZ, R20 ;  /* 0x000000ffff157224 */ /* 0x000fc600078e0014 */
[----:B------:R2:W-:Y:S04]  /*b4c0*/  STL.64 [R1+0x40], R34 ;  /* 0x0000402201007387 */ /* 0x0005e80000100a00 */
[----:B-----5:R2:W-:Y:S04]  /*b4d0*/  STL.64 [R1+0x48], R36 ;  /* 0x0000482401007387 */ /* 0x0205e80000100a00 */
[----:B------:R2:W-:Y:S01]  /*b4e0*/  STL.64 [R1+0x50], R38 ;  /* 0x0000502601007387 */ /* 0x0005e20000100a00 */
[----:B0-----:R-:W-:-:S03]  /*b4f0*/  FMUL.FTZ R55, R55, R22 ;  /* 0x0000001637377220 */ /* 0x001fc60000410000 */
[----:B------:R2:W-:Y:S01]  /*b500*/  STL.64 [R1+0x58], R40 ;  /* 0x0000582801007387 */ /* 0x0005e20000100a00 */
[----:B------:R-:W-:-:S03]  /*b510*/  IMAD.MOV.U32 R22, RZ, RZ, RZ ;  /* 0x000000ffff167224 */ /* 0x000fc600078e00ff */
[----:B------:R2:W-:Y:S04]  /*b520*/  STL.64 [R1+0x60], R42 ;  /* 0x0000602a01007387 */ /* 0x0005e80000100a00 */
.L_x_13102:
[----:B------:R-:W3:Y:S04]  /*b530*/  LDL R18, [R21+0x8] ;  /* 0x0000080015127983 */ /* 0x000ee80000100800 */
[----:B------:R-:W4:Y:S01]  /*b540*/  LDL.U16 R19, [R20+0x48] ;  /* 0x0000480014137983 */ /* 0x000f220000100400 */
[----:B------:R-:W-:Y:S01]  /*b550*/  IADD3 R22, R22, 0x1, RZ ;  /* 0x0000000116167810 */ /* 0x000fe20007ffe0ff */
[----:B------:R-:W-:Y:S03]  /*b560*/  BSSY B1, `(.L_x_13056) ;  /* 0x0000015000017945 */ /* 0x000fe60003800000 */
[----:B------:R-:W-:Y:S02]  /*b570*/  ISETP.NE.AND P2, PT, R22, 0x10, PT ;  /* 0x000000101600780c */ /* 0x000fe40003f45270 */
[----:B---3--:R-:W-:Y:S01]  /*b580*/  ISETP.GT.AND P1, PT, R5, R18, PT ;  /* 0x000000120500720c */ /* 0x008fe20003f24270 */
[----:B----4-:R-:W-:-:S05]  /*b590*/  HSETP2.GT.AND P0, PT, R19.H0_H0, R46.H1_H1, PT ;  /* 0x3000002e13007234 */ /* 0x010fca0003f04800 */
        /* <DEDUP_REMOVED lines=13> */
.L_x_13057:
[----:B------:R-:W-:Y:S01]  /*b670*/  IMAD.MOV.U32 R18, RZ, RZ, R5 ;  /* 0x000000ffff127224 */ /* 0x000fe200078e0005 */
[C---:B------:R-:W-:Y:S01]  /*b680*/  PRMT R19, R46.reuse, 0x7632, R19 ;  /* 0x000076322e137816 */ /* 0x040fe20000000013 */
[----:B------:R-:W-:Y:S01]  /*b690*/  IMAD.MOV.U32 R5, RZ, RZ, R4 ;  /* 0x000000ffff057224 */ /* 0x000fe200078e0004 */
[----:B------:R-:W-:Y:S02]  /*b6a0*/  PRMT R46, R46, 0x5410, R46 ;  /* 0x000054102e2e7816 */ /* 0x000fe4000000002e */
.L_x_13058:
[----:B------:R-:W-:Y:S05]  /*b6b0*/  BSYNC B1 ;  /* 0x0000000000017941 */ /* 0x000fea0003800000 */
.L_x_13056:
[----:B------:R-:W-:Y:S01]  /*b6c0*/  HSETP2.GT.AND P0, PT, R19.H0_H0, R45.H1_H1, PT ;  /* 0x3000002d13007234 */ /* 0x000fe20003f04800 */
[----:B------:R-:W-:Y:S04]  /*b6d0*/  BSSY B1, `(.L_x_13059) ;  /* 0x000000e000017945 */ /* 0x000fe80003800000 */
[----:B------:R-:W-:-:S13]  /*b6e0*/  ISETP.EQ.OR P0, PT, R7, -0x1, P0 ;  /* 0xffffffff0700780c */ /* 0x000fda0000702670 */
[----:B------:R-:W-:Y:S05]  /*b6f0*/  @P0 BRA `(.L_x_13060) ;  /* 0x0000007000000947 */ /* 0x000fea0003800000 */
[----:B------:R-:W-:Y:S01]  /*b700*/  ISETP.GE.AND P0, PT, R18, R7, PT ;  /* 0x000000071200720c */ /* 0x000fe20003f06270 */
[----:B------:R-:W-:Y:S01]  /*b710*/  IMAD.MOV.U32 R23, RZ, RZ, R7 ;  /* 0x000000ffff177224 */ /* 0x000fe200078e0007 */
[----:B--2---:R-:W-:Y:S01]  /*b720*/  PRMT R24, R45, 0x7632, R24 ;  /* 0x000076322d187816 */ /* 0x004fe20000000018 */
[----:B------:R-:W-:Y:S01]  /*b730*/  IMAD.MOV.U32 R4, RZ, RZ, R18 ;  /* 0x000000ffff047224 */ /* 0x000fe200078e0012 */
[----:B------:R-:W-:-:S09]  /*b740*/  PRMT R46, R19, 0x7610, R46 ;  /* 0x00007610132e7816 */ /* 0x000fd2000000002e */
[----:B------:R-:W-:-:S13]  /*b750*/  HSETP2.NEU.OR P0, PT, R19.H0_H0, R45.H1_H1, P0 ;  /* 0x3000002d13007234 */ /* 0x000fda000070d820 */
[----:B------:R-:W-:Y:S05]  /*b760*/  @P0 BRA `(.L_x_13061) ;  /* 0x0000004000000947 */ /* 0x000fea0003800000 */
.L_x_13060:
[----:B------:R-:W-:Y:S01]  /*b770*/  IMAD.MOV.U32 R23, RZ, RZ, R18 ;  /* 0x000000ffff177224 */ /* 0x000fe200078e0012 */
[----:B--2---:R-:W-:Y:S01]  /*b780*/  PRMT R24, R19, 0x7610, R24 ;  /* 0x0000761013187816 */ /* 0x004fe20000000018 */
[----:B------:R-:W-:Y:S01]  /*b790*/  IMAD.MOV.U32 R4, RZ, RZ, R7 ;  /* 0x000000ffff047224 */ /* 0x000fe200078e0007 */
[----:B------:R-:W-:Y:S02]  /*b7a0*/  PRMT R46, R45, 0x7632, R46 ;  /* 0x000076322d2e7816 */ /* 0x000fe4000000002e */
.L_x_13061:
[----:B------:R-:W-:Y:S05]  /*b7b0*/  BSYNC B1 ;  /* 0x0000000000017941 */ /* 0x000fea0003800000 */
.L_x_13059:
        /* <DEDUP_REMOVED lines=11> */
.L_x_13063:
[----:B------:R-:W-:Y:S01]  /*b870*/  IMAD.MOV.U32 R18, RZ, RZ, R23 ;  /* 0x000000ffff127224 */ /* 0x000fe200078e0017 */
[----:B------:R-:W-:Y:S01]  /*b880*/  PRMT R19, R19, 0x5410, R24 ;  /* 0x0000541013137816 */ /* 0x000fe20000000018 */
[----:B------:R-:W-:Y:S01]  /*b890*/  IMAD.MOV.U32 R7, RZ, RZ, R6 ;  /* 0x000000ffff077224 */ /* 0x000fe200078e0006 */
[----:B------:R-:W-:Y:S02]  /*b8a0*/  PRMT R45, R45, 0x5410, R45 ;  /* 0x000054102d2d7816 */ /* 0x000fe4000000002d */
.L_x_13064:
[----:B------:R-:W-:Y:S05]  /*b8b0*/  BSYNC B1 ;  /* 0x0000000000017941 */ /* 0x000fea0003800000 */
.L_x_13062:
        /* <DEDUP_REMOVED lines=11> */
.L_x_13066:
[----:B------:R-:W-:Y:S01]  /*b970*/  IMAD.MOV.U32 R23, RZ, RZ, R18 ;  /* 0x000000ffff177224 */ /* 0x000fe200078e0012 */
[----:B------:R-:W-:Y:S01]  /*b980*/  PRMT R24, R24, 0x7610, R19 ;  /* 0x0000761018187816 */ /* 0x000fe20000000013 */
[----:B------:R-:W-:Y:S01]  /*b990*/  IMAD.MOV.U32 R6, RZ, RZ, R9 ;  /* 0x000000ffff067224 */ /* 0x000fe200078e0009 */
[----:B------:R-:W-:Y:S02]  /*b9a0*/  PRMT R45, R44, 0x7632, R45 ;  /* 0x000076322c2d7816 */ /* 0x000fe4000000002d */
.L_x_13067:
[----:B------:R-:W-:Y:S05]  /*b9b0*/  BSYNC B1 ;  /* 0x0000000000017941 */ /* 0x000fea0003800000 */
.L_x_13065:
        /* <DEDUP_REMOVED lines=11> */
.L_x_13069:
[----:B------:R-:W-:Y:S01]  /*ba70*/  IMAD.MOV.U32 R18, RZ, RZ, R23 ;  /* 0x000000ffff127224 */ /* 0x000fe200078e0017 */
[----:B------:R-:W-:Y:S01]  /*ba80*/  PRMT R19, R19, 0x7610, R24 ;  /* 0x0000761013137816 */ /* 0x000fe20000000018 */
[----:B------:R-:W-:Y:S01]  /*ba90*/  IMAD.MOV.U32 R9, RZ, RZ, R8 ;  /* 0x000000ffff097224 */ /* 0x000fe200078e0008 */
[----:B------:R-:W-:Y:S02]  /*baa0*/  PRMT R44, R44, 0x5410, R44 ;  /* 0x000054102c2c7816 */ /* 0x000fe4000000002c */
.L_x_13070:
[----:B------:R-:W-:Y:S05]  /*bab0*/  BSYNC B1 ;  /* 0x0000000000017941 */ /* 0x000fea0003800000 */
.L_x_13068:
        /* <DEDUP_REMOVED lines=11> */
.L_x_13072:
[----:B------:R-:W-:Y:S01]  /*bb70*/  IMAD.MOV.U32 R23, RZ, RZ, R18 ;  /* 0x000000ffff177224 */ /* 0x000fe200078e0012 */
[----:B------:R-:W-:Y:S01]  /*bb80*/  PRMT R24, R24, 0x7610, R19 ;  /* 0x0000761018187816 */ /* 0x000fe20000000013 */
[----:B------:R-:W-:Y:S01]  /*bb90*/  IMAD.MOV.U32 R8, RZ, RZ, R11 ;  /* 0x000000ffff087224 */ /* 0x000fe200078e000b */
[----:B------:R-:W-:Y:S02]  /*bba0*/  PRMT R44, R0, 0x7632, R44 ;  /* 0x00007632002c7816 */ /* 0x000fe4000000002c */
.L_x_13073:
[----:B------:R-:W-:Y:S05]  /*bbb0*/  BSYNC B1 ;  /* 0x0000000000017941 */ /* 0x000fea0003800000 */
.L_x_13071:
        /* <DEDUP_REMOVED lines=11> */
.L_x_13075:
[----:B------:R-:W-:Y:S01]  /*bc70*/  IMAD.MOV.U32 R18, RZ, RZ, R23 ;  /* 0x000000ffff127224 */ /* 0x000fe200078e0017 */
[----:B------:R-:W-:Y:S01]  /*bc80*/  PRMT R19, R24, 0x7632, R19 ;  /* 0x0000763218137816 */ /* 0x000fe20000000013 */
[----:B------:R-:W-:Y:S01]  /*bc90*/  IMAD.MOV.U32 R11, RZ, RZ, R10 ;  /* 0x000000ffff0b7224 */ /* 0x000fe200078e000a */
[----:B------:R-:W-:Y:S02]  /*bca0*/  PRMT R0, R0, 0x5410, R0 ;  /* 0x0000541000007816 */ /* 0x000fe40000000000 */
.L_x_13076:
[----:B------:R-:W-:Y:S05]  /*bcb0*/  BSYNC B1 ;  /* 0x0000000000017941 */ /* 0x000fea0003800000 */
.L_x_13074:
        /* <DEDUP_REMOVED lines=11> */
.L_x_13078:
[----:B------:R-:W-:Y:S01]  /*bd70*/  IMAD.MOV.U32 R23, RZ, RZ, R18 ;  /* 0x000000ffff177224 */ /* 0x000fe200078e0012 */
[----:B------:R-:W-:Y:S01]  /*bd80*/  PRMT R24, R19, 0x7610, R24 ;  /* 0x0000761013187816 */ /* 0x000fe20000000018 */
[----:B------:R-:W-:Y:S01]  /*bd90*/  IMAD.MOV.U32 R10, RZ, RZ, R13 ;  /* 0x000000ffff0a7224 */ /* 0x000fe200078e000d */
[----:B------:R-:W-:Y:S02]  /*bda0*/  PRMT R0, R47, 0x7632, R0 ;  /* 0x000076322f007816 */ /* 0x000fe40000000000 */
.L_x_13079:
[----:B------:R-:W-:Y:S05]  /*bdb0*/  BSYNC B1 ;  /* 0x0000000000017941 */ /* 0x000fea0003800000 */
.L_x_13077:
        /* <DEDUP_REMOVED lines=11> */
.L_x_13081:
[----:B------:R-:W-:Y:S01]  /*be70*/  IMAD.MOV.U32 R18, RZ, RZ, R23 ;  /* 0x000000ffff127224 */ /* 0x000fe200078e0017 */
[----:B------:R-:W-:Y:S01]  /*be80*/  PRMT R19, R19, 0x5410, R24 ;  /* 0x0000541013137816 */ /* 0x000fe20000000018 */
[----:B------:R-:W-:Y:S01]  /*be90*/  IMAD.MOV.U32 R13, RZ, RZ, R12 ;  /* 0x000000ffff0d7224 */ /* 0x000fe200078e000c */
[----:B------:R-:W-:Y:S02]  /*bea0*/  PRMT R47, R47, 0x5410, R47 ;  /* 0x000054102f2f7816 */ /* 0x000fe4000000002f */
.L_x_13082:
[----:B------:R-:W-:Y:S05]  /*beb0*/  BSYNC B1 ;  /* 0x0000000000017941 */ /* 0x000fea0003800000 */
.L_x_13080:
        /* <DEDUP_REMOVED lines=11> */
.L_x_13084:
[----:B------:R-:W-:Y:S01]  /*bf70*/  IMAD.MOV.U32 R23, RZ, RZ, R18 ;  /* 0x000000ffff177224 */ /* 0x000fe200078e0012 */
[----:B------:R-:W-:Y:S01]  /*bf80*/  PRMT R24, R24, 0x7610, R19 ;  /* 0x0000761018187816 */ /* 0x000fe20000000013 */
[----:B------:R-:W-:Y:S01]  /*bf90*/  IMAD.MOV.U32 R12, RZ, RZ, R15 ;  /* 0x000000ffff0c7224 */ /* 0x000fe200078e000f */
[----:B------:R-:W-:Y:S02]  /*bfa0*/  PRMT R47, R50, 0x7632, R47 ;  /* 0x00007632322f7816 */ /* 0x000fe4000000002f */
.L_x_13085:
[----:B------:R-:W-:Y:S05]  /*bfb0*/  BSYNC B1 ;  /* 0x0000000000017941 */ /* 0x000fea0003800000 */
.L_x_13083:
        /* <DEDUP_REMOVED lines=11> */
.L_x_13087:
[----:B------:R-:W-:Y:S01]  /*c070*/  IMAD.MOV.U32 R18, RZ, RZ, R23 ;  /* 0x000000ffff127224 */ /* 0x000fe200078e0017 */
[----:B------:R-:W-:Y:S01]  /*c080*/  PRMT R19, R24, 0x7632, R19 ;  /* 0x0000763218137816 */ /* 0x000fe20000000013 */
[----:B------:R-:W-:Y:S01]  /*c090*/  IMAD.MOV.U32 R15, RZ, RZ, R14 ;  /* 0x000000ffff0f7224 */ /* 0x000fe200078e000e */
[----:B------:R-:W-:Y:S02]  /*c0a0*/  PRMT R50, R50, 0x5410, R50 ;  /* 0x0000541032327816 */ /* 0x000fe40000000032 */
.L_x_13088:
[----:B------:R-:W-:Y:S05]  /*c0b0*/  BSYNC B1 ;  /* 0x0000000000017941 */ /* 0x000fea0003800000 */
.L_x_13086:
        /* <DEDUP_REMOVED lines=11> */
.L_x_13090:
[----:B------:R-:W-:Y:S01]  /*c170*/  IMAD.MOV.U32 R23, RZ, RZ, R18 ;  /* 0x000000ffff177224 */ /* 0x000fe200078e0012 */
[----:B------:R-:W-:Y:S01]  /*c180*/  PRMT R24, R19, 0x7610, R24 ;  /* 0x0000761013187816 */ /* 0x000fe20000000018 */
[----:B------:R-:W-:Y:S01]  /*c190*/  IMAD.MOV.U32 R14, RZ, RZ, R17 ;  /* 0x000000ffff0e7224 */ /* 0x000fe200078e0011 */
[----:B------:R-:W-:Y:S02]  /*c1a0*/  PRMT R50, R51, 0x7632, R50 ;  /* 0x0000763233327816 */ /* 0x000fe40000000032 */
.L_x_13091:
[----:B------:R-:W-:Y:S05]  /*c1b0*/  BSYNC B1 ;  /* 0x0000000000017941 */ /* 0x000fea0003800000 */
.L_x_13089:
        /* <DEDUP_REMOVED lines=11> */
.L_x_13093:
[----:B------:R-:W-:Y:S01]  /*c270*/  IMAD.MOV.U32 R18, RZ, RZ, R23 ;  /* 0x000000ffff127224 */ /* 0x000fe200078e0017 */
[----:B------:R-:W-:Y:S01]  /*c280*/  PRMT R19, R19, 0x5410, R24 ;  /* 0x0000541013137816 */ /* 0x000fe20000000018 */
[----:B------:R-:W-:Y:S01]  /*c290*/  IMAD.MOV.U32 R17, RZ, RZ, R16 ;  /* 0x000000ffff117224 */ /* 0x000fe200078e0010 */
[----:B------:R-:W-:Y:S02]  /*c2a0*/  PRMT R51, R51, 0x5410, R51 ;  /* 0x0000541033337816 */ /* 0x000fe40000000033 */
.L_x_13094:
[----:B------:R-:W-:Y:S05]  /*c2b0*/  BSYNC B1 ;  /* 0x0000000000017941 */ /* 0x000fea0003800000 */
.L_x_13092:
        /* <DEDUP_REMOVED lines=11> */
.L_x_13096:
[----:B------:R-:W-:Y:S01]  /*c370*/  IMAD.MOV.U32 R23, RZ, RZ, R18 ;  /* 0x000000ffff177224 */ /* 0x000fe200078e0012 */
[----:B------:R-:W-:Y:S01]  /*c380*/  PRMT R24, R24, 0x7610, R19 ;  /* 0x0000761018187816 */ /* 0x000fe20000000013 */
[----:B------:R-:W-:Y:S01]  /*c390*/  IMAD.MOV.U32 R16, RZ, RZ, R3 ;  /* 0x000000ffff107224 */ /* 0x000fe200078e0003 */
[----:B------:R-:W-:Y:S02]  /*c3a0*/  PRMT R51, R52, 0x7632, R51 ;  /* 0x0000763234337816 */ /* 0x000fe40000000033 */
.L_x_13097:
[----:B------:R-:W-:Y:S05]  /*c3b0*/  BSYNC B1 ;  /* 0x0000000000017941 */ /* 0x000fea0003800000 */
.L_x_13095:
        /* <DEDUP_REMOVED lines=11> */
.L_x_13099:
[----:B------:R-:W-:Y:S01]  /*c470*/  IMAD.MOV.U32 R3, RZ, RZ, R2 ;  /* 0x000000ffff037224 */ /* 0x000fe200078e0002 */
[C---:B------:R-:W-:Y:S01]  /*c480*/  PRMT R52, R24.reuse, 0x5432, R52 ;  /* 0x0000543218347816 */ /* 0x040fe20000000034 */
[--C-:B------:R-:W-:Y:S01]  /*c490*/  IMAD.MOV.U32 R54, RZ, RZ, R23.reuse ;  /* 0x000000ffff367224 */ /* 0x100fe200078e0017 */
[----:B------:R-:W-:Y:S01]  /*c4a0*/  PRMT R58, R24, 0x7632, R58 ;  /* 0x00007632183a7816 */ /* 0x000fe2000000003a */
[----:B------:R-:W-:Y:S02]  /*c4b0*/  IMAD.MOV.U32 R2, RZ, RZ, R23 ;  /* 0x000000ffff027224 */ /* 0x000fe400078e0017 */
.L_x_13100:
[----:B------:R-:W-:Y:S05]  /*c4c0*/  BSYNC B1 ;  /* 0x0000000000017941 */ /* 0x000fea0003800000 */
.L_x_13098:
[----:B------:R-:W-:Y:S02]  /*c4d0*/  IADD3 R21, R21, 0x4, RZ ;  /* 0x0000000415157810 */ /* 0x000fe40007ffe0ff */
[----:B------:R-:W-:Y:S01]  /*c4e0*/  IADD3 R20, R20, 0x2, RZ ;  /* 0x0000000214147810 */ /* 0x000fe20007ffe0ff */
[----:B------:R-:W-:Y:S01]  /*c4f0*/  @!P2 CALL.REL.NOINC `(.L_x_13101) ;  /* 0x000000100000a944 */ /* 0x000fe20003c00000 */
[----:B------:R-:W-:Y:S05]  /*c500*/  BRA `(.L_x_13102) ;  /* 0xfffff02000007947 */ /* 0x000fea000383ffff */
.L_x_13101:
[----:B------:R-:W0:Y:S01]  /*c510*/  LDS.128 R24, [0x140] ;  /* 0x00014000ff187984 */ /* 0x000e220000000c00 */
[----:B------:R-:W-:Y:S02]  /*c520*/  FADD.FTZ R56, R56, R55 ;  /* 0x0000003738387221 */ /* 0x000fe40000010000 */
[----:B------:R-:W-:Y:S01]  /*c530*/  IMAD.MOV.U32 R2, RZ, RZ, R1 ;  /* 0x000000ffff027224 */ /* 0x000fe200078e0001 */
[----:B------:R-:W1:Y:S04]  /*c540*/  LDS.128 R28, [0x150] ;  /* 0x00015000ff1c7984 */ /* 0x000e680000000c00 */
[----:B------:R-:W2:Y:S04]  /*c550*/  LDS.128 R32, [0x160] ;  /* 0x00016000ff207984 */ /* 0x000ea80000000c00 */
[----:B------:R-:W3:Y:S04]  /*c560*/  LDS.128 R36, [0x170] ;  /* 0x00017000ff247984 */ /* 0x000ee80000000c00 */
[----:B------:R-:W4:Y:S04]  /*c570*/  LDS.128 R40, [0x190] ;  /* 0x00019000ff287984 */ /* 0x000f280000000c00 */
[----:B------:R-:W5:Y:S04]  /*c580*/  LDS.64 R48, [0x1a0] ;  /* 0x0001a000ff307984 */ /* 0x000f680000000a00 */
[----:B------:R-:W3:Y:S01]  /*c590*/  LDS.128 R20, [0x180] ;  /* 0x00018000ff147984 */ /* 0x000ee20000000c00 */
[----:B0-----:R-:W-:-:S03]  /*c5a0*/  FSETP.GT.FTZ.AND P0, PT, R57, R24, PT ;  /* 0x000000183900720b */ /* 0x001fc60003f14000 */
[----:B------:R0:W-:Y:S01]  /*c5b0*/  STL.64 [R1], R24 ;  /* 0x0000001801007387 */ /* 0x0001e20000100a00 */
[----:B------:R-:W-:-:S03]  /*c5c0*/  FSEL R19, R24, R57, P0 ;  /* 0x0000003918137208 */ /* 0x000fc60000000000 */
[----:B------:R-:W-:Y:S01]  /*c5d0*/  STL.64 [R1+0x8], R26 ;  /* 0x0000081a01007387 */ /* 0x000fe20000100a00 */
[----:B------:R-:W-:-:S03]  /*c5e0*/  FSEL R18, R57, R24, P0 ;  /* 0x0000001839127208 */ /* 0x000fc60000000000 */
[----:B-1----:R-:W-:Y:S02]  /*c5f0*/  STL.64 [R1+0x10], R28 ;  /* 0x0000101c01007387 */ /* 0x002fe40000100a00 */
[----:B------:R-:W-:Y:S02]  /*c600*/  FADD.FTZ R19, -R18, R19 ;  /* 0x0000001312137221 */ /* 0x000fe40000010100 */
[----:B------:R-:W-:Y:S02]  /*c610*/  STL.64 [R1+0x18], R30 ;  /* 0x0000181e01007387 */ /* 0x000fe40000100a00 */
[----:B0-----:R-:W-:Y:S01]  /*c620*/  FMUL.FTZ R24, R19, 1.4426950216293334961 ;  /* 0x3fb8aa3b13187820 */ /* 0x001fe20000410000 */
[----:B------:R-:W-:Y:S01]  /*c630*/  FSEL R19, R56, R25, P0 ;  /* 0x0000001938137208 */ /* 0x000fe20000000000 */
[----:B--2---:R-:W-:Y:S04]  /*c640*/  STL.64 [R1+0x20], R32 ;  /* 0x0000202001007387 */ /* 0x004fe80000100a00 */
[----:B------:R-:W-:Y:S04]  /*c650*/  STL.64 [R1+0x28], R34 ;  /* 0x0000282201007387 */ /* 0x000fe80000100a00 */
[----:B---3--:R-:W-:Y:S04]  /*c660*/  STL.64 [R1+0x30], R36 ;  /* 0x0000302401007387 */ /* 0x008fe80000100a00 */
[----:B------:R-:W-:Y:S04]  /*c670*/  STL.64 [R1+0x38], R38 ;  /* 0x0000382601007387 */ /* 0x000fe80000100a00 */
[----:B----4-:R-:W-:Y:S04]  /*c680*/  STL.64 [R1+0x50], R40 ;  /* 0x0000502801007387 */ /* 0x010fe80000100a00 */
[----:B------:R-:W-:Y:S04]  /*c690*/  STL.64 [R1+0x58], R42 ;  /* 0x0000582a01007387 */ /* 0x000fe80000100a00 */
[----:B-----5:R-:W-:Y:S04]  /*c6a0*/  STL.64 [R1+0x60], R48 ;  /* 0x0000603001007387 */ /* 0x020fe80000100a00 */
[----:B------:R0:W-:Y:S04]  /*c6b0*/  STL.64 [R1+0x40], R20 ;  /* 0x0000401401007387 */ /* 0x0001e80000100a00 */
[----:B------:R1:W-:Y:S01]  /*c6c0*/  STL.64 [R1+0x48], R22 ;  /* 0x0000481601007387 */ /* 0x0003e20000100a00 */
[----:B0-----:R-:W0:Y:S01]  /*c6d0*/  MUFU.EX2 R21, R24 ;  /* 0x0000001800157308 */ /* 0x001e220000000800 */
[----:B------:R-:W-:Y:S01]  /*c6e0*/  IMAD.MOV.U32 R20, RZ, RZ, R2 ;  /* 0x000000ffff147224 */ /* 0x000fe200078e0002 */
[----:B-1----:R-:W-:-:S05]  /*c6f0*/  FSEL R22, R25, R56, P0 ;  /* 0x0000003819167208 */ /* 0x002fca0000000000 */
[----:B0-----:R-:W-:Y:S02]  /*c700*/  FMUL.FTZ R22, R22, R21 ;  /* 0x0000001516167220 */ /* 0x001fe40000410000 */
[----:B------:R-:W-:Y:S02]  /*c710*/  IMAD.MOV.U32 R21, RZ, RZ, RZ ;  /* 0x000000ffff157224 */ /* 0x000fe400078e00ff */
.L_x_13149:
        /* <DEDUP_REMOVED lines=20> */
.L_x_13104:
[----:B------:R-:W-:Y:S01]  /*c860*/  IMAD.MOV.U32 R24, RZ, RZ, R5 ;  /* 0x000000ffff187224 */ /* 0x000fe200078e0005 */
[C---:B------:R-:W-:Y:S01]  /*c870*/  PRMT R23, R46.reuse, 0x7632, R23 ;  /* 0x000076322e177816 */ /* 0x040fe20000000017 */
[----:B------:R-:W-:Y:S01]  /*c880*/  IMAD.MOV.U32 R5, RZ, RZ, R4 ;  /* 0x000000ffff057224 */ /* 0x000fe200078e0004 */
[----:B------:R-:W-:Y:S02]  /*c890*/  PRMT R46, R46, 0x5410, R46 ;  /* 0x000054102e2e7816 */ /* 0x000fe4000000002e */
.L_x_13105:
[----:B------:R-:W-:Y:S05]  /*c8a0*/  BSYNC B1 ;  /* 0x0000000000017941 */ /* 0x000fea0003800000 */
.L_x_13103:
        /* <DEDUP_REMOVED lines=11> */
.L_x_13107:
[----:B------:R-:W-:Y:S01]  /*c960*/  IMAD.MOV.U32 R25, RZ, RZ, R24 ;  /* 0x000000ffff197224 */ /* 0x000fe200078e0018 */
[----:B------:R-:W-:Y:S01]  /*c970*/  PRMT R26, R23, 0x7610, R26 ;  /* 0x00007610171a7816 */ /* 0x000fe2000000001a */
[----:B------:R-:W-:Y:S01]  /*c980*/  IMAD.MOV.U32 R4, RZ, RZ, R7 ;  /* 0x000000ffff047224 */ /* 0x000fe200078e0007 */
[----:B------:R-:W-:Y:S02]  /*c990*/  PRMT R46, R45, 0x7632, R46 ;  /* 0x000076322d2e7816 */ /* 0x000fe4000000002e */
.L_x_13108:
[----:B------:R-:W-:Y:S05]  /*c9a0*/  BSYNC B1 ;  /* 0x0000000000017941 */ /* 0x000fea0003800000 */
.L_x_13106:
        /* <DEDUP_REMOVED lines=11> */
.L_x_13110:
[----:B------:R-:W-:Y:S01]  /*ca60*/  IMAD.MOV.U32 R24, RZ, RZ, R25 ;  /* 0x000000ffff187224 */ /* 0x000fe200078e0019 */
[----:B------:R-:W-:Y:S01]  /*ca70*/  PRMT R23, R23, 0x5410, R26 ;  /* 0x0000541017177816 */ /* 0x000fe2000000001a */
[----:B------:R-:W-:Y:S01]  /*ca80*/  IMAD.MOV.U32 R7, RZ, RZ, R6 ;  /* 0x000000ffff077224 */ /* 0x000fe200078e0006 */
[----:B------:R-:W-:Y:S02]  /*ca90*/  PRMT R45, R45, 0x5410, R45 ;  /* 0x000054102d2d7816 */ /* 0x000fe4000000002d */
.L_x_13111:
[----:B------:R-:W-:Y:S05]  /*caa0*/  BSYNC B1 ;  /* 0x0000000000017941 */ /* 0x000fea0003800000 */
.L_x_13109:
        /* <DEDUP_REMOVED lines=11> */
.L_x_13113:
[----:B------:R-:W-:Y:S01]  /*cb60*/  IMAD.MOV.U32 R25, RZ, RZ, R24 ;  /* 0x000000ffff197224 */ /* 0x000fe200078e0018 */
[----:B------:R-:W-:Y:S01]  /*cb70*/  PRMT R26, R26, 0x7610, R23 ;  /* 0x000076101a1a7816 */ /* 0x000fe20000000017 */
[----:B------:R-:W-:Y:S01]  /*cb80*/  IMAD.MOV.U32 R6, RZ, RZ, R9 ;  /* 0x000000ffff067224 */ /* 0x000fe200078e0009 */
[----:B------:R-:W-:Y:S02]  /*cb90*/  PRMT R45, R44, 0x7632, R45 ;  /* 0x000076322c2d7816 */ /* 0x000fe4000000002d */
.L_x_13114:
[----:B------:R-:W-:Y:S05]  /*cba0*/  BSYNC B1 ;  /* 0x0000000000017941 */ /* 0x000fea0003800000 */
.L_x_13112:
        /* <DEDUP_REMOVED lines=11> */
.L_x_13116:
[----:B------:R-:W-:Y:S01]  /*cc60*/  IMAD.MOV.U32 R24, RZ, RZ, R25 ;  /* 0x000000ffff187224 */ /* 0x000fe200078e0019 */
[----:B------:R-:W-:Y:S01]  /*cc70*/  PRMT R23, R23, 0x7610, R26 ;  /* 0x0000761017177816 */ /* 0x000fe2000000001a */
[----:B------:R-:W-:Y:S01]  /*cc80*/  IMAD.MOV.U32 R9, RZ, RZ, R8 ;  /* 0x000000ffff097224 */ /* 0x000fe200078e0008 */
[----:B------:R-:W-:Y:S02]  /*cc90*/  PRMT R44, R44, 0x5410, R44 ;  /* 0x000054102c2c7816 */ /* 0x000fe4000000002c */
.L_x_13117:
[----:B------:R-:W-:Y:S05]  /*cca0*/  BSYNC B1 ;  /* 0x0000000000017941 */ /* 0x000fea0003800000 */
.L_x_13115:
        /* <DEDUP_REMOVED lines=11> */
.L_x_13119:
[----:B------:R-:W-:Y:S01]  /*cd60*/  IMAD.MOV.U32 R25, RZ, RZ, R24 ;  /* 0x000000ffff197224 */ /* 0x000fe200078e0018 */
[----:B------:R-:W-:Y:S01]  /*cd70*/  PRMT R26, R26, 0x7610, R23 ;  /* 0x000076101a1a7816 */ /* 0x000fe20000000017 */
[----:B------:R-:W-:Y:S01]  /*cd80*/  IMAD.MOV.U32 R8, RZ, RZ, R11 ;  /* 0x000000ffff087224 */ /* 0x000fe200078e000b */
[----:B------:R-:W-:Y:S02]  /*cd90*/  PRMT R44, R0, 0x7632, R44 ;  /* 0x00007632002c7816 */ /* 0x000fe4000000002c */
.L_x_13120:
[----:B------:R-:W-:Y:S05]  /*cda0*/  BSYNC B1 ;  /* 0x0000000000017941 */ /* 0x000fea0003800000 */
.L_x_13118:
        /* <DEDUP_REMOVED lines=11> */
.L_x_13122:
[----:B------:R-:W-:Y:S01]  /*ce60*/  IMAD.MOV.U32 R24, RZ, RZ, R25 ;  /* 0x000000ffff187224 */ /* 0x000fe200078e0019 */
[----:B------:R-:W-:Y:S01]  /*ce70*/  PRMT R23, R26, 0x7632, R23 ;  /* 0x000076321a177816 */ /* 0x000fe20000000017 */
[----:B------:R-:W-:Y:S01]  /*ce80*/  IMAD.MOV.U32 R11, RZ, RZ, R10 ;  /* 0x000000ffff0b7224 */ /* 0x000fe200078e000a */
[----:B------:R-:W-:Y:S02]  /*ce90*/  PRMT R0, R0, 0x5410, R0 ;  /* 0x0000541000007816 */ /* 0x000fe40000000000 */
.L_x_13123:
[----:B------:R-:W-:Y:S05]  /*cea0*/  BSYNC B1 ;  /* 0x0000000000017941 */ /* 0x000fea0003800000 */
.L_x_13121:
        /* <DEDUP_REMOVED lines=11> */
.L_x_13125:
[----:B------:R-:W-:Y:S01]  /*cf60*/  IMAD.MOV.U32 R25, RZ, RZ, R24 ;  /* 0x000000ffff197224 */ /* 0x000fe200078e0018 */
[----:B------:R-:W-:Y:S01]  /*cf70*/  PRMT R23, R23, 0x5410, R23 ;  /* 0x0000541017177816 */ /* 0x000fe20000000017 */
[----:B------:R-:W-:Y:S01]  /*cf80*/  IMAD.MOV.U32 R10, RZ, RZ, R13 ;  /* 0x000000ffff0a7224 */ /* 0x000fe200078e000d */
[----:B------:R-:W-:Y:S02]  /*cf90*/  PRMT R0, R47, 0x7632, R0 ;  /* 0x000076322f007816 */ /* 0x000fe40000000000 */
.L_x_13126:
[----:B------:R-:W-:Y:S05]  /*cfa0*/  BSYNC B1 ;  /* 0x0000000000017941 */ /* 0x000fea0003800000 */
.L_x_13124:
        /* <DEDUP_REMOVED lines=11> */
.L_x_13128:
[----:B------:R-:W-:Y:S01]  /*d060*/  IMAD.MOV.U32 R24, RZ, RZ, R25 ;  /* 0x000000ffff187224 */ /* 0x000fe200078e0019 */
[----:B------:R-:W-:Y:S01]  /*d070*/  PRMT R26, R26, 0x7610, R23 ;  /* 0x000076101a1a7816 */ /* 0x000fe20000000017 */
[----:B------:R-:W-:Y:S01]  /*d080*/  IMAD.MOV.U32 R13, RZ, RZ, R12 ;  /* 0x000000ffff0d7224 */ /* 0x000fe200078e000c */
[----:B------:R-:W-:Y:S02]  /*d090*/  PRMT R47, R47, 0x5410, R47 ;  /* 0x000054102f2f7816 */ /* 0x000fe4000000002f */
.L_x_13129:
[----:B------:R-:W-:Y:S05]  /*d0a0*/  BSYNC B1 ;  /* 0x0000000000017941 */ /* 0x000fea0003800000 */
.L_x_13127:
        /* <DEDUP_REMOVED lines=11> */
.L_x_13131:
[----:B------:R-:W-:Y:S01]  /*d160*/  IMAD.MOV.U32 R23, RZ, RZ, R24 ;  /* 0x000000ffff177224 */ /* 0x000fe200078e0018 */
[----:B------:R-:W-:Y:S01]  /*d170*/  PRMT R25, R26, 0x7632, R25 ;  /* 0x000076321a197816 */ /* 0x000fe20000000019 */
[----:B------:R-:W-:Y:S01]  /*d180*/  IMAD.MOV.U32 R12, RZ, RZ, R15 ;  /* 0x000000ffff0c7224 */ /* 0x000fe200078e000f */
[----:B------:R-:W-:Y:S02]  /*d190*/  PRMT R47, R50, 0x7632, R47 ;  /* 0x00007632322f7816 */ /* 0x000fe4000000002f */
.L_x_13132:
[----:B------:R-:W-:Y:S05]  /*d1a0*/  BSYNC B1 ;  /* 0x0000000000017941 */ /* 0x000fea0003800000 */
.L_x_13130:
        /* <DEDUP_REMOVED lines=11> */
.L_x_13134:
[----:B------:R-:W-:Y:S01]  /*d260*/  IMAD.MOV.U32 R24, RZ, RZ, R23 ;  /* 0x000000ffff187224 */ /* 0x000fe200078e0017 */
[----:B------:R-:W-:Y:S01]  /*d270*/  PRMT R25, R25, 0x5410, R25 ;  /* 0x0000541019197816 */ /* 0x000fe20000000019 */
[----:B------:R-:W-:Y:S01]  /*d280*/  IMAD.MOV.U32 R15, RZ, RZ, R14 ;  /* 0x000000ffff0f7224 */ /* 0x000fe200078e000e */
[----:B------:R-:W-:Y:S02]  /*d290*/  PRMT R50, R50, 0x5410, R50 ;  /* 0x0000541032327816 */ /* 0x000fe40000000032 */
.L_x_13135:
[----:B------:R-:W-:Y:S05]  /*d2a0*/  BSYNC B1 ;  /* 0x0000000000017941 */ /* 0x000fea0003800000 */
.L_x_13133:
        /* <DEDUP_REMOVED lines=11> */
.L_x_13137:
[----:B------:R-:W-:Y:S01]  /*d360*/  IMAD.MOV.U32 R23, RZ, RZ, R24 ;  /* 0x000000ffff177224 */ /* 0x000fe200078e0018 */
[----:B------:R-:W-:Y:S01]  /*d370*/  PRMT R25, R25, 0x7632, R25 ;  /* 0x0000763219197816 */ /* 0x000fe20000000019 */
[----:B------:R-:W-:Y:S01]  /*d380*/  IMAD.MOV.U32 R14, RZ, RZ, R17 ;  /* 0x000000ffff0e7224 */ /* 0x000fe200078e0011 */
[----:B------:R-:W-:Y:S02]  /*d390*/  PRMT R50, R51, 0x7632, R50 ;  /* 0x0000763233327816 */ /* 0x000fe40000000032 */
.L_x_13138:
[----:B------:R-:W-:Y:S05]  /*d3a0*/  BSYNC B1 ;  /* 0x0000000000017941 */ /* 0x000fea0003800000 */
.L_x_13136:
        /* <DEDUP_REMOVED lines=11> */
.L_x_13140:
[----:B------:R-:W-:Y:S01]  /*d460*/  IMAD.MOV.U32 R24, RZ, RZ, R23 ;  /* 0x000000ffff187224 */ /* 0x000fe200078e0017 */
[----:B------:R-:W-:Y:S01]  /*d470*/  PRMT R25, R25, 0x5410, R25 ;  /* 0x0000541019197816 */ /* 0x000fe20000000019 */
[----:B------:R-:W-:Y:S01]  /*d480*/  IMAD.MOV.U32 R17, RZ, RZ, R16 ;  /* 0x000000ffff117224 */ /* 0x000fe200078e0010 */
[----:B------:R-:W-:Y:S02]  /*d490*/  PRMT R51, R51, 0x5410, R51 ;  /* 0x0000541033337816 */ /* 0x000fe40000000033 */
.L_x_13141:
[----:B------:R-:W-:Y:S05]  /*d4a0*/  BSYNC B1 ;  /* 0x0000000000017941 */ /* 0x000fea0003800000 */
.L_x_13139:
        /* <DEDUP_REMOVED lines=11> */
.L_x_13143:
[----:B------:R-:W-:Y:S01]  /*d560*/  IMAD.MOV.U32 R16, RZ, RZ, R3 ;  /* 0x000000ffff107224 */ /* 0x000fe200078e0003 */
[----:B------:R-:W-:Y:S01]  /*d570*/  PRMT R26, R26, 0x7610, R25 ;  /* 0x000076101a1a7816 */ /* 0x000fe20000000019 */
[----:B------:R-:W-:Y:S01]  /*d580*/  IMAD.MOV.U32 R23, RZ, RZ, R24 ;  /* 0x000000ffff177224 */ /* 0x000fe200078e0018 */
[----:B------:R-:W-:Y:S02]  /*d590*/  PRMT R51, R52, 0x7632, R51 ;  /* 0x0000763234337816 */ /* 0x000fe40000000033 */
.L_x_13144:
[----:B------:R-:W-:Y:S05]  /*d5a0*/  BSYNC B1 ;  /* 0x0000000000017941 */ /* 0x000fea0003800000 */
.L_x_13142:
[----:B------:R-:W-:Y:S01]  /*d5b0*/  HSETP2.GT.AND P0, PT, R26.H1_H1, R58.H0_H0, PT ;  /* 0x2000003a1a007234 */ /* 0x000fe20003f04c00 */
[----:B------:R-:W-:Y:S04]  /*d5c0*/  BSSY B1, `(.L_x_13145) ;  /* 0x000000c000017945 */ /* 0x000fe80003800000 */
[----:B------:R-:W-:-:S13]  /*d5d0*/  ISETP.EQ.OR P0, PT, R54, -0x1, P0 ;  /* 0xffffffff3600780c */ /* 0x000fda0000702670 */
[----:B------:R-:W-:Y:S05]  /*d5e0*/  @P0 BRA `(.L_x_13146) ;  /* 0x0000005000000947 */ /* 0x000fea0003800000 */
[----:B------:R-:W-:Y:S01]  /*d5f0*/  ISETP.GE.AND P0, PT, R23, R54, PT ;  /* 0x000000361700720c */ /* 0x000fe20003f06270 */
[----:B------:R-:W-:Y:S01]  /*d600*/  IMAD.MOV.U32 R3, RZ, RZ, R23 ;  /* 0x000000ffff037224 */ /* 0x000fe200078e0017 */
[----:B------:R-:W-:-:S11]  /*d610*/  PRMT R52, R58, 0x7610, R26 ;  /* 0x000076103a347816 */ /* 0x000fd6000000001a */
[----:B------:R-:W-:-:S13]  /*d620*/  HSETP2.NEU.OR P0, PT, R26.H1_H1, R58.H0_H0, P0 ;  /* 0x2000003a1a007234 */ /* 0x000fda000070dc20 */
[----:B------:R-:W-:Y:S05]  /*d630*/  @P0 BRA `(.L_x_13147) ;  /* 0x0000004000000947 */ /* 0x000fea0003800000 */
.L_x_13146:
[C---:B------:R-:W-:Y:S01]  /*d640*/  PRMT R52, R26.reuse, 0x5432, R58 ;  /* 0x000054321a347816 */ /* 0x040fe2000000003a */
[----:B------:R-:W-:Y:S01]  /*d650*/  IMAD.MOV.U32 R3, RZ, RZ, R54 ;  /* 0x000000ffff037224 */ /* 0x000fe200078e0036 */
[----:B------:R-:W-:Y:S01]  /*d660*/  PRMT R58, R26, 0x7632, R58 ;  /* 0x000076321a3a7816 */ /* 0x000fe2000000003a */
[----:B------:R-:W-:Y:S02]  /*d670*/  IMAD.MOV.U32 R54, RZ, RZ, R23 ;  /* 0x000000ffff367224 */ /* 0x000fe400078e0017 */
.L_x_13147:
[----:B------:R-:W-:Y:S05]  /*d680*/  BSYNC B1 ;  /* 0x0000000000017941 */ /* 0x000fea0003800000 */
.L_x_13145:
[----:B------:R-:W-:Y:S02]  /*d690*/  IADD3 R20, R20, 0x4, RZ ;  /* 0x0000000414147810 */ /* 0x000fe40007ffe0ff */
[----:B------:R-:W-:Y:S01]  /*d6a0*/  IADD3 R2, R2, 0x2, RZ ;  /* 0x0000000202027810 */ /* 0x000fe20007ffe0ff */
[----:B------:R-:W-:Y:S01]  /*d6b0*/  @!P2 CALL.REL.NOINC `(.L_x_13148) ;  /* 0x000000100000a944 */ /* 0x000fe20003c00000 */
[----:B------:R-:W-:Y:S05]  /*d6c0*/  BRA `(.L_x_13149) ;  /* 0xfffff05000007947 */ /* 0x000fea000383ffff */
.L_x_13148:
[----:B------:R-:W-:Y:S02]  /*d6d0*/  FADD.FTZ R19, R19, R22 ;  /* 0x0000001613137221 */ /* 0x000fe40000010000 */
[----:B------:R-:W-:Y:S02]  /*d6e0*/  IMAD.MOV.U32 R2, RZ, RZ, R54 ;  /* 0x000000ffff027224 */ /* 0x000fe400078e0036 */
.L_x_13005:
[----:B------:R-:W-:Y:S05]  /*d6f0*/  BSYNC B0 ;  /* 0x0000000000007941 */ /* 0x000fea0003800000 */
.L_x_13004:
[----:B-1-3--:R-:W0:Y:S01]  /*d700*/  S2R R20, SR_TID.X ;  /* 0x0000000000147919 */ /* 0x00ae220000002100 */
[----:B------:R-:W-:Y:S03]  /*d710*/  BSSY B0, `(.L_x_13150) ;  /* 0x00000eb000007945 */ /* 0x000fe60003800000 */
[----:B------:R1:W-:Y:S04]  /*d720*/  STL.64 [R1+0x8], R2 ;  /* 0x0000080201007387 */ /* 0x0003e80000100a00 */
[----:B------:R-:W-:Y:S04]  /*d730*/  STL.64 [R1+0x10], R16 ;  /* 0x0000101001007387 */ /* 0x000fe80000100a00 */
[----:B------:R-:W-:Y:S01]  /*d740*/  STL.64 [R1+0x18], R14 ;  /* 0x0000180e01007387 */ /* 0x000fe20000100a00 */
[----:B-1----:R-:W-:-:S03]  /*d750*/  IMAD.MOV.U32 R2, RZ, RZ, R52 ;  /* 0x000000ffff027224 */ /* 0x002fc600078e0034 */
[----:B------:R-:W-:Y:S01]  /*d760*/  STL.64 [R1+0x20], R12 ;  /* 0x0000200c01007387 */ /* 0x000fe20000100a00 */
[----:B------:R-:W-:Y:S02]  /*d770*/  IMAD.MOV.U32 R3, RZ, RZ, R51 ;  /* 0x000000ffff037224 */ /* 0x000fe400078e0033 */
[----:B------:R-:W-:Y:S01]  /*d780*/  IMAD.MOV.U32 R51, RZ, RZ, R47 ;  /* 0x000000ffff337224 */ /* 0x000fe200078e002f */
[----:B------:R-:W-:Y:S01]  /*d790*/  STL.64 [R1+0x28], R10 ;  /* 0x0000280a01007387 */ /* 0x000fe20000100a00 */
[----:B0-----:R-:W-:-:S03]  /*d7a0*/  ISETP.NE.AND P0, PT, R20, RZ, PT ;  /* 0x000000ff1400720c */ /* 0x001fc60003f05270 */
[----:B------:R0:W-:Y:S04]  /*d7b0*/  STL.64 [R1+0x48], R2 ;  /* 0x0000480201007387 */ /* 0x0001e80000100a00 */
[----:B------:R-:W-:Y:S04]  /*d7c0*/  STL.64 [R1+0x30], R8 ;  /* 0x0000300801007387 */ /* 0x000fe80000100a00 */
[----:B------:R-:W-:Y:S01]  /*d7d0*/  STL.64 [R1+0x38], R6 ;  /* 0x0000380601007387 */ /* 0x000fe20000100a00 */
[----:B0-----:R-:W-:-:S03]  /*d7e0*/  IMAD.MOV.U32 R2, RZ, RZ, R0 ;  /* 0x000000ffff027224 */ /* 0x001fc600078e0000 */
[----:B------:R-:W-:Y:S01]  /*d7f0*/  STL.64 [R1+0x40], R4 ;  /* 0x0000400401007387 */ /* 0x000fe20000100a00 */
[----:B------:R-:W-:-:S03]  /*d800*/  IMAD.MOV.U32 R3, RZ, RZ, R44 ;  /* 0x000000ffff037224 */ /* 0x000fc600078e002c */
[----:B------:R-:W-:Y:S04]  /*d810*/  STL.64 [R1+0x50], R50 ;  /* 0x0000503201007387 */ /* 0x000fe80000100a00 */
[----:B------:R0:W-:Y:S04]  /*d820*/  STL.64 [R1+0x58], R2 ;  /* 0x0000580201007387 */ /* 0x0001e80000100a00 */
[----:B------:R1:W-:Y:S01]  /*d830*/  STL.64 [R1], R18 ;  /* 0x0000001201007387 */ /* 0x0003e20000100a00 */
[----:B0-----:R-:W-:Y:S02]  /*d840*/  IMAD.MOV.U32 R2, RZ, RZ, R45 ;  /* 0x000000ffff027224 */ /* 0x001fe400078e002d */
[----:B------:R-:W-:-:S05]  /*d850*/  IMAD.MOV.U32 R3, RZ, RZ, R46 ;  /* 0x000000ffff037224 */ /* 0x000fca00078e002e */
[----:B------:R1:W-:Y:S01]  /*d860*/  STL.64 [R1+0x60], R2 ;  /* 0x0000600201007387 */ /* 0x0003e20000100a00 */
[----:B------:R-:W-:Y:S05]  /*d870*/  @P0 BRA `(.L_x_13151) ;  /* 0x00000d4000000947 */ /* 0x000fea0003800000 */
[----:B------:R-:W-:-:S05]  /*d880*/  IMAD.MOV.U32 R0, RZ, RZ, c[0x0][0x184] ;  /* 0x00006100ff007624 */ /* 0x000fca00078e00ff */
[----:B------:R-:W-:-:S13]  /*d890*/  ISETP.GE.AND P0, PT, R0, 0x1, PT ;  /* 0x000000010000780c */ /* 0x000fda0003f06270 */
[----:B------:R-:W-:Y:S05]  /*d8a0*/  @!P0 BRA `(.L_x_13152) ;  /* 0x00000ce000008947 */ /* 0x000fea0003800000 */
[----:B------:R-:W-:Y:S02]  /*d8b0*/  IMAD.SHL.U32 R0, R0, 0x2, RZ ;  /* 0x0000000200007824 */ /* 0x000fe400078e00ff */
[----:B-1----:R-:W-:-:S03]  /*d8c0*/  IMAD.MOV.U32 R2, RZ, RZ, RZ ;  /* 0x000000ffff027224 */ /* 0x002fc600078e00ff */
        /* <DEDUP_REMOVED lines=17> */
.L_x_13156:
[----:B------:R-:W-:-:S05]  /*d9e0*/  IADD3 R6, R2, 0x4, RZ ;  /* 0x0000000402067810 */ /* 0x000fca0007ffe0ff */
[C-C-:B------:R-:W-:Y:S02]  /*d9f0*/  IMAD R5, R6.reuse, 0x4, R3.reuse ;  /* 0x0000000406057824 */ /* 0x140fe400078e0203 */
[--C-:B------:R-:W-:Y:S01]  /*da00*/  IMAD R10, R6, 0x2, R3.reuse ;  /* 0x00000002060a7824 */ /* 0x100fe200078e0203 */
[----:B------:R-:W-:Y:S02]  /*da10*/  IADD3 R6, R2, 0x8, RZ ;  /* 0x0000000802067810 */ /* 0x000fe40007ffe0ff */
[----:B------:R0:W2:Y:S03]  /*da20*/  LDL.64 R32, [R5] ;  /* 0x0000000005207983 */ /* 0x0000a60000100a00 */
[C-C-:B------:R-:W-:Y:S01]  /*da30*/  IMAD R7, R6.reuse, 0x4, R3.reuse ;  /* 0x0000000406077824 */ /* 0x140fe200078e0203 */
[----:B------:R0:W3:Y:S01]  /*da40*/  LDL.64 R30, [R5+0x8] ;  /* 0x00000800051e7983 */ /* 0x0000e20000100a00 */
[----:B------:R-:W-:Y:S01]  /*da50*/  IMAD R22, R6, 0x2, R3 ;  /* 0x0000000206167824 */ /* 0x000fe200078e0203 */
[----:B------:R-:W-:-:S02]  /*da60*/  IADD3 R6, R2, 0xc, RZ ;  /* 0x0000000c02067810 */ /* 0x000fc40007ffe0ff */
[----:B------:R-:W4:Y:S03]  /*da70*/  LDL.64 R10, [R10+0x40] ;  /* 0x000040000a0a7983 */ /* 0x000f260000100a00 */
[C-C-:B------:R-:W-:Y:S01]  /*da80*/  IMAD R34, R6.reuse, 0x4, R3.reuse ;  /* 0x0000000406227824 */ /* 0x140fe200078e0203 */
[----:B------:R1:W5:Y:S01]  /*da90*/  LDL.64 R12, [R7] ;  /* 0x00000000070c7983 */ /* 0x0003620000100a00 */
[----:B------:R-:W-:-:S03]  /*daa0*/  IMAD R16, R6, 0x2, R3 ;  /* 0x0000000206107824 */ /* 0x000fc600078e0203 */
[----:B------:R1:W5:Y:S01]  /*dab0*/  LDL.64 R24, [R7+0x8] ;  /* 0x0000080007187983 */ /* 0x0003620000100a00 */
[----:B------:R-:W-:-:S03]  /*dac0*/  IMAD R6, R2, 0x2, R3 ;  /* 0x0000000202067824 */ /* 0x000fc600078e0203 */
[----:B------:R-:W5:Y:S01]  /*dad0*/  LDL.64 R22, [R22+0x40] ;  /* 0x0000400016167983 */ /* 0x000f620000100a00 */
[----:B0-----:R-:W-:-:S03]  /*dae0*/  IMAD R5, R2, 0x4, R3 ;  /* 0x0000000402057824 */ /* 0x001fc600078e0203 */
[----:B------:R-:W5:Y:S04]  /*daf0*/  LDL.64 R26, [R34+0x8] ;  /* 0x00000800221a7983 */ /* 0x000f680000100a00 */
[----:B------:R-:W5:Y:S04]  /*db00*/  LDL.64 R28, [R34] ;  /* 0x00000000221c7983 */ /* 0x000f680000100a00 */
[----:B------:R-:W5:Y:S04]  /*db10*/  LDL.64 R16, [R16+0x40] ;  /* 0x0000400010107983 */ /* 0x000f680000100a00 */
[----:B------:R0:W5:Y:S04]  /*db20*/  LDL.64 R8, [R5+0x8] ;  /* 0x0000080005087983 */ /* 0x0001680000100a00 */
[----:B-1----:R-:W5:Y:S04]  /*db30*/  LDL.64 R6, [R6+0x40] ;  /* 0x0000400006067983 */ /* 0x002f680000100a00 */
[----:B------:R0:W5:Y:S01]  /*db40*/  LDL.64 R14, [R5] ;  /* 0x00000000050e7983 */ /* 0x0001620000100a00 */
[----:B------:R-:W-:-:S04]  /*db50*/  IADD3 R4, R4, -0x10, RZ ;  /* 0xfffffff004047810 */ /* 0x000fc80007ffe0ff */
[----:B------:R-:W-:Y:S02]  /*db60*/  ISETP.GT.AND P1, PT, R4, 0xc, PT ;  /* 0x0000000c0400780c */ /* 0x000fe40003f24270 */
[----:B--2---:R-:W-:Y:S02]  /*db70*/  IADD3 R21, R32, UR4, RZ ;  /* 0x0000000420157c10 */ /* 0x004fe4000fffe0ff */
[----:B------:R-:W-:Y:S02]  /*db80*/  IADD3 R33, R33, UR4, RZ ;  /* 0x0000000421217c10 */ /* 0x000fe4000fffe0ff */
[----:B---3--:R-:W-:Y:S01]  /*db90*/  IADD3 R39, R31, UR4, RZ ;  /* 0x000000041f277c10 */ /* 0x008fe2000fffe0ff */
[----:B------:R5:W-:Y:S01]  /*dba0*/  STS [R2.X4+0x220], R21 ;  /* 0x0002201502007388 */ /* 0x000be20000004800 */
[----:B------:R-:W-:Y:S01]  /*dbb0*/  IADD3 R35, R30, UR4, RZ ;  /* 0x000000041e237c10 */ /* 0x000fe2000fffe0ff */
[----:B----4-:R-:W-:Y:S02]  /*dbc0*/  HADD2.F32 R37, -RZ, R11.H0_H0 ;  /* 0x2000000bff257230 */ /* 0x010fe40000004100 */
[----:B0-----:R-:W-:-:S02]  /*dbd0*/  HADD2.F32 R5, -RZ, R10.H1_H1 ;  /* 0x3000000aff057230 */ /* 0x001fc40000004100 */
[----:B------:R-:W-:Y:S01]  /*dbe0*/  HADD2.F32 R11, -RZ, R11.H1_H1 ;  /* 0x3000000bff0b7230 */ /* 0x000fe20000004100 */
[----:B-----5:R-:W-:Y:S01]  /*dbf0*/  IADD3 R21, R12, UR4, RZ ;  /* 0x000000040c157c10 */ /* 0x020fe2000fffe0ff */
[----:B------:R0:W-:Y:S01]  /*dc00*/  STS [R2.X4+0x22c], R39 ;  /* 0x00022c2702007388 */ /* 0x0001e20000004800 */
[----:B------:R-:W-:-:S03]  /*dc10*/  HADD2.F32 R31, -RZ, R10.H0_H0 ;  /* 0x2000000aff1f7230 */ /* 0x000fc60000004100 */
[----:B------:R1:W-:Y:S04]  /*dc20*/  STS [R2.X4+0x228], R35 ;  /* 0x0002282302007388 */ /* 0x0003e80000004800 */
[----:B------:R2:W-:Y:S01]  /*dc30*/  STS [R2.X4+0x224], R33 ;  /* 0x0002242102007388 */ /* 0x0005e20000004800 */
[----:B0-----:R-:W-:Y:S01]  /*dc40*/  IADD3 R39, R25, UR4, RZ ;  /* 0x0000000419277c10 */ /* 0x001fe2000fffe0ff */
[----:B------:R-:W-:Y:S02]  /*dc50*/  HADD2.F32 R25, -RZ, R23.H0_H0 ;  /* 0x20000017ff197230 */ /* 0x000fe40000004100 */
[----:B------:R0:W-:Y:S01]  /*dc60*/  STS [R2.X4+0x230], R21 ;  /* 0x0002301502007388 */ /* 0x0001e20000004800 */
[----:B-1----:R-:W-:-:S03]  /*dc70*/  IADD3 R35, R24, UR4, RZ ;  /* 0x0000000418237c10 */ /* 0x002fc6000fffe0ff */
[----:B------:R1:W-:Y:S01]  /*dc80*/  STS [R2.X4+0x264], R5 ;  /* 0x0002640502007388 */ /* 0x0003e20000004800 */
[----:B--2---:R-:W-:Y:S01]  /*dc90*/  IADD3 R33, R13, UR4, RZ ;  /* 0x000000040d217c10 */ /* 0x004fe2000fffe0ff */
[--C-:B------:R-:W-:Y:S02]  /*dca0*/  HADD2.F32 R13, -RZ, R22.reuse.H0_H0 ;  /* 0x20000016ff0d7230 */ /* 0x100fe40000004100 */
[----:B------:R2:W-:Y:S01]  /*dcb0*/  STS [R2.X4+0x26c], R11 ;  /* 0x00026c0b02007388 */ /* 0x0005e20000004800 */
[----:B0-----:R-:W-:Y:S01]  /*dcc0*/  IADD3 R21, R26, UR4, RZ ;  /* 0x000000041a157c10 */ /* 0x001fe2000fffe0ff */
[----:B-1----:R-:W-:Y:S02]  /*dcd0*/  HADD2.F32 R5, -RZ, R22.H1_H1 ;  /* 0x30000016ff057230 */ /* 0x002fe40000004100 */
[----:B------:R0:W-:Y:S01]  /*dce0*/  STS [R2.X4+0x238], R35 ;  /* 0x0002382302007388 */ /* 0x0001e20000004800 */
[----:B--2---:R-:W-:-:S03]  /*dcf0*/  IADD3 R11, R28, UR4, RZ ;  /* 0x000000041c0b7c10 */ /* 0x004fc6000fffe0ff */
[----:B------:R1:W-:Y:S01]  /*dd00*/  STS [R2.X4+0x278], R25 ;  /* 0x0002781902007388 */ /* 0x0003e20000004800 */
[----:B------:R-:W-:Y:S01]  /*dd10*/  HADD2.F32 R23, -RZ, R23.H1_H1 ;  /* 0x30000017ff177230 */ /* 0x000fe20000004100 */
[----:B------:R-:W-:Y:S02]  /*dd20*/  IADD3 R29, R29, UR4, RZ ;  /* 0x000000041d1d7c10 */ /* 0x000fe4000fffe0ff */
[----:B------:R2:W-:Y:S01]  /*dd30*/  STS [R2.X4+0x234], R33 ;  /* 0x0002342102007388 */ /* 0x0005e20000004800 */
[----:B0-----:R-:W-:-:S03]  /*dd40*/  HADD2.F32 R35, -RZ, R17.H1_H1 ;  /* 0x30000011ff237230 */ /* 0x001fc60000004100 */
[----:B------:R0:W-:Y:S01]  /*dd50*/  STS [R2.X4+0x248], R21 ;  /* 0x0002481502007388 */ /* 0x0001e20000004800 */
[----:B-1----:R-:W-:Y:S01]  /*dd60*/  HADD2.F32 R25, -RZ, R17.H0_H0 ;  /* 0x20000011ff197230 */ /* 0x002fe20000004100 */
[----:B------:R-:W-:Y:S02]  /*dd70*/  IADD3 R15, R15, UR4, RZ ;  /* 0x000000040f0f7c10 */ /* 0x000fe4000fffe0ff */
[----:B------:R1:W-:Y:S01]  /*dd80*/  STS [R2.X4+0x260], R31 ;  /* 0x0002601f02007388 */ /* 0x0003e20000004800 */
[--C-:B------:R-:W-:Y:S01]  /*dd90*/  HADD2.F32 R17, -RZ, R7.reuse.H0_H0 ;  /* 0x20000007ff117230 */ /* 0x100fe20000004100 */
[----:B--2---:R-:W-:Y:S01]  /*dda0*/  IADD3 R33, R27, UR4, RZ ;  /* 0x000000041b217c10 */ /* 0x004fe2000fffe0ff */
[----:B------:R-:W-:Y:S01]  /*ddb0*/  HADD2.F32 R27, -RZ, R16.H0_H0 ;  /* 0x20000010ff1b7230 */ /* 0x000fe20000004100 */
[----:B------:R2:W-:Y:S01]  /*ddc0*/  STS [R2.X4+0x270], R13 ;  /* 0x0002700d02007388 */ /* 0x0005e20000004800 */
[----:B------:R-:W-:Y:S01]  /*ddd0*/  HADD2.F32 R7, -RZ, R7.H1_H1 ;  /* 0x30000007ff077230 */ /* 0x000fe20000004100 */
[----:B0-----:R-:W-:Y:S01]  /*dde0*/  IADD3 R21, R9, UR4, RZ ;  /* 0x0000000409157c10 */ /* 0x001fe2000fffe0ff */
[----:B------:R-:W-:Y:S01]  /*ddf0*/  HADD2.F32 R9, -RZ, R6.H0_H0 ;  /* 0x20000006ff097230 */ /* 0x000fe20000004100 */
[----:B------:R0:W-:Y:S01]  /*de00*/  STS [R2.X4+0x274], R5 ;  /* 0x0002740502007388 */ /* 0x0001e20000004800 */
[----:B-1----:R-:W-:-:S03]  /*de10*/  HADD2.F32 R31, -RZ, R16.H1_H1 ;  /* 0x30000010ff1f7230 */ /* 0x002fc60000004100 */
[----:B------:R1:W-:Y:S01]  /*de20*/  STS [R2.X4+0x240], R11 ;  /* 0x0002400b02007388 */ /* 0x0003e20000004800 */
[----:B--2---:R-:W-:Y:S02]  /*de30*/  IADD3 R13, R8, UR4, RZ ;  /* 0x00000004080d7c10 */ /* 0x004fe4000fffe0ff */
[----:B0-----:R-:W-:Y:S01]  /*de40*/  IADD3 R5, R14, UR4, RZ ;  /* 0x000000040e057c10 */ /* 0x001fe2000fffe0ff */
[----:B-1----:R-:W-:Y:S01]  /*de50*/  HADD2.F32 R11, -RZ, R6.H1_H1 ;  /* 0x30000006ff0b7230 */ /* 0x002fe20000004100 */
        /* <DEDUP_REMOVED lines=19> */
.L_x_13155:
        /* <DEDUP_REMOVED lines=11> */
[----:B------:R0:W5:Y:S04]  /*e040*/  LDL.64 R12, [R5+0x8] ;  /* 0x00000800050c7983 */ /* 0x0001680000100a00 */
[----:B------:R-:W5:Y:S01]  /*e050*/  LDL.64 R8, [R8+0x40] ;  /* 0x0000400008087983 */ /* 0x000f620000100a00 */
        /* <DEDUP_REMOVED lines=35> */
.L_x_13157:
[----:B------:R-:W-:-:S13]  /*e290*/  ISETP.NE.OR P0, PT, R4, RZ, P0 ;  /* 0x000000ff0400720c */ /* 0x000fda0000705670 */
[----:B------:R-:W-:Y:S05]  /*e2a0*/  @!P0 BRA `(.L_x_13153) ;  /* 0x0000019000008947 */ /* 0x000fea0003800000 */
.L_x_13154:
        /* <DEDUP_REMOVED lines=25> */
.L_x_13153:
[----:B------:R-:W-:-:S13]  /*e440*/  ISETP.NE.AND P0, PT, R0, RZ, PT ;  /* 0x000000ff0000720c */ /* 0x000fda0003f05270 */
[----:B------:R-:W-:Y:S05]  /*e450*/  @!P0 BRA `(.L_x_13152) ;  /* 0x0000013000008947 */ /* 0x000fea0003800000 */
[----:B------:R-:W0:Y:S01]  /*e460*/  S2R R8, SR_CTAID.X ;  /* 0x0000000000087919 */ /* 0x000e220000002500 */
[C-C-:B------:R-:W-:Y:S02]  /*e470*/  IMAD R3, R2.reuse, 0x2, R53.reuse ;  /* 0x0000000202037824 */ /* 0x140fe400078e0235 */
[C---:B------:R-:W-:Y:S01]  /*e480*/  IMAD R4, R2.reuse, 0x4, R53 ;  /* 0x0000000402047824 */ /* 0x040fe200078e0235 */
[----:B------:R-:W-:Y:S02]  /*e490*/  LEA R2, R2, 0x210, 0x2 ;  /* 0x0000021002027811 */ /* 0x000fe400078e10ff */
[----:B------:R-:W-:Y:S02]  /*e4a0*/  IADD3 R7, R3, 0x48, RZ ;  /* 0x0000004803077810 */ /* 0x000fe40007ffe0ff */
[----:B------:R-:W-:Y:S02]  /*e4b0*/  IADD3 R6, R4, 0x8, RZ ;  /* 0x0000000804067810 */ /* 0x000fe40007ffe0ff */
[----:B------:R-:W-:-:S03]  /*e4c0*/  IADD3 R2, R2, 0x40, RZ ;  /* 0x0000004002027810 */ /* 0x000fc60007ffe0ff */
.L_x_13158:
[----:B------:R1:W2:Y:S04]  /*e4d0*/  LDL R3, [R6] ;  /* 0x0000000006037983 */ /* 0x0002a80000100800 */
[----:B------:R3:W4:Y:S01]  /*e4e0*/  LDL.U16 R4, [R7] ;  /* 0x0000000007047983 */ /* 0x0007220000100400 */
[----:B------:R-:W-:-:S02]  /*e4f0*/  IADD3 R0, R0, -0x1, RZ ;  /* 0xffffffff00007810 */ /* 0x000fc40007ffe0ff */
[----:B-1----:R-:W-:Y:S02]  /*e500*/  IADD3 R6, R6, 0x4, RZ ;  /* 0x0000000406067810 */ /* 0x002fe40007ffe0ff */
[----:B------:R-:W-:Y:S02]  /*e510*/  ISETP.NE.AND P0, PT, R0, RZ, PT ;  /* 0x000000ff0000720c */ /* 0x000fe40003f05270 */
[----:B---3--:R-:W-:Y:S01]  /*e520*/  IADD3 R7, R7, 0x2, RZ ;  /* 0x0000000207077810 */ /* 0x008fe20007ffe0ff */
[----:B0-2---:R-:W-:Y:S01]  /*e530*/  IMAD R3, R8, c[0x0][0x180], R3 ;  /* 0x0000600008037a24 */ /* 0x005fe200078e0203 */
[----:B----4-:R-:W-:-:S04]  /*e540*/  HADD2.F32 R5, -RZ, R4.H0_H0 ;  /* 0x20000004ff057230 */ /* 0x010fc80000004100 */
[----:B------:R-:W-:Y:S04]  /*e550*/  STS [R2+-0x40], R3 ;  /* 0xffffc00302007388 */ /* 0x000fe80000000800 */
[----:B------:R0:W-:Y:S02]  /*e560*/  STS [R2], R5 ;  /* 0x0000000502007388 */ /* 0x0001e40000000800 */
[----:B0-----:R-:W-:Y:S01]  /*e570*/  IADD3 R2, R2, 0x4, RZ ;  /* 0x0000000402027810 */ /* 0x001fe20007ffe0ff */
[----:B------:R-:W-:Y:S05]  /*e580*/  @P0 BRA `(.L_x_13158) ;  /* 0xffffff4000000947 */ /* 0x000fea000383ffff */
.L_x_13152:
[----:B-1----:R-:W-:Y:S02]  /*e590*/  IMAD.MOV.U32 R2, RZ, RZ, R19 ;  /* 0x000000ffff027224 */ /* 0x002fe400078e0013 */
[----:B------:R-:W-:-:S05]  /*e5a0*/  IMAD.MOV.U32 R3, RZ, RZ, R18 ;  /* 0x000000ffff037224 */ /* 0x000fca00078e0012 */
[----:B------:R0:W-:Y:S02]  /*e5b0*/  STS.64 [0x290], R2 ;  /* 0x00029002ff007388 */ /* 0x0001e40000000a00 */
.L_x_13151:
[----:B------:R-:W-:Y:S05]  /*e5c0*/  BSYNC B0 ;  /* 0x0000000000007941 */ /* 0x000fea0003800000 */
.L_x_13150:
[----:B------:R-:W-:Y:S01]  /*e5d0*/  BAR.SYNC.DEFER_BLOCKING 0x0 ;  /* 0x0000000000007b1d */ /* 0x000fe20000010000 */
[----:B------:R-:W-:-:S13]  /*e5e0*/  ISETP.GT.AND P0, PT, R20, 0x21, PT ;  /* 0x000000211400780c */ /* 0x000fda0003f04270 */
[----:B------:R-:W-:Y:S05]  /*e5f0*/  @P0 EXIT ;  /* 0x000000000000094d */ /* 0x000fea0003800000 */
[C---:B01----:R-:W-:Y:S01]  /*e600*/  IMNMX R3, R20.reuse, -0x5e, !PT ;  /* 0xffffffa214037817 */ /* 0x043fe20007800200 */
        /* <DEDUP_REMOVED lines=9> */
[----:B------:R-:W-:Y:S01]  /*e6a0*/  IMAD R4, R5, 0x22, R20 ;  /* 0x0000002205047824 */ /* 0x000fe200078e0214 */
[----:B------:R-:W-:Y:S01]  /*e6b0*/  LEA R6, R20, 0x210, 0x2 ;  /* 0x0000021014067811 */ /* 0x000fe200078e10ff */
[----:B------:R-:W-:-:S04]  /*e6c0*/  IMAD.MOV.U32 R9, RZ, RZ, 0x4 ;  /* 0x00000004ff097424 */ /* 0x000fc800078e00ff */
.L_x_13161:
[----:B0-----:R0:W1:Y:S01]  /*e6d0*/  LDS R7, [R6] ;  /* 0x0000000006077984 */ /* 0x0010620000000800 */
[----:B------:R-:W-:Y:S01]  /*e6e0*/  IMAD.WIDE.U32 R2, R4, R9, c[0x0][0x178] ;  /* 0x00005e0004027625 */ /* 0x000fe200078e0009 */
[----:B------:R-:W-:Y:S02]  /*e6f0*/  IADD3 R0, R0, -0x1, RZ ;  /* 0xffffffff00007810 */ /* 0x000fe40007ffe0ff */
[----:B------:R-:W-:Y:S02]  /*e700*/  IADD3 R20, R20, 0x80, RZ ;  /* 0x0000008014147810 */ /* 0x000fe40007ffe0ff */
[----:B------:R-:W-:Y:S02]  /*e710*/  ISETP.NE.AND P0, PT, R0, RZ, PT ;  /* 0x000000ff0000720c */ /* 0x000fe40003f05270 */
[----:B------:R-:W-:-:S02]  /*e720*/  IADD3 R4, R4, 0x80, RZ ;  /* 0x0000008004047810 */ /* 0x000fc40007ffe0ff */
[----:B0-----:R-:W-:Y:S01]  /*e730*/  IADD3 R6, R6, 0x200, RZ ;  /* 0x0000020006067810 */ /* 0x001fe20007ffe0ff */
[----:B-1----:R0:W-:Y:S08]  /*e740*/  STG.E [R2.64], R7 ;  /* 0x0000000702007986 */ /* 0x0021f0000c101906 */
[----:B------:R-:W-:Y:S05]  /*e750*/  @P0 BRA `(.L_x_13161) ;  /* 0xffffff7000000947 */ /* 0x000fea000383ffff */
.L_x_13160:
[----:B------:R-:W-:Y:S05]  /*e760*/  BSYNC B0 ;  /* 0x0000000000007941 */ /* 0x000fea0003800000 */
.L_x_13159:
[----:B------:R-:W-:Y:S05]  /*e770*/  @!P1 EXIT ;  /* 0x000000000000994d */ /* 0x000fea0003800000 */
[C---:B------:R-:W-:Y:S01]  /*e780*/  IADD3 R4, R20.reuse, -0x200, RZ ;  /* 0xfffffe0014047810 */ /* 0x040fe20007ffe0ff */
[----:B0-----:R-:W-:Y:S01]  /*e790*/  IMAD R2, R5, 0x22, R20 ;  /* 0x0000002205027824 */ /* 0x001fe200078e0214 */
[----:B------:R-:W-:Y:S01]  /*e7a0*/  LEA R3, R20, 0x210, 0x2 ;  /* 0x0000021014037811 */ /* 0x000fe200078e10ff */
[----:B------:R-:W-:Y:S01]  /*e7b0*/  BSSY B0, `(.L_x_13162) ;  /* 0x000004d000007945 */ /* 0x000fe20003800000 */
[----:B------:R-:W-:-:S02]  /*e7c0*/  IADD3 R0, -R4, -0x1de, RZ ;  /* 0xfffffe2204007810 */ /* 0x000fc40007ffe1ff */
[----:B------:R-:W-:Y:S02]  /*e7d0*/  PLOP3.LUT P0, PT, PT, PT, PT, 0x80, 0x0 ;  /* 0x000000000000781c */ /* 0x000fe40003f0f070 */
[----:B------:R-:W-:Y:S02]  /*e7e0*/  ISETP.GT.AND P1, PT, R0, 0x600, PT ;  /* 0x000006000000780c */ /* 0x000fe40003f24270 */
[----:B------:R-:W-:Y:S02]  /*e7f0*/  IADD3 R3, R3, 0x400, RZ ;  /* 0x0000040003037810 */ /* 0x000fe40007ffe0ff */
[----:B------:R-:W-:-:S09]  /*e800*/  IADD3 R0, R2, 0x180, RZ ;  /* 0x0000018002007810 */ /* 0x000fd20007ffe0ff */
[----:B------:R-:W-:Y:S05]  /*e810*/  @!P1 BRA `(.L_x_13163) ;  /* 0x0000046000009947 */ /* 0x000fea0003800000 */
[----:B------:R-:W-:Y:S02]  /*e820*/  PLOP3.LUT P0, PT, PT, PT, PT, 0x8, 0x0 ;  /* 0x000000000000781c */ /* 0x000fe40003f0e170 */
.L_x_13164:
[----:B------:R-:W0:Y:S01]  /*e830*/  LDS R11, [R3+-0x400] ;  /* 0xfffc0000030b7984 */ /* 0x000e220000000800 */
[----:B------:R-:W-:Y:S01]  /*e840*/  IMAD.MOV.U32 R5, RZ, RZ, 0x4 ;  /* 0x00000004ff057424 */ /* 0x000fe200078e00ff */
[----:B---3--:R-:W-:Y:S02]  /*e850*/  IADD3 R14, R0, -0x100, RZ ;  /* 0xffffff00000e7810 */ /* 0x008fe40007ffe0ff */
[----:B------:R-:W1:Y:S01]  /*e860*/  LDS R25, [R3+-0x200] ;  /* 0xfffe000003197984 */ /* 0x000e620000000800 */
[-C--:B------:R-:W-:Y:S01]  /*e870*/  IMAD.WIDE.U32 R12, R2, R5.reuse, c[0x0][0x178] ;  /* 0x00005e00020c7625 */ /* 0x080fe200078e0005 */
[----:B------:R-:W-:Y:S02]  /*e880*/  IADD3 R16, R0, -0x80, RZ ;  /* 0xffffff8000107810 */ /* 0x000fe40007ffe0ff */
[----:B------:R-:W2:Y:S01]  /*e890*/  LDS R27, [R3] ;  /* 0x00000000031b7984 */ /* 0x000ea20000000800 */
[----:B------:R-:W-:Y:S01]  /*e8a0*/  IADD3 R18, R2, 0x200, RZ ;  /* 0x0000020002127810 */ /* 0x000fe20007ffe0ff */
        /* <DEDUP_REMOVED lines=30> */
[----:B--2---:R0:W-:Y:S03]  /*ea90*/  STG.E [R12.64], R27 ;  /* 0x0000001b0c007986 */ /* 0x0041e6000c101906 */
[----:B-1----:R-:W-:Y:S01]  /*eaa0*/  IMAD.WIDE.U32 R14, R24, R5, c[0x0][0x178] ;  /* 0x00005e00180e7625 */ /* 0x002fe200078e0005 */
[----:B---3--:R1:W-:Y:S01]  /*eab0*/  STG.E [R16.64], R29 ;  /* 0x0000001d10007986 */ /* 0x0083e2000c101906 */
[----:B------:R-:W-:-:S03]  /*eac0*/  IADD3 R24, R0, 0x600, RZ ;  /* 0x0000060000187810 */ /* 0x000fc60007ffe0ff */
[----:B----4-:R2:W-:Y:S04]  /*ead0*/  STG.E [R18.64], R31 ;  /* 0x0000001f12007986 */ /* 0x0105e8000c101906 */
[----:B-----5:R3:W-:Y:S01]  /*eae0*/  STG.E [R20.64], R33 ;  /* 0x0000002114007986 */ /* 0x0207e2000c101906 */
[-C--:B0-----:R-:W-:Y:S01]  /*eaf0*/  IMAD.WIDE.U32 R12, R26, R5.reuse, c[0x0][0x178] ;  /* 0x00005e001a0c7625 */ /* 0x081fe200078e0005 */
[----:B------:R-:W-:Y:S02]  /*eb00*/  IADD3 R26, R2, 0x600, RZ ;  /* 0x00000600021a7810 */ /* 0x000fe40007ffe0ff */
[----:B------:R0:W-:Y:S01]  /*eb10*/  STG.E [R22.64], R35 ;  /* 0x0000002316007986 */ /* 0x0001e2000c101906 */
[----:B-1----:R-:W-:Y:S01]  /*eb20*/  IMAD.WIDE.U32 R16, R28, R5, c[0x0][0x178] ;  /* 0x00005e001c107625 */ /* 0x002fe200078e0005 */
[----:B------:R-:W-:-:S02]  /*eb30*/  IADD3 R28, R0, 0x500, RZ ;  /* 0x00000500001c7810 */ /* 0x000fc40007ffe0ff */
[----:B------:R1:W-:Y:S01]  /*eb40*/  STG.E [R14.64], R37 ;  /* 0x000000250e007986 */ /* 0x0003e2000c101906 */
[-C--:B--2---:R-:W-:Y:S01]  /*eb50*/  IMAD.WIDE.U32 R18, R30, R5.reuse, c[0x0][0x178] ;  /* 0x00005e001e127625 */ /* 0x084fe200078e0005 */
[C---:B------:R-:W-:Y:S02]  /*eb60*/  IADD3 R30, R0.reuse, 0x580, RZ ;  /* 0x00000580001e7810 */ /* 0x040fe40007ffe0ff */
[C---:B---3--:R-:W-:Y:S01]  /*eb70*/  IADD3 R20, R0.reuse, 0x400, RZ ;  /* 0x0000040000147810 */ /* 0x048fe20007ffe0ff */
[----:B------:R2:W-:Y:S01]  /*eb80*/  STG.E [R12.64], R39 ;  /* 0x000000270c007986 */ /* 0x0005e2000c101906 */
[----:B------:R-:W-:Y:S01]  /*eb90*/  IADD3 R0, R0, 0x800, RZ ;  /* 0x0000080000007810 */ /* 0x000fe20007ffe0ff */
[-C--:B0-----:R-:W-:Y:S02]  /*eba0*/  IMAD.WIDE.U32 R22, R26, R5.reuse, c[0x0][0x178] ;  /* 0x00005e001a167625 */ /* 0x081fe400078e0005 */
[----:B------:R0:W-:Y:S01]  /*ebb0*/  STG.E [R16.64], R41 ;  /* 0x0000002910007986 */ /* 0x0001e2000c101906 */
[----:B------:R-:W-:Y:S01]  /*ebc0*/  IADD3 R2, R2, 0x800, RZ ;  /* 0x0000080002027810 */ /* 0x000fe20007ffe0ff */
[----:B------:R-:W-:-:S02]  /*ebd0*/  IMAD.WIDE.U32 R20, R20, R5, c[0x0][0x178] ;  /* 0x00005e0014147625 */ /* 0x000fc400078e0005 */
[----:B------:R3:W-:Y:S02]  /*ebe0*/  STG.E [R18.64], R43 ;  /* 0x0000002b12007986 */ /* 0x0007e4000c101906 */
[-C--:B-1----:R-:W-:Y:S02]  /*ebf0*/  IMAD.WIDE.U32 R14, R28, R5.reuse, c[0x0][0x178] ;  /* 0x00005e001c0e7625 */ /* 0x082fe400078e0005 */
[----:B------:R3:W-:Y:S02]  /*ec00*/  STG.E [R20.64], R10 ;  /* 0x0000000a14007986 */ /* 0x0007e4000c101906 */
[-C--:B--2---:R-:W-:Y:S02]  /*ec10*/  IMAD.WIDE.U32 R12, R30, R5.reuse, c[0x0][0x178] ;  /* 0x00005e001e0c7625 */ /* 0x084fe400078e0005 */
[----:B------:R3:W-:Y:S02]  /*ec20*/  STG.E [R22.64], R9 ;  /* 0x0000000916007986 */ /* 0x0007e4000c101906 */
[----:B0-----:R-:W-:-:S02]  /*ec30*/  IMAD.WIDE.U32 R16, R24, R5, c[0x0][0x178] ;  /* 0x00005e0018107625 */ /* 0x001fc400078e0005 */
[----:B------:R3:W-:Y:S04]  /*ec40*/  STG.E [R14.64], R8 ;  /* 0x000000080e007986 */ /* 0x0007e8000c101906 */
[----:B------:R3:W-:Y:S04]  /*ec50*/  STG.E [R12.64], R7 ;  /* 0x000000070c007986 */ /* 0x0007e8000c101906 */
[----:B------:R3:W-:Y:S01]  /*ec60*/  STG.E [R16.64], R6 ;  /* 0x0000000610007986 */ /* 0x0007e2000c101906 */
[----:B------:R-:W-:Y:S05]  /*ec70*/  @!P1 BRA `(.L_x_13164) ;  /* 0xfffffbb000009947 */ /* 0x000fea000383ffff */
.L_x_13163:
[----:B------:R-:W-:Y:S05]  /*ec80*/  BSYNC B0 ;  /* 0x0000000000007941 */ /* 0x000fea0003800000 */
.L_x_13162:
[----:B------:R-:W-:Y:S01]  /*ec90*/  IADD3 R5, -R4, -0x1de, RZ ;  /* 0xfffffe2204057810 */ /* 0x000fe20007ffe1ff */
[----:B------:R-:W-:Y:S03]  /*eca0*/  BSSY B0, `(.L_x_13165) ;  /* 0x0000027000007945 */ /* 0x000fe60003800000 */
[----:B------:R-:W-:-:S13]  /*ecb0*/  ISETP.GT.AND P1, PT, R5, 0x200, PT ;  /* 0x000002000500780c */ /* 0x000fda0003f24270 */
[----:B------:R-:W-:Y:S05]  /*ecc0*/  @!P1 BRA `(.L_x_13166) ;  /* 0x0000024000009947 */ /* 0x000fea0003800000 */
[----:B------:R-:W0:Y:S01]  /*ecd0*/  LDS R5, [R3+-0x400] ;  /* 0xfffc000003057984 */ /* 0x000e220000000800 */
[----:B------:R-:W-:Y:S01]  /*ece0*/  IMAD.MOV.U32 R35, RZ, RZ, 0x4 ;  /* 0x00000004ff237424 */ /* 0x000fe200078e00ff */
[C---:B---3--:R-:W-:Y:S02]  /*ecf0*/  IADD3 R8, R0.reuse, -0x100, RZ ;  /* 0xffffff0000087810 */ /* 0x048fe40007ffe0ff */
[----:B------:R-:W1:Y:S01]  /*ed00*/  LDS R21, [R3+-0x200] ;  /* 0xfffe000003157984 */ /* 0x000e620000000800 */
[----:B------:R-:W-:Y:S01]  /*ed10*/  IADD3 R10, R0, -0x80, RZ ;  /* 0xffffff80000a7810 */ /* 0x000fe20007ffe0ff */
[CC--:B------:R-:W-:Y:S01]  /*ed20*/  IMAD.WIDE.U32 R6, R2.reuse, R35.reuse, c[0x0][0x178] ;  /* 0x00005e0002067625 */ /* 0x0c0fe200078e0023 */
[----:B------:R-:W-:Y:S01]  /*ed30*/  IADD3 R14, R2, 0x200, RZ ;  /* 0x00000200020e7810 */ /* 0x000fe20007ffe0ff */
        /* <DEDUP_REMOVED lines=29> */
.L_x_13166:
[----:B------:R-:W-:Y:S05]  /*ef10*/  BSYNC B0 ;  /* 0x0000000000007941 */ /* 0x000fea0003800000 */
.L_x_13165:
[----:B------:R-:W-:-:S13]  /*ef20*/  ISETP.LT.OR P0, PT, R4, -0x1de, P0 ;  /* 0xfffffe220400780c */ /* 0x000fda0000701670 */
[----:B------:R-:W-:Y:S05]  /*ef30*/  @!P0 EXIT ;  /* 0x000000000000894d */ /* 0x000fea0003800000 */
[----:B-1-3--:R-:W0:Y:S01]  /*ef40*/  LDS R13, [R3+-0x400] ;  /* 0xfffc0000030d7984 */ /* 0x00ae220000000800 */
        /* <DEDUP_REMOVED lines=15> */
.L_x_13167:
        /* <DEDUP_REMOVED lines=12> */
.L_x_74480:


//--------------------- .text._ZN17fastertransformer17batch_topk_kernelI6__halfLi8ELi32EEEvPKiPKT_PiPfS8_PKbS3_NS_14BeamHypothesesEiiifS4_ --------------------------
	.section	.text._ZN17fastertransformer17batch_topk_kernelI6__halfLi8ELi32EEEvPKiPKT_PiPfS8_PKbS3_NS_14BeamHypothesesEiiifS4_,"ax",@progbits
	.sectioninfo	@"SHI_REGISTERS=59"
	.align	128
        .global         _ZN17fastertransformer17batch_topk_kernelI6__halfLi8ELi32EEEvPKiPKT_PiPfS8_PKbS3_NS_14BeamHypothesesEiiifS4_
        .type           _ZN17fastertransformer17batch_topk_kernelI6__halfLi8ELi32EEEvPKiPKT_PiPfS8_PKbS3_NS_14BeamHypothesesEiiifS4_,@function
        .size           _ZN17fastertransformer17batch_topk_kernelI6__halfLi8ELi32EEEvPKiPKT_PiPfS8_PKbS3_NS_14BeamHypothesesEiiifS4_,(.L_x_74481 - _ZN17fastertransformer17batch_topk_kernelI6__halfLi8ELi32EEEvPKiPKT_PiPfS8_PKbS3_NS_14BeamHypothesesEiiifS4_)
        .other          _ZN17fastertransformer17batch_topk_kernelI6__halfLi8ELi32EEEvPKiPKT_PiPfS8_PKbS3_NS_14BeamHypothesesEiiifS4_,@"STO_CUDA_ENTRY STV_DEFAULT"
_ZN17fastertransformer17batch_topk_kernelI6__halfLi8ELi32EEEvPKiPKT_PiPfS8_PKbS3_NS_14BeamHypothesesEiiifS4_:
.text._ZN17fastertransformer17batch_topk_kernelI6__halfLi8ELi32EEEvPKiPKT_PiPfS8_PKbS3_NS_14BeamHypothesesEiiifS4_:
        /* <DEDUP_REMOVED lines=31> */
.L_x_13169:
[----:B------:R-:W-:-:S04]  /*01f0*/  LEA R4, P0, R3, c[0x0][0x1c0], 0x2 ;  /* 0x0000700003047a11 */ /* 0x000fc800078010ff */
[----:B------:R-:W-:Y:S01]  /*0200*/  LEA.HI.X R5, R3, c[0x0][0x1c4], R6, 0x2, P0 ;  /* 0x0000710003057a11 */ /* 0x000fe200000f1406 */
[----:B------:R-:W-:-:S05]  /*0210*/  IMAD.MOV.U32 R3, RZ, RZ, 0x7f7fffff ;  /* 0x7f7fffffff037424 */ /* 0x000fca00078e00ff */
[----:B------:R0:W-:Y:S03]  /*0220*/  STG.E [R4.64], R3 ;  /* 0x0000000304007986 */ /* 0x0001e6000c101904 */
.L_x_13170:
[----:B------:R-:W-:Y:S05]  /*0230*/  BSYNC B0 ;  /* 0x0000000000007941 */ /* 0x000fea0003800000 */
.L_x_13168:
        /* <DEDUP_REMOVED lines=8> */
[----:B------:R-:W-:Y:S01]  /*02c0*/  PRMT R20, R20, 0x5410, R4 ;  /* 0x0000541014147816 */ /* 0x000fe20000000004 */
[----:B------:R-:W-:-:S02]  /*02d0*/  IMAD.MOV.U32 R21, RZ, RZ, 0xfc00 ;  /* 0x0000fc00ff157424 */ /* 0x000fc400078e00ff */
[----:B------:R-:W-:Y:S01]  /*02e0*/  IMAD.MOV.U32 R4, RZ, RZ, -0x1 ;  /* 0xffffffffff047424 */ /* 0x000fe200078e00ff */
[--C-:B------:R-:W-:Y:S01]  /*02f0*/  PRMT R23, R23, 0x5410, R3.reuse ;  /* 0x0000541017177816 */ /* 0x100fe20000000003 */
[----:B------:R-:W-:Y:S01]  /*0300*/  IMAD.MOV.U32 R19, RZ, RZ, -0x1 ;  /* 0xffffffffff137424 */ /* 0x000fe200078e00ff */
[----:B------:R-:W-:Y:S01]  /*0310*/  PRMT R21, R21, 0x5410, R3 ;  /* 0x0000541015157816 */ /* 0x000fe20000000003 */
[----:B------:R-:W-:Y:S02]  /*0320*/  IMAD.MOV.U32 R18, RZ, RZ, -0x1 ;  /* 0xffffffffff127424 */ /* 0x000fe400078e00ff */
[----:B------:R-:W-:Y:S02]  /*0330*/  IMAD.MOV.U32 R16, RZ, RZ, -0x1 ;  /* 0xffffffffff107424 */ /* 0x000fe400078e00ff */
[----:B------:R-:W-:Y:S02]  /*0340*/  IMAD.MOV.U32 R15, RZ, RZ, -0x1 ;  /* 0xffffffffff0f7424 */ /* 0x000fe400078e00ff */
[----:B------:R-:W-:-:S02]  /*0350*/  IMAD.MOV.U32 R14, RZ, RZ, -0x1 ;  /* 0xffffffffff0e7424 */ /* 0x000fc400078e00ff */
        /* <DEDUP_REMOVED lines=17> */
[----:B------:R-:W-:Y:S01]  /*0470*/  IMAD.MOV.U32 R12, RZ, RZ, -0x1 ;  /* 0xffffffffff0c7424 */ /* 0x000fe200078e00ff */
[----:B--2---:R-:W-:Y:S01]  /*0480*/  ISETP.NE.AND P0, PT, R4, RZ, PT ;  /* 0x000000ff0400720c */ /* 0x004fe20003f05270 */
[----:B------:R-:W-:Y:S01]  /*0490*/  IMAD.MOV.U32 R4, RZ, RZ, -0x1 ;  /* 0xffffffffff047424 */ /* 0x000fe200078e00ff */
        /* <DEDUP_REMOVED lines=9> */
.L_x_13199:
[----:B------:R-:W-:Y:S02]  /*0530*/  IABS R24, c[0x0][0x224] ;  /* 0x0000890000187a13 */ /* 0x000fe40000000000 */
[----:B------:R-:W-:Y:S02]  /*0540*/  IADD3 R9, P0, R0, R7, RZ ;  /* 0x0000000700097210 */ /* 0x000fe40007f1e0ff */
[----:B------:R-:W2:Y:S02]  /*0550*/  I2F.RP R17, R24 ;  /* 0x0000001800117306 */ /* 0x000ea40000209400 */
[----:B------:R-:W-:Y:S02]  /*0560*/  LEA.HI.X.SX32 R10, R7, R2, 0x1, P0 ;  /* 0x00000002070a7211 */ /* 0x000fe400000f0eff */
[----:B------:R-:W-:-:S04]  /*0570*/  LEA R8, P0, R9, c[0x0][0x168], 0x1 ;  /* 0x00005a0009087a11 */ /* 0x000fc800078008ff */
[----:B------:R-:W-:-:S05]  /*0580*/  LEA.HI.X R9, R9, c[0x0][0x16c], R10, 0x1, P0 ;  /* 0x00005b0009097a11 */ /* 0x000fca00000f0c0a */
[----:B------:R3:W5:Y:S01]  /*0590*/  LDG.E.U16.CONSTANT R8, [R8.64] ;  /* 0x0000000408087981 */ /* 0x000762000c1e9500 */
[----:B------:R-:W-:Y:S01]  /*05a0*/  ISETP.GE.AND P2, PT, R7, RZ, PT ;  /* 0x000000ff0700720c */ /* 0x000fe20003f46270 */
[----:B--2---:R-:W2:Y:S01]  /*05b0*/  MUFU.RCP R17, R17 ;  /* 0x0000001100117308 */ /* 0x004ea20000001000 */
[----:B---3--:R-:W-:Y:S02]  /*05c0*/  IABS R9, R7 ;  /* 0x0000000700097213 */ /* 0x008fe40000000000 */
[----:B--2---:R-:W-:-:S05]  /*05d0*/  IADD3 R10, R17, 0xffffffe, RZ ;  /* 0x0ffffffe110a7810 */ /* 0x004fca0007ffe0ff */
[----:B------:R2:W3:Y:S02]  /*05e0*/  F2I.FTZ.U32.TRUNC.NTZ R11, R10 ;  /* 0x0000000a000b7305 */ /* 0x0004e4000021f000 */
[----:B--2---:R-:W-:Y:S02]  /*05f0*/  IMAD.MOV.U32 R10, RZ, RZ, RZ ;  /* 0x000000ffff0a7224 */ /* 0x004fe400078e00ff */
[----:B---3--:R-:W-:-:S04]  /*0600*/  IMAD.MOV R25, RZ, RZ, -R11 ;  /* 0x000000ffff197224 */ /* 0x008fc800078e0a0b */
[----:B------:R-:W-:-:S04]  /*0610*/  IMAD R25, R25, R24, RZ ;  /* 0x0000001819197224 */ /* 0x000fc800078e02ff */
        /* <DEDUP_REMOVED lines=21> */
[--C-:B------:R-:W-:Y:S01]  /*0770*/  @!P0 FFMA.FTZ R10, R5, R10, R8.reuse ;  /* 0x0000000a050a8223 */ /* 0x100fe20000010008 */
[----:B------:R-:W-:-:S04]  /*0780*/  PRMT R8, R9, 0x7610, R8 ;  /* 0x0000761009087816 */ /* 0x000fc80000000008 */
[----:B------:R-:W-:-:S04]  /*0790*/  @!P0 F2FP.PACK_AB R10, RZ, R10 ;  /* 0x0000000aff0a823e */ /* 0x000fc800000000ff */
[----:B------:R-:W-:-:S05]  /*07a0*/  @!P0 PRMT R8, R10, 0x7610, R8 ;  /* 0x000076100a088816 */ /* 0x000fca0000000008 */
.L_x_13174:
        /* <DEDUP_REMOVED lines=9> */
.L_x_13176:
[----:B------:R-:W-:Y:S01]  /*0840*/  PRMT R8, R8, 0x5410, R10 ;  /* 0x0000541008087816 */ /* 0x000fe2000000000a */
[----:B------:R-:W-:Y:S02]  /*0850*/  IMAD.MOV.U32 R16, RZ, RZ, R7 ;  /* 0x000000ffff107224 */ /* 0x000fe400078e0007 */
.L_x_13177:
[----:B------:R-:W-:Y:S05]  /*0860*/  BSYNC B1 ;  /* 0x0000000000017941 */ /* 0x000fea0003800000 */
.L_x_13175:
        /* <DEDUP_REMOVED lines=10> */
.L_x_13179:
[----:B------:R-:W-:Y:S01]  /*0910*/  IMAD.MOV.U32 R9, RZ, RZ, R16 ;  /* 0x000000ffff097224 */ /* 0x000fe200078e0010 */
[----:B------:R-:W-:Y:S01]  /*0920*/  PRMT R20, R20, 0x5410, R20 ;  /* 0x0000541014147816 */ /* 0x000fe20000000014 */
[----:B------:R-:W-:Y:S01]  /*0930*/  IMAD.MOV.U32 R16, RZ, RZ, R15 ;  /* 0x000000ffff107224 */ /* 0x000fe200078e000f */
[----:B------:R-:W-:Y:S02]  /*0940*/  PRMT R8, R8, 0x7632, R8 ;  /* 0x0000763208087816 */ /* 0x000fe40000000008 */
.L_x_13180:
[----:B------:R-:W-:Y:S05]  /*0950*/  BSYNC B1 ;  /* 0x0000000000017941 */ /* 0x000fea0003800000 */
.L_x_13178:
        /* <DEDUP_REMOVED lines=11> */
.L_x_13182:
[----:B------:R-:W-:Y:S01]  /*0a10*/  PRMT R20, R21, 0x7632, R20 ;  /* 0x0000763215147816 */ /* 0x000fe20000000014 */
[----:B------:R-:W-:Y:S01]  /*0a20*/  IMAD.MOV.U32 R24, RZ, RZ, R9 ;  /* 0x000000ffff187224 */ /* 0x000fe200078e0009 */
[----:B------:R-:W-:Y:S01]  /*0a30*/  PRMT R10, R8, 0x7610, R10 ;  /* 0x00007610080a7816 */ /* 0x000fe2000000000a */
[----:B------:R-:W-:Y:S02]  /*0a40*/  IMAD.MOV.U32 R15, RZ, RZ, R14 ;  /* 0x000000ffff0f7224 */ /* 0x000fe400078e000e */
.L_x_13183:
[----:B------:R-:W-:Y:S05]  /*0a50*/  BSYNC B1 ;  /* 0x0000000000017941 */ /* 0x000fea0003800000 */
.L_x_13181:
        /* <DEDUP_REMOVED lines=11> */
.L_x_13185:
[----:B------:R-:W-:Y:S01]  /*0b10*/  PRMT R21, R21, 0x5410, R21 ;  /* 0x0000541015157816 */ /* 0x000fe20000000015 */
[----:B------:R-:W-:Y:S01]  /*0b20*/  IMAD.MOV.U32 R9, RZ, RZ, R24 ;  /* 0x000000ffff097224 */ /* 0x000fe200078e0018 */
[----:B------:R-:W-:Y:S01]  /*0b30*/  PRMT R8, R8, 0x5410, R10 ;  /* 0x0000541008087816 */ /* 0x000fe2000000000a */
[----:B------:R-:W-:Y:S02]  /*0b40*/  IMAD.MOV.U32 R14, RZ, RZ, R13 ;  /* 0x000000ffff0e7224 */ /* 0x000fe400078e000d */
.L_x_13186:
[----:B------:R-:W-:Y:S05]  /*0b50*/  BSYNC B1 ;  /* 0x0000000000017941 */ /* 0x000fea0003800000 */
.L_x_13184:
        /* <DEDUP_REMOVED lines=11> */
.L_x_13188:
[----:B------:R-:W-:Y:S01]  /*0c10*/  PRMT R21, R22, 0x7632, R21 ;  /* 0x0000763216157816 */ /* 0x000fe20000000015 */
[----:B------:R-:W-:Y:S01]  /*0c20*/  IMAD.MOV.U32 R24, RZ, RZ, R9 ;  /* 0x000000ffff187224 */ /* 0x000fe200078e0009 */
[----:B------:R-:W-:Y:S01]  /*0c30*/  PRMT R10, R10, 0x7610, R8 ;  /* 0x000076100a0a7816 */ /* 0x000fe20000000008 */
[----:B------:R-:W-:Y:S02]  /*0c40*/  IMAD.MOV.U32 R13, RZ, RZ, R12 ;  /* 0x000000ffff0d7224 */ /* 0x000fe400078e000c */
.L_x_13189:
[----:B------:R-:W-:Y:S05]  /*0c50*/  BSYNC B1 ;  /* 0x0000000000017941 */ /* 0x000fea0003800000 */
.L_x_13187:
        /* <DEDUP_REMOVED lines=11> */
.L_x_13191:
[----:B------:R-:W-:Y:S01]  /*0d10*/  PRMT R22, R22, 0x5410, R22 ;  /* 0x0000541016167816 */ /* 0x000fe20000000016 */
[----:B------:R-:W-:Y:S01]  /*0d20*/  IMAD.MOV.U32 R9, RZ, RZ, R24 ;  /* 0x000000ffff097224 */ /* 0x000fe200078e0018 */
[----:B------:R-:W-:Y:S01]  /*0d30*/  PRMT R8, R10, 0x7632, R8 ;  /* 0x000076320a087816 */ /* 0x000fe20000000008 */
[----:B------:R-:W-:Y:S02]  /*0d40*/  IMAD.MOV.U32 R12, RZ, RZ, R19 ;  /* 0x000000ffff0c7224 */ /* 0x000fe400078e0013 */
.L_x_13192:
[----:B------:R-:W-:Y:S05]  /*0d50*/  BSYNC B1 ;  /* 0x0000000000017941 */ /* 0x000fea0003800000 */
.L_x_13190:
        /* <DEDUP_REMOVED lines=11> */
.L_x_13194:
[----:B------:R-:W-:Y:S01]  /*0e10*/  PRMT R22, R23, 0x7632, R22 ;  /* 0x0000763217167816 */ /* 0x000fe20000000016 */
[----:B------:R-:W-:Y:S01]  /*0e20*/  IMAD.MOV.U32 R11, RZ, RZ, R9 ;  /* 0x000000ffff0b7224 */ /* 0x000fe200078e0009 */
[----:B------:R-:W-:Y:S01]  /*0e30*/  PRMT R10, R8, 0x7610, R10 ;  /* 0x00007610080a7816 */ /* 0x000fe2000000000a */
[----:B------:R-:W-:Y:S02]  /*0e40*/  IMAD.MOV.U32 R19, RZ, RZ, R18 ;  /* 0x000000ffff137224 */ /* 0x000fe400078e0012 */
.L_x_13195:
[----:B------:R-:W-:Y:S05]  /*0e50*/  BSYNC B1 ;  /* 0x0000000000017941 */ /* 0x000fea0003800000 */
.L_x_13193:
        /* <DEDUP_REMOVED lines=9> */
.L_x_13197:
[----:B------:R-:W-:Y:S01]  /*0ef0*/  IMAD.MOV.U32 R18, RZ, RZ, R4 ;  /* 0x000000ffff127224 */ /* 0x000fe200078e0004 */
[----:B------:R-:W-:Y:S01]  /*0f00*/  PRMT R23, R10, 0x5410, R23 ;  /* 0x000054100a177816 */ /* 0x000fe20000000017 */
[----:B------:R-:W-:Y:S02]  /*0f10*/  IMAD.MOV.U32 R4, RZ, RZ, R11 ;  /* 0x000000ffff047224 */ /* 0x000fe400078e000b */
.L_x_13198:
[----:B------:R-:W-:Y:S05]  /*0f20*/  BSYNC B1 ;  /* 0x0000000000017941 */ /* 0x000fea0003800000 */
.L_x_13196:
[----:B------:R-:W-:-:S04]  /*0f30*/  IADD3 R7, R7, 0x20, RZ ;  /* 0x0000002007077810 */ /* 0x000fc80007ffe0ff */
[----:B------:R-:W-:-:S13]  /*0f40*/  ISETP.GE.AND P0, PT, R7, c[0x0][0x220], PT ;  /* 0x0000880007007a0c */ /* 0x000fda0003f06270 */
[----:B------:R-:W-:Y:S05]  /*0f50*/  @!P0 BRA `(.L_x_13199) ;  /* 0xfffff5d000008947 */ /* 0x000fea000383ffff */
[----:B------:R-:W-:Y:S05]  /*0f60*/  BRA `(.L_x_13172) ;  /* 0x00000a0000007947 */ /* 0x000fea0003800000 */
.L_x_13173:
[----:B------:R-:W-:Y:S01]  /*0f70*/  IABS R24, c[0x0][0x224] ;  /* 0x0000890000187a13 */ /* 0x000fe20000000000 */
[----:B------:R-:W-:Y:S02]  /*0f80*/  IMAD.MOV.U32 R3, RZ, RZ, R7 ;  /* 0x000000ffff037224 */ /* 0x000fe400078e0007 */
[----:B------:R-:W-:Y:S01]  /*0f90*/  IMAD.MOV.U32 R4, RZ, RZ, -0x1 ;  /* 0xffffffffff047424 */ /* 0x000fe200078e00ff */
[----:B------:R-:W0:Y:S01]  /*0fa0*/  I2F.RP R5, R24 ;  /* 0x0000001800057306 */ /* 0x000e220000209400 */
[----:B------:R-:W-:Y:S02]  /*0fb0*/  IMAD.MOV.U32 R19, RZ, RZ, -0x1 ;  /* 0xffffffffff137424 */ /* 0x000fe400078e00ff */
[----:B------:R-:W-:Y:S02]  /*0fc0*/  IMAD.MOV.U32 R18, RZ, RZ, -0x1 ;  /* 0xffffffffff127424 */ /* 0x000fe400078e00ff */
[----:B------:R-:W-:Y:S02]  /*0fd0*/  IMAD.MOV.U32 R16, RZ, RZ, -0x1 ;  /* 0xffffffffff107424 */ /* 0x000fe400078e00ff */
[----:B------:R-:W-:-:S02]  /*0fe0*/  IMAD.MOV.U32 R15, RZ, RZ, -0x1 ;  /* 0xffffffffff0f7424 */ /* 0x000fc400078e00ff */
[----:B------:R-:W-:Y:S02]  /*0ff0*/  IMAD.MOV.U32 R14, RZ, RZ, -0x1 ;  /* 0xffffffffff0e7424 */ /* 0x000fe400078e00ff */
[----:B------:R-:W-:Y:S02]  /*1000*/  IMAD.MOV.U32 R13, RZ, RZ, -0x1 ;  /* 0xffffffffff0d7424 */ /* 0x000fe400078e00ff */
[----:B------:R-:W-:Y:S01]  /*1010*/  IMAD.MOV.U32 R12, RZ, RZ, -0x1 ;  /* 0xffffffffff0c7424 */ /* 0x000fe200078e00ff */
[----:B0-----:R-:W0:Y:S02]  /*1020*/  MUFU.RCP R5, R5 ;  /* 0x0000000500057308 */ /* 0x001e240000001000 */
[----:B0-----:R-:W-:-:S06]  /*1030*/  IADD3 R8, R5, 0xffffffe, RZ ;  /* 0x0ffffffe05087810 */ /* 0x001fcc0007ffe0ff */
[----:B------:R0:W1:Y:S02]  /*1040*/  F2I.FTZ.U32.TRUNC.NTZ R9, R8 ;  /* 0x0000000800097305 */ /* 0x000064000021f000 */
[----:B0-----:R-:W-:Y:S02]  /*1050*/  IMAD.MOV.U32 R8, RZ, RZ, RZ ;  /* 0x000000ffff087224 */ /* 0x001fe400078e00ff */
[----:B-1----:R-:W-:-:S04]  /*1060*/  IMAD.MOV R11, RZ, RZ, -R9 ;  /* 0x000000ffff0b7224 */ /* 0x002fc800078e0a09 */
[----:B------:R-:W-:-:S04]  /*1070*/  IMAD R11, R11, R24, RZ ;  /* 0x000000180b0b7224 */ /* 0x000fc800078e02ff */
[----:B------:R-:W-:-:S04]  /*1080*/  IMAD.HI.U32 R11, R9, R11, R8 ;  /* 0x0000000b090b7227 */ /* 0x000fc800078e0008 */
.L_x_13224:
[----:B------:R-:W-:-:S04]  /*1090*/  IADD3 R5, P0, R0, R3, RZ ;  /* 0x0000000300057210 */ /* 0x000fc80007f1e0ff */
[----:B------:R-:W-:Y:S02]  /*10a0*/  LEA.HI.X.SX32 R8, R3, R2, 0x1, P0 ;  /* 0x0000000203087211 */ /* 0x000fe400000f0eff */
[----:B------:R-:W-:-:S04]  /*10b0*/  LEA R6, P0, R5, c[0x0][0x168], 0x1 ;  /* 0x00005a0005067a11 */ /* 0x000fc800078008ff */
[----:B------:R-:W-:-:S05]  /*10c0*/  LEA.HI.X R7, R5, c[0x0][0x16c], R8, 0x1, P0 ;  /* 0x00005b0005077a11 */ /* 0x000fca00000f0c08 */
        /* <DEDUP_REMOVED lines=24> */
.L_x_13201:
[----:B------:R-:W-:Y:S01]  /*1250*/  PRMT R5, R5, 0x5410, R10 ;  /* 0x0000541005057816 */ /* 0x000fe2000000000a */
[----:B------:R-:W-:Y:S02]  /*1260*/  IMAD.MOV.U32 R16, RZ, RZ, R3 ;  /* 0x000000ffff107224 */ /* 0x000fe400078e0003 */
.L_x_13202:
[----:B------:R-:W-:Y:S05]  /*1270*/  BSYNC B1 ;  /* 0x0000000000017941 */ /* 0x000fea0003800000 */
.L_x_13200:
        /* <DEDUP_REMOVED lines=10> */
.L_x_13204:
[----:B------:R-:W-:Y:S01]  /*1320*/  IMAD.MOV.U32 R7, RZ, RZ, R16 ;  /* 0x000000ffff077224 */ /* 0x000fe200078e0010 */
[----:B------:R-:W-:Y:S01]  /*1330*/  PRMT R20, R20, 0x5410, R20 ;  /* 0x0000541014147816 */ /* 0x000fe20000000014 */
[----:B------:R-:W-:Y:S01]  /*1340*/  IMAD.MOV.U32 R16, RZ, RZ, R15 ;  /* 0x000000ffff107224 */ /* 0x000fe200078e000f */
[----:B------:R-:W-:Y:S02]  /*1350*/  PRMT R5, R5, 0x7632, R5 ;  /* 0x0000763205057816 */ /* 0x000fe40000000005 */
.L_x_13205:
[----:B------:R-:W-:Y:S05]  /*1360*/  BSYNC B1 ;  /* 0x0000000000017941 */ /* 0x000fea0003800000 */
.L_x_13203:
        /* <DEDUP_REMOVED lines=11> */
.L_x_13207:
[----:B------:R-:W-:Y:S01]  /*1420*/  PRMT R20, R21, 0x7632, R20 ;  /* 0x0000763215147816 */ /* 0x000fe20000000014 */
[----:B------:R-:W-:Y:S01]  /*1430*/  IMAD.MOV.U32 R8, RZ, RZ, R7 ;  /* 0x000000ffff087224 */ /* 0x000fe200078e0007 */
[----:B------:R-:W-:Y:S01]  /*1440*/  PRMT R6, R5, 0x7610, R6 ;  /* 0x0000761005067816 */ /* 0x000fe20000000006 */
[----:B------:R-:W-:Y:S02]  /*1450*/  IMAD.MOV.U32 R15, RZ, RZ, R14 ;  /* 0x000000ffff0f7224 */ /* 0x000fe400078e000e */
.L_x_13208:
[----:B------:R-:W-:Y:S05]  /*1460*/  BSYNC B1 ;  /* 0x0000000000017941 */ /* 0x000fea0003800000 */
.L_x_13206:
        /* <DEDUP_REMOVED lines=11> */
.L_x_13210:
[----:B------:R-:W-:Y:S01]  /*1520*/  PRMT R21, R21, 0x5410, R21 ;  /* 0x0000541015157816 */ /* 0x000fe20000000015 */
[----:B------:R-:W-:Y:S01]  /*1530*/  IMAD.MOV.U32 R7, RZ, RZ, R8 ;  /* 0x000000ffff077224 */ /* 0x000fe200078e0008 */
[----:B------:R-:W-:Y:S01]  /*1540*/  PRMT R5, R5, 0x5410, R6 ;  /* 0x0000541005057816 */ /* 0x000fe20000000006 */
[----:B------:R-:W-:Y:S02]  /*1550*/  IMAD.MOV.U32 R14, RZ, RZ, R13 ;  /* 0x000000ffff0e7224 */ /* 0x000fe400078e000d */
.L_x_13211:
[----:B------:R-:W-:Y:S05]  /*1560*/  BSYNC B1 ;  /* 0x0000000000017941 */ /* 0x000fea0003800000 */
.L_x_13209:
        /* <DEDUP_REMOVED lines=11> */
.L_x_13213:
[----:B------:R-:W-:Y:S01]  /*1620*/  PRMT R21, R22, 0x7632, R21 ;  /* 0x0000763216157816 */ /* 0x000fe20000000015 */
[----:B------:R-:W-:Y:S01]  /*1630*/  IMAD.MOV.U32 R8, RZ, RZ, R7 ;  /* 0x000000ffff087224 */ /* 0x000fe200078e0007 */
[----:B------:R-:W-:Y:S01]  /*1640*/  PRMT R6, R6, 0x7610, R5 ;  /* 0x0000761006067816 */ /* 0x000fe20000000005 */
[----:B------:R-:W-:Y:S02]  /*1650*/  IMAD.MOV.U32 R13, RZ, RZ, R12 ;  /* 0x000000ffff0d7224 */ /* 0x000fe400078e000c */
.L_x_13214:
[----:B------:R-:W-:Y:S05]  /*1660*/  BSYNC B1 ;  /* 0x0000000000017941 */ /* 0x000fea0003800000 */
.L_x_13212:
        /* <DEDUP_REMOVED lines=11> */
.L_x_13216:
[----:B------:R-:W-:Y:S01]  /*1720*/  PRMT R22, R22, 0x5410, R22 ;  /* 0x0000541016167816 */ /* 0x000fe20000000016 */
[----:B------:R-:W-:Y:S01]  /*1730*/  IMAD.MOV.U32 R7, RZ, RZ, R8 ;  /* 0x000000ffff077224 */ /* 0x000fe200078e0008 */
[----:B------:R-:W-:Y:S01]  /*1740*/  PRMT R5, R6, 0x7632, R5 ;  /* 0x0000763206057816 */ /* 0x000fe20000000005 */
[----:B------:R-:W-:Y:S02]  /*1750*/  IMAD.MOV.U32 R12, RZ, RZ, R19 ;  /* 0x000000ffff0c7224 */ /* 0x000fe400078e0013 */
.L_x_13217:
[----:B------:R-:W-:Y:S05]  /*1760*/  BSYNC B1 ;  /* 0x0000000000017941 */ /* 0x000fea0003800000 */
.L_x_13215:
        /* <DEDUP_REMOVED lines=11> */
.L_x_13219:
[----:B------:R-:W-:Y:S01]  /*1820*/  PRMT R22, R23, 0x7632, R22 ;  /* 0x0000763217167816 */ /* 0x000fe20000000016 */
[----:B------:R-:W-:Y:S01]  /*1830*/  IMAD.MOV.U32 R9, RZ, RZ, R7 ;  /* 0x000000ffff097224 */ /* 0x000fe200078e0007 */
[----:B------:R-:W-:Y:S01]  /*1840*/  PRMT R6, R5, 0x7610, R6 ;  /* 0x0000761005067816 */ /* 0x000fe20000000006 */
[----:B------:R-:W-:Y:S02]  /*1850*/  IMAD.MOV.U32 R19, RZ, RZ, R18 ;  /* 0x000000ffff137224 */ /* 0x000fe400078e0012 */
.L_x_13220:
[----:B------:R-:W-:Y:S05]  /*1860*/  BSYNC B1 ;  /* 0x0000000000017941 */ /* 0x000fea0003800000 */
.L_x_13218:
        /* <DEDUP_REMOVED lines=9> */
.L_x_13222:
[----:B------:R-:W-:Y:S01]  /*1900*/  IMAD.MOV.U32 R18, RZ, RZ, R4 ;  /* 0x000000ffff127224 */ /* 0x000fe200078e0004 */
[----:B------:R-:W-:Y:S01]  /*1910*/  PRMT R23, R6, 0x5410, R23 ;  /* 0x0000541006177816 */ /* 0x000fe20000000017 */
[----:B------:R-:W-:Y:S02]  /*1920*/  IMAD.MOV.U32 R4, RZ, RZ, R9 ;  /* 0x000000ffff047224 */ /* 0x000fe400078e0009 */
.L_x_13223:
[----:B------:R-:W-:Y:S05]  /*1930*/  BSYNC B1 ;  /* 0x0000000000017941 */ /* 0x000fea0003800000 */
.L_x_13221:
[----:B------:R-:W-:-:S04]  /*1940*/  IADD3 R3, R3, 0x20, RZ ;  /* 0x0000002003037810 */ /* 0x000fc80007ffe0ff */
[----:B------:R-:W-:-:S13]  /*1950*/  ISETP.GE.AND P0, PT, R3, c[0x0][0x220], PT ;  /* 0x0000880003007a0c */ /* 0x000fda0003f06270 */
[----:B------:R-:W-:Y:S05]  /*1960*/  @!P0 BRA `(.L_x_13224) ;  /* 0xfffff72000008947 */ /* 0x000fea000383ffff */
.L_x_13172:
[----:B------:R-:W-:Y:S05]  /*1970*/  BSYNC B0 ;  /* 0x0000000000007941 */ /* 0x000fea0003800000 */
.L_x_13171:
[----:B------:R-:W2:Y:S01]  /*1980*/  S2R R17, SR_LANEID ;  /* 0x0000000000117919 */ /* 0x000ea20000000000 */
[----:B------:R-:W-:Y:S03]  /*1990*/  BSSY B0, `(.L_x_13225) ;  /* 0x000034d000007945 */ /* 0x000fe60003800000 */
[----:B------:R3:W4:Y:S04]  /*19a0*/  SHFL.DOWN PT, R33, R4, 0x1, 0x1f ;  /* 0x08201f0004217f89 */ /* 0x00072800000e0000 */
[----:B------:R3:W0:Y:S04]  /*19b0*/  SHFL.DOWN PT, R35, R18, 0x1, 0x1f ;  /* 0x08201f0012237f89 */ /* 0x00062800000e0000 */
[----:B------:R3:W1:Y:S04]  /*19c0*/  SHFL.DOWN PT, R25, R19, 0x1, 0x1f ;  /* 0x08201f0013197f89 */ /* 0x00066800000e0000 */
[----:B------:R3:W0:Y:S04]  /*19d0*/  SHFL.DOWN PT, R11, R12, 0x1, 0x1f ;  /* 0x08201f000c0b7f89 */ /* 0x00062800000e0000 */
[----:B------:R3:W0:Y:S01]  /*19e0*/  SHFL.DOWN PT, R9, R13, 0x1, 0x1f ;  /* 0x08201f000d097f89 */ /* 0x00062200000e0000 */
[----:B--2---:R-:W-:-:S03]  /*19f0*/  ISETP.GT.AND P0, PT, R17, 0x1e, PT ;  /* 0x0000001e1100780c */ /* 0x004fc60003f04270 */
[----:B------:R3:W2:Y:S04]  /*1a00*/  SHFL.DOWN PT, R7, R14, 0x1, 0x1f ;  /* 0x08201f000e077f89 */ /* 0x0006a800000e0000 */
[----:B-1----:R3:W1:Y:S04]  /*1a10*/  SHFL.DOWN PT, R5, R15, 0x1, 0x1f ;  /* 0x08201f000f057f89 */ /* 0x00266800000e0000 */
[----:B------:R3:W0:Y:S04]  /*1a20*/  SHFL.DOWN PT, R3, R16, 0x1, 0x1f ;  /* 0x08201f0010037f89 */ /* 0x00062800000e0000 */
[----:B------:R3:W0:Y:S04]  /*1a30*/  SHFL.DOWN PT, R37, R23, 0x1, 0x1f ;  /* 0x08201f0017257f89 */ /* 0x00062800000e0000 */
[----:B------:R3:W0:Y:S04]  /*1a40*/  SHFL.DOWN PT, R27, R22, 0x1, 0x1f ;  /* 0x08201f00161b7f89 */ /* 0x00062800000e0000 */
[----:B------:R3:W0:Y:S04]  /*1a50*/  SHFL.DOWN PT, R29, R21, 0x1, 0x1f ;  /* 0x08201f00151d7f89 */ /* 0x00062800000e0000 */
[----:B------:R3:W0:Y:S01]  /*1a60*/  SHFL.DOWN PT, R31, R20, 0x1, 0x1f ;  /* 0x08201f00141f7f89 */ /* 0x00062200000e0000 */
[----:B------:R-:W-:Y:S05]  /*1a70*/  @P0 BRA `(.L_x_13226) ;  /* 0x000033e000000947 */ /* 0x000fea0003800000 */
[C---:B--2-4-:R-:W-:Y:S01]  /*1a80*/  ISETP.GT.AND P1, PT, R16.reuse, R33, PT ;  /* 0x000000211000720c */ /* 0x054fe20003f24270 */
[----:B0-----:R-:W-:Y:S01]  /*1a90*/  HSETP2.GT.AND P0, PT, R37.H0_H0, R20.H1_H1, PT ;  /* 0x3000001425007234 */ /* 0x001fe20003f04800 */
[----:B------:R-:W-:Y:S04]  /*1aa0*/  BSSY B1, `(.L_x_13227) ;  /* 0x0000012000017945 */ /* 0x000fe80003800000 */
[----:B------:R-:W-:-:S07]  /*1ab0*/  ISETP.EQ.OR P0, PT, R16, -0x1, P0 ;  /* 0xffffffff1000780c */ /* 0x000fce0000702670 */
[----:B------:R-:W-:-:S05]  /*1ac0*/  HSETP2.NEU.OR P1, PT, R37.H0_H0, R20.H1_H1, !P1 ;  /* 0x3000001425007234 */ /* 0x000fca0004f2d820 */
[----:B------:R-:W-:-:S13]  /*1ad0*/  PLOP3.LUT P1, PT, P0, P1, PT, 0x8, 0x0 ;  /* 0x000000000000781c */ /* 0x000fda0000722170 */
[----:B---3--:R-:W-:Y:S01]  /*1ae0*/  @!P1 PRMT R20, R20, 0x5410, R37 ;  /* 0x0000541014149816 */ /* 0x008fe20000000025 */
        /* <DEDUP_REMOVED lines=9> */
.L_x_13228:
[----:B------:R-:W-:Y:S01]  /*1b80*/  IMAD.MOV.U32 R33, RZ, RZ, R16 ;  /* 0x000000ffff217224 */ /* 0x000fe200078e0010 */
[C---:B------:R-:W-:Y:S01]  /*1b90*/  PRMT R10, R20.reuse, 0x7632, R10 ;  /* 0x00007632140a7816 */ /* 0x040fe2000000000a */
[----:B------:R-:W-:Y:S01]  /*1ba0*/  IMAD.MOV.U32 R16, RZ, RZ, R15 ;  /* 0x000000ffff107224 */ /* 0x000fe200078e000f */
[----:B------:R-:W-:Y:S02]  /*1bb0*/  PRMT R20, R20, 0x5410, R20 ;  /* 0x0000541014147816 */ /* 0x000fe40000000014 */
.L_x_13229:
[----:B------:R-:W-:Y:S05]  /*1bc0*/  BSYNC B1 ;  /* 0x0000000000017941 */ /* 0x000fea0003800000 */
.L_x_13227:
[----:B------:R-:W-:Y:S01]  /*1bd0*/  HSETP2.GT.AND P0, PT, R10.H0_H0, R21.H1_H1, PT ;  /* 0x300000150a007234 */ /* 0x000fe20003f04800 */
[----:B------:R-:W-:Y:S04]  /*1be0*/  BSSY B1, `(.L_x_13230) ;  /* 0x000000c000017945 */ /* 0x000fe80003800000 */
[----:B------:R-:W-:-:S13]  /*1bf0*/  ISETP.EQ.OR P0, PT, R14, -0x1, P0 ;  /* 0xffffffff0e00780c */ /* 0x000fda0000702670 */
[----:B------:R-:W-:Y:S05]  /*1c00*/  @P0 BRA `(.L_x_13231) ;  /* 0x0000005000000947 */ /* 0x000fea0003800000 */
[----:B------:R-:W-:Y:S01]  /*1c10*/  ISETP.GE.AND P0, PT, R33, R14, PT ;  /* 0x0000000e2100720c */ /* 0x000fe20003f06270 */
[----:B------:R-:W-:Y:S01]  /*1c20*/  IMAD.MOV.U32 R6, RZ, RZ, R14 ;  /* 0x000000ffff067224 */ /* 0x000fe200078e000e */
[----:B------:R-:W-:-:S11]  /*1c30*/  PRMT R8, R21, 0x7632, R8 ;  /* 0x0000763215087816 */ /* 0x000fd60000000008 */
[----:B------:R-:W-:-:S13]  /*1c40*/  HSETP2.NEU.OR P0, PT, R10.H0_H0, R21.H1_H1, P0 ;  /* 0x300000150a007234 */ /* 0x000fda000070d820 */
[----:B------:R-:W-:Y:S05]  /*1c50*/  @P0 BRA `(.L_x_13232) ;  /* 0x0000004000000947 */ /* 0x000fea0003800000 */
.L_x_13231:
[----:B------:R-:W-:Y:S01]  /*1c60*/  IMAD.MOV.U32 R6, RZ, RZ, R33 ;  /* 0x000000ffff067224 */ /* 0x000fe200078e0021 */
[----:B------:R-:W-:Y:S01]  /*1c70*/  PRMT R8, R10, 0x7610, R8 ;  /* 0x000076100a087816 */ /* 0x000fe20000000008 */
[----:B------:R-:W-:Y:S01]  /*1c80*/  IMAD.MOV.U32 R33, RZ, RZ, R14 ;  /* 0x000000ffff217224 */ /* 0x000fe200078e000e */
[----:B------:R-:W-:Y:S02]  /*1c90*/  PRMT R10, R21, 0x7632, R10 ;  /* 0x00007632150a7816 */ /* 0x000fe4000000000a */
.L_x_13232:
[----:B------:R-:W-:Y:S05]  /*1ca0*/  BSYNC B1 ;  /* 0x0000000000017941 */ /* 0x000fea0003800000 */
.L_x_13230:
        /* <DEDUP_REMOVED lines=9> */
.L_x_13234:
[----:B------:R-:W-:Y:S01]  /*1d40*/  IMAD.MOV.U32 R15, RZ, RZ, R6 ;  /* 0x000000ffff0f7224 */ /* 0x000fe200078e0006 */
[----:B------:R-:W-:Y:S01]  /*1d50*/  PRMT R8, R21, 0x5410, R8 ;  /* 0x0000541015087816 */ /* 0x000fe20000000008 */
[----:B------:R-:W-:Y:S02]  /*1d60*/  IMAD.MOV.U32 R6, RZ, RZ, R13 ;  /* 0x000000ffff067224 */ /* 0x000fe400078e000d */
.L_x_13235:
[----:B------:R-:W-:Y:S05]  /*1d70*/  BSYNC B1 ;  /* 0x0000000000017941 */ /* 0x000fea0003800000 */
.L_x_13233:
[----:B------:R-:W-:Y:S01]  /*1d80*/  HSETP2.GT.AND P0, PT, R8.H1_H1, R22.H1_H1, PT ;  /* 0x3000001608007234 */ /* 0x000fe20003f04c00 */
[----:B------:R-:W-:Y:S04]  /*1d90*/  BSSY B1, `(.L_x_13236) ;  /* 0x000000c000017945 */ /* 0x000fe80003800000 */
[----:B------:R-:W-:-:S13]  /*1da0*/  ISETP.EQ.OR P0, PT, R12, -0x1, P0 ;  /* 0xffffffff0c00780c */ /* 0x000fda0000702670 */
[----:B------:R-:W-:Y:S05]  /*1db0*/  @P0 BRA `(.L_x_13237) ;  /* 0x0000005000000947 */ /* 0x000fea0003800000 */
[----:B------:R-:W-:Y:S01]  /*1dc0*/  ISETP.GE.AND P0, PT, R15, R12, PT ;  /* 0x0000000c0f00720c */ /* 0x000fe20003f06270 */
[----:B------:R-:W-:Y:S01]  /*1dd0*/  IMAD.MOV.U32 R14, RZ, RZ, R12 ;  /* 0x000000ffff0e7224 */ /* 0x000fe200078e000c */
[----:B------:R-:W-:-:S11]  /*1de0*/  PRMT R10, R10, 0x7610, R22 ;  /* 0x000076100a0a7816 */ /* 0x000fd60000000016 */
[----:B------:R-:W-:-:S13]  /*1df0*/  HSETP2.NEU.OR P0, PT, R8.H1_H1, R22.H1_H1, P0 ;  /* 0x3000001608007234 */ /* 0x000fda000070dc20 */
[----:B------:R-:W-:Y:S05]  /*1e00*/  @P0 BRA `(.L_x_13238) ;  /* 0x0000004000000947 */ /* 0x000fea0003800000 */
.L_x_13237:
[----:B------:R-:W-:Y:S01]  /*1e10*/  IMAD.MOV.U32 R14, RZ, RZ, R15 ;  /* 0x000000ffff0e7224 */ /* 0x000fe200078e000f */
[----:B------:R-:W-:Y:S01]  /*1e20*/  PRMT R10, R10, 0x7610, R8 ;  /* 0x000076100a0a7816 */ /* 0x000fe20000000008 */
[----:B------:R-:W-:Y:S01]  /*1e30*/  IMAD.MOV.U32 R15, RZ, RZ, R12 ;  /* 0x000000ffff0f7224 */ /* 0x000fe200078e000c */
[----:B------:R-:W-:Y:S02]  /*1e40*/  PRMT R8, R8, 0x7610, R22 ;  /* 0x0000761008087816 */ /* 0x000fe40000000016 */
.L_x_13238:
[----:B------:R-:W-:Y:S05]  /*1e50*/  BSYNC B1 ;  /* 0x0000000000017941 */ /* 0x000fea0003800000 */
.L_x_13236:
        /* <DEDUP_REMOVED lines=9> */
.L_x_13240:
[----:B------:R-:W-:Y:S01]  /*1ef0*/  IMAD.MOV.U32 R13, RZ, RZ, R14 ;  /* 0x000000ffff0d7224 */ /* 0x000fe200078e000e */
[C---:B------:R-:W-:Y:S01]  /*1f00*/  PRMT R12, R10.reuse, 0x7632, R12 ;  /* 0x000076320a0c7816 */ /* 0x040fe2000000000c */
[----:B------:R-:W-:Y:S01]  /*1f10*/  IMAD.MOV.U32 R14, RZ, RZ, R19 ;  /* 0x000000ffff0e7224 */ /* 0x000fe200078e0013 */
[----:B------:R-:W-:Y:S02]  /*1f20*/  PRMT R10, R10, 0x5410, R22 ;  /* 0x000054100a0a7816 */ /* 0x000fe40000000016 */
.L_x_13241:
[----:B------:R-:W-:Y:S05]  /*1f30*/  BSYNC B1 ;  /* 0x0000000000017941 */ /* 0x000fea0003800000 */
.L_x_13239:
        /* <DEDUP_REMOVED lines=9> */
.L_x_13243:
[----:B------:R-:W-:Y:S01]  /*1fd0*/  IMAD.MOV.U32 R19, RZ, RZ, R13 ;  /* 0x000000ffff137224 */ /* 0x000fe200078e000d */
[----:B------:R-:W-:Y:S01]  /*1fe0*/  PRMT R20, R12, 0x7610, R20 ;  /* 0x000076100c147816 */ /* 0x000fe20000000014 */
[----:B------:R-:W-:Y:S01]  /*1ff0*/  IMAD.MOV.U32 R13, RZ, RZ, R18 ;  /* 0x000000ffff0d7224 */ /* 0x000fe200078e0012 */
[----:B------:R-:W-:Y:S02]  /*2000*/  PRMT R12, R23, 0x7632, R12 ;  /* 0x00007632170c7816 */ /* 0x000fe4000000000c */
.L_x_13244:
[----:B------:R-:W-:Y:S05]  /*2010*/  BSYNC B1 ;  /* 0x0000000000017941 */ /* 0x000fea0003800000 */
.L_x_13242:
[----:B------:R-:W-:Y:S01]  /*2020*/  HSETP2.GT.AND P0, PT, R20.H0_H0, R23.H0_H0, PT ;  /* 0x2000001714007234 */ /* 0x000fe20003f04800 */
[----:B------:R-:W-:Y:S04]  /*2030*/  BSSY B1, `(.L_x_13245) ;  /* 0x000000c000017945 */ /* 0x000fe80003800000 */
[----:B------:R-:W-:-:S13]  /*2040*/  ISETP.EQ.OR P0, PT, R4, -0x1, P0 ;  /* 0xffffffff0400780c */ /* 0x000fda0000702670 */
[----:B------:R-:W-:Y:S05]  /*2050*/  @P0 BRA `(.L_x_13246) ;  /* 0x0000005000000947 */ /* 0x000fea0003800000 */
[----:B------:R-:W-:Y:S01]  /*2060*/  ISETP.GE.AND P0, PT, R19, R4, PT ;  /* 0x000000041300720c */ /* 0x000fe20003f06270 */
[----:B------:R-:W-:Y:S01]  /*2070*/  IMAD.MOV.U32 R18, RZ, RZ, R4 ;  /* 0x000000ffff127224 */ /* 0x000fe200078e0004 */
[----:B------:R-:W-:-:S11]  /*2080*/  PRMT R12, R12, 0x5410, R23 ;  /* 0x000054100c0c7816 */ /* 0x000fd60000000017 */
[----:B------:R-:W-:-:S13]  /*2090*/  HSETP2.NEU.OR P0, PT, R20.H0_H0, R23.H0_H0, P0 ;  /* 0x2000001714007234 */ /* 0x000fda000070d820 */
[----:B------:R-:W-:Y:S05]  /*20a0*/  @P0 BRA `(.L_x_13247) ;  /* 0x0000004000000947 */ /* 0x000fea0003800000 */
.L_x_13246:
[----:B------:R-:W-:Y:S01]  /*20b0*/  IMAD.MOV.U32 R18, RZ, RZ, R19 ;  /* 0x000000ffff127224 */ /* 0x000fe200078e0013 */
[----:B------:R-:W-:Y:S01]  /*20c0*/  PRMT R12, R12, 0x5410, R20 ;  /* 0x000054100c0c7816 */ /* 0x000fe20000000014 */
[----:B------:R-:W-:Y:S01]  /*20d0*/  IMAD.MOV.U32 R19, RZ, RZ, R4 ;  /* 0x000000ffff137224 */ /* 0x000fe200078e0004 */
[----:B------:R-:W-:Y:S02]  /*20e0*/  PRMT R20, R23, 0x7610, R20 ;  /* 0x0000761017147816 */ /* 0x000fe40000000014 */
.L_x_13247:
[----:B------:R-:W-:Y:S05]  /*20f0*/  BSYNC B1 ;  /* 0x0000000000017941 */ /* 0x000fea0003800000 */
.L_x_13245:
[C---:B------:R-:W-:Y:S01]  /*2100*/  ISETP.GT.AND P1, PT, R16.reuse, R35, PT ;  /* 0x000000231000720c */ /* 0x040fe20003f24270 */
[----:B------:R-:W-:Y:S01]  /*2110*/  HSETP2.GT.AND P0, PT, R37.H1_H1, R20.H1_H1, PT ;  /* 0x3000001425007234 */ /* 0x000fe20003f04c00 */
[----:B------:R-:W-:Y:S04]  /*2120*/  BSSY B1, `(.L_x_13248) ;  /* 0x0000012000017945 */ /* 0x000fe80003800000 */
[----:B------:R-:W-:-:S07]  /*2130*/  ISETP.EQ.OR P0, PT, R16, -0x1, P0 ;  /* 0xffffffff1000780c */ /* 0x000fce0000702670 */
[----:B------:R-:W-:-:S05]  /*2140*/  HSETP2.NEU.OR P1, PT, R37.H1_H1, R20.H1_H1, !P1 ;  /* 0x3000001425007234 */ /* 0x000fca0004f2dc20 */
        /* <DEDUP_REMOVED lines=11> */
.L_x_13249:
[----:B------:R-:W-:Y:S01]  /*2200*/  IMAD.MOV.U32 R21, RZ, RZ, R16 ;  /* 0x000000ffff157224 */ /* 0x000fe200078e0010 */
[----:B------:R-:W-:Y:S01]  /*2210*/  PRMT R4, R4, 0x7610, R20 ;  /* 0x0000761004047816 */ /* 0x000fe20000000014 */
[----:B------:R-:W-:Y:S01]  /*2220*/  IMAD.MOV.U32 R16, RZ, RZ, R33 ;  /* 0x000000ffff107224 */ /* 0x000fe200078e0021 */
[----:B------:R-:W-:Y:S02]  /*2230*/  PRMT R20, R20, 0x5410, R10 ;  /* 0x0000541014147816 */ /* 0x000fe4000000000a */
.L_x_13250:
[----:B------:R-:W-:Y:S05]  /*2240*/  BSYNC B1 ;  /* 0x0000000000017941 */ /* 0x000fea0003800000 */
.L_x_13248:
        /* <DEDUP_REMOVED lines=9> */
.L_x_13252:
[----:B------:R-:W-:Y:S01]  /*22e0*/  IMAD.MOV.U32 R22, RZ, RZ, R21 ;  /* 0x000000ffff167224 */ /* 0x000fe200078e0015 */
[----:B------:R-:W-:Y:S01]  /*22f0*/  PRMT R4, R4, 0x5432, R8 ;  /* 0x0000543204047816 */ /* 0x000fe20000000008 */
[----:B------:R-:W-:Y:S02]  /*2300*/  IMAD.MOV.U32 R21, RZ, RZ, R6 ;  /* 0x000000ffff157224 */ /* 0x000fe400078e0006 */
.L_x_13253:
[----:B------:R-:W-:Y:S05]  /*2310*/  BSYNC B1 ;  /* 0x0000000000017941 */ /* 0x000fea0003800000 */
.L_x_13251:
        /* <DEDUP_REMOVED lines=9> */
.L_x_13255:
[----:B------:R-:W-:Y:S01]  /*23b0*/  IMAD.MOV.U32 R23, RZ, RZ, R22 ;  /* 0x000000ffff177224 */ /* 0x000fe200078e0016 */
[--C-:B------:R-:W-:Y:S01]  /*23c0*/  PRMT R6, R6, 0x5410, R4.reuse ;  /* 0x0000541006067816 */ /* 0x100fe20000000004 */
[----:B------:R-:W-:Y:S01]  /*23d0*/  IMAD.MOV.U32 R22, RZ, RZ, R15 ;  /* 0x000000ffff167224 */ /* 0x000fe200078e000f */
[----:B------:R-:W-:Y:S02]  /*23e0*/  PRMT R4, R8, 0x7632, R4 ;  /* 0x0000763208047816 */ /* 0x000fe40000000004 */
.L_x_13256:
[----:B------:R-:W-:Y:S05]  /*23f0*/  BSYNC B1 ;  /* 0x0000000000017941 */ /* 0x000fea0003800000 */
.L_x_13254:
        /* <DEDUP_REMOVED lines=9> */
.L_x_13258:
[----:B------:R-:W-:Y:S01]  /*2490*/  IMAD.MOV.U32 R8, RZ, RZ, R23 ;  /* 0x000000ffff087224 */ /* 0x000fe200078e0017 */
[----:B------:R-:W-:Y:S01]  /*24a0*/  PRMT R6, R6, 0x7632, R10 ;  /* 0x0000763206067816 */ /* 0x000fe2000000000a */
[----:B------:R-:W-:Y:S02]  /*24b0*/  IMAD.MOV.U32 R23, RZ, RZ, R14 ;  /* 0x000000ffff177224 */ /* 0x000fe400078e000e */
.L_x_13259:
[----:B------:R-:W-:Y:S05]  /*24c0*/  BSYNC B1 ;  /* 0x0000000000017941 */ /* 0x000fea0003800000 */
.L_x_13257:
        /* <DEDUP_REMOVED lines=9> */
.L_x_13261:
[----:B------:R-:W-:Y:S01]  /*2560*/  IMAD.MOV.U32 R10, RZ, RZ, R8 ;  /* 0x000000ffff0a7224 */ /* 0x000fe200078e0008 */
[--C-:B------:R-:W-:Y:S01]  /*2570*/  PRMT R14, R14, 0x5410, R6.reuse ;  /* 0x000054100e0e7816 */ /* 0x100fe20000000006 */
[----:B------:R-:W-:Y:S01]  /*2580*/  IMAD.MOV.U32 R8, RZ, RZ, R13 ;  /* 0x000000ffff087224 */ /* 0x000fe200078e000d */
[----:B------:R-:W-:Y:S02]  /*2590*/  PRMT R6, R12, 0x7610, R6 ;  /* 0x000076100c067816 */ /* 0x000fe40000000006 */
.L_x_13262:
[----:B------:R-:W-:Y:S05]  /*25a0*/  BSYNC B1 ;  /* 0x0000000000017941 */ /* 0x000fea0003800000 */
.L_x_13260:
        /* <DEDUP_REMOVED lines=9> */
.L_x_13264:
[----:B------:R-:W-:Y:S01]  /*2640*/  IMAD.MOV.U32 R13, RZ, RZ, R10 ;  /* 0x000000ffff0d7224 */ /* 0x000fe200078e000a */
[----:B------:R-:W-:Y:S01]  /*2650*/  PRMT R15, R15, 0x7610, R14 ;  /* 0x000076100f0f7816 */ /* 0x000fe2000000000e */
[----:B------:R-:W-:Y:S01]  /*2660*/  IMAD.MOV.U32 R10, RZ, RZ, R19 ;  /* 0x000000ffff0a7224 */ /* 0x000fe200078e0013 */
[----:B------:R-:W-:Y:S02]  /*2670*/  PRMT R14, R14, 0x5410, R20 ;  /* 0x000054100e0e7816 */ /* 0x000fe40000000014 */
.L_x_13265:
[----:B------:R-:W-:Y:S05]  /*2680*/  BSYNC B1 ;  /* 0x0000000000017941 */ /* 0x000fea0003800000 */
.L_x_13263:
        /* <DEDUP_REMOVED lines=9> */
.L_x_13267:
[C---:B------:R-:W-:Y:S01]  /*2720*/  PRMT R12, R15.reuse, 0x7632, R12 ;  /* 0x000076320f0c7816 */ /* 0x040fe2000000000c */
[----:B------:R-:W-:Y:S02]  /*2730*/  IMAD.MOV.U32 R19, RZ, RZ, R13 ;  /* 0x000000ffff137224 */ /* 0x000fe400078e000d */
[----:B------:R-:W-:Y:S01]  /*2740*/  IMAD.MOV.U32 R13, RZ, RZ, R18 ;  /* 0x000000ffff0d7224 */ /* 0x000fe200078e0012 */
[----:B------:R-:W-:Y:S02]  /*2750*/  PRMT R15, R15, 0x7610, R12 ;  /* 0x000076100f0f7816 */ /* 0x000fe4000000000c */
.L_x_13268:
[----:B------:R-:W-:Y:S05]  /*2760*/  BSYNC B1 ;  /* 0x0000000000017941 */ /* 0x000fea0003800000 */
.L_x_13266:
[C---:B------:R-:W-:Y:S01]  /*2770*/  ISETP.GT.AND P1, PT, R16.reuse, R25, PT ;  /* 0x000000191000720c */ /* 0x040fe20003f24270 */
[----:B------:R-:W-:Y:S01]  /*2780*/  HSETP2.GT.AND P0, PT, R27.H0_H0, R20.H1_H1, PT ;  /* 0x300000141b007234 */ /* 0x000fe20003f04800 */
[----:B------:R-:W-:Y:S04]  /*2790*/  BSSY B1, `(.L_x_13269) ;  /* 0x0000012000017945 */ /* 0x000fe80003800000 */
[----:B------:R-:W-:-:S07]  /*27a0*/  ISETP.EQ.OR P0, PT, R16, -0x1, P0 ;  /* 0xffffffff1000780c */ /* 0x000fce0000702670 */
[----:B------:R-:W-:-:S05]  /*27b0*/  HSETP2.NEU.OR P1, PT, R27.H0_H0, R20.H1_H1, !P1 ;  /* 0x300000141b007234 */ /* 0x000fca0004f2d820 */
[----:B------:R-:W-:-:S13]  /*27c0*/  PLOP3.LUT P1, PT, P0, P1, PT, 0x8, 0x0 ;  /* 0x000000000000781c */ /* 0x000fda0000722170 */
        /* <DEDUP_REMOVED lines=10> */
.L_x_13270:
[----:B------:R-:W-:Y:S01]  /*2870*/  IMAD.MOV.U32 R25, RZ, RZ, R16 ;  /* 0x000000ffff197224 */ /* 0x000fe200078e0010 */
[----:B------:R-:W-:Y:S01]  /*2880*/  PRMT R12, R12, 0x7610, R20 ;  /* 0x000076100c0c7816 */ /* 0x000fe20000000014 */
[----:B------:R-:W-:Y:S01]  /*2890*/  IMAD.MOV.U32 R16, RZ, RZ, R21 ;  /* 0x000000ffff107224 */ /* 0x000fe200078e0015 */
[----:B------:R-:W-:Y:S02]  /*28a0*/  PRMT R20, R20, 0x7610, R4 ;  /* 0x0000761014147816 */ /* 0x000fe40000000004 */
.L_x_13271:
[----:B------:R-:W-:Y:S05]  /*28b0*/  BSYNC B1 ;  /* 0x0000000000017941 */ /* 0x000fea0003800000 */
.L_x_13269:
        /* <DEDUP_REMOVED lines=9> */
.L_x_13273:
[----:B------:R-:W-:Y:S01]  /*2950*/  PRMT R4, R4, 0x7610, R12 ;  /* 0x0000761004047816 */ /* 0x000fe2000000000c */
[----:B------:R-:W-:Y:S02]  /*2960*/  IMAD.MOV.U32 R18, RZ, RZ, R25 ;  /* 0x000000ffff127224 */ /* 0x000fe400078e0019 */
[----:B------:R-:W-:Y:S01]  /*2970*/  IMAD.MOV.U32 R25, RZ, RZ, R22 ;  /* 0x000000ffff197224 */ /* 0x000fe200078e0016 */
[----:B------:R-:W-:Y:S02]  /*2980*/  PRMT R12, R12, 0x5410, R4 ;  /* 0x000054100c0c7816 */ /* 0x000fe40000000004 */
.L_x_13274:
[----:B------:R-:W-:Y:S05]  /*2990*/  BSYNC B1 ;  /* 0x0000000000017941 */ /* 0x000fea0003800000 */
.L_x_13272:
        /* <DEDUP_REMOVED lines=9> */
.L_x_13276:
[----:B------:R-:W-:Y:S01]  /*2a30*/  IMAD.MOV.U32 R21, RZ, RZ, R18 ;  /* 0x000000ffff157224 */ /* 0x000fe200078e0012 */
[----:B------:R-:W-:Y:S01]  /*2a40*/  PRMT R22, R22, 0x7610, R4 ;  /* 0x0000761016167816 */ /* 0x000fe20000000004 */
[----:B------:R-:W-:Y:S01]  /*2a50*/  IMAD.MOV.U32 R18, RZ, RZ, R23 ;  /* 0x000000ffff127224 */ /* 0x000fe200078e0017 */
[----:B------:R-:W-:Y:S02]  /*2a60*/  PRMT R4, R4, 0x7610, R6 ;  /* 0x0000761004047816 */ /* 0x000fe40000000006 */
.L_x_13277:
[----:B------:R-:W-:Y:S05]  /*2a70*/  BSYNC B1 ;  /* 0x0000000000017941 */ /* 0x000fea0003800000 */
.L_x_13275:
        /* <DEDUP_REMOVED lines=9> */
.L_x_13279:
[----:B------:R-:W-:Y:S01]  /*2b10*/  PRMT R6, R6, 0x7610, R22 ;  /* 0x0000761006067816 */ /* 0x000fe20000000016 */
[----:B------:R-:W-:Y:S02]  /*2b20*/  IMAD.MOV.U32 R23, RZ, RZ, R21 ;  /* 0x000000ffff177224 */ /* 0x000fe400078e0015 */
[----:B------:R-:W-:Y:S01]  /*2b30*/  IMAD.MOV.U32 R21, RZ, RZ, R8 ;  /* 0x000000ffff157224 */ /* 0x000fe200078e0008 */
[----:B------:R-:W-:Y:S02]  /*2b40*/  PRMT R22, R22, 0x5410, R6 ;  /* 0x0000541016167816 */ /* 0x000fe40000000006 */
.L_x_13280:
[----:B------:R-:W-:Y:S05]  /*2b50*/  BSYNC B1 ;  /* 0x0000000000017941 */ /* 0x000fea0003800000 */
.L_x_13278:
        /* <DEDUP_REMOVED lines=9> */
.L_x_13282:
[----:B------:R-:W-:Y:S01]  /*2bf0*/  IMAD.MOV.U32 R8, RZ, RZ, R23 ;  /* 0x000000ffff087224 */ /* 0x000fe200078e0017 */
[C---:B------:R-:W-:Y:S01]  /*2c00*/  PRMT R4, R6.reuse, 0x7632, R4 ;  /* 0x0000763206047816 */ /* 0x040fe20000000004 */
[----:B------:R-:W-:Y:S01]  /*2c10*/  IMAD.MOV.U32 R23, RZ, RZ, R10 ;  /* 0x000000ffff177224 */ /* 0x000fe200078e000a */
[----:B------:R-:W-:Y:S02]  /*2c20*/  PRMT R6, R6, 0x7610, R14 ;  /* 0x0000761006067816 */ /* 0x000fe4000000000e */
.L_x_13283:
[----:B------:R-:W-:Y:S05]  /*2c30*/  BSYNC B1 ;  /* 0x0000000000017941 */ /* 0x000fea0003800000 */
.L_x_13281:
        /* <DEDUP_REMOVED lines=9> */
.L_x_13285:
[----:B------:R-:W-:Y:S01]  /*2cd0*/  IMAD.MOV.U32 R10, RZ, RZ, R8 ;  /* 0x000000ffff0a7224 */ /* 0x000fe200078e0008 */
[----:B------:R-:W-:Y:S01]  /*2ce0*/  PRMT R6, R4, 0x7610, R6 ;  /* 0x0000761004067816 */ /* 0x000fe20000000006 */
[----:B------:R-:W-:Y:S01]  /*2cf0*/  IMAD.MOV.U32 R8, RZ, RZ, R13 ;  /* 0x000000ffff087224 */ /* 0x000fe200078e000d */
[----:B------:R-:W-:Y:S02]  /*2d00*/  PRMT R4, R15, 0x7632, R4 ;  /* 0x000076320f047816 */ /* 0x000fe40000000004 */
.L_x_13286:
[----:B------:R-:W-:Y:S05]  /*2d10*/  BSYNC B1 ;  /* 0x0000000000017941 */ /* 0x000fea0003800000 */
.L_x_13284:
        /* <DEDUP_REMOVED lines=9> */
.L_x_13288:
[----:B------:R-:W-:Y:S01]  /*2db0*/  IMAD.MOV.U32 R13, RZ, RZ, R10 ;  /* 0x000000ffff0d7224 */ /* 0x000fe200078e000a */
[----:B------:R-:W-:Y:S01]  /*2dc0*/  PRMT R14, R6, 0x7610, R14 ;  /* 0x00007610060e7816 */ /* 0x000fe2000000000e */
[----:B------:R-:W-:Y:S01]  /*2dd0*/  IMAD.MOV.U32 R10, RZ, RZ, R19 ;  /* 0x000000ffff0a7224 */ /* 0x000fe200078e0013 */
[----:B------:R-:W-:Y:S02]  /*2de0*/  PRMT R6, R12, 0x7610, R6 ;  /* 0x000076100c067816 */ /* 0x000fe40000000006 */
.L_x_13289:
[----:B------:R-:W-:Y:S05]  /*2df0*/  BSYNC B1 ;  /* 0x0000000000017941 */ /* 0x000fea0003800000 */
.L_x_13287:
        /* <DEDUP_REMOVED lines=16> */
.L_x_13291:
[----:B------:R-:W-:Y:S01]  /*2f00*/  IMAD.MOV.U32 R11, RZ, RZ, R16 ;  /* 0x000000ffff0b7224 */ /* 0x000fe200078e0010 */
[----:B------:R-:W-:Y:S01]  /*2f10*/  PRMT R14, R14, 0x7610, R20 ;  /* 0x000076100e0e7816 */ /* 0x000fe20000000014 */
[----:B------:R-:W-:Y:S01]  /*2f20*/  IMAD.MOV.U32 R16, RZ, RZ, R25 ;  /* 0x000000ffff107224 */ /* 0x000fe200078e0019 */
[----:B------:R-:W-:Y:S02]  /*2f30*/  PRMT R20, R20, 0x7610, R12 ;  /* 0x0000761014147816 */ /* 0x000fe4000000000c */
.L_x_13292:
[----:B------:R-:W-:Y:S05]  /*2f40*/  BSYNC B1 ;  /* 0x0000000000017941 */ /* 0x000fea0003800000 */
.L_x_13290:
        /* <DEDUP_REMOVED lines=9> */
.L_x_13294:
[----:B------:R-:W-:Y:S01]  /*2fe0*/  IMAD.MOV.U32 R12, RZ, RZ, R11 ;  /* 0x000000ffff0c7224 */ /* 0x000fe200078e000b */
[----:B------:R-:W-:Y:S01]  /*2ff0*/  PRMT R15, R15, 0x7610, R14 ;  /* 0x000076100f0f7816 */ /* 0x000fe2000000000e */
[----:B------:R-:W-:Y:S01]  /*3000*/  IMAD.MOV.U32 R11, RZ, RZ, R18 ;  /* 0x000000ffff0b7224 */ /* 0x000fe200078e0012 */
[----:B------:R-:W-:Y:S02]  /*3010*/  PRMT R14, R14, 0x7610, R4 ;  /* 0x000076100e0e7816 */ /* 0x000fe40000000004 */
.L_x_13295:
[----:B------:R-:W-:Y:S05]  /*3020*/  BSYNC B1 ;  /* 0x0000000000017941 */ /* 0x000fea0003800000 */
.L_x_13293:
        /* <DEDUP_REMOVED lines=9> */
.L_x_13297:
[----:B------:R-:W-:Y:S01]  /*30c0*/  IMAD.MOV.U32 R18, RZ, RZ, R12 ;  /* 0x000000ffff127224 */ /* 0x000fe200078e000c */
[----:B------:R-:W-:Y:S01]  /*30d0*/  PRMT R4, R4, 0x7610, R15 ;  /* 0x0000761004047816 */ /* 0x000fe2000000000f */
[----:B------:R-:W-:Y:S01]  /*30e0*/  IMAD.MOV.U32 R12, RZ, RZ, R21 ;  /* 0x000000ffff0c7224 */ /* 0x000fe200078e0015 */
[----:B------:R-:W-:Y:S02]  /*30f0*/  PRMT R15, R15, 0x7610, R22 ;  /* 0x000076100f0f7816 */ /* 0x000fe40000000016 */
.L_x_13298:
[----:B------:R-:W-:Y:S05]  /*3100*/  BSYNC B1 ;  /* 0x0000000000017941 */ /* 0x000fea0003800000 */
.L_x_13296:
        /* <DEDUP_REMOVED lines=9> */
.L_x_13300:
[----:B------:R-:W-:Y:S01]  /*31a0*/  IMAD.MOV.U32 R19, RZ, RZ, R18 ;  /* 0x000000ffff137224 */ /* 0x000fe200078e0012 */
[----:B------:R-:W-:Y:S01]  /*31b0*/  PRMT R21, R21, 0x7610, R4 ;  /* 0x0000761015157816 */ /* 0x000fe20000000004 */
[----:B------:R-:W-:Y:S01]  /*31c0*/  IMAD.MOV.U32 R18, RZ, RZ, R23 ;  /* 0x000000ffff127224 */ /* 0x000fe200078e0017 */
[----:B------:R-:W-:Y:S02]  /*31d0*/  PRMT R4, R4, 0x7610, R6 ;  /* 0x0000761004047816 */ /* 0x000fe40000000006 */
.L_x_13301:
[----:B------:R-:W-:Y:S05]  /*31e0*/  BSYNC B1 ;  /* 0x0000000000017941 */ /* 0x000fea0003800000 */
.L_x_13299:
        /* <DEDUP_REMOVED lines=9> */
.L_x_13303:
[----:B------:R-:W-:Y:S01]  /*3280*/  IMAD.MOV.U32 R23, RZ, RZ, R19 ;  /* 0x000000ffff177224 */ /* 0x000fe200078e0013 */
[----:B------:R-:W-:Y:S01]  /*3290*/  PRMT R6, R6, 0x7610, R21 ;  /* 0x0000761006067816 */ /* 0x000fe20000000015 */
[----:B------:R-:W-:Y:S01]  /*32a0*/  IMAD.MOV.U32 R19, RZ, RZ, R8 ;  /* 0x000000ffff137224 */ /* 0x000fe200078e0008 */
[----:B------:R-:W-:Y:S02]  /*32b0*/  PRMT R21, R21, 0x5410, R4 ;  /* 0x0000541015157816 */ /* 0x000fe40000000004 */
.L_x_13304:
[----:B------:R-:W-:Y:S05]  /*32c0*/  BSYNC B1 ;  /* 0x0000000000017941 */ /* 0x000fea0003800000 */
.L_x_13302:
        /* <DEDUP_REMOVED lines=9> */
.L_x_13306:
[----:B------:R-:W-:Y:S01]  /*3360*/  IMAD.MOV.U32 R8, RZ, RZ, R23 ;  /* 0x000000ffff087224 */ /* 0x000fe200078e0017 */
[----:B------:R-:W-:Y:S01]  /*3370*/  PRMT R22, R22, 0x7610, R6 ;  /* 0x0000761016167816 */ /* 0x000fe20000000006 */
[----:B------:R-:W-:Y:S01]  /*3380*/  IMAD.MOV.U32 R23, RZ, RZ, R10 ;  /* 0x000000ffff177224 */ /* 0x000fe200078e000a */
[----:B------:R-:W-:Y:S02]  /*3390*/  PRMT R6, R6, 0x5410, R6 ;  /* 0x0000541006067816 */ /* 0x000fe40000000006 */
.L_x_13307:
[----:B------:R-:W-:Y:S05]  /*33a0*/  BSYNC B1 ;  /* 0x0000000000017941 */ /* 0x000fea0003800000 */
.L_x_13305:
        /* <DEDUP_REMOVED lines=9> */
.L_x_13309:
[----:B------:R-:W-:Y:S01]  /*3440*/  IMAD.MOV.U32 R10, RZ, RZ, R8 ;  /* 0x000000ffff0a7224 */ /* 0x000fe200078e0008 */
[C---:B------:R-:W-:Y:S01]  /*3450*/  PRMT R4, R22.reuse, 0x7632, R4 ;  /* 0x0000763216047816 */ /* 0x040fe20000000004 */
[----:B------:R-:W-:Y:S01]  /*3460*/  IMAD.MOV.U32 R8, RZ, RZ, R13 ;  /* 0x000000ffff087224 */ /* 0x000fe200078e000d */
[----:B------:R-:W-:Y:S02]  /*3470*/  PRMT R22, R22, 0x5410, R14 ;  /* 0x0000541016167816 */ /* 0x000fe4000000000e */
.L_x_13310:
[----:B------:R-:W-:Y:S05]  /*3480*/  BSYNC B1 ;  /* 0x0000000000017941 */ /* 0x000fea0003800000 */
.L_x_13308:
        /* <DEDUP_REMOVED lines=16> */
.L_x_13312:
[----:B------:R-:W-:Y:S01]  /*3590*/  IMAD.MOV.U32 R9, RZ, RZ, R16 ;  /* 0x000000ffff097224 */ /* 0x000fe200078e0010 */
[C---:B------:R-:W-:Y:S01]  /*35a0*/  PRMT R6, R20.reuse, 0x7632, R6 ;  /* 0x0000763214067816 */ /* 0x040fe20000000006 */
[----:B------:R-:W-:Y:S01]  /*35b0*/  IMAD.MOV.U32 R16, RZ, RZ, R11 ;  /* 0x000000ffff107224 */ /* 0x000fe200078e000b */
[----:B------:R-:W-:Y:S02]  /*35c0*/  PRMT R20, R20, 0x7610, R14 ;  /* 0x0000761014147816 */ /* 0x000fe4000000000e */
.L_x_13313:
[----:B------:R-:W-:Y:S05]  /*35d0*/  BSYNC B1 ;  /* 0x0000000000017941 */ /* 0x000fea0003800000 */
.L_x_13311:
        /* <DEDUP_REMOVED lines=9> */
.L_x_13315:
[----:B------:R-:W-:Y:S01]  /*3670*/  IMAD.MOV.U32 R11, RZ, RZ, R9 ;  /* 0x000000ffff0b7224 */ /* 0x000fe200078e0009 */
[----:B------:R-:W-:Y:S01]  /*3680*/  PRMT R13, R13, 0x5410, R6 ;  /* 0x000054100d0d7816 */ /* 0x000fe20000000006 */
[----:B------:R-:W-:Y:S01]  /*3690*/  IMAD.MOV.U32 R9, RZ, RZ, R12 ;  /* 0x000000ffff097224 */ /* 0x000fe200078e000c */
[----:B------:R-:W-:Y:S02]  /*36a0*/  PRMT R6, R15, 0x7632, R6 ;  /* 0x000076320f067816 */ /* 0x000fe40000000006 */
.L_x_13316:
[----:B------:R-:W-:Y:S05]  /*36b0*/  BSYNC B1 ;  /* 0x0000000000017941 */ /* 0x000fea0003800000 */
.L_x_13314:
        /* <DEDUP_REMOVED lines=9> */
.L_x_13318:
[----:B------:R-:W-:Y:S01]  /*3750*/  IMAD.MOV.U32 R12, RZ, RZ, R11 ;  /* 0x000000ffff0c7224 */ /* 0x000fe200078e000b */
[----:B------:R-:W-:Y:S01]  /*3760*/  PRMT R13, R13, 0x7632, R4 ;  /* 0x000076320d0d7816 */ /* 0x000fe20000000004 */
[----:B------:R-:W-:Y:S02]  /*3770*/  IMAD.MOV.U32 R11, RZ, RZ, R18 ;  /* 0x000000ffff0b7224 */ /* 0x000fe400078e0012 */
.L_x_13319:
[----:B------:R-:W-:Y:S05]  /*3780*/  BSYNC B1 ;  /* 0x0000000000017941 */ /* 0x000fea0003800000 */
.L_x_13317:
        /* <DEDUP_REMOVED lines=9> */
.L_x_13321:
[----:B------:R-:W-:Y:S01]  /*3820*/  IMAD.MOV.U32 R14, RZ, RZ, R12 ;  /* 0x000000ffff0e7224 */ /* 0x000fe200078e000c */
[----:B------:R-:W-:Y:S01]  /*3830*/  PRMT R4, R4, 0x5410, R13 ;  /* 0x0000541004047816 */ /* 0x000fe2000000000d */
[----:B------:R-:W-:Y:S01]  /*3840*/  IMAD.MOV.U32 R12, RZ, RZ, R19 ;  /* 0x000000ffff0c7224 */ /* 0x000fe200078e0013 */
[----:B------:R-:W-:Y:S02]  /*3850*/  PRMT R13, R21, 0x7632, R13 ;  /* 0x00007632150d7816 */ /* 0x000fe4000000000d */
.L_x_13322:
[----:B------:R-:W-:Y:S05]  /*3860*/  BSYNC B1 ;  /* 0x0000000000017941 */ /* 0x000fea0003800000 */
.L_x_13320:
        /* <DEDUP_REMOVED lines=9> */
.L_x_13324:
[----:B------:R-:W-:Y:S01]  /*3900*/  IMAD.MOV.U32 R15, RZ, RZ, R14 ;  /* 0x000000ffff0f7224 */ /* 0x000fe200078e000e */
[----:B------:R-:W-:Y:S01]  /*3910*/  PRMT R18, R18, 0x7610, R4 ;  /* 0x0000761012127816 */ /* 0x000fe20000000004 */
[----:B------:R-:W-:Y:S01]  /*3920*/  IMAD.MOV.U32 R14, RZ, RZ, R23 ;  /* 0x000000ffff0e7224 */ /* 0x000fe200078e0017 */
[----:B------:R-:W-:Y:S02]  /*3930*/  PRMT R4, R4, 0x7610, R6 ;  /* 0x0000761004047816 */ /* 0x000fe40000000006 */
.L_x_13325:
[----:B------:R-:W-:Y:S05]  /*3940*/  BSYNC B1 ;  /* 0x0000000000017941 */ /* 0x000fea0003800000 */
.L_x_13323:
        /* <DEDUP_REMOVED lines=9> */
.L_x_13327:
[----:B------:R-:W-:Y:S01]  /*39e0*/  IMAD.MOV.U32 R19, RZ, RZ, R15 ;  /* 0x000000ffff137224 */ /* 0x000fe200078e000f */
[----:B------:R-:W-:Y:S01]  /*39f0*/  PRMT R6, R6, 0x7610, R18 ;  /* 0x0000761006067816 */ /* 0x000fe20000000012 */
[----:B------:R-:W-:Y:S01]  /*3a00*/  IMAD.MOV.U32 R15, RZ, RZ, R8 ;  /* 0x000000ffff0f7224 */ /* 0x000fe200078e0008 */
[----:B------:R-:W-:Y:S02]  /*3a10*/  PRMT R18, R18, 0x7610, R22 ;  /* 0x0000761012127816 */ /* 0x000fe40000000016 */
.L_x_13328:
[----:B------:R-:W-:Y:S05]  /*3a20*/  BSYNC B1 ;  /* 0x0000000000017941 */ /* 0x000fea0003800000 */
.L_x_13326:
        /* <DEDUP_REMOVED lines=9> */
.L_x_13330:
[----:B------:R-:W-:Y:S01]  /*3ac0*/  IMAD.MOV.U32 R8, RZ, RZ, R19 ;  /* 0x000000ffff087224 */ /* 0x000fe200078e0013 */
[C---:B------:R-:W-:Y:S01]  /*3ad0*/  PRMT R18, R6.reuse, 0x7632, R18 ;  /* 0x0000763206127816 */ /* 0x040fe20000000012 */
[----:B------:R-:W-:Y:S01]  /*3ae0*/  IMAD.MOV.U32 R19, RZ, RZ, R10 ;  /* 0x000000ffff137224 */ /* 0x000fe200078e000a */
[----:B------:R-:W-:Y:S02]  /*3af0*/  PRMT R6, R6, 0x5410, R4 ;  /* 0x0000541006067816 */ /* 0x000fe40000000004 */
.L_x_13331:
[----:B------:R-:W-:Y:S05]  /*3b00*/  BSYNC B1 ;  /* 0x0000000000017941 */ /* 0x000fea0003800000 */
.L_x_13329:
        /* <DEDUP_REMOVED lines=16> */
.L_x_13333:
[----:B------:R-:W-:Y:S01]  /*3c10*/  IMAD.MOV.U32 R7, RZ, RZ, R16 ;  /* 0x000000ffff077224 */ /* 0x000fe200078e0010 */
[C---:B------:R-:W-:Y:S01]  /*3c20*/  PRMT R10, R20.reuse, 0x7632, R10 ;  /* 0x00007632140a7816 */ /* 0x040fe2000000000a */
[----:B------:R-:W-:Y:S01]  /*3c30*/  IMAD.MOV.U32 R16, RZ, RZ, R9 ;  /* 0x000000ffff107224 */ /* 0x000fe200078e0009 */
[----:B------:R-:W-:Y:S02]  /*3c40*/  PRMT R20, R20, 0x5410, R6 ;  /* 0x0000541014147816 */ /* 0x000fe40000000006 */
.L_x_13334:
[----:B------:R-:W-:Y:S05]  /*3c50*/  BSYNC B1 ;  /* 0x0000000000017941 */ /* 0x000fea0003800000 */
.L_x_13332:
        /* <DEDUP_REMOVED lines=9> */
.L_x_13336:
[----:B------:R-:W-:Y:S01]  /*3cf0*/  IMAD.MOV.U32 R9, RZ, RZ, R7 ;  /* 0x000000ffff097224 */ /* 0x000fe200078e0007 */
[----:B------:R-:W-:Y:S01]  /*3d00*/  PRMT R4, R10, 0x7610, R4 ;  /* 0x000076100a047816 */ /* 0x000fe20000000004 */
[----:B------:R-:W-:Y:S01]  /*3d10*/  IMAD.MOV.U32 R7, RZ, RZ, R11 ;  /* 0x000000ffff077224 */ /* 0x000fe200078e000b */
[----:B------:R-:W-:Y:S02]  /*3d20*/  PRMT R10, R13, 0x7632, R10 ;  /* 0x000076320d0a7816 */ /* 0x000fe4000000000a */
.L_x_13337:
[----:B------:R-:W-:Y:S05]  /*3d30*/  BSYNC B1 ;  /* 0x0000000000017941 */ /* 0x000fea0003800000 */
.L_x_13335:
        /* <DEDUP_REMOVED lines=9> */
.L_x_13339:
[----:B------:R-:W-:Y:S01]  /*3dd0*/  IMAD.MOV.U32 R11, RZ, RZ, R9 ;  /* 0x000000ffff0b7224 */ /* 0x000fe200078e0009 */
[----:B------:R-:W-:Y:S01]  /*3de0*/  PRMT R10, R10, 0x5410, R4 ;  /* 0x000054100a0a7816 */ /* 0x000fe20000000004 */
[----:B------:R-:W-:Y:S01]  /*3df0*/  IMAD.MOV.U32 R9, RZ, RZ, R12 ;  /* 0x000000ffff097224 */ /* 0x000fe200078e000c */
[----:B------:R-:W-:Y:S02]  /*3e00*/  PRMT R4, R13, 0x7610, R4 ;  /* 0x000076100d047816 */ /* 0x000fe40000000004 */
.L_x_13340:
[----:B------:R-:W-:Y:S05]  /*3e10*/  BSYNC B1 ;  /* 0x0000000000017941 */ /* 0x000fea0003800000 */
.L_x_13338:
        /* <DEDUP_REMOVED lines=9> */
.L_x_13342:
[----:B------:R-:W-:Y:S01]  /*3eb0*/  IMAD.MOV.U32 R12, RZ, RZ, R11 ;  /* 0x000000ffff0c7224 */ /* 0x000fe200078e000b */
[----:B------:R-:W-:Y:S01]  /*3ec0*/  PRMT R13, R13, 0x7610, R10 ;  /* 0x000076100d0d7816 */ /* 0x000fe2000000000a */
[----:B------:R-:W-:Y:S01]  /*3ed0*/  IMAD.MOV.U32 R11, RZ, RZ, R14 ;  /* 0x000000ffff0b7224 */ /* 0x000fe200078e000e */
[----:B------:R-:W-:Y:S02]  /*3ee0*/  PRMT R10, R10, 0x7610, R4 ;  /* 0x000076100a0a7816 */ /* 0x000fe40000000004 */
.L_x_13343:
[----:B------:R-:W-:Y:S05]  /*3ef0*/  BSYNC B1 ;  /* 0x0000000000017941 */ /* 0x000fea0003800000 */
.L_x_13341:
        /* <DEDUP_REMOVED lines=9> */
.L_x_13345:
[----:B------:R-:W-:Y:S01]  /*3f90*/  IMAD.MOV.U32 R14, RZ, RZ, R12 ;  /* 0x000000ffff0e7224 */ /* 0x000fe200078e000c */
[----:B------:R-:W-:Y:S01]  /*3fa0*/  PRMT R4, R4, 0x7610, R13 ;  /* 0x0000761004047816 */ /* 0x000fe2000000000d */
[----:B------:R-:W-:Y:S01]  /*3fb0*/  IMAD.MOV.U32 R12, RZ, RZ, R15 ;  /* 0x000000ffff0c7224 */ /* 0x000fe200078e000f */
[----:B------:R-:W-:Y:S02]  /*3fc0*/  PRMT R13, R13, 0x7610, R18 ;  /* 0x000076100d0d7816 */ /* 0x000fe40000000012 */
.L_x_13346:
[----:B------:R-:W-:Y:S05]  /*3fd0*/  BSYNC B1 ;  /* 0x0000000000017941 */ /* 0x000fea0003800000 */
.L_x_13344:
        /* <DEDUP_REMOVED lines=9> */
.L_x_13348:
[----:B------:R-:W-:Y:S01]  /*4070*/  IMAD.MOV.U32 R15, RZ, RZ, R14 ;  /* 0x000000ffff0f7224 */ /* 0x000fe200078e000e */
[----:B------:R-:W-:Y:S01]  /*4080*/  PRMT R18, R18, 0x7610, R4 ;  /* 0x0000761012127816 */ /* 0x000fe20000000004 */
[----:B------:R-:W-:Y:S01]  /*4090*/  IMAD.MOV.U32 R14, RZ, RZ, R19 ;  /* 0x000000ffff0e7224 */ /* 0x000fe200078e0013 */
[----:B------:R-:W-:Y:S02]  /*40a0*/  PRMT R4, R4, 0x7610, R6 ;  /* 0x0000761004047816 */ /* 0x000fe40000000006 */
.L_x_13349:
[----:B------:R-:W-:Y:S05]  /*40b0*/  BSYNC B1 ;  /* 0x0000000000017941 */ /* 0x000fea0003800000 */
.L_x_13347:
        /* <DEDUP_REMOVED lines=9> */
.L_x_13351:
[----:B------:R-:W-:Y:S01]  /*4150*/  IMAD.MOV.U32 R6, RZ, RZ, R15 ;  /* 0x000000ffff067224 */ /* 0x000fe200078e000f */
[C---:B------:R-:W-:Y:S01]  /*4160*/  PRMT R13, R18.reuse, 0x7632, R13 ;  /* 0x00007632120d7816 */ /* 0x040fe2000000000d */
[----:B------:R-:W-:Y:S01]  /*4170*/  IMAD.MOV.U32 R15, RZ, RZ, R8 ;  /* 0x000000ffff0f7224 */ /* 0x000fe200078e0008 */
[----:B------:R-:W-:Y:S02]  /*4180*/  PRMT R18, R18, 0x5410, R18 ;  /* 0x0000541012127816 */ /* 0x000fe40000000012 */
.L_x_13352:
[----:B------:R-:W-:Y:S05]  /*4190*/  BSYNC B1 ;  /* 0x0000000000017941 */ /* 0x000fea0003800000 */
.L_x_13350:
[C---:B-1----:R-:W-:Y:S01]  /*41a0*/  ISETP.GT.AND P1, PT, R16.reuse, R5, PT ;  /* 0x000000051000720c */ /* 0x042fe20003f24270 */
[----:B------:R-:W-:Y:S01]  /*41b0*/  HSETP2.GT.AND P0, PT, R31.H0_H0, R20.H1_H1, PT ;  /* 0x300000141f007234 */ /* 0x000fe20003f04800 */
[----:B------:R-:W-:Y:S04]  /*41c0*/  BSSY B1, `(.L_x_13353) ;  /* 0x0000012000017945 */ /* 0x000fe80003800000 */
        /* <DEDUP_REMOVED lines=13> */
.L_x_13354:
[----:B------:R-:W-:Y:S01]  /*42a0*/  IMAD.MOV.U32 R5, RZ, RZ, R16 ;  /* 0x000000ffff057224 */ /* 0x000fe200078e0010 */
[----:B------:R-:W-:Y:S01]  /*42b0*/  PRMT R8, R8, 0x7610, R20 ;  /* 0x0000761008087816 */ /* 0x000fe20000000014 */
[----:B------:R-:W-:Y:S01]  /*42c0*/  IMAD.MOV.U32 R16, RZ, RZ, R7 ;  /* 0x000000ffff107224 */ /* 0x000fe200078e0007 */
[----:B------:R-:W-:Y:S02]  /*42d0*/  PRMT R20, R20, 0x5410, R10 ;  /* 0x0000541014147816 */ /* 0x000fe4000000000a */
.L_x_13355:
[----:B------:R-:W-:Y:S05]  /*42e0*/  BSYNC B1 ;  /* 0x0000000000017941 */ /* 0x000fea0003800000 */
.L_x_13353:
        /* <DEDUP_REMOVED lines=9> */
.L_x_13357:
[----:B------:R-:W-:Y:S01]  /*4380*/  IMAD.MOV.U32 R22, RZ, RZ, R5 ;  /* 0x000000ffff167224 */ /* 0x000fe200078e0005 */
[----:B------:R-:W-:Y:S01]  /*4390*/  PRMT R7, R7, 0x7610, R8 ;  /* 0x0000761007077816 */ /* 0x000fe20000000008 */
[----:B------:R-:W-:Y:S01]  /*43a0*/  IMAD.MOV.U32 R5, RZ, RZ, R9 ;  /* 0x000000ffff057224 */ /* 0x000fe200078e0009 */
[----:B------:R-:W-:Y:S02]  /*43b0*/  PRMT R8, R8, 0x5410, R4 ;  /* 0x0000541008087816 */ /* 0x000fe40000000004 */
.L_x_13358:
[----:B------:R-:W-:Y:S05]  /*43c0*/  BSYNC B1 ;  /* 0x0000000000017941 */ /* 0x000fea0003800000 */
.L_x_13356:
        /* <DEDUP_REMOVED lines=9> */
.L_x_13360:
[----:B------:R-:W-:Y:S01]  /*4460*/  IMAD.MOV.U32 R9, RZ, RZ, R22 ;  /* 0x000000ffff097224 */ /* 0x000fe200078e0016 */
[C---:B------:R-:W-:Y:S01]  /*4470*/  PRMT R4, R7.reuse, 0x7632, R4 ;  /* 0x0000763207047816 */ /* 0x040fe20000000004 */
[----:B------:R-:W-:Y:S01]  /*4480*/  IMAD.MOV.U32 R22, RZ, RZ, R11 ;  /* 0x000000ffff167224 */ /* 0x000fe200078e000b */
[----:B------:R-:W-:Y:S02]  /*4490*/  PRMT R7, R7, 0x7610, R10 ;  /* 0x0000761007077816 */ /* 0x000fe4000000000a */
.L_x_13361:
[----:B------:R-:W-:Y:S05]  /*44a0*/  BSYNC B1 ;  /* 0x0000000000017941 */ /* 0x000fea0003800000 */
.L_x_13359:
        /* <DEDUP_REMOVED lines=9> */
.L_x_13363:
[----:B------:R-:W-:Y:S01]  /*4540*/  IMAD.MOV.U32 R10, RZ, RZ, R9 ;  /* 0x000000ffff0a7224 */ /* 0x000fe200078e0009 */
[----:B------:R-:W-:Y:S01]  /*4550*/  PRMT R7, R4, 0x7610, R7 ;  /* 0x0000761004077816 */ /* 0x000fe20000000007 */
[----:B------:R-:W-:Y:S01]  /*4560*/  IMAD.MOV.U32 R9, RZ, RZ, R12 ;  /* 0x000000ffff097224 */ /* 0x000fe200078e000c */
[----:B------:R-:W-:Y:S02]  /*4570*/  PRMT R4, R13, 0x7632, R4 ;  /* 0x000076320d047816 */ /* 0x000fe40000000004 */
.L_x_13364:
[----:B------:R-:W-:Y:S05]  /*4580*/  BSYNC B1 ;  /* 0x0000000000017941 */ /* 0x000fea0003800000 */
.L_x_13362:
        /* <DEDUP_REMOVED lines=9> */
.L_x_13366:
[----:B------:R-:W-:Y:S01]  /*4620*/  IMAD.MOV.U32 R11, RZ, RZ, R10 ;  /* 0x000000ffff0b7224 */ /* 0x000fe200078e000a */
[--C-:B------:R-:W-:Y:S01]  /*4630*/  PRMT R23, R23, 0x5410, R7.reuse ;  /* 0x0000541017177816 */ /* 0x100fe20000000007 */
[----:B------:R-:W-:Y:S01]  /*4640*/  IMAD.MOV.U32 R10, RZ, RZ, R14 ;  /* 0x000000ffff0a7224 */ /* 0x000fe200078e000e */
[----:B------:R-:W-:Y:S02]  /*4650*/  PRMT R7, R4, 0x7632, R7 ;  /* 0x0000763204077816 */ /* 0x000fe40000000007 */
.L_x_13367:
[----:B------:R-:W-:Y:S05]  /*4660*/  BSYNC B1 ;  /* 0x0000000000017941 */ /* 0x000fea0003800000 */
.L_x_13365:
        /* <DEDUP_REMOVED lines=9> */
.L_x_13369:
[----:B------:R-:W-:Y:S01]  /*4700*/  IMAD.MOV.U32 R24, RZ, RZ, R11 ;  /* 0x000000ffff187224 */ /* 0x000fe200078e000b */
[----:B------:R-:W-:Y:S01]  /*4710*/  PRMT R4, R4, 0x7610, R23 ;  /* 0x0000761004047816 */ /* 0x000fe20000000017 */
[----:B------:R-:W-:Y:S01]  /*4720*/  IMAD.MOV.U32 R11, RZ, RZ, R15 ;  /* 0x000000ffff0b7224 */ /* 0x000fe200078e000f */
[----:B------:R-:W-:Y:S02]  /*4730*/  PRMT R23, R23, 0x7610, R18 ;  /* 0x0000761017177816 */ /* 0x000fe40000000012 */
.L_x_13370:
[----:B------:R-:W-:Y:S05]  /*4740*/  BSYNC B1 ;  /* 0x0000000000017941 */ /* 0x000fea0003800000 */
.L_x_13368:
        /* <DEDUP_REMOVED lines=9> */
.L_x_13372:
[----:B------:R-:W-:Y:S01]  /*47e0*/  IMAD.MOV.U32 R25, RZ, RZ, R24 ;  /* 0x000000ffff197224 */ /* 0x000fe200078e0018 */
[C---:B------:R-:W-:Y:S01]  /*47f0*/  PRMT R8, R4.reuse, 0x7632, R8 ;  /* 0x0000763204087816 */ /* 0x040fe20000000008 */
[----:B------:R-:W-:Y:S01]  /*4800*/  IMAD.MOV.U32 R24, RZ, RZ, R6 ;  /* 0x000000ffff187224 */ /* 0x000fe200078e0006 */
[----:B------:R-:W-:Y:S02]  /*4810*/  PRMT R4, R4, 0x5410, R13 ;  /* 0x0000541004047816 */ /* 0x000fe4000000000d */
.L_x_13373:
[----:B------:R-:W-:Y:S05]  /*4820*/  BSYNC B1 ;  /* 0x0000000000017941 */ /* 0x000fea0003800000 */
.L_x_13371:
        /* <DEDUP_REMOVED lines=12> */
[----:B------:R-:W-:-:S12]  /*48f0*/  IMAD.MOV.U32 R15, RZ, RZ, R5 ;  /* 0x000000ffff0f7224 */ /* 0x000fd800078e0005 */
[----:B------:R-:W-:Y:S01]  /*4900*/  HSETP2.NEU.OR P0, PT, R20.H1_H1, R8.H1_H1, P0 ;  /* 0x3000000814007234 */ /* 0x000fe2000070dc20 */
[----:B------:R-:W-:-:S12]  /*4910*/  PRMT R20, R8, 0x7632, R20 ;  /* 0x0000763208147816 */ /* 0x000fd80000000014 */
[----:B------:R-:W-:Y:S05]  /*4920*/  @P0 BRA `(.L_x_13376) ;  /* 0x0000003000000947 */ /* 0x000fea0003800000 */
.L_x_13375:
[----:B------:R-:W-:Y:S01]  /*4930*/  IMAD.MOV.U32 R15, RZ, RZ, R16 ;  /* 0x000000ffff0f7224 */ /* 0x000fe200078e0010 */
[----:B------:R-:W-:Y:S01]  /*4940*/  PRMT R20, R20, 0x7632, R8 ;  /* 0x0000763214147816 */ /* 0x000fe20000000008 */
[----:B------:R-:W-:Y:S02]  /*4950*/  IMAD.MOV.U32 R16, RZ, RZ, R5 ;  /* 0x000000ffff107224 */ /* 0x000fe400078e0005 */
.L_x_13376:
[----:B------:R-:W-:Y:S05]  /*4960*/  BSYNC B1 ;  /* 0x0000000000017941 */ /* 0x000fea0003800000 */
.L_x_13374:
        /* <DEDUP_REMOVED lines=9> */
.L_x_13378:
[--C-:B------:R-:W-:Y:S01]  /*4a00*/  PRMT R21, R21, 0x5410, R20.reuse ;  /* 0x0000541015157816 */ /* 0x100fe20000000014 */
[----:B------:R-:W-:Y:S01]  /*4a10*/  IMAD.MOV.U32 R14, RZ, RZ, R15 ;  /* 0x000000ffff0e7224 */ /* 0x000fe200078e000f */
[----:B------:R-:W-:Y:S01]  /*4a20*/  PRMT R20, R7, 0x7632, R20 ;  /* 0x0000763207147816 */ /* 0x000fe20000000014 */
[----:B------:R-:W-:Y:S02]  /*4a30*/  IMAD.MOV.U32 R15, RZ, RZ, R22 ;  /* 0x000000ffff0f7224 */ /* 0x000fe400078e0016 */
.L_x_13379:
[----:B------:R-:W-:Y:S05]  /*4a40*/  BSYNC B1 ;  /* 0x0000000000017941 */ /* 0x000fea0003800000 */
.L_x_13377:
        /* <DEDUP_REMOVED lines=9> */
.L_x_13381:
[----:B------:R-:W-:Y:S01]  /*4ae0*/  IMAD.MOV.U32 R13, RZ, RZ, R14 ;  /* 0x000000ffff0d7224 */ /* 0x000fe200078e000e */
[----:B------:R-:W-:Y:S01]  /*4af0*/  PRMT R21, R21, 0x5432, R4 ;  /* 0x0000543215157816 */ /* 0x000fe20000000004 */
[----:B------:R-:W-:Y:S02]  /*4b00*/  IMAD.MOV.U32 R14, RZ, RZ, R9 ;  /* 0x000000ffff0e7224 */ /* 0x000fe400078e0009 */
.L_x_13382:
[----:B------:R-:W-:Y:S05]  /*4b10*/  BSYNC B1 ;  /* 0x0000000000017941 */ /* 0x000fea0003800000 */
.L_x_13380:
        /* <DEDUP_REMOVED lines=9> */
.L_x_13384:
[----:B------:R-:W-:Y:S01]  /*4bb0*/  PRMT R22, R22, 0x5410, R21 ;  /* 0x0000541016167816 */ /* 0x000fe20000000015 */
[----:B------:R-:W-:Y:S01]  /*4bc0*/  IMAD.MOV.U32 R12, RZ, RZ, R13 ;  /* 0x000000ffff0c7224 */ /* 0x000fe200078e000d */
[----:B------:R-:W-:Y:S01]  /*4bd0*/  PRMT R21, R7, 0x7610, R21 ;  /* 0x0000761007157816 */ /* 0x000fe20000000015 */
[----:B------:R-:W-:Y:S02]  /*4be0*/  IMAD.MOV.U32 R13, RZ, RZ, R10 ;  /* 0x000000ffff0d7224 */ /* 0x000fe400078e000a */
.L_x_13385:
[----:B------:R-:W-:Y:S05]  /*4bf0*/  BSYNC B1 ;  /* 0x0000000000017941 */ /* 0x000fea0003800000 */
.L_x_13383:
        /* <DEDUP_REMOVED lines=9> */
.L_x_13387:
[----:B------:R-:W-:Y:S01]  /*4c90*/  IMAD.MOV.U32 R19, RZ, RZ, R12 ;  /* 0x000000ffff137224 */ /* 0x000fe200078e000c */
[----:B------:R-:W-:Y:S01]  /*4ca0*/  PRMT R22, R22, 0x7632, R23 ;  /* 0x0000763216167816 */ /* 0x000fe20000000017 */
[----:B------:R-:W-:Y:S02]  /*4cb0*/  IMAD.MOV.U32 R12, RZ, RZ, R11 ;  /* 0x000000ffff0c7224 */ /* 0x000fe400078e000b */
.L_x_13388:
[----:B------:R-:W-:Y:S05]  /*4cc0*/  BSYNC B1 ;  /* 0x0000000000017941 */ /* 0x000fea0003800000 */
.L_x_13386:
        /* <DEDUP_REMOVED lines=9> */
.L_x_13390:
[--C-:B------:R-:W-:Y:S01]  /*4d60*/  PRMT R23, R23, 0x5410, R22.reuse ;  /* 0x0000541017177816 */ /* 0x100fe20000000016 */
[----:B------:R-:W-:Y:S01]  /*4d70*/  IMAD.MOV.U32 R18, RZ, RZ, R19 ;  /* 0x000000ffff127224 */ /* 0x000fe200078e0013 */
[----:B------:R-:W-:Y:S01]  /*4d80*/  PRMT R22, R4, 0x7632, R22 ;  /* 0x0000763204167816 */ /* 0x000fe20000000016 */
[----:B------:R-:W-:Y:S02]  /*4d90*/  IMAD.MOV.U32 R19, RZ, RZ, R24 ;  /* 0x000000ffff137224 */ /* 0x000fe400078e0018 */
.L_x_13391:
[----:B------:R-:W-:Y:S05]  /*4da0*/  BSYNC B1 ;  /* 0x0000000000017941 */ /* 0x000fea0003800000 */
.L_x_13389:
[----:B------:R-:W-:-:S05]  /*4db0*/  HSETP2.GT.AND P0, PT, R23.H1_H1, R8.H0_H0, PT ;  /* 0x2000000817007234 */ /* 0x000fca0003f04c00 */
[----:B------:R-:W-:-:S13]  /*4dc0*/  ISETP.EQ.OR P0, PT, R25, -0x1, P0 ;  /* 0xffffffff1900780c */ /* 0x000fda0000702670 */
[----:B------:R-:W-:Y:S05]  /*4dd0*/  @P0 BRA `(.L_x_13392) ;  /* 0x0000005000000947 */ /* 0x000fea0003800000 */
[----:B------:R-:W-:Y:S01]  /*4de0*/  ISETP.GE.AND P0, PT, R18, R25, PT ;  /* 0x000000191200720c */ /* 0x000fe20003f06270 */
[----:B------:R-:W-:-:S12]  /*4df0*/  IMAD.MOV.U32 R4, RZ, RZ, R25 ;  /* 0x000000ffff047224 */ /* 0x000fd800078e0019 */
[----:B------:R-:W-:Y:S01]  /*4e00*/  HSETP2.NEU.OR P0, PT, R23.H1_H1, R8.H0_H0, P0 ;  /* 0x2000000817007234 */ /* 0x000fe2000070dc20 */
[----:B------:R-:W-:-:S12]  /*4e10*/  PRMT R23, R8, 0x7610, R23 ;  /* 0x0000761008177816 */ /* 0x000fd80000000017 */
[----:B------:R-:W-:Y:S05]  /*4e20*/  @P0 BRA `(.L_x_13226) ;  /* 0x0000003000000947 */ /* 0x000fea0003800000 */
.L_x_13392:
[----:B------:R-:W-:Y:S01]  /*4e30*/  IMAD.MOV.U32 R4, RZ, RZ, R18 ;  /* 0x000000ffff047224 */ /* 0x000fe200078e0012 */
[----:B------:R-:W-:Y:S01]  /*4e40*/  PRMT R23, R23, 0x5432, R8 ;  /* 0x0000543217177816 */ /* 0x000fe20000000008 */
[----:B------:R-:W-:Y:S02]  /*4e50*/  IMAD.MOV.U32 R18, RZ, RZ, R25 ;  /* 0x000000ffff127224 */ /* 0x000fe400078e0019 */
.L_x_13226:
[----:B--2-4-:R-:W-:Y:S05]  /*4e60*/  BSYNC B0 ;  /* 0x0000000000007941 */ /* 0x014fea0003800000 */
.L_x_13225:
[----:B------:R-:W-:Y:S01]  /*4e70*/  ISETP.GT.AND P0, PT, R17, 0x1d, PT ;  /* 0x0000001d1100780c */ /* 0x000fe20003f04270 */
[----:B------:R2:W4:Y:S01]  /*4e80*/  SHFL.DOWN PT, R33, R4, 0x2, 0x1f ;  /* 0x08401f0004217f89 */ /* 0x00052200000e0000 */
[----:B------:R-:W-:Y:S03]  /*4e90*/  BSSY B0, `(.L_x_13393) ;  /* 0x000034b000007945 */ /* 0x000fe60003800000 */
[----:B0-----:R2:W0:Y:S04]  /*4ea0*/  SHFL.DOWN PT, R35, R18, 0x2, 0x1f ;  /* 0x08401f0012237f89 */ /* 0x00142800000e0000 */
[----:B------:R2:W3:Y:S04]  /*4eb0*/  SHFL.DOWN PT, R31, R19, 0x2, 0x1f ;  /* 0x08401f00131f7f89 */ /* 0x0004e800000e0000 */
[----:B------:R2:W1:Y:S04]  /*4ec0*/  SHFL.DOWN PT, R11, R12, 0x2, 0x1f ;  /* 0x08401f000c0b7f89 */ /* 0x00046800000e0000 */
[----:B------:R2:W0:Y:S04]  /*4ed0*/  SHFL.DOWN PT, R9, R13, 0x2, 0x1f ;  /* 0x08401f000d097f89 */ /* 0x00042800000e0000 */
[----:B------:R2:W0:Y:S04]  /*4ee0*/  SHFL.DOWN PT, R7, R14, 0x2, 0x1f ;  /* 0x08401f000e077f89 */ /* 0x00042800000e0000 */
[----:B-1----:R2:W1:Y:S04]  /*4ef0*/  SHFL.DOWN PT, R5, R15, 0x2, 0x1f ;  /* 0x08401f000f057f89 */ /* 0x00246800000e0000 */
[----:B------:R2:W0:Y:S04]  /*4f00*/  SHFL.DOWN PT, R3, R16, 0x2, 0x1f ;  /* 0x08401f0010037f89 */ /* 0x00042800000e0000 */
[----:B------:R2:W0:Y:S04]  /*4f10*/  SHFL.DOWN PT, R37, R23, 0x2, 0x1f ;  /* 0x08401f0017257f89 */ /* 0x00042800000e0000 */
[----:B------:R2:W0:Y:S04]  /*4f20*/  SHFL.DOWN PT, R29, R22, 0x2, 0x1f ;  /* 0x08401f00161d7f89 */ /* 0x00042800000e0000 */
[----:B------:R2:W0:Y:S04]  /*4f30*/  SHFL.DOWN PT, R27, R21, 0x2, 0x1f ;  /* 0x08401f00151b7f89 */ /* 0x00042800000e0000 */
[----:B------:R2:W0:Y:S01]  /*4f40*/  SHFL.DOWN PT, R25, R20, 0x2, 0x1f ;  /* 0x08401f0014197f89 */ /* 0x00042200000e0000 */
[----:B------:R-:W-:Y:S05]  /*4f50*/  @P0 BRA `(.L_x_13394) ;  /* 0x000033e000000947 */ /* 0x000fea0003800000 */
[C---:B---34-:R-:W-:Y:S01]  /*4f60*/  ISETP.GT.AND P1, PT, R16.reuse, R33, PT ;  /* 0x000000211000720c */ /* 0x058fe20003f24270 */
[----:B0-----:R-:W-:Y:S01]  /*4f70*/  HSETP2.GT.AND P0, PT, R37.H0_H0, R20.H1_H1, PT ;  /* 0x3000001425007234 */ /* 0x001fe20003f04800 */
[----:B------:R-:W-:Y:S04]  /*4f80*/  BSSY B1, `(.L_x_13395) ;  /* 0x0000012000017945 */ /* 0x000fe80003800000 */
[----:B------:R-:W-:-:S07]  /*4f90*/  ISETP.EQ.OR P0, PT, R16, -0x1, P0 ;  /* 0xffffffff1000780c */ /* 0x000fce0000702670 */
[----:B------:R-:W-:-:S05]  /*4fa0*/  HSETP2.NEU.OR P1, PT, R37.H0_H0, R20.H1_H1, !P1 ;  /* 0x3000001425007234 */ /* 0x000fca0004f2d820 */
[----:B------:R-:W-:-:S13]  /*4fb0*/  PLOP3.LUT P0, PT, P0, P1, PT, 0x8, 0x0 ;  /* 0x000000000000781c */ /* 0x000fda0000702170 */
[----:B--2---:R-:W-:Y:S01]  /*4fc0*/  @!P0 PRMT R20, R20, 0x5410, R37 ;  /* 0x0000541014148816 */ /* 0x004fe20000000025 */
        /* <DEDUP_REMOVED lines=9> */
.L_x_13396:
[----:B------:R-:W-:Y:S01]  /*5060*/  IMAD.MOV.U32 R33, RZ, RZ, R16 ;  /* 0x000000ffff217224 */ /* 0x000fe200078e0010 */
[C---:B------:R-:W-:Y:S01]  /*5070*/  PRMT R10, R20.reuse, 0x7632, R10 ;  /* 0x00007632140a7816 */ /* 0x040fe2000000000a */
[----:B------:R-:W-:Y:S01]  /*5080*/  IMAD.MOV.U32 R16, RZ, RZ, R15 ;  /* 0x000000ffff107224 */ /* 0x000fe200078e000f */
[----:B------:R-:W-:Y:S02]  /*5090*/  PRMT R20, R20, 0x5410, R20 ;  /* 0x0000541014147816 */ /* 0x000fe40000000014 */
.L_x_13397:
[----:B------:R-:W-:Y:S05]  /*50a0*/  BSYNC B1 ;  /* 0x0000000000017941 */ /* 0x000fea0003800000 */
.L_x_13395:
        /* <DEDUP_REMOVED lines=9> */
.L_x_13399:
[----:B------:R-:W-:Y:S01]  /*5140*/  IMAD.MOV.U32 R6, RZ, RZ, R33 ;  /* 0x000000ffff067224 */ /* 0x000fe200078e0021 */
[----:B------:R-:W-:Y:S01]  /*5150*/  PRMT R8, R10, 0x7610, R8 ;  /* 0x000076100a087816 */ /* 0x000fe20000000008 */
[----:B------:R-:W-:Y:S01]  /*5160*/  IMAD.MOV.U32 R33, RZ, RZ, R14 ;  /* 0x000000ffff217224 */ /* 0x000fe200078e000e */
[----:B------:R-:W-:Y:S02]  /*5170*/  PRMT R10, R21, 0x7632, R10 ;  /* 0x00007632150a7816 */ /* 0x000fe4000000000a */
.L_x_13400:
[----:B------:R-:W-:Y:S05]  /*5180*/  BSYNC B1 ;  /* 0x0000000000017941 */ /* 0x000fea0003800000 */
.L_x_13398:
        /* <DEDUP_REMOVED lines=9> */
.L_x_13402:
[----:B------:R-:W-:Y:S01]  /*5220*/  IMAD.MOV.U32 R15, RZ, RZ, R6 ;  /* 0x000000ffff0f7224 */ /* 0x000fe200078e0006 */
[----:B------:R-:W-:Y:S01]  /*5230*/  PRMT R8, R21, 0x5410, R8 ;  /* 0x0000541015087816 */ /* 0x000fe20000000008 */
[----:B------:R-:W-:Y:S02]  /*5240*/  IMAD.MOV.U32 R6, RZ, RZ, R13 ;  /* 0x000000ffff067224 */ /* 0x000fe400078e000d */
.L_x_13403:
[----:B------:R-:W-:Y:S05]  /*5250*/  BSYNC B1 ;  /* 0x0000000000017941 */ /* 0x000fea0003800000 */
.L_x_13401:
        /* <DEDUP_REMOVED lines=9> */
.L_x_13405:
[----:B------:R-:W-:Y:S01]  /*52f0*/  IMAD.MOV.U32 R14, RZ, RZ, R15 ;  /* 0x000000ffff0e7224 */ /* 0x000fe200078e000f */
[----:B------:R-:W-:Y:S01]  /*5300*/  PRMT R10, R10, 0x7610, R8 ;  /* 0x000076100a0a7816 */ /* 0x000fe20000000008 */
[----:B------:R-:W-:Y:S01]  /*5310*/  IMAD.MOV.U32 R15, RZ, RZ, R12 ;  /* 0x000000ffff0f7224 */ /* 0x000fe200078e000c */
[----:B------:R-:W-:Y:S02]  /*5320*/  PRMT R8, R8, 0x7610, R22 ;  /* 0x0000761008087816 */ /* 0x000fe40000000016 */
.L_x_13406:
[----:B------:R-:W-:Y:S05]  /*5330*/  BSYNC B1 ;  /* 0x0000000000017941 */ /* 0x000fea0003800000 */
.L_x_13404:
        /* <DEDUP_REMOVED lines=9> */
.L_x_13408:
[----:B------:R-:W-:Y:S01]  /*53d0*/  IMAD.MOV.U32 R13, RZ, RZ, R14 ;  /* 0x000000ffff0d7224 */ /* 0x000fe200078e000e */
[C---:B------:R-:W-:Y:S01]  /*53e0*/  PRMT R12, R10.reuse, 0x7632, R12 ;  /* 0x000076320a0c7816 */ /* 0x040fe2000000000c */
[----:B------:R-:W-:Y:S01]  /*53f0*/  IMAD.MOV.U32 R14, RZ, RZ, R19 ;  /* 0x000000ffff0e7224 */ /* 0x000fe200078e0013 */
[----:B------:R-:W-:Y:S02]  /*5400*/  PRMT R10, R10, 0x5410, R22 ;  /* 0x000054100a0a7816 */ /* 0x000fe40000000016 */
.L_x_13409:
[----:B------:R-:W-:Y:S05]  /*5410*/  BSYNC B1 ;  /* 0x0000000000017941 */ /* 0x000fea0003800000 */
.L_x_13407:
        /* <DEDUP_REMOVED lines=9> */
.L_x_13411:
[----:B------:R-:W-:Y:S01]  /*54b0*/  IMAD.MOV.U32 R19, RZ, RZ, R13 ;  /* 0x000000ffff137224 */ /* 0x000fe200078e000d */
[----:B------:R-:W-:Y:S01]  /*54c0*/  PRMT R20, R12, 0x7610, R20 ;  /* 0x000076100c147816 */ /* 0x000fe20000000014 */
[----:B------:R-:W-:Y:S01]  /*54d0*/  IMAD.MOV.U32 R13, RZ, RZ, R18 ;  /* 0x000000ffff0d7224 */ /* 0x000fe200078e0012 */
[----:B------:R-:W-:Y:S02]  /*54e0*/  PRMT R12, R23, 0x7632, R12 ;  /* 0x00007632170c7816 */ /* 0x000fe4000000000c */
.L_x_13412:
[----:B------:R-:W-:Y:S05]  /*54f0*/  BSYNC B1 ;  /* 0x0000000000017941 */ /* 0x000fea0003800000 */
.L_x_13410:
        /* <DEDUP_REMOVED lines=9> */
.L_x_13414:
[----:B------:R-:W-:Y:S01]  /*5590*/  IMAD.MOV.U32 R18, RZ, RZ, R19 ;  /* 0x000000ffff127224 */ /* 0x000fe200078e0013 */
[----:B------:R-:W-:Y:S01]  /*55a0*/  PRMT R12, R12, 0x5410, R20 ;  /* 0x000054100c0c7816 */ /* 0x000fe20000000014 */
[----:B------:R-:W-:Y:S01]  /*55b0*/  IMAD.MOV.U32 R19, RZ, RZ, R4 ;  /* 0x000000ffff137224 */ /* 0x000fe200078e0004 */
[----:B------:R-:W-:Y:S02]  /*55c0*/  PRMT R20, R23, 0x7610, R20 ;  /* 0x0000761017147816 */ /* 0x000fe40000000014 */
.L_x_13415:
[----:B------:R-:W-:Y:S05]  /*55d0*/  BSYNC B1 ;  /* 0x0000000000017941 */ /* 0x000fea0003800000 */
.L_x_13413:
        /* <DEDUP_REMOVED lines=16> */
.L_x_13417:
[----:B------:R-:W-:Y:S01]  /*56e0*/  IMAD.MOV.U32 R21, RZ, RZ, R16 ;  /* 0x000000ffff157224 */ /* 0x000fe200078e0010 */
[----:B------:R-:W-:Y:S01]  /*56f0*/  PRMT R4, R4, 0x7610, R20 ;  /* 0x0000761004047816 */ /* 0x000fe20000000014 */
[----:B------:R-:W-:Y:S01]  /*5700*/  IMAD.MOV.U32 R16, RZ, RZ, R33 ;  /* 0x000000ffff107224 */ /* 0x000fe200078e0021 */
[----:B------:R-:W-:Y:S02]  /*5710*/  PRMT R20, R20, 0x5410, R10 ;  /* 0x0000541014147816 */ /* 0x000fe4000000000a */
.L_x_13418:
[----:B------:R-:W-:Y:S05]  /*5720*/  BSYNC B1 ;  /* 0x0000000000017941 */ /* 0x000fea0003800000 */
.L_x_13416:
        /* <DEDUP_REMOVED lines=9> */
.L_x_13420:
[----:B------:R-:W-:Y:S01]  /*57c0*/  IMAD.MOV.U32 R22, RZ, RZ, R21 ;  /* 0x000000ffff167224 */ /* 0x000fe200078e0015 */
[----:B------:R-:W-:Y:S01]  /*57d0*/  PRMT R4, R4, 0x5432, R8 ;  /* 0x0000543204047816 */ /* 0x000fe20000000008 */
[----:B------:R-:W-:Y:S02]  /*57e0*/  IMAD.MOV.U32 R21, RZ, RZ, R6 ;  /* 0x000000ffff157224 */ /* 0x000fe400078e0006 */
.L_x_13421:
[----:B------:R-:W-:Y:S05]  /*57f0*/  BSYNC B1 ;  /* 0x0000000000017941 */ /* 0x000fea0003800000 */
.L_x_13419:
        /* <DEDUP_REMOVED lines=9> */
.L_x_13423:
[----:B------:R-:W-:Y:S01]  /*5890*/  IMAD.MOV.U32 R23, RZ, RZ, R22 ;  /* 0x000000ffff177224 */ /* 0x000fe200078e0016 */
[--C-:B------:R-:W-:Y:S01]  /*58a0*/  PRMT R6, R6, 0x5410, R4.reuse ;  /* 0x0000541006067816 */ /* 0x100fe20000000004 */
[----:B------:R-:W-:Y:S01]  /*58b0*/  IMAD.MOV.U32 R22, RZ, RZ, R15 ;  /* 0x000000ffff167224 */ /* 0x000fe200078e000f */
[----:B------:R-:W-:Y:S02]  /*58c0*/  PRMT R4, R8, 0x7632, R4 ;  /* 0x0000763208047816 */ /* 0x000fe40000000004 */
.L_x_13424:
[----:B------:R-:W-:Y:S05]  /*58d0*/  BSYNC B1 ;  /* 0x0000000000017941 */ /* 0x000fea0003800000 */
.L_x_13422:
        /* <DEDUP_REMOVED lines=9> */
.L_x_13426:
[----:B------:R-:W-:Y:S01]  /*5970*/  IMAD.MOV.U32 R8, RZ, RZ, R23 ;  /* 0x000000ffff087224 */ /* 0x000fe200078e0017 */
[----:B------:R-:W-:Y:S01]  /*5980*/  PRMT R6, R6, 0x7632, R10 ;  /* 0x0000763206067816 */ /* 0x000fe2000000000a */
[----:B------:R-:W-:Y:S02]  /*5990*/  IMAD.MOV.U32 R23, RZ, RZ, R14 ;  /* 0x000000ffff177224 */ /* 0x000fe400078e000e */
.L_x_13427:
[----:B------:R-:W-:Y:S05]  /*59a0*/  BSYNC B1 ;  /* 0x0000000000017941 */ /* 0x000fea0003800000 */
.L_x_13425:
        /* <DEDUP_REMOVED lines=9> */
.L_x_13429:
[----:B------:R-:W-:Y:S01]  /*5a40*/  IMAD.MOV.U32 R10, RZ, RZ, R8 ;  /* 0x000000ffff0a7224 */ /* 0x000fe200078e0008 */
[--C-:B------:R-:W-:Y:S01]  /*5a50*/  PRMT R14, R14, 0x5410, R6.reuse ;  /* 0x000054100e0e7816 */ /* 0x100fe20000000006 */
[----:B------:R-:W-:Y:S01]  /*5a60*/  IMAD.MOV.U32 R8, RZ, RZ, R13 ;  /* 0x000000ffff087224 */ /* 0x000fe200078e000d */
[----:B------:R-:W-:Y:S02]  /*5a70*/  PRMT R6, R12, 0x7610, R6 ;  /* 0x000076100c067816 */ /* 0x000fe40000000006 */
.L_x_13430:
[----:B------:R-:W-:Y:S05]  /*5a80*/  BSYNC B1 ;  /* 0x0000000000017941 */ /* 0x000fea0003800000 */
.L_x_13428:
        /* <DEDUP_REMOVED lines=9> */
.L_x_13432:
[----:B------:R-:W-:Y:S01]  /*5b20*/  IMAD.MOV.U32 R13, RZ, RZ, R10 ;  /* 0x000000ffff0d7224 */ /* 0x000fe200078e000a */
[----:B------:R-:W-:Y:S01]  /*5b30*/  PRMT R15, R15, 0x7610, R14 ;  /* 0x000076100f0f7816 */ /* 0x000fe2000000000e */
[----:B------:R-:W-:Y:S01]  /*5b40*/  IMAD.MOV.U32 R10, RZ, RZ, R19 ;  /* 0x000000ffff0a7224 */ /* 0x000fe200078e0013 */
[----:B------:R-:W-:Y:S02]  /*5b50*/  PRMT R14, R14, 0x5410, R20 ;  /* 0x000054100e0e7816 */ /* 0x000fe40000000014 */
.L_x_13433:
[----:B------:R-:W-:Y:S05]  /*5b60*/  BSYNC B1 ;  /* 0x0000000000017941 */ /* 0x000fea0003800000 */
.L_x_13431:
        /* <DEDUP_REMOVED lines=9> */
.L_x_13435:
[C---:B------:R-:W-:Y:S01]  /*5c00*/  PRMT R12, R15.reuse, 0x7632, R12 ;  /* 0x000076320f0c7816 */ /* 0x040fe2000000000c */
[----:B------:R-:W-:Y:S02]  /*5c10*/  IMAD.MOV.U32 R19, RZ, RZ, R13 ;  /* 0x000000ffff137224 */ /* 0x000fe400078e000d */
[----:B------:R-:W-:Y:S01]  /*5c20*/  IMAD.MOV.U32 R13, RZ, RZ, R18 ;  /* 0x000000ffff0d7224 */ /* 0x000fe200078e0012 */
[----:B------:R-:W-:Y:S02]  /*5c30*/  PRMT R15, R15, 0x7610, R12 ;  /* 0x000076100f0f7816 */ /* 0x000fe4000000000c */
.L_x_13436:
[----:B------:R-:W-:Y:S05]  /*5c40*/  BSYNC B1 ;  /* 0x0000000000017941 */ /* 0x000fea0003800000 */
.L_x_13434:
        /* <DEDUP_REMOVED lines=16> */
.L_x_13438:
[----:B------:R-:W-:Y:S01]  /*5d50*/  IMAD.MOV.U32 R31, RZ, RZ, R16 ;  /* 0x000000ffff1f7224 */ /* 0x000fe200078e0010 */
[----:B------:R-:W-:Y:S01]  /*5d60*/  PRMT R12, R12, 0x7610, R20 ;  /* 0x000076100c0c7816 */ /* 0x000fe20000000014 */
[----:B------:R-:W-:Y:S01]  /*5d70*/  IMAD.MOV.U32 R16, RZ, RZ, R21 ;  /* 0x000000ffff107224 */ /* 0x000fe200078e0015 */
[----:B------:R-:W-:Y:S02]  /*5d80*/  PRMT R20, R20, 0x7610, R4 ;  /* 0x0000761014147816 */ /* 0x000fe40000000004 */
.L_x_13439:
[----:B------:R-:W-:Y:S05]  /*5d90*/  BSYNC B1 ;  /* 0x0000000000017941 */ /* 0x000fea0003800000 */
.L_x_13437:
        /* <DEDUP_REMOVED lines=9> */
.L_x_13441:
[----:B------:R-:W-:Y:S01]  /*5e30*/  PRMT R4, R4, 0x7610, R12 ;  /* 0x0000761004047816 */ /* 0x000fe2000000000c */
[----:B------:R-:W-:Y:S02]  /*5e40*/  IMAD.MOV.U32 R18, RZ, RZ, R31 ;  /* 0x000000ffff127224 */ /* 0x000fe400078e001f */
[----:B------:R-:W-:Y:S01]  /*5e50*/  IMAD.MOV.U32 R31, RZ, RZ, R22 ;  /* 0x000000ffff1f7224 */ /* 0x000fe200078e0016 */
[----:B------:R-:W-:Y:S02]  /*5e60*/  PRMT R12, R12, 0x5410, R4 ;  /* 0x000054100c0c7816 */ /* 0x000fe40000000004 */
.L_x_13442:
[----:B------:R-:W-:Y:S05]  /*5e70*/  BSYNC B1 ;  /* 0x0000000000017941 */ /* 0x000fea0003800000 */
.L_x_13440:
        /* <DEDUP_REMOVED lines=9> */
.L_x_13444:
[----:B------:R-:W-:Y:S01]  /*5f10*/  IMAD.MOV.U32 R21, RZ, RZ, R18 ;  /* 0x000000ffff157224 */ /* 0x000fe200078e0012 */
[----:B------:R-:W-:Y:S01]  /*5f20*/  PRMT R22, R22, 0x7610, R4 ;  /* 0x0000761016167816 */ /* 0x000fe20000000004 */
[----:B------:R-:W-:Y:S01]  /*5f30*/  IMAD.MOV.U32 R18, RZ, RZ, R23 ;  /* 0x000000ffff127224 */ /* 0x000fe200078e0017 */
[----:B------:R-:W-:Y:S02]  /*5f40*/  PRMT R4, R4, 0x7610, R6 ;  /* 0x0000761004047816 */ /* 0x000fe40000000006 */
.L_x_13445:
[----:B------:R-:W-:Y:S05]  /*5f50*/  BSYNC B1 ;  /* 0x0000000000017941 */ /* 0x000fea0003800000 */
.L_x_13443:
        /* <DEDUP_REMOVED lines=9> */
.L_x_13447:
[----:B------:R-:W-:Y:S01]  /*5ff0*/  PRMT R6, R6, 0x7610, R22 ;  /* 0x0000761006067816 */ /* 0x000fe20000000016 */
[----:B------:R-:W-:Y:S02]  /*6000*/  IMAD.MOV.U32 R23, RZ, RZ, R21 ;  /* 0x000000ffff177224 */ /* 0x000fe400078e0015 */
[----:B------:R-:W-:Y:S01]  /*6010*/  IMAD.MOV.U32 R21, RZ, RZ, R8 ;  /* 0x000000ffff157224 */ /* 0x000fe200078e0008 */
[----:B------:R-:W-:Y:S02]  /*6020*/  PRMT R22, R22, 0x5410, R6 ;  /* 0x0000541016167816 */ /* 0x000fe40000000006 */
.L_x_13448:
[----:B------:R-:W-:Y:S05]  /*6030*/  BSYNC B1 ;  /* 0x0000000000017941 */ /* 0x000fea0003800000 */
.L_x_13446:
        /* <DEDUP_REMOVED lines=9> */
.L_x_13450:
[----:B------:R-:W-:Y:S01]  /*60d0*/  IMAD.MOV.U32 R8, RZ, RZ, R23 ;  /* 0x000000ffff087224 */ /* 0x000fe200078e0017 */
[C---:B------:R-:W-:Y:S01]  /*60e0*/  PRMT R4, R6.reuse, 0x7632, R4 ;  /* 0x0000763206047816 */ /* 0x040fe20000000004 */
[----:B------:R-:W-:Y:S01]  /*60f0*/  IMAD.MOV.U32 R23, RZ, RZ, R10 ;  /* 0x000000ffff177224 */ /* 0x000fe200078e000a */
[----:B------:R-:W-:Y:S02]  /*6100*/  PRMT R6, R6, 0x7610, R14 ;  /* 0x0000761006067816 */ /* 0x000fe4000000000e */
.L_x_13451:
[----:B------:R-:W-:Y:S05]  /*6110*/  BSYNC B1 ;  /* 0x0000000000017941 */ /* 0x000fea0003800000 */
.L_x_13449:
        /* <DEDUP_REMOVED lines=9> */
.L_x_13453:
[----:B------:R-:W-:Y:S01]  /*61b0*/  IMAD.MOV.U32 R10, RZ, RZ, R8 ;  /* 0x000000ffff0a7224 */ /* 0x000fe200078e0008 */
[----:B------:R-:W-:Y:S01]  /*61c0*/  PRMT R6, R4, 0x7610, R6 ;  /* 0x0000761004067816 */ /* 0x000fe20000000006 */
[----:B------:R-:W-:Y:S01]  /*61d0*/  IMAD.MOV.U32 R8, RZ, RZ, R13 ;  /* 0x000000ffff087224 */ /* 0x000fe200078e000d */
[----:B------:R-:W-:Y:S02]  /*61e0*/  PRMT R4, R15, 0x7632, R4 ;  /* 0x000076320f047816 */ /* 0x000fe40000000004 */
.L_x_13454:
[----:B------:R-:W-:Y:S05]  /*61f0*/  BSYNC B1 ;  /* 0x0000000000017941 */ /* 0x000fea0003800000 */
.L_x_13452:
        /* <DEDUP_REMOVED lines=9> */
.L_x_13456:
[----:B------:R-:W-:Y:S01]  /*6290*/  IMAD.MOV.U32 R13, RZ, RZ, R10 ;  /* 0x000000ffff0d7224 */ /* 0x000fe200078e000a */
[----:B------:R-:W-:Y:S01]  /*62a0*/  PRMT R14, R6, 0x7610, R14 ;  /* 0x00007610060e7816 */ /* 0x000fe2000000000e */
[----:B------:R-:W-:Y:S01]  /*62b0*/  IMAD.MOV.U32 R10, RZ, RZ, R19 ;  /* 0x000000ffff0a7224 */ /* 0x000fe200078e0013 */
[----:B------:R-:W-:Y:S02]  /*62c0*/  PRMT R6, R12, 0x7610, R6 ;  /* 0x000076100c067816 */ /* 0x000fe40000000006 */
.L_x_13457:
[----:B------:R-:W-:Y:S05]  /*62d0*/  BSYNC B1 ;  /* 0x0000000000017941 */ /* 0x000fea0003800000 */
.L_x_13455:
        /* <DEDUP_REMOVED lines=16> */
.L_x_13459:
[----:B------:R-:W-:Y:S01]  /*63e0*/  IMAD.MOV.U32 R11, RZ, RZ, R16 ;  /* 0x000000ffff0b7224 */ /* 0x000fe200078e0010 */
[----:B------:R-:W-:Y:S01]  /*63f0*/  PRMT R14, R14, 0x7610, R20 ;  /* 0x000076100e0e7816 */ /* 0x000fe20000000014 */
[----:B------:R-:W-:Y:S01]  /*6400*/  IMAD.MOV.U32 R16, RZ, RZ, R31 ;  /* 0x000000ffff107224 */ /* 0x000fe200078e001f */
[----:B------:R-:W-:Y:S02]  /*6410*/  PRMT R20, R20, 0x7610, R12 ;  /* 0x0000761014147816 */ /* 0x000fe4000000000c */
.L_x_13460:
[----:B------:R-:W-:Y:S05]  /*6420*/  BSYNC B1 ;  /* 0x0000000000017941 */ /* 0x000fea0003800000 */
.L_x_13458:
        /* <DEDUP_REMOVED lines=9> */
.L_x_13462:
[----:B------:R-:W-:Y:S01]  /*64c0*/  IMAD.MOV.U32 R12, RZ, RZ, R11 ;  /* 0x000000ffff0c7224 */ /* 0x000fe200078e000b */
[----:B------:R-:W-:Y:S01]  /*64d0*/  PRMT R15, R15, 0x7610, R14 ;  /* 0x000076100f0f7816 */ /* 0x000fe2000000000e */
[----:B------:R-:W-:Y:S01]  /*64e0*/  IMAD.MOV.U32 R11, RZ, RZ, R18 ;  /* 0x000000ffff0b7224 */ /* 0x000fe200078e0012 */
[----:B------:R-:W-:Y:S02]  /*64f0*/  PRMT R14, R14, 0x7610, R4 ;  /* 0x000076100e0e7816 */ /* 0x000fe40000000004 */
.L_x_13463:
[----:B------:R-:W-:Y:S05]  /*6500*/  BSYNC B1 ;  /* 0x0000000000017941 */ /* 0x000fea0003800000 */
.L_x_13461:
        /* <DEDUP_REMOVED lines=9> */
.L_x_13465:
[----:B------:R-:W-:Y:S01]  /*65a0*/  IMAD.MOV.U32 R18, RZ, RZ, R12 ;  /* 0x000000ffff127224 */ /* 0x000fe200078e000c */
[----:B------:R-:W-:Y:S01]  /*65b0*/  PRMT R4, R4, 0x7610, R15 ;  /* 0x0000761004047816 */ /* 0x000fe2000000000f */
[----:B------:R-:W-:Y:S01]  /*65c0*/  IMAD.MOV.U32 R12, RZ, RZ, R21 ;  /* 0x000000ffff0c7224 */ /* 0x000fe200078e0015 */
[----:B------:R-:W-:Y:S02]  /*65d0*/  PRMT R15, R15, 0x7610, R22 ;  /* 0x000076100f0f7816 */ /* 0x000fe40000000016 */
.L_x_13466:
[----:B------:R-:W-:Y:S05]  /*65e0*/  BSYNC B1 ;  /* 0x0000000000017941 */ /* 0x000fea0003800000 */
.L_x_13464:
        /* <DEDUP_REMOVED lines=9> */
.L_x_13468:
[----:B------:R-:W-:Y:S01]  /*6680*/  IMAD.MOV.U32 R19, RZ, RZ, R18 ;  /* 0x000000ffff137224 */ /* 0x000fe200078e0012 */
[----:B------:R-:W-:Y:S01]  /*6690*/  PRMT R21, R21, 0x7610, R4 ;  /* 0x0000761015157816 */ /* 0x000fe20000000004 */
[----:B------:R-:W-:Y:S01]  /*66a0*/  IMAD.MOV.U32 R18, RZ, RZ, R23 ;  /* 0x000000ffff127224 */ /* 0x000fe200078e0017 */
[----:B------:R-:W-:Y:S02]  /*66b0*/  PRMT R4, R4, 0x7610, R6 ;  /* 0x0000761004047816 */ /* 0x000fe40000000006 */
.L_x_13469:
[----:B------:R-:W-:Y:S05]  /*66c0*/  BSYNC B1 ;  /* 0x0000000000017941 */ /* 0x000fea0003800000 */
.L_x_13467:
        /* <DEDUP_REMOVED lines=9> */
.L_x_13471:
[----:B------:R-:W-:Y:S01]  /*6760*/  IMAD.MOV.U32 R23, RZ, RZ, R19 ;  /* 0x000000ffff177224 */ /* 0x000fe200078e0013 */
[----:B------:R-:W-:Y:S01]  /*6770*/  PRMT R6, R6, 0x7610, R21 ;  /* 0x0000761006067816 */ /* 0x000fe20000000015 */
[----:B------:R-:W-:Y:S01]  /*6780*/  IMAD.MOV.U32 R19, RZ, RZ, R8 ;  /* 0x000000ffff137224 */ /* 0x000fe200078e0008 */
[----:B------:R-:W-:Y:S02]  /*6790*/  PRMT R21, R21, 0x5410, R4 ;  /* 0x0000541015157816 */ /* 0x000fe40000000004 */
.L_x_13472:
[----:B------:R-:W-:Y:S05]  /*67a0*/  BSYNC B1 ;  /* 0x0000000000017941 */ /* 0x000fea0003800000 */
.L_x_13470:
        /* <DEDUP_REMOVED lines=9> */
.L_x_13474:
[----:B------:R-:W-:Y:S01]  /*6840*/  IMAD.MOV.U32 R8, RZ, RZ, R23 ;  /* 0x000000ffff087224 */ /* 0x000fe200078e0017 */
[----:B------:R-:W-:Y:S01]  /*6850*/  PRMT R22, R22, 0x7610, R6 ;  /* 0x0000761016167816 */ /* 0x000fe20000000006 */
[----:B------:R-:W-:Y:S01]  /*6860*/  IMAD.MOV.U32 R23, RZ, RZ, R10 ;  /* 0x000000ffff177224 */ /* 0x000fe200078e000a */
[----:B------:R-:W-:Y:S02]  /*6870*/  PRMT R6, R6, 0x5410, R6 ;  /* 0x0000541006067816 */ /* 0x000fe40000000006 */
.L_x_13475:
[----:B------:R-:W-:Y:S05]  /*6880*/  BSYNC B1 ;  /* 0x0000000000017941 */ /* 0x000fea0003800000 */
.L_x_13473:
        /* <DEDUP_REMOVED lines=9> */
.L_x_13477:
[----:B------:R-:W-:Y:S01]  /*6920*/  IMAD.MOV.U32 R10, RZ, RZ, R8 ;  /* 0x000000ffff0a7224 */ /* 0x000fe200078e0008 */
[C---:B------:R-:W-:Y:S01]  /*6930*/  PRMT R4, R22.reuse, 0x7632, R4 ;  /* 0x0000763216047816 */ /* 0x040fe20000000004 */
[----:B------:R-:W-:Y:S01]  /*6940*/  IMAD.MOV.U32 R8, RZ, RZ, R13 ;  /* 0x000000ffff087224 */ /* 0x000fe200078e000d */
[----:B------:R-:W-:Y:S02]  /*6950*/  PRMT R22, R22, 0x5410, R14 ;  /* 0x0000541016167816 */ /* 0x000fe4000000000e */
.L_x_13478:
[----:B------:R-:W-:Y:S05]  /*6960*/  BSYNC B1 ;  /* 0x0000000000017941 */ /* 0x000fea0003800000 */
.L_x_13476:
        /* <DEDUP_REMOVED lines=16> */
.L_x_13480:
[----:B------:R-:W-:Y:S01]  /*6a70*/  IMAD.MOV.U32 R9, RZ, RZ, R16 ;  /* 0x000000ffff097224 */ /* 0x000fe200078e0010 */
[C---:B------:R-:W-:Y:S01]  /*6a80*/  PRMT R6, R20.reuse, 0x7632, R6 ;  /* 0x0000763214067816 */ /* 0x040fe20000000006 */
[----:B------:R-:W-:Y:S01]  /*6a90*/  IMAD.MOV.U32 R16, RZ, RZ, R11 ;  /* 0x000000ffff107224 */ /* 0x000fe200078e000b */
[----:B------:R-:W-:Y:S02]  /*6aa0*/  PRMT R20, R20, 0x7610, R14 ;  /* 0x0000761014147816 */ /* 0x000fe4000000000e */
.L_x_13481:
[----:B------:R-:W-:Y:S05]  /*6ab0*/  BSYNC B1 ;  /* 0x0000000000017941 */ /* 0x000fea0003800000 */
.L_x_13479:
        /* <DEDUP_REMOVED lines=9> */
.L_x_13483:
[----:B------:R-:W-:Y:S01]  /*6b50*/  IMAD.MOV.U32 R11, RZ, RZ, R9 ;  /* 0x000000ffff0b7224 */ /* 0x000fe200078e0009 */
[----:B------:R-:W-:Y:S01]  /*6b60*/  PRMT R13, R13, 0x5410, R6 ;  /* 0x000054100d0d7816 */ /* 0x000fe20000000006 */
[----:B------:R-:W-:Y:S01]  /*6b70*/  IMAD.MOV.U32 R9, RZ, RZ, R12 ;  /* 0x000000ffff097224 */ /* 0x000fe200078e000c */
[----:B------:R-:W-:Y:S02]  /*6b80*/  PRMT R6, R15, 0x7632, R6 ;  /* 0x000076320f067816 */ /* 0x000fe40000000006 */
.L_x_13484:
[----:B------:R-:W-:Y:S05]  /*6b90*/  BSYNC B1 ;  /* 0x0000000000017941 */ /* 0x000fea0003800000 */
.L_x_13482:
        /* <DEDUP_REMOVED lines=9> */
.L_x_13486:
[----:B------:R-:W-:Y:S01]  /*6c30*/  IMAD.MOV.U32 R12, RZ, RZ, R11 ;  /* 0x000000ffff0c7224 */ /* 0x000fe200078e000b */
[----:B------:R-:W-:Y:S01]  /*6c40*/  PRMT R13, R13, 0x7632, R4 ;  /* 0x000076320d0d7816 */ /* 0x000fe20000000004 */
[----:B------:R-:W-:Y:S02]  /*6c50*/  IMAD.MOV.U32 R11, RZ, RZ, R18 ;  /* 0x000000ffff0b7224 */ /* 0x000fe400078e0012 */
.L_x_13487:
[----:B------:R-:W-:Y:S05]  /*6c60*/  BSYNC B1 ;  /* 0x0000000000017941 */ /* 0x000fea0003800000 */
.L_x_13485:
        /* <DEDUP_REMOVED lines=9> */
.L_x_13489:
[----:B------:R-:W-:Y:S01]  /*6d00*/  IMAD.MOV.U32 R14, RZ, RZ, R12 ;  /* 0x000000ffff0e7224 */ /* 0x000fe200078e000c */
[----:B------:R-:W-:Y:S01]  /*6d10*/  PRMT R4, R4, 0x5410, R13 ;  /* 0x0000541004047816 */ /* 0x000fe2000000000d */
[----:B------:R-:W-:Y:S01]  /*6d20*/  IMAD.MOV.U32 R12, RZ, RZ, R19 ;  /* 0x000000ffff0c7224 */ /* 0x000fe200078e0013 */
[----:B------:R-:W-:Y:S02]  /*6d30*/  PRMT R13, R21, 0x7632, R13 ;  /* 0x00007632150d7816 */ /* 0x000fe4000000000d */
.L_x_13490:
[----:B------:R-:W-:Y:S05]  /*6d40*/  BSYNC B1 ;  /* 0x0000000000017941 */ /* 0x000fea0003800000 */
.L_x_13488:
        /* <DEDUP_REMOVED lines=9> */
.L_x_13492:
[----:B------:R-:W-:Y:S01]  /*6de0*/  IMAD.MOV.U32 R15, RZ, RZ, R14 ;  /* 0x000000ffff0f7224 */ /* 0x000fe200078e000e */
[----:B------:R-:W-:Y:S01]  /*6df0*/  PRMT R18, R18, 0x7610, R4 ;  /* 0x0000761012127816 */ /* 0x000fe20000000004 */
[----:B------:R-:W-:Y:S01]  /*6e00*/  IMAD.MOV.U32 R14, RZ, RZ, R23 ;  /* 0x000000ffff0e7224 */ /* 0x000fe200078e0017 */
[----:B------:R-:W-:Y:S02]  /*6e10*/  PRMT R4, R4, 0x7610, R6 ;  /* 0x0000761004047816 */ /* 0x000fe40000000006 */
.L_x_13493:
[----:B------:R-:W-:Y:S05]  /*6e20*/  BSYNC B1 ;  /* 0x0000000000017941 */ /* 0x000fea0003800000 */
.L_x_13491:
        /* <DEDUP_REMOVED lines=9> */
.L_x_13495:
[----:B------:R-:W-:Y:S01]  /*6ec0*/  IMAD.MOV.U32 R19, RZ, RZ, R15 ;  /* 0x000000ffff137224 */ /* 0x000fe200078e000f */
[----:B------:R-:W-:Y:S01]  /*6ed0*/  PRMT R6, R6, 0x7610, R18 ;  /* 0x0000761006067816 */ /* 0x000fe20000000012 */
[----:B------:R-:W-:Y:S01]  /*6ee0*/  IMAD.MOV.U32 R15, RZ, RZ, R8 ;  /* 0x000000ffff0f7224 */ /* 0x000fe200078e0008 */
[----:B------:R-:W-:Y:S02]  /*6ef0*/  PRMT R18, R18, 0x7610, R22 ;  /* 0x0000761012127816 */ /* 0x000fe40000000016 */
.L_x_13496:
[----:B------:R-:W-:Y:S05]  /*6f00*/  BSYNC B1 ;  /* 0x0000000000017941 */ /* 0x000fea0003800000 */
.L_x_13494:
        /* <DEDUP_REMOVED lines=9> */
.L_x_13498:
[----:B------:R-:W-:Y:S01]  /*6fa0*/  IMAD.MOV.U32 R8, RZ, RZ, R19 ;  /* 0x000000ffff087224 */ /* 0x000fe200078e0013 */
[C---:B------:R-:W-:Y:S01]  /*6fb0*/  PRMT R18, R6.reuse, 0x7632, R18 ;  /* 0x0000763206127816 */ /* 0x040fe20000000012 */
[----:B------:R-:W-:Y:S01]  /*6fc0*/  IMAD.MOV.U32 R19, RZ, RZ, R10 ;  /* 0x000000ffff137224 */ /* 0x000fe200078e000a */
[----:B------:R-:W-:Y:S02]  /*6fd0*/  PRMT R6, R6, 0x5410, R4 ;  /* 0x0000541006067816 */ /* 0x000fe40000000004 */
.L_x_13499:
[----:B------:R-:W-:Y:S05]  /*6fe0*/  BSYNC B1 ;  /* 0x0000000000017941 */ /* 0x000fea0003800000 */
.L_x_13497:
        /* <DEDUP_REMOVED lines=16> */
.L_x_13501:
[----:B------:R-:W-:Y:S01]  /*70f0*/  IMAD.MOV.U32 R7, RZ, RZ, R16 ;  /* 0x000000ffff077224 */ /* 0x000fe200078e0010 */
[C---:B------:R-:W-:Y:S01]  /*7100*/  PRMT R10, R20.reuse, 0x7632, R10 ;  /* 0x00007632140a7816 */ /* 0x040fe2000000000a */
[----:B------:R-:W-:Y:S01]  /*7110*/  IMAD.MOV.U32 R16, RZ, RZ, R9 ;  /* 0x000000ffff107224 */ /* 0x000fe200078e0009 */
[----:B------:R-:W-:Y:S02]  /*7120*/  PRMT R20, R20, 0x5410, R6 ;  /* 0x0000541014147816 */ /* 0x000fe40000000006 */
.L_x_13502:
[----:B------:R-:W-:Y:S05]  /*7130*/  BSYNC B1 ;  /* 0x0000000000017941 */ /* 0x000fea0003800000 */
.L_x_13500:
        /* <DEDUP_REMOVED lines=9> */
.L_x_13504:
[----:B------:R-:W-:Y:S01]  /*71d0*/  IMAD.MOV.U32 R9, RZ, RZ, R7 ;  /* 0x000000ffff097224 */ /* 0x000fe200078e0007 */
[----:B------:R-:W-:Y:S01]  /*71e0*/  PRMT R4, R10, 0x7610, R4 ;  /* 0x000076100a047816 */ /* 0x000fe20000000004 */
[----:B------:R-:W-:Y:S01]  /*71f0*/  IMAD.MOV.U32 R7, RZ, RZ, R11 ;  /* 0x000000ffff077224 */ /* 0x000fe200078e000b */
[----:B------:R-:W-:Y:S02]  /*7200*/  PRMT R10, R13, 0x7632, R10 ;  /* 0x000076320d0a7816 */ /* 0x000fe4000000000a */
.L_x_13505:
[----:B------:R-:W-:Y:S05]  /*7210*/  BSYNC B1 ;  /* 0x0000000000017941 */ /* 0x000fea0003800000 */
.L_x_13503:
        /* <DEDUP_REMOVED lines=9> */
.L_x_13507:
[----:B------:R-:W-:Y:S01]  /*72b0*/  IMAD.MOV.U32 R11, RZ, RZ, R9 ;  /* 0x000000ffff0b7224 */ /* 0x000fe200078e0009 */
[----:B------:R-:W-:Y:S01]  /*72c0*/  PRMT R10, R10, 0x5410, R4 ;  /* 0x000054100a0a7816 */ /* 0x000fe20000000004 */
[----:B------:R-:W-:Y:S01]  /*72d0*/  IMAD.MOV.U32 R9, RZ, RZ, R12 ;  /* 0x000000ffff097224 */ /* 0x000fe200078e000c */
[----:B------:R-:W-:Y:S02]  /*72e0*/  PRMT R4, R13, 0x7610, R4 ;  /* 0x000076100d047816 */ /* 0x000fe40000000004 */
.L_x_13508:
[----:B------:R-:W-:Y:S05]  /*72f0*/  BSYNC B1 ;  /* 0x0000000000017941 */ /* 0x000fea0003800000 */
.L_x_13506:
        /* <DEDUP_REMOVED lines=9> */
.L_x_13510:
[----:B------:R-:W-:Y:S01]  /*7390*/  IMAD.MOV.U32 R12, RZ, RZ, R11 ;  /* 0x000000ffff0c7224 */ /* 0x000fe200078e000b */
[----:B------:R-:W-:Y:S01]  /*73a0*/  PRMT R13, R13, 0x7610, R10 ;  /* 0x000076100d0d7816 */ /* 0x000fe2000000000a */
[----:B------:R-:W-:Y:S01]  /*73b0*/  IMAD.MOV.U32 R11, RZ, RZ, R14 ;  /* 0x000000ffff0b7224 */ /* 0x000fe200078e000e */
[----:B------:R-:W-:Y:S02]  /*73c0*/  PRMT R10, R10, 0x7610, R4 ;  /* 0x000076100a0a7816 */ /* 0x000fe40000000004 */
.L_x_13511:
[----:B------:R-:W-:Y:S05]  /*73d0*/  BSYNC B1 ;  /* 0x0000000000017941 */ /* 0x000fea0003800000 */
.L_x_13509:
        /* <DEDUP_REMOVED lines=9> */
.L_x_13513:
[----:B------:R-:W-:Y:S01]  /*7470*/  IMAD.MOV.U32 R14, RZ, RZ, R12 ;  /* 0x000000ffff0e7224 */ /* 0x000fe200078e000c */
[----:B------:R-:W-:Y:S01]  /*7480*/  PRMT R4, R4, 0x7610, R13 ;  /* 0x0000761004047816 */ /* 0x000fe2000000000d */
[----:B------:R-:W-:Y:S01]  /*7490*/  IMAD.MOV.U32 R12, RZ, RZ, R15 ;  /* 0x000000ffff0c7224 */ /* 0x000fe200078e000f */
[----:B------:R-:W-:Y:S02]  /*74a0*/  PRMT R13, R13, 0x7610, R18 ;  /* 0x000076100d0d7816 */ /* 0x000fe40000000012 */
.L_x_13514:
[----:B------:R-:W-:Y:S05]  /*74b0*/  BSYNC B1 ;  /* 0x0000000000017941 */ /* 0x000fea0003800000 */
.L_x_13512:
        /* <DEDUP_REMOVED lines=9> */
.L_x_13516:
[----:B------:R-:W-:Y:S01]  /*7550*/  IMAD.MOV.U32 R15, RZ, RZ, R14 ;  /* 0x000000ffff0f7224 */ /* 0x000fe200078e000e */
[----:B------:R-:W-:Y:S01]  /*7560*/  PRMT R18, R18, 0x7610, R4 ;  /* 0x0000761012127816 */ /* 0x000fe20000000004 */
[----:B------:R-:W-:Y:S01]  /*7570*/  IMAD.MOV.U32 R14, RZ, RZ, R19 ;  /* 0x000000ffff0e7224 */ /* 0x000fe200078e0013 */
[----:B------:R-:W-:Y:S02]  /*7580*/  PRMT R4, R4, 0x7610, R6 ;  /* 0x0000761004047816 */ /* 0x000fe40000000006 */
.L_x_13517:
[----:B------:R-:W-:Y:S05]  /*7590*/  BSYNC B1 ;  /* 0x0000000000017941 */ /* 0x000fea0003800000 */
.L_x_13515:
        /* <DEDUP_REMOVED lines=9> */
.L_x_13519:
[----:B------:R-:W-:Y:S01]  /*7630*/  IMAD.MOV.U32 R6, RZ, RZ, R15 ;  /* 0x000000ffff067224 */ /* 0x000fe200078e000f */
[C---:B------:R-:W-:Y:S01]  /*7640*/  PRMT R13, R18.reuse, 0x7632, R13 ;  /* 0x00007632120d7816 */ /* 0x040fe2000000000d */
[----:B------:R-:W-:Y:S01]  /*7650*/  IMAD.MOV.U32 R15, RZ, RZ, R8 ;  /* 0x000000ffff0f7224 */ /* 0x000fe200078e0008 */
[----:B------:R-:W-:Y:S02]  /*7660*/  PRMT R18, R18, 0x5410, R18 ;  /* 0x0000541012127816 */ /* 0x000fe40000000012 */
.L_x_13520:
[----:B------:R-:W-:Y:S05]  /*7670*/  BSYNC B1 ;  /* 0x0000000000017941 */ /* 0x000fea0003800000 */
.L_x_13518:
        /* <DEDUP_REMOVED lines=16> */
.L_x_13522:
[----:B------:R-:W-:Y:S01]  /*7780*/  IMAD.MOV.U32 R5, RZ, RZ, R16 ;  /* 0x000000ffff057224 */ /* 0x000fe200078e0010 */
[----:B------:R-:W-:Y:S01]  /*7790*/  PRMT R8, R8, 0x7610, R20 ;  /* 0x0000761008087816 */ /* 0x000fe20000000014 */
[----:B------:R-:W-:Y:S01]  /*77a0*/  IMAD.MOV.U32 R16, RZ, RZ, R7 ;  /* 0x000000ffff107224 */ /* 0x000fe200078e0007 */
[----:B------:R-:W-:Y:S02]  /*77b0*/  PRMT R20, R20, 0x5410, R10 ;  /* 0x0000541014147816 */ /* 0x000fe4000000000a */
.L_x_13523:
[----:B------:R-:W-:Y:S05]  /*77c0*/  BSYNC B1 ;  /* 0x0000000000017941 */ /* 0x000fea0003800000 */
.L_x_13521:
        /* <DEDUP_REMOVED lines=9> */
.L_x_13525:
[----:B------:R-:W-:Y:S01]  /*7860*/  IMAD.MOV.U32 R22, RZ, RZ, R5 ;  /* 0x000000ffff167224 */ /* 0x000fe200078e0005 */
[----:B------:R-:W-:Y:S01]  /*7870*/  PRMT R7, R7, 0x7610, R8 ;  /* 0x0000761007077816 */ /* 0x000fe20000000008 */
[----:B------:R-:W-:Y:S01]  /*7880*/  IMAD.MOV.U32 R5, RZ, RZ, R9 ;  /* 0x000000ffff057224 */ /* 0x000fe200078e0009 */
[----:B------:R-:W-:Y:S02]  /*7890*/  PRMT R8, R8, 0x5410, R4 ;  /* 0x0000541008087816 */ /* 0x000fe40000000004 */
.L_x_13526:
[----:B------:R-:W-:Y:S05]  /*78a0*/  BSYNC B1 ;  /* 0x0000000000017941 */ /* 0x000fea0003800000 */
.L_x_13524:
        /* <DEDUP_REMOVED lines=9> */
.L_x_13528:
[----:B------:R-:W-:Y:S01]  /*7940*/  IMAD.MOV.U32 R9, RZ, RZ, R22 ;  /* 0x000000ffff097224 */ /* 0x000fe200078e0016 */
[C---:B------:R-:W-:Y:S01]  /*7950*/  PRMT R4, R7.reuse, 0x7632, R4 ;  /* 0x0000763207047816 */ /* 0x040fe20000000004 */
[----:B------:R-:W-:Y:S01]  /*7960*/  IMAD.MOV.U32 R22, RZ, RZ, R11 ;  /* 0x000000ffff167224 */ /* 0x000fe200078e000b */
[----:B------:R-:W-:Y:S02]  /*7970*/  PRMT R7, R7, 0x7610, R10 ;  /* 0x0000761007077816 */ /* 0x000fe4000000000a */
.L_x_13529:
[----:B------:R-:W-:Y:S05]  /*7980*/  BSYNC B1 ;  /* 0x0000000000017941 */ /* 0x000fea0003800000 */
.L_x_13527:
        /* <DEDUP_REMOVED lines=9> */
.L_x_13531:
[----:B------:R-:W-:Y:S01]  /*7a20*/  IMAD.MOV.U32 R10, RZ, RZ, R9 ;  /* 0x000000ffff0a7224 */ /* 0x000fe200078e0009 */
[----:B------:R-:W-:Y:S01]  /*7a30*/  PRMT R7, R4, 0x7610, R7 ;  /* 0x0000761004077816 */ /* 0x000fe20000000007 */
[----:B------:R-:W-:Y:S01]  /*7a40*/  IMAD.MOV.U32 R9, RZ, RZ, R12 ;  /* 0x000000ffff097224 */ /* 0x000fe200078e000c */
[----:B------:R-:W-:Y:S02]  /*7a50*/  PRMT R4, R13, 0x7632, R4 ;  /* 0x000076320d047816 */ /* 0x000fe40000000004 */
.L_x_13532:
[----:B------:R-:W-:Y:S05]  /*7a60*/  BSYNC B1 ;  /* 0x0000000000017941 */ /* 0x000fea0003800000 */
.L_x_13530:
        /* <DEDUP_REMOVED lines=9> */
.L_x_13534:
[----:B------:R-:W-:Y:S01]  /*7b00*/  IMAD.MOV.U32 R11, RZ, RZ, R10 ;  /* 0x000000ffff0b7224 */ /* 0x000fe200078e000a */
[--C-:B------:R-:W-:Y:S01]  /*7b10*/  PRMT R23, R23, 0x5410, R7.reuse ;  /* 0x0000541017177816 */ /* 0x100fe20000000007 */
[----:B------:R-:W-:Y:S01]  /*7b20*/  IMAD.MOV.U32 R10, RZ, RZ, R14 ;  /* 0x000000ffff0a7224 */ /* 0x000fe200078e000e */
[----:B------:R-:W-:Y:S02]  /*7b30*/  PRMT R7, R4, 0x7632, R7 ;  /* 0x0000763204077816 */ /* 0x000fe40000000007 */
.L_x_13535:
[----:B------:R-:W-:Y:S05]  /*7b40*/  BSYNC B1 ;  /* 0x0000000000017941 */ /* 0x000fea0003800000 */
.L_x_13533:
        /* <DEDUP_REMOVED lines=9> */
.L_x_13537:
[----:B------:R-:W-:Y:S01]  /*7be0*/  IMAD.MOV.U32 R24, RZ, RZ, R11 ;  /* 0x000000ffff187224 */ /* 0x000fe200078e000b */
[----:B------:R-:W-:Y:S01]  /*7bf0*/  PRMT R4, R4, 0x7610, R23 ;  /* 0x0000761004047816 */ /* 0x000fe20000000017 */
[----:B------:R-:W-:Y:S01]  /*7c00*/  IMAD.MOV.U32 R11, RZ, RZ, R15 ;  /* 0x000000ffff0b7224 */ /* 0x000fe200078e000f */
[----:B------:R-:W-:Y:S02]  /*7c10*/  PRMT R23, R23, 0x7610, R18 ;  /* 0x0000761017177816 */ /* 0x000fe40000000012 */
.L_x_13538:
[----:B------:R-:W-:Y:S05]  /*7c20*/  BSYNC B1 ;  /* 0x0000000000017941 */ /* 0x000fea0003800000 */
.L_x_13536:
        /* <DEDUP_REMOVED lines=9> */
.L_x_13540:
[----:B------:R-:W-:Y:S01]  /*7cc0*/  IMAD.MOV.U32 R27, RZ, RZ, R24 ;  /* 0x000000ffff1b7224 */ /* 0x000fe200078e0018 */
[C---:B------:R-:W-:Y:S01]  /*7cd0*/  PRMT R8, R4.reuse, 0x7632, R8 ;  /* 0x0000763204087816 */ /* 0x040fe20000000008 */
[----:B------:R-:W-:Y:S01]  /*7ce0*/  IMAD.MOV.U32 R24, RZ, RZ, R6 ;  /* 0x000000ffff187224 */ /* 0x000fe200078e0006 */
[----:B------:R-:W-:Y:S02]  /*7cf0*/  PRMT R4, R4, 0x5410, R13 ;  /* 0x0000541004047816 */ /* 0x000fe4000000000d */
.L_x_13541:
[----:B------:R-:W-:Y:S05]  /*7d00*/  BSYNC B1 ;  /* 0x0000000000017941 */ /* 0x000fea0003800000 */
.L_x_13539:
        /* <DEDUP_REMOVED lines=16> */
.L_x_13543:
[----:B------:R-:W-:Y:S01]  /*7e10*/  IMAD.MOV.U32 R15, RZ, RZ, R16 ;  /* 0x000000ffff0f7224 */ /* 0x000fe200078e0010 */
[----:B------:R-:W-:Y:S01]  /*7e20*/  PRMT R20, R20, 0x7632, R8 ;  /* 0x0000763214147816 */ /* 0x000fe20000000008 */
[----:B------:R-:W-:Y:S02]  /*7e30*/  IMAD.MOV.U32 R16, RZ, RZ, R5 ;  /* 0x000000ffff107224 */ /* 0x000fe400078e0005 */
.L_x_13544:
[----:B------:R-:W-:Y:S05]  /*7e40*/  BSYNC B1 ;  /* 0x0000000000017941 */ /* 0x000fea0003800000 */
.L_x_13542:
        /* <DEDUP_REMOVED lines=9> */
.L_x_13546:
[--C-:B------:R-:W-:Y:S01]  /*7ee0*/  PRMT R21, R21, 0x5410, R20.reuse ;  /* 0x0000541015157816 */ /* 0x100fe20000000014 */
[----:B------:R-:W-:Y:S01]  /*7ef0*/  IMAD.MOV.U32 R14, RZ, RZ, R15 ;  /* 0x000000ffff0e7224 */ /* 0x000fe200078e000f */
[----:B------:R-:W-:Y:S01]  /*7f00*/  PRMT R20, R7, 0x7632, R20 ;  /* 0x0000763207147816 */ /* 0x000fe20000000014 */
[----:B------:R-:W-:Y:S02]  /*7f10*/  IMAD.MOV.U32 R15, RZ, RZ, R22 ;  /* 0x000000ffff0f7224 */ /* 0x000fe400078e0016 */
.L_x_13547:
[----:B------:R-:W-:Y:S05]  /*7f20*/  BSYNC B1 ;  /* 0x0000000000017941 */ /* 0x000fea0003800000 */
.L_x_13545:
        /* <DEDUP_REMOVED lines=9> */
.L_x_13549:
[----:B------:R-:W-:Y:S01]  /*7fc0*/  IMAD.MOV.U32 R13, RZ, RZ, R14 ;  /* 0x000000ffff0d7224 */ /* 0x000fe200078e000e */
[----:B------:R-:W-:Y:S01]  /*7fd0*/  PRMT R21, R21, 0x5432, R4 ;  /* 0x0000543215157816 */ /* 0x000fe20000000004 */
[----:B------:R-:W-:Y:S02]  /*7fe0*/  IMAD.MOV.U32 R14, RZ, RZ, R9 ;  /* 0x000000ffff0e7224 */ /* 0x000fe400078e0009 */
.L_x_13550:
[----:B------:R-:W-:Y:S05]  /*7ff0*/  BSYNC B1 ;  /* 0x0000000000017941 */ /* 0x000fea0003800000 */
.L_x_13548:
        /* <DEDUP_REMOVED lines=9> */
.L_x_13552:
[----:B------:R-:W-:Y:S01]  /*8090*/  PRMT R22, R22, 0x5410, R21 ;  /* 0x0000541016167816 */ /* 0x000fe20000000015 */
[----:B------:R-:W-:Y:S01]  /*80a0*/  IMAD.MOV.U32 R12, RZ, RZ, R13 ;  /* 0x000000ffff0c7224 */ /* 0x000fe200078e000d */
[----:B------:R-:W-:Y:S01]  /*80b0*/  PRMT R21, R7, 0x7610, R21 ;  /* 0x0000761007157816 */ /* 0x000fe20000000015 */
[----:B------:R-:W-:Y:S02]  /*80c0*/  IMAD.MOV.U32 R13, RZ, RZ, R10 ;  /* 0x000000ffff0d7224 */ /* 0x000fe400078e000a */
.L_x_13553:
[----:B------:R-:W-:Y:S05]  /*80d0*/  BSYNC B1 ;  /* 0x0000000000017941 */ /* 0x000fea0003800000 */
.L_x_13551:
        /* <DEDUP_REMOVED lines=9> */
.L_x_13555:
[----:B------:R-:W-:Y:S01]  /*8170*/  IMAD.MOV.U32 R19, RZ, RZ, R12 ;  /* 0x000000ffff137224 */ /* 0x000fe200078e000c */
[----:B------:R-:W-:Y:S01]  /*8180*/  PRMT R22, R22, 0x7632, R23 ;  /* 0x0000763216167816 */ /* 0x000fe20000000017 */
[----:B------:R-:W-:Y:S02]  /*8190*/  IMAD.MOV.U32 R12, RZ, RZ, R11 ;  /* 0x000000ffff0c7224 */ /* 0x000fe400078e000b */
.L_x_13556:
[----:B------:R-:W-:Y:S05]  /*81a0*/  BSYNC B1 ;  /* 0x0000000000017941 */ /* 0x000fea0003800000 */
.L_x_13554:
        /* <DEDUP_REMOVED lines=9> */
.L_x_13558:
[--C-:B------:R-:W-:Y:S01]  /*8240*/  PRMT R23, R23, 0x5410, R22.reuse ;  /* 0x0000541017177816 */ /* 0x100fe20000000016 */
[----:B------:R-:W-:Y:S01]  /*8250*/  IMAD.MOV.U32 R18, RZ, RZ, R19 ;  /* 0x000000ffff127224 */ /* 0x000fe200078e0013 */
[----:B------:R-:W-:Y:S01]  /*8260*/  PRMT R22, R4, 0x7632, R22 ;  /* 0x0000763204167816 */ /* 0x000fe20000000016 */
[----:B------:R-:W-:Y:S02]  /*8270*/  IMAD.MOV.U32 R19, RZ, RZ, R24 ;  /* 0x000000ffff137224 */ /* 0x000fe400078e0018 */
.L_x_13559:
[----:B------:R-:W-:Y:S05]  /*8280*/  BSYNC B1 ;  /* 0x0000000000017941 */ /* 0x000fea0003800000 */
.L_x_13557:
        /* <DEDUP_REMOVED lines=8> */
.L_x_13560:
[----:B------:R-:W-:Y:S01]  /*8310*/  IMAD.MOV.U32 R4, RZ, RZ, R18 ;  /* 0x000000ffff047224 */ /* 0x000fe200078e0012 */
[----:B------:R-:W-:Y:S01]  /*8320*/  PRMT R23, R23, 0x5432, R8 ;  /* 0x0000543217177816 */ /* 0x000fe20000000008 */
[----:B------:R-:W-:Y:S02]  /*8330*/  IMAD.MOV.U32 R18, RZ, RZ, R27 ;  /* 0x000000ffff127224 */ /* 0x000fe400078e001b */
.L_x_13394:
[----:B---34-:R-:W-:Y:S05]  /*8340*/  BSYNC B0 ;  /* 0x0000000000007941 */ /* 0x018fea0003800000 */
.L_x_13393:
[----:B------:R-:W-:Y:S01]  /*8350*/  ISETP.GT.AND P0, PT, R17, 0x1b, PT ;  /* 0x0000001b1100780c */ /* 0x000fe20003f04270 */
[----:B------:R3:W4:Y:S01]  /*8360*/  SHFL.DOWN PT, R33, R4, 0x4, 0x1f ;  /* 0x08801f0004217f89 */ /* 0x00072200000e0000 */
[----:B------:R-:W-:Y:S03]  /*8370*/  BSSY B0, `(.L_x_13561) ;  /* 0x0000348000007945 */ /* 0x000fe60003800000 */
[----:B0-----:R3:W0:Y:S04]  /*8380*/  SHFL.DOWN PT, R35, R18, 0x4, 0x1f ;  /* 0x08801f0012237f89 */ /* 0x00162800000e0000 */
[----:B------:R3:W2:Y:S04]  /*8390*/  SHFL.DOWN PT, R31, R19, 0x4, 0x1f ;  /* 0x08801f00131f7f89 */ /* 0x0006a800000e0000 */
[----:B------:R3:W1:Y:S04]  /*83a0*/  SHFL.DOWN PT, R29, R12, 0x4, 0x1f ;  /* 0x08801f000c1d7f89 */ /* 0x00066800000e0000 */
[----:B------:R3:W0:Y:S04]  /*83b0*/  SHFL.DOWN PT, R27, R13, 0x4, 0x1f ;  /* 0x08801f000d1b7f89 */ /* 0x00062800000e0000 */
[----:B------:R3:W0:Y:S04]  /*83c0*/  SHFL.DOWN PT, R25, R14, 0x4, 0x1f ;  /* 0x08801f000e197f89 */ /* 0x00062800000e0000 */
[----:B------:R3:W0:Y:S04]  /*83d0*/  SHFL.DOWN PT, R11, R15, 0x4, 0x1f ;  /* 0x08801f000f0b7f89 */ /* 0x00062800000e0000 */
[----:B------:R3:W0:Y:S04]  /*83e0*/  SHFL.DOWN PT, R9, R16, 0x4, 0x1f ;  /* 0x08801f0010097f89 */ /* 0x00062800000e0000 */
[----:B------:R3:W0:Y:S04]  /*83f0*/  SHFL.DOWN PT, R37, R23, 0x4, 0x1f ;  /* 0x08801f0017257f89 */ /* 0x00062800000e0000 */
[----:B------:R3:W0:Y:S04]  /*8400*/  SHFL.DOWN PT, R7, R22, 0x4, 0x1f ;  /* 0x08801f0016077f89 */ /* 0x00062800000e0000 */
[----:B-1----:R3:W1:Y:S04]  /*8410*/  SHFL.DOWN PT, R5, R21, 0x4, 0x1f ;  /* 0x08801f0015057f89 */ /* 0x00266800000e0000 */
        /* <DEDUP_REMOVED lines=18> */
.L_x_13564:
[----:B------:R-:W-:Y:S01]  /*8540*/  IMAD.MOV.U32 R33, RZ, RZ, R16 ;  /* 0x000000ffff217224 */ /* 0x000fe200078e0010 */
[C---:B------:R-:W-:Y:S01]  /*8550*/  PRMT R10, R20.reuse, 0x7632, R10 ;  /* 0x00007632140a7816 */ /* 0x040fe2000000000a */
[----:B------:R-:W-:Y:S01]  /*8560*/  IMAD.MOV.U32 R16, RZ, RZ, R15 ;  /* 0x000000ffff107224 */ /* 0x000fe200078e000f */
[----:B------:R-:W-:Y:S02]  /*8570*/  PRMT R20, R20, 0x5410, R20 ;  /* 0x0000541014147816 */ /* 0x000fe40000000014 */
.L_x_13565:
[----:B------:R-:W-:Y:S05]  /*8580*/  BSYNC B1 ;  /* 0x0000000000017941 */ /* 0x000fea0003800000 */
.L_x_13563:
        /* <DEDUP_REMOVED lines=9> */
.L_x_13567:
[----:B------:R-:W-:Y:S01]  /*8620*/  IMAD.MOV.U32 R6, RZ, RZ, R33 ;  /* 0x000000ffff067224 */ /* 0x000fe200078e0021 */
[----:B------:R-:W-:Y:S01]  /*8630*/  PRMT R8, R10, 0x7610, R8 ;  /* 0x000076100a087816 */ /* 0x000fe20000000008 */
[----:B------:R-:W-:Y:S01]  /*8640*/  IMAD.MOV.U32 R33, RZ, RZ, R14 ;  /* 0x000000ffff217224 */ /* 0x000fe200078e000e */
[----:B------:R-:W-:Y:S02]  /*8650*/  PRMT R10, R21, 0x7632, R10 ;  /* 0x00007632150a7816 */ /* 0x000fe4000000000a */
.L_x_13568:
[----:B------:R-:W-:Y:S05]  /*8660*/  BSYNC B1 ;  /* 0x0000000000017941 */ /* 0x000fea0003800000 */
.L_x_13566:
        /* <DEDUP_REMOVED lines=9> */
.L_x_13570:
[----:B------:R-:W-:Y:S01]  /*8700*/  IMAD.MOV.U32 R15, RZ, RZ, R6 ;  /* 0x000000ffff0f7224 */ /* 0x000fe200078e0006 */
[----:B------:R-:W-:Y:S01]  /*8710*/  PRMT R8, R21, 0x5410, R8 ;  /* 0x0000541015087816 */ /* 0x000fe20000000008 */
[----:B------:R-:W-:Y:S02]  /*8720*/  IMAD.MOV.U32 R6, RZ, RZ, R13 ;  /* 0x000000ffff067224 */ /* 0x000fe400078e000d */
.L_x_13571:
[----:B------:R-:W-:Y:S05]  /*8730*/  BSYNC B1 ;  /* 0x0000000000017941 */ /* 0x000fea0003800000 */
.L_x_13569:
        /* <DEDUP_REMOVED lines=9> */
.L_x_13573:
[----:B------:R-:W-:Y:S01]  /*87d0*/  IMAD.MOV.U32 R14, RZ, RZ, R15 ;  /* 0x000000ffff0e7224 */ /* 0x000fe200078e000f */
[----:B------:R-:W-:Y:S01]  /*87e0*/  PRMT R10, R10, 0x7610, R8 ;  /* 0x000076100a0a7816 */ /* 0x000fe20000000008 */
[----:B------:R-:W-:Y:S01]  /*87f0*/  IMAD.MOV.U32 R15, RZ, RZ, R12 ;  /* 0x000000ffff0f7224 */ /* 0x000fe200078e000c */
[----:B------:R-:W-:Y:S02]  /*8800*/  PRMT R8, R8, 0x7610, R22 ;  /* 0x0000761008087816 */ /* 0x000fe40000000016 */
.L_x_13574:
[----:B------:R-:W-:Y:S05]  /*8810*/  BSYNC B1 ;  /* 0x0000000000017941 */ /* 0x000fea0003800000 */
.L_x_13572:
        /* <DEDUP_REMOVED lines=9> */
.L_x_13576:
[----:B------:R-:W-:Y:S01]  /*88b0*/  IMAD.MOV.U32 R13, RZ, RZ, R14 ;  /* 0x000000ffff0d7224 */ /* 0x000fe200078e000e */
[C---:B------:R-:W-:Y:S01]  /*88c0*/  PRMT R12, R10.reuse, 0x7632, R12 ;  /* 0x000076320a0c7816 */ /* 0x040fe2000000000c */
[----:B------:R-:W-:Y:S01]  /*88d0*/  IMAD.MOV.U32 R14, RZ, RZ, R19 ;  /* 0x000000ffff0e7224 */ /* 0x000fe200078e0013 */
[----:B------:R-:W-:Y:S02]  /*88e0*/  PRMT R10, R10, 0x5410, R22 ;  /* 0x000054100a0a7816 */ /* 0x000fe40000000016 */
.L_x_13577:
[----:B------:R-:W-:Y:S05]  /*88f0*/  BSYNC B1 ;  /* 0x0000000000017941 */ /* 0x000fea0003800000 */
.L_x_13575:
        /* <DEDUP_REMOVED lines=9> */
.L_x_13579:
[----:B------:R-:W-:Y:S01]  /*8990*/  IMAD.MOV.U32 R19, RZ, RZ, R13 ;  /* 0x000000ffff137224 */ /* 0x000fe200078e000d */
[----:B------:R-:W-:Y:S01]  /*89a0*/  PRMT R20, R12, 0x7610, R20 ;  /* 0x000076100c147816 */ /* 0x000fe20000000014 */
[----:B------:R-:W-:Y:S01]  /*89b0*/  IMAD.MOV.U32 R13, RZ, RZ, R18 ;  /* 0x000000ffff0d7224 */ /* 0x000fe200078e0012 */
[----:B------:R-:W-:Y:S02]  /*89c0*/  PRMT R12, R23, 0x7632, R12 ;  /* 0x00007632170c7816 */ /* 0x000fe4000000000c */
.L_x_13580:
[----:B------:R-:W-:Y:S05]  /*89d0*/  BSYNC B1 ;  /* 0x0000000000017941 */ /* 0x000fea0003800000 */
.L_x_13578:
        /* <DEDUP_REMOVED lines=9> */
.L_x_13582:
[----:B------:R-:W-:Y:S01]  /*8a70*/  IMAD.MOV.U32 R18, RZ, RZ, R19 ;  /* 0x000000ffff127224 */ /* 0x000fe200078e0013 */
[----:B------:R-:W-:Y:S01]  /*8a80*/  PRMT R12, R12, 0x5410, R20 ;  /* 0x000054100c0c7816 */ /* 0x000fe20000000014 */
[----:B------:R-:W-:Y:S01]  /*8a90*/  IMAD.MOV.U32 R19, RZ, RZ, R4 ;  /* 0x000000ffff137224 */ /* 0x000fe200078e0004 */
[----:B------:R-:W-:Y:S02]  /*8aa0*/  PRMT R20, R23, 0x7610, R20 ;  /* 0x0000761017147816 */ /* 0x000fe40000000014 */
.L_x_13583:
[----:B------:R-:W-:Y:S05]  /*8ab0*/  BSYNC B1 ;  /* 0x0000000000017941 */ /* 0x000fea0003800000 */
.L_x_13581:
        /* <DEDUP_REMOVED lines=16> */
.L_x_13585:
[----:B------:R-:W-:Y:S01]  /*8bc0*/  IMAD.MOV.U32 R21, RZ, RZ, R16 ;  /* 0x000000ffff157224 */ /* 0x000fe200078e0010 */
[----:B------:R-:W-:Y:S01]  /*8bd0*/  PRMT R4, R4, 0x7610, R20 ;  /* 0x0000761004047816 */ /* 0x000fe20000000014 */
[----:B------:R-:W-:Y:S01]  /*8be0*/  IMAD.MOV.U32 R16, RZ, RZ, R33 ;  /* 0x000000ffff107224 */ /* 0x000fe200078e0021 */
[----:B------:R-:W-:Y:S02]  /*8bf0*/  PRMT R20, R20, 0x5410, R10 ;  /* 0x0000541014147816 */ /* 0x000fe4000000000a */
.L_x_13586:
[----:B------:R-:W-:Y:S05]  /*8c00*/  BSYNC B1 ;  /* 0x0000000000017941 */ /* 0x000fea0003800000 */
.L_x_13584:
        /* <DEDUP_REMOVED lines=9> */
.L_x_13588:
[----:B------:R-:W-:Y:S01]  /*8ca0*/  IMAD.MOV.U32 R22, RZ, RZ, R21 ;  /* 0x000000ffff167224 */ /* 0x000fe200078e0015 */
[----:B------:R-:W-:Y:S01]  /*8cb0*/  PRMT R4, R4, 0x5432, R8 ;  /* 0x0000543204047816 */ /* 0x000fe20000000008 */
[----:B------:R-:W-:Y:S02]  /*8cc0*/  IMAD.MOV.U32 R21, RZ, RZ, R6 ;  /* 0x000000ffff157224 */ /* 0x000fe400078e0006 */
.L_x_13589:
[----:B------:R-:W-:Y:S05]  /*8cd0*/  BSYNC B1 ;  /* 0x0000000000017941 */ /* 0x000fea0003800000 */
.L_x_13587:
        /* <DEDUP_REMOVED lines=9> */
.L_x_13591:
[----:B------:R-:W-:Y:S01]  /*8d70*/  IMAD.MOV.U32 R23, RZ, RZ, R22 ;  /* 0x000000ffff177224 */ /* 0x000fe200078e0016 */
[--C-:B------:R-:W-:Y:S01]  /*8d80*/  PRMT R6, R6, 0x5410, R4.reuse ;  /* 0x0000541006067816 */ /* 0x100fe20000000004 */
[----:B------:R-:W-:Y:S01]  /*8d90*/  IMAD.MOV.U32 R22, RZ, RZ, R15 ;  /* 0x000000ffff167224 */ /* 0x000fe200078e000f */
[----:B------:R-:W-:Y:S02]  /*8da0*/  PRMT R4, R8, 0x7632, R4 ;  /* 0x0000763208047816 */ /* 0x000fe40000000004 */
.L_x_13592:
[----:B------:R-:W-:Y:S05]  /*8db0*/  BSYNC B1 ;  /* 0x0000000000017941 */ /* 0x000fea0003800000 */
.L_x_13590:
        /* <DEDUP_REMOVED lines=9> */
.L_x_13594:
[----:B------:R-:W-:Y:S01]  /*8e50*/  IMAD.MOV.U32 R8, RZ, RZ, R23 ;  /* 0x000000ffff087224 */ /* 0x000fe200078e0017 */
[----:B------:R-:W-:Y:S01]  /*8e60*/  PRMT R6, R6, 0x7632, R10 ;  /* 0x0000763206067816 */ /* 0x000fe2000000000a */
[----:B------:R-:W-:Y:S02]  /*8e70*/  IMAD.MOV.U32 R23, RZ, RZ, R14 ;  /* 0x000000ffff177224 */ /* 0x000fe400078e000e */
.L_x_13595:
[----:B------:R-:W-:Y:S05]  /*8e80*/  BSYNC B1 ;  /* 0x0000000000017941 */ /* 0x000fea0003800000 */
.L_x_13593:
        /* <DEDUP_REMOVED lines=9> */
.L_x_13597:
[----:B------:R-:W-:Y:S01]  /*8f20*/  IMAD.MOV.U32 R10, RZ, RZ, R8 ;  /* 0x000000ffff0a7224 */ /* 0x000fe200078e0008 */
[--C-:B------:R-:W-:Y:S01]  /*8f30*/  PRMT R14, R14, 0x5410, R6.reuse ;  /* 0x000054100e0e7816 */ /* 0x100fe20000000006 */
[----:B------:R-:W-:Y:S01]  /*8f40*/  IMAD.MOV.U32 R8, RZ, RZ, R13 ;  /* 0x000000ffff087224 */ /* 0x000fe200078e000d */
[----:B------:R-:W-:Y:S02]  /*8f50*/  PRMT R6, R12, 0x7610, R6 ;  /* 0x000076100c067816 */ /* 0x000fe40000000006 */
.L_x_13598:
[----:B------:R-:W-:Y:S05]  /*8f60*/  BSYNC B1 ;  /* 0x0000000000017941 */ /* 0x000fea0003800000 */
.L_x_13596:
        /* <DEDUP_REMOVED lines=9> */
.L_x_13600:
[----:B------:R-:W-:Y:S01]  /*9000*/  IMAD.MOV.U32 R13, RZ, RZ, R10 ;  /* 0x000000ffff0d7224 */ /* 0x000fe200078e000a */
[----:B------:R-:W-:Y:S01]  /*9010*/  PRMT R15, R15, 0x7610, R14 ;  /* 0x000076100f0f7816 */ /* 0x000fe2000000000e */
[----:B------:R-:W-:Y:S01]  /*9020*/  IMAD.MOV.U32 R10, RZ, RZ, R19 ;  /* 0x000000ffff0a7224 */ /* 0x000fe200078e0013 */
[----:B------:R-:W-:Y:S02]  /*9030*/  PRMT R14, R14, 0x5410, R20 ;  /* 0x000054100e0e7816 */ /* 0x000fe40000000014 */
.L_x_13601:
[----:B------:R-:W-:Y:S05]  /*9040*/  BSYNC B1 ;  /* 0x0000000000017941 */ /* 0x000fea0003800000 */
.L_x_13599:
        /* <DEDUP_REMOVED lines=9> */
.L_x_13603:
[C---:B------:R-:W-:Y:S01]  /*90e0*/  PRMT R12, R15.reuse, 0x7632, R12 ;  /* 0x000076320f0c7816 */ /* 0x040fe2000000000c */
[----:B------:R-:W-:Y:S02]  /*90f0*/  IMAD.MOV.U32 R19, RZ, RZ, R13 ;  /* 0x000000ffff137224 */ /* 0x000fe400078e000d */
[----:B------:R-:W-:Y:S01]  /*9100*/  IMAD.MOV.U32 R13, RZ, RZ, R18 ;  /* 0x000000ffff0d7224 */ /* 0x000fe200078e0012 */
[----:B------:R-:W-:Y:S02]  /*9110*/  PRMT R15, R15, 0x7610, R12 ;  /* 0x000076100f0f7816 */ /* 0x000fe4000000000c */
.L_x_13604:
[----:B------:R-:W-:Y:S05]  /*9120*/  BSYNC B1 ;  /* 0x0000000000017941 */ /* 0x000fea0003800000 */
.L_x_13602:
        /* <DEDUP_REMOVED lines=16> */
.L_x_13606:
[----:B------:R-:W-:Y:S01]  /*9230*/  IMAD.MOV.U32 R31, RZ, RZ, R16 ;  /* 0x000000ffff1f7224 */ /* 0x000fe200078e0010 */
[----:B------:R-:W-:Y:S01]  /*9240*/  PRMT R12, R12, 0x7610, R20 ;  /* 0x000076100c0c7816 */ /* 0x000fe20000000014 */
[----:B------:R-:W-:Y:S01]  /*9250*/  IMAD.MOV.U32 R16, RZ, RZ, R21 ;  /* 0x000000ffff107224 */ /* 0x000fe200078e0015 */
[----:B------:R-:W-:Y:S02]  /*9260*/  PRMT R20, R20, 0x7610, R4 ;  /* 0x0000761014147816 */ /* 0x000fe40000000004 */
.L_x_13607:
[----:B------:R-:W-:Y:S05]  /*9270*/  BSYNC B1 ;  /* 0x0000000000017941 */ /* 0x000fea0003800000 */
.L_x_13605:
        /* <DEDUP_REMOVED lines=9> */
.L_x_13609:
[----:B------:R-:W-:Y:S01]  /*9310*/  PRMT R4, R4, 0x7610, R12 ;  /* 0x0000761004047816 */ /* 0x000fe2000000000c */
[----:B------:R-:W-:Y:S02]  /*9320*/  IMAD.MOV.U32 R18, RZ, RZ, R31 ;  /* 0x000000ffff127224 */ /* 0x000fe400078e001f */
[----:B------:R-:W-:Y:S01]  /*9330*/  IMAD.MOV.U32 R31, RZ, RZ, R22 ;  /* 0x000000ffff1f7224 */ /* 0x000fe200078e0016 */
[----:B------:R-:W-:Y:S02]  /*9340*/  PRMT R12, R12, 0x5410, R4 ;  /* 0x000054100c0c7816 */ /* 0x000fe40000000004 */
.L_x_13610:
[----:B------:R-:W-:Y:S05]  /*9350*/  BSYNC B1 ;  /* 0x0000000000017941 */ /* 0x000fea0003800000 */
.L_x_13608:
        /* <DEDUP_REMOVED lines=9> */
.L_x_13612:
[----:B------:R-:W-:Y:S01]  /*93f0*/  IMAD.MOV.U32 R21, RZ, RZ, R18 ;  /* 0x000000ffff157224 */ /* 0x000fe200078e0012 */
[----:B------:R-:W-:Y:S01]  /*9400*/  PRMT R22, R22, 0x7610, R4 ;  /* 0x0000761016167816 */ /* 0x000fe20000000004 */
[----:B------:R-:W-:Y:S01]  /*9410*/  IMAD.MOV.U32 R18, RZ, RZ, R23 ;  /* 0x000000ffff127224 */ /* 0x000fe200078e0017 */
[----:B------:R-:W-:Y:S02]  /*9420*/  PRMT R4, R4, 0x7610, R6 ;  /* 0x0000761004047816 */ /* 0x000fe40000000006 */
.L_x_13613:
[----:B------:R-:W-:Y:S05]  /*9430*/  BSYNC B1 ;  /* 0x0000000000017941 */ /* 0x000fea0003800000 */
.L_x_13611:
        /* <DEDUP_REMOVED lines=9> */
.L_x_13615:
[----:B------:R-:W-:Y:S01]  /*94d0*/  PRMT R6, R6, 0x7610, R22 ;  /* 0x0000761006067816 */ /* 0x000fe20000000016 */
[----:B------:R-:W-:Y:S02]  /*94e0*/  IMAD.MOV.U32 R23, RZ, RZ, R21 ;  /* 0x000000ffff177224 */ /* 0x000fe400078e0015 */
[----:B------:R-:W-:Y:S01]  /*94f0*/  IMAD.MOV.U32 R21, RZ, RZ, R8 ;  /* 0x000000ffff157224 */ /* 0x000fe200078e0008 */
[----:B------:R-:W-:Y:S02]  /*9500*/  PRMT R22, R22, 0x5410, R6 ;  /* 0x0000541016167816 */ /* 0x000fe40000000006 */
.L_x_13616:
[----:B------:R-:W-:Y:S05]  /*9510*/  BSYNC B1 ;  /* 0x0000000000017941 */ /* 0x000fea0003800000 */
.L_x_13614:
        /* <DEDUP_REMOVED lines=9> */
.L_x_13618:
[----:B------:R-:W-:Y:S01]  /*95b0*/  IMAD.MOV.U32 R8, RZ, RZ, R23 ;  /* 0x000000ffff087224 */ /* 0x000fe200078e0017 */
[C---:B------:R-:W-:Y:S01]  /*95c0*/  PRMT R4, R6.reuse, 0x7632, R4 ;  /* 0x0000763206047816 */ /* 0x040fe20000000004 */
[----:B------:R-:W-:Y:S01]  /*95d0*/  IMAD.MOV.U32 R23, RZ, RZ, R10 ;  /* 0x000000ffff177224 */ /* 0x000fe200078e000a */
[----:B------:R-:W-:Y:S02]  /*95e0*/  PRMT R6, R6, 0x7610, R14 ;  /* 0x0000761006067816 */ /* 0x000fe4000000000e */
.L_x_13619:
[----:B------:R-:W-:Y:S05]  /*95f0*/  BSYNC B1 ;  /* 0x0000000000017941 */ /* 0x000fea0003800000 */
.L_x_13617:
        /* <DEDUP_REMOVED lines=9> */
.L_x_13621:
[----:B------:R-:W-:Y:S01]  /*9690*/  IMAD.MOV.U32 R10, RZ, RZ, R8 ;  /* 0x000000ffff0a7224 */ /* 0x000fe200078e0008 */
[----:B------:R-:W-:Y:S01]  /*96a0*/  PRMT R6, R4, 0x7610, R6 ;  /* 0x0000761004067816 */ /* 0x000fe20000000006 */
[----:B------:R-:W-:Y:S01]  /*96b0*/  IMAD.MOV.U32 R8, RZ, RZ, R13 ;  /* 0x000000ffff087224 */ /* 0x000fe200078e000d */
[----:B------:R-:W-:Y:S02]  /*96c0*/  PRMT R4, R15, 0x7632, R4 ;  /* 0x000076320f047816 */ /* 0x000fe40000000004 */
.L_x_13622:
[----:B------:R-:W-:Y:S05]  /*96d0*/  BSYNC B1 ;  /* 0x0000000000017941 */ /* 0x000fea0003800000 */
.L_x_13620:
        /* <DEDUP_REMOVED lines=9> */
.L_x_13624:
[----:B------:R-:W-:Y:S01]  /*9770*/  IMAD.MOV.U32 R13, RZ, RZ, R10 ;  /* 0x000000ffff0d7224 */ /* 0x000fe200078e000a */
[----:B------:R-:W-:Y:S01]  /*9780*/  PRMT R14, R6, 0x7610, R14 ;  /* 0x00007610060e7816 */ /* 0x000fe2000000000e */
[----:B------:R-:W-:Y:S01]  /*9790*/  IMAD.MOV.U32 R10, RZ, RZ, R19 ;  /* 0x000000ffff0a7224 */ /* 0x000fe200078e0013 */
[----:B------:R-:W-:Y:S02]  /*97a0*/  PRMT R6, R12, 0x7610, R6 ;  /* 0x000076100c067816 */ /* 0x000fe40000000006 */
.L_x_13625:
[----:B------:R-:W-:Y:S05]  /*97b0*/  BSYNC B1 ;  /* 0x0000000000017941 */ /* 0x000fea0003800000 */
.L_x_13623:
        /* <DEDUP_REMOVED lines=16> */
.L_x_13627:
[----:B------:R-:W-:Y:S01]  /*98c0*/  IMAD.MOV.U32 R7, RZ, RZ, R16 ;  /* 0x000000ffff077224 */ /* 0x000fe200078e0010 */
[----:B------:R-:W-:Y:S01]  /*98d0*/  PRMT R14, R14, 0x7610, R20 ;  /* 0x000076100e0e7816 */ /* 0x000fe20000000014 */
[----:B------:R-:W-:Y:S01]  /*98e0*/  IMAD.MOV.U32 R16, RZ, RZ, R31 ;  /* 0x000000ffff107224 */ /* 0x000fe200078e001f */
[----:B------:R-:W-:Y:S02]  /*98f0*/  PRMT R20, R20, 0x7610, R12 ;  /* 0x0000761014147816 */ /* 0x000fe4000000000c */
.L_x_13628:
[----:B------:R-:W-:Y:S05]  /*9900*/  BSYNC B1 ;  /* 0x0000000000017941 */ /* 0x000fea0003800000 */
.L_x_13626:
        /* <DEDUP_REMOVED lines=9> */
.L_x_13630:
[----:B------:R-:W-:Y:S01]  /*99a0*/  IMAD.MOV.U32 R12, RZ, RZ, R7 ;  /* 0x000000ffff0c7224 */ /* 0x000fe200078e0007 */
[----:B------:R-:W-:Y:S01]  /*99b0*/  PRMT R15, R15, 0x7610, R14 ;  /* 0x000076100f0f7816 */ /* 0x000fe2000000000e */
[----:B------:R-:W-:Y:S01]  /*99c0*/  IMAD.MOV.U32 R7, RZ, RZ, R18 ;  /* 0x000000ffff077224 */ /* 0x000fe200078e0012 */
[----:B------:R-:W-:Y:S02]  /*99d0*/  PRMT R14, R14, 0x7610, R4 ;  /* 0x000076100e0e7816 */ /* 0x000fe40000000004 */
.L_x_13631:
[----:B------:R-:W-:Y:S05]  /*99e0*/  BSYNC B1 ;  /* 0x0000000000017941 */ /* 0x000fea0003800000 */
.L_x_13629:
        /* <DEDUP_REMOVED lines=9> */
.L_x_13633:
[----:B------:R-:W-:Y:S01]  /*9a80*/  IMAD.MOV.U32 R18, RZ, RZ, R12 ;  /* 0x000000ffff127224 */ /* 0x000fe200078e000c */
[----:B------:R-:W-:Y:S01]  /*9a90*/  PRMT R4, R4, 0x7610, R15 ;  /* 0x0000761004047816 */ /* 0x000fe2000000000f */
[----:B------:R-:W-:Y:S01]  /*9aa0*/  IMAD.MOV.U32 R12, RZ, RZ, R21 ;  /* 0x000000ffff0c7224 */ /* 0x000fe200078e0015 */
[----:B------:R-:W-:Y:S02]  /*9ab0*/  PRMT R15, R15, 0x7610, R22 ;  /* 0x000076100f0f7816 */ /* 0x000fe40000000016 */
.L_x_13634:
[----:B------:R-:W-:Y:S05]  /*9ac0*/  BSYNC B1 ;  /* 0x0000000000017941 */ /* 0x000fea0003800000 */
.L_x_13632:
        /* <DEDUP_REMOVED lines=9> */
.L_x_13636:
[----:B------:R-:W-:Y:S01]  /*9b60*/  IMAD.MOV.U32 R19, RZ, RZ, R18 ;  /* 0x000000ffff137224 */ /* 0x000fe200078e0012 */
[----:B------:R-:W-:Y:S01]  /*9b70*/  PRMT R21, R21, 0x7610, R4 ;  /* 0x0000761015157816 */ /* 0x000fe20000000004 */
[----:B------:R-:W-:Y:S01]  /*9b80*/  IMAD.MOV.U32 R18, RZ, RZ, R23 ;  /* 0x000000ffff127224 */ /* 0x000fe200078e0017 */
[----:B------:R-:W-:Y:S02]  /*9b90*/  PRMT R4, R4, 0x7610, R6 ;  /* 0x0000761004047816 */ /* 0x000fe40000000006 */
.L_x_13637:
[----:B------:R-:W-:Y:S05]  /*9ba0*/  BSYNC B1 ;  /* 0x0000000000017941 */ /* 0x000fea0003800000 */
.L_x_13635:
        /* <DEDUP_REMOVED lines=9> */
.L_x_13639:
[----:B------:R-:W-:Y:S01]  /*9c40*/  IMAD.MOV.U32 R23, RZ, RZ, R19 ;  /* 0x000000ffff177224 */ /* 0x000fe200078e0013 */
[----:B------:R-:W-:Y:S01]  /*9c50*/  PRMT R6, R6, 0x7610, R21 ;  /* 0x0000761006067816 */ /* 0x000fe20000000015 */
[----:B------:R-:W-:Y:S01]  /*9c60*/  IMAD.MOV.U32 R19, RZ, RZ, R8 ;  /* 0x000000ffff137224 */ /* 0x000fe200078e0008 */
[----:B------:R-:W-:Y:S02]  /*9c70*/  PRMT R21, R21, 0x5410, R4 ;  /* 0x0000541015157816 */ /* 0x000fe40000000004 */
.L_x_13640:
[----:B------:R-:W-:Y:S05]  /*9c80*/  BSYNC B1 ;  /* 0x0000000000017941 */ /* 0x000fea0003800000 */
.L_x_13638:
        /* <DEDUP_REMOVED lines=9> */
.L_x_13642:
[----:B------:R-:W-:Y:S01]  /*9d20*/  IMAD.MOV.U32 R8, RZ, RZ, R23 ;  /* 0x000000ffff087224 */ /* 0x000fe200078e0017 */
[----:B------:R-:W-:Y:S01]  /*9d30*/  PRMT R22, R22, 0x7610, R6 ;  /* 0x0000761016167816 */ /* 0x000fe20000000006 */
[----:B------:R-:W-:Y:S01]  /*9d40*/  IMAD.MOV.U32 R23, RZ, RZ, R10 ;  /* 0x000000ffff177224 */ /* 0x000fe200078e000a */
[----:B------:R-:W-:Y:S02]  /*9d50*/  PRMT R6, R6, 0x5410, R6 ;  /* 0x0000541006067816 */ /* 0x000fe40000000006 */
.L_x_13643:
[----:B------:R-:W-:Y:S05]  /*9d60*/  BSYNC B1 ;  /* 0x0000000000017941 */ /* 0x000fea0003800000 */
.L_x_13641:
        /* <DEDUP_REMOVED lines=9> */
.L_x_13645:
[----:B------:R-:W-:Y:S01]  /*9e00*/  IMAD.MOV.U32 R10, RZ, RZ, R8 ;  /* 0x000000ffff0a7224 */ /* 0x000fe200078e0008 */
[C---:B------:R-:W-:Y:S01]  /*9e10*/  PRMT R4, R22.reuse, 0x7632, R4 ;  /* 0x0000763216047816 */ /* 0x040fe20000000004 */
[----:B------:R-:W-:Y:S01]  /*9e20*/  IMAD.MOV.U32 R8, RZ, RZ, R13 ;  /* 0x000000ffff087224 */ /* 0x000fe200078e000d */
[----:B------:R-:W-:Y:S02]  /*9e30*/  PRMT R22, R22, 0x5410, R14 ;  /* 0x0000541016167816 */ /* 0x000fe4000000000e */
.L_x_13646:
[----:B------:R-:W-:Y:S05]  /*9e40*/  BSYNC B1 ;  /* 0x0000000000017941 */ /* 0x000fea0003800000 */
.L_x_13644:
[C---:B------:R-:W-:Y:S01]  /*9e50*/  ISETP.GT.AND P1, PT, R16.reuse, R27, PT ;  /* 0x0000001b1000720c */ /* 0x040fe20003f24270 */
[----:B-1----:R-:W-:Y:S01]  /*9e60*/  HSETP2.GT.AND P0, PT, R5.H0_H0, R20.H1_H1, PT ;  /* 0x3000001405007234 */ /* 0x002fe20003f04800 */
        /* <DEDUP_REMOVED lines=14> */
.L_x_13648:
[----:B------:R-:W-:Y:S01]  /*9f50*/  IMAD.MOV.U32 R13, RZ, RZ, R16 ;  /* 0x000000ffff0d7224 */ /* 0x000fe200078e0010 */
[C---:B------:R-:W-:Y:S01]  /*9f60*/  PRMT R6, R20.reuse, 0x7632, R6 ;  /* 0x0000763214067816 */ /* 0x040fe20000000006 */
[----:B------:R-:W-:Y:S01]  /*9f70*/  IMAD.MOV.U32 R16, RZ, RZ, R7 ;  /* 0x000000ffff107224 */ /* 0x000fe200078e0007 */
[----:B------:R-:W-:Y:S02]  /*9f80*/  PRMT R20, R20, 0x7610, R14 ;  /* 0x0000761014147816 */ /* 0x000fe4000000000e */
.L_x_13649:
[----:B------:R-:W-:Y:S05]  /*9f90*/  BSYNC B1 ;  /* 0x0000000000017941 */ /* 0x000fea0003800000 */
.L_x_13647:
        /* <DEDUP_REMOVED lines=9> */
.L_x_13651:
[----:B------:R-:W-:Y:S01]  /*a030*/  IMAD.MOV.U32 R7, RZ, RZ, R13 ;  /* 0x000000ffff077224 */ /* 0x000fe200078e000d */
[----:B------:R-:W-:Y:S01]  /*a040*/  PRMT R14, R14, 0x5410, R6 ;  /* 0x000054100e0e7816 */ /* 0x000fe20000000006 */
[----:B------:R-:W-:Y:S01]  /*a050*/  IMAD.MOV.U32 R13, RZ, RZ, R12 ;  /* 0x000000ffff0d7224 */ /* 0x000fe200078e000c */
[----:B------:R-:W-:Y:S02]  /*a060*/  PRMT R6, R15, 0x7632, R6 ;  /* 0x000076320f067816 */ /* 0x000fe40000000006 */
.L_x_13652:
[----:B------:R-:W-:Y:S05]  /*a070*/  BSYNC B1 ;  /* 0x0000000000017941 */ /* 0x000fea0003800000 */
.L_x_13650:
        /* <DEDUP_REMOVED lines=9> */
.L_x_13654:
[----:B------:R-:W-:Y:S01]  /*a110*/  IMAD.MOV.U32 R12, RZ, RZ, R7 ;  /* 0x000000ffff0c7224 */ /* 0x000fe200078e0007 */
[----:B------:R-:W-:Y:S01]  /*a120*/  PRMT R14, R14, 0x7632, R4 ;  /* 0x000076320e0e7816 */ /* 0x000fe20000000004 */
[----:B------:R-:W-:Y:S02]  /*a130*/  IMAD.MOV.U32 R7, RZ, RZ, R18 ;  /* 0x000000ffff077224 */ /* 0x000fe400078e0012 */
.L_x_13655:
[----:B------:R-:W-:Y:S05]  /*a140*/  BSYNC B1 ;  /* 0x0000000000017941 */ /* 0x000fea0003800000 */
.L_x_13653:
        /* <DEDUP_REMOVED lines=9> */
.L_x_13657:
[----:B------:R-:W-:Y:S01]  /*a1e0*/  IMAD.MOV.U32 R18, RZ, RZ, R12 ;  /* 0x000000ffff127224 */ /* 0x000fe200078e000c */
[--C-:B------:R-:W-:Y:S01]  /*a1f0*/  PRMT R4, R4, 0x5410, R14.reuse ;  /* 0x0000541004047816 */ /* 0x100fe2000000000e */
[----:B------:R-:W-:Y:S01]  /*a200*/  IMAD.MOV.U32 R12, RZ, RZ, R19 ;  /* 0x000000ffff0c7224 */ /* 0x000fe200078e0013 */
[----:B------:R-:W-:Y:S02]  /*a210*/  PRMT R14, R21, 0x7632, R14 ;  /* 0x00007632150e7816 */ /* 0x000fe4000000000e */
.L_x_13658:
[----:B------:R-:W-:Y:S05]  /*a220*/  BSYNC B1 ;  /* 0x0000000000017941 */ /* 0x000fea0003800000 */
.L_x_13656:
        /* <DEDUP_REMOVED lines=9> */
.L_x_13660:
[----:B------:R-:W-:Y:S01]  /*a2c0*/  IMAD.MOV.U32 R15, RZ, RZ, R18 ;  /* 0x000000ffff0f7224 */ /* 0x000fe200078e0012 */
[----:B------:R-:W-:Y:S01]  /*a2d0*/  PRMT R19, R19, 0x7610, R4 ;  /* 0x0000761013137816 */ /* 0x000fe20000000004 */
[----:B------:R-:W-:Y:S01]  /*a2e0*/  IMAD.MOV.U32 R18, RZ, RZ, R23 ;  /* 0x000000ffff127224 */ /* 0x000fe200078e0017 */
[----:B------:R-:W-:Y:S02]  /*a2f0*/  PRMT R4, R4, 0x7610, R6 ;  /* 0x0000761004047816 */ /* 0x000fe40000000006 */
.L_x_13661:
[----:B------:R-:W-:Y:S05]  /*a300*/  BSYNC B1 ;  /* 0x0000000000017941 */ /* 0x000fea0003800000 */
.L_x_13659:
        /* <DEDUP_REMOVED lines=9> */
.L_x_13663:
[----:B------:R-:W-:Y:S01]  /*a3a0*/  IMAD.MOV.U32 R21, RZ, RZ, R15 ;  /* 0x000000ffff157224 */ /* 0x000fe200078e000f */
[----:B------:R-:W-:Y:S01]  /*a3b0*/  PRMT R6, R6, 0x7610, R19 ;  /* 0x0000761006067816 */ /* 0x000fe20000000013 */
[----:B------:R-:W-:Y:S01]  /*a3c0*/  IMAD.MOV.U32 R15, RZ, RZ, R8 ;  /* 0x000000ffff0f7224 */ /* 0x000fe200078e0008 */
[----:B------:R-:W-:Y:S02]  /*a3d0*/  PRMT R19, R19, 0x7610, R22 ;  /* 0x0000761013137816 */ /* 0x000fe40000000016 */
.L_x_13664:
[----:B------:R-:W-:Y:S05]  /*a3e0*/  BSYNC B1 ;  /* 0x0000000000017941 */ /* 0x000fea0003800000 */
.L_x_13662:
        /* <DEDUP_REMOVED lines=9> */
.L_x_13666:
[----:B------:R-:W-:Y:S01]  /*a480*/  IMAD.MOV.U32 R8, RZ, RZ, R21 ;  /* 0x000000ffff087224 */ /* 0x000fe200078e0015 */
[C---:B------:R-:W-:Y:S01]  /*a490*/  PRMT R19, R6.reuse, 0x7632, R19 ;  /* 0x0000763206137816 */ /* 0x040fe20000000013 */
[----:B------:R-:W-:Y:S01]  /*a4a0*/  IMAD.MOV.U32 R21, RZ, RZ, R10 ;  /* 0x000000ffff157224 */ /* 0x000fe200078e000a */
[----:B------:R-:W-:Y:S02]  /*a4b0*/  PRMT R6, R6, 0x5410, R4 ;  /* 0x0000541006067816 */ /* 0x000fe40000000004 */
.L_x_13667:
[----:B------:R-:W-:Y:S05]  /*a4c0*/  BSYNC B1 ;  /* 0x0000000000017941 */ /* 0x000fea0003800000 */
.L_x_13665:
        /* <DEDUP_REMOVED lines=16> */
.L_x_13669:
[----:B------:R-:W-:Y:S01]  /*a5d0*/  IMAD.MOV.U32 R5, RZ, RZ, R16 ;  /* 0x000000ffff057224 */ /* 0x000fe200078e0010 */
[----:B------:R-:W-:Y:S01]  /*a5e0*/  PRMT R10, R10, 0x7610, R20 ;  /* 0x000076100a0a7816 */ /* 0x000fe20000000014 */
[----:B------:R-:W-:Y:S01]  /*a5f0*/  IMAD.MOV.U32 R16, RZ, RZ, R13 ;  /* 0x000000ffff107224 */ /* 0x000fe200078e000d */
[----:B------:R-:W-:Y:S02]  /*a600*/  PRMT R20, R20, 0x5410, R6 ;  /* 0x0000541014147816 */ /* 0x000fe40000000006 */
.L_x_13670:
[----:B------:R-:W-:Y:S05]  /*a610*/  BSYNC B1 ;  /* 0x0000000000017941 */ /* 0x000fea0003800000 */
.L_x_13668:
        /* <DEDUP_REMOVED lines=9> */
.L_x_13672:
[----:B------:R-:W-:Y:S01]  /*a6b0*/  IMAD.MOV.U32 R13, RZ, RZ, R5 ;  /* 0x000000ffff0d7224 */ /* 0x000fe200078e0005 */
[----:B------:R-:W-:Y:S01]  /*a6c0*/  PRMT R22, R22, 0x7610, R10 ;  /* 0x0000761016167816 */ /* 0x000fe2000000000a */
[----:B------:R-:W-:Y:S01]  /*a6d0*/  IMAD.MOV.U32 R5, RZ, RZ, R7 ;  /* 0x000000ffff057224 */ /* 0x000fe200078e0007 */
[----:B------:R-:W-:Y:S02]  /*a6e0*/  PRMT R10, R10, 0x7610, R14 ;  /* 0x000076100a0a7816 */ /* 0x000fe4000000000e */
.L_x_13673:
[----:B------:R-:W-:Y:S05]  /*a6f0*/  BSYNC B1 ;  /* 0x0000000000017941 */ /* 0x000fea0003800000 */
.L_x_13671:
        /* <DEDUP_REMOVED lines=9> */
.L_x_13675:
[----:B------:R-:W-:Y:S01]  /*a790*/  PRMT R14, R14, 0x7610, R22 ;  /* 0x000076100e0e7816 */ /* 0x000fe20000000016 */
[----:B------:R-:W-:Y:S02]  /*a7a0*/  IMAD.MOV.U32 R7, RZ, RZ, R13 ;  /* 0x000000ffff077224 */ /* 0x000fe400078e000d */
[----:B------:R-:W-:Y:S01]  /*a7b0*/  IMAD.MOV.U32 R13, RZ, RZ, R12 ;  /* 0x000000ffff0d7224 */ /* 0x000fe200078e000c */
[----:B------:R-:W-:Y:S02]  /*a7c0*/  PRMT R22, R22, 0x5410, R14 ;  /* 0x0000541016167816 */ /* 0x000fe4000000000e */
.L_x_13676:
[----:B------:R-:W-:Y:S05]  /*a7d0*/  BSYNC B1 ;  /* 0x0000000000017941 */ /* 0x000fea0003800000 */
.L_x_13674:
        /* <DEDUP_REMOVED lines=9> */
.L_x_13678:
[C---:B------:R-:W-:Y:S01]  /*a870*/  PRMT R4, R14.reuse, 0x7632, R4 ;  /* 0x000076320e047816 */ /* 0x040fe20000000004 */
[----:B------:R-:W-:Y:S02]  /*a880*/  IMAD.MOV.U32 R12, RZ, RZ, R7 ;  /* 0x000000ffff0c7224 */ /* 0x000fe400078e0007 */
[----:B------:R-:W-:Y:S01]  /*a890*/  IMAD.MOV.U32 R7, RZ, RZ, R18 ;  /* 0x000000ffff077224 */ /* 0x000fe200078e0012 */
[----:B------:R-:W-:Y:S02]  /*a8a0*/  PRMT R14, R14, 0x7610, R4 ;  /* 0x000076100e0e7816 */ /* 0x000fe40000000004 */
.L_x_13679:
[----:B------:R-:W-:Y:S05]  /*a8b0*/  BSYNC B1 ;  /* 0x0000000000017941 */ /* 0x000fea0003800000 */
.L_x_13677:
[----:B------:R-:W-:Y:S01]  /*a8c0*/  HSETP2.GT.AND P0, PT, R4.H0_H0, R19.H1_H1, PT ;  /* 0x3000001304007234 */ /* 0x000fe20003f04800 */
[----:B------:R-:W-:Y:S04]  /*a8d0*/  BSSY B1, `(.L_x_13680) ;  /* 0x000000b000017945 */ /* 0x000fe80003800000 */
[----:B------:R-:W-:-:S13]  /*a8e0*/  ISETP.EQ.OR P0, PT, R15, -0x1, P0 ;  /* 0xffffffff0f00780c */ /* 0x000fda0000702670 */
[----:B------:R-:W-:Y:S05]  /*a8f0*/  @P0 BRA `(.L_x_13681) ;  /* 0x0000005000000947 */ /* 0x000fea0003800000 */
[----:B------:R-:W-:Y:S01]  /*a900*/  ISETP.GE.AND P0, PT, R12, R15, PT ;  /* 0x0000000f0c00720c */ /* 0x000fe20003f06270 */
[----:B------:R-:W-:-:S12]  /*a910*/  IMAD.MOV.U32 R18, RZ, RZ, R15 ;  /* 0x000000ffff127224 */ /* 0x000fd800078e000f */
[----:B------:R-:W-:Y:S01]  /*a920*/  HSETP2.NEU.OR P0, PT, R4.H0_H0, R19.H1_H1, P0 ;  /* 0x3000001304007234 */ /* 0x000fe2000070d820 */
[----:B------:R-:W-:-:S12]  /*a930*/  PRMT R4, R4, 0x7610, R19 ;  /* 0x0000761004047816 */ /* 0x000fd80000000013 */
[----:B------:R-:W-:Y:S05]  /*a940*/  @P0 BRA `(.L_x_13682) ;  /* 0x0000003000000947 */ /* 0x000fea0003800000 */
.L_x_13681:
[----:B------:R-:W-:Y:S01]  /*a950*/  IMAD.MOV.U32 R18, RZ, RZ, R12 ;  /* 0x000000ffff127224 */ /* 0x000fe200078e000c */
[----:B------:R-:W-:Y:S01]  /*a960*/  PRMT R4, R19, 0x5432, R4 ;  /* 0x0000543213047816 */ /* 0x000fe20000000004 */
[----:B------:R-:W-:Y:S02]  /*a970*/  IMAD.MOV.U32 R12, RZ, RZ, R15 ;  /* 0x000000ffff0c7224 */ /* 0x000fe400078e000f */
.L_x_13682:
[----:B------:R-:W-:Y:S05]  /*a980*/  BSYNC B1 ;  /* 0x0000000000017941 */ /* 0x000fea0003800000 */
.L_x_13680:
        /* <DEDUP_REMOVED lines=9> */
.L_x_13684:
[C---:B------:R-:W-:Y:S01]  /*aa20*/  PRMT R6, R4.reuse, 0x7632, R6 ;  /* 0x0000763204067816 */ /* 0x040fe20000000006 */
[----:B------:R-:W-:Y:S02]  /*aa30*/  IMAD.MOV.U32 R15, RZ, RZ, R18 ;  /* 0x000000ffff0f7224 */ /* 0x000fe400078e0012 */
[----:B------:R-:W-:Y:S01]  /*aa40*/  IMAD.MOV.U32 R18, RZ, RZ, R21 ;  /* 0x000000ffff127224 */ /* 0x000fe200078e0015 */
[----:B------:R-:W-:Y:S02]  /*aa50*/  PRMT R4, R4, 0x7610, R6 ;  /* 0x0000761004047816 */ /* 0x000fe40000000006 */
.L_x_13685:
[----:B------:R-:W-:Y:S05]  /*aa60*/  BSYNC B1 ;  /* 0x0000000000017941 */ /* 0x000fea0003800000 */
.L_x_13683:
        /* <DEDUP_REMOVED lines=9> */
.L_x_13687:
[----:B------:R-:W-:Y:S01]  /*ab00*/  IMAD.MOV.U32 R21, RZ, RZ, R15 ;  /* 0x000000ffff157224 */ /* 0x000fe200078e000f */
[----:B------:R-:W-:Y:S01]  /*ab10*/  PRMT R6, R19, 0x5410, R6 ;  /* 0x0000541013067816 */ /* 0x000fe20000000006 */
[----:B------:R-:W-:Y:S02]  /*ab20*/  IMAD.MOV.U32 R15, RZ, RZ, R8 ;  /* 0x000000ffff0f7224 */ /* 0x000fe400078e0008 */
.L_x_13688:
[----:B------:R-:W-:Y:S05]  /*ab30*/  BSYNC B1 ;  /* 0x0000000000017941 */ /* 0x000fea0003800000 */
.L_x_13686:
        /* <DEDUP_REMOVED lines=16> */
.L_x_13690:
[----:B------:R-:W-:Y:S01]  /*ac40*/  IMAD.MOV.U32 R8, RZ, RZ, R16 ;  /* 0x000000ffff087224 */ /* 0x000fe200078e0010 */
[----:B------:R-:W-:Y:S01]  /*ac50*/  PRMT R11, R11, 0x7610, R20 ;  /* 0x000076100b0b7816 */ /* 0x000fe20000000014 */
[----:B------:R-:W-:Y:S01]  /*ac60*/  IMAD.MOV.U32 R16, RZ, RZ, R5 ;  /* 0x000000ffff107224 */ /* 0x000fe200078e0005 */
[----:B------:R-:W-:Y:S02]  /*ac70*/  PRMT R20, R20, 0x7610, R10 ;  /* 0x0000761014147816 */ /* 0x000fe4000000000a */
.L_x_13691:
[----:B------:R-:W-:Y:S05]  /*ac80*/  BSYNC B1 ;  /* 0x0000000000017941 */ /* 0x000fea0003800000 */
.L_x_13689:
        /* <DEDUP_REMOVED lines=9> */
.L_x_13693:
[----:B------:R-:W-:Y:S01]  /*ad20*/  IMAD.MOV.U32 R10, RZ, RZ, R8 ;  /* 0x000000ffff0a7224 */ /* 0x000fe200078e0008 */
[----:B------:R-:W-:Y:S01]  /*ad30*/  PRMT R5, R5, 0x7610, R11 ;  /* 0x0000761005057816 */ /* 0x000fe2000000000b */
[----:B------:R-:W-:Y:S01]  /*ad40*/  IMAD.MOV.U32 R8, RZ, RZ, R13 ;  /* 0x000000ffff087224 */ /* 0x000fe200078e000d */
[----:B------:R-:W-:Y:S02]  /*ad50*/  PRMT R11, R11, 0x7610, R22 ;  /* 0x000076100b0b7816 */ /* 0x000fe40000000016 */
.L_x_13694:
[----:B------:R-:W-:Y:S05]  /*ad60*/  BSYNC B1 ;  /* 0x0000000000017941 */ /* 0x000fea0003800000 */
.L_x_13692:
        /* <DEDUP_REMOVED lines=9> */
.L_x_13696:
[----:B------:R-:W-:Y:S01]  /*ae00*/  IMAD.MOV.U32 R19, RZ, RZ, R10 ;  /* 0x000000ffff137224 */ /* 0x000fe200078e000a */
[----:B------:R-:W-:Y:S01]  /*ae10*/  PRMT R5, R5, 0x7632, R14 ;  /* 0x0000763205057816 */ /* 0x000fe2000000000e */
[----:B------:R-:W-:Y:S02]  /*ae20*/  IMAD.MOV.U32 R10, RZ, RZ, R7 ;  /* 0x000000ffff0a7224 */ /* 0x000fe400078e0007 */
.L_x_13697:
[----:B------:R-:W-:Y:S05]  /*ae30*/  BSYNC B1 ;  /* 0x0000000000017941 */ /* 0x000fea0003800000 */
.L_x_13695:
        /* <DEDUP_REMOVED lines=9> */
.L_x_13699:
[----:B------:R-:W-:Y:S01]  /*aed0*/  IMAD.MOV.U32 R7, RZ, RZ, R19 ;  /* 0x000000ffff077224 */ /* 0x000fe200078e0013 */
[----:B------:R-:W-:Y:S01]  /*aee0*/  PRMT R11, R5, 0x7610, R11 ;  /* 0x00007610050b7816 */ /* 0x000fe2000000000b */
[----:B------:R-:W-:Y:S01]  /*aef0*/  IMAD.MOV.U32 R19, RZ, RZ, R12 ;  /* 0x000000ffff137224 */ /* 0x000fe200078e000c */
[----:B------:R-:W-:Y:S02]  /*af00*/  PRMT R5, R4, 0x7610, R5 ;  /* 0x0000761004057816 */ /* 0x000fe40000000005 */
.L_x_13700:
[----:B------:R-:W-:Y:S05]  /*af10*/  BSYNC B1 ;  /* 0x0000000000017941 */ /* 0x000fea0003800000 */
.L_x_13698:
        /* <DEDUP_REMOVED lines=9> */
.L_x_13702:
[----:B------:R-:W-:Y:S01]  /*afb0*/  IMAD.MOV.U32 R23, RZ, RZ, R7 ;  /* 0x000000ffff177224 */ /* 0x000fe200078e0007 */
[--C-:B------:R-:W-:Y:S01]  /*afc0*/  PRMT R24, R24, 0x5410, R11.reuse ;  /* 0x0000541018187816 */ /* 0x100fe2000000000b */
[----:B------:R-:W-:Y:S01]  /*afd0*/  IMAD.MOV.U32 R7, RZ, RZ, R18 ;  /* 0x000000ffff077224 */ /* 0x000fe200078e0012 */
[----:B------:R-:W-:Y:S02]  /*afe0*/  PRMT R11, R4, 0x7632, R11 ;  /* 0x00007632040b7816 */ /* 0x000fe4000000000b */
.L_x_13703:
[----:B------:R-:W-:Y:S05]  /*aff0*/  BSYNC B1 ;  /* 0x0000000000017941 */ /* 0x000fea0003800000 */
.L_x_13701:
        /* <DEDUP_REMOVED lines=9> */
.L_x_13705:
[----:B------:R-:W-:Y:S01]  /*b090*/  IMAD.MOV.U32 R4, RZ, RZ, R23 ;  /* 0x000000ffff047224 */ /* 0x000fe200078e0017 */
[----:B------:R-:W-:Y:S01]  /*b0a0*/  PRMT R25, R25, 0x7610, R24 ;  /* 0x0000761019197816 */ /* 0x000fe20000000018 */
[----:B------:R-:W-:Y:S01]  /*b0b0*/  IMAD.MOV.U32 R23, RZ, RZ, R15 ;  /* 0x000000ffff177224 */ /* 0x000fe200078e000f */
[----:B------:R-:W-:Y:S02]  /*b0c0*/  PRMT R24, R24, 0x5410, R6 ;  /* 0x0000541018187816 */ /* 0x000fe40000000006 */
.L_x_13706:
[----:B------:R-:W-:Y:S05]  /*b0d0*/  BSYNC B1 ;  /* 0x0000000000017941 */ /* 0x000fea0003800000 */
.L_x_13704:
        /* <DEDUP_REMOVED lines=9> */
.L_x_13708:
[C---:B------:R-:W-:Y:S01]  /*b170*/  PRMT R6, R25.reuse, 0x7632, R6 ;  /* 0x0000763219067816 */ /* 0x040fe20000000006 */
[----:B------:R-:W-:Y:S02]  /*b180*/  IMAD.MOV.U32 R27, RZ, RZ, R4 ;  /* 0x000000ffff1b7224 */ /* 0x000fe400078e0004 */
[----:B------:R-:W-:Y:S01]  /*b190*/  IMAD.MOV.U32 R4, RZ, RZ, R21 ;  /* 0x000000ffff047224 */ /* 0x000fe200078e0015 */
[----:B------:R-:W-:Y:S02]  /*b1a0*/  PRMT R25, R25, 0x7610, R6 ;  /* 0x0000761019197816 */ /* 0x000fe40000000006 */
.L_x_13709:
[----:B------:R-:W-:Y:S05]  /*b1b0*/  BSYNC B1 ;  /* 0x0000000000017941 */ /* 0x000fea0003800000 */
.L_x_13707:
        /* <DEDUP_REMOVED lines=16> */
.L_x_13711:
[----:B------:R-:W-:Y:S01]  /*b2c0*/  IMAD.MOV.U32 R15, RZ, RZ, R16 ;  /* 0x000000ffff0f7224 */ /* 0x000fe200078e0010 */
[----:B------:R-:W-:Y:S01]  /*b2d0*/  PRMT R20, R20, 0x7632, R11 ;  /* 0x0000763214147816 */ /* 0x000fe2000000000b */
[----:B------:R-:W-:Y:S02]  /*b2e0*/  IMAD.MOV.U32 R16, RZ, RZ, R8 ;  /* 0x000000ffff107224 */ /* 0x000fe400078e0008 */
.L_x_13712:
[----:B------:R-:W-:Y:S05]  /*b2f0*/  BSYNC B1 ;  /* 0x0000000000017941 */ /* 0x000fea0003800000 */
.L_x_13710:
        /* <DEDUP_REMOVED lines=9> */
.L_x_13714:
[--C-:B------:R-:W-:Y:S01]  /*b390*/  PRMT R21, R21, 0x5410, R20.reuse ;  /* 0x0000541015157816 */ /* 0x100fe20000000014 */
[----:B------:R-:W-:Y:S01]  /*b3a0*/  IMAD.MOV.U32 R14, RZ, RZ, R15 ;  /* 0x000000ffff0e7224 */ /* 0x000fe200078e000f */
[----:B------:R-:W-:Y:S01]  /*b3b0*/  PRMT R20, R5, 0x7632, R20 ;  /* 0x0000763205147816 */ /* 0x000fe20000000014 */
[----:B------:R-:W-:Y:S02]  /*b3c0*/  IMAD.MOV.U32 R15, RZ, RZ, R10 ;  /* 0x000000ffff0f7224 */ /* 0x000fe400078e000a */
.L_x_13715:
[----:B------:R-:W-:Y:S05]  /*b3d0*/  BSYNC B1 ;  /* 0x0000000000017941 */ /* 0x000fea0003800000 */
.L_x_13713:
        /* <DEDUP_REMOVED lines=9> */
.L_x_13717:
[----:B------:R-:W-:Y:S01]  /*b470*/  IMAD.MOV.U32 R13, RZ, RZ, R14 ;  /* 0x000000ffff0d7224 */ /* 0x000fe200078e000e */
[----:B------:R-:W-:Y:S01]  /*b480*/  PRMT R21, R21, 0x5432, R5 ;  /* 0x0000543215157816 */ /* 0x000fe20000000005 */
[----:B------:R-:W-:Y:S02]  /*b490*/  IMAD.MOV.U32 R14, RZ, RZ, R19 ;  /* 0x000000ffff0e7224 */ /* 0x000fe400078e0013 */
.L_x_13718:
[----:B------:R-:W-:Y:S05]  /*b4a0*/  BSYNC B1 ;  /* 0x0000000000017941 */ /* 0x000fea0003800000 */
.L_x_13716:
        /* <DEDUP_REMOVED lines=9> */
.L_x_13720:
[----:B------:R-:W-:Y:S01]  /*b540*/  PRMT R22, R22, 0x5410, R21 ;  /* 0x0000541016167816 */ /* 0x000fe20000000015 */
[----:B------:R-:W-:Y:S01]  /*b550*/  IMAD.MOV.U32 R12, RZ, RZ, R13 ;  /* 0x000000ffff0c7224 */ /* 0x000fe200078e000d */
[----:B------:R-:W-:Y:S01]  /*b560*/  PRMT R21, R11, 0x7610, R21 ;  /* 0x000076100b157816 */ /* 0x000fe20000000015 */
[----:B------:R-:W-:Y:S02]  /*b570*/  IMAD.MOV.U32 R13, RZ, RZ, R7 ;  /* 0x000000ffff0d7224 */ /* 0x000fe400078e0007 */
.L_x_13721:
[----:B------:R-:W-:Y:S05]  /*b580*/  BSYNC B1 ;  /* 0x0000000000017941 */ /* 0x000fea0003800000 */
.L_x_13719:
        /* <DEDUP_REMOVED lines=9> */
.L_x_13723:
[----:B------:R-:W-:Y:S01]  /*b620*/  IMAD.MOV.U32 R19, RZ, RZ, R12 ;  /* 0x000000ffff137224 */ /* 0x000fe200078e000c */
[----:B------:R-:W-:Y:S01]  /*b630*/  PRMT R22, R22, 0x7632, R24 ;  /* 0x0000763216167816 */ /* 0x000fe20000000018 */
[----:B------:R-:W-:Y:S02]  /*b640*/  IMAD.MOV.U32 R12, RZ, RZ, R23 ;  /* 0x000000ffff0c7224 */ /* 0x000fe400078e0017 */
.L_x_13724:
[----:B------:R-:W-:Y:S05]  /*b650*/  BSYNC B1 ;  /* 0x0000000000017941 */ /* 0x000fea0003800000 */
.L_x_13722:
        /* <DEDUP_REMOVED lines=9> */
.L_x_13726:
[--C-:B------:R-:W-:Y:S01]  /*b6f0*/  PRMT R23, R23, 0x5410, R22.reuse ;  /* 0x0000541017177816 */ /* 0x100fe20000000016 */
[----:B------:R-:W-:Y:S01]  /*b700*/  IMAD.MOV.U32 R18, RZ, RZ, R19 ;  /* 0x000000ffff127224 */ /* 0x000fe200078e0013 */
[----:B------:R-:W-:Y:S01]  /*b710*/  PRMT R22, R25, 0x7632, R22 ;  /* 0x0000763219167816 */ /* 0x000fe20000000016 */
[----:B------:R-:W-:Y:S02]  /*b720*/  IMAD.MOV.U32 R19, RZ, RZ, R4 ;  /* 0x000000ffff137224 */ /* 0x000fe400078e0004 */
.L_x_13727:
[----:B------:R-:W-:Y:S05]  /*b730*/  BSYNC B1 ;  /* 0x0000000000017941 */ /* 0x000fea0003800000 */
.L_x_13725:
        /* <DEDUP_REMOVED lines=8> */
.L_x_13728:
[----:B------:R-:W-:Y:S01]  /*b7c0*/  IMAD.MOV.U32 R4, RZ, RZ, R18 ;  /* 0x000000ffff047224 */ /* 0x000fe200078e0012 */
[----:B------:R-:W-:Y:S01]  /*b7d0*/  PRMT R23, R23, 0x5432, R6 ;  /* 0x0000543217177816 */ /* 0x000fe20000000006 */
[----:B------:R-:W-:Y:S02]  /*b7e0*/  IMAD.MOV.U32 R18, RZ, RZ, R27 ;  /* 0x000000ffff127224 */ /* 0x000fe400078e001b */
.L_x_13562:
[----:B--2-4-:R-:W-:Y:S05]  /*b7f0*/  BSYNC B0 ;  /* 0x0000000000007941 */ /* 0x014fea0003800000 */
.L_x_13561:
        /* <DEDUP_REMOVED lines=31> */
.L_x_13732:
[----:B------:R-:W-:Y:S01]  /*b9f0*/  IMAD.MOV.U32 R33, RZ, RZ, R16 ;  /* 0x000000ffff217224 */ /* 0x000fe200078e0010 */
[C---:B------:R-:W-:Y:S01]  /*ba00*/  PRMT R10, R20.reuse, 0x7632, R10 ;  /* 0x00007632140a7816 */ /* 0x040fe2000000000a */
[----:B------:R-:W-:Y:S01]  /*ba10*/  IMAD.MOV.U32 R16, RZ, RZ, R15 ;  /* 0x000000ffff107224 */ /* 0x000fe200078e000f */
[----:B------:R-:W-:Y:S02]  /*ba20*/  PRMT R20, R20, 0x5410, R20 ;  /* 0x0000541014147816 */ /* 0x000fe40000000014 */
.L_x_13733:
[----:B------:R-:W-:Y:S05]  /*ba30*/  BSYNC B1 ;  /* 0x0000000000017941 */ /* 0x000fea0003800000 */
.L_x_13731:
        /* <DEDUP_REMOVED lines=9> */
.L_x_13735:
[----:B------:R-:W-:Y:S01]  /*bad0*/  IMAD.MOV.U32 R6, RZ, RZ, R33 ;  /* 0x000000ffff067224 */ /* 0x000fe200078e0021 */
[----:B------:R-:W-:Y:S01]  /*bae0*/  PRMT R8, R10, 0x7610, R8 ;  /* 0x000076100a087816 */ /* 0x000fe20000000008 */
[----:B------:R-:W-:Y:S01]  /*baf0*/  IMAD.MOV.U32 R33, RZ, RZ, R14 ;  /* 0x000000ffff217224 */ /* 0x000fe200078e000e */
[----:B------:R-:W-:Y:S02]  /*bb00*/  PRMT R10, R21, 0x7632, R10 ;  /* 0x00007632150a7816 */ /* 0x000fe4000000000a */
.L_x_13736:
[----:B------:R-:W-:Y:S05]  /*bb10*/  BSYNC B1 ;  /* 0x0000000000017941 */ /* 0x000fea0003800000 */
.L_x_13734:
        /* <DEDUP_REMOVED lines=9> */
.L_x_13738:
[----:B------:R-:W-:Y:S01]  /*bbb0*/  IMAD.MOV.U32 R15, RZ, RZ, R6 ;  /* 0x000000ffff0f7224 */ /* 0x000fe200078e0006 */
[----:B------:R-:W-:Y:S01]  /*bbc0*/  PRMT R8, R21, 0x5410, R8 ;  /* 0x0000541015087816 */ /* 0x000fe20000000008 */
[----:B------:R-:W-:Y:S02]  /*bbd0*/  IMAD.MOV.U32 R6, RZ, RZ, R13 ;  /* 0x000000ffff067224 */ /* 0x000fe400078e000d */
.L_x_13739:
[----:B------:R-:W-:Y:S05]  /*bbe0*/  BSYNC B1 ;  /* 0x0000000000017941 */ /* 0x000fea0003800000 */
.L_x_13737:
        /* <DEDUP_REMOVED lines=9> */
.L_x_13741:
[----:B------:R-:W-:Y:S01]  /*bc80*/  IMAD.MOV.U32 R14, RZ, RZ, R15 ;  /* 0x000000ffff0e7224 */ /* 0x000fe200078e000f */
[----:B------:R-:W-:Y:S01]  /*bc90*/  PRMT R10, R10, 0x7610, R8 ;  /* 0x000076100a0a7816 */ /* 0x000fe20000000008 */
[----:B------:R-:W-:Y:S01]  /*bca0*/  IMAD.MOV.U32 R15, RZ, RZ, R12 ;  /* 0x000000ffff0f7224 */ /* 0x000fe200078e000c */
[----:B------:R-:W-:Y:S02]  /*bcb0*/  PRMT R8, R8, 0x7610, R22 ;  /* 0x0000761008087816 */ /* 0x000fe40000000016 */
.L_x_13742:
[----:B------:R-:W-:Y:S05]  /*bcc0*/  BSYNC B1 ;  /* 0x0000000000017941 */ /* 0x000fea0003800000 */
.L_x_13740:
        /* <DEDUP_REMOVED lines=9> */
.L_x_13744:
[----:B------:R-:W-:Y:S01]  /*bd60*/  IMAD.MOV.U32 R13, RZ, RZ, R14 ;  /* 0x000000ffff0d7224 */ /* 0x000fe200078e000e */
[C---:B------:R-:W-:Y:S01]  /*bd70*/  PRMT R12, R10.reuse, 0x7632, R12 ;  /* 0x000076320a0c7816 */ /* 0x040fe2000000000c */
[----:B------:R-:W-:Y:S01]  /*bd80*/  IMAD.MOV.U32 R14, RZ, RZ, R19 ;  /* 0x000000ffff0e7224 */ /* 0x000fe200078e0013 */
[----:B------:R-:W-:Y:S02]  /*bd90*/  PRMT R10, R10, 0x5410, R22 ;  /* 0x000054100a0a7816 */ /* 0x000fe40000000016 */
.L_x_13745:
[----:B------:R-:W-:Y:S05]  /*bda0*/  BSYNC B1 ;  /* 0x0000000000017941 */ /* 0x000fea0003800000 */
.L_x_13743:
        /* <DEDUP_REMOVED lines=9> */
.L_x_13747:
[----:B------:R-:W-:Y:S01]  /*be40*/  IMAD.MOV.U32 R19, RZ, RZ, R13 ;  /* 0x000000ffff137224 */ /* 0x000fe200078e000d */
[----:B------:R-:W-:Y:S01]  /*be50*/  PRMT R20, R12, 0x7610, R20 ;  /* 0x000076100c147816 */ /* 0x000fe20000000014 */
[----:B------:R-:W-:Y:S01]  /*be60*/  IMAD.MOV.U32 R13, RZ, RZ, R18 ;  /* 0x000000ffff0d7224 */ /* 0x000fe200078e0012 */
[----:B------:R-:W-:Y:S02]  /*be70*/  PRMT R12, R23, 0x7632, R12 ;  /* 0x00007632170c7816 */ /* 0x000fe4000000000c */
.L_x_13748:
[----:B------:R-:W-:Y:S05]  /*be80*/  BSYNC B1 ;  /* 0x0000000000017941 */ /* 0x000fea0003800000 */
.L_x_13746:
        /* <DEDUP_REMOVED lines=9> */
.L_x_13750:
[----:B------:R-:W-:Y:S01]  /*bf20*/  IMAD.MOV.U32 R18, RZ, RZ, R19 ;  /* 0x000000ffff127224 */ /* 0x000fe200078e0013 */
[----:B------:R-:W-:Y:S01]  /*bf30*/  PRMT R12, R12, 0x5410, R20 ;  /* 0x000054100c0c7816 */ /* 0x000fe20000000014 */
[----:B------:R-:W-:Y:S01]  /*bf40*/  IMAD.MOV.U32 R19, RZ, RZ, R4 ;  /* 0x000000ffff137224 */ /* 0x000fe200078e0004 */
[----:B------:R-:W-:Y:S02]  /*bf50*/  PRMT R20, R23, 0x7610, R20 ;  /* 0x0000761017147816 */ /* 0x000fe40000000014 */
.L_x_13751:
[----:B------:R-:W-:Y:S05]  /*bf60*/  BSYNC B1 ;  /* 0x0000000000017941 */ /* 0x000fea0003800000 */
.L_x_13749:
        /* <DEDUP_REMOVED lines=16> */
.L_x_13753:
[----:B------:R-:W-:Y:S01]  /*c070*/  IMAD.MOV.U32 R21, RZ, RZ, R16 ;  /* 0x000000ffff157224 */ /* 0x000fe200078e0010 */
[----:B------:R-:W-:Y:S01]  /*c080*/  PRMT R4, R4, 0x7610, R20 ;  /* 0x0000761004047816 */ /* 0x000fe20000000014 */
[----:B------:R-:W-:Y:S01]  /*c090*/  IMAD.MOV.U32 R16, RZ, RZ, R33 ;  /* 0x000000ffff107224 */ /* 0x000fe200078e0021 */
[----:B------:R-:W-:Y:S02]  /*c0a0*/  PRMT R20, R20, 0x5410, R10 ;  /* 0x0000541014147816 */ /* 0x000fe4000000000a */
.L_x_13754:
[----:B------:R-:W-:Y:S05]  /*c0b0*/  BSYNC B1 ;  /* 0x0000000000017941 */ /* 0x000fea0003800000 */
.L_x_13752:
        /* <DEDUP_REMOVED lines=9> */
.L_x_13756:
[----:B------:R-:W-:Y:S01]  /*c150*/  IMAD.MOV.U32 R22, RZ, RZ, R21 ;  /* 0x000000ffff167224 */ /* 0x000fe200078e0015 */
[----:B------:R-:W-:Y:S01]  /*c160*/  PRMT R4, R4, 0x5432, R8 ;  /* 0x0000543204047816 */ /* 0x000fe20000000008 */
[----:B------:R-:W-:Y:S02]  /*c170*/  IMAD.MOV.U32 R21, RZ, RZ, R6 ;  /* 0x000000ffff157224 */ /* 0x000fe400078e0006 */
.L_x_13757:
[----:B------:R-:W-:Y:S05]  /*c180*/  BSYNC B1 ;  /* 0x0000000000017941 */ /* 0x000fea0003800000 */
.L_x_13755:
        /* <DEDUP_REMOVED lines=9> */
.L_x_13759:
[----:B------:R-:W-:Y:S01]  /*c220*/  IMAD.MOV.U32 R23, RZ, RZ, R22 ;  /* 0x000000ffff177224 */ /* 0x000fe200078e0016 */
[--C-:B------:R-:W-:Y:S01]  /*c230*/  PRMT R6, R6, 0x5410, R4.reuse ;  /* 0x0000541006067816 */ /* 0x100fe20000000004 */
[----:B------:R-:W-:Y:S01]  /*c240*/  IMAD.MOV.U32 R22, RZ, RZ, R15 ;  /* 0x000000ffff167224 */ /* 0x000fe200078e000f */
[----:B------:R-:W-:Y:S02]  /*c250*/  PRMT R4, R8, 0x7632, R4 ;  /* 0x0000763208047816 */ /* 0x000fe40000000004 */
.L_x_13760:
[----:B------:R-:W-:Y:S05]  /*c260*/  BSYNC B1 ;  /* 0x0000000000017941 */ /* 0x000fea0003800000 */
.L_x_13758:
        /* <DEDUP_REMOVED lines=9> */
.L_x_13762:
[----:B------:R-:W-:Y:S01]  /*c300*/  IMAD.MOV.U32 R8, RZ, RZ, R23 ;  /* 0x000000ffff087224 */ /* 0x000fe200078e0017 */
[----:B------:R-:W-:Y:S01]  /*c310*/  PRMT R6, R6, 0x7632, R10 ;  /* 0x0000763206067816 */ /* 0x000fe2000000000a */
[----:B------:R-:W-:Y:S02]  /*c320*/  IMAD.MOV.U32 R23, RZ, RZ, R14 ;  /* 0x000000ffff177224 */ /* 0x000fe400078e000e */
.L_x_13763:
[----:B------:R-:W-:Y:S05]  /*c330*/  BSYNC B1 ;  /* 0x0000000000017941 */ /* 0x000fea0003800000 */
.L_x_13761:
        /* <DEDUP_REMOVED lines=9> */
.L_x_13765:
[----:B------:R-:W-:Y:S01]  /*c3d0*/  IMAD.MOV.U32 R10, RZ, RZ, R8 ;  /* 0x000000ffff0a7224 */ /* 0x000fe200078e0008 */
[--C-:B------:R-:W-:Y:S01]  /*c3e0*/  PRMT R14, R14, 0x5410, R6.reuse ;  /* 0x000054100e0e7816 */ /* 0x100fe20000000006 */
[----:B------:R-:W-:Y:S01]  /*c3f0*/  IMAD.MOV.U32 R8, RZ, RZ, R13 ;  /* 0x000000ffff087224 */ /* 0x000fe200078e000d */
[----:B------:R-:W-:Y:S02]  /*c400*/  PRMT R6, R12, 0x7610, R6 ;  /* 0x000076100c067816 */ /* 0x000fe40000000006 */
.L_x_13766:
[----:B------:R-:W-:Y:S05]  /*c410*/  BSYNC B1 ;  /* 0x0000000000017941 */ /* 0x000fea0003800000 */
.L_x_13764:
        /* <DEDUP_REMOVED lines=9> */
.L_x_13768:
[----:B------:R-:W-:Y:S01]  /*c4b0*/  IMAD.MOV.U32 R13, RZ, RZ, R10 ;  /* 0x000000ffff0d7224 */ /* 0x000fe200078e000a */
[----:B------:R-:W-:Y:S01]  /*c4c0*/  PRMT R15, R15, 0x7610, R14 ;  /* 0x000076100f0f7816 */ /* 0x000fe2000000000e */
[----:B------:R-:W-:Y:S01]  /*c4d0*/  IMAD.MOV.U32 R10, RZ, RZ, R19 ;  /* 0x000000ffff0a7224 */ /* 0x000fe200078e0013 */
[----:B------:R-:W-:Y:S02]  /*c4e0*/  PRMT R14, R14, 0x5410, R20 ;  /* 0x000054100e0e7816 */ /* 0x000fe40000000014 */
.L_x_13769:
[----:B------:R-:W-:Y:S05]  /*c4f0*/  BSYNC B1 ;  /* 0x0000000000017941 */ /* 0x000fea0003800000 */
.L_x_13767:
        /* <DEDUP_REMOVED lines=9> */
.L_x_13771:
[C---:B------:R-:W-:Y:S01]  /*c590*/  PRMT R12, R15.reuse, 0x7632, R12 ;  /* 0x000076320f0c7816 */ /* 0x040fe2000000000c */
[----:B------:R-:W-:Y:S02]  /*c5a0*/  IMAD.MOV.U32 R19, RZ, RZ, R13 ;  /* 0x000000ffff137224 */ /* 0x000fe400078e000d */
[----:B------:R-:W-:Y:S01]  /*c5b0*/  IMAD.MOV.U32 R13, RZ, RZ, R18 ;  /* 0x000000ffff0d7224 */ /* 0x000fe200078e0012 */
[----:B------:R-:W-:Y:S02]  /*c5c0*/  PRMT R15, R15, 0x7610, R12 ;  /* 0x000076100f0f7816 */ /* 0x000fe4000000000c */
.L_x_13772:
[----:B------:R-:W-:Y:S05]  /*c5d0*/  BSYNC B1 ;  /* 0x0000000000017941 */ /* 0x000fea0003800000 */
.L_x_13770:
        /* <DEDUP_REMOVED lines=16> */
.L_x_13774:
[----:B------:R-:W-:Y:S01]  /*c6e0*/  IMAD.MOV.U32 R31, RZ, RZ, R16 ;  /* 0x000000ffff1f7224 */ /* 0x000fe200078e0010 */
[----:B------:R-:W-:Y:S01]  /*c6f0*/  PRMT R12, R12, 0x7610, R20 ;  /* 0x000076100c0c7816 */ /* 0x000fe20000000014 */
[----:B------:R-:W-:Y:S01]  /*c700*/  IMAD.MOV.U32 R16, RZ, RZ, R21 ;  /* 0x000000ffff107224 */ /* 0x000fe200078e0015 */
[----:B------:R-:W-:Y:S02]  /*c710*/  PRMT R20, R20, 0x7610, R4 ;  /* 0x0000761014147816 */ /* 0x000fe40000000004 */
.L_x_13775:
[----:B------:R-:W-:Y:S05]  /*c720*/  BSYNC B1 ;  /* 0x0000000000017941 */ /* 0x000fea0003800000 */
.L_x_13773:
        /* <DEDUP_REMOVED lines=9> */
.L_x_13777:
[----:B------:R-:W-:Y:S01]  /*c7c0*/  PRMT R4, R4, 0x7610, R12 ;  /* 0x0000761004047816 */ /* 0x000fe2000000000c */
[----:B------:R-:W-:Y:S02]  /*c7d0*/  IMAD.MOV.U32 R18, RZ, RZ, R31 ;  /* 0x000000ffff127224 */ /* 0x000fe400078e001f */
[----:B------:R-:W-:Y:S01]  /*c7e0*/  IMAD.MOV.U32 R31, RZ, RZ, R22 ;  /* 0x000000ffff1f7224 */ /* 0x000fe200078e0016 */
[----:B------:R-:W-:Y:S02]  /*c7f0*/  PRMT R12, R12, 0x5410, R4 ;  /* 0x000054100c0c7816 */ /* 0x000fe40000000004 */
.L_x_13778:
[----:B------:R-:W-:Y:S05]  /*c800*/  BSYNC B1 ;  /* 0x0000000000017941 */ /* 0x000fea0003800000 */
.L_x_13776:
        /* <DEDUP_REMOVED lines=9> */
.L_x_13780:
[----:B------:R-:W-:Y:S01]  /*c8a0*/  IMAD.MOV.U32 R21, RZ, RZ, R18 ;  /* 0x000000ffff157224 */ /* 0x000fe200078e0012 */
[----:B------:R-:W-:Y:S01]  /*c8b0*/  PRMT R22, R22, 0x7610, R4 ;  /* 0x0000761016167816 */ /* 0x000fe20000000004 */
[----:B------:R-:W-:Y:S01]  /*c8c0*/  IMAD.MOV.U32 R18, RZ, RZ, R23 ;  /* 0x000000ffff127224 */ /* 0x000fe200078e0017 */
[----:B------:R-:W-:Y:S02]  /*c8d0*/  PRMT R4, R4, 0x7610, R6 ;  /* 0x0000761004047816 */ /* 0x000fe40000000006 */
.L_x_13781:
[----:B------:R-:W-:Y:S05]  /*c8e0*/  BSYNC B1 ;  /* 0x0000000000017941 */ /* 0x000fea0003800000 */
.L_x_13779:
        /* <DEDUP_REMOVED lines=9> */
.L_x_13783:
[----:B------:R-:W-:Y:S01]  /*c980*/  PRMT R6, R6, 0x7610, R22 ;  /* 0x0000761006067816 */ /* 0x000fe20000000016 */
[----:B------:R-:W-:Y:S02]  /*c990*/  IMAD.MOV.U32 R23, RZ, RZ, R21 ;  /* 0x000000ffff177224 */ /* 0x000fe400078e0015 */
[----:B------:R-:W-:Y:S01]  /*c9a0*/  IMAD.MOV.U32 R21, RZ, RZ, R8 ;  /* 0x000000ffff157224 */ /* 0x000fe200078e0008 */
[----:B------:R-:W-:Y:S02]  /*c9b0*/  PRMT R22, R22, 0x5410, R6 ;  /* 0x0000541016167816 */ /* 0x000fe40000000006 */
.L_x_13784:
[----:B------:R-:W-:Y:S05]  /*c9c0*/  BSYNC B1 ;  /* 0x0000000000017941 */ /* 0x000fea0003800000 */
.L_x_13782:
        /* <DEDUP_REMOVED lines=9> */
.L_x_13786:
[----:B------:R-:W-:Y:S01]  /*ca60*/  IMAD.MOV.U32 R8, RZ, RZ, R23 ;  /* 0x000000ffff087224 */ /* 0x000fe200078e0017 */
[C---:B------:R-:W-:Y:S01]  /*ca70*/  PRMT R4, R6.reuse, 0x7632, R4 ;  /* 0x0000763206047816 */ /* 0x040fe20000000004 */
[----:B------:R-:W-:Y:S01]  /*ca80*/  IMAD.MOV.U32 R23, RZ, RZ, R10 ;  /* 0x000000ffff177224 */ /* 0x000fe200078e000a */
[----:B------:R-:W-:Y:S02]  /*ca90*/  PRMT R6, R6, 0x7610, R14 ;  /* 0x0000761006067816 */ /* 0x000fe4000000000e */
.L_x_13787:
[----:B------:R-:W-:Y:S05]  /*caa0*/  BSYNC B1 ;  /* 0x0000000000017941 */ /* 0x000fea0003800000 */
.L_x_13785:
        /* <DEDUP_REMOVED lines=9> */
.L_x_13789:
[----:B------:R-:W-:Y:S01]  /*cb40*/  IMAD.MOV.U32 R10, RZ, RZ, R8 ;  /* 0x000000ffff0a7224 */ /* 0x000fe200078e0008 */
[----:B------:R-:W-:Y:S01]  /*cb50*/  PRMT R6, R4, 0x7610, R6 ;  /* 0x0000761004067816 */ /* 0x000fe20000000006 */
[----:B------:R-:W-:Y:S01]  /*cb60*/  IMAD.MOV.U32 R8, RZ, RZ, R13 ;  /* 0x000000ffff087224 */ /* 0x000fe200078e000d */
[----:B------:R-:W-:Y:S02]  /*cb70*/  PRMT R4, R15, 0x7632, R4 ;  /* 0x000076320f047816 */ /* 0x000fe40000000004 */
.L_x_13790:
[----:B------:R-:W-:Y:S05]  /*cb80*/  BSYNC B1 ;  /* 0x0000000000017941 */ /* 0x000fea0003800000 */
.L_x_13788:
        /* <DEDUP_REMOVED lines=9> */
.L_x_13792:
[----:B------:R-:W-:Y:S01]  /*cc20*/  IMAD.MOV.U32 R13, RZ, RZ, R10 ;  /* 0x000000ffff0d7224 */ /* 0x000fe200078e000a */
[----:B------:R-:W-:Y:S01]  /*cc30*/  PRMT R14, R6, 0x7610, R14 ;  /* 0x00007610060e7816 */ /* 0x000fe2000000000e */
[----:B------:R-:W-:Y:S01]  /*cc40*/  IMAD.MOV.U32 R10, RZ, RZ, R19 ;  /* 0x000000ffff0a7224 */ /* 0x000fe200078e0013 */
[----:B------:R-:W-:Y:S02]  /*cc50*/  PRMT R6, R12, 0x7610, R6 ;  /* 0x000076100c067816 */ /* 0x000fe40000000006 */
.L_x_13793:
[----:B------:R-:W-:Y:S05]  /*cc60*/  BSYNC B1 ;  /* 0x0000000000017941 */ /* 0x000fea0003800000 */
.L_x_13791:
        /* <DEDUP_REMOVED lines=16> */
.L_x_13795:
[----:B------:R-:W-:Y:S01]  /*cd70*/  IMAD.MOV.U32 R7, RZ, RZ, R16 ;  /* 0x000000ffff077224 */ /* 0x000fe200078e0010 */
[----:B------:R-:W-:Y:S01]  /*cd80*/  PRMT R14, R14, 0x7610, R20 ;  /* 0x000076100e0e7816 */ /* 0x000fe20000000014 */
[----:B------:R-:W-:Y:S01]  /*cd90*/  IMAD.MOV.U32 R16, RZ, RZ, R31 ;  /* 0x000000ffff107224 */ /* 0x000fe200078e001f */
[----:B------:R-:W-:Y:S02]  /*cda0*/  PRMT R20, R20, 0x7610, R12 ;  /* 0x0000761014147816 */ /* 0x000fe4000000000c */
.L_x_13796:
[----:B------:R-:W-:Y:S05]  /*cdb0*/  BSYNC B1 ;  /* 0x0000000000017941 */ /* 0x000fea0003800000 */
.L_x_13794:
        /* <DEDUP_REMOVED lines=9> */
.L_x_13798:
[----:B------:R-:W-:Y:S01]  /*ce50*/  IMAD.MOV.U32 R12, RZ, RZ, R7 ;  /* 0x000000ffff0c7224 */ /* 0x000fe200078e0007 */
[----:B------:R-:W-:Y:S01]  /*ce60*/  PRMT R15, R15, 0x7610, R14 ;  /* 0x000076100f0f7816 */ /* 0x000fe2000000000e */
[----:B------:R-:W-:Y:S01]  /*ce70*/  IMAD.MOV.U32 R7, RZ, RZ, R18 ;  /* 0x000000ffff077224 */ /* 0x000fe200078e0012 */
[----:B------:R-:W-:Y:S02]  /*ce80*/  PRMT R14, R14, 0x7610, R4 ;  /* 0x000076100e0e7816 */ /* 0x000fe40000000004 */
.L_x_13799:
[----:B------:R-:W-:Y:S05]  /*ce90*/  BSYNC B1 ;  /* 0x0000000000017941 */ /* 0x000fea0003800000 */
.L_x_13797:
        /* <DEDUP_REMOVED lines=9> */
.L_x_13801:
[----:B------:R-:W-:Y:S01]  /*cf30*/  IMAD.MOV.U32 R18, RZ, RZ, R12 ;  /* 0x000000ffff127224 */ /* 0x000fe200078e000c */
[----:B------:R-:W-:Y:S01]  /*cf40*/  PRMT R4, R4, 0x7610, R15 ;  /* 0x0000761004047816 */ /* 0x000fe2000000000f */
[----:B------:R-:W-:Y:S01]  /*cf50*/  IMAD.MOV.U32 R12, RZ, RZ, R21 ;  /* 0x000000ffff0c7224 */ /* 0x000fe200078e0015 */
[----:B------:R-:W-:Y:S02]  /*cf60*/  PRMT R15, R15, 0x7610, R22 ;  /* 0x000076100f0f7816 */ /* 0x000fe40000000016 */
.L_x_13802:
[----:B------:R-:W-:Y:S05]  /*cf70*/  BSYNC B1 ;  /* 0x0000000000017941 */ /* 0x000fea0003800000 */
.L_x_13800:
        /* <DEDUP_REMOVED lines=9> */
.L_x_13804:
[----:B------:R-:W-:Y:S01]  /*d010*/  IMAD.MOV.U32 R19, RZ, RZ, R18 ;  /* 0x000000ffff137224 */ /* 0x000fe200078e0012 */
[----:B------:R-:W-:Y:S01]  /*d020*/  PRMT R21, R21, 0x7610, R4 ;  /* 0x0000761015157816 */ /* 0x000fe20000000004 */
[----:B------:R-:W-:Y:S01]  /*d030*/  IMAD.MOV.U32 R18, RZ, RZ, R23 ;  /* 0x000000ffff127224 */ /* 0x000fe200078e0017 */
[----:B------:R-:W-:Y:S02]  /*d040*/  PRMT R4, R4, 0x7610, R6 ;  /* 0x0000761004047816 */ /* 0x000fe40000000006 */
.L_x_13805:
[----:B------:R-:W-:Y:S05]  /*d050*/  BSYNC B1 ;  /* 0x0000000000017941 */ /* 0x000fea0003800000 */
.L_x_13803:
        /* <DEDUP_REMOVED lines=9> */
.L_x_13807:
[----:B------:R-:W-:Y:S01]  /*d0f0*/  IMAD.MOV.U32 R23, RZ, RZ, R19 ;  /* 0x000000ffff177224 */ /* 0x000fe200078e0013 */
[----:B------:R-:W-:Y:S01]  /*d100*/  PRMT R6, R6, 0x7610, R21 ;  /* 0x0000761006067816 */ /* 0x000fe20000000015 */
[----:B------:R-:W-:Y:S01]  /*d110*/  IMAD.MOV.U32 R19, RZ, RZ, R8 ;  /* 0x000000ffff137224 */ /* 0x000fe200078e0008 */
[----:B------:R-:W-:Y:S02]  /*d120*/  PRMT R21, R21, 0x5410, R4 ;  /* 0x0000541015157816 */ /* 0x000fe40000000004 */
.L_x_13808:
[----:B------:R-:W-:Y:S05]  /*d130*/  BSYNC B1 ;  /* 0x0000000000017941 */ /* 0x000fea0003800000 */
.L_x_13806:
        /* <DEDUP_REMOVED lines=9> */
.L_x_13810:
[----:B------:R-:W-:Y:S01]  /*d1d0*/  IMAD.MOV.U32 R8, RZ, RZ, R23 ;  /* 0x000000ffff087224 */ /* 0x000fe200078e0017 */
[----:B------:R-:W-:Y:S01]  /*d1e0*/  PRMT R22, R22, 0x7610, R6 ;  /* 0x0000761016167816 */ /* 0x000fe20000000006 */
[----:B------:R-:W-:Y:S01]  /*d1f0*/  IMAD.MOV.U32 R23, RZ, RZ, R10 ;  /* 0x000000ffff177224 */ /* 0x000fe200078e000a */
[----:B------:R-:W-:Y:S02]  /*d200*/  PRMT R6, R6, 0x5410, R6 ;  /* 0x0000541006067816 */ /* 0x000fe40000000006 */
.L_x_13811:
[----:B------:R-:W-:Y:S05]  /*d210*/  BSYNC B1 ;  /* 0x0000000000017941 */ /* 0x000fea0003800000 */
.L_x_13809:
        /* <DEDUP_REMOVED lines=9> */
.L_x_13813:
[----:B------:R-:W-:Y:S01]  /*d2b0*/  IMAD.MOV.U32 R10, RZ, RZ, R8 ;  /* 0x000000ffff0a7224 */ /* 0x000fe200078e0008 */
[C---:B------:R-:W-:Y:S01]  /*d2c0*/  PRMT R4, R22.reuse, 0x7632, R4 ;  /* 0x0000763216047816 */ /* 0x040fe20000000004 */
[----:B------:R-:W-:Y:S01]  /*d2d0*/  IMAD.MOV.U32 R8, RZ, RZ, R13 ;  /* 0x000000ffff087224 */ /* 0x000fe200078e000d */
[----:B------:R-:W-:Y:S02]  /*d2e0*/  PRMT R22, R22, 0x5410, R14 ;  /* 0x0000541016167816 */ /* 0x000fe4000000000e */
.L_x_13814:
[----:B------:R-:W-:Y:S05]  /*d2f0*/  BSYNC B1 ;  /* 0x0000000000017941 */ /* 0x000fea0003800000 */
.L_x_13812:
        /* <DEDUP_REMOVED lines=16> */
.L_x_13816:
[----:B------:R-:W-:Y:S01]  /*d400*/  IMAD.MOV.U32 R13, RZ, RZ, R16 ;  /* 0x000000ffff0d7224 */ /* 0x000fe200078e0010 */
[C---:B------:R-:W-:Y:S01]  /*d410*/  PRMT R6, R20.reuse, 0x7632, R6 ;  /* 0x0000763214067816 */ /* 0x040fe20000000006 */
[----:B------:R-:W-:Y:S01]  /*d420*/  IMAD.MOV.U32 R16, RZ, RZ, R7 ;  /* 0x000000ffff107224 */ /* 0x000fe200078e0007 */
[----:B------:R-:W-:Y:S02]  /*d430*/  PRMT R20, R20, 0x7610, R14 ;  /* 0x0000761014147816 */ /* 0x000fe4000000000e */
.L_x_13817:
[----:B------:R-:W-:Y:S05]  /*d440*/  BSYNC B1 ;  /* 0x0000000000017941 */ /* 0x000fea0003800000 */
.L_x_13815:
        /* <DEDUP_REMOVED lines=9> */
.L_x_13819:
[----:B------:R-:W-:Y:S01]  /*d4e0*/  IMAD.MOV.U32 R7, RZ, RZ, R13 ;  /* 0x000000ffff077224 */ /* 0x000fe200078e000d */
[----:B------:R-:W-:Y:S01]  /*d4f0*/  PRMT R14, R14, 0x5410, R6 ;  /* 0x000054100e0e7816 */ /* 0x000fe20000000006 */
[----:B------:R-:W-:Y:S01]  /*d500*/  IMAD.MOV.U32 R13, RZ, RZ, R12 ;  /* 0x000000ffff0d7224 */ /* 0x000fe200078e000c */
[----:B------:R-:W-:Y:S02]  /*d510*/  PRMT R6, R15, 0x7632, R6 ;  /* 0x000076320f067816 */ /* 0x000fe40000000006 */
.L_x_13820:
[----:B------:R-:W-:Y:S05]  /*d520*/  BSYNC B1 ;  /* 0x0000000000017941 */ /* 0x000fea0003800000 */
.L_x_13818:
        /* <DEDUP_REMOVED lines=9> */
.L_x_13822:
[----:B------:R-:W-:Y:S01]  /*d5c0*/  IMAD.MOV.U32 R12, RZ, RZ, R7 ;  /* 0x000000ffff0c7224 */ /* 0x000fe200078e0007 */
[----:B------:R-:W-:Y:S01]  /*d5d0*/  PRMT R14, R14, 0x7632, R4 ;  /* 0x000076320e0e7816 */ /* 0x000fe20000000004 */
[----:B------:R-:W-:Y:S02]  /*d5e0*/  IMAD.MOV.U32 R7, RZ, RZ, R18 ;  /* 0x000000ffff077224 */ /* 0x000fe400078e0012 */
.L_x_13823:
[----:B------:R-:W-:Y:S05]  /*d5f0*/  BSYNC B1 ;  /* 0x0000000000017941 */ /* 0x000fea0003800000 */
.L_x_13821:
        /* <DEDUP_REMOVED lines=9> */
.L_x_13825:
[----:B------:R-:W-:Y:S01]  /*d690*/  IMAD.MOV.U32 R18, RZ, RZ, R12 ;  /* 0x000000ffff127224 */ /* 0x000fe200078e000c */
[--C-:B------:R-:W-:Y:S01]  /*d6a0*/  PRMT R4, R4, 0x5410, R14.reuse ;  /* 0x0000541004047816 */ /* 0x100fe2000000000e */
[----:B------:R-:W-:Y:S01]  /*d6b0*/  IMAD.MOV.U32 R12, RZ, RZ, R19 ;  /* 0x000000ffff0c7224 */ /* 0x000fe200078e0013 */
[----:B------:R-:W-:Y:S02]  /*d6c0*/  PRMT R14, R21, 0x7632, R14 ;  /* 0x00007632150e7816 */ /* 0x000fe4000000000e */
.L_x_13826:
[----:B------:R-:W-:Y:S05]  /*d6d0*/  BSYNC B1 ;  /* 0x0000000000017941 */ /* 0x000fea0003800000 */
.L_x_13824:
        /* <DEDUP_REMOVED lines=9> */
.L_x_13828:
[----:B------:R-:W-:Y:S01]  /*d770*/  IMAD.MOV.U32 R15, RZ, RZ, R18 ;  /* 0x000000ffff0f7224 */ /* 0x000fe200078e0012 */
[----:B------:R-:W-:Y:S01]  /*d780*/  PRMT R19, R19, 0x7610, R4 ;  /* 0x0000761013137816 */ /* 0x000fe20000000004 */
[----:B------:R-:W-:Y:S01]  /*d790*/  IMAD.MOV.U32 R18, RZ, RZ, R23 ;  /* 0x000000ffff127224 */ /* 0x000fe200078e0017 */
[----:B------:R-:W-:Y:S02]  /*d7a0*/  PRMT R4, R4, 0x7610, R6 ;  /* 0x0000761004047816 */ /* 0x000fe40000000006 */
.L_x_13829:
[----:B------:R-:W-:Y:S05]  /*d7b0*/  BSYNC B1 ;  /* 0x0000000000017941 */ /* 0x000fea0003800000 */
.L_x_13827:
        /* <DEDUP_REMOVED lines=9> */
.L_x_13831:
[----:B------:R-:W-:Y:S01]  /*d850*/  IMAD.MOV.U32 R21, RZ, RZ, R15 ;  /* 0x000000ffff157224 */ /* 0x000fe200078e000f */
[----:B------:R-:W-:Y:S01]  /*d860*/  PRMT R6, R6, 0x7610, R19 ;  /* 0x0000761006067816 */ /* 0x000fe20000000013 */
[----:B------:R-:W-:Y:S01]  /*d870*/  IMAD.MOV.U32 R15, RZ, RZ, R8 ;  /* 0x000000ffff0f7224 */ /* 0x000fe200078e0008 */
[----:B------:R-:W-:Y:S02]  /*d880*/  PRMT R19, R19, 0x7610, R22 ;  /* 0x0000761013137816 */ /* 0x000fe40000000016 */
.L_x_13832:
[----:B------:R-:W-:Y:S05]  /*d890*/  BSYNC B1 ;  /* 0x0000000000017941 */ /* 0x000fea0003800000 */
.L_x_13830:
        /* <DEDUP_REMOVED lines=9> */
.L_x_13834:
[----:B------:R-:W-:Y:S01]  /*d930*/  IMAD.MOV.U32 R8, RZ, RZ, R21 ;  /* 0x000000ffff087224 */ /* 0x000fe200078e0015 */
[C---:B------:R-:W-:Y:S01]  /*d940*/  PRMT R19, R6.reuse, 0x7632, R19 ;  /* 0x0000763206137816 */ /* 0x040fe20000000013 */
[----:B------:R-:W-:Y:S01]  /*d950*/  IMAD.MOV.U32 R21, RZ, RZ, R10 ;  /* 0x000000ffff157224 */ /* 0x000fe200078e000a */
[----:B------:R-:W-:Y:S02]  /*d960*/  PRMT R6, R6, 0x5410, R4 ;  /* 0x0000541006067816 */ /* 0x000fe40000000004 */
.L_x_13835:
[----:B------:R-:W-:Y:S05]  /*d970*/  BSYNC B1 ;  /* 0x0000000000017941 */ /* 0x000fea0003800000 */
.L_x_13833:
        /* <DEDUP_REMOVED lines=16> */
.L_x_13837:
[----:B------:R-:W-:Y:S01]  /*da80*/  IMAD.MOV.U32 R5, RZ, RZ, R16 ;  /* 0x000000ffff057224 */ /* 0x000fe200078e0010 */
[----:B------:R-:W-:Y:S01]  /*da90*/  PRMT R10, R10, 0x7610, R20 ;  /* 0x000076100a0a7816 */ /* 0x000fe20000000014 */
[----:B------:R-:W-:Y:S01]  /*daa0*/  IMAD.MOV.U32 R16, RZ, RZ, R13 ;  /* 0x000000ffff107224 */ /* 0x000fe200078e000d */
[----:B------:R-:W-:Y:S02]  /*dab0*/  PRMT R20, R20, 0x5410, R6 ;  /* 0x0000541014147816 */ /* 0x000fe40000000006 */
.L_x_13838:
[----:B------:R-:W-:Y:S05]  /*dac0*/  BSYNC B1 ;  /* 0x0000000000017941 */ /* 0x000fea0003800000 */
.L_x_13836:
        /* <DEDUP_REMOVED lines=9> */
.L_x_13840:
[----:B------:R-:W-:Y:S01]  /*db60*/  IMAD.MOV.U32 R13, RZ, RZ, R5 ;  /* 0x000000ffff0d7224 */ /* 0x000fe200078e0005 */
[----:B------:R-:W-:Y:S01]  /*db70*/  PRMT R22, R22, 0x7610, R10 ;  /* 0x0000761016167816 */ /* 0x000fe2000000000a */
[----:B------:R-:W-:Y:S01]  /*db80*/  IMAD.MOV.U32 R5, RZ, RZ, R7 ;  /* 0x000000ffff057224 */ /* 0x000fe200078e0007 */
[----:B------:R-:W-:Y:S02]  /*db90*/  PRMT R10, R10, 0x7610, R14 ;  /* 0x000076100a0a7816 */ /* 0x000fe4000000000e */
.L_x_13841:
[----:B------:R-:W-:Y:S05]  /*dba0*/  BSYNC B1 ;  /* 0x0000000000017941 */ /* 0x000fea0003800000 */
.L_x_13839:
        /* <DEDUP_REMOVED lines=9> */
.L_x_13843:
[----:B------:R-:W-:Y:S01]  /*dc40*/  PRMT R14, R14, 0x7610, R22 ;  /* 0x000076100e0e7816 */ /* 0x000fe20000000016 */
[----:B------:R-:W-:Y:S02]  /*dc50*/  IMAD.MOV.U32 R7, RZ, RZ, R13 ;  /* 0x000000ffff077224 */ /* 0x000fe400078e000d */
[----:B------:R-:W-:Y:S01]  /*dc60*/  IMAD.MOV.U32 R13, RZ, RZ, R12 ;  /* 0x000000ffff0d7224 */ /* 0x000fe200078e000c */
[----:B------:R-:W-:Y:S02]  /*dc70*/  PRMT R22, R22, 0x5410, R14 ;  /* 0x0000541016167816 */ /* 0x000fe4000000000e */
.L_x_13844:
[----:B------:R-:W-:Y:S05]  /*dc80*/  BSYNC B1 ;  /* 0x0000000000017941 */ /* 0x000fea0003800000 */
.L_x_13842:
        /* <DEDUP_REMOVED lines=9> */
.L_x_13846:
[C---:B------:R-:W-:Y:S01]  /*dd20*/  PRMT R4, R14.reuse, 0x7632, R4 ;  /* 0x000076320e047816 */ /* 0x040fe20000000004 */
[----:B------:R-:W-:Y:S02]  /*dd30*/  IMAD.MOV.U32 R12, RZ, RZ, R7 ;  /* 0x000000ffff0c7224 */ /* 0x000fe400078e0007 */
[----:B------:R-:W-:Y:S01]  /*dd40*/  IMAD.MOV.U32 R7, RZ, RZ, R18 ;  /* 0x000000ffff077224 */ /* 0x000fe200078e0012 */
[----:B------:R-:W-:Y:S02]  /*dd50*/  PRMT R14, R14, 0x7610, R4 ;  /* 0x000076100e0e7816 */ /* 0x000fe40000000004 */
.L_x_13847:
[----:B------:R-:W-:Y:S05]  /*dd60*/  BSYNC B1 ;  /* 0x0000000000017941 */ /* 0x000fea0003800000 */
.L_x_13845:
        /* <DEDUP_REMOVED lines=9> */
.L_x_13849:
[----:B------:R-:W-:Y:S01]  /*de00*/  IMAD.MOV.U32 R18, RZ, RZ, R12 ;  /* 0x000000ffff127224 */ /* 0x000fe200078e000c */
[----:B------:R-:W-:Y:S01]  /*de10*/  PRMT R4, R19, 0x5432, R4 ;  /* 0x0000543213047816 */ /* 0x000fe20000000004 */
[----:B------:R-:W-:Y:S02]  /*de20*/  IMAD.MOV.U32 R12, RZ, RZ, R15 ;  /* 0x000000ffff0c7224 */ /* 0x000fe400078e000f */
.L_x_13850:
[----:B------:R-:W-:Y:S05]  /*de30*/  BSYNC B1 ;  /* 0x0000000000017941 */ /* 0x000fea0003800000 */
.L_x_13848:
        /* <DEDUP_REMOVED lines=9> */
.L_x_13852:
[C---:B------:R-:W-:Y:S01]  /*ded0*/  PRMT R6, R4.reuse, 0x7632, R6 ;  /* 0x0000763204067816 */ /* 0x040fe20000000006 */
[----:B------:R-:W-:Y:S02]  /*dee0*/  IMAD.MOV.U32 R15, RZ, RZ, R18 ;  /* 0x000000ffff0f7224 */ /* 0x000fe400078e0012 */
[----:B------:R-:W-:Y:S01]  /*def0*/  IMAD.MOV.U32 R18, RZ, RZ, R21 ;  /* 0x000000ffff127224 */ /* 0x000fe200078e0015 */
[----:B------:R-:W-:Y:S02]  /*df00*/  PRMT R4, R4, 0x7610, R6 ;  /* 0x0000761004047816 */ /* 0x000fe40000000006 */
.L_x_13853:
[----:B------:R-:W-:Y:S05]  /*df10*/  BSYNC B1 ;  /* 0x0000000000017941 */ /* 0x000fea0003800000 */
.L_x_13851:
        /* <DEDUP_REMOVED lines=9> */
.L_x_13855:
[----:B------:R-:W-:Y:S01]  /*dfb0*/  IMAD.MOV.U32 R21, RZ, RZ, R15 ;  /* 0x000000ffff157224 */ /* 0x000fe200078e000f */
[----:B------:R-:W-:Y:S01]  /*dfc0*/  PRMT R6, R19, 0x5410, R6 ;  /* 0x0000541013067816 */ /* 0x000fe20000000006 */
[----:B------:R-:W-:Y:S02]  /*dfd0*/  IMAD.MOV.U32 R15, RZ, RZ, R8 ;  /* 0x000000ffff0f7224 */ /* 0x000fe400078e0008 */
.L_x_13856:
[----:B------:R-:W-:Y:S05]  /*dfe0*/  BSYNC B1 ;  /* 0x0000000000017941 */ /* 0x000fea0003800000 */
.L_x_13854:
        /* <DEDUP_REMOVED lines=16> */
.L_x_13858:
[----:B------:R-:W-:Y:S01]  /*e0f0*/  IMAD.MOV.U32 R8, RZ, RZ, R16 ;  /* 0x000000ffff087224 */ /* 0x000fe200078e0010 */
[----:B------:R-:W-:Y:S01]  /*e100*/  PRMT R11, R11, 0x7610, R20 ;  /* 0x000076100b0b7816 */ /* 0x000fe20000000014 */
[----:B------:R-:W-:Y:S01]  /*e110*/  IMAD.MOV.U32 R16, RZ, RZ, R5 ;  /* 0x000000ffff107224 */ /* 0x000fe200078e0005 */
[----:B------:R-:W-:Y:S02]  /*e120*/  PRMT R20, R20, 0x7610, R10 ;  /* 0x0000761014147816 */ /* 0x000fe4000000000a */
.L_x_13859:
[----:B------:R-:W-:Y:S05]  /*e130*/  BSYNC B1 ;  /* 0x0000000000017941 */ /* 0x000fea0003800000 */
.L_x_13857:
        /* <DEDUP_REMOVED lines=9> */
.L_x_13861:
[----:B------:R-:W-:Y:S01]  /*e1d0*/  IMAD.MOV.U32 R10, RZ, RZ, R8 ;  /* 0x000000ffff0a7224 */ /* 0x000fe200078e0008 */
[----:B------:R-:W-:Y:S01]  /*e1e0*/  PRMT R5, R5, 0x7610, R11 ;  /* 0x0000761005057816 */ /* 0x000fe2000000000b */
[----:B------:R-:W-:Y:S01]  /*e1f0*/  IMAD.MOV.U32 R8, RZ, RZ, R13 ;  /* 0x000000ffff087224 */ /* 0x000fe200078e000d */
[----:B------:R-:W-:Y:S02]  /*e200*/  PRMT R11, R11, 0x7610, R22 ;  /* 0x000076100b0b7816 */ /* 0x000fe40000000016 */
.L_x_13862:
[----:B------:R-:W-:Y:S05]  /*e210*/  BSYNC B1 ;  /* 0x0000000000017941 */ /* 0x000fea0003800000 */
.L_x_13860:
        /* <DEDUP_REMOVED lines=9> */
.L_x_13864:
[----:B------:R-:W-:Y:S01]  /*e2b0*/  IMAD.MOV.U32 R19, RZ, RZ, R10 ;  /* 0x000000ffff137224 */ /* 0x000fe200078e000a */
[----:B------:R-:W-:Y:S01]  /*e2c0*/  PRMT R5, R5, 0x7632, R14 ;  /* 0x0000763205057816 */ /* 0x000fe2000000000e */
[----:B------:R-:W-:Y:S02]  /*e2d0*/  IMAD.MOV.U32 R10, RZ, RZ, R7 ;  /* 0x000000ffff0a7224 */ /* 0x000fe400078e0007 */
.L_x_13865:
[----:B------:R-:W-:Y:S05]  /*e2e0*/  BSYNC B1 ;  /* 0x0000000000017941 */ /* 0x000fea0003800000 */
.L_x_13863:
        /* <DEDUP_REMOVED lines=9> */
.L_x_13867:
[----:B------:R-:W-:Y:S01]  /*e380*/  IMAD.MOV.U32 R7, RZ, RZ, R19 ;  /* 0x000000ffff077224 */ /* 0x000fe200078e0013 */
[----:B------:R-:W-:Y:S01]  /*e390*/  PRMT R11, R5, 0x7610, R11 ;  /* 0x00007610050b7816 */ /* 0x000fe2000000000b */
[----:B------:R-:W-:Y:S01]  /*e3a0*/  IMAD.MOV.U32 R19, RZ, RZ, R12 ;  /* 0x000000ffff137224 */ /* 0x000fe200078e000c */
[----:B------:R-:W-:Y:S02]  /*e3b0*/  PRMT R5, R4, 0x7610, R5 ;  /* 0x0000761004057816 */ /* 0x000fe40000000005 */
.L_x_13868:
[----:B------:R-:W-:Y:S05]  /*e3c0*/  BSYNC B1 ;  /* 0x0000000000017941 */ /* 0x000fea0003800000 */
.L_x_13866:
        /* <DEDUP_REMOVED lines=9> */
.L_x_13870:
[----:B------:R-:W-:Y:S01]  /*e460*/  IMAD.MOV.U32 R23, RZ, RZ, R7 ;  /* 0x000000ffff177224 */ /* 0x000fe200078e0007 */
[--C-:B------:R-:W-:Y:S01]  /*e470*/  PRMT R24, R24, 0x5410, R11.reuse ;  /* 0x0000541018187816 */ /* 0x100fe2000000000b */
[----:B------:R-:W-:Y:S01]  /*e480*/  IMAD.MOV.U32 R7, RZ, RZ, R18 ;  /* 0x000000ffff077224 */ /* 0x000fe200078e0012 */
[----:B------:R-:W-:Y:S02]  /*e490*/  PRMT R11, R4, 0x7632, R11 ;  /* 0x00007632040b7816 */ /* 0x000fe4000000000b */
.L_x_13871:
[----:B------:R-:W-:Y:S05]  /*e4a0*/  BSYNC B1 ;  /* 0x0000000000017941 */ /* 0x000fea0003800000 */
.L_x_13869:
        /* <DEDUP_REMOVED lines=9> */
.L_x_13873:
[----:B------:R-:W-:Y:S01]  /*e540*/  IMAD.MOV.U32 R4, RZ, RZ, R23 ;  /* 0x000000ffff047224 */ /* 0x000fe200078e0017 */
[----:B------:R-:W-:Y:S01]  /*e550*/  PRMT R25, R25, 0x7610, R24 ;  /* 0x0000761019197816 */ /* 0x000fe20000000018 */
[----:B------:R-:W-:Y:S01]  /*e560*/  IMAD.MOV.U32 R23, RZ, RZ, R15 ;  /* 0x000000ffff177224 */ /* 0x000fe200078e000f */
[----:B------:R-:W-:Y:S02]  /*e570*/  PRMT R24, R24, 0x5410, R6 ;  /* 0x0000541018187816 */ /* 0x000fe40000000006 */
.L_x_13874:
[----:B------:R-:W-:Y:S05]  /*e580*/  BSYNC B1 ;  /* 0x0000000000017941 */ /* 0x000fea0003800000 */
.L_x_13872:
        /* <DEDUP_REMOVED lines=9> */
.L_x_13876:
[C---:B------:R-:W-:Y:S01]  /*e620*/  PRMT R6, R25.reuse, 0x7632, R6 ;  /* 0x0000763219067816 */ /* 0x040fe20000000006 */
[----:B------:R-:W-:Y:S02]  /*e630*/  IMAD.MOV.U32 R27, RZ, RZ, R4 ;  /* 0x000000ffff1b7224 */ /* 0x000fe400078e0004 */
[----:B------:R-:W-:Y:S01]  /*e640*/  IMAD.MOV.U32 R4, RZ, RZ, R21 ;  /* 0x000000ffff047224 */ /* 0x000fe200078e0015 */
[----:B------:R-:W-:Y:S02]  /*e650*/  PRMT R25, R25, 0x7610, R6 ;  /* 0x0000761019197816 */ /* 0x000fe40000000006 */
.L_x_13877:
[----:B------:R-:W-:Y:S05]  /*e660*/  BSYNC B1 ;  /* 0x0000000000017941 */ /* 0x000fea0003800000 */
.L_x_13875:
        /* <DEDUP_REMOVED lines=16> */
.L_x_13879:
[----:B------:R-:W-:Y:S01]  /*e770*/  IMAD.MOV.U32 R15, RZ, RZ, R16 ;  /* 0x000000ffff0f7224 */ /* 0x000fe200078e0010 */
[----:B------:R-:W-:Y:S01]  /*e780*/  PRMT R20, R20, 0x7632, R11 ;  /* 0x0000763214147816 */ /* 0x000fe2000000000b */
[----:B------:R-:W-:Y:S02]  /*e790*/  IMAD.MOV.U32 R16, RZ, RZ, R8 ;  /* 0x000000ffff107224 */ /* 0x000fe400078e0008 */
.L_x_13880:
[----:B------:R-:W-:Y:S05]  /*e7a0*/  BSYNC B1 ;  /* 0x0000000000017941 */ /* 0x000fea0003800000 */
.L_x_13878:
        /* <DEDUP_REMOVED lines=9> */
.L_x_13882:
[--C-:B------:R-:W-:Y:S01]  /*e840*/  PRMT R21, R21, 0x5410, R20.reuse ;  /* 0x0000541015157816 */ /* 0x100fe20000000014 */
[----:B------:R-:W-:Y:S01]  /*e850*/  IMAD.MOV.U32 R14, RZ, RZ, R15 ;  /* 0x000000ffff0e7224 */ /* 0x000fe200078e000f */
[----:B------:R-:W-:Y:S01]  /*e860*/  PRMT R20, R5, 0x7632, R20 ;  /* 0x0000763205147816 */ /* 0x000fe20000000014 */
[----:B------:R-:W-:Y:S02]  /*e870*/  IMAD.MOV.U32 R15, RZ, RZ, R10 ;  /* 0x000000ffff0f7224 */ /* 0x000fe400078e000a */
.L_x_13883:
[----:B------:R-:W-:Y:S05]  /*e880*/  BSYNC B1 ;  /* 0x0000000000017941 */ /* 0x000fea0003800000 */
.L_x_13881:
        /* <DEDUP_REMOVED lines=9> */
.L_x_13885:
[----:B------:R-:W-:Y:S01]  /*e920*/  IMAD.MOV.U32 R13, RZ, RZ, R14 ;  /* 0x000000ffff0d7224 */ /* 0x000fe200078e000e */
[----:B------:R-:W-:Y:S01]  /*e930*/  PRMT R21, R21, 0x5432, R5 ;  /* 0x0000543215157816 */ /* 0x000fe20000000005 */
[----:B------:R-:W-:Y:S02]  /*e940*/  IMAD.MOV.U32 R14, RZ, RZ, R19 ;  /* 0x000000ffff0e7224 */ /* 0x000fe400078e0013 */
.L_x_13886:
[----:B------:R-:W-:Y:S05]  /*e950*/  BSYNC B1 ;  /* 0x0000000000017941 */ /* 0x000fea0003800000 */
.L_x_13884:
        /* <DEDUP_REMOVED lines=9> */
.L_x_13888:
[----:B------:R-:W-:Y:S01]  /*e9f0*/  PRMT R22, R22, 0x5410, R21 ;  /* 0x0000541016167816 */ /* 0x000fe20000000015 */
[----:B------:R-:W-:Y:S01]  /*ea00*/  IMAD.MOV.U32 R12, RZ, RZ, R13 ;  /* 0x000000ffff0c7224 */ /* 0x000fe200078e000d */
[----:B------:R-:W-:Y:S01]  /*ea10*/  PRMT R21, R11, 0x7610, R21 ;  /* 0x000076100b157816 */ /* 0x000fe20000000015 */
[----:B------:R-:W-:Y:S02]  /*ea20*/  IMAD.MOV.U32 R13, RZ, RZ, R7 ;  /* 0x000000ffff0d7224 */ /* 0x000fe400078e0007 */
.L_x_13889:
[----:B------:R-:W-:Y:S05]  /*ea30*/  BSYNC B1 ;  /* 0x0000000000017941 */ /* 0x000fea0003800000 */
.L_x_13887:
        /* <DEDUP_REMOVED lines=9> */
.L_x_13891:
[----:B------:R-:W-:Y:S01]  /*ead0*/  IMAD.MOV.U32 R19, RZ, RZ, R12 ;  /* 0x000000ffff137224 */ /* 0x000fe200078e000c */
[----:B------:R-:W-:Y:S01]  /*eae0*/  PRMT R22, R22, 0x7632, R24 ;  /* 0x0000763216167816 */ /* 0x000fe20000000018 */
[----:B------:R-:W-:Y:S02]  /*eaf0*/  IMAD.MOV.U32 R12, RZ, RZ, R23 ;  /* 0x000000ffff0c7224 */ /* 0x000fe400078e0017 */
.L_x_13892:
[----:B------:R-:W-:Y:S05]  /*eb00*/  BSYNC B1 ;  /* 0x0000000000017941 */ /* 0x000fea0003800000 */
.L_x_13890:
        /* <DEDUP_REMOVED lines=9> */
.L_x_13894:
[--C-:B------:R-:W-:Y:S01]  /*eba0*/  PRMT R23, R23, 0x5410, R22.reuse ;  /* 0x0000541017177816 */ /* 0x100fe20000000016 */
[----:B------:R-:W-:Y:S01]  /*ebb0*/  IMAD.MOV.U32 R18, RZ, RZ, R19 ;  /* 0x000000ffff127224 */ /* 0x000fe200078e0013 */
[----:B------:R-:W-:Y:S01]  /*ebc0*/  PRMT R22, R25, 0x7632, R22 ;  /* 0x0000763219167816 */ /* 0x000fe20000000016 */
[----:B------:R-:W-:Y:S02]  /*ebd0*/  IMAD.MOV.U32 R19, RZ, RZ, R4 ;  /* 0x000000ffff137224 */ /* 0x000fe400078e0004 */
.L_x_13895:
[----:B------:R-:W-:Y:S05]  /*ebe0*/  BSYNC B1 ;  /* 0x0000000000017941 */ /* 0x000fea0003800000 */
.L_x_13893:
        /* <DEDUP_REMOVED lines=8> */
.L_x_13896:
[----:B------:R-:W-:Y:S01]  /*ec70*/  IMAD.MOV.U32 R4, RZ, RZ, R18 ;  /* 0x000000ffff047224 */ /* 0x000fe200078e0012 */
[----:B------:R-:W-:Y:S01]  /*ec80*/  PRMT R23, R23, 0x5432, R6 ;  /* 0x0000543217177816 */ /* 0x000fe20000000006 */
[----:B------:R-:W-:Y:S02]  /*ec90*/  IMAD.MOV.U32 R18, RZ, RZ, R27 ;  /* 0x000000ffff127224 */ /* 0x000fe400078e001b */
.L_x_13730:
[----:B---34-:R-:W-:Y:S05]  /*eca0*/  BSYNC B0 ;  /* 0x0000000000007941 */ /* 0x018fea0003800000 */
.L_x_13729:
        /* <DEDUP_REMOVED lines=31> */
.L_x_13900:
[----:B------:R-:W-:Y:S01]  /*eea0*/  IMAD.MOV.U32 R33, RZ, RZ, R16 ;  /* 0x000000ffff217224 */ /* 0x000fe200078e0010 */
[C---:B------:R-:W-:Y:S01]  /*eeb0*/  PRMT R10, R20.reuse, 0x7632, R10 ;  /* 0x00007632140a7816 */ /* 0x040fe2000000000a */
[----:B------:R-:W-:Y:S01]  /*eec0*/  IMAD.MOV.U32 R16, RZ, RZ, R15 ;  /* 0x000000ffff107224 */ /* 0x000fe200078e000f */
[----:B------:R-:W-:Y:S02]  /*eed0*/  PRMT R20, R20, 0x5410, R20 ;  /* 0x0000541014147816 */ /* 0x000fe40000000014 */
.L_x_13901:
[----:B------:R-:W-:Y:S05]  /*eee0*/  BSYNC B1 ;  /* 0x0000000000017941 */ /* 0x000fea0003800000 */
.L_x_13899:
        /* <DEDUP_REMOVED lines=9> */
.L_x_13903:
[----:B------:R-:W-:Y:S01]  /*ef80*/  IMAD.MOV.U32 R6, RZ, RZ, R33 ;  /* 0x000000ffff067224 */ /* 0x000fe200078e0021 */
[----:B------:R-:W-:Y:S01]  /*ef90*/  PRMT R8, R10, 0x7610, R8 ;  /* 0x000076100a087816 */ /* 0x000fe20000000008 */
[----:B------:R-:W-:Y:S01]  /*efa0*/  IMAD.MOV.U32 R33, RZ, RZ, R14 ;  /* 0x000000ffff217224 */ /* 0x000fe200078e000e */
[----:B------:R-:W-:Y:S02]  /*efb0*/  PRMT R10, R21, 0x7632, R10 ;  /* 0x00007632150a7816 */ /* 0x000fe4000000000a */
.L_x_13904:
[----:B------:R-:W-:Y:S05]  /*efc0*/  BSYNC B1 ;  /* 0x0000000000017941 */ /* 0x000fea0003800000 */
.L_x_13902:
        /* <DEDUP_REMOVED lines=9> */
.L_x_13906:
[----:B------:R-:W-:Y:S01]  /*f060*/  IMAD.MOV.U32 R15, RZ, RZ, R6 ;  /* 0x000000ffff0f7224 */ /* 0x000fe200078e0006 */
[----:B------:R-:W-:Y:S01]  /*f070*/  PRMT R8, R21, 0x5410, R8 ;  /* 0x0000541015087816 */ /* 0x000fe20000000008 */
[----:B------:R-:W-:Y:S02]  /*f080*/  IMAD.MOV.U32 R6, RZ, RZ, R13 ;  /* 0x000000ffff067224 */ /* 0x000fe400078e000d */
.L_x_13907:
[----:B------:R-:W-:Y:S05]  /*f090*/  BSYNC B1 ;  /* 0x0000000000017941 */ /* 0x000fea0003800000 */
.L_x_13905:
        /* <DEDUP_REMOVED lines=9> */
.L_x_13909:
[----:B------:R-:W-:Y:S01]  /*f130*/  IMAD.MOV.U32 R14, RZ, RZ, R15 ;  /* 0x000000ffff0e7224 */ /* 0x000fe200078e000f */
[----:B------:R-:W-:Y:S01]  /*f140*/  PRMT R10, R10, 0x7610, R8 ;  /* 0x000076100a0a7816 */ /* 0x000fe20000000008 */
[----:B------:R-:W-:Y:S01]  /*f150*/  IMAD.MOV.U32 R15, RZ, RZ, R12 ;  /* 0x000000ffff0f7224 */ /* 0x000fe200078e000c */
[----:B------:R-:W-:Y:S02]  /*f160*/  PRMT R8, R8, 0x7610, R22 ;  /* 0x0000761008087816 */ /* 0x000fe40000000016 */
.L_x_13910:
[----:B------:R-:W-:Y:S05]  /*f170*/  BSYNC B1 ;  /* 0x0000000000017941 */ /* 0x000fea0003800000 */
.L_x_13908:
        /* <DEDUP_REMOVED lines=9> */
.L_x_13912:
[----:B------:R-:W-:Y:S01]  /*f210*/  IMAD.MOV.U32 R13, RZ, RZ, R14 ;  /* 0x000000ffff0d7224 */ /* 0x000fe200078e000e */
[C---:B------:R-:W-:Y:S01]  /*f220*/  PRMT R12, R10.reuse, 0x7632, R12 ;  /* 0x000076320a0c7816 */ /* 0x040fe2000000000c */
[----:B------:R-:W-:Y:S01]  /*f230*/  IMAD.MOV.U32 R14, RZ, RZ, R19 ;  /* 0x000000ffff0e7224 */ /* 0x000fe200078e0013 */
[----:B------:R-:W-:Y:S02]  /*f240*/  PRMT R10, R10, 0x5410, R22 ;  /* 0x000054100a0a7816 */ /* 0x000fe40000000016 */
.L_x_13913:
[----:B------:R-:W-:Y:S05]  /*f250*/  BSYNC B1 ;  /* 0x0000000000017941 */ /* 0x000fea0003800000 */
.L_x_13911:
        /* <DEDUP_REMOVED lines=9> */
.L_x_13915:
[----:B------:R-:W-:Y:S01]  /*f2f0*/  IMAD.MOV.U32 R19, RZ, RZ, R13 ;  /* 0x000000ffff137224 */ /* 0x000fe200078e000d */
[----:B------:R-:W-:Y:S01]  /*f300*/  PRMT R20, R12, 0x7610, R20 ;  /* 0x000076100c147816 */ /* 0x000fe20000000014 */
[----:B------:R-:W-:Y:S01]  /*f310*/  IMAD.MOV.U32 R13, RZ, RZ, R18 ;  /* 0x000000ffff0d7224 */ /* 0x000fe200078e0012 */
[----:B------:R-:W-:Y:S02]  /*f320*/  PRMT R12, R23, 0x7632, R12 ;  /* 0x00007632170c7816 */ /* 0x000fe4000000000c */
.L_x_13916:
[----:B------:R-:W-:Y:S05]  /*f330*/  BSYNC B1 ;  /* 0x0000000000017941 */ /* 0x000fea0003800000 */
.L_x_13914:
        /* <DEDUP_REMOVED lines=9> */
.L_x_13918:
[----:B------:R-:W-:Y:S01]  /*f3d0*/  IMAD.MOV.U32 R18, RZ, RZ, R19 ;  /* 0x000000ffff127224 */ /* 0x000fe200078e0013 */
[----:B------:R-:W-:Y:S01]  /*f3e0*/  PRMT R12, R12, 0x5410, R20 ;  /* 0x000054100c0c7816 */ /* 0x000fe20000000014 */
[----:B------:R-:W-:Y:S01]  /*f3f0*/  IMAD.MOV.U32 R19, RZ, RZ, R4 ;  /* 0x000000ffff137224 */ /* 0x000fe200078e0004 */
[----:B------:R-:W-:Y:S02]  /*f400*/  PRMT R20, R23, 0x7610, R20 ;  /* 0x0000761017147816 */ /* 0x000fe40000000014 */
.L_x_13919:
[----:B------:R-:W-:Y:S05]  /*f410*/  BSYNC B1 ;  /* 0x0000000000017941 */ /* 0x000fea0003800000 */
.L_x_13917:
        /* <DEDUP_REMOVED lines=16> */
.L_x_13921:
[----:B------:R-:W-:Y:S01]  /*f520*/  IMAD.MOV.U32 R21, RZ, RZ, R16 ;  /* 0x000000ffff157224 */ /* 0x000fe200078e0010 */
[----:B------:R-:W-:Y:S01]  /*f530*/  PRMT R4, R4, 0x7610, R20 ;  /* 0x0000761004047816 */ /* 0x000fe20000000014 */
[----:B------:R-:W-:Y:S01]  /*f540*/  IMAD.MOV.U32 R16, RZ, RZ, R33 ;  /* 0x000000ffff107224 */ /* 0x000fe200078e0021 */
[----:B------:R-:W-:Y:S02]  /*f550*/  PRMT R20, R20, 0x5410, R10 ;  /* 0x0000541014147816 */ /* 0x000fe4000000000a */
.L_x_13922:
[----:B------:R-:W-:Y:S05]  /*f560*/  BSYNC B1 ;  /* 0x0000000000017941 */ /* 0x000fea0003800000 */
.L_x_13920:
        /* <DEDUP_REMOVED lines=9> */
.L_x_13924:
[----:B------:R-:W-:Y:S01]  /*f600*/  IMAD.MOV.U32 R22, RZ, RZ, R21 ;  /* 0x000000ffff167224 */ /* 0x000fe200078e0015 */
[----:B------:R-:W-:Y:S01]  /*f610*/  PRMT R4, R4, 0x5432, R8 ;  /* 0x0000543204047816 */ /* 0x000fe20000000008 */
[----:B------:R-:W-:Y:S02]  /*f620*/  IMAD.MOV.U32 R21, RZ, RZ, R6 ;  /* 0x000000ffff157224 */ /* 0x000fe400078e0006 */
.L_x_13925:
[----:B------:R-:W-:Y:S05]  /*f630*/  BSYNC B1 ;  /* 0x0000000000017941 */ /* 0x000fea0003800000 */
.L_x_13923:
        /* <DEDUP_REMOVED lines=9> */
.L_x_13927:
[----:B------:R-:W-:Y:S01]  /*f6d0*/  IMAD.MOV.U32 R23, RZ, RZ, R22 ;  /* 0x000000ffff177224 */ /* 0x000fe200078e0016 */
[--C-:B------:R-:W-:Y:S01]  /*f6e0*/  PRMT R6, R6, 0x5410, R4.reuse ;  /* 0x0000541006067816 */ /* 0x100fe20000000004 */
[----:B------:R-:W-:Y:S01]  /*f6f0*/  IMAD.MOV.U32 R22, RZ, RZ, R15 ;  /* 0x000000ffff167224 */ /* 0x000fe200078e000f */
[----:B------:R-:W-:Y:S02]  /*f700*/  PRMT R4, R8, 0x7632, R4 ;  /* 0x0000763208047816 */ /* 0x000fe40000000004 */
.L_x_13928:
[----:B------:R-:W-:Y:S05]  /*f710*/  BSYNC B1 ;  /* 0x0000000000017941 */ /* 0x000fea0003800000 */
.L_x_13926:
        /* <DEDUP_REMOVED lines=9> */
.L_x_13930:
[----:B------:R-:W-:Y:S01]  /*f7b0*/  IMAD.MOV.U32 R8, RZ, RZ, R23 ;  /* 0x000000ffff087224 */ /* 0x000fe200078e0017 */
[----:B------:R-:W-:Y:S01]  /*f7c0*/  PRMT R6, R6, 0x7632, R10 ;  /* 0x0000763206067816 */ /* 0x000fe2000000000a */
[----:B------:R-:W-:Y:S02]  /*f7d0*/  IMAD.MOV.U32 R23, RZ, RZ, R14 ;  /* 0x000000ffff177224 */ /* 0x000fe400078e000e */
.L_x_13931:
[----:B------:R-:W-:Y:S05]  /*f7e0*/  BSYNC B1 ;  /* 0x0000000000017941 */ /* 0x000fea0003800000 */
.L_x_13929:
        /* <DEDUP_REMOVED lines=9> */
.L_x_13933:
[----:B------:R-:W-:Y:S01]  /*f880*/  IMAD.MOV.U32 R10, RZ, RZ, R8 ;  /* 0x000000ffff0a7224 */ /* 0x000fe200078e0008 */
[--C-:B------:R-:W-:Y:S01]  /*f890*/  PRMT R14, R14, 0x5410, R6.reuse ;  /* 0x000054100e0e7816 */ /* 0x100fe20000000006 */
[----:B------:R-:W-:Y:S01]  /*f8a0*/  IMAD.MOV.U32 R8, RZ, RZ, R13 ;  /* 0x000000ffff087224 */ /* 0x000fe200078e000d */
[----:B------:R-:W-:Y:S02]  /*f8b0*/  PRMT R6, R12, 0x7610, R6 ;  /* 0x000076100c067816 */ /* 0x000fe40000000006 */
.L_x_13934:
[----:B------:R-:W-:Y:S05]  /*f8c0*/  BSYNC B1 ;  /* 0x0000000000017941 */ /* 0x000fea0003800000 */
.L_x_13932:
        /* <DEDUP_REMOVED lines=9> */
.L_x_13936:
[----:B------:R-:W-:Y:S01]  /*f960*/  IMAD.MOV.U32 R13, RZ, RZ, R10 ;  /* 0x000000ffff0d7224 */ /* 0x000fe200078e000a */
[----:B------:R-:W-:Y:S01]  /*f970*/  PRMT R15, R15, 0x7610, R14 ;  /* 0x000076100f0f7816 */ /* 0x000fe2000000000e */
[----:B------:R-:W-:Y:S01]  /*f980*/  IMAD.MOV.U32 R10, RZ, RZ, R19 ;  /* 0x000000ffff0a7224 */ /* 0x000fe200078e0013 */
[----:B------:R-:W-:Y:S02]  /*f990*/  PRMT R14, R14, 0x5410, R20 ;  /* 0x000054100e0e7816 */ /* 0x000fe40000000014 */
.L_x_13937:
[----:B------:R-:W-:Y:S05]  /*f9a0*/  BSYNC B1 ;  /* 0x0000000000017941 */ /* 0x000fea0003800000 */
.L_x_13935:
        /* <DEDUP_REMOVED lines=9> */
.L_x_13939:
[C---:B------:R-:W-:Y:S01]  /*fa40*/  PRMT R12, R15.reuse, 0x7632, R12 ;  /* 0x000076320f0c7816 */ /* 0x040fe2000000000c */
[----:B------:R-:W-:Y:S02]  /*fa50*/  IMAD.MOV.U32 R19, RZ, RZ, R13 ;  /* 0x000000ffff137224 */ /* 0x000fe400078e000d */
[----:B------:R-:W-:Y:S01]  /*fa60*/  IMAD.MOV.U32 R13, RZ, RZ, R18 ;  /* 0x000000ffff0d7224 */ /* 0x000fe200078e0012 */
[----:B------:R-:W-:Y:S02]  /*fa70*/  PRMT R15, R15, 0x7610, R12 ;  /* 0x000076100f0f7816 */ /* 0x000fe4000000000c */
.L_x_13940:
[----:B------:R-:W-:Y:S05]  /*fa80*/  BSYNC B1 ;  /* 0x0000000000017941 */ /* 0x000fea0003800000 */
.L_x_13938:
        /* <DEDUP_REMOVED lines=16> */
.L_x_13942:
[----:B------:R-:W-:Y:S01]  /*fb90*/  IMAD.MOV.U32 R31, RZ, RZ, R16 ;  /* 0x000000ffff1f7224 */ /* 0x000fe200078e0010 */
[----:B------:R-:W-:Y:S01]  /*fba0*/  PRMT R12, R12, 0x7610, R20 ;  /* 0x000076100c0c7816 */ /* 0x000fe20000000014 */
[----:B------:R-:W-:Y:S01]  /*fbb0*/  IMAD.MOV.U32 R16, RZ, RZ, R21 ;  /* 0x000000ffff107224 */ /* 0x000fe200078e0015 */
[----:B------:R-:W-:Y:S02]  /*fbc0*/  PRMT R20, R20, 0x7610, R4 ;  /* 0x0000761014147816 */ /* 0x000fe40000000004 */
.L_x_13943:
[----:B------:R-:W-:Y:S05]  /*fbd0*/  BSYNC B1 ;  /* 0x0000000000017941 */ /* 0x000fea0003800000 */
.L_x_13941:
        /* <DEDUP_REMOVED lines=9> */
.L_x_13945:
[----:B------:R-:W-:Y:S01]  /*fc70*/  PRMT R4, R4, 0x7610, R12 ;  /* 0x0000761004047816 */ /* 0x000fe2000000000c */
[----:B------:R-:W-:Y:S02]  /*fc80*/  IMAD.MOV.U32 R18, RZ, RZ, R31 ;  /* 0x000000ffff127224 */ /* 0x000fe400078e001f */
[----:B------:R-:W-:Y:S01]  /*fc90*/  IMAD.MOV.U32 R31, RZ, RZ, R22 ;  /* 0x000000ffff1f7224 */ /* 0x000fe200078e0016 */
[----:B------:R-:W-:Y:S02]  /*fca0*/  PRMT R12, R12, 0x5410, R4 ;  /* 0x000054100c0c7816 */ /* 0x000fe40000000004 */
.L_x_13946:
[----:B------:R-:W-:Y:S05]  /*fcb0*/  BSYNC B1 ;  /* 0x0000000000017941 */ /* 0x000fea0003800000 */
.L_x_13944:
        /* <DEDUP_REMOVED lines=9> */
.L_x_13948:
[----:B------:R-:W-:Y:S01]  /*fd50*/  IMAD.MOV.U32 R21, RZ, RZ, R18 ;  /* 0x000000ffff157224 */ /* 0x000fe200078e0012 */
[----:B------:R-:W-:Y:S01]  /*fd60*/  PRMT R22, R22, 0x7610, R4 ;  /* 0x0000761016167816 */ /* 0x000fe20000000004 */
[----:B------:R-:W-:Y:S01]  /*fd70*/  IMAD.MOV.U32 R18, RZ, RZ, R23 ;  /* 0x000000ffff127224 */ /* 0x000fe200078e0017 */
[----:B------:R-:W-:Y:S02]  /*fd80*/  PRMT R4, R4, 0x7610, R6 ;  /* 0x0000761004047816 */ /* 0x000fe40000000006 */
.L_x_13949:
[----:B------:R-:W-:Y:S05]  /*fd90*/  BSYNC B1 ;  /* 0x0000000000017941 */ /* 0x000fea0003800000 */
.L_x_13947:
        /* <DEDUP_REMOVED lines=9> */
.L_x_13951:
[----:B------:R-:W-:Y:S01]  /*fe30*/  PRMT R6, R6, 0x7610, R22 ;  /* 0x0000761006067816 */ /* 0x000fe20000000016 */
[----:B------:R-:W-:Y:S02]  /*fe40*/  IMAD.MOV.U32 R23, RZ, RZ, R21 ;  /* 0x000000ffff177224 */ /* 0x000fe400078e0015 */
[----:B------:R-:W-:Y:S01]  /*fe50*/  IMAD.MOV.U32 R21, RZ, RZ, R8 ;  /* 0x000000ffff157224 */ /* 0x000fe200078e0008 */
[----:B------:R-:W-:Y:S02]  /*fe60*/  PRMT R22, R22, 0x5410, R6 ;  /* 0x0000541016167816 */ /* 0x000fe40000000006 */
.L_x_13952:
[----:B------:R-:W-:Y:S05]  /*fe70*/  BSYNC B1 ;  /* 0x0000000000017941 */ /* 0x000fea0003800000 */
.L_x_13950:
        /* <DEDUP_REMOVED lines=9> */
.L_x_13954:
[----:B------:R-:W-:Y:S01]  /*ff10*/  IMAD.MOV.U32 R8, RZ, RZ, R23 ;  /* 0x000000ffff087224 */ /* 0x000fe200078e0017 */
[C---:B------:R-:W-:Y:S01]  /*ff20*/  PRMT R4, R6.reuse, 0x7632, R4 ;  /* 0x0000763206047816 */ /* 0x040fe20000000004 */
[----:B------:R-:W-:Y:S01]  /*ff30*/  IMAD.MOV.U32 R23, RZ, RZ, R10 ;  /* 0x000000ffff177224 */ /* 0x000fe200078e000a */
[----:B------:R-:W-:Y:S02]  /*ff40*/  PRMT R6, R6, 0x7610, R14 ;  /* 0x0000761006067816 */ /* 0x000fe4000000000e */
.L_x_13955:
[----:B------:R-:W-:Y:S05]  /*ff50*/  BSYNC B1 ;  /* 0x0000000000017941 */ /* 0x000fea0003800000 */
.L_x_13953:
        /* <DEDUP_REMOVED lines=9> */
.L_x_13957:
[----:B------:R-:W-:Y:S01]  /*fff0*/  IMAD.MOV.U32 R10, RZ, RZ, R8 ;  /* 0x000000ffff0a7224 */ /* 0x000fe200078e0008 */
[----:B------:R-:W-:Y:S01]  /*10000*/  PRMT R6, R4, 0x7610, R6 ;  /* 0x0000761004067816 */ /* 0x000fe20000000006 */
[----:B------:R-:W-:Y:S01]  /*10010*/  IMAD.MOV.U32 R8, RZ, RZ, R13 ;  /* 0x000000ffff087224 */ /* 0x000fe200078e000d */
[----:B------:R-:W-:Y:S02]  /*10020*/  PRMT R4, R15, 0x7632, R4 ;  /* 0x000076320f047816 */ /* 0x000fe40000000004 */
.L_x_13958:
[----:B------:R-:W-:Y:S05]  /*10030*/  BSYNC B1 ;  /* 0x0000000000017941 */ /* 0x000fea0003800000 */
.L_x_13956:
        /* <DEDUP_REMOVED lines=9> */
.L_x_13960:
[----:B------:R-:W-:Y:S01]  /*100d0*/  IMAD.MOV.U32 R13, RZ, RZ, R10 ;  /* 0x000000ffff0d7224 */ /* 0x000fe200078e000a */
[----:B------:R-:W-:Y:S01]  /*100e0*/  PRMT R14, R6, 0x7610, R14 ;  /* 0x00007610060e7816 */ /* 0x000fe2000000000e */
[----:B------:R-:W-:Y:S01]  /*100f0*/  IMAD.MOV.U32 R10, RZ, RZ, R19 ;  /* 0x000000ffff0a7224 */ /* 0x000fe200078e0013 */
[----:B------:R-:W-:Y:S02]  /*10100*/  PRMT R6, R12, 0x7610, R6 ;  /* 0x000076100c067816 */ /* 0x000fe40000000006 */
.L_x_13961:
[----:B------:R-:W-:Y:S05]  /*10110*/  BSYNC B1 ;  /* 0x0000000000017941 */ /* 0x000fea0003800000 */
.L_x_13959:
        /* <DEDUP_REMOVED lines=16> */
.L_x_13963:
[----:B------:R-:W-:Y:S01]  /*10220*/  IMAD.MOV.U32 R7, RZ, RZ, R16 ;  /* 0x000000ffff077224 */ /* 0x000fe200078e0010 */
[----:B------:R-:W-:Y:S01]  /*10230*/  PRMT R14, R14, 0x7610, R20 ;  /* 0x000076100e0e7816 */ /* 0x000fe20000000014 */
[----:B------:R-:W-:Y:S01]  /*10240*/  IMAD.MOV.U32 R16, RZ, RZ, R31 ;  /* 0x000000ffff107224 */ /* 0x000fe200078e001f */
[----:B------:R-:W-:Y:S02]  /*10250*/  PRMT R20, R20, 0x7610, R12 ;  /* 0x0000761014147816 */ /* 0x000fe4000000000c */
.L_x_13964:
[----:B------:R-:W-:Y:S05]  /*10260*/  BSYNC B1 ;  /* 0x0000000000017941 */ /* 0x000fea0003800000 */
.L_x_13962:
        /* <DEDUP_REMOVED lines=9> */
.L_x_13966:
[----:B------:R-:W-:Y:S01]  /*10300*/  IMAD.MOV.U32 R12, RZ, RZ, R7 ;  /* 0x000000ffff0c7224 */ /* 0x000fe200078e0007 */
[----:B------:R-:W-:Y:S01]  /*10310*/  PRMT R15, R15, 0x7610, R14 ;  /* 0x000076100f0f7816 */ /* 0x000fe2000000000e */
[----:B------:R-:W-:Y:S01]  /*10320*/  IMAD.MOV.U32 R7, RZ, RZ, R18 ;  /* 0x000000ffff077224 */ /* 0x000fe200078e0012 */
[----:B------:R-:W-:Y:S02]  /*10330*/  PRMT R14, R14, 0x7610, R4 ;  /* 0x000076100e0e7816 */ /* 0x000fe40000000004 */
.L_x_13967:
[----:B------:R-:W-:Y:S05]  /*10340*/  BSYNC B1 ;  /* 0x0000000000017941 */ /* 0x000fea0003800000 */
.L_x_13965:
        /* <DEDUP_REMOVED lines=9> */
.L_x_13969:
[----:B------:R-:W-:Y:S01]  /*103e0*/  IMAD.MOV.U32 R18, RZ, RZ, R12 ;  /* 0x000000ffff127224 */ /* 0x000fe200078e000c */
[----:B------:R-:W-:Y:S01]  /*103f0*/  PRMT R4, R4, 0x7610, R15 ;  /* 0x0000761004047816 */ /* 0x000fe2000000000f */
[----:B------:R-:W-:Y:S01]  /*10400*/  IMAD.MOV.U32 R12, RZ, RZ, R21 ;  /* 0x000000ffff0c7224 */ /* 0x000fe200078e0015 */
[----:B------:R-:W-:Y:S02]  /*10410*/  PRMT R15, R15, 0x7610, R22 ;  /* 0x000076100f0f7816 */ /* 0x000fe40000000016 */
.L_x_13970:
[----:B------:R-:W-:Y:S05]  /*10420*/  BSYNC B1 ;  /* 0x0000000000017941 */ /* 0x000fea0003800000 */
.L_x_13968:
        /* <DEDUP_REMOVED lines=9> */
.L_x_13972:
[----:B------:R-:W-:Y:S01]  /*104c0*/  IMAD.MOV.U32 R19, RZ, RZ, R18 ;  /* 0x000000ffff137224 */ /* 0x000fe200078e0012 */
[----:B------:R-:W-:Y:S01]  /*104d0*/  PRMT R21, R21, 0x7610, R4 ;  /* 0x0000761015157816 */ /* 0x000fe20000000004 */
[----:B------:R-:W-:Y:S01]  /*104e0*/  IMAD.MOV.U32 R18, RZ, RZ, R23 ;  /* 0x000000ffff127224 */ /* 0x000fe200078e0017 */
[----:B------:R-:W-:Y:S02]  /*104f0*/  PRMT R4, R4, 0x7610, R6 ;  /* 0x0000761004047816 */ /* 0x000fe40000000006 */
.L_x_13973:
[----:B------:R-:W-:Y:S05]  /*10500*/  BSYNC B1 ;  /* 0x0000000000017941 */ /* 0x000fea0003800000 */
.L_x_13971:
        /* <DEDUP_REMOVED lines=9> */
.L_x_13975:
[----:B------:R-:W-:Y:S01]  /*105a0*/  IMAD.MOV.U32 R23, RZ, RZ, R19 ;  /* 0x000000ffff177224 */ /* 0x000fe200078e0013 */
[----:B------:R-:W-:Y:S01]  /*105b0*/  PRMT R6, R6, 0x7610, R21 ;  /* 0x0000761006067816 */ /* 0x000fe20000000015 */
[----:B------:R-:W-:Y:S01]  /*105c0*/  IMAD.MOV.U32 R19, RZ, RZ, R8 ;  /* 0x000000ffff137224 */ /* 0x000fe200078e0008 */
[----:B------:R-:W-:Y:S02]  /*105d0*/  PRMT R21, R21, 0x5410, R4 ;  /* 0x0000541015157816 */ /* 0x000fe40000000004 */
.L_x_13976:
[----:B------:R-:W-:Y:S05]  /*105e0*/  BSYNC B1 ;  /* 0x0000000000017941 */ /* 0x000fea0003800000 */
.L_x_13974:
        /* <DEDUP_REMOVED lines=9> */
.L_x_13978:
[----:B------:R-:W-:Y:S01]  /*10680*/  IMAD.MOV.U32 R8, RZ, RZ, R23 ;  /* 0x000000ffff087224 */ /* 0x000fe200078e0017 */
[----:B------:R-:W-:Y:S01]  /*10690*/  PRMT R22, R22, 0x7610, R6 ;  /* 0x0000761016167816 */ /* 0x000fe20000000006 */
[----:B------:R-:W-:Y:S01]  /*106a0*/  IMAD.MOV.U32 R23, RZ, RZ, R10 ;  /* 0x000000ffff177224 */ /* 0x000fe200078e000a */
[----:B------:R-:W-:Y:S02]  /*106b0*/  PRMT R6, R6, 0x5410, R6 ;  /* 0x0000541006067816 */ /* 0x000fe40000000006 */
.L_x_13979:
[----:B------:R-:W-:Y:S05]  /*106c0*/  BSYNC B1 ;  /* 0x0000000000017941 */ /* 0x000fea0003800000 */
.L_x_13977:
        /* <DEDUP_REMOVED lines=9> */
.L_x_13981:
[----:B------:R-:W-:Y:S01]  /*10760*/  IMAD.MOV.U32 R10, RZ, RZ, R8 ;  /* 0x000000ffff0a7224 */ /* 0x000fe200078e0008 */
[C---:B------:R-:W-:Y:S01]  /*10770*/  PRMT R4, R22.reuse, 0x7632, R4 ;  /* 0x0000763216047816 */ /* 0x040fe20000000004 */
[----:B------:R-:W-:Y:S01]  /*10780*/  IMAD.MOV.U32 R8, RZ, RZ, R13 ;  /* 0x000000ffff087224 */ /* 0x000fe200078e000d */
[----:B------:R-:W-:Y:S02]  /*10790*/  PRMT R22, R22, 0x5410, R14 ;  /* 0x0000541016167816 */ /* 0x000fe4000000000e */
.L_x_13982:
[----:B------:R-:W-:Y:S05]  /*107a0*/  BSYNC B1 ;  /* 0x0000000000017941 */ /* 0x000fea0003800000 */
.L_x_13980:
        /* <DEDUP_REMOVED lines=16> */
.L_x_13984:
[----:B------:R-:W-:Y:S01]  /*108b0*/  IMAD.MOV.U32 R13, RZ, RZ, R16 ;  /* 0x000000ffff0d7224 */ /* 0x000fe200078e0010 */
[C---:B------:R-:W-:Y:S01]  /*108c0*/  PRMT R6, R20.reuse, 0x7632, R6 ;  /* 0x0000763214067816 */ /* 0x040fe20000000006 */
[----:B------:R-:W-:Y:S01]  /*108d0*/  IMAD.MOV.U32 R16, RZ, RZ, R7 ;  /* 0x000000ffff107224 */ /* 0x000fe200078e0007 */
[----:B------:R-:W-:Y:S02]  /*108e0*/  PRMT R20, R20, 0x7610, R14 ;  /* 0x0000761014147816 */ /* 0x000fe4000000000e */
.L_x_13985:
[----:B------:R-:W-:Y:S05]  /*108f0*/  BSYNC B1 ;  /* 0x0000000000017941 */ /* 0x000fea0003800000 */
.L_x_13983:
        /* <DEDUP_REMOVED lines=9> */
.L_x_13987:
[----:B------:R-:W-:Y:S01]  /*10990*/  IMAD.MOV.U32 R7, RZ, RZ, R13 ;  /* 0x000000ffff077224 */ /* 0x000fe200078e000d */
[----:B------:R-:W-:Y:S01]  /*109a0*/  PRMT R14, R14, 0x5410, R6 ;  /* 0x000054100e0e7816 */ /* 0x000fe20000000006 */
[----:B------:R-:W-:Y:S01]  /*109b0*/  IMAD.MOV.U32 R13, RZ, RZ, R12 ;  /* 0x000000ffff0d7224 */ /* 0x000fe200078e000c */
[----:B------:R-:W-:Y:S02]  /*109c0*/  PRMT R6, R15, 0x7632, R6 ;  /* 0x000076320f067816 */ /* 0x000fe40000000006 */
.L_x_13988:
[----:B------:R-:W-:Y:S05]  /*109d0*/  BSYNC B1 ;  /* 0x0000000000017941 */ /* 0x000fea0003800000 */
.L_x_13986:
        /* <DEDUP_REMOVED lines=9> */
.L_x_13990:
[----:B------:R-:W-:Y:S01]  /*10a70*/  IMAD.MOV.U32 R12, RZ, RZ, R7 ;  /* 0x000000ffff0c7224 */ /* 0x000fe200078e0007 */
[----:B------:R-:W-:Y:S01]  /*10a80*/  PRMT R14, R14, 0x7632, R4 ;  /* 0x000076320e0e7816 */ /* 0x000fe20000000004 */
[----:B------:R-:W-:Y:S02]  /*10a90*/  IMAD.MOV.U32 R7, RZ, RZ, R18 ;  /* 0x000000ffff077224 */ /* 0x000fe400078e0012 */
.L_x_13991:
[----:B------:R-:W-:Y:S05]  /*10aa0*/  BSYNC B1 ;  /* 0x0000000000017941 */ /* 0x000fea0003800000 */
.L_x_13989:
        /* <DEDUP_REMOVED lines=9> */
.L_x_13993:
[----:B------:R-:W-:Y:S01]  /*10b40*/  IMAD.MOV.U32 R18, RZ, RZ, R12 ;  /* 0x000000ffff127224 */ /* 0x000fe200078e000c */
[--C-:B------:R-:W-:Y:S01]  /*10b50*/  PRMT R4, R4, 0x5410, R14.reuse ;  /* 0x0000541004047816 */ /* 0x100fe2000000000e */
[----:B------:R-:W-:Y:S01]  /*10b60*/  IMAD.MOV.U32 R12, RZ, RZ, R19 ;  /* 0x000000ffff0c7224 */ /* 0x000fe200078e0013 */
[----:B------:R-:W-:Y:S02]  /*10b70*/  PRMT R14, R21, 0x7632, R14 ;  /* 0x00007632150e7816 */ /* 0x000fe4000000000e */
.L_x_13994:
[----:B------:R-:W-:Y:S05]  /*10b80*/  BSYNC B1 ;  /* 0x0000000000017941 */ /* 0x000fea0003800000 */
.L_x_13992:
        /* <DEDUP_REMOVED lines=9> */
.L_x_13996:
[----:B------:R-:W-:Y:S01]  /*10c20*/  IMAD.MOV.U32 R15, RZ, RZ, R18 ;  /* 0x000000ffff0f7224 */ /* 0x000fe200078e0012 */
[----:B------:R-:W-:Y:S01]  /*10c30*/  PRMT R19, R19, 0x7610, R4 ;  /* 0x0000761013137816 */ /* 0x000fe20000000004 */
[----:B------:R-:W-:Y:S01]  /*10c40*/  IMAD.MOV.U32 R18, RZ, RZ, R23 ;  /* 0x000000ffff127224 */ /* 0x000fe200078e0017 */
[----:B------:R-:W-:Y:S02]  /*10c50*/  PRMT R4, R4, 0x7610, R6 ;  /* 0x0000761004047816 */ /* 0x000fe40000000006 */
.L_x_13997:
[----:B------:R-:W-:Y:S05]  /*10c60*/  BSYNC B1 ;  /* 0x0000000000017941 */ /* 0x000fea0003800000 */
.L_x_13995:
        /* <DEDUP_REMOVED lines=9> */
.L_x_13999:
[----:B------:R-:W-:Y:S01]  /*10d00*/  IMAD.MOV.U32 R21, RZ, RZ, R15 ;  /* 0x000000ffff157224 */ /* 0x000fe200078e000f */
[----:B------:R-:W-:Y:S01]  /*10d10*/  PRMT R6, R6, 0x7610, R19 ;  /* 0x0000761006067816 */ /* 0x000fe20000000013 */
[----:B------:R-:W-:Y:S01]  /*10d20*/  IMAD.MOV.U32 R15, RZ, RZ, R8 ;  /* 0x000000ffff0f7224 */ /* 0x000fe200078e0008 */
[----:B------:R-:W-:Y:S02]  /*10d30*/  PRMT R19, R19, 0x7610, R22 ;  /* 0x0000761013137816 */ /* 0x000fe40000000016 */
.L_x_14000:
[----:B------:R-:W-:Y:S05]  /*10d40*/  BSYNC B1 ;  /* 0x0000000000017941 */ /* 0x000fea0003800000 */
.L_x_13998:
        /* <DEDUP_REMOVED lines=9> */
.L_x_14002:
[----:B------:R-:W-:Y:S01]  /*10de0*/  IMAD.MOV.U32 R8, RZ, RZ, R21 ;  /* 0x000000ffff087224 */ /* 0x000fe200078e0015 */
[C---:B------:R-:W-:Y:S01]  /*10df0*/  PRMT R19, R6.reuse, 0x7632, R19 ;  /* 0x0000763206137816 */ /* 0x040fe20000000013 */
[----:B------:R-:W-:Y:S01]  /*10e00*/  IMAD.MOV.U32 R21, RZ, RZ, R10 ;  /* 0x000000ffff157224 */ /* 0x000fe200078e000a */
[----:B------:R-:W-:Y:S02]  /*10e10*/  PRMT R6, R6, 0x5410, R4 ;  /* 0x0000541006067816 */ /* 0x000fe40000000004 */
.L_x_14003:
[----:B------:R-:W-:Y:S05]  /*10e20*/  BSYNC B1 ;  /* 0x0000000000017941 */ /* 0x000fea0003800000 */
.L_x_14001:
        /* <DEDUP_REMOVED lines=16> */
.L_x_14005:
[----:B------:R-:W-:Y:S01]  /*10f30*/  IMAD.MOV.U32 R5, RZ, RZ, R16 ;  /* 0x000000ffff057224 */ /* 0x000fe200078e0010 */
[----:B------:R-:W-:Y:S01]  /*10f40*/  PRMT R10, R10, 0x7610, R20 ;  /* 0x000076100a0a7816 */ /* 0x000fe20000000014 */
[----:B------:R-:W-:Y:S01]  /*10f50*/  IMAD.MOV.U32 R16, RZ, RZ, R13 ;  /* 0x000000ffff107224 */ /* 0x000fe200078e000d */
[----:B------:R-:W-:Y:S02]  /*10f60*/  PRMT R20, R20, 0x5410, R6 ;  /* 0x0000541014147816 */ /* 0x000fe40000000006 */
.L_x_14006:
[----:B------:R-:W-:Y:S05]  /*10f70*/  BSYNC B1 ;  /* 0x0000000000017941 */ /* 0x000fea0003800000 */
.L_x_14004:
        /* <DEDUP_REMOVED lines=9> */
.L_x_14008:
[----:B------:R-:W-:Y:S01]  /*11010*/  IMAD.MOV.U32 R13, RZ, RZ, R5 ;  /* 0x000000ffff0d7224 */ /* 0x000fe200078e0005 */
[----:B------:R-:W-:Y:S01]  /*11020*/  PRMT R22, R22, 0x7610, R10 ;  /* 0x0000761016167816 */ /* 0x000fe2000000000a */
[----:B------:R-:W-:Y:S01]  /*11030*/  IMAD.MOV.U32 R5, RZ, RZ, R7 ;  /* 0x000000ffff057224 */ /* 0x000fe200078e0007 */
[----:B------:R-:W-:Y:S02]  /*11040*/  PRMT R10, R10, 0x7610, R14 ;  /* 0x000076100a0a7816 */ /* 0x000fe4000000000e */
.L_x_14009:
[----:B------:R-:W-:Y:S05]  /*11050*/  BSYNC B1 ;  /* 0x0000000000017941 */ /* 0x000fea0003800000 */
.L_x_14007:
        /* <DEDUP_REMOVED lines=9> */
.L_x_14011:
[----:B------:R-:W-:Y:S01]  /*110f0*/  PRMT R14, R14, 0x7610, R22 ;  /* 0x000076100e0e7816 */ /* 0x000fe20000000016 */
[----:B------:R-:W-:Y:S02]  /*11100*/  IMAD.MOV.U32 R7, RZ, RZ, R13 ;  /* 0x000000ffff077224 */ /* 0x000fe400078e000d */
[----:B------:R-:W-:Y:S01]  /*11110*/  IMAD.MOV.U32 R13, RZ, RZ, R12 ;  /* 0x000000ffff0d7224 */ /* 0x000fe200078e000c */
[----:B------:R-:W-:Y:S02]  /*11120*/  PRMT R22, R22, 0x5410, R14 ;  /* 0x0000541016167816 */ /* 0x000fe4000000000e */
.L_x_14012:
[----:B------:R-:W-:Y:S05]  /*11130*/  BSYNC B1 ;  /* 0x0000000000017941 */ /* 0x000fea0003800000 */
.L_x_14010:
        /* <DEDUP_REMOVED lines=9> */
.L_x_14014:
[C---:B------:R-:W-:Y:S01]  /*111d0*/  PRMT R4, R14.reuse, 0x7632, R4 ;  /* 0x000076320e047816 */ /* 0x040fe20000000004 */
[----:B------:R-:W-:Y:S02]  /*111e0*/  IMAD.MOV.U32 R12, RZ, RZ, R7 ;  /* 0x000000ffff0c7224 */ /* 0x000fe400078e0007 */
[----:B------:R-:W-:Y:S01]  /*111f0*/  IMAD.MOV.U32 R7, RZ, RZ, R18 ;  /* 0x000000ffff077224 */ /* 0x000fe200078e0012 */
[----:B------:R-:W-:Y:S02]  /*11200*/  PRMT R14, R14, 0x7610, R4 ;  /* 0x000076100e0e7816 */ /* 0x000fe40000000004 */
.L_x_14015:
[----:B------:R-:W-:Y:S05]  /*11210*/  BSYNC B1 ;  /* 0x0000000000017941 */ /* 0x000fea0003800000 */
.L_x_14013:
        /* <DEDUP_REMOVED lines=9> */
.L_x_14017:
[----:B------:R-:W-:Y:S01]  /*112b0*/  IMAD.MOV.U32 R18, RZ, RZ, R12 ;  /* 0x000000ffff127224 */ /* 0x000fe200078e000c */
[----:B------:R-:W-:Y:S01]  /*112c0*/  PRMT R4, R19, 0x5432, R4 ;  /* 0x0000543213047816 */ /* 0x000fe20000000004 */
[----:B------:R-:W-:Y:S02]  /*112d0*/  IMAD.MOV.U32 R12, RZ, RZ, R15 ;  /* 0x000000ffff0c7224 */ /* 0x000fe400078e000f */
.L_x_14018:
[----:B------:R-:W-:Y:S05]  /*112e0*/  BSYNC B1 ;  /* 0x0000000000017941 */ /* 0x000fea0003800000 */
.L_x_14016:
        /* <DEDUP_REMOVED lines=9> */
.L_x_14020:
[C---:B------:R-:W-:Y:S01]  /*11380*/  PRMT R6, R4.reuse, 0x7632, R6 ;  /* 0x0000763204067816 */ /* 0x040fe20000000006 */
[----:B------:R-:W-:Y:S02]  /*11390*/  IMAD.MOV.U32 R15, RZ, RZ, R18 ;  /* 0x000000ffff0f7224 */ /* 0x000fe400078e0012 */
[----:B------:R-:W-:Y:S01]  /*113a0*/  IMAD.MOV.U32 R18, RZ, RZ, R21 ;  /* 0x000000ffff127224 */ /* 0x000fe200078e0015 */
[----:B------:R-:W-:Y:S02]  /*113b0*/  PRMT R4, R4, 0x7610, R6 ;  /* 0x0000761004047816 */ /* 0x000fe40000000006 */
.L_x_14021:
[----:B------:R-:W-:Y:S05]  /*113c0*/  BSYNC B1 ;  /* 0x0000000000017941 */ /* 0x000fea0003800000 */
.L_x_14019:
        /* <DEDUP_REMOVED lines=9> */
.L_x_14023:
[----:B------:R-:W-:Y:S01]  /*11460*/  IMAD.MOV.U32 R21, RZ, RZ, R15 ;  /* 0x000000ffff157224 */ /* 0x000fe200078e000f */
[----:B------:R-:W-:Y:S01]  /*11470*/  PRMT R6, R19, 0x5410, R6 ;  /* 0x0000541013067816 */ /* 0x000fe20000000006 */
[----:B------:R-:W-:Y:S02]  /*11480*/  IMAD.MOV.U32 R15, RZ, RZ, R8 ;  /* 0x000000ffff0f7224 */ /* 0x000fe400078e0008 */
.L_x_14024:
[----:B------:R-:W-:Y:S05]  /*11490*/  BSYNC B1 ;  /* 0x0000000000017941 */ /* 0x000fea0003800000 */
.L_x_14022:
        /* <DEDUP_REMOVED lines=16> */
.L_x_14026:
[----:B------:R-:W-:Y:S01]  /*115a0*/  IMAD.MOV.U32 R8, RZ, RZ, R16 ;  /* 0x000000ffff087224 */ /* 0x000fe200078e0010 */
[----:B------:R-:W-:Y:S01]  /*115b0*/  PRMT R11, R11, 0x7610, R20 ;  /* 0x000076100b0b7816 */ /* 0x000fe20000000014 */
[----:B------:R-:W-:Y:S01]  /*115c0*/  IMAD.MOV.U32 R16, RZ, RZ, R5 ;  /* 0x000000ffff107224 */ /* 0x000fe200078e0005 */
[----:B------:R-:W-:Y:S02]  /*115d0*/  PRMT R20, R20, 0x7610, R10 ;  /* 0x0000761014147816 */ /* 0x000fe4000000000a */
.L_x_14027:
[----:B------:R-:W-:Y:S05]  /*115e0*/  BSYNC B1 ;  /* 0x0000000000017941 */ /* 0x000fea0003800000 */
.L_x_14025:
        /* <DEDUP_REMOVED lines=9> */
.L_x_14029:
[----:B------:R-:W-:Y:S01]  /*11680*/  IMAD.MOV.U32 R10, RZ, RZ, R8 ;  /* 0x000000ffff0a7224 */ /* 0x000fe200078e0008 */
[----:B------:R-:W-:Y:S01]  /*11690*/  PRMT R5, R5, 0x7610, R11 ;  /* 0x0000761005057816 */ /* 0x000fe2000000000b */
[----:B------:R-:W-:Y:S01]  /*116a0*/  IMAD.MOV.U32 R8, RZ, RZ, R13 ;  /* 0x000000ffff087224 */ /* 0x000fe200078e000d */
[----:B------:R-:W-:Y:S02]  /*116b0*/  PRMT R11, R11, 0x7610, R22 ;  /* 0x000076100b0b7816 */ /* 0x000fe40000000016 */
.L_x_14030:
[----:B------:R-:W-:Y:S05]  /*116c0*/  BSYNC B1 ;  /* 0x0000000000017941 */ /* 0x000fea0003800000 */
.L_x_14028:
        /* <DEDUP_REMOVED lines=9> */
.L_x_14032:
[----:B------:R-:W-:Y:S01]  /*11760*/  IMAD.MOV.U32 R19, RZ, RZ, R10 ;  /* 0x000000ffff137224 */ /* 0x000fe200078e000a */
[----:B------:R-:W-:Y:S01]  /*11770*/  PRMT R5, R5, 0x7632, R14 ;  /* 0x0000763205057816 */ /* 0x000fe2000000000e */
[----:B------:R-:W-:Y:S02]  /*11780*/  IMAD.MOV.U32 R10, RZ, RZ, R7 ;  /* 0x000000ffff0a7224 */ /* 0x000fe400078e0007 */
.L_x_14033:
[----:B------:R-:W-:Y:S05]  /*11790*/  BSYNC B1 ;  /* 0x0000000000017941 */ /* 0x000fea0003800000 */
.L_x_14031:
        /* <DEDUP_REMOVED lines=9> */
.L_x_14035:
[----:B------:R-:W-:Y:S01]  /*11830*/  IMAD.MOV.U32 R7, RZ, RZ, R19 ;  /* 0x000000ffff077224 */ /* 0x000fe200078e0013 */
[----:B------:R-:W-:Y:S01]  /*11840*/  PRMT R11, R5, 0x7610, R11 ;  /* 0x00007610050b7816 */ /* 0x000fe2000000000b */
[----:B------:R-:W-:Y:S01]  /*11850*/  IMAD.MOV.U32 R19, RZ, RZ, R12 ;  /* 0x000000ffff137224 */ /* 0x000fe200078e000c */
[----:B------:R-:W-:Y:S02]  /*11860*/  PRMT R5, R4, 0x7610, R5 ;  /* 0x0000761004057816 */ /* 0x000fe40000000005 */
.L_x_14036:
[----:B------:R-:W-:Y:S05]  /*11870*/  BSYNC B1 ;  /* 0x0000000000017941 */ /* 0x000fea0003800000 */
.L_x_14034:
        /* <DEDUP_REMOVED lines=9> */
.L_x_14038:
[----:B------:R-:W-:Y:S01]  /*11910*/  IMAD.MOV.U32 R23, RZ, RZ, R7 ;  /* 0x000000ffff177224 */ /* 0x000fe200078e0007 */
[--C-:B------:R-:W-:Y:S01]  /*11920*/  PRMT R24, R24, 0x5410, R11.reuse ;  /* 0x0000541018187816 */ /* 0x100fe2000000000b */
[----:B------:R-:W-:Y:S01]  /*11930*/  IMAD.MOV.U32 R7, RZ, RZ, R18 ;  /* 0x000000ffff077224 */ /* 0x000fe200078e0012 */
[----:B------:R-:W-:Y:S02]  /*11940*/  PRMT R11, R4, 0x7632, R11 ;  /* 0x00007632040b7816 */ /* 0x000fe4000000000b */
.L_x_14039:
[----:B------:R-:W-:Y:S05]  /*11950*/  BSYNC B1 ;  /* 0x0000000000017941 */ /* 0x000fea0003800000 */
.L_x_14037:
        /* <DEDUP_REMOVED lines=9> */
.L_x_14041:
[----:B------:R-:W-:Y:S01]  /*119f0*/  IMAD.MOV.U32 R4, RZ, RZ, R23 ;  /* 0x000000ffff047224 */ /* 0x000fe200078e0017 */
[----:B------:R-:W-:Y:S01]  /*11a00*/  PRMT R25, R25, 0x7610, R24 ;  /* 0x0000761019197816 */ /* 0x000fe20000000018 */
[----:B------:R-:W-:Y:S01]  /*11a10*/  IMAD.MOV.U32 R23, RZ, RZ, R15 ;  /* 0x000000ffff177224 */ /* 0x000fe200078e000f */
[----:B------:R-:W-:Y:S02]  /*11a20*/  PRMT R24, R24, 0x5410, R6 ;  /* 0x0000541018187816 */ /* 0x000fe40000000006 */
.L_x_14042:
[----:B------:R-:W-:Y:S05]  /*11a30*/  BSYNC B1 ;  /* 0x0000000000017941 */ /* 0x000fea0003800000 */
.L_x_14040:
        /* <DEDUP_REMOVED lines=9> */
.L_x_14044:
[C---:B------:R-:W-:Y:S01]  /*11ad0*/  PRMT R6, R25.reuse, 0x7632, R6 ;  /* 0x0000763219067816 */ /* 0x040fe20000000006 */
[----:B------:R-:W-:Y:S02]  /*11ae0*/  IMAD.MOV.U32 R27, RZ, RZ, R4 ;  /* 0x000000ffff1b7224 */ /* 0x000fe400078e0004 */
[----:B------:R-:W-:Y:S01]  /*11af0*/  IMAD.MOV.U32 R4, RZ, RZ, R21 ;  /* 0x000000ffff047224 */ /* 0x000fe200078e0015 */
[----:B------:R-:W-:Y:S02]  /*11b00*/  PRMT R25, R25, 0x7610, R6 ;  /* 0x0000761019197816 */ /* 0x000fe40000000006 */
.L_x_14045:
[----:B------:R-:W-:Y:S05]  /*11b10*/  BSYNC B1 ;  /* 0x0000000000017941 */ /* 0x000fea0003800000 */
.L_x_14043:
        /* <DEDUP_REMOVED lines=16> */
.L_x_14047:
[----:B------:R-:W-:Y:S01]  /*11c20*/  IMAD.MOV.U32 R15, RZ, RZ, R16 ;  /* 0x000000ffff0f7224 */ /* 0x000fe200078e0010 */
[----:B------:R-:W-:Y:S01]  /*11c30*/  PRMT R20, R20, 0x7632, R11 ;  /* 0x0000763214147816 */ /* 0x000fe2000000000b */
[----:B------:R-:W-:Y:S02]  /*11c40*/  IMAD.MOV.U32 R16, RZ, RZ, R8 ;  /* 0x000000ffff107224 */ /* 0x000fe400078e0008 */
.L_x_14048:
[----:B------:R-:W-:Y:S05]  /*11c50*/  BSYNC B1 ;  /* 0x0000000000017941 */ /* 0x000fea0003800000 */
.L_x_14046:
        /* <DEDUP_REMOVED lines=9> */
.L_x_14050:
[--C-:B------:R-:W-:Y:S01]  /*11cf0*/  PRMT R21, R21, 0x5410, R20.reuse ;  /* 0x0000541015157816 */ /* 0x100fe20000000014 */
[----:B------:R-:W-:Y:S01]  /*11d00*/  IMAD.MOV.U32 R14, RZ, RZ, R15 ;  /* 0x000000ffff0e7224 */ /* 0x000fe200078e000f */
[----:B------:R-:W-:Y:S01]  /*11d10*/  PRMT R20, R5, 0x7632, R20 ;  /* 0x0000763205147816 */ /* 0x000fe20000000014 */
[----:B------:R-:W-:Y:S02]  /*11d20*/  IMAD.MOV.U32 R15, RZ, RZ, R10 ;  /* 0x000000ffff0f7224 */ /* 0x000fe400078e000a */
.L_x_14051:
[----:B------:R-:W-:Y:S05]  /*11d30*/  BSYNC B1 ;  /* 0x0000000000017941 */ /* 0x000fea0003800000 */
.L_x_14049:
        /* <DEDUP_REMOVED lines=9> */
.L_x_14053:
[----:B------:R-:W-:Y:S01]  /*11dd0*/  IMAD.MOV.U32 R13, RZ, RZ, R14 ;  /* 0x000000ffff0d7224 */ /* 0x000fe200078e000e */
[----:B------:R-:W-:Y:S01]  /*11de0*/  PRMT R21, R21, 0x5432, R5 ;  /* 0x0000543215157816 */ /* 0x000fe20000000005 */
[----:B------:R-:W-:Y:S02]  /*11df0*/  IMAD.MOV.U32 R14, RZ, RZ, R19 ;  /* 0x000000ffff0e7224 */ /* 0x000fe400078e0013 */
.L_x_14054:
[----:B------:R-:W-:Y:S05]  /*11e00*/  BSYNC B1 ;  /* 0x0000000000017941 */ /* 0x000fea0003800000 */
.L_x_14052:
        /* <DEDUP_REMOVED lines=9> */
.L_x_14056:
[----:B------:R-:W-:Y:S01]  /*11ea0*/  PRMT R22, R22, 0x5410, R21 ;  /* 0x0000541016167816 */ /* 0x000fe20000000015 */
[----:B------:R-:W-:Y:S01]  /*11eb0*/  IMAD.MOV.U32 R12, RZ, RZ, R13 ;  /* 0x000000ffff0c7224 */ /* 0x000fe200078e000d */
[----:B------:R-:W-:Y:S01]  /*11ec0*/  PRMT R21, R11, 0x7610, R21 ;  /* 0x000076100b157816 */ /* 0x000fe20000000015 */
[----:B------:R-:W-:Y:S02]  /*11ed0*/  IMAD.MOV.U32 R13, RZ, RZ, R7 ;  /* 0x000000ffff0d7224 */ /* 0x000fe400078e0007 */
.L_x_14057:
[----:B------:R-:W-:Y:S05]  /*11ee0*/  BSYNC B1 ;  /* 0x0000000000017941 */ /* 0x000fea0003800000 */
.L_x_14055:
        /* <DEDUP_REMOVED lines=9> */
.L_x_14059:
[----:B------:R-:W-:Y:S01]  /*11f80*/  IMAD.MOV.U32 R19, RZ, RZ, R12 ;  /* 0x000000ffff137224 */ /* 0x000fe200078e000c */
[----:B------:R-:W-:Y:S01]  /*11f90*/  PRMT R22, R22, 0x7632, R24 ;  /* 0x0000763216167816 */ /* 0x000fe20000000018 */
[----:B------:R-:W-:Y:S02]  /*11fa0*/  IMAD.MOV.U32 R12, RZ, RZ, R23 ;  /* 0x000000ffff0c7224 */ /* 0x000fe400078e0017 */
.L_x_14060:
[----:B------:R-:W-:Y:S05]  /*11fb0*/  BSYNC B1 ;  /* 0x0000000000017941 */ /* 0x000fea0003800000 */
.L_x_14058:
        /* <DEDUP_REMOVED lines=9> */
.L_x_14062:
[--C-:B------:R-:W-:Y:S01]  /*12050*/  PRMT R23, R23, 0x5410, R22.reuse ;  /* 0x0000541017177816 */ /* 0x100fe20000000016 */
[----:B------:R-:W-:Y:S01]  /*12060*/  IMAD.MOV.U32 R18, RZ, RZ, R19 ;  /* 0x000000ffff127224 */ /* 0x000fe200078e0013 */
[----:B------:R-:W-:Y:S01]  /*12070*/  PRMT R22, R25, 0x7632, R22 ;  /* 0x0000763219167816 */ /* 0x000fe20000000016 */
[----:B------:R-:W-:Y:S02]  /*12080*/  IMAD.MOV.U32 R19, RZ, RZ, R4 ;  /* 0x000000ffff137224 */ /* 0x000fe400078e0004 */
.L_x_14063:
[----:B------:R-:W-:Y:S05]  /*12090*/  BSYNC B1 ;  /* 0x0000000000017941 */ /* 0x000fea0003800000 */
.L_x_14061:
        /* <DEDUP_REMOVED lines=8> */
.L_x_14064:
[----:B------:R-:W-:Y:S01]  /*12120*/  IMAD.MOV.U32 R4, RZ, RZ, R18 ;  /* 0x000000ffff047224 */ /* 0x000fe200078e0012 */
[----:B------:R-:W-:Y:S01]  /*12130*/  PRMT R23, R23, 0x5432, R6 ;  /* 0x0000543217177816 */ /* 0x000fe20000000006 */
[----:B------:R-:W-:Y:S02]  /*12140*/  IMAD.MOV.U32 R18, RZ, RZ, R27 ;  /* 0x000000ffff127224 */ /* 0x000fe400078e001b */
.L_x_13898:
[----:B--2-4-:R-:W-:Y:S05]  /*12150*/  BSYNC B0 ;  /* 0x0000000000007941 */ /* 0x014fea0003800000 */
.L_x_13897:
[----:B------:R-:W-:Y:S01]  /*12160*/  IMAD.MOV.U32 R6, RZ, RZ, R19 ;  /* 0x000000ffff067224 */ /* 0x000fe200078e0013 */
[----:B0-----:R-:W0:Y:S01]  /*12170*/  S2R R3, SR_TID.X ;  /* 0x0000000000037919 */ /* 0x001e220000002100 */
[----:B------:R-:W-:Y:S01]  /*12180*/  IMAD.MOV.U32 R7, RZ, RZ, R12 ;  /* 0x000000ffff077224 */ /* 0x000fe200078e000c */
[----:B------:R-:W-:Y:S01]  /*12190*/  ISETP.NE.AND P0, PT, R17, RZ, PT ;  /* 0x000000ff1100720c */ /* 0x000fe20003f05270 */
[----:B------:R-:W-:Y:S01]  /*121a0*/  IMAD.MOV.U32 R8, RZ, RZ, R13 ;  /* 0x000000ffff087224 */ /* 0x000fe200078e000d */
[----:B------:R-:W-:Y:S01]  /*121b0*/  BSSY B0, `(.L_x_14065) ;  /* 0x0000018000007945 */ /* 0x000fe20003800000 */
[----:B------:R-:W-:Y:S01]  /*121c0*/  IMAD.MOV.U32 R9, RZ, RZ, R14 ;  /* 0x000000ffff097224 */ /* 0x000fe200078e000e */
[----:B------:R2:W-:Y:S01]  /*121d0*/  STL.64 [R1+0x8], R6 ;  /* 0x0000080601007387 */ /* 0x0005e20000100a00 */
[----:B------:R-:W-:-:S02]  /*121e0*/  IMAD.MOV.U32 R10, RZ, RZ, R15 ;  /* 0x000000ffff0a7224 */ /* 0x000fc400078e000f */
[----:B------:R-:W-:Y:S01]  /*121f0*/  IMAD.MOV.U32 R11, RZ, RZ, R16 ;  /* 0x000000ffff0b7224 */ /* 0x000fe200078e0010 */
[----:B------:R-:W-:Y:S01]  /*12200*/  STL.64 [R1+0x10], R8 ;  /* 0x0000100801007387 */ /* 0x000fe20000100a00 */
[----:B-1----:R-:W-:-:S03]  /*12210*/  IMAD.MOV.U32 R5, RZ, RZ, R18 ;  /* 0x000000ffff057224 */ /* 0x002fc600078e0012 */
[----:B------:R-:W-:Y:S01]  /*12220*/  STL.64 [R1+0x18], R10 ;  /* 0x0000180a01007387 */ /* 0x000fe20000100a00 */
[----:B--2---:R-:W-:-:S03]  /*12230*/  IMAD.MOV.U32 R6, RZ, RZ, R23 ;  /* 0x000000ffff067224 */ /* 0x004fc600078e0017 */
[----:B------:R-:W-:Y:S01]  /*12240*/  STL.64 [R1], R4 ;  /* 0x0000000401007387 */ /* 0x000fe20000100a00 */
[----:B------:R-:W-:-:S05]  /*12250*/  IMAD.MOV.U32 R7, RZ, RZ, R22 ;  /* 0x000000ffff077224 */ /* 0x000fca00078e0016 */
[----:B------:R1:W-:Y:S02]  /*12260*/  STL.64 [R1+0x20], R6 ;  /* 0x0000200601007387 */ /* 0x0003e40000100a00 */
[----:B-1----:R-:W-:Y:S02]  /*12270*/  IMAD.MOV.U32 R6, RZ, RZ, R21 ;  /* 0x000000ffff067224 */ /* 0x002fe400078e0015 */
[----:B------:R-:W-:-:S05]  /*12280*/  IMAD.MOV.U32 R7, RZ, RZ, R20 ;  /* 0x000000ffff077224 */ /* 0x000fca00078e0014 */
[----:B------:R1:W-:Y:S01]  /*12290*/  STL.64 [R1+0x28], R6 ;  /* 0x0000280601007387 */ /* 0x0003e20000100a00 */
[----:B------:R-:W-:Y:S05]  /*122a0*/  @P0 BRA `(.L_x_14066) ;  /* 0x0000008000000947 */ /* 0x000fea0003800000 */
[----:B0-----:R0:W-:Y:S01]  /*122b0*/  STS.64 [0x8], R18 ;  /* 0x00000812ff007388 */ /* 0x0011e20000000a00 */
[----:B------:R-:W-:-:S03]  /*122c0*/  IMAD.MOV.U32 R17, RZ, RZ, R23 ;  /* 0x000000ffff117224 */ /* 0x000fc600078e0017 */
[----:B------:R2:W-:Y:S04]  /*122d0*/  STS.128 [0x10], R12 ;  /* 0x0000100cff007388 */ /* 0x0005e80000000c00 */
[----:B------:R2:W-:Y:S01]  /*122e0*/  STS [0x4], R4 ;  /* 0x00000404ff007388 */ /* 0x0005e20000000800 */
[----:B0--3--:R-:W-:Y:S02]  /*122f0*/  IMAD.MOV.U32 R18, RZ, RZ, R22 ;  /* 0x000000ffff127224 */ /* 0x009fe400078e0016 */
[----:B------:R-:W-:Y:S01]  /*12300*/  IMAD.MOV.U32 R19, RZ, RZ, R21 ;  /* 0x000000ffff137224 */ /* 0x000fe200078e0015 */
[----:B------:R2:W-:Y:S04]  /*12310*/  STS [0x30], R20 ;  /* 0x00003014ff007388 */ /* 0x0005e80000000800 */
[----:B------:R2:W-:Y:S02]  /*12320*/  STS.128 [0x20], R16 ;  /* 0x00002010ff007388 */ /* 0x0005e40000000c00 */
.L_x_14066:
[----:B0-----:R-:W-:Y:S05]  /*12330*/  BSYNC B0 ;  /* 0x0000000000007941 */ /* 0x001fea0003800000 */
.L_x_14065:
[----:B------:R-:W-:Y:S01]  /*12340*/  BAR.SYNC.DEFER_BLOCKING 0x0 ;  /* 0x0000000000007b1d */ /* 0x000fe20000010000 */
[----:B------:R-:W-:-:S05]  /*12350*/  ISETP.NE.AND P0, PT, R3, RZ, PT ;  /* 0x000000ff0300720c */ /* 0x000fca0003f05270 */
[----:B------:R-:W-:Y:S08]  /*12360*/  BSSY B0, `(.L_x_14067) ;  /* 0x0000267000007945 */ /* 0x000ff00003800000 */
[----:B------:R-:W-:Y:S05]  /*12370*/  @P0 BRA `(.L_x_14068) ;  /* 0x0000265000000947 */ /* 0x000fea0003800000 */
[----:B------:R-:W-:Y:S01]  /*12380*/  LOP3.LUT R3, RZ, c[0x0][0x200], RZ, 0x33, !PT ;  /* 0x00008000ff037a12 */ /* 0x000fe200078e33ff */
[----:B------:R-:W0:Y:S01]  /*12390*/  S2R R26, SR_CTAID.X ;  /* 0x00000000001a7919 */ /* 0x000e220000002500 */
[----:B--23--:R-:W-:Y:S01]  /*123a0*/  IMAD.MOV.U32 R14, RZ, RZ, c[0x0][0x200] ;  /* 0x00008000ff0e7624 */ /* 0x00cfe200078e00ff */
        /* <DEDUP_REMOVED lines=8> */
[----:B------:R-:W-:Y:S01]  /*12430*/  IADD3 R22, P2, -R24, c[0x0][0x198], RZ ;  /* 0x0000660018167a10 */ /* 0x000fe20007f5e1ff */
[----:B------:R-:W-:Y:S01]  /*12440*/  IMAD.MOV.U32 R17, RZ, RZ, -0x1 ;  /* 0xffffffffff117424 */ /* 0x000fe200078e00ff */
[----:B------:R-:W-:Y:S01]  /*12450*/  IADD3 R3, R16, 0x1, RZ ;  /* 0x0000000110037810 */ /* 0x000fe20007ffe0ff */
[----:B------:R-:W-:Y:S01]  /*12460*/  IMAD.MOV.U32 R30, RZ, RZ, 0x4 ;  /* 0x00000004ff1e7424 */ /* 0x000fe200078e00ff */
[----:B------:R-:W-:Y:S01]  /*12470*/  IADD3 R11, R12, -0x1, RZ ;  /* 0xffffffff0c0b7810 */ /* 0x000fe20007ffe0ff */
[----:B------:R-:W-:Y:S01]  /*12480*/  IMAD.MOV.U32 R4, RZ, RZ, RZ ;  /* 0x000000ffff047224 */ /* 0x000fe200078e00ff */
[----:B------:R-:W-:-:S02]  /*12490*/  ISETP.GE.U32.AND P3, PT, R3, 0x3, PT ;  /* 0x000000030300780c */ /* 0x000fc40003f66070 */
[----:B------:R-:W-:Y:S02]  /*124a0*/  IADD3 R3, R14, -0x1, RZ ;  /* 0xffffffff0e037810 */ /* 0x000fe40007ffe0ff */
[----:B------:R-:W-:Y:S02]  /*124b0*/  IADD3 R24, P4, -R24, c[0x0][0x1b8], RZ ;  /* 0x00006e0018187a10 */ /* 0x000fe40007f9e1ff */
[----:B------:R-:W-:Y:S01]  /*124c0*/  ISETP.NE.AND.EX P1, PT, RZ, c[0x0][0x1fc], PT, P1 ;  /* 0x00007f00ff007a0c */ /* 0x000fe20003f25310 */
[C---:B------:R-:W-:Y:S01]  /*124d0*/  IMAD R5, R3.reuse, R10, -c[0x0][0x208] ;  /* 0x8000820003057624 */ /* 0x040fe200078e020a */
[----:B------:R-:W-:Y:S01]  /*124e0*/  IADD3 R18, R16, 0x2, RZ ;  /* 0x0000000210127810 */ /* 0x000fe20007ffe0ff */
[--C-:B01----:R-:W-:Y:S01]  /*124f0*/  IMAD R6, R3, c[0x0][0x208], R26.reuse ;  /* 0x0000820003067a24 */ /* 0x103fe200078e021a */
[----:B------:R-:W-:Y:S01]  /*12500*/  IADD3 R13, R14, -0x2, RZ ;  /* 0xfffffffe0e0d7810 */ /* 0x000fe20007ffe0ff */
[----:B------:R-:W-:Y:S01]  /*12510*/  IMAD.IADD R7, R5, 0x1, R26 ;  /* 0x0000000105077824 */ /* 0x000fe200078e021a */
[----:B------:R-:W-:Y:S01]  /*12520*/  IADD3 R8, R26, -c[0x0][0x208], R5 ;  /* 0x800082001a087a10 */ /* 0x000fe20007ffe005 */
[----:B------:R-:W-:Y:S01]  /*12530*/  IMAD R5, R10, c[0x0][0x224], RZ ;  /* 0x000089000a057a24 */ /* 0x000fe200078e02ff */
[----:B------:R-:W-:Y:S01]  /*12540*/  IADD3.X R23, R17, c[0x0][0x19c], RZ, P2, !PT ;  /* 0x0000670011177a10 */ /* 0x000fe200017fe4ff */
[----:B------:R-:W-:Y:S01]  /*12550*/  IMAD R6, R9, c[0x0][0x204], R6 ;  /* 0x0000810009067a24 */ /* 0x000fe200078e0206 */
[----:B------:R-:W-:Y:S01]  /*12560*/  IADD3.X R25, R17, c[0x0][0x1bc], RZ, P4, !PT ;  /* 0x00006f0011197a10 */ /* 0x000fe200027fe4ff */
[C---:B------:R-:W-:Y:S01]  /*12570*/  IMAD R7, R9.reuse, c[0x0][0x204], R7 ;  /* 0x0000810009077a24 */ /* 0x040fe200078e0207 */
[----:B------:R-:W-:Y:S01]  /*12580*/  IADD3 R14, R14, -0x3, RZ ;  /* 0xfffffffd0e0e7810 */ /* 0x000fe20007ffe0ff */
[C---:B------:R-:W-:Y:S01]  /*12590*/  IMAD R8, R9.reuse, c[0x0][0x204], R8 ;  /* 0x0000810009087a24 */ /* 0x040fe200078e0208 */
[----:B------:R-:W-:Y:S01]  /*125a0*/  ISETP.NE.AND.EX P1, PT, RZ, c[0x0][0x1bc], P1, P0 ;  /* 0x00006f00ff007a0c */ /* 0x000fe20000f25300 */
[----:B------:R-:W-:Y:S01]  /*125b0*/  IMAD R9, R9, c[0x0][0x204], R26 ;  /* 0x0000810009097a24 */ /* 0x000fe200078e021a */
[----:B------:R-:W-:Y:S01]  /*125c0*/  LOP3.LUT R18, R18, 0x3, RZ, 0xc0, !PT ;  /* 0x0000000312127812 */ /* 0x000fe200078ec0ff */
[C---:B------:R-:W-:Y:S01]  /*125d0*/  IMAD.SHL.U32 R10, R12.reuse, 0x2, RZ ;  /* 0x000000020c0a7824 */ /* 0x040fe200078e00ff */
[----:B------:R-:W-:Y:S01]  /*125e0*/  LOP3.LUT R12, R12, 0x3, RZ, 0xc0, !PT ;  /* 0x000000030c0c7812 */ /* 0x000fe200078ec0ff */
[----:B------:R-:W-:-:S02]  /*125f0*/  IMAD R15, R26, c[0x0][0x224], RZ ;  /* 0x000089001a0f7a24 */ /* 0x000fc400078e02ff */
[----:B------:R-:W-:Y:S01]  /*12600*/  IMAD.WIDE R26, R26, R30, c[0x0][0x1f0] ;  /* 0x00007c001a1a7625 */ /* 0x000fe200078e021e */
[----:B------:R-:W-:-:S03]  /*12610*/  IADD3 R17, -R12, c[0x0][0x224], RZ ;  /* 0x000089000c117a10 */ /* 0x000fc60007ffe1ff */
[----:B------:R-:W-:-:S04]  /*12620*/  IMAD.WIDE R28, R9, R30, c[0x0][0x1c8] ;  /* 0x00007200091c7625 */ /* 0x000fc800078e021e */
[----:B------:R-:W-:-:S04]  /*12630*/  IMAD.WIDE R30, R9, R30, c[0x0][0x1c0] ;  /* 0x00007000091e7625 */ /* 0x000fc800078e021e */
[----:B------:R-:W-:Y:S02]  /*12640*/  IMAD R16, R9, R10, RZ ;  /* 0x0000000a09107224 */ /* 0x000fe400078e02ff */
.L_x_14085:
[----:B------:R-:W-:Y:S01]  /*12650*/  ISETP.NE.U32.AND P0, PT, RZ, c[0x0][0x1c8], PT ;  /* 0x00007200ff007a0c */ /* 0x000fe20003f05070 */
[----:B------:R-:W-:Y:S01]  /*12660*/  IMAD R32, R4, 0x4, R1 ;  /* 0x0000000404207824 */ /* 0x000fe200078e0201 */
[----:B------:R-:W-:Y:S02]  /*12670*/  IABS R19, c[0x0][0x228] ;  /* 0x00008a0000137a13 */ /* 0x000fe40000000000 */
[----:B------:R-:W-:-:S13]  /*12680*/  ISETP.NE.AND.EX P0, PT, RZ, c[0x0][0x1cc], PT, P0 ;  /* 0x00007300ff007a0c */ /* 0x000fda0003f05300 */
[----:B-1----:R-:W-:Y:S05]  /*12690*/  @!P0 BRA `(.L_x_14069) ;  /* 0x00001d5000008947 */ /* 0x002fea0003800000 */
        /* <DEDUP_REMOVED lines=45> */
.L_x_14074:
        /* <DEDUP_REMOVED lines=11> */
.L_x_14073:
        /* <DEDUP_REMOVED lines=18> */
.L_x_14078:
        /* <DEDUP_REMOVED lines=60> */
.L_x_14077:
        /* <DEDUP_REMOVED lines=33> */
.L_x_14079:
[----:B------:R-:W-:-:S13]  /*13110*/  ISETP.NE.OR P0, PT, R38, RZ, P0 ;  /* 0x000000ff2600720c */ /* 0x000fda0000705670 */
[----:B------:R-:W-:Y:S05]  /*13120*/  @!P0 BRA `(.L_x_14075) ;  /* 0x0000012000008947 */ /* 0x000fea0003800000 */
.L_x_14076:
        /* <DEDUP_REMOVED lines=18> */
.L_x_14075:
[----:B------:R-:W-:-:S13]  /*13250*/  ISETP.NE.AND P0, PT, R12, RZ, PT ;  /* 0x000000ff0c00720c */ /* 0x000fda0003f05270 */
[----:B------:R-:W-:Y:S05]  /*13260*/  @!P0 BRA `(.L_x_14071) ;  /* 0x000000f000008947 */ /* 0x000fea0003800000 */
[----:B01----:R-:W-:Y:S01]  /*13270*/  IMAD.IADD R21, R16, 0x1, R39 ;  /* 0x0000000110157824 */ /* 0x003fe200078e0227 */
[----:B------:R-:W2:Y:S03]  /*13280*/  LDG.E R37, [R30.64] ;  /* 0x000000041e257981 */ /* 0x000ea6000c1e1900 */
        /* <DEDUP_REMOVED lines=8> */
[----:B--2---:R-:W-:-:S05]  /*13310*/  FMNMX.FTZ R39, R37, R32, PT ;  /* 0x0000002025277209 */ /* 0x004fca0003810000 */
[----:B------:R1:W-:Y:S06]  /*13320*/  STG.E [R30.64], R39 ;  /* 0x000000271e007986 */ /* 0x0003ec000c101904 */
[----:B------:R-:W2:Y:S02]  /*13330*/  @P0 LDG.E R32, [R20.64+0x8] ;  /* 0x0000080414200981 */ /* 0x000ea4000c1e1900 */
[----:B0-2---:R-:W-:-:S05]  /*13340*/  @P0 FMNMX.FTZ R37, R39, R32, PT ;  /* 0x0000002027250209 */ /* 0x005fca0003810000 */
[----:B------:R1:W-:Y:S02]  /*13350*/  @P0 STG.E [R30.64], R37 ;  /* 0x000000251e000986 */ /* 0x0003e4000c101904 */
.L_x_14071:
[----:B01----:R-:W2:Y:S01]  /*13360*/  LDG.E R37, [R26.64] ;  /* 0x000000041a257981 */ /* 0x003ea2000c1e1900 */
[----:B------:R-:W-:Y:S01]  /*13370*/  IMAD.IADD R20, R16, 0x1, R35 ;  /* 0x0000000110147824 */ /* 0x000fe200078e0223 */
[----:B------:R-:W-:Y:S01]  /*13380*/  ISETP.NE.U32.AND P0, PT, RZ, c[0x0][0x1b8], PT ;  /* 0x00006e00ff007a0c */ /* 0x000fe20003f05070 */
[----:B------:R-:W-:Y:S01]  /*13390*/  IMAD.MOV.U32 R35, RZ, RZ, c[0x0][0x210] ;  /* 0x00008400ff237624 */ /* 0x000fe200078e00ff */
[----:B------:R-:W-:Y:S01]  /*133a0*/  LEA R32, P4, R34, c[0x0][0x168], 0x1 ;  /* 0x00005a0022207a11 */ /* 0x000fe200078808ff */
        /* <DEDUP_REMOVED lines=62> */
.L_x_14080:
[----:B------:R-:W-:Y:S05]  /*13790*/  @!P2 BRA `(.L_x_14081) ;  /* 0x00000b200000a947 */ /* 0x000fea0003800000 */
[----:B------:R-:W-:Y:S01]  /*137a0*/  IABS R42, c[0x0][0x228] ;  /* 0x00008a00002a7a13 */ /* 0x000fe20000000000 */
[----:B------:R-:W-:Y:S01]  /*137b0*/  IMAD.MOV.U32 R47, RZ, RZ, c[0x0][0x200] ;  /* 0x00008000ff2f7624 */ /* 0x000fe200078e00ff */
        /* <DEDUP_REMOVED lines=14> */
[----:B------:R-:W-:-:S04]  /*138a0*/  IMAD.MOV.U32 R37, RZ, RZ, R44 ;  /* 0x000000ffff257224 */ /* 0x000fc800078e002c */
        /* <DEDUP_REMOVED lines=76> */
.L_x_14082:
        /* <DEDUP_REMOVED lines=21> */
.L_x_14083:
[----:B-----5:R-:W-:Y:S02]  /*13ec0*/  IMAD.IADD R42, R48, 0x1, R45 ;  /* 0x00000001302a7824 */ /* 0x020fe400078e022d */
[----:B------:R-:W-:-:S04]  /*13ed0*/  IMAD.MOV.U32 R21, RZ, RZ, 0x4 ;  /* 0x00000004ff157424 */ /* 0x000fc800078e00ff */
[----:B------:R-:W-:-:S05]  /*13ee0*/  IMAD.WIDE R36, R42, R21, c[0x0][0x1d8] ;  /* 0x000076002a247625 */ /* 0x000fca00078e0215 */
[----:B-1----:R0:W2:Y:S01]  /*13ef0*/  LDG.E R43, [R36.64] ;  /* 0x00000004242b7981 */ /* 0x0020a2000c1e1900 */
        /* <DEDUP_REMOVED lines=20> */
[----:B------:R-:W3:Y:S01]  /*14040*/  @P1 LDG.E R51, [R40.64] ;  /* 0x0000000428331981 */ /* 0x000ee2000c1e1900 */
[----:B------:R-:W-:-:S04]  /*14050*/  LEA R42, P0, R56, c[0x0][0x1e0], 0x2 ;  /* 0x00007800382a7a11 */ /* 0x000fc800078010ff */
[----:B0-----:R-:W-:Y:S01]  /*14060*/  LEA.HI.X R43, R56, c[0x0][0x1e4], R53, 0x2, P0 ;  /* 0x00007900382b7a11 */ /* 0x001fe200000f1435 */
[----:B---3--:R0:W-:Y:S05]  /*14070*/  @P1 STG.E [R34.64+-0x4], R51 ;  /* 0xfffffc3322001986 */ /* 0x0081ea000c101904 */
        /* <DEDUP_REMOVED lines=11> */
[----:B--2---:R-:W-:Y:S05]  /*14130*/  @P1 STG.E [R34.64+-0x8], R49 ;  /* 0xfffff83122001986 */ /* 0x004fea000c101904 */
[----:B------:R-:W2:Y:S02]  /*14140*/  LDG.E R41, [R40.64] ;  /* 0x0000000428297981 */ /* 0x000ea4000c1e1900 */
[----:B--2---:R-:W-:-:S04]  /*14150*/  IMAD.IADD R56, R41, 0x1, R52 ;  /* 0x0000000129387824 */ /* 0x004fc800078e0234 */
[----:B------:R-:W-:-:S06]  /*14160*/  IMAD.WIDE R38, R56, R21, c[0x0][0x1d8] ;  /* 0x0000760038267625 */ /* 0x000fcc00078e0215 */
[----:B------:R-:W2:Y:S01]  /*14170*/  LDG.E R39, [R38.64] ;  /* 0x0000000426277981 */ /* 0x000ea2000c1e1900 */
[----:B0-----:R-:W-:Y:S02]  /*14180*/  SHF.R.S32.HI R51, RZ, 0x1f, R56 ;  /* 0x0000001fff337819 */ /* 0x001fe40000011438 */
        /* <DEDUP_REMOVED lines=11> */
[C---:B------:R-:W-:Y:S01]  /*14240*/  IMAD R48, R5.reuse, -0x4, R48 ;  /* 0xfffffffc05307824 */ /* 0x040fe200078e0230 */
[----:B------:R-:W-:Y:S01]  /*14250*/  IADD3 R38, P4, R36, -0x10, RZ ;  /* 0xfffffff024267810 */ /* 0x000fe20007f9e0ff */
[----:B------:R-:W-:Y:S01]  /*14260*/  IMAD R50, R5, -0x4, R50 ;  /* 0xfffffffc05327824 */ /* 0x000fe200078e0232 */
[----:B------:R-:W-:Y:S01]  /*14270*/  IADD3.X R41, R35, -0x1, RZ, P2, !PT ;  /* 0xffffffff23297810 */ /* 0x000fe200017fe4ff */
[----:B------:R-:W-:Y:S01]  /*14280*/  IMAD R54, R5, -0x4, R54 ;  /* 0xfffffffc05367824 */ /* 0x000fe200078e0236 */
[----:B0-----:R-:W-:Y:S01]  /*14290*/  IADD3.X R39, R37, -0x1, RZ, P4, !PT ;  /* 0xffffffff25277810 */ /* 0x001fe200027fe4ff */
[----:B------:R-:W-:Y:S01]  /*142a0*/  IMAD R52, R5, -0x4, R52 ;  /* 0xfffffffc05347824 */ /* 0x000fe200078e0234 */
[----:B------:R-:W-:Y:S05]  /*142b0*/  @P0 BRA `(.L_x_14083) ;  /* 0xfffffc0000000947 */ /* 0x000fea000383ffff */
.L_x_14081:
[----:B01----:R-:W-:Y:S01]  /*142c0*/  IMAD.MOV.U32 R43, RZ, RZ, c[0x0][0x200] ;  /* 0x00008000ff2b7624 */ /* 0x003fe200078e00ff */
        /* <DEDUP_REMOVED lines=15> */
.L_x_14072:
[----:B------:R-:W-:-:S05]  /*143c0*/  IMAD.MOV.U32 R0, RZ, RZ, c[0x0][0x224] ;  /* 0x00008900ff007624 */ /* 0x000fca00078e00ff */
[----:B------:R0:W-:Y:S01]  /*143d0*/  STS [0x64], R0 ;  /* 0x00006400ff007388 */ /* 0x0001e20000000800 */
[----:B------:R-:W-:Y:S05]  /*143e0*/  BRA `(.L_x_14068) ;  /* 0x000005e000007947 */ /* 0x000fea0003800000 */
.L_x_14069:
        /* <DEDUP_REMOVED lines=14> */
[----:B------:R1:W2:Y:S04]  /*144d0*/  LDG.E.CONSTANT R37, [R38.64] ;  /* 0x0000000426257981 */ /* 0x0002a8000c1e9900 */
[----:B------:R-:W3:Y:S01]  /*144e0*/  LDG.E.U16.CONSTANT R34, [R34.64] ;  /* 0x0000000422227981 */ /* 0x000ee2000c1e9500 */
[----:B0-----:R-:W-:Y:S02]  /*144f0*/  SHF.R.S32.HI R20, RZ, 0x1f, R36 ;  /* 0x0000001fff147819 */ /* 0x001fe40000011424 */
[----:B------:R-:W-:-:S04]  /*14500*/  IADD3 R21, P0, R15, R36, RZ ;  /* 0x000000240f157210 */ /* 0x000fc80007f1e0ff */
[----:B------:R-:W-:Y:S01]  /*14510*/  LEA.HI.X.SX32 R32, R15, R20, 0x1, P0 ;  /* 0x000000140f207211 */ /* 0x000fe200000f0eff */
[----:B------:R-:W-:-:S03]  /*14520*/  IMAD.SHL.U32 R20, R21, 0x4, RZ ;  /* 0x0000000415147824 */ /* 0x000fc600078e00ff */
[----:B------:R-:W-:Y:S02]  /*14530*/  SHF.L.U64.HI R21, R21, 0x2, R32 ;  /* 0x0000000215157819 */ /* 0x000fe40000010220 */
[----:B------:R-:W-:-:S04]  /*14540*/  IADD3 R32, P2, R20, c[0x0][0x170], RZ ;  /* 0x00005c0014207a10 */ /* 0x000fc80007f5e0ff */
[----:B------:R-:W-:Y:S02]  /*14550*/  IADD3.X R33, R21, c[0x0][0x174], RZ, P2, !PT ;  /* 0x00005d0015217a10 */ /* 0x000fe400017fe4ff */
[----:B------:R-:W-:-:S04]  /*14560*/  ISETP.NE.U32.AND P0, PT, RZ, c[0x0][0x180], PT ;  /* 0x00006000ff007a0c */ /* 0x000fc80003f05070 */
[----:B------:R-:W-:Y:S02]  /*14570*/  ISETP.NE.AND.EX P0, PT, RZ, c[0x0][0x184], PT, P0 ;  /* 0x00006100ff007a0c */ /* 0x000fe40003f05300 */
[----:B------:R-:W-:Y:S02]  /*14580*/  IADD3 R20, P4, R20, c[0x0][0x178], RZ ;  /* 0x00005e0014147a10 */ /* 0x000fe40007f9e0ff */
[----:B-1----:R-:W-:Y:S02]  /*14590*/  IADD3 R39, R36, 0x1, RZ ;  /* 0x0000000124277810 */ /* 0x002fe40007ffe0ff */
[----:B------:R-:W-:Y:S01]  /*145a0*/  IADD3.X R21, R21, c[0x0][0x17c], RZ, P4, !PT ;  /* 0x00005f0015157a10 */ /* 0x000fe200027fe4ff */
[----:B--2---:R0:W-:Y:S01]  /*145b0*/  STG.E [R32.64], R37 ;  /* 0x0000002520007986 */ /* 0x0041e2000c101904 */
[----:B---3--:R-:W-:-:S05]  /*145c0*/  HADD2.F32 R35, -RZ, R34.H0_H0 ;  /* 0x20000022ff237230 */ /* 0x008fca0000004100 */
        /* <DEDUP_REMOVED lines=55> */
.L_x_14084:
[----:B------:R1:W-:Y:S04]  /*14940*/  STG.E [R20.64], R35 ;  /* 0x0000002314007986 */ /* 0x0003e8000c101904 */
[----:B------:R1:W-:Y:S02]  /*14950*/  STS [0x64], R39 ;  /* 0x00006427ff007388 */ /* 0x0003e40000000800 */
.L_x_14070:
[----:B------:R-:W-:Y:S01]  /*14960*/  WARPSYNC 0xffffffff ;  /* 0xffffffff00007948 */ /* 0x000fe20003800000 */
[----:B------:R-:W-:Y:S01]  /*14970*/  BAR.SYNC.DEFER_BLOCKING 0x0 ;  /* 0x0000000000007b1d */ /* 0x000fe20000010000 */
[----:B------:R-:W-:-:S04]  /*14980*/  IADD3 R4, R4, 0x1, RZ ;  /* 0x0000000104047810 */ /* 0x000fc80007ffe0ff */
[----:B------:R-:W-:Y:S01]  /*14990*/  ISETP.GE.U32.AND P0, PT, R4, 0x8, PT ;  /* 0x000000080400780c */ /* 0x000fe20003f06070 */
[----:B0-----:R-:W0:Y:S02]  /*149a0*/  LDS R19, [0x64] ;  /* 0x00006400ff137984 */ /* 0x001e240000000800 */
[----:B0-----:R-:W-:-:S13]  /*149b0*/  ISETP.LT.AND P2, PT, R19, c[0x0][0x224], PT ;  /* 0x0000890013007a0c */ /* 0x001fda0003f41270 */
[----:B------:R-:W-:Y:S05]  /*149c0*/  @!P0 BRA P2, `(.L_x_14085) ;  /* 0xffffdc8000008947 */ /* 0x000fea000103ffff */
.L_x_14068:
[----:B------:R-:W-:Y:S05]  /*149d0*/  BSYNC B0 ;  /* 0x0000000000007941 */ /* 0x000fea0003800000 */
.L_x_14067:
[----:B0-----:R-:W0:Y:S01]  /*149e0*/  S2R R0, SR_TID.X ;  /* 0x0000000000007919 */ /* 0x001e220000002100 */
[----:B------:R-:W-:-:S04]  /*149f0*/  ISETP.NE.U32.AND P0, PT, RZ, c[0x0][0x1c8], PT ;  /* 0x00007200ff007a0c */ /* 0x000fc80003f05070 */
[----:B------:R-:W-:-:S04]  /*14a00*/  ISETP.NE.AND.EX P0, PT, RZ, c[0x0][0x1cc], PT, P0 ;  /* 0x00007300ff007a0c */ /* 0x000fc80003f05300 */
[----:B0-----:R-:W-:-:S13]  /*14a10*/  ISETP.NE.OR P0, PT, R0, RZ, !P0 ;  /* 0x000000ff0000720c */ /* 0x001fda0004705670 */
[----:B------:R-:W-:Y:S05]  /*14a20*/  @P0 EXIT ;  /* 0x000000000000094d */ /* 0x000fea0003800000 */
[----:B------:R-:W0:Y:S01]  /*14a30*/  S2R R0, SR_CTAID.X ;  /* 0x0000000000007919 */ /* 0x000e220000002500 */
[----:B------:R-:W-:-:S04]  /*14a40*/  IMAD.MOV.U32 R3, RZ, RZ, 0x4 ;  /* 0x00000004ff037424 */ /* 0x000fc800078e00ff */
[----:B0-----:R-:W-:-:S06]  /*14a50*/  IMAD.WIDE.U32 R2, R0, R3, c[0x0][0x1c8] ;  /* 0x0000720000027625 */ /* 0x001fcc00078e0003 */
[----:B------:R-:W4:Y:S02]  /*14a60*/  LDG.E R2, [R2.64] ;  /* 0x0000000402027981 */ /* 0x000f24000c1e1900 */
[----:B----4-:R-:W-:-:S13]  /*14a70*/  ISETP.GE.AND P0, PT, R2, c[0x0][0x224], PT ;  /* 0x0000890002007a0c */ /* 0x010fda0003f06270 */
        /* <DEDUP_REMOVED lines=9> */
.L_x_14086:
[----:B------:R-:W-:-:S05]  /*14b10*/  IADD3 R2, P0, R0, c[0x0][0x1d0], RZ ;  /* 0x0000740000027a10 */ /* 0x000fca0007f1e0ff */
[----:B------:R-:W-:-:S05]  /*14b20*/  IMAD.X R3, RZ, RZ, c[0x0][0x1d4], P0 ;  /* 0x00007500ff037624 */ /* 0x000fca00000e06ff */
[----:B------:R-:W-:Y:S01]  /*14b30*/  STG.E.U8 [R2.64], RZ ;  /* 0x000000ff02007986 */ /* 0x000fe2000c101104 */
[----:B------:R-:W-:Y:S05]  /*14b40*/  EXIT ;  /* 0x000000000000794d */ /* 0x000fea0003800000 */
.L_x_14087:
        /* <DEDUP_REMOVED lines=11> */
.L_x_74481:


//--------------------- .text._ZN17fastertransformer38beam_online_softmax_topk_stage2_kernelI6__halfLi8ELi128EEEvPKfS3_PiPT_ii --------------------------
	.section	.text._ZN17fastertransformer38beam_online_softmax_topk_stage2_kernelI6__halfLi8ELi128EEEvPKfS3_PiPT_ii,"ax",@progbits
	.sectioninfo	@"SHI_REGISTERS=40"
	.align	128
        .global         _ZN17fastertransformer38beam_online_softmax_topk_stage2_kernelI6__halfLi8ELi128EEEvPKfS3_PiPT_ii
        .type           _ZN17fastertransformer38beam_online_softmax_topk_stage2_kernelI6__halfLi8ELi128EEEvPKfS3_PiPT_ii,@function
        .size           _ZN17fastertransformer38beam_online_softmax_topk_stage2_kernelI6__halfLi8ELi128EEEvPKfS3_PiPT_ii,(.L_x_74482 - _ZN17fastertransformer38beam_online_softmax_topk_stage2_kernelI6__halfLi8ELi128EEEvPKfS3_PiPT_ii)
        .other          _ZN17fastertransformer38beam_online_softmax_topk_stage2_kernelI6__halfLi8ELi128EEEvPKfS3_PiPT_ii,@"STO_CUDA_ENTRY STV_DEFAULT"
_ZN17fastertransformer38beam_online_softmax_topk_stage2_kernelI6__halfLi8ELi128EEEvPKfS3_PiPT_ii:
.text._ZN17fastertransformer38beam_online_softmax_topk_stage2_kernelI6__halfLi8ELi128EEEvPKfS3_PiPT_ii:
[----:B------:R-:W-:-:S04]  /*0000*/  IMAD.MOV.U32 R1, RZ, RZ, c[0x0][0x28] ;  /* 0x00000a00ff017624 */ /* 0x000fc800078e00ff */
[----:B------:R-:W0:Y:S01]  /*0010*/  S2R R23, SR_TID.X ;  /* 0x0000000000177919 */ /* 0x000e220000002100 */
[----:B------:R-:W-:Y:S01]  /*0020*/  IADD3 R1, R1, -0x38, RZ ;  /* 0xffffffc801017810 */ /* 0x000fe20007ffe0ff */
[----:B------:R-:W-:Y:S01]  /*0030*/  IMAD.MOV.U32 R4, RZ, RZ, -0x38802000 ;  /* 0xc77fe000ff047424 */ /* 0x000fe200078e00ff */
[----:B------:R-:W-:Y:S01]  /*0040*/  ULDC.64 UR4, c[0x0][0x118] ;  /* 0x0000460000047ab9 */ /* 0x000fe20000000a00 */
[----:B------:R-:W-:Y:S01]  /*0050*/  IMAD.MOV.U32 R5, RZ, RZ, RZ ;  /* 0x000000ffff057224 */ /* 0x000fe200078e00ff */
[----:B------:R-:W-:Y:S01]  /*0060*/  BSSY B0, `(.L_x_14088) ;  /* 0x0000090000007945 */ /* 0x000fe20003800000 */
[----:B------:R-:W-:Y:S02]  /*0070*/  IMAD.MOV.U32 R0, RZ, RZ, 0xfbff ;  /* 0x0000fbffff007424 */ /* 0x000fe400078e00ff */
[----:B------:R-:W-:Y:S01]  /*0080*/  IMAD.MOV.U32 R6, RZ, RZ, -0x1 ;  /* 0xffffffffff067424 */ /* 0x000fe200078e00ff */
[----:B------:R1:W-:Y:S01]  /*0090*/  STL.64 [R1], R4 ;  /* 0x0000000401007387 */ /* 0x0003e20000100a00 */
[----:B------:R-:W-:Y:S01]  /*00a0*/  IMAD.MOV.U32 R7, RZ, RZ, -0x1 ;  /* 0xffffffffff077424 */ /* 0x000fe200078e00ff */
[C-C-:B------:R-:W-:Y:S01]  /*00b0*/  PRMT R3, R0.reuse, 0x5410, R0.reuse ;  /* 0x0000541000037816 */ /* 0x140fe20000000000 */
[----:B------:R-:W-:Y:S01]  /*00c0*/  IMAD.MOV.U32 R2, RZ, RZ, R1 ;  /* 0x000000ffff027224 */ /* 0x000fe200078e0001 */
[C-C-:B------:R-:W-:Y:S01]  /*00d0*/  PRMT R8, R0.reuse, 0x5410, R0.reuse ;  /* 0x0000541000087816 */ /* 0x140fe20000000000 */
[----:B------:R-:W-:Y:S01]  /*00e0*/  IMAD.MOV.U32 R29, RZ, RZ, -0x38802000 ;  /* 0xc77fe000ff1d7424 */ /* 0x000fe200078e00ff */
[C-C-:B------:R-:W-:Y:S01]  /*00f0*/  PRMT R9, R0.reuse, 0x5410, R0.reuse ;  /* 0x0000541000097816 */ /* 0x140fe20000000000 */
[----:B------:R2:W-:Y:S01]  /*0100*/  STL.64 [R1+0x8], R6 ;  /* 0x0000080601007387 */ /* 0x0005e20000100a00 */
[----:B------:R-:W-:Y:S01]  /*0110*/  PRMT R10, R0, 0x5410, R0 ;  /* 0x00005410000a7816 */ /* 0x000fe20000000000 */
[----:B------:R-:W-:-:S02]  /*0120*/  IMAD.MOV.U32 R28, RZ, RZ, RZ ;  /* 0x000000ffff1c7224 */ /* 0x000fc400078e00ff */
[----:B------:R2:W-:Y:S01]  /*0130*/  STL.64 [R1+0x10], R6 ;  /* 0x0000100601007387 */ /* 0x0005e20000100a00 */
[----:B-1----:R-:W-:-:S03]  /*0140*/  IMAD.MOV.U32 R4, RZ, RZ, c[0x0][0x184] ;  /* 0x00006100ff047624 */ /* 0x002fc600078e00ff */
[----:B------:R2:W-:Y:S01]  /*0150*/  STL.64 [R1+0x18], R6 ;  /* 0x0000180601007387 */ /* 0x0005e20000100a00 */
[----:B------:R-:W-:-:S03]  /*0160*/  IMAD R4, R4, 0x12, RZ ;  /* 0x0000001204047824 */ /* 0x000fc600078e02ff */
[----:B------:R2:W-:Y:S02]  /*0170*/  STL.64 [R1+0x20], R6 ;  /* 0x0000200601007387 */ /* 0x0005e40000100a00 */
[----:B0-----:R-:W-:Y:S02]  /*0180*/  ISETP.GE.AND P0, PT, R23, R4, PT ;  /* 0x000000041700720c */ /* 0x001fe40003f06270 */
[----:B------:R2:W-:Y:S04]  /*0190*/  STL [R1+0x28], R3 ;  /* 0x0000280301007387 */ /* 0x0005e80000100800 */
[----:B------:R2:W-:Y:S04]  /*01a0*/  STL [R1+0x2c], R8 ;  /* 0x00002c0801007387 */ /* 0x0005e80000100800 */
[----:B------:R2:W-:Y:S04]  /*01b0*/  STL [R1+0x30], R9 ;  /* 0x0000300901007387 */ /* 0x0005e80000100800 */
[----:B------:R2:W-:Y:S04]  /*01c0*/  STL [R1+0x34], R10 ;  /* 0x0000340a01007387 */ /* 0x0005e80000100800 */
[----:B------:R-:W0:Y:S01]  /*01d0*/  S2R R0, SR_CTAID.X ;  /* 0x0000000000007919 */ /* 0x000e220000002500 */
[----:B------:R-:W-:Y:S05]  /*01e0*/  @P0 BRA `(.L_x_14089) ;  /* 0x0000077000000947 */ /* 0x000fea0003800000 */
[----:B--2---:R-:W-:Y:S01]  /*01f0*/  LOP3.LUT R3, RZ, R23, RZ, 0x33, !PT ;  /* 0x00000017ff037212 */ /* 0x004fe200078e33ff */
[----:B------:R-:W-:Y:S04]  /*0200*/  BSSY B1, `(.L_x_14090) ;  /* 0x000001c000017945 */ /* 0x000fe80003800000 */
[----:B------:R-:W-:-:S02]  /*0210*/  IMAD.IADD R5, R4, 0x1, R3 ;  /* 0x0000000104057824 */ /* 0x000fc400078e0203 */
[----:B0-----:R-:W-:-:S03]  /*0220*/  IMAD R3, R0, c[0x0][0x184], RZ ;  /* 0x0000610000037a24 */ /* 0x001fc600078e02ff */
[----:B------:R-:W-:Y:S01]  /*0230*/  LEA.HI R6, R5, 0x1, RZ, 0x19 ;  /* 0x0000000105067811 */ /* 0x000fe200078fc8ff */
[----:B------:R-:W-:Y:S01]  /*0240*/  IMAD R8, R3, 0x12, RZ ;  /* 0x0000001203087824 */ /* 0x000fe200078e02ff */
[----:B------:R-:W-:Y:S01]  /*0250*/  ISETP.GE.U32.AND P0, PT, R5, 0x180, PT ;  /* 0x000001800500780c */ /* 0x000fe20003f06070 */
[----:B------:R-:W-:Y:S01]  /*0260*/  IMAD.MOV.U32 R3, RZ, RZ, R23 ;  /* 0x000000ffff037224 */ /* 0x000fe200078e0017 */
[----:B------:R-:W-:Y:S02]  /*0270*/  LOP3.LUT P1, R6, R6, 0x3, RZ, 0xc0, !PT ;  /* 0x0000000306067812 */ /* 0x000fe4000782c0ff */
[----:B------:R-:W-:-:S11]  /*0280*/  SHF.R.S32.HI R10, RZ, 0x1f, R8 ;  /* 0x0000001fff0a7819 */ /* 0x000fd60000011408 */
[----:B------:R-:W-:Y:S05]  /*0290*/  @!P1 BRA `(.L_x_14091) ;  /* 0x0000012000009947 */ /* 0x000fea0003800000 */
[----:B------:R-:W-:Y:S01]  /*02a0*/  IADD3 R12, P1, R8, R23, RZ ;  /* 0x00000017080c7210 */ /* 0x000fe20007f3e0ff */
[----:B------:R-:W-:Y:S01]  /*02b0*/  IMAD.MOV.U32 R5, RZ, RZ, R6 ;  /* 0x000000ffff057224 */ /* 0x000fe200078e0006 */
[C---:B------:R-:W-:Y:S02]  /*02c0*/  LEA R9, R23.reuse, 0x120, 0x2 ;  /* 0x0000012017097811 */ /* 0x040fe400078e10ff */
[----:B------:R-:W-:Y:S02]  /*02d0*/  LEA R11, P2, R12, c[0x0][0x160], 0x2 ;  /* 0x000058000c0b7a11 */ /* 0x000fe400078410ff */
[----:B------:R-:W-:-:S04]  /*02e0*/  LEA.HI.X.SX32 R3, R23, R10, 0x1, P1 ;  /* 0x0000000a17037211 */ /* 0x000fc800008f0eff */
[----:B------:R-:W-:Y:S01]  /*02f0*/  LEA.HI.X R12, R12, c[0x0][0x164], R3, 0x2, P2 ;  /* 0x000059000c0c7a11 */ /* 0x000fe200010f1403 */
[----:B------:R-:W-:Y:S02]  /*0300*/  IMAD.MOV.U32 R3, RZ, RZ, R23 ;  /* 0x000000ffff037224 */ /* 0x000fe400078e0017 */
.L_x_14092:
[----:B------:R-:W-:Y:S02]  /*0310*/  IMAD.MOV.U32 R6, RZ, RZ, R11 ;  /* 0x000000ffff067224 */ /* 0x000fe400078e000b */
[----:B------:R-:W-:-:S05]  /*0320*/  IMAD.MOV.U32 R7, RZ, RZ, R12 ;  /* 0x000000ffff077224 */ /* 0x000fca00078e000c */
[----:B------:R-:W2:Y:S01]  /*0330*/  LDG.E.CONSTANT R6, [R6.64] ;  /* 0x0000000406067981 */ /* 0x000ea2000c1e9900 */
[----:B------:R-:W-:Y:S02]  /*0340*/  IADD3 R5, R5, -0x1, RZ ;  /* 0xffffffff05057810 */ /* 0x000fe40007ffe0ff */
[----:B------:R-:W-:Y:S02]  /*0350*/  IADD3 R11, P2, R11, 0x200, RZ ;  /* 0x000002000b0b7810 */ /* 0x000fe40007f5e0ff */
[----:B------:R-:W-:Y:S02]  /*0360*/  ISETP.NE.AND P1, PT, R5, RZ, PT ;  /* 0x000000ff0500720c */ /* 0x000fe40003f25270 */
[----:B------:R-:W-:Y:S01]  /*0370*/  IADD3 R3, R3, 0x80, RZ ;  /* 0x0000008003037810 */ /* 0x000fe20007ffe0ff */
[----:B------:R-:W-:Y:S01]  /*0380*/  IMAD.X R12, RZ, RZ, R12, P2 ;  /* 0x000000ffff0c7224 */ /* 0x000fe200010e060c */
[----:B--2---:R0:W-:Y:S02]  /*0390*/  STS [R9], R6 ;  /* 0x0000000609007388 */ /* 0x0041e40000000800 */
[----:B0-----:R-:W-:-:S07]  /*03a0*/  IADD3 R9, R9, 0x200, RZ ;  /* 0x0000020009097810 */ /* 0x001fce0007ffe0ff */
[----:B------:R-:W-:Y:S05]  /*03b0*/  @P1 BRA `(.L_x_14092) ;  /* 0xffffff5000001947 */ /* 0x000fea000383ffff */
.L_x_14091:
[----:B------:R-:W-:Y:S05]  /*03c0*/  BSYNC B1 ;  /* 0x0000000000017941 */ /* 0x000fea0003800000 */
.L_x_14090:
[----:B------:R-:W-:Y:S05]  /*03d0*/  @!P0 BRA `(.L_x_14089) ;  /* 0x0000058000008947 */ /* 0x000fea0003800000 */
[----:B------:R-:W-:Y:S01]  /*03e0*/  IMAD.IADD R5, R4, 0x1, -R3 ;  /* 0x0000000104057824 */ /* 0x000fe200078e0a03 */
[----:B------:R-:W-:Y:S01]  /*03f0*/  IADD3 R8, P0, R8, R3, RZ ;  /* 0x0000000308087210 */ /* 0x000fe20007f1e0ff */
[----:B------:R-:W-:Y:S03]  /*0400*/  BSSY B1, `(.L_x_14093) ;  /* 0x0000031000017945 */ /* 0x000fe60003800000 */
[----:B------:R-:W-:Y:S02]  /*0410*/  ISETP.GT.AND P1, PT, R5, 0x600, PT ;  /* 0x000006000500780c */ /* 0x000fe40003f24270 */
[C---:B------:R-:W-:Y:S02]  /*0420*/  LEA.HI.X.SX32 R7, R3.reuse, R10, 0x1, P0 ;  /* 0x0000000a03077211 */ /* 0x040fe400000f0eff */
[----:B------:R-:W-:Y:S02]  /*0430*/  LEA R6, P0, R8, c[0x0][0x160], 0x2 ;  /* 0x0000580008067a11 */ /* 0x000fe400078010ff */
[----:B------:R-:W-:-:S02]  /*0440*/  LEA R5, R3, 0x120, 0x2 ;  /* 0x0000012003057811 */ /* 0x000fc400078e10ff */
[----:B------:R-:W-:Y:S02]  /*0450*/  LEA.HI.X R7, R8, c[0x0][0x164], R7, 0x2, P0 ;  /* 0x0000590008077a11 */ /* 0x000fe400000f1407 */
[----:B------:R-:W-:Y:S02]  /*0460*/  PLOP3.LUT P0, PT, PT, PT, PT, 0x80, 0x0 ;  /* 0x000000000000781c */ /* 0x000fe40003f0f070 */
[----:B------:R-:W-:Y:S01]  /*0470*/  IADD3 R5, R5, 0x400, RZ ;  /* 0x0000040005057810 */ /* 0x000fe20007ffe0ff */
[----:B------:R-:W-:Y:S05]  /*0480*/  @!P1 BRA `(.L_x_14094) ;  /* 0x0000028000009947 */ /* 0x000fea0003800000 */
[----:B------:R-:W-:Y:S02]  /*0490*/  PLOP3.LUT P0, PT, PT, PT, PT, 0x8, 0x0 ;  /* 0x000000000000781c */ /* 0x000fe40003f0e170 */
[----:B------:R-:W-:-:S03]  /*04a0*/  IADD3 R13, R4, -0x600, RZ ;  /* 0xfffffa00040d7810 */ /* 0x000fc60007ffe0ff */
.L_x_14095:
        /* <DEDUP_REMOVED lines=38> */
.L_x_14094:
[----:B------:R-:W-:Y:S05]  /*0710*/  BSYNC B1 ;  /* 0x0000000000017941 */ /* 0x000fea0003800000 */
.L_x_14093:
        /* <DEDUP_REMOVED lines=25> */
.L_x_14097:
[----:B------:R-:W-:Y:S05]  /*08b0*/  BSYNC B1 ;  /* 0x0000000000017941 */ /* 0x000fea0003800000 */
.L_x_14096:
        /* <DEDUP_REMOVED lines=10> */
.L_x_14089:
[----:B------:R-:W-:Y:S05]  /*0960*/  BSYNC B0 ;  /* 0x0000000000007941 */ /* 0x000fea0003800000 */
.L_x_14088:
[----:B------:R-:W-:Y:S01]  /*0970*/  BAR.SYNC.DEFER_BLOCKING 0x0 ;  /* 0x0000000000007b1d */ /* 0x000fe20000010000 */
[----:B------:R-:W-:-:S05]  /*0980*/  ISETP.GE.U32.AND P0, PT, R23, c[0x0][0x184], PT ;  /* 0x0000610017007a0c */ /* 0x000fca0003f06070 */
[----:B------:R-:W-:Y:S08]  /*0990*/  BSSY B0, `(.L_x_14098) ;  /* 0x00000c0000007945 */ /* 0x000ff00003800000 */
[----:B------:R-:W-:Y:S05]  /*09a0*/  @P0 BRA `(.L_x_14099) ;  /* 0x00000be000000947 */ /* 0x000fea0003800000 */
[----:B--2---:R-:W-:-:S05]  /*09b0*/  IMAD.MOV.U32 R3, RZ, RZ, c[0x0][0x180] ;  /* 0x00006000ff037624 */ /* 0x004fca00078e00ff */
[----:B------:R-:W-:-:S13]  /*09c0*/  ISETP.GE.AND P0, PT, R3, 0x1, PT ;  /* 0x000000010300780c */ /* 0x000fda0003f06270 */
[----:B------:R-:W-:Y:S05]  /*09d0*/  @!P0 BRA `(.L_x_14100) ;  /* 0x00000b6000008947 */ /* 0x000fea0003800000 */
[----:B------:R-:W-:Y:S02]  /*09e0*/  IMAD.SHL.U32 R3, R3, 0x2, RZ ;  /* 0x0000000203037824 */ /* 0x000fe400078e00ff */
[----:B------:R-:W-:-:S03]  /*09f0*/  IMAD.MOV.U32 R22, RZ, RZ, RZ ;  /* 0x000000ffff167224 */ /* 0x000fc600078e00ff */
[----:B------:R-:W-:-:S04]  /*0a00*/  IMNMX R3, R3, 0x1, !PT ;  /* 0x0000000103037817 */ /* 0x000fc80007800200 */
[C---:B0-----:R-:W-:Y:S02]  /*0a10*/  IADD3 R4, R3.reuse, -0x1, RZ ;  /* 0xffffffff03047810 */ /* 0x041fe40007ffe0ff */
        /* <DEDUP_REMOVED lines=12> */
.L_x_14104:
[----:B------:R-:W-:Y:S01]  /*0ae0*/  IMAD R33, R23, 0x12, R22 ;  /* 0x0000001217217824 */ /* 0x000fe200078e0216 */
[----:B------:R-:W-:Y:S01]  /*0af0*/  IADD3 R21, R21, -0x10, RZ ;  /* 0xfffffff015157810 */ /* 0x000fe20007ffe0ff */
[C-C-:B------:R-:W-:Y:S02]  /*0b00*/  IMAD R34, R22.reuse, 0x4, R3.reuse ;  /* 0x0000000416227824 */ /* 0x140fe400078e0203 */
[----:B-1----:R-:W-:Y:S01]  /*0b10*/  IMAD R32, R22, 0x2, R3 ;  /* 0x0000000216207824 */ /* 0x002fe200078e0203 */
[----:B------:R-:W0:Y:S01]  /*0b20*/  LDS.64 R14, [R33.X4+0x140] ;  /* 0x00014000210e7984 */ /* 0x000e220000004a00 */
[----:B------:R-:W-:-:S03]  /*0b30*/  ISETP.GT.AND P1, PT, R21, 0xc, PT ;  /* 0x0000000c1500780c */ /* 0x000fc60003f24270 */
[----:B------:R-:W1:Y:S04]  /*0b40*/  LDS.64 R12, [R33.X4+0x148] ;  /* 0x00014800210c7984 */ /* 0x000e680000004a00 */
[----:B------:R-:W2:Y:S04]  /*0b50*/  LDS.64 R28, [R33.X4+0x120] ;  /* 0x00012000211c7984 */ /* 0x000ea80000004a00 */
[----:B------:R-:W-:Y:S04]  /*0b60*/  LDS.64 R24, [R33.X4+0x128] ;  /* 0x0001280021187984 */ /* 0x000fe80000004a00 */
[----:B------:R-:W3:Y:S04]  /*0b70*/  LDS.64 R10, [R33.X4+0x150] ;  /* 0x00015000210a7984 */ /* 0x000ee80000004a00 */
[----:B------:R-:W-:Y:S04]  /*0b80*/  LDS.64 R8, [R33.X4+0x158] ;  /* 0x0001580021087984 */ /* 0x000fe80000004a00 */
[----:B------:R-:W-:Y:S04]  /*0b90*/  LDS.64 R6, [R33.X4+0x130] ;  /* 0x0001300021067984 */ /* 0x000fe80000004a00 */
[----:B------:R-:W4:Y:S04]  /*0ba0*/  LDS.64 R16, [R33.X4+0x160] ;  /* 0x0001600021107984 */ /* 0x000f280000004a00 */
[----:B------:R-:W5:Y:S04]  /*0bb0*/  LDS.64 R4, [R33.X4+0x168] ;  /* 0x0001680021047984 */ /* 0x000f680000004a00 */
[----:B------:R-:W-:Y:S01]  /*0bc0*/  LDS.64 R18, [R33.X4+0x138] ;  /* 0x0001380021127984 */ /* 0x000fe20000004a00 */
[----:B0-----:R-:W-:-:S04]  /*0bd0*/  F2FP.PACK_AB R26, R15, R14 ;  /* 0x0000000e0f1a723e */ /* 0x001fc800000000ff */
[C---:B------:R-:W-:Y:S02]  /*0be0*/  PRMT R35, R26.reuse, 0x7610, R35 ;  /* 0x000076101a237816 */ /* 0x040fe40000000023 */
[----:B------:R-:W-:Y:S02]  /*0bf0*/  PRMT R36, R26, 0x7632, R36 ;  /* 0x000076321a247816 */ /* 0x000fe40000000024 */
[----:B-1----:R-:W-:Y:S01]  /*0c00*/  F2FP.PACK_AB R30, R13, R12 ;  /* 0x0000000c0d1e723e */ /* 0x002fe200000000ff */
[----:B--2---:R0:W-:Y:S03]  /*0c10*/  STL [R34], R28 ;  /* 0x0000001c22007387 */ /* 0x0041e60000100800 */
[----:B------:R-:W-:Y:S01]  /*0c20*/  PRMT R37, R30, 0x7610, R37 ;  /* 0x000076101e257816 */ /* 0x000fe20000000025 */
[----:B------:R3:W-:Y:S04]  /*0c30*/  STL.U16 [R32+0x20], R35 ;  /* 0x0000202320007387 */ /* 0x0007e80000100400 */
[----:B------:R-:W1:Y:S01]  /*0c40*/  LDS.64 R26, [R33.X4+0x170] ;  /* 0x00017000211a7984 */ /* 0x000e620000004a00 */
[----:B0-----:R-:W-:-:S03]  /*0c50*/  IADD3 R28, R22, 0x4, RZ ;  /* 0x00000004161c7810 */ /* 0x001fc60007ffe0ff */
[----:B------:R0:W-:Y:S01]  /*0c60*/  STL [R34+0x4], R29 ;  /* 0x0000041d22007387 */ /* 0x0001e20000100800 */
[----:B---3--:R-:W-:-:S03]  /*0c70*/  F2FP.PACK_AB R35, R11, R10 ;  /* 0x0000000a0b23723e */ /* 0x008fc600000000ff */
[----:B------:R2:W-:Y:S01]  /*0c80*/  STL.U16 [R32+0x22], R36 ;  /* 0x0000222420007387 */ /* 0x0005e20000100400 */
[----:B----4-:R-:W-:-:S03]  /*0c90*/  F2FP.PACK_AB R16, R17, R16 ;  /* 0x000000101110723e */ /* 0x010fc600000000ff */
[----:B------:R3:W-:Y:S01]  /*0ca0*/  STL [R34+0x8], R24 ;  /* 0x0000081822007387 */ /* 0x0007e20000100800 */
[C-C-:B0-----:R-:W-:Y:S01]  /*0cb0*/  IMAD R29, R28.reuse, 0x4, R3.reuse ;  /* 0x000000041c1d7824 */ /* 0x141fe200078e0203 */
[----:B-----5:R-:W-:Y:S02]  /*0cc0*/  F2FP.PACK_AB R5, R5, R4 ;  /* 0x000000040505723e */ /* 0x020fe400000000ff */
[----:B------:R0:W-:Y:S01]  /*0cd0*/  STL.U16 [R32+0x24], R37 ;  /* 0x0000242520007387 */ /* 0x0001e20000100400 */
[----:B------:R-:W-:Y:S01]  /*0ce0*/  IMAD R28, R28, 0x2, R3 ;  /* 0x000000021c1c7824 */ /* 0x000fe200078e0203 */
[----:B--2---:R-:W-:Y:S02]  /*0cf0*/  PRMT R36, R30, 0x7632, R36 ;  /* 0x000076321e247816 */ /* 0x004fe40000000024 */
[----:B------:R-:W2:Y:S01]  /*0d00*/  LDS.64 R30, [R33.X4+0x178] ;  /* 0x00017800211e7984 */ /* 0x000ea20000004a00 */
[----:B---3--:R-:W-:-:S03]  /*0d10*/  F2FP.PACK_AB R24, R9, R8 ;  /* 0x000000080918723e */ /* 0x008fc600000000ff */
[----:B------:R-:W-:Y:S01]  /*0d20*/  STL [R34+0xc], R25 ;  /* 0x00000c1922007387 */ /* 0x000fe20000100800 */
[----:B0-----:R-:W-:-:S03]  /*0d30*/  PRMT R37, R35, 0x7632, R37 ;  /* 0x0000763223257816 */ /* 0x001fc60000000025 */
[----:B------:R0:W-:Y:S01]  /*0d40*/  STL.U16 [R32+0x26], R36 ;  /* 0x0000262420007387 */ /* 0x0001e20000100400 */
[----:B------:R-:W-:-:S03]  /*0d50*/  PRMT R17, R24, 0x7632, R17 ;  /* 0x0000763218117816 */ /* 0x000fc60000000011 */
[----:B------:R3:W-:Y:S04]  /*0d60*/  STL [R29], R6 ;  /* 0x000000061d007387 */ /* 0x0007e80000100800 */
[----:B------:R-:W-:Y:S01]  /*0d70*/  STL.U16 [R28+0x20], R35 ;  /* 0x000020231c007387 */ /* 0x000fe20000100400 */
[----:B0-----:R-:W-:-:S03]  /*0d80*/  IADD3 R32, R22, 0x8, RZ ;  /* 0x0000000816207810 */ /* 0x001fc60007ffe0ff */
[----:B------:R0:W-:Y:S01]  /*0d90*/  STL [R29+0x4], R7 ;  /* 0x000004071d007387 */ /* 0x0001e20000100800 */
[----:B-1----:R-:W-:Y:S01]  /*0da0*/  F2FP.PACK_AB R26, R27, R26 ;  /* 0x0000001a1b1a723e */ /* 0x002fe200000000ff */
[C-C-:B------:R-:W-:Y:S02]  /*0db0*/  IMAD R4, R32.reuse, 0x4, R3.reuse ;  /* 0x0000000420047824 */ /* 0x140fe400078e0203 */
[----:B------:R-:W-:Y:S01]  /*0dc0*/  STL.U16 [R28+0x22], R37 ;  /* 0x000022251c007387 */ /* 0x000fe20000100400 */
[----:B------:R-:W-:Y:S01]  /*0dd0*/  IMAD R32, R32, 0x2, R3 ;  /* 0x0000000220207824 */ /* 0x000fe200078e0203 */
[C---:B---3--:R-:W-:Y:S02]  /*0de0*/  IADD3 R6, R22.reuse, 0xc, RZ ;  /* 0x0000000c16067810 */ /* 0x048fe40007ffe0ff */
[----:B------:R1:W-:Y:S01]  /*0df0*/  STL [R29+0x8], R18 ;  /* 0x000008121d007387 */ /* 0x0003e20000100800 */
[----:B------:R-:W-:Y:S02]  /*0e00*/  IADD3 R22, R22, 0x10, RZ ;  /* 0x0000001016167810 */ /* 0x000fe40007ffe0ff */
[----:B0-----:R-:W-:Y:S01]  /*0e10*/  PRMT R7, R16, 0x7632, R7 ;  /* 0x0000763210077816 */ /* 0x001fe20000000007 */
[----:B------:R-:W-:Y:S04]  /*0e20*/  STL.U16 [R28+0x24], R24 ;  /* 0x000024181c007387 */ /* 0x000fe80000100400 */
[----:B------:R-:W-:Y:S01]  /*0e30*/  STL [R29+0xc], R19 ;  /* 0x00000c131d007387 */ /* 0x000fe20000100800 */
[----:B-1----:R-:W-:-:S03]  /*0e40*/  PRMT R18, R5, 0x7610, R18 ;  /* 0x0000761005127816 */ /* 0x002fc60000000012 */
[----:B------:R0:W-:Y:S01]  /*0e50*/  STL.U16 [R28+0x26], R17 ;  /* 0x000026111c007387 */ /* 0x0001e20000100400 */
[----:B--2---:R-:W-:-:S03]  /*0e60*/  F2FP.PACK_AB R30, R31, R30 ;  /* 0x0000001e1f1e723e */ /* 0x004fc600000000ff */
[----:B------:R-:W-:Y:S04]  /*0e70*/  STL [R4], R14 ;  /* 0x0000000e04007387 */ /* 0x000fe80000100800 */
[----:B------:R-:W-:Y:S01]  /*0e80*/  STL.U16 [R32+0x20], R16 ;  /* 0x0000201020007387 */ /* 0x000fe20000100400 */
[----:B0-----:R-:W-:Y:S01]  /*0e90*/  PRMT R17, R5, 0x7632, R17 ;  /* 0x0000763205117816 */ /* 0x001fe20000000011 */
[C-C-:B------:R-:W-:Y:S02]  /*0ea0*/  IMAD R5, R6.reuse, 0x4, R3.reuse ;  /* 0x0000000406057824 */ /* 0x140fe400078e0203 */
[----:B------:R-:W-:Y:S01]  /*0eb0*/  STL [R4+0x4], R15 ;  /* 0x0000040f04007387 */ /* 0x000fe20000100800 */
[----:B------:R-:W-:-:S03]  /*0ec0*/  IMAD R6, R6, 0x2, R3 ;  /* 0x0000000206067824 */ /* 0x000fc600078e0203 */
[----:B------:R0:W-:Y:S04]  /*0ed0*/  STL.U16 [R32+0x22], R7 ;  /* 0x0000220720007387 */ /* 0x0001e80000100400 */
[----:B------:R-:W-:Y:S04]  /*0ee0*/  STL [R4+0x8], R12 ;  /* 0x0000080c04007387 */ /* 0x000fe80000100800 */
[----:B------:R-:W-:Y:S01]  /*0ef0*/  STL.U16 [R32+0x24], R18 ;  /* 0x0000241220007387 */ /* 0x000fe20000100400 */
[----:B0-----:R-:W-:-:S03]  /*0f00*/  PRMT R7, R26, 0x7632, R7 ;  /* 0x000076321a077816 */ /* 0x001fc60000000007 */
[----:B------:R0:W-:Y:S04]  /*0f10*/  STL [R4+0xc], R13 ;  /* 0x00000c0d04007387 */ /* 0x0001e80000100800 */
[----:B------:R1:W-:Y:S04]  /*0f20*/  STL.U16 [R32+0x26], R17 ;  /* 0x0000261120007387 */ /* 0x0003e80000100400 */
[----:B------:R1:W-:Y:S01]  /*0f30*/  STL [R5], R10 ;  /* 0x0000000a05007387 */ /* 0x0003e20000100800 */
[----:B0-----:R-:W-:-:S03]  /*0f40*/  PRMT R4, R30, 0x7632, R4 ;  /* 0x000076321e047816 */ /* 0x001fc60000000004 */
[----:B------:R1:W-:Y:S04]  /*0f50*/  STL.U16 [R6+0x20], R26 ;  /* 0x0000201a06007387 */ /* 0x0003e80000100400 */
[----:B------:R1:W-:Y:S04]  /*0f60*/  STL [R5+0x4], R11 ;  /* 0x0000040b05007387 */ /* 0x0003e80000100800 */
[----:B------:R1:W-:Y:S04]  /*0f70*/  STL.U16 [R6+0x22], R7 ;  /* 0x0000220706007387 */ /* 0x0003e80000100400 */
[----:B------:R1:W-:Y:S04]  /*0f80*/  STL [R5+0x8], R8 ;  /* 0x0000080805007387 */ /* 0x0003e80000100800 */
[----:B------:R1:W-:Y:S04]  /*0f90*/  STL.U16 [R6+0x24], R30 ;  /* 0x0000241e06007387 */ /* 0x0003e80000100400 */
[----:B------:R1:W-:Y:S04]  /*0fa0*/  STL [R5+0xc], R9 ;  /* 0x00000c0905007387 */ /* 0x0003e80000100800 */
[----:B------:R1:W-:Y:S01]  /*0fb0*/  STL.U16 [R6+0x26], R4 ;  /* 0x0000260406007387 */ /* 0x0003e20000100400 */
[----:B------:R-:W-:Y:S05]  /*0fc0*/  @P1 BRA `(.L_x_14104) ;  /* 0xfffffb1000001947 */ /* 0x000fea000383ffff */
.L_x_14103:
[----:B------:R-:W-:-:S13]  /*0fd0*/  ISETP.GT.AND P1, PT, R21, 0x4, PT ;  /* 0x000000041500780c */ /* 0x000fda0003f24270 */
[----:B------:R-:W-:Y:S05]  /*0fe0*/  @!P1 BRA `(.L_x_14105) ;  /* 0x0000029000009947 */ /* 0x000fea0003800000 */
[----:B------:R-:W-:Y:S01]  /*0ff0*/  IMAD R16, R23, 0x12, R22 ;  /* 0x0000001217107824 */ /* 0x000fe200078e0216 */
[----:B------:R-:W-:Y:S01]  /*1000*/  PLOP3.LUT P0, PT, PT, PT, PT, 0x8, 0x0 ;  /* 0x000000000000781c */ /* 0x000fe20003f0e170 */
[C---:B-1----:R-:W-:Y:S01]  /*1010*/  IMAD R17, R22.reuse, 0x4, R3 ;  /* 0x0000000416117824 */ /* 0x042fe200078e0203 */
        /* <DEDUP_REMOVED lines=24> */
[----:B------:R0:W-:Y:S01]  /*11a0*/  STL [R17+0x8], R6 ;  /* 0x0000080611007387 */ /* 0x0001e20000100800 */
[----:B-1----:R-:W-:-:S03]  /*11b0*/  PRMT R5, R8, 0x7632, R5 ;  /* 0x0000763208057816 */ /* 0x002fc60000000005 */
        /* <DEDUP_REMOVED lines=12> */
.L_x_14105:
[----:B------:R-:W-:-:S13]  /*1280*/  ISETP.NE.OR P0, PT, R21, RZ, P0 ;  /* 0x000000ff1500720c */ /* 0x000fda0000705670 */
[----:B------:R-:W-:Y:S05]  /*1290*/  @!P0 BRA `(.L_x_14101) ;  /* 0x0000017000008947 */ /* 0x000fea0003800000 */
.L_x_14102:
        /* <DEDUP_REMOVED lines=23> */
.L_x_14101:
        /* <DEDUP_REMOVED lines=8> */
.L_x_14106:
        /* <DEDUP_REMOVED lines=11> */
.L_x_14100:
[----:B------:R-:W-:-:S06]  /*1540*/  IMAD R28, R23, 0x48, RZ ;  /* 0x00000048171c7824 */ /* 0x000fcc00078e02ff */
[----:B------:R-:W2:Y:S02]  /*1550*/  LDS.64 R28, [R28+0x160] ;  /* 0x000160001c1c7984 */ /* 0x000ea40000000a00 */
[----:B--2---:R-:W-:Y:S02]  /*1560*/  IMAD.MOV.U32 R2, RZ, RZ, R29 ;  /* 0x000000ffff027224 */ /* 0x004fe400078e001d */
[----:B------:R-:W-:-:S05]  /*1570*/  IMAD.MOV.U32 R3, RZ, RZ, R28 ;  /* 0x000000ffff037224 */ /* 0x000fca00078e001c */
[----:B------:R2:W-:Y:S02]  /*1580*/  STL.64 [R1], R2 ;  /* 0x0000000201007387 */ /* 0x0005e40000100a00 */
.L_x_14099:
[----:B------:R-:W-:Y:S05]  /*1590*/  BSYNC B0 ;  /* 0x0000000000007941 */ /* 0x000fea0003800000 */
.L_x_14098:
[----:B-1----:R-:W3:Y:S04]  /*15a0*/  LDL.64 R30, [R1+0x28] ;  /* 0x00002800011e7983 */ /* 0x002ee80000100a00 */
[----:B0-2---:R-:W2:Y:S04]  /*15b0*/  LDL.64 R8, [R1+0x30] ;  /* 0x0000300001087983 */ /* 0x005ea80000100a00 */
[----:B------:R-:W4:Y:S04]  /*15c0*/  LDL.64 R26, [R1+0x8] ;  /* 0x00000800011a7983 */ /* 0x000f280000100a00 */
[----:B------:R-:W5:Y:S04]  /*15d0*/  LDL.64 R6, [R1+0x10] ;  /* 0x0000100001067983 */ /* 0x000f680000100a00 */
[----:B------:R-:W5:Y:S04]  /*15e0*/  LDL.64 R4, [R1+0x18] ;  /* 0x0000180001047983 */ /* 0x000f680000100a00 */
[----:B------:R-:W5:Y:S01]  /*15f0*/  LDL.64 R2, [R1+0x20] ;  /* 0x0000200001027983 */ /* 0x000f620000100a00 */
[----:B------:R-:W-:Y:S03]  /*1600*/  BSSY B0, `(.L_x_14107) ;  /* 0x0000363000007945 */ /* 0x000fe60003800000 */
[----:B------:R-:W0:Y:S04]  /*1610*/  S2R R13, SR_LANEID ;  /* 0x00000000000d7919 */ /* 0x000e280000000000 */
[----:B------:R1:W1:Y:S04]  /*1620*/  SHFL.DOWN PT, R14, R29, 0x1, 0x1f ;  /* 0x08201f001d0e7f89 */ /* 0x00026800000e0000 */
[----:B------:R0:W1:Y:S02]  /*1630*/  SHFL.DOWN PT, R11, R28, 0x1, 0x1f ;  /* 0x08201f001c0b7f89 */ /* 0x00006400000e0000 */
[----:B0-----:R-:W-:-:S02]  /*1640*/  ISETP.GT.AND P0, PT, R13, 0x1e, PT ;  /* 0x0000001e0d00780c */ /* 0x001fc40003f04270 */
[----:B------:R-:W-:Y:S01]  /*1650*/  BAR.SYNC.DEFER_BLOCKING 0x0 ;  /* 0x0000000000007b1d */ /* 0x000fe20000010000 */
[----:B---3--:R-:W-:Y:S02]  /*1660*/  IMAD.MOV.U32 R21, RZ, RZ, R30 ;  /* 0x000000ffff157224 */ /* 0x008fe400078e001e */
[----:B------:R-:W-:Y:S02]  /*1670*/  IMAD.MOV.U32 R19, RZ, RZ, R31 ;  /* 0x000000ffff137224 */ /* 0x000fe400078e001f */
[----:B--2---:R-:W-:Y:S01]  /*1680*/  IMAD.MOV.U32 R17, RZ, RZ, R8 ;  /* 0x000000ffff117224 */ /* 0x004fe200078e0008 */
[--C-:B------:R-:W-:Y:S01]  /*1690*/  PRMT R24, R30, 0x7610, R9.reuse ;  /* 0x000076101e187816 */ /* 0x100fe20000000009 */
[----:B------:R-:W-:Y:S01]  /*16a0*/  IMAD.MOV.U32 R15, RZ, RZ, R9 ;  /* 0x000000ffff0f7224 */ /* 0x000fe200078e0009 */
[----:B------:R-:W0:Y:S01]  /*16b0*/  SHFL.DOWN PT, R21, R21, 0x1, 0x1f ;  /* 0x08201f0015157f89 */ /* 0x000e2200000e0000 */
[----:B------:R-:W-:Y:S02]  /*16c0*/  PRMT R30, R31, 0x7610, R30 ;  /* 0x000076101f1e7816 */ /* 0x000fe4000000001e */
[C---:B------:R-:W-:Y:S01]  /*16d0*/  PRMT R31, R8.reuse, 0x7610, R31 ;  /* 0x00007610081f7816 */ /* 0x040fe2000000001f */
[----:B----4-:R2:W3:Y:S01]  /*16e0*/  SHFL.DOWN PT, R12, R26, 0x1, 0x1f ;  /* 0x08201f001a0c7f89 */ /* 0x0104e200000e0000 */
[----:B------:R-:W-:-:S03]  /*16f0*/  PRMT R33, R8, 0x5432, R9 ;  /* 0x0000543208217816 */ /* 0x000fc60000000009 */
[----:B------:R2:W4:Y:S04]  /*1700*/  SHFL.DOWN PT, R10, R27, 0x1, 0x1f ;  /* 0x08201f001b0a7f89 */ /* 0x00052800000e0000 */
[----:B-----5:R2:W0:Y:S04]  /*1710*/  SHFL.DOWN PT, R34, R6, 0x1, 0x1f ;  /* 0x08201f0006227f89 */ /* 0x02042800000e0000 */
[----:B------:R2:W0:Y:S04]  /*1720*/  SHFL.DOWN PT, R32, R7, 0x1, 0x1f ;  /* 0x08201f0007207f89 */ /* 0x00042800000e0000 */
[----:B------:R2:W0:Y:S04]  /*1730*/  SHFL.DOWN PT, R22, R4, 0x1, 0x1f ;  /* 0x08201f0004167f89 */ /* 0x00042800000e0000 */
[----:B------:R2:W0:Y:S04]  /*1740*/  SHFL.DOWN PT, R20, R5, 0x1, 0x1f ;  /* 0x08201f0005147f89 */ /* 0x00042800000e0000 */
[----:B------:R2:W0:Y:S04]  /*1750*/  SHFL.DOWN PT, R18, R2, 0x1, 0x1f ;  /* 0x08201f0002127f89 */ /* 0x00042800000e0000 */
[----:B------:R2:W0:Y:S04]  /*1760*/  SHFL.DOWN PT, R16, R3, 0x1, 0x1f ;  /* 0x08201f0003107f89 */ /* 0x00042800000e0000 */
[----:B------:R-:W0:Y:S04]  /*1770*/  SHFL.DOWN PT, R19, R19, 0x1, 0x1f ;  /* 0x08201f0013137f89 */ /* 0x000e2800000e0000 */
[----:B------:R-:W0:Y:S04]  /*1780*/  SHFL.DOWN PT, R17, R17, 0x1, 0x1f ;  /* 0x08201f0011117f89 */ /* 0x000e2800000e0000 */
[----:B------:R-:W0:Y:S01]  /*1790*/  SHFL.DOWN PT, R15, R15, 0x1, 0x1f ;  /* 0x08201f000f0f7f89 */ /* 0x000e2200000e0000 */
[----:B------:R-:W-:Y:S05]  /*17a0*/  @P0 BRA `(.L_x_14108) ;  /* 0x0000348000000947 */ /* 0x000fea0003800000 */
[----:B-1234-:R-:W-:Y:S01]  /*17b0*/  ISETP.GT.AND P1, PT, R3, R12, PT ;  /* 0x0000000c0300720c */ /* 0x01efe20003f24270 */
[----:B0-----:R-:W-:Y:S01]  /*17c0*/  HSETP2.GT.AND P0, PT, R21.H0_H0, R24.H1_H1, PT ;  /* 0x3000001815007234 */ /* 0x001fe20003f04800 */
[----:B------:R-:W-:Y:S01]  /*17d0*/  FSETP.GT.FTZ.AND P2, PT, R29, R14, PT ;  /* 0x0000000e1d00720b */ /* 0x000fe20003f54000 */
[----:B------:R-:W-:Y:S03]  /*17e0*/  BSSY B1, `(.L_x_14109) ;  /* 0x000001a000017945 */ /* 0x000fe60003800000 */
[----:B------:R-:W-:-:S02]  /*17f0*/  ISETP.EQ.OR P0, PT, R3, -0x1, P0 ;  /* 0xffffffff0300780c */ /* 0x000fc40000702670 */
[----:B------:R-:W-:Y:S02]  /*1800*/  FSEL R8, R29, R14, P2 ;  /* 0x0000000e1d087208 */ /* 0x000fe40001000000 */
[----:B------:R-:W-:-:S03]  /*1810*/  FSEL R9, R14, R29, P2 ;  /* 0x0000001d0e097208 */ /* 0x000fc60001000000 */
[----:B------:R-:W-:Y:S02]  /*1820*/  HSETP2.NEU.OR P1, PT, R21.H0_H0, R24.H1_H1, !P1 ;  /* 0x3000001815007234 */ /* 0x000fe40004f2d820 */
[----:B------:R-:W-:-:S03]  /*1830*/  FADD.FTZ R9, -R8, R9 ;  /* 0x0000000908097221 */ /* 0x000fc60000010100 */
[----:B------:R-:W-:Y:S01]  /*1840*/  PLOP3.LUT P1, PT, P0, P1, PT, 0x8, 0x0 ;  /* 0x000000000000781c */ /* 0x000fe20000722170 */
[----:B------:R-:W-:Y:S01]  /*1850*/  FMUL.FTZ R14, R9, 1.4426950216293334961 ;  /* 0x3fb8aa3b090e7820 */ /* 0x000fe20000410000 */
[----:B------:R-:W-:Y:S02]  /*1860*/  FSEL R9, R11, R28, P2 ;  /* 0x0000001c0b097208 */ /* 0x000fe40001000000 */
[----:B------:R-:W-:-:S03]  /*1870*/  FSEL R11, R28, R11, P2 ;  /* 0x0000000b1c0b7208 */ /* 0x000fc60001000000 */
[----:B------:R-:W0:Y:S06]  /*1880*/  MUFU.EX2 R14, R14 ;  /* 0x0000000e000e7308 */ /* 0x000e2c0000000800 */
[----:B------:R-:W-:Y:S01]  /*1890*/  @!P1 PRMT R24, R24, 0x5410, R21 ;  /* 0x0000541018189816 */ /* 0x000fe20000000015 */
[----:B------:R-:W-:-:S04]  /*18a0*/  @!P1 IMAD.MOV.U32 R3, RZ, RZ, R12 ;  /* 0x000000ffff039224 */ /* 0x000fc800078e000c */
[----:B------:R-:W-:-:S05]  /*18b0*/  HSETP2.GT.AND P0, PT, R24.H1_H1, R33.H1_H1, PT ;  /* 0x3000002118007234 */ /* 0x000fca0003f04c00 */
[----:B------:R-:W-:Y:S01]  /*18c0*/  ISETP.EQ.OR P0, PT, R2, -0x1, P0 ;  /* 0xffffffff0200780c */ /* 0x000fe20000702670 */
[----:B0-----:R-:W-:-:S12]  /*18d0*/  FMUL.FTZ R28, R9, R14 ;  /* 0x0000000e091c7220 */ /* 0x001fd80000410000 */
[----:B------:R-:W-:Y:S05]  /*18e0*/  @P0 BRA `(.L_x_14110) ;  /* 0x0000005000000947 */ /* 0x000fea0003800000 */
[----:B------:R-:W-:Y:S01]  /*18f0*/  ISETP.GE.AND P0, PT, R3, R2, PT ;  /* 0x000000020300720c */ /* 0x000fe20003f06270 */
[----:B------:R-:W-:Y:S01]  /*1900*/  IMAD.MOV.U32 R12, RZ, RZ, R2 ;  /* 0x000000ffff0c7224 */ /* 0x000fe200078e0002 */
[----:B------:R-:W-:-:S11]  /*1910*/  PRMT R9, R33, 0x7632, R9 ;  /* 0x0000763221097816 */ /* 0x000fd60000000009 */
[----:B------:R-:W-:-:S13]  /*1920*/  HSETP2.NEU.OR P0, PT, R24.H1_H1, R33.H1_H1, P0 ;  /* 0x3000002118007234 */ /* 0x000fda000070dc20 */
[----:B------:R-:W-:Y:S05]  /*1930*/  @P0 BRA `(.L_x_14111) ;  /* 0x0000004000000947 */ /* 0x000fea0003800000 */
.L_x_14110:
[----:B------:R-:W-:Y:S01]  /*1940*/  IMAD.MOV.U32 R12, RZ, RZ, R3 ;  /* 0x000000ffff0c7224 */ /* 0x000fe200078e0003 */
[C---:B------:R-:W-:Y:S01]  /*1950*/  PRMT R9, R24.reuse, 0x7632, R9 ;  /* 0x0000763218097816 */ /* 0x040fe20000000009 */
[----:B------:R-:W-:Y:S01]  /*1960*/  IMAD.MOV.U32 R3, RZ, RZ, R2 ;  /* 0x000000ffff037224 */ /* 0x000fe200078e0002 */
[----:B------:R-:W-:Y:S02]  /*1970*/  PRMT R24, R24, 0x7610, R33 ;  /* 0x0000761018187816 */ /* 0x000fe40000000021 */
.L_x_14111:
[----:B------:R-:W-:Y:S05]  /*1980*/  BSYNC B1 ;  /* 0x0000000000017941 */ /* 0x000fea0003800000 */
.L_x_14109:
        /* <DEDUP_REMOVED lines=9> */
.L_x_14113:
[----:B------:R-:W-:Y:S01]  /*1a20*/  IMAD.MOV.U32 R25, RZ, RZ, R12 ;  /* 0x000000ffff197224 */ /* 0x000fe200078e000c */
[----:B------:R-:W-:Y:S01]  /*1a30*/  PRMT R2, R9, 0x7610, R2 ;  /* 0x0000761009027816 */ /* 0x000fe20000000002 */
[----:B------:R-:W-:Y:S01]  /*1a40*/  IMAD.MOV.U32 R12, RZ, RZ, R5 ;  /* 0x000000ffff0c7224 */ /* 0x000fe200078e0005 */
[----:B------:R-:W-:Y:S02]  /*1a50*/  PRMT R9, R33, 0x7610, R9 ;  /* 0x0000761021097816 */ /* 0x000fe40000000009 */
.L_x_14114:
[----:B------:R-:W-:Y:S05]  /*1a60*/  BSYNC B1 ;  /* 0x0000000000017941 */ /* 0x000fea0003800000 */
.L_x_14112:
        /* <DEDUP_REMOVED lines=9> */
.L_x_14116:
[----:B------:R-:W-:Y:S01]  /*1b00*/  IMAD.MOV.U32 R14, RZ, RZ, R25 ;  /* 0x000000ffff0e7224 */ /* 0x000fe200078e0019 */
[----:B------:R-:W-:Y:S01]  /*1b10*/  PRMT R5, R2, 0x7610, R5 ;  /* 0x0000761002057816 */ /* 0x000fe20000000005 */
[----:B------:R-:W-:Y:S01]  /*1b20*/  IMAD.MOV.U32 R25, RZ, RZ, R4 ;  /* 0x000000ffff197224 */ /* 0x000fe200078e0004 */
[----:B------:R-:W-:Y:S02]  /*1b30*/  PRMT R2, R31, 0x7610, R2 ;  /* 0x000076101f027816 */ /* 0x000fe40000000002 */
.L_x_14117:
[----:B------:R-:W-:Y:S05]  /*1b40*/  BSYNC B1 ;  /* 0x0000000000017941 */ /* 0x000fea0003800000 */
.L_x_14115:
        /* <DEDUP_REMOVED lines=9> */
.L_x_14119:
[----:B------:R-:W-:Y:S01]  /*1be0*/  IMAD.MOV.U32 R29, RZ, RZ, R14 ;  /* 0x000000ffff1d7224 */ /* 0x000fe200078e000e */
[----:B------:R-:W-:Y:S01]  /*1bf0*/  PRMT R2, R2, 0x5410, R5 ;  /* 0x0000541002027816 */ /* 0x000fe20000000005 */
[----:B------:R-:W-:Y:S01]  /*1c00*/  IMAD.MOV.U32 R14, RZ, RZ, R7 ;  /* 0x000000ffff0e7224 */ /* 0x000fe200078e0007 */
[----:B------:R-:W-:Y:S02]  /*1c10*/  PRMT R5, R31, 0x7632, R5 ;  /* 0x000076321f057816 */ /* 0x000fe40000000005 */
.L_x_14120:
[----:B------:R-:W-:Y:S05]  /*1c20*/  BSYNC B1 ;  /* 0x0000000000017941 */ /* 0x000fea0003800000 */
.L_x_14118:
        /* <DEDUP_REMOVED lines=9> */
.L_x_14122:
[----:B------:R-:W-:Y:S01]  /*1cc0*/  IMAD.MOV.U32 R4, RZ, RZ, R29 ;  /* 0x000000ffff047224 */ /* 0x000fe200078e001d */
[----:B------:R-:W-:Y:S01]  /*1cd0*/  PRMT R5, R5, 0x7610, R2 ;  /* 0x0000761005057816 */ /* 0x000fe20000000002 */
[----:B------:R-:W-:Y:S01]  /*1ce0*/  IMAD.MOV.U32 R29, RZ, RZ, R6 ;  /* 0x000000ffff1d7224 */ /* 0x000fe200078e0006 */
[----:B------:R-:W-:Y:S02]  /*1cf0*/  PRMT R2, R2, 0x5410, R30 ;  /* 0x0000541002027816 */ /* 0x000fe4000000001e */
.L_x_14123:
[----:B------:R-:W-:Y:S05]  /*1d00*/  BSYNC B1 ;  /* 0x0000000000017941 */ /* 0x000fea0003800000 */
.L_x_14121:
        /* <DEDUP_REMOVED lines=9> */
.L_x_14125:
[----:B------:R-:W-:Y:S01]  /*1da0*/  IMAD.MOV.U32 R7, RZ, RZ, R4 ;  /* 0x000000ffff077224 */ /* 0x000fe200078e0004 */
[----:B------:R-:W-:Y:S01]  /*1db0*/  PRMT R6, R6, 0x7610, R5 ;  /* 0x0000761006067816 */ /* 0x000fe20000000005 */
[----:B------:R-:W-:Y:S01]  /*1dc0*/  IMAD.MOV.U32 R4, RZ, RZ, R27 ;  /* 0x000000ffff047224 */ /* 0x000fe200078e001b */
[----:B------:R-:W-:Y:S02]  /*1dd0*/  PRMT R5, R5, 0x7610, R30 ;  /* 0x0000761005057816 */ /* 0x000fe4000000001e */
.L_x_14126:
[----:B------:R-:W-:Y:S05]  /*1de0*/  BSYNC B1 ;  /* 0x0000000000017941 */ /* 0x000fea0003800000 */
.L_x_14124:
        /* <DEDUP_REMOVED lines=9> */
.L_x_14128:
[----:B------:R-:W-:Y:S01]  /*1e80*/  IMAD.MOV.U32 R27, RZ, RZ, R7 ;  /* 0x000000ffff1b7224 */ /* 0x000fe200078e0007 */
[----:B------:R-:W-:Y:S01]  /*1e90*/  PRMT R6, R6, 0x5432, R24 ;  /* 0x0000543206067816 */ /* 0x000fe20000000018 */
[----:B------:R-:W-:Y:S02]  /*1ea0*/  IMAD.MOV.U32 R7, RZ, RZ, R26 ;  /* 0x000000ffff077224 */ /* 0x000fe400078e001a */
.L_x_14129:
[----:B------:R-:W-:Y:S05]  /*1eb0*/  BSYNC B1 ;  /* 0x0000000000017941 */ /* 0x000fea0003800000 */
.L_x_14127:
        /* <DEDUP_REMOVED lines=16> */
.L_x_14131:
[----:B------:R-:W-:Y:S01]  /*1fc0*/  PRMT R9, R9, 0x7610, R24 ;  /* 0x0000761009097816 */ /* 0x000fe20000000018 */
[----:B------:R-:W-:Y:S02]  /*1fd0*/  IMAD.MOV.U32 R10, RZ, RZ, R3 ;  /* 0x000000ffff0a7224 */ /* 0x000fe400078e0003 */
[----:B------:R-:W-:Y:S01]  /*1fe0*/  IMAD.MOV.U32 R3, RZ, RZ, R12 ;  /* 0x000000ffff037224 */ /* 0x000fe200078e000c */
[----:B------:R-:W-:Y:S02]  /*1ff0*/  PRMT R24, R24, 0x5410, R9 ;  /* 0x0000541018187816 */ /* 0x000fe40000000009 */
.L_x_14132:
[----:B------:R-:W-:Y:S05]  /*2000*/  BSYNC B1 ;  /* 0x0000000000017941 */ /* 0x000fea0003800000 */
.L_x_14130:
        /* <DEDUP_REMOVED lines=9> */
.L_x_14134:
[----:B------:R-:W-:Y:S01]  /*20a0*/  IMAD.MOV.U32 R21, RZ, RZ, R10 ;  /* 0x000000ffff157224 */ /* 0x000fe200078e000a */
[----:B------:R-:W-:Y:S01]  /*20b0*/  PRMT R9, R9, 0x5432, R2 ;  /* 0x0000543209097816 */ /* 0x000fe20000000002 */
[----:B------:R-:W-:Y:S02]  /*20c0*/  IMAD.MOV.U32 R10, RZ, RZ, R25 ;  /* 0x000000ffff0a7224 */ /* 0x000fe400078e0019 */
.L_x_14135:
[----:B------:R-:W-:Y:S05]  /*20d0*/  BSYNC B1 ;  /* 0x0000000000017941 */ /* 0x000fea0003800000 */
.L_x_14133:
        /* <DEDUP_REMOVED lines=9> */
.L_x_14137:
[----:B------:R-:W-:Y:S01]  /*2170*/  IMAD.MOV.U32 R12, RZ, RZ, R21 ;  /* 0x000000ffff0c7224 */ /* 0x000fe200078e0015 */
[--C-:B------:R-:W-:Y:S01]  /*2180*/  PRMT R25, R25, 0x5410, R9.reuse ;  /* 0x0000541019197816 */ /* 0x100fe20000000009 */
[----:B------:R-:W-:Y:S01]  /*2190*/  IMAD.MOV.U32 R21, RZ, RZ, R14 ;  /* 0x000000ffff157224 */ /* 0x000fe200078e000e */
[----:B------:R-:W-:Y:S02]  /*21a0*/  PRMT R9, R5, 0x7610, R9 ;  /* 0x0000761005097816 */ /* 0x000fe40000000009 */
.L_x_14138:
[----:B------:R-:W-:Y:S05]  /*21b0*/  BSYNC B1 ;  /* 0x0000000000017941 */ /* 0x000fea0003800000 */
.L_x_14136:
        /* <DEDUP_REMOVED lines=9> */
.L_x_14140:
[C---:B------:R-:W-:Y:S01]  /*2250*/  PRMT R2, R25.reuse, 0x7632, R2 ;  /* 0x0000763219027816 */ /* 0x040fe20000000002 */
[----:B------:R-:W-:Y:S02]  /*2260*/  IMAD.MOV.U32 R31, RZ, RZ, R12 ;  /* 0x000000ffff1f7224 */ /* 0x000fe400078e000c */
[----:B------:R-:W-:Y:S01]  /*2270*/  IMAD.MOV.U32 R12, RZ, RZ, R29 ;  /* 0x000000ffff0c7224 */ /* 0x000fe200078e001d */
[----:B------:R-:W-:Y:S02]  /*2280*/  PRMT R25, R25, 0x7610, R2 ;  /* 0x0000761019197816 */ /* 0x000fe40000000002 */
.L_x_14141:
[----:B------:R-:W-:Y:S05]  /*2290*/  BSYNC B1 ;  /* 0x0000000000017941 */ /* 0x000fea0003800000 */
.L_x_14139:
        /* <DEDUP_REMOVED lines=9> */
.L_x_14143:
[----:B------:R-:W-:Y:S01]  /*2330*/  IMAD.MOV.U32 R14, RZ, RZ, R31 ;  /* 0x000000ffff0e7224 */ /* 0x000fe200078e001f */
[----:B------:R-:W-:Y:S01]  /*2340*/  PRMT R2, R5, 0x5432, R2 ;  /* 0x0000543205027816 */ /* 0x000fe20000000002 */
[----:B------:R-:W-:Y:S02]  /*2350*/  IMAD.MOV.U32 R31, RZ, RZ, R4 ;  /* 0x000000ffff1f7224 */ /* 0x000fe400078e0004 */
.L_x_14144:
[----:B------:R-:W-:Y:S05]  /*2360*/  BSYNC B1 ;  /* 0x0000000000017941 */ /* 0x000fea0003800000 */
.L_x_14142:
        /* <DEDUP_REMOVED lines=9> */
.L_x_14146:
[----:B------:R-:W-:Y:S01]  /*2400*/  IMAD.MOV.U32 R4, RZ, RZ, R14 ;  /* 0x000000ffff047224 */ /* 0x000fe200078e000e */
[----:B------:R-:W-:Y:S01]  /*2410*/  PRMT R5, R5, 0x7610, R2 ;  /* 0x0000761005057816 */ /* 0x000fe20000000002 */
[----:B------:R-:W-:Y:S01]  /*2420*/  IMAD.MOV.U32 R14, RZ, RZ, R7 ;  /* 0x000000ffff0e7224 */ /* 0x000fe200078e0007 */
[----:B------:R-:W-:Y:S02]  /*2430*/  PRMT R2, R2, 0x7610, R6 ;  /* 0x0000761002027816 */ /* 0x000fe40000000006 */
.L_x_14147:
[----:B------:R-:W-:Y:S05]  /*2440*/  BSYNC B1 ;  /* 0x0000000000017941 */ /* 0x000fea0003800000 */
.L_x_14145:
        /* <DEDUP_REMOVED lines=9> */
.L_x_14149:
[----:B------:R-:W-:Y:S01]  /*24e0*/  IMAD.MOV.U32 R7, RZ, RZ, R4 ;  /* 0x000000ffff077224 */ /* 0x000fe200078e0004 */
[----:B------:R-:W-:Y:S01]  /*24f0*/  PRMT R5, R5, 0x5432, R6 ;  /* 0x0000543205057816 */ /* 0x000fe20000000006 */
[----:B------:R-:W-:Y:S02]  /*2500*/  IMAD.MOV.U32 R4, RZ, RZ, R27 ;  /* 0x000000ffff047224 */ /* 0x000fe400078e001b */
.L_x_14150:
[----:B------:R-:W-:Y:S05]  /*2510*/  BSYNC B1 ;  /* 0x0000000000017941 */ /* 0x000fea0003800000 */
.L_x_14148:
        /* <DEDUP_REMOVED lines=16> */
.L_x_14152:
[----:B------:R-:W-:Y:S01]  /*2620*/  IMAD.MOV.U32 R6, RZ, RZ, R3 ;  /* 0x000000ffff067224 */ /* 0x000fe200078e0003 */
[----:B------:R-:W-:Y:S01]  /*2630*/  PRMT R24, R24, 0x7632, R9 ;  /* 0x0000763218187816 */ /* 0x000fe20000000009 */
[----:B------:R-:W-:Y:S02]  /*2640*/  IMAD.MOV.U32 R3, RZ, RZ, R10 ;  /* 0x000000ffff037224 */ /* 0x000fe400078e000a */
.L_x_14153:
[----:B------:R-:W-:Y:S05]  /*2650*/  BSYNC B1 ;  /* 0x0000000000017941 */ /* 0x000fea0003800000 */
.L_x_14151:
        /* <DEDUP_REMOVED lines=9> */
.L_x_14155:
[----:B------:R-:W-:Y:S01]  /*26f0*/  IMAD.MOV.U32 R27, RZ, RZ, R6 ;  /* 0x000000ffff1b7224 */ /* 0x000fe200078e0006 */
[----:B------:R-:W-:Y:S01]  /*2700*/  PRMT R10, R24, 0x7610, R10 ;  /* 0x00007610180a7816 */ /* 0x000fe2000000000a */
[----:B------:R-:W-:Y:S01]  /*2710*/  IMAD.MOV.U32 R6, RZ, RZ, R21 ;  /* 0x000000ffff067224 */ /* 0x000fe200078e0015 */
[----:B------:R-:W-:Y:S02]  /*2720*/  PRMT R24, R9, 0x7610, R24 ;  /* 0x0000761009187816 */ /* 0x000fe40000000018 */
.L_x_14156:
[----:B------:R-:W-:Y:S05]  /*2730*/  BSYNC B1 ;  /* 0x0000000000017941 */ /* 0x000fea0003800000 */
.L_x_14154:
        /* <DEDUP_REMOVED lines=9> */
.L_x_14158:
[----:B------:R-:W-:Y:S01]  /*27d0*/  IMAD.MOV.U32 R26, RZ, RZ, R27 ;  /* 0x000000ffff1a7224 */ /* 0x000fe200078e001b */
[----:B------:R-:W-:Y:S01]  /*27e0*/  PRMT R9, R9, 0x5410, R10 ;  /* 0x0000541009097816 */ /* 0x000fe2000000000a */
[----:B------:R-:W-:Y:S01]  /*27f0*/  IMAD.MOV.U32 R27, RZ, RZ, R12 ;  /* 0x000000ffff1b7224 */ /* 0x000fe200078e000c */
[----:B------:R-:W-:Y:S02]  /*2800*/  PRMT R10, R25, 0x7632, R10 ;  /* 0x00007632190a7816 */ /* 0x000fe4000000000a */
.L_x_14159:
[----:B------:R-:W-:Y:S05]  /*2810*/  BSYNC B1 ;  /* 0x0000000000017941 */ /* 0x000fea0003800000 */
.L_x_14157:
        /* <DEDUP_REMOVED lines=9> */
.L_x_14161:
[----:B------:R-:W-:Y:S01]  /*28b0*/  IMAD.MOV.U32 R21, RZ, RZ, R26 ;  /* 0x000000ffff157224 */ /* 0x000fe200078e001a */
[----:B------:R-:W-:Y:S01]  /*28c0*/  PRMT R10, R10, 0x7610, R9 ;  /* 0x000076100a0a7816 */ /* 0x000fe20000000009 */
[----:B------:R-:W-:Y:S01]  /*28d0*/  IMAD.MOV.U32 R26, RZ, RZ, R31 ;  /* 0x000000ffff1a7224 */ /* 0x000fe200078e001f */
[----:B------:R-:W-:Y:S02]  /*28e0*/  PRMT R9, R9, 0x5410, R2 ;  /* 0x0000541009097816 */ /* 0x000fe40000000002 */
.L_x_14162:
[----:B------:R-:W-:Y:S05]  /*28f0*/  BSYNC B1 ;  /* 0x0000000000017941 */ /* 0x000fea0003800000 */
.L_x_14160:
        /* <DEDUP_REMOVED lines=9> */
.L_x_14164:
[C---:B------:R-:W-:Y:S01]  /*2990*/  PRMT R2, R10.reuse, 0x7632, R2 ;  /* 0x000076320a027816 */ /* 0x040fe20000000002 */
[----:B------:R-:W-:Y:S02]  /*29a0*/  IMAD.MOV.U32 R25, RZ, RZ, R21 ;  /* 0x000000ffff197224 */ /* 0x000fe400078e0015 */
[----:B------:R-:W-:Y:S01]  /*29b0*/  IMAD.MOV.U32 R21, RZ, RZ, R14 ;  /* 0x000000ffff157224 */ /* 0x000fe200078e000e */
[----:B------:R-:W-:Y:S02]  /*29c0*/  PRMT R10, R10, 0x7610, R2 ;  /* 0x000076100a0a7816 */ /* 0x000fe40000000002 */
.L_x_14165:
[----:B------:R-:W-:Y:S05]  /*29d0*/  BSYNC B1 ;  /* 0x0000000000017941 */ /* 0x000fea0003800000 */
.L_x_14163:
        /* <DEDUP_REMOVED lines=9> */
.L_x_14167:
[----:B------:R-:W-:Y:S01]  /*2a70*/  IMAD.MOV.U32 R12, RZ, RZ, R25 ;  /* 0x000000ffff0c7224 */ /* 0x000fe200078e0019 */
[----:B------:R-:W-:Y:S01]  /*2a80*/  PRMT R2, R5, 0x5432, R2 ;  /* 0x0000543205027816 */ /* 0x000fe20000000002 */
[----:B------:R-:W-:Y:S02]  /*2a90*/  IMAD.MOV.U32 R25, RZ, RZ, R4 ;  /* 0x000000ffff197224 */ /* 0x000fe400078e0004 */
.L_x_14168:
[----:B------:R-:W-:Y:S05]  /*2aa0*/  BSYNC B1 ;  /* 0x0000000000017941 */ /* 0x000fea0003800000 */
.L_x_14166:
        /* <DEDUP_REMOVED lines=9> */
.L_x_14170:
[----:B------:R-:W-:Y:S01]  /*2b40*/  PRMT R5, R5, 0x7610, R2 ;  /* 0x0000761005057816 */ /* 0x000fe20000000002 */
[----:B------:R-:W-:Y:S02]  /*2b50*/  IMAD.MOV.U32 R4, RZ, RZ, R12 ;  /* 0x000000ffff047224 */ /* 0x000fe400078e000c */
[----:B------:R-:W-:Y:S01]  /*2b60*/  IMAD.MOV.U32 R12, RZ, RZ, R7 ;  /* 0x000000ffff0c7224 */ /* 0x000fe200078e0007 */
[----:B------:R-:W-:Y:S02]  /*2b70*/  PRMT R2, R2, 0x5410, R5 ;  /* 0x0000541002027816 */ /* 0x000fe40000000005 */
.L_x_14171:
[----:B------:R-:W-:Y:S05]  /*2b80*/  BSYNC B1 ;  /* 0x0000000000017941 */ /* 0x000fea0003800000 */
.L_x_14169:
        /* <DEDUP_REMOVED lines=16> */
.L_x_14173:
[----:B------:R-:W-:Y:S01]  /*2c90*/  IMAD.MOV.U32 R14, RZ, RZ, R3 ;  /* 0x000000ffff0e7224 */ /* 0x000fe200078e0003 */
[----:B------:R-:W-:Y:S01]  /*2ca0*/  PRMT R7, R7, 0x7610, R24 ;  /* 0x0000761007077816 */ /* 0x000fe20000000018 */
[----:B------:R-:W-:Y:S01]  /*2cb0*/  IMAD.MOV.U32 R3, RZ, RZ, R6 ;  /* 0x000000ffff037224 */ /* 0x000fe200078e0006 */
[----:B------:R-:W-:Y:S02]  /*2cc0*/  PRMT R24, R24, 0x5410, R24 ;  /* 0x0000541018187816 */ /* 0x000fe40000000018 */
.L_x_14174:
[----:B------:R-:W-:Y:S05]  /*2cd0*/  BSYNC B1 ;  /* 0x0000000000017941 */ /* 0x000fea0003800000 */
.L_x_14172:
        /* <DEDUP_REMOVED lines=9> */
.L_x_14176:
[----:B------:R-:W-:Y:S01]  /*2d70*/  IMAD.MOV.U32 R19, RZ, RZ, R14 ;  /* 0x000000ffff137224 */ /* 0x000fe200078e000e */
[C---:B------:R-:W-:Y:S01]  /*2d80*/  PRMT R5, R7.reuse, 0x7632, R5 ;  /* 0x0000763207057816 */ /* 0x040fe20000000005 */
[----:B------:R-:W-:Y:S01]  /*2d90*/  IMAD.MOV.U32 R14, RZ, RZ, R27 ;  /* 0x000000ffff0e7224 */ /* 0x000fe200078e001b */
[----:B------:R-:W-:Y:S02]  /*2da0*/  PRMT R7, R7, 0x5410, R10 ;  /* 0x0000541007077816 */ /* 0x000fe4000000000a */
.L_x_14177:
[----:B------:R-:W-:Y:S05]  /*2db0*/  BSYNC B1 ;  /* 0x0000000000017941 */ /* 0x000fea0003800000 */
.L_x_14175:
        /* <DEDUP_REMOVED lines=9> */
.L_x_14179:
[----:B------:R-:W-:Y:S01]  /*2e50*/  IMAD.MOV.U32 R6, RZ, RZ, R19 ;  /* 0x000000ffff067224 */ /* 0x000fe200078e0013 */
[--C-:B------:R-:W-:Y:S01]  /*2e60*/  PRMT R27, R27, 0x5410, R5.reuse ;  /* 0x000054101b1b7816 */ /* 0x100fe20000000005 */
[----:B------:R-:W-:Y:S01]  /*2e70*/  IMAD.MOV.U32 R19, RZ, RZ, R26 ;  /* 0x000000ffff137224 */ /* 0x000fe200078e001a */
[----:B------:R-:W-:Y:S02]  /*2e80*/  PRMT R5, R9, 0x7632, R5 ;  /* 0x0000763209057816 */ /* 0x000fe40000000005 */
.L_x_14180:
[----:B------:R-:W-:Y:S05]  /*2e90*/  BSYNC B1 ;  /* 0x0000000000017941 */ /* 0x000fea0003800000 */
.L_x_14178:
        /* <DEDUP_REMOVED lines=9> */
.L_x_14182:
[----:B------:R-:W-:Y:S01]  /*2f30*/  IMAD.MOV.U32 R26, RZ, RZ, R6 ;  /* 0x000000ffff1a7224 */ /* 0x000fe200078e0006 */
[----:B------:R-:W-:Y:S01]  /*2f40*/  PRMT R9, R9, 0x7610, R27 ;  /* 0x0000761009097816 */ /* 0x000fe2000000001b */
[----:B------:R-:W-:Y:S01]  /*2f50*/  IMAD.MOV.U32 R6, RZ, RZ, R21 ;  /* 0x000000ffff067224 */ /* 0x000fe200078e0015 */
[----:B------:R-:W-:Y:S02]  /*2f60*/  PRMT R27, R27, 0x7610, R10 ;  /* 0x000076101b1b7816 */ /* 0x000fe4000000000a */
.L_x_14183:
[----:B------:R-:W-:Y:S05]  /*2f70*/  BSYNC B1 ;  /* 0x0000000000017941 */ /* 0x000fea0003800000 */
.L_x_14181:
        /* <DEDUP_REMOVED lines=9> */
.L_x_14185:
[----:B------:R-:W-:Y:S01]  /*3010*/  IMAD.MOV.U32 R21, RZ, RZ, R26 ;  /* 0x000000ffff157224 */ /* 0x000fe200078e001a */
[----:B------:R-:W-:Y:S01]  /*3020*/  PRMT R10, R10, 0x7610, R9 ;  /* 0x000076100a0a7816 */ /* 0x000fe20000000009 */
[----:B------:R-:W-:Y:S01]  /*3030*/  IMAD.MOV.U32 R26, RZ, RZ, R25 ;  /* 0x000000ffff1a7224 */ /* 0x000fe200078e0019 */
[----:B------:R-:W-:Y:S02]  /*3040*/  PRMT R9, R9, 0x5410, R2 ;  /* 0x0000541009097816 */ /* 0x000fe40000000002 */
.L_x_14186:
[----:B------:R-:W-:Y:S05]  /*3050*/  BSYNC B1 ;  /* 0x0000000000017941 */ /* 0x000fea0003800000 */
.L_x_14184:
        /* <DEDUP_REMOVED lines=9> */
.L_x_14188:
[C---:B------:R-:W-:Y:S01]  /*30f0*/  PRMT R2, R10.reuse, 0x7632, R2 ;  /* 0x000076320a027816 */ /* 0x040fe20000000002 */
[----:B------:R-:W-:Y:S02]  /*3100*/  IMAD.MOV.U32 R25, RZ, RZ, R21 ;  /* 0x000000ffff197224 */ /* 0x000fe400078e0015 */
[----:B------:R-:W-:Y:S01]  /*3110*/  IMAD.MOV.U32 R21, RZ, RZ, R12 ;  /* 0x000000ffff157224 */ /* 0x000fe200078e000c */
[----:B------:R-:W-:Y:S02]  /*3120*/  PRMT R10, R10, 0x7610, R2 ;  /* 0x000076100a0a7816 */ /* 0x000fe40000000002 */
.L_x_14189:
[----:B------:R-:W-:Y:S05]  /*3130*/  BSYNC B1 ;  /* 0x0000000000017941 */ /* 0x000fea0003800000 */
.L_x_14187:
        /* <DEDUP_REMOVED lines=9> */
.L_x_14191:
[----:B------:R-:W-:Y:S01]  /*31d0*/  IMAD.MOV.U32 R12, RZ, RZ, R25 ;  /* 0x000000ffff0c7224 */ /* 0x000fe200078e0019 */
[----:B------:R-:W-:Y:S01]  /*31e0*/  PRMT R2, R5, 0x5432, R2 ;  /* 0x0000543205027816 */ /* 0x000fe20000000002 */
[----:B------:R-:W-:Y:S02]  /*31f0*/  IMAD.MOV.U32 R25, RZ, RZ, R4 ;  /* 0x000000ffff197224 */ /* 0x000fe400078e0004 */
.L_x_14192:
[----:B------:R-:W-:Y:S05]  /*3200*/  BSYNC B1 ;  /* 0x0000000000017941 */ /* 0x000fea0003800000 */
.L_x_14190:
        /* <DEDUP_REMOVED lines=16> */
.L_x_14194:
[----:B------:R-:W-:Y:S01]  /*3310*/  IMAD.MOV.U32 R4, RZ, RZ, R3 ;  /* 0x000000ffff047224 */ /* 0x000fe200078e0003 */
[----:B------:R-:W-:Y:S01]  /*3320*/  PRMT R5, R5, 0x7610, R24 ;  /* 0x0000761005057816 */ /* 0x000fe20000000018 */
[----:B------:R-:W-:Y:S01]  /*3330*/  IMAD.MOV.U32 R3, RZ, RZ, R14 ;  /* 0x000000ffff037224 */ /* 0x000fe200078e000e */
[----:B------:R-:W-:Y:S02]  /*3340*/  PRMT R24, R24, 0x7610, R7 ;  /* 0x0000761018187816 */ /* 0x000fe40000000007 */
.L_x_14195:
[----:B------:R-:W-:Y:S05]  /*3350*/  BSYNC B1 ;  /* 0x0000000000017941 */ /* 0x000fea0003800000 */
.L_x_14193:
        /* <DEDUP_REMOVED lines=9> */
.L_x_14197:
[----:B------:R-:W-:Y:S01]  /*33f0*/  IMAD.MOV.U32 R7, RZ, RZ, R4 ;  /* 0x000000ffff077224 */ /* 0x000fe200078e0004 */
[C---:B------:R-:W-:Y:S01]  /*3400*/  PRMT R9, R5.reuse, 0x7632, R9 ;  /* 0x0000763205097816 */ /* 0x040fe20000000009 */
[----:B------:R-:W-:Y:S01]  /*3410*/  IMAD.MOV.U32 R4, RZ, RZ, R19 ;  /* 0x000000ffff047224 */ /* 0x000fe200078e0013 */
[----:B------:R-:W-:Y:S02]  /*3420*/  PRMT R5, R5, 0x5410, R5 ;  /* 0x0000541005057816 */ /* 0x000fe40000000005 */
.L_x_14198:
[----:B------:R-:W-:Y:S05]  /*3430*/  BSYNC B1 ;  /* 0x0000000000017941 */ /* 0x000fea0003800000 */
.L_x_14196:
        /* <DEDUP_REMOVED lines=9> */
.L_x_14200:
[----:B------:R-:W-:Y:S01]  /*34d0*/  IMAD.MOV.U32 R19, RZ, RZ, R7 ;  /* 0x000000ffff137224 */ /* 0x000fe200078e0007 */
[----:B------:R-:W-:Y:S01]  /*34e0*/  PRMT R5, R9, 0x7610, R5 ;  /* 0x0000761009057816 */ /* 0x000fe20000000005 */
[----:B------:R-:W-:Y:S01]  /*34f0*/  IMAD.MOV.U32 R7, RZ, RZ, R6 ;  /* 0x000000ffff077224 */ /* 0x000fe200078e0006 */
[----:B------:R-:W-:Y:S02]  /*3500*/  PRMT R9, R27, 0x7632, R9 ;  /* 0x000076321b097816 */ /* 0x000fe40000000009 */
.L_x_14201:
[----:B------:R-:W-:Y:S05]  /*3510*/  BSYNC B1 ;  /* 0x0000000000017941 */ /* 0x000fea0003800000 */
.L_x_14199:
        /* <DEDUP_REMOVED lines=9> */
.L_x_14203:
[----:B------:R-:W-:Y:S01]  /*35b0*/  IMAD.MOV.U32 R6, RZ, RZ, R19 ;  /* 0x000000ffff067224 */ /* 0x000fe200078e0013 */
[--C-:B------:R-:W-:Y:S01]  /*35c0*/  PRMT R14, R14, 0x5410, R5.reuse ;  /* 0x000054100e0e7816 */ /* 0x100fe20000000005 */
[----:B------:R-:W-:Y:S01]  /*35d0*/  IMAD.MOV.U32 R19, RZ, RZ, R26 ;  /* 0x000000ffff137224 */ /* 0x000fe200078e001a */
[----:B------:R-:W-:Y:S02]  /*35e0*/  PRMT R5, R9, 0x7632, R5 ;  /* 0x0000763209057816 */ /* 0x000fe40000000005 */
.L_x_14204:
[----:B------:R-:W-:Y:S05]  /*35f0*/  BSYNC B1 ;  /* 0x0000000000017941 */ /* 0x000fea0003800000 */
.L_x_14202:
        /* <DEDUP_REMOVED lines=9> */
.L_x_14206:
[----:B------:R-:W-:Y:S01]  /*3690*/  IMAD.MOV.U32 R22, RZ, RZ, R6 ;  /* 0x000000ffff167224 */ /* 0x000fe200078e0006 */
[----:B------:R-:W-:Y:S01]  /*36a0*/  PRMT R9, R9, 0x7610, R14 ;  /* 0x0000761009097816 */ /* 0x000fe2000000000e */
[----:B------:R-:W-:Y:S01]  /*36b0*/  IMAD.MOV.U32 R6, RZ, RZ, R21 ;  /* 0x000000ffff067224 */ /* 0x000fe200078e0015 */
[----:B------:R-:W-:Y:S02]  /*36c0*/  PRMT R14, R14, 0x7610, R10 ;  /* 0x000076100e0e7816 */ /* 0x000fe4000000000a */
.L_x_14207:
[----:B------:R-:W-:Y:S05]  /*36d0*/  BSYNC B1 ;  /* 0x0000000000017941 */ /* 0x000fea0003800000 */
.L_x_14205:
        /* <DEDUP_REMOVED lines=9> */
.L_x_14209:
[----:B------:R-:W-:Y:S01]  /*3770*/  IMAD.MOV.U32 R21, RZ, RZ, R22 ;  /* 0x000000ffff157224 */ /* 0x000fe200078e0016 */
[----:B------:R-:W-:Y:S01]  /*3780*/  PRMT R10, R10, 0x7610, R9 ;  /* 0x000076100a0a7816 */ /* 0x000fe20000000009 */
[----:B------:R-:W-:Y:S01]  /*3790*/  IMAD.MOV.U32 R22, RZ, RZ, R25 ;  /* 0x000000ffff167224 */ /* 0x000fe200078e0019 */
[----:B------:R-:W-:Y:S02]  /*37a0*/  PRMT R9, R9, 0x5410, R2 ;  /* 0x0000541009097816 */ /* 0x000fe40000000002 */
.L_x_14210:
[----:B------:R-:W-:Y:S05]  /*37b0*/  BSYNC B1 ;  /* 0x0000000000017941 */ /* 0x000fea0003800000 */
.L_x_14208:
        /* <DEDUP_REMOVED lines=9> */
.L_x_14212:
[C---:B------:R-:W-:Y:S01]  /*3850*/  PRMT R2, R10.reuse, 0x7632, R2 ;  /* 0x000076320a027816 */ /* 0x040fe20000000002 */
[----:B------:R-:W-:Y:S02]  /*3860*/  IMAD.MOV.U32 R25, RZ, RZ, R21 ;  /* 0x000000ffff197224 */ /* 0x000fe400078e0015 */
[----:B------:R-:W-:Y:S01]  /*3870*/  IMAD.MOV.U32 R21, RZ, RZ, R12 ;  /* 0x000000ffff157224 */ /* 0x000fe200078e000c */
[----:B------:R-:W-:Y:S02]  /*3880*/  PRMT R10, R10, 0x7610, R2 ;  /* 0x000076100a0a7816 */ /* 0x000fe40000000002 */
.L_x_14213:
[----:B------:R-:W-:Y:S05]  /*3890*/  BSYNC B1 ;  /* 0x0000000000017941 */ /* 0x000fea0003800000 */
.L_x_14211:
        /* <DEDUP_REMOVED lines=16> */
.L_x_14215:
[----:B------:R-:W-:Y:S01]  /*39a0*/  IMAD.MOV.U32 R12, RZ, RZ, R3 ;  /* 0x000000ffff0c7224 */ /* 0x000fe200078e0003 */
[----:B------:R-:W-:Y:S01]  /*39b0*/  PRMT R2, R2, 0x7610, R24 ;  /* 0x0000761002027816 */ /* 0x000fe20000000018 */
[----:B------:R-:W-:Y:S01]  /*39c0*/  IMAD.MOV.U32 R3, RZ, RZ, R4 ;  /* 0x000000ffff037224 */ /* 0x000fe200078e0004 */
[----:B------:R-:W-:Y:S02]  /*39d0*/  PRMT R24, R24, 0x7610, R5 ;  /* 0x0000761018187816 */ /* 0x000fe40000000005 */
.L_x_14216:
[----:B------:R-:W-:Y:S05]  /*39e0*/  BSYNC B1 ;  /* 0x0000000000017941 */ /* 0x000fea0003800000 */
.L_x_14214:
        /* <DEDUP_REMOVED lines=9> */
.L_x_14218:
[----:B------:R-:W-:Y:S01]  /*3a80*/  IMAD.MOV.U32 R4, RZ, RZ, R12 ;  /* 0x000000ffff047224 */ /* 0x000fe200078e000c */
[C---:B------:R-:W-:Y:S01]  /*3a90*/  PRMT R10, R2.reuse, 0x7632, R10 ;  /* 0x00007632020a7816 */ /* 0x040fe2000000000a */
[----:B------:R-:W-:Y:S01]  /*3aa0*/  IMAD.MOV.U32 R12, RZ, RZ, R7 ;  /* 0x000000ffff0c7224 */ /* 0x000fe200078e0007 */
[----:B------:R-:W-:Y:S02]  /*3ab0*/  PRMT R2, R2, 0x5410, R9 ;  /* 0x0000541002027816 */ /* 0x000fe40000000009 */
.L_x_14219:
[----:B------:R-:W-:Y:S05]  /*3ac0*/  BSYNC B1 ;  /* 0x0000000000017941 */ /* 0x000fea0003800000 */
.L_x_14217:
        /* <DEDUP_REMOVED lines=9> */
.L_x_14221:
[----:B------:R-:W-:Y:S01]  /*3b60*/  IMAD.MOV.U32 R7, RZ, RZ, R4 ;  /* 0x000000ffff077224 */ /* 0x000fe200078e0004 */
[--C-:B------:R-:W-:Y:S01]  /*3b70*/  PRMT R20, R20, 0x5410, R10.reuse ;  /* 0x0000541014147816 */ /* 0x100fe2000000000a */
[----:B------:R-:W-:Y:S01]  /*3b80*/  IMAD.MOV.U32 R4, RZ, RZ, R19 ;  /* 0x000000ffff047224 */ /* 0x000fe200078e0013 */
[----:B------:R-:W-:Y:S02]  /*3b90*/  PRMT R10, R5, 0x7610, R10 ;  /* 0x00007610050a7816 */ /* 0x000fe4000000000a */
.L_x_14222:
[----:B------:R-:W-:Y:S05]  /*3ba0*/  BSYNC B1 ;  /* 0x0000000000017941 */ /* 0x000fea0003800000 */
.L_x_14220:
        /* <DEDUP_REMOVED lines=9> */
.L_x_14224:
[----:B------:R-:W-:Y:S01]  /*3c40*/  IMAD.MOV.U32 R5, RZ, RZ, R7 ;  /* 0x000000ffff057224 */ /* 0x000fe200078e0007 */
[C---:B------:R-:W-:Y:S01]  /*3c50*/  PRMT R9, R20.reuse, 0x7632, R9 ;  /* 0x0000763214097816 */ /* 0x040fe20000000009 */
[----:B------:R-:W-:Y:S01]  /*3c60*/  IMAD.MOV.U32 R7, RZ, RZ, R6 ;  /* 0x000000ffff077224 */ /* 0x000fe200078e0006 */
[----:B------:R-:W-:Y:S02]  /*3c70*/  PRMT R20, R20, 0x7610, R14 ;  /* 0x0000761014147816 */ /* 0x000fe4000000000e */
.L_x_14225:
[----:B------:R-:W-:Y:S05]  /*3c80*/  BSYNC B1 ;  /* 0x0000000000017941 */ /* 0x000fea0003800000 */
.L_x_14223:
        /* <DEDUP_REMOVED lines=9> */
.L_x_14227:
[----:B------:R-:W-:Y:S01]  /*3d20*/  IMAD.MOV.U32 R6, RZ, RZ, R5 ;  /* 0x000000ffff067224 */ /* 0x000fe200078e0005 */
[--C-:B------:R-:W-:Y:S01]  /*3d30*/  PRMT R17, R17, 0x5410, R9.reuse ;  /* 0x0000541011117816 */ /* 0x100fe20000000009 */
[----:B------:R-:W-:Y:S01]  /*3d40*/  IMAD.MOV.U32 R5, RZ, RZ, R22 ;  /* 0x000000ffff057224 */ /* 0x000fe200078e0016 */
[----:B------:R-:W-:Y:S02]  /*3d50*/  PRMT R9, R9, 0x7632, R9 ;  /* 0x0000763209097816 */ /* 0x000fe40000000009 */
.L_x_14228:
[----:B------:R-:W-:Y:S05]  /*3d60*/  BSYNC B1 ;  /* 0x0000000000017941 */ /* 0x000fea0003800000 */
.L_x_14226:
        /* <DEDUP_REMOVED lines=9> */
.L_x_14230:
[----:B------:R-:W-:Y:S01]  /*3e00*/  IMAD.MOV.U32 R14, RZ, RZ, R6 ;  /* 0x000000ffff0e7224 */ /* 0x000fe200078e0006 */
[----:B------:R-:W-:Y:S01]  /*3e10*/  PRMT R9, R9, 0x7610, R17 ;  /* 0x0000761009097816 */ /* 0x000fe20000000011 */
[----:B------:R-:W-:Y:S01]  /*3e20*/  IMAD.MOV.U32 R6, RZ, RZ, R21 ;  /* 0x000000ffff067224 */ /* 0x000fe200078e0015 */
[----:B------:R-:W-:Y:S02]  /*3e30*/  PRMT R17, R17, 0x7610, R10 ;  /* 0x0000761011117816 */ /* 0x000fe4000000000a */
.L_x_14231:
[----:B------:R-:W-:Y:S05]  /*3e40*/  BSYNC B1 ;  /* 0x0000000000017941 */ /* 0x000fea0003800000 */
.L_x_14229:
        /* <DEDUP_REMOVED lines=9> */
.L_x_14233:
[----:B------:R-:W-:Y:S01]  /*3ee0*/  IMAD.MOV.U32 R19, RZ, RZ, R14 ;  /* 0x000000ffff137224 */ /* 0x000fe200078e000e */
[----:B------:R-:W-:Y:S01]  /*3ef0*/  PRMT R10, R10, 0x7610, R9 ;  /* 0x000076100a0a7816 */ /* 0x000fe20000000009 */
[----:B------:R-:W-:Y:S01]  /*3f00*/  IMAD.MOV.U32 R14, RZ, RZ, R25 ;  /* 0x000000ffff0e7224 */ /* 0x000fe200078e0019 */
[----:B------:R-:W-:Y:S02]  /*3f10*/  PRMT R9, R9, 0x5410, R2 ;  /* 0x0000541009097816 */ /* 0x000fe40000000002 */
.L_x_14234:
[----:B------:R-:W-:Y:S05]  /*3f20*/  BSYNC B1 ;  /* 0x0000000000017941 */ /* 0x000fea0003800000 */
.L_x_14232:
        /* <DEDUP_REMOVED lines=16> */
.L_x_14236:
[----:B------:R-:W-:Y:S01]  /*4030*/  IMAD.MOV.U32 R18, RZ, RZ, R3 ;  /* 0x000000ffff127224 */ /* 0x000fe200078e0003 */
[----:B------:R-:W-:Y:S01]  /*4040*/  PRMT R25, R25, 0x7610, R24 ;  /* 0x0000761019197816 */ /* 0x000fe20000000018 */
[----:B------:R-:W-:Y:S01]  /*4050*/  IMAD.MOV.U32 R3, RZ, RZ, R12 ;  /* 0x000000ffff037224 */ /* 0x000fe200078e000c */
[----:B------:R-:W-:Y:S02]  /*4060*/  PRMT R24, R24, 0x7610, R2 ;  /* 0x0000761018187816 */ /* 0x000fe40000000002 */
.L_x_14237:
[----:B------:R-:W-:Y:S05]  /*4070*/  BSYNC B1 ;  /* 0x0000000000017941 */ /* 0x000fea0003800000 */
.L_x_14235:
        /* <DEDUP_REMOVED lines=9> */
.L_x_14239:
[----:B------:R-:W-:Y:S01]  /*4110*/  IMAD.MOV.U32 R12, RZ, RZ, R18 ;  /* 0x000000ffff0c7224 */ /* 0x000fe200078e0012 */
[----:B------:R-:W-:Y:S01]  /*4120*/  PRMT R25, R25, 0x5432, R10 ;  /* 0x0000543219197816 */ /* 0x000fe2000000000a */
[----:B------:R-:W-:Y:S02]  /*4130*/  IMAD.MOV.U32 R18, RZ, RZ, R4 ;  /* 0x000000ffff127224 */ /* 0x000fe400078e0004 */
.L_x_14240:
[----:B------:R-:W-:Y:S05]  /*4140*/  BSYNC B1 ;  /* 0x0000000000017941 */ /* 0x000fea0003800000 */
.L_x_14238:
        /* <DEDUP_REMOVED lines=9> */
.L_x_14242:
[----:B------:R-:W-:Y:S01]  /*41e0*/  IMAD.MOV.U32 R22, RZ, RZ, R12 ;  /* 0x000000ffff167224 */ /* 0x000fe200078e000c */
[----:B------:R-:W-:Y:S01]  /*41f0*/  PRMT R24, R25, 0x7610, R24 ;  /* 0x0000761019187816 */ /* 0x000fe20000000018 */
[----:B------:R-:W-:Y:S01]  /*4200*/  IMAD.MOV.U32 R12, RZ, RZ, R7 ;  /* 0x000000ffff0c7224 */ /* 0x000fe200078e0007 */
[----:B------:R-:W-:Y:S02]  /*4210*/  PRMT R25, R20, 0x7632, R25 ;  /* 0x0000763214197816 */ /* 0x000fe40000000019 */
.L_x_14243:
[----:B------:R-:W-:Y:S05]  /*4220*/  BSYNC B1 ;  /* 0x0000000000017941 */ /* 0x000fea0003800000 */
.L_x_14241:
        /* <DEDUP_REMOVED lines=9> */
.L_x_14245:
[----:B------:R-:W-:Y:S01]  /*42c0*/  IMAD.MOV.U32 R21, RZ, RZ, R22 ;  /* 0x000000ffff157224 */ /* 0x000fe200078e0016 */
[----:B------:R-:W-:Y:S01]  /*42d0*/  PRMT R10, R24, 0x7610, R10 ;  /* 0x00007610180a7816 */ /* 0x000fe2000000000a */
[----:B------:R-:W-:Y:S01]  /*42e0*/  IMAD.MOV.U32 R22, RZ, RZ, R5 ;  /* 0x000000ffff167224 */ /* 0x000fe200078e0005 */
[----:B------:R-:W-:Y:S02]  /*42f0*/  PRMT R24, R9, 0x7610, R24 ;  /* 0x0000761009187816 */ /* 0x000fe40000000018 */
.L_x_14246:
[----:B------:R-:W-:Y:S05]  /*4300*/  BSYNC B1 ;  /* 0x0000000000017941 */ /* 0x000fea0003800000 */
.L_x_14244:
        /* <DEDUP_REMOVED lines=9> */
.L_x_14248:
[----:B------:R-:W-:Y:S01]  /*43a0*/  IMAD.MOV.U32 R20, RZ, RZ, R21 ;  /* 0x000000ffff147224 */ /* 0x000fe200078e0015 */
[----:B------:R-:W-:Y:S01]  /*43b0*/  PRMT R9, R10, 0x7610, R9 ;  /* 0x000076100a097816 */ /* 0x000fe20000000009 */
[----:B------:R-:W-:Y:S01]  /*43c0*/  IMAD.MOV.U32 R21, RZ, RZ, R6 ;  /* 0x000000ffff157224 */ /* 0x000fe200078e0006 */
[----:B------:R-:W-:Y:S02]  /*43d0*/  PRMT R10, R17, 0x7632, R10 ;  /* 0x00007632110a7816 */ /* 0x000fe4000000000a */
.L_x_14249:
[----:B------:R-:W-:Y:S05]  /*43e0*/  BSYNC B1 ;  /* 0x0000000000017941 */ /* 0x000fea0003800000 */
.L_x_14247:
        /* <DEDUP_REMOVED lines=9> */
.L_x_14251:
[----:B------:R-:W-:Y:S01]  /*4480*/  IMAD.MOV.U32 R17, RZ, RZ, R20 ;  /* 0x000000ffff117224 */ /* 0x000fe200078e0014 */
[--C-:B------:R-:W-:Y:S01]  /*4490*/  PRMT R26, R26, 0x5410, R9.reuse ;  /* 0x000054101a1a7816 */ /* 0x100fe20000000009 */
[----:B------:R-:W-:Y:S01]  /*44a0*/  IMAD.MOV.U32 R20, RZ, RZ, R14 ;  /* 0x000000ffff147224 */ /* 0x000fe200078e000e */
[----:B------:R-:W-:Y:S02]  /*44b0*/  PRMT R9, R9, 0x7632, R9 ;  /* 0x0000763209097816 */ /* 0x000fe40000000009 */
.L_x_14252:
[----:B------:R-:W-:Y:S05]  /*44c0*/  BSYNC B1 ;  /* 0x0000000000017941 */ /* 0x000fea0003800000 */
.L_x_14250:
        /* <DEDUP_REMOVED lines=9> */
.L_x_14254:
[----:B------:R-:W-:Y:S01]  /*4560*/  IMAD.MOV.U32 R14, RZ, RZ, R17 ;  /* 0x000000ffff0e7224 */ /* 0x000fe200078e0011 */
[----:B------:R-:W-:Y:S01]  /*4570*/  PRMT R9, R9, 0x7610, R26 ;  /* 0x0000761009097816 */ /* 0x000fe2000000001a */
[----:B------:R-:W-:Y:S01]  /*4580*/  IMAD.MOV.U32 R17, RZ, RZ, R19 ;  /* 0x000000ffff117224 */ /* 0x000fe200078e0013 */
[----:B------:R-:W-:Y:S02]  /*4590*/  PRMT R26, R26, 0x7610, R10 ;  /* 0x000076101a1a7816 */ /* 0x000fe4000000000a */
.L_x_14255:
[----:B------:R-:W-:Y:S05]  /*45a0*/  BSYNC B1 ;  /* 0x0000000000017941 */ /* 0x000fea0003800000 */
.L_x_14253:
        /* <DEDUP_REMOVED lines=16> */
.L_x_14257:
[----:B------:R-:W-:Y:S01]  /*46b0*/  PRMT R33, R33, 0x7610, R24 ;  /* 0x0000761021217816 */ /* 0x000fe20000000018 */
[----:B------:R-:W-:Y:S01]  /*46c0*/  IMAD.MOV.U32 R2, RZ, RZ, R3 ;  /* 0x000000ffff027224 */ /* 0x000fe200078e0003 */
[----:B------:R-:W-:Y:S01]  /*46d0*/  PRMT R24, R24, 0x7610, R25 ;  /* 0x0000761018187816 */ /* 0x000fe20000000019 */
[----:B------:R-:W-:Y:S02]  /*46e0*/  IMAD.MOV.U32 R3, RZ, RZ, R18 ;  /* 0x000000ffff037224 */ /* 0x000fe400078e0012 */
.L_x_14258:
[----:B------:R-:W-:Y:S05]  /*46f0*/  BSYNC B1 ;  /* 0x0000000000017941 */ /* 0x000fea0003800000 */
.L_x_14256:
        /* <DEDUP_REMOVED lines=9> */
.L_x_14260:
[----:B------:R-:W-:Y:S01]  /*4790*/  IMAD.MOV.U32 R5, RZ, RZ, R2 ;  /* 0x000000ffff057224 */ /* 0x000fe200078e0002 */
[----:B------:R-:W-:Y:S01]  /*47a0*/  PRMT R33, R33, 0x5432, R25 ;  /* 0x0000543221217816 */ /* 0x000fe20000000019 */
[----:B------:R-:W-:Y:S02]  /*47b0*/  IMAD.MOV.U32 R2, RZ, RZ, R12 ;  /* 0x000000ffff027224 */ /* 0x000fe400078e000c */
.L_x_14261:
[----:B------:R-:W-:Y:S05]  /*47c0*/  BSYNC B1 ;  /* 0x0000000000017941 */ /* 0x000fea0003800000 */
.L_x_14259:
        /* <DEDUP_REMOVED lines=9> */
.L_x_14263:
[----:B------:R-:W-:Y:S01]  /*4860*/  PRMT R31, R33, 0x7610, R31 ;  /* 0x00007610211f7816 */ /* 0x000fe2000000001f */
[----:B------:R-:W-:Y:S01]  /*4870*/  IMAD.MOV.U32 R4, RZ, RZ, R5 ;  /* 0x000000ffff047224 */ /* 0x000fe200078e0005 */
[----:B------:R-:W-:Y:S01]  /*4880*/  PRMT R33, R24, 0x7610, R33 ;  /* 0x0000761018217816 */ /* 0x000fe20000000021 */
[----:B------:R-:W-:Y:S02]  /*4890*/  IMAD.MOV.U32 R5, RZ, RZ, R22 ;  /* 0x000000ffff057224 */ /* 0x000fe400078e0016 */
.L_x_14264:
[----:B------:R-:W-:Y:S05]  /*48a0*/  BSYNC B1 ;  /* 0x0000000000017941 */ /* 0x000fea0003800000 */
.L_x_14262:
        /* <DEDUP_REMOVED lines=9> */
.L_x_14266:
[----:B------:R-:W-:Y:S01]  /*4940*/  IMAD.MOV.U32 R7, RZ, RZ, R4 ;  /* 0x000000ffff077224 */ /* 0x000fe200078e0004 */
[----:B------:R-:W-:Y:S01]  /*4950*/  PRMT R31, R10, 0x5410, R31 ;  /* 0x000054100a1f7816 */ /* 0x000fe2000000001f */
[----:B------:R-:W-:Y:S02]  /*4960*/  IMAD.MOV.U32 R4, RZ, RZ, R21 ;  /* 0x000000ffff047224 */ /* 0x000fe400078e0015 */
.L_x_14267:
[----:B------:R-:W-:Y:S05]  /*4970*/  BSYNC B1 ;  /* 0x0000000000017941 */ /* 0x000fea0003800000 */
.L_x_14265:
        /* <DEDUP_REMOVED lines=9> */
.L_x_14269:
[C---:B------:R-:W-:Y:S01]  /*4a10*/  PRMT R30, R31.reuse, 0x7632, R30 ;  /* 0x000076321f1e7816 */ /* 0x040fe2000000001e */
[----:B------:R-:W-:Y:S01]  /*4a20*/  IMAD.MOV.U32 R6, RZ, RZ, R7 ;  /* 0x000000ffff067224 */ /* 0x000fe200078e0007 */
[----:B------:R-:W-:Y:S01]  /*4a30*/  PRMT R31, R31, 0x5410, R9 ;  /* 0x000054101f1f7816 */ /* 0x000fe20000000009 */
[----:B------:R-:W-:Y:S02]  /*4a40*/  IMAD.MOV.U32 R7, RZ, RZ, R20 ;  /* 0x000000ffff077224 */ /* 0x000fe400078e0014 */
.L_x_14270:
[----:B------:R-:W-:Y:S05]  /*4a50*/  BSYNC B1 ;  /* 0x0000000000017941 */ /* 0x000fea0003800000 */
.L_x_14268:
        /* <DEDUP_REMOVED lines=9> */
.L_x_14272:
[----:B------:R-:W-:Y:S01]  /*4af0*/  IMAD.MOV.U32 R27, RZ, RZ, R6 ;  /* 0x000000ffff1b7224 */ /* 0x000fe200078e0006 */
[----:B------:R-:W-:Y:S01]  /*4b00*/  PRMT R30, R26, 0x5432, R30 ;  /* 0x000054321a1e7816 */ /* 0x000fe2000000001e */
[----:B------:R-:W-:Y:S02]  /*4b10*/  IMAD.MOV.U32 R6, RZ, RZ, R17 ;  /* 0x000000ffff067224 */ /* 0x000fe400078e0011 */
.L_x_14273:
[----:B------:R-:W-:Y:S05]  /*4b20*/  BSYNC B1 ;  /* 0x0000000000017941 */ /* 0x000fea0003800000 */
.L_x_14271:
        /* <DEDUP_REMOVED lines=9> */
.L_x_14275:
[C---:B------:R-:W-:Y:S01]  /*4bc0*/  PRMT R24, R30.reuse, 0x7632, R24 ;  /* 0x000076321e187816 */ /* 0x040fe20000000018 */
[----:B------:R-:W-:Y:S01]  /*4bd0*/  IMAD.MOV.U32 R26, RZ, RZ, R27 ;  /* 0x000000ffff1a7224 */ /* 0x000fe200078e001b */
[----:B------:R-:W-:Y:S01]  /*4be0*/  PRMT R30, R30, 0x7610, R9 ;  /* 0x000076101e1e7816 */ /* 0x000fe20000000009 */
[----:B------:R-:W-:Y:S02]  /*4bf0*/  IMAD.MOV.U32 R27, RZ, RZ, R14 ;  /* 0x000000ffff1b7224 */ /* 0x000fe400078e000e */
.L_x_14276:
[----:B------:R-:W-:Y:S05]  /*4c00*/  BSYNC B1 ;  /* 0x0000000000017941 */ /* 0x000fea0003800000 */
.L_x_14274:
[----:B------:R-:W-:Y:S02]  /*4c10*/  FADD.FTZ R28, R11, R28 ;  /* 0x0000001c0b1c7221 */ /* 0x000fe40000010000 */
[----:B------:R-:W-:Y:S02]  /*4c20*/  IMAD.MOV.U32 R29, RZ, RZ, R8 ;  /* 0x000000ffff1d7224 */ /* 0x000fe400078e0008 */
.L_x_14108:
[----:B-1234-:R-:W-:Y:S05]  /*4c30*/  BSYNC B0 ;  /* 0x0000000000007941 */ /* 0x01efea0003800000 */
.L_x_14107:
[----:B------:R-:W-:Y:S01]  /*4c40*/  ISETP.GT.AND P0, PT, R13, 0x1d, PT ;  /* 0x0000001d0d00780c */ /* 0x000fe20003f04270 */
[----:B0-----:R0:W1:Y:S01]  /*4c50*/  SHFL.DOWN PT, R32, R29, 0x2, 0x1f ;  /* 0x08401f001d207f89 */ /* 0x00106200000e0000 */
[----:B------:R-:W-:Y:S01]  /*4c60*/  PRMT R17, R24, 0x7610, R30 ;  /* 0x0000761018117816 */ /* 0x000fe2000000001e */
[----:B------:R-:W-:Y:S01]  /*4c70*/  BSSY B0, `(.L_x_14277) ;  /* 0x000035c000007945 */ /* 0x000fe20003800000 */
[----:B------:R-:W-:Y:S01]  /*4c80*/  PRMT R15, R30, 0x7610, R31 ;  /* 0x000076101e0f7816 */ /* 0x000fe2000000001f */
[----:B------:R0:W2:Y:S01]  /*4c90*/  SHFL.DOWN PT, R19, R28, 0x2, 0x1f ;  /* 0x08401f001c137f89 */ /* 0x0000a200000e0000 */
[----:B------:R-:W-:-:S02]  /*4ca0*/  PRMT R11, R31, 0x5410, R33 ;  /* 0x000054101f0b7816 */ /* 0x000fc40000000021 */
[----:B------:R-:W-:Y:S01]  /*4cb0*/  PRMT R8, R33, 0x7632, R24 ;  /* 0x0000763221087816 */ /* 0x000fe20000000018 */
[----:B------:R0:W3:Y:S04]  /*4cc0*/  SHFL.DOWN PT, R34, R26, 0x2, 0x1f ;  /* 0x08401f001a227f89 */ /* 0x0000e800000e0000 */
[----:B------:R0:W4:Y:S04]  /*4cd0*/  SHFL.DOWN PT, R22, R27, 0x2, 0x1f ;  /* 0x08401f001b167f89 */ /* 0x00012800000e0000 */
[----:B------:R0:W0:Y:S04]  /*4ce0*/  SHFL.DOWN PT, R20, R6, 0x2, 0x1f ;  /* 0x08401f0006147f89 */ /* 0x00002800000e0000 */
[----:B------:R0:W0:Y:S04]  /*4cf0*/  SHFL.DOWN PT, R18, R7, 0x2, 0x1f ;  /* 0x08401f0007127f89 */ /* 0x00002800000e0000 */
[----:B------:R0:W0:Y:S04]  /*4d00*/  SHFL.DOWN PT, R16, R4, 0x2, 0x1f ;  /* 0x08401f0004107f89 */ /* 0x00002800000e0000 */
[----:B------:R0:W0:Y:S04]  /*4d10*/  SHFL.DOWN PT, R14, R5, 0x2, 0x1f ;  /* 0x08401f00050e7f89 */ /* 0x00002800000e0000 */
[----:B------:R0:W0:Y:S04]  /*4d20*/  SHFL.DOWN PT, R12, R2, 0x2, 0x1f ;  /* 0x08401f00020c7f89 */ /* 0x00002800000e0000 */
[----:B------:R0:W0:Y:S04]  /*4d30*/  SHFL.DOWN PT, R10, R3, 0x2, 0x1f ;  /* 0x08401f00030a7f89 */ /* 0x00002800000e0000 */
[----:B------:R-:W0:Y:S04]  /*4d40*/  SHFL.DOWN PT, R17, R17, 0x2, 0x1f ;  /* 0x08401f0011117f89 */ /* 0x000e2800000e0000 */
[----:B------:R-:W0:Y:S04]  /*4d50*/  SHFL.DOWN PT, R15, R15, 0x2, 0x1f ;  /* 0x08401f000f0f7f89 */ /* 0x000e2800000e0000 */
[----:B------:R-:W0:Y:S04]  /*4d60*/  SHFL.DOWN PT, R11, R11, 0x2, 0x1f ;  /* 0x08401f000b0b7f89 */ /* 0x000e2800000e0000 */
[----:B------:R0:W0:Y:S01]  /*4d70*/  SHFL.DOWN PT, R9, R8, 0x2, 0x1f ;  /* 0x08401f0008097f89 */ /* 0x00002200000e0000 */
[----:B------:R-:W-:Y:S05]  /*4d80*/  @P0 BRA `(.L_x_14278) ;  /* 0x000034a000000947 */ /* 0x000fea0003800000 */
[----:B-1234-:R-:W-:Y:S01]  /*4d90*/  ISETP.GT.AND P1, PT, R3, R34, PT ;  /* 0x000000220300720c */ /* 0x01efe20003f24270 */
[----:B0-----:R-:W-:Y:S01]  /*4da0*/  HSETP2.GT.AND P0, PT, R17.H0_H0, R24.H1_H1, PT ;  /* 0x3000001811007234 */ /* 0x001fe20003f04800 */
[----:B------:R-:W-:Y:S01]  /*4db0*/  FSETP.GT.FTZ.AND P2, PT, R29, R32, PT ;  /* 0x000000201d00720b */ /* 0x000fe20003f54000 */
[----:B------:R-:W-:Y:S03]  /*4dc0*/  BSSY B1, `(.L_x_14279) ;  /* 0x000001a000017945 */ /* 0x000fe60003800000 */
[----:B------:R-:W-:-:S02]  /*4dd0*/  ISETP.EQ.OR P0, PT, R3, -0x1, P0 ;  /* 0xffffffff0300780c */ /* 0x000fc40000702670 */
[----:B------:R-:W-:Y:S02]  /*4de0*/  FSEL R8, R29, R32, P2 ;  /* 0x000000201d087208 */ /* 0x000fe40001000000 */
[----:B------:R-:W-:Y:S02]  /*4df0*/  FSEL R21, R32, R29, P2 ;  /* 0x0000001d20157208 */ /* 0x000fe40001000000 */
[----:B------:R-:W-:Y:S01]  /*4e00*/  FSEL R32, R28, R19, P2 ;  /* 0x000000131c207208 */ /* 0x000fe20001000000 */
[----:B------:R-:W-:Y:S02]  /*4e10*/  HSETP2.NEU.OR P1, PT, R17.H0_H0, R24.H1_H1, !P1 ;  /* 0x3000001811007234 */ /* 0x000fe40004f2d820 */
[----:B------:R-:W-:-:S03]  /*4e20*/  FADD.FTZ R21, -R8, R21 ;  /* 0x0000001508157221 */ /* 0x000fc60000010100 */
[----:B------:R-:W-:Y:S01]  /*4e30*/  PLOP3.LUT P0, PT, P0, P1, PT, 0x8, 0x0 ;  /* 0x000000000000781c */ /* 0x000fe20000702170 */
[----:B------:R-:W-:Y:S01]  /*4e40*/  FMUL.FTZ R25, R21, 1.4426950216293334961 ;  /* 0x3fb8aa3b15197820 */ /* 0x000fe20000410000 */
[----:B------:R-:W-:-:S03]  /*4e50*/  FSEL R21, R19, R28, P2 ;  /* 0x0000001c13157208 */ /* 0x000fc60001000000 */
[----:B------:R-:W0:Y:S08]  /*4e60*/  MUFU.EX2 R36, R25 ;  /* 0x0000001900247308 */ /* 0x000e300000000800 */
[----:B------:R-:W-:Y:S01]  /*4e70*/  @!P0 PRMT R24, R24, 0x5410, R17 ;  /* 0x0000541018188816 */ /* 0x000fe20000000011 */
[----:B------:R-:W-:-:S04]  /*4e80*/  @!P0 IMAD.MOV.U32 R3, RZ, RZ, R34 ;  /* 0x000000ffff038224 */ /* 0x000fc800078e0022 */
[----:B------:R-:W-:Y:S01]  /*4e90*/  HSETP2.GT.AND P1, PT, R24.H1_H1, R33.H1_H1, PT ;  /* 0x3000002118007234 */ /* 0x000fe20003f24c00 */
[----:B0-----:R-:W-:-:S04]  /*4ea0*/  FMUL.FTZ R19, R21, R36 ;  /* 0x0000002415137220 */ /* 0x001fc80000410000 */
[----:B------:R-:W-:-:S13]  /*4eb0*/  ISETP.EQ.OR P1, PT, R2, -0x1, P1 ;  /* 0xffffffff0200780c */ /* 0x000fda0000f22670 */
[----:B------:R-:W-:Y:S05]  /*4ec0*/  @P1 BRA `(.L_x_14280) ;  /* 0x0000005000001947 */ /* 0x000fea0003800000 */
[----:B------:R-:W-:Y:S01]  /*4ed0*/  ISETP.GE.AND P0, PT, R3, R2, PT ;  /* 0x000000020300720c */ /* 0x000fe20003f06270 */
[----:B------:R-:W-:Y:S01]  /*4ee0*/  IMAD.MOV.U32 R28, RZ, RZ, R2 ;  /* 0x000000ffff1c7224 */ /* 0x000fe200078e0002 */
[----:B------:R-:W-:-:S11]  /*4ef0*/  PRMT R21, R33, 0x7632, R21 ;  /* 0x0000763221157816 */ /* 0x000fd60000000015 */
[----:B------:R-:W-:-:S13]  /*4f00*/  HSETP2.NEU.OR P0, PT, R24.H1_H1, R33.H1_H1, P0 ;  /* 0x3000002118007234 */ /* 0x000fda000070dc20 */
[----:B------:R-:W-:Y:S05]  /*4f10*/  @P0 BRA `(.L_x_14281) ;  /* 0x0000004000000947 */ /* 0x000fea0003800000 */
.L_x_14280:
[----:B------:R-:W-:Y:S01]  /*4f20*/  IMAD.MOV.U32 R28, RZ, RZ, R3 ;  /* 0x000000ffff1c7224 */ /* 0x000fe200078e0003 */
[C---:B------:R-:W-:Y:S01]  /*4f30*/  PRMT R21, R24.reuse, 0x7632, R21 ;  /* 0x0000763218157816 */ /* 0x040fe20000000015 */
[----:B------:R-:W-:Y:S01]  /*4f40*/  IMAD.MOV.U32 R3, RZ, RZ, R2 ;  /* 0x000000ffff037224 */ /* 0x000fe200078e0002 */
[----:B------:R-:W-:Y:S02]  /*4f50*/  PRMT R24, R24, 0x7610, R33 ;  /* 0x0000761018187816 */ /* 0x000fe40000000021 */
.L_x_14281:
[----:B------:R-:W-:Y:S05]  /*4f60*/  BSYNC B1 ;  /* 0x0000000000017941 */ /* 0x000fea0003800000 */
.L_x_14279:
        /* <DEDUP_REMOVED lines=9> */
.L_x_14283:
[----:B------:R-:W-:Y:S01]  /*5000*/  IMAD.MOV.U32 R25, RZ, RZ, R28 ;  /* 0x000000ffff197224 */ /* 0x000fe200078e001c */
[----:B------:R-:W-:Y:S01]  /*5010*/  PRMT R2, R21, 0x7610, R2 ;  /* 0x0000761015027816 */ /* 0x000fe20000000002 */
[----:B------:R-:W-:Y:S01]  /*5020*/  IMAD.MOV.U32 R28, RZ, RZ, R5 ;  /* 0x000000ffff1c7224 */ /* 0x000fe200078e0005 */
[----:B------:R-:W-:Y:S02]  /*5030*/  PRMT R21, R33, 0x7610, R21 ;  /* 0x0000761021157816 */ /* 0x000fe40000000015 */
.L_x_14284:
[----:B------:R-:W-:Y:S05]  /*5040*/  BSYNC B1 ;  /* 0x0000000000017941 */ /* 0x000fea0003800000 */
.L_x_14282:
        /* <DEDUP_REMOVED lines=9> */
.L_x_14286:
[----:B------:R-:W-:Y:S01]  /*50e0*/  IMAD.MOV.U32 R34, RZ, RZ, R25 ;  /* 0x000000ffff227224 */ /* 0x000fe200078e0019 */
[----:B------:R-:W-:Y:S01]  /*50f0*/  PRMT R5, R2, 0x7610, R5 ;  /* 0x0000761002057816 */ /* 0x000fe20000000005 */
[----:B------:R-:W-:Y:S01]  /*5100*/  IMAD.MOV.U32 R25, RZ, RZ, R4 ;  /* 0x000000ffff197224 */ /* 0x000fe200078e0004 */
[----:B------:R-:W-:Y:S02]  /*5110*/  PRMT R2, R31, 0x7610, R2 ;  /* 0x000076101f027816 */ /* 0x000fe40000000002 */
.L_x_14287:
[----:B------:R-:W-:Y:S05]  /*5120*/  BSYNC B1 ;  /* 0x0000000000017941 */ /* 0x000fea0003800000 */
.L_x_14285:
        /* <DEDUP_REMOVED lines=9> */
.L_x_14289:
[----:B------:R-:W-:Y:S01]  /*51c0*/  IMAD.MOV.U32 R29, RZ, RZ, R34 ;  /* 0x000000ffff1d7224 */ /* 0x000fe200078e0022 */
[----:B------:R-:W-:Y:S01]  /*51d0*/  PRMT R2, R2, 0x5410, R5 ;  /* 0x0000541002027816 */ /* 0x000fe20000000005 */
[----:B------:R-:W-:Y:S01]  /*51e0*/  IMAD.MOV.U32 R34, RZ, RZ, R7 ;  /* 0x000000ffff227224 */ /* 0x000fe200078e0007 */
[----:B------:R-:W-:Y:S02]  /*51f0*/  PRMT R5, R31, 0x7632, R5 ;  /* 0x000076321f057816 */ /* 0x000fe40000000005 */
.L_x_14290:
[----:B------:R-:W-:Y:S05]  /*5200*/  BSYNC B1 ;  /* 0x0000000000017941 */ /* 0x000fea0003800000 */
.L_x_14288:
        /* <DEDUP_REMOVED lines=9> */
.L_x_14292:
[----:B------:R-:W-:Y:S01]  /*52a0*/  IMAD.MOV.U32 R4, RZ, RZ, R29 ;  /* 0x000000ffff047224 */ /* 0x000fe200078e001d */
[----:B------:R-:W-:Y:S01]  /*52b0*/  PRMT R5, R5, 0x7610, R2 ;  /* 0x0000761005057816 */ /* 0x000fe20000000002 */
[----:B------:R-:W-:Y:S01]  /*52c0*/  IMAD.MOV.U32 R29, RZ, RZ, R6 ;  /* 0x000000ffff1d7224 */ /* 0x000fe200078e0006 */
[----:B------:R-:W-:Y:S02]  /*52d0*/  PRMT R2, R2, 0x5410, R30 ;  /* 0x0000541002027816 */ /* 0x000fe4000000001e */
.L_x_14293:
[----:B------:R-:W-:Y:S05]  /*52e0*/  BSYNC B1 ;  /* 0x0000000000017941 */ /* 0x000fea0003800000 */
.L_x_14291:
        /* <DEDUP_REMOVED lines=9> */
.L_x_14295:
[----:B------:R-:W-:Y:S01]  /*5380*/  IMAD.MOV.U32 R7, RZ, RZ, R4 ;  /* 0x000000ffff077224 */ /* 0x000fe200078e0004 */
[----:B------:R-:W-:Y:S01]  /*5390*/  PRMT R6, R6, 0x7610, R5 ;  /* 0x0000761006067816 */ /* 0x000fe20000000005 */
[----:B------:R-:W-:Y:S01]  /*53a0*/  IMAD.MOV.U32 R4, RZ, RZ, R27 ;  /* 0x000000ffff047224 */ /* 0x000fe200078e001b */
[----:B------:R-:W-:Y:S02]  /*53b0*/  PRMT R5, R5, 0x7610, R30 ;  /* 0x0000761005057816 */ /* 0x000fe4000000001e */
.L_x_14296:
[----:B------:R-:W-:Y:S05]  /*53c0*/  BSYNC B1 ;  /* 0x0000000000017941 */ /* 0x000fea0003800000 */
.L_x_14294:
        /* <DEDUP_REMOVED lines=9> */
.L_x_14298:
[----:B------:R-:W-:Y:S01]  /*5460*/  IMAD.MOV.U32 R27, RZ, RZ, R7 ;  /* 0x000000ffff1b7224 */ /* 0x000fe200078e0007 */
[----:B------:R-:W-:Y:S01]  /*5470*/  PRMT R6, R6, 0x5432, R24 ;  /* 0x0000543206067816 */ /* 0x000fe20000000018 */
[----:B------:R-:W-:Y:S02]  /*5480*/  IMAD.MOV.U32 R7, RZ, RZ, R26 ;  /* 0x000000ffff077224 */ /* 0x000fe400078e001a */
.L_x_14299:
[----:B------:R-:W-:Y:S05]  /*5490*/  BSYNC B1 ;  /* 0x0000000000017941 */ /* 0x000fea0003800000 */
.L_x_14297:
        /* <DEDUP_REMOVED lines=16> */
.L_x_14301:
[----:B------:R-:W-:Y:S01]  /*55a0*/  IMAD.MOV.U32 R22, RZ, RZ, R3 ;  /* 0x000000ffff167224 */ /* 0x000fe200078e0003 */
[----:B------:R-:W-:Y:S01]  /*55b0*/  PRMT R17, R17, 0x7610, R24 ;  /* 0x0000761011117816 */ /* 0x000fe20000000018 */
[----:B------:R-:W-:Y:S01]  /*55c0*/  IMAD.MOV.U32 R3, RZ, RZ, R28 ;  /* 0x000000ffff037224 */ /* 0x000fe200078e001c */
[----:B------:R-:W-:Y:S02]  /*55d0*/  PRMT R24, R24, 0x5410, R21 ;  /* 0x0000541018187816 */ /* 0x000fe40000000015 */
.L_x_14302:
[----:B------:R-:W-:Y:S05]  /*55e0*/  BSYNC B1 ;  /* 0x0000000000017941 */ /* 0x000fea0003800000 */
.L_x_14300:
        /* <DEDUP_REMOVED lines=9> */
.L_x_14304:
[----:B------:R-:W-:Y:S01]  /*5680*/  IMAD.MOV.U32 R21, RZ, RZ, R22 ;  /* 0x000000ffff157224 */ /* 0x000fe200078e0016 */
[----:B------:R-:W-:Y:S01]  /*5690*/  PRMT R17, R17, 0x5432, R2 ;  /* 0x0000543211117816 */ /* 0x000fe20000000002 */
[----:B------:R-:W-:Y:S02]  /*56a0*/  IMAD.MOV.U32 R22, RZ, RZ, R25 ;  /* 0x000000ffff167224 */ /* 0x000fe400078e0019 */
.L_x_14305:
[----:B------:R-:W-:Y:S05]  /*56b0*/  BSYNC B1 ;  /* 0x0000000000017941 */ /* 0x000fea0003800000 */
.L_x_14303:
        /* <DEDUP_REMOVED lines=9> */
.L_x_14307:
[----:B------:R-:W-:Y:S01]  /*5750*/  IMAD.MOV.U32 R26, RZ, RZ, R21 ;  /* 0x000000ffff1a7224 */ /* 0x000fe200078e0015 */
[--C-:B------:R-:W-:Y:S01]  /*5760*/  PRMT R25, R25, 0x5410, R17.reuse ;  /* 0x0000541019197816 */ /* 0x100fe20000000011 */
[----:B------:R-:W-:Y:S01]  /*5770*/  IMAD.MOV.U32 R21, RZ, RZ, R34 ;  /* 0x000000ffff157224 */ /* 0x000fe200078e0022 */
[----:B------:R-:W-:Y:S02]  /*5780*/  PRMT R17, R5, 0x7610, R17 ;  /* 0x0000761005117816 */ /* 0x000fe40000000011 */
.L_x_14308:
[----:B------:R-:W-:Y:S05]  /*5790*/  BSYNC B1 ;  /* 0x0000000000017941 */ /* 0x000fea0003800000 */
.L_x_14306:
        /* <DEDUP_REMOVED lines=9> */
.L_x_14310:
[C---:B------:R-:W-:Y:S01]  /*5830*/  PRMT R2, R25.reuse, 0x7632, R2 ;  /* 0x0000763219027816 */ /* 0x040fe20000000002 */
[----:B------:R-:W-:Y:S02]  /*5840*/  IMAD.MOV.U32 R31, RZ, RZ, R26 ;  /* 0x000000ffff1f7224 */ /* 0x000fe400078e001a */
[----:B------:R-:W-:Y:S01]  /*5850*/  IMAD.MOV.U32 R26, RZ, RZ, R29 ;  /* 0x000000ffff1a7224 */ /* 0x000fe200078e001d */
[----:B------:R-:W-:Y:S02]  /*5860*/  PRMT R25, R25, 0x7610, R2 ;  /* 0x0000761019197816 */ /* 0x000fe40000000002 */
.L_x_14311:
[----:B------:R-:W-:Y:S05]  /*5870*/  BSYNC B1 ;  /* 0x0000000000017941 */ /* 0x000fea0003800000 */
.L_x_14309:
        /* <DEDUP_REMOVED lines=9> */
.L_x_14313:
[----:B------:R-:W-:Y:S01]  /*5910*/  IMAD.MOV.U32 R28, RZ, RZ, R31 ;  /* 0x000000ffff1c7224 */ /* 0x000fe200078e001f */
[----:B------:R-:W-:Y:S01]  /*5920*/  PRMT R2, R5, 0x5432, R2 ;  /* 0x0000543205027816 */ /* 0x000fe20000000002 */
[----:B------:R-:W-:Y:S02]  /*5930*/  IMAD.MOV.U32 R31, RZ, RZ, R4 ;  /* 0x000000ffff1f7224 */ /* 0x000fe400078e0004 */
.L_x_14314:
[----:B------:R-:W-:Y:S05]  /*5940*/  BSYNC B1 ;  /* 0x0000000000017941 */ /* 0x000fea0003800000 */
.L_x_14312:
        /* <DEDUP_REMOVED lines=9> */
.L_x_14316:
[----:B------:R-:W-:Y:S01]  /*59e0*/  IMAD.MOV.U32 R4, RZ, RZ, R28 ;  /* 0x000000ffff047224 */ /* 0x000fe200078e001c */
[----:B------:R-:W-:Y:S01]  /*59f0*/  PRMT R5, R5, 0x7610, R2 ;  /* 0x0000761005057816 */ /* 0x000fe20000000002 */
[----:B------:R-:W-:Y:S01]  /*5a00*/  IMAD.MOV.U32 R28, RZ, RZ, R7 ;  /* 0x000000ffff1c7224 */ /* 0x000fe200078e0007 */
[----:B------:R-:W-:Y:S02]  /*5a10*/  PRMT R2, R2, 0x7610, R6 ;  /* 0x0000761002027816 */ /* 0x000fe40000000006 */
.L_x_14317:
[----:B------:R-:W-:Y:S05]  /*5a20*/  BSYNC B1 ;  /* 0x0000000000017941 */ /* 0x000fea0003800000 */
.L_x_14315:
        /* <DEDUP_REMOVED lines=9> */
.L_x_14319:
[----:B------:R-:W-:Y:S01]  /*5ac0*/  IMAD.MOV.U32 R7, RZ, RZ, R4 ;  /* 0x000000ffff077224 */ /* 0x000fe200078e0004 */
[----:B------:R-:W-:Y:S01]  /*5ad0*/  PRMT R5, R5, 0x5432, R6 ;  /* 0x0000543205057816 */ /* 0x000fe20000000006 */
[----:B------:R-:W-:Y:S02]  /*5ae0*/  IMAD.MOV.U32 R4, RZ, RZ, R27 ;  /* 0x000000ffff047224 */ /* 0x000fe400078e001b */
.L_x_14320:
[----:B------:R-:W-:Y:S05]  /*5af0*/  BSYNC B1 ;  /* 0x0000000000017941 */ /* 0x000fea0003800000 */
.L_x_14318:
        /* <DEDUP_REMOVED lines=16> */
.L_x_14322:
[----:B------:R-:W-:Y:S01]  /*5c00*/  IMAD.MOV.U32 R6, RZ, RZ, R3 ;  /* 0x000000ffff067224 */ /* 0x000fe200078e0003 */
[C---:B------:R-:W-:Y:S01]  /*5c10*/  PRMT R20, R24.reuse, 0x7632, R20 ;  /* 0x0000763218147816 */ /* 0x040fe20000000014 */
[----:B------:R-:W-:Y:S01]  /*5c20*/  IMAD.MOV.U32 R3, RZ, RZ, R22 ;  /* 0x000000ffff037224 */ /* 0x000fe200078e0016 */
[----:B------:R-:W-:Y:S02]  /*5c30*/  PRMT R24, R24, 0x7610, R17 ;  /* 0x0000761018187816 */ /* 0x000fe40000000011 */
.L_x_14323:
[----:B------:R-:W-:Y:S05]  /*5c40*/  BSYNC B1 ;  /* 0x0000000000017941 */ /* 0x000fea0003800000 */
.L_x_14321:
        /* <DEDUP_REMOVED lines=9> */
.L_x_14325:
[----:B------:R-:W-:Y:S01]  /*5ce0*/  IMAD.MOV.U32 R27, RZ, RZ, R6 ;  /* 0x000000ffff1b7224 */ /* 0x000fe200078e0006 */
[----:B------:R-:W-:Y:S01]  /*5cf0*/  PRMT R22, R20, 0x7610, R22 ;  /* 0x0000761014167816 */ /* 0x000fe20000000016 */
[----:B------:R-:W-:Y:S01]  /*5d00*/  IMAD.MOV.U32 R6, RZ, RZ, R21 ;  /* 0x000000ffff067224 */ /* 0x000fe200078e0015 */
[----:B------:R-:W-:Y:S02]  /*5d10*/  PRMT R20, R17, 0x7610, R20 ;  /* 0x0000761011147816 */ /* 0x000fe40000000014 */
.L_x_14326:
[----:B------:R-:W-:Y:S05]  /*5d20*/  BSYNC B1 ;  /* 0x0000000000017941 */ /* 0x000fea0003800000 */
.L_x_14324:
        /* <DEDUP_REMOVED lines=9> */
.L_x_14328:
[----:B------:R-:W-:Y:S01]  /*5dc0*/  IMAD.MOV.U32 R30, RZ, RZ, R27 ;  /* 0x000000ffff1e7224 */ /* 0x000fe200078e001b */
[----:B------:R-:W-:Y:S01]  /*5dd0*/  PRMT R17, R17, 0x5410, R22 ;  /* 0x0000541011117816 */ /* 0x000fe20000000016 */
[----:B------:R-:W-:Y:S01]  /*5de0*/  IMAD.MOV.U32 R27, RZ, RZ, R26 ;  /* 0x000000ffff1b7224 */ /* 0x000fe200078e001a */
[----:B------:R-:W-:Y:S02]  /*5df0*/  PRMT R22, R25, 0x7632, R22 ;  /* 0x0000763219167816 */ /* 0x000fe40000000016 */
.L_x_14329:
[----:B------:R-:W-:Y:S05]  /*5e00*/  BSYNC B1 ;  /* 0x0000000000017941 */ /* 0x000fea0003800000 */
.L_x_14327:
        /* <DEDUP_REMOVED lines=9> */
.L_x_14331:
[----:B------:R-:W-:Y:S01]  /*5ea0*/  IMAD.MOV.U32 R21, RZ, RZ, R30 ;  /* 0x000000ffff157224 */ /* 0x000fe200078e001e */
[----:B------:R-:W-:Y:S01]  /*5eb0*/  PRMT R20, R20, 0x7610, R17 ;  /* 0x0000761014147816 */ /* 0x000fe20000000011 */
[----:B------:R-:W-:Y:S01]  /*5ec0*/  IMAD.MOV.U32 R30, RZ, RZ, R31 ;  /* 0x000000ffff1e7224 */ /* 0x000fe200078e001f */
[----:B------:R-:W-:Y:S02]  /*5ed0*/  PRMT R17, R17, 0x5410, R2 ;  /* 0x0000541011117816 */ /* 0x000fe40000000002 */
.L_x_14332:
[----:B------:R-:W-:Y:S05]  /*5ee0*/  BSYNC B1 ;  /* 0x0000000000017941 */ /* 0x000fea0003800000 */
.L_x_14330:
        /* <DEDUP_REMOVED lines=9> */
.L_x_14334:
[C---:B------:R-:W-:Y:S01]  /*5f80*/  PRMT R2, R20.reuse, 0x7632, R2 ;  /* 0x0000763214027816 */ /* 0x040fe20000000002 */
[----:B------:R-:W-:Y:S02]  /*5f90*/  IMAD.MOV.U32 R25, RZ, RZ, R21 ;  /* 0x000000ffff197224 */ /* 0x000fe400078e0015 */
[----:B------:R-:W-:Y:S01]  /*5fa0*/  IMAD.MOV.U32 R21, RZ, RZ, R28 ;  /* 0x000000ffff157224 */ /* 0x000fe200078e001c */
[----:B------:R-:W-:Y:S02]  /*5fb0*/  PRMT R20, R20, 0x7610, R2 ;  /* 0x0000761014147816 */ /* 0x000fe40000000002 */
.L_x_14335:
[----:B------:R-:W-:Y:S05]  /*5fc0*/  BSYNC B1 ;  /* 0x0000000000017941 */ /* 0x000fea0003800000 */
.L_x_14333:
        /* <DEDUP_REMOVED lines=9> */
.L_x_14337:
[----:B------:R-:W-:Y:S01]  /*6060*/  IMAD.MOV.U32 R26, RZ, RZ, R25 ;  /* 0x000000ffff1a7224 */ /* 0x000fe200078e0019 */
[----:B------:R-:W-:Y:S01]  /*6070*/  PRMT R2, R5, 0x5432, R2 ;  /* 0x0000543205027816 */ /* 0x000fe20000000002 */
[----:B------:R-:W-:Y:S02]  /*6080*/  IMAD.MOV.U32 R25, RZ, RZ, R4 ;  /* 0x000000ffff197224 */ /* 0x000fe400078e0004 */
.L_x_14338:
[----:B------:R-:W-:Y:S05]  /*6090*/  BSYNC B1 ;  /* 0x0000000000017941 */ /* 0x000fea0003800000 */
.L_x_14336:
        /* <DEDUP_REMOVED lines=9> */
.L_x_14340:
[----:B------:R-:W-:Y:S01]  /*6130*/  PRMT R5, R5, 0x7610, R2 ;  /* 0x0000761005057816 */ /* 0x000fe20000000002 */
[----:B------:R-:W-:Y:S02]  /*6140*/  IMAD.MOV.U32 R4, RZ, RZ, R26 ;  /* 0x000000ffff047224 */ /* 0x000fe400078e001a */
[----:B------:R-:W-:Y:S01]  /*6150*/  IMAD.MOV.U32 R26, RZ, RZ, R7 ;  /* 0x000000ffff1a7224 */ /* 0x000fe200078e0007 */
[----:B------:R-:W-:Y:S02]  /*6160*/  PRMT R2, R2, 0x5410, R5 ;  /* 0x0000541002027816 */ /* 0x000fe40000000005 */
.L_x_14341:
[----:B------:R-:W-:Y:S05]  /*6170*/  BSYNC B1 ;  /* 0x0000000000017941 */ /* 0x000fea0003800000 */
.L_x_14339:
        /* <DEDUP_REMOVED lines=16> */
.L_x_14343:
[----:B------:R-:W-:Y:S01]  /*6280*/  IMAD.MOV.U32 R18, RZ, RZ, R3 ;  /* 0x000000ffff127224 */ /* 0x000fe200078e0003 */
[----:B------:R-:W-:Y:S01]  /*6290*/  PRMT R7, R7, 0x7610, R24 ;  /* 0x0000761007077816 */ /* 0x000fe20000000018 */
[----:B------:R-:W-:Y:S01]  /*62a0*/  IMAD.MOV.U32 R3, RZ, RZ, R6 ;  /* 0x000000ffff037224 */ /* 0x000fe200078e0006 */
[----:B------:R-:W-:Y:S02]  /*62b0*/  PRMT R24, R24, 0x5410, R20 ;  /* 0x0000541018187816 */ /* 0x000fe40000000014 */
.L_x_14344:
[----:B------:R-:W-:Y:S05]  /*62c0*/  BSYNC B1 ;  /* 0x0000000000017941 */ /* 0x000fea0003800000 */
.L_x_14342:
        /* <DEDUP_REMOVED lines=9> */
.L_x_14346:
[----:B------:R-:W-:Y:S01]  /*6360*/  IMAD.MOV.U32 R15, RZ, RZ, R18 ;  /* 0x000000ffff0f7224 */ /* 0x000fe200078e0012 */
[C---:B------:R-:W-:Y:S01]  /*6370*/  PRMT R5, R7.reuse, 0x7632, R5 ;  /* 0x0000763207057816 */ /* 0x040fe20000000005 */
[----:B------:R-:W-:Y:S01]  /*6380*/  IMAD.MOV.U32 R18, RZ, RZ, R27 ;  /* 0x000000ffff127224 */ /* 0x000fe200078e001b */
[----:B------:R-:W-:Y:S02]  /*6390*/  PRMT R7, R7, 0x5410, R22 ;  /* 0x0000541007077816 */ /* 0x000fe40000000016 */
.L_x_14347:
[----:B------:R-:W-:Y:S05]  /*63a0*/  BSYNC B1 ;  /* 0x0000000000017941 */ /* 0x000fea0003800000 */
.L_x_14345:
        /* <DEDUP_REMOVED lines=9> */
.L_x_14349:
[----:B------:R-:W-:Y:S01]  /*6440*/  IMAD.MOV.U32 R6, RZ, RZ, R15 ;  /* 0x000000ffff067224 */ /* 0x000fe200078e000f */
[--C-:B------:R-:W-:Y:S01]  /*6450*/  PRMT R22, R22, 0x5410, R5.reuse ;  /* 0x0000541016167816 */ /* 0x100fe20000000005 */
[----:B------:R-:W-:Y:S01]  /*6460*/  IMAD.MOV.U32 R15, RZ, RZ, R30 ;  /* 0x000000ffff0f7224 */ /* 0x000fe200078e001e */
[----:B------:R-:W-:Y:S02]  /*6470*/  PRMT R5, R17, 0x7632, R5 ;  /* 0x0000763211057816 */ /* 0x000fe40000000005 */
.L_x_14350:
[----:B------:R-:W-:Y:S05]  /*6480*/  BSYNC B1 ;  /* 0x0000000000017941 */ /* 0x000fea0003800000 */
.L_x_14348:
        /* <DEDUP_REMOVED lines=9> */
.L_x_14352:
[----:B------:R-:W-:Y:S01]  /*6520*/  IMAD.MOV.U32 R28, RZ, RZ, R6 ;  /* 0x000000ffff1c7224 */ /* 0x000fe200078e0006 */
[----:B------:R-:W-:Y:S01]  /*6530*/  PRMT R17, R17, 0x7610, R22 ;  /* 0x0000761011117816 */ /* 0x000fe20000000016 */
[----:B------:R-:W-:Y:S01]  /*6540*/  IMAD.MOV.U32 R6, RZ, RZ, R21 ;  /* 0x000000ffff067224 */ /* 0x000fe200078e0015 */
[----:B------:R-:W-:Y:S02]  /*6550*/  PRMT R22, R22, 0x7610, R20 ;  /* 0x0000761016167816 */ /* 0x000fe40000000014 */
.L_x_14353:
[----:B------:R-:W-:Y:S05]  /*6560*/  BSYNC B1 ;  /* 0x0000000000017941 */ /* 0x000fea0003800000 */
.L_x_14351:
        /* <DEDUP_REMOVED lines=9> */
.L_x_14355:
[----:B------:R-:W-:Y:S01]  /*6600*/  IMAD.MOV.U32 R21, RZ, RZ, R28 ;  /* 0x000000ffff157224 */ /* 0x000fe200078e001c */
[----:B------:R-:W-:Y:S01]  /*6610*/  PRMT R20, R20, 0x7610, R17 ;  /* 0x0000761014147816 */ /* 0x000fe20000000011 */
[----:B------:R-:W-:Y:S01]  /*6620*/  IMAD.MOV.U32 R28, RZ, RZ, R25 ;  /* 0x000000ffff1c7224 */ /* 0x000fe200078e0019 */
[----:B------:R-:W-:Y:S02]  /*6630*/  PRMT R17, R17, 0x5410, R2 ;  /* 0x0000541011117816 */ /* 0x000fe40000000002 */
.L_x_14356:
[----:B------:R-:W-:Y:S05]  /*6640*/  BSYNC B1 ;  /* 0x0000000000017941 */ /* 0x000fea0003800000 */
.L_x_14354:
        /* <DEDUP_REMOVED lines=9> */
.L_x_14358:
[C---:B------:R-:W-:Y:S01]  /*66e0*/  PRMT R2, R20.reuse, 0x7632, R2 ;  /* 0x0000763214027816 */ /* 0x040fe20000000002 */
[----:B------:R-:W-:Y:S02]  /*66f0*/  IMAD.MOV.U32 R25, RZ, RZ, R21 ;  /* 0x000000ffff197224 */ /* 0x000fe400078e0015 */
[----:B------:R-:W-:Y:S01]  /*6700*/  IMAD.MOV.U32 R21, RZ, RZ, R26 ;  /* 0x000000ffff157224 */ /* 0x000fe200078e001a */
[----:B------:R-:W-:Y:S02]  /*6710*/  PRMT R20, R20, 0x7610, R2 ;  /* 0x0000761014147816 */ /* 0x000fe40000000002 */
.L_x_14359:
[----:B------:R-:W-:Y:S05]  /*6720*/  BSYNC B1 ;  /* 0x0000000000017941 */ /* 0x000fea0003800000 */
.L_x_14357:
        /* <DEDUP_REMOVED lines=9> */
.L_x_14361:
[----:B------:R-:W-:Y:S01]  /*67c0*/  IMAD.MOV.U32 R26, RZ, RZ, R25 ;  /* 0x000000ffff1a7224 */ /* 0x000fe200078e0019 */
[----:B------:R-:W-:Y:S01]  /*67d0*/  PRMT R2, R5, 0x5432, R2 ;  /* 0x0000543205027816 */ /* 0x000fe20000000002 */
[----:B------:R-:W-:Y:S02]  /*67e0*/  IMAD.MOV.U32 R25, RZ, RZ, R4 ;  /* 0x000000ffff197224 */ /* 0x000fe400078e0004 */
.L_x_14362:
[----:B------:R-:W-:Y:S05]  /*67f0*/  BSYNC B1 ;  /* 0x0000000000017941 */ /* 0x000fea0003800000 */
.L_x_14360:
        /* <DEDUP_REMOVED lines=16> */
.L_x_14364:
[----:B------:R-:W-:Y:S01]  /*6900*/  IMAD.MOV.U32 R4, RZ, RZ, R3 ;  /* 0x000000ffff047224 */ /* 0x000fe200078e0003 */
[----:B------:R-:W-:Y:S01]  /*6910*/  PRMT R5, R5, 0x7610, R24 ;  /* 0x0000761005057816 */ /* 0x000fe20000000018 */
[----:B------:R-:W-:Y:S01]  /*6920*/  IMAD.MOV.U32 R3, RZ, RZ, R18 ;  /* 0x000000ffff037224 */ /* 0x000fe200078e0012 */
[----:B------:R-:W-:Y:S02]  /*6930*/  PRMT R24, R24, 0x7610, R7 ;  /* 0x0000761018187816 */ /* 0x000fe40000000007 */
.L_x_14365:
[----:B------:R-:W-:Y:S05]  /*6940*/  BSYNC B1 ;  /* 0x0000000000017941 */ /* 0x000fea0003800000 */
.L_x_14363:
        /* <DEDUP_REMOVED lines=9> */
.L_x_14367:
[----:B------:R-:W-:Y:S01]  /*69e0*/  IMAD.MOV.U32 R7, RZ, RZ, R4 ;  /* 0x000000ffff077224 */ /* 0x000fe200078e0004 */
[----:B------:R-:W-:Y:S01]  /*69f0*/  PRMT R16, R16, 0x7610, R5 ;  /* 0x0000761010107816 */ /* 0x000fe20000000005 */
[----:B------:R-:W-:Y:S01]  /*6a00*/  IMAD.MOV.U32 R4, RZ, RZ, R15 ;  /* 0x000000ffff047224 */ /* 0x000fe200078e000f */
[----:B------:R-:W-:Y:S02]  /*6a10*/  PRMT R5, R5, 0x5410, R5 ;  /* 0x0000541005057816 */ /* 0x000fe40000000005 */
.L_x_14368:
[----:B------:R-:W-:Y:S05]  /*6a20*/  BSYNC B1 ;  /* 0x0000000000017941 */ /* 0x000fea0003800000 */
.L_x_14366:
        /* <DEDUP_REMOVED lines=9> */
.L_x_14370:
[----:B------:R-:W-:Y:S01]  /*6ac0*/  IMAD.MOV.U32 R15, RZ, RZ, R7 ;  /* 0x000000ffff0f7224 */ /* 0x000fe200078e0007 */
[C---:B------:R-:W-:Y:S01]  /*6ad0*/  PRMT R5, R16.reuse, 0x7632, R5 ;  /* 0x0000763210057816 */ /* 0x040fe20000000005 */
[----:B------:R-:W-:Y:S01]  /*6ae0*/  IMAD.MOV.U32 R7, RZ, RZ, R6 ;  /* 0x000000ffff077224 */ /* 0x000fe200078e0006 */
[----:B------:R-:W-:Y:S02]  /*6af0*/  PRMT R16, R16, 0x7610, R22 ;  /* 0x0000761010107816 */ /* 0x000fe40000000016 */
.L_x_14371:
[----:B------:R-:W-:Y:S05]  /*6b00*/  BSYNC B1 ;  /* 0x0000000000017941 */ /* 0x000fea0003800000 */
.L_x_14369:
        /* <DEDUP_REMOVED lines=9> */
.L_x_14373:
[----:B------:R-:W-:Y:S01]  /*6ba0*/  IMAD.MOV.U32 R6, RZ, RZ, R15 ;  /* 0x000000ffff067224 */ /* 0x000fe200078e000f */
[--C-:B------:R-:W-:Y:S01]  /*6bb0*/  PRMT R18, R18, 0x5410, R5.reuse ;  /* 0x0000541012127816 */ /* 0x100fe20000000005 */
[----:B------:R-:W-:Y:S01]  /*6bc0*/  IMAD.MOV.U32 R15, RZ, RZ, R28 ;  /* 0x000000ffff0f7224 */ /* 0x000fe200078e001c */
[----:B------:R-:W-:Y:S02]  /*6bd0*/  PRMT R5, R17, 0x7632, R5 ;  /* 0x0000763211057816 */ /* 0x000fe40000000005 */
.L_x_14374:
[----:B------:R-:W-:Y:S05]  /*6be0*/  BSYNC B1 ;  /* 0x0000000000017941 */ /* 0x000fea0003800000 */
.L_x_14372:
        /* <DEDUP_REMOVED lines=9> */
.L_x_14376:
[----:B------:R-:W-:Y:S01]  /*6c80*/  IMAD.MOV.U32 R22, RZ, RZ, R6 ;  /* 0x000000ffff167224 */ /* 0x000fe200078e0006 */
[----:B------:R-:W-:Y:S01]  /*6c90*/  PRMT R17, R17, 0x7610, R18 ;  /* 0x0000761011117816 */ /* 0x000fe20000000012 */
[----:B------:R-:W-:Y:S01]  /*6ca0*/  IMAD.MOV.U32 R6, RZ, RZ, R21 ;  /* 0x000000ffff067224 */ /* 0x000fe200078e0015 */
[----:B------:R-:W-:Y:S02]  /*6cb0*/  PRMT R18, R18, 0x7610, R20 ;  /* 0x0000761012127816 */ /* 0x000fe40000000014 */
.L_x_14377:
[----:B------:R-:W-:Y:S05]  /*6cc0*/  BSYNC B1 ;  /* 0x0000000000017941 */ /* 0x000fea0003800000 */
.L_x_14375:
        /* <DEDUP_REMOVED lines=9> */
.L_x_14379:
[----:B------:R-:W-:Y:S01]  /*6d60*/  IMAD.MOV.U32 R21, RZ, RZ, R22 ;  /* 0x000000ffff157224 */ /* 0x000fe200078e0016 */
[----:B------:R-:W-:Y:S01]  /*6d70*/  PRMT R20, R20, 0x7610, R17 ;  /* 0x0000761014147816 */ /* 0x000fe20000000011 */
[----:B------:R-:W-:Y:S01]  /*6d80*/  IMAD.MOV.U32 R22, RZ, RZ, R25 ;  /* 0x000000ffff167224 */ /* 0x000fe200078e0019 */
[----:B------:R-:W-:Y:S02]  /*6d90*/  PRMT R17, R17, 0x5410, R2 ;  /* 0x0000541011117816 */ /* 0x000fe40000000002 */
.L_x_14380:
[----:B------:R-:W-:Y:S05]  /*6da0*/  BSYNC B1 ;  /* 0x0000000000017941 */ /* 0x000fea0003800000 */
.L_x_14378:
        /* <DEDUP_REMOVED lines=9> */
.L_x_14382:
[C---:B------:R-:W-:Y:S01]  /*6e40*/  PRMT R2, R20.reuse, 0x7632, R2 ;  /* 0x0000763214027816 */ /* 0x040fe20000000002 */
[----:B------:R-:W-:Y:S02]  /*6e50*/  IMAD.MOV.U32 R25, RZ, RZ, R21 ;  /* 0x000000ffff197224 */ /* 0x000fe400078e0015 */
[----:B------:R-:W-:Y:S01]  /*6e60*/  IMAD.MOV.U32 R21, RZ, RZ, R26 ;  /* 0x000000ffff157224 */ /* 0x000fe200078e001a */
[----:B------:R-:W-:Y:S02]  /*6e70*/  PRMT R20, R20, 0x7610, R2 ;  /* 0x0000761014147816 */ /* 0x000fe40000000002 */
.L_x_14383:
[----:B------:R-:W-:Y:S05]  /*6e80*/  BSYNC B1 ;  /* 0x0000000000017941 */ /* 0x000fea0003800000 */
.L_x_14381:
        /* <DEDUP_REMOVED lines=16> */
.L_x_14385:
[----:B------:R-:W-:Y:S01]  /*6f90*/  IMAD.MOV.U32 R14, RZ, RZ, R3 ;  /* 0x000000ffff0e7224 */ /* 0x000fe200078e0003 */
[----:B------:R-:W-:Y:S01]  /*6fa0*/  PRMT R2, R2, 0x7610, R24 ;  /* 0x0000761002027816 */ /* 0x000fe20000000018 */
[----:B------:R-:W-:Y:S01]  /*6fb0*/  IMAD.MOV.U32 R3, RZ, RZ, R4 ;  /* 0x000000ffff037224 */ /* 0x000fe200078e0004 */
[----:B------:R-:W-:Y:S02]  /*6fc0*/  PRMT R24, R24, 0x7610, R5 ;  /* 0x0000761018187816 */ /* 0x000fe40000000005 */
.L_x_14386:
[----:B------:R-:W-:Y:S05]  /*6fd0*/  BSYNC B1 ;  /* 0x0000000000017941 */ /* 0x000fea0003800000 */
.L_x_14384:
        /* <DEDUP_REMOVED lines=9> */
.L_x_14388:
[----:B------:R-:W-:Y:S01]  /*7070*/  IMAD.MOV.U32 R4, RZ, RZ, R14 ;  /* 0x000000ffff047224 */ /* 0x000fe200078e000e */
[C---:B------:R-:W-:Y:S01]  /*7080*/  PRMT R11, R2.reuse, 0x7632, R11 ;  /* 0x00007632020b7816 */ /* 0x040fe2000000000b */
[----:B------:R-:W-:Y:S01]  /*7090*/  IMAD.MOV.U32 R14, RZ, RZ, R7 ;  /* 0x000000ffff0e7224 */ /* 0x000fe200078e0007 */
[----:B------:R-:W-:Y:S02]  /*70a0*/  PRMT R2, R2, 0x7610, R16 ;  /* 0x0000761002027816 */ /* 0x000fe40000000010 */
.L_x_14389:
[----:B------:R-:W-:Y:S05]  /*70b0*/  BSYNC B1 ;  /* 0x0000000000017941 */ /* 0x000fea0003800000 */
.L_x_14387:
        /* <DEDUP_REMOVED lines=9> */
.L_x_14391:
[----:B------:R-:W-:Y:S01]  /*7150*/  IMAD.MOV.U32 R7, RZ, RZ, R4 ;  /* 0x000000ffff077224 */ /* 0x000fe200078e0004 */
[----:B------:R-:W-:Y:S01]  /*7160*/  PRMT R26, R26, 0x5410, R11 ;  /* 0x000054101a1a7816 */ /* 0x000fe2000000000b */
[----:B------:R-:W-:Y:S01]  /*7170*/  IMAD.MOV.U32 R4, RZ, RZ, R15 ;  /* 0x000000ffff047224 */ /* 0x000fe200078e000f */
[----:B------:R-:W-:Y:S02]  /*7180*/  PRMT R11, R5, 0x7610, R11 ;  /* 0x00007610050b7816 */ /* 0x000fe4000000000b */
.L_x_14392:
[----:B------:R-:W-:Y:S05]  /*7190*/  BSYNC B1 ;  /* 0x0000000000017941 */ /* 0x000fea0003800000 */
.L_x_14390:
        /* <DEDUP_REMOVED lines=9> */
.L_x_14394:
[----:B------:R-:W-:Y:S01]  /*7230*/  IMAD.MOV.U32 R5, RZ, RZ, R7 ;  /* 0x000000ffff057224 */ /* 0x000fe200078e0007 */
[C---:B------:R-:W-:Y:S01]  /*7240*/  PRMT R15, R26.reuse, 0x7632, R15 ;  /* 0x000076321a0f7816 */ /* 0x040fe2000000000f */
[----:B------:R-:W-:Y:S01]  /*7250*/  IMAD.MOV.U32 R7, RZ, RZ, R6 ;  /* 0x000000ffff077224 */ /* 0x000fe200078e0006 */
[----:B------:R-:W-:Y:S02]  /*7260*/  PRMT R26, R26, 0x7610, R18 ;  /* 0x000076101a1a7816 */ /* 0x000fe40000000012 */
.L_x_14395:
[----:B------:R-:W-:Y:S05]  /*7270*/  BSYNC B1 ;  /* 0x0000000000017941 */ /* 0x000fea0003800000 */
.L_x_14393:
        /* <DEDUP_REMOVED lines=9> */
.L_x_14397:
[----:B------:R-:W-:Y:S01]  /*7310*/  IMAD.MOV.U32 R6, RZ, RZ, R5 ;  /* 0x000000ffff067224 */ /* 0x000fe200078e0005 */
[--C-:B------:R-:W-:Y:S01]  /*7320*/  PRMT R11, R11, 0x5410, R15.reuse ;  /* 0x000054100b0b7816 */ /* 0x100fe2000000000f */
[----:B------:R-:W-:Y:S01]  /*7330*/  IMAD.MOV.U32 R5, RZ, RZ, R22 ;  /* 0x000000ffff057224 */ /* 0x000fe200078e0016 */
[----:B------:R-:W-:Y:S02]  /*7340*/  PRMT R15, R17, 0x7632, R15 ;  /* 0x00007632110f7816 */ /* 0x000fe4000000000f */
.L_x_14398:
[----:B------:R-:W-:Y:S05]  /*7350*/  BSYNC B1 ;  /* 0x0000000000017941 */ /* 0x000fea0003800000 */
.L_x_14396:
        /* <DEDUP_REMOVED lines=9> */
.L_x_14400:
[----:B------:R-:W-:Y:S01]  /*73f0*/  IMAD.MOV.U32 R16, RZ, RZ, R6 ;  /* 0x000000ffff107224 */ /* 0x000fe200078e0006 */
[----:B------:R-:W-:Y:S01]  /*7400*/  PRMT R15, R15, 0x7610, R11 ;  /* 0x000076100f0f7816 */ /* 0x000fe2000000000b */
[----:B------:R-:W-:Y:S01]  /*7410*/  IMAD.MOV.U32 R6, RZ, RZ, R21 ;  /* 0x000000ffff067224 */ /* 0x000fe200078e0015 */
[----:B------:R-:W-:Y:S02]  /*7420*/  PRMT R11, R11, 0x7610, R20 ;  /* 0x000076100b0b7816 */ /* 0x000fe40000000014 */
.L_x_14401:
[----:B------:R-:W-:Y:S05]  /*7430*/  BSYNC B1 ;  /* 0x0000000000017941 */ /* 0x000fea0003800000 */
.L_x_14399:
        /* <DEDUP_REMOVED lines=9> */
.L_x_14403:
[----:B------:R-:W-:Y:S01]  /*74d0*/  IMAD.MOV.U32 R17, RZ, RZ, R16 ;  /* 0x000000ffff117224 */ /* 0x000fe200078e0010 */
[C---:B------:R-:W-:Y:S01]  /*74e0*/  PRMT R18, R15.reuse, 0x7632, R18 ;  /* 0x000076320f127816 */ /* 0x040fe20000000012 */
[----:B------:R-:W-:Y:S01]  /*74f0*/  IMAD.MOV.U32 R16, RZ, RZ, R25 ;  /* 0x000000ffff107224 */ /* 0x000fe200078e0019 */
[----:B------:R-:W-:Y:S02]  /*7500*/  PRMT R15, R15, 0x5410, R2 ;  /* 0x000054100f0f7816 */ /* 0x000fe40000000002 */
.L_x_14404:
[----:B------:R-:W-:Y:S05]  /*7510*/  BSYNC B1 ;  /* 0x0000000000017941 */ /* 0x000fea0003800000 */
.L_x_14402:
        /* <DEDUP_REMOVED lines=16> */
.L_x_14406:
[----:B------:R-:W-:Y:S01]  /*7620*/  IMAD.MOV.U32 R12, RZ, RZ, R3 ;  /* 0x000000ffff0c7224 */ /* 0x000fe200078e0003 */
[----:B------:R-:W-:Y:S01]  /*7630*/  PRMT R25, R25, 0x7610, R24 ;  /* 0x0000761019197816 */ /* 0x000fe20000000018 */
[----:B------:R-:W-:Y:S01]  /*7640*/  IMAD.MOV.U32 R3, RZ, RZ, R14 ;  /* 0x000000ffff037224 */ /* 0x000fe200078e000e */
[----:B------:R-:W-:Y:S02]  /*7650*/  PRMT R24, R24, 0x7610, R2 ;  /* 0x0000761018187816 */ /* 0x000fe40000000002 */
.L_x_14407:
[----:B------:R-:W-:Y:S05]  /*7660*/  BSYNC B1 ;  /* 0x0000000000017941 */ /* 0x000fea0003800000 */
.L_x_14405:
        /* <DEDUP_REMOVED lines=9> */
.L_x_14409:
[----:B------:R-:W-:Y:S01]  /*7700*/  IMAD.MOV.U32 R14, RZ, RZ, R12 ;  /* 0x000000ffff0e7224 */ /* 0x000fe200078e000c */
[----:B------:R-:W-:Y:S01]  /*7710*/  PRMT R18, R18, 0x7610, R25 ;  /* 0x0000761012127816 */ /* 0x000fe20000000019 */
[----:B------:R-:W-:Y:S01]  /*7720*/  IMAD.MOV.U32 R12, RZ, RZ, R4 ;  /* 0x000000ffff0c7224 */ /* 0x000fe200078e0004 */
[----:B------:R-:W-:Y:S02]  /*7730*/  PRMT R25, R25, 0x5410, R11 ;  /* 0x0000541019197816 */ /* 0x000fe4000000000b */
.L_x_14410:
[----:B------:R-:W-:Y:S05]  /*7740*/  BSYNC B1 ;  /* 0x0000000000017941 */ /* 0x000fea0003800000 */
.L_x_14408:
        /* <DEDUP_REMOVED lines=9> */
.L_x_14412:
[----:B------:R-:W-:Y:S01]  /*77e0*/  IMAD.MOV.U32 R20, RZ, RZ, R14 ;  /* 0x000000ffff147224 */ /* 0x000fe200078e000e */
[C---:B------:R-:W-:Y:S01]  /*77f0*/  PRMT R25, R18.reuse, 0x7632, R25 ;  /* 0x0000763212197816 */ /* 0x040fe20000000019 */
[----:B------:R-:W-:Y:S01]  /*7800*/  IMAD.MOV.U32 R14, RZ, RZ, R7 ;  /* 0x000000ffff0e7224 */ /* 0x000fe200078e0007 */
[----:B------:R-:W-:Y:S02]  /*7810*/  PRMT R18, R18, 0x7610, R26 ;  /* 0x0000761012127816 */ /* 0x000fe4000000001a */
.L_x_14413:
[----:B------:R-:W-:Y:S05]  /*7820*/  BSYNC B1 ;  /* 0x0000000000017941 */ /* 0x000fea0003800000 */
.L_x_14411:
        /* <DEDUP_REMOVED lines=9> */
.L_x_14415:
[----:B------:R-:W-:Y:S01]  /*78c0*/  IMAD.MOV.U32 R21, RZ, RZ, R20 ;  /* 0x000000ffff157224 */ /* 0x000fe200078e0014 */
[----:B------:R-:W-:Y:S01]  /*78d0*/  PRMT R24, R25, 0x7610, R24 ;  /* 0x0000761019187816 */ /* 0x000fe20000000018 */
[----:B------:R-:W-:Y:S01]  /*78e0*/  IMAD.MOV.U32 R20, RZ, RZ, R5 ;  /* 0x000000ffff147224 */ /* 0x000fe200078e0005 */
[----:B------:R-:W-:Y:S02]  /*78f0*/  PRMT R25, R15, 0x7610, R25 ;  /* 0x000076100f197816 */ /* 0x000fe40000000019 */
.L_x_14416:
[----:B------:R-:W-:Y:S05]  /*7900*/  BSYNC B1 ;  /* 0x0000000000017941 */ /* 0x000fea0003800000 */
.L_x_14414:
        /* <DEDUP_REMOVED lines=9> */
.L_x_14418:
[----:B------:R-:W-:Y:S01]  /*79a0*/  IMAD.MOV.U32 R22, RZ, RZ, R21 ;  /* 0x000000ffff167224 */ /* 0x000fe200078e0015 */
[----:B------:R-:W-:Y:S01]  /*79b0*/  PRMT R15, R24, 0x7610, R15 ;  /* 0x00007610180f7816 */ /* 0x000fe2000000000f */
[----:B------:R-:W-:Y:S01]  /*79c0*/  IMAD.MOV.U32 R21, RZ, RZ, R6 ;  /* 0x000000ffff157224 */ /* 0x000fe200078e0006 */
[----:B------:R-:W-:Y:S02]  /*79d0*/  PRMT R24, R11, 0x7632, R24 ;  /* 0x000076320b187816 */ /* 0x000fe40000000018 */
.L_x_14419:
[----:B------:R-:W-:Y:S05]  /*79e0*/  BSYNC B1 ;  /* 0x0000000000017941 */ /* 0x000fea0003800000 */
.L_x_14417:
        /* <DEDUP_REMOVED lines=9> */
.L_x_14421:
[----:B------:R-:W-:Y:S01]  /*7a80*/  IMAD.MOV.U32 R11, RZ, RZ, R22 ;  /* 0x000000ffff0b7224 */ /* 0x000fe200078e0016 */
[--C-:B------:R-:W-:Y:S01]  /*7a90*/  PRMT R26, R26, 0x5410, R15.reuse ;  /* 0x000054101a1a7816 */ /* 0x100fe2000000000f */
[----:B------:R-:W-:Y:S01]  /*7aa0*/  IMAD.MOV.U32 R22, RZ, RZ, R16 ;  /* 0x000000ffff167224 */ /* 0x000fe200078e0010 */
[----:B------:R-:W-:Y:S02]  /*7ab0*/  PRMT R15, R15, 0x7632, R15 ;  /* 0x000076320f0f7816 */ /* 0x000fe4000000000f */
.L_x_14422:
[----:B------:R-:W-:Y:S05]  /*7ac0*/  BSYNC B1 ;  /* 0x0000000000017941 */ /* 0x000fea0003800000 */
.L_x_14420:
        /* <DEDUP_REMOVED lines=9> */
.L_x_14424:
[----:B------:R-:W-:Y:S01]  /*7b60*/  IMAD.MOV.U32 R16, RZ, RZ, R11 ;  /* 0x000000ffff107224 */ /* 0x000fe200078e000b */
[----:B------:R-:W-:Y:S01]  /*7b70*/  PRMT R15, R15, 0x7610, R26 ;  /* 0x000076100f0f7816 */ /* 0x000fe2000000001a */
[----:B------:R-:W-:Y:S01]  /*7b80*/  IMAD.MOV.U32 R11, RZ, RZ, R17 ;  /* 0x000000ffff0b7224 */ /* 0x000fe200078e0011 */
[----:B------:R-:W-:Y:S02]  /*7b90*/  PRMT R26, R26, 0x5410, R18 ;  /* 0x000054101a1a7816 */ /* 0x000fe40000000012 */
.L_x_14425:
[----:B------:R-:W-:Y:S05]  /*7ba0*/  BSYNC B1 ;  /* 0x0000000000017941 */ /* 0x000fea0003800000 */
.L_x_14423:
        /* <DEDUP_REMOVED lines=16> */
.L_x_14427:
[----:B------:R-:W-:Y:S01]  /*7cb0*/  PRMT R33, R33, 0x7610, R24 ;  /* 0x0000761021217816 */ /* 0x000fe20000000018 */
[----:B------:R-:W-:Y:S01]  /*7cc0*/  IMAD.MOV.U32 R2, RZ, RZ, R3 ;  /* 0x000000ffff027224 */ /* 0x000fe200078e0003 */
[----:B------:R-:W-:Y:S01]  /*7cd0*/  PRMT R24, R24, 0x7610, R25 ;  /* 0x0000761018187816 */ /* 0x000fe20000000019 */
[----:B------:R-:W-:Y:S02]  /*7ce0*/  IMAD.MOV.U32 R3, RZ, RZ, R12 ;  /* 0x000000ffff037224 */ /* 0x000fe400078e000c */
.L_x_14428:
[----:B------:R-:W-:Y:S05]  /*7cf0*/  BSYNC B1 ;  /* 0x0000000000017941 */ /* 0x000fea0003800000 */
.L_x_14426:
        /* <DEDUP_REMOVED lines=9> */
.L_x_14430:
[----:B------:R-:W-:Y:S01]  /*7d90*/  IMAD.MOV.U32 R5, RZ, RZ, R2 ;  /* 0x000000ffff057224 */ /* 0x000fe200078e0002 */
[----:B------:R-:W-:Y:S01]  /*7da0*/  PRMT R33, R33, 0x7632, R18 ;  /* 0x0000763221217816 */ /* 0x000fe20000000012 */
[----:B------:R-:W-:Y:S02]  /*7db0*/  IMAD.MOV.U32 R2, RZ, RZ, R14 ;  /* 0x000000ffff027224 */ /* 0x000fe400078e000e */
.L_x_14431:
[----:B------:R-:W-:Y:S05]  /*7dc0*/  BSYNC B1 ;  /* 0x0000000000017941 */ /* 0x000fea0003800000 */
.L_x_14429:
        /* <DEDUP_REMOVED lines=9> */
.L_x_14433:
[----:B------:R-:W-:Y:S01]  /*7e60*/  PRMT R31, R33, 0x7610, R31 ;  /* 0x00007610211f7816 */ /* 0x000fe2000000001f */
[----:B------:R-:W-:Y:S01]  /*7e70*/  IMAD.MOV.U32 R4, RZ, RZ, R5 ;  /* 0x000000ffff047224 */ /* 0x000fe200078e0005 */
[----:B------:R-:W-:Y:S01]  /*7e80*/  PRMT R33, R25, 0x7610, R33 ;  /* 0x0000761019217816 */ /* 0x000fe20000000021 */
[----:B------:R-:W-:Y:S02]  /*7e90*/  IMAD.MOV.U32 R5, RZ, RZ, R20 ;  /* 0x000000ffff057224 */ /* 0x000fe400078e0014 */
.L_x_14434:
[----:B------:R-:W-:Y:S05]  /*7ea0*/  BSYNC B1 ;  /* 0x0000000000017941 */ /* 0x000fea0003800000 */
.L_x_14432:
        /* <DEDUP_REMOVED lines=9> */
.L_x_14436:
[----:B------:R-:W-:Y:S01]  /*7f40*/  IMAD.MOV.U32 R7, RZ, RZ, R4 ;  /* 0x000000ffff077224 */ /* 0x000fe200078e0004 */
[----:B------:R-:W-:Y:S01]  /*7f50*/  PRMT R31, R24, 0x5410, R31 ;  /* 0x00005410181f7816 */ /* 0x000fe2000000001f */
[----:B------:R-:W-:Y:S02]  /*7f60*/  IMAD.MOV.U32 R4, RZ, RZ, R21 ;  /* 0x000000ffff047224 */ /* 0x000fe400078e0015 */
.L_x_14437:
[----:B------:R-:W-:Y:S05]  /*7f70*/  BSYNC B1 ;  /* 0x0000000000017941 */ /* 0x000fea0003800000 */
.L_x_14435:
        /* <DEDUP_REMOVED lines=9> */
.L_x_14439:
[C---:B------:R-:W-:Y:S01]  /*8010*/  PRMT R30, R31.reuse, 0x7632, R30 ;  /* 0x000076321f1e7816 */ /* 0x040fe2000000001e */
[----:B------:R-:W-:Y:S01]  /*8020*/  IMAD.MOV.U32 R6, RZ, RZ, R7 ;  /* 0x000000ffff067224 */ /* 0x000fe200078e0007 */
[----:B------:R-:W-:Y:S01]  /*8030*/  PRMT R31, R31, 0x5410, R15 ;  /* 0x000054101f1f7816 */ /* 0x000fe2000000000f */
[----:B------:R-:W-:Y:S02]  /*8040*/  IMAD.MOV.U32 R7, RZ, RZ, R22 ;  /* 0x000000ffff077224 */ /* 0x000fe400078e0016 */
.L_x_14440:
[----:B------:R-:W-:Y:S05]  /*8050*/  BSYNC B1 ;  /* 0x0000000000017941 */ /* 0x000fea0003800000 */
.L_x_14438:
        /* <DEDUP_REMOVED lines=9> */
.L_x_14442:
[----:B------:R-:W-:Y:S01]  /*80f0*/  IMAD.MOV.U32 R27, RZ, RZ, R6 ;  /* 0x000000ffff1b7224 */ /* 0x000fe200078e0006 */
[----:B------:R-:W-:Y:S01]  /*8100*/  PRMT R30, R26, 0x5432, R30 ;  /* 0x000054321a1e7816 */ /* 0x000fe2000000001e */
[----:B------:R-:W-:Y:S02]  /*8110*/  IMAD.MOV.U32 R6, RZ, RZ, R11 ;  /* 0x000000ffff067224 */ /* 0x000fe400078e000b */
.L_x_14443:
[----:B------:R-:W-:Y:S05]  /*8120*/  BSYNC B1 ;  /* 0x0000000000017941 */ /* 0x000fea0003800000 */
.L_x_14441:
        /* <DEDUP_REMOVED lines=9> */
.L_x_14445:
[C---:B------:R-:W-:Y:S01]  /*81c0*/  PRMT R24, R30.reuse, 0x7632, R24 ;  /* 0x000076321e187816 */ /* 0x040fe20000000018 */
[----:B------:R-:W-:Y:S01]  /*81d0*/  IMAD.MOV.U32 R26, RZ, RZ, R27 ;  /* 0x000000ffff1a7224 */ /* 0x000fe200078e001b */
[----:B------:R-:W-:Y:S01]  /*81e0*/  PRMT R30, R30, 0x7610, R15 ;  /* 0x000076101e1e7816 */ /* 0x000fe2000000000f */
[----:B------:R-:W-:Y:S02]  /*81f0*/  IMAD.MOV.U32 R27, RZ, RZ, R16 ;  /* 0x000000ffff1b7224 */ /* 0x000fe400078e0010 */
.L_x_14446:
[----:B------:R-:W-:Y:S05]  /*8200*/  BSYNC B1 ;  /* 0x0000000000017941 */ /* 0x000fea0003800000 */
.L_x_14444:
[----:B------:R-:W-:Y:S02]  /*8210*/  FADD.FTZ R28, R32, R19 ;  /* 0x00000013201c7221 */ /* 0x000fe40000010000 */
[----:B------:R-:W-:Y:S02]  /*8220*/  IMAD.MOV.U32 R29, RZ, RZ, R8 ;  /* 0x000000ffff1d7224 */ /* 0x000fe400078e0008 */
.L_x_14278:
[----:B-1234-:R-:W-:Y:S05]  /*8230*/  BSYNC B0 ;  /* 0x0000000000007941 */ /* 0x01efea0003800000 */
.L_x_14277:
[----:B------:R-:W-:Y:S01]  /*8240*/  ISETP.GT.AND P0, PT, R13, 0x1b, PT ;  /* 0x0000001b0d00780c */ /* 0x000fe20003f04270 */
[----:B------:R1:W2:Y:S01]  /*8250*/  SHFL.DOWN PT, R32, R29, 0x4, 0x1f ;  /* 0x08801f001d207f89 */ /* 0x0002a200000e0000 */
[----:B0-----:R-:W-:Y:S01]  /*8260*/  PRMT R17, R24, 0x7610, R30 ;  /* 0x0000761018117816 */ /* 0x001fe2000000001e */
[----:B------:R-:W-:Y:S01]  /*8270*/  BSSY B0, `(.L_x_14447) ;  /* 0x000035c000007945 */ /* 0x000fe20003800000 */
[----:B------:R-:W-:Y:S01]  /*8280*/  PRMT R15, R30, 0x7610, R31 ;  /* 0x000076101e0f7816 */ /* 0x000fe2000000001f */
[----:B------:R1:W0:Y:S01]  /*8290*/  SHFL.DOWN PT, R19, R28, 0x4, 0x1f ;  /* 0x08801f001c137f89 */ /* 0x00022200000e0000 */
        /* <DEDUP_REMOVED lines=15> */
[----:B--234-:R-:W-:Y:S01]  /*8390*/  ISETP.GT.AND P1, PT, R3, R34, PT ;  /* 0x000000220300720c */ /* 0x01cfe20003f24270 */
[----:B0-----:R-:W-:Y:S01]  /*83a0*/  HSETP2.GT.AND P0, PT, R17.H0_H0, R24.H1_H1, PT ;  /* 0x3000001811007234 */ /* 0x001fe20003f04800 */
[----:B------:R-:W-:Y:S01]  /*83b0*/  FSETP.GT.FTZ.AND P2, PT, R29, R32, PT ;  /* 0x000000201d00720b */ /* 0x000fe20003f54000 */
[----:B------:R-:W-:Y:S03]  /*83c0*/  BSSY B1, `(.L_x_14449) ;  /* 0x000001a000017945 */ /* 0x000fe60003800000 */
[----:B------:R-:W-:-:S02]  /*83d0*/  ISETP.EQ.OR P0, PT, R3, -0x1, P0 ;  /* 0xffffffff0300780c */ /* 0x000fc40000702670 */
[----:B-1----:R-:W-:Y:S02]  /*83e0*/  FSEL R8, R29, R32, P2 ;  /* 0x000000201d087208 */ /* 0x002fe40001000000 */
        /* <DEDUP_REMOVED lines=19> */
.L_x_14450:
[----:B------:R-:W-:Y:S01]  /*8520*/  IMAD.MOV.U32 R28, RZ, RZ, R3 ;  /* 0x000000ffff1c7224 */ /* 0x000fe200078e0003 */
[C---:B------:R-:W-:Y:S01]  /*8530*/  PRMT R21, R24.reuse, 0x7632, R21 ;  /* 0x0000763218157816 */ /* 0x040fe20000000015 */
[----:B------:R-:W-:Y:S01]  /*8540*/  IMAD.MOV.U32 R3, RZ, RZ, R2 ;  /* 0x000000ffff037224 */ /* 0x000fe200078e0002 */
[----:B------:R-:W-:Y:S02]  /*8550*/  PRMT R24, R24, 0x7610, R33 ;  /* 0x0000761018187816 */ /* 0x000fe40000000021 */
.L_x_14451:
[----:B------:R-:W-:Y:S05]  /*8560*/  BSYNC B1 ;  /* 0x0000000000017941 */ /* 0x000fea0003800000 */
.L_x_14449:
        /* <DEDUP_REMOVED lines=9> */
.L_x_14453:
[----:B------:R-:W-:Y:S01]  /*8600*/  IMAD.MOV.U32 R25, RZ, RZ, R28 ;  /* 0x000000ffff197224 */ /* 0x000fe200078e001c */
[----:B------:R-:W-:Y:S01]  /*8610*/  PRMT R2, R21, 0x7610, R2 ;  /* 0x0000761015027816 */ /* 0x000fe20000000002 */
[----:B------:R-:W-:Y:S01]  /*8620*/  IMAD.MOV.U32 R28, RZ, RZ, R5 ;  /* 0x000000ffff1c7224 */ /* 0x000fe200078e0005 */
[----:B------:R-:W-:Y:S02]  /*8630*/  PRMT R21, R33, 0x7610, R21 ;  /* 0x0000761021157816 */ /* 0x000fe40000000015 */
.L_x_14454:
[----:B------:R-:W-:Y:S05]  /*8640*/  BSYNC B1 ;  /* 0x0000000000017941 */ /* 0x000fea0003800000 */
.L_x_14452:
        /* <DEDUP_REMOVED lines=9> */
.L_x_14456:
[----:B------:R-:W-:Y:S01]  /*86e0*/  IMAD.MOV.U32 R34, RZ, RZ, R25 ;  /* 0x000000ffff227224 */ /* 0x000fe200078e0019 */
[----:B------:R-:W-:Y:S01]  /*86f0*/  PRMT R5, R2, 0x7610, R5 ;  /* 0x0000761002057816 */ /* 0x000fe20000000005 */
[----:B------:R-:W-:Y:S01]  /*8700*/  IMAD.MOV.U32 R25, RZ, RZ, R4 ;  /* 0x000000ffff197224 */ /* 0x000fe200078e0004 */
[----:B------:R-:W-:Y:S02]  /*8710*/  PRMT R2, R31, 0x7610, R2 ;  /* 0x000076101f027816 */ /* 0x000fe40000000002 */
.L_x_14457:
[----:B------:R-:W-:Y:S05]  /*8720*/  BSYNC B1 ;  /* 0x0000000000017941 */ /* 0x000fea0003800000 */
.L_x_14455:
        /* <DEDUP_REMOVED lines=9> */
.L_x_14459:
[----:B------:R-:W-:Y:S01]  /*87c0*/  IMAD.MOV.U32 R29, RZ, RZ, R34 ;  /* 0x000000ffff1d7224 */ /* 0x000fe200078e0022 */
[----:B------:R-:W-:Y:S01]  /*87d0*/  PRMT R2, R2, 0x5410, R5 ;  /* 0x0000541002027816 */ /* 0x000fe20000000005 */
[----:B------:R-:W-:Y:S01]  /*87e0*/  IMAD.MOV.U32 R34, RZ, RZ, R7 ;  /* 0x000000ffff227224 */ /* 0x000fe200078e0007 */
[----:B------:R-:W-:Y:S02]  /*87f0*/  PRMT R5, R31, 0x7632, R5 ;  /* 0x000076321f057816 */ /* 0x000fe40000000005 */
.L_x_14460:
[----:B------:R-:W-:Y:S05]  /*8800*/  BSYNC B1 ;  /* 0x0000000000017941 */ /* 0x000fea0003800000 */
.L_x_14458:
        /* <DEDUP_REMOVED lines=9> */
.L_x_14462:
[----:B------:R-:W-:Y:S01]  /*88a0*/  IMAD.MOV.U32 R4, RZ, RZ, R29 ;  /* 0x000000ffff047224 */ /* 0x000fe200078e001d */
[----:B------:R-:W-:Y:S01]  /*88b0*/  PRMT R5, R5, 0x7610, R2 ;  /* 0x0000761005057816 */ /* 0x000fe20000000002 */
[----:B------:R-:W-:Y:S01]  /*88c0*/  IMAD.MOV.U32 R29, RZ, RZ, R6 ;  /* 0x000000ffff1d7224 */ /* 0x000fe200078e0006 */
[----:B------:R-:W-:Y:S02]  /*88d0*/  PRMT R2, R2, 0x5410, R30 ;  /* 0x0000541002027816 */ /* 0x000fe4000000001e */
.L_x_14463:
[----:B------:R-:W-:Y:S05]  /*88e0*/  BSYNC B1 ;  /* 0x0000000000017941 */ /* 0x000fea0003800000 */
.L_x_14461:
        /* <DEDUP_REMOVED lines=9> */
.L_x_14465:
[----:B------:R-:W-:Y:S01]  /*8980*/  IMAD.MOV.U32 R7, RZ, RZ, R4 ;  /* 0x000000ffff077224 */ /* 0x000fe200078e0004 */
[----:B------:R-:W-:Y:S01]  /*8990*/  PRMT R6, R6, 0x7610, R5 ;  /* 0x0000761006067816 */ /* 0x000fe20000000005 */
[----:B------:R-:W-:Y:S01]  /*89a0*/  IMAD.MOV.U32 R4, RZ, RZ, R27 ;  /* 0x000000ffff047224 */ /* 0x000fe200078e001b */
[----:B------:R-:W-:Y:S02]  /*89b0*/  PRMT R5, R5, 0x7610, R30 ;  /* 0x0000761005057816 */ /* 0x000fe4000000001e */
.L_x_14466:
[----:B------:R-:W-:Y:S05]  /*89c0*/  BSYNC B1 ;  /* 0x0000000000017941 */ /* 0x000fea0003800000 */
.L_x_14464:
        /* <DEDUP_REMOVED lines=9> */
.L_x_14468:
[----:B------:R-:W-:Y:S01]  /*8a60*/  IMAD.MOV.U32 R27, RZ, RZ, R7 ;  /* 0x000000ffff1b7224 */ /* 0x000fe200078e0007 */
[----:B------:R-:W-:Y:S01]  /*8a70*/  PRMT R6, R6, 0x5432, R24 ;  /* 0x0000543206067816 */ /* 0x000fe20000000018 */
[----:B------:R-:W-:Y:S02]  /*8a80*/  IMAD.MOV.U32 R7, RZ, RZ, R26 ;  /* 0x000000ffff077224 */ /* 0x000fe400078e001a */
.L_x_14469:
[----:B------:R-:W-:Y:S05]  /*8a90*/  BSYNC B1 ;  /* 0x0000000000017941 */ /* 0x000fea0003800000 */
.L_x_14467:
        /* <DEDUP_REMOVED lines=16> */
.L_x_14471:
[----:B------:R-:W-:Y:S01]  /*8ba0*/  IMAD.MOV.U32 R22, RZ, RZ, R3 ;  /* 0x000000ffff167224 */ /* 0x000fe200078e0003 */
[----:B------:R-:W-:Y:S01]  /*8bb0*/  PRMT R17, R17, 0x7610, R24 ;  /* 0x0000761011117816 */ /* 0x000fe20000000018 */
[----:B------:R-:W-:Y:S01]  /*8bc0*/  IMAD.MOV.U32 R3, RZ, RZ, R28 ;  /* 0x000000ffff037224 */ /* 0x000fe200078e001c */
[----:B------:R-:W-:Y:S02]  /*8bd0*/  PRMT R24, R24, 0x5410, R21 ;  /* 0x0000541018187816 */ /* 0x000fe40000000015 */
.L_x_14472:
[----:B------:R-:W-:Y:S05]  /*8be0*/  BSYNC B1 ;  /* 0x0000000000017941 */ /* 0x000fea0003800000 */
.L_x_14470:
        /* <DEDUP_REMOVED lines=9> */
.L_x_14474:
[----:B------:R-:W-:Y:S01]  /*8c80*/  IMAD.MOV.U32 R21, RZ, RZ, R22 ;  /* 0x000000ffff157224 */ /* 0x000fe200078e0016 */
[----:B------:R-:W-:Y:S01]  /*8c90*/  PRMT R17, R17, 0x5432, R2 ;  /* 0x0000543211117816 */ /* 0x000fe20000000002 */
[----:B------:R-:W-:Y:S02]  /*8ca0*/  IMAD.MOV.U32 R22, RZ, RZ, R25 ;  /* 0x000000ffff167224 */ /* 0x000fe400078e0019 */
.L_x_14475:
[----:B------:R-:W-:Y:S05]  /*8cb0*/  BSYNC B1 ;  /* 0x0000000000017941 */ /* 0x000fea0003800000 */
.L_x_14473:
        /* <DEDUP_REMOVED lines=9> */
.L_x_14477:
[----:B------:R-:W-:Y:S01]  /*8d50*/  IMAD.MOV.U32 R26, RZ, RZ, R21 ;  /* 0x000000ffff1a7224 */ /* 0x000fe200078e0015 */
[--C-:B------:R-:W-:Y:S01]  /*8d60*/  PRMT R25, R25, 0x5410, R17.reuse ;  /* 0x0000541019197816 */ /* 0x100fe20000000011 */
[----:B------:R-:W-:Y:S01]  /*8d70*/  IMAD.MOV.U32 R21, RZ, RZ, R34 ;  /* 0x000000ffff157224 */ /* 0x000fe200078e0022 */
[----:B------:R-:W-:Y:S02]  /*8d80*/  PRMT R17, R5, 0x7610, R17 ;  /* 0x0000761005117816 */ /* 0x000fe40000000011 */
.L_x_14478:
[----:B------:R-:W-:Y:S05]  /*8d90*/  BSYNC B1 ;  /* 0x0000000000017941 */ /* 0x000fea0003800000 */
.L_x_14476:
        /* <DEDUP_REMOVED lines=9> */
.L_x_14480:
[C---:B------:R-:W-:Y:S01]  /*8e30*/  PRMT R2, R25.reuse, 0x7632, R2 ;  /* 0x0000763219027816 */ /* 0x040fe20000000002 */
[----:B------:R-:W-:Y:S02]  /*8e40*/  IMAD.MOV.U32 R31, RZ, RZ, R26 ;  /* 0x000000ffff1f7224 */ /* 0x000fe400078e001a */
[----:B------:R-:W-:Y:S01]  /*8e50*/  IMAD.MOV.U32 R26, RZ, RZ, R29 ;  /* 0x000000ffff1a7224 */ /* 0x000fe200078e001d */
[----:B------:R-:W-:Y:S02]  /*8e60*/  PRMT R25, R25, 0x7610, R2 ;  /* 0x0000761019197816 */ /* 0x000fe40000000002 */
.L_x_14481:
[----:B------:R-:W-:Y:S05]  /*8e70*/  BSYNC B1 ;  /* 0x0000000000017941 */ /* 0x000fea0003800000 */
.L_x_14479:
        /* <DEDUP_REMOVED lines=9> */
.L_x_14483:
[----:B------:R-:W-:Y:S01]  /*8f10*/  IMAD.MOV.U32 R28, RZ, RZ, R31 ;  /* 0x000000ffff1c7224 */ /* 0x000fe200078e001f */
[----:B------:R-:W-:Y:S01]  /*8f20*/  PRMT R2, R5, 0x5432, R2 ;  /* 0x0000543205027816 */ /* 0x000fe20000000002 */
[----:B------:R-:W-:Y:S02]  /*8f30*/  IMAD.MOV.U32 R31, RZ, RZ, R4 ;  /* 0x000000ffff1f7224 */ /* 0x000fe400078e0004 */
.L_x_14484:
[----:B------:R-:W-:Y:S05]  /*8f40*/  BSYNC B1 ;  /* 0x0000000000017941 */ /* 0x000fea0003800000 */
.L_x_14482:
        /* <DEDUP_REMOVED lines=9> */
.L_x_14486:
[----:B------:R-:W-:Y:S01]  /*8fe0*/  IMAD.MOV.U32 R4, RZ, RZ, R28 ;  /* 0x000000ffff047224 */ /* 0x000fe200078e001c */
[----:B------:R-:W-:Y:S01]  /*8ff0*/  PRMT R5, R5, 0x7610, R2 ;  /* 0x0000761005057816 */ /* 0x000fe20000000002 */
[----:B------:R-:W-:Y:S01]  /*9000*/  IMAD.MOV.U32 R28, RZ, RZ, R7 ;  /* 0x000000ffff1c7224 */ /* 0x000fe200078e0007 */
[----:B------:R-:W-:Y:S02]  /*9010*/  PRMT R2, R2, 0x7610, R6 ;  /* 0x0000761002027816 */ /* 0x000fe40000000006 */
.L_x_14487:
[----:B------:R-:W-:Y:S05]  /*9020*/  BSYNC B1 ;  /* 0x0000000000017941 */ /* 0x000fea0003800000 */
.L_x_14485:
        /* <DEDUP_REMOVED lines=9> */
.L_x_14489:
[----:B------:R-:W-:Y:S01]  /*90c0*/  IMAD.MOV.U32 R7, RZ, RZ, R4 ;  /* 0x000000ffff077224 */ /* 0x000fe200078e0004 */
[----:B------:R-:W-:Y:S01]  /*90d0*/  PRMT R5, R5, 0x5432, R6 ;  /* 0x0000543205057816 */ /* 0x000fe20000000006 */
[----:B------:R-:W-:Y:S02]  /*90e0*/  IMAD.MOV.U32 R4, RZ, RZ, R27 ;  /* 0x000000ffff047224 */ /* 0x000fe400078e001b */
.L_x_14490:
[----:B------:R-:W-:Y:S05]  /*90f0*/  BSYNC B1 ;  /* 0x0000000000017941 */ /* 0x000fea0003800000 */
.L_x_14488:
        /* <DEDUP_REMOVED lines=16> */
.L_x_14492:
[----:B------:R-:W-:Y:S01]  /*9200*/  IMAD.MOV.U32 R6, RZ, RZ, R3 ;  /* 0x000000ffff067224 */ /* 0x000fe200078e0003 */
[C---:B------:R-:W-:Y:S01]  /*9210*/  PRMT R20, R24.reuse, 0x7632, R20 ;  /* 0x0000763218147816 */ /* 0x040fe20000000014 */
[----:B------:R-:W-:Y:S01]  /*9220*/  IMAD.MOV.U32 R3, RZ, RZ, R22 ;  /* 0x000000ffff037224 */ /* 0x000fe200078e0016 */
[----:B------:R-:W-:Y:S02]  /*9230*/  PRMT R24, R24, 0x7610, R17 ;  /* 0x0000761018187816 */ /* 0x000fe40000000011 */
.L_x_14493:
[----:B------:R-:W-:Y:S05]  /*9240*/  BSYNC B1 ;  /* 0x0000000000017941 */ /* 0x000fea0003800000 */
.L_x_14491:
        /* <DEDUP_REMOVED lines=9> */
.L_x_14495:
[----:B------:R-:W-:Y:S01]  /*92e0*/  IMAD.MOV.U32 R27, RZ, RZ, R6 ;  /* 0x000000ffff1b7224 */ /* 0x000fe200078e0006 */
[----:B------:R-:W-:Y:S01]  /*92f0*/  PRMT R22, R20, 0x7610, R22 ;  /* 0x0000761014167816 */ /* 0x000fe20000000016 */
[----:B------:R-:W-:Y:S01]  /*9300*/  IMAD.MOV.U32 R6, RZ, RZ, R21 ;  /* 0x000000ffff067224 */ /* 0x000fe200078e0015 */
[----:B------:R-:W-:Y:S02]  /*9310*/  PRMT R20, R17, 0x7610, R20 ;  /* 0x0000761011147816 */ /* 0x000fe40000000014 */
.L_x_14496:
[----:B------:R-:W-:Y:S05]  /*9320*/  BSYNC B1 ;  /* 0x0000000000017941 */ /* 0x000fea0003800000 */
.L_x_14494:
        /* <DEDUP_REMOVED lines=9> */
.L_x_14498:
[----:B------:R-:W-:Y:S01]  /*93c0*/  IMAD.MOV.U32 R30, RZ, RZ, R27 ;  /* 0x000000ffff1e7224 */ /* 0x000fe200078e001b */
[----:B------:R-:W-:Y:S01]  /*93d0*/  PRMT R17, R17, 0x5410, R22 ;  /* 0x0000541011117816 */ /* 0x000fe20000000016 */
[----:B------:R-:W-:Y:S01]  /*93e0*/  IMAD.MOV.U32 R27, RZ, RZ, R26 ;  /* 0x000000ffff1b7224 */ /* 0x000fe200078e001a */
[----:B------:R-:W-:Y:S02]  /*93f0*/  PRMT R22, R25, 0x7632, R22 ;  /* 0x0000763219167816 */ /* 0x000fe40000000016 */
.L_x_14499:
[----:B------:R-:W-:Y:S05]  /*9400*/  BSYNC B1 ;  /* 0x0000000000017941 */ /* 0x000fea0003800000 */
.L_x_14497:
        /* <DEDUP_REMOVED lines=9> */
.L_x_14501:
[----:B------:R-:W-:Y:S01]  /*94a0*/  IMAD.MOV.U32 R21, RZ, RZ, R30 ;  /* 0x000000ffff157224 */ /* 0x000fe200078e001e */
[----:B------:R-:W-:Y:S01]  /*94b0*/  PRMT R20, R20, 0x7610, R17 ;  /* 0x0000761014147816 */ /* 0x000fe20000000011 */
[----:B------:R-:W-:Y:S01]  /*94c0*/  IMAD.MOV.U32 R30, RZ, RZ, R31 ;  /* 0x000000ffff1e7224 */ /* 0x000fe200078e001f */
[----:B------:R-:W-:Y:S02]  /*94d0*/  PRMT R17, R17, 0x5410, R2 ;  /* 0x0000541011117816 */ /* 0x000fe40000000002 */
.L_x_14502:
[----:B------:R-:W-:Y:S05]  /*94e0*/  BSYNC B1 ;  /* 0x0000000000017941 */ /* 0x000fea0003800000 */
.L_x_14500:
        /* <DEDUP_REMOVED lines=9> */
.L_x_14504:
[C---:B------:R-:W-:Y:S01]  /*9580*/  PRMT R2, R20.reuse, 0x7632, R2 ;  /* 0x0000763214027816 */ /* 0x040fe20000000002 */
[----:B------:R-:W-:Y:S02]  /*9590*/  IMAD.MOV.U32 R25, RZ, RZ, R21 ;  /* 0x000000ffff197224 */ /* 0x000fe400078e0015 */
[----:B------:R-:W-:Y:S01]  /*95a0*/  IMAD.MOV.U32 R21, RZ, RZ, R28 ;  /* 0x000000ffff157224 */ /* 0x000fe200078e001c */
[----:B------:R-:W-:Y:S02]  /*95b0*/  PRMT R20, R20, 0x7610, R2 ;  /* 0x0000761014147816 */ /* 0x000fe40000000002 */
.L_x_14505:
[----:B------:R-:W-:Y:S05]  /*95c0*/  BSYNC B1 ;  /* 0x0000000000017941 */ /* 0x000fea0003800000 */
.L_x_14503:
        /* <DEDUP_REMOVED lines=9> */
.L_x_14507:
[----:B------:R-:W-:Y:S01]  /*9660*/  IMAD.MOV.U32 R26, RZ, RZ, R25 ;  /* 0x000000ffff1a7224 */ /* 0x000fe200078e0019 */
[----:B------:R-:W-:Y:S01]  /*9670*/  PRMT R2, R5, 0x5432, R2 ;  /* 0x0000543205027816 */ /* 0x000fe20000000002 */
[----:B------:R-:W-:Y:S02]  /*9680*/  IMAD.MOV.U32 R25, RZ, RZ, R4 ;  /* 0x000000ffff197224 */ /* 0x000fe400078e0004 */
.L_x_14508:
[----:B------:R-:W-:Y:S05]  /*9690*/  BSYNC B1 ;  /* 0x0000000000017941 */ /* 0x000fea0003800000 */
.L_x_14506:
        /* <DEDUP_REMOVED lines=9> */
.L_x_14510:
[----:B------:R-:W-:Y:S01]  /*9730*/  PRMT R5, R5, 0x7610, R2 ;  /* 0x0000761005057816 */ /* 0x000fe20000000002 */
[----:B------:R-:W-:Y:S02]  /*9740*/  IMAD.MOV.U32 R4, RZ, RZ, R26 ;  /* 0x000000ffff047224 */ /* 0x000fe400078e001a */
[----:B------:R-:W-:Y:S01]  /*9750*/  IMAD.MOV.U32 R26, RZ, RZ, R7 ;  /* 0x000000ffff1a7224 */ /* 0x000fe200078e0007 */
[----:B------:R-:W-:Y:S02]  /*9760*/  PRMT R2, R2, 0x5410, R5 ;  /* 0x0000541002027816 */ /* 0x000fe40000000005 */
.L_x_14511:
[----:B------:R-:W-:Y:S05]  /*9770*/  BSYNC B1 ;  /* 0x0000000000017941 */ /* 0x000fea0003800000 */
.L_x_14509:
        /* <DEDUP_REMOVED lines=16> */
.L_x_14513:
[----:B------:R-:W-:Y:S01]  /*9880*/  IMAD.MOV.U32 R18, RZ, RZ, R3 ;  /* 0x000000ffff127224 */ /* 0x000fe200078e0003 */
[----:B------:R-:W-:Y:S01]  /*9890*/  PRMT R7, R7, 0x7610, R24 ;  /* 0x0000761007077816 */ /* 0x000fe20000000018 */
[----:B------:R-:W-:Y:S01]  /*98a0*/  IMAD.MOV.U32 R3, RZ, RZ, R6 ;  /* 0x000000ffff037224 */ /* 0x000fe200078e0006 */
[----:B------:R-:W-:Y:S02]  /*98b0*/  PRMT R24, R24, 0x5410, R20 ;  /* 0x0000541018187816 */ /* 0x000fe40000000014 */
.L_x_14514:
[----:B------:R-:W-:Y:S05]  /*98c0*/  BSYNC B1 ;  /* 0x0000000000017941 */ /* 0x000fea0003800000 */
.L_x_14512:
        /* <DEDUP_REMOVED lines=9> */
.L_x_14516:
[----:B------:R-:W-:Y:S01]  /*9960*/  IMAD.MOV.U32 R15, RZ, RZ, R18 ;  /* 0x000000ffff0f7224 */ /* 0x000fe200078e0012 */
[C---:B------:R-:W-:Y:S01]  /*9970*/  PRMT R5, R7.reuse, 0x7632, R5 ;  /* 0x0000763207057816 */ /* 0x040fe20000000005 */
[----:B------:R-:W-:Y:S01]  /*9980*/  IMAD.MOV.U32 R18, RZ, RZ, R27 ;  /* 0x000000ffff127224 */ /* 0x000fe200078e001b */
[----:B------:R-:W-:Y:S02]  /*9990*/  PRMT R7, R7, 0x5410, R22 ;  /* 0x0000541007077816 */ /* 0x000fe40000000016 */
.L_x_14517:
[----:B------:R-:W-:Y:S05]  /*99a0*/  BSYNC B1 ;  /* 0x0000000000017941 */ /* 0x000fea0003800000 */
.L_x_14515:
        /* <DEDUP_REMOVED lines=9> */
.L_x_14519:
[----:B------:R-:W-:Y:S01]  /*9a40*/  IMAD.MOV.U32 R6, RZ, RZ, R15 ;  /* 0x000000ffff067224 */ /* 0x000fe200078e000f */
[--C-:B------:R-:W-:Y:S01]  /*9a50*/  PRMT R22, R22, 0x5410, R5.reuse ;  /* 0x0000541016167816 */ /* 0x100fe20000000005 */
[----:B------:R-:W-:Y:S01]  /*9a60*/  IMAD.MOV.U32 R15, RZ, RZ, R30 ;  /* 0x000000ffff0f7224 */ /* 0x000fe200078e001e */
[----:B------:R-:W-:Y:S02]  /*9a70*/  PRMT R5, R17, 0x7632, R5 ;  /* 0x0000763211057816 */ /* 0x000fe40000000005 */
.L_x_14520:
[----:B------:R-:W-:Y:S05]  /*9a80*/  BSYNC B1 ;  /* 0x0000000000017941 */ /* 0x000fea0003800000 */
.L_x_14518:
        /* <DEDUP_REMOVED lines=9> */
.L_x_14522:
[----:B------:R-:W-:Y:S01]  /*9b20*/  IMAD.MOV.U32 R28, RZ, RZ, R6 ;  /* 0x000000ffff1c7224 */ /* 0x000fe200078e0006 */
[----:B------:R-:W-:Y:S01]  /*9b30*/  PRMT R17, R17, 0x7610, R22 ;  /* 0x0000761011117816 */ /* 0x000fe20000000016 */
[----:B------:R-:W-:Y:S01]  /*9b40*/  IMAD.MOV.U32 R6, RZ, RZ, R21 ;  /* 0x000000ffff067224 */ /* 0x000fe200078e0015 */
[----:B------:R-:W-:Y:S02]  /*9b50*/  PRMT R22, R22, 0x7610, R20 ;  /* 0x0000761016167816 */ /* 0x000fe40000000014 */
.L_x_14523:
[----:B------:R-:W-:Y:S05]  /*9b60*/  BSYNC B1 ;  /* 0x0000000000017941 */ /* 0x000fea0003800000 */
.L_x_14521:
        /* <DEDUP_REMOVED lines=9> */
.L_x_14525:
[----:B------:R-:W-:Y:S01]  /*9c00*/  IMAD.MOV.U32 R21, RZ, RZ, R28 ;  /* 0x000000ffff157224 */ /* 0x000fe200078e001c */
[----:B------:R-:W-:Y:S01]  /*9c10*/  PRMT R20, R20, 0x7610, R17 ;  /* 0x0000761014147816 */ /* 0x000fe20000000011 */
[----:B------:R-:W-:Y:S01]  /*9c20*/  IMAD.MOV.U32 R28, RZ, RZ, R25 ;  /* 0x000000ffff1c7224 */ /* 0x000fe200078e0019 */
[----:B------:R-:W-:Y:S02]  /*9c30*/  PRMT R17, R17, 0x5410, R2 ;  /* 0x0000541011117816 */ /* 0x000fe40000000002 */
.L_x_14526:
[----:B------:R-:W-:Y:S05]  /*9c40*/  BSYNC B1 ;  /* 0x0000000000017941 */ /* 0x000fea0003800000 */
.L_x_14524:
        /* <DEDUP_REMOVED lines=9> */
.L_x_14528:
[C---:B------:R-:W-:Y:S01]  /*9ce0*/  PRMT R2, R20.reuse, 0x7632, R2 ;  /* 0x0000763214027816 */ /* 0x040fe20000000002 */
[----:B------:R-:W-:Y:S02]  /*9cf0*/  IMAD.MOV.U32 R25, RZ, RZ, R21 ;  /* 0x000000ffff197224 */ /* 0x000fe400078e0015 */
[----:B------:R-:W-:Y:S01]  /*9d00*/  IMAD.MOV.U32 R21, RZ, RZ, R26 ;  /* 0x000000ffff157224 */ /* 0x000fe200078e001a */
[----:B------:R-:W-:Y:S02]  /*9d10*/  PRMT R20, R20, 0x7610, R2 ;  /* 0x0000761014147816 */ /* 0x000fe40000000002 */
.L_x_14529:
[----:B------:R-:W-:Y:S05]  /*9d20*/  BSYNC B1 ;  /* 0x0000000000017941 */ /* 0x000fea0003800000 */
.L_x_14527:
        /* <DEDUP_REMOVED lines=9> */
.L_x_14531:
[----:B------:R-:W-:Y:S01]  /*9dc0*/  IMAD.MOV.U32 R26, RZ, RZ, R25 ;  /* 0x000000ffff1a7224 */ /* 0x000fe200078e0019 */
[----:B------:R-:W-:Y:S01]  /*9dd0*/  PRMT R2, R5, 0x5432, R2 ;  /* 0x0000543205027816 */ /* 0x000fe20000000002 */
[----:B------:R-:W-:Y:S02]  /*9de0*/  IMAD.MOV.U32 R25, RZ, RZ, R4 ;  /* 0x000000ffff197224 */ /* 0x000fe400078e0004 */
.L_x_14532:
[----:B------:R-:W-:Y:S05]  /*9df0*/  BSYNC B1 ;  /* 0x0000000000017941 */ /* 0x000fea0003800000 */
.L_x_14530:
        /* <DEDUP_REMOVED lines=16> */
.L_x_14534:
[----:B------:R-:W-:Y:S01]  /*9f00*/  IMAD.MOV.U32 R4, RZ, RZ, R3 ;  /* 0x000000ffff047224 */ /* 0x000fe200078e0003 */
[----:B------:R-:W-:Y:S01]  /*9f10*/  PRMT R5, R5, 0x7610, R24 ;  /* 0x0000761005057816 */ /* 0x000fe20000000018 */
[----:B------:R-:W-:Y:S01]  /*9f20*/  IMAD.MOV.U32 R3, RZ, RZ, R18 ;  /* 0x000000ffff037224 */ /* 0x000fe200078e0012 */
[----:B------:R-:W-:Y:S02]  /*9f30*/  PRMT R24, R24, 0x7610, R7 ;  /* 0x0000761018187816 */ /* 0x000fe40000000007 */
.L_x_14535:
[----:B------:R-:W-:Y:S05]  /*9f40*/  BSYNC B1 ;  /* 0x0000000000017941 */ /* 0x000fea0003800000 */
.L_x_14533:
        /* <DEDUP_REMOVED lines=9> */
.L_x_14537:
[----:B------:R-:W-:Y:S01]  /*9fe0*/  IMAD.MOV.U32 R7, RZ, RZ, R4 ;  /* 0x000000ffff077224 */ /* 0x000fe200078e0004 */
[----:B------:R-:W-:Y:S01]  /*9ff0*/  PRMT R16, R16, 0x7610, R5 ;  /* 0x0000761010107816 */ /* 0x000fe20000000005 */
[----:B------:R-:W-:Y:S01]  /*a000*/  IMAD.MOV.U32 R4, RZ, RZ, R15 ;  /* 0x000000ffff047224 */ /* 0x000fe200078e000f */
[----:B------:R-:W-:Y:S02]  /*a010*/  PRMT R5, R5, 0x5410, R5 ;  /* 0x0000541005057816 */ /* 0x000fe40000000005 */
.L_x_14538:
[----:B------:R-:W-:Y:S05]  /*a020*/  BSYNC B1 ;  /* 0x0000000000017941 */ /* 0x000fea0003800000 */
.L_x_14536:
        /* <DEDUP_REMOVED lines=9> */
.L_x_14540:
[----:B------:R-:W-:Y:S01]  /*a0c0*/  IMAD.MOV.U32 R15, RZ, RZ, R7 ;  /* 0x000000ffff0f7224 */ /* 0x000fe200078e0007 */
[C---:B------:R-:W-:Y:S01]  /*a0d0*/  PRMT R5, R16.reuse, 0x7632, R5 ;  /* 0x0000763210057816 */ /* 0x040fe20000000005 */
[----:B------:R-:W-:Y:S01]  /*a0e0*/  IMAD.MOV.U32 R7, RZ, RZ, R6 ;  /* 0x000000ffff077224 */ /* 0x000fe200078e0006 */
[----:B------:R-:W-:Y:S02]  /*a0f0*/  PRMT R16, R16, 0x7610, R22 ;  /* 0x0000761010107816 */ /* 0x000fe40000000016 */
.L_x_14541:
[----:B------:R-:W-:Y:S05]  /*a100*/  BSYNC B1 ;  /* 0x0000000000017941 */ /* 0x000fea0003800000 */
.L_x_14539:
        /* <DEDUP_REMOVED lines=9> */
.L_x_14543:
[----:B------:R-:W-:Y:S01]  /*a1a0*/  IMAD.MOV.U32 R6, RZ, RZ, R15 ;  /* 0x000000ffff067224 */ /* 0x000fe200078e000f */
[--C-:B------:R-:W-:Y:S01]  /*a1b0*/  PRMT R18, R18, 0x5410, R5.reuse ;  /* 0x0000541012127816 */ /* 0x100fe20000000005 */
[----:B------:R-:W-:Y:S01]  /*a1c0*/  IMAD.MOV.U32 R15, RZ, RZ, R28 ;  /* 0x000000ffff0f7224 */ /* 0x000fe200078e001c */
[----:B------:R-:W-:Y:S02]  /*a1d0*/  PRMT R5, R17, 0x7632, R5 ;  /* 0x0000763211057816 */ /* 0x000fe40000000005 */
.L_x_14544:
[----:B------:R-:W-:Y:S05]  /*a1e0*/  BSYNC B1 ;  /* 0x0000000000017941 */ /* 0x000fea0003800000 */
.L_x_14542:
        /* <DEDUP_REMOVED lines=9> */
.L_x_14546:
[----:B------:R-:W-:Y:S01]  /*a280*/  IMAD.MOV.U32 R22, RZ, RZ, R6 ;  /* 0x000000ffff167224 */ /* 0x000fe200078e0006 */
[----:B------:R-:W-:Y:S01]  /*a290*/  PRMT R17, R17, 0x7610, R18 ;  /* 0x0000761011117816 */ /* 0x000fe20000000012 */
[----:B------:R-:W-:Y:S01]  /*a2a0*/  IMAD.MOV.U32 R6, RZ, RZ, R21 ;  /* 0x000000ffff067224 */ /* 0x000fe200078e0015 */
[----:B------:R-:W-:Y:S02]  /*a2b0*/  PRMT R18, R18, 0x7610, R20 ;  /* 0x0000761012127816 */ /* 0x000fe40000000014 */
.L_x_14547:
[----:B------:R-:W-:Y:S05]  /*a2c0*/  BSYNC B1 ;  /* 0x0000000000017941 */ /* 0x000fea0003800000 */
.L_x_14545:
        /* <DEDUP_REMOVED lines=9> */
.L_x_14549:
[----:B------:R-:W-:Y:S01]  /*a360*/  IMAD.MOV.U32 R21, RZ, RZ, R22 ;  /* 0x000000ffff157224 */ /* 0x000fe200078e0016 */
[----:B------:R-:W-:Y:S01]  /*a370*/  PRMT R20, R20, 0x7610, R17 ;  /* 0x0000761014147816 */ /* 0x000fe20000000011 */
[----:B------:R-:W-:Y:S01]  /*a380*/  IMAD.MOV.U32 R22, RZ, RZ, R25 ;  /* 0x000000ffff167224 */ /* 0x000fe200078e0019 */
[----:B------:R-:W-:Y:S02]  /*a390*/  PRMT R17, R17, 0x5410, R2 ;  /* 0x0000541011117816 */ /* 0x000fe40000000002 */
.L_x_14550:
[----:B------:R-:W-:Y:S05]  /*a3a0*/  BSYNC B1 ;  /* 0x0000000000017941 */ /* 0x000fea0003800000 */
.L_x_14548:
        /* <DEDUP_REMOVED lines=9> */
.L_x_14552:
[C---:B------:R-:W-:Y:S01]  /*a440*/  PRMT R2, R20.reuse, 0x7632, R2 ;  /* 0x0000763214027816 */ /* 0x040fe20000000002 */
[----:B------:R-:W-:Y:S02]  /*a450*/  IMAD.MOV.U32 R25, RZ, RZ, R21 ;  /* 0x000000ffff197224 */ /* 0x000fe400078e0015 */
[----:B------:R-:W-:Y:S01]  /*a460*/  IMAD.MOV.U32 R21, RZ, RZ, R26 ;  /* 0x000000ffff157224 */ /* 0x000fe200078e001a */
[----:B------:R-:W-:Y:S02]  /*a470*/  PRMT R20, R20, 0x7610, R2 ;  /* 0x0000761014147816 */ /* 0x000fe40000000002 */
.L_x_14553:
[----:B------:R-:W-:Y:S05]  /*a480*/  BSYNC B1 ;  /* 0x0000000000017941 */ /* 0x000fea0003800000 */
.L_x_14551:
        /* <DEDUP_REMOVED lines=16> */
.L_x_14555:
[----:B------:R-:W-:Y:S01]  /*a590*/  IMAD.MOV.U32 R14, RZ, RZ, R3 ;  /* 0x000000ffff0e7224 */ /* 0x000fe200078e0003 */
[----:B------:R-:W-:Y:S01]  /*a5a0*/  PRMT R2, R2, 0x7610, R24 ;  /* 0x0000761002027816 */ /* 0x000fe20000000018 */
[----:B------:R-:W-:Y:S01]  /*a5b0*/  IMAD.MOV.U32 R3, RZ, RZ, R4 ;  /* 0x000000ffff037224 */ /* 0x000fe200078e0004 */
[----:B------:R-:W-:Y:S02]  /*a5c0*/  PRMT R24, R24, 0x7610, R5 ;  /* 0x0000761018187816 */ /* 0x000fe40000000005 */
.L_x_14556:
[----:B------:R-:W-:Y:S05]  /*a5d0*/  BSYNC B1 ;  /* 0x0000000000017941 */ /* 0x000fea0003800000 */
.L_x_14554:
        /* <DEDUP_REMOVED lines=9> */
.L_x_14558:
[----:B------:R-:W-:Y:S01]  /*a670*/  IMAD.MOV.U32 R4, RZ, RZ, R14 ;  /* 0x000000ffff047224 */ /* 0x000fe200078e000e */
[C---:B------:R-:W-:Y:S01]  /*a680*/  PRMT R11, R2.reuse, 0x7632, R11 ;  /* 0x00007632020b7816 */ /* 0x040fe2000000000b */
[----:B------:R-:W-:Y:S01]  /*a690*/  IMAD.MOV.U32 R14, RZ, RZ, R7 ;  /* 0x000000ffff0e7224 */ /* 0x000fe200078e0007 */
[----:B------:R-:W-:Y:S02]  /*a6a0*/  PRMT R2, R2, 0x7610, R16 ;  /* 0x0000761002027816 */ /* 0x000fe40000000010 */
.L_x_14559:
[----:B------:R-:W-:Y:S05]  /*a6b0*/  BSYNC B1 ;  /* 0x0000000000017941 */ /* 0x000fea0003800000 */
.L_x_14557:
        /* <DEDUP_REMOVED lines=9> */
.L_x_14561:
[----:B------:R-:W-:Y:S01]  /*a750*/  IMAD.MOV.U32 R7, RZ, RZ, R4 ;  /* 0x000000ffff077224 */ /* 0x000fe200078e0004 */
[----:B------:R-:W-:Y:S01]  /*a760*/  PRMT R26, R26, 0x5410, R11 ;  /* 0x000054101a1a7816 */ /* 0x000fe2000000000b */
[----:B------:R-:W-:Y:S01]  /*a770*/  IMAD.MOV.U32 R4, RZ, RZ, R15 ;  /* 0x000000ffff047224 */ /* 0x000fe200078e000f */
[----:B------:R-:W-:Y:S02]  /*a780*/  PRMT R11, R5, 0x7610, R11 ;  /* 0x00007610050b7816 */ /* 0x000fe4000000000b */
.L_x_14562:
[----:B------:R-:W-:Y:S05]  /*a790*/  BSYNC B1 ;  /* 0x0000000000017941 */ /* 0x000fea0003800000 */
.L_x_14560:
        /* <DEDUP_REMOVED lines=9> */
.L_x_14564:
[----:B------:R-:W-:Y:S01]  /*a830*/  IMAD.MOV.U32 R5, RZ, RZ, R7 ;  /* 0x000000ffff057224 */ /* 0x000fe200078e0007 */
[C---:B------:R-:W-:Y:S01]  /*a840*/  PRMT R15, R26.reuse, 0x7632, R15 ;  /* 0x000076321a0f7816 */ /* 0x040fe2000000000f */
[----:B------:R-:W-:Y:S01]  /*a850*/  IMAD.MOV.U32 R7, RZ, RZ, R6 ;  /* 0x000000ffff077224 */ /* 0x000fe200078e0006 */
[----:B------:R-:W-:Y:S02]  /*a860*/  PRMT R26, R26, 0x7610, R18 ;  /* 0x000076101a1a7816 */ /* 0x000fe40000000012 */
.L_x_14565:
[----:B------:R-:W-:Y:S05]  /*a870*/  BSYNC B1 ;  /* 0x0000000000017941 */ /* 0x000fea0003800000 */
.L_x_14563:
        /* <DEDUP_REMOVED lines=9> */
.L_x_14567:
[----:B------:R-:W-:Y:S01]  /*a910*/  IMAD.MOV.U32 R6, RZ, RZ, R5 ;  /* 0x000000ffff067224 */ /* 0x000fe200078e0005 */
[--C-:B------:R-:W-:Y:S01]  /*a920*/  PRMT R11, R11, 0x5410, R15.reuse ;  /* 0x000054100b0b7816 */ /* 0x100fe2000000000f */
[----:B------:R-:W-:Y:S01]  /*a930*/  IMAD.MOV.U32 R5, RZ, RZ, R22 ;  /* 0x000000ffff057224 */ /* 0x000fe200078e0016 */
[----:B------:R-:W-:Y:S02]  /*a940*/  PRMT R15, R17, 0x7632, R15 ;  /* 0x00007632110f7816 */ /* 0x000fe4000000000f */
.L_x_14568:
[----:B------:R-:W-:Y:S05]  /*a950*/  BSYNC B1 ;  /* 0x0000000000017941 */ /* 0x000fea0003800000 */
.L_x_14566:
        /* <DEDUP_REMOVED lines=9> */
.L_x_14570:
[----:B------:R-:W-:Y:S01]  /*a9f0*/  IMAD.MOV.U32 R16, RZ, RZ, R6 ;  /* 0x000000ffff107224 */ /* 0x000fe200078e0006 */
[----:B------:R-:W-:Y:S01]  /*aa00*/  PRMT R15, R15, 0x7610, R11 ;  /* 0x000076100f0f7816 */ /* 0x000fe2000000000b */
[----:B------:R-:W-:Y:S01]  /*aa10*/  IMAD.MOV.U32 R6, RZ, RZ, R21 ;  /* 0x000000ffff067224 */ /* 0x000fe200078e0015 */
[----:B------:R-:W-:Y:S02]  /*aa20*/  PRMT R11, R11, 0x7610, R20 ;  /* 0x000076100b0b7816 */ /* 0x000fe40000000014 */
.L_x_14571:
[----:B------:R-:W-:Y:S05]  /*aa30*/  BSYNC B1 ;  /* 0x0000000000017941 */ /* 0x000fea0003800000 */
.L_x_14569:
        /* <DEDUP_REMOVED lines=9> */
.L_x_14573:
[----:B------:R-:W-:Y:S01]  /*aad0*/  IMAD.MOV.U32 R17, RZ, RZ, R16 ;  /* 0x000000ffff117224 */ /* 0x000fe200078e0010 */
[C---:B------:R-:W-:Y:S01]  /*aae0*/  PRMT R18, R15.reuse, 0x7632, R18 ;  /* 0x000076320f127816 */ /* 0x040fe20000000012 */
[----:B------:R-:W-:Y:S01]  /*aaf0*/  IMAD.MOV.U32 R16, RZ, RZ, R25 ;  /* 0x000000ffff107224 */ /* 0x000fe200078e0019 */
[----:B------:R-:W-:Y:S02]  /*ab00*/  PRMT R15, R15, 0x5410, R2 ;  /* 0x000054100f0f7816 */ /* 0x000fe40000000002 */
.L_x_14574:
[----:B------:R-:W-:Y:S05]  /*ab10*/  BSYNC B1 ;  /* 0x0000000000017941 */ /* 0x000fea0003800000 */
.L_x_14572:
        /* <DEDUP_REMOVED lines=16> */
.L_x_14576:
[----:B------:R-:W-:Y:S01]  /*ac20*/  IMAD.MOV.U32 R12, RZ, RZ, R3 ;  /* 0x000000ffff0c7224 */ /* 0x000fe200078e0003 */
[----:B------:R-:W-:Y:S01]  /*ac30*/  PRMT R25, R25, 0x7610, R24 ;  /* 0x0000761019197816 */ /* 0x000fe20000000018 */
[----:B------:R-:W-:Y:S01]  /*ac40*/  IMAD.MOV.U32 R3, RZ, RZ, R14 ;  /* 0x000000ffff037224 */ /* 0x000fe200078e000e */
[----:B------:R-:W-:Y:S02]  /*ac50*/  PRMT R24, R24, 0x7610, R2 ;  /* 0x0000761018187816 */ /* 0x000fe40000000002 */
.L_x_14577:
[----:B------:R-:W-:Y:S05]  /*ac60*/  BSYNC B1 ;  /* 0x0000000000017941 */ /* 0x000fea0003800000 */
.L_x_14575:
        /* <DEDUP_REMOVED lines=9> */
.L_x_14579:
[----:B------:R-:W-:Y:S01]  /*ad00*/  IMAD.MOV.U32 R14, RZ, RZ, R12 ;  /* 0x000000ffff0e7224 */ /* 0x000fe200078e000c */
[----:B------:R-:W-:Y:S01]  /*ad10*/  PRMT R18, R18, 0x7610, R25 ;  /* 0x0000761012127816 */ /* 0x000fe20000000019 */
[----:B------:R-:W-:Y:S01]  /*ad20*/  IMAD.MOV.U32 R12, RZ, RZ, R4 ;  /* 0x000000ffff0c7224 */ /* 0x000fe200078e0004 */
[----:B------:R-:W-:Y:S02]  /*ad30*/  PRMT R25, R25, 0x5410, R11 ;  /* 0x0000541019197816 */ /* 0x000fe4000000000b */
.L_x_14580:
[----:B------:R-:W-:Y:S05]  /*ad40*/  BSYNC B1 ;  /* 0x0000000000017941 */ /* 0x000fea0003800000 */
.L_x_14578:
        /* <DEDUP_REMOVED lines=9> */
.L_x_14582:
[----:B------:R-:W-:Y:S01]  /*ade0*/  IMAD.MOV.U32 R20, RZ, RZ, R14 ;  /* 0x000000ffff147224 */ /* 0x000fe200078e000e */
[C---:B------:R-:W-:Y:S01]  /*adf0*/  PRMT R25, R18.reuse, 0x7632, R25 ;  /* 0x0000763212197816 */ /* 0x040fe20000000019 */
[----:B------:R-:W-:Y:S01]  /*ae00*/  IMAD.MOV.U32 R14, RZ, RZ, R7 ;  /* 0x000000ffff0e7224 */ /* 0x000fe200078e0007 */
[----:B------:R-:W-:Y:S02]  /*ae10*/  PRMT R18, R18, 0x7610, R26 ;  /* 0x0000761012127816 */ /* 0x000fe4000000001a */
.L_x_14583:
[----:B------:R-:W-:Y:S05]  /*ae20*/  BSYNC B1 ;  /* 0x0000000000017941 */ /* 0x000fea0003800000 */
.L_x_14581:
        /* <DEDUP_REMOVED lines=9> */
.L_x_14585:
[----:B------:R-:W-:Y:S01]  /*aec0*/  IMAD.MOV.U32 R21, RZ, RZ, R20 ;  /* 0x000000ffff157224 */ /* 0x000fe200078e0014 */
[----:B------:R-:W-:Y:S01]  /*aed0*/  PRMT R24, R25, 0x7610, R24 ;  /* 0x0000761019187816 */ /* 0x000fe20000000018 */
[----:B------:R-:W-:Y:S01]  /*aee0*/  IMAD.MOV.U32 R20, RZ, RZ, R5 ;  /* 0x000000ffff147224 */ /* 0x000fe200078e0005 */
[----:B------:R-:W-:Y:S02]  /*aef0*/  PRMT R25, R15, 0x7610, R25 ;  /* 0x000076100f197816 */ /* 0x000fe40000000019 */
.L_x_14586:
[----:B------:R-:W-:Y:S05]  /*af00*/  BSYNC B1 ;  /* 0x0000000000017941 */ /* 0x000fea0003800000 */
.L_x_14584:
        /* <DEDUP_REMOVED lines=9> */
.L_x_14588:
[----:B------:R-:W-:Y:S01]  /*afa0*/  IMAD.MOV.U32 R22, RZ, RZ, R21 ;  /* 0x000000ffff167224 */ /* 0x000fe200078e0015 */
[----:B------:R-:W-:Y:S01]  /*afb0*/  PRMT R15, R24, 0x7610, R15 ;  /* 0x00007610180f7816 */ /* 0x000fe2000000000f */
[----:B------:R-:W-:Y:S01]  /*afc0*/  IMAD.MOV.U32 R21, RZ, RZ, R6 ;  /* 0x000000ffff157224 */ /* 0x000fe200078e0006 */
[----:B------:R-:W-:Y:S02]  /*afd0*/  PRMT R24, R11, 0x7632, R24 ;  /* 0x000076320b187816 */ /* 0x000fe40000000018 */
.L_x_14589:
[----:B------:R-:W-:Y:S05]  /*afe0*/  BSYNC B1 ;  /* 0x0000000000017941 */ /* 0x000fea0003800000 */
.L_x_14587:
        /* <DEDUP_REMOVED lines=9> */
.L_x_14591:
[----:B------:R-:W-:Y:S01]  /*b080*/  IMAD.MOV.U32 R11, RZ, RZ, R22 ;  /* 0x000000ffff0b7224 */ /* 0x000fe200078e0016 */
[--C-:B------:R-:W-:Y:S01]  /*b090*/  PRMT R26, R26, 0x5410, R15.reuse ;  /* 0x000054101a1a7816 */ /* 0x100fe2000000000f */
[----:B------:R-:W-:Y:S01]  /*b0a0*/  IMAD.MOV.U32 R22, RZ, RZ, R16 ;  /* 0x000000ffff167224 */ /* 0x000fe200078e0010 */
[----:B------:R-:W-:Y:S02]  /*b0b0*/  PRMT R15, R15, 0x7632, R15 ;  /* 0x000076320f0f7816 */ /* 0x000fe4000000000f */
.L_x_14592:
[----:B------:R-:W-:Y:S05]  /*b0c0*/  BSYNC B1 ;  /* 0x0000000000017941 */ /* 0x000fea0003800000 */
.L_x_14590:
        /* <DEDUP_REMOVED lines=9> */
.L_x_14594:
[----:B------:R-:W-:Y:S01]  /*b160*/  IMAD.MOV.U32 R16, RZ, RZ, R11 ;  /* 0x000000ffff107224 */ /* 0x000fe200078e000b */
[----:B------:R-:W-:Y:S01]  /*b170*/  PRMT R15, R15, 0x7610, R26 ;  /* 0x000076100f0f7816 */ /* 0x000fe2000000001a */
[----:B------:R-:W-:Y:S01]  /*b180*/  IMAD.MOV.U32 R11, RZ, RZ, R17 ;  /* 0x000000ffff0b7224 */ /* 0x000fe200078e0011 */
[----:B------:R-:W-:Y:S02]  /*b190*/  PRMT R26, R26, 0x5410, R18 ;  /* 0x000054101a1a7816 */ /* 0x000fe40000000012 */
.L_x_14595:
[----:B------:R-:W-:Y:S05]  /*b1a0*/  BSYNC B1 ;  /* 0x0000000000017941 */ /* 0x000fea0003800000 */
.L_x_14593:
        /* <DEDUP_REMOVED lines=16> */
.L_x_14597:
[----:B------:R-:W-:Y:S01]  /*b2b0*/  PRMT R33, R33, 0x7610, R24 ;  /* 0x0000761021217816 */ /* 0x000fe20000000018 */
[----:B------:R-:W-:Y:S01]  /*b2c0*/  IMAD.MOV.U32 R2, RZ, RZ, R3 ;  /* 0x000000ffff027224 */ /* 0x000fe200078e0003 */
[----:B------:R-:W-:Y:S01]  /*b2d0*/  PRMT R24, R24, 0x7610, R25 ;  /* 0x0000761018187816 */ /* 0x000fe20000000019 */
[----:B------:R-:W-:Y:S02]  /*b2e0*/  IMAD.MOV.U32 R3, RZ, RZ, R12 ;  /* 0x000000ffff037224 */ /* 0x000fe400078e000c */
.L_x_14598:
[----:B------:R-:W-:Y:S05]  /*b2f0*/  BSYNC B1 ;  /* 0x0000000000017941 */ /* 0x000fea0003800000 */
.L_x_14596:
        /* <DEDUP_REMOVED lines=9> */
.L_x_14600:
[----:B------:R-:W-:Y:S01]  /*b390*/  IMAD.MOV.U32 R5, RZ, RZ, R2 ;  /* 0x000000ffff057224 */ /* 0x000fe200078e0002 */
[----:B------:R-:W-:Y:S01]  /*b3a0*/  PRMT R33, R33, 0x7632, R18 ;  /* 0x0000763221217816 */ /* 0x000fe20000000012 */
[----:B------:R-:W-:Y:S02]  /*b3b0*/  IMAD.MOV.U32 R2, RZ, RZ, R14 ;  /* 0x000000ffff027224 */ /* 0x000fe400078e000e */
.L_x_14601:
[----:B------:R-:W-:Y:S05]  /*b3c0*/  BSYNC B1 ;  /* 0x0000000000017941 */ /* 0x000fea0003800000 */
.L_x_14599:
        /* <DEDUP_REMOVED lines=9> */
.L_x_14603:
[----:B------:R-:W-:Y:S01]  /*b460*/  PRMT R31, R33, 0x7610, R31 ;  /* 0x00007610211f7816 */ /* 0x000fe2000000001f */
[----:B------:R-:W-:Y:S01]  /*b470*/  IMAD.MOV.U32 R4, RZ, RZ, R5 ;  /* 0x000000ffff047224 */ /* 0x000fe200078e0005 */
[----:B------:R-:W-:Y:S01]  /*b480*/  PRMT R33, R25, 0x7610, R33 ;  /* 0x0000761019217816 */ /* 0x000fe20000000021 */
[----:B------:R-:W-:Y:S02]  /*b490*/  IMAD.MOV.U32 R5, RZ, RZ, R20 ;  /* 0x000000ffff057224 */ /* 0x000fe400078e0014 */
.L_x_14604:
[----:B------:R-:W-:Y:S05]  /*b4a0*/  BSYNC B1 ;  /* 0x0000000000017941 */ /* 0x000fea0003800000 */
.L_x_14602:
        /* <DEDUP_REMOVED lines=9> */
.L_x_14606:
[----:B------:R-:W-:Y:S01]  /*b540*/  IMAD.MOV.U32 R7, RZ, RZ, R4 ;  /* 0x000000ffff077224 */ /* 0x000fe200078e0004 */
[----:B------:R-:W-:Y:S01]  /*b550*/  PRMT R31, R24, 0x5410, R31 ;  /* 0x00005410181f7816 */ /* 0x000fe2000000001f */
[----:B------:R-:W-:Y:S02]  /*b560*/  IMAD.MOV.U32 R4, RZ, RZ, R21 ;  /* 0x000000ffff047224 */ /* 0x000fe400078e0015 */
.L_x_14607:
[----:B------:R-:W-:Y:S05]  /*b570*/  BSYNC B1 ;  /* 0x0000000000017941 */ /* 0x000fea0003800000 */
.L_x_14605:
        /* <DEDUP_REMOVED lines=9> */
.L_x_14609:
[C---:B------:R-:W-:Y:S01]  /*b610*/  PRMT R30, R31.reuse, 0x7632, R30 ;  /* 0x000076321f1e7816 */ /* 0x040fe2000000001e */
[----:B------:R-:W-:Y:S01]  /*b620*/  IMAD.MOV.U32 R6, RZ, RZ, R7 ;  /* 0x000000ffff067224 */ /* 0x000fe200078e0007 */
[----:B------:R-:W-:Y:S01]  /*b630*/  PRMT R31, R31, 0x5410, R15 ;  /* 0x000054101f1f7816 */ /* 0x000fe2000000000f */
[----:B------:R-:W-:Y:S02]  /*b640*/  IMAD.MOV.U32 R7, RZ, RZ, R22 ;  /* 0x000000ffff077224 */ /* 0x000fe400078e0016 */
.L_x_14610:
[----:B------:R-:W-:Y:S05]  /*b650*/  BSYNC B1 ;  /* 0x0000000000017941 */ /* 0x000fea0003800000 */
.L_x_14608:
        /* <DEDUP_REMOVED lines=9> */
.L_x_14612:
[----:B------:R-:W-:Y:S01]  /*b6f0*/  IMAD.MOV.U32 R27, RZ, RZ, R6 ;  /* 0x000000ffff1b7224 */ /* 0x000fe200078e0006 */
[----:B------:R-:W-:Y:S01]  /*b700*/  PRMT R30, R26, 0x5432, R30 ;  /* 0x000054321a1e7816 */ /* 0x000fe2000000001e */
[----:B------:R-:W-:Y:S02]  /*b710*/  IMAD.MOV.U32 R6, RZ, RZ, R11 ;  /* 0x000000ffff067224 */ /* 0x000fe400078e000b */
.L_x_14613:
[----:B------:R-:W-:Y:S05]  /*b720*/  BSYNC B1 ;  /* 0x0000000000017941 */ /* 0x000fea0003800000 */
.L_x_14611:
        /* <DEDUP_REMOVED lines=9> */
.L_x_14615:
[C---:B------:R-:W-:Y:S01]  /*b7c0*/  PRMT R24, R30.reuse, 0x7632, R24 ;  /* 0x000076321e187816 */ /* 0x040fe20000000018 */
[----:B------:R-:W-:Y:S01]  /*b7d0*/  IMAD.MOV.U32 R26, RZ, RZ, R27 ;  /* 0x000000ffff1a7224 */ /* 0x000fe200078e001b */
[----:B------:R-:W-:Y:S01]  /*b7e0*/  PRMT R30, R30, 0x7610, R15 ;  /* 0x000076101e1e7816 */ /* 0x000fe2000000000f */
[----:B------:R-:W-:Y:S02]  /*b7f0*/  IMAD.MOV.U32 R27, RZ, RZ, R16 ;  /* 0x000000ffff1b7224 */ /* 0x000fe400078e0010 */
.L_x_14616:
[----:B------:R-:W-:Y:S05]  /*b800*/  BSYNC B1 ;  /* 0x0000000000017941 */ /* 0x000fea0003800000 */
.L_x_14614:
[----:B------:R-:W-:Y:S02]  /*b810*/  FADD.FTZ R28, R32, R19 ;  /* 0x00000013201c7221 */ /* 0x000fe40000010000 */
[----:B------:R-:W-:Y:S02]  /*b820*/  IMAD.MOV.U32 R29, RZ, RZ, R8 ;  /* 0x000000ffff1d7224 */ /* 0x000fe400078e0008 */
.L_x_14448:
[----:B--234-:R-:W-:Y:S05]  /*b830*/  BSYNC B0 ;  /* 0x0000000000007941 */ /* 0x01cfea0003800000 */
.L_x_14447:
[----:B------:R-:W-:Y:S01]  /*b840*/  ISETP.GT.AND P0, PT, R13, 0x17, PT ;  /* 0x000000170d00780c */ /* 0x000fe20003f04270 */
[----:B------:R2:W3:Y:S01]  /*b850*/  SHFL.DOWN PT, R32, R29, 0x8, 0x1f ;  /* 0x09001f001d207f89 */ /* 0x0004e200000e0000 */
[----:B0-----:R-:W-:Y:S01]  /*b860*/  PRMT R17, R24, 0x7610, R30 ;  /* 0x0000761018117816 */ /* 0x001fe2000000001e */
[----:B------:R-:W-:Y:S01]  /*b870*/  BSSY B0, `(.L_x_14617) ;  /* 0x000035c000007945 */ /* 0x000fe20003800000 */
[----:B------:R-:W-:Y:S01]  /*b880*/  PRMT R15, R30, 0x7610, R31 ;  /* 0x000076101e0f7816 */ /* 0x000fe2000000001f */
[----:B------:R2:W0:Y:S01]  /*b890*/  SHFL.DOWN PT, R19, R28, 0x8, 0x1f ;  /* 0x09001f001c137f89 */ /* 0x00042200000e0000 */
[----:B------:R-:W-:-:S02]  /*b8a0*/  PRMT R11, R31, 0x5410, R33 ;  /* 0x000054101f0b7816 */ /* 0x000fc40000000021 */
[----:B-1----:R-:W-:Y:S01]  /*b8b0*/  PRMT R8, R33, 0x7632, R24 ;  /* 0x0000763221087816 */ /* 0x002fe20000000018 */
[----:B------:R2:W1:Y:S04]  /*b8c0*/  SHFL.DOWN PT, R34, R26, 0x8, 0x1f ;  /* 0x09001f001a227f89 */ /* 0x00046800000e0000 */
        /* <DEDUP_REMOVED lines=12> */
[----:B-1-34-:R-:W-:Y:S01]  /*b990*/  ISETP.GT.AND P1, PT, R3, R34, PT ;  /* 0x000000220300720c */ /* 0x01afe20003f24270 */
[----:B0-----:R-:W-:Y:S01]  /*b9a0*/  HSETP2.GT.AND P0, PT, R17.H0_H0, R24.H1_H1, PT ;  /* 0x3000001811007234 */ /* 0x001fe20003f04800 */
[----:B------:R-:W-:Y:S01]  /*b9b0*/  FSETP.GT.FTZ.AND P2, PT, R29, R32, PT ;  /* 0x000000201d00720b */ /* 0x000fe20003f54000 */
[----:B------:R-:W-:Y:S03]  /*b9c0*/  BSSY B1, `(.L_x_14619) ;  /* 0x000001a000017945 */ /* 0x000fe60003800000 */
[----:B------:R-:W-:-:S02]  /*b9d0*/  ISETP.EQ.OR P0, PT, R3, -0x1, P0 ;  /* 0xffffffff0300780c */ /* 0x000fc40000702670 */
[----:B--2---:R-:W-:Y:S02]  /*b9e0*/  FSEL R8, R29, R32, P2 ;  /* 0x000000201d087208 */ /* 0x004fe40001000000 */
        /* <DEDUP_REMOVED lines=19> */
.L_x_14620:
[----:B------:R-:W-:Y:S01]  /*bb20*/  IMAD.MOV.U32 R28, RZ, RZ, R3 ;  /* 0x000000ffff1c7224 */ /* 0x000fe200078e0003 */
[C---:B------:R-:W-:Y:S01]  /*bb30*/  PRMT R21, R24.reuse, 0x7632, R21 ;  /* 0x0000763218157816 */ /* 0x040fe20000000015 */
[----:B------:R-:W-:Y:S01]  /*bb40*/  IMAD.MOV.U32 R3, RZ, RZ, R2 ;  /* 0x000000ffff037224 */ /* 0x000fe200078e0002 */
[----:B------:R-:W-:Y:S02]  /*bb50*/  PRMT R24, R24, 0x7610, R33 ;  /* 0x0000761018187816 */ /* 0x000fe40000000021 */
.L_x_14621:
[----:B------:R-:W-:Y:S05]  /*bb60*/  BSYNC B1 ;  /* 0x0000000000017941 */ /* 0x000fea0003800000 */
.L_x_14619:
        /* <DEDUP_REMOVED lines=9> */
.L_x_14623:
[----:B------:R-:W-:Y:S01]  /*bc00*/  IMAD.MOV.U32 R25, RZ, RZ, R28 ;  /* 0x000000ffff197224 */ /* 0x000fe200078e001c */
[----:B------:R-:W-:Y:S01]  /*bc10*/  PRMT R2, R21, 0x7610, R2 ;  /* 0x0000761015027816 */ /* 0x000fe20000000002 */
[----:B------:R-:W-:Y:S01]  /*bc20*/  IMAD.MOV.U32 R28, RZ, RZ, R5 ;  /* 0x000000ffff1c7224 */ /* 0x000fe200078e0005 */
[----:B------:R-:W-:Y:S02]  /*bc30*/  PRMT R21, R33, 0x7610, R21 ;  /* 0x0000761021157816 */ /* 0x000fe40000000015 */
.L_x_14624:
[----:B------:R-:W-:Y:S05]  /*bc40*/  BSYNC B1 ;  /* 0x0000000000017941 */ /* 0x000fea0003800000 */
.L_x_14622:
        /* <DEDUP_REMOVED lines=9> */
.L_x_14626:
[----:B------:R-:W-:Y:S01]  /*bce0*/  IMAD.MOV.U32 R34, RZ, RZ, R25 ;  /* 0x000000ffff227224 */ /* 0x000fe200078e0019 */
[----:B------:R-:W-:Y:S01]  /*bcf0*/  PRMT R5, R2, 0x7610, R5 ;  /* 0x0000761002057816 */ /* 0x000fe20000000005 */
[----:B------:R-:W-:Y:S01]  /*bd00*/  IMAD.MOV.U32 R25, RZ, RZ, R4 ;  /* 0x000000ffff197224 */ /* 0x000fe200078e0004 */
[----:B------:R-:W-:Y:S02]  /*bd10*/  PRMT R2, R31, 0x7610, R2 ;  /* 0x000076101f027816 */ /* 0x000fe40000000002 */
.L_x_14627:
[----:B------:R-:W-:Y:S05]  /*bd20*/  BSYNC B1 ;  /* 0x0000000000017941 */ /* 0x000fea0003800000 */
.L_x_14625:
        /* <DEDUP_REMOVED lines=9> */
.L_x_14629:
[----:B------:R-:W-:Y:S01]  /*bdc0*/  IMAD.MOV.U32 R29, RZ, RZ, R34 ;  /* 0x000000ffff1d7224 */ /* 0x000fe200078e0022 */
[----:B------:R-:W-:Y:S01]  /*bdd0*/  PRMT R2, R2, 0x5410, R5 ;  /* 0x0000541002027816 */ /* 0x000fe20000000005 */
[----:B------:R-:W-:Y:S01]  /*bde0*/  IMAD.MOV.U32 R34, RZ, RZ, R7 ;  /* 0x000000ffff227224 */ /* 0x000fe200078e0007 */
[----:B------:R-:W-:Y:S02]  /*bdf0*/  PRMT R5, R31, 0x7632, R5 ;  /* 0x000076321f057816 */ /* 0x000fe40000000005 */
.L_x_14630:
[----:B------:R-:W-:Y:S05]  /*be00*/  BSYNC B1 ;  /* 0x0000000000017941 */ /* 0x000fea0003800000 */
.L_x_14628:
        /* <DEDUP_REMOVED lines=9> */
.L_x_14632:
[----:B------:R-:W-:Y:S01]  /*bea0*/  IMAD.MOV.U32 R4, RZ, RZ, R29 ;  /* 0x000000ffff047224 */ /* 0x000fe200078e001d */
[----:B------:R-:W-:Y:S01]  /*beb0*/  PRMT R5, R5, 0x7610, R2 ;  /* 0x0000761005057816 */ /* 0x000fe20000000002 */
[----:B------:R-:W-:Y:S01]  /*bec0*/  IMAD.MOV.U32 R29, RZ, RZ, R6 ;  /* 0x000000ffff1d7224 */ /* 0x000fe200078e0006 */
[----:B------:R-:W-:Y:S02]  /*bed0*/  PRMT R2, R2, 0x5410, R30 ;  /* 0x0000541002027816 */ /* 0x000fe4000000001e */
.L_x_14633:
[----:B------:R-:W-:Y:S05]  /*bee0*/  BSYNC B1 ;  /* 0x0000000000017941 */ /* 0x000fea0003800000 */
.L_x_14631:
        /* <DEDUP_REMOVED lines=9> */
.L_x_14635:
[----:B------:R-:W-:Y:S01]  /*bf80*/  IMAD.MOV.U32 R7, RZ, RZ, R4 ;  /* 0x000000ffff077224 */ /* 0x000fe200078e0004 */
[----:B------:R-:W-:Y:S01]  /*bf90*/  PRMT R6, R6, 0x7610, R5 ;  /* 0x0000761006067816 */ /* 0x000fe20000000005 */
[----:B------:R-:W-:Y:S01]  /*bfa0*/  IMAD.MOV.U32 R4, RZ, RZ, R27 ;  /* 0x000000ffff047224 */ /* 0x000fe200078e001b */
[----:B------:R-:W-:Y:S02]  /*bfb0*/  PRMT R5, R5, 0x7610, R30 ;  /* 0x0000761005057816 */ /* 0x000fe4000000001e */
.L_x_14636:
[----:B------:R-:W-:Y:S05]  /*bfc0*/  BSYNC B1 ;  /* 0x0000000000017941 */ /* 0x000fea0003800000 */
.L_x_14634:
        /* <DEDUP_REMOVED lines=9> */
.L_x_14638:
[----:B------:R-:W-:Y:S01]  /*c060*/  IMAD.MOV.U32 R27, RZ, RZ, R7 ;  /* 0x000000ffff1b7224 */ /* 0x000fe200078e0007 */
[----:B------:R-:W-:Y:S01]  /*c070*/  PRMT R6, R6, 0x5432, R24 ;  /* 0x0000543206067816 */ /* 0x000fe20000000018 */
[----:B------:R-:W-:Y:S02]  /*c080*/  IMAD.MOV.U32 R7, RZ, RZ, R26 ;  /* 0x000000ffff077224 */ /* 0x000fe400078e001a */
.L_x_14639:
[----:B------:R-:W-:Y:S05]  /*c090*/  BSYNC B1 ;  /* 0x0000000000017941 */ /* 0x000fea0003800000 */
.L_x_14637:
        /* <DEDUP_REMOVED lines=16> */
.L_x_14641:
[----:B------:R-:W-:Y:S01]  /*c1a0*/  IMAD.MOV.U32 R22, RZ, RZ, R3 ;  /* 0x000000ffff167224 */ /* 0x000fe200078e0003 */
[----:B------:R-:W-:Y:S01]  /*c1b0*/  PRMT R17, R17, 0x7610, R24 ;  /* 0x0000761011117816 */ /* 0x000fe20000000018 */
[----:B------:R-:W-:Y:S01]  /*c1c0*/  IMAD.MOV.U32 R3, RZ, RZ, R28 ;  /* 0x000000ffff037224 */ /* 0x000fe200078e001c */
[----:B------:R-:W-:Y:S02]  /*c1d0*/  PRMT R24, R24, 0x5410, R21 ;  /* 0x0000541018187816 */ /* 0x000fe40000000015 */
.L_x_14642:
[----:B------:R-:W-:Y:S05]  /*c1e0*/  BSYNC B1 ;  /* 0x0000000000017941 */ /* 0x000fea0003800000 */
.L_x_14640:
        /* <DEDUP_REMOVED lines=9> */
.L_x_14644:
[----:B------:R-:W-:Y:S01]  /*c280*/  IMAD.MOV.U32 R21, RZ, RZ, R22 ;  /* 0x000000ffff157224 */ /* 0x000fe200078e0016 */
[----:B------:R-:W-:Y:S01]  /*c290*/  PRMT R17, R17, 0x5432, R2 ;  /* 0x0000543211117816 */ /* 0x000fe20000000002 */
[----:B------:R-:W-:Y:S02]  /*c2a0*/  IMAD.MOV.U32 R22, RZ, RZ, R25 ;  /* 0x000000ffff167224 */ /* 0x000fe400078e0019 */
.L_x_14645:
[----:B------:R-:W-:Y:S05]  /*c2b0*/  BSYNC B1 ;  /* 0x0000000000017941 */ /* 0x000fea0003800000 */
.L_x_14643:
        /* <DEDUP_REMOVED lines=9> */
.L_x_14647:
[----:B------:R-:W-:Y:S01]  /*c350*/  IMAD.MOV.U32 R26, RZ, RZ, R21 ;  /* 0x000000ffff1a7224 */ /* 0x000fe200078e0015 */
[--C-:B------:R-:W-:Y:S01]  /*c360*/  PRMT R25, R25, 0x5410, R17.reuse ;  /* 0x0000541019197816 */ /* 0x100fe20000000011 */
[----:B------:R-:W-:Y:S01]  /*c370*/  IMAD.MOV.U32 R21, RZ, RZ, R34 ;  /* 0x000000ffff157224 */ /* 0x000fe200078e0022 */
[----:B------:R-:W-:Y:S02]  /*c380*/  PRMT R17, R5, 0x7610, R17 ;  /* 0x0000761005117816 */ /* 0x000fe40000000011 */
.L_x_14648:
[----:B------:R-:W-:Y:S05]  /*c390*/  BSYNC B1 ;  /* 0x0000000000017941 */ /* 0x000fea0003800000 */
.L_x_14646:
        /* <DEDUP_REMOVED lines=9> */
.L_x_14650:
[C---:B------:R-:W-:Y:S01]  /*c430*/  PRMT R2, R25.reuse, 0x7632, R2 ;  /* 0x0000763219027816 */ /* 0x040fe20000000002 */
[----:B------:R-:W-:Y:S02]  /*c440*/  IMAD.MOV.U32 R31, RZ, RZ, R26 ;  /* 0x000000ffff1f7224 */ /* 0x000fe400078e001a */
[----:B------:R-:W-:Y:S01]  /*c450*/  IMAD.MOV.U32 R26, RZ, RZ, R29 ;  /* 0x000000ffff1a7224 */ /* 0x000fe200078e001d */
[----:B------:R-:W-:Y:S02]  /*c460*/  PRMT R25, R25, 0x7610, R2 ;  /* 0x0000761019197816 */ /* 0x000fe40000000002 */
.L_x_14651:
[----:B------:R-:W-:Y:S05]  /*c470*/  BSYNC B1 ;  /* 0x0000000000017941 */ /* 0x000fea0003800000 */
.L_x_14649:
        /* <DEDUP_REMOVED lines=9> */
.L_x_14653:
[----:B------:R-:W-:Y:S01]  /*c510*/  IMAD.MOV.U32 R28, RZ, RZ, R31 ;  /* 0x000000ffff1c7224 */ /* 0x000fe200078e001f */
[----:B------:R-:W-:Y:S01]  /*c520*/  PRMT R2, R5, 0x5432, R2 ;  /* 0x0000543205027816 */ /* 0x000fe20000000002 */
[----:B------:R-:W-:Y:S02]  /*c530*/  IMAD.MOV.U32 R31, RZ, RZ, R4 ;  /* 0x000000ffff1f7224 */ /* 0x000fe400078e0004 */
.L_x_14654:
[----:B------:R-:W-:Y:S05]  /*c540*/  BSYNC B1 ;  /* 0x0000000000017941 */ /* 0x000fea0003800000 */
.L_x_14652:
        /* <DEDUP_REMOVED lines=9> */
.L_x_14656:
[----:B------:R-:W-:Y:S01]  /*c5e0*/  IMAD.MOV.U32 R4, RZ, RZ, R28 ;  /* 0x000000ffff047224 */ /* 0x000fe200078e001c */
[----:B------:R-:W-:Y:S01]  /*c5f0*/  PRMT R5, R5, 0x7610, R2 ;  /* 0x0000761005057816 */ /* 0x000fe20000000002 */
[----:B------:R-:W-:Y:S01]  /*c600*/  IMAD.MOV.U32 R28, RZ, RZ, R7 ;  /* 0x000000ffff1c7224 */ /* 0x000fe200078e0007 */
[----:B------:R-:W-:Y:S02]  /*c610*/  PRMT R2, R2, 0x7610, R6 ;  /* 0x0000761002027816 */ /* 0x000fe40000000006 */
.L_x_14657:
[----:B------:R-:W-:Y:S05]  /*c620*/  BSYNC B1 ;  /* 0x0000000000017941 */ /* 0x000fea0003800000 */
.L_x_14655:
        /* <DEDUP_REMOVED lines=9> */
.L_x_14659:
[----:B------:R-:W-:Y:S01]  /*c6c0*/  IMAD.MOV.U32 R7, RZ, RZ, R4 ;  /* 0x000000ffff077224 */ /* 0x000fe200078e0004 */
[----:B------:R-:W-:Y:S01]  /*c6d0*/  PRMT R5, R5, 0x5432, R6 ;  /* 0x0000543205057816 */ /* 0x000fe20000000006 */
[----:B------:R-:W-:Y:S02]  /*c6e0*/  IMAD.MOV.U32 R4, RZ, RZ, R27 ;  /* 0x000000ffff047224 */ /* 0x000fe400078e001b */
.L_x_14660:
[----:B------:R-:W-:Y:S05]  /*c6f0*/  BSYNC B1 ;  /* 0x0000000000017941 */ /* 0x000fea0003800000 */
.L_x_14658:
        /* <DEDUP_REMOVED lines=16> */
.L_x_14662:
[----:B------:R-:W-:Y:S01]  /*c800*/  IMAD.MOV.U32 R6, RZ, RZ, R3 ;  /* 0x000000ffff067224 */ /* 0x000fe200078e0003 */
[C---:B------:R-:W-:Y:S01]  /*c810*/  PRMT R20, R24.reuse, 0x7632, R20 ;  /* 0x0000763218147816 */ /* 0x040fe20000000014 */
[----:B------:R-:W-:Y:S01]  /*c820*/  IMAD.MOV.U32 R3, RZ, RZ, R22 ;  /* 0x000000ffff037224 */ /* 0x000fe200078e0016 */
[----:B------:R-:W-:Y:S02]  /*c830*/  PRMT R24, R24, 0x7610, R17 ;  /* 0x0000761018187816 */ /* 0x000fe40000000011 */
.L_x_14663:
[----:B------:R-:W-:Y:S05]  /*c840*/  BSYNC B1 ;  /* 0x0000000000017941 */ /* 0x000fea0003800000 */
.L_x_14661:
        /* <DEDUP_REMOVED lines=9> */
.L_x_14665:
[----:B------:R-:W-:Y:S01]  /*c8e0*/  IMAD.MOV.U32 R27, RZ, RZ, R6 ;  /* 0x000000ffff1b7224 */ /* 0x000fe200078e0006 */
[----:B------:R-:W-:Y:S01]  /*c8f0*/  PRMT R22, R20, 0x7610, R22 ;  /* 0x0000761014167816 */ /* 0x000fe20000000016 */
[----:B------:R-:W-:Y:S01]  /*c900*/  IMAD.MOV.U32 R6, RZ, RZ, R21 ;  /* 0x000000ffff067224 */ /* 0x000fe200078e0015 */
[----:B------:R-:W-:Y:S02]  /*c910*/  PRMT R20, R17, 0x7610, R20 ;  /* 0x0000761011147816 */ /* 0x000fe40000000014 */
.L_x_14666:
[----:B------:R-:W-:Y:S05]  /*c920*/  BSYNC B1 ;  /* 0x0000000000017941 */ /* 0x000fea0003800000 */
.L_x_14664:
        /* <DEDUP_REMOVED lines=9> */
.L_x_14668:
[----:B------:R-:W-:Y:S01]  /*c9c0*/  IMAD.MOV.U32 R30, RZ, RZ, R27 ;  /* 0x000000ffff1e7224 */ /* 0x000fe200078e001b */
[----:B------:R-:W-:Y:S01]  /*c9d0*/  PRMT R17, R17, 0x5410, R22 ;  /* 0x0000541011117816 */ /* 0x000fe20000000016 */
[----:B------:R-:W-:Y:S01]  /*c9e0*/  IMAD.MOV.U32 R27, RZ, RZ, R26 ;  /* 0x000000ffff1b7224 */ /* 0x000fe200078e001a */
[----:B------:R-:W-:Y:S02]  /*c9f0*/  PRMT R22, R25, 0x7632, R22 ;  /* 0x0000763219167816 */ /* 0x000fe40000000016 */
.L_x_14669:
[----:B------:R-:W-:Y:S05]  /*ca00*/  BSYNC B1 ;  /* 0x0000000000017941 */ /* 0x000fea0003800000 */
.L_x_14667:
        /* <DEDUP_REMOVED lines=9> */
.L_x_14671:
[----:B------:R-:W-:Y:S01]  /*caa0*/  IMAD.MOV.U32 R21, RZ, RZ, R30 ;  /* 0x000000ffff157224 */ /* 0x000fe200078e001e */
[----:B------:R-:W-:Y:S01]  /*cab0*/  PRMT R20, R20, 0x7610, R17 ;  /* 0x0000761014147816 */ /* 0x000fe20000000011 */
[----:B------:R-:W-:Y:S01]  /*cac0*/  IMAD.MOV.U32 R30, RZ, RZ, R31 ;  /* 0x000000ffff1e7224 */ /* 0x000fe200078e001f */
[----:B------:R-:W-:Y:S02]  /*cad0*/  PRMT R17, R17, 0x5410, R2 ;  /* 0x0000541011117816 */ /* 0x000fe40000000002 */
.L_x_14672:
[----:B------:R-:W-:Y:S05]  /*cae0*/  BSYNC B1 ;  /* 0x0000000000017941 */ /* 0x000fea0003800000 */
.L_x_14670:
        /* <DEDUP_REMOVED lines=9> */
.L_x_14674:
[C---:B------:R-:W-:Y:S01]  /*cb80*/  PRMT R2, R20.reuse, 0x7632, R2 ;  /* 0x0000763214027816 */ /* 0x040fe20000000002 */
[----:B------:R-:W-:Y:S02]  /*cb90*/  IMAD.MOV.U32 R25, RZ, RZ, R21 ;  /* 0x000000ffff197224 */ /* 0x000fe400078e0015 */
[----:B------:R-:W-:Y:S01]  /*cba0*/  IMAD.MOV.U32 R21, RZ, RZ, R28 ;  /* 0x000000ffff157224 */ /* 0x000fe200078e001c */
[----:B------:R-:W-:Y:S02]  /*cbb0*/  PRMT R20, R20, 0x7610, R2 ;  /* 0x0000761014147816 */ /* 0x000fe40000000002 */
.L_x_14675:
[----:B------:R-:W-:Y:S05]  /*cbc0*/  BSYNC B1 ;  /* 0x0000000000017941 */ /* 0x000fea0003800000 */
.L_x_14673:
        /* <DEDUP_REMOVED lines=9> */
.L_x_14677:
[----:B------:R-:W-:Y:S01]  /*cc60*/  IMAD.MOV.U32 R26, RZ, RZ, R25 ;  /* 0x000000ffff1a7224 */ /* 0x000fe200078e0019 */
[----:B------:R-:W-:Y:S01]  /*cc70*/  PRMT R2, R5, 0x5432, R2 ;  /* 0x0000543205027816 */ /* 0x000fe20000000002 */
[----:B------:R-:W-:Y:S02]  /*cc80*/  IMAD.MOV.U32 R25, RZ, RZ, R4 ;  /* 0x000000ffff197224 */ /* 0x000fe400078e0004 */
.L_x_14678:
[----:B------:R-:W-:Y:S05]  /*cc90*/  BSYNC B1 ;  /* 0x0000000000017941 */ /* 0x000fea0003800000 */
.L_x_14676:
        /* <DEDUP_REMOVED lines=9> */
.L_x_14680:
[----:B------:R-:W-:Y:S01]  /*cd30*/  PRMT R5, R5, 0x7610, R2 ;  /* 0x0000761005057816 */ /* 0x000fe20000000002 */
[----:B------:R-:W-:Y:S02]  /*cd40*/  IMAD.MOV.U32 R4, RZ, RZ, R26 ;  /* 0x000000ffff047224 */ /* 0x000fe400078e001a */
[----:B------:R-:W-:Y:S01]  /*cd50*/  IMAD.MOV.U32 R26, RZ, RZ, R7 ;  /* 0x000000ffff1a7224 */ /* 0x000fe200078e0007 */
[----:B------:R-:W-:Y:S02]  /*cd60*/  PRMT R2, R2, 0x5410, R5 ;  /* 0x0000541002027816 */ /* 0x000fe40000000005 */
.L_x_14681:
[----:B------:R-:W-:Y:S05]  /*cd70*/  BSYNC B1 ;  /* 0x0000000000017941 */ /* 0x000fea0003800000 */
.L_x_14679:
        /* <DEDUP_REMOVED lines=16> */
.L_x_14683:
[----:B------:R-:W-:Y:S01]  /*ce80*/  IMAD.MOV.U32 R18, RZ, RZ, R3 ;  /* 0x000000ffff127224 */ /* 0x000fe200078e0003 */
[----:B------:R-:W-:Y:S01]  /*ce90*/  PRMT R7, R7, 0x7610, R24 ;  /* 0x0000761007077816 */ /* 0x000fe20000000018 */
[----:B------:R-:W-:Y:S01]  /*cea0*/  IMAD.MOV.U32 R3, RZ, RZ, R6 ;  /* 0x000000ffff037224 */ /* 0x000fe200078e0006 */
[----:B------:R-:W-:Y:S02]  /*ceb0*/  PRMT R24, R24, 0x5410, R20 ;  /* 0x0000541018187816 */ /* 0x000fe40000000014 */
.L_x_14684:
[----:B------:R-:W-:Y:S05]  /*cec0*/  BSYNC B1 ;  /* 0x0000000000017941 */ /* 0x000fea0003800000 */
.L_x_14682:
        /* <DEDUP_REMOVED lines=9> */
.L_x_14686:
[----:B------:R-:W-:Y:S01]  /*cf60*/  IMAD.MOV.U32 R15, RZ, RZ, R18 ;  /* 0x000000ffff0f7224 */ /* 0x000fe200078e0012 */
[C---:B------:R-:W-:Y:S01]  /*cf70*/  PRMT R5, R7.reuse, 0x7632, R5 ;  /* 0x0000763207057816 */ /* 0x040fe20000000005 */
[----:B------:R-:W-:Y:S01]  /*cf80*/  IMAD.MOV.U32 R18, RZ, RZ, R27 ;  /* 0x000000ffff127224 */ /* 0x000fe200078e001b */
[----:B------:R-:W-:Y:S02]  /*cf90*/  PRMT R7, R7, 0x5410, R22 ;  /* 0x0000541007077816 */ /* 0x000fe40000000016 */
.L_x_14687:
[----:B------:R-:W-:Y:S05]  /*cfa0*/  BSYNC B1 ;  /* 0x0000000000017941 */ /* 0x000fea0003800000 */
.L_x_14685:
        /* <DEDUP_REMOVED lines=9> */
.L_x_14689:
[----:B------:R-:W-:Y:S01]  /*d040*/  IMAD.MOV.U32 R6, RZ, RZ, R15 ;  /* 0x000000ffff067224 */ /* 0x000fe200078e000f */
[--C-:B------:R-:W-:Y:S01]  /*d050*/  PRMT R22, R22, 0x5410, R5.reuse ;  /* 0x0000541016167816 */ /* 0x100fe20000000005 */
[----:B------:R-:W-:Y:S01]  /*d060*/  IMAD.MOV.U32 R15, RZ, RZ, R30 ;  /* 0x000000ffff0f7224 */ /* 0x000fe200078e001e */
[----:B------:R-:W-:Y:S02]  /*d070*/  PRMT R5, R17, 0x7632, R5 ;  /* 0x0000763211057816 */ /* 0x000fe40000000005 */
.L_x_14690:
[----:B------:R-:W-:Y:S05]  /*d080*/  BSYNC B1 ;  /* 0x0000000000017941 */ /* 0x000fea0003800000 */
.L_x_14688:
        /* <DEDUP_REMOVED lines=9> */
.L_x_14692:
[----:B------:R-:W-:Y:S01]  /*d120*/  IMAD.MOV.U32 R28, RZ, RZ, R6 ;  /* 0x000000ffff1c7224 */ /* 0x000fe200078e0006 */
[----:B------:R-:W-:Y:S01]  /*d130*/  PRMT R17, R17, 0x7610, R22 ;  /* 0x0000761011117816 */ /* 0x000fe20000000016 */
[----:B------:R-:W-:Y:S01]  /*d140*/  IMAD.MOV.U32 R6, RZ, RZ, R21 ;  /* 0x000000ffff067224 */ /* 0x000fe200078e0015 */
[----:B------:R-:W-:Y:S02]  /*d150*/  PRMT R22, R22, 0x7610, R20 ;  /* 0x0000761016167816 */ /* 0x000fe40000000014 */
.L_x_14693:
[----:B------:R-:W-:Y:S05]  /*d160*/  BSYNC B1 ;  /* 0x0000000000017941 */ /* 0x000fea0003800000 */
.L_x_14691:
        /* <DEDUP_REMOVED lines=9> */
.L_x_14695:
[----:B------:R-:W-:Y:S01]  /*d200*/  IMAD.MOV.U32 R21, RZ, RZ, R28 ;  /* 0x000000ffff157224 */ /* 0x000fe200078e001c */
[----:B------:R-:W-:Y:S01]  /*d210*/  PRMT R20, R20, 0x7610, R17 ;  /* 0x0000761014147816 */ /* 0x000fe20000000011 */
[----:B------:R-:W-:Y:S01]  /*d220*/  IMAD.MOV.U32 R28, RZ, RZ, R25 ;  /* 0x000000ffff1c7224 */ /* 0x000fe200078e0019 */
[----:B------:R-:W-:Y:S02]  /*d230*/  PRMT R17, R17, 0x5410, R2 ;  /* 0x0000541011117816 */ /* 0x000fe40000000002 */
.L_x_14696:
[----:B------:R-:W-:Y:S05]  /*d240*/  BSYNC B1 ;  /* 0x0000000000017941 */ /* 0x000fea0003800000 */
.L_x_14694:
        /* <DEDUP_REMOVED lines=9> */
.L_x_14698:
[C---:B------:R-:W-:Y:S01]  /*d2e0*/  PRMT R2, R20.reuse, 0x7632, R2 ;  /* 0x0000763214027816 */ /* 0x040fe20000000002 */
[----:B------:R-:W-:Y:S02]  /*d2f0*/  IMAD.MOV.U32 R25, RZ, RZ, R21 ;  /* 0x000000ffff197224 */ /* 0x000fe400078e0015 */
[----:B------:R-:W-:Y:S01]  /*d300*/  IMAD.MOV.U32 R21, RZ, RZ, R26 ;  /* 0x000000ffff157224 */ /* 0x000fe200078e001a */
[----:B------:R-:W-:Y:S02]  /*d310*/  PRMT R20, R20, 0x7610, R2 ;  /* 0x0000761014147816 */ /* 0x000fe40000000002 */
.L_x_14699:
[----:B------:R-:W-:Y:S05]  /*d320*/  BSYNC B1 ;  /* 0x0000000000017941 */ /* 0x000fea0003800000 */
.L_x_14697:
        /* <DEDUP_REMOVED lines=9> */
.L_x_14701:
[----:B------:R-:W-:Y:S01]  /*d3c0*/  IMAD.MOV.U32 R26, RZ, RZ, R25 ;  /* 0x000000ffff1a7224 */ /* 0x000fe200078e0019 */
[----:B------:R-:W-:Y:S01]  /*d3d0*/  PRMT R2, R5, 0x5432, R2 ;  /* 0x0000543205027816 */ /* 0x000fe20000000002 */
[----:B------:R-:W-:Y:S02]  /*d3e0*/  IMAD.MOV.U32 R25, RZ, RZ, R4 ;  /* 0x000000ffff197224 */ /* 0x000fe400078e0004 */
.L_x_14702:
[----:B------:R-:W-:Y:S05]  /*d3f0*/  BSYNC B1 ;  /* 0x0000000000017941 */ /* 0x000fea0003800000 */
.L_x_14700:
        /* <DEDUP_REMOVED lines=16> */
.L_x_14704:
[----:B------:R-:W-:Y:S01]  /*d500*/  IMAD.MOV.U32 R4, RZ, RZ, R3 ;  /* 0x000000ffff047224 */ /* 0x000fe200078e0003 */
[----:B------:R-:W-:Y:S01]  /*d510*/  PRMT R5, R5, 0x7610, R24 ;  /* 0x0000761005057816 */ /* 0x000fe20000000018 */
[----:B------:R-:W-:Y:S01]  /*d520*/  IMAD.MOV.U32 R3, RZ, RZ, R18 ;  /* 0x000000ffff037224 */ /* 0x000fe200078e0012 */
[----:B------:R-:W-:Y:S02]  /*d530*/  PRMT R24, R24, 0x7610, R7 ;  /* 0x0000761018187816 */ /* 0x000fe40000000007 */
.L_x_14705:
[----:B------:R-:W-:Y:S05]  /*d540*/  BSYNC B1 ;  /* 0x0000000000017941 */ /* 0x000fea0003800000 */
.L_x_14703:
        /* <DEDUP_REMOVED lines=9> */
.L_x_14707:
[----:B------:R-:W-:Y:S01]  /*d5e0*/  IMAD.MOV.U32 R7, RZ, RZ, R4 ;  /* 0x000000ffff077224 */ /* 0x000fe200078e0004 */
[----:B------:R-:W-:Y:S01]  /*d5f0*/  PRMT R16, R16, 0x7610, R5 ;  /* 0x0000761010107816 */ /* 0x000fe20000000005 */
[----:B------:R-:W-:Y:S01]  /*d600*/  IMAD.MOV.U32 R4, RZ, RZ, R15 ;  /* 0x000000ffff047224 */ /* 0x000fe200078e000f */
[----:B------:R-:W-:Y:S02]  /*d610*/  PRMT R5, R5, 0x5410, R5 ;  /* 0x0000541005057816 */ /* 0x000fe40000000005 */
.L_x_14708:
[----:B------:R-:W-:Y:S05]  /*d620*/  BSYNC B1 ;  /* 0x0000000000017941 */ /* 0x000fea0003800000 */
.L_x_14706:
        /* <DEDUP_REMOVED lines=9> */
.L_x_14710:
[----:B------:R-:W-:Y:S01]  /*d6c0*/  IMAD.MOV.U32 R15, RZ, RZ, R7 ;  /* 0x000000ffff0f7224 */ /* 0x000fe200078e0007 */
[C---:B------:R-:W-:Y:S01]  /*d6d0*/  PRMT R5, R16.reuse, 0x7632, R5 ;  /* 0x0000763210057816 */ /* 0x040fe20000000005 */
[----:B------:R-:W-:Y:S01]  /*d6e0*/  IMAD.MOV.U32 R7, RZ, RZ, R6 ;  /* 0x000000ffff077224 */ /* 0x000fe200078e0006 */
[----:B------:R-:W-:Y:S02]  /*d6f0*/  PRMT R16, R16, 0x7610, R22 ;  /* 0x0000761010107816 */ /* 0x000fe40000000016 */
.L_x_14711:
[----:B------:R-:W-:Y:S05]  /*d700*/  BSYNC B1 ;  /* 0x0000000000017941 */ /* 0x000fea0003800000 */
.L_x_14709:
        /* <DEDUP_REMOVED lines=9> */
.L_x_14713:
[----:B------:R-:W-:Y:S01]  /*d7a0*/  IMAD.MOV.U32 R6, RZ, RZ, R15 ;  /* 0x000000ffff067224 */ /* 0x000fe200078e000f */
[--C-:B------:R-:W-:Y:S01]  /*d7b0*/  PRMT R18, R18, 0x5410, R5.reuse ;  /* 0x0000541012127816 */ /* 0x100fe20000000005 */
[----:B------:R-:W-:Y:S01]  /*d7c0*/  IMAD.MOV.U32 R15, RZ, RZ, R28 ;  /* 0x000000ffff0f7224 */ /* 0x000fe200078e001c */
[----:B------:R-:W-:Y:S02]  /*d7d0*/  PRMT R5, R17, 0x7632, R5 ;  /* 0x0000763211057816 */ /* 0x000fe40000000005 */
.L_x_14714:
[----:B------:R-:W-:Y:S05]  /*d7e0*/  BSYNC B1 ;  /* 0x0000000000017941 */ /* 0x000fea0003800000 */
.L_x_14712:
        /* <DEDUP_REMOVED lines=9> */
.L_x_14716:
[----:B------:R-:W-:Y:S01]  /*d880*/  IMAD.MOV.U32 R22, RZ, RZ, R6 ;  /* 0x000000ffff167224 */ /* 0x000fe200078e0006 */
[----:B------:R-:W-:Y:S01]  /*d890*/  PRMT R17, R17, 0x7610, R18 ;  /* 0x0000761011117816 */ /* 0x000fe20000000012 */
[----:B------:R-:W-:Y:S01]  /*d8a0*/  IMAD.MOV.U32 R6, RZ, RZ, R21 ;  /* 0x000000ffff067224 */ /* 0x000fe200078e0015 */
[----:B------:R-:W-:Y:S02]  /*d8b0*/  PRMT R18, R18, 0x7610, R20 ;  /* 0x0000761012127816 */ /* 0x000fe40000000014 */
.L_x_14717:
[----:B------:R-:W-:Y:S05]  /*d8c0*/  BSYNC B1 ;  /* 0x0000000000017941 */ /* 0x000fea0003800000 */
.L_x_14715:
        /* <DEDUP_REMOVED lines=9> */
.L_x_14719:
[----:B------:R-:W-:Y:S01]  /*d960*/  IMAD.MOV.U32 R21, RZ, RZ, R22 ;  /* 0x000000ffff157224 */ /* 0x000fe200078e0016 */
[----:B------:R-:W-:Y:S01]  /*d970*/  PRMT R20, R20, 0x7610, R17 ;  /* 0x0000761014147816 */ /* 0x000fe20000000011 */
[----:B------:R-:W-:Y:S01]  /*d980*/  IMAD.MOV.U32 R22, RZ, RZ, R25 ;  /* 0x000000ffff167224 */ /* 0x000fe200078e0019 */
[----:B------:R-:W-:Y:S02]  /*d990*/  PRMT R17, R17, 0x5410, R2 ;  /* 0x0000541011117816 */ /* 0x000fe40000000002 */
.L_x_14720:
[----:B------:R-:W-:Y:S05]  /*d9a0*/  BSYNC B1 ;  /* 0x0000000000017941 */ /* 0x000fea0003800000 */
.L_x_14718:
        /* <DEDUP_REMOVED lines=9> */
.L_x_14722:
[C---:B------:R-:W-:Y:S01]  /*da40*/  PRMT R2, R20.reuse, 0x7632, R2 ;  /* 0x0000763214027816 */ /* 0x040fe20000000002 */
[----:B------:R-:W-:Y:S02]  /*da50*/  IMAD.MOV.U32 R25, RZ, RZ, R21 ;  /* 0x000000ffff197224 */ /* 0x000fe400078e0015 */
[----:B------:R-:W-:Y:S01]  /*da60*/  IMAD.MOV.U32 R21, RZ, RZ, R26 ;  /* 0x000000ffff157224 */ /* 0x000fe200078e001a */
[----:B------:R-:W-:Y:S02]  /*da70*/  PRMT R20, R20, 0x7610, R2 ;  /* 0x0000761014147816 */ /* 0x000fe40000000002 */
.L_x_14723:
[----:B------:R-:W-:Y:S05]  /*da80*/  BSYNC B1 ;  /* 0x0000000000017941 */ /* 0x000fea0003800000 */
.L_x_14721:
        /* <DEDUP_REMOVED lines=16> */
.L_x_14725:
[----:B------:R-:W-:Y:S01]  /*db90*/  IMAD.MOV.U32 R14, RZ, RZ, R3 ;  /* 0x000000ffff0e7224 */ /* 0x000fe200078e0003 */
[----:B------:R-:W-:Y:S01]  /*dba0*/  PRMT R2, R2, 0x7610, R24 ;  /* 0x0000761002027816 */ /* 0x000fe20000000018 */
[----:B------:R-:W-:Y:S01]  /*dbb0*/  IMAD.MOV.U32 R3, RZ, RZ, R4 ;  /* 0x000000ffff037224 */ /* 0x000fe200078e0004 */
[----:B------:R-:W-:Y:S02]  /*dbc0*/  PRMT R24, R24, 0x7610, R5 ;  /* 0x0000761018187816 */ /* 0x000fe40000000005 */
.L_x_14726:
[----:B------:R-:W-:Y:S05]  /*dbd0*/  BSYNC B1 ;  /* 0x0000000000017941 */ /* 0x000fea0003800000 */
.L_x_14724:
        /* <DEDUP_REMOVED lines=9> */
.L_x_14728:
[----:B------:R-:W-:Y:S01]  /*dc70*/  IMAD.MOV.U32 R4, RZ, RZ, R14 ;  /* 0x000000ffff047224 */ /* 0x000fe200078e000e */
[C---:B------:R-:W-:Y:S01]  /*dc80*/  PRMT R11, R2.reuse, 0x7632, R11 ;  /* 0x00007632020b7816 */ /* 0x040fe2000000000b */
[----:B------:R-:W-:Y:S01]  /*dc90*/  IMAD.MOV.U32 R14, RZ, RZ, R7 ;  /* 0x000000ffff0e7224 */ /* 0x000fe200078e0007 */
[----:B------:R-:W-:Y:S02]  /*dca0*/  PRMT R2, R2, 0x7610, R16 ;  /* 0x0000761002027816 */ /* 0x000fe40000000010 */
.L_x_14729:
[----:B------:R-:W-:Y:S05]  /*dcb0*/  BSYNC B1 ;  /* 0x0000000000017941 */ /* 0x000fea0003800000 */
.L_x_14727:
        /* <DEDUP_REMOVED lines=9> */
.L_x_14731:
[----:B------:R-:W-:Y:S01]  /*dd50*/  IMAD.MOV.U32 R7, RZ, RZ, R4 ;  /* 0x000000ffff077224 */ /* 0x000fe200078e0004 */
[----:B------:R-:W-:Y:S01]  /*dd60*/  PRMT R26, R26, 0x5410, R11 ;  /* 0x000054101a1a7816 */ /* 0x000fe2000000000b */
[----:B------:R-:W-:Y:S01]  /*dd70*/  IMAD.MOV.U32 R4, RZ, RZ, R15 ;  /* 0x000000ffff047224 */ /* 0x000fe200078e000f */
[----:B------:R-:W-:Y:S02]  /*dd80*/  PRMT R11, R5, 0x7610, R11 ;  /* 0x00007610050b7816 */ /* 0x000fe4000000000b */
.L_x_14732:
[----:B------:R-:W-:Y:S05]  /*dd90*/  BSYNC B1 ;  /* 0x0000000000017941 */ /* 0x000fea0003800000 */
.L_x_14730:
        /* <DEDUP_REMOVED lines=9> */
.L_x_14734:
[----:B------:R-:W-:Y:S01]  /*de30*/  IMAD.MOV.U32 R5, RZ, RZ, R7 ;  /* 0x000000ffff057224 */ /* 0x000fe200078e0007 */
[C---:B------:R-:W-:Y:S01]  /*de40*/  PRMT R15, R26.reuse, 0x7632, R15 ;  /* 0x000076321a0f7816 */ /* 0x040fe2000000000f */
[----:B------:R-:W-:Y:S01]  /*de50*/  IMAD.MOV.U32 R7, RZ, RZ, R6 ;  /* 0x000000ffff077224 */ /* 0x000fe200078e0006 */
[----:B------:R-:W-:Y:S02]  /*de60*/  PRMT R26, R26, 0x7610, R18 ;  /* 0x000076101a1a7816 */ /* 0x000fe40000000012 */
.L_x_14735:
[----:B------:R-:W-:Y:S05]  /*de70*/  BSYNC B1 ;  /* 0x0000000000017941 */ /* 0x000fea0003800000 */
.L_x_14733:
        /* <DEDUP_REMOVED lines=9> */
.L_x_14737:
[----:B------:R-:W-:Y:S01]  /*df10*/  IMAD.MOV.U32 R6, RZ, RZ, R5 ;  /* 0x000000ffff067224 */ /* 0x000fe200078e0005 */
[--C-:B------:R-:W-:Y:S01]  /*df20*/  PRMT R11, R11, 0x5410, R15.reuse ;  /* 0x000054100b0b7816 */ /* 0x100fe2000000000f */
[----:B------:R-:W-:Y:S01]  /*df30*/  IMAD.MOV.U32 R5, RZ, RZ, R22 ;  /* 0x000000ffff057224 */ /* 0x000fe200078e0016 */
[----:B------:R-:W-:Y:S02]  /*df40*/  PRMT R15, R17, 0x7632, R15 ;  /* 0x00007632110f7816 */ /* 0x000fe4000000000f */
.L_x_14738:
[----:B------:R-:W-:Y:S05]  /*df50*/  BSYNC B1 ;  /* 0x0000000000017941 */ /* 0x000fea0003800000 */
.L_x_14736:
        /* <DEDUP_REMOVED lines=9> */
.L_x_14740:
[----:B------:R-:W-:Y:S01]  /*dff0*/  IMAD.MOV.U32 R16, RZ, RZ, R6 ;  /* 0x000000ffff107224 */ /* 0x000fe200078e0006 */
[----:B------:R-:W-:Y:S01]  /*e000*/  PRMT R15, R15, 0x7610, R11 ;  /* 0x000076100f0f7816 */ /* 0x000fe2000000000b */
[----:B------:R-:W-:Y:S01]  /*e010*/  IMAD.MOV.U32 R6, RZ, RZ, R21 ;  /* 0x000000ffff067224 */ /* 0x000fe200078e0015 */
[----:B------:R-:W-:Y:S02]  /*e020*/  PRMT R11, R11, 0x7610, R20 ;  /* 0x000076100b0b7816 */ /* 0x000fe40000000014 */
.L_x_14741:
[----:B------:R-:W-:Y:S05]  /*e030*/  BSYNC B1 ;  /* 0x0000000000017941 */ /* 0x000fea0003800000 */
.L_x_14739:
        /* <DEDUP_REMOVED lines=9> */
.L_x_14743:
[----:B------:R-:W-:Y:S01]  /*e0d0*/  IMAD.MOV.U32 R17, RZ, RZ, R16 ;  /* 0x000000ffff117224 */ /* 0x000fe200078e0010 */
[C---:B------:R-:W-:Y:S01]  /*e0e0*/  PRMT R18, R15.reuse, 0x7632, R18 ;  /* 0x000076320f127816 */ /* 0x040fe20000000012 */
[----:B------:R-:W-:Y:S01]  /*e0f0*/  IMAD.MOV.U32 R16, RZ, RZ, R25 ;  /* 0x000000ffff107224 */ /* 0x000fe200078e0019 */
[----:B------:R-:W-:Y:S02]  /*e100*/  PRMT R15, R15, 0x5410, R2 ;  /* 0x000054100f0f7816 */ /* 0x000fe40000000002 */
.L_x_14744:
[----:B------:R-:W-:Y:S05]  /*e110*/  BSYNC B1 ;  /* 0x0000000000017941 */ /* 0x000fea0003800000 */
.L_x_14742:
        /* <DEDUP_REMOVED lines=16> */
.L_x_14746:
[----:B------:R-:W-:Y:S01]  /*e220*/  IMAD.MOV.U32 R12, RZ, RZ, R3 ;  /* 0x000000ffff0c7224 */ /* 0x000fe200078e0003 */
[----:B------:R-:W-:Y:S01]  /*e230*/  PRMT R25, R25, 0x7610, R24 ;  /* 0x0000761019197816 */ /* 0x000fe20000000018 */
[----:B------:R-:W-:Y:S01]  /*e240*/  IMAD.MOV.U32 R3, RZ, RZ, R14 ;  /* 0x000000ffff037224 */ /* 0x000fe200078e000e */
[----:B------:R-:W-:Y:S02]  /*e250*/  PRMT R24, R24, 0x7610, R2 ;  /* 0x0000761018187816 */ /* 0x000fe40000000002 */
.L_x_14747:
[----:B------:R-:W-:Y:S05]  /*e260*/  BSYNC B1 ;  /* 0x0000000000017941 */ /* 0x000fea0003800000 */
.L_x_14745:
        /* <DEDUP_REMOVED lines=9> */
.L_x_14749:
[----:B------:R-:W-:Y:S01]  /*e300*/  IMAD.MOV.U32 R14, RZ, RZ, R12 ;  /* 0x000000ffff0e7224 */ /* 0x000fe200078e000c */
[----:B------:R-:W-:Y:S01]  /*e310*/  PRMT R18, R18, 0x7610, R25 ;  /* 0x0000761012127816 */ /* 0x000fe20000000019 */
[----:B------:R-:W-:Y:S01]  /*e320*/  IMAD.MOV.U32 R12, RZ, RZ, R4 ;  /* 0x000000ffff0c7224 */ /* 0x000fe200078e0004 */
[----:B------:R-:W-:Y:S02]  /*e330*/  PRMT R25, R25, 0x5410, R11 ;  /* 0x0000541019197816 */ /* 0x000fe4000000000b */
.L_x_14750:
[----:B------:R-:W-:Y:S05]  /*e340*/  BSYNC B1 ;  /* 0x0000000000017941 */ /* 0x000fea0003800000 */
.L_x_14748:
        /* <DEDUP_REMOVED lines=9> */
.L_x_14752:
[----:B------:R-:W-:Y:S01]  /*e3e0*/  IMAD.MOV.U32 R20, RZ, RZ, R14 ;  /* 0x000000ffff147224 */ /* 0x000fe200078e000e */
[C---:B------:R-:W-:Y:S01]  /*e3f0*/  PRMT R25, R18.reuse, 0x7632, R25 ;  /* 0x0000763212197816 */ /* 0x040fe20000000019 */
[----:B------:R-:W-:Y:S01]  /*e400*/  IMAD.MOV.U32 R14, RZ, RZ, R7 ;  /* 0x000000ffff0e7224 */ /* 0x000fe200078e0007 */
[----:B------:R-:W-:Y:S02]  /*e410*/  PRMT R18, R18, 0x7610, R26 ;  /* 0x0000761012127816 */ /* 0x000fe4000000001a */
.L_x_14753:
[----:B------:R-:W-:Y:S05]  /*e420*/  BSYNC B1 ;  /* 0x0000000000017941 */ /* 0x000fea0003800000 */
.L_x_14751:
        /* <DEDUP_REMOVED lines=9> */
.L_x_14755:
[----:B------:R-:W-:Y:S01]  /*e4c0*/  IMAD.MOV.U32 R21, RZ, RZ, R20 ;  /* 0x000000ffff157224 */ /* 0x000fe200078e0014 */
[----:B------:R-:W-:Y:S01]  /*e4d0*/  PRMT R24, R25, 0x7610, R24 ;  /* 0x0000761019187816 */ /* 0x000fe20000000018 */
[----:B------:R-:W-:Y:S01]  /*e4e0*/  IMAD.MOV.U32 R20, RZ, RZ, R5 ;  /* 0x000000ffff147224 */ /* 0x000fe200078e0005 */
[----:B------:R-:W-:Y:S02]  /*e4f0*/  PRMT R25, R15, 0x7610, R25 ;  /* 0x000076100f197816 */ /* 0x000fe40000000019 */
.L_x_14756:
[----:B------:R-:W-:Y:S05]  /*e500*/  BSYNC B1 ;  /* 0x0000000000017941 */ /* 0x000fea0003800000 */
.L_x_14754:
        /* <DEDUP_REMOVED lines=9> */
.L_x_14758:
[----:B------:R-:W-:Y:S01]  /*e5a0*/  IMAD.MOV.U32 R22, RZ, RZ, R21 ;  /* 0x000000ffff167224 */ /* 0x000fe200078e0015 */
[----:B------:R-:W-:Y:S01]  /*e5b0*/  PRMT R15, R24, 0x7610, R15 ;  /* 0x00007610180f7816 */ /* 0x000fe2000000000f */
[----:B------:R-:W-:Y:S01]  /*e5c0*/  IMAD.MOV.U32 R21, RZ, RZ, R6 ;  /* 0x000000ffff157224 */ /* 0x000fe200078e0006 */
[----:B------:R-:W-:Y:S02]  /*e5d0*/  PRMT R24, R11, 0x7632, R24 ;  /* 0x000076320b187816 */ /* 0x000fe40000000018 */
.L_x_14759:
[----:B------:R-:W-:Y:S05]  /*e5e0*/  BSYNC B1 ;  /* 0x0000000000017941 */ /* 0x000fea0003800000 */
.L_x_14757:
        /* <DEDUP_REMOVED lines=9> */
.L_x_14761:
[----:B------:R-:W-:Y:S01]  /*e680*/  IMAD.MOV.U32 R11, RZ, RZ, R22 ;  /* 0x000000ffff0b7224 */ /* 0x000fe200078e0016 */
[--C-:B------:R-:W-:Y:S01]  /*e690*/  PRMT R26, R26, 0x5410, R15.reuse ;  /* 0x000054101a1a7816 */ /* 0x100fe2000000000f */
[----:B------:R-:W-:Y:S01]  /*e6a0*/  IMAD.MOV.U32 R22, RZ, RZ, R16 ;  /* 0x000000ffff167224 */ /* 0x000fe200078e0010 */
[----:B------:R-:W-:Y:S02]  /*e6b0*/  PRMT R15, R15, 0x7632, R15 ;  /* 0x000076320f0f7816 */ /* 0x000fe4000000000f */
.L_x_14762:
[----:B------:R-:W-:Y:S05]  /*e6c0*/  BSYNC B1 ;  /* 0x0000000000017941 */ /* 0x000fea0003800000 */
.L_x_14760:
        /* <DEDUP_REMOVED lines=9> */
.L_x_14764:
[----:B------:R-:W-:Y:S01]  /*e760*/  IMAD.MOV.U32 R16, RZ, RZ, R11 ;  /* 0x000000ffff107224 */ /* 0x000fe200078e000b */
[----:B------:R-:W-:Y:S01]  /*e770*/  PRMT R15, R15, 0x7610, R26 ;  /* 0x000076100f0f7816 */ /* 0x000fe2000000001a */
[----:B------:R-:W-:Y:S01]  /*e780*/  IMAD.MOV.U32 R11, RZ, RZ, R17 ;  /* 0x000000ffff0b7224 */ /* 0x000fe200078e0011 */
[----:B------:R-:W-:Y:S02]  /*e790*/  PRMT R26, R26, 0x5410, R18 ;  /* 0x000054101a1a7816 */ /* 0x000fe40000000012 */
.L_x_14765:
[----:B------:R-:W-:Y:S05]  /*e7a0*/  BSYNC B1 ;  /* 0x0000000000017941 */ /* 0x000fea0003800000 */
.L_x_14763:
        /* <DEDUP_REMOVED lines=16> */
.L_x_14767:
[----:B------:R-:W-:Y:S01]  /*e8b0*/  PRMT R33, R33, 0x7610, R24 ;  /* 0x0000761021217816 */ /* 0x000fe20000000018 */
[----:B------:R-:W-:Y:S01]  /*e8c0*/  IMAD.MOV.U32 R2, RZ, RZ, R3 ;  /* 0x000000ffff027224 */ /* 0x000fe200078e0003 */
[----:B------:R-:W-:Y:S01]  /*e8d0*/  PRMT R24, R24, 0x7610, R25 ;  /* 0x0000761018187816 */ /* 0x000fe20000000019 */
[----:B------:R-:W-:Y:S02]  /*e8e0*/  IMAD.MOV.U32 R3, RZ, RZ, R12 ;  /* 0x000000ffff037224 */ /* 0x000fe400078e000c */
.L_x_14768:
[----:B------:R-:W-:Y:S05]  /*e8f0*/  BSYNC B1 ;  /* 0x0000000000017941 */ /* 0x000fea0003800000 */
.L_x_14766:
        /* <DEDUP_REMOVED lines=9> */
.L_x_14770:
[----:B------:R-:W-:Y:S01]  /*e990*/  IMAD.MOV.U32 R5, RZ, RZ, R2 ;  /* 0x000000ffff057224 */ /* 0x000fe200078e0002 */
[----:B------:R-:W-:Y:S01]  /*e9a0*/  PRMT R33, R33, 0x7632, R18 ;  /* 0x0000763221217816 */ /* 0x000fe20000000012 */
[----:B------:R-:W-:Y:S02]  /*e9b0*/  IMAD.MOV.U32 R2, RZ, RZ, R14 ;  /* 0x000000ffff027224 */ /* 0x000fe400078e000e */
.L_x_14771:
[----:B------:R-:W-:Y:S05]  /*e9c0*/  BSYNC B1 ;  /* 0x0000000000017941 */ /* 0x000fea0003800000 */
.L_x_14769:
        /* <DEDUP_REMOVED lines=9> */
.L_x_14773:
[----:B------:R-:W-:Y:S01]  /*ea60*/  PRMT R31, R33, 0x7610, R31 ;  /* 0x00007610211f7816 */ /* 0x000fe2000000001f */
[----:B------:R-:W-:Y:S01]  /*ea70*/  IMAD.MOV.U32 R4, RZ, RZ, R5 ;  /* 0x000000ffff047224 */ /* 0x000fe200078e0005 */
[----:B------:R-:W-:Y:S01]  /*ea80*/  PRMT R33, R25, 0x7610, R33 ;  /* 0x0000761019217816 */ /* 0x000fe20000000021 */
[----:B------:R-:W-:Y:S02]  /*ea90*/  IMAD.MOV.U32 R5, RZ, RZ, R20 ;  /* 0x000000ffff057224 */ /* 0x000fe400078e0014 */
.L_x_14774:
[----:B------:R-:W-:Y:S05]  /*eaa0*/  BSYNC B1 ;  /* 0x0000000000017941 */ /* 0x000fea0003800000 */
.L_x_14772:
        /* <DEDUP_REMOVED lines=9> */
.L_x_14776:
[----:B------:R-:W-:Y:S01]  /*eb40*/  IMAD.MOV.U32 R7, RZ, RZ, R4 ;  /* 0x000000ffff077224 */ /* 0x000fe200078e0004 */
[----:B------:R-:W-:Y:S01]  /*eb50*/  PRMT R31, R24, 0x5410, R31 ;  /* 0x00005410181f7816 */ /* 0x000fe2000000001f */
[----:B------:R-:W-:Y:S02]  /*eb60*/  IMAD.MOV.U32 R4, RZ, RZ, R21 ;  /* 0x000000ffff047224 */ /* 0x000fe400078e0015 */
.L_x_14777:
[----:B------:R-:W-:Y:S05]  /*eb70*/  BSYNC B1 ;  /* 0x0000000000017941 */ /* 0x000fea0003800000 */
.L_x_14775:
        /* <DEDUP_REMOVED lines=9> */
.L_x_14779:
[C---:B------:R-:W-:Y:S01]  /*ec10*/  PRMT R30, R31.reuse, 0x7632, R30 ;  /* 0x000076321f1e7816 */ /* 0x040fe2000000001e */
[----:B------:R-:W-:Y:S01]  /*ec20*/  IMAD.MOV.U32 R6, RZ, RZ, R7 ;  /* 0x000000ffff067224 */ /* 0x000fe200078e0007 */
[----:B------:R-:W-:Y:S01]  /*ec30*/  PRMT R31, R31, 0x5410, R15 ;  /* 0x000054101f1f7816 */ /* 0x000fe2000000000f */
[----:B------:R-:W-:Y:S02]  /*ec40*/  IMAD.MOV.U32 R7, RZ, RZ, R22 ;  /* 0x000000ffff077224 */ /* 0x000fe400078e0016 */
.L_x_14780:
[----:B------:R-:W-:Y:S05]  /*ec50*/  BSYNC B1 ;  /* 0x0000000000017941 */ /* 0x000fea0003800000 */
.L_x_14778:
        /* <DEDUP_REMOVED lines=9> */
.L_x_14782:
[----:B------:R-:W-:Y:S01]  /*ecf0*/  IMAD.MOV.U32 R27, RZ, RZ, R6 ;  /* 0x000000ffff1b7224 */ /* 0x000fe200078e0006 */
[----:B------:R-:W-:Y:S01]  /*ed00*/  PRMT R30, R26, 0x5432, R30 ;  /* 0x000054321a1e7816 */ /* 0x000fe2000000001e */
[----:B------:R-:W-:Y:S02]  /*ed10*/  IMAD.MOV.U32 R6, RZ, RZ, R11 ;  /* 0x000000ffff067224 */ /* 0x000fe400078e000b */
.L_x_14783:
[----:B------:R-:W-:Y:S05]  /*ed20*/  BSYNC B1 ;  /* 0x0000000000017941 */ /* 0x000fea0003800000 */
.L_x_14781:
        /* <DEDUP_REMOVED lines=9> */
.L_x_14785:
[C---:B------:R-:W-:Y:S01]  /*edc0*/  PRMT R24, R30.reuse, 0x7632, R24 ;  /* 0x000076321e187816 */ /* 0x040fe20000000018 */
[----:B------:R-:W-:Y:S01]  /*edd0*/  IMAD.MOV.U32 R26, RZ, RZ, R27 ;  /* 0x000000ffff1a7224 */ /* 0x000fe200078e001b */
[----:B------:R-:W-:Y:S01]  /*ede0*/  PRMT R30, R30, 0x7610, R15 ;  /* 0x000076101e1e7816 */ /* 0x000fe2000000000f */
[----:B------:R-:W-:Y:S02]  /*edf0*/  IMAD.MOV.U32 R27, RZ, RZ, R16 ;  /* 0x000000ffff1b7224 */ /* 0x000fe400078e0010 */
.L_x_14786:
[----:B------:R-:W-:Y:S05]  /*ee00*/  BSYNC B1 ;  /* 0x0000000000017941 */ /* 0x000fea0003800000 */
.L_x_14784:
[----:B------:R-:W-:Y:S02]  /*ee10*/  FADD.FTZ R28, R32, R19 ;  /* 0x00000013201c7221 */ /* 0x000fe40000010000 */
[----:B------:R-:W-:Y:S02]  /*ee20*/  IMAD.MOV.U32 R29, RZ, RZ, R8 ;  /* 0x000000ffff1d7224 */ /* 0x000fe400078e0008 */
.L_x_14618:
[----:B-1-34-:R-:W-:Y:S05]  /*ee30*/  BSYNC B0 ;  /* 0x0000000000007941 */ /* 0x01afea0003800000 */
.L_x_14617:
[----:B------:R-:W-:Y:S01]  /*ee40*/  ISETP.GT.AND P0, PT, R13, 0xf, PT ;  /* 0x0000000f0d00780c */ /* 0x000fe20003f04270 */
[----:B------:R1:W3:Y:S01]  /*ee50*/  SHFL.DOWN PT, R32, R29, 0x10, 0x1f ;  /* 0x0a001f001d207f89 */ /* 0x0002e200000e0000 */
[----:B0-----:R-:W-:Y:S01]  /*ee60*/  PRMT R17, R24, 0x7610, R30 ;  /* 0x0000761018117816 */ /* 0x001fe2000000001e */
[----:B------:R-:W-:Y:S01]  /*ee70*/  BSSY B0, `(.L_x_14787) ;  /* 0x000035c000007945 */ /* 0x000fe20003800000 */
[----:B------:R-:W-:Y:S01]  /*ee80*/  PRMT R15, R30, 0x7610, R31 ;  /* 0x000076101e0f7816 */ /* 0x000fe2000000001f */
[----:B------:R1:W0:Y:S01]  /*ee90*/  SHFL.DOWN PT, R19, R28, 0x10, 0x1f ;  /* 0x0a001f001c137f89 */ /* 0x00022200000e0000 */
[----:B------:R-:W-:-:S02]  /*eea0*/  PRMT R11, R31, 0x5410, R33 ;  /* 0x000054101f0b7816 */ /* 0x000fc40000000021 */
[----:B--2---:R-:W-:Y:S01]  /*eeb0*/  PRMT R8, R33, 0x7632, R24 ;  /* 0x0000763221087816 */ /* 0x004fe20000000018 */
[----:B------:R1:W2:Y:S04]  /*eec0*/  SHFL.DOWN PT, R34, R26, 0x10, 0x1f ;  /* 0x0a001f001a227f89 */ /* 0x0002a800000e0000 */
        /* <DEDUP_REMOVED lines=37> */
.L_x_14790:
[----:B------:R-:W-:Y:S01]  /*f120*/  IMAD.MOV.U32 R28, RZ, RZ, R3 ;  /* 0x000000ffff1c7224 */ /* 0x000fe200078e0003 */
[C---:B------:R-:W-:Y:S01]  /*f130*/  PRMT R21, R24.reuse, 0x7632, R21 ;  /* 0x0000763218157816 */ /* 0x040fe20000000015 */
[----:B------:R-:W-:Y:S01]  /*f140*/  IMAD.MOV.U32 R3, RZ, RZ, R2 ;  /* 0x000000ffff037224 */ /* 0x000fe200078e0002 */
[----:B------:R-:W-:Y:S02]  /*f150*/  PRMT R24, R24, 0x7610, R33 ;  /* 0x0000761018187816 */ /* 0x000fe40000000021 */
.L_x_14791:
[----:B------:R-:W-:Y:S05]  /*f160*/  BSYNC B1 ;  /* 0x0000000000017941 */ /* 0x000fea0003800000 */
.L_x_14789:
        /* <DEDUP_REMOVED lines=9> */
.L_x_14793:
[----:B------:R-:W-:Y:S01]  /*f200*/  IMAD.MOV.U32 R25, RZ, RZ, R28 ;  /* 0x000000ffff197224 */ /* 0x000fe200078e001c */
[----:B------:R-:W-:Y:S01]  /*f210*/  PRMT R2, R21, 0x7610, R2 ;  /* 0x0000761015027816 */ /* 0x000fe20000000002 */
[----:B------:R-:W-:Y:S01]  /*f220*/  IMAD.MOV.U32 R28, RZ, RZ, R5 ;  /* 0x000000ffff1c7224 */ /* 0x000fe200078e0005 */
[----:B------:R-:W-:Y:S02]  /*f230*/  PRMT R21, R33, 0x7610, R21 ;  /* 0x0000761021157816 */ /* 0x000fe40000000015 */
.L_x_14794:
[----:B------:R-:W-:Y:S05]  /*f240*/  BSYNC B1 ;  /* 0x0000000000017941 */ /* 0x000fea0003800000 */
.L_x_14792:
        /* <DEDUP_REMOVED lines=9> */
.L_x_14796:
[----:B------:R-:W-:Y:S01]  /*f2e0*/  IMAD.MOV.U32 R34, RZ, RZ, R25 ;  /* 0x000000ffff227224 */ /* 0x000fe200078e0019 */
[----:B------:R-:W-:Y:S01]  /*f2f0*/  PRMT R5, R2, 0x7610, R5 ;  /* 0x0000761002057816 */ /* 0x000fe20000000005 */
[----:B------:R-:W-:Y:S01]  /*f300*/  IMAD.MOV.U32 R25, RZ, RZ, R4 ;  /* 0x000000ffff197224 */ /* 0x000fe200078e0004 */
[----:B------:R-:W-:Y:S02]  /*f310*/  PRMT R2, R31, 0x7610, R2 ;  /* 0x000076101f027816 */ /* 0x000fe40000000002 */
.L_x_14797:
[----:B------:R-:W-:Y:S05]  /*f320*/  BSYNC B1 ;  /* 0x0000000000017941 */ /* 0x000fea0003800000 */
.L_x_14795:
        /* <DEDUP_REMOVED lines=9> */
.L_x_14799:
[----:B------:R-:W-:Y:S01]  /*f3c0*/  IMAD.MOV.U32 R29, RZ, RZ, R34 ;  /* 0x000000ffff1d7224 */ /* 0x000fe200078e0022 */
[----:B------:R-:W-:Y:S01]  /*f3d0*/  PRMT R2, R2, 0x5410, R5 ;  /* 0x0000541002027816 */ /* 0x000fe20000000005 */
[----:B------:R-:W-:Y:S01]  /*f3e0*/  IMAD.MOV.U32 R34, RZ, RZ, R7 ;  /* 0x000000ffff227224 */ /* 0x000fe200078e0007 */
[----:B------:R-:W-:Y:S02]  /*f3f0*/  PRMT R5, R31, 0x7632, R5 ;  /* 0x000076321f057816 */ /* 0x000fe40000000005 */
.L_x_14800:
[----:B------:R-:W-:Y:S05]  /*f400*/  BSYNC B1 ;  /* 0x0000000000017941 */ /* 0x000fea0003800000 */
.L_x_14798:
        /* <DEDUP_REMOVED lines=9> */
.L_x_14802:
[----:B------:R-:W-:Y:S01]  /*f4a0*/  IMAD.MOV.U32 R4, RZ, RZ, R29 ;  /* 0x000000ffff047224 */ /* 0x000fe200078e001d */
[----:B------:R-:W-:Y:S01]  /*f4b0*/  PRMT R5, R5, 0x7610, R2 ;  /* 0x0000761005057816 */ /* 0x000fe20000000002 */
[----:B------:R-:W-:Y:S01]  /*f4c0*/  IMAD.MOV.U32 R29, RZ, RZ, R6 ;  /* 0x000000ffff1d7224 */ /* 0x000fe200078e0006 */
[----:B------:R-:W-:Y:S02]  /*f4d0*/  PRMT R2, R2, 0x5410, R30 ;  /* 0x0000541002027816 */ /* 0x000fe4000000001e */
.L_x_14803:
[----:B------:R-:W-:Y:S05]  /*f4e0*/  BSYNC B1 ;  /* 0x0000000000017941 */ /* 0x000fea0003800000 */
.L_x_14801:
        /* <DEDUP_REMOVED lines=9> */
.L_x_14805:
[----:B------:R-:W-:Y:S01]  /*f580*/  IMAD.MOV.U32 R7, RZ, RZ, R4 ;  /* 0x000000ffff077224 */ /* 0x000fe200078e0004 */
[----:B------:R-:W-:Y:S01]  /*f590*/  PRMT R6, R6, 0x7610, R5 ;  /* 0x0000761006067816 */ /* 0x000fe20000000005 */
[----:B------:R-:W-:Y:S01]  /*f5a0*/  IMAD.MOV.U32 R4, RZ, RZ, R27 ;  /* 0x000000ffff047224 */ /* 0x000fe200078e001b */
[----:B------:R-:W-:Y:S02]  /*f5b0*/  PRMT R5, R5, 0x7610, R30 ;  /* 0x0000761005057816 */ /* 0x000fe4000000001e */
.L_x_14806:
[----:B------:R-:W-:Y:S05]  /*f5c0*/  BSYNC B1 ;  /* 0x0000000000017941 */ /* 0x000fea0003800000 */
.L_x_14804:
        /* <DEDUP_REMOVED lines=9> */
.L_x_14808:
[----:B------:R-:W-:Y:S01]  /*f660*/  IMAD.MOV.U32 R27, RZ, RZ, R7 ;  /* 0x000000ffff1b7224 */ /* 0x000fe200078e0007 */
[----:B------:R-:W-:Y:S01]  /*f670*/  PRMT R6, R6, 0x5432, R24 ;  /* 0x0000543206067816 */ /* 0x000fe20000000018 */
[----:B------:R-:W-:Y:S02]  /*f680*/  IMAD.MOV.U32 R7, RZ, RZ, R26 ;  /* 0x000000ffff077224 */ /* 0x000fe400078e001a */
.L_x_14809:
[----:B------:R-:W-:Y:S05]  /*f690*/  BSYNC B1 ;  /* 0x0000000000017941 */ /* 0x000fea0003800000 */
.L_x_14807:
        /* <DEDUP_REMOVED lines=16> */
.L_x_14811:
[----:B------:R-:W-:Y:S01]  /*f7a0*/  IMAD.MOV.U32 R22, RZ, RZ, R3 ;  /* 0x000000ffff167224 */ /* 0x000fe200078e0003 */
[----:B------:R-:W-:Y:S01]  /*f7b0*/  PRMT R17, R17, 0x7610, R24 ;  /* 0x0000761011117816 */ /* 0x000fe20000000018 */
[----:B------:R-:W-:Y:S01]  /*f7c0*/  IMAD.MOV.U32 R3, RZ, RZ, R28 ;  /* 0x000000ffff037224 */ /* 0x000fe200078e001c */
[----:B------:R-:W-:Y:S02]  /*f7d0*/  PRMT R24, R24, 0x5410, R21 ;  /* 0x0000541018187816 */ /* 0x000fe40000000015 */
.L_x_14812:
[----:B------:R-:W-:Y:S05]  /*f7e0*/  BSYNC B1 ;  /* 0x0000000000017941 */ /* 0x000fea0003800000 */
.L_x_14810:
        /* <DEDUP_REMOVED lines=9> */
.L_x_14814:
[----:B------:R-:W-:Y:S01]  /*f880*/  IMAD.MOV.U32 R21, RZ, RZ, R22 ;  /* 0x000000ffff157224 */ /* 0x000fe200078e0016 */
[----:B------:R-:W-:Y:S01]  /*f890*/  PRMT R17, R17, 0x5432, R2 ;  /* 0x0000543211117816 */ /* 0x000fe20000000002 */
[----:B------:R-:W-:Y:S02]  /*f8a0*/  IMAD.MOV.U32 R22, RZ, RZ, R25 ;  /* 0x000000ffff167224 */ /* 0x000fe400078e0019 */
.L_x_14815:
[----:B------:R-:W-:Y:S05]  /*f8b0*/  BSYNC B1 ;  /* 0x0000000000017941 */ /* 0x000fea0003800000 */
.L_x_14813:
        /* <DEDUP_REMOVED lines=9> */
.L_x_14817:
[----:B------:R-:W-:Y:S01]  /*f950*/  IMAD.MOV.U32 R26, RZ, RZ, R21 ;  /* 0x000000ffff1a7224 */ /* 0x000fe200078e0015 */
[--C-:B------:R-:W-:Y:S01]  /*f960*/  PRMT R25, R25, 0x5410, R17.reuse ;  /* 0x0000541019197816 */ /* 0x100fe20000000011 */
[----:B------:R-:W-:Y:S01]  /*f970*/  IMAD.MOV.U32 R21, RZ, RZ, R34 ;  /* 0x000000ffff157224 */ /* 0x000fe200078e0022 */
[----:B------:R-:W-:Y:S02]  /*f980*/  PRMT R17, R5, 0x7610, R17 ;  /* 0x0000761005117816 */ /* 0x000fe40000000011 */
.L_x_14818:
[----:B------:R-:W-:Y:S05]  /*f990*/  BSYNC B1 ;  /* 0x0000000000017941 */ /* 0x000fea0003800000 */
.L_x_14816:
        /* <DEDUP_REMOVED lines=9> */
.L_x_14820:
[C---:B------:R-:W-:Y:S01]  /*fa30*/  PRMT R2, R25.reuse, 0x7632, R2 ;  /* 0x0000763219027816 */ /* 0x040fe20000000002 */
[----:B------:R-:W-:Y:S02]  /*fa40*/  IMAD.MOV.U32 R31, RZ, RZ, R26 ;  /* 0x000000ffff1f7224 */ /* 0x000fe400078e001a */
[----:B------:R-:W-:Y:S01]  /*fa50*/  IMAD.MOV.U32 R26, RZ, RZ, R29 ;  /* 0x000000ffff1a7224 */ /* 0x000fe200078e001d */
[----:B------:R-:W-:Y:S02]  /*fa60*/  PRMT R25, R25, 0x7610, R2 ;  /* 0x0000761019197816 */ /* 0x000fe40000000002 */
.L_x_14821:
[----:B------:R-:W-:Y:S05]  /*fa70*/  BSYNC B1 ;  /* 0x0000000000017941 */ /* 0x000fea0003800000 */
.L_x_14819:
        /* <DEDUP_REMOVED lines=9> */
.L_x_14823:
[----:B------:R-:W-:Y:S01]  /*fb10*/  IMAD.MOV.U32 R28, RZ, RZ, R31 ;  /* 0x000000ffff1c7224 */ /* 0x000fe200078e001f */
[----:B------:R-:W-:Y:S01]  /*fb20*/  PRMT R2, R5, 0x5432, R2 ;  /* 0x0000543205027816 */ /* 0x000fe20000000002 */
[----:B------:R-:W-:Y:S02]  /*fb30*/  IMAD.MOV.U32 R31, RZ, RZ, R4 ;  /* 0x000000ffff1f7224 */ /* 0x000fe400078e0004 */
.L_x_14824:
[----:B------:R-:W-:Y:S05]  /*fb40*/  BSYNC B1 ;  /* 0x0000000000017941 */ /* 0x000fea0003800000 */
.L_x_14822:
        /* <DEDUP_REMOVED lines=9> */
.L_x_14826:
[----:B------:R-:W-:Y:S01]  /*fbe0*/  IMAD.MOV.U32 R4, RZ, RZ, R28 ;  /* 0x000000ffff047224 */ /* 0x000fe200078e001c */
[----:B------:R-:W-:Y:S01]  /*fbf0*/  PRMT R5, R5, 0x7610, R2 ;  /* 0x0000761005057816 */ /* 0x000fe20000000002 */
[----:B------:R-:W-:Y:S01]  /*fc00*/  IMAD.MOV.U32 R28, RZ, RZ, R7 ;  /* 0x000000ffff1c7224 */ /* 0x000fe200078e0007 */
[----:B------:R-:W-:Y:S02]  /*fc10*/  PRMT R2, R2, 0x7610, R6 ;  /* 0x0000761002027816 */ /* 0x000fe40000000006 */
.L_x_14827:
[----:B------:R-:W-:Y:S05]  /*fc20*/  BSYNC B1 ;  /* 0x0000000000017941 */ /* 0x000fea0003800000 */
.L_x_14825:
        /* <DEDUP_REMOVED lines=9> */
.L_x_14829:
[----:B------:R-:W-:Y:S01]  /*fcc0*/  IMAD.MOV.U32 R7, RZ, RZ, R4 ;  /* 0x000000ffff077224 */ /* 0x000fe200078e0004 */
[----:B------:R-:W-:Y:S01]  /*fcd0*/  PRMT R5, R5, 0x5432, R6 ;  /* 0x0000543205057816 */ /* 0x000fe20000000006 */
[----:B------:R-:W-:Y:S02]  /*fce0*/  IMAD.MOV.U32 R4, RZ, RZ, R27 ;  /* 0x000000ffff047224 */ /* 0x000fe400078e001b */
.L_x_14830:
[----:B------:R-:W-:Y:S05]  /*fcf0*/  BSYNC B1 ;  /* 0x0000000000017941 */ /* 0x000fea0003800000 */
.L_x_14828:
        /* <DEDUP_REMOVED lines=16> */
.L_x_14832:
[----:B------:R-:W-:Y:S01]  /*fe00*/  IMAD.MOV.U32 R6, RZ, RZ, R3 ;  /* 0x000000ffff067224 */ /* 0x000fe200078e0003 */
[C---:B------:R-:W-:Y:S01]  /*fe10*/  PRMT R20, R24.reuse, 0x7632, R20 ;  /* 0x0000763218147816 */ /* 0x040fe20000000014 */
[----:B------:R-:W-:Y:S01]  /*fe20*/  IMAD.MOV.U32 R3, RZ, RZ, R22 ;  /* 0x000000ffff037224 */ /* 0x000fe200078e0016 */
[----:B------:R-:W-:Y:S02]  /*fe30*/  PRMT R24, R24, 0x7610, R17 ;  /* 0x0000761018187816 */ /* 0x000fe40000000011 */
.L_x_14833:
[----:B------:R-:W-:Y:S05]  /*fe40*/  BSYNC B1 ;  /* 0x0000000000017941 */ /* 0x000fea0003800000 */
.L_x_14831:
        /* <DEDUP_REMOVED lines=9> */
.L_x_14835:
[----:B------:R-:W-:Y:S01]  /*fee0*/  IMAD.MOV.U32 R27, RZ, RZ, R6 ;  /* 0x000000ffff1b7224 */ /* 0x000fe200078e0006 */
[----:B------:R-:W-:Y:S01]  /*fef0*/  PRMT R22, R20, 0x7610, R22 ;  /* 0x0000761014167816 */ /* 0x000fe20000000016 */
[----:B------:R-:W-:Y:S01]  /*ff00*/  IMAD.MOV.U32 R6, RZ, RZ, R21 ;  /* 0x000000ffff067224 */ /* 0x000fe200078e0015 */
[----:B------:R-:W-:Y:S02]  /*ff10*/  PRMT R20, R17, 0x7610, R20 ;  /* 0x0000761011147816 */ /* 0x000fe40000000014 */
.L_x_14836:
[----:B------:R-:W-:Y:S05]  /*ff20*/  BSYNC B1 ;  /* 0x0000000000017941 */ /* 0x000fea0003800000 */
.L_x_14834:
        /* <DEDUP_REMOVED lines=9> */
.L_x_14838:
[----:B------:R-:W-:Y:S01]  /*ffc0*/  IMAD.MOV.U32 R30, RZ, RZ, R27 ;  /* 0x000000ffff1e7224 */ /* 0x000fe200078e001b */
[----:B------:R-:W-:Y:S01]  /*ffd0*/  PRMT R17, R17, 0x5410, R22 ;  /* 0x0000541011117816 */ /* 0x000fe20000000016 */
[----:B------:R-:W-:Y:S01]  /*ffe0*/  IMAD.MOV.U32 R27, RZ, RZ, R26 ;  /* 0x000000ffff1b7224 */ /* 0x000fe200078e001a */
[----:B------:R-:W-:Y:S02]  /*fff0*/  PRMT R22, R25, 0x7632, R22 ;  /* 0x0000763219167816 */ /* 0x000fe40000000016 */
.L_x_14839:
[----:B------:R-:W-:Y:S05]  /*10000*/  BSYNC B1 ;  /* 0x0000000000017941 */ /* 0x000fea0003800000 */
.L_x_14837:
        /* <DEDUP_REMOVED lines=9> */
.L_x_14841:
[----:B------:R-:W-:Y:S01]  /*100a0*/  IMAD.MOV.U32 R21, RZ, RZ, R30 ;  /* 0x000000ffff157224 */ /* 0x000fe200078e001e */
[----:B------:R-:W-:Y:S01]  /*100b0*/  PRMT R20, R20, 0x7610, R17 ;  /* 0x0000761014147816 */ /* 0x000fe20000000011 */
[----:B------:R-:W-:Y:S01]  /*100c0*/  IMAD.MOV.U32 R30, RZ, RZ, R31 ;  /* 0x000000ffff1e7224 */ /* 0x000fe200078e001f */
[----:B------:R-:W-:Y:S02]  /*100d0*/  PRMT R17, R17, 0x5410, R2 ;  /* 0x0000541011117816 */ /* 0x000fe40000000002 */
.L_x_14842:
[----:B------:R-:W-:Y:S05]  /*100e0*/  BSYNC B1 ;  /* 0x0000000000017941 */ /* 0x000fea0003800000 */
.L_x_14840:
        /* <DEDUP_REMOVED lines=9> */
.L_x_14844:
[C---:B------:R-:W-:Y:S01]  /*10180*/  PRMT R2, R20.reuse, 0x7632, R2 ;  /* 0x0000763214027816 */ /* 0x040fe20000000002 */
[----:B------:R-:W-:Y:S02]  /*10190*/  IMAD.MOV.U32 R25, RZ, RZ, R21 ;  /* 0x000000ffff197224 */ /* 0x000fe400078e0015 */
[----:B------:R-:W-:Y:S01]  /*101a0*/  IMAD.MOV.U32 R21, RZ, RZ, R28 ;  /* 0x000000ffff157224 */ /* 0x000fe200078e001c */
[----:B------:R-:W-:Y:S02]  /*101b0*/  PRMT R20, R20, 0x7610, R2 ;  /* 0x0000761014147816 */ /* 0x000fe40000000002 */
.L_x_14845:
[----:B------:R-:W-:Y:S05]  /*101c0*/  BSYNC B1 ;  /* 0x0000000000017941 */ /* 0x000fea0003800000 */
.L_x_14843:
        /* <DEDUP_REMOVED lines=9> */
.L_x_14847:
[----:B------:R-:W-:Y:S01]  /*10260*/  IMAD.MOV.U32 R26, RZ, RZ, R25 ;  /* 0x000000ffff1a7224 */ /* 0x000fe200078e0019 */
[----:B------:R-:W-:Y:S01]  /*10270*/  PRMT R2, R5, 0x5432, R2 ;  /* 0x0000543205027816 */ /* 0x000fe20000000002 */
[----:B------:R-:W-:Y:S02]  /*10280*/  IMAD.MOV.U32 R25, RZ, RZ, R4 ;  /* 0x000000ffff197224 */ /* 0x000fe400078e0004 */
.L_x_14848:
[----:B------:R-:W-:Y:S05]  /*10290*/  BSYNC B1 ;  /* 0x0000000000017941 */ /* 0x000fea0003800000 */
.L_x_14846:
        /* <DEDUP_REMOVED lines=9> */
.L_x_14850:
[----:B------:R-:W-:Y:S01]  /*10330*/  PRMT R5, R5, 0x7610, R2 ;  /* 0x0000761005057816 */ /* 0x000fe20000000002 */
[----:B------:R-:W-:Y:S02]  /*10340*/  IMAD.MOV.U32 R4, RZ, RZ, R26 ;  /* 0x000000ffff047224 */ /* 0x000fe400078e001a */
[----:B------:R-:W-:Y:S01]  /*10350*/  IMAD.MOV.U32 R26, RZ, RZ, R7 ;  /* 0x000000ffff1a7224 */ /* 0x000fe200078e0007 */
[----:B------:R-:W-:Y:S02]  /*10360*/  PRMT R2, R2, 0x5410, R5 ;  /* 0x0000541002027816 */ /* 0x000fe40000000005 */
.L_x_14851:
[----:B------:R-:W-:Y:S05]  /*10370*/  BSYNC B1 ;  /* 0x0000000000017941 */ /* 0x000fea0003800000 */
.L_x_14849:
        /* <DEDUP_REMOVED lines=16> */
.L_x_14853:
[----:B------:R-:W-:Y:S01]  /*10480*/  IMAD.MOV.U32 R18, RZ, RZ, R3 ;  /* 0x000000ffff127224 */ /* 0x000fe200078e0003 */
[----:B------:R-:W-:Y:S01]  /*10490*/  PRMT R7, R7, 0x7610, R24 ;  /* 0x0000761007077816 */ /* 0x000fe20000000018 */
[----:B------:R-:W-:Y:S01]  /*104a0*/  IMAD.MOV.U32 R3, RZ, RZ, R6 ;  /* 0x000000ffff037224 */ /* 0x000fe200078e0006 */
[----:B------:R-:W-:Y:S02]  /*104b0*/  PRMT R24, R24, 0x5410, R20 ;  /* 0x0000541018187816 */ /* 0x000fe40000000014 */
.L_x_14854:
[----:B------:R-:W-:Y:S05]  /*104c0*/  BSYNC B1 ;  /* 0x0000000000017941 */ /* 0x000fea0003800000 */
.L_x_14852:
        /* <DEDUP_REMOVED lines=9> */
.L_x_14856:
[----:B------:R-:W-:Y:S01]  /*10560*/  IMAD.MOV.U32 R15, RZ, RZ, R18 ;  /* 0x000000ffff0f7224 */ /* 0x000fe200078e0012 */
[C---:B------:R-:W-:Y:S01]  /*10570*/  PRMT R5, R7.reuse, 0x7632, R5 ;  /* 0x0000763207057816 */ /* 0x040fe20000000005 */
[----:B------:R-:W-:Y:S01]  /*10580*/  IMAD.MOV.U32 R18, RZ, RZ, R27 ;  /* 0x000000ffff127224 */ /* 0x000fe200078e001b */
[----:B------:R-:W-:Y:S02]  /*10590*/  PRMT R7, R7, 0x5410, R22 ;  /* 0x0000541007077816 */ /* 0x000fe40000000016 */
.L_x_14857:
[----:B------:R-:W-:Y:S05]  /*105a0*/  BSYNC B1 ;  /* 0x0000000000017941 */ /* 0x000fea0003800000 */
.L_x_14855:
        /* <DEDUP_REMOVED lines=9> */
.L_x_14859:
[----:B------:R-:W-:Y:S01]  /*10640*/  IMAD.MOV.U32 R6, RZ, RZ, R15 ;  /* 0x000000ffff067224 */ /* 0x000fe200078e000f */
[--C-:B------:R-:W-:Y:S01]  /*10650*/  PRMT R22, R22, 0x5410, R5.reuse ;  /* 0x0000541016167816 */ /* 0x100fe20000000005 */
[----:B------:R-:W-:Y:S01]  /*10660*/  IMAD.MOV.U32 R15, RZ, RZ, R30 ;  /* 0x000000ffff0f7224 */ /* 0x000fe200078e001e */
[----:B------:R-:W-:Y:S02]  /*10670*/  PRMT R5, R17, 0x7632, R5 ;  /* 0x0000763211057816 */ /* 0x000fe40000000005 */
.L_x_14860:
[----:B------:R-:W-:Y:S05]  /*10680*/  BSYNC B1 ;  /* 0x0000000000017941 */ /* 0x000fea0003800000 */
.L_x_14858:
        /* <DEDUP_REMOVED lines=9> */
.L_x_14862:
[----:B------:R-:W-:Y:S01]  /*10720*/  IMAD.MOV.U32 R28, RZ, RZ, R6 ;  /* 0x000000ffff1c7224 */ /* 0x000fe200078e0006 */
[----:B------:R-:W-:Y:S01]  /*10730*/  PRMT R17, R17, 0x7610, R22 ;  /* 0x0000761011117816 */ /* 0x000fe20000000016 */
[----:B------:R-:W-:Y:S01]  /*10740*/  IMAD.MOV.U32 R6, RZ, RZ, R21 ;  /* 0x000000ffff067224 */ /* 0x000fe200078e0015 */
[----:B------:R-:W-:Y:S02]  /*10750*/  PRMT R22, R22, 0x7610, R20 ;  /* 0x0000761016167816 */ /* 0x000fe40000000014 */
.L_x_14863:
[----:B------:R-:W-:Y:S05]  /*10760*/  BSYNC B1 ;  /* 0x0000000000017941 */ /* 0x000fea0003800000 */
.L_x_14861:
        /* <DEDUP_REMOVED lines=9> */
.L_x_14865:
[----:B------:R-:W-:Y:S01]  /*10800*/  IMAD.MOV.U32 R21, RZ, RZ, R28 ;  /* 0x000000ffff157224 */ /* 0x000fe200078e001c */
[----:B------:R-:W-:Y:S01]  /*10810*/  PRMT R20, R20, 0x7610, R17 ;  /* 0x0000761014147816 */ /* 0x000fe20000000011 */
[----:B------:R-:W-:Y:S01]  /*10820*/  IMAD.MOV.U32 R28, RZ, RZ, R25 ;  /* 0x000000ffff1c7224 */ /* 0x000fe200078e0019 */
[----:B------:R-:W-:Y:S02]  /*10830*/  PRMT R17, R17, 0x5410, R2 ;  /* 0x0000541011117816 */ /* 0x000fe40000000002 */
.L_x_14866:
[----:B------:R-:W-:Y:S05]  /*10840*/  BSYNC B1 ;  /* 0x0000000000017941 */ /* 0x000fea0003800000 */
.L_x_14864:
        /* <DEDUP_REMOVED lines=9> */
.L_x_14868:
[C---:B------:R-:W-:Y:S01]  /*108e0*/  PRMT R2, R20.reuse, 0x7632, R2 ;  /* 0x0000763214027816 */ /* 0x040fe20000000002 */
[----:B------:R-:W-:Y:S02]  /*108f0*/  IMAD.MOV.U32 R25, RZ, RZ, R21 ;  /* 0x000000ffff197224 */ /* 0x000fe400078e0015 */
[----:B------:R-:W-:Y:S01]  /*10900*/  IMAD.MOV.U32 R21, RZ, RZ, R26 ;  /* 0x000000ffff157224 */ /* 0x000fe200078e001a */
[----:B------:R-:W-:Y:S02]  /*10910*/  PRMT R20, R20, 0x7610, R2 ;  /* 0x0000761014147816 */ /* 0x000fe40000000002 */
.L_x_14869:
[----:B------:R-:W-:Y:S05]  /*10920*/  BSYNC B1 ;  /* 0x0000000000017941 */ /* 0x000fea0003800000 */
.L_x_14867:
        /* <DEDUP_REMOVED lines=9> */
.L_x_14871:
[----:B------:R-:W-:Y:S01]  /*109c0*/  IMAD.MOV.U32 R26, RZ, RZ, R25 ;  /* 0x000000ffff1a7224 */ /* 0x000fe200078e0019 */
[----:B------:R-:W-:Y:S01]  /*109d0*/  PRMT R2, R5, 0x5432, R2 ;  /* 0x0000543205027816 */ /* 0x000fe20000000002 */
[----:B------:R-:W-:Y:S02]  /*109e0*/  IMAD.MOV.U32 R25, RZ, RZ, R4 ;  /* 0x000000ffff197224 */ /* 0x000fe400078e0004 */
.L_x_14872:
[----:B------:R-:W-:Y:S05]  /*109f0*/  BSYNC B1 ;  /* 0x0000000000017941 */ /* 0x000fea0003800000 */
.L_x_14870:
        /* <DEDUP_REMOVED lines=16> */
.L_x_14874:
[----:B------:R-:W-:Y:S01]  /*10b00*/  IMAD.MOV.U32 R4, RZ, RZ, R3 ;  /* 0x000000ffff047224 */ /* 0x000fe200078e0003 */
[----:B------:R-:W-:Y:S01]  /*10b10*/  PRMT R5, R5, 0x7610, R24 ;  /* 0x0000761005057816 */ /* 0x000fe20000000018 */
[----:B------:R-:W-:Y:S01]  /*10b20*/  IMAD.MOV.U32 R3, RZ, RZ, R18 ;  /* 0x000000ffff037224 */ /* 0x000fe200078e0012 */
[----:B------:R-:W-:Y:S02]  /*10b30*/  PRMT R24, R24, 0x7610, R7 ;  /* 0x0000761018187816 */ /* 0x000fe40000000007 */
.L_x_14875:
[----:B------:R-:W-:Y:S05]  /*10b40*/  BSYNC B1 ;  /* 0x0000000000017941 */ /* 0x000fea0003800000 */
.L_x_14873:
        /* <DEDUP_REMOVED lines=9> */
.L_x_14877:
[----:B------:R-:W-:Y:S01]  /*10be0*/  IMAD.MOV.U32 R7, RZ, RZ, R4 ;  /* 0x000000ffff077224 */ /* 0x000fe200078e0004 */
[----:B------:R-:W-:Y:S01]  /*10bf0*/  PRMT R16, R16, 0x7610, R5 ;  /* 0x0000761010107816 */ /* 0x000fe20000000005 */
[----:B------:R-:W-:Y:S01]  /*10c00*/  IMAD.MOV.U32 R4, RZ, RZ, R15 ;  /* 0x000000ffff047224 */ /* 0x000fe200078e000f */
[----:B------:R-:W-:Y:S02]  /*10c10*/  PRMT R5, R5, 0x5410, R5 ;  /* 0x0000541005057816 */ /* 0x000fe40000000005 */
.L_x_14878:
[----:B------:R-:W-:Y:S05]  /*10c20*/  BSYNC B1 ;  /* 0x0000000000017941 */ /* 0x000fea0003800000 */
.L_x_14876:
        /* <DEDUP_REMOVED lines=9> */
.L_x_14880:
[----:B------:R-:W-:Y:S01]  /*10cc0*/  IMAD.MOV.U32 R15, RZ, RZ, R7 ;  /* 0x000000ffff0f7224 */ /* 0x000fe200078e0007 */
[C---:B------:R-:W-:Y:S01]  /*10cd0*/  PRMT R5, R16.reuse, 0x7632, R5 ;  /* 0x0000763210057816 */ /* 0x040fe20000000005 */
[----:B------:R-:W-:Y:S01]  /*10ce0*/  IMAD.MOV.U32 R7, RZ, RZ, R6 ;  /* 0x000000ffff077224 */ /* 0x000fe200078e0006 */
[----:B------:R-:W-:Y:S02]  /*10cf0*/  PRMT R16, R16, 0x7610, R22 ;  /* 0x0000761010107816 */ /* 0x000fe40000000016 */
.L_x_14881:
[----:B------:R-:W-:Y:S05]  /*10d00*/  BSYNC B1 ;  /* 0x0000000000017941 */ /* 0x000fea0003800000 */
.L_x_14879:
        /* <DEDUP_REMOVED lines=9> */
.L_x_14883:
[----:B------:R-:W-:Y:S01]  /*10da0*/  IMAD.MOV.U32 R6, RZ, RZ, R15 ;  /* 0x000000ffff067224 */ /* 0x000fe200078e000f */
[--C-:B------:R-:W-:Y:S01]  /*10db0*/  PRMT R18, R18, 0x5410, R5.reuse ;  /* 0x0000541012127816 */ /* 0x100fe20000000005 */
[----:B------:R-:W-:Y:S01]  /*10dc0*/  IMAD.MOV.U32 R15, RZ, RZ, R28 ;  /* 0x000000ffff0f7224 */ /* 0x000fe200078e001c */
[----:B------:R-:W-:Y:S02]  /*10dd0*/  PRMT R5, R17, 0x7632, R5 ;  /* 0x0000763211057816 */ /* 0x000fe40000000005 */
.L_x_14884:
[----:B------:R-:W-:Y:S05]  /*10de0*/  BSYNC B1 ;  /* 0x0000000000017941 */ /* 0x000fea0003800000 */
.L_x_14882:
        /* <DEDUP_REMOVED lines=9> */
.L_x_14886:
[----:B------:R-:W-:Y:S01]  /*10e80*/  IMAD.MOV.U32 R22, RZ, RZ, R6 ;  /* 0x000000ffff167224 */ /* 0x000fe200078e0006 */
[----:B------:R-:W-:Y:S01]  /*10e90*/  PRMT R17, R17, 0x7610, R18 ;  /* 0x0000761011117816 */ /* 0x000fe20000000012 */
[----:B------:R-:W-:Y:S01]  /*10ea0*/  IMAD.MOV.U32 R6, RZ, RZ, R21 ;  /* 0x000000ffff067224 */ /* 0x000fe200078e0015 */
[----:B------:R-:W-:Y:S02]  /*10eb0*/  PRMT R18, R18, 0x7610, R20 ;  /* 0x0000761012127816 */ /* 0x000fe40000000014 */
.L_x_14887:
[----:B------:R-:W-:Y:S05]  /*10ec0*/  BSYNC B1 ;  /* 0x0000000000017941 */ /* 0x000fea0003800000 */
.L_x_14885:
        /* <DEDUP_REMOVED lines=9> */
.L_x_14889:
[----:B------:R-:W-:Y:S01]  /*10f60*/  IMAD.MOV.U32 R21, RZ, RZ, R22 ;  /* 0x000000ffff157224 */ /* 0x000fe200078e0016 */
[----:B------:R-:W-:Y:S01]  /*10f70*/  PRMT R20, R20, 0x7610, R17 ;  /* 0x0000761014147816 */ /* 0x000fe20000000011 */
[----:B------:R-:W-:Y:S01]  /*10f80*/  IMAD.MOV.U32 R22, RZ, RZ, R25 ;  /* 0x000000ffff167224 */ /* 0x000fe200078e0019 */
[----:B------:R-:W-:Y:S02]  /*10f90*/  PRMT R17, R17, 0x5410, R2 ;  /* 0x0000541011117816 */ /* 0x000fe40000000002 */
.L_x_14890:
[----:B------:R-:W-:Y:S05]  /*10fa0*/  BSYNC B1 ;  /* 0x0000000000017941 */ /* 0x000fea0003800000 */
.L_x_14888:
        /* <DEDUP_REMOVED lines=9> */
.L_x_14892:
[C---:B------:R-:W-:Y:S01]  /*11040*/  PRMT R2, R20.reuse, 0x7632, R2 ;  /* 0x0000763214027816 */ /* 0x040fe20000000002 */
[----:B------:R-:W-:Y:S02]  /*11050*/  IMAD.MOV.U32 R25, RZ, RZ, R21 ;  /* 0x000000ffff197224 */ /* 0x000fe400078e0015 */
[----:B------:R-:W-:Y:S01]  /*11060*/  IMAD.MOV.U32 R21, RZ, RZ, R26 ;  /* 0x000000ffff157224 */ /* 0x000fe200078e001a */
[----:B------:R-:W-:Y:S02]  /*11070*/  PRMT R20, R20, 0x7610, R2 ;  /* 0x0000761014147816 */ /* 0x000fe40000000002 */
.L_x_14893:
[----:B------:R-:W-:Y:S05]  /*11080*/  BSYNC B1 ;  /* 0x0000000000017941 */ /* 0x000fea0003800000 */
.L_x_14891:
        /* <DEDUP_REMOVED lines=16> */
.L_x_14895:
[----:B------:R-:W-:Y:S01]  /*11190*/  IMAD.MOV.U32 R14, RZ, RZ, R3 ;  /* 0x000000ffff0e7224 */ /* 0x000fe200078e0003 */
[----:B------:R-:W-:Y:S01]  /*111a0*/  PRMT R2, R2, 0x7610, R24 ;  /* 0x0000761002027816 */ /* 0x000fe20000000018 */
[----:B------:R-:W-:Y:S01]  /*111b0*/  IMAD.MOV.U32 R3, RZ, RZ, R4 ;  /* 0x000000ffff037224 */ /* 0x000fe200078e0004 */
[----:B------:R-:W-:Y:S02]  /*111c0*/  PRMT R24, R24, 0x7610, R5 ;  /* 0x0000761018187816 */ /* 0x000fe40000000005 */
.L_x_14896:
[----:B------:R-:W-:Y:S05]  /*111d0*/  BSYNC B1 ;  /* 0x0000000000017941 */ /* 0x000fea0003800000 */
.L_x_14894:
        /* <DEDUP_REMOVED lines=9> */
.L_x_14898:
[----:B------:R-:W-:Y:S01]  /*11270*/  IMAD.MOV.U32 R4, RZ, RZ, R14 ;  /* 0x000000ffff047224 */ /* 0x000fe200078e000e */
[C---:B------:R-:W-:Y:S01]  /*11280*/  PRMT R11, R2.reuse, 0x7632, R11 ;  /* 0x00007632020b7816 */ /* 0x040fe2000000000b */
[----:B------:R-:W-:Y:S01]  /*11290*/  IMAD.MOV.U32 R14, RZ, RZ, R7 ;  /* 0x000000ffff0e7224 */ /* 0x000fe200078e0007 */
[----:B------:R-:W-:Y:S02]  /*112a0*/  PRMT R2, R2, 0x7610, R16 ;  /* 0x0000761002027816 */ /* 0x000fe40000000010 */
.L_x_14899:
[----:B------:R-:W-:Y:S05]  /*112b0*/  BSYNC B1 ;  /* 0x0000000000017941 */ /* 0x000fea0003800000 */
.L_x_14897:
        /* <DEDUP_REMOVED lines=9> */
.L_x_14901:
[----:B------:R-:W-:Y:S01]  /*11350*/  IMAD.MOV.U32 R7, RZ, RZ, R4 ;  /* 0x000000ffff077224 */ /* 0x000fe200078e0004 */
[----:B------:R-:W-:Y:S01]  /*11360*/  PRMT R26, R26, 0x5410, R11 ;  /* 0x000054101a1a7816 */ /* 0x000fe2000000000b */
[----:B------:R-:W-:Y:S01]  /*11370*/  IMAD.MOV.U32 R4, RZ, RZ, R15 ;  /* 0x000000ffff047224 */ /* 0x000fe200078e000f */
[----:B------:R-:W-:Y:S02]  /*11380*/  PRMT R11, R5, 0x7610, R11 ;  /* 0x00007610050b7816 */ /* 0x000fe4000000000b */
.L_x_14902:
[----:B------:R-:W-:Y:S05]  /*11390*/  BSYNC B1 ;  /* 0x0000000000017941 */ /* 0x000fea0003800000 */
.L_x_14900:
        /* <DEDUP_REMOVED lines=9> */
.L_x_14904:
[----:B------:R-:W-:Y:S01]  /*11430*/  IMAD.MOV.U32 R5, RZ, RZ, R7 ;  /* 0x000000ffff057224 */ /* 0x000fe200078e0007 */
[C---:B------:R-:W-:Y:S01]  /*11440*/  PRMT R15, R26.reuse, 0x7632, R15 ;  /* 0x000076321a0f7816 */ /* 0x040fe2000000000f */
[----:B------:R-:W-:Y:S01]  /*11450*/  IMAD.MOV.U32 R7, RZ, RZ, R6 ;  /* 0x000000ffff077224 */ /* 0x000fe200078e0006 */
[----:B------:R-:W-:Y:S02]  /*11460*/  PRMT R26, R26, 0x7610, R18 ;  /* 0x000076101a1a7816 */ /* 0x000fe40000000012 */
.L_x_14905:
[----:B------:R-:W-:Y:S05]  /*11470*/  BSYNC B1 ;  /* 0x0000000000017941 */ /* 0x000fea0003800000 */
.L_x_14903:
        /* <DEDUP_REMOVED lines=9> */
.L_x_14907:
[----:B------:R-:W-:Y:S01]  /*11510*/  IMAD.MOV.U32 R6, RZ, RZ, R5 ;  /* 0x000000ffff067224 */ /* 0x000fe200078e0005 */
[--C-:B------:R-:W-:Y:S01]  /*11520*/  PRMT R11, R11, 0x5410, R15.reuse ;  /* 0x000054100b0b7816 */ /* 0x100fe2000000000f */
[----:B------:R-:W-:Y:S01]  /*11530*/  IMAD.MOV.U32 R5, RZ, RZ, R22 ;  /* 0x000000ffff057224 */ /* 0x000fe200078e0016 */
[----:B------:R-:W-:Y:S02]  /*11540*/  PRMT R15, R17, 0x7632, R15 ;  /* 0x00007632110f7816 */ /* 0x000fe4000000000f */
.L_x_14908:
[----:B------:R-:W-:Y:S05]  /*11550*/  BSYNC B1 ;  /* 0x0000000000017941 */ /* 0x000fea0003800000 */
.L_x_14906:
        /* <DEDUP_REMOVED lines=9> */
.L_x_14910:
[----:B------:R-:W-:Y:S01]  /*115f0*/  IMAD.MOV.U32 R16, RZ, RZ, R6 ;  /* 0x000000ffff107224 */ /* 0x000fe200078e0006 */
[----:B------:R-:W-:Y:S01]  /*11600*/  PRMT R15, R15, 0x7610, R11 ;  /* 0x000076100f0f7816 */ /* 0x000fe2000000000b */
[----:B------:R-:W-:Y:S01]  /*11610*/  IMAD.MOV.U32 R6, RZ, RZ, R21 ;  /* 0x000000ffff067224 */ /* 0x000fe200078e0015 */
[----:B------:R-:W-:Y:S02]  /*11620*/  PRMT R11, R11, 0x7610, R20 ;  /* 0x000076100b0b7816 */ /* 0x000fe40000000014 */
.L_x_14911:
[----:B------:R-:W-:Y:S05]  /*11630*/  BSYNC B1 ;  /* 0x0000000000017941 */ /* 0x000fea0003800000 */
.L_x_14909:
        /* <DEDUP_REMOVED lines=9> */
.L_x_14913:
[----:B------:R-:W-:Y:S01]  /*116d0*/  IMAD.MOV.U32 R17, RZ, RZ, R16 ;  /* 0x000000ffff117224 */ /* 0x000fe200078e0010 */
[C---:B------:R-:W-:Y:S01]  /*116e0*/  PRMT R18, R15.reuse, 0x7632, R18 ;  /* 0x000076320f127816 */ /* 0x040fe20000000012 */
[----:B------:R-:W-:Y:S01]  /*116f0*/  IMAD.MOV.U32 R16, RZ, RZ, R25 ;  /* 0x000000ffff107224 */ /* 0x000fe200078e0019 */
[----:B------:R-:W-:Y:S02]  /*11700*/  PRMT R15, R15, 0x5410, R2 ;  /* 0x000054100f0f7816 */ /* 0x000fe40000000002 */
.L_x_14914:
[----:B------:R-:W-:Y:S05]  /*11710*/  BSYNC B1 ;  /* 0x0000000000017941 */ /* 0x000fea0003800000 */
.L_x_14912:
        /* <DEDUP_REMOVED lines=16> */
.L_x_14916:
[----:B------:R-:W-:Y:S01]  /*11820*/  IMAD.MOV.U32 R12, RZ, RZ, R3 ;  /* 0x000000ffff0c7224 */ /* 0x000fe200078e0003 */
[----:B------:R-:W-:Y:S01]  /*11830*/  PRMT R25, R25, 0x7610, R24 ;  /* 0x0000761019197816 */ /* 0x000fe20000000018 */
[----:B------:R-:W-:Y:S01]  /*11840*/  IMAD.MOV.U32 R3, RZ, RZ, R14 ;  /* 0x000000ffff037224 */ /* 0x000fe200078e000e */
[----:B------:R-:W-:Y:S02]  /*11850*/  PRMT R24, R24, 0x7610, R2 ;  /* 0x0000761018187816 */ /* 0x000fe40000000002 */
.L_x_14917:
[----:B------:R-:W-:Y:S05]  /*11860*/  BSYNC B1 ;  /* 0x0000000000017941 */ /* 0x000fea0003800000 */
.L_x_14915:
        /* <DEDUP_REMOVED lines=9> */
.L_x_14919:
[----:B------:R-:W-:Y:S01]  /*11900*/  IMAD.MOV.U32 R14, RZ, RZ, R12 ;  /* 0x000000ffff0e7224 */ /* 0x000fe200078e000c */
[----:B------:R-:W-:Y:S01]  /*11910*/  PRMT R18, R18, 0x7610, R25 ;  /* 0x0000761012127816 */ /* 0x000fe20000000019 */
[----:B------:R-:W-:Y:S01]  /*11920*/  IMAD.MOV.U32 R12, RZ, RZ, R4 ;  /* 0x000000ffff0c7224 */ /* 0x000fe200078e0004 */
[----:B------:R-:W-:Y:S02]  /*11930*/  PRMT R25, R25, 0x5410, R11 ;  /* 0x0000541019197816 */ /* 0x000fe4000000000b */
.L_x_14920:
[----:B------:R-:W-:Y:S05]  /*11940*/  BSYNC B1 ;  /* 0x0000000000017941 */ /* 0x000fea0003800000 */
.L_x_14918:
        /* <DEDUP_REMOVED lines=9> */
.L_x_14922:
[----:B------:R-:W-:Y:S01]  /*119e0*/  IMAD.MOV.U32 R20, RZ, RZ, R14 ;  /* 0x000000ffff147224 */ /* 0x000fe200078e000e */
[C---:B------:R-:W-:Y:S01]  /*119f0*/  PRMT R25, R18.reuse, 0x7632, R25 ;  /* 0x0000763212197816 */ /* 0x040fe20000000019 */
[----:B------:R-:W-:Y:S01]  /*11a00*/  IMAD.MOV.U32 R14, RZ, RZ, R7 ;  /* 0x000000ffff0e7224 */ /* 0x000fe200078e0007 */
[----:B------:R-:W-:Y:S02]  /*11a10*/  PRMT R18, R18, 0x7610, R26 ;  /* 0x0000761012127816 */ /* 0x000fe4000000001a */
.L_x_14923:
[----:B------:R-:W-:Y:S05]  /*11a20*/  BSYNC B1 ;  /* 0x0000000000017941 */ /* 0x000fea0003800000 */
.L_x_14921:
        /* <DEDUP_REMOVED lines=9> */
.L_x_14925:
[----:B------:R-:W-:Y:S01]  /*11ac0*/  IMAD.MOV.U32 R21, RZ, RZ, R20 ;  /* 0x000000ffff157224 */ /* 0x000fe200078e0014 */
[----:B------:R-:W-:Y:S01]  /*11ad0*/  PRMT R24, R25, 0x7610, R24 ;  /* 0x0000761019187816 */ /* 0x000fe20000000018 */
[----:B------:R-:W-:Y:S01]  /*11ae0*/  IMAD.MOV.U32 R20, RZ, RZ, R5 ;  /* 0x000000ffff147224 */ /* 0x000fe200078e0005 */
[----:B------:R-:W-:Y:S02]  /*11af0*/  PRMT R25, R15, 0x7610, R25 ;  /* 0x000076100f197816 */ /* 0x000fe40000000019 */
.L_x_14926:
[----:B------:R-:W-:Y:S05]  /*11b00*/  BSYNC B1 ;  /* 0x0000000000017941 */ /* 0x000fea0003800000 */
.L_x_14924:
        /* <DEDUP_REMOVED lines=9> */
.L_x_14928:
[----:B------:R-:W-:Y:S01]  /*11ba0*/  IMAD.MOV.U32 R22, RZ, RZ, R21 ;  /* 0x000000ffff167224 */ /* 0x000fe200078e0015 */
[----:B------:R-:W-:Y:S01]  /*11bb0*/  PRMT R15, R24, 0x7610, R15 ;  /* 0x00007610180f7816 */ /* 0x000fe2000000000f */
[----:B------:R-:W-:Y:S01]  /*11bc0*/  IMAD.MOV.U32 R21, RZ, RZ, R6 ;  /* 0x000000ffff157224 */ /* 0x000fe200078e0006 */
[----:B------:R-:W-:Y:S02]  /*11bd0*/  PRMT R24, R11, 0x7632, R24 ;  /* 0x000076320b187816 */ /* 0x000fe40000000018 */
.L_x_14929:
[----:B------:R-:W-:Y:S05]  /*11be0*/  BSYNC B1 ;  /* 0x0000000000017941 */ /* 0x000fea0003800000 */
.L_x_14927:
        /* <DEDUP_REMOVED lines=9> */
.L_x_14931:
[----:B------:R-:W-:Y:S01]  /*11c80*/  IMAD.MOV.U32 R11, RZ, RZ, R22 ;  /* 0x000000ffff0b7224 */ /* 0x000fe200078e0016 */
[--C-:B------:R-:W-:Y:S01]  /*11c90*/  PRMT R26, R26, 0x5410, R15.reuse ;  /* 0x000054101a1a7816 */ /* 0x100fe2000000000f */
[----:B------:R-:W-:Y:S01]  /*11ca0*/  IMAD.MOV.U32 R22, RZ, RZ, R16 ;  /* 0x000000ffff167224 */ /* 0x000fe200078e0010 */
[----:B------:R-:W-:Y:S02]  /*11cb0*/  PRMT R15, R15, 0x7632, R15 ;  /* 0x000076320f0f7816 */ /* 0x000fe4000000000f */
.L_x_14932:
[----:B------:R-:W-:Y:S05]  /*11cc0*/  BSYNC B1 ;  /* 0x0000000000017941 */ /* 0x000fea0003800000 */
.L_x_14930:
        /* <DEDUP_REMOVED lines=9> */
.L_x_14934:
[----:B------:R-:W-:Y:S01]  /*11d60*/  IMAD.MOV.U32 R16, RZ, RZ, R11 ;  /* 0x000000ffff107224 */ /* 0x000fe200078e000b */
[----:B------:R-:W-:Y:S01]  /*11d70*/  PRMT R15, R15, 0x7610, R26 ;  /* 0x000076100f0f7816 */ /* 0x000fe2000000001a */
[----:B------:R-:W-:Y:S01]  /*11d80*/  IMAD.MOV.U32 R11, RZ, RZ, R17 ;  /* 0x000000ffff0b7224 */ /* 0x000fe200078e0011 */
[----:B------:R-:W-:Y:S02]  /*11d90*/  PRMT R26, R26, 0x5410, R18 ;  /* 0x000054101a1a7816 */ /* 0x000fe40000000012 */
.L_x_14935:
[----:B------:R-:W-:Y:S05]  /*11da0*/  BSYNC B1 ;  /* 0x0000000000017941 */ /* 0x000fea0003800000 */
.L_x_14933:
        /* <DEDUP_REMOVED lines=16> */
.L_x_14937:
[----:B------:R-:W-:Y:S01]  /*11eb0*/  PRMT R33, R33, 0x7610, R24 ;  /* 0x0000761021217816 */ /* 0x000fe20000000018 */
[----:B------:R-:W-:Y:S01]  /*11ec0*/  IMAD.MOV.U32 R2, RZ, RZ, R3 ;  /* 0x000000ffff027224 */ /* 0x000fe200078e0003 */
[----:B------:R-:W-:Y:S01]  /*11ed0*/  PRMT R24, R24, 0x7610, R25 ;  /* 0x0000761018187816 */ /* 0x000fe20000000019 */
[----:B------:R-:W-:Y:S02]  /*11ee0*/  IMAD.MOV.U32 R3, RZ, RZ, R12 ;  /* 0x000000ffff037224 */ /* 0x000fe400078e000c */
.L_x_14938:
[----:B------:R-:W-:Y:S05]  /*11ef0*/  BSYNC B1 ;  /* 0x0000000000017941 */ /* 0x000fea0003800000 */
.L_x_14936:
        /* <DEDUP_REMOVED lines=9> */
.L_x_14940:
[----:B------:R-:W-:Y:S01]  /*11f90*/  IMAD.MOV.U32 R5, RZ, RZ, R2 ;  /* 0x000000ffff057224 */ /* 0x000fe200078e0002 */
[----:B------:R-:W-:Y:S01]  /*11fa0*/  PRMT R33, R33, 0x7632, R18 ;  /* 0x0000763221217816 */ /* 0x000fe20000000012 */
[----:B------:R-:W-:Y:S02]  /*11fb0*/  IMAD.MOV.U32 R2, RZ, RZ, R14 ;  /* 0x000000ffff027224 */ /* 0x000fe400078e000e */
.L_x_14941:
[----:B------:R-:W-:Y:S05]  /*11fc0*/  BSYNC B1 ;  /* 0x0000000000017941 */ /* 0x000fea0003800000 */
.L_x_14939:
        /* <DEDUP_REMOVED lines=9> */
.L_x_14943:
[----:B------:R-:W-:Y:S01]  /*12060*/  PRMT R31, R33, 0x7610, R31 ;  /* 0x00007610211f7816 */ /* 0x000fe2000000001f */
[----:B------:R-:W-:Y:S01]  /*12070*/  IMAD.MOV.U32 R4, RZ, RZ, R5 ;  /* 0x000000ffff047224 */ /* 0x000fe200078e0005 */
[----:B------:R-:W-:Y:S01]  /*12080*/  PRMT R33, R25, 0x7610, R33 ;  /* 0x0000761019217816 */ /* 0x000fe20000000021 */
[----:B------:R-:W-:Y:S02]  /*12090*/  IMAD.MOV.U32 R5, RZ, RZ, R20 ;  /* 0x000000ffff057224 */ /* 0x000fe400078e0014 */
.L_x_14944:
[----:B------:R-:W-:Y:S05]  /*120a0*/  BSYNC B1 ;  /* 0x0000000000017941 */ /* 0x000fea0003800000 */
.L_x_14942:
        /* <DEDUP_REMOVED lines=9> */
.L_x_14946:
[----:B------:R-:W-:Y:S01]  /*12140*/  IMAD.MOV.U32 R7, RZ, RZ, R4 ;  /* 0x000000ffff077224 */ /* 0x000fe200078e0004 */
[----:B------:R-:W-:Y:S01]  /*12150*/  PRMT R31, R24, 0x5410, R31 ;  /* 0x00005410181f7816 */ /* 0x000fe2000000001f */
[----:B------:R-:W-:Y:S02]  /*12160*/  IMAD.MOV.U32 R4, RZ, RZ, R21 ;  /* 0x000000ffff047224 */ /* 0x000fe400078e0015 */
.L_x_14947:
[----:B------:R-:W-:Y:S05]  /*12170*/  BSYNC B1 ;  /* 0x0000000000017941 */ /* 0x000fea0003800000 */
.L_x_14945:
        /* <DEDUP_REMOVED lines=9> */
.L_x_14949:
[C---:B------:R-:W-:Y:S01]  /*12210*/  PRMT R30, R31.reuse, 0x7632, R30 ;  /* 0x000076321f1e7816 */ /* 0x040fe2000000001e */
[----:B------:R-:W-:Y:S01]  /*12220*/  IMAD.MOV.U32 R6, RZ, RZ, R7 ;  /* 0x000000ffff067224 */ /* 0x000fe200078e0007 */
[----:B------:R-:W-:Y:S01]  /*12230*/  PRMT R31, R31, 0x5410, R15 ;  /* 0x000054101f1f7816 */ /* 0x000fe2000000000f */
[----:B------:R-:W-:Y:S02]  /*12240*/  IMAD.MOV.U32 R7, RZ, RZ, R22 ;  /* 0x000000ffff077224 */ /* 0x000fe400078e0016 */
.L_x_14950:
[----:B------:R-:W-:Y:S05]  /*12250*/  BSYNC B1 ;  /* 0x0000000000017941 */ /* 0x000fea0003800000 */
.L_x_14948:
        /* <DEDUP_REMOVED lines=9> */
.L_x_14952:
[----:B------:R-:W-:Y:S01]  /*122f0*/  IMAD.MOV.U32 R27, RZ, RZ, R6 ;  /* 0x000000ffff1b7224 */ /* 0x000fe200078e0006 */
[----:B------:R-:W-:Y:S01]  /*12300*/  PRMT R30, R26, 0x5432, R30 ;  /* 0x000054321a1e7816 */ /* 0x000fe2000000001e */
[----:B------:R-:W-:Y:S02]  /*12310*/  IMAD.MOV.U32 R6, RZ, RZ, R11 ;  /* 0x000000ffff067224 */ /* 0x000fe400078e000b */
.L_x_14953:
[----:B------:R-:W-:Y:S05]  /*12320*/  BSYNC B1 ;  /* 0x0000000000017941 */ /* 0x000fea0003800000 */
.L_x_14951:
        /* <DEDUP_REMOVED lines=9> */
.L_x_14955:
[C---:B------:R-:W-:Y:S01]  /*123c0*/  PRMT R24, R30.reuse, 0x7632, R24 ;  /* 0x000076321e187816 */ /* 0x040fe20000000018 */
[----:B------:R-:W-:Y:S01]  /*123d0*/  IMAD.MOV.U32 R26, RZ, RZ, R27 ;  /* 0x000000ffff1a7224 */ /* 0x000fe200078e001b */
[----:B------:R-:W-:Y:S01]  /*123e0*/  PRMT R30, R30, 0x7610, R15 ;  /* 0x000076101e1e7816 */ /* 0x000fe2000000000f */
[----:B------:R-:W-:Y:S02]  /*123f0*/  IMAD.MOV.U32 R27, RZ, RZ, R16 ;  /* 0x000000ffff1b7224 */ /* 0x000fe400078e0010 */
.L_x_14956:
[----:B------:R-:W-:Y:S05]  /*12400*/  BSYNC B1 ;  /* 0x0000000000017941 */ /* 0x000fea0003800000 */
.L_x_14954:
[----:B------:R-:W-:Y:S02]  /*12410*/  FADD.FTZ R28, R32, R19 ;  /* 0x00000013201c7221 */ /* 0x000fe40000010000 */
[----:B------:R-:W-:Y:S02]  /*12420*/  IMAD.MOV.U32 R29, RZ, RZ, R8 ;  /* 0x000000ffff1d7224 */ /* 0x000fe400078e0008 */
.L_x_14788:
[----:B--234-:R-:W-:Y:S05]  /*12430*/  BSYNC B0 ;  /* 0x0000000000007941 */ /* 0x01cfea0003800000 */
.L_x_14787:
[----:B------:R-:W-:Y:S01]  /*12440*/  ISETP.NE.AND P0, PT, R13, RZ, PT ;  /* 0x000000ff0d00720c */ /* 0x000fe20003f05270 */
[----:B------:R-:W-:-:S12]  /*12450*/  BSSY B0, `(.L_x_14957) ;  /* 0x0000013000007945 */ /* 0x000fd80003800000 */
[----:B------:R-:W-:Y:S05]  /*12460*/  @P0 BRA `(.L_x_14958) ;  /* 0x0000011000000947 */ /* 0x000fea0003800000 */
[----:B-1----:R-:W-:Y:S01]  /*12470*/  SHF.R.S32.HI R8, RZ, 0x1f, R23 ;  /* 0x0000001fff087819 */ /* 0x002fe20000011417 */
[----:B0-----:R-:W-:Y:S01]  /*12480*/  IMAD.MOV.U32 R9, RZ, RZ, R28 ;  /* 0x000000ffff097224 */ /* 0x001fe200078e001c */
[----:B------:R-:W-:Y:S02]  /*12490*/  PRMT R11, R30, 0x7610, R31 ;  /* 0x000076101e0b7816 */ /* 0x000fe4000000001f */
[----:B------:R-:W-:-:S04]  /*124a0*/  LEA.HI R8, R8, R23, RZ, 0x5 ;  /* 0x0000001708087211 */ /* 0x000fc800078f28ff */
[----:B------:R-:W-:Y:S01]  /*124b0*/  SHF.R.S32.HI R10, RZ, 0x5, R8 ;  /* 0x00000005ff0a7819 */ /* 0x000fe20000011408 */
[----:B------:R-:W-:-:S04]  /*124c0*/  IMAD.MOV.U32 R8, RZ, RZ, R29 ;  /* 0x000000ffff087224 */ /* 0x000fc800078e001d */
[----:B------:R-:W-:Y:S01]  /*124d0*/  IMAD R12, R10, 0x38, RZ ;  /* 0x000000380a0c7824 */ /* 0x000fe200078e02ff */
[----:B------:R-:W-:-:S04]  /*124e0*/  PRMT R10, R24, 0x7610, R30 ;  /* 0x00007610180a7816 */ /* 0x000fc8000000001e */
        /* <DEDUP_REMOVED lines=8> */
[----:B------:R1:W-:Y:S02]  /*12570*/  STS.64 [R12+0x28], R2 ;  /* 0x000028020c007388 */ /* 0x0003e40000000a00 */
.L_x_14958:
[----:B------:R-:W-:Y:S05]  /*12580*/  BSYNC B0 ;  /* 0x0000000000007941 */ /* 0x000fea0003800000 */
.L_x_14957:
[----:B------:R-:W-:Y:S01]  /*12590*/  BAR.SYNC.DEFER_BLOCKING 0x0 ;  /* 0x0000000000007b1d */ /* 0x000fe20000010000 */
[----:B------:R-:W-:-:S05]  /*125a0*/  ISETP.NE.AND P1, PT, R23, RZ, PT ;  /* 0x000000ff1700720c */ /* 0x000fca0003f25270 */
[----:B------:R-:W-:Y:S08]  /*125b0*/  BSSY B0, `(.L_x_14959) ;  /* 0x00009ec000007945 */ /* 0x000ff00003800000 */
[----:B------:R-:W-:Y:S05]  /*125c0*/  @P1 BRA `(.L_x_14960) ;  /* 0x00009ea000001947 */ /* 0x000fea0003800000 */
[----:B0-----:R-:W0:Y:S01]  /*125d0*/  LDS.128 R20, [0x40] ;  /* 0x00004000ff147984 */ /* 0x001e220000000c00 */
[----:B------:R-:W-:Y:S03]  /*125e0*/  BSSY B1, `(.L_x_14961) ;  /* 0x0000020000017945 */ /* 0x000fe60003800000 */
[----:B-1----:R-:W1:Y:S04]  /*125f0*/  LDS.128 R8, [0x60] ;  /* 0x00006000ff087984 */ /* 0x002e680000000c00 */
[----:B------:R-:W2:Y:S04]  /*12600*/  LDS.128 R12, [0x50] ;  /* 0x00005000ff0c7984 */ /* 0x000ea80000000c00 */
[----:B------:R-:W3:Y:S01]  /*12610*/  LDS.128 R16, [0x70] ;  /* 0x00007000ff107984 */ /* 0x000ee20000000c00 */
[----:B0-----:R-:W-:-:S02]  /*12620*/  ISETP.GT.AND P0, PT, R3, R22, PT ;  /* 0x000000160300720c */ /* 0x001fc40003f04270 */
[----:B------:R-:W-:Y:S01]  /*12630*/  FSETP.GT.FTZ.AND P3, PT, R29, R20, PT ;  /* 0x000000141d00720b */ /* 0x000fe20003f74000 */
[----:B-1----:R-:W-:-:S03]  /*12640*/  HSETP2.GT.AND P2, PT, R10.H0_H0, R24.H1_H1, PT ;  /* 0x300000180a007234 */ /* 0x002fc60003f44800 */
[----:B------:R-:W-:Y:S02]  /*12650*/  FSEL R25, R29, R20, P3 ;  /* 0x000000141d197208 */ /* 0x000fe40001800000 */
[----:B------:R-:W-:Y:S02]  /*12660*/  FSEL R20, R20, R29, P3 ;  /* 0x0000001d14147208 */ /* 0x000fe40001800000 */
[----:B------:R-:W-:-:S03]  /*12670*/  ISETP.EQ.OR P2, PT, R3, -0x1, P2 ;  /* 0xffffffff0300780c */ /* 0x000fc60001742670 */
[----:B------:R-:W-:Y:S01]  /*12680*/  HSETP2.NEU.OR P0, PT, R10.H0_H0, R24.H1_H1, !P0 ;  /* 0x300000180a007234 */ /* 0x000fe2000470d820 */
[----:B------:R-:W-:-:S04]  /*12690*/  FADD.FTZ R20, -R25, R20 ;  /* 0x0000001419147221 */ /* 0x000fc80000010100 */
        /* <DEDUP_REMOVED lines=11> */
[----:B--23--:R-:W-:Y:S01]  /*12750*/  ISETP.GE.AND P0, PT, R3, R2, PT ;  /* 0x000000020300720c */ /* 0x00cfe20003f06270 */
[----:B------:R-:W-:Y:S01]  /*12760*/  IMAD.MOV.U32 R22, RZ, RZ, R2 ;  /* 0x000000ffff167224 */ /* 0x000fe200078e0002 */
[----:B------:R-:W-:-:S11]  /*12770*/  PRMT R28, R33, 0x7632, R28 ;  /* 0x00007632211c7816 */ /* 0x000fd6000000001c */
[----:B------:R-:W-:-:S13]  /*12780*/  HSETP2.NEU.OR P0, PT, R24.H1_H1, R33.H1_H1, P0 ;  /* 0x3000002118007234 */ /* 0x000fda000070dc20 */
[----:B------:R-:W-:Y:S05]  /*12790*/  @P0 BRA `(.L_x_14963) ;  /* 0x0000004000000947 */ /* 0x000fea0003800000 */
.L_x_14962:
[----:B--23--:R-:W-:Y:S01]  /*127a0*/  IMAD.MOV.U32 R22, RZ, RZ, R3 ;  /* 0x000000ffff167224 */ /* 0x00cfe200078e0003 */
[C---:B------:R-:W-:Y:S01]  /*127b0*/  PRMT R28, R24.reuse, 0x7632, R28 ;  /* 0x00007632181c7816 */ /* 0x040fe2000000001c */
[----:B------:R-:W-:Y:S01]  /*127c0*/  IMAD.MOV.U32 R3, RZ, RZ, R2 ;  /* 0x000000ffff037224 */ /* 0x000fe200078e0002 */
[----:B------:R-:W-:Y:S02]  /*127d0*/  PRMT R24, R24, 0x7610, R33 ;  /* 0x0000761018187816 */ /* 0x000fe40000000021 */
.L_x_14963:
[----:B------:R-:W-:Y:S05]  /*127e0*/  BSYNC B1 ;  /* 0x0000000000017941 */ /* 0x000fea0003800000 */
.L_x_14961:
        /* <DEDUP_REMOVED lines=9> */
.L_x_14965:
[----:B------:R-:W-:Y:S01]  /*12880*/  IMAD.MOV.U32 R29, RZ, RZ, R22 ;  /* 0x000000ffff1d7224 */ /* 0x000fe200078e0016 */
[----:B------:R-:W-:Y:S01]  /*12890*/  PRMT R2, R28, 0x7610, R2 ;  /* 0x000076101c027816 */ /* 0x000fe20000000002 */
[----:B------:R-:W-:Y:S01]  /*128a0*/  IMAD.MOV.U32 R22, RZ, RZ, R5 ;  /* 0x000000ffff167224 */ /* 0x000fe200078e0005 */
[----:B------:R-:W-:Y:S02]  /*128b0*/  PRMT R28, R33, 0x7610, R28 ;  /* 0x00007610211c7816 */ /* 0x000fe4000000001c */
.L_x_14966:
[----:B------:R-:W-:Y:S05]  /*128c0*/  BSYNC B1 ;  /* 0x0000000000017941 */ /* 0x000fea0003800000 */
.L_x_14964:
        /* <DEDUP_REMOVED lines=9> */
.L_x_14968:
[----:B------:R-:W-:Y:S01]  /*12960*/  IMAD.MOV.U32 R32, RZ, RZ, R29 ;  /* 0x000000ffff207224 */ /* 0x000fe200078e001d */
[----:B------:R-:W-:Y:S01]  /*12970*/  PRMT R5, R2, 0x7610, R5 ;  /* 0x0000761002057816 */ /* 0x000fe20000000005 */
[----:B------:R-:W-:Y:S01]  /*12980*/  IMAD.MOV.U32 R29, RZ, RZ, R4 ;  /* 0x000000ffff1d7224 */ /* 0x000fe200078e0004 */
[----:B------:R-:W-:Y:S02]  /*12990*/  PRMT R2, R31, 0x7610, R2 ;  /* 0x000076101f027816 */ /* 0x000fe40000000002 */
.L_x_14969:
[----:B------:R-:W-:Y:S05]  /*129a0*/  BSYNC B1 ;  /* 0x0000000000017941 */ /* 0x000fea0003800000 */
.L_x_14967:
        /* <DEDUP_REMOVED lines=9> */
.L_x_14971:
[----:B------:R-:W-:Y:S01]  /*12a40*/  IMAD.MOV.U32 R33, RZ, RZ, R32 ;  /* 0x000000ffff217224 */ /* 0x000fe200078e0020 */
[----:B------:R-:W-:Y:S01]  /*12a50*/  PRMT R2, R2, 0x5410, R5 ;  /* 0x0000541002027816 */ /* 0x000fe20000000005 */
[----:B------:R-:W-:Y:S01]  /*12a60*/  IMAD.MOV.U32 R32, RZ, RZ, R7 ;  /* 0x000000ffff207224 */ /* 0x000fe200078e0007 */
[----:B------:R-:W-:Y:S02]  /*12a70*/  PRMT R5, R31, 0x7632, R5 ;  /* 0x000076321f057816 */ /* 0x000fe40000000005 */
.L_x_14972:
[----:B------:R-:W-:Y:S05]  /*12a80*/  BSYNC B1 ;  /* 0x0000000000017941 */ /* 0x000fea0003800000 */
.L_x_14970:
        /* <DEDUP_REMOVED lines=9> */
.L_x_14974:
[----:B------:R-:W-:Y:S01]  /*12b20*/  IMAD.MOV.U32 R4, RZ, RZ, R33 ;  /* 0x000000ffff047224 */ /* 0x000fe200078e0021 */
[----:B------:R-:W-:Y:S01]  /*12b30*/  PRMT R5, R5, 0x7610, R2 ;  /* 0x0000761005057816 */ /* 0x000fe20000000002 */
[----:B------:R-:W-:Y:S01]  /*12b40*/  IMAD.MOV.U32 R33, RZ, RZ, R6 ;  /* 0x000000ffff217224 */ /* 0x000fe200078e0006 */
[----:B------:R-:W-:Y:S02]  /*12b50*/  PRMT R2, R2, 0x5410, R30 ;  /* 0x0000541002027816 */ /* 0x000fe4000000001e */
.L_x_14975:
[----:B------:R-:W-:Y:S05]  /*12b60*/  BSYNC B1 ;  /* 0x0000000000017941 */ /* 0x000fea0003800000 */
.L_x_14973:
        /* <DEDUP_REMOVED lines=9> */
.L_x_14977:
[----:B------:R-:W-:Y:S01]  /*12c00*/  IMAD.MOV.U32 R7, RZ, RZ, R4 ;  /* 0x000000ffff077224 */ /* 0x000fe200078e0004 */
[----:B------:R-:W-:Y:S01]  /*12c10*/  PRMT R6, R6, 0x7610, R5 ;  /* 0x0000761006067816 */ /* 0x000fe20000000005 */
[----:B------:R-:W-:Y:S01]  /*12c20*/  IMAD.MOV.U32 R4, RZ, RZ, R27 ;  /* 0x000000ffff047224 */ /* 0x000fe200078e001b */
[----:B------:R-:W-:Y:S02]  /*12c30*/  PRMT R5, R5, 0x7610, R30 ;  /* 0x0000761005057816 */ /* 0x000fe4000000001e */
.L_x_14978:
[----:B------:R-:W-:Y:S05]  /*12c40*/  BSYNC B1 ;  /* 0x0000000000017941 */ /* 0x000fea0003800000 */
.L_x_14976:
        /* <DEDUP_REMOVED lines=9> */
.L_x_14980:
[----:B------:R-:W-:Y:S01]  /*12ce0*/  IMAD.MOV.U32 R27, RZ, RZ, R7 ;  /* 0x000000ffff1b7224 */ /* 0x000fe200078e0007 */
[----:B------:R-:W-:Y:S01]  /*12cf0*/  PRMT R6, R6, 0x5432, R24 ;  /* 0x0000543206067816 */ /* 0x000fe20000000018 */
[----:B------:R-:W-:Y:S02]  /*12d00*/  IMAD.MOV.U32 R7, RZ, RZ, R26 ;  /* 0x000000ffff077224 */ /* 0x000fe400078e001a */
.L_x_14981:
[----:B------:R-:W-:Y:S05]  /*12d10*/  BSYNC B1 ;  /* 0x0000000000017941 */ /* 0x000fea0003800000 */
.L_x_14979:
        /* <DEDUP_REMOVED lines=16> */
.L_x_14983:
[----:B------:R-:W-:Y:S01]  /*12e20*/  IMAD.MOV.U32 R10, RZ, RZ, R3 ;  /* 0x000000ffff0a7224 */ /* 0x000fe200078e0003 */
[----:B------:R-:W-:Y:S01]  /*12e30*/  PRMT R23, R23, 0x7610, R24 ;  /* 0x0000761017177816 */ /* 0x000fe20000000018 */
[----:B------:R-:W-:Y:S01]  /*12e40*/  IMAD.MOV.U32 R3, RZ, RZ, R22 ;  /* 0x000000ffff037224 */ /* 0x000fe200078e0016 */
[----:B------:R-:W-:Y:S02]  /*12e50*/  PRMT R24, R24, 0x5410, R28 ;  /* 0x0000541018187816 */ /* 0x000fe4000000001c */
.L_x_14984:
[----:B------:R-:W-:Y:S05]  /*12e60*/  BSYNC B1 ;  /* 0x0000000000017941 */ /* 0x000fea0003800000 */
.L_x_14982:
        /* <DEDUP_REMOVED lines=9> */
.L_x_14986:
[----:B------:R-:W-:Y:S01]  /*12f00*/  IMAD.MOV.U32 R31, RZ, RZ, R10 ;  /* 0x000000ffff1f7224 */ /* 0x000fe200078e000a */
[C---:B------:R-:W-:Y:S01]  /*12f10*/  PRMT R22, R23.reuse, 0x7632, R22 ;  /* 0x0000763217167816 */ /* 0x040fe20000000016 */
[----:B------:R-:W-:Y:S01]  /*12f20*/  IMAD.MOV.U32 R10, RZ, RZ, R29 ;  /* 0x000000ffff0a7224 */ /* 0x000fe200078e001d */
[----:B------:R-:W-:Y:S02]  /*12f30*/  PRMT R23, R23, 0x5410, R2 ;  /* 0x0000541017177816 */ /* 0x000fe40000000002 */
.L_x_14987:
[----:B------:R-:W-:Y:S05]  /*12f40*/  BSYNC B1 ;  /* 0x0000000000017941 */ /* 0x000fea0003800000 */
.L_x_14985:
        /* <DEDUP_REMOVED lines=9> */
.L_x_14989:
[----:B------:R-:W-:Y:S01]  /*12fe0*/  IMAD.MOV.U32 R26, RZ, RZ, R31 ;  /* 0x000000ffff1a7224 */ /* 0x000fe200078e001f */
[----:B------:R-:W-:Y:S01]  /*12ff0*/  PRMT R22, R5, 0x5410, R22 ;  /* 0x0000541005167816 */ /* 0x000fe20000000016 */
[----:B------:R-:W-:Y:S02]  /*13000*/  IMAD.MOV.U32 R31, RZ, RZ, R32 ;  /* 0x000000ffff1f7224 */ /* 0x000fe400078e0020 */
.L_x_14990:
[----:B------:R-:W-:Y:S05]  /*13010*/  BSYNC B1 ;  /* 0x0000000000017941 */ /* 0x000fea0003800000 */
.L_x_14988:
        /* <DEDUP_REMOVED lines=9> */
.L_x_14992:
[C---:B------:R-:W-:Y:S01]  /*130b0*/  PRMT R2, R22.reuse, 0x7632, R2 ;  /* 0x0000763216027816 */ /* 0x040fe20000000002 */
[----:B------:R-:W-:Y:S02]  /*130c0*/  IMAD.MOV.U32 R29, RZ, RZ, R26 ;  /* 0x000000ffff1d7224 */ /* 0x000fe400078e001a */
[----:B------:R-:W-:Y:S01]  /*130d0*/  IMAD.MOV.U32 R26, RZ, RZ, R33 ;  /* 0x000000ffff1a7224 */ /* 0x000fe200078e0021 */
[----:B------:R-:W-:Y:S02]  /*130e0*/  PRMT R22, R22, 0x7610, R2 ;  /* 0x0000761016167816 */ /* 0x000fe40000000002 */
.L_x_14993:
[----:B------:R-:W-:Y:S05]  /*130f0*/  BSYNC B1 ;  /* 0x0000000000017941 */ /* 0x000fea0003800000 */
.L_x_14991:
        /* <DEDUP_REMOVED lines=9> */
.L_x_14995:
[----:B------:R-:W-:Y:S01]  /*13190*/  IMAD.MOV.U32 R28, RZ, RZ, R29 ;  /* 0x000000ffff1c7224 */ /* 0x000fe200078e001d */
[----:B------:R-:W-:Y:S01]  /*131a0*/  PRMT R2, R5, 0x5432, R2 ;  /* 0x0000543205027816 */ /* 0x000fe20000000002 */
[----:B------:R-:W-:Y:S02]  /*131b0*/  IMAD.MOV.U32 R29, RZ, RZ, R4 ;  /* 0x000000ffff1d7224 */ /* 0x000fe400078e0004 */
.L_x_14996:
[----:B------:R-:W-:Y:S05]  /*131c0*/  BSYNC B1 ;  /* 0x0000000000017941 */ /* 0x000fea0003800000 */
.L_x_14994:
        /* <DEDUP_REMOVED lines=9> */
.L_x_14998:
[----:B------:R-:W-:Y:S01]  /*13260*/  IMAD.MOV.U32 R4, RZ, RZ, R28 ;  /* 0x000000ffff047224 */ /* 0x000fe200078e001c */
[----:B------:R-:W-:Y:S01]  /*13270*/  PRMT R5, R5, 0x7610, R2 ;  /* 0x0000761005057816 */ /* 0x000fe20000000002 */
[----:B------:R-:W-:Y:S01]  /*13280*/  IMAD.MOV.U32 R28, RZ, RZ, R7 ;  /* 0x000000ffff1c7224 */ /* 0x000fe200078e0007 */
[----:B------:R-:W-:Y:S02]  /*13290*/  PRMT R2, R2, 0x7610, R6 ;  /* 0x0000761002027816 */ /* 0x000fe40000000006 */
.L_x_14999:
[----:B------:R-:W-:Y:S05]  /*132a0*/  BSYNC B1 ;  /* 0x0000000000017941 */ /* 0x000fea0003800000 */
.L_x_14997:
        /* <DEDUP_REMOVED lines=9> */
.L_x_15001:
[----:B------:R-:W-:Y:S01]  /*13340*/  IMAD.MOV.U32 R7, RZ, RZ, R4 ;  /* 0x000000ffff077224 */ /* 0x000fe200078e0004 */
[----:B------:R-:W-:Y:S01]  /*13350*/  PRMT R5, R5, 0x5432, R6 ;  /* 0x0000543205057816 */ /* 0x000fe20000000006 */
[----:B------:R-:W-:Y:S02]  /*13360*/  IMAD.MOV.U32 R4, RZ, RZ, R27 ;  /* 0x000000ffff047224 */ /* 0x000fe400078e001b */
.L_x_15002:
[----:B------:R-:W-:Y:S05]  /*13370*/  BSYNC B1 ;  /* 0x0000000000017941 */ /* 0x000fea0003800000 */
.L_x_15000:
        /* <DEDUP_REMOVED lines=16> */
.L_x_15004:
[----:B------:R-:W-:Y:S01]  /*13480*/  IMAD.MOV.U32 R6, RZ, RZ, R3 ;  /* 0x000000ffff067224 */ /* 0x000fe200078e0003 */
[----:B------:R-:W-:Y:S01]  /*13490*/  PRMT R12, R12, 0x7610, R24 ;  /* 0x000076100c0c7816 */ /* 0x000fe20000000018 */
[----:B------:R-:W-:Y:S01]  /*134a0*/  IMAD.MOV.U32 R3, RZ, RZ, R10 ;  /* 0x000000ffff037224 */ /* 0x000fe200078e000a */
[----:B------:R-:W-:Y:S02]  /*134b0*/  PRMT R24, R24, 0x7610, R23 ;  /* 0x0000761018187816 */ /* 0x000fe40000000017 */
.L_x_15005:
[----:B------:R-:W-:Y:S05]  /*134c0*/  BSYNC B1 ;  /* 0x0000000000017941 */ /* 0x000fea0003800000 */
.L_x_15003:
        /* <DEDUP_REMOVED lines=9> */
.L_x_15007:
[----:B------:R-:W-:Y:S01]  /*13560*/  IMAD.MOV.U32 R23, RZ, RZ, R6 ;  /* 0x000000ffff177224 */ /* 0x000fe200078e0006 */
[----:B------:R-:W-:Y:S01]  /*13570*/  PRMT R10, R10, 0x7610, R12 ;  /* 0x000076100a0a7816 */ /* 0x000fe2000000000c */
[----:B------:R-:W-:Y:S01]  /*13580*/  IMAD.MOV.U32 R6, RZ, RZ, R31 ;  /* 0x000000ffff067224 */ /* 0x000fe200078e001f */
[----:B------:R-:W-:Y:S02]  /*13590*/  PRMT R12, R12, 0x5410, R22 ;  /* 0x000054100c0c7816 */ /* 0x000fe40000000016 */
.L_x_15008:
[----:B------:R-:W-:Y:S05]  /*135a0*/  BSYNC B1 ;  /* 0x0000000000017941 */ /* 0x000fea0003800000 */
.L_x_15006:
        /* <DEDUP_REMOVED lines=9> */
.L_x_15010:
[----:B------:R-:W-:Y:S01]  /*13640*/  IMAD.MOV.U32 R30, RZ, RZ, R23 ;  /* 0x000000ffff1e7224 */ /* 0x000fe200078e0017 */
[----:B------:R-:W-:Y:S01]  /*13650*/  PRMT R27, R27, 0x7610, R10 ;  /* 0x000076101b1b7816 */ /* 0x000fe2000000000a */
[----:B------:R-:W-:Y:S01]  /*13660*/  IMAD.MOV.U32 R23, RZ, RZ, R26 ;  /* 0x000000ffff177224 */ /* 0x000fe200078e001a */
[----:B------:R-:W-:Y:S02]  /*13670*/  PRMT R10, R10, 0x7610, R22 ;  /* 0x000076100a0a7816 */ /* 0x000fe40000000016 */
.L_x_15011:
[----:B------:R-:W-:Y:S05]  /*13680*/  BSYNC B1 ;  /* 0x0000000000017941 */ /* 0x000fea0003800000 */
.L_x_15009:
        /* <DEDUP_REMOVED lines=9> */
.L_x_15013:
[----:B------:R-:W-:Y:S01]  /*13720*/  IMAD.MOV.U32 R31, RZ, RZ, R30 ;  /* 0x000000ffff1f7224 */ /* 0x000fe200078e001e */
[----:B------:R-:W-:Y:S01]  /*13730*/  PRMT R22, R22, 0x7610, R27 ;  /* 0x0000761016167816 */ /* 0x000fe2000000001b */
[----:B------:R-:W-:Y:S01]  /*13740*/  IMAD.MOV.U32 R30, RZ, RZ, R29 ;  /* 0x000000ffff1e7224 */ /* 0x000fe200078e001d */
[----:B------:R-:W-:Y:S02]  /*13750*/  PRMT R27, R27, 0x5410, R2 ;  /* 0x000054101b1b7816 */ /* 0x000fe40000000002 */
.L_x_15014:
[----:B------:R-:W-:Y:S05]  /*13760*/  BSYNC B1 ;  /* 0x0000000000017941 */ /* 0x000fea0003800000 */
.L_x_15012:
        /* <DEDUP_REMOVED lines=9> */
.L_x_15016:
[C---:B------:R-:W-:Y:S01]  /*13800*/  PRMT R2, R22.reuse, 0x7632, R2 ;  /* 0x0000763216027816 */ /* 0x040fe20000000002 */
[----:B------:R-:W-:Y:S02]  /*13810*/  IMAD.MOV.U32 R29, RZ, RZ, R31 ;  /* 0x000000ffff1d7224 */ /* 0x000fe400078e001f */
[----:B------:R-:W-:Y:S01]  /*13820*/  IMAD.MOV.U32 R31, RZ, RZ, R28 ;  /* 0x000000ffff1f7224 */ /* 0x000fe200078e001c */
[----:B------:R-:W-:Y:S02]  /*13830*/  PRMT R22, R22, 0x7610, R2 ;  /* 0x0000761016167816 */ /* 0x000fe40000000002 */
.L_x_15017:
[----:B------:R-:W-:Y:S05]  /*13840*/  BSYNC B1 ;  /* 0x0000000000017941 */ /* 0x000fea0003800000 */
.L_x_15015:
        /* <DEDUP_REMOVED lines=9> */
.L_x_15019:
[----:B------:R-:W-:Y:S01]  /*138e0*/  IMAD.MOV.U32 R26, RZ, RZ, R29 ;  /* 0x000000ffff1a7224 */ /* 0x000fe200078e001d */
[----:B------:R-:W-:Y:S01]  /*138f0*/  PRMT R2, R5, 0x5432, R2 ;  /* 0x0000543205027816 */ /* 0x000fe20000000002 */
[----:B------:R-:W-:Y:S02]  /*13900*/  IMAD.MOV.U32 R29, RZ, RZ, R4 ;  /* 0x000000ffff1d7224 */ /* 0x000fe400078e0004 */
.L_x_15020:
[----:B------:R-:W-:Y:S05]  /*13910*/  BSYNC B1 ;  /* 0x0000000000017941 */ /* 0x000fea0003800000 */
.L_x_15018:
        /* <DEDUP_REMOVED lines=9> */
.L_x_15022:
[----:B------:R-:W-:Y:S01]  /*139b0*/  PRMT R5, R5, 0x7610, R2 ;  /* 0x0000761005057816 */ /* 0x000fe20000000002 */
[----:B------:R-:W-:Y:S02]  /*139c0*/  IMAD.MOV.U32 R4, RZ, RZ, R26 ;  /* 0x000000ffff047224 */ /* 0x000fe400078e001a */
[----:B------:R-:W-:Y:S01]  /*139d0*/  IMAD.MOV.U32 R26, RZ, RZ, R7 ;  /* 0x000000ffff1a7224 */ /* 0x000fe200078e0007 */
[----:B------:R-:W-:Y:S02]  /*139e0*/  PRMT R2, R2, 0x5410, R5 ;  /* 0x0000541002027816 */ /* 0x000fe40000000005 */
.L_x_15023:
[----:B------:R-:W-:Y:S05]  /*139f0*/  BSYNC B1 ;  /* 0x0000000000017941 */ /* 0x000fea0003800000 */
.L_x_15021:
        /* <DEDUP_REMOVED lines=16> */
.L_x_15025:
[----:B------:R-:W-:Y:S01]  /*13b00*/  IMAD.MOV.U32 R28, RZ, RZ, R3 ;  /* 0x000000ffff1c7224 */ /* 0x000fe200078e0003 */
[----:B------:R-:W-:Y:S01]  /*13b10*/  PRMT R7, R7, 0x7610, R24 ;  /* 0x0000761007077816 */ /* 0x000fe20000000018 */
[----:B------:R-:W-:Y:S01]  /*13b20*/  IMAD.MOV.U32 R3, RZ, RZ, R6 ;  /* 0x000000ffff037224 */ /* 0x000fe200078e0006 */
[----:B------:R-:W-:Y:S02]  /*13b30*/  PRMT R24, R24, 0x7610, R12 ;  /* 0x0000761018187816 */ /* 0x000fe4000000000c */
.L_x_15026:
[----:B------:R-:W-:Y:S05]  /*13b40*/  BSYNC B1 ;  /* 0x0000000000017941 */ /* 0x000fea0003800000 */
.L_x_15024:
        /* <DEDUP_REMOVED lines=9> */
.L_x_15028:
[----:B------:R-:W-:Y:S01]  /*13be0*/  IMAD.MOV.U32 R11, RZ, RZ, R28 ;  /* 0x000000ffff0b7224 */ /* 0x000fe200078e001c */
[C---:B------:R-:W-:Y:S01]  /*13bf0*/  PRMT R5, R7.reuse, 0x7632, R5 ;  /* 0x0000763207057816 */ /* 0x040fe20000000005 */
[----:B------:R-:W-:Y:S01]  /*13c00*/  IMAD.MOV.U32 R28, RZ, RZ, R23 ;  /* 0x000000ffff1c7224 */ /* 0x000fe200078e0017 */
[----:B------:R-:W-:Y:S02]  /*13c10*/  PRMT R7, R7, 0x7610, R10 ;  /* 0x0000761007077816 */ /* 0x000fe4000000000a */
.L_x_15029:
[----:B------:R-:W-:Y:S05]  /*13c20*/  BSYNC B1 ;  /* 0x0000000000017941 */ /* 0x000fea0003800000 */
.L_x_15027:
        /* <DEDUP_REMOVED lines=9> */
.L_x_15031:
[----:B------:R-:W-:Y:S01]  /*13cc0*/  IMAD.MOV.U32 R6, RZ, RZ, R11 ;  /* 0x000000ffff067224 */ /* 0x000fe200078e000b */
[--C-:B------:R-:W-:Y:S01]  /*13cd0*/  PRMT R10, R10, 0x5410, R5.reuse ;  /* 0x000054100a0a7816 */ /* 0x100fe20000000005 */
[----:B------:R-:W-:Y:S01]  /*13ce0*/  IMAD.MOV.U32 R11, RZ, RZ, R30 ;  /* 0x000000ffff0b7224 */ /* 0x000fe200078e001e */
[----:B------:R-:W-:Y:S02]  /*13cf0*/  PRMT R5, R27, 0x7632, R5 ;  /* 0x000076321b057816 */ /* 0x000fe40000000005 */
.L_x_15032:
[----:B------:R-:W-:Y:S05]  /*13d00*/  BSYNC B1 ;  /* 0x0000000000017941 */ /* 0x000fea0003800000 */
.L_x_15030:
        /* <DEDUP_REMOVED lines=9> */
.L_x_15034:
[----:B------:R-:W-:Y:S01]  /*13da0*/  IMAD.MOV.U32 R12, RZ, RZ, R6 ;  /* 0x000000ffff0c7224 */ /* 0x000fe200078e0006 */
[----:B------:R-:W-:Y:S01]  /*13db0*/  PRMT R13, R13, 0x7610, R10 ;  /* 0x000076100d0d7816 */ /* 0x000fe2000000000a */
[----:B------:R-:W-:Y:S01]  /*13dc0*/  IMAD.MOV.U32 R6, RZ, RZ, R31 ;  /* 0x000000ffff067224 */ /* 0x000fe200078e001f */
[----:B------:R-:W-:Y:S02]  /*13dd0*/  PRMT R10, R10, 0x7610, R22 ;  /* 0x000076100a0a7816 */ /* 0x000fe40000000016 */
.L_x_15035:
[----:B------:R-:W-:Y:S05]  /*13de0*/  BSYNC B1 ;  /* 0x0000000000017941 */ /* 0x000fea0003800000 */
.L_x_15033:
        /* <DEDUP_REMOVED lines=9> */
.L_x_15037:
[----:B------:R-:W-:Y:S01]  /*13e80*/  IMAD.MOV.U32 R23, RZ, RZ, R12 ;  /* 0x000000ffff177224 */ /* 0x000fe200078e000c */
[----:B------:R-:W-:Y:S01]  /*13e90*/  PRMT R22, R22, 0x7610, R13 ;  /* 0x0000761016167816 */ /* 0x000fe2000000000d */
[----:B------:R-:W-:Y:S01]  /*13ea0*/  IMAD.MOV.U32 R12, RZ, RZ, R29 ;  /* 0x000000ffff0c7224 */ /* 0x000fe200078e001d */
[----:B------:R-:W-:Y:S02]  /*13eb0*/  PRMT R13, R13, 0x5410, R2 ;  /* 0x000054100d0d7816 */ /* 0x000fe40000000002 */
.L_x_15038:
[----:B------:R-:W-:Y:S05]  /*13ec0*/  BSYNC B1 ;  /* 0x0000000000017941 */ /* 0x000fea0003800000 */
.L_x_15036:
        /* <DEDUP_REMOVED lines=9> */
.L_x_15040:
[C---:B------:R-:W-:Y:S01]  /*13f60*/  PRMT R2, R22.reuse, 0x7632, R2 ;  /* 0x0000763216027816 */ /* 0x040fe20000000002 */
[----:B------:R-:W-:Y:S02]  /*13f70*/  IMAD.MOV.U32 R27, RZ, RZ, R23 ;  /* 0x000000ffff1b7224 */ /* 0x000fe400078e0017 */
[----:B------:R-:W-:Y:S01]  /*13f80*/  IMAD.MOV.U32 R23, RZ, RZ, R26 ;  /* 0x000000ffff177224 */ /* 0x000fe200078e001a */
[----:B------:R-:W-:Y:S02]  /*13f90*/  PRMT R22, R22, 0x7610, R2 ;  /* 0x0000761016167816 */ /* 0x000fe40000000002 */
.L_x_15041:
[----:B------:R-:W-:Y:S05]  /*13fa0*/  BSYNC B1 ;  /* 0x0000000000017941 */ /* 0x000fea0003800000 */
.L_x_15039:
        /* <DEDUP_REMOVED lines=9> */
.L_x_15043:
[----:B------:R-:W-:Y:S01]  /*14040*/  IMAD.MOV.U32 R26, RZ, RZ, R27 ;  /* 0x000000ffff1a7224 */ /* 0x000fe200078e001b */
[----:B------:R-:W-:Y:S01]  /*14050*/  PRMT R2, R5, 0x5432, R2 ;  /* 0x0000543205027816 */ /* 0x000fe20000000002 */
[----:B------:R-:W-:Y:S02]  /*14060*/  IMAD.MOV.U32 R27, RZ, RZ, R4 ;  /* 0x000000ffff1b7224 */ /* 0x000fe400078e0004 */
.L_x_15044:
[----:B------:R-:W-:Y:S05]  /*14070*/  BSYNC B1 ;  /* 0x0000000000017941 */ /* 0x000fea0003800000 */
.L_x_15042:
        /* <DEDUP_REMOVED lines=16> */
.L_x_15046:
[----:B------:R-:W-:Y:S01]  /*14180*/  IMAD.MOV.U32 R4, RZ, RZ, R3 ;  /* 0x000000ffff047224 */ /* 0x000fe200078e0003 */
[----:B------:R-:W-:Y:S01]  /*14190*/  PRMT R5, R5, 0x7610, R24 ;  /* 0x0000761005057816 */ /* 0x000fe20000000018 */
[----:B------:R-:W-:Y:S01]  /*141a0*/  IMAD.MOV.U32 R3, RZ, RZ, R28 ;  /* 0x000000ffff037224 */ /* 0x000fe200078e001c */
[----:B------:R-:W-:Y:S02]  /*141b0*/  PRMT R24, R24, 0x7610, R7 ;  /* 0x0000761018187816 */ /* 0x000fe40000000007 */
.L_x_15047:
[----:B------:R-:W-:Y:S05]  /*141c0*/  BSYNC B1 ;  /* 0x0000000000017941 */ /* 0x000fea0003800000 */
.L_x_15045:
        /* <DEDUP_REMOVED lines=9> */
.L_x_15049:
[----:B------:R-:W-:Y:S01]  /*14260*/  IMAD.MOV.U32 R7, RZ, RZ, R4 ;  /* 0x000000ffff077224 */ /* 0x000fe200078e0004 */
[----:B------:R-:W-:Y:S01]  /*14270*/  PRMT R14, R14, 0x7610, R5 ;  /* 0x000076100e0e7816 */ /* 0x000fe20000000005 */
[----:B------:R-:W-:Y:S01]  /*14280*/  IMAD.MOV.U32 R4, RZ, RZ, R11 ;  /* 0x000000ffff047224 */ /* 0x000fe200078e000b */
[----:B------:R-:W-:Y:S02]  /*14290*/  PRMT R5, R5, 0x5410, R5 ;  /* 0x0000541005057816 */ /* 0x000fe40000000005 */
.L_x_15050:
[----:B------:R-:W-:Y:S05]  /*142a0*/  BSYNC B1 ;  /* 0x0000000000017941 */ /* 0x000fea0003800000 */
.L_x_15048:
        /* <DEDUP_REMOVED lines=9> */
.L_x_15052:
[----:B------:R-:W-:Y:S01]  /*14340*/  IMAD.MOV.U32 R11, RZ, RZ, R7 ;  /* 0x000000ffff0b7224 */ /* 0x000fe200078e0007 */
[C---:B------:R-:W-:Y:S01]  /*14350*/  PRMT R5, R14.reuse, 0x7632, R5 ;  /* 0x000076320e057816 */ /* 0x040fe20000000005 */
[----:B------:R-:W-:Y:S01]  /*14360*/  IMAD.MOV.U32 R7, RZ, RZ, R6 ;  /* 0x000000ffff077224 */ /* 0x000fe200078e0006 */
[----:B------:R-:W-:Y:S02]  /*14370*/  PRMT R14, R14, 0x7610, R10 ;  /* 0x000076100e0e7816 */ /* 0x000fe4000000000a */
.L_x_15053:
[----:B------:R-:W-:Y:S05]  /*14380*/  BSYNC B1 ;  /* 0x0000000000017941 */ /* 0x000fea0003800000 */
.L_x_15051:
        /* <DEDUP_REMOVED lines=9> */
.L_x_15055:
[----:B------:R-:W-:Y:S01]  /*14420*/  IMAD.MOV.U32 R6, RZ, RZ, R11 ;  /* 0x000000ffff067224 */ /* 0x000fe200078e000b */
[--C-:B------:R-:W-:Y:S01]  /*14430*/  PRMT R10, R10, 0x5410, R5.reuse ;  /* 0x000054100a0a7816 */ /* 0x100fe20000000005 */
[----:B------:R-:W-:Y:S01]  /*14440*/  IMAD.MOV.U32 R11, RZ, RZ, R12 ;  /* 0x000000ffff0b7224 */ /* 0x000fe200078e000c */
[----:B------:R-:W-:Y:S02]  /*14450*/  PRMT R5, R13, 0x7632, R5 ;  /* 0x000076320d057816 */ /* 0x000fe40000000005 */
.L_x_15056:
[----:B------:R-:W-:Y:S05]  /*14460*/  BSYNC B1 ;  /* 0x0000000000017941 */ /* 0x000fea0003800000 */
.L_x_15054:
        /* <DEDUP_REMOVED lines=9> */
.L_x_15058:
[----:B------:R-:W-:Y:S01]  /*14500*/  IMAD.MOV.U32 R12, RZ, RZ, R6 ;  /* 0x000000ffff0c7224 */ /* 0x000fe200078e0006 */
[----:B------:R-:W-:Y:S01]  /*14510*/  PRMT R13, R13, 0x7610, R10 ;  /* 0x000076100d0d7816 */ /* 0x000fe2000000000a */
[----:B------:R-:W-:Y:S01]  /*14520*/  IMAD.MOV.U32 R6, RZ, RZ, R23 ;  /* 0x000000ffff067224 */ /* 0x000fe200078e0017 */
[----:B------:R-:W-:Y:S02]  /*14530*/  PRMT R10, R10, 0x7610, R22 ;  /* 0x000076100a0a7816 */ /* 0x000fe40000000016 */
.L_x_15059:
[----:B------:R-:W-:Y:S05]  /*14540*/  BSYNC B1 ;  /* 0x0000000000017941 */ /* 0x000fea0003800000 */
.L_x_15057:
        /* <DEDUP_REMOVED lines=9> */
.L_x_15061:
[----:B------:R-:W-:Y:S01]  /*145e0*/  IMAD.MOV.U32 R23, RZ, RZ, R12 ;  /* 0x000000ffff177224 */ /* 0x000fe200078e000c */
[----:B------:R-:W-:Y:S01]  /*145f0*/  PRMT R22, R22, 0x7610, R13 ;  /* 0x0000761016167816 */ /* 0x000fe2000000000d */
[----:B------:R-:W-:Y:S01]  /*14600*/  IMAD.MOV.U32 R12, RZ, RZ, R27 ;  /* 0x000000ffff0c7224 */ /* 0x000fe200078e001b */
[----:B------:R-:W-:Y:S02]  /*14610*/  PRMT R13, R13, 0x5410, R2 ;  /* 0x000054100d0d7816 */ /* 0x000fe40000000002 */
.L_x_15062:
[----:B------:R-:W-:Y:S05]  /*14620*/  BSYNC B1 ;  /* 0x0000000000017941 */ /* 0x000fea0003800000 */
.L_x_15060:
        /* <DEDUP_REMOVED lines=9> */
.L_x_15064:
[C---:B------:R-:W-:Y:S01]  /*146c0*/  PRMT R2, R22.reuse, 0x7632, R2 ;  /* 0x0000763216027816 */ /* 0x040fe20000000002 */
[----:B------:R-:W-:Y:S02]  /*146d0*/  IMAD.MOV.U32 R27, RZ, RZ, R23 ;  /* 0x000000ffff1b7224 */ /* 0x000fe400078e0017 */
[----:B------:R-:W-:Y:S01]  /*146e0*/  IMAD.MOV.U32 R23, RZ, RZ, R26 ;  /* 0x000000ffff177224 */ /* 0x000fe200078e001a */
[----:B------:R-:W-:Y:S02]  /*146f0*/  PRMT R22, R22, 0x7610, R2 ;  /* 0x0000761016167816 */ /* 0x000fe40000000002 */
.L_x_15065:
[----:B------:R-:W-:Y:S05]  /*14700*/  BSYNC B1 ;  /* 0x0000000000017941 */ /* 0x000fea0003800000 */
.L_x_15063:
        /* <DEDUP_REMOVED lines=16> */
.L_x_15067:
[----:B------:R-:W-:Y:S01]  /*14810*/  IMAD.MOV.U32 R16, RZ, RZ, R3 ;  /* 0x000000ffff107224 */ /* 0x000fe200078e0003 */
[----:B------:R-:W-:Y:S01]  /*14820*/  PRMT R2, R2, 0x7610, R24 ;  /* 0x0000761002027816 */ /* 0x000fe20000000018 */
[----:B------:R-:W-:Y:S01]  /*14830*/  IMAD.MOV.U32 R3, RZ, RZ, R4 ;  /* 0x000000ffff037224 */ /* 0x000fe200078e0004 */
[----:B------:R-:W-:Y:S02]  /*14840*/  PRMT R24, R24, 0x7610, R5 ;  /* 0x0000761018187816 */ /* 0x000fe40000000005 */
.L_x_15068:
[----:B------:R-:W-:Y:S05]  /*14850*/  BSYNC B1 ;  /* 0x0000000000017941 */ /* 0x000fea0003800000 */
.L_x_15066:
        /* <DEDUP_REMOVED lines=9> */
.L_x_15070:
[----:B------:R-:W-:Y:S01]  /*148f0*/  IMAD.MOV.U32 R4, RZ, RZ, R16 ;  /* 0x000000ffff047224 */ /* 0x000fe200078e0010 */
[C---:B------:R-:W-:Y:S01]  /*14900*/  PRMT R10, R2.reuse, 0x7632, R10 ;  /* 0x00007632020a7816 */ /* 0x040fe2000000000a */
[----:B------:R-:W-:Y:S01]  /*14910*/  IMAD.MOV.U32 R16, RZ, RZ, R7 ;  /* 0x000000ffff107224 */ /* 0x000fe200078e0007 */
[----:B------:R-:W-:Y:S02]  /*14920*/  PRMT R2, R2, 0x7610, R14 ;  /* 0x0000761002027816 */ /* 0x000fe4000000000e */
.L_x_15071:
[----:B------:R-:W-:Y:S05]  /*14930*/  BSYNC B1 ;  /* 0x0000000000017941 */ /* 0x000fea0003800000 */
.L_x_15069:
        /* <DEDUP_REMOVED lines=9> */
.L_x_15073:
[----:B------:R-:W-:Y:S01]  /*149d0*/  IMAD.MOV.U32 R7, RZ, RZ, R4 ;  /* 0x000000ffff077224 */ /* 0x000fe200078e0004 */
[--C-:B------:R-:W-:Y:S01]  /*149e0*/  PRMT R14, R14, 0x5410, R10.reuse ;  /* 0x000054100e0e7816 */ /* 0x100fe2000000000a */
[----:B------:R-:W-:Y:S01]  /*149f0*/  IMAD.MOV.U32 R4, RZ, RZ, R11 ;  /* 0x000000ffff047224 */ /* 0x000fe200078e000b */
[----:B------:R-:W-:Y:S02]  /*14a00*/  PRMT R10, R5, 0x7610, R10 ;  /* 0x00007610050a7816 */ /* 0x000fe4000000000a */
.L_x_15074:
[----:B------:R-:W-:Y:S05]  /*14a10*/  BSYNC B1 ;  /* 0x0000000000017941 */ /* 0x000fea0003800000 */
.L_x_15072:
        /* <DEDUP_REMOVED lines=9> */
.L_x_15076:
[----:B------:R-:W-:Y:S01]  /*14ab0*/  IMAD.MOV.U32 R5, RZ, RZ, R7 ;  /* 0x000000ffff057224 */ /* 0x000fe200078e0007 */
[C---:B------:R-:W-:Y:S01]  /*14ac0*/  PRMT R11, R14.reuse, 0x7632, R11 ;  /* 0x000076320e0b7816 */ /* 0x040fe2000000000b */
[----:B------:R-:W-:Y:S01]  /*14ad0*/  IMAD.MOV.U32 R7, RZ, RZ, R6 ;  /* 0x000000ffff077224 */ /* 0x000fe200078e0006 */
[----:B------:R-:W-:Y:S02]  /*14ae0*/  PRMT R14, R14, 0x7610, R10 ;  /* 0x000076100e0e7816 */ /* 0x000fe4000000000a */
.L_x_15077:
[----:B------:R-:W-:Y:S05]  /*14af0*/  BSYNC B1 ;  /* 0x0000000000017941 */ /* 0x000fea0003800000 */
.L_x_15075:
        /* <DEDUP_REMOVED lines=9> */
.L_x_15079:
[----:B------:R-:W-:Y:S01]  /*14b90*/  IMAD.MOV.U32 R6, RZ, RZ, R5 ;  /* 0x000000ffff067224 */ /* 0x000fe200078e0005 */
[--C-:B------:R-:W-:Y:S01]  /*14ba0*/  PRMT R10, R10, 0x5410, R11.reuse ;  /* 0x000054100a0a7816 */ /* 0x100fe2000000000b */
[----:B------:R-:W-:Y:S01]  /*14bb0*/  IMAD.MOV.U32 R5, RZ, RZ, R12 ;  /* 0x000000ffff057224 */ /* 0x000fe200078e000c */
[----:B------:R-:W-:Y:S02]  /*14bc0*/  PRMT R11, R13, 0x7632, R11 ;  /* 0x000076320d0b7816 */ /* 0x000fe4000000000b */
.L_x_15080:
[----:B------:R-:W-:Y:S05]  /*14bd0*/  BSYNC B1 ;  /* 0x0000000000017941 */ /* 0x000fea0003800000 */
.L_x_15078:
        /* <DEDUP_REMOVED lines=9> */
.L_x_15082:
[----:B------:R-:W-:Y:S01]  /*14c70*/  IMAD.MOV.U32 R12, RZ, RZ, R6 ;  /* 0x000000ffff0c7224 */ /* 0x000fe200078e0006 */
[----:B------:R-:W-:Y:S01]  /*14c80*/  PRMT R11, R11, 0x7610, R10 ;  /* 0x000076100b0b7816 */ /* 0x000fe2000000000a */
[----:B------:R-:W-:Y:S01]  /*14c90*/  IMAD.MOV.U32 R6, RZ, RZ, R23 ;  /* 0x000000ffff067224 */ /* 0x000fe200078e0017 */
[----:B------:R-:W-:Y:S02]  /*14ca0*/  PRMT R10, R10, 0x7610, R22 ;  /* 0x000076100a0a7816 */ /* 0x000fe40000000016 */
.L_x_15083:
[----:B------:R-:W-:Y:S05]  /*14cb0*/  BSYNC B1 ;  /* 0x0000000000017941 */ /* 0x000fea0003800000 */
.L_x_15081:
        /* <DEDUP_REMOVED lines=9> */
.L_x_15085:
[----:B------:R-:W-:Y:S01]  /*14d50*/  IMAD.MOV.U32 R13, RZ, RZ, R12 ;  /* 0x000000ffff0d7224 */ /* 0x000fe200078e000c */
[C---:B------:R-:W-:Y:S01]  /*14d60*/  PRMT R14, R11.reuse, 0x7632, R14 ;  /* 0x000076320b0e7816 */ /* 0x040fe2000000000e */
[----:B------:R-:W-:Y:S01]  /*14d70*/  IMAD.MOV.U32 R12, RZ, RZ, R27 ;  /* 0x000000ffff0c7224 */ /* 0x000fe200078e001b */
[----:B------:R-:W-:Y:S02]  /*14d80*/  PRMT R11, R11, 0x5410, R2 ;  /* 0x000054100b0b7816 */ /* 0x000fe40000000002 */
.L_x_15086:
[----:B------:R-:W-:Y:S05]  /*14d90*/  BSYNC B1 ;  /* 0x0000000000017941 */ /* 0x000fea0003800000 */
.L_x_15084:
        /* <DEDUP_REMOVED lines=16> */
.L_x_15088:
[----:B------:R-:W-:Y:S01]  /*14ea0*/  IMAD.MOV.U32 R15, RZ, RZ, R3 ;  /* 0x000000ffff0f7224 */ /* 0x000fe200078e0003 */
[----:B------:R-:W-:Y:S01]  /*14eb0*/  PRMT R22, R22, 0x7610, R24 ;  /* 0x0000761016167816 */ /* 0x000fe20000000018 */
[----:B------:R-:W-:Y:S01]  /*14ec0*/  IMAD.MOV.U32 R3, RZ, RZ, R16 ;  /* 0x000000ffff037224 */ /* 0x000fe200078e0010 */
[----:B------:R-:W-:Y:S02]  /*14ed0*/  PRMT R24, R24, 0x7610, R2 ;  /* 0x0000761018187816 */ /* 0x000fe40000000002 */
.L_x_15089:
[----:B------:R-:W-:Y:S05]  /*14ee0*/  BSYNC B1 ;  /* 0x0000000000017941 */ /* 0x000fea0003800000 */
.L_x_15087:
        /* <DEDUP_REMOVED lines=9> */
.L_x_15091:
[----:B------:R-:W-:Y:S01]  /*14f80*/  IMAD.MOV.U32 R8, RZ, RZ, R15 ;  /* 0x000000ffff087224 */ /* 0x000fe200078e000f */
[C---:B------:R-:W-:Y:S01]  /*14f90*/  PRMT R23, R22.reuse, 0x7632, R23 ;  /* 0x0000763216177816 */ /* 0x040fe20000000017 */
[----:B------:R-:W-:Y:S01]  /*14fa0*/  IMAD.MOV.U32 R15, RZ, RZ, R4 ;  /* 0x000000ffff0f7224 */ /* 0x000fe200078e0004 */
[----:B------:R-:W-:Y:S02]  /*14fb0*/  PRMT R22, R22, 0x5410, R10 ;  /* 0x0000541016167816 */ /* 0x000fe4000000000a */
.L_x_15092:
[----:B------:R-:W-:Y:S05]  /*14fc0*/  BSYNC B1 ;  /* 0x0000000000017941 */ /* 0x000fea0003800000 */
.L_x_15090:
        /* <DEDUP_REMOVED lines=9> */
.L_x_15094:
[----:B------:R-:W-:Y:S01]  /*15060*/  IMAD.MOV.U32 R4, RZ, RZ, R8 ;  /* 0x000000ffff047224 */ /* 0x000fe200078e0008 */
[----:B------:R-:W-:Y:S01]  /*15070*/  PRMT R10, R23, 0x7610, R10 ;  /* 0x00007610170a7816 */ /* 0x000fe2000000000a */
[----:B------:R-:W-:Y:S01]  /*15080*/  IMAD.MOV.U32 R8, RZ, RZ, R7 ;  /* 0x000000ffff087224 */ /* 0x000fe200078e0007 */
[----:B------:R-:W-:Y:S02]  /*15090*/  PRMT R23, R14, 0x7632, R23 ;  /* 0x000076320e177816 */ /* 0x000fe40000000017 */
.L_x_15095:
[----:B------:R-:W-:Y:S05]  /*150a0*/  BSYNC B1 ;  /* 0x0000000000017941 */ /* 0x000fea0003800000 */
.L_x_15093:
        /* <DEDUP_REMOVED lines=9> */
.L_x_15097:
[----:B------:R-:W-:Y:S01]  /*15140*/  IMAD.MOV.U32 R2, RZ, RZ, R4 ;  /* 0x000000ffff027224 */ /* 0x000fe200078e0004 */
[--C-:B------:R-:W-:Y:S01]  /*15150*/  PRMT R7, R7, 0x5410, R10.reuse ;  /* 0x0000541007077816 */ /* 0x100fe2000000000a */
[----:B------:R-:W-:Y:S01]  /*15160*/  IMAD.MOV.U32 R4, RZ, RZ, R5 ;  /* 0x000000ffff047224 */ /* 0x000fe200078e0005 */
[----:B------:R-:W-:Y:S02]  /*15170*/  PRMT R10, R11, 0x7610, R10 ;  /* 0x000076100b0a7816 */ /* 0x000fe4000000000a */
.L_x_15098:
[----:B------:R-:W-:Y:S05]  /*15180*/  BSYNC B1 ;  /* 0x0000000000017941 */ /* 0x000fea0003800000 */
.L_x_15096:
        /* <DEDUP_REMOVED lines=9> */
.L_x_15100:
[----:B------:R-:W-:Y:S01]  /*15220*/  IMAD.MOV.U32 R5, RZ, RZ, R2 ;  /* 0x000000ffff057224 */ /* 0x000fe200078e0002 */
[----:B------:R-:W-:Y:S01]  /*15230*/  PRMT R7, R7, 0x7632, R10 ;  /* 0x0000763207077816 */ /* 0x000fe2000000000a */
[----:B------:R-:W-:Y:S02]  /*15240*/  IMAD.MOV.U32 R2, RZ, RZ, R6 ;  /* 0x000000ffff027224 */ /* 0x000fe400078e0006 */
.L_x_15101:
[----:B------:R-:W-:Y:S05]  /*15250*/  BSYNC B1 ;  /* 0x0000000000017941 */ /* 0x000fea0003800000 */
.L_x_15099:
        /* <DEDUP_REMOVED lines=9> */
.L_x_15103:
[----:B------:R-:W-:Y:S01]  /*152f0*/  IMAD.MOV.U32 R6, RZ, RZ, R5 ;  /* 0x000000ffff067224 */ /* 0x000fe200078e0005 */
[--C-:B------:R-:W-:Y:S01]  /*15300*/  PRMT R10, R10, 0x5410, R7.reuse ;  /* 0x000054100a0a7816 */ /* 0x100fe20000000007 */
[----:B------:R-:W-:Y:S01]  /*15310*/  IMAD.MOV.U32 R5, RZ, RZ, R12 ;  /* 0x000000ffff057224 */ /* 0x000fe200078e000c */
[----:B------:R-:W-:Y:S02]  /*15320*/  PRMT R7, R11, 0x7632, R7 ;  /* 0x000076320b077816 */ /* 0x000fe40000000007 */
.L_x_15104:
[----:B------:R-:W-:Y:S05]  /*15330*/  BSYNC B1 ;  /* 0x0000000000017941 */ /* 0x000fea0003800000 */
.L_x_15102:
        /* <DEDUP_REMOVED lines=9> */
.L_x_15106:
[----:B------:R-:W-:Y:S01]  /*153d0*/  IMAD.MOV.U32 R11, RZ, RZ, R6 ;  /* 0x000000ffff0b7224 */ /* 0x000fe200078e0006 */
[C---:B------:R-:W-:Y:S01]  /*153e0*/  PRMT R12, R10.reuse, 0x7632, R12 ;  /* 0x000076320a0c7816 */ /* 0x040fe2000000000c */
[----:B------:R-:W-:Y:S01]  /*153f0*/  IMAD.MOV.U32 R6, RZ, RZ, R13 ;  /* 0x000000ffff067224 */ /* 0x000fe200078e000d */
[----:B------:R-:W-:Y:S02]  /*15400*/  PRMT R10, R10, 0x5410, R14 ;  /* 0x000054100a0a7816 */ /* 0x000fe4000000000e */
.L_x_15107:
[----:B------:R-:W-:Y:S05]  /*15410*/  BSYNC B1 ;  /* 0x0000000000017941 */ /* 0x000fea0003800000 */
.L_x_15105:
        /* <DEDUP_REMOVED lines=16> */
.L_x_15109:
[----:B------:R-:W-:Y:S01]  /*15520*/  IMAD.MOV.U32 R16, RZ, RZ, R3 ;  /* 0x000000ffff107224 */ /* 0x000fe200078e0003 */
[----:B------:R-:W-:Y:S01]  /*15530*/  PRMT R17, R17, 0x7610, R24 ;  /* 0x0000761011117816 */ /* 0x000fe20000000018 */
[----:B------:R-:W-:Y:S01]  /*15540*/  IMAD.MOV.U32 R3, RZ, RZ, R15 ;  /* 0x000000ffff037224 */ /* 0x000fe200078e000f */
[----:B------:R-:W-:Y:S02]  /*15550*/  PRMT R24, R24, 0x7610, R22 ;  /* 0x0000761018187816 */ /* 0x000fe40000000016 */
.L_x_15110:
[----:B------:R-:W-:Y:S05]  /*15560*/  BSYNC B1 ;  /* 0x0000000000017941 */ /* 0x000fea0003800000 */
.L_x_15108:
        /* <DEDUP_REMOVED lines=9> */
.L_x_15112:
[----:B------:R-:W-:Y:S01]  /*15600*/  IMAD.MOV.U32 R22, RZ, RZ, R16 ;  /* 0x000000ffff167224 */ /* 0x000fe200078e0010 */
[----:B------:R-:W-:Y:S01]  /*15610*/  PRMT R17, R17, 0x5432, R23 ;  /* 0x0000543211117816 */ /* 0x000fe20000000017 */
[----:B------:R-:W-:Y:S02]  /*15620*/  IMAD.MOV.U32 R16, RZ, RZ, R8 ;  /* 0x000000ffff107224 */ /* 0x000fe400078e0008 */
.L_x_15113:
[----:B------:R-:W-:Y:S05]  /*15630*/  BSYNC B1 ;  /* 0x0000000000017941 */ /* 0x000fea0003800000 */
.L_x_15111:
        /* <DEDUP_REMOVED lines=9> */
.L_x_15115:
[----:B------:R-:W-:Y:S01]  /*156d0*/  IMAD.MOV.U32 R23, RZ, RZ, R22 ;  /* 0x000000ffff177224 */ /* 0x000fe200078e0016 */
[----:B------:R-:W-:Y:S01]  /*156e0*/  PRMT R24, R17, 0x7610, R24 ;  /* 0x0000761011187816 */ /* 0x000fe20000000018 */
[----:B------:R-:W-:Y:S01]  /*156f0*/  IMAD.MOV.U32 R22, RZ, RZ, R4 ;  /* 0x000000ffff167224 */ /* 0x000fe200078e0004 */
[----:B------:R-:W-:Y:S02]  /*15700*/  PRMT R17, R10, 0x7610, R17 ;  /* 0x000076100a117816 */ /* 0x000fe40000000011 */
.L_x_15116:
[----:B------:R-:W-:Y:S05]  /*15710*/  BSYNC B1 ;  /* 0x0000000000017941 */ /* 0x000fea0003800000 */
.L_x_15114:
        /* <DEDUP_REMOVED lines=9> */
.L_x_15118:
[----:B------:R-:W-:Y:S01]  /*157b0*/  IMAD.MOV.U32 R26, RZ, RZ, R23 ;  /* 0x000000ffff1a7224 */ /* 0x000fe200078e0017 */
[----:B------:R-:W-:Y:S01]  /*157c0*/  PRMT R27, R24, 0x7610, R27 ;  /* 0x00007610181b7816 */ /* 0x000fe2000000001b */
[----:B------:R-:W-:Y:S01]  /*157d0*/  IMAD.MOV.U32 R23, RZ, RZ, R2 ;  /* 0x000000ffff177224 */ /* 0x000fe200078e0002 */
[----:B------:R-:W-:Y:S02]  /*157e0*/  PRMT R24, R7, 0x7632, R24 ;  /* 0x0000763207187816 */ /* 0x000fe40000000018 */
.L_x_15119:
[----:B------:R-:W-:Y:S05]  /*157f0*/  BSYNC B1 ;  /* 0x0000000000017941 */ /* 0x000fea0003800000 */
.L_x_15117:
        /* <DEDUP_REMOVED lines=9> */
.L_x_15121:
[----:B------:R-:W-:Y:S01]  /*15890*/  IMAD.MOV.U32 R28, RZ, RZ, R26 ;  /* 0x000000ffff1c7224 */ /* 0x000fe200078e001a */
[----:B------:R-:W-:Y:S01]  /*158a0*/  PRMT R27, R7, 0x5410, R27 ;  /* 0x00005410071b7816 */ /* 0x000fe2000000001b */
[----:B------:R-:W-:Y:S02]  /*158b0*/  IMAD.MOV.U32 R26, RZ, RZ, R5 ;  /* 0x000000ffff1a7224 */ /* 0x000fe400078e0005 */
.L_x_15122:
[----:B------:R-:W-:Y:S05]  /*158c0*/  BSYNC B1 ;  /* 0x0000000000017941 */ /* 0x000fea0003800000 */
.L_x_15120:
        /* <DEDUP_REMOVED lines=9> */
.L_x_15124:
[----:B------:R-:W-:Y:S01]  /*15960*/  IMAD.MOV.U32 R30, RZ, RZ, R28 ;  /* 0x000000ffff1e7224 */ /* 0x000fe200078e001c */
[----:B------:R-:W-:Y:S01]  /*15970*/  PRMT R32, R32, 0x7610, R27 ;  /* 0x0000761020207816 */ /* 0x000fe2000000001b */
[----:B------:R-:W-:Y:S01]  /*15980*/  IMAD.MOV.U32 R28, RZ, RZ, R6 ;  /* 0x000000ffff1c7224 */ /* 0x000fe200078e0006 */
[----:B------:R-:W-:Y:S02]  /*15990*/  PRMT R27, R27, 0x7610, R10 ;  /* 0x000076101b1b7816 */ /* 0x000fe4000000000a */
.L_x_15125:
[----:B------:R-:W-:Y:S05]  /*159a0*/  BSYNC B1 ;  /* 0x0000000000017941 */ /* 0x000fea0003800000 */
.L_x_15123:
        /* <DEDUP_REMOVED lines=9> */
.L_x_15127:
[----:B------:R-:W-:Y:S01]  /*15a40*/  IMAD.MOV.U32 R31, RZ, RZ, R30 ;  /* 0x000000ffff1f7224 */ /* 0x000fe200078e001e */
[----:B------:R-:W-:Y:S01]  /*15a50*/  PRMT R32, R32, 0x5432, R12 ;  /* 0x0000543220207816 */ /* 0x000fe2000000000c */
[----:B------:R-:W-:Y:S02]  /*15a60*/  IMAD.MOV.U32 R30, RZ, RZ, R11 ;  /* 0x000000ffff1e7224 */ /* 0x000fe400078e000b */
.L_x_15128:
[----:B------:R-:W-:Y:S05]  /*15a70*/  BSYNC B1 ;  /* 0x0000000000017941 */ /* 0x000fea0003800000 */
.L_x_15126:
[----:B------:R-:W0:Y:S01]  /*15a80*/  LDS.128 R12, [0x80] ;  /* 0x00008000ff0c7984 */ /* 0x000e220000000c00 */
[-C--:B------:R-:W-:Y:S01]  /*15a90*/  FSETP.GT.FTZ.AND P2, PT, R25, R18.reuse, PT ;  /* 0x000000121900720b */ /* 0x080fe20003f54000 */
[----:B------:R-:W-:Y:S01]  /*15aa0*/  FADD.FTZ R20, R21, R20 ;  /* 0x0000001415147221 */ /* 0x000fe20000010000 */
[----:B------:R-:W-:Y:S01]  /*15ab0*/  BSSY B1, `(.L_x_15129) ;  /* 0x000001e000017945 */ /* 0x000fe20003800000 */
[----:B------:R-:W1:Y:S01]  /*15ac0*/  LDS.128 R4, [0xa0] ;  /* 0x0000a000ff047984 */ /* 0x000e620000000c00 */
[----:B------:R-:W-:Y:S02]  /*15ad0*/  FSEL R29, R25, R18, P2 ;  /* 0x00000012191d7208 */ /* 0x000fe40001000000 */
[----:B------:R-:W-:Y:S01]  /*15ae0*/  FSEL R18, R18, R25, P2 ;  /* 0x0000001912127208 */ /* 0x000fe20001000000 */
[----:B------:R-:W2:Y:S01]  /*15af0*/  LDS.128 R8, [0x90] ;  /* 0x00009000ff087984 */ /* 0x000ea20000000c00 */
[----:B------:R-:W-:-:S02]  /*15b00*/  FSEL R2, R19, R20, P2 ;  /* 0x0000001413027208 */ /* 0x000fc40001000000 */
[----:B------:R-:W-:Y:S01]  /*15b10*/  FSEL R19, R20, R19, P2 ;  /* 0x0000001314137208 */ /* 0x000fe20001000000 */
[----:B------:R-:W-:-:S04]  /*15b20*/  FADD.FTZ R18, -R29, R18 ;  /* 0x000000121d127221 */ /* 0x000fc80000010100 */
[----:B------:R-:W-:-:S04]  /*15b30*/  FMUL.FTZ R18, R18, 1.4426950216293334961 ;  /* 0x3fb8aa3b12127820 */ /* 0x000fc80000410000 */
[----:B------:R-:W3:Y:S02]  /*15b40*/  MUFU.EX2 R25, R18 ;  /* 0x0000001200197308 */ /* 0x000ee40000000800 */
[----:B---3--:R-:W-:Y:S01]  /*15b50*/  FMUL.FTZ R2, R2, R25 ;  /* 0x0000001902027220 */ /* 0x008fe20000410000 */
[----:B0-----:R-:W-:Y:S01]  /*15b60*/  ISETP.GT.AND P0, PT, R3, R12, PT ;  /* 0x0000000c0300720c */ /* 0x001fe20003f04270 */
[----:B-1----:R-:W-:-:S05]  /*15b70*/  HSETP2.GT.AND P3, PT, R4.H0_H0, R24.H1_H1, PT ;  /* 0x3000001804007234 */ /* 0x002fca0003f64800 */
        /* <DEDUP_REMOVED lines=8> */
[----:B--2---:R-:W-:Y:S01]  /*15c00*/  ISETP.GE.AND P0, PT, R3, R16, PT ;  /* 0x000000100300720c */ /* 0x004fe20003f06270 */
[----:B------:R-:W-:Y:S01]  /*15c10*/  IMAD.MOV.U32 R12, RZ, RZ, R16 ;  /* 0x000000ffff0c7224 */ /* 0x000fe200078e0010 */
[----:B------:R-:W-:-:S11]  /*15c20*/  PRMT R18, R17, 0x7632, R18 ;  /* 0x0000763211127816 */ /* 0x000fd60000000012 */
[----:B------:R-:W-:-:S13]  /*15c30*/  HSETP2.NEU.OR P0, PT, R24.H1_H1, R17.H1_H1, P0 ;  /* 0x3000001118007234 */ /* 0x000fda000070dc20 */
[----:B------:R-:W-:Y:S05]  /*15c40*/  @P0 BRA `(.L_x_15131) ;  /* 0x0000004000000947 */ /* 0x000fea0003800000 */
.L_x_15130:
[----:B--2---:R-:W-:Y:S01]  /*15c50*/  IMAD.MOV.U32 R12, RZ, RZ, R3 ;  /* 0x000000ffff0c7224 */ /* 0x004fe200078e0003 */
[C---:B------:R-:W-:Y:S01]  /*15c60*/  PRMT R18, R24.reuse, 0x7632, R18 ;  /* 0x0000763218127816 */ /* 0x040fe20000000012 */
[----:B------:R-:W-:Y:S01]  /*15c70*/  IMAD.MOV.U32 R3, RZ, RZ, R16 ;  /* 0x000000ffff037224 */ /* 0x000fe200078e0010 */
[----:B------:R-:W-:Y:S02]  /*15c80*/  PRMT R24, R24, 0x7610, R17 ;  /* 0x0000761018187816 */ /* 0x000fe40000000011 */
.L_x_15131:
[----:B------:R-:W-:Y:S05]  /*15c90*/  BSYNC B1 ;  /* 0x0000000000017941 */ /* 0x000fea0003800000 */
.L_x_15129:
        /* <DEDUP_REMOVED lines=9> */
.L_x_15133:
[----:B------:R-:W-:Y:S01]  /*15d30*/  PRMT R17, R17, 0x5410, R18 ;  /* 0x0000541011117816 */ /* 0x000fe20000000012 */
[----:B------:R-:W-:Y:S02]  /*15d40*/  IMAD.MOV.U32 R16, RZ, RZ, R12 ;  /* 0x000000ffff107224 */ /* 0x000fe400078e000c */
[----:B------:R-:W-:Y:S01]  /*15d50*/  IMAD.MOV.U32 R12, RZ, RZ, R22 ;  /* 0x000000ffff0c7224 */ /* 0x000fe200078e0016 */
[----:B------:R-:W-:Y:S02]  /*15d60*/  PRMT R18, R17, 0x7610, R18 ;  /* 0x0000761011127816 */ /* 0x000fe40000000012 */
.L_x_15134:
[----:B------:R-:W-:Y:S05]  /*15d70*/  BSYNC B1 ;  /* 0x0000000000017941 */ /* 0x000fea0003800000 */
.L_x_15132:
        /* <DEDUP_REMOVED lines=9> */
.L_x_15136:
[----:B------:R-:W-:Y:S01]  /*15e10*/  IMAD.MOV.U32 R21, RZ, RZ, R16 ;  /* 0x000000ffff157224 */ /* 0x000fe200078e0010 */
[----:B------:R-:W-:Y:S01]  /*15e20*/  PRMT R17, R17, 0x5432, R24 ;  /* 0x0000543211117816 */ /* 0x000fe20000000018 */
[----:B------:R-:W-:Y:S02]  /*15e30*/  IMAD.MOV.U32 R16, RZ, RZ, R23 ;  /* 0x000000ffff107224 */ /* 0x000fe400078e0017 */
.L_x_15137:
[----:B------:R-:W-:Y:S05]  /*15e40*/  BSYNC B1 ;  /* 0x0000000000017941 */ /* 0x000fea0003800000 */
.L_x_15135:
        /* <DEDUP_REMOVED lines=9> */
.L_x_15139:
[----:B------:R-:W-:Y:S01]  /*15ee0*/  IMAD.MOV.U32 R23, RZ, RZ, R21 ;  /* 0x000000ffff177224 */ /* 0x000fe200078e0015 */
[----:B------:R-:W-:Y:S01]  /*15ef0*/  PRMT R20, R17, 0x7610, R20 ;  /* 0x0000761011147816 */ /* 0x000fe20000000014 */
[----:B------:R-:W-:Y:S01]  /*15f00*/  IMAD.MOV.U32 R21, RZ, RZ, R26 ;  /* 0x000000ffff157224 */ /* 0x000fe200078e001a */
[----:B------:R-:W-:Y:S02]  /*15f10*/  PRMT R17, R27, 0x7610, R17 ;  /* 0x000076101b117816 */ /* 0x000fe40000000011 */
.L_x_15140:
[----:B------:R-:W-:Y:S05]  /*15f20*/  BSYNC B1 ;  /* 0x0000000000017941 */ /* 0x000fea0003800000 */
.L_x_15138:
        /* <DEDUP_REMOVED lines=9> */
.L_x_15142:
[----:B------:R-:W-:Y:S01]  /*15fc0*/  IMAD.MOV.U32 R25, RZ, RZ, R23 ;  /* 0x000000ffff197224 */ /* 0x000fe200078e0017 */
[----:B------:R-:W-:Y:S01]  /*15fd0*/  PRMT R18, R18, 0x5410, R20 ;  /* 0x0000541012127816 */ /* 0x000fe20000000014 */
[----:B------:R-:W-:Y:S01]  /*15fe0*/  IMAD.MOV.U32 R23, RZ, RZ, R28 ;  /* 0x000000ffff177224 */ /* 0x000fe200078e001c */
[----:B------:R-:W-:Y:S02]  /*15ff0*/  PRMT R20, R27, 0x7632, R20 ;  /* 0x000076321b147816 */ /* 0x000fe40000000014 */
.L_x_15143:
[----:B------:R-:W-:Y:S05]  /*16000*/  BSYNC B1 ;  /* 0x0000000000017941 */ /* 0x000fea0003800000 */
.L_x_15141:
        /* <DEDUP_REMOVED lines=9> */
.L_x_15145:
[----:B------:R-:W-:Y:S01]  /*160a0*/  IMAD.MOV.U32 R22, RZ, RZ, R25 ;  /* 0x000000ffff167224 */ /* 0x000fe200078e0019 */
[----:B------:R-:W-:Y:S01]  /*160b0*/  PRMT R20, R20, 0x7610, R18 ;  /* 0x0000761014147816 */ /* 0x000fe20000000012 */
[----:B------:R-:W-:Y:S01]  /*160c0*/  IMAD.MOV.U32 R25, RZ, RZ, R30 ;  /* 0x000000ffff197224 */ /* 0x000fe200078e001e */
[----:B------:R-:W-:Y:S02]  /*160d0*/  PRMT R18, R18, 0x7610, R32 ;  /* 0x0000761012127816 */ /* 0x000fe40000000020 */
.L_x_15146:
[----:B------:R-:W-:Y:S05]  /*160e0*/  BSYNC B1 ;  /* 0x0000000000017941 */ /* 0x000fea0003800000 */
.L_x_15144:
        /* <DEDUP_REMOVED lines=9> */
.L_x_15148:
[----:B------:R-:W-:Y:S01]  /*16180*/  IMAD.MOV.U32 R26, RZ, RZ, R22 ;  /* 0x000000ffff1a7224 */ /* 0x000fe200078e0016 */
[C---:B------:R-:W-:Y:S01]  /*16190*/  PRMT R24, R20.reuse, 0x7632, R24 ;  /* 0x0000763214187816 */ /* 0x040fe20000000018 */
[----:B------:R-:W-:Y:S01]  /*161a0*/  IMAD.MOV.U32 R22, RZ, RZ, R31 ;  /* 0x000000ffff167224 */ /* 0x000fe200078e001f */
[----:B------:R-:W-:Y:S02]  /*161b0*/  PRMT R20, R20, 0x5410, R32 ;  /* 0x0000541014147816 */ /* 0x000fe40000000020 */
.L_x_15149:
[----:B------:R-:W-:Y:S05]  /*161c0*/  BSYNC B1 ;  /* 0x0000000000017941 */ /* 0x000fea0003800000 */
.L_x_15147:
        /* <DEDUP_REMOVED lines=16> */
.L_x_15151:
[----:B------:R-:W-:Y:S01]  /*162d0*/  IMAD.MOV.U32 R4, RZ, RZ, R3 ;  /* 0x000000ffff047224 */ /* 0x000fe200078e0003 */
[C---:B------:R-:W-:Y:S01]  /*162e0*/  PRMT R13, R24.reuse, 0x7632, R13 ;  /* 0x00007632180d7816 */ /* 0x040fe2000000000d */
[----:B------:R-:W-:Y:S01]  /*162f0*/  IMAD.MOV.U32 R3, RZ, RZ, R12 ;  /* 0x000000ffff037224 */ /* 0x000fe200078e000c */
[----:B------:R-:W-:Y:S02]  /*16300*/  PRMT R24, R24, 0x5410, R18 ;  /* 0x0000541018187816 */ /* 0x000fe40000000012 */
.L_x_15152:
[----:B------:R-:W-:Y:S05]  /*16310*/  BSYNC B1 ;  /* 0x0000000000017941 */ /* 0x000fea0003800000 */
.L_x_15150:
        /* <DEDUP_REMOVED lines=9> */
.L_x_15154:
[----:B------:R-:W-:Y:S01]  /*163b0*/  IMAD.MOV.U32 R12, RZ, RZ, R4 ;  /* 0x000000ffff0c7224 */ /* 0x000fe200078e0004 */
[----:B------:R-:W-:Y:S01]  /*163c0*/  PRMT R18, R13, 0x7610, R18 ;  /* 0x000076100d127816 */ /* 0x000fe20000000012 */
[----:B------:R-:W-:Y:S01]  /*163d0*/  IMAD.MOV.U32 R4, RZ, RZ, R16 ;  /* 0x000000ffff047224 */ /* 0x000fe200078e0010 */
[----:B------:R-:W-:Y:S02]  /*163e0*/  PRMT R13, R17, 0x7632, R13 ;  /* 0x00007632110d7816 */ /* 0x000fe4000000000d */
.L_x_15155:
[----:B------:R-:W-:Y:S05]  /*163f0*/  BSYNC B1 ;  /* 0x0000000000017941 */ /* 0x000fea0003800000 */
.L_x_15153:
        /* <DEDUP_REMOVED lines=9> */
.L_x_15157:
[----:B------:R-:W-:Y:S01]  /*16490*/  IMAD.MOV.U32 R16, RZ, RZ, R12 ;  /* 0x000000ffff107224 */ /* 0x000fe200078e000c */
[--C-:B------:R-:W-:Y:S01]  /*164a0*/  PRMT R13, R13, 0x5410, R18.reuse ;  /* 0x000054100d0d7816 */ /* 0x100fe20000000012 */
[----:B------:R-:W-:Y:S01]  /*164b0*/  IMAD.MOV.U32 R12, RZ, RZ, R21 ;  /* 0x000000ffff0c7224 */ /* 0x000fe200078e0015 */
[----:B------:R-:W-:Y:S02]  /*164c0*/  PRMT R18, R17, 0x7610, R18 ;  /* 0x0000761011127816 */ /* 0x000fe40000000012 */
.L_x_15158:
[----:B------:R-:W-:Y:S05]  /*164d0*/  BSYNC B1 ;  /* 0x0000000000017941 */ /* 0x000fea0003800000 */
.L_x_15156:
        /* <DEDUP_REMOVED lines=9> */
.L_x_15160:
[----:B------:R-:W-:Y:S01]  /*16570*/  IMAD.MOV.U32 R28, RZ, RZ, R16 ;  /* 0x000000ffff1c7224 */ /* 0x000fe200078e0010 */
[----:B------:R-:W-:Y:S01]  /*16580*/  PRMT R17, R17, 0x7610, R13 ;  /* 0x0000761011117816 */ /* 0x000fe2000000000d */
[----:B------:R-:W-:Y:S01]  /*16590*/  IMAD.MOV.U32 R16, RZ, RZ, R23 ;  /* 0x000000ffff107224 */ /* 0x000fe200078e0017 */
[----:B------:R-:W-:Y:S02]  /*165a0*/  PRMT R13, R13, 0x5410, R20 ;  /* 0x000054100d0d7816 */ /* 0x000fe40000000014 */
.L_x_15161:
[----:B------:R-:W-:Y:S05]  /*165b0*/  BSYNC B1 ;  /* 0x0000000000017941 */ /* 0x000fea0003800000 */
.L_x_15159:
        /* <DEDUP_REMOVED lines=9> */
.L_x_15163:
[----:B------:R-:W-:Y:S01]  /*16650*/  IMAD.MOV.U32 R21, RZ, RZ, R28 ;  /* 0x000000ffff157224 */ /* 0x000fe200078e001c */
[----:B------:R-:W-:Y:S01]  /*16660*/  PRMT R23, R23, 0x7610, R17 ;  /* 0x0000761017177816 */ /* 0x000fe20000000011 */
[----:B------:R-:W-:Y:S01]  /*16670*/  IMAD.MOV.U32 R28, RZ, RZ, R25 ;  /* 0x000000ffff1c7224 */ /* 0x000fe200078e0019 */
[----:B------:R-:W-:Y:S02]  /*16680*/  PRMT R17, R17, 0x7610, R18 ;  /* 0x0000761011117816 */ /* 0x000fe40000000012 */
.L_x_15164:
[----:B------:R-:W-:Y:S05]  /*16690*/  BSYNC B1 ;  /* 0x0000000000017941 */ /* 0x000fea0003800000 */
.L_x_15162:
        /* <DEDUP_REMOVED lines=9> */
.L_x_15166:
[----:B------:R-:W-:Y:S01]  /*16730*/  IMAD.MOV.U32 R25, RZ, RZ, R21 ;  /* 0x000000ffff197224 */ /* 0x000fe200078e0015 */
[----:B------:R-:W-:Y:S01]  /*16740*/  PRMT R18, R18, 0x7610, R23 ;  /* 0x0000761012127816 */ /* 0x000fe20000000017 */
[----:B------:R-:W-:Y:S01]  /*16750*/  IMAD.MOV.U32 R21, RZ, RZ, R22 ;  /* 0x000000ffff157224 */ /* 0x000fe200078e0016 */
[----:B------:R-:W-:Y:S02]  /*16760*/  PRMT R23, R23, 0x7610, R20 ;  /* 0x0000761017177816 */ /* 0x000fe40000000014 */
.L_x_15167:
[----:B------:R-:W-:Y:S05]  /*16770*/  BSYNC B1 ;  /* 0x0000000000017941 */ /* 0x000fea0003800000 */
.L_x_15165:
        /* <DEDUP_REMOVED lines=9> */
.L_x_15169:
[----:B------:R-:W-:Y:S01]  /*16810*/  IMAD.MOV.U32 R20, RZ, RZ, R25 ;  /* 0x000000ffff147224 */ /* 0x000fe200078e0019 */
[C---:B------:R-:W-:Y:S01]  /*16820*/  PRMT R17, R18.reuse, 0x7632, R17 ;  /* 0x0000763212117816 */ /* 0x040fe20000000011 */
[----:B------:R-:W-:Y:S01]  /*16830*/  IMAD.MOV.U32 R25, RZ, RZ, R26 ;  /* 0x000000ffff197224 */ /* 0x000fe200078e001a */
[----:B------:R-:W-:Y:S02]  /*16840*/  PRMT R18, R18, 0x5410, R24 ;  /* 0x0000541012127816 */ /* 0x000fe40000000018 */
.L_x_15170:
[----:B------:R-:W-:Y:S05]  /*16850*/  BSYNC B1 ;  /* 0x0000000000017941 */ /* 0x000fea0003800000 */
.L_x_15168:
        /* <DEDUP_REMOVED lines=16> */
.L_x_15172:
[----:B------:R-:W-:Y:S01]  /*16960*/  IMAD.MOV.U32 R14, RZ, RZ, R3 ;  /* 0x000000ffff0e7224 */ /* 0x000fe200078e0003 */
[----:B------:R-:W-:Y:S01]  /*16970*/  PRMT R22, R22, 0x7610, R24 ;  /* 0x0000761016167816 */ /* 0x000fe20000000018 */
[----:B------:R-:W-:Y:S01]  /*16980*/  IMAD.MOV.U32 R3, RZ, RZ, R4 ;  /* 0x000000ffff037224 */ /* 0x000fe200078e0004 */
[----:B------:R-:W-:Y:S02]  /*16990*/  PRMT R24, R24, 0x5410, R13 ;  /* 0x0000541018187816 */ /* 0x000fe4000000000d */
.L_x_15173:
[----:B------:R-:W-:Y:S05]  /*169a0*/  BSYNC B1 ;  /* 0x0000000000017941 */ /* 0x000fea0003800000 */
.L_x_15171:
        /* <DEDUP_REMOVED lines=9> */
.L_x_15175:
[----:B------:R-:W-:Y:S01]  /*16a40*/  IMAD.MOV.U32 R27, RZ, RZ, R14 ;  /* 0x000000ffff1b7224 */ /* 0x000fe200078e000e */
[C---:B------:R-:W-:Y:S01]  /*16a50*/  PRMT R4, R22.reuse, 0x7632, R4 ;  /* 0x0000763216047816 */ /* 0x040fe20000000004 */
[----:B------:R-:W-:Y:S01]  /*16a60*/  IMAD.MOV.U32 R14, RZ, RZ, R12 ;  /* 0x000000ffff0e7224 */ /* 0x000fe200078e000c */
[----:B------:R-:W-:Y:S02]  /*16a70*/  PRMT R22, R22, 0x5410, R18 ;  /* 0x0000541016167816 */ /* 0x000fe40000000012 */
.L_x_15176:
[----:B------:R-:W-:Y:S05]  /*16a80*/  BSYNC B1 ;  /* 0x0000000000017941 */ /* 0x000fea0003800000 */
.L_x_15174:
        /* <DEDUP_REMOVED lines=9> */
.L_x_15178:
[----:B------:R-:W-:Y:S01]  /*16b20*/  IMAD.MOV.U32 R31, RZ, RZ, R27 ;  /* 0x000000ffff1f7224 */ /* 0x000fe200078e001b */
[----:B------:R-:W-:Y:S01]  /*16b30*/  PRMT R12, R4, 0x7610, R12 ;  /* 0x00007610040c7816 */ /* 0x000fe2000000000c */
[----:B------:R-:W-:Y:S01]  /*16b40*/  IMAD.MOV.U32 R27, RZ, RZ, R16 ;  /* 0x000000ffff1b7224 */ /* 0x000fe200078e0010 */
[----:B------:R-:W-:Y:S02]  /*16b50*/  PRMT R4, R13, 0x7632, R4 ;  /* 0x000076320d047816 */ /* 0x000fe40000000004 */
.L_x_15179:
[----:B------:R-:W-:Y:S05]  /*16b60*/  BSYNC B1 ;  /* 0x0000000000017941 */ /* 0x000fea0003800000 */
.L_x_15177:
        /* <DEDUP_REMOVED lines=9> */
.L_x_15181:
[----:B------:R-:W-:Y:S01]  /*16c00*/  IMAD.MOV.U32 R16, RZ, RZ, R31 ;  /* 0x000000ffff107224 */ /* 0x000fe200078e001f */
[----:B------:R-:W-:Y:S01]  /*16c10*/  PRMT R13, R12, 0x7610, R13 ;  /* 0x000076100c0d7816 */ /* 0x000fe2000000000d */
[----:B------:R-:W-:Y:S01]  /*16c20*/  IMAD.MOV.U32 R31, RZ, RZ, R28 ;  /* 0x000000ffff1f7224 */ /* 0x000fe200078e001c */
[----:B------:R-:W-:Y:S02]  /*16c30*/  PRMT R12, R17, 0x7632, R12 ;  /* 0x00007632110c7816 */ /* 0x000fe4000000000c */
.L_x_15182:
[----:B------:R-:W-:Y:S05]  /*16c40*/  BSYNC B1 ;  /* 0x0000000000017941 */ /* 0x000fea0003800000 */
.L_x_15180:
        /* <DEDUP_REMOVED lines=9> */
.L_x_15184:
[----:B------:R-:W-:Y:S01]  /*16ce0*/  IMAD.MOV.U32 R26, RZ, RZ, R16 ;  /* 0x000000ffff1a7224 */ /* 0x000fe200078e0010 */
[----:B------:R-:W-:Y:S01]  /*16cf0*/  PRMT R4, R4, 0x5410, R13 ;  /* 0x0000541004047816 */ /* 0x000fe2000000000d */
[----:B------:R-:W-:Y:S01]  /*16d00*/  IMAD.MOV.U32 R16, RZ, RZ, R21 ;  /* 0x000000ffff107224 */ /* 0x000fe200078e0015 */
[----:B------:R-:W-:Y:S02]  /*16d10*/  PRMT R13, R23, 0x7632, R13 ;  /* 0x00007632170d7816 */ /* 0x000fe4000000000d */
.L_x_15185:
[----:B------:R-:W-:Y:S05]  /*16d20*/  BSYNC B1 ;  /* 0x0000000000017941 */ /* 0x000fea0003800000 */
.L_x_15183:
        /* <DEDUP_REMOVED lines=9> */
.L_x_15187:
[C---:B------:R-:W-:Y:S01]  /*16dc0*/  PRMT R18, R4.reuse, 0x7632, R18 ;  /* 0x0000763204127816 */ /* 0x040fe20000000012 */
[----:B------:R-:W-:Y:S02]  /*16dd0*/  IMAD.MOV.U32 R21, RZ, RZ, R26 ;  /* 0x000000ffff157224 */ /* 0x000fe400078e001a */
[----:B------:R-:W-:Y:S01]  /*16de0*/  IMAD.MOV.U32 R26, RZ, RZ, R25 ;  /* 0x000000ffff1a7224 */ /* 0x000fe200078e0019 */
[----:B------:R-:W-:Y:S02]  /*16df0*/  PRMT R4, R4, 0x7610, R18 ;  /* 0x0000761004047816 */ /* 0x000fe40000000012 */
.L_x_15188:
[----:B------:R-:W-:Y:S05]  /*16e00*/  BSYNC B1 ;  /* 0x0000000000017941 */ /* 0x000fea0003800000 */
.L_x_15186:
        /* <DEDUP_REMOVED lines=9> */
.L_x_15190:
[----:B------:R-:W-:Y:S01]  /*16ea0*/  IMAD.MOV.U32 R23, RZ, RZ, R21 ;  /* 0x000000ffff177224 */ /* 0x000fe200078e0015 */
[----:B------:R-:W-:Y:S01]  /*16eb0*/  PRMT R12, R12, 0x5410, R18 ;  /* 0x000054100c0c7816 */ /* 0x000fe20000000012 */
[----:B------:R-:W-:Y:S01]  /*16ec0*/  IMAD.MOV.U32 R21, RZ, RZ, R20 ;  /* 0x000000ffff157224 */ /* 0x000fe200078e0014 */
[----:B------:R-:W-:Y:S02]  /*16ed0*/  PRMT R18, R17, 0x7610, R18 ;  /* 0x0000761011127816 */ /* 0x000fe40000000012 */
.L_x_15191:
[----:B------:R-:W-:Y:S05]  /*16ee0*/  BSYNC B1 ;  /* 0x0000000000017941 */ /* 0x000fea0003800000 */
.L_x_15189:
        /* <DEDUP_REMOVED lines=16> */
.L_x_15193:
[----:B------:R-:W-:Y:S01]  /*16ff0*/  IMAD.MOV.U32 R20, RZ, RZ, R3 ;  /* 0x000000ffff147224 */ /* 0x000fe200078e0003 */
[----:B------:R-:W-:Y:S01]  /*17000*/  PRMT R5, R5, 0x7610, R24 ;  /* 0x0000761005057816 */ /* 0x000fe20000000018 */
[----:B------:R-:W-:Y:S01]  /*17010*/  IMAD.MOV.U32 R3, RZ, RZ, R14 ;  /* 0x000000ffff037224 */ /* 0x000fe200078e000e */
[----:B------:R-:W-:Y:S02]  /*17020*/  PRMT R24, R24, 0x7610, R22 ;  /* 0x0000761018187816 */ /* 0x000fe40000000016 */
.L_x_15194:
[----:B------:R-:W-:Y:S05]  /*17030*/  BSYNC B1 ;  /* 0x0000000000017941 */ /* 0x000fea0003800000 */
.L_x_15192:
        /* <DEDUP_REMOVED lines=9> */
.L_x_15196:
[----:B------:R-:W-:Y:S01]  /*170d0*/  IMAD.MOV.U32 R14, RZ, RZ, R20 ;  /* 0x000000ffff0e7224 */ /* 0x000fe200078e0014 */
[----:B------:R-:W-:Y:S01]  /*170e0*/  PRMT R13, R13, 0x7610, R5 ;  /* 0x000076100d0d7816 */ /* 0x000fe20000000005 */
[----:B------:R-:W-:Y:S01]  /*170f0*/  IMAD.MOV.U32 R20, RZ, RZ, R27 ;  /* 0x000000ffff147224 */ /* 0x000fe200078e001b */
[----:B------:R-:W-:Y:S02]  /*17100*/  PRMT R5, R5, 0x5410, R4 ;  /* 0x0000541005057816 */ /* 0x000fe40000000004 */
.L_x_15197:
[----:B------:R-:W-:Y:S05]  /*17110*/  BSYNC B1 ;  /* 0x0000000000017941 */ /* 0x000fea0003800000 */
.L_x_15195:
        /* <DEDUP_REMOVED lines=9> */
.L_x_15199:
[----:B------:R-:W-:Y:S01]  /*171b0*/  IMAD.MOV.U32 R15, RZ, RZ, R14 ;  /* 0x000000ffff0f7224 */ /* 0x000fe200078e000e */
[C---:B------:R-:W-:Y:S01]  /*171c0*/  PRMT R4, R13.reuse, 0x7632, R4 ;  /* 0x000076320d047816 */ /* 0x040fe20000000004 */
[----:B------:R-:W-:Y:S01]  /*171d0*/  IMAD.MOV.U32 R14, RZ, RZ, R31 ;  /* 0x000000ffff0e7224 */ /* 0x000fe200078e001f */
[----:B------:R-:W-:Y:S02]  /*171e0*/  PRMT R13, R13, 0x5410, R12 ;  /* 0x000054100d0d7816 */ /* 0x000fe4000000000c */
.L_x_15200:
[----:B------:R-:W-:Y:S05]  /*171f0*/  BSYNC B1 ;  /* 0x0000000000017941 */ /* 0x000fea0003800000 */
.L_x_15198:
        /* <DEDUP_REMOVED lines=9> */
.L_x_15202:
[----:B------:R-:W-:Y:S01]  /*17290*/  IMAD.MOV.U32 R17, RZ, RZ, R15 ;  /* 0x000000ffff117224 */ /* 0x000fe200078e000f */
[----:B------:R-:W-:Y:S01]  /*172a0*/  PRMT R18, R18, 0x5410, R4 ;  /* 0x0000541012127816 */ /* 0x000fe20000000004 */
[----:B------:R-:W-:Y:S01]  /*172b0*/  IMAD.MOV.U32 R15, RZ, RZ, R16 ;  /* 0x000000ffff0f7224 */ /* 0x000fe200078e0010 */
[----:B------:R-:W-:Y:S02]  /*172c0*/  PRMT R4, R13, 0x7610, R4 ;  /* 0x000076100d047816 */ /* 0x000fe40000000004 */
.L_x_15203:
[----:B------:R-:W-:Y:S05]  /*172d0*/  BSYNC B1 ;  /* 0x0000000000017941 */ /* 0x000fea0003800000 */
.L_x_15201:
        /* <DEDUP_REMOVED lines=9> */
.L_x_15205:
[----:B------:R-:W-:Y:S01]  /*17370*/  IMAD.MOV.U32 R16, RZ, RZ, R17 ;  /* 0x000000ffff107224 */ /* 0x000fe200078e0011 */
[----:B------:R-:W-:Y:S01]  /*17380*/  PRMT R22, R22, 0x7610, R18 ;  /* 0x0000761016167816 */ /* 0x000fe20000000012 */
[----:B------:R-:W-:Y:S01]  /*17390*/  IMAD.MOV.U32 R17, RZ, RZ, R26 ;  /* 0x000000ffff117224 */ /* 0x000fe200078e001a */
[----:B------:R-:W-:Y:S02]  /*173a0*/  PRMT R18, R18, 0x7610, R4 ;  /* 0x0000761012127816 */ /* 0x000fe40000000004 */
.L_x_15206:
[----:B------:R-:W-:Y:S05]  /*173b0*/  BSYNC B1 ;  /* 0x0000000000017941 */ /* 0x000fea0003800000 */
.L_x_15204:
        /* <DEDUP_REMOVED lines=9> */
.L_x_15208:
[----:B------:R-:W-:Y:S01]  /*17450*/  IMAD.MOV.U32 R26, RZ, RZ, R16 ;  /* 0x000000ffff1a7224 */ /* 0x000fe200078e0010 */
[----:B------:R-:W-:Y:S01]  /*17460*/  PRMT R4, R4, 0x7610, R22 ;  /* 0x0000761004047816 */ /* 0x000fe20000000016 */
[----:B------:R-:W-:Y:S01]  /*17470*/  IMAD.MOV.U32 R16, RZ, RZ, R21 ;  /* 0x000000ffff107224 */ /* 0x000fe200078e0015 */
[----:B------:R-:W-:Y:S02]  /*17480*/  PRMT R22, R22, 0x5410, R18 ;  /* 0x0000541016167816 */ /* 0x000fe40000000012 */
.L_x_15209:
[----:B------:R-:W-:Y:S05]  /*17490*/  BSYNC B1 ;  /* 0x0000000000017941 */ /* 0x000fea0003800000 */
.L_x_15207:
        /* <DEDUP_REMOVED lines=9> */
.L_x_15211:
[----:B------:R-:W-:Y:S01]  /*17530*/  IMAD.MOV.U32 R21, RZ, RZ, R26 ;  /* 0x000000ffff157224 */ /* 0x000fe200078e001a */
[C---:B------:R-:W-:Y:S01]  /*17540*/  PRMT R5, R4.reuse, 0x7632, R5 ;  /* 0x0000763204057816 */ /* 0x040fe20000000005 */
[----:B------:R-:W-:Y:S01]  /*17550*/  IMAD.MOV.U32 R26, RZ, RZ, R23 ;  /* 0x000000ffff1a7224 */ /* 0x000fe200078e0017 */
[----:B------:R-:W-:Y:S02]  /*17560*/  PRMT R4, R4, 0x7610, R12 ;  /* 0x0000761004047816 */ /* 0x000fe4000000000c */
.L_x_15212:
[----:B------:R-:W-:Y:S05]  /*17570*/  BSYNC B1 ;  /* 0x0000000000017941 */ /* 0x000fea0003800000 */
.L_x_15210:
        /* <DEDUP_REMOVED lines=16> */
.L_x_15214:
[----:B------:R-:W-:Y:S01]  /*17680*/  IMAD.MOV.U32 R8, RZ, RZ, R3 ;  /* 0x000000ffff087224 */ /* 0x000fe200078e0003 */
[C---:B------:R-:W-:Y:S01]  /*17690*/  PRMT R12, R24.reuse, 0x7632, R12 ;  /* 0x00007632180c7816 */ /* 0x040fe2000000000c */
[----:B------:R-:W-:Y:S01]  /*176a0*/  IMAD.MOV.U32 R3, RZ, RZ, R20 ;  /* 0x000000ffff037224 */ /* 0x000fe200078e0014 */
[----:B------:R-:W-:Y:S02]  /*176b0*/  PRMT R24, R24, 0x7610, R5 ;  /* 0x0000761018187816 */ /* 0x000fe40000000005 */
.L_x_15215:
[----:B------:R-:W-:Y:S05]  /*176c0*/  BSYNC B1 ;  /* 0x0000000000017941 */ /* 0x000fea0003800000 */
.L_x_15213:
        /* <DEDUP_REMOVED lines=9> */
.L_x_15217:
[----:B------:R-:W-:Y:S01]  /*17760*/  IMAD.MOV.U32 R20, RZ, RZ, R8 ;  /* 0x000000ffff147224 */ /* 0x000fe200078e0008 */
[----:B------:R-:W-:Y:S01]  /*17770*/  PRMT R5, R5, 0x5410, R12 ;  /* 0x0000541005057816 */ /* 0x000fe2000000000c */
[----:B------:R-:W-:Y:S01]  /*17780*/  IMAD.MOV.U32 R8, RZ, RZ, R14 ;  /* 0x000000ffff087224 */ /* 0x000fe200078e000e */
[----:B------:R-:W-:Y:S02]  /*17790*/  PRMT R12, R13, 0x7632, R12 ;  /* 0x000076320d0c7816 */ /* 0x000fe4000000000c */
.L_x_15218:
[----:B------:R-:W-:Y:S05]  /*177a0*/  BSYNC B1 ;  /* 0x0000000000017941 */ /* 0x000fea0003800000 */
.L_x_15216:
        /* <DEDUP_REMOVED lines=9> */
.L_x_15220:
[----:B------:R-:W-:Y:S01]  /*17840*/  IMAD.MOV.U32 R14, RZ, RZ, R20 ;  /* 0x000000ffff0e7224 */ /* 0x000fe200078e0014 */
[----:B------:R-:W-:Y:S01]  /*17850*/  PRMT R12, R12, 0x7610, R5 ;  /* 0x000076100c0c7816 */ /* 0x000fe20000000005 */
[----:B------:R-:W-:Y:S01]  /*17860*/  IMAD.MOV.U32 R20, RZ, RZ, R15 ;  /* 0x000000ffff147224 */ /* 0x000fe200078e000f */
[----:B------:R-:W-:Y:S02]  /*17870*/  PRMT R5, R5, 0x5410, R4 ;  /* 0x0000541005057816 */ /* 0x000fe40000000004 */
.L_x_15221:
[----:B------:R-:W-:Y:S05]  /*17880*/  BSYNC B1 ;  /* 0x0000000000017941 */ /* 0x000fea0003800000 */
.L_x_15219:
        /* <DEDUP_REMOVED lines=9> */
.L_x_15223:
[----:B------:R-:W-:Y:S01]  /*17920*/  IMAD.MOV.U32 R13, RZ, RZ, R14 ;  /* 0x000000ffff0d7224 */ /* 0x000fe200078e000e */
[----:B------:R-:W-:Y:S01]  /*17930*/  PRMT R15, R15, 0x7610, R12 ;  /* 0x000076100f0f7816 */ /* 0x000fe2000000000c */
[----:B------:R-:W-:Y:S01]  /*17940*/  IMAD.MOV.U32 R14, RZ, RZ, R17 ;  /* 0x000000ffff0e7224 */ /* 0x000fe200078e0011 */
[----:B------:R-:W-:Y:S02]  /*17950*/  PRMT R12, R12, 0x7610, R18 ;  /* 0x000076100c0c7816 */ /* 0x000fe40000000012 */
.L_x_15224:
[----:B------:R-:W-:Y:S05]  /*17960*/  BSYNC B1 ;  /* 0x0000000000017941 */ /* 0x000fea0003800000 */
.L_x_15222:
        /* <DEDUP_REMOVED lines=9> */
.L_x_15226:
[----:B------:R-:W-:Y:S01]  /*17a00*/  IMAD.MOV.U32 R17, RZ, RZ, R13 ;  /* 0x000000ffff117224 */ /* 0x000fe200078e000d */
[----:B------:R-:W-:Y:S01]  /*17a10*/  PRMT R18, R18, 0x7610, R15 ;  /* 0x0000761012127816 */ /* 0x000fe2000000000f */
[----:B------:R-:W-:Y:S01]  /*17a20*/  IMAD.MOV.U32 R13, RZ, RZ, R16 ;  /* 0x000000ffff0d7224 */ /* 0x000fe200078e0010 */
[----:B------:R-:W-:Y:S02]  /*17a30*/  PRMT R15, R15, 0x7610, R22 ;  /* 0x000076100f0f7816 */ /* 0x000fe40000000016 */
.L_x_15227:
[----:B------:R-:W-:Y:S05]  /*17a40*/  BSYNC B1 ;  /* 0x0000000000017941 */ /* 0x000fea0003800000 */
.L_x_15225:
        /* <DEDUP_REMOVED lines=9> */
.L_x_15229:
[C---:B------:R-:W-:Y:S01]  /*17ae0*/  PRMT R4, R18.reuse, 0x7632, R4 ;  /* 0x0000763212047816 */ /* 0x040fe20000000004 */
[----:B------:R-:W-:Y:S02]  /*17af0*/  IMAD.MOV.U32 R16, RZ, RZ, R17 ;  /* 0x000000ffff107224 */ /* 0x000fe400078e0011 */
[----:B------:R-:W-:Y:S01]  /*17b00*/  IMAD.MOV.U32 R17, RZ, RZ, R26 ;  /* 0x000000ffff117224 */ /* 0x000fe200078e001a */
[----:B------:R-:W-:Y:S02]  /*17b10*/  PRMT R18, R18, 0x7610, R4 ;  /* 0x0000761012127816 */ /* 0x000fe40000000004 */
.L_x_15230:
[----:B------:R-:W-:Y:S05]  /*17b20*/  BSYNC B1 ;  /* 0x0000000000017941 */ /* 0x000fea0003800000 */
.L_x_15228:
        /* <DEDUP_REMOVED lines=9> */
.L_x_15232:
[----:B------:R-:W-:Y:S01]  /*17bc0*/  IMAD.MOV.U32 R22, RZ, RZ, R16 ;  /* 0x000000ffff167224 */ /* 0x000fe200078e0010 */
[----:B------:R-:W-:Y:S01]  /*17bd0*/  PRMT R4, R5, 0x5410, R4 ;  /* 0x0000541005047816 */ /* 0x000fe20000000004 */
[----:B------:R-:W-:Y:S02]  /*17be0*/  IMAD.MOV.U32 R16, RZ, RZ, R21 ;  /* 0x000000ffff107224 */ /* 0x000fe400078e0015 */
.L_x_15233:
[----:B------:R-:W-:Y:S05]  /*17bf0*/  BSYNC B1 ;  /* 0x0000000000017941 */ /* 0x000fea0003800000 */
.L_x_15231:
        /* <DEDUP_REMOVED lines=16> */
.L_x_15235:
[----:B------:R-:W-:Y:S01]  /*17d00*/  IMAD.MOV.U32 R6, RZ, RZ, R3 ;  /* 0x000000ffff067224 */ /* 0x000fe200078e0003 */
[C---:B------:R-:W-:Y:S01]  /*17d10*/  PRMT R5, R24.reuse, 0x7632, R5 ;  /* 0x0000763218057816 */ /* 0x040fe20000000005 */
[----:B------:R-:W-:Y:S01]  /*17d20*/  IMAD.MOV.U32 R3, RZ, RZ, R8 ;  /* 0x000000ffff037224 */ /* 0x000fe200078e0008 */
[----:B------:R-:W-:Y:S02]  /*17d30*/  PRMT R24, R24, 0x5410, R12 ;  /* 0x0000541018187816 */ /* 0x000fe4000000000c */
.L_x_15236:
[----:B------:R-:W-:Y:S05]  /*17d40*/  BSYNC B1 ;  /* 0x0000000000017941 */ /* 0x000fea0003800000 */
.L_x_15234:
        /* <DEDUP_REMOVED lines=9> */
.L_x_15238:
[----:B------:R-:W-:Y:S01]  /*17de0*/  IMAD.MOV.U32 R9, RZ, RZ, R6 ;  /* 0x000000ffff097224 */ /* 0x000fe200078e0006 */
[--C-:B------:R-:W-:Y:S01]  /*17df0*/  PRMT R21, R21, 0x5410, R5.reuse ;  /* 0x0000541015157816 */ /* 0x100fe20000000005 */
[----:B------:R-:W-:Y:S01]  /*17e00*/  IMAD.MOV.U32 R6, RZ, RZ, R20 ;  /* 0x000000ffff067224 */ /* 0x000fe200078e0014 */
[----:B------:R-:W-:Y:S02]  /*17e10*/  PRMT R5, R5, 0x7632, R5 ;  /* 0x0000763205057816 */ /* 0x000fe40000000005 */
.L_x_15239:
[----:B------:R-:W-:Y:S05]  /*17e20*/  BSYNC B1 ;  /* 0x0000000000017941 */ /* 0x000fea0003800000 */
.L_x_15237:
        /* <DEDUP_REMOVED lines=9> */
.L_x_15241:
[----:B------:R-:W-:Y:S01]  /*17ec0*/  IMAD.MOV.U32 R8, RZ, RZ, R9 ;  /* 0x000000ffff087224 */ /* 0x000fe200078e0009 */
[C---:B------:R-:W-:Y:S01]  /*17ed0*/  PRMT R15, R21.reuse, 0x7632, R15 ;  /* 0x00007632150f7816 */ /* 0x040fe2000000000f */
[----:B------:R-:W-:Y:S01]  /*17ee0*/  IMAD.MOV.U32 R9, RZ, RZ, R14 ;  /* 0x000000ffff097224 */ /* 0x000fe200078e000e */
[----:B------:R-:W-:Y:S02]  /*17ef0*/  PRMT R21, R21, 0x7610, R12 ;  /* 0x0000761015157816 */ /* 0x000fe4000000000c */
.L_x_15242:
[----:B------:R-:W-:Y:S05]  /*17f00*/  BSYNC B1 ;  /* 0x0000000000017941 */ /* 0x000fea0003800000 */
.L_x_15240:
        /* <DEDUP_REMOVED lines=9> */
.L_x_15244:
[----:B------:R-:W-:Y:S01]  /*17fa0*/  IMAD.MOV.U32 R12, RZ, RZ, R8 ;  /* 0x000000ffff0c7224 */ /* 0x000fe200078e0008 */
[----:B------:R-:W-:Y:S01]  /*17fb0*/  PRMT R5, R5, 0x5410, R15 ;  /* 0x0000541005057816 */ /* 0x000fe2000000000f */
[----:B------:R-:W-:Y:S01]  /*17fc0*/  IMAD.MOV.U32 R8, RZ, RZ, R13 ;  /* 0x000000ffff087224 */ /* 0x000fe200078e000d */
[----:B------:R-:W-:Y:S02]  /*17fd0*/  PRMT R15, R15, 0x7632, R15 ;  /* 0x000076320f0f7816 */ /* 0x000fe4000000000f */
.L_x_15245:
[----:B------:R-:W-:Y:S05]  /*17fe0*/  BSYNC B1 ;  /* 0x0000000000017941 */ /* 0x000fea0003800000 */
.L_x_15243:
        /* <DEDUP_REMOVED lines=9> */
.L_x_15247:
[----:B------:R-:W-:Y:S01]  /*18080*/  IMAD.MOV.U32 R13, RZ, RZ, R12 ;  /* 0x000000ffff0d7224 */ /* 0x000fe200078e000c */
[----:B------:R-:W-:Y:S01]  /*18090*/  PRMT R14, R14, 0x7610, R5 ;  /* 0x000076100e0e7816 */ /* 0x000fe20000000005 */
[----:B------:R-:W-:Y:S01]  /*180a0*/  IMAD.MOV.U32 R12, RZ, RZ, R17 ;  /* 0x000000ffff0c7224 */ /* 0x000fe200078e0011 */
[----:B------:R-:W-:Y:S02]  /*180b0*/  PRMT R5, R5, 0x7610, R18 ;  /* 0x0000761005057816 */ /* 0x000fe40000000012 */
.L_x_15248:
[----:B------:R-:W-:Y:S05]  /*180c0*/  BSYNC B1 ;  /* 0x0000000000017941 */ /* 0x000fea0003800000 */
.L_x_15246:
        /* <DEDUP_REMOVED lines=9> */
.L_x_15250:
[----:B------:R-:W-:Y:S01]  /*18160*/  IMAD.MOV.U32 R17, RZ, RZ, R13 ;  /* 0x000000ffff117224 */ /* 0x000fe200078e000d */
[----:B------:R-:W-:Y:S01]  /*18170*/  PRMT R15, R15, 0x7610, R14 ;  /* 0x000076100f0f7816 */ /* 0x000fe2000000000e */
[----:B------:R-:W-:Y:S01]  /*18180*/  IMAD.MOV.U32 R13, RZ, RZ, R16 ;  /* 0x000000ffff0d7224 */ /* 0x000fe200078e0010 */
[----:B------:R-:W-:Y:S02]  /*18190*/  PRMT R14, R14, 0x5410, R4 ;  /* 0x000054100e0e7816 */ /* 0x000fe40000000004 */
.L_x_15251:
[----:B------:R-:W-:Y:S05]  /*181a0*/  BSYNC B1 ;  /* 0x0000000000017941 */ /* 0x000fea0003800000 */
.L_x_15249:
        /* <DEDUP_REMOVED lines=9> */
.L_x_15253:
[----:B------:R-:W-:Y:S01]  /*18240*/  IMAD.MOV.U32 R16, RZ, RZ, R17 ;  /* 0x000000ffff107224 */ /* 0x000fe200078e0011 */
[C---:B------:R-:W-:Y:S01]  /*18250*/  PRMT R14, R15.reuse, 0x7632, R14 ;  /* 0x000076320f0e7816 */ /* 0x040fe2000000000e */
[----:B------:R-:W-:Y:S01]  /*18260*/  IMAD.MOV.U32 R17, RZ, RZ, R22 ;  /* 0x000000ffff117224 */ /* 0x000fe200078e0016 */
[----:B------:R-:W-:Y:S02]  /*18270*/  PRMT R15, R15, 0x7610, R4 ;  /* 0x000076100f0f7816 */ /* 0x000fe40000000004 */
.L_x_15254:
[----:B------:R-:W-:Y:S05]  /*18280*/  BSYNC B1 ;  /* 0x0000000000017941 */ /* 0x000fea0003800000 */
.L_x_15252:
        /* <DEDUP_REMOVED lines=16> */
.L_x_15256:
[----:B------:R-:W-:Y:S01]  /*18390*/  IMAD.MOV.U32 R10, RZ, RZ, R3 ;  /* 0x000000ffff0a7224 */ /* 0x000fe200078e0003 */
[C---:B------:R-:W-:Y:S01]  /*183a0*/  PRMT R18, R24.reuse, 0x7632, R18 ;  /* 0x0000763218127816 */ /* 0x040fe20000000012 */
[----:B------:R-:W-:Y:S01]  /*183b0*/  IMAD.MOV.U32 R3, RZ, RZ, R6 ;  /* 0x000000ffff037224 */ /* 0x000fe200078e0006 */
[----:B------:R-:W-:Y:S02]  /*183c0*/  PRMT R24, R24, 0x5410, R5 ;  /* 0x0000541018187816 */ /* 0x000fe40000000005 */
.L_x_15257:
[----:B------:R-:W-:Y:S05]  /*183d0*/  BSYNC B1 ;  /* 0x0000000000017941 */ /* 0x000fea0003800000 */
.L_x_15255:
        /* <DEDUP_REMOVED lines=9> */
.L_x_15259:
[----:B------:R-:W-:Y:S01]  /*18470*/  IMAD.MOV.U32 R23, RZ, RZ, R10 ;  /* 0x000000ffff177224 */ /* 0x000fe200078e000a */
[----:B------:R-:W-:Y:S01]  /*18480*/  PRMT R20, R18, 0x7610, R20 ;  /* 0x0000761012147816 */ /* 0x000fe20000000014 */
[----:B------:R-:W-:Y:S01]  /*18490*/  IMAD.MOV.U32 R10, RZ, RZ, R9 ;  /* 0x000000ffff0a7224 */ /* 0x000fe200078e0009 */
[----:B------:R-:W-:Y:S02]  /*184a0*/  PRMT R18, R21, 0x7632, R18 ;  /* 0x0000763215127816 */ /* 0x000fe40000000012 */
.L_x_15260:
[----:B------:R-:W-:Y:S05]  /*184b0*/  BSYNC B1 ;  /* 0x0000000000017941 */ /* 0x000fea0003800000 */
.L_x_15258:
        /* <DEDUP_REMOVED lines=9> */
.L_x_15262:
[----:B------:R-:W-:Y:S01]  /*18550*/  IMAD.MOV.U32 R9, RZ, RZ, R23 ;  /* 0x000000ffff097224 */ /* 0x000fe200078e0017 */
[----:B------:R-:W-:Y:S01]  /*18560*/  PRMT R21, R20, 0x7610, R21 ;  /* 0x0000761014157816 */ /* 0x000fe20000000015 */
[----:B------:R-:W-:Y:S01]  /*18570*/  IMAD.MOV.U32 R23, RZ, RZ, R8 ;  /* 0x000000ffff177224 */ /* 0x000fe200078e0008 */
[----:B------:R-:W-:Y:S02]  /*18580*/  PRMT R20, R15, 0x7610, R20 ;  /* 0x000076100f147816 */ /* 0x000fe40000000014 */
.L_x_15263:
[----:B------:R-:W-:Y:S05]  /*18590*/  BSYNC B1 ;  /* 0x0000000000017941 */ /* 0x000fea0003800000 */
.L_x_15261:
        /* <DEDUP_REMOVED lines=9> */
.L_x_15265:
[----:B------:R-:W-:Y:S01]  /*18630*/  IMAD.MOV.U32 R6, RZ, RZ, R9 ;  /* 0x000000ffff067224 */ /* 0x000fe200078e0009 */
[--C-:B------:R-:W-:Y:S01]  /*18640*/  PRMT R8, R8, 0x5410, R21.reuse ;  /* 0x0000541008087816 */ /* 0x100fe20000000015 */
[----:B------:R-:W-:Y:S01]  /*18650*/  IMAD.MOV.U32 R9, RZ, RZ, R12 ;  /* 0x000000ffff097224 */ /* 0x000fe200078e000c */
[----:B------:R-:W-:Y:S02]  /*18660*/  PRMT R21, R5, 0x7632, R21 ;  /* 0x0000763205157816 */ /* 0x000fe40000000015 */
.L_x_15266:
[----:B------:R-:W-:Y:S05]  /*18670*/  BSYNC B1 ;  /* 0x0000000000017941 */ /* 0x000fea0003800000 */
.L_x_15264:
        /* <DEDUP_REMOVED lines=9> */
.L_x_15268:
[----:B------:R-:W-:Y:S01]  /*18710*/  IMAD.MOV.U32 R5, RZ, RZ, R6 ;  /* 0x000000ffff057224 */ /* 0x000fe200078e0006 */
[C---:B------:R-:W-:Y:S01]  /*18720*/  PRMT R15, R8.reuse, 0x7632, R15 ;  /* 0x00007632080f7816 */ /* 0x040fe2000000000f */
[----:B------:R-:W-:Y:S01]  /*18730*/  IMAD.MOV.U32 R6, RZ, RZ, R13 ;  /* 0x000000ffff067224 */ /* 0x000fe200078e000d */
[----:B------:R-:W-:Y:S02]  /*18740*/  PRMT R8, R8, 0x7610, R14 ;  /* 0x0000761008087816 */ /* 0x000fe4000000000e */
.L_x_15269:
[----:B------:R-:W-:Y:S05]  /*18750*/  BSYNC B1 ;  /* 0x0000000000017941 */ /* 0x000fea0003800000 */
.L_x_15267:
        /* <DEDUP_REMOVED lines=9> */
.L_x_15271:
[----:B------:R-:W-:Y:S01]  /*187f0*/  IMAD.MOV.U32 R4, RZ, RZ, R5 ;  /* 0x000000ffff047224 */ /* 0x000fe200078e0005 */
[C---:B------:R-:W-:Y:S01]  /*18800*/  PRMT R8, R15.reuse, 0x7610, R8 ;  /* 0x000076100f087816 */ /* 0x040fe20000000008 */
[----:B------:R-:W-:Y:S01]  /*18810*/  IMAD.MOV.U32 R5, RZ, RZ, R17 ;  /* 0x000000ffff057224 */ /* 0x000fe200078e0011 */
[----:B------:R-:W-:Y:S02]  /*18820*/  PRMT R15, R15, 0x7632, R15 ;  /* 0x000076320f0f7816 */ /* 0x000fe4000000000f */
.L_x_15272:
[----:B------:R-:W-:Y:S05]  /*18830*/  BSYNC B1 ;  /* 0x0000000000017941 */ /* 0x000fea0003800000 */
.L_x_15270:
        /* <DEDUP_REMOVED lines=9> */
.L_x_15274:
[----:B------:R-:W-:Y:S01]  /*188d0*/  IMAD.MOV.U32 R13, RZ, RZ, R4 ;  /* 0x000000ffff0d7224 */ /* 0x000fe200078e0004 */
[----:B------:R-:W-:Y:S01]  /*188e0*/  PRMT R12, R8, 0x7610, R12 ;  /* 0x00007610080c7816 */ /* 0x000fe2000000000c */
[----:B------:R-:W-:Y:S01]  /*188f0*/  IMAD.MOV.U32 R4, RZ, RZ, R16 ;  /* 0x000000ffff047224 */ /* 0x000fe200078e0010 */
[----:B------:R-:W-:Y:S02]  /*18900*/  PRMT R8, R14, 0x7610, R8 ;  /* 0x000076100e087816 */ /* 0x000fe40000000008 */
.L_x_15275:
[----:B------:R-:W-:Y:S05]  /*18910*/  BSYNC B1 ;  /* 0x0000000000017941 */ /* 0x000fea0003800000 */
.L_x_15273:
        /* <DEDUP_REMOVED lines=16> */
.L_x_15277:
[----:B------:R-:W-:Y:S01]  /*18a20*/  IMAD.MOV.U32 R26, RZ, RZ, R3 ;  /* 0x000000ffff1a7224 */ /* 0x000fe200078e0003 */
[----:B------:R-:W-:Y:S01]  /*18a30*/  PRMT R31, R31, 0x7610, R24 ;  /* 0x000076101f1f7816 */ /* 0x000fe20000000018 */
[----:B------:R-:W-:Y:S01]  /*18a40*/  IMAD.MOV.U32 R3, RZ, RZ, R10 ;  /* 0x000000ffff037224 */ /* 0x000fe200078e000a */
[----:B------:R-:W-:Y:S02]  /*18a50*/  PRMT R24, R24, 0x5410, R18 ;  /* 0x0000541018187816 */ /* 0x000fe40000000012 */
.L_x_15278:
[----:B------:R-:W-:Y:S05]  /*18a60*/  BSYNC B1 ;  /* 0x0000000000017941 */ /* 0x000fea0003800000 */
.L_x_15276:
        /* <DEDUP_REMOVED lines=9> */
.L_x_15280:
[----:B------:R-:W-:Y:S01]  /*18b00*/  IMAD.MOV.U32 R25, RZ, RZ, R26 ;  /* 0x000000ffff197224 */ /* 0x000fe200078e001a */
[----:B------:R-:W-:Y:S01]  /*18b10*/  PRMT R31, R31, 0x5432, R20 ;  /* 0x000054321f1f7816 */ /* 0x000fe20000000014 */
[----:B------:R-:W-:Y:S02]  /*18b20*/  IMAD.MOV.U32 R26, RZ, RZ, R23 ;  /* 0x000000ffff1a7224 */ /* 0x000fe400078e0017 */
.L_x_15281:
[----:B------:R-:W-:Y:S05]  /*18b30*/  BSYNC B1 ;  /* 0x0000000000017941 */ /* 0x000fea0003800000 */
.L_x_15279:
        /* <DEDUP_REMOVED lines=9> */
.L_x_15283:
[----:B------:R-:W-:Y:S01]  /*18bd0*/  IMAD.MOV.U32 R23, RZ, RZ, R25 ;  /* 0x000000ffff177224 */ /* 0x000fe200078e0019 */
[----:B------:R-:W-:Y:S01]  /*18be0*/  PRMT R30, R30, 0x5410, R31 ;  /* 0x000054101e1e7816 */ /* 0x000fe2000000001f */
[----:B------:R-:W-:Y:S01]  /*18bf0*/  IMAD.MOV.U32 R25, RZ, RZ, R9 ;  /* 0x000000ffff197224 */ /* 0x000fe200078e0009 */
[----:B------:R-:W-:Y:S02]  /*18c00*/  PRMT R31, R21, 0x7610, R31 ;  /* 0x00007610151f7816 */ /* 0x000fe4000000001f */
.L_x_15284:
[----:B------:R-:W-:Y:S05]  /*18c10*/  BSYNC B1 ;  /* 0x0000000000017941 */ /* 0x000fea0003800000 */
.L_x_15282:
        /* <DEDUP_REMOVED lines=9> */
.L_x_15286:
[----:B------:R-:W-:Y:S01]  /*18cb0*/  IMAD.MOV.U32 R22, RZ, RZ, R23 ;  /* 0x000000ffff167224 */ /* 0x000fe200078e0017 */
[----:B------:R-:W-:Y:S01]  /*18cc0*/  PRMT R30, R30, 0x7632, R8 ;  /* 0x000076321e1e7816 */ /* 0x000fe20000000008 */
[----:B------:R-:W-:Y:S02]  /*18cd0*/  IMAD.MOV.U32 R23, RZ, RZ, R6 ;  /* 0x000000ffff177224 */ /* 0x000fe400078e0006 */
.L_x_15287:
[----:B------:R-:W-:Y:S05]  /*18ce0*/  BSYNC B1 ;  /* 0x0000000000017941 */ /* 0x000fea0003800000 */
.L_x_15285:
        /* <DEDUP_REMOVED lines=9> */
.L_x_15289:
[----:B------:R-:W-:Y:S01]  /*18d80*/  IMAD.MOV.U32 R21, RZ, RZ, R22 ;  /* 0x000000ffff157224 */ /* 0x000fe200078e0016 */
[--C-:B------:R-:W-:Y:S01]  /*18d90*/  PRMT R27, R27, 0x5410, R30.reuse ;  /* 0x000054101b1b7816 */ /* 0x100fe2000000001e */
[----:B------:R-:W-:Y:S01]  /*18da0*/  IMAD.MOV.U32 R22, RZ, RZ, R5 ;  /* 0x000000ffff167224 */ /* 0x000fe200078e0005 */
[----:B------:R-:W-:Y:S02]  /*18db0*/  PRMT R30, R15, 0x7610, R30 ;  /* 0x000076100f1e7816 */ /* 0x000fe4000000001e */
.L_x_15290:
[----:B------:R-:W-:Y:S05]  /*18dc0*/  BSYNC B1 ;  /* 0x0000000000017941 */ /* 0x000fea0003800000 */
.L_x_15288:
        /* <DEDUP_REMOVED lines=9> */
.L_x_15292:
[----:B------:R-:W-:Y:S01]  /*18e60*/  IMAD.MOV.U32 R20, RZ, RZ, R21 ;  /* 0x000000ffff147224 */ /* 0x000fe200078e0015 */
[----:B------:R-:W-:Y:S01]  /*18e70*/  PRMT R27, R27, 0x5432, R8 ;  /* 0x000054321b1b7816 */ /* 0x000fe20000000008 */
[----:B------:R-:W-:Y:S02]  /*18e80*/  IMAD.MOV.U32 R21, RZ, RZ, R4 ;  /* 0x000000ffff157224 */ /* 0x000fe400078e0004 */
.L_x_15293:
[----:B------:R-:W-:Y:S05]  /*18e90*/  BSYNC B1 ;  /* 0x0000000000017941 */ /* 0x000fea0003800000 */
.L_x_15291:
        /* <DEDUP_REMOVED lines=9> */
.L_x_15295:
[----:B------:R-:W-:Y:S01]  /*18f30*/  IMAD.MOV.U32 R18, RZ, RZ, R20 ;  /* 0x000000ffff127224 */ /* 0x000fe200078e0014 */
[----:B------:R-:W-:Y:S01]  /*18f40*/  PRMT R24, R27, 0x7610, R24 ;  /* 0x000076101b187816 */ /* 0x000fe20000000018 */
[----:B------:R-:W-:Y:S01]  /*18f50*/  IMAD.MOV.U32 R20, RZ, RZ, R13 ;  /* 0x000000ffff147224 */ /* 0x000fe200078e000d */
[----:B------:R-:W-:Y:S02]  /*18f60*/  PRMT R27, R12, 0x7610, R27 ;  /* 0x000076100c1b7816 */ /* 0x000fe4000000001b */
.L_x_15296:
[----:B------:R-:W-:Y:S05]  /*18f70*/  BSYNC B1 ;  /* 0x0000000000017941 */ /* 0x000fea0003800000 */
.L_x_15294:
[----:B------:R-:W0:Y:S01]  /*18f80*/  LDS.128 R12, [0xb0] ;  /* 0x0000b000ff0c7984 */ /* 0x000e220000000c00 */
[----:B------:R-:W-:Y:S01]  /*18f90*/  FADD.FTZ R2, R19, R2 ;  /* 0x0000000213027221 */ /* 0x000fe20000010000 */
[----:B------:R-:W-:Y:S02]  /*18fa0*/  BSSY B1, `(.L_x_15297) ;  /* 0x0000020000017945 */ /* 0x000fe40003800000 */
[----:B------:R-:W1:Y:S04]  /*18fb0*/  LDS.128 R4, [0xd0] ;  /* 0x0000d000ff047984 */ /* 0x000e680000000c00 */
[----:B------:R-:W2:Y:S04]  /*18fc0*/  LDS.64 R16, [0xe0] ;  /* 0x0000e000ff107984 */ /* 0x000ea80000000a00 */
        /* <DEDUP_REMOVED lines=12> */
[----:B------:R-:W-:Y:S01]  /*19090*/  FSEL R13, R2, R13, P2 ;  /* 0x0000000d020d7208 */ /* 0x000fe20001000000 */
[----:B------:R-:W0:Y:S08]  /*190a0*/  MUFU.EX2 R33, R12 ;  /* 0x0000000c00217308 */ /* 0x000e300000000800 */
[----:B------:R-:W-:Y:S01]  /*190b0*/  @!P0 PRMT R24, R24, 0x5410, R6 ;  /* 0x0000541018188816 */ /* 0x000fe20000000006 */
[----:B------:R-:W-:-:S04]  /*190c0*/  @!P0 IMAD.MOV.U32 R3, RZ, RZ, R14 ;  /* 0x000000ffff038224 */ /* 0x000fc800078e000e */
[----:B------:R-:W-:Y:S01]  /*190d0*/  HSETP2.GT.AND P3, PT, R24.H1_H1, R31.H1_H1, PT ;  /* 0x3000001f18007234 */ /* 0x000fe20003f64c00 */
[----:B0-----:R-:W-:-:S04]  /*190e0*/  FMUL.FTZ R28, R28, R33 ;  /* 0x000000211c1c7220 */ /* 0x001fc80000410000 */
[----:B------:R-:W-:-:S13]  /*190f0*/  ISETP.EQ.OR P3, PT, R26, -0x1, P3 ;  /* 0xffffffff1a00780c */ /* 0x000fda0001f62670 */
[----:B------:R-:W-:Y:S05]  /*19100*/  @P3 BRA `(.L_x_15298) ;  /* 0x0000005000003947 */ /* 0x000fea0003800000 */
[----:B--23--:R-:W-:Y:S01]  /*19110*/  ISETP.GE.AND P0, PT, R3, R26, PT ;  /* 0x0000001a0300720c */ /* 0x00cfe20003f06270 */
[----:B------:R-:W-:Y:S01]  /*19120*/  IMAD.MOV.U32 R2, RZ, RZ, R26 ;  /* 0x000000ffff027224 */ /* 0x000fe200078e001a */
[----:B------:R-:W-:-:S11]  /*19130*/  PRMT R12, R31, 0x7632, R12 ;  /* 0x000076321f0c7816 */ /* 0x000fd6000000000c */
[----:B------:R-:W-:-:S13]  /*19140*/  HSETP2.NEU.OR P0, PT, R24.H1_H1, R31.H1_H1, P0 ;  /* 0x3000001f18007234 */ /* 0x000fda000070dc20 */
[----:B------:R-:W-:Y:S05]  /*19150*/  @P0 BRA `(.L_x_15299) ;  /* 0x0000004000000947 */ /* 0x000fea0003800000 */
.L_x_15298:
[----:B--23--:R-:W-:Y:S01]  /*19160*/  IMAD.MOV.U32 R2, RZ, RZ, R3 ;  /* 0x000000ffff027224 */ /* 0x00cfe200078e0003 */
[C---:B------:R-:W-:Y:S01]  /*19170*/  PRMT R12, R24.reuse, 0x7632, R12 ;  /* 0x00007632180c7816 */ /* 0x040fe2000000000c */
[----:B------:R-:W-:Y:S01]  /*19180*/  IMAD.MOV.U32 R3, RZ, RZ, R26 ;  /* 0x000000ffff037224 */ /* 0x000fe200078e001a */
[----:B------:R-:W-:Y:S02]  /*19190*/  PRMT R24, R24, 0x7610, R31 ;  /* 0x0000761018187816 */ /* 0x000fe4000000001f */
.L_x_15299:
[----:B------:R-:W-:Y:S05]  /*191a0*/  BSYNC B1 ;  /* 0x0000000000017941 */ /* 0x000fea0003800000 */
.L_x_15297:
        /* <DEDUP_REMOVED lines=9> */
.L_x_15301:
[----:B------:R-:W-:Y:S01]  /*19240*/  IMAD.MOV.U32 R14, RZ, RZ, R2 ;  /* 0x000000ffff0e7224 */ /* 0x000fe200078e0002 */
[----:B------:R-:W-:Y:S01]  /*19250*/  PRMT R12, R31, 0x5410, R12 ;  /* 0x000054101f0c7816 */ /* 0x000fe2000000000c */
[----:B------:R-:W-:Y:S02]  /*19260*/  IMAD.MOV.U32 R2, RZ, RZ, R25 ;  /* 0x000000ffff027224 */ /* 0x000fe400078e0019 */
.L_x_15302:
[----:B------:R-:W-:Y:S05]  /*19270*/  BSYNC B1 ;  /* 0x0000000000017941 */ /* 0x000fea0003800000 */
.L_x_15300:
        /* <DEDUP_REMOVED lines=9> */
.L_x_15304:
[----:B------:R-:W-:Y:S01]  /*19310*/  IMAD.MOV.U32 R19, RZ, RZ, R14 ;  /* 0x000000ffff137224 */ /* 0x000fe200078e000e */
[----:B------:R-:W-:Y:S01]  /*19320*/  PRMT R25, R25, 0x7610, R12 ;  /* 0x0000761019197816 */ /* 0x000fe2000000000c */
[----:B------:R-:W-:Y:S01]  /*19330*/  IMAD.MOV.U32 R14, RZ, RZ, R23 ;  /* 0x000000ffff0e7224 */ /* 0x000fe200078e0017 */
[----:B------:R-:W-:Y:S02]  /*19340*/  PRMT R12, R12, 0x7610, R30 ;  /* 0x000076100c0c7816 */ /* 0x000fe4000000001e */
.L_x_15305:
[----:B------:R-:W-:Y:S05]  /*19350*/  BSYNC B1 ;  /* 0x0000000000017941 */ /* 0x000fea0003800000 */
.L_x_15303:
        /* <DEDUP_REMOVED lines=9> */
.L_x_15307:
[----:B------:R-:W-:Y:S01]  /*193f0*/  IMAD.MOV.U32 R26, RZ, RZ, R19 ;  /* 0x000000ffff1a7224 */ /* 0x000fe200078e0013 */
[C---:B------:R-:W-:Y:S01]  /*19400*/  PRMT R23, R25.reuse, 0x7632, R23 ;  /* 0x0000763219177816 */ /* 0x040fe20000000017 */
[----:B------:R-:W-:Y:S01]  /*19410*/  IMAD.MOV.U32 R19, RZ, RZ, R22 ;  /* 0x000000ffff137224 */ /* 0x000fe200078e0016 */
[----:B------:R-:W-:Y:S02]  /*19420*/  PRMT R25, R25, 0x5410, R30 ;  /* 0x0000541019197816 */ /* 0x000fe4000000001e */
.L_x_15308:
[----:B------:R-:W-:Y:S05]  /*19430*/  BSYNC B1 ;  /* 0x0000000000017941 */ /* 0x000fea0003800000 */
.L_x_15306:
        /* <DEDUP_REMOVED lines=9> */
.L_x_15310:
[----:B------:R-:W-:Y:S01]  /*194d0*/  IMAD.MOV.U32 R31, RZ, RZ, R26 ;  /* 0x000000ffff1f7224 */ /* 0x000fe200078e001a */
[----:B------:R-:W-:Y:S01]  /*194e0*/  PRMT R22, R23, 0x7610, R22 ;  /* 0x0000761017167816 */ /* 0x000fe20000000016 */
[----:B------:R-:W-:Y:S01]  /*194f0*/  IMAD.MOV.U32 R26, RZ, RZ, R21 ;  /* 0x000000ffff1a7224 */ /* 0x000fe200078e0015 */
[----:B------:R-:W-:Y:S02]  /*19500*/  PRMT R23, R27, 0x7632, R23 ;  /* 0x000076321b177816 */ /* 0x000fe40000000017 */
.L_x_15311:
[----:B------:R-:W-:Y:S05]  /*19510*/  BSYNC B1 ;  /* 0x0000000000017941 */ /* 0x000fea0003800000 */
.L_x_15309:
        /* <DEDUP_REMOVED lines=9> */
.L_x_15313:
[----:B------:R-:W-:Y:S01]  /*195b0*/  IMAD.MOV.U32 R21, RZ, RZ, R31 ;  /* 0x000000ffff157224 */ /* 0x000fe200078e001f */
[----:B------:R-:W-:Y:S01]  /*195c0*/  PRMT R22, R27, 0x5410, R22 ;  /* 0x000054101b167816 */ /* 0x000fe20000000016 */
[----:B------:R-:W-:Y:S02]  /*195d0*/  IMAD.MOV.U32 R31, RZ, RZ, R20 ;  /* 0x000000ffff1f7224 */ /* 0x000fe400078e0014 */
.L_x_15314:
[----:B------:R-:W-:Y:S05]  /*195e0*/  BSYNC B1 ;  /* 0x0000000000017941 */ /* 0x000fea0003800000 */
.L_x_15312:
        /* <DEDUP_REMOVED lines=9> */
.L_x_15316:
[----:B------:R-:W-:Y:S01]  /*19680*/  IMAD.MOV.U32 R20, RZ, RZ, R21 ;  /* 0x000000ffff147224 */ /* 0x000fe200078e0015 */
[----:B------:R-:W-:Y:S01]  /*19690*/  PRMT R23, R23, 0x7610, R22 ;  /* 0x0000761017177816 */ /* 0x000fe20000000016 */
[----:B------:R-:W-:Y:S01]  /*196a0*/  IMAD.MOV.U32 R21, RZ, RZ, R18 ;  /* 0x000000ffff157224 */ /* 0x000fe200078e0012 */
[----:B------:R-:W-:Y:S02]  /*196b0*/  PRMT R22, R22, 0x5410, R24 ;  /* 0x0000541016167816 */ /* 0x000fe40000000018 */
.L_x_15317:
[----:B------:R-:W-:Y:S05]  /*196c0*/  BSYNC B1 ;  /* 0x0000000000017941 */ /* 0x000fea0003800000 */
.L_x_15315:
        /* <DEDUP_REMOVED lines=16> */
.L_x_15319:
[----:B------:R-:W-:Y:S01]  /*197d0*/  IMAD.MOV.U32 R6, RZ, RZ, R3 ;  /* 0x000000ffff067224 */ /* 0x000fe200078e0003 */
[----:B------:R-:W-:Y:S01]  /*197e0*/  PRMT R15, R15, 0x7610, R24 ;  /* 0x000076100f0f7816 */ /* 0x000fe20000000018 */
[----:B------:R-:W-:Y:S01]  /*197f0*/  IMAD.MOV.U32 R3, RZ, RZ, R2 ;  /* 0x000000ffff037224 */ /* 0x000fe200078e0002 */
[----:B------:R-:W-:Y:S02]  /*19800*/  PRMT R24, R24, 0x5410, R12 ;  /* 0x0000541018187816 */ /* 0x000fe4000000000c */
.L_x_15320:
[----:B------:R-:W-:Y:S05]  /*19810*/  BSYNC B1 ;  /* 0x0000000000017941 */ /* 0x000fea0003800000 */
.L_x_15318:
        /* <DEDUP_REMOVED lines=9> */
.L_x_15322:
[C---:B------:R-:W-:Y:S01]  /*198b0*/  PRMT R12, R15.reuse, 0x7632, R12 ;  /* 0x000076320f0c7816 */ /* 0x040fe2000000000c */
[----:B------:R-:W-:Y:S02]  /*198c0*/  IMAD.MOV.U32 R2, RZ, RZ, R6 ;  /* 0x000000ffff027224 */ /* 0x000fe400078e0006 */
[----:B------:R-:W-:Y:S01]  /*198d0*/  IMAD.MOV.U32 R6, RZ, RZ, R14 ;  /* 0x000000ffff067224 */ /* 0x000fe200078e000e */
[----:B------:R-:W-:Y:S02]  /*198e0*/  PRMT R15, R15, 0x7610, R12 ;  /* 0x000076100f0f7816 */ /* 0x000fe4000000000c */
.L_x_15323:
[----:B------:R-:W-:Y:S05]  /*198f0*/  BSYNC B1 ;  /* 0x0000000000017941 */ /* 0x000fea0003800000 */
.L_x_15321:
        /* <DEDUP_REMOVED lines=9> */
.L_x_15325:
[----:B------:R-:W-:Y:S01]  /*19990*/  IMAD.MOV.U32 R27, RZ, RZ, R2 ;  /* 0x000000ffff1b7224 */ /* 0x000fe200078e0002 */
[----:B------:R-:W-:Y:S01]  /*199a0*/  PRMT R14, R12, 0x7610, R14 ;  /* 0x000076100c0e7816 */ /* 0x000fe2000000000e */
[----:B------:R-:W-:Y:S01]  /*199b0*/  IMAD.MOV.U32 R2, RZ, RZ, R19 ;  /* 0x000000ffff027224 */ /* 0x000fe200078e0013 */
[----:B------:R-:W-:Y:S02]  /*199c0*/  PRMT R12, R25, 0x7632, R12 ;  /* 0x00007632190c7816 */ /* 0x000fe4000000000c */
.L_x_15326:
[----:B------:R-:W-:Y:S05]  /*199d0*/  BSYNC B1 ;  /* 0x0000000000017941 */ /* 0x000fea0003800000 */
.L_x_15324:
        /* <DEDUP_REMOVED lines=9> */
.L_x_15328:
[----:B------:R-:W-:Y:S01]  /*19a70*/  IMAD.MOV.U32 R18, RZ, RZ, R27 ;  /* 0x000000ffff127224 */ /* 0x000fe200078e001b */
[----:B------:R-:W-:Y:S01]  /*19a80*/  PRMT R12, R12, 0x5410, R14 ;  /* 0x000054100c0c7816 */ /* 0x000fe2000000000e */
[----:B------:R-:W-:Y:S01]  /*19a90*/  IMAD.MOV.U32 R27, RZ, RZ, R26 ;  /* 0x000000ffff1b7224 */ /* 0x000fe200078e001a */
[----:B------:R-:W-:Y:S02]  /*19aa0*/  PRMT R14, R23, 0x7610, R14 ;  /* 0x00007610170e7816 */ /* 0x000fe4000000000e */
.L_x_15329:
[----:B------:R-:W-:Y:S05]  /*19ab0*/  BSYNC B1 ;  /* 0x0000000000017941 */ /* 0x000fea0003800000 */
.L_x_15327:
        /* <DEDUP_REMOVED lines=9> */
.L_x_15331:
[----:B------:R-:W-:Y:S01]  /*19b50*/  IMAD.MOV.U32 R26, RZ, RZ, R18 ;  /* 0x000000ffff1a7224 */ /* 0x000fe200078e0012 */
[----:B------:R-:W-:Y:S01]  /*19b60*/  PRMT R14, R14, 0x7610, R12 ;  /* 0x000076100e0e7816 */ /* 0x000fe2000000000c */
[----:B------:R-:W-:Y:S01]  /*19b70*/  IMAD.MOV.U32 R18, RZ, RZ, R31 ;  /* 0x000000ffff127224 */ /* 0x000fe200078e001f */
[----:B------:R-:W-:Y:S02]  /*19b80*/  PRMT R12, R12, 0x5410, R22 ;  /* 0x000054100c0c7816 */ /* 0x000fe40000000016 */
.L_x_15332:
[----:B------:R-:W-:Y:S05]  /*19b90*/  BSYNC B1 ;  /* 0x0000000000017941 */ /* 0x000fea0003800000 */
.L_x_15330:
        /* <DEDUP_REMOVED lines=9> */
.L_x_15334:
[----:B------:R-:W-:Y:S01]  /*19c30*/  IMAD.MOV.U32 R19, RZ, RZ, R26 ;  /* 0x000000ffff137224 */ /* 0x000fe200078e001a */
[C---:B------:R-:W-:Y:S01]  /*19c40*/  PRMT R15, R14.reuse, 0x7632, R15 ;  /* 0x000076320e0f7816 */ /* 0x040fe2000000000f */
[----:B------:R-:W-:Y:S01]  /*19c50*/  IMAD.MOV.U32 R26, RZ, RZ, R21 ;  /* 0x000000ffff1a7224 */ /* 0x000fe200078e0015 */
[----:B------:R-:W-:Y:S02]  /*19c60*/  PRMT R14, R14, 0x7610, R22 ;  /* 0x000076100e0e7816 */ /* 0x000fe40000000016 */
.L_x_15335:
[----:B------:R-:W-:Y:S05]  /*19c70*/  BSYNC B1 ;  /* 0x0000000000017941 */ /* 0x000fea0003800000 */
.L_x_15333:
        /* <DEDUP_REMOVED lines=9> */
.L_x_15337:
[----:B------:R-:W-:Y:S01]  /*19d10*/  IMAD.MOV.U32 R21, RZ, RZ, R19 ;  /* 0x000000ffff157224 */ /* 0x000fe200078e0013 */
[----:B------:R-:W-:Y:S01]  /*19d20*/  PRMT R22, R15, 0x7610, R22 ;  /* 0x000076100f167816 */ /* 0x000fe20000000016 */
[----:B------:R-:W-:Y:S01]  /*19d30*/  IMAD.MOV.U32 R19, RZ, RZ, R20 ;  /* 0x000000ffff137224 */ /* 0x000fe200078e0014 */
[----:B------:R-:W-:Y:S02]  /*19d40*/  PRMT R15, R23, 0x7632, R15 ;  /* 0x00007632170f7816 */ /* 0x000fe4000000000f */
.L_x_15338:
[----:B------:R-:W-:Y:S05]  /*19d50*/  BSYNC B1 ;  /* 0x0000000000017941 */ /* 0x000fea0003800000 */
.L_x_15336:
        /* <DEDUP_REMOVED lines=16> */
.L_x_15340:
[----:B------:R-:W-:Y:S01]  /*19e60*/  IMAD.MOV.U32 R8, RZ, RZ, R3 ;  /* 0x000000ffff087224 */ /* 0x000fe200078e0003 */
[----:B------:R-:W-:Y:S01]  /*19e70*/  PRMT R20, R20, 0x7610, R24 ;  /* 0x0000761014147816 */ /* 0x000fe20000000018 */
[----:B------:R-:W-:Y:S01]  /*19e80*/  IMAD.MOV.U32 R3, RZ, RZ, R6 ;  /* 0x000000ffff037224 */ /* 0x000fe200078e0006 */
[----:B------:R-:W-:Y:S02]  /*19e90*/  PRMT R24, R24, 0x7610, R15 ;  /* 0x0000761018187816 */ /* 0x000fe4000000000f */
.L_x_15341:
[----:B------:R-:W-:Y:S05]  /*19ea0*/  BSYNC B1 ;  /* 0x0000000000017941 */ /* 0x000fea0003800000 */
.L_x_15339:
        /* <DEDUP_REMOVED lines=9> */
.L_x_15343:
[----:B------:R-:W-:Y:S01]  /*19f40*/  IMAD.MOV.U32 R6, RZ, RZ, R8 ;  /* 0x000000ffff067224 */ /* 0x000fe200078e0008 */
[----:B------:R-:W-:Y:S01]  /*19f50*/  PRMT R15, R15, 0x7610, R20 ;  /* 0x000076100f0f7816 */ /* 0x000fe20000000014 */
[----:B------:R-:W-:Y:S01]  /*19f60*/  IMAD.MOV.U32 R8, RZ, RZ, R2 ;  /* 0x000000ffff087224 */ /* 0x000fe200078e0002 */
[----:B------:R-:W-:Y:S02]  /*19f70*/  PRMT R20, R20, 0x5410, R12 ;  /* 0x0000541014147816 */ /* 0x000fe4000000000c */
.L_x_15344:
[----:B------:R-:W-:Y:S05]  /*19f80*/  BSYNC B1 ;  /* 0x0000000000017941 */ /* 0x000fea0003800000 */
.L_x_15342:
        /* <DEDUP_REMOVED lines=9> */
.L_x_15346:
[----:B------:R-:W-:Y:S01]  /*1a020*/  IMAD.MOV.U32 R23, RZ, RZ, R6 ;  /* 0x000000ffff177224 */ /* 0x000fe200078e0006 */
[----:B------:R-:W-:Y:S01]  /*1a030*/  PRMT R2, R2, 0x7610, R15 ;  /* 0x0000761002027816 */ /* 0x000fe2000000000f */
[----:B------:R-:W-:Y:S01]  /*1a040*/  IMAD.MOV.U32 R6, RZ, RZ, R27 ;  /* 0x000000ffff067224 */ /* 0x000fe200078e001b */
[----:B------:R-:W-:Y:S02]  /*1a050*/  PRMT R15, R15, 0x5410, R14 ;  /* 0x000054100f0f7816 */ /* 0x000fe4000000000e */
.L_x_15347:
[----:B------:R-:W-:Y:S05]  /*1a060*/  BSYNC B1 ;  /* 0x0000000000017941 */ /* 0x000fea0003800000 */
.L_x_15345:
        /* <DEDUP_REMOVED lines=9> */
.L_x_15349:
[----:B------:R-:W-:Y:S01]  /*1a100*/  IMAD.MOV.U32 R25, RZ, RZ, R23 ;  /* 0x000000ffff197224 */ /* 0x000fe200078e0017 */
[----:B------:R-:W-:Y:S01]  /*1a110*/  PRMT R22, R22, 0x7610, R2 ;  /* 0x0000761016167816 */ /* 0x000fe20000000002 */
[----:B------:R-:W-:Y:S01]  /*1a120*/  IMAD.MOV.U32 R23, RZ, RZ, R18 ;  /* 0x000000ffff177224 */ /* 0x000fe200078e0012 */
[----:B------:R-:W-:Y:S02]  /*1a130*/  PRMT R2, R2, 0x7610, R12 ;  /* 0x0000761002027816 */ /* 0x000fe4000000000c */
.L_x_15350:
[----:B------:R-:W-:Y:S05]  /*1a140*/  BSYNC B1 ;  /* 0x0000000000017941 */ /* 0x000fea0003800000 */
.L_x_15348:
        /* <DEDUP_REMOVED lines=9> */
.L_x_15352:
[----:B------:R-:W-:Y:S01]  /*1a1e0*/  IMAD.MOV.U32 R12, RZ, RZ, R25 ;  /* 0x000000ffff0c7224 */ /* 0x000fe200078e0019 */
[C---:B------:R-:W-:Y:S01]  /*1a1f0*/  PRMT R2, R22.reuse, 0x7632, R2 ;  /* 0x0000763216027816 */ /* 0x040fe20000000002 */
[----:B------:R-:W-:Y:S01]  /*1a200*/  IMAD.MOV.U32 R25, RZ, RZ, R26 ;  /* 0x000000ffff197224 */ /* 0x000fe200078e001a */
[----:B------:R-:W-:Y:S02]  /*1a210*/  PRMT R22, R22, 0x7610, R14 ;  /* 0x0000761016167816 */ /* 0x000fe4000000000e */
.L_x_15353:
[----:B------:R-:W-:Y:S05]  /*1a220*/  BSYNC B1 ;  /* 0x0000000000017941 */ /* 0x000fea0003800000 */
.L_x_15351:
        /* <DEDUP_REMOVED lines=9> */
.L_x_15355:
[----:B------:R-:W-:Y:S01]  /*1a2c0*/  IMAD.MOV.U32 R14, RZ, RZ, R12 ;  /* 0x000000ffff0e7224 */ /* 0x000fe200078e000c */
[--C-:B------:R-:W-:Y:S01]  /*1a2d0*/  PRMT R18, R18, 0x5410, R2.reuse ;  /* 0x0000541012127816 */ /* 0x100fe20000000002 */
[----:B------:R-:W-:Y:S01]  /*1a2e0*/  IMAD.MOV.U32 R12, RZ, RZ, R19 ;  /* 0x000000ffff0c7224 */ /* 0x000fe200078e0013 */
[----:B------:R-:W-:Y:S02]  /*1a2f0*/  PRMT R2, R15, 0x7610, R2 ;  /* 0x000076100f027816 */ /* 0x000fe40000000002 */
.L_x_15356:
[----:B------:R-:W-:Y:S05]  /*1a300*/  BSYNC B1 ;  /* 0x0000000000017941 */ /* 0x000fea0003800000 */
.L_x_15354:
        /* <DEDUP_REMOVED lines=9> */
.L_x_15358:
[----:B------:R-:W-:Y:S01]  /*1a3a0*/  IMAD.MOV.U32 R19, RZ, RZ, R14 ;  /* 0x000000ffff137224 */ /* 0x000fe200078e000e */
[C---:B------:R-:W-:Y:S01]  /*1a3b0*/  PRMT R15, R18.reuse, 0x7632, R15 ;  /* 0x00007632120f7816 */ /* 0x040fe2000000000f */
[----:B------:R-:W-:Y:S01]  /*1a3c0*/  IMAD.MOV.U32 R14, RZ, RZ, R21 ;  /* 0x000000ffff0e7224 */ /* 0x000fe200078e0015 */
[----:B------:R-:W-:Y:S02]  /*1a3d0*/  PRMT R18, R18, 0x5410, R22 ;  /* 0x0000541012127816 */ /* 0x000fe40000000016 */
.L_x_15359:
[----:B------:R-:W-:Y:S05]  /*1a3e0*/  BSYNC B1 ;  /* 0x0000000000017941 */ /* 0x000fea0003800000 */
.L_x_15357:
        /* <DEDUP_REMOVED lines=16> */
.L_x_15361:
[----:B------:R-:W-:Y:S01]  /*1a4f0*/  IMAD.MOV.U32 R7, RZ, RZ, R3 ;  /* 0x000000ffff077224 */ /* 0x000fe200078e0003 */
[C---:B------:R-:W-:Y:S01]  /*1a500*/  PRMT R9, R24.reuse, 0x7632, R9 ;  /* 0x0000763218097816 */ /* 0x040fe20000000009 */
[----:B------:R-:W-:Y:S01]  /*1a510*/  IMAD.MOV.U32 R3, RZ, RZ, R8 ;  /* 0x000000ffff037224 */ /* 0x000fe200078e0008 */
[----:B------:R-:W-:Y:S02]  /*1a520*/  PRMT R24, R24, 0x7610, R20 ;  /* 0x0000761018187816 */ /* 0x000fe40000000014 */
.L_x_15362:
[----:B------:R-:W-:Y:S05]  /*1a530*/  BSYNC B1 ;  /* 0x0000000000017941 */ /* 0x000fea0003800000 */
.L_x_15360:
        /* <DEDUP_REMOVED lines=9> */
.L_x_15364:
[----:B------:R-:W-:Y:S01]  /*1a5d0*/  IMAD.MOV.U32 R8, RZ, RZ, R7 ;  /* 0x000000ffff087224 */ /* 0x000fe200078e0007 */
[----:B------:R-:W-:Y:S01]  /*1a5e0*/  PRMT R9, R15, 0x5432, R9 ;  /* 0x000054320f097816 */ /* 0x000fe20000000009 */
[----:B------:R-:W-:Y:S02]  /*1a5f0*/  IMAD.MOV.U32 R7, RZ, RZ, R6 ;  /* 0x000000ffff077224 */ /* 0x000fe400078e0006 */
.L_x_15365:
[----:B------:R-:W-:Y:S05]  /*1a600*/  BSYNC B1 ;  /* 0x0000000000017941 */ /* 0x000fea0003800000 */
.L_x_15363:
        /* <DEDUP_REMOVED lines=9> */
.L_x_15367:
[----:B------:R-:W-:Y:S01]  /*1a6a0*/  IMAD.MOV.U32 R6, RZ, RZ, R8 ;  /* 0x000000ffff067224 */ /* 0x000fe200078e0008 */
[----:B------:R-:W-:Y:S01]  /*1a6b0*/  PRMT R15, R15, 0x7610, R9 ;  /* 0x000076100f0f7816 */ /* 0x000fe20000000009 */
[----:B------:R-:W-:Y:S01]  /*1a6c0*/  IMAD.MOV.U32 R8, RZ, RZ, R23 ;  /* 0x000000ffff087224 */ /* 0x000fe200078e0017 */
[----:B------:R-:W-:Y:S02]  /*1a6d0*/  PRMT R9, R9, 0x7610, R2 ;  /* 0x0000761009097816 */ /* 0x000fe40000000002 */
.L_x_15368:
[----:B------:R-:W-:Y:S05]  /*1a6e0*/  BSYNC B1 ;  /* 0x0000000000017941 */ /* 0x000fea0003800000 */
.L_x_15366:
        /* <DEDUP_REMOVED lines=9> */
.L_x_15370:
[----:B------:R-:W-:Y:S01]  /*1a780*/  IMAD.MOV.U32 R21, RZ, RZ, R6 ;  /* 0x000000ffff157224 */ /* 0x000fe200078e0006 */
[----:B------:R-:W-:Y:S01]  /*1a790*/  PRMT R2, R2, 0x7610, R15 ;  /* 0x0000761002027816 */ /* 0x000fe2000000000f */
[----:B------:R-:W-:Y:S01]  /*1a7a0*/  IMAD.MOV.U32 R6, RZ, RZ, R25 ;  /* 0x000000ffff067224 */ /* 0x000fe200078e0019 */
[----:B------:R-:W-:Y:S02]  /*1a7b0*/  PRMT R15, R15, 0x7610, R22 ;  /* 0x000076100f0f7816 */ /* 0x000fe40000000016 */
.L_x_15371:
[----:B------:R-:W-:Y:S05]  /*1a7c0*/  BSYNC B1 ;  /* 0x0000000000017941 */ /* 0x000fea0003800000 */
.L_x_15369:
        /* <DEDUP_REMOVED lines=9> */
.L_x_15373:
[----:B------:R-:W-:Y:S01]  /*1a860*/  IMAD.MOV.U32 R23, RZ, RZ, R21 ;  /* 0x000000ffff177224 */ /* 0x000fe200078e0015 */
[----:B------:R-:W-:Y:S01]  /*1a870*/  PRMT R20, R20, 0x7610, R2 ;  /* 0x0000761014147816 */ /* 0x000fe20000000002 */
[----:B------:R-:W-:Y:S01]  /*1a880*/  IMAD.MOV.U32 R21, RZ, RZ, R12 ;  /* 0x000000ffff157224 */ /* 0x000fe200078e000c */
[----:B------:R-:W-:Y:S02]  /*1a890*/  PRMT R2, R2, 0x5410, R2 ;  /* 0x0000541002027816 */ /* 0x000fe40000000002 */
.L_x_15374:
[----:B------:R-:W-:Y:S05]  /*1a8a0*/  BSYNC B1 ;  /* 0x0000000000017941 */ /* 0x000fea0003800000 */
.L_x_15372:
        /* <DEDUP_REMOVED lines=9> */
.L_x_15376:
[----:B------:R-:W-:Y:S01]  /*1a940*/  IMAD.MOV.U32 R12, RZ, RZ, R23 ;  /* 0x000000ffff0c7224 */ /* 0x000fe200078e0017 */
[C---:B------:R-:W-:Y:S01]  /*1a950*/  PRMT R2, R20.reuse, 0x7632, R2 ;  /* 0x0000763214027816 */ /* 0x040fe20000000002 */
[----:B------:R-:W-:Y:S01]  /*1a960*/  IMAD.MOV.U32 R23, RZ, RZ, R14 ;  /* 0x000000ffff177224 */ /* 0x000fe200078e000e */
[----:B------:R-:W-:Y:S02]  /*1a970*/  PRMT R20, R20, 0x7610, R18 ;  /* 0x0000761014147816 */ /* 0x000fe40000000012 */
.L_x_15377:
[----:B------:R-:W-:Y:S05]  /*1a980*/  BSYNC B1 ;  /* 0x0000000000017941 */ /* 0x000fea0003800000 */
.L_x_15375:
        /* <DEDUP_REMOVED lines=9> */
.L_x_15379:
[----:B------:R-:W-:Y:S01]  /*1aa20*/  IMAD.MOV.U32 R14, RZ, RZ, R12 ;  /* 0x000000ffff0e7224 */ /* 0x000fe200078e000c */
[----:B------:R-:W-:Y:S01]  /*1aa30*/  PRMT R18, R2, 0x7610, R18 ;  /* 0x0000761002127816 */ /* 0x000fe20000000012 */
[----:B------:R-:W-:Y:S01]  /*1aa40*/  IMAD.MOV.U32 R12, RZ, RZ, R19 ;  /* 0x000000ffff0c7224 */ /* 0x000fe200078e0013 */
[----:B------:R-:W-:Y:S02]  /*1aa50*/  PRMT R2, R15, 0x7610, R2 ;  /* 0x000076100f027816 */ /* 0x000fe40000000002 */
.L_x_15380:
[----:B------:R-:W-:Y:S05]  /*1aa60*/  BSYNC B1 ;  /* 0x0000000000017941 */ /* 0x000fea0003800000 */
.L_x_15378:
        /* <DEDUP_REMOVED lines=16> */
.L_x_15382:
[----:B------:R-:W-:Y:S01]  /*1ab70*/  IMAD.MOV.U32 R10, RZ, RZ, R3 ;  /* 0x000000ffff0a7224 */ /* 0x000fe200078e0003 */
[C---:B------:R-:W-:Y:S01]  /*1ab80*/  PRMT R15, R24.reuse, 0x7632, R15 ;  /* 0x00007632180f7816 */ /* 0x040fe2000000000f */
[----:B------:R-:W-:Y:S01]  /*1ab90*/  IMAD.MOV.U32 R3, RZ, RZ, R7 ;  /* 0x000000ffff037224 */ /* 0x000fe200078e0007 */
[----:B------:R-:W-:Y:S02]  /*1aba0*/  PRMT R24, R24, 0x5410, R9 ;  /* 0x0000541018187816 */ /* 0x000fe40000000009 */
.L_x_15383:
[----:B------:R-:W-:Y:S05]  /*1abb0*/  BSYNC B1 ;  /* 0x0000000000017941 */ /* 0x000fea0003800000 */
.L_x_15381:
        /* <DEDUP_REMOVED lines=9> */
.L_x_15385:
[----:B------:R-:W-:Y:S01]  /*1ac50*/  PRMT R9, R15, 0x7610, R9 ;  /* 0x000076100f097816 */ /* 0x000fe20000000009 */
[----:B------:R-:W-:Y:S02]  /*1ac60*/  IMAD.MOV.U32 R7, RZ, RZ, R10 ;  /* 0x000000ffff077224 */ /* 0x000fe400078e000a */
[----:B------:R-:W-:Y:S01]  /*1ac70*/  IMAD.MOV.U32 R10, RZ, RZ, R8 ;  /* 0x000000ffff0a7224 */ /* 0x000fe200078e0008 */
[----:B------:R-:W-:Y:S02]  /*1ac80*/  PRMT R15, R9, 0x7632, R15 ;  /* 0x00007632090f7816 */ /* 0x000fe4000000000f */
.L_x_15386:
[----:B------:R-:W-:Y:S05]  /*1ac90*/  BSYNC B1 ;  /* 0x0000000000017941 */ /* 0x000fea0003800000 */
.L_x_15384:
        /* <DEDUP_REMOVED lines=9> */
.L_x_15388:
[----:B------:R-:W-:Y:S01]  /*1ad30*/  IMAD.MOV.U32 R8, RZ, RZ, R7 ;  /* 0x000000ffff087224 */ /* 0x000fe200078e0007 */
[----:B------:R-:W-:Y:S01]  /*1ad40*/  PRMT R9, R15, 0x5432, R9 ;  /* 0x000054320f097816 */ /* 0x000fe20000000009 */
[----:B------:R-:W-:Y:S02]  /*1ad50*/  IMAD.MOV.U32 R7, RZ, RZ, R6 ;  /* 0x000000ffff077224 */ /* 0x000fe400078e0006 */
.L_x_15389:
[----:B------:R-:W-:Y:S05]  /*1ad60*/  BSYNC B1 ;  /* 0x0000000000017941 */ /* 0x000fea0003800000 */
.L_x_15387:
        /* <DEDUP_REMOVED lines=9> */
.L_x_15391:
[----:B------:R-:W-:Y:S01]  /*1ae00*/  IMAD.MOV.U32 R6, RZ, RZ, R8 ;  /* 0x000000ffff067224 */ /* 0x000fe200078e0008 */
[----:B------:R-:W-:Y:S01]  /*1ae10*/  PRMT R15, R15, 0x7610, R9 ;  /* 0x000076100f0f7816 */ /* 0x000fe20000000009 */
[----:B------:R-:W-:Y:S01]  /*1ae20*/  IMAD.MOV.U32 R8, RZ, RZ, R21 ;  /* 0x000000ffff087224 */ /* 0x000fe200078e0015 */
[----:B------:R-:W-:Y:S02]  /*1ae30*/  PRMT R9, R9, 0x7610, R2 ;  /* 0x0000761009097816 */ /* 0x000fe40000000002 */
.L_x_15392:
[----:B------:R-:W-:Y:S05]  /*1ae40*/  BSYNC B1 ;  /* 0x0000000000017941 */ /* 0x000fea0003800000 */
.L_x_15390:
        /* <DEDUP_REMOVED lines=9> */
.L_x_15394:
[----:B------:R-:W-:Y:S01]  /*1aee0*/  IMAD.MOV.U32 R19, RZ, RZ, R6 ;  /* 0x000000ffff137224 */ /* 0x000fe200078e0006 */
[----:B------:R-:W-:Y:S01]  /*1aef0*/  PRMT R2, R2, 0x7610, R15 ;  /* 0x0000761002027816 */ /* 0x000fe2000000000f */
[----:B------:R-:W-:Y:S01]  /*1af00*/  IMAD.MOV.U32 R6, RZ, RZ, R23 ;  /* 0x000000ffff067224 */ /* 0x000fe200078e0017 */
[----:B------:R-:W-:Y:S02]  /*1af10*/  PRMT R15, R15, 0x7610, R20 ;  /* 0x000076100f0f7816 */ /* 0x000fe40000000014 */
.L_x_15395:
[----:B------:R-:W-:Y:S05]  /*1af20*/  BSYNC B1 ;  /* 0x0000000000017941 */ /* 0x000fea0003800000 */
.L_x_15393:
        /* <DEDUP_REMOVED lines=9> */
.L_x_15397:
[----:B------:R-:W-:Y:S01]  /*1afc0*/  IMAD.MOV.U32 R21, RZ, RZ, R19 ;  /* 0x000000ffff157224 */ /* 0x000fe200078e0013 */
[----:B------:R-:W-:Y:S01]  /*1afd0*/  PRMT R18, R18, 0x7610, R2 ;  /* 0x0000761012127816 */ /* 0x000fe20000000002 */
[----:B------:R-:W-:Y:S01]  /*1afe0*/  IMAD.MOV.U32 R19, RZ, RZ, R12 ;  /* 0x000000ffff137224 */ /* 0x000fe200078e000c */
[----:B------:R-:W-:Y:S02]  /*1aff0*/  PRMT R2, R2, 0x5410, R2 ;  /* 0x0000541002027816 */ /* 0x000fe40000000002 */
.L_x_15398:
[----:B------:R-:W-:Y:S05]  /*1b000*/  BSYNC B1 ;  /* 0x0000000000017941 */ /* 0x000fea0003800000 */
.L_x_15396:
        /* <DEDUP_REMOVED lines=9> */
.L_x_15400:
[----:B------:R-:W-:Y:S01]  /*1b0a0*/  IMAD.MOV.U32 R12, RZ, RZ, R21 ;  /* 0x000000ffff0c7224 */ /* 0x000fe200078e0015 */
[C---:B------:R-:W-:Y:S01]  /*1b0b0*/  PRMT R2, R18.reuse, 0x7632, R2 ;  /* 0x0000763212027816 */ /* 0x040fe20000000002 */
[----:B------:R-:W-:Y:S01]  /*1b0c0*/  IMAD.MOV.U32 R21, RZ, RZ, R14 ;  /* 0x000000ffff157224 */ /* 0x000fe200078e000e */
[----:B------:R-:W-:Y:S02]  /*1b0d0*/  PRMT R18, R18, 0x5410, R18 ;  /* 0x0000541012127816 */ /* 0x000fe40000000012 */
.L_x_15401:
[----:B------:R-:W-:Y:S05]  /*1b0e0*/  BSYNC B1 ;  /* 0x0000000000017941 */ /* 0x000fea0003800000 */
.L_x_15399:
        /* <DEDUP_REMOVED lines=16> */
.L_x_15403:
[----:B------:R-:W-:Y:S01]  /*1b1f0*/  IMAD.MOV.U32 R14, RZ, RZ, R3 ;  /* 0x000000ffff0e7224 */ /* 0x000fe200078e0003 */
[C---:B------:R-:W-:Y:S01]  /*1b200*/  PRMT R16, R24.reuse, 0x7632, R16 ;  /* 0x0000763218107816 */ /* 0x040fe20000000010 */
[----:B------:R-:W-:Y:S01]  /*1b210*/  IMAD.MOV.U32 R3, RZ, RZ, R10 ;  /* 0x000000ffff037224 */ /* 0x000fe200078e000a */
[----:B------:R-:W-:Y:S02]  /*1b220*/  PRMT R24, R24, 0x5410, R15 ;  /* 0x0000541018187816 */ /* 0x000fe4000000000f */
.L_x_15404:
[----:B------:R-:W-:Y:S05]  /*1b230*/  BSYNC B1 ;  /* 0x0000000000017941 */ /* 0x000fea0003800000 */
.L_x_15402:
        /* <DEDUP_REMOVED lines=9> */
.L_x_15406:
[----:B------:R-:W-:Y:S01]  /*1b2d0*/  IMAD.MOV.U32 R11, RZ, RZ, R14 ;  /* 0x000000ffff0b7224 */ /* 0x000fe200078e000e */
[----:B------:R-:W-:Y:S01]  /*1b2e0*/  PRMT R10, R16, 0x7610, R10 ;  /* 0x00007610100a7816 */ /* 0x000fe2000000000a */
[----:B------:R-:W-:Y:S01]  /*1b2f0*/  IMAD.MOV.U32 R14, RZ, RZ, R7 ;  /* 0x000000ffff0e7224 */ /* 0x000fe200078e0007 */
[----:B------:R-:W-:Y:S02]  /*1b300*/  PRMT R16, R9, 0x7610, R16 ;  /* 0x0000761009107816 */ /* 0x000fe40000000010 */
.L_x_15407:
[----:B------:R-:W-:Y:S05]  /*1b310*/  BSYNC B1 ;  /* 0x0000000000017941 */ /* 0x000fea0003800000 */
.L_x_15405:
        /* <DEDUP_REMOVED lines=9> */
.L_x_15409:
[----:B------:R-:W-:Y:S01]  /*1b3b0*/  PRMT R9, R10, 0x7610, R9 ;  /* 0x000076100a097816 */ /* 0x000fe20000000009 */
[----:B------:R-:W-:Y:S02]  /*1b3c0*/  IMAD.MOV.U32 R7, RZ, RZ, R11 ;  /* 0x000000ffff077224 */ /* 0x000fe400078e000b */
[----:B------:R-:W-:Y:S01]  /*1b3d0*/  IMAD.MOV.U32 R11, RZ, RZ, R8 ;  /* 0x000000ffff0b7224 */ /* 0x000fe200078e0008 */
[----:B------:R-:W-:Y:S02]  /*1b3e0*/  PRMT R10, R9, 0x7632, R10 ;  /* 0x00007632090a7816 */ /* 0x000fe4000000000a */
.L_x_15410:
[----:B------:R-:W-:Y:S05]  /*1b3f0*/  BSYNC B1 ;  /* 0x0000000000017941 */ /* 0x000fea0003800000 */
.L_x_15408:
        /* <DEDUP_REMOVED lines=9> */
.L_x_15412:
[----:B------:R-:W-:Y:S01]  /*1b490*/  IMAD.MOV.U32 R8, RZ, RZ, R7 ;  /* 0x000000ffff087224 */ /* 0x000fe200078e0007 */
[----:B------:R-:W-:Y:S01]  /*1b4a0*/  PRMT R9, R15, 0x5432, R9 ;  /* 0x000054320f097816 */ /* 0x000fe20000000009 */
[----:B------:R-:W-:Y:S02]  /*1b4b0*/  IMAD.MOV.U32 R7, RZ, RZ, R6 ;  /* 0x000000ffff077224 */ /* 0x000fe400078e0006 */
.L_x_15413:
[----:B------:R-:W-:Y:S05]  /*1b4c0*/  BSYNC B1 ;  /* 0x0000000000017941 */ /* 0x000fea0003800000 */
.L_x_15411:
        /* <DEDUP_REMOVED lines=9> */
.L_x_15415:
[----:B------:R-:W-:Y:S01]  /*1b560*/  IMAD.MOV.U32 R6, RZ, RZ, R8 ;  /* 0x000000ffff067224 */ /* 0x000fe200078e0008 */
[----:B------:R-:W-:Y:S01]  /*1b570*/  PRMT R10, R10, 0x7610, R9 ;  /* 0x000076100a0a7816 */ /* 0x000fe20000000009 */
[----:B------:R-:W-:Y:S01]  /*1b580*/  IMAD.MOV.U32 R8, RZ, RZ, R19 ;  /* 0x000000ffff087224 */ /* 0x000fe200078e0013 */
[----:B------:R-:W-:Y:S02]  /*1b590*/  PRMT R9, R9, 0x7610, R2 ;  /* 0x0000761009097816 */ /* 0x000fe40000000002 */
.L_x_15416:
[----:B------:R-:W-:Y:S05]  /*1b5a0*/  BSYNC B1 ;  /* 0x0000000000017941 */ /* 0x000fea0003800000 */
.L_x_15414:
        /* <DEDUP_REMOVED lines=9> */
.L_x_15418:
[----:B------:R-:W-:Y:S01]  /*1b640*/  IMAD.MOV.U32 R15, RZ, RZ, R6 ;  /* 0x000000ffff0f7224 */ /* 0x000fe200078e0006 */
[----:B------:R-:W-:Y:S01]  /*1b650*/  PRMT R2, R2, 0x7610, R10 ;  /* 0x0000761002027816 */ /* 0x000fe2000000000a */
[----:B------:R-:W-:Y:S01]  /*1b660*/  IMAD.MOV.U32 R6, RZ, RZ, R21 ;  /* 0x000000ffff067224 */ /* 0x000fe200078e0015 */
[----:B------:R-:W-:Y:S02]  /*1b670*/  PRMT R10, R10, 0x7610, R18 ;  /* 0x000076100a0a7816 */ /* 0x000fe40000000012 */
.L_x_15419:
[----:B------:R-:W-:Y:S05]  /*1b680*/  BSYNC B1 ;  /* 0x0000000000017941 */ /* 0x000fea0003800000 */
.L_x_15417:
        /* <DEDUP_REMOVED lines=9> */
.L_x_15421:
[----:B------:R-:W-:Y:S01]  /*1b720*/  IMAD.MOV.U32 R18, RZ, RZ, R15 ;  /* 0x000000ffff127224 */ /* 0x000fe200078e000f */
[----:B------:R-:W-:Y:S01]  /*1b730*/  PRMT R16, R16, 0x7610, R2 ;  /* 0x0000761010107816 */ /* 0x000fe20000000002 */
[----:B------:R-:W-:Y:S01]  /*1b740*/  IMAD.MOV.U32 R15, RZ, RZ, R12 ;  /* 0x000000ffff0f7224 */ /* 0x000fe200078e000c */
[----:B------:R-:W-:Y:S02]  /*1b750*/  PRMT R2, R2, 0x5410, R2 ;  /* 0x0000541002027816 */ /* 0x000fe40000000002 */
.L_x_15422:
[----:B------:R-:W-:Y:S05]  /*1b760*/  BSYNC B1 ;  /* 0x0000000000017941 */ /* 0x000fea0003800000 */
.L_x_15420:
        /* <DEDUP_REMOVED lines=16> */
.L_x_15424:
[----:B------:R-:W-:Y:S01]  /*1b870*/  IMAD.MOV.U32 R20, RZ, RZ, R3 ;  /* 0x000000ffff147224 */ /* 0x000fe200078e0003 */
[----:B------:R-:W-:Y:S01]  /*1b880*/  PRMT R19, R19, 0x7610, R24 ;  /* 0x0000761013137816 */ /* 0x000fe20000000018 */
[----:B------:R-:W-:Y:S01]  /*1b890*/  IMAD.MOV.U32 R3, RZ, RZ, R14 ;  /* 0x000000ffff037224 */ /* 0x000fe200078e000e */
[----:B------:R-:W-:Y:S02]  /*1b8a0*/  PRMT R24, R24, 0x5410, R16 ;  /* 0x0000541018187816 */ /* 0x000fe40000000010 */
.L_x_15425:
[----:B------:R-:W-:Y:S05]  /*1b8b0*/  BSYNC B1 ;  /* 0x0000000000017941 */ /* 0x000fea0003800000 */
.L_x_15423:
        /* <DEDUP_REMOVED lines=9> */
.L_x_15427:
[----:B------:R-:W-:Y:S01]  /*1b950*/  IMAD.MOV.U32 R4, RZ, RZ, R20 ;  /* 0x000000ffff047224 */ /* 0x000fe200078e0014 */
[C---:B------:R-:W-:Y:S01]  /*1b960*/  PRMT R14, R19.reuse, 0x7632, R14 ;  /* 0x00007632130e7816 */ /* 0x040fe2000000000e */
[----:B------:R-:W-:Y:S01]  /*1b970*/  IMAD.MOV.U32 R20, RZ, RZ, R11 ;  /* 0x000000ffff147224 */ /* 0x000fe200078e000b */
[----:B------:R-:W-:Y:S02]  /*1b980*/  PRMT R19, R19, 0x5410, R10 ;  /* 0x0000541013137816 */ /* 0x000fe4000000000a */
.L_x_15428:
[----:B------:R-:W-:Y:S05]  /*1b990*/  BSYNC B1 ;  /* 0x0000000000017941 */ /* 0x000fea0003800000 */
.L_x_15426:
        /* <DEDUP_REMOVED lines=9> */
.L_x_15430:
[----:B------:R-:W-:Y:S01]  /*1ba30*/  IMAD.MOV.U32 R12, RZ, RZ, R4 ;  /* 0x000000ffff0c7224 */ /* 0x000fe200078e0004 */
[----:B------:R-:W-:Y:S01]  /*1ba40*/  PRMT R16, R14, 0x7610, R16 ;  /* 0x000076100e107816 */ /* 0x000fe20000000010 */
[----:B------:R-:W-:Y:S01]  /*1ba50*/  IMAD.MOV.U32 R4, RZ, RZ, R7 ;  /* 0x000000ffff047224 */ /* 0x000fe200078e0007 */
[----:B------:R-:W-:Y:S02]  /*1ba60*/  PRMT R14, R9, 0x7610, R14 ;  /* 0x00007610090e7816 */ /* 0x000fe4000000000e */
.L_x_15431:
[----:B------:R-:W-:Y:S05]  /*1ba70*/  BSYNC B1 ;  /* 0x0000000000017941 */ /* 0x000fea0003800000 */
.L_x_15429:
        /* <DEDUP_REMOVED lines=9> */
.L_x_15433:
[----:B------:R-:W-:Y:S01]  /*1bb10*/  IMAD.MOV.U32 R11, RZ, RZ, R12 ;  /* 0x000000ffff0b7224 */ /* 0x000fe200078e000c */
[----:B------:R-:W-:Y:S01]  /*1bb20*/  PRMT R14, R14, 0x5410, R16 ;  /* 0x000054100e0e7816 */ /* 0x000fe20000000010 */
[----:B------:R-:W-:Y:S01]  /*1bb30*/  IMAD.MOV.U32 R12, RZ, RZ, R8 ;  /* 0x000000ffff0c7224 */ /* 0x000fe200078e0008 */
[----:B------:R-:W-:Y:S02]  /*1bb40*/  PRMT R16, R9, 0x7632, R16 ;  /* 0x0000763209107816 */ /* 0x000fe40000000010 */
.L_x_15434:
[----:B------:R-:W-:Y:S05]  /*1bb50*/  BSYNC B1 ;  /* 0x0000000000017941 */ /* 0x000fea0003800000 */
.L_x_15432:
        /* <DEDUP_REMOVED lines=9> */
.L_x_15436:
[----:B------:R-:W-:Y:S01]  /*1bbf0*/  IMAD.MOV.U32 R8, RZ, RZ, R11 ;  /* 0x000000ffff087224 */ /* 0x000fe200078e000b */
[C---:B------:R-:W-:Y:S01]  /*1bc00*/  PRMT R19, R14.reuse, 0x7632, R19 ;  /* 0x000076320e137816 */ /* 0x040fe20000000013 */
[----:B------:R-:W-:Y:S01]  /*1bc10*/  IMAD.MOV.U32 R11, RZ, RZ, R6 ;  /* 0x000000ffff0b7224 */ /* 0x000fe200078e0006 */
[----:B------:R-:W-:Y:S02]  /*1bc20*/  PRMT R14, R14, 0x7610, R10 ;  /* 0x000076100e0e7816 */ /* 0x000fe4000000000a */
.L_x_15437:
[----:B------:R-:W-:Y:S05]  /*1bc30*/  BSYNC B1 ;  /* 0x0000000000017941 */ /* 0x000fea0003800000 */
.L_x_15435:
        /* <DEDUP_REMOVED lines=9> */
.L_x_15439:
[----:B------:R-:W-:Y:S01]  /*1bcd0*/  IMAD.MOV.U32 R9, RZ, RZ, R8 ;  /* 0x000000ffff097224 */ /* 0x000fe200078e0008 */
[----:B------:R-:W-:Y:S01]  /*1bce0*/  PRMT R21, R21, 0x5410, R19 ;  /* 0x0000541015157816 */ /* 0x000fe20000000013 */
[----:B------:R-:W-:Y:S01]  /*1bcf0*/  IMAD.MOV.U32 R8, RZ, RZ, R15 ;  /* 0x000000ffff087224 */ /* 0x000fe200078e000f */
[----:B------:R-:W-:Y:S02]  /*1bd00*/  PRMT R19, R2, 0x7632, R19 ;  /* 0x0000763202137816 */ /* 0x000fe40000000013 */
.L_x_15440:
[----:B------:R-:W-:Y:S05]  /*1bd10*/  BSYNC B1 ;  /* 0x0000000000017941 */ /* 0x000fea0003800000 */
.L_x_15438:
        /* <DEDUP_REMOVED lines=9> */
.L_x_15442:
[----:B------:R-:W-:Y:S01]  /*1bdb0*/  IMAD.MOV.U32 R10, RZ, RZ, R9 ;  /* 0x000000ffff0a7224 */ /* 0x000fe200078e0009 */
[C---:B------:R-:W-:Y:S01]  /*1bdc0*/  PRMT R15, R21.reuse, 0x7632, R15 ;  /* 0x00007632150f7816 */ /* 0x040fe2000000000f */
[----:B------:R-:W-:Y:S01]  /*1bdd0*/  IMAD.MOV.U32 R9, RZ, RZ, R18 ;  /* 0x000000ffff097224 */ /* 0x000fe200078e0012 */
[----:B------:R-:W-:Y:S02]  /*1bde0*/  PRMT R21, R21, 0x7610, R16 ;  /* 0x0000761015157816 */ /* 0x000fe40000000010 */
.L_x_15443:
[----:B------:R-:W-:Y:S05]  /*1bdf0*/  BSYNC B1 ;  /* 0x0000000000017941 */ /* 0x000fea0003800000 */
.L_x_15441:
        /* <DEDUP_REMOVED lines=16> */
.L_x_15445:
[----:B------:R-:W-:Y:S01]  /*1bf00*/  PRMT R33, R33, 0x7610, R24 ;  /* 0x0000761021217816 */ /* 0x000fe20000000018 */
[----:B------:R-:W-:Y:S01]  /*1bf10*/  IMAD.MOV.U32 R2, RZ, RZ, R3 ;  /* 0x000000ffff027224 */ /* 0x000fe200078e0003 */
[----:B------:R-:W-:Y:S01]  /*1bf20*/  PRMT R24, R24, 0x7610, R19 ;  /* 0x0000761018187816 */ /* 0x000fe20000000013 */
[----:B------:R-:W-:Y:S02]  /*1bf30*/  IMAD.MOV.U32 R3, RZ, RZ, R20 ;  /* 0x000000ffff037224 */ /* 0x000fe400078e0014 */
.L_x_15446:
[----:B------:R-:W-:Y:S05]  /*1bf40*/  BSYNC B1 ;  /* 0x0000000000017941 */ /* 0x000fea0003800000 */
.L_x_15444:
        /* <DEDUP_REMOVED lines=9> */
.L_x_15448:
[----:B------:R-:W-:Y:S01]  /*1bfe0*/  IMAD.MOV.U32 R5, RZ, RZ, R2 ;  /* 0x000000ffff057224 */ /* 0x000fe200078e0002 */
[----:B------:R-:W-:Y:S01]  /*1bff0*/  PRMT R33, R33, 0x5432, R14 ;  /* 0x0000543221217816 */ /* 0x000fe2000000000e */
[----:B------:R-:W-:Y:S02]  /*1c000*/  IMAD.MOV.U32 R2, RZ, RZ, R4 ;  /* 0x000000ffff027224 */ /* 0x000fe400078e0004 */
.L_x_15449:
[----:B------:R-:W-:Y:S05]  /*1c010*/  BSYNC B1 ;  /* 0x0000000000017941 */ /* 0x000fea0003800000 */
.L_x_15447:
        /* <DEDUP_REMOVED lines=9> */
.L_x_15451:
[----:B------:R-:W-:Y:S01]  /*1c0b0*/  PRMT R31, R33, 0x7610, R31 ;  /* 0x00007610211f7816 */ /* 0x000fe2000000001f */
[----:B------:R-:W-:Y:S01]  /*1c0c0*/  IMAD.MOV.U32 R4, RZ, RZ, R5 ;  /* 0x000000ffff047224 */ /* 0x000fe200078e0005 */
[----:B------:R-:W-:Y:S01]  /*1c0d0*/  PRMT R33, R16, 0x7610, R33 ;  /* 0x0000761010217816 */ /* 0x000fe20000000021 */
[----:B------:R-:W-:Y:S02]  /*1c0e0*/  IMAD.MOV.U32 R5, RZ, RZ, R12 ;  /* 0x000000ffff057224 */ /* 0x000fe400078e000c */
.L_x_15452:
[----:B------:R-:W-:Y:S05]  /*1c0f0*/  BSYNC B1 ;  /* 0x0000000000017941 */ /* 0x000fea0003800000 */
.L_x_15450:
        /* <DEDUP_REMOVED lines=9> */
.L_x_15454:
[----:B------:R-:W-:Y:S01]  /*1c190*/  IMAD.MOV.U32 R7, RZ, RZ, R4 ;  /* 0x000000ffff077224 */ /* 0x000fe200078e0004 */
[----:B------:R-:W-:Y:S01]  /*1c1a0*/  PRMT R31, R14, 0x5432, R31 ;  /* 0x000054320e1f7816 */ /* 0x000fe2000000001f */
[----:B------:R-:W-:Y:S02]  /*1c1b0*/  IMAD.MOV.U32 R4, RZ, RZ, R11 ;  /* 0x000000ffff047224 */ /* 0x000fe400078e000b */
.L_x_15455:
[----:B------:R-:W-:Y:S05]  /*1c1c0*/  BSYNC B1 ;  /* 0x0000000000017941 */ /* 0x000fea0003800000 */
.L_x_15453:
        /* <DEDUP_REMOVED lines=9> */
.L_x_15457:
[C---:B------:R-:W-:Y:S01]  /*1c260*/  PRMT R30, R31.reuse, 0x7632, R30 ;  /* 0x000076321f1e7816 */ /* 0x040fe2000000001e */
[----:B------:R-:W-:Y:S01]  /*1c270*/  IMAD.MOV.U32 R6, RZ, RZ, R7 ;  /* 0x000000ffff067224 */ /* 0x000fe200078e0007 */
[----:B------:R-:W-:Y:S01]  /*1c280*/  PRMT R31, R31, 0x5410, R19 ;  /* 0x000054101f1f7816 */ /* 0x000fe20000000013 */
[----:B------:R-:W-:Y:S02]  /*1c290*/  IMAD.MOV.U32 R7, RZ, RZ, R8 ;  /* 0x000000ffff077224 */ /* 0x000fe400078e0008 */
.L_x_15458:
[----:B------:R-:W-:Y:S05]  /*1c2a0*/  BSYNC B1 ;  /* 0x0000000000017941 */ /* 0x000fea0003800000 */
.L_x_15456:
        /* <DEDUP_REMOVED lines=9> */
.L_x_15460:
[----:B------:R-:W-:Y:S01]  /*1c340*/  IMAD.MOV.U32 R27, RZ, RZ, R6 ;  /* 0x000000ffff1b7224 */ /* 0x000fe200078e0006 */
[----:B------:R-:W-:Y:S01]  /*1c350*/  PRMT R30, R21, 0x5432, R30 ;  /* 0x00005432151e7816 */ /* 0x000fe2000000001e */
[----:B------:R-:W-:Y:S02]  /*1c360*/  IMAD.MOV.U32 R6, RZ, RZ, R9 ;  /* 0x000000ffff067224 */ /* 0x000fe400078e0009 */
.L_x_15461:
[----:B------:R-:W-:Y:S05]  /*1c370*/  BSYNC B1 ;  /* 0x0000000000017941 */ /* 0x000fea0003800000 */
.L_x_15459:
        /* <DEDUP_REMOVED lines=9> */
.L_x_15463:
[C---:B------:R-:W-:Y:S01]  /*1c410*/  PRMT R24, R30.reuse, 0x7632, R24 ;  /* 0x000076321e187816 */ /* 0x040fe20000000018 */
[----:B------:R-:W-:Y:S01]  /*1c420*/  IMAD.MOV.U32 R26, RZ, RZ, R27 ;  /* 0x000000ffff1a7224 */ /* 0x000fe200078e001b */
[----:B------:R-:W-:Y:S01]  /*1c430*/  PRMT R30, R30, 0x5410, R15 ;  /* 0x000054101e1e7816 */ /* 0x000fe2000000000f */
[----:B------:R-:W-:Y:S02]  /*1c440*/  IMAD.MOV.U32 R27, RZ, RZ, R10 ;  /* 0x000000ffff1b7224 */ /* 0x000fe400078e000a */
.L_x_15464:
[----:B------:R-:W-:Y:S05]  /*1c450*/  BSYNC B1 ;  /* 0x0000000000017941 */ /* 0x000fea0003800000 */
.L_x_15462:
[----:B------:R-:W-:Y:S02]  /*1c460*/  FADD.FTZ R28, R13, R28 ;  /* 0x0000001c0d1c7221 */ /* 0x000fe40000010000 */
.L_x_14960:
[----:B------:R-:W-:Y:S05]  /*1c470*/  BSYNC B0 ;  /* 0x0000000000007941 */ /* 0x000fea0003800000 */
.L_x_14959:
[----:B------:R-:W-:Y:S05]  /*1c480*/  @P1 EXIT ;  /* 0x000000000000194d */ /* 0x000fea0003800000 */
[----:B01----:R-:W-:Y:S02]  /*1c490*/  IMAD.MOV.U32 R12, RZ, RZ, c[0x0][0x180] ;  /* 0x00006000ff0c7624 */ /* 0x003fe400078e00ff */
[----:B------:R-:W-:-:S03]  /*1c4a0*/  IMAD.MOV.U32 R11, RZ, RZ, 0x4 ;  /* 0x00000004ff0b7424 */ /* 0x000fc600078e00ff */
[----:B------:R-:W-:Y:S01]  /*1c4b0*/  ISETP.GE.AND P3, PT, R12, 0x1, PT ;  /* 0x000000010c00780c */ /* 0x000fe20003f66270 */
[----:B------:R-:W-:-:S12]  /*1c4c0*/  IMAD.WIDE R8, R0, R11, c[0x0][0x168] ;  /* 0x00005a0000087625 */ /* 0x000fd800078e020b */
[----:B------:R-:W2:Y:S01]  /*1c4d0*/  @P3 LDG.E.CONSTANT R10, [R8.64] ;  /* 0x00000004080a3981 */ /* 0x000ea2000c1e9900 */
[C---:B------:R-:W-:Y:S02]  /*1c4e0*/  ISETP.GE.AND P2, PT, R12.reuse, 0x4, PT ;  /* 0x000000040c00780c */ /* 0x040fe40003f46270 */
[C---:B------:R-:W-:Y:S01]  /*1c4f0*/  ISETP.GE.AND P0, PT, R12.reuse, 0x2, PT ;  /* 0x000000020c00780c */ /* 0x040fe20003f06270 */
[----:B------:R-:W3:Y:S01]  /*1c500*/  @P3 LDG.E.CONSTANT R19, [R8.64] ;  /* 0x0000000408133981 */ /* 0x000ee2000c1e9900 */
[----:B------:R-:W-:-:S09]  /*1c510*/  ISETP.GE.AND P1, PT, R12, 0x3, PT ;  /* 0x000000030c00780c */ /* 0x000fd20003f26270 */
[----:B------:R-:W4:Y:S04]  /*1c520*/  @P2 LDG.E.CONSTANT R18, [R8.64] ;  /* 0x0000000408122981 */ /* 0x000f28000c1e9900 */
[----:B------:R-:W5:Y:S04]  /*1c530*/  @P0 LDG.E.CONSTANT R17, [R8.64] ;  /* 0x0000000408110981 */ /* 0x000f68000c1e9900 */
[----:B------:R-:W4:Y:S04]  /*1c540*/  @P0 LDG.E.CONSTANT R16, [R8.64] ;  /* 0x0000000408100981 */ /* 0x000f28000c1e9900 */
[----:B------:R-:W4:Y:S04]  /*1c550*/  @P1 LDG.E.CONSTANT R15, [R8.64] ;  /* 0x00000004080f1981 */ /* 0x000f28000c1e9900 */
[----:B------:R-:W5:Y:S01]  /*1c560*/  @P1 LDG.E.CONSTANT R14, [R8.64] ;  /* 0x00000004080e1981 */ /* 0x000f62000c1e9900 */
[----:B------:R-:W0:Y:S01]  /*1c570*/  MUFU.LG2 R28, R28 ;  /* 0x0000001c001c7308 */ /* 0x000e220000000c00 */
[----:B------:R-:W-:Y:S01]  /*1c580*/  HADD2.F32 R12, -RZ, R24.H0_H0 ;  /* 0x20000018ff0c7230 */ /* 0x000fe20000004100 */
[----:B------:R-:W-:Y:S01]  /*1c590*/  IMAD R0, R0, c[0x0][0x180], RZ ;  /* 0x0000600000007a24 */ /* 0x000fe200078e02ff */
[----:B------:R-:W-:-:S03]  /*1c5a0*/  HADD2.F32 R22, -RZ, R33.H1_H1 ;  /* 0x30000021ff167230 */ /* 0x000fc60000004100 */
[----:B------:R-:W-:Y:S01]  /*1c5b0*/  @P3 FADD.FTZ R13, R12, -R29 ;  /* 0x8000001d0c0d3221 */ /* 0x000fe20000010000 */
[----:B------:R-:W-:Y:S01]  /*1c5c0*/  HADD2.F32 R12, -RZ, R30.H1_H1 ;  /* 0x3000001eff0c7230 */ /* 0x000fe20000004100 */
[----:B------:R-:W-:-:S04]  /*1c5d0*/  IMAD.SHL.U32 R0, R0, 0x2, RZ ;  /* 0x0000000200007824 */ /* 0x000fc800078e00ff */
[----:B------:R-:W-:Y:S02]  /*1c5e0*/  @P3 FADD.FTZ R21, R12, -R29 ;  /* 0x8000001d0c153221 */ /* 0x000fe40000010000 */
[----:B0-----:R-:W-:-:S04]  /*1c5f0*/  @P3 FFMA.FTZ R13, R28, -0.69314718246459960938, R13 ;  /* 0xbf3172181c0d3823 */ /* 0x001fc8000001000d */
[----:B--2---:R-:W-:Y:S02]  /*1c600*/  @P3 FADD.FTZ R10, R10, R13 ;  /* 0x0000000d0a0a3221 */ /* 0x004fe40000010000 */
[----:B------:R-:W-:-:S03]  /*1c610*/  IMAD.MOV.U32 R13, RZ, RZ, 0x2 ;  /* 0x00000002ff0d7424 */ /* 0x000fc600078e00ff */
[----:B------:R-:W-:Y:S01]  /*1c620*/  @P3 F2FP.PACK_AB R20, RZ, R10 ;  /* 0x0000000aff14323e */ /* 0x000fe200000000ff */
[----:B------:R-:W-:-:S03]  /*1c630*/  IMAD.WIDE R10, R0, R11, c[0x0][0x170] ;  /* 0x00005c00000a7625 */ /* 0x000fc600078e020b */
[----:B------:R-:W-:Y:S01]  /*1c640*/  PRMT R23, R20, 0x7610, R23 ;  /* 0x0000761014177816 */ /* 0x000fe20000000017 */
[----:B------:R-:W-:Y:S01]  /*1c650*/  IMAD.WIDE R12, R0, R13, c[0x0][0x178] ;  /* 0x00005e00000c7625 */ /* 0x000fe200078e020d */
[----:B------:R-:W-:Y:S01]  /*1c660*/  HADD2.F32 R20, -RZ, R30.H0_H0 ;  /* 0x2000001eff147230 */ /* 0x000fe20000004100 */
[----:B------:R0:W-:Y:S02]  /*1c670*/  @P3 STG.E [R10.64], R26 ;  /* 0x0000001a0a003986 */ /* 0x0001e4000c101904 */
[----:B------:R-:W-:Y:S02]  /*1c680*/  @P3 FFMA.FTZ R0, R28, -0.69314718246459960938, R21 ;  /* 0xbf3172181c003823 */ /* 0x000fe40000010015 */
[--C-:B------:R-:W-:Y:S01]  /*1c690*/  @P2 FADD.FTZ R21, R22, -R29.reuse ;  /* 0x8000001d16152221 */ /* 0x100fe20000010000 */
[----:B------:R-:W-:Y:S01]  /*1c6a0*/  HADD2.F32 R22, -RZ, R31.H1_H1 ;  /* 0x3000001fff167230 */ /* 0x000fe20000004100 */
[----:B---3--:R-:W-:Y:S01]  /*1c6b0*/  @P3 FADD.FTZ R0, R19, R0 ;  /* 0x0000000013003221 */ /* 0x008fe20000010000 */
[----:B------:R1:W-:Y:S01]  /*1c6c0*/  @P3 STG.E.U16 [R12.64], R23 ;  /* 0x000000170c003986 */ /* 0x0003e2000c101504 */
[----:B------:R-:W-:-:S02]  /*1c6d0*/  @P0 FADD.FTZ R19, R20, -R29 ;  /* 0x8000001d14130221 */ /* 0x000fc40000010000 */
[C---:B------:R-:W-:Y:S01]  /*1c6e0*/  @P2 FFMA.FTZ R21, R28.reuse, -0.69314718246459960938, R21 ;  /* 0xbf3172181c152823 */ /* 0x040fe20000010015 */
[----:B------:R-:W-:Y:S01]  /*1c6f0*/  @P3 F2FP.PACK_AB R0, RZ, R0 ;  /* 0x00000000ff00323e */ /* 0x000fe200000000ff */
[----:B------:R-:W-:Y:S01]  /*1c700*/  @P0 FFMA.FTZ R20, R28, -0.69314718246459960938, R19 ;  /* 0xbf3172181c140823 */ /* 0x000fe20000010013 */
[----:B0-----:R-:W-:Y:S01]  /*1c710*/  HADD2.F32 R26, -RZ, R33.H0_H0 ;  /* 0x20000021ff1a7230 */ /* 0x001fe20000004100 */
[----:B------:R-:W-:Y:S01]  /*1c720*/  @P0 FADD.FTZ R19, R22, -R29 ;  /* 0x8000001d16130221 */ /* 0x000fe20000010000 */
[----:B------:R-:W-:Y:S01]  /*1c730*/  PRMT R24, R0, 0x7610, R24 ;  /* 0x0000761000187816 */ /* 0x000fe20000000018 */
[----:B------:R-:W-:Y:S01]  /*1c740*/  HADD2.F32 R0, -RZ, R31.H0_H0 ;  /* 0x2000001fff007230 */ /* 0x000fe20000004100 */
[----:B----4-:R-:W-:Y:S01]  /*1c750*/  @P2 FADD.FTZ R18, R18, R21 ;  /* 0x0000001512122221 */ /* 0x010fe20000010000 */
[----:B------:R0:W-:Y:S01]  /*1c760*/  @P3 STG.E [R10.64+0x4], R27 ;  /* 0x0000041b0a003986 */ /* 0x0001e2000c101904 */
[----:B------:R-:W-:Y:S02]  /*1c770*/  @P0 FFMA.FTZ R19, R28, -0.69314718246459960938, R19 ;  /* 0xbf3172181c130823 */ /* 0x000fe40000010013 */
[--C-:B------:R-:W-:Y:S01]  /*1c780*/  @P1 FADD.FTZ R21, R0, -R29.reuse ;  /* 0x8000001d00151221 */ /* 0x100fe20000010000 */
[----:B------:R0:W-:Y:S01]  /*1c790*/  @P3 STG.E.U16 [R12.64+0x2], R24 ;  /* 0x000002180c003986 */ /* 0x0001e2000c101504 */
[----:B-1----:R-:W-:Y:S01]  /*1c7a0*/  @P1 FADD.FTZ R23, R26, -R29 ;  /* 0x8000001d1a171221 */ /* 0x002fe20000010000 */
[----:B------:R-:W-:Y:S01]  /*1c7b0*/  @P2 F2FP.PACK_AB R18, RZ, R18 ;  /* 0x00000012ff12223e */ /* 0x000fe200000000ff */
[----:B-----5:R-:W-:Y:S01]  /*1c7c0*/  @P0 FADD.FTZ R17, R17, R20 ;  /* 0x0000001411110221 */ /* 0x020fe20000010000 */
[----:B------:R0:W-:Y:S01]  /*1c7d0*/  @P0 STG.E [R10.64+0x8], R6 ;  /* 0x000008060a000986 */ /* 0x0001e2000c101904 */
[----:B------:R-:W-:-:S02]  /*1c7e0*/  @P1 FFMA.FTZ R0, R28, -0.69314718246459960938, R21 ;  /* 0xbf3172181c001823 */ /* 0x000fc40000010015 */
[----:B------:R-:W-:Y:S01]  /*1c7f0*/  @P0 FADD.FTZ R16, R16, R19 ;  /* 0x0000001310100221 */ /* 0x000fe20000010000 */
[----:B------:R-:W-:Y:S01]  /*1c800*/  @P0 F2FP.PACK_AB R17, RZ, R17 ;  /* 0x00000011ff11023e */ /* 0x000fe200000000ff */
[----:B------:R-:W-:Y:S02]  /*1c810*/  @P1 FFMA.FTZ R23, R28, -0.69314718246459960938, R23 ;  /* 0xbf3172181c171823 */ /* 0x000fe40000010017 */
[----:B------:R-:W-:Y:S01]  /*1c820*/  @P1 FADD.FTZ R0, R15, R0 ;  /* 0x000000000f001221 */ /* 0x000fe20000010000 */
[----:B------:R-:W-:Y:S01]  /*1c830*/  @P0 F2FP.PACK_AB R16, RZ, R16 ;  /* 0x00000010ff10023e */ /* 0x000fe200000000ff */
[----:B------:R-:W-:Y:S01]  /*1c840*/  @P1 FADD.FTZ R14, R14, R23 ;  /* 0x000000170e0e1221 */ /* 0x000fe20000010000 */
[----:B------:R0:W-:Y:S02]  /*1c850*/  @P0 STG.E.U16 [R12.64+0x4], R17 ;  /* 0x000004110c000986 */ /* 0x0001e4000c101504 */
[----:B------:R-:W-:Y:S02]  /*1c860*/  @P1 F2FP.PACK_AB R0, RZ, R0 ;  /* 0x00000000ff00123e */ /* 0x000fe400000000ff */
        /* <DEDUP_REMOVED lines=11> */
[----:B0-----:R-:W-:-:S03]  /*1c920*/  HADD2.F32 R24, -RZ, R24.H1_H1 ;  /* 0x30000018ff187230 */ /* 0x001fc60000004100 */
[----:B------:R-:W-:Y:S02]  /*1c930*/  STG.E [R10.64+0x1c], R3 ;  /* 0x00001c030a007986 */ /* 0x000fe4000c101904 */
[----:B------:R-:W-:-:S04]  /*1c940*/  FADD.FTZ R29, R24, -R29 ;  /* 0x8000001d181d7221 */ /* 0x000fc80000010000 */
[----:B------:R-:W-:-:S04]  /*1c950*/  FFMA.FTZ R0, R28, -0.69314718246459960938, R29 ;  /* 0xbf3172181c007823 */ /* 0x000fc8000001001d */
[----:B--2---:R-:W-:-:S05]  /*1c960*/  FADD.FTZ R0, R9, R0 ;  /* 0x0000000009007221 */ /* 0x004fca0000010000 */
[----:B------:R-:W-:-:S05]  /*1c970*/  F2FP.PACK_AB R0, RZ, R0 ;  /* 0x00000000ff00723e */ /* 0x000fca00000000ff */
[----:B------:R-:W-:Y:S01]  /*1c980*/  STG.E.U16 [R12.64+0xe], R0 ;  /* 0x00000e000c007986 */ /* 0x000fe2000c101504 */
[----:B------:R-:W-:Y:S05]  /*1c990*/  EXIT ;  /* 0x000000000000794d */ /* 0x000fea0003800000 */
.L_x_15465:
        /* <DEDUP_REMOVED lines=14> */
.L_x_74482:


//--------------------- .text._ZN17fastertransformer38beam_online_softmax_topk_stage2_kernelI6__halfLi8ELi64EEEvPKfS3_PiPT_ii --------------------------
	.section	.text._ZN17fastertransformer38beam_online_softmax_topk_stage2_kernelI6__halfLi8ELi64EEEvPKfS3_PiPT_ii,"ax",@progbits
	.sectioninfo	@"SHI_REGISTERS=40"
	.align	128
        .global         _ZN17fastertransformer38beam_online_softmax_topk_stage2_kernelI6__halfLi8ELi64EEEvPKfS3_PiPT_ii
        .type           _ZN17fastertransformer38beam_online_softmax_topk_stage2_kernelI6__halfLi8ELi64EEEvPKfS3_PiPT_ii,@function
        .size           _ZN17fastertransformer38beam_online_softmax_topk_stage2_kernelI6__halfLi8ELi64EEEvPKfS3_PiPT_ii,(.L_x_74483 - _ZN17fastertransformer38beam_online_softmax_topk_stage2_kernelI6__halfLi8ELi64EEEvPKfS3_PiPT_ii)
        .other          _ZN17fastertransformer38beam_online_softmax_topk_stage2_kernelI6__halfLi8ELi64EEEvPKfS3_PiPT_ii,@"STO_CUDA_ENTRY STV_DEFAULT"
_ZN17fastertransformer38beam_online_softmax_topk_stage2_kernelI6__halfLi8ELi64EEEvPKfS3_PiPT_ii:
.text._ZN17fastertransformer38beam_online_softmax_topk_stage2_kernelI6__halfLi8ELi64EEEvPKfS3_PiPT_ii:
        /* <DEDUP_REMOVED lines=49> */
.L_x_15470:
        /* <DEDUP_REMOVED lines=11> */
.L_x_15469:
[----:B------:R-:W-:Y:S05]  /*03c0*/  BSYNC B1 ;  /* 0x0000000000017941 */ /* 0x000fea0003800000 */
.L_x_15468:
        /* <DEDUP_REMOVED lines=14> */
.L_x_15473:
        /* <DEDUP_REMOVED lines=38> */
.L_x_15472:
[----:B------:R-:W-:Y:S05]  /*0710*/  BSYNC B1 ;  /* 0x0000000000017941 */ /* 0x000fea0003800000 */
.L_x_15471:
        /* <DEDUP_REMOVED lines=25> */
.L_x_15475:
[----:B------:R-:W-:Y:S05]  /*08b0*/  BSYNC B1 ;  /* 0x0000000000017941 */ /* 0x000fea0003800000 */
.L_x_15474:
        /* <DEDUP_REMOVED lines=10> */
.L_x_15467:
[----:B------:R-:W-:Y:S05]  /*0960*/  BSYNC B0 ;  /* 0x0000000000007941 */ /* 0x000fea0003800000 */
.L_x_15466:
        /* <DEDUP_REMOVED lines=23> */
.L_x_15482:
[----:B-1----:R-:W-:Y:S01]  /*0ae0*/  IMAD R30, R31, 0x12, R22 ;  /* 0x000000121f1e7824 */ /* 0x002fe200078e0216 */
[----:B------:R-:W-:Y:S01]  /*0af0*/  IADD3 R21, R21, -0x10, RZ ;  /* 0xfffffff015157810 */ /* 0x000fe20007ffe0ff */
[C-C-:B------:R-:W-:Y:S02]  /*0b00*/  IMAD R34, R22.reuse, 0x4, R3.reuse ;  /* 0x0000000416227824 */ /* 0x140fe400078e0203 */
[----:B------:R-:W-:Y:S01]  /*0b10*/  IMAD R23, R22, 0x2, R3 ;  /* 0x0000000216177824 */ /* 0x000fe200078e0203 */
[----:B------:R-:W0:Y:S01]  /*0b20*/  LDS.64 R14, [R30.X4+0xd0] ;  /* 0x0000d0001e0e7984 */ /* 0x000e220000004a00 */
[----:B------:R-:W-:-:S03]  /*0b30*/  ISETP.GT.AND P1, PT, R21, 0xc, PT ;  /* 0x0000000c1500780c */ /* 0x000fc60003f24270 */
[----:B------:R-:W1:Y:S04]  /*0b40*/  LDS.64 R12, [R30.X4+0xd8] ;  /* 0x0000d8001e0c7984 */ /* 0x000e680000004a00 */
[----:B------:R-:W2:Y:S04]  /*0b50*/  LDS.64 R28, [R30.X4+0xb0] ;  /* 0x0000b0001e1c7984 */ /* 0x000ea80000004a00 */
[----:B------:R-:W3:Y:S04]  /*0b60*/  LDS.64 R10, [R30.X4+0xe0] ;  /* 0x0000e0001e0a7984 */ /* 0x000ee80000004a00 */
[----:B------:R-:W-:Y:S04]  /*0b70*/  LDS.64 R24, [R30.X4+0xb8] ;  /* 0x0000b8001e187984 */ /* 0x000fe80000004a00 */
        /* <DEDUP_REMOVED lines=20> */
[----:B-----5:R-:W-:Y:S01]  /*0cc0*/  F2FP.PACK_AB R5, R5, R4 ;  /* 0x000000040505723e */ /* 0x020fe200000000ff */
[----:B------:R-:W-:Y:S01]  /*0cd0*/  IMAD R28, R28, 0x2, R3 ;  /* 0x000000021c1c7824 */ /* 0x000fe200078e0203 */
[----:B------:R0:W-:Y:S01]  /*0ce0*/  STL.U16 [R23+0x24], R37 ;  /* 0x0000242517007387 */ /* 0x0001e20000100400 */
[----:B--2---:R-:W-:-:S03]  /*0cf0*/  PRMT R36, R32, 0x7632, R36 ;  /* 0x0000763220247816 */ /* 0x004fc60000000024 */
[----:B------:R2:W4:Y:S01]  /*0d00*/  LDS.64 R32, [R30.X4+0x108] ;  /* 0x000108001e207984 */ /* 0x0005220000004a00 */
[----:B---3--:R-:W-:-:S03]  /*0d10*/  F2FP.PACK_AB R24, R9, R8 ;  /* 0x000000080918723e */ /* 0x008fc600000000ff */
[----:B------:R-:W-:Y:S01]  /*0d20*/  STL [R34+0xc], R25 ;  /* 0x00000c1922007387 */ /* 0x000fe20000100800 */
[----:B------:R-:W-:Y:S02]  /*0d30*/  PRMT R17, R24, 0x7632, R17 ;  /* 0x0000763218117816 */ /* 0x000fe40000000011 */
[----:B0-----:R-:W-:Y:S01]  /*0d40*/  PRMT R37, R35, 0x7632, R37 ;  /* 0x0000763223257816 */ /* 0x001fe20000000025 */
[----:B------:R-:W-:Y:S01]  /*0d50*/  STL.U16 [R23+0x26], R36 ;  /* 0x0000262417007387 */ /* 0x000fe20000100400 */
[----:B--2---:R-:W-:-:S03]  /*0d60*/  IADD3 R30, R22, 0x8, RZ ;  /* 0x00000008161e7810 */ /* 0x004fc60007ffe0ff */
[----:B------:R0:W-:Y:S02]  /*0d70*/  STL [R29], R6 ;  /* 0x000000061d007387 */ /* 0x0001e40000100800 */
[C-C-:B------:R-:W-:Y:S02]  /*0d80*/  IMAD R4, R30.reuse, 0x4, R3.reuse ;  /* 0x000000041e047824 */ /* 0x140fe400078e0203 */
[----:B------:R-:W-:Y:S01]  /*0d90*/  STL.U16 [R28+0x20], R35 ;  /* 0x000020231c007387 */ /* 0x000fe20000100400 */
[----:B------:R-:W-:Y:S01]  /*0da0*/  IMAD R30, R30, 0x2, R3 ;  /* 0x000000021e1e7824 */ /* 0x000fe200078e0203 */
[----:B-1----:R-:W-:Y:S02]  /*0db0*/  F2FP.PACK_AB R26, R27, R26 ;  /* 0x0000001a1b1a723e */ /* 0x002fe400000000ff */
[----:B------:R1:W-:Y:S01]  /*0dc0*/  STL [R29+0x4], R7 ;  /* 0x000004071d007387 */ /* 0x0003e20000100800 */
[----:B0-----:R-:W-:-:S03]  /*0dd0*/  IADD3 R6, R22, 0xc, RZ ;  /* 0x0000000c16067810 */ /* 0x001fc60007ffe0ff */
[----:B------:R-:W-:Y:S01]  /*0de0*/  STL.U16 [R28+0x22], R37 ;  /* 0x000022251c007387 */ /* 0x000fe20000100400 */
[----:B------:R-:W-:-:S03]  /*0df0*/  IADD3 R22, R22, 0x10, RZ ;  /* 0x0000001016167810 */ /* 0x000fc60007ffe0ff */
[----:B------:R0:W-:Y:S01]  /*0e00*/  STL [R29+0x8], R18 ;  /* 0x000008121d007387 */ /* 0x0001e20000100800 */
[----:B-1----:R-:W-:-:S03]  /*0e10*/  PRMT R7, R16, 0x7632, R7 ;  /* 0x0000763210077816 */ /* 0x002fc60000000007 */
[----:B------:R-:W-:Y:S04]  /*0e20*/  STL.U16 [R28+0x24], R24 ;  /* 0x000024181c007387 */ /* 0x000fe80000100400 */
[----:B------:R-:W-:Y:S01]  /*0e30*/  STL [R29+0xc], R19 ;  /* 0x00000c131d007387 */ /* 0x000fe20000100800 */
[----:B0-----:R-:W-:-:S03]  /*0e40*/  PRMT R18, R5, 0x7610, R18 ;  /* 0x0000761005127816 */ /* 0x001fc60000000012 */
[----:B------:R0:W-:Y:S01]  /*0e50*/  STL.U16 [R28+0x26], R17 ;  /* 0x000026111c007387 */ /* 0x0001e20000100400 */
[----:B----4-:R-:W-:-:S03]  /*0e60*/  F2FP.PACK_AB R32, R33, R32 ;  /* 0x000000202120723e */ /* 0x010fc600000000ff */
        /* <DEDUP_REMOVED lines=22> */
.L_x_15481:
        /* <DEDUP_REMOVED lines=43> */
.L_x_15483:
[----:B------:R-:W-:-:S13]  /*1280*/  ISETP.NE.OR P0, PT, R21, RZ, P0 ;  /* 0x000000ff1500720c */ /* 0x000fda0000705670 */
[----:B------:R-:W-:Y:S05]  /*1290*/  @!P0 BRA `(.L_x_15479) ;  /* 0x0000017000008947 */ /* 0x000fea0003800000 */
.L_x_15480:
        /* <DEDUP_REMOVED lines=23> */
.L_x_15479:
        /* <DEDUP_REMOVED lines=8> */
.L_x_15484:
        /* <DEDUP_REMOVED lines=11> */
.L_x_15478:
[----:B-1----:R-:W-:-:S06]  /*1540*/  IMAD R10, R31, 0x48, RZ ;  /* 0x000000481f0a7824 */ /* 0x002fcc00078e02ff */
[----:B------:R-:W1:Y:S02]  /*1550*/  LDS.64 R10, [R10+0xf0] ;  /* 0x0000f0000a0a7984 */ /* 0x000e640000000a00 */
[----:B-1----:R-:W-:Y:S02]  /*1560*/  IMAD.MOV.U32 R2, RZ, RZ, R11 ;  /* 0x000000ffff027224 */ /* 0x002fe400078e000b */
[----:B------:R-:W-:-:S05]  /*1570*/  IMAD.MOV.U32 R3, RZ, RZ, R10 ;  /* 0x000000ffff037224 */ /* 0x000fca00078e000a */
[----:B------:R1:W-:Y:S02]  /*1580*/  STL.64 [R1], R2 ;  /* 0x0000000201007387 */ /* 0x0003e40000100a00 */
.L_x_15477:
[----:B------:R-:W-:Y:S05]  /*1590*/  BSYNC B0 ;  /* 0x0000000000007941 */ /* 0x000fea0003800000 */
.L_x_15476:
[----:B------:R-:W3:Y:S04]  /*15a0*/  LDL.64 R20, [R1+0x28] ;  /* 0x0000280001147983 */ /* 0x000ee80000100a00 */
[----:B0-2---:R-:W2:Y:S04]  /*15b0*/  LDL.64 R12, [R1+0x30] ;  /* 0x00003000010c7983 */ /* 0x005ea80000100a00 */
[----:B------:R-:W4:Y:S04]  /*15c0*/  LDL.64 R8, [R1+0x8] ;  /* 0x0000080001087983 */ /* 0x000f280000100a00 */
[----:B------:R-:W5:Y:S04]  /*15d0*/  LDL.64 R6, [R1+0x10] ;  /* 0x0000100001067983 */ /* 0x000f680000100a00 */
[----:B------:R-:W5:Y:S04]  /*15e0*/  LDL.64 R4, [R1+0x18] ;  /* 0x0000180001047983 */ /* 0x000f680000100a00 */
[----:B-1----:R-:W5:Y:S01]  /*15f0*/  LDL.64 R2, [R1+0x20] ;  /* 0x0000200001027983 */ /* 0x002f620000100a00 */
[----:B------:R-:W-:Y:S03]  /*1600*/  BSSY B0, `(.L_x_15485) ;  /* 0x0000367000007945 */ /* 0x000fe60003800000 */
[----:B------:R-:W0:Y:S04]  /*1610*/  S2R R17, SR_LANEID ;  /* 0x0000000000117919 */ /* 0x000e280000000000 */
[----:B------:R1:W1:Y:S04]  /*1620*/  SHFL.DOWN PT, R18, R11, 0x1, 0x1f ;  /* 0x08201f000b127f89 */ /* 0x00026800000e0000 */
[----:B------:R0:W1:Y:S02]  /*1630*/  SHFL.DOWN PT, R15, R10, 0x1, 0x1f ;  /* 0x08201f000a0f7f89 */ /* 0x00006400000e0000 */
[----:B0-----:R-:W-:-:S02]  /*1640*/  ISETP.GT.AND P0, PT, R17, 0x1e, PT ;  /* 0x0000001e1100780c */ /* 0x001fc40003f04270 */
[----:B------:R-:W-:Y:S01]  /*1650*/  BAR.SYNC.DEFER_BLOCKING 0x0 ;  /* 0x0000000000007b1d */ /* 0x000fe20000010000 */
[--C-:B---3--:R-:W-:Y:S01]  /*1660*/  IMAD.MOV.U32 R29, RZ, RZ, R20.reuse ;  /* 0x000000ffff1d7224 */ /* 0x108fe200078e0014 */
[--C-:B------:R-:W-:Y:S01]  /*1670*/  PRMT R27, R20, 0x7610, R21.reuse ;  /* 0x00007610141b7816 */ /* 0x100fe20000000015 */
[----:B------:R-:W-:Y:S01]  /*1680*/  IMAD.MOV.U32 R25, RZ, RZ, R21 ;  /* 0x000000ffff197224 */ /* 0x000fe200078e0015 */
[----:B------:R-:W-:Y:S01]  /*1690*/  PRMT R26, R21, 0x7610, R20 ;  /* 0x00007610151a7816 */ /* 0x000fe20000000014 */
[--C-:B--2---:R-:W-:Y:S01]  /*16a0*/  IMAD.MOV.U32 R23, RZ, RZ, R12.reuse ;  /* 0x000000ffff177224 */ /* 0x104fe200078e000c */
[--C-:B------:R-:W-:Y:S01]  /*16b0*/  PRMT R28, R12, 0x7610, R13.reuse ;  /* 0x000076100c1c7816 */ /* 0x100fe2000000000d */
[--C-:B------:R-:W-:Y:S01]  /*16c0*/  IMAD.MOV.U32 R19, RZ, RZ, R13.reuse ;  /* 0x000000ffff137224 */ /* 0x100fe200078e000d */
[----:B------:R-:W0:Y:S01]  /*16d0*/  SHFL.DOWN PT, R29, R29, 0x1, 0x1f ;  /* 0x08201f001d1d7f89 */ /* 0x000e2200000e0000 */
[----:B------:R-:W-:Y:S02]  /*16e0*/  PRMT R35, R35, 0x7610, R12 ;  /* 0x0000761023237816 */ /* 0x000fe4000000000c */
[----:B------:R-:W-:Y:S01]  /*16f0*/  PRMT R33, R33, 0x5410, R13 ;  /* 0x0000541021217816 */ /* 0x000fe2000000000d */
[----:B----4-:R2:W3:Y:S04]  /*1700*/  SHFL.DOWN PT, R16, R8, 0x1, 0x1f ;  /* 0x08201f0008107f89 */ /* 0x0104e800000e0000 */
        /* <DEDUP_REMOVED lines=36> */
.L_x_15488:
[----:B------:R-:W-:Y:S01]  /*1950*/  IMAD.MOV.U32 R16, RZ, RZ, R3 ;  /* 0x000000ffff107224 */ /* 0x000fe200078e0003 */
[C---:B------:R-:W-:Y:S01]  /*1960*/  PRMT R11, R28.reuse, 0x7632, R11 ;  /* 0x000076321c0b7816 */ /* 0x040fe2000000000b */
[----:B------:R-:W-:Y:S01]  /*1970*/  IMAD.MOV.U32 R3, RZ, RZ, R2 ;  /* 0x000000ffff037224 */ /* 0x000fe200078e0002 */
[----:B------:R-:W-:Y:S02]  /*1980*/  PRMT R28, R28, 0x7610, R33 ;  /* 0x000076101c1c7816 */ /* 0x000fe40000000021 */
.L_x_15489:
[----:B------:R-:W-:Y:S05]  /*1990*/  BSYNC B1 ;  /* 0x0000000000017941 */ /* 0x000fea0003800000 */
.L_x_15487:
        /* <DEDUP_REMOVED lines=9> */
.L_x_15491:
[----:B------:R-:W-:Y:S01]  /*1a30*/  IMAD.MOV.U32 R13, RZ, RZ, R16 ;  /* 0x000000ffff0d7224 */ /* 0x000fe200078e0010 */
[----:B------:R-:W-:Y:S01]  /*1a40*/  PRMT R2, R2, 0x5410, R11 ;  /* 0x0000541002027816 */ /* 0x000fe2000000000b */
[----:B------:R-:W-:Y:S01]  /*1a50*/  IMAD.MOV.U32 R16, RZ, RZ, R5 ;  /* 0x000000ffff107224 */ /* 0x000fe200078e0005 */
[----:B------:R-:W-:Y:S02]  /*1a60*/  PRMT R11, R35, 0x7632, R11 ;  /* 0x00007632230b7816 */ /* 0x000fe4000000000b */
.L_x_15492:
[----:B------:R-:W-:Y:S05]  /*1a70*/  BSYNC B1 ;  /* 0x0000000000017941 */ /* 0x000fea0003800000 */
.L_x_15490:
        /* <DEDUP_REMOVED lines=9> */
.L_x_15494:
[----:B------:R-:W-:Y:S01]  /*1b10*/  IMAD.MOV.U32 R18, RZ, RZ, R13 ;  /* 0x000000ffff127224 */ /* 0x000fe200078e000d */
[----:B------:R-:W-:Y:S01]  /*1b20*/  PRMT R2, R2, 0x5432, R28 ;  /* 0x0000543202027816 */ /* 0x000fe2000000001c */
[----:B------:R-:W-:Y:S02]  /*1b30*/  IMAD.MOV.U32 R13, RZ, RZ, R4 ;  /* 0x000000ffff0d7224 */ /* 0x000fe400078e0004 */
.L_x_15495:
[----:B------:R-:W-:Y:S05]  /*1b40*/  BSYNC B1 ;  /* 0x0000000000017941 */ /* 0x000fea0003800000 */
.L_x_15493:
        /* <DEDUP_REMOVED lines=9> */
.L_x_15497:
[----:B------:R-:W-:Y:S01]  /*1be0*/  IMAD.MOV.U32 R5, RZ, RZ, R18 ;  /* 0x000000ffff057224 */ /* 0x000fe200078e0012 */
[--C-:B------:R-:W-:Y:S01]  /*1bf0*/  PRMT R4, R4, 0x5410, R2.reuse ;  /* 0x0000541004047816 */ /* 0x100fe20000000002 */
[----:B------:R-:W-:Y:S01]  /*1c00*/  IMAD.MOV.U32 R18, RZ, RZ, R7 ;  /* 0x000000ffff127224 */ /* 0x000fe200078e0007 */
[----:B------:R-:W-:Y:S02]  /*1c10*/  PRMT R2, R27, 0x7632, R2 ;  /* 0x000076321b027816 */ /* 0x000fe40000000002 */
.L_x_15498:
[----:B------:R-:W-:Y:S05]  /*1c20*/  BSYNC B1 ;  /* 0x0000000000017941 */ /* 0x000fea0003800000 */
.L_x_15496:
        /* <DEDUP_REMOVED lines=9> */
.L_x_15500:
[----:B------:R-:W-:Y:S01]  /*1cc0*/  IMAD.MOV.U32 R20, RZ, RZ, R5 ;  /* 0x000000ffff147224 */ /* 0x000fe200078e0005 */
[----:B------:R-:W-:Y:S01]  /*1cd0*/  PRMT R7, R7, 0x7610, R4 ;  /* 0x0000761007077816 */ /* 0x000fe20000000004 */
[----:B------:R-:W-:Y:S01]  /*1ce0*/  IMAD.MOV.U32 R5, RZ, RZ, R6 ;  /* 0x000000ffff057224 */ /* 0x000fe200078e0006 */
[----:B------:R-:W-:Y:S02]  /*1cf0*/  PRMT R4, R4, 0x5410, R26 ;  /* 0x0000541004047816 */ /* 0x000fe4000000001a */
.L_x_15501:
[----:B------:R-:W-:Y:S05]  /*1d00*/  BSYNC B1 ;  /* 0x0000000000017941 */ /* 0x000fea0003800000 */
.L_x_15499:
        /* <DEDUP_REMOVED lines=9> */
.L_x_15503:
[----:B------:R-:W-:Y:S01]  /*1da0*/  IMAD.MOV.U32 R21, RZ, RZ, R20 ;  /* 0x000000ffff157224 */ /* 0x000fe200078e0014 */
[C---:B------:R-:W-:Y:S01]  /*1db0*/  PRMT R4, R7.reuse, 0x7632, R4 ;  /* 0x0000763207047816 */ /* 0x040fe20000000004 */
[----:B------:R-:W-:Y:S01]  /*1dc0*/  IMAD.MOV.U32 R20, RZ, RZ, R9 ;  /* 0x000000ffff147224 */ /* 0x000fe200078e0009 */
[----:B------:R-:W-:Y:S02]  /*1dd0*/  PRMT R7, R7, 0x7610, R26 ;  /* 0x0000761007077816 */ /* 0x000fe4000000001a */
.L_x_15504:
[----:B------:R-:W-:Y:S05]  /*1de0*/  BSYNC B1 ;  /* 0x0000000000017941 */ /* 0x000fea0003800000 */
.L_x_15502:
        /* <DEDUP_REMOVED lines=9> */
.L_x_15506:
[----:B------:R-:W-:Y:S01]  /*1e80*/  IMAD.MOV.U32 R6, RZ, RZ, R21 ;  /* 0x000000ffff067224 */ /* 0x000fe200078e0015 */
[----:B------:R-:W-:Y:S01]  /*1e90*/  PRMT R7, R4, 0x7610, R7 ;  /* 0x0000761004077816 */ /* 0x000fe20000000007 */
[----:B------:R-:W-:Y:S01]  /*1ea0*/  IMAD.MOV.U32 R21, RZ, RZ, R8 ;  /* 0x000000ffff157224 */ /* 0x000fe200078e0008 */
[----:B------:R-:W-:Y:S02]  /*1eb0*/  PRMT R4, R27, 0x7610, R4 ;  /* 0x000076101b047816 */ /* 0x000fe40000000004 */
.L_x_15507:
[----:B------:R-:W-:Y:S05]  /*1ec0*/  BSYNC B1 ;  /* 0x0000000000017941 */ /* 0x000fea0003800000 */
.L_x_15505:
        /* <DEDUP_REMOVED lines=16> */
.L_x_15509:
[----:B------:R-:W-:Y:S01]  /*1fd0*/  IMAD.MOV.U32 R8, RZ, RZ, R3 ;  /* 0x000000ffff087224 */ /* 0x000fe200078e0003 */
[----:B------:R-:W-:Y:S01]  /*1fe0*/  PRMT R9, R9, 0x7610, R28 ;  /* 0x0000761009097816 */ /* 0x000fe2000000001c */
[----:B------:R-:W-:Y:S01]  /*1ff0*/  IMAD.MOV.U32 R3, RZ, RZ, R16 ;  /* 0x000000ffff037224 */ /* 0x000fe200078e0010 */
[----:B------:R-:W-:Y:S02]  /*2000*/  PRMT R28, R28, 0x5410, R11 ;  /* 0x000054101c1c7816 */ /* 0x000fe4000000000b */
.L_x_15510:
[----:B------:R-:W-:Y:S05]  /*2010*/  BSYNC B1 ;  /* 0x0000000000017941 */ /* 0x000fea0003800000 */
.L_x_15508:
        /* <DEDUP_REMOVED lines=9> */
.L_x_15512:
[----:B------:R-:W-:Y:S01]  /*20b0*/  IMAD.MOV.U32 R11, RZ, RZ, R8 ;  /* 0x000000ffff0b7224 */ /* 0x000fe200078e0008 */
[----:B------:R-:W-:Y:S01]  /*20c0*/  PRMT R14, R14, 0x7610, R9 ;  /* 0x000076100e0e7816 */ /* 0x000fe20000000009 */
[----:B------:R-:W-:Y:S01]  /*20d0*/  IMAD.MOV.U32 R8, RZ, RZ, R13 ;  /* 0x000000ffff087224 */ /* 0x000fe200078e000d */
[----:B------:R-:W-:Y:S02]  /*20e0*/  PRMT R9, R9, 0x7610, R2 ;  /* 0x0000761009097816 */ /* 0x000fe40000000002 */
.L_x_15513:
[----:B------:R-:W-:Y:S05]  /*20f0*/  BSYNC B1 ;  /* 0x0000000000017941 */ /* 0x000fea0003800000 */
.L_x_15511:
        /* <DEDUP_REMOVED lines=9> */
.L_x_15515:
[----:B------:R-:W-:Y:S01]  /*2190*/  PRMT R2, R2, 0x7610, R14 ;  /* 0x0000761002027816 */ /* 0x000fe2000000000e */
[----:B------:R-:W-:Y:S02]  /*21a0*/  IMAD.MOV.U32 R16, RZ, RZ, R11 ;  /* 0x000000ffff107224 */ /* 0x000fe400078e000b */
[----:B------:R-:W-:Y:S01]  /*21b0*/  IMAD.MOV.U32 R11, RZ, RZ, R18 ;  /* 0x000000ffff0b7224 */ /* 0x000fe200078e0012 */
[----:B------:R-:W-:Y:S02]  /*21c0*/  PRMT R14, R14, 0x5410, R2 ;  /* 0x000054100e0e7816 */ /* 0x000fe40000000002 */
.L_x_15516:
[----:B------:R-:W-:Y:S05]  /*21d0*/  BSYNC B1 ;  /* 0x0000000000017941 */ /* 0x000fea0003800000 */
.L_x_15514:
        /* <DEDUP_REMOVED lines=9> */
.L_x_15518:
[----:B------:R-:W-:Y:S01]  /*2270*/  IMAD.MOV.U32 R13, RZ, RZ, R16 ;  /* 0x000000ffff0d7224 */ /* 0x000fe200078e0010 */
[----:B------:R-:W-:Y:S01]  /*2280*/  PRMT R2, R2, 0x7632, R4 ;  /* 0x0000763202027816 */ /* 0x000fe20000000004 */
[----:B------:R-:W-:Y:S02]  /*2290*/  IMAD.MOV.U32 R16, RZ, RZ, R5 ;  /* 0x000000ffff107224 */ /* 0x000fe400078e0005 */
.L_x_15519:
[----:B------:R-:W-:Y:S05]  /*22a0*/  BSYNC B1 ;  /* 0x0000000000017941 */ /* 0x000fea0003800000 */
.L_x_15517:
        /* <DEDUP_REMOVED lines=9> */
.L_x_15521:
[----:B------:R-:W-:Y:S01]  /*2340*/  IMAD.MOV.U32 R18, RZ, RZ, R13 ;  /* 0x000000ffff127224 */ /* 0x000fe200078e000d */
[----:B------:R-:W-:Y:S01]  /*2350*/  PRMT R4, R4, 0x5410, R2 ;  /* 0x0000541004047816 */ /* 0x000fe20000000002 */
[----:B------:R-:W-:Y:S01]  /*2360*/  IMAD.MOV.U32 R13, RZ, RZ, R20 ;  /* 0x000000ffff0d7224 */ /* 0x000fe200078e0014 */
[----:B------:R-:W-:Y:S02]  /*2370*/  PRMT R2, R7, 0x7632, R2 ;  /* 0x0000763207027816 */ /* 0x000fe40000000002 */
.L_x_15522:
[----:B------:R-:W-:Y:S05]  /*2380*/  BSYNC B1 ;  /* 0x0000000000017941 */ /* 0x000fea0003800000 */
.L_x_15520:
        /* <DEDUP_REMOVED lines=9> */
.L_x_15524:
[----:B------:R-:W-:Y:S01]  /*2420*/  IMAD.MOV.U32 R5, RZ, RZ, R18 ;  /* 0x000000ffff057224 */ /* 0x000fe200078e0012 */
[C---:B------:R-:W-:Y:S01]  /*2430*/  PRMT R9, R4.reuse, 0x7632, R9 ;  /* 0x0000763204097816 */ /* 0x040fe20000000009 */
[----:B------:R-:W-:Y:S01]  /*2440*/  IMAD.MOV.U32 R18, RZ, RZ, R21 ;  /* 0x000000ffff127224 */ /* 0x000fe200078e0015 */
[----:B------:R-:W-:Y:S02]  /*2450*/  PRMT R4, R4, 0x5410, R4 ;  /* 0x0000541004047816 */ /* 0x000fe40000000004 */
.L_x_15525:
[----:B------:R-:W-:Y:S05]  /*2460*/  BSYNC B1 ;  /* 0x0000000000017941 */ /* 0x000fea0003800000 */
.L_x_15523:
        /* <DEDUP_REMOVED lines=9> */
.L_x_15527:
[----:B------:R-:W-:Y:S01]  /*2500*/  IMAD.MOV.U32 R20, RZ, RZ, R5 ;  /* 0x000000ffff147224 */ /* 0x000fe200078e0005 */
[----:B------:R-:W-:Y:S01]  /*2510*/  PRMT R4, R9, 0x7610, R4 ;  /* 0x0000761009047816 */ /* 0x000fe20000000004 */
[----:B------:R-:W-:Y:S01]  /*2520*/  IMAD.MOV.U32 R5, RZ, RZ, R6 ;  /* 0x000000ffff057224 */ /* 0x000fe200078e0006 */
[----:B------:R-:W-:Y:S02]  /*2530*/  PRMT R9, R7, 0x7610, R9 ;  /* 0x0000761007097816 */ /* 0x000fe40000000009 */
.L_x_15528:
[----:B------:R-:W-:Y:S05]  /*2540*/  BSYNC B1 ;  /* 0x0000000000017941 */ /* 0x000fea0003800000 */
.L_x_15526:
        /* <DEDUP_REMOVED lines=16> */
.L_x_15530:
[----:B------:R-:W-:Y:S01]  /*2650*/  IMAD.MOV.U32 R6, RZ, RZ, R3 ;  /* 0x000000ffff067224 */ /* 0x000fe200078e0003 */
[----:B------:R-:W-:Y:S01]  /*2660*/  PRMT R7, R7, 0x7610, R28 ;  /* 0x0000761007077816 */ /* 0x000fe2000000001c */
[----:B------:R-:W-:Y:S01]  /*2670*/  IMAD.MOV.U32 R3, RZ, RZ, R8 ;  /* 0x000000ffff037224 */ /* 0x000fe200078e0008 */
[----:B------:R-:W-:Y:S02]  /*2680*/  PRMT R28, R28, 0x7610, R9 ;  /* 0x000076101c1c7816 */ /* 0x000fe40000000009 */
.L_x_15531:
[----:B------:R-:W-:Y:S05]  /*2690*/  BSYNC B1 ;  /* 0x0000000000017941 */ /* 0x000fea0003800000 */
.L_x_15529:
        /* <DEDUP_REMOVED lines=9> */
.L_x_15533:
[----:B------:R-:W-:Y:S01]  /*2730*/  IMAD.MOV.U32 R21, RZ, RZ, R6 ;  /* 0x000000ffff157224 */ /* 0x000fe200078e0006 */
[----:B------:R-:W-:Y:S01]  /*2740*/  PRMT R8, R8, 0x7610, R7 ;  /* 0x0000761008087816 */ /* 0x000fe20000000007 */
[----:B------:R-:W-:Y:S01]  /*2750*/  IMAD.MOV.U32 R6, RZ, RZ, R11 ;  /* 0x000000ffff067224 */ /* 0x000fe200078e000b */
[----:B------:R-:W-:Y:S02]  /*2760*/  PRMT R7, R7, 0x7610, R14 ;  /* 0x0000761007077816 */ /* 0x000fe4000000000e */
.L_x_15534:
[----:B------:R-:W-:Y:S05]  /*2770*/  BSYNC B1 ;  /* 0x0000000000017941 */ /* 0x000fea0003800000 */
.L_x_15532:
        /* <DEDUP_REMOVED lines=9> */
.L_x_15536:
[----:B------:R-:W-:Y:S01]  /*2810*/  IMAD.MOV.U32 R14, RZ, RZ, R21 ;  /* 0x000000ffff0e7224 */ /* 0x000fe200078e0015 */
[----:B------:R-:W-:Y:S01]  /*2820*/  PRMT R9, R9, 0x7610, R8 ;  /* 0x0000761009097816 */ /* 0x000fe20000000008 */
[----:B------:R-:W-:Y:S01]  /*2830*/  IMAD.MOV.U32 R21, RZ, RZ, R16 ;  /* 0x000000ffff157224 */ /* 0x000fe200078e0010 */
[----:B------:R-:W-:Y:S02]  /*2840*/  PRMT R8, R8, 0x7610, R2 ;  /* 0x0000761008087816 */ /* 0x000fe40000000002 */
.L_x_15537:
[----:B------:R-:W-:Y:S05]  /*2850*/  BSYNC B1 ;  /* 0x0000000000017941 */ /* 0x000fea0003800000 */
.L_x_15535:
        /* <DEDUP_REMOVED lines=9> */
.L_x_15539:
[----:B------:R-:W-:Y:S01]  /*28f0*/  PRMT R2, R2, 0x7610, R9 ;  /* 0x0000761002027816 */ /* 0x000fe20000000009 */
[----:B------:R-:W-:Y:S02]  /*2900*/  IMAD.MOV.U32 R11, RZ, RZ, R14 ;  /* 0x000000ffff0b7224 */ /* 0x000fe400078e000e */
[----:B------:R-:W-:Y:S01]  /*2910*/  IMAD.MOV.U32 R14, RZ, RZ, R13 ;  /* 0x000000ffff0e7224 */ /* 0x000fe200078e000d */
[----:B------:R-:W-:Y:S02]  /*2920*/  PRMT R9, R9, 0x5410, R2 ;  /* 0x0000541009097816 */ /* 0x000fe40000000002 */
.L_x_15540:
[----:B------:R-:W-:Y:S05]  /*2930*/  BSYNC B1 ;  /* 0x0000000000017941 */ /* 0x000fea0003800000 */
.L_x_15538:
        /* <DEDUP_REMOVED lines=9> */
.L_x_15542:
[----:B------:R-:W-:Y:S01]  /*29d0*/  IMAD.MOV.U32 R16, RZ, RZ, R11 ;  /* 0x000000ffff107224 */ /* 0x000fe200078e000b */
[----:B------:R-:W-:Y:S01]  /*29e0*/  PRMT R2, R2, 0x7632, R4 ;  /* 0x0000763202027816 */ /* 0x000fe20000000004 */
[----:B------:R-:W-:Y:S02]  /*29f0*/  IMAD.MOV.U32 R11, RZ, RZ, R18 ;  /* 0x000000ffff0b7224 */ /* 0x000fe400078e0012 */
.L_x_15543:
[----:B------:R-:W-:Y:S05]  /*2a00*/  BSYNC B1 ;  /* 0x0000000000017941 */ /* 0x000fea0003800000 */
.L_x_15541:
        /* <DEDUP_REMOVED lines=9> */
.L_x_15545:
[----:B------:R-:W-:Y:S01]  /*2aa0*/  IMAD.MOV.U32 R13, RZ, RZ, R16 ;  /* 0x000000ffff0d7224 */ /* 0x000fe200078e0010 */
[--C-:B------:R-:W-:Y:S01]  /*2ab0*/  PRMT R4, R4, 0x5410, R2.reuse ;  /* 0x0000541004047816 */ /* 0x100fe20000000002 */
[----:B------:R-:W-:Y:S01]  /*2ac0*/  IMAD.MOV.U32 R16, RZ, RZ, R5 ;  /* 0x000000ffff107224 */ /* 0x000fe200078e0005 */
[----:B------:R-:W-:Y:S02]  /*2ad0*/  PRMT R2, R9, 0x7610, R2 ;  /* 0x0000761009027816 */ /* 0x000fe40000000002 */
.L_x_15546:
[----:B------:R-:W-:Y:S05]  /*2ae0*/  BSYNC B1 ;  /* 0x0000000000017941 */ /* 0x000fea0003800000 */
.L_x_15544:
        /* <DEDUP_REMOVED lines=9> */
.L_x_15548:
[----:B------:R-:W-:Y:S01]  /*2b80*/  IMAD.MOV.U32 R5, RZ, RZ, R13 ;  /* 0x000000ffff057224 */ /* 0x000fe200078e000d */
[C---:B------:R-:W-:Y:S01]  /*2b90*/  PRMT R7, R4.reuse, 0x7632, R7 ;  /* 0x0000763204077816 */ /* 0x040fe20000000007 */
[----:B------:R-:W-:Y:S01]  /*2ba0*/  IMAD.MOV.U32 R13, RZ, RZ, R20 ;  /* 0x000000ffff0d7224 */ /* 0x000fe200078e0014 */
[----:B------:R-:W-:Y:S02]  /*2bb0*/  PRMT R4, R4, 0x5410, R4 ;  /* 0x0000541004047816 */ /* 0x000fe40000000004 */
.L_x_15549:
[----:B------:R-:W-:Y:S05]  /*2bc0*/  BSYNC B1 ;  /* 0x0000000000017941 */ /* 0x000fea0003800000 */
.L_x_15547:
        /* <DEDUP_REMOVED lines=16> */
.L_x_15551:
[----:B------:R-:W-:Y:S01]  /*2cd0*/  IMAD.MOV.U32 R18, RZ, RZ, R3 ;  /* 0x000000ffff127224 */ /* 0x000fe200078e0003 */
[----:B------:R-:W-:Y:S01]  /*2ce0*/  PRMT R20, R20, 0x7610, R28 ;  /* 0x0000761014147816 */ /* 0x000fe2000000001c */
[----:B------:R-:W-:Y:S01]  /*2cf0*/  IMAD.MOV.U32 R3, RZ, RZ, R6 ;  /* 0x000000ffff037224 */ /* 0x000fe200078e0006 */
[----:B------:R-:W-:Y:S02]  /*2d00*/  PRMT R28, R28, 0x7610, R7 ;  /* 0x000076101c1c7816 */ /* 0x000fe40000000007 */
.L_x_15552:
[----:B------:R-:W-:Y:S05]  /*2d10*/  BSYNC B1 ;  /* 0x0000000000017941 */ /* 0x000fea0003800000 */
.L_x_15550:
        /* <DEDUP_REMOVED lines=9> */
.L_x_15554:
[----:B------:R-:W-:Y:S01]  /*2db0*/  IMAD.MOV.U32 R25, RZ, RZ, R18 ;  /* 0x000000ffff197224 */ /* 0x000fe200078e0012 */
[C---:B------:R-:W-:Y:S01]  /*2dc0*/  PRMT R4, R20.reuse, 0x7632, R4 ;  /* 0x0000763214047816 */ /* 0x040fe20000000004 */
[----:B------:R-:W-:Y:S01]  /*2dd0*/  IMAD.MOV.U32 R18, RZ, RZ, R21 ;  /* 0x000000ffff127224 */ /* 0x000fe200078e0015 */
[----:B------:R-:W-:Y:S02]  /*2de0*/  PRMT R20, R20, 0x7610, R8 ;  /* 0x0000761014147816 */ /* 0x000fe40000000008 */
.L_x_15555:
[----:B------:R-:W-:Y:S05]  /*2df0*/  BSYNC B1 ;  /* 0x0000000000017941 */ /* 0x000fea0003800000 */
.L_x_15553:
        /* <DEDUP_REMOVED lines=9> */
.L_x_15557:
[----:B------:R-:W-:Y:S01]  /*2e90*/  IMAD.MOV.U32 R6, RZ, RZ, R25 ;  /* 0x000000ffff067224 */ /* 0x000fe200078e0019 */
[----:B------:R-:W-:Y:S01]  /*2ea0*/  PRMT R7, R7, 0x5410, R4 ;  /* 0x0000541007077816 */ /* 0x000fe20000000004 */
[----:B------:R-:W-:Y:S01]  /*2eb0*/  IMAD.MOV.U32 R25, RZ, RZ, R14 ;  /* 0x000000ffff197224 */ /* 0x000fe200078e000e */
[----:B------:R-:W-:Y:S02]  /*2ec0*/  PRMT R4, R9, 0x7632, R4 ;  /* 0x0000763209047816 */ /* 0x000fe40000000004 */
.L_x_15558:
[----:B------:R-:W-:Y:S05]  /*2ed0*/  BSYNC B1 ;  /* 0x0000000000017941 */ /* 0x000fea0003800000 */
.L_x_15556:
        /* <DEDUP_REMOVED lines=9> */
.L_x_15560:
[----:B------:R-:W-:Y:S01]  /*2f70*/  IMAD.MOV.U32 R9, RZ, RZ, R6 ;  /* 0x000000ffff097224 */ /* 0x000fe200078e0006 */
[----:B------:R-:W-:Y:S01]  /*2f80*/  PRMT R8, R8, 0x7610, R7 ;  /* 0x0000761008087816 */ /* 0x000fe20000000007 */
[----:B------:R-:W-:Y:S01]  /*2f90*/  IMAD.MOV.U32 R6, RZ, RZ, R11 ;  /* 0x000000ffff067224 */ /* 0x000fe200078e000b */
[----:B------:R-:W-:Y:S02]  /*2fa0*/  PRMT R7, R7, 0x7610, R2 ;  /* 0x0000761007077816 */ /* 0x000fe40000000002 */
.L_x_15561:
[----:B------:R-:W-:Y:S05]  /*2fb0*/  BSYNC B1 ;  /* 0x0000000000017941 */ /* 0x000fea0003800000 */
.L_x_15559:
        /* <DEDUP_REMOVED lines=9> */
.L_x_15563:
[----:B------:R-:W-:Y:S01]  /*3050*/  PRMT R2, R2, 0x7610, R8 ;  /* 0x0000761002027816 */ /* 0x000fe20000000008 */
[----:B------:R-:W-:Y:S02]  /*3060*/  IMAD.MOV.U32 R14, RZ, RZ, R9 ;  /* 0x000000ffff0e7224 */ /* 0x000fe400078e0009 */
[----:B------:R-:W-:Y:S01]  /*3070*/  IMAD.MOV.U32 R9, RZ, RZ, R16 ;  /* 0x000000ffff097224 */ /* 0x000fe200078e0010 */
[----:B------:R-:W-:Y:S02]  /*3080*/  PRMT R8, R8, 0x5410, R2 ;  /* 0x0000541008087816 */ /* 0x000fe40000000002 */
.L_x_15564:
[----:B------:R-:W-:Y:S05]  /*3090*/  BSYNC B1 ;  /* 0x0000000000017941 */ /* 0x000fea0003800000 */
.L_x_15562:
        /* <DEDUP_REMOVED lines=9> */
.L_x_15566:
[----:B------:R-:W-:Y:S01]  /*3130*/  IMAD.MOV.U32 R16, RZ, RZ, R14 ;  /* 0x000000ffff107224 */ /* 0x000fe200078e000e */
[----:B------:R-:W-:Y:S01]  /*3140*/  PRMT R2, R2, 0x7632, R4 ;  /* 0x0000763202027816 */ /* 0x000fe20000000004 */
[----:B------:R-:W-:Y:S02]  /*3150*/  IMAD.MOV.U32 R14, RZ, RZ, R13 ;  /* 0x000000ffff0e7224 */ /* 0x000fe400078e000d */
.L_x_15567:
[----:B------:R-:W-:Y:S05]  /*3160*/  BSYNC B1 ;  /* 0x0000000000017941 */ /* 0x000fea0003800000 */
.L_x_15565:
        /* <DEDUP_REMOVED lines=9> */
.L_x_15569:
[----:B------:R-:W-:Y:S01]  /*3200*/  IMAD.MOV.U32 R11, RZ, RZ, R16 ;  /* 0x000000ffff0b7224 */ /* 0x000fe200078e0010 */
[--C-:B------:R-:W-:Y:S01]  /*3210*/  PRMT R4, R4, 0x5410, R2.reuse ;  /* 0x0000541004047816 */ /* 0x100fe20000000002 */
[----:B------:R-:W-:Y:S01]  /*3220*/  IMAD.MOV.U32 R16, RZ, RZ, R5 ;  /* 0x000000ffff107224 */ /* 0x000fe200078e0005 */
[----:B------:R-:W-:Y:S02]  /*3230*/  PRMT R2, R7, 0x7610, R2 ;  /* 0x0000761007027816 */ /* 0x000fe40000000002 */
.L_x_15570:
[----:B------:R-:W-:Y:S05]  /*3240*/  BSYNC B1 ;  /* 0x0000000000017941 */ /* 0x000fea0003800000 */
.L_x_15568:
        /* <DEDUP_REMOVED lines=16> */
.L_x_15572:
[----:B------:R-:W-:Y:S01]  /*3350*/  IMAD.MOV.U32 R26, RZ, RZ, R3 ;  /* 0x000000ffff1a7224 */ /* 0x000fe200078e0003 */
[----:B------:R-:W-:Y:S01]  /*3360*/  PRMT R5, R5, 0x7610, R28 ;  /* 0x0000761005057816 */ /* 0x000fe2000000001c */
[----:B------:R-:W-:Y:S01]  /*3370*/  IMAD.MOV.U32 R3, RZ, RZ, R18 ;  /* 0x000000ffff037224 */ /* 0x000fe200078e0012 */
[----:B------:R-:W-:Y:S02]  /*3380*/  PRMT R28, R28, 0x7610, R20 ;  /* 0x000076101c1c7816 */ /* 0x000fe40000000014 */
.L_x_15573:
[----:B------:R-:W-:Y:S05]  /*3390*/  BSYNC B1 ;  /* 0x0000000000017941 */ /* 0x000fea0003800000 */
.L_x_15571:
        /* <DEDUP_REMOVED lines=9> */
.L_x_15575:
[----:B------:R-:W-:Y:S01]  /*3430*/  IMAD.MOV.U32 R13, RZ, RZ, R26 ;  /* 0x000000ffff0d7224 */ /* 0x000fe200078e001a */
[----:B------:R-:W-:Y:S01]  /*3440*/  PRMT R5, R5, 0x5432, R4 ;  /* 0x0000543205057816 */ /* 0x000fe20000000004 */
[----:B------:R-:W-:Y:S02]  /*3450*/  IMAD.MOV.U32 R26, RZ, RZ, R25 ;  /* 0x000000ffff1a7224 */ /* 0x000fe400078e0019 */
.L_x_15576:
[----:B------:R-:W-:Y:S05]  /*3460*/  BSYNC B1 ;  /* 0x0000000000017941 */ /* 0x000fea0003800000 */
.L_x_15574:
        /* <DEDUP_REMOVED lines=9> */
.L_x_15578:
[----:B------:R-:W-:Y:S01]  /*3500*/  IMAD.MOV.U32 R18, RZ, RZ, R13 ;  /* 0x000000ffff127224 */ /* 0x000fe200078e000d */
[----:B------:R-:W-:Y:S01]  /*3510*/  PRMT R4, R5, 0x7610, R4 ;  /* 0x0000761005047816 */ /* 0x000fe20000000004 */
[----:B------:R-:W-:Y:S01]  /*3520*/  IMAD.MOV.U32 R13, RZ, RZ, R6 ;  /* 0x000000ffff0d7224 */ /* 0x000fe200078e0006 */
[----:B------:R-:W-:Y:S02]  /*3530*/  PRMT R5, R7, 0x7632, R5 ;  /* 0x0000763207057816 */ /* 0x000fe40000000005 */
.L_x_15579:
[----:B------:R-:W-:Y:S05]  /*3540*/  BSYNC B1 ;  /* 0x0000000000017941 */ /* 0x000fea0003800000 */
.L_x_15577:
        /* <DEDUP_REMOVED lines=9> */
.L_x_15581:
[----:B------:R-:W-:Y:S01]  /*35e0*/  IMAD.MOV.U32 R7, RZ, RZ, R18 ;  /* 0x000000ffff077224 */ /* 0x000fe200078e0012 */
[--C-:B------:R-:W-:Y:S01]  /*35f0*/  PRMT R6, R6, 0x5410, R4.reuse ;  /* 0x0000541006067816 */ /* 0x100fe20000000004 */
[----:B------:R-:W-:Y:S01]  /*3600*/  IMAD.MOV.U32 R18, RZ, RZ, R9 ;  /* 0x000000ffff127224 */ /* 0x000fe200078e0009 */
[----:B------:R-:W-:Y:S02]  /*3610*/  PRMT R4, R8, 0x7632, R4 ;  /* 0x0000763208047816 */ /* 0x000fe40000000004 */
.L_x_15582:
[----:B------:R-:W-:Y:S05]  /*3620*/  BSYNC B1 ;  /* 0x0000000000017941 */ /* 0x000fea0003800000 */
.L_x_15580:
        /* <DEDUP_REMOVED lines=9> */
.L_x_15584:
[----:B------:R-:W-:Y:S01]  /*36c0*/  IMAD.MOV.U32 R9, RZ, RZ, R7 ;  /* 0x000000ffff097224 */ /* 0x000fe200078e0007 */
[----:B------:R-:W-:Y:S01]  /*36d0*/  PRMT R8, R8, 0x7610, R6 ;  /* 0x0000761008087816 */ /* 0x000fe20000000006 */
[----:B------:R-:W-:Y:S01]  /*36e0*/  IMAD.MOV.U32 R7, RZ, RZ, R14 ;  /* 0x000000ffff077224 */ /* 0x000fe200078e000e */
[----:B------:R-:W-:Y:S02]  /*36f0*/  PRMT R6, R6, 0x7610, R2 ;  /* 0x0000761006067816 */ /* 0x000fe40000000002 */
.L_x_15585:
[----:B------:R-:W-:Y:S05]  /*3700*/  BSYNC B1 ;  /* 0x0000000000017941 */ /* 0x000fea0003800000 */
.L_x_15583:
        /* <DEDUP_REMOVED lines=9> */
.L_x_15587:
[----:B------:R-:W-:Y:S01]  /*37a0*/  PRMT R2, R2, 0x7610, R8 ;  /* 0x0000761002027816 */ /* 0x000fe20000000008 */
[----:B------:R-:W-:Y:S02]  /*37b0*/  IMAD.MOV.U32 R14, RZ, RZ, R9 ;  /* 0x000000ffff0e7224 */ /* 0x000fe400078e0009 */
[----:B------:R-:W-:Y:S01]  /*37c0*/  IMAD.MOV.U32 R9, RZ, RZ, R16 ;  /* 0x000000ffff097224 */ /* 0x000fe200078e0010 */
[----:B------:R-:W-:Y:S02]  /*37d0*/  PRMT R8, R8, 0x5410, R2 ;  /* 0x0000541008087816 */ /* 0x000fe40000000002 */
.L_x_15588:
[----:B------:R-:W-:Y:S05]  /*37e0*/  BSYNC B1 ;  /* 0x0000000000017941 */ /* 0x000fea0003800000 */
.L_x_15586:
        /* <DEDUP_REMOVED lines=9> */
.L_x_15590:
[----:B------:R-:W-:Y:S01]  /*3880*/  IMAD.MOV.U32 R16, RZ, RZ, R14 ;  /* 0x000000ffff107224 */ /* 0x000fe200078e000e */
[----:B------:R-:W-:Y:S01]  /*3890*/  PRMT R2, R2, 0x7632, R4 ;  /* 0x0000763202027816 */ /* 0x000fe20000000004 */
[----:B------:R-:W-:Y:S02]  /*38a0*/  IMAD.MOV.U32 R14, RZ, RZ, R11 ;  /* 0x000000ffff0e7224 */ /* 0x000fe400078e000b */
.L_x_15591:
[----:B------:R-:W-:Y:S05]  /*38b0*/  BSYNC B1 ;  /* 0x0000000000017941 */ /* 0x000fea0003800000 */
.L_x_15589:
        /* <DEDUP_REMOVED lines=16> */
.L_x_15593:
[----:B------:R-:W-:Y:S01]  /*39c0*/  IMAD.MOV.U32 R20, RZ, RZ, R3 ;  /* 0x000000ffff147224 */ /* 0x000fe200078e0003 */
[----:B------:R-:W-:Y:S01]  /*39d0*/  PRMT R4, R4, 0x7610, R28 ;  /* 0x0000761004047816 */ /* 0x000fe2000000001c */
[----:B------:R-:W-:Y:S01]  /*39e0*/  IMAD.MOV.U32 R3, RZ, RZ, R26 ;  /* 0x000000ffff037224 */ /* 0x000fe200078e001a */
[----:B------:R-:W-:Y:S02]  /*39f0*/  PRMT R28, R28, 0x7610, R5 ;  /* 0x000076101c1c7816 */ /* 0x000fe40000000005 */
.L_x_15594:
[----:B------:R-:W-:Y:S05]  /*3a00*/  BSYNC B1 ;  /* 0x0000000000017941 */ /* 0x000fea0003800000 */
.L_x_15592:
        /* <DEDUP_REMOVED lines=9> */
.L_x_15596:
[----:B------:R-:W-:Y:S01]  /*3aa0*/  PRMT R5, R5, 0x7610, R4 ;  /* 0x0000761005057816 */ /* 0x000fe20000000004 */
[----:B------:R-:W-:Y:S02]  /*3ab0*/  IMAD.MOV.U32 R11, RZ, RZ, R20 ;  /* 0x000000ffff0b7224 */ /* 0x000fe400078e0014 */
[----:B------:R-:W-:Y:S01]  /*3ac0*/  IMAD.MOV.U32 R20, RZ, RZ, R13 ;  /* 0x000000ffff147224 */ /* 0x000fe200078e000d */
[----:B------:R-:W-:Y:S02]  /*3ad0*/  PRMT R4, R4, 0x5410, R5 ;  /* 0x0000541004047816 */ /* 0x000fe40000000005 */
.L_x_15597:
[----:B------:R-:W-:Y:S05]  /*3ae0*/  BSYNC B1 ;  /* 0x0000000000017941 */ /* 0x000fea0003800000 */
.L_x_15595:
        /* <DEDUP_REMOVED lines=9> */
.L_x_15599:
[----:B------:R-:W-:Y:S01]  /*3b80*/  IMAD.MOV.U32 R26, RZ, RZ, R11 ;  /* 0x000000ffff1a7224 */ /* 0x000fe200078e000b */
[----:B------:R-:W-:Y:S01]  /*3b90*/  PRMT R13, R13, 0x7610, R5 ;  /* 0x000076100d0d7816 */ /* 0x000fe20000000005 */
[----:B------:R-:W-:Y:S01]  /*3ba0*/  IMAD.MOV.U32 R11, RZ, RZ, R18 ;  /* 0x000000ffff0b7224 */ /* 0x000fe200078e0012 */
[----:B------:R-:W-:Y:S02]  /*3bb0*/  PRMT R5, R5, 0x5410, R4 ;  /* 0x0000541005057816 */ /* 0x000fe40000000004 */
.L_x_15600:
[----:B------:R-:W-:Y:S05]  /*3bc0*/  BSYNC B1 ;  /* 0x0000000000017941 */ /* 0x000fea0003800000 */
.L_x_15598:
        /* <DEDUP_REMOVED lines=9> */
.L_x_15602:
[----:B------:R-:W-:Y:S01]  /*3c60*/  IMAD.MOV.U32 R18, RZ, RZ, R26 ;  /* 0x000000ffff127224 */ /* 0x000fe200078e001a */
[C---:B------:R-:W-:Y:S01]  /*3c70*/  PRMT R4, R13.reuse, 0x7632, R4 ;  /* 0x000076320d047816 */ /* 0x040fe20000000004 */
[----:B------:R-:W-:Y:S01]  /*3c80*/  IMAD.MOV.U32 R26, RZ, RZ, R7 ;  /* 0x000000ffff1a7224 */ /* 0x000fe200078e0007 */
[----:B------:R-:W-:Y:S02]  /*3c90*/  PRMT R13, R13, 0x7610, R6 ;  /* 0x000076100d0d7816 */ /* 0x000fe40000000006 */
.L_x_15603:
[----:B------:R-:W-:Y:S05]  /*3ca0*/  BSYNC B1 ;  /* 0x0000000000017941 */ /* 0x000fea0003800000 */
.L_x_15601:
        /* <DEDUP_REMOVED lines=9> */
.L_x_15605:
[----:B------:R-:W-:Y:S01]  /*3d40*/  IMAD.MOV.U32 R7, RZ, RZ, R18 ;  /* 0x000000ffff077224 */ /* 0x000fe200078e0012 */
[--C-:B------:R-:W-:Y:S01]  /*3d50*/  PRMT R6, R6, 0x5410, R4.reuse ;  /* 0x0000541006067816 */ /* 0x100fe20000000004 */
[----:B------:R-:W-:Y:S01]  /*3d60*/  IMAD.MOV.U32 R18, RZ, RZ, R9 ;  /* 0x000000ffff127224 */ /* 0x000fe200078e0009 */
[----:B------:R-:W-:Y:S02]  /*3d70*/  PRMT R4, R8, 0x7632, R4 ;  /* 0x0000763208047816 */ /* 0x000fe40000000004 */
.L_x_15606:
[----:B------:R-:W-:Y:S05]  /*3d80*/  BSYNC B1 ;  /* 0x0000000000017941 */ /* 0x000fea0003800000 */
.L_x_15604:
        /* <DEDUP_REMOVED lines=9> */
.L_x_15608:
[----:B------:R-:W-:Y:S01]  /*3e20*/  IMAD.MOV.U32 R9, RZ, RZ, R7 ;  /* 0x000000ffff097224 */ /* 0x000fe200078e0007 */
[----:B------:R-:W-:Y:S01]  /*3e30*/  PRMT R21, R21, 0x7610, R6 ;  /* 0x0000761015157816 */ /* 0x000fe20000000006 */
[----:B------:R-:W-:Y:S01]  /*3e40*/  IMAD.MOV.U32 R7, RZ, RZ, R14 ;  /* 0x000000ffff077224 */ /* 0x000fe200078e000e */
[----:B------:R-:W-:Y:S02]  /*3e50*/  PRMT R6, R6, 0x7610, R2 ;  /* 0x0000761006067816 */ /* 0x000fe40000000002 */
.L_x_15609:
[----:B------:R-:W-:Y:S05]  /*3e60*/  BSYNC B1 ;  /* 0x0000000000017941 */ /* 0x000fea0003800000 */
.L_x_15607:
        /* <DEDUP_REMOVED lines=9> */
.L_x_15611:
[----:B------:R-:W-:Y:S01]  /*3f00*/  PRMT R2, R2, 0x7610, R21 ;  /* 0x0000761002027816 */ /* 0x000fe20000000015 */
[----:B------:R-:W-:Y:S02]  /*3f10*/  IMAD.MOV.U32 R8, RZ, RZ, R9 ;  /* 0x000000ffff087224 */ /* 0x000fe400078e0009 */
[----:B------:R-:W-:Y:S01]  /*3f20*/  IMAD.MOV.U32 R9, RZ, RZ, R16 ;  /* 0x000000ffff097224 */ /* 0x000fe200078e0010 */
[----:B------:R-:W-:Y:S02]  /*3f30*/  PRMT R21, R21, 0x5410, R2 ;  /* 0x0000541015157816 */ /* 0x000fe40000000002 */
.L_x_15612:
[----:B------:R-:W-:Y:S05]  /*3f40*/  BSYNC B1 ;  /* 0x0000000000017941 */ /* 0x000fea0003800000 */
.L_x_15610:
        /* <DEDUP_REMOVED lines=16> */
.L_x_15614:
[----:B------:R-:W-:Y:S01]  /*4050*/  IMAD.MOV.U32 R14, RZ, RZ, R3 ;  /* 0x000000ffff0e7224 */ /* 0x000fe200078e0003 */
[C---:B------:R-:W-:Y:S01]  /*4060*/  PRMT R5, R28.reuse, 0x7632, R5 ;  /* 0x000076321c057816 */ /* 0x040fe20000000005 */
[----:B------:R-:W-:Y:S01]  /*4070*/  IMAD.MOV.U32 R3, RZ, RZ, R20 ;  /* 0x000000ffff037224 */ /* 0x000fe200078e0014 */
[----:B------:R-:W-:Y:S02]  /*4080*/  PRMT R28, R28, 0x7610, R4 ;  /* 0x000076101c1c7816 */ /* 0x000fe40000000004 */
.L_x_15615:
[----:B------:R-:W-:Y:S05]  /*4090*/  BSYNC B1 ;  /* 0x0000000000017941 */ /* 0x000fea0003800000 */
.L_x_15613:
        /* <DEDUP_REMOVED lines=9> */
.L_x_15617:
[----:B------:R-:W-:Y:S01]  /*4130*/  IMAD.MOV.U32 R23, RZ, RZ, R14 ;  /* 0x000000ffff177224 */ /* 0x000fe200078e000e */
[C---:B------:R-:W-:Y:S01]  /*4140*/  PRMT R21, R5.reuse, 0x7610, R21 ;  /* 0x0000761005157816 */ /* 0x040fe20000000015 */
[----:B------:R-:W-:Y:S01]  /*4150*/  IMAD.MOV.U32 R14, RZ, RZ, R11 ;  /* 0x000000ffff0e7224 */ /* 0x000fe200078e000b */
[----:B------:R-:W-:Y:S02]  /*4160*/  PRMT R5, R5, 0x7632, R5 ;  /* 0x0000763205057816 */ /* 0x000fe40000000005 */
.L_x_15618:
[----:B------:R-:W-:Y:S05]  /*4170*/  BSYNC B1 ;  /* 0x0000000000017941 */ /* 0x000fea0003800000 */
.L_x_15616:
        /* <DEDUP_REMOVED lines=9> */
.L_x_15620:
[----:B------:R-:W-:Y:S01]  /*4210*/  IMAD.MOV.U32 R11, RZ, RZ, R23 ;  /* 0x000000ffff0b7224 */ /* 0x000fe200078e0017 */
[----:B------:R-:W-:Y:S01]  /*4220*/  PRMT R6, R21, 0x7610, R6 ;  /* 0x0000761015067816 */ /* 0x000fe20000000006 */
[----:B------:R-:W-:Y:S01]  /*4230*/  IMAD.MOV.U32 R23, RZ, RZ, R26 ;  /* 0x000000ffff177224 */ /* 0x000fe200078e001a */
[----:B------:R-:W-:Y:S02]  /*4240*/  PRMT R21, R13, 0x7632, R21 ;  /* 0x000076320d157816 */ /* 0x000fe40000000015 */
.L_x_15621:
[----:B------:R-:W-:Y:S05]  /*4250*/  BSYNC B1 ;  /* 0x0000000000017941 */ /* 0x000fea0003800000 */
.L_x_15619:
        /* <DEDUP_REMOVED lines=9> */
.L_x_15623:
[----:B------:R-:W-:Y:S01]  /*42f0*/  IMAD.MOV.U32 R13, RZ, RZ, R11 ;  /* 0x000000ffff0d7224 */ /* 0x000fe200078e000b */
[----:B------:R-:W-:Y:S01]  /*4300*/  PRMT R20, R20, 0x5410, R6 ;  /* 0x0000541014147816 */ /* 0x000fe20000000006 */
[----:B------:R-:W-:Y:S01]  /*4310*/  IMAD.MOV.U32 R11, RZ, RZ, R18 ;  /* 0x000000ffff0b7224 */ /* 0x000fe200078e0012 */
[----:B------:R-:W-:Y:S02]  /*4320*/  PRMT R6, R4, 0x7610, R6 ;  /* 0x0000761004067816 */ /* 0x000fe40000000006 */
.L_x_15624:
[----:B------:R-:W-:Y:S05]  /*4330*/  BSYNC B1 ;  /* 0x0000000000017941 */ /* 0x000fea0003800000 */
.L_x_15622:
        /* <DEDUP_REMOVED lines=9> */
.L_x_15626:
[----:B------:R-:W-:Y:S01]  /*43d0*/  IMAD.MOV.U32 R16, RZ, RZ, R13 ;  /* 0x000000ffff107224 */ /* 0x000fe200078e000d */
[----:B------:R-:W-:Y:S01]  /*43e0*/  PRMT R20, R20, 0x7632, R6 ;  /* 0x0000763214147816 */ /* 0x000fe20000000006 */
[----:B------:R-:W-:Y:S02]  /*43f0*/  IMAD.MOV.U32 R13, RZ, RZ, R7 ;  /* 0x000000ffff0d7224 */ /* 0x000fe400078e0007 */
.L_x_15627:
[----:B------:R-:W-:Y:S05]  /*4400*/  BSYNC B1 ;  /* 0x0000000000017941 */ /* 0x000fea0003800000 */
.L_x_15625:
        /* <DEDUP_REMOVED lines=9> */
.L_x_15629:
[----:B------:R-:W-:Y:S01]  /*44a0*/  IMAD.MOV.U32 R25, RZ, RZ, R16 ;  /* 0x000000ffff197224 */ /* 0x000fe200078e0010 */
[--C-:B------:R-:W-:Y:S01]  /*44b0*/  PRMT R24, R24, 0x5410, R20.reuse ;  /* 0x0000541018187816 */ /* 0x100fe20000000014 */
[----:B------:R-:W-:Y:S01]  /*44c0*/  IMAD.MOV.U32 R16, RZ, RZ, R9 ;  /* 0x000000ffff107224 */ /* 0x000fe200078e0009 */
[----:B------:R-:W-:Y:S02]  /*44d0*/  PRMT R20, R21, 0x7632, R20 ;  /* 0x0000763215147816 */ /* 0x000fe40000000014 */
.L_x_15630:
[----:B------:R-:W-:Y:S05]  /*44e0*/  BSYNC B1 ;  /* 0x0000000000017941 */ /* 0x000fea0003800000 */
.L_x_15628:
        /* <DEDUP_REMOVED lines=9> */
.L_x_15632:
[----:B------:R-:W-:Y:S01]  /*4580*/  IMAD.MOV.U32 R18, RZ, RZ, R25 ;  /* 0x000000ffff127224 */ /* 0x000fe200078e0019 */
[----:B------:R-:W-:Y:S01]  /*4590*/  PRMT R21, R21, 0x7610, R24 ;  /* 0x0000761015157816 */ /* 0x000fe20000000018 */
[----:B------:R-:W-:Y:S01]  /*45a0*/  IMAD.MOV.U32 R25, RZ, RZ, R8 ;  /* 0x000000ffff197224 */ /* 0x000fe200078e0008 */
[----:B------:R-:W-:Y:S02]  /*45b0*/  PRMT R24, R24, 0x7610, R2 ;  /* 0x0000761018187816 */ /* 0x000fe40000000002 */
.L_x_15633:
[----:B------:R-:W-:Y:S05]  /*45c0*/  BSYNC B1 ;  /* 0x0000000000017941 */ /* 0x000fea0003800000 */
.L_x_15631:
        /* <DEDUP_REMOVED lines=16> */
.L_x_15635:
[----:B------:R-:W-:Y:S01]  /*46d0*/  PRMT R33, R33, 0x7610, R28 ;  /* 0x0000761021217816 */ /* 0x000fe2000000001c */
[----:B------:R-:W-:Y:S01]  /*46e0*/  IMAD.MOV.U32 R2, RZ, RZ, R3 ;  /* 0x000000ffff027224 */ /* 0x000fe200078e0003 */
[----:B------:R-:W-:Y:S01]  /*46f0*/  PRMT R28, R28, 0x5410, R5 ;  /* 0x000054101c1c7816 */ /* 0x000fe20000000005 */
[----:B------:R-:W-:Y:S02]  /*4700*/  IMAD.MOV.U32 R3, RZ, RZ, R14 ;  /* 0x000000ffff037224 */ /* 0x000fe400078e000e */
.L_x_15636:
[----:B------:R-:W-:Y:S05]  /*4710*/  BSYNC B1 ;  /* 0x0000000000017941 */ /* 0x000fea0003800000 */
.L_x_15634:
        /* <DEDUP_REMOVED lines=9> */
.L_x_15638:
[----:B------:R-:W-:Y:S01]  /*47b0*/  PRMT R35, R35, 0x7610, R33 ;  /* 0x0000761023237816 */ /* 0x000fe20000000021 */
[----:B------:R-:W-:Y:S01]  /*47c0*/  IMAD.MOV.U32 R5, RZ, RZ, R2 ;  /* 0x000000ffff057224 */ /* 0x000fe200078e0002 */
[----:B------:R-:W-:Y:S01]  /*47d0*/  PRMT R33, R33, 0x5410, R21 ;  /* 0x0000541021217816 */ /* 0x000fe20000000015 */
[----:B------:R-:W-:Y:S02]  /*47e0*/  IMAD.MOV.U32 R2, RZ, RZ, R23 ;  /* 0x000000ffff027224 */ /* 0x000fe400078e0017 */
.L_x_15639:
[----:B------:R-:W-:Y:S05]  /*47f0*/  BSYNC B1 ;  /* 0x0000000000017941 */ /* 0x000fea0003800000 */
.L_x_15637:
        /* <DEDUP_REMOVED lines=9> */
.L_x_15641:
[C---:B------:R-:W-:Y:S01]  /*4890*/  PRMT R28, R35.reuse, 0x7632, R28 ;  /* 0x00007632231c7816 */ /* 0x040fe2000000001c */
[----:B------:R-:W-:Y:S01]  /*48a0*/  IMAD.MOV.U32 R4, RZ, RZ, R5 ;  /* 0x000000ffff047224 */ /* 0x000fe200078e0005 */
[----:B------:R-:W-:Y:S01]  /*48b0*/  PRMT R35, R35, 0x5410, R6 ;  /* 0x0000541023237816 */ /* 0x000fe20000000006 */
[----:B------:R-:W-:Y:S02]  /*48c0*/  IMAD.MOV.U32 R5, RZ, RZ, R11 ;  /* 0x000000ffff057224 */ /* 0x000fe400078e000b */
.L_x_15642:
[----:B------:R-:W-:Y:S05]  /*48d0*/  BSYNC B1 ;  /* 0x0000000000017941 */ /* 0x000fea0003800000 */
.L_x_15640:
        /* <DEDUP_REMOVED lines=9> */
.L_x_15644:
[----:B------:R-:W-:Y:S01]  /*4970*/  PRMT R27, R27, 0x5410, R28 ;  /* 0x000054101b1b7816 */ /* 0x000fe2000000001c */
[----:B------:R-:W-:Y:S01]  /*4980*/  IMAD.MOV.U32 R7, RZ, RZ, R4 ;  /* 0x000000ffff077224 */ /* 0x000fe200078e0004 */
[----:B------:R-:W-:Y:S01]  /*4990*/  PRMT R28, R20, 0x7632, R28 ;  /* 0x00007632141c7816 */ /* 0x000fe2000000001c */
[----:B------:R-:W-:Y:S02]  /*49a0*/  IMAD.MOV.U32 R4, RZ, RZ, R13 ;  /* 0x000000ffff047224 */ /* 0x000fe400078e000d */
.L_x_15645:
[----:B------:R-:W-:Y:S05]  /*49b0*/  BSYNC B1 ;  /* 0x0000000000017941 */ /* 0x000fea0003800000 */
.L_x_15643:
        /* <DEDUP_REMOVED lines=9> */
.L_x_15647:
[C---:B------:R-:W-:Y:S01]  /*4a50*/  PRMT R26, R27.reuse, 0x7632, R26 ;  /* 0x000076321b1a7816 */ /* 0x040fe2000000001a */
[----:B------:R-:W-:Y:S01]  /*4a60*/  IMAD.MOV.U32 R6, RZ, RZ, R7 ;  /* 0x000000ffff067224 */ /* 0x000fe200078e0007 */
[----:B------:R-:W-:Y:S01]  /*4a70*/  PRMT R27, R27, 0x5410, R20 ;  /* 0x000054101b1b7816 */ /* 0x000fe20000000014 */
[----:B------:R-:W-:Y:S02]  /*4a80*/  IMAD.MOV.U32 R7, RZ, RZ, R16 ;  /* 0x000000ffff077224 */ /* 0x000fe400078e0010 */
.L_x_15648:
[----:B------:R-:W-:Y:S05]  /*4a90*/  BSYNC B1 ;  /* 0x0000000000017941 */ /* 0x000fea0003800000 */
.L_x_15646:
        /* <DEDUP_REMOVED lines=9> */
.L_x_15650:
[----:B------:R-:W-:Y:S01]  /*4b30*/  IMAD.MOV.U32 R9, RZ, RZ, R6 ;  /* 0x000000ffff097224 */ /* 0x000fe200078e0006 */
[----:B------:R-:W-:Y:S01]  /*4b40*/  PRMT R26, R24, 0x5432, R26 ;  /* 0x00005432181a7816 */ /* 0x000fe2000000001a */
[----:B------:R-:W-:Y:S02]  /*4b50*/  IMAD.MOV.U32 R6, RZ, RZ, R25 ;  /* 0x000000ffff067224 */ /* 0x000fe400078e0019 */
.L_x_15651:
[----:B------:R-:W-:Y:S05]  /*4b60*/  BSYNC B1 ;  /* 0x0000000000017941 */ /* 0x000fea0003800000 */
.L_x_15649:
        /* <DEDUP_REMOVED lines=9> */
.L_x_15653:
[C---:B------:R-:W-:Y:S01]  /*4c00*/  PRMT R27, R26.reuse, 0x7632, R27 ;  /* 0x000076321a1b7816 */ /* 0x040fe2000000001b */
[----:B------:R-:W-:Y:S01]  /*4c10*/  IMAD.MOV.U32 R8, RZ, RZ, R9 ;  /* 0x000000ffff087224 */ /* 0x000fe200078e0009 */
[----:B------:R-:W-:Y:S01]  /*4c20*/  PRMT R26, R26, 0x7610, R21 ;  /* 0x000076101a1a7816 */ /* 0x000fe20000000015 */
[----:B------:R-:W-:Y:S02]  /*4c30*/  IMAD.MOV.U32 R9, RZ, RZ, R18 ;  /* 0x000000ffff097224 */ /* 0x000fe400078e0012 */
.L_x_15654:
[----:B------:R-:W-:Y:S05]  /*4c40*/  BSYNC B1 ;  /* 0x0000000000017941 */ /* 0x000fea0003800000 */
.L_x_15652:
[----:B------:R-:W-:Y:S02]  /*4c50*/  FADD.FTZ R10, R15, R10 ;  /* 0x0000000a0f0a7221 */ /* 0x000fe40000010000 */
[----:B------:R-:W-:Y:S02]  /*4c60*/  IMAD.MOV.U32 R11, RZ, RZ, R12 ;  /* 0x000000ffff0b7224 */ /* 0x000fe400078e000c */
.L_x_15486:
[----:B-1234-:R-:W-:Y:S05]  /*4c70*/  BSYNC B0 ;  /* 0x0000000000007941 */ /* 0x01efea0003800000 */
.L_x_15485:
        /* <DEDUP_REMOVED lines=18> */
[----:B------:R0:W0:Y:S04]  /*4da0*/  SHFL.DOWN PT, R15, R35, 0x2, 0x1f ;  /* 0x08401f00230f7f89 */ /* 0x00002800000e0000 */
        /* <DEDUP_REMOVED lines=27> */
.L_x_15658:
[----:B------:R-:W-:Y:S01]  /*4f60*/  IMAD.MOV.U32 R10, RZ, RZ, R3 ;  /* 0x000000ffff0a7224 */ /* 0x000fe200078e0003 */
[C---:B------:R-:W-:Y:S01]  /*4f70*/  PRMT R23, R28.reuse, 0x7632, R23 ;  /* 0x000076321c177816 */ /* 0x040fe20000000017 */
[----:B------:R-:W-:Y:S01]  /*4f80*/  IMAD.MOV.U32 R3, RZ, RZ, R2 ;  /* 0x000000ffff037224 */ /* 0x000fe200078e0002 */
[----:B------:R-:W-:Y:S02]  /*4f90*/  PRMT R28, R28, 0x7610, R33 ;  /* 0x000076101c1c7816 */ /* 0x000fe40000000021 */
.L_x_15659:
[----:B------:R-:W-:Y:S05]  /*4fa0*/  BSYNC B1 ;  /* 0x0000000000017941 */ /* 0x000fea0003800000 */
.L_x_15657:
        /* <DEDUP_REMOVED lines=9> */
.L_x_15661:
[----:B------:R-:W-:Y:S01]  /*5040*/  IMAD.MOV.U32 R25, RZ, RZ, R10 ;  /* 0x000000ffff197224 */ /* 0x000fe200078e000a */
[----:B------:R-:W-:Y:S01]  /*5050*/  PRMT R2, R2, 0x5410, R23 ;  /* 0x0000541002027816 */ /* 0x000fe20000000017 */
[----:B------:R-:W-:Y:S01]  /*5060*/  IMAD.MOV.U32 R10, RZ, RZ, R5 ;  /* 0x000000ffff0a7224 */ /* 0x000fe200078e0005 */
[----:B------:R-:W-:Y:S02]  /*5070*/  PRMT R23, R35, 0x7632, R23 ;  /* 0x0000763223177816 */ /* 0x000fe40000000017 */
.L_x_15662:
[----:B------:R-:W-:Y:S05]  /*5080*/  BSYNC B1 ;  /* 0x0000000000017941 */ /* 0x000fea0003800000 */
.L_x_15660:
        /* <DEDUP_REMOVED lines=9> */
.L_x_15664:
[----:B------:R-:W-:Y:S01]  /*5120*/  IMAD.MOV.U32 R34, RZ, RZ, R25 ;  /* 0x000000ffff227224 */ /* 0x000fe200078e0019 */
[----:B------:R-:W-:Y:S01]  /*5130*/  PRMT R2, R2, 0x5432, R28 ;  /* 0x0000543202027816 */ /* 0x000fe2000000001c */
[----:B------:R-:W-:Y:S02]  /*5140*/  IMAD.MOV.U32 R25, RZ, RZ, R4 ;  /* 0x000000ffff197224 */ /* 0x000fe400078e0004 */
.L_x_15665:
[----:B------:R-:W-:Y:S05]  /*5150*/  BSYNC B1 ;  /* 0x0000000000017941 */ /* 0x000fea0003800000 */
.L_x_15663:
        /* <DEDUP_REMOVED lines=9> */
.L_x_15667:
[----:B------:R-:W-:Y:S01]  /*51f0*/  IMAD.MOV.U32 R5, RZ, RZ, R34 ;  /* 0x000000ffff057224 */ /* 0x000fe200078e0022 */
[--C-:B------:R-:W-:Y:S01]  /*5200*/  PRMT R4, R4, 0x5410, R2.reuse ;  /* 0x0000541004047816 */ /* 0x100fe20000000002 */
[----:B------:R-:W-:Y:S01]  /*5210*/  IMAD.MOV.U32 R34, RZ, RZ, R7 ;  /* 0x000000ffff227224 */ /* 0x000fe200078e0007 */
[----:B------:R-:W-:Y:S02]  /*5220*/  PRMT R2, R27, 0x7632, R2 ;  /* 0x000076321b027816 */ /* 0x000fe40000000002 */
.L_x_15668:
[----:B------:R-:W-:Y:S05]  /*5230*/  BSYNC B1 ;  /* 0x0000000000017941 */ /* 0x000fea0003800000 */
.L_x_15666:
        /* <DEDUP_REMOVED lines=9> */
.L_x_15670:
[----:B------:R-:W-:Y:S01]  /*52d0*/  IMAD.MOV.U32 R36, RZ, RZ, R5 ;  /* 0x000000ffff247224 */ /* 0x000fe200078e0005 */
[----:B------:R-:W-:Y:S01]  /*52e0*/  PRMT R7, R7, 0x7610, R4 ;  /* 0x0000761007077816 */ /* 0x000fe20000000004 */
[----:B------:R-:W-:Y:S01]  /*52f0*/  IMAD.MOV.U32 R5, RZ, RZ, R6 ;  /* 0x000000ffff057224 */ /* 0x000fe200078e0006 */
[----:B------:R-:W-:Y:S02]  /*5300*/  PRMT R4, R4, 0x5410, R26 ;  /* 0x0000541004047816 */ /* 0x000fe4000000001a */
.L_x_15671:
[----:B------:R-:W-:Y:S05]  /*5310*/  BSYNC B1 ;  /* 0x0000000000017941 */ /* 0x000fea0003800000 */
.L_x_15669:
        /* <DEDUP_REMOVED lines=9> */
.L_x_15673:
[----:B------:R-:W-:Y:S01]  /*53b0*/  IMAD.MOV.U32 R29, RZ, RZ, R36 ;  /* 0x000000ffff1d7224 */ /* 0x000fe200078e0024 */
[C---:B------:R-:W-:Y:S01]  /*53c0*/  PRMT R4, R7.reuse, 0x7632, R4 ;  /* 0x0000763207047816 */ /* 0x040fe20000000004 */
[----:B------:R-:W-:Y:S01]  /*53d0*/  IMAD.MOV.U32 R36, RZ, RZ, R9 ;  /* 0x000000ffff247224 */ /* 0x000fe200078e0009 */
[----:B------:R-:W-:Y:S02]  /*53e0*/  PRMT R7, R7, 0x7610, R26 ;  /* 0x0000761007077816 */ /* 0x000fe4000000001a */
.L_x_15674:
[----:B------:R-:W-:Y:S05]  /*53f0*/  BSYNC B1 ;  /* 0x0000000000017941 */ /* 0x000fea0003800000 */
.L_x_15672:
        /* <DEDUP_REMOVED lines=9> */
.L_x_15676:
[----:B------:R-:W-:Y:S01]  /*5490*/  IMAD.MOV.U32 R6, RZ, RZ, R29 ;  /* 0x000000ffff067224 */ /* 0x000fe200078e001d */
[----:B------:R-:W-:Y:S01]  /*54a0*/  PRMT R7, R4, 0x7610, R7 ;  /* 0x0000761004077816 */ /* 0x000fe20000000007 */
[----:B------:R-:W-:Y:S01]  /*54b0*/  IMAD.MOV.U32 R29, RZ, RZ, R8 ;  /* 0x000000ffff1d7224 */ /* 0x000fe200078e0008 */
[----:B------:R-:W-:Y:S02]  /*54c0*/  PRMT R4, R27, 0x7610, R4 ;  /* 0x000076101b047816 */ /* 0x000fe40000000004 */
.L_x_15677:
[----:B------:R-:W-:Y:S05]  /*54d0*/  BSYNC B1 ;  /* 0x0000000000017941 */ /* 0x000fea0003800000 */
.L_x_15675:
        /* <DEDUP_REMOVED lines=16> */
.L_x_15679:
[----:B------:R-:W-:Y:S01]  /*55e0*/  IMAD.MOV.U32 R8, RZ, RZ, R3 ;  /* 0x000000ffff087224 */ /* 0x000fe200078e0003 */
[----:B------:R-:W-:Y:S01]  /*55f0*/  PRMT R9, R9, 0x7610, R28 ;  /* 0x0000761009097816 */ /* 0x000fe2000000001c */
[----:B------:R-:W-:Y:S01]  /*5600*/  IMAD.MOV.U32 R3, RZ, RZ, R10 ;  /* 0x000000ffff037224 */ /* 0x000fe200078e000a */
[----:B------:R-:W-:Y:S02]  /*5610*/  PRMT R28, R28, 0x5410, R23 ;  /* 0x000054101c1c7816 */ /* 0x000fe40000000017 */
.L_x_15680:
[----:B------:R-:W-:Y:S05]  /*5620*/  BSYNC B1 ;  /* 0x0000000000017941 */ /* 0x000fea0003800000 */
.L_x_15678:
        /* <DEDUP_REMOVED lines=9> */
.L_x_15682:
[----:B------:R-:W-:Y:S01]  /*56c0*/  IMAD.MOV.U32 R21, RZ, RZ, R8 ;  /* 0x000000ffff157224 */ /* 0x000fe200078e0008 */
[----:B------:R-:W-:Y:S01]  /*56d0*/  PRMT R10, R10, 0x7610, R9 ;  /* 0x000076100a0a7816 */ /* 0x000fe20000000009 */
[----:B------:R-:W-:Y:S01]  /*56e0*/  IMAD.MOV.U32 R8, RZ, RZ, R25 ;  /* 0x000000ffff087224 */ /* 0x000fe200078e0019 */
[----:B------:R-:W-:Y:S02]  /*56f0*/  PRMT R9, R9, 0x7610, R2 ;  /* 0x0000761009097816 */ /* 0x000fe40000000002 */
.L_x_15683:
[----:B------:R-:W-:Y:S05]  /*5700*/  BSYNC B1 ;  /* 0x0000000000017941 */ /* 0x000fea0003800000 */
.L_x_15681:
        /* <DEDUP_REMOVED lines=9> */
.L_x_15685:
[----:B------:R-:W-:Y:S01]  /*57a0*/  PRMT R2, R2, 0x7610, R10 ;  /* 0x0000761002027816 */ /* 0x000fe2000000000a */
[----:B------:R-:W-:Y:S02]  /*57b0*/  IMAD.MOV.U32 R26, RZ, RZ, R21 ;  /* 0x000000ffff1a7224 */ /* 0x000fe400078e0015 */
[----:B------:R-:W-:Y:S01]  /*57c0*/  IMAD.MOV.U32 R21, RZ, RZ, R34 ;  /* 0x000000ffff157224 */ /* 0x000fe200078e0022 */
[----:B------:R-:W-:Y:S02]  /*57d0*/  PRMT R10, R10, 0x5410, R2 ;  /* 0x000054100a0a7816 */ /* 0x000fe40000000002 */
.L_x_15686:
[----:B------:R-:W-:Y:S05]  /*57e0*/  BSYNC B1 ;  /* 0x0000000000017941 */ /* 0x000fea0003800000 */
.L_x_15684:
        /* <DEDUP_REMOVED lines=9> */
.L_x_15688:
[----:B------:R-:W-:Y:S01]  /*5880*/  IMAD.MOV.U32 R23, RZ, RZ, R26 ;  /* 0x000000ffff177224 */ /* 0x000fe200078e001a */
[----:B------:R-:W-:Y:S01]  /*5890*/  PRMT R2, R2, 0x7632, R4 ;  /* 0x0000763202027816 */ /* 0x000fe20000000004 */
[----:B------:R-:W-:Y:S02]  /*58a0*/  IMAD.MOV.U32 R26, RZ, RZ, R5 ;  /* 0x000000ffff1a7224 */ /* 0x000fe400078e0005 */
.L_x_15689:
[----:B------:R-:W-:Y:S05]  /*58b0*/  BSYNC B1 ;  /* 0x0000000000017941 */ /* 0x000fea0003800000 */
.L_x_15687:
        /* <DEDUP_REMOVED lines=9> */
.L_x_15691:
[----:B------:R-:W-:Y:S01]  /*5950*/  IMAD.MOV.U32 R30, RZ, RZ, R23 ;  /* 0x000000ffff1e7224 */ /* 0x000fe200078e0017 */
[----:B------:R-:W-:Y:S01]  /*5960*/  PRMT R4, R4, 0x5410, R2 ;  /* 0x0000541004047816 */ /* 0x000fe20000000002 */
[----:B------:R-:W-:Y:S01]  /*5970*/  IMAD.MOV.U32 R23, RZ, RZ, R36 ;  /* 0x000000ffff177224 */ /* 0x000fe200078e0024 */
[----:B------:R-:W-:Y:S02]  /*5980*/  PRMT R2, R7, 0x7632, R2 ;  /* 0x0000763207027816 */ /* 0x000fe40000000002 */
.L_x_15692:
[----:B------:R-:W-:Y:S05]  /*5990*/  BSYNC B1 ;  /* 0x0000000000017941 */ /* 0x000fea0003800000 */
.L_x_15690:
        /* <DEDUP_REMOVED lines=9> */
.L_x_15694:
[----:B------:R-:W-:Y:S01]  /*5a30*/  IMAD.MOV.U32 R5, RZ, RZ, R30 ;  /* 0x000000ffff057224 */ /* 0x000fe200078e001e */
[C---:B------:R-:W-:Y:S01]  /*5a40*/  PRMT R9, R4.reuse, 0x7632, R9 ;  /* 0x0000763204097816 */ /* 0x040fe20000000009 */
[----:B------:R-:W-:Y:S01]  /*5a50*/  IMAD.MOV.U32 R30, RZ, RZ, R29 ;  /* 0x000000ffff1e7224 */ /* 0x000fe200078e001d */
[----:B------:R-:W-:Y:S02]  /*5a60*/  PRMT R4, R4, 0x5410, R4 ;  /* 0x0000541004047816 */ /* 0x000fe40000000004 */
.L_x_15695:
[----:B------:R-:W-:Y:S05]  /*5a70*/  BSYNC B1 ;  /* 0x0000000000017941 */ /* 0x000fea0003800000 */
.L_x_15693:
        /* <DEDUP_REMOVED lines=9> */
.L_x_15697:
[----:B------:R-:W-:Y:S01]  /*5b10*/  IMAD.MOV.U32 R25, RZ, RZ, R5 ;  /* 0x000000ffff197224 */ /* 0x000fe200078e0005 */
[----:B------:R-:W-:Y:S01]  /*5b20*/  PRMT R4, R9, 0x7610, R4 ;  /* 0x0000761009047816 */ /* 0x000fe20000000004 */
[----:B------:R-:W-:Y:S01]  /*5b30*/  IMAD.MOV.U32 R5, RZ, RZ, R6 ;  /* 0x000000ffff057224 */ /* 0x000fe200078e0006 */
[----:B------:R-:W-:Y:S02]  /*5b40*/  PRMT R9, R7, 0x7610, R9 ;  /* 0x0000761007097816 */ /* 0x000fe40000000009 */
.L_x_15698:
[----:B------:R-:W-:Y:S05]  /*5b50*/  BSYNC B1 ;  /* 0x0000000000017941 */ /* 0x000fea0003800000 */
.L_x_15696:
        /* <DEDUP_REMOVED lines=16> */
.L_x_15700:
[----:B------:R-:W-:Y:S01]  /*5c60*/  IMAD.MOV.U32 R6, RZ, RZ, R3 ;  /* 0x000000ffff067224 */ /* 0x000fe200078e0003 */
[----:B------:R-:W-:Y:S01]  /*5c70*/  PRMT R7, R7, 0x7610, R28 ;  /* 0x0000761007077816 */ /* 0x000fe2000000001c */
[----:B------:R-:W-:Y:S01]  /*5c80*/  IMAD.MOV.U32 R3, RZ, RZ, R8 ;  /* 0x000000ffff037224 */ /* 0x000fe200078e0008 */
[----:B------:R-:W-:Y:S02]  /*5c90*/  PRMT R28, R28, 0x7610, R9 ;  /* 0x000076101c1c7816 */ /* 0x000fe40000000009 */
.L_x_15701:
[----:B------:R-:W-:Y:S05]  /*5ca0*/  BSYNC B1 ;  /* 0x0000000000017941 */ /* 0x000fea0003800000 */
.L_x_15699:
        /* <DEDUP_REMOVED lines=9> */
.L_x_15703:
[----:B------:R-:W-:Y:S01]  /*5d40*/  IMAD.MOV.U32 R27, RZ, RZ, R6 ;  /* 0x000000ffff1b7224 */ /* 0x000fe200078e0006 */
[----:B------:R-:W-:Y:S01]  /*5d50*/  PRMT R8, R8, 0x7610, R7 ;  /* 0x0000761008087816 */ /* 0x000fe20000000007 */
[----:B------:R-:W-:Y:S01]  /*5d60*/  IMAD.MOV.U32 R6, RZ, RZ, R21 ;  /* 0x000000ffff067224 */ /* 0x000fe200078e0015 */
[----:B------:R-:W-:Y:S02]  /*5d70*/  PRMT R7, R7, 0x7610, R10 ;  /* 0x0000761007077816 */ /* 0x000fe4000000000a */
.L_x_15704:
[----:B------:R-:W-:Y:S05]  /*5d80*/  BSYNC B1 ;  /* 0x0000000000017941 */ /* 0x000fea0003800000 */
.L_x_15702:
        /* <DEDUP_REMOVED lines=9> */
.L_x_15706:
[----:B------:R-:W-:Y:S01]  /*5e20*/  IMAD.MOV.U32 R10, RZ, RZ, R27 ;  /* 0x000000ffff0a7224 */ /* 0x000fe200078e001b */
[----:B------:R-:W-:Y:S01]  /*5e30*/  PRMT R9, R9, 0x7610, R8 ;  /* 0x0000761009097816 */ /* 0x000fe20000000008 */
[----:B------:R-:W-:Y:S01]  /*5e40*/  IMAD.MOV.U32 R27, RZ, RZ, R26 ;  /* 0x000000ffff1b7224 */ /* 0x000fe200078e001a */
[----:B------:R-:W-:Y:S02]  /*5e50*/  PRMT R8, R8, 0x7610, R2 ;  /* 0x0000761008087816 */ /* 0x000fe40000000002 */
.L_x_15707:
[----:B------:R-:W-:Y:S05]  /*5e60*/  BSYNC B1 ;  /* 0x0000000000017941 */ /* 0x000fea0003800000 */
.L_x_15705:
        /* <DEDUP_REMOVED lines=9> */
.L_x_15709:
[----:B------:R-:W-:Y:S01]  /*5f00*/  PRMT R2, R2, 0x7610, R9 ;  /* 0x0000761002027816 */ /* 0x000fe20000000009 */
[----:B------:R-:W-:Y:S02]  /*5f10*/  IMAD.MOV.U32 R21, RZ, RZ, R10 ;  /* 0x000000ffff157224 */ /* 0x000fe400078e000a */
[----:B------:R-:W-:Y:S01]  /*5f20*/  IMAD.MOV.U32 R10, RZ, RZ, R23 ;  /* 0x000000ffff0a7224 */ /* 0x000fe200078e0017 */
[----:B------:R-:W-:Y:S02]  /*5f30*/  PRMT R9, R9, 0x5410, R2 ;  /* 0x0000541009097816 */ /* 0x000fe40000000002 */
.L_x_15710:
[----:B------:R-:W-:Y:S05]  /*5f40*/  BSYNC B1 ;  /* 0x0000000000017941 */ /* 0x000fea0003800000 */
.L_x_15708:
        /* <DEDUP_REMOVED lines=9> */
.L_x_15712:
[----:B------:R-:W-:Y:S01]  /*5fe0*/  IMAD.MOV.U32 R24, RZ, RZ, R21 ;  /* 0x000000ffff187224 */ /* 0x000fe200078e0015 */
[----:B------:R-:W-:Y:S01]  /*5ff0*/  PRMT R2, R2, 0x7632, R4 ;  /* 0x0000763202027816 */ /* 0x000fe20000000004 */
[----:B------:R-:W-:Y:S02]  /*6000*/  IMAD.MOV.U32 R21, RZ, RZ, R30 ;  /* 0x000000ffff157224 */ /* 0x000fe400078e001e */
.L_x_15713:
[----:B------:R-:W-:Y:S05]  /*6010*/  BSYNC B1 ;  /* 0x0000000000017941 */ /* 0x000fea0003800000 */
.L_x_15711:
        /* <DEDUP_REMOVED lines=9> */
.L_x_15715:
[----:B------:R-:W-:Y:S01]  /*60b0*/  IMAD.MOV.U32 R26, RZ, RZ, R24 ;  /* 0x000000ffff1a7224 */ /* 0x000fe200078e0018 */
[--C-:B------:R-:W-:Y:S01]  /*60c0*/  PRMT R4, R4, 0x5410, R2.reuse ;  /* 0x0000541004047816 */ /* 0x100fe20000000002 */
[----:B------:R-:W-:Y:S01]  /*60d0*/  IMAD.MOV.U32 R24, RZ, RZ, R5 ;  /* 0x000000ffff187224 */ /* 0x000fe200078e0005 */
[----:B------:R-:W-:Y:S02]  /*60e0*/  PRMT R2, R9, 0x7610, R2 ;  /* 0x0000761009027816 */ /* 0x000fe40000000002 */
.L_x_15716:
[----:B------:R-:W-:Y:S05]  /*60f0*/  BSYNC B1 ;  /* 0x0000000000017941 */ /* 0x000fea0003800000 */
.L_x_15714:
        /* <DEDUP_REMOVED lines=9> */
.L_x_15718:
[----:B------:R-:W-:Y:S01]  /*6190*/  IMAD.MOV.U32 R5, RZ, RZ, R26 ;  /* 0x000000ffff057224 */ /* 0x000fe200078e001a */
[C---:B------:R-:W-:Y:S01]  /*61a0*/  PRMT R7, R4.reuse, 0x7632, R7 ;  /* 0x0000763204077816 */ /* 0x040fe20000000007 */
[----:B------:R-:W-:Y:S01]  /*61b0*/  IMAD.MOV.U32 R26, RZ, RZ, R25 ;  /* 0x000000ffff1a7224 */ /* 0x000fe200078e0019 */
[----:B------:R-:W-:Y:S02]  /*61c0*/  PRMT R4, R4, 0x5410, R4 ;  /* 0x0000541004047816 */ /* 0x000fe40000000004 */
.L_x_15719:
[----:B------:R-:W-:Y:S05]  /*61d0*/  BSYNC B1 ;  /* 0x0000000000017941 */ /* 0x000fea0003800000 */
.L_x_15717:
        /* <DEDUP_REMOVED lines=16> */
.L_x_15721:
[----:B------:R-:W-:Y:S01]  /*62e0*/  IMAD.MOV.U32 R22, RZ, RZ, R3 ;  /* 0x000000ffff167224 */ /* 0x000fe200078e0003 */
[----:B------:R-:W-:Y:S01]  /*62f0*/  PRMT R19, R19, 0x7610, R28 ;  /* 0x0000761013137816 */ /* 0x000fe2000000001c */
[----:B------:R-:W-:Y:S01]  /*6300*/  IMAD.MOV.U32 R3, RZ, RZ, R6 ;  /* 0x000000ffff037224 */ /* 0x000fe200078e0006 */
[----:B------:R-:W-:Y:S02]  /*6310*/  PRMT R28, R28, 0x7610, R7 ;  /* 0x000076101c1c7816 */ /* 0x000fe40000000007 */
.L_x_15722:
[----:B------:R-:W-:Y:S05]  /*6320*/  BSYNC B1 ;  /* 0x0000000000017941 */ /* 0x000fea0003800000 */
.L_x_15720:
        /* <DEDUP_REMOVED lines=9> */
.L_x_15724:
[----:B------:R-:W-:Y:S01]  /*63c0*/  IMAD.MOV.U32 R23, RZ, RZ, R22 ;  /* 0x000000ffff177224 */ /* 0x000fe200078e0016 */
[C---:B------:R-:W-:Y:S01]  /*63d0*/  PRMT R4, R19.reuse, 0x7632, R4 ;  /* 0x0000763213047816 */ /* 0x040fe20000000004 */
[----:B------:R-:W-:Y:S01]  /*63e0*/  IMAD.MOV.U32 R22, RZ, RZ, R27 ;  /* 0x000000ffff167224 */ /* 0x000fe200078e001b */
[----:B------:R-:W-:Y:S02]  /*63f0*/  PRMT R19, R19, 0x7610, R8 ;  /* 0x0000761013137816 */ /* 0x000fe40000000008 */
.L_x_15725:
[----:B------:R-:W-:Y:S05]  /*6400*/  BSYNC B1 ;  /* 0x0000000000017941 */ /* 0x000fea0003800000 */
.L_x_15723:
        /* <DEDUP_REMOVED lines=9> */
.L_x_15727:
[----:B------:R-:W-:Y:S01]  /*64a0*/  IMAD.MOV.U32 R6, RZ, RZ, R23 ;  /* 0x000000ffff067224 */ /* 0x000fe200078e0017 */
[----:B------:R-:W-:Y:S01]  /*64b0*/  PRMT R7, R7, 0x5410, R4 ;  /* 0x0000541007077816 */ /* 0x000fe20000000004 */
[----:B------:R-:W-:Y:S01]  /*64c0*/  IMAD.MOV.U32 R23, RZ, RZ, R10 ;  /* 0x000000ffff177224 */ /* 0x000fe200078e000a */
[----:B------:R-:W-:Y:S02]  /*64d0*/  PRMT R4, R9, 0x7632, R4 ;  /* 0x0000763209047816 */ /* 0x000fe40000000004 */
.L_x_15728:
[----:B------:R-:W-:Y:S05]  /*64e0*/  BSYNC B1 ;  /* 0x0000000000017941 */ /* 0x000fea0003800000 */
.L_x_15726:
        /* <DEDUP_REMOVED lines=9> */
.L_x_15730:
[----:B------:R-:W-:Y:S01]  /*6580*/  IMAD.MOV.U32 R9, RZ, RZ, R6 ;  /* 0x000000ffff097224 */ /* 0x000fe200078e0006 */
[----:B------:R-:W-:Y:S01]  /*6590*/  PRMT R8, R8, 0x7610, R7 ;  /* 0x0000761008087816 */ /* 0x000fe20000000007 */
[----:B------:R-:W-:Y:S01]  /*65a0*/  IMAD.MOV.U32 R6, RZ, RZ, R21 ;  /* 0x000000ffff067224 */ /* 0x000fe200078e0015 */
[----:B------:R-:W-:Y:S02]  /*65b0*/  PRMT R7, R7, 0x7610, R2 ;  /* 0x0000761007077816 */ /* 0x000fe40000000002 */
.L_x_15731:
[----:B------:R-:W-:Y:S05]  /*65c0*/  BSYNC B1 ;  /* 0x0000000000017941 */ /* 0x000fea0003800000 */
.L_x_15729:
        /* <DEDUP_REMOVED lines=9> */
.L_x_15733:
[----:B------:R-:W-:Y:S01]  /*6660*/  PRMT R2, R2, 0x7610, R8 ;  /* 0x0000761002027816 */ /* 0x000fe20000000008 */
[----:B------:R-:W-:Y:S02]  /*6670*/  IMAD.MOV.U32 R21, RZ, RZ, R9 ;  /* 0x000000ffff157224 */ /* 0x000fe400078e0009 */
[----:B------:R-:W-:Y:S01]  /*6680*/  IMAD.MOV.U32 R9, RZ, RZ, R24 ;  /* 0x000000ffff097224 */ /* 0x000fe200078e0018 */
[----:B------:R-:W-:Y:S02]  /*6690*/  PRMT R8, R8, 0x5410, R2 ;  /* 0x0000541008087816 */ /* 0x000fe40000000002 */
.L_x_15734:
[----:B------:R-:W-:Y:S05]  /*66a0*/  BSYNC B1 ;  /* 0x0000000000017941 */ /* 0x000fea0003800000 */
.L_x_15732:
        /* <DEDUP_REMOVED lines=9> */
.L_x_15736:
[----:B------:R-:W-:Y:S01]  /*6740*/  IMAD.MOV.U32 R10, RZ, RZ, R21 ;  /* 0x000000ffff0a7224 */ /* 0x000fe200078e0015 */
[----:B------:R-:W-:Y:S01]  /*6750*/  PRMT R2, R2, 0x7632, R4 ;  /* 0x0000763202027816 */ /* 0x000fe20000000004 */
[----:B------:R-:W-:Y:S02]  /*6760*/  IMAD.MOV.U32 R21, RZ, RZ, R26 ;  /* 0x000000ffff157224 */ /* 0x000fe400078e001a */
.L_x_15737:
[----:B------:R-:W-:Y:S05]  /*6770*/  BSYNC B1 ;  /* 0x0000000000017941 */ /* 0x000fea0003800000 */
.L_x_15735:
        /* <DEDUP_REMOVED lines=9> */
.L_x_15739:
[----:B------:R-:W-:Y:S01]  /*6810*/  IMAD.MOV.U32 R24, RZ, RZ, R10 ;  /* 0x000000ffff187224 */ /* 0x000fe200078e000a */
[--C-:B------:R-:W-:Y:S01]  /*6820*/  PRMT R4, R4, 0x5410, R2.reuse ;  /* 0x0000541004047816 */ /* 0x100fe20000000002 */
[----:B------:R-:W-:Y:S01]  /*6830*/  IMAD.MOV.U32 R10, RZ, RZ, R5 ;  /* 0x000000ffff0a7224 */ /* 0x000fe200078e0005 */
[----:B------:R-:W-:Y:S02]  /*6840*/  PRMT R2, R7, 0x7610, R2 ;  /* 0x0000761007027816 */ /* 0x000fe40000000002 */
.L_x_15740:
[----:B------:R-:W-:Y:S05]  /*6850*/  BSYNC B1 ;  /* 0x0000000000017941 */ /* 0x000fea0003800000 */
.L_x_15738:
        /* <DEDUP_REMOVED lines=16> */
.L_x_15742:
[----:B------:R-:W-:Y:S01]  /*6960*/  IMAD.MOV.U32 R20, RZ, RZ, R3 ;  /* 0x000000ffff147224 */ /* 0x000fe200078e0003 */
[----:B------:R-:W-:Y:S01]  /*6970*/  PRMT R5, R5, 0x7610, R28 ;  /* 0x0000761005057816 */ /* 0x000fe2000000001c */
[----:B------:R-:W-:Y:S01]  /*6980*/  IMAD.MOV.U32 R3, RZ, RZ, R22 ;  /* 0x000000ffff037224 */ /* 0x000fe200078e0016 */
[----:B------:R-:W-:Y:S02]  /*6990*/  PRMT R28, R28, 0x7610, R19 ;  /* 0x000076101c1c7816 */ /* 0x000fe40000000013 */
.L_x_15743:
[----:B------:R-:W-:Y:S05]  /*69a0*/  BSYNC B1 ;  /* 0x0000000000017941 */ /* 0x000fea0003800000 */
.L_x_15741:
        /* <DEDUP_REMOVED lines=9> */
.L_x_15745:
[----:B------:R-:W-:Y:S01]  /*6a40*/  IMAD.MOV.U32 R19, RZ, RZ, R20 ;  /* 0x000000ffff137224 */ /* 0x000fe200078e0014 */
[----:B------:R-:W-:Y:S01]  /*6a50*/  PRMT R5, R5, 0x5432, R4 ;  /* 0x0000543205057816 */ /* 0x000fe20000000004 */
[----:B------:R-:W-:Y:S02]  /*6a60*/  IMAD.MOV.U32 R20, RZ, RZ, R23 ;  /* 0x000000ffff147224 */ /* 0x000fe400078e0017 */
.L_x_15746:
[----:B------:R-:W-:Y:S05]  /*6a70*/  BSYNC B1 ;  /* 0x0000000000017941 */ /* 0x000fea0003800000 */
.L_x_15744:
        /* <DEDUP_REMOVED lines=9> */
.L_x_15748:
[----:B------:R-:W-:Y:S01]  /*6b10*/  IMAD.MOV.U32 R22, RZ, RZ, R19 ;  /* 0x000000ffff167224 */ /* 0x000fe200078e0013 */
[----:B------:R-:W-:Y:S01]  /*6b20*/  PRMT R4, R5, 0x7610, R4 ;  /* 0x0000761005047816 */ /* 0x000fe20000000004 */
[----:B------:R-:W-:Y:S01]  /*6b30*/  IMAD.MOV.U32 R19, RZ, RZ, R6 ;  /* 0x000000ffff137224 */ /* 0x000fe200078e0006 */
[----:B------:R-:W-:Y:S02]  /*6b40*/  PRMT R5, R7, 0x7632, R5 ;  /* 0x0000763207057816 */ /* 0x000fe40000000005 */
.L_x_15749:
[----:B------:R-:W-:Y:S05]  /*6b50*/  BSYNC B1 ;  /* 0x0000000000017941 */ /* 0x000fea0003800000 */
.L_x_15747:
        /* <DEDUP_REMOVED lines=9> */
.L_x_15751:
[----:B------:R-:W-:Y:S01]  /*6bf0*/  IMAD.MOV.U32 R6, RZ, RZ, R22 ;  /* 0x000000ffff067224 */ /* 0x000fe200078e0016 */
[--C-:B------:R-:W-:Y:S01]  /*6c00*/  PRMT R7, R7, 0x5410, R4.reuse ;  /* 0x0000541007077816 */ /* 0x100fe20000000004 */
[----:B------:R-:W-:Y:S01]  /*6c10*/  IMAD.MOV.U32 R22, RZ, RZ, R9 ;  /* 0x000000ffff167224 */ /* 0x000fe200078e0009 */
[----:B------:R-:W-:Y:S02]  /*6c20*/  PRMT R4, R8, 0x7632, R4 ;  /* 0x0000763208047816 */ /* 0x000fe40000000004 */
.L_x_15752:
[----:B------:R-:W-:Y:S05]  /*6c30*/  BSYNC B1 ;  /* 0x0000000000017941 */ /* 0x000fea0003800000 */
.L_x_15750:
        /* <DEDUP_REMOVED lines=9> */
.L_x_15754:
[----:B------:R-:W-:Y:S01]  /*6cd0*/  IMAD.MOV.U32 R9, RZ, RZ, R6 ;  /* 0x000000ffff097224 */ /* 0x000fe200078e0006 */
[----:B------:R-:W-:Y:S01]  /*6ce0*/  PRMT R8, R8, 0x7610, R7 ;  /* 0x0000761008087816 */ /* 0x000fe20000000007 */
[----:B------:R-:W-:Y:S01]  /*6cf0*/  IMAD.MOV.U32 R6, RZ, RZ, R21 ;  /* 0x000000ffff067224 */ /* 0x000fe200078e0015 */
[----:B------:R-:W-:Y:S02]  /*6d00*/  PRMT R7, R7, 0x7610, R2 ;  /* 0x0000761007077816 */ /* 0x000fe40000000002 */
.L_x_15755:
[----:B------:R-:W-:Y:S05]  /*6d10*/  BSYNC B1 ;  /* 0x0000000000017941 */ /* 0x000fea0003800000 */
.L_x_15753:
        /* <DEDUP_REMOVED lines=9> */
.L_x_15757:
[----:B------:R-:W-:Y:S01]  /*6db0*/  PRMT R2, R2, 0x7610, R8 ;  /* 0x0000761002027816 */ /* 0x000fe20000000008 */
[----:B------:R-:W-:Y:S02]  /*6dc0*/  IMAD.MOV.U32 R21, RZ, RZ, R9 ;  /* 0x000000ffff157224 */ /* 0x000fe400078e0009 */
[----:B------:R-:W-:Y:S01]  /*6dd0*/  IMAD.MOV.U32 R9, RZ, RZ, R10 ;  /* 0x000000ffff097224 */ /* 0x000fe200078e000a */
[----:B------:R-:W-:Y:S02]  /*6de0*/  PRMT R8, R8, 0x5410, R2 ;  /* 0x0000541008087816 */ /* 0x000fe40000000002 */
.L_x_15758:
[----:B------:R-:W-:Y:S05]  /*6df0*/  BSYNC B1 ;  /* 0x0000000000017941 */ /* 0x000fea0003800000 */
.L_x_15756:
        /* <DEDUP_REMOVED lines=9> */
.L_x_15760:
[----:B------:R-:W-:Y:S01]  /*6e90*/  IMAD.MOV.U32 R10, RZ, RZ, R21 ;  /* 0x000000ffff0a7224 */ /* 0x000fe200078e0015 */
[----:B------:R-:W-:Y:S01]  /*6ea0*/  PRMT R2, R2, 0x7632, R4 ;  /* 0x0000763202027816 */ /* 0x000fe20000000004 */
[----:B------:R-:W-:Y:S02]  /*6eb0*/  IMAD.MOV.U32 R21, RZ, RZ, R24 ;  /* 0x000000ffff157224 */ /* 0x000fe400078e0018 */
.L_x_15761:
[----:B------:R-:W-:Y:S05]  /*6ec0*/  BSYNC B1 ;  /* 0x0000000000017941 */ /* 0x000fea0003800000 */
.L_x_15759:
        /* <DEDUP_REMOVED lines=16> */
.L_x_15763:
[----:B------:R-:W-:Y:S01]  /*6fd0*/  IMAD.MOV.U32 R18, RZ, RZ, R3 ;  /* 0x000000ffff127224 */ /* 0x000fe200078e0003 */
[----:B------:R-:W-:Y:S01]  /*6fe0*/  PRMT R4, R4, 0x7610, R28 ;  /* 0x0000761004047816 */ /* 0x000fe2000000001c */
[----:B------:R-:W-:Y:S01]  /*6ff0*/  IMAD.MOV.U32 R3, RZ, RZ, R20 ;  /* 0x000000ffff037224 */ /* 0x000fe200078e0014 */
[----:B------:R-:W-:Y:S02]  /*7000*/  PRMT R28, R28, 0x7610, R5 ;  /* 0x000076101c1c7816 */ /* 0x000fe40000000005 */
.L_x_15764:
[----:B------:R-:W-:Y:S05]  /*7010*/  BSYNC B1 ;  /* 0x0000000000017941 */ /* 0x000fea0003800000 */
.L_x_15762:
        /* <DEDUP_REMOVED lines=9> */
.L_x_15766:
[----:B------:R-:W-:Y:S01]  /*70b0*/  PRMT R5, R5, 0x7610, R4 ;  /* 0x0000761005057816 */ /* 0x000fe20000000004 */
[----:B------:R-:W-:Y:S02]  /*70c0*/  IMAD.MOV.U32 R15, RZ, RZ, R18 ;  /* 0x000000ffff0f7224 */ /* 0x000fe400078e0012 */
[----:B------:R-:W-:Y:S01]  /*70d0*/  IMAD.MOV.U32 R18, RZ, RZ, R19 ;  /* 0x000000ffff127224 */ /* 0x000fe200078e0013 */
[----:B------:R-:W-:Y:S02]  /*70e0*/  PRMT R4, R4, 0x5410, R5 ;  /* 0x0000541004047816 */ /* 0x000fe40000000005 */
.L_x_15767:
[----:B------:R-:W-:Y:S05]  /*70f0*/  BSYNC B1 ;  /* 0x0000000000017941 */ /* 0x000fea0003800000 */
.L_x_15765:
        /* <DEDUP_REMOVED lines=9> */
.L_x_15769:
[----:B------:R-:W-:Y:S01]  /*7190*/  IMAD.MOV.U32 R19, RZ, RZ, R15 ;  /* 0x000000ffff137224 */ /* 0x000fe200078e000f */
[----:B------:R-:W-:Y:S01]  /*71a0*/  PRMT R5, R5, 0x5432, R4 ;  /* 0x0000543205057816 */ /* 0x000fe20000000004 */
[----:B------:R-:W-:Y:S02]  /*71b0*/  IMAD.MOV.U32 R15, RZ, RZ, R22 ;  /* 0x000000ffff0f7224 */ /* 0x000fe400078e0016 */
.L_x_15770:
[----:B------:R-:W-:Y:S05]  /*71c0*/  BSYNC B1 ;  /* 0x0000000000017941 */ /* 0x000fea0003800000 */
.L_x_15768:
        /* <DEDUP_REMOVED lines=9> */
.L_x_15772:
[----:B------:R-:W-:Y:S01]  /*7260*/  IMAD.MOV.U32 R20, RZ, RZ, R19 ;  /* 0x000000ffff147224 */ /* 0x000fe200078e0013 */
[----:B------:R-:W-:Y:S01]  /*7270*/  PRMT R4, R5, 0x7610, R4 ;  /* 0x0000761005047816 */ /* 0x000fe20000000004 */
[----:B------:R-:W-:Y:S01]  /*7280*/  IMAD.MOV.U32 R19, RZ, RZ, R6 ;  /* 0x000000ffff137224 */ /* 0x000fe200078e0006 */
[----:B------:R-:W-:Y:S02]  /*7290*/  PRMT R5, R7, 0x7632, R5 ;  /* 0x0000763207057816 */ /* 0x000fe40000000005 */
.L_x_15773:
[----:B------:R-:W-:Y:S05]  /*72a0*/  BSYNC B1 ;  /* 0x0000000000017941 */ /* 0x000fea0003800000 */
.L_x_15771:
        /* <DEDUP_REMOVED lines=9> */
.L_x_15775:
[----:B------:R-:W-:Y:S01]  /*7340*/  IMAD.MOV.U32 R6, RZ, RZ, R20 ;  /* 0x000000ffff067224 */ /* 0x000fe200078e0014 */
[--C-:B------:R-:W-:Y:S01]  /*7350*/  PRMT R22, R22, 0x5410, R4.reuse ;  /* 0x0000541016167816 */ /* 0x100fe20000000004 */
[----:B------:R-:W-:Y:S01]  /*7360*/  IMAD.MOV.U32 R20, RZ, RZ, R9 ;  /* 0x000000ffff147224 */ /* 0x000fe200078e0009 */
[----:B------:R-:W-:Y:S02]  /*7370*/  PRMT R4, R8, 0x7632, R4 ;  /* 0x0000763208047816 */ /* 0x000fe40000000004 */
.L_x_15776:
[----:B------:R-:W-:Y:S05]  /*7380*/  BSYNC B1 ;  /* 0x0000000000017941 */ /* 0x000fea0003800000 */
.L_x_15774:
        /* <DEDUP_REMOVED lines=9> */
.L_x_15778:
[----:B------:R-:W-:Y:S01]  /*7420*/  IMAD.MOV.U32 R7, RZ, RZ, R6 ;  /* 0x000000ffff077224 */ /* 0x000fe200078e0006 */
[----:B------:R-:W-:Y:S01]  /*7430*/  PRMT R9, R9, 0x7610, R22 ;  /* 0x0000761009097816 */ /* 0x000fe20000000016 */
[----:B------:R-:W-:Y:S01]  /*7440*/  IMAD.MOV.U32 R6, RZ, RZ, R21 ;  /* 0x000000ffff067224 */ /* 0x000fe200078e0015 */
[----:B------:R-:W-:Y:S02]  /*7450*/  PRMT R22, R22, 0x7610, R2 ;  /* 0x0000761016167816 */ /* 0x000fe40000000002 */
.L_x_15779:
[----:B------:R-:W-:Y:S05]  /*7460*/  BSYNC B1 ;  /* 0x0000000000017941 */ /* 0x000fea0003800000 */
.L_x_15777:
        /* <DEDUP_REMOVED lines=9> */
.L_x_15781:
[----:B------:R-:W-:Y:S01]  /*7500*/  PRMT R2, R2, 0x7610, R9 ;  /* 0x0000761002027816 */ /* 0x000fe20000000009 */
[----:B------:R-:W-:Y:S02]  /*7510*/  IMAD.MOV.U32 R8, RZ, RZ, R7 ;  /* 0x000000ffff087224 */ /* 0x000fe400078e0007 */
[----:B------:R-:W-:Y:S01]  /*7520*/  IMAD.MOV.U32 R7, RZ, RZ, R10 ;  /* 0x000000ffff077224 */ /* 0x000fe200078e000a */
[----:B------:R-:W-:Y:S02]  /*7530*/  PRMT R9, R9, 0x5410, R2 ;  /* 0x0000541009097816 */ /* 0x000fe40000000002 */
.L_x_15782:
[----:B------:R-:W-:Y:S05]  /*7540*/  BSYNC B1 ;  /* 0x0000000000017941 */ /* 0x000fea0003800000 */
.L_x_15780:
        /* <DEDUP_REMOVED lines=16> */
.L_x_15784:
[----:B------:R-:W-:Y:S01]  /*7650*/  IMAD.MOV.U32 R10, RZ, RZ, R3 ;  /* 0x000000ffff0a7224 */ /* 0x000fe200078e0003 */
[C---:B------:R-:W-:Y:S01]  /*7660*/  PRMT R24, R28.reuse, 0x7632, R24 ;  /* 0x000076321c187816 */ /* 0x040fe20000000018 */
[----:B------:R-:W-:Y:S01]  /*7670*/  IMAD.MOV.U32 R3, RZ, RZ, R18 ;  /* 0x000000ffff037224 */ /* 0x000fe200078e0012 */
[----:B------:R-:W-:Y:S02]  /*7680*/  PRMT R28, R28, 0x7610, R4 ;  /* 0x000076101c1c7816 */ /* 0x000fe40000000004 */
.L_x_15785:
[----:B------:R-:W-:Y:S05]  /*7690*/  BSYNC B1 ;  /* 0x0000000000017941 */ /* 0x000fea0003800000 */
.L_x_15783:
        /* <DEDUP_REMOVED lines=9> */
.L_x_15787:
[----:B------:R-:W-:Y:S01]  /*7730*/  IMAD.MOV.U32 R16, RZ, RZ, R10 ;  /* 0x000000ffff107224 */ /* 0x000fe200078e000a */
[----:B------:R-:W-:Y:S01]  /*7740*/  PRMT R23, R24, 0x7610, R23 ;  /* 0x0000761018177816 */ /* 0x000fe20000000017 */
[----:B------:R-:W-:Y:S01]  /*7750*/  IMAD.MOV.U32 R10, RZ, RZ, R15 ;  /* 0x000000ffff0a7224 */ /* 0x000fe200078e000f */
[----:B------:R-:W-:Y:S02]  /*7760*/  PRMT R24, R5, 0x7632, R24 ;  /* 0x0000763205187816 */ /* 0x000fe40000000018 */
.L_x_15788:
[----:B------:R-:W-:Y:S05]  /*7770*/  BSYNC B1 ;  /* 0x0000000000017941 */ /* 0x000fea0003800000 */
.L_x_15786:
        /* <DEDUP_REMOVED lines=9> */
.L_x_15790:
[----:B------:R-:W-:Y:S01]  /*7810*/  IMAD.MOV.U32 R15, RZ, RZ, R16 ;  /* 0x000000ffff0f7224 */ /* 0x000fe200078e0010 */
[----:B------:R-:W-:Y:S01]  /*7820*/  PRMT R22, R23, 0x7610, R22 ;  /* 0x0000761017167816 */ /* 0x000fe20000000016 */
[----:B------:R-:W-:Y:S01]  /*7830*/  IMAD.MOV.U32 R16, RZ, RZ, R19 ;  /* 0x000000ffff107224 */ /* 0x000fe200078e0013 */
[----:B------:R-:W-:Y:S02]  /*7840*/  PRMT R23, R5, 0x7610, R23 ;  /* 0x0000761005177816 */ /* 0x000fe40000000017 */
.L_x_15791:
[----:B------:R-:W-:Y:S05]  /*7850*/  BSYNC B1 ;  /* 0x0000000000017941 */ /* 0x000fea0003800000 */
.L_x_15789:
        /* <DEDUP_REMOVED lines=9> */
.L_x_15793:
[----:B------:R-:W-:Y:S01]  /*78f0*/  IMAD.MOV.U32 R19, RZ, RZ, R15 ;  /* 0x000000ffff137224 */ /* 0x000fe200078e000f */
[----:B------:R-:W-:Y:S01]  /*7900*/  PRMT R23, R23, 0x5410, R22 ;  /* 0x0000541017177816 */ /* 0x000fe20000000016 */
[----:B------:R-:W-:Y:S01]  /*7910*/  IMAD.MOV.U32 R15, RZ, RZ, R20 ;  /* 0x000000ffff0f7224 */ /* 0x000fe200078e0014 */
[----:B------:R-:W-:Y:S02]  /*7920*/  PRMT R22, R4, 0x7610, R22 ;  /* 0x0000761004167816 */ /* 0x000fe40000000016 */
.L_x_15794:
[----:B------:R-:W-:Y:S05]  /*7930*/  BSYNC B1 ;  /* 0x0000000000017941 */ /* 0x000fea0003800000 */
.L_x_15792:
        /* <DEDUP_REMOVED lines=9> */
.L_x_15796:
[----:B------:R-:W-:Y:S01]  /*79d0*/  IMAD.MOV.U32 R18, RZ, RZ, R19 ;  /* 0x000000ffff127224 */ /* 0x000fe200078e0013 */
[C---:B------:R-:W-:Y:S01]  /*79e0*/  PRMT R9, R23.reuse, 0x7632, R9 ;  /* 0x0000763217097816 */ /* 0x040fe20000000009 */
[----:B------:R-:W-:Y:S01]  /*79f0*/  IMAD.MOV.U32 R19, RZ, RZ, R6 ;  /* 0x000000ffff137224 */ /* 0x000fe200078e0006 */
[----:B------:R-:W-:Y:S02]  /*7a00*/  PRMT R23, R23, 0x7610, R22 ;  /* 0x0000761017177816 */ /* 0x000fe40000000016 */
.L_x_15797:
[----:B------:R-:W-:Y:S05]  /*7a10*/  BSYNC B1 ;  /* 0x0000000000017941 */ /* 0x000fea0003800000 */
.L_x_15795:
        /* <DEDUP_REMOVED lines=9> */
.L_x_15799:
[----:B------:R-:W-:Y:S01]  /*7ab0*/  IMAD.MOV.U32 R21, RZ, RZ, R18 ;  /* 0x000000ffff157224 */ /* 0x000fe200078e0012 */
[----:B------:R-:W-:Y:S01]  /*7ac0*/  PRMT R22, R22, 0x5410, R9 ;  /* 0x0000541016167816 */ /* 0x000fe20000000009 */
[----:B------:R-:W-:Y:S01]  /*7ad0*/  IMAD.MOV.U32 R18, RZ, RZ, R7 ;  /* 0x000000ffff127224 */ /* 0x000fe200078e0007 */
[----:B------:R-:W-:Y:S02]  /*7ae0*/  PRMT R9, R9, 0x7632, R9 ;  /* 0x0000763209097816 */ /* 0x000fe40000000009 */
.L_x_15800:
[----:B------:R-:W-:Y:S05]  /*7af0*/  BSYNC B1 ;  /* 0x0000000000017941 */ /* 0x000fea0003800000 */
.L_x_15798:
        /* <DEDUP_REMOVED lines=9> */
.L_x_15802:
[----:B------:R-:W-:Y:S01]  /*7b90*/  IMAD.MOV.U32 R20, RZ, RZ, R21 ;  /* 0x000000ffff147224 */ /* 0x000fe200078e0015 */
[----:B------:R-:W-:Y:S01]  /*7ba0*/  PRMT R24, R24, 0x7610, R22 ;  /* 0x0000761018187816 */ /* 0x000fe20000000016 */
[----:B------:R-:W-:Y:S01]  /*7bb0*/  IMAD.MOV.U32 R21, RZ, RZ, R8 ;  /* 0x000000ffff157224 */ /* 0x000fe200078e0008 */
[----:B------:R-:W-:Y:S02]  /*7bc0*/  PRMT R22, R22, 0x7610, R2 ;  /* 0x0000761016167816 */ /* 0x000fe40000000002 */
.L_x_15803:
[----:B------:R-:W-:Y:S05]  /*7bd0*/  BSYNC B1 ;  /* 0x0000000000017941 */ /* 0x000fea0003800000 */
.L_x_15801:
        /* <DEDUP_REMOVED lines=16> */
.L_x_15805:
[----:B------:R-:W-:Y:S01]  /*7ce0*/  PRMT R33, R33, 0x7610, R28 ;  /* 0x0000761021217816 */ /* 0x000fe2000000001c */
[----:B------:R-:W-:Y:S01]  /*7cf0*/  IMAD.MOV.U32 R2, RZ, RZ, R3 ;  /* 0x000000ffff027224 */ /* 0x000fe200078e0003 */
[----:B------:R-:W-:Y:S01]  /*7d00*/  PRMT R28, R28, 0x5410, R24 ;  /* 0x000054101c1c7816 */ /* 0x000fe20000000018 */
[----:B------:R-:W-:Y:S02]  /*7d10*/  IMAD.MOV.U32 R3, RZ, RZ, R10 ;  /* 0x000000ffff037224 */ /* 0x000fe400078e000a */
.L_x_15806:
[----:B------:R-:W-:Y:S05]  /*7d20*/  BSYNC B1 ;  /* 0x0000000000017941 */ /* 0x000fea0003800000 */
.L_x_15804:
        /* <DEDUP_REMOVED lines=9> */
.L_x_15808:
[----:B------:R-:W-:Y:S01]  /*7dc0*/  PRMT R35, R35, 0x7610, R33 ;  /* 0x0000761023237816 */ /* 0x000fe20000000021 */
[----:B------:R-:W-:Y:S01]  /*7dd0*/  IMAD.MOV.U32 R5, RZ, RZ, R2 ;  /* 0x000000ffff057224 */ /* 0x000fe200078e0002 */
[----:B------:R-:W-:Y:S01]  /*7de0*/  PRMT R33, R33, 0x5410, R23 ;  /* 0x0000541021217816 */ /* 0x000fe20000000017 */
[----:B------:R-:W-:Y:S02]  /*7df0*/  IMAD.MOV.U32 R2, RZ, RZ, R16 ;  /* 0x000000ffff027224 */ /* 0x000fe400078e0010 */
.L_x_15809:
[----:B------:R-:W-:Y:S05]  /*7e00*/  BSYNC B1 ;  /* 0x0000000000017941 */ /* 0x000fea0003800000 */
.L_x_15807:
        /* <DEDUP_REMOVED lines=9> */
.L_x_15811:
[C---:B------:R-:W-:Y:S01]  /*7ea0*/  PRMT R28, R35.reuse, 0x7632, R28 ;  /* 0x00007632231c7816 */ /* 0x040fe2000000001c */
[----:B------:R-:W-:Y:S01]  /*7eb0*/  IMAD.MOV.U32 R4, RZ, RZ, R5 ;  /* 0x000000ffff047224 */ /* 0x000fe200078e0005 */
[----:B------:R-:W-:Y:S01]  /*7ec0*/  PRMT R35, R35, 0x5410, R22 ;  /* 0x0000541023237816 */ /* 0x000fe20000000016 */
[----:B------:R-:W-:Y:S02]  /*7ed0*/  IMAD.MOV.U32 R5, RZ, RZ, R15 ;  /* 0x000000ffff057224 */ /* 0x000fe400078e000f */
.L_x_15812:
[----:B------:R-:W-:Y:S05]  /*7ee0*/  BSYNC B1 ;  /* 0x0000000000017941 */ /* 0x000fea0003800000 */
.L_x_15810:
        /* <DEDUP_REMOVED lines=9> */
.L_x_15814:
[----:B------:R-:W-:Y:S01]  /*7f80*/  PRMT R27, R27, 0x5410, R28 ;  /* 0x000054101b1b7816 */ /* 0x000fe2000000001c */
[----:B------:R-:W-:Y:S01]  /*7f90*/  IMAD.MOV.U32 R7, RZ, RZ, R4 ;  /* 0x000000ffff077224 */ /* 0x000fe200078e0004 */
[----:B------:R-:W-:Y:S01]  /*7fa0*/  PRMT R28, R23, 0x7632, R28 ;  /* 0x00007632171c7816 */ /* 0x000fe2000000001c */
[----:B------:R-:W-:Y:S02]  /*7fb0*/  IMAD.MOV.U32 R4, RZ, RZ, R19 ;  /* 0x000000ffff047224 */ /* 0x000fe400078e0013 */
.L_x_15815:
[----:B------:R-:W-:Y:S05]  /*7fc0*/  BSYNC B1 ;  /* 0x0000000000017941 */ /* 0x000fea0003800000 */
.L_x_15813:
        /* <DEDUP_REMOVED lines=9> */
.L_x_15817:
[C---:B------:R-:W-:Y:S01]  /*8060*/  PRMT R26, R27.reuse, 0x7632, R26 ;  /* 0x000076321b1a7816 */ /* 0x040fe2000000001a */
[----:B------:R-:W-:Y:S01]  /*8070*/  IMAD.MOV.U32 R6, RZ, RZ, R7 ;  /* 0x000000ffff067224 */ /* 0x000fe200078e0007 */
[----:B------:R-:W-:Y:S01]  /*8080*/  PRMT R27, R27, 0x5410, R9 ;  /* 0x000054101b1b7816 */ /* 0x000fe20000000009 */
[----:B------:R-:W-:Y:S02]  /*8090*/  IMAD.MOV.U32 R7, RZ, RZ, R18 ;  /* 0x000000ffff077224 */ /* 0x000fe400078e0012 */
.L_x_15818:
[----:B------:R-:W-:Y:S05]  /*80a0*/  BSYNC B1 ;  /* 0x0000000000017941 */ /* 0x000fea0003800000 */
.L_x_15816:
        /* <DEDUP_REMOVED lines=9> */
.L_x_15820:
[----:B------:R-:W-:Y:S01]  /*8140*/  IMAD.MOV.U32 R9, RZ, RZ, R6 ;  /* 0x000000ffff097224 */ /* 0x000fe200078e0006 */
[----:B------:R-:W-:Y:S01]  /*8150*/  PRMT R26, R22, 0x5432, R26 ;  /* 0x00005432161a7816 */ /* 0x000fe2000000001a */
[----:B------:R-:W-:Y:S02]  /*8160*/  IMAD.MOV.U32 R6, RZ, RZ, R21 ;  /* 0x000000ffff067224 */ /* 0x000fe400078e0015 */
.L_x_15821:
[----:B------:R-:W-:Y:S05]  /*8170*/  BSYNC B1 ;  /* 0x0000000000017941 */ /* 0x000fea0003800000 */
.L_x_15819:
        /* <DEDUP_REMOVED lines=9> */
.L_x_15823:
[C---:B------:R-:W-:Y:S01]  /*8210*/  PRMT R27, R26.reuse, 0x7632, R27 ;  /* 0x000076321a1b7816 */ /* 0x040fe2000000001b */
[----:B------:R-:W-:Y:S01]  /*8220*/  IMAD.MOV.U32 R8, RZ, RZ, R9 ;  /* 0x000000ffff087224 */ /* 0x000fe200078e0009 */
[----:B------:R-:W-:Y:S01]  /*8230*/  PRMT R26, R26, 0x7610, R24 ;  /* 0x000076101a1a7816 */ /* 0x000fe20000000018 */
[----:B------:R-:W-:Y:S02]  /*8240*/  IMAD.MOV.U32 R9, RZ, RZ, R20 ;  /* 0x000000ffff097224 */ /* 0x000fe400078e0014 */
.L_x_15824:
[----:B------:R-:W-:Y:S05]  /*8250*/  BSYNC B1 ;  /* 0x0000000000017941 */ /* 0x000fea0003800000 */
.L_x_15822:
[----:B------:R-:W-:Y:S02]  /*8260*/  FADD.FTZ R10, R32, R11 ;  /* 0x0000000b200a7221 */ /* 0x000fe40000010000 */
[----:B------:R-:W-:Y:S02]  /*8270*/  IMAD.MOV.U32 R11, RZ, RZ, R12 ;  /* 0x000000ffff0b7224 */ /* 0x000fe400078e000c */
.L_x_15656:
[----:B-1234-:R-:W-:Y:S05]  /*8280*/  BSYNC B0 ;  /* 0x0000000000007941 */ /* 0x01efea0003800000 */
.L_x_15655:
        /* <DEDUP_REMOVED lines=46> */
.L_x_15828:
[----:B------:R-:W-:Y:S01]  /*8570*/  IMAD.MOV.U32 R10, RZ, RZ, R3 ;  /* 0x000000ffff0a7224 */ /* 0x000fe200078e0003 */
[C---:B------:R-:W-:Y:S01]  /*8580*/  PRMT R23, R28.reuse, 0x7632, R23 ;  /* 0x000076321c177816 */ /* 0x040fe20000000017 */
[----:B------:R-:W-:Y:S01]  /*8590*/  IMAD.MOV.U32 R3, RZ, RZ, R2 ;  /* 0x000000ffff037224 */ /* 0x000fe200078e0002 */
[----:B------:R-:W-:Y:S02]  /*85a0*/  PRMT R28, R28, 0x7610, R33 ;  /* 0x000076101c1c7816 */ /* 0x000fe40000000021 */
.L_x_15829:
[----:B------:R-:W-:Y:S05]  /*85b0*/  BSYNC B1 ;  /* 0x0000000000017941 */ /* 0x000fea0003800000 */
.L_x_15827:
        /* <DEDUP_REMOVED lines=9> */
.L_x_15831:
[----:B------:R-:W-:Y:S01]  /*8650*/  IMAD.MOV.U32 R25, RZ, RZ, R10 ;  /* 0x000000ffff197224 */ /* 0x000fe200078e000a */
[----:B------:R-:W-:Y:S01]  /*8660*/  PRMT R2, R2, 0x5410, R23 ;  /* 0x0000541002027816 */ /* 0x000fe20000000017 */
[----:B------:R-:W-:Y:S01]  /*8670*/  IMAD.MOV.U32 R10, RZ, RZ, R5 ;  /* 0x000000ffff0a7224 */ /* 0x000fe200078e0005 */
[----:B------:R-:W-:Y:S02]  /*8680*/  PRMT R23, R35, 0x7632, R23 ;  /* 0x0000763223177816 */ /* 0x000fe40000000017 */
.L_x_15832:
[----:B------:R-:W-:Y:S05]  /*8690*/  BSYNC B1 ;  /* 0x0000000000017941 */ /* 0x000fea0003800000 */
.L_x_15830:
        /* <DEDUP_REMOVED lines=9> */
.L_x_15834:
[----:B------:R-:W-:Y:S01]  /*8730*/  IMAD.MOV.U32 R34, RZ, RZ, R25 ;  /* 0x000000ffff227224 */ /* 0x000fe200078e0019 */
[----:B------:R-:W-:Y:S01]  /*8740*/  PRMT R2, R2, 0x5432, R28 ;  /* 0x0000543202027816 */ /* 0x000fe2000000001c */
[----:B------:R-:W-:Y:S02]  /*8750*/  IMAD.MOV.U32 R25, RZ, RZ, R4 ;  /* 0x000000ffff197224 */ /* 0x000fe400078e0004 */
.L_x_15835:
[----:B------:R-:W-:Y:S05]  /*8760*/  BSYNC B1 ;  /* 0x0000000000017941 */ /* 0x000fea0003800000 */
.L_x_15833:
        /* <DEDUP_REMOVED lines=9> */
.L_x_15837:
[----:B------:R-:W-:Y:S01]  /*8800*/  IMAD.MOV.U32 R5, RZ, RZ, R34 ;  /* 0x000000ffff057224 */ /* 0x000fe200078e0022 */
[--C-:B------:R-:W-:Y:S01]  /*8810*/  PRMT R4, R4, 0x5410, R2.reuse ;  /* 0x0000541004047816 */ /* 0x100fe20000000002 */
[----:B------:R-:W-:Y:S01]  /*8820*/  IMAD.MOV.U32 R34, RZ, RZ, R7 ;  /* 0x000000ffff227224 */ /* 0x000fe200078e0007 */
[----:B------:R-:W-:Y:S02]  /*8830*/  PRMT R2, R27, 0x7632, R2 ;  /* 0x000076321b027816 */ /* 0x000fe40000000002 */
.L_x_15838:
[----:B------:R-:W-:Y:S05]  /*8840*/  BSYNC B1 ;  /* 0x0000000000017941 */ /* 0x000fea0003800000 */
.L_x_15836:
        /* <DEDUP_REMOVED lines=9> */
.L_x_15840:
[----:B------:R-:W-:Y:S01]  /*88e0*/  IMAD.MOV.U32 R36, RZ, RZ, R5 ;  /* 0x000000ffff247224 */ /* 0x000fe200078e0005 */
[----:B------:R-:W-:Y:S01]  /*88f0*/  PRMT R7, R7, 0x7610, R4 ;  /* 0x0000761007077816 */ /* 0x000fe20000000004 */
[----:B------:R-:W-:Y:S01]  /*8900*/  IMAD.MOV.U32 R5, RZ, RZ, R6 ;  /* 0x000000ffff057224 */ /* 0x000fe200078e0006 */
[----:B------:R-:W-:Y:S02]  /*8910*/  PRMT R4, R4, 0x5410, R26 ;  /* 0x0000541004047816 */ /* 0x000fe4000000001a */
.L_x_15841:
[----:B------:R-:W-:Y:S05]  /*8920*/  BSYNC B1 ;  /* 0x0000000000017941 */ /* 0x000fea0003800000 */
.L_x_15839:
        /* <DEDUP_REMOVED lines=9> */
.L_x_15843:
[----:B------:R-:W-:Y:S01]  /*89c0*/  IMAD.MOV.U32 R29, RZ, RZ, R36 ;  /* 0x000000ffff1d7224 */ /* 0x000fe200078e0024 */
[C---:B------:R-:W-:Y:S01]  /*89d0*/  PRMT R4, R7.reuse, 0x7632, R4 ;  /* 0x0000763207047816 */ /* 0x040fe20000000004 */
[----:B------:R-:W-:Y:S01]  /*89e0*/  IMAD.MOV.U32 R36, RZ, RZ, R9 ;  /* 0x000000ffff247224 */ /* 0x000fe200078e0009 */
[----:B------:R-:W-:Y:S02]  /*89f0*/  PRMT R7, R7, 0x7610, R26 ;  /* 0x0000761007077816 */ /* 0x000fe4000000001a */
.L_x_15844:
[----:B------:R-:W-:Y:S05]  /*8a00*/  BSYNC B1 ;  /* 0x0000000000017941 */ /* 0x000fea0003800000 */
.L_x_15842:
        /* <DEDUP_REMOVED lines=9> */
.L_x_15846:
[----:B------:R-:W-:Y:S01]  /*8aa0*/  IMAD.MOV.U32 R6, RZ, RZ, R29 ;  /* 0x000000ffff067224 */ /* 0x000fe200078e001d */
[----:B------:R-:W-:Y:S01]  /*8ab0*/  PRMT R7, R4, 0x7610, R7 ;  /* 0x0000761004077816 */ /* 0x000fe20000000007 */
[----:B------:R-:W-:Y:S01]  /*8ac0*/  IMAD.MOV.U32 R29, RZ, RZ, R8 ;  /* 0x000000ffff1d7224 */ /* 0x000fe200078e0008 */
[----:B------:R-:W-:Y:S02]  /*8ad0*/  PRMT R4, R27, 0x7610, R4 ;  /* 0x000076101b047816 */ /* 0x000fe40000000004 */
.L_x_15847:
[----:B------:R-:W-:Y:S05]  /*8ae0*/  BSYNC B1 ;  /* 0x0000000000017941 */ /* 0x000fea0003800000 */
.L_x_15845:
        /* <DEDUP_REMOVED lines=16> */
.L_x_15849:
[----:B------:R-:W-:Y:S01]  /*8bf0*/  IMAD.MOV.U32 R8, RZ, RZ, R3 ;  /* 0x000000ffff087224 */ /* 0x000fe200078e0003 */
[----:B------:R-:W-:Y:S01]  /*8c00*/  PRMT R9, R9, 0x7610, R28 ;  /* 0x0000761009097816 */ /* 0x000fe2000000001c */
[----:B------:R-:W-:Y:S01]  /*8c10*/  IMAD.MOV.U32 R3, RZ, RZ, R10 ;  /* 0x000000ffff037224 */ /* 0x000fe200078e000a */
[----:B------:R-:W-:Y:S02]  /*8c20*/  PRMT R28, R28, 0x5410, R23 ;  /* 0x000054101c1c7816 */ /* 0x000fe40000000017 */
.L_x_15850:
[----:B------:R-:W-:Y:S05]  /*8c30*/  BSYNC B1 ;  /* 0x0000000000017941 */ /* 0x000fea0003800000 */
.L_x_15848:
        /* <DEDUP_REMOVED lines=9> */
.L_x_15852:
[----:B------:R-:W-:Y:S01]  /*8cd0*/  IMAD.MOV.U32 R21, RZ, RZ, R8 ;  /* 0x000000ffff157224 */ /* 0x000fe200078e0008 */
[----:B------:R-:W-:Y:S01]  /*8ce0*/  PRMT R10, R10, 0x7610, R9 ;  /* 0x000076100a0a7816 */ /* 0x000fe20000000009 */
[----:B------:R-:W-:Y:S01]  /*8cf0*/  IMAD.MOV.U32 R8, RZ, RZ, R25 ;  /* 0x000000ffff087224 */ /* 0x000fe200078e0019 */
[----:B------:R-:W-:Y:S02]  /*8d00*/  PRMT R9, R9, 0x7610, R2 ;  /* 0x0000761009097816 */ /* 0x000fe40000000002 */
.L_x_15853:
[----:B------:R-:W-:Y:S05]  /*8d10*/  BSYNC B1 ;  /* 0x0000000000017941 */ /* 0x000fea0003800000 */
.L_x_15851:
        /* <DEDUP_REMOVED lines=9> */
.L_x_15855:
[----:B------:R-:W-:Y:S01]  /*8db0*/  PRMT R2, R2, 0x7610, R10 ;  /* 0x0000761002027816 */ /* 0x000fe2000000000a */
[----:B------:R-:W-:Y:S02]  /*8dc0*/  IMAD.MOV.U32 R26, RZ, RZ, R21 ;  /* 0x000000ffff1a7224 */ /* 0x000fe400078e0015 */
[----:B------:R-:W-:Y:S01]  /*8dd0*/  IMAD.MOV.U32 R21, RZ, RZ, R34 ;  /* 0x000000ffff157224 */ /* 0x000fe200078e0022 */
[----:B------:R-:W-:Y:S02]  /*8de0*/  PRMT R10, R10, 0x5410, R2 ;  /* 0x000054100a0a7816 */ /* 0x000fe40000000002 */
.L_x_15856:
[----:B------:R-:W-:Y:S05]  /*8df0*/  BSYNC B1 ;  /* 0x0000000000017941 */ /* 0x000fea0003800000 */
.L_x_15854:
        /* <DEDUP_REMOVED lines=9> */
.L_x_15858:
[----:B------:R-:W-:Y:S01]  /*8e90*/  IMAD.MOV.U32 R23, RZ, RZ, R26 ;  /* 0x000000ffff177224 */ /* 0x000fe200078e001a */
[----:B------:R-:W-:Y:S01]  /*8ea0*/  PRMT R2, R2, 0x7632, R4 ;  /* 0x0000763202027816 */ /* 0x000fe20000000004 */
[----:B------:R-:W-:Y:S02]  /*8eb0*/  IMAD.MOV.U32 R26, RZ, RZ, R5 ;  /* 0x000000ffff1a7224 */ /* 0x000fe400078e0005 */
.L_x_15859:
[----:B------:R-:W-:Y:S05]  /*8ec0*/  BSYNC B1 ;  /* 0x0000000000017941 */ /* 0x000fea0003800000 */
.L_x_15857:
        /* <DEDUP_REMOVED lines=9> */
.L_x_15861:
[----:B------:R-:W-:Y:S01]  /*8f60*/  IMAD.MOV.U32 R30, RZ, RZ, R23 ;  /* 0x000000ffff1e7224 */ /* 0x000fe200078e0017 */
[----:B------:R-:W-:Y:S01]  /*8f70*/  PRMT R4, R4, 0x5410, R2 ;  /* 0x0000541004047816 */ /* 0x000fe20000000002 */
[----:B------:R-:W-:Y:S01]  /*8f80*/  IMAD.MOV.U32 R23, RZ, RZ, R36 ;  /* 0x000000ffff177224 */ /* 0x000fe200078e0024 */
[----:B------:R-:W-:Y:S02]  /*8f90*/  PRMT R2, R7, 0x7632, R2 ;  /* 0x0000763207027816 */ /* 0x000fe40000000002 */
.L_x_15862:
[----:B------:R-:W-:Y:S05]  /*8fa0*/  BSYNC B1 ;  /* 0x0000000000017941 */ /* 0x000fea0003800000 */
.L_x_15860:
        /* <DEDUP_REMOVED lines=9> */
.L_x_15864:
[----:B------:R-:W-:Y:S01]  /*9040*/  IMAD.MOV.U32 R5, RZ, RZ, R30 ;  /* 0x000000ffff057224 */ /* 0x000fe200078e001e */
[C---:B------:R-:W-:Y:S01]  /*9050*/  PRMT R9, R4.reuse, 0x7632, R9 ;  /* 0x0000763204097816 */ /* 0x040fe20000000009 */
[----:B------:R-:W-:Y:S01]  /*9060*/  IMAD.MOV.U32 R30, RZ, RZ, R29 ;  /* 0x000000ffff1e7224 */ /* 0x000fe200078e001d */
[----:B------:R-:W-:Y:S02]  /*9070*/  PRMT R4, R4, 0x5410, R4 ;  /* 0x0000541004047816 */ /* 0x000fe40000000004 */
.L_x_15865:
[----:B------:R-:W-:Y:S05]  /*9080*/  BSYNC B1 ;  /* 0x0000000000017941 */ /* 0x000fea0003800000 */
.L_x_15863:
        /* <DEDUP_REMOVED lines=9> */
.L_x_15867:
[----:B------:R-:W-:Y:S01]  /*9120*/  IMAD.MOV.U32 R25, RZ, RZ, R5 ;  /* 0x000000ffff197224 */ /* 0x000fe200078e0005 */
[----:B------:R-:W-:Y:S01]  /*9130*/  PRMT R4, R9, 0x7610, R4 ;  /* 0x0000761009047816 */ /* 0x000fe20000000004 */
[----:B------:R-:W-:Y:S01]  /*9140*/  IMAD.MOV.U32 R5, RZ, RZ, R6 ;  /* 0x000000ffff057224 */ /* 0x000fe200078e0006 */
[----:B------:R-:W-:Y:S02]  /*9150*/  PRMT R9, R7, 0x7610, R9 ;  /* 0x0000761007097816 */ /* 0x000fe40000000009 */
.L_x_15868:
[----:B------:R-:W-:Y:S05]  /*9160*/  BSYNC B1 ;  /* 0x0000000000017941 */ /* 0x000fea0003800000 */
.L_x_15866:
        /* <DEDUP_REMOVED lines=16> */
.L_x_15870:
[----:B------:R-:W-:Y:S01]  /*9270*/  IMAD.MOV.U32 R6, RZ, RZ, R3 ;  /* 0x000000ffff067224 */ /* 0x000fe200078e0003 */
[----:B------:R-:W-:Y:S01]  /*9280*/  PRMT R7, R7, 0x7610, R28 ;  /* 0x0000761007077816 */ /* 0x000fe2000000001c */
[----:B------:R-:W-:Y:S01]  /*9290*/  IMAD.MOV.U32 R3, RZ, RZ, R8 ;  /* 0x000000ffff037224 */ /* 0x000fe200078e0008 */
[----:B------:R-:W-:Y:S02]  /*92a0*/  PRMT R28, R28, 0x7610, R9 ;  /* 0x000076101c1c7816 */ /* 0x000fe40000000009 */
.L_x_15871:
[----:B------:R-:W-:Y:S05]  /*92b0*/  BSYNC B1 ;  /* 0x0000000000017941 */ /* 0x000fea0003800000 */
.L_x_15869:
        /* <DEDUP_REMOVED lines=9> */
.L_x_15873:
[----:B------:R-:W-:Y:S01]  /*9350*/  IMAD.MOV.U32 R27, RZ, RZ, R6 ;  /* 0x000000ffff1b7224 */ /* 0x000fe200078e0006 */
[----:B------:R-:W-:Y:S01]  /*9360*/  PRMT R8, R8, 0x7610, R7 ;  /* 0x0000761008087816 */ /* 0x000fe20000000007 */
[----:B------:R-:W-:Y:S01]  /*9370*/  IMAD.MOV.U32 R6, RZ, RZ, R21 ;  /* 0x000000ffff067224 */ /* 0x000fe200078e0015 */
[----:B------:R-:W-:Y:S02]  /*9380*/  PRMT R7, R7, 0x7610, R10 ;  /* 0x0000761007077816 */ /* 0x000fe4000000000a */
.L_x_15874:
[----:B------:R-:W-:Y:S05]  /*9390*/  BSYNC B1 ;  /* 0x0000000000017941 */ /* 0x000fea0003800000 */
.L_x_15872:
        /* <DEDUP_REMOVED lines=9> */
.L_x_15876:
[----:B------:R-:W-:Y:S01]  /*9430*/  IMAD.MOV.U32 R10, RZ, RZ, R27 ;  /* 0x000000ffff0a7224 */ /* 0x000fe200078e001b */
[----:B------:R-:W-:Y:S01]  /*9440*/  PRMT R9, R9, 0x7610, R8 ;  /* 0x0000761009097816 */ /* 0x000fe20000000008 */
[----:B------:R-:W-:Y:S01]  /*9450*/  IMAD.MOV.U32 R27, RZ, RZ, R26 ;  /* 0x000000ffff1b7224 */ /* 0x000fe200078e001a */
[----:B------:R-:W-:Y:S02]  /*9460*/  PRMT R8, R8, 0x7610, R2 ;  /* 0x0000761008087816 */ /* 0x000fe40000000002 */
.L_x_15877:
[----:B------:R-:W-:Y:S05]  /*9470*/  BSYNC B1 ;  /* 0x0000000000017941 */ /* 0x000fea0003800000 */
.L_x_15875:
        /* <DEDUP_REMOVED lines=9> */
.L_x_15879:
[----:B------:R-:W-:Y:S01]  /*9510*/  PRMT R2, R2, 0x7610, R9 ;  /* 0x0000761002027816 */ /* 0x000fe20000000009 */
[----:B------:R-:W-:Y:S02]  /*9520*/  IMAD.MOV.U32 R21, RZ, RZ, R10 ;  /* 0x000000ffff157224 */ /* 0x000fe400078e000a */
[----:B------:R-:W-:Y:S01]  /*9530*/  IMAD.MOV.U32 R10, RZ, RZ, R23 ;  /* 0x000000ffff0a7224 */ /* 0x000fe200078e0017 */
[----:B------:R-:W-:Y:S02]  /*9540*/  PRMT R9, R9, 0x5410, R2 ;  /* 0x0000541009097816 */ /* 0x000fe40000000002 */
.L_x_15880:
[----:B------:R-:W-:Y:S05]  /*9550*/  BSYNC B1 ;  /* 0x0000000000017941 */ /* 0x000fea0003800000 */
.L_x_15878:
        /* <DEDUP_REMOVED lines=9> */
.L_x_15882:
[----:B------:R-:W-:Y:S01]  /*95f0*/  IMAD.MOV.U32 R24, RZ, RZ, R21 ;  /* 0x000000ffff187224 */ /* 0x000fe200078e0015 */
[----:B------:R-:W-:Y:S01]  /*9600*/  PRMT R2, R2, 0x7632, R4 ;  /* 0x0000763202027816 */ /* 0x000fe20000000004 */
[----:B------:R-:W-:Y:S02]  /*9610*/  IMAD.MOV.U32 R21, RZ, RZ, R30 ;  /* 0x000000ffff157224 */ /* 0x000fe400078e001e */
.L_x_15883:
[----:B------:R-:W-:Y:S05]  /*9620*/  BSYNC B1 ;  /* 0x0000000000017941 */ /* 0x000fea0003800000 */
.L_x_15881:
        /* <DEDUP_REMOVED lines=9> */
.L_x_15885:
[----:B------:R-:W-:Y:S01]  /*96c0*/  IMAD.MOV.U32 R26, RZ, RZ, R24 ;  /* 0x000000ffff1a7224 */ /* 0x000fe200078e0018 */
[--C-:B------:R-:W-:Y:S01]  /*96d0*/  PRMT R4, R4, 0x5410, R2.reuse ;  /* 0x0000541004047816 */ /* 0x100fe20000000002 */
[----:B------:R-:W-:Y:S01]  /*96e0*/  IMAD.MOV.U32 R24, RZ, RZ, R5 ;  /* 0x000000ffff187224 */ /* 0x000fe200078e0005 */
[----:B------:R-:W-:Y:S02]  /*96f0*/  PRMT R2, R9, 0x7610, R2 ;  /* 0x0000761009027816 */ /* 0x000fe40000000002 */
.L_x_15886:
[----:B------:R-:W-:Y:S05]  /*9700*/  BSYNC B1 ;  /* 0x0000000000017941 */ /* 0x000fea0003800000 */
.L_x_15884:
        /* <DEDUP_REMOVED lines=9> */
.L_x_15888:
[----:B------:R-:W-:Y:S01]  /*97a0*/  IMAD.MOV.U32 R5, RZ, RZ, R26 ;  /* 0x000000ffff057224 */ /* 0x000fe200078e001a */
[C---:B------:R-:W-:Y:S01]  /*97b0*/  PRMT R7, R4.reuse, 0x7632, R7 ;  /* 0x0000763204077816 */ /* 0x040fe20000000007 */
[----:B------:R-:W-:Y:S01]  /*97c0*/  IMAD.MOV.U32 R26, RZ, RZ, R25 ;  /* 0x000000ffff1a7224 */ /* 0x000fe200078e0019 */
[----:B------:R-:W-:Y:S02]  /*97d0*/  PRMT R4, R4, 0x5410, R4 ;  /* 0x0000541004047816 */ /* 0x000fe40000000004 */
.L_x_15889:
[----:B------:R-:W-:Y:S05]  /*97e0*/  BSYNC B1 ;  /* 0x0000000000017941 */ /* 0x000fea0003800000 */
.L_x_15887:
        /* <DEDUP_REMOVED lines=16> */
.L_x_15891:
[----:B------:R-:W-:Y:S01]  /*98f0*/  IMAD.MOV.U32 R22, RZ, RZ, R3 ;  /* 0x000000ffff167224 */ /* 0x000fe200078e0003 */
[----:B------:R-:W-:Y:S01]  /*9900*/  PRMT R19, R19, 0x7610, R28 ;  /* 0x0000761013137816 */ /* 0x000fe2000000001c */
[----:B------:R-:W-:Y:S01]  /*9910*/  IMAD.MOV.U32 R3, RZ, RZ, R6 ;  /* 0x000000ffff037224 */ /* 0x000fe200078e0006 */
[----:B------:R-:W-:Y:S02]  /*9920*/  PRMT R28, R28, 0x7610, R7 ;  /* 0x000076101c1c7816 */ /* 0x000fe40000000007 */
.L_x_15892:
[----:B------:R-:W-:Y:S05]  /*9930*/  BSYNC B1 ;  /* 0x0000000000017941 */ /* 0x000fea0003800000 */
.L_x_15890:
        /* <DEDUP_REMOVED lines=9> */
.L_x_15894:
[----:B------:R-:W-:Y:S01]  /*99d0*/  IMAD.MOV.U32 R23, RZ, RZ, R22 ;  /* 0x000000ffff177224 */ /* 0x000fe200078e0016 */
[C---:B------:R-:W-:Y:S01]  /*99e0*/  PRMT R4, R19.reuse, 0x7632, R4 ;  /* 0x0000763213047816 */ /* 0x040fe20000000004 */
[----:B------:R-:W-:Y:S01]  /*99f0*/  IMAD.MOV.U32 R22, RZ, RZ, R27 ;  /* 0x000000ffff167224 */ /* 0x000fe200078e001b */
[----:B------:R-:W-:Y:S02]  /*9a00*/  PRMT R19, R19, 0x7610, R8 ;  /* 0x0000761013137816 */ /* 0x000fe40000000008 */
.L_x_15895:
[----:B------:R-:W-:Y:S05]  /*9a10*/  BSYNC B1 ;  /* 0x0000000000017941 */ /* 0x000fea0003800000 */
.L_x_15893:
        /* <DEDUP_REMOVED lines=9> */
.L_x_15897:
[----:B------:R-:W-:Y:S01]  /*9ab0*/  IMAD.MOV.U32 R6, RZ, RZ, R23 ;  /* 0x000000ffff067224 */ /* 0x000fe200078e0017 */
[----:B------:R-:W-:Y:S01]  /*9ac0*/  PRMT R7, R7, 0x5410, R4 ;  /* 0x0000541007077816 */ /* 0x000fe20000000004 */
[----:B------:R-:W-:Y:S01]  /*9ad0*/  IMAD.MOV.U32 R23, RZ, RZ, R10 ;  /* 0x000000ffff177224 */ /* 0x000fe200078e000a */
[----:B------:R-:W-:Y:S02]  /*9ae0*/  PRMT R4, R9, 0x7632, R4 ;  /* 0x0000763209047816 */ /* 0x000fe40000000004 */
.L_x_15898:
[----:B------:R-:W-:Y:S05]  /*9af0*/  BSYNC B1 ;  /* 0x0000000000017941 */ /* 0x000fea0003800000 */
.L_x_15896:
        /* <DEDUP_REMOVED lines=9> */
.L_x_15900:
[----:B------:R-:W-:Y:S01]  /*9b90*/  IMAD.MOV.U32 R9, RZ, RZ, R6 ;  /* 0x000000ffff097224 */ /* 0x000fe200078e0006 */
[----:B------:R-:W-:Y:S01]  /*9ba0*/  PRMT R8, R8, 0x7610, R7 ;  /* 0x0000761008087816 */ /* 0x000fe20000000007 */
[----:B------:R-:W-:Y:S01]  /*9bb0*/  IMAD.MOV.U32 R6, RZ, RZ, R21 ;  /* 0x000000ffff067224 */ /* 0x000fe200078e0015 */
[----:B------:R-:W-:Y:S02]  /*9bc0*/  PRMT R7, R7, 0x7610, R2 ;  /* 0x0000761007077816 */ /* 0x000fe40000000002 */
.L_x_15901:
[----:B------:R-:W-:Y:S05]  /*9bd0*/  BSYNC B1 ;  /* 0x0000000000017941 */ /* 0x000fea0003800000 */
.L_x_15899:
        /* <DEDUP_REMOVED lines=9> */
.L_x_15903:
[----:B------:R-:W-:Y:S01]  /*9c70*/  PRMT R2, R2, 0x7610, R8 ;  /* 0x0000761002027816 */ /* 0x000fe20000000008 */
[----:B------:R-:W-:Y:S02]  /*9c80*/  IMAD.MOV.U32 R21, RZ, RZ, R9 ;  /* 0x000000ffff157224 */ /* 0x000fe400078e0009 */
[----:B------:R-:W-:Y:S01]  /*9c90*/  IMAD.MOV.U32 R9, RZ, RZ, R24 ;  /* 0x000000ffff097224 */ /* 0x000fe200078e0018 */
[----:B------:R-:W-:Y:S02]  /*9ca0*/  PRMT R8, R8, 0x5410, R2 ;  /* 0x0000541008087816 */ /* 0x000fe40000000002 */
.L_x_15904:
[----:B------:R-:W-:Y:S05]  /*9cb0*/  BSYNC B1 ;  /* 0x0000000000017941 */ /* 0x000fea0003800000 */
.L_x_15902:
        /* <DEDUP_REMOVED lines=9> */
.L_x_15906:
[----:B------:R-:W-:Y:S01]  /*9d50*/  IMAD.MOV.U32 R10, RZ, RZ, R21 ;  /* 0x000000ffff0a7224 */ /* 0x000fe200078e0015 */
[----:B------:R-:W-:Y:S01]  /*9d60*/  PRMT R2, R2, 0x7632, R4 ;  /* 0x0000763202027816 */ /* 0x000fe20000000004 */
[----:B------:R-:W-:Y:S02]  /*9d70*/  IMAD.MOV.U32 R21, RZ, RZ, R26 ;  /* 0x000000ffff157224 */ /* 0x000fe400078e001a */
.L_x_15907:
[----:B------:R-:W-:Y:S05]  /*9d80*/  BSYNC B1 ;  /* 0x0000000000017941 */ /* 0x000fea0003800000 */
.L_x_15905:
        /* <DEDUP_REMOVED lines=9> */
.L_x_15909:
[----:B------:R-:W-:Y:S01]  /*9e20*/  IMAD.MOV.U32 R24, RZ, RZ, R10 ;  /* 0x000000ffff187224 */ /* 0x000fe200078e000a */
[--C-:B------:R-:W-:Y:S01]  /*9e30*/  PRMT R4, R4, 0x5410, R2.reuse ;  /* 0x0000541004047816 */ /* 0x100fe20000000002 */
[----:B------:R-:W-:Y:S01]  /*9e40*/  IMAD.MOV.U32 R10, RZ, RZ, R5 ;  /* 0x000000ffff0a7224 */ /* 0x000fe200078e0005 */
[----:B------:R-:W-:Y:S02]  /*9e50*/  PRMT R2, R7, 0x7610, R2 ;  /* 0x0000761007027816 */ /* 0x000fe40000000002 */
.L_x_15910:
[----:B------:R-:W-:Y:S05]  /*9e60*/  BSYNC B1 ;  /* 0x0000000000017941 */ /* 0x000fea0003800000 */
.L_x_15908:
        /* <DEDUP_REMOVED lines=16> */
.L_x_15912:
[----:B------:R-:W-:Y:S01]  /*9f70*/  IMAD.MOV.U32 R20, RZ, RZ, R3 ;  /* 0x000000ffff147224 */ /* 0x000fe200078e0003 */
[----:B------:R-:W-:Y:S01]  /*9f80*/  PRMT R5, R5, 0x7610, R28 ;  /* 0x0000761005057816 */ /* 0x000fe2000000001c */
[----:B------:R-:W-:Y:S01]  /*9f90*/  IMAD.MOV.U32 R3, RZ, RZ, R22 ;  /* 0x000000ffff037224 */ /* 0x000fe200078e0016 */
[----:B------:R-:W-:Y:S02]  /*9fa0*/  PRMT R28, R28, 0x7610, R19 ;  /* 0x000076101c1c7816 */ /* 0x000fe40000000013 */
.L_x_15913:
[----:B------:R-:W-:Y:S05]  /*9fb0*/  BSYNC B1 ;  /* 0x0000000000017941 */ /* 0x000fea0003800000 */
.L_x_15911:
        /* <DEDUP_REMOVED lines=9> */
.L_x_15915:
[----:B------:R-:W-:Y:S01]  /*a050*/  IMAD.MOV.U32 R19, RZ, RZ, R20 ;  /* 0x000000ffff137224 */ /* 0x000fe200078e0014 */
[----:B------:R-:W-:Y:S01]  /*a060*/  PRMT R5, R5, 0x5432, R4 ;  /* 0x0000543205057816 */ /* 0x000fe20000000004 */
[----:B------:R-:W-:Y:S02]  /*a070*/  IMAD.MOV.U32 R20, RZ, RZ, R23 ;  /* 0x000000ffff147224 */ /* 0x000fe400078e0017 */
.L_x_15916:
[----:B------:R-:W-:Y:S05]  /*a080*/  BSYNC B1 ;  /* 0x0000000000017941 */ /* 0x000fea0003800000 */
.L_x_15914:
        /* <DEDUP_REMOVED lines=9> */
.L_x_15918:
[----:B------:R-:W-:Y:S01]  /*a120*/  IMAD.MOV.U32 R22, RZ, RZ, R19 ;  /* 0x000000ffff167224 */ /* 0x000fe200078e0013 */
[----:B------:R-:W-:Y:S01]  /*a130*/  PRMT R4, R5, 0x7610, R4 ;  /* 0x0000761005047816 */ /* 0x000fe20000000004 */
[----:B------:R-:W-:Y:S01]  /*a140*/  IMAD.MOV.U32 R19, RZ, RZ, R6 ;  /* 0x000000ffff137224 */ /* 0x000fe200078e0006 */
[----:B------:R-:W-:Y:S02]  /*a150*/  PRMT R5, R7, 0x7632, R5 ;  /* 0x0000763207057816 */ /* 0x000fe40000000005 */
.L_x_15919:
[----:B------:R-:W-:Y:S05]  /*a160*/  BSYNC B1 ;  /* 0x0000000000017941 */ /* 0x000fea0003800000 */
.L_x_15917:
        /* <DEDUP_REMOVED lines=9> */
.L_x_15921:
[----:B------:R-:W-:Y:S01]  /*a200*/  IMAD.MOV.U32 R6, RZ, RZ, R22 ;  /* 0x000000ffff067224 */ /* 0x000fe200078e0016 */
[--C-:B------:R-:W-:Y:S01]  /*a210*/  PRMT R7, R7, 0x5410, R4.reuse ;  /* 0x0000541007077816 */ /* 0x100fe20000000004 */
[----:B------:R-:W-:Y:S01]  /*a220*/  IMAD.MOV.U32 R22, RZ, RZ, R9 ;  /* 0x000000ffff167224 */ /* 0x000fe200078e0009 */
[----:B------:R-:W-:Y:S02]  /*a230*/  PRMT R4, R8, 0x7632, R4 ;  /* 0x0000763208047816 */ /* 0x000fe40000000004 */
.L_x_15922:
[----:B------:R-:W-:Y:S05]  /*a240*/  BSYNC B1 ;  /* 0x0000000000017941 */ /* 0x000fea0003800000 */
.L_x_15920:
        /* <DEDUP_REMOVED lines=9> */
.L_x_15924:
[----:B------:R-:W-:Y:S01]  /*a2e0*/  IMAD.MOV.U32 R9, RZ, RZ, R6 ;  /* 0x000000ffff097224 */ /* 0x000fe200078e0006 */
[----:B------:R-:W-:Y:S01]  /*a2f0*/  PRMT R8, R8, 0x7610, R7 ;  /* 0x0000761008087816 */ /* 0x000fe20000000007 */
[----:B------:R-:W-:Y:S01]  /*a300*/  IMAD.MOV.U32 R6, RZ, RZ, R21 ;  /* 0x000000ffff067224 */ /* 0x000fe200078e0015 */
[----:B------:R-:W-:Y:S02]  /*a310*/  PRMT R7, R7, 0x7610, R2 ;  /* 0x0000761007077816 */ /* 0x000fe40000000002 */
.L_x_15925:
[----:B------:R-:W-:Y:S05]  /*a320*/  BSYNC B1 ;  /* 0x0000000000017941 */ /* 0x000fea0003800000 */
.L_x_15923:
        /* <DEDUP_REMOVED lines=9> */
.L_x_15927:
[----:B------:R-:W-:Y:S01]  /*a3c0*/  PRMT R2, R2, 0x7610, R8 ;  /* 0x0000761002027816 */ /* 0x000fe20000000008 */
[----:B------:R-:W-:Y:S02]  /*a3d0*/  IMAD.MOV.U32 R21, RZ, RZ, R9 ;  /* 0x000000ffff157224 */ /* 0x000fe400078e0009 */
[----:B------:R-:W-:Y:S01]  /*a3e0*/  IMAD.MOV.U32 R9, RZ, RZ, R10 ;  /* 0x000000ffff097224 */ /* 0x000fe200078e000a */
[----:B------:R-:W-:Y:S02]  /*a3f0*/  PRMT R8, R8, 0x5410, R2 ;  /* 0x0000541008087816 */ /* 0x000fe40000000002 */
.L_x_15928:
[----:B------:R-:W-:Y:S05]  /*a400*/  BSYNC B1 ;  /* 0x0000000000017941 */ /* 0x000fea0003800000 */
.L_x_15926:
        /* <DEDUP_REMOVED lines=9> */
.L_x_15930:
[----:B------:R-:W-:Y:S01]  /*a4a0*/  IMAD.MOV.U32 R10, RZ, RZ, R21 ;  /* 0x000000ffff0a7224 */ /* 0x000fe200078e0015 */
[----:B------:R-:W-:Y:S01]  /*a4b0*/  PRMT R2, R2, 0x7632, R4 ;  /* 0x0000763202027816 */ /* 0x000fe20000000004 */
[----:B------:R-:W-:Y:S02]  /*a4c0*/  IMAD.MOV.U32 R21, RZ, RZ, R24 ;  /* 0x000000ffff157224 */ /* 0x000fe400078e0018 */
.L_x_15931:
[----:B------:R-:W-:Y:S05]  /*a4d0*/  BSYNC B1 ;  /* 0x0000000000017941 */ /* 0x000fea0003800000 */
.L_x_15929:
        /* <DEDUP_REMOVED lines=16> */
.L_x_15933:
[----:B------:R-:W-:Y:S01]  /*a5e0*/  IMAD.MOV.U32 R18, RZ, RZ, R3 ;  /* 0x000000ffff127224 */ /* 0x000fe200078e0003 */
[----:B------:R-:W-:Y:S01]  /*a5f0*/  PRMT R4, R4, 0x7610, R28 ;  /* 0x0000761004047816 */ /* 0x000fe2000000001c */
[----:B------:R-:W-:Y:S01]  /*a600*/  IMAD.MOV.U32 R3, RZ, RZ, R20 ;  /* 0x000000ffff037224 */ /* 0x000fe200078e0014 */
[----:B------:R-:W-:Y:S02]  /*a610*/  PRMT R28, R28, 0x7610, R5 ;  /* 0x000076101c1c7816 */ /* 0x000fe40000000005 */
.L_x_15934:
[----:B------:R-:W-:Y:S05]  /*a620*/  BSYNC B1 ;  /* 0x0000000000017941 */ /* 0x000fea0003800000 */
.L_x_15932:
        /* <DEDUP_REMOVED lines=9> */
.L_x_15936:
[----:B------:R-:W-:Y:S01]  /*a6c0*/  PRMT R5, R5, 0x7610, R4 ;  /* 0x0000761005057816 */ /* 0x000fe20000000004 */
[----:B------:R-:W-:Y:S02]  /*a6d0*/  IMAD.MOV.U32 R15, RZ, RZ, R18 ;  /* 0x000000ffff0f7224 */ /* 0x000fe400078e0012 */
[----:B------:R-:W-:Y:S01]  /*a6e0*/  IMAD.MOV.U32 R18, RZ, RZ, R19 ;  /* 0x000000ffff127224 */ /* 0x000fe200078e0013 */
[----:B------:R-:W-:Y:S02]  /*a6f0*/  PRMT R4, R4, 0x5410, R5 ;  /* 0x0000541004047816 */ /* 0x000fe40000000005 */
.L_x_15937:
[----:B------:R-:W-:Y:S05]  /*a700*/  BSYNC B1 ;  /* 0x0000000000017941 */ /* 0x000fea0003800000 */
.L_x_15935:
        /* <DEDUP_REMOVED lines=9> */
.L_x_15939:
[----:B------:R-:W-:Y:S01]  /*a7a0*/  IMAD.MOV.U32 R19, RZ, RZ, R15 ;  /* 0x000000ffff137224 */ /* 0x000fe200078e000f */
[----:B------:R-:W-:Y:S01]  /*a7b0*/  PRMT R5, R5, 0x5432, R4 ;  /* 0x0000543205057816 */ /* 0x000fe20000000004 */
[----:B------:R-:W-:Y:S02]  /*a7c0*/  IMAD.MOV.U32 R15, RZ, RZ, R22 ;  /* 0x000000ffff0f7224 */ /* 0x000fe400078e0016 */
.L_x_15940:
[----:B------:R-:W-:Y:S05]  /*a7d0*/  BSYNC B1 ;  /* 0x0000000000017941 */ /* 0x000fea0003800000 */
.L_x_15938:
        /* <DEDUP_REMOVED lines=9> */
.L_x_15942:
[----:B------:R-:W-:Y:S01]  /*a870*/  IMAD.MOV.U32 R20, RZ, RZ, R19 ;  /* 0x000000ffff147224 */ /* 0x000fe200078e0013 */
[----:B------:R-:W-:Y:S01]  /*a880*/  PRMT R4, R5, 0x7610, R4 ;  /* 0x0000761005047816 */ /* 0x000fe20000000004 */
[----:B------:R-:W-:Y:S01]  /*a890*/  IMAD.MOV.U32 R19, RZ, RZ, R6 ;  /* 0x000000ffff137224 */ /* 0x000fe200078e0006 */
[----:B------:R-:W-:Y:S02]  /*a8a0*/  PRMT R5, R7, 0x7632, R5 ;  /* 0x0000763207057816 */ /* 0x000fe40000000005 */
.L_x_15943:
[----:B------:R-:W-:Y:S05]  /*a8b0*/  BSYNC B1 ;  /* 0x0000000000017941 */ /* 0x000fea0003800000 */
.L_x_15941:
        /* <DEDUP_REMOVED lines=9> */
.L_x_15945:
[----:B------:R-:W-:Y:S01]  /*a950*/  IMAD.MOV.U32 R6, RZ, RZ, R20 ;  /* 0x000000ffff067224 */ /* 0x000fe200078e0014 */
[--C-:B------:R-:W-:Y:S01]  /*a960*/  PRMT R22, R22, 0x5410, R4.reuse ;  /* 0x0000541016167816 */ /* 0x100fe20000000004 */
[----:B------:R-:W-:Y:S01]  /*a970*/  IMAD.MOV.U32 R20, RZ, RZ, R9 ;  /* 0x000000ffff147224 */ /* 0x000fe200078e0009 */
[----:B------:R-:W-:Y:S02]  /*a980*/  PRMT R4, R8, 0x7632, R4 ;  /* 0x0000763208047816 */ /* 0x000fe40000000004 */
.L_x_15946:
[----:B------:R-:W-:Y:S05]  /*a990*/  BSYNC B1 ;  /* 0x0000000000017941 */ /* 0x000fea0003800000 */
.L_x_15944:
        /* <DEDUP_REMOVED lines=9> */
.L_x_15948:
[----:B------:R-:W-:Y:S01]  /*aa30*/  IMAD.MOV.U32 R7, RZ, RZ, R6 ;  /* 0x000000ffff077224 */ /* 0x000fe200078e0006 */
[----:B------:R-:W-:Y:S01]  /*aa40*/  PRMT R9, R9, 0x7610, R22 ;  /* 0x0000761009097816 */ /* 0x000fe20000000016 */
[----:B------:R-:W-:Y:S01]  /*aa50*/  IMAD.MOV.U32 R6, RZ, RZ, R21 ;  /* 0x000000ffff067224 */ /* 0x000fe200078e0015 */
[----:B------:R-:W-:Y:S02]  /*aa60*/  PRMT R22, R22, 0x7610, R2 ;  /* 0x0000761016167816 */ /* 0x000fe40000000002 */
.L_x_15949:
[----:B------:R-:W-:Y:S05]  /*aa70*/  BSYNC B1 ;  /* 0x0000000000017941 */ /* 0x000fea0003800000 */
.L_x_15947:
        /* <DEDUP_REMOVED lines=9> */
.L_x_15951:
[----:B------:R-:W-:Y:S01]  /*ab10*/  PRMT R2, R2, 0x7610, R9 ;  /* 0x0000761002027816 */ /* 0x000fe20000000009 */
[----:B------:R-:W-:Y:S02]  /*ab20*/  IMAD.MOV.U32 R8, RZ, RZ, R7 ;  /* 0x000000ffff087224 */ /* 0x000fe400078e0007 */
[----:B------:R-:W-:Y:S01]  /*ab30*/  IMAD.MOV.U32 R7, RZ, RZ, R10 ;  /* 0x000000ffff077224 */ /* 0x000fe200078e000a */
[----:B------:R-:W-:Y:S02]  /*ab40*/  PRMT R9, R9, 0x5410, R2 ;  /* 0x0000541009097816 */ /* 0x000fe40000000002 */
.L_x_15952:
[----:B------:R-:W-:Y:S05]  /*ab50*/  BSYNC B1 ;  /* 0x0000000000017941 */ /* 0x000fea0003800000 */
.L_x_15950:
        /* <DEDUP_REMOVED lines=16> */
.L_x_15954:
[----:B------:R-:W-:Y:S01]  /*ac60*/  IMAD.MOV.U32 R10, RZ, RZ, R3 ;  /* 0x000000ffff0a7224 */ /* 0x000fe200078e0003 */
[C---:B------:R-:W-:Y:S01]  /*ac70*/  PRMT R24, R28.reuse, 0x7632, R24 ;  /* 0x000076321c187816 */ /* 0x040fe20000000018 */
[----:B------:R-:W-:Y:S01]  /*ac80*/  IMAD.MOV.U32 R3, RZ, RZ, R18 ;  /* 0x000000ffff037224 */ /* 0x000fe200078e0012 */
[----:B------:R-:W-:Y:S02]  /*ac90*/  PRMT R28, R28, 0x7610, R4 ;  /* 0x000076101c1c7816 */ /* 0x000fe40000000004 */
.L_x_15955:
[----:B------:R-:W-:Y:S05]  /*aca0*/  BSYNC B1 ;  /* 0x0000000000017941 */ /* 0x000fea0003800000 */
.L_x_15953:
        /* <DEDUP_REMOVED lines=9> */
.L_x_15957:
[----:B------:R-:W-:Y:S01]  /*ad40*/  IMAD.MOV.U32 R16, RZ, RZ, R10 ;  /* 0x000000ffff107224 */ /* 0x000fe200078e000a */
[----:B------:R-:W-:Y:S01]  /*ad50*/  PRMT R23, R24, 0x7610, R23 ;  /* 0x0000761018177816 */ /* 0x000fe20000000017 */
[----:B------:R-:W-:Y:S01]  /*ad60*/  IMAD.MOV.U32 R10, RZ, RZ, R15 ;  /* 0x000000ffff0a7224 */ /* 0x000fe200078e000f */
[----:B------:R-:W-:Y:S02]  /*ad70*/  PRMT R24, R5, 0x7632, R24 ;  /* 0x0000763205187816 */ /* 0x000fe40000000018 */
.L_x_15958:
[----:B------:R-:W-:Y:S05]  /*ad80*/  BSYNC B1 ;  /* 0x0000000000017941 */ /* 0x000fea0003800000 */
.L_x_15956:
        /* <DEDUP_REMOVED lines=9> */
.L_x_15960:
[----:B------:R-:W-:Y:S01]  /*ae20*/  IMAD.MOV.U32 R15, RZ, RZ, R16 ;  /* 0x000000ffff0f7224 */ /* 0x000fe200078e0010 */
[----:B------:R-:W-:Y:S01]  /*ae30*/  PRMT R22, R23, 0x7610, R22 ;  /* 0x0000761017167816 */ /* 0x000fe20000000016 */
[----:B------:R-:W-:Y:S01]  /*ae40*/  IMAD.MOV.U32 R16, RZ, RZ, R19 ;  /* 0x000000ffff107224 */ /* 0x000fe200078e0013 */
[----:B------:R-:W-:Y:S02]  /*ae50*/  PRMT R23, R5, 0x7610, R23 ;  /* 0x0000761005177816 */ /* 0x000fe40000000017 */
.L_x_15961:
[----:B------:R-:W-:Y:S05]  /*ae60*/  BSYNC B1 ;  /* 0x0000000000017941 */ /* 0x000fea0003800000 */
.L_x_15959:
        /* <DEDUP_REMOVED lines=9> */
.L_x_15963:
[----:B------:R-:W-:Y:S01]  /*af00*/  IMAD.MOV.U32 R19, RZ, RZ, R15 ;  /* 0x000000ffff137224 */ /* 0x000fe200078e000f */
[----:B------:R-:W-:Y:S01]  /*af10*/  PRMT R23, R23, 0x5410, R22 ;  /* 0x0000541017177816 */ /* 0x000fe20000000016 */
[----:B------:R-:W-:Y:S01]  /*af20*/  IMAD.MOV.U32 R15, RZ, RZ, R20 ;  /* 0x000000ffff0f7224 */ /* 0x000fe200078e0014 */
[----:B------:R-:W-:Y:S02]  /*af30*/  PRMT R22, R4, 0x7610, R22 ;  /* 0x0000761004167816 */ /* 0x000fe40000000016 */
.L_x_15964:
[----:B------:R-:W-:Y:S05]  /*af40*/  BSYNC B1 ;  /* 0x0000000000017941 */ /* 0x000fea0003800000 */
.L_x_15962:
        /* <DEDUP_REMOVED lines=9> */
.L_x_15966:
[----:B------:R-:W-:Y:S01]  /*afe0*/  IMAD.MOV.U32 R18, RZ, RZ, R19 ;  /* 0x000000ffff127224 */ /* 0x000fe200078e0013 */
[C---:B------:R-:W-:Y:S01]  /*aff0*/  PRMT R9, R23.reuse, 0x7632, R9 ;  /* 0x0000763217097816 */ /* 0x040fe20000000009 */
[----:B------:R-:W-:Y:S01]  /*b000*/  IMAD.MOV.U32 R19, RZ, RZ, R6 ;  /* 0x000000ffff137224 */ /* 0x000fe200078e0006 */
[----:B------:R-:W-:Y:S02]  /*b010*/  PRMT R23, R23, 0x7610, R22 ;  /* 0x0000761017177816 */ /* 0x000fe40000000016 */
.L_x_15967:
[----:B------:R-:W-:Y:S05]  /*b020*/  BSYNC B1 ;  /* 0x0000000000017941 */ /* 0x000fea0003800000 */
.L_x_15965:
        /* <DEDUP_REMOVED lines=9> */
.L_x_15969:
[----:B------:R-:W-:Y:S01]  /*b0c0*/  IMAD.MOV.U32 R21, RZ, RZ, R18 ;  /* 0x000000ffff157224 */ /* 0x000fe200078e0012 */
[----:B------:R-:W-:Y:S01]  /*b0d0*/  PRMT R22, R22, 0x5410, R9 ;  /* 0x0000541016167816 */ /* 0x000fe20000000009 */
[----:B------:R-:W-:Y:S01]  /*b0e0*/  IMAD.MOV.U32 R18, RZ, RZ, R7 ;  /* 0x000000ffff127224 */ /* 0x000fe200078e0007 */
[----:B------:R-:W-:Y:S02]  /*b0f0*/  PRMT R9, R9, 0x7632, R9 ;  /* 0x0000763209097816 */ /* 0x000fe40000000009 */
.L_x_15970:
[----:B------:R-:W-:Y:S05]  /*b100*/  BSYNC B1 ;  /* 0x0000000000017941 */ /* 0x000fea0003800000 */
.L_x_15968:
        /* <DEDUP_REMOVED lines=9> */
.L_x_15972:
[----:B------:R-:W-:Y:S01]  /*b1a0*/  IMAD.MOV.U32 R20, RZ, RZ, R21 ;  /* 0x000000ffff147224 */ /* 0x000fe200078e0015 */
[----:B------:R-:W-:Y:S01]  /*b1b0*/  PRMT R24, R24, 0x7610, R22 ;  /* 0x0000761018187816 */ /* 0x000fe20000000016 */
[----:B------:R-:W-:Y:S01]  /*b1c0*/  IMAD.MOV.U32 R21, RZ, RZ, R8 ;  /* 0x000000ffff157224 */ /* 0x000fe200078e0008 */
[----:B------:R-:W-:Y:S02]  /*b1d0*/  PRMT R22, R22, 0x7610, R2 ;  /* 0x0000761016167816 */ /* 0x000fe40000000002 */
.L_x_15973:
[----:B------:R-:W-:Y:S05]  /*b1e0*/  BSYNC B1 ;  /* 0x0000000000017941 */ /* 0x000fea0003800000 */
.L_x_15971:
        /* <DEDUP_REMOVED lines=16> */
.L_x_15975:
[----:B------:R-:W-:Y:S01]  /*b2f0*/  PRMT R33, R33, 0x7610, R28 ;  /* 0x0000761021217816 */ /* 0x000fe2000000001c */
[----:B------:R-:W-:Y:S01]  /*b300*/  IMAD.MOV.U32 R2, RZ, RZ, R3 ;  /* 0x000000ffff027224 */ /* 0x000fe200078e0003 */
[----:B------:R-:W-:Y:S01]  /*b310*/  PRMT R28, R28, 0x5410, R24 ;  /* 0x000054101c1c7816 */ /* 0x000fe20000000018 */
[----:B------:R-:W-:Y:S02]  /*b320*/  IMAD.MOV.U32 R3, RZ, RZ, R10 ;  /* 0x000000ffff037224 */ /* 0x000fe400078e000a */
.L_x_15976:
[----:B------:R-:W-:Y:S05]  /*b330*/  BSYNC B1 ;  /* 0x0000000000017941 */ /* 0x000fea0003800000 */
.L_x_15974:
        /* <DEDUP_REMOVED lines=9> */
.L_x_15978:
[----:B------:R-:W-:Y:S01]  /*b3d0*/  PRMT R35, R35, 0x7610, R33 ;  /* 0x0000761023237816 */ /* 0x000fe20000000021 */
[----:B------:R-:W-:Y:S01]  /*b3e0*/  IMAD.MOV.U32 R5, RZ, RZ, R2 ;  /* 0x000000ffff057224 */ /* 0x000fe200078e0002 */
[----:B------:R-:W-:Y:S01]  /*b3f0*/  PRMT R33, R33, 0x5410, R23 ;  /* 0x0000541021217816 */ /* 0x000fe20000000017 */
[----:B------:R-:W-:Y:S02]  /*b400*/  IMAD.MOV.U32 R2, RZ, RZ, R16 ;  /* 0x000000ffff027224 */ /* 0x000fe400078e0010 */
.L_x_15979:
[----:B------:R-:W-:Y:S05]  /*b410*/  BSYNC B1 ;  /* 0x0000000000017941 */ /* 0x000fea0003800000 */
.L_x_15977:
        /* <DEDUP_REMOVED lines=9> */
.L_x_15981:
[C---:B------:R-:W-:Y:S01]  /*b4b0*/  PRMT R28, R35.reuse, 0x7632, R28 ;  /* 0x00007632231c7816 */ /* 0x040fe2000000001c */
[----:B------:R-:W-:Y:S01]  /*b4c0*/  IMAD.MOV.U32 R4, RZ, RZ, R5 ;  /* 0x000000ffff047224 */ /* 0x000fe200078e0005 */
[----:B------:R-:W-:Y:S01]  /*b4d0*/  PRMT R35, R35, 0x5410, R22 ;  /* 0x0000541023237816 */ /* 0x000fe20000000016 */
[----:B------:R-:W-:Y:S02]  /*b4e0*/  IMAD.MOV.U32 R5, RZ, RZ, R15 ;  /* 0x000000ffff057224 */ /* 0x000fe400078e000f */
.L_x_15982:
[----:B------:R-:W-:Y:S05]  /*b4f0*/  BSYNC B1 ;  /* 0x0000000000017941 */ /* 0x000fea0003800000 */
.L_x_15980:
        /* <DEDUP_REMOVED lines=9> */
.L_x_15984:
[----:B------:R-:W-:Y:S01]  /*b590*/  PRMT R27, R27, 0x5410, R28 ;  /* 0x000054101b1b7816 */ /* 0x000fe2000000001c */
[----:B------:R-:W-:Y:S01]  /*b5a0*/  IMAD.MOV.U32 R7, RZ, RZ, R4 ;  /* 0x000000ffff077224 */ /* 0x000fe200078e0004 */
[----:B------:R-:W-:Y:S01]  /*b5b0*/  PRMT R28, R23, 0x7632, R28 ;  /* 0x00007632171c7816 */ /* 0x000fe2000000001c */
[----:B------:R-:W-:Y:S02]  /*b5c0*/  IMAD.MOV.U32 R4, RZ, RZ, R19 ;  /* 0x000000ffff047224 */ /* 0x000fe400078e0013 */
.L_x_15985:
[----:B------:R-:W-:Y:S05]  /*b5d0*/  BSYNC B1 ;  /* 0x0000000000017941 */ /* 0x000fea0003800000 */
.L_x_15983:
        /* <DEDUP_REMOVED lines=9> */
.L_x_15987:
[C---:B------:R-:W-:Y:S01]  /*b670*/  PRMT R26, R27.reuse, 0x7632, R26 ;  /* 0x000076321b1a7816 */ /* 0x040fe2000000001a */
[----:B------:R-:W-:Y:S01]  /*b680*/  IMAD.MOV.U32 R6, RZ, RZ, R7 ;  /* 0x000000ffff067224 */ /* 0x000fe200078e0007 */
[----:B------:R-:W-:Y:S01]  /*b690*/  PRMT R27, R27, 0x5410, R9 ;  /* 0x000054101b1b7816 */ /* 0x000fe20000000009 */
[----:B------:R-:W-:Y:S02]  /*b6a0*/  IMAD.MOV.U32 R7, RZ, RZ, R18 ;  /* 0x000000ffff077224 */ /* 0x000fe400078e0012 */
.L_x_15988:
[----:B------:R-:W-:Y:S05]  /*b6b0*/  BSYNC B1 ;  /* 0x0000000000017941 */ /* 0x000fea0003800000 */
.L_x_15986:
        /* <DEDUP_REMOVED lines=9> */
.L_x_15990:
[----:B------:R-:W-:Y:S01]  /*b750*/  IMAD.MOV.U32 R9, RZ, RZ, R6 ;  /* 0x000000ffff097224 */ /* 0x000fe200078e0006 */
[----:B------:R-:W-:Y:S01]  /*b760*/  PRMT R26, R22, 0x5432, R26 ;  /* 0x00005432161a7816 */ /* 0x000fe2000000001a */
[----:B------:R-:W-:Y:S02]  /*b770*/  IMAD.MOV.U32 R6, RZ, RZ, R21 ;  /* 0x000000ffff067224 */ /* 0x000fe400078e0015 */
.L_x_15991:
[----:B------:R-:W-:Y:S05]  /*b780*/  BSYNC B1 ;  /* 0x0000000000017941 */ /* 0x000fea0003800000 */
.L_x_15989:
        /* <DEDUP_REMOVED lines=9> */
.L_x_15993:
[C---:B------:R-:W-:Y:S01]  /*b820*/  PRMT R27, R26.reuse, 0x7632, R27 ;  /* 0x000076321a1b7816 */ /* 0x040fe2000000001b */
[----:B------:R-:W-:Y:S01]  /*b830*/  IMAD.MOV.U32 R8, RZ, RZ, R9 ;  /* 0x000000ffff087224 */ /* 0x000fe200078e0009 */
[----:B------:R-:W-:Y:S01]  /*b840*/  PRMT R26, R26, 0x7610, R24 ;  /* 0x000076101a1a7816 */ /* 0x000fe20000000018 */
[----:B------:R-:W-:Y:S02]  /*b850*/  IMAD.MOV.U32 R9, RZ, RZ, R20 ;  /* 0x000000ffff097224 */ /* 0x000fe400078e0014 */
.L_x_15994:
[----:B------:R-:W-:Y:S05]  /*b860*/  BSYNC B1 ;  /* 0x0000000000017941 */ /* 0x000fea0003800000 */
.L_x_15992:
[----:B------:R-:W-:Y:S02]  /*b870*/  FADD.FTZ R10, R32, R11 ;  /* 0x0000000b200a7221 */ /* 0x000fe40000010000 */
[----:B------:R-:W-:Y:S02]  /*b880*/  IMAD.MOV.U32 R11, RZ, RZ, R12 ;  /* 0x000000ffff0b7224 */ /* 0x000fe400078e000c */
.L_x_15826:
[----:B--234-:R-:W-:Y:S05]  /*b890*/  BSYNC B0 ;  /* 0x0000000000007941 */ /* 0x01cfea0003800000 */
.L_x_15825:
[----:B------:R-:W-:Y:S01]  /*b8a0*/  ISETP.GT.AND P0, PT, R17, 0x17, PT ;  /* 0x000000171100780c */ /* 0x000fe20003f04270 */
[----:B------:R2:W3:Y:S01]  /*b8b0*/  SHFL.DOWN PT, R32, R11, 0x8, 0x1f ;  /* 0x09001f000b207f89 */ /* 0x0004e200000e0000 */
[----:B0-----:R-:W-:Y:S01]  /*b8c0*/  PRMT R21, R27, 0x7610, R26 ;  /* 0x000076101b157816 */ /* 0x001fe2000000001a */
[----:B------:R-:W-:Y:S01]  /*b8d0*/  BSSY B0, `(.L_x_15995) ;  /* 0x000035d000007945 */ /* 0x000fe20003800000 */
[----:B------:R-:W-:Y:S01]  /*b8e0*/  PRMT R19, R26, 0x7610, R27 ;  /* 0x000076101a137816 */ /* 0x000fe2000000001b */
[----:B------:R2:W0:Y:S01]  /*b8f0*/  SHFL.DOWN PT, R23, R10, 0x8, 0x1f ;  /* 0x09001f000a177f89 */ /* 0x00042200000e0000 */
[----:B-1----:R-:W-:-:S02]  /*b900*/  PRMT R35, R28, 0x7610, R35 ;  /* 0x000076101c237816 */ /* 0x002fc40000000023 */
[----:B------:R-:W-:Y:S01]  /*b910*/  PRMT R12, R33, 0x7632, R28 ;  /* 0x00007632210c7816 */ /* 0x000fe2000000001c */
        /* <DEDUP_REMOVED lines=38> */
.L_x_15998:
[----:B------:R-:W-:Y:S01]  /*bb80*/  IMAD.MOV.U32 R10, RZ, RZ, R3 ;  /* 0x000000ffff0a7224 */ /* 0x000fe200078e0003 */
[C---:B------:R-:W-:Y:S01]  /*bb90*/  PRMT R23, R28.reuse, 0x7632, R23 ;  /* 0x000076321c177816 */ /* 0x040fe20000000017 */
[----:B------:R-:W-:Y:S01]  /*bba0*/  IMAD.MOV.U32 R3, RZ, RZ, R2 ;  /* 0x000000ffff037224 */ /* 0x000fe200078e0002 */
[----:B------:R-:W-:Y:S02]  /*bbb0*/  PRMT R28, R28, 0x7610, R33 ;  /* 0x000076101c1c7816 */ /* 0x000fe40000000021 */
.L_x_15999:
[----:B------:R-:W-:Y:S05]  /*bbc0*/  BSYNC B1 ;  /* 0x0000000000017941 */ /* 0x000fea0003800000 */
.L_x_15997:
        /* <DEDUP_REMOVED lines=9> */
.L_x_16001:
[----:B------:R-:W-:Y:S01]  /*bc60*/  IMAD.MOV.U32 R25, RZ, RZ, R10 ;  /* 0x000000ffff197224 */ /* 0x000fe200078e000a */
[----:B------:R-:W-:Y:S01]  /*bc70*/  PRMT R2, R2, 0x5410, R23 ;  /* 0x0000541002027816 */ /* 0x000fe20000000017 */
[----:B------:R-:W-:Y:S01]  /*bc80*/  IMAD.MOV.U32 R10, RZ, RZ, R5 ;  /* 0x000000ffff0a7224 */ /* 0x000fe200078e0005 */
[----:B------:R-:W-:Y:S02]  /*bc90*/  PRMT R23, R35, 0x7632, R23 ;  /* 0x0000763223177816 */ /* 0x000fe40000000017 */
.L_x_16002:
[----:B------:R-:W-:Y:S05]  /*bca0*/  BSYNC B1 ;  /* 0x0000000000017941 */ /* 0x000fea0003800000 */
.L_x_16000:
        /* <DEDUP_REMOVED lines=9> */
.L_x_16004:
[----:B------:R-:W-:Y:S01]  /*bd40*/  IMAD.MOV.U32 R34, RZ, RZ, R25 ;  /* 0x000000ffff227224 */ /* 0x000fe200078e0019 */
[----:B------:R-:W-:Y:S01]  /*bd50*/  PRMT R2, R2, 0x5432, R28 ;  /* 0x0000543202027816 */ /* 0x000fe2000000001c */
[----:B------:R-:W-:Y:S02]  /*bd60*/  IMAD.MOV.U32 R25, RZ, RZ, R4 ;  /* 0x000000ffff197224 */ /* 0x000fe400078e0004 */
.L_x_16005:
[----:B------:R-:W-:Y:S05]  /*bd70*/  BSYNC B1 ;  /* 0x0000000000017941 */ /* 0x000fea0003800000 */
.L_x_16003:
        /* <DEDUP_REMOVED lines=9> */
.L_x_16007:
[----:B------:R-:W-:Y:S01]  /*be10*/  IMAD.MOV.U32 R5, RZ, RZ, R34 ;  /* 0x000000ffff057224 */ /* 0x000fe200078e0022 */
[--C-:B------:R-:W-:Y:S01]  /*be20*/  PRMT R4, R4, 0x5410, R2.reuse ;  /* 0x0000541004047816 */ /* 0x100fe20000000002 */
[----:B------:R-:W-:Y:S01]  /*be30*/  IMAD.MOV.U32 R34, RZ, RZ, R7 ;  /* 0x000000ffff227224 */ /* 0x000fe200078e0007 */
[----:B------:R-:W-:Y:S02]  /*be40*/  PRMT R2, R27, 0x7632, R2 ;  /* 0x000076321b027816 */ /* 0x000fe40000000002 */
.L_x_16008:
[----:B------:R-:W-:Y:S05]  /*be50*/  BSYNC B1 ;  /* 0x0000000000017941 */ /* 0x000fea0003800000 */
.L_x_16006:
        /* <DEDUP_REMOVED lines=9> */
.L_x_16010:
[----:B------:R-:W-:Y:S01]  /*bef0*/  IMAD.MOV.U32 R36, RZ, RZ, R5 ;  /* 0x000000ffff247224 */ /* 0x000fe200078e0005 */
[----:B------:R-:W-:Y:S01]  /*bf00*/  PRMT R7, R7, 0x7610, R4 ;  /* 0x0000761007077816 */ /* 0x000fe20000000004 */
[----:B------:R-:W-:Y:S01]  /*bf10*/  IMAD.MOV.U32 R5, RZ, RZ, R6 ;  /* 0x000000ffff057224 */ /* 0x000fe200078e0006 */
[----:B------:R-:W-:Y:S02]  /*bf20*/  PRMT R4, R4, 0x5410, R26 ;  /* 0x0000541004047816 */ /* 0x000fe4000000001a */
.L_x_16011:
[----:B------:R-:W-:Y:S05]  /*bf30*/  BSYNC B1 ;  /* 0x0000000000017941 */ /* 0x000fea0003800000 */
.L_x_16009:
        /* <DEDUP_REMOVED lines=9> */
.L_x_16013:
[----:B------:R-:W-:Y:S01]  /*bfd0*/  IMAD.MOV.U32 R29, RZ, RZ, R36 ;  /* 0x000000ffff1d7224 */ /* 0x000fe200078e0024 */
[C---:B------:R-:W-:Y:S01]  /*bfe0*/  PRMT R4, R7.reuse, 0x7632, R4 ;  /* 0x0000763207047816 */ /* 0x040fe20000000004 */
[----:B------:R-:W-:Y:S01]  /*bff0*/  IMAD.MOV.U32 R36, RZ, RZ, R9 ;  /* 0x000000ffff247224 */ /* 0x000fe200078e0009 */
[----:B------:R-:W-:Y:S02]  /*c000*/  PRMT R7, R7, 0x7610, R26 ;  /* 0x0000761007077816 */ /* 0x000fe4000000001a */
.L_x_16014:
[----:B------:R-:W-:Y:S05]  /*c010*/  BSYNC B1 ;  /* 0x0000000000017941 */ /* 0x000fea0003800000 */
.L_x_16012:
        /* <DEDUP_REMOVED lines=9> */
.L_x_16016:
[----:B------:R-:W-:Y:S01]  /*c0b0*/  IMAD.MOV.U32 R6, RZ, RZ, R29 ;  /* 0x000000ffff067224 */ /* 0x000fe200078e001d */
[----:B------:R-:W-:Y:S01]  /*c0c0*/  PRMT R7, R4, 0x7610, R7 ;  /* 0x0000761004077816 */ /* 0x000fe20000000007 */
[----:B------:R-:W-:Y:S01]  /*c0d0*/  IMAD.MOV.U32 R29, RZ, RZ, R8 ;  /* 0x000000ffff1d7224 */ /* 0x000fe200078e0008 */
[----:B------:R-:W-:Y:S02]  /*c0e0*/  PRMT R4, R27, 0x7610, R4 ;  /* 0x000076101b047816 */ /* 0x000fe40000000004 */
.L_x_16017:
[----:B------:R-:W-:Y:S05]  /*c0f0*/  BSYNC B1 ;  /* 0x0000000000017941 */ /* 0x000fea0003800000 */
.L_x_16015:
        /* <DEDUP_REMOVED lines=16> */
.L_x_16019:
[----:B------:R-:W-:Y:S01]  /*c200*/  IMAD.MOV.U32 R8, RZ, RZ, R3 ;  /* 0x000000ffff087224 */ /* 0x000fe200078e0003 */
[----:B------:R-:W-:Y:S01]  /*c210*/  PRMT R9, R9, 0x7610, R28 ;  /* 0x0000761009097816 */ /* 0x000fe2000000001c */
[----:B------:R-:W-:Y:S01]  /*c220*/  IMAD.MOV.U32 R3, RZ, RZ, R10 ;  /* 0x000000ffff037224 */ /* 0x000fe200078e000a */
[----:B------:R-:W-:Y:S02]  /*c230*/  PRMT R28, R28, 0x5410, R23 ;  /* 0x000054101c1c7816 */ /* 0x000fe40000000017 */
.L_x_16020:
[----:B------:R-:W-:Y:S05]  /*c240*/  BSYNC B1 ;  /* 0x0000000000017941 */ /* 0x000fea0003800000 */
.L_x_16018:
        /* <DEDUP_REMOVED lines=9> */
.L_x_16022:
[----:B------:R-:W-:Y:S01]  /*c2e0*/  IMAD.MOV.U32 R21, RZ, RZ, R8 ;  /* 0x000000ffff157224 */ /* 0x000fe200078e0008 */
[----:B------:R-:W-:Y:S01]  /*c2f0*/  PRMT R10, R10, 0x7610, R9 ;  /* 0x000076100a0a7816 */ /* 0x000fe20000000009 */
[----:B------:R-:W-:Y:S01]  /*c300*/  IMAD.MOV.U32 R8, RZ, RZ, R25 ;  /* 0x000000ffff087224 */ /* 0x000fe200078e0019 */
[----:B------:R-:W-:Y:S02]  /*c310*/  PRMT R9, R9, 0x7610, R2 ;  /* 0x0000761009097816 */ /* 0x000fe40000000002 */
.L_x_16023:
[----:B------:R-:W-:Y:S05]  /*c320*/  BSYNC B1 ;  /* 0x0000000000017941 */ /* 0x000fea0003800000 */
.L_x_16021:
        /* <DEDUP_REMOVED lines=9> */
.L_x_16025:
[----:B------:R-:W-:Y:S01]  /*c3c0*/  PRMT R2, R2, 0x7610, R10 ;  /* 0x0000761002027816 */ /* 0x000fe2000000000a */
[----:B------:R-:W-:Y:S02]  /*c3d0*/  IMAD.MOV.U32 R26, RZ, RZ, R21 ;  /* 0x000000ffff1a7224 */ /* 0x000fe400078e0015 */
[----:B------:R-:W-:Y:S01]  /*c3e0*/  IMAD.MOV.U32 R21, RZ, RZ, R34 ;  /* 0x000000ffff157224 */ /* 0x000fe200078e0022 */
[----:B------:R-:W-:Y:S02]  /*c3f0*/  PRMT R10, R10, 0x5410, R2 ;  /* 0x000054100a0a7816 */ /* 0x000fe40000000002 */
.L_x_16026:
[----:B------:R-:W-:Y:S05]  /*c400*/  BSYNC B1 ;  /* 0x0000000000017941 */ /* 0x000fea0003800000 */
.L_x_16024:
        /* <DEDUP_REMOVED lines=9> */
.L_x_16028:
[----:B------:R-:W-:Y:S01]  /*c4a0*/  IMAD.MOV.U32 R23, RZ, RZ, R26 ;  /* 0x000000ffff177224 */ /* 0x000fe200078e001a */
[----:B------:R-:W-:Y:S01]  /*c4b0*/  PRMT R2, R2, 0x7632, R4 ;  /* 0x0000763202027816 */ /* 0x000fe20000000004 */
[----:B------:R-:W-:Y:S02]  /*c4c0*/  IMAD.MOV.U32 R26, RZ, RZ, R5 ;  /* 0x000000ffff1a7224 */ /* 0x000fe400078e0005 */
.L_x_16029:
[----:B------:R-:W-:Y:S05]  /*c4d0*/  BSYNC B1 ;  /* 0x0000000000017941 */ /* 0x000fea0003800000 */
.L_x_16027:
        /* <DEDUP_REMOVED lines=9> */
.L_x_16031:
[----:B------:R-:W-:Y:S01]  /*c570*/  IMAD.MOV.U32 R30, RZ, RZ, R23 ;  /* 0x000000ffff1e7224 */ /* 0x000fe200078e0017 */
[----:B------:R-:W-:Y:S01]  /*c580*/  PRMT R4, R4, 0x5410, R2 ;  /* 0x0000541004047816 */ /* 0x000fe20000000002 */
[----:B------:R-:W-:Y:S01]  /*c590*/  IMAD.MOV.U32 R23, RZ, RZ, R36 ;  /* 0x000000ffff177224 */ /* 0x000fe200078e0024 */
[----:B------:R-:W-:Y:S02]  /*c5a0*/  PRMT R2, R7, 0x7632, R2 ;  /* 0x0000763207027816 */ /* 0x000fe40000000002 */
.L_x_16032:
[----:B------:R-:W-:Y:S05]  /*c5b0*/  BSYNC B1 ;  /* 0x0000000000017941 */ /* 0x000fea0003800000 */
.L_x_16030:
        /* <DEDUP_REMOVED lines=9> */
.L_x_16034:
[----:B------:R-:W-:Y:S01]  /*c650*/  IMAD.MOV.U32 R5, RZ, RZ, R30 ;  /* 0x000000ffff057224 */ /* 0x000fe200078e001e */
[C---:B------:R-:W-:Y:S01]  /*c660*/  PRMT R9, R4.reuse, 0x7632, R9 ;  /* 0x0000763204097816 */ /* 0x040fe20000000009 */
[----:B------:R-:W-:Y:S01]  /*c670*/  IMAD.MOV.U32 R30, RZ, RZ, R29 ;  /* 0x000000ffff1e7224 */ /* 0x000fe200078e001d */
[----:B------:R-:W-:Y:S02]  /*c680*/  PRMT R4, R4, 0x5410, R4 ;  /* 0x0000541004047816 */ /* 0x000fe40000000004 */
.L_x_16035:
[----:B------:R-:W-:Y:S05]  /*c690*/  BSYNC B1 ;  /* 0x0000000000017941 */ /* 0x000fea0003800000 */
.L_x_16033:
        /* <DEDUP_REMOVED lines=9> */
.L_x_16037:
[----:B------:R-:W-:Y:S01]  /*c730*/  IMAD.MOV.U32 R25, RZ, RZ, R5 ;  /* 0x000000ffff197224 */ /* 0x000fe200078e0005 */
[----:B------:R-:W-:Y:S01]  /*c740*/  PRMT R4, R9, 0x7610, R4 ;  /* 0x0000761009047816 */ /* 0x000fe20000000004 */
[----:B------:R-:W-:Y:S01]  /*c750*/  IMAD.MOV.U32 R5, RZ, RZ, R6 ;  /* 0x000000ffff057224 */ /* 0x000fe200078e0006 */
[----:B------:R-:W-:Y:S02]  /*c760*/  PRMT R9, R7, 0x7610, R9 ;  /* 0x0000761007097816 */ /* 0x000fe40000000009 */
.L_x_16038:
[----:B------:R-:W-:Y:S05]  /*c770*/  BSYNC B1 ;  /* 0x0000000000017941 */ /* 0x000fea0003800000 */
.L_x_16036:
        /* <DEDUP_REMOVED lines=16> */
.L_x_16040:
[----:B------:R-:W-:Y:S01]  /*c880*/  IMAD.MOV.U32 R6, RZ, RZ, R3 ;  /* 0x000000ffff067224 */ /* 0x000fe200078e0003 */
[----:B------:R-:W-:Y:S01]  /*c890*/  PRMT R7, R7, 0x7610, R28 ;  /* 0x0000761007077816 */ /* 0x000fe2000000001c */
[----:B------:R-:W-:Y:S01]  /*c8a0*/  IMAD.MOV.U32 R3, RZ, RZ, R8 ;  /* 0x000000ffff037224 */ /* 0x000fe200078e0008 */
[----:B------:R-:W-:Y:S02]  /*c8b0*/  PRMT R28, R28, 0x7610, R9 ;  /* 0x000076101c1c7816 */ /* 0x000fe40000000009 */
.L_x_16041:
[----:B------:R-:W-:Y:S05]  /*c8c0*/  BSYNC B1 ;  /* 0x0000000000017941 */ /* 0x000fea0003800000 */
.L_x_16039:
        /* <DEDUP_REMOVED lines=9> */
.L_x_16043:
[----:B------:R-:W-:Y:S01]  /*c960*/  IMAD.MOV.U32 R27, RZ, RZ, R6 ;  /* 0x000000ffff1b7224 */ /* 0x000fe200078e0006 */
[----:B------:R-:W-:Y:S01]  /*c970*/  PRMT R8, R8, 0x7610, R7 ;  /* 0x0000761008087816 */ /* 0x000fe20000000007 */
[----:B------:R-:W-:Y:S01]  /*c980*/  IMAD.MOV.U32 R6, RZ, RZ, R21 ;  /* 0x000000ffff067224 */ /* 0x000fe200078e0015 */
[----:B------:R-:W-:Y:S02]  /*c990*/  PRMT R7, R7, 0x7610, R10 ;  /* 0x0000761007077816 */ /* 0x000fe4000000000a */
.L_x_16044:
[----:B------:R-:W-:Y:S05]  /*c9a0*/  BSYNC B1 ;  /* 0x0000000000017941 */ /* 0x000fea0003800000 */
.L_x_16042:
        /* <DEDUP_REMOVED lines=9> */
.L_x_16046:
[----:B------:R-:W-:Y:S01]  /*ca40*/  IMAD.MOV.U32 R10, RZ, RZ, R27 ;  /* 0x000000ffff0a7224 */ /* 0x000fe200078e001b */
[----:B------:R-:W-:Y:S01]  /*ca50*/  PRMT R9, R9, 0x7610, R8 ;  /* 0x0000761009097816 */ /* 0x000fe20000000008 */
[----:B------:R-:W-:Y:S01]  /*ca60*/  IMAD.MOV.U32 R27, RZ, RZ, R26 ;  /* 0x000000ffff1b7224 */ /* 0x000fe200078e001a */
[----:B------:R-:W-:Y:S02]  /*ca70*/  PRMT R8, R8, 0x7610, R2 ;  /* 0x0000761008087816 */ /* 0x000fe40000000002 */
.L_x_16047:
[----:B------:R-:W-:Y:S05]  /*ca80*/  BSYNC B1 ;  /* 0x0000000000017941 */ /* 0x000fea0003800000 */
.L_x_16045:
        /* <DEDUP_REMOVED lines=9> */
.L_x_16049:
[----:B------:R-:W-:Y:S01]  /*cb20*/  PRMT R2, R2, 0x7610, R9 ;  /* 0x0000761002027816 */ /* 0x000fe20000000009 */
[----:B------:R-:W-:Y:S02]  /*cb30*/  IMAD.MOV.U32 R21, RZ, RZ, R10 ;  /* 0x000000ffff157224 */ /* 0x000fe400078e000a */
[----:B------:R-:W-:Y:S01]  /*cb40*/  IMAD.MOV.U32 R10, RZ, RZ, R23 ;  /* 0x000000ffff0a7224 */ /* 0x000fe200078e0017 */
[----:B------:R-:W-:Y:S02]  /*cb50*/  PRMT R9, R9, 0x5410, R2 ;  /* 0x0000541009097816 */ /* 0x000fe40000000002 */
.L_x_16050:
[----:B------:R-:W-:Y:S05]  /*cb60*/  BSYNC B1 ;  /* 0x0000000000017941 */ /* 0x000fea0003800000 */
.L_x_16048:
        /* <DEDUP_REMOVED lines=9> */
.L_x_16052:
[----:B------:R-:W-:Y:S01]  /*cc00*/  IMAD.MOV.U32 R24, RZ, RZ, R21 ;  /* 0x000000ffff187224 */ /* 0x000fe200078e0015 */
[----:B------:R-:W-:Y:S01]  /*cc10*/  PRMT R2, R2, 0x7632, R4 ;  /* 0x0000763202027816 */ /* 0x000fe20000000004 */
[----:B------:R-:W-:Y:S02]  /*cc20*/  IMAD.MOV.U32 R21, RZ, RZ, R30 ;  /* 0x000000ffff157224 */ /* 0x000fe400078e001e */
.L_x_16053:
[----:B------:R-:W-:Y:S05]  /*cc30*/  BSYNC B1 ;  /* 0x0000000000017941 */ /* 0x000fea0003800000 */
.L_x_16051:
        /* <DEDUP_REMOVED lines=9> */
.L_x_16055:
[----:B------:R-:W-:Y:S01]  /*ccd0*/  IMAD.MOV.U32 R26, RZ, RZ, R24 ;  /* 0x000000ffff1a7224 */ /* 0x000fe200078e0018 */
[--C-:B------:R-:W-:Y:S01]  /*cce0*/  PRMT R4, R4, 0x5410, R2.reuse ;  /* 0x0000541004047816 */ /* 0x100fe20000000002 */
[----:B------:R-:W-:Y:S01]  /*ccf0*/  IMAD.MOV.U32 R24, RZ, RZ, R5 ;  /* 0x000000ffff187224 */ /* 0x000fe200078e0005 */
[----:B------:R-:W-:Y:S02]  /*cd00*/  PRMT R2, R9, 0x7610, R2 ;  /* 0x0000761009027816 */ /* 0x000fe40000000002 */
.L_x_16056:
[----:B------:R-:W-:Y:S05]  /*cd10*/  BSYNC B1 ;  /* 0x0000000000017941 */ /* 0x000fea0003800000 */
.L_x_16054:
        /* <DEDUP_REMOVED lines=9> */
.L_x_16058:
[----:B------:R-:W-:Y:S01]  /*cdb0*/  IMAD.MOV.U32 R5, RZ, RZ, R26 ;  /* 0x000000ffff057224 */ /* 0x000fe200078e001a */
[C---:B------:R-:W-:Y:S01]  /*cdc0*/  PRMT R7, R4.reuse, 0x7632, R7 ;  /* 0x0000763204077816 */ /* 0x040fe20000000007 */
[----:B------:R-:W-:Y:S01]  /*cdd0*/  IMAD.MOV.U32 R26, RZ, RZ, R25 ;  /* 0x000000ffff1a7224 */ /* 0x000fe200078e0019 */
[----:B------:R-:W-:Y:S02]  /*cde0*/  PRMT R4, R4, 0x5410, R4 ;  /* 0x0000541004047816 */ /* 0x000fe40000000004 */
.L_x_16059:
[----:B------:R-:W-:Y:S05]  /*cdf0*/  BSYNC B1 ;  /* 0x0000000000017941 */ /* 0x000fea0003800000 */
.L_x_16057:
        /* <DEDUP_REMOVED lines=16> */
.L_x_16061:
[----:B------:R-:W-:Y:S01]  /*cf00*/  IMAD.MOV.U32 R22, RZ, RZ, R3 ;  /* 0x000000ffff167224 */ /* 0x000fe200078e0003 */
[----:B------:R-:W-:Y:S01]  /*cf10*/  PRMT R19, R19, 0x7610, R28 ;  /* 0x0000761013137816 */ /* 0x000fe2000000001c */
[----:B------:R-:W-:Y:S01]  /*cf20*/  IMAD.MOV.U32 R3, RZ, RZ, R6 ;  /* 0x000000ffff037224 */ /* 0x000fe200078e0006 */
[----:B------:R-:W-:Y:S02]  /*cf30*/  PRMT R28, R28, 0x7610, R7 ;  /* 0x000076101c1c7816 */ /* 0x000fe40000000007 */
.L_x_16062:
[----:B------:R-:W-:Y:S05]  /*cf40*/  BSYNC B1 ;  /* 0x0000000000017941 */ /* 0x000fea0003800000 */
.L_x_16060:
        /* <DEDUP_REMOVED lines=9> */
.L_x_16064:
[----:B------:R-:W-:Y:S01]  /*cfe0*/  IMAD.MOV.U32 R23, RZ, RZ, R22 ;  /* 0x000000ffff177224 */ /* 0x000fe200078e0016 */
[C---:B------:R-:W-:Y:S01]  /*cff0*/  PRMT R4, R19.reuse, 0x7632, R4 ;  /* 0x0000763213047816 */ /* 0x040fe20000000004 */
[----:B------:R-:W-:Y:S01]  /*d000*/  IMAD.MOV.U32 R22, RZ, RZ, R27 ;  /* 0x000000ffff167224 */ /* 0x000fe200078e001b */
[----:B------:R-:W-:Y:S02]  /*d010*/  PRMT R19, R19, 0x7610, R8 ;  /* 0x0000761013137816 */ /* 0x000fe40000000008 */
.L_x_16065:
[----:B------:R-:W-:Y:S05]  /*d020*/  BSYNC B1 ;  /* 0x0000000000017941 */ /* 0x000fea0003800000 */
.L_x_16063:
        /* <DEDUP_REMOVED lines=9> */
.L_x_16067:
[----:B------:R-:W-:Y:S01]  /*d0c0*/  IMAD.MOV.U32 R6, RZ, RZ, R23 ;  /* 0x000000ffff067224 */ /* 0x000fe200078e0017 */
[----:B------:R-:W-:Y:S01]  /*d0d0*/  PRMT R7, R7, 0x5410, R4 ;  /* 0x0000541007077816 */ /* 0x000fe20000000004 */
[----:B------:R-:W-:Y:S01]  /*d0e0*/  IMAD.MOV.U32 R23, RZ, RZ, R10 ;  /* 0x000000ffff177224 */ /* 0x000fe200078e000a */
[----:B------:R-:W-:Y:S02]  /*d0f0*/  PRMT R4, R9, 0x7632, R4 ;  /* 0x0000763209047816 */ /* 0x000fe40000000004 */
.L_x_16068:
[----:B------:R-:W-:Y:S05]  /*d100*/  BSYNC B1 ;  /* 0x0000000000017941 */ /* 0x000fea0003800000 */
.L_x_16066:
        /* <DEDUP_REMOVED lines=9> */
.L_x_16070:
[----:B------:R-:W-:Y:S01]  /*d1a0*/  IMAD.MOV.U32 R9, RZ, RZ, R6 ;  /* 0x000000ffff097224 */ /* 0x000fe200078e0006 */
[----:B------:R-:W-:Y:S01]  /*d1b0*/  PRMT R8, R8, 0x7610, R7 ;  /* 0x0000761008087816 */ /* 0x000fe20000000007 */
[----:B------:R-:W-:Y:S01]  /*d1c0*/  IMAD.MOV.U32 R6, RZ, RZ, R21 ;  /* 0x000000ffff067224 */ /* 0x000fe200078e0015 */
[----:B------:R-:W-:Y:S02]  /*d1d0*/  PRMT R7, R7, 0x7610, R2 ;  /* 0x0000761007077816 */ /* 0x000fe40000000002 */
.L_x_16071:
[----:B------:R-:W-:Y:S05]  /*d1e0*/  BSYNC B1 ;  /* 0x0000000000017941 */ /* 0x000fea0003800000 */
.L_x_16069:
        /* <DEDUP_REMOVED lines=9> */
.L_x_16073:
[----:B------:R-:W-:Y:S01]  /*d280*/  PRMT R2, R2, 0x7610, R8 ;  /* 0x0000761002027816 */ /* 0x000fe20000000008 */
[----:B------:R-:W-:Y:S02]  /*d290*/  IMAD.MOV.U32 R21, RZ, RZ, R9 ;  /* 0x000000ffff157224 */ /* 0x000fe400078e0009 */
[----:B------:R-:W-:Y:S01]  /*d2a0*/  IMAD.MOV.U32 R9, RZ, RZ, R24 ;  /* 0x000000ffff097224 */ /* 0x000fe200078e0018 */
[----:B------:R-:W-:Y:S02]  /*d2b0*/  PRMT R8, R8, 0x5410, R2 ;  /* 0x0000541008087816 */ /* 0x000fe40000000002 */
.L_x_16074:
[----:B------:R-:W-:Y:S05]  /*d2c0*/  BSYNC B1 ;  /* 0x0000000000017941 */ /* 0x000fea0003800000 */
.L_x_16072:
        /* <DEDUP_REMOVED lines=9> */
.L_x_16076:
[----:B------:R-:W-:Y:S01]  /*d360*/  IMAD.MOV.U32 R10, RZ, RZ, R21 ;  /* 0x000000ffff0a7224 */ /* 0x000fe200078e0015 */
[----:B------:R-:W-:Y:S01]  /*d370*/  PRMT R2, R2, 0x7632, R4 ;  /* 0x0000763202027816 */ /* 0x000fe20000000004 */
[----:B------:R-:W-:Y:S02]  /*d380*/  IMAD.MOV.U32 R21, RZ, RZ, R26 ;  /* 0x000000ffff157224 */ /* 0x000fe400078e001a */
.L_x_16077:
[----:B------:R-:W-:Y:S05]  /*d390*/  BSYNC B1 ;  /* 0x0000000000017941 */ /* 0x000fea0003800000 */
.L_x_16075:
        /* <DEDUP_REMOVED lines=9> */
.L_x_16079:
[----:B------:R-:W-:Y:S01]  /*d430*/  IMAD.MOV.U32 R24, RZ, RZ, R10 ;  /* 0x000000ffff187224 */ /* 0x000fe200078e000a */
[--C-:B------:R-:W-:Y:S01]  /*d440*/  PRMT R4, R4, 0x5410, R2.reuse ;  /* 0x0000541004047816 */ /* 0x100fe20000000002 */
[----:B------:R-:W-:Y:S01]  /*d450*/  IMAD.MOV.U32 R10, RZ, RZ, R5 ;  /* 0x000000ffff0a7224 */ /* 0x000fe200078e0005 */
[----:B------:R-:W-:Y:S02]  /*d460*/  PRMT R2, R7, 0x7610, R2 ;  /* 0x0000761007027816 */ /* 0x000fe40000000002 */
.L_x_16080:
[----:B------:R-:W-:Y:S05]  /*d470*/  BSYNC B1 ;  /* 0x0000000000017941 */ /* 0x000fea0003800000 */
.L_x_16078:
        /* <DEDUP_REMOVED lines=16> */
.L_x_16082:
[----:B------:R-:W-:Y:S01]  /*d580*/  IMAD.MOV.U32 R20, RZ, RZ, R3 ;  /* 0x000000ffff147224 */ /* 0x000fe200078e0003 */
[----:B------:R-:W-:Y:S01]  /*d590*/  PRMT R5, R5, 0x7610, R28 ;  /* 0x0000761005057816 */ /* 0x000fe2000000001c */
[----:B------:R-:W-:Y:S01]  /*d5a0*/  IMAD.MOV.U32 R3, RZ, RZ, R22 ;  /* 0x000000ffff037224 */ /* 0x000fe200078e0016 */
[----:B------:R-:W-:Y:S02]  /*d5b0*/  PRMT R28, R28, 0x7610, R19 ;  /* 0x000076101c1c7816 */ /* 0x000fe40000000013 */
.L_x_16083:
[----:B------:R-:W-:Y:S05]  /*d5c0*/  BSYNC B1 ;  /* 0x0000000000017941 */ /* 0x000fea0003800000 */
.L_x_16081:
        /* <DEDUP_REMOVED lines=9> */
.L_x_16085:
[----:B------:R-:W-:Y:S01]  /*d660*/  IMAD.MOV.U32 R19, RZ, RZ, R20 ;  /* 0x000000ffff137224 */ /* 0x000fe200078e0014 */
[----:B------:R-:W-:Y:S01]  /*d670*/  PRMT R5, R5, 0x5432, R4 ;  /* 0x0000543205057816 */ /* 0x000fe20000000004 */
[----:B------:R-:W-:Y:S02]  /*d680*/  IMAD.MOV.U32 R20, RZ, RZ, R23 ;  /* 0x000000ffff147224 */ /* 0x000fe400078e0017 */
.L_x_16086:
[----:B------:R-:W-:Y:S05]  /*d690*/  BSYNC B1 ;  /* 0x0000000000017941 */ /* 0x000fea0003800000 */
.L_x_16084:
        /* <DEDUP_REMOVED lines=9> */
.L_x_16088:
[----:B------:R-:W-:Y:S01]  /*d730*/  IMAD.MOV.U32 R22, RZ, RZ, R19 ;  /* 0x000000ffff167224 */ /* 0x000fe200078e0013 */
[----:B------:R-:W-:Y:S01]  /*d740*/  PRMT R4, R5, 0x7610, R4 ;  /* 0x0000761005047816 */ /* 0x000fe20000000004 */
[----:B------:R-:W-:Y:S01]  /*d750*/  IMAD.MOV.U32 R19, RZ, RZ, R6 ;  /* 0x000000ffff137224 */ /* 0x000fe200078e0006 */
[----:B------:R-:W-:Y:S02]  /*d760*/  PRMT R5, R7, 0x7632, R5 ;  /* 0x0000763207057816 */ /* 0x000fe40000000005 */
.L_x_16089:
[----:B------:R-:W-:Y:S05]  /*d770*/  BSYNC B1 ;  /* 0x0000000000017941 */ /* 0x000fea0003800000 */
.L_x_16087:
        /* <DEDUP_REMOVED lines=9> */
.L_x_16091:
[----:B------:R-:W-:Y:S01]  /*d810*/  IMAD.MOV.U32 R6, RZ, RZ, R22 ;  /* 0x000000ffff067224 */ /* 0x000fe200078e0016 */
[--C-:B------:R-:W-:Y:S01]  /*d820*/  PRMT R7, R7, 0x5410, R4.reuse ;  /* 0x0000541007077816 */ /* 0x100fe20000000004 */
[----:B------:R-:W-:Y:S01]  /*d830*/  IMAD.MOV.U32 R22, RZ, RZ, R9 ;  /* 0x000000ffff167224 */ /* 0x000fe200078e0009 */
[----:B------:R-:W-:Y:S02]  /*d840*/  PRMT R4, R8, 0x7632, R4 ;  /* 0x0000763208047816 */ /* 0x000fe40000000004 */
.L_x_16092:
[----:B------:R-:W-:Y:S05]  /*d850*/  BSYNC B1 ;  /* 0x0000000000017941 */ /* 0x000fea0003800000 */
.L_x_16090:
        /* <DEDUP_REMOVED lines=9> */
.L_x_16094:
[----:B------:R-:W-:Y:S01]  /*d8f0*/  IMAD.MOV.U32 R9, RZ, RZ, R6 ;  /* 0x000000ffff097224 */ /* 0x000fe200078e0006 */
[----:B------:R-:W-:Y:S01]  /*d900*/  PRMT R8, R8, 0x7610, R7 ;  /* 0x0000761008087816 */ /* 0x000fe20000000007 */
[----:B------:R-:W-:Y:S01]  /*d910*/  IMAD.MOV.U32 R6, RZ, RZ, R21 ;  /* 0x000000ffff067224 */ /* 0x000fe200078e0015 */
[----:B------:R-:W-:Y:S02]  /*d920*/  PRMT R7, R7, 0x7610, R2 ;  /* 0x0000761007077816 */ /* 0x000fe40000000002 */
.L_x_16095:
[----:B------:R-:W-:Y:S05]  /*d930*/  BSYNC B1 ;  /* 0x0000000000017941 */ /* 0x000fea0003800000 */
.L_x_16093:
        /* <DEDUP_REMOVED lines=9> */
.L_x_16097:
[----:B------:R-:W-:Y:S01]  /*d9d0*/  PRMT R2, R2, 0x7610, R8 ;  /* 0x0000761002027816 */ /* 0x000fe20000000008 */
[----:B------:R-:W-:Y:S02]  /*d9e0*/  IMAD.MOV.U32 R21, RZ, RZ, R9 ;  /* 0x000000ffff157224 */ /* 0x000fe400078e0009 */
[----:B------:R-:W-:Y:S01]  /*d9f0*/  IMAD.MOV.U32 R9, RZ, RZ, R10 ;  /* 0x000000ffff097224 */ /* 0x000fe200078e000a */
[----:B------:R-:W-:Y:S02]  /*da00*/  PRMT R8, R8, 0x5410, R2 ;  /* 0x0000541008087816 */ /* 0x000fe40000000002 */
.L_x_16098:
[----:B------:R-:W-:Y:S05]  /*da10*/  BSYNC B1 ;  /* 0x0000000000017941 */ /* 0x000fea0003800000 */
.L_x_16096:
        /* <DEDUP_REMOVED lines=9> */
.L_x_16100:
[----:B------:R-:W-:Y:S01]  /*dab0*/  IMAD.MOV.U32 R10, RZ, RZ, R21 ;  /* 0x000000ffff0a7224 */ /* 0x000fe200078e0015 */
[----:B------:R-:W-:Y:S01]  /*dac0*/  PRMT R2, R2, 0x7632, R4 ;  /* 0x0000763202027816 */ /* 0x000fe20000000004 */
[----:B------:R-:W-:Y:S02]  /*dad0*/  IMAD.MOV.U32 R21, RZ, RZ, R24 ;  /* 0x000000ffff157224 */ /* 0x000fe400078e0018 */
.L_x_16101:
[----:B------:R-:W-:Y:S05]  /*dae0*/  BSYNC B1 ;  /* 0x0000000000017941 */ /* 0x000fea0003800000 */
.L_x_16099:
        /* <DEDUP_REMOVED lines=16> */
.L_x_16103:
[----:B------:R-:W-:Y:S01]  /*dbf0*/  IMAD.MOV.U32 R18, RZ, RZ, R3 ;  /* 0x000000ffff127224 */ /* 0x000fe200078e0003 */
[----:B------:R-:W-:Y:S01]  /*dc00*/  PRMT R4, R4, 0x7610, R28 ;  /* 0x0000761004047816 */ /* 0x000fe2000000001c */
[----:B------:R-:W-:Y:S01]  /*dc10*/  IMAD.MOV.U32 R3, RZ, RZ, R20 ;  /* 0x000000ffff037224 */ /* 0x000fe200078e0014 */
[----:B------:R-:W-:Y:S02]  /*dc20*/  PRMT R28, R28, 0x7610, R5 ;  /* 0x000076101c1c7816 */ /* 0x000fe40000000005 */
.L_x_16104:
[----:B------:R-:W-:Y:S05]  /*dc30*/  BSYNC B1 ;  /* 0x0000000000017941 */ /* 0x000fea0003800000 */
.L_x_16102:
        /* <DEDUP_REMOVED lines=9> */
.L_x_16106:
[----:B------:R-:W-:Y:S01]  /*dcd0*/  PRMT R5, R5, 0x7610, R4 ;  /* 0x0000761005057816 */ /* 0x000fe20000000004 */
[----:B------:R-:W-:Y:S02]  /*dce0*/  IMAD.MOV.U32 R15, RZ, RZ, R18 ;  /* 0x000000ffff0f7224 */ /* 0x000fe400078e0012 */
[----:B------:R-:W-:Y:S01]  /*dcf0*/  IMAD.MOV.U32 R18, RZ, RZ, R19 ;  /* 0x000000ffff127224 */ /* 0x000fe200078e0013 */
[----:B------:R-:W-:Y:S02]  /*dd00*/  PRMT R4, R4, 0x5410, R5 ;  /* 0x0000541004047816 */ /* 0x000fe40000000005 */
.L_x_16107:
[----:B------:R-:W-:Y:S05]  /*dd10*/  BSYNC B1 ;  /* 0x0000000000017941 */ /* 0x000fea0003800000 */
.L_x_16105:
        /* <DEDUP_REMOVED lines=9> */
.L_x_16109:
[----:B------:R-:W-:Y:S01]  /*ddb0*/  IMAD.MOV.U32 R19, RZ, RZ, R15 ;  /* 0x000000ffff137224 */ /* 0x000fe200078e000f */
[----:B------:R-:W-:Y:S01]  /*ddc0*/  PRMT R5, R5, 0x5432, R4 ;  /* 0x0000543205057816 */ /* 0x000fe20000000004 */
[----:B------:R-:W-:Y:S02]  /*ddd0*/  IMAD.MOV.U32 R15, RZ, RZ, R22 ;  /* 0x000000ffff0f7224 */ /* 0x000fe400078e0016 */
.L_x_16110:
[----:B------:R-:W-:Y:S05]  /*dde0*/  BSYNC B1 ;  /* 0x0000000000017941 */ /* 0x000fea0003800000 */
.L_x_16108:
        /* <DEDUP_REMOVED lines=9> */
.L_x_16112:
[----:B------:R-:W-:Y:S01]  /*de80*/  IMAD.MOV.U32 R20, RZ, RZ, R19 ;  /* 0x000000ffff147224 */ /* 0x000fe200078e0013 */
[----:B------:R-:W-:Y:S01]  /*de90*/  PRMT R4, R5, 0x7610, R4 ;  /* 0x0000761005047816 */ /* 0x000fe20000000004 */
[----:B------:R-:W-:Y:S01]  /*dea0*/  IMAD.MOV.U32 R19, RZ, RZ, R6 ;  /* 0x000000ffff137224 */ /* 0x000fe200078e0006 */
[----:B------:R-:W-:Y:S02]  /*deb0*/  PRMT R5, R7, 0x7632, R5 ;  /* 0x0000763207057816 */ /* 0x000fe40000000005 */
.L_x_16113:
[----:B------:R-:W-:Y:S05]  /*dec0*/  BSYNC B1 ;  /* 0x0000000000017941 */ /* 0x000fea0003800000 */
.L_x_16111:
        /* <DEDUP_REMOVED lines=9> */
.L_x_16115:
[----:B------:R-:W-:Y:S01]  /*df60*/  IMAD.MOV.U32 R6, RZ, RZ, R20 ;  /* 0x000000ffff067224 */ /* 0x000fe200078e0014 */
[--C-:B------:R-:W-:Y:S01]  /*df70*/  PRMT R22, R22, 0x5410, R4.reuse ;  /* 0x0000541016167816 */ /* 0x100fe20000000004 */
[----:B------:R-:W-:Y:S01]  /*df80*/  IMAD.MOV.U32 R20, RZ, RZ, R9 ;  /* 0x000000ffff147224 */ /* 0x000fe200078e0009 */
[----:B------:R-:W-:Y:S02]  /*df90*/  PRMT R4, R8, 0x7632, R4 ;  /* 0x0000763208047816 */ /* 0x000fe40000000004 */
.L_x_16116:
[----:B------:R-:W-:Y:S05]  /*dfa0*/  BSYNC B1 ;  /* 0x0000000000017941 */ /* 0x000fea0003800000 */
.L_x_16114:
        /* <DEDUP_REMOVED lines=9> */
.L_x_16118:
[----:B------:R-:W-:Y:S01]  /*e040*/  IMAD.MOV.U32 R7, RZ, RZ, R6 ;  /* 0x000000ffff077224 */ /* 0x000fe200078e0006 */
[----:B------:R-:W-:Y:S01]  /*e050*/  PRMT R9, R9, 0x7610, R22 ;  /* 0x0000761009097816 */ /* 0x000fe20000000016 */
[----:B------:R-:W-:Y:S01]  /*e060*/  IMAD.MOV.U32 R6, RZ, RZ, R21 ;  /* 0x000000ffff067224 */ /* 0x000fe200078e0015 */
[----:B------:R-:W-:Y:S02]  /*e070*/  PRMT R22, R22, 0x7610, R2 ;  /* 0x0000761016167816 */ /* 0x000fe40000000002 */
.L_x_16119:
[----:B------:R-:W-:Y:S05]  /*e080*/  BSYNC B1 ;  /* 0x0000000000017941 */ /* 0x000fea0003800000 */
.L_x_16117:
        /* <DEDUP_REMOVED lines=9> */
.L_x_16121:
[----:B------:R-:W-:Y:S01]  /*e120*/  PRMT R2, R2, 0x7610, R9 ;  /* 0x0000761002027816 */ /* 0x000fe20000000009 */
[----:B------:R-:W-:Y:S02]  /*e130*/  IMAD.MOV.U32 R8, RZ, RZ, R7 ;  /* 0x000000ffff087224 */ /* 0x000fe400078e0007 */
[----:B------:R-:W-:Y:S01]  /*e140*/  IMAD.MOV.U32 R7, RZ, RZ, R10 ;  /* 0x000000ffff077224 */ /* 0x000fe200078e000a */
[----:B------:R-:W-:Y:S02]  /*e150*/  PRMT R9, R9, 0x5410, R2 ;  /* 0x0000541009097816 */ /* 0x000fe40000000002 */
.L_x_16122:
[----:B------:R-:W-:Y:S05]  /*e160*/  BSYNC B1 ;  /* 0x0000000000017941 */ /* 0x000fea0003800000 */
.L_x_16120:
        /* <DEDUP_REMOVED lines=16> */
.L_x_16124:
[----:B------:R-:W-:Y:S01]  /*e270*/  IMAD.MOV.U32 R10, RZ, RZ, R3 ;  /* 0x000000ffff0a7224 */ /* 0x000fe200078e0003 */
[C---:B------:R-:W-:Y:S01]  /*e280*/  PRMT R24, R28.reuse, 0x7632, R24 ;  /* 0x000076321c187816 */ /* 0x040fe20000000018 */
[----:B------:R-:W-:Y:S01]  /*e290*/  IMAD.MOV.U32 R3, RZ, RZ, R18 ;  /* 0x000000ffff037224 */ /* 0x000fe200078e0012 */
[----:B------:R-:W-:Y:S02]  /*e2a0*/  PRMT R28, R28, 0x7610, R4 ;  /* 0x000076101c1c7816 */ /* 0x000fe40000000004 */
.L_x_16125:
[----:B------:R-:W-:Y:S05]  /*e2b0*/  BSYNC B1 ;  /* 0x0000000000017941 */ /* 0x000fea0003800000 */
.L_x_16123:
        /* <DEDUP_REMOVED lines=9> */
.L_x_16127:
[----:B------:R-:W-:Y:S01]  /*e350*/  IMAD.MOV.U32 R16, RZ, RZ, R10 ;  /* 0x000000ffff107224 */ /* 0x000fe200078e000a */
[----:B------:R-:W-:Y:S01]  /*e360*/  PRMT R23, R24, 0x7610, R23 ;  /* 0x0000761018177816 */ /* 0x000fe20000000017 */
[----:B------:R-:W-:Y:S01]  /*e370*/  IMAD.MOV.U32 R10, RZ, RZ, R15 ;  /* 0x000000ffff0a7224 */ /* 0x000fe200078e000f */
[----:B------:R-:W-:Y:S02]  /*e380*/  PRMT R24, R5, 0x7632, R24 ;  /* 0x0000763205187816 */ /* 0x000fe40000000018 */
.L_x_16128:
[----:B------:R-:W-:Y:S05]  /*e390*/  BSYNC B1 ;  /* 0x0000000000017941 */ /* 0x000fea0003800000 */
.L_x_16126:
        /* <DEDUP_REMOVED lines=9> */
.L_x_16130:
[----:B------:R-:W-:Y:S01]  /*e430*/  IMAD.MOV.U32 R15, RZ, RZ, R16 ;  /* 0x000000ffff0f7224 */ /* 0x000fe200078e0010 */
[----:B------:R-:W-:Y:S01]  /*e440*/  PRMT R22, R23, 0x7610, R22 ;  /* 0x0000761017167816 */ /* 0x000fe20000000016 */
[----:B------:R-:W-:Y:S01]  /*e450*/  IMAD.MOV.U32 R16, RZ, RZ, R19 ;  /* 0x000000ffff107224 */ /* 0x000fe200078e0013 */
[----:B------:R-:W-:Y:S02]  /*e460*/  PRMT R23, R5, 0x7610, R23 ;  /* 0x0000761005177816 */ /* 0x000fe40000000017 */
.L_x_16131:
[----:B------:R-:W-:Y:S05]  /*e470*/  BSYNC B1 ;  /* 0x0000000000017941 */ /* 0x000fea0003800000 */
.L_x_16129:
        /* <DEDUP_REMOVED lines=9> */
.L_x_16133:
[----:B------:R-:W-:Y:S01]  /*e510*/  IMAD.MOV.U32 R19, RZ, RZ, R15 ;  /* 0x000000ffff137224 */ /* 0x000fe200078e000f */
[----:B------:R-:W-:Y:S01]  /*e520*/  PRMT R23, R23, 0x5410, R22 ;  /* 0x0000541017177816 */ /* 0x000fe20000000016 */
[----:B------:R-:W-:Y:S01]  /*e530*/  IMAD.MOV.U32 R15, RZ, RZ, R20 ;  /* 0x000000ffff0f7224 */ /* 0x000fe200078e0014 */
[----:B------:R-:W-:Y:S02]  /*e540*/  PRMT R22, R4, 0x7610, R22 ;  /* 0x0000761004167816 */ /* 0x000fe40000000016 */
.L_x_16134:
[----:B------:R-:W-:Y:S05]  /*e550*/  BSYNC B1 ;  /* 0x0000000000017941 */ /* 0x000fea0003800000 */
.L_x_16132:
        /* <DEDUP_REMOVED lines=9> */
.L_x_16136:
[----:B------:R-:W-:Y:S01]  /*e5f0*/  IMAD.MOV.U32 R18, RZ, RZ, R19 ;  /* 0x000000ffff127224 */ /* 0x000fe200078e0013 */
[C---:B------:R-:W-:Y:S01]  /*e600*/  PRMT R9, R23.reuse, 0x7632, R9 ;  /* 0x0000763217097816 */ /* 0x040fe20000000009 */
[----:B------:R-:W-:Y:S01]  /*e610*/  IMAD.MOV.U32 R19, RZ, RZ, R6 ;  /* 0x000000ffff137224 */ /* 0x000fe200078e0006 */
[----:B------:R-:W-:Y:S02]  /*e620*/  PRMT R23, R23, 0x7610, R22 ;  /* 0x0000761017177816 */ /* 0x000fe40000000016 */
.L_x_16137:
[----:B------:R-:W-:Y:S05]  /*e630*/  BSYNC B1 ;  /* 0x0000000000017941 */ /* 0x000fea0003800000 */
.L_x_16135:
        /* <DEDUP_REMOVED lines=9> */
.L_x_16139:
[----:B------:R-:W-:Y:S01]  /*e6d0*/  IMAD.MOV.U32 R21, RZ, RZ, R18 ;  /* 0x000000ffff157224 */ /* 0x000fe200078e0012 */
[----:B------:R-:W-:Y:S01]  /*e6e0*/  PRMT R22, R22, 0x5410, R9 ;  /* 0x0000541016167816 */ /* 0x000fe20000000009 */
[----:B------:R-:W-:Y:S01]  /*e6f0*/  IMAD.MOV.U32 R18, RZ, RZ, R7 ;  /* 0x000000ffff127224 */ /* 0x000fe200078e0007 */
[----:B------:R-:W-:Y:S02]  /*e700*/  PRMT R9, R9, 0x7632, R9 ;  /* 0x0000763209097816 */ /* 0x000fe40000000009 */
.L_x_16140:
[----:B------:R-:W-:Y:S05]  /*e710*/  BSYNC B1 ;  /* 0x0000000000017941 */ /* 0x000fea0003800000 */
.L_x_16138:
        /* <DEDUP_REMOVED lines=9> */
.L_x_16142:
[----:B------:R-:W-:Y:S01]  /*e7b0*/  IMAD.MOV.U32 R20, RZ, RZ, R21 ;  /* 0x000000ffff147224 */ /* 0x000fe200078e0015 */
[----:B------:R-:W-:Y:S01]  /*e7c0*/  PRMT R24, R24, 0x7610, R22 ;  /* 0x0000761018187816 */ /* 0x000fe20000000016 */
[----:B------:R-:W-:Y:S01]  /*e7d0*/  IMAD.MOV.U32 R21, RZ, RZ, R8 ;  /* 0x000000ffff157224 */ /* 0x000fe200078e0008 */
[----:B------:R-:W-:Y:S02]  /*e7e0*/  PRMT R22, R22, 0x7610, R2 ;  /* 0x0000761016167816 */ /* 0x000fe40000000002 */
.L_x_16143:
[----:B------:R-:W-:Y:S05]  /*e7f0*/  BSYNC B1 ;  /* 0x0000000000017941 */ /* 0x000fea0003800000 */
.L_x_16141:
        /* <DEDUP_REMOVED lines=16> */
.L_x_16145:
[----:B------:R-:W-:Y:S01]  /*e900*/  PRMT R33, R33, 0x7610, R28 ;  /* 0x0000761021217816 */ /* 0x000fe2000000001c */
[----:B------:R-:W-:Y:S01]  /*e910*/  IMAD.MOV.U32 R2, RZ, RZ, R3 ;  /* 0x000000ffff027224 */ /* 0x000fe200078e0003 */
[----:B------:R-:W-:Y:S01]  /*e920*/  PRMT R28, R28, 0x5410, R24 ;  /* 0x000054101c1c7816 */ /* 0x000fe20000000018 */
[----:B------:R-:W-:Y:S02]  /*e930*/  IMAD.MOV.U32 R3, RZ, RZ, R10 ;  /* 0x000000ffff037224 */ /* 0x000fe400078e000a */
.L_x_16146:
[----:B------:R-:W-:Y:S05]  /*e940*/  BSYNC B1 ;  /* 0x0000000000017941 */ /* 0x000fea0003800000 */
.L_x_16144:
        /* <DEDUP_REMOVED lines=9> */
.L_x_16148:
[----:B------:R-:W-:Y:S01]  /*e9e0*/  PRMT R35, R35, 0x7610, R33 ;  /* 0x0000761023237816 */ /* 0x000fe20000000021 */
[----:B------:R-:W-:Y:S01]  /*e9f0*/  IMAD.MOV.U32 R5, RZ, RZ, R2 ;  /* 0x000000ffff057224 */ /* 0x000fe200078e0002 */
[----:B------:R-:W-:Y:S01]  /*ea00*/  PRMT R33, R33, 0x5410, R23 ;  /* 0x0000541021217816 */ /* 0x000fe20000000017 */
[----:B------:R-:W-:Y:S02]  /*ea10*/  IMAD.MOV.U32 R2, RZ, RZ, R16 ;  /* 0x000000ffff027224 */ /* 0x000fe400078e0010 */
.L_x_16149:
[----:B------:R-:W-:Y:S05]  /*ea20*/  BSYNC B1 ;  /* 0x0000000000017941 */ /* 0x000fea0003800000 */
.L_x_16147:
        /* <DEDUP_REMOVED lines=9> */
.L_x_16151:
[C---:B------:R-:W-:Y:S01]  /*eac0*/  PRMT R28, R35.reuse, 0x7632, R28 ;  /* 0x00007632231c7816 */ /* 0x040fe2000000001c */
[----:B------:R-:W-:Y:S01]  /*ead0*/  IMAD.MOV.U32 R4, RZ, RZ, R5 ;  /* 0x000000ffff047224 */ /* 0x000fe200078e0005 */
[----:B------:R-:W-:Y:S01]  /*eae0*/  PRMT R35, R35, 0x5410, R22 ;  /* 0x0000541023237816 */ /* 0x000fe20000000016 */
[----:B------:R-:W-:Y:S02]  /*eaf0*/  IMAD.MOV.U32 R5, RZ, RZ, R15 ;  /* 0x000000ffff057224 */ /* 0x000fe400078e000f */
.L_x_16152:
[----:B------:R-:W-:Y:S05]  /*eb00*/  BSYNC B1 ;  /* 0x0000000000017941 */ /* 0x000fea0003800000 */
.L_x_16150:
        /* <DEDUP_REMOVED lines=9> */
.L_x_16154:
[----:B------:R-:W-:Y:S01]  /*eba0*/  PRMT R27, R27, 0x5410, R28 ;  /* 0x000054101b1b7816 */ /* 0x000fe2000000001c */
[----:B------:R-:W-:Y:S01]  /*ebb0*/  IMAD.MOV.U32 R7, RZ, RZ, R4 ;  /* 0x000000ffff077224 */ /* 0x000fe200078e0004 */
[----:B------:R-:W-:Y:S01]  /*ebc0*/  PRMT R28, R23, 0x7632, R28 ;  /* 0x00007632171c7816 */ /* 0x000fe2000000001c */
[----:B------:R-:W-:Y:S02]  /*ebd0*/  IMAD.MOV.U32 R4, RZ, RZ, R19 ;  /* 0x000000ffff047224 */ /* 0x000fe400078e0013 */
.L_x_16155:
[----:B------:R-:W-:Y:S05]  /*ebe0*/  BSYNC B1 ;  /* 0x0000000000017941 */ /* 0x000fea0003800000 */
.L_x_16153:
        /* <DEDUP_REMOVED lines=9> */
.L_x_16157:
[C---:B------:R-:W-:Y:S01]  /*ec80*/  PRMT R26, R27.reuse, 0x7632, R26 ;  /* 0x000076321b1a7816 */ /* 0x040fe2000000001a */
[----:B------:R-:W-:Y:S01]  /*ec90*/  IMAD.MOV.U32 R6, RZ, RZ, R7 ;  /* 0x000000ffff067224 */ /* 0x000fe200078e0007 */
[----:B------:R-:W-:Y:S01]  /*eca0*/  PRMT R27, R27, 0x5410, R9 ;  /* 0x000054101b1b7816 */ /* 0x000fe20000000009 */
[----:B------:R-:W-:Y:S02]  /*ecb0*/  IMAD.MOV.U32 R7, RZ, RZ, R18 ;  /* 0x000000ffff077224 */ /* 0x000fe400078e0012 */
.L_x_16158:
[----:B------:R-:W-:Y:S05]  /*ecc0*/  BSYNC B1 ;  /* 0x0000000000017941 */ /* 0x000fea0003800000 */
.L_x_16156:
        /* <DEDUP_REMOVED lines=9> */
.L_x_16160:
[----:B------:R-:W-:Y:S01]  /*ed60*/  IMAD.MOV.U32 R9, RZ, RZ, R6 ;  /* 0x000000ffff097224 */ /* 0x000fe200078e0006 */
[----:B------:R-:W-:Y:S01]  /*ed70*/  PRMT R26, R22, 0x5432, R26 ;  /* 0x00005432161a7816 */ /* 0x000fe2000000001a */
[----:B------:R-:W-:Y:S02]  /*ed80*/  IMAD.MOV.U32 R6, RZ, RZ, R21 ;  /* 0x000000ffff067224 */ /* 0x000fe400078e0015 */
.L_x_16161:
[----:B------:R-:W-:Y:S05]  /*ed90*/  BSYNC B1 ;  /* 0x0000000000017941 */ /* 0x000fea0003800000 */
.L_x_16159:
        /* <DEDUP_REMOVED lines=9> */
.L_x_16163:
[C---:B------:R-:W-:Y:S01]  /*ee30*/  PRMT R27, R26.reuse, 0x7632, R27 ;  /* 0x000076321a1b7816 */ /* 0x040fe2000000001b */
[----:B------:R-:W-:Y:S01]  /*ee40*/  IMAD.MOV.U32 R8, RZ, RZ, R9 ;  /* 0x000000ffff087224 */ /* 0x000fe200078e0009 */
[----:B------:R-:W-:Y:S01]  /*ee50*/  PRMT R26, R26, 0x7610, R24 ;  /* 0x000076101a1a7816 */ /* 0x000fe20000000018 */
[----:B------:R-:W-:Y:S02]  /*ee60*/  IMAD.MOV.U32 R9, RZ, RZ, R20 ;  /* 0x000000ffff097224 */ /* 0x000fe400078e0014 */
.L_x_16164:
[----:B------:R-:W-:Y:S05]  /*ee70*/  BSYNC B1 ;  /* 0x0000000000017941 */ /* 0x000fea0003800000 */
.L_x_16162:
[----:B------:R-:W-:Y:S02]  /*ee80*/  FADD.FTZ R10, R32, R11 ;  /* 0x0000000b200a7221 */ /* 0x000fe40000010000 */
[----:B------:R-:W-:Y:S02]  /*ee90*/  IMAD.MOV.U32 R11, RZ, RZ, R12 ;  /* 0x000000ffff0b7224 */ /* 0x000fe400078e000c */
.L_x_15996:
[----:B-1-34-:R-:W-:Y:S05]  /*eea0*/  BSYNC B0 ;  /* 0x0000000000007941 */ /* 0x01afea0003800000 */
.L_x_15995:
[----:B------:R-:W-:Y:S01]  /*eeb0*/  ISETP.GT.AND P0, PT, R17, 0xf, PT ;  /* 0x0000000f1100780c */ /* 0x000fe20003f04270 */
[----:B------:R1:W3:Y:S01]  /*eec0*/  SHFL.DOWN PT, R32, R11, 0x10, 0x1f ;  /* 0x0a001f000b207f89 */ /* 0x0002e200000e0000 */
[----:B0-----:R-:W-:Y:S01]  /*eed0*/  PRMT R21, R27, 0x7610, R26 ;  /* 0x000076101b157816 */ /* 0x001fe2000000001a */
[----:B------:R-:W-:Y:S01]  /*eee0*/  BSSY B0, `(.L_x_16165) ;  /* 0x000035d000007945 */ /* 0x000fe20003800000 */
[----:B------:R-:W-:Y:S01]  /*eef0*/  PRMT R19, R26, 0x7610, R27 ;  /* 0x000076101a137816 */ /* 0x000fe2000000001b */
[----:B------:R1:W0:Y:S01]  /*ef00*/  SHFL.DOWN PT, R23, R10, 0x10, 0x1f ;  /* 0x0a001f000a177f89 */ /* 0x00022200000e0000 */
[----:B--2---:R-:W-:-:S02]  /*ef10*/  PRMT R35, R28, 0x7610, R35 ;  /* 0x000076101c237816 */ /* 0x004fc40000000023 */
[----:B------:R-:W-:Y:S01]  /*ef20*/  PRMT R12, R33, 0x7632, R28 ;  /* 0x00007632210c7816 */ /* 0x000fe2000000001c */
        /* <DEDUP_REMOVED lines=38> */
.L_x_16168:
[----:B------:R-:W-:Y:S01]  /*f190*/  IMAD.MOV.U32 R10, RZ, RZ, R3 ;  /* 0x000000ffff0a7224 */ /* 0x000fe200078e0003 */
[C---:B------:R-:W-:Y:S01]  /*f1a0*/  PRMT R23, R28.reuse, 0x7632, R23 ;  /* 0x000076321c177816 */ /* 0x040fe20000000017 */
[----:B------:R-:W-:Y:S01]  /*f1b0*/  IMAD.MOV.U32 R3, RZ, RZ, R2 ;  /* 0x000000ffff037224 */ /* 0x000fe200078e0002 */
[----:B------:R-:W-:Y:S02]  /*f1c0*/  PRMT R28, R28, 0x7610, R33 ;  /* 0x000076101c1c7816 */ /* 0x000fe40000000021 */
.L_x_16169:
[----:B------:R-:W-:Y:S05]  /*f1d0*/  BSYNC B1 ;  /* 0x0000000000017941 */ /* 0x000fea0003800000 */
.L_x_16167:
        /* <DEDUP_REMOVED lines=9> */
.L_x_16171:
[----:B------:R-:W-:Y:S01]  /*f270*/  IMAD.MOV.U32 R25, RZ, RZ, R10 ;  /* 0x000000ffff197224 */ /* 0x000fe200078e000a */
[----:B------:R-:W-:Y:S01]  /*f280*/  PRMT R2, R2, 0x5410, R23 ;  /* 0x0000541002027816 */ /* 0x000fe20000000017 */
[----:B------:R-:W-:Y:S01]  /*f290*/  IMAD.MOV.U32 R10, RZ, RZ, R5 ;  /* 0x000000ffff0a7224 */ /* 0x000fe200078e0005 */
[----:B------:R-:W-:Y:S02]  /*f2a0*/  PRMT R23, R35, 0x7632, R23 ;  /* 0x0000763223177816 */ /* 0x000fe40000000017 */
.L_x_16172:
[----:B------:R-:W-:Y:S05]  /*f2b0*/  BSYNC B1 ;  /* 0x0000000000017941 */ /* 0x000fea0003800000 */
.L_x_16170:
        /* <DEDUP_REMOVED lines=9> */
.L_x_16174:
[----:B------:R-:W-:Y:S01]  /*f350*/  IMAD.MOV.U32 R34, RZ, RZ, R25 ;  /* 0x000000ffff227224 */ /* 0x000fe200078e0019 */
[----:B------:R-:W-:Y:S01]  /*f360*/  PRMT R2, R2, 0x5432, R28 ;  /* 0x0000543202027816 */ /* 0x000fe2000000001c */
[----:B------:R-:W-:Y:S02]  /*f370*/  IMAD.MOV.U32 R25, RZ, RZ, R4 ;  /* 0x000000ffff197224 */ /* 0x000fe400078e0004 */
.L_x_16175:
[----:B------:R-:W-:Y:S05]  /*f380*/  BSYNC B1 ;  /* 0x0000000000017941 */ /* 0x000fea0003800000 */
.L_x_16173:
        /* <DEDUP_REMOVED lines=9> */
.L_x_16177:
[----:B------:R-:W-:Y:S01]  /*f420*/  IMAD.MOV.U32 R5, RZ, RZ, R34 ;  /* 0x000000ffff057224 */ /* 0x000fe200078e0022 */
[--C-:B------:R-:W-:Y:S01]  /*f430*/  PRMT R4, R4, 0x5410, R2.reuse ;  /* 0x0000541004047816 */ /* 0x100fe20000000002 */
[----:B------:R-:W-:Y:S01]  /*f440*/  IMAD.MOV.U32 R34, RZ, RZ, R7 ;  /* 0x000000ffff227224 */ /* 0x000fe200078e0007 */
[----:B------:R-:W-:Y:S02]  /*f450*/  PRMT R2, R27, 0x7632, R2 ;  /* 0x000076321b027816 */ /* 0x000fe40000000002 */
.L_x_16178:
[----:B------:R-:W-:Y:S05]  /*f460*/  BSYNC B1 ;  /* 0x0000000000017941 */ /* 0x000fea0003800000 */
.L_x_16176:
        /* <DEDUP_REMOVED lines=9> */
.L_x_16180:
[----:B------:R-:W-:Y:S01]  /*f500*/  IMAD.MOV.U32 R36, RZ, RZ, R5 ;  /* 0x000000ffff247224 */ /* 0x000fe200078e0005 */
[----:B------:R-:W-:Y:S01]  /*f510*/  PRMT R7, R7, 0x7610, R4 ;  /* 0x0000761007077816 */ /* 0x000fe20000000004 */
[----:B------:R-:W-:Y:S01]  /*f520*/  IMAD.MOV.U32 R5, RZ, RZ, R6 ;  /* 0x000000ffff057224 */ /* 0x000fe200078e0006 */
[----:B------:R-:W-:Y:S02]  /*f530*/  PRMT R4, R4, 0x5410, R26 ;  /* 0x0000541004047816 */ /* 0x000fe4000000001a */
.L_x_16181:
[----:B------:R-:W-:Y:S05]  /*f540*/  BSYNC B1 ;  /* 0x0000000000017941 */ /* 0x000fea0003800000 */
.L_x_16179:
        /* <DEDUP_REMOVED lines=9> */
.L_x_16183:
[----:B------:R-:W-:Y:S01]  /*f5e0*/  IMAD.MOV.U32 R29, RZ, RZ, R36 ;  /* 0x000000ffff1d7224 */ /* 0x000fe200078e0024 */
[C---:B------:R-:W-:Y:S01]  /*f5f0*/  PRMT R4, R7.reuse, 0x7632, R4 ;  /* 0x0000763207047816 */ /* 0x040fe20000000004 */
[----:B------:R-:W-:Y:S01]  /*f600*/  IMAD.MOV.U32 R36, RZ, RZ, R9 ;  /* 0x000000ffff247224 */ /* 0x000fe200078e0009 */
[----:B------:R-:W-:Y:S02]  /*f610*/  PRMT R7, R7, 0x7610, R26 ;  /* 0x0000761007077816 */ /* 0x000fe4000000001a */
.L_x_16184:
[----:B------:R-:W-:Y:S05]  /*f620*/  BSYNC B1 ;  /* 0x0000000000017941 */ /* 0x000fea0003800000 */
.L_x_16182:
        /* <DEDUP_REMOVED lines=9> */
.L_x_16186:
[----:B------:R-:W-:Y:S01]  /*f6c0*/  IMAD.MOV.U32 R6, RZ, RZ, R29 ;  /* 0x000000ffff067224 */ /* 0x000fe200078e001d */
[----:B------:R-:W-:Y:S01]  /*f6d0*/  PRMT R7, R4, 0x7610, R7 ;  /* 0x0000761004077816 */ /* 0x000fe20000000007 */
[----:B------:R-:W-:Y:S01]  /*f6e0*/  IMAD.MOV.U32 R29, RZ, RZ, R8 ;  /* 0x000000ffff1d7224 */ /* 0x000fe200078e0008 */
[----:B------:R-:W-:Y:S02]  /*f6f0*/  PRMT R4, R27, 0x7610, R4 ;  /* 0x000076101b047816 */ /* 0x000fe40000000004 */
.L_x_16187:
[----:B------:R-:W-:Y:S05]  /*f700*/  BSYNC B1 ;  /* 0x0000000000017941 */ /* 0x000fea0003800000 */
.L_x_16185:
        /* <DEDUP_REMOVED lines=16> */
.L_x_16189:
[----:B------:R-:W-:Y:S01]  /*f810*/  IMAD.MOV.U32 R8, RZ, RZ, R3 ;  /* 0x000000ffff087224 */ /* 0x000fe200078e0003 */
[----:B------:R-:W-:Y:S01]  /*f820*/  PRMT R9, R9, 0x7610, R28 ;  /* 0x0000761009097816 */ /* 0x000fe2000000001c */
[----:B------:R-:W-:Y:S01]  /*f830*/  IMAD.MOV.U32 R3, RZ, RZ, R10 ;  /* 0x000000ffff037224 */ /* 0x000fe200078e000a */
[----:B------:R-:W-:Y:S02]  /*f840*/  PRMT R28, R28, 0x5410, R23 ;  /* 0x000054101c1c7816 */ /* 0x000fe40000000017 */
.L_x_16190:
[----:B------:R-:W-:Y:S05]  /*f850*/  BSYNC B1 ;  /* 0x0000000000017941 */ /* 0x000fea0003800000 */
.L_x_16188:
        /* <DEDUP_REMOVED lines=9> */
.L_x_16192:
[----:B------:R-:W-:Y:S01]  /*f8f0*/  IMAD.MOV.U32 R21, RZ, RZ, R8 ;  /* 0x000000ffff157224 */ /* 0x000fe200078e0008 */
[----:B------:R-:W-:Y:S01]  /*f900*/  PRMT R10, R10, 0x7610, R9 ;  /* 0x000076100a0a7816 */ /* 0x000fe20000000009 */
[----:B------:R-:W-:Y:S01]  /*f910*/  IMAD.MOV.U32 R8, RZ, RZ, R25 ;  /* 0x000000ffff087224 */ /* 0x000fe200078e0019 */
[----:B------:R-:W-:Y:S02]  /*f920*/  PRMT R9, R9, 0x7610, R2 ;  /* 0x0000761009097816 */ /* 0x000fe40000000002 */
.L_x_16193:
[----:B------:R-:W-:Y:S05]  /*f930*/  BSYNC B1 ;  /* 0x0000000000017941 */ /* 0x000fea0003800000 */
.L_x_16191:
        /* <DEDUP_REMOVED lines=9> */
.L_x_16195:
[----:B------:R-:W-:Y:S01]  /*f9d0*/  PRMT R2, R2, 0x7610, R10 ;  /* 0x0000761002027816 */ /* 0x000fe2000000000a */
[----:B------:R-:W-:Y:S02]  /*f9e0*/  IMAD.MOV.U32 R26, RZ, RZ, R21 ;  /* 0x000000ffff1a7224 */ /* 0x000fe400078e0015 */
[----:B------:R-:W-:Y:S01]  /*f9f0*/  IMAD.MOV.U32 R21, RZ, RZ, R34 ;  /* 0x000000ffff157224 */ /* 0x000fe200078e0022 */
[----:B------:R-:W-:Y:S02]  /*fa00*/  PRMT R10, R10, 0x5410, R2 ;  /* 0x000054100a0a7816 */ /* 0x000fe40000000002 */
.L_x_16196:
[----:B------:R-:W-:Y:S05]  /*fa10*/  BSYNC B1 ;  /* 0x0000000000017941 */ /* 0x000fea0003800000 */
.L_x_16194:
        /* <DEDUP_REMOVED lines=9> */
.L_x_16198:
[----:B------:R-:W-:Y:S01]  /*fab0*/  IMAD.MOV.U32 R23, RZ, RZ, R26 ;  /* 0x000000ffff177224 */ /* 0x000fe200078e001a */
[----:B------:R-:W-:Y:S01]  /*fac0*/  PRMT R2, R2, 0x7632, R4 ;  /* 0x0000763202027816 */ /* 0x000fe20000000004 */
[----:B------:R-:W-:Y:S02]  /*fad0*/  IMAD.MOV.U32 R26, RZ, RZ, R5 ;  /* 0x000000ffff1a7224 */ /* 0x000fe400078e0005 */
.L_x_16199:
[----:B------:R-:W-:Y:S05]  /*fae0*/  BSYNC B1 ;  /* 0x0000000000017941 */ /* 0x000fea0003800000 */
.L_x_16197:
        /* <DEDUP_REMOVED lines=9> */
.L_x_16201:
[----:B------:R-:W-:Y:S01]  /*fb80*/  IMAD.MOV.U32 R30, RZ, RZ, R23 ;  /* 0x000000ffff1e7224 */ /* 0x000fe200078e0017 */
[----:B------:R-:W-:Y:S01]  /*fb90*/  PRMT R4, R4, 0x5410, R2 ;  /* 0x0000541004047816 */ /* 0x000fe20000000002 */
[----:B------:R-:W-:Y:S01]  /*fba0*/  IMAD.MOV.U32 R23, RZ, RZ, R36 ;  /* 0x000000ffff177224 */ /* 0x000fe200078e0024 */
[----:B------:R-:W-:Y:S02]  /*fbb0*/  PRMT R2, R7, 0x7632, R2 ;  /* 0x0000763207027816 */ /* 0x000fe40000000002 */
.L_x_16202:
[----:B------:R-:W-:Y:S05]  /*fbc0*/  BSYNC B1 ;  /* 0x0000000000017941 */ /* 0x000fea0003800000 */
.L_x_16200:
        /* <DEDUP_REMOVED lines=9> */
.L_x_16204:
[----:B------:R-:W-:Y:S01]  /*fc60*/  IMAD.MOV.U32 R5, RZ, RZ, R30 ;  /* 0x000000ffff057224 */ /* 0x000fe200078e001e */
[C---:B------:R-:W-:Y:S01]  /*fc70*/  PRMT R9, R4.reuse, 0x7632, R9 ;  /* 0x0000763204097816 */ /* 0x040fe20000000009 */
[----:B------:R-:W-:Y:S01]  /*fc80*/  IMAD.MOV.U32 R30, RZ, RZ, R29 ;  /* 0x000000ffff1e7224 */ /* 0x000fe200078e001d */
[----:B------:R-:W-:Y:S02]  /*fc90*/  PRMT R4, R4, 0x5410, R4 ;  /* 0x0000541004047816 */ /* 0x000fe40000000004 */
.L_x_16205:
[----:B------:R-:W-:Y:S05]  /*fca0*/  BSYNC B1 ;  /* 0x0000000000017941 */ /* 0x000fea0003800000 */
.L_x_16203:
        /* <DEDUP_REMOVED lines=9> */
.L_x_16207:
[----:B------:R-:W-:Y:S01]  /*fd40*/  IMAD.MOV.U32 R25, RZ, RZ, R5 ;  /* 0x000000ffff197224 */ /* 0x000fe200078e0005 */
[----:B------:R-:W-:Y:S01]  /*fd50*/  PRMT R4, R9, 0x7610, R4 ;  /* 0x0000761009047816 */ /* 0x000fe20000000004 */
[----:B------:R-:W-:Y:S01]  /*fd60*/  IMAD.MOV.U32 R5, RZ, RZ, R6 ;  /* 0x000000ffff057224 */ /* 0x000fe200078e0006 */
[----:B------:R-:W-:Y:S02]  /*fd70*/  PRMT R9, R7, 0x7610, R9 ;  /* 0x0000761007097816 */ /* 0x000fe40000000009 */
.L_x_16208:
[----:B------:R-:W-:Y:S05]  /*fd80*/  BSYNC B1 ;  /* 0x0000000000017941 */ /* 0x000fea0003800000 */
.L_x_16206:
        /* <DEDUP_REMOVED lines=16> */
.L_x_16210:
[----:B------:R-:W-:Y:S01]  /*fe90*/  IMAD.MOV.U32 R6, RZ, RZ, R3 ;  /* 0x000000ffff067224 */ /* 0x000fe200078e0003 */
[----:B------:R-:W-:Y:S01]  /*fea0*/  PRMT R7, R7, 0x7610, R28 ;  /* 0x0000761007077816 */ /* 0x000fe2000000001c */
[----:B------:R-:W-:Y:S01]  /*feb0*/  IMAD.MOV.U32 R3, RZ, RZ, R8 ;  /* 0x000000ffff037224 */ /* 0x000fe200078e0008 */
[----:B------:R-:W-:Y:S02]  /*fec0*/  PRMT R28, R28, 0x7610, R9 ;  /* 0x000076101c1c7816 */ /* 0x000fe40000000009 */
.L_x_16211:
[----:B------:R-:W-:Y:S05]  /*fed0*/  BSYNC B1 ;  /* 0x0000000000017941 */ /* 0x000fea0003800000 */
.L_x_16209:
        /* <DEDUP_REMOVED lines=9> */
.L_x_16213:
[----:B------:R-:W-:Y:S01]  /*ff70*/  IMAD.MOV.U32 R27, RZ, RZ, R6 ;  /* 0x000000ffff1b7224 */ /* 0x000fe200078e0006 */
[----:B------:R-:W-:Y:S01]  /*ff80*/  PRMT R8, R8, 0x7610, R7 ;  /* 0x0000761008087816 */ /* 0x000fe20000000007 */
[----:B------:R-:W-:Y:S01]  /*ff90*/  IMAD.MOV.U32 R6, RZ, RZ, R21 ;  /* 0x000000ffff067224 */ /* 0x000fe200078e0015 */
[----:B------:R-:W-:Y:S02]  /*ffa0*/  PRMT R7, R7, 0x7610, R10 ;  /* 0x0000761007077816 */ /* 0x000fe4000000000a */
.L_x_16214:
[----:B------:R-:W-:Y:S05]  /*ffb0*/  BSYNC B1 ;  /* 0x0000000000017941 */ /* 0x000fea0003800000 */
.L_x_16212:
        /* <DEDUP_REMOVED lines=9> */
.L_x_16216:
[----:B------:R-:W-:Y:S01]  /*10050*/  IMAD.MOV.U32 R10, RZ, RZ, R27 ;  /* 0x000000ffff0a7224 */ /* 0x000fe200078e001b */
[----:B------:R-:W-:Y:S01]  /*10060*/  PRMT R9, R9, 0x7610, R8 ;  /* 0x0000761009097816 */ /* 0x000fe20000000008 */
[----:B------:R-:W-:Y:S01]  /*10070*/  IMAD.MOV.U32 R27, RZ, RZ, R26 ;  /* 0x000000ffff1b7224 */ /* 0x000fe200078e001a */
[----:B------:R-:W-:Y:S02]  /*10080*/  PRMT R8, R8, 0x7610, R2 ;  /* 0x0000761008087816 */ /* 0x000fe40000000002 */
.L_x_16217:
[----:B------:R-:W-:Y:S05]  /*10090*/  BSYNC B1 ;  /* 0x0000000000017941 */ /* 0x000fea0003800000 */
.L_x_16215:
        /* <DEDUP_REMOVED lines=9> */
.L_x_16219:
[----:B------:R-:W-:Y:S01]  /*10130*/  PRMT R2, R2, 0x7610, R9 ;  /* 0x0000761002027816 */ /* 0x000fe20000000009 */
[----:B------:R-:W-:Y:S02]  /*10140*/  IMAD.MOV.U32 R21, RZ, RZ, R10 ;  /* 0x000000ffff157224 */ /* 0x000fe400078e000a */
[----:B------:R-:W-:Y:S01]  /*10150*/  IMAD.MOV.U32 R10, RZ, RZ, R23 ;  /* 0x000000ffff0a7224 */ /* 0x000fe200078e0017 */
[----:B------:R-:W-:Y:S02]  /*10160*/  PRMT R9, R9, 0x5410, R2 ;  /* 0x0000541009097816 */ /* 0x000fe40000000002 */
.L_x_16220:
[----:B------:R-:W-:Y:S05]  /*10170*/  BSYNC B1 ;  /* 0x0000000000017941 */ /* 0x000fea0003800000 */
.L_x_16218:
        /* <DEDUP_REMOVED lines=9> */
.L_x_16222:
[----:B------:R-:W-:Y:S01]  /*10210*/  IMAD.MOV.U32 R24, RZ, RZ, R21 ;  /* 0x000000ffff187224 */ /* 0x000fe200078e0015 */
[----:B------:R-:W-:Y:S01]  /*10220*/  PRMT R2, R2, 0x7632, R4 ;  /* 0x0000763202027816 */ /* 0x000fe20000000004 */
[----:B------:R-:W-:Y:S02]  /*10230*/  IMAD.MOV.U32 R21, RZ, RZ, R30 ;  /* 0x000000ffff157224 */ /* 0x000fe400078e001e */
.L_x_16223:
[----:B------:R-:W-:Y:S05]  /*10240*/  BSYNC B1 ;  /* 0x0000000000017941 */ /* 0x000fea0003800000 */
.L_x_16221:
        /* <DEDUP_REMOVED lines=9> */
.L_x_16225:
[----:B------:R-:W-:Y:S01]  /*102e0*/  IMAD.MOV.U32 R26, RZ, RZ, R24 ;  /* 0x000000ffff1a7224 */ /* 0x000fe200078e0018 */
[--C-:B------:R-:W-:Y:S01]  /*102f0*/  PRMT R4, R4, 0x5410, R2.reuse ;  /* 0x0000541004047816 */ /* 0x100fe20000000002 */
[----:B------:R-:W-:Y:S01]  /*10300*/  IMAD.MOV.U32 R24, RZ, RZ, R5 ;  /* 0x000000ffff187224 */ /* 0x000fe200078e0005 */
[----:B------:R-:W-:Y:S02]  /*10310*/  PRMT R2, R9, 0x7610, R2 ;  /* 0x0000761009027816 */ /* 0x000fe40000000002 */
.L_x_16226:
[----:B------:R-:W-:Y:S05]  /*10320*/  BSYNC B1 ;  /* 0x0000000000017941 */ /* 0x000fea0003800000 */
.L_x_16224:
        /* <DEDUP_REMOVED lines=9> */
.L_x_16228:
[----:B------:R-:W-:Y:S01]  /*103c0*/  IMAD.MOV.U32 R5, RZ, RZ, R26 ;  /* 0x000000ffff057224 */ /* 0x000fe200078e001a */
[C---:B------:R-:W-:Y:S01]  /*103d0*/  PRMT R7, R4.reuse, 0x7632, R7 ;  /* 0x0000763204077816 */ /* 0x040fe20000000007 */
[----:B------:R-:W-:Y:S01]  /*103e0*/  IMAD.MOV.U32 R26, RZ, RZ, R25 ;  /* 0x000000ffff1a7224 */ /* 0x000fe200078e0019 */
[----:B------:R-:W-:Y:S02]  /*103f0*/  PRMT R4, R4, 0x5410, R4 ;  /* 0x0000541004047816 */ /* 0x000fe40000000004 */
.L_x_16229:
[----:B------:R-:W-:Y:S05]  /*10400*/  BSYNC B1 ;  /* 0x0000000000017941 */ /* 0x000fea0003800000 */
.L_x_16227:
        /* <DEDUP_REMOVED lines=16> */
.L_x_16231:
[----:B------:R-:W-:Y:S01]  /*10510*/  IMAD.MOV.U32 R22, RZ, RZ, R3 ;  /* 0x000000ffff167224 */ /* 0x000fe200078e0003 */
[----:B------:R-:W-:Y:S01]  /*10520*/  PRMT R19, R19, 0x7610, R28 ;  /* 0x0000761013137816 */ /* 0x000fe2000000001c */
[----:B------:R-:W-:Y:S01]  /*10530*/  IMAD.MOV.U32 R3, RZ, RZ, R6 ;  /* 0x000000ffff037224 */ /* 0x000fe200078e0006 */
[----:B------:R-:W-:Y:S02]  /*10540*/  PRMT R28, R28, 0x7610, R7 ;  /* 0x000076101c1c7816 */ /* 0x000fe40000000007 */
.L_x_16232:
[----:B------:R-:W-:Y:S05]  /*10550*/  BSYNC B1 ;  /* 0x0000000000017941 */ /* 0x000fea0003800000 */
.L_x_16230:
        /* <DEDUP_REMOVED lines=9> */
.L_x_16234:
[----:B------:R-:W-:Y:S01]  /*105f0*/  IMAD.MOV.U32 R23, RZ, RZ, R22 ;  /* 0x000000ffff177224 */ /* 0x000fe200078e0016 */
[C---:B------:R-:W-:Y:S01]  /*10600*/  PRMT R4, R19.reuse, 0x7632, R4 ;  /* 0x0000763213047816 */ /* 0x040fe20000000004 */
[----:B------:R-:W-:Y:S01]  /*10610*/  IMAD.MOV.U32 R22, RZ, RZ, R27 ;  /* 0x000000ffff167224 */ /* 0x000fe200078e001b */
[----:B------:R-:W-:Y:S02]  /*10620*/  PRMT R19, R19, 0x7610, R8 ;  /* 0x0000761013137816 */ /* 0x000fe40000000008 */
.L_x_16235:
[----:B------:R-:W-:Y:S05]  /*10630*/  BSYNC B1 ;  /* 0x0000000000017941 */ /* 0x000fea0003800000 */
.L_x_16233:
        /* <DEDUP_REMOVED lines=9> */
.L_x_16237:
[----:B------:R-:W-:Y:S01]  /*106d0*/  IMAD.MOV.U32 R6, RZ, RZ, R23 ;  /* 0x000000ffff067224 */ /* 0x000fe200078e0017 */
[----:B------:R-:W-:Y:S01]  /*106e0*/  PRMT R7, R7, 0x5410, R4 ;  /* 0x0000541007077816 */ /* 0x000fe20000000004 */
[----:B------:R-:W-:Y:S01]  /*106f0*/  IMAD.MOV.U32 R23, RZ, RZ, R10 ;  /* 0x000000ffff177224 */ /* 0x000fe200078e000a */
[----:B------:R-:W-:Y:S02]  /*10700*/  PRMT R4, R9, 0x7632, R4 ;  /* 0x0000763209047816 */ /* 0x000fe40000000004 */
.L_x_16238:
[----:B------:R-:W-:Y:S05]  /*10710*/  BSYNC B1 ;  /* 0x0000000000017941 */ /* 0x000fea0003800000 */
.L_x_16236:
        /* <DEDUP_REMOVED lines=9> */
.L_x_16240:
[----:B------:R-:W-:Y:S01]  /*107b0*/  IMAD.MOV.U32 R9, RZ, RZ, R6 ;  /* 0x000000ffff097224 */ /* 0x000fe200078e0006 */
[----:B------:R-:W-:Y:S01]  /*107c0*/  PRMT R8, R8, 0x7610, R7 ;  /* 0x0000761008087816 */ /* 0x000fe20000000007 */
[----:B------:R-:W-:Y:S01]  /*107d0*/  IMAD.MOV.U32 R6, RZ, RZ, R21 ;  /* 0x000000ffff067224 */ /* 0x000fe200078e0015 */
[----:B------:R-:W-:Y:S02]  /*107e0*/  PRMT R7, R7, 0x7610, R2 ;  /* 0x0000761007077816 */ /* 0x000fe40000000002 */
.L_x_16241:
[----:B------:R-:W-:Y:S05]  /*107f0*/  BSYNC B1 ;  /* 0x0000000000017941 */ /* 0x000fea0003800000 */
.L_x_16239:
        /* <DEDUP_REMOVED lines=9> */
.L_x_16243:
[----:B------:R-:W-:Y:S01]  /*10890*/  PRMT R2, R2, 0x7610, R8 ;  /* 0x0000761002027816 */ /* 0x000fe20000000008 */
[----:B------:R-:W-:Y:S02]  /*108a0*/  IMAD.MOV.U32 R21, RZ, RZ, R9 ;  /* 0x000000ffff157224 */ /* 0x000fe400078e0009 */
[----:B------:R-:W-:Y:S01]  /*108b0*/  IMAD.MOV.U32 R9, RZ, RZ, R24 ;  /* 0x000000ffff097224 */ /* 0x000fe200078e0018 */
[----:B------:R-:W-:Y:S02]  /*108c0*/  PRMT R8, R8, 0x5410, R2 ;  /* 0x0000541008087816 */ /* 0x000fe40000000002 */
.L_x_16244:
[----:B------:R-:W-:Y:S05]  /*108d0*/  BSYNC B1 ;  /* 0x0000000000017941 */ /* 0x000fea0003800000 */
.L_x_16242:
        /* <DEDUP_REMOVED lines=9> */
.L_x_16246:
[----:B------:R-:W-:Y:S01]  /*10970*/  IMAD.MOV.U32 R10, RZ, RZ, R21 ;  /* 0x000000ffff0a7224 */ /* 0x000fe200078e0015 */
[----:B------:R-:W-:Y:S01]  /*10980*/  PRMT R2, R2, 0x7632, R4 ;  /* 0x0000763202027816 */ /* 0x000fe20000000004 */
[----:B------:R-:W-:Y:S02]  /*10990*/  IMAD.MOV.U32 R21, RZ, RZ, R26 ;  /* 0x000000ffff157224 */ /* 0x000fe400078e001a */
.L_x_16247:
[----:B------:R-:W-:Y:S05]  /*109a0*/  BSYNC B1 ;  /* 0x0000000000017941 */ /* 0x000fea0003800000 */
.L_x_16245:
        /* <DEDUP_REMOVED lines=9> */
.L_x_16249:
[----:B------:R-:W-:Y:S01]  /*10a40*/  IMAD.MOV.U32 R24, RZ, RZ, R10 ;  /* 0x000000ffff187224 */ /* 0x000fe200078e000a */
[--C-:B------:R-:W-:Y:S01]  /*10a50*/  PRMT R4, R4, 0x5410, R2.reuse ;  /* 0x0000541004047816 */ /* 0x100fe20000000002 */
[----:B------:R-:W-:Y:S01]  /*10a60*/  IMAD.MOV.U32 R10, RZ, RZ, R5 ;  /* 0x000000ffff0a7224 */ /* 0x000fe200078e0005 */
[----:B------:R-:W-:Y:S02]  /*10a70*/  PRMT R2, R7, 0x7610, R2 ;  /* 0x0000761007027816 */ /* 0x000fe40000000002 */
.L_x_16250:
[----:B------:R-:W-:Y:S05]  /*10a80*/  BSYNC B1 ;  /* 0x0000000000017941 */ /* 0x000fea0003800000 */
.L_x_16248:
        /* <DEDUP_REMOVED lines=16> */
.L_x_16252:
[----:B------:R-:W-:Y:S01]  /*10b90*/  IMAD.MOV.U32 R20, RZ, RZ, R3 ;  /* 0x000000ffff147224 */ /* 0x000fe200078e0003 */
[----:B------:R-:W-:Y:S01]  /*10ba0*/  PRMT R5, R5, 0x7610, R28 ;  /* 0x0000761005057816 */ /* 0x000fe2000000001c */
[----:B------:R-:W-:Y:S01]  /*10bb0*/  IMAD.MOV.U32 R3, RZ, RZ, R22 ;  /* 0x000000ffff037224 */ /* 0x000fe200078e0016 */
[----:B------:R-:W-:Y:S02]  /*10bc0*/  PRMT R28, R28, 0x7610, R19 ;  /* 0x000076101c1c7816 */ /* 0x000fe40000000013 */
.L_x_16253:
[----:B------:R-:W-:Y:S05]  /*10bd0*/  BSYNC B1 ;  /* 0x0000000000017941 */ /* 0x000fea0003800000 */
.L_x_16251:
        /* <DEDUP_REMOVED lines=9> */
.L_x_16255:
[----:B------:R-:W-:Y:S01]  /*10c70*/  IMAD.MOV.U32 R19, RZ, RZ, R20 ;  /* 0x000000ffff137224 */ /* 0x000fe200078e0014 */
[----:B------:R-:W-:Y:S01]  /*10c80*/  PRMT R5, R5, 0x5432, R4 ;  /* 0x0000543205057816 */ /* 0x000fe20000000004 */
[----:B------:R-:W-:Y:S02]  /*10c90*/  IMAD.MOV.U32 R20, RZ, RZ, R23 ;  /* 0x000000ffff147224 */ /* 0x000fe400078e0017 */
.L_x_16256:
[----:B------:R-:W-:Y:S05]  /*10ca0*/  BSYNC B1 ;  /* 0x0000000000017941 */ /* 0x000fea0003800000 */
.L_x_16254:
        /* <DEDUP_REMOVED lines=9> */
.L_x_16258:
[----:B------:R-:W-:Y:S01]  /*10d40*/  IMAD.MOV.U32 R22, RZ, RZ, R19 ;  /* 0x000000ffff167224 */ /* 0x000fe200078e0013 */
[----:B------:R-:W-:Y:S01]  /*10d50*/  PRMT R4, R5, 0x7610, R4 ;  /* 0x0000761005047816 */ /* 0x000fe20000000004 */
[----:B------:R-:W-:Y:S01]  /*10d60*/  IMAD.MOV.U32 R19, RZ, RZ, R6 ;  /* 0x000000ffff137224 */ /* 0x000fe200078e0006 */
[----:B------:R-:W-:Y:S02]  /*10d70*/  PRMT R5, R7, 0x7632, R5 ;  /* 0x0000763207057816 */ /* 0x000fe40000000005 */
.L_x_16259:
[----:B------:R-:W-:Y:S05]  /*10d80*/  BSYNC B1 ;  /* 0x0000000000017941 */ /* 0x000fea0003800000 */
.L_x_16257:
        /* <DEDUP_REMOVED lines=9> */
.L_x_16261:
[----:B------:R-:W-:Y:S01]  /*10e20*/  IMAD.MOV.U32 R6, RZ, RZ, R22 ;  /* 0x000000ffff067224 */ /* 0x000fe200078e0016 */
[--C-:B------:R-:W-:Y:S01]  /*10e30*/  PRMT R7, R7, 0x5410, R4.reuse ;  /* 0x0000541007077816 */ /* 0x100fe20000000004 */
[----:B------:R-:W-:Y:S01]  /*10e40*/  IMAD.MOV.U32 R22, RZ, RZ, R9 ;  /* 0x000000ffff167224 */ /* 0x000fe200078e0009 */
[----:B------:R-:W-:Y:S02]  /*10e50*/  PRMT R4, R8, 0x7632, R4 ;  /* 0x0000763208047816 */ /* 0x000fe40000000004 */
.L_x_16262:
[----:B------:R-:W-:Y:S05]  /*10e60*/  BSYNC B1 ;  /* 0x0000000000017941 */ /* 0x000fea0003800000 */
.L_x_16260:
        /* <DEDUP_REMOVED lines=9> */
.L_x_16264:
[----:B------:R-:W-:Y:S01]  /*10f00*/  IMAD.MOV.U32 R9, RZ, RZ, R6 ;  /* 0x000000ffff097224 */ /* 0x000fe200078e0006 */
[----:B------:R-:W-:Y:S01]  /*10f10*/  PRMT R8, R8, 0x7610, R7 ;  /* 0x0000761008087816 */ /* 0x000fe20000000007 */
[----:B------:R-:W-:Y:S01]  /*10f20*/  IMAD.MOV.U32 R6, RZ, RZ, R21 ;  /* 0x000000ffff067224 */ /* 0x000fe200078e0015 */
[----:B------:R-:W-:Y:S02]  /*10f30*/  PRMT R7, R7, 0x7610, R2 ;  /* 0x0000761007077816 */ /* 0x000fe40000000002 */
.L_x_16265:
[----:B------:R-:W-:Y:S05]  /*10f40*/  BSYNC B1 ;  /* 0x0000000000017941 */ /* 0x000fea0003800000 */
.L_x_16263:
        /* <DEDUP_REMOVED lines=9> */
.L_x_16267:
[----:B------:R-:W-:Y:S01]  /*10fe0*/  PRMT R2, R2, 0x7610, R8 ;  /* 0x0000761002027816 */ /* 0x000fe20000000008 */
[----:B------:R-:W-:Y:S02]  /*10ff0*/  IMAD.MOV.U32 R21, RZ, RZ, R9 ;  /* 0x000000ffff157224 */ /* 0x000fe400078e0009 */
[----:B------:R-:W-:Y:S01]  /*11000*/  IMAD.MOV.U32 R9, RZ, RZ, R10 ;  /* 0x000000ffff097224 */ /* 0x000fe200078e000a */
[----:B------:R-:W-:Y:S02]  /*11010*/  PRMT R8, R8, 0x5410, R2 ;  /* 0x0000541008087816 */ /* 0x000fe40000000002 */
.L_x_16268:
[----:B------:R-:W-:Y:S05]  /*11020*/  BSYNC B1 ;  /* 0x0000000000017941 */ /* 0x000fea0003800000 */
.L_x_16266:
        /* <DEDUP_REMOVED lines=9> */
.L_x_16270:
[----:B------:R-:W-:Y:S01]  /*110c0*/  IMAD.MOV.U32 R10, RZ, RZ, R21 ;  /* 0x000000ffff0a7224 */ /* 0x000fe200078e0015 */
[----:B------:R-:W-:Y:S01]  /*110d0*/  PRMT R2, R2, 0x7632, R4 ;  /* 0x0000763202027816 */ /* 0x000fe20000000004 */
[----:B------:R-:W-:Y:S02]  /*110e0*/  IMAD.MOV.U32 R21, RZ, RZ, R24 ;  /* 0x000000ffff157224 */ /* 0x000fe400078e0018 */
.L_x_16271:
[----:B------:R-:W-:Y:S05]  /*110f0*/  BSYNC B1 ;  /* 0x0000000000017941 */ /* 0x000fea0003800000 */
.L_x_16269:
        /* <DEDUP_REMOVED lines=16> */
.L_x_16273:
[----:B------:R-:W-:Y:S01]  /*11200*/  IMAD.MOV.U32 R18, RZ, RZ, R3 ;  /* 0x000000ffff127224 */ /* 0x000fe200078e0003 */
[----:B------:R-:W-:Y:S01]  /*11210*/  PRMT R4, R4, 0x7610, R28 ;  /* 0x0000761004047816 */ /* 0x000fe2000000001c */
[----:B------:R-:W-:Y:S01]  /*11220*/  IMAD.MOV.U32 R3, RZ, RZ, R20 ;  /* 0x000000ffff037224 */ /* 0x000fe200078e0014 */
[----:B------:R-:W-:Y:S02]  /*11230*/  PRMT R28, R28, 0x7610, R5 ;  /* 0x000076101c1c7816 */ /* 0x000fe40000000005 */
.L_x_16274:
[----:B------:R-:W-:Y:S05]  /*11240*/  BSYNC B1 ;  /* 0x0000000000017941 */ /* 0x000fea0003800000 */
.L_x_16272:
        /* <DEDUP_REMOVED lines=9> */
.L_x_16276:
[----:B------:R-:W-:Y:S01]  /*112e0*/  PRMT R5, R5, 0x7610, R4 ;  /* 0x0000761005057816 */ /* 0x000fe20000000004 */
[----:B------:R-:W-:Y:S02]  /*112f0*/  IMAD.MOV.U32 R15, RZ, RZ, R18 ;  /* 0x000000ffff0f7224 */ /* 0x000fe400078e0012 */
[----:B------:R-:W-:Y:S01]  /*11300*/  IMAD.MOV.U32 R18, RZ, RZ, R19 ;  /* 0x000000ffff127224 */ /* 0x000fe200078e0013 */
[----:B------:R-:W-:Y:S02]  /*11310*/  PRMT R4, R4, 0x5410, R5 ;  /* 0x0000541004047816 */ /* 0x000fe40000000005 */
.L_x_16277:
[----:B------:R-:W-:Y:S05]  /*11320*/  BSYNC B1 ;  /* 0x0000000000017941 */ /* 0x000fea0003800000 */
.L_x_16275:
        /* <DEDUP_REMOVED lines=9> */
.L_x_16279:
[----:B------:R-:W-:Y:S01]  /*113c0*/  IMAD.MOV.U32 R19, RZ, RZ, R15 ;  /* 0x000000ffff137224 */ /* 0x000fe200078e000f */
[----:B------:R-:W-:Y:S01]  /*113d0*/  PRMT R5, R5, 0x5432, R4 ;  /* 0x0000543205057816 */ /* 0x000fe20000000004 */
[----:B------:R-:W-:Y:S02]  /*113e0*/  IMAD.MOV.U32 R15, RZ, RZ, R22 ;  /* 0x000000ffff0f7224 */ /* 0x000fe400078e0016 */
.L_x_16280:
[----:B------:R-:W-:Y:S05]  /*113f0*/  BSYNC B1 ;  /* 0x0000000000017941 */ /* 0x000fea0003800000 */
.L_x_16278:
        /* <DEDUP_REMOVED lines=9> */
.L_x_16282:
[----:B------:R-:W-:Y:S01]  /*11490*/  IMAD.MOV.U32 R20, RZ, RZ, R19 ;  /* 0x000000ffff147224 */ /* 0x000fe200078e0013 */
[----:B------:R-:W-:Y:S01]  /*114a0*/  PRMT R4, R5, 0x7610, R4 ;  /* 0x0000761005047816 */ /* 0x000fe20000000004 */
[----:B------:R-:W-:Y:S01]  /*114b0*/  IMAD.MOV.U32 R19, RZ, RZ, R6 ;  /* 0x000000ffff137224 */ /* 0x000fe200078e0006 */
[----:B------:R-:W-:Y:S02]  /*114c0*/  PRMT R5, R7, 0x7632, R5 ;  /* 0x0000763207057816 */ /* 0x000fe40000000005 */
.L_x_16283:
[----:B------:R-:W-:Y:S05]  /*114d0*/  BSYNC B1 ;  /* 0x0000000000017941 */ /* 0x000fea0003800000 */
.L_x_16281:
        /* <DEDUP_REMOVED lines=9> */
.L_x_16285:
[----:B------:R-:W-:Y:S01]  /*11570*/  IMAD.MOV.U32 R6, RZ, RZ, R20 ;  /* 0x000000ffff067224 */ /* 0x000fe200078e0014 */
[--C-:B------:R-:W-:Y:S01]  /*11580*/  PRMT R22, R22, 0x5410, R4.reuse ;  /* 0x0000541016167816 */ /* 0x100fe20000000004 */
[----:B------:R-:W-:Y:S01]  /*11590*/  IMAD.MOV.U32 R20, RZ, RZ, R9 ;  /* 0x000000ffff147224 */ /* 0x000fe200078e0009 */
[----:B------:R-:W-:Y:S02]  /*115a0*/  PRMT R4, R8, 0x7632, R4 ;  /* 0x0000763208047816 */ /* 0x000fe40000000004 */
.L_x_16286:
[----:B------:R-:W-:Y:S05]  /*115b0*/  BSYNC B1 ;  /* 0x0000000000017941 */ /* 0x000fea0003800000 */
.L_x_16284:
        /* <DEDUP_REMOVED lines=9> */
.L_x_16288:
[----:B------:R-:W-:Y:S01]  /*11650*/  IMAD.MOV.U32 R7, RZ, RZ, R6 ;  /* 0x000000ffff077224 */ /* 0x000fe200078e0006 */
[----:B------:R-:W-:Y:S01]  /*11660*/  PRMT R9, R9, 0x7610, R22 ;  /* 0x0000761009097816 */ /* 0x000fe20000000016 */
[----:B------:R-:W-:Y:S01]  /*11670*/  IMAD.MOV.U32 R6, RZ, RZ, R21 ;  /* 0x000000ffff067224 */ /* 0x000fe200078e0015 */
[----:B------:R-:W-:Y:S02]  /*11680*/  PRMT R22, R22, 0x7610, R2 ;  /* 0x0000761016167816 */ /* 0x000fe40000000002 */
.L_x_16289:
[----:B------:R-:W-:Y:S05]  /*11690*/  BSYNC B1 ;  /* 0x0000000000017941 */ /* 0x000fea0003800000 */
.L_x_16287:
        /* <DEDUP_REMOVED lines=9> */
.L_x_16291:
[----:B------:R-:W-:Y:S01]  /*11730*/  PRMT R2, R2, 0x7610, R9 ;  /* 0x0000761002027816 */ /* 0x000fe20000000009 */
[----:B------:R-:W-:Y:S02]  /*11740*/  IMAD.MOV.U32 R8, RZ, RZ, R7 ;  /* 0x000000ffff087224 */ /* 0x000fe400078e0007 */
[----:B------:R-:W-:Y:S01]  /*11750*/  IMAD.MOV.U32 R7, RZ, RZ, R10 ;  /* 0x000000ffff077224 */ /* 0x000fe200078e000a */
[----:B------:R-:W-:Y:S02]  /*11760*/  PRMT R9, R9, 0x5410, R2 ;  /* 0x0000541009097816 */ /* 0x000fe40000000002 */
.L_x_16292:
[----:B------:R-:W-:Y:S05]  /*11770*/  BSYNC B1 ;  /* 0x0000000000017941 */ /* 0x000fea0003800000 */
.L_x_16290:
        /* <DEDUP_REMOVED lines=16> */
.L_x_16294:
[----:B------:R-:W-:Y:S01]  /*11880*/  IMAD.MOV.U32 R10, RZ, RZ, R3 ;  /* 0x000000ffff0a7224 */ /* 0x000fe200078e0003 */
[C---:B------:R-:W-:Y:S01]  /*11890*/  PRMT R24, R28.reuse, 0x7632, R24 ;  /* 0x000076321c187816 */ /* 0x040fe20000000018 */
[----:B------:R-:W-:Y:S01]  /*118a0*/  IMAD.MOV.U32 R3, RZ, RZ, R18 ;  /* 0x000000ffff037224 */ /* 0x000fe200078e0012 */
[----:B------:R-:W-:Y:S02]  /*118b0*/  PRMT R28, R28, 0x7610, R4 ;  /* 0x000076101c1c7816 */ /* 0x000fe40000000004 */
.L_x_16295:
[----:B------:R-:W-:Y:S05]  /*118c0*/  BSYNC B1 ;  /* 0x0000000000017941 */ /* 0x000fea0003800000 */
.L_x_16293:
        /* <DEDUP_REMOVED lines=9> */
.L_x_16297:
[----:B------:R-:W-:Y:S01]  /*11960*/  IMAD.MOV.U32 R16, RZ, RZ, R10 ;  /* 0x000000ffff107224 */ /* 0x000fe200078e000a */
[----:B------:R-:W-:Y:S01]  /*11970*/  PRMT R23, R24, 0x7610, R23 ;  /* 0x0000761018177816 */ /* 0x000fe20000000017 */
[----:B------:R-:W-:Y:S01]  /*11980*/  IMAD.MOV.U32 R10, RZ, RZ, R15 ;  /* 0x000000ffff0a7224 */ /* 0x000fe200078e000f */
[----:B------:R-:W-:Y:S02]  /*11990*/  PRMT R24, R5, 0x7632, R24 ;  /* 0x0000763205187816 */ /* 0x000fe40000000018 */
.L_x_16298:
[----:B------:R-:W-:Y:S05]  /*119a0*/  BSYNC B1 ;  /* 0x0000000000017941 */ /* 0x000fea0003800000 */
.L_x_16296:
        /* <DEDUP_REMOVED lines=9> */
.L_x_16300:
[----:B------:R-:W-:Y:S01]  /*11a40*/  IMAD.MOV.U32 R15, RZ, RZ, R16 ;  /* 0x000000ffff0f7224 */ /* 0x000fe200078e0010 */
[----:B------:R-:W-:Y:S01]  /*11a50*/  PRMT R22, R23, 0x7610, R22 ;  /* 0x0000761017167816 */ /* 0x000fe20000000016 */
[----:B------:R-:W-:Y:S01]  /*11a60*/  IMAD.MOV.U32 R16, RZ, RZ, R19 ;  /* 0x000000ffff107224 */ /* 0x000fe200078e0013 */
[----:B------:R-:W-:Y:S02]  /*11a70*/  PRMT R23, R5, 0x7610, R23 ;  /* 0x0000761005177816 */ /* 0x000fe40000000017 */
.L_x_16301:
[----:B------:R-:W-:Y:S05]  /*11a80*/  BSYNC B1 ;  /* 0x0000000000017941 */ /* 0x000fea0003800000 */
.L_x_16299:
        /* <DEDUP_REMOVED lines=9> */
.L_x_16303:
[----:B------:R-:W-:Y:S01]  /*11b20*/  IMAD.MOV.U32 R19, RZ, RZ, R15 ;  /* 0x000000ffff137224 */ /* 0x000fe200078e000f */
[----:B------:R-:W-:Y:S01]  /*11b30*/  PRMT R23, R23, 0x5410, R22 ;  /* 0x0000541017177816 */ /* 0x000fe20000000016 */
[----:B------:R-:W-:Y:S01]  /*11b40*/  IMAD.MOV.U32 R15, RZ, RZ, R20 ;  /* 0x000000ffff0f7224 */ /* 0x000fe200078e0014 */
[----:B------:R-:W-:Y:S02]  /*11b50*/  PRMT R22, R4, 0x7610, R22 ;  /* 0x0000761004167816 */ /* 0x000fe40000000016 */
.L_x_16304:
[----:B------:R-:W-:Y:S05]  /*11b60*/  BSYNC B1 ;  /* 0x0000000000017941 */ /* 0x000fea0003800000 */
.L_x_16302:
        /* <DEDUP_REMOVED lines=9> */
.L_x_16306:
[----:B------:R-:W-:Y:S01]  /*11c00*/  IMAD.MOV.U32 R18, RZ, RZ, R19 ;  /* 0x000000ffff127224 */ /* 0x000fe200078e0013 */
[C---:B------:R-:W-:Y:S01]  /*11c10*/  PRMT R9, R23.reuse, 0x7632, R9 ;  /* 0x0000763217097816 */ /* 0x040fe20000000009 */
[----:B------:R-:W-:Y:S01]  /*11c20*/  IMAD.MOV.U32 R19, RZ, RZ, R6 ;  /* 0x000000ffff137224 */ /* 0x000fe200078e0006 */
[----:B------:R-:W-:Y:S02]  /*11c30*/  PRMT R23, R23, 0x7610, R22 ;  /* 0x0000761017177816 */ /* 0x000fe40000000016 */
.L_x_16307:
[----:B------:R-:W-:Y:S05]  /*11c40*/  BSYNC B1 ;  /* 0x0000000000017941 */ /* 0x000fea0003800000 */
.L_x_16305:
        /* <DEDUP_REMOVED lines=9> */
.L_x_16309:
[----:B------:R-:W-:Y:S01]  /*11ce0*/  IMAD.MOV.U32 R21, RZ, RZ, R18 ;  /* 0x000000ffff157224 */ /* 0x000fe200078e0012 */
[----:B------:R-:W-:Y:S01]  /*11cf0*/  PRMT R22, R22, 0x5410, R9 ;  /* 0x0000541016167816 */ /* 0x000fe20000000009 */
[----:B------:R-:W-:Y:S01]  /*11d00*/  IMAD.MOV.U32 R18, RZ, RZ, R7 ;  /* 0x000000ffff127224 */ /* 0x000fe200078e0007 */
[----:B------:R-:W-:Y:S02]  /*11d10*/  PRMT R9, R9, 0x7632, R9 ;  /* 0x0000763209097816 */ /* 0x000fe40000000009 */
.L_x_16310:
[----:B------:R-:W-:Y:S05]  /*11d20*/  BSYNC B1 ;  /* 0x0000000000017941 */ /* 0x000fea0003800000 */
.L_x_16308:
        /* <DEDUP_REMOVED lines=9> */
.L_x_16312:
[----:B------:R-:W-:Y:S01]  /*11dc0*/  IMAD.MOV.U32 R20, RZ, RZ, R21 ;  /* 0x000000ffff147224 */ /* 0x000fe200078e0015 */
[----:B------:R-:W-:Y:S01]  /*11dd0*/  PRMT R24, R24, 0x7610, R22 ;  /* 0x0000761018187816 */ /* 0x000fe20000000016 */
[----:B------:R-:W-:Y:S01]  /*11de0*/  IMAD.MOV.U32 R21, RZ, RZ, R8 ;  /* 0x000000ffff157224 */ /* 0x000fe200078e0008 */
[----:B------:R-:W-:Y:S02]  /*11df0*/  PRMT R22, R22, 0x7610, R2 ;  /* 0x0000761016167816 */ /* 0x000fe40000000002 */
.L_x_16313:
[----:B------:R-:W-:Y:S05]  /*11e00*/  BSYNC B1 ;  /* 0x0000000000017941 */ /* 0x000fea0003800000 */
.L_x_16311:
        /* <DEDUP_REMOVED lines=16> */
.L_x_16315:
[----:B------:R-:W-:Y:S01]  /*11f10*/  PRMT R33, R33, 0x7610, R28 ;  /* 0x0000761021217816 */ /* 0x000fe2000000001c */
[----:B------:R-:W-:Y:S01]  /*11f20*/  IMAD.MOV.U32 R2, RZ, RZ, R3 ;  /* 0x000000ffff027224 */ /* 0x000fe200078e0003 */
[----:B------:R-:W-:Y:S01]  /*11f30*/  PRMT R28, R28, 0x5410, R24 ;  /* 0x000054101c1c7816 */ /* 0x000fe20000000018 */
[----:B------:R-:W-:Y:S02]  /*11f40*/  IMAD.MOV.U32 R3, RZ, RZ, R10 ;  /* 0x000000ffff037224 */ /* 0x000fe400078e000a */
.L_x_16316:
[----:B------:R-:W-:Y:S05]  /*11f50*/  BSYNC B1 ;  /* 0x0000000000017941 */ /* 0x000fea0003800000 */
.L_x_16314:
        /* <DEDUP_REMOVED lines=9> */
.L_x_16318:
[----:B------:R-:W-:Y:S01]  /*11ff0*/  PRMT R35, R35, 0x7610, R33 ;  /* 0x0000761023237816 */ /* 0x000fe20000000021 */
[----:B------:R-:W-:Y:S01]  /*12000*/  IMAD.MOV.U32 R5, RZ, RZ, R2 ;  /* 0x000000ffff057224 */ /* 0x000fe200078e0002 */
[----:B------:R-:W-:Y:S01]  /*12010*/  PRMT R33, R33, 0x5410, R23 ;  /* 0x0000541021217816 */ /* 0x000fe20000000017 */
[----:B------:R-:W-:Y:S02]  /*12020*/  IMAD.MOV.U32 R2, RZ, RZ, R16 ;  /* 0x000000ffff027224 */ /* 0x000fe400078e0010 */
.L_x_16319:
[----:B------:R-:W-:Y:S05]  /*12030*/  BSYNC B1 ;  /* 0x0000000000017941 */ /* 0x000fea0003800000 */
.L_x_16317:
        /* <DEDUP_REMOVED lines=9> */
.L_x_16321:
[C---:B------:R-:W-:Y:S01]  /*120d0*/  PRMT R28, R35.reuse, 0x7632, R28 ;  /* 0x00007632231c7816 */ /* 0x040fe2000000001c */
[----:B------:R-:W-:Y:S01]  /*120e0*/  IMAD.MOV.U32 R4, RZ, RZ, R5 ;  /* 0x000000ffff047224 */ /* 0x000fe200078e0005 */
[----:B------:R-:W-:Y:S01]  /*120f0*/  PRMT R35, R35, 0x5410, R22 ;  /* 0x0000541023237816 */ /* 0x000fe20000000016 */
[----:B------:R-:W-:Y:S02]  /*12100*/  IMAD.MOV.U32 R5, RZ, RZ, R15 ;  /* 0x000000ffff057224 */ /* 0x000fe400078e000f */
.L_x_16322:
[----:B------:R-:W-:Y:S05]  /*12110*/  BSYNC B1 ;  /* 0x0000000000017941 */ /* 0x000fea0003800000 */
.L_x_16320:
        /* <DEDUP_REMOVED lines=9> */
.L_x_16324:
[----:B------:R-:W-:Y:S01]  /*121b0*/  PRMT R27, R27, 0x5410, R28 ;  /* 0x000054101b1b7816 */ /* 0x000fe2000000001c */
[----:B------:R-:W-:Y:S01]  /*121c0*/  IMAD.MOV.U32 R7, RZ, RZ, R4 ;  /* 0x000000ffff077224 */ /* 0x000fe200078e0004 */
[----:B------:R-:W-:Y:S01]  /*121d0*/  PRMT R28, R23, 0x7632, R28 ;  /* 0x00007632171c7816 */ /* 0x000fe2000000001c */
[----:B------:R-:W-:Y:S02]  /*121e0*/  IMAD.MOV.U32 R4, RZ, RZ, R19 ;  /* 0x000000ffff047224 */ /* 0x000fe400078e0013 */
.L_x_16325:
[----:B------:R-:W-:Y:S05]  /*121f0*/  BSYNC B1 ;  /* 0x0000000000017941 */ /* 0x000fea0003800000 */
.L_x_16323:
        /* <DEDUP_REMOVED lines=9> */
.L_x_16327:
[C---:B------:R-:W-:Y:S01]  /*12290*/  PRMT R26, R27.reuse, 0x7632, R26 ;  /* 0x000076321b1a7816 */ /* 0x040fe2000000001a */
[----:B------:R-:W-:Y:S01]  /*122a0*/  IMAD.MOV.U32 R6, RZ, RZ, R7 ;  /* 0x000000ffff067224 */ /* 0x000fe200078e0007 */
[----:B------:R-:W-:Y:S01]  /*122b0*/  PRMT R27, R27, 0x5410, R9 ;  /* 0x000054101b1b7816 */ /* 0x000fe20000000009 */
[----:B------:R-:W-:Y:S02]  /*122c0*/  IMAD.MOV.U32 R7, RZ, RZ, R18 ;  /* 0x000000ffff077224 */ /* 0x000fe400078e0012 */
.L_x_16328:
[----:B------:R-:W-:Y:S05]  /*122d0*/  BSYNC B1 ;  /* 0x0000000000017941 */ /* 0x000fea0003800000 */
.L_x_16326:
        /* <DEDUP_REMOVED lines=9> */
.L_x_16330:
[----:B------:R-:W-:Y:S01]  /*12370*/  IMAD.MOV.U32 R9, RZ, RZ, R6 ;  /* 0x000000ffff097224 */ /* 0x000fe200078e0006 */
[----:B------:R-:W-:Y:S01]  /*12380*/  PRMT R26, R22, 0x5432, R26 ;  /* 0x00005432161a7816 */ /* 0x000fe2000000001a */
[----:B------:R-:W-:Y:S02]  /*12390*/  IMAD.MOV.U32 R6, RZ, RZ, R21 ;  /* 0x000000ffff067224 */ /* 0x000fe400078e0015 */
.L_x_16331:
[----:B------:R-:W-:Y:S05]  /*123a0*/  BSYNC B1 ;  /* 0x0000000000017941 */ /* 0x000fea0003800000 */
.L_x_16329:
        /* <DEDUP_REMOVED lines=9> */
.L_x_16333:
[C---:B------:R-:W-:Y:S01]  /*12440*/  PRMT R27, R26.reuse, 0x7632, R27 ;  /* 0x000076321a1b7816 */ /* 0x040fe2000000001b */
[----:B------:R-:W-:Y:S01]  /*12450*/  IMAD.MOV.U32 R8, RZ, RZ, R9 ;  /* 0x000000ffff087224 */ /* 0x000fe200078e0009 */
[----:B------:R-:W-:Y:S01]  /*12460*/  PRMT R26, R26, 0x7610, R24 ;  /* 0x000076101a1a7816 */ /* 0x000fe20000000018 */
[----:B------:R-:W-:Y:S02]  /*12470*/  IMAD.MOV.U32 R9, RZ, RZ, R20 ;  /* 0x000000ffff097224 */ /* 0x000fe400078e0014 */
.L_x_16334:
[----:B------:R-:W-:Y:S05]  /*12480*/  BSYNC B1 ;  /* 0x0000000000017941 */ /* 0x000fea0003800000 */
.L_x_16332:
[----:B------:R-:W-:Y:S02]  /*12490*/  FADD.FTZ R10, R32, R11 ;  /* 0x0000000b200a7221 */ /* 0x000fe40000010000 */
[----:B------:R-:W-:Y:S02]  /*124a0*/  IMAD.MOV.U32 R11, RZ, RZ, R12 ;  /* 0x000000ffff0b7224 */ /* 0x000fe400078e000c */
.L_x_16166:
[----:B--234-:R-:W-:Y:S05]  /*124b0*/  BSYNC B0 ;  /* 0x0000000000007941 */ /* 0x01cfea0003800000 */
.L_x_16165:
        /* <DEDUP_REMOVED lines=20> */
.L_x_16336:
[----:B------:R-:W-:Y:S05]  /*12600*/  BSYNC B0 ;  /* 0x0000000000007941 */ /* 0x000fea0003800000 */
.L_x_16335:
[----:B------:R-:W-:Y:S01]  /*12610*/  BAR.SYNC.DEFER_BLOCKING 0x0 ;  /* 0x0000000000007b1d */ /* 0x000fe20000010000 */
[----:B------:R-:W-:-:S05]  /*12620*/  ISETP.NE.AND P2, PT, R31, RZ, PT ;  /* 0x000000ff1f00720c */ /* 0x000fca0003f45270 */
[----:B------:R-:W-:Y:S08]  /*12630*/  BSSY B0, `(.L_x_16337) ;  /* 0x0000351000007945 */ /* 0x000ff00003800000 */
[----:B------:R-:W-:Y:S05]  /*12640*/  @P2 BRA `(.L_x_16338) ;  /* 0x000034f000002947 */ /* 0x000fea0003800000 */
[----:B0-----:R-:W0:Y:S01]  /*12650*/  LDS.128 R20, [0x40] ;  /* 0x00004000ff147984 */ /* 0x001e220000000c00 */
[----:B------:R-:W-:Y:S03]  /*12660*/  BSSY B1, `(.L_x_16339) ;  /* 0x0000020000017945 */ /* 0x000fe60003800000 */
[----:B-1----:R-:W1:Y:S04]  /*12670*/  LDS.128 R12, [0x60] ;  /* 0x00006000ff0c7984 */ /* 0x002e680000000c00 */
[----:B------:R-:W2:Y:S04]  /*12680*/  LDS.64 R24, [0x70] ;  /* 0x00007000ff187984 */ /* 0x000ea80000000a00 */
[----:B------:R-:W3:Y:S01]  /*12690*/  LDS.128 R16, [0x50] ;  /* 0x00005000ff107984 */ /* 0x000ee20000000c00 */
[----:B0-----:R-:W-:-:S02]  /*126a0*/  ISETP.GT.AND P0, PT, R3, R22, PT ;  /* 0x000000160300720c */ /* 0x001fc40003f04270 */
[----:B------:R-:W-:Y:S01]  /*126b0*/  FSETP.GT.FTZ.AND P3, PT, R11, R20, PT ;  /* 0x000000140b00720b */ /* 0x000fe20003f74000 */
[----:B-1----:R-:W-:-:S03]  /*126c0*/  HSETP2.GT.AND P1, PT, R14.H0_H0, R28.H1_H1, PT ;  /* 0x3000001c0e007234 */ /* 0x002fc60003f24800 */
[----:B------:R-:W-:Y:S02]  /*126d0*/  FSEL R29, R11, R20, P3 ;  /* 0x000000140b1d7208 */ /* 0x000fe40001800000 */
[----:B------:R-:W-:Y:S02]  /*126e0*/  FSEL R20, R20, R11, P3 ;  /* 0x0000000b14147208 */ /* 0x000fe40001800000 */
[----:B------:R-:W-:Y:S02]  /*126f0*/  ISETP.EQ.OR P1, PT, R3, -0x1, P1 ;  /* 0xffffffff0300780c */ /* 0x000fe40000f22670 */
[----:B------:R-:W-:Y:S01]  /*12700*/  FSEL R11, R21, R10, P3 ;  /* 0x0000000a150b7208 */ /* 0x000fe20001800000 */
[----:B------:R-:W-:Y:S01]  /*12710*/  HSETP2.NEU.OR P0, PT, R14.H0_H0, R28.H1_H1, !P0 ;  /* 0x3000001c0e007234 */ /* 0x000fe2000470d820 */
[----:B------:R-:W-:Y:S01]  /*12720*/  FADD.FTZ R20, -R29, R20 ;  /* 0x000000141d147221 */ /* 0x000fe20000010100 */
[----:B------:R-:W-:-:S03]  /*12730*/  FSEL R21, R10, R21, P3 ;  /* 0x000000150a157208 */ /* 0x000fc60001800000 */
[----:B------:R-:W-:Y:S01]  /*12740*/  PLOP3.LUT P0, PT, P1, P0, PT, 0x8, 0x0 ;  /* 0x000000000000781c */ /* 0x000fe20000f00170 */
[----:B------:R-:W-:-:S06]  /*12750*/  FMUL.FTZ R20, R20, 1.4426950216293334961 ;  /* 0x3fb8aa3b14147820 */ /* 0x000fcc0000410000 */
        /* <DEDUP_REMOVED lines=12> */
.L_x_16340:
[----:B--23--:R-:W-:Y:S01]  /*12820*/  IMAD.MOV.U32 R20, RZ, RZ, R3 ;  /* 0x000000ffff147224 */ /* 0x00cfe200078e0003 */
[C---:B------:R-:W-:Y:S01]  /*12830*/  PRMT R11, R28.reuse, 0x7632, R11 ;  /* 0x000076321c0b7816 */ /* 0x040fe2000000000b */
[----:B------:R-:W-:Y:S01]  /*12840*/  IMAD.MOV.U32 R3, RZ, RZ, R2 ;  /* 0x000000ffff037224 */ /* 0x000fe200078e0002 */
[----:B------:R-:W-:Y:S02]  /*12850*/  PRMT R28, R28, 0x7610, R33 ;  /* 0x000076101c1c7816 */ /* 0x000fe40000000021 */
.L_x_16341:
[----:B------:R-:W-:Y:S05]  /*12860*/  BSYNC B1 ;  /* 0x0000000000017941 */ /* 0x000fea0003800000 */
.L_x_16339:
        /* <DEDUP_REMOVED lines=9> */
.L_x_16343:
[----:B------:R-:W-:Y:S01]  /*12900*/  IMAD.MOV.U32 R31, RZ, RZ, R20 ;  /* 0x000000ffff1f7224 */ /* 0x000fe200078e0014 */
[----:B------:R-:W-:Y:S01]  /*12910*/  PRMT R2, R2, 0x5410, R11 ;  /* 0x0000541002027816 */ /* 0x000fe2000000000b */
[----:B------:R-:W-:Y:S01]  /*12920*/  IMAD.MOV.U32 R20, RZ, RZ, R5 ;  /* 0x000000ffff147224 */ /* 0x000fe200078e0005 */
[----:B------:R-:W-:Y:S02]  /*12930*/  PRMT R11, R35, 0x7632, R11 ;  /* 0x00007632230b7816 */ /* 0x000fe4000000000b */
.L_x_16344:
[----:B------:R-:W-:Y:S05]  /*12940*/  BSYNC B1 ;  /* 0x0000000000017941 */ /* 0x000fea0003800000 */
.L_x_16342:
        /* <DEDUP_REMOVED lines=9> */
.L_x_16346:
[----:B------:R-:W-:Y:S01]  /*129e0*/  IMAD.MOV.U32 R22, RZ, RZ, R31 ;  /* 0x000000ffff167224 */ /* 0x000fe200078e001f */
[----:B------:R-:W-:Y:S01]  /*129f0*/  PRMT R2, R2, 0x5432, R28 ;  /* 0x0000543202027816 */ /* 0x000fe2000000001c */
[----:B------:R-:W-:Y:S02]  /*12a00*/  IMAD.MOV.U32 R31, RZ, RZ, R4 ;  /* 0x000000ffff1f7224 */ /* 0x000fe400078e0004 */
.L_x_16347:
[----:B------:R-:W-:Y:S05]  /*12a10*/  BSYNC B1 ;  /* 0x0000000000017941 */ /* 0x000fea0003800000 */
.L_x_16345:
        /* <DEDUP_REMOVED lines=9> */
.L_x_16349:
[----:B------:R-:W-:Y:S01]  /*12ab0*/  IMAD.MOV.U32 R5, RZ, RZ, R22 ;  /* 0x000000ffff057224 */ /* 0x000fe200078e0016 */
[--C-:B------:R-:W-:Y:S01]  /*12ac0*/  PRMT R4, R4, 0x5410, R2.reuse ;  /* 0x0000541004047816 */ /* 0x100fe20000000002 */
[----:B------:R-:W-:Y:S01]  /*12ad0*/  IMAD.MOV.U32 R22, RZ, RZ, R7 ;  /* 0x000000ffff167224 */ /* 0x000fe200078e0007 */
[----:B------:R-:W-:Y:S02]  /*12ae0*/  PRMT R2, R27, 0x7632, R2 ;  /* 0x000076321b027816 */ /* 0x000fe40000000002 */
.L_x_16350:
[----:B------:R-:W-:Y:S05]  /*12af0*/  BSYNC B1 ;  /* 0x0000000000017941 */ /* 0x000fea0003800000 */
.L_x_16348:
        /* <DEDUP_REMOVED lines=9> */
.L_x_16352:
[----:B------:R-:W-:Y:S01]  /*12b90*/  IMAD.MOV.U32 R30, RZ, RZ, R5 ;  /* 0x000000ffff1e7224 */ /* 0x000fe200078e0005 */
[----:B------:R-:W-:Y:S01]  /*12ba0*/  PRMT R7, R7, 0x7610, R4 ;  /* 0x0000761007077816 */ /* 0x000fe20000000004 */
[----:B------:R-:W-:Y:S01]  /*12bb0*/  IMAD.MOV.U32 R5, RZ, RZ, R6 ;  /* 0x000000ffff057224 */ /* 0x000fe200078e0006 */
[----:B------:R-:W-:Y:S02]  /*12bc0*/  PRMT R4, R4, 0x5410, R26 ;  /* 0x0000541004047816 */ /* 0x000fe4000000001a */
.L_x_16353:
[----:B------:R-:W-:Y:S05]  /*12bd0*/  BSYNC B1 ;  /* 0x0000000000017941 */ /* 0x000fea0003800000 */
.L_x_16351:
        /* <DEDUP_REMOVED lines=9> */
.L_x_16355:
[----:B------:R-:W-:Y:S01]  /*12c70*/  IMAD.MOV.U32 R33, RZ, RZ, R30 ;  /* 0x000000ffff217224 */ /* 0x000fe200078e001e */
[C---:B------:R-:W-:Y:S01]  /*12c80*/  PRMT R4, R7.reuse, 0x7632, R4 ;  /* 0x0000763207047816 */ /* 0x040fe20000000004 */
[----:B------:R-:W-:Y:S01]  /*12c90*/  IMAD.MOV.U32 R30, RZ, RZ, R9 ;  /* 0x000000ffff1e7224 */ /* 0x000fe200078e0009 */
[----:B------:R-:W-:Y:S02]  /*12ca0*/  PRMT R7, R7, 0x7610, R26 ;  /* 0x0000761007077816 */ /* 0x000fe4000000001a */
.L_x_16356:
[----:B------:R-:W-:Y:S05]  /*12cb0*/  BSYNC B1 ;  /* 0x0000000000017941 */ /* 0x000fea0003800000 */
.L_x_16354:
        /* <DEDUP_REMOVED lines=9> */
.L_x_16358:
[----:B------:R-:W-:Y:S01]  /*12d50*/  IMAD.MOV.U32 R6, RZ, RZ, R33 ;  /* 0x000000ffff067224 */ /* 0x000fe200078e0021 */
[----:B------:R-:W-:Y:S01]  /*12d60*/  PRMT R7, R4, 0x7610, R7 ;  /* 0x0000761004077816 */ /* 0x000fe20000000007 */
[----:B------:R-:W-:Y:S01]  /*12d70*/  IMAD.MOV.U32 R33, RZ, RZ, R8 ;  /* 0x000000ffff217224 */ /* 0x000fe200078e0008 */
[----:B------:R-:W-:Y:S02]  /*12d80*/  PRMT R4, R27, 0x7610, R4 ;  /* 0x000076101b047816 */ /* 0x000fe40000000004 */
.L_x_16359:
[----:B------:R-:W-:Y:S05]  /*12d90*/  BSYNC B1 ;  /* 0x0000000000017941 */ /* 0x000fea0003800000 */
.L_x_16357:
        /* <DEDUP_REMOVED lines=16> */
.L_x_16361:
[----:B------:R-:W-:Y:S01]  /*12ea0*/  IMAD.MOV.U32 R8, RZ, RZ, R3 ;  /* 0x000000ffff087224 */ /* 0x000fe200078e0003 */
[----:B------:R-:W-:Y:S01]  /*12eb0*/  PRMT R9, R9, 0x7610, R28 ;  /* 0x0000761009097816 */ /* 0x000fe2000000001c */
[----:B------:R-:W-:Y:S01]  /*12ec0*/  IMAD.MOV.U32 R3, RZ, RZ, R20 ;  /* 0x000000ffff037224 */ /* 0x000fe200078e0014 */
[----:B------:R-:W-:Y:S02]  /*12ed0*/  PRMT R28, R28, 0x5410, R11 ;  /* 0x000054101c1c7816 */ /* 0x000fe4000000000b */
.L_x_16362:
[----:B------:R-:W-:Y:S05]  /*12ee0*/  BSYNC B1 ;  /* 0x0000000000017941 */ /* 0x000fea0003800000 */
.L_x_16360:
        /* <DEDUP_REMOVED lines=9> */
.L_x_16364:
[----:B------:R-:W-:Y:S01]  /*12f80*/  IMAD.MOV.U32 R11, RZ, RZ, R8 ;  /* 0x000000ffff0b7224 */ /* 0x000fe200078e0008 */
[----:B------:R-:W-:Y:S01]  /*12f90*/  PRMT R14, R14, 0x7610, R9 ;  /* 0x000076100e0e7816 */ /* 0x000fe20000000009 */
[----:B------:R-:W-:Y:S01]  /*12fa0*/  IMAD.MOV.U32 R8, RZ, RZ, R31 ;  /* 0x000000ffff087224 */ /* 0x000fe200078e001f */
[----:B------:R-:W-:Y:S02]  /*12fb0*/  PRMT R9, R9, 0x7610, R2 ;  /* 0x0000761009097816 */ /* 0x000fe40000000002 */
.L_x_16365:
[----:B------:R-:W-:Y:S05]  /*12fc0*/  BSYNC B1 ;  /* 0x0000000000017941 */ /* 0x000fea0003800000 */
.L_x_16363:
        /* <DEDUP_REMOVED lines=9> */
.L_x_16367:
[----:B------:R-:W-:Y:S01]  /*13060*/  PRMT R2, R2, 0x7610, R14 ;  /* 0x0000761002027816 */ /* 0x000fe2000000000e */
[----:B------:R-:W-:Y:S02]  /*13070*/  IMAD.MOV.U32 R20, RZ, RZ, R11 ;  /* 0x000000ffff147224 */ /* 0x000fe400078e000b */
[----:B------:R-:W-:Y:S01]  /*13080*/  IMAD.MOV.U32 R11, RZ, RZ, R22 ;  /* 0x000000ffff0b7224 */ /* 0x000fe200078e0016 */
[----:B------:R-:W-:Y:S02]  /*13090*/  PRMT R14, R14, 0x5410, R2 ;  /* 0x000054100e0e7816 */ /* 0x000fe40000000002 */
.L_x_16368:
[----:B------:R-:W-:Y:S05]  /*130a0*/  BSYNC B1 ;  /* 0x0000000000017941 */ /* 0x000fea0003800000 */
.L_x_16366:
        /* <DEDUP_REMOVED lines=9> */
.L_x_16370:
[----:B------:R-:W-:Y:S01]  /*13140*/  IMAD.MOV.U32 R23, RZ, RZ, R20 ;  /* 0x000000ffff177224 */ /* 0x000fe200078e0014 */
[----:B------:R-:W-:Y:S01]  /*13150*/  PRMT R2, R2, 0x7632, R4 ;  /* 0x0000763202027816 */ /* 0x000fe20000000004 */
[----:B------:R-:W-:Y:S02]  /*13160*/  IMAD.MOV.U32 R20, RZ, RZ, R5 ;  /* 0x000000ffff147224 */ /* 0x000fe400078e0005 */
.L_x_16371:
[----:B------:R-:W-:Y:S05]  /*13170*/  BSYNC B1 ;  /* 0x0000000000017941 */ /* 0x000fea0003800000 */
.L_x_16369:
        /* <DEDUP_REMOVED lines=9> */
.L_x_16373:
[----:B------:R-:W-:Y:S01]  /*13210*/  IMAD.MOV.U32 R22, RZ, RZ, R23 ;  /* 0x000000ffff167224 */ /* 0x000fe200078e0017 */
[----:B------:R-:W-:Y:S01]  /*13220*/  PRMT R4, R4, 0x5410, R2 ;  /* 0x0000541004047816 */ /* 0x000fe20000000002 */
[----:B------:R-:W-:Y:S01]  /*13230*/  IMAD.MOV.U32 R23, RZ, RZ, R30 ;  /* 0x000000ffff177224 */ /* 0x000fe200078e001e */
[----:B------:R-:W-:Y:S02]  /*13240*/  PRMT R2, R7, 0x7632, R2 ;  /* 0x0000763207027816 */ /* 0x000fe40000000002 */
.L_x_16374:
[----:B------:R-:W-:Y:S05]  /*13250*/  BSYNC B1 ;  /* 0x0000000000017941 */ /* 0x000fea0003800000 */
.L_x_16372:
        /* <DEDUP_REMOVED lines=9> */
.L_x_16376:
[----:B------:R-:W-:Y:S01]  /*132f0*/  IMAD.MOV.U32 R5, RZ, RZ, R22 ;  /* 0x000000ffff057224 */ /* 0x000fe200078e0016 */
[C---:B------:R-:W-:Y:S01]  /*13300*/  PRMT R9, R4.reuse, 0x7632, R9 ;  /* 0x0000763204097816 */ /* 0x040fe20000000009 */
[----:B------:R-:W-:Y:S01]  /*13310*/  IMAD.MOV.U32 R22, RZ, RZ, R33 ;  /* 0x000000ffff167224 */ /* 0x000fe200078e0021 */
[----:B------:R-:W-:Y:S02]  /*13320*/  PRMT R4, R4, 0x5410, R4 ;  /* 0x0000541004047816 */ /* 0x000fe40000000004 */
.L_x_16377:
[----:B------:R-:W-:Y:S05]  /*13330*/  BSYNC B1 ;  /* 0x0000000000017941 */ /* 0x000fea0003800000 */
.L_x_16375:
        /* <DEDUP_REMOVED lines=9> */
.L_x_16379:
[----:B------:R-:W-:Y:S01]  /*133d0*/  IMAD.MOV.U32 R26, RZ, RZ, R5 ;  /* 0x000000ffff1a7224 */ /* 0x000fe200078e0005 */
[----:B------:R-:W-:Y:S01]  /*133e0*/  PRMT R4, R9, 0x7610, R4 ;  /* 0x0000761009047816 */ /* 0x000fe20000000004 */
[----:B------:R-:W-:Y:S01]  /*133f0*/  IMAD.MOV.U32 R5, RZ, RZ, R6 ;  /* 0x000000ffff057224 */ /* 0x000fe200078e0006 */
[----:B------:R-:W-:Y:S02]  /*13400*/  PRMT R9, R7, 0x7610, R9 ;  /* 0x0000761007097816 */ /* 0x000fe40000000009 */
.L_x_16380:
[----:B------:R-:W-:Y:S05]  /*13410*/  BSYNC B1 ;  /* 0x0000000000017941 */ /* 0x000fea0003800000 */
.L_x_16378:
        /* <DEDUP_REMOVED lines=16> */
.L_x_16382:
[----:B------:R-:W-:Y:S01]  /*13520*/  IMAD.MOV.U32 R6, RZ, RZ, R3 ;  /* 0x000000ffff067224 */ /* 0x000fe200078e0003 */
[----:B------:R-:W-:Y:S01]  /*13530*/  PRMT R7, R7, 0x7610, R28 ;  /* 0x0000761007077816 */ /* 0x000fe2000000001c */
[----:B------:R-:W-:Y:S01]  /*13540*/  IMAD.MOV.U32 R3, RZ, RZ, R8 ;  /* 0x000000ffff037224 */ /* 0x000fe200078e0008 */
[----:B------:R-:W-:Y:S02]  /*13550*/  PRMT R28, R28, 0x7610, R9 ;  /* 0x000076101c1c7816 */ /* 0x000fe40000000009 */
.L_x_16383:
[----:B------:R-:W-:Y:S05]  /*13560*/  BSYNC B1 ;  /* 0x0000000000017941 */ /* 0x000fea0003800000 */
.L_x_16381:
        /* <DEDUP_REMOVED lines=9> */
.L_x_16385:
[----:B------:R-:W-:Y:S01]  /*13600*/  IMAD.MOV.U32 R27, RZ, RZ, R6 ;  /* 0x000000ffff1b7224 */ /* 0x000fe200078e0006 */
[----:B------:R-:W-:Y:S01]  /*13610*/  PRMT R8, R8, 0x7610, R7 ;  /* 0x0000761008087816 */ /* 0x000fe20000000007 */
[----:B------:R-:W-:Y:S01]  /*13620*/  IMAD.MOV.U32 R6, RZ, RZ, R11 ;  /* 0x000000ffff067224 */ /* 0x000fe200078e000b */
[----:B------:R-:W-:Y:S02]  /*13630*/  PRMT R7, R7, 0x7610, R14 ;  /* 0x0000761007077816 */ /* 0x000fe4000000000e */
.L_x_16386:
[----:B------:R-:W-:Y:S05]  /*13640*/  BSYNC B1 ;  /* 0x0000000000017941 */ /* 0x000fea0003800000 */
.L_x_16384:
        /* <DEDUP_REMOVED lines=9> */
.L_x_16388:
[----:B------:R-:W-:Y:S01]  /*136e0*/  IMAD.MOV.U32 R14, RZ, RZ, R27 ;  /* 0x000000ffff0e7224 */ /* 0x000fe200078e001b */
[----:B------:R-:W-:Y:S01]  /*136f0*/  PRMT R9, R9, 0x7610, R8 ;  /* 0x0000761009097816 */ /* 0x000fe20000000008 */
[----:B------:R-:W-:Y:S01]  /*13700*/  IMAD.MOV.U32 R27, RZ, RZ, R20 ;  /* 0x000000ffff1b7224 */ /* 0x000fe200078e0014 */
[----:B------:R-:W-:Y:S02]  /*13710*/  PRMT R8, R8, 0x7610, R2 ;  /* 0x0000761008087816 */ /* 0x000fe40000000002 */
.L_x_16389:
[----:B------:R-:W-:Y:S05]  /*13720*/  BSYNC B1 ;  /* 0x0000000000017941 */ /* 0x000fea0003800000 */
.L_x_16387:
        /* <DEDUP_REMOVED lines=9> */
.L_x_16391:
[----:B------:R-:W-:Y:S01]  /*137c0*/  PRMT R2, R2, 0x7610, R9 ;  /* 0x0000761002027816 */ /* 0x000fe20000000009 */
[----:B------:R-:W-:Y:S02]  /*137d0*/  IMAD.MOV.U32 R11, RZ, RZ, R14 ;  /* 0x000000ffff0b7224 */ /* 0x000fe400078e000e */
[----:B------:R-:W-:Y:S01]  /*137e0*/  IMAD.MOV.U32 R14, RZ, RZ, R23 ;  /* 0x000000ffff0e7224 */ /* 0x000fe200078e0017 */
[----:B------:R-:W-:Y:S02]  /*137f0*/  PRMT R9, R9, 0x5410, R2 ;  /* 0x0000541009097816 */ /* 0x000fe40000000002 */
.L_x_16392:
[----:B------:R-:W-:Y:S05]  /*13800*/  BSYNC B1 ;  /* 0x0000000000017941 */ /* 0x000fea0003800000 */
.L_x_16390:
        /* <DEDUP_REMOVED lines=9> */
.L_x_16394:
[----:B------:R-:W-:Y:S01]  /*138a0*/  IMAD.MOV.U32 R16, RZ, RZ, R11 ;  /* 0x000000ffff107224 */ /* 0x000fe200078e000b */
[----:B------:R-:W-:Y:S01]  /*138b0*/  PRMT R2, R2, 0x7632, R4 ;  /* 0x0000763202027816 */ /* 0x000fe20000000004 */
[----:B------:R-:W-:Y:S02]  /*138c0*/  IMAD.MOV.U32 R11, RZ, RZ, R22 ;  /* 0x000000ffff0b7224 */ /* 0x000fe400078e0016 */
.L_x_16395:
[----:B------:R-:W-:Y:S05]  /*138d0*/  BSYNC B1 ;  /* 0x0000000000017941 */ /* 0x000fea0003800000 */
.L_x_16393:
        /* <DEDUP_REMOVED lines=9> */
.L_x_16397:
[----:B------:R-:W-:Y:S01]  /*13970*/  IMAD.MOV.U32 R23, RZ, RZ, R16 ;  /* 0x000000ffff177224 */ /* 0x000fe200078e0010 */
[--C-:B------:R-:W-:Y:S01]  /*13980*/  PRMT R4, R4, 0x5410, R2.reuse ;  /* 0x0000541004047816 */ /* 0x100fe20000000002 */
[----:B------:R-:W-:Y:S01]  /*13990*/  IMAD.MOV.U32 R16, RZ, RZ, R5 ;  /* 0x000000ffff107224 */ /* 0x000fe200078e0005 */
[----:B------:R-:W-:Y:S02]  /*139a0*/  PRMT R2, R9, 0x7610, R2 ;  /* 0x0000761009027816 */ /* 0x000fe40000000002 */
.L_x_16398:
[----:B------:R-:W-:Y:S05]  /*139b0*/  BSYNC B1 ;  /* 0x0000000000017941 */ /* 0x000fea0003800000 */
.L_x_16396:
        /* <DEDUP_REMOVED lines=9> */
.L_x_16400:
[----:B------:R-:W-:Y:S01]  /*13a50*/  IMAD.MOV.U32 R5, RZ, RZ, R23 ;  /* 0x000000ffff057224 */ /* 0x000fe200078e0017 */
[C---:B------:R-:W-:Y:S01]  /*13a60*/  PRMT R7, R4.reuse, 0x7632, R7 ;  /* 0x0000763204077816 */ /* 0x040fe20000000007 */
[----:B------:R-:W-:Y:S01]  /*13a70*/  IMAD.MOV.U32 R23, RZ, RZ, R26 ;  /* 0x000000ffff177224 */ /* 0x000fe200078e001a */
[----:B------:R-:W-:Y:S02]  /*13a80*/  PRMT R4, R4, 0x5410, R4 ;  /* 0x0000541004047816 */ /* 0x000fe40000000004 */
.L_x_16401:
[----:B------:R-:W-:Y:S05]  /*13a90*/  BSYNC B1 ;  /* 0x0000000000017941 */ /* 0x000fea0003800000 */
.L_x_16399:
        /* <DEDUP_REMOVED lines=16> */
.L_x_16403:
[----:B------:R-:W-:Y:S01]  /*13ba0*/  IMAD.MOV.U32 R20, RZ, RZ, R3 ;  /* 0x000000ffff147224 */ /* 0x000fe200078e0003 */
[----:B------:R-:W-:Y:S01]  /*13bb0*/  PRMT R15, R15, 0x7610, R28 ;  /* 0x000076100f0f7816 */ /* 0x000fe2000000001c */
[----:B------:R-:W-:Y:S01]  /*13bc0*/  IMAD.MOV.U32 R3, RZ, RZ, R6 ;  /* 0x000000ffff037224 */ /* 0x000fe200078e0006 */
[----:B------:R-:W-:Y:S02]  /*13bd0*/  PRMT R28, R28, 0x7610, R7 ;  /* 0x000076101c1c7816 */ /* 0x000fe40000000007 */
.L_x_16404:
[----:B------:R-:W-:Y:S05]  /*13be0*/  BSYNC B1 ;  /* 0x0000000000017941 */ /* 0x000fea0003800000 */
.L_x_16402:
        /* <DEDUP_REMOVED lines=9> */
.L_x_16406:
[----:B------:R-:W-:Y:S01]  /*13c80*/  IMAD.MOV.U32 R17, RZ, RZ, R20 ;  /* 0x000000ffff117224 */ /* 0x000fe200078e0014 */
[C---:B------:R-:W-:Y:S01]  /*13c90*/  PRMT R4, R15.reuse, 0x7632, R4 ;  /* 0x000076320f047816 */ /* 0x040fe20000000004 */
[----:B------:R-:W-:Y:S01]  /*13ca0*/  IMAD.MOV.U32 R20, RZ, RZ, R27 ;  /* 0x000000ffff147224 */ /* 0x000fe200078e001b */
[----:B------:R-:W-:Y:S02]  /*13cb0*/  PRMT R15, R15, 0x7610, R8 ;  /* 0x000076100f0f7816 */ /* 0x000fe40000000008 */
.L_x_16407:
[----:B------:R-:W-:Y:S05]  /*13cc0*/  BSYNC B1 ;  /* 0x0000000000017941 */ /* 0x000fea0003800000 */
.L_x_16405:
        /* <DEDUP_REMOVED lines=9> */
.L_x_16409:
[----:B------:R-:W-:Y:S01]  /*13d60*/  IMAD.MOV.U32 R6, RZ, RZ, R17 ;  /* 0x000000ffff067224 */ /* 0x000fe200078e0011 */
[----:B------:R-:W-:Y:S01]  /*13d70*/  PRMT R7, R7, 0x5410, R4 ;  /* 0x0000541007077816 */ /* 0x000fe20000000004 */
[----:B------:R-:W-:Y:S01]  /*13d80*/  IMAD.MOV.U32 R17, RZ, RZ, R14 ;  /* 0x000000ffff117224 */ /* 0x000fe200078e000e */
[----:B------:R-:W-:Y:S02]  /*13d90*/  PRMT R4, R9, 0x7632, R4 ;  /* 0x0000763209047816 */ /* 0x000fe40000000004 */
.L_x_16410:
[----:B------:R-:W-:Y:S05]  /*13da0*/  BSYNC B1 ;  /* 0x0000000000017941 */ /* 0x000fea0003800000 */
.L_x_16408:
        /* <DEDUP_REMOVED lines=9> */
.L_x_16412:
[----:B------:R-:W-:Y:S01]  /*13e40*/  IMAD.MOV.U32 R9, RZ, RZ, R6 ;  /* 0x000000ffff097224 */ /* 0x000fe200078e0006 */
[----:B------:R-:W-:Y:S01]  /*13e50*/  PRMT R8, R8, 0x7610, R7 ;  /* 0x0000761008087816 */ /* 0x000fe20000000007 */
[----:B------:R-:W-:Y:S01]  /*13e60*/  IMAD.MOV.U32 R6, RZ, RZ, R11 ;  /* 0x000000ffff067224 */ /* 0x000fe200078e000b */
[----:B------:R-:W-:Y:S02]  /*13e70*/  PRMT R7, R7, 0x7610, R2 ;  /* 0x0000761007077816 */ /* 0x000fe40000000002 */
.L_x_16413:
[----:B------:R-:W-:Y:S05]  /*13e80*/  BSYNC B1 ;  /* 0x0000000000017941 */ /* 0x000fea0003800000 */
.L_x_16411:
        /* <DEDUP_REMOVED lines=9> */
.L_x_16415:
[----:B------:R-:W-:Y:S01]  /*13f20*/  PRMT R2, R2, 0x7610, R8 ;  /* 0x0000761002027816 */ /* 0x000fe20000000008 */
[----:B------:R-:W-:Y:S02]  /*13f30*/  IMAD.MOV.U32 R14, RZ, RZ, R9 ;  /* 0x000000ffff0e7224 */ /* 0x000fe400078e0009 */
[----:B------:R-:W-:Y:S01]  /*13f40*/  IMAD.MOV.U32 R9, RZ, RZ, R16 ;  /* 0x000000ffff097224 */ /* 0x000fe200078e0010 */
[----:B------:R-:W-:Y:S02]  /*13f50*/  PRMT R8, R8, 0x5410, R2 ;  /* 0x0000541008087816 */ /* 0x000fe40000000002 */
.L_x_16416:
[----:B------:R-:W-:Y:S05]  /*13f60*/  BSYNC B1 ;  /* 0x0000000000017941 */ /* 0x000fea0003800000 */
.L_x_16414:
        /* <DEDUP_REMOVED lines=9> */
.L_x_16418:
[----:B------:R-:W-:Y:S01]  /*14000*/  IMAD.MOV.U32 R16, RZ, RZ, R14 ;  /* 0x000000ffff107224 */ /* 0x000fe200078e000e */
[----:B------:R-:W-:Y:S01]  /*14010*/  PRMT R2, R2, 0x7632, R4 ;  /* 0x0000763202027816 */ /* 0x000fe20000000004 */
[----:B------:R-:W-:Y:S02]  /*14020*/  IMAD.MOV.U32 R14, RZ, RZ, R23 ;  /* 0x000000ffff0e7224 */ /* 0x000fe400078e0017 */
.L_x_16419:
[----:B------:R-:W-:Y:S05]  /*14030*/  BSYNC B1 ;  /* 0x0000000000017941 */ /* 0x000fea0003800000 */
.L_x_16417:
        /* <DEDUP_REMOVED lines=9> */
.L_x_16421:
[----:B------:R-:W-:Y:S01]  /*140d0*/  IMAD.MOV.U32 R11, RZ, RZ, R16 ;  /* 0x000000ffff0b7224 */ /* 0x000fe200078e0010 */
[--C-:B------:R-:W-:Y:S01]  /*140e0*/  PRMT R4, R4, 0x5410, R2.reuse ;  /* 0x0000541004047816 */ /* 0x100fe20000000002 */
[----:B------:R-:W-:Y:S01]  /*140f0*/  IMAD.MOV.U32 R16, RZ, RZ, R5 ;  /* 0x000000ffff107224 */ /* 0x000fe200078e0005 */
[----:B------:R-:W-:Y:S02]  /*14100*/  PRMT R2, R7, 0x7610, R2 ;  /* 0x0000761007027816 */ /* 0x000fe40000000002 */
.L_x_16422:
[----:B------:R-:W-:Y:S05]  /*14110*/  BSYNC B1 ;  /* 0x0000000000017941 */ /* 0x000fea0003800000 */
.L_x_16420:
        /* <DEDUP_REMOVED lines=16> */
.L_x_16424:
[----:B------:R-:W-:Y:S01]  /*14220*/  IMAD.MOV.U32 R18, RZ, RZ, R3 ;  /* 0x000000ffff127224 */ /* 0x000fe200078e0003 */
[----:B------:R-:W-:Y:S01]  /*14230*/  PRMT R5, R5, 0x7610, R28 ;  /* 0x0000761005057816 */ /* 0x000fe2000000001c */
[----:B------:R-:W-:Y:S01]  /*14240*/  IMAD.MOV.U32 R3, RZ, RZ, R20 ;  /* 0x000000ffff037224 */ /* 0x000fe200078e0014 */
[----:B------:R-:W-:Y:S02]  /*14250*/  PRMT R28, R28, 0x7610, R15 ;  /* 0x000076101c1c7816 */ /* 0x000fe4000000000f */
.L_x_16425:
[----:B------:R-:W-:Y:S05]  /*14260*/  BSYNC B1 ;  /* 0x0000000000017941 */ /* 0x000fea0003800000 */
.L_x_16423:
        /* <DEDUP_REMOVED lines=9> */
.L_x_16427:
[----:B------:R-:W-:Y:S01]  /*14300*/  IMAD.MOV.U32 R15, RZ, RZ, R18 ;  /* 0x000000ffff0f7224 */ /* 0x000fe200078e0012 */
[----:B------:R-:W-:Y:S01]  /*14310*/  PRMT R5, R5, 0x5432, R4 ;  /* 0x0000543205057816 */ /* 0x000fe20000000004 */
[----:B------:R-:W-:Y:S02]  /*14320*/  IMAD.MOV.U32 R18, RZ, RZ, R17 ;  /* 0x000000ffff127224 */ /* 0x000fe400078e0011 */
.L_x_16428:
[----:B------:R-:W-:Y:S05]  /*14330*/  BSYNC B1 ;  /* 0x0000000000017941 */ /* 0x000fea0003800000 */
.L_x_16426:
        /* <DEDUP_REMOVED lines=9> */
.L_x_16430:
[----:B------:R-:W-:Y:S01]  /*143d0*/  IMAD.MOV.U32 R20, RZ, RZ, R15 ;  /* 0x000000ffff147224 */ /* 0x000fe200078e000f */
[----:B------:R-:W-:Y:S01]  /*143e0*/  PRMT R4, R5, 0x7610, R4 ;  /* 0x0000761005047816 */ /* 0x000fe20000000004 */
[----:B------:R-:W-:Y:S01]  /*143f0*/  IMAD.MOV.U32 R15, RZ, RZ, R6 ;  /* 0x000000ffff0f7224 */ /* 0x000fe200078e0006 */
[----:B------:R-:W-:Y:S02]  /*14400*/  PRMT R5, R7, 0x7632, R5 ;  /* 0x0000763207057816 */ /* 0x000fe40000000005 */
.L_x_16431:
[----:B------:R-:W-:Y:S05]  /*14410*/  BSYNC B1 ;  /* 0x0000000000017941 */ /* 0x000fea0003800000 */
.L_x_16429:
        /* <DEDUP_REMOVED lines=9> */
.L_x_16433:
[----:B------:R-:W-:Y:S01]  /*144b0*/  IMAD.MOV.U32 R7, RZ, RZ, R20 ;  /* 0x000000ffff077224 */ /* 0x000fe200078e0014 */
[--C-:B------:R-:W-:Y:S01]  /*144c0*/  PRMT R6, R6, 0x5410, R4.reuse ;  /* 0x0000541006067816 */ /* 0x100fe20000000004 */
[----:B------:R-:W-:Y:S01]  /*144d0*/  IMAD.MOV.U32 R20, RZ, RZ, R9 ;  /* 0x000000ffff147224 */ /* 0x000fe200078e0009 */
[----:B------:R-:W-:Y:S02]  /*144e0*/  PRMT R4, R8, 0x7632, R4 ;  /* 0x0000763208047816 */ /* 0x000fe40000000004 */
.L_x_16434:
[----:B------:R-:W-:Y:S05]  /*144f0*/  BSYNC B1 ;  /* 0x0000000000017941 */ /* 0x000fea0003800000 */
.L_x_16432:
        /* <DEDUP_REMOVED lines=9> */
.L_x_16436:
[----:B------:R-:W-:Y:S01]  /*14590*/  IMAD.MOV.U32 R9, RZ, RZ, R7 ;  /* 0x000000ffff097224 */ /* 0x000fe200078e0007 */
[----:B------:R-:W-:Y:S01]  /*145a0*/  PRMT R8, R8, 0x7610, R6 ;  /* 0x0000761008087816 */ /* 0x000fe20000000006 */
[----:B------:R-:W-:Y:S01]  /*145b0*/  IMAD.MOV.U32 R7, RZ, RZ, R14 ;  /* 0x000000ffff077224 */ /* 0x000fe200078e000e */
[----:B------:R-:W-:Y:S02]  /*145c0*/  PRMT R6, R6, 0x7610, R2 ;  /* 0x0000761006067816 */ /* 0x000fe40000000002 */
.L_x_16437:
[----:B------:R-:W-:Y:S05]  /*145d0*/  BSYNC B1 ;  /* 0x0000000000017941 */ /* 0x000fea0003800000 */
.L_x_16435:
        /* <DEDUP_REMOVED lines=9> */
.L_x_16439:
[----:B------:R-:W-:Y:S01]  /*14670*/  PRMT R2, R2, 0x7610, R8 ;  /* 0x0000761002027816 */ /* 0x000fe20000000008 */
[----:B------:R-:W-:Y:S02]  /*14680*/  IMAD.MOV.U32 R14, RZ, RZ, R9 ;  /* 0x000000ffff0e7224 */ /* 0x000fe400078e0009 */
[----:B------:R-:W-:Y:S01]  /*14690*/  IMAD.MOV.U32 R9, RZ, RZ, R16 ;  /* 0x000000ffff097224 */ /* 0x000fe200078e0010 */
[----:B------:R-:W-:Y:S02]  /*146a0*/  PRMT R8, R8, 0x5410, R2 ;  /* 0x0000541008087816 */ /* 0x000fe40000000002 */
.L_x_16440:
[----:B------:R-:W-:Y:S05]  /*146b0*/  BSYNC B1 ;  /* 0x0000000000017941 */ /* 0x000fea0003800000 */
.L_x_16438:
        /* <DEDUP_REMOVED lines=9> */
.L_x_16442:
[----:B------:R-:W-:Y:S01]  /*14750*/  IMAD.MOV.U32 R16, RZ, RZ, R14 ;  /* 0x000000ffff107224 */ /* 0x000fe200078e000e */
[----:B------:R-:W-:Y:S01]  /*14760*/  PRMT R2, R2, 0x7632, R4 ;  /* 0x0000763202027816 */ /* 0x000fe20000000004 */
[----:B------:R-:W-:Y:S02]  /*14770*/  IMAD.MOV.U32 R14, RZ, RZ, R11 ;  /* 0x000000ffff0e7224 */ /* 0x000fe400078e000b */
.L_x_16443:
[----:B------:R-:W-:Y:S05]  /*14780*/  BSYNC B1 ;  /* 0x0000000000017941 */ /* 0x000fea0003800000 */
.L_x_16441:
        /* <DEDUP_REMOVED lines=16> */
.L_x_16445:
[----:B------:R-:W-:Y:S01]  /*14890*/  IMAD.MOV.U32 R22, RZ, RZ, R3 ;  /* 0x000000ffff167224 */ /* 0x000fe200078e0003 */
[----:B------:R-:W-:Y:S01]  /*148a0*/  PRMT R4, R4, 0x7610, R28 ;  /* 0x0000761004047816 */ /* 0x000fe2000000001c */
[----:B------:R-:W-:Y:S01]  /*148b0*/  IMAD.MOV.U32 R3, RZ, RZ, R18 ;  /* 0x000000ffff037224 */ /* 0x000fe200078e0012 */
[----:B------:R-:W-:Y:S02]  /*148c0*/  PRMT R28, R28, 0x7610, R5 ;  /* 0x000076101c1c7816 */ /* 0x000fe40000000005 */
.L_x_16446:
[----:B------:R-:W-:Y:S05]  /*148d0*/  BSYNC B1 ;  /* 0x0000000000017941 */ /* 0x000fea0003800000 */
.L_x_16444:
        /* <DEDUP_REMOVED lines=9> */
.L_x_16448:
[----:B------:R-:W-:Y:S01]  /*14970*/  PRMT R5, R5, 0x7610, R4 ;  /* 0x0000761005057816 */ /* 0x000fe20000000004 */
[----:B------:R-:W-:Y:S02]  /*14980*/  IMAD.MOV.U32 R11, RZ, RZ, R22 ;  /* 0x000000ffff0b7224 */ /* 0x000fe400078e0016 */
[----:B------:R-:W-:Y:S01]  /*14990*/  IMAD.MOV.U32 R22, RZ, RZ, R15 ;  /* 0x000000ffff167224 */ /* 0x000fe200078e000f */
[----:B------:R-:W-:Y:S02]  /*149a0*/  PRMT R4, R4, 0x5410, R5 ;  /* 0x0000541004047816 */ /* 0x000fe40000000005 */
.L_x_16449:
[----:B------:R-:W-:Y:S05]  /*149b0*/  BSYNC B1 ;  /* 0x0000000000017941 */ /* 0x000fea0003800000 */
.L_x_16447:
        /* <DEDUP_REMOVED lines=9> */
.L_x_16451:
[----:B------:R-:W-:Y:S01]  /*14a50*/  IMAD.MOV.U32 R18, RZ, RZ, R11 ;  /* 0x000000ffff127224 */ /* 0x000fe200078e000b */
[----:B------:R-:W-:Y:S01]  /*14a60*/  PRMT R15, R15, 0x7610, R5 ;  /* 0x000076100f0f7816 */ /* 0x000fe20000000005 */
[----:B------:R-:W-:Y:S01]  /*14a70*/  IMAD.MOV.U32 R11, RZ, RZ, R20 ;  /* 0x000000ffff0b7224 */ /* 0x000fe200078e0014 */
[----:B------:R-:W-:Y:S02]  /*14a80*/  PRMT R5, R5, 0x5410, R4 ;  /* 0x0000541005057816 */ /* 0x000fe40000000004 */
.L_x_16452:
[----:B------:R-:W-:Y:S05]  /*14a90*/  BSYNC B1 ;  /* 0x0000000000017941 */ /* 0x000fea0003800000 */
.L_x_16450:
        /* <DEDUP_REMOVED lines=9> */
.L_x_16454:
[----:B------:R-:W-:Y:S01]  /*14b30*/  IMAD.MOV.U32 R20, RZ, RZ, R18 ;  /* 0x000000ffff147224 */ /* 0x000fe200078e0012 */
[C---:B------:R-:W-:Y:S01]  /*14b40*/  PRMT R4, R15.reuse, 0x7632, R4 ;  /* 0x000076320f047816 */ /* 0x040fe20000000004 */
[----:B------:R-:W-:Y:S01]  /*14b50*/  IMAD.MOV.U32 R18, RZ, RZ, R7 ;  /* 0x000000ffff127224 */ /* 0x000fe200078e0007 */
[----:B------:R-:W-:Y:S02]  /*14b60*/  PRMT R15, R15, 0x7610, R6 ;  /* 0x000076100f0f7816 */ /* 0x000fe40000000006 */
.L_x_16455:
[----:B------:R-:W-:Y:S05]  /*14b70*/  BSYNC B1 ;  /* 0x0000000000017941 */ /* 0x000fea0003800000 */
.L_x_16453:
        /* <DEDUP_REMOVED lines=9> */
.L_x_16457:
[----:B------:R-:W-:Y:S01]  /*14c10*/  IMAD.MOV.U32 R7, RZ, RZ, R20 ;  /* 0x000000ffff077224 */ /* 0x000fe200078e0014 */
[--C-:B------:R-:W-:Y:S01]  /*14c20*/  PRMT R6, R6, 0x5410, R4.reuse ;  /* 0x0000541006067816 */ /* 0x100fe20000000004 */
[----:B------:R-:W-:Y:S01]  /*14c30*/  IMAD.MOV.U32 R20, RZ, RZ, R9 ;  /* 0x000000ffff147224 */ /* 0x000fe200078e0009 */
[----:B------:R-:W-:Y:S02]  /*14c40*/  PRMT R4, R8, 0x7632, R4 ;  /* 0x0000763208047816 */ /* 0x000fe40000000004 */
.L_x_16458:
[----:B------:R-:W-:Y:S05]  /*14c50*/  BSYNC B1 ;  /* 0x0000000000017941 */ /* 0x000fea0003800000 */
.L_x_16456:
        /* <DEDUP_REMOVED lines=9> */
.L_x_16460:
[----:B------:R-:W-:Y:S01]  /*14cf0*/  IMAD.MOV.U32 R9, RZ, RZ, R7 ;  /* 0x000000ffff097224 */ /* 0x000fe200078e0007 */
[----:B------:R-:W-:Y:S01]  /*14d00*/  PRMT R17, R17, 0x7610, R6 ;  /* 0x0000761011117816 */ /* 0x000fe20000000006 */
[----:B------:R-:W-:Y:S01]  /*14d10*/  IMAD.MOV.U32 R7, RZ, RZ, R14 ;  /* 0x000000ffff077224 */ /* 0x000fe200078e000e */
[----:B------:R-:W-:Y:S02]  /*14d20*/  PRMT R6, R6, 0x7610, R2 ;  /* 0x0000761006067816 */ /* 0x000fe40000000002 */
.L_x_16461:
[----:B------:R-:W-:Y:S05]  /*14d30*/  BSYNC B1 ;  /* 0x0000000000017941 */ /* 0x000fea0003800000 */
.L_x_16459:
        /* <DEDUP_REMOVED lines=9> */
.L_x_16463:
[----:B------:R-:W-:Y:S01]  /*14dd0*/  PRMT R2, R2, 0x7610, R17 ;  /* 0x0000761002027816 */ /* 0x000fe20000000011 */
[----:B------:R-:W-:Y:S02]  /*14de0*/  IMAD.MOV.U32 R8, RZ, RZ, R9 ;  /* 0x000000ffff087224 */ /* 0x000fe400078e0009 */
[----:B------:R-:W-:Y:S01]  /*14df0*/  IMAD.MOV.U32 R9, RZ, RZ, R16 ;  /* 0x000000ffff097224 */ /* 0x000fe200078e0010 */
[----:B------:R-:W-:Y:S02]  /*14e00*/  PRMT R17, R17, 0x5410, R2 ;  /* 0x0000541011117816 */ /* 0x000fe40000000002 */
.L_x_16464:
[----:B------:R-:W-:Y:S05]  /*14e10*/  BSYNC B1 ;  /* 0x0000000000017941 */ /* 0x000fea0003800000 */
.L_x_16462:
        /* <DEDUP_REMOVED lines=16> */
.L_x_16466:
[----:B------:R-:W-:Y:S01]  /*14f20*/  IMAD.MOV.U32 R24, RZ, RZ, R3 ;  /* 0x000000ffff187224 */ /* 0x000fe200078e0003 */
[C---:B------:R-:W-:Y:S01]  /*14f30*/  PRMT R5, R28.reuse, 0x7632, R5 ;  /* 0x000076321c057816 */ /* 0x040fe20000000005 */
[----:B------:R-:W-:Y:S01]  /*14f40*/  IMAD.MOV.U32 R3, RZ, RZ, R22 ;  /* 0x000000ffff037224 */ /* 0x000fe200078e0016 */
[----:B------:R-:W-:Y:S02]  /*14f50*/  PRMT R28, R28, 0x7610, R4 ;  /* 0x000076101c1c7816 */ /* 0x000fe40000000004 */
.L_x_16467:
[----:B------:R-:W-:Y:S05]  /*14f60*/  BSYNC B1 ;  /* 0x0000000000017941 */ /* 0x000fea0003800000 */
.L_x_16465:
        /* <DEDUP_REMOVED lines=9> */
.L_x_16469:
[----:B------:R-:W-:Y:S01]  /*15000*/  IMAD.MOV.U32 R19, RZ, RZ, R24 ;  /* 0x000000ffff137224 */ /* 0x000fe200078e0018 */
[C---:B------:R-:W-:Y:S01]  /*15010*/  PRMT R6, R5.reuse, 0x7610, R6 ;  /* 0x0000761005067816 */ /* 0x040fe20000000006 */
[----:B------:R-:W-:Y:S01]  /*15020*/  IMAD.MOV.U32 R24, RZ, RZ, R11 ;  /* 0x000000ffff187224 */ /* 0x000fe200078e000b */
[----:B------:R-:W-:Y:S02]  /*15030*/  PRMT R5, R5, 0x7632, R5 ;  /* 0x0000763205057816 */ /* 0x000fe40000000005 */
.L_x_16470:
[----:B------:R-:W-:Y:S05]  /*15040*/  BSYNC B1 ;  /* 0x0000000000017941 */ /* 0x000fea0003800000 */
.L_x_16468:
        /* <DEDUP_REMOVED lines=9> */
.L_x_16472:
[----:B------:R-:W-:Y:S01]  /*150e0*/  PRMT R15, R6, 0x7610, R15 ;  /* 0x00007610060f7816 */ /* 0x000fe2000000000f */
[----:B------:R-:W-:Y:S02]  /*150f0*/  IMAD.MOV.U32 R16, RZ, RZ, R19 ;  /* 0x000000ffff107224 */ /* 0x000fe400078e0013 */
[----:B------:R-:W-:Y:S01]  /*15100*/  IMAD.MOV.U32 R19, RZ, RZ, R18 ;  /* 0x000000ffff137224 */ /* 0x000fe200078e0012 */
[----:B------:R-:W-:Y:S02]  /*15110*/  PRMT R6, R15, 0x7632, R6 ;  /* 0x000076320f067816 */ /* 0x000fe40000000006 */
.L_x_16473:
[----:B------:R-:W-:Y:S05]  /*15120*/  BSYNC B1 ;  /* 0x0000000000017941 */ /* 0x000fea0003800000 */
.L_x_16471:
        /* <DEDUP_REMOVED lines=9> */
.L_x_16475:
[----:B------:R-:W-:Y:S01]  /*151c0*/  IMAD.MOV.U32 R14, RZ, RZ, R16 ;  /* 0x000000ffff0e7224 */ /* 0x000fe200078e0010 */
[----:B------:R-:W-:Y:S01]  /*151d0*/  PRMT R15, R4, 0x5410, R15 ;  /* 0x00005410040f7816 */ /* 0x000fe2000000000f */
[----:B------:R-:W-:Y:S02]  /*151e0*/  IMAD.MOV.U32 R16, RZ, RZ, R20 ;  /* 0x000000ffff107224 */ /* 0x000fe400078e0014 */
.L_x_16476:
[----:B------:R-:W-:Y:S05]  /*151f0*/  BSYNC B1 ;  /* 0x0000000000017941 */ /* 0x000fea0003800000 */
.L_x_16474:
        /* <DEDUP_REMOVED lines=9> */
.L_x_16478:
[----:B------:R-:W-:Y:S01]  /*15290*/  IMAD.MOV.U32 R12, RZ, RZ, R14 ;  /* 0x000000ffff0c7224 */ /* 0x000fe200078e000e */
[C---:B------:R-:W-:Y:S01]  /*152a0*/  PRMT R17, R15.reuse, 0x7632, R17 ;  /* 0x000076320f117816 */ /* 0x040fe20000000011 */
[----:B------:R-:W-:Y:S01]  /*152b0*/  IMAD.MOV.U32 R14, RZ, RZ, R7 ;  /* 0x000000ffff0e7224 */ /* 0x000fe200078e0007 */
[----:B------:R-:W-:Y:S02]  /*152c0*/  PRMT R15, R15, 0x7610, R6 ;  /* 0x000076100f0f7816 */ /* 0x000fe40000000006 */
.L_x_16479:
[----:B------:R-:W-:Y:S05]  /*152d0*/  BSYNC B1 ;  /* 0x0000000000017941 */ /* 0x000fea0003800000 */
.L_x_16477:
        /* <DEDUP_REMOVED lines=9> */
.L_x_16481:
[----:B------:R-:W-:Y:S01]  /*15370*/  IMAD.MOV.U32 R11, RZ, RZ, R12 ;  /* 0x000000ffff0b7224 */ /* 0x000fe200078e000c */
[----:B------:R-:W-:Y:S01]  /*15380*/  PRMT R20, R20, 0x5410, R17 ;  /* 0x0000541014147816 */ /* 0x000fe20000000011 */
[----:B------:R-:W-:Y:S01]  /*15390*/  IMAD.MOV.U32 R12, RZ, RZ, R9 ;  /* 0x000000ffff0c7224 */ /* 0x000fe200078e0009 */
[----:B------:R-:W-:Y:S02]  /*153a0*/  PRMT R17, R17, 0x7632, R17 ;  /* 0x0000763211117816 */ /* 0x000fe40000000011 */
.L_x_16482:
[----:B------:R-:W-:Y:S05]  /*153b0*/  BSYNC B1 ;  /* 0x0000000000017941 */ /* 0x000fea0003800000 */
.L_x_16480:
        /* <DEDUP_REMOVED lines=9> */
.L_x_16484:
[----:B------:R-:W-:Y:S01]  /*15450*/  IMAD.MOV.U32 R18, RZ, RZ, R11 ;  /* 0x000000ffff127224 */ /* 0x000fe200078e000b */
[----:B------:R-:W-:Y:S01]  /*15460*/  PRMT R17, R17, 0x7610, R20 ;  /* 0x0000761011117816 */ /* 0x000fe20000000014 */
[----:B------:R-:W-:Y:S01]  /*15470*/  IMAD.MOV.U32 R11, RZ, RZ, R8 ;  /* 0x000000ffff0b7224 */ /* 0x000fe200078e0008 */
[----:B------:R-:W-:Y:S02]  /*15480*/  PRMT R20, R20, 0x7610, R2 ;  /* 0x0000761014147816 */ /* 0x000fe40000000002 */
.L_x_16485:
[----:B------:R-:W-:Y:S05]  /*15490*/  BSYNC B1 ;  /* 0x0000000000017941 */ /* 0x000fea0003800000 */
.L_x_16483:
        /* <DEDUP_REMOVED lines=16> */
.L_x_16487:
[----:B------:R-:W-:Y:S01]  /*155a0*/  PRMT R33, R33, 0x7610, R28 ;  /* 0x0000761021217816 */ /* 0x000fe2000000001c */
[----:B------:R-:W-:Y:S01]  /*155b0*/  IMAD.MOV.U32 R2, RZ, RZ, R3 ;  /* 0x000000ffff027224 */ /* 0x000fe200078e0003 */
[----:B------:R-:W-:Y:S01]  /*155c0*/  PRMT R28, R28, 0x5410, R5 ;  /* 0x000054101c1c7816 */ /* 0x000fe20000000005 */
[----:B------:R-:W-:Y:S02]  /*155d0*/  IMAD.MOV.U32 R3, RZ, RZ, R24 ;  /* 0x000000ffff037224 */ /* 0x000fe400078e0018 */
.L_x_16488:
[----:B------:R-:W-:Y:S05]  /*155e0*/  BSYNC B1 ;  /* 0x0000000000017941 */ /* 0x000fea0003800000 */
.L_x_16486:
        /* <DEDUP_REMOVED lines=9> */
.L_x_16490:
[----:B------:R-:W-:Y:S01]  /*15680*/  PRMT R35, R35, 0x7610, R33 ;  /* 0x0000761023237816 */ /* 0x000fe20000000021 */
[----:B------:R-:W-:Y:S01]  /*15690*/  IMAD.MOV.U32 R5, RZ, RZ, R2 ;  /* 0x000000ffff057224 */ /* 0x000fe200078e0002 */
[----:B------:R-:W-:Y:S01]  /*156a0*/  PRMT R33, R33, 0x5410, R6 ;  /* 0x0000541021217816 */ /* 0x000fe20000000006 */
[----:B------:R-:W-:Y:S02]  /*156b0*/  IMAD.MOV.U32 R2, RZ, RZ, R19 ;  /* 0x000000ffff027224 */ /* 0x000fe400078e0013 */
.L_x_16491:
[----:B------:R-:W-:Y:S05]  /*156c0*/  BSYNC B1 ;  /* 0x0000000000017941 */ /* 0x000fea0003800000 */
.L_x_16489:
        /* <DEDUP_REMOVED lines=9> */
.L_x_16493:
[C---:B------:R-:W-:Y:S01]  /*15760*/  PRMT R28, R35.reuse, 0x7632, R28 ;  /* 0x00007632231c7816 */ /* 0x040fe2000000001c */
[----:B------:R-:W-:Y:S01]  /*15770*/  IMAD.MOV.U32 R4, RZ, RZ, R5 ;  /* 0x000000ffff047224 */ /* 0x000fe200078e0005 */
[----:B------:R-:W-:Y:S01]  /*15780*/  PRMT R35, R35, 0x5410, R15 ;  /* 0x0000541023237816 */ /* 0x000fe2000000000f */
[----:B------:R-:W-:Y:S02]  /*15790*/  IMAD.MOV.U32 R5, RZ, RZ, R16 ;  /* 0x000000ffff057224 */ /* 0x000fe400078e0010 */
.L_x_16494:
[----:B------:R-:W-:Y:S05]  /*157a0*/  BSYNC B1 ;  /* 0x0000000000017941 */ /* 0x000fea0003800000 */
.L_x_16492:
        /* <DEDUP_REMOVED lines=9> */
.L_x_16496:
[----:B------:R-:W-:Y:S01]  /*15840*/  PRMT R27, R27, 0x5410, R28 ;  /* 0x000054101b1b7816 */ /* 0x000fe2000000001c */
[----:B------:R-:W-:Y:S01]  /*15850*/  IMAD.MOV.U32 R7, RZ, RZ, R4 ;  /* 0x000000ffff077224 */ /* 0x000fe200078e0004 */
[----:B------:R-:W-:Y:S01]  /*15860*/  PRMT R28, R15, 0x7632, R28 ;  /* 0x000076320f1c7816 */ /* 0x000fe2000000001c */
[----:B------:R-:W-:Y:S02]  /*15870*/  IMAD.MOV.U32 R4, RZ, RZ, R14 ;  /* 0x000000ffff047224 */ /* 0x000fe400078e000e */
.L_x_16497:
[----:B------:R-:W-:Y:S05]  /*15880*/  BSYNC B1 ;  /* 0x0000000000017941 */ /* 0x000fea0003800000 */
.L_x_16495:
        /* <DEDUP_REMOVED lines=9> */
.L_x_16499:
[C---:B------:R-:W-:Y:S01]  /*15920*/  PRMT R26, R27.reuse, 0x7632, R26 ;  /* 0x000076321b1a7816 */ /* 0x040fe2000000001a */
[----:B------:R-:W-:Y:S01]  /*15930*/  IMAD.MOV.U32 R6, RZ, RZ, R7 ;  /* 0x000000ffff067224 */ /* 0x000fe200078e0007 */
[----:B------:R-:W-:Y:S01]  /*15940*/  PRMT R27, R27, 0x5410, R17 ;  /* 0x000054101b1b7816 */ /* 0x000fe20000000011 */
[----:B------:R-:W-:Y:S02]  /*15950*/  IMAD.MOV.U32 R7, RZ, RZ, R12 ;  /* 0x000000ffff077224 */ /* 0x000fe400078e000c */
.L_x_16500:
[----:B------:R-:W-:Y:S05]  /*15960*/  BSYNC B1 ;  /* 0x0000000000017941 */ /* 0x000fea0003800000 */
.L_x_16498:
        /* <DEDUP_REMOVED lines=9> */
.L_x_16502:
[----:B------:R-:W-:Y:S01]  /*15a00*/  IMAD.MOV.U32 R9, RZ, RZ, R6 ;  /* 0x000000ffff097224 */ /* 0x000fe200078e0006 */
[----:B------:R-:W-:Y:S01]  /*15a10*/  PRMT R26, R20, 0x5432, R26 ;  /* 0x00005432141a7816 */ /* 0x000fe2000000001a */
[----:B------:R-:W-:Y:S02]  /*15a20*/  IMAD.MOV.U32 R6, RZ, RZ, R11 ;  /* 0x000000ffff067224 */ /* 0x000fe400078e000b */
.L_x_16503:
[----:B------:R-:W-:Y:S05]  /*15a30*/  BSYNC B1 ;  /* 0x0000000000017941 */ /* 0x000fea0003800000 */
.L_x_16501:
        /* <DEDUP_REMOVED lines=9> */
.L_x_16505:
[C---:B------:R-:W-:Y:S01]  /*15ad0*/  PRMT R27, R26.reuse, 0x7632, R27 ;  /* 0x000076321a1b7816 */ /* 0x040fe2000000001b */
[----:B------:R-:W-:Y:S01]  /*15ae0*/  IMAD.MOV.U32 R8, RZ, RZ, R9 ;  /* 0x000000ffff087224 */ /* 0x000fe200078e0009 */
[----:B------:R-:W-:Y:S01]  /*15af0*/  PRMT R26, R26, 0x7610, R17 ;  /* 0x000076101a1a7816 */ /* 0x000fe20000000011 */
[----:B------:R-:W-:Y:S02]  /*15b00*/  IMAD.MOV.U32 R9, RZ, RZ, R18 ;  /* 0x000000ffff097224 */ /* 0x000fe400078e0012 */
.L_x_16506:
[----:B------:R-:W-:Y:S05]  /*15b10*/  BSYNC B1 ;  /* 0x0000000000017941 */ /* 0x000fea0003800000 */
.L_x_16504:
[----:B------:R-:W-:Y:S02]  /*15b20*/  FADD.FTZ R10, R21, R10 ;  /* 0x0000000a150a7221 */ /* 0x000fe40000010000 */
[----:B------:R-:W-:Y:S02]  /*15b30*/  IMAD.MOV.U32 R11, RZ, RZ, R29 ;  /* 0x000000ffff0b7224 */ /* 0x000fe400078e001d */
.L_x_16338:
[----:B------:R-:W-:Y:S05]  /*15b40*/  BSYNC B0 ;  /* 0x0000000000007941 */ /* 0x000fea0003800000 */
.L_x_16337:
[----:B------:R-:W-:Y:S05]  /*15b50*/  @P2 EXIT ;  /* 0x000000000000294d */ /* 0x000fea0003800000 */
[----:B01----:R-:W-:Y:S02]  /*15b60*/  IMAD.MOV.U32 R16, RZ, RZ, c[0x0][0x180] ;  /* 0x00006000ff107624 */ /* 0x003fe400078e00ff */
[----:B------:R-:W-:-:S03]  /*15b70*/  IMAD.MOV.U32 R15, RZ, RZ, 0x4 ;  /* 0x00000004ff0f7424 */ /* 0x000fc600078e00ff */
[----:B------:R-:W-:Y:S01]  /*15b80*/  ISETP.GE.AND P3, PT, R16, 0x1, PT ;  /* 0x000000011000780c */ /* 0x000fe20003f66270 */
[----:B------:R-:W-:Y:S01]  /*15b90*/  IMAD.WIDE R12, R0, R15, c[0x0][0x168] ;  /* 0x00005a00000c7625 */ /* 0x000fe200078e020f */
[----:B------:R-:W-:-:S11]  /*15ba0*/  ISETP.GE.AND P2, PT, R16, 0x4, PT ;  /* 0x000000041000780c */ /* 0x000fd60003f46270 */
[----:B------:R-:W2:Y:S01]  /*15bb0*/  @P3 LDG.E.CONSTANT R14, [R12.64] ;  /* 0x000000040c0e3981 */ /* 0x000ea2000c1e9900 */
[----:B------:R-:W-:-:S03]  /*15bc0*/  ISETP.GE.AND P0, PT, R16, 0x2, PT ;  /* 0x000000021000780c */ /* 0x000fc60003f06270 */
[----:B------:R-:W3:Y:S01]  /*15bd0*/  @P3 LDG.E.CONSTANT R23, [R12.64] ;  /* 0x000000040c173981 */ /* 0x000ee2000c1e9900 */
[----:B------:R-:W-:-:S03]  /*15be0*/  ISETP.GE.AND P1, PT, R16, 0x3, PT ;  /* 0x000000031000780c */ /* 0x000fc60003f26270 */
[----:B------:R-:W4:Y:S06]  /*15bf0*/  @P2 LDG.E.CONSTANT R22, [R12.64] ;  /* 0x000000040c162981 */ /* 0x000f2c000c1e9900 */
[----:B------:R-:W5:Y:S04]  /*15c00*/  @P0 LDG.E.CONSTANT R21, [R12.64] ;  /* 0x000000040c150981 */ /* 0x000f68000c1e9900 */
[----:B------:R-:W3:Y:S04]  /*15c10*/  @P0 LDG.E.CONSTANT R20, [R12.64] ;  /* 0x000000040c140981 */ /* 0x000ee8000c1e9900 */
        /* <DEDUP_REMOVED lines=18> */
[----:B------:R0:W-:Y:S01]  /*15d40*/  @P3 STG.E [R14.64], R8 ;  /* 0x000000080e003986 */ /* 0x0001e2000c101904 */
[----:B------:R-:W-:Y:S01]  /*15d50*/  HADD2.F32 R26, -RZ, R35.H1_H1 ;  /* 0x30000023ff1a7230 */ /* 0x000fe20000004100 */
[----:B------:R-:W-:Y:S02]  /*15d60*/  @P3 FFMA.FTZ R0, R10, -0.69314718246459960938, R25 ;  /* 0xbf3172180a003823 */ /* 0x000fe40000010019 */
[----:B------:R-:W-:Y:S01]  /*15d70*/  @P2 FADD.FTZ R25, R30, -R11 ;  /* 0x8000000b1e192221 */ /* 0x000fe20000010000 */
[----:B------:R-:W-:Y:S01]  /*15d80*/  @P3 STG.E.U16 [R16.64], R27 ;  /* 0x0000001b10003986 */ /* 0x000fe2000c101504 */
[----:B---3--:R-:W-:Y:S02]  /*15d90*/  @P3 FADD.FTZ R0, R23, R0 ;  /* 0x0000000017003221 */ /* 0x008fe40000010000 */
[----:B------:R-:W-:Y:S01]  /*15da0*/  @P2 FFMA.FTZ R25, R10, -0.69314718246459960938, R25 ;  /* 0xbf3172180a192823 */ /* 0x000fe20000010019 */
[----:B------:R1:W-:Y:S01]  /*15db0*/  @P3 STG.E [R14.64+0x4], R9 ;  /* 0x000004090e003986 */ /* 0x0003e2000c101904 */
[----:B------:R-:W-:Y:S01]  /*15dc0*/  @P0 FADD.FTZ R23, R24, -R11 ;  /* 0x8000000b18170221 */ /* 0x000fe20000010000 */
[----:B------:R-:W-:Y:S01]  /*15dd0*/  @P3 F2FP.PACK_AB R0, RZ, R0 ;  /* 0x00000000ff00323e */ /* 0x000fe200000000ff */
[----:B----4-:R-:W-:Y:S01]  /*15de0*/  @P2 FADD.FTZ R22, R22, R25 ;  /* 0x0000001916162221 */ /* 0x010fe20000010000 */
[----:B------:R-:W-:Y:S01]  /*15df0*/  HADD2.F32 R24, -RZ, R27.H1_H1 ;  /* 0x3000001bff187230 */ /* 0x000fe20000004100 */
[----:B0-----:R-:W-:Y:S01]  /*15e00*/  @P0 FFMA.FTZ R8, R10, -0.69314718246459960938, R23 ;  /* 0xbf3172180a080823 */ /* 0x001fe20000010017 */
[----:B------:R-:W-:Y:S01]  /*15e10*/  PRMT R25, R0, 0x7610, R25 ;  /* 0x0000761000197816 */ /* 0x000fe20000000019 */
[----:B------:R-:W-:Y:S01]  /*15e20*/  HADD2.F32 R0, -RZ, R28.H0_H0 ;  /* 0x2000001cff007230 */ /* 0x000fe20000004100 */
[----:B------:R-:W-:Y:S01]  /*15e30*/  @P2 F2FP.PACK_AB R22, RZ, R22 ;  /* 0x00000016ff16223e */ /* 0x000fe200000000ff */
[----:B------:R-:W-:-:S02]  /*15e40*/  @P0 FADD.FTZ R23, R24, -R11 ;  /* 0x8000000b18170221 */ /* 0x000fc40000010000 */
[----:B-----5:R-:W-:Y:S01]  /*15e50*/  @P0 FADD.FTZ R8, R21, R8 ;  /* 0x0000000815080221 */ /* 0x020fe20000010000 */
[----:B------:R0:W-:Y:S01]  /*15e60*/  @P3 STG.E.U16 [R16.64+0x2], R25 ;  /* 0x0000021910003986 */ /* 0x0001e2000c101504 */
[----:B-1----:R-:W-:Y:S02]  /*15e70*/  @P1 FADD.FTZ R9, R0, -R11 ;  /* 0x8000000b00091221 */ /* 0x002fe40000010000 */
[----:B------:R-:W-:Y:S01]  /*15e80*/  @P0 FFMA.FTZ R23, R10, -0.69314718246459960938, R23 ;  /* 0xbf3172180a170823 */ /* 0x000fe20000010017 */
[----:B------:R-:W-:Y:S01]  /*15e90*/  @P0 F2FP.PACK_AB R8, RZ, R8 ;  /* 0x00000008ff08023e */ /* 0x000fe200000000ff */
[----:B------:R-:W-:Y:S01]  /*15ea0*/  @P1 FADD.FTZ R21, R26, -R11 ;  /* 0x8000000b1a151221 */ /* 0x000fe20000010000 */
[----:B------:R0:W-:Y:S01]  /*15eb0*/  @P0 STG.E [R14.64+0x8], R6 ;  /* 0x000008060e000986 */ /* 0x0001e2000c101904 */
[----:B------:R-:W-:Y:S02]  /*15ec0*/  @P1 FFMA.FTZ R0, R10, -0.69314718246459960938, R9 ;  /* 0xbf3172180a001823 */ /* 0x000fe40000010009 */
[----:B------:R-:W-:Y:S01]  /*15ed0*/  @P0 FADD.FTZ R20, R20, R23 ;  /* 0x0000001714140221 */ /* 0x000fe20000010000 */
[----:B------:R0:W-:Y:S01]  /*15ee0*/  @P0 STG.E.U16 [R16.64+0x4], R8 ;  /* 0x0000040810000986 */ /* 0x0001e2000c101504 */
[----:B------:R-:W-:-:S02]  /*15ef0*/  @P1 FFMA.FTZ R21, R10, -0.69314718246459960938, R21 ;  /* 0xbf3172180a151823 */ /* 0x000fc40000010015 */
[----:B------:R-:W-:Y:S01]  /*15f00*/  @P1 FADD.FTZ R0, R19, R0 ;  /* 0x0000000013001221 */ /* 0x000fe20000010000 */
[----:B------:R-:W-:Y:S01]  /*15f10*/  @P0 F2FP.PACK_AB R20, RZ, R20 ;  /* 0x00000014ff14023e */ /* 0x000fe200000000ff */
[----:B------:R-:W-:Y:S01]  /*15f20*/  @P1 FADD.FTZ R18, R18, R21 ;  /* 0x0000001512121221 */ /* 0x000fe20000010000 */
[----:B------:R0:W-:Y:S02]  /*15f30*/  @P0 STG.E [R14.64+0xc], R7 ;  /* 0x00000c070e000986 */ /* 0x0001e4000c101904 */
[----:B------:R-:W-:Y:S02]  /*15f40*/  @P1 F2FP.PACK_AB R0, RZ, R0 ;  /* 0x00000000ff00123e */ /* 0x000fe400000000ff */
[----:B------:R-:W-:Y:S01]  /*15f50*/  @P1 F2FP.PACK_AB R18, RZ, R18 ;  /* 0x00000012ff12123e */ /* 0x000fe200000000ff */
        /* <DEDUP_REMOVED lines=17> */
.L_x_16507:
        /* <DEDUP_REMOVED lines=9> */
.L_x_74483:


//--------------------- .text._ZN17fastertransformer38beam_online_softmax_topk_stage2_kernelI6__halfLi8ELi32EEEvPKfS3_PiPT_ii --------------------------
	.section	.text._ZN17fastertransformer38beam_online_softmax_topk_stage2_kernelI6__halfLi8ELi32EEEvPKfS3_PiPT_ii,"ax",@progbits
	.sectioninfo	@"SHI_REGISTERS=48"
	.align	128
        .global         _ZN17fastertransformer38beam_online_softmax_topk_stage2_kernelI6__halfLi8ELi32EEEvPKfS3_PiPT_ii
        .type           _ZN17fastertransformer38beam_online_softmax_topk_stage2_kernelI6__halfLi8ELi32EEEvPKfS3_PiPT_ii,@function
        .size           _ZN17fastertransformer38beam_online_softmax_topk_stage2_kernelI6__halfLi8ELi32EEEvPKfS3_PiPT_ii,(.L_x_74484 - _ZN17fastertransformer38beam_online_softmax_topk_stage2_kernelI6__halfLi8ELi32EEEvPKfS3_PiPT_ii)
        .other          _ZN17fastertransformer38beam_online_softmax_topk_stage2_kernelI6__halfLi8ELi32EEEvPKfS3_PiPT_ii,@"STO_CUDA_ENTRY STV_DEFAULT"
_ZN17fastertransformer38beam_online_softmax_topk_stage2_kernelI6__halfLi8ELi32EEEvPKfS3_PiPT_ii:
.text._ZN17fastertransformer38beam_online_softmax_topk_stage2_kernelI6__halfLi8ELi32EEEvPKfS3_PiPT_ii:
[----:B------:R-:W-:-:S03]  /*0000*/  IMAD.MOV.U32 R1, RZ, RZ, c[0x0][0x28] ;  /* 0x00000a00ff017624 */ /* 0x000fc600078e00ff */
[----:B------:R-:W0:Y:S01]  /*0010*/  S2R R22, SR_TID.X ;  /* 0x0000000000167919 */ /* 0x000e220000002100 */
[----:B------:R-:W-:Y:S01]  /*0020*/  IMAD.MOV.U32 R0, RZ, RZ, 0xfbff ;  /* 0x0000fbffff007424 */ /* 0x000fe200078e00ff */
[----:B------:R-:W-:Y:S01]  /*0030*/  IADD3 R1, R1, -0x38, RZ ;  /* 0xffffffc801017810 */ /* 0x000fe20007ffe0ff */
[----:B------:R-:W-:Y:S01]  /*0040*/  IMAD.MOV.U32 R6, RZ, RZ, -0x1 ;  /* 0xffffffffff067424 */ /* 0x000fe200078e00ff */
[----:B------:R-:W-:Y:S01]  /*0050*/  ULDC.64 UR4, c[0x0][0x118] ;  /* 0x0000460000047ab9 */ /* 0x000fe20000000a00 */
[----:B------:R-:W-:Y:S01]  /*0060*/  IMAD.MOV.U32 R7, RZ, RZ, -0x1 ;  /* 0xffffffffff077424 */ /* 0x000fe200078e00ff */
[C-C-:B------:R-:W-:Y:S01]  /*0070*/  PRMT R8, R0.reuse, 0x5410, R0.reuse ;  /* 0x0000541000087816 */ /* 0x140fe20000000000 */
[----:B------:R-:W-:Y:S01]  /*0080*/  IMAD.MOV.U32 R5, RZ, RZ, c[0x0][0x184] ;  /* 0x00006100ff057624 */ /* 0x000fe200078e00ff */
[C-C-:B------:R-:W-:Y:S01]  /*0090*/  PRMT R9, R0.reuse, 0x5410, R0.reuse ;  /* 0x0000541000097816 */ /* 0x140fe20000000000 */
[----:B------:R-:W-:Y:S01]  /*00a0*/  IMAD.MOV.U32 R2, RZ, RZ, -0x38802000 ;  /* 0xc77fe000ff027424 */ /* 0x000fe200078e00ff */
[C-C-:B------:R-:W-:Y:S01]  /*00b0*/  PRMT R10, R0.reuse, 0x5410, R0.reuse ;  /* 0x00005410000a7816 */ /* 0x140fe20000000000 */
[----:B------:R-:W-:Y:S01]  /*00c0*/  STL.64 [R1+0x8], R6 ;  /* 0x0000080601007387 */ /* 0x000fe20000100a00 */
[----:B------:R-:W-:Y:S01]  /*00d0*/  PRMT R11, R0, 0x5410, R0 ;  /* 0x00005410000b7816 */ /* 0x000fe20000000000 */
[----:B------:R-:W-:Y:S01]  /*00e0*/  IMAD R5, R5, 0x12, RZ ;  /* 0x0000001205057824 */ /* 0x000fe200078e02ff */
[----:B------:R-:W-:Y:S01]  /*00f0*/  BSSY B0, `(.L_x_16508) ;  /* 0x0000085000007945 */ /* 0x000fe20003800000 */
[----:B------:R-:W-:Y:S01]  /*0100*/  STL.64 [R1+0x10], R6 ;  /* 0x0000100601007387 */ /* 0x000fe20000100a00 */
[----:B------:R-:W-:-:S02]  /*0110*/  IMAD.MOV.U32 R3, RZ, RZ, RZ ;  /* 0x000000ffff037224 */ /* 0x000fc400078e00ff */
[----:B------:R-:W-:Y:S01]  /*0120*/  IMAD.MOV.U32 R4, RZ, RZ, R1 ;  /* 0x000000ffff047224 */ /* 0x000fe200078e0001 */
[----:B------:R-:W-:Y:S04]  /*0130*/  STL.64 [R1+0x18], R6 ;  /* 0x0000180601007387 */ /* 0x000fe80000100a00 */
[----:B------:R-:W-:Y:S01]  /*0140*/  STL.64 [R1+0x20], R6 ;  /* 0x0000200601007387 */ /* 0x000fe20000100a00 */
[----:B0-----:R-:W-:-:S03]  /*0150*/  ISETP.GE.AND P0, PT, R22, R5, PT ;  /* 0x000000051600720c */ /* 0x001fc60003f06270 */
[----:B------:R-:W-:Y:S04]  /*0160*/  STL [R1+0x28], R8 ;  /* 0x0000280801007387 */ /* 0x000fe80000100800 */
[----:B------:R-:W-:Y:S04]  /*0170*/  STL [R1+0x2c], R9 ;  /* 0x00002c0901007387 */ /* 0x000fe80000100800 */
[----:B------:R-:W-:Y:S04]  /*0180*/  STL [R1+0x30], R10 ;  /* 0x0000300a01007387 */ /* 0x000fe80000100800 */
[----:B------:R-:W-:Y:S04]  /*0190*/  STL [R1+0x34], R11 ;  /* 0x0000340b01007387 */ /* 0x000fe80000100800 */
[----:B------:R-:W0:Y:S04]  /*01a0*/  S2R R0, SR_CTAID.X ;  /* 0x0000000000007919 */ /* 0x000e280000002500 */
[----:B------:R1:W-:Y:S02]  /*01b0*/  STL.64 [R1], R2 ;  /* 0x0000000201007387 */ /* 0x0003e40000100a00 */
[----:B-1----:R-:W-:-:S02]  /*01c0*/  IMAD.MOV.U32 R3, RZ, RZ, -0x38802000 ;  /* 0xc77fe000ff037424 */ /* 0x002fc400078e00ff */
[----:B------:R-:W-:Y:S01]  /*01d0*/  IMAD.MOV.U32 R2, RZ, RZ, RZ ;  /* 0x000000ffff027224 */ /* 0x000fe200078e00ff */
[----:B------:R-:W-:Y:S05]  /*01e0*/  @P0 BRA `(.L_x_16509) ;  /* 0x0000075000000947 */ /* 0x000fea0003800000 */
[----:B------:R-:W-:Y:S01]  /*01f0*/  LOP3.LUT R6, RZ, R22, RZ, 0x33, !PT ;  /* 0x00000016ff067212 */ /* 0x000fe200078e33ff */
[----:B------:R-:W-:Y:S01]  /*0200*/  BSSY B1, `(.L_x_16510) ;  /* 0x000001a000017945 */ /* 0x000fe20003800000 */
[----:B------:R-:W-:-:S03]  /*0210*/  IMAD.MOV.U32 R10, RZ, RZ, R22 ;  /* 0x000000ffff0a7224 */ /* 0x000fc600078e0016 */
[----:B------:R-:W-:Y:S02]  /*0220*/  IMAD.IADD R7, R5, 0x1, R6 ;  /* 0x0000000105077824 */ /* 0x000fe400078e0206 */
[----:B0-----:R-:W-:-:S03]  /*0230*/  IMAD R6, R0, c[0x0][0x184], RZ ;  /* 0x0000610000067a24 */ /* 0x001fc600078e02ff */
[C---:B------:R-:W-:Y:S01]  /*0240*/  LEA.HI R8, R7.reuse, 0x1, RZ, 0x1b ;  /* 0x0000000107087811 */ /* 0x040fe200078fd8ff */
[----:B------:R-:W-:Y:S01]  /*0250*/  IMAD R9, R6, 0x12, RZ ;  /* 0x0000001206097824 */ /* 0x000fe200078e02ff */
[----:B------:R-:W-:Y:S02]  /*0260*/  ISETP.GE.U32.AND P0, PT, R7, 0x60, PT ;  /* 0x000000600700780c */ /* 0x000fe40003f06070 */
        /* <DEDUP_REMOVED lines=8> */
[----:B------:R-:W-:Y:S02]  /*02f0*/  LEA.HI.X R7, R7, c[0x0][0x164], R6, 0x2, P2 ;  /* 0x0000590007077a11 */ /* 0x000fe400010f1406 */
.L_x_16512:
        /* <DEDUP_REMOVED lines=10> */
.L_x_16511:
[----:B------:R-:W-:Y:S05]  /*03a0*/  BSYNC B1 ;  /* 0x0000000000017941 */ /* 0x000fea0003800000 */
.L_x_16510:
        /* <DEDUP_REMOVED lines=14> */
.L_x_16515:
        /* <DEDUP_REMOVED lines=38> */
.L_x_16514:
[----:B------:R-:W-:Y:S05]  /*06f0*/  BSYNC B1 ;  /* 0x0000000000017941 */ /* 0x000fea0003800000 */
.L_x_16513:
        /* <DEDUP_REMOVED lines=25> */
.L_x_16517:
[----:B------:R-:W-:Y:S05]  /*0890*/  BSYNC B1 ;  /* 0x0000000000017941 */ /* 0x000fea0003800000 */
.L_x_16516:
        /* <DEDUP_REMOVED lines=10> */
.L_x_16509:
[----:B------:R-:W-:Y:S05]  /*0940*/  BSYNC B0 ;  /* 0x0000000000007941 */ /* 0x000fea0003800000 */
.L_x_16508:
        /* <DEDUP_REMOVED lines=23> */
.L_x_16524:
[----:B0-----:R-:W-:Y:S01]  /*0ac0*/  IMAD R21, R22, 0x12, R3 ;  /* 0x0000001216157824 */ /* 0x001fe200078e0203 */
[C---:B------:R-:W-:Y:S01]  /*0ad0*/  IADD3 R37, R3.reuse, 0x4, RZ ;  /* 0x0000000403257810 */ /* 0x040fe20007ffe0ff */
[--C-:B------:R-:W-:Y:S01]  /*0ae0*/  IMAD R23, R3, 0x4, R20.reuse ;  /* 0x0000000403177824 */ /* 0x100fe200078e0214 */
[----:B------:R-:W-:Y:S01]  /*0af0*/  IADD3 R5, R5, -0x10, RZ ;  /* 0xfffffff005057810 */ /* 0x000fe20007ffe0ff */
[----:B------:R-:W-:Y:S01]  /*0b00*/  IMAD R32, R3, 0x2, R20 ;  /* 0x0000000203207824 */ /* 0x000fe200078e0214 */
[----:B------:R-:W0:Y:S02]  /*0b10*/  LDS.64 R12, [R21.X4+0xa0] ;  /* 0x0000a000150c7984 */ /* 0x000e240000004a00 */
[----:B------:R-:W-:Y:S02]  /*0b20*/  ISETP.GT.AND P1, PT, R5, 0xc, PT ;  /* 0x0000000c0500780c */ /* 0x000fe40003f24270 */
[----:B------:R-:W1:Y:S04]  /*0b30*/  LDS.64 R30, [R21.X4+0x80] ;  /* 0x00008000151e7984 */ /* 0x000e680000004a00 */
[----:B------:R-:W2:Y:S04]  /*0b40*/  LDS.64 R10, [R21.X4+0xa8] ;  /* 0x0000a800150a7984 */ /* 0x000ea80000004a00 */
[----:B------:R-:W3:Y:S04]  /*0b50*/  LDS.64 R8, [R21.X4+0xb0] ;  /* 0x0000b00015087984 */ /* 0x000ee80000004a00 */
[----:B------:R-:W4:Y:S04]  /*0b60*/  LDS.64 R34, [R21.X4+0x88] ;  /* 0x0000880015227984 */ /* 0x000f280000004a00 */
[----:B------:R-:W5:Y:S04]  /*0b70*/  LDS.64 R6, [R21.X4+0xb8] ;  /* 0x0000b80015067984 */ /* 0x000f680000004a00 */
[----:B------:R-:W-:Y:S04]  /*0b80*/  LDS.64 R26, [R21.X4+0x90] ;  /* 0x00009000151a7984 */ /* 0x000fe80000004a00 */
[----:B------:R-:W5:Y:S04]  /*0b90*/  LDS.64 R24, [R21.X4+0xc0] ;  /* 0x0000c00015187984 */ /* 0x000f680000004a00 */
[----:B------:R-:W5:Y:S04]  /*0ba0*/  LDS.64 R14, [R21.X4+0xc8] ;  /* 0x0000c800150e7984 */ /* 0x000f680000004a00 */
[----:B------:R-:W-:Y:S01]  /*0bb0*/  LDS.64 R28, [R21.X4+0x98] ;  /* 0x00009800151c7984 */ /* 0x000fe20000004a00 */
[----:B0-----:R-:W-:-:S03]  /*0bc0*/  F2FP.PACK_AB R16, R13, R12 ;  /* 0x0000000c0d10723e */ /* 0x001fc600000000ff */
[----:B------:R-:W0:Y:S01]  /*0bd0*/  LDS.64 R18, [R21.X4+0xd8] ;  /* 0x0000d80015127984 */ /* 0x000e220000004a00 */
[----:B------:R-:W-:-:S03]  /*0be0*/  PRMT R38, R16, 0x7632, R38 ;  /* 0x0000763210267816 */ /* 0x000fc60000000026 */
[----:B-1----:R1:W-:Y:S01]  /*0bf0*/  STL [R23], R30 ;  /* 0x0000001e17007387 */ /* 0x0023e20000100800 */
[----:B--2---:R-:W-:-:S03]  /*0c00*/  F2FP.PACK_AB R33, R11, R10 ;  /* 0x0000000a0b21723e */ /* 0x004fc600000000ff */
[----:B------:R-:W-:Y:S01]  /*0c10*/  STL.U16 [R32+0x20], R16 ;  /* 0x0000201020007387 */ /* 0x000fe20000100400 */
[----:B---3--:R-:W-:-:S03]  /*0c20*/  F2FP.PACK_AB R36, R9, R8 ;  /* 0x000000080924723e */ /* 0x008fc600000000ff */
[----:B------:R2:W3:Y:S01]  /*0c30*/  LDS.64 R16, [R21.X4+0xd0] ;  /* 0x0000d00015107984 */ /* 0x0004e20000004a00 */
[----:B------:R-:W-:Y:S01]  /*0c40*/  PRMT R39, R33, 0x7632, R39 ;  /* 0x0000763221277816 */ /* 0x000fe20000000027 */
[C-C-:B-1----:R-:W-:Y:S02]  /*0c50*/  IMAD R30, R37.reuse, 0x4, R20.reuse ;  /* 0x00000004251e7824 */ /* 0x142fe400078e0214 */
[----:B------:R5:W-:Y:S01]  /*0c60*/  STL [R23+0x4], R31 ;  /* 0x0000041f17007387 */ /* 0x000be20000100800 */
[----:B------:R-:W-:-:S03]  /*0c70*/  IMAD R37, R37, 0x2, R20 ;  /* 0x0000000225257824 */ /* 0x000fc600078e0214 */
[----:B------:R-:W-:Y:S01]  /*0c80*/  STL.U16 [R32+0x22], R38 ;  /* 0x0000222620007387 */ /* 0x000fe20000100400 */
[----:B--2---:R-:W-:-:S03]  /*0c90*/  IADD3 R21, R3, 0x8, RZ ;  /* 0x0000000803157810 */ /* 0x004fc60007ffe0ff */
[----:B----4-:R-:W-:Y:S01]  /*0ca0*/  STL [R23+0x8], R34 ;  /* 0x0000082217007387 */ /* 0x010fe20000100800 */
[----:B-----5:R-:W-:-:S03]  /*0cb0*/  F2FP.PACK_AB R31, R7, R6 ;  /* 0x00000006071f723e */ /* 0x020fc600000000ff */
[----:B------:R1:W-:Y:S01]  /*0cc0*/  STL.U16 [R32+0x24], R33 ;  /* 0x0000242120007387 */ /* 0x0003e20000100400 */
[----:B------:R-:W-:Y:S02]  /*0cd0*/  F2FP.PACK_AB R24, R25, R24 ;  /* 0x000000181918723e */ /* 0x000fe400000000ff */
[----:B------:R-:W-:Y:S01]  /*0ce0*/  PRMT R25, R31, 0x7632, R25 ;  /* 0x000076321f197816 */ /* 0x000fe20000000019 */
[----:B------:R2:W-:Y:S01]  /*0cf0*/  STL [R23+0xc], R35 ;  /* 0x00000c2317007387 */ /* 0x0005e20000100800 */
[----:B------:R-:W-:Y:S01]  /*0d00*/  F2FP.PACK_AB R15, R15, R14 ;  /* 0x0000000e0f0f723e */ /* 0x000fe200000000ff */
[C-C-:B------:R-:W-:Y:S02]  /*0d10*/  IMAD R14, R21.reuse, 0x4, R20.reuse ;  /* 0x00000004150e7824 */ /* 0x140fe400078e0214 */
[----:B------:R-:W-:Y:S01]  /*0d20*/  STL.U16 [R32+0x26], R39 ;  /* 0x0000262720007387 */ /* 0x000fe20000100400 */
[----:B------:R-:W-:Y:S01]  /*0d30*/  IMAD R21, R21, 0x2, R20 ;  /* 0x0000000215157824 */ /* 0x000fe200078e0214 */
[----:B-1----:R-:W-:-:S02]  /*0d40*/  PRMT R33, R36, 0x7632, R33 ;  /* 0x0000763224217816 */ /* 0x002fc40000000021 */
[----:B------:R1:W-:Y:S01]  /*0d50*/  STL [R30], R26 ;  /* 0x0000001a1e007387 */ /* 0x0003e20000100800 */
[----:B0-----:R-:W-:Y:S02]  /*0d60*/  F2FP.PACK_AB R18, R19, R18 ;  /* 0x000000121312723e */ /* 0x001fe400000000ff */
[C---:B--2---:R-:W-:Y:S01]  /*0d70*/  IADD3 R23, R3.reuse, 0xc, RZ ;  /* 0x0000000c03177810 */ /* 0x044fe20007ffe0ff */
[----:B------:R-:W-:Y:S01]  /*0d80*/  STL.U16 [R37+0x20], R36 ;  /* 0x0000202425007387 */ /* 0x000fe20000100400 */
[----:B------:R-:W-:-:S03]  /*0d90*/  IADD3 R3, R3, 0x10, RZ ;  /* 0x0000001003037810 */ /* 0x000fc60007ffe0ff */
[----:B------:R-:W-:Y:S01]  /*0da0*/  STL [R30+0x4], R27 ;  /* 0x0000041b1e007387 */ /* 0x000fe20000100800 */
[----:B-1----:R-:W-:-:S03]  /*0db0*/  PRMT R26, R24, 0x7632, R26 ;  /* 0x00007632181a7816 */ /* 0x002fc6000000001a */
[----:B------:R-:W-:Y:S01]  /*0dc0*/  STL.U16 [R37+0x22], R33 ;  /* 0x0000222125007387 */ /* 0x000fe20000100400 */
[----:B---3--:R-:W-:Y:S02]  /*0dd0*/  F2FP.PACK_AB R16, R17, R16 ;  /* 0x000000101110723e */ /* 0x008fe400000000ff */
[----:B------:R-:W-:Y:S01]  /*0de0*/  PRMT R17, R15, 0x7632, R17 ;  /* 0x000076320f117816 */ /* 0x000fe20000000011 */
[----:B------:R-:W-:Y:S04]  /*0df0*/  STL [R30+0x8], R28 ;  /* 0x0000081c1e007387 */ /* 0x000fe80000100800 */
[----:B------:R-:W-:Y:S04]  /*0e00*/  STL.U16 [R37+0x24], R31 ;  /* 0x0000241f25007387 */ /* 0x000fe80000100400 */
[----:B------:R-:W-:Y:S04]  /*0e10*/  STL [R30+0xc], R29 ;  /* 0x00000c1d1e007387 */ /* 0x000fe80000100800 */
[----:B------:R-:W-:Y:S04]  /*0e20*/  STL.U16 [R37+0x26], R25 ;  /* 0x0000261925007387 */ /* 0x000fe80000100400 */
[----:B------:R0:W-:Y:S04]  /*0e30*/  STL [R14], R12 ;  /* 0x0000000c0e007387 */ /* 0x0001e80000100800 */
[----:B------:R-:W-:Y:S04]  /*0e40*/  STL.U16 [R21+0x20], R24 ;  /* 0x0000201815007387 */ /* 0x000fe80000100400 */
[----:B------:R-:W-:Y:S01]  /*0e50*/  STL [R14+0x4], R13 ;  /* 0x0000040d0e007387 */ /* 0x000fe20000100800 */
[----:B0-----:R-:W-:-:S03]  /*0e60*/  IMAD R12, R23, 0x4, R20 ;  /* 0x00000004170c7824 */ /* 0x001fc600078e0214 */
[----:B------:R-:W-:Y:S01]  /*0e70*/  STL.U16 [R21+0x22], R26 ;  /* 0x0000221a15007387 */ /* 0x000fe20000100400 */
[----:B------:R-:W-:-:S03]  /*0e80*/  IMAD R23, R23, 0x2, R20 ;  /* 0x0000000217177824 */ /* 0x000fc600078e0214 */
[----:B------:R0:W-:Y:S04]  /*0e90*/  STL [R14+0x8], R10 ;  /* 0x0000080a0e007387 */ /* 0x0001e80000100800 */
[----:B------:R-:W-:Y:S04]  /*0ea0*/  STL.U16 [R21+0x24], R15 ;  /* 0x0000240f15007387 */ /* 0x000fe80000100400 */
[----:B------:R1:W-:Y:S01]  /*0eb0*/  STL [R14+0xc], R11 ;  /* 0x00000c0b0e007387 */ /* 0x0003e20000100800 */
[----:B0-----:R-:W-:-:S03]  /*0ec0*/  PRMT R10, R16, 0x7632, R10 ;  /* 0x00007632100a7816 */ /* 0x001fc6000000000a */
[----:B------:R0:W-:Y:S04]  /*0ed0*/  STL.U16 [R21+0x26], R17 ;  /* 0x0000261115007387 */ /* 0x0001e80000100400 */
[----:B------:R0:W-:Y:S01]  /*0ee0*/  STL [R12], R8 ;  /* 0x000000080c007387 */ /* 0x0001e20000100800 */
[----:B-1----:R-:W-:-:S03]  /*0ef0*/  PRMT R11, R18, 0x7632, R11 ;  /* 0x00007632120b7816 */ /* 0x002fc6000000000b */
        /* <DEDUP_REMOVED lines=8> */
.L_x_16523:
[----:B------:R-:W-:-:S13]  /*0f80*/  ISETP.GT.AND P1, PT, R5, 0x4, PT ;  /* 0x000000040500780c */ /* 0x000fda0003f24270 */
[----:B------:R-:W-:Y:S05]  /*0f90*/  @!P1 BRA `(.L_x_16525) ;  /* 0x0000029000009947 */ /* 0x000fea0003800000 */
[----:B0-----:R-:W-:Y:S01]  /*0fa0*/  IMAD R10, R22, 0x12, R3 ;  /* 0x00000012160a7824 */ /* 0x001fe200078e0203 */
[----:B------:R-:W-:Y:S01]  /*0fb0*/  PLOP3.LUT P0, PT, PT, PT, PT, 0x8, 0x0 ;  /* 0x000000000000781c */ /* 0x000fe20003f0e170 */
[--C-:B------:R-:W-:Y:S01]  /*0fc0*/  IMAD R11, R3, 0x4, R20.reuse ;  /* 0x00000004030b7824 */ /* 0x100fe200078e0214 */
        /* <DEDUP_REMOVED lines=9> */
[----:B0-----:R-:W-:Y:S01]  /*1060*/  F2FP.PACK_AB R14, R15, R14 ;  /* 0x0000000e0f0e723e */ /* 0x001fe200000000ff */
[----:B------:R-:W-:Y:S01]  /*1070*/  IMAD R15, R3, 0x2, R20 ;  /* 0x00000002030f7824 */ /* 0x000fe200078e0214 */
[----:B-1----:R-:W-:-:S02]  /*1080*/  F2FP.PACK_AB R18, R19, R18 ;  /* 0x000000121312723e */ /* 0x002fc400000000ff */
[----:B------:R-:W-:Y:S02]  /*1090*/  PRMT R21, R14, 0x7632, R21 ;  /* 0x000076320e157816 */ /* 0x000fe40000000015 */
[----:B------:R-:W-:Y:S01]  /*10a0*/  IADD3 R19, R3, 0x4, RZ ;  /* 0x0000000403137810 */ /* 0x000fe20007ffe0ff */
[----:B--2---:R0:W-:Y:S01]  /*10b0*/  STL [R11], R12 ;  /* 0x0000000c0b007387 */ /* 0x0041e20000100800 */
[----:B------:R-:W-:Y:S02]  /*10c0*/  PRMT R23, R18, 0x7632, R23 ;  /* 0x0000763212177816 */ /* 0x000fe40000000017 */
[----:B---3--:R-:W-:Y:S01]  /*10d0*/  F2FP.PACK_AB R24, R25, R24 ;  /* 0x000000181918723e */ /* 0x008fe200000000ff */
[----:B------:R-:W-:Y:S01]  /*10e0*/  STL.U16 [R15+0x20], R14 ;  /* 0x0000200e0f007387 */ /* 0x000fe20000100400 */
[--C-:B------:R-:W-:Y:S01]  /*10f0*/  IMAD R10, R19, 0x4, R20.reuse ;  /* 0x00000004130a7824 */ /* 0x100fe200078e0214 */
[----:B------:R-:W-:Y:S01]  /*1100*/  IADD3 R3, R3, 0x8, RZ ;  /* 0x0000000803037810 */ /* 0x000fe20007ffe0ff */
[----:B------:R-:W-:Y:S01]  /*1110*/  IMAD R19, R19, 0x2, R20 ;  /* 0x0000000213137824 */ /* 0x000fe200078e0214 */
[----:B------:R-:W-:Y:S01]  /*1120*/  STL [R11+0x4], R13 ;  /* 0x0000040d0b007387 */ /* 0x000fe20000100800 */
[----:B0-----:R-:W-:-:S03]  /*1130*/  PRMT R12, R24, 0x7632, R12 ;  /* 0x00007632180c7816 */ /* 0x001fc6000000000c */
[----:B------:R-:W-:Y:S01]  /*1140*/  STL.U16 [R15+0x22], R21 ;  /* 0x000022150f007387 */ /* 0x000fe20000100400 */
[----:B----4-:R-:W-:-:S03]  /*1150*/  F2FP.PACK_AB R26, R27, R26 ;  /* 0x0000001a1b1a723e */ /* 0x010fc600000000ff */
[----:B------:R-:W-:Y:S04]  /*1160*/  STL [R11+0x8], R16 ;  /* 0x000008100b007387 */ /* 0x000fe80000100800 */
        /* <DEDUP_REMOVED lines=12> */
.L_x_16525:
[----:B------:R-:W-:-:S13]  /*1230*/  ISETP.NE.OR P0, PT, R5, RZ, P0 ;  /* 0x000000ff0500720c */ /* 0x000fda0000705670 */
[----:B------:R-:W-:Y:S05]  /*1240*/  @!P0 BRA `(.L_x_16521) ;  /* 0x0000017000008947 */ /* 0x000fea0003800000 */
.L_x_16522:
[----:B------:R-:W-:Y:S01]  /*1250*/  IMAD R14, R22, 0x12, R3 ;  /* 0x00000012160e7824 */ /* 0x000fe200078e0203 */
[----:B------:R-:W-:Y:S01]  /*1260*/  IADD3 R5, R5, -0x4, RZ ;  /* 0xfffffffc05057810 */ /* 0x000fe20007ffe0ff */
[----:B-1----:R-:W-:-:S03]  /*1270*/  IMAD R15, R3, 0x2, R20 ;  /* 0x00000002030f7824 */ /* 0x002fc600078e0214 */
[----:B0-----:R-:W0:Y:S01]  /*1280*/  LDS.64 R8, [R14.X4+0xa0] ;  /* 0x0000a0000e087984 */ /* 0x001e220000004a00 */
        /* <DEDUP_REMOVED lines=19> */
.L_x_16521:
[----:B------:R-:W-:-:S13]  /*13c0*/  ISETP.NE.AND P0, PT, R2, RZ, PT ;  /* 0x000000ff0200720c */ /* 0x000fda0003f05270 */
[----:B------:R-:W-:Y:S05]  /*13d0*/  @!P0 BRA `(.L_x_16520) ;  /* 0x0000011000008947 */ /* 0x000fea0003800000 */
[----:B01----:R-:W-:Y:S02]  /*13e0*/  IMAD R6, R22, 0x12, R3 ;  /* 0x0000001216067824 */ /* 0x003fe400078e0203 */
[C-C-:B------:R-:W-:Y:S02]  /*13f0*/  IMAD R5, R3.reuse, 0x2, R4.reuse ;  /* 0x0000000203057824 */ /* 0x140fe400078e0204 */
[----:B------:R-:W-:Y:S01]  /*1400*/  IMAD R3, R3, 0x4, R4 ;  /* 0x0000000403037824 */ /* 0x000fe200078e0204 */
[----:B------:R-:W-:Y:S02]  /*1410*/  LEA R4, R6, 0xa0, 0x2 ;  /* 0x000000a006047811 */ /* 0x000fe400078e10ff */
[----:B------:R-:W-:Y:S02]  /*1420*/  IADD3 R7, R5, 0x28, RZ ;  /* 0x0000002805077810 */ /* 0x000fe40007ffe0ff */
[----:B------:R-:W-:Y:S02]  /*1430*/  IADD3 R6, R3, 0x8, RZ ;  /* 0x0000000803067810 */ /* 0x000fe40007ffe0ff */
.L_x_16526:
        /* <DEDUP_REMOVED lines=11> */
.L_x_16520:
[----:B------:R-:W-:-:S06]  /*14f0*/  IMAD R2, R22, 0x48, RZ ;  /* 0x0000004816027824 */ /* 0x000fcc00078e02ff */
[----:B------:R-:W2:Y:S02]  /*1500*/  LDS.64 R2, [R2+0xc0] ;  /* 0x0000c00002027984 */ /* 0x000ea40000000a00 */
[----:B--2---:R-:W-:Y:S02]  /*1510*/  IMAD.MOV.U32 R4, RZ, RZ, R3 ;  /* 0x000000ffff047224 */ /* 0x004fe400078e0003 */
[----:B0-----:R-:W-:-:S05]  /*1520*/  IMAD.MOV.U32 R5, RZ, RZ, R2 ;  /* 0x000000ffff057224 */ /* 0x001fca00078e0002 */
[----:B------:R0:W-:Y:S02]  /*1530*/  STL.64 [R1], R4 ;  /* 0x0000000401007387 */ /* 0x0001e40000100a00 */
.L_x_16519:
[----:B------:R-:W-:Y:S05]  /*1540*/  BSYNC B0 ;  /* 0x0000000000007941 */ /* 0x000fea0003800000 */
.L_x_16518:
[----:B------:R-:W2:Y:S04]  /*1550*/  LDL.64 R44, [R1+0x28] ;  /* 0x00002800012c7983 */ /* 0x000ea80000100a00 */
[----:B-1----:R-:W3:Y:S04]  /*1560*/  LDL.64 R14, [R1+0x30] ;  /* 0x00003000010e7983 */ /* 0x002ee80000100a00 */
[----:B0-----:R-:W4:Y:S04]  /*1570*/  LDL.64 R8, [R1+0x8] ;  /* 0x0000080001087983 */ /* 0x001f280000100a00 */
        /* <DEDUP_REMOVED lines=9> */
[--C-:B--2---:R-:W-:Y:S01]  /*1610*/  IMAD.MOV.U32 R42, RZ, RZ, R44.reuse ;  /* 0x000000ffff2a7224 */ /* 0x104fe200078e002c */
[----:B------:R-:W-:Y:S01]  /*1620*/  PRMT R19, R44, 0x7610, R44 ;  /* 0x000076102c137816 */ /* 0x000fe2000000002c */
[--C-:B------:R-:W-:Y:S01]  /*1630*/  IMAD.MOV.U32 R40, RZ, RZ, R45.reuse ;  /* 0x000000ffff287224 */ /* 0x100fe200078e002d */
[----:B------:R-:W-:Y:S01]  /*1640*/  PRMT R17, R45, 0x7610, R45 ;  /* 0x000076102d117816 */ /* 0x000fe2000000002d */
[----:B---3--:R-:W-:Y:S02]  /*1650*/  IMAD.MOV.U32 R38, RZ, RZ, R14 ;  /* 0x000000ffff267224 */ /* 0x008fe400078e000e */
[----:B------:R-:W-:Y:S01]  /*1660*/  IMAD.MOV.U32 R36, RZ, RZ, R15 ;  /* 0x000000ffff247224 */ /* 0x000fe200078e000f */
[----:B------:R-:W0:Y:S04]  /*1670*/  SHFL.DOWN PT, R42, R42, 0x1, 0x1f ;  /* 0x08201f002a2a7f89 */ /* 0x000e2800000e0000 */
        /* <DEDUP_REMOVED lines=20> */
[----:B------:R-:W-:Y:S01]  /*17c0*/  HSETP2.NEU.OR P1, PT, R42.H0_H0, R15.H1_H1, !P1 ;  /* 0x3000000f2a007234 */ /* 0x000fe20004f2d820 */
[----:B------:R-:W-:Y:S01]  /*17d0*/  FSEL R2, R2, R13, P2 ;  /* 0x0000000d02027208 */ /* 0x000fe20001000000 */
[----:B------:R-:W-:-:S03]  /*17e0*/  FADD.FTZ R20, -R21, R20 ;  /* 0x0000001415147221 */ /* 0x000fc60000010100 */
[----:B------:R-:W-:Y:S01]  /*17f0*/  PLOP3.LUT P1, PT, P0, P1, PT, 0x8, 0x0 ;  /* 0x000000000000781c */ /* 0x000fe20000722170 */
[----:B------:R-:W-:-:S06]  /*1800*/  FMUL.FTZ R20, R20, 1.4426950216293334961 ;  /* 0x3fb8aa3b14147820 */ /* 0x000fcc0000410000 */
[----:B------:R-:W0:Y:S06]  /*1810*/  MUFU.EX2 R20, R20 ;  /* 0x0000001400147308 */ /* 0x000e2c0000000800 */
[----:B------:R-:W-:Y:S01]  /*1820*/  @!P1 PRMT R15, R15, 0x5410, R42 ;  /* 0x000054100f0f9816 */ /* 0x000fe2000000002a */
[----:B------:R-:W-:-:S04]  /*1830*/  @!P1 IMAD.MOV.U32 R7, RZ, RZ, R18 ;  /* 0x000000ffff079224 */ /* 0x000fc800078e0012 */
[----:B------:R-:W-:-:S05]  /*1840*/  HSETP2.GT.AND P0, PT, R15.H1_H1, R15.H0_H0, PT ;  /* 0x2000000f0f007234 */ /* 0x000fca0003f04c00 */
[----:B------:R-:W-:Y:S01]  /*1850*/  ISETP.EQ.OR P0, PT, R6, -0x1, P0 ;  /* 0xffffffff0600780c */ /* 0x000fe20000702670 */
[----:B0-----:R-:W-:-:S12]  /*1860*/  FMUL.FTZ R3, R3, R20 ;  /* 0x0000001403037220 */ /* 0x001fd80000410000 */
[----:B------:R-:W-:Y:S05]  /*1870*/  @P0 BRA `(.L_x_16530) ;  /* 0x0000005000000947 */ /* 0x000fea0003800000 */
[----:B------:R-:W-:Y:S01]  /*1880*/  ISETP.GE.AND P0, PT, R7, R6, PT ;  /* 0x000000060700720c */ /* 0x000fe20003f06270 */
[----:B------:R-:W-:Y:S01]  /*1890*/  IMAD.MOV.U32 R18, RZ, RZ, R6 ;  /* 0x000000ffff127224 */ /* 0x000fe200078e0006 */
[----:B------:R-:W-:-:S11]  /*18a0*/  PRMT R13, R15, 0x7610, R13 ;  /* 0x000076100f0d7816 */ /* 0x000fd6000000000d */
[----:B------:R-:W-:-:S13]  /*18b0*/  HSETP2.NEU.OR P0, PT, R15.H1_H1, R15.H0_H0, P0 ;  /* 0x2000000f0f007234 */ /* 0x000fda000070dc20 */
[----:B------:R-:W-:Y:S05]  /*18c0*/  @P0 BRA `(.L_x_16531) ;  /* 0x0000004000000947 */ /* 0x000fea0003800000 */
.L_x_16530:
[----:B------:R-:W-:Y:S01]  /*18d0*/  IMAD.MOV.U32 R18, RZ, RZ, R7 ;  /* 0x000000ffff127224 */ /* 0x000fe200078e0007 */
[C---:B------:R-:W-:Y:S01]  /*18e0*/  PRMT R13, R15.reuse, 0x7632, R13 ;  /* 0x000076320f0d7816 */ /* 0x040fe2000000000d */
[----:B------:R-:W-:Y:S01]  /*18f0*/  IMAD.MOV.U32 R7, RZ, RZ, R6 ;  /* 0x000000ffff077224 */ /* 0x000fe200078e0006 */
[----:B------:R-:W-:Y:S02]  /*1900*/  PRMT R15, R15, 0x5410, R15 ;  /* 0x000054100f0f7816 */ /* 0x000fe4000000000f */
.L_x_16531:
[----:B------:R-:W-:Y:S05]  /*1910*/  BSYNC B1 ;  /* 0x0000000000017941 */ /* 0x000fea0003800000 */
.L_x_16529:
        /* <DEDUP_REMOVED lines=9> */
.L_x_16533:
[----:B------:R-:W-:Y:S01]  /*19b0*/  IMAD.MOV.U32 R23, RZ, RZ, R18 ;  /* 0x000000ffff177224 */ /* 0x000fe200078e0012 */
[----:B------:R-:W-:Y:S01]  /*19c0*/  PRMT R6, R6, 0x5410, R13 ;  /* 0x0000541006067816 */ /* 0x000fe2000000000d */
[----:B------:R-:W-:Y:S01]  /*19d0*/  IMAD.MOV.U32 R18, RZ, RZ, R5 ;  /* 0x000000ffff127224 */ /* 0x000fe200078e0005 */
[----:B------:R-:W-:Y:S02]  /*19e0*/  PRMT R13, R14, 0x7632, R13 ;  /* 0x000076320e0d7816 */ /* 0x000fe4000000000d */
.L_x_16534:
[----:B------:R-:W-:Y:S05]  /*19f0*/  BSYNC B1 ;  /* 0x0000000000017941 */ /* 0x000fea0003800000 */
.L_x_16532:
        /* <DEDUP_REMOVED lines=9> */
.L_x_16536:
[----:B------:R-:W-:Y:S01]  /*1a90*/  IMAD.MOV.U32 R20, RZ, RZ, R23 ;  /* 0x000000ffff147224 */ /* 0x000fe200078e0017 */
[C---:B------:R-:W-:Y:S01]  /*1aa0*/  PRMT R5, R6.reuse, 0x7632, R5 ;  /* 0x0000763206057816 */ /* 0x040fe20000000005 */
[----:B------:R-:W-:Y:S01]  /*1ab0*/  IMAD.MOV.U32 R23, RZ, RZ, R4 ;  /* 0x000000ffff177224 */ /* 0x000fe200078e0004 */
[----:B------:R-:W-:Y:S02]  /*1ac0*/  PRMT R6, R6, 0x5410, R14 ;  /* 0x0000541006067816 */ /* 0x000fe4000000000e */
.L_x_16537:
[----:B------:R-:W-:Y:S05]  /*1ad0*/  BSYNC B1 ;  /* 0x0000000000017941 */ /* 0x000fea0003800000 */
.L_x_16535:
        /* <DEDUP_REMOVED lines=9> */
.L_x_16539:
[----:B------:R-:W-:Y:S01]  /*1b70*/  IMAD.MOV.U32 R25, RZ, RZ, R20 ;  /* 0x000000ffff197224 */ /* 0x000fe200078e0014 */
[----:B------:R-:W-:Y:S01]  /*1b80*/  PRMT R4, R5, 0x7610, R4 ;  /* 0x0000761005047816 */ /* 0x000fe20000000004 */
[----:B------:R-:W-:Y:S01]  /*1b90*/  IMAD.MOV.U32 R20, RZ, RZ, R11 ;  /* 0x000000ffff147224 */ /* 0x000fe200078e000b */
[----:B------:R-:W-:Y:S02]  /*1ba0*/  PRMT R5, R17, 0x7632, R5 ;  /* 0x0000763211057816 */ /* 0x000fe40000000005 */
.L_x_16540:
[----:B------:R-:W-:Y:S05]  /*1bb0*/  BSYNC B1 ;  /* 0x0000000000017941 */ /* 0x000fea0003800000 */
.L_x_16538:
        /* <DEDUP_REMOVED lines=9> */
.L_x_16542:
[----:B------:R-:W-:Y:S01]  /*1c50*/  IMAD.MOV.U32 R14, RZ, RZ, R25 ;  /* 0x000000ffff0e7224 */ /* 0x000fe200078e0019 */
[----:B------:R-:W-:Y:S01]  /*1c60*/  PRMT R6, R4, 0x7610, R6 ;  /* 0x0000761004067816 */ /* 0x000fe20000000006 */
[----:B------:R-:W-:Y:S01]  /*1c70*/  IMAD.MOV.U32 R25, RZ, RZ, R10 ;  /* 0x000000ffff197224 */ /* 0x000fe200078e000a */
[----:B------:R-:W-:Y:S02]  /*1c80*/  PRMT R4, R17, 0x7610, R4 ;  /* 0x0000761011047816 */ /* 0x000fe40000000004 */
.L_x_16543:
[----:B------:R-:W-:Y:S05]  /*1c90*/  BSYNC B1 ;  /* 0x0000000000017941 */ /* 0x000fea0003800000 */
.L_x_16541:
        /* <DEDUP_REMOVED lines=9> */
.L_x_16545:
[----:B------:R-:W-:Y:S01]  /*1d30*/  IMAD.MOV.U32 R11, RZ, RZ, R14 ;  /* 0x000000ffff0b7224 */ /* 0x000fe200078e000e */
[----:B------:R-:W-:Y:S01]  /*1d40*/  PRMT R10, R6, 0x7610, R10 ;  /* 0x00007610060a7816 */ /* 0x000fe2000000000a */
[----:B------:R-:W-:Y:S01]  /*1d50*/  IMAD.MOV.U32 R14, RZ, RZ, R9 ;  /* 0x000000ffff0e7224 */ /* 0x000fe200078e0009 */
[----:B------:R-:W-:Y:S02]  /*1d60*/  PRMT R6, R19, 0x7632, R6 ;  /* 0x0000763213067816 */ /* 0x000fe40000000006 */
.L_x_16546:
[----:B------:R-:W-:Y:S05]  /*1d70*/  BSYNC B1 ;  /* 0x0000000000017941 */ /* 0x000fea0003800000 */
.L_x_16544:
        /* <DEDUP_REMOVED lines=9> */
.L_x_16548:
[----:B------:R-:W-:Y:S01]  /*1e10*/  IMAD.MOV.U32 R9, RZ, RZ, R11 ;  /* 0x000000ffff097224 */ /* 0x000fe200078e000b */
[----:B------:R-:W-:Y:S01]  /*1e20*/  PRMT R4, R4, 0x5410, R10 ;  /* 0x0000541004047816 */ /* 0x000fe2000000000a */
[----:B------:R-:W-:Y:S01]  /*1e30*/  IMAD.MOV.U32 R11, RZ, RZ, R8 ;  /* 0x000000ffff0b7224 */ /* 0x000fe200078e0008 */
[----:B------:R-:W-:Y:S02]  /*1e40*/  PRMT R10, R19, 0x7610, R10 ;  /* 0x00007610130a7816 */ /* 0x000fe4000000000a */
.L_x_16549:
[----:B------:R-:W-:Y:S05]  /*1e50*/  BSYNC B1 ;  /* 0x0000000000017941 */ /* 0x000fea0003800000 */
.L_x_16547:
        /* <DEDUP_REMOVED lines=16> */
.L_x_16551:
[----:B------:R-:W-:Y:S01]  /*1f60*/  IMAD.MOV.U32 R8, RZ, RZ, R7 ;  /* 0x000000ffff087224 */ /* 0x000fe200078e0007 */
[----:B------:R-:W-:Y:S01]  /*1f70*/  PRMT R5, R5, 0x7610, R15 ;  /* 0x0000761005057816 */ /* 0x000fe2000000000f */
[----:B------:R-:W-:Y:S01]  /*1f80*/  IMAD.MOV.U32 R7, RZ, RZ, R18 ;  /* 0x000000ffff077224 */ /* 0x000fe200078e0012 */
[----:B------:R-:W-:Y:S02]  /*1f90*/  PRMT R15, R15, 0x5410, R13 ;  /* 0x000054100f0f7816 */ /* 0x000fe4000000000d */
.L_x_16552:
[----:B------:R-:W-:Y:S05]  /*1fa0*/  BSYNC B1 ;  /* 0x0000000000017941 */ /* 0x000fea0003800000 */
.L_x_16550:
        /* <DEDUP_REMOVED lines=9> */
.L_x_16554:
[----:B------:R-:W-:Y:S01]  /*2040*/  IMAD.MOV.U32 R13, RZ, RZ, R8 ;  /* 0x000000ffff0d7224 */ /* 0x000fe200078e0008 */
[C---:B------:R-:W-:Y:S01]  /*2050*/  PRMT R15, R5.reuse, 0x7632, R15 ;  /* 0x00007632050f7816 */ /* 0x040fe2000000000f */
[----:B------:R-:W-:Y:S01]  /*2060*/  IMAD.MOV.U32 R8, RZ, RZ, R23 ;  /* 0x000000ffff087224 */ /* 0x000fe200078e0017 */
[----:B------:R-:W-:Y:S02]  /*2070*/  PRMT R5, R5, 0x7610, R6 ;  /* 0x0000761005057816 */ /* 0x000fe40000000006 */
.L_x_16555:
[----:B------:R-:W-:Y:S05]  /*2080*/  BSYNC B1 ;  /* 0x0000000000017941 */ /* 0x000fea0003800000 */
.L_x_16553:
        /* <DEDUP_REMOVED lines=9> */
.L_x_16557:
[----:B------:R-:W-:Y:S01]  /*2120*/  IMAD.MOV.U32 R16, RZ, RZ, R13 ;  /* 0x000000ffff107224 */ /* 0x000fe200078e000d */
[--C-:B------:R-:W-:Y:S01]  /*2130*/  PRMT R6, R6, 0x5410, R15.reuse ;  /* 0x0000541006067816 */ /* 0x100fe2000000000f */
[----:B------:R-:W-:Y:S01]  /*2140*/  IMAD.MOV.U32 R13, RZ, RZ, R20 ;  /* 0x000000ffff0d7224 */ /* 0x000fe200078e0014 */
[----:B------:R-:W-:Y:S02]  /*2150*/  PRMT R15, R5, 0x7610, R15 ;  /* 0x00007610050f7816 */ /* 0x000fe4000000000f */
.L_x_16558:
[----:B------:R-:W-:Y:S05]  /*2160*/  BSYNC B1 ;  /* 0x0000000000017941 */ /* 0x000fea0003800000 */
.L_x_16556:
        /* <DEDUP_REMOVED lines=9> */
.L_x_16560:
[----:B------:R-:W-:Y:S01]  /*2200*/  IMAD.MOV.U32 R17, RZ, RZ, R16 ;  /* 0x000000ffff117224 */ /* 0x000fe200078e0010 */
[----:B------:R-:W-:Y:S01]  /*2210*/  PRMT R10, R10, 0x7610, R6 ;  /* 0x000076100a0a7816 */ /* 0x000fe20000000006 */
[----:B------:R-:W-:Y:S01]  /*2220*/  IMAD.MOV.U32 R16, RZ, RZ, R25 ;  /* 0x000000ffff107224 */ /* 0x000fe200078e0019 */
[----:B------:R-:W-:Y:S02]  /*2230*/  PRMT R6, R6, 0x5410, R4 ;  /* 0x0000541006067816 */ /* 0x000fe40000000004 */
.L_x_16561:
[----:B------:R-:W-:Y:S05]  /*2240*/  BSYNC B1 ;  /* 0x0000000000017941 */ /* 0x000fea0003800000 */
.L_x_16559:
        /* <DEDUP_REMOVED lines=9> */
.L_x_16563:
[----:B------:R-:W-:Y:S01]  /*22e0*/  IMAD.MOV.U32 R18, RZ, RZ, R17 ;  /* 0x000000ffff127224 */ /* 0x000fe200078e0011 */
[C---:B------:R-:W-:Y:S01]  /*22f0*/  PRMT R5, R10.reuse, 0x7632, R5 ;  /* 0x000076320a057816 */ /* 0x040fe20000000005 */
[----:B------:R-:W-:Y:S01]  /*2300*/  IMAD.MOV.U32 R17, RZ, RZ, R14 ;  /* 0x000000ffff117224 */ /* 0x000fe200078e000e */
[----:B------:R-:W-:Y:S02]  /*2310*/  PRMT R10, R10, 0x5410, R6 ;  /* 0x000054100a0a7816 */ /* 0x000fe40000000006 */
.L_x_16564:
[----:B------:R-:W-:Y:S05]  /*2320*/  BSYNC B1 ;  /* 0x0000000000017941 */ /* 0x000fea0003800000 */
.L_x_16562:
        /* <DEDUP_REMOVED lines=9> */
.L_x_16566:
[----:B------:R-:W-:Y:S01]  /*23c0*/  IMAD.MOV.U32 R14, RZ, RZ, R18 ;  /* 0x000000ffff0e7224 */ /* 0x000fe200078e0012 */
[----:B------:R-:W-:Y:S01]  /*23d0*/  PRMT R19, R19, 0x5410, R5 ;  /* 0x0000541013137816 */ /* 0x000fe20000000005 */
[----:B------:R-:W-:Y:S01]  /*23e0*/  IMAD.MOV.U32 R18, RZ, RZ, R11 ;  /* 0x000000ffff127224 */ /* 0x000fe200078e000b */
[----:B------:R-:W-:Y:S02]  /*23f0*/  PRMT R5, R10, 0x7610, R5 ;  /* 0x000076100a057816 */ /* 0x000fe40000000005 */
.L_x_16567:
[----:B------:R-:W-:Y:S05]  /*2400*/  BSYNC B1 ;  /* 0x0000000000017941 */ /* 0x000fea0003800000 */
.L_x_16565:
        /* <DEDUP_REMOVED lines=9> */
.L_x_16569:
[C---:B------:R-:W-:Y:S01]  /*24a0*/  PRMT R4, R19.reuse, 0x7632, R4 ;  /* 0x0000763213047816 */ /* 0x040fe20000000004 */
[----:B------:R-:W-:Y:S02]  /*24b0*/  IMAD.MOV.U32 R11, RZ, RZ, R14 ;  /* 0x000000ffff0b7224 */ /* 0x000fe400078e000e */
[----:B------:R-:W-:Y:S01]  /*24c0*/  IMAD.MOV.U32 R14, RZ, RZ, R9 ;  /* 0x000000ffff0e7224 */ /* 0x000fe200078e0009 */
[----:B------:R-:W-:Y:S02]  /*24d0*/  PRMT R19, R19, 0x7610, R4 ;  /* 0x0000761013137816 */ /* 0x000fe40000000004 */
.L_x_16570:
[----:B------:R-:W-:Y:S05]  /*24e0*/  BSYNC B1 ;  /* 0x0000000000017941 */ /* 0x000fea0003800000 */
.L_x_16568:
        /* <DEDUP_REMOVED lines=16> */
.L_x_16572:
[----:B------:R-:W-:Y:S01]  /*25f0*/  IMAD.MOV.U32 R20, RZ, RZ, R7 ;  /* 0x000000ffff147224 */ /* 0x000fe200078e0007 */
[C---:B------:R-:W-:Y:S01]  /*2600*/  PRMT R6, R15.reuse, 0x7632, R6 ;  /* 0x000076320f067816 */ /* 0x040fe20000000006 */
[----:B------:R-:W-:Y:S01]  /*2610*/  IMAD.MOV.U32 R7, RZ, RZ, R8 ;  /* 0x000000ffff077224 */ /* 0x000fe200078e0008 */
[----:B------:R-:W-:Y:S02]  /*2620*/  PRMT R15, R15, 0x7610, R5 ;  /* 0x000076100f0f7816 */ /* 0x000fe40000000005 */
.L_x_16573:
[----:B------:R-:W-:Y:S05]  /*2630*/  BSYNC B1 ;  /* 0x0000000000017941 */ /* 0x000fea0003800000 */
.L_x_16571:
        /* <DEDUP_REMOVED lines=9> */
.L_x_16575:
[----:B------:R-:W-:Y:S01]  /*26d0*/  IMAD.MOV.U32 R9, RZ, RZ, R20 ;  /* 0x000000ffff097224 */ /* 0x000fe200078e0014 */
[--C-:B------:R-:W-:Y:S01]  /*26e0*/  PRMT R4, R4, 0x5410, R6.reuse ;  /* 0x0000541004047816 */ /* 0x100fe20000000006 */
[----:B------:R-:W-:Y:S01]  /*26f0*/  IMAD.MOV.U32 R20, RZ, RZ, R13 ;  /* 0x000000ffff147224 */ /* 0x000fe200078e000d */
[----:B------:R-:W-:Y:S02]  /*2700*/  PRMT R6, R15, 0x7610, R6 ;  /* 0x000076100f067816 */ /* 0x000fe40000000006 */
.L_x_16576:
[----:B------:R-:W-:Y:S05]  /*2710*/  BSYNC B1 ;  /* 0x0000000000017941 */ /* 0x000fea0003800000 */
.L_x_16574:
        /* <DEDUP_REMOVED lines=9> */
.L_x_16578:
[----:B------:R-:W-:Y:S01]  /*27b0*/  IMAD.MOV.U32 R8, RZ, RZ, R9 ;  /* 0x000000ffff087224 */ /* 0x000fe200078e0009 */
[----:B------:R-:W-:Y:S01]  /*27c0*/  PRMT R5, R5, 0x7610, R4 ;  /* 0x0000761005057816 */ /* 0x000fe20000000004 */
[----:B------:R-:W-:Y:S01]  /*27d0*/  IMAD.MOV.U32 R9, RZ, RZ, R16 ;  /* 0x000000ffff097224 */ /* 0x000fe200078e0010 */
[----:B------:R-:W-:Y:S02]  /*27e0*/  PRMT R4, R4, 0x7610, R6 ;  /* 0x0000761004047816 */ /* 0x000fe40000000006 */
.L_x_16579:
[----:B------:R-:W-:Y:S05]  /*27f0*/  BSYNC B1 ;  /* 0x0000000000017941 */ /* 0x000fea0003800000 */
.L_x_16577:
        /* <DEDUP_REMOVED lines=9> */
.L_x_16581:
[C---:B------:R-:W-:Y:S01]  /*2890*/  PRMT R10, R5.reuse, 0x7632, R10 ;  /* 0x00007632050a7816 */ /* 0x040fe2000000000a */
[----:B------:R-:W-:Y:S02]  /*28a0*/  IMAD.MOV.U32 R13, RZ, RZ, R8 ;  /* 0x000000ffff0d7224 */ /* 0x000fe400078e0008 */
[----:B------:R-:W-:Y:S01]  /*28b0*/  IMAD.MOV.U32 R8, RZ, RZ, R17 ;  /* 0x000000ffff087224 */ /* 0x000fe200078e0011 */
[----:B------:R-:W-:Y:S02]  /*28c0*/  PRMT R5, R5, 0x7610, R10 ;  /* 0x0000761005057816 */ /* 0x000fe4000000000a */
.L_x_16582:
[----:B------:R-:W-:Y:S05]  /*28d0*/  BSYNC B1 ;  /* 0x0000000000017941 */ /* 0x000fea0003800000 */
.L_x_16580:
        /* <DEDUP_REMOVED lines=9> */
.L_x_16584:
[----:B------:R-:W-:Y:S01]  /*2970*/  IMAD.MOV.U32 R17, RZ, RZ, R13 ;  /* 0x000000ffff117224 */ /* 0x000fe200078e000d */
[----:B------:R-:W-:Y:S01]  /*2980*/  PRMT R15, R10, 0x7610, R15 ;  /* 0x000076100a0f7816 */ /* 0x000fe2000000000f */
[----:B------:R-:W-:Y:S01]  /*2990*/  IMAD.MOV.U32 R13, RZ, RZ, R18 ;  /* 0x000000ffff0d7224 */ /* 0x000fe200078e0012 */
[----:B------:R-:W-:Y:S02]  /*29a0*/  PRMT R10, R5, 0x7610, R10 ;  /* 0x00007610050a7816 */ /* 0x000fe4000000000a */
.L_x_16585:
[----:B------:R-:W-:Y:S05]  /*29b0*/  BSYNC B1 ;  /* 0x0000000000017941 */ /* 0x000fea0003800000 */
.L_x_16583:
        /* <DEDUP_REMOVED lines=9> */
.L_x_16587:
[----:B------:R-:W-:Y:S01]  /*2a50*/  IMAD.MOV.U32 R16, RZ, RZ, R17 ;  /* 0x000000ffff107224 */ /* 0x000fe200078e0011 */
[--C-:B------:R-:W-:Y:S01]  /*2a60*/  PRMT R6, R6, 0x5410, R15.reuse ;  /* 0x0000541006067816 */ /* 0x100fe2000000000f */
[----:B------:R-:W-:Y:S01]  /*2a70*/  IMAD.MOV.U32 R17, RZ, RZ, R14 ;  /* 0x000000ffff117224 */ /* 0x000fe200078e000e */
[----:B------:R-:W-:Y:S02]  /*2a80*/  PRMT R15, R19, 0x7632, R15 ;  /* 0x00007632130f7816 */ /* 0x000fe4000000000f */
.L_x_16588:
[----:B------:R-:W-:Y:S05]  /*2a90*/  BSYNC B1 ;  /* 0x0000000000017941 */ /* 0x000fea0003800000 */
.L_x_16586:
        /* <DEDUP_REMOVED lines=9> */
.L_x_16590:
[----:B------:R-:W-:Y:S01]  /*2b30*/  IMAD.MOV.U32 R14, RZ, RZ, R16 ;  /* 0x000000ffff0e7224 */ /* 0x000fe200078e0010 */
[C---:B------:R-:W-:Y:S01]  /*2b40*/  PRMT R5, R6.reuse, 0x7632, R5 ;  /* 0x0000763206057816 */ /* 0x040fe20000000005 */
[----:B------:R-:W-:Y:S01]  /*2b50*/  IMAD.MOV.U32 R16, RZ, RZ, R11 ;  /* 0x000000ffff107224 */ /* 0x000fe200078e000b */
[----:B------:R-:W-:Y:S02]  /*2b60*/  PRMT R6, R6, 0x5410, R4 ;  /* 0x0000541006067816 */ /* 0x000fe40000000004 */
.L_x_16591:
[----:B------:R-:W-:Y:S05]  /*2b70*/  BSYNC B1 ;  /* 0x0000000000017941 */ /* 0x000fea0003800000 */
.L_x_16589:
        /* <DEDUP_REMOVED lines=16> */
.L_x_16593:
[----:B------:R-:W-:Y:S01]  /*2c80*/  IMAD.MOV.U32 R18, RZ, RZ, R7 ;  /* 0x000000ffff127224 */ /* 0x000fe200078e0007 */
[C---:B------:R-:W-:Y:S01]  /*2c90*/  PRMT R4, R15.reuse, 0x7632, R4 ;  /* 0x000076320f047816 */ /* 0x040fe20000000004 */
[----:B------:R-:W-:Y:S01]  /*2ca0*/  IMAD.MOV.U32 R7, RZ, RZ, R20 ;  /* 0x000000ffff077224 */ /* 0x000fe200078e0014 */
[----:B------:R-:W-:Y:S02]  /*2cb0*/  PRMT R15, R15, 0x5410, R6 ;  /* 0x000054100f0f7816 */ /* 0x000fe40000000006 */
.L_x_16594:
[----:B------:R-:W-:Y:S05]  /*2cc0*/  BSYNC B1 ;  /* 0x0000000000017941 */ /* 0x000fea0003800000 */
.L_x_16592:
        /* <DEDUP_REMOVED lines=9> */
.L_x_16596:
[----:B------:R-:W-:Y:S01]  /*2d60*/  IMAD.MOV.U32 R11, RZ, RZ, R18 ;  /* 0x000000ffff0b7224 */ /* 0x000fe200078e0012 */
[C---:B------:R-:W-:Y:S01]  /*2d70*/  PRMT R6, R4.reuse, 0x7610, R6 ;  /* 0x0000761004067816 */ /* 0x040fe20000000006 */
[----:B------:R-:W-:Y:S01]  /*2d80*/  IMAD.MOV.U32 R18, RZ, RZ, R9 ;  /* 0x000000ffff127224 */ /* 0x000fe200078e0009 */
[----:B------:R-:W-:Y:S02]  /*2d90*/  PRMT R4, R4, 0x7632, R4 ;  /* 0x0000763204047816 */ /* 0x000fe40000000004 */
.L_x_16597:
[----:B------:R-:W-:Y:S05]  /*2da0*/  BSYNC B1 ;  /* 0x0000000000017941 */ /* 0x000fea0003800000 */
.L_x_16595:
        /* <DEDUP_REMOVED lines=9> */
.L_x_16599:
[----:B------:R-:W-:Y:S01]  /*2e40*/  IMAD.MOV.U32 R20, RZ, RZ, R11 ;  /* 0x000000ffff147224 */ /* 0x000fe200078e000b */
[----:B------:R-:W-:Y:S01]  /*2e50*/  PRMT R4, R4, 0x5410, R6 ;  /* 0x0000541004047816 */ /* 0x000fe20000000006 */
[----:B------:R-:W-:Y:S01]  /*2e60*/  IMAD.MOV.U32 R11, RZ, RZ, R8 ;  /* 0x000000ffff0b7224 */ /* 0x000fe200078e0008 */
[----:B------:R-:W-:Y:S02]  /*2e70*/  PRMT R6, R5, 0x7632, R6 ;  /* 0x0000763205067816 */ /* 0x000fe40000000006 */
.L_x_16600:
[----:B------:R-:W-:Y:S05]  /*2e80*/  BSYNC B1 ;  /* 0x0000000000017941 */ /* 0x000fea0003800000 */
.L_x_16598:
        /* <DEDUP_REMOVED lines=9> */
.L_x_16602:
[----:B------:R-:W-:Y:S01]  /*2f20*/  IMAD.MOV.U32 R8, RZ, RZ, R20 ;  /* 0x000000ffff087224 */ /* 0x000fe200078e0014 */
[C---:B------:R-:W-:Y:S01]  /*2f30*/  PRMT R9, R4.reuse, 0x7632, R9 ;  /* 0x0000763204097816 */ /* 0x040fe20000000009 */
[----:B------:R-:W-:Y:S01]  /*2f40*/  IMAD.MOV.U32 R20, RZ, RZ, R13 ;  /* 0x000000ffff147224 */ /* 0x000fe200078e000d */
[----:B------:R-:W-:Y:S02]  /*2f50*/  PRMT R4, R4, 0x5410, R10 ;  /* 0x0000541004047816 */ /* 0x000fe4000000000a */
.L_x_16603:
[----:B------:R-:W-:Y:S05]  /*2f60*/  BSYNC B1 ;  /* 0x0000000000017941 */ /* 0x000fea0003800000 */
.L_x_16601:
        /* <DEDUP_REMOVED lines=9> */
.L_x_16605:
[----:B------:R-:W-:Y:S01]  /*3000*/  IMAD.MOV.U32 R13, RZ, RZ, R8 ;  /* 0x000000ffff0d7224 */ /* 0x000fe200078e0008 */
[----:B------:R-:W-:Y:S01]  /*3010*/  PRMT R5, R5, 0x5410, R9 ;  /* 0x0000541005057816 */ /* 0x000fe20000000009 */
[----:B------:R-:W-:Y:S01]  /*3020*/  IMAD.MOV.U32 R8, RZ, RZ, R17 ;  /* 0x000000ffff087224 */ /* 0x000fe200078e0011 */
[----:B------:R-:W-:Y:S02]  /*3030*/  PRMT R9, R15, 0x7610, R9 ;  /* 0x000076100f097816 */ /* 0x000fe40000000009 */
.L_x_16606:
[----:B------:R-:W-:Y:S05]  /*3040*/  BSYNC B1 ;  /* 0x0000000000017941 */ /* 0x000fea0003800000 */
.L_x_16604:
        /* <DEDUP_REMOVED lines=9> */
.L_x_16608:
[----:B------:R-:W-:Y:S01]  /*30e0*/  IMAD.MOV.U32 R17, RZ, RZ, R13 ;  /* 0x000000ffff117224 */ /* 0x000fe200078e000d */
[C---:B------:R-:W-:Y:S01]  /*30f0*/  PRMT R10, R5.reuse, 0x7632, R10 ;  /* 0x00007632050a7816 */ /* 0x040fe2000000000a */
[----:B------:R-:W-:Y:S01]  /*3100*/  IMAD.MOV.U32 R13, RZ, RZ, R16 ;  /* 0x000000ffff0d7224 */ /* 0x000fe200078e0010 */
[----:B------:R-:W-:Y:S02]  /*3110*/  PRMT R5, R5, 0x7610, R6 ;  /* 0x0000761005057816 */ /* 0x000fe40000000006 */
.L_x_16609:
[----:B------:R-:W-:Y:S05]  /*3120*/  BSYNC B1 ;  /* 0x0000000000017941 */ /* 0x000fea0003800000 */
.L_x_16607:
        /* <DEDUP_REMOVED lines=9> */
.L_x_16611:
[----:B------:R-:W-:Y:S01]  /*31c0*/  IMAD.MOV.U32 R16, RZ, RZ, R17 ;  /* 0x000000ffff107224 */ /* 0x000fe200078e0011 */
[----:B------:R-:W-:Y:S01]  /*31d0*/  PRMT R6, R6, 0x5410, R10 ;  /* 0x0000541006067816 */ /* 0x000fe2000000000a */
[----:B------:R-:W-:Y:S01]  /*31e0*/  IMAD.MOV.U32 R17, RZ, RZ, R14 ;  /* 0x000000ffff117224 */ /* 0x000fe200078e000e */
[----:B------:R-:W-:Y:S02]  /*31f0*/  PRMT R10, R5, 0x7610, R10 ;  /* 0x00007610050a7816 */ /* 0x000fe4000000000a */
.L_x_16612:
[----:B------:R-:W-:Y:S05]  /*3200*/  BSYNC B1 ;  /* 0x0000000000017941 */ /* 0x000fea0003800000 */
.L_x_16610:
        /* <DEDUP_REMOVED lines=16> */
.L_x_16614:
[----:B------:R-:W-:Y:S01]  /*3310*/  IMAD.MOV.U32 R14, RZ, RZ, R7 ;  /* 0x000000ffff0e7224 */ /* 0x000fe200078e0007 */
[C---:B------:R-:W-:Y:S01]  /*3320*/  PRMT R5, R15.reuse, 0x7632, R5 ;  /* 0x000076320f057816 */ /* 0x040fe20000000005 */
[----:B------:R-:W-:Y:S01]  /*3330*/  IMAD.MOV.U32 R7, RZ, RZ, R18 ;  /* 0x000000ffff077224 */ /* 0x000fe200078e0012 */
[----:B------:R-:W-:Y:S02]  /*3340*/  PRMT R15, R15, 0x5410, R4 ;  /* 0x000054100f0f7816 */ /* 0x000fe40000000004 */
.L_x_16615:
[----:B------:R-:W-:Y:S05]  /*3350*/  BSYNC B1 ;  /* 0x0000000000017941 */ /* 0x000fea0003800000 */
.L_x_16613:
        /* <DEDUP_REMOVED lines=9> */
.L_x_16617:
[----:B------:R-:W-:Y:S01]  /*33f0*/  IMAD.MOV.U32 R19, RZ, RZ, R14 ;  /* 0x000000ffff137224 */ /* 0x000fe200078e000e */
[----:B------:R-:W-:Y:S01]  /*3400*/  PRMT R9, R9, 0x5410, R5 ;  /* 0x0000541009097816 */ /* 0x000fe20000000005 */
[----:B------:R-:W-:Y:S01]  /*3410*/  IMAD.MOV.U32 R14, RZ, RZ, R11 ;  /* 0x000000ffff0e7224 */ /* 0x000fe200078e000b */
[----:B------:R-:W-:Y:S02]  /*3420*/  PRMT R5, R6, 0x7610, R5 ;  /* 0x0000761006057816 */ /* 0x000fe40000000005 */
.L_x_16618:
[----:B------:R-:W-:Y:S05]  /*3430*/  BSYNC B1 ;  /* 0x0000000000017941 */ /* 0x000fea0003800000 */
.L_x_16616:
        /* <DEDUP_REMOVED lines=9> */
.L_x_16620:
[C---:B------:R-:W-:Y:S01]  /*34d0*/  PRMT R4, R9.reuse, 0x7632, R4 ;  /* 0x0000763209047816 */ /* 0x040fe20000000004 */
[----:B------:R-:W-:Y:S02]  /*34e0*/  IMAD.MOV.U32 R11, RZ, RZ, R19 ;  /* 0x000000ffff0b7224 */ /* 0x000fe400078e0013 */
[----:B------:R-:W-:Y:S01]  /*34f0*/  IMAD.MOV.U32 R19, RZ, RZ, R20 ;  /* 0x000000ffff137224 */ /* 0x000fe200078e0014 */
[----:B------:R-:W-:Y:S02]  /*3500*/  PRMT R9, R9, 0x7610, R4 ;  /* 0x0000761009097816 */ /* 0x000fe40000000004 */
.L_x_16621:
[----:B------:R-:W-:Y:S05]  /*3510*/  BSYNC B1 ;  /* 0x0000000000017941 */ /* 0x000fea0003800000 */
.L_x_16619:
        /* <DEDUP_REMOVED lines=9> */
.L_x_16623:
[----:B------:R-:W-:Y:S01]  /*35b0*/  IMAD.MOV.U32 R18, RZ, RZ, R11 ;  /* 0x000000ffff127224 */ /* 0x000fe200078e000b */
[----:B------:R-:W-:Y:S01]  /*35c0*/  PRMT R6, R4, 0x7610, R6 ;  /* 0x0000761004067816 */ /* 0x000fe20000000006 */
[----:B------:R-:W-:Y:S01]  /*35d0*/  IMAD.MOV.U32 R11, RZ, RZ, R8 ;  /* 0x000000ffff0b7224 */ /* 0x000fe200078e0008 */
[----:B------:R-:W-:Y:S02]  /*35e0*/  PRMT R4, R9, 0x7610, R4 ;  /* 0x0000761009047816 */ /* 0x000fe40000000004 */
.L_x_16624:
[----:B------:R-:W-:Y:S05]  /*35f0*/  BSYNC B1 ;  /* 0x0000000000017941 */ /* 0x000fea0003800000 */
.L_x_16622:
        /* <DEDUP_REMOVED lines=9> */
.L_x_16626:
[----:B------:R-:W-:Y:S01]  /*3690*/  IMAD.MOV.U32 R8, RZ, RZ, R18 ;  /* 0x000000ffff087224 */ /* 0x000fe200078e0012 */
[--C-:B------:R-:W-:Y:S01]  /*36a0*/  PRMT R4, R4, 0x5410, R6.reuse ;  /* 0x0000541004047816 */ /* 0x100fe20000000006 */
[----:B------:R-:W-:Y:S01]  /*36b0*/  IMAD.MOV.U32 R18, RZ, RZ, R13 ;  /* 0x000000ffff127224 */ /* 0x000fe200078e000d */
[----:B------:R-:W-:Y:S02]  /*36c0*/  PRMT R6, R5, 0x7632, R6 ;  /* 0x0000763205067816 */ /* 0x000fe40000000006 */
.L_x_16627:
[----:B------:R-:W-:Y:S05]  /*36d0*/  BSYNC B1 ;  /* 0x0000000000017941 */ /* 0x000fea0003800000 */
.L_x_16625:
        /* <DEDUP_REMOVED lines=9> */
.L_x_16629:
[----:B------:R-:W-:Y:S01]  /*3770*/  IMAD.MOV.U32 R13, RZ, RZ, R8 ;  /* 0x000000ffff0d7224 */ /* 0x000fe200078e0008 */
[----:B------:R-:W-:Y:S01]  /*3780*/  PRMT R5, R5, 0x7610, R4 ;  /* 0x0000761005057816 */ /* 0x000fe20000000004 */
[----:B------:R-:W-:Y:S01]  /*3790*/  IMAD.MOV.U32 R8, RZ, RZ, R17 ;  /* 0x000000ffff087224 */ /* 0x000fe200078e0011 */
[----:B------:R-:W-:Y:S02]  /*37a0*/  PRMT R4, R4, 0x5410, R10 ;  /* 0x0000541004047816 */ /* 0x000fe4000000000a */
.L_x_16630:
[----:B------:R-:W-:Y:S05]  /*37b0*/  BSYNC B1 ;  /* 0x0000000000017941 */ /* 0x000fea0003800000 */
.L_x_16628:
        /* <DEDUP_REMOVED lines=9> */
.L_x_16632:
[----:B------:R-:W-:Y:S01]  /*3850*/  IMAD.MOV.U32 R10, RZ, RZ, R13 ;  /* 0x000000ffff0a7224 */ /* 0x000fe200078e000d */
[C---:B------:R-:W-:Y:S01]  /*3860*/  PRMT R9, R5.reuse, 0x7632, R9 ;  /* 0x0000763205097816 */ /* 0x040fe20000000009 */
[----:B------:R-:W-:Y:S01]  /*3870*/  IMAD.MOV.U32 R13, RZ, RZ, R16 ;  /* 0x000000ffff0d7224 */ /* 0x000fe200078e0010 */
[----:B------:R-:W-:Y:S02]  /*3880*/  PRMT R5, R5, 0x7610, R6 ;  /* 0x0000761005057816 */ /* 0x000fe40000000006 */
.L_x_16633:
[----:B------:R-:W-:Y:S05]  /*3890*/  BSYNC B1 ;  /* 0x0000000000017941 */ /* 0x000fea0003800000 */
.L_x_16631:
        /* <DEDUP_REMOVED lines=16> */
.L_x_16635:
[----:B------:R-:W-:Y:S01]  /*39a0*/  IMAD.MOV.U32 R16, RZ, RZ, R7 ;  /* 0x000000ffff107224 */ /* 0x000fe200078e0007 */
[----:B------:R-:W-:Y:S01]  /*39b0*/  PRMT R15, R15, 0x5432, R5 ;  /* 0x000054320f0f7816 */ /* 0x000fe20000000005 */
[----:B------:R-:W-:Y:S02]  /*39c0*/  IMAD.MOV.U32 R7, RZ, RZ, R14 ;  /* 0x000000ffff077224 */ /* 0x000fe400078e000e */
.L_x_16636:
[----:B------:R-:W-:Y:S05]  /*39d0*/  BSYNC B1 ;  /* 0x0000000000017941 */ /* 0x000fea0003800000 */
.L_x_16634:
        /* <DEDUP_REMOVED lines=9> */
.L_x_16638:
[----:B------:R-:W-:Y:S01]  /*3a70*/  IMAD.MOV.U32 R14, RZ, RZ, R16 ;  /* 0x000000ffff0e7224 */ /* 0x000fe200078e0010 */
[----:B------:R-:W-:Y:S01]  /*3a80*/  PRMT R6, R6, 0x5410, R15 ;  /* 0x0000541006067816 */ /* 0x000fe2000000000f */
[----:B------:R-:W-:Y:S01]  /*3a90*/  IMAD.MOV.U32 R16, RZ, RZ, R19 ;  /* 0x000000ffff107224 */ /* 0x000fe200078e0013 */
[----:B------:R-:W-:Y:S02]  /*3aa0*/  PRMT R15, R9, 0x7632, R15 ;  /* 0x00007632090f7816 */ /* 0x000fe4000000000f */
.L_x_16639:
[----:B------:R-:W-:Y:S05]  /*3ab0*/  BSYNC B1 ;  /* 0x0000000000017941 */ /* 0x000fea0003800000 */
.L_x_16637:
        /* <DEDUP_REMOVED lines=9> */
.L_x_16641:
[----:B------:R-:W-:Y:S01]  /*3b50*/  IMAD.MOV.U32 R17, RZ, RZ, R14 ;  /* 0x000000ffff117224 */ /* 0x000fe200078e000e */
[----:B------:R-:W-:Y:S01]  /*3b60*/  PRMT R9, R9, 0x7610, R6 ;  /* 0x0000761009097816 */ /* 0x000fe20000000006 */
[----:B------:R-:W-:Y:S01]  /*3b70*/  IMAD.MOV.U32 R14, RZ, RZ, R11 ;  /* 0x000000ffff0e7224 */ /* 0x000fe200078e000b */
[----:B------:R-:W-:Y:S02]  /*3b80*/  PRMT R6, R6, 0x5410, R4 ;  /* 0x0000541006067816 */ /* 0x000fe40000000004 */
.L_x_16642:
[----:B------:R-:W-:Y:S05]  /*3b90*/  BSYNC B1 ;  /* 0x0000000000017941 */ /* 0x000fea0003800000 */
.L_x_16640:
        /* <DEDUP_REMOVED lines=9> */
.L_x_16644:
[----:B------:R-:W-:Y:S01]  /*3c30*/  IMAD.MOV.U32 R11, RZ, RZ, R17 ;  /* 0x000000ffff0b7224 */ /* 0x000fe200078e0011 */
[----:B------:R-:W-:Y:S01]  /*3c40*/  PRMT R19, R19, 0x7610, R9 ;  /* 0x0000761013137816 */ /* 0x000fe20000000009 */
[----:B------:R-:W-:Y:S01]  /*3c50*/  IMAD.MOV.U32 R17, RZ, RZ, R18 ;  /* 0x000000ffff117224 */ /* 0x000fe200078e0012 */
[----:B------:R-:W-:Y:S02]  /*3c60*/  PRMT R9, R9, 0x5410, R6 ;  /* 0x0000541009097816 */ /* 0x000fe40000000006 */
.L_x_16645:
[----:B------:R-:W-:Y:S05]  /*3c70*/  BSYNC B1 ;  /* 0x0000000000017941 */ /* 0x000fea0003800000 */
.L_x_16643:
        /* <DEDUP_REMOVED lines=9> */
.L_x_16647:
[C---:B------:R-:W-:Y:S01]  /*3d10*/  PRMT R4, R19.reuse, 0x7632, R4 ;  /* 0x0000763213047816 */ /* 0x040fe20000000004 */
[----:B------:R-:W-:Y:S02]  /*3d20*/  IMAD.MOV.U32 R18, RZ, RZ, R11 ;  /* 0x000000ffff127224 */ /* 0x000fe400078e000b */
[----:B------:R-:W-:Y:S01]  /*3d30*/  IMAD.MOV.U32 R11, RZ, RZ, R8 ;  /* 0x000000ffff0b7224 */ /* 0x000fe200078e0008 */
[----:B------:R-:W-:Y:S02]  /*3d40*/  PRMT R19, R19, 0x7610, R4 ;  /* 0x0000761013137816 */ /* 0x000fe40000000004 */
.L_x_16648:
[----:B------:R-:W-:Y:S05]  /*3d50*/  BSYNC B1 ;  /* 0x0000000000017941 */ /* 0x000fea0003800000 */
.L_x_16646:
        /* <DEDUP_REMOVED lines=9> */
.L_x_16650:
[----:B------:R-:W-:Y:S01]  /*3df0*/  IMAD.MOV.U32 R23, RZ, RZ, R18 ;  /* 0x000000ffff177224 */ /* 0x000fe200078e0012 */
[----:B------:R-:W-:Y:S01]  /*3e00*/  PRMT R4, R5, 0x5432, R4 ;  /* 0x0000543205047816 */ /* 0x000fe20000000004 */
[----:B------:R-:W-:Y:S02]  /*3e10*/  IMAD.MOV.U32 R18, RZ, RZ, R13 ;  /* 0x000000ffff127224 */ /* 0x000fe400078e000d */
.L_x_16651:
[----:B------:R-:W-:Y:S05]  /*3e20*/  BSYNC B1 ;  /* 0x0000000000017941 */ /* 0x000fea0003800000 */
.L_x_16649:
        /* <DEDUP_REMOVED lines=9> */
.L_x_16653:
[----:B------:R-:W-:Y:S01]  /*3ec0*/  IMAD.MOV.U32 R5, RZ, RZ, R23 ;  /* 0x000000ffff057224 */ /* 0x000fe200078e0017 */
[C---:B------:R-:W-:Y:S01]  /*3ed0*/  PRMT R6, R4.reuse, 0x7632, R6 ;  /* 0x0000763204067816 */ /* 0x040fe20000000006 */
[----:B------:R-:W-:Y:S01]  /*3ee0*/  IMAD.MOV.U32 R23, RZ, RZ, R10 ;  /* 0x000000ffff177224 */ /* 0x000fe200078e000a */
[----:B------:R-:W-:Y:S02]  /*3ef0*/  PRMT R4, R4, 0x5410, R9 ;  /* 0x0000541004047816 */ /* 0x000fe40000000009 */
.L_x_16654:
[----:B------:R-:W-:Y:S05]  /*3f00*/  BSYNC B1 ;  /* 0x0000000000017941 */ /* 0x000fea0003800000 */
.L_x_16652:
        /* <DEDUP_REMOVED lines=16> */
.L_x_16656:
[----:B------:R-:W-:Y:S01]  /*4010*/  IMAD.MOV.U32 R8, RZ, RZ, R7 ;  /* 0x000000ffff087224 */ /* 0x000fe200078e0007 */
[C---:B------:R-:W-:Y:S01]  /*4020*/  PRMT R9, R15.reuse, 0x7632, R9 ;  /* 0x000076320f097816 */ /* 0x040fe20000000009 */
[----:B------:R-:W-:Y:S01]  /*4030*/  IMAD.MOV.U32 R7, RZ, RZ, R16 ;  /* 0x000000ffff077224 */ /* 0x000fe200078e0010 */
[----:B------:R-:W-:Y:S02]  /*4040*/  PRMT R15, R15, 0x5410, R15 ;  /* 0x000054100f0f7816 */ /* 0x000fe4000000000f */
.L_x_16657:
[----:B------:R-:W-:Y:S05]  /*4050*/  BSYNC B1 ;  /* 0x0000000000017941 */ /* 0x000fea0003800000 */
.L_x_16655:
        /* <DEDUP_REMOVED lines=9> */
.L_x_16659:
[----:B------:R-:W-:Y:S01]  /*40f0*/  IMAD.MOV.U32 R10, RZ, RZ, R8 ;  /* 0x000000ffff0a7224 */ /* 0x000fe200078e0008 */
[----:B------:R-:W-:Y:S01]  /*4100*/  PRMT R13, R9, 0x7610, R13 ;  /* 0x00007610090d7816 */ /* 0x000fe2000000000d */
[----:B------:R-:W-:Y:S01]  /*4110*/  IMAD.MOV.U32 R8, RZ, RZ, R14 ;  /* 0x000000ffff087224 */ /* 0x000fe200078e000e */
[----:B------:R-:W-:Y:S02]  /*4120*/  PRMT R9, R6, 0x7632, R9 ;  /* 0x0000763206097816 */ /* 0x000fe40000000009 */
.L_x_16660:
[----:B------:R-:W-:Y:S05]  /*4130*/  BSYNC B1 ;  /* 0x0000000000017941 */ /* 0x000fea0003800000 */
.L_x_16658:
        /* <DEDUP_REMOVED lines=9> */
.L_x_16662:
[----:B------:R-:W-:Y:S01]  /*41d0*/  IMAD.MOV.U32 R16, RZ, RZ, R10 ;  /* 0x000000ffff107224 */ /* 0x000fe200078e000a */
[----:B------:R-:W-:Y:S01]  /*41e0*/  PRMT R13, R9, 0x5432, R13 ;  /* 0x00005432090d7816 */ /* 0x000fe2000000000d */
[----:B------:R-:W-:Y:S02]  /*41f0*/  IMAD.MOV.U32 R10, RZ, RZ, R17 ;  /* 0x000000ffff0a7224 */ /* 0x000fe400078e0011 */
.L_x_16663:
[----:B------:R-:W-:Y:S05]  /*4200*/  BSYNC B1 ;  /* 0x0000000000017941 */ /* 0x000fea0003800000 */
.L_x_16661:
        /* <DEDUP_REMOVED lines=9> */
.L_x_16665:
[----:B------:R-:W-:Y:S01]  /*42a0*/  IMAD.MOV.U32 R25, RZ, RZ, R16 ;  /* 0x000000ffff197224 */ /* 0x000fe200078e0010 */
[----:B------:R-:W-:Y:S01]  /*42b0*/  PRMT R9, R9, 0x7610, R13 ;  /* 0x0000761009097816 */ /* 0x000fe2000000000d */
[----:B------:R-:W-:Y:S01]  /*42c0*/  IMAD.MOV.U32 R16, RZ, RZ, R11 ;  /* 0x000000ffff107224 */ /* 0x000fe200078e000b */
[----:B------:R-:W-:Y:S02]  /*42d0*/  PRMT R13, R13, 0x7610, R19 ;  /* 0x000076100d0d7816 */ /* 0x000fe40000000013 */
.L_x_16666:
[----:B------:R-:W-:Y:S05]  /*42e0*/  BSYNC B1 ;  /* 0x0000000000017941 */ /* 0x000fea0003800000 */
.L_x_16664:
        /* <DEDUP_REMOVED lines=9> */
.L_x_16668:
[----:B------:R-:W-:Y:S01]  /*4380*/  IMAD.MOV.U32 R20, RZ, RZ, R25 ;  /* 0x000000ffff147224 */ /* 0x000fe200078e0019 */
[C---:B------:R-:W-:Y:S01]  /*4390*/  PRMT R19, R9.reuse, 0x7632, R19 ;  /* 0x0000763209137816 */ /* 0x040fe20000000013 */
[----:B------:R-:W-:Y:S01]  /*43a0*/  IMAD.MOV.U32 R25, RZ, RZ, R18 ;  /* 0x000000ffff197224 */ /* 0x000fe200078e0012 */
[----:B------:R-:W-:Y:S02]  /*43b0*/  PRMT R9, R9, 0x5410, R4 ;  /* 0x0000541009097816 */ /* 0x000fe40000000004 */
.L_x_16669:
[----:B------:R-:W-:Y:S05]  /*43c0*/  BSYNC B1 ;  /* 0x0000000000017941 */ /* 0x000fea0003800000 */
.L_x_16667:
        /* <DEDUP_REMOVED lines=9> */
.L_x_16671:
[----:B------:R-:W-:Y:S01]  /*4460*/  IMAD.MOV.U32 R18, RZ, RZ, R20 ;  /* 0x000000ffff127224 */ /* 0x000fe200078e0014 */
[----:B------:R-:W-:Y:S01]  /*4470*/  PRMT R26, R19, 0x7610, R26 ;  /* 0x00007610131a7816 */ /* 0x000fe2000000001a */
[----:B------:R-:W-:Y:S01]  /*4480*/  IMAD.MOV.U32 R20, RZ, RZ, R23 ;  /* 0x000000ffff147224 */ /* 0x000fe200078e0017 */
[----:B------:R-:W-:Y:S02]  /*4490*/  PRMT R19, R4, 0x7632, R19 ;  /* 0x0000763204137816 */ /* 0x000fe40000000013 */
.L_x_16672:
[----:B------:R-:W-:Y:S05]  /*44a0*/  BSYNC B1 ;  /* 0x0000000000017941 */ /* 0x000fea0003800000 */
.L_x_16670:
        /* <DEDUP_REMOVED lines=9> */
.L_x_16674:
[----:B------:R-:W-:Y:S01]  /*4540*/  IMAD.MOV.U32 R28, RZ, RZ, R18 ;  /* 0x000000ffff1c7224 */ /* 0x000fe200078e0012 */
[----:B------:R-:W-:Y:S01]  /*4550*/  PRMT R23, R26, 0x7610, R23 ;  /* 0x000076101a177816 */ /* 0x000fe20000000017 */
[----:B------:R-:W-:Y:S01]  /*4560*/  IMAD.MOV.U32 R18, RZ, RZ, R5 ;  /* 0x000000ffff127224 */ /* 0x000fe200078e0005 */
[----:B------:R-:W-:Y:S02]  /*4570*/  PRMT R26, R6, 0x7610, R26 ;  /* 0x00007610061a7816 */ /* 0x000fe4000000001a */
.L_x_16675:
[----:B------:R-:W-:Y:S05]  /*4580*/  BSYNC B1 ;  /* 0x0000000000017941 */ /* 0x000fea0003800000 */
.L_x_16673:
        /* <DEDUP_REMOVED lines=16> */
.L_x_16677:
[----:B------:R-:W-:Y:S01]  /*4690*/  IMAD.MOV.U32 R6, RZ, RZ, R7 ;  /* 0x000000ffff067224 */ /* 0x000fe200078e0007 */
[----:B------:R-:W-:Y:S01]  /*46a0*/  PRMT R15, R15, 0x5432, R9 ;  /* 0x000054320f0f7816 */ /* 0x000fe20000000009 */
[----:B------:R-:W-:Y:S02]  /*46b0*/  IMAD.MOV.U32 R7, RZ, RZ, R8 ;  /* 0x000000ffff077224 */ /* 0x000fe400078e0008 */
.L_x_16678:
[----:B------:R-:W-:Y:S05]  /*46c0*/  BSYNC B1 ;  /* 0x0000000000017941 */ /* 0x000fea0003800000 */
.L_x_16676:
        /* <DEDUP_REMOVED lines=9> */
.L_x_16680:
[--C-:B------:R-:W-:Y:S01]  /*4760*/  PRMT R14, R14, 0x5410, R15.reuse ;  /* 0x000054100e0e7816 */ /* 0x100fe2000000000f */
[----:B------:R-:W-:Y:S01]  /*4770*/  IMAD.MOV.U32 R5, RZ, RZ, R6 ;  /* 0x000000ffff057224 */ /* 0x000fe200078e0006 */
[----:B------:R-:W-:Y:S01]  /*4780*/  PRMT R15, R13, 0x7610, R15 ;  /* 0x000076100d0f7816 */ /* 0x000fe2000000000f */
[----:B------:R-:W-:Y:S02]  /*4790*/  IMAD.MOV.U32 R6, RZ, RZ, R10 ;  /* 0x000000ffff067224 */ /* 0x000fe400078e000a */
.L_x_16681:
[----:B------:R-:W-:Y:S05]  /*47a0*/  BSYNC B1 ;  /* 0x0000000000017941 */ /* 0x000fea0003800000 */
.L_x_16679:
        /* <DEDUP_REMOVED lines=9> */
.L_x_16683:
[----:B------:R-:W-:Y:S01]  /*4840*/  IMAD.MOV.U32 R4, RZ, RZ, R5 ;  /* 0x000000ffff047224 */ /* 0x000fe200078e0005 */
[----:B------:R-:W-:Y:S01]  /*4850*/  PRMT R14, R14, 0x7632, R13 ;  /* 0x000076320e0e7816 */ /* 0x000fe2000000000d */
[----:B------:R-:W-:Y:S02]  /*4860*/  IMAD.MOV.U32 R5, RZ, RZ, R16 ;  /* 0x000000ffff057224 */ /* 0x000fe400078e0010 */
.L_x_16684:
[----:B------:R-:W-:Y:S05]  /*4870*/  BSYNC B1 ;  /* 0x0000000000017941 */ /* 0x000fea0003800000 */
.L_x_16682:
        /* <DEDUP_REMOVED lines=9> */
.L_x_16686:
[----:B------:R-:W-:Y:S01]  /*4910*/  PRMT R17, R17, 0x5410, R14 ;  /* 0x0000541011117816 */ /* 0x000fe2000000000e */
[----:B------:R-:W-:Y:S01]  /*4920*/  IMAD.MOV.U32 R11, RZ, RZ, R4 ;  /* 0x000000ffff0b7224 */ /* 0x000fe200078e0004 */
[----:B------:R-:W-:Y:S01]  /*4930*/  PRMT R14, R9, 0x7632, R14 ;  /* 0x00007632090e7816 */ /* 0x000fe2000000000e */
[----:B------:R-:W-:Y:S02]  /*4940*/  IMAD.MOV.U32 R4, RZ, RZ, R25 ;  /* 0x000000ffff047224 */ /* 0x000fe400078e0019 */
.L_x_16687:
[----:B------:R-:W-:Y:S05]  /*4950*/  BSYNC B1 ;  /* 0x0000000000017941 */ /* 0x000fea0003800000 */
.L_x_16685:
        /* <DEDUP_REMOVED lines=9> */
.L_x_16689:
[----:B------:R-:W-:Y:S01]  /*49f0*/  IMAD.MOV.U32 R10, RZ, RZ, R11 ;  /* 0x000000ffff0a7224 */ /* 0x000fe200078e000b */
[----:B------:R-:W-:Y:S01]  /*4a00*/  PRMT R17, R17, 0x5432, R19 ;  /* 0x0000543211117816 */ /* 0x000fe20000000013 */
[----:B------:R-:W-:Y:S02]  /*4a10*/  IMAD.MOV.U32 R11, RZ, RZ, R20 ;  /* 0x000000ffff0b7224 */ /* 0x000fe400078e0014 */
.L_x_16690:
[----:B------:R-:W-:Y:S05]  /*4a20*/  BSYNC B1 ;  /* 0x0000000000017941 */ /* 0x000fea0003800000 */
.L_x_16688:
        /* <DEDUP_REMOVED lines=9> */
.L_x_16692:
[--C-:B------:R-:W-:Y:S01]  /*4ac0*/  PRMT R19, R19, 0x5410, R17.reuse ;  /* 0x0000541013137816 */ /* 0x100fe20000000011 */
[----:B------:R-:W-:Y:S01]  /*4ad0*/  IMAD.MOV.U32 R9, RZ, RZ, R10 ;  /* 0x000000ffff097224 */ /* 0x000fe200078e000a */
[----:B------:R-:W-:Y:S01]  /*4ae0*/  PRMT R17, R26, 0x7610, R17 ;  /* 0x000076101a117816 */ /* 0x000fe20000000011 */
[----:B------:R-:W-:Y:S02]  /*4af0*/  IMAD.MOV.U32 R10, RZ, RZ, R18 ;  /* 0x000000ffff0a7224 */ /* 0x000fe400078e0012 */
.L_x_16693:
[----:B------:R-:W-:Y:S05]  /*4b00*/  BSYNC B1 ;  /* 0x0000000000017941 */ /* 0x000fea0003800000 */
.L_x_16691:
        /* <DEDUP_REMOVED lines=9> */
.L_x_16695:
[----:B------:R-:W-:Y:S01]  /*4ba0*/  IMAD.MOV.U32 R8, RZ, RZ, R9 ;  /* 0x000000ffff087224 */ /* 0x000fe200078e0009 */
[----:B------:R-:W-:Y:S01]  /*4bb0*/  PRMT R19, R19, 0x5432, R23 ;  /* 0x0000543213137816 */ /* 0x000fe20000000017 */
[----:B------:R-:W-:Y:S02]  /*4bc0*/  IMAD.MOV.U32 R9, RZ, RZ, R28 ;  /* 0x000000ffff097224 */ /* 0x000fe400078e001c */
.L_x_16696:
[----:B------:R-:W-:Y:S05]  /*4bd0*/  BSYNC B1 ;  /* 0x0000000000017941 */ /* 0x000fea0003800000 */
.L_x_16694:
[----:B------:R-:W-:Y:S02]  /*4be0*/  FADD.FTZ R2, R2, R3 ;  /* 0x0000000302027221 */ /* 0x000fe40000010000 */
[----:B------:R-:W-:Y:S02]  /*4bf0*/  IMAD.MOV.U32 R3, RZ, RZ, R21 ;  /* 0x000000ffff037224 */ /* 0x000fe400078e0015 */
.L_x_16528:
[----:B-1234-:R-:W-:Y:S05]  /*4c00*/  BSYNC B0 ;  /* 0x0000000000007941 */ /* 0x01efea0003800000 */
.L_x_16527:
[----:B------:R-:W-:Y:S01]  /*4c10*/  ISETP.GT.AND P0, PT, R12, 0x1d, PT ;  /* 0x0000001d0c00780c */ /* 0x000fe20003f04270 */
[----:B0-----:R0:W1:Y:S01]  /*4c20*/  SHFL.DOWN PT, R36, R3, 0x2, 0x1f ;  /* 0x08401f0003247f89 */ /* 0x00106200000e0000 */
[----:B------:R-:W-:Y:S03]  /*4c30*/  BSSY B0, `(.L_x_16697) ;  /* 0x000035a000007945 */ /* 0x000fe60003800000 */
[----:B------:R0:W2:Y:S04]  /*4c40*/  SHFL.DOWN PT, R21, R2, 0x2, 0x1f ;  /* 0x08401f0002157f89 */ /* 0x0000a800000e0000 */
        /* <DEDUP_REMOVED lines=38> */
.L_x_16700:
[----:B------:R-:W-:Y:S01]  /*4eb0*/  IMAD.MOV.U32 R36, RZ, RZ, R7 ;  /* 0x000000ffff247224 */ /* 0x000fe200078e0007 */
[C---:B------:R-:W-:Y:S01]  /*4ec0*/  PRMT R21, R15.reuse, 0x7632, R21 ;  /* 0x000076320f157816 */ /* 0x040fe20000000015 */
[----:B------:R-:W-:Y:S01]  /*4ed0*/  IMAD.MOV.U32 R7, RZ, RZ, R6 ;  /* 0x000000ffff077224 */ /* 0x000fe200078e0006 */
[----:B------:R-:W-:Y:S02]  /*4ee0*/  PRMT R15, R15, 0x5410, R15 ;  /* 0x000054100f0f7816 */ /* 0x000fe4000000000f */
.L_x_16701:
[----:B------:R-:W-:Y:S05]  /*4ef0*/  BSYNC B1 ;  /* 0x0000000000017941 */ /* 0x000fea0003800000 */
.L_x_16699:
        /* <DEDUP_REMOVED lines=9> */
.L_x_16703:
[----:B------:R-:W-:Y:S01]  /*4f90*/  IMAD.MOV.U32 R23, RZ, RZ, R36 ;  /* 0x000000ffff177224 */ /* 0x000fe200078e0024 */
[----:B------:R-:W-:Y:S01]  /*4fa0*/  PRMT R6, R6, 0x5410, R21 ;  /* 0x0000541006067816 */ /* 0x000fe20000000015 */
[----:B------:R-:W-:Y:S01]  /*4fb0*/  IMAD.MOV.U32 R36, RZ, RZ, R5 ;  /* 0x000000ffff247224 */ /* 0x000fe200078e0005 */
[----:B------:R-:W-:Y:S02]  /*4fc0*/  PRMT R21, R14, 0x7632, R21 ;  /* 0x000076320e157816 */ /* 0x000fe40000000015 */
.L_x_16704:
[----:B------:R-:W-:Y:S05]  /*4fd0*/  BSYNC B1 ;  /* 0x0000000000017941 */ /* 0x000fea0003800000 */
.L_x_16702:
        /* <DEDUP_REMOVED lines=9> */
.L_x_16706:
[----:B------:R-:W-:Y:S01]  /*5070*/  IMAD.MOV.U32 R38, RZ, RZ, R23 ;  /* 0x000000ffff267224 */ /* 0x000fe200078e0017 */
[C---:B------:R-:W-:Y:S01]  /*5080*/  PRMT R5, R6.reuse, 0x7632, R5 ;  /* 0x0000763206057816 */ /* 0x040fe20000000005 */
[----:B------:R-:W-:Y:S01]  /*5090*/  IMAD.MOV.U32 R23, RZ, RZ, R4 ;  /* 0x000000ffff177224 */ /* 0x000fe200078e0004 */
[----:B------:R-:W-:Y:S02]  /*50a0*/  PRMT R6, R6, 0x5410, R14 ;  /* 0x0000541006067816 */ /* 0x000fe4000000000e */
.L_x_16707:
[----:B------:R-:W-:Y:S05]  /*50b0*/  BSYNC B1 ;  /* 0x0000000000017941 */ /* 0x000fea0003800000 */
.L_x_16705:
        /* <DEDUP_REMOVED lines=9> */
.L_x_16709:
[----:B------:R-:W-:Y:S01]  /*5150*/  IMAD.MOV.U32 R25, RZ, RZ, R38 ;  /* 0x000000ffff197224 */ /* 0x000fe200078e0026 */
[----:B------:R-:W-:Y:S01]  /*5160*/  PRMT R4, R5, 0x7610, R4 ;  /* 0x0000761005047816 */ /* 0x000fe20000000004 */
[----:B------:R-:W-:Y:S01]  /*5170*/  IMAD.MOV.U32 R38, RZ, RZ, R11 ;  /* 0x000000ffff267224 */ /* 0x000fe200078e000b */
[----:B------:R-:W-:Y:S02]  /*5180*/  PRMT R5, R17, 0x7632, R5 ;  /* 0x0000763211057816 */ /* 0x000fe40000000005 */
.L_x_16710:
[----:B------:R-:W-:Y:S05]  /*5190*/  BSYNC B1 ;  /* 0x0000000000017941 */ /* 0x000fea0003800000 */
.L_x_16708:
        /* <DEDUP_REMOVED lines=9> */
.L_x_16712:
[----:B------:R-:W-:Y:S01]  /*5230*/  IMAD.MOV.U32 R14, RZ, RZ, R25 ;  /* 0x000000ffff0e7224 */ /* 0x000fe200078e0019 */
[----:B------:R-:W-:Y:S01]  /*5240*/  PRMT R6, R4, 0x7610, R6 ;  /* 0x0000761004067816 */ /* 0x000fe20000000006 */
[----:B------:R-:W-:Y:S01]  /*5250*/  IMAD.MOV.U32 R25, RZ, RZ, R10 ;  /* 0x000000ffff197224 */ /* 0x000fe200078e000a */
[----:B------:R-:W-:Y:S02]  /*5260*/  PRMT R4, R17, 0x7610, R4 ;  /* 0x0000761011047816 */ /* 0x000fe40000000004 */
.L_x_16713:
[----:B------:R-:W-:Y:S05]  /*5270*/  BSYNC B1 ;  /* 0x0000000000017941 */ /* 0x000fea0003800000 */
.L_x_16711:
        /* <DEDUP_REMOVED lines=9> */
.L_x_16715:
[----:B------:R-:W-:Y:S01]  /*5310*/  IMAD.MOV.U32 R11, RZ, RZ, R14 ;  /* 0x000000ffff0b7224 */ /* 0x000fe200078e000e */
[----:B------:R-:W-:Y:S01]  /*5320*/  PRMT R10, R6, 0x7610, R10 ;  /* 0x00007610060a7816 */ /* 0x000fe2000000000a */
[----:B------:R-:W-:Y:S01]  /*5330*/  IMAD.MOV.U32 R14, RZ, RZ, R9 ;  /* 0x000000ffff0e7224 */ /* 0x000fe200078e0009 */
[----:B------:R-:W-:Y:S02]  /*5340*/  PRMT R6, R19, 0x7632, R6 ;  /* 0x0000763213067816 */ /* 0x000fe40000000006 */
.L_x_16716:
[----:B------:R-:W-:Y:S05]  /*5350*/  BSYNC B1 ;  /* 0x0000000000017941 */ /* 0x000fea0003800000 */
.L_x_16714:
        /* <DEDUP_REMOVED lines=9> */
.L_x_16718:
[----:B------:R-:W-:Y:S01]  /*53f0*/  IMAD.MOV.U32 R9, RZ, RZ, R11 ;  /* 0x000000ffff097224 */ /* 0x000fe200078e000b */
[----:B------:R-:W-:Y:S01]  /*5400*/  PRMT R4, R4, 0x5410, R10 ;  /* 0x0000541004047816 */ /* 0x000fe2000000000a */
[----:B------:R-:W-:Y:S01]  /*5410*/  IMAD.MOV.U32 R11, RZ, RZ, R8 ;  /* 0x000000ffff0b7224 */ /* 0x000fe200078e0008 */
[----:B------:R-:W-:Y:S02]  /*5420*/  PRMT R10, R19, 0x7610, R10 ;  /* 0x00007610130a7816 */ /* 0x000fe4000000000a */
.L_x_16719:
[----:B------:R-:W-:Y:S05]  /*5430*/  BSYNC B1 ;  /* 0x0000000000017941 */ /* 0x000fea0003800000 */
.L_x_16717:
        /* <DEDUP_REMOVED lines=16> */
.L_x_16721:
[----:B------:R-:W-:Y:S01]  /*5540*/  IMAD.MOV.U32 R8, RZ, RZ, R7 ;  /* 0x000000ffff087224 */ /* 0x000fe200078e0007 */
[----:B------:R-:W-:Y:S01]  /*5550*/  PRMT R5, R5, 0x7610, R15 ;  /* 0x0000761005057816 */ /* 0x000fe2000000000f */
[----:B------:R-:W-:Y:S01]  /*5560*/  IMAD.MOV.U32 R7, RZ, RZ, R36 ;  /* 0x000000ffff077224 */ /* 0x000fe200078e0024 */
[----:B------:R-:W-:Y:S02]  /*5570*/  PRMT R15, R15, 0x5410, R21 ;  /* 0x000054100f0f7816 */ /* 0x000fe40000000015 */
.L_x_16722:
[----:B------:R-:W-:Y:S05]  /*5580*/  BSYNC B1 ;  /* 0x0000000000017941 */ /* 0x000fea0003800000 */
.L_x_16720:
        /* <DEDUP_REMOVED lines=9> */
.L_x_16724:
[----:B------:R-:W-:Y:S01]  /*5620*/  IMAD.MOV.U32 R17, RZ, RZ, R8 ;  /* 0x000000ffff117224 */ /* 0x000fe200078e0008 */
[C---:B------:R-:W-:Y:S01]  /*5630*/  PRMT R15, R5.reuse, 0x7632, R15 ;  /* 0x00007632050f7816 */ /* 0x040fe2000000000f */
[----:B------:R-:W-:Y:S01]  /*5640*/  IMAD.MOV.U32 R8, RZ, RZ, R23 ;  /* 0x000000ffff087224 */ /* 0x000fe200078e0017 */
[----:B------:R-:W-:Y:S02]  /*5650*/  PRMT R5, R5, 0x7610, R6 ;  /* 0x0000761005057816 */ /* 0x000fe40000000006 */
.L_x_16725:
[----:B------:R-:W-:Y:S05]  /*5660*/  BSYNC B1 ;  /* 0x0000000000017941 */ /* 0x000fea0003800000 */
.L_x_16723:
        /* <DEDUP_REMOVED lines=9> */
.L_x_16727:
[----:B------:R-:W-:Y:S01]  /*5700*/  IMAD.MOV.U32 R36, RZ, RZ, R17 ;  /* 0x000000ffff247224 */ /* 0x000fe200078e0011 */
[--C-:B------:R-:W-:Y:S01]  /*5710*/  PRMT R6, R6, 0x5410, R15.reuse ;  /* 0x0000541006067816 */ /* 0x100fe2000000000f */
[----:B------:R-:W-:Y:S01]  /*5720*/  IMAD.MOV.U32 R17, RZ, RZ, R38 ;  /* 0x000000ffff117224 */ /* 0x000fe200078e0026 */
[----:B------:R-:W-:Y:S02]  /*5730*/  PRMT R15, R5, 0x7610, R15 ;  /* 0x00007610050f7816 */ /* 0x000fe4000000000f */
.L_x_16728:
[----:B------:R-:W-:Y:S05]  /*5740*/  BSYNC B1 ;  /* 0x0000000000017941 */ /* 0x000fea0003800000 */
.L_x_16726:
        /* <DEDUP_REMOVED lines=9> */
.L_x_16730:
[----:B------:R-:W-:Y:S01]  /*57e0*/  IMAD.MOV.U32 R19, RZ, RZ, R36 ;  /* 0x000000ffff137224 */ /* 0x000fe200078e0024 */
[----:B------:R-:W-:Y:S01]  /*57f0*/  PRMT R10, R10, 0x7610, R6 ;  /* 0x000076100a0a7816 */ /* 0x000fe20000000006 */
[----:B------:R-:W-:Y:S01]  /*5800*/  IMAD.MOV.U32 R36, RZ, RZ, R25 ;  /* 0x000000ffff247224 */ /* 0x000fe200078e0019 */
[----:B------:R-:W-:Y:S02]  /*5810*/  PRMT R6, R6, 0x5410, R4 ;  /* 0x0000541006067816 */ /* 0x000fe40000000004 */
.L_x_16731:
[----:B------:R-:W-:Y:S05]  /*5820*/  BSYNC B1 ;  /* 0x0000000000017941 */ /* 0x000fea0003800000 */
.L_x_16729:
        /* <DEDUP_REMOVED lines=9> */
.L_x_16733:
[----:B------:R-:W-:Y:S01]  /*58c0*/  IMAD.MOV.U32 R38, RZ, RZ, R19 ;  /* 0x000000ffff267224 */ /* 0x000fe200078e0013 */
[C---:B------:R-:W-:Y:S01]  /*58d0*/  PRMT R5, R10.reuse, 0x7632, R5 ;  /* 0x000076320a057816 */ /* 0x040fe20000000005 */
[----:B------:R-:W-:Y:S01]  /*58e0*/  IMAD.MOV.U32 R19, RZ, RZ, R14 ;  /* 0x000000ffff137224 */ /* 0x000fe200078e000e */
[----:B------:R-:W-:Y:S02]  /*58f0*/  PRMT R10, R10, 0x5410, R6 ;  /* 0x000054100a0a7816 */ /* 0x000fe40000000006 */
.L_x_16734:
[----:B------:R-:W-:Y:S05]  /*5900*/  BSYNC B1 ;  /* 0x0000000000017941 */ /* 0x000fea0003800000 */
.L_x_16732:
        /* <DEDUP_REMOVED lines=9> */
.L_x_16736:
[----:B------:R-:W-:Y:S01]  /*59a0*/  IMAD.MOV.U32 R14, RZ, RZ, R38 ;  /* 0x000000ffff0e7224 */ /* 0x000fe200078e0026 */
[----:B------:R-:W-:Y:S01]  /*59b0*/  PRMT R21, R21, 0x5410, R5 ;  /* 0x0000541015157816 */ /* 0x000fe20000000005 */
[----:B------:R-:W-:Y:S01]  /*59c0*/  IMAD.MOV.U32 R38, RZ, RZ, R11 ;  /* 0x000000ffff267224 */ /* 0x000fe200078e000b */
[----:B------:R-:W-:Y:S02]  /*59d0*/  PRMT R5, R10, 0x7610, R5 ;  /* 0x000076100a057816 */ /* 0x000fe40000000005 */
.L_x_16737:
[----:B------:R-:W-:Y:S05]  /*59e0*/  BSYNC B1 ;  /* 0x0000000000017941 */ /* 0x000fea0003800000 */
.L_x_16735:
        /* <DEDUP_REMOVED lines=9> */
.L_x_16739:
[C---:B------:R-:W-:Y:S01]  /*5a80*/  PRMT R4, R21.reuse, 0x7632, R4 ;  /* 0x0000763215047816 */ /* 0x040fe20000000004 */
[----:B------:R-:W-:Y:S02]  /*5a90*/  IMAD.MOV.U32 R11, RZ, RZ, R14 ;  /* 0x000000ffff0b7224 */ /* 0x000fe400078e000e */
[----:B------:R-:W-:Y:S01]  /*5aa0*/  IMAD.MOV.U32 R14, RZ, RZ, R9 ;  /* 0x000000ffff0e7224 */ /* 0x000fe200078e0009 */
[----:B------:R-:W-:Y:S02]  /*5ab0*/  PRMT R21, R21, 0x7610, R4 ;  /* 0x0000761015157816 */ /* 0x000fe40000000004 */
.L_x_16740:
[----:B------:R-:W-:Y:S05]  /*5ac0*/  BSYNC B1 ;  /* 0x0000000000017941 */ /* 0x000fea0003800000 */
.L_x_16738:
        /* <DEDUP_REMOVED lines=16> */
.L_x_16742:
[----:B------:R-:W-:Y:S01]  /*5bd0*/  IMAD.MOV.U32 R28, RZ, RZ, R7 ;  /* 0x000000ffff1c7224 */ /* 0x000fe200078e0007 */
[C---:B------:R-:W-:Y:S01]  /*5be0*/  PRMT R6, R15.reuse, 0x7632, R6 ;  /* 0x000076320f067816 */ /* 0x040fe20000000006 */
[----:B------:R-:W-:Y:S01]  /*5bf0*/  IMAD.MOV.U32 R7, RZ, RZ, R8 ;  /* 0x000000ffff077224 */ /* 0x000fe200078e0008 */
[----:B------:R-:W-:Y:S02]  /*5c00*/  PRMT R15, R15, 0x7610, R5 ;  /* 0x000076100f0f7816 */ /* 0x000fe40000000005 */
.L_x_16743:
[----:B------:R-:W-:Y:S05]  /*5c10*/  BSYNC B1 ;  /* 0x0000000000017941 */ /* 0x000fea0003800000 */
.L_x_16741:
        /* <DEDUP_REMOVED lines=9> */
.L_x_16745:
[----:B------:R-:W-:Y:S01]  /*5cb0*/  IMAD.MOV.U32 R9, RZ, RZ, R28 ;  /* 0x000000ffff097224 */ /* 0x000fe200078e001c */
[--C-:B------:R-:W-:Y:S01]  /*5cc0*/  PRMT R4, R4, 0x5410, R6.reuse ;  /* 0x0000541004047816 */ /* 0x100fe20000000006 */
[----:B------:R-:W-:Y:S01]  /*5cd0*/  IMAD.MOV.U32 R28, RZ, RZ, R17 ;  /* 0x000000ffff1c7224 */ /* 0x000fe200078e0011 */
[----:B------:R-:W-:Y:S02]  /*5ce0*/  PRMT R6, R15, 0x7610, R6 ;  /* 0x000076100f067816 */ /* 0x000fe40000000006 */
.L_x_16746:
[----:B------:R-:W-:Y:S05]  /*5cf0*/  BSYNC B1 ;  /* 0x0000000000017941 */ /* 0x000fea0003800000 */
.L_x_16744:
        /* <DEDUP_REMOVED lines=9> */
.L_x_16748:
[----:B------:R-:W-:Y:S01]  /*5d90*/  IMAD.MOV.U32 R8, RZ, RZ, R9 ;  /* 0x000000ffff087224 */ /* 0x000fe200078e0009 */
[----:B------:R-:W-:Y:S01]  /*5da0*/  PRMT R5, R5, 0x7610, R4 ;  /* 0x0000761005057816 */ /* 0x000fe20000000004 */
[----:B------:R-:W-:Y:S01]  /*5db0*/  IMAD.MOV.U32 R9, RZ, RZ, R36 ;  /* 0x000000ffff097224 */ /* 0x000fe200078e0024 */
[----:B------:R-:W-:Y:S02]  /*5dc0*/  PRMT R4, R4, 0x7610, R6 ;  /* 0x0000761004047816 */ /* 0x000fe40000000006 */
.L_x_16749:
[----:B------:R-:W-:Y:S05]  /*5dd0*/  BSYNC B1 ;  /* 0x0000000000017941 */ /* 0x000fea0003800000 */
.L_x_16747:
        /* <DEDUP_REMOVED lines=9> */
.L_x_16751:
[C---:B------:R-:W-:Y:S01]  /*5e70*/  PRMT R10, R5.reuse, 0x7632, R10 ;  /* 0x00007632050a7816 */ /* 0x040fe2000000000a */
[----:B------:R-:W-:Y:S02]  /*5e80*/  IMAD.MOV.U32 R17, RZ, RZ, R8 ;  /* 0x000000ffff117224 */ /* 0x000fe400078e0008 */
[----:B------:R-:W-:Y:S01]  /*5e90*/  IMAD.MOV.U32 R8, RZ, RZ, R19 ;  /* 0x000000ffff087224 */ /* 0x000fe200078e0013 */
[----:B------:R-:W-:Y:S02]  /*5ea0*/  PRMT R5, R5, 0x7610, R10 ;  /* 0x0000761005057816 */ /* 0x000fe4000000000a */
.L_x_16752:
[----:B------:R-:W-:Y:S05]  /*5eb0*/  BSYNC B1 ;  /* 0x0000000000017941 */ /* 0x000fea0003800000 */
.L_x_16750:
        /* <DEDUP_REMOVED lines=9> */
.L_x_16754:
[----:B------:R-:W-:Y:S01]  /*5f50*/  IMAD.MOV.U32 R19, RZ, RZ, R17 ;  /* 0x000000ffff137224 */ /* 0x000fe200078e0011 */
[----:B------:R-:W-:Y:S01]  /*5f60*/  PRMT R10, R5, 0x5410, R10 ;  /* 0x00005410050a7816 */ /* 0x000fe2000000000a */
[----:B------:R-:W-:Y:S02]  /*5f70*/  IMAD.MOV.U32 R17, RZ, RZ, R38 ;  /* 0x000000ffff117224 */ /* 0x000fe400078e0026 */
.L_x_16755:
[----:B------:R-:W-:Y:S05]  /*5f80*/  BSYNC B1 ;  /* 0x0000000000017941 */ /* 0x000fea0003800000 */
.L_x_16753:
        /* <DEDUP_REMOVED lines=9> */
.L_x_16757:
[----:B------:R-:W-:Y:S01]  /*6020*/  IMAD.MOV.U32 R36, RZ, RZ, R19 ;  /* 0x000000ffff247224 */ /* 0x000fe200078e0013 */
[----:B------:R-:W-:Y:S01]  /*6030*/  PRMT R6, R6, 0x7610, R10 ;  /* 0x0000761006067816 */ /* 0x000fe2000000000a */
[----:B------:R-:W-:Y:S01]  /*6040*/  IMAD.MOV.U32 R19, RZ, RZ, R14 ;  /* 0x000000ffff137224 */ /* 0x000fe200078e000e */
[----:B------:R-:W-:Y:S02]  /*6050*/  PRMT R10, R10, 0x7610, R21 ;  /* 0x000076100a0a7816 */ /* 0x000fe40000000015 */
.L_x_16758:
[----:B------:R-:W-:Y:S05]  /*6060*/  BSYNC B1 ;  /* 0x0000000000017941 */ /* 0x000fea0003800000 */
.L_x_16756:
        /* <DEDUP_REMOVED lines=9> */
.L_x_16760:
[----:B------:R-:W-:Y:S01]  /*6100*/  IMAD.MOV.U32 R14, RZ, RZ, R36 ;  /* 0x000000ffff0e7224 */ /* 0x000fe200078e0024 */
[C---:B------:R-:W-:Y:S01]  /*6110*/  PRMT R5, R6.reuse, 0x7632, R5 ;  /* 0x0000763206057816 */ /* 0x040fe20000000005 */
[----:B------:R-:W-:Y:S01]  /*6120*/  IMAD.MOV.U32 R36, RZ, RZ, R11 ;  /* 0x000000ffff247224 */ /* 0x000fe200078e000b */
[----:B------:R-:W-:Y:S02]  /*6130*/  PRMT R6, R6, 0x5410, R4 ;  /* 0x0000541006067816 */ /* 0x000fe40000000004 */
.L_x_16761:
[----:B------:R-:W-:Y:S05]  /*6140*/  BSYNC B1 ;  /* 0x0000000000017941 */ /* 0x000fea0003800000 */
.L_x_16759:
        /* <DEDUP_REMOVED lines=16> */
.L_x_16763:
[----:B------:R-:W-:Y:S01]  /*6250*/  IMAD.MOV.U32 R26, RZ, RZ, R7 ;  /* 0x000000ffff1a7224 */ /* 0x000fe200078e0007 */
[C---:B------:R-:W-:Y:S01]  /*6260*/  PRMT R4, R15.reuse, 0x7632, R4 ;  /* 0x000076320f047816 */ /* 0x040fe20000000004 */
[----:B------:R-:W-:Y:S01]  /*6270*/  IMAD.MOV.U32 R7, RZ, RZ, R28 ;  /* 0x000000ffff077224 */ /* 0x000fe200078e001c */
[----:B------:R-:W-:Y:S02]  /*6280*/  PRMT R15, R15, 0x5410, R6 ;  /* 0x000054100f0f7816 */ /* 0x000fe40000000006 */
.L_x_16764:
[----:B------:R-:W-:Y:S05]  /*6290*/  BSYNC B1 ;  /* 0x0000000000017941 */ /* 0x000fea0003800000 */
.L_x_16762:
        /* <DEDUP_REMOVED lines=9> */
.L_x_16766:
[----:B------:R-:W-:Y:S01]  /*6330*/  IMAD.MOV.U32 R11, RZ, RZ, R26 ;  /* 0x000000ffff0b7224 */ /* 0x000fe200078e001a */
[C---:B------:R-:W-:Y:S01]  /*6340*/  PRMT R6, R4.reuse, 0x7610, R6 ;  /* 0x0000761004067816 */ /* 0x040fe20000000006 */
[----:B------:R-:W-:Y:S01]  /*6350*/  IMAD.MOV.U32 R26, RZ, RZ, R9 ;  /* 0x000000ffff1a7224 */ /* 0x000fe200078e0009 */
[----:B------:R-:W-:Y:S02]  /*6360*/  PRMT R4, R4, 0x7632, R4 ;  /* 0x0000763204047816 */ /* 0x000fe40000000004 */
.L_x_16767:
[----:B------:R-:W-:Y:S05]  /*6370*/  BSYNC B1 ;  /* 0x0000000000017941 */ /* 0x000fea0003800000 */
.L_x_16765:
        /* <DEDUP_REMOVED lines=9> */
.L_x_16769:
[----:B------:R-:W-:Y:S01]  /*6410*/  IMAD.MOV.U32 R28, RZ, RZ, R11 ;  /* 0x000000ffff1c7224 */ /* 0x000fe200078e000b */
[----:B------:R-:W-:Y:S01]  /*6420*/  PRMT R4, R4, 0x5410, R6 ;  /* 0x0000541004047816 */ /* 0x000fe20000000006 */
[----:B------:R-:W-:Y:S01]  /*6430*/  IMAD.MOV.U32 R11, RZ, RZ, R8 ;  /* 0x000000ffff0b7224 */ /* 0x000fe200078e0008 */
[----:B------:R-:W-:Y:S02]  /*6440*/  PRMT R6, R5, 0x7632, R6 ;  /* 0x0000763205067816 */ /* 0x000fe40000000006 */
.L_x_16770:
[----:B------:R-:W-:Y:S05]  /*6450*/  BSYNC B1 ;  /* 0x0000000000017941 */ /* 0x000fea0003800000 */
.L_x_16768:
        /* <DEDUP_REMOVED lines=9> */
.L_x_16772:
[----:B------:R-:W-:Y:S01]  /*64f0*/  IMAD.MOV.U32 R8, RZ, RZ, R28 ;  /* 0x000000ffff087224 */ /* 0x000fe200078e001c */
[----:B------:R-:W-:Y:S01]  /*6500*/  PRMT R5, R5, 0x7610, R4 ;  /* 0x0000761005057816 */ /* 0x000fe20000000004 */
[----:B------:R-:W-:Y:S01]  /*6510*/  IMAD.MOV.U32 R28, RZ, RZ, R17 ;  /* 0x000000ffff1c7224 */ /* 0x000fe200078e0011 */
[----:B------:R-:W-:Y:S02]  /*6520*/  PRMT R4, R4, 0x5410, R10 ;  /* 0x0000541004047816 */ /* 0x000fe4000000000a */
.L_x_16773:
[----:B------:R-:W-:Y:S05]  /*6530*/  BSYNC B1 ;  /* 0x0000000000017941 */ /* 0x000fea0003800000 */
.L_x_16771:
        /* <DEDUP_REMOVED lines=9> */
.L_x_16775:
[----:B------:R-:W-:Y:S01]  /*65d0*/  IMAD.MOV.U32 R9, RZ, RZ, R8 ;  /* 0x000000ffff097224 */ /* 0x000fe200078e0008 */
[----:B------:R-:W-:Y:S01]  /*65e0*/  PRMT R17, R17, 0x7610, R5 ;  /* 0x0000761011117816 */ /* 0x000fe20000000005 */
[----:B------:R-:W-:Y:S01]  /*65f0*/  IMAD.MOV.U32 R8, RZ, RZ, R19 ;  /* 0x000000ffff087224 */ /* 0x000fe200078e0013 */
[----:B------:R-:W-:Y:S02]  /*6600*/  PRMT R5, R5, 0x7610, R10 ;  /* 0x0000761005057816 */ /* 0x000fe4000000000a */
.L_x_16776:
[----:B------:R-:W-:Y:S05]  /*6610*/  BSYNC B1 ;  /* 0x0000000000017941 */ /* 0x000fea0003800000 */
.L_x_16774:
        /* <DEDUP_REMOVED lines=9> */
.L_x_16778:
[----:B------:R-:W-:Y:S01]  /*66b0*/  IMAD.MOV.U32 R19, RZ, RZ, R9 ;  /* 0x000000ffff137224 */ /* 0x000fe200078e0009 */
[C---:B------:R-:W-:Y:S01]  /*66c0*/  PRMT R10, R17.reuse, 0x7632, R10 ;  /* 0x00007632110a7816 */ /* 0x040fe2000000000a */
[----:B------:R-:W-:Y:S01]  /*66d0*/  IMAD.MOV.U32 R9, RZ, RZ, R36 ;  /* 0x000000ffff097224 */ /* 0x000fe200078e0024 */
[----:B------:R-:W-:Y:S02]  /*66e0*/  PRMT R17, R17, 0x7610, R6 ;  /* 0x0000761011117816 */ /* 0x000fe40000000006 */
.L_x_16779:
[----:B------:R-:W-:Y:S05]  /*66f0*/  BSYNC B1 ;  /* 0x0000000000017941 */ /* 0x000fea0003800000 */
.L_x_16777:
        /* <DEDUP_REMOVED lines=9> */
.L_x_16781:
[----:B------:R-:W-:Y:S01]  /*6790*/  IMAD.MOV.U32 R21, RZ, RZ, R19 ;  /* 0x000000ffff157224 */ /* 0x000fe200078e0013 */
[----:B------:R-:W-:Y:S01]  /*67a0*/  PRMT R6, R6, 0x5410, R10 ;  /* 0x0000541006067816 */ /* 0x000fe2000000000a */
[----:B------:R-:W-:Y:S01]  /*67b0*/  IMAD.MOV.U32 R19, RZ, RZ, R14 ;  /* 0x000000ffff137224 */ /* 0x000fe200078e000e */
[----:B------:R-:W-:Y:S02]  /*67c0*/  PRMT R10, R5, 0x7610, R10 ;  /* 0x00007610050a7816 */ /* 0x000fe4000000000a */
.L_x_16782:
[----:B------:R-:W-:Y:S05]  /*67d0*/  BSYNC B1 ;  /* 0x0000000000017941 */ /* 0x000fea0003800000 */
.L_x_16780:
        /* <DEDUP_REMOVED lines=16> */
.L_x_16784:
[----:B------:R-:W-:Y:S01]  /*68e0*/  IMAD.MOV.U32 R14, RZ, RZ, R7 ;  /* 0x000000ffff0e7224 */ /* 0x000fe200078e0007 */
[C---:B------:R-:W-:Y:S01]  /*68f0*/  PRMT R5, R15.reuse, 0x7632, R5 ;  /* 0x000076320f057816 */ /* 0x040fe20000000005 */
[----:B------:R-:W-:Y:S01]  /*6900*/  IMAD.MOV.U32 R7, RZ, RZ, R26 ;  /* 0x000000ffff077224 */ /* 0x000fe200078e001a */
[----:B------:R-:W-:Y:S02]  /*6910*/  PRMT R15, R15, 0x5410, R4 ;  /* 0x000054100f0f7816 */ /* 0x000fe40000000004 */
.L_x_16785:
[----:B------:R-:W-:Y:S05]  /*6920*/  BSYNC B1 ;  /* 0x0000000000017941 */ /* 0x000fea0003800000 */
.L_x_16783:
        /* <DEDUP_REMOVED lines=9> */
.L_x_16787:
[----:B------:R-:W-:Y:S01]  /*69c0*/  IMAD.MOV.U32 R23, RZ, RZ, R14 ;  /* 0x000000ffff177224 */ /* 0x000fe200078e000e */
[----:B------:R-:W-:Y:S01]  /*69d0*/  PRMT R10, R10, 0x5410, R5 ;  /* 0x000054100a0a7816 */ /* 0x000fe20000000005 */
[----:B------:R-:W-:Y:S01]  /*69e0*/  IMAD.MOV.U32 R14, RZ, RZ, R11 ;  /* 0x000000ffff0e7224 */ /* 0x000fe200078e000b */
[----:B------:R-:W-:Y:S02]  /*69f0*/  PRMT R5, R6, 0x7610, R5 ;  /* 0x0000761006057816 */ /* 0x000fe40000000005 */
.L_x_16788:
[----:B------:R-:W-:Y:S05]  /*6a00*/  BSYNC B1 ;  /* 0x0000000000017941 */ /* 0x000fea0003800000 */
.L_x_16786:
        /* <DEDUP_REMOVED lines=9> */
.L_x_16790:
[C---:B------:R-:W-:Y:S01]  /*6aa0*/  PRMT R4, R10.reuse, 0x7632, R4 ;  /* 0x000076320a047816 */ /* 0x040fe20000000004 */
[----:B------:R-:W-:Y:S02]  /*6ab0*/  IMAD.MOV.U32 R11, RZ, RZ, R23 ;  /* 0x000000ffff0b7224 */ /* 0x000fe400078e0017 */
[----:B------:R-:W-:Y:S01]  /*6ac0*/  IMAD.MOV.U32 R23, RZ, RZ, R28 ;  /* 0x000000ffff177224 */ /* 0x000fe200078e001c */
[----:B------:R-:W-:Y:S02]  /*6ad0*/  PRMT R10, R10, 0x7610, R4 ;  /* 0x000076100a0a7816 */ /* 0x000fe40000000004 */
.L_x_16791:
[----:B------:R-:W-:Y:S05]  /*6ae0*/  BSYNC B1 ;  /* 0x0000000000017941 */ /* 0x000fea0003800000 */
.L_x_16789:
        /* <DEDUP_REMOVED lines=9> */
.L_x_16793:
[----:B------:R-:W-:Y:S01]  /*6b80*/  IMAD.MOV.U32 R24, RZ, RZ, R11 ;  /* 0x000000ffff187224 */ /* 0x000fe200078e000b */
[----:B------:R-:W-:Y:S01]  /*6b90*/  PRMT R6, R4, 0x7610, R6 ;  /* 0x0000761004067816 */ /* 0x000fe20000000006 */
[----:B------:R-:W-:Y:S01]  /*6ba0*/  IMAD.MOV.U32 R11, RZ, RZ, R8 ;  /* 0x000000ffff0b7224 */ /* 0x000fe200078e0008 */
[----:B------:R-:W-:Y:S02]  /*6bb0*/  PRMT R4, R5, 0x7632, R4 ;  /* 0x0000763205047816 */ /* 0x000fe40000000004 */
.L_x_16794:
[----:B------:R-:W-:Y:S05]  /*6bc0*/  BSYNC B1 ;  /* 0x0000000000017941 */ /* 0x000fea0003800000 */
.L_x_16792:
        /* <DEDUP_REMOVED lines=9> */
.L_x_16796:
[----:B------:R-:W-:Y:S01]  /*6c60*/  IMAD.MOV.U32 R8, RZ, RZ, R24 ;  /* 0x000000ffff087224 */ /* 0x000fe200078e0018 */
[--C-:B------:R-:W-:Y:S01]  /*6c70*/  PRMT R4, R4, 0x5410, R6.reuse ;  /* 0x0000541004047816 */ /* 0x100fe20000000006 */
[----:B------:R-:W-:Y:S01]  /*6c80*/  IMAD.MOV.U32 R24, RZ, RZ, R9 ;  /* 0x000000ffff187224 */ /* 0x000fe200078e0009 */
[----:B------:R-:W-:Y:S02]  /*6c90*/  PRMT R6, R17, 0x7632, R6 ;  /* 0x0000763211067816 */ /* 0x000fe40000000006 */
.L_x_16797:
[----:B------:R-:W-:Y:S05]  /*6ca0*/  BSYNC B1 ;  /* 0x0000000000017941 */ /* 0x000fea0003800000 */
.L_x_16795:
        /* <DEDUP_REMOVED lines=9> */
.L_x_16799:
[----:B------:R-:W-:Y:S01]  /*6d40*/  IMAD.MOV.U32 R26, RZ, RZ, R8 ;  /* 0x000000ffff1a7224 */ /* 0x000fe200078e0008 */
[----:B------:R-:W-:Y:S01]  /*6d50*/  PRMT R5, R5, 0x7610, R4 ;  /* 0x0000761005057816 */ /* 0x000fe20000000004 */
[----:B------:R-:W-:Y:S01]  /*6d60*/  IMAD.MOV.U32 R8, RZ, RZ, R19 ;  /* 0x000000ffff087224 */ /* 0x000fe200078e0013 */
[----:B------:R-:W-:Y:S02]  /*6d70*/  PRMT R4, R4, 0x5410, R10 ;  /* 0x0000541004047816 */ /* 0x000fe4000000000a */
.L_x_16800:
[----:B------:R-:W-:Y:S05]  /*6d80*/  BSYNC B1 ;  /* 0x0000000000017941 */ /* 0x000fea0003800000 */
.L_x_16798:
        /* <DEDUP_REMOVED lines=9> */
.L_x_16802:
[----:B------:R-:W-:Y:S01]  /*6e20*/  IMAD.MOV.U32 R9, RZ, RZ, R26 ;  /* 0x000000ffff097224 */ /* 0x000fe200078e001a */
[C---:B------:R-:W-:Y:S01]  /*6e30*/  PRMT R10, R5.reuse, 0x7632, R10 ;  /* 0x00007632050a7816 */ /* 0x040fe2000000000a */
[----:B------:R-:W-:Y:S01]  /*6e40*/  IMAD.MOV.U32 R26, RZ, RZ, R21 ;  /* 0x000000ffff1a7224 */ /* 0x000fe200078e0015 */
[----:B------:R-:W-:Y:S02]  /*6e50*/  PRMT R5, R5, 0x7610, R6 ;  /* 0x0000761005057816 */ /* 0x000fe40000000006 */
.L_x_16803:
[----:B------:R-:W-:Y:S05]  /*6e60*/  BSYNC B1 ;  /* 0x0000000000017941 */ /* 0x000fea0003800000 */
.L_x_16801:
        /* <DEDUP_REMOVED lines=16> */
.L_x_16805:
[----:B------:R-:W-:Y:S01]  /*6f70*/  IMAD.MOV.U32 R20, RZ, RZ, R7 ;  /* 0x000000ffff147224 */ /* 0x000fe200078e0007 */
[----:B------:R-:W-:Y:S01]  /*6f80*/  PRMT R6, R6, 0x7610, R15 ;  /* 0x0000761006067816 */ /* 0x000fe2000000000f */
[----:B------:R-:W-:Y:S01]  /*6f90*/  IMAD.MOV.U32 R7, RZ, RZ, R14 ;  /* 0x000000ffff077224 */ /* 0x000fe200078e000e */
[----:B------:R-:W-:Y:S02]  /*6fa0*/  PRMT R15, R15, 0x5410, R5 ;  /* 0x000054100f0f7816 */ /* 0x000fe40000000005 */
.L_x_16806:
[----:B------:R-:W-:Y:S05]  /*6fb0*/  BSYNC B1 ;  /* 0x0000000000017941 */ /* 0x000fea0003800000 */
.L_x_16804:
        /* <DEDUP_REMOVED lines=9> */
.L_x_16808:
[----:B------:R-:W-:Y:S01]  /*7050*/  IMAD.MOV.U32 R14, RZ, RZ, R20 ;  /* 0x000000ffff0e7224 */ /* 0x000fe200078e0014 */
[----:B------:R-:W-:Y:S01]  /*7060*/  PRMT R17, R17, 0x7610, R6 ;  /* 0x0000761011117816 */ /* 0x000fe20000000006 */
[----:B------:R-:W-:Y:S01]  /*7070*/  IMAD.MOV.U32 R20, RZ, RZ, R23 ;  /* 0x000000ffff147224 */ /* 0x000fe200078e0017 */
[----:B------:R-:W-:Y:S02]  /*7080*/  PRMT R6, R6, 0x7610, R10 ;  /* 0x0000761006067816 */ /* 0x000fe4000000000a */
.L_x_16809:
[----:B------:R-:W-:Y:S05]  /*7090*/  BSYNC B1 ;  /* 0x0000000000017941 */ /* 0x000fea0003800000 */
.L_x_16807:
        /* <DEDUP_REMOVED lines=9> */
.L_x_16811:
[----:B------:R-:W-:Y:S01]  /*7130*/  IMAD.MOV.U32 R19, RZ, RZ, R14 ;  /* 0x000000ffff137224 */ /* 0x000fe200078e000e */
[----:B------:R-:W-:Y:S01]  /*7140*/  PRMT R10, R10, 0x7610, R17 ;  /* 0x000076100a0a7816 */ /* 0x000fe20000000011 */
[----:B------:R-:W-:Y:S01]  /*7150*/  IMAD.MOV.U32 R14, RZ, RZ, R11 ;  /* 0x000000ffff0e7224 */ /* 0x000fe200078e000b */
[----:B------:R-:W-:Y:S02]  /*7160*/  PRMT R17, R17, 0x5410, R4 ;  /* 0x0000541011117816 */ /* 0x000fe40000000004 */
.L_x_16812:
[----:B------:R-:W-:Y:S05]  /*7170*/  BSYNC B1 ;  /* 0x0000000000017941 */ /* 0x000fea0003800000 */
.L_x_16810:
        /* <DEDUP_REMOVED lines=9> */
.L_x_16814:
[----:B------:R-:W-:Y:S01]  /*7210*/  IMAD.MOV.U32 R11, RZ, RZ, R19 ;  /* 0x000000ffff0b7224 */ /* 0x000fe200078e0013 */
[----:B------:R-:W-:Y:S01]  /*7220*/  PRMT R21, R21, 0x7610, R10 ;  /* 0x0000761015157816 */ /* 0x000fe2000000000a */
[----:B------:R-:W-:Y:S01]  /*7230*/  IMAD.MOV.U32 R19, RZ, RZ, R24 ;  /* 0x000000ffff137224 */ /* 0x000fe200078e0018 */
[----:B------:R-:W-:Y:S02]  /*7240*/  PRMT R10, R10, 0x5410, R6 ;  /* 0x000054100a0a7816 */ /* 0x000fe40000000006 */
.L_x_16815:
[----:B------:R-:W-:Y:S05]  /*7250*/  BSYNC B1 ;  /* 0x0000000000017941 */ /* 0x000fea0003800000 */
.L_x_16813:
        /* <DEDUP_REMOVED lines=9> */
.L_x_16817:
[C---:B------:R-:W-:Y:S01]  /*72f0*/  PRMT R4, R21.reuse, 0x7632, R4 ;  /* 0x0000763215047816 */ /* 0x040fe20000000004 */
[----:B------:R-:W-:Y:S02]  /*7300*/  IMAD.MOV.U32 R23, RZ, RZ, R11 ;  /* 0x000000ffff177224 */ /* 0x000fe400078e000b */
[----:B------:R-:W-:Y:S01]  /*7310*/  IMAD.MOV.U32 R11, RZ, RZ, R8 ;  /* 0x000000ffff0b7224 */ /* 0x000fe200078e0008 */
[----:B------:R-:W-:Y:S02]  /*7320*/  PRMT R21, R21, 0x7610, R4 ;  /* 0x0000761015157816 */ /* 0x000fe40000000004 */
.L_x_16818:
[----:B------:R-:W-:Y:S05]  /*7330*/  BSYNC B1 ;  /* 0x0000000000017941 */ /* 0x000fea0003800000 */
.L_x_16816:
        /* <DEDUP_REMOVED lines=9> */
.L_x_16820:
[----:B------:R-:W-:Y:S01]  /*73d0*/  IMAD.MOV.U32 R8, RZ, RZ, R23 ;  /* 0x000000ffff087224 */ /* 0x000fe200078e0017 */
[----:B------:R-:W-:Y:S01]  /*73e0*/  PRMT R4, R5, 0x5432, R4 ;  /* 0x0000543205047816 */ /* 0x000fe20000000004 */
[----:B------:R-:W-:Y:S02]  /*73f0*/  IMAD.MOV.U32 R23, RZ, RZ, R26 ;  /* 0x000000ffff177224 */ /* 0x000fe400078e001a */
.L_x_16821:
[----:B------:R-:W-:Y:S05]  /*7400*/  BSYNC B1 ;  /* 0x0000000000017941 */ /* 0x000fea0003800000 */
.L_x_16819:
        /* <DEDUP_REMOVED lines=9> */
.L_x_16823:
[----:B------:R-:W-:Y:S01]  /*74a0*/  IMAD.MOV.U32 R5, RZ, RZ, R8 ;  /* 0x000000ffff057224 */ /* 0x000fe200078e0008 */
[C---:B------:R-:W-:Y:S01]  /*74b0*/  PRMT R6, R4.reuse, 0x7632, R6 ;  /* 0x0000763204067816 */ /* 0x040fe20000000006 */
[----:B------:R-:W-:Y:S01]  /*74c0*/  IMAD.MOV.U32 R8, RZ, RZ, R9 ;  /* 0x000000ffff087224 */ /* 0x000fe200078e0009 */
[----:B------:R-:W-:Y:S02]  /*74d0*/  PRMT R4, R4, 0x5410, R10 ;  /* 0x0000541004047816 */ /* 0x000fe4000000000a */
.L_x_16824:
[----:B------:R-:W-:Y:S05]  /*74e0*/  BSYNC B1 ;  /* 0x0000000000017941 */ /* 0x000fea0003800000 */
.L_x_16822:
        /* <DEDUP_REMOVED lines=16> */
.L_x_16826:
[----:B------:R-:W-:Y:S01]  /*75f0*/  IMAD.MOV.U32 R9, RZ, RZ, R7 ;  /* 0x000000ffff097224 */ /* 0x000fe200078e0007 */
[C---:B------:R-:W-:Y:S01]  /*7600*/  PRMT R10, R15.reuse, 0x7632, R10 ;  /* 0x000076320f0a7816 */ /* 0x040fe2000000000a */
[----:B------:R-:W-:Y:S01]  /*7610*/  IMAD.MOV.U32 R7, RZ, RZ, R20 ;  /* 0x000000ffff077224 */ /* 0x000fe200078e0014 */
[----:B------:R-:W-:Y:S02]  /*7620*/  PRMT R15, R15, 0x7610, R6 ;  /* 0x000076100f0f7816 */ /* 0x000fe40000000006 */
.L_x_16827:
[----:B------:R-:W-:Y:S05]  /*7630*/  BSYNC B1 ;  /* 0x0000000000017941 */ /* 0x000fea0003800000 */
.L_x_16825:
        /* <DEDUP_REMOVED lines=9> */
.L_x_16829:
[----:B------:R-:W-:Y:S01]  /*76d0*/  PRMT R17, R10, 0x7610, R17 ;  /* 0x000076100a117816 */ /* 0x000fe20000000011 */
[----:B------:R-:W-:Y:S02]  /*76e0*/  IMAD.MOV.U32 R18, RZ, RZ, R9 ;  /* 0x000000ffff127224 */ /* 0x000fe400078e0009 */
[----:B------:R-:W-:Y:S01]  /*76f0*/  IMAD.MOV.U32 R9, RZ, RZ, R14 ;  /* 0x000000ffff097224 */ /* 0x000fe200078e000e */
[----:B------:R-:W-:Y:S02]  /*7700*/  PRMT R10, R17, 0x7632, R10 ;  /* 0x00007632110a7816 */ /* 0x000fe4000000000a */
.L_x_16830:
[----:B------:R-:W-:Y:S05]  /*7710*/  BSYNC B1 ;  /* 0x0000000000017941 */ /* 0x000fea0003800000 */
.L_x_16828:
        /* <DEDUP_REMOVED lines=9> */
.L_x_16832:
[----:B------:R-:W-:Y:S01]  /*77b0*/  IMAD.MOV.U32 R20, RZ, RZ, R18 ;  /* 0x000000ffff147224 */ /* 0x000fe200078e0012 */
[----:B------:R-:W-:Y:S01]  /*77c0*/  PRMT R17, R10, 0x5432, R17 ;  /* 0x000054320a117816 */ /* 0x000fe20000000011 */
[----:B------:R-:W-:Y:S02]  /*77d0*/  IMAD.MOV.U32 R18, RZ, RZ, R19 ;  /* 0x000000ffff127224 */ /* 0x000fe400078e0013 */
.L_x_16833:
[----:B------:R-:W-:Y:S05]  /*77e0*/  BSYNC B1 ;  /* 0x0000000000017941 */ /* 0x000fea0003800000 */
.L_x_16831:
        /* <DEDUP_REMOVED lines=9> */
.L_x_16835:
[----:B------:R-:W-:Y:S01]  /*7880*/  IMAD.MOV.U32 R19, RZ, RZ, R20 ;  /* 0x000000ffff137224 */ /* 0x000fe200078e0014 */
[----:B------:R-:W-:Y:S01]  /*7890*/  PRMT R10, R10, 0x7610, R17 ;  /* 0x000076100a0a7816 */ /* 0x000fe20000000011 */
[----:B------:R-:W-:Y:S01]  /*78a0*/  IMAD.MOV.U32 R20, RZ, RZ, R11 ;  /* 0x000000ffff147224 */ /* 0x000fe200078e000b */
[----:B------:R-:W-:Y:S02]  /*78b0*/  PRMT R17, R17, 0x7610, R21 ;  /* 0x0000761011117816 */ /* 0x000fe40000000015 */
.L_x_16836:
[----:B------:R-:W-:Y:S05]  /*78c0*/  BSYNC B1 ;  /* 0x0000000000017941 */ /* 0x000fea0003800000 */
.L_x_16834:
        /* <DEDUP_REMOVED lines=9> */
.L_x_16838:
[----:B------:R-:W-:Y:S01]  /*7960*/  IMAD.MOV.U32 R21, RZ, RZ, R19 ;  /* 0x000000ffff157224 */ /* 0x000fe200078e0013 */
[C---:B------:R-:W-:Y:S01]  /*7970*/  PRMT R24, R10.reuse, 0x7632, R24 ;  /* 0x000076320a187816 */ /* 0x040fe20000000018 */
[----:B------:R-:W-:Y:S01]  /*7980*/  IMAD.MOV.U32 R19, RZ, RZ, R23 ;  /* 0x000000ffff137224 */ /* 0x000fe200078e0017 */
[----:B------:R-:W-:Y:S02]  /*7990*/  PRMT R10, R10, 0x5410, R4 ;  /* 0x000054100a0a7816 */ /* 0x000fe40000000004 */
.L_x_16839:
[----:B------:R-:W-:Y:S05]  /*79a0*/  BSYNC B1 ;  /* 0x0000000000017941 */ /* 0x000fea0003800000 */
.L_x_16837:
        /* <DEDUP_REMOVED lines=9> */
.L_x_16841:
[----:B------:R-:W-:Y:S01]  /*7a40*/  IMAD.MOV.U32 R23, RZ, RZ, R21 ;  /* 0x000000ffff177224 */ /* 0x000fe200078e0015 */
[----:B------:R-:W-:Y:S01]  /*7a50*/  PRMT R24, R4, 0x5432, R24 ;  /* 0x0000543204187816 */ /* 0x000fe20000000018 */
[----:B------:R-:W-:Y:S02]  /*7a60*/  IMAD.MOV.U32 R21, RZ, RZ, R8 ;  /* 0x000000ffff157224 */ /* 0x000fe400078e0008 */
.L_x_16842:
[----:B------:R-:W-:Y:S05]  /*7a70*/  BSYNC B1 ;  /* 0x0000000000017941 */ /* 0x000fea0003800000 */
.L_x_16840:
        /* <DEDUP_REMOVED lines=9> */
.L_x_16844:
[----:B------:R-:W-:Y:S01]  /*7b10*/  IMAD.MOV.U32 R26, RZ, RZ, R23 ;  /* 0x000000ffff1a7224 */ /* 0x000fe200078e0017 */
[C---:B------:R-:W-:Y:S01]  /*7b20*/  PRMT R25, R24.reuse, 0x7632, R25 ;  /* 0x0000763218197816 */ /* 0x040fe20000000019 */
[----:B------:R-:W-:Y:S01]  /*7b30*/  IMAD.MOV.U32 R23, RZ, RZ, R5 ;  /* 0x000000ffff177224 */ /* 0x000fe200078e0005 */
[----:B------:R-:W-:Y:S02]  /*7b40*/  PRMT R24, R24, 0x5410, R6 ;  /* 0x0000541018187816 */ /* 0x000fe40000000006 */
.L_x_16845:
[----:B------:R-:W-:Y:S05]  /*7b50*/  BSYNC B1 ;  /* 0x0000000000017941 */ /* 0x000fea0003800000 */
.L_x_16843:
        /* <DEDUP_REMOVED lines=16> */
.L_x_16847:
[----:B------:R-:W-:Y:S01]  /*7c60*/  IMAD.MOV.U32 R6, RZ, RZ, R7 ;  /* 0x000000ffff067224 */ /* 0x000fe200078e0007 */
[----:B------:R-:W-:Y:S01]  /*7c70*/  PRMT R15, R15, 0x5432, R10 ;  /* 0x000054320f0f7816 */ /* 0x000fe2000000000a */
[----:B------:R-:W-:Y:S02]  /*7c80*/  IMAD.MOV.U32 R7, RZ, RZ, R9 ;  /* 0x000000ffff077224 */ /* 0x000fe400078e0009 */
.L_x_16848:
[----:B------:R-:W-:Y:S05]  /*7c90*/  BSYNC B1 ;  /* 0x0000000000017941 */ /* 0x000fea0003800000 */
.L_x_16846:
        /* <DEDUP_REMOVED lines=9> */
.L_x_16850:
[--C-:B------:R-:W-:Y:S01]  /*7d30*/  PRMT R14, R14, 0x5410, R15.reuse ;  /* 0x000054100e0e7816 */ /* 0x100fe2000000000f */
[----:B------:R-:W-:Y:S01]  /*7d40*/  IMAD.MOV.U32 R5, RZ, RZ, R6 ;  /* 0x000000ffff057224 */ /* 0x000fe200078e0006 */
[----:B------:R-:W-:Y:S01]  /*7d50*/  PRMT R15, R17, 0x7610, R15 ;  /* 0x00007610110f7816 */ /* 0x000fe2000000000f */
[----:B------:R-:W-:Y:S02]  /*7d60*/  IMAD.MOV.U32 R6, RZ, RZ, R18 ;  /* 0x000000ffff067224 */ /* 0x000fe400078e0012 */
.L_x_16851:
[----:B------:R-:W-:Y:S05]  /*7d70*/  BSYNC B1 ;  /* 0x0000000000017941 */ /* 0x000fea0003800000 */
.L_x_16849:
        /* <DEDUP_REMOVED lines=9> */
.L_x_16853:
[----:B------:R-:W-:Y:S01]  /*7e10*/  IMAD.MOV.U32 R4, RZ, RZ, R5 ;  /* 0x000000ffff047224 */ /* 0x000fe200078e0005 */
[----:B------:R-:W-:Y:S01]  /*7e20*/  PRMT R14, R14, 0x7632, R17 ;  /* 0x000076320e0e7816 */ /* 0x000fe20000000011 */
[----:B------:R-:W-:Y:S02]  /*7e30*/  IMAD.MOV.U32 R5, RZ, RZ, R20 ;  /* 0x000000ffff057224 */ /* 0x000fe400078e0014 */
.L_x_16854:
[----:B------:R-:W-:Y:S05]  /*7e40*/  BSYNC B1 ;  /* 0x0000000000017941 */ /* 0x000fea0003800000 */
.L_x_16852:
        /* <DEDUP_REMOVED lines=9> */
.L_x_16856:
[----:B------:R-:W-:Y:S01]  /*7ee0*/  PRMT R17, R17, 0x5410, R14 ;  /* 0x0000541011117816 */ /* 0x000fe2000000000e */
[----:B------:R-:W-:Y:S01]  /*7ef0*/  IMAD.MOV.U32 R11, RZ, RZ, R4 ;  /* 0x000000ffff0b7224 */ /* 0x000fe200078e0004 */
[----:B------:R-:W-:Y:S01]  /*7f00*/  PRMT R14, R10, 0x7632, R14 ;  /* 0x000076320a0e7816 */ /* 0x000fe2000000000e */
[----:B------:R-:W-:Y:S02]  /*7f10*/  IMAD.MOV.U32 R4, RZ, RZ, R19 ;  /* 0x000000ffff047224 */ /* 0x000fe400078e0013 */
.L_x_16857:
[----:B------:R-:W-:Y:S05]  /*7f20*/  BSYNC B1 ;  /* 0x0000000000017941 */ /* 0x000fea0003800000 */
.L_x_16855:
        /* <DEDUP_REMOVED lines=9> */
.L_x_16859:
[----:B------:R-:W-:Y:S01]  /*7fc0*/  IMAD.MOV.U32 R10, RZ, RZ, R11 ;  /* 0x000000ffff0a7224 */ /* 0x000fe200078e000b */
[----:B------:R-:W-:Y:S01]  /*7fd0*/  PRMT R17, R17, 0x5432, R24 ;  /* 0x0000543211117816 */ /* 0x000fe20000000018 */
[----:B------:R-:W-:Y:S02]  /*7fe0*/  IMAD.MOV.U32 R11, RZ, RZ, R21 ;  /* 0x000000ffff0b7224 */ /* 0x000fe400078e0015 */
.L_x_16860:
[----:B------:R-:W-:Y:S05]  /*7ff0*/  BSYNC B1 ;  /* 0x0000000000017941 */ /* 0x000fea0003800000 */
.L_x_16858:
        /* <DEDUP_REMOVED lines=9> */
.L_x_16862:
[--C-:B------:R-:W-:Y:S01]  /*8090*/  PRMT R19, R19, 0x5410, R17.reuse ;  /* 0x0000541013137816 */ /* 0x100fe20000000011 */
[----:B------:R-:W-:Y:S01]  /*80a0*/  IMAD.MOV.U32 R9, RZ, RZ, R10 ;  /* 0x000000ffff097224 */ /* 0x000fe200078e000a */
[----:B------:R-:W-:Y:S01]  /*80b0*/  PRMT R17, R24, 0x7632, R17 ;  /* 0x0000763218117816 */ /* 0x000fe20000000011 */
[----:B------:R-:W-:Y:S02]  /*80c0*/  IMAD.MOV.U32 R10, RZ, RZ, R23 ;  /* 0x000000ffff0a7224 */ /* 0x000fe400078e0017 */
.L_x_16863:
[----:B------:R-:W-:Y:S05]  /*80d0*/  BSYNC B1 ;  /* 0x0000000000017941 */ /* 0x000fea0003800000 */
.L_x_16861:
        /* <DEDUP_REMOVED lines=9> */
.L_x_16865:
[----:B------:R-:W-:Y:S01]  /*8170*/  IMAD.MOV.U32 R8, RZ, RZ, R9 ;  /* 0x000000ffff087224 */ /* 0x000fe200078e0009 */
[----:B------:R-:W-:Y:S01]  /*8180*/  PRMT R19, R19, 0x5432, R25 ;  /* 0x0000543213137816 */ /* 0x000fe20000000019 */
[----:B------:R-:W-:Y:S02]  /*8190*/  IMAD.MOV.U32 R9, RZ, RZ, R26 ;  /* 0x000000ffff097224 */ /* 0x000fe400078e001a */
.L_x_16866:
[----:B------:R-:W-:Y:S05]  /*81a0*/  BSYNC B1 ;  /* 0x0000000000017941 */ /* 0x000fea0003800000 */
.L_x_16864:
[----:B------:R-:W-:Y:S02]  /*81b0*/  FADD.FTZ R2, R2, R3 ;  /* 0x0000000302027221 */ /* 0x000fe40000010000 */
[----:B------:R-:W-:Y:S02]  /*81c0*/  IMAD.MOV.U32 R3, RZ, RZ, R13 ;  /* 0x000000ffff037224 */ /* 0x000fe400078e000d */
.L_x_16698:
[----:B-1234-:R-:W-:Y:S05]  /*81d0*/  BSYNC B0 ;  /* 0x0000000000007941 */ /* 0x01efea0003800000 */
.L_x_16697:
[----:B------:R-:W-:Y:S01]  /*81e0*/  ISETP.GT.AND P0, PT, R12, 0x1b, PT ;  /* 0x0000001b0c00780c */ /* 0x000fe20003f04270 */
[----:B------:R1:W2:Y:S01]  /*81f0*/  SHFL.DOWN PT, R36, R3, 0x4, 0x1f ;  /* 0x08801f0003247f89 */ /* 0x0002a200000e0000 */
[----:B------:R-:W-:Y:S03]  /*8200*/  BSSY B0, `(.L_x_16867) ;  /* 0x000035a000007945 */ /* 0x000fe60003800000 */
[----:B------:R1:W3:Y:S04]  /*8210*/  SHFL.DOWN PT, R21, R2, 0x4, 0x1f ;  /* 0x08801f0002157f89 */ /* 0x0002e800000e0000 */
[----:B------:R1:W4:Y:S04]  /*8220*/  SHFL.DOWN PT, R38, R8, 0x4, 0x1f ;  /* 0x08801f0008267f89 */ /* 0x00032800000e0000 */
[----:B------:R1:W0:Y:S04]  /*8230*/  SHFL.DOWN PT, R40, R9, 0x4, 0x1f ;  /* 0x08801f0009287f89 */ /* 0x00022800000e0000 */
[----:B0-----:R1:W0:Y:S04]  /*8240*/  SHFL.DOWN PT, R34, R10, 0x4, 0x1f ;  /* 0x08801f000a227f89 */ /* 0x00122800000e0000 */
        /* <DEDUP_REMOVED lines=15> */
[----:B------:R-:W-:Y:S02]  /*8340*/  FSEL R13, R3, R36, P2 ;  /* 0x00000024030d7208 */ /* 0x000fe40001000000 */
[----:B------:R-:W-:Y:S02]  /*8350*/  FSEL R36, R36, R3, P2 ;  /* 0x0000000324247208 */ /* 0x000fe40001000000 */
[----:B-1----:R-:W-:Y:S01]  /*8360*/  FSEL R3, R21, R2, P2 ;  /* 0x0000000215037208 */ /* 0x002fe20001000000 */
        /* <DEDUP_REMOVED lines=17> */
.L_x_16870:
[----:B------:R-:W-:Y:S01]  /*8480*/  IMAD.MOV.U32 R36, RZ, RZ, R7 ;  /* 0x000000ffff247224 */ /* 0x000fe200078e0007 */
[C---:B------:R-:W-:Y:S01]  /*8490*/  PRMT R21, R15.reuse, 0x7632, R21 ;  /* 0x000076320f157816 */ /* 0x040fe20000000015 */
[----:B------:R-:W-:Y:S01]  /*84a0*/  IMAD.MOV.U32 R7, RZ, RZ, R6 ;  /* 0x000000ffff077224 */ /* 0x000fe200078e0006 */
[----:B------:R-:W-:Y:S02]  /*84b0*/  PRMT R15, R15, 0x5410, R15 ;  /* 0x000054100f0f7816 */ /* 0x000fe4000000000f */
.L_x_16871:
[----:B------:R-:W-:Y:S05]  /*84c0*/  BSYNC B1 ;  /* 0x0000000000017941 */ /* 0x000fea0003800000 */
.L_x_16869:
        /* <DEDUP_REMOVED lines=9> */
.L_x_16873:
[----:B------:R-:W-:Y:S01]  /*8560*/  IMAD.MOV.U32 R23, RZ, RZ, R36 ;  /* 0x000000ffff177224 */ /* 0x000fe200078e0024 */
[----:B------:R-:W-:Y:S01]  /*8570*/  PRMT R6, R6, 0x5410, R21 ;  /* 0x0000541006067816 */ /* 0x000fe20000000015 */
[----:B------:R-:W-:Y:S01]  /*8580*/  IMAD.MOV.U32 R36, RZ, RZ, R5 ;  /* 0x000000ffff247224 */ /* 0x000fe200078e0005 */
[----:B------:R-:W-:Y:S02]  /*8590*/  PRMT R21, R14, 0x7632, R21 ;  /* 0x000076320e157816 */ /* 0x000fe40000000015 */
.L_x_16874:
[----:B------:R-:W-:Y:S05]  /*85a0*/  BSYNC B1 ;  /* 0x0000000000017941 */ /* 0x000fea0003800000 */
.L_x_16872:
        /* <DEDUP_REMOVED lines=9> */
.L_x_16876:
[----:B------:R-:W-:Y:S01]  /*8640*/  IMAD.MOV.U32 R38, RZ, RZ, R23 ;  /* 0x000000ffff267224 */ /* 0x000fe200078e0017 */
[C---:B------:R-:W-:Y:S01]  /*8650*/  PRMT R5, R6.reuse, 0x7632, R5 ;  /* 0x0000763206057816 */ /* 0x040fe20000000005 */
[----:B------:R-:W-:Y:S01]  /*8660*/  IMAD.MOV.U32 R23, RZ, RZ, R4 ;  /* 0x000000ffff177224 */ /* 0x000fe200078e0004 */
[----:B------:R-:W-:Y:S02]  /*8670*/  PRMT R6, R6, 0x5410, R14 ;  /* 0x0000541006067816 */ /* 0x000fe4000000000e */
.L_x_16877:
[----:B------:R-:W-:Y:S05]  /*8680*/  BSYNC B1 ;  /* 0x0000000000017941 */ /* 0x000fea0003800000 */
.L_x_16875:
        /* <DEDUP_REMOVED lines=9> */
.L_x_16879:
[----:B------:R-:W-:Y:S01]  /*8720*/  IMAD.MOV.U32 R25, RZ, RZ, R38 ;  /* 0x000000ffff197224 */ /* 0x000fe200078e0026 */
[----:B------:R-:W-:Y:S01]  /*8730*/  PRMT R4, R5, 0x7610, R4 ;  /* 0x0000761005047816 */ /* 0x000fe20000000004 */
[----:B------:R-:W-:Y:S01]  /*8740*/  IMAD.MOV.U32 R38, RZ, RZ, R11 ;  /* 0x000000ffff267224 */ /* 0x000fe200078e000b */
[----:B------:R-:W-:Y:S02]  /*8750*/  PRMT R5, R17, 0x7632, R5 ;  /* 0x0000763211057816 */ /* 0x000fe40000000005 */
.L_x_16880:
[----:B------:R-:W-:Y:S05]  /*8760*/  BSYNC B1 ;  /* 0x0000000000017941 */ /* 0x000fea0003800000 */
.L_x_16878:
        /* <DEDUP_REMOVED lines=9> */
.L_x_16882:
[----:B------:R-:W-:Y:S01]  /*8800*/  IMAD.MOV.U32 R14, RZ, RZ, R25 ;  /* 0x000000ffff0e7224 */ /* 0x000fe200078e0019 */
[----:B------:R-:W-:Y:S01]  /*8810*/  PRMT R6, R4, 0x7610, R6 ;  /* 0x0000761004067816 */ /* 0x000fe20000000006 */
[----:B------:R-:W-:Y:S01]  /*8820*/  IMAD.MOV.U32 R25, RZ, RZ, R10 ;  /* 0x000000ffff197224 */ /* 0x000fe200078e000a */
[----:B------:R-:W-:Y:S02]  /*8830*/  PRMT R4, R17, 0x7610, R4 ;  /* 0x0000761011047816 */ /* 0x000fe40000000004 */
.L_x_16883:
[----:B------:R-:W-:Y:S05]  /*8840*/  BSYNC B1 ;  /* 0x0000000000017941 */ /* 0x000fea0003800000 */
.L_x_16881:
        /* <DEDUP_REMOVED lines=9> */
.L_x_16885:
[----:B------:R-:W-:Y:S01]  /*88e0*/  IMAD.MOV.U32 R11, RZ, RZ, R14 ;  /* 0x000000ffff0b7224 */ /* 0x000fe200078e000e */
[----:B------:R-:W-:Y:S01]  /*88f0*/  PRMT R10, R6, 0x7610, R10 ;  /* 0x00007610060a7816 */ /* 0x000fe2000000000a */
[----:B------:R-:W-:Y:S01]  /*8900*/  IMAD.MOV.U32 R14, RZ, RZ, R9 ;  /* 0x000000ffff0e7224 */ /* 0x000fe200078e0009 */
[----:B------:R-:W-:Y:S02]  /*8910*/  PRMT R6, R19, 0x7632, R6 ;  /* 0x0000763213067816 */ /* 0x000fe40000000006 */
.L_x_16886:
[----:B------:R-:W-:Y:S05]  /*8920*/  BSYNC B1 ;  /* 0x0000000000017941 */ /* 0x000fea0003800000 */
.L_x_16884:
        /* <DEDUP_REMOVED lines=9> */
.L_x_16888:
[----:B------:R-:W-:Y:S01]  /*89c0*/  IMAD.MOV.U32 R9, RZ, RZ, R11 ;  /* 0x000000ffff097224 */ /* 0x000fe200078e000b */
[----:B------:R-:W-:Y:S01]  /*89d0*/  PRMT R4, R4, 0x5410, R10 ;  /* 0x0000541004047816 */ /* 0x000fe2000000000a */
[----:B------:R-:W-:Y:S01]  /*89e0*/  IMAD.MOV.U32 R11, RZ, RZ, R8 ;  /* 0x000000ffff0b7224 */ /* 0x000fe200078e0008 */
[----:B------:R-:W-:Y:S02]  /*89f0*/  PRMT R10, R19, 0x7610, R10 ;  /* 0x00007610130a7816 */ /* 0x000fe4000000000a */
.L_x_16889:
[----:B------:R-:W-:Y:S05]  /*8a00*/  BSYNC B1 ;  /* 0x0000000000017941 */ /* 0x000fea0003800000 */
.L_x_16887:
        /* <DEDUP_REMOVED lines=16> */
.L_x_16891:
[----:B------:R-:W-:Y:S01]  /*8b10*/  IMAD.MOV.U32 R8, RZ, RZ, R7 ;  /* 0x000000ffff087224 */ /* 0x000fe200078e0007 */
[----:B------:R-:W-:Y:S01]  /*8b20*/  PRMT R5, R5, 0x7610, R15 ;  /* 0x0000761005057816 */ /* 0x000fe2000000000f */
[----:B------:R-:W-:Y:S01]  /*8b30*/  IMAD.MOV.U32 R7, RZ, RZ, R36 ;  /* 0x000000ffff077224 */ /* 0x000fe200078e0024 */
[----:B------:R-:W-:Y:S02]  /*8b40*/  PRMT R15, R15, 0x5410, R21 ;  /* 0x000054100f0f7816 */ /* 0x000fe40000000015 */
.L_x_16892:
[----:B------:R-:W-:Y:S05]  /*8b50*/  BSYNC B1 ;  /* 0x0000000000017941 */ /* 0x000fea0003800000 */
.L_x_16890:
        /* <DEDUP_REMOVED lines=9> */
.L_x_16894:
[----:B------:R-:W-:Y:S01]  /*8bf0*/  IMAD.MOV.U32 R17, RZ, RZ, R8 ;  /* 0x000000ffff117224 */ /* 0x000fe200078e0008 */
[C---:B------:R-:W-:Y:S01]  /*8c00*/  PRMT R15, R5.reuse, 0x7632, R15 ;  /* 0x00007632050f7816 */ /* 0x040fe2000000000f */
[----:B------:R-:W-:Y:S01]  /*8c10*/  IMAD.MOV.U32 R8, RZ, RZ, R23 ;  /* 0x000000ffff087224 */ /* 0x000fe200078e0017 */
[----:B------:R-:W-:Y:S02]  /*8c20*/  PRMT R5, R5, 0x7610, R6 ;  /* 0x0000761005057816 */ /* 0x000fe40000000006 */
.L_x_16895:
[----:B------:R-:W-:Y:S05]  /*8c30*/  BSYNC B1 ;  /* 0x0000000000017941 */ /* 0x000fea0003800000 */
.L_x_16893:
        /* <DEDUP_REMOVED lines=9> */
.L_x_16897:
[----:B------:R-:W-:Y:S01]  /*8cd0*/  IMAD.MOV.U32 R36, RZ, RZ, R17 ;  /* 0x000000ffff247224 */ /* 0x000fe200078e0011 */
[--C-:B------:R-:W-:Y:S01]  /*8ce0*/  PRMT R6, R6, 0x5410, R15.reuse ;  /* 0x0000541006067816 */ /* 0x100fe2000000000f */
[----:B------:R-:W-:Y:S01]  /*8cf0*/  IMAD.MOV.U32 R17, RZ, RZ, R38 ;  /* 0x000000ffff117224 */ /* 0x000fe200078e0026 */
[----:B------:R-:W-:Y:S02]  /*8d00*/  PRMT R15, R5, 0x7610, R15 ;  /* 0x00007610050f7816 */ /* 0x000fe4000000000f */
.L_x_16898:
[----:B------:R-:W-:Y:S05]  /*8d10*/  BSYNC B1 ;  /* 0x0000000000017941 */ /* 0x000fea0003800000 */
.L_x_16896:
        /* <DEDUP_REMOVED lines=9> */
.L_x_16900:
[----:B------:R-:W-:Y:S01]  /*8db0*/  IMAD.MOV.U32 R19, RZ, RZ, R36 ;  /* 0x000000ffff137224 */ /* 0x000fe200078e0024 */
[----:B------:R-:W-:Y:S01]  /*8dc0*/  PRMT R10, R10, 0x7610, R6 ;  /* 0x000076100a0a7816 */ /* 0x000fe20000000006 */
[----:B------:R-:W-:Y:S01]  /*8dd0*/  IMAD.MOV.U32 R36, RZ, RZ, R25 ;  /* 0x000000ffff247224 */ /* 0x000fe200078e0019 */
[----:B------:R-:W-:Y:S02]  /*8de0*/  PRMT R6, R6, 0x5410, R4 ;  /* 0x0000541006067816 */ /* 0x000fe40000000004 */
.L_x_16901:
[----:B------:R-:W-:Y:S05]  /*8df0*/  BSYNC B1 ;  /* 0x0000000000017941 */ /* 0x000fea0003800000 */
.L_x_16899:
        /* <DEDUP_REMOVED lines=9> */
.L_x_16903:
[----:B------:R-:W-:Y:S01]  /*8e90*/  IMAD.MOV.U32 R38, RZ, RZ, R19 ;  /* 0x000000ffff267224 */ /* 0x000fe200078e0013 */
[C---:B------:R-:W-:Y:S01]  /*8ea0*/  PRMT R5, R10.reuse, 0x7632, R5 ;  /* 0x000076320a057816 */ /* 0x040fe20000000005 */
[----:B------:R-:W-:Y:S01]  /*8eb0*/  IMAD.MOV.U32 R19, RZ, RZ, R14 ;  /* 0x000000ffff137224 */ /* 0x000fe200078e000e */
[----:B------:R-:W-:Y:S02]  /*8ec0*/  PRMT R10, R10, 0x5410, R6 ;  /* 0x000054100a0a7816 */ /* 0x000fe40000000006 */
.L_x_16904:
[----:B------:R-:W-:Y:S05]  /*8ed0*/  BSYNC B1 ;  /* 0x0000000000017941 */ /* 0x000fea0003800000 */
.L_x_16902:
        /* <DEDUP_REMOVED lines=9> */
.L_x_16906:
[----:B------:R-:W-:Y:S01]  /*8f70*/  IMAD.MOV.U32 R14, RZ, RZ, R38 ;  /* 0x000000ffff0e7224 */ /* 0x000fe200078e0026 */
[----:B------:R-:W-:Y:S01]  /*8f80*/  PRMT R21, R21, 0x5410, R5 ;  /* 0x0000541015157816 */ /* 0x000fe20000000005 */
[----:B------:R-:W-:Y:S01]  /*8f90*/  IMAD.MOV.U32 R38, RZ, RZ, R11 ;  /* 0x000000ffff267224 */ /* 0x000fe200078e000b */
[----:B------:R-:W-:Y:S02]  /*8fa0*/  PRMT R5, R10, 0x7610, R5 ;  /* 0x000076100a057816 */ /* 0x000fe40000000005 */
.L_x_16907:
[----:B------:R-:W-:Y:S05]  /*8fb0*/  BSYNC B1 ;  /* 0x0000000000017941 */ /* 0x000fea0003800000 */
.L_x_16905:
        /* <DEDUP_REMOVED lines=9> */
.L_x_16909:
[C---:B------:R-:W-:Y:S01]  /*9050*/  PRMT R4, R21.reuse, 0x7632, R4 ;  /* 0x0000763215047816 */ /* 0x040fe20000000004 */
[----:B------:R-:W-:Y:S02]  /*9060*/  IMAD.MOV.U32 R11, RZ, RZ, R14 ;  /* 0x000000ffff0b7224 */ /* 0x000fe400078e000e */
[----:B------:R-:W-:Y:S01]  /*9070*/  IMAD.MOV.U32 R14, RZ, RZ, R9 ;  /* 0x000000ffff0e7224 */ /* 0x000fe200078e0009 */
[----:B------:R-:W-:Y:S02]  /*9080*/  PRMT R21, R21, 0x7610, R4 ;  /* 0x0000761015157816 */ /* 0x000fe40000000004 */
.L_x_16910:
[----:B------:R-:W-:Y:S05]  /*9090*/  BSYNC B1 ;  /* 0x0000000000017941 */ /* 0x000fea0003800000 */
.L_x_16908:
        /* <DEDUP_REMOVED lines=16> */
.L_x_16912:
[----:B------:R-:W-:Y:S01]  /*91a0*/  IMAD.MOV.U32 R34, RZ, RZ, R7 ;  /* 0x000000ffff227224 */ /* 0x000fe200078e0007 */
[C---:B------:R-:W-:Y:S01]  /*91b0*/  PRMT R6, R15.reuse, 0x7632, R6 ;  /* 0x000076320f067816 */ /* 0x040fe20000000006 */
[----:B------:R-:W-:Y:S01]  /*91c0*/  IMAD.MOV.U32 R7, RZ, RZ, R8 ;  /* 0x000000ffff077224 */ /* 0x000fe200078e0008 */
[----:B------:R-:W-:Y:S02]  /*91d0*/  PRMT R15, R15, 0x7610, R5 ;  /* 0x000076100f0f7816 */ /* 0x000fe40000000005 */
.L_x_16913:
[----:B------:R-:W-:Y:S05]  /*91e0*/  BSYNC B1 ;  /* 0x0000000000017941 */ /* 0x000fea0003800000 */
.L_x_16911:
        /* <DEDUP_REMOVED lines=9> */
.L_x_16915:
[----:B------:R-:W-:Y:S01]  /*9280*/  IMAD.MOV.U32 R9, RZ, RZ, R34 ;  /* 0x000000ffff097224 */ /* 0x000fe200078e0022 */
[--C-:B------:R-:W-:Y:S01]  /*9290*/  PRMT R4, R4, 0x5410, R6.reuse ;  /* 0x0000541004047816 */ /* 0x100fe20000000006 */
[----:B------:R-:W-:Y:S01]  /*92a0*/  IMAD.MOV.U32 R34, RZ, RZ, R17 ;  /* 0x000000ffff227224 */ /* 0x000fe200078e0011 */
[----:B------:R-:W-:Y:S02]  /*92b0*/  PRMT R6, R15, 0x7610, R6 ;  /* 0x000076100f067816 */ /* 0x000fe40000000006 */
.L_x_16916:
[----:B------:R-:W-:Y:S05]  /*92c0*/  BSYNC B1 ;  /* 0x0000000000017941 */ /* 0x000fea0003800000 */
.L_x_16914:
        /* <DEDUP_REMOVED lines=9> */
.L_x_16918:
[----:B------:R-:W-:Y:S01]  /*9360*/  IMAD.MOV.U32 R8, RZ, RZ, R9 ;  /* 0x000000ffff087224 */ /* 0x000fe200078e0009 */
[----:B------:R-:W-:Y:S01]  /*9370*/  PRMT R5, R5, 0x7610, R4 ;  /* 0x0000761005057816 */ /* 0x000fe20000000004 */
[----:B------:R-:W-:Y:S01]  /*9380*/  IMAD.MOV.U32 R9, RZ, RZ, R36 ;  /* 0x000000ffff097224 */ /* 0x000fe200078e0024 */
[----:B------:R-:W-:Y:S02]  /*9390*/  PRMT R4, R4, 0x7610, R6 ;  /* 0x0000761004047816 */ /* 0x000fe40000000006 */
.L_x_16919:
[----:B------:R-:W-:Y:S05]  /*93a0*/  BSYNC B1 ;  /* 0x0000000000017941 */ /* 0x000fea0003800000 */
.L_x_16917:
        /* <DEDUP_REMOVED lines=9> */
.L_x_16921:
[C---:B------:R-:W-:Y:S01]  /*9440*/  PRMT R10, R5.reuse, 0x7632, R10 ;  /* 0x00007632050a7816 */ /* 0x040fe2000000000a */
[----:B------:R-:W-:Y:S02]  /*9450*/  IMAD.MOV.U32 R17, RZ, RZ, R8 ;  /* 0x000000ffff117224 */ /* 0x000fe400078e0008 */
[----:B------:R-:W-:Y:S01]  /*9460*/  IMAD.MOV.U32 R8, RZ, RZ, R19 ;  /* 0x000000ffff087224 */ /* 0x000fe200078e0013 */
[----:B------:R-:W-:Y:S02]  /*9470*/  PRMT R5, R5, 0x7610, R10 ;  /* 0x0000761005057816 */ /* 0x000fe4000000000a */
.L_x_16922:
[----:B------:R-:W-:Y:S05]  /*9480*/  BSYNC B1 ;  /* 0x0000000000017941 */ /* 0x000fea0003800000 */
.L_x_16920:
        /* <DEDUP_REMOVED lines=9> */
.L_x_16924:
[----:B------:R-:W-:Y:S01]  /*9520*/  IMAD.MOV.U32 R19, RZ, RZ, R17 ;  /* 0x000000ffff137224 */ /* 0x000fe200078e0011 */
[----:B------:R-:W-:Y:S01]  /*9530*/  PRMT R10, R5, 0x5410, R10 ;  /* 0x00005410050a7816 */ /* 0x000fe2000000000a */
[----:B------:R-:W-:Y:S02]  /*9540*/  IMAD.MOV.U32 R17, RZ, RZ, R38 ;  /* 0x000000ffff117224 */ /* 0x000fe400078e0026 */
.L_x_16925:
[----:B------:R-:W-:Y:S05]  /*9550*/  BSYNC B1 ;  /* 0x0000000000017941 */ /* 0x000fea0003800000 */
.L_x_16923:
        /* <DEDUP_REMOVED lines=9> */
.L_x_16927:
[----:B------:R-:W-:Y:S01]  /*95f0*/  IMAD.MOV.U32 R36, RZ, RZ, R19 ;  /* 0x000000ffff247224 */ /* 0x000fe200078e0013 */
[----:B------:R-:W-:Y:S01]  /*9600*/  PRMT R6, R6, 0x7610, R10 ;  /* 0x0000761006067816 */ /* 0x000fe2000000000a */
[----:B------:R-:W-:Y:S01]  /*9610*/  IMAD.MOV.U32 R19, RZ, RZ, R14 ;  /* 0x000000ffff137224 */ /* 0x000fe200078e000e */
[----:B------:R-:W-:Y:S02]  /*9620*/  PRMT R10, R10, 0x7610, R21 ;  /* 0x000076100a0a7816 */ /* 0x000fe40000000015 */
.L_x_16928:
[----:B------:R-:W-:Y:S05]  /*9630*/  BSYNC B1 ;  /* 0x0000000000017941 */ /* 0x000fea0003800000 */
.L_x_16926:
        /* <DEDUP_REMOVED lines=9> */
.L_x_16930:
[----:B------:R-:W-:Y:S01]  /*96d0*/  IMAD.MOV.U32 R14, RZ, RZ, R36 ;  /* 0x000000ffff0e7224 */ /* 0x000fe200078e0024 */
[C---:B------:R-:W-:Y:S01]  /*96e0*/  PRMT R5, R6.reuse, 0x7632, R5 ;  /* 0x0000763206057816 */ /* 0x040fe20000000005 */
[----:B------:R-:W-:Y:S01]  /*96f0*/  IMAD.MOV.U32 R36, RZ, RZ, R11 ;  /* 0x000000ffff247224 */ /* 0x000fe200078e000b */
[----:B------:R-:W-:Y:S02]  /*9700*/  PRMT R6, R6, 0x5410, R4 ;  /* 0x0000541006067816 */ /* 0x000fe40000000004 */
.L_x_16931:
[----:B------:R-:W-:Y:S05]  /*9710*/  BSYNC B1 ;  /* 0x0000000000017941 */ /* 0x000fea0003800000 */
.L_x_16929:
        /* <DEDUP_REMOVED lines=16> */
.L_x_16933:
[----:B------:R-:W-:Y:S01]  /*9820*/  IMAD.MOV.U32 R20, RZ, RZ, R7 ;  /* 0x000000ffff147224 */ /* 0x000fe200078e0007 */
[C---:B------:R-:W-:Y:S01]  /*9830*/  PRMT R4, R15.reuse, 0x7632, R4 ;  /* 0x000076320f047816 */ /* 0x040fe20000000004 */
[----:B------:R-:W-:Y:S01]  /*9840*/  IMAD.MOV.U32 R7, RZ, RZ, R34 ;  /* 0x000000ffff077224 */ /* 0x000fe200078e0022 */
[----:B------:R-:W-:Y:S02]  /*9850*/  PRMT R15, R15, 0x5410, R6 ;  /* 0x000054100f0f7816 */ /* 0x000fe40000000006 */
.L_x_16934:
[----:B------:R-:W-:Y:S05]  /*9860*/  BSYNC B1 ;  /* 0x0000000000017941 */ /* 0x000fea0003800000 */
.L_x_16932:
        /* <DEDUP_REMOVED lines=9> */
.L_x_16936:
[----:B------:R-:W-:Y:S01]  /*9900*/  IMAD.MOV.U32 R11, RZ, RZ, R20 ;  /* 0x000000ffff0b7224 */ /* 0x000fe200078e0014 */
[C---:B------:R-:W-:Y:S01]  /*9910*/  PRMT R6, R4.reuse, 0x7610, R6 ;  /* 0x0000761004067816 */ /* 0x040fe20000000006 */
[----:B------:R-:W-:Y:S01]  /*9920*/  IMAD.MOV.U32 R20, RZ, RZ, R9 ;  /* 0x000000ffff147224 */ /* 0x000fe200078e0009 */
[----:B------:R-:W-:Y:S02]  /*9930*/  PRMT R4, R4, 0x7632, R4 ;  /* 0x0000763204047816 */ /* 0x000fe40000000004 */
.L_x_16937:
[----:B------:R-:W-:Y:S05]  /*9940*/  BSYNC B1 ;  /* 0x0000000000017941 */ /* 0x000fea0003800000 */
.L_x_16935:
        /* <DEDUP_REMOVED lines=9> */
.L_x_16939:
[----:B------:R-:W-:Y:S01]  /*99e0*/  IMAD.MOV.U32 R32, RZ, RZ, R11 ;  /* 0x000000ffff207224 */ /* 0x000fe200078e000b */
[----:B------:R-:W-:Y:S01]  /*99f0*/  PRMT R4, R4, 0x5410, R6 ;  /* 0x0000541004047816 */ /* 0x000fe20000000006 */
[----:B------:R-:W-:Y:S01]  /*9a00*/  IMAD.MOV.U32 R11, RZ, RZ, R8 ;  /* 0x000000ffff0b7224 */ /* 0x000fe200078e0008 */
[----:B------:R-:W-:Y:S02]  /*9a10*/  PRMT R6, R5, 0x7632, R6 ;  /* 0x0000763205067816 */ /* 0x000fe40000000006 */
.L_x_16940:
[----:B------:R-:W-:Y:S05]  /*9a20*/  BSYNC B1 ;  /* 0x0000000000017941 */ /* 0x000fea0003800000 */
.L_x_16938:
        /* <DEDUP_REMOVED lines=9> */
.L_x_16942:
[----:B------:R-:W-:Y:S01]  /*9ac0*/  IMAD.MOV.U32 R8, RZ, RZ, R32 ;  /* 0x000000ffff087224 */ /* 0x000fe200078e0020 */
[----:B------:R-:W-:Y:S01]  /*9ad0*/  PRMT R5, R5, 0x7610, R4 ;  /* 0x0000761005057816 */ /* 0x000fe20000000004 */
[----:B------:R-:W-:Y:S01]  /*9ae0*/  IMAD.MOV.U32 R32, RZ, RZ, R17 ;  /* 0x000000ffff207224 */ /* 0x000fe200078e0011 */
[----:B------:R-:W-:Y:S02]  /*9af0*/  PRMT R4, R4, 0x5410, R10 ;  /* 0x0000541004047816 */ /* 0x000fe4000000000a */
.L_x_16943:
[----:B------:R-:W-:Y:S05]  /*9b00*/  BSYNC B1 ;  /* 0x0000000000017941 */ /* 0x000fea0003800000 */
.L_x_16941:
        /* <DEDUP_REMOVED lines=9> */
.L_x_16945:
[----:B------:R-:W-:Y:S01]  /*9ba0*/  IMAD.MOV.U32 R9, RZ, RZ, R8 ;  /* 0x000000ffff097224 */ /* 0x000fe200078e0008 */
[----:B------:R-:W-:Y:S01]  /*9bb0*/  PRMT R17, R17, 0x7610, R5 ;  /* 0x0000761011117816 */ /* 0x000fe20000000005 */
[----:B------:R-:W-:Y:S01]  /*9bc0*/  IMAD.MOV.U32 R8, RZ, RZ, R19 ;  /* 0x000000ffff087224 */ /* 0x000fe200078e0013 */
[----:B------:R-:W-:Y:S02]  /*9bd0*/  PRMT R5, R5, 0x7610, R10 ;  /* 0x0000761005057816 */ /* 0x000fe4000000000a */
.L_x_16946:
[----:B------:R-:W-:Y:S05]  /*9be0*/  BSYNC B1 ;  /* 0x0000000000017941 */ /* 0x000fea0003800000 */
.L_x_16944:
        /* <DEDUP_REMOVED lines=9> */
.L_x_16948:
[----:B------:R-:W-:Y:S01]  /*9c80*/  IMAD.MOV.U32 R19, RZ, RZ, R9 ;  /* 0x000000ffff137224 */ /* 0x000fe200078e0009 */
[C---:B------:R-:W-:Y:S01]  /*9c90*/  PRMT R10, R17.reuse, 0x7632, R10 ;  /* 0x00007632110a7816 */ /* 0x040fe2000000000a */
[----:B------:R-:W-:Y:S01]  /*9ca0*/  IMAD.MOV.U32 R9, RZ, RZ, R36 ;  /* 0x000000ffff097224 */ /* 0x000fe200078e0024 */
[----:B------:R-:W-:Y:S02]  /*9cb0*/  PRMT R17, R17, 0x7610, R6 ;  /* 0x0000761011117816 */ /* 0x000fe40000000006 */
.L_x_16949:
[----:B------:R-:W-:Y:S05]  /*9cc0*/  BSYNC B1 ;  /* 0x0000000000017941 */ /* 0x000fea0003800000 */
.L_x_16947:
        /* <DEDUP_REMOVED lines=9> */
.L_x_16951:
[----:B------:R-:W-:Y:S01]  /*9d60*/  IMAD.MOV.U32 R21, RZ, RZ, R19 ;  /* 0x000000ffff157224 */ /* 0x000fe200078e0013 */
[----:B------:R-:W-:Y:S01]  /*9d70*/  PRMT R6, R6, 0x5410, R10 ;  /* 0x0000541006067816 */ /* 0x000fe2000000000a */
[----:B------:R-:W-:Y:S01]  /*9d80*/  IMAD.MOV.U32 R19, RZ, RZ, R14 ;  /* 0x000000ffff137224 */ /* 0x000fe200078e000e */
[----:B------:R-:W-:Y:S02]  /*9d90*/  PRMT R10, R5, 0x7610, R10 ;  /* 0x00007610050a7816 */ /* 0x000fe4000000000a */
.L_x_16952:
[----:B------:R-:W-:Y:S05]  /*9da0*/  BSYNC B1 ;  /* 0x0000000000017941 */ /* 0x000fea0003800000 */
.L_x_16950:
        /* <DEDUP_REMOVED lines=16> */
.L_x_16954:
[----:B------:R-:W-:Y:S01]  /*9eb0*/  IMAD.MOV.U32 R14, RZ, RZ, R7 ;  /* 0x000000ffff0e7224 */ /* 0x000fe200078e0007 */
[C---:B------:R-:W-:Y:S01]  /*9ec0*/  PRMT R5, R15.reuse, 0x7632, R5 ;  /* 0x000076320f057816 */ /* 0x040fe20000000005 */
[----:B------:R-:W-:Y:S01]  /*9ed0*/  IMAD.MOV.U32 R7, RZ, RZ, R20 ;  /* 0x000000ffff077224 */ /* 0x000fe200078e0014 */
[----:B------:R-:W-:Y:S02]  /*9ee0*/  PRMT R15, R15, 0x5410, R4 ;  /* 0x000054100f0f7816 */ /* 0x000fe40000000004 */
.L_x_16955:
[----:B------:R-:W-:Y:S05]  /*9ef0*/  BSYNC B1 ;  /* 0x0000000000017941 */ /* 0x000fea0003800000 */
.L_x_16953:
        /* <DEDUP_REMOVED lines=9> */
.L_x_16957:
[----:B------:R-:W-:Y:S01]  /*9f90*/  IMAD.MOV.U32 R23, RZ, RZ, R14 ;  /* 0x000000ffff177224 */ /* 0x000fe200078e000e */
[----:B------:R-:W-:Y:S01]  /*9fa0*/  PRMT R10, R10, 0x5410, R5 ;  /* 0x000054100a0a7816 */ /* 0x000fe20000000005 */
[----:B------:R-:W-:Y:S01]  /*9fb0*/  IMAD.MOV.U32 R14, RZ, RZ, R11 ;  /* 0x000000ffff0e7224 */ /* 0x000fe200078e000b */
[----:B------:R-:W-:Y:S02]  /*9fc0*/  PRMT R5, R6, 0x7610, R5 ;  /* 0x0000761006057816 */ /* 0x000fe40000000005 */
.L_x_16958:
[----:B------:R-:W-:Y:S05]  /*9fd0*/  BSYNC B1 ;  /* 0x0000000000017941 */ /* 0x000fea0003800000 */
.L_x_16956:
        /* <DEDUP_REMOVED lines=9> */
.L_x_16960:
[C---:B------:R-:W-:Y:S01]  /*a070*/  PRMT R4, R10.reuse, 0x7632, R4 ;  /* 0x000076320a047816 */ /* 0x040fe20000000004 */
[----:B------:R-:W-:Y:S02]  /*a080*/  IMAD.MOV.U32 R11, RZ, RZ, R23 ;  /* 0x000000ffff0b7224 */ /* 0x000fe400078e0017 */
[----:B------:R-:W-:Y:S01]  /*a090*/  IMAD.MOV.U32 R23, RZ, RZ, R32 ;  /* 0x000000ffff177224 */ /* 0x000fe200078e0020 */
[----:B------:R-:W-:Y:S02]  /*a0a0*/  PRMT R10, R10, 0x7610, R4 ;  /* 0x000076100a0a7816 */ /* 0x000fe40000000004 */
.L_x_16961:
[----:B------:R-:W-:Y:S05]  /*a0b0*/  BSYNC B1 ;  /* 0x0000000000017941 */ /* 0x000fea0003800000 */
.L_x_16959:
        /* <DEDUP_REMOVED lines=9> */
.L_x_16963:
[----:B------:R-:W-:Y:S01]  /*a150*/  IMAD.MOV.U32 R20, RZ, RZ, R11 ;  /* 0x000000ffff147224 */ /* 0x000fe200078e000b */
[----:B------:R-:W-:Y:S01]  /*a160*/  PRMT R6, R4, 0x7610, R6 ;  /* 0x0000761004067816 */ /* 0x000fe20000000006 */
[----:B------:R-:W-:Y:S01]  /*a170*/  IMAD.MOV.U32 R11, RZ, RZ, R8 ;  /* 0x000000ffff0b7224 */ /* 0x000fe200078e0008 */
[----:B------:R-:W-:Y:S02]  /*a180*/  PRMT R4, R5, 0x7632, R4 ;  /* 0x0000763205047816 */ /* 0x000fe40000000004 */
.L_x_16964:
[----:B------:R-:W-:Y:S05]  /*a190*/  BSYNC B1 ;  /* 0x0000000000017941 */ /* 0x000fea0003800000 */
.L_x_16962:
        /* <DEDUP_REMOVED lines=9> */
.L_x_16966:
[----:B------:R-:W-:Y:S01]  /*a230*/  IMAD.MOV.U32 R8, RZ, RZ, R20 ;  /* 0x000000ffff087224 */ /* 0x000fe200078e0014 */
[--C-:B------:R-:W-:Y:S01]  /*a240*/  PRMT R4, R4, 0x5410, R6.reuse ;  /* 0x0000541004047816 */ /* 0x100fe20000000006 */
[----:B------:R-:W-:Y:S01]  /*a250*/  IMAD.MOV.U32 R20, RZ, RZ, R9 ;  /* 0x000000ffff147224 */ /* 0x000fe200078e0009 */
[----:B------:R-:W-:Y:S02]  /*a260*/  PRMT R6, R17, 0x7632, R6 ;  /* 0x0000763211067816 */ /* 0x000fe40000000006 */
.L_x_16967:
[----:B------:R-:W-:Y:S05]  /*a270*/  BSYNC B1 ;  /* 0x0000000000017941 */ /* 0x000fea0003800000 */
.L_x_16965:
        /* <DEDUP_REMOVED lines=9> */
.L_x_16969:
[----:B------:R-:W-:Y:S01]  /*a310*/  IMAD.MOV.U32 R30, RZ, RZ, R8 ;  /* 0x000000ffff1e7224 */ /* 0x000fe200078e0008 */
[----:B------:R-:W-:Y:S01]  /*a320*/  PRMT R5, R5, 0x7610, R4 ;  /* 0x0000761005057816 */ /* 0x000fe20000000004 */
[----:B------:R-:W-:Y:S01]  /*a330*/  IMAD.MOV.U32 R8, RZ, RZ, R19 ;  /* 0x000000ffff087224 */ /* 0x000fe200078e0013 */
[----:B------:R-:W-:Y:S02]  /*a340*/  PRMT R4, R4, 0x5410, R10 ;  /* 0x0000541004047816 */ /* 0x000fe4000000000a */
.L_x_16970:
[----:B------:R-:W-:Y:S05]  /*a350*/  BSYNC B1 ;  /* 0x0000000000017941 */ /* 0x000fea0003800000 */
.L_x_16968:
        /* <DEDUP_REMOVED lines=9> */
.L_x_16972:
[----:B------:R-:W-:Y:S01]  /*a3f0*/  IMAD.MOV.U32 R9, RZ, RZ, R30 ;  /* 0x000000ffff097224 */ /* 0x000fe200078e001e */
[C---:B------:R-:W-:Y:S01]  /*a400*/  PRMT R10, R5.reuse, 0x7632, R10 ;  /* 0x00007632050a7816 */ /* 0x040fe2000000000a */
[----:B------:R-:W-:Y:S01]  /*a410*/  IMAD.MOV.U32 R30, RZ, RZ, R21 ;  /* 0x000000ffff1e7224 */ /* 0x000fe200078e0015 */
[----:B------:R-:W-:Y:S02]  /*a420*/  PRMT R5, R5, 0x7610, R6 ;  /* 0x0000761005057816 */ /* 0x000fe40000000006 */
.L_x_16973:
[----:B------:R-:W-:Y:S05]  /*a430*/  BSYNC B1 ;  /* 0x0000000000017941 */ /* 0x000fea0003800000 */
.L_x_16971:
        /* <DEDUP_REMOVED lines=16> */
.L_x_16975:
[----:B------:R-:W-:Y:S01]  /*a540*/  IMAD.MOV.U32 R18, RZ, RZ, R7 ;  /* 0x000000ffff127224 */ /* 0x000fe200078e0007 */
[----:B------:R-:W-:Y:S01]  /*a550*/  PRMT R6, R6, 0x7610, R15 ;  /* 0x0000761006067816 */ /* 0x000fe2000000000f */
[----:B------:R-:W-:Y:S01]  /*a560*/  IMAD.MOV.U32 R7, RZ, RZ, R14 ;  /* 0x000000ffff077224 */ /* 0x000fe200078e000e */
[----:B------:R-:W-:Y:S02]  /*a570*/  PRMT R15, R15, 0x5410, R5 ;  /* 0x000054100f0f7816 */ /* 0x000fe40000000005 */
.L_x_16976:
[----:B------:R-:W-:Y:S05]  /*a580*/  BSYNC B1 ;  /* 0x0000000000017941 */ /* 0x000fea0003800000 */
.L_x_16974:
        /* <DEDUP_REMOVED lines=9> */
.L_x_16978:
[----:B------:R-:W-:Y:S01]  /*a620*/  IMAD.MOV.U32 R14, RZ, RZ, R18 ;  /* 0x000000ffff0e7224 */ /* 0x000fe200078e0012 */
[----:B------:R-:W-:Y:S01]  /*a630*/  PRMT R17, R17, 0x7610, R6 ;  /* 0x0000761011117816 */ /* 0x000fe20000000006 */
[----:B------:R-:W-:Y:S01]  /*a640*/  IMAD.MOV.U32 R18, RZ, RZ, R23 ;  /* 0x000000ffff127224 */ /* 0x000fe200078e0017 */
[----:B------:R-:W-:Y:S02]  /*a650*/  PRMT R6, R6, 0x7610, R10 ;  /* 0x0000761006067816 */ /* 0x000fe4000000000a */
.L_x_16979:
[----:B------:R-:W-:Y:S05]  /*a660*/  BSYNC B1 ;  /* 0x0000000000017941 */ /* 0x000fea0003800000 */
.L_x_16977:
        /* <DEDUP_REMOVED lines=9> */
.L_x_16981:
[----:B------:R-:W-:Y:S01]  /*a700*/  IMAD.MOV.U32 R19, RZ, RZ, R14 ;  /* 0x000000ffff137224 */ /* 0x000fe200078e000e */
[----:B------:R-:W-:Y:S01]  /*a710*/  PRMT R10, R10, 0x7610, R17 ;  /* 0x000076100a0a7816 */ /* 0x000fe20000000011 */
[----:B------:R-:W-:Y:S01]  /*a720*/  IMAD.MOV.U32 R14, RZ, RZ, R11 ;  /* 0x000000ffff0e7224 */ /* 0x000fe200078e000b */
[----:B------:R-:W-:Y:S02]  /*a730*/  PRMT R17, R17, 0x5410, R4 ;  /* 0x0000541011117816 */ /* 0x000fe40000000004 */
.L_x_16982:
[----:B------:R-:W-:Y:S05]  /*a740*/  BSYNC B1 ;  /* 0x0000000000017941 */ /* 0x000fea0003800000 */
.L_x_16980:
        /* <DEDUP_REMOVED lines=9> */
.L_x_16984:
[----:B------:R-:W-:Y:S01]  /*a7e0*/  IMAD.MOV.U32 R11, RZ, RZ, R19 ;  /* 0x000000ffff0b7224 */ /* 0x000fe200078e0013 */
[----:B------:R-:W-:Y:S01]  /*a7f0*/  PRMT R21, R21, 0x7610, R10 ;  /* 0x0000761015157816 */ /* 0x000fe2000000000a */
[----:B------:R-:W-:Y:S01]  /*a800*/  IMAD.MOV.U32 R19, RZ, RZ, R20 ;  /* 0x000000ffff137224 */ /* 0x000fe200078e0014 */
[----:B------:R-:W-:Y:S02]  /*a810*/  PRMT R10, R10, 0x5410, R6 ;  /* 0x000054100a0a7816 */ /* 0x000fe40000000006 */
.L_x_16985:
[----:B------:R-:W-:Y:S05]  /*a820*/  BSYNC B1 ;  /* 0x0000000000017941 */ /* 0x000fea0003800000 */
.L_x_16983:
        /* <DEDUP_REMOVED lines=9> */
.L_x_16987:
[C---:B------:R-:W-:Y:S01]  /*a8c0*/  PRMT R4, R21.reuse, 0x7632, R4 ;  /* 0x0000763215047816 */ /* 0x040fe20000000004 */
[----:B------:R-:W-:Y:S02]  /*a8d0*/  IMAD.MOV.U32 R23, RZ, RZ, R11 ;  /* 0x000000ffff177224 */ /* 0x000fe400078e000b */
[----:B------:R-:W-:Y:S01]  /*a8e0*/  IMAD.MOV.U32 R11, RZ, RZ, R8 ;  /* 0x000000ffff0b7224 */ /* 0x000fe200078e0008 */
[----:B------:R-:W-:Y:S02]  /*a8f0*/  PRMT R21, R21, 0x7610, R4 ;  /* 0x0000761015157816 */ /* 0x000fe40000000004 */
.L_x_16988:
[----:B------:R-:W-:Y:S05]  /*a900*/  BSYNC B1 ;  /* 0x0000000000017941 */ /* 0x000fea0003800000 */
.L_x_16986:
        /* <DEDUP_REMOVED lines=9> */
.L_x_16990:
[----:B------:R-:W-:Y:S01]  /*a9a0*/  IMAD.MOV.U32 R8, RZ, RZ, R23 ;  /* 0x000000ffff087224 */ /* 0x000fe200078e0017 */
[----:B------:R-:W-:Y:S01]  /*a9b0*/  PRMT R4, R5, 0x5432, R4 ;  /* 0x0000543205047816 */ /* 0x000fe20000000004 */
[----:B------:R-:W-:Y:S02]  /*a9c0*/  IMAD.MOV.U32 R23, RZ, RZ, R30 ;  /* 0x000000ffff177224 */ /* 0x000fe400078e001e */
.L_x_16991:
[----:B------:R-:W-:Y:S05]  /*a9d0*/  BSYNC B1 ;  /* 0x0000000000017941 */ /* 0x000fea0003800000 */
.L_x_16989:
        /* <DEDUP_REMOVED lines=9> */
.L_x_16993:
[----:B------:R-:W-:Y:S01]  /*aa70*/  IMAD.MOV.U32 R5, RZ, RZ, R8 ;  /* 0x000000ffff057224 */ /* 0x000fe200078e0008 */
[C---:B------:R-:W-:Y:S01]  /*aa80*/  PRMT R6, R4.reuse, 0x7632, R6 ;  /* 0x0000763204067816 */ /* 0x040fe20000000006 */
[----:B------:R-:W-:Y:S01]  /*aa90*/  IMAD.MOV.U32 R8, RZ, RZ, R9 ;  /* 0x000000ffff087224 */ /* 0x000fe200078e0009 */
[----:B------:R-:W-:Y:S02]  /*aaa0*/  PRMT R4, R4, 0x5410, R10 ;  /* 0x0000541004047816 */ /* 0x000fe4000000000a */
.L_x_16994:
[----:B------:R-:W-:Y:S05]  /*aab0*/  BSYNC B1 ;  /* 0x0000000000017941 */ /* 0x000fea0003800000 */
.L_x_16992:
        /* <DEDUP_REMOVED lines=16> */
.L_x_16996:
[----:B------:R-:W-:Y:S01]  /*abc0*/  IMAD.MOV.U32 R9, RZ, RZ, R7 ;  /* 0x000000ffff097224 */ /* 0x000fe200078e0007 */
[C---:B------:R-:W-:Y:S01]  /*abd0*/  PRMT R10, R15.reuse, 0x7632, R10 ;  /* 0x000076320f0a7816 */ /* 0x040fe2000000000a */
[----:B------:R-:W-:Y:S01]  /*abe0*/  IMAD.MOV.U32 R7, RZ, RZ, R18 ;  /* 0x000000ffff077224 */ /* 0x000fe200078e0012 */
[----:B------:R-:W-:Y:S02]  /*abf0*/  PRMT R15, R15, 0x7610, R6 ;  /* 0x000076100f0f7816 */ /* 0x000fe40000000006 */
.L_x_16997:
[----:B------:R-:W-:Y:S05]  /*ac00*/  BSYNC B1 ;  /* 0x0000000000017941 */ /* 0x000fea0003800000 */
.L_x_16995:
        /* <DEDUP_REMOVED lines=9> */
.L_x_16999:
[----:B------:R-:W-:Y:S01]  /*aca0*/  PRMT R17, R10, 0x7610, R17 ;  /* 0x000076100a117816 */ /* 0x000fe20000000011 */
[----:B------:R-:W-:Y:S02]  /*acb0*/  IMAD.MOV.U32 R18, RZ, RZ, R9 ;  /* 0x000000ffff127224 */ /* 0x000fe400078e0009 */
[----:B------:R-:W-:Y:S01]  /*acc0*/  IMAD.MOV.U32 R9, RZ, RZ, R14 ;  /* 0x000000ffff097224 */ /* 0x000fe200078e000e */
[----:B------:R-:W-:Y:S02]  /*acd0*/  PRMT R10, R17, 0x7632, R10 ;  /* 0x00007632110a7816 */ /* 0x000fe4000000000a */
.L_x_17000:
[----:B------:R-:W-:Y:S05]  /*ace0*/  BSYNC B1 ;  /* 0x0000000000017941 */ /* 0x000fea0003800000 */
.L_x_16998:
        /* <DEDUP_REMOVED lines=9> */
.L_x_17002:
[----:B------:R-:W-:Y:S01]  /*ad80*/  IMAD.MOV.U32 R20, RZ, RZ, R18 ;  /* 0x000000ffff147224 */ /* 0x000fe200078e0012 */
[----:B------:R-:W-:Y:S01]  /*ad90*/  PRMT R17, R10, 0x5432, R17 ;  /* 0x000054320a117816 */ /* 0x000fe20000000011 */
[----:B------:R-:W-:Y:S02]  /*ada0*/  IMAD.MOV.U32 R18, RZ, RZ, R19 ;  /* 0x000000ffff127224 */ /* 0x000fe400078e0013 */
.L_x_17003:
[----:B------:R-:W-:Y:S05]  /*adb0*/  BSYNC B1 ;  /* 0x0000000000017941 */ /* 0x000fea0003800000 */
.L_x_17001:
        /* <DEDUP_REMOVED lines=9> */
.L_x_17005:
[----:B------:R-:W-:Y:S01]  /*ae50*/  IMAD.MOV.U32 R19, RZ, RZ, R20 ;  /* 0x000000ffff137224 */ /* 0x000fe200078e0014 */
[----:B------:R-:W-:Y:S01]  /*ae60*/  PRMT R10, R10, 0x7610, R17 ;  /* 0x000076100a0a7816 */ /* 0x000fe20000000011 */
[----:B------:R-:W-:Y:S01]  /*ae70*/  IMAD.MOV.U32 R20, RZ, RZ, R11 ;  /* 0x000000ffff147224 */ /* 0x000fe200078e000b */
[----:B------:R-:W-:Y:S02]  /*ae80*/  PRMT R17, R17, 0x7610, R21 ;  /* 0x0000761011117816 */ /* 0x000fe40000000015 */
.L_x_17006:
[----:B------:R-:W-:Y:S05]  /*ae90*/  BSYNC B1 ;  /* 0x0000000000017941 */ /* 0x000fea0003800000 */
.L_x_17004:
        /* <DEDUP_REMOVED lines=9> */
.L_x_17008:
[----:B------:R-:W-:Y:S01]  /*af30*/  IMAD.MOV.U32 R21, RZ, RZ, R19 ;  /* 0x000000ffff157224 */ /* 0x000fe200078e0013 */
[C---:B------:R-:W-:Y:S01]  /*af40*/  PRMT R25, R10.reuse, 0x7632, R25 ;  /* 0x000076320a197816 */ /* 0x040fe20000000019 */
[----:B------:R-:W-:Y:S01]  /*af50*/  IMAD.MOV.U32 R19, RZ, RZ, R23 ;  /* 0x000000ffff137224 */ /* 0x000fe200078e0017 */
[----:B------:R-:W-:Y:S02]  /*af60*/  PRMT R10, R10, 0x5410, R4 ;  /* 0x000054100a0a7816 */ /* 0x000fe40000000004 */
.L_x_17009:
[----:B------:R-:W-:Y:S05]  /*af70*/  BSYNC B1 ;  /* 0x0000000000017941 */ /* 0x000fea0003800000 */
.L_x_17007:
        /* <DEDUP_REMOVED lines=9> */
.L_x_17011:
[----:B------:R-:W-:Y:S01]  /*b010*/  IMAD.MOV.U32 R23, RZ, RZ, R21 ;  /* 0x000000ffff177224 */ /* 0x000fe200078e0015 */
[----:B------:R-:W-:Y:S01]  /*b020*/  PRMT R25, R4, 0x5432, R25 ;  /* 0x0000543204197816 */ /* 0x000fe20000000019 */
[----:B------:R-:W-:Y:S02]  /*b030*/  IMAD.MOV.U32 R21, RZ, RZ, R8 ;  /* 0x000000ffff157224 */ /* 0x000fe400078e0008 */
.L_x_17012:
[----:B------:R-:W-:Y:S05]  /*b040*/  BSYNC B1 ;  /* 0x0000000000017941 */ /* 0x000fea0003800000 */
.L_x_17010:
        /* <DEDUP_REMOVED lines=9> */
.L_x_17014:
[----:B------:R-:W-:Y:S01]  /*b0e0*/  IMAD.MOV.U32 R26, RZ, RZ, R23 ;  /* 0x000000ffff1a7224 */ /* 0x000fe200078e0017 */
[C---:B------:R-:W-:Y:S01]  /*b0f0*/  PRMT R27, R25.reuse, 0x7632, R27 ;  /* 0x00007632191b7816 */ /* 0x040fe2000000001b */
[----:B------:R-:W-:Y:S01]  /*b100*/  IMAD.MOV.U32 R23, RZ, RZ, R5 ;  /* 0x000000ffff177224 */ /* 0x000fe200078e0005 */
[----:B------:R-:W-:Y:S02]  /*b110*/  PRMT R25, R25, 0x5410, R6 ;  /* 0x0000541019197816 */ /* 0x000fe40000000006 */
.L_x_17015:
[----:B------:R-:W-:Y:S05]  /*b120*/  BSYNC B1 ;  /* 0x0000000000017941 */ /* 0x000fea0003800000 */
.L_x_17013:
        /* <DEDUP_REMOVED lines=16> */
.L_x_17017:
[----:B------:R-:W-:Y:S01]  /*b230*/  IMAD.MOV.U32 R6, RZ, RZ, R7 ;  /* 0x000000ffff067224 */ /* 0x000fe200078e0007 */
[----:B------:R-:W-:Y:S01]  /*b240*/  PRMT R15, R15, 0x5432, R10 ;  /* 0x000054320f0f7816 */ /* 0x000fe2000000000a */
[----:B------:R-:W-:Y:S02]  /*b250*/  IMAD.MOV.U32 R7, RZ, RZ, R9 ;  /* 0x000000ffff077224 */ /* 0x000fe400078e0009 */
.L_x_17018:
[----:B------:R-:W-:Y:S05]  /*b260*/  BSYNC B1 ;  /* 0x0000000000017941 */ /* 0x000fea0003800000 */
.L_x_17016:
        /* <DEDUP_REMOVED lines=9> */
.L_x_17020:
[--C-:B------:R-:W-:Y:S01]  /*b300*/  PRMT R14, R14, 0x5410, R15.reuse ;  /* 0x000054100e0e7816 */ /* 0x100fe2000000000f */
[----:B------:R-:W-:Y:S01]  /*b310*/  IMAD.MOV.U32 R5, RZ, RZ, R6 ;  /* 0x000000ffff057224 */ /* 0x000fe200078e0006 */
[----:B------:R-:W-:Y:S01]  /*b320*/  PRMT R15, R17, 0x7610, R15 ;  /* 0x00007610110f7816 */ /* 0x000fe2000000000f */
[----:B------:R-:W-:Y:S02]  /*b330*/  IMAD.MOV.U32 R6, RZ, RZ, R18 ;  /* 0x000000ffff067224 */ /* 0x000fe400078e0012 */
.L_x_17021:
[----:B------:R-:W-:Y:S05]  /*b340*/  BSYNC B1 ;  /* 0x0000000000017941 */ /* 0x000fea0003800000 */
.L_x_17019:
        /* <DEDUP_REMOVED lines=9> */
.L_x_17023:
[----:B------:R-:W-:Y:S01]  /*b3e0*/  IMAD.MOV.U32 R4, RZ, RZ, R5 ;  /* 0x000000ffff047224 */ /* 0x000fe200078e0005 */
[----:B------:R-:W-:Y:S01]  /*b3f0*/  PRMT R14, R14, 0x7632, R17 ;  /* 0x000076320e0e7816 */ /* 0x000fe20000000011 */
[----:B------:R-:W-:Y:S02]  /*b400*/  IMAD.MOV.U32 R5, RZ, RZ, R20 ;  /* 0x000000ffff057224 */ /* 0x000fe400078e0014 */
.L_x_17024:
[----:B------:R-:W-:Y:S05]  /*b410*/  BSYNC B1 ;  /* 0x0000000000017941 */ /* 0x000fea0003800000 */
.L_x_17022:
        /* <DEDUP_REMOVED lines=9> */
.L_x_17026:
[----:B------:R-:W-:Y:S01]  /*b4b0*/  PRMT R17, R17, 0x5410, R14 ;  /* 0x0000541011117816 */ /* 0x000fe2000000000e */
[----:B------:R-:W-:Y:S01]  /*b4c0*/  IMAD.MOV.U32 R11, RZ, RZ, R4 ;  /* 0x000000ffff0b7224 */ /* 0x000fe200078e0004 */
[----:B------:R-:W-:Y:S01]  /*b4d0*/  PRMT R14, R10, 0x7632, R14 ;  /* 0x000076320a0e7816 */ /* 0x000fe2000000000e */
[----:B------:R-:W-:Y:S02]  /*b4e0*/  IMAD.MOV.U32 R4, RZ, RZ, R19 ;  /* 0x000000ffff047224 */ /* 0x000fe400078e0013 */
.L_x_17027:
[----:B------:R-:W-:Y:S05]  /*b4f0*/  BSYNC B1 ;  /* 0x0000000000017941 */ /* 0x000fea0003800000 */
.L_x_17025:
        /* <DEDUP_REMOVED lines=9> */
.L_x_17029:
[----:B------:R-:W-:Y:S01]  /*b590*/  IMAD.MOV.U32 R10, RZ, RZ, R11 ;  /* 0x000000ffff0a7224 */ /* 0x000fe200078e000b */
[----:B------:R-:W-:Y:S01]  /*b5a0*/  PRMT R17, R17, 0x5432, R25 ;  /* 0x0000543211117816 */ /* 0x000fe20000000019 */
[----:B------:R-:W-:Y:S02]  /*b5b0*/  IMAD.MOV.U32 R11, RZ, RZ, R21 ;  /* 0x000000ffff0b7224 */ /* 0x000fe400078e0015 */
.L_x_17030:
[----:B------:R-:W-:Y:S05]  /*b5c0*/  BSYNC B1 ;  /* 0x0000000000017941 */ /* 0x000fea0003800000 */
.L_x_17028:
        /* <DEDUP_REMOVED lines=9> */
.L_x_17032:
[--C-:B------:R-:W-:Y:S01]  /*b660*/  PRMT R19, R19, 0x5410, R17.reuse ;  /* 0x0000541013137816 */ /* 0x100fe20000000011 */
[----:B------:R-:W-:Y:S01]  /*b670*/  IMAD.MOV.U32 R9, RZ, RZ, R10 ;  /* 0x000000ffff097224 */ /* 0x000fe200078e000a */
[----:B------:R-:W-:Y:S01]  /*b680*/  PRMT R17, R25, 0x7632, R17 ;  /* 0x0000763219117816 */ /* 0x000fe20000000011 */
[----:B------:R-:W-:Y:S02]  /*b690*/  IMAD.MOV.U32 R10, RZ, RZ, R23 ;  /* 0x000000ffff0a7224 */ /* 0x000fe400078e0017 */
.L_x_17033:
[----:B------:R-:W-:Y:S05]  /*b6a0*/  BSYNC B1 ;  /* 0x0000000000017941 */ /* 0x000fea0003800000 */
.L_x_17031:
        /* <DEDUP_REMOVED lines=9> */
.L_x_17035:
[----:B------:R-:W-:Y:S01]  /*b740*/  IMAD.MOV.U32 R8, RZ, RZ, R9 ;  /* 0x000000ffff087224 */ /* 0x000fe200078e0009 */
[----:B------:R-:W-:Y:S01]  /*b750*/  PRMT R19, R19, 0x5432, R27 ;  /* 0x0000543213137816 */ /* 0x000fe2000000001b */
[----:B------:R-:W-:Y:S02]  /*b760*/  IMAD.MOV.U32 R9, RZ, RZ, R26 ;  /* 0x000000ffff097224 */ /* 0x000fe400078e001a */
.L_x_17036:
[----:B------:R-:W-:Y:S05]  /*b770*/  BSYNC B1 ;  /* 0x0000000000017941 */ /* 0x000fea0003800000 */
.L_x_17034:
[----:B------:R-:W-:Y:S02]  /*b780*/  FADD.FTZ R2, R2, R3 ;  /* 0x0000000302027221 */ /* 0x000fe40000010000 */
[----:B------:R-:W-:Y:S02]  /*b790*/  IMAD.MOV.U32 R3, RZ, RZ, R13 ;  /* 0x000000ffff037224 */ /* 0x000fe400078e000d */
.L_x_16868:
[----:B--234-:R-:W-:Y:S05]  /*b7a0*/  BSYNC B0 ;  /* 0x0000000000007941 */ /* 0x01cfea0003800000 */
.L_x_16867:
[----:B------:R-:W-:Y:S01]  /*b7b0*/  ISETP.GT.AND P0, PT, R12, 0x17, PT ;  /* 0x000000170c00780c */ /* 0x000fe20003f04270 */
[----:B------:R2:W3:Y:S01]  /*b7c0*/  SHFL.DOWN PT, R36, R3, 0x8, 0x1f ;  /* 0x09001f0003247f89 */ /* 0x0004e200000e0000 */
[----:B------:R-:W-:Y:S03]  /*b7d0*/  BSSY B0, `(.L_x_17037) ;  /* 0x000035a000007945 */ /* 0x000fe60003800000 */
[----:B------:R2:W4:Y:S04]  /*b7e0*/  SHFL.DOWN PT, R21, R2, 0x8, 0x1f ;  /* 0x09001f0002157f89 */ /* 0x00052800000e0000 */
[----:B------:R2:W1:Y:S04]  /*b7f0*/  SHFL.DOWN PT, R38, R8, 0x8, 0x1f ;  /* 0x09001f0008267f89 */ /* 0x00046800000e0000 */
        /* <DEDUP_REMOVED lines=17> */
[----:B------:R-:W-:Y:S02]  /*b910*/  FSEL R13, R3, R36, P2 ;  /* 0x00000024030d7208 */ /* 0x000fe40001000000 */
[----:B------:R-:W-:Y:S02]  /*b920*/  FSEL R36, R36, R3, P2 ;  /* 0x0000000324247208 */ /* 0x000fe40001000000 */
[----:B--2---:R-:W-:Y:S01]  /*b930*/  FSEL R3, R21, R2, P2 ;  /* 0x0000000215037208 */ /* 0x004fe20001000000 */
        /* <DEDUP_REMOVED lines=17> */
.L_x_17040:
[----:B------:R-:W-:Y:S01]  /*ba50*/  IMAD.MOV.U32 R36, RZ, RZ, R7 ;  /* 0x000000ffff247224 */ /* 0x000fe200078e0007 */
[C---:B------:R-:W-:Y:S01]  /*ba60*/  PRMT R21, R15.reuse, 0x7632, R21 ;  /* 0x000076320f157816 */ /* 0x040fe20000000015 */
[----:B------:R-:W-:Y:S01]  /*ba70*/  IMAD.MOV.U32 R7, RZ, RZ, R6 ;  /* 0x000000ffff077224 */ /* 0x000fe200078e0006 */
[----:B------:R-:W-:Y:S02]  /*ba80*/  PRMT R15, R15, 0x5410, R15 ;  /* 0x000054100f0f7816 */ /* 0x000fe4000000000f */
.L_x_17041:
[----:B------:R-:W-:Y:S05]  /*ba90*/  BSYNC B1 ;  /* 0x0000000000017941 */ /* 0x000fea0003800000 */
.L_x_17039:
        /* <DEDUP_REMOVED lines=9> */
.L_x_17043:
[----:B------:R-:W-:Y:S01]  /*bb30*/  IMAD.MOV.U32 R23, RZ, RZ, R36 ;  /* 0x000000ffff177224 */ /* 0x000fe200078e0024 */
[----:B------:R-:W-:Y:S01]  /*bb40*/  PRMT R6, R6, 0x5410, R21 ;  /* 0x0000541006067816 */ /* 0x000fe20000000015 */
[----:B------:R-:W-:Y:S01]  /*bb50*/  IMAD.MOV.U32 R36, RZ, RZ, R5 ;  /* 0x000000ffff247224 */ /* 0x000fe200078e0005 */
[----:B------:R-:W-:Y:S02]  /*bb60*/  PRMT R21, R14, 0x7632, R21 ;  /* 0x000076320e157816 */ /* 0x000fe40000000015 */
.L_x_17044:
[----:B------:R-:W-:Y:S05]  /*bb70*/  BSYNC B1 ;  /* 0x0000000000017941 */ /* 0x000fea0003800000 */
.L_x_17042:
        /* <DEDUP_REMOVED lines=9> */
.L_x_17046:
[----:B------:R-:W-:Y:S01]  /*bc10*/  IMAD.MOV.U32 R38, RZ, RZ, R23 ;  /* 0x000000ffff267224 */ /* 0x000fe200078e0017 */
[C---:B------:R-:W-:Y:S01]  /*bc20*/  PRMT R5, R6.reuse, 0x7632, R5 ;  /* 0x0000763206057816 */ /* 0x040fe20000000005 */
[----:B------:R-:W-:Y:S01]  /*bc30*/  IMAD.MOV.U32 R23, RZ, RZ, R4 ;  /* 0x000000ffff177224 */ /* 0x000fe200078e0004 */
[----:B------:R-:W-:Y:S02]  /*bc40*/  PRMT R6, R6, 0x5410, R14 ;  /* 0x0000541006067816 */ /* 0x000fe4000000000e */
.L_x_17047:
[----:B------:R-:W-:Y:S05]  /*bc50*/  BSYNC B1 ;  /* 0x0000000000017941 */ /* 0x000fea0003800000 */
.L_x_17045:
        /* <DEDUP_REMOVED lines=9> */
.L_x_17049:
[----:B------:R-:W-:Y:S01]  /*bcf0*/  IMAD.MOV.U32 R25, RZ, RZ, R38 ;  /* 0x000000ffff197224 */ /* 0x000fe200078e0026 */
[----:B------:R-:W-:Y:S01]  /*bd00*/  PRMT R4, R5, 0x7610, R4 ;  /* 0x0000761005047816 */ /* 0x000fe20000000004 */
[----:B------:R-:W-:Y:S01]  /*bd10*/  IMAD.MOV.U32 R38, RZ, RZ, R11 ;  /* 0x000000ffff267224 */ /* 0x000fe200078e000b */
[----:B------:R-:W-:Y:S02]  /*bd20*/  PRMT R5, R17, 0x7632, R5 ;  /* 0x0000763211057816 */ /* 0x000fe40000000005 */
.L_x_17050:
[----:B------:R-:W-:Y:S05]  /*bd30*/  BSYNC B1 ;  /* 0x0000000000017941 */ /* 0x000fea0003800000 */
.L_x_17048:
        /* <DEDUP_REMOVED lines=9> */
.L_x_17052:
[----:B------:R-:W-:Y:S01]  /*bdd0*/  IMAD.MOV.U32 R14, RZ, RZ, R25 ;  /* 0x000000ffff0e7224 */ /* 0x000fe200078e0019 */
[----:B------:R-:W-:Y:S01]  /*bde0*/  PRMT R6, R4, 0x7610, R6 ;  /* 0x0000761004067816 */ /* 0x000fe20000000006 */
[----:B------:R-:W-:Y:S01]  /*bdf0*/  IMAD.MOV.U32 R25, RZ, RZ, R10 ;  /* 0x000000ffff197224 */ /* 0x000fe200078e000a */
[----:B------:R-:W-:Y:S02]  /*be00*/  PRMT R4, R17, 0x7610, R4 ;  /* 0x0000761011047816 */ /* 0x000fe40000000004 */
.L_x_17053:
[----:B------:R-:W-:Y:S05]  /*be10*/  BSYNC B1 ;  /* 0x0000000000017941 */ /* 0x000fea0003800000 */
.L_x_17051:
        /* <DEDUP_REMOVED lines=9> */
.L_x_17055:
[----:B------:R-:W-:Y:S01]  /*beb0*/  IMAD.MOV.U32 R11, RZ, RZ, R14 ;  /* 0x000000ffff0b7224 */ /* 0x000fe200078e000e */
[----:B------:R-:W-:Y:S01]  /*bec0*/  PRMT R10, R6, 0x7610, R10 ;  /* 0x00007610060a7816 */ /* 0x000fe2000000000a */
[----:B------:R-:W-:Y:S01]  /*bed0*/  IMAD.MOV.U32 R14, RZ, RZ, R9 ;  /* 0x000000ffff0e7224 */ /* 0x000fe200078e0009 */
[----:B------:R-:W-:Y:S02]  /*bee0*/  PRMT R6, R19, 0x7632, R6 ;  /* 0x0000763213067816 */ /* 0x000fe40000000006 */
.L_x_17056:
[----:B------:R-:W-:Y:S05]  /*bef0*/  BSYNC B1 ;  /* 0x0000000000017941 */ /* 0x000fea0003800000 */
.L_x_17054:
        /* <DEDUP_REMOVED lines=9> */
.L_x_17058:
[----:B------:R-:W-:Y:S01]  /*bf90*/  IMAD.MOV.U32 R9, RZ, RZ, R11 ;  /* 0x000000ffff097224 */ /* 0x000fe200078e000b */
[----:B------:R-:W-:Y:S01]  /*bfa0*/  PRMT R4, R4, 0x5410, R10 ;  /* 0x0000541004047816 */ /* 0x000fe2000000000a */
[----:B------:R-:W-:Y:S01]  /*bfb0*/  IMAD.MOV.U32 R11, RZ, RZ, R8 ;  /* 0x000000ffff0b7224 */ /* 0x000fe200078e0008 */
[----:B------:R-:W-:Y:S02]  /*bfc0*/  PRMT R10, R19, 0x7610, R10 ;  /* 0x00007610130a7816 */ /* 0x000fe4000000000a */
.L_x_17059:
[----:B------:R-:W-:Y:S05]  /*bfd0*/  BSYNC B1 ;  /* 0x0000000000017941 */ /* 0x000fea0003800000 */
.L_x_17057:
        /* <DEDUP_REMOVED lines=16> */
.L_x_17061:
[----:B------:R-:W-:Y:S01]  /*c0e0*/  IMAD.MOV.U32 R8, RZ, RZ, R7 ;  /* 0x000000ffff087224 */ /* 0x000fe200078e0007 */
[----:B------:R-:W-:Y:S01]  /*c0f0*/  PRMT R5, R5, 0x7610, R15 ;  /* 0x0000761005057816 */ /* 0x000fe2000000000f */
[----:B------:R-:W-:Y:S01]  /*c100*/  IMAD.MOV.U32 R7, RZ, RZ, R36 ;  /* 0x000000ffff077224 */ /* 0x000fe200078e0024 */
[----:B------:R-:W-:Y:S02]  /*c110*/  PRMT R15, R15, 0x5410, R21 ;  /* 0x000054100f0f7816 */ /* 0x000fe40000000015 */
.L_x_17062:
[----:B------:R-:W-:Y:S05]  /*c120*/  BSYNC B1 ;  /* 0x0000000000017941 */ /* 0x000fea0003800000 */
.L_x_17060:
        /* <DEDUP_REMOVED lines=9> */
.L_x_17064:
[----:B------:R-:W-:Y:S01]  /*c1c0*/  IMAD.MOV.U32 R17, RZ, RZ, R8 ;  /* 0x000000ffff117224 */ /* 0x000fe200078e0008 */
[C---:B------:R-:W-:Y:S01]  /*c1d0*/  PRMT R15, R5.reuse, 0x7632, R15 ;  /* 0x00007632050f7816 */ /* 0x040fe2000000000f */
[----:B------:R-:W-:Y:S01]  /*c1e0*/  IMAD.MOV.U32 R8, RZ, RZ, R23 ;  /* 0x000000ffff087224 */ /* 0x000fe200078e0017 */
[----:B------:R-:W-:Y:S02]  /*c1f0*/  PRMT R5, R5, 0x7610, R6 ;  /* 0x0000761005057816 */ /* 0x000fe40000000006 */
.L_x_17065:
[----:B------:R-:W-:Y:S05]  /*c200*/  BSYNC B1 ;  /* 0x0000000000017941 */ /* 0x000fea0003800000 */
.L_x_17063:
        /* <DEDUP_REMOVED lines=9> */
.L_x_17067:
[----:B------:R-:W-:Y:S01]  /*c2a0*/  IMAD.MOV.U32 R36, RZ, RZ, R17 ;  /* 0x000000ffff247224 */ /* 0x000fe200078e0011 */
[--C-:B------:R-:W-:Y:S01]  /*c2b0*/  PRMT R6, R6, 0x5410, R15.reuse ;  /* 0x0000541006067816 */ /* 0x100fe2000000000f */
[----:B------:R-:W-:Y:S01]  /*c2c0*/  IMAD.MOV.U32 R17, RZ, RZ, R38 ;  /* 0x000000ffff117224 */ /* 0x000fe200078e0026 */
[----:B------:R-:W-:Y:S02]  /*c2d0*/  PRMT R15, R5, 0x7610, R15 ;  /* 0x00007610050f7816 */ /* 0x000fe4000000000f */
.L_x_17068:
[----:B------:R-:W-:Y:S05]  /*c2e0*/  BSYNC B1 ;  /* 0x0000000000017941 */ /* 0x000fea0003800000 */
.L_x_17066:
        /* <DEDUP_REMOVED lines=9> */
.L_x_17070:
[----:B------:R-:W-:Y:S01]  /*c380*/  IMAD.MOV.U32 R19, RZ, RZ, R36 ;  /* 0x000000ffff137224 */ /* 0x000fe200078e0024 */
[----:B------:R-:W-:Y:S01]  /*c390*/  PRMT R10, R10, 0x7610, R6 ;  /* 0x000076100a0a7816 */ /* 0x000fe20000000006 */
[----:B------:R-:W-:Y:S01]  /*c3a0*/  IMAD.MOV.U32 R36, RZ, RZ, R25 ;  /* 0x000000ffff247224 */ /* 0x000fe200078e0019 */
[----:B------:R-:W-:Y:S02]  /*c3b0*/  PRMT R6, R6, 0x5410, R4 ;  /* 0x0000541006067816 */ /* 0x000fe40000000004 */
.L_x_17071:
[----:B------:R-:W-:Y:S05]  /*c3c0*/  BSYNC B1 ;  /* 0x0000000000017941 */ /* 0x000fea0003800000 */
.L_x_17069:
        /* <DEDUP_REMOVED lines=9> */
.L_x_17073:
[----:B------:R-:W-:Y:S01]  /*c460*/  IMAD.MOV.U32 R38, RZ, RZ, R19 ;  /* 0x000000ffff267224 */ /* 0x000fe200078e0013 */
[C---:B------:R-:W-:Y:S01]  /*c470*/  PRMT R5, R10.reuse, 0x7632, R5 ;  /* 0x000076320a057816 */ /* 0x040fe20000000005 */
[----:B------:R-:W-:Y:S01]  /*c480*/  IMAD.MOV.U32 R19, RZ, RZ, R14 ;  /* 0x000000ffff137224 */ /* 0x000fe200078e000e */
[----:B------:R-:W-:Y:S02]  /*c490*/  PRMT R10, R10, 0x5410, R6 ;  /* 0x000054100a0a7816 */ /* 0x000fe40000000006 */
.L_x_17074:
[----:B------:R-:W-:Y:S05]  /*c4a0*/  BSYNC B1 ;  /* 0x0000000000017941 */ /* 0x000fea0003800000 */
.L_x_17072:
        /* <DEDUP_REMOVED lines=9> */
.L_x_17076:
[----:B------:R-:W-:Y:S01]  /*c540*/  IMAD.MOV.U32 R14, RZ, RZ, R38 ;  /* 0x000000ffff0e7224 */ /* 0x000fe200078e0026 */
[----:B------:R-:W-:Y:S01]  /*c550*/  PRMT R21, R21, 0x5410, R5 ;  /* 0x0000541015157816 */ /* 0x000fe20000000005 */
[----:B------:R-:W-:Y:S01]  /*c560*/  IMAD.MOV.U32 R38, RZ, RZ, R11 ;  /* 0x000000ffff267224 */ /* 0x000fe200078e000b */
[----:B------:R-:W-:Y:S02]  /*c570*/  PRMT R5, R10, 0x7610, R5 ;  /* 0x000076100a057816 */ /* 0x000fe40000000005 */
.L_x_17077:
[----:B------:R-:W-:Y:S05]  /*c580*/  BSYNC B1 ;  /* 0x0000000000017941 */ /* 0x000fea0003800000 */
.L_x_17075:
        /* <DEDUP_REMOVED lines=9> */
.L_x_17079:
[C---:B------:R-:W-:Y:S01]  /*c620*/  PRMT R4, R21.reuse, 0x7632, R4 ;  /* 0x0000763215047816 */ /* 0x040fe20000000004 */
[----:B------:R-:W-:Y:S02]  /*c630*/  IMAD.MOV.U32 R11, RZ, RZ, R14 ;  /* 0x000000ffff0b7224 */ /* 0x000fe400078e000e */
[----:B------:R-:W-:Y:S01]  /*c640*/  IMAD.MOV.U32 R14, RZ, RZ, R9 ;  /* 0x000000ffff0e7224 */ /* 0x000fe200078e0009 */
[----:B------:R-:W-:Y:S02]  /*c650*/  PRMT R21, R21, 0x7610, R4 ;  /* 0x0000761015157816 */ /* 0x000fe40000000004 */
.L_x_17080:
[----:B------:R-:W-:Y:S05]  /*c660*/  BSYNC B1 ;  /* 0x0000000000017941 */ /* 0x000fea0003800000 */
.L_x_17078:
        /* <DEDUP_REMOVED lines=16> */
.L_x_17082:
[----:B------:R-:W-:Y:S01]  /*c770*/  IMAD.MOV.U32 R34, RZ, RZ, R7 ;  /* 0x000000ffff227224 */ /* 0x000fe200078e0007 */
[C---:B------:R-:W-:Y:S01]  /*c780*/  PRMT R6, R15.reuse, 0x7632, R6 ;  /* 0x000076320f067816 */ /* 0x040fe20000000006 */
[----:B------:R-:W-:Y:S01]  /*c790*/  IMAD.MOV.U32 R7, RZ, RZ, R8 ;  /* 0x000000ffff077224 */ /* 0x000fe200078e0008 */
[----:B------:R-:W-:Y:S02]  /*c7a0*/  PRMT R15, R15, 0x7610, R5 ;  /* 0x000076100f0f7816 */ /* 0x000fe40000000005 */
.L_x_17083:
[----:B------:R-:W-:Y:S05]  /*c7b0*/  BSYNC B1 ;  /* 0x0000000000017941 */ /* 0x000fea0003800000 */
.L_x_17081:
        /* <DEDUP_REMOVED lines=9> */
.L_x_17085:
[----:B------:R-:W-:Y:S01]  /*c850*/  IMAD.MOV.U32 R9, RZ, RZ, R34 ;  /* 0x000000ffff097224 */ /* 0x000fe200078e0022 */
[--C-:B------:R-:W-:Y:S01]  /*c860*/  PRMT R4, R4, 0x5410, R6.reuse ;  /* 0x0000541004047816 */ /* 0x100fe20000000006 */
[----:B------:R-:W-:Y:S01]  /*c870*/  IMAD.MOV.U32 R34, RZ, RZ, R17 ;  /* 0x000000ffff227224 */ /* 0x000fe200078e0011 */
[----:B------:R-:W-:Y:S02]  /*c880*/  PRMT R6, R15, 0x7610, R6 ;  /* 0x000076100f067816 */ /* 0x000fe40000000006 */
.L_x_17086:
[----:B------:R-:W-:Y:S05]  /*c890*/  BSYNC B1 ;  /* 0x0000000000017941 */ /* 0x000fea0003800000 */
.L_x_17084:
        /* <DEDUP_REMOVED lines=9> */
.L_x_17088:
[----:B------:R-:W-:Y:S01]  /*c930*/  IMAD.MOV.U32 R8, RZ, RZ, R9 ;  /* 0x000000ffff087224 */ /* 0x000fe200078e0009 */
[----:B------:R-:W-:Y:S01]  /*c940*/  PRMT R5, R5, 0x7610, R4 ;  /* 0x0000761005057816 */ /* 0x000fe20000000004 */
[----:B------:R-:W-:Y:S01]  /*c950*/  IMAD.MOV.U32 R9, RZ, RZ, R36 ;  /* 0x000000ffff097224 */ /* 0x000fe200078e0024 */
[----:B------:R-:W-:Y:S02]  /*c960*/  PRMT R4, R4, 0x7610, R6 ;  /* 0x0000761004047816 */ /* 0x000fe40000000006 */
.L_x_17089:
[----:B------:R-:W-:Y:S05]  /*c970*/  BSYNC B1 ;  /* 0x0000000000017941 */ /* 0x000fea0003800000 */
.L_x_17087:
        /* <DEDUP_REMOVED lines=9> */
.L_x_17091:
[C---:B------:R-:W-:Y:S01]  /*ca10*/  PRMT R10, R5.reuse, 0x7632, R10 ;  /* 0x00007632050a7816 */ /* 0x040fe2000000000a */
[----:B------:R-:W-:Y:S02]  /*ca20*/  IMAD.MOV.U32 R17, RZ, RZ, R8 ;  /* 0x000000ffff117224 */ /* 0x000fe400078e0008 */
[----:B------:R-:W-:Y:S01]  /*ca30*/  IMAD.MOV.U32 R8, RZ, RZ, R19 ;  /* 0x000000ffff087224 */ /* 0x000fe200078e0013 */
[----:B------:R-:W-:Y:S02]  /*ca40*/  PRMT R5, R5, 0x7610, R10 ;  /* 0x0000761005057816 */ /* 0x000fe4000000000a */
.L_x_17092:
[----:B------:R-:W-:Y:S05]  /*ca50*/  BSYNC B1 ;  /* 0x0000000000017941 */ /* 0x000fea0003800000 */
.L_x_17090:
        /* <DEDUP_REMOVED lines=9> */
.L_x_17094:
[----:B------:R-:W-:Y:S01]  /*caf0*/  IMAD.MOV.U32 R19, RZ, RZ, R17 ;  /* 0x000000ffff137224 */ /* 0x000fe200078e0011 */
[----:B------:R-:W-:Y:S01]  /*cb00*/  PRMT R10, R5, 0x5410, R10 ;  /* 0x00005410050a7816 */ /* 0x000fe2000000000a */
[----:B------:R-:W-:Y:S02]  /*cb10*/  IMAD.MOV.U32 R17, RZ, RZ, R38 ;  /* 0x000000ffff117224 */ /* 0x000fe400078e0026 */
.L_x_17095:
[----:B------:R-:W-:Y:S05]  /*cb20*/  BSYNC B1 ;  /* 0x0000000000017941 */ /* 0x000fea0003800000 */
.L_x_17093:
        /* <DEDUP_REMOVED lines=9> */
.L_x_17097:
[----:B------:R-:W-:Y:S01]  /*cbc0*/  IMAD.MOV.U32 R36, RZ, RZ, R19 ;  /* 0x000000ffff247224 */ /* 0x000fe200078e0013 */
[----:B------:R-:W-:Y:S01]  /*cbd0*/  PRMT R6, R6, 0x7610, R10 ;  /* 0x0000761006067816 */ /* 0x000fe2000000000a */
[----:B------:R-:W-:Y:S01]  /*cbe0*/  IMAD.MOV.U32 R19, RZ, RZ, R14 ;  /* 0x000000ffff137224 */ /* 0x000fe200078e000e */
[----:B------:R-:W-:Y:S02]  /*cbf0*/  PRMT R10, R10, 0x7610, R21 ;  /* 0x000076100a0a7816 */ /* 0x000fe40000000015 */
.L_x_17098:
[----:B------:R-:W-:Y:S05]  /*cc00*/  BSYNC B1 ;  /* 0x0000000000017941 */ /* 0x000fea0003800000 */
.L_x_17096:
        /* <DEDUP_REMOVED lines=9> */
.L_x_17100:
[----:B------:R-:W-:Y:S01]  /*cca0*/  IMAD.MOV.U32 R14, RZ, RZ, R36 ;  /* 0x000000ffff0e7224 */ /* 0x000fe200078e0024 */
[C---:B------:R-:W-:Y:S01]  /*ccb0*/  PRMT R5, R6.reuse, 0x7632, R5 ;  /* 0x0000763206057816 */ /* 0x040fe20000000005 */
[----:B------:R-:W-:Y:S01]  /*ccc0*/  IMAD.MOV.U32 R36, RZ, RZ, R11 ;  /* 0x000000ffff247224 */ /* 0x000fe200078e000b */
[----:B------:R-:W-:Y:S02]  /*ccd0*/  PRMT R6, R6, 0x5410, R4 ;  /* 0x0000541006067816 */ /* 0x000fe40000000004 */
.L_x_17101:
[----:B------:R-:W-:Y:S05]  /*cce0*/  BSYNC B1 ;  /* 0x0000000000017941 */ /* 0x000fea0003800000 */
.L_x_17099:
        /* <DEDUP_REMOVED lines=16> */
.L_x_17103:
[----:B------:R-:W-:Y:S01]  /*cdf0*/  IMAD.MOV.U32 R20, RZ, RZ, R7 ;  /* 0x000000ffff147224 */ /* 0x000fe200078e0007 */
[C---:B------:R-:W-:Y:S01]  /*ce00*/  PRMT R4, R15.reuse, 0x7632, R4 ;  /* 0x000076320f047816 */ /* 0x040fe20000000004 */
[----:B------:R-:W-:Y:S01]  /*ce10*/  IMAD.MOV.U32 R7, RZ, RZ, R34 ;  /* 0x000000ffff077224 */ /* 0x000fe200078e0022 */
[----:B------:R-:W-:Y:S02]  /*ce20*/  PRMT R15, R15, 0x5410, R6 ;  /* 0x000054100f0f7816 */ /* 0x000fe40000000006 */
.L_x_17104:
[----:B------:R-:W-:Y:S05]  /*ce30*/  BSYNC B1 ;  /* 0x0000000000017941 */ /* 0x000fea0003800000 */
.L_x_17102:
        /* <DEDUP_REMOVED lines=9> */
.L_x_17106:
[----:B------:R-:W-:Y:S01]  /*ced0*/  IMAD.MOV.U32 R11, RZ, RZ, R20 ;  /* 0x000000ffff0b7224 */ /* 0x000fe200078e0014 */
[C---:B------:R-:W-:Y:S01]  /*cee0*/  PRMT R6, R4.reuse, 0x7610, R6 ;  /* 0x0000761004067816 */ /* 0x040fe20000000006 */
[----:B------:R-:W-:Y:S01]  /*cef0*/  IMAD.MOV.U32 R20, RZ, RZ, R9 ;  /* 0x000000ffff147224 */ /* 0x000fe200078e0009 */
[----:B------:R-:W-:Y:S02]  /*cf00*/  PRMT R4, R4, 0x7632, R4 ;  /* 0x0000763204047816 */ /* 0x000fe40000000004 */
.L_x_17107:
[----:B------:R-:W-:Y:S05]  /*cf10*/  BSYNC B1 ;  /* 0x0000000000017941 */ /* 0x000fea0003800000 */
.L_x_17105:
        /* <DEDUP_REMOVED lines=9> */
.L_x_17109:
[----:B------:R-:W-:Y:S01]  /*cfb0*/  IMAD.MOV.U32 R32, RZ, RZ, R11 ;  /* 0x000000ffff207224 */ /* 0x000fe200078e000b */
[----:B------:R-:W-:Y:S01]  /*cfc0*/  PRMT R4, R4, 0x5410, R6 ;  /* 0x0000541004047816 */ /* 0x000fe20000000006 */
[----:B------:R-:W-:Y:S01]  /*cfd0*/  IMAD.MOV.U32 R11, RZ, RZ, R8 ;  /* 0x000000ffff0b7224 */ /* 0x000fe200078e0008 */
[----:B------:R-:W-:Y:S02]  /*cfe0*/  PRMT R6, R5, 0x7632, R6 ;  /* 0x0000763205067816 */ /* 0x000fe40000000006 */
.L_x_17110:
[----:B------:R-:W-:Y:S05]  /*cff0*/  BSYNC B1 ;  /* 0x0000000000017941 */ /* 0x000fea0003800000 */
.L_x_17108:
        /* <DEDUP_REMOVED lines=9> */
.L_x_17112:
[----:B------:R-:W-:Y:S01]  /*d090*/  IMAD.MOV.U32 R8, RZ, RZ, R32 ;  /* 0x000000ffff087224 */ /* 0x000fe200078e0020 */
[----:B------:R-:W-:Y:S01]  /*d0a0*/  PRMT R5, R5, 0x7610, R4 ;  /* 0x0000761005057816 */ /* 0x000fe20000000004 */
[----:B------:R-:W-:Y:S01]  /*d0b0*/  IMAD.MOV.U32 R32, RZ, RZ, R17 ;  /* 0x000000ffff207224 */ /* 0x000fe200078e0011 */
[----:B------:R-:W-:Y:S02]  /*d0c0*/  PRMT R4, R4, 0x5410, R10 ;  /* 0x0000541004047816 */ /* 0x000fe4000000000a */
.L_x_17113:
[----:B------:R-:W-:Y:S05]  /*d0d0*/  BSYNC B1 ;  /* 0x0000000000017941 */ /* 0x000fea0003800000 */
.L_x_17111:
        /* <DEDUP_REMOVED lines=9> */
.L_x_17115:
[----:B------:R-:W-:Y:S01]  /*d170*/  IMAD.MOV.U32 R9, RZ, RZ, R8 ;  /* 0x000000ffff097224 */ /* 0x000fe200078e0008 */
[----:B------:R-:W-:Y:S01]  /*d180*/  PRMT R17, R17, 0x7610, R5 ;  /* 0x0000761011117816 */ /* 0x000fe20000000005 */
[----:B------:R-:W-:Y:S01]  /*d190*/  IMAD.MOV.U32 R8, RZ, RZ, R19 ;  /* 0x000000ffff087224 */ /* 0x000fe200078e0013 */
[----:B------:R-:W-:Y:S02]  /*d1a0*/  PRMT R5, R5, 0x7610, R10 ;  /* 0x0000761005057816 */ /* 0x000fe4000000000a */
.L_x_17116:
[----:B------:R-:W-:Y:S05]  /*d1b0*/  BSYNC B1 ;  /* 0x0000000000017941 */ /* 0x000fea0003800000 */
.L_x_17114:
        /* <DEDUP_REMOVED lines=9> */
.L_x_17118:
[----:B------:R-:W-:Y:S01]  /*d250*/  IMAD.MOV.U32 R19, RZ, RZ, R9 ;  /* 0x000000ffff137224 */ /* 0x000fe200078e0009 */
[C---:B------:R-:W-:Y:S01]  /*d260*/  PRMT R10, R17.reuse, 0x7632, R10 ;  /* 0x00007632110a7816 */ /* 0x040fe2000000000a */
[----:B------:R-:W-:Y:S01]  /*d270*/  IMAD.MOV.U32 R9, RZ, RZ, R36 ;  /* 0x000000ffff097224 */ /* 0x000fe200078e0024 */
[----:B------:R-:W-:Y:S02]  /*d280*/  PRMT R17, R17, 0x7610, R6 ;  /* 0x0000761011117816 */ /* 0x000fe40000000006 */
.L_x_17119:
[----:B------:R-:W-:Y:S05]  /*d290*/  BSYNC B1 ;  /* 0x0000000000017941 */ /* 0x000fea0003800000 */
.L_x_17117:
        /* <DEDUP_REMOVED lines=9> */
.L_x_17121:
[----:B------:R-:W-:Y:S01]  /*d330*/  IMAD.MOV.U32 R21, RZ, RZ, R19 ;  /* 0x000000ffff157224 */ /* 0x000fe200078e0013 */
[----:B------:R-:W-:Y:S01]  /*d340*/  PRMT R6, R6, 0x5410, R10 ;  /* 0x0000541006067816 */ /* 0x000fe2000000000a */
[----:B------:R-:W-:Y:S01]  /*d350*/  IMAD.MOV.U32 R19, RZ, RZ, R14 ;  /* 0x000000ffff137224 */ /* 0x000fe200078e000e */
[----:B------:R-:W-:Y:S02]  /*d360*/  PRMT R10, R5, 0x7610, R10 ;  /* 0x00007610050a7816 */ /* 0x000fe4000000000a */
.L_x_17122:
[----:B------:R-:W-:Y:S05]  /*d370*/  BSYNC B1 ;  /* 0x0000000000017941 */ /* 0x000fea0003800000 */
.L_x_17120:
        /* <DEDUP_REMOVED lines=16> */
.L_x_17124:
[----:B------:R-:W-:Y:S01]  /*d480*/  IMAD.MOV.U32 R14, RZ, RZ, R7 ;  /* 0x000000ffff0e7224 */ /* 0x000fe200078e0007 */
[C---:B------:R-:W-:Y:S01]  /*d490*/  PRMT R5, R15.reuse, 0x7632, R5 ;  /* 0x000076320f057816 */ /* 0x040fe20000000005 */
[----:B------:R-:W-:Y:S01]  /*d4a0*/  IMAD.MOV.U32 R7, RZ, RZ, R20 ;  /* 0x000000ffff077224 */ /* 0x000fe200078e0014 */
[----:B------:R-:W-:Y:S02]  /*d4b0*/  PRMT R15, R15, 0x5410, R4 ;  /* 0x000054100f0f7816 */ /* 0x000fe40000000004 */
.L_x_17125:
[----:B------:R-:W-:Y:S05]  /*d4c0*/  BSYNC B1 ;  /* 0x0000000000017941 */ /* 0x000fea0003800000 */
.L_x_17123:
        /* <DEDUP_REMOVED lines=9> */
.L_x_17127:
[----:B------:R-:W-:Y:S01]  /*d560*/  IMAD.MOV.U32 R23, RZ, RZ, R14 ;  /* 0x000000ffff177224 */ /* 0x000fe200078e000e */
[----:B------:R-:W-:Y:S01]  /*d570*/  PRMT R10, R10, 0x5410, R5 ;  /* 0x000054100a0a7816 */ /* 0x000fe20000000005 */
[----:B------:R-:W-:Y:S01]  /*d580*/  IMAD.MOV.U32 R14, RZ, RZ, R11 ;  /* 0x000000ffff0e7224 */ /* 0x000fe200078e000b */
[----:B------:R-:W-:Y:S02]  /*d590*/  PRMT R5, R6, 0x7610, R5 ;  /* 0x0000761006057816 */ /* 0x000fe40000000005 */
.L_x_17128:
[----:B------:R-:W-:Y:S05]  /*d5a0*/  BSYNC B1 ;  /* 0x0000000000017941 */ /* 0x000fea0003800000 */
.L_x_17126:
        /* <DEDUP_REMOVED lines=9> */
.L_x_17130:
[C---:B------:R-:W-:Y:S01]  /*d640*/  PRMT R4, R10.reuse, 0x7632, R4 ;  /* 0x000076320a047816 */ /* 0x040fe20000000004 */
[----:B------:R-:W-:Y:S02]  /*d650*/  IMAD.MOV.U32 R11, RZ, RZ, R23 ;  /* 0x000000ffff0b7224 */ /* 0x000fe400078e0017 */
[----:B------:R-:W-:Y:S01]  /*d660*/  IMAD.MOV.U32 R23, RZ, RZ, R32 ;  /* 0x000000ffff177224 */ /* 0x000fe200078e0020 */
[----:B------:R-:W-:Y:S02]  /*d670*/  PRMT R10, R10, 0x7610, R4 ;  /* 0x000076100a0a7816 */ /* 0x000fe40000000004 */
.L_x_17131:
[----:B------:R-:W-:Y:S05]  /*d680*/  BSYNC B1 ;  /* 0x0000000000017941 */ /* 0x000fea0003800000 */
.L_x_17129:
        /* <DEDUP_REMOVED lines=9> */
.L_x_17133:
[----:B------:R-:W-:Y:S01]  /*d720*/  IMAD.MOV.U32 R20, RZ, RZ, R11 ;  /* 0x000000ffff147224 */ /* 0x000fe200078e000b */
[----:B------:R-:W-:Y:S01]  /*d730*/  PRMT R6, R4, 0x7610, R6 ;  /* 0x0000761004067816 */ /* 0x000fe20000000006 */
[----:B------:R-:W-:Y:S01]  /*d740*/  IMAD.MOV.U32 R11, RZ, RZ, R8 ;  /* 0x000000ffff0b7224 */ /* 0x000fe200078e0008 */
[----:B------:R-:W-:Y:S02]  /*d750*/  PRMT R4, R5, 0x7632, R4 ;  /* 0x0000763205047816 */ /* 0x000fe40000000004 */
.L_x_17134:
[----:B------:R-:W-:Y:S05]  /*d760*/  BSYNC B1 ;  /* 0x0000000000017941 */ /* 0x000fea0003800000 */
.L_x_17132:
        /* <DEDUP_REMOVED lines=9> */
.L_x_17136:
[----:B------:R-:W-:Y:S01]  /*d800*/  IMAD.MOV.U32 R8, RZ, RZ, R20 ;  /* 0x000000ffff087224 */ /* 0x000fe200078e0014 */
[--C-:B------:R-:W-:Y:S01]  /*d810*/  PRMT R4, R4, 0x5410, R6.reuse ;  /* 0x0000541004047816 */ /* 0x100fe20000000006 */
[----:B------:R-:W-:Y:S01]  /*d820*/  IMAD.MOV.U32 R20, RZ, RZ, R9 ;  /* 0x000000ffff147224 */ /* 0x000fe200078e0009 */
[----:B------:R-:W-:Y:S02]  /*d830*/  PRMT R6, R17, 0x7632, R6 ;  /* 0x0000763211067816 */ /* 0x000fe40000000006 */
.L_x_17137:
[----:B------:R-:W-:Y:S05]  /*d840*/  BSYNC B1 ;  /* 0x0000000000017941 */ /* 0x000fea0003800000 */
.L_x_17135:
        /* <DEDUP_REMOVED lines=9> */
.L_x_17139:
[----:B------:R-:W-:Y:S01]  /*d8e0*/  IMAD.MOV.U32 R30, RZ, RZ, R8 ;  /* 0x000000ffff1e7224 */ /* 0x000fe200078e0008 */
[----:B------:R-:W-:Y:S01]  /*d8f0*/  PRMT R5, R5, 0x7610, R4 ;  /* 0x0000761005057816 */ /* 0x000fe20000000004 */
[----:B------:R-:W-:Y:S01]  /*d900*/  IMAD.MOV.U32 R8, RZ, RZ, R19 ;  /* 0x000000ffff087224 */ /* 0x000fe200078e0013 */
[----:B------:R-:W-:Y:S02]  /*d910*/  PRMT R4, R4, 0x5410, R10 ;  /* 0x0000541004047816 */ /* 0x000fe4000000000a */
.L_x_17140:
[----:B------:R-:W-:Y:S05]  /*d920*/  BSYNC B1 ;  /* 0x0000000000017941 */ /* 0x000fea0003800000 */
.L_x_17138:
        /* <DEDUP_REMOVED lines=9> */
.L_x_17142:
[----:B------:R-:W-:Y:S01]  /*d9c0*/  IMAD.MOV.U32 R9, RZ, RZ, R30 ;  /* 0x000000ffff097224 */ /* 0x000fe200078e001e */
[C---:B------:R-:W-:Y:S01]  /*d9d0*/  PRMT R10, R5.reuse, 0x7632, R10 ;  /* 0x00007632050a7816 */ /* 0x040fe2000000000a */
[----:B------:R-:W-:Y:S01]  /*d9e0*/  IMAD.MOV.U32 R30, RZ, RZ, R21 ;  /* 0x000000ffff1e7224 */ /* 0x000fe200078e0015 */
[----:B------:R-:W-:Y:S02]  /*d9f0*/  PRMT R5, R5, 0x7610, R6 ;  /* 0x0000761005057816 */ /* 0x000fe40000000006 */
.L_x_17143:
[----:B------:R-:W-:Y:S05]  /*da00*/  BSYNC B1 ;  /* 0x0000000000017941 */ /* 0x000fea0003800000 */
.L_x_17141:
        /* <DEDUP_REMOVED lines=16> */
.L_x_17145:
[----:B------:R-:W-:Y:S01]  /*db10*/  IMAD.MOV.U32 R18, RZ, RZ, R7 ;  /* 0x000000ffff127224 */ /* 0x000fe200078e0007 */
[----:B------:R-:W-:Y:S01]  /*db20*/  PRMT R6, R6, 0x7610, R15 ;  /* 0x0000761006067816 */ /* 0x000fe2000000000f */
[----:B------:R-:W-:Y:S01]  /*db30*/  IMAD.MOV.U32 R7, RZ, RZ, R14 ;  /* 0x000000ffff077224 */ /* 0x000fe200078e000e */
[----:B------:R-:W-:Y:S02]  /*db40*/  PRMT R15, R15, 0x5410, R5 ;  /* 0x000054100f0f7816 */ /* 0x000fe40000000005 */
.L_x_17146:
[----:B------:R-:W-:Y:S05]  /*db50*/  BSYNC B1 ;  /* 0x0000000000017941 */ /* 0x000fea0003800000 */
.L_x_17144:
        /* <DEDUP_REMOVED lines=9> */
.L_x_17148:
[----:B------:R-:W-:Y:S01]  /*dbf0*/  IMAD.MOV.U32 R14, RZ, RZ, R18 ;  /* 0x000000ffff0e7224 */ /* 0x000fe200078e0012 */
[----:B------:R-:W-:Y:S01]  /*dc00*/  PRMT R17, R17, 0x7610, R6 ;  /* 0x0000761011117816 */ /* 0x000fe20000000006 */
[----:B------:R-:W-:Y:S01]  /*dc10*/  IMAD.MOV.U32 R18, RZ, RZ, R23 ;  /* 0x000000ffff127224 */ /* 0x000fe200078e0017 */
[----:B------:R-:W-:Y:S02]  /*dc20*/  PRMT R6, R6, 0x7610, R10 ;  /* 0x0000761006067816 */ /* 0x000fe4000000000a */
.L_x_17149:
[----:B------:R-:W-:Y:S05]  /*dc30*/  BSYNC B1 ;  /* 0x0000000000017941 */ /* 0x000fea0003800000 */
.L_x_17147:
        /* <DEDUP_REMOVED lines=9> */
.L_x_17151:
[----:B------:R-:W-:Y:S01]  /*dcd0*/  IMAD.MOV.U32 R19, RZ, RZ, R14 ;  /* 0x000000ffff137224 */ /* 0x000fe200078e000e */
[----:B------:R-:W-:Y:S01]  /*dce0*/  PRMT R10, R10, 0x7610, R17 ;  /* 0x000076100a0a7816 */ /* 0x000fe20000000011 */
[----:B------:R-:W-:Y:S01]  /*dcf0*/  IMAD.MOV.U32 R14, RZ, RZ, R11 ;  /* 0x000000ffff0e7224 */ /* 0x000fe200078e000b */
[----:B------:R-:W-:Y:S02]  /*dd00*/  PRMT R17, R17, 0x5410, R4 ;  /* 0x0000541011117816 */ /* 0x000fe40000000004 */
.L_x_17152:
[----:B------:R-:W-:Y:S05]  /*dd10*/  BSYNC B1 ;  /* 0x0000000000017941 */ /* 0x000fea0003800000 */
.L_x_17150:
        /* <DEDUP_REMOVED lines=9> */
.L_x_17154:
[----:B------:R-:W-:Y:S01]  /*ddb0*/  IMAD.MOV.U32 R11, RZ, RZ, R19 ;  /* 0x000000ffff0b7224 */ /* 0x000fe200078e0013 */
[----:B------:R-:W-:Y:S01]  /*ddc0*/  PRMT R21, R21, 0x7610, R10 ;  /* 0x0000761015157816 */ /* 0x000fe2000000000a */
[----:B------:R-:W-:Y:S01]  /*ddd0*/  IMAD.MOV.U32 R19, RZ, RZ, R20 ;  /* 0x000000ffff137224 */ /* 0x000fe200078e0014 */
[----:B------:R-:W-:Y:S02]  /*dde0*/  PRMT R10, R10, 0x5410, R6 ;  /* 0x000054100a0a7816 */ /* 0x000fe40000000006 */
.L_x_17155:
[----:B------:R-:W-:Y:S05]  /*ddf0*/  BSYNC B1 ;  /* 0x0000000000017941 */ /* 0x000fea0003800000 */
.L_x_17153:
        /* <DEDUP_REMOVED lines=9> */
.L_x_17157:
[C---:B------:R-:W-:Y:S01]  /*de90*/  PRMT R4, R21.reuse, 0x7632, R4 ;  /* 0x0000763215047816 */ /* 0x040fe20000000004 */
[----:B------:R-:W-:Y:S02]  /*dea0*/  IMAD.MOV.U32 R23, RZ, RZ, R11 ;  /* 0x000000ffff177224 */ /* 0x000fe400078e000b */
[----:B------:R-:W-:Y:S01]  /*deb0*/  IMAD.MOV.U32 R11, RZ, RZ, R8 ;  /* 0x000000ffff0b7224 */ /* 0x000fe200078e0008 */
[----:B------:R-:W-:Y:S02]  /*dec0*/  PRMT R21, R21, 0x7610, R4 ;  /* 0x0000761015157816 */ /* 0x000fe40000000004 */
.L_x_17158:
[----:B------:R-:W-:Y:S05]  /*ded0*/  BSYNC B1 ;  /* 0x0000000000017941 */ /* 0x000fea0003800000 */
.L_x_17156:
        /* <DEDUP_REMOVED lines=9> */
.L_x_17160:
[----:B------:R-:W-:Y:S01]  /*df70*/  IMAD.MOV.U32 R8, RZ, RZ, R23 ;  /* 0x000000ffff087224 */ /* 0x000fe200078e0017 */
[----:B------:R-:W-:Y:S01]  /*df80*/  PRMT R4, R5, 0x5432, R4 ;  /* 0x0000543205047816 */ /* 0x000fe20000000004 */
[----:B------:R-:W-:Y:S02]  /*df90*/  IMAD.MOV.U32 R23, RZ, RZ, R30 ;  /* 0x000000ffff177224 */ /* 0x000fe400078e001e */
.L_x_17161:
[----:B------:R-:W-:Y:S05]  /*dfa0*/  BSYNC B1 ;  /* 0x0000000000017941 */ /* 0x000fea0003800000 */
.L_x_17159:
        /* <DEDUP_REMOVED lines=9> */
.L_x_17163:
[----:B------:R-:W-:Y:S01]  /*e040*/  IMAD.MOV.U32 R5, RZ, RZ, R8 ;  /* 0x000000ffff057224 */ /* 0x000fe200078e0008 */
[C---:B------:R-:W-:Y:S01]  /*e050*/  PRMT R6, R4.reuse, 0x7632, R6 ;  /* 0x0000763204067816 */ /* 0x040fe20000000006 */
[----:B------:R-:W-:Y:S01]  /*e060*/  IMAD.MOV.U32 R8, RZ, RZ, R9 ;  /* 0x000000ffff087224 */ /* 0x000fe200078e0009 */
[----:B------:R-:W-:Y:S02]  /*e070*/  PRMT R4, R4, 0x5410, R10 ;  /* 0x0000541004047816 */ /* 0x000fe4000000000a */
.L_x_17164:
[----:B------:R-:W-:Y:S05]  /*e080*/  BSYNC B1 ;  /* 0x0000000000017941 */ /* 0x000fea0003800000 */
.L_x_17162:
        /* <DEDUP_REMOVED lines=16> */
.L_x_17166:
[----:B------:R-:W-:Y:S01]  /*e190*/  IMAD.MOV.U32 R9, RZ, RZ, R7 ;  /* 0x000000ffff097224 */ /* 0x000fe200078e0007 */
[C---:B------:R-:W-:Y:S01]  /*e1a0*/  PRMT R10, R15.reuse, 0x7632, R10 ;  /* 0x000076320f0a7816 */ /* 0x040fe2000000000a */
[----:B------:R-:W-:Y:S01]  /*e1b0*/  IMAD.MOV.U32 R7, RZ, RZ, R18 ;  /* 0x000000ffff077224 */ /* 0x000fe200078e0012 */
[----:B------:R-:W-:Y:S02]  /*e1c0*/  PRMT R15, R15, 0x7610, R6 ;  /* 0x000076100f0f7816 */ /* 0x000fe40000000006 */
.L_x_17167:
[----:B------:R-:W-:Y:S05]  /*e1d0*/  BSYNC B1 ;  /* 0x0000000000017941 */ /* 0x000fea0003800000 */
.L_x_17165:
        /* <DEDUP_REMOVED lines=9> */
.L_x_17169:
[----:B------:R-:W-:Y:S01]  /*e270*/  PRMT R17, R10, 0x7610, R17 ;  /* 0x000076100a117816 */ /* 0x000fe20000000011 */
[----:B------:R-:W-:Y:S02]  /*e280*/  IMAD.MOV.U32 R18, RZ, RZ, R9 ;  /* 0x000000ffff127224 */ /* 0x000fe400078e0009 */
[----:B------:R-:W-:Y:S01]  /*e290*/  IMAD.MOV.U32 R9, RZ, RZ, R14 ;  /* 0x000000ffff097224 */ /* 0x000fe200078e000e */
[----:B------:R-:W-:Y:S02]  /*e2a0*/  PRMT R10, R17, 0x7632, R10 ;  /* 0x00007632110a7816 */ /* 0x000fe4000000000a */
.L_x_17170:
[----:B------:R-:W-:Y:S05]  /*e2b0*/  BSYNC B1 ;  /* 0x0000000000017941 */ /* 0x000fea0003800000 */
.L_x_17168:
        /* <DEDUP_REMOVED lines=9> */
.L_x_17172:
[----:B------:R-:W-:Y:S01]  /*e350*/  IMAD.MOV.U32 R20, RZ, RZ, R18 ;  /* 0x000000ffff147224 */ /* 0x000fe200078e0012 */
[----:B------:R-:W-:Y:S01]  /*e360*/  PRMT R17, R10, 0x5432, R17 ;  /* 0x000054320a117816 */ /* 0x000fe20000000011 */
[----:B------:R-:W-:Y:S02]  /*e370*/  IMAD.MOV.U32 R18, RZ, RZ, R19 ;  /* 0x000000ffff127224 */ /* 0x000fe400078e0013 */
.L_x_17173:
[----:B------:R-:W-:Y:S05]  /*e380*/  BSYNC B1 ;  /* 0x0000000000017941 */ /* 0x000fea0003800000 */
.L_x_17171:
        /* <DEDUP_REMOVED lines=9> */
.L_x_17175:
[----:B------:R-:W-:Y:S01]  /*e420*/  IMAD.MOV.U32 R19, RZ, RZ, R20 ;  /* 0x000000ffff137224 */ /* 0x000fe200078e0014 */
[----:B------:R-:W-:Y:S01]  /*e430*/  PRMT R10, R10, 0x7610, R17 ;  /* 0x000076100a0a7816 */ /* 0x000fe20000000011 */
[----:B------:R-:W-:Y:S01]  /*e440*/  IMAD.MOV.U32 R20, RZ, RZ, R11 ;  /* 0x000000ffff147224 */ /* 0x000fe200078e000b */
[----:B------:R-:W-:Y:S02]  /*e450*/  PRMT R17, R17, 0x7610, R21 ;  /* 0x0000761011117816 */ /* 0x000fe40000000015 */
.L_x_17176:
[----:B------:R-:W-:Y:S05]  /*e460*/  BSYNC B1 ;  /* 0x0000000000017941 */ /* 0x000fea0003800000 */
.L_x_17174:
        /* <DEDUP_REMOVED lines=9> */
.L_x_17178:
[----:B------:R-:W-:Y:S01]  /*e500*/  IMAD.MOV.U32 R21, RZ, RZ, R19 ;  /* 0x000000ffff157224 */ /* 0x000fe200078e0013 */
[C---:B------:R-:W-:Y:S01]  /*e510*/  PRMT R25, R10.reuse, 0x7632, R25 ;  /* 0x000076320a197816 */ /* 0x040fe20000000019 */
[----:B------:R-:W-:Y:S01]  /*e520*/  IMAD.MOV.U32 R19, RZ, RZ, R23 ;  /* 0x000000ffff137224 */ /* 0x000fe200078e0017 */
[----:B------:R-:W-:Y:S02]  /*e530*/  PRMT R10, R10, 0x5410, R4 ;  /* 0x000054100a0a7816 */ /* 0x000fe40000000004 */
.L_x_17179:
[----:B------:R-:W-:Y:S05]  /*e540*/  BSYNC B1 ;  /* 0x0000000000017941 */ /* 0x000fea0003800000 */
.L_x_17177:
        /* <DEDUP_REMOVED lines=9> */
.L_x_17181:
[----:B------:R-:W-:Y:S01]  /*e5e0*/  IMAD.MOV.U32 R23, RZ, RZ, R21 ;  /* 0x000000ffff177224 */ /* 0x000fe200078e0015 */
[----:B------:R-:W-:Y:S01]  /*e5f0*/  PRMT R25, R4, 0x5432, R25 ;  /* 0x0000543204197816 */ /* 0x000fe20000000019 */
[----:B------:R-:W-:Y:S02]  /*e600*/  IMAD.MOV.U32 R21, RZ, RZ, R8 ;  /* 0x000000ffff157224 */ /* 0x000fe400078e0008 */
.L_x_17182:
[----:B------:R-:W-:Y:S05]  /*e610*/  BSYNC B1 ;  /* 0x0000000000017941 */ /* 0x000fea0003800000 */
.L_x_17180:
        /* <DEDUP_REMOVED lines=9> */
.L_x_17184:
[----:B------:R-:W-:Y:S01]  /*e6b0*/  IMAD.MOV.U32 R26, RZ, RZ, R23 ;  /* 0x000000ffff1a7224 */ /* 0x000fe200078e0017 */
[C---:B------:R-:W-:Y:S01]  /*e6c0*/  PRMT R27, R25.reuse, 0x7632, R27 ;  /* 0x00007632191b7816 */ /* 0x040fe2000000001b */
[----:B------:R-:W-:Y:S01]  /*e6d0*/  IMAD.MOV.U32 R23, RZ, RZ, R5 ;  /* 0x000000ffff177224 */ /* 0x000fe200078e0005 */
[----:B------:R-:W-:Y:S02]  /*e6e0*/  PRMT R25, R25, 0x5410, R6 ;  /* 0x0000541019197816 */ /* 0x000fe40000000006 */
.L_x_17185:
[----:B------:R-:W-:Y:S05]  /*e6f0*/  BSYNC B1 ;  /* 0x0000000000017941 */ /* 0x000fea0003800000 */
.L_x_17183:
        /* <DEDUP_REMOVED lines=16> */
.L_x_17187:
[----:B------:R-:W-:Y:S01]  /*e800*/  IMAD.MOV.U32 R6, RZ, RZ, R7 ;  /* 0x000000ffff067224 */ /* 0x000fe200078e0007 */
[----:B------:R-:W-:Y:S01]  /*e810*/  PRMT R15, R15, 0x5432, R10 ;  /* 0x000054320f0f7816 */ /* 0x000fe2000000000a */
[----:B------:R-:W-:Y:S02]  /*e820*/  IMAD.MOV.U32 R7, RZ, RZ, R9 ;  /* 0x000000ffff077224 */ /* 0x000fe400078e0009 */
.L_x_17188:
[----:B------:R-:W-:Y:S05]  /*e830*/  BSYNC B1 ;  /* 0x0000000000017941 */ /* 0x000fea0003800000 */
.L_x_17186:
        /* <DEDUP_REMOVED lines=9> */
.L_x_17190:
[--C-:B------:R-:W-:Y:S01]  /*e8d0*/  PRMT R14, R14, 0x5410, R15.reuse ;  /* 0x000054100e0e7816 */ /* 0x100fe2000000000f */
[----:B------:R-:W-:Y:S01]  /*e8e0*/  IMAD.MOV.U32 R5, RZ, RZ, R6 ;  /* 0x000000ffff057224 */ /* 0x000fe200078e0006 */
[----:B------:R-:W-:Y:S01]  /*e8f0*/  PRMT R15, R17, 0x7610, R15 ;  /* 0x00007610110f7816 */ /* 0x000fe2000000000f */
[----:B------:R-:W-:Y:S02]  /*e900*/  IMAD.MOV.U32 R6, RZ, RZ, R18 ;  /* 0x000000ffff067224 */ /* 0x000fe400078e0012 */
.L_x_17191:
[----:B------:R-:W-:Y:S05]  /*e910*/  BSYNC B1 ;  /* 0x0000000000017941 */ /* 0x000fea0003800000 */
.L_x_17189:
        /* <DEDUP_REMOVED lines=9> */
.L_x_17193:
[----:B------:R-:W-:Y:S01]  /*e9b0*/  IMAD.MOV.U32 R4, RZ, RZ, R5 ;  /* 0x000000ffff047224 */ /* 0x000fe200078e0005 */
[----:B------:R-:W-:Y:S01]  /*e9c0*/  PRMT R14, R14, 0x7632, R17 ;  /* 0x000076320e0e7816 */ /* 0x000fe20000000011 */
[----:B------:R-:W-:Y:S02]  /*e9d0*/  IMAD.MOV.U32 R5, RZ, RZ, R20 ;  /* 0x000000ffff057224 */ /* 0x000fe400078e0014 */
.L_x_17194:
[----:B------:R-:W-:Y:S05]  /*e9e0*/  BSYNC B1 ;  /* 0x0000000000017941 */ /* 0x000fea0003800000 */
.L_x_17192:
        /* <DEDUP_REMOVED lines=9> */
.L_x_17196:
[----:B------:R-:W-:Y:S01]  /*ea80*/  PRMT R17, R17, 0x5410, R14 ;  /* 0x0000541011117816 */ /* 0x000fe2000000000e */
[----:B------:R-:W-:Y:S01]  /*ea90*/  IMAD.MOV.U32 R11, RZ, RZ, R4 ;  /* 0x000000ffff0b7224 */ /* 0x000fe200078e0004 */
[----:B------:R-:W-:Y:S01]  /*eaa0*/  PRMT R14, R10, 0x7632, R14 ;  /* 0x000076320a0e7816 */ /* 0x000fe2000000000e */
[----:B------:R-:W-:Y:S02]  /*eab0*/  IMAD.MOV.U32 R4, RZ, RZ, R19 ;  /* 0x000000ffff047224 */ /* 0x000fe400078e0013 */
.L_x_17197:
[----:B------:R-:W-:Y:S05]  /*eac0*/  BSYNC B1 ;  /* 0x0000000000017941 */ /* 0x000fea0003800000 */
.L_x_17195:
        /* <DEDUP_REMOVED lines=9> */
.L_x_17199:
[----:B------:R-:W-:Y:S01]  /*eb60*/  IMAD.MOV.U32 R10, RZ, RZ, R11 ;  /* 0x000000ffff0a7224 */ /* 0x000fe200078e000b */
[----:B------:R-:W-:Y:S01]  /*eb70*/  PRMT R17, R17, 0x5432, R25 ;  /* 0x0000543211117816 */ /* 0x000fe20000000019 */
[----:B------:R-:W-:Y:S02]  /*eb80*/  IMAD.MOV.U32 R11, RZ, RZ, R21 ;  /* 0x000000ffff0b7224 */ /* 0x000fe400078e0015 */
.L_x_17200:
[----:B------:R-:W-:Y:S05]  /*eb90*/  BSYNC B1 ;  /* 0x0000000000017941 */ /* 0x000fea0003800000 */
.L_x_17198:
        /* <DEDUP_REMOVED lines=9> */
.L_x_17202:
[--C-:B------:R-:W-:Y:S01]  /*ec30*/  PRMT R19, R19, 0x5410, R17.reuse ;  /* 0x0000541013137816 */ /* 0x100fe20000000011 */
[----:B------:R-:W-:Y:S01]  /*ec40*/  IMAD.MOV.U32 R9, RZ, RZ, R10 ;  /* 0x000000ffff097224 */ /* 0x000fe200078e000a */
[----:B------:R-:W-:Y:S01]  /*ec50*/  PRMT R17, R25, 0x7632, R17 ;  /* 0x0000763219117816 */ /* 0x000fe20000000011 */
[----:B------:R-:W-:Y:S02]  /*ec60*/  IMAD.MOV.U32 R10, RZ, RZ, R23 ;  /* 0x000000ffff0a7224 */ /* 0x000fe400078e0017 */
.L_x_17203:
[----:B------:R-:W-:Y:S05]  /*ec70*/  BSYNC B1 ;  /* 0x0000000000017941 */ /* 0x000fea0003800000 */
.L_x_17201:
        /* <DEDUP_REMOVED lines=9> */
.L_x_17205:
[----:B------:R-:W-:Y:S01]  /*ed10*/  IMAD.MOV.U32 R8, RZ, RZ, R9 ;  /* 0x000000ffff087224 */ /* 0x000fe200078e0009 */
[----:B------:R-:W-:Y:S01]  /*ed20*/  PRMT R19, R19, 0x5432, R27 ;  /* 0x0000543213137816 */ /* 0x000fe2000000001b */
[----:B------:R-:W-:Y:S02]  /*ed30*/  IMAD.MOV.U32 R9, RZ, RZ, R26 ;  /* 0x000000ffff097224 */ /* 0x000fe400078e001a */
.L_x_17206:
[----:B------:R-:W-:Y:S05]  /*ed40*/  BSYNC B1 ;  /* 0x0000000000017941 */ /* 0x000fea0003800000 */
.L_x_17204:
[----:B------:R-:W-:Y:S02]  /*ed50*/  FADD.FTZ R2, R2, R3 ;  /* 0x0000000302027221 */ /* 0x000fe40000010000 */
[----:B------:R-:W-:Y:S02]  /*ed60*/  IMAD.MOV.U32 R3, RZ, RZ, R13 ;  /* 0x000000ffff037224 */ /* 0x000fe400078e000d */
.L_x_17038:
[----:B-1-34-:R-:W-:Y:S05]  /*ed70*/  BSYNC B0 ;  /* 0x0000000000007941 */ /* 0x01afea0003800000 */
.L_x_17037:
[----:B------:R-:W-:Y:S01]  /*ed80*/  ISETP.GT.AND P0, PT, R12, 0xf, PT ;  /* 0x0000000f0c00780c */ /* 0x000fe20003f04270 */
[----:B------:R1:W3:Y:S01]  /*ed90*/  SHFL.DOWN PT, R36, R3, 0x10, 0x1f ;  /* 0x0a001f0003247f89 */ /* 0x0002e200000e0000 */
[----:B------:R-:W-:Y:S03]  /*eda0*/  BSSY B0, `(.L_x_17207) ;  /* 0x000035a000007945 */ /* 0x000fe60003800000 */
[----:B------:R1:W4:Y:S04]  /*edb0*/  SHFL.DOWN PT, R21, R2, 0x10, 0x1f ;  /* 0x0a001f0002157f89 */ /* 0x00032800000e0000 */
[----:B------:R1:W2:Y:S04]  /*edc0*/  SHFL.DOWN PT, R38, R8, 0x10, 0x1f ;  /* 0x0a001f0008267f89 */ /* 0x0002a800000e0000 */
        /* <DEDUP_REMOVED lines=37> */
.L_x_17210:
[----:B------:R-:W-:Y:S01]  /*f020*/  IMAD.MOV.U32 R36, RZ, RZ, R7 ;  /* 0x000000ffff247224 */ /* 0x000fe200078e0007 */
[C---:B------:R-:W-:Y:S01]  /*f030*/  PRMT R21, R15.reuse, 0x7632, R21 ;  /* 0x000076320f157816 */ /* 0x040fe20000000015 */
[----:B------:R-:W-:Y:S01]  /*f040*/  IMAD.MOV.U32 R7, RZ, RZ, R6 ;  /* 0x000000ffff077224 */ /* 0x000fe200078e0006 */
[----:B------:R-:W-:Y:S02]  /*f050*/  PRMT R15, R15, 0x5410, R15 ;  /* 0x000054100f0f7816 */ /* 0x000fe4000000000f */
.L_x_17211:
[----:B------:R-:W-:Y:S05]  /*f060*/  BSYNC B1 ;  /* 0x0000000000017941 */ /* 0x000fea0003800000 */
.L_x_17209:
        /* <DEDUP_REMOVED lines=9> */
.L_x_17213:
[----:B------:R-:W-:Y:S01]  /*f100*/  IMAD.MOV.U32 R23, RZ, RZ, R36 ;  /* 0x000000ffff177224 */ /* 0x000fe200078e0024 */
[----:B------:R-:W-:Y:S01]  /*f110*/  PRMT R6, R6, 0x5410, R21 ;  /* 0x0000541006067816 */ /* 0x000fe20000000015 */
[----:B------:R-:W-:Y:S01]  /*f120*/  IMAD.MOV.U32 R36, RZ, RZ, R5 ;  /* 0x000000ffff247224 */ /* 0x000fe200078e0005 */
[----:B------:R-:W-:Y:S02]  /*f130*/  PRMT R21, R14, 0x7632, R21 ;  /* 0x000076320e157816 */ /* 0x000fe40000000015 */
.L_x_17214:
[----:B------:R-:W-:Y:S05]  /*f140*/  BSYNC B1 ;  /* 0x0000000000017941 */ /* 0x000fea0003800000 */
.L_x_17212:
        /* <DEDUP_REMOVED lines=9> */
.L_x_17216:
[----:B------:R-:W-:Y:S01]  /*f1e0*/  IMAD.MOV.U32 R38, RZ, RZ, R23 ;  /* 0x000000ffff267224 */ /* 0x000fe200078e0017 */
[C---:B------:R-:W-:Y:S01]  /*f1f0*/  PRMT R5, R6.reuse, 0x7632, R5 ;  /* 0x0000763206057816 */ /* 0x040fe20000000005 */
[----:B------:R-:W-:Y:S01]  /*f200*/  IMAD.MOV.U32 R23, RZ, RZ, R4 ;  /* 0x000000ffff177224 */ /* 0x000fe200078e0004 */
[----:B------:R-:W-:Y:S02]  /*f210*/  PRMT R6, R6, 0x5410, R14 ;  /* 0x0000541006067816 */ /* 0x000fe4000000000e */
.L_x_17217:
[----:B------:R-:W-:Y:S05]  /*f220*/  BSYNC B1 ;  /* 0x0000000000017941 */ /* 0x000fea0003800000 */
.L_x_17215:
        /* <DEDUP_REMOVED lines=9> */
.L_x_17219:
[----:B------:R-:W-:Y:S01]  /*f2c0*/  IMAD.MOV.U32 R25, RZ, RZ, R38 ;  /* 0x000000ffff197224 */ /* 0x000fe200078e0026 */
[----:B------:R-:W-:Y:S01]  /*f2d0*/  PRMT R4, R5, 0x7610, R4 ;  /* 0x0000761005047816 */ /* 0x000fe20000000004 */
[----:B------:R-:W-:Y:S01]  /*f2e0*/  IMAD.MOV.U32 R38, RZ, RZ, R11 ;  /* 0x000000ffff267224 */ /* 0x000fe200078e000b */
[----:B------:R-:W-:Y:S02]  /*f2f0*/  PRMT R5, R17, 0x7632, R5 ;  /* 0x0000763211057816 */ /* 0x000fe40000000005 */
.L_x_17220:
[----:B------:R-:W-:Y:S05]  /*f300*/  BSYNC B1 ;  /* 0x0000000000017941 */ /* 0x000fea0003800000 */
.L_x_17218:
        /* <DEDUP_REMOVED lines=9> */
.L_x_17222:
[----:B------:R-:W-:Y:S01]  /*f3a0*/  IMAD.MOV.U32 R14, RZ, RZ, R25 ;  /* 0x000000ffff0e7224 */ /* 0x000fe200078e0019 */
[----:B------:R-:W-:Y:S01]  /*f3b0*/  PRMT R6, R4, 0x7610, R6 ;  /* 0x0000761004067816 */ /* 0x000fe20000000006 */
[----:B------:R-:W-:Y:S01]  /*f3c0*/  IMAD.MOV.U32 R25, RZ, RZ, R10 ;  /* 0x000000ffff197224 */ /* 0x000fe200078e000a */
[----:B------:R-:W-:Y:S02]  /*f3d0*/  PRMT R4, R17, 0x7610, R4 ;  /* 0x0000761011047816 */ /* 0x000fe40000000004 */
.L_x_17223:
[----:B------:R-:W-:Y:S05]  /*f3e0*/  BSYNC B1 ;  /* 0x0000000000017941 */ /* 0x000fea0003800000 */
.L_x_17221:
        /* <DEDUP_REMOVED lines=9> */
.L_x_17225:
[----:B------:R-:W-:Y:S01]  /*f480*/  IMAD.MOV.U32 R11, RZ, RZ, R14 ;  /* 0x000000ffff0b7224 */ /* 0x000fe200078e000e */
[----:B------:R-:W-:Y:S01]  /*f490*/  PRMT R10, R6, 0x7610, R10 ;  /* 0x00007610060a7816 */ /* 0x000fe2000000000a */
[----:B------:R-:W-:Y:S01]  /*f4a0*/  IMAD.MOV.U32 R14, RZ, RZ, R9 ;  /* 0x000000ffff0e7224 */ /* 0x000fe200078e0009 */
[----:B------:R-:W-:Y:S02]  /*f4b0*/  PRMT R6, R19, 0x7632, R6 ;  /* 0x0000763213067816 */ /* 0x000fe40000000006 */
.L_x_17226:
[----:B------:R-:W-:Y:S05]  /*f4c0*/  BSYNC B1 ;  /* 0x0000000000017941 */ /* 0x000fea0003800000 */
.L_x_17224:
        /* <DEDUP_REMOVED lines=9> */
.L_x_17228:
[----:B------:R-:W-:Y:S01]  /*f560*/  IMAD.MOV.U32 R9, RZ, RZ, R11 ;  /* 0x000000ffff097224 */ /* 0x000fe200078e000b */
[----:B------:R-:W-:Y:S01]  /*f570*/  PRMT R4, R4, 0x5410, R10 ;  /* 0x0000541004047816 */ /* 0x000fe2000000000a */
[----:B------:R-:W-:Y:S01]  /*f580*/  IMAD.MOV.U32 R11, RZ, RZ, R8 ;  /* 0x000000ffff0b7224 */ /* 0x000fe200078e0008 */
[----:B------:R-:W-:Y:S02]  /*f590*/  PRMT R10, R19, 0x7610, R10 ;  /* 0x00007610130a7816 */ /* 0x000fe4000000000a */
.L_x_17229:
[----:B------:R-:W-:Y:S05]  /*f5a0*/  BSYNC B1 ;  /* 0x0000000000017941 */ /* 0x000fea0003800000 */
.L_x_17227:
        /* <DEDUP_REMOVED lines=16> */
.L_x_17231:
[----:B------:R-:W-:Y:S01]  /*f6b0*/  IMAD.MOV.U32 R8, RZ, RZ, R7 ;  /* 0x000000ffff087224 */ /* 0x000fe200078e0007 */
[----:B------:R-:W-:Y:S01]  /*f6c0*/  PRMT R5, R5, 0x7610, R15 ;  /* 0x0000761005057816 */ /* 0x000fe2000000000f */
[----:B------:R-:W-:Y:S01]  /*f6d0*/  IMAD.MOV.U32 R7, RZ, RZ, R36 ;  /* 0x000000ffff077224 */ /* 0x000fe200078e0024 */
[----:B------:R-:W-:Y:S02]  /*f6e0*/  PRMT R15, R15, 0x5410, R21 ;  /* 0x000054100f0f7816 */ /* 0x000fe40000000015 */
.L_x_17232:
[----:B------:R-:W-:Y:S05]  /*f6f0*/  BSYNC B1 ;  /* 0x0000000000017941 */ /* 0x000fea0003800000 */
.L_x_17230:
        /* <DEDUP_REMOVED lines=9> */
.L_x_17234:
[----:B------:R-:W-:Y:S01]  /*f790*/  IMAD.MOV.U32 R17, RZ, RZ, R8 ;  /* 0x000000ffff117224 */ /* 0x000fe200078e0008 */
[C---:B------:R-:W-:Y:S01]  /*f7a0*/  PRMT R15, R5.reuse, 0x7632, R15 ;  /* 0x00007632050f7816 */ /* 0x040fe2000000000f */
[----:B------:R-:W-:Y:S01]  /*f7b0*/  IMAD.MOV.U32 R8, RZ, RZ, R23 ;  /* 0x000000ffff087224 */ /* 0x000fe200078e0017 */
[----:B------:R-:W-:Y:S02]  /*f7c0*/  PRMT R5, R5, 0x7610, R6 ;  /* 0x0000761005057816 */ /* 0x000fe40000000006 */
.L_x_17235:
[----:B------:R-:W-:Y:S05]  /*f7d0*/  BSYNC B1 ;  /* 0x0000000000017941 */ /* 0x000fea0003800000 */
.L_x_17233:
        /* <DEDUP_REMOVED lines=9> */
.L_x_17237:
[----:B------:R-:W-:Y:S01]  /*f870*/  IMAD.MOV.U32 R36, RZ, RZ, R17 ;  /* 0x000000ffff247224 */ /* 0x000fe200078e0011 */
[--C-:B------:R-:W-:Y:S01]  /*f880*/  PRMT R6, R6, 0x5410, R15.reuse ;  /* 0x0000541006067816 */ /* 0x100fe2000000000f */
[----:B------:R-:W-:Y:S01]  /*f890*/  IMAD.MOV.U32 R17, RZ, RZ, R38 ;  /* 0x000000ffff117224 */ /* 0x000fe200078e0026 */
[----:B------:R-:W-:Y:S02]  /*f8a0*/  PRMT R15, R5, 0x7610, R15 ;  /* 0x00007610050f7816 */ /* 0x000fe4000000000f */
.L_x_17238:
[----:B------:R-:W-:Y:S05]  /*f8b0*/  BSYNC B1 ;  /* 0x0000000000017941 */ /* 0x000fea0003800000 */
.L_x_17236:
        /* <DEDUP_REMOVED lines=9> */
.L_x_17240:
[----:B------:R-:W-:Y:S01]  /*f950*/  IMAD.MOV.U32 R19, RZ, RZ, R36 ;  /* 0x000000ffff137224 */ /* 0x000fe200078e0024 */
[----:B------:R-:W-:Y:S01]  /*f960*/  PRMT R10, R10, 0x7610, R6 ;  /* 0x000076100a0a7816 */ /* 0x000fe20000000006 */
[----:B------:R-:W-:Y:S01]  /*f970*/  IMAD.MOV.U32 R36, RZ, RZ, R25 ;  /* 0x000000ffff247224 */ /* 0x000fe200078e0019 */
[----:B------:R-:W-:Y:S02]  /*f980*/  PRMT R6, R6, 0x5410, R4 ;  /* 0x0000541006067816 */ /* 0x000fe40000000004 */
.L_x_17241:
[----:B------:R-:W-:Y:S05]  /*f990*/  BSYNC B1 ;  /* 0x0000000000017941 */ /* 0x000fea0003800000 */
.L_x_17239:
        /* <DEDUP_REMOVED lines=9> */
.L_x_17243:
[----:B------:R-:W-:Y:S01]  /*fa30*/  IMAD.MOV.U32 R38, RZ, RZ, R19 ;  /* 0x000000ffff267224 */ /* 0x000fe200078e0013 */
[C---:B------:R-:W-:Y:S01]  /*fa40*/  PRMT R5, R10.reuse, 0x7632, R5 ;  /* 0x000076320a057816 */ /* 0x040fe20000000005 */
[----:B------:R-:W-:Y:S01]  /*fa50*/  IMAD.MOV.U32 R19, RZ, RZ, R14 ;  /* 0x000000ffff137224 */ /* 0x000fe200078e000e */
[----:B------:R-:W-:Y:S02]  /*fa60*/  PRMT R10, R10, 0x5410, R6 ;  /* 0x000054100a0a7816 */ /* 0x000fe40000000006 */
.L_x_17244:
[----:B------:R-:W-:Y:S05]  /*fa70*/  BSYNC B1 ;  /* 0x0000000000017941 */ /* 0x000fea0003800000 */
.L_x_17242:
        /* <DEDUP_REMOVED lines=9> */
.L_x_17246:
[----:B------:R-:W-:Y:S01]  /*fb10*/  IMAD.MOV.U32 R14, RZ, RZ, R38 ;  /* 0x000000ffff0e7224 */ /* 0x000fe200078e0026 */
[----:B------:R-:W-:Y:S01]  /*fb20*/  PRMT R21, R21, 0x5410, R5 ;  /* 0x0000541015157816 */ /* 0x000fe20000000005 */
[----:B------:R-:W-:Y:S01]  /*fb30*/  IMAD.MOV.U32 R38, RZ, RZ, R11 ;  /* 0x000000ffff267224 */ /* 0x000fe200078e000b */
[----:B------:R-:W-:Y:S02]  /*fb40*/  PRMT R5, R10, 0x7610, R5 ;  /* 0x000076100a057816 */ /* 0x000fe40000000005 */
.L_x_17247:
[----:B------:R-:W-:Y:S05]  /*fb50*/  BSYNC B1 ;  /* 0x0000000000017941 */ /* 0x000fea0003800000 */
.L_x_17245:
        /* <DEDUP_REMOVED lines=9> */
.L_x_17249:
[C---:B------:R-:W-:Y:S01]  /*fbf0*/  PRMT R4, R21.reuse, 0x7632, R4 ;  /* 0x0000763215047816 */ /* 0x040fe20000000004 */
[----:B------:R-:W-:Y:S02]  /*fc00*/  IMAD.MOV.U32 R11, RZ, RZ, R14 ;  /* 0x000000ffff0b7224 */ /* 0x000fe400078e000e */
[----:B------:R-:W-:Y:S01]  /*fc10*/  IMAD.MOV.U32 R14, RZ, RZ, R9 ;  /* 0x000000ffff0e7224 */ /* 0x000fe200078e0009 */
[----:B------:R-:W-:Y:S02]  /*fc20*/  PRMT R21, R21, 0x7610, R4 ;  /* 0x0000761015157816 */ /* 0x000fe40000000004 */
.L_x_17250:
[----:B------:R-:W-:Y:S05]  /*fc30*/  BSYNC B1 ;  /* 0x0000000000017941 */ /* 0x000fea0003800000 */
.L_x_17248:
        /* <DEDUP_REMOVED lines=16> */
.L_x_17252:
[----:B------:R-:W-:Y:S01]  /*fd40*/  IMAD.MOV.U32 R34, RZ, RZ, R7 ;  /* 0x000000ffff227224 */ /* 0x000fe200078e0007 */
[C---:B------:R-:W-:Y:S01]  /*fd50*/  PRMT R6, R15.reuse, 0x7632, R6 ;  /* 0x000076320f067816 */ /* 0x040fe20000000006 */
[----:B------:R-:W-:Y:S01]  /*fd60*/  IMAD.MOV.U32 R7, RZ, RZ, R8 ;  /* 0x000000ffff077224 */ /* 0x000fe200078e0008 */
[----:B------:R-:W-:Y:S02]  /*fd70*/  PRMT R15, R15, 0x7610, R5 ;  /* 0x000076100f0f7816 */ /* 0x000fe40000000005 */
.L_x_17253:
[----:B------:R-:W-:Y:S05]  /*fd80*/  BSYNC B1 ;  /* 0x0000000000017941 */ /* 0x000fea0003800000 */
.L_x_17251:
        /* <DEDUP_REMOVED lines=9> */
.L_x_17255:
[----:B------:R-:W-:Y:S01]  /*fe20*/  IMAD.MOV.U32 R9, RZ, RZ, R34 ;  /* 0x000000ffff097224 */ /* 0x000fe200078e0022 */
[--C-:B------:R-:W-:Y:S01]  /*fe30*/  PRMT R4, R4, 0x5410, R6.reuse ;  /* 0x0000541004047816 */ /* 0x100fe20000000006 */
[----:B------:R-:W-:Y:S01]  /*fe40*/  IMAD.MOV.U32 R34, RZ, RZ, R17 ;  /* 0x000000ffff227224 */ /* 0x000fe200078e0011 */
[----:B------:R-:W-:Y:S02]  /*fe50*/  PRMT R6, R15, 0x7610, R6 ;  /* 0x000076100f067816 */ /* 0x000fe40000000006 */
.L_x_17256:
[----:B------:R-:W-:Y:S05]  /*fe60*/  BSYNC B1 ;  /* 0x0000000000017941 */ /* 0x000fea0003800000 */
.L_x_17254:
        /* <DEDUP_REMOVED lines=9> */
.L_x_17258:
[----:B------:R-:W-:Y:S01]  /*ff00*/  IMAD.MOV.U32 R8, RZ, RZ, R9 ;  /* 0x000000ffff087224 */ /* 0x000fe200078e0009 */
[----:B------:R-:W-:Y:S01]  /*ff10*/  PRMT R5, R5, 0x7610, R4 ;  /* 0x0000761005057816 */ /* 0x000fe20000000004 */
[----:B------:R-:W-:Y:S01]  /*ff20*/  IMAD.MOV.U32 R9, RZ, RZ, R36 ;  /* 0x000000ffff097224 */ /* 0x000fe200078e0024 */
[----:B------:R-:W-:Y:S02]  /*ff30*/  PRMT R4, R4, 0x7610, R6 ;  /* 0x0000761004047816 */ /* 0x000fe40000000006 */
.L_x_17259:
[----:B------:R-:W-:Y:S05]  /*ff40*/  BSYNC B1 ;  /* 0x0000000000017941 */ /* 0x000fea0003800000 */
.L_x_17257:
        /* <DEDUP_REMOVED lines=9> */
.L_x_17261:
[C---:B------:R-:W-:Y:S01]  /*ffe0*/  PRMT R10, R5.reuse, 0x7632, R10 ;  /* 0x00007632050a7816 */ /* 0x040fe2000000000a */
[----:B------:R-:W-:Y:S02]  /*fff0*/  IMAD.MOV.U32 R17, RZ, RZ, R8 ;  /* 0x000000ffff117224 */ /* 0x000fe400078e0008 */
[----:B------:R-:W-:Y:S01]  /*10000*/  IMAD.MOV.U32 R8, RZ, RZ, R19 ;  /* 0x000000ffff087224 */ /* 0x000fe200078e0013 */
[----:B------:R-:W-:Y:S02]  /*10010*/  PRMT R5, R5, 0x7610, R10 ;  /* 0x0000761005057816 */ /* 0x000fe4000000000a */
.L_x_17262:
[----:B------:R-:W-:Y:S05]  /*10020*/  BSYNC B1 ;  /* 0x0000000000017941 */ /* 0x000fea0003800000 */
.L_x_17260:
        /* <DEDUP_REMOVED lines=9> */
.L_x_17264:
[----:B------:R-:W-:Y:S01]  /*100c0*/  IMAD.MOV.U32 R19, RZ, RZ, R17 ;  /* 0x000000ffff137224 */ /* 0x000fe200078e0011 */
[----:B------:R-:W-:Y:S01]  /*100d0*/  PRMT R10, R5, 0x5410, R10 ;  /* 0x00005410050a7816 */ /* 0x000fe2000000000a */
[----:B------:R-:W-:Y:S02]  /*100e0*/  IMAD.MOV.U32 R17, RZ, RZ, R38 ;  /* 0x000000ffff117224 */ /* 0x000fe400078e0026 */
.L_x_17265:
[----:B------:R-:W-:Y:S05]  /*100f0*/  BSYNC B1 ;  /* 0x0000000000017941 */ /* 0x000fea0003800000 */
.L_x_17263:
        /* <DEDUP_REMOVED lines=9> */
.L_x_17267:
[----:B------:R-:W-:Y:S01]  /*10190*/  IMAD.MOV.U32 R36, RZ, RZ, R19 ;  /* 0x000000ffff247224 */ /* 0x000fe200078e0013 */
[----:B------:R-:W-:Y:S01]  /*101a0*/  PRMT R6, R6, 0x7610, R10 ;  /* 0x0000761006067816 */ /* 0x000fe2000000000a */
[----:B------:R-:W-:Y:S01]  /*101b0*/  IMAD.MOV.U32 R19, RZ, RZ, R14 ;  /* 0x000000ffff137224 */ /* 0x000fe200078e000e */
[----:B------:R-:W-:Y:S02]  /*101c0*/  PRMT R10, R10, 0x7610, R21 ;  /* 0x000076100a0a7816 */ /* 0x000fe40000000015 */
.L_x_17268:
[----:B------:R-:W-:Y:S05]  /*101d0*/  BSYNC B1 ;  /* 0x0000000000017941 */ /* 0x000fea0003800000 */
.L_x_17266:
        /* <DEDUP_REMOVED lines=9> */
.L_x_17270:
[----:B------:R-:W-:Y:S01]  /*10270*/  IMAD.MOV.U32 R14, RZ, RZ, R36 ;  /* 0x000000ffff0e7224 */ /* 0x000fe200078e0024 */
[C---:B------:R-:W-:Y:S01]  /*10280*/  PRMT R5, R6.reuse, 0x7632, R5 ;  /* 0x0000763206057816 */ /* 0x040fe20000000005 */
[----:B------:R-:W-:Y:S01]  /*10290*/  IMAD.MOV.U32 R36, RZ, RZ, R11 ;  /* 0x000000ffff247224 */ /* 0x000fe200078e000b */
[----:B------:R-:W-:Y:S02]  /*102a0*/  PRMT R6, R6, 0x5410, R4 ;  /* 0x0000541006067816 */ /* 0x000fe40000000004 */
.L_x_17271:
[----:B------:R-:W-:Y:S05]  /*102b0*/  BSYNC B1 ;  /* 0x0000000000017941 */ /* 0x000fea0003800000 */
.L_x_17269:
        /* <DEDUP_REMOVED lines=16> */
.L_x_17273:
[----:B------:R-:W-:Y:S01]  /*103c0*/  IMAD.MOV.U32 R20, RZ, RZ, R7 ;  /* 0x000000ffff147224 */ /* 0x000fe200078e0007 */
[C---:B------:R-:W-:Y:S01]  /*103d0*/  PRMT R4, R15.reuse, 0x7632, R4 ;  /* 0x000076320f047816 */ /* 0x040fe20000000004 */
[----:B------:R-:W-:Y:S01]  /*103e0*/  IMAD.MOV.U32 R7, RZ, RZ, R34 ;  /* 0x000000ffff077224 */ /* 0x000fe200078e0022 */
[----:B------:R-:W-:Y:S02]  /*103f0*/  PRMT R15, R15, 0x5410, R6 ;  /* 0x000054100f0f7816 */ /* 0x000fe40000000006 */
.L_x_17274:
[----:B------:R-:W-:Y:S05]  /*10400*/  BSYNC B1 ;  /* 0x0000000000017941 */ /* 0x000fea0003800000 */
.L_x_17272:
        /* <DEDUP_REMOVED lines=9> */
.L_x_17276:
[----:B------:R-:W-:Y:S01]  /*104a0*/  IMAD.MOV.U32 R11, RZ, RZ, R20 ;  /* 0x000000ffff0b7224 */ /* 0x000fe200078e0014 */
[C---:B------:R-:W-:Y:S01]  /*104b0*/  PRMT R6, R4.reuse, 0x7610, R6 ;  /* 0x0000761004067816 */ /* 0x040fe20000000006 */
[----:B------:R-:W-:Y:S01]  /*104c0*/  IMAD.MOV.U32 R20, RZ, RZ, R9 ;  /* 0x000000ffff147224 */ /* 0x000fe200078e0009 */
[----:B------:R-:W-:Y:S02]  /*104d0*/  PRMT R4, R4, 0x7632, R4 ;  /* 0x0000763204047816 */ /* 0x000fe40000000004 */
.L_x_17277:
[----:B------:R-:W-:Y:S05]  /*104e0*/  BSYNC B1 ;  /* 0x0000000000017941 */ /* 0x000fea0003800000 */
.L_x_17275:
        /* <DEDUP_REMOVED lines=9> */
.L_x_17279:
[----:B------:R-:W-:Y:S01]  /*10580*/  IMAD.MOV.U32 R32, RZ, RZ, R11 ;  /* 0x000000ffff207224 */ /* 0x000fe200078e000b */
[----:B------:R-:W-:Y:S01]  /*10590*/  PRMT R4, R4, 0x5410, R6 ;  /* 0x0000541004047816 */ /* 0x000fe20000000006 */
[----:B------:R-:W-:Y:S01]  /*105a0*/  IMAD.MOV.U32 R11, RZ, RZ, R8 ;  /* 0x000000ffff0b7224 */ /* 0x000fe200078e0008 */
[----:B------:R-:W-:Y:S02]  /*105b0*/  PRMT R6, R5, 0x7632, R6 ;  /* 0x0000763205067816 */ /* 0x000fe40000000006 */
.L_x_17280:
[----:B------:R-:W-:Y:S05]  /*105c0*/  BSYNC B1 ;  /* 0x0000000000017941 */ /* 0x000fea0003800000 */
.L_x_17278:
        /* <DEDUP_REMOVED lines=9> */
.L_x_17282:
[----:B------:R-:W-:Y:S01]  /*10660*/  IMAD.MOV.U32 R8, RZ, RZ, R32 ;  /* 0x000000ffff087224 */ /* 0x000fe200078e0020 */
[----:B------:R-:W-:Y:S01]  /*10670*/  PRMT R5, R5, 0x7610, R4 ;  /* 0x0000761005057816 */ /* 0x000fe20000000004 */
[----:B------:R-:W-:Y:S01]  /*10680*/  IMAD.MOV.U32 R32, RZ, RZ, R17 ;  /* 0x000000ffff207224 */ /* 0x000fe200078e0011 */
[----:B------:R-:W-:Y:S02]  /*10690*/  PRMT R4, R4, 0x5410, R10 ;  /* 0x0000541004047816 */ /* 0x000fe4000000000a */
.L_x_17283:
[----:B------:R-:W-:Y:S05]  /*106a0*/  BSYNC B1 ;  /* 0x0000000000017941 */ /* 0x000fea0003800000 */
.L_x_17281:
        /* <DEDUP_REMOVED lines=9> */
.L_x_17285:
[----:B------:R-:W-:Y:S01]  /*10740*/  IMAD.MOV.U32 R9, RZ, RZ, R8 ;  /* 0x000000ffff097224 */ /* 0x000fe200078e0008 */
[----:B------:R-:W-:Y:S01]  /*10750*/  PRMT R17, R17, 0x7610, R5 ;  /* 0x0000761011117816 */ /* 0x000fe20000000005 */
[----:B------:R-:W-:Y:S01]  /*10760*/  IMAD.MOV.U32 R8, RZ, RZ, R19 ;  /* 0x000000ffff087224 */ /* 0x000fe200078e0013 */
[----:B------:R-:W-:Y:S02]  /*10770*/  PRMT R5, R5, 0x7610, R10 ;  /* 0x0000761005057816 */ /* 0x000fe4000000000a */
.L_x_17286:
[----:B------:R-:W-:Y:S05]  /*10780*/  BSYNC B1 ;  /* 0x0000000000017941 */ /* 0x000fea0003800000 */
.L_x_17284:
        /* <DEDUP_REMOVED lines=9> */
.L_x_17288:
[----:B------:R-:W-:Y:S01]  /*10820*/  IMAD.MOV.U32 R19, RZ, RZ, R9 ;  /* 0x000000ffff137224 */ /* 0x000fe200078e0009 */
[C---:B------:R-:W-:Y:S01]  /*10830*/  PRMT R10, R17.reuse, 0x7632, R10 ;  /* 0x00007632110a7816 */ /* 0x040fe2000000000a */
[----:B------:R-:W-:Y:S01]  /*10840*/  IMAD.MOV.U32 R9, RZ, RZ, R36 ;  /* 0x000000ffff097224 */ /* 0x000fe200078e0024 */
[----:B------:R-:W-:Y:S02]  /*10850*/  PRMT R17, R17, 0x7610, R6 ;  /* 0x0000761011117816 */ /* 0x000fe40000000006 */
.L_x_17289:
[----:B------:R-:W-:Y:S05]  /*10860*/  BSYNC B1 ;  /* 0x0000000000017941 */ /* 0x000fea0003800000 */
.L_x_17287:
        /* <DEDUP_REMOVED lines=9> */
.L_x_17291:
[----:B------:R-:W-:Y:S01]  /*10900*/  IMAD.MOV.U32 R21, RZ, RZ, R19 ;  /* 0x000000ffff157224 */ /* 0x000fe200078e0013 */
[----:B------:R-:W-:Y:S01]  /*10910*/  PRMT R6, R6, 0x5410, R10 ;  /* 0x0000541006067816 */ /* 0x000fe2000000000a */
[----:B------:R-:W-:Y:S01]  /*10920*/  IMAD.MOV.U32 R19, RZ, RZ, R14 ;  /* 0x000000ffff137224 */ /* 0x000fe200078e000e */
[----:B------:R-:W-:Y:S02]  /*10930*/  PRMT R10, R5, 0x7610, R10 ;  /* 0x00007610050a7816 */ /* 0x000fe4000000000a */
.L_x_17292:
[----:B------:R-:W-:Y:S05]  /*10940*/  BSYNC B1 ;  /* 0x0000000000017941 */ /* 0x000fea0003800000 */
.L_x_17290:
        /* <DEDUP_REMOVED lines=16> */
.L_x_17294:
[----:B------:R-:W-:Y:S01]  /*10a50*/  IMAD.MOV.U32 R14, RZ, RZ, R7 ;  /* 0x000000ffff0e7224 */ /* 0x000fe200078e0007 */
[C---:B------:R-:W-:Y:S01]  /*10a60*/  PRMT R5, R15.reuse, 0x7632, R5 ;  /* 0x000076320f057816 */ /* 0x040fe20000000005 */
[----:B------:R-:W-:Y:S01]  /*10a70*/  IMAD.MOV.U32 R7, RZ, RZ, R20 ;  /* 0x000000ffff077224 */ /* 0x000fe200078e0014 */
[----:B------:R-:W-:Y:S02]  /*10a80*/  PRMT R15, R15, 0x5410, R4 ;  /* 0x000054100f0f7816 */ /* 0x000fe40000000004 */
.L_x_17295:
[----:B------:R-:W-:Y:S05]  /*10a90*/  BSYNC B1 ;  /* 0x0000000000017941 */ /* 0x000fea0003800000 */
.L_x_17293:
        /* <DEDUP_REMOVED lines=9> */
.L_x_17297:
[----:B------:R-:W-:Y:S01]  /*10b30*/  IMAD.MOV.U32 R23, RZ, RZ, R14 ;  /* 0x000000ffff177224 */ /* 0x000fe200078e000e */
[----:B------:R-:W-:Y:S01]  /*10b40*/  PRMT R10, R10, 0x5410, R5 ;  /* 0x000054100a0a7816 */ /* 0x000fe20000000005 */
[----:B------:R-:W-:Y:S01]  /*10b50*/  IMAD.MOV.U32 R14, RZ, RZ, R11 ;  /* 0x000000ffff0e7224 */ /* 0x000fe200078e000b */
[----:B------:R-:W-:Y:S02]  /*10b60*/  PRMT R5, R6, 0x7610, R5 ;  /* 0x0000761006057816 */ /* 0x000fe40000000005 */
.L_x_17298:
[----:B------:R-:W-:Y:S05]  /*10b70*/  BSYNC B1 ;  /* 0x0000000000017941 */ /* 0x000fea0003800000 */
.L_x_17296:
        /* <DEDUP_REMOVED lines=9> */
.L_x_17300:
[C---:B------:R-:W-:Y:S01]  /*10c10*/  PRMT R4, R10.reuse, 0x7632, R4 ;  /* 0x000076320a047816 */ /* 0x040fe20000000004 */
[----:B------:R-:W-:Y:S02]  /*10c20*/  IMAD.MOV.U32 R11, RZ, RZ, R23 ;  /* 0x000000ffff0b7224 */ /* 0x000fe400078e0017 */
[----:B------:R-:W-:Y:S01]  /*10c30*/  IMAD.MOV.U32 R23, RZ, RZ, R32 ;  /* 0x000000ffff177224 */ /* 0x000fe200078e0020 */
[----:B------:R-:W-:Y:S02]  /*10c40*/  PRMT R10, R10, 0x7610, R4 ;  /* 0x000076100a0a7816 */ /* 0x000fe40000000004 */
.L_x_17301:
[----:B------:R-:W-:Y:S05]  /*10c50*/  BSYNC B1 ;  /* 0x0000000000017941 */ /* 0x000fea0003800000 */
.L_x_17299:
        /* <DEDUP_REMOVED lines=9> */
.L_x_17303:
[----:B------:R-:W-:Y:S01]  /*10cf0*/  IMAD.MOV.U32 R20, RZ, RZ, R11 ;  /* 0x000000ffff147224 */ /* 0x000fe200078e000b */
[----:B------:R-:W-:Y:S01]  /*10d00*/  PRMT R6, R4, 0x7610, R6 ;  /* 0x0000761004067816 */ /* 0x000fe20000000006 */
[----:B------:R-:W-:Y:S01]  /*10d10*/  IMAD.MOV.U32 R11, RZ, RZ, R8 ;  /* 0x000000ffff0b7224 */ /* 0x000fe200078e0008 */
[----:B------:R-:W-:Y:S02]  /*10d20*/  PRMT R4, R5, 0x7632, R4 ;  /* 0x0000763205047816 */ /* 0x000fe40000000004 */
.L_x_17304:
[----:B------:R-:W-:Y:S05]  /*10d30*/  BSYNC B1 ;  /* 0x0000000000017941 */ /* 0x000fea0003800000 */
.L_x_17302:
        /* <DEDUP_REMOVED lines=9> */
.L_x_17306:
[----:B------:R-:W-:Y:S01]  /*10dd0*/  IMAD.MOV.U32 R8, RZ, RZ, R20 ;  /* 0x000000ffff087224 */ /* 0x000fe200078e0014 */
[--C-:B------:R-:W-:Y:S01]  /*10de0*/  PRMT R4, R4, 0x5410, R6.reuse ;  /* 0x0000541004047816 */ /* 0x100fe20000000006 */
[----:B------:R-:W-:Y:S01]  /*10df0*/  IMAD.MOV.U32 R20, RZ, RZ, R9 ;  /* 0x000000ffff147224 */ /* 0x000fe200078e0009 */
[----:B------:R-:W-:Y:S02]  /*10e00*/  PRMT R6, R17, 0x7632, R6 ;  /* 0x0000763211067816 */ /* 0x000fe40000000006 */
.L_x_17307:
[----:B------:R-:W-:Y:S05]  /*10e10*/  BSYNC B1 ;  /* 0x0000000000017941 */ /* 0x000fea0003800000 */
.L_x_17305:
        /* <DEDUP_REMOVED lines=9> */
.L_x_17309:
[----:B------:R-:W-:Y:S01]  /*10eb0*/  IMAD.MOV.U32 R30, RZ, RZ, R8 ;  /* 0x000000ffff1e7224 */ /* 0x000fe200078e0008 */
[----:B------:R-:W-:Y:S01]  /*10ec0*/  PRMT R5, R5, 0x7610, R4 ;  /* 0x0000761005057816 */ /* 0x000fe20000000004 */
[----:B------:R-:W-:Y:S01]  /*10ed0*/  IMAD.MOV.U32 R8, RZ, RZ, R19 ;  /* 0x000000ffff087224 */ /* 0x000fe200078e0013 */
[----:B------:R-:W-:Y:S02]  /*10ee0*/  PRMT R4, R4, 0x5410, R10 ;  /* 0x0000541004047816 */ /* 0x000fe4000000000a */
.L_x_17310:
[----:B------:R-:W-:Y:S05]  /*10ef0*/  BSYNC B1 ;  /* 0x0000000000017941 */ /* 0x000fea0003800000 */
.L_x_17308:
        /* <DEDUP_REMOVED lines=9> */
.L_x_17312:
[----:B------:R-:W-:Y:S01]  /*10f90*/  IMAD.MOV.U32 R9, RZ, RZ, R30 ;  /* 0x000000ffff097224 */ /* 0x000fe200078e001e */
[C---:B------:R-:W-:Y:S01]  /*10fa0*/  PRMT R10, R5.reuse, 0x7632, R10 ;  /* 0x00007632050a7816 */ /* 0x040fe2000000000a */
[----:B------:R-:W-:Y:S01]  /*10fb0*/  IMAD.MOV.U32 R30, RZ, RZ, R21 ;  /* 0x000000ffff1e7224 */ /* 0x000fe200078e0015 */
[----:B------:R-:W-:Y:S02]  /*10fc0*/  PRMT R5, R5, 0x7610, R6 ;  /* 0x0000761005057816 */ /* 0x000fe40000000006 */
.L_x_17313:
[----:B------:R-:W-:Y:S05]  /*10fd0*/  BSYNC B1 ;  /* 0x0000000000017941 */ /* 0x000fea0003800000 */
.L_x_17311:
        /* <DEDUP_REMOVED lines=16> */
.L_x_17315:
[----:B------:R-:W-:Y:S01]  /*110e0*/  IMAD.MOV.U32 R18, RZ, RZ, R7 ;  /* 0x000000ffff127224 */ /* 0x000fe200078e0007 */
[----:B------:R-:W-:Y:S01]  /*110f0*/  PRMT R6, R6, 0x7610, R15 ;  /* 0x0000761006067816 */ /* 0x000fe2000000000f */
[----:B------:R-:W-:Y:S01]  /*11100*/  IMAD.MOV.U32 R7, RZ, RZ, R14 ;  /* 0x000000ffff077224 */ /* 0x000fe200078e000e */
[----:B------:R-:W-:Y:S02]  /*11110*/  PRMT R15, R15, 0x5410, R5 ;  /* 0x000054100f0f7816 */ /* 0x000fe40000000005 */
.L_x_17316:
[----:B------:R-:W-:Y:S05]  /*11120*/  BSYNC B1 ;  /* 0x0000000000017941 */ /* 0x000fea0003800000 */
.L_x_17314:
        /* <DEDUP_REMOVED lines=9> */
.L_x_17318:
[----:B------:R-:W-:Y:S01]  /*111c0*/  IMAD.MOV.U32 R14, RZ, RZ, R18 ;  /* 0x000000ffff0e7224 */ /* 0x000fe200078e0012 */
[----:B------:R-:W-:Y:S01]  /*111d0*/  PRMT R17, R17, 0x7610, R6 ;  /* 0x0000761011117816 */ /* 0x000fe20000000006 */
[----:B------:R-:W-:Y:S01]  /*111e0*/  IMAD.MOV.U32 R18, RZ, RZ, R23 ;  /* 0x000000ffff127224 */ /* 0x000fe200078e0017 */
[----:B------:R-:W-:Y:S02]  /*111f0*/  PRMT R6, R6, 0x7610, R10 ;  /* 0x0000761006067816 */ /* 0x000fe4000000000a */
.L_x_17319:
[----:B------:R-:W-:Y:S05]  /*11200*/  BSYNC B1 ;  /* 0x0000000000017941 */ /* 0x000fea0003800000 */
.L_x_17317:
        /* <DEDUP_REMOVED lines=9> */
.L_x_17321:
[----:B------:R-:W-:Y:S01]  /*112a0*/  IMAD.MOV.U32 R19, RZ, RZ, R14 ;  /* 0x000000ffff137224 */ /* 0x000fe200078e000e */
[----:B------:R-:W-:Y:S01]  /*112b0*/  PRMT R10, R10, 0x7610, R17 ;  /* 0x000076100a0a7816 */ /* 0x000fe20000000011 */
[----:B------:R-:W-:Y:S01]  /*112c0*/  IMAD.MOV.U32 R14, RZ, RZ, R11 ;  /* 0x000000ffff0e7224 */ /* 0x000fe200078e000b */
[----:B------:R-:W-:Y:S02]  /*112d0*/  PRMT R17, R17, 0x5410, R4 ;  /* 0x0000541011117816 */ /* 0x000fe40000000004 */
.L_x_17322:
[----:B------:R-:W-:Y:S05]  /*112e0*/  BSYNC B1 ;  /* 0x0000000000017941 */ /* 0x000fea0003800000 */
.L_x_17320:
        /* <DEDUP_REMOVED lines=9> */
.L_x_17324:
[----:B------:R-:W-:Y:S01]  /*11380*/  IMAD.MOV.U32 R11, RZ, RZ, R19 ;  /* 0x000000ffff0b7224 */ /* 0x000fe200078e0013 */
[----:B------:R-:W-:Y:S01]  /*11390*/  PRMT R21, R21, 0x7610, R10 ;  /* 0x0000761015157816 */ /* 0x000fe2000000000a */
[----:B------:R-:W-:Y:S01]  /*113a0*/  IMAD.MOV.U32 R19, RZ, RZ, R20 ;  /* 0x000000ffff137224 */ /* 0x000fe200078e0014 */
[----:B------:R-:W-:Y:S02]  /*113b0*/  PRMT R10, R10, 0x5410, R6 ;  /* 0x000054100a0a7816 */ /* 0x000fe40000000006 */
.L_x_17325:
[----:B------:R-:W-:Y:S05]  /*113c0*/  BSYNC B1 ;  /* 0x0000000000017941 */ /* 0x000fea0003800000 */
.L_x_17323:
        /* <DEDUP_REMOVED lines=9> */
.L_x_17327:
[C---:B------:R-:W-:Y:S01]  /*11460*/  PRMT R4, R21.reuse, 0x7632, R4 ;  /* 0x0000763215047816 */ /* 0x040fe20000000004 */
[----:B------:R-:W-:Y:S02]  /*11470*/  IMAD.MOV.U32 R23, RZ, RZ, R11 ;  /* 0x000000ffff177224 */ /* 0x000fe400078e000b */
[----:B------:R-:W-:Y:S01]  /*11480*/  IMAD.MOV.U32 R11, RZ, RZ, R8 ;  /* 0x000000ffff0b7224 */ /* 0x000fe200078e0008 */
[----:B------:R-:W-:Y:S02]  /*11490*/  PRMT R21, R21, 0x7610, R4 ;  /* 0x0000761015157816 */ /* 0x000fe40000000004 */
.L_x_17328:
[----:B------:R-:W-:Y:S05]  /*114a0*/  BSYNC B1 ;  /* 0x0000000000017941 */ /* 0x000fea0003800000 */
.L_x_17326:
        /* <DEDUP_REMOVED lines=9> */
.L_x_17330:
[----:B------:R-:W-:Y:S01]  /*11540*/  IMAD.MOV.U32 R8, RZ, RZ, R23 ;  /* 0x000000ffff087224 */ /* 0x000fe200078e0017 */
[----:B------:R-:W-:Y:S01]  /*11550*/  PRMT R4, R5, 0x5432, R4 ;  /* 0x0000543205047816 */ /* 0x000fe20000000004 */
[----:B------:R-:W-:Y:S02]  /*11560*/  IMAD.MOV.U32 R23, RZ, RZ, R30 ;  /* 0x000000ffff177224 */ /* 0x000fe400078e001e */
.L_x_17331:
[----:B------:R-:W-:Y:S05]  /*11570*/  BSYNC B1 ;  /* 0x0000000000017941 */ /* 0x000fea0003800000 */
.L_x_17329:
        /* <DEDUP_REMOVED lines=9> */
.L_x_17333:
[----:B------:R-:W-:Y:S01]  /*11610*/  IMAD.MOV.U32 R5, RZ, RZ, R8 ;  /* 0x000000ffff057224 */ /* 0x000fe200078e0008 */
[C---:B------:R-:W-:Y:S01]  /*11620*/  PRMT R6, R4.reuse, 0x7632, R6 ;  /* 0x0000763204067816 */ /* 0x040fe20000000006 */
[----:B------:R-:W-:Y:S01]  /*11630*/  IMAD.MOV.U32 R8, RZ, RZ, R9 ;  /* 0x000000ffff087224 */ /* 0x000fe200078e0009 */
[----:B------:R-:W-:Y:S02]  /*11640*/  PRMT R4, R4, 0x5410, R10 ;  /* 0x0000541004047816 */ /* 0x000fe4000000000a */
.L_x_17334:
[----:B------:R-:W-:Y:S05]  /*11650*/  BSYNC B1 ;  /* 0x0000000000017941 */ /* 0x000fea0003800000 */
.L_x_17332:
        /* <DEDUP_REMOVED lines=16> */
.L_x_17336:
[----:B------:R-:W-:Y:S01]  /*11760*/  IMAD.MOV.U32 R9, RZ, RZ, R7 ;  /* 0x000000ffff097224 */ /* 0x000fe200078e0007 */
[C---:B------:R-:W-:Y:S01]  /*11770*/  PRMT R10, R15.reuse, 0x7632, R10 ;  /* 0x000076320f0a7816 */ /* 0x040fe2000000000a */
[----:B------:R-:W-:Y:S01]  /*11780*/  IMAD.MOV.U32 R7, RZ, RZ, R18 ;  /* 0x000000ffff077224 */ /* 0x000fe200078e0012 */
[----:B------:R-:W-:Y:S02]  /*11790*/  PRMT R15, R15, 0x7610, R6 ;  /* 0x000076100f0f7816 */ /* 0x000fe40000000006 */
.L_x_17337:
[----:B------:R-:W-:Y:S05]  /*117a0*/  BSYNC B1 ;  /* 0x0000000000017941 */ /* 0x000fea0003800000 */
.L_x_17335:
        /* <DEDUP_REMOVED lines=9> */
.L_x_17339:
[----:B------:R-:W-:Y:S01]  /*11840*/  PRMT R17, R10, 0x7610, R17 ;  /* 0x000076100a117816 */ /* 0x000fe20000000011 */
[----:B------:R-:W-:Y:S02]  /*11850*/  IMAD.MOV.U32 R18, RZ, RZ, R9 ;  /* 0x000000ffff127224 */ /* 0x000fe400078e0009 */
[----:B------:R-:W-:Y:S01]  /*11860*/  IMAD.MOV.U32 R9, RZ, RZ, R14 ;  /* 0x000000ffff097224 */ /* 0x000fe200078e000e */
[----:B------:R-:W-:Y:S02]  /*11870*/  PRMT R10, R17, 0x7632, R10 ;  /* 0x00007632110a7816 */ /* 0x000fe4000000000a */
.L_x_17340:
[----:B------:R-:W-:Y:S05]  /*11880*/  BSYNC B1 ;  /* 0x0000000000017941 */ /* 0x000fea0003800000 */
.L_x_17338:
        /* <DEDUP_REMOVED lines=9> */
.L_x_17342:
[----:B------:R-:W-:Y:S01]  /*11920*/  IMAD.MOV.U32 R20, RZ, RZ, R18 ;  /* 0x000000ffff147224 */ /* 0x000fe200078e0012 */
[----:B------:R-:W-:Y:S01]  /*11930*/  PRMT R17, R10, 0x5432, R17 ;  /* 0x000054320a117816 */ /* 0x000fe20000000011 */
[----:B------:R-:W-:Y:S02]  /*11940*/  IMAD.MOV.U32 R18, RZ, RZ, R19 ;  /* 0x000000ffff127224 */ /* 0x000fe400078e0013 */
.L_x_17343:
[----:B------:R-:W-:Y:S05]  /*11950*/  BSYNC B1 ;  /* 0x0000000000017941 */ /* 0x000fea0003800000 */
.L_x_17341:
        /* <DEDUP_REMOVED lines=9> */
.L_x_17345:
[----:B------:R-:W-:Y:S01]  /*119f0*/  IMAD.MOV.U32 R19, RZ, RZ, R20 ;  /* 0x000000ffff137224 */ /* 0x000fe200078e0014 */
[----:B------:R-:W-:Y:S01]  /*11a00*/  PRMT R10, R10, 0x7610, R17 ;  /* 0x000076100a0a7816 */ /* 0x000fe20000000011 */
[----:B------:R-:W-:Y:S01]  /*11a10*/  IMAD.MOV.U32 R20, RZ, RZ, R11 ;  /* 0x000000ffff147224 */ /* 0x000fe200078e000b */
[----:B------:R-:W-:Y:S02]  /*11a20*/  PRMT R17, R17, 0x7610, R21 ;  /* 0x0000761011117816 */ /* 0x000fe40000000015 */
.L_x_17346:
[----:B------:R-:W-:Y:S05]  /*11a30*/  BSYNC B1 ;  /* 0x0000000000017941 */ /* 0x000fea0003800000 */
.L_x_17344:
        /* <DEDUP_REMOVED lines=9> */
.L_x_17348:
[----:B------:R-:W-:Y:S01]  /*11ad0*/  IMAD.MOV.U32 R21, RZ, RZ, R19 ;  /* 0x000000ffff157224 */ /* 0x000fe200078e0013 */
[C---:B------:R-:W-:Y:S01]  /*11ae0*/  PRMT R25, R10.reuse, 0x7632, R25 ;  /* 0x000076320a197816 */ /* 0x040fe20000000019 */
[----:B------:R-:W-:Y:S01]  /*11af0*/  IMAD.MOV.U32 R19, RZ, RZ, R23 ;  /* 0x000000ffff137224 */ /* 0x000fe200078e0017 */
[----:B------:R-:W-:Y:S02]  /*11b00*/  PRMT R10, R10, 0x5410, R4 ;  /* 0x000054100a0a7816 */ /* 0x000fe40000000004 */
.L_x_17349:
[----:B------:R-:W-:Y:S05]  /*11b10*/  BSYNC B1 ;  /* 0x0000000000017941 */ /* 0x000fea0003800000 */
.L_x_17347:
        /* <DEDUP_REMOVED lines=9> */
.L_x_17351:
[----:B------:R-:W-:Y:S01]  /*11bb0*/  IMAD.MOV.U32 R23, RZ, RZ, R21 ;  /* 0x000000ffff177224 */ /* 0x000fe200078e0015 */
[----:B------:R-:W-:Y:S01]  /*11bc0*/  PRMT R25, R4, 0x5432, R25 ;  /* 0x0000543204197816 */ /* 0x000fe20000000019 */
[----:B------:R-:W-:Y:S02]  /*11bd0*/  IMAD.MOV.U32 R21, RZ, RZ, R8 ;  /* 0x000000ffff157224 */ /* 0x000fe400078e0008 */
.L_x_17352:
[----:B------:R-:W-:Y:S05]  /*11be0*/  BSYNC B1 ;  /* 0x0000000000017941 */ /* 0x000fea0003800000 */
.L_x_17350:
        /* <DEDUP_REMOVED lines=9> */
.L_x_17354:
[----:B------:R-:W-:Y:S01]  /*11c80*/  IMAD.MOV.U32 R26, RZ, RZ, R23 ;  /* 0x000000ffff1a7224 */ /* 0x000fe200078e0017 */
[C---:B------:R-:W-:Y:S01]  /*11c90*/  PRMT R27, R25.reuse, 0x7632, R27 ;  /* 0x00007632191b7816 */ /* 0x040fe2000000001b */
[----:B------:R-:W-:Y:S01]  /*11ca0*/  IMAD.MOV.U32 R23, RZ, RZ, R5 ;  /* 0x000000ffff177224 */ /* 0x000fe200078e0005 */
[----:B------:R-:W-:Y:S02]  /*11cb0*/  PRMT R25, R25, 0x5410, R6 ;  /* 0x0000541019197816 */ /* 0x000fe40000000006 */
.L_x_17355:
[----:B------:R-:W-:Y:S05]  /*11cc0*/  BSYNC B1 ;  /* 0x0000000000017941 */ /* 0x000fea0003800000 */
.L_x_17353:
        /* <DEDUP_REMOVED lines=16> */
.L_x_17357:
[----:B------:R-:W-:Y:S01]  /*11dd0*/  IMAD.MOV.U32 R6, RZ, RZ, R7 ;  /* 0x000000ffff067224 */ /* 0x000fe200078e0007 */
[----:B------:R-:W-:Y:S01]  /*11de0*/  PRMT R15, R15, 0x5432, R10 ;  /* 0x000054320f0f7816 */ /* 0x000fe2000000000a */
[----:B------:R-:W-:Y:S02]  /*11df0*/  IMAD.MOV.U32 R7, RZ, RZ, R9 ;  /* 0x000000ffff077224 */ /* 0x000fe400078e0009 */
.L_x_17358:
[----:B------:R-:W-:Y:S05]  /*11e00*/  BSYNC B1 ;  /* 0x0000000000017941 */ /* 0x000fea0003800000 */
.L_x_17356:
        /* <DEDUP_REMOVED lines=9> */
.L_x_17360:
[--C-:B------:R-:W-:Y:S01]  /*11ea0*/  PRMT R14, R14, 0x5410, R15.reuse ;  /* 0x000054100e0e7816 */ /* 0x100fe2000000000f */
[----:B------:R-:W-:Y:S01]  /*11eb0*/  IMAD.MOV.U32 R5, RZ, RZ, R6 ;  /* 0x000000ffff057224 */ /* 0x000fe200078e0006 */
[----:B------:R-:W-:Y:S01]  /*11ec0*/  PRMT R15, R17, 0x7610, R15 ;  /* 0x00007610110f7816 */ /* 0x000fe2000000000f */
[----:B------:R-:W-:Y:S02]  /*11ed0*/  IMAD.MOV.U32 R6, RZ, RZ, R18 ;  /* 0x000000ffff067224 */ /* 0x000fe400078e0012 */
.L_x_17361:
[----:B------:R-:W-:Y:S05]  /*11ee0*/  BSYNC B1 ;  /* 0x0000000000017941 */ /* 0x000fea0003800000 */
.L_x_17359:
        /* <DEDUP_REMOVED lines=9> */
.L_x_17363:
[----:B------:R-:W-:Y:S01]  /*11f80*/  IMAD.MOV.U32 R4, RZ, RZ, R5 ;  /* 0x000000ffff047224 */ /* 0x000fe200078e0005 */
[----:B------:R-:W-:Y:S01]  /*11f90*/  PRMT R14, R14, 0x7632, R17 ;  /* 0x000076320e0e7816 */ /* 0x000fe20000000011 */
[----:B------:R-:W-:Y:S02]  /*11fa0*/  IMAD.MOV.U32 R5, RZ, RZ, R20 ;  /* 0x000000ffff057224 */ /* 0x000fe400078e0014 */
.L_x_17364:
[----:B------:R-:W-:Y:S05]  /*11fb0*/  BSYNC B1 ;  /* 0x0000000000017941 */ /* 0x000fea0003800000 */
.L_x_17362:
        /* <DEDUP_REMOVED lines=9> */
.L_x_17366:
[----:B------:R-:W-:Y:S01]  /*12050*/  PRMT R17, R17, 0x5410, R14 ;  /* 0x0000541011117816 */ /* 0x000fe2000000000e */
[----:B------:R-:W-:Y:S01]  /*12060*/  IMAD.MOV.U32 R11, RZ, RZ, R4 ;  /* 0x000000ffff0b7224 */ /* 0x000fe200078e0004 */
[----:B------:R-:W-:Y:S01]  /*12070*/  PRMT R14, R10, 0x7632, R14 ;  /* 0x000076320a0e7816 */ /* 0x000fe2000000000e */
[----:B------:R-:W-:Y:S02]  /*12080*/  IMAD.MOV.U32 R4, RZ, RZ, R19 ;  /* 0x000000ffff047224 */ /* 0x000fe400078e0013 */
.L_x_17367:
[----:B------:R-:W-:Y:S05]  /*12090*/  BSYNC B1 ;  /* 0x0000000000017941 */ /* 0x000fea0003800000 */
.L_x_17365:
        /* <DEDUP_REMOVED lines=9> */
.L_x_17369:
[----:B------:R-:W-:Y:S01]  /*12130*/  IMAD.MOV.U32 R10, RZ, RZ, R11 ;  /* 0x000000ffff0a7224 */ /* 0x000fe200078e000b */
[----:B------:R-:W-:Y:S01]  /*12140*/  PRMT R17, R17, 0x5432, R25 ;  /* 0x0000543211117816 */ /* 0x000fe20000000019 */
[----:B------:R-:W-:Y:S02]  /*12150*/  IMAD.MOV.U32 R11, RZ, RZ, R21 ;  /* 0x000000ffff0b7224 */ /* 0x000fe400078e0015 */
.L_x_17370:
[----:B------:R-:W-:Y:S05]  /*12160*/  BSYNC B1 ;  /* 0x0000000000017941 */ /* 0x000fea0003800000 */
.L_x_17368:
        /* <DEDUP_REMOVED lines=9> */
.L_x_17372:
[--C-:B------:R-:W-:Y:S01]  /*12200*/  PRMT R19, R19, 0x5410, R17.reuse ;  /* 0x0000541013137816 */ /* 0x100fe20000000011 */
[----:B------:R-:W-:Y:S01]  /*12210*/  IMAD.MOV.U32 R9, RZ, RZ, R10 ;  /* 0x000000ffff097224 */ /* 0x000fe200078e000a */
[----:B------:R-:W-:Y:S01]  /*12220*/  PRMT R17, R25, 0x7632, R17 ;  /* 0x0000763219117816 */ /* 0x000fe20000000011 */
[----:B------:R-:W-:Y:S02]  /*12230*/  IMAD.MOV.U32 R10, RZ, RZ, R23 ;  /* 0x000000ffff0a7224 */ /* 0x000fe400078e0017 */
.L_x_17373:
[----:B------:R-:W-:Y:S05]  /*12240*/  BSYNC B1 ;  /* 0x0000000000017941 */ /* 0x000fea0003800000 */
.L_x_17371:
        /* <DEDUP_REMOVED lines=9> */
.L_x_17375:
[----:B------:R-:W-:Y:S01]  /*122e0*/  IMAD.MOV.U32 R8, RZ, RZ, R9 ;  /* 0x000000ffff087224 */ /* 0x000fe200078e0009 */
[----:B------:R-:W-:Y:S01]  /*122f0*/  PRMT R19, R19, 0x5432, R27 ;  /* 0x0000543213137816 */ /* 0x000fe2000000001b */
[----:B------:R-:W-:Y:S02]  /*12300*/  IMAD.MOV.U32 R9, RZ, RZ, R26 ;  /* 0x000000ffff097224 */ /* 0x000fe400078e001a */
.L_x_17376:
[----:B------:R-:W-:Y:S05]  /*12310*/  BSYNC B1 ;  /* 0x0000000000017941 */ /* 0x000fea0003800000 */
.L_x_17374:
[----:B------:R-:W-:Y:S02]  /*12320*/  FADD.FTZ R2, R2, R3 ;  /* 0x0000000302027221 */ /* 0x000fe40000010000 */
[----:B------:R-:W-:Y:S02]  /*12330*/  IMAD.MOV.U32 R3, RZ, RZ, R13 ;  /* 0x000000ffff037224 */ /* 0x000fe400078e000d */
.L_x_17208:
[----:B--234-:R-:W-:Y:S05]  /*12340*/  BSYNC B0 ;  /* 0x0000000000007941 */ /* 0x01cfea0003800000 */
.L_x_17207:
[----:B------:R-:W-:Y:S01]  /*12350*/  ISETP.NE.AND P0, PT, R12, RZ, PT ;  /* 0x000000ff0c00720c */ /* 0x000fe20003f05270 */
[----:B------:R-:W-:Y:S01]  /*12360*/  IMAD.MOV.U32 R12, RZ, RZ, R3 ;  /* 0x000000ffff0c7224 */ /* 0x000fe200078e0003 */
[----:B------:R-:W-:Y:S01]  /*12370*/  ISETP.NE.AND P1, PT, R22, RZ, PT ;  /* 0x000000ff1600720c */ /* 0x000fe20003f25270 */
[----:B------:R-:W-:-:S10]  /*12380*/  IMAD.MOV.U32 R13, RZ, RZ, R2 ;  /* 0x000000ffff0d7224 */ /* 0x000fd400078e0002 */
[----:B------:R2:W-:Y:S04]  /*12390*/  @!P0 STS.64 [0x8], R12 ;  /* 0x0000080cff008388 */ /* 0x0005e80000000a00 */
[----:B------:R3:W-:Y:S04]  /*123a0*/  @!P0 STS.128 [0x10], R8 ;  /* 0x00001008ff008388 */ /* 0x0007e80000000c00 */
[----:B------:R3:W-:Y:S01]  /*123b0*/  @!P0 STS.128 [0x20], R4 ;  /* 0x00002004ff008388 */ /* 0x0007e20000000c00 */
[----:B--2---:R-:W-:Y:S02]  /*123c0*/  @!P0 IMAD.MOV.U32 R12, RZ, RZ, R19 ;  /* 0x000000ffff0c8224 */ /* 0x004fe400078e0013 */
[----:B------:R-:W-:-:S05]  /*123d0*/  @!P0 IMAD.MOV.U32 R13, RZ, RZ, R17 ;  /* 0x000000ffff0d8224 */ /* 0x000fca00078e0011 */
[----:B------:R3:W-:Y:S04]  /*123e0*/  @!P0 STS.128 [0x30], R12 ;  /* 0x0000300cff008388 */ /* 0x0007e80000000c00 */
[----:B------:R-:W-:Y:S06]  /*123f0*/  BAR.SYNC.DEFER_BLOCKING 0x0 ;  /* 0x0000000000007b1d */ /* 0x000fec0000010000 */
[----:B------:R-:W-:Y:S05]  /*12400*/  @P1 EXIT ;  /* 0x000000000000194d */ /* 0x000fea0003800000 */
[----:B0--3--:R-:W-:Y:S02]  /*12410*/  IMAD.MOV.U32 R16, RZ, RZ, c[0x0][0x180] ;  /* 0x00006000ff107624 */ /* 0x009fe400078e00ff */
        /* <DEDUP_REMOVED lines=12> */
[----:B------:R-:W4:Y:S01]  /*124e0*/  @P1 LDG.E.CONSTANT R16, [R12.64] ;  /* 0x000000040c101981 */ /* 0x000f22000c1e9900 */
[----:B-1----:R-:W0:Y:S01]  /*124f0*/  MUFU.LG2 R2, R2 ;  /* 0x0000000200027308 */ /* 0x002e220000000c00 */
[----:B------:R-:W-:-:S05]  /*12500*/  HADD2.F32 R20, -RZ, R19.H0_H0 ;  /* 0x20000013ff147230 */ /* 0x000fca0000004100 */
[----:B------:R-:W-:Y:S02]  /*12510*/  @P3 FADD.FTZ R21, R20, -R3 ;  /* 0x8000000314153221 */ /* 0x000fe40000010000 */
[----:B------:R-:W-:Y:S01]  /*12520*/  IMAD R0, R0, c[0x0][0x180], RZ ;  /* 0x0000600000007a24 */ /* 0x000fe200078e02ff */
[----:B------:R-:W-:Y:S01]  /*12530*/  HADD2.F32 R26, -RZ, R15.H0_H0 ;  /* 0x2000000fff1a7230 */ /* 0x000fe20000004100 */
[----:B0-----:R-:W-:Y:S02]  /*12540*/  @P3 FFMA.FTZ R21, R2, -0.69314718246459960938, R21 ;  /* 0xbf31721802153823 */ /* 0x001fe40000010015 */
[----:B------:R-:W-:Y:S01]  /*12550*/  IMAD.SHL.U32 R0, R0, 0x2, RZ ;  /* 0x0000000200007824 */ /* 0x000fe200078e00ff */
[----:B------:R-:W-:-:S05]  /*12560*/  HADD2.F32 R20, -RZ, R19.H1_H1 ;  /* 0x30000013ff147230 */ /* 0x000fca0000004100 */
[----:B------:R-:W-:-:S04]  /*12570*/  @P3 FADD.FTZ R25, R20, -R3 ;  /* 0x8000000314193221 */ /* 0x000fc80000010000 */
[----:B------:R-:W-:Y:S02]  /*12580*/  @P3 FFMA.FTZ R25, R2, -0.69314718246459960938, R25 ;  /* 0xbf31721802193823 */ /* 0x000fe40000010019 */
[----:B--2---:R-:W-:Y:S02]  /*12590*/  @P3 FADD.FTZ R18, R18, R21 ;  /* 0x0000001512123221 */ /* 0x004fe40000010000 */
[----:B------:R-:W-:-:S03]  /*125a0*/  IMAD.MOV.U32 R21, RZ, RZ, 0x2 ;  /* 0x00000002ff157424 */ /* 0x000fc600078e00ff */
[----:B------:R-:W-:Y:S01]  /*125b0*/  @P3 F2FP.PACK_AB R24, RZ, R18 ;  /* 0x00000012ff18323e */ /* 0x000fe200000000ff */
[----:B------:R-:W-:-:S03]  /*125c0*/  IMAD.WIDE R18, R0, R27, c[0x0][0x170] ;  /* 0x00005c0000127625 */ /* 0x000fc600078e021b */
[----:B------:R-:W-:Y:S01]  /*125d0*/  PRMT R15, R24, 0x7610, R15 ;  /* 0x00007610180f7816 */ /* 0x000fe2000000000f */
[----:B------:R-:W-:Y:S01]  /*125e0*/  @P2 FADD.FTZ R27, R26, -R3 ;  /* 0x800000031a1b2221 */ /* 0x000fe20000010000 */
[----:B------:R-:W-:Y:S01]  /*125f0*/  HADD2.F32 R24, -RZ, R17.H0_H0 ;  /* 0x20000011ff187230 */ /* 0x000fe20000004100 */
[----:B------:R-:W-:-:S04]  /*12600*/  IMAD.WIDE R20, R0, R21, c[0x0][0x178] ;  /* 0x00005e0000147625 */ /* 0x000fc800078e0215 */
[----:B------:R-:W-:Y:S02]  /*12610*/  @P2 FFMA.FTZ R0, R2, -0.69314718246459960938, R27 ;  /* 0xbf31721802002823 */ /* 0x000fe4000001001b */
[----:B------:R-:W-:Y:S02]  /*12620*/  @P0 FADD.FTZ R27, R24, -R3 ;  /* 0x80000003181b0221 */ /* 0x000fe40000010000 */
[----:B---3--:R-:W-:Y:S01]  /*12630*/  @P2 FADD.FTZ R24, R29, R0 ;  /* 0x000000001d182221 */ /* 0x008fe20000010000 */
[----:B------:R-:W-:Y:S01]  /*12640*/  HADD2.F32 R0, -RZ, R17.H1_H1 ;  /* 0x30000011ff007230 */ /* 0x000fe20000004100 */
[----:B------:R0:W-:Y:S01]  /*12650*/  @P3 STG.E [R18.64], R8 ;  /* 0x0000000812003986 */ /* 0x0001e2000c101904 */
[----:B------:R-:W-:-:S03]  /*12660*/  @P0 FFMA.FTZ R27, R2, -0.69314718246459960938, R27 ;  /* 0xbf317218021b0823 */ /* 0x000fc6000001001b */
[----:B------:R-:W-:Y:S01]  /*12670*/  @P0 FADD.FTZ R17, R0, -R3 ;  /* 0x8000000300110221 */ /* 0x000fe20000010000 */
[----:B------:R-:W-:Y:S01]  /*12680*/  @P3 STG.E.U16 [R20.64], R15 ;  /* 0x0000000f14003986 */ /* 0x000fe2000c101504 */
[--C-:B0-----:R-:W-:Y:S02]  /*12690*/  HADD2.F32 R8, -RZ, R14.reuse.H0_H0 ;  /* 0x2000000eff087230 */ /* 0x101fe40000004100 */
[----:B------:R-:W-:Y:S01]  /*126a0*/  HADD2.F32 R14, -RZ, R14.H1_H1 ;  /* 0x3000000eff0e7230 */ /* 0x000fe20000004100 */
[----:B------:R0:W-:Y:S01]  /*126b0*/  @P3 STG.E [R18.64+0x4], R9 ;  /* 0x0000040912003986 */ /* 0x0001e2000c101904 */
[----:B------:R-:W-:Y:S02]  /*126c0*/  @P0 FFMA.FTZ R0, R2, -0.69314718246459960938, R17 ;  /* 0xbf31721802000823 */ /* 0x000fe40000010011 */
[----:B----4-:R-:W-:Y:S02]  /*126d0*/  @P3 FADD.FTZ R25, R28, R25 ;  /* 0x000000191c193221 */ /* 0x010fe40000010000 */
[----:B------:R-:W-:-:S02]  /*126e0*/  @P1 FADD.FTZ R17, R14, -R3 ;  /* 0x800000030e111221 */ /* 0x000fc40000010000 */
[----:B-----5:R-:W-:Y:S02]  /*126f0*/  @P0 FADD.FTZ R27, R30, R27 ;  /* 0x0000001b1e1b0221 */ /* 0x020fe40000010000 */
[----:B0-----:R-:W-:Y:S01]  /*12700*/  @P1 FADD.FTZ R9, R8, -R3 ;  /* 0x8000000308091221 */ /* 0x001fe20000010000 */
[----:B------:R-:W-:Y:S01]  /*12710*/  @P3 F2FP.PACK_AB R25, RZ, R25 ;  /* 0x00000019ff19323e */ /* 0x000fe200000000ff */
[----:B------:R-:W-:Y:S02]  /*12720*/  @P0 FADD.FTZ R0, R23, R0 ;  /* 0x0000000017000221 */ /* 0x000fe40000010000 */
[C---:B------:R-:W-:Y:S02]  /*12730*/  @P1 FFMA.FTZ R9, R2.reuse, -0.69314718246459960938, R9 ;  /* 0xbf31721802091823 */ /* 0x040fe40000010009 */
[----:B------:R-:W-:Y:S01]  /*12740*/  @P1 FFMA.FTZ R17, R2, -0.69314718246459960938, R17 ;  /* 0xbf31721802111823 */ /* 0x000fe20000010011 */
[----:B------:R-:W-:Y:S01]  /*12750*/  @P0 F2FP.PACK_AB R27, RZ, R27 ;  /* 0x0000001bff1b023e */ /* 0x000fe200000000ff */
[----:B------:R-:W-:Y:S01]  /*12760*/  @P1 FADD.FTZ R9, R22, R9 ;  /* 0x0000000916091221 */ /* 0x000fe20000010000 */
[----:B------:R-:W-:Y:S01]  /*12770*/  @P0 F2FP.PACK_AB R0, RZ, R0 ;  /* 0x00000000ff00023e */ /* 0x000fe200000000ff */
[----:B------:R-:W-:Y:S01]  /*12780*/  @P1 FADD.FTZ R16, R16, R17 ;  /* 0x0000001110101221 */ /* 0x000fe20000010000 */
[----:B------:R0:W-:Y:S02]  /*12790*/  @P3 STG.E.U16 [R20.64+0x2], R25 ;  /* 0x0000021914003986 */ /* 0x0001e4000c101504 */
        /* <DEDUP_REMOVED lines=23> */
.L_x_17377:
        /* <DEDUP_REMOVED lines=15> */
.L_x_74484:


//--------------------- .text._ZN17fastertransformer38beam_online_softmax_topk_stage1_kernelI6__halfLi1ELi8ELi256EEEvPKT_S4_PKbPfiiPKi --------------------------
	.section	.text._ZN17fastertransformer38beam_online_softmax_topk_stage1_kernelI6__halfLi1ELi8ELi256EEEvPKT_S4_PKbPfiiPKi,"ax",@progbits
	.sectioninfo	@"SHI_REGISTERS=40"
	.align	128
        .global         _ZN17fastertransformer38beam_online_softmax_topk_stage1_kernelI6__halfLi1ELi8ELi256EEEvPKT_S4_PKbPfiiPKi
        .type           _ZN17fastertransformer38beam_online_softmax_topk_stage1_kernelI6__halfLi1ELi8ELi256EEEvPKT_S4_PKbPfiiPKi,@function
        .size           _ZN17fastertransformer38beam_online_softmax_topk_stage1_kernelI6__halfLi1ELi8ELi256EEEvPKT_S4_PKbPfiiPKi,(.L_x_74485 - _ZN17fastertransformer38beam_online_softmax_topk_stage1_kernelI6__halfLi1ELi8ELi256EEEvPKT_S4_PKbPfiiPKi)
        .other          _ZN17fastertransformer38beam_online_softmax_topk_stage1_kernelI6__halfLi1ELi8ELi256EEEvPKT_S4_PKbPfiiPKi,@"STO_CUDA_ENTRY STV_DEFAULT"
_ZN17fastertransformer38beam_online_softmax_topk_stage1_kernelI6__halfLi1ELi8ELi256EEEvPKT_S4_PKbPfiiPKi:
.text._ZN17fastertransformer38beam_online_softmax_topk_stage1_kernelI6__halfLi1ELi8ELi256EEEvPKT_S4_PKbPfiiPKi:
        /* <DEDUP_REMOVED lines=10> */
[----:B------:R-:W3:Y:S01]  /*00a0*/  S2R R12, SR_CTAID.Y ;  /* 0x00000000000c7919 */ /* 0x000ee20000002600 */
[----:B------:R-:W-:Y:S01]  /*00b0*/  IMAD.MOV.U32 R33, RZ, RZ, 0xfbff ;  /* 0x0000fbffff217424 */ /* 0x000fe200078e00ff */
[----:B------:R-:W-:Y:S01]  /*00c0*/  BSSY B1, `(.L_x_17378) ;  /* 0x0000219000017945 */ /* 0x000fe20003800000 */
[----:B------:R-:W-:Y:S01]  /*00d0*/  IADD3 R6, R6, c[0x0][0x180], RZ ;  /* 0x0000600006067a10 */ /* 0x000fe20007ffe0ff */
[----:B------:R-:W-:Y:S02]  /*00e0*/  IMAD.MOV.U32 R24, RZ, RZ, 0xfbff ;  /* 0x0000fbffff187424 */ /* 0x000fe400078e00ff */
[----:B------:R-:W-:Y:S01]  /*00f0*/  PRMT R33, R33, 0x5410, R33 ;  /* 0x0000541021217816 */ /* 0x000fe20000000021 */
[----:B------:R-:W-:Y:S01]  /*0100*/  IMAD.MOV.U32 R32, RZ, RZ, 0xfbff ;  /* 0x0000fbffff207424 */ /* 0x000fe200078e00ff */
[----:B------:R-:W-:Y:S01]  /*0110*/  IADD3 R6, R6, -0x1, RZ ;  /* 0xffffffff06067810 */ /* 0x000fe20007ffe0ff */
[----:B------:R-:W-:Y:S01]  /*0120*/  IMAD.MOV.U32 R8, RZ, RZ, 0xfbff ;  /* 0x0000fbffff087424 */ /* 0x000fe200078e00ff */
[----:B------:R-:W-:Y:S01]  /*0130*/  PRMT R24, R24, 0x5410, R24 ;  /* 0x0000541018187816 */ /* 0x000fe20000000018 */
[----:B-1----:R-:W1:Y:S02]  /*0140*/  MUFU.RCP R7, R7 ;  /* 0x0000000700077308 */ /* 0x002e640000001000 */
[----:B-1----:R-:W-:Y:S01]  /*0150*/  IADD3 R4, R7, 0xffffffe, RZ ;  /* 0x0ffffffe07047810 */ /* 0x002fe20007ffe0ff */
[----:B------:R-:W-:-:S05]  /*0160*/  IMAD.MOV.U32 R7, RZ, RZ, 0xfbff ;  /* 0x0000fbffff077424 */ /* 0x000fca00078e00ff */
[----:B------:R1:W4:Y:S01]  /*0170*/  F2I.FTZ.U32.TRUNC.NTZ R5, R4 ;  /* 0x0000000400057305 */ /* 0x000322000021f000 */
[----:B------:R-:W-:Y:S01]  /*0180*/  PRMT R7, R7, 0x5410, R8 ;  /* 0x0000541007077816 */ /* 0x000fe20000000008 */
[----:B-1----:R-:W-:Y:S02]  /*0190*/  IMAD.MOV.U32 R4, RZ, RZ, RZ ;  /* 0x000000ffff047224 */ /* 0x002fe400078e00ff */
[----:B----4-:R-:W-:-:S04]  /*01a0*/  IMAD.MOV R9, RZ, RZ, -R5 ;  /* 0x000000ffff097224 */ /* 0x010fc800078e0a05 */
[----:B------:R-:W-:-:S04]  /*01b0*/  IMAD R9, R9, c[0x0][0x10], RZ ;  /* 0x0000040009097a24 */ /* 0x000fc800078e02ff */
[----:B------:R-:W-:-:S04]  /*01c0*/  IMAD.HI.U32 R5, R5, R9, R4 ;  /* 0x0000000905057227 */ /* 0x000fc800078e0004 */
[----:B------:R-:W-:Y:S02]  /*01d0*/  IMAD.MOV.U32 R4, RZ, RZ, 0xfbff ;  /* 0x0000fbffff047424 */ /* 0x000fe400078e00ff */
[----:B------:R-:W-:-:S03]  /*01e0*/  IMAD.HI.U32 R5, R5, R6, RZ ;  /* 0x0000000605057227 */ /* 0x000fc600078e00ff */
[----:B------:R-:W-:Y:S01]  /*01f0*/  PRMT R24, R4, 0x7610, R24 ;  /* 0x0000761004187816 */ /* 0x000fe20000000018 */
[----:B0-----:R-:W-:Y:S01]  /*0200*/  IMAD.MOV R3, RZ, RZ, -R5 ;  /* 0x000000ffff037224 */ /* 0x001fe200078e0a05 */
[----:B------:R-:W-:Y:S01]  /*0210*/  PRMT R32, R32, 0x5410, R4 ;  /* 0x0000541020207816 */ /* 0x000fe20000000004 */
[----:B------:R-:W-:Y:S02]  /*0220*/  IMAD.MOV.U32 R4, RZ, RZ, -0x38802000 ;  /* 0xc77fe000ff047424 */ /* 0x000fe400078e00ff */
[----:B------:R-:W-:Y:S02]  /*0230*/  IMAD R6, R3, c[0x0][0x10], R6 ;  /* 0x0000040003067a24 */ /* 0x000fe400078e0206 */
[----:B------:R-:W0:Y:S03]  /*0240*/  S2R R3, SR_TID.X ;  /* 0x0000000000037919 */ /* 0x000e260000002100 */
[----:B------:R-:W-:-:S13]  /*0250*/  ISETP.GE.U32.AND P0, PT, R6, c[0x0][0x10], PT ;  /* 0x0000040006007a0c */ /* 0x000fda0003f06070 */
[----:B------:R-:W-:Y:S02]  /*0260*/  @P0 IADD3 R6, R6, -c[0x0][0x10], RZ ;  /* 0x8000040006060a10 */ /* 0x000fe40007ffe0ff */
[----:B------:R-:W-:Y:S02]  /*0270*/  @P0 IADD3 R5, R5, 0x1, RZ ;  /* 0x0000000105050810 */ /* 0x000fe40007ffe0ff */
[----:B------:R-:W-:Y:S01]  /*0280*/  ISETP.GE.U32.AND P1, PT, R6, c[0x0][0x10], PT ;  /* 0x0000040006007a0c */ /* 0x000fe20003f26070 */
[----:B------:R-:W-:-:S05]  /*0290*/  IMAD.MOV.U32 R6, RZ, RZ, 0xfbff ;  /* 0x0000fbffff067424 */ /* 0x000fca00078e00ff */
[----:B------:R-:W-:Y:S01]  /*02a0*/  PRMT R33, R6, 0x7610, R33 ;  /* 0x0000761006217816 */ /* 0x000fe20000000021 */
[----:B------:R-:W-:-:S05]  /*02b0*/  IMAD R6, R0, c[0x0][0x180], RZ ;  /* 0x0000600000067a24 */ /* 0x000fca00078e02ff */
[----:B------:R-:W-:Y:S02]  /*02c0*/  SHF.R.S32.HI R15, RZ, 0x1f, R6 ;  /* 0x0000001fff0f7819 */ /* 0x000fe40000011406 */
[----:B------:R-:W-:Y:S02]  /*02d0*/  @P1 IADD3 R5, R5, 0x1, RZ ;  /* 0x0000000105051810 */ /* 0x000fe40007ffe0ff */
[----:B------:R-:W-:-:S05]  /*02e0*/  @!P2 LOP3.LUT R5, RZ, c[0x0][0x10], RZ, 0x33, !PT ;  /* 0x00000400ff05aa12 */ /* 0x000fca00078e33ff */
[CC--:B---3--:R-:W-:Y:S02]  /*02f0*/  IMAD R13, R5.reuse, R12.reuse, R5 ;  /* 0x0000000c050d7224 */ /* 0x0c8fe400078e0205 */
[----:B0-----:R-:W-:Y:S02]  /*0300*/  IMAD R12, R5, R12, R3 ;  /* 0x0000000c050c7224 */ /* 0x001fe400078e0203 */
[----:B------:R-:W-:Y:S01]  /*0310*/  IMAD.MOV.U32 R5, RZ, RZ, RZ ;  /* 0x000000ffff057224 */ /* 0x000fe200078e00ff */
        /* <DEDUP_REMOVED lines=14> */
[----:B------:R-:W-:Y:S02]  /*0400*/  IABS R8, c[0x0][0x184] ;  /* 0x0000610000087a13 */ /* 0x000fe40000000000 */
[----:B------:R-:W-:Y:S02]  /*0410*/  IABS R10, R0 ;  /* 0x00000000000a7213 */ /* 0x000fe40000000000 */
        /* <DEDUP_REMOVED lines=28> */
.L_x_17406:
        /* <DEDUP_REMOVED lines=23> */
.L_x_17383:
[----:B------:R-:W-:Y:S01]  /*0750*/  PRMT R0, R11, 0x7610, R0 ;  /* 0x000076100b007816 */ /* 0x000fe20000000000 */
[----:B------:R-:W-:Y:S02]  /*0760*/  IMAD.MOV.U32 R3, RZ, RZ, R12 ;  /* 0x000000ffff037224 */ /* 0x000fe400078e000c */
.L_x_17384:
[----:B------:R-:W-:Y:S05]  /*0770*/  BSYNC B2 ;  /* 0x0000000000027941 */ /* 0x000fea0003800000 */
.L_x_17382:
[----:B------:R-:W-:Y:S01]  /*0780*/  HSETP2.GT.AND P0, PT, R0.H0_H0, R33.H0_H0, PT ;  /* 0x2000002100007234 */ /* 0x000fe20003f04800 */
[----:B------:R-:W-:Y:S04]  /*0790*/  BSSY B2, `(.L_x_17385) ;  /* 0x000000d000027945 */ /* 0x000fe80003800000 */
[----:B------:R-:W-:-:S13]  /*07a0*/  ISETP.EQ.OR P0, PT, R2, -0x1, P0 ;  /* 0xffffffff0200780c */ /* 0x000fda0000702670 */
[----:B------:R-:W-:Y:S05]  /*07b0*/  @P0 BRA `(.L_x_17386) ;  /* 0x0000006000000947 */ /* 0x000fea0003800000 */
[----:B------:R-:W-:Y:S01]  /*07c0*/  ISETP.GE.AND P0, PT, R3, R2, PT ;  /* 0x000000020300720c */ /* 0x000fe20003f06270 */
[----:B------:R-:W-:Y:S01]  /*07d0*/  IMAD.MOV.U32 R8, RZ, RZ, R2 ;  /* 0x000000ffff087224 */ /* 0x000fe200078e0002 */
[----:B------:R-:W-:-:S11]  /*07e0*/  PRMT R7, R7, 0x5410, R0 ;  /* 0x0000541007077816 */ /* 0x000fd60000000000 */
[----:B------:R-:W-:Y:S01]  /*07f0*/  HSETP2.NEU.OR P0, PT, R0.H0_H0, R33.H0_H0, P0 ;  /* 0x2000002100007234 */ /* 0x000fe2000070d820 */
[----:B------:R-:W-:-:S12]  /*0800*/  PRMT R0, R0, 0x5410, R33 ;  /* 0x0000541000007816 */ /* 0x000fd80000000021 */
[----:B------:R-:W-:Y:S05]  /*0810*/  @P0 BRA `(.L_x_17387) ;  /* 0x0000004000000947 */ /* 0x000fea0003800000 */
.L_x_17386:
[----:B------:R-:W-:Y:S01]  /*0820*/  IMAD.MOV.U32 R8, RZ, RZ, R3 ;  /* 0x000000ffff087224 */ /* 0x000fe200078e0003 */
[----:B------:R-:W-:Y:S01]  /*0830*/  PRMT R7, R7, 0x5410, R33 ;  /* 0x0000541007077816 */ /* 0x000fe20000000021 */
[----:B------:R-:W-:Y:S01]  /*0840*/  IMAD.MOV.U32 R3, RZ, RZ, R2 ;  /* 0x000000ffff037224 */ /* 0x000fe200078e0002 */
[----:B------:R-:W-:Y:S02]  /*0850*/  PRMT R0, R0, 0x5410, R0 ;  /* 0x0000541000007816 */ /* 0x000fe40000000000 */
.L_x_17387:
[----:B------:R-:W-:Y:S05]  /*0860*/  BSYNC B2 ;  /* 0x0000000000027941 */ /* 0x000fea0003800000 */
.L_x_17385:
        /* <DEDUP_REMOVED lines=11> */
.L_x_17389:
[----:B------:R-:W-:Y:S01]  /*0920*/  PRMT R33, R32, 0x7632, R33 ;  /* 0x0000763220217816 */ /* 0x000fe20000000021 */
[----:B------:R-:W-:Y:S01]  /*0930*/  IMAD.MOV.U32 R11, RZ, RZ, R8 ;  /* 0x000000ffff0b7224 */ /* 0x000fe200078e0008 */
[----:B------:R-:W-:Y:S01]  /*0940*/  PRMT R10, R10, 0x7610, R0 ;  /* 0x000076100a0a7816 */ /* 0x000fe20000000000 */
[----:B------:R-:W-:Y:S02]  /*0950*/  IMAD.MOV.U32 R2, RZ, RZ, R31 ;  /* 0x000000ffff027224 */ /* 0x000fe400078e001f */
.L_x_17390:
[----:B------:R-:W-:Y:S05]  /*0960*/  BSYNC B2 ;  /* 0x0000000000027941 */ /* 0x000fea0003800000 */
.L_x_17388:
        /* <DEDUP_REMOVED lines=11> */
.L_x_17392:
[----:B------:R-:W-:Y:S01]  /*0a20*/  PRMT R32, R32, 0x5410, R32 ;  /* 0x0000541020207816 */ /* 0x000fe20000000020 */
[----:B------:R-:W-:Y:S01]  /*0a30*/  IMAD.MOV.U32 R8, RZ, RZ, R11 ;  /* 0x000000ffff087224 */ /* 0x000fe200078e000b */
[----:B------:R-:W-:Y:S01]  /*0a40*/  PRMT R0, R0, 0x7610, R10 ;  /* 0x0000761000007816 */ /* 0x000fe2000000000a */
[----:B------:R-:W-:Y:S02]  /*0a50*/  IMAD.MOV.U32 R31, RZ, RZ, R30 ;  /* 0x000000ffff1f7224 */ /* 0x000fe400078e001e */
.L_x_17393:
[----:B------:R-:W-:Y:S05]  /*0a60*/  BSYNC B2 ;  /* 0x0000000000027941 */ /* 0x000fea0003800000 */
.L_x_17391:
        /* <DEDUP_REMOVED lines=11> */
.L_x_17395:
[----:B------:R-:W-:Y:S01]  /*0b20*/  PRMT R32, R24, 0x7610, R32 ;  /* 0x0000761018207816 */ /* 0x000fe20000000020 */
[----:B------:R-:W-:Y:S01]  /*0b30*/  IMAD.MOV.U32 R11, RZ, RZ, R8 ;  /* 0x000000ffff0b7224 */ /* 0x000fe200078e0008 */
[----:B------:R-:W-:Y:S01]  /*0b40*/  PRMT R0, R0, 0x7632, R0 ;  /* 0x0000763200007816 */ /* 0x000fe20000000000 */
[----:B------:R-:W-:Y:S02]  /*0b50*/  IMAD.MOV.U32 R30, RZ, RZ, R29 ;  /* 0x000000ffff1e7224 */ /* 0x000fe400078e001d */
.L_x_17396:
[----:B------:R-:W-:Y:S05]  /*0b60*/  BSYNC B2 ;  /* 0x0000000000027941 */ /* 0x000fea0003800000 */
.L_x_17394:
        /* <DEDUP_REMOVED lines=11> */
.L_x_17398:
[----:B------:R-:W-:Y:S01]  /*0c20*/  PRMT R24, R7, 0x7610, R24 ;  /* 0x0000761007187816 */ /* 0x000fe20000000018 */
[----:B------:R-:W-:Y:S01]  /*0c30*/  IMAD.MOV.U32 R8, RZ, RZ, R11 ;  /* 0x000000ffff087224 */ /* 0x000fe200078e000b */
[----:B------:R-:W-:Y:S01]  /*0c40*/  PRMT R0, R0, 0x5410, R0 ;  /* 0x0000541000007816 */ /* 0x000fe20000000000 */
[----:B------:R-:W-:Y:S02]  /*0c50*/  IMAD.MOV.U32 R29, RZ, RZ, R28 ;  /* 0x000000ffff1d7224 */ /* 0x000fe400078e001c */
.L_x_17399:
[----:B------:R-:W-:Y:S05]  /*0c60*/  BSYNC B2 ;  /* 0x0000000000027941 */ /* 0x000fea0003800000 */
.L_x_17397:
        /* <DEDUP_REMOVED lines=11> */
.L_x_17401:
[----:B------:R-:W-:Y:S01]  /*0d20*/  PRMT R7, R24, 0x7632, R7 ;  /* 0x0000763218077816 */ /* 0x000fe20000000007 */
[----:B------:R-:W-:Y:S01]  /*0d30*/  IMAD.MOV.U32 R11, RZ, RZ, R8 ;  /* 0x000000ffff0b7224 */ /* 0x000fe200078e0008 */
[----:B------:R-:W-:Y:S01]  /*0d40*/  PRMT R0, R0, 0x7632, R0 ;  /* 0x0000763200007816 */ /* 0x000fe20000000000 */
[----:B------:R-:W-:Y:S02]  /*0d50*/  IMAD.MOV.U32 R28, RZ, RZ, R27 ;  /* 0x000000ffff1c7224 */ /* 0x000fe400078e001b */
.L_x_17402:
[----:B------:R-:W-:Y:S05]  /*0d60*/  BSYNC B2 ;  /* 0x0000000000027941 */ /* 0x000fea0003800000 */
.L_x_17400:
        /* <DEDUP_REMOVED lines=9> */
.L_x_17404:
[----:B------:R-:W-:Y:S01]  /*0e00*/  PRMT R24, R24, 0x7610, R33 ;  /* 0x0000761018187816 */ /* 0x000fe20000000021 */
[----:B------:R-:W-:Y:S01]  /*0e10*/  IMAD.MOV.U32 R27, RZ, RZ, R26 ;  /* 0x000000ffff1b7224 */ /* 0x000fe200078e001a */
[----:B------:R-:W-:Y:S01]  /*0e20*/  PRMT R33, R33, 0x5410, R0 ;  /* 0x0000541021217816 */ /* 0x000fe20000000000 */
[----:B------:R-:W-:Y:S02]  /*0e30*/  IMAD.MOV.U32 R26, RZ, RZ, R11 ;  /* 0x000000ffff1a7224 */ /* 0x000fe400078e000b */
.L_x_17405:
[----:B------:R-:W-:Y:S05]  /*0e40*/  BSYNC B2 ;  /* 0x0000000000027941 */ /* 0x000fea0003800000 */
.L_x_17403:
[----:B------:R-:W-:-:S04]  /*0e50*/  IADD3 R12, R12, 0x100, RZ ;  /* 0x000001000c0c7810 */ /* 0x000fc80007ffe0ff */
[----:B------:R-:W-:-:S13]  /*0e60*/  ISETP.GE.AND P0, PT, R12, R13, PT ;  /* 0x0000000d0c00720c */ /* 0x000fda0003f06270 */
[----:B------:R-:W-:Y:S05]  /*0e70*/  @!P0 BRA `(.L_x_17406) ;  /* 0xfffff76000008947 */ /* 0x000fea000383ffff */
.L_x_17381:
[----:B------:R-:W-:Y:S05]  /*0e80*/  BSYNC B0 ;  /* 0x0000000000007941 */ /* 0x000fea0003800000 */
.L_x_17380:
[----:B------:R-:W-:Y:S05]  /*0e90*/  BRA `(.L_x_17407) ;  /* 0x000013b000007947 */ /* 0x000fea0003800000 */
.L_x_17379:
        /* <DEDUP_REMOVED lines=13> */
[----:B------:R-:W-:Y:S02]  /*0f70*/  IMAD.MOV.U32 R4, RZ, RZ, -0x38802000 ;  /* 0xc77fe000ff047424 */ /* 0x000fe400078e00ff */
[----:B------:R-:W-:Y:S02]  /*0f80*/  IMAD.MOV.U32 R5, RZ, RZ, RZ ;  /* 0x000000ffff057224 */ /* 0x000fe400078e00ff */
        /* <DEDUP_REMOVED lines=8> */
.L_x_17433:
[----:B------:R-:W-:Y:S01]  /*1010*/  IADD3 R0, P0, R6, R12, RZ ;  /* 0x0000000c06007210 */ /* 0x000fe20007f1e0ff */
[----:B------:R-:W-:-:S03]  /*1020*/  IMAD.MOV.U32 R11, RZ, RZ, 0x2 ;  /* 0x00000002ff0b7424 */ /* 0x000fc600078e00ff */
        /* <DEDUP_REMOVED lines=25> */
.L_x_17410:
[----:B------:R-:W-:Y:S01]  /*11c0*/  PRMT R0, R9, 0x7610, R0 ;  /* 0x0000761009007816 */ /* 0x000fe20000000000 */
[----:B------:R-:W-:Y:S02]  /*11d0*/  IMAD.MOV.U32 R3, RZ, RZ, R12 ;  /* 0x000000ffff037224 */ /* 0x000fe400078e000c */
.L_x_17411:
[----:B------:R-:W-:Y:S05]  /*11e0*/  BSYNC B0 ;  /* 0x0000000000007941 */ /* 0x000fea0003800000 */
.L_x_17409:
        /* <DEDUP_REMOVED lines=10> */
.L_x_17413:
[----:B------:R-:W-:Y:S01]  /*1290*/  IMAD.MOV.U32 R8, RZ, RZ, R3 ;  /* 0x000000ffff087224 */ /* 0x000fe200078e0003 */
[----:B------:R-:W-:Y:S01]  /*12a0*/  PRMT R7, R7, 0x5410, R33 ;  /* 0x0000541007077816 */ /* 0x000fe20000000021 */
[----:B------:R-:W-:Y:S01]  /*12b0*/  IMAD.MOV.U32 R3, RZ, RZ, R2 ;  /* 0x000000ffff037224 */ /* 0x000fe200078e0002 */
[----:B------:R-:W-:Y:S02]  /*12c0*/  PRMT R0, R0, 0x5410, R0 ;  /* 0x0000541000007816 */ /* 0x000fe40000000000 */
.L_x_17414:
[----:B------:R-:W-:Y:S05]  /*12d0*/  BSYNC B0 ;  /* 0x0000000000007941 */ /* 0x000fea0003800000 */
.L_x_17412:
        /* <DEDUP_REMOVED lines=11> */
.L_x_17416:
[----:B------:R-:W-:Y:S01]  /*1390*/  PRMT R33, R32, 0x7632, R33 ;  /* 0x0000763220217816 */ /* 0x000fe20000000021 */
[----:B------:R-:W-:Y:S01]  /*13a0*/  IMAD.MOV.U32 R11, RZ, RZ, R8 ;  /* 0x000000ffff0b7224 */ /* 0x000fe200078e0008 */
[----:B------:R-:W-:Y:S01]  /*13b0*/  PRMT R9, R9, 0x7610, R0 ;  /* 0x0000761009097816 */ /* 0x000fe20000000000 */
[----:B------:R-:W-:Y:S02]  /*13c0*/  IMAD.MOV.U32 R2, RZ, RZ, R31 ;  /* 0x000000ffff027224 */ /* 0x000fe400078e001f */
.L_x_17417:
[----:B------:R-:W-:Y:S05]  /*13d0*/  BSYNC B0 ;  /* 0x0000000000007941 */ /* 0x000fea0003800000 */
.L_x_17415:
        /* <DEDUP_REMOVED lines=11> */
.L_x_17419:
[----:B------:R-:W-:Y:S01]  /*1490*/  PRMT R32, R32, 0x5410, R32 ;  /* 0x0000541020207816 */ /* 0x000fe20000000020 */
[----:B------:R-:W-:Y:S01]  /*14a0*/  IMAD.MOV.U32 R8, RZ, RZ, R11 ;  /* 0x000000ffff087224 */ /* 0x000fe200078e000b */
[----:B------:R-:W-:Y:S01]  /*14b0*/  PRMT R0, R0, 0x7610, R9 ;  /* 0x0000761000007816 */ /* 0x000fe20000000009 */
[----:B------:R-:W-:Y:S02]  /*14c0*/  IMAD.MOV.U32 R31, RZ, RZ, R30 ;  /* 0x000000ffff1f7224 */ /* 0x000fe400078e001e */
.L_x_17420:
[----:B------:R-:W-:Y:S05]  /*14d0*/  BSYNC B0 ;  /* 0x0000000000007941 */ /* 0x000fea0003800000 */
.L_x_17418:
        /* <DEDUP_REMOVED lines=11> */
.L_x_17422:
[----:B------:R-:W-:Y:S01]  /*1590*/  PRMT R32, R24, 0x7610, R32 ;  /* 0x0000761018207816 */ /* 0x000fe20000000020 */
[----:B------:R-:W-:Y:S01]  /*15a0*/  IMAD.MOV.U32 R9, RZ, RZ, R8 ;  /* 0x000000ffff097224 */ /* 0x000fe200078e0008 */
[----:B------:R-:W-:Y:S01]  /*15b0*/  PRMT R0, R0, 0x7632, R0 ;  /* 0x0000763200007816 */ /* 0x000fe20000000000 */
[----:B------:R-:W-:Y:S02]  /*15c0*/  IMAD.MOV.U32 R30, RZ, RZ, R29 ;  /* 0x000000ffff1e7224 */ /* 0x000fe400078e001d */
.L_x_17423:
[----:B------:R-:W-:Y:S05]  /*15d0*/  BSYNC B0 ;  /* 0x0000000000007941 */ /* 0x000fea0003800000 */
.L_x_17421:
        /* <DEDUP_REMOVED lines=11> */
.L_x_17425:
[----:B------:R-:W-:Y:S01]  /*1690*/  PRMT R24, R7, 0x7610, R24 ;  /* 0x0000761007187816 */ /* 0x000fe20000000018 */
[----:B------:R-:W-:Y:S01]  /*16a0*/  IMAD.MOV.U32 R8, RZ, RZ, R9 ;  /* 0x000000ffff087224 */ /* 0x000fe200078e0009 */
[----:B------:R-:W-:Y:S01]  /*16b0*/  PRMT R0, R0, 0x5410, R0 ;  /* 0x0000541000007816 */ /* 0x000fe20000000000 */
[----:B------:R-:W-:Y:S02]  /*16c0*/  IMAD.MOV.U32 R29, RZ, RZ, R28 ;  /* 0x000000ffff1d7224 */ /* 0x000fe400078e001c */
.L_x_17426:
[----:B------:R-:W-:Y:S05]  /*16d0*/  BSYNC B0 ;  /* 0x0000000000007941 */ /* 0x000fea0003800000 */
.L_x_17424:
        /* <DEDUP_REMOVED lines=11> */
.L_x_17428:
[----:B------:R-:W-:Y:S01]  /*1790*/  PRMT R7, R24, 0x7632, R7 ;  /* 0x0000763218077816 */ /* 0x000fe20000000007 */
[----:B------:R-:W-:Y:S01]  /*17a0*/  IMAD.MOV.U32 R9, RZ, RZ, R8 ;  /* 0x000000ffff097224 */ /* 0x000fe200078e0008 */
[----:B------:R-:W-:Y:S01]  /*17b0*/  PRMT R0, R0, 0x7632, R0 ;  /* 0x0000763200007816 */ /* 0x000fe20000000000 */
[----:B------:R-:W-:Y:S02]  /*17c0*/  IMAD.MOV.U32 R28, RZ, RZ, R27 ;  /* 0x000000ffff1c7224 */ /* 0x000fe400078e001b */
.L_x_17429:
[----:B------:R-:W-:Y:S05]  /*17d0*/  BSYNC B0 ;  /* 0x0000000000007941 */ /* 0x000fea0003800000 */
.L_x_17427:
        /* <DEDUP_REMOVED lines=9> */
.L_x_17431:
[----:B------:R-:W-:Y:S01]  /*1870*/  PRMT R24, R24, 0x7610, R33 ;  /* 0x0000761018187816 */ /* 0x000fe20000000021 */
[----:B------:R-:W-:Y:S01]  /*1880*/  IMAD.MOV.U32 R27, RZ, RZ, R26 ;  /* 0x000000ffff1b7224 */ /* 0x000fe200078e001a */
[----:B------:R-:W-:Y:S01]  /*1890*/  PRMT R33, R33, 0x5410, R0 ;  /* 0x0000541021217816 */ /* 0x000fe20000000000 */
[----:B------:R-:W-:Y:S02]  /*18a0*/  IMAD.MOV.U32 R26, RZ, RZ, R9 ;  /* 0x000000ffff1a7224 */ /* 0x000fe400078e0009 */
.L_x_17432:
[----:B------:R-:W-:Y:S05]  /*18b0*/  BSYNC B0 ;  /* 0x0000000000007941 */ /* 0x000fea0003800000 */
.L_x_17430:
[----:B------:R-:W-:-:S04]  /*18c0*/  IADD3 R12, R12, 0x100, RZ ;  /* 0x000001000c0c7810 */ /* 0x000fc80007ffe0ff */
[----:B------:R-:W-:-:S13]  /*18d0*/  ISETP.GE.AND P0, PT, R12, R13, PT ;  /* 0x0000000d0c00720c */ /* 0x000fda0003f06270 */
[----:B------:R-:W-:Y:S05]  /*18e0*/  @!P0 BRA `(.L_x_17433) ;  /* 0xfffff72000008947 */ /* 0x000fea000383ffff */
[----:B------:R-:W-:Y:S05]  /*18f0*/  BRA `(.L_x_17407) ;  /* 0x0000095000007947 */ /* 0x000fea0003800000 */
.L_x_17408:
        /* <DEDUP_REMOVED lines=9> */
[----:B------:R-:W-:Y:S02]  /*1990*/  IMAD.MOV.U32 R5, RZ, RZ, RZ ;  /* 0x000000ffff057224 */ /* 0x000fe400078e00ff */
.L_x_17458:
        /* <DEDUP_REMOVED lines=24> */
.L_x_17435:
[----:B------:R-:W-:Y:S01]  /*1b20*/  PRMT R0, R9, 0x7610, R0 ;  /* 0x0000761009007816 */ /* 0x000fe20000000000 */
[----:B------:R-:W-:Y:S02]  /*1b30*/  IMAD.MOV.U32 R3, RZ, RZ, R12 ;  /* 0x000000ffff037224 */ /* 0x000fe400078e000c */
.L_x_17436:
[----:B------:R-:W-:Y:S05]  /*1b40*/  BSYNC B0 ;  /* 0x0000000000007941 */ /* 0x000fea0003800000 */
.L_x_17434:
        /* <DEDUP_REMOVED lines=10> */
.L_x_17438:
[----:B------:R-:W-:Y:S01]  /*1bf0*/  IMAD.MOV.U32 R8, RZ, RZ, R3 ;  /* 0x000000ffff087224 */ /* 0x000fe200078e0003 */
[----:B------:R-:W-:Y:S01]  /*1c00*/  PRMT R7, R7, 0x5410, R33 ;  /* 0x0000541007077816 */ /* 0x000fe20000000021 */
[----:B------:R-:W-:Y:S01]  /*1c10*/  IMAD.MOV.U32 R3, RZ, RZ, R2 ;  /* 0x000000ffff037224 */ /* 0x000fe200078e0002 */
[----:B------:R-:W-:Y:S02]  /*1c20*/  PRMT R0, R0, 0x5410, R0 ;  /* 0x0000541000007816 */ /* 0x000fe40000000000 */
.L_x_17439:
[----:B------:R-:W-:Y:S05]  /*1c30*/  BSYNC B0 ;  /* 0x0000000000007941 */ /* 0x000fea0003800000 */
.L_x_17437:
        /* <DEDUP_REMOVED lines=11> */
.L_x_17441:
[----:B------:R-:W-:Y:S01]  /*1cf0*/  PRMT R33, R32, 0x7632, R33 ;  /* 0x0000763220217816 */ /* 0x000fe20000000021 */
[----:B------:R-:W-:Y:S01]  /*1d00*/  IMAD.MOV.U32 R11, RZ, RZ, R8 ;  /* 0x000000ffff0b7224 */ /* 0x000fe200078e0008 */
[----:B------:R-:W-:Y:S01]  /*1d10*/  PRMT R9, R9, 0x7610, R0 ;  /* 0x0000761009097816 */ /* 0x000fe20000000000 */
[----:B------:R-:W-:Y:S02]  /*1d20*/  IMAD.MOV.U32 R2, RZ, RZ, R31 ;  /* 0x000000ffff027224 */ /* 0x000fe400078e001f */
.L_x_17442:
[----:B------:R-:W-:Y:S05]  /*1d30*/  BSYNC B0 ;  /* 0x0000000000007941 */ /* 0x000fea0003800000 */
.L_x_17440:
        /* <DEDUP_REMOVED lines=11> */
.L_x_17444:
[----:B------:R-:W-:Y:S01]  /*1df0*/  PRMT R32, R32, 0x5410, R32 ;  /* 0x0000541020207816 */ /* 0x000fe20000000020 */
[----:B------:R-:W-:Y:S01]  /*1e00*/  IMAD.MOV.U32 R8, RZ, RZ, R11 ;  /* 0x000000ffff087224 */ /* 0x000fe200078e000b */
[----:B------:R-:W-:Y:S01]  /*1e10*/  PRMT R0, R0, 0x7610, R9 ;  /* 0x0000761000007816 */ /* 0x000fe20000000009 */
[----:B------:R-:W-:Y:S02]  /*1e20*/  IMAD.MOV.U32 R31, RZ, RZ, R30 ;  /* 0x000000ffff1f7224 */ /* 0x000fe400078e001e */
.L_x_17445:
[----:B------:R-:W-:Y:S05]  /*1e30*/  BSYNC B0 ;  /* 0x0000000000007941 */ /* 0x000fea0003800000 */
.L_x_17443:
        /* <DEDUP_REMOVED lines=11> */
.L_x_17447:
[----:B------:R-:W-:Y:S01]  /*1ef0*/  PRMT R32, R24, 0x7610, R32 ;  /* 0x0000761018207816 */ /* 0x000fe20000000020 */
[----:B------:R-:W-:Y:S01]  /*1f00*/  IMAD.MOV.U32 R9, RZ, RZ, R8 ;  /* 0x000000ffff097224 */ /* 0x000fe200078e0008 */
[----:B------:R-:W-:Y:S01]  /*1f10*/  PRMT R0, R0, 0x7632, R0 ;  /* 0x0000763200007816 */ /* 0x000fe20000000000 */
[----:B------:R-:W-:Y:S02]  /*1f20*/  IMAD.MOV.U32 R30, RZ, RZ, R29 ;  /* 0x000000ffff1e7224 */ /* 0x000fe400078e001d */
.L_x_17448:
[----:B------:R-:W-:Y:S05]  /*1f30*/  BSYNC B0 ;  /* 0x0000000000007941 */ /* 0x000fea0003800000 */
.L_x_17446:
        /* <DEDUP_REMOVED lines=11> */
.L_x_17450:
[----:B------:R-:W-:Y:S01]  /*1ff0*/  PRMT R24, R7, 0x7610, R24 ;  /* 0x0000761007187816 */ /* 0x000fe20000000018 */
[----:B------:R-:W-:Y:S01]  /*2000*/  IMAD.MOV.U32 R8, RZ, RZ, R9 ;  /* 0x000000ffff087224 */ /* 0x000fe200078e0009 */
[----:B------:R-:W-:Y:S01]  /*2010*/  PRMT R0, R0, 0x5410, R0 ;  /* 0x0000541000007816 */ /* 0x000fe20000000000 */
[----:B------:R-:W-:Y:S02]  /*2020*/  IMAD.MOV.U32 R29, RZ, RZ, R28 ;  /* 0x000000ffff1d7224 */ /* 0x000fe400078e001c */
.L_x_17451:
[----:B------:R-:W-:Y:S05]  /*2030*/  BSYNC B0 ;  /* 0x0000000000007941 */ /* 0x000fea0003800000 */
.L_x_17449:
        /* <DEDUP_REMOVED lines=11> */
.L_x_17453:
[----:B------:R-:W-:Y:S01]  /*20f0*/  PRMT R7, R24, 0x7632, R7 ;  /* 0x0000763218077816 */ /* 0x000fe20000000007 */
[----:B------:R-:W-:Y:S01]  /*2100*/  IMAD.MOV.U32 R9, RZ, RZ, R8 ;  /* 0x000000ffff097224 */ /* 0x000fe200078e0008 */
[----:B------:R-:W-:Y:S01]  /*2110*/  PRMT R0, R0, 0x7632, R0 ;  /* 0x0000763200007816 */ /* 0x000fe20000000000 */
[----:B------:R-:W-:Y:S02]  /*2120*/  IMAD.MOV.U32 R28, RZ, RZ, R27 ;  /* 0x000000ffff1c7224 */ /* 0x000fe400078e001b */
.L_x_17454:
[----:B------:R-:W-:Y:S05]  /*2130*/  BSYNC B0 ;  /* 0x0000000000007941 */ /* 0x000fea0003800000 */
.L_x_17452:
        /* <DEDUP_REMOVED lines=9> */
.L_x_17456:
[----:B------:R-:W-:Y:S01]  /*21d0*/  PRMT R24, R24, 0x7610, R33 ;  /* 0x0000761018187816 */ /* 0x000fe20000000021 */
[----:B------:R-:W-:Y:S01]  /*21e0*/  IMAD.MOV.U32 R27, RZ, RZ, R26 ;  /* 0x000000ffff1b7224 */ /* 0x000fe200078e001a */
[----:B------:R-:W-:Y:S01]  /*21f0*/  PRMT R33, R33, 0x5410, R0 ;  /* 0x0000541021217816 */ /* 0x000fe20000000000 */
[----:B------:R-:W-:Y:S02]  /*2200*/  IMAD.MOV.U32 R26, RZ, RZ, R9 ;  /* 0x000000ffff1a7224 */ /* 0x000fe400078e0009 */
.L_x_17457:
[----:B------:R-:W-:Y:S05]  /*2210*/  BSYNC B0 ;  /* 0x0000000000007941 */ /* 0x000fea0003800000 */
.L_x_17455:
[----:B------:R-:W-:-:S04]  /*2220*/  IADD3 R12, R12, 0x100, RZ ;  /* 0x000001000c0c7810 */ /* 0x000fc80007ffe0ff */
[----:B------:R-:W-:-:S13]  /*2230*/  ISETP.GE.AND P0, PT, R12, R13, PT ;  /* 0x0000000d0c00720c */ /* 0x000fda0003f06270 */
[----:B------:R-:W-:Y:S05]  /*2240*/  @!P0 BRA `(.L_x_17458) ;  /* 0xfffff75000008947 */ /* 0x000fea000383ffff */
.L_x_17407:
[----:B------:R-:W-:Y:S05]  /*2250*/  BSYNC B1 ;  /* 0x0000000000017941 */ /* 0x000fea0003800000 */
.L_x_17378:
[----:B------:R-:W0:Y:S01]  /*2260*/  S2R R15, SR_LANEID ;  /* 0x00000000000f7919 */ /* 0x000e220000000000 */
[--C-:B------:R-:W-:Y:S01]  /*2270*/  PRMT R12, R7, 0x5410, R24.reuse ;  /* 0x00005410070c7816 */ /* 0x100fe20000000018 */
[----:B------:R-:W-:Y:S01]  /*2280*/  BSSY B0, `(.L_x_17459) ;  /* 0x0000362000007945 */ /* 0x000fe20003800000 */
[C---:B------:R-:W-:Y:S01]  /*2290*/  PRMT R8, R33.reuse, 0x7610, R7 ;  /* 0x0000761021087816 */ /* 0x040fe20000000007 */
[----:B------:R1:W2:Y:S01]  /*22a0*/  SHFL.DOWN PT, R17, R4, 0x1, 0x1f ;  /* 0x08201f0004117f89 */ /* 0x0002a200000e0000 */
[----:B------:R-:W-:-:S03]  /*22b0*/  PRMT R0, R33, 0x7632, R24 ;  /* 0x0000763221007816 */ /* 0x000fc60000000018 */
[----:B------:R1:W3:Y:S04]  /*22c0*/  SHFL.DOWN PT, R11, R5, 0x1, 0x1f ;  /* 0x08201f00050b7f89 */ /* 0x0002e800000e0000 */
[----:B------:R1:W4:Y:S04]  /*22d0*/  SHFL.DOWN PT, R13, R26, 0x1, 0x1f ;  /* 0x08201f001a0d7f89 */ /* 0x00032800000e0000 */
[----:B------:R1:W1:Y:S04]  /*22e0*/  SHFL.DOWN PT, R9, R27, 0x1, 0x1f ;  /* 0x08201f001b097f89 */ /* 0x00026800000e0000 */
[----:B------:R1:W1:Y:S01]  /*22f0*/  SHFL.DOWN PT, R36, R28, 0x1, 0x1f ;  /* 0x08201f001c247f89 */ /* 0x00026200000e0000 */
[----:B0-----:R-:W-:-:S03]  /*2300*/  ISETP.GT.AND P0, PT, R15, 0x1e, PT ;  /* 0x0000001e0f00780c */ /* 0x001fc60003f04270 */
[----:B------:R0:W0:Y:S04]  /*2310*/  SHFL.DOWN PT, R34, R29, 0x1, 0x1f ;  /* 0x08201f001d227f89 */ /* 0x00002800000e0000 */
[----:B------:R0:W0:Y:S04]  /*2320*/  SHFL.DOWN PT, R22, R30, 0x1, 0x1f ;  /* 0x08201f001e167f89 */ /* 0x00002800000e0000 */
[----:B------:R0:W0:Y:S04]  /*2330*/  SHFL.DOWN PT, R20, R31, 0x1, 0x1f ;  /* 0x08201f001f147f89 */ /* 0x00002800000e0000 */
[----:B------:R0:W0:Y:S04]  /*2340*/  SHFL.DOWN PT, R18, R2, 0x1, 0x1f ;  /* 0x08201f0002127f89 */ /* 0x00002800000e0000 */
[----:B------:R0:W0:Y:S04]  /*2350*/  SHFL.DOWN PT, R16, R3, 0x1, 0x1f ;  /* 0x08201f0003107f89 */ /* 0x00002800000e0000 */
[----:B------:R0:W0:Y:S04]  /*2360*/  SHFL.DOWN PT, R14, R0, 0x1, 0x1f ;  /* 0x08201f00000e7f89 */ /* 0x00002800000e0000 */
[----:B------:R-:W0:Y:S04]  /*2370*/  SHFL.DOWN PT, R12, R12, 0x1, 0x1f ;  /* 0x08201f000c0c7f89 */ /* 0x000e2800000e0000 */
[----:B------:R0:W0:Y:S04]  /*2380*/  SHFL.DOWN PT, R10, R32, 0x1, 0x1f ;  /* 0x08201f00200a7f89 */ /* 0x00002800000e0000 */
[----:B------:R-:W0:Y:S01]  /*2390*/  SHFL.DOWN PT, R8, R8, 0x1, 0x1f ;  /* 0x08201f0008087f89 */ /* 0x000e2200000e0000 */
[----:B------:R-:W-:Y:S05]  /*23a0*/  @P0 BRA `(.L_x_17460) ;  /* 0x000034f000000947 */ /* 0x000fea0003800000 */
[C---:B-1234-:R-:W-:Y:S01]  /*23b0*/  ISETP.GT.AND P1, PT, R3.reuse, R13, PT ;  /* 0x0000000d0300720c */ /* 0x05efe20003f24270 */
        /* <DEDUP_REMOVED lines=24> */
.L_x_17462:
[----:B------:R-:W-:Y:S01]  /*2540*/  IMAD.MOV.U32 R4, RZ, RZ, R3 ;  /* 0x000000ffff047224 */ /* 0x000fe200078e0003 */
[C---:B------:R-:W-:Y:S01]  /*2550*/  PRMT R13, R7.reuse, 0x7632, R13 ;  /* 0x00007632070d7816 */ /* 0x040fe2000000000d */
[----:B------:R-:W-:Y:S01]  /*2560*/  IMAD.MOV.U32 R3, RZ, RZ, R2 ;  /* 0x000000ffff037224 */ /* 0x000fe200078e0002 */
[----:B------:R-:W-:Y:S02]  /*2570*/  PRMT R7, R7, 0x5410, R33 ;  /* 0x0000541007077816 */ /* 0x000fe40000000021 */
.L_x_17463:
[----:B------:R-:W-:Y:S05]  /*2580*/  BSYNC B1 ;  /* 0x0000000000017941 */ /* 0x000fea0003800000 */
.L_x_17461:
        /* <DEDUP_REMOVED lines=9> */
.L_x_17465:
[----:B------:R-:W-:Y:S01]  /*2620*/  IMAD.MOV.U32 R17, RZ, RZ, R4 ;  /* 0x000000ffff117224 */ /* 0x000fe200078e0004 */
[----:B------:R-:W-:Y:S01]  /*2630*/  PRMT R2, R2, 0x5410, R13 ;  /* 0x0000541002027816 */ /* 0x000fe2000000000d */
[----:B------:R-:W-:Y:S01]  /*2640*/  IMAD.MOV.U32 R4, RZ, RZ, R31 ;  /* 0x000000ffff047224 */ /* 0x000fe200078e001f */
[----:B------:R-:W-:Y:S02]  /*2650*/  PRMT R13, R32, 0x7632, R13 ;  /* 0x00007632200d7816 */ /* 0x000fe4000000000d */
.L_x_17466:
[----:B------:R-:W-:Y:S05]  /*2660*/  BSYNC B1 ;  /* 0x0000000000017941 */ /* 0x000fea0003800000 */
.L_x_17464:
        /* <DEDUP_REMOVED lines=9> */
.L_x_17468:
[----:B------:R-:W-:Y:S01]  /*2700*/  IMAD.MOV.U32 R19, RZ, RZ, R17 ;  /* 0x000000ffff137224 */ /* 0x000fe200078e0011 */
[----:B------:R-:W-:Y:S01]  /*2710*/  PRMT R13, R13, 0x7610, R2 ;  /* 0x000076100d0d7816 */ /* 0x000fe20000000002 */
[----:B------:R-:W-:Y:S01]  /*2720*/  IMAD.MOV.U32 R17, RZ, RZ, R30 ;  /* 0x000000ffff117224 */ /* 0x000fe200078e001e */
[----:B------:R-:W-:Y:S02]  /*2730*/  PRMT R2, R2, 0x5410, R32 ;  /* 0x0000541002027816 */ /* 0x000fe40000000020 */
.L_x_17469:
[----:B------:R-:W-:Y:S05]  /*2740*/  BSYNC B1 ;  /* 0x0000000000017941 */ /* 0x000fea0003800000 */
.L_x_17467:
        /* <DEDUP_REMOVED lines=9> */
.L_x_17471:
[----:B------:R-:W-:Y:S01]  /*27e0*/  IMAD.MOV.U32 R21, RZ, RZ, R19 ;  /* 0x000000ffff157224 */ /* 0x000fe200078e0013 */
[C---:B------:R-:W-:Y:S01]  /*27f0*/  PRMT R2, R13.reuse, 0x7632, R2 ;  /* 0x000076320d027816 */ /* 0x040fe20000000002 */
[----:B------:R-:W-:Y:S01]  /*2800*/  IMAD.MOV.U32 R19, RZ, RZ, R29 ;  /* 0x000000ffff137224 */ /* 0x000fe200078e001d */
[----:B------:R-:W-:Y:S02]  /*2810*/  PRMT R13, R13, 0x5410, R24 ;  /* 0x000054100d0d7816 */ /* 0x000fe40000000018 */
.L_x_17472:
[----:B------:R-:W-:Y:S05]  /*2820*/  BSYNC B1 ;  /* 0x0000000000017941 */ /* 0x000fea0003800000 */
.L_x_17470:
        /* <DEDUP_REMOVED lines=9> */
.L_x_17474:
[----:B------:R-:W-:Y:S01]  /*28c0*/  IMAD.MOV.U32 R30, RZ, RZ, R21 ;  /* 0x000000ffff1e7224 */ /* 0x000fe200078e0015 */
[----:B------:R-:W-:Y:S01]  /*28d0*/  PRMT R23, R23, 0x5410, R2 ;  /* 0x0000541017177816 */ /* 0x000fe20000000002 */
[----:B------:R-:W-:Y:S01]  /*28e0*/  IMAD.MOV.U32 R21, RZ, RZ, R28 ;  /* 0x000000ffff157224 */ /* 0x000fe200078e001c */
[----:B------:R-:W-:Y:S02]  /*28f0*/  PRMT R2, R7, 0x7610, R2 ;  /* 0x0000761007027816 */ /* 0x000fe40000000002 */
.L_x_17475:
[----:B------:R-:W-:Y:S05]  /*2900*/  BSYNC B1 ;  /* 0x0000000000017941 */ /* 0x000fea0003800000 */
.L_x_17473:
        /* <DEDUP_REMOVED lines=9> */
.L_x_17477:
[----:B------:R-:W-:Y:S01]  /*29a0*/  IMAD.MOV.U32 R25, RZ, RZ, R30 ;  /* 0x000000ffff197224 */ /* 0x000fe200078e001e */
[C---:B------:R-:W-:Y:S01]  /*29b0*/  PRMT R7, R23.reuse, 0x7632, R7 ;  /* 0x0000763217077816 */ /* 0x040fe20000000007 */
[----:B------:R-:W-:Y:S01]  /*29c0*/  IMAD.MOV.U32 R30, RZ, RZ, R27 ;  /* 0x000000ffff1e7224 */ /* 0x000fe200078e001b */
[----:B------:R-:W-:Y:S02]  /*29d0*/  PRMT R23, R23, 0x7610, R24 ;  /* 0x0000761017177816 */ /* 0x000fe40000000018 */
.L_x_17478:
[----:B------:R-:W-:Y:S05]  /*29e0*/  BSYNC B1 ;  /* 0x0000000000017941 */ /* 0x000fea0003800000 */
.L_x_17476:
        /* <DEDUP_REMOVED lines=9> */
.L_x_17480:
[----:B------:R-:W-:Y:S01]  /*2a80*/  IMAD.MOV.U32 R24, RZ, RZ, R25 ;  /* 0x000000ffff187224 */ /* 0x000fe200078e0019 */
[----:B------:R-:W-:Y:S01]  /*2a90*/  PRMT R23, R7, 0x7610, R23 ;  /* 0x0000761007177816 */ /* 0x000fe20000000017 */
[----:B------:R-:W-:Y:S01]  /*2aa0*/  IMAD.MOV.U32 R25, RZ, RZ, R26 ;  /* 0x000000ffff197224 */ /* 0x000fe200078e001a */
[----:B------:R-:W-:Y:S02]  /*2ab0*/  PRMT R7, R33, 0x7632, R7 ;  /* 0x0000763221077816 */ /* 0x000fe40000000007 */
.L_x_17481:
[----:B------:R-:W-:Y:S05]  /*2ac0*/  BSYNC B1 ;  /* 0x0000000000017941 */ /* 0x000fea0003800000 */
.L_x_17479:
        /* <DEDUP_REMOVED lines=16> */
.L_x_17483:
[----:B------:R-:W-:Y:S01]  /*2bd0*/  IMAD.MOV.U32 R14, RZ, RZ, R3 ;  /* 0x000000ffff0e7224 */ /* 0x000fe200078e0003 */
[C---:B------:R-:W-:Y:S01]  /*2be0*/  PRMT R9, R7.reuse, 0x7632, R9 ;  /* 0x0000763207097816 */ /* 0x040fe20000000009 */
[----:B------:R-:W-:Y:S01]  /*2bf0*/  IMAD.MOV.U32 R3, RZ, RZ, R4 ;  /* 0x000000ffff037224 */ /* 0x000fe200078e0004 */
[----:B------:R-:W-:Y:S02]  /*2c00*/  PRMT R7, R7, 0x5410, R13 ;  /* 0x0000541007077816 */ /* 0x000fe4000000000d */
.L_x_17484:
[----:B------:R-:W-:Y:S05]  /*2c10*/  BSYNC B1 ;  /* 0x0000000000017941 */ /* 0x000fea0003800000 */
.L_x_17482:
        /* <DEDUP_REMOVED lines=9> */
.L_x_17486:
[----:B------:R-:W-:Y:S01]  /*2cb0*/  IMAD.MOV.U32 R4, RZ, RZ, R14 ;  /* 0x000000ffff047224 */ /* 0x000fe200078e000e */
[----:B------:R-:W-:Y:S01]  /*2cc0*/  PRMT R13, R9, 0x7610, R13 ;  /* 0x00007610090d7816 */ /* 0x000fe2000000000d */
[----:B------:R-:W-:Y:S01]  /*2cd0*/  IMAD.MOV.U32 R14, RZ, RZ, R17 ;  /* 0x000000ffff0e7224 */ /* 0x000fe200078e0011 */
[----:B------:R-:W-:Y:S02]  /*2ce0*/  PRMT R9, R2, 0x7632, R9 ;  /* 0x0000763202097816 */ /* 0x000fe40000000009 */
.L_x_17487:
[----:B------:R-:W-:Y:S05]  /*2cf0*/  BSYNC B1 ;  /* 0x0000000000017941 */ /* 0x000fea0003800000 */
.L_x_17485:
        /* <DEDUP_REMOVED lines=9> */
.L_x_17489:
[----:B------:R-:W-:Y:S01]  /*2d90*/  IMAD.MOV.U32 R26, RZ, RZ, R4 ;  /* 0x000000ffff1a7224 */ /* 0x000fe200078e0004 */
[----:B------:R-:W-:Y:S01]  /*2da0*/  PRMT R2, R2, 0x5410, R13 ;  /* 0x0000541002027816 */ /* 0x000fe2000000000d */
[----:B------:R-:W-:Y:S01]  /*2db0*/  IMAD.MOV.U32 R4, RZ, RZ, R19 ;  /* 0x000000ffff047224 */ /* 0x000fe200078e0013 */
[----:B------:R-:W-:Y:S02]  /*2dc0*/  PRMT R13, R13, 0x7632, R13 ;  /* 0x000076320d0d7816 */ /* 0x000fe4000000000d */
.L_x_17490:
[----:B------:R-:W-:Y:S05]  /*2dd0*/  BSYNC B1 ;  /* 0x0000000000017941 */ /* 0x000fea0003800000 */
.L_x_17488:
        /* <DEDUP_REMOVED lines=9> */
.L_x_17492:
[----:B------:R-:W-:Y:S01]  /*2e70*/  IMAD.MOV.U32 R17, RZ, RZ, R26 ;  /* 0x000000ffff117224 */ /* 0x000fe200078e001a */
[C---:B------:R-:W-:Y:S01]  /*2e80*/  PRMT R19, R2.reuse, 0x7632, R19 ;  /* 0x0000763202137816 */ /* 0x040fe20000000013 */
[----:B------:R-:W-:Y:S01]  /*2e90*/  IMAD.MOV.U32 R26, RZ, RZ, R21 ;  /* 0x000000ffff1a7224 */ /* 0x000fe200078e0015 */
[----:B------:R-:W-:Y:S02]  /*2ea0*/  PRMT R2, R2, 0x5410, R2 ;  /* 0x0000541002027816 */ /* 0x000fe40000000002 */
.L_x_17493:
[----:B------:R-:W-:Y:S05]  /*2eb0*/  BSYNC B1 ;  /* 0x0000000000017941 */ /* 0x000fea0003800000 */
.L_x_17491:
        /* <DEDUP_REMOVED lines=9> */
.L_x_17495:
[----:B------:R-:W-:Y:S01]  /*2f50*/  IMAD.MOV.U32 R28, RZ, RZ, R17 ;  /* 0x000000ffff1c7224 */ /* 0x000fe200078e0011 */
[----:B------:R-:W-:Y:S01]  /*2f60*/  PRMT R2, R19, 0x7610, R2 ;  /* 0x0000761013027816 */ /* 0x000fe20000000002 */
[----:B------:R-:W-:Y:S01]  /*2f70*/  IMAD.MOV.U32 R17, RZ, RZ, R30 ;  /* 0x000000ffff117224 */ /* 0x000fe200078e001e */
[----:B------:R-:W-:Y:S02]  /*2f80*/  PRMT R19, R23, 0x7632, R19 ;  /* 0x0000763217137816 */ /* 0x000fe40000000013 */
.L_x_17496:
[----:B------:R-:W-:Y:S05]  /*2f90*/  BSYNC B1 ;  /* 0x0000000000017941 */ /* 0x000fea0003800000 */
.L_x_17494:
        /* <DEDUP_REMOVED lines=9> */
.L_x_17498:
[----:B------:R-:W-:Y:S01]  /*3030*/  IMAD.MOV.U32 R21, RZ, RZ, R28 ;  /* 0x000000ffff157224 */ /* 0x000fe200078e001c */
[----:B------:R-:W-:Y:S01]  /*3040*/  PRMT R27, R2, 0x7610, R27 ;  /* 0x00007610021b7816 */ /* 0x000fe2000000001b */
[----:B------:R-:W-:Y:S01]  /*3050*/  IMAD.MOV.U32 R28, RZ, RZ, R25 ;  /* 0x000000ffff1c7224 */ /* 0x000fe200078e0019 */
[----:B------:R-:W-:Y:S02]  /*3060*/  PRMT R2, R7, 0x7610, R2 ;  /* 0x0000761007027816 */ /* 0x000fe40000000002 */
.L_x_17499:
[----:B------:R-:W-:Y:S05]  /*3070*/  BSYNC B1 ;  /* 0x0000000000017941 */ /* 0x000fea0003800000 */
.L_x_17497:
        /* <DEDUP_REMOVED lines=9> */
.L_x_17501:
[----:B------:R-:W-:Y:S01]  /*3110*/  IMAD.MOV.U32 R25, RZ, RZ, R21 ;  /* 0x000000ffff197224 */ /* 0x000fe200078e0015 */
[----:B------:R-:W-:Y:S01]  /*3120*/  PRMT R7, R27, 0x7610, R7 ;  /* 0x000076101b077816 */ /* 0x000fe20000000007 */
[----:B------:R-:W-:Y:S01]  /*3130*/  IMAD.MOV.U32 R21, RZ, RZ, R24 ;  /* 0x000000ffff157224 */ /* 0x000fe200078e0018 */
[----:B------:R-:W-:Y:S02]  /*3140*/  PRMT R27, R23, 0x7610, R27 ;  /* 0x00007610171b7816 */ /* 0x000fe4000000001b */
.L_x_17502:
[----:B------:R-:W-:Y:S05]  /*3150*/  BSYNC B1 ;  /* 0x0000000000017941 */ /* 0x000fea0003800000 */
.L_x_17500:
        /* <DEDUP_REMOVED lines=16> */
.L_x_17504:
[----:B------:R-:W-:Y:S01]  /*3260*/  IMAD.MOV.U32 R23, RZ, RZ, R3 ;  /* 0x000000ffff177224 */ /* 0x000fe200078e0003 */
[C---:B------:R-:W-:Y:S01]  /*3270*/  PRMT R24, R7.reuse, 0x7632, R24 ;  /* 0x0000763207187816 */ /* 0x040fe20000000018 */
[----:B------:R-:W-:Y:S01]  /*3280*/  IMAD.MOV.U32 R3, RZ, RZ, R14 ;  /* 0x000000ffff037224 */ /* 0x000fe200078e000e */
[----:B------:R-:W-:Y:S02]  /*3290*/  PRMT R7, R7, 0x5410, R9 ;  /* 0x0000541007077816 */ /* 0x000fe40000000009 */
.L_x_17505:
[----:B------:R-:W-:Y:S05]  /*32a0*/  BSYNC B1 ;  /* 0x0000000000017941 */ /* 0x000fea0003800000 */
.L_x_17503:
        /* <DEDUP_REMOVED lines=9> */
.L_x_17507:
[----:B------:R-:W-:Y:S01]  /*3340*/  PRMT R13, R13, 0x5410, R24 ;  /* 0x000054100d0d7816 */ /* 0x000fe20000000018 */
[----:B------:R-:W-:Y:S02]  /*3350*/  IMAD.MOV.U32 R9, RZ, RZ, R23 ;  /* 0x000000ffff097224 */ /* 0x000fe400078e0017 */
[----:B------:R-:W-:Y:S01]  /*3360*/  IMAD.MOV.U32 R23, RZ, RZ, R4 ;  /* 0x000000ffff177224 */ /* 0x000fe200078e0004 */
[----:B------:R-:W-:Y:S02]  /*3370*/  PRMT R24, R13, 0x7610, R24 ;  /* 0x000076100d187816 */ /* 0x000fe40000000018 */
.L_x_17508:
[----:B------:R-:W-:Y:S05]  /*3380*/  BSYNC B1 ;  /* 0x0000000000017941 */ /* 0x000fea0003800000 */
.L_x_17506:
        /* <DEDUP_REMOVED lines=9> */
.L_x_17510:
[----:B------:R-:W-:Y:S01]  /*3420*/  IMAD.MOV.U32 R4, RZ, RZ, R9 ;  /* 0x000000ffff047224 */ /* 0x000fe200078e0009 */
[----:B------:R-:W-:Y:S01]  /*3430*/  PRMT R13, R13, 0x7632, R2 ;  /* 0x000076320d0d7816 */ /* 0x000fe20000000002 */
[----:B------:R-:W-:Y:S02]  /*3440*/  IMAD.MOV.U32 R9, RZ, RZ, R26 ;  /* 0x000000ffff097224 */ /* 0x000fe400078e001a */
.L_x_17511:
[----:B------:R-:W-:Y:S05]  /*3450*/  BSYNC B1 ;  /* 0x0000000000017941 */ /* 0x000fea0003800000 */
.L_x_17509:
        /* <DEDUP_REMOVED lines=9> */
.L_x_17513:
[----:B------:R-:W-:Y:S01]  /*34f0*/  IMAD.MOV.U32 R29, RZ, RZ, R4 ;  /* 0x000000ffff1d7224 */ /* 0x000fe200078e0004 */
[----:B------:R-:W-:Y:S01]  /*3500*/  PRMT R2, R2, 0x5410, R13 ;  /* 0x0000541002027816 */ /* 0x000fe2000000000d */
[----:B------:R-:W-:Y:S01]  /*3510*/  IMAD.MOV.U32 R4, RZ, RZ, R17 ;  /* 0x000000ffff047224 */ /* 0x000fe200078e0011 */
[----:B------:R-:W-:Y:S02]  /*3520*/  PRMT R13, R19, 0x7610, R13 ;  /* 0x00007610130d7816 */ /* 0x000fe4000000000d */
.L_x_17514:
[----:B------:R-:W-:Y:S05]  /*3530*/  BSYNC B1 ;  /* 0x0000000000017941 */ /* 0x000fea0003800000 */
.L_x_17512:
        /* <DEDUP_REMOVED lines=9> */
.L_x_17516:
[----:B------:R-:W-:Y:S01]  /*35d0*/  IMAD.MOV.U32 R14, RZ, RZ, R29 ;  /* 0x000000ffff0e7224 */ /* 0x000fe200078e001d */
[C---:B------:R-:W-:Y:S01]  /*35e0*/  PRMT R17, R2.reuse, 0x7632, R17 ;  /* 0x0000763202117816 */ /* 0x040fe20000000011 */
[----:B------:R-:W-:Y:S01]  /*35f0*/  IMAD.MOV.U32 R29, RZ, RZ, R28 ;  /* 0x000000ffff1d7224 */ /* 0x000fe200078e001c */
[----:B------:R-:W-:Y:S02]  /*3600*/  PRMT R2, R2, 0x5410, R2 ;  /* 0x0000541002027816 */ /* 0x000fe40000000002 */
.L_x_17517:
[----:B------:R-:W-:Y:S05]  /*3610*/  BSYNC B1 ;  /* 0x0000000000017941 */ /* 0x000fea0003800000 */
.L_x_17515:
        /* <DEDUP_REMOVED lines=9> */
.L_x_17519:
[----:B------:R-:W-:Y:S01]  /*36b0*/  IMAD.MOV.U32 R26, RZ, RZ, R14 ;  /* 0x000000ffff1a7224 */ /* 0x000fe200078e000e */
[----:B------:R-:W-:Y:S01]  /*36c0*/  PRMT R2, R17, 0x7610, R2 ;  /* 0x0000761011027816 */ /* 0x000fe20000000002 */
[----:B------:R-:W-:Y:S01]  /*36d0*/  IMAD.MOV.U32 R14, RZ, RZ, R21 ;  /* 0x000000ffff0e7224 */ /* 0x000fe200078e0015 */
[----:B------:R-:W-:Y:S02]  /*36e0*/  PRMT R17, R27, 0x7610, R17 ;  /* 0x000076101b117816 */ /* 0x000fe40000000011 */
.L_x_17520:
[----:B------:R-:W-:Y:S05]  /*36f0*/  BSYNC B1 ;  /* 0x0000000000017941 */ /* 0x000fea0003800000 */
.L_x_17518:
        /* <DEDUP_REMOVED lines=9> */
.L_x_17522:
[----:B------:R-:W-:Y:S01]  /*3790*/  IMAD.MOV.U32 R19, RZ, RZ, R26 ;  /* 0x000000ffff137224 */ /* 0x000fe200078e001a */
[--C-:B------:R-:W-:Y:S01]  /*37a0*/  PRMT R17, R17, 0x5410, R2.reuse ;  /* 0x0000541011117816 */ /* 0x100fe20000000002 */
[----:B------:R-:W-:Y:S01]  /*37b0*/  IMAD.MOV.U32 R26, RZ, RZ, R25 ;  /* 0x000000ffff1a7224 */ /* 0x000fe200078e0019 */
[----:B------:R-:W-:Y:S02]  /*37c0*/  PRMT R2, R7, 0x7610, R2 ;  /* 0x0000761007027816 */ /* 0x000fe40000000002 */
.L_x_17523:
[----:B------:R-:W-:Y:S05]  /*37d0*/  BSYNC B1 ;  /* 0x0000000000017941 */ /* 0x000fea0003800000 */
.L_x_17521:
        /* <DEDUP_REMOVED lines=16> */
.L_x_17525:
[----:B------:R-:W-:Y:S01]  /*38e0*/  IMAD.MOV.U32 R12, RZ, RZ, R3 ;  /* 0x000000ffff0c7224 */ /* 0x000fe200078e0003 */
[----:B------:R-:W-:Y:S01]  /*38f0*/  PRMT R7, R7, 0x5432, R24 ;  /* 0x0000543207077816 */ /* 0x000fe20000000018 */
[----:B------:R-:W-:Y:S02]  /*3900*/  IMAD.MOV.U32 R3, RZ, RZ, R23 ;  /* 0x000000ffff037224 */ /* 0x000fe400078e0017 */
.L_x_17526:
[----:B------:R-:W-:Y:S05]  /*3910*/  BSYNC B1 ;  /* 0x0000000000017941 */ /* 0x000fea0003800000 */
.L_x_17524:
        /* <DEDUP_REMOVED lines=9> */
.L_x_17528:
[----:B------:R-:W-:Y:S01]  /*39b0*/  IMAD.MOV.U32 R21, RZ, RZ, R12 ;  /* 0x000000ffff157224 */ /* 0x000fe200078e000c */
[----:B------:R-:W-:Y:S01]  /*39c0*/  PRMT R23, R7, 0x7610, R23 ;  /* 0x0000761007177816 */ /* 0x000fe20000000017 */
[----:B------:R-:W-:Y:S01]  /*39d0*/  IMAD.MOV.U32 R12, RZ, RZ, R9 ;  /* 0x000000ffff0c7224 */ /* 0x000fe200078e0009 */
[----:B------:R-:W-:Y:S02]  /*39e0*/  PRMT R7, R13, 0x7632, R7 ;  /* 0x000076320d077816 */ /* 0x000fe40000000007 */
.L_x_17529:
[----:B------:R-:W-:Y:S05]  /*39f0*/  BSYNC B1 ;  /* 0x0000000000017941 */ /* 0x000fea0003800000 */
.L_x_17527:
        /* <DEDUP_REMOVED lines=9> */
.L_x_17531:
[----:B------:R-:W-:Y:S01]  /*3a90*/  IMAD.MOV.U32 R24, RZ, RZ, R21 ;  /* 0x000000ffff187224 */ /* 0x000fe200078e0015 */
[--C-:B------:R-:W-:Y:S01]  /*3aa0*/  PRMT R9, R9, 0x5410, R23.reuse ;  /* 0x0000541009097816 */ /* 0x100fe20000000017 */
[----:B------:R-:W-:Y:S01]  /*3ab0*/  IMAD.MOV.U32 R21, RZ, RZ, R4 ;  /* 0x000000ffff157224 */ /* 0x000fe200078e0004 */
[----:B------:R-:W-:Y:S02]  /*3ac0*/  PRMT R23, R13, 0x7610, R23 ;  /* 0x000076100d177816 */ /* 0x000fe40000000017 */
.L_x_17532:
[----:B------:R-:W-:Y:S05]  /*3ad0*/  BSYNC B1 ;  /* 0x0000000000017941 */ /* 0x000fea0003800000 */
.L_x_17530:
        /* <DEDUP_REMOVED lines=9> */
.L_x_17534:
[----:B------:R-:W-:Y:S01]  /*3b70*/  IMAD.MOV.U32 R13, RZ, RZ, R24 ;  /* 0x000000ffff0d7224 */ /* 0x000fe200078e0018 */
[C---:B------:R-:W-:Y:S01]  /*3b80*/  PRMT R4, R9.reuse, 0x7632, R4 ;  /* 0x0000763209047816 */ /* 0x040fe20000000004 */
[----:B------:R-:W-:Y:S01]  /*3b90*/  IMAD.MOV.U32 R24, RZ, RZ, R29 ;  /* 0x000000ffff187224 */ /* 0x000fe200078e001d */
[----:B------:R-:W-:Y:S02]  /*3ba0*/  PRMT R9, R9, 0x7610, R2 ;  /* 0x0000761009097816 */ /* 0x000fe40000000002 */
.L_x_17535:
[----:B------:R-:W-:Y:S05]  /*3bb0*/  BSYNC B1 ;  /* 0x0000000000017941 */ /* 0x000fea0003800000 */
.L_x_17533:
        /* <DEDUP_REMOVED lines=9> */
.L_x_17537:
[----:B------:R-:W-:Y:S01]  /*3c50*/  IMAD.MOV.U32 R25, RZ, RZ, R13 ;  /* 0x000000ffff197224 */ /* 0x000fe200078e000d */
[----:B------:R-:W-:Y:S01]  /*3c60*/  PRMT R2, R2, 0x5410, R4 ;  /* 0x0000541002027816 */ /* 0x000fe20000000004 */
[----:B------:R-:W-:Y:S01]  /*3c70*/  IMAD.MOV.U32 R13, RZ, RZ, R14 ;  /* 0x000000ffff0d7224 */ /* 0x000fe200078e000e */
[----:B------:R-:W-:Y:S02]  /*3c80*/  PRMT R4, R17, 0x7610, R4 ;  /* 0x0000761011047816 */ /* 0x000fe40000000004 */
.L_x_17538:
[----:B------:R-:W-:Y:S05]  /*3c90*/  BSYNC B1 ;  /* 0x0000000000017941 */ /* 0x000fea0003800000 */
.L_x_17536:
        /* <DEDUP_REMOVED lines=9> */
.L_x_17540:
[----:B------:R-:W-:Y:S01]  /*3d30*/  IMAD.MOV.U32 R14, RZ, RZ, R25 ;  /* 0x000000ffff0e7224 */ /* 0x000fe200078e0019 */
[C---:B------:R-:W-:Y:S01]  /*3d40*/  PRMT R9, R2.reuse, 0x7632, R9 ;  /* 0x0000763202097816 */ /* 0x040fe20000000009 */
[----:B------:R-:W-:Y:S01]  /*3d50*/  IMAD.MOV.U32 R25, RZ, RZ, R26 ;  /* 0x000000ffff197224 */ /* 0x000fe200078e001a */
[----:B------:R-:W-:Y:S02]  /*3d60*/  PRMT R2, R2, 0x5410, R2 ;  /* 0x0000541002027816 */ /* 0x000fe40000000002 */
.L_x_17541:
[----:B------:R-:W-:Y:S05]  /*3d70*/  BSYNC B1 ;  /* 0x0000000000017941 */ /* 0x000fea0003800000 */
.L_x_17539:
        /* <DEDUP_REMOVED lines=9> */
.L_x_17543:
[----:B------:R-:W-:Y:S01]  /*3e10*/  IMAD.MOV.U32 R26, RZ, RZ, R14 ;  /* 0x000000ffff1a7224 */ /* 0x000fe200078e000e */
[----:B------:R-:W-:Y:S01]  /*3e20*/  PRMT R2, R9, 0x7610, R2 ;  /* 0x0000761009027816 */ /* 0x000fe20000000002 */
[----:B------:R-:W-:Y:S01]  /*3e30*/  IMAD.MOV.U32 R14, RZ, RZ, R19 ;  /* 0x000000ffff0e7224 */ /* 0x000fe200078e0013 */
[----:B------:R-:W-:Y:S02]  /*3e40*/  PRMT R9, R17, 0x7632, R9 ;  /* 0x0000763211097816 */ /* 0x000fe40000000009 */
.L_x_17544:
[----:B------:R-:W-:Y:S05]  /*3e50*/  BSYNC B1 ;  /* 0x0000000000017941 */ /* 0x000fea0003800000 */
.L_x_17542:
        /* <DEDUP_REMOVED lines=16> */
.L_x_17546:
[----:B------:R-:W-:Y:S01]  /*3f60*/  IMAD.MOV.U32 R22, RZ, RZ, R3 ;  /* 0x000000ffff167224 */ /* 0x000fe200078e0003 */
[C---:B------:R-:W-:Y:S01]  /*3f70*/  PRMT R17, R7.reuse, 0x7632, R17 ;  /* 0x0000763207117816 */ /* 0x040fe20000000011 */
[----:B------:R-:W-:Y:S01]  /*3f80*/  IMAD.MOV.U32 R3, RZ, RZ, R12 ;  /* 0x000000ffff037224 */ /* 0x000fe200078e000c */
[----:B------:R-:W-:Y:S02]  /*3f90*/  PRMT R7, R7, 0x5410, R7 ;  /* 0x0000541007077816 */ /* 0x000fe40000000007 */
.L_x_17547:
[----:B------:R-:W-:Y:S05]  /*3fa0*/  BSYNC B1 ;  /* 0x0000000000017941 */ /* 0x000fea0003800000 */
.L_x_17545:
        /* <DEDUP_REMOVED lines=9> */
.L_x_17549:
[----:B------:R-:W-:Y:S01]  /*4040*/  IMAD.MOV.U32 R19, RZ, RZ, R22 ;  /* 0x000000ffff137224 */ /* 0x000fe200078e0016 */
[----:B------:R-:W-:Y:S01]  /*4050*/  PRMT R4, R4, 0x5410, R17 ;  /* 0x0000541004047816 */ /* 0x000fe20000000011 */
[----:B------:R-:W-:Y:S01]  /*4060*/  IMAD.MOV.U32 R22, RZ, RZ, R21 ;  /* 0x000000ffff167224 */ /* 0x000fe200078e0015 */
[----:B------:R-:W-:Y:S02]  /*4070*/  PRMT R17, R23, 0x7610, R17 ;  /* 0x0000761017117816 */ /* 0x000fe40000000011 */
.L_x_17550:
[----:B------:R-:W-:Y:S05]  /*4080*/  BSYNC B1 ;  /* 0x0000000000017941 */ /* 0x000fea0003800000 */
.L_x_17548:
        /* <DEDUP_REMOVED lines=9> */
.L_x_17552:
[----:B------:R-:W-:Y:S01]  /*4120*/  IMAD.MOV.U32 R12, RZ, RZ, R19 ;  /* 0x000000ffff0c7224 */ /* 0x000fe200078e0013 */
[----:B------:R-:W-:Y:S01]  /*4130*/  PRMT R17, R17, 0x7610, R4 ;  /* 0x0000761011117816 */ /* 0x000fe20000000004 */
[----:B------:R-:W-:Y:S01]  /*4140*/  IMAD.MOV.U32 R19, RZ, RZ, R24 ;  /* 0x000000ffff137224 */ /* 0x000fe200078e0018 */
[----:B------:R-:W-:Y:S02]  /*4150*/  PRMT R4, R4, 0x7610, R9 ;  /* 0x0000761004047816 */ /* 0x000fe40000000009 */
.L_x_17553:
[----:B------:R-:W-:Y:S05]  /*4160*/  BSYNC B1 ;  /* 0x0000000000017941 */ /* 0x000fea0003800000 */
.L_x_17551:
        /* <DEDUP_REMOVED lines=9> */
.L_x_17555:
[----:B------:R-:W-:Y:S01]  /*4200*/  IMAD.MOV.U32 R24, RZ, RZ, R12 ;  /* 0x000000ffff187224 */ /* 0x000fe200078e000c */
[----:B------:R-:W-:Y:S01]  /*4210*/  PRMT R9, R9, 0x7610, R17 ;  /* 0x0000761009097816 */ /* 0x000fe20000000011 */
[----:B------:R-:W-:Y:S01]  /*4220*/  IMAD.MOV.U32 R12, RZ, RZ, R13 ;  /* 0x000000ffff0c7224 */ /* 0x000fe200078e000d */
[----:B------:R-:W-:Y:S02]  /*4230*/  PRMT R17, R17, 0x5410, R4 ;  /* 0x0000541011117816 */ /* 0x000fe40000000004 */
.L_x_17556:
[----:B------:R-:W-:Y:S05]  /*4240*/  BSYNC B1 ;  /* 0x0000000000017941 */ /* 0x000fea0003800000 */
.L_x_17554:
        /* <DEDUP_REMOVED lines=9> */
.L_x_17558:
[----:B------:R-:W-:Y:S01]  /*42e0*/  IMAD.MOV.U32 R13, RZ, RZ, R24 ;  /* 0x000000ffff0d7224 */ /* 0x000fe200078e0018 */
[C---:B------:R-:W-:Y:S01]  /*42f0*/  PRMT R4, R9.reuse, 0x7632, R4 ;  /* 0x0000763209047816 */ /* 0x040fe20000000004 */
[----:B------:R-:W-:Y:S01]  /*4300*/  IMAD.MOV.U32 R24, RZ, RZ, R25 ;  /* 0x000000ffff187224 */ /* 0x000fe200078e0019 */
[----:B------:R-:W-:Y:S02]  /*4310*/  PRMT R9, R9, 0x7610, R2 ;  /* 0x0000761009097816 */ /* 0x000fe40000000002 */
.L_x_17559:
[----:B------:R-:W-:Y:S05]  /*4320*/  BSYNC B1 ;  /* 0x0000000000017941 */ /* 0x000fea0003800000 */
.L_x_17557:
        /* <DEDUP_REMOVED lines=9> */
.L_x_17561:
[----:B------:R-:W-:Y:S01]  /*43c0*/  IMAD.MOV.U32 R21, RZ, RZ, R13 ;  /* 0x000000ffff157224 */ /* 0x000fe200078e000d */
[----:B------:R-:W-:Y:S01]  /*43d0*/  PRMT R2, R2, 0x5410, R4 ;  /* 0x0000541002027816 */ /* 0x000fe20000000004 */
[----:B------:R-:W-:Y:S01]  /*43e0*/  IMAD.MOV.U32 R13, RZ, RZ, R14 ;  /* 0x000000ffff0d7224 */ /* 0x000fe200078e000e */
[----:B------:R-:W-:Y:S02]  /*43f0*/  PRMT R4, R9, 0x7610, R4 ;  /* 0x0000761009047816 */ /* 0x000fe40000000004 */
.L_x_17562:
[----:B------:R-:W-:Y:S05]  /*4400*/  BSYNC B1 ;  /* 0x0000000000017941 */ /* 0x000fea0003800000 */
.L_x_17560:
        /* <DEDUP_REMOVED lines=9> */
.L_x_17564:
[----:B------:R-:W-:Y:S01]  /*44a0*/  IMAD.MOV.U32 R14, RZ, RZ, R21 ;  /* 0x000000ffff0e7224 */ /* 0x000fe200078e0015 */
[C---:B------:R-:W-:Y:S01]  /*44b0*/  PRMT R7, R2.reuse, 0x7632, R7 ;  /* 0x0000763202077816 */ /* 0x040fe20000000007 */
[----:B------:R-:W-:Y:S01]  /*44c0*/  IMAD.MOV.U32 R21, RZ, RZ, R26 ;  /* 0x000000ffff157224 */ /* 0x000fe200078e001a */
[----:B------:R-:W-:Y:S02]  /*44d0*/  PRMT R2, R2, 0x5410, R2 ;  /* 0x0000541002027816 */ /* 0x000fe40000000002 */
.L_x_17565:
[----:B------:R-:W-:Y:S05]  /*44e0*/  BSYNC B1 ;  /* 0x0000000000017941 */ /* 0x000fea0003800000 */
.L_x_17563:
        /* <DEDUP_REMOVED lines=16> */
.L_x_17567:
[----:B------:R-:W-:Y:S01]  /*45f0*/  IMAD.MOV.U32 R10, RZ, RZ, R3 ;  /* 0x000000ffff0a7224 */ /* 0x000fe200078e0003 */
[C---:B------:R-:W-:Y:S01]  /*4600*/  PRMT R2, R7.reuse, 0x7632, R2 ;  /* 0x0000763207027816 */ /* 0x040fe20000000002 */
[----:B------:R-:W-:Y:S01]  /*4610*/  IMAD.MOV.U32 R3, RZ, RZ, R22 ;  /* 0x000000ffff037224 */ /* 0x000fe200078e0016 */
[----:B------:R-:W-:Y:S02]  /*4620*/  PRMT R7, R7, 0x5410, R17 ;  /* 0x0000541007077816 */ /* 0x000fe40000000011 */
.L_x_17568:
[----:B------:R-:W-:Y:S05]  /*4630*/  BSYNC B1 ;  /* 0x0000000000017941 */ /* 0x000fea0003800000 */
.L_x_17566:
        /* <DEDUP_REMOVED lines=9> */
.L_x_17570:
[----:B------:R-:W-:Y:S01]  /*46d0*/  IMAD.MOV.U32 R23, RZ, RZ, R10 ;  /* 0x000000ffff177224 */ /* 0x000fe200078e000a */
[----:B------:R-:W-:Y:S01]  /*46e0*/  PRMT R22, R2, 0x7610, R22 ;  /* 0x0000761002167816 */ /* 0x000fe20000000016 */
[----:B------:R-:W-:Y:S01]  /*46f0*/  IMAD.MOV.U32 R10, RZ, RZ, R19 ;  /* 0x000000ffff0a7224 */ /* 0x000fe200078e0013 */
[----:B------:R-:W-:Y:S02]  /*4700*/  PRMT R2, R4, 0x7632, R2 ;  /* 0x0000763204027816 */ /* 0x000fe40000000002 */
.L_x_17571:
[----:B------:R-:W-:Y:S05]  /*4710*/  BSYNC B1 ;  /* 0x0000000000017941 */ /* 0x000fea0003800000 */
.L_x_17569:
        /* <DEDUP_REMOVED lines=9> */
.L_x_17573:
[----:B------:R-:W-:Y:S01]  /*47b0*/  PRMT R17, R22, 0x7610, R17 ;  /* 0x0000761016117816 */ /* 0x000fe20000000011 */
[----:B------:R-:W-:Y:S02]  /*47c0*/  IMAD.MOV.U32 R19, RZ, RZ, R23 ;  /* 0x000000ffff137224 */ /* 0x000fe400078e0017 */
[----:B------:R-:W-:Y:S01]  /*47d0*/  IMAD.MOV.U32 R23, RZ, RZ, R12 ;  /* 0x000000ffff177224 */ /* 0x000fe200078e000c */
[----:B------:R-:W-:Y:S02]  /*47e0*/  PRMT R22, R17, 0x7632, R22 ;  /* 0x0000763211167816 */ /* 0x000fe40000000016 */
.L_x_17574:
[----:B------:R-:W-:Y:S05]  /*47f0*/  BSYNC B1 ;  /* 0x0000000000017941 */ /* 0x000fea0003800000 */
.L_x_17572:
        /* <DEDUP_REMOVED lines=9> */
.L_x_17576:
[----:B------:R-:W-:Y:S01]  /*4890*/  IMAD.MOV.U32 R20, RZ, RZ, R19 ;  /* 0x000000ffff147224 */ /* 0x000fe200078e0013 */
[--C-:B------:R-:W-:Y:S01]  /*48a0*/  PRMT R22, R22, 0x5410, R17.reuse ;  /* 0x0000541016167816 */ /* 0x100fe20000000011 */
[----:B------:R-:W-:Y:S01]  /*48b0*/  IMAD.MOV.U32 R19, RZ, RZ, R24 ;  /* 0x000000ffff137224 */ /* 0x000fe200078e0018 */
[----:B------:R-:W-:Y:S02]  /*48c0*/  PRMT R17, R9, 0x7632, R17 ;  /* 0x0000763209117816 */ /* 0x000fe40000000011 */
.L_x_17577:
[----:B------:R-:W-:Y:S05]  /*48d0*/  BSYNC B1 ;  /* 0x0000000000017941 */ /* 0x000fea0003800000 */
.L_x_17575:
        /* <DEDUP_REMOVED lines=9> */
.L_x_17579:
[----:B------:R-:W-:Y:S01]  /*4970*/  IMAD.MOV.U32 R12, RZ, RZ, R20 ;  /* 0x000000ffff0c7224 */ /* 0x000fe200078e0014 */
[----:B------:R-:W-:Y:S01]  /*4980*/  PRMT R17, R17, 0x7610, R22 ;  /* 0x0000761011117816 */ /* 0x000fe20000000016 */
[----:B------:R-:W-:Y:S01]  /*4990*/  IMAD.MOV.U32 R20, RZ, RZ, R13 ;  /* 0x000000ffff147224 */ /* 0x000fe200078e000d */
[----:B------:R-:W-:Y:S02]  /*49a0*/  PRMT R22, R22, 0x5410, R4 ;  /* 0x0000541016167816 */ /* 0x000fe40000000004 */
.L_x_17580:
[----:B------:R-:W-:Y:S05]  /*49b0*/  BSYNC B1 ;  /* 0x0000000000017941 */ /* 0x000fea0003800000 */
.L_x_17578:
        /* <DEDUP_REMOVED lines=9> */
.L_x_17582:
[----:B------:R-:W-:Y:S01]  /*4a50*/  IMAD.MOV.U32 R9, RZ, RZ, R12 ;  /* 0x000000ffff097224 */ /* 0x000fe200078e000c */
[C---:B------:R-:W-:Y:S01]  /*4a60*/  PRMT R13, R17.reuse, 0x7632, R13 ;  /* 0x00007632110d7816 */ /* 0x040fe2000000000d */
[----:B------:R-:W-:Y:S01]  /*4a70*/  IMAD.MOV.U32 R12, RZ, RZ, R21 ;  /* 0x000000ffff0c7224 */ /* 0x000fe200078e0015 */
[----:B------:R-:W-:Y:S02]  /*4a80*/  PRMT R17, R17, 0x7610, R2 ;  /* 0x0000761011117816 */ /* 0x000fe40000000002 */
.L_x_17583:
[----:B------:R-:W-:Y:S05]  /*4a90*/  BSYNC B1 ;  /* 0x0000000000017941 */ /* 0x000fea0003800000 */
.L_x_17581:
        /* <DEDUP_REMOVED lines=9> */
.L_x_17585:
[----:B------:R-:W-:Y:S01]  /*4b30*/  IMAD.MOV.U32 R4, RZ, RZ, R9 ;  /* 0x000000ffff047224 */ /* 0x000fe200078e0009 */
[--C-:B------:R-:W-:Y:S01]  /*4b40*/  PRMT R2, R2, 0x5410, R13.reuse ;  /* 0x0000541002027816 */ /* 0x100fe2000000000d */
[----:B------:R-:W-:Y:S01]  /*4b50*/  IMAD.MOV.U32 R9, RZ, RZ, R14 ;  /* 0x000000ffff097224 */ /* 0x000fe200078e000e */
[----:B------:R-:W-:Y:S02]  /*4b60*/  PRMT R13, R7, 0x7610, R13 ;  /* 0x00007610070d7816 */ /* 0x000fe4000000000d */
.L_x_17586:
[----:B------:R-:W-:Y:S05]  /*4b70*/  BSYNC B1 ;  /* 0x0000000000017941 */ /* 0x000fea0003800000 */
.L_x_17584:
        /* <DEDUP_REMOVED lines=16> */
.L_x_17588:
[----:B------:R-:W-:Y:S01]  /*4c80*/  IMAD.MOV.U32 R14, RZ, RZ, R3 ;  /* 0x000000ffff0e7224 */ /* 0x000fe200078e0003 */
[----:B------:R-:W-:Y:S01]  /*4c90*/  PRMT R24, R24, 0x7610, R7 ;  /* 0x0000761018187816 */ /* 0x000fe20000000007 */
[----:B------:R-:W-:Y:S01]  /*4ca0*/  IMAD.MOV.U32 R3, RZ, RZ, R10 ;  /* 0x000000ffff037224 */ /* 0x000fe200078e000a */
[----:B------:R-:W-:Y:S02]  /*4cb0*/  PRMT R7, R7, 0x5410, R2 ;  /* 0x0000541007077816 */ /* 0x000fe40000000002 */
.L_x_17589:
[----:B------:R-:W-:Y:S05]  /*4cc0*/  BSYNC B1 ;  /* 0x0000000000017941 */ /* 0x000fea0003800000 */
.L_x_17587:
        /* <DEDUP_REMOVED lines=9> */
.L_x_17591:
[----:B------:R-:W-:Y:S01]  /*4d60*/  IMAD.MOV.U32 R10, RZ, RZ, R14 ;  /* 0x000000ffff0a7224 */ /* 0x000fe200078e000e */
[----:B------:R-:W-:Y:S01]  /*4d70*/  PRMT R24, R24, 0x5432, R22 ;  /* 0x0000543218187816 */ /* 0x000fe20000000016 */
[----:B------:R-:W-:Y:S02]  /*4d80*/  IMAD.MOV.U32 R14, RZ, RZ, R23 ;  /* 0x000000ffff0e7224 */ /* 0x000fe400078e0017 */
.L_x_17592:
[----:B------:R-:W-:Y:S05]  /*4d90*/  BSYNC B1 ;  /* 0x0000000000017941 */ /* 0x000fea0003800000 */
.L_x_17590:
        /* <DEDUP_REMOVED lines=9> */
.L_x_17594:
[----:B------:R-:W-:Y:S01]  /*4e30*/  IMAD.MOV.U32 R18, RZ, RZ, R10 ;  /* 0x000000ffff127224 */ /* 0x000fe200078e000a */
[--C-:B------:R-:W-:Y:S01]  /*4e40*/  PRMT R21, R21, 0x5410, R24.reuse ;  /* 0x0000541015157816 */ /* 0x100fe20000000018 */
[----:B------:R-:W-:Y:S01]  /*4e50*/  IMAD.MOV.U32 R10, RZ, RZ, R19 ;  /* 0x000000ffff0a7224 */ /* 0x000fe200078e0013 */
[----:B------:R-:W-:Y:S02]  /*4e60*/  PRMT R24, R17, 0x7610, R24 ;  /* 0x0000761011187816 */ /* 0x000fe40000000018 */
.L_x_17595:
[----:B------:R-:W-:Y:S05]  /*4e70*/  BSYNC B1 ;  /* 0x0000000000017941 */ /* 0x000fea0003800000 */
.L_x_17593:
        /* <DEDUP_REMOVED lines=9> */
.L_x_17597:
[----:B------:R-:W-:Y:S01]  /*4f10*/  IMAD.MOV.U32 R19, RZ, RZ, R18 ;  /* 0x000000ffff137224 */ /* 0x000fe200078e0012 */
[C---:B------:R-:W-:Y:S01]  /*4f20*/  PRMT R7, R21.reuse, 0x7632, R7 ;  /* 0x0000763215077816 */ /* 0x040fe20000000007 */
[----:B------:R-:W-:Y:S01]  /*4f30*/  IMAD.MOV.U32 R18, RZ, RZ, R20 ;  /* 0x000000ffff127224 */ /* 0x000fe200078e0014 */
[----:B------:R-:W-:Y:S02]  /*4f40*/  PRMT R21, R21, 0x7610, R22 ;  /* 0x0000761015157816 */ /* 0x000fe40000000016 */
.L_x_17598:
[----:B------:R-:W-:Y:S05]  /*4f50*/  BSYNC B1 ;  /* 0x0000000000017941 */ /* 0x000fea0003800000 */
.L_x_17596:
        /* <DEDUP_REMOVED lines=9> */
.L_x_17600:
[----:B------:R-:W-:Y:S01]  /*4ff0*/  IMAD.MOV.U32 R20, RZ, RZ, R19 ;  /* 0x000000ffff147224 */ /* 0x000fe200078e0013 */
[----:B------:R-:W-:Y:S01]  /*5000*/  PRMT R21, R7, 0x7610, R21 ;  /* 0x0000761007157816 */ /* 0x000fe20000000015 */
[----:B------:R-:W-:Y:S01]  /*5010*/  IMAD.MOV.U32 R19, RZ, RZ, R12 ;  /* 0x000000ffff137224 */ /* 0x000fe200078e000c */
[----:B------:R-:W-:Y:S02]  /*5020*/  PRMT R7, R17, 0x7632, R7 ;  /* 0x0000763211077816 */ /* 0x000fe40000000007 */
.L_x_17601:
[----:B------:R-:W-:Y:S05]  /*5030*/  BSYNC B1 ;  /* 0x0000000000017941 */ /* 0x000fea0003800000 */
.L_x_17599:
        /* <DEDUP_REMOVED lines=9> */
.L_x_17603:
[----:B------:R-:W-:Y:S01]  /*50d0*/  PRMT R13, R13, 0x5410, R21 ;  /* 0x000054100d0d7816 */ /* 0x000fe20000000015 */
[----:B------:R-:W-:Y:S02]  /*50e0*/  IMAD.MOV.U32 R17, RZ, RZ, R20 ;  /* 0x000000ffff117224 */ /* 0x000fe400078e0014 */
[----:B------:R-:W-:Y:S01]  /*50f0*/  IMAD.MOV.U32 R20, RZ, RZ, R9 ;  /* 0x000000ffff147224 */ /* 0x000fe200078e0009 */
[----:B------:R-:W-:Y:S02]  /*5100*/  PRMT R21, R13, 0x7610, R21 ;  /* 0x000076100d157816 */ /* 0x000fe40000000015 */
.L_x_17604:
[----:B------:R-:W-:Y:S05]  /*5110*/  BSYNC B1 ;  /* 0x0000000000017941 */ /* 0x000fea0003800000 */
.L_x_17602:
        /* <DEDUP_REMOVED lines=9> */
.L_x_17606:
[----:B------:R-:W-:Y:S01]  /*51b0*/  IMAD.MOV.U32 R12, RZ, RZ, R17 ;  /* 0x000000ffff0c7224 */ /* 0x000fe200078e0011 */
[----:B------:R-:W-:Y:S01]  /*51c0*/  PRMT R9, R9, 0x7610, R13 ;  /* 0x0000761009097816 */ /* 0x000fe2000000000d */
[----:B------:R-:W-:Y:S01]  /*51d0*/  IMAD.MOV.U32 R17, RZ, RZ, R4 ;  /* 0x000000ffff117224 */ /* 0x000fe200078e0004 */
[----:B------:R-:W-:Y:S02]  /*51e0*/  PRMT R13, R13, 0x7610, R2 ;  /* 0x000076100d0d7816 */ /* 0x000fe40000000002 */
.L_x_17607:
[----:B------:R-:W-:Y:S05]  /*51f0*/  BSYNC B1 ;  /* 0x0000000000017941 */ /* 0x000fea0003800000 */
.L_x_17605:
        /* <DEDUP_REMOVED lines=16> */
.L_x_17609:
[C---:B------:R-:W-:Y:S01]  /*5300*/  PRMT R33, R7.reuse, 0x7632, R33 ;  /* 0x0000763207217816 */ /* 0x040fe20000000021 */
[----:B------:R-:W-:Y:S01]  /*5310*/  IMAD.MOV.U32 R2, RZ, RZ, R3 ;  /* 0x000000ffff027224 */ /* 0x000fe200078e0003 */
[----:B------:R-:W-:Y:S01]  /*5320*/  PRMT R7, R7, 0x7610, R24 ;  /* 0x0000761007077816 */ /* 0x000fe20000000018 */
[----:B------:R-:W-:Y:S02]  /*5330*/  IMAD.MOV.U32 R3, RZ, RZ, R14 ;  /* 0x000000ffff037224 */ /* 0x000fe400078e000e */
.L_x_17610:
[----:B------:R-:W-:Y:S05]  /*5340*/  BSYNC B1 ;  /* 0x0000000000017941 */ /* 0x000fea0003800000 */
.L_x_17608:
        /* <DEDUP_REMOVED lines=9> */
.L_x_17612:
[--C-:B------:R-:W-:Y:S01]  /*53e0*/  PRMT R32, R32, 0x5410, R33.reuse ;  /* 0x0000541020207816 */ /* 0x100fe20000000021 */
[----:B------:R-:W-:Y:S01]  /*53f0*/  IMAD.MOV.U32 R31, RZ, RZ, R2 ;  /* 0x000000ffff1f7224 */ /* 0x000fe200078e0002 */
[----:B------:R-:W-:Y:S01]  /*5400*/  PRMT R33, R24, 0x7610, R33 ;  /* 0x0000761018217816 */ /* 0x000fe20000000021 */
[----:B------:R-:W-:Y:S02]  /*5410*/  IMAD.MOV.U32 R2, RZ, RZ, R10 ;  /* 0x000000ffff027224 */ /* 0x000fe400078e000a */
.L_x_17613:
[----:B------:R-:W-:Y:S05]  /*5420*/  BSYNC B1 ;  /* 0x0000000000017941 */ /* 0x000fea0003800000 */
.L_x_17611:
        /* <DEDUP_REMOVED lines=9> */
.L_x_17615:
[----:B------:R-:W-:Y:S01]  /*54c0*/  IMAD.MOV.U32 R30, RZ, RZ, R31 ;  /* 0x000000ffff1e7224 */ /* 0x000fe200078e001f */
[----:B------:R-:W-:Y:S01]  /*54d0*/  PRMT R32, R32, 0x7632, R21 ;  /* 0x0000763220207816 */ /* 0x000fe20000000015 */
[----:B------:R-:W-:Y:S02]  /*54e0*/  IMAD.MOV.U32 R31, RZ, RZ, R18 ;  /* 0x000000ffff1f7224 */ /* 0x000fe400078e0012 */
.L_x_17616:
[----:B------:R-:W-:Y:S05]  /*54f0*/  BSYNC B1 ;  /* 0x0000000000017941 */ /* 0x000fea0003800000 */
.L_x_17614:
        /* <DEDUP_REMOVED lines=9> */
.L_x_17618:
[----:B------:R-:W-:Y:S01]  /*5590*/  PRMT R24, R32, 0x7610, R24 ;  /* 0x0000761020187816 */ /* 0x000fe20000000018 */
[----:B------:R-:W-:Y:S01]  /*55a0*/  IMAD.MOV.U32 R29, RZ, RZ, R30 ;  /* 0x000000ffff1d7224 */ /* 0x000fe200078e001e */
[----:B------:R-:W-:Y:S01]  /*55b0*/  PRMT R32, R7, 0x7610, R32 ;  /* 0x0000761007207816 */ /* 0x000fe20000000020 */
[----:B------:R-:W-:Y:S02]  /*55c0*/  IMAD.MOV.U32 R30, RZ, RZ, R19 ;  /* 0x000000ffff1e7224 */ /* 0x000fe400078e0013 */
.L_x_17619:
[----:B------:R-:W-:Y:S05]  /*55d0*/  BSYNC B1 ;  /* 0x0000000000017941 */ /* 0x000fea0003800000 */
.L_x_17617:
        /* <DEDUP_REMOVED lines=9> */
.L_x_17621:
[----:B------:R-:W-:Y:S01]  /*5670*/  PRMT R7, R24, 0x7610, R7 ;  /* 0x0000761018077816 */ /* 0x000fe20000000007 */
[----:B------:R-:W-:Y:S01]  /*5680*/  IMAD.MOV.U32 R28, RZ, RZ, R29 ;  /* 0x000000ffff1c7224 */ /* 0x000fe200078e001d */
[----:B------:R-:W-:Y:S01]  /*5690*/  PRMT R24, R21, 0x7610, R24 ;  /* 0x0000761015187816 */ /* 0x000fe20000000018 */
[----:B------:R-:W-:Y:S02]  /*56a0*/  IMAD.MOV.U32 R29, RZ, RZ, R20 ;  /* 0x000000ffff1d7224 */ /* 0x000fe400078e0014 */
.L_x_17622:
[----:B------:R-:W-:Y:S05]  /*56b0*/  BSYNC B1 ;  /* 0x0000000000017941 */ /* 0x000fea0003800000 */
.L_x_17620:
        /* <DEDUP_REMOVED lines=9> */
.L_x_17624:
[--C-:B------:R-:W-:Y:S01]  /*5750*/  PRMT R24, R24, 0x5410, R7.reuse ;  /* 0x0000541018187816 */ /* 0x100fe20000000007 */
[----:B------:R-:W-:Y:S01]  /*5760*/  IMAD.MOV.U32 R27, RZ, RZ, R28 ;  /* 0x000000ffff1b7224 */ /* 0x000fe200078e001c */
[----:B------:R-:W-:Y:S01]  /*5770*/  PRMT R7, R13, 0x7632, R7 ;  /* 0x000076320d077816 */ /* 0x000fe20000000007 */
[----:B------:R-:W-:Y:S02]  /*5780*/  IMAD.MOV.U32 R28, RZ, RZ, R17 ;  /* 0x000000ffff1c7224 */ /* 0x000fe400078e0011 */
.L_x_17625:
[----:B------:R-:W-:Y:S05]  /*5790*/  BSYNC B1 ;  /* 0x0000000000017941 */ /* 0x000fea0003800000 */
.L_x_17623:
        /* <DEDUP_REMOVED lines=9> */
.L_x_17627:
[----:B------:R-:W-:Y:S01]  /*5830*/  PRMT R33, R33, 0x7610, R24 ;  /* 0x0000761021217816 */ /* 0x000fe20000000018 */
[----:B------:R-:W-:Y:S01]  /*5840*/  IMAD.MOV.U32 R26, RZ, RZ, R27 ;  /* 0x000000ffff1a7224 */ /* 0x000fe200078e001b */
[----:B------:R-:W-:Y:S01]  /*5850*/  PRMT R24, R24, 0x7610, R9 ;  /* 0x0000761018187816 */ /* 0x000fe20000000009 */
[----:B------:R-:W-:Y:S02]  /*5860*/  IMAD.MOV.U32 R27, RZ, RZ, R12 ;  /* 0x000000ffff1b7224 */ /* 0x000fe400078e000c */
.L_x_17628:
[----:B------:R-:W-:Y:S05]  /*5870*/  BSYNC B1 ;  /* 0x0000000000017941 */ /* 0x000fea0003800000 */
.L_x_17626:
[----:B------:R-:W-:Y:S02]  /*5880*/  FADD.FTZ R5, R11, R5 ;  /* 0x000000050b057221 */ /* 0x000fe40000010000 */
[----:B------:R-:W-:Y:S02]  /*5890*/  IMAD.MOV.U32 R4, RZ, RZ, R0 ;  /* 0x000000ffff047224 */ /* 0x000fe400078e0000 */
.L_x_17460:
[----:B-1234-:R-:W-:Y:S05]  /*58a0*/  BSYNC B0 ;  /* 0x0000000000007941 */ /* 0x01efea0003800000 */
.L_x_17459:
[----:B------:R-:W-:Y:S01]  /*58b0*/  ISETP.GT.AND P0, PT, R15, 0x1d, PT ;  /* 0x0000001d0f00780c */ /* 0x000fe20003f04270 */
[----:B------:R1:W2:Y:S01]  /*58c0*/  SHFL.DOWN PT, R17, R4, 0x2, 0x1f ;  /* 0x08401f0004117f89 */ /* 0x0002a200000e0000 */
[--C-:B0-----:R-:W-:Y:S01]  /*58d0*/  PRMT R12, R7, 0x5410, R24.reuse ;  /* 0x00005410070c7816 */ /* 0x101fe20000000018 */
[----:B------:R-:W-:Y:S01]  /*58e0*/  BSSY B0, `(.L_x_17629) ;  /* 0x0000360000007945 */ /* 0x000fe20003800000 */
[C---:B------:R-:W-:Y:S01]  /*58f0*/  PRMT R8, R33.reuse, 0x7610, R7 ;  /* 0x0000761021087816 */ /* 0x040fe20000000007 */
[----:B------:R1:W0:Y:S01]  /*5900*/  SHFL.DOWN PT, R11, R5, 0x2, 0x1f ;  /* 0x08401f00050b7f89 */ /* 0x00022200000e0000 */
[----:B------:R-:W-:-:S03]  /*5910*/  PRMT R0, R33, 0x7632, R24 ;  /* 0x0000763221007816 */ /* 0x000fc60000000018 */
        /* <DEDUP_REMOVED lines=13> */
[C---:B--234-:R-:W-:Y:S01]  /*59f0*/  ISETP.GT.AND P1, PT, R3.reuse, R13, PT ;  /* 0x0000000d0300720c */ /* 0x05cfe20003f24270 */
[----:B0-----:R-:W-:Y:S01]  /*5a00*/  HSETP2.GT.AND P0, PT, R14.H0_H0, R7.H1_H1, PT ;  /* 0x300000070e007234 */ /* 0x001fe20003f04800 */
[----:B------:R-:W-:Y:S01]  /*5a10*/  FSETP.GT.FTZ.AND P2, PT, R4, R17, PT ;  /* 0x000000110400720b */ /* 0x000fe20003f54000 */
[----:B------:R-:W-:Y:S03]  /*5a20*/  BSSY B1, `(.L_x_17631) ;  /* 0x000001a000017945 */ /* 0x000fe60003800000 */
[----:B------:R-:W-:-:S02]  /*5a30*/  ISETP.EQ.OR P0, PT, R3, -0x1, P0 ;  /* 0xffffffff0300780c */ /* 0x000fc40000702670 */
[----:B-1----:R-:W-:Y:S02]  /*5a40*/  FSEL R0, R4, R17, P2 ;  /* 0x0000001104007208 */ /* 0x002fe40001000000 */
        /* <DEDUP_REMOVED lines=19> */
.L_x_17632:
[----:B------:R-:W-:Y:S01]  /*5b80*/  IMAD.MOV.U32 R4, RZ, RZ, R3 ;  /* 0x000000ffff047224 */ /* 0x000fe200078e0003 */
[C---:B------:R-:W-:Y:S01]  /*5b90*/  PRMT R13, R7.reuse, 0x7632, R13 ;  /* 0x00007632070d7816 */ /* 0x040fe2000000000d */
[----:B------:R-:W-:Y:S01]  /*5ba0*/  IMAD.MOV.U32 R3, RZ, RZ, R2 ;  /* 0x000000ffff037224 */ /* 0x000fe200078e0002 */
[----:B------:R-:W-:Y:S02]  /*5bb0*/  PRMT R7, R7, 0x5410, R33 ;  /* 0x0000541007077816 */ /* 0x000fe40000000021 */
.L_x_17633:
[----:B------:R-:W-:Y:S05]  /*5bc0*/  BSYNC B1 ;  /* 0x0000000000017941 */ /* 0x000fea0003800000 */
.L_x_17631:
        /* <DEDUP_REMOVED lines=9> */
.L_x_17635:
[----:B------:R-:W-:Y:S01]  /*5c60*/  IMAD.MOV.U32 R17, RZ, RZ, R4 ;  /* 0x000000ffff117224 */ /* 0x000fe200078e0004 */
[----:B------:R-:W-:Y:S01]  /*5c70*/  PRMT R2, R2, 0x5410, R13 ;  /* 0x0000541002027816 */ /* 0x000fe2000000000d */
[----:B------:R-:W-:Y:S01]  /*5c80*/  IMAD.MOV.U32 R4, RZ, RZ, R31 ;  /* 0x000000ffff047224 */ /* 0x000fe200078e001f */
[----:B------:R-:W-:Y:S02]  /*5c90*/  PRMT R13, R32, 0x7632, R13 ;  /* 0x00007632200d7816 */ /* 0x000fe4000000000d */
.L_x_17636:
[----:B------:R-:W-:Y:S05]  /*5ca0*/  BSYNC B1 ;  /* 0x0000000000017941 */ /* 0x000fea0003800000 */
.L_x_17634:
        /* <DEDUP_REMOVED lines=9> */
.L_x_17638:
[----:B------:R-:W-:Y:S01]  /*5d40*/  IMAD.MOV.U32 R19, RZ, RZ, R17 ;  /* 0x000000ffff137224 */ /* 0x000fe200078e0011 */
[----:B------:R-:W-:Y:S01]  /*5d50*/  PRMT R13, R13, 0x7610, R2 ;  /* 0x000076100d0d7816 */ /* 0x000fe20000000002 */
[----:B------:R-:W-:Y:S01]  /*5d60*/  IMAD.MOV.U32 R17, RZ, RZ, R30 ;  /* 0x000000ffff117224 */ /* 0x000fe200078e001e */
[----:B------:R-:W-:Y:S02]  /*5d70*/  PRMT R2, R2, 0x5410, R32 ;  /* 0x0000541002027816 */ /* 0x000fe40000000020 */
.L_x_17639:
[----:B------:R-:W-:Y:S05]  /*5d80*/  BSYNC B1 ;  /* 0x0000000000017941 */ /* 0x000fea0003800000 */
.L_x_17637:
        /* <DEDUP_REMOVED lines=9> */
.L_x_17641:
[----:B------:R-:W-:Y:S01]  /*5e20*/  IMAD.MOV.U32 R21, RZ, RZ, R19 ;  /* 0x000000ffff157224 */ /* 0x000fe200078e0013 */
[C---:B------:R-:W-:Y:S01]  /*5e30*/  PRMT R2, R13.reuse, 0x7632, R2 ;  /* 0x000076320d027816 */ /* 0x040fe20000000002 */
[----:B------:R-:W-:Y:S01]  /*5e40*/  IMAD.MOV.U32 R19, RZ, RZ, R29 ;  /* 0x000000ffff137224 */ /* 0x000fe200078e001d */
[----:B------:R-:W-:Y:S02]  /*5e50*/  PRMT R13, R13, 0x5410, R24 ;  /* 0x000054100d0d7816 */ /* 0x000fe40000000018 */
.L_x_17642:
[----:B------:R-:W-:Y:S05]  /*5e60*/  BSYNC B1 ;  /* 0x0000000000017941 */ /* 0x000fea0003800000 */
.L_x_17640:
        /* <DEDUP_REMOVED lines=9> */
.L_x_17644:
[----:B------:R-:W-:Y:S01]  /*5f00*/  IMAD.MOV.U32 R30, RZ, RZ, R21 ;  /* 0x000000ffff1e7224 */ /* 0x000fe200078e0015 */
[----:B------:R-:W-:Y:S01]  /*5f10*/  PRMT R23, R23, 0x5410, R2 ;  /* 0x0000541017177816 */ /* 0x000fe20000000002 */
[----:B------:R-:W-:Y:S01]  /*5f20*/  IMAD.MOV.U32 R21, RZ, RZ, R28 ;  /* 0x000000ffff157224 */ /* 0x000fe200078e001c */
[----:B------:R-:W-:Y:S02]  /*5f30*/  PRMT R2, R7, 0x7610, R2 ;  /* 0x0000761007027816 */ /* 0x000fe40000000002 */
.L_x_17645:
[----:B------:R-:W-:Y:S05]  /*5f40*/  BSYNC B1 ;  /* 0x0000000000017941 */ /* 0x000fea0003800000 */
.L_x_17643:
        /* <DEDUP_REMOVED lines=9> */
.L_x_17647:
[----:B------:R-:W-:Y:S01]  /*5fe0*/  IMAD.MOV.U32 R25, RZ, RZ, R30 ;  /* 0x000000ffff197224 */ /* 0x000fe200078e001e */
[C---:B------:R-:W-:Y:S01]  /*5ff0*/  PRMT R7, R23.reuse, 0x7632, R7 ;  /* 0x0000763217077816 */ /* 0x040fe20000000007 */
[----:B------:R-:W-:Y:S01]  /*6000*/  IMAD.MOV.U32 R30, RZ, RZ, R27 ;  /* 0x000000ffff1e7224 */ /* 0x000fe200078e001b */
[----:B------:R-:W-:Y:S02]  /*6010*/  PRMT R23, R23, 0x7610, R24 ;  /* 0x0000761017177816 */ /* 0x000fe40000000018 */
.L_x_17648:
[----:B------:R-:W-:Y:S05]  /*6020*/  BSYNC B1 ;  /* 0x0000000000017941 */ /* 0x000fea0003800000 */
.L_x_17646:
        /* <DEDUP_REMOVED lines=9> */
.L_x_17650:
[----:B------:R-:W-:Y:S01]  /*60c0*/  IMAD.MOV.U32 R24, RZ, RZ, R25 ;  /* 0x000000ffff187224 */ /* 0x000fe200078e0019 */
[----:B------:R-:W-:Y:S01]  /*60d0*/  PRMT R23, R7, 0x7610, R23 ;  /* 0x0000761007177816 */ /* 0x000fe20000000017 */
[----:B------:R-:W-:Y:S01]  /*60e0*/  IMAD.MOV.U32 R25, RZ, RZ, R26 ;  /* 0x000000ffff197224 */ /* 0x000fe200078e001a */
[----:B------:R-:W-:Y:S02]  /*60f0*/  PRMT R7, R33, 0x7632, R7 ;  /* 0x0000763221077816 */ /* 0x000fe40000000007 */
.L_x_17651:
[----:B------:R-:W-:Y:S05]  /*6100*/  BSYNC B1 ;  /* 0x0000000000017941 */ /* 0x000fea0003800000 */
.L_x_17649:
        /* <DEDUP_REMOVED lines=16> */
.L_x_17653:
[----:B------:R-:W-:Y:S01]  /*6210*/  IMAD.MOV.U32 R14, RZ, RZ, R3 ;  /* 0x000000ffff0e7224 */ /* 0x000fe200078e0003 */
[C---:B------:R-:W-:Y:S01]  /*6220*/  PRMT R9, R7.reuse, 0x7632, R9 ;  /* 0x0000763207097816 */ /* 0x040fe20000000009 */
[----:B------:R-:W-:Y:S01]  /*6230*/  IMAD.MOV.U32 R3, RZ, RZ, R4 ;  /* 0x000000ffff037224 */ /* 0x000fe200078e0004 */
[----:B------:R-:W-:Y:S02]  /*6240*/  PRMT R7, R7, 0x5410, R13 ;  /* 0x0000541007077816 */ /* 0x000fe4000000000d */
.L_x_17654:
[----:B------:R-:W-:Y:S05]  /*6250*/  BSYNC B1 ;  /* 0x0000000000017941 */ /* 0x000fea0003800000 */
.L_x_17652:
        /* <DEDUP_REMOVED lines=9> */
.L_x_17656:
[----:B------:R-:W-:Y:S01]  /*62f0*/  IMAD.MOV.U32 R4, RZ, RZ, R14 ;  /* 0x000000ffff047224 */ /* 0x000fe200078e000e */
[----:B------:R-:W-:Y:S01]  /*6300*/  PRMT R13, R9, 0x7610, R13 ;  /* 0x00007610090d7816 */ /* 0x000fe2000000000d */
[----:B------:R-:W-:Y:S01]  /*6310*/  IMAD.MOV.U32 R14, RZ, RZ, R17 ;  /* 0x000000ffff0e7224 */ /* 0x000fe200078e0011 */
[----:B------:R-:W-:Y:S02]  /*6320*/  PRMT R9, R2, 0x7632, R9 ;  /* 0x0000763202097816 */ /* 0x000fe40000000009 */
.L_x_17657:
[----:B------:R-:W-:Y:S05]  /*6330*/  BSYNC B1 ;  /* 0x0000000000017941 */ /* 0x000fea0003800000 */
.L_x_17655:
        /* <DEDUP_REMOVED lines=9> */
.L_x_17659:
[----:B------:R-:W-:Y:S01]  /*63d0*/  IMAD.MOV.U32 R26, RZ, RZ, R4 ;  /* 0x000000ffff1a7224 */ /* 0x000fe200078e0004 */
[----:B------:R-:W-:Y:S01]  /*63e0*/  PRMT R2, R2, 0x5410, R13 ;  /* 0x0000541002027816 */ /* 0x000fe2000000000d */
[----:B------:R-:W-:Y:S01]  /*63f0*/  IMAD.MOV.U32 R4, RZ, RZ, R19 ;  /* 0x000000ffff047224 */ /* 0x000fe200078e0013 */
[----:B------:R-:W-:Y:S02]  /*6400*/  PRMT R13, R13, 0x7632, R13 ;  /* 0x000076320d0d7816 */ /* 0x000fe4000000000d */
.L_x_17660:
[----:B------:R-:W-:Y:S05]  /*6410*/  BSYNC B1 ;  /* 0x0000000000017941 */ /* 0x000fea0003800000 */
.L_x_17658:
        /* <DEDUP_REMOVED lines=9> */
.L_x_17662:
[----:B------:R-:W-:Y:S01]  /*64b0*/  IMAD.MOV.U32 R17, RZ, RZ, R26 ;  /* 0x000000ffff117224 */ /* 0x000fe200078e001a */
[C---:B------:R-:W-:Y:S01]  /*64c0*/  PRMT R19, R2.reuse, 0x7632, R19 ;  /* 0x0000763202137816 */ /* 0x040fe20000000013 */
[----:B------:R-:W-:Y:S01]  /*64d0*/  IMAD.MOV.U32 R26, RZ, RZ, R21 ;  /* 0x000000ffff1a7224 */ /* 0x000fe200078e0015 */
[----:B------:R-:W-:Y:S02]  /*64e0*/  PRMT R2, R2, 0x5410, R2 ;  /* 0x0000541002027816 */ /* 0x000fe40000000002 */
.L_x_17663:
[----:B------:R-:W-:Y:S05]  /*64f0*/  BSYNC B1 ;  /* 0x0000000000017941 */ /* 0x000fea0003800000 */
.L_x_17661:
        /* <DEDUP_REMOVED lines=9> */
.L_x_17665:
[----:B------:R-:W-:Y:S01]  /*6590*/  IMAD.MOV.U32 R28, RZ, RZ, R17 ;  /* 0x000000ffff1c7224 */ /* 0x000fe200078e0011 */
[----:B------:R-:W-:Y:S01]  /*65a0*/  PRMT R2, R19, 0x7610, R2 ;  /* 0x0000761013027816 */ /* 0x000fe20000000002 */
[----:B------:R-:W-:Y:S01]  /*65b0*/  IMAD.MOV.U32 R17, RZ, RZ, R30 ;  /* 0x000000ffff117224 */ /* 0x000fe200078e001e */
[----:B------:R-:W-:Y:S02]  /*65c0*/  PRMT R19, R23, 0x7632, R19 ;  /* 0x0000763217137816 */ /* 0x000fe40000000013 */
.L_x_17666:
[----:B------:R-:W-:Y:S05]  /*65d0*/  BSYNC B1 ;  /* 0x0000000000017941 */ /* 0x000fea0003800000 */
.L_x_17664:
        /* <DEDUP_REMOVED lines=9> */
.L_x_17668:
[----:B------:R-:W-:Y:S01]  /*6670*/  IMAD.MOV.U32 R21, RZ, RZ, R28 ;  /* 0x000000ffff157224 */ /* 0x000fe200078e001c */
[----:B------:R-:W-:Y:S01]  /*6680*/  PRMT R27, R2, 0x7610, R27 ;  /* 0x00007610021b7816 */ /* 0x000fe2000000001b */
[----:B------:R-:W-:Y:S01]  /*6690*/  IMAD.MOV.U32 R28, RZ, RZ, R25 ;  /* 0x000000ffff1c7224 */ /* 0x000fe200078e0019 */
[----:B------:R-:W-:Y:S02]  /*66a0*/  PRMT R2, R7, 0x7610, R2 ;  /* 0x0000761007027816 */ /* 0x000fe40000000002 */
.L_x_17669:
[----:B------:R-:W-:Y:S05]  /*66b0*/  BSYNC B1 ;  /* 0x0000000000017941 */ /* 0x000fea0003800000 */
.L_x_17667:
        /* <DEDUP_REMOVED lines=9> */
.L_x_17671:
[----:B------:R-:W-:Y:S01]  /*6750*/  IMAD.MOV.U32 R25, RZ, RZ, R21 ;  /* 0x000000ffff197224 */ /* 0x000fe200078e0015 */
[----:B------:R-:W-:Y:S01]  /*6760*/  PRMT R7, R27, 0x7610, R7 ;  /* 0x000076101b077816 */ /* 0x000fe20000000007 */
[----:B------:R-:W-:Y:S01]  /*6770*/  IMAD.MOV.U32 R21, RZ, RZ, R24 ;  /* 0x000000ffff157224 */ /* 0x000fe200078e0018 */
[----:B------:R-:W-:Y:S02]  /*6780*/  PRMT R27, R23, 0x7610, R27 ;  /* 0x00007610171b7816 */ /* 0x000fe4000000001b */
.L_x_17672:
[----:B------:R-:W-:Y:S05]  /*6790*/  BSYNC B1 ;  /* 0x0000000000017941 */ /* 0x000fea0003800000 */
.L_x_17670:
        /* <DEDUP_REMOVED lines=16> */
.L_x_17674:
[----:B------:R-:W-:Y:S01]  /*68a0*/  IMAD.MOV.U32 R23, RZ, RZ, R3 ;  /* 0x000000ffff177224 */ /* 0x000fe200078e0003 */
[C---:B------:R-:W-:Y:S01]  /*68b0*/  PRMT R24, R7.reuse, 0x7632, R24 ;  /* 0x0000763207187816 */ /* 0x040fe20000000018 */
[----:B------:R-:W-:Y:S01]  /*68c0*/  IMAD.MOV.U32 R3, RZ, RZ, R14 ;  /* 0x000000ffff037224 */ /* 0x000fe200078e000e */
[----:B------:R-:W-:Y:S02]  /*68d0*/  PRMT R7, R7, 0x5410, R9 ;  /* 0x0000541007077816 */ /* 0x000fe40000000009 */
.L_x_17675:
[----:B------:R-:W-:Y:S05]  /*68e0*/  BSYNC B1 ;  /* 0x0000000000017941 */ /* 0x000fea0003800000 */
.L_x_17673:
        /* <DEDUP_REMOVED lines=9> */
.L_x_17677:
[----:B------:R-:W-:Y:S01]  /*6980*/  PRMT R13, R13, 0x5410, R24 ;  /* 0x000054100d0d7816 */ /* 0x000fe20000000018 */
[----:B------:R-:W-:Y:S02]  /*6990*/  IMAD.MOV.U32 R9, RZ, RZ, R23 ;  /* 0x000000ffff097224 */ /* 0x000fe400078e0017 */
[----:B------:R-:W-:Y:S01]  /*69a0*/  IMAD.MOV.U32 R23, RZ, RZ, R4 ;  /* 0x000000ffff177224 */ /* 0x000fe200078e0004 */
[----:B------:R-:W-:Y:S02]  /*69b0*/  PRMT R24, R13, 0x7610, R24 ;  /* 0x000076100d187816 */ /* 0x000fe40000000018 */
.L_x_17678:
[----:B------:R-:W-:Y:S05]  /*69c0*/  BSYNC B1 ;  /* 0x0000000000017941 */ /* 0x000fea0003800000 */
.L_x_17676:
        /* <DEDUP_REMOVED lines=9> */
.L_x_17680:
[----:B------:R-:W-:Y:S01]  /*6a60*/  IMAD.MOV.U32 R4, RZ, RZ, R9 ;  /* 0x000000ffff047224 */ /* 0x000fe200078e0009 */
[----:B------:R-:W-:Y:S01]  /*6a70*/  PRMT R13, R13, 0x7632, R2 ;  /* 0x000076320d0d7816 */ /* 0x000fe20000000002 */
[----:B------:R-:W-:Y:S02]  /*6a80*/  IMAD.MOV.U32 R9, RZ, RZ, R26 ;  /* 0x000000ffff097224 */ /* 0x000fe400078e001a */
.L_x_17681:
[----:B------:R-:W-:Y:S05]  /*6a90*/  BSYNC B1 ;  /* 0x0000000000017941 */ /* 0x000fea0003800000 */
.L_x_17679:
        /* <DEDUP_REMOVED lines=9> */
.L_x_17683:
[----:B------:R-:W-:Y:S01]  /*6b30*/  IMAD.MOV.U32 R29, RZ, RZ, R4 ;  /* 0x000000ffff1d7224 */ /* 0x000fe200078e0004 */
[----:B------:R-:W-:Y:S01]  /*6b40*/  PRMT R2, R2, 0x5410, R13 ;  /* 0x0000541002027816 */ /* 0x000fe2000000000d */
[----:B------:R-:W-:Y:S01]  /*6b50*/  IMAD.MOV.U32 R4, RZ, RZ, R17 ;  /* 0x000000ffff047224 */ /* 0x000fe200078e0011 */
[----:B------:R-:W-:Y:S02]  /*6b60*/  PRMT R13, R19, 0x7610, R13 ;  /* 0x00007610130d7816 */ /* 0x000fe4000000000d */
.L_x_17684:
[----:B------:R-:W-:Y:S05]  /*6b70*/  BSYNC B1 ;  /* 0x0000000000017941 */ /* 0x000fea0003800000 */
.L_x_17682:
        /* <DEDUP_REMOVED lines=9> */
.L_x_17686:
[----:B------:R-:W-:Y:S01]  /*6c10*/  IMAD.MOV.U32 R14, RZ, RZ, R29 ;  /* 0x000000ffff0e7224 */ /* 0x000fe200078e001d */
[C---:B------:R-:W-:Y:S01]  /*6c20*/  PRMT R17, R2.reuse, 0x7632, R17 ;  /* 0x0000763202117816 */ /* 0x040fe20000000011 */
[----:B------:R-:W-:Y:S01]  /*6c30*/  IMAD.MOV.U32 R29, RZ, RZ, R28 ;  /* 0x000000ffff1d7224 */ /* 0x000fe200078e001c */
[----:B------:R-:W-:Y:S02]  /*6c40*/  PRMT R2, R2, 0x5410, R2 ;  /* 0x0000541002027816 */ /* 0x000fe40000000002 */
.L_x_17687:
[----:B------:R-:W-:Y:S05]  /*6c50*/  BSYNC B1 ;  /* 0x0000000000017941 */ /* 0x000fea0003800000 */
.L_x_17685:
        /* <DEDUP_REMOVED lines=9> */
.L_x_17689:
[----:B------:R-:W-:Y:S01]  /*6cf0*/  IMAD.MOV.U32 R26, RZ, RZ, R14 ;  /* 0x000000ffff1a7224 */ /* 0x000fe200078e000e */
[----:B------:R-:W-:Y:S01]  /*6d00*/  PRMT R2, R17, 0x7610, R2 ;  /* 0x0000761011027816 */ /* 0x000fe20000000002 */
[----:B------:R-:W-:Y:S01]  /*6d10*/  IMAD.MOV.U32 R14, RZ, RZ, R21 ;  /* 0x000000ffff0e7224 */ /* 0x000fe200078e0015 */
[----:B------:R-:W-:Y:S02]  /*6d20*/  PRMT R17, R27, 0x7610, R17 ;  /* 0x000076101b117816 */ /* 0x000fe40000000011 */
.L_x_17690:
[----:B------:R-:W-:Y:S05]  /*6d30*/  BSYNC B1 ;  /* 0x0000000000017941 */ /* 0x000fea0003800000 */
.L_x_17688:
        /* <DEDUP_REMOVED lines=9> */
.L_x_17692:
[----:B------:R-:W-:Y:S01]  /*6dd0*/  IMAD.MOV.U32 R19, RZ, RZ, R26 ;  /* 0x000000ffff137224 */ /* 0x000fe200078e001a */
[--C-:B------:R-:W-:Y:S01]  /*6de0*/  PRMT R17, R17, 0x5410, R2.reuse ;  /* 0x0000541011117816 */ /* 0x100fe20000000002 */
[----:B------:R-:W-:Y:S01]  /*6df0*/  IMAD.MOV.U32 R26, RZ, RZ, R25 ;  /* 0x000000ffff1a7224 */ /* 0x000fe200078e0019 */
[----:B------:R-:W-:Y:S02]  /*6e00*/  PRMT R2, R7, 0x7610, R2 ;  /* 0x0000761007027816 */ /* 0x000fe40000000002 */
.L_x_17693:
[----:B------:R-:W-:Y:S05]  /*6e10*/  BSYNC B1 ;  /* 0x0000000000017941 */ /* 0x000fea0003800000 */
.L_x_17691:
        /* <DEDUP_REMOVED lines=16> */
.L_x_17695:
[----:B------:R-:W-:Y:S01]  /*6f20*/  IMAD.MOV.U32 R12, RZ, RZ, R3 ;  /* 0x000000ffff0c7224 */ /* 0x000fe200078e0003 */
[----:B------:R-:W-:Y:S01]  /*6f30*/  PRMT R7, R7, 0x5432, R24 ;  /* 0x0000543207077816 */ /* 0x000fe20000000018 */
[----:B------:R-:W-:Y:S02]  /*6f40*/  IMAD.MOV.U32 R3, RZ, RZ, R23 ;  /* 0x000000ffff037224 */ /* 0x000fe400078e0017 */
.L_x_17696:
[----:B------:R-:W-:Y:S05]  /*6f50*/  BSYNC B1 ;  /* 0x0000000000017941 */ /* 0x000fea0003800000 */
.L_x_17694:
        /* <DEDUP_REMOVED lines=9> */
.L_x_17698:
[----:B------:R-:W-:Y:S01]  /*6ff0*/  IMAD.MOV.U32 R21, RZ, RZ, R12 ;  /* 0x000000ffff157224 */ /* 0x000fe200078e000c */
[----:B------:R-:W-:Y:S01]  /*7000*/  PRMT R23, R7, 0x7610, R23 ;  /* 0x0000761007177816 */ /* 0x000fe20000000017 */
[----:B------:R-:W-:Y:S01]  /*7010*/  IMAD.MOV.U32 R12, RZ, RZ, R9 ;  /* 0x000000ffff0c7224 */ /* 0x000fe200078e0009 */
[----:B------:R-:W-:Y:S02]  /*7020*/  PRMT R7, R13, 0x7632, R7 ;  /* 0x000076320d077816 */ /* 0x000fe40000000007 */
.L_x_17699:
[----:B------:R-:W-:Y:S05]  /*7030*/  BSYNC B1 ;  /* 0x0000000000017941 */ /* 0x000fea0003800000 */
.L_x_17697:
        /* <DEDUP_REMOVED lines=9> */
.L_x_17701:
[----:B------:R-:W-:Y:S01]  /*70d0*/  IMAD.MOV.U32 R24, RZ, RZ, R21 ;  /* 0x000000ffff187224 */ /* 0x000fe200078e0015 */
[--C-:B------:R-:W-:Y:S01]  /*70e0*/  PRMT R9, R9, 0x5410, R23.reuse ;  /* 0x0000541009097816 */ /* 0x100fe20000000017 */
[----:B------:R-:W-:Y:S01]  /*70f0*/  IMAD.MOV.U32 R21, RZ, RZ, R4 ;  /* 0x000000ffff157224 */ /* 0x000fe200078e0004 */
[----:B------:R-:W-:Y:S02]  /*7100*/  PRMT R23, R13, 0x7610, R23 ;  /* 0x000076100d177816 */ /* 0x000fe40000000017 */
.L_x_17702:
[----:B------:R-:W-:Y:S05]  /*7110*/  BSYNC B1 ;  /* 0x0000000000017941 */ /* 0x000fea0003800000 */
.L_x_17700:
        /* <DEDUP_REMOVED lines=9> */
.L_x_17704:
[----:B------:R-:W-:Y:S01]  /*71b0*/  IMAD.MOV.U32 R13, RZ, RZ, R24 ;  /* 0x000000ffff0d7224 */ /* 0x000fe200078e0018 */
[C---:B------:R-:W-:Y:S01]  /*71c0*/  PRMT R4, R9.reuse, 0x7632, R4 ;  /* 0x0000763209047816 */ /* 0x040fe20000000004 */
[----:B------:R-:W-:Y:S01]  /*71d0*/  IMAD.MOV.U32 R24, RZ, RZ, R29 ;  /* 0x000000ffff187224 */ /* 0x000fe200078e001d */
[----:B------:R-:W-:Y:S02]  /*71e0*/  PRMT R9, R9, 0x7610, R2 ;  /* 0x0000761009097816 */ /* 0x000fe40000000002 */
.L_x_17705:
[----:B------:R-:W-:Y:S05]  /*71f0*/  BSYNC B1 ;  /* 0x0000000000017941 */ /* 0x000fea0003800000 */
.L_x_17703:
        /* <DEDUP_REMOVED lines=9> */
.L_x_17707:
[----:B------:R-:W-:Y:S01]  /*7290*/  IMAD.MOV.U32 R25, RZ, RZ, R13 ;  /* 0x000000ffff197224 */ /* 0x000fe200078e000d */
[----:B------:R-:W-:Y:S01]  /*72a0*/  PRMT R2, R2, 0x5410, R4 ;  /* 0x0000541002027816 */ /* 0x000fe20000000004 */
[----:B------:R-:W-:Y:S01]  /*72b0*/  IMAD.MOV.U32 R13, RZ, RZ, R14 ;  /* 0x000000ffff0d7224 */ /* 0x000fe200078e000e */
[----:B------:R-:W-:Y:S02]  /*72c0*/  PRMT R4, R17, 0x7610, R4 ;  /* 0x0000761011047816 */ /* 0x000fe40000000004 */
.L_x_17708:
[----:B------:R-:W-:Y:S05]  /*72d0*/  BSYNC B1 ;  /* 0x0000000000017941 */ /* 0x000fea0003800000 */
.L_x_17706:
        /* <DEDUP_REMOVED lines=9> */
.L_x_17710:
[----:B------:R-:W-:Y:S01]  /*7370*/  IMAD.MOV.U32 R14, RZ, RZ, R25 ;  /* 0x000000ffff0e7224 */ /* 0x000fe200078e0019 */
[C---:B------:R-:W-:Y:S01]  /*7380*/  PRMT R9, R2.reuse, 0x7632, R9 ;  /* 0x0000763202097816 */ /* 0x040fe20000000009 */
[----:B------:R-:W-:Y:S01]  /*7390*/  IMAD.MOV.U32 R25, RZ, RZ, R26 ;  /* 0x000000ffff197224 */ /* 0x000fe200078e001a */
[----:B------:R-:W-:Y:S02]  /*73a0*/  PRMT R2, R2, 0x5410, R2 ;  /* 0x0000541002027816 */ /* 0x000fe40000000002 */
.L_x_17711:
[----:B------:R-:W-:Y:S05]  /*73b0*/  BSYNC B1 ;  /* 0x0000000000017941 */ /* 0x000fea0003800000 */
.L_x_17709:
        /* <DEDUP_REMOVED lines=9> */
.L_x_17713:
[----:B------:R-:W-:Y:S01]  /*7450*/  IMAD.MOV.U32 R26, RZ, RZ, R14 ;  /* 0x000000ffff1a7224 */ /* 0x000fe200078e000e */
[----:B------:R-:W-:Y:S01]  /*7460*/  PRMT R2, R9, 0x7610, R2 ;  /* 0x0000761009027816 */ /* 0x000fe20000000002 */
[----:B------:R-:W-:Y:S01]  /*7470*/  IMAD.MOV.U32 R14, RZ, RZ, R19 ;  /* 0x000000ffff0e7224 */ /* 0x000fe200078e0013 */
[----:B------:R-:W-:Y:S02]  /*7480*/  PRMT R9, R17, 0x7632, R9 ;  /* 0x0000763211097816 */ /* 0x000fe40000000009 */
.L_x_17714:
[----:B------:R-:W-:Y:S05]  /*7490*/  BSYNC B1 ;  /* 0x0000000000017941 */ /* 0x000fea0003800000 */
.L_x_17712:
        /* <DEDUP_REMOVED lines=16> */
.L_x_17716:
[----:B------:R-:W-:Y:S01]  /*75a0*/  IMAD.MOV.U32 R22, RZ, RZ, R3 ;  /* 0x000000ffff167224 */ /* 0x000fe200078e0003 */
[C---:B------:R-:W-:Y:S01]  /*75b0*/  PRMT R17, R7.reuse, 0x7632, R17 ;  /* 0x0000763207117816 */ /* 0x040fe20000000011 */
[----:B------:R-:W-:Y:S01]  /*75c0*/  IMAD.MOV.U32 R3, RZ, RZ, R12 ;  /* 0x000000ffff037224 */ /* 0x000fe200078e000c */
[----:B------:R-:W-:Y:S02]  /*75d0*/  PRMT R7, R7, 0x5410, R7 ;  /* 0x0000541007077816 */ /* 0x000fe40000000007 */
.L_x_17717:
[----:B------:R-:W-:Y:S05]  /*75e0*/  BSYNC B1 ;  /* 0x0000000000017941 */ /* 0x000fea0003800000 */
.L_x_17715:
        /* <DEDUP_REMOVED lines=9> */
.L_x_17719:
[----:B------:R-:W-:Y:S01]  /*7680*/  IMAD.MOV.U32 R19, RZ, RZ, R22 ;  /* 0x000000ffff137224 */ /* 0x000fe200078e0016 */
[----:B------:R-:W-:Y:S01]  /*7690*/  PRMT R4, R4, 0x5410, R17 ;  /* 0x0000541004047816 */ /* 0x000fe20000000011 */
[----:B------:R-:W-:Y:S01]  /*76a0*/  IMAD.MOV.U32 R22, RZ, RZ, R21 ;  /* 0x000000ffff167224 */ /* 0x000fe200078e0015 */
[----:B------:R-:W-:Y:S02]  /*76b0*/  PRMT R17, R23, 0x7610, R17 ;  /* 0x0000761017117816 */ /* 0x000fe40000000011 */
.L_x_17720:
[----:B------:R-:W-:Y:S05]  /*76c0*/  BSYNC B1 ;  /* 0x0000000000017941 */ /* 0x000fea0003800000 */
.L_x_17718:
        /* <DEDUP_REMOVED lines=9> */
.L_x_17722:
[----:B------:R-:W-:Y:S01]  /*7760*/  IMAD.MOV.U32 R12, RZ, RZ, R19 ;  /* 0x000000ffff0c7224 */ /* 0x000fe200078e0013 */
[----:B------:R-:W-:Y:S01]  /*7770*/  PRMT R17, R17, 0x7610, R4 ;  /* 0x0000761011117816 */ /* 0x000fe20000000004 */
[----:B------:R-:W-:Y:S01]  /*7780*/  IMAD.MOV.U32 R19, RZ, RZ, R24 ;  /* 0x000000ffff137224 */ /* 0x000fe200078e0018 */
[----:B------:R-:W-:Y:S02]  /*7790*/  PRMT R4, R4, 0x7610, R9 ;  /* 0x0000761004047816 */ /* 0x000fe40000000009 */
.L_x_17723:
[----:B------:R-:W-:Y:S05]  /*77a0*/  BSYNC B1 ;  /* 0x0000000000017941 */ /* 0x000fea0003800000 */
.L_x_17721:
        /* <DEDUP_REMOVED lines=9> */
.L_x_17725:
[----:B------:R-:W-:Y:S01]  /*7840*/  IMAD.MOV.U32 R24, RZ, RZ, R12 ;  /* 0x000000ffff187224 */ /* 0x000fe200078e000c */
[----:B------:R-:W-:Y:S01]  /*7850*/  PRMT R9, R9, 0x7610, R17 ;  /* 0x0000761009097816 */ /* 0x000fe20000000011 */
[----:B------:R-:W-:Y:S01]  /*7860*/  IMAD.MOV.U32 R12, RZ, RZ, R13 ;  /* 0x000000ffff0c7224 */ /* 0x000fe200078e000d */
[----:B------:R-:W-:Y:S02]  /*7870*/  PRMT R17, R17, 0x5410, R4 ;  /* 0x0000541011117816 */ /* 0x000fe40000000004 */
.L_x_17726:
[----:B------:R-:W-:Y:S05]  /*7880*/  BSYNC B1 ;  /* 0x0000000000017941 */ /* 0x000fea0003800000 */
.L_x_17724:
        /* <DEDUP_REMOVED lines=9> */
.L_x_17728:
[----:B------:R-:W-:Y:S01]  /*7920*/  IMAD.MOV.U32 R13, RZ, RZ, R24 ;  /* 0x000000ffff0d7224 */ /* 0x000fe200078e0018 */
[C---:B------:R-:W-:Y:S01]  /*7930*/  PRMT R4, R9.reuse, 0x7632, R4 ;  /* 0x0000763209047816 */ /* 0x040fe20000000004 */
[----:B------:R-:W-:Y:S01]  /*7940*/  IMAD.MOV.U32 R24, RZ, RZ, R25 ;  /* 0x000000ffff187224 */ /* 0x000fe200078e0019 */
[----:B------:R-:W-:Y:S02]  /*7950*/  PRMT R9, R9, 0x7610, R2 ;  /* 0x0000761009097816 */ /* 0x000fe40000000002 */
.L_x_17729:
[----:B------:R-:W-:Y:S05]  /*7960*/  BSYNC B1 ;  /* 0x0000000000017941 */ /* 0x000fea0003800000 */
.L_x_17727:
        /* <DEDUP_REMOVED lines=9> */
.L_x_17731:
[----:B------:R-:W-:Y:S01]  /*7a00*/  IMAD.MOV.U32 R21, RZ, RZ, R13 ;  /* 0x000000ffff157224 */ /* 0x000fe200078e000d */
[----:B------:R-:W-:Y:S01]  /*7a10*/  PRMT R2, R2, 0x5410, R4 ;  /* 0x0000541002027816 */ /* 0x000fe20000000004 */
[----:B------:R-:W-:Y:S01]  /*7a20*/  IMAD.MOV.U32 R13, RZ, RZ, R14 ;  /* 0x000000ffff0d7224 */ /* 0x000fe200078e000e */
[----:B------:R-:W-:Y:S02]  /*7a30*/  PRMT R4, R9, 0x7610, R4 ;  /* 0x0000761009047816 */ /* 0x000fe40000000004 */
.L_x_17732:
[----:B------:R-:W-:Y:S05]  /*7a40*/  BSYNC B1 ;  /* 0x0000000000017941 */ /* 0x000fea0003800000 */
.L_x_17730:
        /* <DEDUP_REMOVED lines=9> */
.L_x_17734:
[----:B------:R-:W-:Y:S01]  /*7ae0*/  IMAD.MOV.U32 R14, RZ, RZ, R21 ;  /* 0x000000ffff0e7224 */ /* 0x000fe200078e0015 */
[C---:B------:R-:W-:Y:S01]  /*7af0*/  PRMT R7, R2.reuse, 0x7632, R7 ;  /* 0x0000763202077816 */ /* 0x040fe20000000007 */
[----:B------:R-:W-:Y:S01]  /*7b00*/  IMAD.MOV.U32 R21, RZ, RZ, R26 ;  /* 0x000000ffff157224 */ /* 0x000fe200078e001a */
[----:B------:R-:W-:Y:S02]  /*7b10*/  PRMT R2, R2, 0x5410, R2 ;  /* 0x0000541002027816 */ /* 0x000fe40000000002 */
.L_x_17735:
[----:B------:R-:W-:Y:S05]  /*7b20*/  BSYNC B1 ;  /* 0x0000000000017941 */ /* 0x000fea0003800000 */
.L_x_17733:
        /* <DEDUP_REMOVED lines=16> */
.L_x_17737:
[----:B------:R-:W-:Y:S01]  /*7c30*/  IMAD.MOV.U32 R10, RZ, RZ, R3 ;  /* 0x000000ffff0a7224 */ /* 0x000fe200078e0003 */
[C---:B------:R-:W-:Y:S01]  /*7c40*/  PRMT R2, R7.reuse, 0x7632, R2 ;  /* 0x0000763207027816 */ /* 0x040fe20000000002 */
[----:B------:R-:W-:Y:S01]  /*7c50*/  IMAD.MOV.U32 R3, RZ, RZ, R22 ;  /* 0x000000ffff037224 */ /* 0x000fe200078e0016 */
[----:B------:R-:W-:Y:S02]  /*7c60*/  PRMT R7, R7, 0x5410, R17 ;  /* 0x0000541007077816 */ /* 0x000fe40000000011 */
.L_x_17738:
[----:B------:R-:W-:Y:S05]  /*7c70*/  BSYNC B1 ;  /* 0x0000000000017941 */ /* 0x000fea0003800000 */
.L_x_17736:
        /* <DEDUP_REMOVED lines=9> */
.L_x_17740:
[----:B------:R-:W-:Y:S01]  /*7d10*/  IMAD.MOV.U32 R23, RZ, RZ, R10 ;  /* 0x000000ffff177224 */ /* 0x000fe200078e000a */
[----:B------:R-:W-:Y:S01]  /*7d20*/  PRMT R22, R2, 0x7610, R22 ;  /* 0x0000761002167816 */ /* 0x000fe20000000016 */
[----:B------:R-:W-:Y:S01]  /*7d30*/  IMAD.MOV.U32 R10, RZ, RZ, R19 ;  /* 0x000000ffff0a7224 */ /* 0x000fe200078e0013 */
[----:B------:R-:W-:Y:S02]  /*7d40*/  PRMT R2, R4, 0x7632, R2 ;  /* 0x0000763204027816 */ /* 0x000fe40000000002 */
.L_x_17741:
[----:B------:R-:W-:Y:S05]  /*7d50*/  BSYNC B1 ;  /* 0x0000000000017941 */ /* 0x000fea0003800000 */
.L_x_17739:
        /* <DEDUP_REMOVED lines=9> */
.L_x_17743:
[----:B------:R-:W-:Y:S01]  /*7df0*/  PRMT R17, R22, 0x7610, R17 ;  /* 0x0000761016117816 */ /* 0x000fe20000000011 */
[----:B------:R-:W-:Y:S02]  /*7e00*/  IMAD.MOV.U32 R19, RZ, RZ, R23 ;  /* 0x000000ffff137224 */ /* 0x000fe400078e0017 */
[----:B------:R-:W-:Y:S01]  /*7e10*/  IMAD.MOV.U32 R23, RZ, RZ, R12 ;  /* 0x000000ffff177224 */ /* 0x000fe200078e000c */
[----:B------:R-:W-:Y:S02]  /*7e20*/  PRMT R22, R17, 0x7632, R22 ;  /* 0x0000763211167816 */ /* 0x000fe40000000016 */
.L_x_17744:
[----:B------:R-:W-:Y:S05]  /*7e30*/  BSYNC B1 ;  /* 0x0000000000017941 */ /* 0x000fea0003800000 */
.L_x_17742:
        /* <DEDUP_REMOVED lines=9> */
.L_x_17746:
[----:B------:R-:W-:Y:S01]  /*7ed0*/  IMAD.MOV.U32 R20, RZ, RZ, R19 ;  /* 0x000000ffff147224 */ /* 0x000fe200078e0013 */
[--C-:B------:R-:W-:Y:S01]  /*7ee0*/  PRMT R22, R22, 0x5410, R17.reuse ;  /* 0x0000541016167816 */ /* 0x100fe20000000011 */
[----:B------:R-:W-:Y:S01]  /*7ef0*/  IMAD.MOV.U32 R19, RZ, RZ, R24 ;  /* 0x000000ffff137224 */ /* 0x000fe200078e0018 */
[----:B------:R-:W-:Y:S02]  /*7f00*/  PRMT R17, R9, 0x7632, R17 ;  /* 0x0000763209117816 */ /* 0x000fe40000000011 */
.L_x_17747:
[----:B------:R-:W-:Y:S05]  /*7f10*/  BSYNC B1 ;  /* 0x0000000000017941 */ /* 0x000fea0003800000 */
.L_x_17745:
        /* <DEDUP_REMOVED lines=9> */
.L_x_17749:
[----:B------:R-:W-:Y:S01]  /*7fb0*/  IMAD.MOV.U32 R12, RZ, RZ, R20 ;  /* 0x000000ffff0c7224 */ /* 0x000fe200078e0014 */
[----:B------:R-:W-:Y:S01]  /*7fc0*/  PRMT R17, R17, 0x7610, R22 ;  /* 0x0000761011117816 */ /* 0x000fe20000000016 */
[----:B------:R-:W-:Y:S01]  /*7fd0*/  IMAD.MOV.U32 R20, RZ, RZ, R13 ;  /* 0x000000ffff147224 */ /* 0x000fe200078e000d */
[----:B------:R-:W-:Y:S02]  /*7fe0*/  PRMT R22, R22, 0x5410, R4 ;  /* 0x0000541016167816 */ /* 0x000fe40000000004 */
.L_x_17750:
[----:B------:R-:W-:Y:S05]  /*7ff0*/  BSYNC B1 ;  /* 0x0000000000017941 */ /* 0x000fea0003800000 */
.L_x_17748:
        /* <DEDUP_REMOVED lines=9> */
.L_x_17752:
[----:B------:R-:W-:Y:S01]  /*8090*/  IMAD.MOV.U32 R9, RZ, RZ, R12 ;  /* 0x000000ffff097224 */ /* 0x000fe200078e000c */
[C---:B------:R-:W-:Y:S01]  /*80a0*/  PRMT R13, R17.reuse, 0x7632, R13 ;  /* 0x00007632110d7816 */ /* 0x040fe2000000000d */
[----:B------:R-:W-:Y:S01]  /*80b0*/  IMAD.MOV.U32 R12, RZ, RZ, R21 ;  /* 0x000000ffff0c7224 */ /* 0x000fe200078e0015 */
[----:B------:R-:W-:Y:S02]  /*80c0*/  PRMT R17, R17, 0x7610, R2 ;  /* 0x0000761011117816 */ /* 0x000fe40000000002 */
.L_x_17753:
[----:B------:R-:W-:Y:S05]  /*80d0*/  BSYNC B1 ;  /* 0x0000000000017941 */ /* 0x000fea0003800000 */
.L_x_17751:
        /* <DEDUP_REMOVED lines=9> */
.L_x_17755:
[----:B------:R-:W-:Y:S01]  /*8170*/  IMAD.MOV.U32 R4, RZ, RZ, R9 ;  /* 0x000000ffff047224 */ /* 0x000fe200078e0009 */
[--C-:B------:R-:W-:Y:S01]  /*8180*/  PRMT R2, R2, 0x5410, R13.reuse ;  /* 0x0000541002027816 */ /* 0x100fe2000000000d */
[----:B------:R-:W-:Y:S01]  /*8190*/  IMAD.MOV.U32 R9, RZ, RZ, R14 ;  /* 0x000000ffff097224 */ /* 0x000fe200078e000e */
[----:B------:R-:W-:Y:S02]  /*81a0*/  PRMT R13, R7, 0x7610, R13 ;  /* 0x00007610070d7816 */ /* 0x000fe4000000000d */
.L_x_17756:
[----:B------:R-:W-:Y:S05]  /*81b0*/  BSYNC B1 ;  /* 0x0000000000017941 */ /* 0x000fea0003800000 */
.L_x_17754:
        /* <DEDUP_REMOVED lines=16> */
.L_x_17758:
[----:B------:R-:W-:Y:S01]  /*82c0*/  IMAD.MOV.U32 R14, RZ, RZ, R3 ;  /* 0x000000ffff0e7224 */ /* 0x000fe200078e0003 */
[----:B------:R-:W-:Y:S01]  /*82d0*/  PRMT R24, R24, 0x7610, R7 ;  /* 0x0000761018187816 */ /* 0x000fe20000000007 */
[----:B------:R-:W-:Y:S01]  /*82e0*/  IMAD.MOV.U32 R3, RZ, RZ, R10 ;  /* 0x000000ffff037224 */ /* 0x000fe200078e000a */
[----:B------:R-:W-:Y:S02]  /*82f0*/  PRMT R7, R7, 0x5410, R2 ;  /* 0x0000541007077816 */ /* 0x000fe40000000002 */
.L_x_17759:
[----:B------:R-:W-:Y:S05]  /*8300*/  BSYNC B1 ;  /* 0x0000000000017941 */ /* 0x000fea0003800000 */
.L_x_17757:
        /* <DEDUP_REMOVED lines=9> */
.L_x_17761:
[----:B------:R-:W-:Y:S01]  /*83a0*/  IMAD.MOV.U32 R10, RZ, RZ, R14 ;  /* 0x000000ffff0a7224 */ /* 0x000fe200078e000e */
[----:B------:R-:W-:Y:S01]  /*83b0*/  PRMT R24, R24, 0x5432, R22 ;  /* 0x0000543218187816 */ /* 0x000fe20000000016 */
[----:B------:R-:W-:Y:S02]  /*83c0*/  IMAD.MOV.U32 R14, RZ, RZ, R23 ;  /* 0x000000ffff0e7224 */ /* 0x000fe400078e0017 */
.L_x_17762:
[----:B------:R-:W-:Y:S05]  /*83d0*/  BSYNC B1 ;  /* 0x0000000000017941 */ /* 0x000fea0003800000 */
.L_x_17760:
        /* <DEDUP_REMOVED lines=9> */
.L_x_17764:
[----:B------:R-:W-:Y:S01]  /*8470*/  IMAD.MOV.U32 R18, RZ, RZ, R10 ;  /* 0x000000ffff127224 */ /* 0x000fe200078e000a */
[--C-:B------:R-:W-:Y:S01]  /*8480*/  PRMT R21, R21, 0x5410, R24.reuse ;  /* 0x0000541015157816 */ /* 0x100fe20000000018 */
[----:B------:R-:W-:Y:S01]  /*8490*/  IMAD.MOV.U32 R10, RZ, RZ, R19 ;  /* 0x000000ffff0a7224 */ /* 0x000fe200078e0013 */
[----:B------:R-:W-:Y:S02]  /*84a0*/  PRMT R24, R17, 0x7610, R24 ;  /* 0x0000761011187816 */ /* 0x000fe40000000018 */
.L_x_17765:
[----:B------:R-:W-:Y:S05]  /*84b0*/  BSYNC B1 ;  /* 0x0000000000017941 */ /* 0x000fea0003800000 */
.L_x_17763:
        /* <DEDUP_REMOVED lines=9> */
.L_x_17767:
[----:B------:R-:W-:Y:S01]  /*8550*/  IMAD.MOV.U32 R19, RZ, RZ, R18 ;  /* 0x000000ffff137224 */ /* 0x000fe200078e0012 */
[C---:B------:R-:W-:Y:S01]  /*8560*/  PRMT R7, R21.reuse, 0x7632, R7 ;  /* 0x0000763215077816 */ /* 0x040fe20000000007 */
[----:B------:R-:W-:Y:S01]  /*8570*/  IMAD.MOV.U32 R18, RZ, RZ, R20 ;  /* 0x000000ffff127224 */ /* 0x000fe200078e0014 */
[----:B------:R-:W-:Y:S02]  /*8580*/  PRMT R21, R21, 0x7610, R22 ;  /* 0x0000761015157816 */ /* 0x000fe40000000016 */
.L_x_17768:
[----:B------:R-:W-:Y:S05]  /*8590*/  BSYNC B1 ;  /* 0x0000000000017941 */ /* 0x000fea0003800000 */
.L_x_17766:
        /* <DEDUP_REMOVED lines=9> */
.L_x_17770:
[----:B------:R-:W-:Y:S01]  /*8630*/  IMAD.MOV.U32 R20, RZ, RZ, R19 ;  /* 0x000000ffff147224 */ /* 0x000fe200078e0013 */
[----:B------:R-:W-:Y:S01]  /*8640*/  PRMT R21, R7, 0x7610, R21 ;  /* 0x0000761007157816 */ /* 0x000fe20000000015 */
[----:B------:R-:W-:Y:S01]  /*8650*/  IMAD.MOV.U32 R19, RZ, RZ, R12 ;  /* 0x000000ffff137224 */ /* 0x000fe200078e000c */
[----:B------:R-:W-:Y:S02]  /*8660*/  PRMT R7, R17, 0x7632, R7 ;  /* 0x0000763211077816 */ /* 0x000fe40000000007 */
.L_x_17771:
[----:B------:R-:W-:Y:S05]  /*8670*/  BSYNC B1 ;  /* 0x0000000000017941 */ /* 0x000fea0003800000 */
.L_x_17769:
        /* <DEDUP_REMOVED lines=9> */
.L_x_17773:
[----:B------:R-:W-:Y:S01]  /*8710*/  PRMT R13, R13, 0x5410, R21 ;  /* 0x000054100d0d7816 */ /* 0x000fe20000000015 */
[----:B------:R-:W-:Y:S02]  /*8720*/  IMAD.MOV.U32 R17, RZ, RZ, R20 ;  /* 0x000000ffff117224 */ /* 0x000fe400078e0014 */
[----:B------:R-:W-:Y:S01]  /*8730*/  IMAD.MOV.U32 R20, RZ, RZ, R9 ;  /* 0x000000ffff147224 */ /* 0x000fe200078e0009 */
[----:B------:R-:W-:Y:S02]  /*8740*/  PRMT R21, R13, 0x7610, R21 ;  /* 0x000076100d157816 */ /* 0x000fe40000000015 */
.L_x_17774:
[----:B------:R-:W-:Y:S05]  /*8750*/  BSYNC B1 ;  /* 0x0000000000017941 */ /* 0x000fea0003800000 */
.L_x_17772:
        /* <DEDUP_REMOVED lines=9> */
.L_x_17776:
[----:B------:R-:W-:Y:S01]  /*87f0*/  IMAD.MOV.U32 R12, RZ, RZ, R17 ;  /* 0x000000ffff0c7224 */ /* 0x000fe200078e0011 */
[----:B------:R-:W-:Y:S01]  /*8800*/  PRMT R9, R9, 0x7610, R13 ;  /* 0x0000761009097816 */ /* 0x000fe2000000000d */
[----:B------:R-:W-:Y:S01]  /*8810*/  IMAD.MOV.U32 R17, RZ, RZ, R4 ;  /* 0x000000ffff117224 */ /* 0x000fe200078e0004 */
[----:B------:R-:W-:Y:S02]  /*8820*/  PRMT R13, R13, 0x7610, R2 ;  /* 0x000076100d0d7816 */ /* 0x000fe40000000002 */
.L_x_17777:
[----:B------:R-:W-:Y:S05]  /*8830*/  BSYNC B1 ;  /* 0x0000000000017941 */ /* 0x000fea0003800000 */
.L_x_17775:
        /* <DEDUP_REMOVED lines=16> */
.L_x_17779:
[C---:B------:R-:W-:Y:S01]  /*8940*/  PRMT R33, R7.reuse, 0x7632, R33 ;  /* 0x0000763207217816 */ /* 0x040fe20000000021 */
[----:B------:R-:W-:Y:S01]  /*8950*/  IMAD.MOV.U32 R2, RZ, RZ, R3 ;  /* 0x000000ffff027224 */ /* 0x000fe200078e0003 */
[----:B------:R-:W-:Y:S01]  /*8960*/  PRMT R7, R7, 0x7610, R24 ;  /* 0x0000761007077816 */ /* 0x000fe20000000018 */
[----:B------:R-:W-:Y:S02]  /*8970*/  IMAD.MOV.U32 R3, RZ, RZ, R14 ;  /* 0x000000ffff037224 */ /* 0x000fe400078e000e */
.L_x_17780:
[----:B------:R-:W-:Y:S05]  /*8980*/  BSYNC B1 ;  /* 0x0000000000017941 */ /* 0x000fea0003800000 */
.L_x_17778:
        /* <DEDUP_REMOVED lines=9> */
.L_x_17782:
[--C-:B------:R-:W-:Y:S01]  /*8a20*/  PRMT R32, R32, 0x5410, R33.reuse ;  /* 0x0000541020207816 */ /* 0x100fe20000000021 */
[----:B------:R-:W-:Y:S01]  /*8a30*/  IMAD.MOV.U32 R31, RZ, RZ, R2 ;  /* 0x000000ffff1f7224 */ /* 0x000fe200078e0002 */
[----:B------:R-:W-:Y:S01]  /*8a40*/  PRMT R33, R24, 0x7610, R33 ;  /* 0x0000761018217816 */ /* 0x000fe20000000021 */
[----:B------:R-:W-:Y:S02]  /*8a50*/  IMAD.MOV.U32 R2, RZ, RZ, R10 ;  /* 0x000000ffff027224 */ /* 0x000fe400078e000a */
.L_x_17783:
[----:B------:R-:W-:Y:S05]  /*8a60*/  BSYNC B1 ;  /* 0x0000000000017941 */ /* 0x000fea0003800000 */
.L_x_17781:
        /* <DEDUP_REMOVED lines=9> */
.L_x_17785:
[----:B------:R-:W-:Y:S01]  /*8b00*/  IMAD.MOV.U32 R30, RZ, RZ, R31 ;  /* 0x000000ffff1e7224 */ /* 0x000fe200078e001f */
[----:B------:R-:W-:Y:S01]  /*8b10*/  PRMT R32, R32, 0x7632, R21 ;  /* 0x0000763220207816 */ /* 0x000fe20000000015 */
[----:B------:R-:W-:Y:S02]  /*8b20*/  IMAD.MOV.U32 R31, RZ, RZ, R18 ;  /* 0x000000ffff1f7224 */ /* 0x000fe400078e0012 */
.L_x_17786:
[----:B------:R-:W-:Y:S05]  /*8b30*/  BSYNC B1 ;  /* 0x0000000000017941 */ /* 0x000fea0003800000 */
.L_x_17784:
        /* <DEDUP_REMOVED lines=9> */
.L_x_17788:
[----:B------:R-:W-:Y:S01]  /*8bd0*/  PRMT R24, R32, 0x7610, R24 ;  /* 0x0000761020187816 */ /* 0x000fe20000000018 */
[----:B------:R-:W-:Y:S01]  /*8be0*/  IMAD.MOV.U32 R29, RZ, RZ, R30 ;  /* 0x000000ffff1d7224 */ /* 0x000fe200078e001e */
[----:B------:R-:W-:Y:S01]  /*8bf0*/  PRMT R32, R7, 0x7610, R32 ;  /* 0x0000761007207816 */ /* 0x000fe20000000020 */
[----:B------:R-:W-:Y:S02]  /*8c00*/  IMAD.MOV.U32 R30, RZ, RZ, R19 ;  /* 0x000000ffff1e7224 */ /* 0x000fe400078e0013 */
.L_x_17789:
[----:B------:R-:W-:Y:S05]  /*8c10*/  BSYNC B1 ;  /* 0x0000000000017941 */ /* 0x000fea0003800000 */
.L_x_17787:
        /* <DEDUP_REMOVED lines=9> */
.L_x_17791:
[----:B------:R-:W-:Y:S01]  /*8cb0*/  PRMT R7, R24, 0x7610, R7 ;  /* 0x0000761018077816 */ /* 0x000fe20000000007 */
[----:B------:R-:W-:Y:S01]  /*8cc0*/  IMAD.MOV.U32 R28, RZ, RZ, R29 ;  /* 0x000000ffff1c7224 */ /* 0x000fe200078e001d */
[----:B------:R-:W-:Y:S01]  /*8cd0*/  PRMT R24, R21, 0x7610, R24 ;  /* 0x0000761015187816 */ /* 0x000fe20000000018 */
[----:B------:R-:W-:Y:S02]  /*8ce0*/  IMAD.MOV.U32 R29, RZ, RZ, R20 ;  /* 0x000000ffff1d7224 */ /* 0x000fe400078e0014 */
.L_x_17792:
[----:B------:R-:W-:Y:S05]  /*8cf0*/  BSYNC B1 ;  /* 0x0000000000017941 */ /* 0x000fea0003800000 */
.L_x_17790:
        /* <DEDUP_REMOVED lines=9> */
.L_x_17794:
[--C-:B------:R-:W-:Y:S01]  /*8d90*/  PRMT R24, R24, 0x5410, R7.reuse ;  /* 0x0000541018187816 */ /* 0x100fe20000000007 */
[----:B------:R-:W-:Y:S01]  /*8da0*/  IMAD.MOV.U32 R27, RZ, RZ, R28 ;  /* 0x000000ffff1b7224 */ /* 0x000fe200078e001c */
[----:B------:R-:W-:Y:S01]  /*8db0*/  PRMT R7, R13, 0x7632, R7 ;  /* 0x000076320d077816 */ /* 0x000fe20000000007 */
[----:B------:R-:W-:Y:S02]  /*8dc0*/  IMAD.MOV.U32 R28, RZ, RZ, R17 ;  /* 0x000000ffff1c7224 */ /* 0x000fe400078e0011 */
.L_x_17795:
[----:B------:R-:W-:Y:S05]  /*8dd0*/  BSYNC B1 ;  /* 0x0000000000017941 */ /* 0x000fea0003800000 */
.L_x_17793:
        /* <DEDUP_REMOVED lines=9> */
.L_x_17797:
[----:B------:R-:W-:Y:S01]  /*8e70*/  PRMT R33, R33, 0x7610, R24 ;  /* 0x0000761021217816 */ /* 0x000fe20000000018 */
[----:B------:R-:W-:Y:S01]  /*8e80*/  IMAD.MOV.U32 R26, RZ, RZ, R27 ;  /* 0x000000ffff1a7224 */ /* 0x000fe200078e001b */
[----:B------:R-:W-:Y:S01]  /*8e90*/  PRMT R24, R24, 0x7610, R9 ;  /* 0x0000761018187816 */ /* 0x000fe20000000009 */
[----:B------:R-:W-:Y:S02]  /*8ea0*/  IMAD.MOV.U32 R27, RZ, RZ, R12 ;  /* 0x000000ffff1b7224 */ /* 0x000fe400078e000c */
.L_x_17798:
[----:B------:R-:W-:Y:S05]  /*8eb0*/  BSYNC B1 ;  /* 0x0000000000017941 */ /* 0x000fea0003800000 */
.L_x_17796:
[----:B------:R-:W-:Y:S02]  /*8ec0*/  FADD.FTZ R5, R11, R5 ;  /* 0x000000050b057221 */ /* 0x000fe40000010000 */
[----:B------:R-:W-:Y:S02]  /*8ed0*/  IMAD.MOV.U32 R4, RZ, RZ, R0 ;  /* 0x000000ffff047224 */ /* 0x000fe400078e0000 */
.L_x_17630:
[----:B--234-:R-:W-:Y:S05]  /*8ee0*/  BSYNC B0 ;  /* 0x0000000000007941 */ /* 0x01cfea0003800000 */
.L_x_17629:
[----:B------:R-:W-:Y:S01]  /*8ef0*/  ISETP.GT.AND P0, PT, R15, 0x1b, PT ;  /* 0x0000001b0f00780c */ /* 0x000fe20003f04270 */
[----:B------:R2:W3:Y:S01]  /*8f00*/  SHFL.DOWN PT, R17, R4, 0x4, 0x1f ;  /* 0x08801f0004117f89 */ /* 0x0004e200000e0000 */
[--C-:B0-----:R-:W-:Y:S01]  /*8f10*/  PRMT R12, R7, 0x5410, R24.reuse ;  /* 0x00005410070c7816 */ /* 0x101fe20000000018 */
[----:B------:R-:W-:Y:S01]  /*8f20*/  BSSY B0, `(.L_x_17799) ;  /* 0x0000360000007945 */ /* 0x000fe20003800000 */
[C---:B------:R-:W-:Y:S01]  /*8f30*/  PRMT R8, R33.reuse, 0x7610, R7 ;  /* 0x0000761021087816 */ /* 0x040fe20000000007 */
[----:B------:R2:W0:Y:S01]  /*8f40*/  SHFL.DOWN PT, R11, R5, 0x4, 0x1f ;  /* 0x08801f00050b7f89 */ /* 0x00042200000e0000 */
[----:B-1----:R-:W-:-:S03]  /*8f50*/  PRMT R0, R33, 0x7632, R24 ;  /* 0x0000763221007816 */ /* 0x002fc60000000018 */
        /* <DEDUP_REMOVED lines=13> */
[C---:B-1-34-:R-:W-:Y:S01]  /*9030*/  ISETP.GT.AND P1, PT, R3.reuse, R13, PT ;  /* 0x0000000d0300720c */ /* 0x05afe20003f24270 */
[----:B0-----:R-:W-:Y:S01]  /*9040*/  HSETP2.GT.AND P0, PT, R14.H0_H0, R7.H1_H1, PT ;  /* 0x300000070e007234 */ /* 0x001fe20003f04800 */
[----:B------:R-:W-:Y:S01]  /*9050*/  FSETP.GT.FTZ.AND P2, PT, R4, R17, PT ;  /* 0x000000110400720b */ /* 0x000fe20003f54000 */
[----:B------:R-:W-:Y:S03]  /*9060*/  BSSY B1, `(.L_x_17801) ;  /* 0x000001a000017945 */ /* 0x000fe60003800000 */
[----:B------:R-:W-:-:S02]  /*9070*/  ISETP.EQ.OR P0, PT, R3, -0x1, P0 ;  /* 0xffffffff0300780c */ /* 0x000fc40000702670 */
[----:B--2---:R-:W-:Y:S02]  /*9080*/  FSEL R0, R4, R17, P2 ;  /* 0x0000001104007208 */ /* 0x004fe40001000000 */
        /* <DEDUP_REMOVED lines=19> */
.L_x_17802:
[----:B------:R-:W-:Y:S01]  /*91c0*/  IMAD.MOV.U32 R4, RZ, RZ, R3 ;  /* 0x000000ffff047224 */ /* 0x000fe200078e0003 */
[C---:B------:R-:W-:Y:S01]  /*91d0*/  PRMT R13, R7.reuse, 0x7632, R13 ;  /* 0x00007632070d7816 */ /* 0x040fe2000000000d */
[----:B------:R-:W-:Y:S01]  /*91e0*/  IMAD.MOV.U32 R3, RZ, RZ, R2 ;  /* 0x000000ffff037224 */ /* 0x000fe200078e0002 */
[----:B------:R-:W-:Y:S02]  /*91f0*/  PRMT R7, R7, 0x5410, R33 ;  /* 0x0000541007077816 */ /* 0x000fe40000000021 */
.L_x_17803:
[----:B------:R-:W-:Y:S05]  /*9200*/  BSYNC B1 ;  /* 0x0000000000017941 */ /* 0x000fea0003800000 */
.L_x_17801:
        /* <DEDUP_REMOVED lines=9> */
.L_x_17805:
[----:B------:R-:W-:Y:S01]  /*92a0*/  IMAD.MOV.U32 R17, RZ, RZ, R4 ;  /* 0x000000ffff117224 */ /* 0x000fe200078e0004 */
[----:B------:R-:W-:Y:S01]  /*92b0*/  PRMT R2, R2, 0x5410, R13 ;  /* 0x0000541002027816 */ /* 0x000fe2000000000d */
[----:B------:R-:W-:Y:S01]  /*92c0*/  IMAD.MOV.U32 R4, RZ, RZ, R31 ;  /* 0x000000ffff047224 */ /* 0x000fe200078e001f */
[----:B------:R-:W-:Y:S02]  /*92d0*/  PRMT R13, R32, 0x7632, R13 ;  /* 0x00007632200d7816 */ /* 0x000fe4000000000d */
.L_x_17806:
[----:B------:R-:W-:Y:S05]  /*92e0*/  BSYNC B1 ;  /* 0x0000000000017941 */ /* 0x000fea0003800000 */
.L_x_17804:
        /* <DEDUP_REMOVED lines=9> */
.L_x_17808:
[----:B------:R-:W-:Y:S01]  /*9380*/  IMAD.MOV.U32 R19, RZ, RZ, R17 ;  /* 0x000000ffff137224 */ /* 0x000fe200078e0011 */
[----:B------:R-:W-:Y:S01]  /*9390*/  PRMT R13, R13, 0x7610, R2 ;  /* 0x000076100d0d7816 */ /* 0x000fe20000000002 */
[----:B------:R-:W-:Y:S01]  /*93a0*/  IMAD.MOV.U32 R17, RZ, RZ, R30 ;  /* 0x000000ffff117224 */ /* 0x000fe200078e001e */
[----:B------:R-:W-:Y:S02]  /*93b0*/  PRMT R2, R2, 0x5410, R32 ;  /* 0x0000541002027816 */ /* 0x000fe40000000020 */
.L_x_17809:
[----:B------:R-:W-:Y:S05]  /*93c0*/  BSYNC B1 ;  /* 0x0000000000017941 */ /* 0x000fea0003800000 */
.L_x_17807:
        /* <DEDUP_REMOVED lines=9> */
.L_x_17811:
[----:B------:R-:W-:Y:S01]  /*9460*/  IMAD.MOV.U32 R21, RZ, RZ, R19 ;  /* 0x000000ffff157224 */ /* 0x000fe200078e0013 */
[C---:B------:R-:W-:Y:S01]  /*9470*/  PRMT R2, R13.reuse, 0x7632, R2 ;  /* 0x000076320d027816 */ /* 0x040fe20000000002 */
[----:B------:R-:W-:Y:S01]  /*9480*/  IMAD.MOV.U32 R19, RZ, RZ, R29 ;  /* 0x000000ffff137224 */ /* 0x000fe200078e001d */
[----:B------:R-:W-:Y:S02]  /*9490*/  PRMT R13, R13, 0x5410, R24 ;  /* 0x000054100d0d7816 */ /* 0x000fe40000000018 */
.L_x_17812:
[----:B------:R-:W-:Y:S05]  /*94a0*/  BSYNC B1 ;  /* 0x0000000000017941 */ /* 0x000fea0003800000 */
.L_x_17810:
        /* <DEDUP_REMOVED lines=9> */
.L_x_17814:
[----:B------:R-:W-:Y:S01]  /*9540*/  IMAD.MOV.U32 R30, RZ, RZ, R21 ;  /* 0x000000ffff1e7224 */ /* 0x000fe200078e0015 */
[----:B------:R-:W-:Y:S01]  /*9550*/  PRMT R23, R23, 0x5410, R2 ;  /* 0x0000541017177816 */ /* 0x000fe20000000002 */
[----:B------:R-:W-:Y:S01]  /*9560*/  IMAD.MOV.U32 R21, RZ, RZ, R28 ;  /* 0x000000ffff157224 */ /* 0x000fe200078e001c */
[----:B------:R-:W-:Y:S02]  /*9570*/  PRMT R2, R7, 0x7610, R2 ;  /* 0x0000761007027816 */ /* 0x000fe40000000002 */
.L_x_17815:
[----:B------:R-:W-:Y:S05]  /*9580*/  BSYNC B1 ;  /* 0x0000000000017941 */ /* 0x000fea0003800000 */
.L_x_17813:
        /* <DEDUP_REMOVED lines=9> */
.L_x_17817:
[----:B------:R-:W-:Y:S01]  /*9620*/  IMAD.MOV.U32 R25, RZ, RZ, R30 ;  /* 0x000000ffff197224 */ /* 0x000fe200078e001e */
[C---:B------:R-:W-:Y:S01]  /*9630*/  PRMT R7, R23.reuse, 0x7632, R7 ;  /* 0x0000763217077816 */ /* 0x040fe20000000007 */
[----:B------:R-:W-:Y:S01]  /*9640*/  IMAD.MOV.U32 R30, RZ, RZ, R27 ;  /* 0x000000ffff1e7224 */ /* 0x000fe200078e001b */
[----:B------:R-:W-:Y:S02]  /*9650*/  PRMT R23, R23, 0x7610, R24 ;  /* 0x0000761017177816 */ /* 0x000fe40000000018 */
.L_x_17818:
[----:B------:R-:W-:Y:S05]  /*9660*/  BSYNC B1 ;  /* 0x0000000000017941 */ /* 0x000fea0003800000 */
.L_x_17816:
        /* <DEDUP_REMOVED lines=9> */
.L_x_17820:
[----:B------:R-:W-:Y:S01]  /*9700*/  IMAD.MOV.U32 R24, RZ, RZ, R25 ;  /* 0x000000ffff187224 */ /* 0x000fe200078e0019 */
[----:B------:R-:W-:Y:S01]  /*9710*/  PRMT R23, R7, 0x7610, R23 ;  /* 0x0000761007177816 */ /* 0x000fe20000000017 */
[----:B------:R-:W-:Y:S01]  /*9720*/  IMAD.MOV.U32 R25, RZ, RZ, R26 ;  /* 0x000000ffff197224 */ /* 0x000fe200078e001a */
[----:B------:R-:W-:Y:S02]  /*9730*/  PRMT R7, R33, 0x7632, R7 ;  /* 0x0000763221077816 */ /* 0x000fe40000000007 */
.L_x_17821:
[----:B------:R-:W-:Y:S05]  /*9740*/  BSYNC B1 ;  /* 0x0000000000017941 */ /* 0x000fea0003800000 */
.L_x_17819:
        /* <DEDUP_REMOVED lines=16> */
.L_x_17823:
[----:B------:R-:W-:Y:S01]  /*9850*/  IMAD.MOV.U32 R14, RZ, RZ, R3 ;  /* 0x000000ffff0e7224 */ /* 0x000fe200078e0003 */
[C---:B------:R-:W-:Y:S01]  /*9860*/  PRMT R9, R7.reuse, 0x7632, R9 ;  /* 0x0000763207097816 */ /* 0x040fe20000000009 */
[----:B------:R-:W-:Y:S01]  /*9870*/  IMAD.MOV.U32 R3, RZ, RZ, R4 ;  /* 0x000000ffff037224 */ /* 0x000fe200078e0004 */
[----:B------:R-:W-:Y:S02]  /*9880*/  PRMT R7, R7, 0x5410, R13 ;  /* 0x0000541007077816 */ /* 0x000fe4000000000d */
.L_x_17824:
[----:B------:R-:W-:Y:S05]  /*9890*/  BSYNC B1 ;  /* 0x0000000000017941 */ /* 0x000fea0003800000 */
.L_x_17822:
        /* <DEDUP_REMOVED lines=9> */
.L_x_17826:
[----:B------:R-:W-:Y:S01]  /*9930*/  IMAD.MOV.U32 R4, RZ, RZ, R14 ;  /* 0x000000ffff047224 */ /* 0x000fe200078e000e */
[----:B------:R-:W-:Y:S01]  /*9940*/  PRMT R13, R9, 0x7610, R13 ;  /* 0x00007610090d7816 */ /* 0x000fe2000000000d */
[----:B------:R-:W-:Y:S01]  /*9950*/  IMAD.MOV.U32 R14, RZ, RZ, R17 ;  /* 0x000000ffff0e7224 */ /* 0x000fe200078e0011 */
[----:B------:R-:W-:Y:S02]  /*9960*/  PRMT R9, R2, 0x7632, R9 ;  /* 0x0000763202097816 */ /* 0x000fe40000000009 */
.L_x_17827:
[----:B------:R-:W-:Y:S05]  /*9970*/  BSYNC B1 ;  /* 0x0000000000017941 */ /* 0x000fea0003800000 */
.L_x_17825:
        /* <DEDUP_REMOVED lines=9> */
.L_x_17829:
[----:B------:R-:W-:Y:S01]  /*9a10*/  IMAD.MOV.U32 R26, RZ, RZ, R4 ;  /* 0x000000ffff1a7224 */ /* 0x000fe200078e0004 */
[----:B------:R-:W-:Y:S01]  /*9a20*/  PRMT R2, R2, 0x5410, R13 ;  /* 0x0000541002027816 */ /* 0x000fe2000000000d */
[----:B------:R-:W-:Y:S01]  /*9a30*/  IMAD.MOV.U32 R4, RZ, RZ, R19 ;  /* 0x000000ffff047224 */ /* 0x000fe200078e0013 */
[----:B------:R-:W-:Y:S02]  /*9a40*/  PRMT R13, R13, 0x7632, R13 ;  /* 0x000076320d0d7816 */ /* 0x000fe4000000000d */
.L_x_17830:
[----:B------:R-:W-:Y:S05]  /*9a50*/  BSYNC B1 ;  /* 0x0000000000017941 */ /* 0x000fea0003800000 */
.L_x_17828:
        /* <DEDUP_REMOVED lines=9> */
.L_x_17832:
[----:B------:R-:W-:Y:S01]  /*9af0*/  IMAD.MOV.U32 R17, RZ, RZ, R26 ;  /* 0x000000ffff117224 */ /* 0x000fe200078e001a */
[C---:B------:R-:W-:Y:S01]  /*9b00*/  PRMT R19, R2.reuse, 0x7632, R19 ;  /* 0x0000763202137816 */ /* 0x040fe20000000013 */
[----:B------:R-:W-:Y:S01]  /*9b10*/  IMAD.MOV.U32 R26, RZ, RZ, R21 ;  /* 0x000000ffff1a7224 */ /* 0x000fe200078e0015 */
[----:B------:R-:W-:Y:S02]  /*9b20*/  PRMT R2, R2, 0x5410, R2 ;  /* 0x0000541002027816 */ /* 0x000fe40000000002 */
.L_x_17833:
[----:B------:R-:W-:Y:S05]  /*9b30*/  BSYNC B1 ;  /* 0x0000000000017941 */ /* 0x000fea0003800000 */
.L_x_17831:
        /* <DEDUP_REMOVED lines=9> */
.L_x_17835:
[----:B------:R-:W-:Y:S01]  /*9bd0*/  IMAD.MOV.U32 R28, RZ, RZ, R17 ;  /* 0x000000ffff1c7224 */ /* 0x000fe200078e0011 */
[----:B------:R-:W-:Y:S01]  /*9be0*/  PRMT R2, R19, 0x7610, R2 ;  /* 0x0000761013027816 */ /* 0x000fe20000000002 */
[----:B------:R-:W-:Y:S01]  /*9bf0*/  IMAD.MOV.U32 R17, RZ, RZ, R30 ;  /* 0x000000ffff117224 */ /* 0x000fe200078e001e */
[----:B------:R-:W-:Y:S02]  /*9c00*/  PRMT R19, R23, 0x7632, R19 ;  /* 0x0000763217137816 */ /* 0x000fe40000000013 */
.L_x_17836:
[----:B------:R-:W-:Y:S05]  /*9c10*/  BSYNC B1 ;  /* 0x0000000000017941 */ /* 0x000fea0003800000 */
.L_x_17834:
        /* <DEDUP_REMOVED lines=9> */
.L_x_17838:
[----:B------:R-:W-:Y:S01]  /*9cb0*/  IMAD.MOV.U32 R21, RZ, RZ, R28 ;  /* 0x000000ffff157224 */ /* 0x000fe200078e001c */
[----:B------:R-:W-:Y:S01]  /*9cc0*/  PRMT R27, R2, 0x7610, R27 ;  /* 0x00007610021b7816 */ /* 0x000fe2000000001b */
[----:B------:R-:W-:Y:S01]  /*9cd0*/  IMAD.MOV.U32 R28, RZ, RZ, R25 ;  /* 0x000000ffff1c7224 */ /* 0x000fe200078e0019 */
[----:B------:R-:W-:Y:S02]  /*9ce0*/  PRMT R2, R7, 0x7610, R2 ;  /* 0x0000761007027816 */ /* 0x000fe40000000002 */
.L_x_17839:
[----:B------:R-:W-:Y:S05]  /*9cf0*/  BSYNC B1 ;  /* 0x0000000000017941 */ /* 0x000fea0003800000 */
.L_x_17837:
        /* <DEDUP_REMOVED lines=9> */
.L_x_17841:
[----:B------:R-:W-:Y:S01]  /*9d90*/  IMAD.MOV.U32 R25, RZ, RZ, R21 ;  /* 0x000000ffff197224 */ /* 0x000fe200078e0015 */
[----:B------:R-:W-:Y:S01]  /*9da0*/  PRMT R7, R27, 0x7610, R7 ;  /* 0x000076101b077816 */ /* 0x000fe20000000007 */
[----:B------:R-:W-:Y:S01]  /*9db0*/  IMAD.MOV.U32 R21, RZ, RZ, R24 ;  /* 0x000000ffff157224 */ /* 0x000fe200078e0018 */
[----:B------:R-:W-:Y:S02]  /*9dc0*/  PRMT R27, R23, 0x7610, R27 ;  /* 0x00007610171b7816 */ /* 0x000fe4000000001b */
.L_x_17842:
[----:B------:R-:W-:Y:S05]  /*9dd0*/  BSYNC B1 ;  /* 0x0000000000017941 */ /* 0x000fea0003800000 */
.L_x_17840:
        /* <DEDUP_REMOVED lines=16> */
.L_x_17844:
[----:B------:R-:W-:Y:S01]  /*9ee0*/  IMAD.MOV.U32 R23, RZ, RZ, R3 ;  /* 0x000000ffff177224 */ /* 0x000fe200078e0003 */
[C---:B------:R-:W-:Y:S01]  /*9ef0*/  PRMT R24, R7.reuse, 0x7632, R24 ;  /* 0x0000763207187816 */ /* 0x040fe20000000018 */
[----:B------:R-:W-:Y:S01]  /*9f00*/  IMAD.MOV.U32 R3, RZ, RZ, R14 ;  /* 0x000000ffff037224 */ /* 0x000fe200078e000e */
[----:B------:R-:W-:Y:S02]  /*9f10*/  PRMT R7, R7, 0x5410, R9 ;  /* 0x0000541007077816 */ /* 0x000fe40000000009 */
.L_x_17845:
[----:B------:R-:W-:Y:S05]  /*9f20*/  BSYNC B1 ;  /* 0x0000000000017941 */ /* 0x000fea0003800000 */
.L_x_17843:
        /* <DEDUP_REMOVED lines=9> */
.L_x_17847:
[----:B------:R-:W-:Y:S01]  /*9fc0*/  PRMT R13, R13, 0x5410, R24 ;  /* 0x000054100d0d7816 */ /* 0x000fe20000000018 */
[----:B------:R-:W-:Y:S02]  /*9fd0*/  IMAD.MOV.U32 R9, RZ, RZ, R23 ;  /* 0x000000ffff097224 */ /* 0x000fe400078e0017 */
[----:B------:R-:W-:Y:S01]  /*9fe0*/  IMAD.MOV.U32 R23, RZ, RZ, R4 ;  /* 0x000000ffff177224 */ /* 0x000fe200078e0004 */
[----:B------:R-:W-:Y:S02]  /*9ff0*/  PRMT R24, R13, 0x7610, R24 ;  /* 0x000076100d187816 */ /* 0x000fe40000000018 */
.L_x_17848:
[----:B------:R-:W-:Y:S05]  /*a000*/  BSYNC B1 ;  /* 0x0000000000017941 */ /* 0x000fea0003800000 */
.L_x_17846:
        /* <DEDUP_REMOVED lines=9> */
.L_x_17850:
[----:B------:R-:W-:Y:S01]  /*a0a0*/  IMAD.MOV.U32 R4, RZ, RZ, R9 ;  /* 0x000000ffff047224 */ /* 0x000fe200078e0009 */
[----:B------:R-:W-:Y:S01]  /*a0b0*/  PRMT R13, R13, 0x7632, R2 ;  /* 0x000076320d0d7816 */ /* 0x000fe20000000002 */
[----:B------:R-:W-:Y:S02]  /*a0c0*/  IMAD.MOV.U32 R9, RZ, RZ, R26 ;  /* 0x000000ffff097224 */ /* 0x000fe400078e001a */
.L_x_17851:
[----:B------:R-:W-:Y:S05]  /*a0d0*/  BSYNC B1 ;  /* 0x0000000000017941 */ /* 0x000fea0003800000 */
.L_x_17849:
        /* <DEDUP_REMOVED lines=9> */
.L_x_17853:
[----:B------:R-:W-:Y:S01]  /*a170*/  IMAD.MOV.U32 R29, RZ, RZ, R4 ;  /* 0x000000ffff1d7224 */ /* 0x000fe200078e0004 */
[----:B------:R-:W-:Y:S01]  /*a180*/  PRMT R2, R2, 0x5410, R13 ;  /* 0x0000541002027816 */ /* 0x000fe2000000000d */
[----:B------:R-:W-:Y:S01]  /*a190*/  IMAD.MOV.U32 R4, RZ, RZ, R17 ;  /* 0x000000ffff047224 */ /* 0x000fe200078e0011 */
[----:B------:R-:W-:Y:S02]  /*a1a0*/  PRMT R13, R19, 0x7610, R13 ;  /* 0x00007610130d7816 */ /* 0x000fe4000000000d */
.L_x_17854:
[----:B------:R-:W-:Y:S05]  /*a1b0*/  BSYNC B1 ;  /* 0x0000000000017941 */ /* 0x000fea0003800000 */
.L_x_17852:
        /* <DEDUP_REMOVED lines=9> */
.L_x_17856:
[----:B------:R-:W-:Y:S01]  /*a250*/  IMAD.MOV.U32 R14, RZ, RZ, R29 ;  /* 0x000000ffff0e7224 */ /* 0x000fe200078e001d */
[C---:B------:R-:W-:Y:S01]  /*a260*/  PRMT R17, R2.reuse, 0x7632, R17 ;  /* 0x0000763202117816 */ /* 0x040fe20000000011 */
[----:B------:R-:W-:Y:S01]  /*a270*/  IMAD.MOV.U32 R29, RZ, RZ, R28 ;  /* 0x000000ffff1d7224 */ /* 0x000fe200078e001c */
[----:B------:R-:W-:Y:S02]  /*a280*/  PRMT R2, R2, 0x5410, R2 ;  /* 0x0000541002027816 */ /* 0x000fe40000000002 */
.L_x_17857:
[----:B------:R-:W-:Y:S05]  /*a290*/  BSYNC B1 ;  /* 0x0000000000017941 */ /* 0x000fea0003800000 */
.L_x_17855:
        /* <DEDUP_REMOVED lines=9> */
.L_x_17859:
[----:B------:R-:W-:Y:S01]  /*a330*/  IMAD.MOV.U32 R26, RZ, RZ, R14 ;  /* 0x000000ffff1a7224 */ /* 0x000fe200078e000e */
[----:B------:R-:W-:Y:S01]  /*a340*/  PRMT R2, R17, 0x7610, R2 ;  /* 0x0000761011027816 */ /* 0x000fe20000000002 */
[----:B------:R-:W-:Y:S01]  /*a350*/  IMAD.MOV.U32 R14, RZ, RZ, R21 ;  /* 0x000000ffff0e7224 */ /* 0x000fe200078e0015 */
[----:B------:R-:W-:Y:S02]  /*a360*/  PRMT R17, R27, 0x7610, R17 ;  /* 0x000076101b117816 */ /* 0x000fe40000000011 */
.L_x_17860:
[----:B------:R-:W-:Y:S05]  /*a370*/  BSYNC B1 ;  /* 0x0000000000017941 */ /* 0x000fea0003800000 */
.L_x_17858:
        /* <DEDUP_REMOVED lines=9> */
.L_x_17862:
[----:B------:R-:W-:Y:S01]  /*a410*/  IMAD.MOV.U32 R19, RZ, RZ, R26 ;  /* 0x000000ffff137224 */ /* 0x000fe200078e001a */
[--C-:B------:R-:W-:Y:S01]  /*a420*/  PRMT R17, R17, 0x5410, R2.reuse ;  /* 0x0000541011117816 */ /* 0x100fe20000000002 */
[----:B------:R-:W-:Y:S01]  /*a430*/  IMAD.MOV.U32 R26, RZ, RZ, R25 ;  /* 0x000000ffff1a7224 */ /* 0x000fe200078e0019 */
[----:B------:R-:W-:Y:S02]  /*a440*/  PRMT R2, R7, 0x7610, R2 ;  /* 0x0000761007027816 */ /* 0x000fe40000000002 */
.L_x_17863:
[----:B------:R-:W-:Y:S05]  /*a450*/  BSYNC B1 ;  /* 0x0000000000017941 */ /* 0x000fea0003800000 */
.L_x_17861:
        /* <DEDUP_REMOVED lines=16> */
.L_x_17865:
[----:B------:R-:W-:Y:S01]  /*a560*/  IMAD.MOV.U32 R12, RZ, RZ, R3 ;  /* 0x000000ffff0c7224 */ /* 0x000fe200078e0003 */
[----:B------:R-:W-:Y:S01]  /*a570*/  PRMT R7, R7, 0x5432, R24 ;  /* 0x0000543207077816 */ /* 0x000fe20000000018 */
[----:B------:R-:W-:Y:S02]  /*a580*/  IMAD.MOV.U32 R3, RZ, RZ, R23 ;  /* 0x000000ffff037224 */ /* 0x000fe400078e0017 */
.L_x_17866:
[----:B------:R-:W-:Y:S05]  /*a590*/  BSYNC B1 ;  /* 0x0000000000017941 */ /* 0x000fea0003800000 */
.L_x_17864:
        /* <DEDUP_REMOVED lines=9> */
.L_x_17868:
[----:B------:R-:W-:Y:S01]  /*a630*/  IMAD.MOV.U32 R21, RZ, RZ, R12 ;  /* 0x000000ffff157224 */ /* 0x000fe200078e000c */
[----:B------:R-:W-:Y:S01]  /*a640*/  PRMT R23, R7, 0x7610, R23 ;  /* 0x0000761007177816 */ /* 0x000fe20000000017 */
[----:B------:R-:W-:Y:S01]  /*a650*/  IMAD.MOV.U32 R12, RZ, RZ, R9 ;  /* 0x000000ffff0c7224 */ /* 0x000fe200078e0009 */
[----:B------:R-:W-:Y:S02]  /*a660*/  PRMT R7, R13, 0x7632, R7 ;  /* 0x000076320d077816 */ /* 0x000fe40000000007 */
.L_x_17869:
[----:B------:R-:W-:Y:S05]  /*a670*/  BSYNC B1 ;  /* 0x0000000000017941 */ /* 0x000fea0003800000 */
.L_x_17867:
        /* <DEDUP_REMOVED lines=9> */
.L_x_17871:
[----:B------:R-:W-:Y:S01]  /*a710*/  IMAD.MOV.U32 R24, RZ, RZ, R21 ;  /* 0x000000ffff187224 */ /* 0x000fe200078e0015 */
[--C-:B------:R-:W-:Y:S01]  /*a720*/  PRMT R9, R9, 0x5410, R23.reuse ;  /* 0x0000541009097816 */ /* 0x100fe20000000017 */
[----:B------:R-:W-:Y:S01]  /*a730*/  IMAD.MOV.U32 R21, RZ, RZ, R4 ;  /* 0x000000ffff157224 */ /* 0x000fe200078e0004 */
[----:B------:R-:W-:Y:S02]  /*a740*/  PRMT R23, R13, 0x7610, R23 ;  /* 0x000076100d177816 */ /* 0x000fe40000000017 */
.L_x_17872:
[----:B------:R-:W-:Y:S05]  /*a750*/  BSYNC B1 ;  /* 0x0000000000017941 */ /* 0x000fea0003800000 */
.L_x_17870:
        /* <DEDUP_REMOVED lines=9> */
.L_x_17874:
[----:B------:R-:W-:Y:S01]  /*a7f0*/  IMAD.MOV.U32 R13, RZ, RZ, R24 ;  /* 0x000000ffff0d7224 */ /* 0x000fe200078e0018 */
[C---:B------:R-:W-:Y:S01]  /*a800*/  PRMT R4, R9.reuse, 0x7632, R4 ;  /* 0x0000763209047816 */ /* 0x040fe20000000004 */
[----:B------:R-:W-:Y:S01]  /*a810*/  IMAD.MOV.U32 R24, RZ, RZ, R29 ;  /* 0x000000ffff187224 */ /* 0x000fe200078e001d */
[----:B------:R-:W-:Y:S02]  /*a820*/  PRMT R9, R9, 0x7610, R2 ;  /* 0x0000761009097816 */ /* 0x000fe40000000002 */
.L_x_17875:
[----:B------:R-:W-:Y:S05]  /*a830*/  BSYNC B1 ;  /* 0x0000000000017941 */ /* 0x000fea0003800000 */
.L_x_17873:
        /* <DEDUP_REMOVED lines=9> */
.L_x_17877:
[----:B------:R-:W-:Y:S01]  /*a8d0*/  IMAD.MOV.U32 R25, RZ, RZ, R13 ;  /* 0x000000ffff197224 */ /* 0x000fe200078e000d */
[----:B------:R-:W-:Y:S01]  /*a8e0*/  PRMT R2, R2, 0x5410, R4 ;  /* 0x0000541002027816 */ /* 0x000fe20000000004 */
[----:B------:R-:W-:Y:S01]  /*a8f0*/  IMAD.MOV.U32 R13, RZ, RZ, R14 ;  /* 0x000000ffff0d7224 */ /* 0x000fe200078e000e */
[----:B------:R-:W-:Y:S02]  /*a900*/  PRMT R4, R17, 0x7610, R4 ;  /* 0x0000761011047816 */ /* 0x000fe40000000004 */
.L_x_17878:
[----:B------:R-:W-:Y:S05]  /*a910*/  BSYNC B1 ;  /* 0x0000000000017941 */ /* 0x000fea0003800000 */
.L_x_17876:
        /* <DEDUP_REMOVED lines=9> */
.L_x_17880:
[----:B------:R-:W-:Y:S01]  /*a9b0*/  IMAD.MOV.U32 R14, RZ, RZ, R25 ;  /* 0x000000ffff0e7224 */ /* 0x000fe200078e0019 */
[C---:B------:R-:W-:Y:S01]  /*a9c0*/  PRMT R9, R2.reuse, 0x7632, R9 ;  /* 0x0000763202097816 */ /* 0x040fe20000000009 */
[----:B------:R-:W-:Y:S01]  /*a9d0*/  IMAD.MOV.U32 R25, RZ, RZ, R26 ;  /* 0x000000ffff197224 */ /* 0x000fe200078e001a */
[----:B------:R-:W-:Y:S02]  /*a9e0*/  PRMT R2, R2, 0x5410, R2 ;  /* 0x0000541002027816 */ /* 0x000fe40000000002 */
.L_x_17881:
[----:B------:R-:W-:Y:S05]  /*a9f0*/  BSYNC B1 ;  /* 0x0000000000017941 */ /* 0x000fea0003800000 */
.L_x_17879:
        /* <DEDUP_REMOVED lines=9> */
.L_x_17883:
[----:B------:R-:W-:Y:S01]  /*aa90*/  IMAD.MOV.U32 R26, RZ, RZ, R14 ;  /* 0x000000ffff1a7224 */ /* 0x000fe200078e000e */
[----:B------:R-:W-:Y:S01]  /*aaa0*/  PRMT R2, R9, 0x7610, R2 ;  /* 0x0000761009027816 */ /* 0x000fe20000000002 */
[----:B------:R-:W-:Y:S01]  /*aab0*/  IMAD.MOV.U32 R14, RZ, RZ, R19 ;  /* 0x000000ffff0e7224 */ /* 0x000fe200078e0013 */
[----:B------:R-:W-:Y:S02]  /*aac0*/  PRMT R9, R17, 0x7632, R9 ;  /* 0x0000763211097816 */ /* 0x000fe40000000009 */
.L_x_17884:
[----:B------:R-:W-:Y:S05]  /*aad0*/  BSYNC B1 ;  /* 0x0000000000017941 */ /* 0x000fea0003800000 */
.L_x_17882:
        /* <DEDUP_REMOVED lines=16> */
.L_x_17886:
[----:B------:R-:W-:Y:S01]  /*abe0*/  IMAD.MOV.U32 R22, RZ, RZ, R3 ;  /* 0x000000ffff167224 */ /* 0x000fe200078e0003 */
[C---:B------:R-:W-:Y:S01]  /*abf0*/  PRMT R17, R7.reuse, 0x7632, R17 ;  /* 0x0000763207117816 */ /* 0x040fe20000000011 */
[----:B------:R-:W-:Y:S01]  /*ac00*/  IMAD.MOV.U32 R3, RZ, RZ, R12 ;  /* 0x000000ffff037224 */ /* 0x000fe200078e000c */
[----:B------:R-:W-:Y:S02]  /*ac10*/  PRMT R7, R7, 0x5410, R7 ;  /* 0x0000541007077816 */ /* 0x000fe40000000007 */
.L_x_17887:
[----:B------:R-:W-:Y:S05]  /*ac20*/  BSYNC B1 ;  /* 0x0000000000017941 */ /* 0x000fea0003800000 */
.L_x_17885:
        /* <DEDUP_REMOVED lines=9> */
.L_x_17889:
[----:B------:R-:W-:Y:S01]  /*acc0*/  IMAD.MOV.U32 R19, RZ, RZ, R22 ;  /* 0x000000ffff137224 */ /* 0x000fe200078e0016 */
[----:B------:R-:W-:Y:S01]  /*acd0*/  PRMT R4, R4, 0x5410, R17 ;  /* 0x0000541004047816 */ /* 0x000fe20000000011 */
[----:B------:R-:W-:Y:S01]  /*ace0*/  IMAD.MOV.U32 R22, RZ, RZ, R21 ;  /* 0x000000ffff167224 */ /* 0x000fe200078e0015 */
[----:B------:R-:W-:Y:S02]  /*acf0*/  PRMT R17, R23, 0x7610, R17 ;  /* 0x0000761017117816 */ /* 0x000fe40000000011 */
.L_x_17890:
[----:B------:R-:W-:Y:S05]  /*ad00*/  BSYNC B1 ;  /* 0x0000000000017941 */ /* 0x000fea0003800000 */
.L_x_17888:
        /* <DEDUP_REMOVED lines=9> */
.L_x_17892:
[----:B------:R-:W-:Y:S01]  /*ada0*/  IMAD.MOV.U32 R12, RZ, RZ, R19 ;  /* 0x000000ffff0c7224 */ /* 0x000fe200078e0013 */
[----:B------:R-:W-:Y:S01]  /*adb0*/  PRMT R17, R17, 0x7610, R4 ;  /* 0x0000761011117816 */ /* 0x000fe20000000004 */
[----:B------:R-:W-:Y:S01]  /*adc0*/  IMAD.MOV.U32 R19, RZ, RZ, R24 ;  /* 0x000000ffff137224 */ /* 0x000fe200078e0018 */
[----:B------:R-:W-:Y:S02]  /*add0*/  PRMT R4, R4, 0x7610, R9 ;  /* 0x0000761004047816 */ /* 0x000fe40000000009 */
.L_x_17893:
[----:B------:R-:W-:Y:S05]  /*ade0*/  BSYNC B1 ;  /* 0x0000000000017941 */ /* 0x000fea0003800000 */
.L_x_17891:
        /* <DEDUP_REMOVED lines=9> */
.L_x_17895:
[----:B------:R-:W-:Y:S01]  /*ae80*/  IMAD.MOV.U32 R24, RZ, RZ, R12 ;  /* 0x000000ffff187224 */ /* 0x000fe200078e000c */
[----:B------:R-:W-:Y:S01]  /*ae90*/  PRMT R9, R9, 0x7610, R17 ;  /* 0x0000761009097816 */ /* 0x000fe20000000011 */
[----:B------:R-:W-:Y:S01]  /*aea0*/  IMAD.MOV.U32 R12, RZ, RZ, R13 ;  /* 0x000000ffff0c7224 */ /* 0x000fe200078e000d */
[----:B------:R-:W-:Y:S02]  /*aeb0*/  PRMT R17, R17, 0x5410, R4 ;  /* 0x0000541011117816 */ /* 0x000fe40000000004 */
.L_x_17896:
[----:B------:R-:W-:Y:S05]  /*aec0*/  BSYNC B1 ;  /* 0x0000000000017941 */ /* 0x000fea0003800000 */
.L_x_17894:
        /* <DEDUP_REMOVED lines=9> */
.L_x_17898:
[----:B------:R-:W-:Y:S01]  /*af60*/  IMAD.MOV.U32 R13, RZ, RZ, R24 ;  /* 0x000000ffff0d7224 */ /* 0x000fe200078e0018 */
[C---:B------:R-:W-:Y:S01]  /*af70*/  PRMT R4, R9.reuse, 0x7632, R4 ;  /* 0x0000763209047816 */ /* 0x040fe20000000004 */
[----:B------:R-:W-:Y:S01]  /*af80*/  IMAD.MOV.U32 R24, RZ, RZ, R25 ;  /* 0x000000ffff187224 */ /* 0x000fe200078e0019 */
[----:B------:R-:W-:Y:S02]  /*af90*/  PRMT R9, R9, 0x7610, R2 ;  /* 0x0000761009097816 */ /* 0x000fe40000000002 */
.L_x_17899:
[----:B------:R-:W-:Y:S05]  /*afa0*/  BSYNC B1 ;  /* 0x0000000000017941 */ /* 0x000fea0003800000 */
.L_x_17897:
        /* <DEDUP_REMOVED lines=9> */
.L_x_17901:
[----:B------:R-:W-:Y:S01]  /*b040*/  IMAD.MOV.U32 R21, RZ, RZ, R13 ;  /* 0x000000ffff157224 */ /* 0x000fe200078e000d */
[----:B------:R-:W-:Y:S01]  /*b050*/  PRMT R2, R2, 0x5410, R4 ;  /* 0x0000541002027816 */ /* 0x000fe20000000004 */
[----:B------:R-:W-:Y:S01]  /*b060*/  IMAD.MOV.U32 R13, RZ, RZ, R14 ;  /* 0x000000ffff0d7224 */ /* 0x000fe200078e000e */
[----:B------:R-:W-:Y:S02]  /*b070*/  PRMT R4, R9, 0x7610, R4 ;  /* 0x0000761009047816 */ /* 0x000fe40000000004 */
.L_x_17902:
[----:B------:R-:W-:Y:S05]  /*b080*/  BSYNC B1 ;  /* 0x0000000000017941 */ /* 0x000fea0003800000 */
.L_x_17900:
        /* <DEDUP_REMOVED lines=9> */
.L_x_17904:
[----:B------:R-:W-:Y:S01]  /*b120*/  IMAD.MOV.U32 R14, RZ, RZ, R21 ;  /* 0x000000ffff0e7224 */ /* 0x000fe200078e0015 */
[C---:B------:R-:W-:Y:S01]  /*b130*/  PRMT R7, R2.reuse, 0x7632, R7 ;  /* 0x0000763202077816 */ /* 0x040fe20000000007 */
[----:B------:R-:W-:Y:S01]  /*b140*/  IMAD.MOV.U32 R21, RZ, RZ, R26 ;  /* 0x000000ffff157224 */ /* 0x000fe200078e001a */
[----:B------:R-:W-:Y:S02]  /*b150*/  PRMT R2, R2, 0x5410, R2 ;  /* 0x0000541002027816 */ /* 0x000fe40000000002 */
.L_x_17905:
[----:B------:R-:W-:Y:S05]  /*b160*/  BSYNC B1 ;  /* 0x0000000000017941 */ /* 0x000fea0003800000 */
.L_x_17903:
        /* <DEDUP_REMOVED lines=16> */
.L_x_17907:
[----:B------:R-:W-:Y:S01]  /*b270*/  IMAD.MOV.U32 R10, RZ, RZ, R3 ;  /* 0x000000ffff0a7224 */ /* 0x000fe200078e0003 */
[C---:B------:R-:W-:Y:S01]  /*b280*/  PRMT R2, R7.reuse, 0x7632, R2 ;  /* 0x0000763207027816 */ /* 0x040fe20000000002 */
[----:B------:R-:W-:Y:S01]  /*b290*/  IMAD.MOV.U32 R3, RZ, RZ, R22 ;  /* 0x000000ffff037224 */ /* 0x000fe200078e0016 */
[----:B------:R-:W-:Y:S02]  /*b2a0*/  PRMT R7, R7, 0x5410, R17 ;  /* 0x0000541007077816 */ /* 0x000fe40000000011 */
.L_x_17908:
[----:B------:R-:W-:Y:S05]  /*b2b0*/  BSYNC B1 ;  /* 0x0000000000017941 */ /* 0x000fea0003800000 */
.L_x_17906:
        /* <DEDUP_REMOVED lines=9> */
.L_x_17910:
[----:B------:R-:W-:Y:S01]  /*b350*/  IMAD.MOV.U32 R23, RZ, RZ, R10 ;  /* 0x000000ffff177224 */ /* 0x000fe200078e000a */
[----:B------:R-:W-:Y:S01]  /*b360*/  PRMT R22, R2, 0x7610, R22 ;  /* 0x0000761002167816 */ /* 0x000fe20000000016 */
[----:B------:R-:W-:Y:S01]  /*b370*/  IMAD.MOV.U32 R10, RZ, RZ, R19 ;  /* 0x000000ffff0a7224 */ /* 0x000fe200078e0013 */
[----:B------:R-:W-:Y:S02]  /*b380*/  PRMT R2, R4, 0x7632, R2 ;  /* 0x0000763204027816 */ /* 0x000fe40000000002 */
.L_x_17911:
[----:B------:R-:W-:Y:S05]  /*b390*/  BSYNC B1 ;  /* 0x0000000000017941 */ /* 0x000fea0003800000 */
.L_x_17909:
        /* <DEDUP_REMOVED lines=9> */
.L_x_17913:
[----:B------:R-:W-:Y:S01]  /*b430*/  PRMT R17, R22, 0x7610, R17 ;  /* 0x0000761016117816 */ /* 0x000fe20000000011 */
[----:B------:R-:W-:Y:S02]  /*b440*/  IMAD.MOV.U32 R19, RZ, RZ, R23 ;  /* 0x000000ffff137224 */ /* 0x000fe400078e0017 */
[----:B------:R-:W-:Y:S01]  /*b450*/  IMAD.MOV.U32 R23, RZ, RZ, R12 ;  /* 0x000000ffff177224 */ /* 0x000fe200078e000c */
[----:B------:R-:W-:Y:S02]  /*b460*/  PRMT R22, R17, 0x7632, R22 ;  /* 0x0000763211167816 */ /* 0x000fe40000000016 */
.L_x_17914:
[----:B------:R-:W-:Y:S05]  /*b470*/  BSYNC B1 ;  /* 0x0000000000017941 */ /* 0x000fea0003800000 */
.L_x_17912:
        /* <DEDUP_REMOVED lines=9> */
.L_x_17916:
[----:B------:R-:W-:Y:S01]  /*b510*/  IMAD.MOV.U32 R20, RZ, RZ, R19 ;  /* 0x000000ffff147224 */ /* 0x000fe200078e0013 */
[--C-:B------:R-:W-:Y:S01]  /*b520*/  PRMT R22, R22, 0x5410, R17.reuse ;  /* 0x0000541016167816 */ /* 0x100fe20000000011 */
[----:B------:R-:W-:Y:S01]  /*b530*/  IMAD.MOV.U32 R19, RZ, RZ, R24 ;  /* 0x000000ffff137224 */ /* 0x000fe200078e0018 */
[----:B------:R-:W-:Y:S02]  /*b540*/  PRMT R17, R9, 0x7632, R17 ;  /* 0x0000763209117816 */ /* 0x000fe40000000011 */
.L_x_17917:
[----:B------:R-:W-:Y:S05]  /*b550*/  BSYNC B1 ;  /* 0x0000000000017941 */ /* 0x000fea0003800000 */
.L_x_17915:
        /* <DEDUP_REMOVED lines=9> */
.L_x_17919:
[----:B------:R-:W-:Y:S01]  /*b5f0*/  IMAD.MOV.U32 R12, RZ, RZ, R20 ;  /* 0x000000ffff0c7224 */ /* 0x000fe200078e0014 */
[----:B------:R-:W-:Y:S01]  /*b600*/  PRMT R17, R17, 0x7610, R22 ;  /* 0x0000761011117816 */ /* 0x000fe20000000016 */
[----:B------:R-:W-:Y:S01]  /*b610*/  IMAD.MOV.U32 R20, RZ, RZ, R13 ;  /* 0x000000ffff147224 */ /* 0x000fe200078e000d */
[----:B------:R-:W-:Y:S02]  /*b620*/  PRMT R22, R22, 0x5410, R4 ;  /* 0x0000541016167816 */ /* 0x000fe40000000004 */
.L_x_17920:
[----:B------:R-:W-:Y:S05]  /*b630*/  BSYNC B1 ;  /* 0x0000000000017941 */ /* 0x000fea0003800000 */
.L_x_17918:
        /* <DEDUP_REMOVED lines=9> */
.L_x_17922:
[----:B------:R-:W-:Y:S01]  /*b6d0*/  IMAD.MOV.U32 R9, RZ, RZ, R12 ;  /* 0x000000ffff097224 */ /* 0x000fe200078e000c */
[C---:B------:R-:W-:Y:S01]  /*b6e0*/  PRMT R13, R17.reuse, 0x7632, R13 ;  /* 0x00007632110d7816 */ /* 0x040fe2000000000d */
[----:B------:R-:W-:Y:S01]  /*b6f0*/  IMAD.MOV.U32 R12, RZ, RZ, R21 ;  /* 0x000000ffff0c7224 */ /* 0x000fe200078e0015 */
[----:B------:R-:W-:Y:S02]  /*b700*/  PRMT R17, R17, 0x7610, R2 ;  /* 0x0000761011117816 */ /* 0x000fe40000000002 */
.L_x_17923:
[----:B------:R-:W-:Y:S05]  /*b710*/  BSYNC B1 ;  /* 0x0000000000017941 */ /* 0x000fea0003800000 */
.L_x_17921:
        /* <DEDUP_REMOVED lines=9> */
.L_x_17925:
[----:B------:R-:W-:Y:S01]  /*b7b0*/  IMAD.MOV.U32 R4, RZ, RZ, R9 ;  /* 0x000000ffff047224 */ /* 0x000fe200078e0009 */
[--C-:B------:R-:W-:Y:S01]  /*b7c0*/  PRMT R2, R2, 0x5410, R13.reuse ;  /* 0x0000541002027816 */ /* 0x100fe2000000000d */
[----:B------:R-:W-:Y:S01]  /*b7d0*/  IMAD.MOV.U32 R9, RZ, RZ, R14 ;  /* 0x000000ffff097224 */ /* 0x000fe200078e000e */
[----:B------:R-:W-:Y:S02]  /*b7e0*/  PRMT R13, R7, 0x7610, R13 ;  /* 0x00007610070d7816 */ /* 0x000fe4000000000d */
.L_x_17926:
[----:B------:R-:W-:Y:S05]  /*b7f0*/  BSYNC B1 ;  /* 0x0000000000017941 */ /* 0x000fea0003800000 */
.L_x_17924:
        /* <DEDUP_REMOVED lines=16> */
.L_x_17928:
[----:B------:R-:W-:Y:S01]  /*b900*/  IMAD.MOV.U32 R14, RZ, RZ, R3 ;  /* 0x000000ffff0e7224 */ /* 0x000fe200078e0003 */
[----:B------:R-:W-:Y:S01]  /*b910*/  PRMT R24, R24, 0x7610, R7 ;  /* 0x0000761018187816 */ /* 0x000fe20000000007 */
[----:B------:R-:W-:Y:S01]  /*b920*/  IMAD.MOV.U32 R3, RZ, RZ, R10 ;  /* 0x000000ffff037224 */ /* 0x000fe200078e000a */
[----:B------:R-:W-:Y:S02]  /*b930*/  PRMT R7, R7, 0x5410, R2 ;  /* 0x0000541007077816 */ /* 0x000fe40000000002 */
.L_x_17929:
[----:B------:R-:W-:Y:S05]  /*b940*/  BSYNC B1 ;  /* 0x0000000000017941 */ /* 0x000fea0003800000 */
.L_x_17927:
        /* <DEDUP_REMOVED lines=9> */
.L_x_17931:
[----:B------:R-:W-:Y:S01]  /*b9e0*/  IMAD.MOV.U32 R10, RZ, RZ, R14 ;  /* 0x000000ffff0a7224 */ /* 0x000fe200078e000e */
[----:B------:R-:W-:Y:S01]  /*b9f0*/  PRMT R24, R24, 0x5432, R22 ;  /* 0x0000543218187816 */ /* 0x000fe20000000016 */
[----:B------:R-:W-:Y:S02]  /*ba00*/  IMAD.MOV.U32 R14, RZ, RZ, R23 ;  /* 0x000000ffff0e7224 */ /* 0x000fe400078e0017 */
.L_x_17932:
[----:B------:R-:W-:Y:S05]  /*ba10*/  BSYNC B1 ;  /* 0x0000000000017941 */ /* 0x000fea0003800000 */
.L_x_17930:
        /* <DEDUP_REMOVED lines=9> */
.L_x_17934:
[----:B------:R-:W-:Y:S01]  /*bab0*/  IMAD.MOV.U32 R18, RZ, RZ, R10 ;  /* 0x000000ffff127224 */ /* 0x000fe200078e000a */
[--C-:B------:R-:W-:Y:S01]  /*bac0*/  PRMT R21, R21, 0x5410, R24.reuse ;  /* 0x0000541015157816 */ /* 0x100fe20000000018 */
[----:B------:R-:W-:Y:S01]  /*bad0*/  IMAD.MOV.U32 R10, RZ, RZ, R19 ;  /* 0x000000ffff0a7224 */ /* 0x000fe200078e0013 */
[----:B------:R-:W-:Y:S02]  /*bae0*/  PRMT R24, R17, 0x7610, R24 ;  /* 0x0000761011187816 */ /* 0x000fe40000000018 */
.L_x_17935:
[----:B------:R-:W-:Y:S05]  /*baf0*/  BSYNC B1 ;  /* 0x0000000000017941 */ /* 0x000fea0003800000 */
.L_x_17933:
        /* <DEDUP_REMOVED lines=9> */
.L_x_17937:
[----:B------:R-:W-:Y:S01]  /*bb90*/  IMAD.MOV.U32 R19, RZ, RZ, R18 ;  /* 0x000000ffff137224 */ /* 0x000fe200078e0012 */
[C---:B------:R-:W-:Y:S01]  /*bba0*/  PRMT R7, R21.reuse, 0x7632, R7 ;  /* 0x0000763215077816 */ /* 0x040fe20000000007 */
[----:B------:R-:W-:Y:S01]  /*bbb0*/  IMAD.MOV.U32 R18, RZ, RZ, R20 ;  /* 0x000000ffff127224 */ /* 0x000fe200078e0014 */
[----:B------:R-:W-:Y:S02]  /*bbc0*/  PRMT R21, R21, 0x7610, R22 ;  /* 0x0000761015157816 */ /* 0x000fe40000000016 */
.L_x_17938:
[----:B------:R-:W-:Y:S05]  /*bbd0*/  BSYNC B1 ;  /* 0x0000000000017941 */ /* 0x000fea0003800000 */
.L_x_17936:
        /* <DEDUP_REMOVED lines=9> */
.L_x_17940:
[----:B------:R-:W-:Y:S01]  /*bc70*/  IMAD.MOV.U32 R20, RZ, RZ, R19 ;  /* 0x000000ffff147224 */ /* 0x000fe200078e0013 */
[----:B------:R-:W-:Y:S01]  /*bc80*/  PRMT R21, R7, 0x7610, R21 ;  /* 0x0000761007157816 */ /* 0x000fe20000000015 */
[----:B------:R-:W-:Y:S01]  /*bc90*/  IMAD.MOV.U32 R19, RZ, RZ, R12 ;  /* 0x000000ffff137224 */ /* 0x000fe200078e000c */
[----:B------:R-:W-:Y:S02]  /*bca0*/  PRMT R7, R17, 0x7632, R7 ;  /* 0x0000763211077816 */ /* 0x000fe40000000007 */
.L_x_17941:
[----:B------:R-:W-:Y:S05]  /*bcb0*/  BSYNC B1 ;  /* 0x0000000000017941 */ /* 0x000fea0003800000 */
.L_x_17939:
        /* <DEDUP_REMOVED lines=9> */
.L_x_17943:
[----:B------:R-:W-:Y:S01]  /*bd50*/  PRMT R13, R13, 0x5410, R21 ;  /* 0x000054100d0d7816 */ /* 0x000fe20000000015 */
[----:B------:R-:W-:Y:S02]  /*bd60*/  IMAD.MOV.U32 R17, RZ, RZ, R20 ;  /* 0x000000ffff117224 */ /* 0x000fe400078e0014 */
[----:B------:R-:W-:Y:S01]  /*bd70*/  IMAD.MOV.U32 R20, RZ, RZ, R9 ;  /* 0x000000ffff147224 */ /* 0x000fe200078e0009 */
[----:B------:R-:W-:Y:S02]  /*bd80*/  PRMT R21, R13, 0x7610, R21 ;  /* 0x000076100d157816 */ /* 0x000fe40000000015 */
.L_x_17944:
[----:B------:R-:W-:Y:S05]  /*bd90*/  BSYNC B1 ;  /* 0x0000000000017941 */ /* 0x000fea0003800000 */
.L_x_17942:
        /* <DEDUP_REMOVED lines=9> */
.L_x_17946:
[----:B------:R-:W-:Y:S01]  /*be30*/  IMAD.MOV.U32 R12, RZ, RZ, R17 ;  /* 0x000000ffff0c7224 */ /* 0x000fe200078e0011 */
[----:B------:R-:W-:Y:S01]  /*be40*/  PRMT R9, R9, 0x7610, R13 ;  /* 0x0000761009097816 */ /* 0x000fe2000000000d */
[----:B------:R-:W-:Y:S01]  /*be50*/  IMAD.MOV.U32 R17, RZ, RZ, R4 ;  /* 0x000000ffff117224 */ /* 0x000fe200078e0004 */
[----:B------:R-:W-:Y:S02]  /*be60*/  PRMT R13, R13, 0x7610, R2 ;  /* 0x000076100d0d7816 */ /* 0x000fe40000000002 */
.L_x_17947:
[----:B------:R-:W-:Y:S05]  /*be70*/  BSYNC B1 ;  /* 0x0000000000017941 */ /* 0x000fea0003800000 */
.L_x_17945:
        /* <DEDUP_REMOVED lines=16> */
.L_x_17949:
[C---:B------:R-:W-:Y:S01]  /*bf80*/  PRMT R33, R7.reuse, 0x7632, R33 ;  /* 0x0000763207217816 */ /* 0x040fe20000000021 */
[----:B------:R-:W-:Y:S01]  /*bf90*/  IMAD.MOV.U32 R2, RZ, RZ, R3 ;  /* 0x000000ffff027224 */ /* 0x000fe200078e0003 */
[----:B------:R-:W-:Y:S01]  /*bfa0*/  PRMT R7, R7, 0x7610, R24 ;  /* 0x0000761007077816 */ /* 0x000fe20000000018 */
[----:B------:R-:W-:Y:S02]  /*bfb0*/  IMAD.MOV.U32 R3, RZ, RZ, R14 ;  /* 0x000000ffff037224 */ /* 0x000fe400078e000e */
.L_x_17950:
[----:B------:R-:W-:Y:S05]  /*bfc0*/  BSYNC B1 ;  /* 0x0000000000017941 */ /* 0x000fea0003800000 */
.L_x_17948:
        /* <DEDUP_REMOVED lines=9> */
.L_x_17952:
[--C-:B------:R-:W-:Y:S01]  /*c060*/  PRMT R32, R32, 0x5410, R33.reuse ;  /* 0x0000541020207816 */ /* 0x100fe20000000021 */
[----:B------:R-:W-:Y:S01]  /*c070*/  IMAD.MOV.U32 R31, RZ, RZ, R2 ;  /* 0x000000ffff1f7224 */ /* 0x000fe200078e0002 */
[----:B------:R-:W-:Y:S01]  /*c080*/  PRMT R33, R24, 0x7610, R33 ;  /* 0x0000761018217816 */ /* 0x000fe20000000021 */
[----:B------:R-:W-:Y:S02]  /*c090*/  IMAD.MOV.U32 R2, RZ, RZ, R10 ;  /* 0x000000ffff027224 */ /* 0x000fe400078e000a */
.L_x_17953:
[----:B------:R-:W-:Y:S05]  /*c0a0*/  BSYNC B1 ;  /* 0x0000000000017941 */ /* 0x000fea0003800000 */
.L_x_17951:
        /* <DEDUP_REMOVED lines=9> */
.L_x_17955:
[----:B------:R-:W-:Y:S01]  /*c140*/  IMAD.MOV.U32 R30, RZ, RZ, R31 ;  /* 0x000000ffff1e7224 */ /* 0x000fe200078e001f */
[----:B------:R-:W-:Y:S01]  /*c150*/  PRMT R32, R32, 0x7632, R21 ;  /* 0x0000763220207816 */ /* 0x000fe20000000015 */
[----:B------:R-:W-:Y:S02]  /*c160*/  IMAD.MOV.U32 R31, RZ, RZ, R18 ;  /* 0x000000ffff1f7224 */ /* 0x000fe400078e0012 */
.L_x_17956:
[----:B------:R-:W-:Y:S05]  /*c170*/  BSYNC B1 ;  /* 0x0000000000017941 */ /* 0x000fea0003800000 */
.L_x_17954:
        /* <DEDUP_REMOVED lines=9> */
.L_x_17958:
[----:B------:R-:W-:Y:S01]  /*c210*/  PRMT R24, R32, 0x7610, R24 ;  /* 0x0000761020187816 */ /* 0x000fe20000000018 */
[----:B------:R-:W-:Y:S01]  /*c220*/  IMAD.MOV.U32 R29, RZ, RZ, R30 ;  /* 0x000000ffff1d7224 */ /* 0x000fe200078e001e */
[----:B------:R-:W-:Y:S01]  /*c230*/  PRMT R32, R7, 0x7610, R32 ;  /* 0x0000761007207816 */ /* 0x000fe20000000020 */
[----:B------:R-:W-:Y:S02]  /*c240*/  IMAD.MOV.U32 R30, RZ, RZ, R19 ;  /* 0x000000ffff1e7224 */ /* 0x000fe400078e0013 */
.L_x_17959:
[----:B------:R-:W-:Y:S05]  /*c250*/  BSYNC B1 ;  /* 0x0000000000017941 */ /* 0x000fea0003800000 */
.L_x_17957:
        /* <DEDUP_REMOVED lines=9> */
.L_x_17961:
[----:B------:R-:W-:Y:S01]  /*c2f0*/  PRMT R7, R24, 0x7610, R7 ;  /* 0x0000761018077816 */ /* 0x000fe20000000007 */
[----:B------:R-:W-:Y:S01]  /*c300*/  IMAD.MOV.U32 R28, RZ, RZ, R29 ;  /* 0x000000ffff1c7224 */ /* 0x000fe200078e001d */
[----:B------:R-:W-:Y:S01]  /*c310*/  PRMT R24, R21, 0x7610, R24 ;  /* 0x0000761015187816 */ /* 0x000fe20000000018 */
[----:B------:R-:W-:Y:S02]  /*c320*/  IMAD.MOV.U32 R29, RZ, RZ, R20 ;  /* 0x000000ffff1d7224 */ /* 0x000fe400078e0014 */
.L_x_17962:
[----:B------:R-:W-:Y:S05]  /*c330*/  BSYNC B1 ;  /* 0x0000000000017941 */ /* 0x000fea0003800000 */
.L_x_17960:
        /* <DEDUP_REMOVED lines=9> */
.L_x_17964:
[--C-:B------:R-:W-:Y:S01]  /*c3d0*/  PRMT R24, R24, 0x5410, R7.reuse ;  /* 0x0000541018187816 */ /* 0x100fe20000000007 */
[----:B------:R-:W-:Y:S01]  /*c3e0*/  IMAD.MOV.U32 R27, RZ, RZ, R28 ;  /* 0x000000ffff1b7224 */ /* 0x000fe200078e001c */
[----:B------:R-:W-:Y:S01]  /*c3f0*/  PRMT R7, R13, 0x7632, R7 ;  /* 0x000076320d077816 */ /* 0x000fe20000000007 */
[----:B------:R-:W-:Y:S02]  /*c400*/  IMAD.MOV.U32 R28, RZ, RZ, R17 ;  /* 0x000000ffff1c7224 */ /* 0x000fe400078e0011 */
.L_x_17965:
[----:B------:R-:W-:Y:S05]  /*c410*/  BSYNC B1 ;  /* 0x0000000000017941 */ /* 0x000fea0003800000 */
.L_x_17963:
        /* <DEDUP_REMOVED lines=9> */
.L_x_17967:
[----:B------:R-:W-:Y:S01]  /*c4b0*/  PRMT R33, R33, 0x7610, R24 ;  /* 0x0000761021217816 */ /* 0x000fe20000000018 */
[----:B------:R-:W-:Y:S01]  /*c4c0*/  IMAD.MOV.U32 R26, RZ, RZ, R27 ;  /* 0x000000ffff1a7224 */ /* 0x000fe200078e001b */
[----:B------:R-:W-:Y:S01]  /*c4d0*/  PRMT R24, R24, 0x7610, R9 ;  /* 0x0000761018187816 */ /* 0x000fe20000000009 */
[----:B------:R-:W-:Y:S02]  /*c4e0*/  IMAD.MOV.U32 R27, RZ, RZ, R12 ;  /* 0x000000ffff1b7224 */ /* 0x000fe400078e000c */
.L_x_17968:
[----:B------:R-:W-:Y:S05]  /*c4f0*/  BSYNC B1 ;  /* 0x0000000000017941 */ /* 0x000fea0003800000 */
.L_x_17966:
[----:B------:R-:W-:Y:S02]  /*c500*/  FADD.FTZ R5, R11, R5 ;  /* 0x000000050b057221 */ /* 0x000fe40000010000 */
[----:B------:R-:W-:Y:S02]  /*c510*/  IMAD.MOV.U32 R4, RZ, RZ, R0 ;  /* 0x000000ffff047224 */ /* 0x000fe400078e0000 */
.L_x_17800:
[----:B-1-34-:R-:W-:Y:S05]  /*c520*/  BSYNC B0 ;  /* 0x0000000000007941 */ /* 0x01afea0003800000 */
.L_x_17799:
[----:B------:R-:W-:Y:S01]  /*c530*/  ISETP.GT.AND P0, PT, R15, 0x17, PT ;  /* 0x000000170f00780c */ /* 0x000fe20003f04270 */
[----:B------:R1:W3:Y:S01]  /*c540*/  SHFL.DOWN PT, R17, R4, 0x8, 0x1f ;  /* 0x09001f0004117f89 */ /* 0x0002e200000e0000 */
[--C-:B0-----:R-:W-:Y:S01]  /*c550*/  PRMT R12, R7, 0x5410, R24.reuse ;  /* 0x00005410070c7816 */ /* 0x101fe20000000018 */
[----:B------:R-:W-:Y:S01]  /*c560*/  BSSY B0, `(.L_x_17969) ;  /* 0x0000360000007945 */ /* 0x000fe20003800000 */
[C---:B------:R-:W-:Y:S01]  /*c570*/  PRMT R8, R33.reuse, 0x7610, R7 ;  /* 0x0000761021087816 */ /* 0x040fe20000000007 */
[----:B------:R1:W0:Y:S01]  /*c580*/  SHFL.DOWN PT, R11, R5, 0x8, 0x1f ;  /* 0x09001f00050b7f89 */ /* 0x00022200000e0000 */
[----:B--2---:R-:W-:-:S03]  /*c590*/  PRMT R0, R33, 0x7632, R24 ;  /* 0x0000763221007816 */ /* 0x004fc60000000018 */
        /* <DEDUP_REMOVED lines=38> */
.L_x_17972:
[----:B------:R-:W-:Y:S01]  /*c800*/  IMAD.MOV.U32 R4, RZ, RZ, R3 ;  /* 0x000000ffff047224 */ /* 0x000fe200078e0003 */
[C---:B------:R-:W-:Y:S01]  /*c810*/  PRMT R13, R7.reuse, 0x7632, R13 ;  /* 0x00007632070d7816 */ /* 0x040fe2000000000d */
[----:B------:R-:W-:Y:S01]  /*c820*/  IMAD.MOV.U32 R3, RZ, RZ, R2 ;  /* 0x000000ffff037224 */ /* 0x000fe200078e0002 */
[----:B------:R-:W-:Y:S02]  /*c830*/  PRMT R7, R7, 0x5410, R33 ;  /* 0x0000541007077816 */ /* 0x000fe40000000021 */
.L_x_17973:
[----:B------:R-:W-:Y:S05]  /*c840*/  BSYNC B1 ;  /* 0x0000000000017941 */ /* 0x000fea0003800000 */
.L_x_17971:
        /* <DEDUP_REMOVED lines=9> */
.L_x_17975:
[----:B------:R-:W-:Y:S01]  /*c8e0*/  IMAD.MOV.U32 R17, RZ, RZ, R4 ;  /* 0x000000ffff117224 */ /* 0x000fe200078e0004 */
[----:B------:R-:W-:Y:S01]  /*c8f0*/  PRMT R2, R2, 0x5410, R13 ;  /* 0x0000541002027816 */ /* 0x000fe2000000000d */
[----:B------:R-:W-:Y:S01]  /*c900*/  IMAD.MOV.U32 R4, RZ, RZ, R31 ;  /* 0x000000ffff047224 */ /* 0x000fe200078e001f */
[----:B------:R-:W-:Y:S02]  /*c910*/  PRMT R13, R32, 0x7632, R13 ;  /* 0x00007632200d7816 */ /* 0x000fe4000000000d */
.L_x_17976:
[----:B------:R-:W-:Y:S05]  /*c920*/  BSYNC B1 ;  /* 0x0000000000017941 */ /* 0x000fea0003800000 */
.L_x_17974:
        /* <DEDUP_REMOVED lines=9> */
.L_x_17978:
[----:B------:R-:W-:Y:S01]  /*c9c0*/  IMAD.MOV.U32 R19, RZ, RZ, R17 ;  /* 0x000000ffff137224 */ /* 0x000fe200078e0011 */
[----:B------:R-:W-:Y:S01]  /*c9d0*/  PRMT R13, R13, 0x7610, R2 ;  /* 0x000076100d0d7816 */ /* 0x000fe20000000002 */
[----:B------:R-:W-:Y:S01]  /*c9e0*/  IMAD.MOV.U32 R17, RZ, RZ, R30 ;  /* 0x000000ffff117224 */ /* 0x000fe200078e001e */
[----:B------:R-:W-:Y:S02]  /*c9f0*/  PRMT R2, R2, 0x5410, R32 ;  /* 0x0000541002027816 */ /* 0x000fe40000000020 */
.L_x_17979:
[----:B------:R-:W-:Y:S05]  /*ca00*/  BSYNC B1 ;  /* 0x0000000000017941 */ /* 0x000fea0003800000 */
.L_x_17977:
        /* <DEDUP_REMOVED lines=9> */
.L_x_17981:
[----:B------:R-:W-:Y:S01]  /*caa0*/  IMAD.MOV.U32 R21, RZ, RZ, R19 ;  /* 0x000000ffff157224 */ /* 0x000fe200078e0013 */
[C---:B------:R-:W-:Y:S01]  /*cab0*/  PRMT R2, R13.reuse, 0x7632, R2 ;  /* 0x000076320d027816 */ /* 0x040fe20000000002 */
[----:B------:R-:W-:Y:S01]  /*cac0*/  IMAD.MOV.U32 R19, RZ, RZ, R29 ;  /* 0x000000ffff137224 */ /* 0x000fe200078e001d */
[----:B------:R-:W-:Y:S02]  /*cad0*/  PRMT R13, R13, 0x5410, R24 ;  /* 0x000054100d0d7816 */ /* 0x000fe40000000018 */
.L_x_17982:
[----:B------:R-:W-:Y:S05]  /*cae0*/  BSYNC B1 ;  /* 0x0000000000017941 */ /* 0x000fea0003800000 */
.L_x_17980:
        /* <DEDUP_REMOVED lines=9> */
.L_x_17984:
[----:B------:R-:W-:Y:S01]  /*cb80*/  IMAD.MOV.U32 R30, RZ, RZ, R21 ;  /* 0x000000ffff1e7224 */ /* 0x000fe200078e0015 */
[----:B------:R-:W-:Y:S01]  /*cb90*/  PRMT R23, R23, 0x5410, R2 ;  /* 0x0000541017177816 */ /* 0x000fe20000000002 */
[----:B------:R-:W-:Y:S01]  /*cba0*/  IMAD.MOV.U32 R21, RZ, RZ, R28 ;  /* 0x000000ffff157224 */ /* 0x000fe200078e001c */
[----:B------:R-:W-:Y:S02]  /*cbb0*/  PRMT R2, R7, 0x7610, R2 ;  /* 0x0000761007027816 */ /* 0x000fe40000000002 */
.L_x_17985:
[----:B------:R-:W-:Y:S05]  /*cbc0*/  BSYNC B1 ;  /* 0x0000000000017941 */ /* 0x000fea0003800000 */
.L_x_17983:
        /* <DEDUP_REMOVED lines=9> */
.L_x_17987:
[----:B------:R-:W-:Y:S01]  /*cc60*/  IMAD.MOV.U32 R25, RZ, RZ, R30 ;  /* 0x000000ffff197224 */ /* 0x000fe200078e001e */
[C---:B------:R-:W-:Y:S01]  /*cc70*/  PRMT R7, R23.reuse, 0x7632, R7 ;  /* 0x0000763217077816 */ /* 0x040fe20000000007 */
[----:B------:R-:W-:Y:S01]  /*cc80*/  IMAD.MOV.U32 R30, RZ, RZ, R27 ;  /* 0x000000ffff1e7224 */ /* 0x000fe200078e001b */
[----:B------:R-:W-:Y:S02]  /*cc90*/  PRMT R23, R23, 0x7610, R24 ;  /* 0x0000761017177816 */ /* 0x000fe40000000018 */
.L_x_17988:
[----:B------:R-:W-:Y:S05]  /*cca0*/  BSYNC B1 ;  /* 0x0000000000017941 */ /* 0x000fea0003800000 */
.L_x_17986:
        /* <DEDUP_REMOVED lines=9> */
.L_x_17990:
[----:B------:R-:W-:Y:S01]  /*cd40*/  IMAD.MOV.U32 R24, RZ, RZ, R25 ;  /* 0x000000ffff187224 */ /* 0x000fe200078e0019 */
[----:B------:R-:W-:Y:S01]  /*cd50*/  PRMT R23, R7, 0x7610, R23 ;  /* 0x0000761007177816 */ /* 0x000fe20000000017 */
[----:B------:R-:W-:Y:S01]  /*cd60*/  IMAD.MOV.U32 R25, RZ, RZ, R26 ;  /* 0x000000ffff197224 */ /* 0x000fe200078e001a */
[----:B------:R-:W-:Y:S02]  /*cd70*/  PRMT R7, R33, 0x7632, R7 ;  /* 0x0000763221077816 */ /* 0x000fe40000000007 */
.L_x_17991:
[----:B------:R-:W-:Y:S05]  /*cd80*/  BSYNC B1 ;  /* 0x0000000000017941 */ /* 0x000fea0003800000 */
.L_x_17989:
        /* <DEDUP_REMOVED lines=16> */
.L_x_17993:
[----:B------:R-:W-:Y:S01]  /*ce90*/  IMAD.MOV.U32 R14, RZ, RZ, R3 ;  /* 0x000000ffff0e7224 */ /* 0x000fe200078e0003 */
[C---:B------:R-:W-:Y:S01]  /*cea0*/  PRMT R9, R7.reuse, 0x7632, R9 ;  /* 0x0000763207097816 */ /* 0x040fe20000000009 */
[----:B------:R-:W-:Y:S01]  /*ceb0*/  IMAD.MOV.U32 R3, RZ, RZ, R4 ;  /* 0x000000ffff037224 */ /* 0x000fe200078e0004 */
[----:B------:R-:W-:Y:S02]  /*cec0*/  PRMT R7, R7, 0x5410, R13 ;  /* 0x0000541007077816 */ /* 0x000fe4000000000d */
.L_x_17994:
[----:B------:R-:W-:Y:S05]  /*ced0*/  BSYNC B1 ;  /* 0x0000000000017941 */ /* 0x000fea0003800000 */
.L_x_17992:
        /* <DEDUP_REMOVED lines=9> */
.L_x_17996:
[----:B------:R-:W-:Y:S01]  /*cf70*/  IMAD.MOV.U32 R4, RZ, RZ, R14 ;  /* 0x000000ffff047224 */ /* 0x000fe200078e000e */
[----:B------:R-:W-:Y:S01]  /*cf80*/  PRMT R13, R9, 0x7610, R13 ;  /* 0x00007610090d7816 */ /* 0x000fe2000000000d */
[----:B------:R-:W-:Y:S01]  /*cf90*/  IMAD.MOV.U32 R14, RZ, RZ, R17 ;  /* 0x000000ffff0e7224 */ /* 0x000fe200078e0011 */
[----:B------:R-:W-:Y:S02]  /*cfa0*/  PRMT R9, R2, 0x7632, R9 ;  /* 0x0000763202097816 */ /* 0x000fe40000000009 */
.L_x_17997:
[----:B------:R-:W-:Y:S05]  /*cfb0*/  BSYNC B1 ;  /* 0x0000000000017941 */ /* 0x000fea0003800000 */
.L_x_17995:
        /* <DEDUP_REMOVED lines=9> */
.L_x_17999:
[----:B------:R-:W-:Y:S01]  /*d050*/  IMAD.MOV.U32 R26, RZ, RZ, R4 ;  /* 0x000000ffff1a7224 */ /* 0x000fe200078e0004 */
[----:B------:R-:W-:Y:S01]  /*d060*/  PRMT R2, R2, 0x5410, R13 ;  /* 0x0000541002027816 */ /* 0x000fe2000000000d */
[----:B------:R-:W-:Y:S01]  /*d070*/  IMAD.MOV.U32 R4, RZ, RZ, R19 ;  /* 0x000000ffff047224 */ /* 0x000fe200078e0013 */
[----:B------:R-:W-:Y:S02]  /*d080*/  PRMT R13, R13, 0x7632, R13 ;  /* 0x000076320d0d7816 */ /* 0x000fe4000000000d */
.L_x_18000:
[----:B------:R-:W-:Y:S05]  /*d090*/  BSYNC B1 ;  /* 0x0000000000017941 */ /* 0x000fea0003800000 */
.L_x_17998:
        /* <DEDUP_REMOVED lines=9> */
.L_x_18002:
[----:B------:R-:W-:Y:S01]  /*d130*/  IMAD.MOV.U32 R17, RZ, RZ, R26 ;  /* 0x000000ffff117224 */ /* 0x000fe200078e001a */
[C---:B------:R-:W-:Y:S01]  /*d140*/  PRMT R19, R2.reuse, 0x7632, R19 ;  /* 0x0000763202137816 */ /* 0x040fe20000000013 */
[----:B------:R-:W-:Y:S01]  /*d150*/  IMAD.MOV.U32 R26, RZ, RZ, R21 ;  /* 0x000000ffff1a7224 */ /* 0x000fe200078e0015 */
[----:B------:R-:W-:Y:S02]  /*d160*/  PRMT R2, R2, 0x5410, R2 ;  /* 0x0000541002027816 */ /* 0x000fe40000000002 */
.L_x_18003:
[----:B------:R-:W-:Y:S05]  /*d170*/  BSYNC B1 ;  /* 0x0000000000017941 */ /* 0x000fea0003800000 */
.L_x_18001:
        /* <DEDUP_REMOVED lines=9> */
.L_x_18005:
[----:B------:R-:W-:Y:S01]  /*d210*/  IMAD.MOV.U32 R28, RZ, RZ, R17 ;  /* 0x000000ffff1c7224 */ /* 0x000fe200078e0011 */
[----:B------:R-:W-:Y:S01]  /*d220*/  PRMT R2, R19, 0x7610, R2 ;  /* 0x0000761013027816 */ /* 0x000fe20000000002 */
[----:B------:R-:W-:Y:S01]  /*d230*/  IMAD.MOV.U32 R17, RZ, RZ, R30 ;  /* 0x000000ffff117224 */ /* 0x000fe200078e001e */
[----:B------:R-:W-:Y:S02]  /*d240*/  PRMT R19, R23, 0x7632, R19 ;  /* 0x0000763217137816 */ /* 0x000fe40000000013 */
.L_x_18006:
[----:B------:R-:W-:Y:S05]  /*d250*/  BSYNC B1 ;  /* 0x0000000000017941 */ /* 0x000fea0003800000 */
.L_x_18004:
        /* <DEDUP_REMOVED lines=9> */
.L_x_18008:
[----:B------:R-:W-:Y:S01]  /*d2f0*/  IMAD.MOV.U32 R21, RZ, RZ, R28 ;  /* 0x000000ffff157224 */ /* 0x000fe200078e001c */
[----:B------:R-:W-:Y:S01]  /*d300*/  PRMT R27, R2, 0x7610, R27 ;  /* 0x00007610021b7816 */ /* 0x000fe2000000001b */
[----:B------:R-:W-:Y:S01]  /*d310*/  IMAD.MOV.U32 R28, RZ, RZ, R25 ;  /* 0x000000ffff1c7224 */ /* 0x000fe200078e0019 */
[----:B------:R-:W-:Y:S02]  /*d320*/  PRMT R2, R7, 0x7610, R2 ;  /* 0x0000761007027816 */ /* 0x000fe40000000002 */
.L_x_18009:
[----:B------:R-:W-:Y:S05]  /*d330*/  BSYNC B1 ;  /* 0x0000000000017941 */ /* 0x000fea0003800000 */
.L_x_18007:
        /* <DEDUP_REMOVED lines=9> */
.L_x_18011:
[----:B------:R-:W-:Y:S01]  /*d3d0*/  IMAD.MOV.U32 R25, RZ, RZ, R21 ;  /* 0x000000ffff197224 */ /* 0x000fe200078e0015 */
[----:B------:R-:W-:Y:S01]  /*d3e0*/  PRMT R7, R27, 0x7610, R7 ;  /* 0x000076101b077816 */ /* 0x000fe20000000007 */
[----:B------:R-:W-:Y:S01]  /*d3f0*/  IMAD.MOV.U32 R21, RZ, RZ, R24 ;  /* 0x000000ffff157224 */ /* 0x000fe200078e0018 */
[----:B------:R-:W-:Y:S02]  /*d400*/  PRMT R27, R23, 0x7610, R27 ;  /* 0x00007610171b7816 */ /* 0x000fe4000000001b */
.L_x_18012:
[----:B------:R-:W-:Y:S05]  /*d410*/  BSYNC B1 ;  /* 0x0000000000017941 */ /* 0x000fea0003800000 */
.L_x_18010:
        /* <DEDUP_REMOVED lines=16> */
.L_x_18014:
[----:B------:R-:W-:Y:S01]  /*d520*/  IMAD.MOV.U32 R23, RZ, RZ, R3 ;  /* 0x000000ffff177224 */ /* 0x000fe200078e0003 */
[C---:B------:R-:W-:Y:S01]  /*d530*/  PRMT R24, R7.reuse, 0x7632, R24 ;  /* 0x0000763207187816 */ /* 0x040fe20000000018 */
[----:B------:R-:W-:Y:S01]  /*d540*/  IMAD.MOV.U32 R3, RZ, RZ, R14 ;  /* 0x000000ffff037224 */ /* 0x000fe200078e000e */
[----:B------:R-:W-:Y:S02]  /*d550*/  PRMT R7, R7, 0x5410, R9 ;  /* 0x0000541007077816 */ /* 0x000fe40000000009 */
.L_x_18015:
[----:B------:R-:W-:Y:S05]  /*d560*/  BSYNC B1 ;  /* 0x0000000000017941 */ /* 0x000fea0003800000 */
.L_x_18013:
        /* <DEDUP_REMOVED lines=9> */
.L_x_18017:
[----:B------:R-:W-:Y:S01]  /*d600*/  PRMT R13, R13, 0x5410, R24 ;  /* 0x000054100d0d7816 */ /* 0x000fe20000000018 */
[----:B------:R-:W-:Y:S02]  /*d610*/  IMAD.MOV.U32 R9, RZ, RZ, R23 ;  /* 0x000000ffff097224 */ /* 0x000fe400078e0017 */
[----:B------:R-:W-:Y:S01]  /*d620*/  IMAD.MOV.U32 R23, RZ, RZ, R4 ;  /* 0x000000ffff177224 */ /* 0x000fe200078e0004 */
[----:B------:R-:W-:Y:S02]  /*d630*/  PRMT R24, R13, 0x7610, R24 ;  /* 0x000076100d187816 */ /* 0x000fe40000000018 */
.L_x_18018:
[----:B------:R-:W-:Y:S05]  /*d640*/  BSYNC B1 ;  /* 0x0000000000017941 */ /* 0x000fea0003800000 */
.L_x_18016:
        /* <DEDUP_REMOVED lines=9> */
.L_x_18020:
[----:B------:R-:W-:Y:S01]  /*d6e0*/  IMAD.MOV.U32 R4, RZ, RZ, R9 ;  /* 0x000000ffff047224 */ /* 0x000fe200078e0009 */
[----:B------:R-:W-:Y:S01]  /*d6f0*/  PRMT R13, R13, 0x7632, R2 ;  /* 0x000076320d0d7816 */ /* 0x000fe20000000002 */
[----:B------:R-:W-:Y:S02]  /*d700*/  IMAD.MOV.U32 R9, RZ, RZ, R26 ;  /* 0x000000ffff097224 */ /* 0x000fe400078e001a */
.L_x_18021:
[----:B------:R-:W-:Y:S05]  /*d710*/  BSYNC B1 ;  /* 0x0000000000017941 */ /* 0x000fea0003800000 */
.L_x_18019:
        /* <DEDUP_REMOVED lines=9> */
.L_x_18023:
[----:B------:R-:W-:Y:S01]  /*d7b0*/  IMAD.MOV.U32 R29, RZ, RZ, R4 ;  /* 0x000000ffff1d7224 */ /* 0x000fe200078e0004 */
[----:B------:R-:W-:Y:S01]  /*d7c0*/  PRMT R2, R2, 0x5410, R13 ;  /* 0x0000541002027816 */ /* 0x000fe2000000000d */
[----:B------:R-:W-:Y:S01]  /*d7d0*/  IMAD.MOV.U32 R4, RZ, RZ, R17 ;  /* 0x000000ffff047224 */ /* 0x000fe200078e0011 */
[----:B------:R-:W-:Y:S02]  /*d7e0*/  PRMT R13, R19, 0x7610, R13 ;  /* 0x00007610130d7816 */ /* 0x000fe4000000000d */
.L_x_18024:
[----:B------:R-:W-:Y:S05]  /*d7f0*/  BSYNC B1 ;  /* 0x0000000000017941 */ /* 0x000fea0003800000 */
.L_x_18022:
        /* <DEDUP_REMOVED lines=9> */
.L_x_18026:
[----:B------:R-:W-:Y:S01]  /*d890*/  IMAD.MOV.U32 R14, RZ, RZ, R29 ;  /* 0x000000ffff0e7224 */ /* 0x000fe200078e001d */
[C---:B------:R-:W-:Y:S01]  /*d8a0*/  PRMT R17, R2.reuse, 0x7632, R17 ;  /* 0x0000763202117816 */ /* 0x040fe20000000011 */
[----:B------:R-:W-:Y:S01]  /*d8b0*/  IMAD.MOV.U32 R29, RZ, RZ, R28 ;  /* 0x000000ffff1d7224 */ /* 0x000fe200078e001c */
[----:B------:R-:W-:Y:S02]  /*d8c0*/  PRMT R2, R2, 0x5410, R2 ;  /* 0x0000541002027816 */ /* 0x000fe40000000002 */
.L_x_18027:
[----:B------:R-:W-:Y:S05]  /*d8d0*/  BSYNC B1 ;  /* 0x0000000000017941 */ /* 0x000fea0003800000 */
.L_x_18025:
        /* <DEDUP_REMOVED lines=9> */
.L_x_18029:
[----:B------:R-:W-:Y:S01]  /*d970*/  IMAD.MOV.U32 R26, RZ, RZ, R14 ;  /* 0x000000ffff1a7224 */ /* 0x000fe200078e000e */
[----:B------:R-:W-:Y:S01]  /*d980*/  PRMT R2, R17, 0x7610, R2 ;  /* 0x0000761011027816 */ /* 0x000fe20000000002 */
[----:B------:R-:W-:Y:S01]  /*d990*/  IMAD.MOV.U32 R14, RZ, RZ, R21 ;  /* 0x000000ffff0e7224 */ /* 0x000fe200078e0015 */
[----:B------:R-:W-:Y:S02]  /*d9a0*/  PRMT R17, R27, 0x7610, R17 ;  /* 0x000076101b117816 */ /* 0x000fe40000000011 */
.L_x_18030:
[----:B------:R-:W-:Y:S05]  /*d9b0*/  BSYNC B1 ;  /* 0x0000000000017941 */ /* 0x000fea0003800000 */
.L_x_18028:
        /* <DEDUP_REMOVED lines=9> */
.L_x_18032:
[----:B------:R-:W-:Y:S01]  /*da50*/  IMAD.MOV.U32 R19, RZ, RZ, R26 ;  /* 0x000000ffff137224 */ /* 0x000fe200078e001a */
[--C-:B------:R-:W-:Y:S01]  /*da60*/  PRMT R17, R17, 0x5410, R2.reuse ;  /* 0x0000541011117816 */ /* 0x100fe20000000002 */
[----:B------:R-:W-:Y:S01]  /*da70*/  IMAD.MOV.U32 R26, RZ, RZ, R25 ;  /* 0x000000ffff1a7224 */ /* 0x000fe200078e0019 */
[----:B------:R-:W-:Y:S02]  /*da80*/  PRMT R2, R7, 0x7610, R2 ;  /* 0x0000761007027816 */ /* 0x000fe40000000002 */
.L_x_18033:
[----:B------:R-:W-:Y:S05]  /*da90*/  BSYNC B1 ;  /* 0x0000000000017941 */ /* 0x000fea0003800000 */
.L_x_18031:
        /* <DEDUP_REMOVED lines=16> */
.L_x_18035:
[----:B------:R-:W-:Y:S01]  /*dba0*/  IMAD.MOV.U32 R12, RZ, RZ, R3 ;  /* 0x000000ffff0c7224 */ /* 0x000fe200078e0003 */
[----:B------:R-:W-:Y:S01]  /*dbb0*/  PRMT R7, R7, 0x5432, R24 ;  /* 0x0000543207077816 */ /* 0x000fe20000000018 */
[----:B------:R-:W-:Y:S02]  /*dbc0*/  IMAD.MOV.U32 R3, RZ, RZ, R23 ;  /* 0x000000ffff037224 */ /* 0x000fe400078e0017 */
.L_x_18036:
[----:B------:R-:W-:Y:S05]  /*dbd0*/  BSYNC B1 ;  /* 0x0000000000017941 */ /* 0x000fea0003800000 */
.L_x_18034:
        /* <DEDUP_REMOVED lines=9> */
.L_x_18038:
[----:B------:R-:W-:Y:S01]  /*dc70*/  IMAD.MOV.U32 R21, RZ, RZ, R12 ;  /* 0x000000ffff157224 */ /* 0x000fe200078e000c */
[----:B------:R-:W-:Y:S01]  /*dc80*/  PRMT R23, R7, 0x7610, R23 ;  /* 0x0000761007177816 */ /* 0x000fe20000000017 */
[----:B------:R-:W-:Y:S01]  /*dc90*/  IMAD.MOV.U32 R12, RZ, RZ, R9 ;  /* 0x000000ffff0c7224 */ /* 0x000fe200078e0009 */
[----:B------:R-:W-:Y:S02]  /*dca0*/  PRMT R7, R13, 0x7632, R7 ;  /* 0x000076320d077816 */ /* 0x000fe40000000007 */
.L_x_18039:
[----:B------:R-:W-:Y:S05]  /*dcb0*/  BSYNC B1 ;  /* 0x0000000000017941 */ /* 0x000fea0003800000 */
.L_x_18037:
        /* <DEDUP_REMOVED lines=9> */
.L_x_18041:
[----:B------:R-:W-:Y:S01]  /*dd50*/  IMAD.MOV.U32 R24, RZ, RZ, R21 ;  /* 0x000000ffff187224 */ /* 0x000fe200078e0015 */
[--C-:B------:R-:W-:Y:S01]  /*dd60*/  PRMT R9, R9, 0x5410, R23.reuse ;  /* 0x0000541009097816 */ /* 0x100fe20000000017 */
[----:B------:R-:W-:Y:S01]  /*dd70*/  IMAD.MOV.U32 R21, RZ, RZ, R4 ;  /* 0x000000ffff157224 */ /* 0x000fe200078e0004 */
[----:B------:R-:W-:Y:S02]  /*dd80*/  PRMT R23, R13, 0x7610, R23 ;  /* 0x000076100d177816 */ /* 0x000fe40000000017 */
.L_x_18042:
[----:B------:R-:W-:Y:S05]  /*dd90*/  BSYNC B1 ;  /* 0x0000000000017941 */ /* 0x000fea0003800000 */
.L_x_18040:
        /* <DEDUP_REMOVED lines=9> */
.L_x_18044:
[----:B------:R-:W-:Y:S01]  /*de30*/  IMAD.MOV.U32 R13, RZ, RZ, R24 ;  /* 0x000000ffff0d7224 */ /* 0x000fe200078e0018 */
[C---:B------:R-:W-:Y:S01]  /*de40*/  PRMT R4, R9.reuse, 0x7632, R4 ;  /* 0x0000763209047816 */ /* 0x040fe20000000004 */
[----:B------:R-:W-:Y:S01]  /*de50*/  IMAD.MOV.U32 R24, RZ, RZ, R29 ;  /* 0x000000ffff187224 */ /* 0x000fe200078e001d */
[----:B------:R-:W-:Y:S02]  /*de60*/  PRMT R9, R9, 0x7610, R2 ;  /* 0x0000761009097816 */ /* 0x000fe40000000002 */
.L_x_18045:
[----:B------:R-:W-:Y:S05]  /*de70*/  BSYNC B1 ;  /* 0x0000000000017941 */ /* 0x000fea0003800000 */
.L_x_18043:
        /* <DEDUP_REMOVED lines=9> */
.L_x_18047:
[----:B------:R-:W-:Y:S01]  /*df10*/  IMAD.MOV.U32 R25, RZ, RZ, R13 ;  /* 0x000000ffff197224 */ /* 0x000fe200078e000d */
[----:B------:R-:W-:Y:S01]  /*df20*/  PRMT R2, R2, 0x5410, R4 ;  /* 0x0000541002027816 */ /* 0x000fe20000000004 */
[----:B------:R-:W-:Y:S01]  /*df30*/  IMAD.MOV.U32 R13, RZ, RZ, R14 ;  /* 0x000000ffff0d7224 */ /* 0x000fe200078e000e */
[----:B------:R-:W-:Y:S02]  /*df40*/  PRMT R4, R17, 0x7610, R4 ;  /* 0x0000761011047816 */ /* 0x000fe40000000004 */
.L_x_18048:
[----:B------:R-:W-:Y:S05]  /*df50*/  BSYNC B1 ;  /* 0x0000000000017941 */ /* 0x000fea0003800000 */
.L_x_18046:
        /* <DEDUP_REMOVED lines=9> */
.L_x_18050:
[----:B------:R-:W-:Y:S01]  /*dff0*/  IMAD.MOV.U32 R14, RZ, RZ, R25 ;  /* 0x000000ffff0e7224 */ /* 0x000fe200078e0019 */
[C---:B------:R-:W-:Y:S01]  /*e000*/  PRMT R9, R2.reuse, 0x7632, R9 ;  /* 0x0000763202097816 */ /* 0x040fe20000000009 */
[----:B------:R-:W-:Y:S01]  /*e010*/  IMAD.MOV.U32 R25, RZ, RZ, R26 ;  /* 0x000000ffff197224 */ /* 0x000fe200078e001a */
[----:B------:R-:W-:Y:S02]  /*e020*/  PRMT R2, R2, 0x5410, R2 ;  /* 0x0000541002027816 */ /* 0x000fe40000000002 */
.L_x_18051:
[----:B------:R-:W-:Y:S05]  /*e030*/  BSYNC B1 ;  /* 0x0000000000017941 */ /* 0x000fea0003800000 */
.L_x_18049:
        /* <DEDUP_REMOVED lines=9> */
.L_x_18053:
[----:B------:R-:W-:Y:S01]  /*e0d0*/  IMAD.MOV.U32 R26, RZ, RZ, R14 ;  /* 0x000000ffff1a7224 */ /* 0x000fe200078e000e */
[----:B------:R-:W-:Y:S01]  /*e0e0*/  PRMT R2, R9, 0x7610, R2 ;  /* 0x0000761009027816 */ /* 0x000fe20000000002 */
[----:B------:R-:W-:Y:S01]  /*e0f0*/  IMAD.MOV.U32 R14, RZ, RZ, R19 ;  /* 0x000000ffff0e7224 */ /* 0x000fe200078e0013 */
[----:B------:R-:W-:Y:S02]  /*e100*/  PRMT R9, R17, 0x7632, R9 ;  /* 0x0000763211097816 */ /* 0x000fe40000000009 */
.L_x_18054:
[----:B------:R-:W-:Y:S05]  /*e110*/  BSYNC B1 ;  /* 0x0000000000017941 */ /* 0x000fea0003800000 */
.L_x_18052:
        /* <DEDUP_REMOVED lines=16> */
.L_x_18056:
[----:B------:R-:W-:Y:S01]  /*e220*/  IMAD.MOV.U32 R22, RZ, RZ, R3 ;  /* 0x000000ffff167224 */ /* 0x000fe200078e0003 */
[C---:B------:R-:W-:Y:S01]  /*e230*/  PRMT R17, R7.reuse, 0x7632, R17 ;  /* 0x0000763207117816 */ /* 0x040fe20000000011 */
[----:B------:R-:W-:Y:S01]  /*e240*/  IMAD.MOV.U32 R3, RZ, RZ, R12 ;  /* 0x000000ffff037224 */ /* 0x000fe200078e000c */
[----:B------:R-:W-:Y:S02]  /*e250*/  PRMT R7, R7, 0x5410, R7 ;  /* 0x0000541007077816 */ /* 0x000fe40000000007 */
.L_x_18057:
[----:B------:R-:W-:Y:S05]  /*e260*/  BSYNC B1 ;  /* 0x0000000000017941 */ /* 0x000fea0003800000 */
.L_x_18055:
        /* <DEDUP_REMOVED lines=9> */
.L_x_18059:
[----:B------:R-:W-:Y:S01]  /*e300*/  IMAD.MOV.U32 R19, RZ, RZ, R22 ;  /* 0x000000ffff137224 */ /* 0x000fe200078e0016 */
[----:B------:R-:W-:Y:S01]  /*e310*/  PRMT R4, R4, 0x5410, R17 ;  /* 0x0000541004047816 */ /* 0x000fe20000000011 */
[----:B------:R-:W-:Y:S01]  /*e320*/  IMAD.MOV.U32 R22, RZ, RZ, R21 ;  /* 0x000000ffff167224 */ /* 0x000fe200078e0015 */
[----:B------:R-:W-:Y:S02]  /*e330*/  PRMT R17, R23, 0x7610, R17 ;  /* 0x0000761017117816 */ /* 0x000fe40000000011 */
.L_x_18060:
[----:B------:R-:W-:Y:S05]  /*e340*/  BSYNC B1 ;  /* 0x0000000000017941 */ /* 0x000fea0003800000 */
.L_x_18058:
        /* <DEDUP_REMOVED lines=9> */
.L_x_18062:
[----:B------:R-:W-:Y:S01]  /*e3e0*/  IMAD.MOV.U32 R12, RZ, RZ, R19 ;  /* 0x000000ffff0c7224 */ /* 0x000fe200078e0013 */
[----:B------:R-:W-:Y:S01]  /*e3f0*/  PRMT R17, R17, 0x7610, R4 ;  /* 0x0000761011117816 */ /* 0x000fe20000000004 */
[----:B------:R-:W-:Y:S01]  /*e400*/  IMAD.MOV.U32 R19, RZ, RZ, R24 ;  /* 0x000000ffff137224 */ /* 0x000fe200078e0018 */
[----:B------:R-:W-:Y:S02]  /*e410*/  PRMT R4, R4, 0x7610, R9 ;  /* 0x0000761004047816 */ /* 0x000fe40000000009 */
.L_x_18063:
[----:B------:R-:W-:Y:S05]  /*e420*/  BSYNC B1 ;  /* 0x0000000000017941 */ /* 0x000fea0003800000 */
.L_x_18061:
        /* <DEDUP_REMOVED lines=9> */
.L_x_18065:
[----:B------:R-:W-:Y:S01]  /*e4c0*/  IMAD.MOV.U32 R24, RZ, RZ, R12 ;  /* 0x000000ffff187224 */ /* 0x000fe200078e000c */
[----:B------:R-:W-:Y:S01]  /*e4d0*/  PRMT R9, R9, 0x7610, R17 ;  /* 0x0000761009097816 */ /* 0x000fe20000000011 */
[----:B------:R-:W-:Y:S01]  /*e4e0*/  IMAD.MOV.U32 R12, RZ, RZ, R13 ;  /* 0x000000ffff0c7224 */ /* 0x000fe200078e000d */
[----:B------:R-:W-:Y:S02]  /*e4f0*/  PRMT R17, R17, 0x5410, R4 ;  /* 0x0000541011117816 */ /* 0x000fe40000000004 */
.L_x_18066:
[----:B------:R-:W-:Y:S05]  /*e500*/  BSYNC B1 ;  /* 0x0000000000017941 */ /* 0x000fea0003800000 */
.L_x_18064:
        /* <DEDUP_REMOVED lines=9> */
.L_x_18068:
[----:B------:R-:W-:Y:S01]  /*e5a0*/  IMAD.MOV.U32 R13, RZ, RZ, R24 ;  /* 0x000000ffff0d7224 */ /* 0x000fe200078e0018 */
[C---:B------:R-:W-:Y:S01]  /*e5b0*/  PRMT R4, R9.reuse, 0x7632, R4 ;  /* 0x0000763209047816 */ /* 0x040fe20000000004 */
[----:B------:R-:W-:Y:S01]  /*e5c0*/  IMAD.MOV.U32 R24, RZ, RZ, R25 ;  /* 0x000000ffff187224 */ /* 0x000fe200078e0019 */
[----:B------:R-:W-:Y:S02]  /*e5d0*/  PRMT R9, R9, 0x7610, R2 ;  /* 0x0000761009097816 */ /* 0x000fe40000000002 */
.L_x_18069:
[----:B------:R-:W-:Y:S05]  /*e5e0*/  BSYNC B1 ;  /* 0x0000000000017941 */ /* 0x000fea0003800000 */
.L_x_18067:
        /* <DEDUP_REMOVED lines=9> */
.L_x_18071:
[----:B------:R-:W-:Y:S01]  /*e680*/  IMAD.MOV.U32 R21, RZ, RZ, R13 ;  /* 0x000000ffff157224 */ /* 0x000fe200078e000d */
[----:B------:R-:W-:Y:S01]  /*e690*/  PRMT R2, R2, 0x5410, R4 ;  /* 0x0000541002027816 */ /* 0x000fe20000000004 */
[----:B------:R-:W-:Y:S01]  /*e6a0*/  IMAD.MOV.U32 R13, RZ, RZ, R14 ;  /* 0x000000ffff0d7224 */ /* 0x000fe200078e000e */
[----:B------:R-:W-:Y:S02]  /*e6b0*/  PRMT R4, R9, 0x7610, R4 ;  /* 0x0000761009047816 */ /* 0x000fe40000000004 */
.L_x_18072:
[----:B------:R-:W-:Y:S05]  /*e6c0*/  BSYNC B1 ;  /* 0x0000000000017941 */ /* 0x000fea0003800000 */
.L_x_18070:
        /* <DEDUP_REMOVED lines=9> */
.L_x_18074:
[----:B------:R-:W-:Y:S01]  /*e760*/  IMAD.MOV.U32 R14, RZ, RZ, R21 ;  /* 0x000000ffff0e7224 */ /* 0x000fe200078e0015 */
[C---:B------:R-:W-:Y:S01]  /*e770*/  PRMT R7, R2.reuse, 0x7632, R7 ;  /* 0x0000763202077816 */ /* 0x040fe20000000007 */
[----:B------:R-:W-:Y:S01]  /*e780*/  IMAD.MOV.U32 R21, RZ, RZ, R26 ;  /* 0x000000ffff157224 */ /* 0x000fe200078e001a */
[----:B------:R-:W-:Y:S02]  /*e790*/  PRMT R2, R2, 0x5410, R2 ;  /* 0x0000541002027816 */ /* 0x000fe40000000002 */
.L_x_18075:
[----:B------:R-:W-:Y:S05]  /*e7a0*/  BSYNC B1 ;  /* 0x0000000000017941 */ /* 0x000fea0003800000 */
.L_x_18073:
        /* <DEDUP_REMOVED lines=16> */
.L_x_18077:
[----:B------:R-:W-:Y:S01]  /*e8b0*/  IMAD.MOV.U32 R10, RZ, RZ, R3 ;  /* 0x000000ffff0a7224 */ /* 0x000fe200078e0003 */
[C---:B------:R-:W-:Y:S01]  /*e8c0*/  PRMT R2, R7.reuse, 0x7632, R2 ;  /* 0x0000763207027816 */ /* 0x040fe20000000002 */
[----:B------:R-:W-:Y:S01]  /*e8d0*/  IMAD.MOV.U32 R3, RZ, RZ, R22 ;  /* 0x000000ffff037224 */ /* 0x000fe200078e0016 */
[----:B------:R-:W-:Y:S02]  /*e8e0*/  PRMT R7, R7, 0x5410, R17 ;  /* 0x0000541007077816 */ /* 0x000fe40000000011 */
.L_x_18078:
[----:B------:R-:W-:Y:S05]  /*e8f0*/  BSYNC B1 ;  /* 0x0000000000017941 */ /* 0x000fea0003800000 */
.L_x_18076:
        /* <DEDUP_REMOVED lines=9> */
.L_x_18080:
[----:B------:R-:W-:Y:S01]  /*e990*/  IMAD.MOV.U32 R23, RZ, RZ, R10 ;  /* 0x000000ffff177224 */ /* 0x000fe200078e000a */
[----:B------:R-:W-:Y:S01]  /*e9a0*/  PRMT R22, R2, 0x7610, R22 ;  /* 0x0000761002167816 */ /* 0x000fe20000000016 */
[----:B------:R-:W-:Y:S01]  /*e9b0*/  IMAD.MOV.U32 R10, RZ, RZ, R19 ;  /* 0x000000ffff0a7224 */ /* 0x000fe200078e0013 */
[----:B------:R-:W-:Y:S02]  /*e9c0*/  PRMT R2, R4, 0x7632, R2 ;  /* 0x0000763204027816 */ /* 0x000fe40000000002 */
.L_x_18081:
[----:B------:R-:W-:Y:S05]  /*e9d0*/  BSYNC B1 ;  /* 0x0000000000017941 */ /* 0x000fea0003800000 */
.L_x_18079:
        /* <DEDUP_REMOVED lines=9> */
.L_x_18083:
[----:B------:R-:W-:Y:S01]  /*ea70*/  PRMT R17, R22, 0x7610, R17 ;  /* 0x0000761016117816 */ /* 0x000fe20000000011 */
[----:B------:R-:W-:Y:S02]  /*ea80*/  IMAD.MOV.U32 R19, RZ, RZ, R23 ;  /* 0x000000ffff137224 */ /* 0x000fe400078e0017 */
[----:B------:R-:W-:Y:S01]  /*ea90*/  IMAD.MOV.U32 R23, RZ, RZ, R12 ;  /* 0x000000ffff177224 */ /* 0x000fe200078e000c */
[----:B------:R-:W-:Y:S02]  /*eaa0*/  PRMT R22, R17, 0x7632, R22 ;  /* 0x0000763211167816 */ /* 0x000fe40000000016 */
.L_x_18084:
[----:B------:R-:W-:Y:S05]  /*eab0*/  BSYNC B1 ;  /* 0x0000000000017941 */ /* 0x000fea0003800000 */
.L_x_18082:
        /* <DEDUP_REMOVED lines=9> */
.L_x_18086:
[----:B------:R-:W-:Y:S01]  /*eb50*/  IMAD.MOV.U32 R20, RZ, RZ, R19 ;  /* 0x000000ffff147224 */ /* 0x000fe200078e0013 */
[--C-:B------:R-:W-:Y:S01]  /*eb60*/  PRMT R22, R22, 0x5410, R17.reuse ;  /* 0x0000541016167816 */ /* 0x100fe20000000011 */
[----:B------:R-:W-:Y:S01]  /*eb70*/  IMAD.MOV.U32 R19, RZ, RZ, R24 ;  /* 0x000000ffff137224 */ /* 0x000fe200078e0018 */
[----:B------:R-:W-:Y:S02]  /*eb80*/  PRMT R17, R9, 0x7632, R17 ;  /* 0x0000763209117816 */ /* 0x000fe40000000011 */
.L_x_18087:
[----:B------:R-:W-:Y:S05]  /*eb90*/  BSYNC B1 ;  /* 0x0000000000017941 */ /* 0x000fea0003800000 */
.L_x_18085:
        /* <DEDUP_REMOVED lines=9> */
.L_x_18089:
[----:B------:R-:W-:Y:S01]  /*ec30*/  IMAD.MOV.U32 R12, RZ, RZ, R20 ;  /* 0x000000ffff0c7224 */ /* 0x000fe200078e0014 */
[----:B------:R-:W-:Y:S01]  /*ec40*/  PRMT R17, R17, 0x7610, R22 ;  /* 0x0000761011117816 */ /* 0x000fe20000000016 */
[----:B------:R-:W-:Y:S01]  /*ec50*/  IMAD.MOV.U32 R20, RZ, RZ, R13 ;  /* 0x000000ffff147224 */ /* 0x000fe200078e000d */
[----:B------:R-:W-:Y:S02]  /*ec60*/  PRMT R22, R22, 0x5410, R4 ;  /* 0x0000541016167816 */ /* 0x000fe40000000004 */
.L_x_18090:
[----:B------:R-:W-:Y:S05]  /*ec70*/  BSYNC B1 ;  /* 0x0000000000017941 */ /* 0x000fea0003800000 */
.L_x_18088:
        /* <DEDUP_REMOVED lines=9> */
.L_x_18092:
[----:B------:R-:W-:Y:S01]  /*ed10*/  IMAD.MOV.U32 R9, RZ, RZ, R12 ;  /* 0x000000ffff097224 */ /* 0x000fe200078e000c */
[C---:B------:R-:W-:Y:S01]  /*ed20*/  PRMT R13, R17.reuse, 0x7632, R13 ;  /* 0x00007632110d7816 */ /* 0x040fe2000000000d */
[----:B------:R-:W-:Y:S01]  /*ed30*/  IMAD.MOV.U32 R12, RZ, RZ, R21 ;  /* 0x000000ffff0c7224 */ /* 0x000fe200078e0015 */
[----:B------:R-:W-:Y:S02]  /*ed40*/  PRMT R17, R17, 0x7610, R2 ;  /* 0x0000761011117816 */ /* 0x000fe40000000002 */
.L_x_18093:
[----:B------:R-:W-:Y:S05]  /*ed50*/  BSYNC B1 ;  /* 0x0000000000017941 */ /* 0x000fea0003800000 */
.L_x_18091:
        /* <DEDUP_REMOVED lines=9> */
.L_x_18095:
[----:B------:R-:W-:Y:S01]  /*edf0*/  IMAD.MOV.U32 R4, RZ, RZ, R9 ;  /* 0x000000ffff047224 */ /* 0x000fe200078e0009 */
[--C-:B------:R-:W-:Y:S01]  /*ee00*/  PRMT R2, R2, 0x5410, R13.reuse ;  /* 0x0000541002027816 */ /* 0x100fe2000000000d */
[----:B------:R-:W-:Y:S01]  /*ee10*/  IMAD.MOV.U32 R9, RZ, RZ, R14 ;  /* 0x000000ffff097224 */ /* 0x000fe200078e000e */
[----:B------:R-:W-:Y:S02]  /*ee20*/  PRMT R13, R7, 0x7610, R13 ;  /* 0x00007610070d7816 */ /* 0x000fe4000000000d */
.L_x_18096:
[----:B------:R-:W-:Y:S05]  /*ee30*/  BSYNC B1 ;  /* 0x0000000000017941 */ /* 0x000fea0003800000 */
.L_x_18094:
        /* <DEDUP_REMOVED lines=16> */
.L_x_18098:
[----:B------:R-:W-:Y:S01]  /*ef40*/  IMAD.MOV.U32 R14, RZ, RZ, R3 ;  /* 0x000000ffff0e7224 */ /* 0x000fe200078e0003 */
[----:B------:R-:W-:Y:S01]  /*ef50*/  PRMT R24, R24, 0x7610, R7 ;  /* 0x0000761018187816 */ /* 0x000fe20000000007 */
[----:B------:R-:W-:Y:S01]  /*ef60*/  IMAD.MOV.U32 R3, RZ, RZ, R10 ;  /* 0x000000ffff037224 */ /* 0x000fe200078e000a */
[----:B------:R-:W-:Y:S02]  /*ef70*/  PRMT R7, R7, 0x5410, R2 ;  /* 0x0000541007077816 */ /* 0x000fe40000000002 */
.L_x_18099:
[----:B------:R-:W-:Y:S05]  /*ef80*/  BSYNC B1 ;  /* 0x0000000000017941 */ /* 0x000fea0003800000 */
.L_x_18097:
        /* <DEDUP_REMOVED lines=9> */
.L_x_18101:
[----:B------:R-:W-:Y:S01]  /*f020*/  IMAD.MOV.U32 R10, RZ, RZ, R14 ;  /* 0x000000ffff0a7224 */ /* 0x000fe200078e000e */
[----:B------:R-:W-:Y:S01]  /*f030*/  PRMT R24, R24, 0x5432, R22 ;  /* 0x0000543218187816 */ /* 0x000fe20000000016 */
[----:B------:R-:W-:Y:S02]  /*f040*/  IMAD.MOV.U32 R14, RZ, RZ, R23 ;  /* 0x000000ffff0e7224 */ /* 0x000fe400078e0017 */
.L_x_18102:
[----:B------:R-:W-:Y:S05]  /*f050*/  BSYNC B1 ;  /* 0x0000000000017941 */ /* 0x000fea0003800000 */
.L_x_18100:
        /* <DEDUP_REMOVED lines=9> */
.L_x_18104:
[----:B------:R-:W-:Y:S01]  /*f0f0*/  IMAD.MOV.U32 R18, RZ, RZ, R10 ;  /* 0x000000ffff127224 */ /* 0x000fe200078e000a */
[--C-:B------:R-:W-:Y:S01]  /*f100*/  PRMT R21, R21, 0x5410, R24.reuse ;  /* 0x0000541015157816 */ /* 0x100fe20000000018 */
[----:B------:R-:W-:Y:S01]  /*f110*/  IMAD.MOV.U32 R10, RZ, RZ, R19 ;  /* 0x000000ffff0a7224 */ /* 0x000fe200078e0013 */
[----:B------:R-:W-:Y:S02]  /*f120*/  PRMT R24, R17, 0x7610, R24 ;  /* 0x0000761011187816 */ /* 0x000fe40000000018 */
.L_x_18105:
[----:B------:R-:W-:Y:S05]  /*f130*/  BSYNC B1 ;  /* 0x0000000000017941 */ /* 0x000fea0003800000 */
.L_x_18103:
        /* <DEDUP_REMOVED lines=9> */
.L_x_18107:
[----:B------:R-:W-:Y:S01]  /*f1d0*/  IMAD.MOV.U32 R19, RZ, RZ, R18 ;  /* 0x000000ffff137224 */ /* 0x000fe200078e0012 */
[C---:B------:R-:W-:Y:S01]  /*f1e0*/  PRMT R7, R21.reuse, 0x7632, R7 ;  /* 0x0000763215077816 */ /* 0x040fe20000000007 */
[----:B------:R-:W-:Y:S01]  /*f1f0*/  IMAD.MOV.U32 R18, RZ, RZ, R20 ;  /* 0x000000ffff127224 */ /* 0x000fe200078e0014 */
[----:B------:R-:W-:Y:S02]  /*f200*/  PRMT R21, R21, 0x7610, R22 ;  /* 0x0000761015157816 */ /* 0x000fe40000000016 */
.L_x_18108:
[----:B------:R-:W-:Y:S05]  /*f210*/  BSYNC B1 ;  /* 0x0000000000017941 */ /* 0x000fea0003800000 */
.L_x_18106:
        /* <DEDUP_REMOVED lines=9> */
.L_x_18110:
[----:B------:R-:W-:Y:S01]  /*f2b0*/  IMAD.MOV.U32 R20, RZ, RZ, R19 ;  /* 0x000000ffff147224 */ /* 0x000fe200078e0013 */
[----:B------:R-:W-:Y:S01]  /*f2c0*/  PRMT R21, R7, 0x7610, R21 ;  /* 0x0000761007157816 */ /* 0x000fe20000000015 */
[----:B------:R-:W-:Y:S01]  /*f2d0*/  IMAD.MOV.U32 R19, RZ, RZ, R12 ;  /* 0x000000ffff137224 */ /* 0x000fe200078e000c */
[----:B------:R-:W-:Y:S02]  /*f2e0*/  PRMT R7, R17, 0x7632, R7 ;  /* 0x0000763211077816 */ /* 0x000fe40000000007 */
.L_x_18111:
[----:B------:R-:W-:Y:S05]  /*f2f0*/  BSYNC B1 ;  /* 0x0000000000017941 */ /* 0x000fea0003800000 */
.L_x_18109:
        /* <DEDUP_REMOVED lines=9> */
.L_x_18113:
[----:B------:R-:W-:Y:S01]  /*f390*/  PRMT R13, R13, 0x5410, R21 ;  /* 0x000054100d0d7816 */ /* 0x000fe20000000015 */
[----:B------:R-:W-:Y:S02]  /*f3a0*/  IMAD.MOV.U32 R17, RZ, RZ, R20 ;  /* 0x000000ffff117224 */ /* 0x000fe400078e0014 */
[----:B------:R-:W-:Y:S01]  /*f3b0*/  IMAD.MOV.U32 R20, RZ, RZ, R9 ;  /* 0x000000ffff147224 */ /* 0x000fe200078e0009 */
[----:B------:R-:W-:Y:S02]  /*f3c0*/  PRMT R21, R13, 0x7610, R21 ;  /* 0x000076100d157816 */ /* 0x000fe40000000015 */
.L_x_18114:
[----:B------:R-:W-:Y:S05]  /*f3d0*/  BSYNC B1 ;  /* 0x0000000000017941 */ /* 0x000fea0003800000 */
.L_x_18112:
        /* <DEDUP_REMOVED lines=9> */
.L_x_18116:
[----:B------:R-:W-:Y:S01]  /*f470*/  IMAD.MOV.U32 R12, RZ, RZ, R17 ;  /* 0x000000ffff0c7224 */ /* 0x000fe200078e0011 */
[----:B------:R-:W-:Y:S01]  /*f480*/  PRMT R9, R9, 0x7610, R13 ;  /* 0x0000761009097816 */ /* 0x000fe2000000000d */
[----:B------:R-:W-:Y:S01]  /*f490*/  IMAD.MOV.U32 R17, RZ, RZ, R4 ;  /* 0x000000ffff117224 */ /* 0x000fe200078e0004 */
[----:B------:R-:W-:Y:S02]  /*f4a0*/  PRMT R13, R13, 0x7610, R2 ;  /* 0x000076100d0d7816 */ /* 0x000fe40000000002 */
.L_x_18117:
[----:B------:R-:W-:Y:S05]  /*f4b0*/  BSYNC B1 ;  /* 0x0000000000017941 */ /* 0x000fea0003800000 */
.L_x_18115:
        /* <DEDUP_REMOVED lines=16> */
.L_x_18119:
[C---:B------:R-:W-:Y:S01]  /*f5c0*/  PRMT R33, R7.reuse, 0x7632, R33 ;  /* 0x0000763207217816 */ /* 0x040fe20000000021 */
[----:B------:R-:W-:Y:S01]  /*f5d0*/  IMAD.MOV.U32 R2, RZ, RZ, R3 ;  /* 0x000000ffff027224 */ /* 0x000fe200078e0003 */
[----:B------:R-:W-:Y:S01]  /*f5e0*/  PRMT R7, R7, 0x7610, R24 ;  /* 0x0000761007077816 */ /* 0x000fe20000000018 */
[----:B------:R-:W-:Y:S02]  /*f5f0*/  IMAD.MOV.U32 R3, RZ, RZ, R14 ;  /* 0x000000ffff037224 */ /* 0x000fe400078e000e */
.L_x_18120:
[----:B------:R-:W-:Y:S05]  /*f600*/  BSYNC B1 ;  /* 0x0000000000017941 */ /* 0x000fea0003800000 */
.L_x_18118:
        /* <DEDUP_REMOVED lines=9> */
.L_x_18122:
[--C-:B------:R-:W-:Y:S01]  /*f6a0*/  PRMT R32, R32, 0x5410, R33.reuse ;  /* 0x0000541020207816 */ /* 0x100fe20000000021 */
[----:B------:R-:W-:Y:S01]  /*f6b0*/  IMAD.MOV.U32 R31, RZ, RZ, R2 ;  /* 0x000000ffff1f7224 */ /* 0x000fe200078e0002 */
[----:B------:R-:W-:Y:S01]  /*f6c0*/  PRMT R33, R24, 0x7610, R33 ;  /* 0x0000761018217816 */ /* 0x000fe20000000021 */
[----:B------:R-:W-:Y:S02]  /*f6d0*/  IMAD.MOV.U32 R2, RZ, RZ, R10 ;  /* 0x000000ffff027224 */ /* 0x000fe400078e000a */
.L_x_18123:
[----:B------:R-:W-:Y:S05]  /*f6e0*/  BSYNC B1 ;  /* 0x0000000000017941 */ /* 0x000fea0003800000 */
.L_x_18121:
        /* <DEDUP_REMOVED lines=9> */
.L_x_18125:
[----:B------:R-:W-:Y:S01]  /*f780*/  IMAD.MOV.U32 R30, RZ, RZ, R31 ;  /* 0x000000ffff1e7224 */ /* 0x000fe200078e001f */
[----:B------:R-:W-:Y:S01]  /*f790*/  PRMT R32, R32, 0x7632, R21 ;  /* 0x0000763220207816 */ /* 0x000fe20000000015 */
[----:B------:R-:W-:Y:S02]  /*f7a0*/  IMAD.MOV.U32 R31, RZ, RZ, R18 ;  /* 0x000000ffff1f7224 */ /* 0x000fe400078e0012 */
.L_x_18126:
[----:B------:R-:W-:Y:S05]  /*f7b0*/  BSYNC B1 ;  /* 0x0000000000017941 */ /* 0x000fea0003800000 */
.L_x_18124:
        /* <DEDUP_REMOVED lines=9> */
.L_x_18128:
[----:B------:R-:W-:Y:S01]  /*f850*/  PRMT R24, R32, 0x7610, R24 ;  /* 0x0000761020187816 */ /* 0x000fe20000000018 */
[----:B------:R-:W-:Y:S01]  /*f860*/  IMAD.MOV.U32 R29, RZ, RZ, R30 ;  /* 0x000000ffff1d7224 */ /* 0x000fe200078e001e */
[----:B------:R-:W-:Y:S01]  /*f870*/  PRMT R32, R7, 0x7610, R32 ;  /* 0x0000761007207816 */ /* 0x000fe20000000020 */
[----:B------:R-:W-:Y:S02]  /*f880*/  IMAD.MOV.U32 R30, RZ, RZ, R19 ;  /* 0x000000ffff1e7224 */ /* 0x000fe400078e0013 */
.L_x_18129:
[----:B------:R-:W-:Y:S05]  /*f890*/  BSYNC B1 ;  /* 0x0000000000017941 */ /* 0x000fea0003800000 */
.L_x_18127:
        /* <DEDUP_REMOVED lines=9> */
.L_x_18131:
[----:B------:R-:W-:Y:S01]  /*f930*/  PRMT R7, R24, 0x7610, R7 ;  /* 0x0000761018077816 */ /* 0x000fe20000000007 */
[----:B------:R-:W-:Y:S01]  /*f940*/  IMAD.MOV.U32 R28, RZ, RZ, R29 ;  /* 0x000000ffff1c7224 */ /* 0x000fe200078e001d */
[----:B------:R-:W-:Y:S01]  /*f950*/  PRMT R24, R21, 0x7610, R24 ;  /* 0x0000761015187816 */ /* 0x000fe20000000018 */
[----:B------:R-:W-:Y:S02]  /*f960*/  IMAD.MOV.U32 R29, RZ, RZ, R20 ;  /* 0x000000ffff1d7224 */ /* 0x000fe400078e0014 */
.L_x_18132:
[----:B------:R-:W-:Y:S05]  /*f970*/  BSYNC B1 ;  /* 0x0000000000017941 */ /* 0x000fea0003800000 */
.L_x_18130:
        /* <DEDUP_REMOVED lines=9> */
.L_x_18134:
[--C-:B------:R-:W-:Y:S01]  /*fa10*/  PRMT R24, R24, 0x5410, R7.reuse ;  /* 0x0000541018187816 */ /* 0x100fe20000000007 */
[----:B------:R-:W-:Y:S01]  /*fa20*/  IMAD.MOV.U32 R27, RZ, RZ, R28 ;  /* 0x000000ffff1b7224 */ /* 0x000fe200078e001c */
[----:B------:R-:W-:Y:S01]  /*fa30*/  PRMT R7, R13, 0x7632, R7 ;  /* 0x000076320d077816 */ /* 0x000fe20000000007 */
[----:B------:R-:W-:Y:S02]  /*fa40*/  IMAD.MOV.U32 R28, RZ, RZ, R17 ;  /* 0x000000ffff1c7224 */ /* 0x000fe400078e0011 */
.L_x_18135:
[----:B------:R-:W-:Y:S05]  /*fa50*/  BSYNC B1 ;  /* 0x0000000000017941 */ /* 0x000fea0003800000 */
.L_x_18133:
        /* <DEDUP_REMOVED lines=9> */
.L_x_18137:
[----:B------:R-:W-:Y:S01]  /*faf0*/  PRMT R33, R33, 0x7610, R24 ;  /* 0x0000761021217816 */ /* 0x000fe20000000018 */
[----:B------:R-:W-:Y:S01]  /*fb00*/  IMAD.MOV.U32 R26, RZ, RZ, R27 ;  /* 0x000000ffff1a7224 */ /* 0x000fe200078e001b */
[----:B------:R-:W-:Y:S01]  /*fb10*/  PRMT R24, R24, 0x7610, R9 ;  /* 0x0000761018187816 */ /* 0x000fe20000000009 */
[----:B------:R-:W-:Y:S02]  /*fb20*/  IMAD.MOV.U32 R27, RZ, RZ, R12 ;  /* 0x000000ffff1b7224 */ /* 0x000fe400078e000c */
.L_x_18138:
[----:B------:R-:W-:Y:S05]  /*fb30*/  BSYNC B1 ;  /* 0x0000000000017941 */ /* 0x000fea0003800000 */
.L_x_18136:
[----:B------:R-:W-:Y:S02]  /*fb40*/  FADD.FTZ R5, R11, R5 ;  /* 0x000000050b057221 */ /* 0x000fe40000010000 */
[----:B------:R-:W-:Y:S02]  /*fb50*/  IMAD.MOV.U32 R4, RZ, RZ, R0 ;  /* 0x000000ffff047224 */ /* 0x000fe400078e0000 */
.L_x_17970:
[----:B--234-:R-:W-:Y:S05]  /*fb60*/  BSYNC B0 ;  /* 0x0000000000007941 */ /* 0x01cfea0003800000 */
.L_x_17969:
        /* <DEDUP_REMOVED lines=45> */
.L_x_18142:
[----:B------:R-:W-:Y:S01]  /*fe40*/  IMAD.MOV.U32 R4, RZ, RZ, R3 ;  /* 0x000000ffff047224 */ /* 0x000fe200078e0003 */
[C---:B------:R-:W-:Y:S01]  /*fe50*/  PRMT R13, R7.reuse, 0x7632, R13 ;  /* 0x00007632070d7816 */ /* 0x040fe2000000000d */
[----:B------:R-:W-:Y:S01]  /*fe60*/  IMAD.MOV.U32 R3, RZ, RZ, R2 ;  /* 0x000000ffff037224 */ /* 0x000fe200078e0002 */
[----:B------:R-:W-:Y:S02]  /*fe70*/  PRMT R7, R7, 0x5410, R33 ;  /* 0x0000541007077816 */ /* 0x000fe40000000021 */
.L_x_18143:
[----:B------:R-:W-:Y:S05]  /*fe80*/  BSYNC B1 ;  /* 0x0000000000017941 */ /* 0x000fea0003800000 */
.L_x_18141:
        /* <DEDUP_REMOVED lines=9> */
.L_x_18145:
[----:B------:R-:W-:Y:S01]  /*ff20*/  IMAD.MOV.U32 R17, RZ, RZ, R4 ;  /* 0x000000ffff117224 */ /* 0x000fe200078e0004 */
[----:B------:R-:W-:Y:S01]  /*ff30*/  PRMT R2, R2, 0x5410, R13 ;  /* 0x0000541002027816 */ /* 0x000fe2000000000d */
[----:B------:R-:W-:Y:S01]  /*ff40*/  IMAD.MOV.U32 R4, RZ, RZ, R31 ;  /* 0x000000ffff047224 */ /* 0x000fe200078e001f */
[----:B------:R-:W-:Y:S02]  /*ff50*/  PRMT R13, R32, 0x7632, R13 ;  /* 0x00007632200d7816 */ /* 0x000fe4000000000d */
.L_x_18146:
[----:B------:R-:W-:Y:S05]  /*ff60*/  BSYNC B1 ;  /* 0x0000000000017941 */ /* 0x000fea0003800000 */
.L_x_18144:
        /* <DEDUP_REMOVED lines=9> */
.L_x_18148:
[----:B------:R-:W-:Y:S01]  /*10000*/  IMAD.MOV.U32 R19, RZ, RZ, R17 ;  /* 0x000000ffff137224 */ /* 0x000fe200078e0011 */
[----:B------:R-:W-:Y:S01]  /*10010*/  PRMT R13, R13, 0x7610, R2 ;  /* 0x000076100d0d7816 */ /* 0x000fe20000000002 */
[----:B------:R-:W-:Y:S01]  /*10020*/  IMAD.MOV.U32 R17, RZ, RZ, R30 ;  /* 0x000000ffff117224 */ /* 0x000fe200078e001e */
[----:B------:R-:W-:Y:S02]  /*10030*/  PRMT R2, R2, 0x5410, R32 ;  /* 0x0000541002027816 */ /* 0x000fe40000000020 */
.L_x_18149:
[----:B------:R-:W-:Y:S05]  /*10040*/  BSYNC B1 ;  /* 0x0000000000017941 */ /* 0x000fea0003800000 */
.L_x_18147:
        /* <DEDUP_REMOVED lines=9> */
.L_x_18151:
[----:B------:R-:W-:Y:S01]  /*100e0*/  IMAD.MOV.U32 R21, RZ, RZ, R19 ;  /* 0x000000ffff157224 */ /* 0x000fe200078e0013 */
[C---:B------:R-:W-:Y:S01]  /*100f0*/  PRMT R2, R13.reuse, 0x7632, R2 ;  /* 0x000076320d027816 */ /* 0x040fe20000000002 */
[----:B------:R-:W-:Y:S01]  /*10100*/  IMAD.MOV.U32 R19, RZ, RZ, R29 ;  /* 0x000000ffff137224 */ /* 0x000fe200078e001d */
[----:B------:R-:W-:Y:S02]  /*10110*/  PRMT R13, R13, 0x5410, R24 ;  /* 0x000054100d0d7816 */ /* 0x000fe40000000018 */
.L_x_18152:
[----:B------:R-:W-:Y:S05]  /*10120*/  BSYNC B1 ;  /* 0x0000000000017941 */ /* 0x000fea0003800000 */
.L_x_18150:
        /* <DEDUP_REMOVED lines=9> */
.L_x_18154:
[----:B------:R-:W-:Y:S01]  /*101c0*/  IMAD.MOV.U32 R30, RZ, RZ, R21 ;  /* 0x000000ffff1e7224 */ /* 0x000fe200078e0015 */
[----:B------:R-:W-:Y:S01]  /*101d0*/  PRMT R23, R23, 0x5410, R2 ;  /* 0x0000541017177816 */ /* 0x000fe20000000002 */
[----:B------:R-:W-:Y:S01]  /*101e0*/  IMAD.MOV.U32 R21, RZ, RZ, R28 ;  /* 0x000000ffff157224 */ /* 0x000fe200078e001c */
[----:B------:R-:W-:Y:S02]  /*101f0*/  PRMT R2, R7, 0x7610, R2 ;  /* 0x0000761007027816 */ /* 0x000fe40000000002 */
.L_x_18155:
[----:B------:R-:W-:Y:S05]  /*10200*/  BSYNC B1 ;  /* 0x0000000000017941 */ /* 0x000fea0003800000 */
.L_x_18153:
        /* <DEDUP_REMOVED lines=9> */
.L_x_18157:
[----:B------:R-:W-:Y:S01]  /*102a0*/  IMAD.MOV.U32 R25, RZ, RZ, R30 ;  /* 0x000000ffff197224 */ /* 0x000fe200078e001e */
[C---:B------:R-:W-:Y:S01]  /*102b0*/  PRMT R7, R23.reuse, 0x7632, R7 ;  /* 0x0000763217077816 */ /* 0x040fe20000000007 */
[----:B------:R-:W-:Y:S01]  /*102c0*/  IMAD.MOV.U32 R30, RZ, RZ, R27 ;  /* 0x000000ffff1e7224 */ /* 0x000fe200078e001b */
[----:B------:R-:W-:Y:S02]  /*102d0*/  PRMT R23, R23, 0x7610, R24 ;  /* 0x0000761017177816 */ /* 0x000fe40000000018 */
.L_x_18158:
[----:B------:R-:W-:Y:S05]  /*102e0*/  BSYNC B1 ;  /* 0x0000000000017941 */ /* 0x000fea0003800000 */
.L_x_18156:
        /* <DEDUP_REMOVED lines=9> */
.L_x_18160:
[----:B------:R-:W-:Y:S01]  /*10380*/  IMAD.MOV.U32 R24, RZ, RZ, R25 ;  /* 0x000000ffff187224 */ /* 0x000fe200078e0019 */
[----:B------:R-:W-:Y:S01]  /*10390*/  PRMT R23, R7, 0x7610, R23 ;  /* 0x0000761007177816 */ /* 0x000fe20000000017 */
[----:B------:R-:W-:Y:S01]  /*103a0*/  IMAD.MOV.U32 R25, RZ, RZ, R26 ;  /* 0x000000ffff197224 */ /* 0x000fe200078e001a */
[----:B------:R-:W-:Y:S02]  /*103b0*/  PRMT R7, R33, 0x7632, R7 ;  /* 0x0000763221077816 */ /* 0x000fe40000000007 */
.L_x_18161:
[----:B------:R-:W-:Y:S05]  /*103c0*/  BSYNC B1 ;  /* 0x0000000000017941 */ /* 0x000fea0003800000 */
.L_x_18159:
        /* <DEDUP_REMOVED lines=16> */
.L_x_18163:
[----:B------:R-:W-:Y:S01]  /*104d0*/  IMAD.MOV.U32 R14, RZ, RZ, R3 ;  /* 0x000000ffff0e7224 */ /* 0x000fe200078e0003 */
[C---:B------:R-:W-:Y:S01]  /*104e0*/  PRMT R9, R7.reuse, 0x7632, R9 ;  /* 0x0000763207097816 */ /* 0x040fe20000000009 */
[----:B------:R-:W-:Y:S01]  /*104f0*/  IMAD.MOV.U32 R3, RZ, RZ, R4 ;  /* 0x000000ffff037224 */ /* 0x000fe200078e0004 */
[----:B------:R-:W-:Y:S02]  /*10500*/  PRMT R7, R7, 0x5410, R13 ;  /* 0x0000541007077816 */ /* 0x000fe4000000000d */
.L_x_18164:
[----:B------:R-:W-:Y:S05]  /*10510*/  BSYNC B1 ;  /* 0x0000000000017941 */ /* 0x000fea0003800000 */
.L_x_18162:
        /* <DEDUP_REMOVED lines=9> */
.L_x_18166:
[----:B------:R-:W-:Y:S01]  /*105b0*/  IMAD.MOV.U32 R4, RZ, RZ, R14 ;  /* 0x000000ffff047224 */ /* 0x000fe200078e000e */
[----:B------:R-:W-:Y:S01]  /*105c0*/  PRMT R13, R9, 0x7610, R13 ;  /* 0x00007610090d7816 */ /* 0x000fe2000000000d */
[----:B------:R-:W-:Y:S01]  /*105d0*/  IMAD.MOV.U32 R14, RZ, RZ, R17 ;  /* 0x000000ffff0e7224 */ /* 0x000fe200078e0011 */
[----:B------:R-:W-:Y:S02]  /*105e0*/  PRMT R9, R2, 0x7632, R9 ;  /* 0x0000763202097816 */ /* 0x000fe40000000009 */
.L_x_18167:
[----:B------:R-:W-:Y:S05]  /*105f0*/  BSYNC B1 ;  /* 0x0000000000017941 */ /* 0x000fea0003800000 */
.L_x_18165:
        /* <DEDUP_REMOVED lines=9> */
.L_x_18169:
[----:B------:R-:W-:Y:S01]  /*10690*/  IMAD.MOV.U32 R26, RZ, RZ, R4 ;  /* 0x000000ffff1a7224 */ /* 0x000fe200078e0004 */
[----:B------:R-:W-:Y:S01]  /*106a0*/  PRMT R2, R2, 0x5410, R13 ;  /* 0x0000541002027816 */ /* 0x000fe2000000000d */
[----:B------:R-:W-:Y:S01]  /*106b0*/  IMAD.MOV.U32 R4, RZ, RZ, R19 ;  /* 0x000000ffff047224 */ /* 0x000fe200078e0013 */
[----:B------:R-:W-:Y:S02]  /*106c0*/  PRMT R13, R13, 0x7632, R13 ;  /* 0x000076320d0d7816 */ /* 0x000fe4000000000d */
.L_x_18170:
[----:B------:R-:W-:Y:S05]  /*106d0*/  BSYNC B1 ;  /* 0x0000000000017941 */ /* 0x000fea0003800000 */
.L_x_18168:
        /* <DEDUP_REMOVED lines=9> */
.L_x_18172:
[----:B------:R-:W-:Y:S01]  /*10770*/  IMAD.MOV.U32 R17, RZ, RZ, R26 ;  /* 0x000000ffff117224 */ /* 0x000fe200078e001a */
[C---:B------:R-:W-:Y:S01]  /*10780*/  PRMT R19, R2.reuse, 0x7632, R19 ;  /* 0x0000763202137816 */ /* 0x040fe20000000013 */
[----:B------:R-:W-:Y:S01]  /*10790*/  IMAD.MOV.U32 R26, RZ, RZ, R21 ;  /* 0x000000ffff1a7224 */ /* 0x000fe200078e0015 */
[----:B------:R-:W-:Y:S02]  /*107a0*/  PRMT R2, R2, 0x5410, R2 ;  /* 0x0000541002027816 */ /* 0x000fe40000000002 */
.L_x_18173:
[----:B------:R-:W-:Y:S05]  /*107b0*/  BSYNC B1 ;  /* 0x0000000000017941 */ /* 0x000fea0003800000 */
.L_x_18171:
        /* <DEDUP_REMOVED lines=9> */
.L_x_18175:
[----:B------:R-:W-:Y:S01]  /*10850*/  IMAD.MOV.U32 R28, RZ, RZ, R17 ;  /* 0x000000ffff1c7224 */ /* 0x000fe200078e0011 */
[----:B------:R-:W-:Y:S01]  /*10860*/  PRMT R2, R19, 0x7610, R2 ;  /* 0x0000761013027816 */ /* 0x000fe20000000002 */
[----:B------:R-:W-:Y:S01]  /*10870*/  IMAD.MOV.U32 R17, RZ, RZ, R30 ;  /* 0x000000ffff117224 */ /* 0x000fe200078e001e */
[----:B------:R-:W-:Y:S02]  /*10880*/  PRMT R19, R23, 0x7632, R19 ;  /* 0x0000763217137816 */ /* 0x000fe40000000013 */
.L_x_18176:
[----:B------:R-:W-:Y:S05]  /*10890*/  BSYNC B1 ;  /* 0x0000000000017941 */ /* 0x000fea0003800000 */
.L_x_18174:
        /* <DEDUP_REMOVED lines=9> */
.L_x_18178:
[----:B------:R-:W-:Y:S01]  /*10930*/  IMAD.MOV.U32 R21, RZ, RZ, R28 ;  /* 0x000000ffff157224 */ /* 0x000fe200078e001c */
[----:B------:R-:W-:Y:S01]  /*10940*/  PRMT R27, R2, 0x7610, R27 ;  /* 0x00007610021b7816 */ /* 0x000fe2000000001b */
[----:B------:R-:W-:Y:S01]  /*10950*/  IMAD.MOV.U32 R28, RZ, RZ, R25 ;  /* 0x000000ffff1c7224 */ /* 0x000fe200078e0019 */
[----:B------:R-:W-:Y:S02]  /*10960*/  PRMT R2, R7, 0x7610, R2 ;  /* 0x0000761007027816 */ /* 0x000fe40000000002 */
.L_x_18179:
[----:B------:R-:W-:Y:S05]  /*10970*/  BSYNC B1 ;  /* 0x0000000000017941 */ /* 0x000fea0003800000 */
.L_x_18177:
        /* <DEDUP_REMOVED lines=9> */
.L_x_18181:
[----:B------:R-:W-:Y:S01]  /*10a10*/  IMAD.MOV.U32 R25, RZ, RZ, R21 ;  /* 0x000000ffff197224 */ /* 0x000fe200078e0015 */
[----:B------:R-:W-:Y:S01]  /*10a20*/  PRMT R7, R27, 0x7610, R7 ;  /* 0x000076101b077816 */ /* 0x000fe20000000007 */
[----:B------:R-:W-:Y:S01]  /*10a30*/  IMAD.MOV.U32 R21, RZ, RZ, R24 ;  /* 0x000000ffff157224 */ /* 0x000fe200078e0018 */
[----:B------:R-:W-:Y:S02]  /*10a40*/  PRMT R27, R23, 0x7610, R27 ;  /* 0x00007610171b7816 */ /* 0x000fe4000000001b */
.L_x_18182:
[----:B------:R-:W-:Y:S05]  /*10a50*/  BSYNC B1 ;  /* 0x0000000000017941 */ /* 0x000fea0003800000 */
.L_x_18180:
        /* <DEDUP_REMOVED lines=16> */
.L_x_18184:
[----:B------:R-:W-:Y:S01]  /*10b60*/  IMAD.MOV.U32 R23, RZ, RZ, R3 ;  /* 0x000000ffff177224 */ /* 0x000fe200078e0003 */
[C---:B------:R-:W-:Y:S01]  /*10b70*/  PRMT R24, R7.reuse, 0x7632, R24 ;  /* 0x0000763207187816 */ /* 0x040fe20000000018 */
[----:B------:R-:W-:Y:S01]  /*10b80*/  IMAD.MOV.U32 R3, RZ, RZ, R14 ;  /* 0x000000ffff037224 */ /* 0x000fe200078e000e */
[----:B------:R-:W-:Y:S02]  /*10b90*/  PRMT R7, R7, 0x5410, R9 ;  /* 0x0000541007077816 */ /* 0x000fe40000000009 */
.L_x_18185:
[----:B------:R-:W-:Y:S05]  /*10ba0*/  BSYNC B1 ;  /* 0x0000000000017941 */ /* 0x000fea0003800000 */
.L_x_18183:
        /* <DEDUP_REMOVED lines=9> */
.L_x_18187:
[----:B------:R-:W-:Y:S01]  /*10c40*/  PRMT R13, R13, 0x5410, R24 ;  /* 0x000054100d0d7816 */ /* 0x000fe20000000018 */
[----:B------:R-:W-:Y:S02]  /*10c50*/  IMAD.MOV.U32 R9, RZ, RZ, R23 ;  /* 0x000000ffff097224 */ /* 0x000fe400078e0017 */
[----:B------:R-:W-:Y:S01]  /*10c60*/  IMAD.MOV.U32 R23, RZ, RZ, R4 ;  /* 0x000000ffff177224 */ /* 0x000fe200078e0004 */
[----:B------:R-:W-:Y:S02]  /*10c70*/  PRMT R24, R13, 0x7610, R24 ;  /* 0x000076100d187816 */ /* 0x000fe40000000018 */
.L_x_18188:
[----:B------:R-:W-:Y:S05]  /*10c80*/  BSYNC B1 ;  /* 0x0000000000017941 */ /* 0x000fea0003800000 */
.L_x_18186:
        /* <DEDUP_REMOVED lines=9> */
.L_x_18190:
[----:B------:R-:W-:Y:S01]  /*10d20*/  IMAD.MOV.U32 R4, RZ, RZ, R9 ;  /* 0x000000ffff047224 */ /* 0x000fe200078e0009 */
[----:B------:R-:W-:Y:S01]  /*10d30*/  PRMT R13, R13, 0x7632, R2 ;  /* 0x000076320d0d7816 */ /* 0x000fe20000000002 */
[----:B------:R-:W-:Y:S02]  /*10d40*/  IMAD.MOV.U32 R9, RZ, RZ, R26 ;  /* 0x000000ffff097224 */ /* 0x000fe400078e001a */
.L_x_18191:
[----:B------:R-:W-:Y:S05]  /*10d50*/  BSYNC B1 ;  /* 0x0000000000017941 */ /* 0x000fea0003800000 */
.L_x_18189:
        /* <DEDUP_REMOVED lines=9> */
.L_x_18193:
[----:B------:R-:W-:Y:S01]  /*10df0*/  IMAD.MOV.U32 R29, RZ, RZ, R4 ;  /* 0x000000ffff1d7224 */ /* 0x000fe200078e0004 */
[----:B------:R-:W-:Y:S01]  /*10e00*/  PRMT R2, R2, 0x5410, R13 ;  /* 0x0000541002027816 */ /* 0x000fe2000000000d */
[----:B------:R-:W-:Y:S01]  /*10e10*/  IMAD.MOV.U32 R4, RZ, RZ, R17 ;  /* 0x000000ffff047224 */ /* 0x000fe200078e0011 */
[----:B------:R-:W-:Y:S02]  /*10e20*/  PRMT R13, R19, 0x7610, R13 ;  /* 0x00007610130d7816 */ /* 0x000fe4000000000d */
.L_x_18194:
[----:B------:R-:W-:Y:S05]  /*10e30*/  BSYNC B1 ;  /* 0x0000000000017941 */ /* 0x000fea0003800000 */
.L_x_18192:
        /* <DEDUP_REMOVED lines=9> */
.L_x_18196:
[----:B------:R-:W-:Y:S01]  /*10ed0*/  IMAD.MOV.U32 R14, RZ, RZ, R29 ;  /* 0x000000ffff0e7224 */ /* 0x000fe200078e001d */
[C---:B------:R-:W-:Y:S01]  /*10ee0*/  PRMT R17, R2.reuse, 0x7632, R17 ;  /* 0x0000763202117816 */ /* 0x040fe20000000011 */
[----:B------:R-:W-:Y:S01]  /*10ef0*/  IMAD.MOV.U32 R29, RZ, RZ, R28 ;  /* 0x000000ffff1d7224 */ /* 0x000fe200078e001c */
[----:B------:R-:W-:Y:S02]  /*10f00*/  PRMT R2, R2, 0x5410, R2 ;  /* 0x0000541002027816 */ /* 0x000fe40000000002 */
.L_x_18197:
[----:B------:R-:W-:Y:S05]  /*10f10*/  BSYNC B1 ;  /* 0x0000000000017941 */ /* 0x000fea0003800000 */
.L_x_18195:
        /* <DEDUP_REMOVED lines=9> */
.L_x_18199:
[----:B------:R-:W-:Y:S01]  /*10fb0*/  IMAD.MOV.U32 R26, RZ, RZ, R14 ;  /* 0x000000ffff1a7224 */ /* 0x000fe200078e000e */
[----:B------:R-:W-:Y:S01]  /*10fc0*/  PRMT R2, R17, 0x7610, R2 ;  /* 0x0000761011027816 */ /* 0x000fe20000000002 */
[----:B------:R-:W-:Y:S01]  /*10fd0*/  IMAD.MOV.U32 R14, RZ, RZ, R21 ;  /* 0x000000ffff0e7224 */ /* 0x000fe200078e0015 */
[----:B------:R-:W-:Y:S02]  /*10fe0*/  PRMT R17, R27, 0x7610, R17 ;  /* 0x000076101b117816 */ /* 0x000fe40000000011 */
.L_x_18200:
[----:B------:R-:W-:Y:S05]  /*10ff0*/  BSYNC B1 ;  /* 0x0000000000017941 */ /* 0x000fea0003800000 */
.L_x_18198:
        /* <DEDUP_REMOVED lines=9> */
.L_x_18202:
[----:B------:R-:W-:Y:S01]  /*11090*/  IMAD.MOV.U32 R19, RZ, RZ, R26 ;  /* 0x000000ffff137224 */ /* 0x000fe200078e001a */
[--C-:B------:R-:W-:Y:S01]  /*110a0*/  PRMT R17, R17, 0x5410, R2.reuse ;  /* 0x0000541011117816 */ /* 0x100fe20000000002 */
[----:B------:R-:W-:Y:S01]  /*110b0*/  IMAD.MOV.U32 R26, RZ, RZ, R25 ;  /* 0x000000ffff1a7224 */ /* 0x000fe200078e0019 */
[----:B------:R-:W-:Y:S02]  /*110c0*/  PRMT R2, R7, 0x7610, R2 ;  /* 0x0000761007027816 */ /* 0x000fe40000000002 */
.L_x_18203:
[----:B------:R-:W-:Y:S05]  /*110d0*/  BSYNC B1 ;  /* 0x0000000000017941 */ /* 0x000fea0003800000 */
.L_x_18201:
        /* <DEDUP_REMOVED lines=16> */
.L_x_18205:
[----:B------:R-:W-:Y:S01]  /*111e0*/  IMAD.MOV.U32 R12, RZ, RZ, R3 ;  /* 0x000000ffff0c7224 */ /* 0x000fe200078e0003 */
[----:B------:R-:W-:Y:S01]  /*111f0*/  PRMT R7, R7, 0x5432, R24 ;  /* 0x0000543207077816 */ /* 0x000fe20000000018 */
[----:B------:R-:W-:Y:S02]  /*11200*/  IMAD.MOV.U32 R3, RZ, RZ, R23 ;  /* 0x000000ffff037224 */ /* 0x000fe400078e0017 */
.L_x_18206:
[----:B------:R-:W-:Y:S05]  /*11210*/  BSYNC B1 ;  /* 0x0000000000017941 */ /* 0x000fea0003800000 */
.L_x_18204:
        /* <DEDUP_REMOVED lines=9> */
.L_x_18208:
[----:B------:R-:W-:Y:S01]  /*112b0*/  IMAD.MOV.U32 R21, RZ, RZ, R12 ;  /* 0x000000ffff157224 */ /* 0x000fe200078e000c */
[----:B------:R-:W-:Y:S01]  /*112c0*/  PRMT R23, R7, 0x7610, R23 ;  /* 0x0000761007177816 */ /* 0x000fe20000000017 */
[----:B------:R-:W-:Y:S01]  /*112d0*/  IMAD.MOV.U32 R12, RZ, RZ, R9 ;  /* 0x000000ffff0c7224 */ /* 0x000fe200078e0009 */
[----:B------:R-:W-:Y:S02]  /*112e0*/  PRMT R7, R13, 0x7632, R7 ;  /* 0x000076320d077816 */ /* 0x000fe40000000007 */
.L_x_18209:
[----:B------:R-:W-:Y:S05]  /*112f0*/  BSYNC B1 ;  /* 0x0000000000017941 */ /* 0x000fea0003800000 */
.L_x_18207:
        /* <DEDUP_REMOVED lines=9> */
.L_x_18211:
[----:B------:R-:W-:Y:S01]  /*11390*/  IMAD.MOV.U32 R24, RZ, RZ, R21 ;  /* 0x000000ffff187224 */ /* 0x000fe200078e0015 */
[--C-:B------:R-:W-:Y:S01]  /*113a0*/  PRMT R9, R9, 0x5410, R23.reuse ;  /* 0x0000541009097816 */ /* 0x100fe20000000017 */
[----:B------:R-:W-:Y:S01]  /*113b0*/  IMAD.MOV.U32 R21, RZ, RZ, R4 ;  /* 0x000000ffff157224 */ /* 0x000fe200078e0004 */
[----:B------:R-:W-:Y:S02]  /*113c0*/  PRMT R23, R13, 0x7610, R23 ;  /* 0x000076100d177816 */ /* 0x000fe40000000017 */
.L_x_18212:
[----:B------:R-:W-:Y:S05]  /*113d0*/  BSYNC B1 ;  /* 0x0000000000017941 */ /* 0x000fea0003800000 */
.L_x_18210:
        /* <DEDUP_REMOVED lines=9> */
.L_x_18214:
[----:B------:R-:W-:Y:S01]  /*11470*/  IMAD.MOV.U32 R13, RZ, RZ, R24 ;  /* 0x000000ffff0d7224 */ /* 0x000fe200078e0018 */
[C---:B------:R-:W-:Y:S01]  /*11480*/  PRMT R4, R9.reuse, 0x7632, R4 ;  /* 0x0000763209047816 */ /* 0x040fe20000000004 */
[----:B------:R-:W-:Y:S01]  /*11490*/  IMAD.MOV.U32 R24, RZ, RZ, R29 ;  /* 0x000000ffff187224 */ /* 0x000fe200078e001d */
[----:B------:R-:W-:Y:S02]  /*114a0*/  PRMT R9, R9, 0x7610, R2 ;  /* 0x0000761009097816 */ /* 0x000fe40000000002 */
.L_x_18215:
[----:B------:R-:W-:Y:S05]  /*114b0*/  BSYNC B1 ;  /* 0x0000000000017941 */ /* 0x000fea0003800000 */
.L_x_18213:
        /* <DEDUP_REMOVED lines=9> */
.L_x_18217:
[----:B------:R-:W-:Y:S01]  /*11550*/  IMAD.MOV.U32 R25, RZ, RZ, R13 ;  /* 0x000000ffff197224 */ /* 0x000fe200078e000d */
[----:B------:R-:W-:Y:S01]  /*11560*/  PRMT R2, R2, 0x5410, R4 ;  /* 0x0000541002027816 */ /* 0x000fe20000000004 */
[----:B------:R-:W-:Y:S01]  /*11570*/  IMAD.MOV.U32 R13, RZ, RZ, R14 ;  /* 0x000000ffff0d7224 */ /* 0x000fe200078e000e */
[----:B------:R-:W-:Y:S02]  /*11580*/  PRMT R4, R17, 0x7610, R4 ;  /* 0x0000761011047816 */ /* 0x000fe40000000004 */
.L_x_18218:
[----:B------:R-:W-:Y:S05]  /*11590*/  BSYNC B1 ;  /* 0x0000000000017941 */ /* 0x000fea0003800000 */
.L_x_18216:
        /* <DEDUP_REMOVED lines=9> */
.L_x_18220:
[----:B------:R-:W-:Y:S01]  /*11630*/  IMAD.MOV.U32 R14, RZ, RZ, R25 ;  /* 0x000000ffff0e7224 */ /* 0x000fe200078e0019 */
[C---:B------:R-:W-:Y:S01]  /*11640*/  PRMT R9, R2.reuse, 0x7632, R9 ;  /* 0x0000763202097816 */ /* 0x040fe20000000009 */
[----:B------:R-:W-:Y:S01]  /*11650*/  IMAD.MOV.U32 R25, RZ, RZ, R26 ;  /* 0x000000ffff197224 */ /* 0x000fe200078e001a */
[----:B------:R-:W-:Y:S02]  /*11660*/  PRMT R2, R2, 0x5410, R2 ;  /* 0x0000541002027816 */ /* 0x000fe40000000002 */
.L_x_18221:
[----:B------:R-:W-:Y:S05]  /*11670*/  BSYNC B1 ;  /* 0x0000000000017941 */ /* 0x000fea0003800000 */
.L_x_18219:
        /* <DEDUP_REMOVED lines=9> */
.L_x_18223:
[----:B------:R-:W-:Y:S01]  /*11710*/  IMAD.MOV.U32 R26, RZ, RZ, R14 ;  /* 0x000000ffff1a7224 */ /* 0x000fe200078e000e */
[----:B------:R-:W-:Y:S01]  /*11720*/  PRMT R2, R9, 0x7610, R2 ;  /* 0x0000761009027816 */ /* 0x000fe20000000002 */
[----:B------:R-:W-:Y:S01]  /*11730*/  IMAD.MOV.U32 R14, RZ, RZ, R19 ;  /* 0x000000ffff0e7224 */ /* 0x000fe200078e0013 */
[----:B------:R-:W-:Y:S02]  /*11740*/  PRMT R9, R17, 0x7632, R9 ;  /* 0x0000763211097816 */ /* 0x000fe40000000009 */
.L_x_18224:
[----:B------:R-:W-:Y:S05]  /*11750*/  BSYNC B1 ;  /* 0x0000000000017941 */ /* 0x000fea0003800000 */
.L_x_18222:
        /* <DEDUP_REMOVED lines=16> */
.L_x_18226:
[----:B------:R-:W-:Y:S01]  /*11860*/  IMAD.MOV.U32 R22, RZ, RZ, R3 ;  /* 0x000000ffff167224 */ /* 0x000fe200078e0003 */
[C---:B------:R-:W-:Y:S01]  /*11870*/  PRMT R17, R7.reuse, 0x7632, R17 ;  /* 0x0000763207117816 */ /* 0x040fe20000000011 */
[----:B------:R-:W-:Y:S01]  /*11880*/  IMAD.MOV.U32 R3, RZ, RZ, R12 ;  /* 0x000000ffff037224 */ /* 0x000fe200078e000c */
[----:B------:R-:W-:Y:S02]  /*11890*/  PRMT R7, R7, 0x5410, R7 ;  /* 0x0000541007077816 */ /* 0x000fe40000000007 */
.L_x_18227:
[----:B------:R-:W-:Y:S05]  /*118a0*/  BSYNC B1 ;  /* 0x0000000000017941 */ /* 0x000fea0003800000 */
.L_x_18225:
        /* <DEDUP_REMOVED lines=9> */
.L_x_18229:
[----:B------:R-:W-:Y:S01]  /*11940*/  IMAD.MOV.U32 R19, RZ, RZ, R22 ;  /* 0x000000ffff137224 */ /* 0x000fe200078e0016 */
[----:B------:R-:W-:Y:S01]  /*11950*/  PRMT R4, R4, 0x5410, R17 ;  /* 0x0000541004047816 */ /* 0x000fe20000000011 */
[----:B------:R-:W-:Y:S01]  /*11960*/  IMAD.MOV.U32 R22, RZ, RZ, R21 ;  /* 0x000000ffff167224 */ /* 0x000fe200078e0015 */
[----:B------:R-:W-:Y:S02]  /*11970*/  PRMT R17, R23, 0x7610, R17 ;  /* 0x0000761017117816 */ /* 0x000fe40000000011 */
.L_x_18230:
[----:B------:R-:W-:Y:S05]  /*11980*/  BSYNC B1 ;  /* 0x0000000000017941 */ /* 0x000fea0003800000 */
.L_x_18228:
        /* <DEDUP_REMOVED lines=9> */
.L_x_18232:
[----:B------:R-:W-:Y:S01]  /*11a20*/  IMAD.MOV.U32 R12, RZ, RZ, R19 ;  /* 0x000000ffff0c7224 */ /* 0x000fe200078e0013 */
[----:B------:R-:W-:Y:S01]  /*11a30*/  PRMT R17, R17, 0x7610, R4 ;  /* 0x0000761011117816 */ /* 0x000fe20000000004 */
[----:B------:R-:W-:Y:S01]  /*11a40*/  IMAD.MOV.U32 R19, RZ, RZ, R24 ;  /* 0x000000ffff137224 */ /* 0x000fe200078e0018 */
[----:B------:R-:W-:Y:S02]  /*11a50*/  PRMT R4, R4, 0x7610, R9 ;  /* 0x0000761004047816 */ /* 0x000fe40000000009 */
.L_x_18233:
[----:B------:R-:W-:Y:S05]  /*11a60*/  BSYNC B1 ;  /* 0x0000000000017941 */ /* 0x000fea0003800000 */
.L_x_18231:
        /* <DEDUP_REMOVED lines=9> */
.L_x_18235:
[----:B------:R-:W-:Y:S01]  /*11b00*/  IMAD.MOV.U32 R24, RZ, RZ, R12 ;  /* 0x000000ffff187224 */ /* 0x000fe200078e000c */
[----:B------:R-:W-:Y:S01]  /*11b10*/  PRMT R9, R9, 0x7610, R17 ;  /* 0x0000761009097816 */ /* 0x000fe20000000011 */
[----:B------:R-:W-:Y:S01]  /*11b20*/  IMAD.MOV.U32 R12, RZ, RZ, R13 ;  /* 0x000000ffff0c7224 */ /* 0x000fe200078e000d */
[----:B------:R-:W-:Y:S02]  /*11b30*/  PRMT R17, R17, 0x5410, R4 ;  /* 0x0000541011117816 */ /* 0x000fe40000000004 */
.L_x_18236:
[----:B------:R-:W-:Y:S05]  /*11b40*/  BSYNC B1 ;  /* 0x0000000000017941 */ /* 0x000fea0003800000 */
.L_x_18234:
        /* <DEDUP_REMOVED lines=9> */
.L_x_18238:
[----:B------:R-:W-:Y:S01]  /*11be0*/  IMAD.MOV.U32 R13, RZ, RZ, R24 ;  /* 0x000000ffff0d7224 */ /* 0x000fe200078e0018 */
[C---:B------:R-:W-:Y:S01]  /*11bf0*/  PRMT R4, R9.reuse, 0x7632, R4 ;  /* 0x0000763209047816 */ /* 0x040fe20000000004 */
[----:B------:R-:W-:Y:S01]  /*11c00*/  IMAD.MOV.U32 R24, RZ, RZ, R25 ;  /* 0x000000ffff187224 */ /* 0x000fe200078e0019 */
[----:B------:R-:W-:Y:S02]  /*11c10*/  PRMT R9, R9, 0x7610, R2 ;  /* 0x0000761009097816 */ /* 0x000fe40000000002 */
.L_x_18239:
[----:B------:R-:W-:Y:S05]  /*11c20*/  BSYNC B1 ;  /* 0x0000000000017941 */ /* 0x000fea0003800000 */
.L_x_18237:
        /* <DEDUP_REMOVED lines=9> */
.L_x_18241:
[----:B------:R-:W-:Y:S01]  /*11cc0*/  IMAD.MOV.U32 R21, RZ, RZ, R13 ;  /* 0x000000ffff157224 */ /* 0x000fe200078e000d */
[----:B------:R-:W-:Y:S01]  /*11cd0*/  PRMT R2, R2, 0x5410, R4 ;  /* 0x0000541002027816 */ /* 0x000fe20000000004 */
[----:B------:R-:W-:Y:S01]  /*11ce0*/  IMAD.MOV.U32 R13, RZ, RZ, R14 ;  /* 0x000000ffff0d7224 */ /* 0x000fe200078e000e */
[----:B------:R-:W-:Y:S02]  /*11cf0*/  PRMT R4, R9, 0x7610, R4 ;  /* 0x0000761009047816 */ /* 0x000fe40000000004 */
.L_x_18242:
[----:B------:R-:W-:Y:S05]  /*11d00*/  BSYNC B1 ;  /* 0x0000000000017941 */ /* 0x000fea0003800000 */
.L_x_18240:
        /* <DEDUP_REMOVED lines=9> */
.L_x_18244:
[----:B------:R-:W-:Y:S01]  /*11da0*/  IMAD.MOV.U32 R14, RZ, RZ, R21 ;  /* 0x000000ffff0e7224 */ /* 0x000fe200078e0015 */
[C---:B------:R-:W-:Y:S01]  /*11db0*/  PRMT R7, R2.reuse, 0x7632, R7 ;  /* 0x0000763202077816 */ /* 0x040fe20000000007 */
[----:B------:R-:W-:Y:S01]  /*11dc0*/  IMAD.MOV.U32 R21, RZ, RZ, R26 ;  /* 0x000000ffff157224 */ /* 0x000fe200078e001a */
[----:B------:R-:W-:Y:S02]  /*11dd0*/  PRMT R2, R2, 0x5410, R2 ;  /* 0x0000541002027816 */ /* 0x000fe40000000002 */
.L_x_18245:
[----:B------:R-:W-:Y:S05]  /*11de0*/  BSYNC B1 ;  /* 0x0000000000017941 */ /* 0x000fea0003800000 */
.L_x_18243:
        /* <DEDUP_REMOVED lines=16> */
.L_x_18247:
[----:B------:R-:W-:Y:S01]  /*11ef0*/  IMAD.MOV.U32 R10, RZ, RZ, R3 ;  /* 0x000000ffff0a7224 */ /* 0x000fe200078e0003 */
[C---:B------:R-:W-:Y:S01]  /*11f00*/  PRMT R2, R7.reuse, 0x7632, R2 ;  /* 0x0000763207027816 */ /* 0x040fe20000000002 */
[----:B------:R-:W-:Y:S01]  /*11f10*/  IMAD.MOV.U32 R3, RZ, RZ, R22 ;  /* 0x000000ffff037224 */ /* 0x000fe200078e0016 */
[----:B------:R-:W-:Y:S02]  /*11f20*/  PRMT R7, R7, 0x5410, R17 ;  /* 0x0000541007077816 */ /* 0x000fe40000000011 */
.L_x_18248:
[----:B------:R-:W-:Y:S05]  /*11f30*/  BSYNC B1 ;  /* 0x0000000000017941 */ /* 0x000fea0003800000 */
.L_x_18246:
        /* <DEDUP_REMOVED lines=9> */
.L_x_18250:
[----:B------:R-:W-:Y:S01]  /*11fd0*/  IMAD.MOV.U32 R23, RZ, RZ, R10 ;  /* 0x000000ffff177224 */ /* 0x000fe200078e000a */
[----:B------:R-:W-:Y:S01]  /*11fe0*/  PRMT R22, R2, 0x7610, R22 ;  /* 0x0000761002167816 */ /* 0x000fe20000000016 */
[----:B------:R-:W-:Y:S01]  /*11ff0*/  IMAD.MOV.U32 R10, RZ, RZ, R19 ;  /* 0x000000ffff0a7224 */ /* 0x000fe200078e0013 */
[----:B------:R-:W-:Y:S02]  /*12000*/  PRMT R2, R4, 0x7632, R2 ;  /* 0x0000763204027816 */ /* 0x000fe40000000002 */
.L_x_18251:
[----:B------:R-:W-:Y:S05]  /*12010*/  BSYNC B1 ;  /* 0x0000000000017941 */ /* 0x000fea0003800000 */
.L_x_18249:
        /* <DEDUP_REMOVED lines=9> */
.L_x_18253:
[----:B------:R-:W-:Y:S01]  /*120b0*/  PRMT R17, R22, 0x7610, R17 ;  /* 0x0000761016117816 */ /* 0x000fe20000000011 */
[----:B------:R-:W-:Y:S02]  /*120c0*/  IMAD.MOV.U32 R19, RZ, RZ, R23 ;  /* 0x000000ffff137224 */ /* 0x000fe400078e0017 */
[----:B------:R-:W-:Y:S01]  /*120d0*/  IMAD.MOV.U32 R23, RZ, RZ, R12 ;  /* 0x000000ffff177224 */ /* 0x000fe200078e000c */
[----:B------:R-:W-:Y:S02]  /*120e0*/  PRMT R22, R17, 0x7632, R22 ;  /* 0x0000763211167816 */ /* 0x000fe40000000016 */
.L_x_18254:
[----:B------:R-:W-:Y:S05]  /*120f0*/  BSYNC B1 ;  /* 0x0000000000017941 */ /* 0x000fea0003800000 */
.L_x_18252:
        /* <DEDUP_REMOVED lines=9> */
.L_x_18256:
[----:B------:R-:W-:Y:S01]  /*12190*/  IMAD.MOV.U32 R20, RZ, RZ, R19 ;  /* 0x000000ffff147224 */ /* 0x000fe200078e0013 */
[--C-:B------:R-:W-:Y:S01]  /*121a0*/  PRMT R22, R22, 0x5410, R17.reuse ;  /* 0x0000541016167816 */ /* 0x100fe20000000011 */
[----:B------:R-:W-:Y:S01]  /*121b0*/  IMAD.MOV.U32 R19, RZ, RZ, R24 ;  /* 0x000000ffff137224 */ /* 0x000fe200078e0018 */
[----:B------:R-:W-:Y:S02]  /*121c0*/  PRMT R17, R9, 0x7632, R17 ;  /* 0x0000763209117816 */ /* 0x000fe40000000011 */
.L_x_18257:
[----:B------:R-:W-:Y:S05]  /*121d0*/  BSYNC B1 ;  /* 0x0000000000017941 */ /* 0x000fea0003800000 */
.L_x_18255:
        /* <DEDUP_REMOVED lines=9> */
.L_x_18259:
[----:B------:R-:W-:Y:S01]  /*12270*/  IMAD.MOV.U32 R12, RZ, RZ, R20 ;  /* 0x000000ffff0c7224 */ /* 0x000fe200078e0014 */
[----:B------:R-:W-:Y:S01]  /*12280*/  PRMT R17, R17, 0x7610, R22 ;  /* 0x0000761011117816 */ /* 0x000fe20000000016 */
[----:B------:R-:W-:Y:S01]  /*12290*/  IMAD.MOV.U32 R20, RZ, RZ, R13 ;  /* 0x000000ffff147224 */ /* 0x000fe200078e000d */
[----:B------:R-:W-:Y:S02]  /*122a0*/  PRMT R22, R22, 0x5410, R4 ;  /* 0x0000541016167816 */ /* 0x000fe40000000004 */
.L_x_18260:
[----:B------:R-:W-:Y:S05]  /*122b0*/  BSYNC B1 ;  /* 0x0000000000017941 */ /* 0x000fea0003800000 */
.L_x_18258:
        /* <DEDUP_REMOVED lines=9> */
.L_x_18262:
[----:B------:R-:W-:Y:S01]  /*12350*/  IMAD.MOV.U32 R9, RZ, RZ, R12 ;  /* 0x000000ffff097224 */ /* 0x000fe200078e000c */
[C---:B------:R-:W-:Y:S01]  /*12360*/  PRMT R13, R17.reuse, 0x7632, R13 ;  /* 0x00007632110d7816 */ /* 0x040fe2000000000d */
[----:B------:R-:W-:Y:S01]  /*12370*/  IMAD.MOV.U32 R12, RZ, RZ, R21 ;  /* 0x000000ffff0c7224 */ /* 0x000fe200078e0015 */
[----:B------:R-:W-:Y:S02]  /*12380*/  PRMT R17, R17, 0x7610, R2 ;  /* 0x0000761011117816 */ /* 0x000fe40000000002 */
.L_x_18263:
[----:B------:R-:W-:Y:S05]  /*12390*/  BSYNC B1 ;  /* 0x0000000000017941 */ /* 0x000fea0003800000 */
.L_x_18261:
        /* <DEDUP_REMOVED lines=9> */
.L_x_18265:
[----:B------:R-:W-:Y:S01]  /*12430*/  IMAD.MOV.U32 R4, RZ, RZ, R9 ;  /* 0x000000ffff047224 */ /* 0x000fe200078e0009 */
[--C-:B------:R-:W-:Y:S01]  /*12440*/  PRMT R2, R2, 0x5410, R13.reuse ;  /* 0x0000541002027816 */ /* 0x100fe2000000000d */
[----:B------:R-:W-:Y:S01]  /*12450*/  IMAD.MOV.U32 R9, RZ, RZ, R14 ;  /* 0x000000ffff097224 */ /* 0x000fe200078e000e */
[----:B------:R-:W-:Y:S02]  /*12460*/  PRMT R13, R7, 0x7610, R13 ;  /* 0x00007610070d7816 */ /* 0x000fe4000000000d */
.L_x_18266:
[----:B------:R-:W-:Y:S05]  /*12470*/  BSYNC B1 ;  /* 0x0000000000017941 */ /* 0x000fea0003800000 */
.L_x_18264:
        /* <DEDUP_REMOVED lines=16> */
.L_x_18268:
[----:B------:R-:W-:Y:S01]  /*12580*/  IMAD.MOV.U32 R14, RZ, RZ, R3 ;  /* 0x000000ffff0e7224 */ /* 0x000fe200078e0003 */
[----:B------:R-:W-:Y:S01]  /*12590*/  PRMT R24, R24, 0x7610, R7 ;  /* 0x0000761018187816 */ /* 0x000fe20000000007 */
[----:B------:R-:W-:Y:S01]  /*125a0*/  IMAD.MOV.U32 R3, RZ, RZ, R10 ;  /* 0x000000ffff037224 */ /* 0x000fe200078e000a */
[----:B------:R-:W-:Y:S02]  /*125b0*/  PRMT R7, R7, 0x5410, R2 ;  /* 0x0000541007077816 */ /* 0x000fe40000000002 */
.L_x_18269:
[----:B------:R-:W-:Y:S05]  /*125c0*/  BSYNC B1 ;  /* 0x0000000000017941 */ /* 0x000fea0003800000 */
.L_x_18267:
        /* <DEDUP_REMOVED lines=9> */
.L_x_18271:
[----:B------:R-:W-:Y:S01]  /*12660*/  IMAD.MOV.U32 R10, RZ, RZ, R14 ;  /* 0x000000ffff0a7224 */ /* 0x000fe200078e000e */
[----:B------:R-:W-:Y:S01]  /*12670*/  PRMT R24, R24, 0x5432, R22 ;  /* 0x0000543218187816 */ /* 0x000fe20000000016 */
[----:B------:R-:W-:Y:S02]  /*12680*/  IMAD.MOV.U32 R14, RZ, RZ, R23 ;  /* 0x000000ffff0e7224 */ /* 0x000fe400078e0017 */
.L_x_18272:
[----:B------:R-:W-:Y:S05]  /*12690*/  BSYNC B1 ;  /* 0x0000000000017941 */ /* 0x000fea0003800000 */
.L_x_18270:
        /* <DEDUP_REMOVED lines=9> */
.L_x_18274:
[----:B------:R-:W-:Y:S01]  /*12730*/  IMAD.MOV.U32 R18, RZ, RZ, R10 ;  /* 0x000000ffff127224 */ /* 0x000fe200078e000a */
[--C-:B------:R-:W-:Y:S01]  /*12740*/  PRMT R21, R21, 0x5410, R24.reuse ;  /* 0x0000541015157816 */ /* 0x100fe20000000018 */
[----:B------:R-:W-:Y:S01]  /*12750*/  IMAD.MOV.U32 R10, RZ, RZ, R19 ;  /* 0x000000ffff0a7224 */ /* 0x000fe200078e0013 */
[----:B------:R-:W-:Y:S02]  /*12760*/  PRMT R24, R17, 0x7610, R24 ;  /* 0x0000761011187816 */ /* 0x000fe40000000018 */
.L_x_18275:
[----:B------:R-:W-:Y:S05]  /*12770*/  BSYNC B1 ;  /* 0x0000000000017941 */ /* 0x000fea0003800000 */
.L_x_18273:
        /* <DEDUP_REMOVED lines=9> */
.L_x_18277:
[----:B------:R-:W-:Y:S01]  /*12810*/  IMAD.MOV.U32 R19, RZ, RZ, R18 ;  /* 0x000000ffff137224 */ /* 0x000fe200078e0012 */
[C---:B------:R-:W-:Y:S01]  /*12820*/  PRMT R7, R21.reuse, 0x7632, R7 ;  /* 0x0000763215077816 */ /* 0x040fe20000000007 */
[----:B------:R-:W-:Y:S01]  /*12830*/  IMAD.MOV.U32 R18, RZ, RZ, R20 ;  /* 0x000000ffff127224 */ /* 0x000fe200078e0014 */
[----:B------:R-:W-:Y:S02]  /*12840*/  PRMT R21, R21, 0x7610, R22 ;  /* 0x0000761015157816 */ /* 0x000fe40000000016 */
.L_x_18278:
[----:B------:R-:W-:Y:S05]  /*12850*/  BSYNC B1 ;  /* 0x0000000000017941 */ /* 0x000fea0003800000 */
.L_x_18276:
        /* <DEDUP_REMOVED lines=9> */
.L_x_18280:
[----:B------:R-:W-:Y:S01]  /*128f0*/  IMAD.MOV.U32 R20, RZ, RZ, R19 ;  /* 0x000000ffff147224 */ /* 0x000fe200078e0013 */
[----:B------:R-:W-:Y:S01]  /*12900*/  PRMT R21, R7, 0x7610, R21 ;  /* 0x0000761007157816 */ /* 0x000fe20000000015 */
[----:B------:R-:W-:Y:S01]  /*12910*/  IMAD.MOV.U32 R19, RZ, RZ, R12 ;  /* 0x000000ffff137224 */ /* 0x000fe200078e000c */
[----:B------:R-:W-:Y:S02]  /*12920*/  PRMT R7, R17, 0x7632, R7 ;  /* 0x0000763211077816 */ /* 0x000fe40000000007 */
.L_x_18281:
[----:B------:R-:W-:Y:S05]  /*12930*/  BSYNC B1 ;  /* 0x0000000000017941 */ /* 0x000fea0003800000 */
.L_x_18279:
        /* <DEDUP_REMOVED lines=9> */
.L_x_18283:
[----:B------:R-:W-:Y:S01]  /*129d0*/  PRMT R13, R13, 0x5410, R21 ;  /* 0x000054100d0d7816 */ /* 0x000fe20000000015 */
[----:B------:R-:W-:Y:S02]  /*129e0*/  IMAD.MOV.U32 R17, RZ, RZ, R20 ;  /* 0x000000ffff117224 */ /* 0x000fe400078e0014 */
[----:B------:R-:W-:Y:S01]  /*129f0*/  IMAD.MOV.U32 R20, RZ, RZ, R9 ;  /* 0x000000ffff147224 */ /* 0x000fe200078e0009 */
[----:B------:R-:W-:Y:S02]  /*12a00*/  PRMT R21, R13, 0x7610, R21 ;  /* 0x000076100d157816 */ /* 0x000fe40000000015 */
.L_x_18284:
[----:B------:R-:W-:Y:S05]  /*12a10*/  BSYNC B1 ;  /* 0x0000000000017941 */ /* 0x000fea0003800000 */
.L_x_18282:
        /* <DEDUP_REMOVED lines=9> */
.L_x_18286:
[----:B------:R-:W-:Y:S01]  /*12ab0*/  IMAD.MOV.U32 R12, RZ, RZ, R17 ;  /* 0x000000ffff0c7224 */ /* 0x000fe200078e0011 */
[----:B------:R-:W-:Y:S01]  /*12ac0*/  PRMT R9, R9, 0x7610, R13 ;  /* 0x0000761009097816 */ /* 0x000fe2000000000d */
[----:B------:R-:W-:Y:S01]  /*12ad0*/  IMAD.MOV.U32 R17, RZ, RZ, R4 ;  /* 0x000000ffff117224 */ /* 0x000fe200078e0004 */
[----:B------:R-:W-:Y:S02]  /*12ae0*/  PRMT R13, R13, 0x7610, R2 ;  /* 0x000076100d0d7816 */ /* 0x000fe40000000002 */
.L_x_18287:
[----:B------:R-:W-:Y:S05]  /*12af0*/  BSYNC B1 ;  /* 0x0000000000017941 */ /* 0x000fea0003800000 */
.L_x_18285:
        /* <DEDUP_REMOVED lines=16> */
.L_x_18289:
[C---:B------:R-:W-:Y:S01]  /*12c00*/  PRMT R33, R7.reuse, 0x7632, R33 ;  /* 0x0000763207217816 */ /* 0x040fe20000000021 */
[----:B------:R-:W-:Y:S01]  /*12c10*/  IMAD.MOV.U32 R2, RZ, RZ, R3 ;  /* 0x000000ffff027224 */ /* 0x000fe200078e0003 */
[----:B------:R-:W-:Y:S01]  /*12c20*/  PRMT R7, R7, 0x7610, R24 ;  /* 0x0000761007077816 */ /* 0x000fe20000000018 */
[----:B------:R-:W-:Y:S02]  /*12c30*/  IMAD.MOV.U32 R3, RZ, RZ, R14 ;  /* 0x000000ffff037224 */ /* 0x000fe400078e000e */
.L_x_18290:
[----:B------:R-:W-:Y:S05]  /*12c40*/  BSYNC B1 ;  /* 0x0000000000017941 */ /* 0x000fea0003800000 */
.L_x_18288:
        /* <DEDUP_REMOVED lines=9> */
.L_x_18292:
[--C-:B------:R-:W-:Y:S01]  /*12ce0*/  PRMT R32, R32, 0x5410, R33.reuse ;  /* 0x0000541020207816 */ /* 0x100fe20000000021 */
[----:B------:R-:W-:Y:S01]  /*12cf0*/  IMAD.MOV.U32 R31, RZ, RZ, R2 ;  /* 0x000000ffff1f7224 */ /* 0x000fe200078e0002 */
[----:B------:R-:W-:Y:S01]  /*12d00*/  PRMT R33, R24, 0x7610, R33 ;  /* 0x0000761018217816 */ /* 0x000fe20000000021 */
[----:B------:R-:W-:Y:S02]  /*12d10*/  IMAD.MOV.U32 R2, RZ, RZ, R10 ;  /* 0x000000ffff027224 */ /* 0x000fe400078e000a */
.L_x_18293:
[----:B------:R-:W-:Y:S05]  /*12d20*/  BSYNC B1 ;  /* 0x0000000000017941 */ /* 0x000fea0003800000 */
.L_x_18291:
        /* <DEDUP_REMOVED lines=9> */
.L_x_18295:
[----:B------:R-:W-:Y:S01]  /*12dc0*/  IMAD.MOV.U32 R30, RZ, RZ, R31 ;  /* 0x000000ffff1e7224 */ /* 0x000fe200078e001f */
[----:B------:R-:W-:Y:S01]  /*12dd0*/  PRMT R32, R32, 0x7632, R21 ;  /* 0x0000763220207816 */ /* 0x000fe20000000015 */
[----:B------:R-:W-:Y:S02]  /*12de0*/  IMAD.MOV.U32 R31, RZ, RZ, R18 ;  /* 0x000000ffff1f7224 */ /* 0x000fe400078e0012 */
.L_x_18296:
[----:B------:R-:W-:Y:S05]  /*12df0*/  BSYNC B1 ;  /* 0x0000000000017941 */ /* 0x000fea0003800000 */
.L_x_18294:
        /* <DEDUP_REMOVED lines=9> */
.L_x_18298:
[----:B------:R-:W-:Y:S01]  /*12e90*/  PRMT R24, R32, 0x7610, R24 ;  /* 0x0000761020187816 */ /* 0x000fe20000000018 */
[----:B------:R-:W-:Y:S01]  /*12ea0*/  IMAD.MOV.U32 R29, RZ, RZ, R30 ;  /* 0x000000ffff1d7224 */ /* 0x000fe200078e001e */
[----:B------:R-:W-:Y:S01]  /*12eb0*/  PRMT R32, R7, 0x7610, R32 ;  /* 0x0000761007207816 */ /* 0x000fe20000000020 */
[----:B------:R-:W-:Y:S02]  /*12ec0*/  IMAD.MOV.U32 R30, RZ, RZ, R19 ;  /* 0x000000ffff1e7224 */ /* 0x000fe400078e0013 */
.L_x_18299:
[----:B------:R-:W-:Y:S05]  /*12ed0*/  BSYNC B1 ;  /* 0x0000000000017941 */ /* 0x000fea0003800000 */
.L_x_18297:
        /* <DEDUP_REMOVED lines=9> */
.L_x_18301:
[----:B------:R-:W-:Y:S01]  /*12f70*/  PRMT R7, R24, 0x7610, R7 ;  /* 0x0000761018077816 */ /* 0x000fe20000000007 */
[----:B------:R-:W-:Y:S01]  /*12f80*/  IMAD.MOV.U32 R28, RZ, RZ, R29 ;  /* 0x000000ffff1c7224 */ /* 0x000fe200078e001d */
[----:B------:R-:W-:Y:S01]  /*12f90*/  PRMT R24, R21, 0x7610, R24 ;  /* 0x0000761015187816 */ /* 0x000fe20000000018 */
[----:B------:R-:W-:Y:S02]  /*12fa0*/  IMAD.MOV.U32 R29, RZ, RZ, R20 ;  /* 0x000000ffff1d7224 */ /* 0x000fe400078e0014 */
.L_x_18302:
[----:B------:R-:W-:Y:S05]  /*12fb0*/  BSYNC B1 ;  /* 0x0000000000017941 */ /* 0x000fea0003800000 */
.L_x_18300:
        /* <DEDUP_REMOVED lines=9> */
.L_x_18304:
[--C-:B------:R-:W-:Y:S01]  /*13050*/  PRMT R24, R24, 0x5410, R7.reuse ;  /* 0x0000541018187816 */ /* 0x100fe20000000007 */
[----:B------:R-:W-:Y:S01]  /*13060*/  IMAD.MOV.U32 R27, RZ, RZ, R28 ;  /* 0x000000ffff1b7224 */ /* 0x000fe200078e001c */
[----:B------:R-:W-:Y:S01]  /*13070*/  PRMT R7, R13, 0x7632, R7 ;  /* 0x000076320d077816 */ /* 0x000fe20000000007 */
[----:B------:R-:W-:Y:S02]  /*13080*/  IMAD.MOV.U32 R28, RZ, RZ, R17 ;  /* 0x000000ffff1c7224 */ /* 0x000fe400078e0011 */
.L_x_18305:
[----:B------:R-:W-:Y:S05]  /*13090*/  BSYNC B1 ;  /* 0x0000000000017941 */ /* 0x000fea0003800000 */
.L_x_18303:
        /* <DEDUP_REMOVED lines=9> */
.L_x_18307:
[----:B------:R-:W-:Y:S01]  /*13130*/  PRMT R33, R33, 0x7610, R24 ;  /* 0x0000761021217816 */ /* 0x000fe20000000018 */
[----:B------:R-:W-:Y:S01]  /*13140*/  IMAD.MOV.U32 R26, RZ, RZ, R27 ;  /* 0x000000ffff1a7224 */ /* 0x000fe200078e001b */
[----:B------:R-:W-:Y:S01]  /*13150*/  PRMT R24, R24, 0x7610, R9 ;  /* 0x0000761018187816 */ /* 0x000fe20000000009 */
[----:B------:R-:W-:Y:S02]  /*13160*/  IMAD.MOV.U32 R27, RZ, RZ, R12 ;  /* 0x000000ffff1b7224 */ /* 0x000fe400078e000c */
.L_x_18308:
[----:B------:R-:W-:Y:S05]  /*13170*/  BSYNC B1 ;  /* 0x0000000000017941 */ /* 0x000fea0003800000 */
.L_x_18306:
[----:B------:R-:W-:Y:S02]  /*13180*/  FADD.FTZ R5, R11, R5 ;  /* 0x000000050b057221 */ /* 0x000fe40000010000 */
[----:B------:R-:W-:Y:S02]  /*13190*/  IMAD.MOV.U32 R4, RZ, RZ, R0 ;  /* 0x000000ffff047224 */ /* 0x000fe400078e0000 */
.L_x_18140:
[----:B-1-34-:R-:W-:Y:S05]  /*131a0*/  BSYNC B0 ;  /* 0x0000000000007941 */ /* 0x01afea0003800000 */
.L_x_18139:
[----:B--2---:R-:W1:Y:S01]  /*131b0*/  S2R R0, SR_TID.X ;  /* 0x0000000000007919 */ /* 0x004e620000002100 */
[----:B------:R-:W-:Y:S01]  /*131c0*/  ISETP.NE.AND P0, PT, R15, RZ, PT ;  /* 0x000000ff0f00720c */ /* 0x000fe20003f05270 */
[----:B------:R-:W-:-:S12]  /*131d0*/  BSSY B0, `(.L_x_18309) ;  /* 0x0000012000007945 */ /* 0x000fd80003800000 */
[----:B------:R-:W-:Y:S05]  /*131e0*/  @P0 BRA `(.L_x_18310) ;  /* 0x0000010000000947 */ /* 0x000fea0003800000 */
[----:B------:R-:W2:Y:S01]  /*131f0*/  S2R R9, SR_TID.X ;  /* 0x0000000000097919 */ /* 0x000ea20000002100 */
[----:B0-----:R-:W-:Y:S01]  /*13200*/  PRMT R10, R33, 0x7632, R24 ;  /* 0x00007632210a7816 */ /* 0x001fe20000000018 */
[----:B------:R-:W-:Y:S01]  /*13210*/  IMAD.MOV.U32 R12, RZ, RZ, R32 ;  /* 0x000000ffff0c7224 */ /* 0x000fe200078e0020 */
[----:B------:R-:W-:Y:S02]  /*13220*/  PRMT R11, R7, 0x5410, R24 ;  /* 0x00005410070b7816 */ /* 0x000fe40000000018 */
[----:B------:R-:W-:Y:S02]  /*13230*/  PRMT R13, R33, 0x7610, R7 ;  /* 0x00007610210d7816 */ /* 0x000fe40000000007 */
[----:B--2---:R-:W-:-:S04]  /*13240*/  SHF.R.S32.HI R8, RZ, 0x1f, R9 ;  /* 0x0000001fff087819 */ /* 0x004fc80000011409 */
        /* <DEDUP_REMOVED lines=9> */
[----:B------:R0:W-:Y:S02]  /*132e0*/  STS.64 [R8+0x28], R2 ;  /* 0x0000280208007388 */ /* 0x0001e40000000a00 */
.L_x_18310:
[----:B------:R-:W-:Y:S05]  /*132f0*/  BSYNC B0 ;  /* 0x0000000000007941 */ /* 0x000fea0003800000 */
.L_x_18309:
[----:B------:R-:W-:Y:S01]  /*13300*/  BAR.SYNC.DEFER_BLOCKING 0x0 ;  /* 0x0000000000007b1d */ /* 0x000fe20000010000 */
[----:B-1----:R-:W-:-:S05]  /*13310*/  ISETP.NE.AND P1, PT, R0, RZ, PT ;  /* 0x000000ff0000720c */ /* 0x002fca0003f25270 */
[----:B------:R-:W-:Y:S08]  /*13320*/  BSSY B0, `(.L_x_18311) ;  /* 0x0001722000007945 */ /* 0x000ff00003800000 */
[----:B------:R-:W-:Y:S05]  /*13330*/  @P1 BRA `(.L_x_18312) ;  /* 0x0001720000001947 */ /* 0x000fea0003800000 */
[----:B0-----:R-:W0:Y:S01]  /*13340*/  LDS.128 R20, [0x40] ;  /* 0x00004000ff147984 */ /* 0x001e220000000c00 */
[----:B------:R-:W-:Y:S03]  /*13350*/  BSSY B1, `(.L_x_18313) ;  /* 0x0000020000017945 */ /* 0x000fe60003800000 */
[----:B------:R-:W1:Y:S04]  /*13360*/  LDS.128 R8, [0x60] ;  /* 0x00006000ff087984 */ /* 0x000e680000000c00 */
[----:B------:R-:W2:Y:S04]  /*13370*/  LDS.128 R12, [0x50] ;  /* 0x00005000ff0c7984 */ /* 0x000ea80000000c00 */
        /* <DEDUP_REMOVED lines=12> */
[----:B------:R-:W-:-:S04]  /*13440*/  FMUL.FTZ R20, R4, 1.4426950216293334961 ;  /* 0x3fb8aa3b04147820 */ /* 0x000fc80000410000 */
[----:B------:R-:W0:Y:S08]  /*13450*/  MUFU.EX2 R4, R20 ;  /* 0x0000001400047308 */ /* 0x000e300000000800 */
[----:B------:R-:W-:Y:S01]  /*13460*/  @!P0 PRMT R7, R7, 0x5410, R10 ;  /* 0x0000541007078816 */ /* 0x000fe2000000000a */
[----:B------:R-:W-:-:S04]  /*13470*/  @!P0 IMAD.MOV.U32 R3, RZ, RZ, R22 ;  /* 0x000000ffff038224 */ /* 0x000fc800078e0016 */
[----:B------:R-:W-:Y:S01]  /*13480*/  HSETP2.GT.AND P2, PT, R7.H1_H1, R33.H0_H0, PT ;  /* 0x2000002107007234 */ /* 0x000fe20003f44c00 */
[----:B0-----:R-:W-:-:S04]  /*13490*/  FMUL.FTZ R4, R35, R4 ;  /* 0x0000000423047220 */ /* 0x001fc80000410000 */
[----:B------:R-:W-:-:S13]  /*134a0*/  ISETP.EQ.OR P2, PT, R2, -0x1, P2 ;  /* 0xffffffff0200780c */ /* 0x000fda0001742670 */
[----:B------:R-:W-:Y:S05]  /*134b0*/  @P2 BRA `(.L_x_18314) ;  /* 0x0000005000002947 */ /* 0x000fea0003800000 */
[----:B--23--:R-:W-:Y:S01]  /*134c0*/  ISETP.GE.AND P0, PT, R3, R2, PT ;  /* 0x000000020300720c */ /* 0x00cfe20003f06270 */
[----:B------:R-:W-:Y:S01]  /*134d0*/  IMAD.MOV.U32 R20, RZ, RZ, R2 ;  /* 0x000000ffff147224 */ /* 0x000fe200078e0002 */
[----:B------:R-:W-:-:S11]  /*134e0*/  PRMT R21, R33, 0x7610, R21 ;  /* 0x0000761021157816 */ /* 0x000fd60000000015 */
[----:B------:R-:W-:-:S13]  /*134f0*/  HSETP2.NEU.OR P0, PT, R7.H1_H1, R33.H0_H0, P0 ;  /* 0x2000002107007234 */ /* 0x000fda000070dc20 */
[----:B------:R-:W-:Y:S05]  /*13500*/  @P0 BRA `(.L_x_18315) ;  /* 0x0000004000000947 */ /* 0x000fea0003800000 */
.L_x_18314:
[----:B--23--:R-:W-:Y:S01]  /*13510*/  IMAD.MOV.U32 R20, RZ, RZ, R3 ;  /* 0x000000ffff147224 */ /* 0x00cfe200078e0003 */
[C---:B------:R-:W-:Y:S01]  /*13520*/  PRMT R21, R7.reuse, 0x7632, R21 ;  /* 0x0000763207157816 */ /* 0x040fe20000000015 */
[----:B------:R-:W-:Y:S01]  /*13530*/  IMAD.MOV.U32 R3, RZ, RZ, R2 ;  /* 0x000000ffff037224 */ /* 0x000fe200078e0002 */
[----:B------:R-:W-:Y:S02]  /*13540*/  PRMT R7, R7, 0x5410, R33 ;  /* 0x0000541007077816 */ /* 0x000fe40000000021 */
.L_x_18315:
[----:B------:R-:W-:Y:S05]  /*13550*/  BSYNC B1 ;  /* 0x0000000000017941 */ /* 0x000fea0003800000 */
.L_x_18313:
        /* <DEDUP_REMOVED lines=9> */
.L_x_18317:
[----:B------:R-:W-:Y:S01]  /*135f0*/  IMAD.MOV.U32 R35, RZ, RZ, R20 ;  /* 0x000000ffff237224 */ /* 0x000fe200078e0014 */
[----:B------:R-:W-:Y:S01]  /*13600*/  PRMT R2, R2, 0x5410, R21 ;  /* 0x0000541002027816 */ /* 0x000fe20000000015 */
[----:B------:R-:W-:Y:S01]  /*13610*/  IMAD.MOV.U32 R20, RZ, RZ, R31 ;  /* 0x000000ffff147224 */ /* 0x000fe200078e001f */
[----:B------:R-:W-:Y:S02]  /*13620*/  PRMT R21, R32, 0x7632, R21 ;  /* 0x0000763220157816 */ /* 0x000fe40000000015 */
.L_x_18318:
[----:B------:R-:W-:Y:S05]  /*13630*/  BSYNC B1 ;  /* 0x0000000000017941 */ /* 0x000fea0003800000 */
.L_x_18316:
        /* <DEDUP_REMOVED lines=9> */
.L_x_18320:
[----:B------:R-:W-:Y:S01]  /*136d0*/  IMAD.MOV.U32 R22, RZ, RZ, R35 ;  /* 0x000000ffff167224 */ /* 0x000fe200078e0023 */
[----:B------:R-:W-:Y:S01]  /*136e0*/  PRMT R21, R21, 0x7610, R2 ;  /* 0x0000761015157816 */ /* 0x000fe20000000002 */
[----:B------:R-:W-:Y:S01]  /*136f0*/  IMAD.MOV.U32 R35, RZ, RZ, R30 ;  /* 0x000000ffff237224 */ /* 0x000fe200078e001e */
[----:B------:R-:W-:Y:S02]  /*13700*/  PRMT R2, R2, 0x5410, R32 ;  /* 0x0000541002027816 */ /* 0x000fe40000000020 */
.L_x_18321:
[----:B------:R-:W-:Y:S05]  /*13710*/  BSYNC B1 ;  /* 0x0000000000017941 */ /* 0x000fea0003800000 */
.L_x_18319:
        /* <DEDUP_REMOVED lines=9> */
.L_x_18323:
[----:B------:R-:W-:Y:S01]  /*137b0*/  IMAD.MOV.U32 R31, RZ, RZ, R22 ;  /* 0x000000ffff1f7224 */ /* 0x000fe200078e0016 */
[C---:B------:R-:W-:Y:S01]  /*137c0*/  PRMT R2, R21.reuse, 0x7632, R2 ;  /* 0x0000763215027816 */ /* 0x040fe20000000002 */
[----:B------:R-:W-:Y:S01]  /*137d0*/  IMAD.MOV.U32 R22, RZ, RZ, R29 ;  /* 0x000000ffff167224 */ /* 0x000fe200078e001d */
[----:B------:R-:W-:Y:S02]  /*137e0*/  PRMT R21, R21, 0x5410, R24 ;  /* 0x0000541015157816 */ /* 0x000fe40000000018 */
.L_x_18324:
[----:B------:R-:W-:Y:S05]  /*137f0*/  BSYNC B1 ;  /* 0x0000000000017941 */ /* 0x000fea0003800000 */
.L_x_18322:
        /* <DEDUP_REMOVED lines=9> */
.L_x_18326:
[----:B------:R-:W-:Y:S01]  /*13890*/  IMAD.MOV.U32 R30, RZ, RZ, R31 ;  /* 0x000000ffff1e7224 */ /* 0x000fe200078e001f */
[----:B------:R-:W-:Y:S01]  /*138a0*/  PRMT R29, R29, 0x5410, R2 ;  /* 0x000054101d1d7816 */ /* 0x000fe20000000002 */
[----:B------:R-:W-:Y:S01]  /*138b0*/  IMAD.MOV.U32 R31, RZ, RZ, R28 ;  /* 0x000000ffff1f7224 */ /* 0x000fe200078e001c */
[----:B------:R-:W-:Y:S02]  /*138c0*/  PRMT R2, R7, 0x7610, R2 ;  /* 0x0000761007027816 */ /* 0x000fe40000000002 */
.L_x_18327:
[----:B------:R-:W-:Y:S05]  /*138d0*/  BSYNC B1 ;  /* 0x0000000000017941 */ /* 0x000fea0003800000 */
.L_x_18325:
        /* <DEDUP_REMOVED lines=9> */
.L_x_18329:
[----:B------:R-:W-:Y:S01]  /*13970*/  IMAD.MOV.U32 R37, RZ, RZ, R30 ;  /* 0x000000ffff257224 */ /* 0x000fe200078e001e */
[C---:B------:R-:W-:Y:S01]  /*13980*/  PRMT R7, R29.reuse, 0x7632, R7 ;  /* 0x000076321d077816 */ /* 0x040fe20000000007 */
[----:B------:R-:W-:Y:S01]  /*13990*/  IMAD.MOV.U32 R30, RZ, RZ, R27 ;  /* 0x000000ffff1e7224 */ /* 0x000fe200078e001b */
[----:B------:R-:W-:Y:S02]  /*139a0*/  PRMT R29, R29, 0x7610, R24 ;  /* 0x000076101d1d7816 */ /* 0x000fe40000000018 */
.L_x_18330:
[----:B------:R-:W-:Y:S05]  /*139b0*/  BSYNC B1 ;  /* 0x0000000000017941 */ /* 0x000fea0003800000 */
.L_x_18328:
        /* <DEDUP_REMOVED lines=9> */
.L_x_18332:
[----:B------:R-:W-:Y:S01]  /*13a50*/  IMAD.MOV.U32 R24, RZ, RZ, R37 ;  /* 0x000000ffff187224 */ /* 0x000fe200078e0025 */
[----:B------:R-:W-:Y:S01]  /*13a60*/  PRMT R27, R7, 0x7610, R27 ;  /* 0x00007610071b7816 */ /* 0x000fe2000000001b */
[----:B------:R-:W-:Y:S01]  /*13a70*/  IMAD.MOV.U32 R37, RZ, RZ, R26 ;  /* 0x000000ffff257224 */ /* 0x000fe200078e001a */
[----:B------:R-:W-:Y:S02]  /*13a80*/  PRMT R7, R33, 0x7632, R7 ;  /* 0x0000763221077816 */ /* 0x000fe40000000007 */
.L_x_18333:
[----:B------:R-:W-:Y:S05]  /*13a90*/  BSYNC B1 ;  /* 0x0000000000017941 */ /* 0x000fea0003800000 */
.L_x_18331:
        /* <DEDUP_REMOVED lines=16> */
.L_x_18335:
[----:B------:R-:W-:Y:S01]  /*13ba0*/  IMAD.MOV.U32 R10, RZ, RZ, R3 ;  /* 0x000000ffff0a7224 */ /* 0x000fe200078e0003 */
[C---:B------:R-:W-:Y:S01]  /*13bb0*/  PRMT R23, R7.reuse, 0x7632, R23 ;  /* 0x0000763207177816 */ /* 0x040fe20000000017 */
[----:B------:R-:W-:Y:S01]  /*13bc0*/  IMAD.MOV.U32 R3, RZ, RZ, R20 ;  /* 0x000000ffff037224 */ /* 0x000fe200078e0014 */
[----:B------:R-:W-:Y:S02]  /*13bd0*/  PRMT R7, R7, 0x5410, R21 ;  /* 0x0000541007077816 */ /* 0x000fe40000000015 */
.L_x_18336:
[----:B------:R-:W-:Y:S05]  /*13be0*/  BSYNC B1 ;  /* 0x0000000000017941 */ /* 0x000fea0003800000 */
.L_x_18334:
        /* <DEDUP_REMOVED lines=9> */
.L_x_18338:
[----:B------:R-:W-:Y:S01]  /*13c80*/  IMAD.MOV.U32 R33, RZ, RZ, R10 ;  /* 0x000000ffff217224 */ /* 0x000fe200078e000a */
[----:B------:R-:W-:Y:S01]  /*13c90*/  PRMT R20, R23, 0x7610, R20 ;  /* 0x0000761017147816 */ /* 0x000fe20000000014 */
[----:B------:R-:W-:Y:S01]  /*13ca0*/  IMAD.MOV.U32 R10, RZ, RZ, R35 ;  /* 0x000000ffff0a7224 */ /* 0x000fe200078e0023 */
[----:B------:R-:W-:Y:S02]  /*13cb0*/  PRMT R23, R2, 0x7632, R23 ;  /* 0x0000763202177816 */ /* 0x000fe40000000017 */
.L_x_18339:
[----:B------:R-:W-:Y:S05]  /*13cc0*/  BSYNC B1 ;  /* 0x0000000000017941 */ /* 0x000fea0003800000 */
.L_x_18337:
        /* <DEDUP_REMOVED lines=9> */
.L_x_18341:
[----:B------:R-:W-:Y:S01]  /*13d60*/  IMAD.MOV.U32 R26, RZ, RZ, R33 ;  /* 0x000000ffff1a7224 */ /* 0x000fe200078e0021 */
[----:B------:R-:W-:Y:S01]  /*13d70*/  PRMT R2, R2, 0x5410, R20 ;  /* 0x0000541002027816 */ /* 0x000fe20000000014 */
[----:B------:R-:W-:Y:S01]  /*13d80*/  IMAD.MOV.U32 R33, RZ, RZ, R22 ;  /* 0x000000ffff217224 */ /* 0x000fe200078e0016 */
[----:B------:R-:W-:Y:S02]  /*13d90*/  PRMT R20, R21, 0x7632, R20 ;  /* 0x0000763215147816 */ /* 0x000fe40000000014 */
.L_x_18342:
[----:B------:R-:W-:Y:S05]  /*13da0*/  BSYNC B1 ;  /* 0x0000000000017941 */ /* 0x000fea0003800000 */
.L_x_18340:
        /* <DEDUP_REMOVED lines=9> */
.L_x_18344:
[----:B------:R-:W-:Y:S01]  /*13e40*/  IMAD.MOV.U32 R21, RZ, RZ, R26 ;  /* 0x000000ffff157224 */ /* 0x000fe200078e001a */
[C---:B------:R-:W-:Y:S01]  /*13e50*/  PRMT R22, R2.reuse, 0x7632, R22 ;  /* 0x0000763202167816 */ /* 0x040fe20000000016 */
[----:B------:R-:W-:Y:S01]  /*13e60*/  IMAD.MOV.U32 R26, RZ, RZ, R31 ;  /* 0x000000ffff1a7224 */ /* 0x000fe200078e001f */
[----:B------:R-:W-:Y:S02]  /*13e70*/  PRMT R2, R2, 0x5410, R2 ;  /* 0x0000541002027816 */ /* 0x000fe40000000002 */
.L_x_18345:
[----:B------:R-:W-:Y:S05]  /*13e80*/  BSYNC B1 ;  /* 0x0000000000017941 */ /* 0x000fea0003800000 */
.L_x_18343:
        /* <DEDUP_REMOVED lines=9> */
.L_x_18347:
[----:B------:R-:W-:Y:S01]  /*13f20*/  IMAD.MOV.U32 R28, RZ, RZ, R21 ;  /* 0x000000ffff1c7224 */ /* 0x000fe200078e0015 */
[----:B------:R-:W-:Y:S01]  /*13f30*/  PRMT R2, R22, 0x7610, R2 ;  /* 0x0000761016027816 */ /* 0x000fe20000000002 */
[----:B------:R-:W-:Y:S01]  /*13f40*/  IMAD.MOV.U32 R21, RZ, RZ, R30 ;  /* 0x000000ffff157224 */ /* 0x000fe200078e001e */
[----:B------:R-:W-:Y:S02]  /*13f50*/  PRMT R22, R29, 0x7632, R22 ;  /* 0x000076321d167816 */ /* 0x000fe40000000016 */
.L_x_18348:
[----:B------:R-:W-:Y:S05]  /*13f60*/  BSYNC B1 ;  /* 0x0000000000017941 */ /* 0x000fea0003800000 */
.L_x_18346:
        /* <DEDUP_REMOVED lines=9> */
.L_x_18350:
[----:B------:R-:W-:Y:S01]  /*14000*/  IMAD.MOV.U32 R29, RZ, RZ, R28 ;  /* 0x000000ffff1d7224 */ /* 0x000fe200078e001c */
[----:B------:R-:W-:Y:S01]  /*14010*/  PRMT R30, R2, 0x7610, R30 ;  /* 0x00007610021e7816 */ /* 0x000fe2000000001e */
[----:B------:R-:W-:Y:S01]  /*14020*/  IMAD.MOV.U32 R28, RZ, RZ, R37 ;  /* 0x000000ffff1c7224 */ /* 0x000fe200078e0025 */
[----:B------:R-:W-:Y:S02]  /*14030*/  PRMT R2, R7, 0x7610, R2 ;  /* 0x0000761007027816 */ /* 0x000fe40000000002 */
.L_x_18351:
[----:B------:R-:W-:Y:S05]  /*14040*/  BSYNC B1 ;  /* 0x0000000000017941 */ /* 0x000fea0003800000 */
.L_x_18349:
        /* <DEDUP_REMOVED lines=9> */
.L_x_18353:
[----:B------:R-:W-:Y:S01]  /*140e0*/  IMAD.MOV.U32 R31, RZ, RZ, R29 ;  /* 0x000000ffff1f7224 */ /* 0x000fe200078e001d */
[----:B------:R-:W-:Y:S01]  /*140f0*/  PRMT R7, R30, 0x7610, R7 ;  /* 0x000076101e077816 */ /* 0x000fe20000000007 */
[----:B------:R-:W-:Y:S01]  /*14100*/  IMAD.MOV.U32 R29, RZ, RZ, R24 ;  /* 0x000000ffff1d7224 */ /* 0x000fe200078e0018 */
[----:B------:R-:W-:Y:S02]  /*14110*/  PRMT R30, R27, 0x7610, R30 ;  /* 0x000076101b1e7816 */ /* 0x000fe4000000001e */
.L_x_18354:
[----:B------:R-:W-:Y:S05]  /*14120*/  BSYNC B1 ;  /* 0x0000000000017941 */ /* 0x000fea0003800000 */
.L_x_18352:
        /* <DEDUP_REMOVED lines=16> */
.L_x_18356:
[----:B------:R-:W-:Y:S01]  /*14230*/  IMAD.MOV.U32 R12, RZ, RZ, R3 ;  /* 0x000000ffff0c7224 */ /* 0x000fe200078e0003 */
[----:B------:R-:W-:Y:S01]  /*14240*/  PRMT R20, R20, 0x7610, R7 ;  /* 0x0000761014147816 */ /* 0x000fe20000000007 */
[----:B------:R-:W-:Y:S01]  /*14250*/  IMAD.MOV.U32 R3, RZ, RZ, R10 ;  /* 0x000000ffff037224 */ /* 0x000fe200078e000a */
[----:B------:R-:W-:Y:S02]  /*14260*/  PRMT R7, R7, 0x5410, R23 ;  /* 0x0000541007077816 */ /* 0x000fe40000000017 */
.L_x_18357:
[----:B------:R-:W-:Y:S05]  /*14270*/  BSYNC B1 ;  /* 0x0000000000017941 */ /* 0x000fea0003800000 */
.L_x_18355:
        /* <DEDUP_REMOVED lines=9> */
.L_x_18359:
[----:B------:R-:W-:Y:S01]  /*14310*/  IMAD.MOV.U32 R23, RZ, RZ, R12 ;  /* 0x000000ffff177224 */ /* 0x000fe200078e000c */
[--C-:B------:R-:W-:Y:S01]  /*14320*/  PRMT R10, R10, 0x7610, R20.reuse ;  /* 0x000076100a0a7816 */ /* 0x100fe20000000014 */
[----:B------:R-:W-:Y:S01]  /*14330*/  IMAD.MOV.U32 R12, RZ, RZ, R33 ;  /* 0x000000ffff0c7224 */ /* 0x000fe200078e0021 */
[----:B------:R-:W-:Y:S02]  /*14340*/  PRMT R20, R20, 0x5410, R20 ;  /* 0x0000541014147816 */ /* 0x000fe40000000014 */
.L_x_18360:
[----:B------:R-:W-:Y:S05]  /*14350*/  BSYNC B1 ;  /* 0x0000000000017941 */ /* 0x000fea0003800000 */
.L_x_18358:
        /* <DEDUP_REMOVED lines=9> */
.L_x_18362:
[----:B------:R-:W-:Y:S01]  /*143f0*/  IMAD.MOV.U32 R24, RZ, RZ, R23 ;  /* 0x000000ffff187224 */ /* 0x000fe200078e0017 */
[----:B------:R-:W-:Y:S01]  /*14400*/  PRMT R22, R22, 0x7610, R10 ;  /* 0x0000761016167816 */ /* 0x000fe2000000000a */
[----:B------:R-:W-:Y:S01]  /*14410*/  IMAD.MOV.U32 R23, RZ, RZ, R26 ;  /* 0x000000ffff177224 */ /* 0x000fe200078e001a */
[----:B------:R-:W-:Y:S02]  /*14420*/  PRMT R10, R10, 0x7610, R2 ;  /* 0x000076100a0a7816 */ /* 0x000fe40000000002 */
.L_x_18363:
[----:B------:R-:W-:Y:S05]  /*14430*/  BSYNC B1 ;  /* 0x0000000000017941 */ /* 0x000fea0003800000 */
.L_x_18361:
        /* <DEDUP_REMOVED lines=9> */
.L_x_18365:
[----:B------:R-:W-:Y:S01]  /*144d0*/  IMAD.MOV.U32 R27, RZ, RZ, R24 ;  /* 0x000000ffff1b7224 */ /* 0x000fe200078e0018 */
[--C-:B------:R-:W-:Y:S01]  /*144e0*/  PRMT R2, R2, 0x7610, R22.reuse ;  /* 0x0000761002027816 */ /* 0x100fe20000000016 */
[----:B------:R-:W-:Y:S01]  /*144f0*/  IMAD.MOV.U32 R24, RZ, RZ, R21 ;  /* 0x000000ffff187224 */ /* 0x000fe200078e0015 */
[----:B------:R-:W-:Y:S02]  /*14500*/  PRMT R22, R22, 0x5410, R22 ;  /* 0x0000541016167816 */ /* 0x000fe40000000016 */
.L_x_18366:
[----:B------:R-:W-:Y:S05]  /*14510*/  BSYNC B1 ;  /* 0x0000000000017941 */ /* 0x000fea0003800000 */
.L_x_18364:
        /* <DEDUP_REMOVED lines=9> */
.L_x_18368:
[----:B------:R-:W-:Y:S01]  /*145b0*/  IMAD.MOV.U32 R26, RZ, RZ, R27 ;  /* 0x000000ffff1a7224 */ /* 0x000fe200078e001b */
[----:B------:R-:W-:Y:S01]  /*145c0*/  PRMT R21, R21, 0x7610, R2 ;  /* 0x0000761015157816 */ /* 0x000fe20000000002 */
[----:B------:R-:W-:Y:S01]  /*145d0*/  IMAD.MOV.U32 R27, RZ, RZ, R28 ;  /* 0x000000ffff1b7224 */ /* 0x000fe200078e001c */
[----:B------:R-:W-:Y:S02]  /*145e0*/  PRMT R2, R2, 0x5410, R2 ;  /* 0x0000541002027816 */ /* 0x000fe40000000002 */
.L_x_18369:
[----:B------:R-:W-:Y:S05]  /*145f0*/  BSYNC B1 ;  /* 0x0000000000017941 */ /* 0x000fea0003800000 */
.L_x_18367:
        /* <DEDUP_REMOVED lines=9> */
.L_x_18371:
[----:B------:R-:W-:Y:S01]  /*14690*/  IMAD.MOV.U32 R28, RZ, RZ, R26 ;  /* 0x000000ffff1c7224 */ /* 0x000fe200078e001a */
[C---:B------:R-:W-:Y:S01]  /*146a0*/  PRMT R2, R21.reuse, 0x7632, R2 ;  /* 0x0000763215027816 */ /* 0x040fe20000000002 */
[----:B------:R-:W-:Y:S01]  /*146b0*/  IMAD.MOV.U32 R26, RZ, RZ, R29 ;  /* 0x000000ffff1a7224 */ /* 0x000fe200078e001d */
[----:B------:R-:W-:Y:S02]  /*146c0*/  PRMT R21, R21, 0x5410, R30 ;  /* 0x0000541015157816 */ /* 0x000fe4000000001e */
.L_x_18372:
[----:B------:R-:W-:Y:S05]  /*146d0*/  BSYNC B1 ;  /* 0x0000000000017941 */ /* 0x000fea0003800000 */
.L_x_18370:
        /* <DEDUP_REMOVED lines=9> */
.L_x_18374:
[----:B------:R-:W-:Y:S01]  /*14770*/  IMAD.MOV.U32 R29, RZ, RZ, R28 ;  /* 0x000000ffff1d7224 */ /* 0x000fe200078e001c */
[----:B------:R-:W-:Y:S01]  /*14780*/  PRMT R10, R2, 0x7610, R10 ;  /* 0x00007610020a7816 */ /* 0x000fe2000000000a */
[----:B------:R-:W-:Y:S01]  /*14790*/  IMAD.MOV.U32 R28, RZ, RZ, R31 ;  /* 0x000000ffff1c7224 */ /* 0x000fe200078e001f */
[----:B------:R-:W-:Y:S02]  /*147a0*/  PRMT R2, R7, 0x7610, R2 ;  /* 0x0000761007027816 */ /* 0x000fe40000000002 */
.L_x_18375:
[----:B------:R-:W-:Y:S05]  /*147b0*/  BSYNC B1 ;  /* 0x0000000000017941 */ /* 0x000fea0003800000 */
.L_x_18373:
        /* <DEDUP_REMOVED lines=16> */
.L_x_18377:
[----:B------:R-:W-:Y:S01]  /*148c0*/  IMAD.MOV.U32 R30, RZ, RZ, R3 ;  /* 0x000000ffff1e7224 */ /* 0x000fe200078e0003 */
[----:B------:R-:W-:Y:S01]  /*148d0*/  PRMT R7, R7, 0x7632, R20 ;  /* 0x0000763207077816 */ /* 0x000fe20000000014 */
[----:B------:R-:W-:Y:S02]  /*148e0*/  IMAD.MOV.U32 R3, RZ, RZ, R12 ;  /* 0x000000ffff037224 */ /* 0x000fe400078e000c */
.L_x_18378:
[----:B------:R-:W-:Y:S05]  /*148f0*/  BSYNC B1 ;  /* 0x0000000000017941 */ /* 0x000fea0003800000 */
.L_x_18376:
        /* <DEDUP_REMOVED lines=9> */
.L_x_18380:
[----:B------:R-:W-:Y:S01]  /*14990*/  IMAD.MOV.U32 R11, RZ, RZ, R30 ;  /* 0x000000ffff0b7224 */ /* 0x000fe200078e001e */
[----:B------:R-:W-:Y:S01]  /*149a0*/  PRMT R12, R12, 0x5410, R7 ;  /* 0x000054100c0c7816 */ /* 0x000fe20000000007 */
[----:B------:R-:W-:Y:S01]  /*149b0*/  IMAD.MOV.U32 R30, RZ, RZ, R23 ;  /* 0x000000ffff1e7224 */ /* 0x000fe200078e0017 */
[----:B------:R-:W-:Y:S02]  /*149c0*/  PRMT R7, R10, 0x7632, R7 ;  /* 0x000076320a077816 */ /* 0x000fe40000000007 */
.L_x_18381:
[----:B------:R-:W-:Y:S05]  /*149d0*/  BSYNC B1 ;  /* 0x0000000000017941 */ /* 0x000fea0003800000 */
.L_x_18379:
        /* <DEDUP_REMOVED lines=9> */
.L_x_18383:
[----:B------:R-:W-:Y:S01]  /*14a70*/  IMAD.MOV.U32 R20, RZ, RZ, R11 ;  /* 0x000000ffff147224 */ /* 0x000fe200078e000b */
[----:B------:R-:W-:Y:S01]  /*14a80*/  PRMT R10, R10, 0x7610, R12 ;  /* 0x000076100a0a7816 */ /* 0x000fe2000000000c */
[----:B------:R-:W-:Y:S01]  /*14a90*/  IMAD.MOV.U32 R11, RZ, RZ, R24 ;  /* 0x000000ffff0b7224 */ /* 0x000fe200078e0018 */
[----:B------:R-:W-:Y:S02]  /*14aa0*/  PRMT R12, R12, 0x7610, R22 ;  /* 0x000076100c0c7816 */ /* 0x000fe40000000016 */
.L_x_18384:
[----:B------:R-:W-:Y:S05]  /*14ab0*/  BSYNC B1 ;  /* 0x0000000000017941 */ /* 0x000fea0003800000 */
.L_x_18382:
        /* <DEDUP_REMOVED lines=9> */
.L_x_18386:
[----:B------:R-:W-:Y:S01]  /*14b50*/  IMAD.MOV.U32 R13, RZ, RZ, R20 ;  /* 0x000000ffff0d7224 */ /* 0x000fe200078e0014 */
[C---:B------:R-:W-:Y:S01]  /*14b60*/  PRMT R12, R10.reuse, 0x7632, R12 ;  /* 0x000076320a0c7816 */ /* 0x040fe2000000000c */
[----:B------:R-:W-:Y:S01]  /*14b70*/  IMAD.MOV.U32 R20, RZ, RZ, R27 ;  /* 0x000000ffff147224 */ /* 0x000fe200078e001b */
[----:B------:R-:W-:Y:S02]  /*14b80*/  PRMT R10, R10, 0x7610, R2 ;  /* 0x000076100a0a7816 */ /* 0x000fe40000000002 */
.L_x_18387:
[----:B------:R-:W-:Y:S05]  /*14b90*/  BSYNC B1 ;  /* 0x0000000000017941 */ /* 0x000fea0003800000 */
.L_x_18385:
        /* <DEDUP_REMOVED lines=9> */
.L_x_18389:
[----:B------:R-:W-:Y:S01]  /*14c30*/  IMAD.MOV.U32 R23, RZ, RZ, R13 ;  /* 0x000000ffff177224 */ /* 0x000fe200078e000d */
[----:B------:R-:W-:Y:S01]  /*14c40*/  PRMT R2, R2, 0x5410, R12 ;  /* 0x0000541002027816 */ /* 0x000fe2000000000c */
[----:B------:R-:W-:Y:S01]  /*14c50*/  IMAD.MOV.U32 R13, RZ, RZ, R26 ;  /* 0x000000ffff0d7224 */ /* 0x000fe200078e001a */
[----:B------:R-:W-:Y:S02]  /*14c60*/  PRMT R12, R21, 0x7632, R12 ;  /* 0x00007632150c7816 */ /* 0x000fe4000000000c */
.L_x_18390:
[----:B------:R-:W-:Y:S05]  /*14c70*/  BSYNC B1 ;  /* 0x0000000000017941 */ /* 0x000fea0003800000 */
.L_x_18388:
        /* <DEDUP_REMOVED lines=9> */
.L_x_18392:
[----:B------:R-:W-:Y:S01]  /*14d10*/  IMAD.MOV.U32 R22, RZ, RZ, R23 ;  /* 0x000000ffff167224 */ /* 0x000fe200078e0017 */
[----:B------:R-:W-:Y:S01]  /*14d20*/  PRMT R21, R21, 0x7610, R2 ;  /* 0x0000761015157816 */ /* 0x000fe20000000002 */
[----:B------:R-:W-:Y:S01]  /*14d30*/  IMAD.MOV.U32 R23, RZ, RZ, R28 ;  /* 0x000000ffff177224 */ /* 0x000fe200078e001c */
[----:B------:R-:W-:Y:S02]  /*14d40*/  PRMT R2, R2, 0x5410, R2 ;  /* 0x0000541002027816 */ /* 0x000fe40000000002 */
.L_x_18393:
[----:B------:R-:W-:Y:S05]  /*14d50*/  BSYNC B1 ;  /* 0x0000000000017941 */ /* 0x000fea0003800000 */
.L_x_18391:
        /* <DEDUP_REMOVED lines=9> */
.L_x_18395:
[----:B------:R-:W-:Y:S01]  /*14df0*/  IMAD.MOV.U32 R24, RZ, RZ, R22 ;  /* 0x000000ffff187224 */ /* 0x000fe200078e0016 */
[C---:B------:R-:W-:Y:S01]  /*14e00*/  PRMT R2, R21.reuse, 0x7632, R2 ;  /* 0x0000763215027816 */ /* 0x040fe20000000002 */
[----:B------:R-:W-:Y:S01]  /*14e10*/  IMAD.MOV.U32 R22, RZ, RZ, R29 ;  /* 0x000000ffff167224 */ /* 0x000fe200078e001d */
[----:B------:R-:W-:Y:S02]  /*14e20*/  PRMT R21, R21, 0x5410, R10 ;  /* 0x0000541015157816 */ /* 0x000fe4000000000a */
.L_x_18396:
[----:B------:R-:W-:Y:S05]  /*14e30*/  BSYNC B1 ;  /* 0x0000000000017941 */ /* 0x000fea0003800000 */
.L_x_18394:
        /* <DEDUP_REMOVED lines=16> */
.L_x_18398:
[----:B------:R-:W-:Y:S01]  /*14f40*/  IMAD.MOV.U32 R14, RZ, RZ, R3 ;  /* 0x000000ffff0e7224 */ /* 0x000fe200078e0003 */
[C---:B------:R-:W-:Y:S01]  /*14f50*/  PRMT R10, R7.reuse, 0x7632, R10 ;  /* 0x00007632070a7816 */ /* 0x040fe2000000000a */
[----:B------:R-:W-:Y:S01]  /*14f60*/  IMAD.MOV.U32 R3, RZ, RZ, R30 ;  /* 0x000000ffff037224 */ /* 0x000fe200078e001e */
[----:B------:R-:W-:Y:S02]  /*14f70*/  PRMT R7, R7, 0x5410, R7 ;  /* 0x0000541007077816 */ /* 0x000fe40000000007 */
.L_x_18399:
[----:B------:R-:W-:Y:S05]  /*14f80*/  BSYNC B1 ;  /* 0x0000000000017941 */ /* 0x000fea0003800000 */
.L_x_18397:
        /* <DEDUP_REMOVED lines=9> */
.L_x_18401:
[----:B------:R-:W-:Y:S01]  /*15020*/  IMAD.MOV.U32 R27, RZ, RZ, R14 ;  /* 0x000000ffff1b7224 */ /* 0x000fe200078e000e */
[--C-:B------:R-:W-:Y:S01]  /*15030*/  PRMT R26, R26, 0x5410, R10.reuse ;  /* 0x000054101a1a7816 */ /* 0x100fe2000000000a */
[----:B------:R-:W-:Y:S01]  /*15040*/  IMAD.MOV.U32 R14, RZ, RZ, R11 ;  /* 0x000000ffff0e7224 */ /* 0x000fe200078e000b */
[----:B------:R-:W-:Y:S02]  /*15050*/  PRMT R10, R12, 0x7632, R10 ;  /* 0x000076320c0a7816 */ /* 0x000fe4000000000a */
.L_x_18402:
[----:B------:R-:W-:Y:S05]  /*15060*/  BSYNC B1 ;  /* 0x0000000000017941 */ /* 0x000fea0003800000 */
.L_x_18400:
        /* <DEDUP_REMOVED lines=9> */
.L_x_18404:
[----:B------:R-:W-:Y:S01]  /*15100*/  IMAD.MOV.U32 R28, RZ, RZ, R27 ;  /* 0x000000ffff1c7224 */ /* 0x000fe200078e001b */
[----:B------:R-:W-:Y:S01]  /*15110*/  PRMT R11, R11, 0x7610, R26 ;  /* 0x000076100b0b7816 */ /* 0x000fe2000000001a */
[----:B------:R-:W-:Y:S01]  /*15120*/  IMAD.MOV.U32 R27, RZ, RZ, R20 ;  /* 0x000000ffff1b7224 */ /* 0x000fe200078e0014 */
[----:B------:R-:W-:Y:S02]  /*15130*/  PRMT R26, R26, 0x7610, R10 ;  /* 0x000076101a1a7816 */ /* 0x000fe4000000000a */
.L_x_18405:
[----:B------:R-:W-:Y:S05]  /*15140*/  BSYNC B1 ;  /* 0x0000000000017941 */ /* 0x000fea0003800000 */
.L_x_18403:
        /* <DEDUP_REMOVED lines=9> */
.L_x_18407:
[----:B------:R-:W-:Y:S01]  /*151e0*/  IMAD.MOV.U32 R20, RZ, RZ, R28 ;  /* 0x000000ffff147224 */ /* 0x000fe200078e001c */
[----:B------:R-:W-:Y:S01]  /*151f0*/  PRMT R10, R10, 0x7610, R11 ;  /* 0x000076100a0a7816 */ /* 0x000fe2000000000b */
[----:B------:R-:W-:Y:S01]  /*15200*/  IMAD.MOV.U32 R28, RZ, RZ, R13 ;  /* 0x000000ffff1c7224 */ /* 0x000fe200078e000d */
[----:B------:R-:W-:Y:S02]  /*15210*/  PRMT R11, R11, 0x5410, R12 ;  /* 0x000054100b0b7816 */ /* 0x000fe4000000000c */
.L_x_18408:
[----:B------:R-:W-:Y:S05]  /*15220*/  BSYNC B1 ;  /* 0x0000000000017941 */ /* 0x000fea0003800000 */
.L_x_18406:
        /* <DEDUP_REMOVED lines=9> */
.L_x_18410:
[----:B------:R-:W-:Y:S01]  /*152c0*/  IMAD.MOV.U32 R13, RZ, RZ, R20 ;  /* 0x000000ffff0d7224 */ /* 0x000fe200078e0014 */
[C---:B------:R-:W-:Y:S01]  /*152d0*/  PRMT R7, R10.reuse, 0x7632, R7 ;  /* 0x000076320a077816 */ /* 0x040fe20000000007 */
[----:B------:R-:W-:Y:S01]  /*152e0*/  IMAD.MOV.U32 R20, RZ, RZ, R23 ;  /* 0x000000ffff147224 */ /* 0x000fe200078e0017 */
[----:B------:R-:W-:Y:S02]  /*152f0*/  PRMT R10, R10, 0x7610, R2 ;  /* 0x000076100a0a7816 */ /* 0x000fe40000000002 */
.L_x_18411:
[----:B------:R-:W-:Y:S05]  /*15300*/  BSYNC B1 ;  /* 0x0000000000017941 */ /* 0x000fea0003800000 */
.L_x_18409:
        /* <DEDUP_REMOVED lines=9> */
.L_x_18413:
[----:B------:R-:W-:Y:S01]  /*153a0*/  IMAD.MOV.U32 R23, RZ, RZ, R13 ;  /* 0x000000ffff177224 */ /* 0x000fe200078e000d */
[--C-:B------:R-:W-:Y:S01]  /*153b0*/  PRMT R2, R2, 0x5410, R7.reuse ;  /* 0x0000541002027816 */ /* 0x100fe20000000007 */
[----:B------:R-:W-:Y:S01]  /*153c0*/  IMAD.MOV.U32 R13, RZ, RZ, R22 ;  /* 0x000000ffff0d7224 */ /* 0x000fe200078e0016 */
[----:B------:R-:W-:Y:S02]  /*153d0*/  PRMT R7, R21, 0x7632, R7 ;  /* 0x0000763215077816 */ /* 0x000fe40000000007 */
.L_x_18414:
[----:B------:R-:W-:Y:S05]  /*153e0*/  BSYNC B1 ;  /* 0x0000000000017941 */ /* 0x000fea0003800000 */
.L_x_18412:
        /* <DEDUP_REMOVED lines=9> */
.L_x_18416:
[----:B------:R-:W-:Y:S01]  /*15480*/  IMAD.MOV.U32 R12, RZ, RZ, R23 ;  /* 0x000000ffff0c7224 */ /* 0x000fe200078e0017 */
[C---:B------:R-:W-:Y:S01]  /*15490*/  PRMT R11, R2.reuse, 0x7632, R11 ;  /* 0x00007632020b7816 */ /* 0x040fe2000000000b */
[----:B------:R-:W-:Y:S01]  /*154a0*/  IMAD.MOV.U32 R23, RZ, RZ, R24 ;  /* 0x000000ffff177224 */ /* 0x000fe200078e0018 */
[----:B------:R-:W-:Y:S02]  /*154b0*/  PRMT R2, R2, 0x5410, R2 ;  /* 0x0000541002027816 */ /* 0x000fe40000000002 */
.L_x_18417:
[----:B------:R-:W-:Y:S05]  /*154c0*/  BSYNC B1 ;  /* 0x0000000000017941 */ /* 0x000fea0003800000 */
.L_x_18415:
        /* <DEDUP_REMOVED lines=16> */
.L_x_18419:
[----:B------:R-:W-:Y:S01]  /*155d0*/  IMAD.MOV.U32 R16, RZ, RZ, R3 ;  /* 0x000000ffff107224 */ /* 0x000fe200078e0003 */
[C---:B------:R-:W-:Y:S01]  /*155e0*/  PRMT R2, R7.reuse, 0x7632, R2 ;  /* 0x0000763207027816 */ /* 0x040fe20000000002 */
[----:B------:R-:W-:Y:S01]  /*155f0*/  IMAD.MOV.U32 R3, RZ, RZ, R14 ;  /* 0x000000ffff037224 */ /* 0x000fe200078e000e */
[----:B------:R-:W-:Y:S02]  /*15600*/  PRMT R7, R7, 0x5410, R10 ;  /* 0x0000541007077816 */ /* 0x000fe4000000000a */
.L_x_18420:
[----:B------:R-:W-:Y:S05]  /*15610*/  BSYNC B1 ;  /* 0x0000000000017941 */ /* 0x000fea0003800000 */
.L_x_18418:
        /* <DEDUP_REMOVED lines=9> */
.L_x_18422:
[----:B------:R-:W-:Y:S01]  /*156b0*/  IMAD.MOV.U32 R15, RZ, RZ, R16 ;  /* 0x000000ffff0f7224 */ /* 0x000fe200078e0010 */
[----:B------:R-:W-:Y:S01]  /*156c0*/  PRMT R10, R2, 0x7610, R10 ;  /* 0x00007610020a7816 */ /* 0x000fe2000000000a */
[----:B------:R-:W-:Y:S01]  /*156d0*/  IMAD.MOV.U32 R16, RZ, RZ, R27 ;  /* 0x000000ffff107224 */ /* 0x000fe200078e001b */
[----:B------:R-:W-:Y:S02]  /*156e0*/  PRMT R2, R26, 0x7632, R2 ;  /* 0x000076321a027816 */ /* 0x000fe40000000002 */
.L_x_18423:
[----:B------:R-:W-:Y:S05]  /*156f0*/  BSYNC B1 ;  /* 0x0000000000017941 */ /* 0x000fea0003800000 */
.L_x_18421:
        /* <DEDUP_REMOVED lines=9> */
.L_x_18425:
[----:B------:R-:W-:Y:S01]  /*15790*/  IMAD.MOV.U32 R21, RZ, RZ, R15 ;  /* 0x000000ffff157224 */ /* 0x000fe200078e000f */
[----:B------:R-:W-:Y:S01]  /*157a0*/  PRMT R14, R14, 0x5410, R10 ;  /* 0x000054100e0e7816 */ /* 0x000fe2000000000a */
[----:B------:R-:W-:Y:S01]  /*157b0*/  IMAD.MOV.U32 R15, RZ, RZ, R28 ;  /* 0x000000ffff0f7224 */ /* 0x000fe200078e001c */
[----:B------:R-:W-:Y:S02]  /*157c0*/  PRMT R10, R11, 0x7632, R10 ;  /* 0x000076320b0a7816 */ /* 0x000fe4000000000a */
.L_x_18426:
[----:B------:R-:W-:Y:S05]  /*157d0*/  BSYNC B1 ;  /* 0x0000000000017941 */ /* 0x000fea0003800000 */
.L_x_18424:
        /* <DEDUP_REMOVED lines=9> */
.L_x_18428:
[----:B------:R-:W-:Y:S01]  /*15870*/  IMAD.MOV.U32 R22, RZ, RZ, R21 ;  /* 0x000000ffff167224 */ /* 0x000fe200078e0015 */
[----:B------:R-:W-:Y:S01]  /*15880*/  PRMT R14, R14, 0x7632, R10 ;  /* 0x000076320e0e7816 */ /* 0x000fe2000000000a */
[----:B------:R-:W-:Y:S02]  /*15890*/  IMAD.MOV.U32 R21, RZ, RZ, R20 ;  /* 0x000000ffff157224 */ /* 0x000fe400078e0014 */
.L_x_18429:
[----:B------:R-:W-:Y:S05]  /*158a0*/  BSYNC B1 ;  /* 0x0000000000017941 */ /* 0x000fea0003800000 */
.L_x_18427:
        /* <DEDUP_REMOVED lines=9> */
.L_x_18431:
[----:B------:R-:W-:Y:S01]  /*15940*/  IMAD.MOV.U32 R20, RZ, RZ, R22 ;  /* 0x000000ffff147224 */ /* 0x000fe200078e0016 */
[--C-:B------:R-:W-:Y:S01]  /*15950*/  PRMT R10, R10, 0x5410, R14.reuse ;  /* 0x000054100a0a7816 */ /* 0x100fe2000000000e */
[----:B------:R-:W-:Y:S01]  /*15960*/  IMAD.MOV.U32 R22, RZ, RZ, R13 ;  /* 0x000000ffff167224 */ /* 0x000fe200078e000d */
[----:B------:R-:W-:Y:S02]  /*15970*/  PRMT R14, R7, 0x7610, R14 ;  /* 0x00007610070e7816 */ /* 0x000fe4000000000e */
.L_x_18432:
[----:B------:R-:W-:Y:S05]  /*15980*/  BSYNC B1 ;  /* 0x0000000000017941 */ /* 0x000fea0003800000 */
.L_x_18430:
        /* <DEDUP_REMOVED lines=9> */
.L_x_18434:
[----:B------:R-:W-:Y:S01]  /*15a20*/  IMAD.MOV.U32 R13, RZ, RZ, R20 ;  /* 0x000000ffff0d7224 */ /* 0x000fe200078e0014 */
[C---:B------:R-:W-:Y:S01]  /*15a30*/  PRMT R7, R10.reuse, 0x7632, R7 ;  /* 0x000076320a077816 */ /* 0x040fe20000000007 */
[----:B------:R-:W-:Y:S01]  /*15a40*/  IMAD.MOV.U32 R20, RZ, RZ, R23 ;  /* 0x000000ffff147224 */ /* 0x000fe200078e0017 */
[----:B------:R-:W-:Y:S02]  /*15a50*/  PRMT R10, R10, 0x7610, R2 ;  /* 0x000076100a0a7816 */ /* 0x000fe40000000002 */
.L_x_18435:
[----:B------:R-:W-:Y:S05]  /*15a60*/  BSYNC B1 ;  /* 0x0000000000017941 */ /* 0x000fea0003800000 */
.L_x_18433:
        /* <DEDUP_REMOVED lines=9> */
.L_x_18437:
[----:B------:R-:W-:Y:S01]  /*15b00*/  PRMT R11, R11, 0x5410, R7 ;  /* 0x000054100b0b7816 */ /* 0x000fe20000000007 */
[----:B------:R-:W-:Y:S02]  /*15b10*/  IMAD.MOV.U32 R23, RZ, RZ, R13 ;  /* 0x000000ffff177224 */ /* 0x000fe400078e000d */
[----:B------:R-:W-:Y:S01]  /*15b20*/  IMAD.MOV.U32 R13, RZ, RZ, R12 ;  /* 0x000000ffff0d7224 */ /* 0x000fe200078e000c */
[----:B------:R-:W-:Y:S02]  /*15b30*/  PRMT R7, R11, 0x7610, R7 ;  /* 0x000076100b077816 */ /* 0x000fe40000000007 */
.L_x_18438:
[----:B------:R-:W-:Y:S05]  /*15b40*/  BSYNC B1 ;  /* 0x0000000000017941 */ /* 0x000fea0003800000 */
.L_x_18436:
        /* <DEDUP_REMOVED lines=16> */
.L_x_18440:
[----:B------:R-:W-:Y:S01]  /*15c50*/  IMAD.MOV.U32 R12, RZ, RZ, R3 ;  /* 0x000000ffff0c7224 */ /* 0x000fe200078e0003 */
[C---:B------:R-:W-:Y:S01]  /*15c60*/  PRMT R24, R7.reuse, 0x7632, R24 ;  /* 0x0000763207187816 */ /* 0x040fe20000000018 */
[----:B------:R-:W-:Y:S01]  /*15c70*/  IMAD.MOV.U32 R3, RZ, RZ, R16 ;  /* 0x000000ffff037224 */ /* 0x000fe200078e0010 */
[----:B------:R-:W-:Y:S02]  /*15c80*/  PRMT R7, R7, 0x5410, R2 ;  /* 0x0000541007077816 */ /* 0x000fe40000000002 */
.L_x_18441:
[----:B------:R-:W-:Y:S05]  /*15c90*/  BSYNC B1 ;  /* 0x0000000000017941 */ /* 0x000fea0003800000 */
.L_x_18439:
        /* <DEDUP_REMOVED lines=9> */
.L_x_18443:
[----:B------:R-:W-:Y:S01]  /*15d30*/  IMAD.MOV.U32 R8, RZ, RZ, R12 ;  /* 0x000000ffff087224 */ /* 0x000fe200078e000c */
[----:B------:R-:W-:Y:S01]  /*15d40*/  PRMT R11, R24, 0x7610, R11 ;  /* 0x00007610180b7816 */ /* 0x000fe2000000000b */
[----:B------:R-:W-:Y:S01]  /*15d50*/  IMAD.MOV.U32 R12, RZ, RZ, R15 ;  /* 0x000000ffff0c7224 */ /* 0x000fe200078e000f */
[----:B------:R-:W-:Y:S02]  /*15d60*/  PRMT R24, R10, 0x7610, R24 ;  /* 0x000076100a187816 */ /* 0x000fe40000000018 */
.L_x_18444:
[----:B------:R-:W-:Y:S05]  /*15d70*/  BSYNC B1 ;  /* 0x0000000000017941 */ /* 0x000fea0003800000 */
.L_x_18442:
        /* <DEDUP_REMOVED lines=9> */
.L_x_18446:
[----:B------:R-:W-:Y:S01]  /*15e10*/  IMAD.MOV.U32 R2, RZ, RZ, R8 ;  /* 0x000000ffff027224 */ /* 0x000fe200078e0008 */
[----:B------:R-:W-:Y:S01]  /*15e20*/  PRMT R27, R27, 0x5410, R11 ;  /* 0x000054101b1b7816 */ /* 0x000fe2000000000b */
[----:B------:R-:W-:Y:S01]  /*15e30*/  IMAD.MOV.U32 R8, RZ, RZ, R21 ;  /* 0x000000ffff087224 */ /* 0x000fe200078e0015 */
[----:B------:R-:W-:Y:S02]  /*15e40*/  PRMT R11, R14, 0x7632, R11 ;  /* 0x000076320e0b7816 */ /* 0x000fe4000000000b */
.L_x_18447:
[----:B------:R-:W-:Y:S05]  /*15e50*/  BSYNC B1 ;  /* 0x0000000000017941 */ /* 0x000fea0003800000 */
.L_x_18445:
        /* <DEDUP_REMOVED lines=9> */
.L_x_18449:
[----:B------:R-:W-:Y:S01]  /*15ef0*/  IMAD.MOV.U32 R15, RZ, RZ, R2 ;  /* 0x000000ffff0f7224 */ /* 0x000fe200078e0002 */
[----:B------:R-:W-:Y:S01]  /*15f00*/  PRMT R21, R21, 0x7610, R27 ;  /* 0x0000761015157816 */ /* 0x000fe2000000001b */
[----:B------:R-:W-:Y:S01]  /*15f10*/  IMAD.MOV.U32 R2, RZ, RZ, R22 ;  /* 0x000000ffff027224 */ /* 0x000fe200078e0016 */
[----:B------:R-:W-:Y:S02]  /*15f20*/  PRMT R27, R27, 0x5410, R14 ;  /* 0x000054101b1b7816 */ /* 0x000fe4000000000e */
.L_x_18450:
[----:B------:R-:W-:Y:S05]  /*15f30*/  BSYNC B1 ;  /* 0x0000000000017941 */ /* 0x000fea0003800000 */
.L_x_18448:
        /* <DEDUP_REMOVED lines=9> */
.L_x_18452:
[----:B------:R-:W-:Y:S01]  /*15fd0*/  IMAD.MOV.U32 R14, RZ, RZ, R15 ;  /* 0x000000ffff0e7224 */ /* 0x000fe200078e000f */
[----:B------:R-:W-:Y:S01]  /*15fe0*/  PRMT R21, R21, 0x7632, R10 ;  /* 0x0000763215157816 */ /* 0x000fe2000000000a */
[----:B------:R-:W-:Y:S02]  /*15ff0*/  IMAD.MOV.U32 R15, RZ, RZ, R20 ;  /* 0x000000ffff0f7224 */ /* 0x000fe400078e0014 */
.L_x_18453:
[----:B------:R-:W-:Y:S05]  /*16000*/  BSYNC B1 ;  /* 0x0000000000017941 */ /* 0x000fea0003800000 */
.L_x_18451:
        /* <DEDUP_REMOVED lines=9> */
.L_x_18455:
[----:B------:R-:W-:Y:S01]  /*160a0*/  IMAD.MOV.U32 R10, RZ, RZ, R14 ;  /* 0x000000ffff0a7224 */ /* 0x000fe200078e000e */
[----:B------:R-:W-:Y:S01]  /*160b0*/  PRMT R20, R21, 0x7610, R20 ;  /* 0x0000761015147816 */ /* 0x000fe20000000014 */
[----:B------:R-:W-:Y:S01]  /*160c0*/  IMAD.MOV.U32 R14, RZ, RZ, R13 ;  /* 0x000000ffff0e7224 */ /* 0x000fe200078e000d */
[----:B------:R-:W-:Y:S02]  /*160d0*/  PRMT R21, R7, 0x7610, R21 ;  /* 0x0000761007157816 */ /* 0x000fe40000000015 */
.L_x_18456:
[----:B------:R-:W-:Y:S05]  /*160e0*/  BSYNC B1 ;  /* 0x0000000000017941 */ /* 0x000fea0003800000 */
.L_x_18454:
        /* <DEDUP_REMOVED lines=9> */
.L_x_18458:
[----:B------:R-:W-:Y:S01]  /*16180*/  IMAD.MOV.U32 R13, RZ, RZ, R10 ;  /* 0x000000ffff0d7224 */ /* 0x000fe200078e000a */
[----:B------:R-:W-:Y:S01]  /*16190*/  PRMT R20, R11, 0x5432, R20 ;  /* 0x000054320b147816 */ /* 0x000fe20000000014 */
[----:B------:R-:W-:Y:S02]  /*161a0*/  IMAD.MOV.U32 R10, RZ, RZ, R23 ;  /* 0x000000ffff0a7224 */ /* 0x000fe400078e0017 */
.L_x_18459:
[----:B------:R-:W-:Y:S05]  /*161b0*/  BSYNC B1 ;  /* 0x0000000000017941 */ /* 0x000fea0003800000 */
.L_x_18457:
        /* <DEDUP_REMOVED lines=16> */
.L_x_18461:
[----:B------:R-:W-:Y:S01]  /*162c0*/  IMAD.MOV.U32 R16, RZ, RZ, R3 ;  /* 0x000000ffff107224 */ /* 0x000fe200078e0003 */
[----:B------:R-:W-:Y:S01]  /*162d0*/  PRMT R7, R7, 0x5432, R24 ;  /* 0x0000543207077816 */ /* 0x000fe20000000018 */
[----:B------:R-:W-:Y:S02]  /*162e0*/  IMAD.MOV.U32 R3, RZ, RZ, R12 ;  /* 0x000000ffff037224 */ /* 0x000fe400078e000c */
.L_x_18462:
[----:B------:R-:W-:Y:S05]  /*162f0*/  BSYNC B1 ;  /* 0x0000000000017941 */ /* 0x000fea0003800000 */
.L_x_18460:
        /* <DEDUP_REMOVED lines=9> */
.L_x_18464:
[----:B------:R-:W-:Y:S01]  /*16390*/  IMAD.MOV.U32 R17, RZ, RZ, R16 ;  /* 0x000000ffff117224 */ /* 0x000fe200078e0010 */
[----:B------:R-:W-:Y:S01]  /*163a0*/  PRMT R24, R7, 0x7610, R24 ;  /* 0x0000761007187816 */ /* 0x000fe20000000018 */
[----:B------:R-:W-:Y:S01]  /*163b0*/  IMAD.MOV.U32 R16, RZ, RZ, R8 ;  /* 0x000000ffff107224 */ /* 0x000fe200078e0008 */
[----:B------:R-:W-:Y:S02]  /*163c0*/  PRMT R7, R11, 0x7610, R7 ;  /* 0x000076100b077816 */ /* 0x000fe40000000007 */
.L_x_18465:
[----:B------:R-:W-:Y:S05]  /*163d0*/  BSYNC B1 ;  /* 0x0000000000017941 */ /* 0x000fea0003800000 */
.L_x_18463:
        /* <DEDUP_REMOVED lines=9> */
.L_x_18467:
[----:B------:R-:W-:Y:S01]  /*16470*/  IMAD.MOV.U32 R26, RZ, RZ, R17 ;  /* 0x000000ffff1a7224 */ /* 0x000fe200078e0011 */
[----:B------:R-:W-:Y:S01]  /*16480*/  PRMT R24, R27, 0x5432, R24 ;  /* 0x000054321b187816 */ /* 0x000fe20000000018 */
[----:B------:R-:W-:Y:S02]  /*16490*/  IMAD.MOV.U32 R17, RZ, RZ, R2 ;  /* 0x000000ffff117224 */ /* 0x000fe400078e0002 */
.L_x_18468:
[----:B------:R-:W-:Y:S05]  /*164a0*/  BSYNC B1 ;  /* 0x0000000000017941 */ /* 0x000fea0003800000 */
.L_x_18466:
        /* <DEDUP_REMOVED lines=9> */
.L_x_18470:
[----:B------:R-:W-:Y:S01]  /*16540*/  IMAD.MOV.U32 R28, RZ, RZ, R26 ;  /* 0x000000ffff1c7224 */ /* 0x000fe200078e001a */
[C---:B------:R-:W-:Y:S01]  /*16550*/  PRMT R32, R24.reuse, 0x7632, R32 ;  /* 0x0000763218207816 */ /* 0x040fe20000000020 */
[----:B------:R-:W-:Y:S01]  /*16560*/  IMAD.MOV.U32 R26, RZ, RZ, R15 ;  /* 0x000000ffff1a7224 */ /* 0x000fe200078e000f */
[----:B------:R-:W-:Y:S02]  /*16570*/  PRMT R24, R24, 0x7610, R21 ;  /* 0x0000761018187816 */ /* 0x000fe40000000015 */
.L_x_18471:
[----:B------:R-:W-:Y:S05]  /*16580*/  BSYNC B1 ;  /* 0x0000000000017941 */ /* 0x000fea0003800000 */
.L_x_18469:
        /* <DEDUP_REMOVED lines=9> */
.L_x_18473:
[----:B------:R-:W-:Y:S01]  /*16620*/  IMAD.MOV.U32 R29, RZ, RZ, R28 ;  /* 0x000000ffff1d7224 */ /* 0x000fe200078e001c */
[----:B------:R-:W-:Y:S01]  /*16630*/  PRMT R32, R21, 0x5410, R32 ;  /* 0x0000541015207816 */ /* 0x000fe20000000020 */
[----:B------:R-:W-:Y:S02]  /*16640*/  IMAD.MOV.U32 R28, RZ, RZ, R14 ;  /* 0x000000ffff1c7224 */ /* 0x000fe400078e000e */
.L_x_18474:
[----:B------:R-:W-:Y:S05]  /*16650*/  BSYNC B1 ;  /* 0x0000000000017941 */ /* 0x000fea0003800000 */
.L_x_18472:
        /* <DEDUP_REMOVED lines=9> */
.L_x_18476:
[----:B------:R-:W-:Y:S01]  /*166f0*/  IMAD.MOV.U32 R30, RZ, RZ, R29 ;  /* 0x000000ffff1e7224 */ /* 0x000fe200078e001d */
[----:B------:R-:W-:Y:S01]  /*16700*/  PRMT R33, R33, 0x7610, R32 ;  /* 0x0000761021217816 */ /* 0x000fe20000000020 */
[----:B------:R-:W-:Y:S01]  /*16710*/  IMAD.MOV.U32 R29, RZ, RZ, R10 ;  /* 0x000000ffff1d7224 */ /* 0x000fe200078e000a */
[----:B------:R-:W-:Y:S02]  /*16720*/  PRMT R32, R32, 0x5410, R20 ;  /* 0x0000541020207816 */ /* 0x000fe40000000014 */
.L_x_18477:
[----:B------:R-:W-:Y:S05]  /*16730*/  BSYNC B1 ;  /* 0x0000000000017941 */ /* 0x000fea0003800000 */
.L_x_18475:
        /* <DEDUP_REMOVED lines=9> */
.L_x_18479:
[----:B------:R-:W-:Y:S01]  /*167d0*/  IMAD.MOV.U32 R31, RZ, RZ, R30 ;  /* 0x000000ffff1f7224 */ /* 0x000fe200078e001e */
[----:B------:R-:W-:Y:S01]  /*167e0*/  PRMT R33, R33, 0x7632, R20 ;  /* 0x0000763221217816 */ /* 0x000fe20000000014 */
[----:B------:R-:W-:Y:S02]  /*167f0*/  IMAD.MOV.U32 R30, RZ, RZ, R13 ;  /* 0x000000ffff1e7224 */ /* 0x000fe400078e000d */
.L_x_18480:
[----:B------:R-:W-:Y:S05]  /*16800*/  BSYNC B1 ;  /* 0x0000000000017941 */ /* 0x000fea0003800000 */
.L_x_18478:
        /* <DEDUP_REMOVED lines=11> */
[----:B------:R-:W-:-:S06]  /*168c0*/  FMUL.FTZ R18, R18, 1.4426950216293334961 ;  /* 0x3fb8aa3b12127820 */ /* 0x000fcc0000410000 */
        /* <DEDUP_REMOVED lines=12> */
[----:B--2---:R-:W-:Y:S01]  /*16990*/  ISETP.GE.AND P0, PT, R3, R16, PT ;  /* 0x000000100300720c */ /* 0x004fe20003f06270 */
[----:B------:R-:W-:Y:S01]  /*169a0*/  IMAD.MOV.U32 R4, RZ, RZ, R16 ;  /* 0x000000ffff047224 */ /* 0x000fe200078e0010 */
[----:B------:R-:W-:-:S11]  /*169b0*/  PRMT R18, R7, 0x7610, R18 ;  /* 0x0000761007127816 */ /* 0x000fd60000000012 */
[----:B------:R-:W-:-:S13]  /*169c0*/  HSETP2.NEU.OR P0, PT, R7.H1_H1, R7.H0_H0, P0 ;  /* 0x2000000707007234 */ /* 0x000fda000070dc20 */
[----:B------:R-:W-:Y:S05]  /*169d0*/  @P0 BRA `(.L_x_18483) ;  /* 0x0000004000000947 */ /* 0x000fea0003800000 */
.L_x_18482:
[----:B--2---:R-:W-:Y:S01]  /*169e0*/  IMAD.MOV.U32 R4, RZ, RZ, R3 ;  /* 0x000000ffff047224 */ /* 0x004fe200078e0003 */
[C---:B------:R-:W-:Y:S01]  /*169f0*/  PRMT R18, R7.reuse, 0x7632, R18 ;  /* 0x0000763207127816 */ /* 0x040fe20000000012 */
[----:B------:R-:W-:Y:S01]  /*16a00*/  IMAD.MOV.U32 R3, RZ, RZ, R16 ;  /* 0x000000ffff037224 */ /* 0x000fe200078e0010 */
[----:B------:R-:W-:Y:S02]  /*16a10*/  PRMT R7, R7, 0x5410, R7 ;  /* 0x0000541007077816 */ /* 0x000fe40000000007 */
.L_x_18483:
[----:B------:R-:W-:Y:S05]  /*16a20*/  BSYNC B1 ;  /* 0x0000000000017941 */ /* 0x000fea0003800000 */
.L_x_18481:
        /* <DEDUP_REMOVED lines=9> */
.L_x_18485:
[----:B------:R-:W-:Y:S01]  /*16ac0*/  IMAD.MOV.U32 R19, RZ, RZ, R4 ;  /* 0x000000ffff137224 */ /* 0x000fe200078e0004 */
[--C-:B------:R-:W-:Y:S01]  /*16ad0*/  PRMT R16, R16, 0x5410, R18.reuse ;  /* 0x0000541010107816 */ /* 0x100fe20000000012 */
[----:B------:R-:W-:Y:S01]  /*16ae0*/  IMAD.MOV.U32 R4, RZ, RZ, R17 ;  /* 0x000000ffff047224 */ /* 0x000fe200078e0011 */
[----:B------:R-:W-:Y:S02]  /*16af0*/  PRMT R18, R24, 0x7610, R18 ;  /* 0x0000761018127816 */ /* 0x000fe40000000012 */
.L_x_18486:
[----:B------:R-:W-:Y:S05]  /*16b00*/  BSYNC B1 ;  /* 0x0000000000017941 */ /* 0x000fea0003800000 */
.L_x_18484:
        /* <DEDUP_REMOVED lines=9> */
.L_x_18488:
[----:B------:R-:W-:Y:S01]  /*16ba0*/  IMAD.MOV.U32 R17, RZ, RZ, R19 ;  /* 0x000000ffff117224 */ /* 0x000fe200078e0013 */
[----:B------:R-:W-:Y:S01]  /*16bb0*/  PRMT R16, R16, 0x7632, R24 ;  /* 0x0000763210107816 */ /* 0x000fe20000000018 */
[----:B------:R-:W-:Y:S02]  /*16bc0*/  IMAD.MOV.U32 R19, RZ, RZ, R26 ;  /* 0x000000ffff137224 */ /* 0x000fe400078e001a */
.L_x_18489:
[----:B------:R-:W-:Y:S05]  /*16bd0*/  BSYNC B1 ;  /* 0x0000000000017941 */ /* 0x000fea0003800000 */
.L_x_18487:
        /* <DEDUP_REMOVED lines=9> */
.L_x_18491:
[----:B------:R-:W-:Y:S01]  /*16c70*/  IMAD.MOV.U32 R20, RZ, RZ, R17 ;  /* 0x000000ffff147224 */ /* 0x000fe200078e0011 */
[----:B------:R-:W-:Y:S01]  /*16c80*/  PRMT R18, R18, 0x5410, R16 ;  /* 0x0000541012127816 */ /* 0x000fe20000000010 */
[----:B------:R-:W-:Y:S01]  /*16c90*/  IMAD.MOV.U32 R17, RZ, RZ, R28 ;  /* 0x000000ffff117224 */ /* 0x000fe200078e001c */
[----:B------:R-:W-:Y:S02]  /*16ca0*/  PRMT R16, R32, 0x7610, R16 ;  /* 0x0000761020107816 */ /* 0x000fe40000000010 */
.L_x_18492:
[----:B------:R-:W-:Y:S05]  /*16cb0*/  BSYNC B1 ;  /* 0x0000000000017941 */ /* 0x000fea0003800000 */
.L_x_18490:
        /* <DEDUP_REMOVED lines=9> */
.L_x_18494:
[----:B------:R-:W-:Y:S01]  /*16d50*/  IMAD.MOV.U32 R25, RZ, RZ, R20 ;  /* 0x000000ffff197224 */ /* 0x000fe200078e0014 */
[C---:B------:R-:W-:Y:S01]  /*16d60*/  PRMT R7, R18.reuse, 0x7632, R7 ;  /* 0x0000763212077816 */ /* 0x040fe20000000007 */
[----:B------:R-:W-:Y:S01]  /*16d70*/  IMAD.MOV.U32 R20, RZ, RZ, R29 ;  /* 0x000000ffff147224 */ /* 0x000fe200078e001d */
[----:B------:R-:W-:Y:S02]  /*16d80*/  PRMT R18, R18, 0x7610, R32 ;  /* 0x0000761012127816 */ /* 0x000fe40000000020 */
.L_x_18495:
[----:B------:R-:W-:Y:S05]  /*16d90*/  BSYNC B1 ;  /* 0x0000000000017941 */ /* 0x000fea0003800000 */
.L_x_18493:
        /* <DEDUP_REMOVED lines=9> */
.L_x_18497:
[----:B------:R-:W-:Y:S01]  /*16e30*/  IMAD.MOV.U32 R24, RZ, RZ, R25 ;  /* 0x000000ffff187224 */ /* 0x000fe200078e0019 */
[----:B------:R-:W-:Y:S01]  /*16e40*/  PRMT R26, R7, 0x7610, R26 ;  /* 0x00007610071a7816 */ /* 0x000fe2000000001a */
[----:B------:R-:W-:Y:S01]  /*16e50*/  IMAD.MOV.U32 R25, RZ, RZ, R30 ;  /* 0x000000ffff197224 */ /* 0x000fe200078e001e */
[----:B------:R-:W-:Y:S02]  /*16e60*/  PRMT R7, R33, 0x7632, R7 ;  /* 0x0000763221077816 */ /* 0x000fe40000000007 */
.L_x_18498:
[----:B------:R-:W-:Y:S05]  /*16e70*/  BSYNC B1 ;  /* 0x0000000000017941 */ /* 0x000fea0003800000 */
.L_x_18496:
        /* <DEDUP_REMOVED lines=9> */
.L_x_18500:
[----:B------:R-:W-:Y:S01]  /*16f10*/  IMAD.MOV.U32 R28, RZ, RZ, R24 ;  /* 0x000000ffff1c7224 */ /* 0x000fe200078e0018 */
[----:B------:R-:W-:Y:S01]  /*16f20*/  PRMT R26, R33, 0x5410, R26 ;  /* 0x00005410211a7816 */ /* 0x000fe2000000001a */
[----:B------:R-:W-:Y:S02]  /*16f30*/  IMAD.MOV.U32 R24, RZ, RZ, R31 ;  /* 0x000000ffff187224 */ /* 0x000fe400078e001f */
.L_x_18501:
[----:B------:R-:W-:Y:S05]  /*16f40*/  BSYNC B1 ;  /* 0x0000000000017941 */ /* 0x000fea0003800000 */
.L_x_18499:
        /* <DEDUP_REMOVED lines=16> */
.L_x_18503:
[----:B------:R-:W-:Y:S01]  /*17050*/  IMAD.MOV.U32 R8, RZ, RZ, R3 ;  /* 0x000000ffff087224 */ /* 0x000fe200078e0003 */
[C---:B------:R-:W-:Y:S01]  /*17060*/  PRMT R21, R7.reuse, 0x7632, R21 ;  /* 0x0000763207157816 */ /* 0x040fe20000000015 */
[----:B------:R-:W-:Y:S01]  /*17070*/  IMAD.MOV.U32 R3, RZ, RZ, R4 ;  /* 0x000000ffff037224 */ /* 0x000fe200078e0004 */
[----:B------:R-:W-:Y:S02]  /*17080*/  PRMT R7, R7, 0x5410, R18 ;  /* 0x0000541007077816 */ /* 0x000fe40000000012 */
.L_x_18504:
[----:B------:R-:W-:Y:S05]  /*17090*/  BSYNC B1 ;  /* 0x0000000000017941 */ /* 0x000fea0003800000 */
.L_x_18502:
        /* <DEDUP_REMOVED lines=9> */
.L_x_18506:
[----:B------:R-:W-:Y:S01]  /*17130*/  IMAD.MOV.U32 R4, RZ, RZ, R8 ;  /* 0x000000ffff047224 */ /* 0x000fe200078e0008 */
[----:B------:R-:W-:Y:S01]  /*17140*/  PRMT R21, R16, 0x5432, R21 ;  /* 0x0000543210157816 */ /* 0x000fe20000000015 */
[----:B------:R-:W-:Y:S02]  /*17150*/  IMAD.MOV.U32 R8, RZ, RZ, R19 ;  /* 0x000000ffff087224 */ /* 0x000fe400078e0013 */
.L_x_18507:
[----:B------:R-:W-:Y:S05]  /*17160*/  BSYNC B1 ;  /* 0x0000000000017941 */ /* 0x000fea0003800000 */
.L_x_18505:
        /* <DEDUP_REMOVED lines=9> */
.L_x_18509:
[----:B------:R-:W-:Y:S01]  /*17200*/  PRMT R16, R16, 0x7610, R21 ;  /* 0x0000761010107816 */ /* 0x000fe20000000015 */
[----:B------:R-:W-:Y:S02]  /*17210*/  IMAD.MOV.U32 R19, RZ, RZ, R4 ;  /* 0x000000ffff137224 */ /* 0x000fe400078e0004 */
[----:B------:R-:W-:Y:S01]  /*17220*/  IMAD.MOV.U32 R4, RZ, RZ, R17 ;  /* 0x000000ffff047224 */ /* 0x000fe200078e0011 */
[----:B------:R-:W-:Y:S02]  /*17230*/  PRMT R21, R21, 0x5410, R16 ;  /* 0x0000541015157816 */ /* 0x000fe40000000010 */
.L_x_18510:
[----:B------:R-:W-:Y:S05]  /*17240*/  BSYNC B1 ;  /* 0x0000000000017941 */ /* 0x000fea0003800000 */
.L_x_18508:
        /* <DEDUP_REMOVED lines=9> */
.L_x_18512:
[----:B------:R-:W-:Y:S01]  /*172e0*/  IMAD.MOV.U32 R30, RZ, RZ, R19 ;  /* 0x000000ffff1e7224 */ /* 0x000fe200078e0013 */
[----:B------:R-:W-:Y:S01]  /*172f0*/  PRMT R16, R16, 0x7632, R18 ;  /* 0x0000763210107816 */ /* 0x000fe20000000012 */
[----:B------:R-:W-:Y:S02]  /*17300*/  IMAD.MOV.U32 R19, RZ, RZ, R20 ;  /* 0x000000ffff137224 */ /* 0x000fe400078e0014 */
.L_x_18513:
[----:B------:R-:W-:Y:S05]  /*17310*/  BSYNC B1 ;  /* 0x0000000000017941 */ /* 0x000fea0003800000 */
.L_x_18511:
        /* <DEDUP_REMOVED lines=9> */
.L_x_18515:
[----:B------:R-:W-:Y:S01]  /*173b0*/  IMAD.MOV.U32 R17, RZ, RZ, R30 ;  /* 0x000000ffff117224 */ /* 0x000fe200078e001e */
[--C-:B------:R-:W-:Y:S01]  /*173c0*/  PRMT R18, R18, 0x5410, R16.reuse ;  /* 0x0000541012127816 */ /* 0x100fe20000000010 */
[----:B------:R-:W-:Y:S01]  /*173d0*/  IMAD.MOV.U32 R30, RZ, RZ, R25 ;  /* 0x000000ffff1e7224 */ /* 0x000fe200078e0019 */
[----:B------:R-:W-:Y:S02]  /*173e0*/  PRMT R16, R7, 0x7610, R16 ;  /* 0x0000761007107816 */ /* 0x000fe40000000010 */
.L_x_18516:
[----:B------:R-:W-:Y:S05]  /*173f0*/  BSYNC B1 ;  /* 0x0000000000017941 */ /* 0x000fea0003800000 */
.L_x_18514:
        /* <DEDUP_REMOVED lines=9> */
.L_x_18518:
[----:B------:R-:W-:Y:S01]  /*17490*/  IMAD.MOV.U32 R25, RZ, RZ, R17 ;  /* 0x000000ffff197224 */ /* 0x000fe200078e0011 */
[----:B------:R-:W-:Y:S01]  /*174a0*/  PRMT R20, R20, 0x7610, R18 ;  /* 0x0000761014147816 */ /* 0x000fe20000000012 */
[----:B------:R-:W-:Y:S01]  /*174b0*/  IMAD.MOV.U32 R17, RZ, RZ, R24 ;  /* 0x000000ffff117224 */ /* 0x000fe200078e0018 */
[----:B------:R-:W-:Y:S02]  /*174c0*/  PRMT R18, R18, 0x5410, R26 ;  /* 0x0000541012127816 */ /* 0x000fe4000000001a */
.L_x_18519:
[----:B------:R-:W-:Y:S05]  /*174d0*/  BSYNC B1 ;  /* 0x0000000000017941 */ /* 0x000fea0003800000 */
.L_x_18517:
        /* <DEDUP_REMOVED lines=9> */
.L_x_18521:
[----:B------:R-:W-:Y:S01]  /*17570*/  IMAD.MOV.U32 R24, RZ, RZ, R25 ;  /* 0x000000ffff187224 */ /* 0x000fe200078e0019 */
[C---:B------:R-:W-:Y:S01]  /*17580*/  PRMT R7, R20.reuse, 0x7632, R7 ;  /* 0x0000763214077816 */ /* 0x040fe20000000007 */
[----:B------:R-:W-:Y:S01]  /*17590*/  IMAD.MOV.U32 R25, RZ, RZ, R28 ;  /* 0x000000ffff197224 */ /* 0x000fe200078e001c */
[----:B------:R-:W-:Y:S02]  /*175a0*/  PRMT R20, R20, 0x7610, R26 ;  /* 0x0000761014147816 */ /* 0x000fe4000000001a */
.L_x_18522:
[----:B------:R-:W-:Y:S05]  /*175b0*/  BSYNC B1 ;  /* 0x0000000000017941 */ /* 0x000fea0003800000 */
.L_x_18520:
        /* <DEDUP_REMOVED lines=16> */
.L_x_18524:
[----:B------:R-:W-:Y:S01]  /*176c0*/  IMAD.MOV.U32 R22, RZ, RZ, R3 ;  /* 0x000000ffff167224 */ /* 0x000fe200078e0003 */
[C---:B------:R-:W-:Y:S01]  /*176d0*/  PRMT R18, R7.reuse, 0x7632, R18 ;  /* 0x0000763207127816 */ /* 0x040fe20000000012 */
[----:B------:R-:W-:Y:S01]  /*176e0*/  IMAD.MOV.U32 R3, RZ, RZ, R8 ;  /* 0x000000ffff037224 */ /* 0x000fe200078e0008 */
[----:B------:R-:W-:Y:S02]  /*176f0*/  PRMT R7, R7, 0x5410, R21 ;  /* 0x0000541007077816 */ /* 0x000fe40000000015 */
.L_x_18525:
[----:B------:R-:W-:Y:S05]  /*17700*/  BSYNC B1 ;  /* 0x0000000000017941 */ /* 0x000fea0003800000 */
.L_x_18523:
        /* <DEDUP_REMOVED lines=9> */
.L_x_18527:
[----:B------:R-:W-:Y:S01]  /*177a0*/  IMAD.MOV.U32 R8, RZ, RZ, R22 ;  /* 0x000000ffff087224 */ /* 0x000fe200078e0016 */
[----:B------:R-:W-:Y:S01]  /*177b0*/  PRMT R26, R26, 0x5410, R18 ;  /* 0x000054101a1a7816 */ /* 0x000fe20000000012 */
[----:B------:R-:W-:Y:S01]  /*177c0*/  IMAD.MOV.U32 R22, RZ, RZ, R4 ;  /* 0x000000ffff167224 */ /* 0x000fe200078e0004 */
[----:B------:R-:W-:Y:S02]  /*177d0*/  PRMT R18, R21, 0x7632, R18 ;  /* 0x0000763215127816 */ /* 0x000fe40000000012 */
.L_x_18528:
[----:B------:R-:W-:Y:S05]  /*177e0*/  BSYNC B1 ;  /* 0x0000000000017941 */ /* 0x000fea0003800000 */
.L_x_18526:
        /* <DEDUP_REMOVED lines=9> */
.L_x_18530:
[----:B------:R-:W-:Y:S01]  /*17880*/  IMAD.MOV.U32 R21, RZ, RZ, R8 ;  /* 0x000000ffff157224 */ /* 0x000fe200078e0008 */
[----:B------:R-:W-:Y:S01]  /*17890*/  PRMT R4, R4, 0x7610, R26 ;  /* 0x0000761004047816 */ /* 0x000fe2000000001a */
[----:B------:R-:W-:Y:S01]  /*178a0*/  IMAD.MOV.U32 R8, RZ, RZ, R19 ;  /* 0x000000ffff087224 */ /* 0x000fe200078e0013 */
[----:B------:R-:W-:Y:S02]  /*178b0*/  PRMT R26, R26, 0x7610, R16 ;  /* 0x000076101a1a7816 */ /* 0x000fe40000000010 */
.L_x_18531:
[----:B------:R-:W-:Y:S05]  /*178c0*/  BSYNC B1 ;  /* 0x0000000000017941 */ /* 0x000fea0003800000 */
.L_x_18529:
        /* <DEDUP_REMOVED lines=9> */
.L_x_18533:
[----:B------:R-:W-:Y:S01]  /*17960*/  PRMT R16, R16, 0x7610, R4 ;  /* 0x0000761010107816 */ /* 0x000fe20000000004 */
[----:B------:R-:W-:Y:S02]  /*17970*/  IMAD.MOV.U32 R28, RZ, RZ, R21 ;  /* 0x000000ffff1c7224 */ /* 0x000fe400078e0015 */
[----:B------:R-:W-:Y:S01]  /*17980*/  IMAD.MOV.U32 R21, RZ, RZ, R30 ;  /* 0x000000ffff157224 */ /* 0x000fe200078e001e */
[----:B------:R-:W-:Y:S02]  /*17990*/  PRMT R4, R4, 0x5410, R16 ;  /* 0x0000541004047816 */ /* 0x000fe40000000010 */
.L_x_18534:
[----:B------:R-:W-:Y:S05]  /*179a0*/  BSYNC B1 ;  /* 0x0000000000017941 */ /* 0x000fea0003800000 */
.L_x_18532:
        /* <DEDUP_REMOVED lines=9> */
.L_x_18536:
[----:B------:R-:W-:Y:S01]  /*17a40*/  IMAD.MOV.U32 R30, RZ, RZ, R28 ;  /* 0x000000ffff1e7224 */ /* 0x000fe200078e001c */
[----:B------:R-:W-:Y:S01]  /*17a50*/  PRMT R19, R19, 0x7610, R16 ;  /* 0x0000761013137816 */ /* 0x000fe20000000010 */
[----:B------:R-:W-:Y:S01]  /*17a60*/  IMAD.MOV.U32 R28, RZ, RZ, R17 ;  /* 0x000000ffff1c7224 */ /* 0x000fe200078e0011 */
[----:B------:R-:W-:Y:S02]  /*17a70*/  PRMT R16, R16, 0x7610, R18 ;  /* 0x0000761010107816 */ /* 0x000fe40000000012 */
.L_x_18537:
[----:B------:R-:W-:Y:S05]  /*17a80*/  BSYNC B1 ;  /* 0x0000000000017941 */ /* 0x000fea0003800000 */
.L_x_18535:
        /* <DEDUP_REMOVED lines=9> */
.L_x_18539:
[----:B------:R-:W-:Y:S01]  /*17b20*/  IMAD.MOV.U32 R17, RZ, RZ, R30 ;  /* 0x000000ffff117224 */ /* 0x000fe200078e001e */
[C---:B------:R-:W-:Y:S01]  /*17b30*/  PRMT R4, R19.reuse, 0x7632, R4 ;  /* 0x0000763213047816 */ /* 0x040fe20000000004 */
[----:B------:R-:W-:Y:S01]  /*17b40*/  IMAD.MOV.U32 R30, RZ, RZ, R25 ;  /* 0x000000ffff1e7224 */ /* 0x000fe200078e0019 */
[----:B------:R-:W-:Y:S02]  /*17b50*/  PRMT R19, R19, 0x7610, R20 ;  /* 0x0000761013137816 */ /* 0x000fe40000000014 */
.L_x_18540:
[----:B------:R-:W-:Y:S05]  /*17b60*/  BSYNC B1 ;  /* 0x0000000000017941 */ /* 0x000fea0003800000 */
.L_x_18538:
        /* <DEDUP_REMOVED lines=9> */
.L_x_18542:
[----:B------:R-:W-:Y:S01]  /*17c00*/  IMAD.MOV.U32 R20, RZ, RZ, R17 ;  /* 0x000000ffff147224 */ /* 0x000fe200078e0011 */
[----:B------:R-:W-:Y:S01]  /*17c10*/  PRMT R16, R4, 0x7610, R16 ;  /* 0x0000761004107816 */ /* 0x000fe20000000010 */
[----:B------:R-:W-:Y:S01]  /*17c20*/  IMAD.MOV.U32 R17, RZ, RZ, R24 ;  /* 0x000000ffff117224 */ /* 0x000fe200078e0018 */
[----:B------:R-:W-:Y:S02]  /*17c30*/  PRMT R4, R7, 0x7610, R4 ;  /* 0x0000761007047816 */ /* 0x000fe40000000004 */
.L_x_18543:
[----:B------:R-:W-:Y:S05]  /*17c40*/  BSYNC B1 ;  /* 0x0000000000017941 */ /* 0x000fea0003800000 */
.L_x_18541:
        /* <DEDUP_REMOVED lines=16> */
.L_x_18545:
[----:B------:R-:W-:Y:S01]  /*17d50*/  IMAD.MOV.U32 R9, RZ, RZ, R3 ;  /* 0x000000ffff097224 */ /* 0x000fe200078e0003 */
[----:B------:R-:W-:Y:S01]  /*17d60*/  PRMT R7, R7, 0x5432, R18 ;  /* 0x0000543207077816 */ /* 0x000fe20000000012 */
[----:B------:R-:W-:Y:S02]  /*17d70*/  IMAD.MOV.U32 R3, RZ, RZ, R22 ;  /* 0x000000ffff037224 */ /* 0x000fe400078e0016 */
.L_x_18546:
[----:B------:R-:W-:Y:S05]  /*17d80*/  BSYNC B1 ;  /* 0x0000000000017941 */ /* 0x000fea0003800000 */
.L_x_18544:
        /* <DEDUP_REMOVED lines=9> */
.L_x_18548:
[----:B------:R-:W-:Y:S01]  /*17e20*/  IMAD.MOV.U32 R18, RZ, RZ, R9 ;  /* 0x000000ffff127224 */ /* 0x000fe200078e0009 */
[--C-:B------:R-:W-:Y:S01]  /*17e30*/  PRMT R22, R22, 0x5410, R7.reuse ;  /* 0x0000541016167816 */ /* 0x100fe20000000007 */
[----:B------:R-:W-:Y:S01]  /*17e40*/  IMAD.MOV.U32 R9, RZ, RZ, R8 ;  /* 0x000000ffff097224 */ /* 0x000fe200078e0008 */
[----:B------:R-:W-:Y:S02]  /*17e50*/  PRMT R7, R26, 0x7632, R7 ;  /* 0x000076321a077816 */ /* 0x000fe40000000007 */
.L_x_18549:
[----:B------:R-:W-:Y:S05]  /*17e60*/  BSYNC B1 ;  /* 0x0000000000017941 */ /* 0x000fea0003800000 */
.L_x_18547:
        /* <DEDUP_REMOVED lines=9> */
.L_x_18551:
[----:B------:R-:W-:Y:S01]  /*17f00*/  IMAD.MOV.U32 R23, RZ, RZ, R18 ;  /* 0x000000ffff177224 */ /* 0x000fe200078e0012 */
[C---:B------:R-:W-:Y:S01]  /*17f10*/  PRMT R8, R22.reuse, 0x7632, R8 ;  /* 0x0000763216087816 */ /* 0x040fe20000000008 */
[----:B------:R-:W-:Y:S01]  /*17f20*/  IMAD.MOV.U32 R18, RZ, RZ, R21 ;  /* 0x000000ffff127224 */ /* 0x000fe200078e0015 */
[----:B------:R-:W-:Y:S02]  /*17f30*/  PRMT R22, R22, 0x7610, R4 ;  /* 0x0000761016167816 */ /* 0x000fe40000000004 */
.L_x_18552:
[----:B------:R-:W-:Y:S05]  /*17f40*/  BSYNC B1 ;  /* 0x0000000000017941 */ /* 0x000fea0003800000 */
.L_x_18550:
        /* <DEDUP_REMOVED lines=9> */
.L_x_18554:
[----:B------:R-:W-:Y:S01]  /*17fe0*/  IMAD.MOV.U32 R21, RZ, RZ, R23 ;  /* 0x000000ffff157224 */ /* 0x000fe200078e0017 */
[----:B------:R-:W-:Y:S01]  /*17ff0*/  PRMT R19, R8, 0x7610, R19 ;  /* 0x0000761008137816 */ /* 0x000fe20000000013 */
[----:B------:R-:W-:Y:S01]  /*18000*/  IMAD.MOV.U32 R23, RZ, RZ, R28 ;  /* 0x000000ffff177224 */ /* 0x000fe200078e001c */
[----:B------:R-:W-:Y:S02]  /*18010*/  PRMT R8, R16, 0x7632, R8 ;  /* 0x0000763210087816 */ /* 0x000fe40000000008 */
.L_x_18555:
[----:B------:R-:W-:Y:S05]  /*18020*/  BSYNC B1 ;  /* 0x0000000000017941 */ /* 0x000fea0003800000 */
.L_x_18553:
        /* <DEDUP_REMOVED lines=9> */
.L_x_18557:
[----:B------:R-:W-:Y:S01]  /*180c0*/  IMAD.MOV.U32 R24, RZ, RZ, R21 ;  /* 0x000000ffff187224 */ /* 0x000fe200078e0015 */
[--C-:B------:R-:W-:Y:S01]  /*180d0*/  PRMT R4, R4, 0x5410, R19.reuse ;  /* 0x0000541004047816 */ /* 0x100fe20000000013 */
[----:B------:R-:W-:Y:S01]  /*180e0*/  IMAD.MOV.U32 R21, RZ, RZ, R30 ;  /* 0x000000ffff157224 */ /* 0x000fe200078e001e */
[----:B------:R-:W-:Y:S02]  /*180f0*/  PRMT R19, R19, 0x7632, R19 ;  /* 0x0000763213137816 */ /* 0x000fe40000000013 */
.L_x_18558:
[----:B------:R-:W-:Y:S05]  /*18100*/  BSYNC B1 ;  /* 0x0000000000017941 */ /* 0x000fea0003800000 */
.L_x_18556:
        /* <DEDUP_REMOVED lines=9> */
.L_x_18560:
[----:B------:R-:W-:Y:S01]  /*181a0*/  IMAD.MOV.U32 R25, RZ, RZ, R24 ;  /* 0x000000ffff197224 */ /* 0x000fe200078e0018 */
[--C-:B------:R-:W-:Y:S01]  /*181b0*/  PRMT R8, R8, 0x7610, R4.reuse ;  /* 0x0000761008087816 */ /* 0x100fe20000000004 */
[----:B------:R-:W-:Y:S01]  /*181c0*/  IMAD.MOV.U32 R24, RZ, RZ, R17 ;  /* 0x000000ffff187224 */ /* 0x000fe200078e0011 */
[----:B------:R-:W-:Y:S02]  /*181d0*/  PRMT R4, R4, 0x5410, R4 ;  /* 0x0000541004047816 */ /* 0x000fe40000000004 */
.L_x_18561:
[----:B------:R-:W-:Y:S05]  /*181e0*/  BSYNC B1 ;  /* 0x0000000000017941 */ /* 0x000fea0003800000 */
.L_x_18559:
        /* <DEDUP_REMOVED lines=9> */
.L_x_18563:
[----:B------:R-:W-:Y:S01]  /*18280*/  IMAD.MOV.U32 R17, RZ, RZ, R25 ;  /* 0x000000ffff117224 */ /* 0x000fe200078e0019 */
[C---:B------:R-:W-:Y:S01]  /*18290*/  PRMT R4, R8.reuse, 0x7632, R4 ;  /* 0x0000763208047816 */ /* 0x040fe20000000004 */
[----:B------:R-:W-:Y:S01]  /*182a0*/  IMAD.MOV.U32 R25, RZ, RZ, R20 ;  /* 0x000000ffff197224 */ /* 0x000fe200078e0014 */
[----:B------:R-:W-:Y:S02]  /*182b0*/  PRMT R8, R8, 0x5410, R16 ;  /* 0x0000541008087816 */ /* 0x000fe40000000010 */
.L_x_18564:
[----:B------:R-:W-:Y:S05]  /*182c0*/  BSYNC B1 ;  /* 0x0000000000017941 */ /* 0x000fea0003800000 */
.L_x_18562:
        /* <DEDUP_REMOVED lines=16> */
.L_x_18566:
[----:B------:R-:W-:Y:S01]  /*183d0*/  IMAD.MOV.U32 R12, RZ, RZ, R3 ;  /* 0x000000ffff0c7224 */ /* 0x000fe200078e0003 */
[C---:B------:R-:W-:Y:S01]  /*183e0*/  PRMT R16, R7.reuse, 0x7632, R16 ;  /* 0x0000763207107816 */ /* 0x040fe20000000010 */
[----:B------:R-:W-:Y:S01]  /*183f0*/  IMAD.MOV.U32 R3, RZ, RZ, R9 ;  /* 0x000000ffff037224 */ /* 0x000fe200078e0009 */
[----:B------:R-:W-:Y:S02]  /*18400*/  PRMT R7, R7, 0x5410, R7 ;  /* 0x0000541007077816 */ /* 0x000fe40000000007 */
.L_x_18567:
[----:B------:R-:W-:Y:S05]  /*18410*/  BSYNC B1 ;  /* 0x0000000000017941 */ /* 0x000fea0003800000 */
.L_x_18565:
        /* <DEDUP_REMOVED lines=9> */
.L_x_18569:
[----:B------:R-:W-:Y:S01]  /*184b0*/  IMAD.MOV.U32 R20, RZ, RZ, R12 ;  /* 0x000000ffff147224 */ /* 0x000fe200078e000c */
[----:B------:R-:W-:Y:S01]  /*184c0*/  PRMT R9, R9, 0x5410, R16 ;  /* 0x0000541009097816 */ /* 0x000fe20000000010 */
[----:B------:R-:W-:Y:S01]  /*184d0*/  IMAD.MOV.U32 R12, RZ, RZ, R18 ;  /* 0x000000ffff0c7224 */ /* 0x000fe200078e0012 */
[----:B------:R-:W-:Y:S02]  /*184e0*/  PRMT R16, R22, 0x7632, R16 ;  /* 0x0000763216107816 */ /* 0x000fe40000000010 */
.L_x_18570:
[----:B------:R-:W-:Y:S05]  /*184f0*/  BSYNC B1 ;  /* 0x0000000000017941 */ /* 0x000fea0003800000 */
.L_x_18568:
        /* <DEDUP_REMOVED lines=9> */
.L_x_18572:
[----:B------:R-:W-:Y:S01]  /*18590*/  IMAD.MOV.U32 R18, RZ, RZ, R20 ;  /* 0x000000ffff127224 */ /* 0x000fe200078e0014 */
[C---:B------:R-:W-:Y:S01]  /*185a0*/  PRMT R7, R9.reuse, 0x7632, R7 ;  /* 0x0000763209077816 */ /* 0x040fe20000000007 */
[----:B------:R-:W-:Y:S01]  /*185b0*/  IMAD.MOV.U32 R20, RZ, RZ, R23 ;  /* 0x000000ffff147224 */ /* 0x000fe200078e0017 */
[----:B------:R-:W-:Y:S02]  /*185c0*/  PRMT R9, R9, 0x5410, R8 ;  /* 0x0000541009097816 */ /* 0x000fe40000000008 */
.L_x_18573:
[----:B------:R-:W-:Y:S05]  /*185d0*/  BSYNC B1 ;  /* 0x0000000000017941 */ /* 0x000fea0003800000 */
.L_x_18571:
        /* <DEDUP_REMOVED lines=9> */
.L_x_18575:
[----:B------:R-:W-:Y:S01]  /*18670*/  IMAD.MOV.U32 R23, RZ, RZ, R18 ;  /* 0x000000ffff177224 */ /* 0x000fe200078e0012 */
[----:B------:R-:W-:Y:S01]  /*18680*/  PRMT R16, R16, 0x5410, R7 ;  /* 0x0000541010107816 */ /* 0x000fe20000000007 */
[----:B------:R-:W-:Y:S01]  /*18690*/  IMAD.MOV.U32 R18, RZ, RZ, R21 ;  /* 0x000000ffff127224 */ /* 0x000fe200078e0015 */
[----:B------:R-:W-:Y:S02]  /*186a0*/  PRMT R7, R19, 0x7610, R7 ;  /* 0x0000761013077816 */ /* 0x000fe40000000007 */
.L_x_18576:
[----:B------:R-:W-:Y:S05]  /*186b0*/  BSYNC B1 ;  /* 0x0000000000017941 */ /* 0x000fea0003800000 */
.L_x_18574:
        /* <DEDUP_REMOVED lines=9> */
.L_x_18578:
[----:B------:R-:W-:Y:S01]  /*18750*/  IMAD.MOV.U32 R22, RZ, RZ, R23 ;  /* 0x000000ffff167224 */ /* 0x000fe200078e0017 */
[----:B------:R-:W-:Y:S01]  /*18760*/  PRMT R19, R19, 0x7610, R16 ;  /* 0x0000761013137816 */ /* 0x000fe20000000010 */
[----:B------:R-:W-:Y:S01]  /*18770*/  IMAD.MOV.U32 R23, RZ, RZ, R24 ;  /* 0x000000ffff177224 */ /* 0x000fe200078e0018 */
[----:B------:R-:W-:Y:S02]  /*18780*/  PRMT R16, R16, 0x7610, R4 ;  /* 0x0000761010107816 */ /* 0x000fe40000000004 */
.L_x_18579:
[----:B------:R-:W-:Y:S05]  /*18790*/  BSYNC B1 ;  /* 0x0000000000017941 */ /* 0x000fea0003800000 */
.L_x_18577:
        /* <DEDUP_REMOVED lines=9> */
.L_x_18581:
[----:B------:R-:W-:Y:S01]  /*18830*/  IMAD.MOV.U32 R24, RZ, RZ, R22 ;  /* 0x000000ffff187224 */ /* 0x000fe200078e0016 */
[----:B------:R-:W-:Y:S01]  /*18840*/  PRMT R4, R4, 0x7610, R19 ;  /* 0x0000761004047816 */ /* 0x000fe20000000013 */
[----:B------:R-:W-:Y:S01]  /*18850*/  IMAD.MOV.U32 R22, RZ, RZ, R25 ;  /* 0x000000ffff167224 */ /* 0x000fe200078e0019 */
[----:B------:R-:W-:Y:S02]  /*18860*/  PRMT R19, R19, 0x7610, R8 ;  /* 0x0000761013137816 */ /* 0x000fe40000000008 */
.L_x_18582:
[----:B------:R-:W-:Y:S05]  /*18870*/  BSYNC B1 ;  /* 0x0000000000017941 */ /* 0x000fea0003800000 */
.L_x_18580:
        /* <DEDUP_REMOVED lines=9> */
.L_x_18584:
[----:B------:R-:W-:Y:S01]  /*18910*/  IMAD.MOV.U32 R8, RZ, RZ, R24 ;  /* 0x000000ffff087224 */ /* 0x000fe200078e0018 */
[C---:B------:R-:W-:Y:S01]  /*18920*/  PRMT R9, R4.reuse, 0x7632, R9 ;  /* 0x0000763204097816 */ /* 0x040fe20000000009 */
[----:B------:R-:W-:Y:S01]  /*18930*/  IMAD.MOV.U32 R24, RZ, RZ, R17 ;  /* 0x000000ffff187224 */ /* 0x000fe200078e0011 */
[----:B------:R-:W-:Y:S02]  /*18940*/  PRMT R4, R4, 0x5410, R4 ;  /* 0x0000541004047816 */ /* 0x000fe40000000004 */
.L_x_18585:
[----:B------:R-:W-:Y:S05]  /*18950*/  BSYNC B1 ;  /* 0x0000000000017941 */ /* 0x000fea0003800000 */
.L_x_18583:
        /* <DEDUP_REMOVED lines=16> */
.L_x_18587:
[----:B------:R-:W-:Y:S01]  /*18a60*/  IMAD.MOV.U32 R10, RZ, RZ, R3 ;  /* 0x000000ffff0a7224 */ /* 0x000fe200078e0003 */
[C---:B------:R-:W-:Y:S01]  /*18a70*/  PRMT R4, R7.reuse, 0x7632, R4 ;  /* 0x0000763207047816 */ /* 0x040fe20000000004 */
[----:B------:R-:W-:Y:S01]  /*18a80*/  IMAD.MOV.U32 R3, RZ, RZ, R12 ;  /* 0x000000ffff037224 */ /* 0x000fe200078e000c */
[----:B------:R-:W-:Y:S02]  /*18a90*/  PRMT R7, R7, 0x5410, R16 ;  /* 0x0000541007077816 */ /* 0x000fe40000000010 */
.L_x_18588:
[----:B------:R-:W-:Y:S05]  /*18aa0*/  BSYNC B1 ;  /* 0x0000000000017941 */ /* 0x000fea0003800000 */
.L_x_18586:
        /* <DEDUP_REMOVED lines=9> */
.L_x_18590:
[----:B------:R-:W-:Y:S01]  /*18b40*/  IMAD.MOV.U32 R13, RZ, RZ, R10 ;  /* 0x000000ffff0d7224 */ /* 0x000fe200078e000a */
[----:B------:R-:W-:Y:S01]  /*18b50*/  PRMT R16, R4, 0x7610, R16 ;  /* 0x0000761004107816 */ /* 0x000fe20000000010 */
[----:B------:R-:W-:Y:S01]  /*18b60*/  IMAD.MOV.U32 R10, RZ, RZ, R20 ;  /* 0x000000ffff0a7224 */ /* 0x000fe200078e0014 */
[----:B------:R-:W-:Y:S02]  /*18b70*/  PRMT R4, R9, 0x7632, R4 ;  /* 0x0000763209047816 */ /* 0x000fe40000000004 */
.L_x_18591:
[----:B------:R-:W-:Y:S05]  /*18b80*/  BSYNC B1 ;  /* 0x0000000000017941 */ /* 0x000fea0003800000 */
.L_x_18589:
        /* <DEDUP_REMOVED lines=9> */
.L_x_18593:
[----:B------:R-:W-:Y:S01]  /*18c20*/  IMAD.MOV.U32 R12, RZ, RZ, R13 ;  /* 0x000000ffff0c7224 */ /* 0x000fe200078e000d */
[----:B------:R-:W-:Y:S01]  /*18c30*/  PRMT R20, R20, 0x5410, R16 ;  /* 0x0000541014147816 */ /* 0x000fe20000000010 */
[----:B------:R-:W-:Y:S01]  /*18c40*/  IMAD.MOV.U32 R13, RZ, RZ, R18 ;  /* 0x000000ffff0d7224 */ /* 0x000fe200078e0012 */
[----:B------:R-:W-:Y:S02]  /*18c50*/  PRMT R16, R7, 0x7610, R16 ;  /* 0x0000761007107816 */ /* 0x000fe40000000010 */
.L_x_18594:
[----:B------:R-:W-:Y:S05]  /*18c60*/  BSYNC B1 ;  /* 0x0000000000017941 */ /* 0x000fea0003800000 */
.L_x_18592:
        /* <DEDUP_REMOVED lines=9> */
.L_x_18596:
[----:B------:R-:W-:Y:S01]  /*18d00*/  IMAD.MOV.U32 R21, RZ, RZ, R12 ;  /* 0x000000ffff157224 */ /* 0x000fe200078e000c */
[C---:B------:R-:W-:Y:S01]  /*18d10*/  PRMT R7, R20.reuse, 0x7632, R7 ;  /* 0x0000763214077816 */ /* 0x040fe20000000007 */
[----:B------:R-:W-:Y:S01]  /*18d20*/  IMAD.MOV.U32 R12, RZ, RZ, R23 ;  /* 0x000000ffff0c7224 */ /* 0x000fe200078e0017 */
[----:B------:R-:W-:Y:S02]  /*18d30*/  PRMT R20, R20, 0x7610, R16 ;  /* 0x0000761014147816 */ /* 0x000fe40000000010 */
.L_x_18597:
[----:B------:R-:W-:Y:S05]  /*18d40*/  BSYNC B1 ;  /* 0x0000000000017941 */ /* 0x000fea0003800000 */
.L_x_18595:
        /* <DEDUP_REMOVED lines=9> */
.L_x_18599:
[----:B------:R-:W-:Y:S01]  /*18de0*/  IMAD.MOV.U32 R17, RZ, RZ, R21 ;  /* 0x000000ffff117224 */ /* 0x000fe200078e0015 */
[--C-:B------:R-:W-:Y:S01]  /*18df0*/  PRMT R9, R9, 0x5410, R7.reuse ;  /* 0x0000541009097816 */ /* 0x100fe20000000007 */
[----:B------:R-:W-:Y:S01]  /*18e00*/  IMAD.MOV.U32 R21, RZ, RZ, R22 ;  /* 0x000000ffff157224 */ /* 0x000fe200078e0016 */
[----:B------:R-:W-:Y:S02]  /*18e10*/  PRMT R7, R19, 0x7632, R7 ;  /* 0x0000763213077816 */ /* 0x000fe40000000007 */
.L_x_18600:
[----:B------:R-:W-:Y:S05]  /*18e20*/  BSYNC B1 ;  /* 0x0000000000017941 */ /* 0x000fea0003800000 */
.L_x_18598:
        /* <DEDUP_REMOVED lines=9> */
.L_x_18602:
[----:B------:R-:W-:Y:S01]  /*18ec0*/  IMAD.MOV.U32 R19, RZ, RZ, R17 ;  /* 0x000000ffff137224 */ /* 0x000fe200078e0011 */
[C---:B------:R-:W-:Y:S01]  /*18ed0*/  PRMT R18, R9.reuse, 0x7632, R18 ;  /* 0x0000763209127816 */ /* 0x040fe20000000012 */
[----:B------:R-:W-:Y:S01]  /*18ee0*/  IMAD.MOV.U32 R17, RZ, RZ, R24 ;  /* 0x000000ffff117224 */ /* 0x000fe200078e0018 */
[----:B------:R-:W-:Y:S02]  /*18ef0*/  PRMT R9, R9, 0x7610, R4 ;  /* 0x0000761009097816 */ /* 0x000fe40000000004 */
.L_x_18603:
[----:B------:R-:W-:Y:S05]  /*18f00*/  BSYNC B1 ;  /* 0x0000000000017941 */ /* 0x000fea0003800000 */
.L_x_18601:
        /* <DEDUP_REMOVED lines=9> */
.L_x_18605:
[----:B------:R-:W-:Y:S01]  /*18fa0*/  IMAD.MOV.U32 R22, RZ, RZ, R19 ;  /* 0x000000ffff167224 */ /* 0x000fe200078e0013 */
[----:B------:R-:W-:Y:S01]  /*18fb0*/  PRMT R4, R4, 0x5410, R18 ;  /* 0x0000541004047816 */ /* 0x000fe20000000012 */
[----:B------:R-:W-:Y:S01]  /*18fc0*/  IMAD.MOV.U32 R19, RZ, RZ, R8 ;  /* 0x000000ffff137224 */ /* 0x000fe200078e0008 */
[----:B------:R-:W-:Y:S02]  /*18fd0*/  PRMT R18, R9, 0x7610, R18 ;  /* 0x0000761009127816 */ /* 0x000fe40000000012 */
.L_x_18606:
[----:B------:R-:W-:Y:S05]  /*18fe0*/  BSYNC B1 ;  /* 0x0000000000017941 */ /* 0x000fea0003800000 */
.L_x_18604:
        /* <DEDUP_REMOVED lines=16> */
.L_x_18608:
[----:B------:R-:W-:Y:S01]  /*190f0*/  IMAD.MOV.U32 R14, RZ, RZ, R3 ;  /* 0x000000ffff0e7224 */ /* 0x000fe200078e0003 */
[C---:B------:R-:W-:Y:S01]  /*19100*/  PRMT R20, R7.reuse, 0x7632, R20 ;  /* 0x0000763207147816 */ /* 0x040fe20000000014 */
[----:B------:R-:W-:Y:S01]  /*19110*/  IMAD.MOV.U32 R3, RZ, RZ, R10 ;  /* 0x000000ffff037224 */ /* 0x000fe200078e000a */
[----:B------:R-:W-:Y:S02]  /*19120*/  PRMT R7, R7, 0x5410, R4 ;  /* 0x0000541007077816 */ /* 0x000fe40000000004 */
.L_x_18609:
[----:B------:R-:W-:Y:S05]  /*19130*/  BSYNC B1 ;  /* 0x0000000000017941 */ /* 0x000fea0003800000 */
.L_x_18607:
        /* <DEDUP_REMOVED lines=9> */
.L_x_18611:
[----:B------:R-:W-:Y:S01]  /*191d0*/  IMAD.MOV.U32 R23, RZ, RZ, R14 ;  /* 0x000000ffff177224 */ /* 0x000fe200078e000e */
[--C-:B------:R-:W-:Y:S01]  /*191e0*/  PRMT R18, R18, 0x5410, R20.reuse ;  /* 0x0000541012127816 */ /* 0x100fe20000000014 */
[----:B------:R-:W-:Y:S01]  /*191f0*/  IMAD.MOV.U32 R14, RZ, RZ, R13 ;  /* 0x000000ffff0e7224 */ /* 0x000fe200078e000d */
[----:B------:R-:W-:Y:S02]  /*19200*/  PRMT R20, R16, 0x7610, R20 ;  /* 0x0000761010147816 */ /* 0x000fe40000000014 */
.L_x_18612:
[----:B------:R-:W-:Y:S05]  /*19210*/  BSYNC B1 ;  /* 0x0000000000017941 */ /* 0x000fea0003800000 */
.L_x_18610:
        /* <DEDUP_REMOVED lines=9> */
.L_x_18614:
[----:B------:R-:W-:Y:S01]  /*192b0*/  IMAD.MOV.U32 R13, RZ, RZ, R23 ;  /* 0x000000ffff0d7224 */ /* 0x000fe200078e0017 */
[----:B------:R-:W-:Y:S01]  /*192c0*/  PRMT R16, R16, 0x7610, R18 ;  /* 0x0000761010107816 */ /* 0x000fe20000000012 */
[----:B------:R-:W-:Y:S01]  /*192d0*/  IMAD.MOV.U32 R23, RZ, RZ, R12 ;  /* 0x000000ffff177224 */ /* 0x000fe200078e000c */
[----:B------:R-:W-:Y:S02]  /*192e0*/  PRMT R18, R18, 0x7610, R20 ;  /* 0x0000761012127816 */ /* 0x000fe40000000014 */
.L_x_18615:
[----:B------:R-:W-:Y:S05]  /*192f0*/  BSYNC B1 ;  /* 0x0000000000017941 */ /* 0x000fea0003800000 */
.L_x_18613:
        /* <DEDUP_REMOVED lines=9> */
.L_x_18617:
[----:B------:R-:W-:Y:S01]  /*19390*/  IMAD.MOV.U32 R10, RZ, RZ, R13 ;  /* 0x000000ffff0a7224 */ /* 0x000fe200078e000d */
[----:B------:R-:W-:Y:S01]  /*193a0*/  PRMT R16, R16, 0x5432, R7 ;  /* 0x0000543210107816 */ /* 0x000fe20000000007 */
[----:B------:R-:W-:Y:S02]  /*193b0*/  IMAD.MOV.U32 R13, RZ, RZ, R21 ;  /* 0x000000ffff0d7224 */ /* 0x000fe400078e0015 */
.L_x_18618:
[----:B------:R-:W-:Y:S05]  /*193c0*/  BSYNC B1 ;  /* 0x0000000000017941 */ /* 0x000fea0003800000 */
.L_x_18616:
        /* <DEDUP_REMOVED lines=9> */
.L_x_18620:
[----:B------:R-:W-:Y:S01]  /*19460*/  IMAD.MOV.U32 R8, RZ, RZ, R10 ;  /* 0x000000ffff087224 */ /* 0x000fe200078e000a */
[----:B------:R-:W-:Y:S01]  /*19470*/  PRMT R12, R16, 0x7610, R12 ;  /* 0x00007610100c7816 */ /* 0x000fe2000000000c */
[----:B------:R-:W-:Y:S01]  /*19480*/  IMAD.MOV.U32 R10, RZ, RZ, R17 ;  /* 0x000000ffff0a7224 */ /* 0x000fe200078e0011 */
[----:B------:R-:W-:Y:S02]  /*19490*/  PRMT R16, R9, 0x7632, R16 ;  /* 0x0000763209107816 */ /* 0x000fe40000000010 */
.L_x_18621:
[----:B------:R-:W-:Y:S05]  /*194a0*/  BSYNC B1 ;  /* 0x0000000000017941 */ /* 0x000fea0003800000 */
.L_x_18619:
        /* <DEDUP_REMOVED lines=9> */
.L_x_18623:
[----:B------:R-:W-:Y:S01]  /*19540*/  IMAD.MOV.U32 R9, RZ, RZ, R8 ;  /* 0x000000ffff097224 */ /* 0x000fe200078e0008 */
[----:B------:R-:W-:Y:S01]  /*19550*/  PRMT R12, R18, 0x5410, R12 ;  /* 0x00005410120c7816 */ /* 0x000fe2000000000c */
[----:B------:R-:W-:Y:S02]  /*19560*/  IMAD.MOV.U32 R8, RZ, RZ, R19 ;  /* 0x000000ffff087224 */ /* 0x000fe400078e0013 */
.L_x_18624:
[----:B------:R-:W-:Y:S05]  /*19570*/  BSYNC B1 ;  /* 0x0000000000017941 */ /* 0x000fea0003800000 */
.L_x_18622:
        /* <DEDUP_REMOVED lines=9> */
.L_x_18626:
[----:B------:R-:W-:Y:S01]  /*19610*/  IMAD.MOV.U32 R17, RZ, RZ, R9 ;  /* 0x000000ffff117224 */ /* 0x000fe200078e0009 */
[C---:B------:R-:W-:Y:S01]  /*19620*/  PRMT R18, R12.reuse, 0x7632, R18 ;  /* 0x000076320c127816 */ /* 0x040fe20000000012 */
[----:B------:R-:W-:Y:S01]  /*19630*/  IMAD.MOV.U32 R9, RZ, RZ, R22 ;  /* 0x000000ffff097224 */ /* 0x000fe200078e0016 */
[----:B------:R-:W-:Y:S02]  /*19640*/  PRMT R12, R12, 0x7610, R4 ;  /* 0x000076100c0c7816 */ /* 0x000fe40000000004 */
.L_x_18627:
[----:B------:R-:W-:Y:S05]  /*19650*/  BSYNC B1 ;  /* 0x0000000000017941 */ /* 0x000fea0003800000 */
.L_x_18625:
        /* <DEDUP_REMOVED lines=16> */
.L_x_18629:
[----:B------:R-:W-:Y:S01]  /*19760*/  IMAD.MOV.U32 R4, RZ, RZ, R3 ;  /* 0x000000ffff047224 */ /* 0x000fe200078e0003 */
[C---:B------:R-:W-:Y:S01]  /*19770*/  PRMT R33, R7.reuse, 0x7632, R33 ;  /* 0x0000763207217816 */ /* 0x040fe20000000021 */
[----:B------:R-:W-:Y:S01]  /*19780*/  IMAD.MOV.U32 R3, RZ, RZ, R14 ;  /* 0x000000ffff037224 */ /* 0x000fe200078e000e */
[----:B------:R-:W-:Y:S02]  /*19790*/  PRMT R7, R7, 0x5410, R20 ;  /* 0x0000541007077816 */ /* 0x000fe40000000014 */
.L_x_18630:
[----:B------:R-:W-:Y:S05]  /*197a0*/  BSYNC B1 ;  /* 0x0000000000017941 */ /* 0x000fea0003800000 */
.L_x_18628:
        /* <DEDUP_REMOVED lines=9> */
.L_x_18632:
[----:B------:R-:W-:Y:S01]  /*19840*/  IMAD.MOV.U32 R24, RZ, RZ, R4 ;  /* 0x000000ffff187224 */ /* 0x000fe200078e0004 */
[----:B------:R-:W-:Y:S01]  /*19850*/  PRMT R32, R32, 0x5410, R33 ;  /* 0x0000541020207816 */ /* 0x000fe20000000021 */
[----:B------:R-:W-:Y:S01]  /*19860*/  IMAD.MOV.U32 R4, RZ, RZ, R23 ;  /* 0x000000ffff047224 */ /* 0x000fe200078e0017 */
[----:B------:R-:W-:Y:S02]  /*19870*/  PRMT R33, R18, 0x7632, R33 ;  /* 0x0000763212217816 */ /* 0x000fe40000000021 */
.L_x_18633:
[----:B------:R-:W-:Y:S05]  /*19880*/  BSYNC B1 ;  /* 0x0000000000017941 */ /* 0x000fea0003800000 */
.L_x_18631:
        /* <DEDUP_REMOVED lines=9> */
.L_x_18635:
[----:B------:R-:W-:Y:S01]  /*19920*/  IMAD.MOV.U32 R26, RZ, RZ, R24 ;  /* 0x000000ffff1a7224 */ /* 0x000fe200078e0018 */
[----:B------:R-:W-:Y:S01]  /*19930*/  PRMT R32, R32, 0x7632, R16 ;  /* 0x0000763220207816 */ /* 0x000fe20000000010 */
[----:B------:R-:W-:Y:S02]  /*19940*/  IMAD.MOV.U32 R24, RZ, RZ, R13 ;  /* 0x000000ffff187224 */ /* 0x000fe400078e000d */
.L_x_18636:
[----:B------:R-:W-:Y:S05]  /*19950*/  BSYNC B1 ;  /* 0x0000000000017941 */ /* 0x000fea0003800000 */
.L_x_18634:
        /* <DEDUP_REMOVED lines=9> */
.L_x_18638:
[----:B------:R-:W-:Y:S01]  /*199f0*/  IMAD.MOV.U32 R28, RZ, RZ, R26 ;  /* 0x000000ffff1c7224 */ /* 0x000fe200078e001a */
[----:B------:R-:W-:Y:S01]  /*19a00*/  PRMT R7, R32, 0x7610, R7 ;  /* 0x0000761020077816 */ /* 0x000fe20000000007 */
[----:B------:R-:W-:Y:S01]  /*19a10*/  IMAD.MOV.U32 R26, RZ, RZ, R10 ;  /* 0x000000ffff1a7224 */ /* 0x000fe200078e000a */
[----:B------:R-:W-:Y:S02]  /*19a20*/  PRMT R32, R16, 0x7610, R32 ;  /* 0x0000761010207816 */ /* 0x000fe40000000020 */
.L_x_18639:
[----:B------:R-:W-:Y:S05]  /*19a30*/  BSYNC B1 ;  /* 0x0000000000017941 */ /* 0x000fea0003800000 */
.L_x_18637:
        /* <DEDUP_REMOVED lines=9> */
.L_x_18641:
[----:B------:R-:W-:Y:S01]  /*19ad0*/  IMAD.MOV.U32 R29, RZ, RZ, R28 ;  /* 0x000000ffff1d7224 */ /* 0x000fe200078e001c */
[--C-:B------:R-:W-:Y:S01]  /*19ae0*/  PRMT R33, R33, 0x5410, R7.reuse ;  /* 0x0000541021217816 */ /* 0x100fe20000000007 */
[----:B------:R-:W-:Y:S01]  /*19af0*/  IMAD.MOV.U32 R28, RZ, RZ, R8 ;  /* 0x000000ffff1c7224 */ /* 0x000fe200078e0008 */
[----:B------:R-:W-:Y:S02]  /*19b00*/  PRMT R7, R12, 0x7610, R7 ;  /* 0x000076100c077816 */ /* 0x000fe40000000007 */
.L_x_18642:
[----:B------:R-:W-:Y:S05]  /*19b10*/  BSYNC B1 ;  /* 0x0000000000017941 */ /* 0x000fea0003800000 */
.L_x_18640:
        /* <DEDUP_REMOVED lines=9> */
.L_x_18644:
[----:B------:R-:W-:Y:S01]  /*19bb0*/  IMAD.MOV.U32 R30, RZ, RZ, R29 ;  /* 0x000000ffff1e7224 */ /* 0x000fe200078e001d */
[----:B------:R-:W-:Y:S01]  /*19bc0*/  PRMT R34, R34, 0x7610, R33 ;  /* 0x0000761022227816 */ /* 0x000fe20000000021 */
[----:B------:R-:W-:Y:S01]  /*19bd0*/  IMAD.MOV.U32 R29, RZ, RZ, R9 ;  /* 0x000000ffff1d7224 */ /* 0x000fe200078e0009 */
[----:B------:R-:W-:Y:S02]  /*19be0*/  PRMT R33, R33, 0x7610, R12 ;  /* 0x0000761021217816 */ /* 0x000fe4000000000c */
.L_x_18645:
[----:B------:R-:W-:Y:S05]  /*19bf0*/  BSYNC B1 ;  /* 0x0000000000017941 */ /* 0x000fea0003800000 */
.L_x_18643:
        /* <DEDUP_REMOVED lines=9> */
.L_x_18647:
[----:B------:R-:W-:Y:S01]  /*19c90*/  IMAD.MOV.U32 R31, RZ, RZ, R30 ;  /* 0x000000ffff1f7224 */ /* 0x000fe200078e001e */
[----:B------:R-:W-:Y:S01]  /*19ca0*/  PRMT R34, R34, 0x5432, R18 ;  /* 0x0000543222227816 */ /* 0x000fe20000000012 */
[----:B------:R-:W-:Y:S02]  /*19cb0*/  IMAD.MOV.U32 R30, RZ, RZ, R17 ;  /* 0x000000ffff1e7224 */ /* 0x000fe400078e0011 */
.L_x_18648:
[----:B------:R-:W-:Y:S05]  /*19cc0*/  BSYNC B1 ;  /* 0x0000000000017941 */ /* 0x000fea0003800000 */
.L_x_18646:
[----:B------:R-:W0:Y:S01]  /*19cd0*/  LDS.128 R20, [0xb0] ;  /* 0x0000b000ff147984 */ /* 0x000e220000000c00 */
[----:B------:R-:W-:Y:S01]  /*19ce0*/  FADD.FTZ R2, R2, R5 ;  /* 0x0000000502027221 */ /* 0x000fe20000010000 */
[----:B------:R-:W-:Y:S02]  /*19cf0*/  BSSY B1, `(.L_x_18649) ;  /* 0x0000020000017945 */ /* 0x000fe40003800000 */
        /* <DEDUP_REMOVED lines=27> */
.L_x_18650:
[----:B--23--:R-:W-:Y:S01]  /*19eb0*/  IMAD.MOV.U32 R5, RZ, RZ, R3 ;  /* 0x000000ffff057224 */ /* 0x00cfe200078e0003 */
[C---:B------:R-:W-:Y:S01]  /*19ec0*/  PRMT R20, R7.reuse, 0x7632, R20 ;  /* 0x0000763207147816 */ /* 0x040fe20000000014 */
[----:B------:R-:W-:Y:S01]  /*19ed0*/  IMAD.MOV.U32 R3, RZ, RZ, R4 ;  /* 0x000000ffff037224 */ /* 0x000fe200078e0004 */
[----:B------:R-:W-:Y:S02]  /*19ee0*/  PRMT R7, R7, 0x5410, R33 ;  /* 0x0000541007077816 */ /* 0x000fe40000000021 */
.L_x_18651:
[----:B------:R-:W-:Y:S05]  /*19ef0*/  BSYNC B1 ;  /* 0x0000000000017941 */ /* 0x000fea0003800000 */
.L_x_18649:
        /* <DEDUP_REMOVED lines=9> */
.L_x_18653:
[----:B------:R-:W-:Y:S01]  /*19f90*/  IMAD.MOV.U32 R21, RZ, RZ, R5 ;  /* 0x000000ffff157224 */ /* 0x000fe200078e0005 */
[----:B------:R-:W-:Y:S01]  /*19fa0*/  PRMT R4, R4, 0x5410, R20 ;  /* 0x0000541004047816 */ /* 0x000fe20000000014 */
[----:B------:R-:W-:Y:S01]  /*19fb0*/  IMAD.MOV.U32 R5, RZ, RZ, R24 ;  /* 0x000000ffff057224 */ /* 0x000fe200078e0018 */
[----:B------:R-:W-:Y:S02]  /*19fc0*/  PRMT R20, R32, 0x7632, R20 ;  /* 0x0000763220147816 */ /* 0x000fe40000000014 */
.L_x_18654:
[----:B------:R-:W-:Y:S05]  /*19fd0*/  BSYNC B1 ;  /* 0x0000000000017941 */ /* 0x000fea0003800000 */
.L_x_18652:
        /* <DEDUP_REMOVED lines=9> */
.L_x_18656:
[----:B------:R-:W-:Y:S01]  /*1a070*/  IMAD.MOV.U32 R35, RZ, RZ, R21 ;  /* 0x000000ffff237224 */ /* 0x000fe200078e0015 */
[----:B------:R-:W-:Y:S01]  /*1a080*/  PRMT R4, R4, 0x5432, R32 ;  /* 0x0000543204047816 */ /* 0x000fe20000000020 */
[----:B------:R-:W-:Y:S02]  /*1a090*/  IMAD.MOV.U32 R21, RZ, RZ, R26 ;  /* 0x000000ffff157224 */ /* 0x000fe400078e001a */
.L_x_18657:
[----:B------:R-:W-:Y:S05]  /*1a0a0*/  BSYNC B1 ;  /* 0x0000000000017941 */ /* 0x000fea0003800000 */
.L_x_18655:
        /* <DEDUP_REMOVED lines=9> */
.L_x_18659:
[----:B------:R-:W-:Y:S01]  /*1a140*/  IMAD.MOV.U32 R22, RZ, RZ, R35 ;  /* 0x000000ffff167224 */ /* 0x000fe200078e0023 */
[----:B------:R-:W-:Y:S01]  /*1a150*/  PRMT R24, R4, 0x7610, R24 ;  /* 0x0000761004187816 */ /* 0x000fe20000000018 */
[----:B------:R-:W-:Y:S01]  /*1a160*/  IMAD.MOV.U32 R35, RZ, RZ, R28 ;  /* 0x000000ffff237224 */ /* 0x000fe200078e001c */
[----:B------:R-:W-:Y:S02]  /*1a170*/  PRMT R4, R7, 0x7610, R4 ;  /* 0x0000761007047816 */ /* 0x000fe40000000004 */
.L_x_18660:
[----:B------:R-:W-:Y:S05]  /*1a180*/  BSYNC B1 ;  /* 0x0000000000017941 */ /* 0x000fea0003800000 */
.L_x_18658:
        /* <DEDUP_REMOVED lines=9> */
.L_x_18662:
[----:B------:R-:W-:Y:S01]  /*1a220*/  IMAD.MOV.U32 R37, RZ, RZ, R22 ;  /* 0x000000ffff257224 */ /* 0x000fe200078e0016 */
[--C-:B------:R-:W-:Y:S01]  /*1a230*/  PRMT R20, R20, 0x5410, R24.reuse ;  /* 0x0000541014147816 */ /* 0x100fe20000000018 */
[----:B------:R-:W-:Y:S01]  /*1a240*/  IMAD.MOV.U32 R22, RZ, RZ, R29 ;  /* 0x000000ffff167224 */ /* 0x000fe200078e001d */
[----:B------:R-:W-:Y:S02]  /*1a250*/  PRMT R24, R33, 0x7632, R24 ;  /* 0x0000763221187816 */ /* 0x000fe40000000018 */
.L_x_18663:
[----:B------:R-:W-:Y:S05]  /*1a260*/  BSYNC B1 ;  /* 0x0000000000017941 */ /* 0x000fea0003800000 */
.L_x_18661:
        /* <DEDUP_REMOVED lines=9> */
.L_x_18665:
[----:B------:R-:W-:Y:S01]  /*1a300*/  IMAD.MOV.U32 R26, RZ, RZ, R37 ;  /* 0x000000ffff1a7224 */ /* 0x000fe200078e0025 */
[----:B------:R-:W-:Y:S01]  /*1a310*/  PRMT R24, R24, 0x7610, R20 ;  /* 0x0000761018187816 */ /* 0x000fe20000000014 */
[----:B------:R-:W-:Y:S01]  /*1a320*/  IMAD.MOV.U32 R37, RZ, RZ, R30 ;  /* 0x000000ffff257224 */ /* 0x000fe200078e001e */
[----:B------:R-:W-:Y:S02]  /*1a330*/  PRMT R20, R20, 0x7610, R34 ;  /* 0x0000761014147816 */ /* 0x000fe40000000022 */
.L_x_18666:
[----:B------:R-:W-:Y:S05]  /*1a340*/  BSYNC B1 ;  /* 0x0000000000017941 */ /* 0x000fea0003800000 */
.L_x_18664:
        /* <DEDUP_REMOVED lines=9> */
.L_x_18668:
[----:B------:R-:W-:Y:S01]  /*1a3e0*/  IMAD.MOV.U32 R28, RZ, RZ, R26 ;  /* 0x000000ffff1c7224 */ /* 0x000fe200078e001a */
[C---:B------:R-:W-:Y:S01]  /*1a3f0*/  PRMT R7, R24.reuse, 0x7632, R7 ;  /* 0x0000763218077816 */ /* 0x040fe20000000007 */
[----:B------:R-:W-:Y:S01]  /*1a400*/  IMAD.MOV.U32 R26, RZ, RZ, R31 ;  /* 0x000000ffff1a7224 */ /* 0x000fe200078e001f */
[----:B------:R-:W-:Y:S02]  /*1a410*/  PRMT R24, R24, 0x5410, R34 ;  /* 0x0000541018187816 */ /* 0x000fe40000000022 */
.L_x_18669:
[----:B------:R-:W-:Y:S05]  /*1a420*/  BSYNC B1 ;  /* 0x0000000000017941 */ /* 0x000fea0003800000 */
.L_x_18667:
        /* <DEDUP_REMOVED lines=16> */
.L_x_18671:
[----:B------:R-:W-:Y:S01]  /*1a530*/  IMAD.MOV.U32 R14, RZ, RZ, R3 ;  /* 0x000000ffff0e7224 */ /* 0x000fe200078e0003 */
[C---:B------:R-:W-:Y:S01]  /*1a540*/  PRMT R23, R7.reuse, 0x7632, R23 ;  /* 0x0000763207177816 */ /* 0x040fe20000000017 */
[----:B------:R-:W-:Y:S01]  /*1a550*/  IMAD.MOV.U32 R3, RZ, RZ, R5 ;  /* 0x000000ffff037224 */ /* 0x000fe200078e0005 */
[----:B------:R-:W-:Y:S02]  /*1a560*/  PRMT R7, R7, 0x5410, R20 ;  /* 0x0000541007077816 */ /* 0x000fe40000000014 */
.L_x_18672:
[----:B------:R-:W-:Y:S05]  /*1a570*/  BSYNC B1 ;  /* 0x0000000000017941 */ /* 0x000fea0003800000 */
.L_x_18670:
        /* <DEDUP_REMOVED lines=9> */
.L_x_18674:
[----:B------:R-:W-:Y:S01]  /*1a610*/  IMAD.MOV.U32 R30, RZ, RZ, R14 ;  /* 0x000000ffff1e7224 */ /* 0x000fe200078e000e */
[----:B------:R-:W-:Y:S01]  /*1a620*/  PRMT R5, R5, 0x5410, R23 ;  /* 0x0000541005057816 */ /* 0x000fe20000000017 */
[----:B------:R-:W-:Y:S01]  /*1a630*/  IMAD.MOV.U32 R14, RZ, RZ, R21 ;  /* 0x000000ffff0e7224 */ /* 0x000fe200078e0015 */
[----:B------:R-:W-:Y:S02]  /*1a640*/  PRMT R23, R4, 0x7632, R23 ;  /* 0x0000763204177816 */ /* 0x000fe40000000017 */
.L_x_18675:
[----:B------:R-:W-:Y:S05]  /*1a650*/  BSYNC B1 ;  /* 0x0000000000017941 */ /* 0x000fea0003800000 */
.L_x_18673:
        /* <DEDUP_REMOVED lines=9> */
.L_x_18677:
[----:B------:R-:W-:Y:S01]  /*1a6f0*/  PRMT R4, R4, 0x7610, R5 ;  /* 0x0000761004047816 */ /* 0x000fe20000000005 */
[----:B------:R-:W-:Y:S02]  /*1a700*/  IMAD.MOV.U32 R21, RZ, RZ, R30 ;  /* 0x000000ffff157224 */ /* 0x000fe400078e001e */
[----:B------:R-:W-:Y:S01]  /*1a710*/  IMAD.MOV.U32 R30, RZ, RZ, R35 ;  /* 0x000000ffff1e7224 */ /* 0x000fe200078e0023 */
[----:B------:R-:W-:Y:S02]  /*1a720*/  PRMT R5, R5, 0x5410, R4 ;  /* 0x0000541005057816 */ /* 0x000fe40000000004 */
.L_x_18678:
[----:B------:R-:W-:Y:S05]  /*1a730*/  BSYNC B1 ;  /* 0x0000000000017941 */ /* 0x000fea0003800000 */
.L_x_18676:
        /* <DEDUP_REMOVED lines=9> */
.L_x_18680:
[----:B------:R-:W-:Y:S01]  /*1a7d0*/  IMAD.MOV.U32 R32, RZ, RZ, R21 ;  /* 0x000000ffff207224 */ /* 0x000fe200078e0015 */
[----:B------:R-:W-:Y:S01]  /*1a7e0*/  PRMT R23, R23, 0x7610, R4 ;  /* 0x0000761017177816 */ /* 0x000fe20000000004 */
[----:B------:R-:W-:Y:S01]  /*1a7f0*/  IMAD.MOV.U32 R21, RZ, RZ, R22 ;  /* 0x000000ffff157224 */ /* 0x000fe200078e0016 */
[----:B------:R-:W-:Y:S02]  /*1a800*/  PRMT R4, R4, 0x5410, R24 ;  /* 0x0000541004047816 */ /* 0x000fe40000000018 */
.L_x_18681:
[----:B------:R-:W-:Y:S05]  /*1a810*/  BSYNC B1 ;  /* 0x0000000000017941 */ /* 0x000fea0003800000 */
.L_x_18679:
        /* <DEDUP_REMOVED lines=9> */
.L_x_18683:
[----:B------:R-:W-:Y:S01]  /*1a8b0*/  IMAD.MOV.U32 R29, RZ, RZ, R32 ;  /* 0x000000ffff1d7224 */ /* 0x000fe200078e0020 */
[----:B------:R-:W-:Y:S01]  /*1a8c0*/  PRMT R22, R22, 0x7610, R23 ;  /* 0x0000761016167816 */ /* 0x000fe20000000017 */
[----:B------:R-:W-:Y:S01]  /*1a8d0*/  IMAD.MOV.U32 R32, RZ, RZ, R37 ;  /* 0x000000ffff207224 */ /* 0x000fe200078e0025 */
[----:B------:R-:W-:Y:S02]  /*1a8e0*/  PRMT R23, R23, 0x7610, R20 ;  /* 0x0000761017177816 */ /* 0x000fe40000000014 */
.L_x_18684:
[----:B------:R-:W-:Y:S05]  /*1a8f0*/  BSYNC B1 ;  /* 0x0000000000017941 */ /* 0x000fea0003800000 */
.L_x_18682:
        /* <DEDUP_REMOVED lines=9> */
.L_x_18686:
[----:B------:R-:W-:Y:S01]  /*1a990*/  IMAD.MOV.U32 R31, RZ, RZ, R29 ;  /* 0x000000ffff1f7224 */ /* 0x000fe200078e001d */
[C---:B------:R-:W-:Y:S01]  /*1a9a0*/  PRMT R4, R22.reuse, 0x7632, R4 ;  /* 0x0000763216047816 */ /* 0x040fe20000000004 */
[----:B------:R-:W-:Y:S01]  /*1a9b0*/  IMAD.MOV.U32 R29, RZ, RZ, R26 ;  /* 0x000000ffff1d7224 */ /* 0x000fe200078e001a */
[----:B------:R-:W-:Y:S02]  /*1a9c0*/  PRMT R22, R22, 0x7610, R24 ;  /* 0x0000761016167816 */ /* 0x000fe40000000018 */
.L_x_18687:
[----:B------:R-:W-:Y:S05]  /*1a9d0*/  BSYNC B1 ;  /* 0x0000000000017941 */ /* 0x000fea0003800000 */
.L_x_18685:
        /* <DEDUP_REMOVED lines=9> */
.L_x_18689:
[----:B------:R-:W-:Y:S01]  /*1aa70*/  IMAD.MOV.U32 R20, RZ, RZ, R31 ;  /* 0x000000ffff147224 */ /* 0x000fe200078e001f */
[----:B------:R-:W-:Y:S01]  /*1aa80*/  PRMT R5, R4, 0x7610, R5 ;  /* 0x0000761004057816 */ /* 0x000fe20000000005 */
[----:B------:R-:W-:Y:S01]  /*1aa90*/  IMAD.MOV.U32 R31, RZ, RZ, R28 ;  /* 0x000000ffff1f7224 */ /* 0x000fe200078e001c */
[----:B------:R-:W-:Y:S02]  /*1aaa0*/  PRMT R4, R7, 0x7610, R4 ;  /* 0x0000761007047816 */ /* 0x000fe40000000004 */
.L_x_18690:
[----:B------:R-:W-:Y:S05]  /*1aab0*/  BSYNC B1 ;  /* 0x0000000000017941 */ /* 0x000fea0003800000 */
.L_x_18688:
        /* <DEDUP_REMOVED lines=16> */
.L_x_18692:
[----:B------:R-:W-:Y:S01]  /*1abc0*/  IMAD.MOV.U32 R16, RZ, RZ, R3 ;  /* 0x000000ffff107224 */ /* 0x000fe200078e0003 */
[----:B------:R-:W-:Y:S01]  /*1abd0*/  PRMT R7, R7, 0x5432, R23 ;  /* 0x0000543207077816 */ /* 0x000fe20000000017 */
[----:B------:R-:W-:Y:S02]  /*1abe0*/  IMAD.MOV.U32 R3, RZ, RZ, R14 ;  /* 0x000000ffff037224 */ /* 0x000fe400078e000e */
.L_x_18693:
[----:B------:R-:W-:Y:S05]  /*1abf0*/  BSYNC B1 ;  /* 0x0000000000017941 */ /* 0x000fea0003800000 */
.L_x_18691:
        /* <DEDUP_REMOVED lines=9> */
.L_x_18695:
[----:B------:R-:W-:Y:S01]  /*1ac90*/  IMAD.MOV.U32 R14, RZ, RZ, R16 ;  /* 0x000000ffff0e7224 */ /* 0x000fe200078e0010 */
[--C-:B------:R-:W-:Y:S01]  /*1aca0*/  PRMT R24, R24, 0x5410, R7.reuse ;  /* 0x0000541018187816 */ /* 0x100fe20000000007 */
[----:B------:R-:W-:Y:S01]  /*1acb0*/  IMAD.MOV.U32 R16, RZ, RZ, R30 ;  /* 0x000000ffff107224 */ /* 0x000fe200078e001e */
[----:B------:R-:W-:Y:S02]  /*1acc0*/  PRMT R7, R5, 0x7632, R7 ;  /* 0x0000763205077816 */ /* 0x000fe40000000007 */
.L_x_18696:
[----:B------:R-:W-:Y:S05]  /*1acd0*/  BSYNC B1 ;  /* 0x0000000000017941 */ /* 0x000fea0003800000 */
.L_x_18694:
        /* <DEDUP_REMOVED lines=9> */
.L_x_18698:
[----:B------:R-:W-:Y:S01]  /*1ad70*/  IMAD.MOV.U32 R33, RZ, RZ, R14 ;  /* 0x000000ffff217224 */ /* 0x000fe200078e000e */
[C---:B------:R-:W-:Y:S01]  /*1ad80*/  PRMT R22, R24.reuse, 0x7632, R22 ;  /* 0x0000763218167816 */ /* 0x040fe20000000016 */
[----:B------:R-:W-:Y:S01]  /*1ad90*/  IMAD.MOV.U32 R14, RZ, RZ, R21 ;  /* 0x000000ffff0e7224 */ /* 0x000fe200078e0015 */
[----:B------:R-:W-:Y:S02]  /*1ada0*/  PRMT R24, R24, 0x7610, R4 ;  /* 0x0000761018187816 */ /* 0x000fe40000000004 */
.L_x_18699:
[----:B------:R-:W-:Y:S05]  /*1adb0*/  BSYNC B1 ;  /* 0x0000000000017941 */ /* 0x000fea0003800000 */
.L_x_18697:
        /* <DEDUP_REMOVED lines=9> */
.L_x_18701:
[----:B------:R-:W-:Y:S01]  /*1ae50*/  IMAD.MOV.U32 R26, RZ, RZ, R33 ;  /* 0x000000ffff1a7224 */ /* 0x000fe200078e0021 */
[----:B------:R-:W-:Y:S01]  /*1ae60*/  PRMT R4, R4, 0x5410, R22 ;  /* 0x0000541004047816 */ /* 0x000fe20000000016 */
[----:B------:R-:W-:Y:S01]  /*1ae70*/  IMAD.MOV.U32 R33, RZ, RZ, R32 ;  /* 0x000000ffff217224 */ /* 0x000fe200078e0020 */
[----:B------:R-:W-:Y:S02]  /*1ae80*/  PRMT R22, R23, 0x7632, R22 ;  /* 0x0000763217167816 */ /* 0x000fe40000000016 */
.L_x_18702:
[----:B------:R-:W-:Y:S05]  /*1ae90*/  BSYNC B1 ;  /* 0x0000000000017941 */ /* 0x000fea0003800000 */
.L_x_18700:
        /* <DEDUP_REMOVED lines=9> */
.L_x_18704:
[----:B------:R-:W-:Y:S01]  /*1af30*/  IMAD.MOV.U32 R28, RZ, RZ, R26 ;  /* 0x000000ffff1c7224 */ /* 0x000fe200078e001a */
[----:B------:R-:W-:Y:S01]  /*1af40*/  PRMT R5, R5, 0x7610, R4 ;  /* 0x0000761005057816 */ /* 0x000fe20000000004 */
[----:B------:R-:W-:Y:S01]  /*1af50*/  IMAD.MOV.U32 R26, RZ, RZ, R29 ;  /* 0x000000ffff1a7224 */ /* 0x000fe200078e001d */
[----:B------:R-:W-:Y:S02]  /*1af60*/  PRMT R4, R4, 0x7610, R22 ;  /* 0x0000761004047816 */ /* 0x000fe40000000016 */
.L_x_18705:
[----:B------:R-:W-:Y:S05]  /*1af70*/  BSYNC B1 ;  /* 0x0000000000017941 */ /* 0x000fea0003800000 */
.L_x_18703:
        /* <DEDUP_REMOVED lines=9> */
.L_x_18707:
[----:B------:R-:W-:Y:S01]  /*1b010*/  IMAD.MOV.U32 R21, RZ, RZ, R28 ;  /* 0x000000ffff157224 */ /* 0x000fe200078e001c */
[C---:B------:R-:W-:Y:S01]  /*1b020*/  PRMT R23, R5.reuse, 0x7632, R23 ;  /* 0x0000763205177816 */ /* 0x040fe20000000017 */
[----:B------:R-:W-:Y:S01]  /*1b030*/  IMAD.MOV.U32 R28, RZ, RZ, R31 ;  /* 0x000000ffff1c7224 */ /* 0x000fe200078e001f */
[----:B------:R-:W-:Y:S02]  /*1b040*/  PRMT R5, R5, 0x5410, R4 ;  /* 0x0000541005057816 */ /* 0x000fe40000000004 */
.L_x_18708:
[----:B------:R-:W-:Y:S05]  /*1b050*/  BSYNC B1 ;  /* 0x0000000000017941 */ /* 0x000fea0003800000 */
.L_x_18706:
        /* <DEDUP_REMOVED lines=9> */
.L_x_18710:
[----:B------:R-:W-:Y:S01]  /*1b0f0*/  IMAD.MOV.U32 R29, RZ, RZ, R21 ;  /* 0x000000ffff1d7224 */ /* 0x000fe200078e0015 */
[----:B------:R-:W-:Y:S01]  /*1b100*/  PRMT R4, R23, 0x7610, R4 ;  /* 0x0000761017047816 */ /* 0x000fe20000000004 */
[----:B------:R-:W-:Y:S01]  /*1b110*/  IMAD.MOV.U32 R21, RZ, RZ, R20 ;  /* 0x000000ffff157224 */ /* 0x000fe200078e0014 */
[----:B------:R-:W-:Y:S02]  /*1b120*/  PRMT R23, R5, 0x7610, R23 ;  /* 0x0000761005177816 */ /* 0x000fe40000000017 */
.L_x_18711:
[----:B------:R-:W-:Y:S05]  /*1b130*/  BSYNC B1 ;  /* 0x0000000000017941 */ /* 0x000fea0003800000 */
.L_x_18709:
        /* <DEDUP_REMOVED lines=16> */
.L_x_18713:
[----:B------:R-:W-:Y:S01]  /*1b240*/  IMAD.MOV.U32 R15, RZ, RZ, R3 ;  /* 0x000000ffff0f7224 */ /* 0x000fe200078e0003 */
[C---:B------:R-:W-:Y:S01]  /*1b250*/  PRMT R5, R7.reuse, 0x7632, R5 ;  /* 0x0000763207057816 */ /* 0x040fe20000000005 */
[----:B------:R-:W-:Y:S01]  /*1b260*/  IMAD.MOV.U32 R3, RZ, RZ, R16 ;  /* 0x000000ffff037224 */ /* 0x000fe200078e0010 */
[----:B------:R-:W-:Y:S02]  /*1b270*/  PRMT R7, R7, 0x5410, R7 ;  /* 0x0000541007077816 */ /* 0x000fe40000000007 */
.L_x_18714:
[----:B------:R-:W-:Y:S05]  /*1b280*/  BSYNC B1 ;  /* 0x0000000000017941 */ /* 0x000fea0003800000 */
.L_x_18712:
        /* <DEDUP_REMOVED lines=9> */
.L_x_18716:
[----:B------:R-:W-:Y:S01]  /*1b320*/  IMAD.MOV.U32 R16, RZ, RZ, R15 ;  /* 0x000000ffff107224 */ /* 0x000fe200078e000f */
[--C-:B------:R-:W-:Y:S01]  /*1b330*/  PRMT R17, R17, 0x5410, R5.reuse ;  /* 0x0000541011117816 */ /* 0x100fe20000000005 */
[----:B------:R-:W-:Y:S01]  /*1b340*/  IMAD.MOV.U32 R15, RZ, RZ, R14 ;  /* 0x000000ffff0f7224 */ /* 0x000fe200078e000e */
[----:B------:R-:W-:Y:S02]  /*1b350*/  PRMT R5, R24, 0x7632, R5 ;  /* 0x0000763218057816 */ /* 0x000fe40000000005 */
.L_x_18717:
[----:B------:R-:W-:Y:S05]  /*1b360*/  BSYNC B1 ;  /* 0x0000000000017941 */ /* 0x000fea0003800000 */
.L_x_18715:
        /* <DEDUP_REMOVED lines=9> */
.L_x_18719:
[----:B------:R-:W-:Y:S01]  /*1b400*/  IMAD.MOV.U32 R31, RZ, RZ, R16 ;  /* 0x000000ffff1f7224 */ /* 0x000fe200078e0010 */
[----:B------:R-:W-:Y:S01]  /*1b410*/  PRMT R14, R14, 0x7610, R17 ;  /* 0x000076100e0e7816 */ /* 0x000fe20000000011 */
[----:B------:R-:W-:Y:S01]  /*1b420*/  IMAD.MOV.U32 R16, RZ, RZ, R33 ;  /* 0x000000ffff107224 */ /* 0x000fe200078e0021 */
[----:B------:R-:W-:Y:S02]  /*1b430*/  PRMT R17, R17, 0x5410, R22 ;  /* 0x0000541011117816 */ /* 0x000fe40000000016 */
.L_x_18720:
[----:B------:R-:W-:Y:S05]  /*1b440*/  BSYNC B1 ;  /* 0x0000000000017941 */ /* 0x000fea0003800000 */
.L_x_18718:
        /* <DEDUP_REMOVED lines=9> */
.L_x_18722:
[----:B------:R-:W-:Y:S01]  /*1b4e0*/  IMAD.MOV.U32 R33, RZ, RZ, R31 ;  /* 0x000000ffff217224 */ /* 0x000fe200078e001f */
[C---:B------:R-:W-:Y:S01]  /*1b4f0*/  PRMT R7, R14.reuse, 0x7632, R7 ;  /* 0x000076320e077816 */ /* 0x040fe20000000007 */
[----:B------:R-:W-:Y:S01]  /*1b500*/  IMAD.MOV.U32 R31, RZ, RZ, R26 ;  /* 0x000000ffff1f7224 */ /* 0x000fe200078e001a */
[----:B------:R-:W-:Y:S02]  /*1b510*/  PRMT R14, R14, 0x7610, R4 ;  /* 0x000076100e0e7816 */ /* 0x000fe40000000004 */
.L_x_18723:
[----:B------:R-:W-:Y:S05]  /*1b520*/  BSYNC B1 ;  /* 0x0000000000017941 */ /* 0x000fea0003800000 */
.L_x_18721:
        /* <DEDUP_REMOVED lines=9> */
.L_x_18725:
[----:B------:R-:W-:Y:S01]  /*1b5c0*/  IMAD.MOV.U32 R20, RZ, RZ, R33 ;  /* 0x000000ffff147224 */ /* 0x000fe200078e0021 */
[----:B------:R-:W-:Y:S01]  /*1b5d0*/  PRMT R14, R7, 0x7610, R14 ;  /* 0x00007610070e7816 */ /* 0x000fe2000000000e */
[----:B------:R-:W-:Y:S01]  /*1b5e0*/  IMAD.MOV.U32 R33, RZ, RZ, R28 ;  /* 0x000000ffff217224 */ /* 0x000fe200078e001c */
[----:B------:R-:W-:Y:S02]  /*1b5f0*/  PRMT R7, R5, 0x7632, R7 ;  /* 0x0000763205077816 */ /* 0x000fe40000000007 */
.L_x_18726:
[----:B------:R-:W-:Y:S05]  /*1b600*/  BSYNC B1 ;  /* 0x0000000000017941 */ /* 0x000fea0003800000 */
.L_x_18724:
        /* <DEDUP_REMOVED lines=9> */
.L_x_18728:
[----:B------:R-:W-:Y:S01]  /*1b6a0*/  IMAD.MOV.U32 R22, RZ, RZ, R20 ;  /* 0x000000ffff167224 */ /* 0x000fe200078e0014 */
[--C-:B------:R-:W-:Y:S01]  /*1b6b0*/  PRMT R4, R4, 0x5410, R14.reuse ;  /* 0x0000541004047816 */ /* 0x100fe2000000000e */
[----:B------:R-:W-:Y:S01]  /*1b6c0*/  IMAD.MOV.U32 R20, RZ, RZ, R21 ;  /* 0x000000ffff147224 */ /* 0x000fe200078e0015 */
[----:B------:R-:W-:Y:S02]  /*1b6d0*/  PRMT R14, R23, 0x7610, R14 ;  /* 0x00007610170e7816 */ /* 0x000fe4000000000e */
.L_x_18729:
[----:B------:R-:W-:Y:S05]  /*1b6e0*/  BSYNC B1 ;  /* 0x0000000000017941 */ /* 0x000fea0003800000 */
.L_x_18727:
        /* <DEDUP_REMOVED lines=9> */
.L_x_18731:
[----:B------:R-:W-:Y:S01]  /*1b780*/  IMAD.MOV.U32 R21, RZ, RZ, R22 ;  /* 0x000000ffff157224 */ /* 0x000fe200078e0016 */
[--C-:B------:R-:W-:Y:S01]  /*1b790*/  PRMT R5, R5, 0x7610, R4.reuse ;  /* 0x0000761005057816 */ /* 0x100fe20000000004 */
[----:B------:R-:W-:Y:S01]  /*1b7a0*/  IMAD.MOV.U32 R22, RZ, RZ, R29 ;  /* 0x000000ffff167224 */ /* 0x000fe200078e001d */
[----:B------:R-:W-:Y:S02]  /*1b7b0*/  PRMT R4, R4, 0x5410, R4 ;  /* 0x0000541004047816 */ /* 0x000fe40000000004 */
.L_x_18732:
[----:B------:R-:W-:Y:S05]  /*1b7c0*/  BSYNC B1 ;  /* 0x0000000000017941 */ /* 0x000fea0003800000 */
.L_x_18730:
        /* <DEDUP_REMOVED lines=16> */
.L_x_18734:
[----:B------:R-:W-:Y:S01]  /*1b8d0*/  IMAD.MOV.U32 R18, RZ, RZ, R3 ;  /* 0x000000ffff127224 */ /* 0x000fe200078e0003 */
[C---:B------:R-:W-:Y:S01]  /*1b8e0*/  PRMT R4, R7.reuse, 0x7632, R4 ;  /* 0x0000763207047816 */ /* 0x040fe20000000004 */
[----:B------:R-:W-:Y:S01]  /*1b8f0*/  IMAD.MOV.U32 R3, RZ, RZ, R15 ;  /* 0x000000ffff037224 */ /* 0x000fe200078e000f */
[----:B------:R-:W-:Y:S02]  /*1b900*/  PRMT R7, R7, 0x5410, R5 ;  /* 0x0000541007077816 */ /* 0x000fe40000000005 */
.L_x_18735:
[----:B------:R-:W-:Y:S05]  /*1b910*/  BSYNC B1 ;  /* 0x0000000000017941 */ /* 0x000fea0003800000 */
.L_x_18733:
        /* <DEDUP_REMOVED lines=9> */
.L_x_18737:
[----:B------:R-:W-:Y:S01]  /*1b9b0*/  IMAD.MOV.U32 R24, RZ, RZ, R18 ;  /* 0x000000ffff187224 */ /* 0x000fe200078e0012 */
[----:B------:R-:W-:Y:S01]  /*1b9c0*/  PRMT R15, R15, 0x5410, R4 ;  /* 0x000054100f0f7816 */ /* 0x000fe20000000004 */
[----:B------:R-:W-:Y:S01]  /*1b9d0*/  IMAD.MOV.U32 R18, RZ, RZ, R16 ;  /* 0x000000ffff127224 */ /* 0x000fe200078e0010 */
[----:B------:R-:W-:Y:S02]  /*1b9e0*/  PRMT R4, R17, 0x7632, R4 ;  /* 0x0000763211047816 */ /* 0x000fe40000000004 */
.L_x_18738:
[----:B------:R-:W-:Y:S05]  /*1b9f0*/  BSYNC B1 ;  /* 0x0000000000017941 */ /* 0x000fea0003800000 */
.L_x_18736:
        /* <DEDUP_REMOVED lines=9> */
.L_x_18740:
[----:B------:R-:W-:Y:S01]  /*1ba90*/  IMAD.MOV.U32 R16, RZ, RZ, R24 ;  /* 0x000000ffff107224 */ /* 0x000fe200078e0018 */
[C---:B------:R-:W-:Y:S01]  /*1baa0*/  PRMT R5, R15.reuse, 0x7632, R5 ;  /* 0x000076320f057816 */ /* 0x040fe20000000005 */
[----:B------:R-:W-:Y:S01]  /*1bab0*/  IMAD.MOV.U32 R24, RZ, RZ, R31 ;  /* 0x000000ffff187224 */ /* 0x000fe200078e001f */
[----:B------:R-:W-:Y:S02]  /*1bac0*/  PRMT R15, R15, 0x7610, R14 ;  /* 0x000076100f0f7816 */ /* 0x000fe4000000000e */
.L_x_18741:
[----:B------:R-:W-:Y:S05]  /*1bad0*/  BSYNC B1 ;  /* 0x0000000000017941 */ /* 0x000fea0003800000 */
.L_x_18739:
        /* <DEDUP_REMOVED lines=9> */
.L_x_18743:
[----:B------:R-:W-:Y:S01]  /*1bb70*/  IMAD.MOV.U32 R17, RZ, RZ, R16 ;  /* 0x000000ffff117224 */ /* 0x000fe200078e0010 */
[----:B------:R-:W-:Y:S01]  /*1bb80*/  PRMT R14, R14, 0x5410, R5 ;  /* 0x000054100e0e7816 */ /* 0x000fe20000000005 */
[----:B------:R-:W-:Y:S01]  /*1bb90*/  IMAD.MOV.U32 R16, RZ, RZ, R33 ;  /* 0x000000ffff107224 */ /* 0x000fe200078e0021 */
[----:B------:R-:W-:Y:S02]  /*1bba0*/  PRMT R5, R7, 0x7610, R5 ;  /* 0x0000761007057816 */ /* 0x000fe40000000005 */
.L_x_18744:
[----:B------:R-:W-:Y:S05]  /*1bbb0*/  BSYNC B1 ;  /* 0x0000000000017941 */ /* 0x000fea0003800000 */
.L_x_18742:
        /* <DEDUP_REMOVED lines=9> */
.L_x_18746:
[----:B------:R-:W-:Y:S01]  /*1bc50*/  IMAD.MOV.U32 R23, RZ, RZ, R17 ;  /* 0x000000ffff177224 */ /* 0x000fe200078e0011 */
[----:B------:R-:W-:Y:S01]  /*1bc60*/  PRMT R26, R26, 0x7610, R14 ;  /* 0x000076101a1a7816 */ /* 0x000fe2000000000e */
[----:B------:R-:W-:Y:S01]  /*1bc70*/  IMAD.MOV.U32 R17, RZ, RZ, R20 ;  /* 0x000000ffff117224 */ /* 0x000fe200078e0014 */
[----:B------:R-:W-:Y:S02]  /*1bc80*/  PRMT R14, R14, 0x5410, R14 ;  /* 0x000054100e0e7816 */ /* 0x000fe4000000000e */
.L_x_18747:
[----:B------:R-:W-:Y:S05]  /*1bc90*/  BSYNC B1 ;  /* 0x0000000000017941 */ /* 0x000fea0003800000 */
.L_x_18745:
        /* <DEDUP_REMOVED lines=9> */
.L_x_18749:
[----:B------:R-:W-:Y:S01]  /*1bd30*/  IMAD.MOV.U32 R20, RZ, RZ, R23 ;  /* 0x000000ffff147224 */ /* 0x000fe200078e0017 */
[C---:B------:R-:W-:Y:S01]  /*1bd40*/  PRMT R7, R26.reuse, 0x7632, R7 ;  /* 0x000076321a077816 */ /* 0x040fe20000000007 */
[----:B------:R-:W-:Y:S01]  /*1bd50*/  IMAD.MOV.U32 R23, RZ, RZ, R22 ;  /* 0x000000ffff177224 */ /* 0x000fe200078e0016 */
[----:B------:R-:W-:Y:S02]  /*1bd60*/  PRMT R26, R26, 0x7610, R4 ;  /* 0x000076101a1a7816 */ /* 0x000fe40000000004 */
.L_x_18750:
[----:B------:R-:W-:Y:S05]  /*1bd70*/  BSYNC B1 ;  /* 0x0000000000017941 */ /* 0x000fea0003800000 */
.L_x_18748:
        /* <DEDUP_REMOVED lines=9> */
.L_x_18752:
[----:B------:R-:W-:Y:S01]  /*1be10*/  IMAD.MOV.U32 R22, RZ, RZ, R20 ;  /* 0x000000ffff167224 */ /* 0x000fe200078e0014 */
[----:B------:R-:W-:Y:S01]  /*1be20*/  PRMT R4, R4, 0x5410, R7 ;  /* 0x0000541004047816 */ /* 0x000fe20000000007 */
[----:B------:R-:W-:Y:S01]  /*1be30*/  IMAD.MOV.U32 R20, RZ, RZ, R21 ;  /* 0x000000ffff147224 */ /* 0x000fe200078e0015 */
[----:B------:R-:W-:Y:S02]  /*1be40*/  PRMT R7, R5, 0x7632, R7 ;  /* 0x0000763205077816 */ /* 0x000fe40000000007 */
.L_x_18753:
[----:B------:R-:W-:Y:S05]  /*1be50*/  BSYNC B1 ;  /* 0x0000000000017941 */ /* 0x000fea0003800000 */
.L_x_18751:
        /* <DEDUP_REMOVED lines=16> */
.L_x_18755:
[----:B------:R-:W-:Y:S01]  /*1bf60*/  IMAD.MOV.U32 R8, RZ, RZ, R3 ;  /* 0x000000ffff087224 */ /* 0x000fe200078e0003 */
[C---:B------:R-:W-:Y:S01]  /*1bf70*/  PRMT R14, R7.reuse, 0x7632, R14 ;  /* 0x00007632070e7816 */ /* 0x040fe2000000000e */
[----:B------:R-:W-:Y:S01]  /*1bf80*/  IMAD.MOV.U32 R3, RZ, RZ, R18 ;  /* 0x000000ffff037224 */ /* 0x000fe200078e0012 */
[----:B------:R-:W-:Y:S02]  /*1bf90*/  PRMT R7, R7, 0x5410, R4 ;  /* 0x0000541007077816 */ /* 0x000fe40000000004 */
.L_x_18756:
[----:B------:R-:W-:Y:S05]  /*1bfa0*/  BSYNC B1 ;  /* 0x0000000000017941 */ /* 0x000fea0003800000 */
.L_x_18754:
        /* <DEDUP_REMOVED lines=9> */
.L_x_18758:
[----:B------:R-:W-:Y:S01]  /*1c040*/  IMAD.MOV.U32 R19, RZ, RZ, R8 ;  /* 0x000000ffff137224 */ /* 0x000fe200078e0008 */
[----:B------:R-:W-:Y:S01]  /*1c050*/  PRMT R4, R14, 0x7610, R4 ;  /* 0x000076100e047816 */ /* 0x000fe20000000004 */
[----:B------:R-:W-:Y:S01]  /*1c060*/  IMAD.MOV.U32 R8, RZ, RZ, R24 ;  /* 0x000000ffff087224 */ /* 0x000fe200078e0018 */
[----:B------:R-:W-:Y:S02]  /*1c070*/  PRMT R14, R15, 0x7632, R14 ;  /* 0x000076320f0e7816 */ /* 0x000fe4000000000e */
.L_x_18759:
[----:B------:R-:W-:Y:S05]  /*1c080*/  BSYNC B1 ;  /* 0x0000000000017941 */ /* 0x000fea0003800000 */
.L_x_18757:
        /* <DEDUP_REMOVED lines=9> */
.L_x_18761:
[----:B------:R-:W-:Y:S01]  /*1c120*/  PRMT R5, R5, 0x5410, R4 ;  /* 0x0000541005057816 */ /* 0x000fe20000000004 */
[----:B------:R-:W-:Y:S02]  /*1c130*/  IMAD.MOV.U32 R18, RZ, RZ, R19 ;  /* 0x000000ffff127224 */ /* 0x000fe400078e0013 */
[----:B------:R-:W-:Y:S01]  /*1c140*/  IMAD.MOV.U32 R19, RZ, RZ, R16 ;  /* 0x000000ffff137224 */ /* 0x000fe200078e0010 */
[----:B------:R-:W-:Y:S02]  /*1c150*/  PRMT R4, R5, 0x7610, R4 ;  /* 0x0000761005047816 */ /* 0x000fe40000000004 */
.L_x_18762:
[----:B------:R-:W-:Y:S05]  /*1c160*/  BSYNC B1 ;  /* 0x0000000000017941 */ /* 0x000fea0003800000 */
.L_x_18760:
        /* <DEDUP_REMOVED lines=9> */
.L_x_18764:
[----:B------:R-:W-:Y:S01]  /*1c200*/  IMAD.MOV.U32 R16, RZ, RZ, R18 ;  /* 0x000000ffff107224 */ /* 0x000fe200078e0012 */
[----:B------:R-:W-:Y:S01]  /*1c210*/  PRMT R15, R15, 0x7610, R5 ;  /* 0x000076100f0f7816 */ /* 0x000fe20000000005 */
[----:B------:R-:W-:Y:S01]  /*1c220*/  IMAD.MOV.U32 R18, RZ, RZ, R17 ;  /* 0x000000ffff127224 */ /* 0x000fe200078e0011 */
[----:B------:R-:W-:Y:S02]  /*1c230*/  PRMT R5, R5, 0x7610, R14 ;  /* 0x0000761005057816 */ /* 0x000fe4000000000e */
.L_x_18765:
[----:B------:R-:W-:Y:S05]  /*1c240*/  BSYNC B1 ;  /* 0x0000000000017941 */ /* 0x000fea0003800000 */
.L_x_18763:
        /* <DEDUP_REMOVED lines=9> */
.L_x_18767:
[----:B------:R-:W-:Y:S01]  /*1c2e0*/  IMAD.MOV.U32 R17, RZ, RZ, R16 ;  /* 0x000000ffff117224 */ /* 0x000fe200078e0010 */
[C---:B------:R-:W-:Y:S01]  /*1c2f0*/  PRMT R5, R15.reuse, 0x7632, R5 ;  /* 0x000076320f057816 */ /* 0x040fe20000000005 */
[----:B------:R-:W-:Y:S01]  /*1c300*/  IMAD.MOV.U32 R16, RZ, RZ, R23 ;  /* 0x000000ffff107224 */ /* 0x000fe200078e0017 */
[----:B------:R-:W-:Y:S02]  /*1c310*/  PRMT R15, R15, 0x7610, R26 ;  /* 0x000076100f0f7816 */ /* 0x000fe4000000001a */
.L_x_18768:
[----:B------:R-:W-:Y:S05]  /*1c320*/  BSYNC B1 ;  /* 0x0000000000017941 */ /* 0x000fea0003800000 */
.L_x_18766:
        /* <DEDUP_REMOVED lines=9> */
.L_x_18770:
[----:B------:R-:W-:Y:S01]  /*1c3c0*/  IMAD.MOV.U32 R21, RZ, RZ, R17 ;  /* 0x000000ffff157224 */ /* 0x000fe200078e0011 */
[--C-:B------:R-:W-:Y:S01]  /*1c3d0*/  PRMT R14, R14, 0x5410, R5.reuse ;  /* 0x000054100e0e7816 */ /* 0x100fe20000000005 */
[----:B------:R-:W-:Y:S01]  /*1c3e0*/  IMAD.MOV.U32 R17, RZ, RZ, R20 ;  /* 0x000000ffff117224 */ /* 0x000fe200078e0014 */
[----:B------:R-:W-:Y:S02]  /*1c3f0*/  PRMT R5, R7, 0x7610, R5 ;  /* 0x0000761007057816 */ /* 0x000fe40000000005 */
.L_x_18771:
[----:B------:R-:W-:Y:S05]  /*1c400*/  BSYNC B1 ;  /* 0x0000000000017941 */ /* 0x000fea0003800000 */
.L_x_18769:
        /* <DEDUP_REMOVED lines=9> */
.L_x_18773:
[----:B------:R-:W-:Y:S01]  /*1c4a0*/  IMAD.MOV.U32 R20, RZ, RZ, R21 ;  /* 0x000000ffff147224 */ /* 0x000fe200078e0015 */
[C---:B------:R-:W-:Y:S01]  /*1c4b0*/  PRMT R7, R14.reuse, 0x7632, R7 ;  /* 0x000076320e077816 */ /* 0x040fe20000000007 */
[----:B------:R-:W-:Y:S01]  /*1c4c0*/  IMAD.MOV.U32 R21, RZ, RZ, R22 ;  /* 0x000000ffff157224 */ /* 0x000fe200078e0016 */
[----:B------:R-:W-:Y:S02]  /*1c4d0*/  PRMT R14, R14, 0x7610, R4 ;  /* 0x000076100e0e7816 */ /* 0x000fe40000000004 */
.L_x_18774:
[----:B------:R-:W-:Y:S05]  /*1c4e0*/  BSYNC B1 ;  /* 0x0000000000017941 */ /* 0x000fea0003800000 */
.L_x_18772:
        /* <DEDUP_REMOVED lines=16> */
.L_x_18776:
[----:B------:R-:W-:Y:S01]  /*1c5f0*/  IMAD.MOV.U32 R12, RZ, RZ, R3 ;  /* 0x000000ffff0c7224 */ /* 0x000fe200078e0003 */
[C---:B------:R-:W-:Y:S01]  /*1c600*/  PRMT R22, R7.reuse, 0x7632, R22 ;  /* 0x0000763207167816 */ /* 0x040fe20000000016 */
[----:B------:R-:W-:Y:S01]  /*1c610*/  IMAD.MOV.U32 R3, RZ, RZ, R8 ;  /* 0x000000ffff037224 */ /* 0x000fe200078e0008 */
[----:B------:R-:W-:Y:S02]  /*1c620*/  PRMT R7, R7, 0x5410, R14 ;  /* 0x0000541007077816 */ /* 0x000fe4000000000e */
.L_x_18777:
[----:B------:R-:W-:Y:S05]  /*1c630*/  BSYNC B1 ;  /* 0x0000000000017941 */ /* 0x000fea0003800000 */
.L_x_18775:
        /* <DEDUP_REMOVED lines=9> */
.L_x_18779:
[----:B------:R-:W-:Y:S01]  /*1c6d0*/  IMAD.MOV.U32 R23, RZ, RZ, R12 ;  /* 0x000000ffff177224 */ /* 0x000fe200078e000c */
[----:B------:R-:W-:Y:S01]  /*1c6e0*/  PRMT R15, R22, 0x7610, R15 ;  /* 0x00007610160f7816 */ /* 0x000fe2000000000f */
[----:B------:R-:W-:Y:S01]  /*1c6f0*/  IMAD.MOV.U32 R12, RZ, RZ, R19 ;  /* 0x000000ffff0c7224 */ /* 0x000fe200078e0013 */
[----:B------:R-:W-:Y:S02]  /*1c700*/  PRMT R22, R4, 0x7610, R22 ;  /* 0x0000761004167816 */ /* 0x000fe40000000016 */
.L_x_18780:
[----:B------:R-:W-:Y:S05]  /*1c710*/  BSYNC B1 ;  /* 0x0000000000017941 */ /* 0x000fea0003800000 */
.L_x_18778:
        /* <DEDUP_REMOVED lines=9> */
.L_x_18782:
[----:B------:R-:W-:Y:S01]  /*1c7b0*/  IMAD.MOV.U32 R19, RZ, RZ, R23 ;  /* 0x000000ffff137224 */ /* 0x000fe200078e0017 */
[----:B------:R-:W-:Y:S01]  /*1c7c0*/  PRMT R14, R15, 0x7610, R14 ;  /* 0x000076100f0e7816 */ /* 0x000fe2000000000e */
[----:B------:R-:W-:Y:S01]  /*1c7d0*/  IMAD.MOV.U32 R23, RZ, RZ, R18 ;  /* 0x000000ffff177224 */ /* 0x000fe200078e0012 */
[----:B------:R-:W-:Y:S02]  /*1c7e0*/  PRMT R15, R5, 0x7632, R15 ;  /* 0x00007632050f7816 */ /* 0x000fe4000000000f */
.L_x_18783:
[----:B------:R-:W-:Y:S05]  /*1c7f0*/  BSYNC B1 ;  /* 0x0000000000017941 */ /* 0x000fea0003800000 */
.L_x_18781:
        /* <DEDUP_REMOVED lines=9> */
.L_x_18785:
[----:B------:R-:W-:Y:S01]  /*1c890*/  IMAD.MOV.U32 R18, RZ, RZ, R19 ;  /* 0x000000ffff127224 */ /* 0x000fe200078e0013 */
[----:B------:R-:W-:Y:S01]  /*1c8a0*/  PRMT R28, R14, 0x7610, R28 ;  /* 0x000076100e1c7816 */ /* 0x000fe2000000001c */
[----:B------:R-:W-:Y:S01]  /*1c8b0*/  IMAD.MOV.U32 R19, RZ, RZ, R16 ;  /* 0x000000ffff137224 */ /* 0x000fe200078e0010 */
[----:B------:R-:W-:Y:S02]  /*1c8c0*/  PRMT R14, R15, 0x7632, R14 ;  /* 0x000076320f0e7816 */ /* 0x000fe4000000000e */
.L_x_18786:
[----:B------:R-:W-:Y:S05]  /*1c8d0*/  BSYNC B1 ;  /* 0x0000000000017941 */ /* 0x000fea0003800000 */
.L_x_18784:
        /* <DEDUP_REMOVED lines=9> */
.L_x_18788:
[----:B------:R-:W-:Y:S01]  /*1c970*/  IMAD.MOV.U32 R16, RZ, RZ, R18 ;  /* 0x000000ffff107224 */ /* 0x000fe200078e0012 */
[--C-:B------:R-:W-:Y:S01]  /*1c980*/  PRMT R15, R15, 0x5410, R28.reuse ;  /* 0x000054100f0f7816 */ /* 0x100fe2000000001c */
[----:B------:R-:W-:Y:S01]  /*1c990*/  IMAD.MOV.U32 R18, RZ, RZ, R17 ;  /* 0x000000ffff127224 */ /* 0x000fe200078e0011 */
[----:B------:R-:W-:Y:S02]  /*1c9a0*/  PRMT R28, R5, 0x7610, R28 ;  /* 0x00007610051c7816 */ /* 0x000fe4000000001c */
.L_x_18789:
[----:B------:R-:W-:Y:S05]  /*1c9b0*/  BSYNC B1 ;  /* 0x0000000000017941 */ /* 0x000fea0003800000 */
.L_x_18787:
        /* <DEDUP_REMOVED lines=9> */
.L_x_18791:
[----:B------:R-:W-:Y:S01]  /*1ca50*/  IMAD.MOV.U32 R5, RZ, RZ, R16 ;  /* 0x000000ffff057224 */ /* 0x000fe200078e0010 */
[C---:B------:R-:W-:Y:S01]  /*1ca60*/  PRMT R17, R15.reuse, 0x7632, R17 ;  /* 0x000076320f117816 */ /* 0x040fe20000000011 */
[----:B------:R-:W-:Y:S01]  /*1ca70*/  IMAD.MOV.U32 R16, RZ, RZ, R21 ;  /* 0x000000ffff107224 */ /* 0x000fe200078e0015 */
[----:B------:R-:W-:Y:S02]  /*1ca80*/  PRMT R15, R15, 0x7610, R14 ;  /* 0x000076100f0f7816 */ /* 0x000fe4000000000e */
.L_x_18792:
[----:B------:R-:W-:Y:S05]  /*1ca90*/  BSYNC B1 ;  /* 0x0000000000017941 */ /* 0x000fea0003800000 */
.L_x_18790:
        /* <DEDUP_REMOVED lines=9> */
.L_x_18794:
[----:B------:R-:W-:Y:S01]  /*1cb30*/  IMAD.MOV.U32 R30, RZ, RZ, R5 ;  /* 0x000000ffff1e7224 */ /* 0x000fe200078e0005 */
[--C-:B------:R-:W-:Y:S01]  /*1cb40*/  PRMT R14, R14, 0x5410, R17.reuse ;  /* 0x000054100e0e7816 */ /* 0x100fe20000000011 */
[----:B------:R-:W-:Y:S01]  /*1cb50*/  IMAD.MOV.U32 R5, RZ, RZ, R20 ;  /* 0x000000ffff057224 */ /* 0x000fe200078e0014 */
[----:B------:R-:W-:Y:S02]  /*1cb60*/  PRMT R17, R7, 0x7610, R17 ;  /* 0x0000761007117816 */ /* 0x000fe40000000011 */
.L_x_18795:
[----:B------:R-:W-:Y:S05]  /*1cb70*/  BSYNC B1 ;  /* 0x0000000000017941 */ /* 0x000fea0003800000 */
.L_x_18793:
        /* <DEDUP_REMOVED lines=16> */
.L_x_18797:
[----:B------:R-:W-:Y:S01]  /*1cc80*/  IMAD.MOV.U32 R4, RZ, RZ, R3 ;  /* 0x000000ffff047224 */ /* 0x000fe200078e0003 */
[----:B------:R-:W-:Y:S01]  /*1cc90*/  PRMT R7, R7, 0x5432, R22 ;  /* 0x0000543207077816 */ /* 0x000fe20000000016 */
[----:B------:R-:W-:Y:S02]  /*1cca0*/  IMAD.MOV.U32 R3, RZ, RZ, R12 ;  /* 0x000000ffff037224 */ /* 0x000fe400078e000c */
.L_x_18798:
[----:B------:R-:W-:Y:S05]  /*1ccb0*/  BSYNC B1 ;  /* 0x0000000000017941 */ /* 0x000fea0003800000 */
.L_x_18796:
        /* <DEDUP_REMOVED lines=9> */
.L_x_18800:
[----:B------:R-:W-:Y:S01]  /*1cd50*/  IMAD.MOV.U32 R8, RZ, RZ, R4 ;  /* 0x000000ffff087224 */ /* 0x000fe200078e0004 */
[----:B------:R-:W-:Y:S01]  /*1cd60*/  PRMT R9, R7, 0x7610, R9 ;  /* 0x0000761007097816 */ /* 0x000fe20000000009 */
[----:B------:R-:W-:Y:S01]  /*1cd70*/  IMAD.MOV.U32 R4, RZ, RZ, R23 ;  /* 0x000000ffff047224 */ /* 0x000fe200078e0017 */
[----:B------:R-:W-:Y:S02]  /*1cd80*/  PRMT R7, R15, 0x7610, R7 ;  /* 0x000076100f077816 */ /* 0x000fe40000000007 */
.L_x_18801:
[----:B------:R-:W-:Y:S05]  /*1cd90*/  BSYNC B1 ;  /* 0x0000000000017941 */ /* 0x000fea0003800000 */
.L_x_18799:
        /* <DEDUP_REMOVED lines=9> */
.L_x_18803:
[----:B------:R-:W-:Y:S01]  /*1ce30*/  IMAD.MOV.U32 R24, RZ, RZ, R8 ;  /* 0x000000ffff187224 */ /* 0x000fe200078e0008 */
[----:B------:R-:W-:Y:S01]  /*1ce40*/  PRMT R9, R14, 0x5410, R9 ;  /* 0x000054100e097816 */ /* 0x000fe20000000009 */
[----:B------:R-:W-:Y:S02]  /*1ce50*/  IMAD.MOV.U32 R8, RZ, RZ, R19 ;  /* 0x000000ffff087224 */ /* 0x000fe400078e0013 */
.L_x_18804:
[----:B------:R-:W-:Y:S05]  /*1ce60*/  BSYNC B1 ;  /* 0x0000000000017941 */ /* 0x000fea0003800000 */
.L_x_18802:
        /* <DEDUP_REMOVED lines=9> */
.L_x_18806:
[----:B------:R-:W-:Y:S01]  /*1cf00*/  IMAD.MOV.U32 R26, RZ, RZ, R24 ;  /* 0x000000ffff1a7224 */ /* 0x000fe200078e0018 */
[C---:B------:R-:W-:Y:S01]  /*1cf10*/  PRMT R32, R9.reuse, 0x7632, R32 ;  /* 0x0000763209207816 */ /* 0x040fe20000000020 */
[----:B------:R-:W-:Y:S01]  /*1cf20*/  IMAD.MOV.U32 R24, RZ, RZ, R18 ;  /* 0x000000ffff187224 */ /* 0x000fe200078e0012 */
[----:B------:R-:W-:Y:S02]  /*1cf30*/  PRMT R9, R9, 0x5410, R28 ;  /* 0x0000541009097816 */ /* 0x000fe4000000001c */
.L_x_18807:
[----:B------:R-:W-:Y:S05]  /*1cf40*/  BSYNC B1 ;  /* 0x0000000000017941 */ /* 0x000fea0003800000 */
.L_x_18805:
        /* <DEDUP_REMOVED lines=9> */
.L_x_18809:
[----:B------:R-:W-:Y:S01]  /*1cfe0*/  IMAD.MOV.U32 R28, RZ, RZ, R26 ;  /* 0x000000ffff1c7224 */ /* 0x000fe200078e001a */
[----:B------:R-:W-:Y:S01]  /*1cff0*/  PRMT R33, R32, 0x7610, R33 ;  /* 0x0000761020217816 */ /* 0x000fe20000000021 */
[----:B------:R-:W-:Y:S01]  /*1d000*/  IMAD.MOV.U32 R26, RZ, RZ, R16 ;  /* 0x000000ffff1a7224 */ /* 0x000fe200078e0010 */
[----:B------:R-:W-:Y:S02]  /*1d010*/  PRMT R32, R15, 0x7632, R32 ;  /* 0x000076320f207816 */ /* 0x000fe40000000020 */
.L_x_18810:
[----:B------:R-:W-:Y:S05]  /*1d020*/  BSYNC B1 ;  /* 0x0000000000017941 */ /* 0x000fea0003800000 */
.L_x_18808:
        /* <DEDUP_REMOVED lines=9> */
.L_x_18812:
[----:B------:R-:W-:Y:S01]  /*1d0c0*/  IMAD.MOV.U32 R29, RZ, RZ, R28 ;  /* 0x000000ffff1d7224 */ /* 0x000fe200078e001c */
[----:B------:R-:W-:Y:S01]  /*1d0d0*/  PRMT R32, R32, 0x5410, R33 ;  /* 0x0000541020207816 */ /* 0x000fe20000000021 */
[----:B------:R-:W-:Y:S01]  /*1d0e0*/  IMAD.MOV.U32 R28, RZ, RZ, R5 ;  /* 0x000000ffff1c7224 */ /* 0x000fe200078e0005 */
[----:B------:R-:W-:Y:S02]  /*1d0f0*/  PRMT R33, R17, 0x7610, R33 ;  /* 0x0000761011217816 */ /* 0x000fe40000000021 */
.L_x_18813:
[----:B------:R-:W-:Y:S05]  /*1d100*/  BSYNC B1 ;  /* 0x0000000000017941 */ /* 0x000fea0003800000 */
.L_x_18811:
        /* <DEDUP_REMOVED lines=9> */
.L_x_18815:
[----:B------:R-:W-:Y:S01]  /*1d1a0*/  IMAD.MOV.U32 R31, RZ, RZ, R29 ;  /* 0x000000ffff1f7224 */ /* 0x000fe200078e001d */
[----:B------:R-:W-:Y:S01]  /*1d1b0*/  PRMT R33, R33, 0x7610, R32 ;  /* 0x0000761021217816 */ /* 0x000fe20000000020 */
[----:B------:R-:W-:Y:S01]  /*1d1c0*/  IMAD.MOV.U32 R29, RZ, RZ, R30 ;  /* 0x000000ffff1d7224 */ /* 0x000fe200078e001e */
[----:B------:R-:W-:Y:S02]  /*1d1d0*/  PRMT R32, R32, 0x7610, R14 ;  /* 0x0000761020207816 */ /* 0x000fe4000000000e */
.L_x_18816:
[----:B------:R-:W-:Y:S05]  /*1d1e0*/  BSYNC B1 ;  /* 0x0000000000017941 */ /* 0x000fea0003800000 */
.L_x_18814:
[----:B------:R-:W0:Y:S01]  /*1d1f0*/  LDS.128 R20, [0xf0] ;  /* 0x0000f000ff147984 */ /* 0x000e220000000c00 */
[CC--:B------:R-:W-:Y:S01]  /*1d200*/  FSETP.GT.FTZ.AND P2, PT, R25.reuse, R10.reuse, PT ;  /* 0x0000000a1900720b */ /* 0x0c0fe20003f54000 */
[----:B------:R-:W-:Y:S01]  /*1d210*/  FADD.FTZ R2, R2, R27 ;  /* 0x0000001b02027221 */ /* 0x000fe20000010000 */
[----:B------:R-:W-:Y:S01]  /*1d220*/  BSSY B1, `(.L_x_18817) ;  /* 0x000001e000017945 */ /* 0x000fe20003800000 */
[----:B------:R-:W1:Y:S01]  /*1d230*/  LDS.128 R12, [0x110] ;  /* 0x00011000ff0c7984 */ /* 0x000e620000000c00 */
[----:B------:R-:W-:Y:S02]  /*1d240*/  FSEL R5, R25, R10, P2 ;  /* 0x0000000a19057208 */ /* 0x000fe40001000000 */
[----:B------:R-:W-:Y:S01]  /*1d250*/  FSEL R10, R10, R25, P2 ;  /* 0x000000190a0a7208 */ /* 0x000fe20001000000 */
[----:B------:R-:W2:Y:S04]  /*1d260*/  LDS.128 R16, [0x100] ;  /* 0x00010000ff107984 */ /* 0x000ea80000000c00 */
[----:B------:R-:W-:-:S04]  /*1d270*/  FADD.FTZ R10, -R5, R10 ;  /* 0x0000000a050a7221 */ /* 0x000fc80000010100 */
[----:B------:R-:W-:Y:S01]  /*1d280*/  FMUL.FTZ R30, R10, 1.4426950216293334961 ;  /* 0x3fb8aa3b0a1e7820 */ /* 0x000fe20000410000 */
[----:B------:R-:W-:Y:S02]  /*1d290*/  FSEL R10, R11, R2, P2 ;  /* 0x000000020b0a7208 */ /* 0x000fe40001000000 */
[----:B------:R-:W-:Y:S01]  /*1d2a0*/  FSEL R2, R2, R11, P2 ;  /* 0x0000000b02027208 */ /* 0x000fe20001000000 */
        /* <DEDUP_REMOVED lines=17> */
.L_x_18818:
[----:B--2---:R-:W-:Y:S01]  /*1d3c0*/  IMAD.MOV.U32 R10, RZ, RZ, R3 ;  /* 0x000000ffff0a7224 */ /* 0x004fe200078e0003 */
[C---:B------:R-:W-:Y:S01]  /*1d3d0*/  PRMT R11, R7.reuse, 0x7632, R11 ;  /* 0x00007632070b7816 */ /* 0x040fe2000000000b */
[----:B------:R-:W-:Y:S01]  /*1d3e0*/  IMAD.MOV.U32 R3, RZ, RZ, R4 ;  /* 0x000000ffff037224 */ /* 0x000fe200078e0004 */
[----:B------:R-:W-:Y:S02]  /*1d3f0*/  PRMT R7, R7, 0x5410, R7 ;  /* 0x0000541007077816 */ /* 0x000fe40000000007 */
.L_x_18819:
[----:B------:R-:W-:Y:S05]  /*1d400*/  BSYNC B1 ;  /* 0x0000000000017941 */ /* 0x000fea0003800000 */
.L_x_18817:
        /* <DEDUP_REMOVED lines=9> */
.L_x_18821:
[----:B------:R-:W-:Y:S01]  /*1d4a0*/  IMAD.MOV.U32 R27, RZ, RZ, R10 ;  /* 0x000000ffff1b7224 */ /* 0x000fe200078e000a */
[----:B------:R-:W-:Y:S01]  /*1d4b0*/  PRMT R4, R11, 0x7610, R4 ;  /* 0x000076100b047816 */ /* 0x000fe20000000004 */
[----:B------:R-:W-:Y:S01]  /*1d4c0*/  IMAD.MOV.U32 R10, RZ, RZ, R8 ;  /* 0x000000ffff0a7224 */ /* 0x000fe200078e0008 */
[----:B------:R-:W-:Y:S02]  /*1d4d0*/  PRMT R11, R9, 0x7610, R11 ;  /* 0x00007610090b7816 */ /* 0x000fe4000000000b */
.L_x_18822:
[----:B------:R-:W-:Y:S05]  /*1d4e0*/  BSYNC B1 ;  /* 0x0000000000017941 */ /* 0x000fea0003800000 */
.L_x_18820:
        /* <DEDUP_REMOVED lines=9> */
.L_x_18824:
[----:B------:R-:W-:Y:S01]  /*1d580*/  IMAD.MOV.U32 R35, RZ, RZ, R27 ;  /* 0x000000ffff237224 */ /* 0x000fe200078e001b */
[----:B------:R-:W-:Y:S01]  /*1d590*/  PRMT R4, R9, 0x5432, R4 ;  /* 0x0000543209047816 */ /* 0x000fe20000000004 */
[----:B------:R-:W-:Y:S02]  /*1d5a0*/  IMAD.MOV.U32 R27, RZ, RZ, R24 ;  /* 0x000000ffff1b7224 */ /* 0x000fe400078e0018 */
.L_x_18825:
[----:B------:R-:W-:Y:S05]  /*1d5b0*/  BSYNC B1 ;  /* 0x0000000000017941 */ /* 0x000fea0003800000 */
.L_x_18823:
        /* <DEDUP_REMOVED lines=9> */
.L_x_18827:
[----:B------:R-:W-:Y:S01]  /*1d650*/  IMAD.MOV.U32 R9, RZ, RZ, R35 ;  /* 0x000000ffff097224 */ /* 0x000fe200078e0023 */
[C---:B------:R-:W-:Y:S01]  /*1d660*/  PRMT R7, R4.reuse, 0x7632, R7 ;  /* 0x0000763204077816 */ /* 0x040fe20000000007 */
[----:B------:R-:W-:Y:S01]  /*1d670*/  IMAD.MOV.U32 R35, RZ, RZ, R26 ;  /* 0x000000ffff237224 */ /* 0x000fe200078e001a */
[----:B------:R-:W-:Y:S02]  /*1d680*/  PRMT R4, R4, 0x5410, R32 ;  /* 0x0000541004047816 */ /* 0x000fe40000000020 */
.L_x_18828:
[----:B------:R-:W-:Y:S05]  /*1d690*/  BSYNC B1 ;  /* 0x0000000000017941 */ /* 0x000fea0003800000 */
.L_x_18826:
        /* <DEDUP_REMOVED lines=9> */
.L_x_18830:
[----:B------:R-:W-:Y:S01]  /*1d730*/  IMAD.MOV.U32 R8, RZ, RZ, R9 ;  /* 0x000000ffff087224 */ /* 0x000fe200078e0009 */
[--C-:B------:R-:W-:Y:S01]  /*1d740*/  PRMT R11, R11, 0x5410, R7.reuse ;  /* 0x000054100b0b7816 */ /* 0x100fe20000000007 */
[----:B------:R-:W-:Y:S01]  /*1d750*/  IMAD.MOV.U32 R9, RZ, RZ, R28 ;  /* 0x000000ffff097224 */ /* 0x000fe200078e001c */
[----:B------:R-:W-:Y:S02]  /*1d760*/  PRMT R7, R33, 0x7610, R7 ;  /* 0x0000761021077816 */ /* 0x000fe40000000007 */
.L_x_18831:
[----:B------:R-:W-:Y:S05]  /*1d770*/  BSYNC B1 ;  /* 0x0000000000017941 */ /* 0x000fea0003800000 */
.L_x_18829:
        /* <DEDUP_REMOVED lines=9> */
.L_x_18833:
[----:B------:R-:W-:Y:S01]  /*1d810*/  IMAD.MOV.U32 R20, RZ, RZ, R8 ;  /* 0x000000ffff147224 */ /* 0x000fe200078e0008 */
[C---:B------:R-:W-:Y:S01]  /*1d820*/  PRMT R24, R11.reuse, 0x7632, R24 ;  /* 0x000076320b187816 */ /* 0x040fe20000000018 */
[----:B------:R-:W-:Y:S01]  /*1d830*/  IMAD.MOV.U32 R8, RZ, RZ, R29 ;  /* 0x000000ffff087224 */ /* 0x000fe200078e001d */
[----:B------:R-:W-:Y:S02]  /*1d840*/  PRMT R11, R11, 0x7610, R32 ;  /* 0x000076100b0b7816 */ /* 0x000fe40000000020 */
.L_x_18834:
[----:B------:R-:W-:Y:S05]  /*1d850*/  BSYNC B1 ;  /* 0x0000000000017941 */ /* 0x000fea0003800000 */
.L_x_18832:
        /* <DEDUP_REMOVED lines=9> */
.L_x_18836:
[----:B------:R-:W-:Y:S01]  /*1d8f0*/  IMAD.MOV.U32 R26, RZ, RZ, R20 ;  /* 0x000000ffff1a7224 */ /* 0x000fe200078e0014 */
[----:B------:R-:W-:Y:S01]  /*1d900*/  PRMT R24, R33, 0x5432, R24 ;  /* 0x0000543221187816 */ /* 0x000fe20000000018 */
[----:B------:R-:W-:Y:S02]  /*1d910*/  IMAD.MOV.U32 R20, RZ, RZ, R31 ;  /* 0x000000ffff147224 */ /* 0x000fe400078e001f */
.L_x_18837:
[----:B------:R-:W-:Y:S05]  /*1d920*/  BSYNC B1 ;  /* 0x0000000000017941 */ /* 0x000fea0003800000 */
.L_x_18835:
        /* <DEDUP_REMOVED lines=16> */
.L_x_18839:
[----:B------:R-:W-:Y:S01]  /*1da30*/  IMAD.MOV.U32 R12, RZ, RZ, R3 ;  /* 0x000000ffff0c7224 */ /* 0x000fe200078e0003 */
[C---:B------:R-:W-:Y:S01]  /*1da40*/  PRMT R21, R7.reuse, 0x7632, R21 ;  /* 0x0000763207157816 */ /* 0x040fe20000000015 */
[----:B------:R-:W-:Y:S01]  /*1da50*/  IMAD.MOV.U32 R3, RZ, RZ, R10 ;  /* 0x000000ffff037224 */ /* 0x000fe200078e000a */
[----:B------:R-:W-:Y:S02]  /*1da60*/  PRMT R7, R7, 0x5410, R11 ;  /* 0x0000541007077816 */ /* 0x000fe4000000000b */
.L_x_18840:
[----:B------:R-:W-:Y:S05]  /*1da70*/  BSYNC B1 ;  /* 0x0000000000017941 */ /* 0x000fea0003800000 */
.L_x_18838:
        /* <DEDUP_REMOVED lines=9> */
.L_x_18842:
[----:B------:R-:W-:Y:S01]  /*1db10*/  IMAD.MOV.U32 R10, RZ, RZ, R12 ;  /* 0x000000ffff0a7224 */ /* 0x000fe200078e000c */
[----:B------:R-:W-:Y:S01]  /*1db20*/  PRMT R21, R4, 0x5410, R21 ;  /* 0x0000541004157816 */ /* 0x000fe20000000015 */
[----:B------:R-:W-:Y:S02]  /*1db30*/  IMAD.MOV.U32 R12, RZ, RZ, R27 ;  /* 0x000000ffff0c7224 */ /* 0x000fe400078e001b */
.L_x_18843:
[----:B------:R-:W-:Y:S05]  /*1db40*/  BSYNC B1 ;  /* 0x0000000000017941 */ /* 0x000fea0003800000 */
.L_x_18841:
        /* <DEDUP_REMOVED lines=9> */
.L_x_18845:
[C---:B------:R-:W-:Y:S01]  /*1dbe0*/  PRMT R4, R21.reuse, 0x7632, R4 ;  /* 0x0000763215047816 */ /* 0x040fe20000000004 */
[----:B------:R-:W-:Y:S02]  /*1dbf0*/  IMAD.MOV.U32 R28, RZ, RZ, R10 ;  /* 0x000000ffff1c7224 */ /* 0x000fe400078e000a */
[----:B------:R-:W-:Y:S01]  /*1dc00*/  IMAD.MOV.U32 R10, RZ, RZ, R35 ;  /* 0x000000ffff0a7224 */ /* 0x000fe200078e0023 */
[----:B------:R-:W-:Y:S02]  /*1dc10*/  PRMT R21, R21, 0x7610, R4 ;  /* 0x0000761015157816 */ /* 0x000fe40000000004 */
.L_x_18846:
[----:B------:R-:W-:Y:S05]  /*1dc20*/  BSYNC B1 ;  /* 0x0000000000017941 */ /* 0x000fea0003800000 */
.L_x_18844:
        /* <DEDUP_REMOVED lines=9> */
.L_x_18848:
[----:B------:R-:W-:Y:S01]  /*1dcc0*/  IMAD.MOV.U32 R27, RZ, RZ, R28 ;  /* 0x000000ffff1b7224 */ /* 0x000fe200078e001c */
[----:B------:R-:W-:Y:S01]  /*1dcd0*/  PRMT R11, R4, 0x7610, R11 ;  /* 0x00007610040b7816 */ /* 0x000fe2000000000b */
[----:B------:R-:W-:Y:S01]  /*1dce0*/  IMAD.MOV.U32 R28, RZ, RZ, R9 ;  /* 0x000000ffff1c7224 */ /* 0x000fe200078e0009 */
[----:B------:R-:W-:Y:S02]  /*1dcf0*/  PRMT R4, R7, 0x7610, R4 ;  /* 0x0000761007047816 */ /* 0x000fe40000000004 */
.L_x_18849:
[----:B------:R-:W-:Y:S05]  /*1dd00*/  BSYNC B1 ;  /* 0x0000000000017941 */ /* 0x000fea0003800000 */
.L_x_18847:
        /* <DEDUP_REMOVED lines=9> */
.L_x_18851:
[----:B------:R-:W-:Y:S01]  /*1dda0*/  IMAD.MOV.U32 R9, RZ, RZ, R27 ;  /* 0x000000ffff097224 */ /* 0x000fe200078e001b */
[--C-:B------:R-:W-:Y:S01]  /*1ddb0*/  PRMT R4, R4, 0x5410, R11.reuse ;  /* 0x0000541004047816 */ /* 0x100fe2000000000b */
[----:B------:R-:W-:Y:S01]  /*1ddc0*/  IMAD.MOV.U32 R27, RZ, RZ, R8 ;  /* 0x000000ffff1b7224 */ /* 0x000fe200078e0008 */
[----:B------:R-:W-:Y:S02]  /*1ddd0*/  PRMT R11, R11, 0x7632, R11 ;  /* 0x000076320b0b7816 */ /* 0x000fe4000000000b */
.L_x_18852:
[----:B------:R-:W-:Y:S05]  /*1dde0*/  BSYNC B1 ;  /* 0x0000000000017941 */ /* 0x000fea0003800000 */
.L_x_18850:
        /* <DEDUP_REMOVED lines=9> */
.L_x_18854:
[----:B------:R-:W-:Y:S01]  /*1de80*/  IMAD.MOV.U32 R29, RZ, RZ, R9 ;  /* 0x000000ffff1d7224 */ /* 0x000fe200078e0009 */
[----:B------:R-:W-:Y:S01]  /*1de90*/  PRMT R8, R8, 0x7610, R4 ;  /* 0x0000761008087816 */ /* 0x000fe20000000004 */
[----:B------:R-:W-:Y:S01]  /*1dea0*/  IMAD.MOV.U32 R9, RZ, RZ, R20 ;  /* 0x000000ffff097224 */ /* 0x000fe200078e0014 */
[----:B------:R-:W-:Y:S02]  /*1deb0*/  PRMT R4, R4, 0x5410, R24 ;  /* 0x0000541004047816 */ /* 0x000fe40000000018 */
.L_x_18855:
[----:B------:R-:W-:Y:S05]  /*1dec0*/  BSYNC B1 ;  /* 0x0000000000017941 */ /* 0x000fea0003800000 */
.L_x_18853:
        /* <DEDUP_REMOVED lines=9> */
.L_x_18857:
[----:B------:R-:W-:Y:S01]  /*1df60*/  IMAD.MOV.U32 R20, RZ, RZ, R29 ;  /* 0x000000ffff147224 */ /* 0x000fe200078e001d */
[C---:B------:R-:W-:Y:S01]  /*1df70*/  PRMT R7, R8.reuse, 0x7632, R7 ;  /* 0x0000763208077816 */ /* 0x040fe20000000007 */
[----:B------:R-:W-:Y:S01]  /*1df80*/  IMAD.MOV.U32 R29, RZ, RZ, R26 ;  /* 0x000000ffff1d7224 */ /* 0x000fe200078e001a */
[----:B------:R-:W-:Y:S02]  /*1df90*/  PRMT R8, R8, 0x7610, R24 ;  /* 0x0000761008087816 */ /* 0x000fe40000000018 */
.L_x_18858:
[----:B------:R-:W-:Y:S05]  /*1dfa0*/  BSYNC B1 ;  /* 0x0000000000017941 */ /* 0x000fea0003800000 */
.L_x_18856:
        /* <DEDUP_REMOVED lines=16> */
.L_x_18860:
[----:B------:R-:W-:Y:S01]  /*1e0b0*/  IMAD.MOV.U32 R22, RZ, RZ, R3 ;  /* 0x000000ffff167224 */ /* 0x000fe200078e0003 */
[C---:B------:R-:W-:Y:S01]  /*1e0c0*/  PRMT R8, R7.reuse, 0x7632, R8 ;  /* 0x0000763207087816 */ /* 0x040fe20000000008 */
[----:B------:R-:W-:Y:S01]  /*1e0d0*/  IMAD.MOV.U32 R3, RZ, RZ, R12 ;  /* 0x000000ffff037224 */ /* 0x000fe200078e000c */
[----:B------:R-:W-:Y:S02]  /*1e0e0*/  PRMT R7, R7, 0x5410, R21 ;  /* 0x0000541007077816 */ /* 0x000fe40000000015 */
.L_x_18861:
[----:B------:R-:W-:Y:S05]  /*1e0f0*/  BSYNC B1 ;  /* 0x0000000000017941 */ /* 0x000fea0003800000 */
.L_x_18859:
        /* <DEDUP_REMOVED lines=9> */
.L_x_18863:
[----:B------:R-:W-:Y:S01]  /*1e190*/  IMAD.MOV.U32 R31, RZ, RZ, R22 ;  /* 0x000000ffff1f7224 */ /* 0x000fe200078e0016 */
[----:B------:R-:W-:Y:S01]  /*1e1a0*/  PRMT R11, R11, 0x5410, R8 ;  /* 0x000054100b0b7816 */ /* 0x000fe20000000008 */
[----:B------:R-:W-:Y:S01]  /*1e1b0*/  IMAD.MOV.U32 R22, RZ, RZ, R10 ;  /* 0x000000ffff167224 */ /* 0x000fe200078e000a */
[----:B------:R-:W-:Y:S02]  /*1e1c0*/  PRMT R8, R21, 0x7632, R8 ;  /* 0x0000763215087816 */ /* 0x000fe40000000008 */
.L_x_18864:
[----:B------:R-:W-:Y:S05]  /*1e1d0*/  BSYNC B1 ;  /* 0x0000000000017941 */ /* 0x000fea0003800000 */
.L_x_18862:
        /* <DEDUP_REMOVED lines=9> */
.L_x_18866:
[----:B------:R-:W-:Y:S01]  /*1e270*/  IMAD.MOV.U32 R10, RZ, RZ, R31 ;  /* 0x000000ffff0a7224 */ /* 0x000fe200078e001f */
[C---:B------:R-:W-:Y:S01]  /*1e280*/  PRMT R12, R11.reuse, 0x7632, R12 ;  /* 0x000076320b0c7816 */ /* 0x040fe2000000000c */
[----:B------:R-:W-:Y:S01]  /*1e290*/  IMAD.MOV.U32 R31, RZ, RZ, R28 ;  /* 0x000000ffff1f7224 */ /* 0x000fe200078e001c */
[----:B------:R-:W-:Y:S02]  /*1e2a0*/  PRMT R11, R11, 0x5410, R4 ;  /* 0x000054100b0b7816 */ /* 0x000fe40000000004 */
.L_x_18867:
[----:B------:R-:W-:Y:S05]  /*1e2b0*/  BSYNC B1 ;  /* 0x0000000000017941 */ /* 0x000fea0003800000 */
.L_x_18865:
        /* <DEDUP_REMOVED lines=9> */
.L_x_18869:
[----:B------:R-:W-:Y:S01]  /*1e350*/  IMAD.MOV.U32 R24, RZ, RZ, R10 ;  /* 0x000000ffff187224 */ /* 0x000fe200078e000a */
[----:B------:R-:W-:Y:S01]  /*1e360*/  PRMT R12, R11, 0x5410, R12 ;  /* 0x000054100b0c7816 */ /* 0x000fe2000000000c */
[----:B------:R-:W-:Y:S02]  /*1e370*/  IMAD.MOV.U32 R10, RZ, RZ, R27 ;  /* 0x000000ffff0a7224 */ /* 0x000fe400078e001b */
.L_x_18870:
[----:B------:R-:W-:Y:S05]  /*1e380*/  BSYNC B1 ;  /* 0x0000000000017941 */ /* 0x000fea0003800000 */
.L_x_18868:
        /* <DEDUP_REMOVED lines=9> */
.L_x_18872:
[C---:B------:R-:W-:Y:S01]  /*1e420*/  PRMT R4, R12.reuse, 0x7632, R4 ;  /* 0x000076320c047816 */ /* 0x040fe20000000004 */
[----:B------:R-:W-:Y:S02]  /*1e430*/  IMAD.MOV.U32 R26, RZ, RZ, R24 ;  /* 0x000000ffff1a7224 */ /* 0x000fe400078e0018 */
[----:B------:R-:W-:Y:S01]  /*1e440*/  IMAD.MOV.U32 R24, RZ, RZ, R9 ;  /* 0x000000ffff187224 */ /* 0x000fe200078e0009 */
[----:B------:R-:W-:Y:S02]  /*1e450*/  PRMT R12, R12, 0x7610, R4 ;  /* 0x000076100c0c7816 */ /* 0x000fe40000000004 */
.L_x_18873:
[----:B------:R-:W-:Y:S05]  /*1e460*/  BSYNC B1 ;  /* 0x0000000000017941 */ /* 0x000fea0003800000 */
.L_x_18871:
        /* <DEDUP_REMOVED lines=9> */
.L_x_18875:
[----:B------:R-:W-:Y:S01]  /*1e500*/  IMAD.MOV.U32 R9, RZ, RZ, R26 ;  /* 0x000000ffff097224 */ /* 0x000fe200078e001a */
[----:B------:R-:W-:Y:S01]  /*1e510*/  PRMT R11, R4, 0x7610, R11 ;  /* 0x00007610040b7816 */ /* 0x000fe2000000000b */
[----:B------:R-:W-:Y:S01]  /*1e520*/  IMAD.MOV.U32 R26, RZ, RZ, R29 ;  /* 0x000000ffff1a7224 */ /* 0x000fe200078e001d */
[----:B------:R-:W-:Y:S02]  /*1e530*/  PRMT R4, R8, 0x7632, R4 ;  /* 0x0000763208047816 */ /* 0x000fe40000000004 */
.L_x_18876:
[----:B------:R-:W-:Y:S05]  /*1e540*/  BSYNC B1 ;  /* 0x0000000000017941 */ /* 0x000fea0003800000 */
.L_x_18874:
        /* <DEDUP_REMOVED lines=9> */
.L_x_18878:
[----:B------:R-:W-:Y:S01]  /*1e5e0*/  IMAD.MOV.U32 R21, RZ, RZ, R9 ;  /* 0x000000ffff157224 */ /* 0x000fe200078e0009 */
[--C-:B------:R-:W-:Y:S01]  /*1e5f0*/  PRMT R4, R4, 0x5410, R11.reuse ;  /* 0x0000541004047816 */ /* 0x100fe2000000000b */
[----:B------:R-:W-:Y:S01]  /*1e600*/  IMAD.MOV.U32 R9, RZ, RZ, R20 ;  /* 0x000000ffff097224 */ /* 0x000fe200078e0014 */
[----:B------:R-:W-:Y:S02]  /*1e610*/  PRMT R11, R7, 0x7610, R11 ;  /* 0x00007610070b7816 */ /* 0x000fe4000000000b */
.L_x_18879:
[----:B------:R-:W-:Y:S05]  /*1e620*/  BSYNC B1 ;  /* 0x0000000000017941 */ /* 0x000fea0003800000 */
.L_x_18877:
        /* <DEDUP_REMOVED lines=16> */
.L_x_18881:
[----:B------:R-:W-:Y:S01]  /*1e730*/  IMAD.MOV.U32 R20, RZ, RZ, R3 ;  /* 0x000000ffff147224 */ /* 0x000fe200078e0003 */
[----:B------:R-:W-:Y:S01]  /*1e740*/  PRMT R7, R7, 0x5432, R8 ;  /* 0x0000543207077816 */ /* 0x000fe20000000008 */
[----:B------:R-:W-:Y:S02]  /*1e750*/  IMAD.MOV.U32 R3, RZ, RZ, R22 ;  /* 0x000000ffff037224 */ /* 0x000fe400078e0016 */
.L_x_18882:
[----:B------:R-:W-:Y:S05]  /*1e760*/  BSYNC B1 ;  /* 0x0000000000017941 */ /* 0x000fea0003800000 */
.L_x_18880:
        /* <DEDUP_REMOVED lines=9> */
.L_x_18884:
[----:B------:R-:W-:Y:S01]  /*1e800*/  IMAD.MOV.U32 R13, RZ, RZ, R20 ;  /* 0x000000ffff0d7224 */ /* 0x000fe200078e0014 */
[----:B------:R-:W-:Y:S01]  /*1e810*/  PRMT R8, R8, 0x5410, R7 ;  /* 0x0000541008087816 */ /* 0x000fe20000000007 */
[----:B------:R-:W-:Y:S01]  /*1e820*/  IMAD.MOV.U32 R20, RZ, RZ, R31 ;  /* 0x000000ffff147224 */ /* 0x000fe200078e001f */
[----:B------:R-:W-:Y:S02]  /*1e830*/  PRMT R7, R11, 0x7632, R7 ;  /* 0x000076320b077816 */ /* 0x000fe40000000007 */
.L_x_18885:
[----:B------:R-:W-:Y:S05]  /*1e840*/  BSYNC B1 ;  /* 0x0000000000017941 */ /* 0x000fea0003800000 */
.L_x_18883:
        /* <DEDUP_REMOVED lines=9> */
.L_x_18887:
[----:B------:R-:W-:Y:S01]  /*1e8e0*/  IMAD.MOV.U32 R23, RZ, RZ, R13 ;  /* 0x000000ffff177224 */ /* 0x000fe200078e000d */
[----:B------:R-:W-:Y:S01]  /*1e8f0*/  PRMT R11, R11, 0x7610, R8 ;  /* 0x000076100b0b7816 */ /* 0x000fe20000000008 */
[----:B------:R-:W-:Y:S01]  /*1e900*/  IMAD.MOV.U32 R13, RZ, RZ, R10 ;  /* 0x000000ffff0d7224 */ /* 0x000fe200078e000a */
[----:B------:R-:W-:Y:S02]  /*1e910*/  PRMT R8, R8, 0x5410, R12 ;  /* 0x0000541008087816 */ /* 0x000fe4000000000c */
.L_x_18888:
[----:B------:R-:W-:Y:S05]  /*1e920*/  BSYNC B1 ;  /* 0x0000000000017941 */ /* 0x000fea0003800000 */
.L_x_18886:
        /* <DEDUP_REMOVED lines=9> */
.L_x_18890:
[----:B------:R-:W-:Y:S01]  /*1e9c0*/  IMAD.MOV.U32 R27, RZ, RZ, R23 ;  /* 0x000000ffff1b7224 */ /* 0x000fe200078e0017 */
[----:B------:R-:W-:Y:S01]  /*1e9d0*/  PRMT R10, R10, 0x7610, R11 ;  /* 0x000076100a0a7816 */ /* 0x000fe2000000000b */
[----:B------:R-:W-:Y:S01]  /*1e9e0*/  IMAD.MOV.U32 R23, RZ, RZ, R24 ;  /* 0x000000ffff177224 */ /* 0x000fe200078e0018 */
[----:B------:R-:W-:Y:S02]  /*1e9f0*/  PRMT R11, R11, 0x7610, R12 ;  /* 0x000076100b0b7816 */ /* 0x000fe4000000000c */
.L_x_18891:
[----:B------:R-:W-:Y:S05]  /*1ea00*/  BSYNC B1 ;  /* 0x0000000000017941 */ /* 0x000fea0003800000 */
.L_x_18889:
        /* <DEDUP_REMOVED lines=9> */
.L_x_18893:
[----:B------:R-:W-:Y:S01]  /*1eaa0*/  IMAD.MOV.U32 R12, RZ, RZ, R27 ;  /* 0x000000ffff0c7224 */ /* 0x000fe200078e001b */
[C---:B------:R-:W-:Y:S01]  /*1eab0*/  PRMT R8, R10.reuse, 0x7632, R8 ;  /* 0x000076320a087816 */ /* 0x040fe20000000008 */
[----:B------:R-:W-:Y:S01]  /*1eac0*/  IMAD.MOV.U32 R27, RZ, RZ, R26 ;  /* 0x000000ffff1b7224 */ /* 0x000fe200078e001a */
[----:B------:R-:W-:Y:S02]  /*1ead0*/  PRMT R10, R10, 0x5410, R4 ;  /* 0x000054100a0a7816 */ /* 0x000fe40000000004 */
.L_x_18894:
[----:B------:R-:W-:Y:S05]  /*1eae0*/  BSYNC B1 ;  /* 0x0000000000017941 */ /* 0x000fea0003800000 */
.L_x_18892:
        /* <DEDUP_REMOVED lines=9> */
.L_x_18896:
[----:B------:R-:W-:Y:S01]  /*1eb80*/  IMAD.MOV.U32 R22, RZ, RZ, R12 ;  /* 0x000000ffff167224 */ /* 0x000fe200078e000c */
[--C-:B------:R-:W-:Y:S01]  /*1eb90*/  PRMT R24, R24, 0x5410, R8.reuse ;  /* 0x0000541018187816 */ /* 0x100fe20000000008 */
[----:B------:R-:W-:Y:S01]  /*1eba0*/  IMAD.MOV.U32 R12, RZ, RZ, R9 ;  /* 0x000000ffff0c7224 */ /* 0x000fe200078e0009 */
[----:B------:R-:W-:Y:S02]  /*1ebb0*/  PRMT R8, R11, 0x7610, R8 ;  /* 0x000076100b087816 */ /* 0x000fe40000000008 */
.L_x_18897:
[----:B------:R-:W-:Y:S05]  /*1ebc0*/  BSYNC B1 ;  /* 0x0000000000017941 */ /* 0x000fea0003800000 */
.L_x_18895:
        /* <DEDUP_REMOVED lines=9> */
.L_x_18899:
[C---:B------:R-:W-:Y:S01]  /*1ec60*/  PRMT R4, R24.reuse, 0x7632, R4 ;  /* 0x0000763218047816 */ /* 0x040fe20000000004 */
[----:B------:R-:W-:Y:S02]  /*1ec70*/  IMAD.MOV.U32 R9, RZ, RZ, R22 ;  /* 0x000000ffff097224 */ /* 0x000fe400078e0016 */
[----:B------:R-:W-:Y:S01]  /*1ec80*/  IMAD.MOV.U32 R22, RZ, RZ, R21 ;  /* 0x000000ffff167224 */ /* 0x000fe200078e0015 */
[----:B------:R-:W-:Y:S02]  /*1ec90*/  PRMT R24, R24, 0x7610, R4 ;  /* 0x0000761018187816 */ /* 0x000fe40000000004 */
.L_x_18900:
[----:B------:R-:W-:Y:S05]  /*1eca0*/  BSYNC B1 ;  /* 0x0000000000017941 */ /* 0x000fea0003800000 */
.L_x_18898:
        /* <DEDUP_REMOVED lines=16> */
.L_x_18902:
[----:B------:R-:W-:Y:S01]  /*1edb0*/  IMAD.MOV.U32 R16, RZ, RZ, R3 ;  /* 0x000000ffff107224 */ /* 0x000fe200078e0003 */
[--C-:B------:R-:W-:Y:S01]  /*1edc0*/  PRMT R4, R4, 0x7610, R7.reuse ;  /* 0x0000761004047816 */ /* 0x100fe20000000007 */
[----:B------:R-:W-:Y:S01]  /*1edd0*/  IMAD.MOV.U32 R3, RZ, RZ, R20 ;  /* 0x000000ffff037224 */ /* 0x000fe200078e0014 */
[----:B------:R-:W-:Y:S02]  /*1ede0*/  PRMT R7, R7, 0x5410, R7 ;  /* 0x0000541007077816 */ /* 0x000fe40000000007 */
.L_x_18903:
[----:B------:R-:W-:Y:S05]  /*1edf0*/  BSYNC B1 ;  /* 0x0000000000017941 */ /* 0x000fea0003800000 */
.L_x_18901:
        /* <DEDUP_REMOVED lines=9> */
.L_x_18905:
[----:B------:R-:W-:Y:S01]  /*1ee90*/  IMAD.MOV.U32 R20, RZ, RZ, R16 ;  /* 0x000000ffff147224 */ /* 0x000fe200078e0010 */
[C---:B------:R-:W-:Y:S01]  /*1eea0*/  PRMT R7, R4.reuse, 0x7632, R7 ;  /* 0x0000763204077816 */ /* 0x040fe20000000007 */
[----:B------:R-:W-:Y:S01]  /*1eeb0*/  IMAD.MOV.U32 R16, RZ, RZ, R13 ;  /* 0x000000ffff107224 */ /* 0x000fe200078e000d */
[----:B------:R-:W-:Y:S02]  /*1eec0*/  PRMT R4, R4, 0x7610, R8 ;  /* 0x0000761004047816 */ /* 0x000fe40000000008 */
.L_x_18906:
[----:B------:R-:W-:Y:S05]  /*1eed0*/  BSYNC B1 ;  /* 0x0000000000017941 */ /* 0x000fea0003800000 */
.L_x_18904:
        /* <DEDUP_REMOVED lines=9> */
.L_x_18908:
[----:B------:R-:W-:Y:S01]  /*1ef70*/  IMAD.MOV.U32 R26, RZ, RZ, R20 ;  /* 0x000000ffff1a7224 */ /* 0x000fe200078e0014 */
[----:B------:R-:W-:Y:S01]  /*1ef80*/  PRMT R8, R8, 0x5410, R7 ;  /* 0x0000541008087816 */ /* 0x000fe20000000007 */
[----:B------:R-:W-:Y:S01]  /*1ef90*/  IMAD.MOV.U32 R20, RZ, RZ, R23 ;  /* 0x000000ffff147224 */ /* 0x000fe200078e0017 */
[----:B------:R-:W-:Y:S02]  /*1efa0*/  PRMT R7, R11, 0x7632, R7 ;  /* 0x000076320b077816 */ /* 0x000fe40000000007 */
.L_x_18909:
[----:B------:R-:W-:Y:S05]  /*1efb0*/  BSYNC B1 ;  /* 0x0000000000017941 */ /* 0x000fea0003800000 */
.L_x_18907:
        /* <DEDUP_REMOVED lines=9> */
.L_x_18911:
[----:B------:R-:W-:Y:S01]  /*1f050*/  IMAD.MOV.U32 R11, RZ, RZ, R26 ;  /* 0x000000ffff0b7224 */ /* 0x000fe200078e001a */
[----:B------:R-:W-:Y:S01]  /*1f060*/  PRMT R13, R13, 0x7610, R8 ;  /* 0x000076100d0d7816 */ /* 0x000fe20000000008 */
[----:B------:R-:W-:Y:S01]  /*1f070*/  IMAD.MOV.U32 R26, RZ, RZ, R27 ;  /* 0x000000ffff1a7224 */ /* 0x000fe200078e001b */
[----:B------:R-:W-:Y:S02]  /*1f080*/  PRMT R8, R8, 0x7610, R10 ;  /* 0x0000761008087816 */ /* 0x000fe4000000000a */
.L_x_18912:
[----:B------:R-:W-:Y:S05]  /*1f090*/  BSYNC B1 ;  /* 0x0000000000017941 */ /* 0x000fea0003800000 */
.L_x_18910:
        /* <DEDUP_REMOVED lines=9> */
.L_x_18914:
[----:B------:R-:W-:Y:S01]  /*1f130*/  IMAD.MOV.U32 R21, RZ, RZ, R11 ;  /* 0x000000ffff157224 */ /* 0x000fe200078e000b */
[----:B------:R-:W-:Y:S01]  /*1f140*/  PRMT R10, R10, 0x7610, R13 ;  /* 0x000076100a0a7816 */ /* 0x000fe2000000000d */
[----:B------:R-:W-:Y:S01]  /*1f150*/  IMAD.MOV.U32 R11, RZ, RZ, R12 ;  /* 0x000000ffff0b7224 */ /* 0x000fe200078e000c */
[----:B------:R-:W-:Y:S02]  /*1f160*/  PRMT R13, R13, 0x5410, R8 ;  /* 0x000054100d0d7816 */ /* 0x000fe40000000008 */
.L_x_18915:
[----:B------:R-:W-:Y:S05]  /*1f170*/  BSYNC B1 ;  /* 0x0000000000017941 */ /* 0x000fea0003800000 */
.L_x_18913:
        /* <DEDUP_REMOVED lines=9> */
.L_x_18917:
[----:B------:R-:W-:Y:S01]  /*1f210*/  IMAD.MOV.U32 R12, RZ, RZ, R21 ;  /* 0x000000ffff0c7224 */ /* 0x000fe200078e0015 */
[----:B------:R-:W-:Y:S01]  /*1f220*/  PRMT R23, R23, 0x7610, R10 ;  /* 0x0000761017177816 */ /* 0x000fe2000000000a */
[----:B------:R-:W-:Y:S01]  /*1f230*/  IMAD.MOV.U32 R21, RZ, RZ, R22 ;  /* 0x000000ffff157224 */ /* 0x000fe200078e0016 */
[----:B------:R-:W-:Y:S02]  /*1f240*/  PRMT R10, R10, 0x7610, R24 ;  /* 0x000076100a0a7816 */ /* 0x000fe40000000018 */
.L_x_18918:
[----:B------:R-:W-:Y:S05]  /*1f250*/  BSYNC B1 ;  /* 0x0000000000017941 */ /* 0x000fea0003800000 */
.L_x_18916:
        /* <DEDUP_REMOVED lines=9> */
.L_x_18920:
[----:B------:R-:W-:Y:S01]  /*1f2f0*/  IMAD.MOV.U32 R22, RZ, RZ, R12 ;  /* 0x000000ffff167224 */ /* 0x000fe200078e000c */
[C---:B------:R-:W-:Y:S01]  /*1f300*/  PRMT R8, R23.reuse, 0x7632, R8 ;  /* 0x0000763217087816 */ /* 0x040fe20000000008 */
[----:B------:R-:W-:Y:S01]  /*1f310*/  IMAD.MOV.U32 R12, RZ, RZ, R9 ;  /* 0x000000ffff0c7224 */ /* 0x000fe200078e0009 */
[----:B------:R-:W-:Y:S02]  /*1f320*/  PRMT R23, R23, 0x5410, R4 ;  /* 0x0000541017177816 */ /* 0x000fe40000000004 */
.L_x_18921:
[----:B------:R-:W-:Y:S05]  /*1f330*/  BSYNC B1 ;  /* 0x0000000000017941 */ /* 0x000fea0003800000 */
.L_x_18919:
        /* <DEDUP_REMOVED lines=16> */
.L_x_18923:
[C---:B------:R-:W-:Y:S01]  /*1f440*/  PRMT R4, R7.reuse, 0x7632, R4 ;  /* 0x0000763207047816 */ /* 0x040fe20000000004 */
[----:B------:R-:W-:Y:S02]  /*1f450*/  IMAD.MOV.U32 R9, RZ, RZ, R3 ;  /* 0x000000ffff097224 */ /* 0x000fe400078e0003 */
[----:B------:R-:W-:Y:S01]  /*1f460*/  IMAD.MOV.U32 R3, RZ, RZ, R16 ;  /* 0x000000ffff037224 */ /* 0x000fe200078e0010 */
[----:B------:R-:W-:Y:S02]  /*1f470*/  PRMT R7, R7, 0x7610, R4 ;  /* 0x0000761007077816 */ /* 0x000fe40000000004 */
.L_x_18924:
[----:B------:R-:W-:Y:S05]  /*1f480*/  BSYNC B1 ;  /* 0x0000000000017941 */ /* 0x000fea0003800000 */
.L_x_18922:
        /* <DEDUP_REMOVED lines=9> */
.L_x_18926:
[----:B------:R-:W-:Y:S01]  /*1f520*/  IMAD.MOV.U32 R17, RZ, RZ, R9 ;  /* 0x000000ffff117224 */ /* 0x000fe200078e0009 */
[----:B------:R-:W-:Y:S01]  /*1f530*/  PRMT R4, R7, 0x5410, R4 ;  /* 0x0000541007047816 */ /* 0x000fe20000000004 */
[----:B------:R-:W-:Y:S02]  /*1f540*/  IMAD.MOV.U32 R9, RZ, RZ, R20 ;  /* 0x000000ffff097224 */ /* 0x000fe400078e0014 */
.L_x_18927:
[----:B------:R-:W-:Y:S05]  /*1f550*/  BSYNC B1 ;  /* 0x0000000000017941 */ /* 0x000fea0003800000 */
.L_x_18925:
        /* <DEDUP_REMOVED lines=9> */
.L_x_18929:
[----:B------:R-:W-:Y:S01]  /*1f5f0*/  IMAD.MOV.U32 R14, RZ, RZ, R17 ;  /* 0x000000ffff0e7224 */ /* 0x000fe200078e0011 */
[C---:B------:R-:W-:Y:S01]  /*1f600*/  PRMT R10, R4.reuse, 0x7632, R10 ;  /* 0x00007632040a7816 */ /* 0x040fe2000000000a */
[----:B------:R-:W-:Y:S01]  /*1f610*/  IMAD.MOV.U32 R17, RZ, RZ, R26 ;  /* 0x000000ffff117224 */ /* 0x000fe200078e001a */
[----:B------:R-:W-:Y:S02]  /*1f620*/  PRMT R4, R4, 0x7610, R8 ;  /* 0x0000761004047816 */ /* 0x000fe40000000008 */
.L_x_18930:
[----:B------:R-:W-:Y:S05]  /*1f630*/  BSYNC B1 ;  /* 0x0000000000017941 */ /* 0x000fea0003800000 */
.L_x_18928:
        /* <DEDUP_REMOVED lines=9> */
.L_x_18932:
[----:B------:R-:W-:Y:S01]  /*1f6d0*/  IMAD.MOV.U32 R16, RZ, RZ, R14 ;  /* 0x000000ffff107224 */ /* 0x000fe200078e000e */
[--C-:B------:R-:W-:Y:S01]  /*1f6e0*/  PRMT R8, R8, 0x5410, R10.reuse ;  /* 0x0000541008087816 */ /* 0x100fe2000000000a */
[----:B------:R-:W-:Y:S01]  /*1f6f0*/  IMAD.MOV.U32 R14, RZ, RZ, R11 ;  /* 0x000000ffff0e7224 */ /* 0x000fe200078e000b */
[----:B------:R-:W-:Y:S02]  /*1f700*/  PRMT R10, R13, 0x7632, R10 ;  /* 0x000076320d0a7816 */ /* 0x000fe4000000000a */
.L_x_18933:
[----:B------:R-:W-:Y:S05]  /*1f710*/  BSYNC B1 ;  /* 0x0000000000017941 */ /* 0x000fea0003800000 */
.L_x_18931:
        /* <DEDUP_REMOVED lines=9> */
.L_x_18935:
[----:B------:R-:W-:Y:S01]  /*1f7b0*/  IMAD.MOV.U32 R11, RZ, RZ, R16 ;  /* 0x000000ffff0b7224 */ /* 0x000fe200078e0010 */
[C---:B------:R-:W-:Y:S01]  /*1f7c0*/  PRMT R7, R8.reuse, 0x7632, R7 ;  /* 0x0000763208077816 */ /* 0x040fe20000000007 */
[----:B------:R-:W-:Y:S01]  /*1f7d0*/  IMAD.MOV.U32 R16, RZ, RZ, R21 ;  /* 0x000000ffff107224 */ /* 0x000fe200078e0015 */
[----:B------:R-:W-:Y:S02]  /*1f7e0*/  PRMT R8, R8, 0x7610, R10 ;  /* 0x0000761008087816 */ /* 0x000fe4000000000a */
.L_x_18936:
[----:B------:R-:W-:Y:S05]  /*1f7f0*/  BSYNC B1 ;  /* 0x0000000000017941 */ /* 0x000fea0003800000 */
.L_x_18934:
        /* <DEDUP_REMOVED lines=9> */
.L_x_18938:
[----:B------:R-:W-:Y:S01]  /*1f890*/  IMAD.MOV.U32 R13, RZ, RZ, R11 ;  /* 0x000000ffff0d7224 */ /* 0x000fe200078e000b */
[--C-:B------:R-:W-:Y:S01]  /*1f8a0*/  PRMT R10, R10, 0x5410, R7.reuse ;  /* 0x000054100a0a7816 */ /* 0x100fe20000000007 */
[----:B------:R-:W-:Y:S01]  /*1f8b0*/  IMAD.MOV.U32 R11, RZ, RZ, R12 ;  /* 0x000000ffff0b7224 */ /* 0x000fe200078e000c */
[----:B------:R-:W-:Y:S02]  /*1f8c0*/  PRMT R7, R23, 0x7632, R7 ;  /* 0x0000763217077816 */ /* 0x000fe40000000007 */
.L_x_18939:
[----:B------:R-:W-:Y:S05]  /*1f8d0*/  BSYNC B1 ;  /* 0x0000000000017941 */ /* 0x000fea0003800000 */
.L_x_18937:
        /* <DEDUP_REMOVED lines=9> */
.L_x_18941:
[----:B------:R-:W-:Y:S01]  /*1f970*/  IMAD.MOV.U32 R12, RZ, RZ, R13 ;  /* 0x000000ffff0c7224 */ /* 0x000fe200078e000d */
[C---:B------:R-:W-:Y:S01]  /*1f980*/  PRMT R20, R10.reuse, 0x7632, R20 ;  /* 0x000076320a147816 */ /* 0x040fe20000000014 */
[----:B------:R-:W-:Y:S01]  /*1f990*/  IMAD.MOV.U32 R13, RZ, RZ, R22 ;  /* 0x000000ffff0d7224 */ /* 0x000fe200078e0016 */
[----:B------:R-:W-:Y:S02]  /*1f9a0*/  PRMT R10, R10, 0x5410, R8 ;  /* 0x000054100a0a7816 */ /* 0x000fe40000000008 */
.L_x_18942:
[----:B------:R-:W-:Y:S05]  /*1f9b0*/  BSYNC B1 ;  /* 0x0000000000017941 */ /* 0x000fea0003800000 */
.L_x_18940:
        /* <DEDUP_REMOVED lines=16> */
.L_x_18944:
[----:B------:R-:W-:Y:S01]  /*1fac0*/  IMAD.MOV.U32 R18, RZ, RZ, R3 ;  /* 0x000000ffff127224 */ /* 0x000fe200078e0003 */
[----:B------:R-:W-:Y:S01]  /*1fad0*/  PRMT R22, R22, 0x7610, R7 ;  /* 0x0000761016167816 */ /* 0x000fe20000000007 */
[----:B------:R-:W-:Y:S01]  /*1fae0*/  IMAD.MOV.U32 R3, RZ, RZ, R9 ;  /* 0x000000ffff037224 */ /* 0x000fe200078e0009 */
[----:B------:R-:W-:Y:S02]  /*1faf0*/  PRMT R7, R7, 0x5410, R4 ;  /* 0x0000541007077816 */ /* 0x000fe40000000004 */
.L_x_18945:
[----:B------:R-:W-:Y:S05]  /*1fb00*/  BSYNC B1 ;  /* 0x0000000000017941 */ /* 0x000fea0003800000 */
.L_x_18943:
        /* <DEDUP_REMOVED lines=9> */
.L_x_18947:
[----:B------:R-:W-:Y:S01]  /*1fba0*/  IMAD.MOV.U32 R21, RZ, RZ, R18 ;  /* 0x000000ffff157224 */ /* 0x000fe200078e0012 */
[----:B------:R-:W-:Y:S01]  /*1fbb0*/  PRMT R22, R22, 0x7632, R4 ;  /* 0x0000763216167816 */ /* 0x000fe20000000004 */
[----:B------:R-:W-:Y:S02]  /*1fbc0*/  IMAD.MOV.U32 R18, RZ, RZ, R17 ;  /* 0x000000ffff127224 */ /* 0x000fe400078e0011 */
.L_x_18948:
[----:B------:R-:W-:Y:S05]  /*1fbd0*/  BSYNC B1 ;  /* 0x0000000000017941 */ /* 0x000fea0003800000 */
.L_x_18946:
        /* <DEDUP_REMOVED lines=9> */
.L_x_18950:
[----:B------:R-:W-:Y:S01]  /*1fc70*/  IMAD.MOV.U32 R17, RZ, RZ, R21 ;  /* 0x000000ffff117224 */ /* 0x000fe200078e0015 */
[----:B------:R-:W-:Y:S01]  /*1fc80*/  PRMT R20, R20, 0x5410, R22 ;  /* 0x0000541014147816 */ /* 0x000fe20000000016 */
[----:B------:R-:W-:Y:S01]  /*1fc90*/  IMAD.MOV.U32 R21, RZ, RZ, R14 ;  /* 0x000000ffff157224 */ /* 0x000fe200078e000e */
[----:B------:R-:W-:Y:S02]  /*1fca0*/  PRMT R22, R10, 0x7610, R22 ;  /* 0x000076100a167816 */ /* 0x000fe40000000016 */
.L_x_18951:
[----:B------:R-:W-:Y:S05]  /*1fcb0*/  BSYNC B1 ;  /* 0x0000000000017941 */ /* 0x000fea0003800000 */
.L_x_18949:
        /* <DEDUP_REMOVED lines=9> */
.L_x_18953:
[----:B------:R-:W-:Y:S01]  /*1fd50*/  IMAD.MOV.U32 R9, RZ, RZ, R17 ;  /* 0x000000ffff097224 */ /* 0x000fe200078e0011 */
[C---:B------:R-:W-:Y:S01]  /*1fd60*/  PRMT R14, R20.reuse, 0x7632, R14 ;  /* 0x00007632140e7816 */ /* 0x040fe2000000000e */
[----:B------:R-:W-:Y:S01]  /*1fd70*/  IMAD.MOV.U32 R17, RZ, RZ, R16 ;  /* 0x000000ffff117224 */ /* 0x000fe200078e0010 */
[----:B------:R-:W-:Y:S02]  /*1fd80*/  PRMT R20, R20, 0x7610, R8 ;  /* 0x0000761014147816 */ /* 0x000fe40000000008 */
.L_x_18954:
[----:B------:R-:W-:Y:S05]  /*1fd90*/  BSYNC B1 ;  /* 0x0000000000017941 */ /* 0x000fea0003800000 */
.L_x_18952:
        /* <DEDUP_REMOVED lines=9> */
.L_x_18956:
[----:B------:R-:W-:Y:S01]  /*1fe30*/  IMAD.MOV.U32 R8, RZ, RZ, R9 ;  /* 0x000000ffff087224 */ /* 0x000fe200078e0009 */
[----:B------:R-:W-:Y:S01]  /*1fe40*/  PRMT R10, R14, 0x7610, R10 ;  /* 0x000076100e0a7816 */ /* 0x000fe2000000000a */
[----:B------:R-:W-:Y:S01]  /*1fe50*/  IMAD.MOV.U32 R9, RZ, RZ, R11 ;  /* 0x000000ffff097224 */ /* 0x000fe200078e000b */
[----:B------:R-:W-:Y:S02]  /*1fe60*/  PRMT R14, R7, 0x7610, R14 ;  /* 0x00007610070e7816 */ /* 0x000fe4000000000e */
.L_x_18957:
[----:B------:R-:W-:Y:S05]  /*1fe70*/  BSYNC B1 ;  /* 0x0000000000017941 */ /* 0x000fea0003800000 */
.L_x_18955:
        /* <DEDUP_REMOVED lines=9> */
.L_x_18959:
[----:B------:R-:W-:Y:S01]  /*1ff10*/  IMAD.MOV.U32 R11, RZ, RZ, R8 ;  /* 0x000000ffff0b7224 */ /* 0x000fe200078e0008 */
[--C-:B------:R-:W-:Y:S01]  /*1ff20*/  PRMT R16, R16, 0x5410, R10.reuse ;  /* 0x0000541010107816 */ /* 0x100fe2000000000a */
[----:B------:R-:W-:Y:S01]  /*1ff30*/  IMAD.MOV.U32 R8, RZ, RZ, R13 ;  /* 0x000000ffff087224 */ /* 0x000fe200078e000d */
[----:B------:R-:W-:Y:S02]  /*1ff40*/  PRMT R10, R10, 0x7632, R10 ;  /* 0x000076320a0a7816 */ /* 0x000fe4000000000a */
.L_x_18960:
[----:B------:R-:W-:Y:S05]  /*1ff50*/  BSYNC B1 ;  /* 0x0000000000017941 */ /* 0x000fea0003800000 */
.L_x_18958:
        /* <DEDUP_REMOVED lines=9> */
.L_x_18962:
[----:B------:R-:W-:Y:S01]  /*1fff0*/  IMAD.MOV.U32 R13, RZ, RZ, R11 ;  /* 0x000000ffff0d7224 */ /* 0x000fe200078e000b */
[----:B------:R-:W-:Y:S01]  /*20000*/  PRMT R10, R10, 0x7610, R16 ;  /* 0x000076100a0a7816 */ /* 0x000fe20000000010 */
[----:B------:R-:W-:Y:S01]  /*20010*/  IMAD.MOV.U32 R11, RZ, RZ, R12 ;  /* 0x000000ffff0b7224 */ /* 0x000fe200078e000c */
[----:B------:R-:W-:Y:S02]  /*20020*/  PRMT R16, R16, 0x5410, R20 ;  /* 0x0000541010107816 */ /* 0x000fe40000000014 */
.L_x_18963:
[----:B------:R-:W-:Y:S05]  /*20030*/  BSYNC B1 ;  /* 0x0000000000017941 */ /* 0x000fea0003800000 */
.L_x_18961:
        /* <DEDUP_REMOVED lines=16> */
.L_x_18965:
[----:B------:R-:W-:Y:S01]  /*20140*/  IMAD.MOV.U32 R4, RZ, RZ, R3 ;  /* 0x000000ffff047224 */ /* 0x000fe200078e0003 */
[C---:B------:R-:W-:Y:S01]  /*20150*/  PRMT R33, R7.reuse, 0x7632, R33 ;  /* 0x0000763207217816 */ /* 0x040fe20000000021 */
[----:B------:R-:W-:Y:S01]  /*20160*/  IMAD.MOV.U32 R3, RZ, RZ, R18 ;  /* 0x000000ffff037224 */ /* 0x000fe200078e0012 */
[----:B------:R-:W-:Y:S02]  /*20170*/  PRMT R7, R7, 0x7610, R22 ;  /* 0x0000761007077816 */ /* 0x000fe40000000016 */
.L_x_18966:
[----:B------:R-:W-:Y:S05]  /*20180*/  BSYNC B1 ;  /* 0x0000000000017941 */ /* 0x000fea0003800000 */
.L_x_18964:
        /* <DEDUP_REMOVED lines=9> */
.L_x_18968:
[----:B------:R-:W-:Y:S01]  /*20220*/  IMAD.MOV.U32 R24, RZ, RZ, R4 ;  /* 0x000000ffff187224 */ /* 0x000fe200078e0004 */
[----:B------:R-:W-:Y:S01]  /*20230*/  PRMT R32, R32, 0x5410, R33 ;  /* 0x0000541020207816 */ /* 0x000fe20000000021 */
[----:B------:R-:W-:Y:S01]  /*20240*/  IMAD.MOV.U32 R4, RZ, RZ, R21 ;  /* 0x000000ffff047224 */ /* 0x000fe200078e0015 */
[----:B------:R-:W-:Y:S02]  /*20250*/  PRMT R33, R22, 0x7610, R33 ;  /* 0x0000761016217816 */ /* 0x000fe40000000021 */
.L_x_18969:
[----:B------:R-:W-:Y:S05]  /*20260*/  BSYNC B1 ;  /* 0x0000000000017941 */ /* 0x000fea0003800000 */
.L_x_18967:
        /* <DEDUP_REMOVED lines=9> */
.L_x_18971:
[----:B------:R-:W-:Y:S01]  /*20300*/  IMAD.MOV.U32 R26, RZ, RZ, R24 ;  /* 0x000000ffff1a7224 */ /* 0x000fe200078e0018 */
[----:B------:R-:W-:Y:S01]  /*20310*/  PRMT R32, R32, 0x7632, R20 ;  /* 0x0000763220207816 */ /* 0x000fe20000000014 */
[----:B------:R-:W-:Y:S02]  /*20320*/  IMAD.MOV.U32 R24, RZ, RZ, R17 ;  /* 0x000000ffff187224 */ /* 0x000fe400078e0011 */
.L_x_18972:
[----:B------:R-:W-:Y:S05]  /*20330*/  BSYNC B1 ;  /* 0x0000000000017941 */ /* 0x000fea0003800000 */
.L_x_18970:
        /* <DEDUP_REMOVED lines=9> */
.L_x_18974:
[----:B------:R-:W-:Y:S01]  /*203d0*/  IMAD.MOV.U32 R28, RZ, RZ, R26 ;  /* 0x000000ffff1c7224 */ /* 0x000fe200078e001a */
[----:B------:R-:W-:Y:S01]  /*203e0*/  PRMT R7, R32, 0x7610, R7 ;  /* 0x0000761020077816 */ /* 0x000fe20000000007 */
[----:B------:R-:W-:Y:S01]  /*203f0*/  IMAD.MOV.U32 R26, RZ, RZ, R9 ;  /* 0x000000ffff1a7224 */ /* 0x000fe200078e0009 */
[----:B------:R-:W-:Y:S02]  /*20400*/  PRMT R32, R14, 0x7610, R32 ;  /* 0x000076100e207816 */ /* 0x000fe40000000020 */
.L_x_18975:
[----:B------:R-:W-:Y:S05]  /*20410*/  BSYNC B1 ;  /* 0x0000000000017941 */ /* 0x000fea0003800000 */
.L_x_18973:
        /* <DEDUP_REMOVED lines=9> */
.L_x_18977:
[----:B------:R-:W-:Y:S01]  /*204b0*/  IMAD.MOV.U32 R29, RZ, RZ, R28 ;  /* 0x000000ffff1d7224 */ /* 0x000fe200078e001c */
[--C-:B------:R-:W-:Y:S01]  /*204c0*/  PRMT R33, R33, 0x5410, R7.reuse ;  /* 0x0000541021217816 */ /* 0x100fe20000000007 */
[----:B------:R-:W-:Y:S01]  /*204d0*/  IMAD.MOV.U32 R28, RZ, RZ, R8 ;  /* 0x000000ffff1c7224 */ /* 0x000fe200078e0008 */
[----:B------:R-:W-:Y:S02]  /*204e0*/  PRMT R7, R10, 0x7610, R7 ;  /* 0x000076100a077816 */ /* 0x000fe40000000007 */
.L_x_18978:
[----:B------:R-:W-:Y:S05]  /*204f0*/  BSYNC B1 ;  /* 0x0000000000017941 */ /* 0x000fea0003800000 */
.L_x_18976:
        /* <DEDUP_REMOVED lines=9> */
.L_x_18980:
[----:B------:R-:W-:Y:S01]  /*20590*/  IMAD.MOV.U32 R30, RZ, RZ, R29 ;  /* 0x000000ffff1e7224 */ /* 0x000fe200078e001d */
[----:B------:R-:W-:Y:S01]  /*205a0*/  PRMT R34, R34, 0x7610, R33 ;  /* 0x0000761022227816 */ /* 0x000fe20000000021 */
[----:B------:R-:W-:Y:S01]  /*205b0*/  IMAD.MOV.U32 R29, RZ, RZ, R11 ;  /* 0x000000ffff1d7224 */ /* 0x000fe200078e000b */
[----:B------:R-:W-:Y:S02]  /*205c0*/  PRMT R33, R33, 0x7610, R16 ;  /* 0x0000761021217816 */ /* 0x000fe40000000010 */
.L_x_18981:
[----:B------:R-:W-:Y:S05]  /*205d0*/  BSYNC B1 ;  /* 0x0000000000017941 */ /* 0x000fea0003800000 */
.L_x_18979:
        /* <DEDUP_REMOVED lines=9> */
.L_x_18983:
[----:B------:R-:W-:Y:S01]  /*20670*/  IMAD.MOV.U32 R31, RZ, RZ, R30 ;  /* 0x000000ffff1f7224 */ /* 0x000fe200078e001e */
[----:B------:R-:W-:Y:S01]  /*20680*/  PRMT R34, R34, 0x7632, R10 ;  /* 0x0000763222227816 */ /* 0x000fe2000000000a */
[----:B------:R-:W-:Y:S02]  /*20690*/  IMAD.MOV.U32 R30, RZ, RZ, R13 ;  /* 0x000000ffff1e7224 */ /* 0x000fe400078e000d */
.L_x_18984:
[----:B------:R-:W-:Y:S05]  /*206a0*/  BSYNC B1 ;  /* 0x0000000000017941 */ /* 0x000fea0003800000 */
.L_x_18982:
        /* <DEDUP_REMOVED lines=30> */
.L_x_18986:
[----:B--23--:R-:W-:Y:S01]  /*20890*/  IMAD.MOV.U32 R20, RZ, RZ, R3 ;  /* 0x000000ffff147224 */ /* 0x00cfe200078e0003 */
[C---:B------:R-:W-:Y:S01]  /*208a0*/  PRMT R21, R7.reuse, 0x7632, R21 ;  /* 0x0000763207157816 */ /* 0x040fe20000000015 */
[----:B------:R-:W-:Y:S01]  /*208b0*/  IMAD.MOV.U32 R3, RZ, RZ, R4 ;  /* 0x000000ffff037224 */ /* 0x000fe200078e0004 */
[----:B------:R-:W-:Y:S02]  /*208c0*/  PRMT R7, R7, 0x5410, R33 ;  /* 0x0000541007077816 */ /* 0x000fe40000000021 */
.L_x_18987:
[----:B------:R-:W-:Y:S05]  /*208d0*/  BSYNC B1 ;  /* 0x0000000000017941 */ /* 0x000fea0003800000 */
.L_x_18985:
        /* <DEDUP_REMOVED lines=9> */
.L_x_18989:
[----:B------:R-:W-:Y:S01]  /*20970*/  IMAD.MOV.U32 R25, RZ, RZ, R20 ;  /* 0x000000ffff197224 */ /* 0x000fe200078e0014 */
[--C-:B------:R-:W-:Y:S01]  /*20980*/  PRMT R4, R4, 0x5410, R21.reuse ;  /* 0x0000541004047816 */ /* 0x100fe20000000015 */
[----:B------:R-:W-:Y:S01]  /*20990*/  IMAD.MOV.U32 R20, RZ, RZ, R24 ;  /* 0x000000ffff147224 */ /* 0x000fe200078e0018 */
[----:B------:R-:W-:Y:S02]  /*209a0*/  PRMT R21, R32, 0x7632, R21 ;  /* 0x0000763220157816 */ /* 0x000fe40000000015 */
.L_x_18990:
[----:B------:R-:W-:Y:S05]  /*209b0*/  BSYNC B1 ;  /* 0x0000000000017941 */ /* 0x000fea0003800000 */
.L_x_18988:
        /* <DEDUP_REMOVED lines=9> */
.L_x_18992:
[----:B------:R-:W-:Y:S01]  /*20a50*/  IMAD.MOV.U32 R35, RZ, RZ, R25 ;  /* 0x000000ffff237224 */ /* 0x000fe200078e0019 */
[----:B------:R-:W-:Y:S01]  /*20a60*/  PRMT R4, R4, 0x5432, R32 ;  /* 0x0000543204047816 */ /* 0x000fe20000000020 */
[----:B------:R-:W-:Y:S02]  /*20a70*/  IMAD.MOV.U32 R25, RZ, RZ, R26 ;  /* 0x000000ffff197224 */ /* 0x000fe400078e001a */
.L_x_18993:
[----:B------:R-:W-:Y:S05]  /*20a80*/  BSYNC B1 ;  /* 0x0000000000017941 */ /* 0x000fea0003800000 */
.L_x_18991:
        /* <DEDUP_REMOVED lines=9> */
.L_x_18995:
[----:B------:R-:W-:Y:S01]  /*20b20*/  IMAD.MOV.U32 R22, RZ, RZ, R35 ;  /* 0x000000ffff167224 */ /* 0x000fe200078e0023 */
[----:B------:R-:W-:Y:S01]  /*20b30*/  PRMT R24, R4, 0x7610, R24 ;  /* 0x0000761004187816 */ /* 0x000fe20000000018 */
[----:B------:R-:W-:Y:S01]  /*20b40*/  IMAD.MOV.U32 R35, RZ, RZ, R28 ;  /* 0x000000ffff237224 */ /* 0x000fe200078e001c */
[----:B------:R-:W-:Y:S02]  /*20b50*/  PRMT R4, R7, 0x7610, R4 ;  /* 0x0000761007047816 */ /* 0x000fe40000000004 */
.L_x_18996:
[----:B------:R-:W-:Y:S05]  /*20b60*/  BSYNC B1 ;  /* 0x0000000000017941 */ /* 0x000fea0003800000 */
.L_x_18994:
        /* <DEDUP_REMOVED lines=9> */
.L_x_18998:
[----:B------:R-:W-:Y:S01]  /*20c00*/  IMAD.MOV.U32 R37, RZ, RZ, R22 ;  /* 0x000000ffff257224 */ /* 0x000fe200078e0016 */
[--C-:B------:R-:W-:Y:S01]  /*20c10*/  PRMT R21, R21, 0x5410, R24.reuse ;  /* 0x0000541015157816 */ /* 0x100fe20000000018 */
[----:B------:R-:W-:Y:S01]  /*20c20*/  IMAD.MOV.U32 R22, RZ, RZ, R29 ;  /* 0x000000ffff167224 */ /* 0x000fe200078e001d */
[----:B------:R-:W-:Y:S02]  /*20c30*/  PRMT R24, R33, 0x7632, R24 ;  /* 0x0000763221187816 */ /* 0x000fe40000000018 */
.L_x_18999:
[----:B------:R-:W-:Y:S05]  /*20c40*/  BSYNC B1 ;  /* 0x0000000000017941 */ /* 0x000fea0003800000 */
.L_x_18997:
        /* <DEDUP_REMOVED lines=9> */
.L_x_19001:
[----:B------:R-:W-:Y:S01]  /*20ce0*/  IMAD.MOV.U32 R26, RZ, RZ, R37 ;  /* 0x000000ffff1a7224 */ /* 0x000fe200078e0025 */
[----:B------:R-:W-:Y:S01]  /*20cf0*/  PRMT R24, R24, 0x7610, R21 ;  /* 0x0000761018187816 */ /* 0x000fe20000000015 */
[----:B------:R-:W-:Y:S01]  /*20d00*/  IMAD.MOV.U32 R37, RZ, RZ, R30 ;  /* 0x000000ffff257224 */ /* 0x000fe200078e001e */
[----:B------:R-:W-:Y:S02]  /*20d10*/  PRMT R21, R21, 0x7610, R34 ;  /* 0x0000761015157816 */ /* 0x000fe40000000022 */
.L_x_19002:
[----:B------:R-:W-:Y:S05]  /*20d20*/  BSYNC B1 ;  /* 0x0000000000017941 */ /* 0x000fea0003800000 */
.L_x_19000:
        /* <DEDUP_REMOVED lines=9> */
.L_x_19004:
[----:B------:R-:W-:Y:S01]  /*20dc0*/  IMAD.MOV.U32 R28, RZ, RZ, R26 ;  /* 0x000000ffff1c7224 */ /* 0x000fe200078e001a */
[C---:B------:R-:W-:Y:S01]  /*20dd0*/  PRMT R7, R24.reuse, 0x7632, R7 ;  /* 0x0000763218077816 */ /* 0x040fe20000000007 */
[----:B------:R-:W-:Y:S01]  /*20de0*/  IMAD.MOV.U32 R26, RZ, RZ, R31 ;  /* 0x000000ffff1a7224 */ /* 0x000fe200078e001f */
[----:B------:R-:W-:Y:S02]  /*20df0*/  PRMT R24, R24, 0x5410, R34 ;  /* 0x0000541018187816 */ /* 0x000fe40000000022 */
.L_x_19005:
[----:B------:R-:W-:Y:S05]  /*20e00*/  BSYNC B1 ;  /* 0x0000000000017941 */ /* 0x000fea0003800000 */
.L_x_19003:
        /* <DEDUP_REMOVED lines=16> */
.L_x_19007:
[----:B------:R-:W-:Y:S01]  /*20f10*/  IMAD.MOV.U32 R14, RZ, RZ, R3 ;  /* 0x000000ffff0e7224 */ /* 0x000fe200078e0003 */
[C---:B------:R-:W-:Y:S01]  /*20f20*/  PRMT R23, R7.reuse, 0x7632, R23 ;  /* 0x0000763207177816 */ /* 0x040fe20000000017 */
[----:B------:R-:W-:Y:S01]  /*20f30*/  IMAD.MOV.U32 R3, RZ, RZ, R20 ;  /* 0x000000ffff037224 */ /* 0x000fe200078e0014 */
[----:B------:R-:W-:Y:S02]  /*20f40*/  PRMT R7, R7, 0x5410, R21 ;  /* 0x0000541007077816 */ /* 0x000fe40000000015 */
.L_x_19008:
[----:B------:R-:W-:Y:S05]  /*20f50*/  BSYNC B1 ;  /* 0x0000000000017941 */ /* 0x000fea0003800000 */
.L_x_19006:
        /* <DEDUP_REMOVED lines=9> */
.L_x_19010:
[----:B------:R-:W-:Y:S01]  /*20ff0*/  IMAD.MOV.U32 R20, RZ, RZ, R14 ;  /* 0x000000ffff147224 */ /* 0x000fe200078e000e */
[----:B------:R-:W-:Y:S01]  /*21000*/  PRMT R23, R4, 0x5432, R23 ;  /* 0x0000543204177816 */ /* 0x000fe20000000017 */
[----:B------:R-:W-:Y:S02]  /*21010*/  IMAD.MOV.U32 R14, RZ, RZ, R25 ;  /* 0x000000ffff0e7224 */ /* 0x000fe400078e0019 */
.L_x_19011:
[----:B------:R-:W-:Y:S05]  /*21020*/  BSYNC B1 ;  /* 0x0000000000017941 */ /* 0x000fea0003800000 */
.L_x_19009:
        /* <DEDUP_REMOVED lines=9> */
.L_x_19013:
[----:B------:R-:W-:Y:S01]  /*210c0*/  PRMT R4, R4, 0x7610, R23 ;  /* 0x0000761004047816 */ /* 0x000fe20000000017 */
[----:B------:R-:W-:Y:S02]  /*210d0*/  IMAD.MOV.U32 R25, RZ, RZ, R20 ;  /* 0x000000ffff197224 */ /* 0x000fe400078e0014 */
[----:B------:R-:W-:Y:S01]  /*210e0*/  IMAD.MOV.U32 R20, RZ, RZ, R35 ;  /* 0x000000ffff147224 */ /* 0x000fe200078e0023 */
[----:B------:R-:W-:Y:S02]  /*210f0*/  PRMT R23, R23, 0x5410, R4 ;  /* 0x0000541017177816 */ /* 0x000fe40000000004 */
.L_x_19014:
[----:B------:R-:W-:Y:S05]  /*21100*/  BSYNC B1 ;  /* 0x0000000000017941 */ /* 0x000fea0003800000 */
.L_x_19012:
        /* <DEDUP_REMOVED lines=9> */
.L_x_19016:
[----:B------:R-:W-:Y:S01]  /*211a0*/  IMAD.MOV.U32 R30, RZ, RZ, R25 ;  /* 0x000000ffff1e7224 */ /* 0x000fe200078e0019 */
[----:B------:R-:W-:Y:S01]  /*211b0*/  PRMT R4, R4, 0x5432, R24 ;  /* 0x0000543204047816 */ /* 0x000fe20000000018 */
[----:B------:R-:W-:Y:S02]  /*211c0*/  IMAD.MOV.U32 R25, RZ, RZ, R22 ;  /* 0x000000ffff197224 */ /* 0x000fe400078e0016 */
.L_x_19017:
[----:B------:R-:W-:Y:S05]  /*211d0*/  BSYNC B1 ;  /* 0x0000000000017941 */ /* 0x000fea0003800000 */
.L_x_19015:
        /* <DEDUP_REMOVED lines=9> */
.L_x_19019:
[----:B------:R-:W-:Y:S01]  /*21270*/  IMAD.MOV.U32 R29, RZ, RZ, R30 ;  /* 0x000000ffff1d7224 */ /* 0x000fe200078e001e */
[--C-:B------:R-:W-:Y:S01]  /*21280*/  PRMT R22, R22, 0x5410, R4.reuse ;  /* 0x0000541016167816 */ /* 0x100fe20000000004 */
[----:B------:R-:W-:Y:S01]  /*21290*/  IMAD.MOV.U32 R30, RZ, RZ, R37 ;  /* 0x000000ffff1e7224 */ /* 0x000fe200078e0025 */
[----:B------:R-:W-:Y:S02]  /*212a0*/  PRMT R4, R21, 0x7632, R4 ;  /* 0x0000763215047816 */ /* 0x000fe40000000004 */
.L_x_19020:
[----:B------:R-:W-:Y:S05]  /*212b0*/  BSYNC B1 ;  /* 0x0000000000017941 */ /* 0x000fea0003800000 */
.L_x_19018:
        /* <DEDUP_REMOVED lines=9> */
.L_x_19022:
[----:B------:R-:W-:Y:S01]  /*21350*/  IMAD.MOV.U32 R21, RZ, RZ, R29 ;  /* 0x000000ffff157224 */ /* 0x000fe200078e001d */
[----:B------:R-:W-:Y:S01]  /*21360*/  PRMT R22, R22, 0x7632, R24 ;  /* 0x0000763216167816 */ /* 0x000fe20000000018 */
[----:B------:R-:W-:Y:S02]  /*21370*/  IMAD.MOV.U32 R29, RZ, RZ, R26 ;  /* 0x000000ffff1d7224 */ /* 0x000fe400078e001a */
.L_x_19023:
[----:B------:R-:W-:Y:S05]  /*21380*/  BSYNC B1 ;  /* 0x0000000000017941 */ /* 0x000fea0003800000 */
.L_x_19021:
        /* <DEDUP_REMOVED lines=9> */
.L_x_19025:
[----:B------:R-:W-:Y:S01]  /*21420*/  IMAD.MOV.U32 R24, RZ, RZ, R21 ;  /* 0x000000ffff187224 */ /* 0x000fe200078e0015 */
[----:B------:R-:W-:Y:S01]  /*21430*/  PRMT R26, R22, 0x7610, R26 ;  /* 0x00007610161a7816 */ /* 0x000fe2000000001a */
[----:B------:R-:W-:Y:S01]  /*21440*/  IMAD.MOV.U32 R21, RZ, RZ, R28 ;  /* 0x000000ffff157224 */ /* 0x000fe200078e001c */
[----:B------:R-:W-:Y:S02]  /*21450*/  PRMT R22, R7, 0x7610, R22 ;  /* 0x0000761007167816 */ /* 0x000fe40000000016 */
.L_x_19026:
[----:B------:R-:W-:Y:S05]  /*21460*/  BSYNC B1 ;  /* 0x0000000000017941 */ /* 0x000fea0003800000 */
.L_x_19024:
        /* <DEDUP_REMOVED lines=16> */
.L_x_19028:
[----:B------:R-:W-:Y:S01]  /*21570*/  IMAD.MOV.U32 R16, RZ, RZ, R3 ;  /* 0x000000ffff107224 */ /* 0x000fe200078e0003 */
[----:B------:R-:W-:Y:S01]  /*21580*/  PRMT R7, R7, 0x5432, R23 ;  /* 0x0000543207077816 */ /* 0x000fe20000000017 */
[----:B------:R-:W-:Y:S02]  /*21590*/  IMAD.MOV.U32 R3, RZ, RZ, R14 ;  /* 0x000000ffff037224 */ /* 0x000fe400078e000e */
.L_x_19029:
[----:B------:R-:W-:Y:S05]  /*215a0*/  BSYNC B1 ;  /* 0x0000000000017941 */ /* 0x000fea0003800000 */
.L_x_19027:
        /* <DEDUP_REMOVED lines=9> */
.L_x_19031:
[----:B------:R-:W-:Y:S01]  /*21640*/  IMAD.MOV.U32 R14, RZ, RZ, R16 ;  /* 0x000000ffff0e7224 */ /* 0x000fe200078e0010 */
[--C-:B------:R-:W-:Y:S01]  /*21650*/  PRMT R26, R26, 0x5410, R7.reuse ;  /* 0x000054101a1a7816 */ /* 0x100fe20000000007 */
[----:B------:R-:W-:Y:S01]  /*21660*/  IMAD.MOV.U32 R16, RZ, RZ, R20 ;  /* 0x000000ffff107224 */ /* 0x000fe200078e0014 */
[----:B------:R-:W-:Y:S02]  /*21670*/  PRMT R7, R23, 0x7632, R7 ;  /* 0x0000763217077816 */ /* 0x000fe40000000007 */
.L_x_19032:
[----:B------:R-:W-:Y:S05]  /*21680*/  BSYNC B1 ;  /* 0x0000000000017941 */ /* 0x000fea0003800000 */
.L_x_19030:
        /* <DEDUP_REMOVED lines=9> */
.L_x_19034:
[----:B------:R-:W-:Y:S01]  /*21720*/  IMAD.MOV.U32 R23, RZ, RZ, R14 ;  /* 0x000000ffff177224 */ /* 0x000fe200078e000e */
[----:B------:R-:W-:Y:S01]  /*21730*/  PRMT R20, R20, 0x7610, R26 ;  /* 0x0000761014147816 */ /* 0x000fe2000000001a */
[----:B------:R-:W-:Y:S01]  /*21740*/  IMAD.MOV.U32 R14, RZ, RZ, R25 ;  /* 0x000000ffff0e7224 */ /* 0x000fe200078e0019 */
[----:B------:R-:W-:Y:S02]  /*21750*/  PRMT R26, R26, 0x7610, R4 ;  /* 0x000076101a1a7816 */ /* 0x000fe40000000004 */
.L_x_19035:
[----:B------:R-:W-:Y:S05]  /*21760*/  BSYNC B1 ;  /* 0x0000000000017941 */ /* 0x000fea0003800000 */
.L_x_19033:
        /* <DEDUP_REMOVED lines=9> */
.L_x_19037:
[----:B------:R-:W-:Y:S01]  /*21800*/  PRMT R4, R4, 0x7610, R20 ;  /* 0x0000761004047816 */ /* 0x000fe20000000014 */
[----:B------:R-:W-:Y:S02]  /*21810*/  IMAD.MOV.U32 R28, RZ, RZ, R23 ;  /* 0x000000ffff1c7224 */ /* 0x000fe400078e0017 */
[----:B------:R-:W-:Y:S01]  /*21820*/  IMAD.MOV.U32 R23, RZ, RZ, R30 ;  /* 0x000000ffff177224 */ /* 0x000fe200078e001e */
[----:B------:R-:W-:Y:S02]  /*21830*/  PRMT R20, R20, 0x5410, R4 ;  /* 0x0000541014147816 */ /* 0x000fe40000000004 */
.L_x_19038:
[----:B------:R-:W-:Y:S05]  /*21840*/  BSYNC B1 ;  /* 0x0000000000017941 */ /* 0x000fea0003800000 */
.L_x_19036:
        /* <DEDUP_REMOVED lines=9> */
.L_x_19040:
[----:B------:R-:W-:Y:S01]  /*218e0*/  IMAD.MOV.U32 R30, RZ, RZ, R28 ;  /* 0x000000ffff1e7224 */ /* 0x000fe200078e001c */
[----:B------:R-:W-:Y:S01]  /*218f0*/  PRMT R25, R25, 0x7610, R4 ;  /* 0x0000761019197816 */ /* 0x000fe20000000004 */
[----:B------:R-:W-:Y:S01]  /*21900*/  IMAD.MOV.U32 R28, RZ, RZ, R29 ;  /* 0x000000ffff1c7224 */ /* 0x000fe200078e001d */
[----:B------:R-:W-:Y:S02]  /*21910*/  PRMT R4, R4, 0x7610, R22 ;  /* 0x0000761004047816 */ /* 0x000fe40000000016 */
.L_x_19041:
[----:B------:R-:W-:Y:S05]  /*21920*/  BSYNC B1 ;  /* 0x0000000000017941 */ /* 0x000fea0003800000 */
.L_x_19039:
        /* <DEDUP_REMOVED lines=9> */
.L_x_19043:
[----:B------:R-:W-:Y:S01]  /*219c0*/  PRMT R22, R22, 0x7610, R25 ;  /* 0x0000761016167816 */ /* 0x000fe20000000019 */
[----:B------:R-:W-:Y:S02]  /*219d0*/  IMAD.MOV.U32 R29, RZ, RZ, R30 ;  /* 0x000000ffff1d7224 */ /* 0x000fe400078e001e */
[----:B------:R-:W-:Y:S01]  /*219e0*/  IMAD.MOV.U32 R30, RZ, RZ, R21 ;  /* 0x000000ffff1e7224 */ /* 0x000fe200078e0015 */
[----:B------:R-:W-:Y:S02]  /*219f0*/  PRMT R25, R25, 0x5410, R22 ;  /* 0x0000541019197816 */ /* 0x000fe40000000016 */
.L_x_19044:
[----:B------:R-:W-:Y:S05]  /*21a00*/  BSYNC B1 ;  /* 0x0000000000017941 */ /* 0x000fea0003800000 */
.L_x_19042:
        /* <DEDUP_REMOVED lines=9> */
.L_x_19046:
[----:B------:R-:W-:Y:S01]  /*21aa0*/  IMAD.MOV.U32 R21, RZ, RZ, R29 ;  /* 0x000000ffff157224 */ /* 0x000fe200078e001d */
[C---:B------:R-:W-:Y:S01]  /*21ab0*/  PRMT R4, R22.reuse, 0x7632, R4 ;  /* 0x0000763216047816 */ /* 0x040fe20000000004 */
[----:B------:R-:W-:Y:S01]  /*21ac0*/  IMAD.MOV.U32 R29, RZ, RZ, R24 ;  /* 0x000000ffff1d7224 */ /* 0x000fe200078e0018 */
[----:B------:R-:W-:Y:S02]  /*21ad0*/  PRMT R22, R22, 0x5410, R26 ;  /* 0x0000541016167816 */ /* 0x000fe4000000001a */
.L_x_19047:
[----:B------:R-:W-:Y:S05]  /*21ae0*/  BSYNC B1 ;  /* 0x0000000000017941 */ /* 0x000fea0003800000 */
.L_x_19045:
        /* <DEDUP_REMOVED lines=16> */
.L_x_19049:
[----:B------:R-:W-:Y:S01]  /*21bf0*/  IMAD.MOV.U32 R15, RZ, RZ, R3 ;  /* 0x000000ffff0f7224 */ /* 0x000fe200078e0003 */
[C---:B------:R-:W-:Y:S01]  /*21c00*/  PRMT R17, R7.reuse, 0x7632, R17 ;  /* 0x0000763207117816 */ /* 0x040fe20000000011 */
[----:B------:R-:W-:Y:S01]  /*21c10*/  IMAD.MOV.U32 R3, RZ, RZ, R16 ;  /* 0x000000ffff037224 */ /* 0x000fe200078e0010 */
[----:B------:R-:W-:Y:S02]  /*21c20*/  PRMT R7, R7, 0x5410, R7 ;  /* 0x0000541007077816 */ /* 0x000fe40000000007 */
.L_x_19050:
[----:B------:R-:W-:Y:S05]  /*21c30*/  BSYNC B1 ;  /* 0x0000000000017941 */ /* 0x000fea0003800000 */
.L_x_19048:
        /* <DEDUP_REMOVED lines=9> */
.L_x_19052:
[----:B------:R-:W-:Y:S01]  /*21cd0*/  IMAD.MOV.U32 R16, RZ, RZ, R15 ;  /* 0x000000ffff107224 */ /* 0x000fe200078e000f */
[----:B------:R-:W-:Y:S01]  /*21ce0*/  PRMT R17, R26, 0x5432, R17 ;  /* 0x000054321a117816 */ /* 0x000fe20000000011 */
[----:B------:R-:W-:Y:S02]  /*21cf0*/  IMAD.MOV.U32 R15, RZ, RZ, R14 ;  /* 0x000000ffff0f7224 */ /* 0x000fe400078e000e */
.L_x_19053:
[----:B------:R-:W-:Y:S05]  /*21d00*/  BSYNC B1 ;  /* 0x0000000000017941 */ /* 0x000fea0003800000 */
.L_x_19051:
        /* <DEDUP_REMOVED lines=9> */
.L_x_19055:
[----:B------:R-:W-:Y:S01]  /*21da0*/  IMAD.MOV.U32 R31, RZ, RZ, R16 ;  /* 0x000000ffff1f7224 */ /* 0x000fe200078e0010 */
[----:B------:R-:W-:Y:S01]  /*21db0*/  PRMT R14, R14, 0x7610, R17 ;  /* 0x000076100e0e7816 */ /* 0x000fe20000000011 */
[----:B------:R-:W-:Y:S01]  /*21dc0*/  IMAD.MOV.U32 R16, RZ, RZ, R23 ;  /* 0x000000ffff107224 */ /* 0x000fe200078e0017 */
[----:B------:R-:W-:Y:S02]  /*21dd0*/  PRMT R17, R17, 0x7610, R20 ;  /* 0x0000761011117816 */ /* 0x000fe40000000014 */
.L_x_19056:
[----:B------:R-:W-:Y:S05]  /*21de0*/  BSYNC B1 ;  /* 0x0000000000017941 */ /* 0x000fea0003800000 */
.L_x_19054:
        /* <DEDUP_REMOVED lines=9> */
.L_x_19058:
[----:B------:R-:W-:Y:S01]  /*21e80*/  IMAD.MOV.U32 R23, RZ, RZ, R31 ;  /* 0x000000ffff177224 */ /* 0x000fe200078e001f */
[C---:B------:R-:W-:Y:S01]  /*21e90*/  PRMT R7, R14.reuse, 0x7632, R7 ;  /* 0x000076320e077816 */ /* 0x040fe20000000007 */
[----:B------:R-:W-:Y:S01]  /*21ea0*/  IMAD.MOV.U32 R31, RZ, RZ, R28 ;  /* 0x000000ffff1f7224 */ /* 0x000fe200078e001c */
[----:B------:R-:W-:Y:S02]  /*21eb0*/  PRMT R14, R14, 0x7610, R4 ;  /* 0x000076100e0e7816 */ /* 0x000fe40000000004 */
.L_x_19059:
[----:B------:R-:W-:Y:S05]  /*21ec0*/  BSYNC B1 ;  /* 0x0000000000017941 */ /* 0x000fea0003800000 */
.L_x_19057:
        /* <DEDUP_REMOVED lines=9> */
.L_x_19061:
[----:B------:R-:W-:Y:S01]  /*21f60*/  IMAD.MOV.U32 R20, RZ, RZ, R23 ;  /* 0x000000ffff147224 */ /* 0x000fe200078e0017 */
[--C-:B------:R-:W-:Y:S01]  /*21f70*/  PRMT R4, R4, 0x5410, R7.reuse ;  /* 0x0000541004047816 */ /* 0x100fe20000000007 */
[----:B------:R-:W-:Y:S01]  /*21f80*/  IMAD.MOV.U32 R23, RZ, RZ, R30 ;  /* 0x000000ffff177224 */ /* 0x000fe200078e001e */
[----:B------:R-:W-:Y:S02]  /*21f90*/  PRMT R7, R25, 0x7632, R7 ;  /* 0x0000763219077816 */ /* 0x000fe40000000007 */
.L_x_19062:
[----:B------:R-:W-:Y:S05]  /*21fa0*/  BSYNC B1 ;  /* 0x0000000000017941 */ /* 0x000fea0003800000 */
.L_x_19060:
        /* <DEDUP_REMOVED lines=9> */
.L_x_19064:
[----:B------:R-:W-:Y:S01]  /*22040*/  IMAD.MOV.U32 R24, RZ, RZ, R20 ;  /* 0x000000ffff187224 */ /* 0x000fe200078e0014 */
[----:B------:R-:W-:Y:S01]  /*22050*/  PRMT R25, R25, 0x7610, R4 ;  /* 0x0000761019197816 */ /* 0x000fe20000000004 */
[----:B------:R-:W-:Y:S01]  /*22060*/  IMAD.MOV.U32 R20, RZ, RZ, R29 ;  /* 0x000000ffff147224 */ /* 0x000fe200078e001d */
[----:B------:R-:W-:Y:S02]  /*22070*/  PRMT R4, R4, 0x7610, R22 ;  /* 0x0000761004047816 */ /* 0x000fe40000000016 */
.L_x_19065:
[----:B------:R-:W-:Y:S05]  /*22080*/  BSYNC B1 ;  /* 0x0000000000017941 */ /* 0x000fea0003800000 */
.L_x_19063:
        /* <DEDUP_REMOVED lines=9> */
.L_x_19067:
[----:B------:R-:W-:Y:S01]  /*22120*/  IMAD.MOV.U32 R22, RZ, RZ, R24 ;  /* 0x000000ffff167224 */ /* 0x000fe200078e0018 */
[C---:B------:R-:W-:Y:S01]  /*22130*/  PRMT R14, R25.reuse, 0x7632, R14 ;  /* 0x00007632190e7816 */ /* 0x040fe2000000000e */
[----:B------:R-:W-:Y:S01]  /*22140*/  IMAD.MOV.U32 R24, RZ, RZ, R21 ;  /* 0x000000ffff187224 */ /* 0x000fe200078e0015 */
[----:B------:R-:W-:Y:S02]  /*22150*/  PRMT R25, R25, 0x5410, R4 ;  /* 0x0000541019197816 */ /* 0x000fe40000000004 */
.L_x_19068:
[----:B------:R-:W-:Y:S05]  /*22160*/  BSYNC B1 ;  /* 0x0000000000017941 */ /* 0x000fea0003800000 */
.L_x_19066:
        /* <DEDUP_REMOVED lines=16> */
.L_x_19070:
[----:B------:R-:W-:Y:S01]  /*22270*/  IMAD.MOV.U32 R18, RZ, RZ, R3 ;  /* 0x000000ffff127224 */ /* 0x000fe200078e0003 */
[C---:B------:R-:W-:Y:S01]  /*22280*/  PRMT R4, R7.reuse, 0x7632, R4 ;  /* 0x0000763207047816 */ /* 0x040fe20000000004 */
[----:B------:R-:W-:Y:S01]  /*22290*/  IMAD.MOV.U32 R3, RZ, RZ, R15 ;  /* 0x000000ffff037224 */ /* 0x000fe200078e000f */
[----:B------:R-:W-:Y:S02]  /*222a0*/  PRMT R7, R7, 0x5410, R17 ;  /* 0x0000541007077816 */ /* 0x000fe40000000011 */
.L_x_19071:
[----:B------:R-:W-:Y:S05]  /*222b0*/  BSYNC B1 ;  /* 0x0000000000017941 */ /* 0x000fea0003800000 */
.L_x_19069:
        /* <DEDUP_REMOVED lines=9> */
.L_x_19073:
[----:B------:R-:W-:Y:S01]  /*22350*/  IMAD.MOV.U32 R26, RZ, RZ, R18 ;  /* 0x000000ffff1a7224 */ /* 0x000fe200078e0012 */
[----:B------:R-:W-:Y:S01]  /*22360*/  PRMT R15, R15, 0x5410, R4 ;  /* 0x000054100f0f7816 */ /* 0x000fe20000000004 */
[----:B------:R-:W-:Y:S01]  /*22370*/  IMAD.MOV.U32 R18, RZ, RZ, R16 ;  /* 0x000000ffff127224 */ /* 0x000fe200078e0010 */
[----:B------:R-:W-:Y:S02]  /*22380*/  PRMT R4, R17, 0x7632, R4 ;  /* 0x0000763211047816 */ /* 0x000fe40000000004 */
.L_x_19074:
[----:B------:R-:W-:Y:S05]  /*22390*/  BSYNC B1 ;  /* 0x0000000000017941 */ /* 0x000fea0003800000 */
.L_x_19072:
        /* <DEDUP_REMOVED lines=9> */
.L_x_19076:
[----:B------:R-:W-:Y:S01]  /*22430*/  IMAD.MOV.U32 R16, RZ, RZ, R26 ;  /* 0x000000ffff107224 */ /* 0x000fe200078e001a */
[----:B------:R-:W-:Y:S01]  /*22440*/  PRMT R15, R15, 0x7632, R14 ;  /* 0x000076320f0f7816 */ /* 0x000fe2000000000e */
[----:B------:R-:W-:Y:S02]  /*22450*/  IMAD.MOV.U32 R26, RZ, RZ, R31 ;  /* 0x000000ffff1a7224 */ /* 0x000fe400078e001f */
.L_x_19077:
[----:B------:R-:W-:Y:S05]  /*22460*/  BSYNC B1 ;  /* 0x0000000000017941 */ /* 0x000fea0003800000 */
.L_x_19075:
        /* <DEDUP_REMOVED lines=9> */
.L_x_19079:
[----:B------:R-:W-:Y:S01]  /*22500*/  IMAD.MOV.U32 R17, RZ, RZ, R16 ;  /* 0x000000ffff117224 */ /* 0x000fe200078e0010 */
[----:B------:R-:W-:Y:S01]  /*22510*/  PRMT R14, R14, 0x5410, R15 ;  /* 0x000054100e0e7816 */ /* 0x000fe2000000000f */
[----:B------:R-:W-:Y:S01]  /*22520*/  IMAD.MOV.U32 R16, RZ, RZ, R23 ;  /* 0x000000ffff107224 */ /* 0x000fe200078e0017 */
[----:B------:R-:W-:Y:S02]  /*22530*/  PRMT R15, R7, 0x7610, R15 ;  /* 0x00007610070f7816 */ /* 0x000fe4000000000f */
.L_x_19080:
[----:B------:R-:W-:Y:S05]  /*22540*/  BSYNC B1 ;  /* 0x0000000000017941 */ /* 0x000fea0003800000 */
.L_x_19078:
        /* <DEDUP_REMOVED lines=9> */
.L_x_19082:
[----:B------:R-:W-:Y:S01]  /*225e0*/  IMAD.MOV.U32 R21, RZ, RZ, R17 ;  /* 0x000000ffff157224 */ /* 0x000fe200078e0011 */
[C---:B------:R-:W-:Y:S01]  /*225f0*/  PRMT R7, R14.reuse, 0x7632, R7 ;  /* 0x000076320e077816 */ /* 0x040fe20000000007 */
[----:B------:R-:W-:Y:S01]  /*22600*/  IMAD.MOV.U32 R17, RZ, RZ, R20 ;  /* 0x000000ffff117224 */ /* 0x000fe200078e0014 */
[----:B------:R-:W-:Y:S02]  /*22610*/  PRMT R14, R14, 0x7610, R4 ;  /* 0x000076100e0e7816 */ /* 0x000fe40000000004 */
.L_x_19083:
[----:B------:R-:W-:Y:S05]  /*22620*/  BSYNC B1 ;  /* 0x0000000000017941 */ /* 0x000fea0003800000 */
.L_x_19081:
        /* <DEDUP_REMOVED lines=9> */
.L_x_19085:
[----:B------:R-:W-:Y:S01]  /*226c0*/  IMAD.MOV.U32 R23, RZ, RZ, R21 ;  /* 0x000000ffff177224 */ /* 0x000fe200078e0015 */
[--C-:B------:R-:W-:Y:S01]  /*226d0*/  PRMT R4, R4, 0x5410, R7.reuse ;  /* 0x0000541004047816 */ /* 0x100fe20000000007 */
[----:B------:R-:W-:Y:S01]  /*226e0*/  IMAD.MOV.U32 R21, RZ, RZ, R24 ;  /* 0x000000ffff157224 */ /* 0x000fe200078e0018 */
[----:B------:R-:W-:Y:S02]  /*226f0*/  PRMT R7, R25, 0x7632, R7 ;  /* 0x0000763219077816 */ /* 0x000fe40000000007 */
.L_x_19086:
[----:B------:R-:W-:Y:S05]  /*22700*/  BSYNC B1 ;  /* 0x0000000000017941 */ /* 0x000fea0003800000 */
.L_x_19084:
        /* <DEDUP_REMOVED lines=9> */
.L_x_19088:
[----:B------:R-:W-:Y:S01]  /*227a0*/  IMAD.MOV.U32 R20, RZ, RZ, R23 ;  /* 0x000000ffff147224 */ /* 0x000fe200078e0017 */
[C---:B------:R-:W-:Y:S01]  /*227b0*/  PRMT R24, R4.reuse, 0x7632, R24 ;  /* 0x0000763204187816 */ /* 0x040fe20000000018 */
[----:B------:R-:W-:Y:S01]  /*227c0*/  IMAD.MOV.U32 R23, RZ, RZ, R22 ;  /* 0x000000ffff177224 */ /* 0x000fe200078e0016 */
[----:B------:R-:W-:Y:S02]  /*227d0*/  PRMT R4, R4, 0x5410, R14 ;  /* 0x0000541004047816 */ /* 0x000fe4000000000e */
.L_x_19089:
[----:B------:R-:W-:Y:S05]  /*227e0*/  BSYNC B1 ;  /* 0x0000000000017941 */ /* 0x000fea0003800000 */
.L_x_19087:
        /* <DEDUP_REMOVED lines=16> */
.L_x_19091:
[----:B------:R-:W-:Y:S01]  /*228f0*/  IMAD.MOV.U32 R8, RZ, RZ, R3 ;  /* 0x000000ffff087224 */ /* 0x000fe200078e0003 */
[C---:B------:R-:W-:Y:S01]  /*22900*/  PRMT R14, R7.reuse, 0x7632, R14 ;  /* 0x00007632070e7816 */ /* 0x040fe2000000000e */
[----:B------:R-:W-:Y:S01]  /*22910*/  IMAD.MOV.U32 R3, RZ, RZ, R18 ;  /* 0x000000ffff037224 */ /* 0x000fe200078e0012 */
[----:B------:R-:W-:Y:S02]  /*22920*/  PRMT R7, R7, 0x5410, R4 ;  /* 0x0000541007077816 */ /* 0x000fe40000000004 */
.L_x_19092:
[----:B------:R-:W-:Y:S05]  /*22930*/  BSYNC B1 ;  /* 0x0000000000017941 */ /* 0x000fea0003800000 */
.L_x_19090:
        /* <DEDUP_REMOVED lines=9> */
.L_x_19094:
[----:B------:R-:W-:Y:S01]  /*229d0*/  IMAD.MOV.U32 R19, RZ, RZ, R8 ;  /* 0x000000ffff137224 */ /* 0x000fe200078e0008 */
[----:B------:R-:W-:Y:S01]  /*229e0*/  PRMT R4, R14, 0x7610, R4 ;  /* 0x000076100e047816 */ /* 0x000fe20000000004 */
[----:B------:R-:W-:Y:S01]  /*229f0*/  IMAD.MOV.U32 R8, RZ, RZ, R26 ;  /* 0x000000ffff087224 */ /* 0x000fe200078e001a */
[----:B------:R-:W-:Y:S02]  /*22a00*/  PRMT R14, R15, 0x7632, R14 ;  /* 0x000076320f0e7816 */ /* 0x000fe4000000000e */
.L_x_19095:
[----:B------:R-:W-:Y:S05]  /*22a10*/  BSYNC B1 ;  /* 0x0000000000017941 */ /* 0x000fea0003800000 */
.L_x_19093:
        /* <DEDUP_REMOVED lines=9> */
.L_x_19097:
[----:B------:R-:W-:Y:S01]  /*22ab0*/  PRMT R15, R15, 0x5410, R4 ;  /* 0x000054100f0f7816 */ /* 0x000fe20000000004 */
[----:B------:R-:W-:Y:S02]  /*22ac0*/  IMAD.MOV.U32 R18, RZ, RZ, R19 ;  /* 0x000000ffff127224 */ /* 0x000fe400078e0013 */
[----:B------:R-:W-:Y:S01]  /*22ad0*/  IMAD.MOV.U32 R19, RZ, RZ, R16 ;  /* 0x000000ffff137224 */ /* 0x000fe200078e0010 */
[----:B------:R-:W-:Y:S02]  /*22ae0*/  PRMT R4, R15, 0x7610, R4 ;  /* 0x000076100f047816 */ /* 0x000fe40000000004 */
.L_x_19098:
[----:B------:R-:W-:Y:S05]  /*22af0*/  BSYNC B1 ;  /* 0x0000000000017941 */ /* 0x000fea0003800000 */
.L_x_19096:
        /* <DEDUP_REMOVED lines=9> */
.L_x_19100:
[----:B------:R-:W-:Y:S01]  /*22b90*/  IMAD.MOV.U32 R16, RZ, RZ, R18 ;  /* 0x000000ffff107224 */ /* 0x000fe200078e0012 */
[----:B------:R-:W-:Y:S01]  /*22ba0*/  PRMT R15, R15, 0x7632, R14 ;  /* 0x000076320f0f7816 */ /* 0x000fe2000000000e */
[----:B------:R-:W-:Y:S02]  /*22bb0*/  IMAD.MOV.U32 R18, RZ, RZ, R17 ;  /* 0x000000ffff127224 */ /* 0x000fe400078e0011 */
.L_x_19101:
[----:B------:R-:W-:Y:S05]  /*22bc0*/  BSYNC B1 ;  /* 0x0000000000017941 */ /* 0x000fea0003800000 */
.L_x_19099:
        /* <DEDUP_REMOVED lines=9> */
.L_x_19103:
[----:B------:R-:W-:Y:S01]  /*22c60*/  IMAD.MOV.U32 R22, RZ, RZ, R16 ;  /* 0x000000ffff167224 */ /* 0x000fe200078e0010 */
[----:B------:R-:W-:Y:S01]  /*22c70*/  PRMT R14, R14, 0x5410, R15 ;  /* 0x000054100e0e7816 */ /* 0x000fe2000000000f */
[----:B------:R-:W-:Y:S01]  /*22c80*/  IMAD.MOV.U32 R16, RZ, RZ, R21 ;  /* 0x000000ffff107224 */ /* 0x000fe200078e0015 */
[----:B------:R-:W-:Y:S02]  /*22c90*/  PRMT R15, R7, 0x7610, R15 ;  /* 0x00007610070f7816 */ /* 0x000fe4000000000f */
.L_x_19104:
[----:B------:R-:W-:Y:S05]  /*22ca0*/  BSYNC B1 ;  /* 0x0000000000017941 */ /* 0x000fea0003800000 */
.L_x_19102:
        /* <DEDUP_REMOVED lines=9> */
.L_x_19106:
[----:B------:R-:W-:Y:S01]  /*22d40*/  IMAD.MOV.U32 R17, RZ, RZ, R22 ;  /* 0x000000ffff117224 */ /* 0x000fe200078e0016 */
[----:B------:R-:W-:Y:S01]  /*22d50*/  PRMT R21, R21, 0x7610, R14 ;  /* 0x0000761015157816 */ /* 0x000fe2000000000e */
[----:B------:R-:W-:Y:S01]  /*22d60*/  IMAD.MOV.U32 R22, RZ, RZ, R23 ;  /* 0x000000ffff167224 */ /* 0x000fe200078e0017 */
[----:B------:R-:W-:Y:S02]  /*22d70*/  PRMT R14, R14, 0x7610, R4 ;  /* 0x000076100e0e7816 */ /* 0x000fe40000000004 */
.L_x_19107:
[----:B------:R-:W-:Y:S05]  /*22d80*/  BSYNC B1 ;  /* 0x0000000000017941 */ /* 0x000fea0003800000 */
.L_x_19105:
        /* <DEDUP_REMOVED lines=9> */
.L_x_19109:
[----:B------:R-:W-:Y:S01]  /*22e20*/  IMAD.MOV.U32 R23, RZ, RZ, R17 ;  /* 0x000000ffff177224 */ /* 0x000fe200078e0011 */
[----:B------:R-:W-:Y:S01]  /*22e30*/  PRMT R4, R4, 0x7610, R21 ;  /* 0x0000761004047816 */ /* 0x000fe20000000015 */
[----:B------:R-:W-:Y:S01]  /*22e40*/  IMAD.MOV.U32 R17, RZ, RZ, R20 ;  /* 0x000000ffff117224 */ /* 0x000fe200078e0014 */
[----:B------:R-:W-:Y:S02]  /*22e50*/  PRMT R21, R21, 0x5410, R24 ;  /* 0x0000541015157816 */ /* 0x000fe40000000018 */
.L_x_19110:
[----:B------:R-:W-:Y:S05]  /*22e60*/  BSYNC B1 ;  /* 0x0000000000017941 */ /* 0x000fea0003800000 */
.L_x_19108:
        /* <DEDUP_REMOVED lines=16> */
.L_x_19112:
[----:B------:R-:W-:Y:S01]  /*22f70*/  IMAD.MOV.U32 R12, RZ, RZ, R3 ;  /* 0x000000ffff0c7224 */ /* 0x000fe200078e0003 */
[----:B------:R-:W-:Y:S01]  /*22f80*/  PRMT R20, R20, 0x7610, R7 ;  /* 0x0000761014147816 */ /* 0x000fe20000000007 */
[----:B------:R-:W-:Y:S01]  /*22f90*/  IMAD.MOV.U32 R3, RZ, RZ, R8 ;  /* 0x000000ffff037224 */ /* 0x000fe200078e0008 */
[----:B------:R-:W-:Y:S02]  /*22fa0*/  PRMT R7, R7, 0x5410, R14 ;  /* 0x0000541007077816 */ /* 0x000fe4000000000e */
.L_x_19113:
[----:B------:R-:W-:Y:S05]  /*22fb0*/  BSYNC B1 ;  /* 0x0000000000017941 */ /* 0x000fea0003800000 */
.L_x_19111:
        /* <DEDUP_REMOVED lines=9> */
.L_x_19115:
[----:B------:R-:W-:Y:S01]  /*23050*/  IMAD.MOV.U32 R25, RZ, RZ, R12 ;  /* 0x000000ffff197224 */ /* 0x000fe200078e000c */
[----:B------:R-:W-:Y:S01]  /*23060*/  PRMT R20, R20, 0x5432, R4 ;  /* 0x0000543214147816 */ /* 0x000fe20000000004 */
[----:B------:R-:W-:Y:S02]  /*23070*/  IMAD.MOV.U32 R12, RZ, RZ, R19 ;  /* 0x000000ffff0c7224 */ /* 0x000fe400078e0013 */
.L_x_19116:
[----:B------:R-:W-:Y:S05]  /*23080*/  BSYNC B1 ;  /* 0x0000000000017941 */ /* 0x000fea0003800000 */
.L_x_19114:
        /* <DEDUP_REMOVED lines=9> */
.L_x_19118:
[----:B------:R-:W-:Y:S01]  /*23120*/  IMAD.MOV.U32 R19, RZ, RZ, R25 ;  /* 0x000000ffff137224 */ /* 0x000fe200078e0019 */
[----:B------:R-:W-:Y:S01]  /*23130*/  PRMT R14, R20, 0x7610, R14 ;  /* 0x00007610140e7816 */ /* 0x000fe2000000000e */
[----:B------:R-:W-:Y:S01]  /*23140*/  IMAD.MOV.U32 R25, RZ, RZ, R18 ;  /* 0x000000ffff197224 */ /* 0x000fe200078e0012 */
[----:B------:R-:W-:Y:S02]  /*23150*/  PRMT R20, R15, 0x7632, R20 ;  /* 0x000076320f147816 */ /* 0x000fe40000000014 */
.L_x_19119:
[----:B------:R-:W-:Y:S05]  /*23160*/  BSYNC B1 ;  /* 0x0000000000017941 */ /* 0x000fea0003800000 */
.L_x_19117:
        /* <DEDUP_REMOVED lines=9> */
.L_x_19121:
[----:B------:R-:W-:Y:S01]  /*23200*/  IMAD.MOV.U32 R29, RZ, RZ, R19 ;  /* 0x000000ffff1d7224 */ /* 0x000fe200078e0013 */
[----:B------:R-:W-:Y:S01]  /*23210*/  PRMT R18, R14, 0x7610, R18 ;  /* 0x000076100e127816 */ /* 0x000fe20000000012 */
[----:B------:R-:W-:Y:S01]  /*23220*/  IMAD.MOV.U32 R19, RZ, RZ, R16 ;  /* 0x000000ffff137224 */ /* 0x000fe200078e0010 */
[----:B------:R-:W-:Y:S02]  /*23230*/  PRMT R14, R15, 0x7610, R14 ;  /* 0x000076100f0e7816 */ /* 0x000fe4000000000e */
.L_x_19122:
[----:B------:R-:W-:Y:S05]  /*23240*/  BSYNC B1 ;  /* 0x0000000000017941 */ /* 0x000fea0003800000 */
.L_x_19120:
        /* <DEDUP_REMOVED lines=9> */
.L_x_19124:
[----:B------:R-:W-:Y:S01]  /*232e0*/  IMAD.MOV.U32 R15, RZ, RZ, R29 ;  /* 0x000000ffff0f7224 */ /* 0x000fe200078e001d */
[----:B------:R-:W-:Y:S01]  /*232f0*/  PRMT R21, R18, 0x7610, R21 ;  /* 0x0000761012157816 */ /* 0x000fe20000000015 */
[----:B------:R-:W-:Y:S01]  /*23300*/  IMAD.MOV.U32 R29, RZ, RZ, R22 ;  /* 0x000000ffff1d7224 */ /* 0x000fe200078e0016 */
[----:B------:R-:W-:Y:S02]  /*23310*/  PRMT R18, R14, 0x7632, R18 ;  /* 0x000076320e127816 */ /* 0x000fe40000000012 */
.L_x_19125:
[----:B------:R-:W-:Y:S05]  /*23320*/  BSYNC B1 ;  /* 0x0000000000017941 */ /* 0x000fea0003800000 */
.L_x_19123:
        /* <DEDUP_REMOVED lines=9> */
.L_x_19127:
[----:B------:R-:W-:Y:S01]  /*233c0*/  IMAD.MOV.U32 R16, RZ, RZ, R15 ;  /* 0x000000ffff107224 */ /* 0x000fe200078e000f */
[----:B------:R-:W-:Y:S01]  /*233d0*/  PRMT R14, R14, 0x5410, R21 ;  /* 0x000054100e0e7816 */ /* 0x000fe20000000015 */
[----:B------:R-:W-:Y:S01]  /*233e0*/  IMAD.MOV.U32 R15, RZ, RZ, R17 ;  /* 0x000000ffff0f7224 */ /* 0x000fe200078e0011 */
[----:B------:R-:W-:Y:S02]  /*233f0*/  PRMT R21, R21, 0x7632, R21 ;  /* 0x0000763215157816 */ /* 0x000fe40000000015 */
.L_x_19128:
[----:B------:R-:W-:Y:S05]  /*23400*/  BSYNC B1 ;  /* 0x0000000000017941 */ /* 0x000fea0003800000 */
.L_x_19126:
        /* <DEDUP_REMOVED lines=9> */
.L_x_19130:
[----:B------:R-:W-:Y:S01]  /*234a0*/  IMAD.MOV.U32 R22, RZ, RZ, R16 ;  /* 0x000000ffff167224 */ /* 0x000fe200078e0010 */
[C---:B------:R-:W-:Y:S01]  /*234b0*/  PRMT R17, R14.reuse, 0x7632, R17 ;  /* 0x000076320e117816 */ /* 0x040fe20000000011 */
[----:B------:R-:W-:Y:S01]  /*234c0*/  IMAD.MOV.U32 R16, RZ, RZ, R23 ;  /* 0x000000ffff107224 */ /* 0x000fe200078e0017 */
[----:B------:R-:W-:Y:S02]  /*234d0*/  PRMT R14, R14, 0x7610, R4 ;  /* 0x000076100e0e7816 */ /* 0x000fe40000000004 */
.L_x_19131:
[----:B------:R-:W-:Y:S05]  /*234e0*/  BSYNC B1 ;  /* 0x0000000000017941 */ /* 0x000fea0003800000 */
.L_x_19129:
        /* <DEDUP_REMOVED lines=16> */
.L_x_19133:
[----:B------:R-:W-:Y:S01]  /*235f0*/  IMAD.MOV.U32 R4, RZ, RZ, R3 ;  /* 0x000000ffff047224 */ /* 0x000fe200078e0003 */
[----:B------:R-:W-:Y:S01]  /*23600*/  PRMT R7, R7, 0x7632, R20 ;  /* 0x0000763207077816 */ /* 0x000fe20000000014 */
[----:B------:R-:W-:Y:S02]  /*23610*/  IMAD.MOV.U32 R3, RZ, RZ, R12 ;  /* 0x000000ffff037224 */ /* 0x000fe400078e000c */
.L_x_19134:
[----:B------:R-:W-:Y:S05]  /*23620*/  BSYNC B1 ;  /* 0x0000000000017941 */ /* 0x000fea0003800000 */
.L_x_19132:
        /* <DEDUP_REMOVED lines=9> */
.L_x_19136:
[----:B------:R-:W-:Y:S01]  /*236c0*/  IMAD.MOV.U32 R8, RZ, RZ, R4 ;  /* 0x000000ffff087224 */ /* 0x000fe200078e0004 */
[----:B------:R-:W-:Y:S01]  /*236d0*/  PRMT R9, R7, 0x7610, R9 ;  /* 0x0000761007097816 */ /* 0x000fe20000000009 */
[----:B------:R-:W-:Y:S01]  /*236e0*/  IMAD.MOV.U32 R4, RZ, RZ, R25 ;  /* 0x000000ffff047224 */ /* 0x000fe200078e0019 */
[----:B------:R-:W-:Y:S02]  /*236f0*/  PRMT R7, R20, 0x7610, R7 ;  /* 0x0000761014077816 */ /* 0x000fe40000000007 */
.L_x_19137:
[----:B------:R-:W-:Y:S05]  /*23700*/  BSYNC B1 ;  /* 0x0000000000017941 */ /* 0x000fea0003800000 */
.L_x_19135:
        /* <DEDUP_REMOVED lines=9> */
.L_x_19139:
[----:B------:R-:W-:Y:S01]  /*237a0*/  IMAD.MOV.U32 R24, RZ, RZ, R8 ;  /* 0x000000ffff187224 */ /* 0x000fe200078e0008 */
[----:B------:R-:W-:Y:S01]  /*237b0*/  PRMT R9, R14, 0x5410, R9 ;  /* 0x000054100e097816 */ /* 0x000fe20000000009 */
[----:B------:R-:W-:Y:S02]  /*237c0*/  IMAD.MOV.U32 R8, RZ, RZ, R19 ;  /* 0x000000ffff087224 */ /* 0x000fe400078e0013 */
.L_x_19140:
[----:B------:R-:W-:Y:S05]  /*237d0*/  BSYNC B1 ;  /* 0x0000000000017941 */ /* 0x000fea0003800000 */
.L_x_19138:
        /* <DEDUP_REMOVED lines=9> */
.L_x_19142:
[----:B------:R-:W-:Y:S01]  /*23870*/  IMAD.MOV.U32 R26, RZ, RZ, R24 ;  /* 0x000000ffff1a7224 */ /* 0x000fe200078e0018 */
[C---:B------:R-:W-:Y:S01]  /*23880*/  PRMT R31, R9.reuse, 0x7632, R31 ;  /* 0x00007632091f7816 */ /* 0x040fe2000000001f */
[----:B------:R-:W-:Y:S01]  /*23890*/  IMAD.MOV.U32 R24, RZ, RZ, R29 ;  /* 0x000000ffff187224 */ /* 0x000fe200078e001d */
[----:B------:R-:W-:Y:S02]  /*238a0*/  PRMT R9, R9, 0x5410, R18 ;  /* 0x0000541009097816 */ /* 0x000fe40000000012 */
.L_x_19143:
[----:B------:R-:W-:Y:S05]  /*238b0*/  BSYNC B1 ;  /* 0x0000000000017941 */ /* 0x000fea0003800000 */
.L_x_19141:
        /* <DEDUP_REMOVED lines=9> */
.L_x_19145:
[----:B------:R-:W-:Y:S01]  /*23950*/  IMAD.MOV.U32 R28, RZ, RZ, R26 ;  /* 0x000000ffff1c7224 */ /* 0x000fe200078e001a */
[----:B------:R-:W-:Y:S01]  /*23960*/  PRMT R31, R21, 0x5410, R31 ;  /* 0x00005410151f7816 */ /* 0x000fe2000000001f */
[----:B------:R-:W-:Y:S02]  /*23970*/  IMAD.MOV.U32 R26, RZ, RZ, R15 ;  /* 0x000000ffff1a7224 */ /* 0x000fe400078e000f */
.L_x_19146:
[----:B------:R-:W-:Y:S05]  /*23980*/  BSYNC B1 ;  /* 0x0000000000017941 */ /* 0x000fea0003800000 */
.L_x_19144:
        /* <DEDUP_REMOVED lines=9> */
.L_x_19148:
[----:B------:R-:W-:Y:S01]  /*23a20*/  IMAD.MOV.U32 R29, RZ, RZ, R28 ;  /* 0x000000ffff1d7224 */ /* 0x000fe200078e001c */
[C---:B------:R-:W-:Y:S01]  /*23a30*/  PRMT R32, R31.reuse, 0x7632, R32 ;  /* 0x000076321f207816 */ /* 0x040fe20000000020 */
[----:B------:R-:W-:Y:S01]  /*23a40*/  IMAD.MOV.U32 R28, RZ, RZ, R16 ;  /* 0x000000ffff1c7224 */ /* 0x000fe200078e0010 */
[----:B------:R-:W-:Y:S02]  /*23a50*/  PRMT R31, R31, 0x7610, R14 ;  /* 0x000076101f1f7816 */ /* 0x000fe4000000000e */
.L_x_19149:
[----:B------:R-:W-:Y:S05]  /*23a60*/  BSYNC B1 ;  /* 0x0000000000017941 */ /* 0x000fea0003800000 */
.L_x_19147:
        /* <DEDUP_REMOVED lines=9> */
.L_x_19151:
[----:B------:R-:W-:Y:S01]  /*23b00*/  IMAD.MOV.U32 R30, RZ, RZ, R29 ;  /* 0x000000ffff1e7224 */ /* 0x000fe200078e001d */
[----:B------:R-:W-:Y:S01]  /*23b10*/  PRMT R32, R17, 0x5410, R32 ;  /* 0x0000541011207816 */ /* 0x000fe20000000020 */
[----:B------:R-:W-:Y:S02]  /*23b20*/  IMAD.MOV.U32 R29, RZ, RZ, R22 ;  /* 0x000000ffff1d7224 */ /* 0x000fe400078e0016 */
.L_x_19152:
[----:B------:R-:W-:Y:S05]  /*23b30*/  BSYNC B1 ;  /* 0x0000000000017941 */ /* 0x000fea0003800000 */
.L_x_19150:
[----:B------:R-:W0:Y:S01]  /*23b40*/  LDS.128 R20, [0x160] ;  /* 0x00016000ff147984 */ /* 0x000e220000000c00 */
[CC--:B------:R-:W-:Y:S01]  /*23b50*/  FSETP.GT.FTZ.AND P2, PT, R27.reuse, R10.reuse, PT ;  /* 0x0000000a1b00720b */ /* 0x0c0fe20003f54000 */
        /* <DEDUP_REMOVED lines=27> */
.L_x_19154:
[----:B--2---:R-:W-:Y:S01]  /*23d10*/  IMAD.MOV.U32 R10, RZ, RZ, R3 ;  /* 0x000000ffff0a7224 */ /* 0x004fe200078e0003 */
[C---:B------:R-:W-:Y:S01]  /*23d20*/  PRMT R11, R7.reuse, 0x7632, R11 ;  /* 0x00007632070b7816 */ /* 0x040fe2000000000b */
[----:B------:R-:W-:Y:S01]  /*23d30*/  IMAD.MOV.U32 R3, RZ, RZ, R4 ;  /* 0x000000ffff037224 */ /* 0x000fe200078e0004 */
[----:B------:R-:W-:Y:S02]  /*23d40*/  PRMT R7, R7, 0x5410, R7 ;  /* 0x0000541007077816 */ /* 0x000fe40000000007 */
.L_x_19155:
[----:B------:R-:W-:Y:S05]  /*23d50*/  BSYNC B1 ;  /* 0x0000000000017941 */ /* 0x000fea0003800000 */
.L_x_19153:
        /* <DEDUP_REMOVED lines=9> */
.L_x_19157:
[----:B------:R-:W-:Y:S01]  /*23df0*/  IMAD.MOV.U32 R27, RZ, RZ, R10 ;  /* 0x000000ffff1b7224 */ /* 0x000fe200078e000a */
[----:B------:R-:W-:Y:S01]  /*23e00*/  PRMT R4, R11, 0x7610, R4 ;  /* 0x000076100b047816 */ /* 0x000fe20000000004 */
[----:B------:R-:W-:Y:S01]  /*23e10*/  IMAD.MOV.U32 R10, RZ, RZ, R8 ;  /* 0x000000ffff0a7224 */ /* 0x000fe200078e0008 */
[----:B------:R-:W-:Y:S02]  /*23e20*/  PRMT R11, R9, 0x7610, R11 ;  /* 0x00007610090b7816 */ /* 0x000fe4000000000b */
.L_x_19158:
[----:B------:R-:W-:Y:S05]  /*23e30*/  BSYNC B1 ;  /* 0x0000000000017941 */ /* 0x000fea0003800000 */
.L_x_19156:
        /* <DEDUP_REMOVED lines=9> */
.L_x_19160:
[----:B------:R-:W-:Y:S01]  /*23ed0*/  IMAD.MOV.U32 R33, RZ, RZ, R27 ;  /* 0x000000ffff217224 */ /* 0x000fe200078e001b */
[----:B------:R-:W-:Y:S01]  /*23ee0*/  PRMT R7, R4, 0x7610, R7 ;  /* 0x0000761004077816 */ /* 0x000fe20000000007 */
[----:B------:R-:W-:Y:S01]  /*23ef0*/  IMAD.MOV.U32 R27, RZ, RZ, R24 ;  /* 0x000000ffff1b7224 */ /* 0x000fe200078e0018 */
[----:B------:R-:W-:Y:S02]  /*23f00*/  PRMT R4, R9, 0x7632, R4 ;  /* 0x0000763209047816 */ /* 0x000fe40000000004 */
.L_x_19161:
[----:B------:R-:W-:Y:S05]  /*23f10*/  BSYNC B1 ;  /* 0x0000000000017941 */ /* 0x000fea0003800000 */
.L_x_19159:
        /* <DEDUP_REMOVED lines=9> */
.L_x_19163:
[----:B------:R-:W-:Y:S01]  /*23fb0*/  IMAD.MOV.U32 R9, RZ, RZ, R33 ;  /* 0x000000ffff097224 */ /* 0x000fe200078e0021 */
[----:B------:R-:W-:Y:S01]  /*23fc0*/  PRMT R8, R7, 0x7610, R8 ;  /* 0x0000761007087816 */ /* 0x000fe20000000008 */
[----:B------:R-:W-:Y:S01]  /*23fd0*/  IMAD.MOV.U32 R33, RZ, RZ, R26 ;  /* 0x000000ffff217224 */ /* 0x000fe200078e001a */
[----:B------:R-:W-:Y:S02]  /*23fe0*/  PRMT R7, R31, 0x7610, R7 ;  /* 0x000076101f077816 */ /* 0x000fe40000000007 */
.L_x_19164:
[----:B------:R-:W-:Y:S05]  /*23ff0*/  BSYNC B1 ;  /* 0x0000000000017941 */ /* 0x000fea0003800000 */
.L_x_19162:
        /* <DEDUP_REMOVED lines=9> */
.L_x_19166:
[----:B------:R-:W-:Y:S01]  /*24090*/  IMAD.MOV.U32 R20, RZ, RZ, R9 ;  /* 0x000000ffff147224 */ /* 0x000fe200078e0009 */
[----:B------:R-:W-:Y:S01]  /*240a0*/  PRMT R4, R4, 0x5410, R8 ;  /* 0x0000541004047816 */ /* 0x000fe20000000008 */
[----:B------:R-:W-:Y:S01]  /*240b0*/  IMAD.MOV.U32 R9, RZ, RZ, R28 ;  /* 0x000000ffff097224 */ /* 0x000fe200078e001c */
[----:B------:R-:W-:Y:S02]  /*240c0*/  PRMT R8, R31, 0x7632, R8 ;  /* 0x000076321f087816 */ /* 0x000fe40000000008 */
.L_x_19167:
[----:B------:R-:W-:Y:S05]  /*240d0*/  BSYNC B1 ;  /* 0x0000000000017941 */ /* 0x000fea0003800000 */
.L_x_19165:
        /* <DEDUP_REMOVED lines=9> */
.L_x_19169:
[----:B------:R-:W-:Y:S01]  /*24170*/  IMAD.MOV.U32 R31, RZ, RZ, R20 ;  /* 0x000000ffff1f7224 */ /* 0x000fe200078e0014 */
[----:B------:R-:W-:Y:S01]  /*24180*/  PRMT R8, R8, 0x7610, R4 ;  /* 0x0000761008087816 */ /* 0x000fe20000000004 */
[----:B------:R-:W-:Y:S01]  /*24190*/  IMAD.MOV.U32 R20, RZ, RZ, R29 ;  /* 0x000000ffff147224 */ /* 0x000fe200078e001d */
[----:B------:R-:W-:Y:S02]  /*241a0*/  PRMT R4, R4, 0x5410, R32 ;  /* 0x0000541004047816 */ /* 0x000fe40000000020 */
.L_x_19170:
[----:B------:R-:W-:Y:S05]  /*241b0*/  BSYNC B1 ;  /* 0x0000000000017941 */ /* 0x000fea0003800000 */
.L_x_19168:
        /* <DEDUP_REMOVED lines=9> */
.L_x_19172:
[----:B------:R-:W-:Y:S01]  /*24250*/  IMAD.MOV.U32 R24, RZ, RZ, R31 ;  /* 0x000000ffff187224 */ /* 0x000fe200078e001f */
[----:B------:R-:W-:Y:S01]  /*24260*/  PRMT R11, R11, 0x7610, R8 ;  /* 0x000076100b0b7816 */ /* 0x000fe20000000008 */
[----:B------:R-:W-:Y:S01]  /*24270*/  IMAD.MOV.U32 R31, RZ, RZ, R30 ;  /* 0x000000ffff1f7224 */ /* 0x000fe200078e001e */
[----:B------:R-:W-:Y:S02]  /*24280*/  PRMT R8, R8, 0x7610, R32 ;  /* 0x0000761008087816 */ /* 0x000fe40000000020 */
.L_x_19173:
[----:B------:R-:W-:Y:S05]  /*24290*/  BSYNC B1 ;  /* 0x0000000000017941 */ /* 0x000fea0003800000 */
.L_x_19171:
        /* <DEDUP_REMOVED lines=16> */
.L_x_19175:
[----:B------:R-:W-:Y:S01]  /*243a0*/  IMAD.MOV.U32 R12, RZ, RZ, R3 ;  /* 0x000000ffff0c7224 */ /* 0x000fe200078e0003 */
[C---:B------:R-:W-:Y:S01]  /*243b0*/  PRMT R21, R7.reuse, 0x7632, R21 ;  /* 0x0000763207157816 */ /* 0x040fe20000000015 */
[----:B------:R-:W-:Y:S01]  /*243c0*/  IMAD.MOV.U32 R3, RZ, RZ, R10 ;  /* 0x000000ffff037224 */ /* 0x000fe200078e000a */
[----:B------:R-:W-:Y:S02]  /*243d0*/  PRMT R7, R7, 0x5410, R11 ;  /* 0x0000541007077816 */ /* 0x000fe4000000000b */
.L_x_19176:
[----:B------:R-:W-:Y:S05]  /*243e0*/  BSYNC B1 ;  /* 0x0000000000017941 */ /* 0x000fea0003800000 */
.L_x_19174:
        /* <DEDUP_REMOVED lines=9> */
.L_x_19178:
[----:B------:R-:W-:Y:S01]  /*24480*/  IMAD.MOV.U32 R10, RZ, RZ, R12 ;  /* 0x000000ffff0a7224 */ /* 0x000fe200078e000c */
[----:B------:R-:W-:Y:S01]  /*24490*/  PRMT R11, R21, 0x7610, R11 ;  /* 0x00007610150b7816 */ /* 0x000fe2000000000b */
[----:B------:R-:W-:Y:S01]  /*244a0*/  IMAD.MOV.U32 R12, RZ, RZ, R27 ;  /* 0x000000ffff0c7224 */ /* 0x000fe200078e001b */
[----:B------:R-:W-:Y:S02]  /*244b0*/  PRMT R21, R4, 0x7610, R21 ;  /* 0x0000761004157816 */ /* 0x000fe40000000015 */
.L_x_19179:
[----:B------:R-:W-:Y:S05]  /*244c0*/  BSYNC B1 ;  /* 0x0000000000017941 */ /* 0x000fea0003800000 */
.L_x_19177:
        /* <DEDUP_REMOVED lines=9> */
.L_x_19181:
[----:B------:R-:W-:Y:S01]  /*24560*/  IMAD.MOV.U32 R26, RZ, RZ, R10 ;  /* 0x000000ffff1a7224 */ /* 0x000fe200078e000a */
[----:B------:R-:W-:Y:S01]  /*24570*/  PRMT R4, R11, 0x7610, R4 ;  /* 0x000076100b047816 */ /* 0x000fe20000000004 */
[----:B------:R-:W-:Y:S01]  /*24580*/  IMAD.MOV.U32 R10, RZ, RZ, R33 ;  /* 0x000000ffff0a7224 */ /* 0x000fe200078e0021 */
[----:B------:R-:W-:Y:S02]  /*24590*/  PRMT R11, R7, 0x7610, R11 ;  /* 0x00007610070b7816 */ /* 0x000fe4000000000b */
.L_x_19182:
[----:B------:R-:W-:Y:S05]  /*245a0*/  BSYNC B1 ;  /* 0x0000000000017941 */ /* 0x000fea0003800000 */
.L_x_19180:
        /* <DEDUP_REMOVED lines=9> */
.L_x_19184:
[----:B------:R-:W-:Y:S01]  /*24640*/  IMAD.MOV.U32 R27, RZ, RZ, R26 ;  /* 0x000000ffff1b7224 */ /* 0x000fe200078e001a */
[--C-:B------:R-:W-:Y:S01]  /*24650*/  PRMT R21, R21, 0x5410, R4.reuse ;  /* 0x0000541015157816 */ /* 0x100fe20000000004 */
[----:B------:R-:W-:Y:S01]  /*24660*/  IMAD.MOV.U32 R26, RZ, RZ, R9 ;  /* 0x000000ffff1a7224 */ /* 0x000fe200078e0009 */
[----:B------:R-:W-:Y:S02]  /*24670*/  PRMT R4, R8, 0x7610, R4 ;  /* 0x0000761008047816 */ /* 0x000fe40000000004 */
.L_x_19185:
[----:B------:R-:W-:Y:S05]  /*24680*/  BSYNC B1 ;  /* 0x0000000000017941 */ /* 0x000fea0003800000 */
.L_x_19183:
        /* <DEDUP_REMOVED lines=9> */
.L_x_19187:
[----:B------:R-:W-:Y:S01]  /*24720*/  IMAD.MOV.U32 R28, RZ, RZ, R27 ;  /* 0x000000ffff1c7224 */ /* 0x000fe200078e001b */
[----:B------:R-:W-:Y:S01]  /*24730*/  PRMT R9, R9, 0x7610, R21 ;  /* 0x0000761009097816 */ /* 0x000fe20000000015 */
[----:B------:R-:W-:Y:S01]  /*24740*/  IMAD.MOV.U32 R27, RZ, RZ, R20 ;  /* 0x000000ffff1b7224 */ /* 0x000fe200078e0014 */
[----:B------:R-:W-:Y:S02]  /*24750*/  PRMT R21, R21, 0x7610, R4 ;  /* 0x0000761015157816 */ /* 0x000fe40000000004 */
.L_x_19188:
[----:B------:R-:W-:Y:S05]  /*24760*/  BSYNC B1 ;  /* 0x0000000000017941 */ /* 0x000fea0003800000 */
.L_x_19186:
        /* <DEDUP_REMOVED lines=9> */
.L_x_19190:
[----:B------:R-:W-:Y:S01]  /*24800*/  IMAD.MOV.U32 R29, RZ, RZ, R28 ;  /* 0x000000ffff1d7224 */ /* 0x000fe200078e001c */
[C---:B------:R-:W-:Y:S01]  /*24810*/  PRMT R7, R9.reuse, 0x7632, R7 ;  /* 0x0000763209077816 */ /* 0x040fe20000000007 */
[----:B------:R-:W-:Y:S01]  /*24820*/  IMAD.MOV.U32 R28, RZ, RZ, R31 ;  /* 0x000000ffff1c7224 */ /* 0x000fe200078e001f */
[----:B------:R-:W-:Y:S02]  /*24830*/  PRMT R9, R9, 0x7610, R8 ;  /* 0x0000761009097816 */ /* 0x000fe40000000008 */
.L_x_19191:
[----:B------:R-:W-:Y:S05]  /*24840*/  BSYNC B1 ;  /* 0x0000000000017941 */ /* 0x000fea0003800000 */
.L_x_19189:
        /* <DEDUP_REMOVED lines=9> */
.L_x_19193:
[----:B------:R-:W-:Y:S01]  /*248e0*/  IMAD.MOV.U32 R8, RZ, RZ, R29 ;  /* 0x000000ffff087224 */ /* 0x000fe200078e001d */
[--C-:B------:R-:W-:Y:S01]  /*248f0*/  PRMT R4, R4, 0x5410, R7.reuse ;  /* 0x0000541004047816 */ /* 0x100fe20000000007 */
[----:B------:R-:W-:Y:S01]  /*24900*/  IMAD.MOV.U32 R29, RZ, RZ, R24 ;  /* 0x000000ffff1d7224 */ /* 0x000fe200078e0018 */
[----:B------:R-:W-:Y:S02]  /*24910*/  PRMT R7, R11, 0x7632, R7 ;  /* 0x000076320b077816 */ /* 0x000fe40000000007 */
.L_x_19194:
[----:B------:R-:W-:Y:S05]  /*24920*/  BSYNC B1 ;  /* 0x0000000000017941 */ /* 0x000fea0003800000 */
.L_x_19192:
        /* <DEDUP_REMOVED lines=16> */
.L_x_19196:
[----:B------:R-:W-:Y:S01]  /*24a30*/  IMAD.MOV.U32 R20, RZ, RZ, R3 ;  /* 0x000000ffff147224 */ /* 0x000fe200078e0003 */
[C---:B------:R-:W-:Y:S01]  /*24a40*/  PRMT R9, R7.reuse, 0x7632, R9 ;  /* 0x0000763207097816 */ /* 0x040fe20000000009 */
[----:B------:R-:W-:Y:S01]  /*24a50*/  IMAD.MOV.U32 R3, RZ, RZ, R12 ;  /* 0x000000ffff037224 */ /* 0x000fe200078e000c */
[----:B------:R-:W-:Y:S02]  /*24a60*/  PRMT R7, R7, 0x5410, R21 ;  /* 0x0000541007077816 */ /* 0x000fe40000000015 */
.L_x_19197:
[----:B------:R-:W-:Y:S05]  /*24a70*/  BSYNC B1 ;  /* 0x0000000000017941 */ /* 0x000fea0003800000 */
.L_x_19195:
        /* <DEDUP_REMOVED lines=9> */
.L_x_19199:
[--C-:B------:R-:W-:Y:S01]  /*24b10*/  PRMT R11, R11, 0x5410, R9.reuse ;  /* 0x000054100b0b7816 */ /* 0x100fe20000000009 */
[----:B------:R-:W-:Y:S02]  /*24b20*/  IMAD.MOV.U32 R31, RZ, RZ, R20 ;  /* 0x000000ffff1f7224 */ /* 0x000fe400078e0014 */
[----:B------:R-:W-:Y:S01]  /*24b30*/  IMAD.MOV.U32 R20, RZ, RZ, R10 ;  /* 0x000000ffff147224 */ /* 0x000fe200078e000a */
[----:B------:R-:W-:Y:S02]  /*24b40*/  PRMT R9, R11, 0x7610, R9 ;  /* 0x000076100b097816 */ /* 0x000fe40000000009 */
.L_x_19200:
[----:B------:R-:W-:Y:S05]  /*24b50*/  BSYNC B1 ;  /* 0x0000000000017941 */ /* 0x000fea0003800000 */
.L_x_19198:
        /* <DEDUP_REMOVED lines=9> */
.L_x_19202:
[----:B------:R-:W-:Y:S01]  /*24bf0*/  IMAD.MOV.U32 R10, RZ, RZ, R31 ;  /* 0x000000ffff0a7224 */ /* 0x000fe200078e001f */
[----:B------:R-:W-:Y:S01]  /*24c00*/  PRMT R11, R11, 0x5432, R4 ;  /* 0x000054320b0b7816 */ /* 0x000fe20000000004 */
[----:B------:R-:W-:Y:S02]  /*24c10*/  IMAD.MOV.U32 R31, RZ, RZ, R26 ;  /* 0x000000ffff1f7224 */ /* 0x000fe400078e001a */
.L_x_19203:
[----:B------:R-:W-:Y:S05]  /*24c20*/  BSYNC B1 ;  /* 0x0000000000017941 */ /* 0x000fea0003800000 */
.L_x_19201:
        /* <DEDUP_REMOVED lines=9> */
.L_x_19205:
[----:B------:R-:W-:Y:S01]  /*24cc0*/  IMAD.MOV.U32 R33, RZ, RZ, R10 ;  /* 0x000000ffff217224 */ /* 0x000fe200078e000a */
[----:B------:R-:W-:Y:S01]  /*24cd0*/  PRMT R4, R11, 0x7610, R4 ;  /* 0x000076100b047816 */ /* 0x000fe20000000004 */
[----:B------:R-:W-:Y:S01]  /*24ce0*/  IMAD.MOV.U32 R10, RZ, RZ, R27 ;  /* 0x000000ffff0a7224 */ /* 0x000fe200078e001b */
[----:B------:R-:W-:Y:S02]  /*24cf0*/  PRMT R11, R21, 0x7632, R11 ;  /* 0x00007632150b7816 */ /* 0x000fe4000000000b */
.L_x_19206:
[----:B------:R-:W-:Y:S05]  /*24d00*/  BSYNC B1 ;  /* 0x0000000000017941 */ /* 0x000fea0003800000 */
.L_x_19204:
        /* <DEDUP_REMOVED lines=9> */
.L_x_19208:
[----:B------:R-:W-:Y:S01]  /*24da0*/  IMAD.MOV.U32 R12, RZ, RZ, R33 ;  /* 0x000000ffff0c7224 */ /* 0x000fe200078e0021 */
[----:B------:R-:W-:Y:S01]  /*24db0*/  PRMT R21, R4, 0x7610, R21 ;  /* 0x0000761004157816 */ /* 0x000fe20000000015 */
[----:B------:R-:W-:Y:S01]  /*24dc0*/  IMAD.MOV.U32 R33, RZ, RZ, R28 ;  /* 0x000000ffff217224 */ /* 0x000fe200078e001c */
[----:B------:R-:W-:Y:S02]  /*24dd0*/  PRMT R4, R9, 0x7632, R4 ;  /* 0x0000763209047816 */ /* 0x000fe40000000004 */
.L_x_19209:
[----:B------:R-:W-:Y:S05]  /*24de0*/  BSYNC B1 ;  /* 0x0000000000017941 */ /* 0x000fea0003800000 */
.L_x_19207:
        /* <DEDUP_REMOVED lines=9> */
.L_x_19211:
[----:B------:R-:W-:Y:S01]  /*24e80*/  IMAD.MOV.U32 R27, RZ, RZ, R12 ;  /* 0x000000ffff1b7224 */ /* 0x000fe200078e000c */
[----:B------:R-:W-:Y:S01]  /*24e90*/  PRMT R9, R9, 0x5410, R21 ;  /* 0x0000541009097816 */ /* 0x000fe20000000015 */
[----:B------:R-:W-:Y:S01]  /*24ea0*/  IMAD.MOV.U32 R12, RZ, RZ, R29 ;  /* 0x000000ffff0c7224 */ /* 0x000fe200078e001d */
[----:B------:R-:W-:Y:S02]  /*24eb0*/  PRMT R21, R7, 0x7610, R21 ;  /* 0x0000761007157816 */ /* 0x000fe40000000015 */
.L_x_19212:
[----:B------:R-:W-:Y:S05]  /*24ec0*/  BSYNC B1 ;  /* 0x0000000000017941 */ /* 0x000fea0003800000 */
.L_x_19210:
        /* <DEDUP_REMOVED lines=9> */
.L_x_19214:
[----:B------:R-:W-:Y:S01]  /*24f60*/  IMAD.MOV.U32 R22, RZ, RZ, R27 ;  /* 0x000000ffff167224 */ /* 0x000fe200078e001b */
[C---:B------:R-:W-:Y:S01]  /*24f70*/  PRMT R7, R9.reuse, 0x7632, R7 ;  /* 0x0000763209077816 */ /* 0x040fe20000000007 */
[----:B------:R-:W-:Y:S01]  /*24f80*/  IMAD.MOV.U32 R27, RZ, RZ, R8 ;  /* 0x000000ffff1b7224 */ /* 0x000fe200078e0008 */
[----:B------:R-:W-:Y:S02]  /*24f90*/  PRMT R9, R9, 0x7610, R4 ;  /* 0x0000761009097816 */ /* 0x000fe40000000004 */
.L_x_19215:
[----:B------:R-:W-:Y:S05]  /*24fa0*/  BSYNC B1 ;  /* 0x0000000000017941 */ /* 0x000fea0003800000 */
.L_x_19213:
        /* <DEDUP_REMOVED lines=16> */
.L_x_19217:
[----:B------:R-:W-:Y:S01]  /*250b0*/  IMAD.MOV.U32 R8, RZ, RZ, R3 ;  /* 0x000000ffff087224 */ /* 0x000fe200078e0003 */
[C---:B------:R-:W-:Y:S01]  /*250c0*/  PRMT R13, R7.reuse, 0x7632, R13 ;  /* 0x00007632070d7816 */ /* 0x040fe2000000000d */
[----:B------:R-:W-:Y:S01]  /*250d0*/  IMAD.MOV.U32 R3, RZ, RZ, R20 ;  /* 0x000000ffff037224 */ /* 0x000fe200078e0014 */
[----:B------:R-:W-:Y:S02]  /*250e0*/  PRMT R7, R7, 0x5410, R9 ;  /* 0x0000541007077816 */ /* 0x000fe40000000009 */
.L_x_19218:
[----:B------:R-:W-:Y:S05]  /*250f0*/  BSYNC B1 ;  /* 0x0000000000017941 */ /* 0x000fea0003800000 */
.L_x_19216:
        /* <DEDUP_REMOVED lines=9> */
.L_x_19220:
[----:B------:R-:W-:Y:S01]  /*25190*/  IMAD.MOV.U32 R23, RZ, RZ, R8 ;  /* 0x000000ffff177224 */ /* 0x000fe200078e0008 */
[----:B------:R-:W-:Y:S01]  /*251a0*/  PRMT R9, R13, 0x7610, R9 ;  /* 0x000076100d097816 */ /* 0x000fe20000000009 */
[----:B------:R-:W-:Y:S01]  /*251b0*/  IMAD.MOV.U32 R8, RZ, RZ, R31 ;  /* 0x000000ffff087224 */ /* 0x000fe200078e001f */
[----:B------:R-:W-:Y:S02]  /*251c0*/  PRMT R13, R11, 0x7632, R13 ;  /* 0x000076320b0d7816 */ /* 0x000fe4000000000d */
.L_x_19221:
[----:B------:R-:W-:Y:S05]  /*251d0*/  BSYNC B1 ;  /* 0x0000000000017941 */ /* 0x000fea0003800000 */
.L_x_19219:
        /* <DEDUP_REMOVED lines=9> */
.L_x_19223:
[----:B------:R-:W-:Y:S01]  /*25270*/  IMAD.MOV.U32 R20, RZ, RZ, R23 ;  /* 0x000000ffff147224 */ /* 0x000fe200078e0017 */
[--C-:B------:R-:W-:Y:S01]  /*25280*/  PRMT R4, R4, 0x5410, R9.reuse ;  /* 0x0000541004047816 */ /* 0x100fe20000000009 */
[----:B------:R-:W-:Y:S01]  /*25290*/  IMAD.MOV.U32 R23, RZ, RZ, R10 ;  /* 0x000000ffff177224 */ /* 0x000fe200078e000a */
[----:B------:R-:W-:Y:S02]  /*252a0*/  PRMT R9, R11, 0x7610, R9 ;  /* 0x000076100b097816 */ /* 0x000fe40000000009 */
.L_x_19224:
[----:B------:R-:W-:Y:S05]  /*252b0*/  BSYNC B1 ;  /* 0x0000000000017941 */ /* 0x000fea0003800000 */
.L_x_19222:
        /* <DEDUP_REMOVED lines=9> */
.L_x_19226:
[----:B------:R-:W-:Y:S01]  /*25350*/  IMAD.MOV.U32 R11, RZ, RZ, R20 ;  /* 0x000000ffff0b7224 */ /* 0x000fe200078e0014 */
[C---:B------:R-:W-:Y:S01]  /*25360*/  PRMT R10, R4.reuse, 0x7632, R10 ;  /* 0x00007632040a7816 */ /* 0x040fe2000000000a */
[----:B------:R-:W-:Y:S01]  /*25370*/  IMAD.MOV.U32 R20, RZ, RZ, R33 ;  /* 0x000000ffff147224 */ /* 0x000fe200078e0021 */
[----:B------:R-:W-:Y:S02]  /*25380*/  PRMT R4, R4, 0x5410, R4 ;  /* 0x0000541004047816 */ /* 0x000fe40000000004 */
.L_x_19227:
[----:B------:R-:W-:Y:S05]  /*25390*/  BSYNC B1 ;  /* 0x0000000000017941 */ /* 0x000fea0003800000 */
.L_x_19225:
        /* <DEDUP_REMOVED lines=9> */
.L_x_19229:
[----:B------:R-:W-:Y:S01]  /*25430*/  IMAD.MOV.U32 R24, RZ, RZ, R11 ;  /* 0x000000ffff187224 */ /* 0x000fe200078e000b */
[----:B------:R-:W-:Y:S01]  /*25440*/  PRMT R4, R10, 0x7610, R4 ;  /* 0x000076100a047816 */ /* 0x000fe20000000004 */
[----:B------:R-:W-:Y:S01]  /*25450*/  IMAD.MOV.U32 R11, RZ, RZ, R12 ;  /* 0x000000ffff0b7224 */ /* 0x000fe200078e000c */
[----:B------:R-:W-:Y:S02]  /*25460*/  PRMT R10, R21, 0x7610, R10 ;  /* 0x00007610150a7816 */ /* 0x000fe4000000000a */
.L_x_19230:
[----:B------:R-:W-:Y:S05]  /*25470*/  BSYNC B1 ;  /* 0x0000000000017941 */ /* 0x000fea0003800000 */
.L_x_19228:
        /* <DEDUP_REMOVED lines=9> */
.L_x_19232:
[----:B------:R-:W-:Y:S01]  /*25510*/  IMAD.MOV.U32 R21, RZ, RZ, R24 ;  /* 0x000000ffff157224 */ /* 0x000fe200078e0018 */
[----:B------:R-:W-:Y:S01]  /*25520*/  PRMT R12, R4, 0x7610, R12 ;  /* 0x00007610040c7816 */ /* 0x000fe2000000000c */
[----:B------:R-:W-:Y:S01]  /*25530*/  IMAD.MOV.U32 R24, RZ, RZ, R27 ;  /* 0x000000ffff187224 */ /* 0x000fe200078e001b */
[----:B------:R-:W-:Y:S02]  /*25540*/  PRMT R4, R9, 0x7632, R4 ;  /* 0x0000763209047816 */ /* 0x000fe40000000004 */
.L_x_19233:
[----:B------:R-:W-:Y:S05]  /*25550*/  BSYNC B1 ;  /* 0x0000000000017941 */ /* 0x000fea0003800000 */
.L_x_19231:
        /* <DEDUP_REMOVED lines=9> */
.L_x_19235:
[----:B------:R-:W-:Y:S01]  /*255f0*/  IMAD.MOV.U32 R26, RZ, RZ, R21 ;  /* 0x000000ffff1a7224 */ /* 0x000fe200078e0015 */
[----:B------:R-:W-:Y:S01]  /*25600*/  PRMT R9, R9, 0x5410, R12 ;  /* 0x0000541009097816 */ /* 0x000fe2000000000c */
[----:B------:R-:W-:Y:S01]  /*25610*/  IMAD.MOV.U32 R21, RZ, RZ, R22 ;  /* 0x000000ffff157224 */ /* 0x000fe200078e0016 */
[----:B------:R-:W-:Y:S02]  /*25620*/  PRMT R12, R7, 0x7610, R12 ;  /* 0x00007610070c7816 */ /* 0x000fe4000000000c */
.L_x_19236:
[----:B------:R-:W-:Y:S05]  /*25630*/  BSYNC B1 ;  /* 0x0000000000017941 */ /* 0x000fea0003800000 */
.L_x_19234:
        /* <DEDUP_REMOVED lines=16> */
.L_x_19238:
[----:B------:R-:W-:Y:S01]  /*25740*/  IMAD.MOV.U32 R16, RZ, RZ, R3 ;  /* 0x000000ffff107224 */ /* 0x000fe200078e0003 */
[----:B------:R-:W-:Y:S01]  /*25750*/  PRMT R7, R7, 0x5432, R13 ;  /* 0x0000543207077816 */ /* 0x000fe2000000000d */
[----:B------:R-:W-:Y:S02]  /*25760*/  IMAD.MOV.U32 R3, RZ, RZ, R8 ;  /* 0x000000ffff037224 */ /* 0x000fe400078e0008 */
.L_x_19239:
[----:B------:R-:W-:Y:S05]  /*25770*/  BSYNC B1 ;  /* 0x0000000000017941 */ /* 0x000fea0003800000 */
.L_x_19237:
        /* <DEDUP_REMOVED lines=9> */
.L_x_19241:
[----:B------:R-:W-:Y:S01]  /*25810*/  IMAD.MOV.U32 R13, RZ, RZ, R16 ;  /* 0x000000ffff0d7224 */ /* 0x000fe200078e0010 */
[----:B------:R-:W-:Y:S01]  /*25820*/  PRMT R8, R8, 0x5410, R7 ;  /* 0x0000541008087816 */ /* 0x000fe20000000007 */
[----:B------:R-:W-:Y:S01]  /*25830*/  IMAD.MOV.U32 R16, RZ, RZ, R23 ;  /* 0x000000ffff107224 */ /* 0x000fe200078e0017 */
[----:B------:R-:W-:Y:S02]  /*25840*/  PRMT R7, R9, 0x7610, R7 ;  /* 0x0000761009077816 */ /* 0x000fe40000000007 */
.L_x_19242:
[----:B------:R-:W-:Y:S05]  /*25850*/  BSYNC B1 ;  /* 0x0000000000017941 */ /* 0x000fea0003800000 */
.L_x_19240:
        /* <DEDUP_REMOVED lines=9> */
.L_x_19244:
[----:B------:R-:W-:Y:S01]  /*258f0*/  IMAD.MOV.U32 R22, RZ, RZ, R13 ;  /* 0x000000ffff167224 */ /* 0x000fe200078e000d */
[----:B------:R-:W-:Y:S01]  /*25900*/  PRMT R10, R10, 0x7610, R8 ;  /* 0x000076100a0a7816 */ /* 0x000fe20000000008 */
[----:B------:R-:W-:Y:S01]  /*25910*/  IMAD.MOV.U32 R13, RZ, RZ, R20 ;  /* 0x000000ffff0d7224 */ /* 0x000fe200078e0014 */
[----:B------:R-:W-:Y:S02]  /*25920*/  PRMT R8, R8, 0x7610, R4 ;  /* 0x0000761008087816 */ /* 0x000fe40000000004 */
.L_x_19245:
[----:B------:R-:W-:Y:S05]  /*25930*/  BSYNC B1 ;  /* 0x0000000000017941 */ /* 0x000fea0003800000 */
.L_x_19243:
        /* <DEDUP_REMOVED lines=9> */
.L_x_19247:
[----:B------:R-:W-:Y:S01]  /*259d0*/  IMAD.MOV.U32 R23, RZ, RZ, R22 ;  /* 0x000000ffff177224 */ /* 0x000fe200078e0016 */
[--C-:B------:R-:W-:Y:S01]  /*259e0*/  PRMT R4, R4, 0x7610, R10.reuse ;  /* 0x0000761004047816 */ /* 0x100fe2000000000a */
[----:B------:R-:W-:Y:S01]  /*259f0*/  IMAD.MOV.U32 R22, RZ, RZ, R11 ;  /* 0x000000ffff167224 */ /* 0x000fe200078e000b */
[----:B------:R-:W-:Y:S02]  /*25a00*/  PRMT R10, R10, 0x5410, R10 ;  /* 0x000054100a0a7816 */ /* 0x000fe4000000000a */
.L_x_19248:
[----:B------:R-:W-:Y:S05]  /*25a10*/  BSYNC B1 ;  /* 0x0000000000017941 */ /* 0x000fea0003800000 */
.L_x_19246:
        /* <DEDUP_REMOVED lines=9> */
.L_x_19250:
[----:B------:R-:W-:Y:S01]  /*25ab0*/  IMAD.MOV.U32 R20, RZ, RZ, R23 ;  /* 0x000000ffff147224 */ /* 0x000fe200078e0017 */
[----:B------:R-:W-:Y:S01]  /*25ac0*/  PRMT R11, R11, 0x7610, R4 ;  /* 0x000076100b0b7816 */ /* 0x000fe20000000004 */
[----:B------:R-:W-:Y:S01]  /*25ad0*/  IMAD.MOV.U32 R23, RZ, RZ, R24 ;  /* 0x000000ffff177224 */ /* 0x000fe200078e0018 */
[----:B------:R-:W-:Y:S02]  /*25ae0*/  PRMT R4, R4, 0x5410, R4 ;  /* 0x0000541004047816 */ /* 0x000fe40000000004 */
.L_x_19251:
[----:B------:R-:W-:Y:S05]  /*25af0*/  BSYNC B1 ;  /* 0x0000000000017941 */ /* 0x000fea0003800000 */
.L_x_19249:
        /* <DEDUP_REMOVED lines=9> */
.L_x_19253:
[----:B------:R-:W-:Y:S01]  /*25b90*/  IMAD.MOV.U32 R27, RZ, RZ, R20 ;  /* 0x000000ffff1b7224 */ /* 0x000fe200078e0014 */
[C---:B------:R-:W-:Y:S01]  /*25ba0*/  PRMT R4, R11.reuse, 0x7632, R4 ;  /* 0x000076320b047816 */ /* 0x040fe20000000004 */
[----:B------:R-:W-:Y:S01]  /*25bb0*/  IMAD.MOV.U32 R20, RZ, RZ, R21 ;  /* 0x000000ffff147224 */ /* 0x000fe200078e0015 */
[----:B------:R-:W-:Y:S02]  /*25bc0*/  PRMT R11, R11, 0x5410, R12 ;  /* 0x000054100b0b7816 */ /* 0x000fe4000000000c */
.L_x_19254:
[----:B------:R-:W-:Y:S05]  /*25bd0*/  BSYNC B1 ;  /* 0x0000000000017941 */ /* 0x000fea0003800000 */
.L_x_19252:
        /* <DEDUP_REMOVED lines=9> */
.L_x_19256:
[----:B------:R-:W-:Y:S01]  /*25c70*/  IMAD.MOV.U32 R12, RZ, RZ, R27 ;  /* 0x000000ffff0c7224 */ /* 0x000fe200078e001b */
[----:B------:R-:W-:Y:S01]  /*25c80*/  PRMT R8, R4, 0x7610, R8 ;  /* 0x0000761004087816 */ /* 0x000fe20000000008 */
[----:B------:R-:W-:Y:S01]  /*25c90*/  IMAD.MOV.U32 R27, RZ, RZ, R26 ;  /* 0x000000ffff1b7224 */ /* 0x000fe200078e001a */
[----:B------:R-:W-:Y:S02]  /*25ca0*/  PRMT R4, R9, 0x7632, R4 ;  /* 0x0000763209047816 */ /* 0x000fe40000000004 */
.L_x_19257:
[----:B------:R-:W-:Y:S05]  /*25cb0*/  BSYNC B1 ;  /* 0x0000000000017941 */ /* 0x000fea0003800000 */
.L_x_19255:
        /* <DEDUP_REMOVED lines=16> */
.L_x_19259:
[----:B------:R-:W-:Y:S01]  /*25dc0*/  IMAD.MOV.U32 R14, RZ, RZ, R3 ;  /* 0x000000ffff0e7224 */ /* 0x000fe200078e0003 */
[C---:B------:R-:W-:Y:S01]  /*25dd0*/  PRMT R10, R7.reuse, 0x7632, R10 ;  /* 0x00007632070a7816 */ /* 0x040fe2000000000a */
[----:B------:R-:W-:Y:S01]  /*25de0*/  IMAD.MOV.U32 R3, RZ, RZ, R16 ;  /* 0x000000ffff037224 */ /* 0x000fe200078e0010 */
[----:B------:R-:W-:Y:S02]  /*25df0*/  PRMT R7, R7, 0x5410, R7 ;  /* 0x0000541007077816 */ /* 0x000fe40000000007 */
.L_x_19260:
[----:B------:R-:W-:Y:S05]  /*25e00*/  BSYNC B1 ;  /* 0x0000000000017941 */ /* 0x000fea0003800000 */
.L_x_19258:
        /* <DEDUP_REMOVED lines=9> */
.L_x_19262:
[----:B------:R-:W-:Y:S01]  /*25ea0*/  IMAD.MOV.U32 R9, RZ, RZ, R14 ;  /* 0x000000ffff097224 */ /* 0x000fe200078e000e */
[--C-:B------:R-:W-:Y:S01]  /*25eb0*/  PRMT R17, R17, 0x5410, R10.reuse ;  /* 0x0000541011117816 */ /* 0x100fe2000000000a */
[----:B------:R-:W-:Y:S01]  /*25ec0*/  IMAD.MOV.U32 R14, RZ, RZ, R13 ;  /* 0x000000ffff0e7224 */ /* 0x000fe200078e000d */
[----:B------:R-:W-:Y:S02]  /*25ed0*/  PRMT R10, R8, 0x7632, R10 ;  /* 0x00007632080a7816 */ /* 0x000fe4000000000a */
.L_x_19263:
[----:B------:R-:W-:Y:S05]  /*25ee0*/  BSYNC B1 ;  /* 0x0000000000017941 */ /* 0x000fea0003800000 */
.L_x_19261:
        /* <DEDUP_REMOVED lines=9> */
.L_x_19265:
[----:B------:R-:W-:Y:S01]  /*25f80*/  IMAD.MOV.U32 R16, RZ, RZ, R9 ;  /* 0x000000ffff107224 */ /* 0x000fe200078e0009 */
[----:B------:R-:W-:Y:S01]  /*25f90*/  PRMT R8, R8, 0x7610, R17 ;  /* 0x0000761008087816 */ /* 0x000fe20000000011 */
[----:B------:R-:W-:Y:S01]  /*25fa0*/  IMAD.MOV.U32 R9, RZ, RZ, R22 ;  /* 0x000000ffff097224 */ /* 0x000fe200078e0016 */
[----:B------:R-:W-:Y:S02]  /*25fb0*/  PRMT R17, R17, 0x7610, R10 ;  /* 0x0000761011117816 */ /* 0x000fe4000000000a */
.L_x_19266:
[----:B------:R-:W-:Y:S05]  /*25fc0*/  BSYNC B1 ;  /* 0x0000000000017941 */ /* 0x000fea0003800000 */
.L_x_19264:
        /* <DEDUP_REMOVED lines=9> */
.L_x_19268:
[----:B------:R-:W-:Y:S01]  /*26060*/  IMAD.MOV.U32 R13, RZ, RZ, R16 ;  /* 0x000000ffff0d7224 */ /* 0x000fe200078e0010 */
[C---:B------:R-:W-:Y:S01]  /*26070*/  PRMT R7, R8.reuse, 0x7632, R7 ;  /* 0x0000763208077816 */ /* 0x040fe20000000007 */
[----:B------:R-:W-:Y:S01]  /*26080*/  IMAD.MOV.U32 R16, RZ, RZ, R23 ;  /* 0x000000ffff107224 */ /* 0x000fe200078e0017 */
[----:B------:R-:W-:Y:S02]  /*26090*/  PRMT R8, R8, 0x7610, R4 ;  /* 0x0000761008087816 */ /* 0x000fe40000000004 */
.L_x_19269:
[----:B------:R-:W-:Y:S05]  /*260a0*/  BSYNC B1 ;  /* 0x0000000000017941 */ /* 0x000fea0003800000 */
.L_x_19267:
        /* <DEDUP_REMOVED lines=9> */
.L_x_19271:
[----:B------:R-:W-:Y:S01]  /*26140*/  IMAD.MOV.U32 R22, RZ, RZ, R13 ;  /* 0x000000ffff167224 */ /* 0x000fe200078e000d */
[--C-:B------:R-:W-:Y:S01]  /*26150*/  PRMT R4, R4, 0x5410, R7.reuse ;  /* 0x0000541004047816 */ /* 0x100fe20000000007 */
[----:B------:R-:W-:Y:S01]  /*26160*/  IMAD.MOV.U32 R13, RZ, RZ, R20 ;  /* 0x000000ffff0d7224 */ /* 0x000fe200078e0014 */
[----:B------:R-:W-:Y:S02]  /*26170*/  PRMT R7, R11, 0x7632, R7 ;  /* 0x000076320b077816 */ /* 0x000fe40000000007 */
.L_x_19272:
[----:B------:R-:W-:Y:S05]  /*26180*/  BSYNC B1 ;  /* 0x0000000000017941 */ /* 0x000fea0003800000 */
.L_x_19270:
        /* <DEDUP_REMOVED lines=9> */
.L_x_19274:
[----:B------:R-:W-:Y:S01]  /*26220*/  IMAD.MOV.U32 R11, RZ, RZ, R22 ;  /* 0x000000ffff0b7224 */ /* 0x000fe200078e0016 */
[--C-:B------:R-:W-:Y:S01]  /*26230*/  PRMT R10, R10, 0x7610, R4.reuse ;  /* 0x000076100a0a7816 */ /* 0x100fe20000000004 */
[----:B------:R-:W-:Y:S01]  /*26240*/  IMAD.MOV.U32 R22, RZ, RZ, R27 ;  /* 0x000000ffff167224 */ /* 0x000fe200078e001b */
[----:B------:R-:W-:Y:S02]  /*26250*/  PRMT R4, R4, 0x5410, R4 ;  /* 0x0000541004047816 */ /* 0x000fe40000000004 */
.L_x_19275:
[----:B------:R-:W-:Y:S05]  /*26260*/  BSYNC B1 ;  /* 0x0000000000017941 */ /* 0x000fea0003800000 */
.L_x_19273:
        /* <DEDUP_REMOVED lines=9> */
.L_x_19277:
[----:B------:R-:W-:Y:S01]  /*26300*/  IMAD.MOV.U32 R20, RZ, RZ, R11 ;  /* 0x000000ffff147224 */ /* 0x000fe200078e000b */
[C---:B------:R-:W-:Y:S01]  /*26310*/  PRMT R4, R10.reuse, 0x7632, R4 ;  /* 0x000076320a047816 */ /* 0x040fe20000000004 */
[----:B------:R-:W-:Y:S01]  /*26320*/  IMAD.MOV.U32 R11, RZ, RZ, R12 ;  /* 0x000000ffff0b7224 */ /* 0x000fe200078e000c */
[----:B------:R-:W-:Y:S02]  /*26330*/  PRMT R10, R10, 0x5410, R8 ;  /* 0x000054100a0a7816 */ /* 0x000fe40000000008 */
.L_x_19278:
[----:B------:R-:W-:Y:S05]  /*26340*/  BSYNC B1 ;  /* 0x0000000000017941 */ /* 0x000fea0003800000 */
.L_x_19276:
        /* <DEDUP_REMOVED lines=16> */
.L_x_19280:
[----:B------:R-:W-:Y:S01]  /*26450*/  IMAD.MOV.U32 R18, RZ, RZ, R3 ;  /* 0x000000ffff127224 */ /* 0x000fe200078e0003 */
[C---:B------:R-:W-:Y:S01]  /*26460*/  PRMT R23, R7.reuse, 0x7632, R23 ;  /* 0x0000763207177816 */ /* 0x040fe20000000017 */
[----:B------:R-:W-:Y:S01]  /*26470*/  IMAD.MOV.U32 R3, RZ, RZ, R14 ;  /* 0x000000ffff037224 */ /* 0x000fe200078e000e */
[----:B------:R-:W-:Y:S02]  /*26480*/  PRMT R7, R7, 0x5410, R10 ;  /* 0x0000541007077816 */ /* 0x000fe4000000000a */
.L_x_19281:
[----:B------:R-:W-:Y:S05]  /*26490*/  BSYNC B1 ;  /* 0x0000000000017941 */ /* 0x000fea0003800000 */
.L_x_19279:
        /* <DEDUP_REMOVED lines=9> */
.L_x_19283:
[----:B------:R-:W-:Y:S01]  /*26530*/  PRMT R17, R23, 0x7610, R17 ;  /* 0x0000761017117816 */ /* 0x000fe20000000011 */
[----:B------:R-:W-:Y:S02]  /*26540*/  IMAD.MOV.U32 R21, RZ, RZ, R18 ;  /* 0x000000ffff157224 */ /* 0x000fe400078e0012 */
[----:B------:R-:W-:Y:S01]  /*26550*/  IMAD.MOV.U32 R18, RZ, RZ, R9 ;  /* 0x000000ffff127224 */ /* 0x000fe200078e0009 */
[----:B------:R-:W-:Y:S02]  /*26560*/  PRMT R23, R17, 0x7632, R23 ;  /* 0x0000763211177816 */ /* 0x000fe40000000017 */
.L_x_19284:
[----:B------:R-:W-:Y:S05]  /*26570*/  BSYNC B1 ;  /* 0x0000000000017941 */ /* 0x000fea0003800000 */
.L_x_19282:
        /* <DEDUP_REMOVED lines=9> */
.L_x_19286:
[----:B------:R-:W-:Y:S01]  /*26610*/  IMAD.MOV.U32 R12, RZ, RZ, R21 ;  /* 0x000000ffff0c7224 */ /* 0x000fe200078e0015 */
[----:B------:R-:W-:Y:S01]  /*26620*/  PRMT R14, R17, 0x7610, R14 ;  /* 0x00007610110e7816 */ /* 0x000fe2000000000e */
[----:B------:R-:W-:Y:S01]  /*26630*/  IMAD.MOV.U32 R21, RZ, RZ, R16 ;  /* 0x000000ffff157224 */ /* 0x000fe200078e0010 */
[----:B------:R-:W-:Y:S02]  /*26640*/  PRMT R17, R8, 0x7632, R17 ;  /* 0x0000763208117816 */ /* 0x000fe40000000011 */
.L_x_19287:
[----:B------:R-:W-:Y:S05]  /*26650*/  BSYNC B1 ;  /* 0x0000000000017941 */ /* 0x000fea0003800000 */
.L_x_19285:
        /* <DEDUP_REMOVED lines=9> */
.L_x_19289:
[----:B------:R-:W-:Y:S01]  /*266f0*/  IMAD.MOV.U32 R9, RZ, RZ, R12 ;  /* 0x000000ffff097224 */ /* 0x000fe200078e000c */
[----:B------:R-:W-:Y:S01]  /*26700*/  PRMT R10, R14, 0x7610, R10 ;  /* 0x000076100e0a7816 */ /* 0x000fe2000000000a */
[----:B------:R-:W-:Y:S01]  /*26710*/  IMAD.MOV.U32 R12, RZ, RZ, R13 ;  /* 0x000000ffff0c7224 */ /* 0x000fe200078e000d */
[----:B------:R-:W-:Y:S02]  /*26720*/  PRMT R14, R7, 0x7610, R14 ;  /* 0x00007610070e7816 */ /* 0x000fe4000000000e */
.L_x_19290:
[----:B------:R-:W-:Y:S05]  /*26730*/  BSYNC B1 ;  /* 0x0000000000017941 */ /* 0x000fea0003800000 */
.L_x_19288:
        /* <DEDUP_REMOVED lines=9> */
.L_x_19292:
[----:B------:R-:W-:Y:S01]  /*267d0*/  IMAD.MOV.U32 R8, RZ, RZ, R9 ;  /* 0x000000ffff087224 */ /* 0x000fe200078e0009 */
[----:B------:R-:W-:Y:S01]  /*267e0*/  PRMT R14, R14, 0x5410, R10 ;  /* 0x000054100e0e7816 */ /* 0x000fe2000000000a */
[----:B------:R-:W-:Y:S01]  /*267f0*/  IMAD.MOV.U32 R9, RZ, RZ, R22 ;  /* 0x000000ffff097224 */ /* 0x000fe200078e0016 */
[----:B------:R-:W-:Y:S02]  /*26800*/  PRMT R10, R4, 0x7632, R10 ;  /* 0x00007632040a7816 */ /* 0x000fe4000000000a */
.L_x_19293:
[----:B------:R-:W-:Y:S05]  /*26810*/  BSYNC B1 ;  /* 0x0000000000017941 */ /* 0x000fea0003800000 */
.L_x_19291:
        /* <DEDUP_REMOVED lines=9> */
.L_x_19295:
[----:B------:R-:W-:Y:S01]  /*268b0*/  IMAD.MOV.U32 R13, RZ, RZ, R8 ;  /* 0x000000ffff0d7224 */ /* 0x000fe200078e0008 */
[----:B------:R-:W-:Y:S01]  /*268c0*/  PRMT R4, R4, 0x7610, R14 ;  /* 0x0000761004047816 */ /* 0x000fe2000000000e */
[----:B------:R-:W-:Y:S01]  /*268d0*/  IMAD.MOV.U32 R8, RZ, RZ, R11 ;  /* 0x000000ffff087224 */ /* 0x000fe200078e000b */
[----:B------:R-:W-:Y:S02]  /*268e0*/  PRMT R14, R14, 0x7610, R10 ;  /* 0x000076100e0e7816 */ /* 0x000fe4000000000a */
.L_x_19296:
[----:B------:R-:W-:Y:S05]  /*268f0*/  BSYNC B1 ;  /* 0x0000000000017941 */ /* 0x000fea0003800000 */
.L_x_19294:
        /* <DEDUP_REMOVED lines=9> */
.L_x_19298:
[----:B------:R-:W-:Y:S01]  /*26990*/  IMAD.MOV.U32 R11, RZ, RZ, R13 ;  /* 0x000000ffff0b7224 */ /* 0x000fe200078e000d */
[----:B------:R-:W-:Y:S01]  /*269a0*/  PRMT R10, R10, 0x7610, R4 ;  /* 0x000076100a0a7816 */ /* 0x000fe20000000004 */
[----:B------:R-:W-:Y:S01]  /*269b0*/  IMAD.MOV.U32 R13, RZ, RZ, R20 ;  /* 0x000000ffff0d7224 */ /* 0x000fe200078e0014 */
[----:B------:R-:W-:Y:S02]  /*269c0*/  PRMT R4, R4, 0x5410, R4 ;  /* 0x0000541004047816 */ /* 0x000fe40000000004 */
.L_x_19299:
[----:B------:R-:W-:Y:S05]  /*269d0*/  BSYNC B1 ;  /* 0x0000000000017941 */ /* 0x000fea0003800000 */
.L_x_19297:
        /* <DEDUP_REMOVED lines=16> */
.L_x_19301:
[----:B------:R-:W-:Y:S01]  /*26ae0*/  IMAD.MOV.U32 R22, RZ, RZ, R3 ;  /* 0x000000ffff167224 */ /* 0x000fe200078e0003 */
[----:B------:R-:W-:Y:S01]  /*26af0*/  PRMT R7, R7, 0x5432, R23 ;  /* 0x0000543207077816 */ /* 0x000fe20000000017 */
[----:B------:R-:W-:Y:S02]  /*26b00*/  IMAD.MOV.U32 R3, RZ, RZ, R18 ;  /* 0x000000ffff037224 */ /* 0x000fe400078e0012 */
.L_x_19302:
[----:B------:R-:W-:Y:S05]  /*26b10*/  BSYNC B1 ;  /* 0x0000000000017941 */ /* 0x000fea0003800000 */
.L_x_19300:
        /* <DEDUP_REMOVED lines=9> */
.L_x_19304:
[----:B------:R-:W-:Y:S01]  /*26bb0*/  IMAD.MOV.U32 R23, RZ, RZ, R22 ;  /* 0x000000ffff177224 */ /* 0x000fe200078e0016 */
[----:B------:R-:W-:Y:S01]  /*26bc0*/  PRMT R27, R7, 0x7610, R27 ;  /* 0x00007610071b7816 */ /* 0x000fe2000000001b */
[----:B------:R-:W-:Y:S01]  /*26bd0*/  IMAD.MOV.U32 R22, RZ, RZ, R21 ;  /* 0x000000ffff167224 */ /* 0x000fe200078e0015 */
[----:B------:R-:W-:Y:S02]  /*26be0*/  PRMT R7, R17, 0x7610, R7 ;  /* 0x0000761011077816 */ /* 0x000fe40000000007 */
.L_x_19305:
[----:B------:R-:W-:Y:S05]  /*26bf0*/  BSYNC B1 ;  /* 0x0000000000017941 */ /* 0x000fea0003800000 */
.L_x_19303:
        /* <DEDUP_REMOVED lines=9> */
.L_x_19307:
[----:B------:R-:W-:Y:S01]  /*26c90*/  IMAD.MOV.U32 R24, RZ, RZ, R23 ;  /* 0x000000ffff187224 */ /* 0x000fe200078e0017 */
[----:B------:R-:W-:Y:S01]  /*26ca0*/  PRMT R27, R14, 0x5410, R27 ;  /* 0x000054100e1b7816 */ /* 0x000fe2000000001b */
[----:B------:R-:W-:Y:S02]  /*26cb0*/  IMAD.MOV.U32 R23, RZ, RZ, R12 ;  /* 0x000000ffff177224 */ /* 0x000fe400078e000c */
.L_x_19308:
[----:B------:R-:W-:Y:S05]  /*26cc0*/  BSYNC B1 ;  /* 0x0000000000017941 */ /* 0x000fea0003800000 */
.L_x_19306:
        /* <DEDUP_REMOVED lines=9> */
.L_x_19310:
[----:B------:R-:W-:Y:S01]  /*26d60*/  IMAD.MOV.U32 R26, RZ, RZ, R24 ;  /* 0x000000ffff1a7224 */ /* 0x000fe200078e0018 */
[C---:B------:R-:W-:Y:S01]  /*26d70*/  PRMT R28, R27.reuse, 0x7632, R28 ;  /* 0x000076321b1c7816 */ /* 0x040fe2000000001c */
[----:B------:R-:W-:Y:S01]  /*26d80*/  IMAD.MOV.U32 R24, RZ, RZ, R9 ;  /* 0x000000ffff187224 */ /* 0x000fe200078e0009 */
[----:B------:R-:W-:Y:S02]  /*26d90*/  PRMT R27, R27, 0x5410, R10 ;  /* 0x000054101b1b7816 */ /* 0x000fe4000000000a */
.L_x_19311:
[----:B------:R-:W-:Y:S05]  /*26da0*/  BSYNC B1 ;  /* 0x0000000000017941 */ /* 0x000fea0003800000 */
.L_x_19309:
        /* <DEDUP_REMOVED lines=9> */
.L_x_19313:
[----:B------:R-:W-:Y:S01]  /*26e40*/  IMAD.MOV.U32 R29, RZ, RZ, R26 ;  /* 0x000000ffff1d7224 */ /* 0x000fe200078e001a */
[----:B------:R-:W-:Y:S01]  /*26e50*/  PRMT R28, R14, 0x5432, R28 ;  /* 0x000054320e1c7816 */ /* 0x000fe2000000001c */
[----:B------:R-:W-:Y:S02]  /*26e60*/  IMAD.MOV.U32 R26, RZ, RZ, R8 ;  /* 0x000000ffff1a7224 */ /* 0x000fe400078e0008 */
.L_x_19314:
[----:B------:R-:W-:Y:S05]  /*26e70*/  BSYNC B1 ;  /* 0x0000000000017941 */ /* 0x000fea0003800000 */
.L_x_19312:
        /* <DEDUP_REMOVED lines=9> */
.L_x_19316:
[----:B------:R-:W-:Y:S01]  /*26f10*/  IMAD.MOV.U32 R30, RZ, RZ, R29 ;  /* 0x000000ffff1e7224 */ /* 0x000fe200078e001d */
[----:B------:R-:W-:Y:S01]  /*26f20*/  PRMT R32, R32, 0x7610, R28 ;  /* 0x0000761020207816 */ /* 0x000fe2000000001c */
[----:B------:R-:W-:Y:S01]  /*26f30*/  IMAD.MOV.U32 R29, RZ, RZ, R13 ;  /* 0x000000ffff1d7224 */ /* 0x000fe200078e000d */
[----:B------:R-:W-:Y:S02]  /*26f40*/  PRMT R28, R28, 0x7610, R4 ;  /* 0x000076101c1c7816 */ /* 0x000fe40000000004 */
.L_x_19317:
[----:B------:R-:W-:Y:S05]  /*26f50*/  BSYNC B1 ;  /* 0x0000000000017941 */ /* 0x000fea0003800000 */
.L_x_19315:
        /* <DEDUP_REMOVED lines=9> */
.L_x_19319:
[----:B------:R-:W-:Y:S01]  /*26ff0*/  IMAD.MOV.U32 R31, RZ, RZ, R30 ;  /* 0x000000ffff1f7224 */ /* 0x000fe200078e001e */
[----:B------:R-:W-:Y:S01]  /*27000*/  PRMT R32, R32, 0x7632, R10 ;  /* 0x0000763220207816 */ /* 0x000fe2000000000a */
[----:B------:R-:W-:Y:S02]  /*27010*/  IMAD.MOV.U32 R30, RZ, RZ, R11 ;  /* 0x000000ffff1e7224 */ /* 0x000fe400078e000b */
.L_x_19320:
[----:B------:R-:W-:Y:S05]  /*27020*/  BSYNC B1 ;  /* 0x0000000000017941 */ /* 0x000fea0003800000 */
.L_x_19318:
        /* <DEDUP_REMOVED lines=30> */
.L_x_19322:
[----:B--23--:R-:W-:Y:S01]  /*27210*/  IMAD.MOV.U32 R2, RZ, RZ, R3 ;  /* 0x000000ffff027224 */ /* 0x00cfe200078e0003 */
[C---:B------:R-:W-:Y:S01]  /*27220*/  PRMT R17, R7.reuse, 0x7632, R17 ;  /* 0x0000763207117816 */ /* 0x040fe20000000011 */
[----:B------:R-:W-:Y:S01]  /*27230*/  IMAD.MOV.U32 R3, RZ, RZ, R22 ;  /* 0x000000ffff037224 */ /* 0x000fe200078e0016 */
[----:B------:R-:W-:Y:S02]  /*27240*/  PRMT R7, R7, 0x5410, R7 ;  /* 0x0000541007077816 */ /* 0x000fe40000000007 */
.L_x_19323:
[----:B------:R-:W-:Y:S05]  /*27250*/  BSYNC B1 ;  /* 0x0000000000017941 */ /* 0x000fea0003800000 */
.L_x_19321:
        /* <DEDUP_REMOVED lines=9> */
.L_x_19325:
[----:B------:R-:W-:Y:S01]  /*272f0*/  IMAD.MOV.U32 R25, RZ, RZ, R2 ;  /* 0x000000ffff197224 */ /* 0x000fe200078e0002 */
[----:B------:R-:W-:Y:S01]  /*27300*/  PRMT R7, R17, 0x7610, R7 ;  /* 0x0000761011077816 */ /* 0x000fe20000000007 */
[----:B------:R-:W-:Y:S01]  /*27310*/  IMAD.MOV.U32 R2, RZ, RZ, R23 ;  /* 0x000000ffff027224 */ /* 0x000fe200078e0017 */
[----:B------:R-:W-:Y:S02]  /*27320*/  PRMT R17, R27, 0x7610, R17 ;  /* 0x000076101b117816 */ /* 0x000fe40000000011 */
.L_x_19326:
[----:B------:R-:W-:Y:S05]  /*27330*/  BSYNC B1 ;  /* 0x0000000000017941 */ /* 0x000fea0003800000 */
.L_x_19324:
        /* <DEDUP_REMOVED lines=9> */
.L_x_19328:
[----:B------:R-:W-:Y:S01]  /*273d0*/  IMAD.MOV.U32 R23, RZ, RZ, R25 ;  /* 0x000000ffff177224 */ /* 0x000fe200078e0019 */
[--C-:B------:R-:W-:Y:S01]  /*273e0*/  PRMT R17, R17, 0x5410, R7.reuse ;  /* 0x0000541011117816 */ /* 0x100fe20000000007 */
[----:B------:R-:W-:Y:S01]  /*273f0*/  IMAD.MOV.U32 R25, RZ, RZ, R24 ;  /* 0x000000ffff197224 */ /* 0x000fe200078e0018 */
[----:B------:R-:W-:Y:S02]  /*27400*/  PRMT R7, R27, 0x7632, R7 ;  /* 0x000076321b077816 */ /* 0x000fe40000000007 */
.L_x_19329:
[----:B------:R-:W-:Y:S05]  /*27410*/  BSYNC B1 ;  /* 0x0000000000017941 */ /* 0x000fea0003800000 */
.L_x_19327:
        /* <DEDUP_REMOVED lines=9> */
.L_x_19331:
[----:B------:R-:W-:Y:S01]  /*274b0*/  IMAD.MOV.U32 R18, RZ, RZ, R23 ;  /* 0x000000ffff127224 */ /* 0x000fe200078e0017 */
[----:B------:R-:W-:Y:S01]  /*274c0*/  PRMT R22, R22, 0x7610, R17 ;  /* 0x0000761016167816 */ /* 0x000fe20000000011 */
[----:B------:R-:W-:Y:S01]  /*274d0*/  IMAD.MOV.U32 R23, RZ, RZ, R26 ;  /* 0x000000ffff177224 */ /* 0x000fe200078e001a */
[----:B------:R-:W-:Y:S02]  /*274e0*/  PRMT R17, R17, 0x5410, R28 ;  /* 0x0000541011117816 */ /* 0x000fe4000000001c */
.L_x_19332:
[----:B------:R-:W-:Y:S05]  /*274f0*/  BSYNC B1 ;  /* 0x0000000000017941 */ /* 0x000fea0003800000 */
.L_x_19330:
        /* <DEDUP_REMOVED lines=9> */
.L_x_19334:
[----:B------:R-:W-:Y:S01]  /*27590*/  IMAD.MOV.U32 R27, RZ, RZ, R18 ;  /* 0x000000ffff1b7224 */ /* 0x000fe200078e0012 */
[----:B------:R-:W-:Y:S01]  /*275a0*/  PRMT R24, R24, 0x7610, R22 ;  /* 0x0000761018187816 */ /* 0x000fe20000000016 */
[----:B------:R-:W-:Y:S01]  /*275b0*/  IMAD.MOV.U32 R18, RZ, RZ, R29 ;  /* 0x000000ffff127224 */ /* 0x000fe200078e001d */
[----:B------:R-:W-:Y:S02]  /*275c0*/  PRMT R22, R22, 0x7610, R28 ;  /* 0x0000761016167816 */ /* 0x000fe4000000001c */
.L_x_19335:
[----:B------:R-:W-:Y:S05]  /*275d0*/  BSYNC B1 ;  /* 0x0000000000017941 */ /* 0x000fea0003800000 */
.L_x_19333:
        /* <DEDUP_REMOVED lines=9> */
.L_x_19337:
[----:B------:R-:W-:Y:S01]  /*27670*/  IMAD.MOV.U32 R26, RZ, RZ, R27 ;  /* 0x000000ffff1a7224 */ /* 0x000fe200078e001b */
[----:B------:R-:W-:Y:S01]  /*27680*/  PRMT R28, R28, 0x7610, R24 ;  /* 0x000076101c1c7816 */ /* 0x000fe20000000018 */
[----:B------:R-:W-:Y:S01]  /*27690*/  IMAD.MOV.U32 R27, RZ, RZ, R30 ;  /* 0x000000ffff1b7224 */ /* 0x000fe200078e001e */
[----:B------:R-:W-:Y:S02]  /*276a0*/  PRMT R24, R24, 0x7610, R32 ;  /* 0x0000761018187816 */ /* 0x000fe40000000020 */
.L_x_19338:
[----:B------:R-:W-:Y:S05]  /*276b0*/  BSYNC B1 ;  /* 0x0000000000017941 */ /* 0x000fea0003800000 */
.L_x_19336:
        /* <DEDUP_REMOVED lines=9> */
.L_x_19340:
[----:B------:R-:W-:Y:S01]  /*27750*/  IMAD.MOV.U32 R29, RZ, RZ, R26 ;  /* 0x000000ffff1d7224 */ /* 0x000fe200078e001a */
[C---:B------:R-:W-:Y:S01]  /*27760*/  PRMT R22, R28.reuse, 0x7632, R22 ;  /* 0x000076321c167816 */ /* 0x040fe20000000016 */
[----:B------:R-:W-:Y:S01]  /*27770*/  IMAD.MOV.U32 R26, RZ, RZ, R31 ;  /* 0x000000ffff1a7224 */ /* 0x000fe200078e001f */
[----:B------:R-:W-:Y:S02]  /*27780*/  PRMT R28, R28, 0x5410, R32 ;  /* 0x000054101c1c7816 */ /* 0x000fe40000000020 */
.L_x_19341:
[----:B------:R-:W-:Y:S05]  /*27790*/  BSYNC B1 ;  /* 0x0000000000017941 */ /* 0x000fea0003800000 */
.L_x_19339:
        /* <DEDUP_REMOVED lines=16> */
.L_x_19343:
[----:B------:R-:W-:Y:S01]  /*278a0*/  IMAD.MOV.U32 R10, RZ, RZ, R3 ;  /* 0x000000ffff0a7224 */ /* 0x000fe200078e0003 */
[C---:B------:R-:W-:Y:S01]  /*278b0*/  PRMT R19, R7.reuse, 0x7632, R19 ;  /* 0x0000763207137816 */ /* 0x040fe20000000013 */
[----:B------:R-:W-:Y:S01]  /*278c0*/  IMAD.MOV.U32 R3, RZ, RZ, R2 ;  /* 0x000000ffff037224 */ /* 0x000fe200078e0002 */
[----:B------:R-:W-:Y:S02]  /*278d0*/  PRMT R7, R7, 0x5410, R17 ;  /* 0x0000541007077816 */ /* 0x000fe40000000011 */
.L_x_19344:
[----:B------:R-:W-:Y:S05]  /*278e0*/  BSYNC B1 ;  /* 0x0000000000017941 */ /* 0x000fea0003800000 */
.L_x_19342:
        /* <DEDUP_REMOVED lines=9> */
.L_x_19346:
[----:B------:R-:W-:Y:S01]  /*27980*/  IMAD.MOV.U32 R2, RZ, RZ, R10 ;  /* 0x000000ffff027224 */ /* 0x000fe200078e000a */
[----:B------:R-:W-:Y:S01]  /*27990*/  PRMT R17, R19, 0x7610, R17 ;  /* 0x0000761013117816 */ /* 0x000fe20000000011 */
[----:B------:R-:W-:Y:S01]  /*279a0*/  IMAD.MOV.U32 R10, RZ, RZ, R25 ;  /* 0x000000ffff0a7224 */ /* 0x000fe200078e0019 */
[----:B------:R-:W-:Y:S02]  /*279b0*/  PRMT R19, R7, 0x7610, R19 ;  /* 0x0000761007137816 */ /* 0x000fe40000000013 */
.L_x_19347:
[----:B------:R-:W-:Y:S05]  /*279c0*/  BSYNC B1 ;  /* 0x0000000000017941 */ /* 0x000fea0003800000 */
.L_x_19345:
        /* <DEDUP_REMOVED lines=9> */
.L_x_19349:
[----:B------:R-:W-:Y:S01]  /*27a60*/  IMAD.MOV.U32 R25, RZ, RZ, R2 ;  /* 0x000000ffff197224 */ /* 0x000fe200078e0002 */
[----:B------:R-:W-:Y:S01]  /*27a70*/  PRMT R19, R19, 0x5410, R17 ;  /* 0x0000541013137816 */ /* 0x000fe20000000011 */
[----:B------:R-:W-:Y:S01]  /*27a80*/  IMAD.MOV.U32 R2, RZ, RZ, R23 ;  /* 0x000000ffff027224 */ /* 0x000fe200078e0017 */
[----:B------:R-:W-:Y:S02]  /*27a90*/  PRMT R17, R17, 0x7632, R17 ;  /* 0x0000763211117816 */ /* 0x000fe40000000011 */
.L_x_19350:
[----:B------:R-:W-:Y:S05]  /*27aa0*/  BSYNC B1 ;  /* 0x0000000000017941 */ /* 0x000fea0003800000 */
.L_x_19348:
        /* <DEDUP_REMOVED lines=9> */
.L_x_19352:
[----:B------:R-:W-:Y:S01]  /*27b40*/  IMAD.MOV.U32 R30, RZ, RZ, R25 ;  /* 0x000000ffff1e7224 */ /* 0x000fe200078e0019 */
[----:B------:R-:W-:Y:S01]  /*27b50*/  PRMT R17, R17, 0x7610, R19 ;  /* 0x0000761011117816 */ /* 0x000fe20000000013 */
[----:B------:R-:W-:Y:S01]  /*27b60*/  IMAD.MOV.U32 R25, RZ, RZ, R18 ;  /* 0x000000ffff197224 */ /* 0x000fe200078e0012 */
[----:B------:R-:W-:Y:S02]  /*27b70*/  PRMT R19, R19, 0x7610, R22 ;  /* 0x0000761013137816 */ /* 0x000fe40000000016 */
.L_x_19353:
[----:B------:R-:W-:Y:S05]  /*27b80*/  BSYNC B1 ;  /* 0x0000000000017941 */ /* 0x000fea0003800000 */
.L_x_19351:
        /* <DEDUP_REMOVED lines=9> */
.L_x_19355:
[----:B------:R-:W-:Y:S01]  /*27c20*/  IMAD.MOV.U32 R23, RZ, RZ, R30 ;  /* 0x000000ffff177224 */ /* 0x000fe200078e001e */
[----:B------:R-:W-:Y:S01]  /*27c30*/  PRMT R18, R18, 0x7610, R17 ;  /* 0x0000761012127816 */ /* 0x000fe20000000011 */
[----:B------:R-:W-:Y:S01]  /*27c40*/  IMAD.MOV.U32 R30, RZ, RZ, R27 ;  /* 0x000000ffff1e7224 */ /* 0x000fe200078e001b */
[----:B------:R-:W-:Y:S02]  /*27c50*/  PRMT R17, R17, 0x7610, R24 ;  /* 0x0000761011117816 */ /* 0x000fe40000000018 */
.L_x_19356:
[----:B------:R-:W-:Y:S05]  /*27c60*/  BSYNC B1 ;  /* 0x0000000000017941 */ /* 0x000fea0003800000 */
.L_x_19354:
        /* <DEDUP_REMOVED lines=9> */
.L_x_19358:
[----:B------:R-:W-:Y:S01]  /*27d00*/  IMAD.MOV.U32 R24, RZ, RZ, R23 ;  /* 0x000000ffff187224 */ /* 0x000fe200078e0017 */
[----:B------:R-:W-:Y:S01]  /*27d10*/  PRMT R22, R22, 0x7610, R18 ;  /* 0x0000761016167816 */ /* 0x000fe20000000012 */
[----:B------:R-:W-:Y:S01]  /*27d20*/  IMAD.MOV.U32 R23, RZ, RZ, R26 ;  /* 0x000000ffff177224 */ /* 0x000fe200078e001a */
[----:B------:R-:W-:Y:S02]  /*27d30*/  PRMT R18, R18, 0x7610, R28 ;  /* 0x0000761012127816 */ /* 0x000fe4000000001c */
.L_x_19359:
[----:B------:R-:W-:Y:S05]  /*27d40*/  BSYNC B1 ;  /* 0x0000000000017941 */ /* 0x000fea0003800000 */
.L_x_19357:
        /* <DEDUP_REMOVED lines=9> */
.L_x_19361:
[----:B------:R-:W-:Y:S01]  /*27de0*/  IMAD.MOV.U32 R26, RZ, RZ, R24 ;  /* 0x000000ffff1a7224 */ /* 0x000fe200078e0018 */
[C---:B------:R-:W-:Y:S01]  /*27df0*/  PRMT R7, R22.reuse, 0x7632, R7 ;  /* 0x0000763216077816 */ /* 0x040fe20000000007 */
[----:B------:R-:W-:Y:S01]  /*27e00*/  IMAD.MOV.U32 R24, RZ, RZ, R29 ;  /* 0x000000ffff187224 */ /* 0x000fe200078e001d */
[----:B------:R-:W-:Y:S02]  /*27e10*/  PRMT R22, R22, 0x5410, R22 ;  /* 0x0000541016167816 */ /* 0x000fe40000000016 */
.L_x_19362:
[----:B------:R-:W-:Y:S05]  /*27e20*/  BSYNC B1 ;  /* 0x0000000000017941 */ /* 0x000fea0003800000 */
.L_x_19360:
        /* <DEDUP_REMOVED lines=16> */
.L_x_19364:
[----:B------:R-:W-:Y:S01]  /*27f30*/  IMAD.MOV.U32 R12, RZ, RZ, R3 ;  /* 0x000000ffff0c7224 */ /* 0x000fe200078e0003 */
[C---:B------:R-:W-:Y:S01]  /*27f40*/  PRMT R18, R7.reuse, 0x7632, R18 ;  /* 0x0000763207127816 */ /* 0x040fe20000000012 */
[----:B------:R-:W-:Y:S01]  /*27f50*/  IMAD.MOV.U32 R3, RZ, RZ, R10 ;  /* 0x000000ffff037224 */ /* 0x000fe200078e000a */
[----:B------:R-:W-:Y:S02]  /*27f60*/  PRMT R7, R7, 0x5410, R19 ;  /* 0x0000541007077816 */ /* 0x000fe40000000013 */
.L_x_19365:
[----:B------:R-:W-:Y:S05]  /*27f70*/  BSYNC B1 ;  /* 0x0000000000017941 */ /* 0x000fea0003800000 */
.L_x_19363:
        /* <DEDUP_REMOVED lines=9> */
.L_x_19367:
[----:B------:R-:W-:Y:S01]  /*28010*/  IMAD.MOV.U32 R10, RZ, RZ, R12 ;  /* 0x000000ffff0a7224 */ /* 0x000fe200078e000c */
[----:B------:R-:W-:Y:S01]  /*28020*/  PRMT R19, R18, 0x7610, R19 ;  /* 0x0000761012137816 */ /* 0x000fe20000000013 */
[----:B------:R-:W-:Y:S01]  /*28030*/  IMAD.MOV.U32 R12, RZ, RZ, R2 ;  /* 0x000000ffff0c7224 */ /* 0x000fe200078e0002 */
[----:B------:R-:W-:Y:S02]  /*28040*/  PRMT R18, R17, 0x7610, R18 ;  /* 0x0000761011127816 */ /* 0x000fe40000000012 */
.L_x_19368:
[----:B------:R-:W-:Y:S05]  /*28050*/  BSYNC B1 ;  /* 0x0000000000017941 */ /* 0x000fea0003800000 */
.L_x_19366:
        /* <DEDUP_REMOVED lines=9> */
.L_x_19370:
[----:B------:R-:W-:Y:S01]  /*280f0*/  IMAD.MOV.U32 R27, RZ, RZ, R10 ;  /* 0x000000ffff1b7224 */ /* 0x000fe200078e000a */
[C---:B------:R-:W-:Y:S01]  /*28100*/  PRMT R2, R19.reuse, 0x7610, R2 ;  /* 0x0000761013027816 */ /* 0x040fe20000000002 */
[----:B------:R-:W-:Y:S01]  /*28110*/  IMAD.MOV.U32 R10, RZ, RZ, R25 ;  /* 0x000000ffff0a7224 */ /* 0x000fe200078e0019 */
[----:B------:R-:W-:Y:S02]  /*28120*/  PRMT R19, R19, 0x7632, R19 ;  /* 0x0000763213137816 */ /* 0x000fe40000000013 */
.L_x_19371:
[----:B------:R-:W-:Y:S05]  /*28130*/  BSYNC B1 ;  /* 0x0000000000017941 */ /* 0x000fea0003800000 */
.L_x_19369:
        /* <DEDUP_REMOVED lines=9> */
.L_x_19373:
[----:B------:R-:W-:Y:S01]  /*281d0*/  IMAD.MOV.U32 R28, RZ, RZ, R27 ;  /* 0x000000ffff1c7224 */ /* 0x000fe200078e001b */
[----:B------:R-:W-:Y:S01]  /*281e0*/  PRMT R2, R17, 0x5432, R2 ;  /* 0x0000543211027816 */ /* 0x000fe20000000002 */
[----:B------:R-:W-:Y:S02]  /*281f0*/  IMAD.MOV.U32 R27, RZ, RZ, R30 ;  /* 0x000000ffff1b7224 */ /* 0x000fe400078e001e */
.L_x_19374:
[----:B------:R-:W-:Y:S05]  /*28200*/  BSYNC B1 ;  /* 0x0000000000017941 */ /* 0x000fea0003800000 */
.L_x_19372:
        /* <DEDUP_REMOVED lines=9> */
.L_x_19376:
[----:B------:R-:W-:Y:S01]  /*282a0*/  IMAD.MOV.U32 R17, RZ, RZ, R28 ;  /* 0x000000ffff117224 */ /* 0x000fe200078e001c */
[----:B------:R-:W-:Y:S01]  /*282b0*/  PRMT R19, R19, 0x7610, R2 ;  /* 0x0000761013137816 */ /* 0x000fe20000000002 */
[----:B------:R-:W-:Y:S01]  /*282c0*/  IMAD.MOV.U32 R28, RZ, RZ, R23 ;  /* 0x000000ffff1c7224 */ /* 0x000fe200078e0017 */
[----:B------:R-:W-:Y:S02]  /*282d0*/  PRMT R2, R2, 0x7610, R18 ;  /* 0x0000761002027816 */ /* 0x000fe40000000012 */
.L_x_19377:
[----:B------:R-:W-:Y:S05]  /*282e0*/  BSYNC B1 ;  /* 0x0000000000017941 */ /* 0x000fea0003800000 */
.L_x_19375:
        /* <DEDUP_REMOVED lines=9> */
.L_x_19379:
[C---:B------:R-:W-:Y:S01]  /*28380*/  PRMT R22, R19.reuse, 0x7632, R22 ;  /* 0x0000763213167816 */ /* 0x040fe20000000016 */
[----:B------:R-:W-:Y:S02]  /*28390*/  IMAD.MOV.U32 R23, RZ, RZ, R17 ;  /* 0x000000ffff177224 */ /* 0x000fe400078e0011 */
[----:B------:R-:W-:Y:S01]  /*283a0*/  IMAD.MOV.U32 R17, RZ, RZ, R24 ;  /* 0x000000ffff117224 */ /* 0x000fe200078e0018 */
[----:B------:R-:W-:Y:S02]  /*283b0*/  PRMT R19, R19, 0x7610, R22 ;  /* 0x0000761013137816 */ /* 0x000fe40000000016 */
.L_x_19380:
[----:B------:R-:W-:Y:S05]  /*283c0*/  BSYNC B1 ;  /* 0x0000000000017941 */ /* 0x000fea0003800000 */
.L_x_19378:
        /* <DEDUP_REMOVED lines=9> */
.L_x_19382:
[----:B------:R-:W-:Y:S01]  /*28460*/  IMAD.MOV.U32 R24, RZ, RZ, R23 ;  /* 0x000000ffff187224 */ /* 0x000fe200078e0017 */
[----:B------:R-:W-:Y:S01]  /*28470*/  PRMT R18, R18, 0x5410, R22 ;  /* 0x0000541012127816 */ /* 0x000fe20000000016 */
[----:B------:R-:W-:Y:S01]  /*28480*/  IMAD.MOV.U32 R23, RZ, RZ, R26 ;  /* 0x000000ffff177224 */ /* 0x000fe200078e001a */
[----:B------:R-:W-:Y:S02]  /*28490*/  PRMT R22, R7, 0x7610, R22 ;  /* 0x0000761007167816 */ /* 0x000fe40000000016 */
.L_x_19383:
[----:B------:R-:W-:Y:S05]  /*284a0*/  BSYNC B1 ;  /* 0x0000000000017941 */ /* 0x000fea0003800000 */
.L_x_19381:
        /* <DEDUP_REMOVED lines=16> */
.L_x_19385:
[----:B------:R-:W-:Y:S01]  /*285b0*/  IMAD.MOV.U32 R11, RZ, RZ, R3 ;  /* 0x000000ffff0b7224 */ /* 0x000fe200078e0003 */
[----:B------:R-:W-:Y:S01]  /*285c0*/  PRMT R7, R7, 0x5432, R18 ;  /* 0x0000543207077816 */ /* 0x000fe20000000012 */
[----:B------:R-:W-:Y:S02]  /*285d0*/  IMAD.MOV.U32 R3, RZ, RZ, R12 ;  /* 0x000000ffff037224 */ /* 0x000fe400078e000c */
.L_x_19386:
[----:B------:R-:W-:Y:S05]  /*285e0*/  BSYNC B1 ;  /* 0x0000000000017941 */ /* 0x000fea0003800000 */
.L_x_19384:
        /* <DEDUP_REMOVED lines=9> */
.L_x_19388:
[----:B------:R-:W-:Y:S01]  /*28680*/  IMAD.MOV.U32 R12, RZ, RZ, R11 ;  /* 0x000000ffff0c7224 */ /* 0x000fe200078e000b */
[--C-:B------:R-:W-:Y:S01]  /*28690*/  PRMT R13, R13, 0x5410, R7.reuse ;  /* 0x000054100d0d7816 */ /* 0x100fe20000000007 */
[----:B------:R-:W-:Y:S01]  /*286a0*/  IMAD.MOV.U32 R11, RZ, RZ, R10 ;  /* 0x000000ffff0b7224 */ /* 0x000fe200078e000a */
[----:B------:R-:W-:Y:S02]  /*286b0*/  PRMT R7, R19, 0x7610, R7 ;  /* 0x0000761013077816 */ /* 0x000fe40000000007 */
.L_x_19389:
[----:B------:R-:W-:Y:S05]  /*286c0*/  BSYNC B1 ;  /* 0x0000000000017941 */ /* 0x000fea0003800000 */
.L_x_19387:
        /* <DEDUP_REMOVED lines=9> */
.L_x_19391:
[----:B------:R-:W-:Y:S01]  /*28760*/  IMAD.MOV.U32 R25, RZ, RZ, R12 ;  /* 0x000000ffff197224 */ /* 0x000fe200078e000c */
[----:B------:R-:W-:Y:S01]  /*28770*/  PRMT R10, R10, 0x7610, R13 ;  /* 0x000076100a0a7816 */ /* 0x000fe2000000000d */
[----:B------:R-:W-:Y:S01]  /*28780*/  IMAD.MOV.U32 R12, RZ, RZ, R27 ;  /* 0x000000ffff0c7224 */ /* 0x000fe200078e001b */
[----:B------:R-:W-:Y:S02]  /*28790*/  PRMT R13, R13, 0x5410, R2 ;  /* 0x000054100d0d7816 */ /* 0x000fe40000000002 */
.L_x_19392:
[----:B------:R-:W-:Y:S05]  /*287a0*/  BSYNC B1 ;  /* 0x0000000000017941 */ /* 0x000fea0003800000 */
.L_x_19390:
        /* <DEDUP_REMOVED lines=9> */
.L_x_19394:
[C---:B------:R-:W-:Y:S01]  /*28840*/  PRMT R2, R10.reuse, 0x7632, R2 ;  /* 0x000076320a027816 */ /* 0x040fe20000000002 */
[----:B------:R-:W-:Y:S02]  /*28850*/  IMAD.MOV.U32 R26, RZ, RZ, R25 ;  /* 0x000000ffff1a7224 */ /* 0x000fe400078e0019 */
[----:B------:R-:W-:Y:S01]  /*28860*/  IMAD.MOV.U32 R25, RZ, RZ, R28 ;  /* 0x000000ffff197224 */ /* 0x000fe200078e001c */
[----:B------:R-:W-:Y:S02]  /*28870*/  PRMT R10, R10, 0x7610, R2 ;  /* 0x000076100a0a7816 */ /* 0x000fe40000000002 */
.L_x_19395:
[----:B------:R-:W-:Y:S05]  /*28880*/  BSYNC B1 ;  /* 0x0000000000017941 */ /* 0x000fea0003800000 */
.L_x_19393:
        /* <DEDUP_REMOVED lines=9> */
.L_x_19397:
[----:B------:R-:W-:Y:S01]  /*28920*/  IMAD.MOV.U32 R28, RZ, RZ, R26 ;  /* 0x000000ffff1c7224 */ /* 0x000fe200078e001a */
[----:B------:R-:W-:Y:S01]  /*28930*/  PRMT R2, R19, 0x5432, R2 ;  /* 0x0000543213027816 */ /* 0x000fe20000000002 */
[----:B------:R-:W-:Y:S02]  /*28940*/  IMAD.MOV.U32 R26, RZ, RZ, R17 ;  /* 0x000000ffff1a7224 */ /* 0x000fe400078e0011 */
.L_x_19398:
[----:B------:R-:W-:Y:S05]  /*28950*/  BSYNC B1 ;  /* 0x0000000000017941 */ /* 0x000fea0003800000 */
.L_x_19396:
        /* <DEDUP_REMOVED lines=9> */
.L_x_19400:
[----:B------:R-:W-:Y:S01]  /*289f0*/  IMAD.MOV.U32 R17, RZ, RZ, R28 ;  /* 0x000000ffff117224 */ /* 0x000fe200078e001c */
[----:B------:R-:W-:Y:S01]  /*28a00*/  PRMT R19, R19, 0x7610, R2 ;  /* 0x0000761013137816 */ /* 0x000fe20000000002 */
[----:B------:R-:W-:Y:S01]  /*28a10*/  IMAD.MOV.U32 R28, RZ, RZ, R23 ;  /* 0x000000ffff1c7224 */ /* 0x000fe200078e0017 */
[----:B------:R-:W-:Y:S02]  /*28a20*/  PRMT R2, R2, 0x5410, R22 ;  /* 0x0000541002027816 */ /* 0x000fe40000000016 */
.L_x_19401:
[----:B------:R-:W-:Y:S05]  /*28a30*/  BSYNC B1 ;  /* 0x0000000000017941 */ /* 0x000fea0003800000 */
.L_x_19399:
        /* <DEDUP_REMOVED lines=9> */
.L_x_19403:
[----:B------:R-:W-:Y:S01]  /*28ad0*/  IMAD.MOV.U32 R22, RZ, RZ, R17 ;  /* 0x000000ffff167224 */ /* 0x000fe200078e0011 */
[C---:B------:R-:W-:Y:S01]  /*28ae0*/  PRMT R10, R19.reuse, 0x7632, R10 ;  /* 0x00007632130a7816 */ /* 0x040fe2000000000a */
[----:B------:R-:W-:Y:S01]  /*28af0*/  IMAD.MOV.U32 R17, RZ, RZ, R24 ;  /* 0x000000ffff117224 */ /* 0x000fe200078e0018 */
[----:B------:R-:W-:Y:S02]  /*28b00*/  PRMT R19, R19, 0x7610, R18 ;  /* 0x0000761013137816 */ /* 0x000fe40000000012 */
.L_x_19404:
[----:B------:R-:W-:Y:S05]  /*28b10*/  BSYNC B1 ;  /* 0x0000000000017941 */ /* 0x000fea0003800000 */
.L_x_19402:
        /* <DEDUP_REMOVED lines=16> */
.L_x_19406:
[----:B------:R-:W-:Y:S01]  /*28c20*/  IMAD.MOV.U32 R14, RZ, RZ, R3 ;  /* 0x000000ffff0e7224 */ /* 0x000fe200078e0003 */
[C---:B------:R-:W-:Y:S01]  /*28c30*/  PRMT R13, R7.reuse, 0x7632, R13 ;  /* 0x00007632070d7816 */ /* 0x040fe2000000000d */
[----:B------:R-:W-:Y:S01]  /*28c40*/  IMAD.MOV.U32 R3, RZ, RZ, R11 ;  /* 0x000000ffff037224 */ /* 0x000fe200078e000b */
[----:B------:R-:W-:Y:S02]  /*28c50*/  PRMT R7, R7, 0x5410, R7 ;  /* 0x0000541007077816 */ /* 0x000fe40000000007 */
.L_x_19407:
[----:B------:R-:W-:Y:S05]  /*28c60*/  BSYNC B1 ;  /* 0x0000000000017941 */ /* 0x000fea0003800000 */
.L_x_19405:
        /* <DEDUP_REMOVED lines=9> */
.L_x_19409:
[----:B------:R-:W-:Y:S01]  /*28d00*/  IMAD.MOV.U32 R18, RZ, RZ, R14 ;  /* 0x000000ffff127224 */ /* 0x000fe200078e000e */
[--C-:B------:R-:W-:Y:S01]  /*28d10*/  PRMT R11, R11, 0x5410, R13.reuse ;  /* 0x000054100b0b7816 */ /* 0x100fe2000000000d */
[----:B------:R-:W-:Y:S01]  /*28d20*/  IMAD.MOV.U32 R14, RZ, RZ, R12 ;  /* 0x000000ffff0e7224 */ /* 0x000fe200078e000c */
[----:B------:R-:W-:Y:S02]  /*28d30*/  PRMT R13, R13, 0x7632, R13 ;  /* 0x000076320d0d7816 */ /* 0x000fe4000000000d */
.L_x_19410:
[----:B------:R-:W-:Y:S05]  /*28d40*/  BSYNC B1 ;  /* 0x0000000000017941 */ /* 0x000fea0003800000 */
.L_x_19408:
        /* <DEDUP_REMOVED lines=9> */
.L_x_19412:
[----:B------:R-:W-:Y:S01]  /*28de0*/  IMAD.MOV.U32 R23, RZ, RZ, R18 ;  /* 0x000000ffff177224 */ /* 0x000fe200078e0012 */
[----:B------:R-:W-:Y:S01]  /*28df0*/  PRMT R12, R12, 0x7610, R11 ;  /* 0x000076100c0c7816 */ /* 0x000fe2000000000b */
[----:B------:R-:W-:Y:S01]  /*28e00*/  IMAD.MOV.U32 R18, RZ, RZ, R25 ;  /* 0x000000ffff127224 */ /* 0x000fe200078e0019 */
[----:B------:R-:W-:Y:S02]  /*28e10*/  PRMT R11, R11, 0x7610, R10 ;  /* 0x000076100b0b7816 */ /* 0x000fe4000000000a */
.L_x_19413:
[----:B------:R-:W-:Y:S05]  /*28e20*/  BSYNC B1 ;  /* 0x0000000000017941 */ /* 0x000fea0003800000 */
.L_x_19411:
        /* <DEDUP_REMOVED lines=9> */
.L_x_19415:
[----:B------:R-:W-:Y:S01]  /*28ec0*/  IMAD.MOV.U32 R25, RZ, RZ, R23 ;  /* 0x000000ffff197224 */ /* 0x000fe200078e0017 */
[----:B------:R-:W-:Y:S01]  /*28ed0*/  PRMT R10, R10, 0x7610, R12 ;  /* 0x000076100a0a7816 */ /* 0x000fe2000000000c */
[----:B------:R-:W-:Y:S01]  /*28ee0*/  IMAD.MOV.U32 R23, RZ, RZ, R26 ;  /* 0x000000ffff177224 */ /* 0x000fe200078e001a */
[----:B------:R-:W-:Y:S02]  /*28ef0*/  PRMT R12, R12, 0x5410, R2 ;  /* 0x000054100c0c7816 */ /* 0x000fe40000000002 */
.L_x_19416:
[----:B------:R-:W-:Y:S05]  /*28f00*/  BSYNC B1 ;  /* 0x0000000000017941 */ /* 0x000fea0003800000 */
.L_x_19414:
        /* <DEDUP_REMOVED lines=9> */
.L_x_19418:
[C---:B------:R-:W-:Y:S01]  /*28fa0*/  PRMT R2, R10.reuse, 0x7632, R2 ;  /* 0x000076320a027816 */ /* 0x040fe20000000002 */
[----:B------:R-:W-:Y:S02]  /*28fb0*/  IMAD.MOV.U32 R24, RZ, RZ, R25 ;  /* 0x000000ffff187224 */ /* 0x000fe400078e0019 */
[----:B------:R-:W-:Y:S01]  /*28fc0*/  IMAD.MOV.U32 R25, RZ, RZ, R28 ;  /* 0x000000ffff197224 */ /* 0x000fe200078e001c */
[----:B------:R-:W-:Y:S02]  /*28fd0*/  PRMT R10, R10, 0x7610, R2 ;  /* 0x000076100a0a7816 */ /* 0x000fe40000000002 */
.L_x_19419:
[----:B------:R-:W-:Y:S05]  /*28fe0*/  BSYNC B1 ;  /* 0x0000000000017941 */ /* 0x000fea0003800000 */
.L_x_19417:
        /* <DEDUP_REMOVED lines=9> */
.L_x_19421:
[----:B------:R-:W-:Y:S01]  /*29080*/  IMAD.MOV.U32 R27, RZ, RZ, R24 ;  /* 0x000000ffff1b7224 */ /* 0x000fe200078e0018 */
[----:B------:R-:W-:Y:S01]  /*29090*/  PRMT R2, R19, 0x5432, R2 ;  /* 0x0000543213027816 */ /* 0x000fe20000000002 */
[----:B------:R-:W-:Y:S02]  /*290a0*/  IMAD.MOV.U32 R24, RZ, RZ, R17 ;  /* 0x000000ffff187224 */ /* 0x000fe400078e0011 */
.L_x_19422:
[----:B------:R-:W-:Y:S05]  /*290b0*/  BSYNC B1 ;  /* 0x0000000000017941 */ /* 0x000fea0003800000 */
.L_x_19420:
        /* <DEDUP_REMOVED lines=9> */
.L_x_19424:
[----:B------:R-:W-:Y:S01]  /*29150*/  IMAD.MOV.U32 R17, RZ, RZ, R27 ;  /* 0x000000ffff117224 */ /* 0x000fe200078e001b */
[C---:B------:R-:W-:Y:S01]  /*29160*/  PRMT R7, R2.reuse, 0x7632, R7 ;  /* 0x0000763202077816 */ /* 0x040fe20000000007 */
[----:B------:R-:W-:Y:S01]  /*29170*/  IMAD.MOV.U32 R27, RZ, RZ, R22 ;  /* 0x000000ffff1b7224 */ /* 0x000fe200078e0016 */
[----:B------:R-:W-:Y:S02]  /*29180*/  PRMT R2, R2, 0x5410, R10 ;  /* 0x0000541002027816 */ /* 0x000fe4000000000a */
.L_x_19425:
[----:B------:R-:W-:Y:S05]  /*29190*/  BSYNC B1 ;  /* 0x0000000000017941 */ /* 0x000fea0003800000 */
.L_x_19423:
        /* <DEDUP_REMOVED lines=16> */
.L_x_19427:
[----:B------:R-:W-:Y:S01]  /*292a0*/  IMAD.MOV.U32 R15, RZ, RZ, R3 ;  /* 0x000000ffff0f7224 */ /* 0x000fe200078e0003 */
[C---:B------:R-:W-:Y:S01]  /*292b0*/  PRMT R10, R7.reuse, 0x7632, R10 ;  /* 0x00007632070a7816 */ /* 0x040fe2000000000a */
[----:B------:R-:W-:Y:S01]  /*292c0*/  IMAD.MOV.U32 R3, RZ, RZ, R14 ;  /* 0x000000ffff037224 */ /* 0x000fe200078e000e */
[----:B------:R-:W-:Y:S02]  /*292d0*/  PRMT R7, R7, 0x5410, R13 ;  /* 0x0000541007077816 */ /* 0x000fe4000000000d */
.L_x_19428:
[----:B------:R-:W-:Y:S05]  /*292e0*/  BSYNC B1 ;  /* 0x0000000000017941 */ /* 0x000fea0003800000 */
.L_x_19426:
        /* <DEDUP_REMOVED lines=9> */
.L_x_19430:
[----:B------:R-:W-:Y:S01]  /*29380*/  IMAD.MOV.U32 R14, RZ, RZ, R15 ;  /* 0x000000ffff0e7224 */ /* 0x000fe200078e000f */
[----:B------:R-:W-:Y:S01]  /*29390*/  PRMT R13, R13, 0x5410, R10 ;  /* 0x000054100d0d7816 */ /* 0x000fe2000000000a */
[----:B------:R-:W-:Y:S01]  /*293a0*/  IMAD.MOV.U32 R15, RZ, RZ, R18 ;  /* 0x000000ffff0f7224 */ /* 0x000fe200078e0012 */
[----:B------:R-:W-:Y:S02]  /*293b0*/  PRMT R10, R11, 0x7632, R10 ;  /* 0x000076320b0a7816 */ /* 0x000fe4000000000a */
.L_x_19431:
[----:B------:R-:W-:Y:S05]  /*293c0*/  BSYNC B1 ;  /* 0x0000000000017941 */ /* 0x000fea0003800000 */
.L_x_19429:
        /* <DEDUP_REMOVED lines=9> */
.L_x_19433:
[----:B------:R-:W-:Y:S01]  /*29460*/  IMAD.MOV.U32 R18, RZ, RZ, R14 ;  /* 0x000000ffff127224 */ /* 0x000fe200078e000e */
[----:B------:R-:W-:Y:S01]  /*29470*/  PRMT R22, R22, 0x7610, R13 ;  /* 0x0000761016167816 */ /* 0x000fe2000000000d */
[----:B------:R-:W-:Y:S01]  /*29480*/  IMAD.MOV.U32 R14, RZ, RZ, R23 ;  /* 0x000000ffff0e7224 */ /* 0x000fe200078e0017 */
[----:B------:R-:W-:Y:S02]  /*29490*/  PRMT R13, R13, 0x7610, R12 ;  /* 0x000076100d0d7816 */ /* 0x000fe4000000000c */
.L_x_19434:
[----:B------:R-:W-:Y:S05]  /*294a0*/  BSYNC B1 ;  /* 0x0000000000017941 */ /* 0x000fea0003800000 */
.L_x_19432:
        /* <DEDUP_REMOVED lines=9> */
.L_x_19436:
[----:B------:R-:W-:Y:S01]  /*29540*/  IMAD.MOV.U32 R11, RZ, RZ, R18 ;  /* 0x000000ffff0b7224 */ /* 0x000fe200078e0012 */
[----:B------:R-:W-:Y:S01]  /*29550*/  PRMT R19, R19, 0x7610, R22 ;  /* 0x0000761013137816 */ /* 0x000fe20000000016 */
[----:B------:R-:W-:Y:S01]  /*29560*/  IMAD.MOV.U32 R18, RZ, RZ, R25 ;  /* 0x000000ffff127224 */ /* 0x000fe200078e0019 */
[----:B------:R-:W-:Y:S02]  /*29570*/  PRMT R22, R22, 0x7610, R10 ;  /* 0x0000761016167816 */ /* 0x000fe4000000000a */
.L_x_19437:
[----:B------:R-:W-:Y:S05]  /*29580*/  BSYNC B1 ;  /* 0x0000000000017941 */ /* 0x000fea0003800000 */
.L_x_19435:
        /* <DEDUP_REMOVED lines=9> */
.L_x_19439:
[----:B------:R-:W-:Y:S01]  /*29620*/  IMAD.MOV.U32 R12, RZ, RZ, R11 ;  /* 0x000000ffff0c7224 */ /* 0x000fe200078e000b */
[----:B------:R-:W-:Y:S01]  /*29630*/  PRMT R10, R10, 0x7610, R19 ;  /* 0x000076100a0a7816 */ /* 0x000fe20000000013 */
[----:B------:R-:W-:Y:S01]  /*29640*/  IMAD.MOV.U32 R11, RZ, RZ, R24 ;  /* 0x000000ffff0b7224 */ /* 0x000fe200078e0018 */
[----:B------:R-:W-:Y:S02]  /*29650*/  PRMT R19, R19, 0x5410, R2 ;  /* 0x0000541013137816 */ /* 0x000fe40000000002 */
.L_x_19440:
[----:B------:R-:W-:Y:S05]  /*29660*/  BSYNC B1 ;  /* 0x0000000000017941 */ /* 0x000fea0003800000 */
.L_x_19438:
        /* <DEDUP_REMOVED lines=9> */
.L_x_19442:
[----:B------:R-:W-:Y:S01]  /*29700*/  IMAD.MOV.U32 R20, RZ, RZ, R12 ;  /* 0x000000ffff147224 */ /* 0x000fe200078e000c */
[C---:B------:R-:W-:Y:S01]  /*29710*/  PRMT R13, R10.reuse, 0x7632, R13 ;  /* 0x000076320a0d7816 */ /* 0x040fe2000000000d */
[----:B------:R-:W-:Y:S01]  /*29720*/  IMAD.MOV.U32 R12, RZ, RZ, R27 ;  /* 0x000000ffff0c7224 */ /* 0x000fe200078e001b */
[----:B------:R-:W-:Y:S02]  /*29730*/  PRMT R10, R10, 0x7610, R2 ;  /* 0x000076100a0a7816 */ /* 0x000fe40000000002 */
.L_x_19443:
[----:B------:R-:W-:Y:S05]  /*29740*/  BSYNC B1 ;  /* 0x0000000000017941 */ /* 0x000fea0003800000 */
.L_x_19441:
        /* <DEDUP_REMOVED lines=9> */
.L_x_19445:
[----:B------:R-:W-:Y:S01]  /*297e0*/  IMAD.MOV.U32 R2, RZ, RZ, R20 ;  /* 0x000000ffff027224 */ /* 0x000fe200078e0014 */
[----:B------:R-:W-:Y:S01]  /*297f0*/  PRMT R19, R13, 0x7610, R19 ;  /* 0x000076100d137816 */ /* 0x000fe20000000013 */
[----:B------:R-:W-:Y:S01]  /*29800*/  IMAD.MOV.U32 R20, RZ, RZ, R17 ;  /* 0x000000ffff147224 */ /* 0x000fe200078e0011 */
[----:B------:R-:W-:Y:S02]  /*29810*/  PRMT R13, R7, 0x7610, R13 ;  /* 0x00007610070d7816 */ /* 0x000fe4000000000d */
.L_x_19446:
[----:B------:R-:W-:Y:S05]  /*29820*/  BSYNC B1 ;  /* 0x0000000000017941 */ /* 0x000fea0003800000 */
.L_x_19444:
        /* <DEDUP_REMOVED lines=16> */
.L_x_19448:
[----:B------:R-:W-:Y:S01]  /*29930*/  IMAD.MOV.U32 R8, RZ, RZ, R3 ;  /* 0x000000ffff087224 */ /* 0x000fe200078e0003 */
[C---:B------:R-:W-:Y:S01]  /*29940*/  PRMT R24, R7.reuse, 0x7632, R24 ;  /* 0x0000763207187816 */ /* 0x040fe20000000018 */
[----:B------:R-:W-:Y:S01]  /*29950*/  IMAD.MOV.U32 R3, RZ, RZ, R15 ;  /* 0x000000ffff037224 */ /* 0x000fe200078e000f */
[----:B------:R-:W-:Y:S02]  /*29960*/  PRMT R7, R7, 0x5410, R10 ;  /* 0x0000541007077816 */ /* 0x000fe4000000000a */
.L_x_19449:
[----:B------:R-:W-:Y:S05]  /*29970*/  BSYNC B1 ;  /* 0x0000000000017941 */ /* 0x000fea0003800000 */
.L_x_19447:
        /* <DEDUP_REMOVED lines=9> */
.L_x_19451:
[----:B------:R-:W-:Y:S01]  /*29a10*/  IMAD.MOV.U32 R15, RZ, RZ, R8 ;  /* 0x000000ffff0f7224 */ /* 0x000fe200078e0008 */
[----:B------:R-:W-:Y:S01]  /*29a20*/  PRMT R22, R24, 0x7610, R22 ;  /* 0x0000761018167816 */ /* 0x000fe20000000016 */
[----:B------:R-:W-:Y:S01]  /*29a30*/  IMAD.MOV.U32 R8, RZ, RZ, R14 ;  /* 0x000000ffff087224 */ /* 0x000fe200078e000e */
[----:B------:R-:W-:Y:S02]  /*29a40*/  PRMT R24, R13, 0x7632, R24 ;  /* 0x000076320d187816 */ /* 0x000fe40000000018 */
.L_x_19452:
[----:B------:R-:W-:Y:S05]  /*29a50*/  BSYNC B1 ;  /* 0x0000000000017941 */ /* 0x000fea0003800000 */
.L_x_19450:
        /* <DEDUP_REMOVED lines=9> */
.L_x_19454:
[----:B------:R-:W-:Y:S01]  /*29af0*/  IMAD.MOV.U32 R14, RZ, RZ, R15 ;  /* 0x000000ffff0e7224 */ /* 0x000fe200078e000f */
[C---:B------:R-:W-:Y:S01]  /*29b00*/  PRMT R7, R22.reuse, 0x7610, R7 ;  /* 0x0000761016077816 */ /* 0x040fe20000000007 */
[----:B------:R-:W-:Y:S01]  /*29b10*/  IMAD.MOV.U32 R15, RZ, RZ, R18 ;  /* 0x000000ffff0f7224 */ /* 0x000fe200078e0012 */
[----:B------:R-:W-:Y:S02]  /*29b20*/  PRMT R22, R22, 0x7632, R22 ;  /* 0x0000763216167816 */ /* 0x000fe40000000016 */
.L_x_19455:
[----:B------:R-:W-:Y:S05]  /*29b30*/  BSYNC B1 ;  /* 0x0000000000017941 */ /* 0x000fea0003800000 */
.L_x_19453:
        /* <DEDUP_REMOVED lines=9> */
.L_x_19457:
[----:B------:R-:W-:Y:S01]  /*29bd0*/  IMAD.MOV.U32 R17, RZ, RZ, R14 ;  /* 0x000000ffff117224 */ /* 0x000fe200078e000e */
[----:B------:R-:W-:Y:S01]  /*29be0*/  PRMT R18, R18, 0x5410, R7 ;  /* 0x0000541012127816 */ /* 0x000fe20000000007 */
[----:B------:R-:W-:Y:S01]  /*29bf0*/  IMAD.MOV.U32 R14, RZ, RZ, R11 ;  /* 0x000000ffff0e7224 */ /* 0x000fe200078e000b */
[----:B------:R-:W-:Y:S02]  /*29c00*/  PRMT R7, R19, 0x7632, R7 ;  /* 0x0000763213077816 */ /* 0x000fe40000000007 */
.L_x_19458:
[----:B------:R-:W-:Y:S05]  /*29c10*/  BSYNC B1 ;  /* 0x0000000000017941 */ /* 0x000fea0003800000 */
.L_x_19456:
        /* <DEDUP_REMOVED lines=9> */
.L_x_19460:
[----:B------:R-:W-:Y:S01]  /*29cb0*/  IMAD.MOV.U32 R11, RZ, RZ, R17 ;  /* 0x000000ffff0b7224 */ /* 0x000fe200078e0011 */
[----:B------:R-:W-:Y:S01]  /*29cc0*/  PRMT R13, R13, 0x7610, R18 ;  /* 0x000076100d0d7816 */ /* 0x000fe20000000012 */
[----:B------:R-:W-:Y:S01]  /*29cd0*/  IMAD.MOV.U32 R17, RZ, RZ, R12 ;  /* 0x000000ffff117224 */ /* 0x000fe200078e000c */
[----:B------:R-:W-:Y:S02]  /*29ce0*/  PRMT R18, R18, 0x7610, R10 ;  /* 0x0000761012127816 */ /* 0x000fe4000000000a */
.L_x_19461:
[----:B------:R-:W-:Y:S05]  /*29cf0*/  BSYNC B1 ;  /* 0x0000000000017941 */ /* 0x000fea0003800000 */
.L_x_19459:
        /* <DEDUP_REMOVED lines=9> */
.L_x_19463:
[----:B------:R-:W-:Y:S01]  /*29d90*/  IMAD.MOV.U32 R23, RZ, RZ, R11 ;  /* 0x000000ffff177224 */ /* 0x000fe200078e000b */
[C---:B------:R-:W-:Y:S01]  /*29da0*/  PRMT R12, R13.reuse, 0x7632, R12 ;  /* 0x000076320d0c7816 */ /* 0x040fe2000000000c */
[----:B------:R-:W-:Y:S01]  /*29db0*/  IMAD.MOV.U32 R11, RZ, RZ, R20 ;  /* 0x000000ffff0b7224 */ /* 0x000fe200078e0014 */
[----:B------:R-:W-:Y:S02]  /*29dc0*/  PRMT R13, R13, 0x5410, R13 ;  /* 0x000054100d0d7816 */ /* 0x000fe4000000000d */
.L_x_19464:
[----:B------:R-:W-:Y:S05]  /*29dd0*/  BSYNC B1 ;  /* 0x0000000000017941 */ /* 0x000fea0003800000 */
.L_x_19462:
        /* <DEDUP_REMOVED lines=9> */
.L_x_19466:
[----:B------:R-:W-:Y:S01]  /*29e70*/  IMAD.MOV.U32 R10, RZ, RZ, R23 ;  /* 0x000000ffff0a7224 */ /* 0x000fe200078e0017 */
[----:B------:R-:W-:Y:S01]  /*29e80*/  PRMT R12, R19, 0x5410, R12 ;  /* 0x00005410130c7816 */ /* 0x000fe2000000000c */
[----:B------:R-:W-:Y:S02]  /*29e90*/  IMAD.MOV.U32 R23, RZ, RZ, R2 ;  /* 0x000000ffff177224 */ /* 0x000fe400078e0002 */
.L_x_19467:
[----:B------:R-:W-:Y:S05]  /*29ea0*/  BSYNC B1 ;  /* 0x0000000000017941 */ /* 0x000fea0003800000 */
.L_x_19465:
        /* <DEDUP_REMOVED lines=16> */
.L_x_19469:
[C---:B------:R-:W-:Y:S01]  /*29fb0*/  PRMT R33, R7.reuse, 0x7632, R33 ;  /* 0x0000763207217816 */ /* 0x040fe20000000021 */
[----:B------:R-:W-:Y:S01]  /*29fc0*/  IMAD.MOV.U32 R2, RZ, RZ, R3 ;  /* 0x000000ffff027224 */ /* 0x000fe200078e0003 */
[----:B------:R-:W-:Y:S01]  /*29fd0*/  PRMT R7, R7, 0x5410, R24 ;  /* 0x0000541007077816 */ /* 0x000fe20000000018 */
[----:B------:R-:W-:Y:S02]  /*29fe0*/  IMAD.MOV.U32 R3, RZ, RZ, R8 ;  /* 0x000000ffff037224 */ /* 0x000fe400078e0008 */
.L_x_19470:
[----:B------:R-:W-:Y:S05]  /*29ff0*/  BSYNC B1 ;  /* 0x0000000000017941 */ /* 0x000fea0003800000 */
.L_x_19468:
        /* <DEDUP_REMOVED lines=9> */
.L_x_19472:
[--C-:B------:R-:W-:Y:S01]  /*2a090*/  PRMT R32, R32, 0x5410, R33.reuse ;  /* 0x0000541020207816 */ /* 0x100fe20000000021 */
[----:B------:R-:W-:Y:S01]  /*2a0a0*/  IMAD.MOV.U32 R31, RZ, RZ, R2 ;  /* 0x000000ffff1f7224 */ /* 0x000fe200078e0002 */
[----:B------:R-:W-:Y:S01]  /*2a0b0*/  PRMT R33, R22, 0x7610, R33 ;  /* 0x0000761016217816 */ /* 0x000fe20000000021 */
[----:B------:R-:W-:Y:S02]  /*2a0c0*/  IMAD.MOV.U32 R2, RZ, RZ, R15 ;  /* 0x000000ffff027224 */ /* 0x000fe400078e000f */
.L_x_19473:
[----:B------:R-:W-:Y:S05]  /*2a0d0*/  BSYNC B1 ;  /* 0x0000000000017941 */ /* 0x000fea0003800000 */
.L_x_19471:
        /* <DEDUP_REMOVED lines=9> */
.L_x_19475:
[----:B------:R-:W-:Y:S01]  /*2a170*/  IMAD.MOV.U32 R30, RZ, RZ, R31 ;  /* 0x000000ffff1e7224 */ /* 0x000fe200078e001f */
[----:B------:R-:W-:Y:S01]  /*2a180*/  PRMT R32, R32, 0x5432, R7 ;  /* 0x0000543220207816 */ /* 0x000fe20000000007 */
[----:B------:R-:W-:Y:S02]  /*2a190*/  IMAD.MOV.U32 R31, RZ, RZ, R14 ;  /* 0x000000ffff1f7224 */ /* 0x000fe400078e000e */
.L_x_19476:
[----:B------:R-:W-:Y:S05]  /*2a1a0*/  BSYNC B1 ;  /* 0x0000000000017941 */ /* 0x000fea0003800000 */
.L_x_19474:
        /* <DEDUP_REMOVED lines=9> */
.L_x_19478:
[----:B------:R-:W-:Y:S01]  /*2a240*/  PRMT R24, R32, 0x7610, R24 ;  /* 0x0000761020187816 */ /* 0x000fe20000000018 */
[----:B------:R-:W-:Y:S01]  /*2a250*/  IMAD.MOV.U32 R29, RZ, RZ, R30 ;  /* 0x000000ffff1d7224 */ /* 0x000fe200078e001e */
[----:B------:R-:W-:Y:S01]  /*2a260*/  PRMT R32, R18, 0x7632, R32 ;  /* 0x0000763212207816 */ /* 0x000fe20000000020 */
[----:B------:R-:W-:Y:S02]  /*2a270*/  IMAD.MOV.U32 R30, RZ, RZ, R17 ;  /* 0x000000ffff1e7224 */ /* 0x000fe400078e0011 */
.L_x_19479:
[----:B------:R-:W-:Y:S05]  /*2a280*/  BSYNC B1 ;  /* 0x0000000000017941 */ /* 0x000fea0003800000 */
.L_x_19477:
        /* <DEDUP_REMOVED lines=9> */
.L_x_19481:
[----:B------:R-:W-:Y:S01]  /*2a320*/  PRMT R7, R24, 0x7610, R7 ;  /* 0x0000761018077816 */ /* 0x000fe20000000007 */
[----:B------:R-:W-:Y:S01]  /*2a330*/  IMAD.MOV.U32 R28, RZ, RZ, R29 ;  /* 0x000000ffff1c7224 */ /* 0x000fe200078e001d */
[----:B------:R-:W-:Y:S01]  /*2a340*/  PRMT R24, R13, 0x7632, R24 ;  /* 0x000076320d187816 */ /* 0x000fe20000000018 */
[----:B------:R-:W-:Y:S02]  /*2a350*/  IMAD.MOV.U32 R29, RZ, RZ, R11 ;  /* 0x000000ffff1d7224 */ /* 0x000fe400078e000b */
.L_x_19482:
[----:B------:R-:W-:Y:S05]  /*2a360*/  BSYNC B1 ;  /* 0x0000000000017941 */ /* 0x000fea0003800000 */
.L_x_19480:
        /* <DEDUP_REMOVED lines=9> */
.L_x_19484:
[--C-:B------:R-:W-:Y:S01]  /*2a400*/  PRMT R24, R24, 0x5410, R7.reuse ;  /* 0x0000541018187816 */ /* 0x100fe20000000007 */
[----:B------:R-:W-:Y:S01]  /*2a410*/  IMAD.MOV.U32 R27, RZ, RZ, R28 ;  /* 0x000000ffff1b7224 */ /* 0x000fe200078e001c */
[----:B------:R-:W-:Y:S01]  /*2a420*/  PRMT R7, R12, 0x7610, R7 ;  /* 0x000076100c077816 */ /* 0x000fe20000000007 */
[----:B------:R-:W-:Y:S02]  /*2a430*/  IMAD.MOV.U32 R28, RZ, RZ, R23 ;  /* 0x000000ffff1c7224 */ /* 0x000fe400078e0017 */
.L_x_19485:
[----:B------:R-:W-:Y:S05]  /*2a440*/  BSYNC B1 ;  /* 0x0000000000017941 */ /* 0x000fea0003800000 */
.L_x_19483:
        /* <DEDUP_REMOVED lines=9> */
.L_x_19487:
[----:B------:R-:W-:Y:S01]  /*2a4e0*/  PRMT R33, R33, 0x7610, R24 ;  /* 0x0000761021217816 */ /* 0x000fe20000000018 */
[----:B------:R-:W-:Y:S01]  /*2a4f0*/  IMAD.MOV.U32 R26, RZ, RZ, R27 ;  /* 0x000000ffff1a7224 */ /* 0x000fe200078e001b */
[----:B------:R-:W-:Y:S01]  /*2a500*/  PRMT R24, R24, 0x7610, R12 ;  /* 0x0000761018187816 */ /* 0x000fe2000000000c */
[----:B------:R-:W-:Y:S02]  /*2a510*/  IMAD.MOV.U32 R27, RZ, RZ, R10 ;  /* 0x000000ffff1b7224 */ /* 0x000fe400078e000a */
.L_x_19488:
[----:B------:R-:W-:Y:S05]  /*2a520*/  BSYNC B1 ;  /* 0x0000000000017941 */ /* 0x000fea0003800000 */
.L_x_19486:
[----:B------:R-:W-:Y:S02]  /*2a530*/  FADD.FTZ R5, R5, R16 ;  /* 0x0000001005057221 */ /* 0x000fe40000010000 */
.L_x_18312:
[----:B------:R-:W-:Y:S05]  /*2a540*/  BSYNC B0 ;  /* 0x0000000000007941 */ /* 0x000fea0003800000 */
.L_x_18311:
[----:B------:R1:W-:Y:S01]  /*2a550*/  STL.64 [R1+0x20], R2 ;  /* 0x0000200201007387 */ /* 0x0003e20000100a00 */
[----:B------:R-:W-:Y:S03]  /*2a560*/  BSSY B0, `(.L_x_19489) ;  /* 0x00000db000007945 */ /* 0x000fe60003800000 */
[----:B------:R2:W-:Y:S04]  /*2a570*/  STL.64 [R1+0x8], R26 ;  /* 0x0000081a01007387 */ /* 0x0005e80000100a00 */
[----:B------:R2:W-:Y:S01]  /*2a580*/  STL.64 [R1+0x10], R28 ;  /* 0x0000101c01007387 */ /* 0x0005e20000100a00 */
[----:B01----:R-:W-:-:S03]  /*2a590*/  PRMT R2, R33, 0x7632, R24 ;  /* 0x0000763221027816 */ /* 0x003fc60000000018 */
[----:B------:R2:W-:Y:S01]  /*2a5a0*/  STL.64 [R1+0x18], R30 ;  /* 0x0000181e01007387 */ /* 0x0005e20000100a00 */
[----:B------:R-:W-:Y:S02]  /*2a5b0*/  PRMT R3, R7, 0x5410, R24 ;  /* 0x0000541007037816 */ /* 0x000fe40000000018 */
[----:B------:R-:W-:Y:S01]  /*2a5c0*/  PRMT R33, R33, 0x7610, R7 ;  /* 0x0000761021217816 */ /* 0x000fe20000000007 */
[----:B------:R2:W-:Y:S04]  /*2a5d0*/  STL.64 [R1], R4 ;  /* 0x0000000401007387 */ /* 0x0005e80000100a00 */
[----:B------:R2:W-:Y:S04]  /*2a5e0*/  STL.64 [R1+0x28], R2 ;  /* 0x0000280201007387 */ /* 0x0005e80000100a00 */
[----:B------:R2:W-:Y:S01]  /*2a5f0*/  STL.64 [R1+0x30], R32 ;  /* 0x0000302001007387 */ /* 0x0005e20000100a00 */
[----:B------:R-:W-:Y:S05]  /*2a600*/  @P1 BRA `(.L_x_19490) ;  /* 0x00000d0000001947 */ /* 0x000fea0003800000 */
[----:B--2---:R-:W-:-:S05]  /*2a610*/  IMAD.MOV.U32 R2, RZ, RZ, c[0x0][0x184] ;  /* 0x00006100ff027624 */ /* 0x004fca00078e00ff */
        /* <DEDUP_REMOVED lines=18> */
.L_x_19495:
[C---:B------:R-:W-:Y:S02]  /*2a740*/  IADD3 R2, R32.reuse, 0x4, RZ ;  /* 0x0000000420027810 */ /* 0x040fe40007ffe0ff */
[----:B------:R-:W-:-:S03]  /*2a750*/  IADD3 R12, R32, 0x8, RZ ;  /* 0x00000008200c7810 */ /* 0x000fc60007ffe0ff */
[C-C-:B------:R-:W-:Y:S02]  /*2a760*/  IMAD R10, R2.reuse, 0x4, R7.reuse ;  /* 0x00000004020a7824 */ /* 0x140fe400078e0207 */
[--C-:B------:R-:W-:Y:S02]  /*2a770*/  IMAD R2, R2, 0x2, R7.reuse ;  /* 0x0000000202027824 */ /* 0x100fe400078e0207 */
[--C-:B------:R-:W-:Y:S01]  /*2a780*/  IMAD R8, R32, 0x2, R7.reuse ;  /* 0x0000000220087824 */ /* 0x100fe200078e0207 */
[----:B------:R0:W2:Y:S01]  /*2a790*/  LDL.64 R14, [R10] ;  /* 0x000000000a0e7983 */ /* 0x0000a20000100a00 */
[C-C-:B------:R-:W-:Y:S02]  /*2a7a0*/  IMAD R28, R12.reuse, 0x4, R7.reuse ;  /* 0x000000040c1c7824 */ /* 0x140fe400078e0207 */
[--C-:B------:R-:W-:Y:S01]  /*2a7b0*/  IMAD R11, R12, 0x2, R7.reuse ;  /* 0x000000020c0b7824 */ /* 0x100fe200078e0207 */
[----:B------:R-:W-:Y:S01]  /*2a7c0*/  IADD3 R12, R32, 0xc, RZ ;  /* 0x0000000c200c7810 */ /* 0x000fe20007ffe0ff */
[----:B------:R0:W3:Y:S04]  /*2a7d0*/  LDL.64 R16, [R10+0x8] ;  /* 0x000008000a107983 */ /* 0x0000e80000100a00 */
[----:B------:R-:W4:Y:S01]  /*2a7e0*/  LDL.64 R2, [R2+0x20] ;  /* 0x0000200002027983 */ /* 0x000f220000100a00 */
[----:B------:R-:W-:-:S03]  /*2a7f0*/  IMAD R34, R12, 0x4, R7 ;  /* 0x000000040c227824 */ /* 0x000fc600078e0207 */
[----:B------:R-:W5:Y:S01]  /*2a800*/  LDL.64 R8, [R8+0x20] ;  /* 0x0000200008087983 */ /* 0x000f620000100a00 */
[----:B------:R-:W-:-:S03]  /*2a810*/  IMAD R12, R12, 0x2, R7 ;  /* 0x000000020c0c7824 */ /* 0x000fc600078e0207 */
[----:B------:R1:W5:Y:S01]  /*2a820*/  LDL.64 R20, [R28+0x8] ;  /* 0x000008001c147983 */ /* 0x0003620000100a00 */
[----:B------:R-:W-:-:S03]  /*2a830*/  IMAD R33, R32, 0x4, R7 ;  /* 0x0000000420217824 */ /* 0x000fc600078e0207 */
[----:B------:R1:W5:Y:S04]  /*2a840*/  LDL.64 R18, [R28] ;  /* 0x000000001c127983 */ /* 0x0003680000100a00 */
[----:B0-----:R-:W5:Y:S04]  /*2a850*/  LDL.64 R10, [R11+0x20] ;  /* 0x000020000b0a7983 */ /* 0x001f680000100a00 */
[----:B------:R3:W5:Y:S04]  /*2a860*/  LDL.64 R22, [R34] ;  /* 0x0000000022167983 */ /* 0x0007680000100a00 */
[----:B------:R-:W5:Y:S04]  /*2a870*/  LDL.64 R12, [R12+0x20] ;  /* 0x000020000c0c7983 */ /* 0x000f680000100a00 */
[----:B------:R3:W5:Y:S04]  /*2a880*/  LDL.64 R24, [R34+0x8] ;  /* 0x0000080022187983 */ /* 0x0007680000100a00 */
[----:B------:R0:W5:Y:S04]  /*2a890*/  LDL.64 R26, [R33] ;  /* 0x00000000211a7983 */ /* 0x0001680000100a00 */
[----:B-1----:R0:W5:Y:S01]  /*2a8a0*/  LDL.64 R28, [R33+0x8] ;  /* 0x00000800211c7983 */ /* 0x0021620000100a00 */
[----:B------:R-:W-:-:S04]  /*2a8b0*/  IADD3 R31, R31, -0x10, RZ ;  /* 0xfffffff01f1f7810 */ /* 0x000fc80007ffe0ff */
[----:B------:R-:W-:Y:S01]  /*2a8c0*/  ISETP.GT.AND P1, PT, R31, 0xc, PT ;  /* 0x0000000c1f00780c */ /* 0x000fe20003f24270 */
[C---:B--2---:R-:W-:Y:S02]  /*2a8d0*/  IMAD.IADD R15, R6.reuse, 0x1, R15 ;  /* 0x00000001060f7824 */ /* 0x044fe400078e020f */
[C---:B------:R-:W-:Y:S02]  /*2a8e0*/  IMAD.IADD R35, R6.reuse, 0x1, R14 ;  /* 0x0000000106237824 */ /* 0x040fe400078e020e */
[----:B---3--:R-:W-:Y:S01]  /*2a8f0*/  IMAD.IADD R34, R6, 0x1, R17 ;  /* 0x0000000106227824 */ /* 0x008fe200078e0211 */
[----:B------:R1:W-:Y:S01]  /*2a900*/  STS [R32.X4+0x214], R15 ;  /* 0x0002140f20007388 */ /* 0x0003e20000004800 */
[--C-:B----4-:R-:W-:Y:S02]  /*2a910*/  HADD2.F32 R14, -RZ, R3.reuse.H0_H0 ;  /* 0x20000003ff0e7230 */ /* 0x110fe40000004100 */
[----:B0-----:R-:W-:Y:S02]  /*2a920*/  HADD2.F32 R33, -RZ, R3.H1_H1 ;  /* 0x30000003ff217230 */ /* 0x001fe40000004100 */
[----:B-----5:R-:W-:-:S02]  /*2a930*/  HADD2.F32 R17, -RZ, R9.H0_H0 ;  /* 0x20000009ff117230 */ /* 0x020fc40000004100 */
[--C-:B------:R-:W-:Y:S02]  /*2a940*/  HADD2.F32 R3, -RZ, R8.reuse.H0_H0 ;  /* 0x20000008ff037230 */ /* 0x100fe40000004100 */
[----:B-1----:R-:W-:Y:S02]  /*2a950*/  HADD2.F32 R15, -RZ, R8.H1_H1 ;  /* 0x30000008ff0f7230 */ /* 0x002fe40000004100 */
[----:B------:R-:W-:Y:S01]  /*2a960*/  HADD2.F32 R9, -RZ, R9.H1_H1 ;  /* 0x30000009ff097230 */ /* 0x000fe20000004100 */
[----:B------:R0:W-:Y:S01]  /*2a970*/  STS [R32.X4+0x220], R3 ;  /* 0x0002200320007388 */ /* 0x0001e20000004800 */
[----:B------:R-:W-:Y:S01]  /*2a980*/  HADD2.F32 R37, -RZ, R2.H0_H0 ;  /* 0x20000002ff257230 */ /* 0x000fe20000004100 */
[C---:B------:R-:W-:Y:S02]  /*2a990*/  IMAD.IADD R21, R6.reuse, 0x1, R21 ;  /* 0x0000000106157824 */ /* 0x040fe400078e0215 */
[----:B------:R1:W-:Y:S01]  /*2a9a0*/  STS [R32.X4+0x224], R15 ;  /* 0x0002240f20007388 */ /* 0x0003e20000004800 */
[----:B------:R-:W-:-:S03]  /*2a9b0*/  IMAD.IADD R19, R6, 0x1, R19 ;  /* 0x0000000106137824 */ /* 0x000fc600078e0213 */
[----:B------:R2:W-:Y:S01]  /*2a9c0*/  STS [R32.X4+0x22c], R9 ;  /* 0x00022c0920007388 */ /* 0x0005e20000004800 */
[--C-:B0-----:R-:W-:Y:S02]  /*2a9d0*/  HADD2.F32 R3, -RZ, R10.reuse.H0_H0 ;  /* 0x2000000aff037230 */ /* 0x101fe40000004100 */
[----:B-1----:R-:W-:Y:S01]  /*2a9e0*/  HADD2.F32 R15, -RZ, R10.H1_H1 ;  /* 0x3000000aff0f7230 */ /* 0x002fe20000004100 */
[C---:B--2---:R-:W-:Y:S01]  /*2a9f0*/  IMAD.IADD R9, R6.reuse, 0x1, R22 ;  /* 0x0000000106097824 */ /* 0x044fe200078e0216 */
[----:B------:R0:W-:Y:S01]  /*2aa00*/  STS [R32.X4+0x230], R37 ;  /* 0x0002302520007388 */ /* 0x0001e20000004800 */
[----:B------:R-:W-:Y:S01]  /*2aa10*/  HADD2.F32 R2, -RZ, R2.H1_H1 ;  /* 0x30000002ff027230 */ /* 0x000fe20000004100 */
[C---:B------:R-:W-:Y:S02]  /*2aa20*/  IMAD.IADD R16, R6.reuse, 0x1, R16 ;  /* 0x0000000106107824 */ /* 0x040fe400078e0210 */
[----:B------:R1:W-:Y:S01]  /*2aa30*/  STS [R32.X4+0x228], R17 ;  /* 0x0002281120007388 */ /* 0x0003e20000004800 */
[----:B------:R-:W-:-:S03]  /*2aa40*/  IMAD.IADD R23, R6, 0x1, R23 ;  /* 0x0000000106177824 */ /* 0x000fc600078e0217 */
[----:B------:R2:W-:Y:S01]  /*2aa50*/  STS [R32.X4+0x22c], R21 ;  /* 0x00022c1520007388 */ /* 0x0005e20000004800 */
[C---:B------:R-:W-:Y:S02]  /*2aa60*/  IMAD.IADD R25, R6.reuse, 0x1, R25 ;  /* 0x0000000106197824 */ /* 0x040fe400078e0219 */
[C---:B0-----:R-:W-:Y:S01]  /*2aa70*/  IMAD.IADD R37, R6.reuse, 0x1, R20 ;  /* 0x0000000106257824 */ /* 0x041fe200078e0214 */
[----:B------:R0:W-:Y:S01]  /*2aa80*/  STS [R32.X4+0x210], R35 ;  /* 0x0002102320007388 */ /* 0x0001e20000004800 */
[C---:B------:R-:W-:Y:S01]  /*2aa90*/  IMAD.IADD R27, R6.reuse, 0x1, R27 ;  /* 0x00000001061b7824 */ /* 0x040fe200078e021b */
[--C-:B-1----:R-:W-:Y:S01]  /*2aaa0*/  HADD2.F32 R17, -RZ, R11.reuse.H0_H0 ;  /* 0x2000000bff117230 */ /* 0x102fe20000004100 */
[C---:B------:R-:W-:Y:S01]  /*2aab0*/  IMAD.IADD R29, R6.reuse, 0x1, R29 ;  /* 0x00000001061d7824 */ /* 0x040fe200078e021d */
[----:B------:R1:W-:Y:S01]  /*2aac0*/  STS [R32.X4+0x23c], R33 ;  /* 0x00023c2120007388 */ /* 0x0003e20000004800 */
[----:B------:R-:W-:Y:S02]  /*2aad0*/  HADD2.F32 R11, -RZ, R11.H1_H1 ;  /* 0x3000000bff0b7230 */ /* 0x000fe40000004100 */
[--C-:B--2---:R-:W-:Y:S01]  /*2aae0*/  HADD2.F32 R21, -RZ, R13.reuse.H0_H0 ;  /* 0x2000000dff157230 */ /* 0x104fe20000004100 */
[----:B------:R2:W-:Y:S01]  /*2aaf0*/  STS [R32.X4+0x224], R19 ;  /* 0x0002241320007388 */ /* 0x0005e20000004800 */
[----:B------:R-:W-:Y:S01]  /*2ab00*/  HADD2.F32 R13, -RZ, R13.H1_H1 ;  /* 0x3000000dff0d7230 */ /* 0x000fe20000004100 */
[----:B0-----:R-:W-:-:S02]  /*2ab10*/  IMAD.IADD R35, R6, 0x1, R18 ;  /* 0x0000000106237824 */ /* 0x001fc400078e0212 */
[----:B------:R0:W-:Y:S01]  /*2ab20*/  STS [R32.X4+0x240], R3 ;  /* 0x0002400320007388 */ /* 0x0001e20000004800 */
[----:B-1----:R-:W-:-:S03]  /*2ab30*/  IMAD.IADD R33, R6, 0x1, R24 ;  /* 0x0000000106217824 */ /* 0x002fc600078e0218 */
[----:B------:R1:W-:Y:S01]  /*2ab40*/  STS [R32.X4+0x244], R15 ;  /* 0x0002440f20007388 */ /* 0x0003e20000004800 */
[----:B--2---:R-:W-:-:S03]  /*2ab50*/  HADD2.F32 R19, -RZ, R12.H0_H0 ;  /* 0x2000000cff137230 */ /* 0x004fc60000004100 */
[----:B------:R2:W-:Y:S01]  /*2ab60*/  STS [R32.X4+0x230], R9 ;  /* 0x0002300920007388 */ /* 0x0005e20000004800 */
[C---:B0-----:R-:W-:Y:S01]  /*2ab70*/  IMAD.IADD R3, R6.reuse, 0x1, R26 ;  /* 0x0000000106037824 */ /* 0x041fe200078e021a */
[----:B-1----:R-:W-:Y:S01]  /*2ab80*/  HADD2.F32 R15, -RZ, R12.H1_H1 ;  /* 0x3000000cff0f7230 */ /* 0x002fe20000004100 */
[----:B--2---:R-:W-:Y:S01]  /*2ab90*/  IMAD.IADD R9, R6, 0x1, R28 ;  /* 0x0000000106097824 */ /* 0x004fe200078e021c */
        /* <DEDUP_REMOVED lines=21> */
.L_x_19494:
[----:B------:R-:W-:-:S13]  /*2acf0*/  ISETP.GT.AND P1, PT, R31, 0x4, PT ;  /* 0x000000041f00780c */ /* 0x000fda0003f24270 */
[----:B------:R-:W-:Y:S05]  /*2ad00*/  @!P1 BRA `(.L_x_19496) ;  /* 0x000002e000009947 */ /* 0x000fea0003800000 */
[----:B------:R-:W-:-:S05]  /*2ad10*/  IADD3 R2, R32, 0x4, RZ ;  /* 0x0000000420027810 */ /* 0x000fca0007ffe0ff */
[C-C-:B------:R-:W-:Y:S02]  /*2ad20*/  IMAD R16, R2.reuse, 0x2, R7.reuse ;  /* 0x0000000202107824 */ /* 0x140fe400078e0207 */
[--C-:B------:R-:W-:Y:S02]  /*2ad30*/  IMAD R19, R2, 0x4, R7.reuse ;  /* 0x0000000402137824 */ /* 0x100fe400078e0207 */
[C-C-:B------:R-:W-:Y:S02]  /*2ad40*/  IMAD R2, R32.reuse, 0x2, R7.reuse ;  /* 0x0000000220027824 */ /* 0x140fe400078e0207 */
[----:B------:R-:W2:Y:S01]  /*2ad50*/  LDL.64 R16, [R16+0x20] ;  /* 0x0000200010107983 */ /* 0x000ea20000100a00 */
[----:B------:R-:W-:-:S03]  /*2ad60*/  IMAD R18, R32, 0x4, R7 ;  /* 0x0000000420127824 */ /* 0x000fc600078e0207 */
[----:B------:R2:W3:Y:S04]  /*2ad70*/  LDL.64 R10, [R19] ;  /* 0x00000000130a7983 */ /* 0x0004e80000100a00 */
[----:B------:R2:W4:Y:S04]  /*2ad80*/  LDL.64 R12, [R19+0x8] ;  /* 0x00000800130c7983 */ /* 0x0005280000100a00 */
[----:B------:R-:W5:Y:S04]  /*2ad90*/  LDL.64 R8, [R18+0x8] ;  /* 0x0000080012087983 */ /* 0x000f680000100a00 */
[----:B------:R-:W5:Y:S04]  /*2ada0*/  LDL.64 R2, [R2+0x20] ;  /* 0x0000200002027983 */ /* 0x000f680000100a00 */
[----:B------:R-:W5:Y:S01]  /*2adb0*/  LDL.64 R14, [R18] ;  /* 0x00000000120e7983 */ /* 0x000f620000100a00 */
[----:B------:R-:W-:-:S02]  /*2adc0*/  PLOP3.LUT P0, PT, PT, PT, PT, 0x8, 0x0 ;  /* 0x000000000000781c */ /* 0x000fc40003f0e170 */
[----:B------:R-:W-:Y:S01]  /*2add0*/  IADD3 R31, R31, -0x8, RZ ;  /* 0xfffffff81f1f7810 */ /* 0x000fe20007ffe0ff */
[--C-:B--2---:R-:W-:Y:S01]  /*2ade0*/  HADD2.F32 R19, -RZ, R16.reuse.H1_H1 ;  /* 0x30000010ff137230 */ /* 0x104fe20000004100 */
[C---:B---3--:R-:W-:Y:S02]  /*2adf0*/  IMAD.IADD R21, R6.reuse, 0x1, R10 ;  /* 0x0000000106157824 */ /* 0x048fe400078e020a */
[C---:B----4-:R-:W-:Y:S01]  /*2ae00*/  IMAD.IADD R29, R6.reuse, 0x1, R13 ;  /* 0x00000001061d7824 */ /* 0x050fe200078e020d */
[----:B------:R-:W-:Y:S02]  /*2ae10*/  HADD2.F32 R13, -RZ, R16.H0_H0 ;  /* 0x20000010ff0d7230 */ /* 0x000fe40000004100 */
[----:B------:R0:W-:Y:S01]  /*2ae20*/  STS [R32.X4+0x210], R21 ;  /* 0x0002101520007388 */ /* 0x0001e20000004800 */
[C---:B------:R-:W-:Y:S01]  /*2ae30*/  IMAD.IADD R23, R6.reuse, 0x1, R11 ;  /* 0x0000000106177824 */ /* 0x040fe200078e020b */
[--C-:B------:R-:W-:Y:S02]  /*2ae40*/  HADD2.F32 R27, -RZ, R17.reuse.H0_H0 ;  /* 0x20000011ff1b7230 */ /* 0x100fe40000004100 */
[----:B------:R1:W-:Y:S01]  /*2ae50*/  STS [R32.X4+0x234], R19 ;  /* 0x0002341320007388 */ /* 0x0003e20000004800 */
[----:B------:R-:W-:Y:S01]  /*2ae60*/  HADD2.F32 R33, -RZ, R17.H1_H1 ;  /* 0x30000011ff217230 */ /* 0x000fe20000004100 */
[----:B------:R-:W-:-:S02]  /*2ae70*/  IMAD.IADD R25, R6, 0x1, R12 ;  /* 0x0000000106197824 */ /* 0x000fc400078e020c */
[----:B------:R2:W-:Y:S01]  /*2ae80*/  STS [R32.X4+0x230], R13 ;  /* 0x0002300d20007388 */ /* 0x0005e20000004800 */
[C---:B-----5:R-:W-:Y:S02]  /*2ae90*/  IMAD.IADD R17, R6.reuse, 0x1, R8 ;  /* 0x0000000106117824 */ /* 0x060fe400078e0208 */
[C---:B0-----:R-:W-:Y:S01]  /*2aea0*/  IMAD.IADD R21, R6.reuse, 0x1, R9 ;  /* 0x0000000106157824 */ /* 0x041fe200078e0209 */
[--C-:B------:R-:W-:Y:S01]  /*2aeb0*/  HADD2.F32 R9, -RZ, R2.reuse.H0_H0 ;  /* 0x20000002ff097230 */ /* 0x100fe20000004100 */
[C---:B------:R-:W-:Y:S01]  /*2aec0*/  IMAD.IADD R11, R6.reuse, 0x1, R14 ;  /* 0x00000001060b7824 */ /* 0x040fe200078e020e */
[--C-:B-1----:R-:W-:Y:S01]  /*2aed0*/  HADD2.F32 R19, -RZ, R3.reuse.H0_H0 ;  /* 0x20000003ff137230 */ /* 0x102fe20000004100 */
[----:B------:R-:W-:Y:S01]  /*2aee0*/  IMAD.IADD R15, R6, 0x1, R15 ;  /* 0x00000001060f7824 */ /* 0x000fe200078e020f */
[----:B------:R-:W-:Y:S02]  /*2aef0*/  HADD2.F32 R3, -RZ, R3.H1_H1 ;  /* 0x30000003ff037230 */ /* 0x000fe40000004100 */
[----:B--2---:R-:W-:Y:S01]  /*2af00*/  HADD2.F32 R13, -RZ, R2.H1_H1 ;  /* 0x30000002ff0d7230 */ /* 0x004fe20000004100 */
        /* <DEDUP_REMOVED lines=14> */
.L_x_19496:
[----:B------:R-:W-:-:S13]  /*2aff0*/  ISETP.NE.OR P0, PT, R31, RZ, P0 ;  /* 0x000000ff1f00720c */ /* 0x000fda0000705670 */
[----:B------:R-:W-:Y:S05]  /*2b000*/  @!P0 BRA `(.L_x_19492) ;  /* 0x0000019000008947 */ /* 0x000fea0003800000 */
.L_x_19493:
        /* <DEDUP_REMOVED lines=9> */
[C---:B---3--:R-:W-:Y:S01]  /*2b0a0*/  IMAD.IADD R13, R6.reuse, 0x1, R9 ;  /* 0x00000001060d7824 */ /* 0x048fe200078e0209 */
[--C-:B------:R-:W-:Y:S01]  /*2b0b0*/  HADD2.F32 R9, -RZ, R2.reuse.H0_H0 ;  /* 0x20000002ff097230 */ /* 0x100fe20000004100 */
[C---:B------:R-:W-:Y:S02]  /*2b0c0*/  IMAD.IADD R11, R6.reuse, 0x1, R8 ;  /* 0x00000001060b7824 */ /* 0x040fe400078e0208 */
[C---:B----4-:R-:W-:Y:S01]  /*2b0d0*/  IMAD.IADD R21, R6.reuse, 0x1, R15 ;  /* 0x0000000106157824 */ /* 0x050fe200078e020f */
        /* <DEDUP_REMOVED lines=12> */
.L_x_19492:
[----:B------:R-:W-:-:S13]  /*2b1a0*/  ISETP.NE.AND P0, PT, R30, RZ, PT ;  /* 0x000000ff1e00720c */ /* 0x000fda0003f05270 */
[----:B------:R-:W-:Y:S05]  /*2b1b0*/  @!P0 BRA `(.L_x_19491) ;  /* 0x0000012000008947 */ /* 0x000fea0003800000 */
[C-C-:B------:R-:W-:Y:S02]  /*2b1c0*/  IMAD R2, R32.reuse, 0x2, R1.reuse ;  /* 0x0000000220027824 */ /* 0x140fe400078e0201 */
[C---:B------:R-:W-:Y:S01]  /*2b1d0*/  IMAD R3, R32.reuse, 0x4, R1 ;  /* 0x0000000420037824 */ /* 0x040fe200078e0201 */
[----:B------:R-:W-:Y:S02]  /*2b1e0*/  LEA R32, R32, 0x200, 0x2 ;  /* 0x0000020020207811 */ /* 0x000fe400078e10ff */
[----:B------:R-:W-:Y:S02]  /*2b1f0*/  IADD3 R9, R2, 0x28, RZ ;  /* 0x0000002802097810 */ /* 0x000fe40007ffe0ff */
[----:B------:R-:W-:Y:S02]  /*2b200*/  IADD3 R8, R3, 0x8, RZ ;  /* 0x0000000803087810 */ /* 0x000fe40007ffe0ff */
[----:B------:R-:W-:-:S03]  /*2b210*/  IADD3 R32, R32, 0x20, RZ ;  /* 0x0000002020207810 */ /* 0x000fc60007ffe0ff */
.L_x_19497:
[----:B------:R0:W2:Y:S04]  /*2b220*/  LDL R3, [R8] ;  /* 0x0000000008037983 */ /* 0x0000a80000100800 */
[----:B------:R1:W3:Y:S01]  /*2b230*/  LDL.U16 R2, [R9] ;  /* 0x0000000009027983 */ /* 0x0002e20000100400 */
[----:B------:R-:W-:-:S02]  /*2b240*/  IADD3 R30, R30, -0x1, RZ ;  /* 0xffffffff1e1e7810 */ /* 0x000fc40007ffe0ff */
[----:B0-----:R-:W-:Y:S02]  /*2b250*/  IADD3 R8, R8, 0x4, RZ ;  /* 0x0000000408087810 */ /* 0x001fe40007ffe0ff */
[----:B------:R-:W-:Y:S02]  /*2b260*/  ISETP.NE.AND P0, PT, R30, RZ, PT ;  /* 0x000000ff1e00720c */ /* 0x000fe40003f05270 */
[----:B-1----:R-:W-:Y:S01]  /*2b270*/  IADD3 R9, R9, 0x2, RZ ;  /* 0x0000000209097810 */ /* 0x002fe20007ffe0ff */
[----:B--2---:R-:W-:Y:S01]  /*2b280*/  IMAD.IADD R3, R6, 0x1, R3 ;  /* 0x0000000106037824 */ /* 0x004fe200078e0203 */
[----:B---3--:R-:W-:-:S04]  /*2b290*/  HADD2.F32 R7, -RZ, R2.H0_H0 ;  /* 0x20000002ff077230 */ /* 0x008fc80000004100 */
[----:B------:R-:W-:Y:S04]  /*2b2a0*/  STS [R32+-0x20], R3 ;  /* 0xffffe00320007388 */ /* 0x000fe80000000800 */
[----:B------:R0:W-:Y:S02]  /*2b2b0*/  STS [R32], R7 ;  /* 0x0000000720007388 */ /* 0x0001e40000000800 */
[----:B0-----:R-:W-:Y:S01]  /*2b2c0*/  IADD3 R32, R32, 0x4, RZ ;  /* 0x0000000420207810 */ /* 0x001fe20007ffe0ff */
[----:B------:R-:W-:Y:S05]  /*2b2d0*/  @P0 BRA `(.L_x_19497) ;  /* 0xffffff4000000947 */ /* 0x000fea000383ffff */
.L_x_19491:
[----:B------:R-:W-:Y:S02]  /*2b2e0*/  IMAD.MOV.U32 R2, RZ, RZ, R5 ;  /* 0x000000ffff027224 */ /* 0x000fe400078e0005 */
[----:B------:R-:W-:-:S05]  /*2b2f0*/  IMAD.MOV.U32 R3, RZ, RZ, R4 ;  /* 0x000000ffff037224 */ /* 0x000fca00078e0004 */
[----:B------:R0:W-:Y:S02]  /*2b300*/  STS.64 [0x240], R2 ;  /* 0x00024002ff007388 */ /* 0x0001e40000000a00 */
.L_x_19490:
[----:B------:R-:W-:Y:S05]  /*2b310*/  BSYNC B0 ;  /* 0x0000000000007941 */ /* 0x000fea0003800000 */
.L_x_19489:
[----:B------:R-:W-:Y:S01]  /*2b320*/  BAR.SYNC.DEFER_BLOCKING 0x0 ;  /* 0x0000000000007b1d */ /* 0x000fe20000010000 */
[----:B------:R-:W-:-:S13]  /*2b330*/  ISETP.GT.AND P0, PT, R0, 0x11, PT ;  /* 0x000000110000780c */ /* 0x000fda0003f04270 */
[----:B------:R-:W-:Y:S05]  /*2b340*/  @P0 EXIT ;  /* 0x000000000000094d */ /* 0x000fea0003800000 */
[C---:B0-2---:R-:W-:Y:S01]  /*2b350*/  IMNMX R3, R0.reuse, -0xee, !PT ;  /* 0xffffff1200037817 */ /* 0x045fe20007800200 */
        /* <DEDUP_REMOVED lines=13> */
.L_x_19500:
        /* <DEDUP_REMOVED lines=9> */
.L_x_19499:
[----:B------:R-:W-:Y:S05]  /*2b4c0*/  BSYNC B0 ;  /* 0x0000000000007941 */ /* 0x000fea0003800000 */
.L_x_19498:
        /* <DEDUP_REMOVED lines=12> */
.L_x_19503:
[----:B---3--:R-:W0:Y:S01]  /*2b590*/  LDS R7, [R0+-0x800] ;  /* 0xfff8000000077984 */ /* 0x008e220000000800 */
[----:B------:R-:W-:Y:S01]  /*2b5a0*/  IMAD.MOV.U32 R17, RZ, RZ, 0x4 ;  /* 0x00000004ff117424 */ /* 0x000fe200078e00ff */
[C---:B------:R-:W-:Y:S02]  /*2b5b0*/  IADD3 R2, R15.reuse, -0x200, RZ ;  /* 0xfffffe000f027810 */ /* 0x040fe40007ffe0ff */
[----:B------:R-:W1:Y:S01]  /*2b5c0*/  LDS R33, [R0+-0x400] ;  /* 0xfffc000000217984 */ /* 0x000e620000000800 */
[CC--:B------:R-:W-:Y:S01]  /*2b5d0*/  IMAD.WIDE.U32 R4, R14.reuse, R17.reuse, c[0x0][0x178] ;  /* 0x00005e000e047625 */ /* 0x0c0fe200078e0011 */
[C---:B------:R-:W-:Y:S02]  /*2b5e0*/  IADD3 R6, R15.reuse, -0x100, RZ ;  /* 0xffffff000f067810 */ /* 0x040fe40007ffe0ff */
[----:B------:R-:W2:Y:S01]  /*2b5f0*/  LDS R35, [R0] ;  /* 0x0000000000237984 */ /* 0x000ea20000000800 */
[----:B------:R-:W-:Y:S01]  /*2b600*/  IADD3 R8, R14, 0x400, RZ ;  /* 0x000004000e087810 */ /* 0x000fe20007ffe0ff */
[-C--:B------:R-:W-:Y:S01]  /*2b610*/  IMAD.WIDE.U32 R2, R2, R17.reuse, c[0x0][0x178] ;  /* 0x00005e0002027625 */ /* 0x080fe200078e0011 */
[C---:B------:R-:W-:Y:S01]  /*2b620*/  IADD3 R10, R15.reuse, 0x200, RZ ;  /* 0x000002000f0a7810 */ /* 0x040fe20007ffe0ff */
[----:B------:R-:W3:Y:S01]  /*2b630*/  LDS R37, [R0+0x400] ;  /* 0x0004000000257984 */ /* 0x000ee20000000800 */
[C---:B------:R-:W-:Y:S01]  /*2b640*/  IADD3 R12, R15.reuse, 0x300, RZ ;  /* 0x000003000f0c7810 */ /* 0x040fe20007ffe0ff */
[-C--:B------:R-:W-:Y:S01]  /*2b650*/  IMAD.WIDE.U32 R8, R8, R17.reuse, c[0x0][0x178] ;  /* 0x00005e0008087625 */ /* 0x080fe200078e0011 */
[C---:B------:R-:W-:Y:S01]  /*2b660*/  IADD3 R24, R15.reuse, 0x400, RZ ;  /* 0x000004000f187810 */ /* 0x040fe20007ffe0ff */
        /* <DEDUP_REMOVED lines=23> */
[CC--:B------:R-:W-:Y:S01]  /*2b7e0*/  IMAD.WIDE.U32 R6, R15.reuse, R17.reuse, c[0x0][0x178] ;  /* 0x00005e000f067625 */ /* 0x0c0fe200078e0011 */
        /* <DEDUP_REMOVED lines=10> */
[----:B--2---:R-:W-:-:S03]  /*2b890*/  IADD3 R26, R14, 0xc00, RZ ;  /* 0x00000c000e1a7810 */ /* 0x004fc60007ffe0ff */
[-C--:B------:R-:W-:Y:S01]  /*2b8a0*/  IMAD.WIDE.U32 R8, R34, R17.reuse, c[0x0][0x178] ;  /* 0x00005e0022087625 */ /* 0x080fe200078e0011 */
[----:B------:R1:W-:Y:S01]  /*2b8b0*/  STG.E [R2.64], R25 ;  /* 0x0000001902007986 */ /* 0x0003e2000c101904 */
[----:B------:R-:W-:Y:S02]  /*2b8c0*/  IADD3 R14, R14, 0x1000, RZ ;  /* 0x000010000e0e7810 */ /* 0x000fe40007ffe0ff */
[C---:B---3--:R-:W-:Y:S01]  /*2b8d0*/  IADD3 R10, R15.reuse, 0x800, RZ ;  /* 0x000008000f0a7810 */ /* 0x048fe20007ffe0ff */
[----:B------:R2:W-:Y:S01]  /*2b8e0*/  STG.E [R4.64], R27 ;  /* 0x0000001b04007986 */ /* 0x0005e2000c101904 */
[C---:B------:R-:W-:Y:S01]  /*2b8f0*/  IADD3 R28, R15.reuse, 0xa00, RZ ;  /* 0x00000a000f1c7810 */ /* 0x040fe20007ffe0ff */
[-C--:B0-----:R-:W-:Y:S01]  /*2b900*/  IMAD.WIDE.U32 R12, R26, R17.reuse, c[0x0][0x178] ;  /* 0x00005e001a0c7625 */ /* 0x081fe200078e0011 */
[----:B------:R-:W-:Y:S01]  /*2b910*/  IADD3 R15, R15, 0x1000, RZ ;  /* 0x000010000f0f7810 */ /* 0x000fe20007ffe0ff */
[----:B------:R0:W-:Y:S02]  /*2b920*/  STG.E [R6.64], R29 ;  /* 0x0000001d06007986 */ /* 0x0001e4000c101904 */
        /* <DEDUP_REMOVED lines=11> */
.L_x_19502:
[----:B------:R-:W-:Y:S05]  /*2b9e0*/  BSYNC B0 ;  /* 0x0000000000007941 */ /* 0x000fea0003800000 */
.L_x_19501:
[----:B---3--:R-:W-:Y:S01]  /*2b9f0*/  IADD3 R2, -R16, -0x3ee, RZ ;  /* 0xfffffc1210027810 */ /* 0x008fe20007ffe1ff */
        /* <DEDUP_REMOVED lines=9> */
[----:B------:R-:W-:Y:S01]  /*2ba90*/  IADD3 R10, R14, 0x400, RZ ;  /* 0x000004000e0a7810 */ /* 0x000fe20007ffe0ff */
[----:B------:R-:W2:Y:S01]  /*2baa0*/  LDS R23, [R0] ;  /* 0x0000000000177984 */ /* 0x000ea20000000800 */
[C---:B------:R-:W-:Y:S01]  /*2bab0*/  IADD3 R12, R15.reuse, 0x200, RZ ;  /* 0x000002000f0c7810 */ /* 0x040fe20007ffe0ff */
[-C--:B------:R-:W-:Y:S01]  /*2bac0*/  IMAD.WIDE.U32 R6, R6, R35.reuse, c[0x0][0x178] ;  /* 0x00005e0006067625 */ /* 0x080fe200078e0023 */
[C---:B------:R-:W-:Y:S01]  /*2bad0*/  IADD3 R18, R15.reuse, 0x300, RZ ;  /* 0x000003000f127810 */ /* 0x040fe20007ffe0ff */
[----:B------:R-:W3:Y:S01]  /*2bae0*/  LDS R25, [R0+0x400] ;  /* 0x0004000000197984 */ /* 0x000ee20000000800 */
[C---:B------:R-:W-:Y:S01]  /*2baf0*/  IADD3 R20, R15.reuse, 0x400, RZ ;  /* 0x000004000f147810 */ /* 0x040fe20007ffe0ff */
        /* <DEDUP_REMOVED lines=23> */
.L_x_19505:
[----:B------:R-:W-:Y:S05]  /*2bc70*/  BSYNC B0 ;  /* 0x0000000000007941 */ /* 0x000fea0003800000 */
.L_x_19504:
        /* <DEDUP_REMOVED lines=18> */
.L_x_19506:
        /* <DEDUP_REMOVED lines=14> */
.L_x_74485:


//--------------------- .text._ZN17fastertransformer17batch_topk_kernelIfLi128ELi32EEEvPKiPKT_PiPfS7_PKbS2_NS_14BeamHypothesesEiiifS3_ --------------------------
	.section	.text._ZN17fastertransformer17batch_topk_kernelIfLi128ELi32EEEvPKiPKT_PiPfS7_PKbS2_NS_14BeamHypothesesEiiifS3_,"ax",@progbits
	.sectioninfo	@"SHI_REGISTERS=255"
	.align	128
        .global         _ZN17fastertransformer17batch_topk_kernelIfLi128ELi32EEEvPKiPKT_PiPfS7_PKbS2_NS_14BeamHypothesesEiiifS3_
        .type           _ZN17fastertransformer17batch_topk_kernelIfLi128ELi32EEEvPKiPKT_PiPfS7_PKbS2_NS_14BeamHypothesesEiiifS3_,@function
        .size           _ZN17fastertransformer17batch_topk_kernelIfLi128ELi32EEEvPKiPKT_PiPfS7_PKbS2_NS_14BeamHypothesesEiiifS3_,(.L_x_74486 - _ZN17fastertransformer17batch_topk_kernelIfLi128ELi32EEEvPKiPKT_PiPfS7_PKbS2_NS_14BeamHypothesesEiiifS3_)
        .other          _ZN17fastertransformer17batch_topk_kernelIfLi128ELi32EEEvPKiPKT_PiPfS7_PKbS2_NS_14BeamHypothesesEiiifS3_,@"STO_CUDA_ENTRY STV_DEFAULT"
_ZN17fastertransformer17batch_topk_kernelIfLi128ELi32EEEvPKiPKT_PiPfS7_PKbS2_NS_14BeamHypothesesEiiifS3_:
.text._ZN17fastertransformer17batch_topk_kernelIfLi128ELi32EEEvPKiPKT_PiPfS7_PKbS2_NS_14BeamHypothesesEiiifS3_:
        /* <DEDUP_REMOVED lines=10> */
[----:B------:R-:W-:-:S13]  /*00a0*/  ISETP.NE.AND P0, PT, R0, RZ, PT ;  /* 0x000000ff0000720c */ /* 0x000fda0003f05270 */
        /* <DEDUP_REMOVED lines=18> */
.L_x_19508:
[----:B------:R-:W-:-:S04]  /*01d0*/  LEA R2, P0, R4, c[0x0][0x1c0], 0x2 ;  /* 0x0000700004027a11 */ /* 0x000fc800078010ff */
[----:B------:R-:W-:Y:S01]  /*01e0*/  LEA.HI.X R3, R4, c[0x0][0x1c4], R5, 0x2, P0 ;  /* 0x0000710004037a11 */ /* 0x000fe200000f1405 */
[----:B------:R-:W-:-:S05]  /*01f0*/  IMAD.MOV.U32 R5, RZ, RZ, 0x7f7fffff ;  /* 0x7f7fffffff057424 */ /* 0x000fca00078e00ff */
[----:B------:R0:W-:Y:S03]  /*0200*/  STG.E [R2.64], R5 ;  /* 0x0000000502007986 */ /* 0x0001e6000c101904 */
.L_x_19509:
[----:B------:R-:W-:Y:S05]  /*0210*/  BSYNC B0 ;  /* 0x0000000000007941 */ /* 0x000fea0003800000 */
.L_x_19507:
[----:B0-----:R-:W-:Y:S01]  /*0220*/  ISETP.GE.AND P0, PT, R0, c[0x0][0x220], PT ;  /* 0x0000880000007a0c */ /* 0x001fe20003f06270 */
[----:B------:R-:W-:Y:S01]  /*0230*/  IMAD.MOV.U32 R4, RZ, RZ, -0x800001 ;  /* 0xff7fffffff047424 */ /* 0x000fe200078e00ff */
[----:B------:R-:W-:Y:S01]  /*0240*/  BSSY B0, `(.L_x_19510) ;  /* 0x00014b7000007945 */ /* 0x000fe20003800000 */
[----:B------:R-:W-:Y:S01]  /*0250*/  IMAD.MOV.U32 R5, RZ, RZ, -0x1 ;  /* 0xffffffffff057424 */ /* 0x000fe200078e00ff */
[----:B------:R-:W-:Y:S01]  /*0260*/  MOV R3, 0xffffffff ;  /* 0xffffffff00037802 */ /* 0x000fe20000000f00 */
[----:B------:R-:W-:Y:S01]  /*0270*/  IMAD.MOV.U32 R130, RZ, RZ, -0x800001 ;  /* 0xff7fffffff827424 */ /* 0x000fe200078e00ff */
[----:B------:R0:W-:Y:S01]  /*0280*/  STL [R1+0x81c], R4 ;  /* 0x00081c0401007387 */ /* 0x0001e20000100800 */
[----:B------:R-:W-:Y:S01]  /*0290*/  IMAD.MOV.U32 R129, RZ, RZ, -0x800001 ;  /* 0xff7fffffff817424 */ /* 0x000fe200078e00ff */
[----:B------:R-:W-:Y:S01]  /*02a0*/  MOV R13, 0xff7fffff ;  /* 0xff7fffff000d7802 */ /* 0x000fe20000000f00 */
[----:B------:R-:W-:Y:S01]  /*02b0*/  IMAD.MOV.U32 R128, RZ, RZ, -0x800001 ;  /* 0xff7fffffff807424 */ /* 0x000fe200078e00ff */
[----:B------:R1:W-:Y:S01]  /*02c0*/  STL [R1+0x820], R5 ;  /* 0x0008200501007387 */ /* 0x0003e20000100800 */
[----:B------:R-:W-:Y:S01]  /*02d0*/  IMAD.MOV.U32 R2, RZ, RZ, -0x1 ;  /* 0xffffffffff027424 */ /* 0x000fe200078e00ff */
[----:B------:R-:W-:Y:S01]  /*02e0*/  MOV R22, 0xff7fffff ;  /* 0xff7fffff00167802 */ /* 0x000fe20000000f00 */
[----:B------:R-:W-:Y:S01]  /*02f0*/  IMAD.MOV.U32 R7, RZ, RZ, -0x800001 ;  /* 0xff7fffffff077424 */ /* 0x000fe200078e00ff */
[----:B------:R-:W-:Y:S01]  /*0300*/  STL [R1+0x80c], R130 ;  /* 0x00080c8201007387 */ /* 0x000fe20000100800 */
[----:B------:R-:W-:Y:S01]  /*0310*/  IMAD.MOV.U32 R6, RZ, RZ, -0x800001 ;  /* 0xff7fffffff067424 */ /* 0x000fe200078e00ff */
[----:B------:R-:W-:Y:S01]  /*0320*/  MOV R31, 0xff7fffff ;  /* 0xff7fffff001f7802 */ /* 0x000fe20000000f00 */
[----:B0-----:R-:W-:Y:S01]  /*0330*/  IMAD.MOV.U32 R4, RZ, RZ, -0x1 ;  /* 0xffffffffff047424 */ /* 0x001fe200078e00ff */
[----:B------:R-:W-:Y:S01]  /*0340*/  STL [R1+0x808], R129 ;  /* 0x0008088101007387 */ /* 0x000fe20000100800 */
[----:B------:R-:W-:Y:S01]  /*0350*/  IMAD.MOV.U32 R11, RZ, RZ, -0x800001 ;  /* 0xff7fffffff0b7424 */ /* 0x000fe200078e00ff */
[----:B------:R-:W-:Y:S01]  /*0360*/  MOV R32, 0xff7fffff ;  /* 0xff7fffff00207802 */ /* 0x000fe20000000f00 */
[----:B-1----:R-:W-:Y:S01]  /*0370*/  IMAD.MOV.U32 R5, RZ, RZ, -0x800001 ;  /* 0xff7fffffff057424 */ /* 0x002fe200078e00ff */
        /* <DEDUP_REMOVED lines=8> */
[----:B------:R-:W-:Y:S01]  /*0400*/  MOV R59, 0xff7fffff ;  /* 0xff7fffff003b7802 */ /* 0x000fe20000000f00 */
[----:B------:R-:W-:Y:S01]  /*0410*/  IMAD.MOV.U32 R14, RZ, RZ, -0x800001 ;  /* 0xff7fffffff0e7424 */ /* 0x000fe200078e00ff */
[----:B0-----:R-:W-:Y:S01]  /*0420*/  MOV R4, 0xff7fffff ;  /* 0xff7fffff00047802 */ /* 0x001fe20000000f00 */
[----:B------:R-:W-:Y:S01]  /*0430*/  IMAD.MOV.U32 R12, RZ, RZ, -0x800001 ;  /* 0xff7fffffff0c7424 */ /* 0x000fe200078e00ff */
[----:B------:R-:W-:Y:S01]  /*0440*/  MOV R60, 0xff7fffff ;  /* 0xff7fffff003c7802 */ /* 0x000fe20000000f00 */
        /* <DEDUP_REMOVED lines=125> */
[----:B-1----:R-:W-:Y:S02]  /*0c20*/  IMAD.MOV.U32 R128, RZ, RZ, -0x1 ;  /* 0xffffffffff807424 */ /* 0x002fe400078e00ff */
        /* <DEDUP_REMOVED lines=109> */
[----:B------:R0:W2:Y:S01]  /*1300*/  LDG.E.U8 R6, [R6.64] ;  /* 0x0000000406067981 */ /* 0x0000a2000c1e1100 */
[----:B------:R-:W-:-:S06]  /*1310*/  IMAD.WIDE R4, R252, R4, c[0x0][0x190] ;  /* 0x00006400fc047625 */ /* 0x000fcc00078e0204 */
[----:B------:R1:W3:Y:S01]  /*1320*/  LDG.E R4, [R4.64] ;  /* 0x0000000404047981 */ /* 0x0002e2000c1e1900 */
[----:B------:R-:W-:Y:S01]  /*1330*/  IMAD.MOV.U32 R2, RZ, RZ, -0x800001 ;  /* 0xff7fffffff027424 */ /* 0x000fe200078e00ff */
[----:B------:R-:W-:Y:S01]  /*1340*/  MOV R11, 0xff7fffff ;  /* 0xff7fffff000b7802 */ /* 0x000fe20000000f00 */
        /* <DEDUP_REMOVED lines=8> */
[----:B-1----:R-:W-:Y:S01]  /*13d0*/  IMAD.MOV.U32 R5, RZ, RZ, -0x1 ;  /* 0xffffffffff057424 */ /* 0x002fe200078e00ff */
[----:B------:R-:W-:Y:S01]  /*13e0*/  MOV R30, 0xff7fffff ;  /* 0xff7fffff001e7802 */ /* 0x000fe20000000f00 */
[----:B0-----:R-:W-:Y:S01]  /*13f0*/  IMAD.MOV.U32 R7, RZ, RZ, -0x800001 ;  /* 0xff7fffffff077424 */ /* 0x001fe200078e00ff */
[----:B------:R-:W-:Y:S01]  /*1400*/  STL [R1+0x808], R129 ;  /* 0x0008088101007387 */ /* 0x000fe20000100800 */
[----:B------:R-:W-:Y:S01]  /*1410*/  IMAD.MOV.U32 R10, RZ, RZ, -0x800001 ;  /* 0xff7fffffff0a7424 */ /* 0x000fe200078e00ff */
[----:B----4-:R-:W-:Y:S01]  /*1420*/  MOV R2, 0xffffffff ;  /* 0xffffffff00027802 */ /* 0x010fe20000000f00 */
        /* <DEDUP_REMOVED lines=11> */
[----:B------:R-:W-:Y:S01]  /*14e0*/  MOV R58, 0xff7fffff ;  /* 0xff7fffff003a7802 */ /* 0x000fe20000000f00 */
[----:B0-----:R-:W-:Y:S01]  /*14f0*/  IMAD.MOV.U32 R5, RZ, RZ, -0x800001 ;  /* 0xff7fffffff057424 */ /* 0x001fe200078e00ff */
        /* <DEDUP_REMOVED lines=20> */
[----:B-1----:R-:W-:Y:S01]  /*1640*/  MOV R128, 0xffffffff ;  /* 0xffffffff00807802 */ /* 0x002fe20000000f00 */
        /* <DEDUP_REMOVED lines=137> */
[----:B--2---:R-:W-:Y:S01]  /*1ee0*/  ISETP.NE.AND P0, PT, R6, RZ, PT ;  /* 0x000000ff0600720c */ /* 0x004fe20003f05270 */
[----:B------:R-:W-:Y:S02]  /*1ef0*/  IMAD.MOV.U32 R6, RZ, RZ, -0x800001 ;  /* 0xff7fffffff067424 */ /* 0x000fe400078e00ff */
[----:B------:R-:W-:Y:S02]  /*1f00*/  IMAD.MOV.U32 R169, RZ, RZ, -0x1 ;  /* 0xffffffffffa97424 */ /* 0x000fe400078e00ff */
[----:B------:R-:W-:Y:S01]  /*1f10*/  IMAD.MOV.U32 R168, RZ, RZ, -0x1 ;  /* 0xffffffffffa87424 */ /* 0x000fe200078e00ff */
[----:B---3--:R-:W-:Y:S01]  /*1f20*/  IADD3 R196, R4, 0x1, RZ ;  /* 0x0000000104c47810 */ /* 0x008fe20007ffe0ff */
[----:B------:R-:W-:-:S02]  /*1f30*/  IMAD.MOV.U32 R175, RZ, RZ, -0x1 ;  /* 0xffffffffffaf7424 */ /* 0x000fc400078e00ff */
[----:B------:R-:W-:Y:S02]  /*1f40*/  IMAD.MOV.U32 R173, RZ, RZ, -0x1 ;  /* 0xffffffffffad7424 */ /* 0x000fe400078e00ff */
[----:B------:R-:W-:Y:S02]  /*1f50*/  IMAD.MOV.U32 R172, RZ, RZ, -0x1 ;  /* 0xffffffffffac7424 */ /* 0x000fe400078e00ff */
[----:B------:R-:W-:Y:S02]  /*1f60*/  @P0 IMAD.MOV R196, RZ, RZ, R4 ;  /* 0x000000ffffc40224 */ /* 0x000fe400078e0204 */
[----:B------:R-:W-:Y:S02]  /*1f70*/  IMAD.MOV.U32 R4, RZ, RZ, -0x1 ;  /* 0xffffffffff047424 */ /* 0x000fe400078e00ff */
[----:B------:R-:W0:Y:S01]  /*1f80*/  I2F R224, R196 ;  /* 0x000000c400e07306 */ /* 0x000e220000201400 */
[----:B------:R-:W-:Y:S01]  /*1f90*/  STL [R1+0x824], R196 ;  /* 0x000824c401007387 */ /* 0x000fe20000100800 */
[----:B------:R-:W-:-:S02]  /*1fa0*/  IMAD.MOV.U32 R179, RZ, RZ, -0x1 ;  /* 0xffffffffffb37424 */ /* 0x000fc400078e00ff */
[----:B------:R-:W-:Y:S01]  /*1fb0*/  IMAD.MOV.U32 R178, RZ, RZ, -0x1 ;  /* 0xffffffffffb27424 */ /* 0x000fe200078e00ff */
[----:B------:R1:W-:Y:S01]  /*1fc0*/  STL [R1+0x800], R4 ;  /* 0x0008000401007387 */ /* 0x0003e20000100800 */
[----:B------:R-:W-:Y:S02]  /*1fd0*/  IMAD.MOV.U32 R177, RZ, RZ, -0x1 ;  /* 0xffffffffffb17424 */ /* 0x000fe400078e00ff */
[----:B------:R-:W-:Y:S02]  /*1fe0*/  IMAD.MOV.U32 R176, RZ, RZ, -0x1 ;  /* 0xffffffffffb07424 */ /* 0x000fe400078e00ff */
[----:B------:R-:W-:Y:S02]  /*1ff0*/  IMAD.MOV.U32 R182, RZ, RZ, -0x1 ;  /* 0xffffffffffb67424 */ /* 0x000fe400078e00ff */
[----:B------:R-:W-:Y:S02]  /*2000*/  IMAD.MOV.U32 R181, RZ, RZ, -0x1 ;  /* 0xffffffffffb57424 */ /* 0x000fe400078e00ff */
[----:B------:R-:W-:Y:S01]  /*2010*/  IMAD.MOV.U32 R180, RZ, RZ, -0x1 ;  /* 0xffffffffffb47424 */ /* 0x000fe200078e00ff */
[----:B0-----:R-:W0:Y:S01]  /*2020*/  MUFU.LG2 R228, R224 ;  /* 0x000000e000e47308 */ /* 0x001e220000000c00 */
[----:B-1----:R-:W-:-:S02]  /*2030*/  IMAD.MOV.U32 R4, RZ, RZ, -0x800001 ;  /* 0xff7fffffff047424 */ /* 0x002fc400078e00ff */
[----:B------:R-:W-:Y:S02]  /*2040*/  IMAD.MOV.U32 R187, RZ, RZ, -0x1 ;  /* 0xffffffffffbb7424 */ /* 0x000fe400078e00ff */
[----:B------:R-:W-:Y:S02]  /*2050*/  IMAD.MOV.U32 R186, RZ, RZ, -0x1 ;  /* 0xffffffffffba7424 */ /* 0x000fe400078e00ff */
[----:B------:R-:W-:Y:S02]  /*2060*/  IMAD.MOV.U32 R185, RZ, RZ, -0x1 ;  /* 0xffffffffffb97424 */ /* 0x000fe400078e00ff */
[----:B------:R-:W-:Y:S02]  /*2070*/  IMAD.MOV.U32 R191, RZ, RZ, -0x1 ;  /* 0xffffffffffbf7424 */ /* 0x000fe400078e00ff */
[----:B------:R-:W-:Y:S02]  /*2080*/  IMAD.MOV.U32 R190, RZ, RZ, -0x1 ;  /* 0xffffffffffbe7424 */ /* 0x000fe400078e00ff */
[----:B------:R-:W-:-:S02]  /*2090*/  IMAD.MOV.U32 R189, RZ, RZ, -0x1 ;  /* 0xffffffffffbd7424 */ /* 0x000fc400078e00ff */
[----:B------:R-:W-:Y:S02]  /*20a0*/  IMAD.MOV.U32 R188, RZ, RZ, -0x1 ;  /* 0xffffffffffbc7424 */ /* 0x000fe400078e00ff */
[----:B0-----:R-:W-:Y:S02]  /*20b0*/  FMUL.FTZ R240, R228, c[0x0][0x22c] ;  /* 0x00008b00e4f07a20 */ /* 0x001fe40000410000 */
[----:B------:R-:W-:Y:S02]  /*20c0*/  IMAD.MOV.U32 R195, RZ, RZ, -0x1 ;  /* 0xffffffffffc37424 */ /* 0x000fe400078e00ff */
[----:B------:R0:W1:Y:S01]  /*20d0*/  MUFU.EX2 R232, -R240 ;  /* 0x800000f000e87308 */ /* 0x0000620000000800 */
[----:B------:R-:W-:Y:S02]  /*20e0*/  IMAD.MOV.U32 R194, RZ, RZ, -0x1 ;  /* 0xffffffffffc27424 */ /* 0x000fe400078e00ff */
[----:B------:R-:W-:Y:S02]  /*20f0*/  IMAD.MOV.U32 R192, RZ, RZ, -0x1 ;  /* 0xffffffffffc07424 */ /* 0x000fe400078e00ff */
[----:B------:R-:W-:-:S02]  /*2100*/  IMAD.MOV.U32 R199, RZ, RZ, -0x1 ;  /* 0xffffffffffc77424 */ /* 0x000fc400078e00ff */
[----:B------:R-:W-:Y:S02]  /*2110*/  IMAD.MOV.U32 R198, RZ, RZ, -0x1 ;  /* 0xffffffffffc67424 */ /* 0x000fe400078e00ff */
[----:B------:R-:W-:Y:S01]  /*2120*/  IMAD.MOV.U32 R197, RZ, RZ, -0x1 ;  /* 0xffffffffffc57424 */ /* 0x000fe200078e00ff */
[----:B0-----:R-:W-:Y:S01]  /*2130*/  MOV R240, 0xffffffff ;  /* 0xffffffff00f07802 */ /* 0x001fe20000000f00 */
[----:B------:R-:W-:Y:S02]  /*2140*/  IMAD.MOV.U32 R196, RZ, RZ, -0x1 ;  /* 0xffffffffffc47424 */ /* 0x000fe400078e00ff */
[----:B------:R-:W-:Y:S02]  /*2150*/  IMAD.MOV.U32 R203, RZ, RZ, -0x1 ;  /* 0xffffffffffcb7424 */ /* 0x000fe400078e00ff */
[----:B------:R-:W-:Y:S01]  /*2160*/  IMAD.MOV.U32 R201, RZ, RZ, -0x1 ;  /* 0xffffffffffc97424 */ /* 0x000fe200078e00ff */
[----:B-1----:R0:W-:Y:S01]  /*2170*/  STL [R1+0x828], R232 ;  /* 0x000828e801007387 */ /* 0x0021e20000100800 */
        /* <DEDUP_REMOVED lines=28> */
[----:B0-----:R-:W-:Y:S02]  /*2340*/  IMAD.MOV.U32 R232, RZ, RZ, -0x1 ;  /* 0xffffffffffe87424 */ /* 0x001fe400078e00ff */
        /* <DEDUP_REMOVED lines=13> */
.L_x_19898:
[----:B------:R-:W-:Y:S01]  /*2420*/  IABS R252, c[0x0][0x224] ;  /* 0x0000890000fc7a13 */ /* 0x000fe20000000000 */
[----:B------:R0:W-:Y:S04]  /*2430*/  STL.64 [R1+0x840], R6 ;  /* 0x0008400601007387 */ /* 0x0001e80000100a00 */
[----:B------:R-:W-:Y:S04]  /*2440*/  STL [R1+0x838], R5 ;  /* 0x0008380501007387 */ /* 0x000fe80000100800 */
[----:B-1----:R1:W-:Y:S01]  /*2450*/  STL [R1+0x834], R4 ;  /* 0x0008340401007387 */ /* 0x0023e20000100800 */
[----:B0-----:R-:W-:-:S03]  /*2460*/  IMAD.MOV.U32 R7, RZ, RZ, R252 ;  /* 0x000000ffff077224 */ /* 0x001fc600078e00fc */
[----:B------:R0:W-:Y:S01]  /*2470*/  STL [R1+0x82c], R2 ;  /* 0x00082c0201007387 */ /* 0x0001e20000100800 */
[----:B------:R-:W2:Y:S03]  /*2480*/  I2F.RP R252, R7 ;  /* 0x0000000700fc7306 */ /* 0x000ea60000209400 */
[----:B------:R3:W-:Y:S01]  /*2490*/  STL [R1+0x848], R8 ;  /* 0x0008480801007387 */ /* 0x0007e20000100800 */
[----:B-1----:R-:W-:-:S03]  /*24a0*/  IMAD.MOV.U32 R4, RZ, RZ, RZ ;  /* 0x000000ffff047224 */ /* 0x002fc600078e00ff */
[----:B------:R1:W-:Y:S01]  /*24b0*/  STL [R1+0x830], R3 ;  /* 0x0008300301007387 */ /* 0x0003e20000100800 */
[----:B--2---:R-:W2:Y:S02]  /*24c0*/  MUFU.RCP R252, R252 ;  /* 0x000000fc00fc7308 */ /* 0x004ea40000001000 */
[----:B--2---:R-:W-:-:S06]  /*24d0*/  IADD3 R252, R252, 0xffffffe, RZ ;  /* 0x0ffffffefcfc7810 */ /* 0x004fcc0007ffe0ff */
[----:B------:R-:W2:Y:S02]  /*24e0*/  F2I.FTZ.U32.TRUNC.NTZ R5, R252 ;  /* 0x000000fc00057305 */ /* 0x000ea4000021f000 */
[----:B--2---:R-:W-:-:S04]  /*24f0*/  IMAD.MOV R252, RZ, RZ, -R5 ;  /* 0x000000fffffc7224 */ /* 0x004fc800078e0a05 */
[----:B------:R-:W-:-:S04]  /*2500*/  IMAD R252, R252, R7, RZ ;  /* 0x00000007fcfc7224 */ /* 0x000fc800078e02ff */
[----:B0-----:R-:W-:Y:S01]  /*2510*/  IMAD.HI.U32 R2, R5, R252, R4 ;  /* 0x000000fc05027227 */ /* 0x001fe200078e0004 */
[----:B------:R-:W-:Y:S01]  /*2520*/  IABS R252, R0 ;  /* 0x0000000000fc7213 */ /* 0x000fe20000000000 */
[----:B---3--:R-:W0:Y:S04]  /*2530*/  S2R R8, SR_CTAID.X ;  /* 0x0000000000087919 */ /* 0x008e280000002500 */
[----:B------:R-:W-:Y:S01]  /*2540*/  IMAD.HI.U32 R2, R2, R252, RZ ;  /* 0x000000fc02027227 */ /* 0x000fe200078e00ff */
[----:B------:R-:W-:Y:S01]  /*2550*/  SHF.R.S32.HI R6, RZ, 0x1f, R0 ;  /* 0x0000001fff067819 */ /* 0x000fe20000011400 */
[----:B------:R-:W2:Y:S02]  /*2560*/  LDL R5, [R1+0x824] ;  /* 0x0008240001057983 */ /* 0x000ea40000100800 */
[----:B------:R-:W-:-:S02]  /*2570*/  IMAD.MOV R2, RZ, RZ, -R2 ;  /* 0x000000ffff027224 */ /* 0x000fc400078e0a02 */
[----:B------:R-:W3:Y:S02]  /*2580*/  LDL R4, [R1+0x828] ;  /* 0x0008280001047983 */ /* 0x000ee40000100800 */
[C---:B------:R-:W-:Y:S01]  /*2590*/  IMAD R252, R7.reuse, R2, R252 ;  /* 0x0000000207fc7224 */ /* 0x040fe200078e02fc */
[----:B------:R-:W-:Y:S01]  /*25a0*/  ISETP.GE.AND P1, PT, R0, RZ, PT ;  /* 0x000000ff0000720c */ /* 0x000fe20003f26270 */
[----:B------:R-:W4:Y:S03]  /*25b0*/  LDL R2, [R1+0x800] ;  /* 0x0008000001027983 */ /* 0x000f260000100800 */
[----:B------:R-:W-:-:S13]  /*25c0*/  ISETP.GT.U32.AND P0, PT, R7, R252, PT ;  /* 0x000000fc0700720c */ /* 0x000fda0003f04070 */
[----:B------:R-:W-:-:S05]  /*25d0*/  @!P0 IMAD.IADD R252, R252, 0x1, -R7 ;  /* 0x00000001fcfc8824 */ /* 0x000fca00078e0a07 */
[----:B------:R-:W-:Y:S01]  /*25e0*/  ISETP.GT.U32.AND P0, PT, R7, R252, PT ;  /* 0x000000fc0700720c */ /* 0x000fe20003f04070 */
[----:B0-----:R-:W-:-:S12]  /*25f0*/  IMAD R8, R8, c[0x0][0x220], RZ ;  /* 0x0000880008087a24 */ /* 0x001fd800078e02ff */
[----:B------:R-:W-:Y:S02]  /*2600*/  @!P0 IADD3 R252, R252, -R7, RZ ;  /* 0x80000007fcfc8210 */ /* 0x000fe40007ffe0ff */
[----:B-1----:R-:W-:-:S04]  /*2610*/  IADD3 R3, P0, R8, R0, RZ ;  /* 0x0000000008037210 */ /* 0x002fc80007f1e0ff */
[----:B------:R-:W-:Y:S02]  /*2620*/  LEA.HI.X.SX32 R8, R8, R6, 0x1, P0 ;  /* 0x0000000608087211 */ /* 0x000fe400000f0eff */
[----:B------:R-:W-:-:S04]  /*2630*/  LEA R6, P0, R3, c[0x0][0x168], 0x2 ;  /* 0x00005a0003067a11 */ /* 0x000fc800078010ff */
[----:B------:R-:W-:Y:S01]  /*2640*/  LEA.HI.X R7, R3, c[0x0][0x16c], R8, 0x2, P0 ;  /* 0x00005b0003077a11 */ /* 0x000fe200000f1408 */
[----:B------:R-:W-:Y:S01]  /*2650*/  @!P1 IMAD.MOV R252, RZ, RZ, -R252 ;  /* 0x000000fffffc9224 */ /* 0x000fe200078e0afc */
[----:B------:R0:W5:Y:S04]  /*2660*/  LDL.LU R8, [R1+0x848] ;  /* 0x0008480001087983 */ /* 0x0001680000300800 */
[----:B------:R1:W3:Y:S01]  /*2670*/  LDG.E.CONSTANT R3, [R6.64] ;  /* 0x0000000406037981 */ /* 0x0002e2000c1e9900 */
[----:B------:R-:W-:-:S03]  /*2680*/  ISETP.NE.AND P0, PT, RZ, c[0x0][0x224], PT ;  /* 0x00008900ff007a0c */ /* 0x000fc60003f05270 */
[----:B-1----:R0:W5:Y:S10]  /*2690*/  LDL.LU.64 R6, [R1+0x840] ;  /* 0x0008400001067983 */ /* 0x0021740000300a00 */
[----:B------:R-:W-:-:S06]  /*26a0*/  @!P0 LOP3.LUT R252, RZ, c[0x0][0x224], RZ, 0x33, !PT ;  /* 0x00008900fffc8a12 */ /* 0x000fcc00078e33ff */
[----:B------:R-:W1:Y:S01]  /*26b0*/  I2F R252, R252 ;  /* 0x000000fc00fc7306 */ /* 0x000e620000201400 */
[----:B--2---:R-:W-:Y:S02]  /*26c0*/  ISETP.NE.AND P0, PT, R5, 0x1, PT ;  /* 0x000000010500780c */ /* 0x004fe40003f05270 */
[----:B------:R0:W5:Y:S11]  /*26d0*/  LDL.LU R5, [R1+0x838] ;  /* 0x0008380001057983 */ /* 0x0001760000300800 */
[----:B---3--:R-:W-:-:S02]  /*26e0*/  @P0 FMUL.FTZ R3, R3, R4 ;  /* 0x0000000403030220 */ /* 0x008fc40000410000 */
[----:B------:R0:W5:Y:S02]  /*26f0*/  LDL.LU R4, [R1+0x834] ;  /* 0x0008340001047983 */ /* 0x0001640000300800 */
[----:B-1----:R-:W-:Y:S02]  /*2700*/  FFMA.FTZ R3, R252, c[0x0][0x230], R3 ;  /* 0x00008c00fc037a23 */ /* 0x002fe40000010003 */
[----:B------:R-:W2:Y:S04]  /*2710*/  LDL R252, [R1+0x81c] ;  /* 0x00081c0001fc7983 */ /* 0x000ea80000100800 */
[----:B------:R1:W-:Y:S01]  /*2720*/  STL [R1+0x810], R3 ;  /* 0x0008100301007387 */ /* 0x0003e20000100800 */
[----:B--2---:R-:W-:-:S03]  /*2730*/  FSETP.GEU.FTZ.AND P0, PT, R252, R3, PT ;  /* 0x00000003fc00720b */ /* 0x004fc60003f1e000 */
[----:B-1----:R0:W5:Y:S01]  /*2740*/  LDL.LU R3, [R1+0x830] ;  /* 0x0008300001037983 */ /* 0x0021620000300800 */
[----:B----4-:R-:W-:-:S03]  /*2750*/  ISETP.EQ.OR P0, PT, R2, -0x1, !P0 ;  /* 0xffffffff0200780c */ /* 0x010fc60004702670 */
[----:B------:R0:W5:Y:S01]  /*2760*/  LDL.LU R2, [R1+0x82c] ;  /* 0x00082c0001027983 */ /* 0x0001620000300800 */
[----:B------:R-:W-:Y:S09]  /*2770*/  BSSY B1, `(.L_x_19513) ;  /* 0x000000e000017945 */ /* 0x000ff20003800000 */
[----:B------:R-:W-:Y:S05]  /*2780*/  @P0 BRA `(.L_x_19514) ;  /* 0x000000a000000947 */ /* 0x000fea0003800000 */
[----:B0----5:R0:W-:Y:S04]  /*2790*/  STL [R1+0x830], R3 ;  /* 0x0008300301007387 */ /* 0x0211e80000100800 */
[----:B------:R1:W-:Y:S04]  /*27a0*/  STL [R1+0x82c], R2 ;  /* 0x00082c0201007387 */ /* 0x0003e80000100800 */
[----:B0-----:R-:W2:Y:S04]  /*27b0*/  LDL R3, [R1+0x810] ;  /* 0x0008100001037983 */ /* 0x001ea80000100800 */
[----:B-1----:R-:W3:Y:S01]  /*27c0*/  LDL.LU R2, [R1+0x800] ;  /* 0x0008000001027983 */ /* 0x002ee20000300800 */
[----:B--2---:R-:W-:-:S03]  /*27d0*/  FSETP.NEU.FTZ.AND P0, PT, R252, R3, PT ;  /* 0x00000003fc00720b */ /* 0x004fc60003f1d000 */
[----:B------:R0:W5:Y:S01]  /*27e0*/  LDL.LU R3, [R1+0x830] ;  /* 0x0008300001037983 */ /* 0x0001620000300800 */
[----:B---3--:R-:W-:-:S03]  /*27f0*/  ISETP.LE.OR P0, PT, R2, R0, P0 ;  /* 0x000000000200720c */ /* 0x008fc60000703670 */
[----:B------:R1:W-:Y:S04]  /*2800*/  STL [R1+0x800], R2 ;  /* 0x0008000201007387 */ /* 0x0003e80000100800 */
[----:B-1----:R0:W5:Y:S06]  /*2810*/  LDL.LU R2, [R1+0x82c] ;  /* 0x00082c0001027983 */ /* 0x00216c0000300800 */
[----:B------:R-:W-:Y:S05]  /*2820*/  @P0 BRA `(.L_x_19515) ;  /* 0x0000002000000947 */ /* 0x000fea0003800000 */
.L_x_19514:
[----:B0-----:R0:W5:Y:S04]  /*2830*/  LDL.LU R252, [R1+0x810] ;  /* 0x0008100001fc7983 */ /* 0x0011680000300800 */
[----:B------:R0:W-:Y:S02]  /*2840*/  STL [R1+0x800], R0 ;  /* 0x0008000001007387 */ /* 0x0001e40000100800 */
.L_x_19515:
[----:B------:R-:W-:Y:S05]  /*2850*/  BSYNC B1 ;  /* 0x0000000000017941 */ /* 0x000fea0003800000 */
.L_x_19513:
[----:B-----5:R-:W-:Y:S01]  /*2860*/  FSETP.GT.FTZ.AND P0, PT, R252, R7, PT ;  /* 0x00000007fc00720b */ /* 0x020fe20003f14000 */
[----:B------:R-:W-:Y:S03]  /*2870*/  BSSY B1, `(.L_x_19516) ;  /* 0x0000012000017945 */ /* 0x000fe60003800000 */
[----:B------:R-:W-:-:S13]  /*2880*/  ISETP.EQ.OR P0, PT, R131, -0x1, P0 ;  /* 0xffffffff8300780c */ /* 0x000fda0000702670 */
[----:B------:R-:W-:Y:S05]  /*2890*/  @P0 BRA `(.L_x_19517) ;  /* 0x000000a000000947 */ /* 0x000fea0003800000 */
[----:B------:R1:W-:Y:S04]  /*28a0*/  STL [R1+0x82c], R0 ;  /* 0x00082c0001007387 */ /* 0x0003e80000100800 */
[----:B01----:R-:W2:Y:S01]  /*28b0*/  LDL.LU R0, [R1+0x800] ;  /* 0x0008000001007983 */ /* 0x003ea20000300800 */
[----:B------:R-:W-:-:S03]  /*28c0*/  FSETP.NEU.FTZ.AND P0, PT, R252, R7, PT ;  /* 0x00000007fc00720b */ /* 0x000fc60003f1d000 */
[----:B------:R-:W-:Y:S04]  /*28d0*/  STL [R1+0x810], R7 ;  /* 0x0008100701007387 */ /* 0x000fe80000100800 */
[----:B------:R-:W-:Y:S04]  /*28e0*/  STL [R1+0x818], R131 ;  /* 0x0008188301007387 */ /* 0x000fe80000100800 */
[----:B------:R-:W-:Y:S01]  /*28f0*/  STL [R1+0x81c], R252 ;  /* 0x00081cfc01007387 */ /* 0x000fe20000100800 */
[----:B--2---:R-:W-:-:S03]  /*2900*/  ISETP.GE.OR P0, PT, R0, R131, P0 ;  /* 0x000000830000720c */ /* 0x004fc60000706670 */
[----:B------:R0:W-:Y:S04]  /*2910*/  STL [R1+0x800], R0 ;  /* 0x0008000001007387 */ /* 0x0001e80000100800 */
[----:B0-----:R0:W5:Y:S06]  /*2920*/  LDL.LU R0, [R1+0x82c] ;  /* 0x00082c0001007983 */ /* 0x00116c0000300800 */
[----:B------:R-:W-:Y:S05]  /*2930*/  @P0 BRA `(.L_x_19518) ;  /* 0x0000005000000947 */ /* 0x000fea0003800000 */
.L_x_19517:
[----:B------:R1:W-:Y:S04]  /*2940*/  STL [R1+0x810], R252 ;  /* 0x000810fc01007387 */ /* 0x0003e80000100800 */
[----:B-1----:R-:W2:Y:S04]  /*2950*/  LDL.LU R252, [R1+0x800] ;  /* 0x0008000001fc7983 */ /* 0x002ea80000300800 */
[----:B------:R1:W-:Y:S04]  /*2960*/  STL [R1+0x81c], R7 ;  /* 0x00081c0701007387 */ /* 0x0003e80000100800 */
[----:B------:R1:W-:Y:S04]  /*2970*/  STL [R1+0x800], R131 ;  /* 0x0008008301007387 */ /* 0x0003e80000100800 */
[----:B--2---:R1:W-:Y:S02]  /*2980*/  STL [R1+0x818], R252 ;  /* 0x000818fc01007387 */ /* 0x0043e40000100800 */
.L_x_19518:
[----:B------:R-:W-:Y:S05]  /*2990*/  BSYNC B1 ;  /* 0x0000000000017941 */ /* 0x000fea0003800000 */
.L_x_19516:
[----:B-1----:R-:W2:Y:S01]  /*29a0*/  LDL R7, [R1+0x810] ;  /* 0x0008100001077983 */ /* 0x002ea20000100800 */
[----:B------:R-:W-:Y:S01]  /*29b0*/  BSSY B1, `(.L_x_19519) ;  /* 0x000000f000017945 */ /* 0x000fe20003800000 */
[----:B--2---:R-:W-:-:S04]  /*29c0*/  FSETP.GT.FTZ.AND P0, PT, R7, R6, PT ;  /* 0x000000060700720b */ /* 0x004fc80003f14000 */
[----:B------:R-:W-:-:S13]  /*29d0*/  ISETP.EQ.OR P0, PT, R130, -0x1, P0 ;  /* 0xffffffff8200780c */ /* 0x000fda0000702670 */
[----:B------:R-:W-:Y:S05]  /*29e0*/  @P0 BRA `(.L_x_19520) ;  /* 0x0000006000000947 */ /* 0x000fea0003800000 */
[----:B------:R-:W2:Y:S01]  /*29f0*/  LDL R131, [R1+0x818] ;  /* 0x0008180001837983 */ /* 0x000ea20000100800 */
[----:B------:R-:W-:Y:S01]  /*2a00*/  FSETP.NEU.FTZ.AND P0, PT, R7, R6, PT ;  /* 0x000000060700720b */ /* 0x000fe20003f1d000 */
[----:B------:R-:W-:Y:S02]  /*2a10*/  IMAD.MOV.U32 R252, RZ, RZ, R6 ;  /* 0x000000fffffc7224 */ /* 0x000fe400078e0006 */
[----:B------:R1:W-:Y:S01]  /*2a20*/  STL [R1+0x814], R130 ;  /* 0x0008148201007387 */ /* 0x0003e20000100800 */
[----:B--2---:R-:W-:-:S13]  /*2a30*/  ISETP.GE.OR P0, PT, R131, R130, P0 ;  /* 0x000000828300720c */ /* 0x004fda0000706670 */
[----:B------:R-:W-:Y:S05]  /*2a40*/  @P0 BRA `(.L_x_19521) ;  /* 0x0000005000000947 */ /* 0x000fea0003800000 */
.L_x_19520:
[----:B-1----:R-:W2:Y:S04]  /*2a50*/  LDL.LU R131, [R1+0x818] ;  /* 0x0008180001837983 */ /* 0x002ea80000300800 */
[----:B------:R1:W5:Y:S01]  /*2a60*/  LDL.LU R252, [R1+0x810] ;  /* 0x0008100001fc7983 */ /* 0x0003620000300800 */
[----:B------:R-:W-:-:S03]  /*2a70*/  IMAD.MOV.U32 R7, RZ, RZ, R6 ;  /* 0x000000ffff077224 */ /* 0x000fc600078e0006 */
[----:B--2---:R2:W-:Y:S02]  /*2a80*/  STL [R1+0x814], R131 ;  /* 0x0008148301007387 */ /* 0x0045e40000100800 */
[----:B--2---:R-:W-:Y:S02]  /*2a90*/  IMAD.MOV.U32 R131, RZ, RZ, R130 ;  /* 0x000000ffff837224 */ /* 0x004fe400078e0082 */
.L_x_19521:
[----:B-1----:R-:W-:Y:S05]  /*2aa0*/  BSYNC B1 ;  /* 0x0000000000017941 */ /* 0x002fea0003800000 */
.L_x_19519:
[----:B-----5:R-:W-:Y:S01]  /*2ab0*/  FSETP.GT.FTZ.AND P0, PT, R252, R5, PT ;  /* 0x00000005fc00720b */ /* 0x020fe20003f14000 */
[----:B------:R-:W-:Y:S03]  /*2ac0*/  BSSY B1, `(.L_x_19522) ;  /* 0x000000f000017945 */ /* 0x000fe60003800000 */
[----:B------:R-:W-:-:S13]  /*2ad0*/  ISETP.EQ.OR P0, PT, R129, -0x1, P0 ;  /* 0xffffffff8100780c */ /* 0x000fda0000702670 */
[----:B------:R-:W-:Y:S05]  /*2ae0*/  @P0 BRA `(.L_x_19523) ;  /* 0x0000007000000947 */ /* 0x000fea0003800000 */
[----:B------:R-:W2:Y:S01]  /*2af0*/  LDL R130, [R1+0x814] ;  /* 0x0008140001827983 */ /* 0x000ea20000100800 */
[----:B------:R-:W-:Y:S01]  /*2b00*/  FSETP.NEU.FTZ.AND P0, PT, R252, R5, PT ;  /* 0x00000005fc00720b */ /* 0x000fe20003f1d000 */
[----:B------:R-:W-:Y:S02]  /*2b10*/  IMAD.MOV.U32 R6, RZ, RZ, R252 ;  /* 0x000000ffff067224 */ /* 0x000fe400078e00fc */
[----:B------:R1:W-:Y:S04]  /*2b20*/  STL [R1+0x810], R5 ;  /* 0x0008100501007387 */ /* 0x0003e80000100800 */
[----:B------:R1:W-:Y:S01]  /*2b30*/  STL [R1+0x818], R129 ;  /* 0x0008188101007387 */ /* 0x0003e20000100800 */
[----:B--2---:R-:W-:-:S13]  /*2b40*/  ISETP.GE.OR P0, PT, R130, R129, P0 ;  /* 0x000000818200720c */ /* 0x004fda0000706670 */
[----:B------:R-:W-:Y:S05]  /*2b50*/  @P0 BRA `(.L_x_19524) ;  /* 0x0000005000000947 */ /* 0x000fea0003800000 */
.L_x_19523:
[----:B-1----:R1:W-:Y:S04]  /*2b60*/  STL [R1+0x810], R252 ;  /* 0x000810fc01007387 */ /* 0x0023e80000100800 */
[----:B-1----:R-:W2:Y:S01]  /*2b70*/  LDL.LU R252, [R1+0x814] ;  /* 0x0008140001fc7983 */ /* 0x002ea20000300800 */
[----:B------:R-:W-:Y:S01]  /*2b80*/  IMAD.MOV.U32 R6, RZ, RZ, R5 ;  /* 0x000000ffff067224 */ /* 0x000fe200078e0005 */
[----:B------:R-:W-:Y:S02]  /*2b90*/  MOV R130, R129 ;  /* 0x0000008100827202 */ /* 0x000fe40000000f00 */
[----:B--2---:R1:W-:Y:S04]  /*2ba0*/  STL [R1+0x818], R252 ;  /* 0x000818fc01007387 */ /* 0x0043e80000100800 */
.L_x_19524:
[----:B-1----:R-:W-:Y:S05]  /*2bb0*/  BSYNC B1 ;  /* 0x0000000000017941 */ /* 0x002fea0003800000 */
.L_x_19522:
[----:B------:R-:W2:Y:S01]  /*2bc0*/  LDL R5, [R1+0x810] ;  /* 0x0008100001057983 */ /* 0x000ea20000100800 */
        /* <DEDUP_REMOVED lines=10> */
.L_x_19526:
[----:B-1----:R-:W2:Y:S04]  /*2c70*/  LDL.LU R129, [R1+0x818] ;  /* 0x0008180001817983 */ /* 0x002ea80000300800 */
[----:B------:R1:W5:Y:S01]  /*2c80*/  LDL.LU R252, [R1+0x810] ;  /* 0x0008100001fc7983 */ /* 0x0003620000300800 */
[----:B------:R-:W-:-:S03]  /*2c90*/  IMAD.MOV.U32 R5, RZ, RZ, R4 ;  /* 0x000000ffff057224 */ /* 0x000fc600078e0004 */
[----:B--2---:R2:W-:Y:S02]  /*2ca0*/  STL [R1+0x814], R129 ;  /* 0x0008148101007387 */ /* 0x0045e40000100800 */
[----:B--2---:R-:W-:Y:S02]  /*2cb0*/  IMAD.MOV.U32 R129, RZ, RZ, R128 ;  /* 0x000000ffff817224 */ /* 0x004fe400078e0080 */
.L_x_19527:
[----:B-1----:R-:W-:Y:S05]  /*2cc0*/  BSYNC B1 ;  /* 0x0000000000017941 */ /* 0x002fea0003800000 */
.L_x_19525:
        /* <DEDUP_REMOVED lines=11> */
.L_x_19529:
[----:B-1----:R1:W-:Y:S04]  /*2d80*/  STL [R1+0x810], R252 ;  /* 0x000810fc01007387 */ /* 0x0023e80000100800 */
[----:B-1----:R-:W2:Y:S01]  /*2d90*/  LDL.LU R252, [R1+0x814] ;  /* 0x0008140001fc7983 */ /* 0x002ea20000300800 */
[----:B------:R-:W-:Y:S02]  /*2da0*/  IMAD.MOV.U32 R4, RZ, RZ, R11 ;  /* 0x000000ffff047224 */ /* 0x000fe400078e000b */
[----:B------:R-:W-:Y:S01]  /*2db0*/  IMAD.MOV.U32 R128, RZ, RZ, R135 ;  /* 0x000000ffff807224 */ /* 0x000fe200078e0087 */
[----:B--2---:R1:W-:Y:S04]  /*2dc0*/  STL [R1+0x818], R252 ;  /* 0x000818fc01007387 */ /* 0x0043e80000100800 */
.L_x_19530:
[----:B-1----:R-:W-:Y:S05]  /*2dd0*/  BSYNC B1 ;  /* 0x0000000000017941 */ /* 0x002fea0003800000 */
.L_x_19528:
[----:B------:R-:W2:Y:S01]  /*2de0*/  LDL R11, [R1+0x810] ;  /* 0x00081000010b7983 */ /* 0x000ea20000100800 */
[----:B------:R-:W-:Y:S01]  /*2df0*/  BSSY B1, `(.L_x_19531) ;  /* 0x000000f000017945 */ /* 0x000fe20003800000 */
[----:B--2---:R-:W-:-:S04]  /*2e00*/  FSETP.GT.FTZ.AND P0, PT, R11, R10, PT ;  /* 0x0000000a0b00720b */ /* 0x004fc80003f14000 */
[----:B------:R-:W-:-:S13]  /*2e10*/  ISETP.EQ.OR P0, PT, R134, -0x1, P0 ;  /* 0xffffffff8600780c */ /* 0x000fda0000702670 */
[----:B------:R-:W-:Y:S05]  /*2e20*/  @P0 BRA `(.L_x_19532) ;  /* 0x0000006000000947 */ /* 0x000fea0003800000 */
[----:B------:R-:W2:Y:S01]  /*2e30*/  LDL R135, [R1+0x818] ;  /* 0x0008180001877983 */ /* 0x000ea20000100800 */
[-C--:B------:R-:W-:Y:S02]  /*2e40*/  FSETP.NEU.FTZ.AND P0, PT, R11, R10.reuse, PT ;  /* 0x0000000a0b00720b */ /* 0x080fe40003f1d000 */
[----:B------:R-:W-:Y:S01]  /*2e50*/  MOV R252, R10 ;  /* 0x0000000a00fc7202 */ /* 0x000fe20000000f00 */
[----:B------:R1:W-:Y:S01]  /*2e60*/  STL [R1+0x814], R134 ;  /* 0x0008148601007387 */ /* 0x0003e20000100800 */
[----:B--2---:R-:W-:-:S13]  /*2e70*/  ISETP.GE.OR P0, PT, R135, R134, P0 ;  /* 0x000000868700720c */ /* 0x004fda0000706670 */
[----:B------:R-:W-:Y:S05]  /*2e80*/  @P0 BRA `(.L_x_19533) ;  /* 0x0000005000000947 */ /* 0x000fea0003800000 */
.L_x_19532:
[----:B-1----:R-:W2:Y:S04]  /*2e90*/  LDL.LU R135, [R1+0x818] ;  /* 0x0008180001877983 */ /* 0x002ea80000300800 */
[----:B------:R1:W5:Y:S01]  /*2ea0*/  LDL.LU R252, [R1+0x810] ;  /* 0x0008100001fc7983 */ /* 0x0003620000300800 */
[----:B------:R-:W-:-:S03]  /*2eb0*/  IMAD.MOV.U32 R11, RZ, RZ, R10 ;  /* 0x000000ffff0b7224 */ /* 0x000fc600078e000a */
[----:B--2---:R2:W-:Y:S02]  /*2ec0*/  STL [R1+0x814], R135 ;  /* 0x0008148701007387 */ /* 0x0045e40000100800 */
[----:B--2---:R-:W-:Y:S02]  /*2ed0*/  IMAD.MOV.U32 R135, RZ, RZ, R134 ;  /* 0x000000ffff877224 */ /* 0x004fe400078e0086 */
.L_x_19533:
[----:B-1----:R-:W-:Y:S05]  /*2ee0*/  BSYNC B1 ;  /* 0x0000000000017941 */ /* 0x002fea0003800000 */
.L_x_19531:
        /* <DEDUP_REMOVED lines=11> */
.L_x_19535:
[----:B-1----:R1:W-:Y:S04]  /*2fa0*/  STL [R1+0x810], R252 ;  /* 0x000810fc01007387 */ /* 0x0023e80000100800 */
[----:B-1----:R-:W2:Y:S01]  /*2fb0*/  LDL.LU R252, [R1+0x814] ;  /* 0x0008140001fc7983 */ /* 0x002ea20000300800 */
[----:B------:R-:W-:Y:S02]  /*2fc0*/  IMAD.MOV.U32 R10, RZ, RZ, R9 ;  /* 0x000000ffff0a7224 */ /* 0x000fe400078e0009 */
[----:B------:R-:W-:Y:S01]  /*2fd0*/  IMAD.MOV.U32 R134, RZ, RZ, R133 ;  /* 0x000000ffff867224 */ /* 0x000fe200078e0085 */
[----:B--2---:R1:W-:Y:S04]  /*2fe0*/  STL [R1+0x818], R252 ;  /* 0x000818fc01007387 */ /* 0x0043e80000100800 */
.L_x_19536:
[----:B-1----:R-:W-:Y:S05]  /*2ff0*/  BSYNC B1 ;  /* 0x0000000000017941 */ /* 0x002fea0003800000 */
.L_x_19534:
        /* <DEDUP_REMOVED lines=11> */
.L_x_19538:
[----:B-1----:R-:W2:Y:S04]  /*30b0*/  LDL.LU R133, [R1+0x818] ;  /* 0x0008180001857983 */ /* 0x002ea80000300800 */
[----:B------:R1:W5:Y:S01]  /*30c0*/  LDL.LU R252, [R1+0x810] ;  /* 0x0008100001fc7983 */ /* 0x0003620000300800 */
[----:B------:R-:W-:-:S03]  /*30d0*/  MOV R9, R8 ;  /* 0x0000000800097202 */ /* 0x000fc60000000f00 */
[----:B--2---:R2:W-:Y:S02]  /*30e0*/  STL [R1+0x814], R133 ;  /* 0x0008148501007387 */ /* 0x0045e40000100800 */
[----:B--2---:R-:W-:Y:S02]  /*30f0*/  IMAD.MOV.U32 R133, RZ, RZ, R132 ;  /* 0x000000ffff857224 */ /* 0x004fe400078e0084 */
.L_x_19539:
[----:B-1----:R-:W-:Y:S05]  /*3100*/  BSYNC B1 ;  /* 0x0000000000017941 */ /* 0x002fea0003800000 */
.L_x_19537:
        /* <DEDUP_REMOVED lines=11> */
.L_x_19541:
[----:B-1----:R1:W-:Y:S04]  /*31c0*/  STL [R1+0x810], R252 ;  /* 0x000810fc01007387 */ /* 0x0023e80000100800 */
[----:B-1----:R-:W2:Y:S01]  /*31d0*/  LDL.LU R252, [R1+0x814] ;  /* 0x0008140001fc7983 */ /* 0x002ea20000300800 */
[----:B------:R-:W-:Y:S02]  /*31e0*/  IMAD.MOV.U32 R8, RZ, RZ, R15 ;  /* 0x000000ffff087224 */ /* 0x000fe400078e000f */
[----:B------:R-:W-:Y:S01]  /*31f0*/  IMAD.MOV.U32 R132, RZ, RZ, R139 ;  /* 0x000000ffff847224 */ /* 0x000fe200078e008b */
[----:B--2---:R1:W-:Y:S04]  /*3200*/  STL [R1+0x818], R252 ;  /* 0x000818fc01007387 */ /* 0x0043e80000100800 */
.L_x_19542:
[----:B-1----:R-:W-:Y:S05]  /*3210*/  BSYNC B1 ;  /* 0x0000000000017941 */ /* 0x002fea0003800000 */
.L_x_19540:
        /* <DEDUP_REMOVED lines=11> */
.L_x_19544:
[----:B-1----:R-:W2:Y:S04]  /*32d0*/  LDL.LU R139, [R1+0x818] ;  /* 0x00081800018b7983 */ /* 0x002ea80000300800 */
[----:B------:R1:W5:Y:S01]  /*32e0*/  LDL.LU R252, [R1+0x810] ;  /* 0x0008100001fc7983 */ /* 0x0003620000300800 */
[----:B------:R-:W-:-:S03]  /*32f0*/  IMAD.MOV.U32 R15, RZ, RZ, R14 ;  /* 0x000000ffff0f7224 */ /* 0x000fc600078e000e */
[----:B--2---:R2:W-:Y:S02]  /*3300*/  STL [R1+0x814], R139 ;  /* 0x0008148b01007387 */ /* 0x0045e40000100800 */
[----:B--2---:R-:W-:Y:S02]  /*3310*/  MOV R139, R138 ;  /* 0x0000008a008b7202 */ /* 0x004fe40000000f00 */
.L_x_19545:
[----:B-1----:R-:W-:Y:S05]  /*3320*/  BSYNC B1 ;  /* 0x0000000000017941 */ /* 0x002fea0003800000 */
.L_x_19543:
        /* <DEDUP_REMOVED lines=11> */
.L_x_19547:
[----:B-1----:R1:W-:Y:S04]  /*33e0*/  STL [R1+0x810], R252 ;  /* 0x000810fc01007387 */ /* 0x0023e80000100800 */
[----:B-1----:R-:W2:Y:S01]  /*33f0*/  LDL.LU R252, [R1+0x814] ;  /* 0x0008140001fc7983 */ /* 0x002ea20000300800 */
[----:B------:R-:W-:Y:S02]  /*3400*/  IMAD.MOV.U32 R14, RZ, RZ, R13 ;  /* 0x000000ffff0e7224 */ /* 0x000fe400078e000d */
[----:B------:R-:W-:Y:S01]  /*3410*/  IMAD.MOV.U32 R138, RZ, RZ, R137 ;  /* 0x000000ffff8a7224 */ /* 0x000fe200078e0089 */
[----:B--2---:R1:W-:Y:S04]  /*3420*/  STL [R1+0x818], R252 ;  /* 0x000818fc01007387 */ /* 0x0043e80000100800 */
.L_x_19548:
[----:B-1----:R-:W-:Y:S05]  /*3430*/  BSYNC B1 ;  /* 0x0000000000017941 */ /* 0x002fea0003800000 */
.L_x_19546:
        /* <DEDUP_REMOVED lines=11> */
.L_x_19550:
[----:B-1----:R-:W2:Y:S04]  /*34f0*/  LDL.LU R137, [R1+0x818] ;  /* 0x0008180001897983 */ /* 0x002ea80000300800 */
[----:B------:R1:W5:Y:S01]  /*3500*/  LDL.LU R252, [R1+0x810] ;  /* 0x0008100001fc7983 */ /* 0x0003620000300800 */
[----:B------:R-:W-:-:S03]  /*3510*/  IMAD.MOV.U32 R13, RZ, RZ, R12 ;  /* 0x000000ffff0d7224 */ /* 0x000fc600078e000c */
[----:B--2---:R2:W-:Y:S02]  /*3520*/  STL [R1+0x814], R137 ;  /* 0x0008148901007387 */ /* 0x0045e40000100800 */
[----:B--2---:R-:W-:Y:S02]  /*3530*/  IMAD.MOV.U32 R137, RZ, RZ, R136 ;  /* 0x000000ffff897224 */ /* 0x004fe400078e0088 */
.L_x_19551:
[----:B-1----:R-:W-:Y:S05]  /*3540*/  BSYNC B1 ;  /* 0x0000000000017941 */ /* 0x002fea0003800000 */
.L_x_19549:
[----:B-----5:R-:W-:Y:S01]  /*3550*/  FSETP.GT.FTZ.AND P0, PT, R252, R19, PT ;  /* 0x00000013fc00720b */ /* 0x020fe20003f14000 */
[----:B------:R-:W-:Y:S03]  /*3560*/  BSSY B1, `(.L_x_19552) ;  /* 0x000000f000017945 */ /* 0x000fe60003800000 */
[----:B------:R-:W-:-:S13]  /*3570*/  ISETP.EQ.OR P0, PT, R143, -0x1, P0 ;  /* 0xffffffff8f00780c */ /* 0x000fda0000702670 */
[----:B------:R-:W-:Y:S05]  /*3580*/  @P0 BRA `(.L_x_19553) ;  /* 0x0000007000000947 */ /* 0x000fea0003800000 */
[----:B------:R-:W2:Y:S01]  /*3590*/  LDL R136, [R1+0x814] ;  /* 0x0008140001887983 */ /* 0x000ea20000100800 */
[----:B------:R-:W-:Y:S02]  /*35a0*/  FSETP.NEU.FTZ.AND P0, PT, R252, R19, PT ;  /* 0x00000013fc00720b */ /* 0x000fe40003f1d000 */
[----:B------:R-:W-:Y:S01]  /*35b0*/  MOV R12, R252 ;  /* 0x000000fc000c7202 */ /* 0x000fe20000000f00 */
[----:B------:R1:W-:Y:S04]  /*35c0*/  STL [R1+0x810], R19 ;  /* 0x0008101301007387 */ /* 0x0003e80000100800 */
[----:B------:R1:W-:Y:S01]  /*35d0*/  STL [R1+0x818], R143 ;  /* 0x0008188f01007387 */ /* 0x0003e20000100800 */
[----:B--2---:R-:W-:-:S13]  /*35e0*/  ISETP.GE.OR P0, PT, R136, R143, P0 ;  /* 0x0000008f8800720c */ /* 0x004fda0000706670 */
[----:B------:R-:W-:Y:S05]  /*35f0*/  @P0 BRA `(.L_x_19554) ;  /* 0x0000005000000947 */ /* 0x000fea0003800000 */
.L_x_19553:
[----:B-1----:R1:W-:Y:S04]  /*3600*/  STL [R1+0x810], R252 ;  /* 0x000810fc01007387 */ /* 0x0023e80000100800 */
[----:B-1----:R-:W2:Y:S01]  /*3610*/  LDL.LU R252, [R1+0x814] ;  /* 0x0008140001fc7983 */ /* 0x002ea20000300800 */
[----:B------:R-:W-:Y:S02]  /*3620*/  IMAD.MOV.U32 R12, RZ, RZ, R19 ;  /* 0x000000ffff0c7224 */ /* 0x000fe400078e0013 */
[----:B------:R-:W-:Y:S01]  /*3630*/  IMAD.MOV.U32 R136, RZ, RZ, R143 ;  /* 0x000000ffff887224 */ /* 0x000fe200078e008f */
[----:B--2---:R1:W-:Y:S04]  /*3640*/  STL [R1+0x818], R252 ;  /* 0x000818fc01007387 */ /* 0x0043e80000100800 */
.L_x_19554:
[----:B-1----:R-:W-:Y:S05]  /*3650*/  BSYNC B1 ;  /* 0x0000000000017941 */ /* 0x002fea0003800000 */
.L_x_19552:
        /* <DEDUP_REMOVED lines=11> */
.L_x_19556:
[----:B-1----:R-:W2:Y:S04]  /*3710*/  LDL.LU R143, [R1+0x818] ;  /* 0x00081800018f7983 */ /* 0x002ea80000300800 */
[----:B------:R1:W5:Y:S01]  /*3720*/  LDL.LU R252, [R1+0x810] ;  /* 0x0008100001fc7983 */ /* 0x0003620000300800 */
[----:B------:R-:W-:-:S03]  /*3730*/  IMAD.MOV.U32 R19, RZ, RZ, R18 ;  /* 0x000000ffff137224 */ /* 0x000fc600078e0012 */
[----:B--2---:R2:W-:Y:S02]  /*3740*/  STL [R1+0x814], R143 ;  /* 0x0008148f01007387 */ /* 0x0045e40000100800 */
[----:B--2---:R-:W-:Y:S02]  /*3750*/  IMAD.MOV.U32 R143, RZ, RZ, R142 ;  /* 0x000000ffff8f7224 */ /* 0x004fe400078e008e */
.L_x_19557:
[----:B-1----:R-:W-:Y:S05]  /*3760*/  BSYNC B1 ;  /* 0x0000000000017941 */ /* 0x002fea0003800000 */
.L_x_19555:
        /* <DEDUP_REMOVED lines=11> */
.L_x_19559:
[----:B-1----:R1:W-:Y:S04]  /*3820*/  STL [R1+0x810], R252 ;  /* 0x000810fc01007387 */ /* 0x0023e80000100800 */
[----:B-1----:R-:W2:Y:S01]  /*3830*/  LDL.LU R252, [R1+0x814] ;  /* 0x0008140001fc7983 */ /* 0x002ea20000300800 */
[----:B------:R-:W-:Y:S01]  /*3840*/  MOV R18, R17 ;  /* 0x0000001100127202 */ /* 0x000fe20000000f00 */
[----:B------:R-:W-:Y:S02]  /*3850*/  IMAD.MOV.U32 R142, RZ, RZ, R141 ;  /* 0x000000ffff8e7224 */ /* 0x000fe400078e008d */
[----:B--2---:R1:W-:Y:S04]  /*3860*/  STL [R1+0x818], R252 ;  /* 0x000818fc01007387 */ /* 0x0043e80000100800 */
.L_x_19560:
[----:B-1----:R-:W-:Y:S05]  /*3870*/  BSYNC B1 ;  /* 0x0000000000017941 */ /* 0x002fea0003800000 */
.L_x_19558:
        /* <DEDUP_REMOVED lines=11> */
.L_x_19562:
[----:B-1----:R-:W2:Y:S04]  /*3930*/  LDL.LU R141, [R1+0x818] ;  /* 0x00081800018d7983 */ /* 0x002ea80000300800 */
[----:B------:R1:W5:Y:S01]  /*3940*/  LDL.LU R252, [R1+0x810] ;  /* 0x0008100001fc7983 */ /* 0x0003620000300800 */
[----:B------:R-:W-:-:S03]  /*3950*/  IMAD.MOV.U32 R17, RZ, RZ, R16 ;  /* 0x000000ffff117224 */ /* 0x000fc600078e0010 */
[----:B--2---:R2:W-:Y:S02]  /*3960*/  STL [R1+0x814], R141 ;  /* 0x0008148d01007387 */ /* 0x0045e40000100800 */
[----:B--2---:R-:W-:Y:S02]  /*3970*/  IMAD.MOV.U32 R141, RZ, RZ, R140 ;  /* 0x000000ffff8d7224 */ /* 0x004fe400078e008c */
.L_x_19563:
[----:B-1----:R-:W-:Y:S05]  /*3980*/  BSYNC B1 ;  /* 0x0000000000017941 */ /* 0x002fea0003800000 */
.L_x_19561:
        /* <DEDUP_REMOVED lines=11> */
.L_x_19565:
[----:B-1----:R1:W-:Y:S04]  /*3a40*/  STL [R1+0x810], R252 ;  /* 0x000810fc01007387 */ /* 0x0023e80000100800 */
[----:B-1----:R-:W2:Y:S01]  /*3a50*/  LDL.LU R252, [R1+0x814] ;  /* 0x0008140001fc7983 */ /* 0x002ea20000300800 */
[----:B------:R-:W-:Y:S01]  /*3a60*/  IMAD.MOV.U32 R16, RZ, RZ, R23 ;  /* 0x000000ffff107224 */ /* 0x000fe200078e0017 */
[----:B------:R-:W-:Y:S02]  /*3a70*/  MOV R140, R147 ;  /* 0x00000093008c7202 */ /* 0x000fe40000000f00 */
[----:B--2---:R1:W-:Y:S04]  /*3a80*/  STL [R1+0x818], R252 ;  /* 0x000818fc01007387 */ /* 0x0043e80000100800 */
.L_x_19566:
[----:B-1----:R-:W-:Y:S05]  /*3a90*/  BSYNC B1 ;  /* 0x0000000000017941 */ /* 0x002fea0003800000 */
.L_x_19564:
        /* <DEDUP_REMOVED lines=11> */
.L_x_19568:
[----:B-1----:R-:W2:Y:S04]  /*3b50*/  LDL.LU R147, [R1+0x818] ;  /* 0x0008180001937983 */ /* 0x002ea80000300800 */
[----:B------:R1:W5:Y:S01]  /*3b60*/  LDL.LU R252, [R1+0x810] ;  /* 0x0008100001fc7983 */ /* 0x0003620000300800 */
[----:B------:R-:W-:-:S03]  /*3b70*/  IMAD.MOV.U32 R23, RZ, RZ, R22 ;  /* 0x000000ffff177224 */ /* 0x000fc600078e0016 */
[----:B--2---:R2:W-:Y:S02]  /*3b80*/  STL [R1+0x814], R147 ;  /* 0x0008149301007387 */ /* 0x0045e40000100800 */
[----:B--2---:R-:W-:Y:S02]  /*3b90*/  IMAD.MOV.U32 R147, RZ, RZ, R146 ;  /* 0x000000ffff937224 */ /* 0x004fe400078e0092 */
.L_x_19569:
[----:B-1----:R-:W-:Y:S05]  /*3ba0*/  BSYNC B1 ;  /* 0x0000000000017941 */ /* 0x002fea0003800000 */
.L_x_19567:
        /* <DEDUP_REMOVED lines=11> */
.L_x_19571:
[----:B-1----:R1:W-:Y:S04]  /*3c60*/  STL [R1+0x810], R252 ;  /* 0x000810fc01007387 */ /* 0x0023e80000100800 */
[----:B-1----:R-:W2:Y:S01]  /*3c70*/  LDL.LU R252, [R1+0x814] ;  /* 0x0008140001fc7983 */ /* 0x002ea20000300800 */
[----:B------:R-:W-:Y:S02]  /*3c80*/  IMAD.MOV.U32 R22, RZ, RZ, R21 ;  /* 0x000000ffff167224 */ /* 0x000fe400078e0015 */
[----:B------:R-:W-:Y:S01]  /*3c90*/  IMAD.MOV.U32 R146, RZ, RZ, R145 ;  /* 0x000000ffff927224 */ /* 0x000fe200078e0091 */
[----:B--2---:R1:W-:Y:S04]  /*3ca0*/  STL [R1+0x818], R252 ;  /* 0x000818fc01007387 */ /* 0x0043e80000100800 */
.L_x_19572:
[----:B-1----:R-:W-:Y:S05]  /*3cb0*/  BSYNC B1 ;  /* 0x0000000000017941 */ /* 0x002fea0003800000 */
.L_x_19570:
        /* <DEDUP_REMOVED lines=11> */
.L_x_19574:
[----:B-1----:R-:W2:Y:S04]  /*3d70*/  LDL.LU R145, [R1+0x818] ;  /* 0x0008180001917983 */ /* 0x002ea80000300800 */
[----:B------:R1:W5:Y:S01]  /*3d80*/  LDL.LU R252, [R1+0x810] ;  /* 0x0008100001fc7983 */ /* 0x0003620000300800 */
[----:B------:R-:W-:-:S03]  /*3d90*/  IMAD.MOV.U32 R21, RZ, RZ, R20 ;  /* 0x000000ffff157224 */ /* 0x000fc600078e0014 */
[----:B--2---:R2:W-:Y:S02]  /*3da0*/  STL [R1+0x814], R145 ;  /* 0x0008149101007387 */ /* 0x0045e40000100800 */
[----:B--2---:R-:W-:Y:S02]  /*3db0*/  IMAD.MOV.U32 R145, RZ, RZ, R144 ;  /* 0x000000ffff917224 */ /* 0x004fe400078e0090 */
.L_x_19575:
[----:B-1----:R-:W-:Y:S05]  /*3dc0*/  BSYNC B1 ;  /* 0x0000000000017941 */ /* 0x002fea0003800000 */
.L_x_19573:
        /* <DEDUP_REMOVED lines=11> */
.L_x_19577:
[----:B-1----:R1:W-:Y:S04]  /*3e80*/  STL [R1+0x810], R252 ;  /* 0x000810fc01007387 */ /* 0x0023e80000100800 */
[----:B-1----:R-:W2:Y:S01]  /*3e90*/  LDL.LU R252, [R1+0x814] ;  /* 0x0008140001fc7983 */ /* 0x002ea20000300800 */
[----:B------:R-:W-:Y:S02]  /*3ea0*/  IMAD.MOV.U32 R20, RZ, RZ, R27 ;  /* 0x000000ffff147224 */ /* 0x000fe400078e001b */
[----:B------:R-:W-:Y:S01]  /*3eb0*/  IMAD.MOV.U32 R144, RZ, RZ, R151 ;  /* 0x000000ffff907224 */ /* 0x000fe200078e0097 */
[----:B--2---:R1:W-:Y:S04]  /*3ec0*/  STL [R1+0x818], R252 ;  /* 0x000818fc01007387 */ /* 0x0043e80000100800 */
.L_x_19578:
[----:B-1----:R-:W-:Y:S05]  /*3ed0*/  BSYNC B1 ;  /* 0x0000000000017941 */ /* 0x002fea0003800000 */
.L_x_19576:
        /* <DEDUP_REMOVED lines=11> */
.L_x_19580:
[----:B-1----:R-:W2:Y:S04]  /*3f90*/  LDL.LU R151, [R1+0x818] ;  /* 0x0008180001977983 */ /* 0x002ea80000300800 */
[----:B------:R1:W5:Y:S01]  /*3fa0*/  LDL.LU R252, [R1+0x810] ;  /* 0x0008100001fc7983 */ /* 0x0003620000300800 */
[----:B------:R-:W-:-:S03]  /*3fb0*/  MOV R27, R26 ;  /* 0x0000001a001b7202 */ /* 0x000fc60000000f00 */
[----:B--2---:R2:W-:Y:S02]  /*3fc0*/  STL [R1+0x814], R151 ;  /* 0x0008149701007387 */ /* 0x0045e40000100800 */
[----:B--2---:R-:W-:Y:S02]  /*3fd0*/  IMAD.MOV.U32 R151, RZ, RZ, R150 ;  /* 0x000000ffff977224 */ /* 0x004fe400078e0096 */
.L_x_19581:
[----:B-1----:R-:W-:Y:S05]  /*3fe0*/  BSYNC B1 ;  /* 0x0000000000017941 */ /* 0x002fea0003800000 */
.L_x_19579:
        /* <DEDUP_REMOVED lines=11> */
.L_x_19583:
[----:B-1----:R1:W-:Y:S04]  /*40a0*/  STL [R1+0x810], R252 ;  /* 0x000810fc01007387 */ /* 0x0023e80000100800 */
[----:B-1----:R-:W2:Y:S01]  /*40b0*/  LDL.LU R252, [R1+0x814] ;  /* 0x0008140001fc7983 */ /* 0x002ea20000300800 */
[----:B------:R-:W-:Y:S02]  /*40c0*/  IMAD.MOV.U32 R26, RZ, RZ, R25 ;  /* 0x000000ffff1a7224 */ /* 0x000fe400078e0019 */
[----:B------:R-:W-:Y:S01]  /*40d0*/  IMAD.MOV.U32 R150, RZ, RZ, R149 ;  /* 0x000000ffff967224 */ /* 0x000fe200078e0095 */
[----:B--2---:R1:W-:Y:S04]  /*40e0*/  STL [R1+0x818], R252 ;  /* 0x000818fc01007387 */ /* 0x0043e80000100800 */
.L_x_19584:
[----:B-1----:R-:W-:Y:S05]  /*40f0*/  BSYNC B1 ;  /* 0x0000000000017941 */ /* 0x002fea0003800000 */
.L_x_19582:
        /* <DEDUP_REMOVED lines=11> */
.L_x_19586:
[----:B-1----:R-:W2:Y:S04]  /*41b0*/  LDL.LU R149, [R1+0x818] ;  /* 0x0008180001957983 */ /* 0x002ea80000300800 */
[----:B------:R1:W5:Y:S01]  /*41c0*/  LDL.LU R252, [R1+0x810] ;  /* 0x0008100001fc7983 */ /* 0x0003620000300800 */
[----:B------:R-:W-:-:S03]  /*41d0*/  IMAD.MOV.U32 R25, RZ, RZ, R24 ;  /* 0x000000ffff197224 */ /* 0x000fc600078e0018 */
[----:B--2---:R2:W-:Y:S02]  /*41e0*/  STL [R1+0x814], R149 ;  /* 0x0008149501007387 */ /* 0x0045e40000100800 */
[----:B--2---:R-:W-:Y:S02]  /*41f0*/  MOV R149, R148 ;  /* 0x0000009400957202 */ /* 0x004fe40000000f00 */
.L_x_19587:
[----:B-1----:R-:W-:Y:S05]  /*4200*/  BSYNC B1 ;  /* 0x0000000000017941 */ /* 0x002fea0003800000 */
.L_x_19585:
        /* <DEDUP_REMOVED lines=11> */
.L_x_19589:
[----:B-1----:R1:W-:Y:S04]  /*42c0*/  STL [R1+0x810], R252 ;  /* 0x000810fc01007387 */ /* 0x0023e80000100800 */
[----:B-1----:R-:W2:Y:S01]  /*42d0*/  LDL.LU R252, [R1+0x814] ;  /* 0x0008140001fc7983 */ /* 0x002ea20000300800 */
[----:B------:R-:W-:Y:S02]  /*42e0*/  IMAD.MOV.U32 R24, RZ, RZ, R31 ;  /* 0x000000ffff187224 */ /* 0x000fe400078e001f */
[----:B------:R-:W-:Y:S01]  /*42f0*/  IMAD.MOV.U32 R148, RZ, RZ, R155 ;  /* 0x000000ffff947224 */ /* 0x000fe200078e009b */
[----:B--2---:R1:W-:Y:S04]  /*4300*/  STL [R1+0x818], R252 ;  /* 0x000818fc01007387 */ /* 0x0043e80000100800 */
.L_x_19590:
[----:B-1----:R-:W-:Y:S05]  /*4310*/  BSYNC B1 ;  /* 0x0000000000017941 */ /* 0x002fea0003800000 */
.L_x_19588:
        /* <DEDUP_REMOVED lines=11> */
.L_x_19592:
[----:B-1----:R-:W2:Y:S04]  /*43d0*/  LDL.LU R155, [R1+0x818] ;  /* 0x00081800019b7983 */ /* 0x002ea80000300800 */
[----:B------:R1:W5:Y:S01]  /*43e0*/  LDL.LU R252, [R1+0x810] ;  /* 0x0008100001fc7983 */ /* 0x0003620000300800 */
[----:B------:R-:W-:-:S03]  /*43f0*/  IMAD.MOV.U32 R31, RZ, RZ, R30 ;  /* 0x000000ffff1f7224 */ /* 0x000fc600078e001e */
[----:B--2---:R2:W-:Y:S02]  /*4400*/  STL [R1+0x814], R155 ;  /* 0x0008149b01007387 */ /* 0x0045e40000100800 */
[----:B--2---:R-:W-:Y:S02]  /*4410*/  IMAD.MOV.U32 R155, RZ, RZ, R154 ;  /* 0x000000ffff9b7224 */ /* 0x004fe400078e009a */
.L_x_19593:
[----:B-1----:R-:W-:Y:S05]  /*4420*/  BSYNC B1 ;  /* 0x0000000000017941 */ /* 0x002fea0003800000 */
.L_x_19591:
        /* <DEDUP_REMOVED lines=11> */
.L_x_19595:
[----:B-1----:R1:W-:Y:S04]  /*44e0*/  STL [R1+0x810], R252 ;  /* 0x000810fc01007387 */ /* 0x0023e80000100800 */
[----:B-1----:R-:W2:Y:S01]  /*44f0*/  LDL.LU R252, [R1+0x814] ;  /* 0x0008140001fc7983 */ /* 0x002ea20000300800 */
[----:B------:R-:W-:Y:S02]  /*4500*/  IMAD.MOV.U32 R30, RZ, RZ, R29 ;  /* 0x000000ffff1e7224 */ /* 0x000fe400078e001d */
[----:B------:R-:W-:Y:S01]  /*4510*/  IMAD.MOV.U32 R154, RZ, RZ, R153 ;  /* 0x000000ffff9a7224 */ /* 0x000fe200078e0099 */
[----:B--2---:R1:W-:Y:S04]  /*4520*/  STL [R1+0x818], R252 ;  /* 0x000818fc01007387 */ /* 0x0043e80000100800 */
.L_x_19596:
[----:B-1----:R-:W-:Y:S05]  /*4530*/  BSYNC B1 ;  /* 0x0000000000017941 */ /* 0x002fea0003800000 */
.L_x_19594:
        /* <DEDUP_REMOVED lines=11> */
.L_x_19598:
[----:B-1----:R-:W2:Y:S04]  /*45f0*/  LDL.LU R153, [R1+0x818] ;  /* 0x0008180001997983 */ /* 0x002ea80000300800 */
[----:B------:R1:W5:Y:S01]  /*4600*/  LDL.LU R252, [R1+0x810] ;  /* 0x0008100001fc7983 */ /* 0x0003620000300800 */
[----:B------:R-:W-:-:S03]  /*4610*/  IMAD.MOV.U32 R29, RZ, RZ, R28 ;  /* 0x000000ffff1d7224 */ /* 0x000fc600078e001c */
[----:B--2---:R2:W-:Y:S02]  /*4620*/  STL [R1+0x814], R153 ;  /* 0x0008149901007387 */ /* 0x0045e40000100800 */
[----:B--2---:R-:W-:Y:S02]  /*4630*/  IMAD.MOV.U32 R153, RZ, RZ, R152 ;  /* 0x000000ffff997224 */ /* 0x004fe400078e0098 */
.L_x_19599:
[----:B-1----:R-:W-:Y:S05]  /*4640*/  BSYNC B1 ;  /* 0x0000000000017941 */ /* 0x002fea0003800000 */
.L_x_19597:
        /* <DEDUP_REMOVED lines=11> */
.L_x_19601:
[----:B-1----:R1:W-:Y:S04]  /*4700*/  STL [R1+0x810], R252 ;  /* 0x000810fc01007387 */ /* 0x0023e80000100800 */
[----:B-1----:R-:W2:Y:S01]  /*4710*/  LDL.LU R252, [R1+0x814] ;  /* 0x0008140001fc7983 */ /* 0x002ea20000300800 */
[----:B------:R-:W-:Y:S01]  /*4720*/  MOV R28, R35 ;  /* 0x00000023001c7202 */ /* 0x000fe20000000f00 */
[----:B------:R-:W-:Y:S02]  /*4730*/  IMAD.MOV.U32 R152, RZ, RZ, R159 ;  /* 0x000000ffff987224 */ /* 0x000fe400078e009f */
[----:B--2---:R1:W-:Y:S04]  /*4740*/  STL [R1+0x818], R252 ;  /* 0x000818fc01007387 */ /* 0x0043e80000100800 */
.L_x_19602:
[----:B-1----:R-:W-:Y:S05]  /*4750*/  BSYNC B1 ;  /* 0x0000000000017941 */ /* 0x002fea0003800000 */
.L_x_19600:
        /* <DEDUP_REMOVED lines=11> */
.L_x_19604:
[----:B-1----:R-:W2:Y:S04]  /*4810*/  LDL.LU R159, [R1+0x818] ;  /* 0x00081800019f7983 */ /* 0x002ea80000300800 */
[----:B------:R1:W5:Y:S01]  /*4820*/  LDL.LU R252, [R1+0x810] ;  /* 0x0008100001fc7983 */ /* 0x0003620000300800 */
[----:B------:R-:W-:-:S03]  /*4830*/  IMAD.MOV.U32 R35, RZ, RZ, R34 ;  /* 0x000000ffff237224 */ /* 0x000fc600078e0022 */
[----:B--2---:R2:W-:Y:S02]  /*4840*/  STL [R1+0x814], R159 ;  /* 0x0008149f01007387 */ /* 0x0045e40000100800 */
[----:B--2---:R-:W-:Y:S02]  /*4850*/  IMAD.MOV.U32 R159, RZ, RZ, R158 ;  /* 0x000000ffff9f7224 */ /* 0x004fe400078e009e */
.L_x_19605:
[----:B-1----:R-:W-:Y:S05]  /*4860*/  BSYNC B1 ;  /* 0x0000000000017941 */ /* 0x002fea0003800000 */
.L_x_19603:
        /* <DEDUP_REMOVED lines=11> */
.L_x_19607:
[----:B-1----:R1:W-:Y:S04]  /*4920*/  STL [R1+0x810], R252 ;  /* 0x000810fc01007387 */ /* 0x0023e80000100800 */
[----:B-1----:R-:W2:Y:S01]  /*4930*/  LDL.LU R252, [R1+0x814] ;  /* 0x0008140001fc7983 */ /* 0x002ea20000300800 */
[----:B------:R-:W-:Y:S01]  /*4940*/  IMAD.MOV.U32 R34, RZ, RZ, R33 ;  /* 0x000000ffff227224 */ /* 0x000fe200078e0021 */
[----:B------:R-:W-:Y:S02]  /*4950*/  MOV R158, R157 ;  /* 0x0000009d009e7202 */ /* 0x000fe40000000f00 */
[----:B--2---:R1:W-:Y:S04]  /*4960*/  STL [R1+0x818], R252 ;  /* 0x000818fc01007387 */ /* 0x0043e80000100800 */
.L_x_19608:
[----:B-1----:R-:W-:Y:S05]  /*4970*/  BSYNC B1 ;  /* 0x0000000000017941 */ /* 0x002fea0003800000 */
.L_x_19606:
        /* <DEDUP_REMOVED lines=11> */
.L_x_19610:
[----:B-1----:R-:W2:Y:S04]  /*4a30*/  LDL.LU R157, [R1+0x818] ;  /* 0x00081800019d7983 */ /* 0x002ea80000300800 */
[----:B------:R1:W5:Y:S01]  /*4a40*/  LDL.LU R252, [R1+0x810] ;  /* 0x0008100001fc7983 */ /* 0x0003620000300800 */
[----:B------:R-:W-:-:S03]  /*4a50*/  IMAD.MOV.U32 R33, RZ, RZ, R32 ;  /* 0x000000ffff217224 */ /* 0x000fc600078e0020 */
[----:B--2---:R2:W-:Y:S02]  /*4a60*/  STL [R1+0x814], R157 ;  /* 0x0008149d01007387 */ /* 0x0045e40000100800 */
[----:B--2---:R-:W-:Y:S02]  /*4a70*/  IMAD.MOV.U32 R157, RZ, RZ, R156 ;  /* 0x000000ffff9d7224 */ /* 0x004fe400078e009c */
.L_x_19611:
[----:B-1----:R-:W-:Y:S05]  /*4a80*/  BSYNC B1 ;  /* 0x0000000000017941 */ /* 0x002fea0003800000 */
.L_x_19609:
        /* <DEDUP_REMOVED lines=11> */
.L_x_19613:
[----:B-1----:R1:W-:Y:S04]  /*4b40*/  STL [R1+0x810], R252 ;  /* 0x000810fc01007387 */ /* 0x0023e80000100800 */
[----:B-1----:R-:W2:Y:S01]  /*4b50*/  LDL.LU R252, [R1+0x814] ;  /* 0x0008140001fc7983 */ /* 0x002ea20000300800 */
[----:B------:R-:W-:Y:S02]  /*4b60*/  IMAD.MOV.U32 R32, RZ, RZ, R39 ;  /* 0x000000ffff207224 */ /* 0x000fe400078e0027 */
[----:B------:R-:W-:Y:S01]  /*4b70*/  IMAD.MOV.U32 R156, RZ, RZ, R163 ;  /* 0x000000ffff9c7224 */ /* 0x000fe200078e00a3 */
[----:B--2---:R1:W-:Y:S04]  /*4b80*/  STL [R1+0x818], R252 ;  /* 0x000818fc01007387 */ /* 0x0043e80000100800 */
.L_x_19614:
[----:B-1----:R-:W-:Y:S05]  /*4b90*/  BSYNC B1 ;  /* 0x0000000000017941 */ /* 0x002fea0003800000 */
.L_x_19612:
        /* <DEDUP_REMOVED lines=11> */
.L_x_19616:
[----:B-1----:R-:W2:Y:S04]  /*4c50*/  LDL.LU R163, [R1+0x818] ;  /* 0x0008180001a37983 */ /* 0x002ea80000300800 */
[----:B------:R1:W5:Y:S01]  /*4c60*/  LDL.LU R252, [R1+0x810] ;  /* 0x0008100001fc7983 */ /* 0x0003620000300800 */
[----:B------:R-:W-:-:S03]  /*4c70*/  IMAD.MOV.U32 R39, RZ, RZ, R38 ;  /* 0x000000ffff277224 */ /* 0x000fc600078e0026 */
[----:B--2---:R2:W-:Y:S02]  /*4c80*/  STL [R1+0x814], R163 ;  /* 0x000814a301007387 */ /* 0x0045e40000100800 */
[----:B--2---:R-:W-:Y:S02]  /*4c90*/  IMAD.MOV.U32 R163, RZ, RZ, R162 ;  /* 0x000000ffffa37224 */ /* 0x004fe400078e00a2 */
.L_x_19617:
[----:B-1----:R-:W-:Y:S05]  /*4ca0*/  BSYNC B1 ;  /* 0x0000000000017941 */ /* 0x002fea0003800000 */
.L_x_19615:
        /* <DEDUP_REMOVED lines=11> */
.L_x_19619:
[----:B-1----:R1:W-:Y:S04]  /*4d60*/  STL [R1+0x810], R252 ;  /* 0x000810fc01007387 */ /* 0x0023e80000100800 */
[----:B-1----:R-:W2:Y:S01]  /*4d70*/  LDL.LU R252, [R1+0x814] ;  /* 0x0008140001fc7983 */ /* 0x002ea20000300800 */
[----:B------:R-:W-:Y:S02]  /*4d80*/  IMAD.MOV.U32 R38, RZ, RZ, R37 ;  /* 0x000000ffff267224 */ /* 0x000fe400078e0025 */
[----:B------:R-:W-:Y:S01]  /*4d90*/  IMAD.MOV.U32 R162, RZ, RZ, R161 ;  /* 0x000000ffffa27224 */ /* 0x000fe200078e00a1 */
[----:B--2---:R1:W-:Y:S04]  /*4da0*/  STL [R1+0x818], R252 ;  /* 0x000818fc01007387 */ /* 0x0043e80000100800 */
.L_x_19620:
[----:B-1----:R-:W-:Y:S05]  /*4db0*/  BSYNC B1 ;  /* 0x0000000000017941 */ /* 0x002fea0003800000 */
.L_x_19618:
        /* <DEDUP_REMOVED lines=11> */
.L_x_19622:
[----:B-1----:R-:W2:Y:S04]  /*4e70*/  LDL.LU R161, [R1+0x818] ;  /* 0x0008180001a17983 */ /* 0x002ea80000300800 */
[----:B------:R1:W5:Y:S01]  /*4e80*/  LDL.LU R252, [R1+0x810] ;  /* 0x0008100001fc7983 */ /* 0x0003620000300800 */
[----:B------:R-:W-:-:S03]  /*4e90*/  MOV R37, R36 ;  /* 0x0000002400257202 */ /* 0x000fc60000000f00 */
[----:B--2---:R2:W-:Y:S02]  /*4ea0*/  STL [R1+0x814], R161 ;  /* 0x000814a101007387 */ /* 0x0045e40000100800 */
[----:B--2---:R-:W-:Y:S02]  /*4eb0*/  IMAD.MOV.U32 R161, RZ, RZ, R160 ;  /* 0x000000ffffa17224 */ /* 0x004fe400078e00a0 */
.L_x_19623:
[----:B-1----:R-:W-:Y:S05]  /*4ec0*/  BSYNC B1 ;  /* 0x0000000000017941 */ /* 0x002fea0003800000 */
.L_x_19621:
        /* <DEDUP_REMOVED lines=11> */
.L_x_19625:
[----:B-1----:R1:W-:Y:S04]  /*4f80*/  STL [R1+0x810], R252 ;  /* 0x000810fc01007387 */ /* 0x0023e80000100800 */
[----:B-1----:R-:W2:Y:S01]  /*4f90*/  LDL.LU R252, [R1+0x814] ;  /* 0x0008140001fc7983 */ /* 0x002ea20000300800 */
[----:B------:R-:W-:Y:S02]  /*4fa0*/  IMAD.MOV.U32 R36, RZ, RZ, R43 ;  /* 0x000000ffff247224 */ /* 0x000fe400078e002b */
[----:B------:R-:W-:Y:S01]  /*4fb0*/  IMAD.MOV.U32 R160, RZ, RZ, R167 ;  /* 0x000000ffffa07224 */ /* 0x000fe200078e00a7 */
[----:B--2---:R1:W-:Y:S04]  /*4fc0*/  STL [R1+0x818], R252 ;  /* 0x000818fc01007387 */ /* 0x0043e80000100800 */
.L_x_19626:
[----:B-1----:R-:W-:Y:S05]  /*4fd0*/  BSYNC B1 ;  /* 0x0000000000017941 */ /* 0x002fea0003800000 */
.L_x_19624:
        /* <DEDUP_REMOVED lines=11> */
.L_x_19628:
[----:B-1----:R-:W2:Y:S04]  /*5090*/  LDL.LU R167, [R1+0x818] ;  /* 0x0008180001a77983 */ /* 0x002ea80000300800 */
[----:B------:R1:W5:Y:S01]  /*50a0*/  LDL.LU R252, [R1+0x810] ;  /* 0x0008100001fc7983 */ /* 0x0003620000300800 */
[----:B------:R-:W-:-:S03]  /*50b0*/  IMAD.MOV.U32 R43, RZ, RZ, R42 ;  /* 0x000000ffff2b7224 */ /* 0x000fc600078e002a */
[----:B--2---:R2:W-:Y:S02]  /*50c0*/  STL [R1+0x814], R167 ;  /* 0x000814a701007387 */ /* 0x0045e40000100800 */
[----:B--2---:R-:W-:Y:S02]  /*50d0*/  MOV R167, R166 ;  /* 0x000000a600a77202 */ /* 0x004fe40000000f00 */
.L_x_19629:
[----:B-1----:R-:W-:Y:S05]  /*50e0*/  BSYNC B1 ;  /* 0x0000000000017941 */ /* 0x002fea0003800000 */
.L_x_19627:
        /* <DEDUP_REMOVED lines=11> */
.L_x_19631:
[----:B-1----:R1:W-:Y:S04]  /*51a0*/  STL [R1+0x810], R252 ;  /* 0x000810fc01007387 */ /* 0x0023e80000100800 */
[----:B-1----:R-:W2:Y:S01]  /*51b0*/  LDL.LU R252, [R1+0x814] ;  /* 0x0008140001fc7983 */ /* 0x002ea20000300800 */
[----:B------:R-:W-:Y:S02]  /*51c0*/  IMAD.MOV.U32 R42, RZ, RZ, R41 ;  /* 0x000000ffff2a7224 */ /* 0x000fe400078e0029 */
[----:B------:R-:W-:Y:S01]  /*51d0*/  IMAD.MOV.U32 R166, RZ, RZ, R165 ;  /* 0x000000ffffa67224 */ /* 0x000fe200078e00a5 */
[----:B--2---:R1:W-:Y:S04]  /*51e0*/  STL [R1+0x818], R252 ;  /* 0x000818fc01007387 */ /* 0x0043e80000100800 */
.L_x_19632:
[----:B-1----:R-:W-:Y:S05]  /*51f0*/  BSYNC B1 ;  /* 0x0000000000017941 */ /* 0x002fea0003800000 */
.L_x_19630:
        /* <DEDUP_REMOVED lines=11> */
.L_x_19634:
[----:B-1----:R-:W2:Y:S04]  /*52b0*/  LDL.LU R165, [R1+0x818] ;  /* 0x0008180001a57983 */ /* 0x002ea80000300800 */
[----:B------:R1:W5:Y:S01]  /*52c0*/  LDL.LU R252, [R1+0x810] ;  /* 0x0008100001fc7983 */ /* 0x0003620000300800 */
[----:B------:R-:W-:-:S03]  /*52d0*/  IMAD.MOV.U32 R41, RZ, RZ, R40 ;  /* 0x000000ffff297224 */ /* 0x000fc600078e0028 */
[----:B--2---:R2:W-:Y:S02]  /*52e0*/  STL [R1+0x814], R165 ;  /* 0x000814a501007387 */ /* 0x0045e40000100800 */
[----:B--2---:R-:W-:Y:S02]  /*52f0*/  IMAD.MOV.U32 R165, RZ, RZ, R164 ;  /* 0x000000ffffa57224 */ /* 0x004fe400078e00a4 */
.L_x_19635:
[----:B-1----:R-:W-:Y:S05]  /*5300*/  BSYNC B1 ;  /* 0x0000000000017941 */ /* 0x002fea0003800000 */
.L_x_19633:
        /* <DEDUP_REMOVED lines=11> */
.L_x_19637:
[----:B-1----:R1:W-:Y:S04]  /*53c0*/  STL [R1+0x810], R252 ;  /* 0x000810fc01007387 */ /* 0x0023e80000100800 */
[----:B-1----:R-:W2:Y:S01]  /*53d0*/  LDL.LU R252, [R1+0x814] ;  /* 0x0008140001fc7983 */ /* 0x002ea20000300800 */
[----:B------:R-:W-:Y:S02]  /*53e0*/  IMAD.MOV.U32 R40, RZ, RZ, R47 ;  /* 0x000000ffff287224 */ /* 0x000fe400078e002f */
[----:B------:R-:W-:Y:S01]  /*53f0*/  IMAD.MOV.U32 R164, RZ, RZ, R171 ;  /* 0x000000ffffa47224 */ /* 0x000fe200078e00ab */
[----:B--2---:R1:W-:Y:S04]  /*5400*/  STL [R1+0x818], R252 ;  /* 0x000818fc01007387 */ /* 0x0043e80000100800 */
.L_x_19638:
[----:B-1----:R-:W-:Y:S05]  /*5410*/  BSYNC B1 ;  /* 0x0000000000017941 */ /* 0x002fea0003800000 */
.L_x_19636:
        /* <DEDUP_REMOVED lines=11> */
.L_x_19640:
[----:B-1----:R-:W2:Y:S04]  /*54d0*/  LDL.LU R171, [R1+0x818] ;  /* 0x0008180001ab7983 */ /* 0x002ea80000300800 */
[----:B------:R1:W5:Y:S01]  /*54e0*/  LDL.LU R252, [R1+0x810] ;  /* 0x0008100001fc7983 */ /* 0x0003620000300800 */
[----:B------:R-:W-:-:S03]  /*54f0*/  IMAD.MOV.U32 R47, RZ, RZ, R46 ;  /* 0x000000ffff2f7224 */ /* 0x000fc600078e002e */
[----:B--2---:R2:W-:Y:S02]  /*5500*/  STL [R1+0x814], R171 ;  /* 0x000814ab01007387 */ /* 0x0045e40000100800 */
[----:B--2---:R-:W-:Y:S02]  /*5510*/  IMAD.MOV.U32 R171, RZ, RZ, R170 ;  /* 0x000000ffffab7224 */ /* 0x004fe400078e00aa */
.L_x_19641:
[----:B-1----:R-:W-:Y:S05]  /*5520*/  BSYNC B1 ;  /* 0x0000000000017941 */ /* 0x002fea0003800000 */
.L_x_19639:
        /* <DEDUP_REMOVED lines=11> */
.L_x_19643:
[----:B-1----:R1:W-:Y:S04]  /*55e0*/  STL [R1+0x810], R252 ;  /* 0x000810fc01007387 */ /* 0x0023e80000100800 */
[----:B-1----:R-:W2:Y:S01]  /*55f0*/  LDL.LU R252, [R1+0x814] ;  /* 0x0008140001fc7983 */ /* 0x002ea20000300800 */
[----:B------:R-:W-:Y:S01]  /*5600*/  MOV R46, R45 ;  /* 0x0000002d002e7202 */ /* 0x000fe20000000f00 */
[----:B------:R-:W-:Y:S02]  /*5610*/  IMAD.MOV.U32 R170, RZ, RZ, R169 ;  /* 0x000000ffffaa7224 */ /* 0x000fe400078e00a9 */
[----:B--2---:R1:W-:Y:S04]  /*5620*/  STL [R1+0x818], R252 ;  /* 0x000818fc01007387 */ /* 0x0043e80000100800 */
.L_x_19644:
[----:B-1----:R-:W-:Y:S05]  /*5630*/  BSYNC B1 ;  /* 0x0000000000017941 */ /* 0x002fea0003800000 */
.L_x_19642:
        /* <DEDUP_REMOVED lines=11> */
.L_x_19646:
[----:B-1----:R-:W2:Y:S04]  /*56f0*/  LDL.LU R169, [R1+0x818] ;  /* 0x0008180001a97983 */ /* 0x002ea80000300800 */
[----:B------:R1:W5:Y:S01]  /*5700*/  LDL.LU R252, [R1+0x810] ;  /* 0x0008100001fc7983 */ /* 0x0003620000300800 */
[----:B------:R-:W-:-:S03]  /*5710*/  IMAD.MOV.U32 R45, RZ, RZ, R44 ;  /* 0x000000ffff2d7224 */ /* 0x000fc600078e002c */
[----:B--2---:R2:W-:Y:S02]  /*5720*/  STL [R1+0x814], R169 ;  /* 0x000814a901007387 */ /* 0x0045e40000100800 */
[----:B--2---:R-:W-:Y:S02]  /*5730*/  IMAD.MOV.U32 R169, RZ, RZ, R168 ;  /* 0x000000ffffa97224 */ /* 0x004fe400078e00a8 */
.L_x_19647:
[----:B-1----:R-:W-:Y:S05]  /*5740*/  BSYNC B1 ;  /* 0x0000000000017941 */ /* 0x002fea0003800000 */
.L_x_19645:
        /* <DEDUP_REMOVED lines=11> */
.L_x_19649:
[----:B-1----:R1:W-:Y:S04]  /*5800*/  STL [R1+0x810], R252 ;  /* 0x000810fc01007387 */ /* 0x0023e80000100800 */
[----:B-1----:R-:W2:Y:S01]  /*5810*/  LDL.LU R252, [R1+0x814] ;  /* 0x0008140001fc7983 */ /* 0x002ea20000300800 */
[----:B------:R-:W-:Y:S01]  /*5820*/  IMAD.MOV.U32 R44, RZ, RZ, R51 ;  /* 0x000000ffff2c7224 */ /* 0x000fe200078e0033 */
[----:B------:R-:W-:Y:S02]  /*5830*/  MOV R168, R175 ;  /* 0x000000af00a87202 */ /* 0x000fe40000000f00 */
[----:B--2---:R1:W-:Y:S04]  /*5840*/  STL [R1+0x818], R252 ;  /* 0x000818fc01007387 */ /* 0x0043e80000100800 */
.L_x_19650:
[----:B-1----:R-:W-:Y:S05]  /*5850*/  BSYNC B1 ;  /* 0x0000000000017941 */ /* 0x002fea0003800000 */
.L_x_19648:
        /* <DEDUP_REMOVED lines=11> */
.L_x_19652:
[----:B-1----:R-:W2:Y:S04]  /*5910*/  LDL.LU R175, [R1+0x818] ;  /* 0x0008180001af7983 */ /* 0x002ea80000300800 */
[----:B------:R1:W5:Y:S01]  /*5920*/  LDL.LU R252, [R1+0x810] ;  /* 0x0008100001fc7983 */ /* 0x0003620000300800 */
[----:B------:R-:W-:-:S03]  /*5930*/  IMAD.MOV.U32 R51, RZ, RZ, R50 ;  /* 0x000000ffff337224 */ /* 0x000fc600078e0032 */
[----:B--2---:R2:W-:Y:S02]  /*5940*/  STL [R1+0x814], R175 ;  /* 0x000814af01007387 */ /* 0x0045e40000100800 */
[----:B--2---:R-:W-:Y:S02]  /*5950*/  IMAD.MOV.U32 R175, RZ, RZ, R174 ;  /* 0x000000ffffaf7224 */ /* 0x004fe400078e00ae */
.L_x_19653:
[----:B-1----:R-:W-:Y:S05]  /*5960*/  BSYNC B1 ;  /* 0x0000000000017941 */ /* 0x002fea0003800000 */
.L_x_19651:
        /* <DEDUP_REMOVED lines=11> */
.L_x_19655:
[----:B-1----:R1:W-:Y:S04]  /*5a20*/  STL [R1+0x810], R252 ;  /* 0x000810fc01007387 */ /* 0x0023e80000100800 */
[----:B-1----:R-:W2:Y:S01]  /*5a30*/  LDL.LU R252, [R1+0x814] ;  /* 0x0008140001fc7983 */ /* 0x002ea20000300800 */
[----:B------:R-:W-:Y:S02]  /*5a40*/  IMAD.MOV.U32 R50, RZ, RZ, R49 ;  /* 0x000000ffff327224 */ /* 0x000fe400078e0031 */
[----:B------:R-:W-:Y:S01]  /*5a50*/  IMAD.MOV.U32 R174, RZ, RZ, R173 ;  /* 0x000000ffffae7224 */ /* 0x000fe200078e00ad */
[----:B--2---:R1:W-:Y:S04]  /*5a60*/  STL [R1+0x818], R252 ;  /* 0x000818fc01007387 */ /* 0x0043e80000100800 */
.L_x_19656:
[----:B-1----:R-:W-:Y:S05]  /*5a70*/  BSYNC B1 ;  /* 0x0000000000017941 */ /* 0x002fea0003800000 */
.L_x_19654:
        /* <DEDUP_REMOVED lines=11> */
.L_x_19658:
[----:B-1----:R-:W2:Y:S04]  /*5b30*/  LDL.LU R173, [R1+0x818] ;  /* 0x0008180001ad7983 */ /* 0x002ea80000300800 */
[----:B------:R1:W5:Y:S01]  /*5b40*/  LDL.LU R252, [R1+0x810] ;  /* 0x0008100001fc7983 */ /* 0x0003620000300800 */
[----:B------:R-:W-:-:S03]  /*5b50*/  IMAD.MOV.U32 R49, RZ, RZ, R48 ;  /* 0x000000ffff317224 */ /* 0x000fc600078e0030 */
[----:B--2---:R2:W-:Y:S02]  /*5b60*/  STL [R1+0x814], R173 ;  /* 0x000814ad01007387 */ /* 0x0045e40000100800 */
[----:B--2---:R-:W-:Y:S02]  /*5b70*/  IMAD.MOV.U32 R173, RZ, RZ, R172 ;  /* 0x000000ffffad7224 */ /* 0x004fe400078e00ac */
.L_x_19659:
[----:B-1----:R-:W-:Y:S05]  /*5b80*/  BSYNC B1 ;  /* 0x0000000000017941 */ /* 0x002fea0003800000 */
.L_x_19657:
        /* <DEDUP_REMOVED lines=11> */
.L_x_19661:
[----:B-1----:R1:W-:Y:S04]  /*5c40*/  STL [R1+0x810], R252 ;  /* 0x000810fc01007387 */ /* 0x0023e80000100800 */
[----:B-1----:R-:W2:Y:S01]  /*5c50*/  LDL.LU R252, [R1+0x814] ;  /* 0x0008140001fc7983 */ /* 0x002ea20000300800 */
[----:B------:R-:W-:Y:S02]  /*5c60*/  IMAD.MOV.U32 R48, RZ, RZ, R55 ;  /* 0x000000ffff307224 */ /* 0x000fe400078e0037 */
[----:B------:R-:W-:Y:S01]  /*5c70*/  IMAD.MOV.U32 R172, RZ, RZ, R179 ;  /* 0x000000ffffac7224 */ /* 0x000fe200078e00b3 */
[----:B--2---:R1:W-:Y:S04]  /*5c80*/  STL [R1+0x818], R252 ;  /* 0x000818fc01007387 */ /* 0x0043e80000100800 */
.L_x_19662:
[----:B-1----:R-:W-:Y:S05]  /*5c90*/  BSYNC B1 ;  /* 0x0000000000017941 */ /* 0x002fea0003800000 */
.L_x_19660:
        /* <DEDUP_REMOVED lines=11> */
.L_x_19664:
[----:B-1----:R-:W2:Y:S04]  /*5d50*/  LDL.LU R179, [R1+0x818] ;  /* 0x0008180001b37983 */ /* 0x002ea80000300800 */
[----:B------:R1:W5:Y:S01]  /*5d60*/  LDL.LU R252, [R1+0x810] ;  /* 0x0008100001fc7983 */ /* 0x0003620000300800 */
[----:B------:R-:W-:-:S03]  /*5d70*/  MOV R55, R54 ;  /* 0x0000003600377202 */ /* 0x000fc60000000f00 */
[----:B--2---:R2:W-:Y:S02]  /*5d80*/  STL [R1+0x814], R179 ;  /* 0x000814b301007387 */ /* 0x0045e40000100800 */
[----:B--2---:R-:W-:Y:S02]  /*5d90*/  IMAD.MOV.U32 R179, RZ, RZ, R178 ;  /* 0x000000ffffb37224 */ /* 0x004fe400078e00b2 */
.L_x_19665:
[----:B-1----:R-:W-:Y:S05]  /*5da0*/  BSYNC B1 ;  /* 0x0000000000017941 */ /* 0x002fea0003800000 */
.L_x_19663:
        /* <DEDUP_REMOVED lines=11> */
.L_x_19667:
[----:B-1----:R1:W-:Y:S04]  /*5e60*/  STL [R1+0x810], R252 ;  /* 0x000810fc01007387 */ /* 0x0023e80000100800 */
[----:B-1----:R-:W2:Y:S01]  /*5e70*/  LDL.LU R252, [R1+0x814] ;  /* 0x0008140001fc7983 */ /* 0x002ea20000300800 */
[----:B------:R-:W-:Y:S02]  /*5e80*/  IMAD.MOV.U32 R54, RZ, RZ, R53 ;  /* 0x000000ffff367224 */ /* 0x000fe400078e0035 */
[----:B------:R-:W-:Y:S01]  /*5e90*/  IMAD.MOV.U32 R178, RZ, RZ, R177 ;  /* 0x000000ffffb27224 */ /* 0x000fe200078e00b1 */
[----:B--2---:R1:W-:Y:S04]  /*5ea0*/  STL [R1+0x818], R252 ;  /* 0x000818fc01007387 */ /* 0x0043e80000100800 */
.L_x_19668:
[----:B-1----:R-:W-:Y:S05]  /*5eb0*/  BSYNC B1 ;  /* 0x0000000000017941 */ /* 0x002fea0003800000 */
.L_x_19666:
        /* <DEDUP_REMOVED lines=11> */
.L_x_19670:
[----:B-1----:R-:W2:Y:S04]  /*5f70*/  LDL.LU R177, [R1+0x818] ;  /* 0x0008180001b17983 */ /* 0x002ea80000300800 */
[----:B------:R1:W5:Y:S01]  /*5f80*/  LDL.LU R252, [R1+0x810] ;  /* 0x0008100001fc7983 */ /* 0x0003620000300800 */
[----:B------:R-:W-:-:S03]  /*5f90*/  IMAD.MOV.U32 R53, RZ, RZ, R52 ;  /* 0x000000ffff357224 */ /* 0x000fc600078e0034 */
[----:B--2---:R2:W-:Y:S02]  /*5fa0*/  STL [R1+0x814], R177 ;  /* 0x000814b101007387 */ /* 0x0045e40000100800 */
[----:B--2---:R-:W-:Y:S02]  /*5fb0*/  MOV R177, R176 ;  /* 0x000000b000b17202 */ /* 0x004fe40000000f00 */
.L_x_19671:
[----:B-1----:R-:W-:Y:S05]  /*5fc0*/  BSYNC B1 ;  /* 0x0000000000017941 */ /* 0x002fea0003800000 */
.L_x_19669:
        /* <DEDUP_REMOVED lines=11> */
.L_x_19673:
[----:B-1----:R1:W-:Y:S04]  /*6080*/  STL [R1+0x810], R252 ;  /* 0x000810fc01007387 */ /* 0x0023e80000100800 */
[----:B-1----:R-:W2:Y:S01]  /*6090*/  LDL.LU R252, [R1+0x814] ;  /* 0x0008140001fc7983 */ /* 0x002ea20000300800 */
[----:B------:R-:W-:Y:S02]  /*60a0*/  IMAD.MOV.U32 R52, RZ, RZ, R59 ;  /* 0x000000ffff347224 */ /* 0x000fe400078e003b */
[----:B------:R-:W-:Y:S01]  /*60b0*/  IMAD.MOV.U32 R176, RZ, RZ, R183 ;  /* 0x000000ffffb07224 */ /* 0x000fe200078e00b7 */
[----:B--2---:R1:W-:Y:S04]  /*60c0*/  STL [R1+0x818], R252 ;  /* 0x000818fc01007387 */ /* 0x0043e80000100800 */
.L_x_19674:
[----:B-1----:R-:W-:Y:S05]  /*60d0*/  BSYNC B1 ;  /* 0x0000000000017941 */ /* 0x002fea0003800000 */
.L_x_19672:
        /* <DEDUP_REMOVED lines=11> */
.L_x_19676:
[----:B-1----:R-:W2:Y:S04]  /*6190*/  LDL.LU R183, [R1+0x818] ;  /* 0x0008180001b77983 */ /* 0x002ea80000300800 */
[----:B------:R1:W5:Y:S01]  /*61a0*/  LDL.LU R252, [R1+0x810] ;  /* 0x0008100001fc7983 */ /* 0x0003620000300800 */
[----:B------:R-:W-:-:S03]  /*61b0*/  IMAD.MOV.U32 R59, RZ, RZ, R58 ;  /* 0x000000ffff3b7224 */ /* 0x000fc600078e003a */
[----:B--2---:R2:W-:Y:S02]  /*61c0*/  STL [R1+0x814], R183 ;  /* 0x000814b701007387 */ /* 0x0045e40000100800 */
[----:B--2---:R-:W-:Y:S02]  /*61d0*/  IMAD.MOV.U32 R183, RZ, RZ, R182 ;  /* 0x000000ffffb77224 */ /* 0x004fe400078e00b6 */
.L_x_19677:
[----:B-1----:R-:W-:Y:S05]  /*61e0*/  BSYNC B1 ;  /* 0x0000000000017941 */ /* 0x002fea0003800000 */
.L_x_19675:
        /* <DEDUP_REMOVED lines=11> */
.L_x_19679:
[----:B-1----:R1:W-:Y:S04]  /*62a0*/  STL [R1+0x810], R252 ;  /* 0x000810fc01007387 */ /* 0x0023e80000100800 */
[----:B-1----:R-:W2:Y:S01]  /*62b0*/  LDL.LU R252, [R1+0x814] ;  /* 0x0008140001fc7983 */ /* 0x002ea20000300800 */
[----:B------:R-:W-:Y:S02]  /*62c0*/  IMAD.MOV.U32 R58, RZ, RZ, R57 ;  /* 0x000000ffff3a7224 */ /* 0x000fe400078e0039 */
[----:B------:R-:W-:Y:S01]  /*62d0*/  IMAD.MOV.U32 R182, RZ, RZ, R181 ;  /* 0x000000ffffb67224 */ /* 0x000fe200078e00b5 */
[----:B--2---:R1:W-:Y:S04]  /*62e0*/  STL [R1+0x818], R252 ;  /* 0x000818fc01007387 */ /* 0x0043e80000100800 */
.L_x_19680:
[----:B-1----:R-:W-:Y:S05]  /*62f0*/  BSYNC B1 ;  /* 0x0000000000017941 */ /* 0x002fea0003800000 */
.L_x_19678:
        /* <DEDUP_REMOVED lines=11> */
.L_x_19682:
[----:B-1----:R-:W2:Y:S04]  /*63b0*/  LDL.LU R181, [R1+0x818] ;  /* 0x0008180001b57983 */ /* 0x002ea80000300800 */
[----:B------:R1:W5:Y:S01]  /*63c0*/  LDL.LU R252, [R1+0x810] ;  /* 0x0008100001fc7983 */ /* 0x0003620000300800 */
[----:B------:R-:W-:-:S03]  /*63d0*/  IMAD.MOV.U32 R57, RZ, RZ, R56 ;  /* 0x000000ffff397224 */ /* 0x000fc600078e0038 */
[----:B--2---:R2:W-:Y:S02]  /*63e0*/  STL [R1+0x814], R181 ;  /* 0x000814b501007387 */ /* 0x0045e40000100800 */
[----:B--2---:R-:W-:Y:S02]  /*63f0*/  IMAD.MOV.U32 R181, RZ, RZ, R180 ;  /* 0x000000ffffb57224 */ /* 0x004fe400078e00b4 */
.L_x_19683:
[----:B-1----:R-:W-:Y:S05]  /*6400*/  BSYNC B1 ;  /* 0x0000000000017941 */ /* 0x002fea0003800000 */
.L_x_19681:
        /* <DEDUP_REMOVED lines=11> */
.L_x_19685:
[----:B-1----:R1:W-:Y:S04]  /*64c0*/  STL [R1+0x810], R252 ;  /* 0x000810fc01007387 */ /* 0x0023e80000100800 */
[----:B-1----:R-:W2:Y:S01]  /*64d0*/  LDL.LU R252, [R1+0x814] ;  /* 0x0008140001fc7983 */ /* 0x002ea20000300800 */
[----:B------:R-:W-:Y:S01]  /*64e0*/  MOV R56, R63 ;  /* 0x0000003f00387202 */ /* 0x000fe20000000f00 */
[----:B------:R-:W-:Y:S02]  /*64f0*/  IMAD.MOV.U32 R180, RZ, RZ, R187 ;  /* 0x000000ffffb47224 */ /* 0x000fe400078e00bb */
[----:B--2---:R1:W-:Y:S04]  /*6500*/  STL [R1+0x818], R252 ;  /* 0x000818fc01007387 */ /* 0x0043e80000100800 */
.L_x_19686:
[----:B-1----:R-:W-:Y:S05]  /*6510*/  BSYNC B1 ;  /* 0x0000000000017941 */ /* 0x002fea0003800000 */
.L_x_19684:
        /* <DEDUP_REMOVED lines=11> */
.L_x_19688:
[----:B-1----:R-:W2:Y:S04]  /*65d0*/  LDL.LU R187, [R1+0x818] ;  /* 0x0008180001bb7983 */ /* 0x002ea80000300800 */
[----:B------:R1:W5:Y:S01]  /*65e0*/  LDL.LU R252, [R1+0x810] ;  /* 0x0008100001fc7983 */ /* 0x0003620000300800 */
[----:B------:R-:W-:-:S03]  /*65f0*/  IMAD.MOV.U32 R63, RZ, RZ, R62 ;  /* 0x000000ffff3f7224 */ /* 0x000fc600078e003e */
[----:B--2---:R2:W-:Y:S02]  /*6600*/  STL [R1+0x814], R187 ;  /* 0x000814bb01007387 */ /* 0x0045e40000100800 */
[----:B--2---:R-:W-:Y:S02]  /*6610*/  IMAD.MOV.U32 R187, RZ, RZ, R186 ;  /* 0x000000ffffbb7224 */ /* 0x004fe400078e00ba */
.L_x_19689:
[----:B-1----:R-:W-:Y:S05]  /*6620*/  BSYNC B1 ;  /* 0x0000000000017941 */ /* 0x002fea0003800000 */
.L_x_19687:
        /* <DEDUP_REMOVED lines=11> */
.L_x_19691:
[----:B-1----:R1:W-:Y:S04]  /*66e0*/  STL [R1+0x810], R252 ;  /* 0x000810fc01007387 */ /* 0x0023e80000100800 */
[----:B-1----:R-:W2:Y:S01]  /*66f0*/  LDL.LU R252, [R1+0x814] ;  /* 0x0008140001fc7983 */ /* 0x002ea20000300800 */
[----:B------:R-:W-:Y:S01]  /*6700*/  IMAD.MOV.U32 R62, RZ, RZ, R61 ;  /* 0x000000ffff3e7224 */ /* 0x000fe200078e003d */
[----:B------:R-:W-:Y:S02]  /*6710*/  MOV R186, R185 ;  /* 0x000000b900ba7202 */ /* 0x000fe40000000f00 */
[----:B--2---:R1:W-:Y:S04]  /*6720*/  STL [R1+0x818], R252 ;  /* 0x000818fc01007387 */ /* 0x0043e80000100800 */
.L_x_19692:
[----:B-1----:R-:W-:Y:S05]  /*6730*/  BSYNC B1 ;  /* 0x0000000000017941 */ /* 0x002fea0003800000 */
.L_x_19690:
        /* <DEDUP_REMOVED lines=11> */
.L_x_19694:
[----:B-1----:R-:W2:Y:S04]  /*67f0*/  LDL.LU R185, [R1+0x818] ;  /* 0x0008180001b97983 */ /* 0x002ea80000300800 */
[----:B------:R1:W5:Y:S01]  /*6800*/  LDL.LU R252, [R1+0x810] ;  /* 0x0008100001fc7983 */ /* 0x0003620000300800 */
[----:B------:R-:W-:-:S03]  /*6810*/  IMAD.MOV.U32 R61, RZ, RZ, R60 ;  /* 0x000000ffff3d7224 */ /* 0x000fc600078e003c */
[----:B--2---:R2:W-:Y:S02]  /*6820*/  STL [R1+0x814], R185 ;  /* 0x000814b901007387 */ /* 0x0045e40000100800 */
[----:B--2---:R-:W-:Y:S02]  /*6830*/  IMAD.MOV.U32 R185, RZ, RZ, R184 ;  /* 0x000000ffffb97224 */ /* 0x004fe400078e00b8 */
.L_x_19695:
[----:B-1----:R-:W-:Y:S05]  /*6840*/  BSYNC B1 ;  /* 0x0000000000017941 */ /* 0x002fea0003800000 */
.L_x_19693:
        /* <DEDUP_REMOVED lines=11> */
.L_x_19697:
[----:B-1----:R1:W-:Y:S04]  /*6900*/  STL [R1+0x810], R252 ;  /* 0x000810fc01007387 */ /* 0x0023e80000100800 */
[----:B-1----:R-:W2:Y:S01]  /*6910*/  LDL.LU R252, [R1+0x814] ;  /* 0x0008140001fc7983 */ /* 0x002ea20000300800 */
[----:B------:R-:W-:Y:S02]  /*6920*/  IMAD.MOV.U32 R60, RZ, RZ, R67 ;  /* 0x000000ffff3c7224 */ /* 0x000fe400078e0043 */
[----:B------:R-:W-:Y:S01]  /*6930*/  IMAD.MOV.U32 R184, RZ, RZ, R191 ;  /* 0x000000ffffb87224 */ /* 0x000fe200078e00bf */
[----:B--2---:R1:W-:Y:S04]  /*6940*/  STL [R1+0x818], R252 ;  /* 0x000818fc01007387 */ /* 0x0043e80000100800 */
.L_x_19698:
[----:B-1----:R-:W-:Y:S05]  /*6950*/  BSYNC B1 ;  /* 0x0000000000017941 */ /* 0x002fea0003800000 */
.L_x_19696:
        /* <DEDUP_REMOVED lines=11> */
.L_x_19700:
[----:B-1----:R-:W2:Y:S04]  /*6a10*/  LDL.LU R191, [R1+0x818] ;  /* 0x0008180001bf7983 */ /* 0x002ea80000300800 */
[----:B------:R1:W5:Y:S01]  /*6a20*/  LDL.LU R252, [R1+0x810] ;  /* 0x0008100001fc7983 */ /* 0x0003620000300800 */
[----:B------:R-:W-:-:S03]  /*6a30*/  IMAD.MOV.U32 R67, RZ, RZ, R66 ;  /* 0x000000ffff437224 */ /* 0x000fc600078e0042 */
[----:B--2---:R2:W-:Y:S02]  /*6a40*/  STL [R1+0x814], R191 ;  /* 0x000814bf01007387 */ /* 0x0045e40000100800 */
[----:B--2---:R-:W-:Y:S02]  /*6a50*/  IMAD.MOV.U32 R191, RZ, RZ, R190 ;  /* 0x000000ffffbf7224 */ /* 0x004fe400078e00be */
.L_x_19701:
[----:B-1----:R-:W-:Y:S05]  /*6a60*/  BSYNC B1 ;  /* 0x0000000000017941 */ /* 0x002fea0003800000 */
.L_x_19699:
        /* <DEDUP_REMOVED lines=11> */
.L_x_19703:
[----:B-1----:R1:W-:Y:S04]  /*6b20*/  STL [R1+0x810], R252 ;  /* 0x000810fc01007387 */ /* 0x0023e80000100800 */
[----:B-1----:R-:W2:Y:S01]  /*6b30*/  LDL.LU R252, [R1+0x814] ;  /* 0x0008140001fc7983 */ /* 0x002ea20000300800 */
[----:B------:R-:W-:Y:S02]  /*6b40*/  IMAD.MOV.U32 R66, RZ, RZ, R65 ;  /* 0x000000ffff427224 */ /* 0x000fe400078e0041 */
[----:B------:R-:W-:Y:S01]  /*6b50*/  IMAD.MOV.U32 R190, RZ, RZ, R189 ;  /* 0x000000ffffbe7224 */ /* 0x000fe200078e00bd */
[----:B--2---:R1:W-:Y:S04]  /*6b60*/  STL [R1+0x818], R252 ;  /* 0x000818fc01007387 */ /* 0x0043e80000100800 */
.L_x_19704:
[----:B-1----:R-:W-:Y:S05]  /*6b70*/  BSYNC B1 ;  /* 0x0000000000017941 */ /* 0x002fea0003800000 */
.L_x_19702:
        /* <DEDUP_REMOVED lines=11> */
.L_x_19706:
[----:B-1----:R-:W2:Y:S04]  /*6c30*/  LDL.LU R189, [R1+0x818] ;  /* 0x0008180001bd7983 */ /* 0x002ea80000300800 */
[----:B------:R1:W5:Y:S01]  /*6c40*/  LDL.LU R252, [R1+0x810] ;  /* 0x0008100001fc7983 */ /* 0x0003620000300800 */
[----:B------:R-:W-:-:S03]  /*6c50*/  MOV R65, R64 ;  /* 0x0000004000417202 */ /* 0x000fc60000000f00 */
[----:B--2---:R2:W-:Y:S02]  /*6c60*/  STL [R1+0x814], R189 ;  /* 0x000814bd01007387 */ /* 0x0045e40000100800 */
[----:B--2---:R-:W-:Y:S02]  /*6c70*/  IMAD.MOV.U32 R189, RZ, RZ, R188 ;  /* 0x000000ffffbd7224 */ /* 0x004fe400078e00bc */
.L_x_19707:
[----:B-1----:R-:W-:Y:S05]  /*6c80*/  BSYNC B1 ;  /* 0x0000000000017941 */ /* 0x002fea0003800000 */
.L_x_19705:
        /* <DEDUP_REMOVED lines=11> */
.L_x_19709:
[----:B-1----:R1:W-:Y:S04]  /*6d40*/  STL [R1+0x810], R252 ;  /* 0x000810fc01007387 */ /* 0x0023e80000100800 */
[----:B-1----:R-:W2:Y:S01]  /*6d50*/  LDL.LU R252, [R1+0x814] ;  /* 0x0008140001fc7983 */ /* 0x002ea20000300800 */
[----:B------:R-:W-:Y:S02]  /*6d60*/  IMAD.MOV.U32 R64, RZ, RZ, R71 ;  /* 0x000000ffff407224 */ /* 0x000fe400078e0047 */
[----:B------:R-:W-:Y:S01]  /*6d70*/  IMAD.MOV.U32 R188, RZ, RZ, R195 ;  /* 0x000000ffffbc7224 */ /* 0x000fe200078e00c3 */
[----:B--2---:R1:W-:Y:S04]  /*6d80*/  STL [R1+0x818], R252 ;  /* 0x000818fc01007387 */ /* 0x0043e80000100800 */
.L_x_19710:
[----:B-1----:R-:W-:Y:S05]  /*6d90*/  BSYNC B1 ;  /* 0x0000000000017941 */ /* 0x002fea0003800000 */
.L_x_19708:
        /* <DEDUP_REMOVED lines=11> */
.L_x_19712:
[----:B-1----:R-:W2:Y:S04]  /*6e50*/  LDL.LU R195, [R1+0x818] ;  /* 0x0008180001c37983 */ /* 0x002ea80000300800 */
[----:B------:R1:W5:Y:S01]  /*6e60*/  LDL.LU R252, [R1+0x810] ;  /* 0x0008100001fc7983 */ /* 0x0003620000300800 */
[----:B------:R-:W-:-:S03]  /*6e70*/  MOV R71, R70 ;  /* 0x0000004600477202 */ /* 0x000fc60000000f00 */
[----:B--2---:R2:W-:Y:S02]  /*6e80*/  STL [R1+0x814], R195 ;  /* 0x000814c301007387 */ /* 0x0045e40000100800 */
[----:B--2---:R-:W-:Y:S02]  /*6e90*/  IMAD.MOV.U32 R195, RZ, RZ, R194 ;  /* 0x000000ffffc37224 */ /* 0x004fe400078e00c2 */
.L_x_19713:
[----:B-1----:R-:W-:Y:S05]  /*6ea0*/  BSYNC B1 ;  /* 0x0000000000017941 */ /* 0x002fea0003800000 */
.L_x_19711:
        /* <DEDUP_REMOVED lines=11> */
.L_x_19715:
[----:B-1----:R1:W-:Y:S04]  /*6f60*/  STL [R1+0x810], R252 ;  /* 0x000810fc01007387 */ /* 0x0023e80000100800 */
[----:B-1----:R-:W2:Y:S01]  /*6f70*/  LDL.LU R252, [R1+0x814] ;  /* 0x0008140001fc7983 */ /* 0x002ea20000300800 */
[----:B------:R-:W-:Y:S02]  /*6f80*/  IMAD.MOV.U32 R70, RZ, RZ, R69 ;  /* 0x000000ffff467224 */ /* 0x000fe400078e0045 */
[----:B------:R-:W-:Y:S01]  /*6f90*/  IMAD.MOV.U32 R194, RZ, RZ, R193 ;  /* 0x000000ffffc27224 */ /* 0x000fe200078e00c1 */
[----:B--2---:R1:W-:Y:S04]  /*6fa0*/  STL [R1+0x818], R252 ;  /* 0x000818fc01007387 */ /* 0x0043e80000100800 */
.L_x_19716:
[----:B-1----:R-:W-:Y:S05]  /*6fb0*/  BSYNC B1 ;  /* 0x0000000000017941 */ /* 0x002fea0003800000 */
.L_x_19714:
        /* <DEDUP_REMOVED lines=11> */
.L_x_19718:
[----:B-1----:R-:W2:Y:S04]  /*7070*/  LDL.LU R193, [R1+0x818] ;  /* 0x0008180001c17983 */ /* 0x002ea80000300800 */
[----:B------:R1:W5:Y:S01]  /*7080*/  LDL.LU R252, [R1+0x810] ;  /* 0x0008100001fc7983 */ /* 0x0003620000300800 */
[----:B------:R-:W-:-:S03]  /*7090*/  MOV R69, R68 ;  /* 0x0000004400457202 */ /* 0x000fc60000000f00 */
[----:B--2---:R2:W-:Y:S02]  /*70a0*/  STL [R1+0x814], R193 ;  /* 0x000814c101007387 */ /* 0x0045e40000100800 */
[----:B--2---:R-:W-:Y:S02]  /*70b0*/  IMAD.MOV.U32 R193, RZ, RZ, R192 ;  /* 0x000000ffffc17224 */ /* 0x004fe400078e00c0 */
.L_x_19719:
[----:B-1----:R-:W-:Y:S05]  /*70c0*/  BSYNC B1 ;  /* 0x0000000000017941 */ /* 0x002fea0003800000 */
.L_x_19717:
        /* <DEDUP_REMOVED lines=11> */
.L_x_19721:
[----:B-1----:R1:W-:Y:S04]  /*7180*/  STL [R1+0x810], R252 ;  /* 0x000810fc01007387 */ /* 0x0023e80000100800 */
[----:B-1----:R-:W2:Y:S01]  /*7190*/  LDL.LU R252, [R1+0x814] ;  /* 0x0008140001fc7983 */ /* 0x002ea20000300800 */
[----:B------:R-:W-:Y:S02]  /*71a0*/  IMAD.MOV.U32 R68, RZ, RZ, R75 ;  /* 0x000000ffff447224 */ /* 0x000fe400078e004b */
[----:B------:R-:W-:Y:S01]  /*71b0*/  IMAD.MOV.U32 R192, RZ, RZ, R199 ;  /* 0x000000ffffc07224 */ /* 0x000fe200078e00c7 */
[----:B--2---:R1:W-:Y:S04]  /*71c0*/  STL [R1+0x818], R252 ;  /* 0x000818fc01007387 */ /* 0x0043e80000100800 */
.L_x_19722:
[----:B-1----:R-:W-:Y:S05]  /*71d0*/  BSYNC B1 ;  /* 0x0000000000017941 */ /* 0x002fea0003800000 */
.L_x_19720:
        /* <DEDUP_REMOVED lines=11> */
.L_x_19724:
[----:B-1----:R-:W2:Y:S04]  /*7290*/  LDL.LU R199, [R1+0x818] ;  /* 0x0008180001c77983 */ /* 0x002ea80000300800 */
[----:B------:R1:W5:Y:S01]  /*72a0*/  LDL.LU R252, [R1+0x810] ;  /* 0x0008100001fc7983 */ /* 0x0003620000300800 */
[----:B------:R-:W-:-:S03]  /*72b0*/  MOV R75, R74 ;  /* 0x0000004a004b7202 */ /* 0x000fc60000000f00 */
[----:B--2---:R2:W-:Y:S02]  /*72c0*/  STL [R1+0x814], R199 ;  /* 0x000814c701007387 */ /* 0x0045e40000100800 */
[----:B--2---:R-:W-:Y:S02]  /*72d0*/  IMAD.MOV.U32 R199, RZ, RZ, R198 ;  /* 0x000000ffffc77224 */ /* 0x004fe400078e00c6 */
.L_x_19725:
[----:B-1----:R-:W-:Y:S05]  /*72e0*/  BSYNC B1 ;  /* 0x0000000000017941 */ /* 0x002fea0003800000 */
.L_x_19723:
        /* <DEDUP_REMOVED lines=11> */
.L_x_19727:
[----:B-1----:R1:W-:Y:S04]  /*73a0*/  STL [R1+0x810], R252 ;  /* 0x000810fc01007387 */ /* 0x0023e80000100800 */
[----:B-1----:R-:W2:Y:S01]  /*73b0*/  LDL.LU R252, [R1+0x814] ;  /* 0x0008140001fc7983 */ /* 0x002ea20000300800 */
[----:B------:R-:W-:Y:S02]  /*73c0*/  IMAD.MOV.U32 R74, RZ, RZ, R73 ;  /* 0x000000ffff4a7224 */ /* 0x000fe400078e0049 */
[----:B------:R-:W-:Y:S01]  /*73d0*/  IMAD.MOV.U32 R198, RZ, RZ, R197 ;  /* 0x000000ffffc67224 */ /* 0x000fe200078e00c5 */
[----:B--2---:R1:W-:Y:S04]  /*73e0*/  STL [R1+0x818], R252 ;  /* 0x000818fc01007387 */ /* 0x0043e80000100800 */
.L_x_19728:
[----:B-1----:R-:W-:Y:S05]  /*73f0*/  BSYNC B1 ;  /* 0x0000000000017941 */ /* 0x002fea0003800000 */
.L_x_19726:
        /* <DEDUP_REMOVED lines=11> */
.L_x_19730:
[----:B-1----:R-:W2:Y:S04]  /*74b0*/  LDL.LU R197, [R1+0x818] ;  /* 0x0008180001c57983 */ /* 0x002ea80000300800 */
[----:B------:R1:W5:Y:S01]  /*74c0*/  LDL.LU R252, [R1+0x810] ;  /* 0x0008100001fc7983 */ /* 0x0003620000300800 */
[----:B------:R-:W-:-:S03]  /*74d0*/  MOV R73, R72 ;  /* 0x0000004800497202 */ /* 0x000fc60000000f00 */
[----:B--2---:R2:W-:Y:S02]  /*74e0*/  STL [R1+0x814], R197 ;  /* 0x000814c501007387 */ /* 0x0045e40000100800 */
[----:B--2---:R-:W-:Y:S02]  /*74f0*/  IMAD.MOV.U32 R197, RZ, RZ, R196 ;  /* 0x000000ffffc57224 */ /* 0x004fe400078e00c4 */
.L_x_19731:
[----:B-1----:R-:W-:Y:S05]  /*7500*/  BSYNC B1 ;  /* 0x0000000000017941 */ /* 0x002fea0003800000 */
.L_x_19729:
        /* <DEDUP_REMOVED lines=11> */
.L_x_19733:
[----:B-1----:R1:W-:Y:S04]  /*75c0*/  STL [R1+0x810], R252 ;  /* 0x000810fc01007387 */ /* 0x0023e80000100800 */
[----:B-1----:R-:W2:Y:S01]  /*75d0*/  LDL.LU R252, [R1+0x814] ;  /* 0x0008140001fc7983 */ /* 0x002ea20000300800 */
[----:B------:R-:W-:Y:S02]  /*75e0*/  IMAD.MOV.U32 R72, RZ, RZ, R79 ;  /* 0x000000ffff487224 */ /* 0x000fe400078e004f */
[----:B------:R-:W-:Y:S01]  /*75f0*/  IMAD.MOV.U32 R196, RZ, RZ, R203 ;  /* 0x000000ffffc47224 */ /* 0x000fe200078e00cb */
[----:B--2---:R1:W-:Y:S04]  /*7600*/  STL [R1+0x818], R252 ;  /* 0x000818fc01007387 */ /* 0x0043e80000100800 */
.L_x_19734:
[----:B-1----:R-:W-:Y:S05]  /*7610*/  BSYNC B1 ;  /* 0x0000000000017941 */ /* 0x002fea0003800000 */
.L_x_19732:
        /* <DEDUP_REMOVED lines=11> */
.L_x_19736:
[----:B-1----:R-:W2:Y:S04]  /*76d0*/  LDL.LU R203, [R1+0x818] ;  /* 0x0008180001cb7983 */ /* 0x002ea80000300800 */
[----:B------:R1:W5:Y:S01]  /*76e0*/  LDL.LU R252, [R1+0x810] ;  /* 0x0008100001fc7983 */ /* 0x0003620000300800 */
[----:B------:R-:W-:-:S03]  /*76f0*/  MOV R79, R78 ;  /* 0x0000004e004f7202 */ /* 0x000fc60000000f00 */
[----:B--2---:R2:W-:Y:S02]  /*7700*/  STL [R1+0x814], R203 ;  /* 0x000814cb01007387 */ /* 0x0045e40000100800 */
[----:B--2---:R-:W-:Y:S02]  /*7710*/  IMAD.MOV.U32 R203, RZ, RZ, R202 ;  /* 0x000000ffffcb7224 */ /* 0x004fe400078e00ca */
.L_x_19737:
[----:B-1----:R-:W-:Y:S05]  /*7720*/  BSYNC B1 ;  /* 0x0000000000017941 */ /* 0x002fea0003800000 */
.L_x_19735:
        /* <DEDUP_REMOVED lines=11> */
.L_x_19739:
[----:B-1----:R1:W-:Y:S04]  /*77e0*/  STL [R1+0x810], R252 ;  /* 0x000810fc01007387 */ /* 0x0023e80000100800 */
[----:B-1----:R-:W2:Y:S01]  /*77f0*/  LDL.LU R252, [R1+0x814] ;  /* 0x0008140001fc7983 */ /* 0x002ea20000300800 */
[----:B------:R-:W-:Y:S02]  /*7800*/  IMAD.MOV.U32 R78, RZ, RZ, R77 ;  /* 0x000000ffff4e7224 */ /* 0x000fe400078e004d */
[----:B------:R-:W-:Y:S01]  /*7810*/  IMAD.MOV.U32 R202, RZ, RZ, R201 ;  /* 0x000000ffffca7224 */ /* 0x000fe200078e00c9 */
[----:B--2---:R1:W-:Y:S04]  /*7820*/  STL [R1+0x818], R252 ;  /* 0x000818fc01007387 */ /* 0x0043e80000100800 */
.L_x_19740:
[----:B-1----:R-:W-:Y:S05]  /*7830*/  BSYNC B1 ;  /* 0x0000000000017941 */ /* 0x002fea0003800000 */
.L_x_19738:
        /* <DEDUP_REMOVED lines=11> */
.L_x_19742:
[----:B-1----:R-:W2:Y:S04]  /*78f0*/  LDL.LU R201, [R1+0x818] ;  /* 0x0008180001c97983 */ /* 0x002ea80000300800 */
[----:B------:R1:W5:Y:S01]  /*7900*/  LDL.LU R252, [R1+0x810] ;  /* 0x0008100001fc7983 */ /* 0x0003620000300800 */
[----:B------:R-:W-:-:S03]  /*7910*/  MOV R77, R76 ;  /* 0x0000004c004d7202 */ /* 0x000fc60000000f00 */
[----:B--2---:R2:W-:Y:S02]  /*7920*/  STL [R1+0x814], R201 ;  /* 0x000814c901007387 */ /* 0x0045e40000100800 */
[----:B--2---:R-:W-:Y:S02]  /*7930*/  IMAD.MOV.U32 R201, RZ, RZ, R200 ;  /* 0x000000ffffc97224 */ /* 0x004fe400078e00c8 */
.L_x_19743:
[----:B-1----:R-:W-:Y:S05]  /*7940*/  BSYNC B1 ;  /* 0x0000000000017941 */ /* 0x002fea0003800000 */
.L_x_19741:
        /* <DEDUP_REMOVED lines=11> */
.L_x_19745:
[----:B-1----:R1:W-:Y:S04]  /*7a00*/  STL [R1+0x810], R252 ;  /* 0x000810fc01007387 */ /* 0x0023e80000100800 */
[----:B-1----:R-:W2:Y:S01]  /*7a10*/  LDL.LU R252, [R1+0x814] ;  /* 0x0008140001fc7983 */ /* 0x002ea20000300800 */
[----:B------:R-:W-:Y:S02]  /*7a20*/  IMAD.MOV.U32 R76, RZ, RZ, R83 ;  /* 0x000000ffff4c7224 */ /* 0x000fe400078e0053 */
[----:B------:R-:W-:Y:S01]  /*7a30*/  IMAD.MOV.U32 R200, RZ, RZ, R207 ;  /* 0x000000ffffc87224 */ /* 0x000fe200078e00cf */
[----:B--2---:R1:W-:Y:S04]  /*7a40*/  STL [R1+0x818], R252 ;  /* 0x000818fc01007387 */ /* 0x0043e80000100800 */
.L_x_19746:
[----:B-1----:R-:W-:Y:S05]  /*7a50*/  BSYNC B1 ;  /* 0x0000000000017941 */ /* 0x002fea0003800000 */
.L_x_19744:
        /* <DEDUP_REMOVED lines=11> */
.L_x_19748:
[----:B-1----:R-:W2:Y:S04]  /*7b10*/  LDL.LU R207, [R1+0x818] ;  /* 0x0008180001cf7983 */ /* 0x002ea80000300800 */
[----:B------:R1:W5:Y:S01]  /*7b20*/  LDL.LU R252, [R1+0x810] ;  /* 0x0008100001fc7983 */ /* 0x0003620000300800 */
[----:B------:R-:W-:-:S03]  /*7b30*/  MOV R83, R82 ;  /* 0x0000005200537202 */ /* 0x000fc60000000f00 */
[----:B--2---:R2:W-:Y:S02]  /*7b40*/  STL [R1+0x814], R207 ;  /* 0x000814cf01007387 */ /* 0x0045e40000100800 */
[----:B--2---:R-:W-:Y:S02]  /*7b50*/  IMAD.MOV.U32 R207, RZ, RZ, R206 ;  /* 0x000000ffffcf7224 */ /* 0x004fe400078e00ce */
.L_x_19749:
[----:B-1----:R-:W-:Y:S05]  /*7b60*/  BSYNC B1 ;  /* 0x0000000000017941 */ /* 0x002fea0003800000 */
.L_x_19747:
        /* <DEDUP_REMOVED lines=11> */
.L_x_19751:
[----:B-1----:R1:W-:Y:S04]  /*7c20*/  STL [R1+0x810], R252 ;  /* 0x000810fc01007387 */ /* 0x0023e80000100800 */
[----:B-1----:R-:W2:Y:S01]  /*7c30*/  LDL.LU R252, [R1+0x814] ;  /* 0x0008140001fc7983 */ /* 0x002ea20000300800 */
[----:B------:R-:W-:Y:S02]  /*7c40*/  IMAD.MOV.U32 R82, RZ, RZ, R81 ;  /* 0x000000ffff527224 */ /* 0x000fe400078e0051 */
[----:B------:R-:W-:Y:S01]  /*7c50*/  IMAD.MOV.U32 R206, RZ, RZ, R205 ;  /* 0x000000ffffce7224 */ /* 0x000fe200078e00cd */
[----:B--2---:R1:W-:Y:S04]  /*7c60*/  STL [R1+0x818], R252 ;  /* 0x000818fc01007387 */ /* 0x0043e80000100800 */
.L_x_19752:
[----:B-1----:R-:W-:Y:S05]  /*7c70*/  BSYNC B1 ;  /* 0x0000000000017941 */ /* 0x002fea0003800000 */
.L_x_19750:
        /* <DEDUP_REMOVED lines=11> */
.L_x_19754:
[----:B-1----:R-:W2:Y:S04]  /*7d30*/  LDL.LU R205, [R1+0x818] ;  /* 0x0008180001cd7983 */ /* 0x002ea80000300800 */
[----:B------:R1:W5:Y:S01]  /*7d40*/  LDL.LU R252, [R1+0x810] ;  /* 0x0008100001fc7983 */ /* 0x0003620000300800 */
[----:B------:R-:W-:-:S03]  /*7d50*/  MOV R81, R80 ;  /* 0x0000005000517202 */ /* 0x000fc60000000f00 */
[----:B--2---:R2:W-:Y:S02]  /*7d60*/  STL [R1+0x814], R205 ;  /* 0x000814cd01007387 */ /* 0x0045e40000100800 */
[----:B--2---:R-:W-:Y:S02]  /*7d70*/  IMAD.MOV.U32 R205, RZ, RZ, R204 ;  /* 0x000000ffffcd7224 */ /* 0x004fe400078e00cc */
.L_x_19755:
[----:B-1----:R-:W-:Y:S05]  /*7d80*/  BSYNC B1 ;  /* 0x0000000000017941 */ /* 0x002fea0003800000 */
.L_x_19753:
        /* <DEDUP_REMOVED lines=11> */
.L_x_19757:
[----:B-1----:R1:W-:Y:S04]  /*7e40*/  STL [R1+0x810], R252 ;  /* 0x000810fc01007387 */ /* 0x0023e80000100800 */
[----:B-1----:R-:W2:Y:S01]  /*7e50*/  LDL.LU R252, [R1+0x814] ;  /* 0x0008140001fc7983 */ /* 0x002ea20000300800 */
[----:B------:R-:W-:Y:S02]  /*7e60*/  IMAD.MOV.U32 R80, RZ, RZ, R87 ;  /* 0x000000ffff507224 */ /* 0x000fe400078e0057 */
[----:B------:R-:W-:Y:S01]  /*7e70*/  IMAD.MOV.U32 R204, RZ, RZ, R211 ;  /* 0x000000ffffcc7224 */ /* 0x000fe200078e00d3 */
[----:B--2---:R1:W-:Y:S04]  /*7e80*/  STL [R1+0x818], R252 ;  /* 0x000818fc01007387 */ /* 0x0043e80000100800 */
.L_x_19758:
[----:B-1----:R-:W-:Y:S05]  /*7e90*/  BSYNC B1 ;  /* 0x0000000000017941 */ /* 0x002fea0003800000 */
.L_x_19756:
        /* <DEDUP_REMOVED lines=11> */
.L_x_19760:
[----:B-1----:R-:W2:Y:S04]  /*7f50*/  LDL.LU R211, [R1+0x818] ;  /* 0x0008180001d37983 */ /* 0x002ea80000300800 */
[----:B------:R1:W5:Y:S01]  /*7f60*/  LDL.LU R252, [R1+0x810] ;  /* 0x0008100001fc7983 */ /* 0x0003620000300800 */
[----:B------:R-:W-:-:S03]  /*7f70*/  MOV R87, R86 ;  /* 0x0000005600577202 */ /* 0x000fc60000000f00 */
[----:B--2---:R2:W-:Y:S02]  /*7f80*/  STL [R1+0x814], R211 ;  /* 0x000814d301007387 */ /* 0x0045e40000100800 */
[----:B--2---:R-:W-:Y:S02]  /*7f90*/  IMAD.MOV.U32 R211, RZ, RZ, R210 ;  /* 0x000000ffffd37224 */ /* 0x004fe400078e00d2 */
.L_x_19761:
[----:B-1----:R-:W-:Y:S05]  /*7fa0*/  BSYNC B1 ;  /* 0x0000000000017941 */ /* 0x002fea0003800000 */
.L_x_19759:
        /* <DEDUP_REMOVED lines=11> */
.L_x_19763:
[----:B-1----:R1:W-:Y:S04]  /*8060*/  STL [R1+0x810], R252 ;  /* 0x000810fc01007387 */ /* 0x0023e80000100800 */
[----:B-1----:R-:W2:Y:S01]  /*8070*/  LDL.LU R252, [R1+0x814] ;  /* 0x0008140001fc7983 */ /* 0x002ea20000300800 */
[----:B------:R-:W-:Y:S02]  /*8080*/  IMAD.MOV.U32 R86, RZ, RZ, R85 ;  /* 0x000000ffff567224 */ /* 0x000fe400078e0055 */
[----:B------:R-:W-:Y:S01]  /*8090*/  IMAD.MOV.U32 R210, RZ, RZ, R209 ;  /* 0x000000ffffd27224 */ /* 0x000fe200078e00d1 */
[----:B--2---:R1:W-:Y:S04]  /*80a0*/  STL [R1+0x818], R252 ;  /* 0x000818fc01007387 */ /* 0x0043e80000100800 */
.L_x_19764:
[----:B-1----:R-:W-:Y:S05]  /*80b0*/  BSYNC B1 ;  /* 0x0000000000017941 */ /* 0x002fea0003800000 */
.L_x_19762:
        /* <DEDUP_REMOVED lines=11> */
.L_x_19766:
[----:B-1----:R-:W2:Y:S04]  /*8170*/  LDL.LU R209, [R1+0x818] ;  /* 0x0008180001d17983 */ /* 0x002ea80000300800 */
[----:B------:R1:W5:Y:S01]  /*8180*/  LDL.LU R252, [R1+0x810] ;  /* 0x0008100001fc7983 */ /* 0x0003620000300800 */
[----:B------:R-:W-:-:S03]  /*8190*/  MOV R85, R84 ;  /* 0x0000005400557202 */ /* 0x000fc60000000f00 */
[----:B--2---:R2:W-:Y:S02]  /*81a0*/  STL [R1+0x814], R209 ;  /* 0x000814d101007387 */ /* 0x0045e40000100800 */
[----:B--2---:R-:W-:Y:S02]  /*81b0*/  IMAD.MOV.U32 R209, RZ, RZ, R208 ;  /* 0x000000ffffd17224 */ /* 0x004fe400078e00d0 */
.L_x_19767:
[----:B-1----:R-:W-:Y:S05]  /*81c0*/  BSYNC B1 ;  /* 0x0000000000017941 */ /* 0x002fea0003800000 */
.L_x_19765:
        /* <DEDUP_REMOVED lines=11> */
.L_x_19769:
[----:B-1----:R1:W-:Y:S04]  /*8280*/  STL [R1+0x810], R252 ;  /* 0x000810fc01007387 */ /* 0x0023e80000100800 */
[----:B-1----:R-:W2:Y:S01]  /*8290*/  LDL.LU R252, [R1+0x814] ;  /* 0x0008140001fc7983 */ /* 0x002ea20000300800 */
[----:B------:R-:W-:Y:S02]  /*82a0*/  IMAD.MOV.U32 R84, RZ, RZ, R91 ;  /* 0x000000ffff547224 */ /* 0x000fe400078e005b */
[----:B------:R-:W-:Y:S01]  /*82b0*/  IMAD.MOV.U32 R208, RZ, RZ, R215 ;  /* 0x000000ffffd07224 */ /* 0x000fe200078e00d7 */
[----:B--2---:R1:W-:Y:S04]  /*82c0*/  STL [R1+0x818], R252 ;  /* 0x000818fc01007387 */ /* 0x0043e80000100800 */
.L_x_19770:
[----:B-1----:R-:W-:Y:S05]  /*82d0*/  BSYNC B1 ;  /* 0x0000000000017941 */ /* 0x002fea0003800000 */
.L_x_19768:
        /* <DEDUP_REMOVED lines=11> */
.L_x_19772:
[----:B-1----:R-:W2:Y:S04]  /*8390*/  LDL.LU R215, [R1+0x818] ;  /* 0x0008180001d77983 */ /* 0x002ea80000300800 */
[----:B------:R1:W5:Y:S01]  /*83a0*/  LDL.LU R252, [R1+0x810] ;  /* 0x0008100001fc7983 */ /* 0x0003620000300800 */
[----:B------:R-:W-:-:S03]  /*83b0*/  MOV R91, R90 ;  /* 0x0000005a005b7202 */ /* 0x000fc60000000f00 */
[----:B--2---:R2:W-:Y:S02]  /*83c0*/  STL [R1+0x814], R215 ;  /* 0x000814d701007387 */ /* 0x0045e40000100800 */
[----:B--2---:R-:W-:Y:S02]  /*83d0*/  IMAD.MOV.U32 R215, RZ, RZ, R214 ;  /* 0x000000ffffd77224 */ /* 0x004fe400078e00d6 */
.L_x_19773:
[----:B-1----:R-:W-:Y:S05]  /*83e0*/  BSYNC B1 ;  /* 0x0000000000017941 */ /* 0x002fea0003800000 */
.L_x_19771:
        /* <DEDUP_REMOVED lines=11> */
.L_x_19775:
[----:B-1----:R1:W-:Y:S04]  /*84a0*/  STL [R1+0x810], R252 ;  /* 0x000810fc01007387 */ /* 0x0023e80000100800 */
[----:B-1----:R-:W2:Y:S01]  /*84b0*/  LDL.LU R252, [R1+0x814] ;  /* 0x0008140001fc7983 */ /* 0x002ea20000300800 */
[----:B------:R-:W-:Y:S02]  /*84c0*/  IMAD.MOV.U32 R90, RZ, RZ, R89 ;  /* 0x000000ffff5a7224 */ /* 0x000fe400078e0059 */
[----:B------:R-:W-:Y:S01]  /*84d0*/  IMAD.MOV.U32 R214, RZ, RZ, R213 ;  /* 0x000000ffffd67224 */ /* 0x000fe200078e00d5 */
[----:B--2---:R1:W-:Y:S04]  /*84e0*/  STL [R1+0x818], R252 ;  /* 0x000818fc01007387 */ /* 0x0043e80000100800 */
.L_x_19776:
[----:B-1----:R-:W-:Y:S05]  /*84f0*/  BSYNC B1 ;  /* 0x0000000000017941 */ /* 0x002fea0003800000 */
.L_x_19774:
        /* <DEDUP_REMOVED lines=11> */
.L_x_19778:
[----:B-1----:R-:W2:Y:S04]  /*85b0*/  LDL.LU R213, [R1+0x818] ;  /* 0x0008180001d57983 */ /* 0x002ea80000300800 */
[----:B------:R1:W5:Y:S01]  /*85c0*/  LDL.LU R252, [R1+0x810] ;  /* 0x0008100001fc7983 */ /* 0x0003620000300800 */
[----:B------:R-:W-:-:S03]  /*85d0*/  MOV R89, R88 ;  /* 0x0000005800597202 */ /* 0x000fc60000000f00 */
[----:B--2---:R2:W-:Y:S02]  /*85e0*/  STL [R1+0x814], R213 ;  /* 0x000814d501007387 */ /* 0x0045e40000100800 */
[----:B--2---:R-:W-:Y:S02]  /*85f0*/  IMAD.MOV.U32 R213, RZ, RZ, R212 ;  /* 0x000000ffffd57224 */ /* 0x004fe400078e00d4 */
.L_x_19779:
[----:B-1----:R-:W-:Y:S05]  /*8600*/  BSYNC B1 ;  /* 0x0000000000017941 */ /* 0x002fea0003800000 */
.L_x_19777:
        /* <DEDUP_REMOVED lines=11> */
.L_x_19781:
[----:B-1----:R1:W-:Y:S04]  /*86c0*/  STL [R1+0x810], R252 ;  /* 0x000810fc01007387 */ /* 0x0023e80000100800 */
[----:B-1----:R-:W2:Y:S01]  /*86d0*/  LDL.LU R252, [R1+0x814] ;  /* 0x0008140001fc7983 */ /* 0x002ea20000300800 */
[----:B------:R-:W-:Y:S02]  /*86e0*/  IMAD.MOV.U32 R88, RZ, RZ, R95 ;  /* 0x000000ffff587224 */ /* 0x000fe400078e005f */
[----:B------:R-:W-:Y:S01]  /*86f0*/  IMAD.MOV.U32 R212, RZ, RZ, R219 ;  /* 0x000000ffffd47224 */ /* 0x000fe200078e00db */
[----:B--2---:R1:W-:Y:S04]  /*8700*/  STL [R1+0x818], R252 ;  /* 0x000818fc01007387 */ /* 0x0043e80000100800 */
.L_x_19782:
[----:B-1----:R-:W-:Y:S05]  /*8710*/  BSYNC B1 ;  /* 0x0000000000017941 */ /* 0x002fea0003800000 */
.L_x_19780:
        /* <DEDUP_REMOVED lines=11> */
.L_x_19784:
[----:B-1----:R-:W2:Y:S04]  /*87d0*/  LDL.LU R219, [R1+0x818] ;  /* 0x0008180001db7983 */ /* 0x002ea80000300800 */
[----:B------:R1:W5:Y:S01]  /*87e0*/  LDL.LU R252, [R1+0x810] ;  /* 0x0008100001fc7983 */ /* 0x0003620000300800 */
[----:B------:R-:W-:-:S03]  /*87f0*/  MOV R95, R94 ;  /* 0x0000005e005f7202 */ /* 0x000fc60000000f00 */
[----:B--2---:R2:W-:Y:S02]  /*8800*/  STL [R1+0x814], R219 ;  /* 0x000814db01007387 */ /* 0x0045e40000100800 */
[----:B--2---:R-:W-:Y:S02]  /*8810*/  IMAD.MOV.U32 R219, RZ, RZ, R218 ;  /* 0x000000ffffdb7224 */ /* 0x004fe400078e00da */
.L_x_19785:
[----:B-1----:R-:W-:Y:S05]  /*8820*/  BSYNC B1 ;  /* 0x0000000000017941 */ /* 0x002fea0003800000 */
.L_x_19783:
        /* <DEDUP_REMOVED lines=11> */
.L_x_19787:
[----:B-1----:R1:W-:Y:S04]  /*88e0*/  STL [R1+0x810], R252 ;  /* 0x000810fc01007387 */ /* 0x0023e80000100800 */
[----:B-1----:R-:W2:Y:S01]  /*88f0*/  LDL.LU R252, [R1+0x814] ;  /* 0x0008140001fc7983 */ /* 0x002ea20000300800 */
[----:B------:R-:W-:Y:S02]  /*8900*/  IMAD.MOV.U32 R94, RZ, RZ, R93 ;  /* 0x000000ffff5e7224 */ /* 0x000fe400078e005d */
[----:B------:R-:W-:Y:S01]  /*8910*/  IMAD.MOV.U32 R218, RZ, RZ, R217 ;  /* 0x000000ffffda7224 */ /* 0x000fe200078e00d9 */
[----:B--2---:R1:W-:Y:S04]  /*8920*/  STL [R1+0x818], R252 ;  /* 0x000818fc01007387 */ /* 0x0043e80000100800 */
.L_x_19788:
[----:B-1----:R-:W-:Y:S05]  /*8930*/  BSYNC B1 ;  /* 0x0000000000017941 */ /* 0x002fea0003800000 */
.L_x_19786:
        /* <DEDUP_REMOVED lines=11> */
.L_x_19790:
[----:B-1----:R-:W2:Y:S04]  /*89f0*/  LDL.LU R217, [R1+0x818] ;  /* 0x0008180001d97983 */ /* 0x002ea80000300800 */
[----:B------:R1:W5:Y:S01]  /*8a00*/  LDL.LU R252, [R1+0x810] ;  /* 0x0008100001fc7983 */ /* 0x0003620000300800 */
[----:B------:R-:W-:-:S03]  /*8a10*/  MOV R93, R92 ;  /* 0x0000005c005d7202 */ /* 0x000fc60000000f00 */
[----:B--2---:R2:W-:Y:S02]  /*8a20*/  STL [R1+0x814], R217 ;  /* 0x000814d901007387 */ /* 0x0045e40000100800 */
[----:B--2---:R-:W-:Y:S02]  /*8a30*/  IMAD.MOV.U32 R217, RZ, RZ, R216 ;  /* 0x000000ffffd97224 */ /* 0x004fe400078e00d8 */
.L_x_19791:
[----:B-1----:R-:W-:Y:S05]  /*8a40*/  BSYNC B1 ;  /* 0x0000000000017941 */ /* 0x002fea0003800000 */
.L_x_19789:
        /* <DEDUP_REMOVED lines=11> */
.L_x_19793:
[----:B-1----:R1:W-:Y:S04]  /*8b00*/  STL [R1+0x810], R252 ;  /* 0x000810fc01007387 */ /* 0x0023e80000100800 */
[----:B-1----:R-:W2:Y:S01]  /*8b10*/  LDL.LU R252, [R1+0x814] ;  /* 0x0008140001fc7983 */ /* 0x002ea20000300800 */
[----:B------:R-:W-:Y:S02]  /*8b20*/  IMAD.MOV.U32 R92, RZ, RZ, R99 ;  /* 0x000000ffff5c7224 */ /* 0x000fe400078e0063 */
[----:B------:R-:W-:Y:S01]  /*8b30*/  IMAD.MOV.U32 R216, RZ, RZ, R223 ;  /* 0x000000ffffd87224 */ /* 0x000fe200078e00df */
[----:B--2---:R1:W-:Y:S04]  /*8b40*/  STL [R1+0x818], R252 ;  /* 0x000818fc01007387 */ /* 0x0043e80000100800 */
.L_x_19794:
[----:B-1----:R-:W-:Y:S05]  /*8b50*/  BSYNC B1 ;  /* 0x0000000000017941 */ /* 0x002fea0003800000 */
.L_x_19792:
        /* <DEDUP_REMOVED lines=11> */
.L_x_19796:
[----:B-1----:R-:W2:Y:S04]  /*8c10*/  LDL.LU R223, [R1+0x818] ;  /* 0x0008180001df7983 */ /* 0x002ea80000300800 */
[----:B------:R1:W5:Y:S01]  /*8c20*/  LDL.LU R252, [R1+0x810] ;  /* 0x0008100001fc7983 */ /* 0x0003620000300800 */
[----:B------:R-:W-:-:S03]  /*8c30*/  MOV R99, R98 ;  /* 0x0000006200637202 */ /* 0x000fc60000000f00 */
[----:B--2---:R2:W-:Y:S02]  /*8c40*/  STL [R1+0x814], R223 ;  /* 0x000814df01007387 */ /* 0x0045e40000100800 */
[----:B--2---:R-:W-:Y:S02]  /*8c50*/  IMAD.MOV.U32 R223, RZ, RZ, R222 ;  /* 0x000000ffffdf7224 */ /* 0x004fe400078e00de */
.L_x_19797:
[----:B-1----:R-:W-:Y:S05]  /*8c60*/  BSYNC B1 ;  /* 0x0000000000017941 */ /* 0x002fea0003800000 */
.L_x_19795:
        /* <DEDUP_REMOVED lines=11> */
.L_x_19799:
[----:B-1----:R1:W-:Y:S04]  /*8d20*/  STL [R1+0x810], R252 ;  /* 0x000810fc01007387 */ /* 0x0023e80000100800 */
[----:B-1----:R-:W2:Y:S01]  /*8d30*/  LDL.LU R252, [R1+0x814] ;  /* 0x0008140001fc7983 */ /* 0x002ea20000300800 */
[----:B------:R-:W-:Y:S02]  /*8d40*/  IMAD.MOV.U32 R98, RZ, RZ, R97 ;  /* 0x000000ffff627224 */ /* 0x000fe400078e0061 */
[----:B------:R-:W-:Y:S01]  /*8d50*/  IMAD.MOV.U32 R222, RZ, RZ, R221 ;  /* 0x000000ffffde7224 */ /* 0x000fe200078e00dd */
[----:B--2---:R1:W-:Y:S04]  /*8d60*/  STL [R1+0x818], R252 ;  /* 0x000818fc01007387 */ /* 0x0043e80000100800 */
.L_x_19800:
[----:B-1----:R-:W-:Y:S05]  /*8d70*/  BSYNC B1 ;  /* 0x0000000000017941 */ /* 0x002fea0003800000 */
.L_x_19798:
        /* <DEDUP_REMOVED lines=11> */
.L_x_19802:
[----:B-1----:R-:W2:Y:S04]  /*8e30*/  LDL.LU R221, [R1+0x818] ;  /* 0x0008180001dd7983 */ /* 0x002ea80000300800 */
[----:B------:R1:W5:Y:S01]  /*8e40*/  LDL.LU R252, [R1+0x810] ;  /* 0x0008100001fc7983 */ /* 0x0003620000300800 */
[----:B------:R-:W-:-:S03]  /*8e50*/  MOV R97, R96 ;  /* 0x0000006000617202 */ /* 0x000fc60000000f00 */
[----:B--2---:R2:W-:Y:S02]  /*8e60*/  STL [R1+0x814], R221 ;  /* 0x000814dd01007387 */ /* 0x0045e40000100800 */
[----:B--2---:R-:W-:Y:S02]  /*8e70*/  IMAD.MOV.U32 R221, RZ, RZ, R220 ;  /* 0x000000ffffdd7224 */ /* 0x004fe400078e00dc */
.L_x_19803:
[----:B-1----:R-:W-:Y:S05]  /*8e80*/  BSYNC B1 ;  /* 0x0000000000017941 */ /* 0x002fea0003800000 */
.L_x_19801:
        /* <DEDUP_REMOVED lines=11> */
.L_x_19805:
[----:B-1----:R1:W-:Y:S04]  /*8f40*/  STL [R1+0x810], R252 ;  /* 0x000810fc01007387 */ /* 0x0023e80000100800 */
[----:B-1----:R-:W2:Y:S01]  /*8f50*/  LDL.LU R252, [R1+0x814] ;  /* 0x0008140001fc7983 */ /* 0x002ea20000300800 */
[----:B------:R-:W-:Y:S02]  /*8f60*/  IMAD.MOV.U32 R96, RZ, RZ, R103 ;  /* 0x000000ffff607224 */ /* 0x000fe400078e0067 */
[----:B------:R-:W-:Y:S01]  /*8f70*/  IMAD.MOV.U32 R220, RZ, RZ, R227 ;  /* 0x000000ffffdc7224 */ /* 0x000fe200078e00e3 */
[----:B--2---:R1:W-:Y:S04]  /*8f80*/  STL [R1+0x818], R252 ;  /* 0x000818fc01007387 */ /* 0x0043e80000100800 */
.L_x_19806:
[----:B-1----:R-:W-:Y:S05]  /*8f90*/  BSYNC B1 ;  /* 0x0000000000017941 */ /* 0x002fea0003800000 */
.L_x_19804:
        /* <DEDUP_REMOVED lines=11> */
.L_x_19808:
[----:B-1----:R-:W2:Y:S04]  /*9050*/  LDL.LU R227, [R1+0x818] ;  /* 0x0008180001e37983 */ /* 0x002ea80000300800 */
[----:B------:R1:W5:Y:S01]  /*9060*/  LDL.LU R252, [R1+0x810] ;  /* 0x0008100001fc7983 */ /* 0x0003620000300800 */
[----:B------:R-:W-:-:S03]  /*9070*/  MOV R103, R102 ;  /* 0x0000006600677202 */ /* 0x000fc60000000f00 */
[----:B--2---:R2:W-:Y:S02]  /*9080*/  STL [R1+0x814], R227 ;  /* 0x000814e301007387 */ /* 0x0045e40000100800 */
[----:B--2---:R-:W-:Y:S02]  /*9090*/  IMAD.MOV.U32 R227, RZ, RZ, R226 ;  /* 0x000000ffffe37224 */ /* 0x004fe400078e00e2 */
.L_x_19809:
[----:B-1----:R-:W-:Y:S05]  /*90a0*/  BSYNC B1 ;  /* 0x0000000000017941 */ /* 0x002fea0003800000 */
.L_x_19807:
        /* <DEDUP_REMOVED lines=11> */
.L_x_19811:
[----:B-1----:R1:W-:Y:S04]  /*9160*/  STL [R1+0x810], R252 ;  /* 0x000810fc01007387 */ /* 0x0023e80000100800 */
[----:B-1----:R-:W2:Y:S01]  /*9170*/  LDL.LU R252, [R1+0x814] ;  /* 0x0008140001fc7983 */ /* 0x002ea20000300800 */
[----:B------:R-:W-:Y:S02]  /*9180*/  IMAD.MOV.U32 R102, RZ, RZ, R101 ;  /* 0x000000ffff667224 */ /* 0x000fe400078e0065 */
[----:B------:R-:W-:Y:S01]  /*9190*/  IMAD.MOV.U32 R226, RZ, RZ, R225 ;  /* 0x000000ffffe27224 */ /* 0x000fe200078e00e1 */
[----:B--2---:R1:W-:Y:S04]  /*91a0*/  STL [R1+0x818], R252 ;  /* 0x000818fc01007387 */ /* 0x0043e80000100800 */
.L_x_19812:
[----:B-1----:R-:W-:Y:S05]  /*91b0*/  BSYNC B1 ;  /* 0x0000000000017941 */ /* 0x002fea0003800000 */
.L_x_19810:
        /* <DEDUP_REMOVED lines=11> */
.L_x_19814:
[----:B-1----:R-:W2:Y:S04]  /*9270*/  LDL.LU R225, [R1+0x818] ;  /* 0x0008180001e17983 */ /* 0x002ea80000300800 */
[----:B------:R1:W5:Y:S01]  /*9280*/  LDL.LU R252, [R1+0x810] ;  /* 0x0008100001fc7983 */ /* 0x0003620000300800 */
[----:B------:R-:W-:-:S03]  /*9290*/  MOV R101, R100 ;  /* 0x0000006400657202 */ /* 0x000fc60000000f00 */
[----:B--2---:R2:W-:Y:S02]  /*92a0*/  STL [R1+0x814], R225 ;  /* 0x000814e101007387 */ /* 0x0045e40000100800 */
[----:B--2---:R-:W-:Y:S02]  /*92b0*/  IMAD.MOV.U32 R225, RZ, RZ, R224 ;  /* 0x000000ffffe17224 */ /* 0x004fe400078e00e0 */
.L_x_19815:
[----:B-1----:R-:W-:Y:S05]  /*92c0*/  BSYNC B1 ;  /* 0x0000000000017941 */ /* 0x002fea0003800000 */
.L_x_19813:
        /* <DEDUP_REMOVED lines=11> */
.L_x_19817:
[----:B-1----:R1:W-:Y:S04]  /*9380*/  STL [R1+0x810], R252 ;  /* 0x000810fc01007387 */ /* 0x0023e80000100800 */
[----:B-1----:R-:W2:Y:S01]  /*9390*/  LDL.LU R252, [R1+0x814] ;  /* 0x0008140001fc7983 */ /* 0x002ea20000300800 */
[----:B------:R-:W-:Y:S02]  /*93a0*/  IMAD.MOV.U32 R100, RZ, RZ, R107 ;  /* 0x000000ffff647224 */ /* 0x000fe400078e006b */
[----:B------:R-:W-:Y:S01]  /*93b0*/  IMAD.MOV.U32 R224, RZ, RZ, R231 ;  /* 0x000000ffffe07224 */ /* 0x000fe200078e00e7 */
[----:B--2---:R1:W-:Y:S04]  /*93c0*/  STL [R1+0x818], R252 ;  /* 0x000818fc01007387 */ /* 0x0043e80000100800 */
.L_x_19818:
[----:B-1----:R-:W-:Y:S05]  /*93d0*/  BSYNC B1 ;  /* 0x0000000000017941 */ /* 0x002fea0003800000 */
.L_x_19816:
        /* <DEDUP_REMOVED lines=11> */
.L_x_19820:
[----:B-1----:R-:W2:Y:S04]  /*9490*/  LDL.LU R231, [R1+0x818] ;  /* 0x0008180001e77983 */ /* 0x002ea80000300800 */
[----:B------:R1:W5:Y:S01]  /*94a0*/  LDL.LU R252, [R1+0x810] ;  /* 0x0008100001fc7983 */ /* 0x0003620000300800 */
[----:B------:R-:W-:-:S03]  /*94b0*/  MOV R107, R106 ;  /* 0x0000006a006b7202 */ /* 0x000fc60000000f00 */
[----:B--2---:R2:W-:Y:S02]  /*94c0*/  STL [R1+0x814], R231 ;  /* 0x000814e701007387 */ /* 0x0045e40000100800 */
[----:B--2---:R-:W-:Y:S02]  /*94d0*/  IMAD.MOV.U32 R231, RZ, RZ, R230 ;  /* 0x000000ffffe77224 */ /* 0x004fe400078e00e6 */
.L_x_19821:
[----:B-1----:R-:W-:Y:S05]  /*94e0*/  BSYNC B1 ;  /* 0x0000000000017941 */ /* 0x002fea0003800000 */
.L_x_19819:
        /* <DEDUP_REMOVED lines=11> */
.L_x_19823:
[----:B-1----:R1:W-:Y:S04]  /*95a0*/  STL [R1+0x810], R252 ;  /* 0x000810fc01007387 */ /* 0x0023e80000100800 */
[----:B-1----:R-:W2:Y:S01]  /*95b0*/  LDL.LU R252, [R1+0x814] ;  /* 0x0008140001fc7983 */ /* 0x002ea20000300800 */
[----:B------:R-:W-:Y:S02]  /*95c0*/  IMAD.MOV.U32 R106, RZ, RZ, R105 ;  /* 0x000000ffff6a7224 */ /* 0x000fe400078e0069 */
[----:B------:R-:W-:Y:S01]  /*95d0*/  IMAD.MOV.U32 R230, RZ, RZ, R229 ;  /* 0x000000ffffe67224 */ /* 0x000fe200078e00e5 */
[----:B--2---:R1:W-:Y:S04]  /*95e0*/  STL [R1+0x818], R252 ;  /* 0x000818fc01007387 */ /* 0x0043e80000100800 */
.L_x_19824:
[----:B-1----:R-:W-:Y:S05]  /*95f0*/  BSYNC B1 ;  /* 0x0000000000017941 */ /* 0x002fea0003800000 */
.L_x_19822:
        /* <DEDUP_REMOVED lines=11> */
.L_x_19826:
[----:B-1----:R-:W2:Y:S04]  /*96b0*/  LDL.LU R229, [R1+0x818] ;  /* 0x0008180001e57983 */ /* 0x002ea80000300800 */
[----:B------:R1:W5:Y:S01]  /*96c0*/  LDL.LU R252, [R1+0x810] ;  /* 0x0008100001fc7983 */ /* 0x0003620000300800 */
[----:B------:R-:W-:-:S03]  /*96d0*/  MOV R105, R104 ;  /* 0x0000006800697202 */ /* 0x000fc60000000f00 */
[----:B--2---:R2:W-:Y:S02]  /*96e0*/  STL [R1+0x814], R229 ;  /* 0x000814e501007387 */ /* 0x0045e40000100800 */
[----:B--2---:R-:W-:Y:S02]  /*96f0*/  IMAD.MOV.U32 R229, RZ, RZ, R228 ;  /* 0x000000ffffe57224 */ /* 0x004fe400078e00e4 */
.L_x_19827:
[----:B-1----:R-:W-:Y:S05]  /*9700*/  BSYNC B1 ;  /* 0x0000000000017941 */ /* 0x002fea0003800000 */
.L_x_19825:
        /* <DEDUP_REMOVED lines=11> */
.L_x_19829:
[----:B-1----:R1:W-:Y:S04]  /*97c0*/  STL [R1+0x810], R252 ;  /* 0x000810fc01007387 */ /* 0x0023e80000100800 */
[----:B-1----:R-:W2:Y:S01]  /*97d0*/  LDL.LU R252, [R1+0x814] ;  /* 0x0008140001fc7983 */ /* 0x002ea20000300800 */
[----:B------:R-:W-:Y:S02]  /*97e0*/  IMAD.MOV.U32 R104, RZ, RZ, R111 ;  /* 0x000000ffff687224 */ /* 0x000fe400078e006f */
[----:B------:R-:W-:Y:S01]  /*97f0*/  IMAD.MOV.U32 R228, RZ, RZ, R235 ;  /* 0x000000ffffe47224 */ /* 0x000fe200078e00eb */
[----:B--2---:R1:W-:Y:S04]  /*9800*/  STL [R1+0x818], R252 ;  /* 0x000818fc01007387 */ /* 0x0043e80000100800 */
.L_x_19830:
[----:B-1----:R-:W-:Y:S05]  /*9810*/  BSYNC B1 ;  /* 0x0000000000017941 */ /* 0x002fea0003800000 */
.L_x_19828:
        /* <DEDUP_REMOVED lines=11> */
.L_x_19832:
[----:B-1----:R-:W2:Y:S04]  /*98d0*/  LDL.LU R235, [R1+0x818] ;  /* 0x0008180001eb7983 */ /* 0x002ea80000300800 */
[----:B------:R1:W5:Y:S01]  /*98e0*/  LDL.LU R252, [R1+0x810] ;  /* 0x0008100001fc7983 */ /* 0x0003620000300800 */
[----:B------:R-:W-:-:S03]  /*98f0*/  MOV R111, R110 ;  /* 0x0000006e006f7202 */ /* 0x000fc60000000f00 */
[----:B--2---:R2:W-:Y:S02]  /*9900*/  STL [R1+0x814], R235 ;  /* 0x000814eb01007387 */ /* 0x0045e40000100800 */
[----:B--2---:R-:W-:Y:S02]  /*9910*/  IMAD.MOV.U32 R235, RZ, RZ, R234 ;  /* 0x000000ffffeb7224 */ /* 0x004fe400078e00ea */
.L_x_19833:
[----:B-1----:R-:W-:Y:S05]  /*9920*/  BSYNC B1 ;  /* 0x0000000000017941 */ /* 0x002fea0003800000 */
.L_x_19831:
        /* <DEDUP_REMOVED lines=11> */
.L_x_19835:
[----:B-1----:R1:W-:Y:S04]  /*99e0*/  STL [R1+0x810], R252 ;  /* 0x000810fc01007387 */ /* 0x0023e80000100800 */
[----:B-1----:R-:W2:Y:S01]  /*99f0*/  LDL.LU R252, [R1+0x814] ;  /* 0x0008140001fc7983 */ /* 0x002ea20000300800 */
[----:B------:R-:W-:Y:S02]  /*9a00*/  IMAD.MOV.U32 R110, RZ, RZ, R109 ;  /* 0x000000ffff6e7224 */ /* 0x000fe400078e006d */
[----:B------:R-:W-:Y:S01]  /*9a10*/  IMAD.MOV.U32 R234, RZ, RZ, R233 ;  /* 0x000000ffffea7224 */ /* 0x000fe200078e00e9 */
[----:B--2---:R1:W-:Y:S04]  /*9a20*/  STL [R1+0x818], R252 ;  /* 0x000818fc01007387 */ /* 0x0043e80000100800 */
.L_x_19836:
[----:B-1----:R-:W-:Y:S05]  /*9a30*/  BSYNC B1 ;  /* 0x0000000000017941 */ /* 0x002fea0003800000 */
.L_x_19834:
        /* <DEDUP_REMOVED lines=11> */
.L_x_19838:
[----:B-1----:R-:W2:Y:S04]  /*9af0*/  LDL.LU R233, [R1+0x818] ;  /* 0x0008180001e97983 */ /* 0x002ea80000300800 */
[----:B------:R1:W5:Y:S01]  /*9b00*/  LDL.LU R252, [R1+0x810] ;  /* 0x0008100001fc7983 */ /* 0x0003620000300800 */
[----:B------:R-:W-:-:S03]  /*9b10*/  MOV R109, R108 ;  /* 0x0000006c006d7202 */ /* 0x000fc60000000f00 */
[----:B--2---:R2:W-:Y:S02]  /*9b20*/  STL [R1+0x814], R233 ;  /* 0x000814e901007387 */ /* 0x0045e40000100800 */
[----:B--2---:R-:W-:Y:S02]  /*9b30*/  IMAD.MOV.U32 R233, RZ, RZ, R232 ;  /* 0x000000ffffe97224 */ /* 0x004fe400078e00e8 */
.L_x_19839:
[----:B-1----:R-:W-:Y:S05]  /*9b40*/  BSYNC B1 ;  /* 0x0000000000017941 */ /* 0x002fea0003800000 */
.L_x_19837:
        /* <DEDUP_REMOVED lines=11> */
.L_x_19841:
[----:B-1----:R1:W-:Y:S04]  /*9c00*/  STL [R1+0x810], R252 ;  /* 0x000810fc01007387 */ /* 0x0023e80000100800 */
[----:B-1----:R-:W2:Y:S01]  /*9c10*/  LDL.LU R252, [R1+0x814] ;  /* 0x0008140001fc7983 */ /* 0x002ea20000300800 */
[----:B------:R-:W-:Y:S02]  /*9c20*/  IMAD.MOV.U32 R108, RZ, RZ, R115 ;  /* 0x000000ffff6c7224 */ /* 0x000fe400078e0073 */
[----:B------:R-:W-:Y:S01]  /*9c30*/  IMAD.MOV.U32 R232, RZ, RZ, R239 ;  /* 0x000000ffffe87224 */ /* 0x000fe200078e00ef */
[----:B--2---:R1:W-:Y:S04]  /*9c40*/  STL [R1+0x818], R252 ;  /* 0x000818fc01007387 */ /* 0x0043e80000100800 */
.L_x_19842:
[----:B-1----:R-:W-:Y:S05]  /*9c50*/  BSYNC B1 ;  /* 0x0000000000017941 */ /* 0x002fea0003800000 */
.L_x_19840:
        /* <DEDUP_REMOVED lines=11> */
.L_x_19844:
[----:B-1----:R-:W2:Y:S04]  /*9d10*/  LDL.LU R239, [R1+0x818] ;  /* 0x0008180001ef7983 */ /* 0x002ea80000300800 */
[----:B------:R1:W5:Y:S01]  /*9d20*/  LDL.LU R252, [R1+0x810] ;  /* 0x0008100001fc7983 */ /* 0x0003620000300800 */
[----:B------:R-:W-:-:S03]  /*9d30*/  MOV R115, R114 ;  /* 0x0000007200737202 */ /* 0x000fc60000000f00 */
[----:B--2---:R2:W-:Y:S02]  /*9d40*/  STL [R1+0x814], R239 ;  /* 0x000814ef01007387 */ /* 0x0045e40000100800 */
[----:B--2---:R-:W-:Y:S02]  /*9d50*/  IMAD.MOV.U32 R239, RZ, RZ, R238 ;  /* 0x000000ffffef7224 */ /* 0x004fe400078e00ee */
.L_x_19845:
[----:B-1----:R-:W-:Y:S05]  /*9d60*/  BSYNC B1 ;  /* 0x0000000000017941 */ /* 0x002fea0003800000 */
.L_x_19843:
        /* <DEDUP_REMOVED lines=11> */
.L_x_19847:
[----:B-1----:R1:W-:Y:S04]  /*9e20*/  STL [R1+0x810], R252 ;  /* 0x000810fc01007387 */ /* 0x0023e80000100800 */
[----:B-1----:R-:W2:Y:S01]  /*9e30*/  LDL.LU R252, [R1+0x814] ;  /* 0x0008140001fc7983 */ /* 0x002ea20000300800 */
[----:B------:R-:W-:Y:S02]  /*9e40*/  IMAD.MOV.U32 R114, RZ, RZ, R113 ;  /* 0x000000ffff727224 */ /* 0x000fe400078e0071 */
[----:B------:R-:W-:Y:S01]  /*9e50*/  IMAD.MOV.U32 R238, RZ, RZ, R237 ;  /* 0x000000ffffee7224 */ /* 0x000fe200078e00ed */
[----:B--2---:R1:W-:Y:S04]  /*9e60*/  STL [R1+0x818], R252 ;  /* 0x000818fc01007387 */ /* 0x0043e80000100800 */
.L_x_19848:
[----:B-1----:R-:W-:Y:S05]  /*9e70*/  BSYNC B1 ;  /* 0x0000000000017941 */ /* 0x002fea0003800000 */
.L_x_19846:
        /* <DEDUP_REMOVED lines=11> */
.L_x_19850:
[----:B-1----:R-:W2:Y:S04]  /*9f30*/  LDL.LU R237, [R1+0x818] ;  /* 0x0008180001ed7983 */ /* 0x002ea80000300800 */
[----:B------:R1:W5:Y:S01]  /*9f40*/  LDL.LU R252, [R1+0x810] ;  /* 0x0008100001fc7983 */ /* 0x0003620000300800 */
[----:B------:R-:W-:-:S03]  /*9f50*/  MOV R113, R112 ;  /* 0x0000007000717202 */ /* 0x000fc60000000f00 */
[----:B--2---:R2:W-:Y:S02]  /*9f60*/  STL [R1+0x814], R237 ;  /* 0x000814ed01007387 */ /* 0x0045e40000100800 */
[----:B--2---:R-:W-:Y:S02]  /*9f70*/  IMAD.MOV.U32 R237, RZ, RZ, R236 ;  /* 0x000000ffffed7224 */ /* 0x004fe400078e00ec */
.L_x_19851:
[----:B-1----:R-:W-:Y:S05]  /*9f80*/  BSYNC B1 ;  /* 0x0000000000017941 */ /* 0x002fea0003800000 */
.L_x_19849:
        /* <DEDUP_REMOVED lines=11> */
.L_x_19853:
[----:B-1----:R1:W-:Y:S04]  /*a040*/  STL [R1+0x810], R252 ;  /* 0x000810fc01007387 */ /* 0x0023e80000100800 */
[----:B-1----:R-:W2:Y:S01]  /*a050*/  LDL.LU R252, [R1+0x814] ;  /* 0x0008140001fc7983 */ /* 0x002ea20000300800 */
[----:B------:R-:W-:Y:S02]  /*a060*/  IMAD.MOV.U32 R112, RZ, RZ, R119 ;  /* 0x000000ffff707224 */ /* 0x000fe400078e0077 */
[----:B------:R-:W-:Y:S01]  /*a070*/  IMAD.MOV.U32 R236, RZ, RZ, R243 ;  /* 0x000000ffffec7224 */ /* 0x000fe200078e00f3 */
[----:B--2---:R1:W-:Y:S04]  /*a080*/  STL [R1+0x818], R252 ;  /* 0x000818fc01007387 */ /* 0x0043e80000100800 */
.L_x_19854:
[----:B-1----:R-:W-:Y:S05]  /*a090*/  BSYNC B1 ;  /* 0x0000000000017941 */ /* 0x002fea0003800000 */
.L_x_19852:
        /* <DEDUP_REMOVED lines=11> */
.L_x_19856:
[----:B-1----:R-:W2:Y:S04]  /*a150*/  LDL.LU R243, [R1+0x818] ;  /* 0x0008180001f37983 */ /* 0x002ea80000300800 */
[----:B------:R1:W5:Y:S01]  /*a160*/  LDL.LU R252, [R1+0x810] ;  /* 0x0008100001fc7983 */ /* 0x0003620000300800 */
[----:B------:R-:W-:-:S03]  /*a170*/  MOV R119, R118 ;  /* 0x0000007600777202 */ /* 0x000fc60000000f00 */
[----:B--2---:R2:W-:Y:S02]  /*a180*/  STL [R1+0x814], R243 ;  /* 0x000814f301007387 */ /* 0x0045e40000100800 */
[----:B--2---:R-:W-:Y:S02]  /*a190*/  IMAD.MOV.U32 R243, RZ, RZ, R242 ;  /* 0x000000fffff37224 */ /* 0x004fe400078e00f2 */
.L_x_19857:
[----:B-1----:R-:W-:Y:S05]  /*a1a0*/  BSYNC B1 ;  /* 0x0000000000017941 */ /* 0x002fea0003800000 */
.L_x_19855:
        /* <DEDUP_REMOVED lines=11> */
.L_x_19859:
[----:B-1----:R1:W-:Y:S04]  /*a260*/  STL [R1+0x810], R252 ;  /* 0x000810fc01007387 */ /* 0x0023e80000100800 */
[----:B-1----:R-:W2:Y:S01]  /*a270*/  LDL.LU R252, [R1+0x814] ;  /* 0x0008140001fc7983 */ /* 0x002ea20000300800 */
[----:B------:R-:W-:Y:S02]  /*a280*/  IMAD.MOV.U32 R118, RZ, RZ, R117 ;  /* 0x000000ffff767224 */ /* 0x000fe400078e0075 */
[----:B------:R-:W-:Y:S01]  /*a290*/  IMAD.MOV.U32 R242, RZ, RZ, R241 ;  /* 0x000000fffff27224 */ /* 0x000fe200078e00f1 */
[----:B--2---:R1:W-:Y:S04]  /*a2a0*/  STL [R1+0x818], R252 ;  /* 0x000818fc01007387 */ /* 0x0043e80000100800 */
.L_x_19860:
[----:B-1----:R-:W-:Y:S05]  /*a2b0*/  BSYNC B1 ;  /* 0x0000000000017941 */ /* 0x002fea0003800000 */
.L_x_19858:
        /* <DEDUP_REMOVED lines=11> */
.L_x_19862:
[----:B-1----:R-:W2:Y:S04]  /*a370*/  LDL.LU R241, [R1+0x818] ;  /* 0x0008180001f17983 */ /* 0x002ea80000300800 */
[----:B------:R1:W5:Y:S01]  /*a380*/  LDL.LU R252, [R1+0x810] ;  /* 0x0008100001fc7983 */ /* 0x0003620000300800 */
[----:B------:R-:W-:-:S03]  /*a390*/  MOV R117, R116 ;  /* 0x0000007400757202 */ /* 0x000fc60000000f00 */
[----:B--2---:R2:W-:Y:S02]  /*a3a0*/  STL [R1+0x814], R241 ;  /* 0x000814f101007387 */ /* 0x0045e40000100800 */
[----:B--2---:R-:W-:Y:S02]  /*a3b0*/  IMAD.MOV.U32 R241, RZ, RZ, R240 ;  /* 0x000000fffff17224 */ /* 0x004fe400078e00f0 */
.L_x_19863:
[----:B-1----:R-:W-:Y:S05]  /*a3c0*/  BSYNC B1 ;  /* 0x0000000000017941 */ /* 0x002fea0003800000 */
.L_x_19861:
        /* <DEDUP_REMOVED lines=11> */
.L_x_19865:
[----:B-1----:R1:W-:Y:S04]  /*a480*/  STL [R1+0x810], R252 ;  /* 0x000810fc01007387 */ /* 0x0023e80000100800 */
[----:B-1----:R-:W2:Y:S01]  /*a490*/  LDL.LU R252, [R1+0x814] ;  /* 0x0008140001fc7983 */ /* 0x002ea20000300800 */
[----:B------:R-:W-:Y:S02]  /*a4a0*/  IMAD.MOV.U32 R116, RZ, RZ, R123 ;  /* 0x000000ffff747224 */ /* 0x000fe400078e007b */
[----:B------:R-:W-:Y:S01]  /*a4b0*/  IMAD.MOV.U32 R240, RZ, RZ, R247 ;  /* 0x000000fffff07224 */ /* 0x000fe200078e00f7 */
[----:B--2---:R1:W-:Y:S04]  /*a4c0*/  STL [R1+0x818], R252 ;  /* 0x000818fc01007387 */ /* 0x0043e80000100800 */
.L_x_19866:
[----:B-1----:R-:W-:Y:S05]  /*a4d0*/  BSYNC B1 ;  /* 0x0000000000017941 */ /* 0x002fea0003800000 */
.L_x_19864:
        /* <DEDUP_REMOVED lines=11> */
.L_x_19868:
[----:B-1----:R-:W2:Y:S04]  /*a590*/  LDL.LU R247, [R1+0x818] ;  /* 0x0008180001f77983 */ /* 0x002ea80000300800 */
[----:B------:R1:W5:Y:S01]  /*a5a0*/  LDL.LU R252, [R1+0x810] ;  /* 0x0008100001fc7983 */ /* 0x0003620000300800 */
[----:B------:R-:W-:-:S03]  /*a5b0*/  MOV R123, R122 ;  /* 0x0000007a007b7202 */ /* 0x000fc60000000f00 */
[----:B--2---:R2:W-:Y:S02]  /*a5c0*/  STL [R1+0x814], R247 ;  /* 0x000814f701007387 */ /* 0x0045e40000100800 */
[----:B--2---:R-:W-:Y:S02]  /*a5d0*/  IMAD.MOV.U32 R247, RZ, RZ, R246 ;  /* 0x000000fffff77224 */ /* 0x004fe400078e00f6 */
.L_x_19869:
[----:B-1----:R-:W-:Y:S05]  /*a5e0*/  BSYNC B1 ;  /* 0x0000000000017941 */ /* 0x002fea0003800000 */
.L_x_19867:
        /* <DEDUP_REMOVED lines=11> */
.L_x_19871:
[----:B-1----:R1:W-:Y:S04]  /*a6a0*/  STL [R1+0x810], R252 ;  /* 0x000810fc01007387 */ /* 0x0023e80000100800 */
[----:B-1----:R-:W2:Y:S01]  /*a6b0*/  LDL.LU R252, [R1+0x814] ;  /* 0x0008140001fc7983 */ /* 0x002ea20000300800 */
[----:B------:R-:W-:Y:S02]  /*a6c0*/  IMAD.MOV.U32 R122, RZ, RZ, R121 ;  /* 0x000000ffff7a7224 */ /* 0x000fe400078e0079 */
[----:B------:R-:W-:Y:S01]  /*a6d0*/  IMAD.MOV.U32 R246, RZ, RZ, R245 ;  /* 0x000000fffff67224 */ /* 0x000fe200078e00f5 */
[----:B--2---:R1:W-:Y:S04]  /*a6e0*/  STL [R1+0x818], R252 ;  /* 0x000818fc01007387 */ /* 0x0043e80000100800 */
.L_x_19872:
[----:B-1----:R-:W-:Y:S05]  /*a6f0*/  BSYNC B1 ;  /* 0x0000000000017941 */ /* 0x002fea0003800000 */
.L_x_19870:
        /* <DEDUP_REMOVED lines=11> */
.L_x_19874:
[----:B-1----:R-:W2:Y:S04]  /*a7b0*/  LDL.LU R245, [R1+0x818] ;  /* 0x0008180001f57983 */ /* 0x002ea80000300800 */
[----:B------:R1:W5:Y:S01]  /*a7c0*/  LDL.LU R252, [R1+0x810] ;  /* 0x0008100001fc7983 */ /* 0x0003620000300800 */
[----:B------:R-:W-:-:S03]  /*a7d0*/  MOV R121, R120 ;  /* 0x0000007800797202 */ /* 0x000fc60000000f00 */
[----:B--2---:R2:W-:Y:S02]  /*a7e0*/  STL [R1+0x814], R245 ;  /* 0x000814f501007387 */ /* 0x0045e40000100800 */
[----:B--2---:R-:W-:Y:S02]  /*a7f0*/  IMAD.MOV.U32 R245, RZ, RZ, R244 ;  /* 0x000000fffff57224 */ /* 0x004fe400078e00f4 */
.L_x_19875:
[----:B-1----:R-:W-:Y:S05]  /*a800*/  BSYNC B1 ;  /* 0x0000000000017941 */ /* 0x002fea0003800000 */
.L_x_19873:
        /* <DEDUP_REMOVED lines=11> */
.L_x_19877:
[----:B-1----:R1:W-:Y:S04]  /*a8c0*/  STL [R1+0x810], R252 ;  /* 0x000810fc01007387 */ /* 0x0023e80000100800 */
[----:B-1----:R-:W2:Y:S01]  /*a8d0*/  LDL.LU R252, [R1+0x814] ;  /* 0x0008140001fc7983 */ /* 0x002ea20000300800 */
[----:B------:R-:W-:Y:S02]  /*a8e0*/  IMAD.MOV.U32 R120, RZ, RZ, R127 ;  /* 0x000000ffff787224 */ /* 0x000fe400078e007f */
[----:B------:R-:W-:Y:S01]  /*a8f0*/  IMAD.MOV.U32 R244, RZ, RZ, R251 ;  /* 0x000000fffff47224 */ /* 0x000fe200078e00fb */
[----:B--2---:R1:W-:Y:S04]  /*a900*/  STL [R1+0x818], R252 ;  /* 0x000818fc01007387 */ /* 0x0043e80000100800 */
.L_x_19878:
[----:B-1----:R-:W-:Y:S05]  /*a910*/  BSYNC B1 ;  /* 0x0000000000017941 */ /* 0x002fea0003800000 */
.L_x_19876:
        /* <DEDUP_REMOVED lines=11> */
.L_x_19880:
[----:B-1----:R-:W2:Y:S04]  /*a9d0*/  LDL.LU R251, [R1+0x818] ;  /* 0x0008180001fb7983 */ /* 0x002ea80000300800 */
[----:B------:R1:W5:Y:S01]  /*a9e0*/  LDL.LU R252, [R1+0x810] ;  /* 0x0008100001fc7983 */ /* 0x0003620000300800 */
[----:B------:R-:W-:-:S03]  /*a9f0*/  MOV R127, R126 ;  /* 0x0000007e007f7202 */ /* 0x000fc60000000f00 */
[----:B--2---:R2:W-:Y:S02]  /*aa00*/  STL [R1+0x814], R251 ;  /* 0x000814fb01007387 */ /* 0x0045e40000100800 */
[----:B--2---:R-:W-:Y:S02]  /*aa10*/  IMAD.MOV.U32 R251, RZ, RZ, R250 ;  /* 0x000000fffffb7224 */ /* 0x004fe400078e00fa */
.L_x_19881:
[----:B-1----:R-:W-:Y:S05]  /*aa20*/  BSYNC B1 ;  /* 0x0000000000017941 */ /* 0x002fea0003800000 */
.L_x_19879:
        /* <DEDUP_REMOVED lines=11> */
.L_x_19883:
[----:B-1----:R1:W-:Y:S04]  /*aae0*/  STL [R1+0x810], R252 ;  /* 0x000810fc01007387 */ /* 0x0023e80000100800 */
[----:B-1----:R-:W2:Y:S01]  /*aaf0*/  LDL.LU R252, [R1+0x814] ;  /* 0x0008140001fc7983 */ /* 0x002ea20000300800 */
[----:B------:R-:W-:Y:S02]  /*ab00*/  IMAD.MOV.U32 R126, RZ, RZ, R125 ;  /* 0x000000ffff7e7224 */ /* 0x000fe400078e007d */
[----:B------:R-:W-:Y:S01]  /*ab10*/  IMAD.MOV.U32 R250, RZ, RZ, R249 ;  /* 0x000000fffffa7224 */ /* 0x000fe200078e00f9 */
[----:B--2---:R1:W-:Y:S04]  /*ab20*/  STL [R1+0x818], R252 ;  /* 0x000818fc01007387 */ /* 0x0043e80000100800 */
.L_x_19884:
[----:B-1----:R-:W-:Y:S05]  /*ab30*/  BSYNC B1 ;  /* 0x0000000000017941 */ /* 0x002fea0003800000 */
.L_x_19882:
        /* <DEDUP_REMOVED lines=11> */
.L_x_19886:
[----:B-1----:R-:W2:Y:S04]  /*abf0*/  LDL.LU R249, [R1+0x818] ;  /* 0x0008180001f97983 */ /* 0x002ea80000300800 */
[----:B------:R1:W5:Y:S01]  /*ac00*/  LDL.LU R252, [R1+0x810] ;  /* 0x0008100001fc7983 */ /* 0x0003620000300800 */
[----:B------:R-:W-:-:S03]  /*ac10*/  MOV R125, R124 ;  /* 0x0000007c007d7202 */ /* 0x000fc60000000f00 */
[----:B--2---:R2:W-:Y:S02]  /*ac20*/  STL [R1+0x814], R249 ;  /* 0x000814f901007387 */ /* 0x0045e40000100800 */
[----:B--2---:R-:W-:Y:S02]  /*ac30*/  IMAD.MOV.U32 R249, RZ, RZ, R248 ;  /* 0x000000fffff97224 */ /* 0x004fe400078e00f8 */
.L_x_19887:
[----:B-1----:R-:W-:Y:S05]  /*ac40*/  BSYNC B1 ;  /* 0x0000000000017941 */ /* 0x002fea0003800000 */
.L_x_19885:
[----:B------:R-:W2:Y:S01]  /*ac50*/  LDL R124, [R1+0x80c] ;  /* 0x00080c00017c7983 */ /* 0x000ea20000100800 */
[----:B------:R-:W-:Y:S01]  /*ac60*/  BSSY B1, `(.L_x_19888) ;  /* 0x0000010000017945 */ /* 0x000fe20003800000 */
[----:B--2--5:R-:W-:-:S04]  /*ac70*/  FSETP.GT.FTZ.AND P0, PT, R252, R124, PT ;  /* 0x0000007cfc00720b */ /* 0x024fc80003f14000 */
[----:B------:R-:W-:-:S13]  /*ac80*/  ISETP.EQ.OR P0, PT, R3, -0x1, P0 ;  /* 0xffffffff0300780c */ /* 0x000fda0000702670 */
[----:B------:R-:W-:Y:S05]  /*ac90*/  @P0 BRA `(.L_x_19889) ;  /* 0x0000007000000947 */ /* 0x000fea0003800000 */
[----:B------:R-:W2:Y:S01]  /*aca0*/  LDL R248, [R1+0x814] ;  /* 0x0008140001f87983 */ /* 0x000ea20000100800 */
[----:B------:R-:W-:-:S03]  /*acb0*/  FSETP.NEU.FTZ.AND P0, PT, R252, R124, PT ;  /* 0x0000007cfc00720b */ /* 0x000fc60003f1d000 */
[----:B------:R-:W-:Y:S04]  /*acc0*/  STL [R1+0x818], R3 ;  /* 0x0008180301007387 */ /* 0x000fe80000100800 */
[----:B------:R1:W-:Y:S02]  /*acd0*/  STL [R1+0x810], R124 ;  /* 0x0008107c01007387 */ /* 0x0003e40000100800 */
[----:B-1----:R-:W-:Y:S01]  /*ace0*/  IMAD.MOV.U32 R124, RZ, RZ, R252 ;  /* 0x000000ffff7c7224 */ /* 0x002fe200078e00fc */
[----:B--2---:R-:W-:-:S13]  /*acf0*/  ISETP.GE.OR P0, PT, R248, R3, P0 ;  /* 0x00000003f800720c */ /* 0x004fda0000706670 */
[----:B------:R-:W-:Y:S05]  /*ad00*/  @P0 BRA `(.L_x_19890) ;  /* 0x0000005000000947 */ /* 0x000fea0003800000 */
.L_x_19889:
[----:B------:R-:W2:Y:S04]  /*ad10*/  LDL.LU R248, [R1+0x814] ;  /* 0x0008140001f87983 */ /* 0x000ea80000300800 */
[----:B------:R1:W5:Y:S04]  /*ad20*/  LDL.LU R124, [R1+0x80c] ;  /* 0x00080c00017c7983 */ /* 0x0003680000300800 */
[----:B------:R-:W-:Y:S04]  /*ad30*/  STL [R1+0x810], R252 ;  /* 0x000810fc01007387 */ /* 0x000fe80000100800 */
[----:B--2---:R2:W-:Y:S02]  /*ad40*/  STL [R1+0x818], R248 ;  /* 0x000818f801007387 */ /* 0x0045e40000100800 */
[----:B--2---:R-:W-:-:S02]  /*ad50*/  IMAD.MOV.U32 R248, RZ, RZ, R3 ;  /* 0x000000fffff87224 */ /* 0x004fc400078e0003 */
.L_x_19890:
[----:B-1----:R-:W-:Y:S05]  /*ad60*/  BSYNC B1 ;  /* 0x0000000000017941 */ /* 0x002fea0003800000 */
.L_x_19888:
[----:B------:R-:W2:Y:S04]  /*ad70*/  LDL R3, [R1+0x810] ;  /* 0x0008100001037983 */ /* 0x000ea80000100800 */
[----:B------:R-:W2:Y:S01]  /*ad80*/  LDL R252, [R1+0x808] ;  /* 0x0008080001fc7983 */ /* 0x000ea20000100800 */
[----:B------:R-:W-:Y:S01]  /*ad90*/  BSSY B1, `(.L_x_19891) ;  /* 0x0000013000017945 */ /* 0x000fe20003800000 */
[----:B--2---:R-:W-:-:S04]  /*ada0*/  FSETP.GT.FTZ.AND P0, PT, R3, R252, PT ;  /* 0x000000fc0300720b */ /* 0x004fc80003f14000 */
[----:B------:R-:W-:-:S13]  /*adb0*/  ISETP.EQ.OR P0, PT, R2, -0x1, P0 ;  /* 0xffffffff0200780c */ /* 0x000fda0000702670 */
[----:B------:R-:W-:Y:S05]  /*adc0*/  @P0 BRA `(.L_x_19892) ;  /* 0x0000009000000947 */ /* 0x000fea0003800000 */
[----:B------:R1:W-:Y:S04]  /*add0*/  STL [R1+0x82c], R0 ;  /* 0x00082c0001007387 */ /* 0x0003e80000100800 */
[----:B------:R-:W2:Y:S04]  /*ade0*/  LDL R3, [R1+0x818] ;  /* 0x0008180001037983 */ /* 0x000ea80000100800 */
[----:B01----:R-:W3:Y:S04]  /*adf0*/  LDL R0, [R1+0x810] ;  /* 0x0008100001007983 */ /* 0x003ee80000100800 */
[----:B------:R-:W-:Y:S01]  /*ae00*/  STL [R1+0x814], R2 ;  /* 0x0008140201007387 */ /* 0x000fe20000100800 */
[----:B---3--:R-:W-:-:S03]  /*ae10*/  FSETP.NEU.FTZ.AND P0, PT, R0, R252, PT ;  /* 0x000000fc0000720b */ /* 0x008fc60003f1d000 */
[----:B------:R0:W-:Y:S01]  /*ae20*/  STL [R1+0x80c], R0 ;  /* 0x00080c0001007387 */ /* 0x0001e20000100800 */
[----:B--2---:R-:W-:-:S03]  /*ae30*/  ISETP.GE.OR P0, PT, R3, R2, P0 ;  /* 0x000000020300720c */ /* 0x004fc60000706670 */
[----:B0-----:R0:W5:Y:S10]  /*ae40*/  LDL.LU R0, [R1+0x82c] ;  /* 0x00082c0001007983 */ /* 0x0011740000300800 */
[----:B------:R-:W-:Y:S05]  /*ae50*/  @P0 BRA `(.L_x_19893) ;  /* 0x0000006000000947 */ /* 0x000fea0003800000 */
.L_x_19892:
[----:B------:R-:W2:Y:S04]  /*ae60*/  LDL.LU R3, [R1+0x818] ;  /* 0x0008180001037983 */ /* 0x000ea80000300800 */
[----:B------:R1:W5:Y:S04]  /*ae70*/  LDL.LU R252, [R1+0x810] ;  /* 0x0008100001fc7983 */ /* 0x0003680000300800 */
[----:B--2---:R2:W-:Y:S02]  /*ae80*/  STL [R1+0x814], R3 ;  /* 0x0008140301007387 */ /* 0x0045e40000100800 */
[----:B--2---:R-:W-:-:S02]  /*ae90*/  IMAD.MOV.U32 R3, RZ, RZ, R2 ;  /* 0x000000ffff037224 */ /* 0x004fc400078e0002 */
[----:B------:R-:W2:Y:S04]  /*aea0*/  LDL.LU R2, [R1+0x808] ;  /* 0x0008080001027983 */ /* 0x000ea80000300800 */
[----:B--2---:R1:W-:Y:S02]  /*aeb0*/  STL [R1+0x80c], R2 ;  /* 0x00080c0201007387 */ /* 0x0043e40000100800 */
.L_x_19893:
[----:B------:R-:W-:Y:S05]  /*aec0*/  BSYNC B1 ;  /* 0x0000000000017941 */ /* 0x000fea0003800000 */
.L_x_19891:
[----:B-1----:R-:W2:Y:S04]  /*aed0*/  LDL R2, [R1+0x804] ;  /* 0x0008040001027983 */ /* 0x002ea80000100800 */
[----:B-----5:R1:W-:Y:S04]  /*aee0*/  STL [R1+0x82c], R0 ;  /* 0x00082c0001007387 */ /* 0x0203e80000100800 */
[----:B01----:R-:W3:Y:S01]  /*aef0*/  LDL R0, [R1+0x820] ;  /* 0x0008200001007983 */ /* 0x003ee20000100800 */
[----:B--2---:R-:W-:-:S04]  /*af00*/  FSETP.GT.FTZ.AND P0, PT, R252, R2, PT ;  /* 0x00000002fc00720b */ /* 0x004fc80003f14000 */
[----:B---3--:R-:W-:Y:S02]  /*af10*/  ISETP.EQ.OR P0, PT, R0, -0x1, P0 ;  /* 0xffffffff0000780c */ /* 0x008fe40000702670 */
[----:B------:R0:W5:Y:S01]  /*af20*/  LDL.LU R0, [R1+0x82c] ;  /* 0x00082c0001007983 */ /* 0x0001620000300800 */
[----:B------:R-:W-:Y:S10]  /*af30*/  BSSY B1, `(.L_x_19894) ;  /* 0x0000015000017945 */ /* 0x000ff40003800000 */
[----:B------:R-:W-:Y:S05]  /*af40*/  @P0 BRA `(.L_x_19895) ;  /* 0x000000b000000947 */ /* 0x000fea0003800000 */
[----:B0-----:R0:W-:Y:S04]  /*af50*/  STL [R1+0x830], R3 ;  /* 0x0008300301007387 */ /* 0x0011e80000100800 */
[----:B-----5:R1:W-:Y:S01]  /*af60*/  STL [R1+0x82c], R0 ;  /* 0x00082c0001007387 */ /* 0x0203e20000100800 */
[----:B0-----:R-:W-:-:S03]  /*af70*/  IMAD.MOV.U32 R3, RZ, RZ, R2 ;  /* 0x000000ffff037224 */ /* 0x001fc600078e0002 */
[----:B------:R-:W2:Y:S04]  /*af80*/  LDL R2, [R1+0x814] ;  /* 0x0008140001027983 */ /* 0x000ea80000100800 */
[----:B-1----:R-:W2:Y:S01]  /*af90*/  LDL R0, [R1+0x820] ;  /* 0x0008200001007983 */ /* 0x002ea20000100800 */
[----:B------:R-:W-:-:S03]  /*afa0*/  FSETP.NEU.FTZ.AND P0, PT, R252, R3, PT ;  /* 0x00000003fc00720b */ /* 0x000fc60003f1d000 */
[----:B------:R0:W5:Y:S04]  /*afb0*/  LDL.LU R3, [R1+0x830] ;  /* 0x0008300001037983 */ /* 0x0001680000300800 */
[----:B------:R0:W-:Y:S01]  /*afc0*/  STL [R1+0x808], R252 ;  /* 0x000808fc01007387 */ /* 0x0001e20000100800 */
[----:B--2---:R-:W-:-:S03]  /*afd0*/  ISETP.GE.OR P0, PT, R2, R0, P0 ;  /* 0x000000000200720c */ /* 0x004fc60000706670 */
[----:B------:R0:W5:Y:S10]  /*afe0*/  LDL.LU R0, [R1+0x82c] ;  /* 0x00082c0001007983 */ /* 0x0001740000300800 */
[----:B------:R-:W-:Y:S05]  /*aff0*/  @P0 BRA `(.L_x_19896) ;  /* 0x0000008000000947 */ /* 0x000fea0003800000 */
.L_x_19895:
[----:B0----5:R0:W-:Y:S04]  /*b000*/  STL [R1+0x82c], R0 ;  /* 0x00082c0001007387 */ /* 0x0211e80000100800 */
[----:B------:R1:W5:Y:S04]  /*b010*/  LDL.LU R2, [R1+0x820] ;  /* 0x0008200001027983 */ /* 0x0003680000300800 */
[----:B0-----:R-:W2:Y:S04]  /*b020*/  LDL.LU R0, [R1+0x804] ;  /* 0x0008040001007983 */ /* 0x001ea80000300800 */
[----:B--2---:R0:W-:Y:S04]  /*b030*/  STL [R1+0x808], R0 ;  /* 0x0008080001007387 */ /* 0x0041e80000100800 */
[----:B0-----:R-:W2:Y:S04]  /*b040*/  LDL.LU R0, [R1+0x814] ;  /* 0x0008140001007983 */ /* 0x001ea80000300800 */
[----:B------:R-:W-:Y:S04]  /*b050*/  STL [R1+0x804], R252 ;  /* 0x000804fc01007387 */ /* 0x000fe80000100800 */
[----:B--2---:R0:W-:Y:S04]  /*b060*/  STL [R1+0x820], R0 ;  /* 0x0008200001007387 */ /* 0x0041e80000100800 */
[----:B0-----:R1:W5:Y:S02]  /*b070*/  LDL.LU R0, [R1+0x82c] ;  /* 0x00082c0001007983 */ /* 0x0013640000300800 */
.L_x_19896:
[----:B0-----:R-:W-:Y:S05]  /*b080*/  BSYNC B1 ;  /* 0x0000000000017941 */ /* 0x001fea0003800000 */
.L_x_19894:
[----:B-----5:R-:W-:-:S04]  /*b090*/  IADD3 R0, R0, 0x20, RZ ;  /* 0x0000002000007810 */ /* 0x020fc80007ffe0ff */
[----:B------:R-:W-:-:S13]  /*b0a0*/  ISETP.GE.AND P0, PT, R0, c[0x0][0x220], PT ;  /* 0x0000880000007a0c */ /* 0x000fda0003f06270 */
[----:B------:R-:W-:Y:S01]  /*b0b0*/  @P0 CALL.REL.NOINC `(.L_x_19897) ;  /* 0x0000001000000944 */ /* 0x000fe20003c00000 */
[----:B------:R-:W-:Y:S05]  /*b0c0*/  BRA `(.L_x_19898) ;  /* 0xffff735000007947 */ /* 0x000fea000383ffff */
.L_x_19897:
[----:B------:R-:W-:Y:S05]  /*b0d0*/  BRA `(.L_x_19511) ;  /* 0x00009cd000007947 */ /* 0x000fea0003800000 */
.L_x_19512:
[----:B------:R-:W-:Y:S01]  /*b0e0*/  IABS R2, c[0x0][0x224] ;  /* 0x0000890000027a13 */ /* 0x000fe20000000000 */
[----:B------:R-:W-:Y:S01]  /*b0f0*/  IMAD.MOV.U32 R129, RZ, RZ, -0x800001 ;  /* 0xff7fffffff817424 */ /* 0x000fe200078e00ff */
[----:B------:R-:W-:Y:S01]  /*b100*/  MOV R130, 0xff7fffff ;  /* 0xff7fffff00827802 */ /* 0x000fe20000000f00 */
[----:B------:R-:W-:Y:S01]  /*b110*/  IMAD.MOV.U32 R128, RZ, RZ, -0x800001 ;  /* 0xff7fffffff807424 */ /* 0x000fe200078e00ff */
[----:B------:R-:W-:Y:S01]  /*b120*/  MOV R6, R2 ;  /* 0x0000000200067202 */ /* 0x000fe20000000f00 */
[----:B------:R-:W-:Y:S01]  /*b130*/  IMAD.MOV.U32 R2, RZ, RZ, RZ ;  /* 0x000000ffff027224 */ /* 0x000fe200078e00ff */
[----:B------:R-:W-:Y:S01]  /*b140*/  STL [R1+0x808], R129 ;  /* 0x0008088101007387 */ /* 0x000fe20000100800 */
[----:B------:R-:W-:Y:S01]  /*b150*/  MOV R11, 0xff7fffff ;  /* 0xff7fffff000b7802 */ /* 0x000fe20000000f00 */
[----:B------:R-:W0:Y:S01]  /*b160*/  I2F.RP R4, R6 ;  /* 0x0000000600047306 */ /* 0x000e220000209400 */
[----:B------:R-:W-:Y:S01]  /*b170*/  IMAD.MOV.U32 R10, RZ, RZ, -0x800001 ;  /* 0xff7fffffff0a7424 */ /* 0x000fe200078e00ff */
[----:B------:R-:W-:Y:S01]  /*b180*/  STL [R1+0x80c], R130 ;  /* 0x00080c8201007387 */ /* 0x000fe20000100800 */
        /* <DEDUP_REMOVED lines=13> */
[----:B0-----:R-:W0:Y:S01]  /*b260*/  MUFU.RCP R4, R4 ;  /* 0x0000000400047308 */ /* 0x001e220000001000 */
        /* <DEDUP_REMOVED lines=15> */
[----:B0-----:R-:W-:Y:S01]  /*b360*/  IADD3 R5, R4, 0xffffffe, RZ ;  /* 0x0ffffffe04057810 */ /* 0x001fe20007ffe0ff */
[----:B------:R-:W-:Y:S01]  /*b370*/  IMAD.MOV.U32 R31, RZ, RZ, -0x800001 ;  /* 0xff7fffffff1f7424 */ /* 0x000fe200078e00ff */
[----:B------:R-:W-:Y:S01]  /*b380*/  MOV R85, 0xff7fffff ;  /* 0xff7fffff00557802 */ /* 0x000fe20000000f00 */
[----:B------:R-:W-:Y:S01]  /*b390*/  IMAD.MOV.U32 R30, RZ, RZ, -0x800001 ;  /* 0xff7fffffff1e7424 */ /* 0x000fe200078e00ff */
[----:B------:R0:W2:Y:S01]  /*b3a0*/  F2I.FTZ.U32.TRUNC.NTZ R3, R5 ;  /* 0x0000000500037305 */ /* 0x0000a2000021f000 */
        /* <DEDUP_REMOVED lines=13> */
[----:B------:R0:W-:Y:S01]  /*b480*/  STL [R1+0x81c], R5 ;  /* 0x00081c0501007387 */ /* 0x0001e20000100800 */
[----:B------:R-:W-:Y:S01]  /*b490*/  IMAD.MOV.U32 R38, RZ, RZ, -0x800001 ;  /* 0xff7fffffff267424 */ /* 0x000fe200078e00ff */
[----:B-1----:R-:W-:Y:S01]  /*b4a0*/  MOV R128, 0xffffffff ;  /* 0xffffffff00807802 */ /* 0x002fe20000000f00 */
[--C-:B--2---:R-:W-:Y:S01]  /*b4b0*/  IMAD.MOV R7, RZ, RZ, -R3.reuse ;  /* 0x000000ffff077224 */ /* 0x104fe200078e0a03 */
[----:B------:R-:W-:Y:S01]  /*b4c0*/  MOV R138, 0xffffffff ;  /* 0xffffffff008a7802 */ /* 0x000fe20000000f00 */
[----:B------:R-:W-:Y:S01]  /*b4d0*/  IMAD.MOV.U32 R36, RZ, RZ, -0x800001 ;  /* 0xff7fffffff247424 */ /* 0x000fe200078e00ff */
[----:B------:R-:W-:Y:S01]  /*b4e0*/  MOV R140, 0xffffffff ;  /* 0xffffffff008c7802 */ /* 0x000fe20000000f00 */
[----:B------:R-:W-:Y:S01]  /*b4f0*/  IMAD R7, R7, R6, RZ ;  /* 0x0000000607077224 */ /* 0x000fe200078e02ff */
[----:B------:R-:W-:Y:S01]  /*b500*/  MOV R150, 0xffffffff ;  /* 0xffffffff00967802 */ /* 0x000fe20000000f00 */
[----:B------:R-:W-:Y:S01]  /*b510*/  IMAD.MOV.U32 R6, RZ, RZ, -0x800001 ;  /* 0xff7fffffff067424 */ /* 0x000fe200078e00ff */
[----:B0-----:R-:W-:Y:S01]  /*b520*/  MOV R5, 0xffffffff ;  /* 0xffffffff00057802 */ /* 0x001fe20000000f00 */
[----:B------:R-:W-:Y:S01]  /*b530*/  IMAD.HI.U32 R4, R3, R7, R2 ;  /* 0x0000000703047227 */ /* 0x000fe200078e0002 */
[----:B------:R-:W-:-:S02]  /*b540*/  MOV R152, 0xffffffff ;  /* 0xffffffff00987802 */ /* 0x000fc40000000f00 */
[----:B------:R-:W-:Y:S01]  /*b550*/  MOV R162, 0xffffffff ;  /* 0xffffffff00a27802 */ /* 0x000fe20000000f00 */
        /* <DEDUP_REMOVED lines=15> */
[----:B-1----:R-:W-:Y:S01]  /*b650*/  IMAD.MOV.U32 R4, RZ, RZ, -0x1 ;  /* 0xffffffffff047424 */ /* 0x002fe200078e00ff */
        /* <DEDUP_REMOVED lines=185> */
.L_x_20283:
[----:B------:R0:W-:Y:S04]  /*c1f0*/  STL [R1+0x840], R6 ;  /* 0x0008400601007387 */ /* 0x0001e80000100800 */
[----:B0-----:R-:W2:Y:S01]  /*c200*/  LDL R6, [R1+0x824] ;  /* 0x0008240001067983 */ /* 0x001ea20000100800 */
[----:B------:R-:W-:-:S03]  /*c210*/  IABS R252, R0 ;  /* 0x0000000000fc7213 */ /* 0x000fc60000000000 */
[----:B------:R0:W-:Y:S04]  /*c220*/  STL.64 [R1+0x838], R4 ;  /* 0x0008380401007387 */ /* 0x0001e80000100a00 */
[----:B-1----:R1:W-:Y:S04]  /*c230*/  STL [R1+0x830], R3 ;  /* 0x0008300301007387 */ /* 0x0023e80000100800 */
[----:B------:R3:W-:Y:S01]  /*c240*/  STL [R1+0x82c], R2 ;  /* 0x00082c0201007387 */ /* 0x0007e20000100800 */
[----:B0-----:R-:W-:-:S05]  /*c250*/  IABS R5, c[0x0][0x224] ;  /* 0x0000890000057a13 */ /* 0x001fca0000000000 */
[----:B-1----:R-:W-:Y:S01]  /*c260*/  IMAD.MOV.U32 R3, RZ, RZ, R5 ;  /* 0x000000ffff037224 */ /* 0x002fe200078e0005 */
[----:B------:R-:W-:Y:S01]  /*c270*/  SHF.R.S32.HI R4, RZ, 0x1f, R0 ;  /* 0x0000001fff047819 */ /* 0x000fe20000011400 */
[----:B--2---:R-:W-:-:S04]  /*c280*/  IMAD.HI.U32 R6, R6, R252, RZ ;  /* 0x000000fc06067227 */ /* 0x004fc800078e00ff */
[----:B---3--:R-:W-:Y:S02]  /*c290*/  IMAD.MOV R2, RZ, RZ, -R6 ;  /* 0x000000ffff027224 */ /* 0x008fe400078e0a06 */
[----:B------:R-:W0:Y:S02]  /*c2a0*/  S2R R6, SR_CTAID.X ;  /* 0x0000000000067919 */ /* 0x000e240000002500 */
[----:B------:R-:W-:Y:S01]  /*c2b0*/  IMAD R252, R3, R2, R252 ;  /* 0x0000000203fc7224 */ /* 0x000fe200078e02fc */
[----:B------:R-:W-:Y:S01]  /*c2c0*/  ISETP.NE.AND P1, PT, RZ, c[0x0][0x224], PT ;  /* 0x00008900ff007a0c */ /* 0x000fe20003f25270 */
[----:B------:R-:W2:Y:S03]  /*c2d0*/  LDL R2, [R1+0x800] ;  /* 0x0008000001027983 */ /* 0x000ea60000100800 */
[----:B------:R-:W-:-:S13]  /*c2e0*/  ISETP.GT.U32.AND P0, PT, R5, R252, PT ;  /* 0x000000fc0500720c */ /* 0x000fda0003f04070 */
[----:B------:R-:W-:Y:S02]  /*c2f0*/  @!P0 IMAD.IADD R252, R252, 0x1, -R3 ;  /* 0x00000001fcfc8824 */ /* 0x000fe400078e0a03 */
[----:B0-----:R-:W-:-:S03]  /*c300*/  IMAD R6, R6, c[0x0][0x220], RZ ;  /* 0x0000880006067a24 */ /* 0x001fc600078e02ff */
[----:B------:R-:W-:-:S13]  /*c310*/  ISETP.GT.U32.AND P0, PT, R5, R252, PT ;  /* 0x000000fc0500720c */ /* 0x000fda0003f04070 */
[----:B------:R-:W-:Y:S01]  /*c320*/  @!P0 IMAD.IADD R252, R252, 0x1, -R3 ;  /* 0x00000001fcfc8824 */ /* 0x000fe200078e0a03 */
[----:B------:R-:W-:-:S04]  /*c330*/  IADD3 R3, P0, R6, R0, RZ ;  /* 0x0000000006037210 */ /* 0x000fc80007f1e0ff */
[----:B------:R-:W-:Y:S02]  /*c340*/  LEA.HI.X.SX32 R6, R6, R4, 0x1, P0 ;  /* 0x0000000406067211 */ /* 0x000fe400000f0eff */
[----:B------:R-:W-:-:S04]  /*c350*/  LEA R4, P0, R3, c[0x0][0x168], 0x2 ;  /* 0x00005a0003047a11 */ /* 0x000fc800078010ff */
[----:B------:R-:W-:Y:S02]  /*c360*/  LEA.HI.X R5, R3, c[0x0][0x16c], R6, 0x2, P0 ;  /* 0x00005b0003057a11 */ /* 0x000fe400000f1406 */
[----:B------:R0:W5:Y:S04]  /*c370*/  LDL.LU R6, [R1+0x840] ;  /* 0x0008400001067983 */ /* 0x0001680000300800 */
[----:B------:R1:W3:Y:S01]  /*c380*/  LDG.E.CONSTANT R3, [R4.64] ;  /* 0x0000000404037981 */ /* 0x0002e2000c1e9900 */
[----:B------:R-:W-:-:S03]  /*c390*/  ISETP.GE.AND P0, PT, R0, RZ, PT ;  /* 0x000000ff0000720c */ /* 0x000fc60003f06270 */
[----:B-1----:R0:W5:Y:S10]  /*c3a0*/  LDL.LU.64 R4, [R1+0x838] ;  /* 0x0008380001047983 */ /* 0x0021740000300a00 */
[----:B------:R-:W-:Y:S01]  /*c3b0*/  @!P0 IMAD.MOV R252, RZ, RZ, -R252 ;  /* 0x000000fffffc8224 */ /* 0x000fe200078e0afc */
[----:B------:R-:W-:-:S06]  /*c3c0*/  @!P1 LOP3.LUT R252, RZ, c[0x0][0x224], RZ, 0x33, !PT ;  /* 0x00008900fffc9a12 */ /* 0x000fcc00078e33ff */
[----:B------:R-:W3:Y:S02]  /*c3d0*/  I2F R252, R252 ;  /* 0x000000fc00fc7306 */ /* 0x000ee40000201400 */
[----:B---3--:R-:W-:Y:S02]  /*c3e0*/  FFMA.FTZ R3, R252, c[0x0][0x230], R3 ;  /* 0x00008c00fc037a23 */ /* 0x008fe40000010003 */
[----:B------:R-:W3:Y:S04]  /*c3f0*/  LDL R252, [R1+0x81c] ;  /* 0x00081c0001fc7983 */ /* 0x000ee80000100800 */
[----:B------:R1:W-:Y:S01]  /*c400*/  STL [R1+0x810], R3 ;  /* 0x0008100301007387 */ /* 0x0003e20000100800 */
[----:B---3--:R-:W-:-:S03]  /*c410*/  FSETP.GEU.FTZ.AND P0, PT, R252, R3, PT ;  /* 0x00000003fc00720b */ /* 0x008fc60003f1e000 */
[----:B-1----:R0:W5:Y:S01]  /*c420*/  LDL.LU R3, [R1+0x830] ;  /* 0x0008300001037983 */ /* 0x0021620000300800 */
[----:B--2---:R-:W-:-:S03]  /*c430*/  ISETP.EQ.OR P0, PT, R2, -0x1, !P0 ;  /* 0xffffffff0200780c */ /* 0x004fc60004702670 */
        /* <DEDUP_REMOVED lines=13> */
.L_x_19900:
[----:B0-----:R0:W5:Y:S04]  /*c510*/  LDL.LU R252, [R1+0x810] ;  /* 0x0008100001fc7983 */ /* 0x0011680000300800 */
[----:B------:R0:W-:Y:S02]  /*c520*/  STL [R1+0x800], R0 ;  /* 0x0008000001007387 */ /* 0x0001e40000100800 */
.L_x_19901:
[----:B------:R-:W-:Y:S05]  /*c530*/  BSYNC B1 ;  /* 0x0000000000017941 */ /* 0x000fea0003800000 */
.L_x_19899:
        /* <DEDUP_REMOVED lines=14> */
.L_x_19903:
[----:B------:R1:W-:Y:S04]  /*c620*/  STL [R1+0x810], R252 ;  /* 0x000810fc01007387 */ /* 0x0003e80000100800 */
[----:B-1----:R-:W2:Y:S04]  /*c630*/  LDL.LU R252, [R1+0x800] ;  /* 0x0008000001fc7983 */ /* 0x002ea80000300800 */
[----:B------:R1:W-:Y:S04]  /*c640*/  STL [R1+0x81c], R7 ;  /* 0x00081c0701007387 */ /* 0x0003e80000100800 */
[----:B------:R1:W-:Y:S04]  /*c650*/  STL [R1+0x800], R131 ;  /* 0x0008008301007387 */ /* 0x0003e80000100800 */
[----:B--2---:R1:W-:Y:S02]  /*c660*/  STL [R1+0x818], R252 ;  /* 0x000818fc01007387 */ /* 0x0043e40000100800 */
.L_x_19904:
[----:B------:R-:W-:Y:S05]  /*c670*/  BSYNC B1 ;  /* 0x0000000000017941 */ /* 0x000fea0003800000 */
.L_x_19902:
[----:B-1----:R-:W2:Y:S01]  /*c680*/  LDL R7, [R1+0x810] ;  /* 0x0008100001077983 */ /* 0x002ea20000100800 */
        /* <DEDUP_REMOVED lines=10> */
.L_x_19906:
[----:B-1----:R-:W2:Y:S04]  /*c730*/  LDL.LU R131, [R1+0x818] ;  /* 0x0008180001837983 */ /* 0x002ea80000300800 */
[----:B------:R1:W5:Y:S01]  /*c740*/  LDL.LU R252, [R1+0x810] ;  /* 0x0008100001fc7983 */ /* 0x0003620000300800 */
[----:B------:R-:W-:-:S03]  /*c750*/  IMAD.MOV.U32 R7, RZ, RZ, R6 ;  /* 0x000000ffff077224 */ /* 0x000fc600078e0006 */
[----:B--2---:R2:W-:Y:S02]  /*c760*/  STL [R1+0x814], R131 ;  /* 0x0008148301007387 */ /* 0x0045e40000100800 */
[----:B--2---:R-:W-:Y:S02]  /*c770*/  IMAD.MOV.U32 R131, RZ, RZ, R130 ;  /* 0x000000ffff837224 */ /* 0x004fe400078e0082 */
.L_x_19907:
[----:B-1----:R-:W-:Y:S05]  /*c780*/  BSYNC B1 ;  /* 0x0000000000017941 */ /* 0x002fea0003800000 */
.L_x_19905:
        /* <DEDUP_REMOVED lines=11> */
.L_x_19909:
[----:B-1----:R1:W-:Y:S04]  /*c840*/  STL [R1+0x810], R252 ;  /* 0x000810fc01007387 */ /* 0x0023e80000100800 */
[----:B-1----:R-:W2:Y:S01]  /*c850*/  LDL.LU R252, [R1+0x814] ;  /* 0x0008140001fc7983 */ /* 0x002ea20000300800 */
[----:B------:R-:W-:Y:S02]  /*c860*/  IMAD.MOV.U32 R6, RZ, RZ, R5 ;  /* 0x000000ffff067224 */ /* 0x000fe400078e0005 */
[----:B------:R-:W-:Y:S01]  /*c870*/  IMAD.MOV.U32 R130, RZ, RZ, R129 ;  /* 0x000000ffff827224 */ /* 0x000fe200078e0081 */
[----:B--2---:R1:W-:Y:S04]  /*c880*/  STL [R1+0x818], R252 ;  /* 0x000818fc01007387 */ /* 0x0043e80000100800 */
.L_x_19910:
[----:B-1----:R-:W-:Y:S05]  /*c890*/  BSYNC B1 ;  /* 0x0000000000017941 */ /* 0x002fea0003800000 */
.L_x_19908:
        /* <DEDUP_REMOVED lines=11> */
.L_x_19912:
[----:B-1----:R-:W2:Y:S04]  /*c950*/  LDL.LU R129, [R1+0x818] ;  /* 0x0008180001817983 */ /* 0x002ea80000300800 */
[----:B------:R1:W5:Y:S01]  /*c960*/  LDL.LU R252, [R1+0x810] ;  /* 0x0008100001fc7983 */ /* 0x0003620000300800 */
[----:B------:R-:W-:-:S03]  /*c970*/  IMAD.MOV.U32 R5, RZ, RZ, R4 ;  /* 0x000000ffff057224 */ /* 0x000fc600078e0004 */
[----:B--2---:R2:W-:Y:S02]  /*c980*/  STL [R1+0x814], R129 ;  /* 0x0008148101007387 */ /* 0x0045e40000100800 */
[----:B--2---:R-:W-:Y:S02]  /*c990*/  IMAD.MOV.U32 R129, RZ, RZ, R128 ;  /* 0x000000ffff817224 */ /* 0x004fe400078e0080 */
.L_x_19913:
[----:B-1----:R-:W-:Y:S05]  /*c9a0*/  BSYNC B1 ;  /* 0x0000000000017941 */ /* 0x002fea0003800000 */
.L_x_19911:
        /* <DEDUP_REMOVED lines=11> */
.L_x_19915:
[----:B-1----:R1:W-:Y:S04]  /*ca60*/  STL [R1+0x810], R252 ;  /* 0x000810fc01007387 */ /* 0x0023e80000100800 */
[----:B-1----:R-:W2:Y:S01]  /*ca70*/  LDL.LU R252, [R1+0x814] ;  /* 0x0008140001fc7983 */ /* 0x002ea20000300800 */
[----:B------:R-:W-:Y:S02]  /*ca80*/  IMAD.MOV.U32 R4, RZ, RZ, R11 ;  /* 0x000000ffff047224 */ /* 0x000fe400078e000b */
[----:B------:R-:W-:Y:S01]  /*ca90*/  IMAD.MOV.U32 R128, RZ, RZ, R135 ;  /* 0x000000ffff807224 */ /* 0x000fe200078e0087 */
[----:B--2---:R1:W-:Y:S04]  /*caa0*/  STL [R1+0x818], R252 ;  /* 0x000818fc01007387 */ /* 0x0043e80000100800 */
.L_x_19916:
[----:B-1----:R-:W-:Y:S05]  /*cab0*/  BSYNC B1 ;  /* 0x0000000000017941 */ /* 0x002fea0003800000 */
.L_x_19914:
        /* <DEDUP_REMOVED lines=11> */
.L_x_19918:
[----:B-1----:R-:W2:Y:S04]  /*cb70*/  LDL.LU R135, [R1+0x818] ;  /* 0x0008180001877983 */ /* 0x002ea80000300800 */
[----:B------:R1:W5:Y:S01]  /*cb80*/  LDL.LU R252, [R1+0x810] ;  /* 0x0008100001fc7983 */ /* 0x0003620000300800 */
[----:B------:R-:W-:-:S03]  /*cb90*/  IMAD.MOV.U32 R11, RZ, RZ, R10 ;  /* 0x000000ffff0b7224 */ /* 0x000fc600078e000a */
[----:B--2---:R2:W-:Y:S02]  /*cba0*/  STL [R1+0x814], R135 ;  /* 0x0008148701007387 */ /* 0x0045e40000100800 */
[----:B--2---:R-:W-:Y:S02]  /*cbb0*/  IMAD.MOV.U32 R135, RZ, RZ, R134 ;  /* 0x000000ffff877224 */ /* 0x004fe400078e0086 */
.L_x_19919:
[----:B-1----:R-:W-:Y:S05]  /*cbc0*/  BSYNC B1 ;  /* 0x0000000000017941 */ /* 0x002fea0003800000 */
.L_x_19917:
        /* <DEDUP_REMOVED lines=11> */
.L_x_19921:
[----:B-1----:R1:W-:Y:S04]  /*cc80*/  STL [R1+0x810], R252 ;  /* 0x000810fc01007387 */ /* 0x0023e80000100800 */
[----:B-1----:R-:W2:Y:S01]  /*cc90*/  LDL.LU R252, [R1+0x814] ;  /* 0x0008140001fc7983 */ /* 0x002ea20000300800 */
[----:B------:R-:W-:Y:S02]  /*cca0*/  IMAD.MOV.U32 R10, RZ, RZ, R9 ;  /* 0x000000ffff0a7224 */ /* 0x000fe400078e0009 */
[----:B------:R-:W-:Y:S01]  /*ccb0*/  IMAD.MOV.U32 R134, RZ, RZ, R133 ;  /* 0x000000ffff867224 */ /* 0x000fe200078e0085 */
[----:B--2---:R1:W-:Y:S04]  /*ccc0*/  STL [R1+0x818], R252 ;  /* 0x000818fc01007387 */ /* 0x0043e80000100800 */
.L_x_19922:
[----:B-1----:R-:W-:Y:S05]  /*ccd0*/  BSYNC B1 ;  /* 0x0000000000017941 */ /* 0x002fea0003800000 */
.L_x_19920:
        /* <DEDUP_REMOVED lines=11> */
.L_x_19924:
[----:B-1----:R-:W2:Y:S04]  /*cd90*/  LDL.LU R133, [R1+0x818] ;  /* 0x0008180001857983 */ /* 0x002ea80000300800 */
[----:B------:R1:W5:Y:S01]  /*cda0*/  LDL.LU R252, [R1+0x810] ;  /* 0x0008100001fc7983 */ /* 0x0003620000300800 */
[----:B------:R-:W-:-:S03]  /*cdb0*/  IMAD.MOV.U32 R9, RZ, RZ, R8 ;  /* 0x000000ffff097224 */ /* 0x000fc600078e0008 */
[----:B--2---:R2:W-:Y:S02]  /*cdc0*/  STL [R1+0x814], R133 ;  /* 0x0008148501007387 */ /* 0x0045e40000100800 */
[----:B--2---:R-:W-:Y:S02]  /*cdd0*/  IMAD.MOV.U32 R133, RZ, RZ, R132 ;  /* 0x000000ffff857224 */ /* 0x004fe400078e0084 */
.L_x_19925:
[----:B-1----:R-:W-:Y:S05]  /*cde0*/  BSYNC B1 ;  /* 0x0000000000017941 */ /* 0x002fea0003800000 */
.L_x_19923:
        /* <DEDUP_REMOVED lines=11> */
.L_x_19927:
[----:B-1----:R1:W-:Y:S04]  /*cea0*/  STL [R1+0x810], R252 ;  /* 0x000810fc01007387 */ /* 0x0023e80000100800 */
[----:B-1----:R-:W2:Y:S01]  /*ceb0*/  LDL.LU R252, [R1+0x814] ;  /* 0x0008140001fc7983 */ /* 0x002ea20000300800 */
[----:B------:R-:W-:Y:S02]  /*cec0*/  IMAD.MOV.U32 R8, RZ, RZ, R15 ;  /* 0x000000ffff087224 */ /* 0x000fe400078e000f */
[----:B------:R-:W-:Y:S01]  /*ced0*/  IMAD.MOV.U32 R132, RZ, RZ, R139 ;  /* 0x000000ffff847224 */ /* 0x000fe200078e008b */
[----:B--2---:R1:W-:Y:S04]  /*cee0*/  STL [R1+0x818], R252 ;  /* 0x000818fc01007387 */ /* 0x0043e80000100800 */
.L_x_19928:
[----:B-1----:R-:W-:Y:S05]  /*cef0*/  BSYNC B1 ;  /* 0x0000000000017941 */ /* 0x002fea0003800000 */
.L_x_19926:
        /* <DEDUP_REMOVED lines=11> */
.L_x_19930:
[----:B-1----:R-:W2:Y:S04]  /*cfb0*/  LDL.LU R139, [R1+0x818] ;  /* 0x00081800018b7983 */ /* 0x002ea80000300800 */
[----:B------:R1:W5:Y:S01]  /*cfc0*/  LDL.LU R252, [R1+0x810] ;  /* 0x0008100001fc7983 */ /* 0x0003620000300800 */
[----:B------:R-:W-:-:S03]  /*cfd0*/  IMAD.MOV.U32 R15, RZ, RZ, R14 ;  /* 0x000000ffff0f7224 */ /* 0x000fc600078e000e */
[----:B--2---:R2:W-:Y:S02]  /*cfe0*/  STL [R1+0x814], R139 ;  /* 0x0008148b01007387 */ /* 0x0045e40000100800 */
[----:B--2---:R-:W-:Y:S02]  /*cff0*/  IMAD.MOV.U32 R139, RZ, RZ, R138 ;  /* 0x000000ffff8b7224 */ /* 0x004fe400078e008a */
.L_x_19931:
[----:B-1----:R-:W-:Y:S05]  /*d000*/  BSYNC B1 ;  /* 0x0000000000017941 */ /* 0x002fea0003800000 */
.L_x_19929:
        /* <DEDUP_REMOVED lines=11> */
.L_x_19933:
[----:B-1----:R1:W-:Y:S04]  /*d0c0*/  STL [R1+0x810], R252 ;  /* 0x000810fc01007387 */ /* 0x0023e80000100800 */
[----:B-1----:R-:W2:Y:S01]  /*d0d0*/  LDL.LU R252, [R1+0x814] ;  /* 0x0008140001fc7983 */ /* 0x002ea20000300800 */
[----:B------:R-:W-:Y:S02]  /*d0e0*/  IMAD.MOV.U32 R14, RZ, RZ, R13 ;  /* 0x000000ffff0e7224 */ /* 0x000fe400078e000d */
[----:B------:R-:W-:Y:S01]  /*d0f0*/  IMAD.MOV.U32 R138, RZ, RZ, R137 ;  /* 0x000000ffff8a7224 */ /* 0x000fe200078e0089 */
[----:B--2---:R1:W-:Y:S04]  /*d100*/  STL [R1+0x818], R252 ;  /* 0x000818fc01007387 */ /* 0x0043e80000100800 */
.L_x_19934:
[----:B-1----:R-:W-:Y:S05]  /*d110*/  BSYNC B1 ;  /* 0x0000000000017941 */ /* 0x002fea0003800000 */
.L_x_19932:
        /* <DEDUP_REMOVED lines=11> */
.L_x_19936:
[----:B-1----:R-:W2:Y:S04]  /*d1d0*/  LDL.LU R137, [R1+0x818] ;  /* 0x0008180001897983 */ /* 0x002ea80000300800 */
[----:B------:R1:W5:Y:S01]  /*d1e0*/  LDL.LU R252, [R1+0x810] ;  /* 0x0008100001fc7983 */ /* 0x0003620000300800 */
[----:B------:R-:W-:-:S03]  /*d1f0*/  IMAD.MOV.U32 R13, RZ, RZ, R12 ;  /* 0x000000ffff0d7224 */ /* 0x000fc600078e000c */
[----:B--2---:R2:W-:Y:S02]  /*d200*/  STL [R1+0x814], R137 ;  /* 0x0008148901007387 */ /* 0x0045e40000100800 */
[----:B--2---:R-:W-:Y:S02]  /*d210*/  IMAD.MOV.U32 R137, RZ, RZ, R136 ;  /* 0x000000ffff897224 */ /* 0x004fe400078e0088 */
.L_x_19937:
[----:B-1----:R-:W-:Y:S05]  /*d220*/  BSYNC B1 ;  /* 0x0000000000017941 */ /* 0x002fea0003800000 */
.L_x_19935:
        /* <DEDUP_REMOVED lines=11> */
.L_x_19939:
[----:B-1----:R1:W-:Y:S04]  /*d2e0*/  STL [R1+0x810], R252 ;  /* 0x000810fc01007387 */ /* 0x0023e80000100800 */
[----:B-1----:R-:W2:Y:S01]  /*d2f0*/  LDL.LU R252, [R1+0x814] ;  /* 0x0008140001fc7983 */ /* 0x002ea20000300800 */
[----:B------:R-:W-:Y:S02]  /*d300*/  IMAD.MOV.U32 R12, RZ, RZ, R19 ;  /* 0x000000ffff0c7224 */ /* 0x000fe400078e0013 */
[----:B------:R-:W-:Y:S01]  /*d310*/  IMAD.MOV.U32 R136, RZ, RZ, R143 ;  /* 0x000000ffff887224 */ /* 0x000fe200078e008f */
[----:B--2---:R1:W-:Y:S04]  /*d320*/  STL [R1+0x818], R252 ;  /* 0x000818fc01007387 */ /* 0x0043e80000100800 */
.L_x_19940:
[----:B-1----:R-:W-:Y:S05]  /*d330*/  BSYNC B1 ;  /* 0x0000000000017941 */ /* 0x002fea0003800000 */
.L_x_19938:
        /* <DEDUP_REMOVED lines=11> */
.L_x_19942:
[----:B-1----:R-:W2:Y:S04]  /*d3f0*/  LDL.LU R143, [R1+0x818] ;  /* 0x00081800018f7983 */ /* 0x002ea80000300800 */
[----:B------:R1:W5:Y:S01]  /*d400*/  LDL.LU R252, [R1+0x810] ;  /* 0x0008100001fc7983 */ /* 0x0003620000300800 */
[----:B------:R-:W-:-:S03]  /*d410*/  IMAD.MOV.U32 R19, RZ, RZ, R18 ;  /* 0x000000ffff137224 */ /* 0x000fc600078e0012 */
[----:B--2---:R2:W-:Y:S02]  /*d420*/  STL [R1+0x814], R143 ;  /* 0x0008148f01007387 */ /* 0x0045e40000100800 */
[----:B--2---:R-:W-:Y:S02]  /*d430*/  IMAD.MOV.U32 R143, RZ, RZ, R142 ;  /* 0x000000ffff8f7224 */ /* 0x004fe400078e008e */
.L_x_19943:
[----:B-1----:R-:W-:Y:S05]  /*d440*/  BSYNC B1 ;  /* 0x0000000000017941 */ /* 0x002fea0003800000 */
.L_x_19941:
        /* <DEDUP_REMOVED lines=11> */
.L_x_19945:
[----:B-1----:R1:W-:Y:S04]  /*d500*/  STL [R1+0x810], R252 ;  /* 0x000810fc01007387 */ /* 0x0023e80000100800 */
[----:B-1----:R-:W2:Y:S01]  /*d510*/  LDL.LU R252, [R1+0x814] ;  /* 0x0008140001fc7983 */ /* 0x002ea20000300800 */
[----:B------:R-:W-:Y:S02]  /*d520*/  IMAD.MOV.U32 R18, RZ, RZ, R17 ;  /* 0x000000ffff127224 */ /* 0x000fe400078e0011 */
[----:B------:R-:W-:Y:S01]  /*d530*/  IMAD.MOV.U32 R142, RZ, RZ, R141 ;  /* 0x000000ffff8e7224 */ /* 0x000fe200078e008d */
[----:B--2---:R1:W-:Y:S04]  /*d540*/  STL [R1+0x818], R252 ;  /* 0x000818fc01007387 */ /* 0x0043e80000100800 */
.L_x_19946:
[----:B-1----:R-:W-:Y:S05]  /*d550*/  BSYNC B1 ;  /* 0x0000000000017941 */ /* 0x002fea0003800000 */
.L_x_19944:
        /* <DEDUP_REMOVED lines=11> */
.L_x_19948:
[----:B-1----:R-:W2:Y:S04]  /*d610*/  LDL.LU R141, [R1+0x818] ;  /* 0x00081800018d7983 */ /* 0x002ea80000300800 */
[----:B------:R1:W5:Y:S01]  /*d620*/  LDL.LU R252, [R1+0x810] ;  /* 0x0008100001fc7983 */ /* 0x0003620000300800 */
[----:B------:R-:W-:-:S03]  /*d630*/  IMAD.MOV.U32 R17, RZ, RZ, R16 ;  /* 0x000000ffff117224 */ /* 0x000fc600078e0010 */
[----:B--2---:R2:W-:Y:S02]  /*d640*/  STL [R1+0x814], R141 ;  /* 0x0008148d01007387 */ /* 0x0045e40000100800 */
[----:B--2---:R-:W-:Y:S02]  /*d650*/  IMAD.MOV.U32 R141, RZ, RZ, R140 ;  /* 0x000000ffff8d7224 */ /* 0x004fe400078e008c */
.L_x_19949:
[----:B-1----:R-:W-:Y:S05]  /*d660*/  BSYNC B1 ;  /* 0x0000000000017941 */ /* 0x002fea0003800000 */
.L_x_19947:
        /* <DEDUP_REMOVED lines=11> */
.L_x_19951:
[----:B-1----:R1:W-:Y:S04]  /*d720*/  STL [R1+0x810], R252 ;  /* 0x000810fc01007387 */ /* 0x0023e80000100800 */
[----:B-1----:R-:W2:Y:S01]  /*d730*/  LDL.LU R252, [R1+0x814] ;  /* 0x0008140001fc7983 */ /* 0x002ea20000300800 */
[----:B------:R-:W-:Y:S02]  /*d740*/  IMAD.MOV.U32 R16, RZ, RZ, R23 ;  /* 0x000000ffff107224 */ /* 0x000fe400078e0017 */
[----:B------:R-:W-:Y:S01]  /*d750*/  IMAD.MOV.U32 R140, RZ, RZ, R147 ;  /* 0x000000ffff8c7224 */ /* 0x000fe200078e0093 */
[----:B--2---:R1:W-:Y:S04]  /*d760*/  STL [R1+0x818], R252 ;  /* 0x000818fc01007387 */ /* 0x0043e80000100800 */
.L_x_19952:
[----:B-1----:R-:W-:Y:S05]  /*d770*/  BSYNC B1 ;  /* 0x0000000000017941 */ /* 0x002fea0003800000 */
.L_x_19950:
        /* <DEDUP_REMOVED lines=11> */
.L_x_19954:
[----:B-1----:R-:W2:Y:S04]  /*d830*/  LDL.LU R147, [R1+0x818] ;  /* 0x0008180001937983 */ /* 0x002ea80000300800 */
[----:B------:R1:W5:Y:S01]  /*d840*/  LDL.LU R252, [R1+0x810] ;  /* 0x0008100001fc7983 */ /* 0x0003620000300800 */
[----:B------:R-:W-:-:S03]  /*d850*/  IMAD.MOV.U32 R23, RZ, RZ, R22 ;  /* 0x000000ffff177224 */ /* 0x000fc600078e0016 */
[----:B--2---:R2:W-:Y:S02]  /*d860*/  STL [R1+0x814], R147 ;  /* 0x0008149301007387 */ /* 0x0045e40000100800 */
[----:B--2---:R-:W-:Y:S02]  /*d870*/  IMAD.MOV.U32 R147, RZ, RZ, R146 ;  /* 0x000000ffff937224 */ /* 0x004fe400078e0092 */
.L_x_19955:
[----:B-1----:R-:W-:Y:S05]  /*d880*/  BSYNC B1 ;  /* 0x0000000000017941 */ /* 0x002fea0003800000 */
.L_x_19953:
        /* <DEDUP_REMOVED lines=11> */
.L_x_19957:
[----:B-1----:R1:W-:Y:S04]  /*d940*/  STL [R1+0x810], R252 ;  /* 0x000810fc01007387 */ /* 0x0023e80000100800 */
[----:B-1----:R-:W2:Y:S01]  /*d950*/  LDL.LU R252, [R1+0x814] ;  /* 0x0008140001fc7983 */ /* 0x002ea20000300800 */
[----:B------:R-:W-:Y:S02]  /*d960*/  IMAD.MOV.U32 R22, RZ, RZ, R21 ;  /* 0x000000ffff167224 */ /* 0x000fe400078e0015 */
[----:B------:R-:W-:Y:S01]  /*d970*/  IMAD.MOV.U32 R146, RZ, RZ, R145 ;  /* 0x000000ffff927224 */ /* 0x000fe200078e0091 */
[----:B--2---:R1:W-:Y:S04]  /*d980*/  STL [R1+0x818], R252 ;  /* 0x000818fc01007387 */ /* 0x0043e80000100800 */
.L_x_19958:
[----:B-1----:R-:W-:Y:S05]  /*d990*/  BSYNC B1 ;  /* 0x0000000000017941 */ /* 0x002fea0003800000 */
.L_x_19956:
        /* <DEDUP_REMOVED lines=11> */
.L_x_19960:
[----:B-1----:R-:W2:Y:S04]  /*da50*/  LDL.LU R145, [R1+0x818] ;  /* 0x0008180001917983 */ /* 0x002ea80000300800 */
[----:B------:R1:W5:Y:S01]  /*da60*/  LDL.LU R252, [R1+0x810] ;  /* 0x0008100001fc7983 */ /* 0x0003620000300800 */
[----:B------:R-:W-:-:S03]  /*da70*/  IMAD.MOV.U32 R21, RZ, RZ, R20 ;  /* 0x000000ffff157224 */ /* 0x000fc600078e0014 */
[----:B--2---:R2:W-:Y:S02]  /*da80*/  STL [R1+0x814], R145 ;  /* 0x0008149101007387 */ /* 0x0045e40000100800 */
[----:B--2---:R-:W-:Y:S02]  /*da90*/  IMAD.MOV.U32 R145, RZ, RZ, R144 ;  /* 0x000000ffff917224 */ /* 0x004fe400078e0090 */
.L_x_19961:
[----:B-1----:R-:W-:Y:S05]  /*daa0*/  BSYNC B1 ;  /* 0x0000000000017941 */ /* 0x002fea0003800000 */
.L_x_19959:
        /* <DEDUP_REMOVED lines=11> */
.L_x_19963:
[----:B-1----:R1:W-:Y:S04]  /*db60*/  STL [R1+0x810], R252 ;  /* 0x000810fc01007387 */ /* 0x0023e80000100800 */
[----:B-1----:R-:W2:Y:S01]  /*db70*/  LDL.LU R252, [R1+0x814] ;  /* 0x0008140001fc7983 */ /* 0x002ea20000300800 */
[----:B------:R-:W-:Y:S02]  /*db80*/  IMAD.MOV.U32 R20, RZ, RZ, R27 ;  /* 0x000000ffff147224 */ /* 0x000fe400078e001b */
[----:B------:R-:W-:Y:S01]  /*db90*/  IMAD.MOV.U32 R144, RZ, RZ, R151 ;  /* 0x000000ffff907224 */ /* 0x000fe200078e0097 */
[----:B--2---:R1:W-:Y:S04]  /*dba0*/  STL [R1+0x818], R252 ;  /* 0x000818fc01007387 */ /* 0x0043e80000100800 */
.L_x_19964:
[----:B-1----:R-:W-:Y:S05]  /*dbb0*/  BSYNC B1 ;  /* 0x0000000000017941 */ /* 0x002fea0003800000 */
.L_x_19962:
        /* <DEDUP_REMOVED lines=11> */
.L_x_19966:
[----:B-1----:R-:W2:Y:S04]  /*dc70*/  LDL.LU R151, [R1+0x818] ;  /* 0x0008180001977983 */ /* 0x002ea80000300800 */
[----:B------:R1:W5:Y:S01]  /*dc80*/  LDL.LU R252, [R1+0x810] ;  /* 0x0008100001fc7983 */ /* 0x0003620000300800 */
[----:B------:R-:W-:-:S03]  /*dc90*/  IMAD.MOV.U32 R27, RZ, RZ, R26 ;  /* 0x000000ffff1b7224 */ /* 0x000fc600078e001a */
[----:B--2---:R2:W-:Y:S02]  /*dca0*/  STL [R1+0x814], R151 ;  /* 0x0008149701007387 */ /* 0x0045e40000100800 */
[----:B--2---:R-:W-:Y:S02]  /*dcb0*/  IMAD.MOV.U32 R151, RZ, RZ, R150 ;  /* 0x000000ffff977224 */ /* 0x004fe400078e0096 */
.L_x_19967:
[----:B-1----:R-:W-:Y:S05]  /*dcc0*/  BSYNC B1 ;  /* 0x0000000000017941 */ /* 0x002fea0003800000 */
.L_x_19965:
        /* <DEDUP_REMOVED lines=11> */
.L_x_19969:
[----:B-1----:R1:W-:Y:S04]  /*dd80*/  STL [R1+0x810], R252 ;  /* 0x000810fc01007387 */ /* 0x0023e80000100800 */
[----:B-1----:R-:W2:Y:S01]  /*dd90*/  LDL.LU R252, [R1+0x814] ;  /* 0x0008140001fc7983 */ /* 0x002ea20000300800 */
[----:B------:R-:W-:Y:S02]  /*dda0*/  IMAD.MOV.U32 R26, RZ, RZ, R25 ;  /* 0x000000ffff1a7224 */ /* 0x000fe400078e0019 */
[----:B------:R-:W-:Y:S01]  /*ddb0*/  IMAD.MOV.U32 R150, RZ, RZ, R149 ;  /* 0x000000ffff967224 */ /* 0x000fe200078e0095 */
[----:B--2---:R1:W-:Y:S04]  /*ddc0*/  STL [R1+0x818], R252 ;  /* 0x000818fc01007387 */ /* 0x0043e80000100800 */
.L_x_19970:
[----:B-1----:R-:W-:Y:S05]  /*ddd0*/  BSYNC B1 ;  /* 0x0000000000017941 */ /* 0x002fea0003800000 */
.L_x_19968:
        /* <DEDUP_REMOVED lines=11> */
.L_x_19972:
[----:B-1----:R-:W2:Y:S04]  /*de90*/  LDL.LU R149, [R1+0x818] ;  /* 0x0008180001957983 */ /* 0x002ea80000300800 */
[----:B------:R1:W5:Y:S01]  /*dea0*/  LDL.LU R252, [R1+0x810] ;  /* 0x0008100001fc7983 */ /* 0x0003620000300800 */
[----:B------:R-:W-:-:S03]  /*deb0*/  IMAD.MOV.U32 R25, RZ, RZ, R24 ;  /* 0x000000ffff197224 */ /* 0x000fc600078e0018 */
[----:B--2---:R2:W-:Y:S02]  /*dec0*/  STL [R1+0x814], R149 ;  /* 0x0008149501007387 */ /* 0x0045e40000100800 */
[----:B--2---:R-:W-:Y:S02]  /*ded0*/  IMAD.MOV.U32 R149, RZ, RZ, R148 ;  /* 0x000000ffff957224 */ /* 0x004fe400078e0094 */
.L_x_19973:
[----:B-1----:R-:W-:Y:S05]  /*dee0*/  BSYNC B1 ;  /* 0x0000000000017941 */ /* 0x002fea0003800000 */
.L_x_19971:
        /* <DEDUP_REMOVED lines=11> */
.L_x_19975:
[----:B-1----:R1:W-:Y:S04]  /*dfa0*/  STL [R1+0x810], R252 ;  /* 0x000810fc01007387 */ /* 0x0023e80000100800 */
[----:B-1----:R-:W2:Y:S01]  /*dfb0*/  LDL.LU R252, [R1+0x814] ;  /* 0x0008140001fc7983 */ /* 0x002ea20000300800 */
[----:B------:R-:W-:Y:S02]  /*dfc0*/  IMAD.MOV.U32 R24, RZ, RZ, R31 ;  /* 0x000000ffff187224 */ /* 0x000fe400078e001f */
[----:B------:R-:W-:Y:S01]  /*dfd0*/  IMAD.MOV.U32 R148, RZ, RZ, R155 ;  /* 0x000000ffff947224 */ /* 0x000fe200078e009b */
[----:B--2---:R1:W-:Y:S04]  /*dfe0*/  STL [R1+0x818], R252 ;  /* 0x000818fc01007387 */ /* 0x0043e80000100800 */
.L_x_19976:
[----:B-1----:R-:W-:Y:S05]  /*dff0*/  BSYNC B1 ;  /* 0x0000000000017941 */ /* 0x002fea0003800000 */
.L_x_19974:
        /* <DEDUP_REMOVED lines=11> */
.L_x_19978:
[----:B-1----:R-:W2:Y:S04]  /*e0b0*/  LDL.LU R155, [R1+0x818] ;  /* 0x00081800019b7983 */ /* 0x002ea80000300800 */
[----:B------:R1:W5:Y:S01]  /*e0c0*/  LDL.LU R252, [R1+0x810] ;  /* 0x0008100001fc7983 */ /* 0x0003620000300800 */
[----:B------:R-:W-:-:S03]  /*e0d0*/  IMAD.MOV.U32 R31, RZ, RZ, R30 ;  /* 0x000000ffff1f7224 */ /* 0x000fc600078e001e */
[----:B--2---:R2:W-:Y:S02]  /*e0e0*/  STL [R1+0x814], R155 ;  /* 0x0008149b01007387 */ /* 0x0045e40000100800 */
[----:B--2---:R-:W-:Y:S02]  /*e0f0*/  IMAD.MOV.U32 R155, RZ, RZ, R154 ;  /* 0x000000ffff9b7224 */ /* 0x004fe400078e009a */
.L_x_19979:
[----:B-1----:R-:W-:Y:S05]  /*e100*/  BSYNC B1 ;  /* 0x0000000000017941 */ /* 0x002fea0003800000 */
.L_x_19977:
        /* <DEDUP_REMOVED lines=11> */
.L_x_19981:
[----:B-1----:R1:W-:Y:S04]  /*e1c0*/  STL [R1+0x810], R252 ;  /* 0x000810fc01007387 */ /* 0x0023e80000100800 */
[----:B-1----:R-:W2:Y:S01]  /*e1d0*/  LDL.LU R252, [R1+0x814] ;  /* 0x0008140001fc7983 */ /* 0x002ea20000300800 */
[----:B------:R-:W-:Y:S02]  /*e1e0*/  IMAD.MOV.U32 R30, RZ, RZ, R29 ;  /* 0x000000ffff1e7224 */ /* 0x000fe400078e001d */
[----:B------:R-:W-:Y:S01]  /*e1f0*/  IMAD.MOV.U32 R154, RZ, RZ, R153 ;  /* 0x000000ffff9a7224 */ /* 0x000fe200078e0099 */
[----:B--2---:R1:W-:Y:S04]  /*e200*/  STL [R1+0x818], R252 ;  /* 0x000818fc01007387 */ /* 0x0043e80000100800 */
.L_x_19982:
[----:B-1----:R-:W-:Y:S05]  /*e210*/  BSYNC B1 ;  /* 0x0000000000017941 */ /* 0x002fea0003800000 */
.L_x_19980:
        /* <DEDUP_REMOVED lines=11> */
.L_x_19984:
[----:B-1----:R-:W2:Y:S04]  /*e2d0*/  LDL.LU R153, [R1+0x818] ;  /* 0x0008180001997983 */ /* 0x002ea80000300800 */
[----:B------:R1:W5:Y:S01]  /*e2e0*/  LDL.LU R252, [R1+0x810] ;  /* 0x0008100001fc7983 */ /* 0x0003620000300800 */
[----:B------:R-:W-:-:S03]  /*e2f0*/  IMAD.MOV.U32 R29, RZ, RZ, R28 ;  /* 0x000000ffff1d7224 */ /* 0x000fc600078e001c */
[----:B--2---:R2:W-:Y:S02]  /*e300*/  STL [R1+0x814], R153 ;  /* 0x0008149901007387 */ /* 0x0045e40000100800 */
[----:B--2---:R-:W-:Y:S02]  /*e310*/  IMAD.MOV.U32 R153, RZ, RZ, R152 ;  /* 0x000000ffff997224 */ /* 0x004fe400078e0098 */
.L_x_19985:
[----:B-1----:R-:W-:Y:S05]  /*e320*/  BSYNC B1 ;  /* 0x0000000000017941 */ /* 0x002fea0003800000 */
.L_x_19983:
        /* <DEDUP_REMOVED lines=11> */
.L_x_19987:
[----:B-1----:R1:W-:Y:S04]  /*e3e0*/  STL [R1+0x810], R252 ;  /* 0x000810fc01007387 */ /* 0x0023e80000100800 */
[----:B-1----:R-:W2:Y:S01]  /*e3f0*/  LDL.LU R252, [R1+0x814] ;  /* 0x0008140001fc7983 */ /* 0x002ea20000300800 */
[----:B------:R-:W-:Y:S02]  /*e400*/  IMAD.MOV.U32 R28, RZ, RZ, R35 ;  /* 0x000000ffff1c7224 */ /* 0x000fe400078e0023 */
[----:B------:R-:W-:Y:S01]  /*e410*/  IMAD.MOV.U32 R152, RZ, RZ, R159 ;  /* 0x000000ffff987224 */ /* 0x000fe200078e009f */
[----:B--2---:R1:W-:Y:S04]  /*e420*/  STL [R1+0x818], R252 ;  /* 0x000818fc01007387 */ /* 0x0043e80000100800 */
.L_x_19988:
[----:B-1----:R-:W-:Y:S05]  /*e430*/  BSYNC B1 ;  /* 0x0000000000017941 */ /* 0x002fea0003800000 */
.L_x_19986:
        /* <DEDUP_REMOVED lines=11> */
.L_x_19990:
[----:B-1----:R-:W2:Y:S04]  /*e4f0*/  LDL.LU R159, [R1+0x818] ;  /* 0x00081800019f7983 */ /* 0x002ea80000300800 */
[----:B------:R1:W5:Y:S01]  /*e500*/  LDL.LU R252, [R1+0x810] ;  /* 0x0008100001fc7983 */ /* 0x0003620000300800 */
[----:B------:R-:W-:-:S03]  /*e510*/  IMAD.MOV.U32 R35, RZ, RZ, R34 ;  /* 0x000000ffff237224 */ /* 0x000fc600078e0022 */
[----:B--2---:R2:W-:Y:S02]  /*e520*/  STL [R1+0x814], R159 ;  /* 0x0008149f01007387 */ /* 0x0045e40000100800 */
[----:B--2---:R-:W-:Y:S02]  /*e530*/  IMAD.MOV.U32 R159, RZ, RZ, R158 ;  /* 0x000000ffff9f7224 */ /* 0x004fe400078e009e */
.L_x_19991:
[----:B-1----:R-:W-:Y:S05]  /*e540*/  BSYNC B1 ;  /* 0x0000000000017941 */ /* 0x002fea0003800000 */
.L_x_19989:
        /* <DEDUP_REMOVED lines=11> */
.L_x_19993:
[----:B-1----:R1:W-:Y:S04]  /*e600*/  STL [R1+0x810], R252 ;  /* 0x000810fc01007387 */ /* 0x0023e80000100800 */
[----:B-1----:R-:W2:Y:S01]  /*e610*/  LDL.LU R252, [R1+0x814] ;  /* 0x0008140001fc7983 */ /* 0x002ea20000300800 */
[----:B------:R-:W-:Y:S02]  /*e620*/  IMAD.MOV.U32 R34, RZ, RZ, R33 ;  /* 0x000000ffff227224 */ /* 0x000fe400078e0021 */
[----:B------:R-:W-:Y:S01]  /*e630*/  IMAD.MOV.U32 R158, RZ, RZ, R157 ;  /* 0x000000ffff9e7224 */ /* 0x000fe200078e009d */
[----:B--2---:R1:W-:Y:S04]  /*e640*/  STL [R1+0x818], R252 ;  /* 0x000818fc01007387 */ /* 0x0043e80000100800 */
.L_x_19994:
[----:B-1----:R-:W-:Y:S05]  /*e650*/  BSYNC B1 ;  /* 0x0000000000017941 */ /* 0x002fea0003800000 */
.L_x_19992:
        /* <DEDUP_REMOVED lines=11> */
.L_x_19996:
[----:B-1----:R-:W2:Y:S04]  /*e710*/  LDL.LU R157, [R1+0x818] ;  /* 0x00081800019d7983 */ /* 0x002ea80000300800 */
[----:B------:R1:W5:Y:S01]  /*e720*/  LDL.LU R252, [R1+0x810] ;  /* 0x0008100001fc7983 */ /* 0x0003620000300800 */
[----:B------:R-:W-:-:S03]  /*e730*/  IMAD.MOV.U32 R33, RZ, RZ, R32 ;  /* 0x000000ffff217224 */ /* 0x000fc600078e0020 */
[----:B--2---:R2:W-:Y:S02]  /*e740*/  STL [R1+0x814], R157 ;  /* 0x0008149d01007387 */ /* 0x0045e40000100800 */
[----:B--2---:R-:W-:Y:S02]  /*e750*/  IMAD.MOV.U32 R157, RZ, RZ, R156 ;  /* 0x000000ffff9d7224 */ /* 0x004fe400078e009c */
.L_x_19997:
[----:B-1----:R-:W-:Y:S05]  /*e760*/  BSYNC B1 ;  /* 0x0000000000017941 */ /* 0x002fea0003800000 */
.L_x_19995:
        /* <DEDUP_REMOVED lines=11> */
.L_x_19999:
[----:B-1----:R1:W-:Y:S04]  /*e820*/  STL [R1+0x810], R252 ;  /* 0x000810fc01007387 */ /* 0x0023e80000100800 */
[----:B-1----:R-:W2:Y:S01]  /*e830*/  LDL.LU R252, [R1+0x814] ;  /* 0x0008140001fc7983 */ /* 0x002ea20000300800 */
[----:B------:R-:W-:Y:S02]  /*e840*/  IMAD.MOV.U32 R32, RZ, RZ, R39 ;  /* 0x000000ffff207224 */ /* 0x000fe400078e0027 */
[----:B------:R-:W-:Y:S01]  /*e850*/  IMAD.MOV.U32 R156, RZ, RZ, R163 ;  /* 0x000000ffff9c7224 */ /* 0x000fe200078e00a3 */
[----:B--2---:R1:W-:Y:S04]  /*e860*/  STL [R1+0x818], R252 ;  /* 0x000818fc01007387 */ /* 0x0043e80000100800 */
.L_x_20000:
[----:B-1----:R-:W-:Y:S05]  /*e870*/  BSYNC B1 ;  /* 0x0000000000017941 */ /* 0x002fea0003800000 */
.L_x_19998:
        /* <DEDUP_REMOVED lines=11> */
.L_x_20002:
[----:B-1----:R-:W2:Y:S04]  /*e930*/  LDL.LU R163, [R1+0x818] ;  /* 0x0008180001a37983 */ /* 0x002ea80000300800 */
[----:B------:R1:W5:Y:S01]  /*e940*/  LDL.LU R252, [R1+0x810] ;  /* 0x0008100001fc7983 */ /* 0x0003620000300800 */
[----:B------:R-:W-:-:S03]  /*e950*/  IMAD.MOV.U32 R39, RZ, RZ, R38 ;  /* 0x000000ffff277224 */ /* 0x000fc600078e0026 */
[----:B--2---:R2:W-:Y:S02]  /*e960*/  STL [R1+0x814], R163 ;  /* 0x000814a301007387 */ /* 0x0045e40000100800 */
[----:B--2---:R-:W-:Y:S02]  /*e970*/  IMAD.MOV.U32 R163, RZ, RZ, R162 ;  /* 0x000000ffffa37224 */ /* 0x004fe400078e00a2 */
.L_x_20003:
[----:B-1----:R-:W-:Y:S05]  /*e980*/  BSYNC B1 ;  /* 0x0000000000017941 */ /* 0x002fea0003800000 */
.L_x_20001:
        /* <DEDUP_REMOVED lines=11> */
.L_x_20005:
[----:B-1----:R1:W-:Y:S04]  /*ea40*/  STL [R1+0x810], R252 ;  /* 0x000810fc01007387 */ /* 0x0023e80000100800 */
[----:B-1----:R-:W2:Y:S01]  /*ea50*/  LDL.LU R252, [R1+0x814] ;  /* 0x0008140001fc7983 */ /* 0x002ea20000300800 */
[----:B------:R-:W-:Y:S02]  /*ea60*/  IMAD.MOV.U32 R38, RZ, RZ, R37 ;  /* 0x000000ffff267224 */ /* 0x000fe400078e0025 */
[----:B------:R-:W-:Y:S01]  /*ea70*/  IMAD.MOV.U32 R162, RZ, RZ, R161 ;  /* 0x000000ffffa27224 */ /* 0x000fe200078e00a1 */
[----:B--2---:R1:W-:Y:S04]  /*ea80*/  STL [R1+0x818], R252 ;  /* 0x000818fc01007387 */ /* 0x0043e80000100800 */
.L_x_20006:
[----:B-1----:R-:W-:Y:S05]  /*ea90*/  BSYNC B1 ;  /* 0x0000000000017941 */ /* 0x002fea0003800000 */
.L_x_20004:
        /* <DEDUP_REMOVED lines=11> */
.L_x_20008:
[----:B-1----:R-:W2:Y:S04]  /*eb50*/  LDL.LU R161, [R1+0x818] ;  /* 0x0008180001a17983 */ /* 0x002ea80000300800 */
[----:B------:R1:W5:Y:S01]  /*eb60*/  LDL.LU R252, [R1+0x810] ;  /* 0x0008100001fc7983 */ /* 0x0003620000300800 */
[----:B------:R-:W-:-:S03]  /*eb70*/  IMAD.MOV.U32 R37, RZ, RZ, R36 ;  /* 0x000000ffff257224 */ /* 0x000fc600078e0024 */
[----:B--2---:R2:W-:Y:S02]  /*eb80*/  STL [R1+0x814], R161 ;  /* 0x000814a101007387 */ /* 0x0045e40000100800 */
[----:B--2---:R-:W-:Y:S02]  /*eb90*/  IMAD.MOV.U32 R161, RZ, RZ, R160 ;  /* 0x000000ffffa17224 */ /* 0x004fe400078e00a0 */
.L_x_20009:
[----:B-1----:R-:W-:Y:S05]  /*eba0*/  BSYNC B1 ;  /* 0x0000000000017941 */ /* 0x002fea0003800000 */
.L_x_20007:
        /* <DEDUP_REMOVED lines=11> */
.L_x_20011:
[----:B-1----:R1:W-:Y:S04]  /*ec60*/  STL [R1+0x810], R252 ;  /* 0x000810fc01007387 */ /* 0x0023e80000100800 */
[----:B-1----:R-:W2:Y:S01]  /*ec70*/  LDL.LU R252, [R1+0x814] ;  /* 0x0008140001fc7983 */ /* 0x002ea20000300800 */
[----:B------:R-:W-:Y:S02]  /*ec80*/  IMAD.MOV.U32 R36, RZ, RZ, R43 ;  /* 0x000000ffff247224 */ /* 0x000fe400078e002b */
[----:B------:R-:W-:Y:S01]  /*ec90*/  IMAD.MOV.U32 R160, RZ, RZ, R167 ;  /* 0x000000ffffa07224 */ /* 0x000fe200078e00a7 */
[----:B--2---:R1:W-:Y:S04]  /*eca0*/  STL [R1+0x818], R252 ;  /* 0x000818fc01007387 */ /* 0x0043e80000100800 */
.L_x_20012:
[----:B-1----:R-:W-:Y:S05]  /*ecb0*/  BSYNC B1 ;  /* 0x0000000000017941 */ /* 0x002fea0003800000 */
.L_x_20010:
        /* <DEDUP_REMOVED lines=11> */
.L_x_20014:
[----:B-1----:R-:W2:Y:S04]  /*ed70*/  LDL.LU R167, [R1+0x818] ;  /* 0x0008180001a77983 */ /* 0x002ea80000300800 */
[----:B------:R1:W5:Y:S01]  /*ed80*/  LDL.LU R252, [R1+0x810] ;  /* 0x0008100001fc7983 */ /* 0x0003620000300800 */
[----:B------:R-:W-:-:S03]  /*ed90*/  IMAD.MOV.U32 R43, RZ, RZ, R42 ;  /* 0x000000ffff2b7224 */ /* 0x000fc600078e002a */
[----:B--2---:R2:W-:Y:S02]  /*eda0*/  STL [R1+0x814], R167 ;  /* 0x000814a701007387 */ /* 0x0045e40000100800 */
[----:B--2---:R-:W-:Y:S02]  /*edb0*/  IMAD.MOV.U32 R167, RZ, RZ, R166 ;  /* 0x000000ffffa77224 */ /* 0x004fe400078e00a6 */
.L_x_20015:
[----:B-1----:R-:W-:Y:S05]  /*edc0*/  BSYNC B1 ;  /* 0x0000000000017941 */ /* 0x002fea0003800000 */
.L_x_20013:
        /* <DEDUP_REMOVED lines=11> */
.L_x_20017:
[----:B-1----:R1:W-:Y:S04]  /*ee80*/  STL [R1+0x810], R252 ;  /* 0x000810fc01007387 */ /* 0x0023e80000100800 */
[----:B-1----:R-:W2:Y:S01]  /*ee90*/  LDL.LU R252, [R1+0x814] ;  /* 0x0008140001fc7983 */ /* 0x002ea20000300800 */
[----:B------:R-:W-:Y:S02]  /*eea0*/  IMAD.MOV.U32 R42, RZ, RZ, R41 ;  /* 0x000000ffff2a7224 */ /* 0x000fe400078e0029 */
[----:B------:R-:W-:Y:S01]  /*eeb0*/  IMAD.MOV.U32 R166, RZ, RZ, R165 ;  /* 0x000000ffffa67224 */ /* 0x000fe200078e00a5 */
[----:B--2---:R1:W-:Y:S04]  /*eec0*/  STL [R1+0x818], R252 ;  /* 0x000818fc01007387 */ /* 0x0043e80000100800 */
.L_x_20018:
[----:B-1----:R-:W-:Y:S05]  /*eed0*/  BSYNC B1 ;  /* 0x0000000000017941 */ /* 0x002fea0003800000 */
.L_x_20016:
        /* <DEDUP_REMOVED lines=11> */
.L_x_20020:
[----:B-1----:R-:W2:Y:S04]  /*ef90*/  LDL.LU R165, [R1+0x818] ;  /* 0x0008180001a57983 */ /* 0x002ea80000300800 */
[----:B------:R1:W5:Y:S01]  /*efa0*/  LDL.LU R252, [R1+0x810] ;  /* 0x0008100001fc7983 */ /* 0x0003620000300800 */
[----:B------:R-:W-:-:S03]  /*efb0*/  IMAD.MOV.U32 R41, RZ, RZ, R40 ;  /* 0x000000ffff297224 */ /* 0x000fc600078e0028 */
[----:B--2---:R2:W-:Y:S02]  /*efc0*/  STL [R1+0x814], R165 ;  /* 0x000814a501007387 */ /* 0x0045e40000100800 */
[----:B--2---:R-:W-:Y:S02]  /*efd0*/  IMAD.MOV.U32 R165, RZ, RZ, R164 ;  /* 0x000000ffffa57224 */ /* 0x004fe400078e00a4 */
.L_x_20021:
[----:B-1----:R-:W-:Y:S05]  /*efe0*/  BSYNC B1 ;  /* 0x0000000000017941 */ /* 0x002fea0003800000 */
.L_x_20019:
        /* <DEDUP_REMOVED lines=11> */
.L_x_20023:
[----:B-1----:R1:W-:Y:S04]  /*f0a0*/  STL [R1+0x810], R252 ;  /* 0x000810fc01007387 */ /* 0x0023e80000100800 */
[----:B-1----:R-:W2:Y:S01]  /*f0b0*/  LDL.LU R252, [R1+0x814] ;  /* 0x0008140001fc7983 */ /* 0x002ea20000300800 */
[----:B------:R-:W-:Y:S02]  /*f0c0*/  IMAD.MOV.U32 R40, RZ, RZ, R47 ;  /* 0x000000ffff287224 */ /* 0x000fe400078e002f */
[----:B------:R-:W-:Y:S01]  /*f0d0*/  IMAD.MOV.U32 R164, RZ, RZ, R171 ;  /* 0x000000ffffa47224 */ /* 0x000fe200078e00ab */
[----:B--2---:R1:W-:Y:S04]  /*f0e0*/  STL [R1+0x818], R252 ;  /* 0x000818fc01007387 */ /* 0x0043e80000100800 */
.L_x_20024:
[----:B-1----:R-:W-:Y:S05]  /*f0f0*/  BSYNC B1 ;  /* 0x0000000000017941 */ /* 0x002fea0003800000 */
.L_x_20022:
        /* <DEDUP_REMOVED lines=11> */
.L_x_20026:
[----:B-1----:R-:W2:Y:S04]  /*f1b0*/  LDL.LU R171, [R1+0x818] ;  /* 0x0008180001ab7983 */ /* 0x002ea80000300800 */
[----:B------:R1:W5:Y:S01]  /*f1c0*/  LDL.LU R252, [R1+0x810] ;  /* 0x0008100001fc7983 */ /* 0x0003620000300800 */
[----:B------:R-:W-:-:S03]  /*f1d0*/  IMAD.MOV.U32 R47, RZ, RZ, R46 ;  /* 0x000000ffff2f7224 */ /* 0x000fc600078e002e */
[----:B--2---:R2:W-:Y:S02]  /*f1e0*/  STL [R1+0x814], R171 ;  /* 0x000814ab01007387 */ /* 0x0045e40000100800 */
[----:B--2---:R-:W-:Y:S02]  /*f1f0*/  IMAD.MOV.U32 R171, RZ, RZ, R170 ;  /* 0x000000ffffab7224 */ /* 0x004fe400078e00aa */
.L_x_20027:
[----:B-1----:R-:W-:Y:S05]  /*f200*/  BSYNC B1 ;  /* 0x0000000000017941 */ /* 0x002fea0003800000 */
.L_x_20025:
        /* <DEDUP_REMOVED lines=11> */
.L_x_20029:
[----:B-1----:R1:W-:Y:S04]  /*f2c0*/  STL [R1+0x810], R252 ;  /* 0x000810fc01007387 */ /* 0x0023e80000100800 */
[----:B-1----:R-:W2:Y:S01]  /*f2d0*/  LDL.LU R252, [R1+0x814] ;  /* 0x0008140001fc7983 */ /* 0x002ea20000300800 */
[----:B------:R-:W-:Y:S02]  /*f2e0*/  IMAD.MOV.U32 R46, RZ, RZ, R45 ;  /* 0x000000ffff2e7224 */ /* 0x000fe400078e002d */
[----:B------:R-:W-:Y:S01]  /*f2f0*/  IMAD.MOV.U32 R170, RZ, RZ, R169 ;  /* 0x000000ffffaa7224 */ /* 0x000fe200078e00a9 */
[----:B--2---:R1:W-:Y:S04]  /*f300*/  STL [R1+0x818], R252 ;  /* 0x000818fc01007387 */ /* 0x0043e80000100800 */
.L_x_20030:
[----:B-1----:R-:W-:Y:S05]  /*f310*/  BSYNC B1 ;  /* 0x0000000000017941 */ /* 0x002fea0003800000 */
.L_x_20028:
        /* <DEDUP_REMOVED lines=11> */
.L_x_20032:
[----:B-1----:R-:W2:Y:S04]  /*f3d0*/  LDL.LU R169, [R1+0x818] ;  /* 0x0008180001a97983 */ /* 0x002ea80000300800 */
[----:B------:R1:W5:Y:S01]  /*f3e0*/  LDL.LU R252, [R1+0x810] ;  /* 0x0008100001fc7983 */ /* 0x0003620000300800 */
[----:B------:R-:W-:-:S03]  /*f3f0*/  IMAD.MOV.U32 R45, RZ, RZ, R44 ;  /* 0x000000ffff2d7224 */ /* 0x000fc600078e002c */
[----:B--2---:R2:W-:Y:S02]  /*f400*/  STL [R1+0x814], R169 ;  /* 0x000814a901007387 */ /* 0x0045e40000100800 */
[----:B--2---:R-:W-:Y:S02]  /*f410*/  IMAD.MOV.U32 R169, RZ, RZ, R168 ;  /* 0x000000ffffa97224 */ /* 0x004fe400078e00a8 */
.L_x_20033:
[----:B-1----:R-:W-:Y:S05]  /*f420*/  BSYNC B1 ;  /* 0x0000000000017941 */ /* 0x002fea0003800000 */
.L_x_20031:
        /* <DEDUP_REMOVED lines=11> */
.L_x_20035:
[----:B-1----:R1:W-:Y:S04]  /*f4e0*/  STL [R1+0x810], R252 ;  /* 0x000810fc01007387 */ /* 0x0023e80000100800 */
[----:B-1----:R-:W2:Y:S01]  /*f4f0*/  LDL.LU R252, [R1+0x814] ;  /* 0x0008140001fc7983 */ /* 0x002ea20000300800 */
[----:B------:R-:W-:Y:S02]  /*f500*/  IMAD.MOV.U32 R44, RZ, RZ, R51 ;  /* 0x000000ffff2c7224 */ /* 0x000fe400078e0033 */
[----:B------:R-:W-:Y:S01]  /*f510*/  IMAD.MOV.U32 R168, RZ, RZ, R175 ;  /* 0x000000ffffa87224 */ /* 0x000fe200078e00af */
[----:B--2---:R1:W-:Y:S04]  /*f520*/  STL [R1+0x818], R252 ;  /* 0x000818fc01007387 */ /* 0x0043e80000100800 */
.L_x_20036:
[----:B-1----:R-:W-:Y:S05]  /*f530*/  BSYNC B1 ;  /* 0x0000000000017941 */ /* 0x002fea0003800000 */
.L_x_20034:
        /* <DEDUP_REMOVED lines=11> */
.L_x_20038:
[----:B-1----:R-:W2:Y:S04]  /*f5f0*/  LDL.LU R175, [R1+0x818] ;  /* 0x0008180001af7983 */ /* 0x002ea80000300800 */
[----:B------:R1:W5:Y:S01]  /*f600*/  LDL.LU R252, [R1+0x810] ;  /* 0x0008100001fc7983 */ /* 0x0003620000300800 */
[----:B------:R-:W-:-:S03]  /*f610*/  IMAD.MOV.U32 R51, RZ, RZ, R50 ;  /* 0x000000ffff337224 */ /* 0x000fc600078e0032 */
[----:B--2---:R2:W-:Y:S02]  /*f620*/  STL [R1+0x814], R175 ;  /* 0x000814af01007387 */ /* 0x0045e40000100800 */
[----:B--2---:R-:W-:Y:S02]  /*f630*/  IMAD.MOV.U32 R175, RZ, RZ, R174 ;  /* 0x000000ffffaf7224 */ /* 0x004fe400078e00ae */
.L_x_20039:
[----:B-1----:R-:W-:Y:S05]  /*f640*/  BSYNC B1 ;  /* 0x0000000000017941 */ /* 0x002fea0003800000 */
.L_x_20037:
        /* <DEDUP_REMOVED lines=11> */
.L_x_20041:
[----:B-1----:R1:W-:Y:S04]  /*f700*/  STL [R1+0x810], R252 ;  /* 0x000810fc01007387 */ /* 0x0023e80000100800 */
[----:B-1----:R-:W2:Y:S01]  /*f710*/  LDL.LU R252, [R1+0x814] ;  /* 0x0008140001fc7983 */ /* 0x002ea20000300800 */
[----:B------:R-:W-:Y:S02]  /*f720*/  IMAD.MOV.U32 R50, RZ, RZ, R49 ;  /* 0x000000ffff327224 */ /* 0x000fe400078e0031 */
[----:B------:R-:W-:Y:S01]  /*f730*/  IMAD.MOV.U32 R174, RZ, RZ, R173 ;  /* 0x000000ffffae7224 */ /* 0x000fe200078e00ad */
[----:B--2---:R1:W-:Y:S04]  /*f740*/  STL [R1+0x818], R252 ;  /* 0x000818fc01007387 */ /* 0x0043e80000100800 */
.L_x_20042:
[----:B-1----:R-:W-:Y:S05]  /*f750*/  BSYNC B1 ;  /* 0x0000000000017941 */ /* 0x002fea0003800000 */
.L_x_20040:
        /* <DEDUP_REMOVED lines=11> */
.L_x_20044:
[----:B-1----:R-:W2:Y:S04]  /*f810*/  LDL.LU R173, [R1+0x818] ;  /* 0x0008180001ad7983 */ /* 0x002ea80000300800 */
[----:B------:R1:W5:Y:S01]  /*f820*/  LDL.LU R252, [R1+0x810] ;  /* 0x0008100001fc7983 */ /* 0x0003620000300800 */
[----:B------:R-:W-:-:S03]  /*f830*/  IMAD.MOV.U32 R49, RZ, RZ, R48 ;  /* 0x000000ffff317224 */ /* 0x000fc600078e0030 */
[----:B--2---:R2:W-:Y:S02]  /*f840*/  STL [R1+0x814], R173 ;  /* 0x000814ad01007387 */ /* 0x0045e40000100800 */
[----:B--2---:R-:W-:Y:S02]  /*f850*/  IMAD.MOV.U32 R173, RZ, RZ, R172 ;  /* 0x000000ffffad7224 */ /* 0x004fe400078e00ac */
.L_x_20045:
[----:B-1----:R-:W-:Y:S05]  /*f860*/  BSYNC B1 ;  /* 0x0000000000017941 */ /* 0x002fea0003800000 */
.L_x_20043:
        /* <DEDUP_REMOVED lines=11> */
.L_x_20047:
[----:B-1----:R1:W-:Y:S04]  /*f920*/  STL [R1+0x810], R252 ;  /* 0x000810fc01007387 */ /* 0x0023e80000100800 */
[----:B-1----:R-:W2:Y:S01]  /*f930*/  LDL.LU R252, [R1+0x814] ;  /* 0x0008140001fc7983 */ /* 0x002ea20000300800 */
[----:B------:R-:W-:Y:S02]  /*f940*/  IMAD.MOV.U32 R48, RZ, RZ, R55 ;  /* 0x000000ffff307224 */ /* 0x000fe400078e0037 */
[----:B------:R-:W-:Y:S01]  /*f950*/  IMAD.MOV.U32 R172, RZ, RZ, R179 ;  /* 0x000000ffffac7224 */ /* 0x000fe200078e00b3 */
[----:B--2---:R1:W-:Y:S04]  /*f960*/  STL [R1+0x818], R252 ;  /* 0x000818fc01007387 */ /* 0x0043e80000100800 */
.L_x_20048:
[----:B-1----:R-:W-:Y:S05]  /*f970*/  BSYNC B1 ;  /* 0x0000000000017941 */ /* 0x002fea0003800000 */
.L_x_20046:
        /* <DEDUP_REMOVED lines=11> */
.L_x_20050:
[----:B-1----:R-:W2:Y:S04]  /*fa30*/  LDL.LU R179, [R1+0x818] ;  /* 0x0008180001b37983 */ /* 0x002ea80000300800 */
[----:B------:R1:W5:Y:S01]  /*fa40*/  LDL.LU R252, [R1+0x810] ;  /* 0x0008100001fc7983 */ /* 0x0003620000300800 */
[----:B------:R-:W-:-:S03]  /*fa50*/  IMAD.MOV.U32 R55, RZ, RZ, R54 ;  /* 0x000000ffff377224 */ /* 0x000fc600078e0036 */
[----:B--2---:R2:W-:Y:S02]  /*fa60*/  STL [R1+0x814], R179 ;  /* 0x000814b301007387 */ /* 0x0045e40000100800 */
[----:B--2---:R-:W-:Y:S02]  /*fa70*/  IMAD.MOV.U32 R179, RZ, RZ, R178 ;  /* 0x000000ffffb37224 */ /* 0x004fe400078e00b2 */
.L_x_20051:
[----:B-1----:R-:W-:Y:S05]  /*fa80*/  BSYNC B1 ;  /* 0x0000000000017941 */ /* 0x002fea0003800000 */
.L_x_20049:
        /* <DEDUP_REMOVED lines=11> */
.L_x_20053:
[----:B-1----:R1:W-:Y:S04]  /*fb40*/  STL [R1+0x810], R252 ;  /* 0x000810fc01007387 */ /* 0x0023e80000100800 */
[----:B-1----:R-:W2:Y:S01]  /*fb50*/  LDL.LU R252, [R1+0x814] ;  /* 0x0008140001fc7983 */ /* 0x002ea20000300800 */
[----:B------:R-:W-:Y:S02]  /*fb60*/  IMAD.MOV.U32 R54, RZ, RZ, R53 ;  /* 0x000000ffff367224 */ /* 0x000fe400078e0035 */
[----:B------:R-:W-:Y:S01]  /*fb70*/  IMAD.MOV.U32 R178, RZ, RZ, R177 ;  /* 0x000000ffffb27224 */ /* 0x000fe200078e00b1 */
[----:B--2---:R1:W-:Y:S04]  /*fb80*/  STL [R1+0x818], R252 ;  /* 0x000818fc01007387 */ /* 0x0043e80000100800 */
.L_x_20054:
[----:B-1----:R-:W-:Y:S05]  /*fb90*/  BSYNC B1 ;  /* 0x0000000000017941 */ /* 0x002fea0003800000 */
.L_x_20052:
        /* <DEDUP_REMOVED lines=11> */
.L_x_20056:
[----:B-1----:R-:W2:Y:S04]  /*fc50*/  LDL.LU R177, [R1+0x818] ;  /* 0x0008180001b17983 */ /* 0x002ea80000300800 */
[----:B------:R1:W5:Y:S01]  /*fc60*/  LDL.LU R252, [R1+0x810] ;  /* 0x0008100001fc7983 */ /* 0x0003620000300800 */
[----:B------:R-:W-:-:S03]  /*fc70*/  IMAD.MOV.U32 R53, RZ, RZ, R52 ;  /* 0x000000ffff357224 */ /* 0x000fc600078e0034 */
[----:B--2---:R2:W-:Y:S02]  /*fc80*/  STL [R1+0x814], R177 ;  /* 0x000814b101007387 */ /* 0x0045e40000100800 */
[----:B--2---:R-:W-:Y:S02]  /*fc90*/  IMAD.MOV.U32 R177, RZ, RZ, R176 ;  /* 0x000000ffffb17224 */ /* 0x004fe400078e00b0 */
.L_x_20057:
[----:B-1----:R-:W-:Y:S05]  /*fca0*/  BSYNC B1 ;  /* 0x0000000000017941 */ /* 0x002fea0003800000 */
.L_x_20055:
        /* <DEDUP_REMOVED lines=11> */
.L_x_20059:
[----:B-1----:R1:W-:Y:S04]  /*fd60*/  STL [R1+0x810], R252 ;  /* 0x000810fc01007387 */ /* 0x0023e80000100800 */
[----:B-1----:R-:W2:Y:S01]  /*fd70*/  LDL.LU R252, [R1+0x814] ;  /* 0x0008140001fc7983 */ /* 0x002ea20000300800 */
[----:B------:R-:W-:Y:S02]  /*fd80*/  IMAD.MOV.U32 R52, RZ, RZ, R59 ;  /* 0x000000ffff347224 */ /* 0x000fe400078e003b */
[----:B------:R-:W-:Y:S01]  /*fd90*/  IMAD.MOV.U32 R176, RZ, RZ, R183 ;  /* 0x000000ffffb07224 */ /* 0x000fe200078e00b7 */
[----:B--2---:R1:W-:Y:S04]  /*fda0*/  STL [R1+0x818], R252 ;  /* 0x000818fc01007387 */ /* 0x0043e80000100800 */
.L_x_20060:
[----:B-1----:R-:W-:Y:S05]  /*fdb0*/  BSYNC B1 ;  /* 0x0000000000017941 */ /* 0x002fea0003800000 */
.L_x_20058:
        /* <DEDUP_REMOVED lines=11> */
.L_x_20062:
[----:B-1----:R-:W2:Y:S04]  /*fe70*/  LDL.LU R183, [R1+0x818] ;  /* 0x0008180001b77983 */ /* 0x002ea80000300800 */
[----:B------:R1:W5:Y:S01]  /*fe80*/  LDL.LU R252, [R1+0x810] ;  /* 0x0008100001fc7983 */ /* 0x0003620000300800 */
[----:B------:R-:W-:-:S03]  /*fe90*/  IMAD.MOV.U32 R59, RZ, RZ, R58 ;  /* 0x000000ffff3b7224 */ /* 0x000fc600078e003a */
[----:B--2---:R2:W-:Y:S02]  /*fea0*/  STL [R1+0x814], R183 ;  /* 0x000814b701007387 */ /* 0x0045e40000100800 */
[----:B--2---:R-:W-:Y:S02]  /*feb0*/  IMAD.MOV.U32 R183, RZ, RZ, R182 ;  /* 0x000000ffffb77224 */ /* 0x004fe400078e00b6 */
.L_x_20063:
[----:B-1----:R-:W-:Y:S05]  /*fec0*/  BSYNC B1 ;  /* 0x0000000000017941 */ /* 0x002fea0003800000 */
.L_x_20061:
        /* <DEDUP_REMOVED lines=11> */
.L_x_20065:
[----:B-1----:R1:W-:Y:S04]  /*ff80*/  STL [R1+0x810], R252 ;  /* 0x000810fc01007387 */ /* 0x0023e80000100800 */
[----:B-1----:R-:W2:Y:S01]  /*ff90*/  LDL.LU R252, [R1+0x814] ;  /* 0x0008140001fc7983 */ /* 0x002ea20000300800 */
[----:B------:R-:W-:Y:S02]  /*ffa0*/  IMAD.MOV.U32 R58, RZ, RZ, R57 ;  /* 0x000000ffff3a7224 */ /* 0x000fe400078e0039 */
[----:B------:R-:W-:Y:S01]  /*ffb0*/  IMAD.MOV.U32 R182, RZ, RZ, R181 ;  /* 0x000000ffffb67224 */ /* 0x000fe200078e00b5 */
[----:B--2---:R1:W-:Y:S04]  /*ffc0*/  STL [R1+0x818], R252 ;  /* 0x000818fc01007387 */ /* 0x0043e80000100800 */
.L_x_20066:
[----:B-1----:R-:W-:Y:S05]  /*ffd0*/  BSYNC B1 ;  /* 0x0000000000017941 */ /* 0x002fea0003800000 */
.L_x_20064:
        /* <DEDUP_REMOVED lines=11> */
.L_x_20068:
[----:B-1----:R-:W2:Y:S04]  /*10090*/  LDL.LU R181, [R1+0x818] ;  /* 0x0008180001b57983 */ /* 0x002ea80000300800 */
[----:B------:R1:W5:Y:S01]  /*100a0*/  LDL.LU R252, [R1+0x810] ;  /* 0x0008100001fc7983 */ /* 0x0003620000300800 */
[----:B------:R-:W-:-:S03]  /*100b0*/  IMAD.MOV.U32 R57, RZ, RZ, R56 ;  /* 0x000000ffff397224 */ /* 0x000fc600078e0038 */
[----:B--2---:R2:W-:Y:S02]  /*100c0*/  STL [R1+0x814], R181 ;  /* 0x000814b501007387 */ /* 0x0045e40000100800 */
[----:B--2---:R-:W-:Y:S02]  /*100d0*/  IMAD.MOV.U32 R181, RZ, RZ, R180 ;  /* 0x000000ffffb57224 */ /* 0x004fe400078e00b4 */
.L_x_20069:
[----:B-1----:R-:W-:Y:S05]  /*100e0*/  BSYNC B1 ;  /* 0x0000000000017941 */ /* 0x002fea0003800000 */
.L_x_20067:
        /* <DEDUP_REMOVED lines=11> */
.L_x_20071:
[----:B-1----:R1:W-:Y:S04]  /*101a0*/  STL [R1+0x810], R252 ;  /* 0x000810fc01007387 */ /* 0x0023e80000100800 */
[----:B-1----:R-:W2:Y:S01]  /*101b0*/  LDL.LU R252, [R1+0x814] ;  /* 0x0008140001fc7983 */ /* 0x002ea20000300800 */
[----:B------:R-:W-:Y:S02]  /*101c0*/  IMAD.MOV.U32 R56, RZ, RZ, R63 ;  /* 0x000000ffff387224 */ /* 0x000fe400078e003f */
[----:B------:R-:W-:Y:S01]  /*101d0*/  IMAD.MOV.U32 R180, RZ, RZ, R187 ;  /* 0x000000ffffb47224 */ /* 0x000fe200078e00bb */
[----:B--2---:R1:W-:Y:S04]  /*101e0*/  STL [R1+0x818], R252 ;  /* 0x000818fc01007387 */ /* 0x0043e80000100800 */
.L_x_20072:
[----:B-1----:R-:W-:Y:S05]  /*101f0*/  BSYNC B1 ;  /* 0x0000000000017941 */ /* 0x002fea0003800000 */
.L_x_20070:
        /* <DEDUP_REMOVED lines=11> */
.L_x_20074:
[----:B-1----:R-:W2:Y:S04]  /*102b0*/  LDL.LU R187, [R1+0x818] ;  /* 0x0008180001bb7983 */ /* 0x002ea80000300800 */
[----:B------:R1:W5:Y:S01]  /*102c0*/  LDL.LU R252, [R1+0x810] ;  /* 0x0008100001fc7983 */ /* 0x0003620000300800 */
[----:B------:R-:W-:-:S03]  /*102d0*/  IMAD.MOV.U32 R63, RZ, RZ, R62 ;  /* 0x000000ffff3f7224 */ /* 0x000fc600078e003e */
[----:B--2---:R2:W-:Y:S02]  /*102e0*/  STL [R1+0x814], R187 ;  /* 0x000814bb01007387 */ /* 0x0045e40000100800 */
[----:B--2---:R-:W-:Y:S02]  /*102f0*/  IMAD.MOV.U32 R187, RZ, RZ, R186 ;  /* 0x000000ffffbb7224 */ /* 0x004fe400078e00ba */
.L_x_20075:
[----:B-1----:R-:W-:Y:S05]  /*10300*/  BSYNC B1 ;  /* 0x0000000000017941 */ /* 0x002fea0003800000 */
.L_x_20073:
        /* <DEDUP_REMOVED lines=11> */
.L_x_20077:
[----:B-1----:R1:W-:Y:S04]  /*103c0*/  STL [R1+0x810], R252 ;  /* 0x000810fc01007387 */ /* 0x0023e80000100800 */
[----:B-1----:R-:W2:Y:S01]  /*103d0*/  LDL.LU R252, [R1+0x814] ;  /* 0x0008140001fc7983 */ /* 0x002ea20000300800 */
[----:B------:R-:W-:Y:S02]  /*103e0*/  IMAD.MOV.U32 R62, RZ, RZ, R61 ;  /* 0x000000ffff3e7224 */ /* 0x000fe400078e003d */
[----:B------:R-:W-:Y:S01]  /*103f0*/  IMAD.MOV.U32 R186, RZ, RZ, R185 ;  /* 0x000000ffffba7224 */ /* 0x000fe200078e00b9 */
[----:B--2---:R1:W-:Y:S04]  /*10400*/  STL [R1+0x818], R252 ;  /* 0x000818fc01007387 */ /* 0x0043e80000100800 */
.L_x_20078:
[----:B-1----:R-:W-:Y:S05]  /*10410*/  BSYNC B1 ;  /* 0x0000000000017941 */ /* 0x002fea0003800000 */
.L_x_20076:
        /* <DEDUP_REMOVED lines=11> */
.L_x_20080:
[----:B-1----:R-:W2:Y:S04]  /*104d0*/  LDL.LU R185, [R1+0x818] ;  /* 0x0008180001b97983 */ /* 0x002ea80000300800 */
[----:B------:R1:W5:Y:S01]  /*104e0*/  LDL.LU R252, [R1+0x810] ;  /* 0x0008100001fc7983 */ /* 0x0003620000300800 */
[----:B------:R-:W-:-:S03]  /*104f0*/  IMAD.MOV.U32 R61, RZ, RZ, R60 ;  /* 0x000000ffff3d7224 */ /* 0x000fc600078e003c */
[----:B--2---:R2:W-:Y:S02]  /*10500*/  STL [R1+0x814], R185 ;  /* 0x000814b901007387 */ /* 0x0045e40000100800 */
[----:B--2---:R-:W-:Y:S02]  /*10510*/  IMAD.MOV.U32 R185, RZ, RZ, R184 ;  /* 0x000000ffffb97224 */ /* 0x004fe400078e00b8 */
.L_x_20081:
[----:B-1----:R-:W-:Y:S05]  /*10520*/  BSYNC B1 ;  /* 0x0000000000017941 */ /* 0x002fea0003800000 */
.L_x_20079:
        /* <DEDUP_REMOVED lines=11> */
.L_x_20083:
[----:B-1----:R1:W-:Y:S04]  /*105e0*/  STL [R1+0x810], R252 ;  /* 0x000810fc01007387 */ /* 0x0023e80000100800 */
[----:B-1----:R-:W2:Y:S01]  /*105f0*/  LDL.LU R252, [R1+0x814] ;  /* 0x0008140001fc7983 */ /* 0x002ea20000300800 */
[----:B------:R-:W-:Y:S02]  /*10600*/  IMAD.MOV.U32 R60, RZ, RZ, R67 ;  /* 0x000000ffff3c7224 */ /* 0x000fe400078e0043 */
[----:B------:R-:W-:Y:S01]  /*10610*/  IMAD.MOV.U32 R184, RZ, RZ, R191 ;  /* 0x000000ffffb87224 */ /* 0x000fe200078e00bf */
[----:B--2---:R1:W-:Y:S04]  /*10620*/  STL [R1+0x818], R252 ;  /* 0x000818fc01007387 */ /* 0x0043e80000100800 */
.L_x_20084:
[----:B-1----:R-:W-:Y:S05]  /*10630*/  BSYNC B1 ;  /* 0x0000000000017941 */ /* 0x002fea0003800000 */
.L_x_20082:
        /* <DEDUP_REMOVED lines=11> */
.L_x_20086:
[----:B-1----:R-:W2:Y:S04]  /*106f0*/  LDL.LU R191, [R1+0x818] ;  /* 0x0008180001bf7983 */ /* 0x002ea80000300800 */
[----:B------:R1:W5:Y:S01]  /*10700*/  LDL.LU R252, [R1+0x810] ;  /* 0x0008100001fc7983 */ /* 0x0003620000300800 */
[----:B------:R-:W-:-:S03]  /*10710*/  IMAD.MOV.U32 R67, RZ, RZ, R66 ;  /* 0x000000ffff437224 */ /* 0x000fc600078e0042 */
[----:B--2---:R2:W-:Y:S02]  /*10720*/  STL [R1+0x814], R191 ;  /* 0x000814bf01007387 */ /* 0x0045e40000100800 */
[----:B--2---:R-:W-:Y:S02]  /*10730*/  IMAD.MOV.U32 R191, RZ, RZ, R190 ;  /* 0x000000ffffbf7224 */ /* 0x004fe400078e00be */
.L_x_20087:
[----:B-1----:R-:W-:Y:S05]  /*10740*/  BSYNC B1 ;  /* 0x0000000000017941 */ /* 0x002fea0003800000 */
.L_x_20085:
        /* <DEDUP_REMOVED lines=11> */
.L_x_20089:
[----:B-1----:R1:W-:Y:S04]  /*10800*/  STL [R1+0x810], R252 ;  /* 0x000810fc01007387 */ /* 0x0023e80000100800 */
[----:B-1----:R-:W2:Y:S01]  /*10810*/  LDL.LU R252, [R1+0x814] ;  /* 0x0008140001fc7983 */ /* 0x002ea20000300800 */
[----:B------:R-:W-:Y:S02]  /*10820*/  IMAD.MOV.U32 R66, RZ, RZ, R65 ;  /* 0x000000ffff427224 */ /* 0x000fe400078e0041 */
[----:B------:R-:W-:Y:S01]  /*10830*/  IMAD.MOV.U32 R190, RZ, RZ, R189 ;  /* 0x000000ffffbe7224 */ /* 0x000fe200078e00bd */
[----:B--2---:R1:W-:Y:S04]  /*10840*/  STL [R1+0x818], R252 ;  /* 0x000818fc01007387 */ /* 0x0043e80000100800 */
.L_x_20090:
[----:B-1----:R-:W-:Y:S05]  /*10850*/  BSYNC B1 ;  /* 0x0000000000017941 */ /* 0x002fea0003800000 */
.L_x_20088:
        /* <DEDUP_REMOVED lines=11> */
.L_x_20092:
[----:B-1----:R-:W2:Y:S04]  /*10910*/  LDL.LU R189, [R1+0x818] ;  /* 0x0008180001bd7983 */ /* 0x002ea80000300800 */
[----:B------:R1:W5:Y:S01]  /*10920*/  LDL.LU R252, [R1+0x810] ;  /* 0x0008100001fc7983 */ /* 0x0003620000300800 */
[----:B------:R-:W-:-:S03]  /*10930*/  IMAD.MOV.U32 R65, RZ, RZ, R64 ;  /* 0x000000ffff417224 */ /* 0x000fc600078e0040 */
[----:B--2---:R2:W-:Y:S02]  /*10940*/  STL [R1+0x814], R189 ;  /* 0x000814bd01007387 */ /* 0x0045e40000100800 */
[----:B--2---:R-:W-:Y:S02]  /*10950*/  IMAD.MOV.U32 R189, RZ, RZ, R188 ;  /* 0x000000ffffbd7224 */ /* 0x004fe400078e00bc */
.L_x_20093:
[----:B-1----:R-:W-:Y:S05]  /*10960*/  BSYNC B1 ;  /* 0x0000000000017941 */ /* 0x002fea0003800000 */
.L_x_20091:
        /* <DEDUP_REMOVED lines=11> */
.L_x_20095:
[----:B-1----:R1:W-:Y:S04]  /*10a20*/  STL [R1+0x810], R252 ;  /* 0x000810fc01007387 */ /* 0x0023e80000100800 */
[----:B-1----:R-:W2:Y:S01]  /*10a30*/  LDL.LU R252, [R1+0x814] ;  /* 0x0008140001fc7983 */ /* 0x002ea20000300800 */
[----:B------:R-:W-:Y:S02]  /*10a40*/  IMAD.MOV.U32 R64, RZ, RZ, R71 ;  /* 0x000000ffff407224 */ /* 0x000fe400078e0047 */
[----:B------:R-:W-:Y:S01]  /*10a50*/  IMAD.MOV.U32 R188, RZ, RZ, R195 ;  /* 0x000000ffffbc7224 */ /* 0x000fe200078e00c3 */
[----:B--2---:R1:W-:Y:S04]  /*10a60*/  STL [R1+0x818], R252 ;  /* 0x000818fc01007387 */ /* 0x0043e80000100800 */
.L_x_20096:
[----:B-1----:R-:W-:Y:S05]  /*10a70*/  BSYNC B1 ;  /* 0x0000000000017941 */ /* 0x002fea0003800000 */
.L_x_20094:
        /* <DEDUP_REMOVED lines=11> */
.L_x_20098:
[----:B-1----:R-:W2:Y:S04]  /*10b30*/  LDL.LU R195, [R1+0x818] ;  /* 0x0008180001c37983 */ /* 0x002ea80000300800 */
[----:B------:R1:W5:Y:S01]  /*10b40*/  LDL.LU R252, [R1+0x810] ;  /* 0x0008100001fc7983 */ /* 0x0003620000300800 */
[----:B------:R-:W-:-:S03]  /*10b50*/  IMAD.MOV.U32 R71, RZ, RZ, R70 ;  /* 0x000000ffff477224 */ /* 0x000fc600078e0046 */
[----:B--2---:R2:W-:Y:S02]  /*10b60*/  STL [R1+0x814], R195 ;  /* 0x000814c301007387 */ /* 0x0045e40000100800 */
[----:B--2---:R-:W-:Y:S02]  /*10b70*/  IMAD.MOV.U32 R195, RZ, RZ, R194 ;  /* 0x000000ffffc37224 */ /* 0x004fe400078e00c2 */
.L_x_20099:
[----:B-1----:R-:W-:Y:S05]  /*10b80*/  BSYNC B1 ;  /* 0x0000000000017941 */ /* 0x002fea0003800000 */
.L_x_20097:
        /* <DEDUP_REMOVED lines=11> */
.L_x_20101:
[----:B-1----:R1:W-:Y:S04]  /*10c40*/  STL [R1+0x810], R252 ;  /* 0x000810fc01007387 */ /* 0x0023e80000100800 */
[----:B-1----:R-:W2:Y:S01]  /*10c50*/  LDL.LU R252, [R1+0x814] ;  /* 0x0008140001fc7983 */ /* 0x002ea20000300800 */
[----:B------:R-:W-:Y:S02]  /*10c60*/  IMAD.MOV.U32 R70, RZ, RZ, R69 ;  /* 0x000000ffff467224 */ /* 0x000fe400078e0045 */
[----:B------:R-:W-:Y:S01]  /*10c70*/  IMAD.MOV.U32 R194, RZ, RZ, R193 ;  /* 0x000000ffffc27224 */ /* 0x000fe200078e00c1 */
[----:B--2---:R1:W-:Y:S04]  /*10c80*/  STL [R1+0x818], R252 ;  /* 0x000818fc01007387 */ /* 0x0043e80000100800 */
.L_x_20102:
[----:B-1----:R-:W-:Y:S05]  /*10c90*/  BSYNC B1 ;  /* 0x0000000000017941 */ /* 0x002fea0003800000 */
.L_x_20100:
        /* <DEDUP_REMOVED lines=11> */
.L_x_20104:
[----:B-1----:R-:W2:Y:S04]  /*10d50*/  LDL.LU R193, [R1+0x818] ;  /* 0x0008180001c17983 */ /* 0x002ea80000300800 */
[----:B------:R1:W5:Y:S01]  /*10d60*/  LDL.LU R252, [R1+0x810] ;  /* 0x0008100001fc7983 */ /* 0x0003620000300800 */
[----:B------:R-:W-:-:S03]  /*10d70*/  IMAD.MOV.U32 R69, RZ, RZ, R68 ;  /* 0x000000ffff457224 */ /* 0x000fc600078e0044 */
[----:B--2---:R2:W-:Y:S02]  /*10d80*/  STL [R1+0x814], R193 ;  /* 0x000814c101007387 */ /* 0x0045e40000100800 */
[----:B--2---:R-:W-:Y:S02]  /*10d90*/  IMAD.MOV.U32 R193, RZ, RZ, R192 ;  /* 0x000000ffffc17224 */ /* 0x004fe400078e00c0 */
.L_x_20105:
[----:B-1----:R-:W-:Y:S05]  /*10da0*/  BSYNC B1 ;  /* 0x0000000000017941 */ /* 0x002fea0003800000 */
.L_x_20103:
        /* <DEDUP_REMOVED lines=11> */
.L_x_20107:
[----:B-1----:R1:W-:Y:S04]  /*10e60*/  STL [R1+0x810], R252 ;  /* 0x000810fc01007387 */ /* 0x0023e80000100800 */
[----:B-1----:R-:W2:Y:S01]  /*10e70*/  LDL.LU R252, [R1+0x814] ;  /* 0x0008140001fc7983 */ /* 0x002ea20000300800 */
[----:B------:R-:W-:Y:S02]  /*10e80*/  IMAD.MOV.U32 R68, RZ, RZ, R75 ;  /* 0x000000ffff447224 */ /* 0x000fe400078e004b */
[----:B------:R-:W-:Y:S01]  /*10e90*/  IMAD.MOV.U32 R192, RZ, RZ, R199 ;  /* 0x000000ffffc07224 */ /* 0x000fe200078e00c7 */
[----:B--2---:R1:W-:Y:S04]  /*10ea0*/  STL [R1+0x818], R252 ;  /* 0x000818fc01007387 */ /* 0x0043e80000100800 */
.L_x_20108:
[----:B-1----:R-:W-:Y:S05]  /*10eb0*/  BSYNC B1 ;  /* 0x0000000000017941 */ /* 0x002fea0003800000 */
.L_x_20106:
        /* <DEDUP_REMOVED lines=11> */
.L_x_20110:
[----:B-1----:R-:W2:Y:S04]  /*10f70*/  LDL.LU R199, [R1+0x818] ;  /* 0x0008180001c77983 */ /* 0x002ea80000300800 */
[----:B------:R1:W5:Y:S01]  /*10f80*/  LDL.LU R252, [R1+0x810] ;  /* 0x0008100001fc7983 */ /* 0x0003620000300800 */
[----:B------:R-:W-:-:S03]  /*10f90*/  IMAD.MOV.U32 R75, RZ, RZ, R74 ;  /* 0x000000ffff4b7224 */ /* 0x000fc600078e004a */
[----:B--2---:R2:W-:Y:S02]  /*10fa0*/  STL [R1+0x814], R199 ;  /* 0x000814c701007387 */ /* 0x0045e40000100800 */
[----:B--2---:R-:W-:Y:S02]  /*10fb0*/  IMAD.MOV.U32 R199, RZ, RZ, R198 ;  /* 0x000000ffffc77224 */ /* 0x004fe400078e00c6 */
.L_x_20111:
[----:B-1----:R-:W-:Y:S05]  /*10fc0*/  BSYNC B1 ;  /* 0x0000000000017941 */ /* 0x002fea0003800000 */
.L_x_20109:
        /* <DEDUP_REMOVED lines=11> */
.L_x_20113:
[----:B-1----:R1:W-:Y:S04]  /*11080*/  STL [R1+0x810], R252 ;  /* 0x000810fc01007387 */ /* 0x0023e80000100800 */
[----:B-1----:R-:W2:Y:S01]  /*11090*/  LDL.LU R252, [R1+0x814] ;  /* 0x0008140001fc7983 */ /* 0x002ea20000300800 */
[----:B------:R-:W-:Y:S02]  /*110a0*/  IMAD.MOV.U32 R74, RZ, RZ, R73 ;  /* 0x000000ffff4a7224 */ /* 0x000fe400078e0049 */
[----:B------:R-:W-:Y:S01]  /*110b0*/  IMAD.MOV.U32 R198, RZ, RZ, R197 ;  /* 0x000000ffffc67224 */ /* 0x000fe200078e00c5 */
[----:B--2---:R1:W-:Y:S04]  /*110c0*/  STL [R1+0x818], R252 ;  /* 0x000818fc01007387 */ /* 0x0043e80000100800 */
.L_x_20114:
[----:B-1----:R-:W-:Y:S05]  /*110d0*/  BSYNC B1 ;  /* 0x0000000000017941 */ /* 0x002fea0003800000 */
.L_x_20112:
        /* <DEDUP_REMOVED lines=11> */
.L_x_20116:
[----:B-1----:R-:W2:Y:S04]  /*11190*/  LDL.LU R197, [R1+0x818] ;  /* 0x0008180001c57983 */ /* 0x002ea80000300800 */
[----:B------:R1:W5:Y:S01]  /*111a0*/  LDL.LU R252, [R1+0x810] ;  /* 0x0008100001fc7983 */ /* 0x0003620000300800 */
[----:B------:R-:W-:-:S03]  /*111b0*/  IMAD.MOV.U32 R73, RZ, RZ, R72 ;  /* 0x000000ffff497224 */ /* 0x000fc600078e0048 */
[----:B--2---:R2:W-:Y:S02]  /*111c0*/  STL [R1+0x814], R197 ;  /* 0x000814c501007387 */ /* 0x0045e40000100800 */
[----:B--2---:R-:W-:Y:S02]  /*111d0*/  IMAD.MOV.U32 R197, RZ, RZ, R196 ;  /* 0x000000ffffc57224 */ /* 0x004fe400078e00c4 */
.L_x_20117:
[----:B-1----:R-:W-:Y:S05]  /*111e0*/  BSYNC B1 ;  /* 0x0000000000017941 */ /* 0x002fea0003800000 */
.L_x_20115:
        /* <DEDUP_REMOVED lines=11> */
.L_x_20119:
[----:B-1----:R1:W-:Y:S04]  /*112a0*/  STL [R1+0x810], R252 ;  /* 0x000810fc01007387 */ /* 0x0023e80000100800 */
[----:B-1----:R-:W2:Y:S01]  /*112b0*/  LDL.LU R252, [R1+0x814] ;  /* 0x0008140001fc7983 */ /* 0x002ea20000300800 */
[----:B------:R-:W-:Y:S02]  /*112c0*/  IMAD.MOV.U32 R72, RZ, RZ, R79 ;  /* 0x000000ffff487224 */ /* 0x000fe400078e004f */
[----:B------:R-:W-:Y:S01]  /*112d0*/  IMAD.MOV.U32 R196, RZ, RZ, R203 ;  /* 0x000000ffffc47224 */ /* 0x000fe200078e00cb */
[----:B--2---:R1:W-:Y:S04]  /*112e0*/  STL [R1+0x818], R252 ;  /* 0x000818fc01007387 */ /* 0x0043e80000100800 */
.L_x_20120:
[----:B-1----:R-:W-:Y:S05]  /*112f0*/  BSYNC B1 ;  /* 0x0000000000017941 */ /* 0x002fea0003800000 */
.L_x_20118:
        /* <DEDUP_REMOVED lines=11> */
.L_x_20122:
[----:B-1----:R-:W2:Y:S04]  /*113b0*/  LDL.LU R203, [R1+0x818] ;  /* 0x0008180001cb7983 */ /* 0x002ea80000300800 */
[----:B------:R1:W5:Y:S01]  /*113c0*/  LDL.LU R252, [R1+0x810] ;  /* 0x0008100001fc7983 */ /* 0x0003620000300800 */
[----:B------:R-:W-:-:S03]  /*113d0*/  IMAD.MOV.U32 R79, RZ, RZ, R78 ;  /* 0x000000ffff4f7224 */ /* 0x000fc600078e004e */
[----:B--2---:R2:W-:Y:S02]  /*113e0*/  STL [R1+0x814], R203 ;  /* 0x000814cb01007387 */ /* 0x0045e40000100800 */
[----:B--2---:R-:W-:Y:S02]  /*113f0*/  IMAD.MOV.U32 R203, RZ, RZ, R202 ;  /* 0x000000ffffcb7224 */ /* 0x004fe400078e00ca */
.L_x_20123:
[----:B-1----:R-:W-:Y:S05]  /*11400*/  BSYNC B1 ;  /* 0x0000000000017941 */ /* 0x002fea0003800000 */
.L_x_20121:
        /* <DEDUP_REMOVED lines=11> */
.L_x_20125:
[----:B-1----:R1:W-:Y:S04]  /*114c0*/  STL [R1+0x810], R252 ;  /* 0x000810fc01007387 */ /* 0x0023e80000100800 */
[----:B-1----:R-:W2:Y:S01]  /*114d0*/  LDL.LU R252, [R1+0x814] ;  /* 0x0008140001fc7983 */ /* 0x002ea20000300800 */
[----:B------:R-:W-:Y:S02]  /*114e0*/  IMAD.MOV.U32 R78, RZ, RZ, R77 ;  /* 0x000000ffff4e7224 */ /* 0x000fe400078e004d */
[----:B------:R-:W-:Y:S01]  /*114f0*/  IMAD.MOV.U32 R202, RZ, RZ, R201 ;  /* 0x000000ffffca7224 */ /* 0x000fe200078e00c9 */
[----:B--2---:R1:W-:Y:S04]  /*11500*/  STL [R1+0x818], R252 ;  /* 0x000818fc01007387 */ /* 0x0043e80000100800 */
.L_x_20126:
[----:B-1----:R-:W-:Y:S05]  /*11510*/  BSYNC B1 ;  /* 0x0000000000017941 */ /* 0x002fea0003800000 */
.L_x_20124:
        /* <DEDUP_REMOVED lines=11> */
.L_x_20128:
[----:B-1----:R-:W2:Y:S04]  /*115d0*/  LDL.LU R201, [R1+0x818] ;  /* 0x0008180001c97983 */ /* 0x002ea80000300800 */
[----:B------:R1:W5:Y:S01]  /*115e0*/  LDL.LU R252, [R1+0x810] ;  /* 0x0008100001fc7983 */ /* 0x0003620000300800 */
[----:B------:R-:W-:-:S03]  /*115f0*/  IMAD.MOV.U32 R77, RZ, RZ, R76 ;  /* 0x000000ffff4d7224 */ /* 0x000fc600078e004c */
[----:B--2---:R2:W-:Y:S02]  /*11600*/  STL [R1+0x814], R201 ;  /* 0x000814c901007387 */ /* 0x0045e40000100800 */
[----:B--2---:R-:W-:Y:S02]  /*11610*/  IMAD.MOV.U32 R201, RZ, RZ, R200 ;  /* 0x000000ffffc97224 */ /* 0x004fe400078e00c8 */
.L_x_20129:
[----:B-1----:R-:W-:Y:S05]  /*11620*/  BSYNC B1 ;  /* 0x0000000000017941 */ /* 0x002fea0003800000 */
.L_x_20127:
        /* <DEDUP_REMOVED lines=11> */
.L_x_20131:
[----:B-1----:R1:W-:Y:S04]  /*116e0*/  STL [R1+0x810], R252 ;  /* 0x000810fc01007387 */ /* 0x0023e80000100800 */
[----:B-1----:R-:W2:Y:S01]  /*116f0*/  LDL.LU R252, [R1+0x814] ;  /* 0x0008140001fc7983 */ /* 0x002ea20000300800 */
[----:B------:R-:W-:Y:S02]  /*11700*/  IMAD.MOV.U32 R76, RZ, RZ, R83 ;  /* 0x000000ffff4c7224 */ /* 0x000fe400078e0053 */
[----:B------:R-:W-:Y:S01]  /*11710*/  IMAD.MOV.U32 R200, RZ, RZ, R207 ;  /* 0x000000ffffc87224 */ /* 0x000fe200078e00cf */
[----:B--2---:R1:W-:Y:S04]  /*11720*/  STL [R1+0x818], R252 ;  /* 0x000818fc01007387 */ /* 0x0043e80000100800 */
.L_x_20132:
[----:B-1----:R-:W-:Y:S05]  /*11730*/  BSYNC B1 ;  /* 0x0000000000017941 */ /* 0x002fea0003800000 */
.L_x_20130:
        /* <DEDUP_REMOVED lines=11> */
.L_x_20134:
[----:B-1----:R-:W2:Y:S04]  /*117f0*/  LDL.LU R207, [R1+0x818] ;  /* 0x0008180001cf7983 */ /* 0x002ea80000300800 */
[----:B------:R1:W5:Y:S01]  /*11800*/  LDL.LU R252, [R1+0x810] ;  /* 0x0008100001fc7983 */ /* 0x0003620000300800 */
[----:B------:R-:W-:-:S03]  /*11810*/  IMAD.MOV.U32 R83, RZ, RZ, R82 ;  /* 0x000000ffff537224 */ /* 0x000fc600078e0052 */
[----:B--2---:R2:W-:Y:S02]  /*11820*/  STL [R1+0x814], R207 ;  /* 0x000814cf01007387 */ /* 0x0045e40000100800 */
[----:B--2---:R-:W-:Y:S02]  /*11830*/  IMAD.MOV.U32 R207, RZ, RZ, R206 ;  /* 0x000000ffffcf7224 */ /* 0x004fe400078e00ce */
.L_x_20135:
[----:B-1----:R-:W-:Y:S05]  /*11840*/  BSYNC B1 ;  /* 0x0000000000017941 */ /* 0x002fea0003800000 */
.L_x_20133:
        /* <DEDUP_REMOVED lines=11> */
.L_x_20137:
[----:B-1----:R1:W-:Y:S04]  /*11900*/  STL [R1+0x810], R252 ;  /* 0x000810fc01007387 */ /* 0x0023e80000100800 */
[----:B-1----:R-:W2:Y:S01]  /*11910*/  LDL.LU R252, [R1+0x814] ;  /* 0x0008140001fc7983 */ /* 0x002ea20000300800 */
[----:B------:R-:W-:Y:S02]  /*11920*/  IMAD.MOV.U32 R82, RZ, RZ, R81 ;  /* 0x000000ffff527224 */ /* 0x000fe400078e0051 */
[----:B------:R-:W-:Y:S01]  /*11930*/  IMAD.MOV.U32 R206, RZ, RZ, R205 ;  /* 0x000000ffffce7224 */ /* 0x000fe200078e00cd */
[----:B--2---:R1:W-:Y:S04]  /*11940*/  STL [R1+0x818], R252 ;  /* 0x000818fc01007387 */ /* 0x0043e80000100800 */
.L_x_20138:
[----:B-1----:R-:W-:Y:S05]  /*11950*/  BSYNC B1 ;  /* 0x0000000000017941 */ /* 0x002fea0003800000 */
.L_x_20136:
        /* <DEDUP_REMOVED lines=11> */
.L_x_20140:
[----:B-1----:R-:W2:Y:S04]  /*11a10*/  LDL.LU R205, [R1+0x818] ;  /* 0x0008180001cd7983 */ /* 0x002ea80000300800 */
[----:B------:R1:W5:Y:S01]  /*11a20*/  LDL.LU R252, [R1+0x810] ;  /* 0x0008100001fc7983 */ /* 0x0003620000300800 */
[----:B------:R-:W-:-:S03]  /*11a30*/  IMAD.MOV.U32 R81, RZ, RZ, R80 ;  /* 0x000000ffff517224 */ /* 0x000fc600078e0050 */
[----:B--2---:R2:W-:Y:S02]  /*11a40*/  STL [R1+0x814], R205 ;  /* 0x000814cd01007387 */ /* 0x0045e40000100800 */
[----:B--2---:R-:W-:Y:S02]  /*11a50*/  IMAD.MOV.U32 R205, RZ, RZ, R204 ;  /* 0x000000ffffcd7224 */ /* 0x004fe400078e00cc */
.L_x_20141:
[----:B-1----:R-:W-:Y:S05]  /*11a60*/  BSYNC B1 ;  /* 0x0000000000017941 */ /* 0x002fea0003800000 */
.L_x_20139:
        /* <DEDUP_REMOVED lines=11> */
.L_x_20143:
[----:B-1----:R1:W-:Y:S04]  /*11b20*/  STL [R1+0x810], R252 ;  /* 0x000810fc01007387 */ /* 0x0023e80000100800 */
[----:B-1----:R-:W2:Y:S01]  /*11b30*/  LDL.LU R252, [R1+0x814] ;  /* 0x0008140001fc7983 */ /* 0x002ea20000300800 */
[----:B------:R-:W-:Y:S02]  /*11b40*/  IMAD.MOV.U32 R80, RZ, RZ, R87 ;  /* 0x000000ffff507224 */ /* 0x000fe400078e0057 */
[----:B------:R-:W-:Y:S01]  /*11b50*/  IMAD.MOV.U32 R204, RZ, RZ, R211 ;  /* 0x000000ffffcc7224 */ /* 0x000fe200078e00d3 */
[----:B--2---:R1:W-:Y:S04]  /*11b60*/  STL [R1+0x818], R252 ;  /* 0x000818fc01007387 */ /* 0x0043e80000100800 */
.L_x_20144:
[----:B-1----:R-:W-:Y:S05]  /*11b70*/  BSYNC B1 ;  /* 0x0000000000017941 */ /* 0x002fea0003800000 */
.L_x_20142:
        /* <DEDUP_REMOVED lines=11> */
.L_x_20146:
[----:B-1----:R-:W2:Y:S04]  /*11c30*/  LDL.LU R211, [R1+0x818] ;  /* 0x0008180001d37983 */ /* 0x002ea80000300800 */
[----:B------:R1:W5:Y:S01]  /*11c40*/  LDL.LU R252, [R1+0x810] ;  /* 0x0008100001fc7983 */ /* 0x0003620000300800 */
[----:B------:R-:W-:-:S03]  /*11c50*/  IMAD.MOV.U32 R87, RZ, RZ, R86 ;  /* 0x000000ffff577224 */ /* 0x000fc600078e0056 */
[----:B--2---:R2:W-:Y:S02]  /*11c60*/  STL [R1+0x814], R211 ;  /* 0x000814d301007387 */ /* 0x0045e40000100800 */
[----:B--2---:R-:W-:Y:S02]  /*11c70*/  IMAD.MOV.U32 R211, RZ, RZ, R210 ;  /* 0x000000ffffd37224 */ /* 0x004fe400078e00d2 */
.L_x_20147:
[----:B-1----:R-:W-:Y:S05]  /*11c80*/  BSYNC B1 ;  /* 0x0000000000017941 */ /* 0x002fea0003800000 */
.L_x_20145:
        /* <DEDUP_REMOVED lines=11> */
.L_x_20149:
[----:B-1----:R1:W-:Y:S04]  /*11d40*/  STL [R1+0x810], R252 ;  /* 0x000810fc01007387 */ /* 0x0023e80000100800 */
[----:B-1----:R-:W2:Y:S01]  /*11d50*/  LDL.LU R252, [R1+0x814] ;  /* 0x0008140001fc7983 */ /* 0x002ea20000300800 */
[----:B------:R-:W-:Y:S02]  /*11d60*/  IMAD.MOV.U32 R86, RZ, RZ, R85 ;  /* 0x000000ffff567224 */ /* 0x000fe400078e0055 */
[----:B------:R-:W-:Y:S01]  /*11d70*/  IMAD.MOV.U32 R210, RZ, RZ, R209 ;  /* 0x000000ffffd27224 */ /* 0x000fe200078e00d1 */
[----:B--2---:R1:W-:Y:S04]  /*11d80*/  STL [R1+0x818], R252 ;  /* 0x000818fc01007387 */ /* 0x0043e80000100800 */
.L_x_20150:
[----:B-1----:R-:W-:Y:S05]  /*11d90*/  BSYNC B1 ;  /* 0x0000000000017941 */ /* 0x002fea0003800000 */
.L_x_20148:
        /* <DEDUP_REMOVED lines=11> */
.L_x_20152:
[----:B-1----:R-:W2:Y:S04]  /*11e50*/  LDL.LU R209, [R1+0x818] ;  /* 0x0008180001d17983 */ /* 0x002ea80000300800 */
[----:B------:R1:W5:Y:S01]  /*11e60*/  LDL.LU R252, [R1+0x810] ;  /* 0x0008100001fc7983 */ /* 0x0003620000300800 */
[----:B------:R-:W-:-:S03]  /*11e70*/  IMAD.MOV.U32 R85, RZ, RZ, R84 ;  /* 0x000000ffff557224 */ /* 0x000fc600078e0054 */
[----:B--2---:R2:W-:Y:S02]  /*11e80*/  STL [R1+0x814], R209 ;  /* 0x000814d101007387 */ /* 0x0045e40000100800 */
[----:B--2---:R-:W-:Y:S02]  /*11e90*/  IMAD.MOV.U32 R209, RZ, RZ, R208 ;  /* 0x000000ffffd17224 */ /* 0x004fe400078e00d0 */
.L_x_20153:
[----:B-1----:R-:W-:Y:S05]  /*11ea0*/  BSYNC B1 ;  /* 0x0000000000017941 */ /* 0x002fea0003800000 */
.L_x_20151:
        /* <DEDUP_REMOVED lines=11> */
.L_x_20155:
[----:B-1----:R1:W-:Y:S04]  /*11f60*/  STL [R1+0x810], R252 ;  /* 0x000810fc01007387 */ /* 0x0023e80000100800 */
[----:B-1----:R-:W2:Y:S01]  /*11f70*/  LDL.LU R252, [R1+0x814] ;  /* 0x0008140001fc7983 */ /* 0x002ea20000300800 */
[----:B------:R-:W-:Y:S02]  /*11f80*/  IMAD.MOV.U32 R84, RZ, RZ, R91 ;  /* 0x000000ffff547224 */ /* 0x000fe400078e005b */
[----:B------:R-:W-:Y:S01]  /*11f90*/  IMAD.MOV.U32 R208, RZ, RZ, R215 ;  /* 0x000000ffffd07224 */ /* 0x000fe200078e00d7 */
[----:B--2---:R1:W-:Y:S04]  /*11fa0*/  STL [R1+0x818], R252 ;  /* 0x000818fc01007387 */ /* 0x0043e80000100800 */
.L_x_20156:
[----:B-1----:R-:W-:Y:S05]  /*11fb0*/  BSYNC B1 ;  /* 0x0000000000017941 */ /* 0x002fea0003800000 */
.L_x_20154:
        /* <DEDUP_REMOVED lines=11> */
.L_x_20158:
[----:B-1----:R-:W2:Y:S04]  /*12070*/  LDL.LU R215, [R1+0x818] ;  /* 0x0008180001d77983 */ /* 0x002ea80000300800 */
[----:B------:R1:W5:Y:S01]  /*12080*/  LDL.LU R252, [R1+0x810] ;  /* 0x0008100001fc7983 */ /* 0x0003620000300800 */
[----:B------:R-:W-:-:S03]  /*12090*/  IMAD.MOV.U32 R91, RZ, RZ, R90 ;  /* 0x000000ffff5b7224 */ /* 0x000fc600078e005a */
[----:B--2---:R2:W-:Y:S02]  /*120a0*/  STL [R1+0x814], R215 ;  /* 0x000814d701007387 */ /* 0x0045e40000100800 */
[----:B--2---:R-:W-:Y:S02]  /*120b0*/  IMAD.MOV.U32 R215, RZ, RZ, R214 ;  /* 0x000000ffffd77224 */ /* 0x004fe400078e00d6 */
.L_x_20159:
[----:B-1----:R-:W-:Y:S05]  /*120c0*/  BSYNC B1 ;  /* 0x0000000000017941 */ /* 0x002fea0003800000 */
.L_x_20157:
        /* <DEDUP_REMOVED lines=11> */
.L_x_20161:
[----:B-1----:R1:W-:Y:S04]  /*12180*/  STL [R1+0x810], R252 ;  /* 0x000810fc01007387 */ /* 0x0023e80000100800 */
[----:B-1----:R-:W2:Y:S01]  /*12190*/  LDL.LU R252, [R1+0x814] ;  /* 0x0008140001fc7983 */ /* 0x002ea20000300800 */
[----:B------:R-:W-:Y:S02]  /*121a0*/  IMAD.MOV.U32 R90, RZ, RZ, R89 ;  /* 0x000000ffff5a7224 */ /* 0x000fe400078e0059 */
[----:B------:R-:W-:Y:S01]  /*121b0*/  IMAD.MOV.U32 R214, RZ, RZ, R213 ;  /* 0x000000ffffd67224 */ /* 0x000fe200078e00d5 */
[----:B--2---:R1:W-:Y:S04]  /*121c0*/  STL [R1+0x818], R252 ;  /* 0x000818fc01007387 */ /* 0x0043e80000100800 */
.L_x_20162:
[----:B-1----:R-:W-:Y:S05]  /*121d0*/  BSYNC B1 ;  /* 0x0000000000017941 */ /* 0x002fea0003800000 */
.L_x_20160:
        /* <DEDUP_REMOVED lines=11> */
.L_x_20164:
[----:B-1----:R-:W2:Y:S04]  /*12290*/  LDL.LU R213, [R1+0x818] ;  /* 0x0008180001d57983 */ /* 0x002ea80000300800 */
[----:B------:R1:W5:Y:S01]  /*122a0*/  LDL.LU R252, [R1+0x810] ;  /* 0x0008100001fc7983 */ /* 0x0003620000300800 */
[----:B------:R-:W-:-:S03]  /*122b0*/  IMAD.MOV.U32 R89, RZ, RZ, R88 ;  /* 0x000000ffff597224 */ /* 0x000fc600078e0058 */
[----:B--2---:R2:W-:Y:S02]  /*122c0*/  STL [R1+0x814], R213 ;  /* 0x000814d501007387 */ /* 0x0045e40000100800 */
[----:B--2---:R-:W-:Y:S02]  /*122d0*/  IMAD.MOV.U32 R213, RZ, RZ, R212 ;  /* 0x000000ffffd57224 */ /* 0x004fe400078e00d4 */
.L_x_20165:
[----:B-1----:R-:W-:Y:S05]  /*122e0*/  BSYNC B1 ;  /* 0x0000000000017941 */ /* 0x002fea0003800000 */
.L_x_20163:
        /* <DEDUP_REMOVED lines=11> */
.L_x_20167:
[----:B-1----:R1:W-:Y:S04]  /*123a0*/  STL [R1+0x810], R252 ;  /* 0x000810fc01007387 */ /* 0x0023e80000100800 */
[----:B-1----:R-:W2:Y:S01]  /*123b0*/  LDL.LU R252, [R1+0x814] ;  /* 0x0008140001fc7983 */ /* 0x002ea20000300800 */
[----:B------:R-:W-:Y:S02]  /*123c0*/  IMAD.MOV.U32 R88, RZ, RZ, R95 ;  /* 0x000000ffff587224 */ /* 0x000fe400078e005f */
[----:B------:R-:W-:Y:S01]  /*123d0*/  IMAD.MOV.U32 R212, RZ, RZ, R219 ;  /* 0x000000ffffd47224 */ /* 0x000fe200078e00db */
[----:B--2---:R1:W-:Y:S04]  /*123e0*/  STL [R1+0x818], R252 ;  /* 0x000818fc01007387 */ /* 0x0043e80000100800 */
.L_x_20168:
[----:B-1----:R-:W-:Y:S05]  /*123f0*/  BSYNC B1 ;  /* 0x0000000000017941 */ /* 0x002fea0003800000 */
.L_x_20166:
        /* <DEDUP_REMOVED lines=11> */
.L_x_20170:
[----:B-1----:R-:W2:Y:S04]  /*124b0*/  LDL.LU R219, [R1+0x818] ;  /* 0x0008180001db7983 */ /* 0x002ea80000300800 */
[----:B------:R1:W5:Y:S01]  /*124c0*/  LDL.LU R252, [R1+0x810] ;  /* 0x0008100001fc7983 */ /* 0x0003620000300800 */
[----:B------:R-:W-:-:S03]  /*124d0*/  IMAD.MOV.U32 R95, RZ, RZ, R94 ;  /* 0x000000ffff5f7224 */ /* 0x000fc600078e005e */
[----:B--2---:R2:W-:Y:S02]  /*124e0*/  STL [R1+0x814], R219 ;  /* 0x000814db01007387 */ /* 0x0045e40000100800 */
[----:B--2---:R-:W-:Y:S02]  /*124f0*/  IMAD.MOV.U32 R219, RZ, RZ, R218 ;  /* 0x000000ffffdb7224 */ /* 0x004fe400078e00da */
.L_x_20171:
[----:B-1----:R-:W-:Y:S05]  /*12500*/  BSYNC B1 ;  /* 0x0000000000017941 */ /* 0x002fea0003800000 */
.L_x_20169:
        /* <DEDUP_REMOVED lines=11> */
.L_x_20173:
[----:B-1----:R1:W-:Y:S04]  /*125c0*/  STL [R1+0x810], R252 ;  /* 0x000810fc01007387 */ /* 0x0023e80000100800 */
[----:B-1----:R-:W2:Y:S01]  /*125d0*/  LDL.LU R252, [R1+0x814] ;  /* 0x0008140001fc7983 */ /* 0x002ea20000300800 */
[----:B------:R-:W-:Y:S02]  /*125e0*/  IMAD.MOV.U32 R94, RZ, RZ, R93 ;  /* 0x000000ffff5e7224 */ /* 0x000fe400078e005d */
[----:B------:R-:W-:Y:S01]  /*125f0*/  IMAD.MOV.U32 R218, RZ, RZ, R217 ;  /* 0x000000ffffda7224 */ /* 0x000fe200078e00d9 */
[----:B--2---:R1:W-:Y:S04]  /*12600*/  STL [R1+0x818], R252 ;  /* 0x000818fc01007387 */ /* 0x0043e80000100800 */
.L_x_20174:
[----:B-1----:R-:W-:Y:S05]  /*12610*/  BSYNC B1 ;  /* 0x0000000000017941 */ /* 0x002fea0003800000 */
.L_x_20172:
        /* <DEDUP_REMOVED lines=11> */
.L_x_20176:
[----:B-1----:R-:W2:Y:S04]  /*126d0*/  LDL.LU R217, [R1+0x818] ;  /* 0x0008180001d97983 */ /* 0x002ea80000300800 */
[----:B------:R1:W5:Y:S01]  /*126e0*/  LDL.LU R252, [R1+0x810] ;  /* 0x0008100001fc7983 */ /* 0x0003620000300800 */
[----:B------:R-:W-:-:S03]  /*126f0*/  IMAD.MOV.U32 R93, RZ, RZ, R92 ;  /* 0x000000ffff5d7224 */ /* 0x000fc600078e005c */
[----:B--2---:R2:W-:Y:S02]  /*12700*/  STL [R1+0x814], R217 ;  /* 0x000814d901007387 */ /* 0x0045e40000100800 */
[----:B--2---:R-:W-:Y:S02]  /*12710*/  IMAD.MOV.U32 R217, RZ, RZ, R216 ;  /* 0x000000ffffd97224 */ /* 0x004fe400078e00d8 */
.L_x_20177:
[----:B-1----:R-:W-:Y:S05]  /*12720*/  BSYNC B1 ;  /* 0x0000000000017941 */ /* 0x002fea0003800000 */
.L_x_20175:
        /* <DEDUP_REMOVED lines=11> */
.L_x_20179:
[----:B-1----:R1:W-:Y:S04]  /*127e0*/  STL [R1+0x810], R252 ;  /* 0x000810fc01007387 */ /* 0x0023e80000100800 */
[----:B-1----:R-:W2:Y:S01]  /*127f0*/  LDL.LU R252, [R1+0x814] ;  /* 0x0008140001fc7983 */ /* 0x002ea20000300800 */
[----:B------:R-:W-:Y:S02]  /*12800*/  IMAD.MOV.U32 R92, RZ, RZ, R99 ;  /* 0x000000ffff5c7224 */ /* 0x000fe400078e0063 */
[----:B------:R-:W-:Y:S01]  /*12810*/  IMAD.MOV.U32 R216, RZ, RZ, R223 ;  /* 0x000000ffffd87224 */ /* 0x000fe200078e00df */
[----:B--2---:R1:W-:Y:S04]  /*12820*/  STL [R1+0x818], R252 ;  /* 0x000818fc01007387 */ /* 0x0043e80000100800 */
.L_x_20180:
[----:B-1----:R-:W-:Y:S05]  /*12830*/  BSYNC B1 ;  /* 0x0000000000017941 */ /* 0x002fea0003800000 */
.L_x_20178:
        /* <DEDUP_REMOVED lines=11> */
.L_x_20182:
[----:B-1----:R-:W2:Y:S04]  /*128f0*/  LDL.LU R223, [R1+0x818] ;  /* 0x0008180001df7983 */ /* 0x002ea80000300800 */
[----:B------:R1:W5:Y:S01]  /*12900*/  LDL.LU R252, [R1+0x810] ;  /* 0x0008100001fc7983 */ /* 0x0003620000300800 */
[----:B------:R-:W-:-:S03]  /*12910*/  IMAD.MOV.U32 R99, RZ, RZ, R98 ;  /* 0x000000ffff637224 */ /* 0x000fc600078e0062 */
[----:B--2---:R2:W-:Y:S02]  /*12920*/  STL [R1+0x814], R223 ;  /* 0x000814df01007387 */ /* 0x0045e40000100800 */
[----:B--2---:R-:W-:Y:S02]  /*12930*/  IMAD.MOV.U32 R223, RZ, RZ, R222 ;  /* 0x000000ffffdf7224 */ /* 0x004fe400078e00de */
.L_x_20183:
[----:B-1----:R-:W-:Y:S05]  /*12940*/  BSYNC B1 ;  /* 0x0000000000017941 */ /* 0x002fea0003800000 */
.L_x_20181:
        /* <DEDUP_REMOVED lines=11> */
.L_x_20185:
[----:B-1----:R1:W-:Y:S04]  /*12a00*/  STL [R1+0x810], R252 ;  /* 0x000810fc01007387 */ /* 0x0023e80000100800 */
[----:B-1----:R-:W2:Y:S01]  /*12a10*/  LDL.LU R252, [R1+0x814] ;  /* 0x0008140001fc7983 */ /* 0x002ea20000300800 */
[----:B------:R-:W-:Y:S02]  /*12a20*/  IMAD.MOV.U32 R98, RZ, RZ, R97 ;  /* 0x000000ffff627224 */ /* 0x000fe400078e0061 */
[----:B------:R-:W-:Y:S01]  /*12a30*/  IMAD.MOV.U32 R222, RZ, RZ, R221 ;  /* 0x000000ffffde7224 */ /* 0x000fe200078e00dd */
[----:B--2---:R1:W-:Y:S04]  /*12a40*/  STL [R1+0x818], R252 ;  /* 0x000818fc01007387 */ /* 0x0043e80000100800 */
.L_x_20186:
[----:B-1----:R-:W-:Y:S05]  /*12a50*/  BSYNC B1 ;  /* 0x0000000000017941 */ /* 0x002fea0003800000 */
.L_x_20184:
        /* <DEDUP_REMOVED lines=11> */
.L_x_20188:
[----:B-1----:R-:W2:Y:S04]  /*12b10*/  LDL.LU R221, [R1+0x818] ;  /* 0x0008180001dd7983 */ /* 0x002ea80000300800 */
[----:B------:R1:W5:Y:S01]  /*12b20*/  LDL.LU R252, [R1+0x810] ;  /* 0x0008100001fc7983 */ /* 0x0003620000300800 */
[----:B------:R-:W-:-:S03]  /*12b30*/  IMAD.MOV.U32 R97, RZ, RZ, R96 ;  /* 0x000000ffff617224 */ /* 0x000fc600078e0060 */
[----:B--2---:R2:W-:Y:S02]  /*12b40*/  STL [R1+0x814], R221 ;  /* 0x000814dd01007387 */ /* 0x0045e40000100800 */
[----:B--2---:R-:W-:Y:S02]  /*12b50*/  IMAD.MOV.U32 R221, RZ, RZ, R220 ;  /* 0x000000ffffdd7224 */ /* 0x004fe400078e00dc */
.L_x_20189:
[----:B-1----:R-:W-:Y:S05]  /*12b60*/  BSYNC B1 ;  /* 0x0000000000017941 */ /* 0x002fea0003800000 */
.L_x_20187:
        /* <DEDUP_REMOVED lines=11> */
.L_x_20191:
[----:B-1----:R1:W-:Y:S04]  /*12c20*/  STL [R1+0x810], R252 ;  /* 0x000810fc01007387 */ /* 0x0023e80000100800 */
[----:B-1----:R-:W2:Y:S01]  /*12c30*/  LDL.LU R252, [R1+0x814] ;  /* 0x0008140001fc7983 */ /* 0x002ea20000300800 */
[----:B------:R-:W-:Y:S02]  /*12c40*/  IMAD.MOV.U32 R96, RZ, RZ, R103 ;  /* 0x000000ffff607224 */ /* 0x000fe400078e0067 */
[----:B------:R-:W-:Y:S01]  /*12c50*/  IMAD.MOV.U32 R220, RZ, RZ, R227 ;  /* 0x000000ffffdc7224 */ /* 0x000fe200078e00e3 */
[----:B--2---:R1:W-:Y:S04]  /*12c60*/  STL [R1+0x818], R252 ;  /* 0x000818fc01007387 */ /* 0x0043e80000100800 */
.L_x_20192:
[----:B-1----:R-:W-:Y:S05]  /*12c70*/  BSYNC B1 ;  /* 0x0000000000017941 */ /* 0x002fea0003800000 */
.L_x_20190:
        /* <DEDUP_REMOVED lines=11> */
.L_x_20194:
[----:B-1----:R-:W2:Y:S04]  /*12d30*/  LDL.LU R227, [R1+0x818] ;  /* 0x0008180001e37983 */ /* 0x002ea80000300800 */
[----:B------:R1:W5:Y:S01]  /*12d40*/  LDL.LU R252, [R1+0x810] ;  /* 0x0008100001fc7983 */ /* 0x0003620000300800 */
[----:B------:R-:W-:-:S03]  /*12d50*/  IMAD.MOV.U32 R103, RZ, RZ, R102 ;  /* 0x000000ffff677224 */ /* 0x000fc600078e0066 */
[----:B--2---:R2:W-:Y:S02]  /*12d60*/  STL [R1+0x814], R227 ;  /* 0x000814e301007387 */ /* 0x0045e40000100800 */
[----:B--2---:R-:W-:Y:S02]  /*12d70*/  IMAD.MOV.U32 R227, RZ, RZ, R226 ;  /* 0x000000ffffe37224 */ /* 0x004fe400078e00e2 */
.L_x_20195:
[----:B-1----:R-:W-:Y:S05]  /*12d80*/  BSYNC B1 ;  /* 0x0000000000017941 */ /* 0x002fea0003800000 */
.L_x_20193:
        /* <DEDUP_REMOVED lines=11> */
.L_x_20197:
[----:B-1----:R1:W-:Y:S04]  /*12e40*/  STL [R1+0x810], R252 ;  /* 0x000810fc01007387 */ /* 0x0023e80000100800 */
[----:B-1----:R-:W2:Y:S01]  /*12e50*/  LDL.LU R252, [R1+0x814] ;  /* 0x0008140001fc7983 */ /* 0x002ea20000300800 */
[----:B------:R-:W-:Y:S02]  /*12e60*/  IMAD.MOV.U32 R102, RZ, RZ, R101 ;  /* 0x000000ffff667224 */ /* 0x000fe400078e0065 */
[----:B------:R-:W-:Y:S01]  /*12e70*/  IMAD.MOV.U32 R226, RZ, RZ, R225 ;  /* 0x000000ffffe27224 */ /* 0x000fe200078e00e1 */
[----:B--2---:R1:W-:Y:S04]  /*12e80*/  STL [R1+0x818], R252 ;  /* 0x000818fc01007387 */ /* 0x0043e80000100800 */
.L_x_20198:
[----:B-1----:R-:W-:Y:S05]  /*12e90*/  BSYNC B1 ;  /* 0x0000000000017941 */ /* 0x002fea0003800000 */
.L_x_20196:
        /* <DEDUP_REMOVED lines=11> */
.L_x_20200:
[----:B-1----:R-:W2:Y:S04]  /*12f50*/  LDL.LU R225, [R1+0x818] ;  /* 0x0008180001e17983 */ /* 0x002ea80000300800 */
[----:B------:R1:W5:Y:S01]  /*12f60*/  LDL.LU R252, [R1+0x810] ;  /* 0x0008100001fc7983 */ /* 0x0003620000300800 */
[----:B------:R-:W-:-:S03]  /*12f70*/  IMAD.MOV.U32 R101, RZ, RZ, R100 ;  /* 0x000000ffff657224 */ /* 0x000fc600078e0064 */
[----:B--2---:R2:W-:Y:S02]  /*12f80*/  STL [R1+0x814], R225 ;  /* 0x000814e101007387 */ /* 0x0045e40000100800 */
[----:B--2---:R-:W-:Y:S02]  /*12f90*/  IMAD.MOV.U32 R225, RZ, RZ, R224 ;  /* 0x000000ffffe17224 */ /* 0x004fe400078e00e0 */
.L_x_20201:
[----:B-1----:R-:W-:Y:S05]  /*12fa0*/  BSYNC B1 ;  /* 0x0000000000017941 */ /* 0x002fea0003800000 */
.L_x_20199:
        /* <DEDUP_REMOVED lines=11> */
.L_x_20203:
[----:B-1----:R1:W-:Y:S04]  /*13060*/  STL [R1+0x810], R252 ;  /* 0x000810fc01007387 */ /* 0x0023e80000100800 */
[----:B-1----:R-:W2:Y:S01]  /*13070*/  LDL.LU R252, [R1+0x814] ;  /* 0x0008140001fc7983 */ /* 0x002ea20000300800 */
[----:B------:R-:W-:Y:S02]  /*13080*/  IMAD.MOV.U32 R100, RZ, RZ, R107 ;  /* 0x000000ffff647224 */ /* 0x000fe400078e006b */
[----:B------:R-:W-:Y:S01]  /*13090*/  IMAD.MOV.U32 R224, RZ, RZ, R231 ;  /* 0x000000ffffe07224 */ /* 0x000fe200078e00e7 */
[----:B--2---:R1:W-:Y:S04]  /*130a0*/  STL [R1+0x818], R252 ;  /* 0x000818fc01007387 */ /* 0x0043e80000100800 */
.L_x_20204:
[----:B-1----:R-:W-:Y:S05]  /*130b0*/  BSYNC B1 ;  /* 0x0000000000017941 */ /* 0x002fea0003800000 */
.L_x_20202:
        /* <DEDUP_REMOVED lines=11> */
.L_x_20206:
[----:B-1----:R-:W2:Y:S04]  /*13170*/  LDL.LU R231, [R1+0x818] ;  /* 0x0008180001e77983 */ /* 0x002ea80000300800 */
[----:B------:R1:W5:Y:S01]  /*13180*/  LDL.LU R252, [R1+0x810] ;  /* 0x0008100001fc7983 */ /* 0x0003620000300800 */
[----:B------:R-:W-:-:S03]  /*13190*/  IMAD.MOV.U32 R107, RZ, RZ, R106 ;  /* 0x000000ffff6b7224 */ /* 0x000fc600078e006a */
[----:B--2---:R2:W-:Y:S02]  /*131a0*/  STL [R1+0x814], R231 ;  /* 0x000814e701007387 */ /* 0x0045e40000100800 */
[----:B--2---:R-:W-:Y:S02]  /*131b0*/  IMAD.MOV.U32 R231, RZ, RZ, R230 ;  /* 0x000000ffffe77224 */ /* 0x004fe400078e00e6 */
.L_x_20207:
[----:B-1----:R-:W-:Y:S05]  /*131c0*/  BSYNC B1 ;  /* 0x0000000000017941 */ /* 0x002fea0003800000 */
.L_x_20205:
        /* <DEDUP_REMOVED lines=11> */
.L_x_20209:
[----:B-1----:R1:W-:Y:S04]  /*13280*/  STL [R1+0x810], R252 ;  /* 0x000810fc01007387 */ /* 0x0023e80000100800 */
[----:B-1----:R-:W2:Y:S01]  /*13290*/  LDL.LU R252, [R1+0x814] ;  /* 0x0008140001fc7983 */ /* 0x002ea20000300800 */
[----:B------:R-:W-:Y:S02]  /*132a0*/  IMAD.MOV.U32 R106, RZ, RZ, R105 ;  /* 0x000000ffff6a7224 */ /* 0x000fe400078e0069 */
[----:B------:R-:W-:Y:S01]  /*132b0*/  IMAD.MOV.U32 R230, RZ, RZ, R229 ;  /* 0x000000ffffe67224 */ /* 0x000fe200078e00e5 */
[----:B--2---:R1:W-:Y:S04]  /*132c0*/  STL [R1+0x818], R252 ;  /* 0x000818fc01007387 */ /* 0x0043e80000100800 */
.L_x_20210:
[----:B-1----:R-:W-:Y:S05]  /*132d0*/  BSYNC B1 ;  /* 0x0000000000017941 */ /* 0x002fea0003800000 */
.L_x_20208:
        /* <DEDUP_REMOVED lines=11> */
.L_x_20212:
[----:B-1----:R-:W2:Y:S04]  /*13390*/  LDL.LU R229, [R1+0x818] ;  /* 0x0008180001e57983 */ /* 0x002ea80000300800 */
[----:B------:R1:W5:Y:S01]  /*133a0*/  LDL.LU R252, [R1+0x810] ;  /* 0x0008100001fc7983 */ /* 0x0003620000300800 */
[----:B------:R-:W-:-:S03]  /*133b0*/  IMAD.MOV.U32 R105, RZ, RZ, R104 ;  /* 0x000000ffff697224 */ /* 0x000fc600078e0068 */
[----:B--2---:R2:W-:Y:S02]  /*133c0*/  STL [R1+0x814], R229 ;  /* 0x000814e501007387 */ /* 0x0045e40000100800 */
[----:B--2---:R-:W-:Y:S02]  /*133d0*/  IMAD.MOV.U32 R229, RZ, RZ, R228 ;  /* 0x000000ffffe57224 */ /* 0x004fe400078e00e4 */
.L_x_20213:
[----:B-1----:R-:W-:Y:S05]  /*133e0*/  BSYNC B1 ;  /* 0x0000000000017941 */ /* 0x002fea0003800000 */
.L_x_20211:
        /* <DEDUP_REMOVED lines=11> */
.L_x_20215:
[----:B-1----:R1:W-:Y:S04]  /*134a0*/  STL [R1+0x810], R252 ;  /* 0x000810fc01007387 */ /* 0x0023e80000100800 */
[----:B-1----:R-:W2:Y:S01]  /*134b0*/  LDL.LU R252, [R1+0x814] ;  /* 0x0008140001fc7983 */ /* 0x002ea20000300800 */
[----:B------:R-:W-:Y:S02]  /*134c0*/  IMAD.MOV.U32 R104, RZ, RZ, R111 ;  /* 0x000000ffff687224 */ /* 0x000fe400078e006f */
[----:B------:R-:W-:Y:S01]  /*134d0*/  IMAD.MOV.U32 R228, RZ, RZ, R235 ;  /* 0x000000ffffe47224 */ /* 0x000fe200078e00eb */
[----:B--2---:R1:W-:Y:S04]  /*134e0*/  STL [R1+0x818], R252 ;  /* 0x000818fc01007387 */ /* 0x0043e80000100800 */
.L_x_20216:
[----:B-1----:R-:W-:Y:S05]  /*134f0*/  BSYNC B1 ;  /* 0x0000000000017941 */ /* 0x002fea0003800000 */
.L_x_20214:
        /* <DEDUP_REMOVED lines=11> */
.L_x_20218:
[----:B-1----:R-:W2:Y:S04]  /*135b0*/  LDL.LU R235, [R1+0x818] ;  /* 0x0008180001eb7983 */ /* 0x002ea80000300800 */
[----:B------:R1:W5:Y:S01]  /*135c0*/  LDL.LU R252, [R1+0x810] ;  /* 0x0008100001fc7983 */ /* 0x0003620000300800 */
[----:B------:R-:W-:-:S03]  /*135d0*/  IMAD.MOV.U32 R111, RZ, RZ, R110 ;  /* 0x000000ffff6f7224 */ /* 0x000fc600078e006e */
[----:B--2---:R2:W-:Y:S02]  /*135e0*/  STL [R1+0x814], R235 ;  /* 0x000814eb01007387 */ /* 0x0045e40000100800 */
[----:B--2---:R-:W-:Y:S02]  /*135f0*/  IMAD.MOV.U32 R235, RZ, RZ, R234 ;  /* 0x000000ffffeb7224 */ /* 0x004fe400078e00ea */
.L_x_20219:
[----:B-1----:R-:W-:Y:S05]  /*13600*/  BSYNC B1 ;  /* 0x0000000000017941 */ /* 0x002fea0003800000 */
.L_x_20217:
        /* <DEDUP_REMOVED lines=11> */
.L_x_20221:
[----:B-1----:R1:W-:Y:S04]  /*136c0*/  STL [R1+0x810], R252 ;  /* 0x000810fc01007387 */ /* 0x0023e80000100800 */
[----:B-1----:R-:W2:Y:S01]  /*136d0*/  LDL.LU R252, [R1+0x814] ;  /* 0x0008140001fc7983 */ /* 0x002ea20000300800 */
[----:B------:R-:W-:Y:S02]  /*136e0*/  IMAD.MOV.U32 R110, RZ, RZ, R109 ;  /* 0x000000ffff6e7224 */ /* 0x000fe400078e006d */
[----:B------:R-:W-:Y:S01]  /*136f0*/  IMAD.MOV.U32 R234, RZ, RZ, R233 ;  /* 0x000000ffffea7224 */ /* 0x000fe200078e00e9 */
[----:B--2---:R1:W-:Y:S04]  /*13700*/  STL [R1+0x818], R252 ;  /* 0x000818fc01007387 */ /* 0x0043e80000100800 */
.L_x_20222:
[----:B-1----:R-:W-:Y:S05]  /*13710*/  BSYNC B1 ;  /* 0x0000000000017941 */ /* 0x002fea0003800000 */
.L_x_20220:
        /* <DEDUP_REMOVED lines=11> */
.L_x_20224:
[----:B-1----:R-:W2:Y:S04]  /*137d0*/  LDL.LU R233, [R1+0x818] ;  /* 0x0008180001e97983 */ /* 0x002ea80000300800 */
[----:B------:R1:W5:Y:S01]  /*137e0*/  LDL.LU R252, [R1+0x810] ;  /* 0x0008100001fc7983 */ /* 0x0003620000300800 */
[----:B------:R-:W-:-:S03]  /*137f0*/  IMAD.MOV.U32 R109, RZ, RZ, R108 ;  /* 0x000000ffff6d7224 */ /* 0x000fc600078e006c */
[----:B--2---:R2:W-:Y:S02]  /*13800*/  STL [R1+0x814], R233 ;  /* 0x000814e901007387 */ /* 0x0045e40000100800 */
[----:B--2---:R-:W-:Y:S02]  /*13810*/  IMAD.MOV.U32 R233, RZ, RZ, R232 ;  /* 0x000000ffffe97224 */ /* 0x004fe400078e00e8 */
.L_x_20225:
[----:B-1----:R-:W-:Y:S05]  /*13820*/  BSYNC B1 ;  /* 0x0000000000017941 */ /* 0x002fea0003800000 */
.L_x_20223:
        /* <DEDUP_REMOVED lines=11> */
.L_x_20227:
[----:B-1----:R1:W-:Y:S04]  /*138e0*/  STL [R1+0x810], R252 ;  /* 0x000810fc01007387 */ /* 0x0023e80000100800 */
[----:B-1----:R-:W2:Y:S01]  /*138f0*/  LDL.LU R252, [R1+0x814] ;  /* 0x0008140001fc7983 */ /* 0x002ea20000300800 */
[----:B------:R-:W-:Y:S02]  /*13900*/  IMAD.MOV.U32 R108, RZ, RZ, R115 ;  /* 0x000000ffff6c7224 */ /* 0x000fe400078e0073 */
[----:B------:R-:W-:Y:S01]  /*13910*/  IMAD.MOV.U32 R232, RZ, RZ, R239 ;  /* 0x000000ffffe87224 */ /* 0x000fe200078e00ef */
[----:B--2---:R1:W-:Y:S04]  /*13920*/  STL [R1+0x818], R252 ;  /* 0x000818fc01007387 */ /* 0x0043e80000100800 */
.L_x_20228:
[----:B-1----:R-:W-:Y:S05]  /*13930*/  BSYNC B1 ;  /* 0x0000000000017941 */ /* 0x002fea0003800000 */
.L_x_20226:
        /* <DEDUP_REMOVED lines=11> */
.L_x_20230:
[----:B-1----:R-:W2:Y:S04]  /*139f0*/  LDL.LU R239, [R1+0x818] ;  /* 0x0008180001ef7983 */ /* 0x002ea80000300800 */
[----:B------:R1:W5:Y:S01]  /*13a00*/  LDL.LU R252, [R1+0x810] ;  /* 0x0008100001fc7983 */ /* 0x0003620000300800 */
[----:B------:R-:W-:-:S03]  /*13a10*/  IMAD.MOV.U32 R115, RZ, RZ, R114 ;  /* 0x000000ffff737224 */ /* 0x000fc600078e0072 */
[----:B--2---:R2:W-:Y:S02]  /*13a20*/  STL [R1+0x814], R239 ;  /* 0x000814ef01007387 */ /* 0x0045e40000100800 */
[----:B--2---:R-:W-:Y:S02]  /*13a30*/  IMAD.MOV.U32 R239, RZ, RZ, R238 ;  /* 0x000000ffffef7224 */ /* 0x004fe400078e00ee */
.L_x_20231:
[----:B-1----:R-:W-:Y:S05]  /*13a40*/  BSYNC B1 ;  /* 0x0000000000017941 */ /* 0x002fea0003800000 */
.L_x_20229:
        /* <DEDUP_REMOVED lines=11> */
.L_x_20233:
[----:B-1----:R1:W-:Y:S04]  /*13b00*/  STL [R1+0x810], R252 ;  /* 0x000810fc01007387 */ /* 0x0023e80000100800 */
[----:B-1----:R-:W2:Y:S01]  /*13b10*/  LDL.LU R252, [R1+0x814] ;  /* 0x0008140001fc7983 */ /* 0x002ea20000300800 */
[----:B------:R-:W-:Y:S02]  /*13b20*/  IMAD.MOV.U32 R114, RZ, RZ, R113 ;  /* 0x000000ffff727224 */ /* 0x000fe400078e0071 */
[----:B------:R-:W-:Y:S01]  /*13b30*/  IMAD.MOV.U32 R238, RZ, RZ, R237 ;  /* 0x000000ffffee7224 */ /* 0x000fe200078e00ed */
[----:B--2---:R1:W-:Y:S04]  /*13b40*/  STL [R1+0x818], R252 ;  /* 0x000818fc01007387 */ /* 0x0043e80000100800 */
.L_x_20234:
[----:B-1----:R-:W-:Y:S05]  /*13b50*/  BSYNC B1 ;  /* 0x0000000000017941 */ /* 0x002fea0003800000 */
.L_x_20232:
        /* <DEDUP_REMOVED lines=11> */
.L_x_20236:
[----:B-1----:R-:W2:Y:S04]  /*13c10*/  LDL.LU R237, [R1+0x818] ;  /* 0x0008180001ed7983 */ /* 0x002ea80000300800 */
[----:B------:R1:W5:Y:S01]  /*13c20*/  LDL.LU R252, [R1+0x810] ;  /* 0x0008100001fc7983 */ /* 0x0003620000300800 */
[----:B------:R-:W-:-:S03]  /*13c30*/  IMAD.MOV.U32 R113, RZ, RZ, R112 ;  /* 0x000000ffff717224 */ /* 0x000fc600078e0070 */
[----:B--2---:R2:W-:Y:S02]  /*13c40*/  STL [R1+0x814], R237 ;  /* 0x000814ed01007387 */ /* 0x0045e40000100800 */
[----:B--2---:R-:W-:Y:S02]  /*13c50*/  IMAD.MOV.U32 R237, RZ, RZ, R236 ;  /* 0x000000ffffed7224 */ /* 0x004fe400078e00ec */
.L_x_20237:
[----:B-1----:R-:W-:Y:S05]  /*13c60*/  BSYNC B1 ;  /* 0x0000000000017941 */ /* 0x002fea0003800000 */
.L_x_20235:
        /* <DEDUP_REMOVED lines=11> */
.L_x_20239:
[----:B-1----:R1:W-:Y:S04]  /*13d20*/  STL [R1+0x810], R252 ;  /* 0x000810fc01007387 */ /* 0x0023e80000100800 */
[----:B-1----:R-:W2:Y:S01]  /*13d30*/  LDL.LU R252, [R1+0x814] ;  /* 0x0008140001fc7983 */ /* 0x002ea20000300800 */
[----:B------:R-:W-:Y:S02]  /*13d40*/  IMAD.MOV.U32 R112, RZ, RZ, R119 ;  /* 0x000000ffff707224 */ /* 0x000fe400078e0077 */
[----:B------:R-:W-:Y:S01]  /*13d50*/  IMAD.MOV.U32 R236, RZ, RZ, R243 ;  /* 0x000000ffffec7224 */ /* 0x000fe200078e00f3 */
[----:B--2---:R1:W-:Y:S04]  /*13d60*/  STL [R1+0x818], R252 ;  /* 0x000818fc01007387 */ /* 0x0043e80000100800 */
.L_x_20240:
[----:B-1----:R-:W-:Y:S05]  /*13d70*/  BSYNC B1 ;  /* 0x0000000000017941 */ /* 0x002fea0003800000 */
.L_x_20238:
        /* <DEDUP_REMOVED lines=11> */
.L_x_20242:
[----:B-1----:R-:W2:Y:S04]  /*13e30*/  LDL.LU R243, [R1+0x818] ;  /* 0x0008180001f37983 */ /* 0x002ea80000300800 */
[----:B------:R1:W5:Y:S01]  /*13e40*/  LDL.LU R252, [R1+0x810] ;  /* 0x0008100001fc7983 */ /* 0x0003620000300800 */
[----:B------:R-:W-:-:S03]  /*13e50*/  IMAD.MOV.U32 R119, RZ, RZ, R118 ;  /* 0x000000ffff777224 */ /* 0x000fc600078e0076 */
[----:B--2---:R2:W-:Y:S02]  /*13e60*/  STL [R1+0x814], R243 ;  /* 0x000814f301007387 */ /* 0x0045e40000100800 */
[----:B--2---:R-:W-:Y:S02]  /*13e70*/  IMAD.MOV.U32 R243, RZ, RZ, R242 ;  /* 0x000000fffff37224 */ /* 0x004fe400078e00f2 */
.L_x_20243:
[----:B-1----:R-:W-:Y:S05]  /*13e80*/  BSYNC B1 ;  /* 0x0000000000017941 */ /* 0x002fea0003800000 */
.L_x_20241:
        /* <DEDUP_REMOVED lines=11> */
.L_x_20245:
[----:B-1----:R1:W-:Y:S04]  /*13f40*/  STL [R1+0x810], R252 ;  /* 0x000810fc01007387 */ /* 0x0023e80000100800 */
[----:B-1----:R-:W2:Y:S01]  /*13f50*/  LDL.LU R252, [R1+0x814] ;  /* 0x0008140001fc7983 */ /* 0x002ea20000300800 */
[----:B------:R-:W-:Y:S02]  /*13f60*/  IMAD.MOV.U32 R118, RZ, RZ, R117 ;  /* 0x000000ffff767224 */ /* 0x000fe400078e0075 */
[----:B------:R-:W-:Y:S01]  /*13f70*/  IMAD.MOV.U32 R242, RZ, RZ, R241 ;  /* 0x000000fffff27224 */ /* 0x000fe200078e00f1 */
[----:B--2---:R1:W-:Y:S04]  /*13f80*/  STL [R1+0x818], R252 ;  /* 0x000818fc01007387 */ /* 0x0043e80000100800 */
.L_x_20246:
[----:B-1----:R-:W-:Y:S05]  /*13f90*/  BSYNC B1 ;  /* 0x0000000000017941 */ /* 0x002fea0003800000 */
.L_x_20244:
        /* <DEDUP_REMOVED lines=11> */
.L_x_20248:
[----:B-1----:R-:W2:Y:S04]  /*14050*/  LDL.LU R241, [R1+0x818] ;  /* 0x0008180001f17983 */ /* 0x002ea80000300800 */
[----:B------:R1:W5:Y:S01]  /*14060*/  LDL.LU R252, [R1+0x810] ;  /* 0x0008100001fc7983 */ /* 0x0003620000300800 */
[----:B------:R-:W-:-:S03]  /*14070*/  IMAD.MOV.U32 R117, RZ, RZ, R116 ;  /* 0x000000ffff757224 */ /* 0x000fc600078e0074 */
[----:B--2---:R2:W-:Y:S02]  /*14080*/  STL [R1+0x814], R241 ;  /* 0x000814f101007387 */ /* 0x0045e40000100800 */
[----:B--2---:R-:W-:Y:S02]  /*14090*/  IMAD.MOV.U32 R241, RZ, RZ, R240 ;  /* 0x000000fffff17224 */ /* 0x004fe400078e00f0 */
.L_x_20249:
[----:B-1----:R-:W-:Y:S05]  /*140a0*/  BSYNC B1 ;  /* 0x0000000000017941 */ /* 0x002fea0003800000 */
.L_x_20247:
        /* <DEDUP_REMOVED lines=11> */
.L_x_20251:
[----:B-1----:R1:W-:Y:S04]  /*14160*/  STL [R1+0x810], R252 ;  /* 0x000810fc01007387 */ /* 0x0023e80000100800 */
[----:B-1----:R-:W2:Y:S01]  /*14170*/  LDL.LU R252, [R1+0x814] ;  /* 0x0008140001fc7983 */ /* 0x002ea20000300800 */
[----:B------:R-:W-:Y:S02]  /*14180*/  IMAD.MOV.U32 R116, RZ, RZ, R123 ;  /* 0x000000ffff747224 */ /* 0x000fe400078e007b */
[----:B------:R-:W-:Y:S01]  /*14190*/  IMAD.MOV.U32 R240, RZ, RZ, R247 ;  /* 0x000000fffff07224 */ /* 0x000fe200078e00f7 */
[----:B--2---:R1:W-:Y:S04]  /*141a0*/  STL [R1+0x818], R252 ;  /* 0x000818fc01007387 */ /* 0x0043e80000100800 */
.L_x_20252:
[----:B-1----:R-:W-:Y:S05]  /*141b0*/  BSYNC B1 ;  /* 0x0000000000017941 */ /* 0x002fea0003800000 */
.L_x_20250:
        /* <DEDUP_REMOVED lines=11> */
.L_x_20254:
[----:B-1----:R-:W2:Y:S04]  /*14270*/  LDL.LU R247, [R1+0x818] ;  /* 0x0008180001f77983 */ /* 0x002ea80000300800 */
[----:B------:R1:W5:Y:S01]  /*14280*/  LDL.LU R252, [R1+0x810] ;  /* 0x0008100001fc7983 */ /* 0x0003620000300800 */
[----:B------:R-:W-:-:S03]  /*14290*/  IMAD.MOV.U32 R123, RZ, RZ, R122 ;  /* 0x000000ffff7b7224 */ /* 0x000fc600078e007a */
[----:B--2---:R2:W-:Y:S02]  /*142a0*/  STL [R1+0x814], R247 ;  /* 0x000814f701007387 */ /* 0x0045e40000100800 */
[----:B--2---:R-:W-:Y:S02]  /*142b0*/  IMAD.MOV.U32 R247, RZ, RZ, R246 ;  /* 0x000000fffff77224 */ /* 0x004fe400078e00f6 */
.L_x_20255:
[----:B-1----:R-:W-:Y:S05]  /*142c0*/  BSYNC B1 ;  /* 0x0000000000017941 */ /* 0x002fea0003800000 */
.L_x_20253:
        /* <DEDUP_REMOVED lines=11> */
.L_x_20257:
[----:B-1----:R1:W-:Y:S04]  /*14380*/  STL [R1+0x810], R252 ;  /* 0x000810fc01007387 */ /* 0x0023e80000100800 */
[----:B-1----:R-:W2:Y:S01]  /*14390*/  LDL.LU R252, [R1+0x814] ;  /* 0x0008140001fc7983 */ /* 0x002ea20000300800 */
[----:B------:R-:W-:Y:S02]  /*143a0*/  IMAD.MOV.U32 R122, RZ, RZ, R121 ;  /* 0x000000ffff7a7224 */ /* 0x000fe400078e0079 */
[----:B------:R-:W-:Y:S01]  /*143b0*/  IMAD.MOV.U32 R246, RZ, RZ, R245 ;  /* 0x000000fffff67224 */ /* 0x000fe200078e00f5 */
[----:B--2---:R1:W-:Y:S04]  /*143c0*/  STL [R1+0x818], R252 ;  /* 0x000818fc01007387 */ /* 0x0043e80000100800 */
.L_x_20258:
[----:B-1----:R-:W-:Y:S05]  /*143d0*/  BSYNC B1 ;  /* 0x0000000000017941 */ /* 0x002fea0003800000 */
.L_x_20256:
        /* <DEDUP_REMOVED lines=11> */
.L_x_20260:
[----:B-1----:R-:W2:Y:S04]  /*14490*/  LDL.LU R245, [R1+0x818] ;  /* 0x0008180001f57983 */ /* 0x002ea80000300800 */
[----:B------:R1:W5:Y:S01]  /*144a0*/  LDL.LU R252, [R1+0x810] ;  /* 0x0008100001fc7983 */ /* 0x0003620000300800 */
[----:B------:R-:W-:-:S03]  /*144b0*/  IMAD.MOV.U32 R121, RZ, RZ, R120 ;  /* 0x000000ffff797224 */ /* 0x000fc600078e0078 */
[----:B--2---:R2:W-:Y:S02]  /*144c0*/  STL [R1+0x814], R245 ;  /* 0x000814f501007387 */ /* 0x0045e40000100800 */
[----:B--2---:R-:W-:Y:S02]  /*144d0*/  IMAD.MOV.U32 R245, RZ, RZ, R244 ;  /* 0x000000fffff57224 */ /* 0x004fe400078e00f4 */
.L_x_20261:
[----:B-1----:R-:W-:Y:S05]  /*144e0*/  BSYNC B1 ;  /* 0x0000000000017941 */ /* 0x002fea0003800000 */
.L_x_20259:
        /* <DEDUP_REMOVED lines=11> */
.L_x_20263:
[----:B-1----:R1:W-:Y:S04]  /*145a0*/  STL [R1+0x810], R252 ;  /* 0x000810fc01007387 */ /* 0x0023e80000100800 */
[----:B-1----:R-:W2:Y:S01]  /*145b0*/  LDL.LU R252, [R1+0x814] ;  /* 0x0008140001fc7983 */ /* 0x002ea20000300800 */
[----:B------:R-:W-:Y:S02]  /*145c0*/  IMAD.MOV.U32 R120, RZ, RZ, R127 ;  /* 0x000000ffff787224 */ /* 0x000fe400078e007f */
[----:B------:R-:W-:Y:S01]  /*145d0*/  IMAD.MOV.U32 R244, RZ, RZ, R251 ;  /* 0x000000fffff47224 */ /* 0x000fe200078e00fb */
[----:B--2---:R1:W-:Y:S04]  /*145e0*/  STL [R1+0x818], R252 ;  /* 0x000818fc01007387 */ /* 0x0043e80000100800 */
.L_x_20264:
[----:B-1----:R-:W-:Y:S05]  /*145f0*/  BSYNC B1 ;  /* 0x0000000000017941 */ /* 0x002fea0003800000 */
.L_x_20262:
        /* <DEDUP_REMOVED lines=11> */
.L_x_20266:
[----:B-1----:R-:W2:Y:S04]  /*146b0*/  LDL.LU R251, [R1+0x818] ;  /* 0x0008180001fb7983 */ /* 0x002ea80000300800 */
[----:B------:R1:W5:Y:S01]  /*146c0*/  LDL.LU R252, [R1+0x810] ;  /* 0x0008100001fc7983 */ /* 0x0003620000300800 */
[----:B------:R-:W-:-:S03]  /*146d0*/  IMAD.MOV.U32 R127, RZ, RZ, R126 ;  /* 0x000000ffff7f7224 */ /* 0x000fc600078e007e */
[----:B--2---:R2:W-:Y:S02]  /*146e0*/  STL [R1+0x814], R251 ;  /* 0x000814fb01007387 */ /* 0x0045e40000100800 */
[----:B--2---:R-:W-:Y:S02]  /*146f0*/  IMAD.MOV.U32 R251, RZ, RZ, R250 ;  /* 0x000000fffffb7224 */ /* 0x004fe400078e00fa */
.L_x_20267:
[----:B-1----:R-:W-:Y:S05]  /*14700*/  BSYNC B1 ;  /* 0x0000000000017941 */ /* 0x002fea0003800000 */
.L_x_20265:
        /* <DEDUP_REMOVED lines=11> */
.L_x_20269:
[----:B-1----:R1:W-:Y:S04]  /*147c0*/  STL [R1+0x810], R252 ;  /* 0x000810fc01007387 */ /* 0x0023e80000100800 */
[----:B-1----:R-:W2:Y:S01]  /*147d0*/  LDL.LU R252, [R1+0x814] ;  /* 0x0008140001fc7983 */ /* 0x002ea20000300800 */
[----:B------:R-:W-:Y:S02]  /*147e0*/  IMAD.MOV.U32 R126, RZ, RZ, R125 ;  /* 0x000000ffff7e7224 */ /* 0x000fe400078e007d */
[----:B------:R-:W-:Y:S01]  /*147f0*/  IMAD.MOV.U32 R250, RZ, RZ, R249 ;  /* 0x000000fffffa7224 */ /* 0x000fe200078e00f9 */
[----:B--2---:R1:W-:Y:S04]  /*14800*/  STL [R1+0x818], R252 ;  /* 0x000818fc01007387 */ /* 0x0043e80000100800 */
.L_x_20270:
[----:B-1----:R-:W-:Y:S05]  /*14810*/  BSYNC B1 ;  /* 0x0000000000017941 */ /* 0x002fea0003800000 */
.L_x_20268:
        /* <DEDUP_REMOVED lines=11> */
.L_x_20272:
[----:B-1----:R-:W2:Y:S04]  /*148d0*/  LDL.LU R249, [R1+0x818] ;  /* 0x0008180001f97983 */ /* 0x002ea80000300800 */
[----:B------:R1:W5:Y:S01]  /*148e0*/  LDL.LU R252, [R1+0x810] ;  /* 0x0008100001fc7983 */ /* 0x0003620000300800 */
[----:B------:R-:W-:-:S03]  /*148f0*/  IMAD.MOV.U32 R125, RZ, RZ, R124 ;  /* 0x000000ffff7d7224 */ /* 0x000fc600078e007c */
[----:B--2---:R2:W-:Y:S02]  /*14900*/  STL [R1+0x814], R249 ;  /* 0x000814f901007387 */ /* 0x0045e40000100800 */
[----:B--2---:R-:W-:Y:S02]  /*14910*/  IMAD.MOV.U32 R249, RZ, RZ, R248 ;  /* 0x000000fffff97224 */ /* 0x004fe400078e00f8 */
.L_x_20273:
[----:B-1----:R-:W-:Y:S05]  /*14920*/  BSYNC B1 ;  /* 0x0000000000017941 */ /* 0x002fea0003800000 */
.L_x_20271:
        /* <DEDUP_REMOVED lines=12> */
.L_x_20275:
[----:B------:R-:W2:Y:S04]  /*149f0*/  LDL.LU R248, [R1+0x814] ;  /* 0x0008140001f87983 */ /* 0x000ea80000300800 */
[----:B------:R1:W5:Y:S04]  /*14a00*/  LDL.LU R124, [R1+0x80c] ;  /* 0x00080c00017c7983 */ /* 0x0003680000300800 */
[----:B------:R-:W-:Y:S04]  /*14a10*/  STL [R1+0x810], R252 ;  /* 0x000810fc01007387 */ /* 0x000fe80000100800 */
[----:B--2---:R2:W-:Y:S02]  /*14a20*/  STL [R1+0x818], R248 ;  /* 0x000818f801007387 */ /* 0x0045e40000100800 */
[----:B--2---:R-:W-:-:S02]  /*14a30*/  IMAD.MOV.U32 R248, RZ, RZ, R3 ;  /* 0x000000fffff87224 */ /* 0x004fc400078e0003 */
.L_x_20276:
[----:B-1----:R-:W-:Y:S05]  /*14a40*/  BSYNC B1 ;  /* 0x0000000000017941 */ /* 0x002fea0003800000 */
.L_x_20274:
        /* <DEDUP_REMOVED lines=15> */
.L_x_20278:
[----:B------:R-:W2:Y:S04]  /*14b40*/  LDL.LU R3, [R1+0x818] ;  /* 0x0008180001037983 */ /* 0x000ea80000300800 */
[----:B------:R1:W5:Y:S04]  /*14b50*/  LDL.LU R252, [R1+0x810] ;  /* 0x0008100001fc7983 */ /* 0x0003680000300800 */
[----:B--2---:R2:W-:Y:S02]  /*14b60*/  STL [R1+0x814], R3 ;  /* 0x0008140301007387 */ /* 0x0045e40000100800 */
[----:B--2---:R-:W-:-:S02]  /*14b70*/  IMAD.MOV.U32 R3, RZ, RZ, R2 ;  /* 0x000000ffff037224 */ /* 0x004fc400078e0002 */
[----:B------:R-:W2:Y:S04]  /*14b80*/  LDL.LU R2, [R1+0x808] ;  /* 0x0008080001027983 */ /* 0x000ea80000300800 */
[----:B--2---:R1:W-:Y:S02]  /*14b90*/  STL [R1+0x80c], R2 ;  /* 0x00080c0201007387 */ /* 0x0043e40000100800 */
.L_x_20279:
[----:B------:R-:W-:Y:S05]  /*14ba0*/  BSYNC B1 ;  /* 0x0000000000017941 */ /* 0x000fea0003800000 */
.L_x_20277:
        /* <DEDUP_REMOVED lines=10> */
[----:B0-----:R-:W-:-:S03]  /*14c50*/  MOV R3, R2 ;  /* 0x0000000200037202 */ /* 0x001fc60000000f00 */
        /* <DEDUP_REMOVED lines=8> */
.L_x_20281:
        /* <DEDUP_REMOVED lines=8> */
.L_x_20282:
[----:B0-----:R-:W-:Y:S05]  /*14d60*/  BSYNC B1 ;  /* 0x0000000000017941 */ /* 0x001fea0003800000 */
.L_x_20280:
[----:B-----5:R-:W-:-:S04]  /*14d70*/  IADD3 R0, R0, 0x20, RZ ;  /* 0x0000002000007810 */ /* 0x020fc80007ffe0ff */
[----:B------:R-:W-:-:S13]  /*14d80*/  ISETP.GE.AND P0, PT, R0, c[0x0][0x220], PT ;  /* 0x0000880000007a0c */ /* 0x000fda0003f06270 */
[----:B------:R-:W-:Y:S01]  /*14d90*/  @P0 CALL.REL.NOINC `(.L_x_19511) ;  /* 0x0000001000000944 */ /* 0x000fe20003c00000 */
[----:B------:R-:W-:Y:S05]  /*14da0*/  BRA `(.L_x_20283) ;  /* 0xffff744000007947 */ /* 0x000fea000383ffff */
.L_x_19511:
[----:B------:R-:W-:Y:S05]  /*14db0*/  BSYNC B0 ;  /* 0x0000000000007941 */ /* 0x000fea0003800000 */
.L_x_19510:
[----:B------:R-:W2:Y:S04]  /*14dc0*/  LDL R252, [R1+0x820] ;  /* 0x0008200001fc7983 */ /* 0x000ea80000100800 */
[----:B------:R-:W-:Y:S04]  /*14dd0*/  STL.64 [R1+0x840], R4 ;  /* 0x0008400401007387 */ /* 0x000fe80000100a00 */
[----:B------:R-:W-:Y:S04]  /*14de0*/  SHFL.DOWN PT, R5, R2, 0x1, 0x1f ;  /* 0x08201f0002057f89 */ /* 0x000fe800000e0000 */
[----:B------:R-:W-:Y:S04]  /*14df0*/  STL.64 [R1+0x830], R2 ;  /* 0x0008300201007387 */ /* 0x000fe80000100a00 */
[----:B------:R-:W-:Y:S04]  /*14e00*/  SHFL.DOWN PT, R2, R249, 0x1, 0x1f ;  /* 0x08201f00f9027f89 */ /* 0x000fe800000e0000 */
[----:B------:R-:W3:Y:S04]  /*14e10*/  LDL R0, [R1+0x808] ;  /* 0x0008080001007983 */ /* 0x000ee80000100800 */
[----:B------:R0:W-:Y:S04]  /*14e20*/  STL.64 [R1+0x838], R6 ;  /* 0x0008380601007387 */ /* 0x0001e80000100a00 */
[----:B0-----:R-:W4:Y:S04]  /*14e30*/  LDL R7, [R1+0x800] ;  /* 0x0008000001077983 */ /* 0x001f280000100800 */
[----:B--2---:R0:W2:Y:S04]  /*14e40*/  SHFL.DOWN PT, R4, R252, 0x1, 0x1f ;  /* 0x08201f00fc047f89 */ /* 0x0040a800000e0000 */
[----:B0-----:R-:W3:Y:S04]  /*14e50*/  LDL R252, [R1+0x80c] ;  /* 0x00080c0001fc7983 */ /* 0x001ee80000100800 */
[----:B--2---:R-:W-:Y:S04]  /*14e60*/  STL.64 [R1], R4 ;  /* 0x0000000401007387 */ /* 0x004fe80000100a00 */
[----:B------:R-:W-:Y:S04]  /*14e70*/  SHFL.DOWN PT, R4, R3, 0x1, 0x1f ;  /* 0x08201f0003047f89 */ /* 0x000fe800000e0000 */
[----:B------:R-:W0:Y:S04]  /*14e80*/  SHFL.DOWN PT, R3, R250, 0x1, 0x1f ;  /* 0x08201f00fa037f89 */ /* 0x000e2800000e0000 */
[----:B------:R-:W2:Y:S04]  /*14e90*/  SHFL.DOWN PT, R5, R248, 0x1, 0x1f ;  /* 0x08201f00f8057f89 */ /* 0x000ea800000e0000 */
[----:B0-----:R-:W-:Y:S04]  /*14ea0*/  STL.64 [R1+0x10], R2 ;  /* 0x0000100201007387 */ /* 0x001fe80000100a00 */
[----:B------:R-:W-:Y:S04]  /*14eb0*/  SHFL.DOWN PT, R2, R251, 0x1, 0x1f ;  /* 0x08201f00fb027f89 */ /* 0x000fe800000e0000 */
[----:B------:R-:W0:Y:S04]  /*14ec0*/  SHFL.DOWN PT, R3, R244, 0x1, 0x1f ;  /* 0x08201f00f4037f89 */ /* 0x000e2800000e0000 */
[----:B--2---:R-:W-:Y:S04]  /*14ed0*/  STL.64 [R1+0x8], R4 ;  /* 0x0000080401007387 */ /* 0x004fe80000100a00 */
[----:B0-----:R-:W-:Y:S04]  /*14ee0*/  STL.64 [R1+0x18], R2 ;  /* 0x0000180201007387 */ /* 0x001fe80000100a00 */
[----:B------:R-:W-:Y:S04]  /*14ef0*/  SHFL.DOWN PT, R2, R245, 0x1, 0x1f ;  /* 0x08201f00f5027f89 */ /* 0x000fe800000e0000 */
[----:B------:R-:W0:Y:S04]  /*14f00*/  SHFL.DOWN PT, R3, R246, 0x1, 0x1f ;  /* 0x08201f00f6037f89 */ /* 0x000e2800000e0000 */
        /* <DEDUP_REMOVED lines=147> */
[----:B0-----:R0:W-:Y:S04]  /*15840*/  STL.64 [R1+0x1a8], R2 ;  /* 0x0001a80201007387 */ /* 0x0011e80000100a00 */
[----:B0-----:R-:W2:Y:S04]  /*15850*/  LDL R3, [R1+0x804] ;  /* 0x0008040001037983 */ /* 0x001ea80000100800 */
[----:B--2---:R-:W-:Y:S04]  /*15860*/  SHFL.DOWN PT, R2, R3, 0x1, 0x1f ;  /* 0x08201f0003027f89 */ /* 0x004fe800000e0000 */
[----:B---3--:R-:W0:Y:S04]  /*15870*/  SHFL.DOWN PT, R3, R0, 0x1, 0x1f ;  /* 0x08201f0000037f89 */ /* 0x008e2800000e0000 */
[----:B0-----:R-:W-:Y:S04]  /*15880*/  STL.64 [R1+0x200], R2 ;  /* 0x0002000201007387 */ /* 0x001fe80000100a00 */
[----:B------:R0:W-:Y:S04]  /*15890*/  SHFL.DOWN PT, R2, R252, 0x1, 0x1f ;  /* 0x08201f00fc027f89 */ /* 0x0001e800000e0000 */
[----:B------:R-:W2:Y:S04]  /*158a0*/  SHFL.DOWN PT, R3, R124, 0x1, 0x1f ;  /* 0x08201f007c037f89 */ /* 0x000ea800000e0000 */
[----:B------:R-:W-:Y:S04]  /*158b0*/  SHFL.DOWN PT, R4, R145, 0x1, 0x1f ;  /* 0x08201f0091047f89 */ /* 0x000fe800000e0000 */
[----:B------:R-:W-:Y:S04]  /*158c0*/  SHFL.DOWN PT, R5, R146, 0x1, 0x1f ;  /* 0x08201f0092057f89 */ /* 0x000fe800000e0000 */
[----:B------:R-:W-:Y:S04]  /*158d0*/  SHFL.DOWN PT, R6, R131, 0x1, 0x1f ;  /* 0x08201f0083067f89 */ /* 0x000fe800000e0000 */
[----:B----4-:R-:W-:Y:S04]  /*158e0*/  SHFL.DOWN PT, R7, R7, 0x1, 0x1f ;  /* 0x08201f0007077f89 */ /* 0x010fe800000e0000 */
[----:B0-----:R-:W3:Y:S04]  /*158f0*/  LDL R252, [R1+0x81c] ;  /* 0x00081c0001fc7983 */ /* 0x001ee80000100800 */
[----:B--2---:R-:W-:Y:S04]  /*15900*/  STL.64 [R1+0x208], R2 ;  /* 0x0002080201007387 */ /* 0x004fe80000100a00 */
        /* <DEDUP_REMOVED lines=77> */
[----:B------:R-:W-:Y:S04]  /*15de0*/  STL.64 [R1+0x1b0], R4 ;  /* 0x0001b00401007387 */ /* 0x000fe80000100a00 */
[----:B------:R-:W-:Y:S04]  /*15df0*/  SHFL.DOWN PT, R4, R147, 0x1, 0x1f ;  /* 0x08201f0093047f89 */ /* 0x000fe800000e0000 */
[----:B------:R-:W2:Y:S04]  /*15e00*/  SHFL.DOWN PT, R5, R140, 0x1, 0x1f ;  /* 0x08201f008c057f89 */ /* 0x000ea800000e0000 */
[----:B0-----:R-:W-:Y:S04]  /*15e10*/  STL.64 [R1+0x2d8], R2 ;  /* 0x0002d80201007387 */ /* 0x001fe80000100a00 */
[----:B------:R-:W-:Y:S04]  /*15e20*/  SHFL.DOWN PT, R2, R73, 0x1, 0x1f ;  /* 0x08201f0049027f89 */ /* 0x000fe800000e0000 */
[----:B------:R-:W0:Y:S04]  /*15e30*/  SHFL.DOWN PT, R3, R74, 0x1, 0x1f ;  /* 0x08201f004a037f89 */ /* 0x000e2800000e0000 */
[----:B--2---:R-:W-:Y:S04]  /*15e40*/  STL.64 [R1+0x1b8], R4 ;  /* 0x0001b80401007387 */ /* 0x004fe80000100a00 */
        /* <DEDUP_REMOVED lines=41> */
[----:B--2---:R2:W-:Y:S04]  /*160e0*/  STL.64 [R1+0x1f0], R4 ;  /* 0x0001f00401007387 */ /* 0x0045e80000100a00 */
[----:B------:R4:W-:Y:S04]  /*160f0*/  STL.64 [R1+0x1f8], R6 ;  /* 0x0001f80601007387 */ /* 0x0009e80000100a00 */
[----:B--2---:R-:W2:Y:S04]  /*16100*/  LDL.LU.64 R4, [R1+0x840] ;  /* 0x0008400001047983 */ /* 0x004ea80000300a00 */
[----:B----4-:R-:W4:Y:S04]  /*16110*/  LDL.LU.64 R6, [R1+0x838] ;  /* 0x0008380001067983 */ /* 0x010f280000300a00 */
        /* <DEDUP_REMOVED lines=77> */
[----:B--2---:R-:W0:Y:S04]  /*165f0*/  SHFL.DOWN PT, R3, R4, 0x1, 0x1f ;  /* 0x08201f0004037f89 */ /* 0x004e2800000e0000 */
[----:B0-----:R-:W-:Y:S04]  /*16600*/  STL.64 [R1+0x3e8], R2 ;  /* 0x0003e80201007387 */ /* 0x001fe80000100a00 */
[----:B------:R-:W-:Y:S04]  /*16610*/  SHFL.DOWN PT, R2, R5, 0x1, 0x1f ;  /* 0x08201f0005027f89 */ /* 0x000fe800000e0000 */
[----:B----4-:R-:W0:Y:S04]  /*16620*/  SHFL.DOWN PT, R3, R6, 0x1, 0x1f ;  /* 0x08201f0006037f89 */ /* 0x010e2800000e0000 */
[----:B0-----:R-:W-:Y:S04]  /*16630*/  STL.64 [R1+0x3f0], R2 ;  /* 0x0003f00201007387 */ /* 0x001fe80000100a00 */
[----:B------:R-:W-:Y:S04]  /*16640*/  SHFL.DOWN PT, R2, R7, 0x1, 0x1f ;  /* 0x08201f0007027f89 */ /* 0x000fe800000e0000 */
[----:B---3--:R-:W0:Y:S04]  /*16650*/  SHFL.DOWN PT, R3, R252, 0x1, 0x1f ;  /* 0x08201f00fc037f89 */ /* 0x008e2800000e0000 */
[----:B0-----:R0:W-:Y:S04]  /*16660*/  STL.64 [R1+0x3f8], R2 ;  /* 0x0003f80201007387 */ /* 0x0011e80000100a00 */
[----:B0-----:R0:W5:Y:S04]  /*16670*/  LDL.LU.64 R2, [R1+0x830] ;  /* 0x0008300001027983 */ /* 0x0011680000300a00 */
[----:B------:R-:W2:Y:S01]  /*16680*/  S2R R0, SR_LANEID ;  /* 0x0000000000007919 */ /* 0x000ea20000000000 */
[----:B------:R-:W-:Y:S01]  /*16690*/  BSSY B0, `(.L_x_20284) ;  /* 0x0000916000007945 */ /* 0x000fe20003800000 */
[----:B--2---:R-:W-:-:S13]  /*166a0*/  ISETP.GT.AND P0, PT, R0, 0x1e, PT ;  /* 0x0000001e0000780c */ /* 0x004fda0003f04270 */
[----:B------:R-:W-:Y:S05]  /*166b0*/  @P0 BRA `(.L_x_20285) ;  /* 0x0000913000000947 */ /* 0x000fea0003800000 */
[----:B0-----:R0:W-:Y:S02]  /*166c0*/  STL [R1+0x824], RZ ;  /* 0x000824ff01007387 */ /* 0x0011e40000100800 */
.L_x_20668:
[----:B-----5:R2:W-:Y:S04]  /*166d0*/  STL [R1+0x82c], R2 ;  /* 0x00082c0201007387 */ /* 0x0205e80000100800 */
[----:B------:R3:W-:Y:S04]  /*166e0*/  STL [R1+0x834], R4 ;  /* 0x0008340401007387 */ /* 0x0007e80000100800 */
[----:B--2---:R-:W2:Y:S04]  /*166f0*/  LDL.LU R2, [R1+0x824] ;  /* 0x0008240001027983 */ /* 0x004ea80000300800 */
[----:B------:R4:W-:Y:S04]  /*16700*/  STL [R1+0x830], R3 ;  /* 0x0008300301007387 */ /* 0x0009e80000100800 */
[----:B---3--:R-:W3:Y:S04]  /*16710*/  LDL R4, [R1+0x800] ;  /* 0x0008000001047983 */ /* 0x008ee80000100800 */
[----:B----4-:R-:W4:Y:S01]  /*16720*/  LDL R3, [R1+0x81c] ;  /* 0x00081c0001037983 */ /* 0x010f220000100800 */
[----:B--2---:R-:W-:-:S05]  /*16730*/  IMAD R252, R2, 0x4, R1 ;  /* 0x0000000402fc7824 */ /* 0x004fca00078e0201 */
[----:B------:R2:W4:Y:S04]  /*16740*/  LDL R0, [R252+0x200] ;  /* 0x00020000fc007983 */ /* 0x0005280000100800 */
[----:B--2---:R-:W2:Y:S01]  /*16750*/  LDL R252, [R252] ;  /* 0x00000000fcfc7983 */ /* 0x004ea20000100800 */
[----:B------:R-:W-:-:S05]  /*16760*/  IADD3 R2, R2, 0x1, RZ ;  /* 0x0000000102027810 */ /* 0x000fca0007ffe0ff */
[----:B0-----:R0:W-:Y:S01]  /*16770*/  STL [R1+0x824], R2 ;  /* 0x0008240201007387 */ /* 0x0011e20000100800 */
[CC--:B----4-:R-:W-:Y:S02]  /*16780*/  FSETP.GEU.FTZ.AND P0, PT, R3.reuse, R0.reuse, PT ;  /* 0x000000000300720b */ /* 0x0d0fe40003f1e000 */
[----:B------:R-:W-:Y:S02]  /*16790*/  FSETP.NEU.FTZ.AND P1, PT, R3, R0, PT ;  /* 0x000000000300720b */ /* 0x000fe40003f3d000 */
[C---:B---3--:R-:W-:Y:S02]  /*167a0*/  ISETP.EQ.OR P0, PT, R4.reuse, -0x1, !P0 ;  /* 0xffffffff0400780c */ /* 0x048fe40004702670 */
[----:B--2---:R-:W-:Y:S02]  /*167b0*/  ISETP.LE.OR P1, PT, R4, R252, P1 ;  /* 0x000000fc0400720c */ /* 0x004fe40000f23670 */
[----:B------:R2:W5:Y:S02]  /*167c0*/  LDL.LU R4, [R1+0x834] ;  /* 0x0008340001047983 */ /* 0x0005640000300800 */
[----:B------:R-:W-:-:S13]  /*167d0*/  PLOP3.LUT P2, PT, P0, P1, PT, 0x8, 0x0 ;  /* 0x000000000000781c */ /* 0x000fda0000742170 */
[----:B------:R-:W-:Y:S02]  /*167e0*/  @!P2 IMAD.MOV.U32 R3, RZ, RZ, R0 ;  /* 0x000000ffff03a224 */ /* 0x000fe400078e0000 */
[----:B------:R2:W3:Y:S01]  /*167f0*/  LDL R0, [R1+0x800] ;  /* 0x0008000001007983 */ /* 0x0004e20000100800 */
[----:B------:R-:W-:Y:S02]  /*16800*/  ISETP.NE.AND P1, PT, R2, 0x80, PT ;  /* 0x000000800200780c */ /* 0x000fe40003f25270 */
[----:B------:R-:W-:Y:S01]  /*16810*/  FSETP.GT.FTZ.AND P0, PT, R3, R7, PT ;  /* 0x000000070300720b */ /* 0x000fe20003f14000 */
[----:B------:R4:W-:Y:S04]  /*16820*/  @!P2 STL [R1+0x81c], R3 ;  /* 0x00081c030100a387 */ /* 0x0009e80000100800 */
[----:B0-----:R2:W5:Y:S04]  /*16830*/  LDL.LU R2, [R1+0x82c] ;  /* 0x00082c0001027983 */ /* 0x0015680000300800 */
[----:B----4-:R2:W5:Y:S01]  /*16840*/  LDL.LU R3, [R1+0x830] ;  /* 0x0008300001037983 */ /* 0x0105620000300800 */
[----:B------:R-:W-:Y:S01]  /*16850*/  ISETP.EQ.OR P0, PT, R131, -0x1, P0 ;  /* 0xffffffff8300780c */ /* 0x000fe20000702670 */
[----:B------:R-:W-:Y:S01]  /*16860*/  BSSY B1, `(.L_x_20286) ;  /* 0x000000f000017945 */ /* 0x000fe20003800000 */
[----:B---3--:R-:W-:-:S05]  /*16870*/  @!P2 IMAD.MOV.U32 R0, RZ, RZ, R252 ;  /* 0x000000ffff00a224 */ /* 0x008fca00078e00fc */
[----:B------:R2:W-:Y:S06]  /*16880*/  @!P2 STL [R1+0x800], R0 ;  /* 0x000800000100a387 */ /* 0x0005ec0000100800 */
[----:B------:R-:W-:Y:S05]  /*16890*/  @P0 BRA `(.L_x_20287) ;  /* 0x0000006000000947 */ /* 0x000fea0003800000 */
[----:B------:R-:W3:Y:S04]  /*168a0*/  LDL R252, [R1+0x81c] ;  /* 0x00081c0001fc7983 */ /* 0x000ee80000100800 */
[----:B------:R0:W-:Y:S01]  /*168b0*/  STL [R1+0x810], R131 ;  /* 0x0008108301007387 */ /* 0x0001e20000100800 */
[----:B---3--:R-:W-:-:S04]  /*168c0*/  FSETP.NEU.FTZ.AND P0, PT, R252, R7, PT ;  /* 0x00000007fc00720b */ /* 0x008fc80003f1d000 */
[----:B------:R-:W-:Y:S01]  /*168d0*/  ISETP.GE.OR P0, PT, R0, R131, P0 ;  /* 0x000000830000720c */ /* 0x000fe20000706670 */
[----:B--2---:R-:W-:-:S12]  /*168e0*/  IMAD.MOV.U32 R0, RZ, RZ, R7 ;  /* 0x000000ffff007224 */ /* 0x004fd800078e0007 */
[----:B------:R-:W-:Y:S05]  /*168f0*/  @P0 BRA `(.L_x_20288) ;  /* 0x0000005000000947 */ /* 0x000fea0003800000 */
.L_x_20287:
[----:B0-----:R-:W3:Y:S04]  /*16900*/  LDL.LU R252, [R1+0x800] ;  /* 0x0008000001fc7983 */ /* 0x001ee80000300800 */
[----:B--2---:R0:W5:Y:S04]  /*16910*/  LDL.LU R0, [R1+0x81c] ;  /* 0x00081c0001007983 */ /* 0x0041680000300800 */
[----:B------:R0:W-:Y:S04]  /*16920*/  STL [R1+0x81c], R7 ;  /* 0x00081c0701007387 */ /* 0x0001e80000100800 */
[----:B------:R0:W-:Y:S04]  /*16930*/  STL [R1+0x800], R131 ;  /* 0x0008008301007387 */ /* 0x0001e80000100800 */
[----:B---3--:R0:W-:Y:S02]  /*16940*/  STL [R1+0x810], R252 ;  /* 0x000810fc01007387 */ /* 0x0081e40000100800 */
.L_x_20288:
[----:B0-----:R-:W-:Y:S05]  /*16950*/  BSYNC B1 ;  /* 0x0000000000017941 */ /* 0x001fea0003800000 */
.L_x_20286:
[----:B-----5:R-:W-:Y:S01]  /*16960*/  FSETP.GT.FTZ.AND P0, PT, R0, R6, PT ;  /* 0x000000060000720b */ /* 0x020fe20003f14000 */
[----:B------:R-:W-:Y:S03]  /*16970*/  BSSY B1, `(.L_x_20289) ;  /* 0x0000010000017945 */ /* 0x000fe60003800000 */
[----:B------:R-:W-:-:S13]  /*16980*/  ISETP.EQ.OR P0, PT, R130, -0x1, P0 ;  /* 0xffffffff8200780c */ /* 0x000fda0000702670 */
[----:B------:R-:W-:Y:S05]  /*16990*/  @P0 BRA `(.L_x_20290) ;  /* 0x0000008000000947 */ /* 0x000fea0003800000 */
[----:B------:R-:W2:Y:S01]  /*169a0*/  LDL R7, [R1+0x810] ;  /* 0x0008100001077983 */ /* 0x000ea20000100800 */
[----:B------:R-:W-:Y:S01]  /*169b0*/  FSETP.NEU.FTZ.AND P0, PT, R0, R6, PT ;  /* 0x000000060000720b */ /* 0x000fe20003f1d000 */
[----:B------:R-:W-:Y:S02]  /*169c0*/  IMAD.MOV.U32 R252, RZ, RZ, R6 ;  /* 0x000000fffffc7224 */ /* 0x000fe400078e0006 */
[----:B------:R0:W-:Y:S01]  /*169d0*/  STL [R1+0x814], R130 ;  /* 0x0008148201007387 */ /* 0x0001e20000100800 */
[----:B--2---:R-:W-:Y:S02]  /*169e0*/  ISETP.GE.OR P0, PT, R7, R130, P0 ;  /* 0x000000820700720c */ /* 0x004fe40000706670 */
[----:B------:R-:W-:Y:S01]  /*169f0*/  MOV R131, R7 ;  /* 0x0000000700837202 */ /* 0x000fe20000000f00 */
[----:B------:R-:W-:-:S10]  /*16a00*/  IMAD.MOV.U32 R7, RZ, RZ, R0 ;  /* 0x000000ffff077224 */ /* 0x000fd400078e0000 */
[----:B------:R-:W-:Y:S05]  /*16a10*/  @P0 BRA `(.L_x_20291) ;  /* 0x0000005000000947 */ /* 0x000fea0003800000 */
.L_x_20290:
[----:B0-----:R-:W2:Y:S01]  /*16a20*/  LDL.LU R7, [R1+0x810] ;  /* 0x0008100001077983 */ /* 0x001ea20000300800 */
[----:B------:R-:W-:Y:S02]  /*16a30*/  IMAD.MOV.U32 R252, RZ, RZ, R0 ;  /* 0x000000fffffc7224 */ /* 0x000fe400078e0000 */
[----:B------:R-:W-:Y:S01]  /*16a40*/  IMAD.MOV.U32 R131, RZ, RZ, R130 ;  /* 0x000000ffff837224 */ /* 0x000fe200078e0082 */
[----:B--2---:R0:W-:Y:S02]  /*16a50*/  STL [R1+0x814], R7 ;  /* 0x0008140701007387 */ /* 0x0041e40000100800 */
[----:B0-----:R-:W-:Y:S02]  /*16a60*/  IMAD.MOV.U32 R7, RZ, RZ, R6 ;  /* 0x000000ffff077224 */ /* 0x001fe400078e0006 */
.L_x_20291:
[----:B0-----:R-:W-:Y:S05]  /*16a70*/  BSYNC B1 ;  /* 0x0000000000017941 */ /* 0x001fea0003800000 */
.L_x_20289:
[----:B------:R-:W-:Y:S01]  /*16a80*/  FSETP.GT.FTZ.AND P0, PT, R252, R5, PT ;  /* 0x00000005fc00720b */ /* 0x000fe20003f14000 */
        /* <DEDUP_REMOVED lines=11> */
.L_x_20293:
[----:B0-----:R-:W2:Y:S01]  /*16b40*/  LDL.LU R6, [R1+0x814] ;  /* 0x0008140001067983 */ /* 0x001ea20000300800 */
[----:B------:R-:W-:Y:S02]  /*16b50*/  IMAD.MOV.U32 R0, RZ, RZ, R252 ;  /* 0x000000ffff007224 */ /* 0x000fe400078e00fc */
[----:B------:R-:W-:Y:S01]  /*16b60*/  IMAD.MOV.U32 R130, RZ, RZ, R129 ;  /* 0x000000ffff827224 */ /* 0x000fe200078e0081 */
[----:B--2---:R0:W-:Y:S02]  /*16b70*/  STL [R1+0x810], R6 ;  /* 0x0008100601007387 */ /* 0x0041e40000100800 */
[----:B0-----:R-:W-:Y:S02]  /*16b80*/  IMAD.MOV.U32 R6, RZ, RZ, R5 ;  /* 0x000000ffff067224 */ /* 0x001fe400078e0005 */
.L_x_20294:
[----:B0-----:R-:W-:Y:S05]  /*16b90*/  BSYNC B1 ;  /* 0x0000000000017941 */ /* 0x001fea0003800000 */
.L_x_20292:
        /* <DEDUP_REMOVED lines=12> */
.L_x_20296:
[----:B0-----:R-:W2:Y:S01]  /*16c60*/  LDL.LU R5, [R1+0x810] ;  /* 0x0008100001057983 */ /* 0x001ea20000300800 */
[----:B------:R-:W-:Y:S02]  /*16c70*/  IMAD.MOV.U32 R252, RZ, RZ, R0 ;  /* 0x000000fffffc7224 */ /* 0x000fe400078e0000 */
[----:B------:R-:W-:Y:S01]  /*16c80*/  IMAD.MOV.U32 R129, RZ, RZ, R128 ;  /* 0x000000ffff817224 */ /* 0x000fe200078e0080 */
[----:B--2---:R0:W-:Y:S02]  /*16c90*/  STL [R1+0x814], R5 ;  /* 0x0008140501007387 */ /* 0x0041e40000100800 */
[----:B0-----:R-:W-:Y:S02]  /*16ca0*/  IMAD.MOV.U32 R5, RZ, RZ, R4 ;  /* 0x000000ffff057224 */ /* 0x001fe400078e0004 */
.L_x_20297:
[----:B0-----:R-:W-:Y:S05]  /*16cb0*/  BSYNC B1 ;  /* 0x0000000000017941 */ /* 0x001fea0003800000 */
.L_x_20295:
        /* <DEDUP_REMOVED lines=12> */
.L_x_20299:
[----:B0-----:R-:W2:Y:S01]  /*16d80*/  LDL.LU R4, [R1+0x814] ;  /* 0x0008140001047983 */ /* 0x001ea20000300800 */
[----:B------:R-:W-:Y:S02]  /*16d90*/  IMAD.MOV.U32 R0, RZ, RZ, R252 ;  /* 0x000000ffff007224 */ /* 0x000fe400078e00fc */
[----:B------:R-:W-:Y:S01]  /*16da0*/  IMAD.MOV.U32 R128, RZ, RZ, R135 ;  /* 0x000000ffff807224 */ /* 0x000fe200078e0087 */
[----:B--2---:R0:W-:Y:S02]  /*16db0*/  STL [R1+0x810], R4 ;  /* 0x0008100401007387 */ /* 0x0041e40000100800 */
[----:B0-----:R-:W-:Y:S02]  /*16dc0*/  IMAD.MOV.U32 R4, RZ, RZ, R11 ;  /* 0x000000ffff047224 */ /* 0x001fe400078e000b */
.L_x_20300:
[----:B0-----:R-:W-:Y:S05]  /*16dd0*/  BSYNC B1 ;  /* 0x0000000000017941 */ /* 0x001fea0003800000 */
.L_x_20298:
        /* <DEDUP_REMOVED lines=12> */
.L_x_20302:
[----:B0-----:R-:W2:Y:S01]  /*16ea0*/  LDL.LU R11, [R1+0x810] ;  /* 0x00081000010b7983 */ /* 0x001ea20000300800 */
[----:B------:R-:W-:Y:S02]  /*16eb0*/  IMAD.MOV.U32 R252, RZ, RZ, R0 ;  /* 0x000000fffffc7224 */ /* 0x000fe400078e0000 */
[----:B------:R-:W-:Y:S01]  /*16ec0*/  IMAD.MOV.U32 R135, RZ, RZ, R134 ;  /* 0x000000ffff877224 */ /* 0x000fe200078e0086 */
[----:B--2---:R0:W-:Y:S02]  /*16ed0*/  STL [R1+0x814], R11 ;  /* 0x0008140b01007387 */ /* 0x0041e40000100800 */
[----:B0-----:R-:W-:Y:S02]  /*16ee0*/  IMAD.MOV.U32 R11, RZ, RZ, R10 ;  /* 0x000000ffff0b7224 */ /* 0x001fe400078e000a */
.L_x_20303:
[----:B0-----:R-:W-:Y:S05]  /*16ef0*/  BSYNC B1 ;  /* 0x0000000000017941 */ /* 0x001fea0003800000 */
.L_x_20301:
        /* <DEDUP_REMOVED lines=12> */
.L_x_20305:
[----:B0-----:R-:W2:Y:S01]  /*16fc0*/  LDL.LU R10, [R1+0x814] ;  /* 0x00081400010a7983 */ /* 0x001ea20000300800 */
[----:B------:R-:W-:Y:S02]  /*16fd0*/  IMAD.MOV.U32 R0, RZ, RZ, R252 ;  /* 0x000000ffff007224 */ /* 0x000fe400078e00fc */
[----:B------:R-:W-:Y:S01]  /*16fe0*/  IMAD.MOV.U32 R134, RZ, RZ, R133 ;  /* 0x000000ffff867224 */ /* 0x000fe200078e0085 */
[----:B--2---:R0:W-:Y:S02]  /*16ff0*/  STL [R1+0x810], R10 ;  /* 0x0008100a01007387 */ /* 0x0041e40000100800 */
[----:B0-----:R-:W-:Y:S02]  /*17000*/  IMAD.MOV.U32 R10, RZ, RZ, R9 ;  /* 0x000000ffff0a7224 */ /* 0x001fe400078e0009 */
.L_x_20306:
[----:B0-----:R-:W-:Y:S05]  /*17010*/  BSYNC B1 ;  /* 0x0000000000017941 */ /* 0x001fea0003800000 */
.L_x_20304:
        /* <DEDUP_REMOVED lines=12> */
.L_x_20308:
[----:B0-----:R-:W2:Y:S01]  /*170e0*/  LDL.LU R9, [R1+0x810] ;  /* 0x0008100001097983 */ /* 0x001ea20000300800 */
[----:B------:R-:W-:Y:S02]  /*170f0*/  IMAD.MOV.U32 R252, RZ, RZ, R0 ;  /* 0x000000fffffc7224 */ /* 0x000fe400078e0000 */
[----:B------:R-:W-:Y:S01]  /*17100*/  IMAD.MOV.U32 R133, RZ, RZ, R132 ;  /* 0x000000ffff857224 */ /* 0x000fe200078e0084 */
[----:B--2---:R0:W-:Y:S02]  /*17110*/  STL [R1+0x814], R9 ;  /* 0x0008140901007387 */ /* 0x0041e40000100800 */
[----:B0-----:R-:W-:Y:S02]  /*17120*/  IMAD.MOV.U32 R9, RZ, RZ, R8 ;  /* 0x000000ffff097224 */ /* 0x001fe400078e0008 */
.L_x_20309:
[----:B0-----:R-:W-:Y:S05]  /*17130*/  BSYNC B1 ;  /* 0x0000000000017941 */ /* 0x001fea0003800000 */
.L_x_20307:
        /* <DEDUP_REMOVED lines=12> */
.L_x_20311:
[----:B0-----:R-:W2:Y:S01]  /*17200*/  LDL.LU R8, [R1+0x814] ;  /* 0x0008140001087983 */ /* 0x001ea20000300800 */
[----:B------:R-:W-:Y:S02]  /*17210*/  IMAD.MOV.U32 R0, RZ, RZ, R252 ;  /* 0x000000ffff007224 */ /* 0x000fe400078e00fc */
[----:B------:R-:W-:Y:S01]  /*17220*/  IMAD.MOV.U32 R132, RZ, RZ, R139 ;  /* 0x000000ffff847224 */ /* 0x000fe200078e008b */
[----:B--2---:R0:W-:Y:S02]  /*17230*/  STL [R1+0x810], R8 ;  /* 0x0008100801007387 */ /* 0x0041e40000100800 */
[----:B0-----:R-:W-:Y:S02]  /*17240*/  IMAD.MOV.U32 R8, RZ, RZ, R15 ;  /* 0x000000ffff087224 */ /* 0x001fe400078e000f */
.L_x_20312:
[----:B0-----:R-:W-:Y:S05]  /*17250*/  BSYNC B1 ;  /* 0x0000000000017941 */ /* 0x001fea0003800000 */
.L_x_20310:
        /* <DEDUP_REMOVED lines=12> */
.L_x_20314:
[----:B0-----:R-:W2:Y:S01]  /*17320*/  LDL.LU R15, [R1+0x810] ;  /* 0x00081000010f7983 */ /* 0x001ea20000300800 */
[----:B------:R-:W-:Y:S02]  /*17330*/  IMAD.MOV.U32 R252, RZ, RZ, R0 ;  /* 0x000000fffffc7224 */ /* 0x000fe400078e0000 */
[----:B------:R-:W-:Y:S01]  /*17340*/  IMAD.MOV.U32 R139, RZ, RZ, R138 ;  /* 0x000000ffff8b7224 */ /* 0x000fe200078e008a */
[----:B--2---:R0:W-:Y:S02]  /*17350*/  STL [R1+0x814], R15 ;  /* 0x0008140f01007387 */ /* 0x0041e40000100800 */
[----:B0-----:R-:W-:Y:S02]  /*17360*/  IMAD.MOV.U32 R15, RZ, RZ, R14 ;  /* 0x000000ffff0f7224 */ /* 0x001fe400078e000e */
.L_x_20315:
[----:B0-----:R-:W-:Y:S05]  /*17370*/  BSYNC B1 ;  /* 0x0000000000017941 */ /* 0x001fea0003800000 */
.L_x_20313:
        /* <DEDUP_REMOVED lines=12> */
.L_x_20317:
[----:B0-----:R-:W2:Y:S01]  /*17440*/  LDL.LU R14, [R1+0x814] ;  /* 0x00081400010e7983 */ /* 0x001ea20000300800 */
[----:B------:R-:W-:Y:S02]  /*17450*/  IMAD.MOV.U32 R0, RZ, RZ, R252 ;  /* 0x000000ffff007224 */ /* 0x000fe400078e00fc */
[----:B------:R-:W-:Y:S01]  /*17460*/  IMAD.MOV.U32 R138, RZ, RZ, R137 ;  /* 0x000000ffff8a7224 */ /* 0x000fe200078e0089 */
[----:B--2---:R0:W-:Y:S02]  /*17470*/  STL [R1+0x810], R14 ;  /* 0x0008100e01007387 */ /* 0x0041e40000100800 */
[----:B0-----:R-:W-:Y:S02]  /*17480*/  IMAD.MOV.U32 R14, RZ, RZ, R13 ;  /* 0x000000ffff0e7224 */ /* 0x001fe400078e000d */
.L_x_20318:
[----:B0-----:R-:W-:Y:S05]  /*17490*/  BSYNC B1 ;  /* 0x0000000000017941 */ /* 0x001fea0003800000 */
.L_x_20316:
        /* <DEDUP_REMOVED lines=12> */
.L_x_20320:
[----:B0-----:R-:W2:Y:S01]  /*17560*/  LDL.LU R13, [R1+0x810] ;  /* 0x00081000010d7983 */ /* 0x001ea20000300800 */
[----:B------:R-:W-:Y:S02]  /*17570*/  IMAD.MOV.U32 R252, RZ, RZ, R0 ;  /* 0x000000fffffc7224 */ /* 0x000fe400078e0000 */
[----:B------:R-:W-:Y:S01]  /*17580*/  IMAD.MOV.U32 R137, RZ, RZ, R136 ;  /* 0x000000ffff897224 */ /* 0x000fe200078e0088 */
[----:B--2---:R0:W-:Y:S02]  /*17590*/  STL [R1+0x814], R13 ;  /* 0x0008140d01007387 */ /* 0x0041e40000100800 */
[----:B0-----:R-:W-:Y:S02]  /*175a0*/  IMAD.MOV.U32 R13, RZ, RZ, R12 ;  /* 0x000000ffff0d7224 */ /* 0x001fe400078e000c */
.L_x_20321:
[----:B0-----:R-:W-:Y:S05]  /*175b0*/  BSYNC B1 ;  /* 0x0000000000017941 */ /* 0x001fea0003800000 */
.L_x_20319:
        /* <DEDUP_REMOVED lines=12> */
.L_x_20323:
[----:B0-----:R-:W2:Y:S01]  /*17680*/  LDL.LU R12, [R1+0x814] ;  /* 0x00081400010c7983 */ /* 0x001ea20000300800 */
[----:B------:R-:W-:Y:S02]  /*17690*/  IMAD.MOV.U32 R0, RZ, RZ, R252 ;  /* 0x000000ffff007224 */ /* 0x000fe400078e00fc */
[----:B------:R-:W-:Y:S01]  /*176a0*/  IMAD.MOV.U32 R136, RZ, RZ, R143 ;  /* 0x000000ffff887224 */ /* 0x000fe200078e008f */
[----:B--2---:R0:W-:Y:S02]  /*176b0*/  STL [R1+0x810], R12 ;  /* 0x0008100c01007387 */ /* 0x0041e40000100800 */
[----:B0-----:R-:W-:Y:S02]  /*176c0*/  IMAD.MOV.U32 R12, RZ, RZ, R19 ;  /* 0x000000ffff0c7224 */ /* 0x001fe400078e0013 */
.L_x_20324:
[----:B0-----:R-:W-:Y:S05]  /*176d0*/  BSYNC B1 ;  /* 0x0000000000017941 */ /* 0x001fea0003800000 */
.L_x_20322:
        /* <DEDUP_REMOVED lines=12> */
.L_x_20326:
[----:B0-----:R-:W2:Y:S01]  /*177a0*/  LDL.LU R19, [R1+0x810] ;  /* 0x0008100001137983 */ /* 0x001ea20000300800 */
[----:B------:R-:W-:Y:S02]  /*177b0*/  IMAD.MOV.U32 R252, RZ, RZ, R0 ;  /* 0x000000fffffc7224 */ /* 0x000fe400078e0000 */
[----:B------:R-:W-:Y:S01]  /*177c0*/  IMAD.MOV.U32 R143, RZ, RZ, R142 ;  /* 0x000000ffff8f7224 */ /* 0x000fe200078e008e */
[----:B--2---:R0:W-:Y:S02]  /*177d0*/  STL [R1+0x814], R19 ;  /* 0x0008141301007387 */ /* 0x0041e40000100800 */
[----:B0-----:R-:W-:Y:S02]  /*177e0*/  IMAD.MOV.U32 R19, RZ, RZ, R18 ;  /* 0x000000ffff137224 */ /* 0x001fe400078e0012 */
.L_x_20327:
[----:B0-----:R-:W-:Y:S05]  /*177f0*/  BSYNC B1 ;  /* 0x0000000000017941 */ /* 0x001fea0003800000 */
.L_x_20325:
        /* <DEDUP_REMOVED lines=12> */
.L_x_20329:
[----:B0-----:R-:W2:Y:S01]  /*178c0*/  LDL.LU R18, [R1+0x814] ;  /* 0x0008140001127983 */ /* 0x001ea20000300800 */
[----:B------:R-:W-:Y:S02]  /*178d0*/  IMAD.MOV.U32 R0, RZ, RZ, R252 ;  /* 0x000000ffff007224 */ /* 0x000fe400078e00fc */
[----:B------:R-:W-:Y:S01]  /*178e0*/  IMAD.MOV.U32 R142, RZ, RZ, R141 ;  /* 0x000000ffff8e7224 */ /* 0x000fe200078e008d */
[----:B--2---:R0:W-:Y:S02]  /*178f0*/  STL [R1+0x810], R18 ;  /* 0x0008101201007387 */ /* 0x0041e40000100800 */
[----:B0-----:R-:W-:Y:S02]  /*17900*/  IMAD.MOV.U32 R18, RZ, RZ, R17 ;  /* 0x000000ffff127224 */ /* 0x001fe400078e0011 */
.L_x_20330:
[----:B0-----:R-:W-:Y:S05]  /*17910*/  BSYNC B1 ;  /* 0x0000000000017941 */ /* 0x001fea0003800000 */
.L_x_20328:
        /* <DEDUP_REMOVED lines=12> */
.L_x_20332:
[----:B0-----:R-:W2:Y:S01]  /*179e0*/  LDL.LU R17, [R1+0x810] ;  /* 0x0008100001117983 */ /* 0x001ea20000300800 */
[----:B------:R-:W-:Y:S02]  /*179f0*/  IMAD.MOV.U32 R252, RZ, RZ, R0 ;  /* 0x000000fffffc7224 */ /* 0x000fe400078e0000 */
[----:B------:R-:W-:Y:S01]  /*17a00*/  IMAD.MOV.U32 R141, RZ, RZ, R140 ;  /* 0x000000ffff8d7224 */ /* 0x000fe200078e008c */
[----:B--2---:R0:W-:Y:S02]  /*17a10*/  STL [R1+0x814], R17 ;  /* 0x0008141101007387 */ /* 0x0041e40000100800 */
[----:B0-----:R-:W-:Y:S02]  /*17a20*/  IMAD.MOV.U32 R17, RZ, RZ, R16 ;  /* 0x000000ffff117224 */ /* 0x001fe400078e0010 */
.L_x_20333:
[----:B0-----:R-:W-:Y:S05]  /*17a30*/  BSYNC B1 ;  /* 0x0000000000017941 */ /* 0x001fea0003800000 */
.L_x_20331:
        /* <DEDUP_REMOVED lines=12> */
.L_x_20335:
[----:B0-----:R-:W2:Y:S01]  /*17b00*/  LDL.LU R16, [R1+0x814] ;  /* 0x0008140001107983 */ /* 0x001ea20000300800 */
[----:B------:R-:W-:Y:S02]  /*17b10*/  IMAD.MOV.U32 R0, RZ, RZ, R252 ;  /* 0x000000ffff007224 */ /* 0x000fe400078e00fc */
[----:B------:R-:W-:Y:S01]  /*17b20*/  IMAD.MOV.U32 R140, RZ, RZ, R147 ;  /* 0x000000ffff8c7224 */ /* 0x000fe200078e0093 */
[----:B--2---:R0:W-:Y:S02]  /*17b30*/  STL [R1+0x810], R16 ;  /* 0x0008101001007387 */ /* 0x0041e40000100800 */
[----:B0-----:R-:W-:Y:S02]  /*17b40*/  IMAD.MOV.U32 R16, RZ, RZ, R23 ;  /* 0x000000ffff107224 */ /* 0x001fe400078e0017 */
.L_x_20336:
[----:B0-----:R-:W-:Y:S05]  /*17b50*/  BSYNC B1 ;  /* 0x0000000000017941 */ /* 0x001fea0003800000 */
.L_x_20334:
        /* <DEDUP_REMOVED lines=12> */
.L_x_20338:
[----:B0-----:R-:W2:Y:S01]  /*17c20*/  LDL.LU R23, [R1+0x810] ;  /* 0x0008100001177983 */ /* 0x001ea20000300800 */
[----:B------:R-:W-:Y:S02]  /*17c30*/  IMAD.MOV.U32 R252, RZ, RZ, R0 ;  /* 0x000000fffffc7224 */ /* 0x000fe400078e0000 */
[----:B------:R-:W-:Y:S01]  /*17c40*/  IMAD.MOV.U32 R147, RZ, RZ, R146 ;  /* 0x000000ffff937224 */ /* 0x000fe200078e0092 */
[----:B--2---:R0:W-:Y:S02]  /*17c50*/  STL [R1+0x814], R23 ;  /* 0x0008141701007387 */ /* 0x0041e40000100800 */
[----:B0-----:R-:W-:Y:S02]  /*17c60*/  IMAD.MOV.U32 R23, RZ, RZ, R22 ;  /* 0x000000ffff177224 */ /* 0x001fe400078e0016 */
.L_x_20339:
[----:B0-----:R-:W-:Y:S05]  /*17c70*/  BSYNC B1 ;  /* 0x0000000000017941 */ /* 0x001fea0003800000 */
.L_x_20337:
        /* <DEDUP_REMOVED lines=12> */
.L_x_20341:
[----:B0-----:R-:W2:Y:S01]  /*17d40*/  LDL.LU R22, [R1+0x814] ;  /* 0x0008140001167983 */ /* 0x001ea20000300800 */
[----:B------:R-:W-:Y:S02]  /*17d50*/  IMAD.MOV.U32 R0, RZ, RZ, R252 ;  /* 0x000000ffff007224 */ /* 0x000fe400078e00fc */
[----:B------:R-:W-:Y:S01]  /*17d60*/  IMAD.MOV.U32 R146, RZ, RZ, R145 ;  /* 0x000000ffff927224 */ /* 0x000fe200078e0091 */
[----:B--2---:R0:W-:Y:S02]  /*17d70*/  STL [R1+0x810], R22 ;  /* 0x0008101601007387 */ /* 0x0041e40000100800 */
[----:B0-----:R-:W-:Y:S02]  /*17d80*/  IMAD.MOV.U32 R22, RZ, RZ, R21 ;  /* 0x000000ffff167224 */ /* 0x001fe400078e0015 */
.L_x_20342:
[----:B0-----:R-:W-:Y:S05]  /*17d90*/  BSYNC B1 ;  /* 0x0000000000017941 */ /* 0x001fea0003800000 */
.L_x_20340:
        /* <DEDUP_REMOVED lines=12> */
.L_x_20344:
[----:B0-----:R-:W2:Y:S01]  /*17e60*/  LDL.LU R21, [R1+0x810] ;  /* 0x0008100001157983 */ /* 0x001ea20000300800 */
[----:B------:R-:W-:Y:S02]  /*17e70*/  IMAD.MOV.U32 R252, RZ, RZ, R0 ;  /* 0x000000fffffc7224 */ /* 0x000fe400078e0000 */
[----:B------:R-:W-:Y:S01]  /*17e80*/  IMAD.MOV.U32 R145, RZ, RZ, R144 ;  /* 0x000000ffff917224 */ /* 0x000fe200078e0090 */
[----:B--2---:R0:W-:Y:S02]  /*17e90*/  STL [R1+0x814], R21 ;  /* 0x0008141501007387 */ /* 0x0041e40000100800 */
[----:B0-----:R-:W-:Y:S02]  /*17ea0*/  IMAD.MOV.U32 R21, RZ, RZ, R20 ;  /* 0x000000ffff157224 */ /* 0x001fe400078e0014 */
.L_x_20345:
[----:B0-----:R-:W-:Y:S05]  /*17eb0*/  BSYNC B1 ;  /* 0x0000000000017941 */ /* 0x001fea0003800000 */
.L_x_20343:
        /* <DEDUP_REMOVED lines=12> */
.L_x_20347:
[----:B0-----:R-:W2:Y:S01]  /*17f80*/  LDL.LU R20, [R1+0x814] ;  /* 0x0008140001147983 */ /* 0x001ea20000300800 */
[----:B------:R-:W-:Y:S02]  /*17f90*/  IMAD.MOV.U32 R0, RZ, RZ, R252 ;  /* 0x000000ffff007224 */ /* 0x000fe400078e00fc */
[----:B------:R-:W-:Y:S01]  /*17fa0*/  IMAD.MOV.U32 R144, RZ, RZ, R151 ;  /* 0x000000ffff907224 */ /* 0x000fe200078e0097 */
[----:B--2---:R0:W-:Y:S02]  /*17fb0*/  STL [R1+0x810], R20 ;  /* 0x0008101401007387 */ /* 0x0041e40000100800 */
[----:B0-----:R-:W-:Y:S02]  /*17fc0*/  IMAD.MOV.U32 R20, RZ, RZ, R27 ;  /* 0x000000ffff147224 */ /* 0x001fe400078e001b */
.L_x_20348:
[----:B0-----:R-:W-:Y:S05]  /*17fd0*/  BSYNC B1 ;  /* 0x0000000000017941 */ /* 0x001fea0003800000 */
.L_x_20346:
        /* <DEDUP_REMOVED lines=12> */
.L_x_20350:
[----:B0-----:R-:W2:Y:S01]  /*180a0*/  LDL.LU R27, [R1+0x810] ;  /* 0x00081000011b7983 */ /* 0x001ea20000300800 */
[----:B------:R-:W-:Y:S02]  /*180b0*/  IMAD.MOV.U32 R252, RZ, RZ, R0 ;  /* 0x000000fffffc7224 */ /* 0x000fe400078e0000 */
[----:B------:R-:W-:Y:S01]  /*180c0*/  IMAD.MOV.U32 R151, RZ, RZ, R150 ;  /* 0x000000ffff977224 */ /* 0x000fe200078e0096 */
[----:B--2---:R0:W-:Y:S02]  /*180d0*/  STL [R1+0x814], R27 ;  /* 0x0008141b01007387 */ /* 0x0041e40000100800 */
[----:B0-----:R-:W-:Y:S02]  /*180e0*/  IMAD.MOV.U32 R27, RZ, RZ, R26 ;  /* 0x000000ffff1b7224 */ /* 0x001fe400078e001a */
.L_x_20351:
[----:B0-----:R-:W-:Y:S05]  /*180f0*/  BSYNC B1 ;  /* 0x0000000000017941 */ /* 0x001fea0003800000 */
.L_x_20349:
        /* <DEDUP_REMOVED lines=12> */
.L_x_20353:
[----:B0-----:R-:W2:Y:S01]  /*181c0*/  LDL.LU R26, [R1+0x814] ;  /* 0x00081400011a7983 */ /* 0x001ea20000300800 */
[----:B------:R-:W-:Y:S02]  /*181d0*/  IMAD.MOV.U32 R0, RZ, RZ, R252 ;  /* 0x000000ffff007224 */ /* 0x000fe400078e00fc */
[----:B------:R-:W-:Y:S01]  /*181e0*/  IMAD.MOV.U32 R150, RZ, RZ, R149 ;  /* 0x000000ffff967224 */ /* 0x000fe200078e0095 */
[----:B--2---:R0:W-:Y:S02]  /*181f0*/  STL [R1+0x810], R26 ;  /* 0x0008101a01007387 */ /* 0x0041e40000100800 */
[----:B0-----:R-:W-:Y:S02]  /*18200*/  IMAD.MOV.U32 R26, RZ, RZ, R25 ;  /* 0x000000ffff1a7224 */ /* 0x001fe400078e0019 */
.L_x_20354:
[----:B0-----:R-:W-:Y:S05]  /*18210*/  BSYNC B1 ;  /* 0x0000000000017941 */ /* 0x001fea0003800000 */
.L_x_20352:
        /* <DEDUP_REMOVED lines=12> */
.L_x_20356:
[----:B0-----:R-:W2:Y:S01]  /*182e0*/  LDL.LU R25, [R1+0x810] ;  /* 0x0008100001197983 */ /* 0x001ea20000300800 */
[----:B------:R-:W-:Y:S02]  /*182f0*/  IMAD.MOV.U32 R252, RZ, RZ, R0 ;  /* 0x000000fffffc7224 */ /* 0x000fe400078e0000 */
[----:B------:R-:W-:Y:S01]  /*18300*/  IMAD.MOV.U32 R149, RZ, RZ, R148 ;  /* 0x000000ffff957224 */ /* 0x000fe200078e0094 */
[----:B--2---:R0:W-:Y:S02]  /*18310*/  STL [R1+0x814], R25 ;  /* 0x0008141901007387 */ /* 0x0041e40000100800 */
[----:B0-----:R-:W-:Y:S02]  /*18320*/  IMAD.MOV.U32 R25, RZ, RZ, R24 ;  /* 0x000000ffff197224 */ /* 0x001fe400078e0018 */
.L_x_20357:
[----:B0-----:R-:W-:Y:S05]  /*18330*/  BSYNC B1 ;  /* 0x0000000000017941 */ /* 0x001fea0003800000 */
.L_x_20355:
        /* <DEDUP_REMOVED lines=12> */
.L_x_20359:
[----:B0-----:R-:W2:Y:S01]  /*18400*/  LDL.LU R24, [R1+0x814] ;  /* 0x0008140001187983 */ /* 0x001ea20000300800 */
[----:B------:R-:W-:Y:S02]  /*18410*/  IMAD.MOV.U32 R0, RZ, RZ, R252 ;  /* 0x000000ffff007224 */ /* 0x000fe400078e00fc */
[----:B------:R-:W-:Y:S01]  /*18420*/  IMAD.MOV.U32 R148, RZ, RZ, R155 ;  /* 0x000000ffff947224 */ /* 0x000fe200078e009b */
[----:B--2---:R0:W-:Y:S02]  /*18430*/  STL [R1+0x810], R24 ;  /* 0x0008101801007387 */ /* 0x0041e40000100800 */
[----:B0-----:R-:W-:Y:S02]  /*18440*/  IMAD.MOV.U32 R24, RZ, RZ, R31 ;  /* 0x000000ffff187224 */ /* 0x001fe400078e001f */
.L_x_20360:
[----:B0-----:R-:W-:Y:S05]  /*18450*/  BSYNC B1 ;  /* 0x0000000000017941 */ /* 0x001fea0003800000 */
.L_x_20358:
        /* <DEDUP_REMOVED lines=12> */
.L_x_20362:
[----:B0-----:R-:W2:Y:S01]  /*18520*/  LDL.LU R31, [R1+0x810] ;  /* 0x00081000011f7983 */ /* 0x001ea20000300800 */
[----:B------:R-:W-:Y:S02]  /*18530*/  IMAD.MOV.U32 R252, RZ, RZ, R0 ;  /* 0x000000fffffc7224 */ /* 0x000fe400078e0000 */
[----:B------:R-:W-:Y:S01]  /*18540*/  IMAD.MOV.U32 R155, RZ, RZ, R154 ;  /* 0x000000ffff9b7224 */ /* 0x000fe200078e009a */
[----:B--2---:R0:W-:Y:S02]  /*18550*/  STL [R1+0x814], R31 ;  /* 0x0008141f01007387 */ /* 0x0041e40000100800 */
[----:B0-----:R-:W-:Y:S02]  /*18560*/  IMAD.MOV.U32 R31, RZ, RZ, R30 ;  /* 0x000000ffff1f7224 */ /* 0x001fe400078e001e */
.L_x_20363:
[----:B0-----:R-:W-:Y:S05]  /*18570*/  BSYNC B1 ;  /* 0x0000000000017941 */ /* 0x001fea0003800000 */
.L_x_20361:
        /* <DEDUP_REMOVED lines=12> */
.L_x_20365:
[----:B0-----:R-:W2:Y:S01]  /*18640*/  LDL.LU R30, [R1+0x814] ;  /* 0x00081400011e7983 */ /* 0x001ea20000300800 */
[----:B------:R-:W-:Y:S02]  /*18650*/  IMAD.MOV.U32 R0, RZ, RZ, R252 ;  /* 0x000000ffff007224 */ /* 0x000fe400078e00fc */
[----:B------:R-:W-:Y:S01]  /*18660*/  IMAD.MOV.U32 R154, RZ, RZ, R153 ;  /* 0x000000ffff9a7224 */ /* 0x000fe200078e0099 */
[----:B--2---:R0:W-:Y:S02]  /*18670*/  STL [R1+0x810], R30 ;  /* 0x0008101e01007387 */ /* 0x0041e40000100800 */
[----:B0-----:R-:W-:Y:S02]  /*18680*/  IMAD.MOV.U32 R30, RZ, RZ, R29 ;  /* 0x000000ffff1e7224 */ /* 0x001fe400078e001d */
.L_x_20366:
[----:B0-----:R-:W-:Y:S05]  /*18690*/  BSYNC B1 ;  /* 0x0000000000017941 */ /* 0x001fea0003800000 */
.L_x_20364:
        /* <DEDUP_REMOVED lines=12> */
.L_x_20368:
[----:B0-----:R-:W2:Y:S01]  /*18760*/  LDL.LU R29, [R1+0x810] ;  /* 0x00081000011d7983 */ /* 0x001ea20000300800 */
[----:B------:R-:W-:Y:S02]  /*18770*/  IMAD.MOV.U32 R252, RZ, RZ, R0 ;  /* 0x000000fffffc7224 */ /* 0x000fe400078e0000 */
[----:B------:R-:W-:Y:S01]  /*18780*/  IMAD.MOV.U32 R153, RZ, RZ, R152 ;  /* 0x000000ffff997224 */ /* 0x000fe200078e0098 */
[----:B--2---:R0:W-:Y:S02]  /*18790*/  STL [R1+0x814], R29 ;  /* 0x0008141d01007387 */ /* 0x0041e40000100800 */
[----:B0-----:R-:W-:Y:S02]  /*187a0*/  IMAD.MOV.U32 R29, RZ, RZ, R28 ;  /* 0x000000ffff1d7224 */ /* 0x001fe400078e001c */
.L_x_20369:
[----:B0-----:R-:W-:Y:S05]  /*187b0*/  BSYNC B1 ;  /* 0x0000000000017941 */ /* 0x001fea0003800000 */
.L_x_20367:
        /* <DEDUP_REMOVED lines=12> */
.L_x_20371:
[----:B0-----:R-:W2:Y:S01]  /*18880*/  LDL.LU R28, [R1+0x814] ;  /* 0x00081400011c7983 */ /* 0x001ea20000300800 */
[----:B------:R-:W-:Y:S02]  /*18890*/  IMAD.MOV.U32 R0, RZ, RZ, R252 ;  /* 0x000000ffff007224 */ /* 0x000fe400078e00fc */
[----:B------:R-:W-:Y:S01]  /*188a0*/  IMAD.MOV.U32 R152, RZ, RZ, R159 ;  /* 0x000000ffff987224 */ /* 0x000fe200078e009f */
[----:B--2---:R0:W-:Y:S02]  /*188b0*/  STL [R1+0x810], R28 ;  /* 0x0008101c01007387 */ /* 0x0041e40000100800 */
[----:B0-----:R-:W-:Y:S02]  /*188c0*/  IMAD.MOV.U32 R28, RZ, RZ, R35 ;  /* 0x000000ffff1c7224 */ /* 0x001fe400078e0023 */
.L_x_20372:
[----:B0-----:R-:W-:Y:S05]  /*188d0*/  BSYNC B1 ;  /* 0x0000000000017941 */ /* 0x001fea0003800000 */
.L_x_20370:
        /* <DEDUP_REMOVED lines=12> */
.L_x_20374:
[----:B0-----:R-:W2:Y:S01]  /*189a0*/  LDL.LU R35, [R1+0x810] ;  /* 0x0008100001237983 */ /* 0x001ea20000300800 */
[----:B------:R-:W-:Y:S02]  /*189b0*/  IMAD.MOV.U32 R252, RZ, RZ, R0 ;  /* 0x000000fffffc7224 */ /* 0x000fe400078e0000 */
[----:B------:R-:W-:Y:S01]  /*189c0*/  IMAD.MOV.U32 R159, RZ, RZ, R158 ;  /* 0x000000ffff9f7224 */ /* 0x000fe200078e009e */
[----:B--2---:R0:W-:Y:S02]  /*189d0*/  STL [R1+0x814], R35 ;  /* 0x0008142301007387 */ /* 0x0041e40000100800 */
[----:B0-----:R-:W-:Y:S02]  /*189e0*/  IMAD.MOV.U32 R35, RZ, RZ, R34 ;  /* 0x000000ffff237224 */ /* 0x001fe400078e0022 */
.L_x_20375:
[----:B0-----:R-:W-:Y:S05]  /*189f0*/  BSYNC B1 ;  /* 0x0000000000017941 */ /* 0x001fea0003800000 */
.L_x_20373:
        /* <DEDUP_REMOVED lines=12> */
.L_x_20377:
[----:B0-----:R-:W2:Y:S01]  /*18ac0*/  LDL.LU R34, [R1+0x814] ;  /* 0x0008140001227983 */ /* 0x001ea20000300800 */
[----:B------:R-:W-:Y:S02]  /*18ad0*/  IMAD.MOV.U32 R0, RZ, RZ, R252 ;  /* 0x000000ffff007224 */ /* 0x000fe400078e00fc */
[----:B------:R-:W-:Y:S01]  /*18ae0*/  IMAD.MOV.U32 R158, RZ, RZ, R157 ;  /* 0x000000ffff9e7224 */ /* 0x000fe200078e009d */
[----:B--2---:R0:W-:Y:S02]  /*18af0*/  STL [R1+0x810], R34 ;  /* 0x0008102201007387 */ /* 0x0041e40000100800 */
[----:B0-----:R-:W-:Y:S02]  /*18b00*/  IMAD.MOV.U32 R34, RZ, RZ, R33 ;  /* 0x000000ffff227224 */ /* 0x001fe400078e0021 */
.L_x_20378:
[----:B0-----:R-:W-:Y:S05]  /*18b10*/  BSYNC B1 ;  /* 0x0000000000017941 */ /* 0x001fea0003800000 */
.L_x_20376:
        /* <DEDUP_REMOVED lines=12> */
.L_x_20380:
[----:B0-----:R-:W2:Y:S01]  /*18be0*/  LDL.LU R33, [R1+0x810] ;  /* 0x0008100001217983 */ /* 0x001ea20000300800 */
[----:B------:R-:W-:Y:S02]  /*18bf0*/  IMAD.MOV.U32 R252, RZ, RZ, R0 ;  /* 0x000000fffffc7224 */ /* 0x000fe400078e0000 */
[----:B------:R-:W-:Y:S01]  /*18c00*/  IMAD.MOV.U32 R157, RZ, RZ, R156 ;  /* 0x000000ffff9d7224 */ /* 0x000fe200078e009c */
[----:B--2---:R0:W-:Y:S02]  /*18c10*/  STL [R1+0x814], R33 ;  /* 0x0008142101007387 */ /* 0x0041e40000100800 */
[----:B0-----:R-:W-:Y:S02]  /*18c20*/  IMAD.MOV.U32 R33, RZ, RZ, R32 ;  /* 0x000000ffff217224 */ /* 0x001fe400078e0020 */
.L_x_20381:
[----:B0-----:R-:W-:Y:S05]  /*18c30*/  BSYNC B1 ;  /* 0x0000000000017941 */ /* 0x001fea0003800000 */
.L_x_20379:
        /* <DEDUP_REMOVED lines=12> */
.L_x_20383:
[----:B0-----:R-:W2:Y:S01]  /*18d00*/  LDL.LU R32, [R1+0x814] ;  /* 0x0008140001207983 */ /* 0x001ea20000300800 */
[----:B------:R-:W-:Y:S02]  /*18d10*/  IMAD.MOV.U32 R0, RZ, RZ, R252 ;  /* 0x000000ffff007224 */ /* 0x000fe400078e00fc */
[----:B------:R-:W-:Y:S01]  /*18d20*/  IMAD.MOV.U32 R156, RZ, RZ, R163 ;  /* 0x000000ffff9c7224 */ /* 0x000fe200078e00a3 */
[----:B--2---:R0:W-:Y:S02]  /*18d30*/  STL [R1+0x810], R32 ;  /* 0x0008102001007387 */ /* 0x0041e40000100800 */
[----:B0-----:R-:W-:Y:S02]  /*18d40*/  IMAD.MOV.U32 R32, RZ, RZ, R39 ;  /* 0x000000ffff207224 */ /* 0x001fe400078e0027 */
.L_x_20384:
[----:B0-----:R-:W-:Y:S05]  /*18d50*/  BSYNC B1 ;  /* 0x0000000000017941 */ /* 0x001fea0003800000 */
.L_x_20382:
        /* <DEDUP_REMOVED lines=12> */
.L_x_20386:
[----:B0-----:R-:W2:Y:S01]  /*18e20*/  LDL.LU R39, [R1+0x810] ;  /* 0x0008100001277983 */ /* 0x001ea20000300800 */
[----:B------:R-:W-:Y:S02]  /*18e30*/  IMAD.MOV.U32 R252, RZ, RZ, R0 ;  /* 0x000000fffffc7224 */ /* 0x000fe400078e0000 */
[----:B------:R-:W-:Y:S01]  /*18e40*/  IMAD.MOV.U32 R163, RZ, RZ, R162 ;  /* 0x000000ffffa37224 */ /* 0x000fe200078e00a2 */
[----:B--2---:R0:W-:Y:S02]  /*18e50*/  STL [R1+0x814], R39 ;  /* 0x0008142701007387 */ /* 0x0041e40000100800 */
[----:B0-----:R-:W-:Y:S02]  /*18e60*/  IMAD.MOV.U32 R39, RZ, RZ, R38 ;  /* 0x000000ffff277224 */ /* 0x001fe400078e0026 */
.L_x_20387:
[----:B0-----:R-:W-:Y:S05]  /*18e70*/  BSYNC B1 ;  /* 0x0000000000017941 */ /* 0x001fea0003800000 */
.L_x_20385:
        /* <DEDUP_REMOVED lines=12> */
.L_x_20389:
[----:B0-----:R-:W2:Y:S01]  /*18f40*/  LDL.LU R38, [R1+0x814] ;  /* 0x0008140001267983 */ /* 0x001ea20000300800 */
[----:B------:R-:W-:Y:S02]  /*18f50*/  IMAD.MOV.U32 R0, RZ, RZ, R252 ;  /* 0x000000ffff007224 */ /* 0x000fe400078e00fc */
[----:B------:R-:W-:Y:S01]  /*18f60*/  IMAD.MOV.U32 R162, RZ, RZ, R161 ;  /* 0x000000ffffa27224 */ /* 0x000fe200078e00a1 */
[----:B--2---:R0:W-:Y:S02]  /*18f70*/  STL [R1+0x810], R38 ;  /* 0x0008102601007387 */ /* 0x0041e40000100800 */
[----:B0-----:R-:W-:Y:S02]  /*18f80*/  IMAD.MOV.U32 R38, RZ, RZ, R37 ;  /* 0x000000ffff267224 */ /* 0x001fe400078e0025 */
.L_x_20390:
[----:B0-----:R-:W-:Y:S05]  /*18f90*/  BSYNC B1 ;  /* 0x0000000000017941 */ /* 0x001fea0003800000 */
.L_x_20388:
        /* <DEDUP_REMOVED lines=12> */
.L_x_20392:
[----:B0-----:R-:W2:Y:S01]  /*19060*/  LDL.LU R37, [R1+0x810] ;  /* 0x0008100001257983 */ /* 0x001ea20000300800 */
[----:B------:R-:W-:Y:S02]  /*19070*/  IMAD.MOV.U32 R252, RZ, RZ, R0 ;  /* 0x000000fffffc7224 */ /* 0x000fe400078e0000 */
[----:B------:R-:W-:Y:S01]  /*19080*/  IMAD.MOV.U32 R161, RZ, RZ, R160 ;  /* 0x000000ffffa17224 */ /* 0x000fe200078e00a0 */
[----:B--2---:R0:W-:Y:S02]  /*19090*/  STL [R1+0x814], R37 ;  /* 0x0008142501007387 */ /* 0x0041e40000100800 */
[----:B0-----:R-:W-:Y:S02]  /*190a0*/  IMAD.MOV.U32 R37, RZ, RZ, R36 ;  /* 0x000000ffff257224 */ /* 0x001fe400078e0024 */
.L_x_20393:
[----:B0-----:R-:W-:Y:S05]  /*190b0*/  BSYNC B1 ;  /* 0x0000000000017941 */ /* 0x001fea0003800000 */
.L_x_20391:
        /* <DEDUP_REMOVED lines=12> */
.L_x_20395:
[----:B0-----:R-:W2:Y:S01]  /*19180*/  LDL.LU R36, [R1+0x814] ;  /* 0x0008140001247983 */ /* 0x001ea20000300800 */
[----:B------:R-:W-:Y:S02]  /*19190*/  IMAD.MOV.U32 R0, RZ, RZ, R252 ;  /* 0x000000ffff007224 */ /* 0x000fe400078e00fc */
[----:B------:R-:W-:Y:S01]  /*191a0*/  IMAD.MOV.U32 R160, RZ, RZ, R167 ;  /* 0x000000ffffa07224 */ /* 0x000fe200078e00a7 */
[----:B--2---:R0:W-:Y:S02]  /*191b0*/  STL [R1+0x810], R36 ;  /* 0x0008102401007387 */ /* 0x0041e40000100800 */
[----:B0-----:R-:W-:Y:S02]  /*191c0*/  IMAD.MOV.U32 R36, RZ, RZ, R43 ;  /* 0x000000ffff247224 */ /* 0x001fe400078e002b */
.L_x_20396:
[----:B0-----:R-:W-:Y:S05]  /*191d0*/  BSYNC B1 ;  /* 0x0000000000017941 */ /* 0x001fea0003800000 */
.L_x_20394:
        /* <DEDUP_REMOVED lines=12> */
.L_x_20398:
[----:B0-----:R-:W2:Y:S01]  /*192a0*/  LDL.LU R43, [R1+0x810] ;  /* 0x00081000012b7983 */ /* 0x001ea20000300800 */
[----:B------:R-:W-:Y:S02]  /*192b0*/  IMAD.MOV.U32 R252, RZ, RZ, R0 ;  /* 0x000000fffffc7224 */ /* 0x000fe400078e0000 */
[----:B------:R-:W-:Y:S01]  /*192c0*/  IMAD.MOV.U32 R167, RZ, RZ, R166 ;  /* 0x000000ffffa77224 */ /* 0x000fe200078e00a6 */
[----:B--2---:R0:W-:Y:S02]  /*192d0*/  STL [R1+0x814], R43 ;  /* 0x0008142b01007387 */ /* 0x0041e40000100800 */
[----:B0-----:R-:W-:Y:S02]  /*192e0*/  IMAD.MOV.U32 R43, RZ, RZ, R42 ;  /* 0x000000ffff2b7224 */ /* 0x001fe400078e002a */
.L_x_20399:
[----:B0-----:R-:W-:Y:S05]  /*192f0*/  BSYNC B1 ;  /* 0x0000000000017941 */ /* 0x001fea0003800000 */
.L_x_20397:
        /* <DEDUP_REMOVED lines=12> */
.L_x_20401:
[----:B0-----:R-:W2:Y:S01]  /*193c0*/  LDL.LU R42, [R1+0x814] ;  /* 0x00081400012a7983 */ /* 0x001ea20000300800 */
[----:B------:R-:W-:Y:S02]  /*193d0*/  IMAD.MOV.U32 R0, RZ, RZ, R252 ;  /* 0x000000ffff007224 */ /* 0x000fe400078e00fc */
[----:B------:R-:W-:Y:S01]  /*193e0*/  IMAD.MOV.U32 R166, RZ, RZ, R165 ;  /* 0x000000ffffa67224 */ /* 0x000fe200078e00a5 */
[----:B--2---:R0:W-:Y:S02]  /*193f0*/  STL [R1+0x810], R42 ;  /* 0x0008102a01007387 */ /* 0x0041e40000100800 */
[----:B0-----:R-:W-:Y:S02]  /*19400*/  IMAD.MOV.U32 R42, RZ, RZ, R41 ;  /* 0x000000ffff2a7224 */ /* 0x001fe400078e0029 */
.L_x_20402:
[----:B0-----:R-:W-:Y:S05]  /*19410*/  BSYNC B1 ;  /* 0x0000000000017941 */ /* 0x001fea0003800000 */
.L_x_20400:
        /* <DEDUP_REMOVED lines=12> */
.L_x_20404:
[----:B0-----:R-:W2:Y:S01]  /*194e0*/  LDL.LU R41, [R1+0x810] ;  /* 0x0008100001297983 */ /* 0x001ea20000300800 */
[----:B------:R-:W-:Y:S02]  /*194f0*/  IMAD.MOV.U32 R252, RZ, RZ, R0 ;  /* 0x000000fffffc7224 */ /* 0x000fe400078e0000 */
[----:B------:R-:W-:Y:S01]  /*19500*/  IMAD.MOV.U32 R165, RZ, RZ, R164 ;  /* 0x000000ffffa57224 */ /* 0x000fe200078e00a4 */
[----:B--2---:R0:W-:Y:S02]  /*19510*/  STL [R1+0x814], R41 ;  /* 0x0008142901007387 */ /* 0x0041e40000100800 */
[----:B0-----:R-:W-:Y:S02]  /*19520*/  IMAD.MOV.U32 R41, RZ, RZ, R40 ;  /* 0x000000ffff297224 */ /* 0x001fe400078e0028 */
.L_x_20405:
[----:B0-----:R-:W-:Y:S05]  /*19530*/  BSYNC B1 ;  /* 0x0000000000017941 */ /* 0x001fea0003800000 */
.L_x_20403:
        /* <DEDUP_REMOVED lines=12> */
.L_x_20407:
[----:B0-----:R-:W2:Y:S01]  /*19600*/  LDL.LU R40, [R1+0x814] ;  /* 0x0008140001287983 */ /* 0x001ea20000300800 */
[----:B------:R-:W-:Y:S02]  /*19610*/  IMAD.MOV.U32 R0, RZ, RZ, R252 ;  /* 0x000000ffff007224 */ /* 0x000fe400078e00fc */
[----:B------:R-:W-:Y:S01]  /*19620*/  IMAD.MOV.U32 R164, RZ, RZ, R171 ;  /* 0x000000ffffa47224 */ /* 0x000fe200078e00ab */
[----:B--2---:R0:W-:Y:S02]  /*19630*/  STL [R1+0x810], R40 ;  /* 0x0008102801007387 */ /* 0x0041e40000100800 */
[----:B0-----:R-:W-:Y:S02]  /*19640*/  IMAD.MOV.U32 R40, RZ, RZ, R47 ;  /* 0x000000ffff287224 */ /* 0x001fe400078e002f */
.L_x_20408:
[----:B0-----:R-:W-:Y:S05]  /*19650*/  BSYNC B1 ;  /* 0x0000000000017941 */ /* 0x001fea0003800000 */
.L_x_20406:
        /* <DEDUP_REMOVED lines=12> */
.L_x_20410:
[----:B0-----:R-:W2:Y:S01]  /*19720*/  LDL.LU R47, [R1+0x810] ;  /* 0x00081000012f7983 */ /* 0x001ea20000300800 */
[----:B------:R-:W-:Y:S02]  /*19730*/  IMAD.MOV.U32 R252, RZ, RZ, R0 ;  /* 0x000000fffffc7224 */ /* 0x000fe400078e0000 */
[----:B------:R-:W-:Y:S01]  /*19740*/  IMAD.MOV.U32 R171, RZ, RZ, R170 ;  /* 0x000000ffffab7224 */ /* 0x000fe200078e00aa */
[----:B--2---:R0:W-:Y:S02]  /*19750*/  STL [R1+0x814], R47 ;  /* 0x0008142f01007387 */ /* 0x0041e40000100800 */
[----:B0-----:R-:W-:Y:S02]  /*19760*/  IMAD.MOV.U32 R47, RZ, RZ, R46 ;  /* 0x000000ffff2f7224 */ /* 0x001fe400078e002e */
.L_x_20411:
[----:B0-----:R-:W-:Y:S05]  /*19770*/  BSYNC B1 ;  /* 0x0000000000017941 */ /* 0x001fea0003800000 */
.L_x_20409:
        /* <DEDUP_REMOVED lines=12> */
.L_x_20413:
[----:B0-----:R-:W2:Y:S01]  /*19840*/  LDL.LU R46, [R1+0x814] ;  /* 0x00081400012e7983 */ /* 0x001ea20000300800 */
[----:B------:R-:W-:Y:S02]  /*19850*/  IMAD.MOV.U32 R0, RZ, RZ, R252 ;  /* 0x000000ffff007224 */ /* 0x000fe400078e00fc */
[----:B------:R-:W-:Y:S01]  /*19860*/  IMAD.MOV.U32 R170, RZ, RZ, R169 ;  /* 0x000000ffffaa7224 */ /* 0x000fe200078e00a9 */
[----:B--2---:R0:W-:Y:S02]  /*19870*/  STL [R1+0x810], R46 ;  /* 0x0008102e01007387 */ /* 0x0041e40000100800 */
[----:B0-----:R-:W-:Y:S02]  /*19880*/  IMAD.MOV.U32 R46, RZ, RZ, R45 ;  /* 0x000000ffff2e7224 */ /* 0x001fe400078e002d */
.L_x_20414:
[----:B0-----:R-:W-:Y:S05]  /*19890*/  BSYNC B1 ;  /* 0x0000000000017941 */ /* 0x001fea0003800000 */
.L_x_20412:
        /* <DEDUP_REMOVED lines=12> */
.L_x_20416:
[----:B0-----:R-:W2:Y:S01]  /*19960*/  LDL.LU R45, [R1+0x810] ;  /* 0x00081000012d7983 */ /* 0x001ea20000300800 */
[----:B------:R-:W-:Y:S02]  /*19970*/  IMAD.MOV.U32 R252, RZ, RZ, R0 ;  /* 0x000000fffffc7224 */ /* 0x000fe400078e0000 */
[----:B------:R-:W-:Y:S01]  /*19980*/  IMAD.MOV.U32 R169, RZ, RZ, R168 ;  /* 0x000000ffffa97224 */ /* 0x000fe200078e00a8 */
[----:B--2---:R0:W-:Y:S02]  /*19990*/  STL [R1+0x814], R45 ;  /* 0x0008142d01007387 */ /* 0x0041e40000100800 */
[----:B0-----:R-:W-:Y:S02]  /*199a0*/  IMAD.MOV.U32 R45, RZ, RZ, R44 ;  /* 0x000000ffff2d7224 */ /* 0x001fe400078e002c */
.L_x_20417:
[----:B0-----:R-:W-:Y:S05]  /*199b0*/  BSYNC B1 ;  /* 0x0000000000017941 */ /* 0x001fea0003800000 */
.L_x_20415:
        /* <DEDUP_REMOVED lines=12> */
.L_x_20419:
[----:B0-----:R-:W2:Y:S01]  /*19a80*/  LDL.LU R44, [R1+0x814] ;  /* 0x00081400012c7983 */ /* 0x001ea20000300800 */
[----:B------:R-:W-:Y:S02]  /*19a90*/  IMAD.MOV.U32 R0, RZ, RZ, R252 ;  /* 0x000000ffff007224 */ /* 0x000fe400078e00fc */
[----:B------:R-:W-:Y:S01]  /*19aa0*/  IMAD.MOV.U32 R168, RZ, RZ, R175 ;  /* 0x000000ffffa87224 */ /* 0x000fe200078e00af */
[----:B--2---:R0:W-:Y:S02]  /*19ab0*/  STL [R1+0x810], R44 ;  /* 0x0008102c01007387 */ /* 0x0041e40000100800 */
[----:B0-----:R-:W-:Y:S02]  /*19ac0*/  IMAD.MOV.U32 R44, RZ, RZ, R51 ;  /* 0x000000ffff2c7224 */ /* 0x001fe400078e0033 */
.L_x_20420:
[----:B0-----:R-:W-:Y:S05]  /*19ad0*/  BSYNC B1 ;  /* 0x0000000000017941 */ /* 0x001fea0003800000 */
.L_x_20418:
        /* <DEDUP_REMOVED lines=12> */
.L_x_20422:
[----:B0-----:R-:W2:Y:S01]  /*19ba0*/  LDL.LU R51, [R1+0x810] ;  /* 0x0008100001337983 */ /* 0x001ea20000300800 */
[----:B------:R-:W-:Y:S02]  /*19bb0*/  IMAD.MOV.U32 R252, RZ, RZ, R0 ;  /* 0x000000fffffc7224 */ /* 0x000fe400078e0000 */
[----:B------:R-:W-:Y:S01]  /*19bc0*/  IMAD.MOV.U32 R175, RZ, RZ, R174 ;  /* 0x000000ffffaf7224 */ /* 0x000fe200078e00ae */
[----:B--2---:R0:W-:Y:S02]  /*19bd0*/  STL [R1+0x814], R51 ;  /* 0x0008143301007387 */ /* 0x0041e40000100800 */
[----:B0-----:R-:W-:Y:S02]  /*19be0*/  IMAD.MOV.U32 R51, RZ, RZ, R50 ;  /* 0x000000ffff337224 */ /* 0x001fe400078e0032 */
.L_x_20423:
[----:B0-----:R-:W-:Y:S05]  /*19bf0*/  BSYNC B1 ;  /* 0x0000000000017941 */ /* 0x001fea0003800000 */
.L_x_20421:
        /* <DEDUP_REMOVED lines=12> */
.L_x_20425:
[----:B0-----:R-:W2:Y:S01]  /*19cc0*/  LDL.LU R50, [R1+0x814] ;  /* 0x0008140001327983 */ /* 0x001ea20000300800 */
[----:B------:R-:W-:Y:S02]  /*19cd0*/  IMAD.MOV.U32 R0, RZ, RZ, R252 ;  /* 0x000000ffff007224 */ /* 0x000fe400078e00fc */
[----:B------:R-:W-:Y:S01]  /*19ce0*/  IMAD.MOV.U32 R174, RZ, RZ, R173 ;  /* 0x000000ffffae7224 */ /* 0x000fe200078e00ad */
[----:B--2---:R0:W-:Y:S02]  /*19cf0*/  STL [R1+0x810], R50 ;  /* 0x0008103201007387 */ /* 0x0041e40000100800 */
[----:B0-----:R-:W-:Y:S02]  /*19d00*/  IMAD.MOV.U32 R50, RZ, RZ, R49 ;  /* 0x000000ffff327224 */ /* 0x001fe400078e0031 */
.L_x_20426:
[----:B0-----:R-:W-:Y:S05]  /*19d10*/  BSYNC B1 ;  /* 0x0000000000017941 */ /* 0x001fea0003800000 */
.L_x_20424:
        /* <DEDUP_REMOVED lines=12> */
.L_x_20428:
[----:B0-----:R-:W2:Y:S01]  /*19de0*/  LDL.LU R49, [R1+0x810] ;  /* 0x0008100001317983 */ /* 0x001ea20000300800 */
[----:B------:R-:W-:Y:S02]  /*19df0*/  IMAD.MOV.U32 R252, RZ, RZ, R0 ;  /* 0x000000fffffc7224 */ /* 0x000fe400078e0000 */
[----:B------:R-:W-:Y:S01]  /*19e00*/  IMAD.MOV.U32 R173, RZ, RZ, R172 ;  /* 0x000000ffffad7224 */ /* 0x000fe200078e00ac */
[----:B--2---:R0:W-:Y:S02]  /*19e10*/  STL [R1+0x814], R49 ;  /* 0x0008143101007387 */ /* 0x0041e40000100800 */
[----:B0-----:R-:W-:Y:S02]  /*19e20*/  IMAD.MOV.U32 R49, RZ, RZ, R48 ;  /* 0x000000ffff317224 */ /* 0x001fe400078e0030 */
.L_x_20429:
[----:B0-----:R-:W-:Y:S05]  /*19e30*/  BSYNC B1 ;  /* 0x0000000000017941 */ /* 0x001fea0003800000 */
.L_x_20427:
        /* <DEDUP_REMOVED lines=12> */
.L_x_20431:
[----:B0-----:R-:W2:Y:S01]  /*19f00*/  LDL.LU R48, [R1+0x814] ;  /* 0x0008140001307983 */ /* 0x001ea20000300800 */
[----:B------:R-:W-:Y:S02]  /*19f10*/  IMAD.MOV.U32 R0, RZ, RZ, R252 ;  /* 0x000000ffff007224 */ /* 0x000fe400078e00fc */
[----:B------:R-:W-:Y:S01]  /*19f20*/  IMAD.MOV.U32 R172, RZ, RZ, R179 ;  /* 0x000000ffffac7224 */ /* 0x000fe200078e00b3 */
[----:B--2---:R0:W-:Y:S02]  /*19f30*/  STL [R1+0x810], R48 ;  /* 0x0008103001007387 */ /* 0x0041e40000100800 */
[----:B0-----:R-:W-:Y:S02]  /*19f40*/  IMAD.MOV.U32 R48, RZ, RZ, R55 ;  /* 0x000000ffff307224 */ /* 0x001fe400078e0037 */
.L_x_20432:
[----:B0-----:R-:W-:Y:S05]  /*19f50*/  BSYNC B1 ;  /* 0x0000000000017941 */ /* 0x001fea0003800000 */
.L_x_20430:
        /* <DEDUP_REMOVED lines=12> */
.L_x_20434:
[----:B0-----:R-:W2:Y:S01]  /*1a020*/  LDL.LU R55, [R1+0x810] ;  /* 0x0008100001377983 */ /* 0x001ea20000300800 */
[----:B------:R-:W-:Y:S02]  /*1a030*/  IMAD.MOV.U32 R252, RZ, RZ, R0 ;  /* 0x000000fffffc7224 */ /* 0x000fe400078e0000 */
[----:B------:R-:W-:Y:S01]  /*1a040*/  IMAD.MOV.U32 R179, RZ, RZ, R178 ;  /* 0x000000ffffb37224 */ /* 0x000fe200078e00b2 */
[----:B--2---:R0:W-:Y:S02]  /*1a050*/  STL [R1+0x814], R55 ;  /* 0x0008143701007387 */ /* 0x0041e40000100800 */
[----:B0-----:R-:W-:Y:S02]  /*1a060*/  IMAD.MOV.U32 R55, RZ, RZ, R54 ;  /* 0x000000ffff377224 */ /* 0x001fe400078e0036 */
.L_x_20435:
[----:B0-----:R-:W-:Y:S05]  /*1a070*/  BSYNC B1 ;  /* 0x0000000000017941 */ /* 0x001fea0003800000 */
.L_x_20433:
        /* <DEDUP_REMOVED lines=12> */
.L_x_20437:
[----:B0-----:R-:W2:Y:S01]  /*1a140*/  LDL.LU R54, [R1+0x814] ;  /* 0x0008140001367983 */ /* 0x001ea20000300800 */
[----:B------:R-:W-:Y:S02]  /*1a150*/  IMAD.MOV.U32 R0, RZ, RZ, R252 ;  /* 0x000000ffff007224 */ /* 0x000fe400078e00fc */
[----:B------:R-:W-:Y:S01]  /*1a160*/  IMAD.MOV.U32 R178, RZ, RZ, R177 ;  /* 0x000000ffffb27224 */ /* 0x000fe200078e00b1 */
[----:B--2---:R0:W-:Y:S02]  /*1a170*/  STL [R1+0x810], R54 ;  /* 0x0008103601007387 */ /* 0x0041e40000100800 */
[----:B0-----:R-:W-:Y:S02]  /*1a180*/  IMAD.MOV.U32 R54, RZ, RZ, R53 ;  /* 0x000000ffff367224 */ /* 0x001fe400078e0035 */
.L_x_20438:
[----:B0-----:R-:W-:Y:S05]  /*1a190*/  BSYNC B1 ;  /* 0x0000000000017941 */ /* 0x001fea0003800000 */
.L_x_20436:
        /* <DEDUP_REMOVED lines=12> */
.L_x_20440:
[----:B0-----:R-:W2:Y:S01]  /*1a260*/  LDL.LU R53, [R1+0x810] ;  /* 0x0008100001357983 */ /* 0x001ea20000300800 */
[----:B------:R-:W-:Y:S02]  /*1a270*/  IMAD.MOV.U32 R252, RZ, RZ, R0 ;  /* 0x000000fffffc7224 */ /* 0x000fe400078e0000 */
[----:B------:R-:W-:Y:S01]  /*1a280*/  IMAD.MOV.U32 R177, RZ, RZ, R176 ;  /* 0x000000ffffb17224 */ /* 0x000fe200078e00b0 */
[----:B--2---:R0:W-:Y:S02]  /*1a290*/  STL [R1+0x814], R53 ;  /* 0x0008143501007387 */ /* 0x0041e40000100800 */
[----:B0-----:R-:W-:Y:S02]  /*1a2a0*/  IMAD.MOV.U32 R53, RZ, RZ, R52 ;  /* 0x000000ffff357224 */ /* 0x001fe400078e0034 */
.L_x_20441:
[----:B0-----:R-:W-:Y:S05]  /*1a2b0*/  BSYNC B1 ;  /* 0x0000000000017941 */ /* 0x001fea0003800000 */
.L_x_20439:
        /* <DEDUP_REMOVED lines=12> */
.L_x_20443:
[----:B0-----:R-:W2:Y:S01]  /*1a380*/  LDL.LU R52, [R1+0x814] ;  /* 0x0008140001347983 */ /* 0x001ea20000300800 */
[----:B------:R-:W-:Y:S02]  /*1a390*/  IMAD.MOV.U32 R0, RZ, RZ, R252 ;  /* 0x000000ffff007224 */ /* 0x000fe400078e00fc */
[----:B------:R-:W-:Y:S01]  /*1a3a0*/  IMAD.MOV.U32 R176, RZ, RZ, R183 ;  /* 0x000000ffffb07224 */ /* 0x000fe200078e00b7 */
[----:B--2---:R0:W-:Y:S02]  /*1a3b0*/  STL [R1+0x810], R52 ;  /* 0x0008103401007387 */ /* 0x0041e40000100800 */
[----:B0-----:R-:W-:Y:S02]  /*1a3c0*/  IMAD.MOV.U32 R52, RZ, RZ, R59 ;  /* 0x000000ffff347224 */ /* 0x001fe400078e003b */
.L_x_20444:
[----:B0-----:R-:W-:Y:S05]  /*1a3d0*/  BSYNC B1 ;  /* 0x0000000000017941 */ /* 0x001fea0003800000 */
.L_x_20442:
        /* <DEDUP_REMOVED lines=12> */
.L_x_20446:
[----:B0-----:R-:W2:Y:S01]  /*1a4a0*/  LDL.LU R59, [R1+0x810] ;  /* 0x00081000013b7983 */ /* 0x001ea20000300800 */
[----:B------:R-:W-:Y:S02]  /*1a4b0*/  IMAD.MOV.U32 R252, RZ, RZ, R0 ;  /* 0x000000fffffc7224 */ /* 0x000fe400078e0000 */
[----:B------:R-:W-:Y:S01]  /*1a4c0*/  IMAD.MOV.U32 R183, RZ, RZ, R182 ;  /* 0x000000ffffb77224 */ /* 0x000fe200078e00b6 */
[----:B--2---:R0:W-:Y:S02]  /*1a4d0*/  STL [R1+0x814], R59 ;  /* 0x0008143b01007387 */ /* 0x0041e40000100800 */
[----:B0-----:R-:W-:Y:S02]  /*1a4e0*/  IMAD.MOV.U32 R59, RZ, RZ, R58 ;  /* 0x000000ffff3b7224 */ /* 0x001fe400078e003a */
.L_x_20447:
[----:B0-----:R-:W-:Y:S05]  /*1a4f0*/  BSYNC B1 ;  /* 0x0000000000017941 */ /* 0x001fea0003800000 */
.L_x_20445:
        /* <DEDUP_REMOVED lines=12> */
.L_x_20449:
[----:B0-----:R-:W2:Y:S01]  /*1a5c0*/  LDL.LU R58, [R1+0x814] ;  /* 0x00081400013a7983 */ /* 0x001ea20000300800 */
[----:B------:R-:W-:Y:S02]  /*1a5d0*/  IMAD.MOV.U32 R0, RZ, RZ, R252 ;  /* 0x000000ffff007224 */ /* 0x000fe400078e00fc */
[----:B------:R-:W-:Y:S01]  /*1a5e0*/  IMAD.MOV.U32 R182, RZ, RZ, R181 ;  /* 0x000000ffffb67224 */ /* 0x000fe200078e00b5 */
[----:B--2---:R0:W-:Y:S02]  /*1a5f0*/  STL [R1+0x810], R58 ;  /* 0x0008103a01007387 */ /* 0x0041e40000100800 */
[----:B0-----:R-:W-:Y:S02]  /*1a600*/  IMAD.MOV.U32 R58, RZ, RZ, R57 ;  /* 0x000000ffff3a7224 */ /* 0x001fe400078e0039 */
.L_x_20450:
[----:B0-----:R-:W-:Y:S05]  /*1a610*/  BSYNC B1 ;  /* 0x0000000000017941 */ /* 0x001fea0003800000 */
.L_x_20448:
        /* <DEDUP_REMOVED lines=12> */
.L_x_20452:
[----:B0-----:R-:W2:Y:S01]  /*1a6e0*/  LDL.LU R57, [R1+0x810] ;  /* 0x0008100001397983 */ /* 0x001ea20000300800 */
[----:B------:R-:W-:Y:S02]  /*1a6f0*/  IMAD.MOV.U32 R252, RZ, RZ, R0 ;  /* 0x000000fffffc7224 */ /* 0x000fe400078e0000 */
[----:B------:R-:W-:Y:S01]  /*1a700*/  IMAD.MOV.U32 R181, RZ, RZ, R180 ;  /* 0x000000ffffb57224 */ /* 0x000fe200078e00b4 */
[----:B--2---:R0:W-:Y:S02]  /*1a710*/  STL [R1+0x814], R57 ;  /* 0x0008143901007387 */ /* 0x0041e40000100800 */
[----:B0-----:R-:W-:Y:S02]  /*1a720*/  IMAD.MOV.U32 R57, RZ, RZ, R56 ;  /* 0x000000ffff397224 */ /* 0x001fe400078e0038 */
.L_x_20453:
[----:B0-----:R-:W-:Y:S05]  /*1a730*/  BSYNC B1 ;  /* 0x0000000000017941 */ /* 0x001fea0003800000 */
.L_x_20451:
        /* <DEDUP_REMOVED lines=12> */
.L_x_20455:
[----:B0-----:R-:W2:Y:S01]  /*1a800*/  LDL.LU R56, [R1+0x814] ;  /* 0x0008140001387983 */ /* 0x001ea20000300800 */
[----:B------:R-:W-:Y:S02]  /*1a810*/  IMAD.MOV.U32 R0, RZ, RZ, R252 ;  /* 0x000000ffff007224 */ /* 0x000fe400078e00fc */
[----:B------:R-:W-:Y:S01]  /*1a820*/  IMAD.MOV.U32 R180, RZ, RZ, R187 ;  /* 0x000000ffffb47224 */ /* 0x000fe200078e00bb */
[----:B--2---:R0:W-:Y:S02]  /*1a830*/  STL [R1+0x810], R56 ;  /* 0x0008103801007387 */ /* 0x0041e40000100800 */
[----:B0-----:R-:W-:Y:S02]  /*1a840*/  IMAD.MOV.U32 R56, RZ, RZ, R63 ;  /* 0x000000ffff387224 */ /* 0x001fe400078e003f */
.L_x_20456:
[----:B0-----:R-:W-:Y:S05]  /*1a850*/  BSYNC B1 ;  /* 0x0000000000017941 */ /* 0x001fea0003800000 */
.L_x_20454:
        /* <DEDUP_REMOVED lines=12> */
.L_x_20458:
[----:B0-----:R-:W2:Y:S01]  /*1a920*/  LDL.LU R63, [R1+0x810] ;  /* 0x00081000013f7983 */ /* 0x001ea20000300800 */
[----:B------:R-:W-:Y:S02]  /*1a930*/  IMAD.MOV.U32 R252, RZ, RZ, R0 ;  /* 0x000000fffffc7224 */ /* 0x000fe400078e0000 */
[----:B------:R-:W-:Y:S01]  /*1a940*/  IMAD.MOV.U32 R187, RZ, RZ, R186 ;  /* 0x000000ffffbb7224 */ /* 0x000fe200078e00ba */
[----:B--2---:R0:W-:Y:S02]  /*1a950*/  STL [R1+0x814], R63 ;  /* 0x0008143f01007387 */ /* 0x0041e40000100800 */
[----:B0-----:R-:W-:Y:S02]  /*1a960*/  IMAD.MOV.U32 R63, RZ, RZ, R62 ;  /* 0x000000ffff3f7224 */ /* 0x001fe400078e003e */
.L_x_20459:
[----:B0-----:R-:W-:Y:S05]  /*1a970*/  BSYNC B1 ;  /* 0x0000000000017941 */ /* 0x001fea0003800000 */
.L_x_20457:
        /* <DEDUP_REMOVED lines=12> */
.L_x_20461:
[----:B0-----:R-:W2:Y:S01]  /*1aa40*/  LDL.LU R62, [R1+0x814] ;  /* 0x00081400013e7983 */ /* 0x001ea20000300800 */
[----:B------:R-:W-:Y:S02]  /*1aa50*/  IMAD.MOV.U32 R0, RZ, RZ, R252 ;  /* 0x000000ffff007224 */ /* 0x000fe400078e00fc */
[----:B------:R-:W-:Y:S01]  /*1aa60*/  IMAD.MOV.U32 R186, RZ, RZ, R185 ;  /* 0x000000ffffba7224 */ /* 0x000fe200078e00b9 */
[----:B--2---:R0:W-:Y:S02]  /*1aa70*/  STL [R1+0x810], R62 ;  /* 0x0008103e01007387 */ /* 0x0041e40000100800 */
[----:B0-----:R-:W-:Y:S02]  /*1aa80*/  IMAD.MOV.U32 R62, RZ, RZ, R61 ;  /* 0x000000ffff3e7224 */ /* 0x001fe400078e003d */
.L_x_20462:
[----:B0-----:R-:W-:Y:S05]  /*1aa90*/  BSYNC B1 ;  /* 0x0000000000017941 */ /* 0x001fea0003800000 */
.L_x_20460:
        /* <DEDUP_REMOVED lines=12> */
.L_x_20464:
[----:B0-----:R-:W2:Y:S01]  /*1ab60*/  LDL.LU R61, [R1+0x810] ;  /* 0x00081000013d7983 */ /* 0x001ea20000300800 */
[----:B------:R-:W-:Y:S02]  /*1ab70*/  IMAD.MOV.U32 R252, RZ, RZ, R0 ;  /* 0x000000fffffc7224 */ /* 0x000fe400078e0000 */
[----:B------:R-:W-:Y:S01]  /*1ab80*/  IMAD.MOV.U32 R185, RZ, RZ, R184 ;  /* 0x000000ffffb97224 */ /* 0x000fe200078e00b8 */
[----:B--2---:R0:W-:Y:S02]  /*1ab90*/  STL [R1+0x814], R61 ;  /* 0x0008143d01007387 */ /* 0x0041e40000100800 */
[----:B0-----:R-:W-:Y:S02]  /*1aba0*/  IMAD.MOV.U32 R61, RZ, RZ, R60 ;  /* 0x000000ffff3d7224 */ /* 0x001fe400078e003c */
.L_x_20465:
[----:B0-----:R-:W-:Y:S05]  /*1abb0*/  BSYNC B1 ;  /* 0x0000000000017941 */ /* 0x001fea0003800000 */
.L_x_20463:
        /* <DEDUP_REMOVED lines=12> */
.L_x_20467:
[----:B0-----:R-:W2:Y:S01]  /*1ac80*/  LDL.LU R60, [R1+0x814] ;  /* 0x00081400013c7983 */ /* 0x001ea20000300800 */
[----:B------:R-:W-:Y:S02]  /*1ac90*/  IMAD.MOV.U32 R0, RZ, RZ, R252 ;  /* 0x000000ffff007224 */ /* 0x000fe400078e00fc */
[----:B------:R-:W-:Y:S01]  /*1aca0*/  IMAD.MOV.U32 R184, RZ, RZ, R191 ;  /* 0x000000ffffb87224 */ /* 0x000fe200078e00bf */
[----:B--2---:R0:W-:Y:S02]  /*1acb0*/  STL [R1+0x810], R60 ;  /* 0x0008103c01007387 */ /* 0x0041e40000100800 */
[----:B0-----:R-:W-:Y:S02]  /*1acc0*/  IMAD.MOV.U32 R60, RZ, RZ, R67 ;  /* 0x000000ffff3c7224 */ /* 0x001fe400078e0043 */
.L_x_20468:
[----:B0-----:R-:W-:Y:S05]  /*1acd0*/  BSYNC B1 ;  /* 0x0000000000017941 */ /* 0x001fea0003800000 */
.L_x_20466:
        /* <DEDUP_REMOVED lines=12> */
.L_x_20470:
[----:B0-----:R-:W2:Y:S01]  /*1ada0*/  LDL.LU R67, [R1+0x810] ;  /* 0x0008100001437983 */ /* 0x001ea20000300800 */
[----:B------:R-:W-:Y:S02]  /*1adb0*/  IMAD.MOV.U32 R252, RZ, RZ, R0 ;  /* 0x000000fffffc7224 */ /* 0x000fe400078e0000 */
[----:B------:R-:W-:Y:S01]  /*1adc0*/  IMAD.MOV.U32 R191, RZ, RZ, R190 ;  /* 0x000000ffffbf7224 */ /* 0x000fe200078e00be */
[----:B--2---:R0:W-:Y:S02]  /*1add0*/  STL [R1+0x814], R67 ;  /* 0x0008144301007387 */ /* 0x0041e40000100800 */
[----:B0-----:R-:W-:Y:S02]  /*1ade0*/  IMAD.MOV.U32 R67, RZ, RZ, R66 ;  /* 0x000000ffff437224 */ /* 0x001fe400078e0042 */
.L_x_20471:
[----:B0-----:R-:W-:Y:S05]  /*1adf0*/  BSYNC B1 ;  /* 0x0000000000017941 */ /* 0x001fea0003800000 */
.L_x_20469:
        /* <DEDUP_REMOVED lines=12> */
.L_x_20473:
[----:B0-----:R-:W2:Y:S01]  /*1aec0*/  LDL.LU R66, [R1+0x814] ;  /* 0x0008140001427983 */ /* 0x001ea20000300800 */
[----:B------:R-:W-:Y:S02]  /*1aed0*/  IMAD.MOV.U32 R0, RZ, RZ, R252 ;  /* 0x000000ffff007224 */ /* 0x000fe400078e00fc */
[----:B------:R-:W-:Y:S01]  /*1aee0*/  IMAD.MOV.U32 R190, RZ, RZ, R189 ;  /* 0x000000ffffbe7224 */ /* 0x000fe200078e00bd */
[----:B--2---:R0:W-:Y:S02]  /*1aef0*/  STL [R1+0x810], R66 ;  /* 0x0008104201007387 */ /* 0x0041e40000100800 */
[----:B0-----:R-:W-:Y:S02]  /*1af00*/  IMAD.MOV.U32 R66, RZ, RZ, R65 ;  /* 0x000000ffff427224 */ /* 0x001fe400078e0041 */
.L_x_20474:
[----:B0-----:R-:W-:Y:S05]  /*1af10*/  BSYNC B1 ;  /* 0x0000000000017941 */ /* 0x001fea0003800000 */
.L_x_20472:
        /* <DEDUP_REMOVED lines=12> */
.L_x_20476:
[----:B0-----:R-:W2:Y:S01]  /*1afe0*/  LDL.LU R65, [R1+0x810] ;  /* 0x0008100001417983 */ /* 0x001ea20000300800 */
[----:B------:R-:W-:Y:S02]  /*1aff0*/  IMAD.MOV.U32 R252, RZ, RZ, R0 ;  /* 0x000000fffffc7224 */ /* 0x000fe400078e0000 */
[----:B------:R-:W-:Y:S01]  /*1b000*/  IMAD.MOV.U32 R189, RZ, RZ, R188 ;  /* 0x000000ffffbd7224 */ /* 0x000fe200078e00bc */
[----:B--2---:R0:W-:Y:S02]  /*1b010*/  STL [R1+0x814], R65 ;  /* 0x0008144101007387 */ /* 0x0041e40000100800 */
[----:B0-----:R-:W-:Y:S02]  /*1b020*/  IMAD.MOV.U32 R65, RZ, RZ, R64 ;  /* 0x000000ffff417224 */ /* 0x001fe400078e0040 */
.L_x_20477:
[----:B0-----:R-:W-:Y:S05]  /*1b030*/  BSYNC B1 ;  /* 0x0000000000017941 */ /* 0x001fea0003800000 */
.L_x_20475:
        /* <DEDUP_REMOVED lines=12> */
.L_x_20479:
[----:B0-----:R-:W2:Y:S01]  /*1b100*/  LDL.LU R64, [R1+0x814] ;  /* 0x0008140001407983 */ /* 0x001ea20000300800 */
[----:B------:R-:W-:Y:S02]  /*1b110*/  IMAD.MOV.U32 R0, RZ, RZ, R252 ;  /* 0x000000ffff007224 */ /* 0x000fe400078e00fc */
[----:B------:R-:W-:Y:S01]  /*1b120*/  IMAD.MOV.U32 R188, RZ, RZ, R195 ;  /* 0x000000ffffbc7224 */ /* 0x000fe200078e00c3 */
[----:B--2---:R0:W-:Y:S02]  /*1b130*/  STL [R1+0x810], R64 ;  /* 0x0008104001007387 */ /* 0x0041e40000100800 */
[----:B0-----:R-:W-:Y:S02]  /*1b140*/  IMAD.MOV.U32 R64, RZ, RZ, R71 ;  /* 0x000000ffff407224 */ /* 0x001fe400078e0047 */
.L_x_20480:
[----:B0-----:R-:W-:Y:S05]  /*1b150*/  BSYNC B1 ;  /* 0x0000000000017941 */ /* 0x001fea0003800000 */
.L_x_20478:
        /* <DEDUP_REMOVED lines=12> */
.L_x_20482:
[----:B0-----:R-:W2:Y:S01]  /*1b220*/  LDL.LU R71, [R1+0x810] ;  /* 0x0008100001477983 */ /* 0x001ea20000300800 */
[----:B------:R-:W-:Y:S02]  /*1b230*/  IMAD.MOV.U32 R252, RZ, RZ, R0 ;  /* 0x000000fffffc7224 */ /* 0x000fe400078e0000 */
[----:B------:R-:W-:Y:S01]  /*1b240*/  IMAD.MOV.U32 R195, RZ, RZ, R194 ;  /* 0x000000ffffc37224 */ /* 0x000fe200078e00c2 */
[----:B--2---:R0:W-:Y:S02]  /*1b250*/  STL [R1+0x814], R71 ;  /* 0x0008144701007387 */ /* 0x0041e40000100800 */
[----:B0-----:R-:W-:Y:S02]  /*1b260*/  IMAD.MOV.U32 R71, RZ, RZ, R70 ;  /* 0x000000ffff477224 */ /* 0x001fe400078e0046 */
.L_x_20483:
[----:B0-----:R-:W-:Y:S05]  /*1b270*/  BSYNC B1 ;  /* 0x0000000000017941 */ /* 0x001fea0003800000 */
.L_x_20481:
        /* <DEDUP_REMOVED lines=12> */
.L_x_20485:
[----:B0-----:R-:W2:Y:S01]  /*1b340*/  LDL.LU R70, [R1+0x814] ;  /* 0x0008140001467983 */ /* 0x001ea20000300800 */
[----:B------:R-:W-:Y:S02]  /*1b350*/  IMAD.MOV.U32 R0, RZ, RZ, R252 ;  /* 0x000000ffff007224 */ /* 0x000fe400078e00fc */
[----:B------:R-:W-:Y:S01]  /*1b360*/  IMAD.MOV.U32 R194, RZ, RZ, R193 ;  /* 0x000000ffffc27224 */ /* 0x000fe200078e00c1 */
[----:B--2---:R0:W-:Y:S02]  /*1b370*/  STL [R1+0x810], R70 ;  /* 0x0008104601007387 */ /* 0x0041e40000100800 */
[----:B0-----:R-:W-:Y:S02]  /*1b380*/  IMAD.MOV.U32 R70, RZ, RZ, R69 ;  /* 0x000000ffff467224 */ /* 0x001fe400078e0045 */
.L_x_20486:
[----:B0-----:R-:W-:Y:S05]  /*1b390*/  BSYNC B1 ;  /* 0x0000000000017941 */ /* 0x001fea0003800000 */
.L_x_20484:
        /* <DEDUP_REMOVED lines=12> */
.L_x_20488:
[----:B0-----:R-:W2:Y:S01]  /*1b460*/  LDL.LU R69, [R1+0x810] ;  /* 0x0008100001457983 */ /* 0x001ea20000300800 */
[----:B------:R-:W-:Y:S02]  /*1b470*/  IMAD.MOV.U32 R252, RZ, RZ, R0 ;  /* 0x000000fffffc7224 */ /* 0x000fe400078e0000 */
[----:B------:R-:W-:Y:S01]  /*1b480*/  IMAD.MOV.U32 R193, RZ, RZ, R192 ;  /* 0x000000ffffc17224 */ /* 0x000fe200078e00c0 */
[----:B--2---:R0:W-:Y:S02]  /*1b490*/  STL [R1+0x814], R69 ;  /* 0x0008144501007387 */ /* 0x0041e40000100800 */
[----:B0-----:R-:W-:Y:S02]  /*1b4a0*/  IMAD.MOV.U32 R69, RZ, RZ, R68 ;  /* 0x000000ffff457224 */ /* 0x001fe400078e0044 */
.L_x_20489:
[----:B0-----:R-:W-:Y:S05]  /*1b4b0*/  BSYNC B1 ;  /* 0x0000000000017941 */ /* 0x001fea0003800000 */
.L_x_20487:
        /* <DEDUP_REMOVED lines=12> */
.L_x_20491:
[----:B0-----:R-:W2:Y:S01]  /*1b580*/  LDL.LU R68, [R1+0x814] ;  /* 0x0008140001447983 */ /* 0x001ea20000300800 */
[----:B------:R-:W-:Y:S02]  /*1b590*/  IMAD.MOV.U32 R0, RZ, RZ, R252 ;  /* 0x000000ffff007224 */ /* 0x000fe400078e00fc */
[----:B------:R-:W-:Y:S01]  /*1b5a0*/  IMAD.MOV.U32 R192, RZ, RZ, R199 ;  /* 0x000000ffffc07224 */ /* 0x000fe200078e00c7 */
[----:B--2---:R0:W-:Y:S02]  /*1b5b0*/  STL [R1+0x810], R68 ;  /* 0x0008104401007387 */ /* 0x0041e40000100800 */
[----:B0-----:R-:W-:Y:S02]  /*1b5c0*/  IMAD.MOV.U32 R68, RZ, RZ, R75 ;  /* 0x000000ffff447224 */ /* 0x001fe400078e004b */
.L_x_20492:
[----:B0-----:R-:W-:Y:S05]  /*1b5d0*/  BSYNC B1 ;  /* 0x0000000000017941 */ /* 0x001fea0003800000 */
.L_x_20490:
        /* <DEDUP_REMOVED lines=12> */
.L_x_20494:
[----:B0-----:R-:W2:Y:S01]  /*1b6a0*/  LDL.LU R75, [R1+0x810] ;  /* 0x00081000014b7983 */ /* 0x001ea20000300800 */
[----:B------:R-:W-:Y:S02]  /*1b6b0*/  IMAD.MOV.U32 R252, RZ, RZ, R0 ;  /* 0x000000fffffc7224 */ /* 0x000fe400078e0000 */
[----:B------:R-:W-:Y:S01]  /*1b6c0*/  IMAD.MOV.U32 R199, RZ, RZ, R198 ;  /* 0x000000ffffc77224 */ /* 0x000fe200078e00c6 */
[----:B--2---:R0:W-:Y:S02]  /*1b6d0*/  STL [R1+0x814], R75 ;  /* 0x0008144b01007387 */ /* 0x0041e40000100800 */
[----:B0-----:R-:W-:Y:S02]  /*1b6e0*/  IMAD.MOV.U32 R75, RZ, RZ, R74 ;  /* 0x000000ffff4b7224 */ /* 0x001fe400078e004a */
.L_x_20495:
[----:B0-----:R-:W-:Y:S05]  /*1b6f0*/  BSYNC B1 ;  /* 0x0000000000017941 */ /* 0x001fea0003800000 */
.L_x_20493:
        /* <DEDUP_REMOVED lines=12> */
.L_x_20497:
[----:B0-----:R-:W2:Y:S01]  /*1b7c0*/  LDL.LU R74, [R1+0x814] ;  /* 0x00081400014a7983 */ /* 0x001ea20000300800 */
[----:B------:R-:W-:Y:S02]  /*1b7d0*/  IMAD.MOV.U32 R0, RZ, RZ, R252 ;  /* 0x000000ffff007224 */ /* 0x000fe400078e00fc */
[----:B------:R-:W-:Y:S01]  /*1b7e0*/  IMAD.MOV.U32 R198, RZ, RZ, R197 ;  /* 0x000000ffffc67224 */ /* 0x000fe200078e00c5 */
[----:B--2---:R0:W-:Y:S02]  /*1b7f0*/  STL [R1+0x810], R74 ;  /* 0x0008104a01007387 */ /* 0x0041e40000100800 */
[----:B0-----:R-:W-:Y:S02]  /*1b800*/  IMAD.MOV.U32 R74, RZ, RZ, R73 ;  /* 0x000000ffff4a7224 */ /* 0x001fe400078e0049 */
.L_x_20498:
[----:B0-----:R-:W-:Y:S05]  /*1b810*/  BSYNC B1 ;  /* 0x0000000000017941 */ /* 0x001fea0003800000 */
.L_x_20496:
        /* <DEDUP_REMOVED lines=12> */
.L_x_20500:
[----:B0-----:R-:W2:Y:S01]  /*1b8e0*/  LDL.LU R73, [R1+0x810] ;  /* 0x0008100001497983 */ /* 0x001ea20000300800 */
[----:B------:R-:W-:Y:S02]  /*1b8f0*/  IMAD.MOV.U32 R252, RZ, RZ, R0 ;  /* 0x000000fffffc7224 */ /* 0x000fe400078e0000 */
[----:B------:R-:W-:Y:S01]  /*1b900*/  IMAD.MOV.U32 R197, RZ, RZ, R196 ;  /* 0x000000ffffc57224 */ /* 0x000fe200078e00c4 */
[----:B--2---:R0:W-:Y:S02]  /*1b910*/  STL [R1+0x814], R73 ;  /* 0x0008144901007387 */ /* 0x0041e40000100800 */
[----:B0-----:R-:W-:Y:S02]  /*1b920*/  IMAD.MOV.U32 R73, RZ, RZ, R72 ;  /* 0x000000ffff497224 */ /* 0x001fe400078e0048 */
.L_x_20501:
[----:B0-----:R-:W-:Y:S05]  /*1b930*/  BSYNC B1 ;  /* 0x0000000000017941 */ /* 0x001fea0003800000 */
.L_x_20499:
        /* <DEDUP_REMOVED lines=12> */
.L_x_20503:
[----:B0-----:R-:W2:Y:S01]  /*1ba00*/  LDL.LU R72, [R1+0x814] ;  /* 0x0008140001487983 */ /* 0x001ea20000300800 */
[----:B------:R-:W-:Y:S02]  /*1ba10*/  IMAD.MOV.U32 R0, RZ, RZ, R252 ;  /* 0x000000ffff007224 */ /* 0x000fe400078e00fc */
[----:B------:R-:W-:Y:S01]  /*1ba20*/  IMAD.MOV.U32 R196, RZ, RZ, R203 ;  /* 0x000000ffffc47224 */ /* 0x000fe200078e00cb */
[----:B--2---:R0:W-:Y:S02]  /*1ba30*/  STL [R1+0x810], R72 ;  /* 0x0008104801007387 */ /* 0x0041e40000100800 */
[----:B0-----:R-:W-:Y:S02]  /*1ba40*/  IMAD.MOV.U32 R72, RZ, RZ, R79 ;  /* 0x000000ffff487224 */ /* 0x001fe400078e004f */
.L_x_20504:
[----:B0-----:R-:W-:Y:S05]  /*1ba50*/  BSYNC B1 ;  /* 0x0000000000017941 */ /* 0x001fea0003800000 */
.L_x_20502:
        /* <DEDUP_REMOVED lines=12> */
.L_x_20506:
[----:B0-----:R-:W2:Y:S01]  /*1bb20*/  LDL.LU R79, [R1+0x810] ;  /* 0x00081000014f7983 */ /* 0x001ea20000300800 */
[----:B------:R-:W-:Y:S02]  /*1bb30*/  IMAD.MOV.U32 R252, RZ, RZ, R0 ;  /* 0x000000fffffc7224 */ /* 0x000fe400078e0000 */
[----:B------:R-:W-:Y:S01]  /*1bb40*/  IMAD.MOV.U32 R203, RZ, RZ, R202 ;  /* 0x000000ffffcb7224 */ /* 0x000fe200078e00ca */
[----:B--2---:R0:W-:Y:S02]  /*1bb50*/  STL [R1+0x814], R79 ;  /* 0x0008144f01007387 */ /* 0x0041e40000100800 */
[----:B0-----:R-:W-:Y:S02]  /*1bb60*/  IMAD.MOV.U32 R79, RZ, RZ, R78 ;  /* 0x000000ffff4f7224 */ /* 0x001fe400078e004e */
.L_x_20507:
[----:B0-----:R-:W-:Y:S05]  /*1bb70*/  BSYNC B1 ;  /* 0x0000000000017941 */ /* 0x001fea0003800000 */
.L_x_20505:
        /* <DEDUP_REMOVED lines=12> */
.L_x_20509:
[----:B0-----:R-:W2:Y:S01]  /*1bc40*/  LDL.LU R78, [R1+0x814] ;  /* 0x00081400014e7983 */ /* 0x001ea20000300800 */
[----:B------:R-:W-:Y:S02]  /*1bc50*/  IMAD.MOV.U32 R0, RZ, RZ, R252 ;  /* 0x000000ffff007224 */ /* 0x000fe400078e00fc */
[----:B------:R-:W-:Y:S01]  /*1bc60*/  IMAD.MOV.U32 R202, RZ, RZ, R201 ;  /* 0x000000ffffca7224 */ /* 0x000fe200078e00c9 */
[----:B--2---:R0:W-:Y:S02]  /*1bc70*/  STL [R1+0x810], R78 ;  /* 0x0008104e01007387 */ /* 0x0041e40000100800 */
[----:B0-----:R-:W-:Y:S02]  /*1bc80*/  IMAD.MOV.U32 R78, RZ, RZ, R77 ;  /* 0x000000ffff4e7224 */ /* 0x001fe400078e004d */
.L_x_20510:
[----:B0-----:R-:W-:Y:S05]  /*1bc90*/  BSYNC B1 ;  /* 0x0000000000017941 */ /* 0x001fea0003800000 */
.L_x_20508:
        /* <DEDUP_REMOVED lines=12> */
.L_x_20512:
[----:B0-----:R-:W2:Y:S01]  /*1bd60*/  LDL.LU R77, [R1+0x810] ;  /* 0x00081000014d7983 */ /* 0x001ea20000300800 */
[----:B------:R-:W-:Y:S02]  /*1bd70*/  IMAD.MOV.U32 R252, RZ, RZ, R0 ;  /* 0x000000fffffc7224 */ /* 0x000fe400078e0000 */
[----:B------:R-:W-:Y:S01]  /*1bd80*/  IMAD.MOV.U32 R201, RZ, RZ, R200 ;  /* 0x000000ffffc97224 */ /* 0x000fe200078e00c8 */
[----:B--2---:R0:W-:Y:S02]  /*1bd90*/  STL [R1+0x814], R77 ;  /* 0x0008144d01007387 */ /* 0x0041e40000100800 */
[----:B0-----:R-:W-:Y:S02]  /*1bda0*/  IMAD.MOV.U32 R77, RZ, RZ, R76 ;  /* 0x000000ffff4d7224 */ /* 0x001fe400078e004c */
.L_x_20513:
[----:B0-----:R-:W-:Y:S05]  /*1bdb0*/  BSYNC B1 ;  /* 0x0000000000017941 */ /* 0x001fea0003800000 */
.L_x_20511:
        /* <DEDUP_REMOVED lines=12> */
.L_x_20515:
[----:B0-----:R-:W2:Y:S01]  /*1be80*/  LDL.LU R76, [R1+0x814] ;  /* 0x00081400014c7983 */ /* 0x001ea20000300800 */
[----:B------:R-:W-:Y:S02]  /*1be90*/  IMAD.MOV.U32 R0, RZ, RZ, R252 ;  /* 0x000000ffff007224 */ /* 0x000fe400078e00fc */
[----:B------:R-:W-:Y:S01]  /*1bea0*/  IMAD.MOV.U32 R200, RZ, RZ, R207 ;  /* 0x000000ffffc87224 */ /* 0x000fe200078e00cf */
[----:B--2---:R0:W-:Y:S02]  /*1beb0*/  STL [R1+0x810], R76 ;  /* 0x0008104c01007387 */ /* 0x0041e40000100800 */
[----:B0-----:R-:W-:Y:S02]  /*1bec0*/  IMAD.MOV.U32 R76, RZ, RZ, R83 ;  /* 0x000000ffff4c7224 */ /* 0x001fe400078e0053 */
.L_x_20516:
[----:B0-----:R-:W-:Y:S05]  /*1bed0*/  BSYNC B1 ;  /* 0x0000000000017941 */ /* 0x001fea0003800000 */
.L_x_20514:
        /* <DEDUP_REMOVED lines=12> */
.L_x_20518:
[----:B0-----:R-:W2:Y:S01]  /*1bfa0*/  LDL.LU R83, [R1+0x810] ;  /* 0x0008100001537983 */ /* 0x001ea20000300800 */
[----:B------:R-:W-:Y:S02]  /*1bfb0*/  IMAD.MOV.U32 R252, RZ, RZ, R0 ;  /* 0x000000fffffc7224 */ /* 0x000fe400078e0000 */
[----:B------:R-:W-:Y:S01]  /*1bfc0*/  IMAD.MOV.U32 R207, RZ, RZ, R206 ;  /* 0x000000ffffcf7224 */ /* 0x000fe200078e00ce */
[----:B--2---:R0:W-:Y:S02]  /*1bfd0*/  STL [R1+0x814], R83 ;  /* 0x0008145301007387 */ /* 0x0041e40000100800 */
[----:B0-----:R-:W-:Y:S02]  /*1bfe0*/  IMAD.MOV.U32 R83, RZ, RZ, R82 ;  /* 0x000000ffff537224 */ /* 0x001fe400078e0052 */
.L_x_20519:
[----:B0-----:R-:W-:Y:S05]  /*1bff0*/  BSYNC B1 ;  /* 0x0000000000017941 */ /* 0x001fea0003800000 */
.L_x_20517:
        /* <DEDUP_REMOVED lines=12> */
.L_x_20521:
[----:B0-----:R-:W2:Y:S01]  /*1c0c0*/  LDL.LU R82, [R1+0x814] ;  /* 0x0008140001527983 */ /* 0x001ea20000300800 */
[----:B------:R-:W-:Y:S02]  /*1c0d0*/  IMAD.MOV.U32 R0, RZ, RZ, R252 ;  /* 0x000000ffff007224 */ /* 0x000fe400078e00fc */
[----:B------:R-:W-:Y:S01]  /*1c0e0*/  IMAD.MOV.U32 R206, RZ, RZ, R205 ;  /* 0x000000ffffce7224 */ /* 0x000fe200078e00cd */
[----:B--2---:R0:W-:Y:S02]  /*1c0f0*/  STL [R1+0x810], R82 ;  /* 0x0008105201007387 */ /* 0x0041e40000100800 */
[----:B0-----:R-:W-:Y:S02]  /*1c100*/  IMAD.MOV.U32 R82, RZ, RZ, R81 ;  /* 0x000000ffff527224 */ /* 0x001fe400078e0051 */
.L_x_20522:
[----:B0-----:R-:W-:Y:S05]  /*1c110*/  BSYNC B1 ;  /* 0x0000000000017941 */ /* 0x001fea0003800000 */
.L_x_20520:
        /* <DEDUP_REMOVED lines=12> */
.L_x_20524:
[----:B0-----:R-:W2:Y:S01]  /*1c1e0*/  LDL.LU R81, [R1+0x810] ;  /* 0x0008100001517983 */ /* 0x001ea20000300800 */
[----:B------:R-:W-:Y:S02]  /*1c1f0*/  IMAD.MOV.U32 R252, RZ, RZ, R0 ;  /* 0x000000fffffc7224 */ /* 0x000fe400078e0000 */
[----:B------:R-:W-:Y:S01]  /*1c200*/  IMAD.MOV.U32 R205, RZ, RZ, R204 ;  /* 0x000000ffffcd7224 */ /* 0x000fe200078e00cc */
[----:B--2---:R0:W-:Y:S02]  /*1c210*/  STL [R1+0x814], R81 ;  /* 0x0008145101007387 */ /* 0x0041e40000100800 */
[----:B0-----:R-:W-:Y:S02]  /*1c220*/  IMAD.MOV.U32 R81, RZ, RZ, R80 ;  /* 0x000000ffff517224 */ /* 0x001fe400078e0050 */
.L_x_20525:
[----:B0-----:R-:W-:Y:S05]  /*1c230*/  BSYNC B1 ;  /* 0x0000000000017941 */ /* 0x001fea0003800000 */
.L_x_20523:
        /* <DEDUP_REMOVED lines=12> */
.L_x_20527:
[----:B0-----:R-:W2:Y:S01]  /*1c300*/  LDL.LU R80, [R1+0x814] ;  /* 0x0008140001507983 */ /* 0x001ea20000300800 */
[----:B------:R-:W-:Y:S02]  /*1c310*/  IMAD.MOV.U32 R0, RZ, RZ, R252 ;  /* 0x000000ffff007224 */ /* 0x000fe400078e00fc */
[----:B------:R-:W-:Y:S01]  /*1c320*/  IMAD.MOV.U32 R204, RZ, RZ, R211 ;  /* 0x000000ffffcc7224 */ /* 0x000fe200078e00d3 */
[----:B--2---:R0:W-:Y:S02]  /*1c330*/  STL [R1+0x810], R80 ;  /* 0x0008105001007387 */ /* 0x0041e40000100800 */
[----:B0-----:R-:W-:Y:S02]  /*1c340*/  IMAD.MOV.U32 R80, RZ, RZ, R87 ;  /* 0x000000ffff507224 */ /* 0x001fe400078e0057 */
.L_x_20528:
[----:B0-----:R-:W-:Y:S05]  /*1c350*/  BSYNC B1 ;  /* 0x0000000000017941 */ /* 0x001fea0003800000 */
.L_x_20526:
        /* <DEDUP_REMOVED lines=12> */
.L_x_20530:
[----:B0-----:R-:W2:Y:S01]  /*1c420*/  LDL.LU R87, [R1+0x810] ;  /* 0x0008100001577983 */ /* 0x001ea20000300800 */
[----:B------:R-:W-:Y:S02]  /*1c430*/  IMAD.MOV.U32 R252, RZ, RZ, R0 ;  /* 0x000000fffffc7224 */ /* 0x000fe400078e0000 */
[----:B------:R-:W-:Y:S01]  /*1c440*/  IMAD.MOV.U32 R211, RZ, RZ, R210 ;  /* 0x000000ffffd37224 */ /* 0x000fe200078e00d2 */
[----:B--2---:R0:W-:Y:S02]  /*1c450*/  STL [R1+0x814], R87 ;  /* 0x0008145701007387 */ /* 0x0041e40000100800 */
[----:B0-----:R-:W-:Y:S02]  /*1c460*/  IMAD.MOV.U32 R87, RZ, RZ, R86 ;  /* 0x000000ffff577224 */ /* 0x001fe400078e0056 */
.L_x_20531:
[----:B0-----:R-:W-:Y:S05]  /*1c470*/  BSYNC B1 ;  /* 0x0000000000017941 */ /* 0x001fea0003800000 */
.L_x_20529:
        /* <DEDUP_REMOVED lines=12> */
.L_x_20533:
[----:B0-----:R-:W2:Y:S01]  /*1c540*/  LDL.LU R86, [R1+0x814] ;  /* 0x0008140001567983 */ /* 0x001ea20000300800 */
[----:B------:R-:W-:Y:S02]  /*1c550*/  IMAD.MOV.U32 R0, RZ, RZ, R252 ;  /* 0x000000ffff007224 */ /* 0x000fe400078e00fc */
[----:B------:R-:W-:Y:S01]  /*1c560*/  IMAD.MOV.U32 R210, RZ, RZ, R209 ;  /* 0x000000ffffd27224 */ /* 0x000fe200078e00d1 */
[----:B--2---:R0:W-:Y:S02]  /*1c570*/  STL [R1+0x810], R86 ;  /* 0x0008105601007387 */ /* 0x0041e40000100800 */
[----:B0-----:R-:W-:Y:S02]  /*1c580*/  IMAD.MOV.U32 R86, RZ, RZ, R85 ;  /* 0x000000ffff567224 */ /* 0x001fe400078e0055 */
.L_x_20534:
[----:B0-----:R-:W-:Y:S05]  /*1c590*/  BSYNC B1 ;  /* 0x0000000000017941 */ /* 0x001fea0003800000 */
.L_x_20532:
        /* <DEDUP_REMOVED lines=12> */
.L_x_20536:
[----:B0-----:R-:W2:Y:S01]  /*1c660*/  LDL.LU R85, [R1+0x810] ;  /* 0x0008100001557983 */ /* 0x001ea20000300800 */
[----:B------:R-:W-:Y:S02]  /*1c670*/  IMAD.MOV.U32 R252, RZ, RZ, R0 ;  /* 0x000000fffffc7224 */ /* 0x000fe400078e0000 */
[----:B------:R-:W-:Y:S01]  /*1c680*/  IMAD.MOV.U32 R209, RZ, RZ, R208 ;  /* 0x000000ffffd17224 */ /* 0x000fe200078e00d0 */
[----:B--2---:R0:W-:Y:S02]  /*1c690*/  STL [R1+0x814], R85 ;  /* 0x0008145501007387 */ /* 0x0041e40000100800 */
[----:B0-----:R-:W-:Y:S02]  /*1c6a0*/  IMAD.MOV.U32 R85, RZ, RZ, R84 ;  /* 0x000000ffff557224 */ /* 0x001fe400078e0054 */
.L_x_20537:
[----:B0-----:R-:W-:Y:S05]  /*1c6b0*/  BSYNC B1 ;  /* 0x0000000000017941 */ /* 0x001fea0003800000 */
.L_x_20535:
        /* <DEDUP_REMOVED lines=12> */
.L_x_20539:
[----:B0-----:R-:W2:Y:S01]  /*1c780*/  LDL.LU R84, [R1+0x814] ;  /* 0x0008140001547983 */ /* 0x001ea20000300800 */
[----:B------:R-:W-:Y:S02]  /*1c790*/  IMAD.MOV.U32 R0, RZ, RZ, R252 ;  /* 0x000000ffff007224 */ /* 0x000fe400078e00fc */
[----:B------:R-:W-:Y:S01]  /*1c7a0*/  IMAD.MOV.U32 R208, RZ, RZ, R215 ;  /* 0x000000ffffd07224 */ /* 0x000fe200078e00d7 */
[----:B--2---:R0:W-:Y:S02]  /*1c7b0*/  STL [R1+0x810], R84 ;  /* 0x0008105401007387 */ /* 0x0041e40000100800 */
[----:B0-----:R-:W-:Y:S02]  /*1c7c0*/  IMAD.MOV.U32 R84, RZ, RZ, R91 ;  /* 0x000000ffff547224 */ /* 0x001fe400078e005b */
.L_x_20540:
[----:B0-----:R-:W-:Y:S05]  /*1c7d0*/  BSYNC B1 ;  /* 0x0000000000017941 */ /* 0x001fea0003800000 */
.L_x_20538:
        /* <DEDUP_REMOVED lines=12> */
.L_x_20542:
[----:B0-----:R-:W2:Y:S01]  /*1c8a0*/  LDL.LU R91, [R1+0x810] ;  /* 0x00081000015b7983 */ /* 0x001ea20000300800 */
[----:B------:R-:W-:Y:S02]  /*1c8b0*/  IMAD.MOV.U32 R252, RZ, RZ, R0 ;  /* 0x000000fffffc7224 */ /* 0x000fe400078e0000 */
[----:B------:R-:W-:Y:S01]  /*1c8c0*/  IMAD.MOV.U32 R215, RZ, RZ, R214 ;  /* 0x000000ffffd77224 */ /* 0x000fe200078e00d6 */
[----:B--2---:R0:W-:Y:S02]  /*1c8d0*/  STL [R1+0x814], R91 ;  /* 0x0008145b01007387 */ /* 0x0041e40000100800 */
[----:B0-----:R-:W-:Y:S02]  /*1c8e0*/  IMAD.MOV.U32 R91, RZ, RZ, R90 ;  /* 0x000000ffff5b7224 */ /* 0x001fe400078e005a */
.L_x_20543:
[----:B0-----:R-:W-:Y:S05]  /*1c8f0*/  BSYNC B1 ;  /* 0x0000000000017941 */ /* 0x001fea0003800000 */
.L_x_20541:
        /* <DEDUP_REMOVED lines=12> */
.L_x_20545:
[----:B0-----:R-:W2:Y:S01]  /*1c9c0*/  LDL.LU R90, [R1+0x814] ;  /* 0x00081400015a7983 */ /* 0x001ea20000300800 */
[----:B------:R-:W-:Y:S02]  /*1c9d0*/  IMAD.MOV.U32 R0, RZ, RZ, R252 ;  /* 0x000000ffff007224 */ /* 0x000fe400078e00fc */
[----:B------:R-:W-:Y:S01]  /*1c9e0*/  IMAD.MOV.U32 R214, RZ, RZ, R213 ;  /* 0x000000ffffd67224 */ /* 0x000fe200078e00d5 */
[----:B--2---:R0:W-:Y:S02]  /*1c9f0*/  STL [R1+0x810], R90 ;  /* 0x0008105a01007387 */ /* 0x0041e40000100800 */
[----:B0-----:R-:W-:Y:S02]  /*1ca00*/  IMAD.MOV.U32 R90, RZ, RZ, R89 ;  /* 0x000000ffff5a7224 */ /* 0x001fe400078e0059 */
.L_x_20546:
[----:B0-----:R-:W-:Y:S05]  /*1ca10*/  BSYNC B1 ;  /* 0x0000000000017941 */ /* 0x001fea0003800000 */
.L_x_20544:
        /* <DEDUP_REMOVED lines=12> */
.L_x_20548:
[----:B0-----:R-:W2:Y:S01]  /*1cae0*/  LDL.LU R89, [R1+0x810] ;  /* 0x0008100001597983 */ /* 0x001ea20000300800 */
[----:B------:R-:W-:Y:S02]  /*1caf0*/  IMAD.MOV.U32 R252, RZ, RZ, R0 ;  /* 0x000000fffffc7224 */ /* 0x000fe400078e0000 */
[----:B------:R-:W-:Y:S01]  /*1cb00*/  IMAD.MOV.U32 R213, RZ, RZ, R212 ;  /* 0x000000ffffd57224 */ /* 0x000fe200078e00d4 */
[----:B--2---:R0:W-:Y:S02]  /*1cb10*/  STL [R1+0x814], R89 ;  /* 0x0008145901007387 */ /* 0x0041e40000100800 */
[----:B0-----:R-:W-:Y:S02]  /*1cb20*/  IMAD.MOV.U32 R89, RZ, RZ, R88 ;  /* 0x000000ffff597224 */ /* 0x001fe400078e0058 */
.L_x_20549:
[----:B0-----:R-:W-:Y:S05]  /*1cb30*/  BSYNC B1 ;  /* 0x0000000000017941 */ /* 0x001fea0003800000 */
.L_x_20547:
        /* <DEDUP_REMOVED lines=12> */
.L_x_20551:
[----:B0-----:R-:W2:Y:S01]  /*1cc00*/  LDL.LU R88, [R1+0x814] ;  /* 0x0008140001587983 */ /* 0x001ea20000300800 */
[----:B------:R-:W-:Y:S02]  /*1cc10*/  IMAD.MOV.U32 R0, RZ, RZ, R252 ;  /* 0x000000ffff007224 */ /* 0x000fe400078e00fc */
[----:B------:R-:W-:Y:S01]  /*1cc20*/  IMAD.MOV.U32 R212, RZ, RZ, R219 ;  /* 0x000000ffffd47224 */ /* 0x000fe200078e00db */
[----:B--2---:R0:W-:Y:S02]  /*1cc30*/  STL [R1+0x810], R88 ;  /* 0x0008105801007387 */ /* 0x0041e40000100800 */
[----:B0-----:R-:W-:Y:S02]  /*1cc40*/  IMAD.MOV.U32 R88, RZ, RZ, R95 ;  /* 0x000000ffff587224 */ /* 0x001fe400078e005f */
.L_x_20552:
[----:B0-----:R-:W-:Y:S05]  /*1cc50*/  BSYNC B1 ;  /* 0x0000000000017941 */ /* 0x001fea0003800000 */
.L_x_20550:
        /* <DEDUP_REMOVED lines=12> */
.L_x_20554:
[----:B0-----:R-:W2:Y:S01]  /*1cd20*/  LDL.LU R95, [R1+0x810] ;  /* 0x00081000015f7983 */ /* 0x001ea20000300800 */
[----:B------:R-:W-:Y:S02]  /*1cd30*/  IMAD.MOV.U32 R252, RZ, RZ, R0 ;  /* 0x000000fffffc7224 */ /* 0x000fe400078e0000 */
[----:B------:R-:W-:Y:S01]  /*1cd40*/  IMAD.MOV.U32 R219, RZ, RZ, R218 ;  /* 0x000000ffffdb7224 */ /* 0x000fe200078e00da */
[----:B--2---:R0:W-:Y:S02]  /*1cd50*/  STL [R1+0x814], R95 ;  /* 0x0008145f01007387 */ /* 0x0041e40000100800 */
[----:B0-----:R-:W-:Y:S02]  /*1cd60*/  IMAD.MOV.U32 R95, RZ, RZ, R94 ;  /* 0x000000ffff5f7224 */ /* 0x001fe400078e005e */
.L_x_20555:
[----:B0-----:R-:W-:Y:S05]  /*1cd70*/  BSYNC B1 ;  /* 0x0000000000017941 */ /* 0x001fea0003800000 */
.L_x_20553:
        /* <DEDUP_REMOVED lines=12> */
.L_x_20557:
[----:B0-----:R-:W2:Y:S01]  /*1ce40*/  LDL.LU R94, [R1+0x814] ;  /* 0x00081400015e7983 */ /* 0x001ea20000300800 */
[----:B------:R-:W-:Y:S02]  /*1ce50*/  IMAD.MOV.U32 R0, RZ, RZ, R252 ;  /* 0x000000ffff007224 */ /* 0x000fe400078e00fc */
[----:B------:R-:W-:Y:S01]  /*1ce60*/  IMAD.MOV.U32 R218, RZ, RZ, R217 ;  /* 0x000000ffffda7224 */ /* 0x000fe200078e00d9 */
[----:B--2---:R0:W-:Y:S02]  /*1ce70*/  STL [R1+0x810], R94 ;  /* 0x0008105e01007387 */ /* 0x0041e40000100800 */
[----:B0-----:R-:W-:Y:S02]  /*1ce80*/  IMAD.MOV.U32 R94, RZ, RZ, R93 ;  /* 0x000000ffff5e7224 */ /* 0x001fe400078e005d */
.L_x_20558:
[----:B0-----:R-:W-:Y:S05]  /*1ce90*/  BSYNC B1 ;  /* 0x0000000000017941 */ /* 0x001fea0003800000 */
.L_x_20556:
        /* <DEDUP_REMOVED lines=12> */
.L_x_20560:
[----:B0-----:R-:W2:Y:S01]  /*1cf60*/  LDL.LU R93, [R1+0x810] ;  /* 0x00081000015d7983 */ /* 0x001ea20000300800 */
[----:B------:R-:W-:Y:S02]  /*1cf70*/  IMAD.MOV.U32 R252, RZ, RZ, R0 ;  /* 0x000000fffffc7224 */ /* 0x000fe400078e0000 */
[----:B------:R-:W-:Y:S01]  /*1cf80*/  IMAD.MOV.U32 R217, RZ, RZ, R216 ;  /* 0x000000ffffd97224 */ /* 0x000fe200078e00d8 */
[----:B--2---:R0:W-:Y:S02]  /*1cf90*/  STL [R1+0x814], R93 ;  /* 0x0008145d01007387 */ /* 0x0041e40000100800 */
[----:B0-----:R-:W-:Y:S02]  /*1cfa0*/  IMAD.MOV.U32 R93, RZ, RZ, R92 ;  /* 0x000000ffff5d7224 */ /* 0x001fe400078e005c */
.L_x_20561:
[----:B0-----:R-:W-:Y:S05]  /*1cfb0*/  BSYNC B1 ;  /* 0x0000000000017941 */ /* 0x001fea0003800000 */
.L_x_20559:
        /* <DEDUP_REMOVED lines=12> */
.L_x_20563:
[----:B0-----:R-:W2:Y:S01]  /*1d080*/  LDL.LU R92, [R1+0x814] ;  /* 0x00081400015c7983 */ /* 0x001ea20000300800 */
[----:B------:R-:W-:Y:S02]  /*1d090*/  IMAD.MOV.U32 R0, RZ, RZ, R252 ;  /* 0x000000ffff007224 */ /* 0x000fe400078e00fc */
[----:B------:R-:W-:Y:S01]  /*1d0a0*/  IMAD.MOV.U32 R216, RZ, RZ, R223 ;  /* 0x000000ffffd87224 */ /* 0x000fe200078e00df */
[----:B--2---:R0:W-:Y:S02]  /*1d0b0*/  STL [R1+0x810], R92 ;  /* 0x0008105c01007387 */ /* 0x0041e40000100800 */
[----:B0-----:R-:W-:Y:S02]  /*1d0c0*/  IMAD.MOV.U32 R92, RZ, RZ, R99 ;  /* 0x000000ffff5c7224 */ /* 0x001fe400078e0063 */
.L_x_20564:
[----:B0-----:R-:W-:Y:S05]  /*1d0d0*/  BSYNC B1 ;  /* 0x0000000000017941 */ /* 0x001fea0003800000 */
.L_x_20562:
        /* <DEDUP_REMOVED lines=12> */
.L_x_20566:
[----:B0-----:R-:W2:Y:S01]  /*1d1a0*/  LDL.LU R99, [R1+0x810] ;  /* 0x0008100001637983 */ /* 0x001ea20000300800 */
[----:B------:R-:W-:Y:S02]  /*1d1b0*/  IMAD.MOV.U32 R252, RZ, RZ, R0 ;  /* 0x000000fffffc7224 */ /* 0x000fe400078e0000 */
[----:B------:R-:W-:Y:S01]  /*1d1c0*/  IMAD.MOV.U32 R223, RZ, RZ, R222 ;  /* 0x000000ffffdf7224 */ /* 0x000fe200078e00de */
[----:B--2---:R0:W-:Y:S02]  /*1d1d0*/  STL [R1+0x814], R99 ;  /* 0x0008146301007387 */ /* 0x0041e40000100800 */
[----:B0-----:R-:W-:Y:S02]  /*1d1e0*/  IMAD.MOV.U32 R99, RZ, RZ, R98 ;  /* 0x000000ffff637224 */ /* 0x001fe400078e0062 */
.L_x_20567:
[----:B0-----:R-:W-:Y:S05]  /*1d1f0*/  BSYNC B1 ;  /* 0x0000000000017941 */ /* 0x001fea0003800000 */
.L_x_20565:
        /* <DEDUP_REMOVED lines=12> */
.L_x_20569:
[----:B0-----:R-:W2:Y:S01]  /*1d2c0*/  LDL.LU R98, [R1+0x814] ;  /* 0x0008140001627983 */ /* 0x001ea20000300800 */
[----:B------:R-:W-:Y:S02]  /*1d2d0*/  IMAD.MOV.U32 R0, RZ, RZ, R252 ;  /* 0x000000ffff007224 */ /* 0x000fe400078e00fc */
[----:B------:R-:W-:Y:S01]  /*1d2e0*/  IMAD.MOV.U32 R222, RZ, RZ, R221 ;  /* 0x000000ffffde7224 */ /* 0x000fe200078e00dd */
[----:B--2---:R0:W-:Y:S02]  /*1d2f0*/  STL [R1+0x810], R98 ;  /* 0x0008106201007387 */ /* 0x0041e40000100800 */
[----:B0-----:R-:W-:Y:S02]  /*1d300*/  IMAD.MOV.U32 R98, RZ, RZ, R97 ;  /* 0x000000ffff627224 */ /* 0x001fe400078e0061 */
.L_x_20570:
[----:B0-----:R-:W-:Y:S05]  /*1d310*/  BSYNC B1 ;  /* 0x0000000000017941 */ /* 0x001fea0003800000 */
.L_x_20568:
        /* <DEDUP_REMOVED lines=12> */
.L_x_20572:
[----:B0-----:R-:W2:Y:S01]  /*1d3e0*/  LDL.LU R97, [R1+0x810] ;  /* 0x0008100001617983 */ /* 0x001ea20000300800 */
[----:B------:R-:W-:Y:S02]  /*1d3f0*/  IMAD.MOV.U32 R252, RZ, RZ, R0 ;  /* 0x000000fffffc7224 */ /* 0x000fe400078e0000 */
[----:B------:R-:W-:Y:S01]  /*1d400*/  IMAD.MOV.U32 R221, RZ, RZ, R220 ;  /* 0x000000ffffdd7224 */ /* 0x000fe200078e00dc */
[----:B--2---:R0:W-:Y:S02]  /*1d410*/  STL [R1+0x814], R97 ;  /* 0x0008146101007387 */ /* 0x0041e40000100800 */
[----:B0-----:R-:W-:Y:S02]  /*1d420*/  IMAD.MOV.U32 R97, RZ, RZ, R96 ;  /* 0x000000ffff617224 */ /* 0x001fe400078e0060 */
.L_x_20573:
[----:B0-----:R-:W-:Y:S05]  /*1d430*/  BSYNC B1 ;  /* 0x0000000000017941 */ /* 0x001fea0003800000 */
.L_x_20571:
        /* <DEDUP_REMOVED lines=12> */
.L_x_20575:
[----:B0-----:R-:W2:Y:S01]  /*1d500*/  LDL.LU R96, [R1+0x814] ;  /* 0x0008140001607983 */ /* 0x001ea20000300800 */
[----:B------:R-:W-:Y:S02]  /*1d510*/  IMAD.MOV.U32 R0, RZ, RZ, R252 ;  /* 0x000000ffff007224 */ /* 0x000fe400078e00fc */
[----:B------:R-:W-:Y:S01]  /*1d520*/  IMAD.MOV.U32 R220, RZ, RZ, R227 ;  /* 0x000000ffffdc7224 */ /* 0x000fe200078e00e3 */
[----:B--2---:R0:W-:Y:S02]  /*1d530*/  STL [R1+0x810], R96 ;  /* 0x0008106001007387 */ /* 0x0041e40000100800 */
[----:B0-----:R-:W-:Y:S02]  /*1d540*/  IMAD.MOV.U32 R96, RZ, RZ, R103 ;  /* 0x000000ffff607224 */ /* 0x001fe400078e0067 */
.L_x_20576:
[----:B0-----:R-:W-:Y:S05]  /*1d550*/  BSYNC B1 ;  /* 0x0000000000017941 */ /* 0x001fea0003800000 */
.L_x_20574:
        /* <DEDUP_REMOVED lines=12> */
.L_x_20578:
[----:B0-----:R-:W2:Y:S01]  /*1d620*/  LDL.LU R103, [R1+0x810] ;  /* 0x0008100001677983 */ /* 0x001ea20000300800 */
[----:B------:R-:W-:Y:S02]  /*1d630*/  IMAD.MOV.U32 R252, RZ, RZ, R0 ;  /* 0x000000fffffc7224 */ /* 0x000fe400078e0000 */
[----:B------:R-:W-:Y:S01]  /*1d640*/  IMAD.MOV.U32 R227, RZ, RZ, R226 ;  /* 0x000000ffffe37224 */ /* 0x000fe200078e00e2 */
[----:B--2---:R0:W-:Y:S02]  /*1d650*/  STL [R1+0x814], R103 ;  /* 0x0008146701007387 */ /* 0x0041e40000100800 */
[----:B0-----:R-:W-:Y:S02]  /*1d660*/  IMAD.MOV.U32 R103, RZ, RZ, R102 ;  /* 0x000000ffff677224 */ /* 0x001fe400078e0066 */
.L_x_20579:
[----:B0-----:R-:W-:Y:S05]  /*1d670*/  BSYNC B1 ;  /* 0x0000000000017941 */ /* 0x001fea0003800000 */
.L_x_20577:
        /* <DEDUP_REMOVED lines=12> */
.L_x_20581:
[----:B0-----:R-:W2:Y:S01]  /*1d740*/  LDL.LU R102, [R1+0x814] ;  /* 0x0008140001667983 */ /* 0x001ea20000300800 */
[----:B------:R-:W-:Y:S02]  /*1d750*/  IMAD.MOV.U32 R0, RZ, RZ, R252 ;  /* 0x000000ffff007224 */ /* 0x000fe400078e00fc */
[----:B------:R-:W-:Y:S01]  /*1d760*/  IMAD.MOV.U32 R226, RZ, RZ, R225 ;  /* 0x000000ffffe27224 */ /* 0x000fe200078e00e1 */
[----:B--2---:R0:W-:Y:S02]  /*1d770*/  STL [R1+0x810], R102 ;  /* 0x0008106601007387 */ /* 0x0041e40000100800 */
[----:B0-----:R-:W-:Y:S02]  /*1d780*/  IMAD.MOV.U32 R102, RZ, RZ, R101 ;  /* 0x000000ffff667224 */ /* 0x001fe400078e0065 */
.L_x_20582:
[----:B0-----:R-:W-:Y:S05]  /*1d790*/  BSYNC B1 ;  /* 0x0000000000017941 */ /* 0x001fea0003800000 */
.L_x_20580:
        /* <DEDUP_REMOVED lines=12> */
.L_x_20584:
[----:B0-----:R-:W2:Y:S01]  /*1d860*/  LDL.LU R101, [R1+0x810] ;  /* 0x0008100001657983 */ /* 0x001ea20000300800 */
[----:B------:R-:W-:Y:S02]  /*1d870*/  IMAD.MOV.U32 R252, RZ, RZ, R0 ;  /* 0x000000fffffc7224 */ /* 0x000fe400078e0000 */
[----:B------:R-:W-:Y:S01]  /*1d880*/  IMAD.MOV.U32 R225, RZ, RZ, R224 ;  /* 0x000000ffffe17224 */ /* 0x000fe200078e00e0 */
[----:B--2---:R0:W-:Y:S02]  /*1d890*/  STL [R1+0x814], R101 ;  /* 0x0008146501007387 */ /* 0x0041e40000100800 */
[----:B0-----:R-:W-:Y:S02]  /*1d8a0*/  IMAD.MOV.U32 R101, RZ, RZ, R100 ;  /* 0x000000ffff657224 */ /* 0x001fe400078e0064 */
.L_x_20585:
[----:B0-----:R-:W-:Y:S05]  /*1d8b0*/  BSYNC B1 ;  /* 0x0000000000017941 */ /* 0x001fea0003800000 */
.L_x_20583:
        /* <DEDUP_REMOVED lines=12> */
.L_x_20587:
[----:B0-----:R-:W2:Y:S01]  /*1d980*/  LDL.LU R100, [R1+0x814] ;  /* 0x0008140001647983 */ /* 0x001ea20000300800 */
[----:B------:R-:W-:Y:S02]  /*1d990*/  IMAD.MOV.U32 R0, RZ, RZ, R252 ;  /* 0x000000ffff007224 */ /* 0x000fe400078e00fc */
[----:B------:R-:W-:Y:S01]  /*1d9a0*/  IMAD.MOV.U32 R224, RZ, RZ, R231 ;  /* 0x000000ffffe07224 */ /* 0x000fe200078e00e7 */
[----:B--2---:R0:W-:Y:S02]  /*1d9b0*/  STL [R1+0x810], R100 ;  /* 0x0008106401007387 */ /* 0x0041e40000100800 */
[----:B0-----:R-:W-:Y:S02]  /*1d9c0*/  IMAD.MOV.U32 R100, RZ, RZ, R107 ;  /* 0x000000ffff647224 */ /* 0x001fe400078e006b */
.L_x_20588:
[----:B0-----:R-:W-:Y:S05]  /*1d9d0*/  BSYNC B1 ;  /* 0x0000000000017941 */ /* 0x001fea0003800000 */
.L_x_20586:
        /* <DEDUP_REMOVED lines=12> */
.L_x_20590:
[----:B0-----:R-:W2:Y:S01]  /*1daa0*/  LDL.LU R107, [R1+0x810] ;  /* 0x00081000016b7983 */ /* 0x001ea20000300800 */
[----:B------:R-:W-:Y:S02]  /*1dab0*/  IMAD.MOV.U32 R252, RZ, RZ, R0 ;  /* 0x000000fffffc7224 */ /* 0x000fe400078e0000 */
[----:B------:R-:W-:Y:S01]  /*1dac0*/  IMAD.MOV.U32 R231, RZ, RZ, R230 ;  /* 0x000000ffffe77224 */ /* 0x000fe200078e00e6 */
[----:B--2---:R0:W-:Y:S02]  /*1dad0*/  STL [R1+0x814], R107 ;  /* 0x0008146b01007387 */ /* 0x0041e40000100800 */
[----:B0-----:R-:W-:Y:S02]  /*1dae0*/  IMAD.MOV.U32 R107, RZ, RZ, R106 ;  /* 0x000000ffff6b7224 */ /* 0x001fe400078e006a */
.L_x_20591:
[----:B0-----:R-:W-:Y:S05]  /*1daf0*/  BSYNC B1 ;  /* 0x0000000000017941 */ /* 0x001fea0003800000 */
.L_x_20589:
        /* <DEDUP_REMOVED lines=12> */
.L_x_20593:
[----:B0-----:R-:W2:Y:S01]  /*1dbc0*/  LDL.LU R106, [R1+0x814] ;  /* 0x00081400016a7983 */ /* 0x001ea20000300800 */
[----:B------:R-:W-:Y:S02]  /*1dbd0*/  IMAD.MOV.U32 R0, RZ, RZ, R252 ;  /* 0x000000ffff007224 */ /* 0x000fe400078e00fc */
[----:B------:R-:W-:Y:S01]  /*1dbe0*/  IMAD.MOV.U32 R230, RZ, RZ, R229 ;  /* 0x000000ffffe67224 */ /* 0x000fe200078e00e5 */
[----:B--2---:R0:W-:Y:S02]  /*1dbf0*/  STL [R1+0x810], R106 ;  /* 0x0008106a01007387 */ /* 0x0041e40000100800 */
[----:B0-----:R-:W-:Y:S02]  /*1dc00*/  IMAD.MOV.U32 R106, RZ, RZ, R105 ;  /* 0x000000ffff6a7224 */ /* 0x001fe400078e0069 */
.L_x_20594:
[----:B0-----:R-:W-:Y:S05]  /*1dc10*/  BSYNC B1 ;  /* 0x0000000000017941 */ /* 0x001fea0003800000 */
.L_x_20592:
        /* <DEDUP_REMOVED lines=12> */
.L_x_20596:
[----:B0-----:R-:W2:Y:S01]  /*1dce0*/  LDL.LU R105, [R1+0x810] ;  /* 0x0008100001697983 */ /* 0x001ea20000300800 */
[----:B------:R-:W-:Y:S02]  /*1dcf0*/  IMAD.MOV.U32 R252, RZ, RZ, R0 ;  /* 0x000000fffffc7224 */ /* 0x000fe400078e0000 */
[----:B------:R-:W-:Y:S01]  /*1dd00*/  IMAD.MOV.U32 R229, RZ, RZ, R228 ;  /* 0x000000ffffe57224 */ /* 0x000fe200078e00e4 */
[----:B--2---:R0:W-:Y:S02]  /*1dd10*/  STL [R1+0x814], R105 ;  /* 0x0008146901007387 */ /* 0x0041e40000100800 */
[----:B0-----:R-:W-:Y:S02]  /*1dd20*/  IMAD.MOV.U32 R105, RZ, RZ, R104 ;  /* 0x000000ffff697224 */ /* 0x001fe400078e0068 */
.L_x_20597:
[----:B0-----:R-:W-:Y:S05]  /*1dd30*/  BSYNC B1 ;  /* 0x0000000000017941 */ /* 0x001fea0003800000 */
.L_x_20595:
        /* <DEDUP_REMOVED lines=12> */
.L_x_20599:
[----:B0-----:R-:W2:Y:S01]  /*1de00*/  LDL.LU R104, [R1+0x814] ;  /* 0x0008140001687983 */ /* 0x001ea20000300800 */
[----:B------:R-:W-:Y:S02]  /*1de10*/  IMAD.MOV.U32 R0, RZ, RZ, R252 ;  /* 0x000000ffff007224 */ /* 0x000fe400078e00fc */
[----:B------:R-:W-:Y:S01]  /*1de20*/  IMAD.MOV.U32 R228, RZ, RZ, R235 ;  /* 0x000000ffffe47224 */ /* 0x000fe200078e00eb */
[----:B--2---:R0:W-:Y:S02]  /*1de30*/  STL [R1+0x810], R104 ;  /* 0x0008106801007387 */ /* 0x0041e40000100800 */
[----:B0-----:R-:W-:Y:S02]  /*1de40*/  IMAD.MOV.U32 R104, RZ, RZ, R111 ;  /* 0x000000ffff687224 */ /* 0x001fe400078e006f */
.L_x_20600:
[----:B0-----:R-:W-:Y:S05]  /*1de50*/  BSYNC B1 ;  /* 0x0000000000017941 */ /* 0x001fea0003800000 */
.L_x_20598:
        /* <DEDUP_REMOVED lines=12> */
.L_x_20602:
[----:B0-----:R-:W2:Y:S01]  /*1df20*/  LDL.LU R111, [R1+0x810] ;  /* 0x00081000016f7983 */ /* 0x001ea20000300800 */
[----:B------:R-:W-:Y:S02]  /*1df30*/  IMAD.MOV.U32 R252, RZ, RZ, R0 ;  /* 0x000000fffffc7224 */ /* 0x000fe400078e0000 */
[----:B------:R-:W-:Y:S01]  /*1df40*/  IMAD.MOV.U32 R235, RZ, RZ, R234 ;  /* 0x000000ffffeb7224 */ /* 0x000fe200078e00ea */
[----:B--2---:R0:W-:Y:S02]  /*1df50*/  STL [R1+0x814], R111 ;  /* 0x0008146f01007387 */ /* 0x0041e40000100800 */
[----:B0-----:R-:W-:Y:S02]  /*1df60*/  IMAD.MOV.U32 R111, RZ, RZ, R110 ;  /* 0x000000ffff6f7224 */ /* 0x001fe400078e006e */
.L_x_20603:
[----:B0-----:R-:W-:Y:S05]  /*1df70*/  BSYNC B1 ;  /* 0x0000000000017941 */ /* 0x001fea0003800000 */
.L_x_20601:
        /* <DEDUP_REMOVED lines=12> */
.L_x_20605:
[----:B0-----:R-:W2:Y:S01]  /*1e040*/  LDL.LU R110, [R1+0x814] ;  /* 0x00081400016e7983 */ /* 0x001ea20000300800 */
[----:B------:R-:W-:Y:S02]  /*1e050*/  IMAD.MOV.U32 R0, RZ, RZ, R252 ;  /* 0x000000ffff007224 */ /* 0x000fe400078e00fc */
[----:B------:R-:W-:Y:S01]  /*1e060*/  IMAD.MOV.U32 R234, RZ, RZ, R233 ;  /* 0x000000ffffea7224 */ /* 0x000fe200078e00e9 */
[----:B--2---:R0:W-:Y:S02]  /*1e070*/  STL [R1+0x810], R110 ;  /* 0x0008106e01007387 */ /* 0x0041e40000100800 */
[----:B0-----:R-:W-:Y:S02]  /*1e080*/  IMAD.MOV.U32 R110, RZ, RZ, R109 ;  /* 0x000000ffff6e7224 */ /* 0x001fe400078e006d */
.L_x_20606:
[----:B0-----:R-:W-:Y:S05]  /*1e090*/  BSYNC B1 ;  /* 0x0000000000017941 */ /* 0x001fea0003800000 */
.L_x_20604:
        /* <DEDUP_REMOVED lines=12> */
.L_x_20608:
[----:B0-----:R-:W2:Y:S01]  /*1e160*/  LDL.LU R109, [R1+0x810] ;  /* 0x00081000016d7983 */ /* 0x001ea20000300800 */
[----:B------:R-:W-:Y:S02]  /*1e170*/  IMAD.MOV.U32 R252, RZ, RZ, R0 ;  /* 0x000000fffffc7224 */ /* 0x000fe400078e0000 */
[----:B------:R-:W-:Y:S01]  /*1e180*/  IMAD.MOV.U32 R233, RZ, RZ, R232 ;  /* 0x000000ffffe97224 */ /* 0x000fe200078e00e8 */
[----:B--2---:R0:W-:Y:S02]  /*1e190*/  STL [R1+0x814], R109 ;  /* 0x0008146d01007387 */ /* 0x0041e40000100800 */
[----:B0-----:R-:W-:Y:S02]  /*1e1a0*/  IMAD.MOV.U32 R109, RZ, RZ, R108 ;  /* 0x000000ffff6d7224 */ /* 0x001fe400078e006c */
.L_x_20609:
[----:B0-----:R-:W-:Y:S05]  /*1e1b0*/  BSYNC B1 ;  /* 0x0000000000017941 */ /* 0x001fea0003800000 */
.L_x_20607:
        /* <DEDUP_REMOVED lines=12> */
.L_x_20611:
[----:B0-----:R-:W2:Y:S01]  /*1e280*/  LDL.LU R108, [R1+0x814] ;  /* 0x00081400016c7983 */ /* 0x001ea20000300800 */
[----:B------:R-:W-:Y:S02]  /*1e290*/  IMAD.MOV.U32 R0, RZ, RZ, R252 ;  /* 0x000000ffff007224 */ /* 0x000fe400078e00fc */
[----:B------:R-:W-:Y:S01]  /*1e2a0*/  IMAD.MOV.U32 R232, RZ, RZ, R239 ;  /* 0x000000ffffe87224 */ /* 0x000fe200078e00ef */
[----:B--2---:R0:W-:Y:S02]  /*1e2b0*/  STL [R1+0x810], R108 ;  /* 0x0008106c01007387 */ /* 0x0041e40000100800 */
[----:B0-----:R-:W-:Y:S02]  /*1e2c0*/  IMAD.MOV.U32 R108, RZ, RZ, R115 ;  /* 0x000000ffff6c7224 */ /* 0x001fe400078e0073 */
.L_x_20612:
[----:B0-----:R-:W-:Y:S05]  /*1e2d0*/  BSYNC B1 ;  /* 0x0000000000017941 */ /* 0x001fea0003800000 */
.L_x_20610:
        /* <DEDUP_REMOVED lines=12> */
.L_x_20614:
[----:B0-----:R-:W2:Y:S01]  /*1e3a0*/  LDL.LU R115, [R1+0x810] ;  /* 0x0008100001737983 */ /* 0x001ea20000300800 */
[----:B------:R-:W-:Y:S02]  /*1e3b0*/  IMAD.MOV.U32 R252, RZ, RZ, R0 ;  /* 0x000000fffffc7224 */ /* 0x000fe400078e0000 */
[----:B------:R-:W-:Y:S01]  /*1e3c0*/  IMAD.MOV.U32 R239, RZ, RZ, R238 ;  /* 0x000000ffffef7224 */ /* 0x000fe200078e00ee */
[----:B--2---:R0:W-:Y:S02]  /*1e3d0*/  STL [R1+0x814], R115 ;  /* 0x0008147301007387 */ /* 0x0041e40000100800 */
[----:B0-----:R-:W-:Y:S02]  /*1e3e0*/  IMAD.MOV.U32 R115, RZ, RZ, R114 ;  /* 0x000000ffff737224 */ /* 0x001fe400078e0072 */
.L_x_20615:
[----:B0-----:R-:W-:Y:S05]  /*1e3f0*/  BSYNC B1 ;  /* 0x0000000000017941 */ /* 0x001fea0003800000 */
.L_x_20613:
        /* <DEDUP_REMOVED lines=12> */
.L_x_20617:
[----:B0-----:R-:W2:Y:S01]  /*1e4c0*/  LDL.LU R114, [R1+0x814] ;  /* 0x0008140001727983 */ /* 0x001ea20000300800 */
[----:B------:R-:W-:Y:S02]  /*1e4d0*/  IMAD.MOV.U32 R0, RZ, RZ, R252 ;  /* 0x000000ffff007224 */ /* 0x000fe400078e00fc */
[----:B------:R-:W-:Y:S01]  /*1e4e0*/  IMAD.MOV.U32 R238, RZ, RZ, R237 ;  /* 0x000000ffffee7224 */ /* 0x000fe200078e00ed */
[----:B--2---:R0:W-:Y:S02]  /*1e4f0*/  STL [R1+0x810], R114 ;  /* 0x0008107201007387 */ /* 0x0041e40000100800 */
[----:B0-----:R-:W-:Y:S02]  /*1e500*/  IMAD.MOV.U32 R114, RZ, RZ, R113 ;  /* 0x000000ffff727224 */ /* 0x001fe400078e0071 */
.L_x_20618:
[----:B0-----:R-:W-:Y:S05]  /*1e510*/  BSYNC B1 ;  /* 0x0000000000017941 */ /* 0x001fea0003800000 */
.L_x_20616:
        /* <DEDUP_REMOVED lines=12> */
.L_x_20620:
[----:B0-----:R-:W2:Y:S01]  /*1e5e0*/  LDL.LU R113, [R1+0x810] ;  /* 0x0008100001717983 */ /* 0x001ea20000300800 */
[----:B------:R-:W-:Y:S02]  /*1e5f0*/  IMAD.MOV.U32 R252, RZ, RZ, R0 ;  /* 0x000000fffffc7224 */ /* 0x000fe400078e0000 */
[----:B------:R-:W-:Y:S01]  /*1e600*/  IMAD.MOV.U32 R237, RZ, RZ, R236 ;  /* 0x000000ffffed7224 */ /* 0x000fe200078e00ec */
[----:B--2---:R0:W-:Y:S02]  /*1e610*/  STL [R1+0x814], R113 ;  /* 0x0008147101007387 */ /* 0x0041e40000100800 */
[----:B0-----:R-:W-:Y:S02]  /*1e620*/  IMAD.MOV.U32 R113, RZ, RZ, R112 ;  /* 0x000000ffff717224 */ /* 0x001fe400078e0070 */
.L_x_20621:
[----:B0-----:R-:W-:Y:S05]  /*1e630*/  BSYNC B1 ;  /* 0x0000000000017941 */ /* 0x001fea0003800000 */
.L_x_20619:
        /* <DEDUP_REMOVED lines=12> */
.L_x_20623:
[----:B0-----:R-:W2:Y:S01]  /*1e700*/  LDL.LU R112, [R1+0x814] ;  /* 0x0008140001707983 */ /* 0x001ea20000300800 */
[----:B------:R-:W-:Y:S02]  /*1e710*/  IMAD.MOV.U32 R0, RZ, RZ, R252 ;  /* 0x000000ffff007224 */ /* 0x000fe400078e00fc */
[----:B------:R-:W-:Y:S01]  /*1e720*/  IMAD.MOV.U32 R236, RZ, RZ, R243 ;  /* 0x000000ffffec7224 */ /* 0x000fe200078e00f3 */
[----:B--2---:R0:W-:Y:S02]  /*1e730*/  STL [R1+0x810], R112 ;  /* 0x0008107001007387 */ /* 0x0041e40000100800 */
[----:B0-----:R-:W-:Y:S02]  /*1e740*/  IMAD.MOV.U32 R112, RZ, RZ, R119 ;  /* 0x000000ffff707224 */ /* 0x001fe400078e0077 */
.L_x_20624:
[----:B0-----:R-:W-:Y:S05]  /*1e750*/  BSYNC B1 ;  /* 0x0000000000017941 */ /* 0x001fea0003800000 */
.L_x_20622:
        /* <DEDUP_REMOVED lines=12> */
.L_x_20626:
[----:B0-----:R-:W2:Y:S01]  /*1e820*/  LDL.LU R119, [R1+0x810] ;  /* 0x0008100001777983 */ /* 0x001ea20000300800 */
[----:B------:R-:W-:Y:S02]  /*1e830*/  IMAD.MOV.U32 R252, RZ, RZ, R0 ;  /* 0x000000fffffc7224 */ /* 0x000fe400078e0000 */
[----:B------:R-:W-:Y:S01]  /*1e840*/  IMAD.MOV.U32 R243, RZ, RZ, R242 ;  /* 0x000000fffff37224 */ /* 0x000fe200078e00f2 */
[----:B--2---:R0:W-:Y:S02]  /*1e850*/  STL [R1+0x814], R119 ;  /* 0x0008147701007387 */ /* 0x0041e40000100800 */
[----:B0-----:R-:W-:Y:S02]  /*1e860*/  IMAD.MOV.U32 R119, RZ, RZ, R118 ;  /* 0x000000ffff777224 */ /* 0x001fe400078e0076 */
.L_x_20627:
[----:B0-----:R-:W-:Y:S05]  /*1e870*/  BSYNC B1 ;  /* 0x0000000000017941 */ /* 0x001fea0003800000 */
.L_x_20625:
        /* <DEDUP_REMOVED lines=12> */
.L_x_20629:
[----:B0-----:R-:W2:Y:S01]  /*1e940*/  LDL.LU R118, [R1+0x814] ;  /* 0x0008140001767983 */ /* 0x001ea20000300800 */
[----:B------:R-:W-:Y:S02]  /*1e950*/  IMAD.MOV.U32 R0, RZ, RZ, R252 ;  /* 0x000000ffff007224 */ /* 0x000fe400078e00fc */
[----:B------:R-:W-:Y:S01]  /*1e960*/  IMAD.MOV.U32 R242, RZ, RZ, R241 ;  /* 0x000000fffff27224 */ /* 0x000fe200078e00f1 */
[----:B--2---:R0:W-:Y:S02]  /*1e970*/  STL [R1+0x810], R118 ;  /* 0x0008107601007387 */ /* 0x0041e40000100800 */
[----:B0-----:R-:W-:Y:S02]  /*1e980*/  IMAD.MOV.U32 R118, RZ, RZ, R117 ;  /* 0x000000ffff767224 */ /* 0x001fe400078e0075 */
.L_x_20630:
[----:B0-----:R-:W-:Y:S05]  /*1e990*/  BSYNC B1 ;  /* 0x0000000000017941 */ /* 0x001fea0003800000 */
.L_x_20628:
        /* <DEDUP_REMOVED lines=12> */
.L_x_20632:
[----:B0-----:R-:W2:Y:S01]  /*1ea60*/  LDL.LU R117, [R1+0x810] ;  /* 0x0008100001757983 */ /* 0x001ea20000300800 */
[----:B------:R-:W-:Y:S02]  /*1ea70*/  IMAD.MOV.U32 R252, RZ, RZ, R0 ;  /* 0x000000fffffc7224 */ /* 0x000fe400078e0000 */
[----:B------:R-:W-:Y:S01]  /*1ea80*/  IMAD.MOV.U32 R241, RZ, RZ, R240 ;  /* 0x000000fffff17224 */ /* 0x000fe200078e00f0 */
[----:B--2---:R0:W-:Y:S02]  /*1ea90*/  STL [R1+0x814], R117 ;  /* 0x0008147501007387 */ /* 0x0041e40000100800 */
[----:B0-----:R-:W-:Y:S02]  /*1eaa0*/  IMAD.MOV.U32 R117, RZ, RZ, R116 ;  /* 0x000000ffff757224 */ /* 0x001fe400078e0074 */
.L_x_20633:
[----:B0-----:R-:W-:Y:S05]  /*1eab0*/  BSYNC B1 ;  /* 0x0000000000017941 */ /* 0x001fea0003800000 */
.L_x_20631:
        /* <DEDUP_REMOVED lines=12> */
.L_x_20635:
[----:B0-----:R-:W2:Y:S01]  /*1eb80*/  LDL.LU R116, [R1+0x814] ;  /* 0x0008140001747983 */ /* 0x001ea20000300800 */
[----:B------:R-:W-:Y:S02]  /*1eb90*/  IMAD.MOV.U32 R0, RZ, RZ, R252 ;  /* 0x000000ffff007224 */ /* 0x000fe400078e00fc */
[----:B------:R-:W-:Y:S01]  /*1eba0*/  IMAD.MOV.U32 R240, RZ, RZ, R247 ;  /* 0x000000fffff07224 */ /* 0x000fe200078e00f7 */
[----:B--2---:R0:W-:Y:S02]  /*1ebb0*/  STL [R1+0x810], R116 ;  /* 0x0008107401007387 */ /* 0x0041e40000100800 */
[----:B0-----:R-:W-:Y:S02]  /*1ebc0*/  IMAD.MOV.U32 R116, RZ, RZ, R123 ;  /* 0x000000ffff747224 */ /* 0x001fe400078e007b */
.L_x_20636:
[----:B0-----:R-:W-:Y:S05]  /*1ebd0*/  BSYNC B1 ;  /* 0x0000000000017941 */ /* 0x001fea0003800000 */
.L_x_20634:
        /* <DEDUP_REMOVED lines=12> */
.L_x_20638:
[----:B0-----:R-:W2:Y:S01]  /*1eca0*/  LDL.LU R123, [R1+0x810] ;  /* 0x00081000017b7983 */ /* 0x001ea20000300800 */
[----:B------:R-:W-:Y:S02]  /*1ecb0*/  IMAD.MOV.U32 R252, RZ, RZ, R0 ;  /* 0x000000fffffc7224 */ /* 0x000fe400078e0000 */
[----:B------:R-:W-:Y:S01]  /*1ecc0*/  IMAD.MOV.U32 R247, RZ, RZ, R246 ;  /* 0x000000fffff77224 */ /* 0x000fe200078e00f6 */
[----:B--2---:R0:W-:Y:S02]  /*1ecd0*/  STL [R1+0x814], R123 ;  /* 0x0008147b01007387 */ /* 0x0041e40000100800 */
[----:B0-----:R-:W-:Y:S02]  /*1ece0*/  IMAD.MOV.U32 R123, RZ, RZ, R122 ;  /* 0x000000ffff7b7224 */ /* 0x001fe400078e007a */
.L_x_20639:
[----:B0-----:R-:W-:Y:S05]  /*1ecf0*/  BSYNC B1 ;  /* 0x0000000000017941 */ /* 0x001fea0003800000 */
.L_x_20637:
        /* <DEDUP_REMOVED lines=12> */
.L_x_20641:
[----:B0-----:R-:W2:Y:S01]  /*1edc0*/  LDL.LU R122, [R1+0x814] ;  /* 0x00081400017a7983 */ /* 0x001ea20000300800 */
[----:B------:R-:W-:Y:S02]  /*1edd0*/  IMAD.MOV.U32 R0, RZ, RZ, R252 ;  /* 0x000000ffff007224 */ /* 0x000fe400078e00fc */
[----:B------:R-:W-:Y:S01]  /*1ede0*/  IMAD.MOV.U32 R246, RZ, RZ, R245 ;  /* 0x000000fffff67224 */ /* 0x000fe200078e00f5 */
[----:B--2---:R0:W-:Y:S02]  /*1edf0*/  STL [R1+0x810], R122 ;  /* 0x0008107a01007387 */ /* 0x0041e40000100800 */
[----:B0-----:R-:W-:Y:S02]  /*1ee00*/  IMAD.MOV.U32 R122, RZ, RZ, R121 ;  /* 0x000000ffff7a7224 */ /* 0x001fe400078e0079 */
.L_x_20642:
[----:B0-----:R-:W-:Y:S05]  /*1ee10*/  BSYNC B1 ;  /* 0x0000000000017941 */ /* 0x001fea0003800000 */
.L_x_20640:
        /* <DEDUP_REMOVED lines=12> */
.L_x_20644:
[----:B0-----:R-:W2:Y:S01]  /*1eee0*/  LDL.LU R121, [R1+0x810] ;  /* 0x0008100001797983 */ /* 0x001ea20000300800 */
[----:B------:R-:W-:Y:S02]  /*1eef0*/  IMAD.MOV.U32 R252, RZ, RZ, R0 ;  /* 0x000000fffffc7224 */ /* 0x000fe400078e0000 */
[----:B------:R-:W-:Y:S01]  /*1ef00*/  IMAD.MOV.U32 R245, RZ, RZ, R244 ;  /* 0x000000fffff57224 */ /* 0x000fe200078e00f4 */
[----:B--2---:R0:W-:Y:S02]  /*1ef10*/  STL [R1+0x814], R121 ;  /* 0x0008147901007387 */ /* 0x0041e40000100800 */
[----:B0-----:R-:W-:Y:S02]  /*1ef20*/  IMAD.MOV.U32 R121, RZ, RZ, R120 ;  /* 0x000000ffff797224 */ /* 0x001fe400078e0078 */
.L_x_20645:
[----:B0-----:R-:W-:Y:S05]  /*1ef30*/  BSYNC B1 ;  /* 0x0000000000017941 */ /* 0x001fea0003800000 */
.L_x_20643:
        /* <DEDUP_REMOVED lines=12> */
.L_x_20647:
[----:B0-----:R-:W2:Y:S01]  /*1f000*/  LDL.LU R120, [R1+0x814] ;  /* 0x0008140001787983 */ /* 0x001ea20000300800 */
[----:B------:R-:W-:Y:S02]  /*1f010*/  IMAD.MOV.U32 R0, RZ, RZ, R252 ;  /* 0x000000ffff007224 */ /* 0x000fe400078e00fc */
[----:B------:R-:W-:Y:S01]  /*1f020*/  IMAD.MOV.U32 R244, RZ, RZ, R251 ;  /* 0x000000fffff47224 */ /* 0x000fe200078e00fb */
[----:B--2---:R0:W-:Y:S02]  /*1f030*/  STL [R1+0x810], R120 ;  /* 0x0008107801007387 */ /* 0x0041e40000100800 */
[----:B0-----:R-:W-:Y:S02]  /*1f040*/  IMAD.MOV.U32 R120, RZ, RZ, R127 ;  /* 0x000000ffff787224 */ /* 0x001fe400078e007f */
.L_x_20648:
[----:B0-----:R-:W-:Y:S05]  /*1f050*/  BSYNC B1 ;  /* 0x0000000000017941 */ /* 0x001fea0003800000 */
.L_x_20646:
        /* <DEDUP_REMOVED lines=12> */
.L_x_20650:
[----:B0-----:R-:W2:Y:S01]  /*1f120*/  LDL.LU R127, [R1+0x810] ;  /* 0x00081000017f7983 */ /* 0x001ea20000300800 */
[----:B------:R-:W-:Y:S02]  /*1f130*/  IMAD.MOV.U32 R252, RZ, RZ, R0 ;  /* 0x000000fffffc7224 */ /* 0x000fe400078e0000 */
[----:B------:R-:W-:Y:S01]  /*1f140*/  IMAD.MOV.U32 R251, RZ, RZ, R250 ;  /* 0x000000fffffb7224 */ /* 0x000fe200078e00fa */
[----:B--2---:R0:W-:Y:S02]  /*1f150*/  STL [R1+0x818], R127 ;  /* 0x0008187f01007387 */ /* 0x0041e40000100800 */
[----:B0-----:R-:W-:Y:S02]  /*1f160*/  IMAD.MOV.U32 R127, RZ, RZ, R126 ;  /* 0x000000ffff7f7224 */ /* 0x001fe400078e007e */
.L_x_20651:
[----:B0-----:R-:W-:Y:S05]  /*1f170*/  BSYNC B1 ;  /* 0x0000000000017941 */ /* 0x001fea0003800000 */
.L_x_20649:
        /* <DEDUP_REMOVED lines=12> */
.L_x_20653:
[----:B0-----:R-:W2:Y:S01]  /*1f240*/  LDL.LU R126, [R1+0x818] ;  /* 0x00081800017e7983 */ /* 0x001ea20000300800 */
[----:B------:R-:W-:Y:S02]  /*1f250*/  IMAD.MOV.U32 R0, RZ, RZ, R252 ;  /* 0x000000ffff007224 */ /* 0x000fe400078e00fc */
[----:B------:R-:W-:Y:S01]  /*1f260*/  IMAD.MOV.U32 R250, RZ, RZ, R249 ;  /* 0x000000fffffa7224 */ /* 0x000fe200078e00f9 */
[----:B--2---:R0:W-:Y:S02]  /*1f270*/  STL [R1+0x814], R126 ;  /* 0x0008147e01007387 */ /* 0x0041e40000100800 */
[----:B0-----:R-:W-:Y:S02]  /*1f280*/  IMAD.MOV.U32 R126, RZ, RZ, R125 ;  /* 0x000000ffff7e7224 */ /* 0x001fe400078e007d */
.L_x_20654:
[----:B0-----:R-:W-:Y:S05]  /*1f290*/  BSYNC B1 ;  /* 0x0000000000017941 */ /* 0x001fea0003800000 */
.L_x_20652:
[----:B------:R0:W5:Y:S01]  /*1f2a0*/  LDL R252, [R1+0x814] ;  /* 0x0008140001fc7983 */ /* 0x0001620000100800 */
[----:B------:R-:W-:Y:S01]  /*1f2b0*/  FSETP.GT.FTZ.AND P0, PT, R0, R124, PT ;  /* 0x0000007c0000720b */ /* 0x000fe20003f14000 */
[----:B------:R-:W-:Y:S03]  /*1f2c0*/  BSSY B1, `(.L_x_20655) ;  /* 0x000000f000017945 */ /* 0x000fe60003800000 */
[----:B------:R-:W-:-:S13]  /*1f2d0*/  ISETP.EQ.OR P0, PT, R248, -0x1, P0 ;  /* 0xfffffffff800780c */ /* 0x000fda0000702670 */
[----:B------:R-:W-:Y:S05]  /*1f2e0*/  @P0 BRA `(.L_x_20656) ;  /* 0x0000007000000947 */ /* 0x000fea0003800000 */
[----:B0-----:R0:W-:Y:S01]  /*1f2f0*/  STL [R1+0x818], R248 ;  /* 0x000818f801007387 */ /* 0x0011e20000100800 */
[----:B------:R-:W-:Y:S01]  /*1f300*/  FSETP.NEU.FTZ.AND P0, PT, R0, R124, PT ;  /* 0x0000007c0000720b */ /* 0x000fe20003f1d000 */
[----:B-----5:R-:W-:Y:S01]  /*1f310*/  IMAD.MOV.U32 R249, RZ, RZ, R252 ;  /* 0x000000fffff97224 */ /* 0x020fe200078e00fc */
[----:B------:R-:W-:Y:S01]  /*1f320*/  MOV R125, R0 ;  /* 0x00000000007d7202 */ /* 0x000fe20000000f00 */
[----:B------:R0:W-:Y:S01]  /*1f330*/  STL [R1+0x810], R124 ;  /* 0x0008107c01007387 */ /* 0x0001e20000100800 */
[----:B------:R-:W-:-:S13]  /*1f340*/  ISETP.GE.OR P0, PT, R252, R248, P0 ;  /* 0x000000f8fc00720c */ /* 0x000fda0000706670 */
[----:B------:R-:W-:Y:S05]  /*1f350*/  @P0 BRA `(.L_x_20657) ;  /* 0x0000005000000947 */ /* 0x000fea0003800000 */
.L_x_20656:
[----:B0-----:R-:W-:Y:S01]  /*1f360*/  STL [R1+0x810], R0 ;  /* 0x0008100001007387 */ /* 0x001fe20000100800 */
[----:B-----5:R-:W-:Y:S02]  /*1f370*/  IMAD.MOV.U32 R125, RZ, RZ, R252 ;  /* 0x000000ffff7d7224 */ /* 0x020fe400078e00fc */
[----:B------:R-:W-:-:S03]  /*1f380*/  IMAD.MOV.U32 R249, RZ, RZ, R248 ;  /* 0x000000fffff97224 */ /* 0x000fc600078e00f8 */
[----:B------:R0:W-:Y:S02]  /*1f390*/  STL [R1+0x818], R125 ;  /* 0x0008187d01007387 */ /* 0x0001e40000100800 */
[----:B0-----:R-:W-:Y:S02]  /*1f3a0*/  IMAD.MOV.U32 R125, RZ, RZ, R124 ;  /* 0x000000ffff7d7224 */ /* 0x001fe400078e007c */
.L_x_20657:
[----:B0-----:R-:W-:Y:S05]  /*1f3b0*/  BSYNC B1 ;  /* 0x0000000000017941 */ /* 0x001fea0003800000 */
.L_x_20655:
[----:B------:R-:W2:Y:S04]  /*1f3c0*/  LDL R124, [R1+0x810] ;  /* 0x00081000017c7983 */ /* 0x000ea80000100800 */
        /* <DEDUP_REMOVED lines=11> */
.L_x_20659:
[----:B0-----:R-:W2:Y:S04]  /*1f480*/  LDL.LU R124, [R1+0x818] ;  /* 0x00081800017c7983 */ /* 0x001ea80000300800 */
[----:B------:R0:W5:Y:S01]  /*1f490*/  LDL.LU R252, [R1+0x810] ;  /* 0x0008100001fc7983 */ /* 0x0001620000300800 */
[----:B------:R-:W-:-:S03]  /*1f4a0*/  MOV R248, R3 ;  /* 0x0000000300f87202 */ /* 0x000fc60000000f00 */
[----:B--2---:R2:W-:Y:S02]  /*1f4b0*/  STL [R1+0x814], R124 ;  /* 0x0008147c01007387 */ /* 0x0045e40000100800 */
[----:B--2---:R-:W-:Y:S02]  /*1f4c0*/  IMAD.MOV.U32 R124, RZ, RZ, R0 ;  /* 0x000000ffff7c7224 */ /* 0x004fe400078e0000 */
.L_x_20660:
[----:B0-----:R-:W-:Y:S05]  /*1f4d0*/  BSYNC B1 ;  /* 0x0000000000017941 */ /* 0x001fea0003800000 */
.L_x_20658:
[----:B------:R-:W2:Y:S01]  /*1f4e0*/  LDL R0, [R1+0x808] ;  /* 0x0008080001007983 */ /* 0x000ea20000100800 */
[----:B------:R-:W-:Y:S01]  /*1f4f0*/  BSSY B1, `(.L_x_20661) ;  /* 0x0000010000017945 */ /* 0x000fe20003800000 */
[----:B--2--5:R-:W-:-:S04]  /*1f500*/  FSETP.GT.FTZ.AND P0, PT, R252, R0, PT ;  /* 0x00000000fc00720b */ /* 0x024fc80003f14000 */
[----:B------:R-:W-:-:S13]  /*1f510*/  ISETP.EQ.OR P0, PT, R2, -0x1, P0 ;  /* 0xffffffff0200780c */ /* 0x000fda0000702670 */
[----:B------:R-:W-:Y:S05]  /*1f520*/  @P0 BRA `(.L_x_20662) ;  /* 0x0000006000000947 */ /* 0x000fea0003800000 */
[----:B------:R-:W2:Y:S01]  /*1f530*/  LDL R3, [R1+0x814] ;  /* 0x0008140001037983 */ /* 0x000ea20000100800 */
[----:B------:R-:W-:-:S03]  /*1f540*/  FSETP.NEU.FTZ.AND P0, PT, R252, R0, PT ;  /* 0x00000000fc00720b */ /* 0x000fc60003f1d000 */
[----:B------:R0:W-:Y:S04]  /*1f550*/  STL [R1+0x810], R2 ;  /* 0x0008100201007387 */ /* 0x0001e80000100800 */
[----:B------:R0:W-:Y:S01]  /*1f560*/  STL [R1+0x80c], R252 ;  /* 0x00080cfc01007387 */ /* 0x0001e20000100800 */
[----:B--2---:R-:W-:-:S13]  /*1f570*/  ISETP.GE.OR P0, PT, R3, R2, P0 ;  /* 0x000000020300720c */ /* 0x004fda0000706670 */
[----:B------:R-:W-:Y:S05]  /*1f580*/  @P0 BRA `(.L_x_20663) ;  /* 0x0000006000000947 */ /* 0x000fea0003800000 */
.L_x_20662:
[----:B0-----:R-:W2:Y:S01]  /*1f590*/  LDL.LU R3, [R1+0x814] ;  /* 0x0008140001037983 */ /* 0x001ea20000300800 */
[----:B------:R-:W-:-:S03]  /*1f5a0*/  IMAD.MOV.U32 R0, RZ, RZ, R252 ;  /* 0x000000ffff007224 */ /* 0x000fc600078e00fc */
[----:B--2---:R0:W-:Y:S02]  /*1f5b0*/  STL [R1+0x810], R3 ;  /* 0x0008100301007387 */ /* 0x0041e40000100800 */
[----:B0-----:R-:W-:Y:S02]  /*1f5c0*/  IMAD.MOV.U32 R3, RZ, RZ, R2 ;  /* 0x000000ffff037224 */ /* 0x001fe400078e0002 */
[----:B------:R-:W2:Y:S04]  /*1f5d0*/  LDL.LU R2, [R1+0x808] ;  /* 0x0008080001027983 */ /* 0x000ea80000300800 */
[----:B--2---:R0:W-:Y:S02]  /*1f5e0*/  STL [R1+0x80c], R2 ;  /* 0x00080c0201007387 */ /* 0x0041e40000100800 */
.L_x_20663:
[----:B0-----:R-:W-:Y:S05]  /*1f5f0*/  BSYNC B1 ;  /* 0x0000000000017941 */ /* 0x001fea0003800000 */
.L_x_20661:
[----:B------:R-:W2:Y:S04]  /*1f600*/  LDL R252, [R1+0x804] ;  /* 0x0008040001fc7983 */ /* 0x000ea80000100800 */
[----:B------:R-:W3:Y:S01]  /*1f610*/  LDL R2, [R1+0x820] ;  /* 0x0008200001027983 */ /* 0x000ee20000100800 */
[----:B------:R-:W-:Y:S01]  /*1f620*/  BSSY B1, `(.L_x_20664) ;  /* 0x0000017000017945 */ /* 0x000fe20003800000 */
[----:B--2---:R-:W-:-:S04]  /*1f630*/  FSETP.GT.FTZ.AND P0, PT, R0, R252, PT ;  /* 0x000000fc0000720b */ /* 0x004fc80003f14000 */
[----:B---3--:R-:W-:-:S13]  /*1f640*/  ISETP.EQ.OR P0, PT, R2, -0x1, P0 ;  /* 0xffffffff0200780c */ /* 0x008fda0000702670 */
[----:B------:R-:W-:Y:S05]  /*1f650*/  @P0 BRA `(.L_x_20665) ;  /* 0x0000009000000947 */ /* 0x000fea0003800000 */
[----:B------:R0:W-:Y:S04]  /*1f660*/  STL [R1+0x82c], R3 ;  /* 0x00082c0301007387 */ /* 0x0001e80000100800 */
[----:B------:R-:W2:Y:S04]  /*1f670*/  LDL R2, [R1+0x810] ;  /* 0x0008100001027983 */ /* 0x000ea80000100800 */
[----:B0-----:R-:W2:Y:S01]  /*1f680*/  LDL R3, [R1+0x820] ;  /* 0x0008200001037983 */ /* 0x001ea20000100800 */
[----:B------:R-:W-:-:S03]  /*1f690*/  FSETP.NEU.FTZ.AND P0, PT, R0, R252, PT ;  /* 0x000000fc0000720b */ /* 0x000fc60003f1d000 */
[----:B------:R-:W-:Y:S01]  /*1f6a0*/  STL [R1+0x808], R0 ;  /* 0x0008080001007387 */ /* 0x000fe20000100800 */
[----:B--2---:R-:W-:-:S03]  /*1f6b0*/  ISETP.GE.OR P0, PT, R2, R3, P0 ;  /* 0x000000030200720c */ /* 0x004fc60000706670 */
[----:B------:R0:W-:Y:S04]  /*1f6c0*/  STL [R1+0x814], R3 ;  /* 0x0008140301007387 */ /* 0x0001e80000100800 */
[----:B0-----:R0:W5:Y:S06]  /*1f6d0*/  LDL.LU R3, [R1+0x82c] ;  /* 0x00082c0001037983 */ /* 0x00116c0000300800 */
[----:B------:R-:W-:Y:S05]  /*1f6e0*/  @P0 BRA `(.L_x_20666) ;  /* 0x000000a000000947 */ /* 0x000fea0003800000 */
.L_x_20665:
[----:B-----5:R2:W-:Y:S04]  /*1f6f0*/  STL [R1+0x82c], R3 ;  /* 0x00082c0301007387 */ /* 0x0205e80000100800 */
[----:B------:R-:W3:Y:S04]  /*1f700*/  LDL.LU R252, [R1+0x810] ;  /* 0x0008100001fc7983 */ /* 0x000ee80000300800 */
[----:B------:R4:W5:Y:S04]  /*1f710*/  LDL.LU R2, [R1+0x820] ;  /* 0x0008200001027983 */ /* 0x0009680000300800 */
[----:B--2---:R-:W2:Y:S04]  /*1f720*/  LDL.LU R3, [R1+0x804] ;  /* 0x0008040001037983 */ /* 0x004ea80000300800 */
[----:B------:R-:W-:Y:S04]  /*1f730*/  STL [R1+0x804], R0 ;  /* 0x0008040001007387 */ /* 0x000fe80000100800 */
[----:B--2---:R2:W-:Y:S04]  /*1f740*/  STL [R1+0x808], R3 ;  /* 0x0008080301007387 */ /* 0x0045e80000100800 */
[----:B--2---:R4:W5:Y:S04]  /*1f750*/  LDL.LU R3, [R1+0x82c] ;  /* 0x00082c0001037983 */ /* 0x0049680000300800 */
[----:B---3--:R-:W-:Y:S04]  /*1f760*/  STL [R1+0x814], R252 ;  /* 0x000814fc01007387 */ /* 0x008fe80000100800 */
[----:B------:R2:W-:Y:S02]  /*1f770*/  STL [R1+0x820], R252 ;  /* 0x000820fc01007387 */ /* 0x0005e40000100800 */
[----:B--2---:R-:W-:-:S02]  /*1f780*/  IMAD.MOV.U32 R252, RZ, RZ, R0 ;  /* 0x000000fffffc7224 */ /* 0x004fc400078e0000 */
.L_x_20666:
[----:B----4-:R-:W-:Y:S05]  /*1f790*/  BSYNC B1 ;  /* 0x0000000000017941 */ /* 0x010fea0003800000 */
.L_x_20664:
[----:B------:R-:W-:Y:S01]  /*1f7a0*/  @!P1 CALL.REL.NOINC `(.L_x_20667) ;  /* 0x0000001000009944 */ /* 0x000fe20003c00000 */
[----:B------:R-:W-:Y:S05]  /*1f7b0*/  BRA `(.L_x_20668) ;  /* 0xffff6f1000007947 */ /* 0x000fea000383ffff */
.L_x_20667:
[----:B------:R-:W2:Y:S04]  /*1f7c0*/  LDL.LU R0, [R1+0x814] ;  /* 0x0008140001007983 */ /* 0x000ea80000300800 */
[----:B------:R3:W-:Y:S04]  /*1f7d0*/  STL [R1+0x804], R252 ;  /* 0x000804fc01007387 */ /* 0x0007e80000100800 */
[----:B--2---:R3:W-:Y:S02]  /*1f7e0*/  STL [R1+0x820], R0 ;  /* 0x0008200001007387 */ /* 0x0047e40000100800 */
.L_x_20285:
[----:B0-----:R-:W-:Y:S05]  /*1f7f0*/  BSYNC B0 ;  /* 0x0000000000007941 */ /* 0x001fea0003800000 */
.L_x_20284:
[----:B---3--:R-:W2:Y:S04]  /*1f800*/  LDL R0, [R1+0x820] ;  /* 0x0008200001007983 */ /* 0x008ea80000100800 */
[----:B------:R-:W-:Y:S04]  /*1f810*/  STL.64 [R1+0x840], R4 ;  /* 0x0008400401007387 */ /* 0x000fe80000100a00 */
[----:B-----5:R-:W-:Y:S04]  /*1f820*/  SHFL.DOWN PT, R5, R2, 0x2, 0x1f ;  /* 0x08401f0002057f89 */ /* 0x020fe800000e0000 */
        /* <DEDUP_REMOVED lines=168> */
[----:B---3--:R0:W2:Y:S04]  /*202b0*/  SHFL.DOWN PT, R3, R252, 0x2, 0x1f ;  /* 0x08401f00fc037f89 */ /* 0x0080a800000e0000 */
        /* <DEDUP_REMOVED lines=229> */
.L_x_21053:
        /* <DEDUP_REMOVED lines=26> */
[----:B---3--:R-:W-:-:S05]  /*212b0*/  @!P2 MOV R0, R252 ;  /* 0x000000fc0000a202 */ /* 0x008fca0000000f00 */
        /* <DEDUP_REMOVED lines=8> */
.L_x_20672:
[----:B0-----:R-:W3:Y:S04]  /*21340*/  LDL.LU R252, [R1+0x800] ;  /* 0x0008000001fc7983 */ /* 0x001ee80000300800 */
[----:B--2---:R0:W5:Y:S04]  /*21350*/  LDL.LU R0, [R1+0x81c] ;  /* 0x00081c0001007983 */ /* 0x0041680000300800 */
[----:B------:R0:W-:Y:S04]  /*21360*/  STL [R1+0x81c], R7 ;  /* 0x00081c0701007387 */ /* 0x0001e80000100800 */
[----:B------:R0:W-:Y:S04]  /*21370*/  STL [R1+0x800], R131 ;  /* 0x0008008301007387 */ /* 0x0001e80000100800 */
[----:B---3--:R0:W-:Y:S02]  /*21380*/  STL [R1+0x810], R252 ;  /* 0x000810fc01007387 */ /* 0x0081e40000100800 */
.L_x_20673:
[----:B0-----:R-:W-:Y:S05]  /*21390*/  BSYNC B1 ;  /* 0x0000000000017941 */ /* 0x001fea0003800000 */
.L_x_20671:
        /* <DEDUP_REMOVED lines=8> */
[----:B--2---:R-:W-:Y:S01]  /*21420*/  ISETP.GE.OR P0, PT, R7, R130, P0 ;  /* 0x000000820700720c */ /* 0x004fe20000706670 */
[----:B------:R-:W-:Y:S02]  /*21430*/  IMAD.MOV.U32 R131, RZ, RZ, R7 ;  /* 0x000000ffff837224 */ /* 0x000fe400078e0007 */
[----:B------:R-:W-:-:S10]  /*21440*/  IMAD.MOV.U32 R7, RZ, RZ, R0 ;  /* 0x000000ffff077224 */ /* 0x000fd400078e0000 */
[----:B------:R-:W-:Y:S05]  /*21450*/  @P0 BRA `(.L_x_20676) ;  /* 0x0000005000000947 */ /* 0x000fea0003800000 */
.L_x_20675:
[----:B0-----:R-:W2:Y:S01]  /*21460*/  LDL.LU R7, [R1+0x810] ;  /* 0x0008100001077983 */ /* 0x001ea20000300800 */
[----:B------:R-:W-:Y:S01]  /*21470*/  IMAD.MOV.U32 R252, RZ, RZ, R0 ;  /* 0x000000fffffc7224 */ /* 0x000fe200078e0000 */
[----:B------:R-:W-:Y:S02]  /*21480*/  MOV R131, R130 ;  /* 0x0000008200837202 */ /* 0x000fe40000000f00 */
[----:B--2---:R0:W-:Y:S02]  /*21490*/  STL [R1+0x814], R7 ;  /* 0x0008140701007387 */ /* 0x0041e40000100800 */
[----:B0-----:R-:W-:Y:S02]  /*214a0*/  IMAD.MOV.U32 R7, RZ, RZ, R6 ;  /* 0x000000ffff077224 */ /* 0x001fe400078e0006 */
.L_x_20676:
[----:B0-----:R-:W-:Y:S05]  /*214b0*/  BSYNC B1 ;  /* 0x0000000000017941 */ /* 0x001fea0003800000 */
.L_x_20674:
        /* <DEDUP_REMOVED lines=12> */
.L_x_20678:
[----:B0-----:R-:W2:Y:S01]  /*21580*/  LDL.LU R6, [R1+0x814] ;  /* 0x0008140001067983 */ /* 0x001ea20000300800 */
[----:B------:R-:W-:Y:S01]  /*21590*/  IMAD.MOV.U32 R0, RZ, RZ, R252 ;  /* 0x000000ffff007224 */ /* 0x000fe200078e00fc */
[----:B------:R-:W-:Y:S02]  /*215a0*/  MOV R130, R129 ;  /* 0x0000008100827202 */ /* 0x000fe40000000f00 */
[----:B--2---:R0:W-:Y:S02]  /*215b0*/  STL [R1+0x810], R6 ;  /* 0x0008100601007387 */ /* 0x0041e40000100800 */
[----:B0-----:R-:W-:Y:S02]  /*215c0*/  IMAD.MOV.U32 R6, RZ, RZ, R5 ;  /* 0x000000ffff067224 */ /* 0x001fe400078e0005 */
.L_x_20679:
[----:B0-----:R-:W-:Y:S05]  /*215d0*/  BSYNC B1 ;  /* 0x0000000000017941 */ /* 0x001fea0003800000 */
.L_x_20677:
        /* <DEDUP_REMOVED lines=12> */
.L_x_20681:
[----:B0-----:R-:W2:Y:S01]  /*216a0*/  LDL.LU R5, [R1+0x810] ;  /* 0x0008100001057983 */ /* 0x001ea20000300800 */
[----:B------:R-:W-:Y:S01]  /*216b0*/  IMAD.MOV.U32 R252, RZ, RZ, R0 ;  /* 0x000000fffffc7224 */ /* 0x000fe200078e0000 */
[----:B------:R-:W-:Y:S02]  /*216c0*/  MOV R129, R128 ;  /* 0x0000008000817202 */ /* 0x000fe40000000f00 */
[----:B--2---:R0:W-:Y:S02]  /*216d0*/  STL [R1+0x814], R5 ;  /* 0x0008140501007387 */ /* 0x0041e40000100800 */
[----:B0-----:R-:W-:Y:S02]  /*216e0*/  IMAD.MOV.U32 R5, RZ, RZ, R4 ;  /* 0x000000ffff057224 */ /* 0x001fe400078e0004 */
.L_x_20682:
[----:B0-----:R-:W-:Y:S05]  /*216f0*/  BSYNC B1 ;  /* 0x0000000000017941 */ /* 0x001fea0003800000 */
.L_x_20680:
        /* <DEDUP_REMOVED lines=12> */
.L_x_20684:
[----:B0-----:R-:W2:Y:S01]  /*217c0*/  LDL.LU R4, [R1+0x814] ;  /* 0x0008140001047983 */ /* 0x001ea20000300800 */
[----:B------:R-:W-:Y:S01]  /*217d0*/  IMAD.MOV.U32 R0, RZ, RZ, R252 ;  /* 0x000000ffff007224 */ /* 0x000fe200078e00fc */
[----:B------:R-:W-:Y:S02]  /*217e0*/  MOV R128, R135 ;  /* 0x0000008700807202 */ /* 0x000fe40000000f00 */
[----:B--2---:R0:W-:Y:S02]  /*217f0*/  STL [R1+0x810], R4 ;  /* 0x0008100401007387 */ /* 0x0041e40000100800 */
[----:B0-----:R-:W-:Y:S02]  /*21800*/  IMAD.MOV.U32 R4, RZ, RZ, R11 ;  /* 0x000000ffff047224 */ /* 0x001fe400078e000b */
.L_x_20685:
[----:B0-----:R-:W-:Y:S05]  /*21810*/  BSYNC B1 ;  /* 0x0000000000017941 */ /* 0x001fea0003800000 */
.L_x_20683:
        /* <DEDUP_REMOVED lines=12> */
.L_x_20687:
[----:B0-----:R-:W2:Y:S01]  /*218e0*/  LDL.LU R11, [R1+0x810] ;  /* 0x00081000010b7983 */ /* 0x001ea20000300800 */
[----:B------:R-:W-:Y:S01]  /*218f0*/  IMAD.MOV.U32 R252, RZ, RZ, R0 ;  /* 0x000000fffffc7224 */ /* 0x000fe200078e0000 */
[----:B------:R-:W-:Y:S02]  /*21900*/  MOV R135, R134 ;  /* 0x0000008600877202 */ /* 0x000fe40000000f00 */
[----:B--2---:R0:W-:Y:S02]  /*21910*/  STL [R1+0x814], R11 ;  /* 0x0008140b01007387 */ /* 0x0041e40000100800 */
[----:B0-----:R-:W-:Y:S02]  /*21920*/  IMAD.MOV.U32 R11, RZ, RZ, R10 ;  /* 0x000000ffff0b7224 */ /* 0x001fe400078e000a */
.L_x_20688:
[----:B0-----:R-:W-:Y:S05]  /*21930*/  BSYNC B1 ;  /* 0x0000000000017941 */ /* 0x001fea0003800000 */
.L_x_20686:
        /* <DEDUP_REMOVED lines=12> */
.L_x_20690:
[----:B0-----:R-:W2:Y:S01]  /*21a00*/  LDL.LU R10, [R1+0x814] ;  /* 0x00081400010a7983 */ /* 0x001ea20000300800 */
[----:B------:R-:W-:Y:S01]  /*21a10*/  IMAD.MOV.U32 R0, RZ, RZ, R252 ;  /* 0x000000ffff007224 */ /* 0x000fe200078e00fc */
[----:B------:R-:W-:Y:S02]  /*21a20*/  MOV R134, R133 ;  /* 0x0000008500867202 */ /* 0x000fe40000000f00 */
[----:B--2---:R0:W-:Y:S02]  /*21a30*/  STL [R1+0x810], R10 ;  /* 0x0008100a01007387 */ /* 0x0041e40000100800 */
[----:B0-----:R-:W-:Y:S02]  /*21a40*/  IMAD.MOV.U32 R10, RZ, RZ, R9 ;  /* 0x000000ffff0a7224 */ /* 0x001fe400078e0009 */
.L_x_20691:
[----:B0-----:R-:W-:Y:S05]  /*21a50*/  BSYNC B1 ;  /* 0x0000000000017941 */ /* 0x001fea0003800000 */
.L_x_20689:
        /* <DEDUP_REMOVED lines=12> */
.L_x_20693:
[----:B0-----:R-:W2:Y:S01]  /*21b20*/  LDL.LU R9, [R1+0x810] ;  /* 0x0008100001097983 */ /* 0x001ea20000300800 */
[----:B------:R-:W-:Y:S01]  /*21b30*/  IMAD.MOV.U32 R252, RZ, RZ, R0 ;  /* 0x000000fffffc7224 */ /* 0x000fe200078e0000 */
[----:B------:R-:W-:Y:S02]  /*21b40*/  MOV R133, R132 ;  /* 0x0000008400857202 */ /* 0x000fe40000000f00 */
[----:B--2---:R0:W-:Y:S02]  /*21b50*/  STL [R1+0x814], R9 ;  /* 0x0008140901007387 */ /* 0x0041e40000100800 */
[----:B0-----:R-:W-:Y:S02]  /*21b60*/  IMAD.MOV.U32 R9, RZ, RZ, R8 ;  /* 0x000000ffff097224 */ /* 0x001fe400078e0008 */
.L_x_20694:
[----:B0-----:R-:W-:Y:S05]  /*21b70*/  BSYNC B1 ;  /* 0x0000000000017941 */ /* 0x001fea0003800000 */
.L_x_20692:
        /* <DEDUP_REMOVED lines=12> */
.L_x_20696:
[----:B0-----:R-:W2:Y:S01]  /*21c40*/  LDL.LU R8, [R1+0x814] ;  /* 0x0008140001087983 */ /* 0x001ea20000300800 */
[----:B------:R-:W-:Y:S01]  /*21c50*/  IMAD.MOV.U32 R0, RZ, RZ, R252 ;  /* 0x000000ffff007224 */ /* 0x000fe200078e00fc */
[----:B------:R-:W-:Y:S02]  /*21c60*/  MOV R132, R139 ;  /* 0x0000008b00847202 */ /* 0x000fe40000000f00 */
[----:B--2---:R0:W-:Y:S02]  /*21c70*/  STL [R1+0x810], R8 ;  /* 0x0008100801007387 */ /* 0x0041e40000100800 */
[----:B0-----:R-:W-:Y:S02]  /*21c80*/  IMAD.MOV.U32 R8, RZ, RZ, R15 ;  /* 0x000000ffff087224 */ /* 0x001fe400078e000f */
.L_x_20697:
[----:B0-----:R-:W-:Y:S05]  /*21c90*/  BSYNC B1 ;  /* 0x0000000000017941 */ /* 0x001fea0003800000 */
.L_x_20695:
        /* <DEDUP_REMOVED lines=12> */
.L_x_20699:
[----:B0-----:R-:W2:Y:S01]  /*21d60*/  LDL.LU R15, [R1+0x810] ;  /* 0x00081000010f7983 */ /* 0x001ea20000300800 */
[----:B------:R-:W-:Y:S01]  /*21d70*/  IMAD.MOV.U32 R252, RZ, RZ, R0 ;  /* 0x000000fffffc7224 */ /* 0x000fe200078e0000 */
[----:B------:R-:W-:Y:S02]  /*21d80*/  MOV R139, R138 ;  /* 0x0000008a008b7202 */ /* 0x000fe40000000f00 */
[----:B--2---:R0:W-:Y:S02]  /*21d90*/  STL [R1+0x814], R15 ;  /* 0x0008140f01007387 */ /* 0x0041e40000100800 */
[----:B0-----:R-:W-:Y:S02]  /*21da0*/  IMAD.MOV.U32 R15, RZ, RZ, R14 ;  /* 0x000000ffff0f7224 */ /* 0x001fe400078e000e */
.L_x_20700:
[----:B0-----:R-:W-:Y:S05]  /*21db0*/  BSYNC B1 ;  /* 0x0000000000017941 */ /* 0x001fea0003800000 */
.L_x_20698:
        /* <DEDUP_REMOVED lines=12> */
.L_x_20702:
[----:B0-----:R-:W2:Y:S01]  /*21e80*/  LDL.LU R14, [R1+0x814] ;  /* 0x00081400010e7983 */ /* 0x001ea20000300800 */
[----:B------:R-:W-:Y:S01]  /*21e90*/  IMAD.MOV.U32 R0, RZ, RZ, R252 ;  /* 0x000000ffff007224 */ /* 0x000fe200078e00fc */
[----:B------:R-:W-:Y:S02]  /*21ea0*/  MOV R138, R137 ;  /* 0x00000089008a7202 */ /* 0x000fe40000000f00 */
[----:B--2---:R0:W-:Y:S02]  /*21eb0*/  STL [R1+0x810], R14 ;  /* 0x0008100e01007387 */ /* 0x0041e40000100800 */
[----:B0-----:R-:W-:Y:S02]  /*21ec0*/  IMAD.MOV.U32 R14, RZ, RZ, R13 ;  /* 0x000000ffff0e7224 */ /* 0x001fe400078e000d */
.L_x_20703:
[----:B0-----:R-:W-:Y:S05]  /*21ed0*/  BSYNC B1 ;  /* 0x0000000000017941 */ /* 0x001fea0003800000 */
.L_x_20701:
        /* <DEDUP_REMOVED lines=12> */
.L_x_20705:
[----:B0-----:R-:W2:Y:S01]  /*21fa0*/  LDL.LU R13, [R1+0x810] ;  /* 0x00081000010d7983 */ /* 0x001ea20000300800 */
[----:B------:R-:W-:Y:S01]  /*21fb0*/  IMAD.MOV.U32 R252, RZ, RZ, R0 ;  /* 0x000000fffffc7224 */ /* 0x000fe200078e0000 */
[----:B------:R-:W-:Y:S02]  /*21fc0*/  MOV R137, R136 ;  /* 0x0000008800897202 */ /* 0x000fe40000000f00 */
[----:B--2---:R0:W-:Y:S02]  /*21fd0*/  STL [R1+0x814], R13 ;  /* 0x0008140d01007387 */ /* 0x0041e40000100800 */
[----:B0-----:R-:W-:Y:S02]  /*21fe0*/  IMAD.MOV.U32 R13, RZ, RZ, R12 ;  /* 0x000000ffff0d7224 */ /* 0x001fe400078e000c */
.L_x_20706:
[----:B0-----:R-:W-:Y:S05]  /*21ff0*/  BSYNC B1 ;  /* 0x0000000000017941 */ /* 0x001fea0003800000 */
.L_x_20704:
        /* <DEDUP_REMOVED lines=12> */
.L_x_20708:
[----:B0-----:R-:W2:Y:S01]  /*220c0*/  LDL.LU R12, [R1+0x814] ;  /* 0x00081400010c7983 */ /* 0x001ea20000300800 */
[----:B------:R-:W-:Y:S01]  /*220d0*/  IMAD.MOV.U32 R0, RZ, RZ, R252 ;  /* 0x000000ffff007224 */ /* 0x000fe200078e00fc */
[----:B------:R-:W-:Y:S02]  /*220e0*/  MOV R136, R143 ;  /* 0x0000008f00887202 */ /* 0x000fe40000000f00 */
[----:B--2---:R0:W-:Y:S02]  /*220f0*/  STL [R1+0x810], R12 ;  /* 0x0008100c01007387 */ /* 0x0041e40000100800 */
[----:B0-----:R-:W-:Y:S02]  /*22100*/  IMAD.MOV.U32 R12, RZ, RZ, R19 ;  /* 0x000000ffff0c7224 */ /* 0x001fe400078e0013 */
.L_x_20709:
[----:B0-----:R-:W-:Y:S05]  /*22110*/  BSYNC B1 ;  /* 0x0000000000017941 */ /* 0x001fea0003800000 */
.L_x_20707:
        /* <DEDUP_REMOVED lines=12> */
.L_x_20711:
[----:B0-----:R-:W2:Y:S01]  /*221e0*/  LDL.LU R19, [R1+0x810] ;  /* 0x0008100001137983 */ /* 0x001ea20000300800 */
[----:B------:R-:W-:Y:S01]  /*221f0*/  IMAD.MOV.U32 R252, RZ, RZ, R0 ;  /* 0x000000fffffc7224 */ /* 0x000fe200078e0000 */
[----:B------:R-:W-:Y:S02]  /*22200*/  MOV R143, R142 ;  /* 0x0000008e008f7202 */ /* 0x000fe40000000f00 */
[----:B--2---:R0:W-:Y:S02]  /*22210*/  STL [R1+0x814], R19 ;  /* 0x0008141301007387 */ /* 0x0041e40000100800 */
[----:B0-----:R-:W-:Y:S02]  /*22220*/  IMAD.MOV.U32 R19, RZ, RZ, R18 ;  /* 0x000000ffff137224 */ /* 0x001fe400078e0012 */
.L_x_20712:
[----:B0-----:R-:W-:Y:S05]  /*22230*/  BSYNC B1 ;  /* 0x0000000000017941 */ /* 0x001fea0003800000 */
.L_x_20710:
        /* <DEDUP_REMOVED lines=12> */
.L_x_20714:
[----:B0-----:R-:W2:Y:S01]  /*22300*/  LDL.LU R18, [R1+0x814] ;  /* 0x0008140001127983 */ /* 0x001ea20000300800 */
[----:B------:R-:W-:Y:S01]  /*22310*/  IMAD.MOV.U32 R0, RZ, RZ, R252 ;  /* 0x000000ffff007224 */ /* 0x000fe200078e00fc */
[----:B------:R-:W-:Y:S02]  /*22320*/  MOV R142, R141 ;  /* 0x0000008d008e7202 */ /* 0x000fe40000000f00 */
[----:B--2---:R0:W-:Y:S02]  /*22330*/  STL [R1+0x810], R18 ;  /* 0x0008101201007387 */ /* 0x0041e40000100800 */
[----:B0-----:R-:W-:Y:S02]  /*22340*/  IMAD.MOV.U32 R18, RZ, RZ, R17 ;  /* 0x000000ffff127224 */ /* 0x001fe400078e0011 */
.L_x_20715:
[----:B0-----:R-:W-:Y:S05]  /*22350*/  BSYNC B1 ;  /* 0x0000000000017941 */ /* 0x001fea0003800000 */
.L_x_20713:
        /* <DEDUP_REMOVED lines=12> */
.L_x_20717:
[----:B0-----:R-:W2:Y:S01]  /*22420*/  LDL.LU R17, [R1+0x810] ;  /* 0x0008100001117983 */ /* 0x001ea20000300800 */
[----:B------:R-:W-:Y:S01]  /*22430*/  IMAD.MOV.U32 R252, RZ, RZ, R0 ;  /* 0x000000fffffc7224 */ /* 0x000fe200078e0000 */
[----:B------:R-:W-:Y:S02]  /*22440*/  MOV R141, R140 ;  /* 0x0000008c008d7202 */ /* 0x000fe40000000f00 */
[----:B--2---:R0:W-:Y:S02]  /*22450*/  STL [R1+0x814], R17 ;  /* 0x0008141101007387 */ /* 0x0041e40000100800 */
[----:B0-----:R-:W-:Y:S02]  /*22460*/  IMAD.MOV.U32 R17, RZ, RZ, R16 ;  /* 0x000000ffff117224 */ /* 0x001fe400078e0010 */
.L_x_20718:
[----:B0-----:R-:W-:Y:S05]  /*22470*/  BSYNC B1 ;  /* 0x0000000000017941 */ /* 0x001fea0003800000 */
.L_x_20716:
        /* <DEDUP_REMOVED lines=12> */
.L_x_20720:
[----:B0-----:R-:W2:Y:S01]  /*22540*/  LDL.LU R16, [R1+0x814] ;  /* 0x0008140001107983 */ /* 0x001ea20000300800 */
[----:B------:R-:W-:Y:S01]  /*22550*/  IMAD.MOV.U32 R0, RZ, RZ, R252 ;  /* 0x000000ffff007224 */ /* 0x000fe200078e00fc */
[----:B------:R-:W-:Y:S02]  /*22560*/  MOV R140, R147 ;  /* 0x00000093008c7202 */ /* 0x000fe40000000f00 */
[----:B--2---:R0:W-:Y:S02]  /*22570*/  STL [R1+0x810], R16 ;  /* 0x0008101001007387 */ /* 0x0041e40000100800 */
[----:B0-----:R-:W-:Y:S02]  /*22580*/  IMAD.MOV.U32 R16, RZ, RZ, R23 ;  /* 0x000000ffff107224 */ /* 0x001fe400078e0017 */
.L_x_20721:
[----:B0-----:R-:W-:Y:S05]  /*22590*/  BSYNC B1 ;  /* 0x0000000000017941 */ /* 0x001fea0003800000 */
.L_x_20719:
        /* <DEDUP_REMOVED lines=12> */
.L_x_20723:
[----:B0-----:R-:W2:Y:S01]  /*22660*/  LDL.LU R23, [R1+0x810] ;  /* 0x0008100001177983 */ /* 0x001ea20000300800 */
[----:B------:R-:W-:Y:S01]  /*22670*/  IMAD.MOV.U32 R252, RZ, RZ, R0 ;  /* 0x000000fffffc7224 */ /* 0x000fe200078e0000 */
[----:B------:R-:W-:Y:S02]  /*22680*/  MOV R147, R146 ;  /* 0x0000009200937202 */ /* 0x000fe40000000f00 */
[----:B--2---:R0:W-:Y:S02]  /*22690*/  STL [R1+0x814], R23 ;  /* 0x0008141701007387 */ /* 0x0041e40000100800 */
[----:B0-----:R-:W-:Y:S02]  /*226a0*/  IMAD.MOV.U32 R23, RZ, RZ, R22 ;  /* 0x000000ffff177224 */ /* 0x001fe400078e0016 */
.L_x_20724:
[----:B0-----:R-:W-:Y:S05]  /*226b0*/  BSYNC B1 ;  /* 0x0000000000017941 */ /* 0x001fea0003800000 */
.L_x_20722:
        /* <DEDUP_REMOVED lines=12> */
.L_x_20726:
[----:B0-----:R-:W2:Y:S01]  /*22780*/  LDL.LU R22, [R1+0x814] ;  /* 0x0008140001167983 */ /* 0x001ea20000300800 */
[----:B------:R-:W-:Y:S01]  /*22790*/  IMAD.MOV.U32 R0, RZ, RZ, R252 ;  /* 0x000000ffff007224 */ /* 0x000fe200078e00fc */
[----:B------:R-:W-:Y:S02]  /*227a0*/  MOV R146, R145 ;  /* 0x0000009100927202 */ /* 0x000fe40000000f00 */
[----:B--2---:R0:W-:Y:S02]  /*227b0*/  STL [R1+0x810], R22 ;  /* 0x0008101601007387 */ /* 0x0041e40000100800 */
[----:B0-----:R-:W-:Y:S02]  /*227c0*/  IMAD.MOV.U32 R22, RZ, RZ, R21 ;  /* 0x000000ffff167224 */ /* 0x001fe400078e0015 */
.L_x_20727:
[----:B0-----:R-:W-:Y:S05]  /*227d0*/  BSYNC B1 ;  /* 0x0000000000017941 */ /* 0x001fea0003800000 */
.L_x_20725:
        /* <DEDUP_REMOVED lines=12> */
.L_x_20729:
[----:B0-----:R-:W2:Y:S01]  /*228a0*/  LDL.LU R21, [R1+0x810] ;  /* 0x0008100001157983 */ /* 0x001ea20000300800 */
[----:B------:R-:W-:Y:S01]  /*228b0*/  IMAD.MOV.U32 R252, RZ, RZ, R0 ;  /* 0x000000fffffc7224 */ /* 0x000fe200078e0000 */
[----:B------:R-:W-:Y:S02]  /*228c0*/  MOV R145, R144 ;  /* 0x0000009000917202 */ /* 0x000fe40000000f00 */
[----:B--2---:R0:W-:Y:S02]  /*228d0*/  STL [R1+0x814], R21 ;  /* 0x0008141501007387 */ /* 0x0041e40000100800 */
[----:B0-----:R-:W-:Y:S02]  /*228e0*/  IMAD.MOV.U32 R21, RZ, RZ, R20 ;  /* 0x000000ffff157224 */ /* 0x001fe400078e0014 */
.L_x_20730:
[----:B0-----:R-:W-:Y:S05]  /*228f0*/  BSYNC B1 ;  /* 0x0000000000017941 */ /* 0x001fea0003800000 */
.L_x_20728:
        /* <DEDUP_REMOVED lines=12> */
.L_x_20732:
[----:B0-----:R-:W2:Y:S01]  /*229c0*/  LDL.LU R20, [R1+0x814] ;  /* 0x0008140001147983 */ /* 0x001ea20000300800 */
[----:B------:R-:W-:Y:S01]  /*229d0*/  IMAD.MOV.U32 R0, RZ, RZ, R252 ;  /* 0x000000ffff007224 */ /* 0x000fe200078e00fc */
[----:B------:R-:W-:Y:S02]  /*229e0*/  MOV R144, R151 ;  /* 0x0000009700907202 */ /* 0x000fe40000000f00 */
[----:B--2---:R0:W-:Y:S02]  /*229f0*/  STL [R1+0x810], R20 ;  /* 0x0008101401007387 */ /* 0x0041e40000100800 */
[----:B0-----:R-:W-:Y:S02]  /*22a00*/  IMAD.MOV.U32 R20, RZ, RZ, R27 ;  /* 0x000000ffff147224 */ /* 0x001fe400078e001b */
.L_x_20733:
[----:B0-----:R-:W-:Y:S05]  /*22a10*/  BSYNC B1 ;  /* 0x0000000000017941 */ /* 0x001fea0003800000 */
.L_x_20731:
        /* <DEDUP_REMOVED lines=12> */
.L_x_20735:
[----:B0-----:R-:W2:Y:S01]  /*22ae0*/  LDL.LU R27, [R1+0x810] ;  /* 0x00081000011b7983 */ /* 0x001ea20000300800 */
[----:B------:R-:W-:Y:S01]  /*22af0*/  IMAD.MOV.U32 R252, RZ, RZ, R0 ;  /* 0x000000fffffc7224 */ /* 0x000fe200078e0000 */
[----:B------:R-:W-:Y:S02]  /*22b00*/  MOV R151, R150 ;  /* 0x0000009600977202 */ /* 0x000fe40000000f00 */
[----:B--2---:R0:W-:Y:S02]  /*22b10*/  STL [R1+0x814], R27 ;  /* 0x0008141b01007387 */ /* 0x0041e40000100800 */
[----:B0-----:R-:W-:Y:S02]  /*22b20*/  IMAD.MOV.U32 R27, RZ, RZ, R26 ;  /* 0x000000ffff1b7224 */ /* 0x001fe400078e001a */
.L_x_20736:
[----:B0-----:R-:W-:Y:S05]  /*22b30*/  BSYNC B1 ;  /* 0x0000000000017941 */ /* 0x001fea0003800000 */
.L_x_20734:
        /* <DEDUP_REMOVED lines=12> */
.L_x_20738:
[----:B0-----:R-:W2:Y:S01]  /*22c00*/  LDL.LU R26, [R1+0x814] ;  /* 0x00081400011a7983 */ /* 0x001ea20000300800 */
[----:B------:R-:W-:Y:S01]  /*22c10*/  IMAD.MOV.U32 R0, RZ, RZ, R252 ;  /* 0x000000ffff007224 */ /* 0x000fe200078e00fc */
[----:B------:R-:W-:Y:S02]  /*22c20*/  MOV R150, R149 ;  /* 0x0000009500967202 */ /* 0x000fe40000000f00 */
[----:B--2---:R0:W-:Y:S02]  /*22c30*/  STL [R1+0x810], R26 ;  /* 0x0008101a01007387 */ /* 0x0041e40000100800 */
[----:B0-----:R-:W-:Y:S02]  /*22c40*/  IMAD.MOV.U32 R26, RZ, RZ, R25 ;  /* 0x000000ffff1a7224 */ /* 0x001fe400078e0019 */
.L_x_20739:
[----:B0-----:R-:W-:Y:S05]  /*22c50*/  BSYNC B1 ;  /* 0x0000000000017941 */ /* 0x001fea0003800000 */
.L_x_20737:
        /* <DEDUP_REMOVED lines=12> */
.L_x_20741:
[----:B0-----:R-:W2:Y:S01]  /*22d20*/  LDL.LU R25, [R1+0x810] ;  /* 0x0008100001197983 */ /* 0x001ea20000300800 */
[----:B------:R-:W-:Y:S01]  /*22d30*/  IMAD.MOV.U32 R252, RZ, RZ, R0 ;  /* 0x000000fffffc7224 */ /* 0x000fe200078e0000 */
[----:B------:R-:W-:Y:S02]  /*22d40*/  MOV R149, R148 ;  /* 0x0000009400957202 */ /* 0x000fe40000000f00 */
[----:B--2---:R0:W-:Y:S02]  /*22d50*/  STL [R1+0x814], R25 ;  /* 0x0008141901007387 */ /* 0x0041e40000100800 */
[----:B0-----:R-:W-:Y:S02]  /*22d60*/  IMAD.MOV.U32 R25, RZ, RZ, R24 ;  /* 0x000000ffff197224 */ /* 0x001fe400078e0018 */
.L_x_20742:
[----:B0-----:R-:W-:Y:S05]  /*22d70*/  BSYNC B1 ;  /* 0x0000000000017941 */ /* 0x001fea0003800000 */
.L_x_20740:
        /* <DEDUP_REMOVED lines=12> */
.L_x_20744:
[----:B0-----:R-:W2:Y:S01]  /*22e40*/  LDL.LU R24, [R1+0x814] ;  /* 0x0008140001187983 */ /* 0x001ea20000300800 */
[----:B------:R-:W-:Y:S01]  /*22e50*/  IMAD.MOV.U32 R0, RZ, RZ, R252 ;  /* 0x000000ffff007224 */ /* 0x000fe200078e00fc */
[----:B------:R-:W-:Y:S02]  /*22e60*/  MOV R148, R155 ;  /* 0x0000009b00947202 */ /* 0x000fe40000000f00 */
[----:B--2---:R0:W-:Y:S02]  /*22e70*/  STL [R1+0x810], R24 ;  /* 0x0008101801007387 */ /* 0x0041e40000100800 */
[----:B0-----:R-:W-:Y:S02]  /*22e80*/  IMAD.MOV.U32 R24, RZ, RZ, R31 ;  /* 0x000000ffff187224 */ /* 0x001fe400078e001f */
.L_x_20745:
[----:B0-----:R-:W-:Y:S05]  /*22e90*/  BSYNC B1 ;  /* 0x0000000000017941 */ /* 0x001fea0003800000 */
.L_x_20743:
        /* <DEDUP_REMOVED lines=12> */
.L_x_20747:
[----:B0-----:R-:W2:Y:S01]  /*22f60*/  LDL.LU R31, [R1+0x810] ;  /* 0x00081000011f7983 */ /* 0x001ea20000300800 */
[----:B------:R-:W-:Y:S01]  /*22f70*/  IMAD.MOV.U32 R252, RZ, RZ, R0 ;  /* 0x000000fffffc7224 */ /* 0x000fe200078e0000 */
[----:B------:R-:W-:Y:S02]  /*22f80*/  MOV R155, R154 ;  /* 0x0000009a009b7202 */ /* 0x000fe40000000f00 */
[----:B--2---:R0:W-:Y:S02]  /*22f90*/  STL [R1+0x814], R31 ;  /* 0x0008141f01007387 */ /* 0x0041e40000100800 */
[----:B0-----:R-:W-:Y:S02]  /*22fa0*/  IMAD.MOV.U32 R31, RZ, RZ, R30 ;  /* 0x000000ffff1f7224 */ /* 0x001fe400078e001e */
.L_x_20748:
[----:B0-----:R-:W-:Y:S05]  /*22fb0*/  BSYNC B1 ;  /* 0x0000000000017941 */ /* 0x001fea0003800000 */
.L_x_20746:
        /* <DEDUP_REMOVED lines=12> */
.L_x_20750:
[----:B0-----:R-:W2:Y:S01]  /*23080*/  LDL.LU R30, [R1+0x814] ;  /* 0x00081400011e7983 */ /* 0x001ea20000300800 */
[----:B------:R-:W-:Y:S01]  /*23090*/  IMAD.MOV.U32 R0, RZ, RZ, R252 ;  /* 0x000000ffff007224 */ /* 0x000fe200078e00fc */
[----:B------:R-:W-:Y:S02]  /*230a0*/  MOV R154, R153 ;  /* 0x00000099009a7202 */ /* 0x000fe40000000f00 */
[----:B--2---:R0:W-:Y:S02]  /*230b0*/  STL [R1+0x810], R30 ;  /* 0x0008101e01007387 */ /* 0x0041e40000100800 */
[----:B0-----:R-:W-:Y:S02]  /*230c0*/  IMAD.MOV.U32 R30, RZ, RZ, R29 ;  /* 0x000000ffff1e7224 */ /* 0x001fe400078e001d */
.L_x_20751:
[----:B0-----:R-:W-:Y:S05]  /*230d0*/  BSYNC B1 ;  /* 0x0000000000017941 */ /* 0x001fea0003800000 */
.L_x_20749:
        /* <DEDUP_REMOVED lines=12> */
.L_x_20753:
[----:B0-----:R-:W2:Y:S01]  /*231a0*/  LDL.LU R29, [R1+0x810] ;  /* 0x00081000011d7983 */ /* 0x001ea20000300800 */
[----:B------:R-:W-:Y:S01]  /*231b0*/  IMAD.MOV.U32 R252, RZ, RZ, R0 ;  /* 0x000000fffffc7224 */ /* 0x000fe200078e0000 */
[----:B------:R-:W-:Y:S02]  /*231c0*/  MOV R153, R152 ;  /* 0x0000009800997202 */ /* 0x000fe40000000f00 */
[----:B--2---:R0:W-:Y:S02]  /*231d0*/  STL [R1+0x814], R29 ;  /* 0x0008141d01007387 */ /* 0x0041e40000100800 */
[----:B0-----:R-:W-:Y:S02]  /*231e0*/  IMAD.MOV.U32 R29, RZ, RZ, R28 ;  /* 0x000000ffff1d7224 */ /* 0x001fe400078e001c */
.L_x_20754:
[----:B0-----:R-:W-:Y:S05]  /*231f0*/  BSYNC B1 ;  /* 0x0000000000017941 */ /* 0x001fea0003800000 */
.L_x_20752:
        /* <DEDUP_REMOVED lines=12> */
.L_x_20756:
[----:B0-----:R-:W2:Y:S01]  /*232c0*/  LDL.LU R28, [R1+0x814] ;  /* 0x00081400011c7983 */ /* 0x001ea20000300800 */
[----:B------:R-:W-:Y:S01]  /*232d0*/  IMAD.MOV.U32 R0, RZ, RZ, R252 ;  /* 0x000000ffff007224 */ /* 0x000fe200078e00fc */
[----:B------:R-:W-:Y:S02]  /*232e0*/  MOV R152, R159 ;  /* 0x0000009f00987202 */ /* 0x000fe40000000f00 */
[----:B--2---:R0:W-:Y:S02]  /*232f0*/  STL [R1+0x810], R28 ;  /* 0x0008101c01007387 */ /* 0x0041e40000100800 */
[----:B0-----:R-:W-:Y:S02]  /*23300*/  IMAD.MOV.U32 R28, RZ, RZ, R35 ;  /* 0x000000ffff1c7224 */ /* 0x001fe400078e0023 */
.L_x_20757:
[----:B0-----:R-:W-:Y:S05]  /*23310*/  BSYNC B1 ;  /* 0x0000000000017941 */ /* 0x001fea0003800000 */
.L_x_20755:
        /* <DEDUP_REMOVED lines=12> */
.L_x_20759:
[----:B0-----:R-:W2:Y:S01]  /*233e0*/  LDL.LU R35, [R1+0x810] ;  /* 0x0008100001237983 */ /* 0x001ea20000300800 */
[----:B------:R-:W-:Y:S01]  /*233f0*/  IMAD.MOV.U32 R252, RZ, RZ, R0 ;  /* 0x000000fffffc7224 */ /* 0x000fe200078e0000 */
[----:B------:R-:W-:Y:S02]  /*23400*/  MOV R159, R158 ;  /* 0x0000009e009f7202 */ /* 0x000fe40000000f00 */
[----:B--2---:R0:W-:Y:S02]  /*23410*/  STL [R1+0x814], R35 ;  /* 0x0008142301007387 */ /* 0x0041e40000100800 */
[----:B0-----:R-:W-:Y:S02]  /*23420*/  IMAD.MOV.U32 R35, RZ, RZ, R34 ;  /* 0x000000ffff237224 */ /* 0x001fe400078e0022 */
.L_x_20760:
[----:B0-----:R-:W-:Y:S05]  /*23430*/  BSYNC B1 ;  /* 0x0000000000017941 */ /* 0x001fea0003800000 */
.L_x_20758:
        /* <DEDUP_REMOVED lines=12> */
.L_x_20762:
[----:B0-----:R-:W2:Y:S01]  /*23500*/  LDL.LU R34, [R1+0x814] ;  /* 0x0008140001227983 */ /* 0x001ea20000300800 */
[----:B------:R-:W-:Y:S01]  /*23510*/  IMAD.MOV.U32 R0, RZ, RZ, R252 ;  /* 0x000000ffff007224 */ /* 0x000fe200078e00fc */
[----:B------:R-:W-:Y:S02]  /*23520*/  MOV R158, R157 ;  /* 0x0000009d009e7202 */ /* 0x000fe40000000f00 */
[----:B--2---:R0:W-:Y:S02]  /*23530*/  STL [R1+0x810], R34 ;  /* 0x0008102201007387 */ /* 0x0041e40000100800 */
[----:B0-----:R-:W-:Y:S02]  /*23540*/  IMAD.MOV.U32 R34, RZ, RZ, R33 ;  /* 0x000000ffff227224 */ /* 0x001fe400078e0021 */
.L_x_20763:
[----:B0-----:R-:W-:Y:S05]  /*23550*/  BSYNC B1 ;  /* 0x0000000000017941 */ /* 0x001fea0003800000 */
.L_x_20761:
        /* <DEDUP_REMOVED lines=12> */
.L_x_20765:
[----:B0-----:R-:W2:Y:S01]  /*23620*/  LDL.LU R33, [R1+0x810] ;  /* 0x0008100001217983 */ /* 0x001ea20000300800 */
[----:B------:R-:W-:Y:S01]  /*23630*/  IMAD.MOV.U32 R252, RZ, RZ, R0 ;  /* 0x000000fffffc7224 */ /* 0x000fe200078e0000 */
[----:B------:R-:W-:Y:S02]  /*23640*/  MOV R157, R156 ;  /* 0x0000009c009d7202 */ /* 0x000fe40000000f00 */
[----:B--2---:R0:W-:Y:S02]  /*23650*/  STL [R1+0x814], R33 ;  /* 0x0008142101007387 */ /* 0x0041e40000100800 */
[----:B0-----:R-:W-:Y:S02]  /*23660*/  IMAD.MOV.U32 R33, RZ, RZ, R32 ;  /* 0x000000ffff217224 */ /* 0x001fe400078e0020 */
.L_x_20766:
[----:B0-----:R-:W-:Y:S05]  /*23670*/  BSYNC B1 ;  /* 0x0000000000017941 */ /* 0x001fea0003800000 */
.L_x_20764:
        /* <DEDUP_REMOVED lines=12> */
.L_x_20768:
[----:B0-----:R-:W2:Y:S01]  /*23740*/  LDL.LU R32, [R1+0x814] ;  /* 0x0008140001207983 */ /* 0x001ea20000300800 */
[----:B------:R-:W-:Y:S01]  /*23750*/  IMAD.MOV.U32 R0, RZ, RZ, R252 ;  /* 0x000000ffff007224 */ /* 0x000fe200078e00fc */
[----:B------:R-:W-:Y:S02]  /*23760*/  MOV R156, R163 ;  /* 0x000000a3009c7202 */ /* 0x000fe40000000f00 */
[----:B--2---:R0:W-:Y:S02]  /*23770*/  STL [R1+0x810], R32 ;  /* 0x0008102001007387 */ /* 0x0041e40000100800 */
[----:B0-----:R-:W-:Y:S02]  /*23780*/  IMAD.MOV.U32 R32, RZ, RZ, R39 ;  /* 0x000000ffff207224 */ /* 0x001fe400078e0027 */
.L_x_20769:
[----:B0-----:R-:W-:Y:S05]  /*23790*/  BSYNC B1 ;  /* 0x0000000000017941 */ /* 0x001fea0003800000 */
.L_x_20767:
        /* <DEDUP_REMOVED lines=12> */
.L_x_20771:
[----:B0-----:R-:W2:Y:S01]  /*23860*/  LDL.LU R39, [R1+0x810] ;  /* 0x0008100001277983 */ /* 0x001ea20000300800 */
[----:B------:R-:W-:Y:S01]  /*23870*/  IMAD.MOV.U32 R252, RZ, RZ, R0 ;  /* 0x000000fffffc7224 */ /* 0x000fe200078e0000 */
[----:B------:R-:W-:Y:S02]  /*23880*/  MOV R163, R162 ;  /* 0x000000a200a37202 */ /* 0x000fe40000000f00 */
[----:B--2---:R0:W-:Y:S02]  /*23890*/  STL [R1+0x814], R39 ;  /* 0x0008142701007387 */ /* 0x0041e40000100800 */
[----:B0-----:R-:W-:Y:S02]  /*238a0*/  IMAD.MOV.U32 R39, RZ, RZ, R38 ;  /* 0x000000ffff277224 */ /* 0x001fe400078e0026 */
.L_x_20772:
[----:B0-----:R-:W-:Y:S05]  /*238b0*/  BSYNC B1 ;  /* 0x0000000000017941 */ /* 0x001fea0003800000 */
.L_x_20770:
        /* <DEDUP_REMOVED lines=12> */
.L_x_20774:
[----:B0-----:R-:W2:Y:S01]  /*23980*/  LDL.LU R38, [R1+0x814] ;  /* 0x0008140001267983 */ /* 0x001ea20000300800 */
[----:B------:R-:W-:Y:S01]  /*23990*/  IMAD.MOV.U32 R0, RZ, RZ, R252 ;  /* 0x000000ffff007224 */ /* 0x000fe200078e00fc */
[----:B------:R-:W-:Y:S02]  /*239a0*/  MOV R162, R161 ;  /* 0x000000a100a27202 */ /* 0x000fe40000000f00 */
[----:B--2---:R0:W-:Y:S02]  /*239b0*/  STL [R1+0x810], R38 ;  /* 0x0008102601007387 */ /* 0x0041e40000100800 */
[----:B0-----:R-:W-:Y:S02]  /*239c0*/  IMAD.MOV.U32 R38, RZ, RZ, R37 ;  /* 0x000000ffff267224 */ /* 0x001fe400078e0025 */
.L_x_20775:
[----:B0-----:R-:W-:Y:S05]  /*239d0*/  BSYNC B1 ;  /* 0x0000000000017941 */ /* 0x001fea0003800000 */
.L_x_20773:
        /* <DEDUP_REMOVED lines=12> */
.L_x_20777:
[----:B0-----:R-:W2:Y:S01]  /*23aa0*/  LDL.LU R37, [R1+0x810] ;  /* 0x0008100001257983 */ /* 0x001ea20000300800 */
[----:B------:R-:W-:Y:S01]  /*23ab0*/  IMAD.MOV.U32 R252, RZ, RZ, R0 ;  /* 0x000000fffffc7224 */ /* 0x000fe200078e0000 */
[----:B------:R-:W-:Y:S02]  /*23ac0*/  MOV R161, R160 ;  /* 0x000000a000a17202 */ /* 0x000fe40000000f00 */
[----:B--2---:R0:W-:Y:S02]  /*23ad0*/  STL [R1+0x814], R37 ;  /* 0x0008142501007387 */ /* 0x0041e40000100800 */
[----:B0-----:R-:W-:Y:S02]  /*23ae0*/  IMAD.MOV.U32 R37, RZ, RZ, R36 ;  /* 0x000000ffff257224 */ /* 0x001fe400078e0024 */
.L_x_20778:
[----:B0-----:R-:W-:Y:S05]  /*23af0*/  BSYNC B1 ;  /* 0x0000000000017941 */ /* 0x001fea0003800000 */
.L_x_20776:
        /* <DEDUP_REMOVED lines=12> */
.L_x_20780:
[----:B0-----:R-:W2:Y:S01]  /*23bc0*/  LDL.LU R36, [R1+0x814] ;  /* 0x0008140001247983 */ /* 0x001ea20000300800 */
[----:B------:R-:W-:Y:S01]  /*23bd0*/  IMAD.MOV.U32 R0, RZ, RZ, R252 ;  /* 0x000000ffff007224 */ /* 0x000fe200078e00fc */
[----:B------:R-:W-:Y:S02]  /*23be0*/  MOV R160, R167 ;  /* 0x000000a700a07202 */ /* 0x000fe40000000f00 */
[----:B--2---:R0:W-:Y:S02]  /*23bf0*/  STL [R1+0x810], R36 ;  /* 0x0008102401007387 */ /* 0x0041e40000100800 */
[----:B0-----:R-:W-:Y:S02]  /*23c00*/  IMAD.MOV.U32 R36, RZ, RZ, R43 ;  /* 0x000000ffff247224 */ /* 0x001fe400078e002b */
.L_x_20781:
[----:B0-----:R-:W-:Y:S05]  /*23c10*/  BSYNC B1 ;  /* 0x0000000000017941 */ /* 0x001fea0003800000 */
.L_x_20779:
        /* <DEDUP_REMOVED lines=12> */
.L_x_20783:
[----:B0-----:R-:W2:Y:S01]  /*23ce0*/  LDL.LU R43, [R1+0x810] ;  /* 0x00081000012b7983 */ /* 0x001ea20000300800 */
[----:B------:R-:W-:Y:S01]  /*23cf0*/  IMAD.MOV.U32 R252, RZ, RZ, R0 ;  /* 0x000000fffffc7224 */ /* 0x000fe200078e0000 */
[----:B------:R-:W-:Y:S02]  /*23d00*/  MOV R167, R166 ;  /* 0x000000a600a77202 */ /* 0x000fe40000000f00 */
[----:B--2---:R0:W-:Y:S02]  /*23d10*/  STL [R1+0x814], R43 ;  /* 0x0008142b01007387 */ /* 0x0041e40000100800 */
[----:B0-----:R-:W-:Y:S02]  /*23d20*/  IMAD.MOV.U32 R43, RZ, RZ, R42 ;  /* 0x000000ffff2b7224 */ /* 0x001fe400078e002a */
.L_x_20784:
[----:B0-----:R-:W-:Y:S05]  /*23d30*/  BSYNC B1 ;  /* 0x0000000000017941 */ /* 0x001fea0003800000 */
.L_x_20782:
        /* <DEDUP_REMOVED lines=12> */
.L_x_20786:
[----:B0-----:R-:W2:Y:S01]  /*23e00*/  LDL.LU R42, [R1+0x814] ;  /* 0x00081400012a7983 */ /* 0x001ea20000300800 */
[----:B------:R-:W-:Y:S01]  /*23e10*/  IMAD.MOV.U32 R0, RZ, RZ, R252 ;  /* 0x000000ffff007224 */ /* 0x000fe200078e00fc */
[----:B------:R-:W-:Y:S02]  /*23e20*/  MOV R166, R165 ;  /* 0x000000a500a67202 */ /* 0x000fe40000000f00 */
[----:B--2---:R0:W-:Y:S02]  /*23e30*/  STL [R1+0x810], R42 ;  /* 0x0008102a01007387 */ /* 0x0041e40000100800 */
[----:B0-----:R-:W-:Y:S02]  /*23e40*/  IMAD.MOV.U32 R42, RZ, RZ, R41 ;  /* 0x000000ffff2a7224 */ /* 0x001fe400078e0029 */
.L_x_20787:
[----:B0-----:R-:W-:Y:S05]  /*23e50*/  BSYNC B1 ;  /* 0x0000000000017941 */ /* 0x001fea0003800000 */
.L_x_20785:
        /* <DEDUP_REMOVED lines=12> */
.L_x_20789:
[----:B0-----:R-:W2:Y:S01]  /*23f20*/  LDL.LU R41, [R1+0x810] ;  /* 0x0008100001297983 */ /* 0x001ea20000300800 */
[----:B------:R-:W-:Y:S01]  /*23f30*/  IMAD.MOV.U32 R252, RZ, RZ, R0 ;  /* 0x000000fffffc7224 */ /* 0x000fe200078e0000 */
[----:B------:R-:W-:Y:S02]  /*23f40*/  MOV R165, R164 ;  /* 0x000000a400a57202 */ /* 0x000fe40000000f00 */
[----:B--2---:R0:W-:Y:S02]  /*23f50*/  STL [R1+0x814], R41 ;  /* 0x0008142901007387 */ /* 0x0041e40000100800 */
[----:B0-----:R-:W-:Y:S02]  /*23f60*/  IMAD.MOV.U32 R41, RZ, RZ, R40 ;  /* 0x000000ffff297224 */ /* 0x001fe400078e0028 */
.L_x_20790:
[----:B0-----:R-:W-:Y:S05]  /*23f70*/  BSYNC B1 ;  /* 0x0000000000017941 */ /* 0x001fea0003800000 */
.L_x_20788:
        /* <DEDUP_REMOVED lines=12> */
.L_x_20792:
[----:B0-----:R-:W2:Y:S01]  /*24040*/  LDL.LU R40, [R1+0x814] ;  /* 0x0008140001287983 */ /* 0x001ea20000300800 */
[----:B------:R-:W-:Y:S01]  /*24050*/  IMAD.MOV.U32 R0, RZ, RZ, R252 ;  /* 0x000000ffff007224 */ /* 0x000fe200078e00fc */
[----:B------:R-:W-:Y:S02]  /*24060*/  MOV R164, R171 ;  /* 0x000000ab00a47202 */ /* 0x000fe40000000f00 */
[----:B--2---:R0:W-:Y:S02]  /*24070*/  STL [R1+0x810], R40 ;  /* 0x0008102801007387 */ /* 0x0041e40000100800 */
[----:B0-----:R-:W-:Y:S02]  /*24080*/  IMAD.MOV.U32 R40, RZ, RZ, R47 ;  /* 0x000000ffff287224 */ /* 0x001fe400078e002f */
.L_x_20793:
[----:B0-----:R-:W-:Y:S05]  /*24090*/  BSYNC B1 ;  /* 0x0000000000017941 */ /* 0x001fea0003800000 */
.L_x_20791:
        /* <DEDUP_REMOVED lines=12> */
.L_x_20795:
[----:B0-----:R-:W2:Y:S01]  /*24160*/  LDL.LU R47, [R1+0x810] ;  /* 0x00081000012f7983 */ /* 0x001ea20000300800 */
[----:B------:R-:W-:Y:S01]  /*24170*/  IMAD.MOV.U32 R252, RZ, RZ, R0 ;  /* 0x000000fffffc7224 */ /* 0x000fe200078e0000 */
[----:B------:R-:W-:Y:S02]  /*24180*/  MOV R171, R170 ;  /* 0x000000aa00ab7202 */ /* 0x000fe40000000f00 */
[----:B--2---:R0:W-:Y:S02]  /*24190*/  STL [R1+0x814], R47 ;  /* 0x0008142f01007387 */ /* 0x0041e40000100800 */
[----:B0-----:R-:W-:Y:S02]  /*241a0*/  IMAD.MOV.U32 R47, RZ, RZ, R46 ;  /* 0x000000ffff2f7224 */ /* 0x001fe400078e002e */
.L_x_20796:
[----:B0-----:R-:W-:Y:S05]  /*241b0*/  BSYNC B1 ;  /* 0x0000000000017941 */ /* 0x001fea0003800000 */
.L_x_20794:
        /* <DEDUP_REMOVED lines=12> */
.L_x_20798:
[----:B0-----:R-:W2:Y:S01]  /*24280*/  LDL.LU R46, [R1+0x814] ;  /* 0x00081400012e7983 */ /* 0x001ea20000300800 */
[----:B------:R-:W-:Y:S01]  /*24290*/  IMAD.MOV.U32 R0, RZ, RZ, R252 ;  /* 0x000000ffff007224 */ /* 0x000fe200078e00fc */
[----:B------:R-:W-:Y:S02]  /*242a0*/  MOV R170, R169 ;  /* 0x000000a900aa7202 */ /* 0x000fe40000000f00 */
[----:B--2---:R0:W-:Y:S02]  /*242b0*/  STL [R1+0x810], R46 ;  /* 0x0008102e01007387 */ /* 0x0041e40000100800 */
[----:B0-----:R-:W-:Y:S02]  /*242c0*/  IMAD.MOV.U32 R46, RZ, RZ, R45 ;  /* 0x000000ffff2e7224 */ /* 0x001fe400078e002d */
.L_x_20799:
[----:B0-----:R-:W-:Y:S05]  /*242d0*/  BSYNC B1 ;  /* 0x0000000000017941 */ /* 0x001fea0003800000 */
.L_x_20797:
        /* <DEDUP_REMOVED lines=12> */
.L_x_20801:
[----:B0-----:R-:W2:Y:S01]  /*243a0*/  LDL.LU R45, [R1+0x810] ;  /* 0x00081000012d7983 */ /* 0x001ea20000300800 */
[----:B------:R-:W-:Y:S01]  /*243b0*/  IMAD.MOV.U32 R252, RZ, RZ, R0 ;  /* 0x000000fffffc7224 */ /* 0x000fe200078e0000 */
[----:B------:R-:W-:Y:S02]  /*243c0*/  MOV R169, R168 ;  /* 0x000000a800a97202 */ /* 0x000fe40000000f00 */
[----:B--2---:R0:W-:Y:S02]  /*243d0*/  STL [R1+0x814], R45 ;  /* 0x0008142d01007387 */ /* 0x0041e40000100800 */
[----:B0-----:R-:W-:Y:S02]  /*243e0*/  IMAD.MOV.U32 R45, RZ, RZ, R44 ;  /* 0x000000ffff2d7224 */ /* 0x001fe400078e002c */
.L_x_20802:
[----:B0-----:R-:W-:Y:S05]  /*243f0*/  BSYNC B1 ;  /* 0x0000000000017941 */ /* 0x001fea0003800000 */
.L_x_20800:
        /* <DEDUP_REMOVED lines=12> */
.L_x_20804:
[----:B0-----:R-:W2:Y:S01]  /*244c0*/  LDL.LU R44, [R1+0x814] ;  /* 0x00081400012c7983 */ /* 0x001ea20000300800 */
[----:B------:R-:W-:Y:S01]  /*244d0*/  IMAD.MOV.U32 R0, RZ, RZ, R252 ;  /* 0x000000ffff007224 */ /* 0x000fe200078e00fc */
[----:B------:R-:W-:Y:S02]  /*244e0*/  MOV R168, R175 ;  /* 0x000000af00a87202 */ /* 0x000fe40000000f00 */
[----:B--2---:R0:W-:Y:S02]  /*244f0*/  STL [R1+0x810], R44 ;  /* 0x0008102c01007387 */ /* 0x0041e40000100800 */
[----:B0-----:R-:W-:Y:S02]  /*24500*/  IMAD.MOV.U32 R44, RZ, RZ, R51 ;  /* 0x000000ffff2c7224 */ /* 0x001fe400078e0033 */
.L_x_20805:
[----:B0-----:R-:W-:Y:S05]  /*24510*/  BSYNC B1 ;  /* 0x0000000000017941 */ /* 0x001fea0003800000 */
.L_x_20803:
        /* <DEDUP_REMOVED lines=12> */
.L_x_20807:
[----:B0-----:R-:W2:Y:S01]  /*245e0*/  LDL.LU R51, [R1+0x810] ;  /* 0x0008100001337983 */ /* 0x001ea20000300800 */
[----:B------:R-:W-:Y:S01]  /*245f0*/  IMAD.MOV.U32 R252, RZ, RZ, R0 ;  /* 0x000000fffffc7224 */ /* 0x000fe200078e0000 */
[----:B------:R-:W-:Y:S02]  /*24600*/  MOV R175, R174 ;  /* 0x000000ae00af7202 */ /* 0x000fe40000000f00 */
[----:B--2---:R0:W-:Y:S02]  /*24610*/  STL [R1+0x814], R51 ;  /* 0x0008143301007387 */ /* 0x0041e40000100800 */
[----:B0-----:R-:W-:Y:S02]  /*24620*/  IMAD.MOV.U32 R51, RZ, RZ, R50 ;  /* 0x000000ffff337224 */ /* 0x001fe400078e0032 */
.L_x_20808:
[----:B0-----:R-:W-:Y:S05]  /*24630*/  BSYNC B1 ;  /* 0x0000000000017941 */ /* 0x001fea0003800000 */
.L_x_20806:
        /* <DEDUP_REMOVED lines=12> */
.L_x_20810:
[----:B0-----:R-:W2:Y:S01]  /*24700*/  LDL.LU R50, [R1+0x814] ;  /* 0x0008140001327983 */ /* 0x001ea20000300800 */
[----:B------:R-:W-:Y:S01]  /*24710*/  IMAD.MOV.U32 R0, RZ, RZ, R252 ;  /* 0x000000ffff007224 */ /* 0x000fe200078e00fc */
[----:B------:R-:W-:Y:S02]  /*24720*/  MOV R174, R173 ;  /* 0x000000ad00ae7202 */ /* 0x000fe40000000f00 */
[----:B--2---:R0:W-:Y:S02]  /*24730*/  STL [R1+0x810], R50 ;  /* 0x0008103201007387 */ /* 0x0041e40000100800 */
[----:B0-----:R-:W-:Y:S02]  /*24740*/  IMAD.MOV.U32 R50, RZ, RZ, R49 ;  /* 0x000000ffff327224 */ /* 0x001fe400078e0031 */
.L_x_20811:
[----:B0-----:R-:W-:Y:S05]  /*24750*/  BSYNC B1 ;  /* 0x0000000000017941 */ /* 0x001fea0003800000 */
.L_x_20809:
        /* <DEDUP_REMOVED lines=12> */
.L_x_20813:
[----:B0-----:R-:W2:Y:S01]  /*24820*/  LDL.LU R49, [R1+0x810] ;  /* 0x0008100001317983 */ /* 0x001ea20000300800 */
[----:B------:R-:W-:Y:S01]  /*24830*/  IMAD.MOV.U32 R252, RZ, RZ, R0 ;  /* 0x000000fffffc7224 */ /* 0x000fe200078e0000 */
[----:B------:R-:W-:Y:S02]  /*24840*/  MOV R173, R172 ;  /* 0x000000ac00ad7202 */ /* 0x000fe40000000f00 */
[----:B--2---:R0:W-:Y:S02]  /*24850*/  STL [R1+0x814], R49 ;  /* 0x0008143101007387 */ /* 0x0041e40000100800 */
[----:B0-----:R-:W-:Y:S02]  /*24860*/  IMAD.MOV.U32 R49, RZ, RZ, R48 ;  /* 0x000000ffff317224 */ /* 0x001fe400078e0030 */
.L_x_20814:
[----:B0-----:R-:W-:Y:S05]  /*24870*/  BSYNC B1 ;  /* 0x0000000000017941 */ /* 0x001fea0003800000 */
.L_x_20812:
        /* <DEDUP_REMOVED lines=12> */
.L_x_20816:
[----:B0-----:R-:W2:Y:S01]  /*24940*/  LDL.LU R48, [R1+0x814] ;  /* 0x0008140001307983 */ /* 0x001ea20000300800 */
[----:B------:R-:W-:Y:S01]  /*24950*/  IMAD.MOV.U32 R0, RZ, RZ, R252 ;  /* 0x000000ffff007224 */ /* 0x000fe200078e00fc */
[----:B------:R-:W-:Y:S02]  /*24960*/  MOV R172, R179 ;  /* 0x000000b300ac7202 */ /* 0x000fe40000000f00 */
[----:B--2---:R0:W-:Y:S02]  /*24970*/  STL [R1+0x810], R48 ;  /* 0x0008103001007387 */ /* 0x0041e40000100800 */
[----:B0-----:R-:W-:Y:S02]  /*24980*/  IMAD.MOV.U32 R48, RZ, RZ, R55 ;  /* 0x000000ffff307224 */ /* 0x001fe400078e0037 */
.L_x_20817:
[----:B0-----:R-:W-:Y:S05]  /*24990*/  BSYNC B1 ;  /* 0x0000000000017941 */ /* 0x001fea0003800000 */
.L_x_20815:
        /* <DEDUP_REMOVED lines=12> */
.L_x_20819:
[----:B0-----:R-:W2:Y:S01]  /*24a60*/  LDL.LU R55, [R1+0x810] ;  /* 0x0008100001377983 */ /* 0x001ea20000300800 */
[----:B------:R-:W-:Y:S01]  /*24a70*/  IMAD.MOV.U32 R252, RZ, RZ, R0 ;  /* 0x000000fffffc7224 */ /* 0x000fe200078e0000 */
[----:B------:R-:W-:Y:S02]  /*24a80*/  MOV R179, R178 ;  /* 0x000000b200b37202 */ /* 0x000fe40000000f00 */
[----:B--2---:R0:W-:Y:S02]  /*24a90*/  STL [R1+0x814], R55 ;  /* 0x0008143701007387 */ /* 0x0041e40000100800 */
[----:B0-----:R-:W-:Y:S02]  /*24aa0*/  IMAD.MOV.U32 R55, RZ, RZ, R54 ;  /* 0x000000ffff377224 */ /* 0x001fe400078e0036 */
.L_x_20820:
[----:B0-----:R-:W-:Y:S05]  /*24ab0*/  BSYNC B1 ;  /* 0x0000000000017941 */ /* 0x001fea0003800000 */
.L_x_20818:
        /* <DEDUP_REMOVED lines=12> */
.L_x_20822:
[----:B0-----:R-:W2:Y:S01]  /*24b80*/  LDL.LU R54, [R1+0x814] ;  /* 0x0008140001367983 */ /* 0x001ea20000300800 */
[----:B------:R-:W-:Y:S01]  /*24b90*/  IMAD.MOV.U32 R0, RZ, RZ, R252 ;  /* 0x000000ffff007224 */ /* 0x000fe200078e00fc */
[----:B------:R-:W-:Y:S02]  /*24ba0*/  MOV R178, R177 ;  /* 0x000000b100b27202 */ /* 0x000fe40000000f00 */
[----:B--2---:R0:W-:Y:S02]  /*24bb0*/  STL [R1+0x810], R54 ;  /* 0x0008103601007387 */ /* 0x0041e40000100800 */
[----:B0-----:R-:W-:Y:S02]  /*24bc0*/  IMAD.MOV.U32 R54, RZ, RZ, R53 ;  /* 0x000000ffff367224 */ /* 0x001fe400078e0035 */
.L_x_20823:
[----:B0-----:R-:W-:Y:S05]  /*24bd0*/  BSYNC B1 ;  /* 0x0000000000017941 */ /* 0x001fea0003800000 */
.L_x_20821:
        /* <DEDUP_REMOVED lines=12> */
.L_x_20825:
[----:B0-----:R-:W2:Y:S01]  /*24ca0*/  LDL.LU R53, [R1+0x810] ;  /* 0x0008100001357983 */ /* 0x001ea20000300800 */
[----:B------:R-:W-:Y:S01]  /*24cb0*/  IMAD.MOV.U32 R252, RZ, RZ, R0 ;  /* 0x000000fffffc7224 */ /* 0x000fe200078e0000 */
[----:B------:R-:W-:Y:S02]  /*24cc0*/  MOV R177, R176 ;  /* 0x000000b000b17202 */ /* 0x000fe40000000f00 */
[----:B--2---:R0:W-:Y:S02]  /*24cd0*/  STL [R1+0x814], R53 ;  /* 0x0008143501007387 */ /* 0x0041e40000100800 */
[----:B0-----:R-:W-:Y:S02]  /*24ce0*/  IMAD.MOV.U32 R53, RZ, RZ, R52 ;  /* 0x000000ffff357224 */ /* 0x001fe400078e0034 */
.L_x_20826:
[----:B0-----:R-:W-:Y:S05]  /*24cf0*/  BSYNC B1 ;  /* 0x0000000000017941 */ /* 0x001fea0003800000 */
.L_x_20824:
        /* <DEDUP_REMOVED lines=12> */
.L_x_20828:
[----:B0-----:R-:W2:Y:S01]  /*24dc0*/  LDL.LU R52, [R1+0x814] ;  /* 0x0008140001347983 */ /* 0x001ea20000300800 */
[----:B------:R-:W-:Y:S01]  /*24dd0*/  IMAD.MOV.U32 R0, RZ, RZ, R252 ;  /* 0x000000ffff007224 */ /* 0x000fe200078e00fc */
[----:B------:R-:W-:Y:S02]  /*24de0*/  MOV R176, R183 ;  /* 0x000000b700b07202 */ /* 0x000fe40000000f00 */
[----:B--2---:R0:W-:Y:S02]  /*24df0*/  STL [R1+0x810], R52 ;  /* 0x0008103401007387 */ /* 0x0041e40000100800 */
[----:B0-----:R-:W-:Y:S02]  /*24e00*/  IMAD.MOV.U32 R52, RZ, RZ, R59 ;  /* 0x000000ffff347224 */ /* 0x001fe400078e003b */
.L_x_20829:
[----:B0-----:R-:W-:Y:S05]  /*24e10*/  BSYNC B1 ;  /* 0x0000000000017941 */ /* 0x001fea0003800000 */
.L_x_20827:
        /* <DEDUP_REMOVED lines=12> */
.L_x_20831:
[----:B0-----:R-:W2:Y:S01]  /*24ee0*/  LDL.LU R59, [R1+0x810] ;  /* 0x00081000013b7983 */ /* 0x001ea20000300800 */
[----:B------:R-:W-:Y:S01]  /*24ef0*/  IMAD.MOV.U32 R252, RZ, RZ, R0 ;  /* 0x000000fffffc7224 */ /* 0x000fe200078e0000 */
[----:B------:R-:W-:Y:S02]  /*24f00*/  MOV R183, R182 ;  /* 0x000000b600b77202 */ /* 0x000fe40000000f00 */
[----:B--2---:R0:W-:Y:S02]  /*24f10*/  STL [R1+0x814], R59 ;  /* 0x0008143b01007387 */ /* 0x0041e40000100800 */
[----:B0-----:R-:W-:Y:S02]  /*24f20*/  IMAD.MOV.U32 R59, RZ, RZ, R58 ;  /* 0x000000ffff3b7224 */ /* 0x001fe400078e003a */
.L_x_20832:
[----:B0-----:R-:W-:Y:S05]  /*24f30*/  BSYNC B1 ;  /* 0x0000000000017941 */ /* 0x001fea0003800000 */
.L_x_20830:
        /* <DEDUP_REMOVED lines=12> */
.L_x_20834:
[----:B0-----:R-:W2:Y:S01]  /*25000*/  LDL.LU R58, [R1+0x814] ;  /* 0x00081400013a7983 */ /* 0x001ea20000300800 */
[----:B------:R-:W-:Y:S01]  /*25010*/  IMAD.MOV.U32 R0, RZ, RZ, R252 ;  /* 0x000000ffff007224 */ /* 0x000fe200078e00fc */
[----:B------:R-:W-:Y:S02]  /*25020*/  MOV R182, R181 ;  /* 0x000000b500b67202 */ /* 0x000fe40000000f00 */
[----:B--2---:R0:W-:Y:S02]  /*25030*/  STL [R1+0x810], R58 ;  /* 0x0008103a01007387 */ /* 0x0041e40000100800 */
[----:B0-----:R-:W-:Y:S02]  /*25040*/  IMAD.MOV.U32 R58, RZ, RZ, R57 ;  /* 0x000000ffff3a7224 */ /* 0x001fe400078e0039 */
.L_x_20835:
[----:B0-----:R-:W-:Y:S05]  /*25050*/  BSYNC B1 ;  /* 0x0000000000017941 */ /* 0x001fea0003800000 */
.L_x_20833:
        /* <DEDUP_REMOVED lines=12> */
.L_x_20837:
[----:B0-----:R-:W2:Y:S01]  /*25120*/  LDL.LU R57, [R1+0x810] ;  /* 0x0008100001397983 */ /* 0x001ea20000300800 */
[----:B------:R-:W-:Y:S01]  /*25130*/  IMAD.MOV.U32 R252, RZ, RZ, R0 ;  /* 0x000000fffffc7224 */ /* 0x000fe200078e0000 */
[----:B------:R-:W-:Y:S02]  /*25140*/  MOV R181, R180 ;  /* 0x000000b400b57202 */ /* 0x000fe40000000f00 */
[----:B--2---:R0:W-:Y:S02]  /*25150*/  STL [R1+0x814], R57 ;  /* 0x0008143901007387 */ /* 0x0041e40000100800 */
[----:B0-----:R-:W-:Y:S02]  /*25160*/  IMAD.MOV.U32 R57, RZ, RZ, R56 ;  /* 0x000000ffff397224 */ /* 0x001fe400078e0038 */
.L_x_20838:
[----:B0-----:R-:W-:Y:S05]  /*25170*/  BSYNC B1 ;  /* 0x0000000000017941 */ /* 0x001fea0003800000 */
.L_x_20836:
        /* <DEDUP_REMOVED lines=12> */
.L_x_20840:
[----:B0-----:R-:W2:Y:S01]  /*25240*/  LDL.LU R56, [R1+0x814] ;  /* 0x0008140001387983 */ /* 0x001ea20000300800 */
[----:B------:R-:W-:Y:S01]  /*25250*/  IMAD.MOV.U32 R0, RZ, RZ, R252 ;  /* 0x000000ffff007224 */ /* 0x000fe200078e00fc */
[----:B------:R-:W-:Y:S02]  /*25260*/  MOV R180, R187 ;  /* 0x000000bb00b47202 */ /* 0x000fe40000000f00 */
[----:B--2---:R0:W-:Y:S02]  /*25270*/  STL [R1+0x810], R56 ;  /* 0x0008103801007387 */ /* 0x0041e40000100800 */
[----:B0-----:R-:W-:Y:S02]  /*25280*/  IMAD.MOV.U32 R56, RZ, RZ, R63 ;  /* 0x000000ffff387224 */ /* 0x001fe400078e003f */
.L_x_20841:
[----:B0-----:R-:W-:Y:S05]  /*25290*/  BSYNC B1 ;  /* 0x0000000000017941 */ /* 0x001fea0003800000 */
.L_x_20839:
        /* <DEDUP_REMOVED lines=12> */
.L_x_20843:
[----:B0-----:R-:W2:Y:S01]  /*25360*/  LDL.LU R63, [R1+0x810] ;  /* 0x00081000013f7983 */ /* 0x001ea20000300800 */
[----:B------:R-:W-:Y:S01]  /*25370*/  IMAD.MOV.U32 R252, RZ, RZ, R0 ;  /* 0x000000fffffc7224 */ /* 0x000fe200078e0000 */
[----:B------:R-:W-:Y:S02]  /*25380*/  MOV R187, R186 ;  /* 0x000000ba00bb7202 */ /* 0x000fe40000000f00 */
[----:B--2---:R0:W-:Y:S02]  /*25390*/  STL [R1+0x814], R63 ;  /* 0x0008143f01007387 */ /* 0x0041e40000100800 */
[----:B0-----:R-:W-:Y:S02]  /*253a0*/  IMAD.MOV.U32 R63, RZ, RZ, R62 ;  /* 0x000000ffff3f7224 */ /* 0x001fe400078e003e */
.L_x_20844:
[----:B0-----:R-:W-:Y:S05]  /*253b0*/  BSYNC B1 ;  /* 0x0000000000017941 */ /* 0x001fea0003800000 */
.L_x_20842:
        /* <DEDUP_REMOVED lines=12> */
.L_x_20846:
[----:B0-----:R-:W2:Y:S01]  /*25480*/  LDL.LU R62, [R1+0x814] ;  /* 0x00081400013e7983 */ /* 0x001ea20000300800 */
[----:B------:R-:W-:Y:S01]  /*25490*/  IMAD.MOV.U32 R0, RZ, RZ, R252 ;  /* 0x000000ffff007224 */ /* 0x000fe200078e00fc */
[----:B------:R-:W-:Y:S02]  /*254a0*/  MOV R186, R185 ;  /* 0x000000b900ba7202 */ /* 0x000fe40000000f00 */
[----:B--2---:R0:W-:Y:S02]  /*254b0*/  STL [R1+0x810], R62 ;  /* 0x0008103e01007387 */ /* 0x0041e40000100800 */
[----:B0-----:R-:W-:Y:S02]  /*254c0*/  IMAD.MOV.U32 R62, RZ, RZ, R61 ;  /* 0x000000ffff3e7224 */ /* 0x001fe400078e003d */
.L_x_20847:
[----:B0-----:R-:W-:Y:S05]  /*254d0*/  BSYNC B1 ;  /* 0x0000000000017941 */ /* 0x001fea0003800000 */
.L_x_20845:
        /* <DEDUP_REMOVED lines=12> */
.L_x_20849:
[----:B0-----:R-:W2:Y:S01]  /*255a0*/  LDL.LU R61, [R1+0x810] ;  /* 0x00081000013d7983 */ /* 0x001ea20000300800 */
[----:B------:R-:W-:Y:S01]  /*255b0*/  IMAD.MOV.U32 R252, RZ, RZ, R0 ;  /* 0x000000fffffc7224 */ /* 0x000fe200078e0000 */
[----:B------:R-:W-:Y:S02]  /*255c0*/  MOV R185, R184 ;  /* 0x000000b800b97202 */ /* 0x000fe40000000f00 */
[----:B--2---:R0:W-:Y:S02]  /*255d0*/  STL [R1+0x814], R61 ;  /* 0x0008143d01007387 */ /* 0x0041e40000100800 */
[----:B0-----:R-:W-:Y:S02]  /*255e0*/  IMAD.MOV.U32 R61, RZ, RZ, R60 ;  /* 0x000000ffff3d7224 */ /* 0x001fe400078e003c */
.L_x_20850:
[----:B0-----:R-:W-:Y:S05]  /*255f0*/  BSYNC B1 ;  /* 0x0000000000017941 */ /* 0x001fea0003800000 */
.L_x_20848:
        /* <DEDUP_REMOVED lines=12> */
.L_x_20852:
[----:B0-----:R-:W2:Y:S01]  /*256c0*/  LDL.LU R60, [R1+0x814] ;  /* 0x00081400013c7983 */ /* 0x001ea20000300800 */
[----:B------:R-:W-:Y:S01]  /*256d0*/  IMAD.MOV.U32 R0, RZ, RZ, R252 ;  /* 0x000000ffff007224 */ /* 0x000fe200078e00fc */
[----:B------:R-:W-:Y:S02]  /*256e0*/  MOV R184, R191 ;  /* 0x000000bf00b87202 */ /* 0x000fe40000000f00 */
[----:B--2---:R0:W-:Y:S02]  /*256f0*/  STL [R1+0x810], R60 ;  /* 0x0008103c01007387 */ /* 0x0041e40000100800 */
[----:B0-----:R-:W-:Y:S02]  /*25700*/  IMAD.MOV.U32 R60, RZ, RZ, R67 ;  /* 0x000000ffff3c7224 */ /* 0x001fe400078e0043 */
.L_x_20853:
[----:B0-----:R-:W-:Y:S05]  /*25710*/  BSYNC B1 ;  /* 0x0000000000017941 */ /* 0x001fea0003800000 */
.L_x_20851:
        /* <DEDUP_REMOVED lines=12> */
.L_x_20855:
[----:B0-----:R-:W2:Y:S01]  /*257e0*/  LDL.LU R67, [R1+0x810] ;  /* 0x0008100001437983 */ /* 0x001ea20000300800 */
[----:B------:R-:W-:Y:S01]  /*257f0*/  IMAD.MOV.U32 R252, RZ, RZ, R0 ;  /* 0x000000fffffc7224 */ /* 0x000fe200078e0000 */
[----:B------:R-:W-:Y:S02]  /*25800*/  MOV R191, R190 ;  /* 0x000000be00bf7202 */ /* 0x000fe40000000f00 */
[----:B--2---:R0:W-:Y:S02]  /*25810*/  STL [R1+0x814], R67 ;  /* 0x0008144301007387 */ /* 0x0041e40000100800 */
[----:B0-----:R-:W-:Y:S02]  /*25820*/  IMAD.MOV.U32 R67, RZ, RZ, R66 ;  /* 0x000000ffff437224 */ /* 0x001fe400078e0042 */
.L_x_20856:
[----:B0-----:R-:W-:Y:S05]  /*25830*/  BSYNC B1 ;  /* 0x0000000000017941 */ /* 0x001fea0003800000 */
.L_x_20854:
        /* <DEDUP_REMOVED lines=12> */
.L_x_20858:
[----:B0-----:R-:W2:Y:S01]  /*25900*/  LDL.LU R66, [R1+0x814] ;  /* 0x0008140001427983 */ /* 0x001ea20000300800 */
[----:B------:R-:W-:Y:S01]  /*25910*/  IMAD.MOV.U32 R0, RZ, RZ, R252 ;  /* 0x000000ffff007224 */ /* 0x000fe200078e00fc */
[----:B------:R-:W-:Y:S02]  /*25920*/  MOV R190, R189 ;  /* 0x000000bd00be7202 */ /* 0x000fe40000000f00 */
[----:B--2---:R0:W-:Y:S02]  /*25930*/  STL [R1+0x810], R66 ;  /* 0x0008104201007387 */ /* 0x0041e40000100800 */
[----:B0-----:R-:W-:Y:S02]  /*25940*/  IMAD.MOV.U32 R66, RZ, RZ, R65 ;  /* 0x000000ffff427224 */ /* 0x001fe400078e0041 */
.L_x_20859:
[----:B0-----:R-:W-:Y:S05]  /*25950*/  BSYNC B1 ;  /* 0x0000000000017941 */ /* 0x001fea0003800000 */
.L_x_20857:
        /* <DEDUP_REMOVED lines=12> */
.L_x_20861:
[----:B0-----:R-:W2:Y:S01]  /*25a20*/  LDL.LU R65, [R1+0x810] ;  /* 0x0008100001417983 */ /* 0x001ea20000300800 */
[----:B------:R-:W-:Y:S01]  /*25a30*/  IMAD.MOV.U32 R252, RZ, RZ, R0 ;  /* 0x000000fffffc7224 */ /* 0x000fe200078e0000 */
[----:B------:R-:W-:Y:S02]  /*25a40*/  MOV R189, R188 ;  /* 0x000000bc00bd7202 */ /* 0x000fe40000000f00 */
[----:B--2---:R0:W-:Y:S02]  /*25a50*/  STL [R1+0x814], R65 ;  /* 0x0008144101007387 */ /* 0x0041e40000100800 */
[----:B0-----:R-:W-:Y:S02]  /*25a60*/  IMAD.MOV.U32 R65, RZ, RZ, R64 ;  /* 0x000000ffff417224 */ /* 0x001fe400078e0040 */
.L_x_20862:
[----:B0-----:R-:W-:Y:S05]  /*25a70*/  BSYNC B1 ;  /* 0x0000000000017941 */ /* 0x001fea0003800000 */
.L_x_20860:
        /* <DEDUP_REMOVED lines=12> */
.L_x_20864:
[----:B0-----:R-:W2:Y:S01]  /*25b40*/  LDL.LU R64, [R1+0x814] ;  /* 0x0008140001407983 */ /* 0x001ea20000300800 */
[----:B------:R-:W-:Y:S01]  /*25b50*/  IMAD.MOV.U32 R0, RZ, RZ, R252 ;  /* 0x000000ffff007224 */ /* 0x000fe200078e00fc */
[----:B------:R-:W-:Y:S02]  /*25b60*/  MOV R188, R195 ;  /* 0x000000c300bc7202 */ /* 0x000fe40000000f00 */
[----:B--2---:R0:W-:Y:S02]  /*25b70*/  STL [R1+0x810], R64 ;  /* 0x0008104001007387 */ /* 0x0041e40000100800 */
[----:B0-----:R-:W-:Y:S02]  /*25b80*/  IMAD.MOV.U32 R64, RZ, RZ, R71 ;  /* 0x000000ffff407224 */ /* 0x001fe400078e0047 */
.L_x_20865:
[----:B0-----:R-:W-:Y:S05]  /*25b90*/  BSYNC B1 ;  /* 0x0000000000017941 */ /* 0x001fea0003800000 */
.L_x_20863:
        /* <DEDUP_REMOVED lines=12> */
.L_x_20867:
[----:B0-----:R-:W2:Y:S01]  /*25c60*/  LDL.LU R71, [R1+0x810] ;  /* 0x0008100001477983 */ /* 0x001ea20000300800 */
[----:B------:R-:W-:Y:S01]  /*25c70*/  IMAD.MOV.U32 R252, RZ, RZ, R0 ;  /* 0x000000fffffc7224 */ /* 0x000fe200078e0000 */
[----:B------:R-:W-:Y:S02]  /*25c80*/  MOV R195, R194 ;  /* 0x000000c200c37202 */ /* 0x000fe40000000f00 */
[----:B--2---:R0:W-:Y:S02]  /*25c90*/  STL [R1+0x814], R71 ;  /* 0x0008144701007387 */ /* 0x0041e40000100800 */
[----:B0-----:R-:W-:Y:S02]  /*25ca0*/  IMAD.MOV.U32 R71, RZ, RZ, R70 ;  /* 0x000000ffff477224 */ /* 0x001fe400078e0046 */
.L_x_20868:
[----:B0-----:R-:W-:Y:S05]  /*25cb0*/  BSYNC B1 ;  /* 0x0000000000017941 */ /* 0x001fea0003800000 */
.L_x_20866:
        /* <DEDUP_REMOVED lines=12> */
.L_x_20870:
[----:B0-----:R-:W2:Y:S01]  /*25d80*/  LDL.LU R70, [R1+0x814] ;  /* 0x0008140001467983 */ /* 0x001ea20000300800 */
[----:B------:R-:W-:Y:S01]  /*25d90*/  IMAD.MOV.U32 R0, RZ, RZ, R252 ;  /* 0x000000ffff007224 */ /* 0x000fe200078e00fc */
[----:B------:R-:W-:Y:S02]  /*25da0*/  MOV R194, R193 ;  /* 0x000000c100c27202 */ /* 0x000fe40000000f00 */
[----:B--2---:R0:W-:Y:S02]  /*25db0*/  STL [R1+0x810], R70 ;  /* 0x0008104601007387 */ /* 0x0041e40000100800 */
[----:B0-----:R-:W-:Y:S02]  /*25dc0*/  IMAD.MOV.U32 R70, RZ, RZ, R69 ;  /* 0x000000ffff467224 */ /* 0x001fe400078e0045 */
.L_x_20871:
[----:B0-----:R-:W-:Y:S05]  /*25dd0*/  BSYNC B1 ;  /* 0x0000000000017941 */ /* 0x001fea0003800000 */
.L_x_20869:
        /* <DEDUP_REMOVED lines=12> */
.L_x_20873:
[----:B0-----:R-:W2:Y:S01]  /*25ea0*/  LDL.LU R69, [R1+0x810] ;  /* 0x0008100001457983 */ /* 0x001ea20000300800 */
[----:B------:R-:W-:Y:S01]  /*25eb0*/  IMAD.MOV.U32 R252, RZ, RZ, R0 ;  /* 0x000000fffffc7224 */ /* 0x000fe200078e0000 */
[----:B------:R-:W-:Y:S02]  /*25ec0*/  MOV R193, R192 ;  /* 0x000000c000c17202 */ /* 0x000fe40000000f00 */
[----:B--2---:R0:W-:Y:S02]  /*25ed0*/  STL [R1+0x814], R69 ;  /* 0x0008144501007387 */ /* 0x0041e40000100800 */
[----:B0-----:R-:W-:Y:S02]  /*25ee0*/  IMAD.MOV.U32 R69, RZ, RZ, R68 ;  /* 0x000000ffff457224 */ /* 0x001fe400078e0044 */
.L_x_20874:
[----:B0-----:R-:W-:Y:S05]  /*25ef0*/  BSYNC B1 ;  /* 0x0000000000017941 */ /* 0x001fea0003800000 */
.L_x_20872:
        /* <DEDUP_REMOVED lines=12> */
.L_x_20876:
[----:B0-----:R-:W2:Y:S01]  /*25fc0*/  LDL.LU R68, [R1+0x814] ;  /* 0x0008140001447983 */ /* 0x001ea20000300800 */
[----:B------:R-:W-:Y:S01]  /*25fd0*/  IMAD.MOV.U32 R0, RZ, RZ, R252 ;  /* 0x000000ffff007224 */ /* 0x000fe200078e00fc */
[----:B------:R-:W-:Y:S02]  /*25fe0*/  MOV R192, R199 ;  /* 0x000000c700c07202 */ /* 0x000fe40000000f00 */
[----:B--2---:R0:W-:Y:S02]  /*25ff0*/  STL [R1+0x810], R68 ;  /* 0x0008104401007387 */ /* 0x0041e40000100800 */
[----:B0-----:R-:W-:Y:S02]  /*26000*/  IMAD.MOV.U32 R68, RZ, RZ, R75 ;  /* 0x000000ffff447224 */ /* 0x001fe400078e004b */
.L_x_20877:
[----:B0-----:R-:W-:Y:S05]  /*26010*/  BSYNC B1 ;  /* 0x0000000000017941 */ /* 0x001fea0003800000 */
.L_x_20875:
        /* <DEDUP_REMOVED lines=12> */
.L_x_20879:
[----:B0-----:R-:W2:Y:S01]  /*260e0*/  LDL.LU R75, [R1+0x810] ;  /* 0x00081000014b7983 */ /* 0x001ea20000300800 */
[----:B------:R-:W-:Y:S01]  /*260f0*/  IMAD.MOV.U32 R252, RZ, RZ, R0 ;  /* 0x000000fffffc7224 */ /* 0x000fe200078e0000 */
[----:B------:R-:W-:Y:S02]  /*26100*/  MOV R199, R198 ;  /* 0x000000c600c77202 */ /* 0x000fe40000000f00 */
[----:B--2---:R0:W-:Y:S02]  /*26110*/  STL [R1+0x814], R75 ;  /* 0x0008144b01007387 */ /* 0x0041e40000100800 */
[----:B0-----:R-:W-:Y:S02]  /*26120*/  IMAD.MOV.U32 R75, RZ, RZ, R74 ;  /* 0x000000ffff4b7224 */ /* 0x001fe400078e004a */
.L_x_20880:
[----:B0-----:R-:W-:Y:S05]  /*26130*/  BSYNC B1 ;  /* 0x0000000000017941 */ /* 0x001fea0003800000 */
.L_x_20878:
        /* <DEDUP_REMOVED lines=12> */
.L_x_20882:
[----:B0-----:R-:W2:Y:S01]  /*26200*/  LDL.LU R74, [R1+0x814] ;  /* 0x00081400014a7983 */ /* 0x001ea20000300800 */
[----:B------:R-:W-:Y:S01]  /*26210*/  IMAD.MOV.U32 R0, RZ, RZ, R252 ;  /* 0x000000ffff007224 */ /* 0x000fe200078e00fc */
[----:B------:R-:W-:Y:S02]  /*26220*/  MOV R198, R197 ;  /* 0x000000c500c67202 */ /* 0x000fe40000000f00 */
[----:B--2---:R0:W-:Y:S02]  /*26230*/  STL [R1+0x810], R74 ;  /* 0x0008104a01007387 */ /* 0x0041e40000100800 */
[----:B0-----:R-:W-:Y:S02]  /*26240*/  IMAD.MOV.U32 R74, RZ, RZ, R73 ;  /* 0x000000ffff4a7224 */ /* 0x001fe400078e0049 */
.L_x_20883:
[----:B0-----:R-:W-:Y:S05]  /*26250*/  BSYNC B1 ;  /* 0x0000000000017941 */ /* 0x001fea0003800000 */
.L_x_20881:
        /* <DEDUP_REMOVED lines=12> */
.L_x_20885:
[----:B0-----:R-:W2:Y:S01]  /*26320*/  LDL.LU R73, [R1+0x810] ;  /* 0x0008100001497983 */ /* 0x001ea20000300800 */
[----:B------:R-:W-:Y:S01]  /*26330*/  IMAD.MOV.U32 R252, RZ, RZ, R0 ;  /* 0x000000fffffc7224 */ /* 0x000fe200078e0000 */
[----:B------:R-:W-:Y:S02]  /*26340*/  MOV R197, R196 ;  /* 0x000000c400c57202 */ /* 0x000fe40000000f00 */
[----:B--2---:R0:W-:Y:S02]  /*26350*/  STL [R1+0x814], R73 ;  /* 0x0008144901007387 */ /* 0x0041e40000100800 */
[----:B0-----:R-:W-:Y:S02]  /*26360*/  IMAD.MOV.U32 R73, RZ, RZ, R72 ;  /* 0x000000ffff497224 */ /* 0x001fe400078e0048 */
.L_x_20886:
[----:B0-----:R-:W-:Y:S05]  /*26370*/  BSYNC B1 ;  /* 0x0000000000017941 */ /* 0x001fea0003800000 */
.L_x_20884:
        /* <DEDUP_REMOVED lines=12> */
.L_x_20888:
[----:B0-----:R-:W2:Y:S01]  /*26440*/  LDL.LU R72, [R1+0x814] ;  /* 0x0008140001487983 */ /* 0x001ea20000300800 */
[----:B------:R-:W-:Y:S01]  /*26450*/  IMAD.MOV.U32 R0, RZ, RZ, R252 ;  /* 0x000000ffff007224 */ /* 0x000fe200078e00fc */
[----:B------:R-:W-:Y:S02]  /*26460*/  MOV R196, R203 ;  /* 0x000000cb00c47202 */ /* 0x000fe40000000f00 */
[----:B--2---:R0:W-:Y:S02]  /*26470*/  STL [R1+0x810], R72 ;  /* 0x0008104801007387 */ /* 0x0041e40000100800 */
[----:B0-----:R-:W-:Y:S02]  /*26480*/  IMAD.MOV.U32 R72, RZ, RZ, R79 ;  /* 0x000000ffff487224 */ /* 0x001fe400078e004f */
.L_x_20889:
[----:B0-----:R-:W-:Y:S05]  /*26490*/  BSYNC B1 ;  /* 0x0000000000017941 */ /* 0x001fea0003800000 */
.L_x_20887:
        /* <DEDUP_REMOVED lines=12> */
.L_x_20891:
[----:B0-----:R-:W2:Y:S01]  /*26560*/  LDL.LU R79, [R1+0x810] ;  /* 0x00081000014f7983 */ /* 0x001ea20000300800 */
[----:B------:R-:W-:Y:S01]  /*26570*/  IMAD.MOV.U32 R252, RZ, RZ, R0 ;  /* 0x000000fffffc7224 */ /* 0x000fe200078e0000 */
[----:B------:R-:W-:Y:S02]  /*26580*/  MOV R203, R202 ;  /* 0x000000ca00cb7202 */ /* 0x000fe40000000f00 */
[----:B--2---:R0:W-:Y:S02]  /*26590*/  STL [R1+0x814], R79 ;  /* 0x0008144f01007387 */ /* 0x0041e40000100800 */
[----:B0-----:R-:W-:Y:S02]  /*265a0*/  IMAD.MOV.U32 R79, RZ, RZ, R78 ;  /* 0x000000ffff4f7224 */ /* 0x001fe400078e004e */
.L_x_20892:
[----:B0-----:R-:W-:Y:S05]  /*265b0*/  BSYNC B1 ;  /* 0x0000000000017941 */ /* 0x001fea0003800000 */
.L_x_20890:
        /* <DEDUP_REMOVED lines=12> */
.L_x_20894:
[----:B0-----:R-:W2:Y:S01]  /*26680*/  LDL.LU R78, [R1+0x814] ;  /* 0x00081400014e7983 */ /* 0x001ea20000300800 */
[----:B------:R-:W-:Y:S01]  /*26690*/  IMAD.MOV.U32 R0, RZ, RZ, R252 ;  /* 0x000000ffff007224 */ /* 0x000fe200078e00fc */
[----:B------:R-:W-:Y:S02]  /*266a0*/  MOV R202, R201 ;  /* 0x000000c900ca7202 */ /* 0x000fe40000000f00 */
[----:B--2---:R0:W-:Y:S02]  /*266b0*/  STL [R1+0x810], R78 ;  /* 0x0008104e01007387 */ /* 0x0041e40000100800 */
[----:B0-----:R-:W-:Y:S02]  /*266c0*/  IMAD.MOV.U32 R78, RZ, RZ, R77 ;  /* 0x000000ffff4e7224 */ /* 0x001fe400078e004d */
.L_x_20895:
[----:B0-----:R-:W-:Y:S05]  /*266d0*/  BSYNC B1 ;  /* 0x0000000000017941 */ /* 0x001fea0003800000 */
.L_x_20893:
        /* <DEDUP_REMOVED lines=12> */
.L_x_20897:
[----:B0-----:R-:W2:Y:S01]  /*267a0*/  LDL.LU R77, [R1+0x810] ;  /* 0x00081000014d7983 */ /* 0x001ea20000300800 */
[----:B------:R-:W-:Y:S01]  /*267b0*/  IMAD.MOV.U32 R252, RZ, RZ, R0 ;  /* 0x000000fffffc7224 */ /* 0x000fe200078e0000 */
[----:B------:R-:W-:Y:S02]  /*267c0*/  MOV R201, R200 ;  /* 0x000000c800c97202 */ /* 0x000fe40000000f00 */
[----:B--2---:R0:W-:Y:S02]  /*267d0*/  STL [R1+0x814], R77 ;  /* 0x0008144d01007387 */ /* 0x0041e40000100800 */
[----:B0-----:R-:W-:Y:S02]  /*267e0*/  IMAD.MOV.U32 R77, RZ, RZ, R76 ;  /* 0x000000ffff4d7224 */ /* 0x001fe400078e004c */
.L_x_20898:
[----:B0-----:R-:W-:Y:S05]  /*267f0*/  BSYNC B1 ;  /* 0x0000000000017941 */ /* 0x001fea0003800000 */
.L_x_20896:
        /* <DEDUP_REMOVED lines=12> */
.L_x_20900:
[----:B0-----:R-:W2:Y:S01]  /*268c0*/  LDL.LU R76, [R1+0x814] ;  /* 0x00081400014c7983 */ /* 0x001ea20000300800 */
[----:B------:R-:W-:Y:S01]  /*268d0*/  IMAD.MOV.U32 R0, RZ, RZ, R252 ;  /* 0x000000ffff007224 */ /* 0x000fe200078e00fc */
[----:B------:R-:W-:Y:S02]  /*268e0*/  MOV R200, R207 ;  /* 0x000000cf00c87202 */ /* 0x000fe40000000f00 */
[----:B--2---:R0:W-:Y:S02]  /*268f0*/  STL [R1+0x810], R76 ;  /* 0x0008104c01007387 */ /* 0x0041e40000100800 */
[----:B0-----:R-:W-:Y:S02]  /*26900*/  IMAD.MOV.U32 R76, RZ, RZ, R83 ;  /* 0x000000ffff4c7224 */ /* 0x001fe400078e0053 */
.L_x_20901:
[----:B0-----:R-:W-:Y:S05]  /*26910*/  BSYNC B1 ;  /* 0x0000000000017941 */ /* 0x001fea0003800000 */
.L_x_20899:
        /* <DEDUP_REMOVED lines=12> */
.L_x_20903:
[----:B0-----:R-:W2:Y:S01]  /*269e0*/  LDL.LU R83, [R1+0x810] ;  /* 0x0008100001537983 */ /* 0x001ea20000300800 */
[----:B------:R-:W-:Y:S01]  /*269f0*/  IMAD.MOV.U32 R252, RZ, RZ, R0 ;  /* 0x000000fffffc7224 */ /* 0x000fe200078e0000 */
[----:B------:R-:W-:Y:S02]  /*26a00*/  MOV R207, R206 ;  /* 0x000000ce00cf7202 */ /* 0x000fe40000000f00 */
[----:B--2---:R0:W-:Y:S02]  /*26a10*/  STL [R1+0x814], R83 ;  /* 0x0008145301007387 */ /* 0x0041e40000100800 */
[----:B0-----:R-:W-:Y:S02]  /*26a20*/  IMAD.MOV.U32 R83, RZ, RZ, R82 ;  /* 0x000000ffff537224 */ /* 0x001fe400078e0052 */
.L_x_20904:
[----:B0-----:R-:W-:Y:S05]  /*26a30*/  BSYNC B1 ;  /* 0x0000000000017941 */ /* 0x001fea0003800000 */
.L_x_20902:
        /* <DEDUP_REMOVED lines=12> */
.L_x_20906:
[----:B0-----:R-:W2:Y:S01]  /*26b00*/  LDL.LU R82, [R1+0x814] ;  /* 0x0008140001527983 */ /* 0x001ea20000300800 */
[----:B------:R-:W-:Y:S01]  /*26b10*/  IMAD.MOV.U32 R0, RZ, RZ, R252 ;  /* 0x000000ffff007224 */ /* 0x000fe200078e00fc */
[----:B------:R-:W-:Y:S02]  /*26b20*/  MOV R206, R205 ;  /* 0x000000cd00ce7202 */ /* 0x000fe40000000f00 */
[----:B--2---:R0:W-:Y:S02]  /*26b30*/  STL [R1+0x810], R82 ;  /* 0x0008105201007387 */ /* 0x0041e40000100800 */
[----:B0-----:R-:W-:Y:S02]  /*26b40*/  IMAD.MOV.U32 R82, RZ, RZ, R81 ;  /* 0x000000ffff527224 */ /* 0x001fe400078e0051 */
.L_x_20907:
[----:B0-----:R-:W-:Y:S05]  /*26b50*/  BSYNC B1 ;  /* 0x0000000000017941 */ /* 0x001fea0003800000 */
.L_x_20905:
        /* <DEDUP_REMOVED lines=12> */
.L_x_20909:
[----:B0-----:R-:W2:Y:S01]  /*26c20*/  LDL.LU R81, [R1+0x810] ;  /* 0x0008100001517983 */ /* 0x001ea20000300800 */
[----:B------:R-:W-:Y:S01]  /*26c30*/  IMAD.MOV.U32 R252, RZ, RZ, R0 ;  /* 0x000000fffffc7224 */ /* 0x000fe200078e0000 */
[----:B------:R-:W-:Y:S02]  /*26c40*/  MOV R205, R204 ;  /* 0x000000cc00cd7202 */ /* 0x000fe40000000f00 */
[----:B--2---:R0:W-:Y:S02]  /*26c50*/  STL [R1+0x814], R81 ;  /* 0x0008145101007387 */ /* 0x0041e40000100800 */
[----:B0-----:R-:W-:Y:S02]  /*26c60*/  IMAD.MOV.U32 R81, RZ, RZ, R80 ;  /* 0x000000ffff517224 */ /* 0x001fe400078e0050 */
.L_x_20910:
[----:B0-----:R-:W-:Y:S05]  /*26c70*/  BSYNC B1 ;  /* 0x0000000000017941 */ /* 0x001fea0003800000 */
.L_x_20908:
        /* <DEDUP_REMOVED lines=12> */
.L_x_20912:
[----:B0-----:R-:W2:Y:S01]  /*26d40*/  LDL.LU R80, [R1+0x814] ;  /* 0x0008140001507983 */ /* 0x001ea20000300800 */
[----:B------:R-:W-:Y:S01]  /*26d50*/  IMAD.MOV.U32 R0, RZ, RZ, R252 ;  /* 0x000000ffff007224 */ /* 0x000fe200078e00fc */
[----:B------:R-:W-:Y:S02]  /*26d60*/  MOV R204, R211 ;  /* 0x000000d300cc7202 */ /* 0x000fe40000000f00 */
[----:B--2---:R0:W-:Y:S02]  /*26d70*/  STL [R1+0x810], R80 ;  /* 0x0008105001007387 */ /* 0x0041e40000100800 */
[----:B0-----:R-:W-:Y:S02]  /*26d80*/  IMAD.MOV.U32 R80, RZ, RZ, R87 ;  /* 0x000000ffff507224 */ /* 0x001fe400078e0057 */
.L_x_20913:
[----:B0-----:R-:W-:Y:S05]  /*26d90*/  BSYNC B1 ;  /* 0x0000000000017941 */ /* 0x001fea0003800000 */
.L_x_20911:
        /* <DEDUP_REMOVED lines=12> */
.L_x_20915:
[----:B0-----:R-:W2:Y:S01]  /*26e60*/  LDL.LU R87, [R1+0x810] ;  /* 0x0008100001577983 */ /* 0x001ea20000300800 */
[----:B------:R-:W-:Y:S01]  /*26e70*/  IMAD.MOV.U32 R252, RZ, RZ, R0 ;  /* 0x000000fffffc7224 */ /* 0x000fe200078e0000 */
[----:B------:R-:W-:Y:S02]  /*26e80*/  MOV R211, R210 ;  /* 0x000000d200d37202 */ /* 0x000fe40000000f00 */
[----:B--2---:R0:W-:Y:S02]  /*26e90*/  STL [R1+0x814], R87 ;  /* 0x0008145701007387 */ /* 0x0041e40000100800 */
[----:B0-----:R-:W-:Y:S02]  /*26ea0*/  IMAD.MOV.U32 R87, RZ, RZ, R86 ;  /* 0x000000ffff577224 */ /* 0x001fe400078e0056 */
.L_x_20916:
[----:B0-----:R-:W-:Y:S05]  /*26eb0*/  BSYNC B1 ;  /* 0x0000000000017941 */ /* 0x001fea0003800000 */
.L_x_20914:
        /* <DEDUP_REMOVED lines=12> */
.L_x_20918:
[----:B0-----:R-:W2:Y:S01]  /*26f80*/  LDL.LU R86, [R1+0x814] ;  /* 0x0008140001567983 */ /* 0x001ea20000300800 */
[----:B------:R-:W-:Y:S01]  /*26f90*/  IMAD.MOV.U32 R0, RZ, RZ, R252 ;  /* 0x000000ffff007224 */ /* 0x000fe200078e00fc */
[----:B------:R-:W-:Y:S02]  /*26fa0*/  MOV R210, R209 ;  /* 0x000000d100d27202 */ /* 0x000fe40000000f00 */
[----:B--2---:R0:W-:Y:S02]  /*26fb0*/  STL [R1+0x810], R86 ;  /* 0x0008105601007387 */ /* 0x0041e40000100800 */
[----:B0-----:R-:W-:Y:S02]  /*26fc0*/  IMAD.MOV.U32 R86, RZ, RZ, R85 ;  /* 0x000000ffff567224 */ /* 0x001fe400078e0055 */
.L_x_20919:
[----:B0-----:R-:W-:Y:S05]  /*26fd0*/  BSYNC B1 ;  /* 0x0000000000017941 */ /* 0x001fea0003800000 */
.L_x_20917:
        /* <DEDUP_REMOVED lines=12> */
.L_x_20921:
[----:B0-----:R-:W2:Y:S01]  /*270a0*/  LDL.LU R85, [R1+0x810] ;  /* 0x0008100001557983 */ /* 0x001ea20000300800 */
[----:B------:R-:W-:Y:S01]  /*270b0*/  IMAD.MOV.U32 R252, RZ, RZ, R0 ;  /* 0x000000fffffc7224 */ /* 0x000fe200078e0000 */
[----:B------:R-:W-:Y:S02]  /*270c0*/  MOV R209, R208 ;  /* 0x000000d000d17202 */ /* 0x000fe40000000f00 */
[----:B--2---:R0:W-:Y:S02]  /*270d0*/  STL [R1+0x814], R85 ;  /* 0x0008145501007387 */ /* 0x0041e40000100800 */
[----:B0-----:R-:W-:Y:S02]  /*270e0*/  IMAD.MOV.U32 R85, RZ, RZ, R84 ;  /* 0x000000ffff557224 */ /* 0x001fe400078e0054 */
.L_x_20922:
[----:B0-----:R-:W-:Y:S05]  /*270f0*/  BSYNC B1 ;  /* 0x0000000000017941 */ /* 0x001fea0003800000 */
.L_x_20920:
        /* <DEDUP_REMOVED lines=12> */
.L_x_20924:
[----:B0-----:R-:W2:Y:S01]  /*271c0*/  LDL.LU R84, [R1+0x814] ;  /* 0x0008140001547983 */ /* 0x001ea20000300800 */
[----:B------:R-:W-:Y:S01]  /*271d0*/  IMAD.MOV.U32 R0, RZ, RZ, R252 ;  /* 0x000000ffff007224 */ /* 0x000fe200078e00fc */
[----:B------:R-:W-:Y:S02]  /*271e0*/  MOV R208, R215 ;  /* 0x000000d700d07202 */ /* 0x000fe40000000f00 */
[----:B--2---:R0:W-:Y:S02]  /*271f0*/  STL [R1+0x810], R84 ;  /* 0x0008105401007387 */ /* 0x0041e40000100800 */
[----:B0-----:R-:W-:Y:S02]  /*27200*/  IMAD.MOV.U32 R84, RZ, RZ, R91 ;  /* 0x000000ffff547224 */ /* 0x001fe400078e005b */
.L_x_20925:
[----:B0-----:R-:W-:Y:S05]  /*27210*/  BSYNC B1 ;  /* 0x0000000000017941 */ /* 0x001fea0003800000 */
.L_x_20923:
        /* <DEDUP_REMOVED lines=12> */
.L_x_20927:
[----:B0-----:R-:W2:Y:S01]  /*272e0*/  LDL.LU R91, [R1+0x810] ;  /* 0x00081000015b7983 */ /* 0x001ea20000300800 */
[----:B------:R-:W-:Y:S01]  /*272f0*/  IMAD.MOV.U32 R252, RZ, RZ, R0 ;  /* 0x000000fffffc7224 */ /* 0x000fe200078e0000 */
[----:B------:R-:W-:Y:S02]  /*27300*/  MOV R215, R214 ;  /* 0x000000d600d77202 */ /* 0x000fe40000000f00 */
[----:B--2---:R0:W-:Y:S02]  /*27310*/  STL [R1+0x814], R91 ;  /* 0x0008145b01007387 */ /* 0x0041e40000100800 */
[----:B0-----:R-:W-:Y:S02]  /*27320*/  IMAD.MOV.U32 R91, RZ, RZ, R90 ;  /* 0x000000ffff5b7224 */ /* 0x001fe400078e005a */
.L_x_20928:
[----:B0-----:R-:W-:Y:S05]  /*27330*/  BSYNC B1 ;  /* 0x0000000000017941 */ /* 0x001fea0003800000 */
.L_x_20926:
        /* <DEDUP_REMOVED lines=12> */
.L_x_20930:
[----:B0-----:R-:W2:Y:S01]  /*27400*/  LDL.LU R90, [R1+0x814] ;  /* 0x00081400015a7983 */ /* 0x001ea20000300800 */
[----:B------:R-:W-:Y:S01]  /*27410*/  IMAD.MOV.U32 R0, RZ, RZ, R252 ;  /* 0x000000ffff007224 */ /* 0x000fe200078e00fc */
[----:B------:R-:W-:Y:S02]  /*27420*/  MOV R214, R213 ;  /* 0x000000d500d67202 */ /* 0x000fe40000000f00 */
[----:B--2---:R0:W-:Y:S02]  /*27430*/  STL [R1+0x810], R90 ;  /* 0x0008105a01007387 */ /* 0x0041e40000100800 */
[----:B0-----:R-:W-:Y:S02]  /*27440*/  IMAD.MOV.U32 R90, RZ, RZ, R89 ;  /* 0x000000ffff5a7224 */ /* 0x001fe400078e0059 */
.L_x_20931:
[----:B0-----:R-:W-:Y:S05]  /*27450*/  BSYNC B1 ;  /* 0x0000000000017941 */ /* 0x001fea0003800000 */
.L_x_20929:
        /* <DEDUP_REMOVED lines=12> */
.L_x_20933:
[----:B0-----:R-:W2:Y:S01]  /*27520*/  LDL.LU R89, [R1+0x810] ;  /* 0x0008100001597983 */ /* 0x001ea20000300800 */
[----:B------:R-:W-:Y:S01]  /*27530*/  IMAD.MOV.U32 R252, RZ, RZ, R0 ;  /* 0x000000fffffc7224 */ /* 0x000fe200078e0000 */
[----:B------:R-:W-:Y:S02]  /*27540*/  MOV R213, R212 ;  /* 0x000000d400d57202 */ /* 0x000fe40000000f00 */
[----:B--2---:R0:W-:Y:S02]  /*27550*/  STL [R1+0x814], R89 ;  /* 0x0008145901007387 */ /* 0x0041e40000100800 */
[----:B0-----:R-:W-:Y:S02]  /*27560*/  IMAD.MOV.U32 R89, RZ, RZ, R88 ;  /* 0x000000ffff597224 */ /* 0x001fe400078e0058 */
.L_x_20934:
[----:B0-----:R-:W-:Y:S05]  /*27570*/  BSYNC B1 ;  /* 0x0000000000017941 */ /* 0x001fea0003800000 */
.L_x_20932:
        /* <DEDUP_REMOVED lines=12> */
.L_x_20936:
[----:B0-----:R-:W2:Y:S01]  /*27640*/  LDL.LU R88, [R1+0x814] ;  /* 0x0008140001587983 */ /* 0x001ea20000300800 */
[----:B------:R-:W-:Y:S01]  /*27650*/  IMAD.MOV.U32 R0, RZ, RZ, R252 ;  /* 0x000000ffff007224 */ /* 0x000fe200078e00fc */
[----:B------:R-:W-:Y:S02]  /*27660*/  MOV R212, R219 ;  /* 0x000000db00d47202 */ /* 0x000fe40000000f00 */
[----:B--2---:R0:W-:Y:S02]  /*27670*/  STL [R1+0x810], R88 ;  /* 0x0008105801007387 */ /* 0x0041e40000100800 */
[----:B0-----:R-:W-:Y:S02]  /*27680*/  IMAD.MOV.U32 R88, RZ, RZ, R95 ;  /* 0x000000ffff587224 */ /* 0x001fe400078e005f */
.L_x_20937:
[----:B0-----:R-:W-:Y:S05]  /*27690*/  BSYNC B1 ;  /* 0x0000000000017941 */ /* 0x001fea0003800000 */
.L_x_20935:
        /* <DEDUP_REMOVED lines=12> */
.L_x_20939:
[----:B0-----:R-:W2:Y:S01]  /*27760*/  LDL.LU R95, [R1+0x810] ;  /* 0x00081000015f7983 */ /* 0x001ea20000300800 */
[----:B------:R-:W-:Y:S01]  /*27770*/  IMAD.MOV.U32 R252, RZ, RZ, R0 ;  /* 0x000000fffffc7224 */ /* 0x000fe200078e0000 */
[----:B------:R-:W-:Y:S02]  /*27780*/  MOV R219, R218 ;  /* 0x000000da00db7202 */ /* 0x000fe40000000f00 */
[----:B--2---:R0:W-:Y:S02]  /*27790*/  STL [R1+0x814], R95 ;  /* 0x0008145f01007387 */ /* 0x0041e40000100800 */
[----:B0-----:R-:W-:Y:S02]  /*277a0*/  IMAD.MOV.U32 R95, RZ, RZ, R94 ;  /* 0x000000ffff5f7224 */ /* 0x001fe400078e005e */
.L_x_20940:
[----:B0-----:R-:W-:Y:S05]  /*277b0*/  BSYNC B1 ;  /* 0x0000000000017941 */ /* 0x001fea0003800000 */
.L_x_20938:
        /* <DEDUP_REMOVED lines=12> */
.L_x_20942:
[----:B0-----:R-:W2:Y:S01]  /*27880*/  LDL.LU R94, [R1+0x814] ;  /* 0x00081400015e7983 */ /* 0x001ea20000300800 */
[----:B------:R-:W-:Y:S01]  /*27890*/  IMAD.MOV.U32 R0, RZ, RZ, R252 ;  /* 0x000000ffff007224 */ /* 0x000fe200078e00fc */
[----:B------:R-:W-:Y:S02]  /*278a0*/  MOV R218, R217 ;  /* 0x000000d900da7202 */ /* 0x000fe40000000f00 */
[----:B--2---:R0:W-:Y:S02]  /*278b0*/  STL [R1+0x810], R94 ;  /* 0x0008105e01007387 */ /* 0x0041e40000100800 */
[----:B0-----:R-:W-:Y:S02]  /*278c0*/  IMAD.MOV.U32 R94, RZ, RZ, R93 ;  /* 0x000000ffff5e7224 */ /* 0x001fe400078e005d */
.L_x_20943:
[----:B0-----:R-:W-:Y:S05]  /*278d0*/  BSYNC B1 ;  /* 0x0000000000017941 */ /* 0x001fea0003800000 */
.L_x_20941:
        /* <DEDUP_REMOVED lines=12> */
.L_x_20945:
[----:B0-----:R-:W2:Y:S01]  /*279a0*/  LDL.LU R93, [R1+0x810] ;  /* 0x00081000015d7983 */ /* 0x001ea20000300800 */
[----:B------:R-:W-:Y:S01]  /*279b0*/  IMAD.MOV.U32 R252, RZ, RZ, R0 ;  /* 0x000000fffffc7224 */ /* 0x000fe200078e0000 */
[----:B------:R-:W-:Y:S02]  /*279c0*/  MOV R217, R216 ;  /* 0x000000d800d97202 */ /* 0x000fe40000000f00 */
[----:B--2---:R0:W-:Y:S02]  /*279d0*/  STL [R1+0x814], R93 ;  /* 0x0008145d01007387 */ /* 0x0041e40000100800 */
[----:B0-----:R-:W-:Y:S02]  /*279e0*/  IMAD.MOV.U32 R93, RZ, RZ, R92 ;  /* 0x000000ffff5d7224 */ /* 0x001fe400078e005c */
.L_x_20946:
[----:B0-----:R-:W-:Y:S05]  /*279f0*/  BSYNC B1 ;  /* 0x0000000000017941 */ /* 0x001fea0003800000 */
.L_x_20944:
        /* <DEDUP_REMOVED lines=12> */
.L_x_20948:
[----:B0-----:R-:W2:Y:S01]  /*27ac0*/  LDL.LU R92, [R1+0x814] ;  /* 0x00081400015c7983 */ /* 0x001ea20000300800 */
[----:B------:R-:W-:Y:S01]  /*27ad0*/  IMAD.MOV.U32 R0, RZ, RZ, R252 ;  /* 0x000000ffff007224 */ /* 0x000fe200078e00fc */
[----:B------:R-:W-:Y:S02]  /*27ae0*/  MOV R216, R223 ;  /* 0x000000df00d87202 */ /* 0x000fe40000000f00 */
[----:B--2---:R0:W-:Y:S02]  /*27af0*/  STL [R1+0x810], R92 ;  /* 0x0008105c01007387 */ /* 0x0041e40000100800 */
[----:B0-----:R-:W-:Y:S02]  /*27b00*/  IMAD.MOV.U32 R92, RZ, RZ, R99 ;  /* 0x000000ffff5c7224 */ /* 0x001fe400078e0063 */
.L_x_20949:
[----:B0-----:R-:W-:Y:S05]  /*27b10*/  BSYNC B1 ;  /* 0x0000000000017941 */ /* 0x001fea0003800000 */
.L_x_20947:
        /* <DEDUP_REMOVED lines=12> */
.L_x_20951:
[----:B0-----:R-:W2:Y:S01]  /*27be0*/  LDL.LU R99, [R1+0x810] ;  /* 0x0008100001637983 */ /* 0x001ea20000300800 */
[----:B------:R-:W-:Y:S01]  /*27bf0*/  IMAD.MOV.U32 R252, RZ, RZ, R0 ;  /* 0x000000fffffc7224 */ /* 0x000fe200078e0000 */
[----:B------:R-:W-:Y:S02]  /*27c00*/  MOV R223, R222 ;  /* 0x000000de00df7202 */ /* 0x000fe40000000f00 */
[----:B--2---:R0:W-:Y:S02]  /*27c10*/  STL [R1+0x814], R99 ;  /* 0x0008146301007387 */ /* 0x0041e40000100800 */
[----:B0-----:R-:W-:Y:S02]  /*27c20*/  IMAD.MOV.U32 R99, RZ, RZ, R98 ;  /* 0x000000ffff637224 */ /* 0x001fe400078e0062 */
.L_x_20952:
[----:B0-----:R-:W-:Y:S05]  /*27c30*/  BSYNC B1 ;  /* 0x0000000000017941 */ /* 0x001fea0003800000 */
.L_x_20950:
        /* <DEDUP_REMOVED lines=12> */
.L_x_20954:
[----:B0-----:R-:W2:Y:S01]  /*27d00*/  LDL.LU R98, [R1+0x814] ;  /* 0x0008140001627983 */ /* 0x001ea20000300800 */
[----:B------:R-:W-:Y:S01]  /*27d10*/  IMAD.MOV.U32 R0, RZ, RZ, R252 ;  /* 0x000000ffff007224 */ /* 0x000fe200078e00fc */
[----:B------:R-:W-:Y:S02]  /*27d20*/  MOV R222, R221 ;  /* 0x000000dd00de7202 */ /* 0x000fe40000000f00 */
[----:B--2---:R0:W-:Y:S02]  /*27d30*/  STL [R1+0x810], R98 ;  /* 0x0008106201007387 */ /* 0x0041e40000100800 */
[----:B0-----:R-:W-:Y:S02]  /*27d40*/  IMAD.MOV.U32 R98, RZ, RZ, R97 ;  /* 0x000000ffff627224 */ /* 0x001fe400078e0061 */
.L_x_20955:
[----:B0-----:R-:W-:Y:S05]  /*27d50*/  BSYNC B1 ;  /* 0x0000000000017941 */ /* 0x001fea0003800000 */
.L_x_20953:
        /* <DEDUP_REMOVED lines=12> */
.L_x_20957:
[----:B0-----:R-:W2:Y:S01]  /*27e20*/  LDL.LU R97, [R1+0x810] ;  /* 0x0008100001617983 */ /* 0x001ea20000300800 */
[----:B------:R-:W-:Y:S01]  /*27e30*/  IMAD.MOV.U32 R252, RZ, RZ, R0 ;  /* 0x000000fffffc7224 */ /* 0x000fe200078e0000 */
[----:B------:R-:W-:Y:S02]  /*27e40*/  MOV R221, R220 ;  /* 0x000000dc00dd7202 */ /* 0x000fe40000000f00 */
[----:B--2---:R0:W-:Y:S02]  /*27e50*/  STL [R1+0x814], R97 ;  /* 0x0008146101007387 */ /* 0x0041e40000100800 */
[----:B0-----:R-:W-:Y:S02]  /*27e60*/  IMAD.MOV.U32 R97, RZ, RZ, R96 ;  /* 0x000000ffff617224 */ /* 0x001fe400078e0060 */
.L_x_20958:
[----:B0-----:R-:W-:Y:S05]  /*27e70*/  BSYNC B1 ;  /* 0x0000000000017941 */ /* 0x001fea0003800000 */
.L_x_20956:
        /* <DEDUP_REMOVED lines=12> */
.L_x_20960:
[----:B0-----:R-:W2:Y:S01]  /*27f40*/  LDL.LU R96, [R1+0x814] ;  /* 0x0008140001607983 */ /* 0x001ea20000300800 */
[----:B------:R-:W-:Y:S01]  /*27f50*/  IMAD.MOV.U32 R0, RZ, RZ, R252 ;  /* 0x000000ffff007224 */ /* 0x000fe200078e00fc */
[----:B------:R-:W-:Y:S02]  /*27f60*/  MOV R220, R227 ;  /* 0x000000e300dc7202 */ /* 0x000fe40000000f00 */
[----:B--2---:R0:W-:Y:S02]  /*27f70*/  STL [R1+0x810], R96 ;  /* 0x0008106001007387 */ /* 0x0041e40000100800 */
[----:B0-----:R-:W-:Y:S02]  /*27f80*/  IMAD.MOV.U32 R96, RZ, RZ, R103 ;  /* 0x000000ffff607224 */ /* 0x001fe400078e0067 */
.L_x_20961:
[----:B0-----:R-:W-:Y:S05]  /*27f90*/  BSYNC B1 ;  /* 0x0000000000017941 */ /* 0x001fea0003800000 */
.L_x_20959:
        /* <DEDUP_REMOVED lines=12> */
.L_x_20963:
[----:B0-----:R-:W2:Y:S01]  /*28060*/  LDL.LU R103, [R1+0x810] ;  /* 0x0008100001677983 */ /* 0x001ea20000300800 */
[----:B------:R-:W-:Y:S01]  /*28070*/  IMAD.MOV.U32 R252, RZ, RZ, R0 ;  /* 0x000000fffffc7224 */ /* 0x000fe200078e0000 */
[----:B------:R-:W-:Y:S02]  /*28080*/  MOV R227, R226 ;  /* 0x000000e200e37202 */ /* 0x000fe40000000f00 */
[----:B--2---:R0:W-:Y:S02]  /*28090*/  STL [R1+0x814], R103 ;  /* 0x0008146701007387 */ /* 0x0041e40000100800 */
[----:B0-----:R-:W-:Y:S02]  /*280a0*/  IMAD.MOV.U32 R103, RZ, RZ, R102 ;  /* 0x000000ffff677224 */ /* 0x001fe400078e0066 */
.L_x_20964:
[----:B0-----:R-:W-:Y:S05]  /*280b0*/  BSYNC B1 ;  /* 0x0000000000017941 */ /* 0x001fea0003800000 */
.L_x_20962:
        /* <DEDUP_REMOVED lines=12> */
.L_x_20966:
[----:B0-----:R-:W2:Y:S01]  /*28180*/  LDL.LU R102, [R1+0x814] ;  /* 0x0008140001667983 */ /* 0x001ea20000300800 */
[----:B------:R-:W-:Y:S01]  /*28190*/  IMAD.MOV.U32 R0, RZ, RZ, R252 ;  /* 0x000000ffff007224 */ /* 0x000fe200078e00fc */
[----:B------:R-:W-:Y:S02]  /*281a0*/  MOV R226, R225 ;  /* 0x000000e100e27202 */ /* 0x000fe40000000f00 */
[----:B--2---:R0:W-:Y:S02]  /*281b0*/  STL [R1+0x810], R102 ;  /* 0x0008106601007387 */ /* 0x0041e40000100800 */
[----:B0-----:R-:W-:Y:S02]  /*281c0*/  IMAD.MOV.U32 R102, RZ, RZ, R101 ;  /* 0x000000ffff667224 */ /* 0x001fe400078e0065 */
.L_x_20967:
[----:B0-----:R-:W-:Y:S05]  /*281d0*/  BSYNC B1 ;  /* 0x0000000000017941 */ /* 0x001fea0003800000 */
.L_x_20965:
        /* <DEDUP_REMOVED lines=12> */
.L_x_20969:
[----:B0-----:R-:W2:Y:S01]  /*282a0*/  LDL.LU R101, [R1+0x810] ;  /* 0x0008100001657983 */ /* 0x001ea20000300800 */
[----:B------:R-:W-:Y:S01]  /*282b0*/  IMAD.MOV.U32 R252, RZ, RZ, R0 ;  /* 0x000000fffffc7224 */ /* 0x000fe200078e0000 */
[----:B------:R-:W-:Y:S02]  /*282c0*/  MOV R225, R224 ;  /* 0x000000e000e17202 */ /* 0x000fe40000000f00 */
[----:B--2---:R0:W-:Y:S02]  /*282d0*/  STL [R1+0x814], R101 ;  /* 0x0008146501007387 */ /* 0x0041e40000100800 */
[----:B0-----:R-:W-:Y:S02]  /*282e0*/  IMAD.MOV.U32 R101, RZ, RZ, R100 ;  /* 0x000000ffff657224 */ /* 0x001fe400078e0064 */
.L_x_20970:
[----:B0-----:R-:W-:Y:S05]  /*282f0*/  BSYNC B1 ;  /* 0x0000000000017941 */ /* 0x001fea0003800000 */
.L_x_20968:
        /* <DEDUP_REMOVED lines=12> */
.L_x_20972:
[----:B0-----:R-:W2:Y:S01]  /*283c0*/  LDL.LU R100, [R1+0x814] ;  /* 0x0008140001647983 */ /* 0x001ea20000300800 */
[----:B------:R-:W-:Y:S01]  /*283d0*/  IMAD.MOV.U32 R0, RZ, RZ, R252 ;  /* 0x000000ffff007224 */ /* 0x000fe200078e00fc */
[----:B------:R-:W-:Y:S02]  /*283e0*/  MOV R224, R231 ;  /* 0x000000e700e07202 */ /* 0x000fe40000000f00 */
[----:B--2---:R0:W-:Y:S02]  /*283f0*/  STL [R1+0x810], R100 ;  /* 0x0008106401007387 */ /* 0x0041e40000100800 */
[----:B0-----:R-:W-:Y:S02]  /*28400*/  IMAD.MOV.U32 R100, RZ, RZ, R107 ;  /* 0x000000ffff647224 */ /* 0x001fe400078e006b */
.L_x_20973:
[----:B0-----:R-:W-:Y:S05]  /*28410*/  BSYNC B1 ;  /* 0x0000000000017941 */ /* 0x001fea0003800000 */
.L_x_20971:
        /* <DEDUP_REMOVED lines=12> */
.L_x_20975:
[----:B0-----:R-:W2:Y:S01]  /*284e0*/  LDL.LU R107, [R1+0x810] ;  /* 0x00081000016b7983 */ /* 0x001ea20000300800 */
[----:B------:R-:W-:Y:S01]  /*284f0*/  IMAD.MOV.U32 R252, RZ, RZ, R0 ;  /* 0x000000fffffc7224 */ /* 0x000fe200078e0000 */
[----:B------:R-:W-:Y:S02]  /*28500*/  MOV R231, R230 ;  /* 0x000000e600e77202 */ /* 0x000fe40000000f00 */
[----:B--2---:R0:W-:Y:S02]  /*28510*/  STL [R1+0x814], R107 ;  /* 0x0008146b01007387 */ /* 0x0041e40000100800 */
[----:B0-----:R-:W-:Y:S02]  /*28520*/  IMAD.MOV.U32 R107, RZ, RZ, R106 ;  /* 0x000000ffff6b7224 */ /* 0x001fe400078e006a */
.L_x_20976:
[----:B0-----:R-:W-:Y:S05]  /*28530*/  BSYNC B1 ;  /* 0x0000000000017941 */ /* 0x001fea0003800000 */
.L_x_20974:
        /* <DEDUP_REMOVED lines=12> */
.L_x_20978:
[----:B0-----:R-:W2:Y:S01]  /*28600*/  LDL.LU R106, [R1+0x814] ;  /* 0x00081400016a7983 */ /* 0x001ea20000300800 */
[----:B------:R-:W-:Y:S01]  /*28610*/  IMAD.MOV.U32 R0, RZ, RZ, R252 ;  /* 0x000000ffff007224 */ /* 0x000fe200078e00fc */
[----:B------:R-:W-:Y:S02]  /*28620*/  MOV R230, R229 ;  /* 0x000000e500e67202 */ /* 0x000fe40000000f00 */
[----:B--2---:R0:W-:Y:S02]  /*28630*/  STL [R1+0x810], R106 ;  /* 0x0008106a01007387 */ /* 0x0041e40000100800 */
[----:B0-----:R-:W-:Y:S02]  /*28640*/  IMAD.MOV.U32 R106, RZ, RZ, R105 ;  /* 0x000000ffff6a7224 */ /* 0x001fe400078e0069 */
.L_x_20979:
[----:B0-----:R-:W-:Y:S05]  /*28650*/  BSYNC B1 ;  /* 0x0000000000017941 */ /* 0x001fea0003800000 */
.L_x_20977:
        /* <DEDUP_REMOVED lines=12> */
.L_x_20981:
[----:B0-----:R-:W2:Y:S01]  /*28720*/  LDL.LU R105, [R1+0x810] ;  /* 0x0008100001697983 */ /* 0x001ea20000300800 */
[----:B------:R-:W-:Y:S01]  /*28730*/  IMAD.MOV.U32 R252, RZ, RZ, R0 ;  /* 0x000000fffffc7224 */ /* 0x000fe200078e0000 */
[----:B------:R-:W-:Y:S02]  /*28740*/  MOV R229, R228 ;  /* 0x000000e400e57202 */ /* 0x000fe40000000f00 */
[----:B--2---:R0:W-:Y:S02]  /*28750*/  STL [R1+0x814], R105 ;  /* 0x0008146901007387 */ /* 0x0041e40000100800 */
[----:B0-----:R-:W-:Y:S02]  /*28760*/  IMAD.MOV.U32 R105, RZ, RZ, R104 ;  /* 0x000000ffff697224 */ /* 0x001fe400078e0068 */
.L_x_20982:
[----:B0-----:R-:W-:Y:S05]  /*28770*/  BSYNC B1 ;  /* 0x0000000000017941 */ /* 0x001fea0003800000 */
.L_x_20980:
        /* <DEDUP_REMOVED lines=12> */
.L_x_20984:
[----:B0-----:R-:W2:Y:S01]  /*28840*/  LDL.LU R104, [R1+0x814] ;  /* 0x0008140001687983 */ /* 0x001ea20000300800 */
[----:B------:R-:W-:Y:S01]  /*28850*/  IMAD.MOV.U32 R0, RZ, RZ, R252 ;  /* 0x000000ffff007224 */ /* 0x000fe200078e00fc */
[----:B------:R-:W-:Y:S02]  /*28860*/  MOV R228, R235 ;  /* 0x000000eb00e47202 */ /* 0x000fe40000000f00 */
[----:B--2---:R0:W-:Y:S02]  /*28870*/  STL [R1+0x810], R104 ;  /* 0x0008106801007387 */ /* 0x0041e40000100800 */
[----:B0-----:R-:W-:Y:S02]  /*28880*/  IMAD.MOV.U32 R104, RZ, RZ, R111 ;  /* 0x000000ffff687224 */ /* 0x001fe400078e006f */
.L_x_20985:
[----:B0-----:R-:W-:Y:S05]  /*28890*/  BSYNC B1 ;  /* 0x0000000000017941 */ /* 0x001fea0003800000 */
.L_x_20983:
        /* <DEDUP_REMOVED lines=12> */
.L_x_20987:
[----:B0-----:R-:W2:Y:S01]  /*28960*/  LDL.LU R111, [R1+0x810] ;  /* 0x00081000016f7983 */ /* 0x001ea20000300800 */
[----:B------:R-:W-:Y:S01]  /*28970*/  IMAD.MOV.U32 R252, RZ, RZ, R0 ;  /* 0x000000fffffc7224 */ /* 0x000fe200078e0000 */
[----:B------:R-:W-:Y:S02]  /*28980*/  MOV R235, R234 ;  /* 0x000000ea00eb7202 */ /* 0x000fe40000000f00 */
[----:B--2---:R0:W-:Y:S02]  /*28990*/  STL [R1+0x814], R111 ;  /* 0x0008146f01007387 */ /* 0x0041e40000100800 */
[----:B0-----:R-:W-:Y:S02]  /*289a0*/  IMAD.MOV.U32 R111, RZ, RZ, R110 ;  /* 0x000000ffff6f7224 */ /* 0x001fe400078e006e */
.L_x_20988:
[----:B0-----:R-:W-:Y:S05]  /*289b0*/  BSYNC B1 ;  /* 0x0000000000017941 */ /* 0x001fea0003800000 */
.L_x_20986:
        /* <DEDUP_REMOVED lines=12> */
.L_x_20990:
[----:B0-----:R-:W2:Y:S01]  /*28a80*/  LDL.LU R110, [R1+0x814] ;  /* 0x00081400016e7983 */ /* 0x001ea20000300800 */
[----:B------:R-:W-:Y:S01]  /*28a90*/  IMAD.MOV.U32 R0, RZ, RZ, R252 ;  /* 0x000000ffff007224 */ /* 0x000fe200078e00fc */
[----:B------:R-:W-:Y:S02]  /*28aa0*/  MOV R234, R233 ;  /* 0x000000e900ea7202 */ /* 0x000fe40000000f00 */
[----:B--2---:R0:W-:Y:S02]  /*28ab0*/  STL [R1+0x810], R110 ;  /* 0x0008106e01007387 */ /* 0x0041e40000100800 */
[----:B0-----:R-:W-:Y:S02]  /*28ac0*/  IMAD.MOV.U32 R110, RZ, RZ, R109 ;  /* 0x000000ffff6e7224 */ /* 0x001fe400078e006d */
.L_x_20991:
[----:B0-----:R-:W-:Y:S05]  /*28ad0*/  BSYNC B1 ;  /* 0x0000000000017941 */ /* 0x001fea0003800000 */
.L_x_20989:
        /* <DEDUP_REMOVED lines=12> */
.L_x_20993:
[----:B0-----:R-:W2:Y:S01]  /*28ba0*/  LDL.LU R109, [R1+0x810] ;  /* 0x00081000016d7983 */ /* 0x001ea20000300800 */
[----:B------:R-:W-:Y:S01]  /*28bb0*/  IMAD.MOV.U32 R252, RZ, RZ, R0 ;  /* 0x000000fffffc7224 */ /* 0x000fe200078e0000 */
[----:B------:R-:W-:Y:S02]  /*28bc0*/  MOV R233, R232 ;  /* 0x000000e800e97202 */ /* 0x000fe40000000f00 */
[----:B--2---:R0:W-:Y:S02]  /*28bd0*/  STL [R1+0x814], R109 ;  /* 0x0008146d01007387 */ /* 0x0041e40000100800 */
[----:B0-----:R-:W-:Y:S02]  /*28be0*/  IMAD.MOV.U32 R109, RZ, RZ, R108 ;  /* 0x000000ffff6d7224 */ /* 0x001fe400078e006c */
.L_x_20994:
[----:B0-----:R-:W-:Y:S05]  /*28bf0*/  BSYNC B1 ;  /* 0x0000000000017941 */ /* 0x001fea0003800000 */
.L_x_20992:
        /* <DEDUP_REMOVED lines=12> */
.L_x_20996:
[----:B0-----:R-:W2:Y:S01]  /*28cc0*/  LDL.LU R108, [R1+0x814] ;  /* 0x00081400016c7983 */ /* 0x001ea20000300800 */
[----:B------:R-:W-:Y:S01]  /*28cd0*/  IMAD.MOV.U32 R0, RZ, RZ, R252 ;  /* 0x000000ffff007224 */ /* 0x000fe200078e00fc */
[----:B------:R-:W-:Y:S02]  /*28ce0*/  MOV R232, R239 ;  /* 0x000000ef00e87202 */ /* 0x000fe40000000f00 */
[----:B--2---:R0:W-:Y:S02]  /*28cf0*/  STL [R1+0x810], R108 ;  /* 0x0008106c01007387 */ /* 0x0041e40000100800 */
[----:B0-----:R-:W-:Y:S02]  /*28d00*/  IMAD.MOV.U32 R108, RZ, RZ, R115 ;  /* 0x000000ffff6c7224 */ /* 0x001fe400078e0073 */
.L_x_20997:
[----:B0-----:R-:W-:Y:S05]  /*28d10*/  BSYNC B1 ;  /* 0x0000000000017941 */ /* 0x001fea0003800000 */
.L_x_20995:
        /* <DEDUP_REMOVED lines=12> */
.L_x_20999:
[----:B0-----:R-:W2:Y:S01]  /*28de0*/  LDL.LU R115, [R1+0x810] ;  /* 0x0008100001737983 */ /* 0x001ea20000300800 */
[----:B------:R-:W-:Y:S01]  /*28df0*/  IMAD.MOV.U32 R252, RZ, RZ, R0 ;  /* 0x000000fffffc7224 */ /* 0x000fe200078e0000 */
[----:B------:R-:W-:Y:S02]  /*28e00*/  MOV R239, R238 ;  /* 0x000000ee00ef7202 */ /* 0x000fe40000000f00 */
[----:B--2---:R0:W-:Y:S02]  /*28e10*/  STL [R1+0x814], R115 ;  /* 0x0008147301007387 */ /* 0x0041e40000100800 */
[----:B0-----:R-:W-:Y:S02]  /*28e20*/  IMAD.MOV.U32 R115, RZ, RZ, R114 ;  /* 0x000000ffff737224 */ /* 0x001fe400078e0072 */
.L_x_21000:
[----:B0-----:R-:W-:Y:S05]  /*28e30*/  BSYNC B1 ;  /* 0x0000000000017941 */ /* 0x001fea0003800000 */
.L_x_20998:
        /* <DEDUP_REMOVED lines=12> */
.L_x_21002:
[----:B0-----:R-:W2:Y:S01]  /*28f00*/  LDL.LU R114, [R1+0x814] ;  /* 0x0008140001727983 */ /* 0x001ea20000300800 */
[----:B------:R-:W-:Y:S01]  /*28f10*/  IMAD.MOV.U32 R0, RZ, RZ, R252 ;  /* 0x000000ffff007224 */ /* 0x000fe200078e00fc */
[----:B------:R-:W-:Y:S02]  /*28f20*/  MOV R238, R237 ;  /* 0x000000ed00ee7202 */ /* 0x000fe40000000f00 */
[----:B--2---:R0:W-:Y:S02]  /*28f30*/  STL [R1+0x810], R114 ;  /* 0x0008107201007387 */ /* 0x0041e40000100800 */
[----:B0-----:R-:W-:Y:S02]  /*28f40*/  IMAD.MOV.U32 R114, RZ, RZ, R113 ;  /* 0x000000ffff727224 */ /* 0x001fe400078e0071 */
.L_x_21003:
[----:B0-----:R-:W-:Y:S05]  /*28f50*/  BSYNC B1 ;  /* 0x0000000000017941 */ /* 0x001fea0003800000 */
.L_x_21001:
        /* <DEDUP_REMOVED lines=12> */
.L_x_21005:
[----:B0-----:R-:W2:Y:S01]  /*29020*/  LDL.LU R113, [R1+0x810] ;  /* 0x0008100001717983 */ /* 0x001ea20000300800 */
[----:B------:R-:W-:Y:S01]  /*29030*/  IMAD.MOV.U32 R252, RZ, RZ, R0 ;  /* 0x000000fffffc7224 */ /* 0x000fe200078e0000 */
[----:B------:R-:W-:Y:S02]  /*29040*/  MOV R237, R236 ;  /* 0x000000ec00ed7202 */ /* 0x000fe40000000f00 */
[----:B--2---:R0:W-:Y:S02]  /*29050*/  STL [R1+0x814], R113 ;  /* 0x0008147101007387 */ /* 0x0041e40000100800 */
[----:B0-----:R-:W-:Y:S02]  /*29060*/  IMAD.MOV.U32 R113, RZ, RZ, R112 ;  /* 0x000000ffff717224 */ /* 0x001fe400078e0070 */
.L_x_21006:
[----:B0-----:R-:W-:Y:S05]  /*29070*/  BSYNC B1 ;  /* 0x0000000000017941 */ /* 0x001fea0003800000 */
.L_x_21004:
        /* <DEDUP_REMOVED lines=12> */
.L_x_21008:
[----:B0-----:R-:W2:Y:S01]  /*29140*/  LDL.LU R112, [R1+0x814] ;  /* 0x0008140001707983 */ /* 0x001ea20000300800 */
[----:B------:R-:W-:Y:S01]  /*29150*/  IMAD.MOV.U32 R0, RZ, RZ, R252 ;  /* 0x000000ffff007224 */ /* 0x000fe200078e00fc */
[----:B------:R-:W-:Y:S02]  /*29160*/  MOV R236, R243 ;  /* 0x000000f300ec7202 */ /* 0x000fe40000000f00 */
[----:B--2---:R0:W-:Y:S02]  /*29170*/  STL [R1+0x810], R112 ;  /* 0x0008107001007387 */ /* 0x0041e40000100800 */
[----:B0-----:R-:W-:Y:S02]  /*29180*/  IMAD.MOV.U32 R112, RZ, RZ, R119 ;  /* 0x000000ffff707224 */ /* 0x001fe400078e0077 */
.L_x_21009:
[----:B0-----:R-:W-:Y:S05]  /*29190*/  BSYNC B1 ;  /* 0x0000000000017941 */ /* 0x001fea0003800000 */
.L_x_21007:
        /* <DEDUP_REMOVED lines=12> */
.L_x_21011:
[----:B0-----:R-:W2:Y:S01]  /*29260*/  LDL.LU R119, [R1+0x810] ;  /* 0x0008100001777983 */ /* 0x001ea20000300800 */
[----:B------:R-:W-:Y:S01]  /*29270*/  IMAD.MOV.U32 R252, RZ, RZ, R0 ;  /* 0x000000fffffc7224 */ /* 0x000fe200078e0000 */
[----:B------:R-:W-:Y:S02]  /*29280*/  MOV R243, R242 ;  /* 0x000000f200f37202 */ /* 0x000fe40000000f00 */
[----:B--2---:R0:W-:Y:S02]  /*29290*/  STL [R1+0x814], R119 ;  /* 0x0008147701007387 */ /* 0x0041e40000100800 */
[----:B0-----:R-:W-:Y:S02]  /*292a0*/  IMAD.MOV.U32 R119, RZ, RZ, R118 ;  /* 0x000000ffff777224 */ /* 0x001fe400078e0076 */
.L_x_21012:
[----:B0-----:R-:W-:Y:S05]  /*292b0*/  BSYNC B1 ;  /* 0x0000000000017941 */ /* 0x001fea0003800000 */
.L_x_21010:
        /* <DEDUP_REMOVED lines=12> */
.L_x_21014:
[----:B0-----:R-:W2:Y:S01]  /*29380*/  LDL.LU R118, [R1+0x814] ;  /* 0x0008140001767983 */ /* 0x001ea20000300800 */
[----:B------:R-:W-:Y:S01]  /*29390*/  IMAD.MOV.U32 R0, RZ, RZ, R252 ;  /* 0x000000ffff007224 */ /* 0x000fe200078e00fc */
[----:B------:R-:W-:Y:S02]  /*293a0*/  MOV R242, R241 ;  /* 0x000000f100f27202 */ /* 0x000fe40000000f00 */
[----:B--2---:R0:W-:Y:S02]  /*293b0*/  STL [R1+0x810], R118 ;  /* 0x0008107601007387 */ /* 0x0041e40000100800 */
[----:B0-----:R-:W-:Y:S02]  /*293c0*/  IMAD.MOV.U32 R118, RZ, RZ, R117 ;  /* 0x000000ffff767224 */ /* 0x001fe400078e0075 */
.L_x_21015:
[----:B0-----:R-:W-:Y:S05]  /*293d0*/  BSYNC B1 ;  /* 0x0000000000017941 */ /* 0x001fea0003800000 */
.L_x_21013:
        /* <DEDUP_REMOVED lines=12> */
.L_x_21017:
[----:B0-----:R-:W2:Y:S01]  /*294a0*/  LDL.LU R117, [R1+0x810] ;  /* 0x0008100001757983 */ /* 0x001ea20000300800 */
[----:B------:R-:W-:Y:S01]  /*294b0*/  IMAD.MOV.U32 R252, RZ, RZ, R0 ;  /* 0x000000fffffc7224 */ /* 0x000fe200078e0000 */
[----:B------:R-:W-:Y:S02]  /*294c0*/  MOV R241, R240 ;  /* 0x000000f000f17202 */ /* 0x000fe40000000f00 */
[----:B--2---:R0:W-:Y:S02]  /*294d0*/  STL [R1+0x814], R117 ;  /* 0x0008147501007387 */ /* 0x0041e40000100800 */
[----:B0-----:R-:W-:Y:S02]  /*294e0*/  IMAD.MOV.U32 R117, RZ, RZ, R116 ;  /* 0x000000ffff757224 */ /* 0x001fe400078e0074 */
.L_x_21018:
[----:B0-----:R-:W-:Y:S05]  /*294f0*/  BSYNC B1 ;  /* 0x0000000000017941 */ /* 0x001fea0003800000 */
.L_x_21016:
        /* <DEDUP_REMOVED lines=12> */
.L_x_21020:
[----:B0-----:R-:W2:Y:S01]  /*295c0*/  LDL.LU R116, [R1+0x814] ;  /* 0x0008140001747983 */ /* 0x001ea20000300800 */
[----:B------:R-:W-:Y:S01]  /*295d0*/  IMAD.MOV.U32 R0, RZ, RZ, R252 ;  /* 0x000000ffff007224 */ /* 0x000fe200078e00fc */
[----:B------:R-:W-:Y:S02]  /*295e0*/  MOV R240, R247 ;  /* 0x000000f700f07202 */ /* 0x000fe40000000f00 */
[----:B--2---:R0:W-:Y:S02]  /*295f0*/  STL [R1+0x810], R116 ;  /* 0x0008107401007387 */ /* 0x0041e40000100800 */
[----:B0-----:R-:W-:Y:S02]  /*29600*/  IMAD.MOV.U32 R116, RZ, RZ, R123 ;  /* 0x000000ffff747224 */ /* 0x001fe400078e007b */
.L_x_21021:
[----:B0-----:R-:W-:Y:S05]  /*29610*/  BSYNC B1 ;  /* 0x0000000000017941 */ /* 0x001fea0003800000 */
.L_x_21019:
        /* <DEDUP_REMOVED lines=12> */
.L_x_21023:
[----:B0-----:R-:W2:Y:S01]  /*296e0*/  LDL.LU R123, [R1+0x810] ;  /* 0x00081000017b7983 */ /* 0x001ea20000300800 */
[----:B------:R-:W-:Y:S01]  /*296f0*/  IMAD.MOV.U32 R252, RZ, RZ, R0 ;  /* 0x000000fffffc7224 */ /* 0x000fe200078e0000 */
[----:B------:R-:W-:Y:S02]  /*29700*/  MOV R247, R246 ;  /* 0x000000f600f77202 */ /* 0x000fe40000000f00 */
[----:B--2---:R0:W-:Y:S02]  /*29710*/  STL [R1+0x814], R123 ;  /* 0x0008147b01007387 */ /* 0x0041e40000100800 */
[----:B0-----:R-:W-:Y:S02]  /*29720*/  IMAD.MOV.U32 R123, RZ, RZ, R122 ;  /* 0x000000ffff7b7224 */ /* 0x001fe400078e007a */
.L_x_21024:
[----:B0-----:R-:W-:Y:S05]  /*29730*/  BSYNC B1 ;  /* 0x0000000000017941 */ /* 0x001fea0003800000 */
.L_x_21022:
        /* <DEDUP_REMOVED lines=12> */
.L_x_21026:
[----:B0-----:R-:W2:Y:S01]  /*29800*/  LDL.LU R122, [R1+0x814] ;  /* 0x00081400017a7983 */ /* 0x001ea20000300800 */
[----:B------:R-:W-:Y:S01]  /*29810*/  IMAD.MOV.U32 R0, RZ, RZ, R252 ;  /* 0x000000ffff007224 */ /* 0x000fe200078e00fc */
[----:B------:R-:W-:Y:S02]  /*29820*/  MOV R246, R245 ;  /* 0x000000f500f67202 */ /* 0x000fe40000000f00 */
[----:B--2---:R0:W-:Y:S02]  /*29830*/  STL [R1+0x810], R122 ;  /* 0x0008107a01007387 */ /* 0x0041e40000100800 */
[----:B0-----:R-:W-:Y:S02]  /*29840*/  IMAD.MOV.U32 R122, RZ, RZ, R121 ;  /* 0x000000ffff7a7224 */ /* 0x001fe400078e0079 */
.L_x_21027:
[----:B0-----:R-:W-:Y:S05]  /*29850*/  BSYNC B1 ;  /* 0x0000000000017941 */ /* 0x001fea0003800000 */
.L_x_21025:
        /* <DEDUP_REMOVED lines=12> */
.L_x_21029:
[----:B0-----:R-:W2:Y:S01]  /*29920*/  LDL.LU R121, [R1+0x810] ;  /* 0x0008100001797983 */ /* 0x001ea20000300800 */
[----:B------:R-:W-:Y:S01]  /*29930*/  IMAD.MOV.U32 R252, RZ, RZ, R0 ;  /* 0x000000fffffc7224 */ /* 0x000fe200078e0000 */
[----:B------:R-:W-:Y:S02]  /*29940*/  MOV R245, R244 ;  /* 0x000000f400f57202 */ /* 0x000fe40000000f00 */
[----:B--2---:R0:W-:Y:S02]  /*29950*/  STL [R1+0x814], R121 ;  /* 0x0008147901007387 */ /* 0x0041e40000100800 */
[----:B0-----:R-:W-:Y:S02]  /*29960*/  IMAD.MOV.U32 R121, RZ, RZ, R120 ;  /* 0x000000ffff797224 */ /* 0x001fe400078e0078 */
.L_x_21030:
[----:B0-----:R-:W-:Y:S05]  /*29970*/  BSYNC B1 ;  /* 0x0000000000017941 */ /* 0x001fea0003800000 */
.L_x_21028:
        /* <DEDUP_REMOVED lines=12> */
.L_x_21032:
[----:B0-----:R-:W2:Y:S01]  /*29a40*/  LDL.LU R120, [R1+0x814] ;  /* 0x0008140001787983 */ /* 0x001ea20000300800 */
[----:B------:R-:W-:Y:S01]  /*29a50*/  IMAD.MOV.U32 R0, RZ, RZ, R252 ;  /* 0x000000ffff007224 */ /* 0x000fe200078e00fc */
[----:B------:R-:W-:Y:S02]  /*29a60*/  MOV R244, R251 ;  /* 0x000000fb00f47202 */ /* 0x000fe40000000f00 */
[----:B--2---:R0:W-:Y:S02]  /*29a70*/  STL [R1+0x810], R120 ;  /* 0x0008107801007387 */ /* 0x0041e40000100800 */
[----:B0-----:R-:W-:Y:S02]  /*29a80*/  IMAD.MOV.U32 R120, RZ, RZ, R127 ;  /* 0x000000ffff787224 */ /* 0x001fe400078e007f */
.L_x_21033:
[----:B0-----:R-:W-:Y:S05]  /*29a90*/  BSYNC B1 ;  /* 0x0000000000017941 */ /* 0x001fea0003800000 */
.L_x_21031:
        /* <DEDUP_REMOVED lines=12> */
.L_x_21035:
[----:B0-----:R-:W2:Y:S01]  /*29b60*/  LDL.LU R127, [R1+0x810] ;  /* 0x00081000017f7983 */ /* 0x001ea20000300800 */
[----:B------:R-:W-:Y:S01]  /*29b70*/  IMAD.MOV.U32 R252, RZ, RZ, R0 ;  /* 0x000000fffffc7224 */ /* 0x000fe200078e0000 */
[----:B------:R-:W-:Y:S02]  /*29b80*/  MOV R251, R250 ;  /* 0x000000fa00fb7202 */ /* 0x000fe40000000f00 */
[----:B--2---:R0:W-:Y:S02]  /*29b90*/  STL [R1+0x818], R127 ;  /* 0x0008187f01007387 */ /* 0x0041e40000100800 */
[----:B0-----:R-:W-:Y:S02]  /*29ba0*/  IMAD.MOV.U32 R127, RZ, RZ, R126 ;  /* 0x000000ffff7f7224 */ /* 0x001fe400078e007e */
.L_x_21036:
[----:B0-----:R-:W-:Y:S05]  /*29bb0*/  BSYNC B1 ;  /* 0x0000000000017941 */ /* 0x001fea0003800000 */
.L_x_21034:
        /* <DEDUP_REMOVED lines=12> */
.L_x_21038:
[----:B0-----:R-:W2:Y:S01]  /*29c80*/  LDL.LU R126, [R1+0x818] ;  /* 0x00081800017e7983 */ /* 0x001ea20000300800 */
[----:B------:R-:W-:Y:S01]  /*29c90*/  IMAD.MOV.U32 R0, RZ, RZ, R252 ;  /* 0x000000ffff007224 */ /* 0x000fe200078e00fc */
[----:B------:R-:W-:Y:S02]  /*29ca0*/  MOV R250, R249 ;  /* 0x000000f900fa7202 */ /* 0x000fe40000000f00 */
[----:B--2---:R0:W-:Y:S02]  /*29cb0*/  STL [R1+0x814], R126 ;  /* 0x0008147e01007387 */ /* 0x0041e40000100800 */
[----:B0-----:R-:W-:Y:S02]  /*29cc0*/  IMAD.MOV.U32 R126, RZ, RZ, R125 ;  /* 0x000000ffff7e7224 */ /* 0x001fe400078e007d */
.L_x_21039:
[----:B0-----:R-:W-:Y:S05]  /*29cd0*/  BSYNC B1 ;  /* 0x0000000000017941 */ /* 0x001fea0003800000 */
.L_x_21037:
[----:B------:R0:W5:Y:S01]  /*29ce0*/  LDL R252, [R1+0x814] ;  /* 0x0008140001fc7983 */ /* 0x0001620000100800 */
[----:B------:R-:W-:Y:S01]  /*29cf0*/  FSETP.GT.FTZ.AND P0, PT, R0, R124, PT ;  /* 0x0000007c0000720b */ /* 0x000fe20003f14000 */
[----:B------:R-:W-:Y:S03]  /*29d00*/  BSSY B1, `(.L_x_21040) ;  /* 0x000000f000017945 */ /* 0x000fe60003800000 */
[----:B------:R-:W-:-:S13]  /*29d10*/  ISETP.EQ.OR P0, PT, R248, -0x1, P0 ;  /* 0xfffffffff800780c */ /* 0x000fda0000702670 */
[----:B------:R-:W-:Y:S05]  /*29d20*/  @P0 BRA `(.L_x_21041) ;  /* 0x0000007000000947 */ /* 0x000fea0003800000 */
[----:B0-----:R0:W-:Y:S01]  /*29d30*/  STL [R1+0x818], R248 ;  /* 0x000818f801007387 */ /* 0x0011e20000100800 */
[----:B------:R-:W-:Y:S01]  /*29d40*/  FSETP.NEU.FTZ.AND P0, PT, R0, R124, PT ;  /* 0x0000007c0000720b */ /* 0x000fe20003f1d000 */
[----:B-----5:R-:W-:Y:S02]  /*29d50*/  IMAD.MOV.U32 R249, RZ, RZ, R252 ;  /* 0x000000fffff97224 */ /* 0x020fe400078e00fc */
[----:B------:R0:W-:Y:S01]  /*29d60*/  STL [R1+0x810], R124 ;  /* 0x0008107c01007387 */ /* 0x0001e20000100800 */
[----:B------:R-:W-:Y:S01]  /*29d70*/  ISETP.GE.OR P0, PT, R252, R248, P0 ;  /* 0x000000f8fc00720c */ /* 0x000fe20000706670 */
[----:B------:R-:W-:-:S12]  /*29d80*/  IMAD.MOV.U32 R125, RZ, RZ, R0 ;  /* 0x000000ffff7d7224 */ /* 0x000fd800078e0000 */
[----:B------:R-:W-:Y:S05]  /*29d90*/  @P0 BRA `(.L_x_21042) ;  /* 0x0000005000000947 */ /* 0x000fea0003800000 */
.L_x_21041:
[----:B0-----:R-:W-:Y:S01]  /*29da0*/  STL [R1+0x810], R0 ;  /* 0x0008100001007387 */ /* 0x001fe20000100800 */
[----:B-----5:R-:W-:Y:S02]  /*29db0*/  IMAD.MOV.U32 R125, RZ, RZ, R252 ;  /* 0x000000ffff7d7224 */ /* 0x020fe400078e00fc */
[----:B------:R-:W-:-:S03]  /*29dc0*/  IMAD.MOV.U32 R249, RZ, RZ, R248 ;  /* 0x000000fffff97224 */ /* 0x000fc600078e00f8 */
[----:B------:R0:W-:Y:S02]  /*29dd0*/  STL [R1+0x818], R125 ;  /* 0x0008187d01007387 */ /* 0x0001e40000100800 */
[----:B0-----:R-:W-:Y:S02]  /*29de0*/  MOV R125, R124 ;  /* 0x0000007c007d7202 */ /* 0x001fe40000000f00 */
.L_x_21042:
[----:B0-----:R-:W-:Y:S05]  /*29df0*/  BSYNC B1 ;  /* 0x0000000000017941 */ /* 0x001fea0003800000 */
.L_x_21040:
        /* <DEDUP_REMOVED lines=12> */
.L_x_21044:
[----:B0-----:R-:W2:Y:S04]  /*29ec0*/  LDL.LU R124, [R1+0x818] ;  /* 0x00081800017c7983 */ /* 0x001ea80000300800 */
[----:B------:R0:W5:Y:S01]  /*29ed0*/  LDL.LU R252, [R1+0x810] ;  /* 0x0008100001fc7983 */ /* 0x0001620000300800 */
[----:B------:R-:W-:-:S03]  /*29ee0*/  IMAD.MOV.U32 R248, RZ, RZ, R3 ;  /* 0x000000fffff87224 */ /* 0x000fc600078e0003 */
[----:B--2---:R2:W-:Y:S02]  /*29ef0*/  STL [R1+0x814], R124 ;  /* 0x0008147c01007387 */ /* 0x0045e40000100800 */
[----:B--2---:R-:W-:Y:S02]  /*29f00*/  IMAD.MOV.U32 R124, RZ, RZ, R0 ;  /* 0x000000ffff7c7224 */ /* 0x004fe400078e0000 */
.L_x_21045:
[----:B0-----:R-:W-:Y:S05]  /*29f10*/  BSYNC B1 ;  /* 0x0000000000017941 */ /* 0x001fea0003800000 */
.L_x_21043:
        /* <DEDUP_REMOVED lines=11> */
.L_x_21047:
[----:B0-----:R-:W2:Y:S01]  /*29fd0*/  LDL.LU R3, [R1+0x814] ;  /* 0x0008140001037983 */ /* 0x001ea20000300800 */
[----:B------:R-:W-:-:S03]  /*29fe0*/  IMAD.MOV.U32 R0, RZ, RZ, R252 ;  /* 0x000000ffff007224 */ /* 0x000fc600078e00fc */
[----:B--2---:R0:W-:Y:S02]  /*29ff0*/  STL [R1+0x810], R3 ;  /* 0x0008100301007387 */ /* 0x0041e40000100800 */
[----:B0-----:R-:W-:Y:S02]  /*2a000*/  IMAD.MOV.U32 R3, RZ, RZ, R2 ;  /* 0x000000ffff037224 */ /* 0x001fe400078e0002 */
[----:B------:R-:W2:Y:S04]  /*2a010*/  LDL.LU R2, [R1+0x808] ;  /* 0x0008080001027983 */ /* 0x000ea80000300800 */
[----:B--2---:R0:W-:Y:S02]  /*2a020*/  STL [R1+0x80c], R2 ;  /* 0x00080c0201007387 */ /* 0x0041e40000100800 */
.L_x_21048:
[----:B0-----:R-:W-:Y:S05]  /*2a030*/  BSYNC B1 ;  /* 0x0000000000017941 */ /* 0x001fea0003800000 */
.L_x_21046:
        /* <DEDUP_REMOVED lines=15> */
.L_x_21050:
        /* <DEDUP_REMOVED lines=9> */
[----:B--2---:R-:W-:-:S02]  /*2a1c0*/  MOV R252, R0 ;  /* 0x0000000000fc7202 */ /* 0x004fc40000000f00 */
.L_x_21051:
[----:B----4-:R-:W-:Y:S05]  /*2a1d0*/  BSYNC B1 ;  /* 0x0000000000017941 */ /* 0x010fea0003800000 */
.L_x_21049:
[----:B------:R-:W-:Y:S01]  /*2a1e0*/  @!P1 CALL.REL.NOINC `(.L_x_21052) ;  /* 0x0000001000009944 */ /* 0x000fe20003c00000 */
[----:B------:R-:W-:Y:S05]  /*2a1f0*/  BRA `(.L_x_21053) ;  /* 0xffff6f1000007947 */ /* 0x000fea000383ffff */
.L_x_21052:
[----:B------:R-:W2:Y:S04]  /*2a200*/  LDL.LU R0, [R1+0x814] ;  /* 0x0008140001007983 */ /* 0x000ea80000300800 */
[----:B------:R3:W-:Y:S04]  /*2a210*/  STL [R1+0x804], R252 ;  /* 0x000804fc01007387 */ /* 0x0007e80000100800 */
[----:B--2---:R3:W-:Y:S02]  /*2a220*/  STL [R1+0x820], R0 ;  /* 0x0008200001007387 */ /* 0x0047e40000100800 */
.L_x_20670:
[----:B0-----:R-:W-:Y:S05]  /*2a230*/  BSYNC B0 ;  /* 0x0000000000007941 */ /* 0x001fea0003800000 */
.L_x_20669:
        /* <DEDUP_REMOVED lines=401> */
.L_x_21438:
        /* <DEDUP_REMOVED lines=35> */
.L_x_21057:
[----:B0-----:R-:W3:Y:S04]  /*2bd80*/  LDL.LU R252, [R1+0x800] ;  /* 0x0008000001fc7983 */ /* 0x001ee80000300800 */
[----:B--2---:R0:W5:Y:S04]  /*2bd90*/  LDL.LU R0, [R1+0x81c] ;  /* 0x00081c0001007983 */ /* 0x0041680000300800 */
[----:B------:R0:W-:Y:S04]  /*2bda0*/  STL [R1+0x81c], R7 ;  /* 0x00081c0701007387 */ /* 0x0001e80000100800 */
[----:B------:R0:W-:Y:S04]  /*2bdb0*/  STL [R1+0x800], R131 ;  /* 0x0008008301007387 */ /* 0x0001e80000100800 */
[----:B---3--:R0:W-:Y:S02]  /*2bdc0*/  STL [R1+0x810], R252 ;  /* 0x000810fc01007387 */ /* 0x0081e40000100800 */
.L_x_21058:
[----:B0-----:R-:W-:Y:S05]  /*2bdd0*/  BSYNC B1 ;  /* 0x0000000000017941 */ /* 0x001fea0003800000 */
.L_x_21056:
        /* <DEDUP_REMOVED lines=12> */
.L_x_21060:
[----:B0-----:R-:W2:Y:S01]  /*2bea0*/  LDL.LU R7, [R1+0x810] ;  /* 0x0008100001077983 */ /* 0x001ea20000300800 */
[----:B------:R-:W-:Y:S02]  /*2beb0*/  IMAD.MOV.U32 R252, RZ, RZ, R0 ;  /* 0x000000fffffc7224 */ /* 0x000fe400078e0000 */
[----:B------:R-:W-:Y:S01]  /*2bec0*/  IMAD.MOV.U32 R131, RZ, RZ, R130 ;  /* 0x000000ffff837224 */ /* 0x000fe200078e0082 */
[----:B--2---:R0:W-:Y:S02]  /*2bed0*/  STL [R1+0x814], R7 ;  /* 0x0008140701007387 */ /* 0x0041e40000100800 */
[----:B0-----:R-:W-:Y:S02]  /*2bee0*/  IMAD.MOV.U32 R7, RZ, RZ, R6 ;  /* 0x000000ffff077224 */ /* 0x001fe400078e0006 */
.L_x_21061:
[----:B0-----:R-:W-:Y:S05]  /*2bef0*/  BSYNC B1 ;  /* 0x0000000000017941 */ /* 0x001fea0003800000 */
.L_x_21059:
        /* <DEDUP_REMOVED lines=12> */
.L_x_21063:
[----:B0-----:R-:W2:Y:S01]  /*2bfc0*/  LDL.LU R6, [R1+0x814] ;  /* 0x0008140001067983 */ /* 0x001ea20000300800 */
[----:B------:R-:W-:Y:S02]  /*2bfd0*/  IMAD.MOV.U32 R0, RZ, RZ, R252 ;  /* 0x000000ffff007224 */ /* 0x000fe400078e00fc */
[----:B------:R-:W-:Y:S01]  /*2bfe0*/  IMAD.MOV.U32 R130, RZ, RZ, R129 ;  /* 0x000000ffff827224 */ /* 0x000fe200078e0081 */
[----:B--2---:R0:W-:Y:S02]  /*2bff0*/  STL [R1+0x810], R6 ;  /* 0x0008100601007387 */ /* 0x0041e40000100800 */
[----:B0-----:R-:W-:Y:S02]  /*2c000*/  IMAD.MOV.U32 R6, RZ, RZ, R5 ;  /* 0x000000ffff067224 */ /* 0x001fe400078e0005 */
.L_x_21064:
[----:B0-----:R-:W-:Y:S05]  /*2c010*/  BSYNC B1 ;  /* 0x0000000000017941 */ /* 0x001fea0003800000 */
.L_x_21062:
        /* <DEDUP_REMOVED lines=12> */
.L_x_21066:
[----:B0-----:R-:W2:Y:S01]  /*2c0e0*/  LDL.LU R5, [R1+0x810] ;  /* 0x0008100001057983 */ /* 0x001ea20000300800 */
[----:B------:R-:W-:Y:S02]  /*2c0f0*/  IMAD.MOV.U32 R252, RZ, RZ, R0 ;  /* 0x000000fffffc7224 */ /* 0x000fe400078e0000 */
[----:B------:R-:W-:Y:S01]  /*2c100*/  IMAD.MOV.U32 R129, RZ, RZ, R128 ;  /* 0x000000ffff817224 */ /* 0x000fe200078e0080 */
[----:B--2---:R0:W-:Y:S02]  /*2c110*/  STL [R1+0x814], R5 ;  /* 0x0008140501007387 */ /* 0x0041e40000100800 */
[----:B0-----:R-:W-:Y:S02]  /*2c120*/  IMAD.MOV.U32 R5, RZ, RZ, R4 ;  /* 0x000000ffff057224 */ /* 0x001fe400078e0004 */
.L_x_21067:
[----:B0-----:R-:W-:Y:S05]  /*2c130*/  BSYNC B1 ;  /* 0x0000000000017941 */ /* 0x001fea0003800000 */
.L_x_21065:
        /* <DEDUP_REMOVED lines=12> */
.L_x_21069:
[----:B0-----:R-:W2:Y:S01]  /*2c200*/  LDL.LU R4, [R1+0x814] ;  /* 0x0008140001047983 */ /* 0x001ea20000300800 */
[----:B------:R-:W-:Y:S02]  /*2c210*/  IMAD.MOV.U32 R0, RZ, RZ, R252 ;  /* 0x000000ffff007224 */ /* 0x000fe400078e00fc */
[----:B------:R-:W-:Y:S01]  /*2c220*/  IMAD.MOV.U32 R128, RZ, RZ, R135 ;  /* 0x000000ffff807224 */ /* 0x000fe200078e0087 */
[----:B--2---:R0:W-:Y:S02]  /*2c230*/  STL [R1+0x810], R4 ;  /* 0x0008100401007387 */ /* 0x0041e40000100800 */
[----:B0-----:R-:W-:Y:S02]  /*2c240*/  IMAD.MOV.U32 R4, RZ, RZ, R11 ;  /* 0x000000ffff047224 */ /* 0x001fe400078e000b */
.L_x_21070:
[----:B0-----:R-:W-:Y:S05]  /*2c250*/  BSYNC B1 ;  /* 0x0000000000017941 */ /* 0x001fea0003800000 */
.L_x_21068:
        /* <DEDUP_REMOVED lines=12> */
.L_x_21072:
[----:B0-----:R-:W2:Y:S01]  /*2c320*/  LDL.LU R11, [R1+0x810] ;  /* 0x00081000010b7983 */ /* 0x001ea20000300800 */
[----:B------:R-:W-:Y:S02]  /*2c330*/  IMAD.MOV.U32 R252, RZ, RZ, R0 ;  /* 0x000000fffffc7224 */ /* 0x000fe400078e0000 */
[----:B------:R-:W-:Y:S01]  /*2c340*/  IMAD.MOV.U32 R135, RZ, RZ, R134 ;  /* 0x000000ffff877224 */ /* 0x000fe200078e0086 */
[----:B--2---:R0:W-:Y:S02]  /*2c350*/  STL [R1+0x814], R11 ;  /* 0x0008140b01007387 */ /* 0x0041e40000100800 */
[----:B0-----:R-:W-:Y:S02]  /*2c360*/  IMAD.MOV.U32 R11, RZ, RZ, R10 ;  /* 0x000000ffff0b7224 */ /* 0x001fe400078e000a */
.L_x_21073:
[----:B0-----:R-:W-:Y:S05]  /*2c370*/  BSYNC B1 ;  /* 0x0000000000017941 */ /* 0x001fea0003800000 */
.L_x_21071:
        /* <DEDUP_REMOVED lines=12> */
.L_x_21075:
[----:B0-----:R-:W2:Y:S01]  /*2c440*/  LDL.LU R10, [R1+0x814] ;  /* 0x00081400010a7983 */ /* 0x001ea20000300800 */
[----:B------:R-:W-:Y:S02]  /*2c450*/  IMAD.MOV.U32 R0, RZ, RZ, R252 ;  /* 0x000000ffff007224 */ /* 0x000fe400078e00fc */
[----:B------:R-:W-:Y:S01]  /*2c460*/  IMAD.MOV.U32 R134, RZ, RZ, R133 ;  /* 0x000000ffff867224 */ /* 0x000fe200078e0085 */
[----:B--2---:R0:W-:Y:S02]  /*2c470*/  STL [R1+0x810], R10 ;  /* 0x0008100a01007387 */ /* 0x0041e40000100800 */
[----:B0-----:R-:W-:Y:S02]  /*2c480*/  IMAD.MOV.U32 R10, RZ, RZ, R9 ;  /* 0x000000ffff0a7224 */ /* 0x001fe400078e0009 */
.L_x_21076:
[----:B0-----:R-:W-:Y:S05]  /*2c490*/  BSYNC B1 ;  /* 0x0000000000017941 */ /* 0x001fea0003800000 */
.L_x_21074:
        /* <DEDUP_REMOVED lines=12> */
.L_x_21078:
[----:B0-----:R-:W2:Y:S01]  /*2c560*/  LDL.LU R9, [R1+0x810] ;  /* 0x0008100001097983 */ /* 0x001ea20000300800 */
[----:B------:R-:W-:Y:S02]  /*2c570*/  IMAD.MOV.U32 R252, RZ, RZ, R0 ;  /* 0x000000fffffc7224 */ /* 0x000fe400078e0000 */
[----:B------:R-:W-:Y:S01]  /*2c580*/  IMAD.MOV.U32 R133, RZ, RZ, R132 ;  /* 0x000000ffff857224 */ /* 0x000fe200078e0084 */
[----:B--2---:R0:W-:Y:S02]  /*2c590*/  STL [R1+0x814], R9 ;  /* 0x0008140901007387 */ /* 0x0041e40000100800 */
[----:B0-----:R-:W-:Y:S02]  /*2c5a0*/  IMAD.MOV.U32 R9, RZ, RZ, R8 ;  /* 0x000000ffff097224 */ /* 0x001fe400078e0008 */
.L_x_21079:
[----:B0-----:R-:W-:Y:S05]  /*2c5b0*/  BSYNC B1 ;  /* 0x0000000000017941 */ /* 0x001fea0003800000 */
.L_x_21077:
        /* <DEDUP_REMOVED lines=12> */
.L_x_21081:
[----:B0-----:R-:W2:Y:S01]  /*2c680*/  LDL.LU R8, [R1+0x814] ;  /* 0x0008140001087983 */ /* 0x001ea20000300800 */
[----:B------:R-:W-:Y:S02]  /*2c690*/  IMAD.MOV.U32 R0, RZ, RZ, R252 ;  /* 0x000000ffff007224 */ /* 0x000fe400078e00fc */
[----:B------:R-:W-:Y:S01]  /*2c6a0*/  IMAD.MOV.U32 R132, RZ, RZ, R139 ;  /* 0x000000ffff847224 */ /* 0x000fe200078e008b */
[----:B--2---:R0:W-:Y:S02]  /*2c6b0*/  STL [R1+0x810], R8 ;  /* 0x0008100801007387 */ /* 0x0041e40000100800 */
[----:B0-----:R-:W-:Y:S02]  /*2c6c0*/  IMAD.MOV.U32 R8, RZ, RZ, R15 ;  /* 0x000000ffff087224 */ /* 0x001fe400078e000f */
.L_x_21082:
[----:B0-----:R-:W-:Y:S05]  /*2c6d0*/  BSYNC B1 ;  /* 0x0000000000017941 */ /* 0x001fea0003800000 */
.L_x_21080:
        /* <DEDUP_REMOVED lines=12> */
.L_x_21084:
[----:B0-----:R-:W2:Y:S01]  /*2c7a0*/  LDL.LU R15, [R1+0x810] ;  /* 0x00081000010f7983 */ /* 0x001ea20000300800 */
[----:B------:R-:W-:Y:S02]  /*2c7b0*/  IMAD.MOV.U32 R252, RZ, RZ, R0 ;  /* 0x000000fffffc7224 */ /* 0x000fe400078e0000 */
[----:B------:R-:W-:Y:S01]  /*2c7c0*/  IMAD.MOV.U32 R139, RZ, RZ, R138 ;  /* 0x000000ffff8b7224 */ /* 0x000fe200078e008a */
[----:B--2---:R0:W-:Y:S02]  /*2c7d0*/  STL [R1+0x814], R15 ;  /* 0x0008140f01007387 */ /* 0x0041e40000100800 */
[----:B0-----:R-:W-:Y:S02]  /*2c7e0*/  IMAD.MOV.U32 R15, RZ, RZ, R14 ;  /* 0x000000ffff0f7224 */ /* 0x001fe400078e000e */
.L_x_21085:
[----:B0-----:R-:W-:Y:S05]  /*2c7f0*/  BSYNC B1 ;  /* 0x0000000000017941 */ /* 0x001fea0003800000 */
.L_x_21083:
        /* <DEDUP_REMOVED lines=12> */
.L_x_21087:
[----:B0-----:R-:W2:Y:S01]  /*2c8c0*/  LDL.LU R14, [R1+0x814] ;  /* 0x00081400010e7983 */ /* 0x001ea20000300800 */
[----:B------:R-:W-:Y:S02]  /*2c8d0*/  IMAD.MOV.U32 R0, RZ, RZ, R252 ;  /* 0x000000ffff007224 */ /* 0x000fe400078e00fc */
[----:B------:R-:W-:Y:S01]  /*2c8e0*/  IMAD.MOV.U32 R138, RZ, RZ, R137 ;  /* 0x000000ffff8a7224 */ /* 0x000fe200078e0089 */
[----:B--2---:R0:W-:Y:S02]  /*2c8f0*/  STL [R1+0x810], R14 ;  /* 0x0008100e01007387 */ /* 0x0041e40000100800 */
[----:B0-----:R-:W-:Y:S02]  /*2c900*/  IMAD.MOV.U32 R14, RZ, RZ, R13 ;  /* 0x000000ffff0e7224 */ /* 0x001fe400078e000d */
.L_x_21088:
[----:B0-----:R-:W-:Y:S05]  /*2c910*/  BSYNC B1 ;  /* 0x0000000000017941 */ /* 0x001fea0003800000 */
.L_x_21086:
        /* <DEDUP_REMOVED lines=12> */
.L_x_21090:
[----:B0-----:R-:W2:Y:S01]  /*2c9e0*/  LDL.LU R13, [R1+0x810] ;  /* 0x00081000010d7983 */ /* 0x001ea20000300800 */
[----:B------:R-:W-:Y:S02]  /*2c9f0*/  IMAD.MOV.U32 R252, RZ, RZ, R0 ;  /* 0x000000fffffc7224 */ /* 0x000fe400078e0000 */
[----:B------:R-:W-:Y:S01]  /*2ca00*/  IMAD.MOV.U32 R137, RZ, RZ, R136 ;  /* 0x000000ffff897224 */ /* 0x000fe200078e0088 */
[----:B--2---:R0:W-:Y:S02]  /*2ca10*/  STL [R1+0x814], R13 ;  /* 0x0008140d01007387 */ /* 0x0041e40000100800 */
[----:B0-----:R-:W-:Y:S02]  /*2ca20*/  IMAD.MOV.U32 R13, RZ, RZ, R12 ;  /* 0x000000ffff0d7224 */ /* 0x001fe400078e000c */
.L_x_21091:
[----:B0-----:R-:W-:Y:S05]  /*2ca30*/  BSYNC B1 ;  /* 0x0000000000017941 */ /* 0x001fea0003800000 */
.L_x_21089:
        /* <DEDUP_REMOVED lines=12> */
.L_x_21093:
[----:B0-----:R-:W2:Y:S01]  /*2cb00*/  LDL.LU R12, [R1+0x814] ;  /* 0x00081400010c7983 */ /* 0x001ea20000300800 */
[----:B------:R-:W-:Y:S02]  /*2cb10*/  IMAD.MOV.U32 R0, RZ, RZ, R252 ;  /* 0x000000ffff007224 */ /* 0x000fe400078e00fc */
[----:B------:R-:W-:Y:S01]  /*2cb20*/  IMAD.MOV.U32 R136, RZ, RZ, R143 ;  /* 0x000000ffff887224 */ /* 0x000fe200078e008f */
[----:B--2---:R0:W-:Y:S02]  /*2cb30*/  STL [R1+0x810], R12 ;  /* 0x0008100c01007387 */ /* 0x0041e40000100800 */
[----:B0-----:R-:W-:Y:S02]  /*2cb40*/  IMAD.MOV.U32 R12, RZ, RZ, R19 ;  /* 0x000000ffff0c7224 */ /* 0x001fe400078e0013 */
.L_x_21094:
[----:B0-----:R-:W-:Y:S05]  /*2cb50*/  BSYNC B1 ;  /* 0x0000000000017941 */ /* 0x001fea0003800000 */
.L_x_21092:
        /* <DEDUP_REMOVED lines=12> */
.L_x_21096:
[----:B0-----:R-:W2:Y:S01]  /*2cc20*/  LDL.LU R19, [R1+0x810] ;  /* 0x0008100001137983 */ /* 0x001ea20000300800 */
[----:B------:R-:W-:Y:S02]  /*2cc30*/  IMAD.MOV.U32 R252, RZ, RZ, R0 ;  /* 0x000000fffffc7224 */ /* 0x000fe400078e0000 */
[----:B------:R-:W-:Y:S01]  /*2cc40*/  IMAD.MOV.U32 R143, RZ, RZ, R142 ;  /* 0x000000ffff8f7224 */ /* 0x000fe200078e008e */
[----:B--2---:R0:W-:Y:S02]  /*2cc50*/  STL [R1+0x814], R19 ;  /* 0x0008141301007387 */ /* 0x0041e40000100800 */
[----:B0-----:R-:W-:Y:S02]  /*2cc60*/  IMAD.MOV.U32 R19, RZ, RZ, R18 ;  /* 0x000000ffff137224 */ /* 0x001fe400078e0012 */
.L_x_21097:
[----:B0-----:R-:W-:Y:S05]  /*2cc70*/  BSYNC B1 ;  /* 0x0000000000017941 */ /* 0x001fea0003800000 */
.L_x_21095:
        /* <DEDUP_REMOVED lines=12> */
.L_x_21099:
[----:B0-----:R-:W2:Y:S01]  /*2cd40*/  LDL.LU R18, [R1+0x814] ;  /* 0x0008140001127983 */ /* 0x001ea20000300800 */
[----:B------:R-:W-:Y:S02]  /*2cd50*/  IMAD.MOV.U32 R0, RZ, RZ, R252 ;  /* 0x000000ffff007224 */ /* 0x000fe400078e00fc */
[----:B------:R-:W-:Y:S01]  /*2cd60*/  IMAD.MOV.U32 R142, RZ, RZ, R141 ;  /* 0x000000ffff8e7224 */ /* 0x000fe200078e008d */
[----:B--2---:R0:W-:Y:S02]  /*2cd70*/  STL [R1+0x810], R18 ;  /* 0x0008101201007387 */ /* 0x0041e40000100800 */
[----:B0-----:R-:W-:Y:S02]  /*2cd80*/  IMAD.MOV.U32 R18, RZ, RZ, R17 ;  /* 0x000000ffff127224 */ /* 0x001fe400078e0011 */
.L_x_21100:
[----:B0-----:R-:W-:Y:S05]  /*2cd90*/  BSYNC B1 ;  /* 0x0000000000017941 */ /* 0x001fea0003800000 */
.L_x_21098:
        /* <DEDUP_REMOVED lines=12> */
.L_x_21102:
[----:B0-----:R-:W2:Y:S01]  /*2ce60*/  LDL.LU R17, [R1+0x810] ;  /* 0x0008100001117983 */ /* 0x001ea20000300800 */
[----:B------:R-:W-:Y:S02]  /*2ce70*/  IMAD.MOV.U32 R252, RZ, RZ, R0 ;  /* 0x000000fffffc7224 */ /* 0x000fe400078e0000 */
[----:B------:R-:W-:Y:S01]  /*2ce80*/  IMAD.MOV.U32 R141, RZ, RZ, R140 ;  /* 0x000000ffff8d7224 */ /* 0x000fe200078e008c */
[----:B--2---:R0:W-:Y:S02]  /*2ce90*/  STL [R1+0x814], R17 ;  /* 0x0008141101007387 */ /* 0x0041e40000100800 */
[----:B0-----:R-:W-:Y:S02]  /*2cea0*/  IMAD.MOV.U32 R17, RZ, RZ, R16 ;  /* 0x000000ffff117224 */ /* 0x001fe400078e0010 */
.L_x_21103:
[----:B0-----:R-:W-:Y:S05]  /*2ceb0*/  BSYNC B1 ;  /* 0x0000000000017941 */ /* 0x001fea0003800000 */
.L_x_21101:
        /* <DEDUP_REMOVED lines=12> */
.L_x_21105:
[----:B0-----:R-:W2:Y:S01]  /*2cf80*/  LDL.LU R16, [R1+0x814] ;  /* 0x0008140001107983 */ /* 0x001ea20000300800 */
[----:B------:R-:W-:Y:S02]  /*2cf90*/  IMAD.MOV.U32 R0, RZ, RZ, R252 ;  /* 0x000000ffff007224 */ /* 0x000fe400078e00fc */
[----:B------:R-:W-:Y:S01]  /*2cfa0*/  IMAD.MOV.U32 R140, RZ, RZ, R147 ;  /* 0x000000ffff8c7224 */ /* 0x000fe200078e0093 */
[----:B--2---:R0:W-:Y:S02]  /*2cfb0*/  STL [R1+0x810], R16 ;  /* 0x0008101001007387 */ /* 0x0041e40000100800 */
[----:B0-----:R-:W-:Y:S02]  /*2cfc0*/  IMAD.MOV.U32 R16, RZ, RZ, R23 ;  /* 0x000000ffff107224 */ /* 0x001fe400078e0017 */
.L_x_21106:
[----:B0-----:R-:W-:Y:S05]  /*2cfd0*/  BSYNC B1 ;  /* 0x0000000000017941 */ /* 0x001fea0003800000 */
.L_x_21104:
        /* <DEDUP_REMOVED lines=12> */
.L_x_21108:
[----:B0-----:R-:W2:Y:S01]  /*2d0a0*/  LDL.LU R23, [R1+0x810] ;  /* 0x0008100001177983 */ /* 0x001ea20000300800 */
[----:B------:R-:W-:Y:S02]  /*2d0b0*/  IMAD.MOV.U32 R252, RZ, RZ, R0 ;  /* 0x000000fffffc7224 */ /* 0x000fe400078e0000 */
[----:B------:R-:W-:Y:S01]  /*2d0c0*/  IMAD.MOV.U32 R147, RZ, RZ, R146 ;  /* 0x000000ffff937224 */ /* 0x000fe200078e0092 */
[----:B--2---:R0:W-:Y:S02]  /*2d0d0*/  STL [R1+0x814], R23 ;  /* 0x0008141701007387 */ /* 0x0041e40000100800 */
[----:B0-----:R-:W-:Y:S02]  /*2d0e0*/  IMAD.MOV.U32 R23, RZ, RZ, R22 ;  /* 0x000000ffff177224 */ /* 0x001fe400078e0016 */
.L_x_21109:
[----:B0-----:R-:W-:Y:S05]  /*2d0f0*/  BSYNC B1 ;  /* 0x0000000000017941 */ /* 0x001fea0003800000 */
.L_x_21107:
        /* <DEDUP_REMOVED lines=12> */
.L_x_21111:
[----:B0-----:R-:W2:Y:S01]  /*2d1c0*/  LDL.LU R22, [R1+0x814] ;  /* 0x0008140001167983 */ /* 0x001ea20000300800 */
[----:B------:R-:W-:Y:S02]  /*2d1d0*/  IMAD.MOV.U32 R0, RZ, RZ, R252 ;  /* 0x000000ffff007224 */ /* 0x000fe400078e00fc */
[----:B------:R-:W-:Y:S01]  /*2d1e0*/  IMAD.MOV.U32 R146, RZ, RZ, R145 ;  /* 0x000000ffff927224 */ /* 0x000fe200078e0091 */
[----:B--2---:R0:W-:Y:S02]  /*2d1f0*/  STL [R1+0x810], R22 ;  /* 0x0008101601007387 */ /* 0x0041e40000100800 */
[----:B0-----:R-:W-:Y:S02]  /*2d200*/  IMAD.MOV.U32 R22, RZ, RZ, R21 ;  /* 0x000000ffff167224 */ /* 0x001fe400078e0015 */
.L_x_21112:
[----:B0-----:R-:W-:Y:S05]  /*2d210*/  BSYNC B1 ;  /* 0x0000000000017941 */ /* 0x001fea0003800000 */
.L_x_21110:
        /* <DEDUP_REMOVED lines=12> */
.L_x_21114:
[----:B0-----:R-:W2:Y:S01]  /*2d2e0*/  LDL.LU R21, [R1+0x810] ;  /* 0x0008100001157983 */ /* 0x001ea20000300800 */
[----:B------:R-:W-:Y:S02]  /*2d2f0*/  IMAD.MOV.U32 R252, RZ, RZ, R0 ;  /* 0x000000fffffc7224 */ /* 0x000fe400078e0000 */
[----:B------:R-:W-:Y:S01]  /*2d300*/  IMAD.MOV.U32 R145, RZ, RZ, R144 ;  /* 0x000000ffff917224 */ /* 0x000fe200078e0090 */
[----:B--2---:R0:W-:Y:S02]  /*2d310*/  STL [R1+0x814], R21 ;  /* 0x0008141501007387 */ /* 0x0041e40000100800 */
[----:B0-----:R-:W-:Y:S02]  /*2d320*/  IMAD.MOV.U32 R21, RZ, RZ, R20 ;  /* 0x000000ffff157224 */ /* 0x001fe400078e0014 */
.L_x_21115:
[----:B0-----:R-:W-:Y:S05]  /*2d330*/  BSYNC B1 ;  /* 0x0000000000017941 */ /* 0x001fea0003800000 */
.L_x_21113:
        /* <DEDUP_REMOVED lines=12> */
.L_x_21117:
[----:B0-----:R-:W2:Y:S01]  /*2d400*/  LDL.LU R20, [R1+0x814] ;  /* 0x0008140001147983 */ /* 0x001ea20000300800 */
[----:B------:R-:W-:Y:S02]  /*2d410*/  IMAD.MOV.U32 R0, RZ, RZ, R252 ;  /* 0x000000ffff007224 */ /* 0x000fe400078e00fc */
[----:B------:R-:W-:Y:S01]  /*2d420*/  IMAD.MOV.U32 R144, RZ, RZ, R151 ;  /* 0x000000ffff907224 */ /* 0x000fe200078e0097 */
[----:B--2---:R0:W-:Y:S02]  /*2d430*/  STL [R1+0x810], R20 ;  /* 0x0008101401007387 */ /* 0x0041e40000100800 */
[----:B0-----:R-:W-:Y:S02]  /*2d440*/  IMAD.MOV.U32 R20, RZ, RZ, R27 ;  /* 0x000000ffff147224 */ /* 0x001fe400078e001b */
.L_x_21118:
[----:B0-----:R-:W-:Y:S05]  /*2d450*/  BSYNC B1 ;  /* 0x0000000000017941 */ /* 0x001fea0003800000 */
.L_x_21116:
        /* <DEDUP_REMOVED lines=12> */
.L_x_21120:
[----:B0-----:R-:W2:Y:S01]  /*2d520*/  LDL.LU R27, [R1+0x810] ;  /* 0x00081000011b7983 */ /* 0x001ea20000300800 */
[----:B------:R-:W-:Y:S02]  /*2d530*/  IMAD.MOV.U32 R252, RZ, RZ, R0 ;  /* 0x000000fffffc7224 */ /* 0x000fe400078e0000 */
[----:B------:R-:W-:Y:S01]  /*2d540*/  IMAD.MOV.U32 R151, RZ, RZ, R150 ;  /* 0x000000ffff977224 */ /* 0x000fe200078e0096 */
[----:B--2---:R0:W-:Y:S02]  /*2d550*/  STL [R1+0x814], R27 ;  /* 0x0008141b01007387 */ /* 0x0041e40000100800 */
[----:B0-----:R-:W-:Y:S02]  /*2d560*/  IMAD.MOV.U32 R27, RZ, RZ, R26 ;  /* 0x000000ffff1b7224 */ /* 0x001fe400078e001a */
.L_x_21121:
[----:B0-----:R-:W-:Y:S05]  /*2d570*/  BSYNC B1 ;  /* 0x0000000000017941 */ /* 0x001fea0003800000 */
.L_x_21119:
        /* <DEDUP_REMOVED lines=12> */
.L_x_21123:
[----:B0-----:R-:W2:Y:S01]  /*2d640*/  LDL.LU R26, [R1+0x814] ;  /* 0x00081400011a7983 */ /* 0x001ea20000300800 */
[----:B------:R-:W-:Y:S02]  /*2d650*/  IMAD.MOV.U32 R0, RZ, RZ, R252 ;  /* 0x000000ffff007224 */ /* 0x000fe400078e00fc */
[----:B------:R-:W-:Y:S01]  /*2d660*/  IMAD.MOV.U32 R150, RZ, RZ, R149 ;  /* 0x000000ffff967224 */ /* 0x000fe200078e0095 */
[----:B--2---:R0:W-:Y:S02]  /*2d670*/  STL [R1+0x810], R26 ;  /* 0x0008101a01007387 */ /* 0x0041e40000100800 */
[----:B0-----:R-:W-:Y:S02]  /*2d680*/  IMAD.MOV.U32 R26, RZ, RZ, R25 ;  /* 0x000000ffff1a7224 */ /* 0x001fe400078e0019 */
.L_x_21124:
[----:B0-----:R-:W-:Y:S05]  /*2d690*/  BSYNC B1 ;  /* 0x0000000000017941 */ /* 0x001fea0003800000 */
.L_x_21122:
        /* <DEDUP_REMOVED lines=12> */
.L_x_21126:
[----:B0-----:R-:W2:Y:S01]  /*2d760*/  LDL.LU R25, [R1+0x810] ;  /* 0x0008100001197983 */ /* 0x001ea20000300800 */
[----:B------:R-:W-:Y:S02]  /*2d770*/  IMAD.MOV.U32 R252, RZ, RZ, R0 ;  /* 0x000000fffffc7224 */ /* 0x000fe400078e0000 */
[----:B------:R-:W-:Y:S01]  /*2d780*/  IMAD.MOV.U32 R149, RZ, RZ, R148 ;  /* 0x000000ffff957224 */ /* 0x000fe200078e0094 */
[----:B--2---:R0:W-:Y:S02]  /*2d790*/  STL [R1+0x814], R25 ;  /* 0x0008141901007387 */ /* 0x0041e40000100800 */
[----:B0-----:R-:W-:Y:S02]  /*2d7a0*/  IMAD.MOV.U32 R25, RZ, RZ, R24 ;  /* 0x000000ffff197224 */ /* 0x001fe400078e0018 */
.L_x_21127:
[----:B0-----:R-:W-:Y:S05]  /*2d7b0*/  BSYNC B1 ;  /* 0x0000000000017941 */ /* 0x001fea0003800000 */
.L_x_21125:
        /* <DEDUP_REMOVED lines=12> */
.L_x_21129:
[----:B0-----:R-:W2:Y:S01]  /*2d880*/  LDL.LU R24, [R1+0x814] ;  /* 0x0008140001187983 */ /* 0x001ea20000300800 */
[----:B------:R-:W-:Y:S02]  /*2d890*/  IMAD.MOV.U32 R0, RZ, RZ, R252 ;  /* 0x000000ffff007224 */ /* 0x000fe400078e00fc */
[----:B------:R-:W-:Y:S01]  /*2d8a0*/  IMAD.MOV.U32 R148, RZ, RZ, R155 ;  /* 0x000000ffff947224 */ /* 0x000fe200078e009b */
[----:B--2---:R0:W-:Y:S02]  /*2d8b0*/  STL [R1+0x810], R24 ;  /* 0x0008101801007387 */ /* 0x0041e40000100800 */
[----:B0-----:R-:W-:Y:S02]  /*2d8c0*/  IMAD.MOV.U32 R24, RZ, RZ, R31 ;  /* 0x000000ffff187224 */ /* 0x001fe400078e001f */
.L_x_21130:
[----:B0-----:R-:W-:Y:S05]  /*2d8d0*/  BSYNC B1 ;  /* 0x0000000000017941 */ /* 0x001fea0003800000 */
.L_x_21128:
        /* <DEDUP_REMOVED lines=12> */
.L_x_21132:
[----:B0-----:R-:W2:Y:S01]  /*2d9a0*/  LDL.LU R31, [R1+0x810] ;  /* 0x00081000011f7983 */ /* 0x001ea20000300800 */
[----:B------:R-:W-:Y:S02]  /*2d9b0*/  IMAD.MOV.U32 R252, RZ, RZ, R0 ;  /* 0x000000fffffc7224 */ /* 0x000fe400078e0000 */
[----:B------:R-:W-:Y:S01]  /*2d9c0*/  IMAD.MOV.U32 R155, RZ, RZ, R154 ;  /* 0x000000ffff9b7224 */ /* 0x000fe200078e009a */
[----:B--2---:R0:W-:Y:S02]  /*2d9d0*/  STL [R1+0x814], R31 ;  /* 0x0008141f01007387 */ /* 0x0041e40000100800 */
[----:B0-----:R-:W-:Y:S02]  /*2d9e0*/  IMAD.MOV.U32 R31, RZ, RZ, R30 ;  /* 0x000000ffff1f7224 */ /* 0x001fe400078e001e */
.L_x_21133:
[----:B0-----:R-:W-:Y:S05]  /*2d9f0*/  BSYNC B1 ;  /* 0x0000000000017941 */ /* 0x001fea0003800000 */
.L_x_21131:
        /* <DEDUP_REMOVED lines=12> */
.L_x_21135:
[----:B0-----:R-:W2:Y:S01]  /*2dac0*/  LDL.LU R30, [R1+0x814] ;  /* 0x00081400011e7983 */ /* 0x001ea20000300800 */
[----:B------:R-:W-:Y:S02]  /*2dad0*/  IMAD.MOV.U32 R0, RZ, RZ, R252 ;  /* 0x000000ffff007224 */ /* 0x000fe400078e00fc */
[----:B------:R-:W-:Y:S01]  /*2dae0*/  IMAD.MOV.U32 R154, RZ, RZ, R153 ;  /* 0x000000ffff9a7224 */ /* 0x000fe200078e0099 */
[----:B--2---:R0:W-:Y:S02]  /*2daf0*/  STL [R1+0x810], R30 ;  /* 0x0008101e01007387 */ /* 0x0041e40000100800 */
[----:B0-----:R-:W-:Y:S02]  /*2db00*/  IMAD.MOV.U32 R30, RZ, RZ, R29 ;  /* 0x000000ffff1e7224 */ /* 0x001fe400078e001d */
.L_x_21136:
[----:B0-----:R-:W-:Y:S05]  /*2db10*/  BSYNC B1 ;  /* 0x0000000000017941 */ /* 0x001fea0003800000 */
.L_x_21134:
        /* <DEDUP_REMOVED lines=12> */
.L_x_21138:
[----:B0-----:R-:W2:Y:S01]  /*2dbe0*/  LDL.LU R29, [R1+0x810] ;  /* 0x00081000011d7983 */ /* 0x001ea20000300800 */
[----:B------:R-:W-:Y:S02]  /*2dbf0*/  IMAD.MOV.U32 R252, RZ, RZ, R0 ;  /* 0x000000fffffc7224 */ /* 0x000fe400078e0000 */
[----:B------:R-:W-:Y:S01]  /*2dc00*/  IMAD.MOV.U32 R153, RZ, RZ, R152 ;  /* 0x000000ffff997224 */ /* 0x000fe200078e0098 */
[----:B--2---:R0:W-:Y:S02]  /*2dc10*/  STL [R1+0x814], R29 ;  /* 0x0008141d01007387 */ /* 0x0041e40000100800 */
[----:B0-----:R-:W-:Y:S02]  /*2dc20*/  IMAD.MOV.U32 R29, RZ, RZ, R28 ;  /* 0x000000ffff1d7224 */ /* 0x001fe400078e001c */
.L_x_21139:
[----:B0-----:R-:W-:Y:S05]  /*2dc30*/  BSYNC B1 ;  /* 0x0000000000017941 */ /* 0x001fea0003800000 */
.L_x_21137:
        /* <DEDUP_REMOVED lines=12> */
.L_x_21141:
[----:B0-----:R-:W2:Y:S01]  /*2dd00*/  LDL.LU R28, [R1+0x814] ;  /* 0x00081400011c7983 */ /* 0x001ea20000300800 */
[----:B------:R-:W-:Y:S02]  /*2dd10*/  IMAD.MOV.U32 R0, RZ, RZ, R252 ;  /* 0x000000ffff007224 */ /* 0x000fe400078e00fc */
[----:B------:R-:W-:Y:S01]  /*2dd20*/  IMAD.MOV.U32 R152, RZ, RZ, R159 ;  /* 0x000000ffff987224 */ /* 0x000fe200078e009f */
[----:B--2---:R0:W-:Y:S02]  /*2dd30*/  STL [R1+0x810], R28 ;  /* 0x0008101c01007387 */ /* 0x0041e40000100800 */
[----:B0-----:R-:W-:Y:S02]  /*2dd40*/  IMAD.MOV.U32 R28, RZ, RZ, R35 ;  /* 0x000000ffff1c7224 */ /* 0x001fe400078e0023 */
.L_x_21142:
[----:B0-----:R-:W-:Y:S05]  /*2dd50*/  BSYNC B1 ;  /* 0x0000000000017941 */ /* 0x001fea0003800000 */
.L_x_21140:
        /* <DEDUP_REMOVED lines=12> */
.L_x_21144:
[----:B0-----:R-:W2:Y:S01]  /*2de20*/  LDL.LU R35, [R1+0x810] ;  /* 0x0008100001237983 */ /* 0x001ea20000300800 */
[----:B------:R-:W-:Y:S02]  /*2de30*/  IMAD.MOV.U32 R252, RZ, RZ, R0 ;  /* 0x000000fffffc7224 */ /* 0x000fe400078e0000 */
[----:B------:R-:W-:Y:S01]  /*2de40*/  IMAD.MOV.U32 R159, RZ, RZ, R158 ;  /* 0x000000ffff9f7224 */ /* 0x000fe200078e009e */
[----:B--2---:R0:W-:Y:S02]  /*2de50*/  STL [R1+0x814], R35 ;  /* 0x0008142301007387 */ /* 0x0041e40000100800 */
[----:B0-----:R-:W-:Y:S02]  /*2de60*/  IMAD.MOV.U32 R35, RZ, RZ, R34 ;  /* 0x000000ffff237224 */ /* 0x001fe400078e0022 */
.L_x_21145:
[----:B0-----:R-:W-:Y:S05]  /*2de70*/  BSYNC B1 ;  /* 0x0000000000017941 */ /* 0x001fea0003800000 */
.L_x_21143:
        /* <DEDUP_REMOVED lines=12> */
.L_x_21147:
[----:B0-----:R-:W2:Y:S01]  /*2df40*/  LDL.LU R34, [R1+0x814] ;  /* 0x0008140001227983 */ /* 0x001ea20000300800 */
[----:B------:R-:W-:Y:S02]  /*2df50*/  IMAD.MOV.U32 R0, RZ, RZ, R252 ;  /* 0x000000ffff007224 */ /* 0x000fe400078e00fc */
[----:B------:R-:W-:Y:S01]  /*2df60*/  IMAD.MOV.U32 R158, RZ, RZ, R157 ;  /* 0x000000ffff9e7224 */ /* 0x000fe200078e009d */
[----:B--2---:R0:W-:Y:S02]  /*2df70*/  STL [R1+0x810], R34 ;  /* 0x0008102201007387 */ /* 0x0041e40000100800 */
[----:B0-----:R-:W-:Y:S02]  /*2df80*/  IMAD.MOV.U32 R34, RZ, RZ, R33 ;  /* 0x000000ffff227224 */ /* 0x001fe400078e0021 */
.L_x_21148:
[----:B0-----:R-:W-:Y:S05]  /*2df90*/  BSYNC B1 ;  /* 0x0000000000017941 */ /* 0x001fea0003800000 */
.L_x_21146:
        /* <DEDUP_REMOVED lines=12> */
.L_x_21150:
[----:B0-----:R-:W2:Y:S01]  /*2e060*/  LDL.LU R33, [R1+0x810] ;  /* 0x0008100001217983 */ /* 0x001ea20000300800 */
[----:B------:R-:W-:Y:S02]  /*2e070*/  IMAD.MOV.U32 R252, RZ, RZ, R0 ;  /* 0x000000fffffc7224 */ /* 0x000fe400078e0000 */
[----:B------:R-:W-:Y:S01]  /*2e080*/  IMAD.MOV.U32 R157, RZ, RZ, R156 ;  /* 0x000000ffff9d7224 */ /* 0x000fe200078e009c */
[----:B--2---:R0:W-:Y:S02]  /*2e090*/  STL [R1+0x814], R33 ;  /* 0x0008142101007387 */ /* 0x0041e40000100800 */
[----:B0-----:R-:W-:Y:S02]  /*2e0a0*/  IMAD.MOV.U32 R33, RZ, RZ, R32 ;  /* 0x000000ffff217224 */ /* 0x001fe400078e0020 */
.L_x_21151:
[----:B0-----:R-:W-:Y:S05]  /*2e0b0*/  BSYNC B1 ;  /* 0x0000000000017941 */ /* 0x001fea0003800000 */
.L_x_21149:
        /* <DEDUP_REMOVED lines=12> */
.L_x_21153:
[----:B0-----:R-:W2:Y:S01]  /*2e180*/  LDL.LU R32, [R1+0x814] ;  /* 0x0008140001207983 */ /* 0x001ea20000300800 */
[----:B------:R-:W-:Y:S02]  /*2e190*/  IMAD.MOV.U32 R0, RZ, RZ, R252 ;  /* 0x000000ffff007224 */ /* 0x000fe400078e00fc */
[----:B------:R-:W-:Y:S01]  /*2e1a0*/  IMAD.MOV.U32 R156, RZ, RZ, R163 ;  /* 0x000000ffff9c7224 */ /* 0x000fe200078e00a3 */
[----:B--2---:R0:W-:Y:S02]  /*2e1b0*/  STL [R1+0x810], R32 ;  /* 0x0008102001007387 */ /* 0x0041e40000100800 */
[----:B0-----:R-:W-:Y:S02]  /*2e1c0*/  IMAD.MOV.U32 R32, RZ, RZ, R39 ;  /* 0x000000ffff207224 */ /* 0x001fe400078e0027 */
.L_x_21154:
[----:B0-----:R-:W-:Y:S05]  /*2e1d0*/  BSYNC B1 ;  /* 0x0000000000017941 */ /* 0x001fea0003800000 */
.L_x_21152:
        /* <DEDUP_REMOVED lines=12> */
.L_x_21156:
[----:B0-----:R-:W2:Y:S01]  /*2e2a0*/  LDL.LU R39, [R1+0x810] ;  /* 0x0008100001277983 */ /* 0x001ea20000300800 */
[----:B------:R-:W-:Y:S02]  /*2e2b0*/  IMAD.MOV.U32 R252, RZ, RZ, R0 ;  /* 0x000000fffffc7224 */ /* 0x000fe400078e0000 */
[----:B------:R-:W-:Y:S01]  /*2e2c0*/  IMAD.MOV.U32 R163, RZ, RZ, R162 ;  /* 0x000000ffffa37224 */ /* 0x000fe200078e00a2 */
[----:B--2---:R0:W-:Y:S02]  /*2e2d0*/  STL [R1+0x814], R39 ;  /* 0x0008142701007387 */ /* 0x0041e40000100800 */
[----:B0-----:R-:W-:Y:S02]  /*2e2e0*/  IMAD.MOV.U32 R39, RZ, RZ, R38 ;  /* 0x000000ffff277224 */ /* 0x001fe400078e0026 */
.L_x_21157:
[----:B0-----:R-:W-:Y:S05]  /*2e2f0*/  BSYNC B1 ;  /* 0x0000000000017941 */ /* 0x001fea0003800000 */
.L_x_21155:
        /* <DEDUP_REMOVED lines=12> */
.L_x_21159:
[----:B0-----:R-:W2:Y:S01]  /*2e3c0*/  LDL.LU R38, [R1+0x814] ;  /* 0x0008140001267983 */ /* 0x001ea20000300800 */
[----:B------:R-:W-:Y:S02]  /*2e3d0*/  IMAD.MOV.U32 R0, RZ, RZ, R252 ;  /* 0x000000ffff007224 */ /* 0x000fe400078e00fc */
[----:B------:R-:W-:Y:S01]  /*2e3e0*/  IMAD.MOV.U32 R162, RZ, RZ, R161 ;  /* 0x000000ffffa27224 */ /* 0x000fe200078e00a1 */
[----:B--2---:R0:W-:Y:S02]  /*2e3f0*/  STL [R1+0x810], R38 ;  /* 0x0008102601007387 */ /* 0x0041e40000100800 */
[----:B0-----:R-:W-:Y:S02]  /*2e400*/  IMAD.MOV.U32 R38, RZ, RZ, R37 ;  /* 0x000000ffff267224 */ /* 0x001fe400078e0025 */
.L_x_21160:
[----:B0-----:R-:W-:Y:S05]  /*2e410*/  BSYNC B1 ;  /* 0x0000000000017941 */ /* 0x001fea0003800000 */
.L_x_21158:
        /* <DEDUP_REMOVED lines=12> */
.L_x_21162:
[----:B0-----:R-:W2:Y:S01]  /*2e4e0*/  LDL.LU R37, [R1+0x810] ;  /* 0x0008100001257983 */ /* 0x001ea20000300800 */
[----:B------:R-:W-:Y:S02]  /*2e4f0*/  IMAD.MOV.U32 R252, RZ, RZ, R0 ;  /* 0x000000fffffc7224 */ /* 0x000fe400078e0000 */
[----:B------:R-:W-:Y:S01]  /*2e500*/  IMAD.MOV.U32 R161, RZ, RZ, R160 ;  /* 0x000000ffffa17224 */ /* 0x000fe200078e00a0 */
[----:B--2---:R0:W-:Y:S02]  /*2e510*/  STL [R1+0x814], R37 ;  /* 0x0008142501007387 */ /* 0x0041e40000100800 */
[----:B0-----:R-:W-:Y:S02]  /*2e520*/  IMAD.MOV.U32 R37, RZ, RZ, R36 ;  /* 0x000000ffff257224 */ /* 0x001fe400078e0024 */
.L_x_21163:
[----:B0-----:R-:W-:Y:S05]  /*2e530*/  BSYNC B1 ;  /* 0x0000000000017941 */ /* 0x001fea0003800000 */
.L_x_21161:
        /* <DEDUP_REMOVED lines=12> */
.L_x_21165:
[----:B0-----:R-:W2:Y:S01]  /*2e600*/  LDL.LU R36, [R1+0x814] ;  /* 0x0008140001247983 */ /* 0x001ea20000300800 */
[----:B------:R-:W-:Y:S02]  /*2e610*/  IMAD.MOV.U32 R0, RZ, RZ, R252 ;  /* 0x000000ffff007224 */ /* 0x000fe400078e00fc */
[----:B------:R-:W-:Y:S01]  /*2e620*/  IMAD.MOV.U32 R160, RZ, RZ, R167 ;  /* 0x000000ffffa07224 */ /* 0x000fe200078e00a7 */
[----:B--2---:R0:W-:Y:S02]  /*2e630*/  STL [R1+0x810], R36 ;  /* 0x0008102401007387 */ /* 0x0041e40000100800 */
[----:B0-----:R-:W-:Y:S02]  /*2e640*/  IMAD.MOV.U32 R36, RZ, RZ, R43 ;  /* 0x000000ffff247224 */ /* 0x001fe400078e002b */
.L_x_21166:
[----:B0-----:R-:W-:Y:S05]  /*2e650*/  BSYNC B1 ;  /* 0x0000000000017941 */ /* 0x001fea0003800000 */
.L_x_21164:
        /* <DEDUP_REMOVED lines=12> */
.L_x_21168:
[----:B0-----:R-:W2:Y:S01]  /*2e720*/  LDL.LU R43, [R1+0x810] ;  /* 0x00081000012b7983 */ /* 0x001ea20000300800 */
[----:B------:R-:W-:Y:S02]  /*2e730*/  IMAD.MOV.U32 R252, RZ, RZ, R0 ;  /* 0x000000fffffc7224 */ /* 0x000fe400078e0000 */
[----:B------:R-:W-:Y:S01]  /*2e740*/  IMAD.MOV.U32 R167, RZ, RZ, R166 ;  /* 0x000000ffffa77224 */ /* 0x000fe200078e00a6 */
[----:B--2---:R0:W-:Y:S02]  /*2e750*/  STL [R1+0x814], R43 ;  /* 0x0008142b01007387 */ /* 0x0041e40000100800 */
[----:B0-----:R-:W-:Y:S02]  /*2e760*/  IMAD.MOV.U32 R43, RZ, RZ, R42 ;  /* 0x000000ffff2b7224 */ /* 0x001fe400078e002a */
.L_x_21169:
[----:B0-----:R-:W-:Y:S05]  /*2e770*/  BSYNC B1 ;  /* 0x0000000000017941 */ /* 0x001fea0003800000 */
.L_x_21167:
        /* <DEDUP_REMOVED lines=12> */
.L_x_21171:
[----:B0-----:R-:W2:Y:S01]  /*2e840*/  LDL.LU R42, [R1+0x814] ;  /* 0x00081400012a7983 */ /* 0x001ea20000300800 */
[----:B------:R-:W-:Y:S02]  /*2e850*/  IMAD.MOV.U32 R0, RZ, RZ, R252 ;  /* 0x000000ffff007224 */ /* 0x000fe400078e00fc */
[----:B------:R-:W-:Y:S01]  /*2e860*/  IMAD.MOV.U32 R166, RZ, RZ, R165 ;  /* 0x000000ffffa67224 */ /* 0x000fe200078e00a5 */
[----:B--2---:R0:W-:Y:S02]  /*2e870*/  STL [R1+0x810], R42 ;  /* 0x0008102a01007387 */ /* 0x0041e40000100800 */
[----:B0-----:R-:W-:Y:S02]  /*2e880*/  IMAD.MOV.U32 R42, RZ, RZ, R41 ;  /* 0x000000ffff2a7224 */ /* 0x001fe400078e0029 */
.L_x_21172:
[----:B0-----:R-:W-:Y:S05]  /*2e890*/  BSYNC B1 ;  /* 0x0000000000017941 */ /* 0x001fea0003800000 */
.L_x_21170:
        /* <DEDUP_REMOVED lines=12> */
.L_x_21174:
[----:B0-----:R-:W2:Y:S01]  /*2e960*/  LDL.LU R41, [R1+0x810] ;  /* 0x0008100001297983 */ /* 0x001ea20000300800 */
[----:B------:R-:W-:Y:S02]  /*2e970*/  IMAD.MOV.U32 R252, RZ, RZ, R0 ;  /* 0x000000fffffc7224 */ /* 0x000fe400078e0000 */
[----:B------:R-:W-:Y:S01]  /*2e980*/  IMAD.MOV.U32 R165, RZ, RZ, R164 ;  /* 0x000000ffffa57224 */ /* 0x000fe200078e00a4 */
[----:B--2---:R0:W-:Y:S02]  /*2e990*/  STL [R1+0x814], R41 ;  /* 0x0008142901007387 */ /* 0x0041e40000100800 */
[----:B0-----:R-:W-:Y:S02]  /*2e9a0*/  IMAD.MOV.U32 R41, RZ, RZ, R40 ;  /* 0x000000ffff297224 */ /* 0x001fe400078e0028 */
.L_x_21175:
[----:B0-----:R-:W-:Y:S05]  /*2e9b0*/  BSYNC B1 ;  /* 0x0000000000017941 */ /* 0x001fea0003800000 */
.L_x_21173:
        /* <DEDUP_REMOVED lines=12> */
.L_x_21177:
[----:B0-----:R-:W2:Y:S01]  /*2ea80*/  LDL.LU R40, [R1+0x814] ;  /* 0x0008140001287983 */ /* 0x001ea20000300800 */
[----:B------:R-:W-:Y:S02]  /*2ea90*/  IMAD.MOV.U32 R0, RZ, RZ, R252 ;  /* 0x000000ffff007224 */ /* 0x000fe400078e00fc */
[----:B------:R-:W-:Y:S01]  /*2eaa0*/  IMAD.MOV.U32 R164, RZ, RZ, R171 ;  /* 0x000000ffffa47224 */ /* 0x000fe200078e00ab */
[----:B--2---:R0:W-:Y:S02]  /*2eab0*/  STL [R1+0x810], R40 ;  /* 0x0008102801007387 */ /* 0x0041e40000100800 */
[----:B0-----:R-:W-:Y:S02]  /*2eac0*/  IMAD.MOV.U32 R40, RZ, RZ, R47 ;  /* 0x000000ffff287224 */ /* 0x001fe400078e002f */
.L_x_21178:
[----:B0-----:R-:W-:Y:S05]  /*2ead0*/  BSYNC B1 ;  /* 0x0000000000017941 */ /* 0x001fea0003800000 */
.L_x_21176:
        /* <DEDUP_REMOVED lines=12> */
.L_x_21180:
[----:B0-----:R-:W2:Y:S01]  /*2eba0*/  LDL.LU R47, [R1+0x810] ;  /* 0x00081000012f7983 */ /* 0x001ea20000300800 */
[----:B------:R-:W-:Y:S02]  /*2ebb0*/  IMAD.MOV.U32 R252, RZ, RZ, R0 ;  /* 0x000000fffffc7224 */ /* 0x000fe400078e0000 */
[----:B------:R-:W-:Y:S01]  /*2ebc0*/  IMAD.MOV.U32 R171, RZ, RZ, R170 ;  /* 0x000000ffffab7224 */ /* 0x000fe200078e00aa */
[----:B--2---:R0:W-:Y:S02]  /*2ebd0*/  STL [R1+0x814], R47 ;  /* 0x0008142f01007387 */ /* 0x0041e40000100800 */
[----:B0-----:R-:W-:Y:S02]  /*2ebe0*/  IMAD.MOV.U32 R47, RZ, RZ, R46 ;  /* 0x000000ffff2f7224 */ /* 0x001fe400078e002e */
.L_x_21181:
[----:B0-----:R-:W-:Y:S05]  /*2ebf0*/  BSYNC B1 ;  /* 0x0000000000017941 */ /* 0x001fea0003800000 */
.L_x_21179:
        /* <DEDUP_REMOVED lines=12> */
.L_x_21183:
[----:B0-----:R-:W2:Y:S01]  /*2ecc0*/  LDL.LU R46, [R1+0x814] ;  /* 0x00081400012e7983 */ /* 0x001ea20000300800 */
[----:B------:R-:W-:Y:S02]  /*2ecd0*/  IMAD.MOV.U32 R0, RZ, RZ, R252 ;  /* 0x000000ffff007224 */ /* 0x000fe400078e00fc */
[----:B------:R-:W-:Y:S01]  /*2ece0*/  IMAD.MOV.U32 R170, RZ, RZ, R169 ;  /* 0x000000ffffaa7224 */ /* 0x000fe200078e00a9 */
[----:B--2---:R0:W-:Y:S02]  /*2ecf0*/  STL [R1+0x810], R46 ;  /* 0x0008102e01007387 */ /* 0x0041e40000100800 */
[----:B0-----:R-:W-:Y:S02]  /*2ed00*/  IMAD.MOV.U32 R46, RZ, RZ, R45 ;  /* 0x000000ffff2e7224 */ /* 0x001fe400078e002d */
.L_x_21184:
[----:B0-----:R-:W-:Y:S05]  /*2ed10*/  BSYNC B1 ;  /* 0x0000000000017941 */ /* 0x001fea0003800000 */
.L_x_21182:
        /* <DEDUP_REMOVED lines=12> */
.L_x_21186:
[----:B0-----:R-:W2:Y:S01]  /*2ede0*/  LDL.LU R45, [R1+0x810] ;  /* 0x00081000012d7983 */ /* 0x001ea20000300800 */
[----:B------:R-:W-:Y:S02]  /*2edf0*/  IMAD.MOV.U32 R252, RZ, RZ, R0 ;  /* 0x000000fffffc7224 */ /* 0x000fe400078e0000 */
[----:B------:R-:W-:Y:S01]  /*2ee00*/  IMAD.MOV.U32 R169, RZ, RZ, R168 ;  /* 0x000000ffffa97224 */ /* 0x000fe200078e00a8 */
[----:B--2---:R0:W-:Y:S02]  /*2ee10*/  STL [R1+0x814], R45 ;  /* 0x0008142d01007387 */ /* 0x0041e40000100800 */
[----:B0-----:R-:W-:Y:S02]  /*2ee20*/  IMAD.MOV.U32 R45, RZ, RZ, R44 ;  /* 0x000000ffff2d7224 */ /* 0x001fe400078e002c */
.L_x_21187:
[----:B0-----:R-:W-:Y:S05]  /*2ee30*/  BSYNC B1 ;  /* 0x0000000000017941 */ /* 0x001fea0003800000 */
.L_x_21185:
        /* <DEDUP_REMOVED lines=12> */
.L_x_21189:
[----:B0-----:R-:W2:Y:S01]  /*2ef00*/  LDL.LU R44, [R1+0x814] ;  /* 0x00081400012c7983 */ /* 0x001ea20000300800 */
[----:B------:R-:W-:Y:S02]  /*2ef10*/  IMAD.MOV.U32 R0, RZ, RZ, R252 ;  /* 0x000000ffff007224 */ /* 0x000fe400078e00fc */
[----:B------:R-:W-:Y:S01]  /*2ef20*/  IMAD.MOV.U32 R168, RZ, RZ, R175 ;  /* 0x000000ffffa87224 */ /* 0x000fe200078e00af */
[----:B--2---:R0:W-:Y:S02]  /*2ef30*/  STL [R1+0x810], R44 ;  /* 0x0008102c01007387 */ /* 0x0041e40000100800 */
[----:B0-----:R-:W-:Y:S02]  /*2ef40*/  IMAD.MOV.U32 R44, RZ, RZ, R51 ;  /* 0x000000ffff2c7224 */ /* 0x001fe400078e0033 */
.L_x_21190:
[----:B0-----:R-:W-:Y:S05]  /*2ef50*/  BSYNC B1 ;  /* 0x0000000000017941 */ /* 0x001fea0003800000 */
.L_x_21188:
        /* <DEDUP_REMOVED lines=12> */
.L_x_21192:
[----:B0-----:R-:W2:Y:S01]  /*2f020*/  LDL.LU R51, [R1+0x810] ;  /* 0x0008100001337983 */ /* 0x001ea20000300800 */
[----:B------:R-:W-:Y:S02]  /*2f030*/  IMAD.MOV.U32 R252, RZ, RZ, R0 ;  /* 0x000000fffffc7224 */ /* 0x000fe400078e0000 */
[----:B------:R-:W-:Y:S01]  /*2f040*/  IMAD.MOV.U32 R175, RZ, RZ, R174 ;  /* 0x000000ffffaf7224 */ /* 0x000fe200078e00ae */
[----:B--2---:R0:W-:Y:S02]  /*2f050*/  STL [R1+0x814], R51 ;  /* 0x0008143301007387 */ /* 0x0041e40000100800 */
[----:B0-----:R-:W-:Y:S02]  /*2f060*/  IMAD.MOV.U32 R51, RZ, RZ, R50 ;  /* 0x000000ffff337224 */ /* 0x001fe400078e0032 */
.L_x_21193:
[----:B0-----:R-:W-:Y:S05]  /*2f070*/  BSYNC B1 ;  /* 0x0000000000017941 */ /* 0x001fea0003800000 */
.L_x_21191:
        /* <DEDUP_REMOVED lines=12> */
.L_x_21195:
[----:B0-----:R-:W2:Y:S01]  /*2f140*/  LDL.LU R50, [R1+0x814] ;  /* 0x0008140001327983 */ /* 0x001ea20000300800 */
[----:B------:R-:W-:Y:S02]  /*2f150*/  IMAD.MOV.U32 R0, RZ, RZ, R252 ;  /* 0x000000ffff007224 */ /* 0x000fe400078e00fc */
[----:B------:R-:W-:Y:S01]  /*2f160*/  IMAD.MOV.U32 R174, RZ, RZ, R173 ;  /* 0x000000ffffae7224 */ /* 0x000fe200078e00ad */
[----:B--2---:R0:W-:Y:S02]  /*2f170*/  STL [R1+0x810], R50 ;  /* 0x0008103201007387 */ /* 0x0041e40000100800 */
[----:B0-----:R-:W-:Y:S02]  /*2f180*/  IMAD.MOV.U32 R50, RZ, RZ, R49 ;  /* 0x000000ffff327224 */ /* 0x001fe400078e0031 */
.L_x_21196:
[----:B0-----:R-:W-:Y:S05]  /*2f190*/  BSYNC B1 ;  /* 0x0000000000017941 */ /* 0x001fea0003800000 */
.L_x_21194:
        /* <DEDUP_REMOVED lines=12> */
.L_x_21198:
[----:B0-----:R-:W2:Y:S01]  /*2f260*/  LDL.LU R49, [R1+0x810] ;  /* 0x0008100001317983 */ /* 0x001ea20000300800 */
[----:B------:R-:W-:Y:S02]  /*2f270*/  IMAD.MOV.U32 R252, RZ, RZ, R0 ;  /* 0x000000fffffc7224 */ /* 0x000fe400078e0000 */
[----:B------:R-:W-:Y:S01]  /*2f280*/  IMAD.MOV.U32 R173, RZ, RZ, R172 ;  /* 0x000000ffffad7224 */ /* 0x000fe200078e00ac */
[----:B--2---:R0:W-:Y:S02]  /*2f290*/  STL [R1+0x814], R49 ;  /* 0x0008143101007387 */ /* 0x0041e40000100800 */
[----:B0-----:R-:W-:Y:S02]  /*2f2a0*/  IMAD.MOV.U32 R49, RZ, RZ, R48 ;  /* 0x000000ffff317224 */ /* 0x001fe400078e0030 */
.L_x_21199:
[----:B0-----:R-:W-:Y:S05]  /*2f2b0*/  BSYNC B1 ;  /* 0x0000000000017941 */ /* 0x001fea0003800000 */
.L_x_21197:
        /* <DEDUP_REMOVED lines=12> */
.L_x_21201:
[----:B0-----:R-:W2:Y:S01]  /*2f380*/  LDL.LU R48, [R1+0x814] ;  /* 0x0008140001307983 */ /* 0x001ea20000300800 */
[----:B------:R-:W-:Y:S02]  /*2f390*/  IMAD.MOV.U32 R0, RZ, RZ, R252 ;  /* 0x000000ffff007224 */ /* 0x000fe400078e00fc */
[----:B------:R-:W-:Y:S01]  /*2f3a0*/  IMAD.MOV.U32 R172, RZ, RZ, R179 ;  /* 0x000000ffffac7224 */ /* 0x000fe200078e00b3 */
[----:B--2---:R0:W-:Y:S02]  /*2f3b0*/  STL [R1+0x810], R48 ;  /* 0x0008103001007387 */ /* 0x0041e40000100800 */
[----:B0-----:R-:W-:Y:S02]  /*2f3c0*/  IMAD.MOV.U32 R48, RZ, RZ, R55 ;  /* 0x000000ffff307224 */ /* 0x001fe400078e0037 */
.L_x_21202:
[----:B0-----:R-:W-:Y:S05]  /*2f3d0*/  BSYNC B1 ;  /* 0x0000000000017941 */ /* 0x001fea0003800000 */
.L_x_21200:
        /* <DEDUP_REMOVED lines=12> */
.L_x_21204:
[----:B0-----:R-:W2:Y:S01]  /*2f4a0*/  LDL.LU R55, [R1+0x810] ;  /* 0x0008100001377983 */ /* 0x001ea20000300800 */
[----:B------:R-:W-:Y:S02]  /*2f4b0*/  IMAD.MOV.U32 R252, RZ, RZ, R0 ;  /* 0x000000fffffc7224 */ /* 0x000fe400078e0000 */
[----:B------:R-:W-:Y:S01]  /*2f4c0*/  IMAD.MOV.U32 R179, RZ, RZ, R178 ;  /* 0x000000ffffb37224 */ /* 0x000fe200078e00b2 */
[----:B--2---:R0:W-:Y:S02]  /*2f4d0*/  STL [R1+0x814], R55 ;  /* 0x0008143701007387 */ /* 0x0041e40000100800 */
[----:B0-----:R-:W-:Y:S02]  /*2f4e0*/  IMAD.MOV.U32 R55, RZ, RZ, R54 ;  /* 0x000000ffff377224 */ /* 0x001fe400078e0036 */
.L_x_21205:
[----:B0-----:R-:W-:Y:S05]  /*2f4f0*/  BSYNC B1 ;  /* 0x0000000000017941 */ /* 0x001fea0003800000 */
.L_x_21203:
        /* <DEDUP_REMOVED lines=12> */
.L_x_21207:
[----:B0-----:R-:W2:Y:S01]  /*2f5c0*/  LDL.LU R54, [R1+0x814] ;  /* 0x0008140001367983 */ /* 0x001ea20000300800 */
[----:B------:R-:W-:Y:S02]  /*2f5d0*/  IMAD.MOV.U32 R0, RZ, RZ, R252 ;  /* 0x000000ffff007224 */ /* 0x000fe400078e00fc */
[----:B------:R-:W-:Y:S01]  /*2f5e0*/  IMAD.MOV.U32 R178, RZ, RZ, R177 ;  /* 0x000000ffffb27224 */ /* 0x000fe200078e00b1 */
[----:B--2---:R0:W-:Y:S02]  /*2f5f0*/  STL [R1+0x810], R54 ;  /* 0x0008103601007387 */ /* 0x0041e40000100800 */
[----:B0-----:R-:W-:Y:S02]  /*2f600*/  IMAD.MOV.U32 R54, RZ, RZ, R53 ;  /* 0x000000ffff367224 */ /* 0x001fe400078e0035 */
.L_x_21208:
[----:B0-----:R-:W-:Y:S05]  /*2f610*/  BSYNC B1 ;  /* 0x0000000000017941 */ /* 0x001fea0003800000 */
.L_x_21206:
        /* <DEDUP_REMOVED lines=12> */
.L_x_21210:
[----:B0-----:R-:W2:Y:S01]  /*2f6e0*/  LDL.LU R53, [R1+0x810] ;  /* 0x0008100001357983 */ /* 0x001ea20000300800 */
[----:B------:R-:W-:Y:S02]  /*2f6f0*/  IMAD.MOV.U32 R252, RZ, RZ, R0 ;  /* 0x000000fffffc7224 */ /* 0x000fe400078e0000 */
[----:B------:R-:W-:Y:S01]  /*2f700*/  IMAD.MOV.U32 R177, RZ, RZ, R176 ;  /* 0x000000ffffb17224 */ /* 0x000fe200078e00b0 */
[----:B--2---:R0:W-:Y:S02]  /*2f710*/  STL [R1+0x814], R53 ;  /* 0x0008143501007387 */ /* 0x0041e40000100800 */
[----:B0-----:R-:W-:Y:S02]  /*2f720*/  IMAD.MOV.U32 R53, RZ, RZ, R52 ;  /* 0x000000ffff357224 */ /* 0x001fe400078e0034 */
.L_x_21211:
[----:B0-----:R-:W-:Y:S05]  /*2f730*/  BSYNC B1 ;  /* 0x0000000000017941 */ /* 0x001fea0003800000 */
.L_x_21209:
        /* <DEDUP_REMOVED lines=12> */
.L_x_21213:
[----:B0-----:R-:W2:Y:S01]  /*2f800*/  LDL.LU R52, [R1+0x814] ;  /* 0x0008140001347983 */ /* 0x001ea20000300800 */
[----:B------:R-:W-:Y:S02]  /*2f810*/  IMAD.MOV.U32 R0, RZ, RZ, R252 ;  /* 0x000000ffff007224 */ /* 0x000fe400078e00fc */
[----:B------:R-:W-:Y:S01]  /*2f820*/  IMAD.MOV.U32 R176, RZ, RZ, R183 ;  /* 0x000000ffffb07224 */ /* 0x000fe200078e00b7 */
[----:B--2---:R0:W-:Y:S02]  /*2f830*/  STL [R1+0x810], R52 ;  /* 0x0008103401007387 */ /* 0x0041e40000100800 */
[----:B0-----:R-:W-:Y:S02]  /*2f840*/  IMAD.MOV.U32 R52, RZ, RZ, R59 ;  /* 0x000000ffff347224 */ /* 0x001fe400078e003b */
.L_x_21214:
[----:B0-----:R-:W-:Y:S05]  /*2f850*/  BSYNC B1 ;  /* 0x0000000000017941 */ /* 0x001fea0003800000 */
.L_x_21212:
        /* <DEDUP_REMOVED lines=12> */
.L_x_21216:
[----:B0-----:R-:W2:Y:S01]  /*2f920*/  LDL.LU R59, [R1+0x810] ;  /* 0x00081000013b7983 */ /* 0x001ea20000300800 */
[----:B------:R-:W-:Y:S02]  /*2f930*/  IMAD.MOV.U32 R252, RZ, RZ, R0 ;  /* 0x000000fffffc7224 */ /* 0x000fe400078e0000 */
[----:B------:R-:W-:Y:S01]  /*2f940*/  IMAD.MOV.U32 R183, RZ, RZ, R182 ;  /* 0x000000ffffb77224 */ /* 0x000fe200078e00b6 */
[----:B--2---:R0:W-:Y:S02]  /*2f950*/  STL [R1+0x814], R59 ;  /* 0x0008143b01007387 */ /* 0x0041e40000100800 */
[----:B0-----:R-:W-:Y:S02]  /*2f960*/  IMAD.MOV.U32 R59, RZ, RZ, R58 ;  /* 0x000000ffff3b7224 */ /* 0x001fe400078e003a */
.L_x_21217:
[----:B0-----:R-:W-:Y:S05]  /*2f970*/  BSYNC B1 ;  /* 0x0000000000017941 */ /* 0x001fea0003800000 */
.L_x_21215:
        /* <DEDUP_REMOVED lines=12> */
.L_x_21219:
[----:B0-----:R-:W2:Y:S01]  /*2fa40*/  LDL.LU R58, [R1+0x814] ;  /* 0x00081400013a7983 */ /* 0x001ea20000300800 */
[----:B------:R-:W-:Y:S02]  /*2fa50*/  IMAD.MOV.U32 R0, RZ, RZ, R252 ;  /* 0x000000ffff007224 */ /* 0x000fe400078e00fc */
[----:B------:R-:W-:Y:S01]  /*2fa60*/  IMAD.MOV.U32 R182, RZ, RZ, R181 ;  /* 0x000000ffffb67224 */ /* 0x000fe200078e00b5 */
[----:B--2---:R0:W-:Y:S02]  /*2fa70*/  STL [R1+0x810], R58 ;  /* 0x0008103a01007387 */ /* 0x0041e40000100800 */
[----:B0-----:R-:W-:Y:S02]  /*2fa80*/  IMAD.MOV.U32 R58, RZ, RZ, R57 ;  /* 0x000000ffff3a7224 */ /* 0x001fe400078e0039 */
.L_x_21220:
[----:B0-----:R-:W-:Y:S05]  /*2fa90*/  BSYNC B1 ;  /* 0x0000000000017941 */ /* 0x001fea0003800000 */
.L_x_21218:
        /* <DEDUP_REMOVED lines=12> */
.L_x_21222:
[----:B0-----:R-:W2:Y:S01]  /*2fb60*/  LDL.LU R57, [R1+0x810] ;  /* 0x0008100001397983 */ /* 0x001ea20000300800 */
[----:B------:R-:W-:Y:S02]  /*2fb70*/  IMAD.MOV.U32 R252, RZ, RZ, R0 ;  /* 0x000000fffffc7224 */ /* 0x000fe400078e0000 */
[----:B------:R-:W-:Y:S01]  /*2fb80*/  IMAD.MOV.U32 R181, RZ, RZ, R180 ;  /* 0x000000ffffb57224 */ /* 0x000fe200078e00b4 */
[----:B--2---:R0:W-:Y:S02]  /*2fb90*/  STL [R1+0x814], R57 ;  /* 0x0008143901007387 */ /* 0x0041e40000100800 */
[----:B0-----:R-:W-:Y:S02]  /*2fba0*/  IMAD.MOV.U32 R57, RZ, RZ, R56 ;  /* 0x000000ffff397224 */ /* 0x001fe400078e0038 */
.L_x_21223:
[----:B0-----:R-:W-:Y:S05]  /*2fbb0*/  BSYNC B1 ;  /* 0x0000000000017941 */ /* 0x001fea0003800000 */
.L_x_21221:
        /* <DEDUP_REMOVED lines=12> */
.L_x_21225:
[----:B0-----:R-:W2:Y:S01]  /*2fc80*/  LDL.LU R56, [R1+0x814] ;  /* 0x0008140001387983 */ /* 0x001ea20000300800 */
[----:B------:R-:W-:Y:S02]  /*2fc90*/  IMAD.MOV.U32 R0, RZ, RZ, R252 ;  /* 0x000000ffff007224 */ /* 0x000fe400078e00fc */
[----:B------:R-:W-:Y:S01]  /*2fca0*/  IMAD.MOV.U32 R180, RZ, RZ, R187 ;  /* 0x000000ffffb47224 */ /* 0x000fe200078e00bb */
[----:B--2---:R0:W-:Y:S02]  /*2fcb0*/  STL [R1+0x810], R56 ;  /* 0x0008103801007387 */ /* 0x0041e40000100800 */
[----:B0-----:R-:W-:Y:S02]  /*2fcc0*/  IMAD.MOV.U32 R56, RZ, RZ, R63 ;  /* 0x000000ffff387224 */ /* 0x001fe400078e003f */
.L_x_21226:
[----:B0-----:R-:W-:Y:S05]  /*2fcd0*/  BSYNC B1 ;  /* 0x0000000000017941 */ /* 0x001fea0003800000 */
.L_x_21224:
        /* <DEDUP_REMOVED lines=12> */
.L_x_21228:
[----:B0-----:R-:W2:Y:S01]  /*2fda0*/  LDL.LU R63, [R1+0x810] ;  /* 0x00081000013f7983 */ /* 0x001ea20000300800 */
[----:B------:R-:W-:Y:S02]  /*2fdb0*/  IMAD.MOV.U32 R252, RZ, RZ, R0 ;  /* 0x000000fffffc7224 */ /* 0x000fe400078e0000 */
[----:B------:R-:W-:Y:S01]  /*2fdc0*/  IMAD.MOV.U32 R187, RZ, RZ, R186 ;  /* 0x000000ffffbb7224 */ /* 0x000fe200078e00ba */
[----:B--2---:R0:W-:Y:S02]  /*2fdd0*/  STL [R1+0x814], R63 ;  /* 0x0008143f01007387 */ /* 0x0041e40000100800 */
[----:B0-----:R-:W-:Y:S02]  /*2fde0*/  IMAD.MOV.U32 R63, RZ, RZ, R62 ;  /* 0x000000ffff3f7224 */ /* 0x001fe400078e003e */
.L_x_21229:
[----:B0-----:R-:W-:Y:S05]  /*2fdf0*/  BSYNC B1 ;  /* 0x0000000000017941 */ /* 0x001fea0003800000 */
.L_x_21227:
        /* <DEDUP_REMOVED lines=12> */
.L_x_21231:
[----:B0-----:R-:W2:Y:S01]  /*2fec0*/  LDL.LU R62, [R1+0x814] ;  /* 0x00081400013e7983 */ /* 0x001ea20000300800 */
[----:B------:R-:W-:Y:S02]  /*2fed0*/  IMAD.MOV.U32 R0, RZ, RZ, R252 ;  /* 0x000000ffff007224 */ /* 0x000fe400078e00fc */
[----:B------:R-:W-:Y:S01]  /*2fee0*/  IMAD.MOV.U32 R186, RZ, RZ, R185 ;  /* 0x000000ffffba7224 */ /* 0x000fe200078e00b9 */
[----:B--2---:R0:W-:Y:S02]  /*2fef0*/  STL [R1+0x810], R62 ;  /* 0x0008103e01007387 */ /* 0x0041e40000100800 */
[----:B0-----:R-:W-:Y:S02]  /*2ff00*/  IMAD.MOV.U32 R62, RZ, RZ, R61 ;  /* 0x000000ffff3e7224 */ /* 0x001fe400078e003d */
.L_x_21232:
[----:B0-----:R-:W-:Y:S05]  /*2ff10*/  BSYNC B1 ;  /* 0x0000000000017941 */ /* 0x001fea0003800000 */
.L_x_21230:
        /* <DEDUP_REMOVED lines=12> */
.L_x_21234:
[----:B0-----:R-:W2:Y:S01]  /*2ffe0*/  LDL.LU R61, [R1+0x810] ;  /* 0x00081000013d7983 */ /* 0x001ea20000300800 */
[----:B------:R-:W-:Y:S02]  /*2fff0*/  IMAD.MOV.U32 R252, RZ, RZ, R0 ;  /* 0x000000fffffc7224 */ /* 0x000fe400078e0000 */
[----:B------:R-:W-:Y:S01]  /*30000*/  IMAD.MOV.U32 R185, RZ, RZ, R184 ;  /* 0x000000ffffb97224 */ /* 0x000fe200078e00b8 */
[----:B--2---:R0:W-:Y:S02]  /*30010*/  STL [R1+0x814], R61 ;  /* 0x0008143d01007387 */ /* 0x0041e40000100800 */
[----:B0-----:R-:W-:Y:S02]  /*30020*/  IMAD.MOV.U32 R61, RZ, RZ, R60 ;  /* 0x000000ffff3d7224 */ /* 0x001fe400078e003c */
.L_x_21235:
[----:B0-----:R-:W-:Y:S05]  /*30030*/  BSYNC B1 ;  /* 0x0000000000017941 */ /* 0x001fea0003800000 */
.L_x_21233:
        /* <DEDUP_REMOVED lines=12> */
.L_x_21237:
[----:B0-----:R-:W2:Y:S01]  /*30100*/  LDL.LU R60, [R1+0x814] ;  /* 0x00081400013c7983 */ /* 0x001ea20000300800 */
[----:B------:R-:W-:Y:S02]  /*30110*/  IMAD.MOV.U32 R0, RZ, RZ, R252 ;  /* 0x000000ffff007224 */ /* 0x000fe400078e00fc */
[----:B------:R-:W-:Y:S01]  /*30120*/  IMAD.MOV.U32 R184, RZ, RZ, R191 ;  /* 0x000000ffffb87224 */ /* 0x000fe200078e00bf */
[----:B--2---:R0:W-:Y:S02]  /*30130*/  STL [R1+0x810], R60 ;  /* 0x0008103c01007387 */ /* 0x0041e40000100800 */
[----:B0-----:R-:W-:Y:S02]  /*30140*/  IMAD.MOV.U32 R60, RZ, RZ, R67 ;  /* 0x000000ffff3c7224 */ /* 0x001fe400078e0043 */
.L_x_21238:
[----:B0-----:R-:W-:Y:S05]  /*30150*/  BSYNC B1 ;  /* 0x0000000000017941 */ /* 0x001fea0003800000 */
.L_x_21236:
        /* <DEDUP_REMOVED lines=12> */
.L_x_21240:
[----:B0-----:R-:W2:Y:S01]  /*30220*/  LDL.LU R67, [R1+0x810] ;  /* 0x0008100001437983 */ /* 0x001ea20000300800 */
[----:B------:R-:W-:Y:S02]  /*30230*/  IMAD.MOV.U32 R252, RZ, RZ, R0 ;  /* 0x000000fffffc7224 */ /* 0x000fe400078e0000 */
[----:B------:R-:W-:Y:S01]  /*30240*/  IMAD.MOV.U32 R191, RZ, RZ, R190 ;  /* 0x000000ffffbf7224 */ /* 0x000fe200078e00be */
[----:B--2---:R0:W-:Y:S02]  /*30250*/  STL [R1+0x814], R67 ;  /* 0x0008144301007387 */ /* 0x0041e40000100800 */
[----:B0-----:R-:W-:Y:S02]  /*30260*/  IMAD.MOV.U32 R67, RZ, RZ, R66 ;  /* 0x000000ffff437224 */ /* 0x001fe400078e0042 */
.L_x_21241:
[----:B0-----:R-:W-:Y:S05]  /*30270*/  BSYNC B1 ;  /* 0x0000000000017941 */ /* 0x001fea0003800000 */
.L_x_21239:
        /* <DEDUP_REMOVED lines=12> */
.L_x_21243:
[----:B0-----:R-:W2:Y:S01]  /*30340*/  LDL.LU R66, [R1+0x814] ;  /* 0x0008140001427983 */ /* 0x001ea20000300800 */
[----:B------:R-:W-:Y:S02]  /*30350*/  IMAD.MOV.U32 R0, RZ, RZ, R252 ;  /* 0x000000ffff007224 */ /* 0x000fe400078e00fc */
[----:B------:R-:W-:Y:S01]  /*30360*/  IMAD.MOV.U32 R190, RZ, RZ, R189 ;  /* 0x000000ffffbe7224 */ /* 0x000fe200078e00bd */
[----:B--2---:R0:W-:Y:S02]  /*30370*/  STL [R1+0x810], R66 ;  /* 0x0008104201007387 */ /* 0x0041e40000100800 */
[----:B0-----:R-:W-:Y:S02]  /*30380*/  IMAD.MOV.U32 R66, RZ, RZ, R65 ;  /* 0x000000ffff427224 */ /* 0x001fe400078e0041 */
.L_x_21244:
[----:B0-----:R-:W-:Y:S05]  /*30390*/  BSYNC B1 ;  /* 0x0000000000017941 */ /* 0x001fea0003800000 */
.L_x_21242:
        /* <DEDUP_REMOVED lines=12> */
.L_x_21246:
[----:B0-----:R-:W2:Y:S01]  /*30460*/  LDL.LU R65, [R1+0x810] ;  /* 0x0008100001417983 */ /* 0x001ea20000300800 */
[----:B------:R-:W-:Y:S02]  /*30470*/  IMAD.MOV.U32 R252, RZ, RZ, R0 ;  /* 0x000000fffffc7224 */ /* 0x000fe400078e0000 */
[----:B------:R-:W-:Y:S01]  /*30480*/  IMAD.MOV.U32 R189, RZ, RZ, R188 ;  /* 0x000000ffffbd7224 */ /* 0x000fe200078e00bc */
[----:B--2---:R0:W-:Y:S02]  /*30490*/  STL [R1+0x814], R65 ;  /* 0x0008144101007387 */ /* 0x0041e40000100800 */
[----:B0-----:R-:W-:Y:S02]  /*304a0*/  IMAD.MOV.U32 R65, RZ, RZ, R64 ;  /* 0x000000ffff417224 */ /* 0x001fe400078e0040 */
.L_x_21247:
[----:B0-----:R-:W-:Y:S05]  /*304b0*/  BSYNC B1 ;  /* 0x0000000000017941 */ /* 0x001fea0003800000 */
.L_x_21245:
        /* <DEDUP_REMOVED lines=12> */
.L_x_21249:
[----:B0-----:R-:W2:Y:S01]  /*30580*/  LDL.LU R64, [R1+0x814] ;  /* 0x0008140001407983 */ /* 0x001ea20000300800 */
[----:B------:R-:W-:Y:S02]  /*30590*/  IMAD.MOV.U32 R0, RZ, RZ, R252 ;  /* 0x000000ffff007224 */ /* 0x000fe400078e00fc */
[----:B------:R-:W-:Y:S01]  /*305a0*/  IMAD.MOV.U32 R188, RZ, RZ, R195 ;  /* 0x000000ffffbc7224 */ /* 0x000fe200078e00c3 */
[----:B--2---:R0:W-:Y:S02]  /*305b0*/  STL [R1+0x810], R64 ;  /* 0x0008104001007387 */ /* 0x0041e40000100800 */
[----:B0-----:R-:W-:Y:S02]  /*305c0*/  IMAD.MOV.U32 R64, RZ, RZ, R71 ;  /* 0x000000ffff407224 */ /* 0x001fe400078e0047 */
.L_x_21250:
[----:B0-----:R-:W-:Y:S05]  /*305d0*/  BSYNC B1 ;  /* 0x0000000000017941 */ /* 0x001fea0003800000 */
.L_x_21248:
        /* <DEDUP_REMOVED lines=12> */
.L_x_21252:
[----:B0-----:R-:W2:Y:S01]  /*306a0*/  LDL.LU R71, [R1+0x810] ;  /* 0x0008100001477983 */ /* 0x001ea20000300800 */
[----:B------:R-:W-:Y:S02]  /*306b0*/  IMAD.MOV.U32 R252, RZ, RZ, R0 ;  /* 0x000000fffffc7224 */ /* 0x000fe400078e0000 */
[----:B------:R-:W-:Y:S01]  /*306c0*/  IMAD.MOV.U32 R195, RZ, RZ, R194 ;  /* 0x000000ffffc37224 */ /* 0x000fe200078e00c2 */
[----:B--2---:R0:W-:Y:S02]  /*306d0*/  STL [R1+0x814], R71 ;  /* 0x0008144701007387 */ /* 0x0041e40000100800 */
[----:B0-----:R-:W-:Y:S02]  /*306e0*/  IMAD.MOV.U32 R71, RZ, RZ, R70 ;  /* 0x000000ffff477224 */ /* 0x001fe400078e0046 */
.L_x_21253:
[----:B0-----:R-:W-:Y:S05]  /*306f0*/  BSYNC B1 ;  /* 0x0000000000017941 */ /* 0x001fea0003800000 */
.L_x_21251:
        /* <DEDUP_REMOVED lines=12> */
.L_x_21255:
[----:B0-----:R-:W2:Y:S01]  /*307c0*/  LDL.LU R70, [R1+0x814] ;  /* 0x0008140001467983 */ /* 0x001ea20000300800 */
[----:B------:R-:W-:Y:S02]  /*307d0*/  IMAD.MOV.U32 R0, RZ, RZ, R252 ;  /* 0x000000ffff007224 */ /* 0x000fe400078e00fc */
[----:B------:R-:W-:Y:S01]  /*307e0*/  IMAD.MOV.U32 R194, RZ, RZ, R193 ;  /* 0x000000ffffc27224 */ /* 0x000fe200078e00c1 */
[----:B--2---:R0:W-:Y:S02]  /*307f0*/  STL [R1+0x810], R70 ;  /* 0x0008104601007387 */ /* 0x0041e40000100800 */
[----:B0-----:R-:W-:Y:S02]  /*30800*/  IMAD.MOV.U32 R70, RZ, RZ, R69 ;  /* 0x000000ffff467224 */ /* 0x001fe400078e0045 */
.L_x_21256:
[----:B0-----:R-:W-:Y:S05]  /*30810*/  BSYNC B1 ;  /* 0x0000000000017941 */ /* 0x001fea0003800000 */
.L_x_21254:
        /* <DEDUP_REMOVED lines=12> */
.L_x_21258:
[----:B0-----:R-:W2:Y:S01]  /*308e0*/  LDL.LU R69, [R1+0x810] ;  /* 0x0008100001457983 */ /* 0x001ea20000300800 */
[----:B------:R-:W-:Y:S02]  /*308f0*/  IMAD.MOV.U32 R252, RZ, RZ, R0 ;  /* 0x000000fffffc7224 */ /* 0x000fe400078e0000 */
[----:B------:R-:W-:Y:S01]  /*30900*/  IMAD.MOV.U32 R193, RZ, RZ, R192 ;  /* 0x000000ffffc17224 */ /* 0x000fe200078e00c0 */
[----:B--2---:R0:W-:Y:S02]  /*30910*/  STL [R1+0x814], R69 ;  /* 0x0008144501007387 */ /* 0x0041e40000100800 */
[----:B0-----:R-:W-:Y:S02]  /*30920*/  IMAD.MOV.U32 R69, RZ, RZ, R68 ;  /* 0x000000ffff457224 */ /* 0x001fe400078e0044 */
.L_x_21259:
[----:B0-----:R-:W-:Y:S05]  /*30930*/  BSYNC B1 ;  /* 0x0000000000017941 */ /* 0x001fea0003800000 */
.L_x_21257:
        /* <DEDUP_REMOVED lines=12> */
.L_x_21261:
[----:B0-----:R-:W2:Y:S01]  /*30a00*/  LDL.LU R68, [R1+0x814] ;  /* 0x0008140001447983 */ /* 0x001ea20000300800 */
[----:B------:R-:W-:Y:S02]  /*30a10*/  IMAD.MOV.U32 R0, RZ, RZ, R252 ;  /* 0x000000ffff007224 */ /* 0x000fe400078e00fc */
[----:B------:R-:W-:Y:S01]  /*30a20*/  IMAD.MOV.U32 R192, RZ, RZ, R199 ;  /* 0x000000ffffc07224 */ /* 0x000fe200078e00c7 */
[----:B--2---:R0:W-:Y:S02]  /*30a30*/  STL [R1+0x810], R68 ;  /* 0x0008104401007387 */ /* 0x0041e40000100800 */
[----:B0-----:R-:W-:Y:S02]  /*30a40*/  IMAD.MOV.U32 R68, RZ, RZ, R75 ;  /* 0x000000ffff447224 */ /* 0x001fe400078e004b */
.L_x_21262:
[----:B0-----:R-:W-:Y:S05]  /*30a50*/  BSYNC B1 ;  /* 0x0000000000017941 */ /* 0x001fea0003800000 */
.L_x_21260:
        /* <DEDUP_REMOVED lines=12> */
.L_x_21264:
[----:B0-----:R-:W2:Y:S01]  /*30b20*/  LDL.LU R75, [R1+0x810] ;  /* 0x00081000014b7983 */ /* 0x001ea20000300800 */
[----:B------:R-:W-:Y:S02]  /*30b30*/  IMAD.MOV.U32 R252, RZ, RZ, R0 ;  /* 0x000000fffffc7224 */ /* 0x000fe400078e0000 */
[----:B------:R-:W-:Y:S01]  /*30b40*/  IMAD.MOV.U32 R199, RZ, RZ, R198 ;  /* 0x000000ffffc77224 */ /* 0x000fe200078e00c6 */
[----:B--2---:R0:W-:Y:S02]  /*30b50*/  STL [R1+0x814], R75 ;  /* 0x0008144b01007387 */ /* 0x0041e40000100800 */
[----:B0-----:R-:W-:Y:S02]  /*30b60*/  IMAD.MOV.U32 R75, RZ, RZ, R74 ;  /* 0x000000ffff4b7224 */ /* 0x001fe400078e004a */
.L_x_21265:
[----:B0-----:R-:W-:Y:S05]  /*30b70*/  BSYNC B1 ;  /* 0x0000000000017941 */ /* 0x001fea0003800000 */
.L_x_21263:
        /* <DEDUP_REMOVED lines=12> */
.L_x_21267:
[----:B0-----:R-:W2:Y:S01]  /*30c40*/  LDL.LU R74, [R1+0x814] ;  /* 0x00081400014a7983 */ /* 0x001ea20000300800 */
[----:B------:R-:W-:Y:S02]  /*30c50*/  IMAD.MOV.U32 R0, RZ, RZ, R252 ;  /* 0x000000ffff007224 */ /* 0x000fe400078e00fc */
[----:B------:R-:W-:Y:S01]  /*30c60*/  IMAD.MOV.U32 R198, RZ, RZ, R197 ;  /* 0x000000ffffc67224 */ /* 0x000fe200078e00c5 */
[----:B--2---:R0:W-:Y:S02]  /*30c70*/  STL [R1+0x810], R74 ;  /* 0x0008104a01007387 */ /* 0x0041e40000100800 */
[----:B0-----:R-:W-:Y:S02]  /*30c80*/  IMAD.MOV.U32 R74, RZ, RZ, R73 ;  /* 0x000000ffff4a7224 */ /* 0x001fe400078e0049 */
.L_x_21268:
[----:B0-----:R-:W-:Y:S05]  /*30c90*/  BSYNC B1 ;  /* 0x0000000000017941 */ /* 0x001fea0003800000 */
.L_x_21266:
        /* <DEDUP_REMOVED lines=12> */
.L_x_21270:
[----:B0-----:R-:W2:Y:S01]  /*30d60*/  LDL.LU R73, [R1+0x810] ;  /* 0x0008100001497983 */ /* 0x001ea20000300800 */
[----:B------:R-:W-:Y:S02]  /*30d70*/  IMAD.MOV.U32 R252, RZ, RZ, R0 ;  /* 0x000000fffffc7224 */ /* 0x000fe400078e0000 */
[----:B------:R-:W-:Y:S01]  /*30d80*/  IMAD.MOV.U32 R197, RZ, RZ, R196 ;  /* 0x000000ffffc57224 */ /* 0x000fe200078e00c4 */
[----:B--2---:R0:W-:Y:S02]  /*30d90*/  STL [R1+0x814], R73 ;  /* 0x0008144901007387 */ /* 0x0041e40000100800 */
[----:B0-----:R-:W-:Y:S02]  /*30da0*/  IMAD.MOV.U32 R73, RZ, RZ, R72 ;  /* 0x000000ffff497224 */ /* 0x001fe400078e0048 */
.L_x_21271:
[----:B0-----:R-:W-:Y:S05]  /*30db0*/  BSYNC B1 ;  /* 0x0000000000017941 */ /* 0x001fea0003800000 */
.L_x_21269:
        /* <DEDUP_REMOVED lines=12> */
.L_x_21273:
[----:B0-----:R-:W2:Y:S01]  /*30e80*/  LDL.LU R72, [R1+0x814] ;  /* 0x0008140001487983 */ /* 0x001ea20000300800 */
[----:B------:R-:W-:Y:S02]  /*30e90*/  IMAD.MOV.U32 R0, RZ, RZ, R252 ;  /* 0x000000ffff007224 */ /* 0x000fe400078e00fc */
[----:B------:R-:W-:Y:S01]  /*30ea0*/  IMAD.MOV.U32 R196, RZ, RZ, R203 ;  /* 0x000000ffffc47224 */ /* 0x000fe200078e00cb */
[----:B--2---:R0:W-:Y:S02]  /*30eb0*/  STL [R1+0x810], R72 ;  /* 0x0008104801007387 */ /* 0x0041e40000100800 */
[----:B0-----:R-:W-:Y:S02]  /*30ec0*/  IMAD.MOV.U32 R72, RZ, RZ, R79 ;  /* 0x000000ffff487224 */ /* 0x001fe400078e004f */
.L_x_21274:
[----:B0-----:R-:W-:Y:S05]  /*30ed0*/  BSYNC B1 ;  /* 0x0000000000017941 */ /* 0x001fea0003800000 */
.L_x_21272:
        /* <DEDUP_REMOVED lines=12> */
.L_x_21276:
[----:B0-----:R-:W2:Y:S01]  /*30fa0*/  LDL.LU R79, [R1+0x810] ;  /* 0x00081000014f7983 */ /* 0x001ea20000300800 */
[----:B------:R-:W-:Y:S02]  /*30fb0*/  IMAD.MOV.U32 R252, RZ, RZ, R0 ;  /* 0x000000fffffc7224 */ /* 0x000fe400078e0000 */
[----:B------:R-:W-:Y:S01]  /*30fc0*/  IMAD.MOV.U32 R203, RZ, RZ, R202 ;  /* 0x000000ffffcb7224 */ /* 0x000fe200078e00ca */
[----:B--2---:R0:W-:Y:S02]  /*30fd0*/  STL [R1+0x814], R79 ;  /* 0x0008144f01007387 */ /* 0x0041e40000100800 */
[----:B0-----:R-:W-:Y:S02]  /*30fe0*/  IMAD.MOV.U32 R79, RZ, RZ, R78 ;  /* 0x000000ffff4f7224 */ /* 0x001fe400078e004e */
.L_x_21277:
[----:B0-----:R-:W-:Y:S05]  /*30ff0*/  BSYNC B1 ;  /* 0x0000000000017941 */ /* 0x001fea0003800000 */
.L_x_21275:
        /* <DEDUP_REMOVED lines=12> */
.L_x_21279:
[----:B0-----:R-:W2:Y:S01]  /*310c0*/  LDL.LU R78, [R1+0x814] ;  /* 0x00081400014e7983 */ /* 0x001ea20000300800 */
[----:B------:R-:W-:Y:S02]  /*310d0*/  IMAD.MOV.U32 R0, RZ, RZ, R252 ;  /* 0x000000ffff007224 */ /* 0x000fe400078e00fc */
[----:B------:R-:W-:Y:S01]  /*310e0*/  IMAD.MOV.U32 R202, RZ, RZ, R201 ;  /* 0x000000ffffca7224 */ /* 0x000fe200078e00c9 */
[----:B--2---:R0:W-:Y:S02]  /*310f0*/  STL [R1+0x810], R78 ;  /* 0x0008104e01007387 */ /* 0x0041e40000100800 */
[----:B0-----:R-:W-:Y:S02]  /*31100*/  IMAD.MOV.U32 R78, RZ, RZ, R77 ;  /* 0x000000ffff4e7224 */ /* 0x001fe400078e004d */
.L_x_21280:
[----:B0-----:R-:W-:Y:S05]  /*31110*/  BSYNC B1 ;  /* 0x0000000000017941 */ /* 0x001fea0003800000 */
.L_x_21278:
        /* <DEDUP_REMOVED lines=12> */
.L_x_21282:
[----:B0-----:R-:W2:Y:S01]  /*311e0*/  LDL.LU R77, [R1+0x810] ;  /* 0x00081000014d7983 */ /* 0x001ea20000300800 */
[----:B------:R-:W-:Y:S02]  /*311f0*/  IMAD.MOV.U32 R252, RZ, RZ, R0 ;  /* 0x000000fffffc7224 */ /* 0x000fe400078e0000 */
[----:B------:R-:W-:Y:S01]  /*31200*/  IMAD.MOV.U32 R201, RZ, RZ, R200 ;  /* 0x000000ffffc97224 */ /* 0x000fe200078e00c8 */
[----:B--2---:R0:W-:Y:S02]  /*31210*/  STL [R1+0x814], R77 ;  /* 0x0008144d01007387 */ /* 0x0041e40000100800 */
[----:B0-----:R-:W-:Y:S02]  /*31220*/  IMAD.MOV.U32 R77, RZ, RZ, R76 ;  /* 0x000000ffff4d7224 */ /* 0x001fe400078e004c */
.L_x_21283:
[----:B0-----:R-:W-:Y:S05]  /*31230*/  BSYNC B1 ;  /* 0x0000000000017941 */ /* 0x001fea0003800000 */
.L_x_21281:
        /* <DEDUP_REMOVED lines=12> */
.L_x_21285:
[----:B0-----:R-:W2:Y:S01]  /*31300*/  LDL.LU R76, [R1+0x814] ;  /* 0x00081400014c7983 */ /* 0x001ea20000300800 */
[----:B------:R-:W-:Y:S02]  /*31310*/  IMAD.MOV.U32 R0, RZ, RZ, R252 ;  /* 0x000000ffff007224 */ /* 0x000fe400078e00fc */
[----:B------:R-:W-:Y:S01]  /*31320*/  IMAD.MOV.U32 R200, RZ, RZ, R207 ;  /* 0x000000ffffc87224 */ /* 0x000fe200078e00cf */
[----:B--2---:R0:W-:Y:S02]  /*31330*/  STL [R1+0x810], R76 ;  /* 0x0008104c01007387 */ /* 0x0041e40000100800 */
[----:B0-----:R-:W-:Y:S02]  /*31340*/  IMAD.MOV.U32 R76, RZ, RZ, R83 ;  /* 0x000000ffff4c7224 */ /* 0x001fe400078e0053 */
.L_x_21286:
[----:B0-----:R-:W-:Y:S05]  /*31350*/  BSYNC B1 ;  /* 0x0000000000017941 */ /* 0x001fea0003800000 */
.L_x_21284:
        /* <DEDUP_REMOVED lines=12> */
.L_x_21288:
[----:B0-----:R-:W2:Y:S01]  /*31420*/  LDL.LU R83, [R1+0x810] ;  /* 0x0008100001537983 */ /* 0x001ea20000300800 */
[----:B------:R-:W-:Y:S02]  /*31430*/  IMAD.MOV.U32 R252, RZ, RZ, R0 ;  /* 0x000000fffffc7224 */ /* 0x000fe400078e0000 */
[----:B------:R-:W-:Y:S01]  /*31440*/  IMAD.MOV.U32 R207, RZ, RZ, R206 ;  /* 0x000000ffffcf7224 */ /* 0x000fe200078e00ce */
[----:B--2---:R0:W-:Y:S02]  /*31450*/  STL [R1+0x814], R83 ;  /* 0x0008145301007387 */ /* 0x0041e40000100800 */
[----:B0-----:R-:W-:Y:S02]  /*31460*/  IMAD.MOV.U32 R83, RZ, RZ, R82 ;  /* 0x000000ffff537224 */ /* 0x001fe400078e0052 */
.L_x_21289:
[----:B0-----:R-:W-:Y:S05]  /*31470*/  BSYNC B1 ;  /* 0x0000000000017941 */ /* 0x001fea0003800000 */
.L_x_21287:
        /* <DEDUP_REMOVED lines=12> */
.L_x_21291:
[----:B0-----:R-:W2:Y:S01]  /*31540*/  LDL.LU R82, [R1+0x814] ;  /* 0x0008140001527983 */ /* 0x001ea20000300800 */
[----:B------:R-:W-:Y:S02]  /*31550*/  IMAD.MOV.U32 R0, RZ, RZ, R252 ;  /* 0x000000ffff007224 */ /* 0x000fe400078e00fc */
[----:B------:R-:W-:Y:S01]  /*31560*/  IMAD.MOV.U32 R206, RZ, RZ, R205 ;  /* 0x000000ffffce7224 */ /* 0x000fe200078e00cd */
[----:B--2---:R0:W-:Y:S02]  /*31570*/  STL [R1+0x810], R82 ;  /* 0x0008105201007387 */ /* 0x0041e40000100800 */
[----:B0-----:R-:W-:Y:S02]  /*31580*/  IMAD.MOV.U32 R82, RZ, RZ, R81 ;  /* 0x000000ffff527224 */ /* 0x001fe400078e0051 */
.L_x_21292:
[----:B0-----:R-:W-:Y:S05]  /*31590*/  BSYNC B1 ;  /* 0x0000000000017941 */ /* 0x001fea0003800000 */
.L_x_21290:
        /* <DEDUP_REMOVED lines=12> */
.L_x_21294:
[----:B0-----:R-:W2:Y:S01]  /*31660*/  LDL.LU R81, [R1+0x810] ;  /* 0x0008100001517983 */ /* 0x001ea20000300800 */
[----:B------:R-:W-:Y:S02]  /*31670*/  IMAD.MOV.U32 R252, RZ, RZ, R0 ;  /* 0x000000fffffc7224 */ /* 0x000fe400078e0000 */
[----:B------:R-:W-:Y:S01]  /*31680*/  IMAD.MOV.U32 R205, RZ, RZ, R204 ;  /* 0x000000ffffcd7224 */ /* 0x000fe200078e00cc */
[----:B--2---:R0:W-:Y:S02]  /*31690*/  STL [R1+0x814], R81 ;  /* 0x0008145101007387 */ /* 0x0041e40000100800 */
[----:B0-----:R-:W-:Y:S02]  /*316a0*/  IMAD.MOV.U32 R81, RZ, RZ, R80 ;  /* 0x000000ffff517224 */ /* 0x001fe400078e0050 */
.L_x_21295:
[----:B0-----:R-:W-:Y:S05]  /*316b0*/  BSYNC B1 ;  /* 0x0000000000017941 */ /* 0x001fea0003800000 */
.L_x_21293:
        /* <DEDUP_REMOVED lines=12> */
.L_x_21297:
[----:B0-----:R-:W2:Y:S01]  /*31780*/  LDL.LU R80, [R1+0x814] ;  /* 0x0008140001507983 */ /* 0x001ea20000300800 */
[----:B------:R-:W-:Y:S02]  /*31790*/  IMAD.MOV.U32 R0, RZ, RZ, R252 ;  /* 0x000000ffff007224 */ /* 0x000fe400078e00fc */
[----:B------:R-:W-:Y:S01]  /*317a0*/  IMAD.MOV.U32 R204, RZ, RZ, R211 ;  /* 0x000000ffffcc7224 */ /* 0x000fe200078e00d3 */
[----:B--2---:R0:W-:Y:S02]  /*317b0*/  STL [R1+0x810], R80 ;  /* 0x0008105001007387 */ /* 0x0041e40000100800 */
[----:B0-----:R-:W-:Y:S02]  /*317c0*/  IMAD.MOV.U32 R80, RZ, RZ, R87 ;  /* 0x000000ffff507224 */ /* 0x001fe400078e0057 */
.L_x_21298:
[----:B0-----:R-:W-:Y:S05]  /*317d0*/  BSYNC B1 ;  /* 0x0000000000017941 */ /* 0x001fea0003800000 */
.L_x_21296:
        /* <DEDUP_REMOVED lines=12> */
.L_x_21300:
[----:B0-----:R-:W2:Y:S01]  /*318a0*/  LDL.LU R87, [R1+0x810] ;  /* 0x0008100001577983 */ /* 0x001ea20000300800 */
[----:B------:R-:W-:Y:S02]  /*318b0*/  IMAD.MOV.U32 R252, RZ, RZ, R0 ;  /* 0x000000fffffc7224 */ /* 0x000fe400078e0000 */
[----:B------:R-:W-:Y:S01]  /*318c0*/  IMAD.MOV.U32 R211, RZ, RZ, R210 ;  /* 0x000000ffffd37224 */ /* 0x000fe200078e00d2 */
[----:B--2---:R0:W-:Y:S02]  /*318d0*/  STL [R1+0x814], R87 ;  /* 0x0008145701007387 */ /* 0x0041e40000100800 */
[----:B0-----:R-:W-:Y:S02]  /*318e0*/  IMAD.MOV.U32 R87, RZ, RZ, R86 ;  /* 0x000000ffff577224 */ /* 0x001fe400078e0056 */
.L_x_21301:
[----:B0-----:R-:W-:Y:S05]  /*318f0*/  BSYNC B1 ;  /* 0x0000000000017941 */ /* 0x001fea0003800000 */
.L_x_21299:
        /* <DEDUP_REMOVED lines=12> */
.L_x_21303:
[----:B0-----:R-:W2:Y:S01]  /*319c0*/  LDL.LU R86, [R1+0x814] ;  /* 0x0008140001567983 */ /* 0x001ea20000300800 */
[----:B------:R-:W-:Y:S02]  /*319d0*/  IMAD.MOV.U32 R0, RZ, RZ, R252 ;  /* 0x000000ffff007224 */ /* 0x000fe400078e00fc */
[----:B------:R-:W-:Y:S01]  /*319e0*/  IMAD.MOV.U32 R210, RZ, RZ, R209 ;  /* 0x000000ffffd27224 */ /* 0x000fe200078e00d1 */
[----:B--2---:R0:W-:Y:S02]  /*319f0*/  STL [R1+0x810], R86 ;  /* 0x0008105601007387 */ /* 0x0041e40000100800 */
[----:B0-----:R-:W-:Y:S02]  /*31a00*/  IMAD.MOV.U32 R86, RZ, RZ, R85 ;  /* 0x000000ffff567224 */ /* 0x001fe400078e0055 */
.L_x_21304:
[----:B0-----:R-:W-:Y:S05]  /*31a10*/  BSYNC B1 ;  /* 0x0000000000017941 */ /* 0x001fea0003800000 */
.L_x_21302:
        /* <DEDUP_REMOVED lines=12> */
.L_x_21306:
[----:B0-----:R-:W2:Y:S01]  /*31ae0*/  LDL.LU R85, [R1+0x810] ;  /* 0x0008100001557983 */ /* 0x001ea20000300800 */
[----:B------:R-:W-:Y:S02]  /*31af0*/  IMAD.MOV.U32 R252, RZ, RZ, R0 ;  /* 0x000000fffffc7224 */ /* 0x000fe400078e0000 */
[----:B------:R-:W-:Y:S01]  /*31b00*/  IMAD.MOV.U32 R209, RZ, RZ, R208 ;  /* 0x000000ffffd17224 */ /* 0x000fe200078e00d0 */
[----:B--2---:R0:W-:Y:S02]  /*31b10*/  STL [R1+0x814], R85 ;  /* 0x0008145501007387 */ /* 0x0041e40000100800 */
[----:B0-----:R-:W-:Y:S02]  /*31b20*/  IMAD.MOV.U32 R85, RZ, RZ, R84 ;  /* 0x000000ffff557224 */ /* 0x001fe400078e0054 */
.L_x_21307:
[----:B0-----:R-:W-:Y:S05]  /*31b30*/  BSYNC B1 ;  /* 0x0000000000017941 */ /* 0x001fea0003800000 */
.L_x_21305:
        /* <DEDUP_REMOVED lines=12> */
.L_x_21309:
[----:B0-----:R-:W2:Y:S01]  /*31c00*/  LDL.LU R84, [R1+0x814] ;  /* 0x0008140001547983 */ /* 0x001ea20000300800 */
[----:B------:R-:W-:Y:S02]  /*31c10*/  IMAD.MOV.U32 R0, RZ, RZ, R252 ;  /* 0x000000ffff007224 */ /* 0x000fe400078e00fc */
[----:B------:R-:W-:Y:S01]  /*31c20*/  IMAD.MOV.U32 R208, RZ, RZ, R215 ;  /* 0x000000ffffd07224 */ /* 0x000fe200078e00d7 */
[----:B--2---:R0:W-:Y:S02]  /*31c30*/  STL [R1+0x810], R84 ;  /* 0x0008105401007387 */ /* 0x0041e40000100800 */
[----:B0-----:R-:W-:Y:S02]  /*31c40*/  IMAD.MOV.U32 R84, RZ, RZ, R91 ;  /* 0x000000ffff547224 */ /* 0x001fe400078e005b */
.L_x_21310:
[----:B0-----:R-:W-:Y:S05]  /*31c50*/  BSYNC B1 ;  /* 0x0000000000017941 */ /* 0x001fea0003800000 */
.L_x_21308:
        /* <DEDUP_REMOVED lines=12> */
.L_x_21312:
[----:B0-----:R-:W2:Y:S01]  /*31d20*/  LDL.LU R91, [R1+0x810] ;  /* 0x00081000015b7983 */ /* 0x001ea20000300800 */
[----:B------:R-:W-:Y:S02]  /*31d30*/  IMAD.MOV.U32 R252, RZ, RZ, R0 ;  /* 0x000000fffffc7224 */ /* 0x000fe400078e0000 */
[----:B------:R-:W-:Y:S01]  /*31d40*/  IMAD.MOV.U32 R215, RZ, RZ, R214 ;  /* 0x000000ffffd77224 */ /* 0x000fe200078e00d6 */
[----:B--2---:R0:W-:Y:S02]  /*31d50*/  STL [R1+0x814], R91 ;  /* 0x0008145b01007387 */ /* 0x0041e40000100800 */
[----:B0-----:R-:W-:Y:S02]  /*31d60*/  IMAD.MOV.U32 R91, RZ, RZ, R90 ;  /* 0x000000ffff5b7224 */ /* 0x001fe400078e005a */
.L_x_21313:
[----:B0-----:R-:W-:Y:S05]  /*31d70*/  BSYNC B1 ;  /* 0x0000000000017941 */ /* 0x001fea0003800000 */
.L_x_21311:
        /* <DEDUP_REMOVED lines=12> */
.L_x_21315:
[----:B0-----:R-:W2:Y:S01]  /*31e40*/  LDL.LU R90, [R1+0x814] ;  /* 0x00081400015a7983 */ /* 0x001ea20000300800 */
[----:B------:R-:W-:Y:S02]  /*31e50*/  IMAD.MOV.U32 R0, RZ, RZ, R252 ;  /* 0x000000ffff007224 */ /* 0x000fe400078e00fc */
[----:B------:R-:W-:Y:S01]  /*31e60*/  IMAD.MOV.U32 R214, RZ, RZ, R213 ;  /* 0x000000ffffd67224 */ /* 0x000fe200078e00d5 */
[----:B--2---:R0:W-:Y:S02]  /*31e70*/  STL [R1+0x810], R90 ;  /* 0x0008105a01007387 */ /* 0x0041e40000100800 */
[----:B0-----:R-:W-:Y:S02]  /*31e80*/  IMAD.MOV.U32 R90, RZ, RZ, R89 ;  /* 0x000000ffff5a7224 */ /* 0x001fe400078e0059 */
.L_x_21316:
[----:B0-----:R-:W-:Y:S05]  /*31e90*/  BSYNC B1 ;  /* 0x0000000000017941 */ /* 0x001fea0003800000 */
.L_x_21314:
        /* <DEDUP_REMOVED lines=12> */
.L_x_21318:
[----:B0-----:R-:W2:Y:S01]  /*31f60*/  LDL.LU R89, [R1+0x810] ;  /* 0x0008100001597983 */ /* 0x001ea20000300800 */
[----:B------:R-:W-:Y:S02]  /*31f70*/  IMAD.MOV.U32 R252, RZ, RZ, R0 ;  /* 0x000000fffffc7224 */ /* 0x000fe400078e0000 */
[----:B------:R-:W-:Y:S01]  /*31f80*/  IMAD.MOV.U32 R213, RZ, RZ, R212 ;  /* 0x000000ffffd57224 */ /* 0x000fe200078e00d4 */
[----:B--2---:R0:W-:Y:S02]  /*31f90*/  STL [R1+0x814], R89 ;  /* 0x0008145901007387 */ /* 0x0041e40000100800 */
[----:B0-----:R-:W-:Y:S02]  /*31fa0*/  IMAD.MOV.U32 R89, RZ, RZ, R88 ;  /* 0x000000ffff597224 */ /* 0x001fe400078e0058 */
.L_x_21319:
[----:B0-----:R-:W-:Y:S05]  /*31fb0*/  BSYNC B1 ;  /* 0x0000000000017941 */ /* 0x001fea0003800000 */
.L_x_21317:
        /* <DEDUP_REMOVED lines=12> */
.L_x_21321:
[----:B0-----:R-:W2:Y:S01]  /*32080*/  LDL.LU R88, [R1+0x814] ;  /* 0x0008140001587983 */ /* 0x001ea20000300800 */
[----:B------:R-:W-:Y:S02]  /*32090*/  IMAD.MOV.U32 R0, RZ, RZ, R252 ;  /* 0x000000ffff007224 */ /* 0x000fe400078e00fc */
[----:B------:R-:W-:Y:S01]  /*320a0*/  IMAD.MOV.U32 R212, RZ, RZ, R219 ;  /* 0x000000ffffd47224 */ /* 0x000fe200078e00db */
[----:B--2---:R0:W-:Y:S02]  /*320b0*/  STL [R1+0x810], R88 ;  /* 0x0008105801007387 */ /* 0x0041e40000100800 */
[----:B0-----:R-:W-:Y:S02]  /*320c0*/  IMAD.MOV.U32 R88, RZ, RZ, R95 ;  /* 0x000000ffff587224 */ /* 0x001fe400078e005f */
.L_x_21322:
[----:B0-----:R-:W-:Y:S05]  /*320d0*/  BSYNC B1 ;  /* 0x0000000000017941 */ /* 0x001fea0003800000 */
.L_x_21320:
        /* <DEDUP_REMOVED lines=12> */
.L_x_21324:
[----:B0-----:R-:W2:Y:S01]  /*321a0*/  LDL.LU R95, [R1+0x810] ;  /* 0x00081000015f7983 */ /* 0x001ea20000300800 */
[----:B------:R-:W-:Y:S02]  /*321b0*/  IMAD.MOV.U32 R252, RZ, RZ, R0 ;  /* 0x000000fffffc7224 */ /* 0x000fe400078e0000 */
[----:B------:R-:W-:Y:S01]  /*321c0*/  IMAD.MOV.U32 R219, RZ, RZ, R218 ;  /* 0x000000ffffdb7224 */ /* 0x000fe200078e00da */
[----:B--2---:R0:W-:Y:S02]  /*321d0*/  STL [R1+0x814], R95 ;  /* 0x0008145f01007387 */ /* 0x0041e40000100800 */
[----:B0-----:R-:W-:Y:S02]  /*321e0*/  IMAD.MOV.U32 R95, RZ, RZ, R94 ;  /* 0x000000ffff5f7224 */ /* 0x001fe400078e005e */
.L_x_21325:
[----:B0-----:R-:W-:Y:S05]  /*321f0*/  BSYNC B1 ;  /* 0x0000000000017941 */ /* 0x001fea0003800000 */
.L_x_21323:
        /* <DEDUP_REMOVED lines=12> */
.L_x_21327:
[----:B0-----:R-:W2:Y:S01]  /*322c0*/  LDL.LU R94, [R1+0x814] ;  /* 0x00081400015e7983 */ /* 0x001ea20000300800 */
[----:B------:R-:W-:Y:S02]  /*322d0*/  IMAD.MOV.U32 R0, RZ, RZ, R252 ;  /* 0x000000ffff007224 */ /* 0x000fe400078e00fc */
[----:B------:R-:W-:Y:S01]  /*322e0*/  IMAD.MOV.U32 R218, RZ, RZ, R217 ;  /* 0x000000ffffda7224 */ /* 0x000fe200078e00d9 */
[----:B--2---:R0:W-:Y:S02]  /*322f0*/  STL [R1+0x810], R94 ;  /* 0x0008105e01007387 */ /* 0x0041e40000100800 */
[----:B0-----:R-:W-:Y:S02]  /*32300*/  IMAD.MOV.U32 R94, RZ, RZ, R93 ;  /* 0x000000ffff5e7224 */ /* 0x001fe400078e005d */
.L_x_21328:
[----:B0-----:R-:W-:Y:S05]  /*32310*/  BSYNC B1 ;  /* 0x0000000000017941 */ /* 0x001fea0003800000 */
.L_x_21326:
        /* <DEDUP_REMOVED lines=12> */
.L_x_21330:
[----:B0-----:R-:W2:Y:S01]  /*323e0*/  LDL.LU R93, [R1+0x810] ;  /* 0x00081000015d7983 */ /* 0x001ea20000300800 */
[----:B------:R-:W-:Y:S02]  /*323f0*/  IMAD.MOV.U32 R252, RZ, RZ, R0 ;  /* 0x000000fffffc7224 */ /* 0x000fe400078e0000 */
[----:B------:R-:W-:Y:S01]  /*32400*/  IMAD.MOV.U32 R217, RZ, RZ, R216 ;  /* 0x000000ffffd97224 */ /* 0x000fe200078e00d8 */
[----:B--2---:R0:W-:Y:S02]  /*32410*/  STL [R1+0x814], R93 ;  /* 0x0008145d01007387 */ /* 0x0041e40000100800 */
[----:B0-----:R-:W-:Y:S02]  /*32420*/  IMAD.MOV.U32 R93, RZ, RZ, R92 ;  /* 0x000000ffff5d7224 */ /* 0x001fe400078e005c */
.L_x_21331:
[----:B0-----:R-:W-:Y:S05]  /*32430*/  BSYNC B1 ;  /* 0x0000000000017941 */ /* 0x001fea0003800000 */
.L_x_21329:
        /* <DEDUP_REMOVED lines=12> */
.L_x_21333:
[----:B0-----:R-:W2:Y:S01]  /*32500*/  LDL.LU R92, [R1+0x814] ;  /* 0x00081400015c7983 */ /* 0x001ea20000300800 */
[----:B------:R-:W-:Y:S02]  /*32510*/  IMAD.MOV.U32 R0, RZ, RZ, R252 ;  /* 0x000000ffff007224 */ /* 0x000fe400078e00fc */
[----:B------:R-:W-:Y:S01]  /*32520*/  IMAD.MOV.U32 R216, RZ, RZ, R223 ;  /* 0x000000ffffd87224 */ /* 0x000fe200078e00df */
[----:B--2---:R0:W-:Y:S02]  /*32530*/  STL [R1+0x810], R92 ;  /* 0x0008105c01007387 */ /* 0x0041e40000100800 */
[----:B0-----:R-:W-:Y:S02]  /*32540*/  IMAD.MOV.U32 R92, RZ, RZ, R99 ;  /* 0x000000ffff5c7224 */ /* 0x001fe400078e0063 */
.L_x_21334:
[----:B0-----:R-:W-:Y:S05]  /*32550*/  BSYNC B1 ;  /* 0x0000000000017941 */ /* 0x001fea0003800000 */
.L_x_21332:
        /* <DEDUP_REMOVED lines=12> */
.L_x_21336:
[----:B0-----:R-:W2:Y:S01]  /*32620*/  LDL.LU R99, [R1+0x810] ;  /* 0x0008100001637983 */ /* 0x001ea20000300800 */
[----:B------:R-:W-:Y:S02]  /*32630*/  IMAD.MOV.U32 R252, RZ, RZ, R0 ;  /* 0x000000fffffc7224 */ /* 0x000fe400078e0000 */
[----:B------:R-:W-:Y:S01]  /*32640*/  IMAD.MOV.U32 R223, RZ, RZ, R222 ;  /* 0x000000ffffdf7224 */ /* 0x000fe200078e00de */
[----:B--2---:R0:W-:Y:S02]  /*32650*/  STL [R1+0x814], R99 ;  /* 0x0008146301007387 */ /* 0x0041e40000100800 */
[----:B0-----:R-:W-:Y:S02]  /*32660*/  IMAD.MOV.U32 R99, RZ, RZ, R98 ;  /* 0x000000ffff637224 */ /* 0x001fe400078e0062 */
.L_x_21337:
[----:B0-----:R-:W-:Y:S05]  /*32670*/  BSYNC B1 ;  /* 0x0000000000017941 */ /* 0x001fea0003800000 */
.L_x_21335:
        /* <DEDUP_REMOVED lines=12> */
.L_x_21339:
[----:B0-----:R-:W2:Y:S01]  /*32740*/  LDL.LU R98, [R1+0x814] ;  /* 0x0008140001627983 */ /* 0x001ea20000300800 */
[----:B------:R-:W-:Y:S02]  /*32750*/  IMAD.MOV.U32 R0, RZ, RZ, R252 ;  /* 0x000000ffff007224 */ /* 0x000fe400078e00fc */
[----:B------:R-:W-:Y:S01]  /*32760*/  IMAD.MOV.U32 R222, RZ, RZ, R221 ;  /* 0x000000ffffde7224 */ /* 0x000fe200078e00dd */
[----:B--2---:R0:W-:Y:S02]  /*32770*/  STL [R1+0x810], R98 ;  /* 0x0008106201007387 */ /* 0x0041e40000100800 */
[----:B0-----:R-:W-:Y:S02]  /*32780*/  IMAD.MOV.U32 R98, RZ, RZ, R97 ;  /* 0x000000ffff627224 */ /* 0x001fe400078e0061 */
.L_x_21340:
[----:B0-----:R-:W-:Y:S05]  /*32790*/  BSYNC B1 ;  /* 0x0000000000017941 */ /* 0x001fea0003800000 */
.L_x_21338:
        /* <DEDUP_REMOVED lines=12> */
.L_x_21342:
[----:B0-----:R-:W2:Y:S01]  /*32860*/  LDL.LU R97, [R1+0x810] ;  /* 0x0008100001617983 */ /* 0x001ea20000300800 */
[----:B------:R-:W-:Y:S02]  /*32870*/  IMAD.MOV.U32 R252, RZ, RZ, R0 ;  /* 0x000000fffffc7224 */ /* 0x000fe400078e0000 */
[----:B------:R-:W-:Y:S01]  /*32880*/  IMAD.MOV.U32 R221, RZ, RZ, R220 ;  /* 0x000000ffffdd7224 */ /* 0x000fe200078e00dc */
[----:B--2---:R0:W-:Y:S02]  /*32890*/  STL [R1+0x814], R97 ;  /* 0x0008146101007387 */ /* 0x0041e40000100800 */
[----:B0-----:R-:W-:Y:S02]  /*328a0*/  IMAD.MOV.U32 R97, RZ, RZ, R96 ;  /* 0x000000ffff617224 */ /* 0x001fe400078e0060 */
.L_x_21343:
[----:B0-----:R-:W-:Y:S05]  /*328b0*/  BSYNC B1 ;  /* 0x0000000000017941 */ /* 0x001fea0003800000 */
.L_x_21341:
        /* <DEDUP_REMOVED lines=12> */
.L_x_21345:
[----:B0-----:R-:W2:Y:S01]  /*32980*/  LDL.LU R96, [R1+0x814] ;  /* 0x0008140001607983 */ /* 0x001ea20000300800 */
[----:B------:R-:W-:Y:S02]  /*32990*/  IMAD.MOV.U32 R0, RZ, RZ, R252 ;  /* 0x000000ffff007224 */ /* 0x000fe400078e00fc */
[----:B------:R-:W-:Y:S01]  /*329a0*/  IMAD.MOV.U32 R220, RZ, RZ, R227 ;  /* 0x000000ffffdc7224 */ /* 0x000fe200078e00e3 */
[----:B--2---:R0:W-:Y:S02]  /*329b0*/  STL [R1+0x810], R96 ;  /* 0x0008106001007387 */ /* 0x0041e40000100800 */
[----:B0-----:R-:W-:Y:S02]  /*329c0*/  IMAD.MOV.U32 R96, RZ, RZ, R103 ;  /* 0x000000ffff607224 */ /* 0x001fe400078e0067 */
.L_x_21346:
[----:B0-----:R-:W-:Y:S05]  /*329d0*/  BSYNC B1 ;  /* 0x0000000000017941 */ /* 0x001fea0003800000 */
.L_x_21344:
        /* <DEDUP_REMOVED lines=12> */
.L_x_21348:
[----:B0-----:R-:W2:Y:S01]  /*32aa0*/  LDL.LU R103, [R1+0x810] ;  /* 0x0008100001677983 */ /* 0x001ea20000300800 */
[----:B------:R-:W-:Y:S02]  /*32ab0*/  IMAD.MOV.U32 R252, RZ, RZ, R0 ;  /* 0x000000fffffc7224 */ /* 0x000fe400078e0000 */
[----:B------:R-:W-:Y:S01]  /*32ac0*/  IMAD.MOV.U32 R227, RZ, RZ, R226 ;  /* 0x000000ffffe37224 */ /* 0x000fe200078e00e2 */
[----:B--2---:R0:W-:Y:S02]  /*32ad0*/  STL [R1+0x814], R103 ;  /* 0x0008146701007387 */ /* 0x0041e40000100800 */
[----:B0-----:R-:W-:Y:S02]  /*32ae0*/  IMAD.MOV.U32 R103, RZ, RZ, R102 ;  /* 0x000000ffff677224 */ /* 0x001fe400078e0066 */
.L_x_21349:
[----:B0-----:R-:W-:Y:S05]  /*32af0*/  BSYNC B1 ;  /* 0x0000000000017941 */ /* 0x001fea0003800000 */
.L_x_21347:
        /* <DEDUP_REMOVED lines=12> */
.L_x_21351:
[----:B0-----:R-:W2:Y:S01]  /*32bc0*/  LDL.LU R102, [R1+0x814] ;  /* 0x0008140001667983 */ /* 0x001ea20000300800 */
[----:B------:R-:W-:Y:S02]  /*32bd0*/  IMAD.MOV.U32 R0, RZ, RZ, R252 ;  /* 0x000000ffff007224 */ /* 0x000fe400078e00fc */
[----:B------:R-:W-:Y:S01]  /*32be0*/  IMAD.MOV.U32 R226, RZ, RZ, R225 ;  /* 0x000000ffffe27224 */ /* 0x000fe200078e00e1 */
[----:B--2---:R0:W-:Y:S02]  /*32bf0*/  STL [R1+0x810], R102 ;  /* 0x0008106601007387 */ /* 0x0041e40000100800 */
[----:B0-----:R-:W-:Y:S02]  /*32c00*/  IMAD.MOV.U32 R102, RZ, RZ, R101 ;  /* 0x000000ffff667224 */ /* 0x001fe400078e0065 */
.L_x_21352:
[----:B0-----:R-:W-:Y:S05]  /*32c10*/  BSYNC B1 ;  /* 0x0000000000017941 */ /* 0x001fea0003800000 */
.L_x_21350:
        /* <DEDUP_REMOVED lines=12> */
.L_x_21354:
[----:B0-----:R-:W2:Y:S01]  /*32ce0*/  LDL.LU R101, [R1+0x810] ;  /* 0x0008100001657983 */ /* 0x001ea20000300800 */
[----:B------:R-:W-:Y:S02]  /*32cf0*/  IMAD.MOV.U32 R252, RZ, RZ, R0 ;  /* 0x000000fffffc7224 */ /* 0x000fe400078e0000 */
[----:B------:R-:W-:Y:S01]  /*32d00*/  IMAD.MOV.U32 R225, RZ, RZ, R224 ;  /* 0x000000ffffe17224 */ /* 0x000fe200078e00e0 */
[----:B--2---:R0:W-:Y:S02]  /*32d10*/  STL [R1+0x814], R101 ;  /* 0x0008146501007387 */ /* 0x0041e40000100800 */
[----:B0-----:R-:W-:Y:S02]  /*32d20*/  IMAD.MOV.U32 R101, RZ, RZ, R100 ;  /* 0x000000ffff657224 */ /* 0x001fe400078e0064 */
.L_x_21355:
[----:B0-----:R-:W-:Y:S05]  /*32d30*/  BSYNC B1 ;  /* 0x0000000000017941 */ /* 0x001fea0003800000 */
.L_x_21353:
        /* <DEDUP_REMOVED lines=12> */
.L_x_21357:
[----:B0-----:R-:W2:Y:S01]  /*32e00*/  LDL.LU R100, [R1+0x814] ;  /* 0x0008140001647983 */ /* 0x001ea20000300800 */
[----:B------:R-:W-:Y:S02]  /*32e10*/  IMAD.MOV.U32 R0, RZ, RZ, R252 ;  /* 0x000000ffff007224 */ /* 0x000fe400078e00fc */
[----:B------:R-:W-:Y:S01]  /*32e20*/  IMAD.MOV.U32 R224, RZ, RZ, R231 ;  /* 0x000000ffffe07224 */ /* 0x000fe200078e00e7 */
[----:B--2---:R0:W-:Y:S02]  /*32e30*/  STL [R1+0x810], R100 ;  /* 0x0008106401007387 */ /* 0x0041e40000100800 */
[----:B0-----:R-:W-:Y:S02]  /*32e40*/  IMAD.MOV.U32 R100, RZ, RZ, R107 ;  /* 0x000000ffff647224 */ /* 0x001fe400078e006b */
.L_x_21358:
[----:B0-----:R-:W-:Y:S05]  /*32e50*/  BSYNC B1 ;  /* 0x0000000000017941 */ /* 0x001fea0003800000 */
.L_x_21356:
        /* <DEDUP_REMOVED lines=12> */
.L_x_21360:
[----:B0-----:R-:W2:Y:S01]  /*32f20*/  LDL.LU R107, [R1+0x810] ;  /* 0x00081000016b7983 */ /* 0x001ea20000300800 */
[----:B------:R-:W-:Y:S02]  /*32f30*/  IMAD.MOV.U32 R252, RZ, RZ, R0 ;  /* 0x000000fffffc7224 */ /* 0x000fe400078e0000 */
[----:B------:R-:W-:Y:S01]  /*32f40*/  IMAD.MOV.U32 R231, RZ, RZ, R230 ;  /* 0x000000ffffe77224 */ /* 0x000fe200078e00e6 */
[----:B--2---:R0:W-:Y:S02]  /*32f50*/  STL [R1+0x814], R107 ;  /* 0x0008146b01007387 */ /* 0x0041e40000100800 */
[----:B0-----:R-:W-:Y:S02]  /*32f60*/  IMAD.MOV.U32 R107, RZ, RZ, R106 ;  /* 0x000000ffff6b7224 */ /* 0x001fe400078e006a */
.L_x_21361:
[----:B0-----:R-:W-:Y:S05]  /*32f70*/  BSYNC B1 ;  /* 0x0000000000017941 */ /* 0x001fea0003800000 */
.L_x_21359:
        /* <DEDUP_REMOVED lines=12> */
.L_x_21363:
[----:B0-----:R-:W2:Y:S01]  /*33040*/  LDL.LU R106, [R1+0x814] ;  /* 0x00081400016a7983 */ /* 0x001ea20000300800 */
[----:B------:R-:W-:Y:S02]  /*33050*/  IMAD.MOV.U32 R0, RZ, RZ, R252 ;  /* 0x000000ffff007224 */ /* 0x000fe400078e00fc */
[----:B------:R-:W-:Y:S01]  /*33060*/  IMAD.MOV.U32 R230, RZ, RZ, R229 ;  /* 0x000000ffffe67224 */ /* 0x000fe200078e00e5 */
[----:B--2---:R0:W-:Y:S02]  /*33070*/  STL [R1+0x810], R106 ;  /* 0x0008106a01007387 */ /* 0x0041e40000100800 */
[----:B0-----:R-:W-:Y:S02]  /*33080*/  IMAD.MOV.U32 R106, RZ, RZ, R105 ;  /* 0x000000ffff6a7224 */ /* 0x001fe400078e0069 */
.L_x_21364:
[----:B0-----:R-:W-:Y:S05]  /*33090*/  BSYNC B1 ;  /* 0x0000000000017941 */ /* 0x001fea0003800000 */
.L_x_21362:
        /* <DEDUP_REMOVED lines=12> */
.L_x_21366:
[----:B0-----:R-:W2:Y:S01]  /*33160*/  LDL.LU R105, [R1+0x810] ;  /* 0x0008100001697983 */ /* 0x001ea20000300800 */
[----:B------:R-:W-:Y:S02]  /*33170*/  IMAD.MOV.U32 R252, RZ, RZ, R0 ;  /* 0x000000fffffc7224 */ /* 0x000fe400078e0000 */
[----:B------:R-:W-:Y:S01]  /*33180*/  IMAD.MOV.U32 R229, RZ, RZ, R228 ;  /* 0x000000ffffe57224 */ /* 0x000fe200078e00e4 */
[----:B--2---:R0:W-:Y:S02]  /*33190*/  STL [R1+0x814], R105 ;  /* 0x0008146901007387 */ /* 0x0041e40000100800 */
[----:B0-----:R-:W-:Y:S02]  /*331a0*/  IMAD.MOV.U32 R105, RZ, RZ, R104 ;  /* 0x000000ffff697224 */ /* 0x001fe400078e0068 */
.L_x_21367:
[----:B0-----:R-:W-:Y:S05]  /*331b0*/  BSYNC B1 ;  /* 0x0000000000017941 */ /* 0x001fea0003800000 */
.L_x_21365:
        /* <DEDUP_REMOVED lines=12> */
.L_x_21369:
[----:B0-----:R-:W2:Y:S01]  /*33280*/  LDL.LU R104, [R1+0x814] ;  /* 0x0008140001687983 */ /* 0x001ea20000300800 */
[----:B------:R-:W-:Y:S02]  /*33290*/  IMAD.MOV.U32 R0, RZ, RZ, R252 ;  /* 0x000000ffff007224 */ /* 0x000fe400078e00fc */
[----:B------:R-:W-:Y:S01]  /*332a0*/  IMAD.MOV.U32 R228, RZ, RZ, R235 ;  /* 0x000000ffffe47224 */ /* 0x000fe200078e00eb */
[----:B--2---:R0:W-:Y:S02]  /*332b0*/  STL [R1+0x810], R104 ;  /* 0x0008106801007387 */ /* 0x0041e40000100800 */
[----:B0-----:R-:W-:Y:S02]  /*332c0*/  IMAD.MOV.U32 R104, RZ, RZ, R111 ;  /* 0x000000ffff687224 */ /* 0x001fe400078e006f */
.L_x_21370:
[----:B0-----:R-:W-:Y:S05]  /*332d0*/  BSYNC B1 ;  /* 0x0000000000017941 */ /* 0x001fea0003800000 */
.L_x_21368:
        /* <DEDUP_REMOVED lines=12> */
.L_x_21372:
[----:B0-----:R-:W2:Y:S01]  /*333a0*/  LDL.LU R111, [R1+0x810] ;  /* 0x00081000016f7983 */ /* 0x001ea20000300800 */
[----:B------:R-:W-:Y:S02]  /*333b0*/  IMAD.MOV.U32 R252, RZ, RZ, R0 ;  /* 0x000000fffffc7224 */ /* 0x000fe400078e0000 */
[----:B------:R-:W-:Y:S01]  /*333c0*/  IMAD.MOV.U32 R235, RZ, RZ, R234 ;  /* 0x000000ffffeb7224 */ /* 0x000fe200078e00ea */
[----:B--2---:R0:W-:Y:S02]  /*333d0*/  STL [R1+0x814], R111 ;  /* 0x0008146f01007387 */ /* 0x0041e40000100800 */
[----:B0-----:R-:W-:Y:S02]  /*333e0*/  IMAD.MOV.U32 R111, RZ, RZ, R110 ;  /* 0x000000ffff6f7224 */ /* 0x001fe400078e006e */
.L_x_21373:
[----:B0-----:R-:W-:Y:S05]  /*333f0*/  BSYNC B1 ;  /* 0x0000000000017941 */ /* 0x001fea0003800000 */
.L_x_21371:
        /* <DEDUP_REMOVED lines=12> */
.L_x_21375:
[----:B0-----:R-:W2:Y:S01]  /*334c0*/  LDL.LU R110, [R1+0x814] ;  /* 0x00081400016e7983 */ /* 0x001ea20000300800 */
[----:B------:R-:W-:Y:S02]  /*334d0*/  IMAD.MOV.U32 R0, RZ, RZ, R252 ;  /* 0x000000ffff007224 */ /* 0x000fe400078e00fc */
[----:B------:R-:W-:Y:S01]  /*334e0*/  IMAD.MOV.U32 R234, RZ, RZ, R233 ;  /* 0x000000ffffea7224 */ /* 0x000fe200078e00e9 */
[----:B--2---:R0:W-:Y:S02]  /*334f0*/  STL [R1+0x810], R110 ;  /* 0x0008106e01007387 */ /* 0x0041e40000100800 */
[----:B0-----:R-:W-:Y:S02]  /*33500*/  IMAD.MOV.U32 R110, RZ, RZ, R109 ;  /* 0x000000ffff6e7224 */ /* 0x001fe400078e006d */
.L_x_21376:
[----:B0-----:R-:W-:Y:S05]  /*33510*/  BSYNC B1 ;  /* 0x0000000000017941 */ /* 0x001fea0003800000 */
.L_x_21374:
        /* <DEDUP_REMOVED lines=12> */
.L_x_21378:
[----:B0-----:R-:W2:Y:S01]  /*335e0*/  LDL.LU R109, [R1+0x810] ;  /* 0x00081000016d7983 */ /* 0x001ea20000300800 */
[----:B------:R-:W-:Y:S02]  /*335f0*/  IMAD.MOV.U32 R252, RZ, RZ, R0 ;  /* 0x000000fffffc7224 */ /* 0x000fe400078e0000 */
[----:B------:R-:W-:Y:S01]  /*33600*/  IMAD.MOV.U32 R233, RZ, RZ, R232 ;  /* 0x000000ffffe97224 */ /* 0x000fe200078e00e8 */
[----:B--2---:R0:W-:Y:S02]  /*33610*/  STL [R1+0x814], R109 ;  /* 0x0008146d01007387 */ /* 0x0041e40000100800 */
[----:B0-----:R-:W-:Y:S02]  /*33620*/  IMAD.MOV.U32 R109, RZ, RZ, R108 ;  /* 0x000000ffff6d7224 */ /* 0x001fe400078e006c */
.L_x_21379:
[----:B0-----:R-:W-:Y:S05]  /*33630*/  BSYNC B1 ;  /* 0x0000000000017941 */ /* 0x001fea0003800000 */
.L_x_21377:
        /* <DEDUP_REMOVED lines=12> */
.L_x_21381:
[----:B0-----:R-:W2:Y:S01]  /*33700*/  LDL.LU R108, [R1+0x814] ;  /* 0x00081400016c7983 */ /* 0x001ea20000300800 */
[----:B------:R-:W-:Y:S02]  /*33710*/  IMAD.MOV.U32 R0, RZ, RZ, R252 ;  /* 0x000000ffff007224 */ /* 0x000fe400078e00fc */
[----:B------:R-:W-:Y:S01]  /*33720*/  IMAD.MOV.U32 R232, RZ, RZ, R239 ;  /* 0x000000ffffe87224 */ /* 0x000fe200078e00ef */
[----:B--2---:R0:W-:Y:S02]  /*33730*/  STL [R1+0x810], R108 ;  /* 0x0008106c01007387 */ /* 0x0041e40000100800 */
[----:B0-----:R-:W-:Y:S02]  /*33740*/  IMAD.MOV.U32 R108, RZ, RZ, R115 ;  /* 0x000000ffff6c7224 */ /* 0x001fe400078e0073 */
.L_x_21382:
[----:B0-----:R-:W-:Y:S05]  /*33750*/  BSYNC B1 ;  /* 0x0000000000017941 */ /* 0x001fea0003800000 */
.L_x_21380:
        /* <DEDUP_REMOVED lines=12> */
.L_x_21384:
[----:B0-----:R-:W2:Y:S01]  /*33820*/  LDL.LU R115, [R1+0x810] ;  /* 0x0008100001737983 */ /* 0x001ea20000300800 */
[----:B------:R-:W-:Y:S02]  /*33830*/  IMAD.MOV.U32 R252, RZ, RZ, R0 ;  /* 0x000000fffffc7224 */ /* 0x000fe400078e0000 */
[----:B------:R-:W-:Y:S01]  /*33840*/  IMAD.MOV.U32 R239, RZ, RZ, R238 ;  /* 0x000000ffffef7224 */ /* 0x000fe200078e00ee */
[----:B--2---:R0:W-:Y:S02]  /*33850*/  STL [R1+0x814], R115 ;  /* 0x0008147301007387 */ /* 0x0041e40000100800 */
[----:B0-----:R-:W-:Y:S02]  /*33860*/  IMAD.MOV.U32 R115, RZ, RZ, R114 ;  /* 0x000000ffff737224 */ /* 0x001fe400078e0072 */
.L_x_21385:
[----:B0-----:R-:W-:Y:S05]  /*33870*/  BSYNC B1 ;  /* 0x0000000000017941 */ /* 0x001fea0003800000 */
.L_x_21383:
        /* <DEDUP_REMOVED lines=12> */
.L_x_21387:
[----:B0-----:R-:W2:Y:S01]  /*33940*/  LDL.LU R114, [R1+0x814] ;  /* 0x0008140001727983 */ /* 0x001ea20000300800 */
[----:B------:R-:W-:Y:S02]  /*33950*/  IMAD.MOV.U32 R0, RZ, RZ, R252 ;  /* 0x000000ffff007224 */ /* 0x000fe400078e00fc */
[----:B------:R-:W-:Y:S01]  /*33960*/  IMAD.MOV.U32 R238, RZ, RZ, R237 ;  /* 0x000000ffffee7224 */ /* 0x000fe200078e00ed */
[----:B--2---:R0:W-:Y:S02]  /*33970*/  STL [R1+0x810], R114 ;  /* 0x0008107201007387 */ /* 0x0041e40000100800 */
[----:B0-----:R-:W-:Y:S02]  /*33980*/  IMAD.MOV.U32 R114, RZ, RZ, R113 ;  /* 0x000000ffff727224 */ /* 0x001fe400078e0071 */
.L_x_21388:
[----:B0-----:R-:W-:Y:S05]  /*33990*/  BSYNC B1 ;  /* 0x0000000000017941 */ /* 0x001fea0003800000 */
.L_x_21386:
        /* <DEDUP_REMOVED lines=12> */
.L_x_21390:
[----:B0-----:R-:W2:Y:S01]  /*33a60*/  LDL.LU R113, [R1+0x810] ;  /* 0x0008100001717983 */ /* 0x001ea20000300800 */
[----:B------:R-:W-:Y:S02]  /*33a70*/  IMAD.MOV.U32 R252, RZ, RZ, R0 ;  /* 0x000000fffffc7224 */ /* 0x000fe400078e0000 */
[----:B------:R-:W-:Y:S01]  /*33a80*/  IMAD.MOV.U32 R237, RZ, RZ, R236 ;  /* 0x000000ffffed7224 */ /* 0x000fe200078e00ec */
[----:B--2---:R0:W-:Y:S02]  /*33a90*/  STL [R1+0x814], R113 ;  /* 0x0008147101007387 */ /* 0x0041e40000100800 */
[----:B0-----:R-:W-:Y:S02]  /*33aa0*/  IMAD.MOV.U32 R113, RZ, RZ, R112 ;  /* 0x000000ffff717224 */ /* 0x001fe400078e0070 */
.L_x_21391:
[----:B0-----:R-:W-:Y:S05]  /*33ab0*/  BSYNC B1 ;  /* 0x0000000000017941 */ /* 0x001fea0003800000 */
.L_x_21389:
        /* <DEDUP_REMOVED lines=12> */
.L_x_21393:
[----:B0-----:R-:W2:Y:S01]  /*33b80*/  LDL.LU R112, [R1+0x814] ;  /* 0x0008140001707983 */ /* 0x001ea20000300800 */
[----:B------:R-:W-:Y:S02]  /*33b90*/  IMAD.MOV.U32 R0, RZ, RZ, R252 ;  /* 0x000000ffff007224 */ /* 0x000fe400078e00fc */
[----:B------:R-:W-:Y:S01]  /*33ba0*/  IMAD.MOV.U32 R236, RZ, RZ, R243 ;  /* 0x000000ffffec7224 */ /* 0x000fe200078e00f3 */
[----:B--2---:R0:W-:Y:S02]  /*33bb0*/  STL [R1+0x810], R112 ;  /* 0x0008107001007387 */ /* 0x0041e40000100800 */
[----:B0-----:R-:W-:Y:S02]  /*33bc0*/  IMAD.MOV.U32 R112, RZ, RZ, R119 ;  /* 0x000000ffff707224 */ /* 0x001fe400078e0077 */
.L_x_21394:
[----:B0-----:R-:W-:Y:S05]  /*33bd0*/  BSYNC B1 ;  /* 0x0000000000017941 */ /* 0x001fea0003800000 */
.L_x_21392:
        /* <DEDUP_REMOVED lines=12> */
.L_x_21396:
[----:B0-----:R-:W2:Y:S01]  /*33ca0*/  LDL.LU R119, [R1+0x810] ;  /* 0x0008100001777983 */ /* 0x001ea20000300800 */
[----:B------:R-:W-:Y:S02]  /*33cb0*/  IMAD.MOV.U32 R252, RZ, RZ, R0 ;  /* 0x000000fffffc7224 */ /* 0x000fe400078e0000 */
[----:B------:R-:W-:Y:S01]  /*33cc0*/  IMAD.MOV.U32 R243, RZ, RZ, R242 ;  /* 0x000000fffff37224 */ /* 0x000fe200078e00f2 */
[----:B--2---:R0:W-:Y:S02]  /*33cd0*/  STL [R1+0x814], R119 ;  /* 0x0008147701007387 */ /* 0x0041e40000100800 */
[----:B0-----:R-:W-:Y:S02]  /*33ce0*/  IMAD.MOV.U32 R119, RZ, RZ, R118 ;  /* 0x000000ffff777224 */ /* 0x001fe400078e0076 */
.L_x_21397:
[----:B0-----:R-:W-:Y:S05]  /*33cf0*/  BSYNC B1 ;  /* 0x0000000000017941 */ /* 0x001fea0003800000 */
.L_x_21395:
        /* <DEDUP_REMOVED lines=12> */
.L_x_21399:
[----:B0-----:R-:W2:Y:S01]  /*33dc0*/  LDL.LU R118, [R1+0x814] ;  /* 0x0008140001767983 */ /* 0x001ea20000300800 */
[----:B------:R-:W-:Y:S02]  /*33dd0*/  IMAD.MOV.U32 R0, RZ, RZ, R252 ;  /* 0x000000ffff007224 */ /* 0x000fe400078e00fc */
[----:B------:R-:W-:Y:S01]  /*33de0*/  IMAD.MOV.U32 R242, RZ, RZ, R241 ;  /* 0x000000fffff27224 */ /* 0x000fe200078e00f1 */
[----:B--2---:R0:W-:Y:S02]  /*33df0*/  STL [R1+0x810], R118 ;  /* 0x0008107601007387 */ /* 0x0041e40000100800 */
[----:B0-----:R-:W-:Y:S02]  /*33e00*/  IMAD.MOV.U32 R118, RZ, RZ, R117 ;  /* 0x000000ffff767224 */ /* 0x001fe400078e0075 */
.L_x_21400:
[----:B0-----:R-:W-:Y:S05]  /*33e10*/  BSYNC B1 ;  /* 0x0000000000017941 */ /* 0x001fea0003800000 */
.L_x_21398:
        /* <DEDUP_REMOVED lines=12> */
.L_x_21402:
[----:B0-----:R-:W2:Y:S01]  /*33ee0*/  LDL.LU R117, [R1+0x810] ;  /* 0x0008100001757983 */ /* 0x001ea20000300800 */
[----:B------:R-:W-:Y:S02]  /*33ef0*/  IMAD.MOV.U32 R252, RZ, RZ, R0 ;  /* 0x000000fffffc7224 */ /* 0x000fe400078e0000 */
[----:B------:R-:W-:Y:S01]  /*33f00*/  IMAD.MOV.U32 R241, RZ, RZ, R240 ;  /* 0x000000fffff17224 */ /* 0x000fe200078e00f0 */
[----:B--2---:R0:W-:Y:S02]  /*33f10*/  STL [R1+0x814], R117 ;  /* 0x0008147501007387 */ /* 0x0041e40000100800 */
[----:B0-----:R-:W-:Y:S02]  /*33f20*/  IMAD.MOV.U32 R117, RZ, RZ, R116 ;  /* 0x000000ffff757224 */ /* 0x001fe400078e0074 */
.L_x_21403:
[----:B0-----:R-:W-:Y:S05]  /*33f30*/  BSYNC B1 ;  /* 0x0000000000017941 */ /* 0x001fea0003800000 */
.L_x_21401:
        /* <DEDUP_REMOVED lines=12> */
.L_x_21405:
[----:B0-----:R-:W2:Y:S01]  /*34000*/  LDL.LU R116, [R1+0x814] ;  /* 0x0008140001747983 */ /* 0x001ea20000300800 */
[----:B------:R-:W-:Y:S02]  /*34010*/  IMAD.MOV.U32 R0, RZ, RZ, R252 ;  /* 0x000000ffff007224 */ /* 0x000fe400078e00fc */
[----:B------:R-:W-:Y:S01]  /*34020*/  IMAD.MOV.U32 R240, RZ, RZ, R247 ;  /* 0x000000fffff07224 */ /* 0x000fe200078e00f7 */
[----:B--2---:R0:W-:Y:S02]  /*34030*/  STL [R1+0x810], R116 ;  /* 0x0008107401007387 */ /* 0x0041e40000100800 */
[----:B0-----:R-:W-:Y:S02]  /*34040*/  IMAD.MOV.U32 R116, RZ, RZ, R123 ;  /* 0x000000ffff747224 */ /* 0x001fe400078e007b */
.L_x_21406:
[----:B0-----:R-:W-:Y:S05]  /*34050*/  BSYNC B1 ;  /* 0x0000000000017941 */ /* 0x001fea0003800000 */
.L_x_21404:
        /* <DEDUP_REMOVED lines=12> */
.L_x_21408:
[----:B0-----:R-:W2:Y:S01]  /*34120*/  LDL.LU R123, [R1+0x810] ;  /* 0x00081000017b7983 */ /* 0x001ea20000300800 */
[----:B------:R-:W-:Y:S02]  /*34130*/  IMAD.MOV.U32 R252, RZ, RZ, R0 ;  /* 0x000000fffffc7224 */ /* 0x000fe400078e0000 */
[----:B------:R-:W-:Y:S01]  /*34140*/  IMAD.MOV.U32 R247, RZ, RZ, R246 ;  /* 0x000000fffff77224 */ /* 0x000fe200078e00f6 */
[----:B--2---:R0:W-:Y:S02]  /*34150*/  STL [R1+0x814], R123 ;  /* 0x0008147b01007387 */ /* 0x0041e40000100800 */
[----:B0-----:R-:W-:Y:S02]  /*34160*/  IMAD.MOV.U32 R123, RZ, RZ, R122 ;  /* 0x000000ffff7b7224 */ /* 0x001fe400078e007a */
.L_x_21409:
[----:B0-----:R-:W-:Y:S05]  /*34170*/  BSYNC B1 ;  /* 0x0000000000017941 */ /* 0x001fea0003800000 */
.L_x_21407:
        /* <DEDUP_REMOVED lines=12> */
.L_x_21411:
[----:B0-----:R-:W2:Y:S01]  /*34240*/  LDL.LU R122, [R1+0x814] ;  /* 0x00081400017a7983 */ /* 0x001ea20000300800 */
[----:B------:R-:W-:Y:S02]  /*34250*/  IMAD.MOV.U32 R0, RZ, RZ, R252 ;  /* 0x000000ffff007224 */ /* 0x000fe400078e00fc */
[----:B------:R-:W-:Y:S01]  /*34260*/  IMAD.MOV.U32 R246, RZ, RZ, R245 ;  /* 0x000000fffff67224 */ /* 0x000fe200078e00f5 */
[----:B--2---:R0:W-:Y:S02]  /*34270*/  STL [R1+0x810], R122 ;  /* 0x0008107a01007387 */ /* 0x0041e40000100800 */
[----:B0-----:R-:W-:Y:S02]  /*34280*/  IMAD.MOV.U32 R122, RZ, RZ, R121 ;  /* 0x000000ffff7a7224 */ /* 0x001fe400078e0079 */
.L_x_21412:
[----:B0-----:R-:W-:Y:S05]  /*34290*/  BSYNC B1 ;  /* 0x0000000000017941 */ /* 0x001fea0003800000 */
.L_x_21410:
        /* <DEDUP_REMOVED lines=12> */
.L_x_21414:
[----:B0-----:R-:W2:Y:S01]  /*34360*/  LDL.LU R121, [R1+0x810] ;  /* 0x0008100001797983 */ /* 0x001ea20000300800 */
[----:B------:R-:W-:Y:S02]  /*34370*/  IMAD.MOV.U32 R252, RZ, RZ, R0 ;  /* 0x000000fffffc7224 */ /* 0x000fe400078e0000 */
[----:B------:R-:W-:Y:S01]  /*34380*/  IMAD.MOV.U32 R245, RZ, RZ, R244 ;  /* 0x000000fffff57224 */ /* 0x000fe200078e00f4 */
[----:B--2---:R0:W-:Y:S02]  /*34390*/  STL [R1+0x814], R121 ;  /* 0x0008147901007387 */ /* 0x0041e40000100800 */
[----:B0-----:R-:W-:Y:S02]  /*343a0*/  IMAD.MOV.U32 R121, RZ, RZ, R120 ;  /* 0x000000ffff797224 */ /* 0x001fe400078e0078 */
.L_x_21415:
[----:B0-----:R-:W-:Y:S05]  /*343b0*/  BSYNC B1 ;  /* 0x0000000000017941 */ /* 0x001fea0003800000 */
.L_x_21413:
        /* <DEDUP_REMOVED lines=12> */
.L_x_21417:
[----:B0-----:R-:W2:Y:S01]  /*34480*/  LDL.LU R120, [R1+0x814] ;  /* 0x0008140001787983 */ /* 0x001ea20000300800 */
[----:B------:R-:W-:Y:S02]  /*34490*/  IMAD.MOV.U32 R0, RZ, RZ, R252 ;  /* 0x000000ffff007224 */ /* 0x000fe400078e00fc */
[----:B------:R-:W-:Y:S01]  /*344a0*/  IMAD.MOV.U32 R244, RZ, RZ, R251 ;  /* 0x000000fffff47224 */ /* 0x000fe200078e00fb */
[----:B--2---:R0:W-:Y:S02]  /*344b0*/  STL [R1+0x810], R120 ;  /* 0x0008107801007387 */ /* 0x0041e40000100800 */
[----:B0-----:R-:W-:Y:S02]  /*344c0*/  IMAD.MOV.U32 R120, RZ, RZ, R127 ;  /* 0x000000ffff787224 */ /* 0x001fe400078e007f */
.L_x_21418:
[----:B0-----:R-:W-:Y:S05]  /*344d0*/  BSYNC B1 ;  /* 0x0000000000017941 */ /* 0x001fea0003800000 */
.L_x_21416:
        /* <DEDUP_REMOVED lines=12> */
.L_x_21420:
[----:B0-----:R-:W2:Y:S01]  /*345a0*/  LDL.LU R127, [R1+0x810] ;  /* 0x00081000017f7983 */ /* 0x001ea20000300800 */
[----:B------:R-:W-:Y:S02]  /*345b0*/  IMAD.MOV.U32 R252, RZ, RZ, R0 ;  /* 0x000000fffffc7224 */ /* 0x000fe400078e0000 */
[----:B------:R-:W-:Y:S01]  /*345c0*/  IMAD.MOV.U32 R251, RZ, RZ, R250 ;  /* 0x000000fffffb7224 */ /* 0x000fe200078e00fa */
[----:B--2---:R0:W-:Y:S02]  /*345d0*/  STL [R1+0x818], R127 ;  /* 0x0008187f01007387 */ /* 0x0041e40000100800 */
[----:B0-----:R-:W-:Y:S02]  /*345e0*/  IMAD.MOV.U32 R127, RZ, RZ, R126 ;  /* 0x000000ffff7f7224 */ /* 0x001fe400078e007e */
.L_x_21421:
[----:B0-----:R-:W-:Y:S05]  /*345f0*/  BSYNC B1 ;  /* 0x0000000000017941 */ /* 0x001fea0003800000 */
.L_x_21419:
        /* <DEDUP_REMOVED lines=12> */
.L_x_21423:
[----:B0-----:R-:W2:Y:S01]  /*346c0*/  LDL.LU R126, [R1+0x818] ;  /* 0x00081800017e7983 */ /* 0x001ea20000300800 */
[----:B------:R-:W-:Y:S02]  /*346d0*/  IMAD.MOV.U32 R0, RZ, RZ, R252 ;  /* 0x000000ffff007224 */ /* 0x000fe400078e00fc */
[----:B------:R-:W-:Y:S01]  /*346e0*/  IMAD.MOV.U32 R250, RZ, RZ, R249 ;  /* 0x000000fffffa7224 */ /* 0x000fe200078e00f9 */
[----:B--2---:R0:W-:Y:S02]  /*346f0*/  STL [R1+0x814], R126 ;  /* 0x0008147e01007387 */ /* 0x0041e40000100800 */
[----:B0-----:R-:W-:Y:S02]  /*34700*/  IMAD.MOV.U32 R126, RZ, RZ, R125 ;  /* 0x000000ffff7e7224 */ /* 0x001fe400078e007d */
.L_x_21424:
[----:B0-----:R-:W-:Y:S05]  /*34710*/  BSYNC B1 ;  /* 0x0000000000017941 */ /* 0x001fea0003800000 */
.L_x_21422:
        /* <DEDUP_REMOVED lines=12> */
.L_x_21426:
[----:B0-----:R-:W-:Y:S01]  /*347e0*/  STL [R1+0x810], R0 ;  /* 0x0008100001007387 */ /* 0x001fe20000100800 */
[----:B-----5:R-:W-:Y:S02]  /*347f0*/  IMAD.MOV.U32 R125, RZ, RZ, R252 ;  /* 0x000000ffff7d7224 */ /* 0x020fe400078e00fc */
[----:B------:R-:W-:-:S03]  /*34800*/  IMAD.MOV.U32 R249, RZ, RZ, R248 ;  /* 0x000000fffff97224 */ /* 0x000fc600078e00f8 */
[----:B------:R0:W-:Y:S02]  /*34810*/  STL [R1+0x818], R125 ;  /* 0x0008187d01007387 */ /* 0x0001e40000100800 */
[----:B0-----:R-:W-:Y:S02]  /*34820*/  IMAD.MOV.U32 R125, RZ, RZ, R124 ;  /* 0x000000ffff7d7224 */ /* 0x001fe400078e007c */
.L_x_21427:
[----:B0-----:R-:W-:Y:S05]  /*34830*/  BSYNC B1 ;  /* 0x0000000000017941 */ /* 0x001fea0003800000 */
.L_x_21425:
        /* <DEDUP_REMOVED lines=12> */
.L_x_21429:
[----:B0-----:R-:W2:Y:S04]  /*34900*/  LDL.LU R124, [R1+0x818] ;  /* 0x00081800017c7983 */ /* 0x001ea80000300800 */
[----:B------:R0:W5:Y:S01]  /*34910*/  LDL.LU R252, [R1+0x810] ;  /* 0x0008100001fc7983 */ /* 0x0001620000300800 */
[----:B------:R-:W-:-:S03]  /*34920*/  MOV R248, R3 ;  /* 0x0000000300f87202 */ /* 0x000fc60000000f00 */
[----:B--2---:R2:W-:Y:S02]  /*34930*/  STL [R1+0x814], R124 ;  /* 0x0008147c01007387 */ /* 0x0045e40000100800 */
[----:B--2---:R-:W-:Y:S02]  /*34940*/  IMAD.MOV.U32 R124, RZ, RZ, R0 ;  /* 0x000000ffff7c7224 */ /* 0x004fe400078e0000 */
.L_x_21430:
[----:B0-----:R-:W-:Y:S05]  /*34950*/  BSYNC B1 ;  /* 0x0000000000017941 */ /* 0x001fea0003800000 */
.L_x_21428:
        /* <DEDUP_REMOVED lines=11> */
.L_x_21432:
[----:B0-----:R-:W2:Y:S01]  /*34a10*/  LDL.LU R3, [R1+0x814] ;  /* 0x0008140001037983 */ /* 0x001ea20000300800 */
[----:B------:R-:W-:-:S03]  /*34a20*/  IMAD.MOV.U32 R0, RZ, RZ, R252 ;  /* 0x000000ffff007224 */ /* 0x000fc600078e00fc */
[----:B--2---:R0:W-:Y:S02]  /*34a30*/  STL [R1+0x810], R3 ;  /* 0x0008100301007387 */ /* 0x0041e40000100800 */
[----:B0-----:R-:W-:Y:S02]  /*34a40*/  IMAD.MOV.U32 R3, RZ, RZ, R2 ;  /* 0x000000ffff037224 */ /* 0x001fe400078e0002 */
[----:B------:R-:W2:Y:S04]  /*34a50*/  LDL.LU R2, [R1+0x808] ;  /* 0x0008080001027983 */ /* 0x000ea80000300800 */
[----:B--2---:R0:W-:Y:S02]  /*34a60*/  STL [R1+0x80c], R2 ;  /* 0x00080c0201007387 */ /* 0x0041e40000100800 */
.L_x_21433:
[----:B0-----:R-:W-:Y:S05]  /*34a70*/  BSYNC B1 ;  /* 0x0000000000017941 */ /* 0x001fea0003800000 */
.L_x_21431:
        /* <DEDUP_REMOVED lines=15> */
.L_x_21435:
        /* <DEDUP_REMOVED lines=10> */
.L_x_21436:
[----:B----4-:R-:W-:Y:S05]  /*34c10*/  BSYNC B1 ;  /* 0x0000000000017941 */ /* 0x010fea0003800000 */
.L_x_21434:
[----:B------:R-:W-:Y:S01]  /*34c20*/  @!P1 CALL.REL.NOINC `(.L_x_21437) ;  /* 0x0000001000009944 */ /* 0x000fe20003c00000 */
[----:B------:R-:W-:Y:S05]  /*34c30*/  BRA `(.L_x_21438) ;  /* 0xffff6f1000007947 */ /* 0x000fea000383ffff */
.L_x_21437:
[----:B------:R-:W2:Y:S04]  /*34c40*/  LDL.LU R0, [R1+0x814] ;  /* 0x0008140001007983 */ /* 0x000ea80000300800 */
[----:B------:R3:W-:Y:S04]  /*34c50*/  STL [R1+0x804], R252 ;  /* 0x000804fc01007387 */ /* 0x0007e80000100800 */
[----:B--2---:R3:W-:Y:S02]  /*34c60*/  STL [R1+0x820], R0 ;  /* 0x0008200001007387 */ /* 0x0047e40000100800 */
.L_x_21055:
[----:B0-----:R-:W-:Y:S05]  /*34c70*/  BSYNC B0 ;  /* 0x0000000000007941 */ /* 0x001fea0003800000 */
.L_x_21054:
        /* <DEDUP_REMOVED lines=401> */
.L_x_21823:
        /* <DEDUP_REMOVED lines=35> */
.L_x_21442:
[----:B0-----:R-:W3:Y:S04]  /*367c0*/  LDL.LU R252, [R1+0x800] ;  /* 0x0008000001fc7983 */ /* 0x001ee80000300800 */
[----:B--2---:R0:W5:Y:S04]  /*367d0*/  LDL.LU R0, [R1+0x81c] ;  /* 0x00081c0001007983 */ /* 0x0041680000300800 */
[----:B------:R0:W-:Y:S04]  /*367e0*/  STL [R1+0x81c], R7 ;  /* 0x00081c0701007387 */ /* 0x0001e80000100800 */
[----:B------:R0:W-:Y:S04]  /*367f0*/  STL [R1+0x800], R131 ;  /* 0x0008008301007387 */ /* 0x0001e80000100800 */
[----:B---3--:R0:W-:Y:S02]  /*36800*/  STL [R1+0x810], R252 ;  /* 0x000810fc01007387 */ /* 0x0081e40000100800 */
.L_x_21443:
[----:B0-----:R-:W-:Y:S05]  /*36810*/  BSYNC B1 ;  /* 0x0000000000017941 */ /* 0x001fea0003800000 */
.L_x_21441:
        /* <DEDUP_REMOVED lines=12> */
.L_x_21445:
[----:B0-----:R-:W2:Y:S01]  /*368e0*/  LDL.LU R7, [R1+0x810] ;  /* 0x0008100001077983 */ /* 0x001ea20000300800 */
[----:B------:R-:W-:Y:S01]  /*368f0*/  IMAD.MOV.U32 R252, RZ, RZ, R0 ;  /* 0x000000fffffc7224 */ /* 0x000fe200078e0000 */
[----:B------:R-:W-:Y:S02]  /*36900*/  MOV R131, R130 ;  /* 0x0000008200837202 */ /* 0x000fe40000000f00 */
[----:B--2---:R0:W-:Y:S02]  /*36910*/  STL [R1+0x814], R7 ;  /* 0x0008140701007387 */ /* 0x0041e40000100800 */
[----:B0-----:R-:W-:Y:S02]  /*36920*/  IMAD.MOV.U32 R7, RZ, RZ, R6 ;  /* 0x000000ffff077224 */ /* 0x001fe400078e0006 */
.L_x_21446:
[----:B0-----:R-:W-:Y:S05]  /*36930*/  BSYNC B1 ;  /* 0x0000000000017941 */ /* 0x001fea0003800000 */
.L_x_21444:
        /* <DEDUP_REMOVED lines=12> */
.L_x_21448:
[----:B0-----:R-:W2:Y:S01]  /*36a00*/  LDL.LU R6, [R1+0x814] ;  /* 0x0008140001067983 */ /* 0x001ea20000300800 */
[----:B------:R-:W-:Y:S01]  /*36a10*/  IMAD.MOV.U32 R0, RZ, RZ, R252 ;  /* 0x000000ffff007224 */ /* 0x000fe200078e00fc */
[----:B------:R-:W-:Y:S02]  /*36a20*/  MOV R130, R129 ;  /* 0x0000008100827202 */ /* 0x000fe40000000f00 */
[----:B--2---:R0:W-:Y:S02]  /*36a30*/  STL [R1+0x810], R6 ;  /* 0x0008100601007387 */ /* 0x0041e40000100800 */
[----:B0-----:R-:W-:Y:S02]  /*36a40*/  IMAD.MOV.U32 R6, RZ, RZ, R5 ;  /* 0x000000ffff067224 */ /* 0x001fe400078e0005 */
.L_x_21449:
[----:B0-----:R-:W-:Y:S05]  /*36a50*/  BSYNC B1 ;  /* 0x0000000000017941 */ /* 0x001fea0003800000 */
.L_x_21447:
        /* <DEDUP_REMOVED lines=12> */
.L_x_21451:
[----:B0-----:R-:W2:Y:S01]  /*36b20*/  LDL.LU R5, [R1+0x810] ;  /* 0x0008100001057983 */ /* 0x001ea20000300800 */
[----:B------:R-:W-:Y:S01]  /*36b30*/  IMAD.MOV.U32 R252, RZ, RZ, R0 ;  /* 0x000000fffffc7224 */ /* 0x000fe200078e0000 */
[----:B------:R-:W-:Y:S02]  /*36b40*/  MOV R129, R128 ;  /* 0x0000008000817202 */ /* 0x000fe40000000f00 */
[----:B--2---:R0:W-:Y:S02]  /*36b50*/  STL [R1+0x814], R5 ;  /* 0x0008140501007387 */ /* 0x0041e40000100800 */
[----:B0-----:R-:W-:Y:S02]  /*36b60*/  IMAD.MOV.U32 R5, RZ, RZ, R4 ;  /* 0x000000ffff057224 */ /* 0x001fe400078e0004 */
.L_x_21452:
[----:B0-----:R-:W-:Y:S05]  /*36b70*/  BSYNC B1 ;  /* 0x0000000000017941 */ /* 0x001fea0003800000 */
.L_x_21450:
        /* <DEDUP_REMOVED lines=12> */
.L_x_21454:
[----:B0-----:R-:W2:Y:S01]  /*36c40*/  LDL.LU R4, [R1+0x814] ;  /* 0x0008140001047983 */ /* 0x001ea20000300800 */
[----:B------:R-:W-:Y:S01]  /*36c50*/  IMAD.MOV.U32 R0, RZ, RZ, R252 ;  /* 0x000000ffff007224 */ /* 0x000fe200078e00fc */
[----:B------:R-:W-:Y:S02]  /*36c60*/  MOV R128, R135 ;  /* 0x0000008700807202 */ /* 0x000fe40000000f00 */
[----:B--2---:R0:W-:Y:S02]  /*36c70*/  STL [R1+0x810], R4 ;  /* 0x0008100401007387 */ /* 0x0041e40000100800 */
[----:B0-----:R-:W-:Y:S02]  /*36c80*/  IMAD.MOV.U32 R4, RZ, RZ, R11 ;  /* 0x000000ffff047224 */ /* 0x001fe400078e000b */
.L_x_21455:
[----:B0-----:R-:W-:Y:S05]  /*36c90*/  BSYNC B1 ;  /* 0x0000000000017941 */ /* 0x001fea0003800000 */
.L_x_21453:
        /* <DEDUP_REMOVED lines=12> */
.L_x_21457:
[----:B0-----:R-:W2:Y:S01]  /*36d60*/  LDL.LU R11, [R1+0x810] ;  /* 0x00081000010b7983 */ /* 0x001ea20000300800 */
[----:B------:R-:W-:Y:S01]  /*36d70*/  IMAD.MOV.U32 R252, RZ, RZ, R0 ;  /* 0x000000fffffc7224 */ /* 0x000fe200078e0000 */
[----:B------:R-:W-:Y:S02]  /*36d80*/  MOV R135, R134 ;  /* 0x0000008600877202 */ /* 0x000fe40000000f00 */
[----:B--2---:R0:W-:Y:S02]  /*36d90*/  STL [R1+0x814], R11 ;  /* 0x0008140b01007387 */ /* 0x0041e40000100800 */
[----:B0-----:R-:W-:Y:S02]  /*36da0*/  IMAD.MOV.U32 R11, RZ, RZ, R10 ;  /* 0x000000ffff0b7224 */ /* 0x001fe400078e000a */
.L_x_21458:
[----:B0-----:R-:W-:Y:S05]  /*36db0*/  BSYNC B1 ;  /* 0x0000000000017941 */ /* 0x001fea0003800000 */
.L_x_21456:
        /* <DEDUP_REMOVED lines=12> */
.L_x_21460:
[----:B0-----:R-:W2:Y:S01]  /*36e80*/  LDL.LU R10, [R1+0x814] ;  /* 0x00081400010a7983 */ /* 0x001ea20000300800 */
[----:B------:R-:W-:Y:S01]  /*36e90*/  IMAD.MOV.U32 R0, RZ, RZ, R252 ;  /* 0x000000ffff007224 */ /* 0x000fe200078e00fc */
[----:B------:R-:W-:Y:S02]  /*36ea0*/  MOV R134, R133 ;  /* 0x0000008500867202 */ /* 0x000fe40000000f00 */
[----:B--2---:R0:W-:Y:S02]  /*36eb0*/  STL [R1+0x810], R10 ;  /* 0x0008100a01007387 */ /* 0x0041e40000100800 */
[----:B0-----:R-:W-:Y:S02]  /*36ec0*/  IMAD.MOV.U32 R10, RZ, RZ, R9 ;  /* 0x000000ffff0a7224 */ /* 0x001fe400078e0009 */
.L_x_21461:
[----:B0-----:R-:W-:Y:S05]  /*36ed0*/  BSYNC B1 ;  /* 0x0000000000017941 */ /* 0x001fea0003800000 */
.L_x_21459:
        /* <DEDUP_REMOVED lines=12> */
.L_x_21463:
[----:B0-----:R-:W2:Y:S01]  /*36fa0*/  LDL.LU R9, [R1+0x810] ;  /* 0x0008100001097983 */ /* 0x001ea20000300800 */
[----:B------:R-:W-:Y:S01]  /*36fb0*/  IMAD.MOV.U32 R252, RZ, RZ, R0 ;  /* 0x000000fffffc7224 */ /* 0x000fe200078e0000 */
[----:B------:R-:W-:Y:S02]  /*36fc0*/  MOV R133, R132 ;  /* 0x0000008400857202 */ /* 0x000fe40000000f00 */
[----:B--2---:R0:W-:Y:S02]  /*36fd0*/  STL [R1+0x814], R9 ;  /* 0x0008140901007387 */ /* 0x0041e40000100800 */
[----:B0-----:R-:W-:Y:S02]  /*36fe0*/  IMAD.MOV.U32 R9, RZ, RZ, R8 ;  /* 0x000000ffff097224 */ /* 0x001fe400078e0008 */
.L_x_21464:
[----:B0-----:R-:W-:Y:S05]  /*36ff0*/  BSYNC B1 ;  /* 0x0000000000017941 */ /* 0x001fea0003800000 */
.L_x_21462:
        /* <DEDUP_REMOVED lines=12> */
.L_x_21466:
[----:B0-----:R-:W2:Y:S01]  /*370c0*/  LDL.LU R8, [R1+0x814] ;  /* 0x0008140001087983 */ /* 0x001ea20000300800 */
[----:B------:R-:W-:Y:S01]  /*370d0*/  IMAD.MOV.U32 R0, RZ, RZ, R252 ;  /* 0x000000ffff007224 */ /* 0x000fe200078e00fc */
[----:B------:R-:W-:Y:S02]  /*370e0*/  MOV R132, R139 ;  /* 0x0000008b00847202 */ /* 0x000fe40000000f00 */
[----:B--2---:R0:W-:Y:S02]  /*370f0*/  STL [R1+0x810], R8 ;  /* 0x0008100801007387 */ /* 0x0041e40000100800 */
[----:B0-----:R-:W-:Y:S02]  /*37100*/  IMAD.MOV.U32 R8, RZ, RZ, R15 ;  /* 0x000000ffff087224 */ /* 0x001fe400078e000f */
.L_x_21467:
[----:B0-----:R-:W-:Y:S05]  /*37110*/  BSYNC B1 ;  /* 0x0000000000017941 */ /* 0x001fea0003800000 */
.L_x_21465:
        /* <DEDUP_REMOVED lines=12> */
.L_x_21469:
[----:B0-----:R-:W2:Y:S01]  /*371e0*/  LDL.LU R15, [R1+0x810] ;  /* 0x00081000010f7983 */ /* 0x001ea20000300800 */
[----:B------:R-:W-:Y:S01]  /*371f0*/  IMAD.MOV.U32 R252, RZ, RZ, R0 ;  /* 0x000000fffffc7224 */ /* 0x000fe200078e0000 */
[----:B------:R-:W-:Y:S02]  /*37200*/  MOV R139, R138 ;  /* 0x0000008a008b7202 */ /* 0x000fe40000000f00 */
[----:B--2---:R0:W-:Y:S02]  /*37210*/  STL [R1+0x814], R15 ;  /* 0x0008140f01007387 */ /* 0x0041e40000100800 */
[----:B0-----:R-:W-:Y:S02]  /*37220*/  IMAD.MOV.U32 R15, RZ, RZ, R14 ;  /* 0x000000ffff0f7224 */ /* 0x001fe400078e000e */
.L_x_21470:
[----:B0-----:R-:W-:Y:S05]  /*37230*/  BSYNC B1 ;  /* 0x0000000000017941 */ /* 0x001fea0003800000 */
.L_x_21468:
        /* <DEDUP_REMOVED lines=12> */
.L_x_21472:
[----:B0-----:R-:W2:Y:S01]  /*37300*/  LDL.LU R14, [R1+0x814] ;  /* 0x00081400010e7983 */ /* 0x001ea20000300800 */
[----:B------:R-:W-:Y:S01]  /*37310*/  IMAD.MOV.U32 R0, RZ, RZ, R252 ;  /* 0x000000ffff007224 */ /* 0x000fe200078e00fc */
[----:B------:R-:W-:Y:S02]  /*37320*/  MOV R138, R137 ;  /* 0x00000089008a7202 */ /* 0x000fe40000000f00 */
[----:B--2---:R0:W-:Y:S02]  /*37330*/  STL [R1+0x810], R14 ;  /* 0x0008100e01007387 */ /* 0x0041e40000100800 */
[----:B0-----:R-:W-:Y:S02]  /*37340*/  IMAD.MOV.U32 R14, RZ, RZ, R13 ;  /* 0x000000ffff0e7224 */ /* 0x001fe400078e000d */
.L_x_21473:
[----:B0-----:R-:W-:Y:S05]  /*37350*/  BSYNC B1 ;  /* 0x0000000000017941 */ /* 0x001fea0003800000 */
.L_x_21471:
        /* <DEDUP_REMOVED lines=12> */
.L_x_21475:
[----:B0-----:R-:W2:Y:S01]  /*37420*/  LDL.LU R13, [R1+0x810] ;  /* 0x00081000010d7983 */ /* 0x001ea20000300800 */
[----:B------:R-:W-:Y:S01]  /*37430*/  IMAD.MOV.U32 R252, RZ, RZ, R0 ;  /* 0x000000fffffc7224 */ /* 0x000fe200078e0000 */
[----:B------:R-:W-:Y:S02]  /*37440*/  MOV R137, R136 ;  /* 0x0000008800897202 */ /* 0x000fe40000000f00 */
[----:B--2---:R0:W-:Y:S02]  /*37450*/  STL [R1+0x814], R13 ;  /* 0x0008140d01007387 */ /* 0x0041e40000100800 */
[----:B0-----:R-:W-:Y:S02]  /*37460*/  IMAD.MOV.U32 R13, RZ, RZ, R12 ;  /* 0x000000ffff0d7224 */ /* 0x001fe400078e000c */
.L_x_21476:
[----:B0-----:R-:W-:Y:S05]  /*37470*/  BSYNC B1 ;  /* 0x0000000000017941 */ /* 0x001fea0003800000 */
.L_x_21474:
        /* <DEDUP_REMOVED lines=12> */
.L_x_21478:
[----:B0-----:R-:W2:Y:S01]  /*37540*/  LDL.LU R12, [R1+0x814] ;  /* 0x00081400010c7983 */ /* 0x001ea20000300800 */
[----:B------:R-:W-:Y:S01]  /*37550*/  IMAD.MOV.U32 R0, RZ, RZ, R252 ;  /* 0x000000ffff007224 */ /* 0x000fe200078e00fc */
[----:B------:R-:W-:Y:S02]  /*37560*/  MOV R136, R143 ;  /* 0x0000008f00887202 */ /* 0x000fe40000000f00 */
[----:B--2---:R0:W-:Y:S02]  /*37570*/  STL [R1+0x810], R12 ;  /* 0x0008100c01007387 */ /* 0x0041e40000100800 */
[----:B0-----:R-:W-:Y:S02]  /*37580*/  IMAD.MOV.U32 R12, RZ, RZ, R19 ;  /* 0x000000ffff0c7224 */ /* 0x001fe400078e0013 */
.L_x_21479:
[----:B0-----:R-:W-:Y:S05]  /*37590*/  BSYNC B1 ;  /* 0x0000000000017941 */ /* 0x001fea0003800000 */
.L_x_21477:
        /* <DEDUP_REMOVED lines=12> */
.L_x_21481:
[----:B0-----:R-:W2:Y:S01]  /*37660*/  LDL.LU R19, [R1+0x810] ;  /* 0x0008100001137983 */ /* 0x001ea20000300800 */
[----:B------:R-:W-:Y:S01]  /*37670*/  IMAD.MOV.U32 R252, RZ, RZ, R0 ;  /* 0x000000fffffc7224 */ /* 0x000fe200078e0000 */
[----:B------:R-:W-:Y:S02]  /*37680*/  MOV R143, R142 ;  /* 0x0000008e008f7202 */ /* 0x000fe40000000f00 */
[----:B--2---:R0:W-:Y:S02]  /*37690*/  STL [R1+0x814], R19 ;  /* 0x0008141301007387 */ /* 0x0041e40000100800 */
[----:B0-----:R-:W-:Y:S02]  /*376a0*/  IMAD.MOV.U32 R19, RZ, RZ, R18 ;  /* 0x000000ffff137224 */ /* 0x001fe400078e0012 */
.L_x_21482:
[----:B0-----:R-:W-:Y:S05]  /*376b0*/  BSYNC B1 ;  /* 0x0000000000017941 */ /* 0x001fea0003800000 */
.L_x_21480:
        /* <DEDUP_REMOVED lines=12> */
.L_x_21484:
[----:B0-----:R-:W2:Y:S01]  /*37780*/  LDL.LU R18, [R1+0x814] ;  /* 0x0008140001127983 */ /* 0x001ea20000300800 */
[----:B------:R-:W-:Y:S01]  /*37790*/  IMAD.MOV.U32 R0, RZ, RZ, R252 ;  /* 0x000000ffff007224 */ /* 0x000fe200078e00fc */
[----:B------:R-:W-:Y:S02]  /*377a0*/  MOV R142, R141 ;  /* 0x0000008d008e7202 */ /* 0x000fe40000000f00 */
[----:B--2---:R0:W-:Y:S02]  /*377b0*/  STL [R1+0x810], R18 ;  /* 0x0008101201007387 */ /* 0x0041e40000100800 */
[----:B0-----:R-:W-:Y:S02]  /*377c0*/  IMAD.MOV.U32 R18, RZ, RZ, R17 ;  /* 0x000000ffff127224 */ /* 0x001fe400078e0011 */
.L_x_21485:
[----:B0-----:R-:W-:Y:S05]  /*377d0*/  BSYNC B1 ;  /* 0x0000000000017941 */ /* 0x001fea0003800000 */
.L_x_21483:
        /* <DEDUP_REMOVED lines=12> */
.L_x_21487:
[----:B0-----:R-:W2:Y:S01]  /*378a0*/  LDL.LU R17, [R1+0x810] ;  /* 0x0008100001117983 */ /* 0x001ea20000300800 */
[----:B------:R-:W-:Y:S01]  /*378b0*/  IMAD.MOV.U32 R252, RZ, RZ, R0 ;  /* 0x000000fffffc7224 */ /* 0x000fe200078e0000 */
[----:B------:R-:W-:Y:S02]  /*378c0*/  MOV R141, R140 ;  /* 0x0000008c008d7202 */ /* 0x000fe40000000f00 */
[----:B--2---:R0:W-:Y:S02]  /*378d0*/  STL [R1+0x814], R17 ;  /* 0x0008141101007387 */ /* 0x0041e40000100800 */
[----:B0-----:R-:W-:Y:S02]  /*378e0*/  IMAD.MOV.U32 R17, RZ, RZ, R16 ;  /* 0x000000ffff117224 */ /* 0x001fe400078e0010 */
.L_x_21488:
[----:B0-----:R-:W-:Y:S05]  /*378f0*/  BSYNC B1 ;  /* 0x0000000000017941 */ /* 0x001fea0003800000 */
.L_x_21486:
        /* <DEDUP_REMOVED lines=12> */
.L_x_21490:
[----:B0-----:R-:W2:Y:S01]  /*379c0*/  LDL.LU R16, [R1+0x814] ;  /* 0x0008140001107983 */ /* 0x001ea20000300800 */
[----:B------:R-:W-:Y:S01]  /*379d0*/  IMAD.MOV.U32 R0, RZ, RZ, R252 ;  /* 0x000000ffff007224 */ /* 0x000fe200078e00fc */
[----:B------:R-:W-:Y:S02]  /*379e0*/  MOV R140, R147 ;  /* 0x00000093008c7202 */ /* 0x000fe40000000f00 */
[----:B--2---:R0:W-:Y:S02]  /*379f0*/  STL [R1+0x810], R16 ;  /* 0x0008101001007387 */ /* 0x0041e40000100800 */
[----:B0-----:R-:W-:Y:S02]  /*37a00*/  IMAD.MOV.U32 R16, RZ, RZ, R23 ;  /* 0x000000ffff107224 */ /* 0x001fe400078e0017 */
.L_x_21491:
[----:B0-----:R-:W-:Y:S05]  /*37a10*/  BSYNC B1 ;  /* 0x0000000000017941 */ /* 0x001fea0003800000 */
.L_x_21489:
        /* <DEDUP_REMOVED lines=12> */
.L_x_21493:
[----:B0-----:R-:W2:Y:S01]  /*37ae0*/  LDL.LU R23, [R1+0x810] ;  /* 0x0008100001177983 */ /* 0x001ea20000300800 */
[----:B------:R-:W-:Y:S01]  /*37af0*/  IMAD.MOV.U32 R252, RZ, RZ, R0 ;  /* 0x000000fffffc7224 */ /* 0x000fe200078e0000 */
[----:B------:R-:W-:Y:S02]  /*37b00*/  MOV R147, R146 ;  /* 0x0000009200937202 */ /* 0x000fe40000000f00 */
[----:B--2---:R0:W-:Y:S02]  /*37b10*/  STL [R1+0x814], R23 ;  /* 0x0008141701007387 */ /* 0x0041e40000100800 */
[----:B0-----:R-:W-:Y:S02]  /*37b20*/  IMAD.MOV.U32 R23, RZ, RZ, R22 ;  /* 0x000000ffff177224 */ /* 0x001fe400078e0016 */
.L_x_21494:
[----:B0-----:R-:W-:Y:S05]  /*37b30*/  BSYNC B1 ;  /* 0x0000000000017941 */ /* 0x001fea0003800000 */
.L_x_21492:
        /* <DEDUP_REMOVED lines=12> */
.L_x_21496:
[----:B0-----:R-:W2:Y:S01]  /*37c00*/  LDL.LU R22, [R1+0x814] ;  /* 0x0008140001167983 */ /* 0x001ea20000300800 */
[----:B------:R-:W-:Y:S01]  /*37c10*/  IMAD.MOV.U32 R0, RZ, RZ, R252 ;  /* 0x000000ffff007224 */ /* 0x000fe200078e00fc */
[----:B------:R-:W-:Y:S02]  /*37c20*/  MOV R146, R145 ;  /* 0x0000009100927202 */ /* 0x000fe40000000f00 */
[----:B--2---:R0:W-:Y:S02]  /*37c30*/  STL [R1+0x810], R22 ;  /* 0x0008101601007387 */ /* 0x0041e40000100800 */
[----:B0-----:R-:W-:Y:S02]  /*37c40*/  IMAD.MOV.U32 R22, RZ, RZ, R21 ;  /* 0x000000ffff167224 */ /* 0x001fe400078e0015 */
.L_x_21497:
[----:B0-----:R-:W-:Y:S05]  /*37c50*/  BSYNC B1 ;  /* 0x0000000000017941 */ /* 0x001fea0003800000 */
.L_x_21495:
        /* <DEDUP_REMOVED lines=12> */
.L_x_21499:
[----:B0-----:R-:W2:Y:S01]  /*37d20*/  LDL.LU R21, [R1+0x810] ;  /* 0x0008100001157983 */ /* 0x001ea20000300800 */
[----:B------:R-:W-:Y:S01]  /*37d30*/  IMAD.MOV.U32 R252, RZ, RZ, R0 ;  /* 0x000000fffffc7224 */ /* 0x000fe200078e0000 */
[----:B------:R-:W-:Y:S02]  /*37d40*/  MOV R145, R144 ;  /* 0x0000009000917202 */ /* 0x000fe40000000f00 */
[----:B--2---:R0:W-:Y:S02]  /*37d50*/  STL [R1+0x814], R21 ;  /* 0x0008141501007387 */ /* 0x0041e40000100800 */
[----:B0-----:R-:W-:Y:S02]  /*37d60*/  IMAD.MOV.U32 R21, RZ, RZ, R20 ;  /* 0x000000ffff157224 */ /* 0x001fe400078e0014 */
.L_x_21500:
[----:B0-----:R-:W-:Y:S05]  /*37d70*/  BSYNC B1 ;  /* 0x0000000000017941 */ /* 0x001fea0003800000 */
.L_x_21498:
        /* <DEDUP_REMOVED lines=12> */
.L_x_21502:
[----:B0-----:R-:W2:Y:S01]  /*37e40*/  LDL.LU R20, [R1+0x814] ;  /* 0x0008140001147983 */ /* 0x001ea20000300800 */
[----:B------:R-:W-:Y:S01]  /*37e50*/  IMAD.MOV.U32 R0, RZ, RZ, R252 ;  /* 0x000000ffff007224 */ /* 0x000fe200078e00fc */
[----:B------:R-:W-:Y:S02]  /*37e60*/  MOV R144, R151 ;  /* 0x0000009700907202 */ /* 0x000fe40000000f00 */
[----:B--2---:R0:W-:Y:S02]  /*37e70*/  STL [R1+0x810], R20 ;  /* 0x0008101401007387 */ /* 0x0041e40000100800 */
[----:B0-----:R-:W-:Y:S02]  /*37e80*/  IMAD.MOV.U32 R20, RZ, RZ, R27 ;  /* 0x000000ffff147224 */ /* 0x001fe400078e001b */
.L_x_21503:
[----:B0-----:R-:W-:Y:S05]  /*37e90*/  BSYNC B1 ;  /* 0x0000000000017941 */ /* 0x001fea0003800000 */
.L_x_21501:
        /* <DEDUP_REMOVED lines=12> */
.L_x_21505:
[----:B0-----:R-:W2:Y:S01]  /*37f60*/  LDL.LU R27, [R1+0x810] ;  /* 0x00081000011b7983 */ /* 0x001ea20000300800 */
[----:B------:R-:W-:Y:S01]  /*37f70*/  IMAD.MOV.U32 R252, RZ, RZ, R0 ;  /* 0x000000fffffc7224 */ /* 0x000fe200078e0000 */
[----:B------:R-:W-:Y:S02]  /*37f80*/  MOV R151, R150 ;  /* 0x0000009600977202 */ /* 0x000fe40000000f00 */
[----:B--2---:R0:W-:Y:S02]  /*37f90*/  STL [R1+0x814], R27 ;  /* 0x0008141b01007387 */ /* 0x0041e40000100800 */
[----:B0-----:R-:W-:Y:S02]  /*37fa0*/  IMAD.MOV.U32 R27, RZ, RZ, R26 ;  /* 0x000000ffff1b7224 */ /* 0x001fe400078e001a */
.L_x_21506:
[----:B0-----:R-:W-:Y:S05]  /*37fb0*/  BSYNC B1 ;  /* 0x0000000000017941 */ /* 0x001fea0003800000 */
.L_x_21504:
        /* <DEDUP_REMOVED lines=12> */
.L_x_21508:
[----:B0-----:R-:W2:Y:S01]  /*38080*/  LDL.LU R26, [R1+0x814] ;  /* 0x00081400011a7983 */ /* 0x001ea20000300800 */
[----:B------:R-:W-:Y:S01]  /*38090*/  IMAD.MOV.U32 R0, RZ, RZ, R252 ;  /* 0x000000ffff007224 */ /* 0x000fe200078e00fc */
[----:B------:R-:W-:Y:S02]  /*380a0*/  MOV R150, R149 ;  /* 0x0000009500967202 */ /* 0x000fe40000000f00 */
[----:B--2---:R0:W-:Y:S02]  /*380b0*/  STL [R1+0x810], R26 ;  /* 0x0008101a01007387 */ /* 0x0041e40000100800 */
[----:B0-----:R-:W-:Y:S02]  /*380c0*/  IMAD.MOV.U32 R26, RZ, RZ, R25 ;  /* 0x000000ffff1a7224 */ /* 0x001fe400078e0019 */
.L_x_21509:
[----:B0-----:R-:W-:Y:S05]  /*380d0*/  BSYNC B1 ;  /* 0x0000000000017941 */ /* 0x001fea0003800000 */
.L_x_21507:
        /* <DEDUP_REMOVED lines=12> */
.L_x_21511:
[----:B0-----:R-:W2:Y:S01]  /*381a0*/  LDL.LU R25, [R1+0x810] ;  /* 0x0008100001197983 */ /* 0x001ea20000300800 */
[----:B------:R-:W-:Y:S01]  /*381b0*/  IMAD.MOV.U32 R252, RZ, RZ, R0 ;  /* 0x000000fffffc7224 */ /* 0x000fe200078e0000 */
[----:B------:R-:W-:Y:S02]  /*381c0*/  MOV R149, R148 ;  /* 0x0000009400957202 */ /* 0x000fe40000000f00 */
[----:B--2---:R0:W-:Y:S02]  /*381d0*/  STL [R1+0x814], R25 ;  /* 0x0008141901007387 */ /* 0x0041e40000100800 */
[----:B0-----:R-:W-:Y:S02]  /*381e0*/  IMAD.MOV.U32 R25, RZ, RZ, R24 ;  /* 0x000000ffff197224 */ /* 0x001fe400078e0018 */
.L_x_21512:
[----:B0-----:R-:W-:Y:S05]  /*381f0*/  BSYNC B1 ;  /* 0x0000000000017941 */ /* 0x001fea0003800000 */
.L_x_21510:
        /* <DEDUP_REMOVED lines=12> */
.L_x_21514:
[----:B0-----:R-:W2:Y:S01]  /*382c0*/  LDL.LU R24, [R1+0x814] ;  /* 0x0008140001187983 */ /* 0x001ea20000300800 */
[----:B------:R-:W-:Y:S01]  /*382d0*/  IMAD.MOV.U32 R0, RZ, RZ, R252 ;  /* 0x000000ffff007224 */ /* 0x000fe200078e00fc */
[----:B------:R-:W-:Y:S02]  /*382e0*/  MOV R148, R155 ;  /* 0x0000009b00947202 */ /* 0x000fe40000000f00 */
[----:B--2---:R0:W-:Y:S02]  /*382f0*/  STL [R1+0x810], R24 ;  /* 0x0008101801007387 */ /* 0x0041e40000100800 */
[----:B0-----:R-:W-:Y:S02]  /*38300*/  IMAD.MOV.U32 R24, RZ, RZ, R31 ;  /* 0x000000ffff187224 */ /* 0x001fe400078e001f */
.L_x_21515:
[----:B0-----:R-:W-:Y:S05]  /*38310*/  BSYNC B1 ;  /* 0x0000000000017941 */ /* 0x001fea0003800000 */
.L_x_21513:
        /* <DEDUP_REMOVED lines=12> */
.L_x_21517:
[----:B0-----:R-:W2:Y:S01]  /*383e0*/  LDL.LU R31, [R1+0x810] ;  /* 0x00081000011f7983 */ /* 0x001ea20000300800 */
[----:B------:R-:W-:Y:S01]  /*383f0*/  IMAD.MOV.U32 R252, RZ, RZ, R0 ;  /* 0x000000fffffc7224 */ /* 0x000fe200078e0000 */
[----:B------:R-:W-:Y:S02]  /*38400*/  MOV R155, R154 ;  /* 0x0000009a009b7202 */ /* 0x000fe40000000f00 */
[----:B--2---:R0:W-:Y:S02]  /*38410*/  STL [R1+0x814], R31 ;  /* 0x0008141f01007387 */ /* 0x0041e40000100800 */
[----:B0-----:R-:W-:Y:S02]  /*38420*/  IMAD.MOV.U32 R31, RZ, RZ, R30 ;  /* 0x000000ffff1f7224 */ /* 0x001fe400078e001e */
.L_x_21518:
[----:B0-----:R-:W-:Y:S05]  /*38430*/  BSYNC B1 ;  /* 0x0000000000017941 */ /* 0x001fea0003800000 */
.L_x_21516:
        /* <DEDUP_REMOVED lines=12> */
.L_x_21520:
[----:B0-----:R-:W2:Y:S01]  /*38500*/  LDL.LU R30, [R1+0x814] ;  /* 0x00081400011e7983 */ /* 0x001ea20000300800 */
[----:B------:R-:W-:Y:S01]  /*38510*/  IMAD.MOV.U32 R0, RZ, RZ, R252 ;  /* 0x000000ffff007224 */ /* 0x000fe200078e00fc */
[----:B------:R-:W-:Y:S02]  /*38520*/  MOV R154, R153 ;  /* 0x00000099009a7202 */ /* 0x000fe40000000f00 */
[----:B--2---:R0:W-:Y:S02]  /*38530*/  STL [R1+0x810], R30 ;  /* 0x0008101e01007387 */ /* 0x0041e40000100800 */
[----:B0-----:R-:W-:Y:S02]  /*38540*/  IMAD.MOV.U32 R30, RZ, RZ, R29 ;  /* 0x000000ffff1e7224 */ /* 0x001fe400078e001d */
.L_x_21521:
[----:B0-----:R-:W-:Y:S05]  /*38550*/  BSYNC B1 ;  /* 0x0000000000017941 */ /* 0x001fea0003800000 */
.L_x_21519:
        /* <DEDUP_REMOVED lines=12> */
.L_x_21523:
[----:B0-----:R-:W2:Y:S01]  /*38620*/  LDL.LU R29, [R1+0x810] ;  /* 0x00081000011d7983 */ /* 0x001ea20000300800 */
[----:B------:R-:W-:Y:S01]  /*38630*/  IMAD.MOV.U32 R252, RZ, RZ, R0 ;  /* 0x000000fffffc7224 */ /* 0x000fe200078e0000 */
[----:B------:R-:W-:Y:S02]  /*38640*/  MOV R153, R152 ;  /* 0x0000009800997202 */ /* 0x000fe40000000f00 */
[----:B--2---:R0:W-:Y:S02]  /*38650*/  STL [R1+0x814], R29 ;  /* 0x0008141d01007387 */ /* 0x0041e40000100800 */
[----:B0-----:R-:W-:Y:S02]  /*38660*/  IMAD.MOV.U32 R29, RZ, RZ, R28 ;  /* 0x000000ffff1d7224 */ /* 0x001fe400078e001c */
.L_x_21524:
[----:B0-----:R-:W-:Y:S05]  /*38670*/  BSYNC B1 ;  /* 0x0000000000017941 */ /* 0x001fea0003800000 */
.L_x_21522:
        /* <DEDUP_REMOVED lines=12> */
.L_x_21526:
[----:B0-----:R-:W2:Y:S01]  /*38740*/  LDL.LU R28, [R1+0x814] ;  /* 0x00081400011c7983 */ /* 0x001ea20000300800 */
[----:B------:R-:W-:Y:S01]  /*38750*/  IMAD.MOV.U32 R0, RZ, RZ, R252 ;  /* 0x000000ffff007224 */ /* 0x000fe200078e00fc */
[----:B------:R-:W-:Y:S02]  /*38760*/  MOV R152, R159 ;  /* 0x0000009f00987202 */ /* 0x000fe40000000f00 */
[----:B--2---:R0:W-:Y:S02]  /*38770*/  STL [R1+0x810], R28 ;  /* 0x0008101c01007387 */ /* 0x0041e40000100800 */
[----:B0-----:R-:W-:Y:S02]  /*38780*/  IMAD.MOV.U32 R28, RZ, RZ, R35 ;  /* 0x000000ffff1c7224 */ /* 0x001fe400078e0023 */
.L_x_21527:
[----:B0-----:R-:W-:Y:S05]  /*38790*/  BSYNC B1 ;  /* 0x0000000000017941 */ /* 0x001fea0003800000 */
.L_x_21525:
        /* <DEDUP_REMOVED lines=12> */
.L_x_21529:
[----:B0-----:R-:W2:Y:S01]  /*38860*/  LDL.LU R35, [R1+0x810] ;  /* 0x0008100001237983 */ /* 0x001ea20000300800 */
[----:B------:R-:W-:Y:S01]  /*38870*/  IMAD.MOV.U32 R252, RZ, RZ, R0 ;  /* 0x000000fffffc7224 */ /* 0x000fe200078e0000 */
[----:B------:R-:W-:Y:S02]  /*38880*/  MOV R159, R158 ;  /* 0x0000009e009f7202 */ /* 0x000fe40000000f00 */
[----:B--2---:R0:W-:Y:S02]  /*38890*/  STL [R1+0x814], R35 ;  /* 0x0008142301007387 */ /* 0x0041e40000100800 */
[----:B0-----:R-:W-:Y:S02]  /*388a0*/  IMAD.MOV.U32 R35, RZ, RZ, R34 ;  /* 0x000000ffff237224 */ /* 0x001fe400078e0022 */
.L_x_21530:
[----:B0-----:R-:W-:Y:S05]  /*388b0*/  BSYNC B1 ;  /* 0x0000000000017941 */ /* 0x001fea0003800000 */
.L_x_21528:
        /* <DEDUP_REMOVED lines=12> */
.L_x_21532:
[----:B0-----:R-:W2:Y:S01]  /*38980*/  LDL.LU R34, [R1+0x814] ;  /* 0x0008140001227983 */ /* 0x001ea20000300800 */
[----:B------:R-:W-:Y:S01]  /*38990*/  IMAD.MOV.U32 R0, RZ, RZ, R252 ;  /* 0x000000ffff007224 */ /* 0x000fe200078e00fc */
[----:B------:R-:W-:Y:S02]  /*389a0*/  MOV R158, R157 ;  /* 0x0000009d009e7202 */ /* 0x000fe40000000f00 */
[----:B--2---:R0:W-:Y:S02]  /*389b0*/  STL [R1+0x810], R34 ;  /* 0x0008102201007387 */ /* 0x0041e40000100800 */
[----:B0-----:R-:W-:Y:S02]  /*389c0*/  IMAD.MOV.U32 R34, RZ, RZ, R33 ;  /* 0x000000ffff227224 */ /* 0x001fe400078e0021 */
.L_x_21533:
[----:B0-----:R-:W-:Y:S05]  /*389d0*/  BSYNC B1 ;  /* 0x0000000000017941 */ /* 0x001fea0003800000 */
.L_x_21531:
        /* <DEDUP_REMOVED lines=12> */
.L_x_21535:
[----:B0-----:R-:W2:Y:S01]  /*38aa0*/  LDL.LU R33, [R1+0x810] ;  /* 0x0008100001217983 */ /* 0x001ea20000300800 */
[----:B------:R-:W-:Y:S01]  /*38ab0*/  IMAD.MOV.U32 R252, RZ, RZ, R0 ;  /* 0x000000fffffc7224 */ /* 0x000fe200078e0000 */
[----:B------:R-:W-:Y:S02]  /*38ac0*/  MOV R157, R156 ;  /* 0x0000009c009d7202 */ /* 0x000fe40000000f00 */
[----:B--2---:R0:W-:Y:S02]  /*38ad0*/  STL [R1+0x814], R33 ;  /* 0x0008142101007387 */ /* 0x0041e40000100800 */
[----:B0-----:R-:W-:Y:S02]  /*38ae0*/  IMAD.MOV.U32 R33, RZ, RZ, R32 ;  /* 0x000000ffff217224 */ /* 0x001fe400078e0020 */
.L_x_21536:
[----:B0-----:R-:W-:Y:S05]  /*38af0*/  BSYNC B1 ;  /* 0x0000000000017941 */ /* 0x001fea0003800000 */
.L_x_21534:
        /* <DEDUP_REMOVED lines=12> */
.L_x_21538:
[----:B0-----:R-:W2:Y:S01]  /*38bc0*/  LDL.LU R32, [R1+0x814] ;  /* 0x0008140001207983 */ /* 0x001ea20000300800 */
[----:B------:R-:W-:Y:S01]  /*38bd0*/  IMAD.MOV.U32 R0, RZ, RZ, R252 ;  /* 0x000000ffff007224 */ /* 0x000fe200078e00fc */
[----:B------:R-:W-:Y:S02]  /*38be0*/  MOV R156, R163 ;  /* 0x000000a3009c7202 */ /* 0x000fe40000000f00 */
[----:B--2---:R0:W-:Y:S02]  /*38bf0*/  STL [R1+0x810], R32 ;  /* 0x0008102001007387 */ /* 0x0041e40000100800 */
[----:B0-----:R-:W-:Y:S02]  /*38c00*/  IMAD.MOV.U32 R32, RZ, RZ, R39 ;  /* 0x000000ffff207224 */ /* 0x001fe400078e0027 */
.L_x_21539:
[----:B0-----:R-:W-:Y:S05]  /*38c10*/  BSYNC B1 ;  /* 0x0000000000017941 */ /* 0x001fea0003800000 */
.L_x_21537:
        /* <DEDUP_REMOVED lines=12> */
.L_x_21541:
[----:B0-----:R-:W2:Y:S01]  /*38ce0*/  LDL.LU R39, [R1+0x810] ;  /* 0x0008100001277983 */ /* 0x001ea20000300800 */
[----:B------:R-:W-:Y:S01]  /*38cf0*/  IMAD.MOV.U32 R252, RZ, RZ, R0 ;  /* 0x000000fffffc7224 */ /* 0x000fe200078e0000 */
[----:B------:R-:W-:Y:S02]  /*38d00*/  MOV R163, R162 ;  /* 0x000000a200a37202 */ /* 0x000fe40000000f00 */
[----:B--2---:R0:W-:Y:S02]  /*38d10*/  STL [R1+0x814], R39 ;  /* 0x0008142701007387 */ /* 0x0041e40000100800 */
[----:B0-----:R-:W-:Y:S02]  /*38d20*/  IMAD.MOV.U32 R39, RZ, RZ, R38 ;  /* 0x000000ffff277224 */ /* 0x001fe400078e0026 */
.L_x_21542:
[----:B0-----:R-:W-:Y:S05]  /*38d30*/  BSYNC B1 ;  /* 0x0000000000017941 */ /* 0x001fea0003800000 */
.L_x_21540:
        /* <DEDUP_REMOVED lines=12> */
.L_x_21544:
[----:B0-----:R-:W2:Y:S01]  /*38e00*/  LDL.LU R38, [R1+0x814] ;  /* 0x0008140001267983 */ /* 0x001ea20000300800 */
[----:B------:R-:W-:Y:S01]  /*38e10*/  IMAD.MOV.U32 R0, RZ, RZ, R252 ;  /* 0x000000ffff007224 */ /* 0x000fe200078e00fc */
[----:B------:R-:W-:Y:S02]  /*38e20*/  MOV R162, R161 ;  /* 0x000000a100a27202 */ /* 0x000fe40000000f00 */
[----:B--2---:R0:W-:Y:S02]  /*38e30*/  STL [R1+0x810], R38 ;  /* 0x0008102601007387 */ /* 0x0041e40000100800 */
[----:B0-----:R-:W-:Y:S02]  /*38e40*/  IMAD.MOV.U32 R38, RZ, RZ, R37 ;  /* 0x000000ffff267224 */ /* 0x001fe400078e0025 */
.L_x_21545:
[----:B0-----:R-:W-:Y:S05]  /*38e50*/  BSYNC B1 ;  /* 0x0000000000017941 */ /* 0x001fea0003800000 */
.L_x_21543:
        /* <DEDUP_REMOVED lines=12> */
.L_x_21547:
[----:B0-----:R-:W2:Y:S01]  /*38f20*/  LDL.LU R37, [R1+0x810] ;  /* 0x0008100001257983 */ /* 0x001ea20000300800 */
[----:B------:R-:W-:Y:S01]  /*38f30*/  IMAD.MOV.U32 R252, RZ, RZ, R0 ;  /* 0x000000fffffc7224 */ /* 0x000fe200078e0000 */
[----:B------:R-:W-:Y:S02]  /*38f40*/  MOV R161, R160 ;  /* 0x000000a000a17202 */ /* 0x000fe40000000f00 */
[----:B--2---:R0:W-:Y:S02]  /*38f50*/  STL [R1+0x814], R37 ;  /* 0x0008142501007387 */ /* 0x0041e40000100800 */
[----:B0-----:R-:W-:Y:S02]  /*38f60*/  IMAD.MOV.U32 R37, RZ, RZ, R36 ;  /* 0x000000ffff257224 */ /* 0x001fe400078e0024 */
.L_x_21548:
[----:B0-----:R-:W-:Y:S05]  /*38f70*/  BSYNC B1 ;  /* 0x0000000000017941 */ /* 0x001fea0003800000 */
.L_x_21546:
        /* <DEDUP_REMOVED lines=12> */
.L_x_21550:
[----:B0-----:R-:W2:Y:S01]  /*39040*/  LDL.LU R36, [R1+0x814] ;  /* 0x0008140001247983 */ /* 0x001ea20000300800 */
[----:B------:R-:W-:Y:S01]  /*39050*/  IMAD.MOV.U32 R0, RZ, RZ, R252 ;  /* 0x000000ffff007224 */ /* 0x000fe200078e00fc */
[----:B------:R-:W-:Y:S02]  /*39060*/  MOV R160, R167 ;  /* 0x000000a700a07202 */ /* 0x000fe40000000f00 */
[----:B--2---:R0:W-:Y:S02]  /*39070*/  STL [R1+0x810], R36 ;  /* 0x0008102401007387 */ /* 0x0041e40000100800 */
[----:B0-----:R-:W-:Y:S02]  /*39080*/  IMAD.MOV.U32 R36, RZ, RZ, R43 ;  /* 0x000000ffff247224 */ /* 0x001fe400078e002b */
.L_x_21551:
[----:B0-----:R-:W-:Y:S05]  /*39090*/  BSYNC B1 ;  /* 0x0000000000017941 */ /* 0x001fea0003800000 */
.L_x_21549:
        /* <DEDUP_REMOVED lines=12> */
.L_x_21553:
[----:B0-----:R-:W2:Y:S01]  /*39160*/  LDL.LU R43, [R1+0x810] ;  /* 0x00081000012b7983 */ /* 0x001ea20000300800 */
[----:B------:R-:W-:Y:S01]  /*39170*/  IMAD.MOV.U32 R252, RZ, RZ, R0 ;  /* 0x000000fffffc7224 */ /* 0x000fe200078e0000 */
[----:B------:R-:W-:Y:S02]  /*39180*/  MOV R167, R166 ;  /* 0x000000a600a77202 */ /* 0x000fe40000000f00 */
[----:B--2---:R0:W-:Y:S02]  /*39190*/  STL [R1+0x814], R43 ;  /* 0x0008142b01007387 */ /* 0x0041e40000100800 */
[----:B0-----:R-:W-:Y:S02]  /*391a0*/  IMAD.MOV.U32 R43, RZ, RZ, R42 ;  /* 0x000000ffff2b7224 */ /* 0x001fe400078e002a */
.L_x_21554:
[----:B0-----:R-:W-:Y:S05]  /*391b0*/  BSYNC B1 ;  /* 0x0000000000017941 */ /* 0x001fea0003800000 */
.L_x_21552:
        /* <DEDUP_REMOVED lines=12> */
.L_x_21556:
[----:B0-----:R-:W2:Y:S01]  /*39280*/  LDL.LU R42, [R1+0x814] ;  /* 0x00081400012a7983 */ /* 0x001ea20000300800 */
[----:B------:R-:W-:Y:S01]  /*39290*/  IMAD.MOV.U32 R0, RZ, RZ, R252 ;  /* 0x000000ffff007224 */ /* 0x000fe200078e00fc */
[----:B------:R-:W-:Y:S02]  /*392a0*/  MOV R166, R165 ;  /* 0x000000a500a67202 */ /* 0x000fe40000000f00 */
[----:B--2---:R0:W-:Y:S02]  /*392b0*/  STL [R1+0x810], R42 ;  /* 0x0008102a01007387 */ /* 0x0041e40000100800 */
[----:B0-----:R-:W-:Y:S02]  /*392c0*/  IMAD.MOV.U32 R42, RZ, RZ, R41 ;  /* 0x000000ffff2a7224 */ /* 0x001fe400078e0029 */
.L_x_21557:
[----:B0-----:R-:W-:Y:S05]  /*392d0*/  BSYNC B1 ;  /* 0x0000000000017941 */ /* 0x001fea0003800000 */
.L_x_21555:
        /* <DEDUP_REMOVED lines=12> */
.L_x_21559:
[----:B0-----:R-:W2:Y:S01]  /*393a0*/  LDL.LU R41, [R1+0x810] ;  /* 0x0008100001297983 */ /* 0x001ea20000300800 */
[----:B------:R-:W-:Y:S01]  /*393b0*/  IMAD.MOV.U32 R252, RZ, RZ, R0 ;  /* 0x000000fffffc7224 */ /* 0x000fe200078e0000 */
[----:B------:R-:W-:Y:S02]  /*393c0*/  MOV R165, R164 ;  /* 0x000000a400a57202 */ /* 0x000fe40000000f00 */
[----:B--2---:R0:W-:Y:S02]  /*393d0*/  STL [R1+0x814], R41 ;  /* 0x0008142901007387 */ /* 0x0041e40000100800 */
[----:B0-----:R-:W-:Y:S02]  /*393e0*/  IMAD.MOV.U32 R41, RZ, RZ, R40 ;  /* 0x000000ffff297224 */ /* 0x001fe400078e0028 */
.L_x_21560:
[----:B0-----:R-:W-:Y:S05]  /*393f0*/  BSYNC B1 ;  /* 0x0000000000017941 */ /* 0x001fea0003800000 */
.L_x_21558:
        /* <DEDUP_REMOVED lines=12> */
.L_x_21562:
[----:B0-----:R-:W2:Y:S01]  /*394c0*/  LDL.LU R40, [R1+0x814] ;  /* 0x0008140001287983 */ /* 0x001ea20000300800 */
[----:B------:R-:W-:Y:S01]  /*394d0*/  IMAD.MOV.U32 R0, RZ, RZ, R252 ;  /* 0x000000ffff007224 */ /* 0x000fe200078e00fc */
[----:B------:R-:W-:Y:S02]  /*394e0*/  MOV R164, R171 ;  /* 0x000000ab00a47202 */ /* 0x000fe40000000f00 */
[----:B--2---:R0:W-:Y:S02]  /*394f0*/  STL [R1+0x810], R40 ;  /* 0x0008102801007387 */ /* 0x0041e40000100800 */
[----:B0-----:R-:W-:Y:S02]  /*39500*/  IMAD.MOV.U32 R40, RZ, RZ, R47 ;  /* 0x000000ffff287224 */ /* 0x001fe400078e002f */
.L_x_21563:
[----:B0-----:R-:W-:Y:S05]  /*39510*/  BSYNC B1 ;  /* 0x0000000000017941 */ /* 0x001fea0003800000 */
.L_x_21561:
        /* <DEDUP_REMOVED lines=12> */
.L_x_21565:
[----:B0-----:R-:W2:Y:S01]  /*395e0*/  LDL.LU R47, [R1+0x810] ;  /* 0x00081000012f7983 */ /* 0x001ea20000300800 */
[----:B------:R-:W-:Y:S01]  /*395f0*/  IMAD.MOV.U32 R252, RZ, RZ, R0 ;  /* 0x000000fffffc7224 */ /* 0x000fe200078e0000 */
[----:B------:R-:W-:Y:S02]  /*39600*/  MOV R171, R170 ;  /* 0x000000aa00ab7202 */ /* 0x000fe40000000f00 */
[----:B--2---:R0:W-:Y:S02]  /*39610*/  STL [R1+0x814], R47 ;  /* 0x0008142f01007387 */ /* 0x0041e40000100800 */
[----:B0-----:R-:W-:Y:S02]  /*39620*/  IMAD.MOV.U32 R47, RZ, RZ, R46 ;  /* 0x000000ffff2f7224 */ /* 0x001fe400078e002e */
.L_x_21566:
[----:B0-----:R-:W-:Y:S05]  /*39630*/  BSYNC B1 ;  /* 0x0000000000017941 */ /* 0x001fea0003800000 */
.L_x_21564:
        /* <DEDUP_REMOVED lines=12> */
.L_x_21568:
[----:B0-----:R-:W2:Y:S01]  /*39700*/  LDL.LU R46, [R1+0x814] ;  /* 0x00081400012e7983 */ /* 0x001ea20000300800 */
[----:B------:R-:W-:Y:S01]  /*39710*/  IMAD.MOV.U32 R0, RZ, RZ, R252 ;  /* 0x000000ffff007224 */ /* 0x000fe200078e00fc */
[----:B------:R-:W-:Y:S02]  /*39720*/  MOV R170, R169 ;  /* 0x000000a900aa7202 */ /* 0x000fe40000000f00 */
[----:B--2---:R0:W-:Y:S02]  /*39730*/  STL [R1+0x810], R46 ;  /* 0x0008102e01007387 */ /* 0x0041e40000100800 */
[----:B0-----:R-:W-:Y:S02]  /*39740*/  IMAD.MOV.U32 R46, RZ, RZ, R45 ;  /* 0x000000ffff2e7224 */ /* 0x001fe400078e002d */
.L_x_21569:
[----:B0-----:R-:W-:Y:S05]  /*39750*/  BSYNC B1 ;  /* 0x0000000000017941 */ /* 0x001fea0003800000 */
.L_x_21567:
        /* <DEDUP_REMOVED lines=12> */
.L_x_21571:
[----:B0-----:R-:W2:Y:S01]  /*39820*/  LDL.LU R45, [R1+0x810] ;  /* 0x00081000012d7983 */ /* 0x001ea20000300800 */
[----:B------:R-:W-:Y:S01]  /*39830*/  IMAD.MOV.U32 R252, RZ, RZ, R0 ;  /* 0x000000fffffc7224 */ /* 0x000fe200078e0000 */
[----:B------:R-:W-:Y:S02]  /*39840*/  MOV R169, R168 ;  /* 0x000000a800a97202 */ /* 0x000fe40000000f00 */
[----:B--2---:R0:W-:Y:S02]  /*39850*/  STL [R1+0x814], R45 ;  /* 0x0008142d01007387 */ /* 0x0041e40000100800 */
[----:B0-----:R-:W-:Y:S02]  /*39860*/  IMAD.MOV.U32 R45, RZ, RZ, R44 ;  /* 0x000000ffff2d7224 */ /* 0x001fe400078e002c */
.L_x_21572:
[----:B0-----:R-:W-:Y:S05]  /*39870*/  BSYNC B1 ;  /* 0x0000000000017941 */ /* 0x001fea0003800000 */
.L_x_21570:
        /* <DEDUP_REMOVED lines=12> */
.L_x_21574:
[----:B0-----:R-:W2:Y:S01]  /*39940*/  LDL.LU R44, [R1+0x814] ;  /* 0x00081400012c7983 */ /* 0x001ea20000300800 */
[----:B------:R-:W-:Y:S01]  /*39950*/  IMAD.MOV.U32 R0, RZ, RZ, R252 ;  /* 0x000000ffff007224 */ /* 0x000fe200078e00fc */
[----:B------:R-:W-:Y:S02]  /*39960*/  MOV R168, R175 ;  /* 0x000000af00a87202 */ /* 0x000fe40000000f00 */
[----:B--2---:R0:W-:Y:S02]  /*39970*/  STL [R1+0x810], R44 ;  /* 0x0008102c01007387 */ /* 0x0041e40000100800 */
[----:B0-----:R-:W-:Y:S02]  /*39980*/  IMAD.MOV.U32 R44, RZ, RZ, R51 ;  /* 0x000000ffff2c7224 */ /* 0x001fe400078e0033 */
.L_x_21575:
[----:B0-----:R-:W-:Y:S05]  /*39990*/  BSYNC B1 ;  /* 0x0000000000017941 */ /* 0x001fea0003800000 */
.L_x_21573:
        /* <DEDUP_REMOVED lines=12> */
.L_x_21577:
[----:B0-----:R-:W2:Y:S01]  /*39a60*/  LDL.LU R51, [R1+0x810] ;  /* 0x0008100001337983 */ /* 0x001ea20000300800 */
[----:B------:R-:W-:Y:S01]  /*39a70*/  IMAD.MOV.U32 R252, RZ, RZ, R0 ;  /* 0x000000fffffc7224 */ /* 0x000fe200078e0000 */
[----:B------:R-:W-:Y:S02]  /*39a80*/  MOV R175, R174 ;  /* 0x000000ae00af7202 */ /* 0x000fe40000000f00 */
[----:B--2---:R0:W-:Y:S02]  /*39a90*/  STL [R1+0x814], R51 ;  /* 0x0008143301007387 */ /* 0x0041e40000100800 */
[----:B0-----:R-:W-:Y:S02]  /*39aa0*/  IMAD.MOV.U32 R51, RZ, RZ, R50 ;  /* 0x000000ffff337224 */ /* 0x001fe400078e0032 */
.L_x_21578:
[----:B0-----:R-:W-:Y:S05]  /*39ab0*/  BSYNC B1 ;  /* 0x0000000000017941 */ /* 0x001fea0003800000 */
.L_x_21576:
        /* <DEDUP_REMOVED lines=12> */
.L_x_21580:
[----:B0-----:R-:W2:Y:S01]  /*39b80*/  LDL.LU R50, [R1+0x814] ;  /* 0x0008140001327983 */ /* 0x001ea20000300800 */
[----:B------:R-:W-:Y:S01]  /*39b90*/  IMAD.MOV.U32 R0, RZ, RZ, R252 ;  /* 0x000000ffff007224 */ /* 0x000fe200078e00fc */
[----:B------:R-:W-:Y:S02]  /*39ba0*/  MOV R174, R173 ;  /* 0x000000ad00ae7202 */ /* 0x000fe40000000f00 */
[----:B--2---:R0:W-:Y:S02]  /*39bb0*/  STL [R1+0x810], R50 ;  /* 0x0008103201007387 */ /* 0x0041e40000100800 */
[----:B0-----:R-:W-:Y:S02]  /*39bc0*/  IMAD.MOV.U32 R50, RZ, RZ, R49 ;  /* 0x000000ffff327224 */ /* 0x001fe400078e0031 */
.L_x_21581:
[----:B0-----:R-:W-:Y:S05]  /*39bd0*/  BSYNC B1 ;  /* 0x0000000000017941 */ /* 0x001fea0003800000 */
.L_x_21579:
        /* <DEDUP_REMOVED lines=12> */
.L_x_21583:
[----:B0-----:R-:W2:Y:S01]  /*39ca0*/  LDL.LU R49, [R1+0x810] ;  /* 0x0008100001317983 */ /* 0x001ea20000300800 */
[----:B------:R-:W-:Y:S01]  /*39cb0*/  IMAD.MOV.U32 R252, RZ, RZ, R0 ;  /* 0x000000fffffc7224 */ /* 0x000fe200078e0000 */
[----:B------:R-:W-:Y:S02]  /*39cc0*/  MOV R173, R172 ;  /* 0x000000ac00ad7202 */ /* 0x000fe40000000f00 */
[----:B--2---:R0:W-:Y:S02]  /*39cd0*/  STL [R1+0x814], R49 ;  /* 0x0008143101007387 */ /* 0x0041e40000100800 */
[----:B0-----:R-:W-:Y:S02]  /*39ce0*/  IMAD.MOV.U32 R49, RZ, RZ, R48 ;  /* 0x000000ffff317224 */ /* 0x001fe400078e0030 */
.L_x_21584:
[----:B0-----:R-:W-:Y:S05]  /*39cf0*/  BSYNC B1 ;  /* 0x0000000000017941 */ /* 0x001fea0003800000 */
.L_x_21582:
        /* <DEDUP_REMOVED lines=12> */
.L_x_21586:
[----:B0-----:R-:W2:Y:S01]  /*39dc0*/  LDL.LU R48, [R1+0x814] ;  /* 0x0008140001307983 */ /* 0x001ea20000300800 */
[----:B------:R-:W-:Y:S01]  /*39dd0*/  IMAD.MOV.U32 R0, RZ, RZ, R252 ;  /* 0x000000ffff007224 */ /* 0x000fe200078e00fc */
[----:B------:R-:W-:Y:S02]  /*39de0*/  MOV R172, R179 ;  /* 0x000000b300ac7202 */ /* 0x000fe40000000f00 */
[----:B--2---:R0:W-:Y:S02]  /*39df0*/  STL [R1+0x810], R48 ;  /* 0x0008103001007387 */ /* 0x0041e40000100800 */
[----:B0-----:R-:W-:Y:S02]  /*39e00*/  IMAD.MOV.U32 R48, RZ, RZ, R55 ;  /* 0x000000ffff307224 */ /* 0x001fe400078e0037 */
.L_x_21587:
[----:B0-----:R-:W-:Y:S05]  /*39e10*/  BSYNC B1 ;  /* 0x0000000000017941 */ /* 0x001fea0003800000 */
.L_x_21585:
        /* <DEDUP_REMOVED lines=12> */
.L_x_21589:
[----:B0-----:R-:W2:Y:S01]  /*39ee0*/  LDL.LU R55, [R1+0x810] ;  /* 0x0008100001377983 */ /* 0x001ea20000300800 */
[----:B------:R-:W-:Y:S01]  /*39ef0*/  IMAD.MOV.U32 R252, RZ, RZ, R0 ;  /* 0x000000fffffc7224 */ /* 0x000fe200078e0000 */
[----:B------:R-:W-:Y:S02]  /*39f00*/  MOV R179, R178 ;  /* 0x000000b200b37202 */ /* 0x000fe40000000f00 */
[----:B--2---:R0:W-:Y:S02]  /*39f10*/  STL [R1+0x814], R55 ;  /* 0x0008143701007387 */ /* 0x0041e40000100800 */
[----:B0-----:R-:W-:Y:S02]  /*39f20*/  IMAD.MOV.U32 R55, RZ, RZ, R54 ;  /* 0x000000ffff377224 */ /* 0x001fe400078e0036 */
.L_x_21590:
[----:B0-----:R-:W-:Y:S05]  /*39f30*/  BSYNC B1 ;  /* 0x0000000000017941 */ /* 0x001fea0003800000 */
.L_x_21588:
        /* <DEDUP_REMOVED lines=12> */
.L_x_21592:
[----:B0-----:R-:W2:Y:S01]  /*3a000*/  LDL.LU R54, [R1+0x814] ;  /* 0x0008140001367983 */ /* 0x001ea20000300800 */
[----:B------:R-:W-:Y:S01]  /*3a010*/  IMAD.MOV.U32 R0, RZ, RZ, R252 ;  /* 0x000000ffff007224 */ /* 0x000fe200078e00fc */
[----:B------:R-:W-:Y:S02]  /*3a020*/  MOV R178, R177 ;  /* 0x000000b100b27202 */ /* 0x000fe40000000f00 */
[----:B--2---:R0:W-:Y:S02]  /*3a030*/  STL [R1+0x810], R54 ;  /* 0x0008103601007387 */ /* 0x0041e40000100800 */
[----:B0-----:R-:W-:Y:S02]  /*3a040*/  IMAD.MOV.U32 R54, RZ, RZ, R53 ;  /* 0x000000ffff367224 */ /* 0x001fe400078e0035 */
.L_x_21593:
[----:B0-----:R-:W-:Y:S05]  /*3a050*/  BSYNC B1 ;  /* 0x0000000000017941 */ /* 0x001fea0003800000 */
.L_x_21591:
        /* <DEDUP_REMOVED lines=12> */
.L_x_21595:
[----:B0-----:R-:W2:Y:S01]  /*3a120*/  LDL.LU R53, [R1+0x810] ;  /* 0x0008100001357983 */ /* 0x001ea20000300800 */
[----:B------:R-:W-:Y:S01]  /*3a130*/  IMAD.MOV.U32 R252, RZ, RZ, R0 ;  /* 0x000000fffffc7224 */ /* 0x000fe200078e0000 */
[----:B------:R-:W-:Y:S02]  /*3a140*/  MOV R177, R176 ;  /* 0x000000b000b17202 */ /* 0x000fe40000000f00 */
[----:B--2---:R0:W-:Y:S02]  /*3a150*/  STL [R1+0x814], R53 ;  /* 0x0008143501007387 */ /* 0x0041e40000100800 */
[----:B0-----:R-:W-:Y:S02]  /*3a160*/  IMAD.MOV.U32 R53, RZ, RZ, R52 ;  /* 0x000000ffff357224 */ /* 0x001fe400078e0034 */
.L_x_21596:
[----:B0-----:R-:W-:Y:S05]  /*3a170*/  BSYNC B1 ;  /* 0x0000000000017941 */ /* 0x001fea0003800000 */
.L_x_21594:
        /* <DEDUP_REMOVED lines=12> */
.L_x_21598:
[----:B0-----:R-:W2:Y:S01]  /*3a240*/  LDL.LU R52, [R1+0x814] ;  /* 0x0008140001347983 */ /* 0x001ea20000300800 */
[----:B------:R-:W-:Y:S01]  /*3a250*/  IMAD.MOV.U32 R0, RZ, RZ, R252 ;  /* 0x000000ffff007224 */ /* 0x000fe200078e00fc */
[----:B------:R-:W-:Y:S02]  /*3a260*/  MOV R176, R183 ;  /* 0x000000b700b07202 */ /* 0x000fe40000000f00 */
[----:B--2---:R0:W-:Y:S02]  /*3a270*/  STL [R1+0x810], R52 ;  /* 0x0008103401007387 */ /* 0x0041e40000100800 */
[----:B0-----:R-:W-:Y:S02]  /*3a280*/  IMAD.MOV.U32 R52, RZ, RZ, R59 ;  /* 0x000000ffff347224 */ /* 0x001fe400078e003b */
.L_x_21599:
[----:B0-----:R-:W-:Y:S05]  /*3a290*/  BSYNC B1 ;  /* 0x0000000000017941 */ /* 0x001fea0003800000 */
.L_x_21597:
        /* <DEDUP_REMOVED lines=12> */
.L_x_21601:
[----:B0-----:R-:W2:Y:S01]  /*3a360*/  LDL.LU R59, [R1+0x810] ;  /* 0x00081000013b7983 */ /* 0x001ea20000300800 */
[----:B------:R-:W-:Y:S01]  /*3a370*/  IMAD.MOV.U32 R252, RZ, RZ, R0 ;  /* 0x000000fffffc7224 */ /* 0x000fe200078e0000 */
[----:B------:R-:W-:Y:S02]  /*3a380*/  MOV R183, R182 ;  /* 0x000000b600b77202 */ /* 0x000fe40000000f00 */
[----:B--2---:R0:W-:Y:S02]  /*3a390*/  STL [R1+0x814], R59 ;  /* 0x0008143b01007387 */ /* 0x0041e40000100800 */
[----:B0-----:R-:W-:Y:S02]  /*3a3a0*/  IMAD.MOV.U32 R59, RZ, RZ, R58 ;  /* 0x000000ffff3b7224 */ /* 0x001fe400078e003a */
.L_x_21602:
[----:B0-----:R-:W-:Y:S05]  /*3a3b0*/  BSYNC B1 ;  /* 0x0000000000017941 */ /* 0x001fea0003800000 */
.L_x_21600:
        /* <DEDUP_REMOVED lines=12> */
.L_x_21604:
[----:B0-----:R-:W2:Y:S01]  /*3a480*/  LDL.LU R58, [R1+0x814] ;  /* 0x00081400013a7983 */ /* 0x001ea20000300800 */
[----:B------:R-:W-:Y:S01]  /*3a490*/  IMAD.MOV.U32 R0, RZ, RZ, R252 ;  /* 0x000000ffff007224 */ /* 0x000fe200078e00fc */
[----:B------:R-:W-:Y:S02]  /*3a4a0*/  MOV R182, R181 ;  /* 0x000000b500b67202 */ /* 0x000fe40000000f00 */
[----:B--2---:R0:W-:Y:S02]  /*3a4b0*/  STL [R1+0x810], R58 ;  /* 0x0008103a01007387 */ /* 0x0041e40000100800 */
[----:B0-----:R-:W-:Y:S02]  /*3a4c0*/  IMAD.MOV.U32 R58, RZ, RZ, R57 ;  /* 0x000000ffff3a7224 */ /* 0x001fe400078e0039 */
.L_x_21605:
[----:B0-----:R-:W-:Y:S05]  /*3a4d0*/  BSYNC B1 ;  /* 0x0000000000017941 */ /* 0x001fea0003800000 */
.L_x_21603:
        /* <DEDUP_REMOVED lines=12> */
.L_x_21607:
[----:B0-----:R-:W2:Y:S01]  /*3a5a0*/  LDL.LU R57, [R1+0x810] ;  /* 0x0008100001397983 */ /* 0x001ea20000300800 */
[----:B------:R-:W-:Y:S01]  /*3a5b0*/  IMAD.MOV.U32 R252, RZ, RZ, R0 ;  /* 0x000000fffffc7224 */ /* 0x000fe200078e0000 */
[----:B------:R-:W-:Y:S02]  /*3a5c0*/  MOV R181, R180 ;  /* 0x000000b400b57202 */ /* 0x000fe40000000f00 */
[----:B--2---:R0:W-:Y:S02]  /*3a5d0*/  STL [R1+0x814], R57 ;  /* 0x0008143901007387 */ /* 0x0041e40000100800 */
[----:B0-----:R-:W-:Y:S02]  /*3a5e0*/  IMAD.MOV.U32 R57, RZ, RZ, R56 ;  /* 0x000000ffff397224 */ /* 0x001fe400078e0038 */
.L_x_21608:
[----:B0-----:R-:W-:Y:S05]  /*3a5f0*/  BSYNC B1 ;  /* 0x0000000000017941 */ /* 0x001fea0003800000 */
.L_x_21606:
        /* <DEDUP_REMOVED lines=12> */
.L_x_21610:
[----:B0-----:R-:W2:Y:S01]  /*3a6c0*/  LDL.LU R56, [R1+0x814] ;  /* 0x0008140001387983 */ /* 0x001ea20000300800 */
[----:B------:R-:W-:Y:S01]  /*3a6d0*/  IMAD.MOV.U32 R0, RZ, RZ, R252 ;  /* 0x000000ffff007224 */ /* 0x000fe200078e00fc */
[----:B------:R-:W-:Y:S02]  /*3a6e0*/  MOV R180, R187 ;  /* 0x000000bb00b47202 */ /* 0x000fe40000000f00 */
[----:B--2---:R0:W-:Y:S02]  /*3a6f0*/  STL [R1+0x810], R56 ;  /* 0x0008103801007387 */ /* 0x0041e40000100800 */
[----:B0-----:R-:W-:Y:S02]  /*3a700*/  IMAD.MOV.U32 R56, RZ, RZ, R63 ;  /* 0x000000ffff387224 */ /* 0x001fe400078e003f */
.L_x_21611:
[----:B0-----:R-:W-:Y:S05]  /*3a710*/  BSYNC B1 ;  /* 0x0000000000017941 */ /* 0x001fea0003800000 */
.L_x_21609:
        /* <DEDUP_REMOVED lines=12> */
.L_x_21613:
[----:B0-----:R-:W2:Y:S01]  /*3a7e0*/  LDL.LU R63, [R1+0x810] ;  /* 0x00081000013f7983 */ /* 0x001ea20000300800 */
[----:B------:R-:W-:Y:S01]  /*3a7f0*/  IMAD.MOV.U32 R252, RZ, RZ, R0 ;  /* 0x000000fffffc7224 */ /* 0x000fe200078e0000 */
[----:B------:R-:W-:Y:S02]  /*3a800*/  MOV R187, R186 ;  /* 0x000000ba00bb7202 */ /* 0x000fe40000000f00 */
[----:B--2---:R0:W-:Y:S02]  /*3a810*/  STL [R1+0x814], R63 ;  /* 0x0008143f01007387 */ /* 0x0041e40000100800 */
[----:B0-----:R-:W-:Y:S02]  /*3a820*/  IMAD.MOV.U32 R63, RZ, RZ, R62 ;  /* 0x000000ffff3f7224 */ /* 0x001fe400078e003e */
.L_x_21614:
[----:B0-----:R-:W-:Y:S05]  /*3a830*/  BSYNC B1 ;  /* 0x0000000000017941 */ /* 0x001fea0003800000 */
.L_x_21612:
        /* <DEDUP_REMOVED lines=12> */
.L_x_21616:
[----:B0-----:R-:W2:Y:S01]  /*3a900*/  LDL.LU R62, [R1+0x814] ;  /* 0x00081400013e7983 */ /* 0x001ea20000300800 */
[----:B------:R-:W-:Y:S01]  /*3a910*/  IMAD.MOV.U32 R0, RZ, RZ, R252 ;  /* 0x000000ffff007224 */ /* 0x000fe200078e00fc */
[----:B------:R-:W-:Y:S02]  /*3a920*/  MOV R186, R185 ;  /* 0x000000b900ba7202 */ /* 0x000fe40000000f00 */
[----:B--2---:R0:W-:Y:S02]  /*3a930*/  STL [R1+0x810], R62 ;  /* 0x0008103e01007387 */ /* 0x0041e40000100800 */
[----:B0-----:R-:W-:Y:S02]  /*3a940*/  IMAD.MOV.U32 R62, RZ, RZ, R61 ;  /* 0x000000ffff3e7224 */ /* 0x001fe400078e003d */
.L_x_21617:
[----:B0-----:R-:W-:Y:S05]  /*3a950*/  BSYNC B1 ;  /* 0x0000000000017941 */ /* 0x001fea0003800000 */
.L_x_21615:
        /* <DEDUP_REMOVED lines=12> */
.L_x_21619:
[----:B0-----:R-:W2:Y:S01]  /*3aa20*/  LDL.LU R61, [R1+0x810] ;  /* 0x00081000013d7983 */ /* 0x001ea20000300800 */
[----:B------:R-:W-:Y:S01]  /*3aa30*/  IMAD.MOV.U32 R252, RZ, RZ, R0 ;  /* 0x000000fffffc7224 */ /* 0x000fe200078e0000 */
[----:B------:R-:W-:Y:S02]  /*3aa40*/  MOV R185, R184 ;  /* 0x000000b800b97202 */ /* 0x000fe40000000f00 */
[----:B--2---:R0:W-:Y:S02]  /*3aa50*/  STL [R1+0x814], R61 ;  /* 0x0008143d01007387 */ /* 0x0041e40000100800 */
[----:B0-----:R-:W-:Y:S02]  /*3aa60*/  IMAD.MOV.U32 R61, RZ, RZ, R60 ;  /* 0x000000ffff3d7224 */ /* 0x001fe400078e003c */
.L_x_21620:
[----:B0-----:R-:W-:Y:S05]  /*3aa70*/  BSYNC B1 ;  /* 0x0000000000017941 */ /* 0x001fea0003800000 */
.L_x_21618:
        /* <DEDUP_REMOVED lines=12> */
.L_x_21622:
[----:B0-----:R-:W2:Y:S01]  /*3ab40*/  LDL.LU R60, [R1+0x814] ;  /* 0x00081400013c7983 */ /* 0x001ea20000300800 */
[----:B------:R-:W-:Y:S01]  /*3ab50*/  IMAD.MOV.U32 R0, RZ, RZ, R252 ;  /* 0x000000ffff007224 */ /* 0x000fe200078e00fc */
[----:B------:R-:W-:Y:S02]  /*3ab60*/  MOV R184, R191 ;  /* 0x000000bf00b87202 */ /* 0x000fe40000000f00 */
[----:B--2---:R0:W-:Y:S02]  /*3ab70*/  STL [R1+0x810], R60 ;  /* 0x0008103c01007387 */ /* 0x0041e40000100800 */
[----:B0-----:R-:W-:Y:S02]  /*3ab80*/  IMAD.MOV.U32 R60, RZ, RZ, R67 ;  /* 0x000000ffff3c7224 */ /* 0x001fe400078e0043 */
.L_x_21623:
[----:B0-----:R-:W-:Y:S05]  /*3ab90*/  BSYNC B1 ;  /* 0x0000000000017941 */ /* 0x001fea0003800000 */
.L_x_21621:
        /* <DEDUP_REMOVED lines=12> */
.L_x_21625:
[----:B0-----:R-:W2:Y:S01]  /*3ac60*/  LDL.LU R67, [R1+0x810] ;  /* 0x0008100001437983 */ /* 0x001ea20000300800 */
[----:B------:R-:W-:Y:S01]  /*3ac70*/  IMAD.MOV.U32 R252, RZ, RZ, R0 ;  /* 0x000000fffffc7224 */ /* 0x000fe200078e0000 */
[----:B------:R-:W-:Y:S02]  /*3ac80*/  MOV R191, R190 ;  /* 0x000000be00bf7202 */ /* 0x000fe40000000f00 */
[----:B--2---:R0:W-:Y:S02]  /*3ac90*/  STL [R1+0x814], R67 ;  /* 0x0008144301007387 */ /* 0x0041e40000100800 */
[----:B0-----:R-:W-:Y:S02]  /*3aca0*/  IMAD.MOV.U32 R67, RZ, RZ, R66 ;  /* 0x000000ffff437224 */ /* 0x001fe400078e0042 */
.L_x_21626:
[----:B0-----:R-:W-:Y:S05]  /*3acb0*/  BSYNC B1 ;  /* 0x0000000000017941 */ /* 0x001fea0003800000 */
.L_x_21624:
        /* <DEDUP_REMOVED lines=12> */
.L_x_21628:
[----:B0-----:R-:W2:Y:S01]  /*3ad80*/  LDL.LU R66, [R1+0x814] ;  /* 0x0008140001427983 */ /* 0x001ea20000300800 */
[----:B------:R-:W-:Y:S01]  /*3ad90*/  IMAD.MOV.U32 R0, RZ, RZ, R252 ;  /* 0x000000ffff007224 */ /* 0x000fe200078e00fc */
[----:B------:R-:W-:Y:S02]  /*3ada0*/  MOV R190, R189 ;  /* 0x000000bd00be7202 */ /* 0x000fe40000000f00 */
[----:B--2---:R0:W-:Y:S02]  /*3adb0*/  STL [R1+0x810], R66 ;  /* 0x0008104201007387 */ /* 0x0041e40000100800 */
[----:B0-----:R-:W-:Y:S02]  /*3adc0*/  IMAD.MOV.U32 R66, RZ, RZ, R65 ;  /* 0x000000ffff427224 */ /* 0x001fe400078e0041 */
.L_x_21629:
[----:B0-----:R-:W-:Y:S05]  /*3add0*/  BSYNC B1 ;  /* 0x0000000000017941 */ /* 0x001fea0003800000 */
.L_x_21627:
        /* <DEDUP_REMOVED lines=12> */
.L_x_21631:
[----:B0-----:R-:W2:Y:S01]  /*3aea0*/  LDL.LU R65, [R1+0x810] ;  /* 0x0008100001417983 */ /* 0x001ea20000300800 */
[----:B------:R-:W-:Y:S01]  /*3aeb0*/  IMAD.MOV.U32 R252, RZ, RZ, R0 ;  /* 0x000000fffffc7224 */ /* 0x000fe200078e0000 */
[----:B------:R-:W-:Y:S02]  /*3aec0*/  MOV R189, R188 ;  /* 0x000000bc00bd7202 */ /* 0x000fe40000000f00 */
[----:B--2---:R0:W-:Y:S02]  /*3aed0*/  STL [R1+0x814], R65 ;  /* 0x0008144101007387 */ /* 0x0041e40000100800 */
[----:B0-----:R-:W-:Y:S02]  /*3aee0*/  IMAD.MOV.U32 R65, RZ, RZ, R64 ;  /* 0x000000ffff417224 */ /* 0x001fe400078e0040 */
.L_x_21632:
[----:B0-----:R-:W-:Y:S05]  /*3aef0*/  BSYNC B1 ;  /* 0x0000000000017941 */ /* 0x001fea0003800000 */
.L_x_21630:
        /* <DEDUP_REMOVED lines=12> */
.L_x_21634:
[----:B0-----:R-:W2:Y:S01]  /*3afc0*/  LDL.LU R64, [R1+0x814] ;  /* 0x0008140001407983 */ /* 0x001ea20000300800 */
[----:B------:R-:W-:Y:S01]  /*3afd0*/  IMAD.MOV.U32 R0, RZ, RZ, R252 ;  /* 0x000000ffff007224 */ /* 0x000fe200078e00fc */
[----:B------:R-:W-:Y:S02]  /*3afe0*/  MOV R188, R195 ;  /* 0x000000c300bc7202 */ /* 0x000fe40000000f00 */
[----:B--2---:R0:W-:Y:S02]  /*3aff0*/  STL [R1+0x810], R64 ;  /* 0x0008104001007387 */ /* 0x0041e40000100800 */
[----:B0-----:R-:W-:Y:S02]  /*3b000*/  IMAD.MOV.U32 R64, RZ, RZ, R71 ;  /* 0x000000ffff407224 */ /* 0x001fe400078e0047 */
.L_x_21635:
[----:B0-----:R-:W-:Y:S05]  /*3b010*/  BSYNC B1 ;  /* 0x0000000000017941 */ /* 0x001fea0003800000 */
.L_x_21633:
        /* <DEDUP_REMOVED lines=12> */
.L_x_21637:
[----:B0-----:R-:W2:Y:S01]  /*3b0e0*/  LDL.LU R71, [R1+0x810] ;  /* 0x0008100001477983 */ /* 0x001ea20000300800 */
[----:B------:R-:W-:Y:S01]  /*3b0f0*/  IMAD.MOV.U32 R252, RZ, RZ, R0 ;  /* 0x000000fffffc7224 */ /* 0x000fe200078e0000 */
[----:B------:R-:W-:Y:S02]  /*3b100*/  MOV R195, R194 ;  /* 0x000000c200c37202 */ /* 0x000fe40000000f00 */
[----:B--2---:R0:W-:Y:S02]  /*3b110*/  STL [R1+0x814], R71 ;  /* 0x0008144701007387 */ /* 0x0041e40000100800 */
[----:B0-----:R-:W-:Y:S02]  /*3b120*/  IMAD.MOV.U32 R71, RZ, RZ, R70 ;  /* 0x000000ffff477224 */ /* 0x001fe400078e0046 */
.L_x_21638:
[----:B0-----:R-:W-:Y:S05]  /*3b130*/  BSYNC B1 ;  /* 0x0000000000017941 */ /* 0x001fea0003800000 */
.L_x_21636:
        /* <DEDUP_REMOVED lines=12> */
.L_x_21640:
[----:B0-----:R-:W2:Y:S01]  /*3b200*/  LDL.LU R70, [R1+0x814] ;  /* 0x0008140001467983 */ /* 0x001ea20000300800 */
[----:B------:R-:W-:Y:S01]  /*3b210*/  IMAD.MOV.U32 R0, RZ, RZ, R252 ;  /* 0x000000ffff007224 */ /* 0x000fe200078e00fc */
[----:B------:R-:W-:Y:S02]  /*3b220*/  MOV R194, R193 ;  /* 0x000000c100c27202 */ /* 0x000fe40000000f00 */
[----:B--2---:R0:W-:Y:S02]  /*3b230*/  STL [R1+0x810], R70 ;  /* 0x0008104601007387 */ /* 0x0041e40000100800 */
[----:B0-----:R-:W-:Y:S02]  /*3b240*/  IMAD.MOV.U32 R70, RZ, RZ, R69 ;  /* 0x000000ffff467224 */ /* 0x001fe400078e0045 */
.L_x_21641:
[----:B0-----:R-:W-:Y:S05]  /*3b250*/  BSYNC B1 ;  /* 0x0000000000017941 */ /* 0x001fea0003800000 */
.L_x_21639:
        /* <DEDUP_REMOVED lines=12> */
.L_x_21643:
[----:B0-----:R-:W2:Y:S01]  /*3b320*/  LDL.LU R69, [R1+0x810] ;  /* 0x0008100001457983 */ /* 0x001ea20000300800 */
[----:B------:R-:W-:Y:S01]  /*3b330*/  IMAD.MOV.U32 R252, RZ, RZ, R0 ;  /* 0x000000fffffc7224 */ /* 0x000fe200078e0000 */
[----:B------:R-:W-:Y:S02]  /*3b340*/  MOV R193, R192 ;  /* 0x000000c000c17202 */ /* 0x000fe40000000f00 */
[----:B--2---:R0:W-:Y:S02]  /*3b350*/  STL [R1+0x814], R69 ;  /* 0x0008144501007387 */ /* 0x0041e40000100800 */
[----:B0-----:R-:W-:Y:S02]  /*3b360*/  IMAD.MOV.U32 R69, RZ, RZ, R68 ;  /* 0x000000ffff457224 */ /* 0x001fe400078e0044 */
.L_x_21644:
[----:B0-----:R-:W-:Y:S05]  /*3b370*/  BSYNC B1 ;  /* 0x0000000000017941 */ /* 0x001fea0003800000 */
.L_x_21642:
        /* <DEDUP_REMOVED lines=12> */
.L_x_21646:
[----:B0-----:R-:W2:Y:S01]  /*3b440*/  LDL.LU R68, [R1+0x814] ;  /* 0x0008140001447983 */ /* 0x001ea20000300800 */
[----:B------:R-:W-:Y:S01]  /*3b450*/  IMAD.MOV.U32 R0, RZ, RZ, R252 ;  /* 0x000000ffff007224 */ /* 0x000fe200078e00fc */
[----:B------:R-:W-:Y:S02]  /*3b460*/  MOV R192, R199 ;  /* 0x000000c700c07202 */ /* 0x000fe40000000f00 */
[----:B--2---:R0:W-:Y:S02]  /*3b470*/  STL [R1+0x810], R68 ;  /* 0x0008104401007387 */ /* 0x0041e40000100800 */
[----:B0-----:R-:W-:Y:S02]  /*3b480*/  IMAD.MOV.U32 R68, RZ, RZ, R75 ;  /* 0x000000ffff447224 */ /* 0x001fe400078e004b */
.L_x_21647:
[----:B0-----:R-:W-:Y:S05]  /*3b490*/  BSYNC B1 ;  /* 0x0000000000017941 */ /* 0x001fea0003800000 */
.L_x_21645:
        /* <DEDUP_REMOVED lines=12> */
.L_x_21649:
[----:B0-----:R-:W2:Y:S01]  /*3b560*/  LDL.LU R75, [R1+0x810] ;  /* 0x00081000014b7983 */ /* 0x001ea20000300800 */
[----:B------:R-:W-:Y:S01]  /*3b570*/  IMAD.MOV.U32 R252, RZ, RZ, R0 ;  /* 0x000000fffffc7224 */ /* 0x000fe200078e0000 */
[----:B------:R-:W-:Y:S02]  /*3b580*/  MOV R199, R198 ;  /* 0x000000c600c77202 */ /* 0x000fe40000000f00 */
[----:B--2---:R0:W-:Y:S02]  /*3b590*/  STL [R1+0x814], R75 ;  /* 0x0008144b01007387 */ /* 0x0041e40000100800 */
[----:B0-----:R-:W-:Y:S02]  /*3b5a0*/  IMAD.MOV.U32 R75, RZ, RZ, R74 ;  /* 0x000000ffff4b7224 */ /* 0x001fe400078e004a */
.L_x_21650:
[----:B0-----:R-:W-:Y:S05]  /*3b5b0*/  BSYNC B1 ;  /* 0x0000000000017941 */ /* 0x001fea0003800000 */
.L_x_21648:
        /* <DEDUP_REMOVED lines=12> */
.L_x_21652:
[----:B0-----:R-:W2:Y:S01]  /*3b680*/  LDL.LU R74, [R1+0x814] ;  /* 0x00081400014a7983 */ /* 0x001ea20000300800 */
[----:B------:R-:W-:Y:S01]  /*3b690*/  IMAD.MOV.U32 R0, RZ, RZ, R252 ;  /* 0x000000ffff007224 */ /* 0x000fe200078e00fc */
[----:B------:R-:W-:Y:S02]  /*3b6a0*/  MOV R198, R197 ;  /* 0x000000c500c67202 */ /* 0x000fe40000000f00 */
[----:B--2---:R0:W-:Y:S02]  /*3b6b0*/  STL [R1+0x810], R74 ;  /* 0x0008104a01007387 */ /* 0x0041e40000100800 */
[----:B0-----:R-:W-:Y:S02]  /*3b6c0*/  IMAD.MOV.U32 R74, RZ, RZ, R73 ;  /* 0x000000ffff4a7224 */ /* 0x001fe400078e0049 */
.L_x_21653:
[----:B0-----:R-:W-:Y:S05]  /*3b6d0*/  BSYNC B1 ;  /* 0x0000000000017941 */ /* 0x001fea0003800000 */
.L_x_21651:
        /* <DEDUP_REMOVED lines=12> */
.L_x_21655:
[----:B0-----:R-:W2:Y:S01]  /*3b7a0*/  LDL.LU R73, [R1+0x810] ;  /* 0x0008100001497983 */ /* 0x001ea20000300800 */
[----:B------:R-:W-:Y:S01]  /*3b7b0*/  IMAD.MOV.U32 R252, RZ, RZ, R0 ;  /* 0x000000fffffc7224 */ /* 0x000fe200078e0000 */
[----:B------:R-:W-:Y:S02]  /*3b7c0*/  MOV R197, R196 ;  /* 0x000000c400c57202 */ /* 0x000fe40000000f00 */
[----:B--2---:R0:W-:Y:S02]  /*3b7d0*/  STL [R1+0x814], R73 ;  /* 0x0008144901007387 */ /* 0x0041e40000100800 */
[----:B0-----:R-:W-:Y:S02]  /*3b7e0*/  IMAD.MOV.U32 R73, RZ, RZ, R72 ;  /* 0x000000ffff497224 */ /* 0x001fe400078e0048 */
.L_x_21656:
[----:B0-----:R-:W-:Y:S05]  /*3b7f0*/  BSYNC B1 ;  /* 0x0000000000017941 */ /* 0x001fea0003800000 */
.L_x_21654:
        /* <DEDUP_REMOVED lines=12> */
.L_x_21658:
[----:B0-----:R-:W2:Y:S01]  /*3b8c0*/  LDL.LU R72, [R1+0x814] ;  /* 0x0008140001487983 */ /* 0x001ea20000300800 */
[----:B------:R-:W-:Y:S01]  /*3b8d0*/  IMAD.MOV.U32 R0, RZ, RZ, R252 ;  /* 0x000000ffff007224 */ /* 0x000fe200078e00fc */
[----:B------:R-:W-:Y:S02]  /*3b8e0*/  MOV R196, R203 ;  /* 0x000000cb00c47202 */ /* 0x000fe40000000f00 */
[----:B--2---:R0:W-:Y:S02]  /*3b8f0*/  STL [R1+0x810], R72 ;  /* 0x0008104801007387 */ /* 0x0041e40000100800 */
[----:B0-----:R-:W-:Y:S02]  /*3b900*/  IMAD.MOV.U32 R72, RZ, RZ, R79 ;  /* 0x000000ffff487224 */ /* 0x001fe400078e004f */
.L_x_21659:
[----:B0-----:R-:W-:Y:S05]  /*3b910*/  BSYNC B1 ;  /* 0x0000000000017941 */ /* 0x001fea0003800000 */
.L_x_21657:
        /* <DEDUP_REMOVED lines=12> */
.L_x_21661:
[----:B0-----:R-:W2:Y:S01]  /*3b9e0*/  LDL.LU R79, [R1+0x810] ;  /* 0x00081000014f7983 */ /* 0x001ea20000300800 */
[----:B------:R-:W-:Y:S01]  /*3b9f0*/  IMAD.MOV.U32 R252, RZ, RZ, R0 ;  /* 0x000000fffffc7224 */ /* 0x000fe200078e0000 */
[----:B------:R-:W-:Y:S02]  /*3ba00*/  MOV R203, R202 ;  /* 0x000000ca00cb7202 */ /* 0x000fe40000000f00 */
[----:B--2---:R0:W-:Y:S02]  /*3ba10*/  STL [R1+0x814], R79 ;  /* 0x0008144f01007387 */ /* 0x0041e40000100800 */
[----:B0-----:R-:W-:Y:S02]  /*3ba20*/  IMAD.MOV.U32 R79, RZ, RZ, R78 ;  /* 0x000000ffff4f7224 */ /* 0x001fe400078e004e */
.L_x_21662:
[----:B0-----:R-:W-:Y:S05]  /*3ba30*/  BSYNC B1 ;  /* 0x0000000000017941 */ /* 0x001fea0003800000 */
.L_x_21660:
        /* <DEDUP_REMOVED lines=12> */
.L_x_21664:
[----:B0-----:R-:W2:Y:S01]  /*3bb00*/  LDL.LU R78, [R1+0x814] ;  /* 0x00081400014e7983 */ /* 0x001ea20000300800 */
[----:B------:R-:W-:Y:S01]  /*3bb10*/  IMAD.MOV.U32 R0, RZ, RZ, R252 ;  /* 0x000000ffff007224 */ /* 0x000fe200078e00fc */
[----:B------:R-:W-:Y:S02]  /*3bb20*/  MOV R202, R201 ;  /* 0x000000c900ca7202 */ /* 0x000fe40000000f00 */
[----:B--2---:R0:W-:Y:S02]  /*3bb30*/  STL [R1+0x810], R78 ;  /* 0x0008104e01007387 */ /* 0x0041e40000100800 */
[----:B0-----:R-:W-:Y:S02]  /*3bb40*/  IMAD.MOV.U32 R78, RZ, RZ, R77 ;  /* 0x000000ffff4e7224 */ /* 0x001fe400078e004d */
.L_x_21665:
[----:B0-----:R-:W-:Y:S05]  /*3bb50*/  BSYNC B1 ;  /* 0x0000000000017941 */ /* 0x001fea0003800000 */
.L_x_21663:
        /* <DEDUP_REMOVED lines=12> */
.L_x_21667:
[----:B0-----:R-:W2:Y:S01]  /*3bc20*/  LDL.LU R77, [R1+0x810] ;  /* 0x00081000014d7983 */ /* 0x001ea20000300800 */
[----:B------:R-:W-:Y:S01]  /*3bc30*/  IMAD.MOV.U32 R252, RZ, RZ, R0 ;  /* 0x000000fffffc7224 */ /* 0x000fe200078e0000 */
[----:B------:R-:W-:Y:S02]  /*3bc40*/  MOV R201, R200 ;  /* 0x000000c800c97202 */ /* 0x000fe40000000f00 */
[----:B--2---:R0:W-:Y:S02]  /*3bc50*/  STL [R1+0x814], R77 ;  /* 0x0008144d01007387 */ /* 0x0041e40000100800 */
[----:B0-----:R-:W-:Y:S02]  /*3bc60*/  IMAD.MOV.U32 R77, RZ, RZ, R76 ;  /* 0x000000ffff4d7224 */ /* 0x001fe400078e004c */
.L_x_21668:
[----:B0-----:R-:W-:Y:S05]  /*3bc70*/  BSYNC B1 ;  /* 0x0000000000017941 */ /* 0x001fea0003800000 */
.L_x_21666:
        /* <DEDUP_REMOVED lines=12> */
.L_x_21670:
[----:B0-----:R-:W2:Y:S01]  /*3bd40*/  LDL.LU R76, [R1+0x814] ;  /* 0x00081400014c7983 */ /* 0x001ea20000300800 */
[----:B------:R-:W-:Y:S01]  /*3bd50*/  IMAD.MOV.U32 R0, RZ, RZ, R252 ;  /* 0x000000ffff007224 */ /* 0x000fe200078e00fc */
[----:B------:R-:W-:Y:S02]  /*3bd60*/  MOV R200, R207 ;  /* 0x000000cf00c87202 */ /* 0x000fe40000000f00 */
[----:B--2---:R0:W-:Y:S02]  /*3bd70*/  STL [R1+0x810], R76 ;  /* 0x0008104c01007387 */ /* 0x0041e40000100800 */
[----:B0-----:R-:W-:Y:S02]  /*3bd80*/  IMAD.MOV.U32 R76, RZ, RZ, R83 ;  /* 0x000000ffff4c7224 */ /* 0x001fe400078e0053 */
.L_x_21671:
[----:B0-----:R-:W-:Y:S05]  /*3bd90*/  BSYNC B1 ;  /* 0x0000000000017941 */ /* 0x001fea0003800000 */
.L_x_21669:
        /* <DEDUP_REMOVED lines=12> */
.L_x_21673:
[----:B0-----:R-:W2:Y:S01]  /*3be60*/  LDL.LU R83, [R1+0x810] ;  /* 0x0008100001537983 */ /* 0x001ea20000300800 */
[----:B------:R-:W-:Y:S01]  /*3be70*/  IMAD.MOV.U32 R252, RZ, RZ, R0 ;  /* 0x000000fffffc7224 */ /* 0x000fe200078e0000 */
[----:B------:R-:W-:Y:S02]  /*3be80*/  MOV R207, R206 ;  /* 0x000000ce00cf7202 */ /* 0x000fe40000000f00 */
[----:B--2---:R0:W-:Y:S02]  /*3be90*/  STL [R1+0x814], R83 ;  /* 0x0008145301007387 */ /* 0x0041e40000100800 */
[----:B0-----:R-:W-:Y:S02]  /*3bea0*/  IMAD.MOV.U32 R83, RZ, RZ, R82 ;  /* 0x000000ffff537224 */ /* 0x001fe400078e0052 */
.L_x_21674:
[----:B0-----:R-:W-:Y:S05]  /*3beb0*/  BSYNC B1 ;  /* 0x0000000000017941 */ /* 0x001fea0003800000 */
.L_x_21672:
        /* <DEDUP_REMOVED lines=12> */
.L_x_21676:
[----:B0-----:R-:W2:Y:S01]  /*3bf80*/  LDL.LU R82, [R1+0x814] ;  /* 0x0008140001527983 */ /* 0x001ea20000300800 */
[----:B------:R-:W-:Y:S01]  /*3bf90*/  IMAD.MOV.U32 R0, RZ, RZ, R252 ;  /* 0x000000ffff007224 */ /* 0x000fe200078e00fc */
[----:B------:R-:W-:Y:S02]  /*3bfa0*/  MOV R206, R205 ;  /* 0x000000cd00ce7202 */ /* 0x000fe40000000f00 */
[----:B--2---:R0:W-:Y:S02]  /*3bfb0*/  STL [R1+0x810], R82 ;  /* 0x0008105201007387 */ /* 0x0041e40000100800 */
[----:B0-----:R-:W-:Y:S02]  /*3bfc0*/  IMAD.MOV.U32 R82, RZ, RZ, R81 ;  /* 0x000000ffff527224 */ /* 0x001fe400078e0051 */
.L_x_21677:
[----:B0-----:R-:W-:Y:S05]  /*3bfd0*/  BSYNC B1 ;  /* 0x0000000000017941 */ /* 0x001fea0003800000 */
.L_x_21675:
        /* <DEDUP_REMOVED lines=12> */
.L_x_21679:
[----:B0-----:R-:W2:Y:S01]  /*3c0a0*/  LDL.LU R81, [R1+0x810] ;  /* 0x0008100001517983 */ /* 0x001ea20000300800 */
[----:B------:R-:W-:Y:S01]  /*3c0b0*/  IMAD.MOV.U32 R252, RZ, RZ, R0 ;  /* 0x000000fffffc7224 */ /* 0x000fe200078e0000 */
[----:B------:R-:W-:Y:S02]  /*3c0c0*/  MOV R205, R204 ;  /* 0x000000cc00cd7202 */ /* 0x000fe40000000f00 */
[----:B--2---:R0:W-:Y:S02]  /*3c0d0*/  STL [R1+0x814], R81 ;  /* 0x0008145101007387 */ /* 0x0041e40000100800 */
[----:B0-----:R-:W-:Y:S02]  /*3c0e0*/  IMAD.MOV.U32 R81, RZ, RZ, R80 ;  /* 0x000000ffff517224 */ /* 0x001fe400078e0050 */
.L_x_21680:
[----:B0-----:R-:W-:Y:S05]  /*3c0f0*/  BSYNC B1 ;  /* 0x0000000000017941 */ /* 0x001fea0003800000 */
.L_x_21678:
        /* <DEDUP_REMOVED lines=12> */
.L_x_21682:
[----:B0-----:R-:W2:Y:S01]  /*3c1c0*/  LDL.LU R80, [R1+0x814] ;  /* 0x0008140001507983 */ /* 0x001ea20000300800 */
[----:B------:R-:W-:Y:S01]  /*3c1d0*/  IMAD.MOV.U32 R0, RZ, RZ, R252 ;  /* 0x000000ffff007224 */ /* 0x000fe200078e00fc */
[----:B------:R-:W-:Y:S02]  /*3c1e0*/  MOV R204, R211 ;  /* 0x000000d300cc7202 */ /* 0x000fe40000000f00 */
[----:B--2---:R0:W-:Y:S02]  /*3c1f0*/  STL [R1+0x810], R80 ;  /* 0x0008105001007387 */ /* 0x0041e40000100800 */
[----:B0-----:R-:W-:Y:S02]  /*3c200*/  IMAD.MOV.U32 R80, RZ, RZ, R87 ;  /* 0x000000ffff507224 */ /* 0x001fe400078e0057 */
.L_x_21683:
[----:B0-----:R-:W-:Y:S05]  /*3c210*/  BSYNC B1 ;  /* 0x0000000000017941 */ /* 0x001fea0003800000 */
.L_x_21681:
        /* <DEDUP_REMOVED lines=12> */
.L_x_21685:
[----:B0-----:R-:W2:Y:S01]  /*3c2e0*/  LDL.LU R87, [R1+0x810] ;  /* 0x0008100001577983 */ /* 0x001ea20000300800 */
[----:B------:R-:W-:Y:S01]  /*3c2f0*/  IMAD.MOV.U32 R252, RZ, RZ, R0 ;  /* 0x000000fffffc7224 */ /* 0x000fe200078e0000 */
[----:B------:R-:W-:Y:S02]  /*3c300*/  MOV R211, R210 ;  /* 0x000000d200d37202 */ /* 0x000fe40000000f00 */
[----:B--2---:R0:W-:Y:S02]  /*3c310*/  STL [R1+0x814], R87 ;  /* 0x0008145701007387 */ /* 0x0041e40000100800 */
[----:B0-----:R-:W-:Y:S02]  /*3c320*/  IMAD.MOV.U32 R87, RZ, RZ, R86 ;  /* 0x000000ffff577224 */ /* 0x001fe400078e0056 */
.L_x_21686:
[----:B0-----:R-:W-:Y:S05]  /*3c330*/  BSYNC B1 ;  /* 0x0000000000017941 */ /* 0x001fea0003800000 */
.L_x_21684:
        /* <DEDUP_REMOVED lines=12> */
.L_x_21688:
[----:B0-----:R-:W2:Y:S01]  /*3c400*/  LDL.LU R86, [R1+0x814] ;  /* 0x0008140001567983 */ /* 0x001ea20000300800 */
[----:B------:R-:W-:Y:S01]  /*3c410*/  IMAD.MOV.U32 R0, RZ, RZ, R252 ;  /* 0x000000ffff007224 */ /* 0x000fe200078e00fc */
[----:B------:R-:W-:Y:S02]  /*3c420*/  MOV R210, R209 ;  /* 0x000000d100d27202 */ /* 0x000fe40000000f00 */
[----:B--2---:R0:W-:Y:S02]  /*3c430*/  STL [R1+0x810], R86 ;  /* 0x0008105601007387 */ /* 0x0041e40000100800 */
[----:B0-----:R-:W-:Y:S02]  /*3c440*/  IMAD.MOV.U32 R86, RZ, RZ, R85 ;  /* 0x000000ffff567224 */ /* 0x001fe400078e0055 */
.L_x_21689:
[----:B0-----:R-:W-:Y:S05]  /*3c450*/  BSYNC B1 ;  /* 0x0000000000017941 */ /* 0x001fea0003800000 */
.L_x_21687:
        /* <DEDUP_REMOVED lines=12> */
.L_x_21691:
[----:B0-----:R-:W2:Y:S01]  /*3c520*/  LDL.LU R85, [R1+0x810] ;  /* 0x0008100001557983 */ /* 0x001ea20000300800 */
[----:B------:R-:W-:Y:S01]  /*3c530*/  IMAD.MOV.U32 R252, RZ, RZ, R0 ;  /* 0x000000fffffc7224 */ /* 0x000fe200078e0000 */
[----:B------:R-:W-:Y:S02]  /*3c540*/  MOV R209, R208 ;  /* 0x000000d000d17202 */ /* 0x000fe40000000f00 */
[----:B--2---:R0:W-:Y:S02]  /*3c550*/  STL [R1+0x814], R85 ;  /* 0x0008145501007387 */ /* 0x0041e40000100800 */
[----:B0-----:R-:W-:Y:S02]  /*3c560*/  IMAD.MOV.U32 R85, RZ, RZ, R84 ;  /* 0x000000ffff557224 */ /* 0x001fe400078e0054 */
.L_x_21692:
[----:B0-----:R-:W-:Y:S05]  /*3c570*/  BSYNC B1 ;  /* 0x0000000000017941 */ /* 0x001fea0003800000 */
.L_x_21690:
        /* <DEDUP_REMOVED lines=12> */
.L_x_21694:
[----:B0-----:R-:W2:Y:S01]  /*3c640*/  LDL.LU R84, [R1+0x814] ;  /* 0x0008140001547983 */ /* 0x001ea20000300800 */
[----:B------:R-:W-:Y:S01]  /*3c650*/  IMAD.MOV.U32 R0, RZ, RZ, R252 ;  /* 0x000000ffff007224 */ /* 0x000fe200078e00fc */
[----:B------:R-:W-:Y:S02]  /*3c660*/  MOV R208, R215 ;  /* 0x000000d700d07202 */ /* 0x000fe40000000f00 */
[----:B--2---:R0:W-:Y:S02]  /*3c670*/  STL [R1+0x810], R84 ;  /* 0x0008105401007387 */ /* 0x0041e40000100800 */
[----:B0-----:R-:W-:Y:S02]  /*3c680*/  IMAD.MOV.U32 R84, RZ, RZ, R91 ;  /* 0x000000ffff547224 */ /* 0x001fe400078e005b */
.L_x_21695:
[----:B0-----:R-:W-:Y:S05]  /*3c690*/  BSYNC B1 ;  /* 0x0000000000017941 */ /* 0x001fea0003800000 */
.L_x_21693:
        /* <DEDUP_REMOVED lines=12> */
.L_x_21697:
[----:B0-----:R-:W2:Y:S01]  /*3c760*/  LDL.LU R91, [R1+0x810] ;  /* 0x00081000015b7983 */ /* 0x001ea20000300800 */
[----:B------:R-:W-:Y:S01]  /*3c770*/  IMAD.MOV.U32 R252, RZ, RZ, R0 ;  /* 0x000000fffffc7224 */ /* 0x000fe200078e0000 */
[----:B------:R-:W-:Y:S02]  /*3c780*/  MOV R215, R214 ;  /* 0x000000d600d77202 */ /* 0x000fe40000000f00 */
[----:B--2---:R0:W-:Y:S02]  /*3c790*/  STL [R1+0x814], R91 ;  /* 0x0008145b01007387 */ /* 0x0041e40000100800 */
[----:B0-----:R-:W-:Y:S02]  /*3c7a0*/  IMAD.MOV.U32 R91, RZ, RZ, R90 ;  /* 0x000000ffff5b7224 */ /* 0x001fe400078e005a */
.L_x_21698:
[----:B0-----:R-:W-:Y:S05]  /*3c7b0*/  BSYNC B1 ;  /* 0x0000000000017941 */ /* 0x001fea0003800000 */
.L_x_21696:
        /* <DEDUP_REMOVED lines=12> */
.L_x_21700:
[----:B0-----:R-:W2:Y:S01]  /*3c880*/  LDL.LU R90, [R1+0x814] ;  /* 0x00081400015a7983 */ /* 0x001ea20000300800 */
[----:B------:R-:W-:Y:S01]  /*3c890*/  IMAD.MOV.U32 R0, RZ, RZ, R252 ;  /* 0x000000ffff007224 */ /* 0x000fe200078e00fc */
[----:B------:R-:W-:Y:S02]  /*3c8a0*/  MOV R214, R213 ;  /* 0x000000d500d67202 */ /* 0x000fe40000000f00 */
[----:B--2---:R0:W-:Y:S02]  /*3c8b0*/  STL [R1+0x810], R90 ;  /* 0x0008105a01007387 */ /* 0x0041e40000100800 */
[----:B0-----:R-:W-:Y:S02]  /*3c8c0*/  IMAD.MOV.U32 R90, RZ, RZ, R89 ;  /* 0x000000ffff5a7224 */ /* 0x001fe400078e0059 */
.L_x_21701:
[----:B0-----:R-:W-:Y:S05]  /*3c8d0*/  BSYNC B1 ;  /* 0x0000000000017941 */ /* 0x001fea0003800000 */
.L_x_21699:
        /* <DEDUP_REMOVED lines=12> */
.L_x_21703:
[----:B0-----:R-:W2:Y:S01]  /*3c9a0*/  LDL.LU R89, [R1+0x810] ;  /* 0x0008100001597983 */ /* 0x001ea20000300800 */
[----:B------:R-:W-:Y:S01]  /*3c9b0*/  IMAD.MOV.U32 R252, RZ, RZ, R0 ;  /* 0x000000fffffc7224 */ /* 0x000fe200078e0000 */
[----:B------:R-:W-:Y:S02]  /*3c9c0*/  MOV R213, R212 ;  /* 0x000000d400d57202 */ /* 0x000fe40000000f00 */
[----:B--2---:R0:W-:Y:S02]  /*3c9d0*/  STL [R1+0x814], R89 ;  /* 0x0008145901007387 */ /* 0x0041e40000100800 */
[----:B0-----:R-:W-:Y:S02]  /*3c9e0*/  IMAD.MOV.U32 R89, RZ, RZ, R88 ;  /* 0x000000ffff597224 */ /* 0x001fe400078e0058 */
.L_x_21704:
[----:B0-----:R-:W-:Y:S05]  /*3c9f0*/  BSYNC B1 ;  /* 0x0000000000017941 */ /* 0x001fea0003800000 */
.L_x_21702:
        /* <DEDUP_REMOVED lines=12> */
.L_x_21706:
[----:B0-----:R-:W2:Y:S01]  /*3cac0*/  LDL.LU R88, [R1+0x814] ;  /* 0x0008140001587983 */ /* 0x001ea20000300800 */
[----:B------:R-:W-:Y:S01]  /*3cad0*/  IMAD.MOV.U32 R0, RZ, RZ, R252 ;  /* 0x000000ffff007224 */ /* 0x000fe200078e00fc */
[----:B------:R-:W-:Y:S02]  /*3cae0*/  MOV R212, R219 ;  /* 0x000000db00d47202 */ /* 0x000fe40000000f00 */
[----:B--2---:R0:W-:Y:S02]  /*3caf0*/  STL [R1+0x810], R88 ;  /* 0x0008105801007387 */ /* 0x0041e40000100800 */
[----:B0-----:R-:W-:Y:S02]  /*3cb00*/  IMAD.MOV.U32 R88, RZ, RZ, R95 ;  /* 0x000000ffff587224 */ /* 0x001fe400078e005f */
.L_x_21707:
[----:B0-----:R-:W-:Y:S05]  /*3cb10*/  BSYNC B1 ;  /* 0x0000000000017941 */ /* 0x001fea0003800000 */
.L_x_21705:
        /* <DEDUP_REMOVED lines=12> */
.L_x_21709:
[----:B0-----:R-:W2:Y:S01]  /*3cbe0*/  LDL.LU R95, [R1+0x810] ;  /* 0x00081000015f7983 */ /* 0x001ea20000300800 */
[----:B------:R-:W-:Y:S01]  /*3cbf0*/  IMAD.MOV.U32 R252, RZ, RZ, R0 ;  /* 0x000000fffffc7224 */ /* 0x000fe200078e0000 */
[----:B------:R-:W-:Y:S02]  /*3cc00*/  MOV R219, R218 ;  /* 0x000000da00db7202 */ /* 0x000fe40000000f00 */
[----:B--2---:R0:W-:Y:S02]  /*3cc10*/  STL [R1+0x814], R95 ;  /* 0x0008145f01007387 */ /* 0x0041e40000100800 */
[----:B0-----:R-:W-:Y:S02]  /*3cc20*/  IMAD.MOV.U32 R95, RZ, RZ, R94 ;  /* 0x000000ffff5f7224 */ /* 0x001fe400078e005e */
.L_x_21710:
[----:B0-----:R-:W-:Y:S05]  /*3cc30*/  BSYNC B1 ;  /* 0x0000000000017941 */ /* 0x001fea0003800000 */
.L_x_21708:
        /* <DEDUP_REMOVED lines=12> */
.L_x_21712:
[----:B0-----:R-:W2:Y:S01]  /*3cd00*/  LDL.LU R94, [R1+0x814] ;  /* 0x00081400015e7983 */ /* 0x001ea20000300800 */
[----:B------:R-:W-:Y:S01]  /*3cd10*/  IMAD.MOV.U32 R0, RZ, RZ, R252 ;  /* 0x000000ffff007224 */ /* 0x000fe200078e00fc */
[----:B------:R-:W-:Y:S02]  /*3cd20*/  MOV R218, R217 ;  /* 0x000000d900da7202 */ /* 0x000fe40000000f00 */
[----:B--2---:R0:W-:Y:S02]  /*3cd30*/  STL [R1+0x810], R94 ;  /* 0x0008105e01007387 */ /* 0x0041e40000100800 */
[----:B0-----:R-:W-:Y:S02]  /*3cd40*/  IMAD.MOV.U32 R94, RZ, RZ, R93 ;  /* 0x000000ffff5e7224 */ /* 0x001fe400078e005d */
.L_x_21713:
[----:B0-----:R-:W-:Y:S05]  /*3cd50*/  BSYNC B1 ;  /* 0x0000000000017941 */ /* 0x001fea0003800000 */
.L_x_21711:
        /* <DEDUP_REMOVED lines=12> */
.L_x_21715:
[----:B0-----:R-:W2:Y:S01]  /*3ce20*/  LDL.LU R93, [R1+0x810] ;  /* 0x00081000015d7983 */ /* 0x001ea20000300800 */
[----:B------:R-:W-:Y:S01]  /*3ce30*/  IMAD.MOV.U32 R252, RZ, RZ, R0 ;  /* 0x000000fffffc7224 */ /* 0x000fe200078e0000 */
[----:B------:R-:W-:Y:S02]  /*3ce40*/  MOV R217, R216 ;  /* 0x000000d800d97202 */ /* 0x000fe40000000f00 */
[----:B--2---:R0:W-:Y:S02]  /*3ce50*/  STL [R1+0x814], R93 ;  /* 0x0008145d01007387 */ /* 0x0041e40000100800 */
[----:B0-----:R-:W-:Y:S02]  /*3ce60*/  IMAD.MOV.U32 R93, RZ, RZ, R92 ;  /* 0x000000ffff5d7224 */ /* 0x001fe400078e005c */
.L_x_21716:
[----:B0-----:R-:W-:Y:S05]  /*3ce70*/  BSYNC B1 ;  /* 0x0000000000017941 */ /* 0x001fea0003800000 */
.L_x_21714:
        /* <DEDUP_REMOVED lines=12> */
.L_x_21718:
[----:B0-----:R-:W2:Y:S01]  /*3cf40*/  LDL.LU R92, [R1+0x814] ;  /* 0x00081400015c7983 */ /* 0x001ea20000300800 */
[----:B------:R-:W-:Y:S01]  /*3cf50*/  IMAD.MOV.U32 R0, RZ, RZ, R252 ;  /* 0x000000ffff007224 */ /* 0x000fe200078e00fc */
[----:B------:R-:W-:Y:S02]  /*3cf60*/  MOV R216, R223 ;  /* 0x000000df00d87202 */ /* 0x000fe40000000f00 */
[----:B--2---:R0:W-:Y:S02]  /*3cf70*/  STL [R1+0x810], R92 ;  /* 0x0008105c01007387 */ /* 0x0041e40000100800 */
[----:B0-----:R-:W-:Y:S02]  /*3cf80*/  IMAD.MOV.U32 R92, RZ, RZ, R99 ;  /* 0x000000ffff5c7224 */ /* 0x001fe400078e0063 */
.L_x_21719:
[----:B0-----:R-:W-:Y:S05]  /*3cf90*/  BSYNC B1 ;  /* 0x0000000000017941 */ /* 0x001fea0003800000 */
.L_x_21717:
        /* <DEDUP_REMOVED lines=12> */
.L_x_21721:
[----:B0-----:R-:W2:Y:S01]  /*3d060*/  LDL.LU R99, [R1+0x810] ;  /* 0x0008100001637983 */ /* 0x001ea20000300800 */
[----:B------:R-:W-:Y:S01]  /*3d070*/  IMAD.MOV.U32 R252, RZ, RZ, R0 ;  /* 0x000000fffffc7224 */ /* 0x000fe200078e0000 */
[----:B------:R-:W-:Y:S02]  /*3d080*/  MOV R223, R222 ;  /* 0x000000de00df7202 */ /* 0x000fe40000000f00 */
[----:B--2---:R0:W-:Y:S02]  /*3d090*/  STL [R1+0x814], R99 ;  /* 0x0008146301007387 */ /* 0x0041e40000100800 */
[----:B0-----:R-:W-:Y:S02]  /*3d0a0*/  IMAD.MOV.U32 R99, RZ, RZ, R98 ;  /* 0x000000ffff637224 */ /* 0x001fe400078e0062 */
.L_x_21722:
[----:B0-----:R-:W-:Y:S05]  /*3d0b0*/  BSYNC B1 ;  /* 0x0000000000017941 */ /* 0x001fea0003800000 */
.L_x_21720:
        /* <DEDUP_REMOVED lines=12> */
.L_x_21724:
[----:B0-----:R-:W2:Y:S01]  /*3d180*/  LDL.LU R98, [R1+0x814] ;  /* 0x0008140001627983 */ /* 0x001ea20000300800 */
[----:B------:R-:W-:Y:S01]  /*3d190*/  IMAD.MOV.U32 R0, RZ, RZ, R252 ;  /* 0x000000ffff007224 */ /* 0x000fe200078e00fc */
[----:B------:R-:W-:Y:S02]  /*3d1a0*/  MOV R222, R221 ;  /* 0x000000dd00de7202 */ /* 0x000fe40000000f00 */
[----:B--2---:R0:W-:Y:S02]  /*3d1b0*/  STL [R1+0x810], R98 ;  /* 0x0008106201007387 */ /* 0x0041e40000100800 */
[----:B0-----:R-:W-:Y:S02]  /*3d1c0*/  IMAD.MOV.U32 R98, RZ, RZ, R97 ;  /* 0x000000ffff627224 */ /* 0x001fe400078e0061 */
.L_x_21725:
[----:B0-----:R-:W-:Y:S05]  /*3d1d0*/  BSYNC B1 ;  /* 0x0000000000017941 */ /* 0x001fea0003800000 */
.L_x_21723:
        /* <DEDUP_REMOVED lines=12> */
.L_x_21727:
[----:B0-----:R-:W2:Y:S01]  /*3d2a0*/  LDL.LU R97, [R1+0x810] ;  /* 0x0008100001617983 */ /* 0x001ea20000300800 */
[----:B------:R-:W-:Y:S01]  /*3d2b0*/  IMAD.MOV.U32 R252, RZ, RZ, R0 ;  /* 0x000000fffffc7224 */ /* 0x000fe200078e0000 */
[----:B------:R-:W-:Y:S02]  /*3d2c0*/  MOV R221, R220 ;  /* 0x000000dc00dd7202 */ /* 0x000fe40000000f00 */
[----:B--2---:R0:W-:Y:S02]  /*3d2d0*/  STL [R1+0x814], R97 ;  /* 0x0008146101007387 */ /* 0x0041e40000100800 */
[----:B0-----:R-:W-:Y:S02]  /*3d2e0*/  IMAD.MOV.U32 R97, RZ, RZ, R96 ;  /* 0x000000ffff617224 */ /* 0x001fe400078e0060 */
.L_x_21728:
[----:B0-----:R-:W-:Y:S05]  /*3d2f0*/  BSYNC B1 ;  /* 0x0000000000017941 */ /* 0x001fea0003800000 */
.L_x_21726:
        /* <DEDUP_REMOVED lines=12> */
.L_x_21730:
[----:B0-----:R-:W2:Y:S01]  /*3d3c0*/  LDL.LU R96, [R1+0x814] ;  /* 0x0008140001607983 */ /* 0x001ea20000300800 */
[----:B------:R-:W-:Y:S01]  /*3d3d0*/  IMAD.MOV.U32 R0, RZ, RZ, R252 ;  /* 0x000000ffff007224 */ /* 0x000fe200078e00fc */
[----:B------:R-:W-:Y:S02]  /*3d3e0*/  MOV R220, R227 ;  /* 0x000000e300dc7202 */ /* 0x000fe40000000f00 */
[----:B--2---:R0:W-:Y:S02]  /*3d3f0*/  STL [R1+0x810], R96 ;  /* 0x0008106001007387 */ /* 0x0041e40000100800 */
[----:B0-----:R-:W-:Y:S02]  /*3d400*/  IMAD.MOV.U32 R96, RZ, RZ, R103 ;  /* 0x000000ffff607224 */ /* 0x001fe400078e0067 */
.L_x_21731:
[----:B0-----:R-:W-:Y:S05]  /*3d410*/  BSYNC B1 ;  /* 0x0000000000017941 */ /* 0x001fea0003800000 */
.L_x_21729:
        /* <DEDUP_REMOVED lines=12> */
.L_x_21733:
[----:B0-----:R-:W2:Y:S01]  /*3d4e0*/  LDL.LU R103, [R1+0x810] ;  /* 0x0008100001677983 */ /* 0x001ea20000300800 */
[----:B------:R-:W-:Y:S01]  /*3d4f0*/  IMAD.MOV.U32 R252, RZ, RZ, R0 ;  /* 0x000000fffffc7224 */ /* 0x000fe200078e0000 */
[----:B------:R-:W-:Y:S02]  /*3d500*/  MOV R227, R226 ;  /* 0x000000e200e37202 */ /* 0x000fe40000000f00 */
[----:B--2---:R0:W-:Y:S02]  /*3d510*/  STL [R1+0x814], R103 ;  /* 0x0008146701007387 */ /* 0x0041e40000100800 */
[----:B0-----:R-:W-:Y:S02]  /*3d520*/  IMAD.MOV.U32 R103, RZ, RZ, R102 ;  /* 0x000000ffff677224 */ /* 0x001fe400078e0066 */
.L_x_21734:
[----:B0-----:R-:W-:Y:S05]  /*3d530*/  BSYNC B1 ;  /* 0x0000000000017941 */ /* 0x001fea0003800000 */
.L_x_21732:
        /* <DEDUP_REMOVED lines=12> */
.L_x_21736:
[----:B0-----:R-:W2:Y:S01]  /*3d600*/  LDL.LU R102, [R1+0x814] ;  /* 0x0008140001667983 */ /* 0x001ea20000300800 */
[----:B------:R-:W-:Y:S01]  /*3d610*/  IMAD.MOV.U32 R0, RZ, RZ, R252 ;  /* 0x000000ffff007224 */ /* 0x000fe200078e00fc */
[----:B------:R-:W-:Y:S02]  /*3d620*/  MOV R226, R225 ;  /* 0x000000e100e27202 */ /* 0x000fe40000000f00 */
[----:B--2---:R0:W-:Y:S02]  /*3d630*/  STL [R1+0x810], R102 ;  /* 0x0008106601007387 */ /* 0x0041e40000100800 */
[----:B0-----:R-:W-:Y:S02]  /*3d640*/  IMAD.MOV.U32 R102, RZ, RZ, R101 ;  /* 0x000000ffff667224 */ /* 0x001fe400078e0065 */
.L_x_21737:
[----:B0-----:R-:W-:Y:S05]  /*3d650*/  BSYNC B1 ;  /* 0x0000000000017941 */ /* 0x001fea0003800000 */
.L_x_21735:
        /* <DEDUP_REMOVED lines=12> */
.L_x_21739:
[----:B0-----:R-:W2:Y:S01]  /*3d720*/  LDL.LU R101, [R1+0x810] ;  /* 0x0008100001657983 */ /* 0x001ea20000300800 */
[----:B------:R-:W-:Y:S01]  /*3d730*/  IMAD.MOV.U32 R252, RZ, RZ, R0 ;  /* 0x000000fffffc7224 */ /* 0x000fe200078e0000 */
[----:B------:R-:W-:Y:S02]  /*3d740*/  MOV R225, R224 ;  /* 0x000000e000e17202 */ /* 0x000fe40000000f00 */
[----:B--2---:R0:W-:Y:S02]  /*3d750*/  STL [R1+0x814], R101 ;  /* 0x0008146501007387 */ /* 0x0041e40000100800 */
[----:B0-----:R-:W-:Y:S02]  /*3d760*/  IMAD.MOV.U32 R101, RZ, RZ, R100 ;  /* 0x000000ffff657224 */ /* 0x001fe400078e0064 */
.L_x_21740:
[----:B0-----:R-:W-:Y:S05]  /*3d770*/  BSYNC B1 ;  /* 0x0000000000017941 */ /* 0x001fea0003800000 */
.L_x_21738:
        /* <DEDUP_REMOVED lines=12> */
.L_x_21742:
[----:B0-----:R-:W2:Y:S01]  /*3d840*/  LDL.LU R100, [R1+0x814] ;  /* 0x0008140001647983 */ /* 0x001ea20000300800 */
[----:B------:R-:W-:Y:S01]  /*3d850*/  IMAD.MOV.U32 R0, RZ, RZ, R252 ;  /* 0x000000ffff007224 */ /* 0x000fe200078e00fc */
[----:B------:R-:W-:Y:S02]  /*3d860*/  MOV R224, R231 ;  /* 0x000000e700e07202 */ /* 0x000fe40000000f00 */
[----:B--2---:R0:W-:Y:S02]  /*3d870*/  STL [R1+0x810], R100 ;  /* 0x0008106401007387 */ /* 0x0041e40000100800 */
[----:B0-----:R-:W-:Y:S02]  /*3d880*/  IMAD.MOV.U32 R100, RZ, RZ, R107 ;  /* 0x000000ffff647224 */ /* 0x001fe400078e006b */
.L_x_21743:
[----:B0-----:R-:W-:Y:S05]  /*3d890*/  BSYNC B1 ;  /* 0x0000000000017941 */ /* 0x001fea0003800000 */
.L_x_21741:
        /* <DEDUP_REMOVED lines=12> */
.L_x_21745:
[----:B0-----:R-:W2:Y:S01]  /*3d960*/  LDL.LU R107, [R1+0x810] ;  /* 0x00081000016b7983 */ /* 0x001ea20000300800 */
[----:B------:R-:W-:Y:S01]  /*3d970*/  IMAD.MOV.U32 R252, RZ, RZ, R0 ;  /* 0x000000fffffc7224 */ /* 0x000fe200078e0000 */
[----:B------:R-:W-:Y:S02]  /*3d980*/  MOV R231, R230 ;  /* 0x000000e600e77202 */ /* 0x000fe40000000f00 */
[----:B--2---:R0:W-:Y:S02]  /*3d990*/  STL [R1+0x814], R107 ;  /* 0x0008146b01007387 */ /* 0x0041e40000100800 */
[----:B0-----:R-:W-:Y:S02]  /*3d9a0*/  IMAD.MOV.U32 R107, RZ, RZ, R106 ;  /* 0x000000ffff6b7224 */ /* 0x001fe400078e006a */
.L_x_21746:
[----:B0-----:R-:W-:Y:S05]  /*3d9b0*/  BSYNC B1 ;  /* 0x0000000000017941 */ /* 0x001fea0003800000 */
.L_x_21744:
        /* <DEDUP_REMOVED lines=12> */
.L_x_21748:
[----:B0-----:R-:W2:Y:S01]  /*3da80*/  LDL.LU R106, [R1+0x814] ;  /* 0x00081400016a7983 */ /* 0x001ea20000300800 */
[----:B------:R-:W-:Y:S01]  /*3da90*/  IMAD.MOV.U32 R0, RZ, RZ, R252 ;  /* 0x000000ffff007224 */ /* 0x000fe200078e00fc */
[----:B------:R-:W-:Y:S02]  /*3daa0*/  MOV R230, R229 ;  /* 0x000000e500e67202 */ /* 0x000fe40000000f00 */
[----:B--2---:R0:W-:Y:S02]  /*3dab0*/  STL [R1+0x810], R106 ;  /* 0x0008106a01007387 */ /* 0x0041e40000100800 */
[----:B0-----:R-:W-:Y:S02]  /*3dac0*/  IMAD.MOV.U32 R106, RZ, RZ, R105 ;  /* 0x000000ffff6a7224 */ /* 0x001fe400078e0069 */
.L_x_21749:
[----:B0-----:R-:W-:Y:S05]  /*3dad0*/  BSYNC B1 ;  /* 0x0000000000017941 */ /* 0x001fea0003800000 */
.L_x_21747:
        /* <DEDUP_REMOVED lines=12> */
.L_x_21751:
[----:B0-----:R-:W2:Y:S01]  /*3dba0*/  LDL.LU R105, [R1+0x810] ;  /* 0x0008100001697983 */ /* 0x001ea20000300800 */
[----:B------:R-:W-:Y:S01]  /*3dbb0*/  IMAD.MOV.U32 R252, RZ, RZ, R0 ;  /* 0x000000fffffc7224 */ /* 0x000fe200078e0000 */
[----:B------:R-:W-:Y:S02]  /*3dbc0*/  MOV R229, R228 ;  /* 0x000000e400e57202 */ /* 0x000fe40000000f00 */
[----:B--2---:R0:W-:Y:S02]  /*3dbd0*/  STL [R1+0x814], R105 ;  /* 0x0008146901007387 */ /* 0x0041e40000100800 */
[----:B0-----:R-:W-:Y:S02]  /*3dbe0*/  IMAD.MOV.U32 R105, RZ, RZ, R104 ;  /* 0x000000ffff697224 */ /* 0x001fe400078e0068 */
.L_x_21752:
[----:B0-----:R-:W-:Y:S05]  /*3dbf0*/  BSYNC B1 ;  /* 0x0000000000017941 */ /* 0x001fea0003800000 */
.L_x_21750:
        /* <DEDUP_REMOVED lines=12> */
.L_x_21754:
[----:B0-----:R-:W2:Y:S01]  /*3dcc0*/  LDL.LU R104, [R1+0x814] ;  /* 0x0008140001687983 */ /* 0x001ea20000300800 */
[----:B------:R-:W-:Y:S01]  /*3dcd0*/  IMAD.MOV.U32 R0, RZ, RZ, R252 ;  /* 0x000000ffff007224 */ /* 0x000fe200078e00fc */
[----:B------:R-:W-:Y:S02]  /*3dce0*/  MOV R228, R235 ;  /* 0x000000eb00e47202 */ /* 0x000fe40000000f00 */
[----:B--2---:R0:W-:Y:S02]  /*3dcf0*/  STL [R1+0x810], R104 ;  /* 0x0008106801007387 */ /* 0x0041e40000100800 */
[----:B0-----:R-:W-:Y:S02]  /*3dd00*/  IMAD.MOV.U32 R104, RZ, RZ, R111 ;  /* 0x000000ffff687224 */ /* 0x001fe400078e006f */
.L_x_21755:
[----:B0-----:R-:W-:Y:S05]  /*3dd10*/  BSYNC B1 ;  /* 0x0000000000017941 */ /* 0x001fea0003800000 */
.L_x_21753:
        /* <DEDUP_REMOVED lines=12> */
.L_x_21757:
[----:B0-----:R-:W2:Y:S01]  /*3dde0*/  LDL.LU R111, [R1+0x810] ;  /* 0x00081000016f7983 */ /* 0x001ea20000300800 */
[----:B------:R-:W-:Y:S01]  /*3ddf0*/  IMAD.MOV.U32 R252, RZ, RZ, R0 ;  /* 0x000000fffffc7224 */ /* 0x000fe200078e0000 */
[----:B------:R-:W-:Y:S02]  /*3de00*/  MOV R235, R234 ;  /* 0x000000ea00eb7202 */ /* 0x000fe40000000f00 */
[----:B--2---:R0:W-:Y:S02]  /*3de10*/  STL [R1+0x814], R111 ;  /* 0x0008146f01007387 */ /* 0x0041e40000100800 */
[----:B0-----:R-:W-:Y:S02]  /*3de20*/  IMAD.MOV.U32 R111, RZ, RZ, R110 ;  /* 0x000000ffff6f7224 */ /* 0x001fe400078e006e */
.L_x_21758:
[----:B0-----:R-:W-:Y:S05]  /*3de30*/  BSYNC B1 ;  /* 0x0000000000017941 */ /* 0x001fea0003800000 */
.L_x_21756:
        /* <DEDUP_REMOVED lines=12> */
.L_x_21760:
[----:B0-----:R-:W2:Y:S01]  /*3df00*/  LDL.LU R110, [R1+0x814] ;  /* 0x00081400016e7983 */ /* 0x001ea20000300800 */
[----:B------:R-:W-:Y:S01]  /*3df10*/  IMAD.MOV.U32 R0, RZ, RZ, R252 ;  /* 0x000000ffff007224 */ /* 0x000fe200078e00fc */
[----:B------:R-:W-:Y:S02]  /*3df20*/  MOV R234, R233 ;  /* 0x000000e900ea7202 */ /* 0x000fe40000000f00 */
[----:B--2---:R0:W-:Y:S02]  /*3df30*/  STL [R1+0x810], R110 ;  /* 0x0008106e01007387 */ /* 0x0041e40000100800 */
[----:B0-----:R-:W-:Y:S02]  /*3df40*/  IMAD.MOV.U32 R110, RZ, RZ, R109 ;  /* 0x000000ffff6e7224 */ /* 0x001fe400078e006d */
.L_x_21761:
[----:B0-----:R-:W-:Y:S05]  /*3df50*/  BSYNC B1 ;  /* 0x0000000000017941 */ /* 0x001fea0003800000 */
.L_x_21759:
        /* <DEDUP_REMOVED lines=12> */
.L_x_21763:
[----:B0-----:R-:W2:Y:S01]  /*3e020*/  LDL.LU R109, [R1+0x810] ;  /* 0x00081000016d7983 */ /* 0x001ea20000300800 */
[----:B------:R-:W-:Y:S01]  /*3e030*/  IMAD.MOV.U32 R252, RZ, RZ, R0 ;  /* 0x000000fffffc7224 */ /* 0x000fe200078e0000 */
[----:B------:R-:W-:Y:S02]  /*3e040*/  MOV R233, R232 ;  /* 0x000000e800e97202 */ /* 0x000fe40000000f00 */
[----:B--2---:R0:W-:Y:S02]  /*3e050*/  STL [R1+0x814], R109 ;  /* 0x0008146d01007387 */ /* 0x0041e40000100800 */
[----:B0-----:R-:W-:Y:S02]  /*3e060*/  IMAD.MOV.U32 R109, RZ, RZ, R108 ;  /* 0x000000ffff6d7224 */ /* 0x001fe400078e006c */
.L_x_21764:
[----:B0-----:R-:W-:Y:S05]  /*3e070*/  BSYNC B1 ;  /* 0x0000000000017941 */ /* 0x001fea0003800000 */
.L_x_21762:
        /* <DEDUP_REMOVED lines=12> */
.L_x_21766:
[----:B0-----:R-:W2:Y:S01]  /*3e140*/  LDL.LU R108, [R1+0x814] ;  /* 0x00081400016c7983 */ /* 0x001ea20000300800 */
[----:B------:R-:W-:Y:S01]  /*3e150*/  IMAD.MOV.U32 R0, RZ, RZ, R252 ;  /* 0x000000ffff007224 */ /* 0x000fe200078e00fc */
[----:B------:R-:W-:Y:S02]  /*3e160*/  MOV R232, R239 ;  /* 0x000000ef00e87202 */ /* 0x000fe40000000f00 */
[----:B--2---:R0:W-:Y:S02]  /*3e170*/  STL [R1+0x810], R108 ;  /* 0x0008106c01007387 */ /* 0x0041e40000100800 */
[----:B0-----:R-:W-:Y:S02]  /*3e180*/  IMAD.MOV.U32 R108, RZ, RZ, R115 ;  /* 0x000000ffff6c7224 */ /* 0x001fe400078e0073 */
.L_x_21767:
[----:B0-----:R-:W-:Y:S05]  /*3e190*/  BSYNC B1 ;  /* 0x0000000000017941 */ /* 0x001fea0003800000 */
.L_x_21765:
        /* <DEDUP_REMOVED lines=12> */
.L_x_21769:
[----:B0-----:R-:W2:Y:S01]  /*3e260*/  LDL.LU R115, [R1+0x810] ;  /* 0x0008100001737983 */ /* 0x001ea20000300800 */
[----:B------:R-:W-:Y:S01]  /*3e270*/  IMAD.MOV.U32 R252, RZ, RZ, R0 ;  /* 0x000000fffffc7224 */ /* 0x000fe200078e0000 */
[----:B------:R-:W-:Y:S02]  /*3e280*/  MOV R239, R238 ;  /* 0x000000ee00ef7202 */ /* 0x000fe40000000f00 */
[----:B--2---:R0:W-:Y:S02]  /*3e290*/  STL [R1+0x814], R115 ;  /* 0x0008147301007387 */ /* 0x0041e40000100800 */
[----:B0-----:R-:W-:Y:S02]  /*3e2a0*/  IMAD.MOV.U32 R115, RZ, RZ, R114 ;  /* 0x000000ffff737224 */ /* 0x001fe400078e0072 */
.L_x_21770:
[----:B0-----:R-:W-:Y:S05]  /*3e2b0*/  BSYNC B1 ;  /* 0x0000000000017941 */ /* 0x001fea0003800000 */
.L_x_21768:
        /* <DEDUP_REMOVED lines=12> */
.L_x_21772:
[----:B0-----:R-:W2:Y:S01]  /*3e380*/  LDL.LU R114, [R1+0x814] ;  /* 0x0008140001727983 */ /* 0x001ea20000300800 */
[----:B------:R-:W-:Y:S01]  /*3e390*/  IMAD.MOV.U32 R0, RZ, RZ, R252 ;  /* 0x000000ffff007224 */ /* 0x000fe200078e00fc */
[----:B------:R-:W-:Y:S02]  /*3e3a0*/  MOV R238, R237 ;  /* 0x000000ed00ee7202 */ /* 0x000fe40000000f00 */
[----:B--2---:R0:W-:Y:S02]  /*3e3b0*/  STL [R1+0x810], R114 ;  /* 0x0008107201007387 */ /* 0x0041e40000100800 */
[----:B0-----:R-:W-:Y:S02]  /*3e3c0*/  IMAD.MOV.U32 R114, RZ, RZ, R113 ;  /* 0x000000ffff727224 */ /* 0x001fe400078e0071 */
.L_x_21773:
[----:B0-----:R-:W-:Y:S05]  /*3e3d0*/  BSYNC B1 ;  /* 0x0000000000017941 */ /* 0x001fea0003800000 */
.L_x_21771:
        /* <DEDUP_REMOVED lines=12> */
.L_x_21775:
[----:B0-----:R-:W2:Y:S01]  /*3e4a0*/  LDL.LU R113, [R1+0x810] ;  /* 0x0008100001717983 */ /* 0x001ea20000300800 */
[----:B------:R-:W-:Y:S01]  /*3e4b0*/  IMAD.MOV.U32 R252, RZ, RZ, R0 ;  /* 0x000000fffffc7224 */ /* 0x000fe200078e0000 */
[----:B------:R-:W-:Y:S02]  /*3e4c0*/  MOV R237, R236 ;  /* 0x000000ec00ed7202 */ /* 0x000fe40000000f00 */
[----:B--2---:R0:W-:Y:S02]  /*3e4d0*/  STL [R1+0x814], R113 ;  /* 0x0008147101007387 */ /* 0x0041e40000100800 */
[----:B0-----:R-:W-:Y:S02]  /*3e4e0*/  IMAD.MOV.U32 R113, RZ, RZ, R112 ;  /* 0x000000ffff717224 */ /* 0x001fe400078e0070 */
.L_x_21776:
[----:B0-----:R-:W-:Y:S05]  /*3e4f0*/  BSYNC B1 ;  /* 0x0000000000017941 */ /* 0x001fea0003800000 */
.L_x_21774:
        /* <DEDUP_REMOVED lines=12> */
.L_x_21778:
[----:B0-----:R-:W2:Y:S01]  /*3e5c0*/  LDL.LU R112, [R1+0x814] ;  /* 0x0008140001707983 */ /* 0x001ea20000300800 */
[----:B------:R-:W-:Y:S01]  /*3e5d0*/  IMAD.MOV.U32 R0, RZ, RZ, R252 ;  /* 0x000000ffff007224 */ /* 0x000fe200078e00fc */
[----:B------:R-:W-:Y:S02]  /*3e5e0*/  MOV R236, R243 ;  /* 0x000000f300ec7202 */ /* 0x000fe40000000f00 */
[----:B--2---:R0:W-:Y:S02]  /*3e5f0*/  STL [R1+0x810], R112 ;  /* 0x0008107001007387 */ /* 0x0041e40000100800 */
[----:B0-----:R-:W-:Y:S02]  /*3e600*/  IMAD.MOV.U32 R112, RZ, RZ, R119 ;  /* 0x000000ffff707224 */ /* 0x001fe400078e0077 */
.L_x_21779:
[----:B0-----:R-:W-:Y:S05]  /*3e610*/  BSYNC B1 ;  /* 0x0000000000017941 */ /* 0x001fea0003800000 */
.L_x_21777:
        /* <DEDUP_REMOVED lines=12> */
.L_x_21781:
[----:B0-----:R-:W2:Y:S01]  /*3e6e0*/  LDL.LU R119, [R1+0x810] ;  /* 0x0008100001777983 */ /* 0x001ea20000300800 */
[----:B------:R-:W-:Y:S01]  /*3e6f0*/  IMAD.MOV.U32 R252, RZ, RZ, R0 ;  /* 0x000000fffffc7224 */ /* 0x000fe200078e0000 */
[----:B------:R-:W-:Y:S02]  /*3e700*/  MOV R243, R242 ;  /* 0x000000f200f37202 */ /* 0x000fe40000000f00 */
[----:B--2---:R0:W-:Y:S02]  /*3e710*/  STL [R1+0x814], R119 ;  /* 0x0008147701007387 */ /* 0x0041e40000100800 */
[----:B0-----:R-:W-:Y:S02]  /*3e720*/  IMAD.MOV.U32 R119, RZ, RZ, R118 ;  /* 0x000000ffff777224 */ /* 0x001fe400078e0076 */
.L_x_21782:
[----:B0-----:R-:W-:Y:S05]  /*3e730*/  BSYNC B1 ;  /* 0x0000000000017941 */ /* 0x001fea0003800000 */
.L_x_21780:
        /* <DEDUP_REMOVED lines=12> */
.L_x_21784:
[----:B0-----:R-:W2:Y:S01]  /*3e800*/  LDL.LU R118, [R1+0x814] ;  /* 0x0008140001767983 */ /* 0x001ea20000300800 */
[----:B------:R-:W-:Y:S01]  /*3e810*/  IMAD.MOV.U32 R0, RZ, RZ, R252 ;  /* 0x000000ffff007224 */ /* 0x000fe200078e00fc */
[----:B------:R-:W-:Y:S02]  /*3e820*/  MOV R242, R241 ;  /* 0x000000f100f27202 */ /* 0x000fe40000000f00 */
[----:B--2---:R0:W-:Y:S02]  /*3e830*/  STL [R1+0x810], R118 ;  /* 0x0008107601007387 */ /* 0x0041e40000100800 */
[----:B0-----:R-:W-:Y:S02]  /*3e840*/  IMAD.MOV.U32 R118, RZ, RZ, R117 ;  /* 0x000000ffff767224 */ /* 0x001fe400078e0075 */
.L_x_21785:
[----:B0-----:R-:W-:Y:S05]  /*3e850*/  BSYNC B1 ;  /* 0x0000000000017941 */ /* 0x001fea0003800000 */
.L_x_21783:
        /* <DEDUP_REMOVED lines=12> */
.L_x_21787:
[----:B0-----:R-:W2:Y:S01]  /*3e920*/  LDL.LU R117, [R1+0x810] ;  /* 0x0008100001757983 */ /* 0x001ea20000300800 */
[----:B------:R-:W-:Y:S01]  /*3e930*/  IMAD.MOV.U32 R252, RZ, RZ, R0 ;  /* 0x000000fffffc7224 */ /* 0x000fe200078e0000 */
[----:B------:R-:W-:Y:S02]  /*3e940*/  MOV R241, R240 ;  /* 0x000000f000f17202 */ /* 0x000fe40000000f00 */
[----:B--2---:R0:W-:Y:S02]  /*3e950*/  STL [R1+0x814], R117 ;  /* 0x0008147501007387 */ /* 0x0041e40000100800 */
[----:B0-----:R-:W-:Y:S02]  /*3e960*/  IMAD.MOV.U32 R117, RZ, RZ, R116 ;  /* 0x000000ffff757224 */ /* 0x001fe400078e0074 */
.L_x_21788:
[----:B0-----:R-:W-:Y:S05]  /*3e970*/  BSYNC B1 ;  /* 0x0000000000017941 */ /* 0x001fea0003800000 */
.L_x_21786:
        /* <DEDUP_REMOVED lines=12> */
.L_x_21790:
[----:B0-----:R-:W2:Y:S01]  /*3ea40*/  LDL.LU R116, [R1+0x814] ;  /* 0x0008140001747983 */ /* 0x001ea20000300800 */
[----:B------:R-:W-:Y:S01]  /*3ea50*/  IMAD.MOV.U32 R0, RZ, RZ, R252 ;  /* 0x000000ffff007224 */ /* 0x000fe200078e00fc */
[----:B------:R-:W-:Y:S02]  /*3ea60*/  MOV R240, R247 ;  /* 0x000000f700f07202 */ /* 0x000fe40000000f00 */
[----:B--2---:R0:W-:Y:S02]  /*3ea70*/  STL [R1+0x810], R116 ;  /* 0x0008107401007387 */ /* 0x0041e40000100800 */
[----:B0-----:R-:W-:Y:S02]  /*3ea80*/  IMAD.MOV.U32 R116, RZ, RZ, R123 ;  /* 0x000000ffff747224 */ /* 0x001fe400078e007b */
.L_x_21791:
[----:B0-----:R-:W-:Y:S05]  /*3ea90*/  BSYNC B1 ;  /* 0x0000000000017941 */ /* 0x001fea0003800000 */
.L_x_21789:
        /* <DEDUP_REMOVED lines=12> */
.L_x_21793:
[----:B0-----:R-:W2:Y:S01]  /*3eb60*/  LDL.LU R123, [R1+0x810] ;  /* 0x00081000017b7983 */ /* 0x001ea20000300800 */
[----:B------:R-:W-:Y:S01]  /*3eb70*/  IMAD.MOV.U32 R252, RZ, RZ, R0 ;  /* 0x000000fffffc7224 */ /* 0x000fe200078e0000 */
[----:B------:R-:W-:Y:S02]  /*3eb80*/  MOV R247, R246 ;  /* 0x000000f600f77202 */ /* 0x000fe40000000f00 */
[----:B--2---:R0:W-:Y:S02]  /*3eb90*/  STL [R1+0x814], R123 ;  /* 0x0008147b01007387 */ /* 0x0041e40000100800 */
[----:B0-----:R-:W-:Y:S02]  /*3eba0*/  IMAD.MOV.U32 R123, RZ, RZ, R122 ;  /* 0x000000ffff7b7224 */ /* 0x001fe400078e007a */
.L_x_21794:
[----:B0-----:R-:W-:Y:S05]  /*3ebb0*/  BSYNC B1 ;  /* 0x0000000000017941 */ /* 0x001fea0003800000 */
.L_x_21792:
        /* <DEDUP_REMOVED lines=12> */
.L_x_21796:
[----:B0-----:R-:W2:Y:S01]  /*3ec80*/  LDL.LU R122, [R1+0x814] ;  /* 0x00081400017a7983 */ /* 0x001ea20000300800 */
[----:B------:R-:W-:Y:S01]  /*3ec90*/  IMAD.MOV.U32 R0, RZ, RZ, R252 ;  /* 0x000000ffff007224 */ /* 0x000fe200078e00fc */
[----:B------:R-:W-:Y:S02]  /*3eca0*/  MOV R246, R245 ;  /* 0x000000f500f67202 */ /* 0x000fe40000000f00 */
[----:B--2---:R0:W-:Y:S02]  /*3ecb0*/  STL [R1+0x810], R122 ;  /* 0x0008107a01007387 */ /* 0x0041e40000100800 */
[----:B0-----:R-:W-:Y:S02]  /*3ecc0*/  IMAD.MOV.U32 R122, RZ, RZ, R121 ;  /* 0x000000ffff7a7224 */ /* 0x001fe400078e0079 */
.L_x_21797:
[----:B0-----:R-:W-:Y:S05]  /*3ecd0*/  BSYNC B1 ;  /* 0x0000000000017941 */ /* 0x001fea0003800000 */
.L_x_21795:
        /* <DEDUP_REMOVED lines=12> */
.L_x_21799:
[----:B0-----:R-:W2:Y:S01]  /*3eda0*/  LDL.LU R121, [R1+0x810] ;  /* 0x0008100001797983 */ /* 0x001ea20000300800 */
[----:B------:R-:W-:Y:S01]  /*3edb0*/  IMAD.MOV.U32 R252, RZ, RZ, R0 ;  /* 0x000000fffffc7224 */ /* 0x000fe200078e0000 */
[----:B------:R-:W-:Y:S02]  /*3edc0*/  MOV R245, R244 ;  /* 0x000000f400f57202 */ /* 0x000fe40000000f00 */
[----:B--2---:R0:W-:Y:S02]  /*3edd0*/  STL [R1+0x814], R121 ;  /* 0x0008147901007387 */ /* 0x0041e40000100800 */
[----:B0-----:R-:W-:Y:S02]  /*3ede0*/  IMAD.MOV.U32 R121, RZ, RZ, R120 ;  /* 0x000000ffff797224 */ /* 0x001fe400078e0078 */
.L_x_21800:
[----:B0-----:R-:W-:Y:S05]  /*3edf0*/  BSYNC B1 ;  /* 0x0000000000017941 */ /* 0x001fea0003800000 */
.L_x_21798:
        /* <DEDUP_REMOVED lines=12> */
.L_x_21802:
[----:B0-----:R-:W2:Y:S01]  /*3eec0*/  LDL.LU R120, [R1+0x814] ;  /* 0x0008140001787983 */ /* 0x001ea20000300800 */
[----:B------:R-:W-:Y:S01]  /*3eed0*/  IMAD.MOV.U32 R0, RZ, RZ, R252 ;  /* 0x000000ffff007224 */ /* 0x000fe200078e00fc */
[----:B------:R-:W-:Y:S02]  /*3eee0*/  MOV R244, R251 ;  /* 0x000000fb00f47202 */ /* 0x000fe40000000f00 */
[----:B--2---:R0:W-:Y:S02]  /*3eef0*/  STL [R1+0x810], R120 ;  /* 0x0008107801007387 */ /* 0x0041e40000100800 */
[----:B0-----:R-:W-:Y:S02]  /*3ef00*/  IMAD.MOV.U32 R120, RZ, RZ, R127 ;  /* 0x000000ffff787224 */ /* 0x001fe400078e007f */
.L_x_21803:
[----:B0-----:R-:W-:Y:S05]  /*3ef10*/  BSYNC B1 ;  /* 0x0000000000017941 */ /* 0x001fea0003800000 */
.L_x_21801:
        /* <DEDUP_REMOVED lines=12> */
.L_x_21805:
[----:B0-----:R-:W2:Y:S01]  /*3efe0*/  LDL.LU R127, [R1+0x810] ;  /* 0x00081000017f7983 */ /* 0x001ea20000300800 */
[----:B------:R-:W-:Y:S01]  /*3eff0*/  IMAD.MOV.U32 R252, RZ, RZ, R0 ;  /* 0x000000fffffc7224 */ /* 0x000fe200078e0000 */
[----:B------:R-:W-:Y:S02]  /*3f000*/  MOV R251, R250 ;  /* 0x000000fa00fb7202 */ /* 0x000fe40000000f00 */
[----:B--2---:R0:W-:Y:S02]  /*3f010*/  STL [R1+0x818], R127 ;  /* 0x0008187f01007387 */ /* 0x0041e40000100800 */
[----:B0-----:R-:W-:Y:S02]  /*3f020*/  IMAD.MOV.U32 R127, RZ, RZ, R126 ;  /* 0x000000ffff7f7224 */ /* 0x001fe400078e007e */
.L_x_21806:
[----:B0-----:R-:W-:Y:S05]  /*3f030*/  BSYNC B1 ;  /* 0x0000000000017941 */ /* 0x001fea0003800000 */
.L_x_21804:
        /* <DEDUP_REMOVED lines=12> */
.L_x_21808:
[----:B0-----:R-:W2:Y:S01]  /*3f100*/  LDL.LU R126, [R1+0x818] ;  /* 0x00081800017e7983 */ /* 0x001ea20000300800 */
[----:B------:R-:W-:Y:S01]  /*3f110*/  IMAD.MOV.U32 R0, RZ, RZ, R252 ;  /* 0x000000ffff007224 */ /* 0x000fe200078e00fc */
[----:B------:R-:W-:Y:S02]  /*3f120*/  MOV R250, R249 ;  /* 0x000000f900fa7202 */ /* 0x000fe40000000f00 */
[----:B--2---:R0:W-:Y:S02]  /*3f130*/  STL [R1+0x814], R126 ;  /* 0x0008147e01007387 */ /* 0x0041e40000100800 */
[----:B0-----:R-:W-:Y:S02]  /*3f140*/  IMAD.MOV.U32 R126, RZ, RZ, R125 ;  /* 0x000000ffff7e7224 */ /* 0x001fe400078e007d */
.L_x_21809:
[----:B0-----:R-:W-:Y:S05]  /*3f150*/  BSYNC B1 ;  /* 0x0000000000017941 */ /* 0x001fea0003800000 */
.L_x_21807:
        /* <DEDUP_REMOVED lines=12> */
.L_x_21811:
[----:B0-----:R-:W-:Y:S01]  /*3f220*/  STL [R1+0x810], R0 ;  /* 0x0008100001007387 */ /* 0x001fe20000100800 */
[----:B-----5:R-:W-:Y:S02]  /*3f230*/  IMAD.MOV.U32 R125, RZ, RZ, R252 ;  /* 0x000000ffff7d7224 */ /* 0x020fe400078e00fc */
[----:B------:R-:W-:-:S03]  /*3f240*/  IMAD.MOV.U32 R249, RZ, RZ, R248 ;  /* 0x000000fffff97224 */ /* 0x000fc600078e00f8 */
[----:B------:R0:W-:Y:S02]  /*3f250*/  STL [R1+0x818], R125 ;  /* 0x0008187d01007387 */ /* 0x0001e40000100800 */
[----:B0-----:R-:W-:Y:S02]  /*3f260*/  MOV R125, R124 ;  /* 0x0000007c007d7202 */ /* 0x001fe40000000f00 */
.L_x_21812:
[----:B0-----:R-:W-:Y:S05]  /*3f270*/  BSYNC B1 ;  /* 0x0000000000017941 */ /* 0x001fea0003800000 */
.L_x_21810:
        /* <DEDUP_REMOVED lines=12> */
.L_x_21814:
[----:B0-----:R-:W2:Y:S04]  /*3f340*/  LDL.LU R124, [R1+0x818] ;  /* 0x00081800017c7983 */ /* 0x001ea80000300800 */
[----:B------:R0:W5:Y:S01]  /*3f350*/  LDL.LU R252, [R1+0x810] ;  /* 0x0008100001fc7983 */ /* 0x0001620000300800 */
[----:B------:R-:W-:-:S03]  /*3f360*/  IMAD.MOV.U32 R248, RZ, RZ, R3 ;  /* 0x000000fffff87224 */ /* 0x000fc600078e0003 */
[----:B--2---:R2:W-:Y:S02]  /*3f370*/  STL [R1+0x814], R124 ;  /* 0x0008147c01007387 */ /* 0x0045e40000100800 */
[----:B--2---:R-:W-:Y:S02]  /*3f380*/  IMAD.MOV.U32 R124, RZ, RZ, R0 ;  /* 0x000000ffff7c7224 */ /* 0x004fe400078e0000 */
.L_x_21815:
[----:B0-----:R-:W-:Y:S05]  /*3f390*/  BSYNC B1 ;  /* 0x0000000000017941 */ /* 0x001fea0003800000 */
.L_x_21813:
        /* <DEDUP_REMOVED lines=11> */
.L_x_21817:
[----:B0-----:R-:W2:Y:S01]  /*3f450*/  LDL.LU R3, [R1+0x814] ;  /* 0x0008140001037983 */ /* 0x001ea20000300800 */
[----:B------:R-:W-:-:S03]  /*3f460*/  IMAD.MOV.U32 R0, RZ, RZ, R252 ;  /* 0x000000ffff007224 */ /* 0x000fc600078e00fc */
[----:B--2---:R0:W-:Y:S02]  /*3f470*/  STL [R1+0x810], R3 ;  /* 0x0008100301007387 */ /* 0x0041e40000100800 */
[----:B0-----:R-:W-:Y:S02]  /*3f480*/  IMAD.MOV.U32 R3, RZ, RZ, R2 ;  /* 0x000000ffff037224 */ /* 0x001fe400078e0002 */
[----:B------:R-:W2:Y:S04]  /*3f490*/  LDL.LU R2, [R1+0x808] ;  /* 0x0008080001027983 */ /* 0x000ea80000300800 */
[----:B--2---:R0:W-:Y:S02]  /*3f4a0*/  STL [R1+0x80c], R2 ;  /* 0x00080c0201007387 */ /* 0x0041e40000100800 */
.L_x_21818:
[----:B0-----:R-:W-:Y:S05]  /*3f4b0*/  BSYNC B1 ;  /* 0x0000000000017941 */ /* 0x001fea0003800000 */
.L_x_21816:
        /* <DEDUP_REMOVED lines=15> */
.L_x_21820:
        /* <DEDUP_REMOVED lines=10> */
.L_x_21821:
[----:B----4-:R-:W-:Y:S05]  /*3f650*/  BSYNC B1 ;  /* 0x0000000000017941 */ /* 0x010fea0003800000 */
.L_x_21819:
[----:B------:R-:W-:Y:S01]  /*3f660*/  @!P1 CALL.REL.NOINC `(.L_x_21822) ;  /* 0x0000001000009944 */ /* 0x000fe20003c00000 */
[----:B------:R-:W-:Y:S05]  /*3f670*/  BRA `(.L_x_21823) ;  /* 0xffff6f1000007947 */ /* 0x000fea000383ffff */
.L_x_21822:
[----:B------:R-:W2:Y:S04]  /*3f680*/  LDL.LU R0, [R1+0x814] ;  /* 0x0008140001007983 */ /* 0x000ea80000300800 */
[----:B------:R3:W-:Y:S04]  /*3f690*/  STL [R1+0x804], R252 ;  /* 0x000804fc01007387 */ /* 0x0007e80000100800 */
[----:B--2---:R3:W-:Y:S02]  /*3f6a0*/  STL [R1+0x820], R0 ;  /* 0x0008200001007387 */ /* 0x0047e40000100800 */
.L_x_21440:
[----:B0-----:R-:W-:Y:S05]  /*3f6b0*/  BSYNC B0 ;  /* 0x0000000000007941 */ /* 0x001fea0003800000 */
.L_x_21439:
        /* <DEDUP_REMOVED lines=401> */
.L_x_22208:
        /* <DEDUP_REMOVED lines=35> */
.L_x_21827:
[----:B0-----:R-:W3:Y:S04]  /*41200*/  LDL.LU R252, [R1+0x800] ;  /* 0x0008000001fc7983 */ /* 0x001ee80000300800 */
[----:B--2---:R0:W5:Y:S04]  /*41210*/  LDL.LU R0, [R1+0x81c] ;  /* 0x00081c0001007983 */ /* 0x0041680000300800 */
[----:B------:R0:W-:Y:S04]  /*41220*/  STL [R1+0x81c], R7 ;  /* 0x00081c0701007387 */ /* 0x0001e80000100800 */
[----:B------:R0:W-:Y:S04]  /*41230*/  STL [R1+0x800], R131 ;  /* 0x0008008301007387 */ /* 0x0001e80000100800 */
[----:B---3--:R0:W-:Y:S02]  /*41240*/  STL [R1+0x810], R252 ;  /* 0x000810fc01007387 */ /* 0x0081e40000100800 */
.L_x_21828:
[----:B0-----:R-:W-:Y:S05]  /*41250*/  BSYNC B1 ;  /* 0x0000000000017941 */ /* 0x001fea0003800000 */
.L_x_21826:
        /* <DEDUP_REMOVED lines=12> */
.L_x_21830:
[----:B0-----:R-:W2:Y:S01]  /*41320*/  LDL.LU R7, [R1+0x810] ;  /* 0x0008100001077983 */ /* 0x001ea20000300800 */
[----:B------:R-:W-:Y:S02]  /*41330*/  IMAD.MOV.U32 R252, RZ, RZ, R0 ;  /* 0x000000fffffc7224 */ /* 0x000fe400078e0000 */
[----:B------:R-:W-:Y:S01]  /*41340*/  IMAD.MOV.U32 R131, RZ, RZ, R130 ;  /* 0x000000ffff837224 */ /* 0x000fe200078e0082 */
[----:B--2---:R0:W-:Y:S02]  /*41350*/  STL [R1+0x814], R7 ;  /* 0x0008140701007387 */ /* 0x0041e40000100800 */
[----:B0-----:R-:W-:Y:S02]  /*41360*/  IMAD.MOV.U32 R7, RZ, RZ, R6 ;  /* 0x000000ffff077224 */ /* 0x001fe400078e0006 */
.L_x_21831:
[----:B0-----:R-:W-:Y:S05]  /*41370*/  BSYNC B1 ;  /* 0x0000000000017941 */ /* 0x001fea0003800000 */
.L_x_21829:
        /* <DEDUP_REMOVED lines=12> */
.L_x_21833:
[----:B0-----:R-:W2:Y:S01]  /*41440*/  LDL.LU R6, [R1+0x814] ;  /* 0x0008140001067983 */ /* 0x001ea20000300800 */
[----:B------:R-:W-:Y:S02]  /*41450*/  IMAD.MOV.U32 R0, RZ, RZ, R252 ;  /* 0x000000ffff007224 */ /* 0x000fe400078e00fc */
[----:B------:R-:W-:Y:S01]  /*41460*/  IMAD.MOV.U32 R130, RZ, RZ, R129 ;  /* 0x000000ffff827224 */ /* 0x000fe200078e0081 */
[----:B--2---:R0:W-:Y:S02]  /*41470*/  STL [R1+0x810], R6 ;  /* 0x0008100601007387 */ /* 0x0041e40000100800 */
[----:B0-----:R-:W-:Y:S02]  /*41480*/  IMAD.MOV.U32 R6, RZ, RZ, R5 ;  /* 0x000000ffff067224 */ /* 0x001fe400078e0005 */
.L_x_21834:
[----:B0-----:R-:W-:Y:S05]  /*41490*/  BSYNC B1 ;  /* 0x0000000000017941 */ /* 0x001fea0003800000 */
.L_x_21832:
        /* <DEDUP_REMOVED lines=12> */
.L_x_21836:
[----:B0-----:R-:W2:Y:S01]  /*41560*/  LDL.LU R5, [R1+0x810] ;  /* 0x0008100001057983 */ /* 0x001ea20000300800 */
[----:B------:R-:W-:Y:S02]  /*41570*/  IMAD.MOV.U32 R252, RZ, RZ, R0 ;  /* 0x000000fffffc7224 */ /* 0x000fe400078e0000 */
[----:B------:R-:W-:Y:S01]  /*41580*/  IMAD.MOV.U32 R129, RZ, RZ, R128 ;  /* 0x000000ffff817224 */ /* 0x000fe200078e0080 */
[----:B--2---:R0:W-:Y:S02]  /*41590*/  STL [R1+0x814], R5 ;  /* 0x0008140501007387 */ /* 0x0041e40000100800 */
[----:B0-----:R-:W-:Y:S02]  /*415a0*/  IMAD.MOV.U32 R5, RZ, RZ, R4 ;  /* 0x000000ffff057224 */ /* 0x001fe400078e0004 */
.L_x_21837:
[----:B0-----:R-:W-:Y:S05]  /*415b0*/  BSYNC B1 ;  /* 0x0000000000017941 */ /* 0x001fea0003800000 */
.L_x_21835:
        /* <DEDUP_REMOVED lines=12> */
.L_x_21839:
[----:B0-----:R-:W2:Y:S01]  /*41680*/  LDL.LU R4, [R1+0x814] ;  /* 0x0008140001047983 */ /* 0x001ea20000300800 */
[----:B------:R-:W-:Y:S02]  /*41690*/  IMAD.MOV.U32 R0, RZ, RZ, R252 ;  /* 0x000000ffff007224 */ /* 0x000fe400078e00fc */
[----:B------:R-:W-:Y:S01]  /*416a0*/  IMAD.MOV.U32 R128, RZ, RZ, R135 ;  /* 0x000000ffff807224 */ /* 0x000fe200078e0087 */
[----:B--2---:R0:W-:Y:S02]  /*416b0*/  STL [R1+0x810], R4 ;  /* 0x0008100401007387 */ /* 0x0041e40000100800 */
[----:B0-----:R-:W-:Y:S02]  /*416c0*/  IMAD.MOV.U32 R4, RZ, RZ, R11 ;  /* 0x000000ffff047224 */ /* 0x001fe400078e000b */
.L_x_21840:
[----:B0-----:R-:W-:Y:S05]  /*416d0*/  BSYNC B1 ;  /* 0x0000000000017941 */ /* 0x001fea0003800000 */
.L_x_21838:
        /* <DEDUP_REMOVED lines=12> */
.L_x_21842:
[----:B0-----:R-:W2:Y:S01]  /*417a0*/  LDL.LU R11, [R1+0x810] ;  /* 0x00081000010b7983 */ /* 0x001ea20000300800 */
[----:B------:R-:W-:Y:S02]  /*417b0*/  IMAD.MOV.U32 R252, RZ, RZ, R0 ;  /* 0x000000fffffc7224 */ /* 0x000fe400078e0000 */
[----:B------:R-:W-:Y:S01]  /*417c0*/  IMAD.MOV.U32 R135, RZ, RZ, R134 ;  /* 0x000000ffff877224 */ /* 0x000fe200078e0086 */
[----:B--2---:R0:W-:Y:S02]  /*417d0*/  STL [R1+0x814], R11 ;  /* 0x0008140b01007387 */ /* 0x0041e40000100800 */
[----:B0-----:R-:W-:Y:S02]  /*417e0*/  IMAD.MOV.U32 R11, RZ, RZ, R10 ;  /* 0x000000ffff0b7224 */ /* 0x001fe400078e000a */
.L_x_21843:
[----:B0-----:R-:W-:Y:S05]  /*417f0*/  BSYNC B1 ;  /* 0x0000000000017941 */ /* 0x001fea0003800000 */
.L_x_21841:
        /* <DEDUP_REMOVED lines=12> */
.L_x_21845:
[----:B0-----:R-:W2:Y:S01]  /*418c0*/  LDL.LU R10, [R1+0x814] ;  /* 0x00081400010a7983 */ /* 0x001ea20000300800 */
[----:B------:R-:W-:Y:S02]  /*418d0*/  IMAD.MOV.U32 R0, RZ, RZ, R252 ;  /* 0x000000ffff007224 */ /* 0x000fe400078e00fc */
[----:B------:R-:W-:Y:S01]  /*418e0*/  IMAD.MOV.U32 R134, RZ, RZ, R133 ;  /* 0x000000ffff867224 */ /* 0x000fe200078e0085 */
[----:B--2---:R0:W-:Y:S02]  /*418f0*/  STL [R1+0x810], R10 ;  /* 0x0008100a01007387 */ /* 0x0041e40000100800 */
[----:B0-----:R-:W-:Y:S02]  /*41900*/  IMAD.MOV.U32 R10, RZ, RZ, R9 ;  /* 0x000000ffff0a7224 */ /* 0x001fe400078e0009 */
.L_x_21846:
[----:B0-----:R-:W-:Y:S05]  /*41910*/  BSYNC B1 ;  /* 0x0000000000017941 */ /* 0x001fea0003800000 */
.L_x_21844:
        /* <DEDUP_REMOVED lines=12> */
.L_x_21848:
[----:B0-----:R-:W2:Y:S01]  /*419e0*/  LDL.LU R9, [R1+0x810] ;  /* 0x0008100001097983 */ /* 0x001ea20000300800 */
[----:B------:R-:W-:Y:S02]  /*419f0*/  IMAD.MOV.U32 R252, RZ, RZ, R0 ;  /* 0x000000fffffc7224 */ /* 0x000fe400078e0000 */
[----:B------:R-:W-:Y:S01]  /*41a00*/  IMAD.MOV.U32 R133, RZ, RZ, R132 ;  /* 0x000000ffff857224 */ /* 0x000fe200078e0084 */
[----:B--2---:R0:W-:Y:S02]  /*41a10*/  STL [R1+0x814], R9 ;  /* 0x0008140901007387 */ /* 0x0041e40000100800 */
[----:B0-----:R-:W-:Y:S02]  /*41a20*/  IMAD.MOV.U32 R9, RZ, RZ, R8 ;  /* 0x000000ffff097224 */ /* 0x001fe400078e0008 */
.L_x_21849:
[----:B0-----:R-:W-:Y:S05]  /*41a30*/  BSYNC B1 ;  /* 0x0000000000017941 */ /* 0x001fea0003800000 */
.L_x_21847:
        /* <DEDUP_REMOVED lines=12> */
.L_x_21851:
[----:B0-----:R-:W2:Y:S01]  /*41b00*/  LDL.LU R8, [R1+0x814] ;  /* 0x0008140001087983 */ /* 0x001ea20000300800 */
[----:B------:R-:W-:Y:S02]  /*41b10*/  IMAD.MOV.U32 R0, RZ, RZ, R252 ;  /* 0x000000ffff007224 */ /* 0x000fe400078e00fc */
[----:B------:R-:W-:Y:S01]  /*41b20*/  IMAD.MOV.U32 R132, RZ, RZ, R139 ;  /* 0x000000ffff847224 */ /* 0x000fe200078e008b */
[----:B--2---:R0:W-:Y:S02]  /*41b30*/  STL [R1+0x810], R8 ;  /* 0x0008100801007387 */ /* 0x0041e40000100800 */
[----:B0-----:R-:W-:Y:S02]  /*41b40*/  IMAD.MOV.U32 R8, RZ, RZ, R15 ;  /* 0x000000ffff087224 */ /* 0x001fe400078e000f */
.L_x_21852:
[----:B0-----:R-:W-:Y:S05]  /*41b50*/  BSYNC B1 ;  /* 0x0000000000017941 */ /* 0x001fea0003800000 */
.L_x_21850:
        /* <DEDUP_REMOVED lines=12> */
.L_x_21854:
[----:B0-----:R-:W2:Y:S01]  /*41c20*/  LDL.LU R15, [R1+0x810] ;  /* 0x00081000010f7983 */ /* 0x001ea20000300800 */
[----:B------:R-:W-:Y:S02]  /*41c30*/  IMAD.MOV.U32 R252, RZ, RZ, R0 ;  /* 0x000000fffffc7224 */ /* 0x000fe400078e0000 */
[----:B------:R-:W-:Y:S01]  /*41c40*/  IMAD.MOV.U32 R139, RZ, RZ, R138 ;  /* 0x000000ffff8b7224 */ /* 0x000fe200078e008a */
[----:B--2---:R0:W-:Y:S02]  /*41c50*/  STL [R1+0x814], R15 ;  /* 0x0008140f01007387 */ /* 0x0041e40000100800 */
[----:B0-----:R-:W-:Y:S02]  /*41c60*/  IMAD.MOV.U32 R15, RZ, RZ, R14 ;  /* 0x000000ffff0f7224 */ /* 0x001fe400078e000e */
.L_x_21855:
[----:B0-----:R-:W-:Y:S05]  /*41c70*/  BSYNC B1 ;  /* 0x0000000000017941 */ /* 0x001fea0003800000 */
.L_x_21853:
        /* <DEDUP_REMOVED lines=12> */
.L_x_21857:
[----:B0-----:R-:W2:Y:S01]  /*41d40*/  LDL.LU R14, [R1+0x814] ;  /* 0x00081400010e7983 */ /* 0x001ea20000300800 */
[----:B------:R-:W-:Y:S02]  /*41d50*/  IMAD.MOV.U32 R0, RZ, RZ, R252 ;  /* 0x000000ffff007224 */ /* 0x000fe400078e00fc */
[----:B------:R-:W-:Y:S01]  /*41d60*/  IMAD.MOV.U32 R138, RZ, RZ, R137 ;  /* 0x000000ffff8a7224 */ /* 0x000fe200078e0089 */
[----:B--2---:R0:W-:Y:S02]  /*41d70*/  STL [R1+0x810], R14 ;  /* 0x0008100e01007387 */ /* 0x0041e40000100800 */
[----:B0-----:R-:W-:Y:S02]  /*41d80*/  IMAD.MOV.U32 R14, RZ, RZ, R13 ;  /* 0x000000ffff0e7224 */ /* 0x001fe400078e000d */
.L_x_21858:
[----:B0-----:R-:W-:Y:S05]  /*41d90*/  BSYNC B1 ;  /* 0x0000000000017941 */ /* 0x001fea0003800000 */
.L_x_21856:
        /* <DEDUP_REMOVED lines=12> */
.L_x_21860:
[----:B0-----:R-:W2:Y:S01]  /*41e60*/  LDL.LU R13, [R1+0x810] ;  /* 0x00081000010d7983 */ /* 0x001ea20000300800 */
[----:B------:R-:W-:Y:S02]  /*41e70*/  IMAD.MOV.U32 R252, RZ, RZ, R0 ;  /* 0x000000fffffc7224 */ /* 0x000fe400078e0000 */
[----:B------:R-:W-:Y:S01]  /*41e80*/  IMAD.MOV.U32 R137, RZ, RZ, R136 ;  /* 0x000000ffff897224 */ /* 0x000fe200078e0088 */
[----:B--2---:R0:W-:Y:S02]  /*41e90*/  STL [R1+0x814], R13 ;  /* 0x0008140d01007387 */ /* 0x0041e40000100800 */
[----:B0-----:R-:W-:Y:S02]  /*41ea0*/  IMAD.MOV.U32 R13, RZ, RZ, R12 ;  /* 0x000000ffff0d7224 */ /* 0x001fe400078e000c */
.L_x_21861:
[----:B0-----:R-:W-:Y:S05]  /*41eb0*/  BSYNC B1 ;  /* 0x0000000000017941 */ /* 0x001fea0003800000 */
.L_x_21859:
        /* <DEDUP_REMOVED lines=12> */
.L_x_21863:
[----:B0-----:R-:W2:Y:S01]  /*41f80*/  LDL.LU R12, [R1+0x814] ;  /* 0x00081400010c7983 */ /* 0x001ea20000300800 */
[----:B------:R-:W-:Y:S02]  /*41f90*/  IMAD.MOV.U32 R0, RZ, RZ, R252 ;  /* 0x000000ffff007224 */ /* 0x000fe400078e00fc */
[----:B------:R-:W-:Y:S01]  /*41fa0*/  IMAD.MOV.U32 R136, RZ, RZ, R143 ;  /* 0x000000ffff887224 */ /* 0x000fe200078e008f */
[----:B--2---:R0:W-:Y:S02]  /*41fb0*/  STL [R1+0x810], R12 ;  /* 0x0008100c01007387 */ /* 0x0041e40000100800 */
[----:B0-----:R-:W-:Y:S02]  /*41fc0*/  IMAD.MOV.U32 R12, RZ, RZ, R19 ;  /* 0x000000ffff0c7224 */ /* 0x001fe400078e0013 */
.L_x_21864:
[----:B0-----:R-:W-:Y:S05]  /*41fd0*/  BSYNC B1 ;  /* 0x0000000000017941 */ /* 0x001fea0003800000 */
.L_x_21862:
        /* <DEDUP_REMOVED lines=12> */
.L_x_21866:
[----:B0-----:R-:W2:Y:S01]  /*420a0*/  LDL.LU R19, [R1+0x810] ;  /* 0x0008100001137983 */ /* 0x001ea20000300800 */
[----:B------:R-:W-:Y:S02]  /*420b0*/  IMAD.MOV.U32 R252, RZ, RZ, R0 ;  /* 0x000000fffffc7224 */ /* 0x000fe400078e0000 */
[----:B------:R-:W-:Y:S01]  /*420c0*/  IMAD.MOV.U32 R143, RZ, RZ, R142 ;  /* 0x000000ffff8f7224 */ /* 0x000fe200078e008e */
[----:B--2---:R0:W-:Y:S02]  /*420d0*/  STL [R1+0x814], R19 ;  /* 0x0008141301007387 */ /* 0x0041e40000100800 */
[----:B0-----:R-:W-:Y:S02]  /*420e0*/  IMAD.MOV.U32 R19, RZ, RZ, R18 ;  /* 0x000000ffff137224 */ /* 0x001fe400078e0012 */
.L_x_21867:
[----:B0-----:R-:W-:Y:S05]  /*420f0*/  BSYNC B1 ;  /* 0x0000000000017941 */ /* 0x001fea0003800000 */
.L_x_21865:
        /* <DEDUP_REMOVED lines=12> */
.L_x_21869:
[----:B0-----:R-:W2:Y:S01]  /*421c0*/  LDL.LU R18, [R1+0x814] ;  /* 0x0008140001127983 */ /* 0x001ea20000300800 */
[----:B------:R-:W-:Y:S02]  /*421d0*/  IMAD.MOV.U32 R0, RZ, RZ, R252 ;  /* 0x000000ffff007224 */ /* 0x000fe400078e00fc */
[----:B------:R-:W-:Y:S01]  /*421e0*/  IMAD.MOV.U32 R142, RZ, RZ, R141 ;  /* 0x000000ffff8e7224 */ /* 0x000fe200078e008d */
[----:B--2---:R0:W-:Y:S02]  /*421f0*/  STL [R1+0x810], R18 ;  /* 0x0008101201007387 */ /* 0x0041e40000100800 */
[----:B0-----:R-:W-:Y:S02]  /*42200*/  IMAD.MOV.U32 R18, RZ, RZ, R17 ;  /* 0x000000ffff127224 */ /* 0x001fe400078e0011 */
.L_x_21870:
[----:B0-----:R-:W-:Y:S05]  /*42210*/  BSYNC B1 ;  /* 0x0000000000017941 */ /* 0x001fea0003800000 */
.L_x_21868:
        /* <DEDUP_REMOVED lines=12> */
.L_x_21872:
[----:B0-----:R-:W2:Y:S01]  /*422e0*/  LDL.LU R17, [R1+0x810] ;  /* 0x0008100001117983 */ /* 0x001ea20000300800 */
[----:B------:R-:W-:Y:S02]  /*422f0*/  IMAD.MOV.U32 R252, RZ, RZ, R0 ;  /* 0x000000fffffc7224 */ /* 0x000fe400078e0000 */
[----:B------:R-:W-:Y:S01]  /*42300*/  IMAD.MOV.U32 R141, RZ, RZ, R140 ;  /* 0x000000ffff8d7224 */ /* 0x000fe200078e008c */
[----:B--2---:R0:W-:Y:S02]  /*42310*/  STL [R1+0x814], R17 ;  /* 0x0008141101007387 */ /* 0x0041e40000100800 */
[----:B0-----:R-:W-:Y:S02]  /*42320*/  IMAD.MOV.U32 R17, RZ, RZ, R16 ;  /* 0x000000ffff117224 */ /* 0x001fe400078e0010 */
.L_x_21873:
[----:B0-----:R-:W-:Y:S05]  /*42330*/  BSYNC B1 ;  /* 0x0000000000017941 */ /* 0x001fea0003800000 */
.L_x_21871:
        /* <DEDUP_REMOVED lines=12> */
.L_x_21875:
[----:B0-----:R-:W2:Y:S01]  /*42400*/  LDL.LU R16, [R1+0x814] ;  /* 0x0008140001107983 */ /* 0x001ea20000300800 */
[----:B------:R-:W-:Y:S02]  /*42410*/  IMAD.MOV.U32 R0, RZ, RZ, R252 ;  /* 0x000000ffff007224 */ /* 0x000fe400078e00fc */
[----:B------:R-:W-:Y:S01]  /*42420*/  IMAD.MOV.U32 R140, RZ, RZ, R147 ;  /* 0x000000ffff8c7224 */ /* 0x000fe200078e0093 */
[----:B--2---:R0:W-:Y:S02]  /*42430*/  STL [R1+0x810], R16 ;  /* 0x0008101001007387 */ /* 0x0041e40000100800 */
[----:B0-----:R-:W-:Y:S02]  /*42440*/  IMAD.MOV.U32 R16, RZ, RZ, R23 ;  /* 0x000000ffff107224 */ /* 0x001fe400078e0017 */
.L_x_21876:
[----:B0-----:R-:W-:Y:S05]  /*42450*/  BSYNC B1 ;  /* 0x0000000000017941 */ /* 0x001fea0003800000 */
.L_x_21874:
        /* <DEDUP_REMOVED lines=12> */
.L_x_21878:
[----:B0-----:R-:W2:Y:S01]  /*42520*/  LDL.LU R23, [R1+0x810] ;  /* 0x0008100001177983 */ /* 0x001ea20000300800 */
[----:B------:R-:W-:Y:S02]  /*42530*/  IMAD.MOV.U32 R252, RZ, RZ, R0 ;  /* 0x000000fffffc7224 */ /* 0x000fe400078e0000 */
[----:B------:R-:W-:Y:S01]  /*42540*/  IMAD.MOV.U32 R147, RZ, RZ, R146 ;  /* 0x000000ffff937224 */ /* 0x000fe200078e0092 */
[----:B--2---:R0:W-:Y:S02]  /*42550*/  STL [R1+0x814], R23 ;  /* 0x0008141701007387 */ /* 0x0041e40000100800 */
[----:B0-----:R-:W-:Y:S02]  /*42560*/  IMAD.MOV.U32 R23, RZ, RZ, R22 ;  /* 0x000000ffff177224 */ /* 0x001fe400078e0016 */
.L_x_21879:
[----:B0-----:R-:W-:Y:S05]  /*42570*/  BSYNC B1 ;  /* 0x0000000000017941 */ /* 0x001fea0003800000 */
.L_x_21877:
        /* <DEDUP_REMOVED lines=12> */
.L_x_21881:
[----:B0-----:R-:W2:Y:S01]  /*42640*/  LDL.LU R22, [R1+0x814] ;  /* 0x0008140001167983 */ /* 0x001ea20000300800 */
[----:B------:R-:W-:Y:S02]  /*42650*/  IMAD.MOV.U32 R0, RZ, RZ, R252 ;  /* 0x000000ffff007224 */ /* 0x000fe400078e00fc */
[----:B------:R-:W-:Y:S01]  /*42660*/  IMAD.MOV.U32 R146, RZ, RZ, R145 ;  /* 0x000000ffff927224 */ /* 0x000fe200078e0091 */
[----:B--2---:R0:W-:Y:S02]  /*42670*/  STL [R1+0x810], R22 ;  /* 0x0008101601007387 */ /* 0x0041e40000100800 */
[----:B0-----:R-:W-:Y:S02]  /*42680*/  IMAD.MOV.U32 R22, RZ, RZ, R21 ;  /* 0x000000ffff167224 */ /* 0x001fe400078e0015 */
.L_x_21882:
[----:B0-----:R-:W-:Y:S05]  /*42690*/  BSYNC B1 ;  /* 0x0000000000017941 */ /* 0x001fea0003800000 */
.L_x_21880:
        /* <DEDUP_REMOVED lines=12> */
.L_x_21884:
[----:B0-----:R-:W2:Y:S01]  /*42760*/  LDL.LU R21, [R1+0x810] ;  /* 0x0008100001157983 */ /* 0x001ea20000300800 */
[----:B------:R-:W-:Y:S02]  /*42770*/  IMAD.MOV.U32 R252, RZ, RZ, R0 ;  /* 0x000000fffffc7224 */ /* 0x000fe400078e0000 */
[----:B------:R-:W-:Y:S01]  /*42780*/  IMAD.MOV.U32 R145, RZ, RZ, R144 ;  /* 0x000000ffff917224 */ /* 0x000fe200078e0090 */
[----:B--2---:R0:W-:Y:S02]  /*42790*/  STL [R1+0x814], R21 ;  /* 0x0008141501007387 */ /* 0x0041e40000100800 */
[----:B0-----:R-:W-:Y:S02]  /*427a0*/  IMAD.MOV.U32 R21, RZ, RZ, R20 ;  /* 0x000000ffff157224 */ /* 0x001fe400078e0014 */
.L_x_21885:
[----:B0-----:R-:W-:Y:S05]  /*427b0*/  BSYNC B1 ;  /* 0x0000000000017941 */ /* 0x001fea0003800000 */
.L_x_21883:
        /* <DEDUP_REMOVED lines=12> */
.L_x_21887:
[----:B0-----:R-:W2:Y:S01]  /*42880*/  LDL.LU R20, [R1+0x814] ;  /* 0x0008140001147983 */ /* 0x001ea20000300800 */
[----:B------:R-:W-:Y:S02]  /*42890*/  IMAD.MOV.U32 R0, RZ, RZ, R252 ;  /* 0x000000ffff007224 */ /* 0x000fe400078e00fc */
[----:B------:R-:W-:Y:S01]  /*428a0*/  IMAD.MOV.U32 R144, RZ, RZ, R151 ;  /* 0x000000ffff907224 */ /* 0x000fe200078e0097 */
[----:B--2---:R0:W-:Y:S02]  /*428b0*/  STL [R1+0x810], R20 ;  /* 0x0008101401007387 */ /* 0x0041e40000100800 */
[----:B0-----:R-:W-:Y:S02]  /*428c0*/  IMAD.MOV.U32 R20, RZ, RZ, R27 ;  /* 0x000000ffff147224 */ /* 0x001fe400078e001b */
.L_x_21888:
[----:B0-----:R-:W-:Y:S05]  /*428d0*/  BSYNC B1 ;  /* 0x0000000000017941 */ /* 0x001fea0003800000 */
.L_x_21886:
        /* <DEDUP_REMOVED lines=12> */
.L_x_21890:
[----:B0-----:R-:W2:Y:S01]  /*429a0*/  LDL.LU R27, [R1+0x810] ;  /* 0x00081000011b7983 */ /* 0x001ea20000300800 */
[----:B------:R-:W-:Y:S02]  /*429b0*/  IMAD.MOV.U32 R252, RZ, RZ, R0 ;  /* 0x000000fffffc7224 */ /* 0x000fe400078e0000 */
[----:B------:R-:W-:Y:S01]  /*429c0*/  IMAD.MOV.U32 R151, RZ, RZ, R150 ;  /* 0x000000ffff977224 */ /* 0x000fe200078e0096 */
[----:B--2---:R0:W-:Y:S02]  /*429d0*/  STL [R1+0x814], R27 ;  /* 0x0008141b01007387 */ /* 0x0041e40000100800 */
[----:B0-----:R-:W-:Y:S02]  /*429e0*/  IMAD.MOV.U32 R27, RZ, RZ, R26 ;  /* 0x000000ffff1b7224 */ /* 0x001fe400078e001a */
.L_x_21891:
[----:B0-----:R-:W-:Y:S05]  /*429f0*/  BSYNC B1 ;  /* 0x0000000000017941 */ /* 0x001fea0003800000 */
.L_x_21889:
        /* <DEDUP_REMOVED lines=12> */
.L_x_21893:
[----:B0-----:R-:W2:Y:S01]  /*42ac0*/  LDL.LU R26, [R1+0x814] ;  /* 0x00081400011a7983 */ /* 0x001ea20000300800 */
[----:B------:R-:W-:Y:S02]  /*42ad0*/  IMAD.MOV.U32 R0, RZ, RZ, R252 ;  /* 0x000000ffff007224 */ /* 0x000fe400078e00fc */
[----:B------:R-:W-:Y:S01]  /*42ae0*/  IMAD.MOV.U32 R150, RZ, RZ, R149 ;  /* 0x000000ffff967224 */ /* 0x000fe200078e0095 */
[----:B--2---:R0:W-:Y:S02]  /*42af0*/  STL [R1+0x810], R26 ;  /* 0x0008101a01007387 */ /* 0x0041e40000100800 */
[----:B0-----:R-:W-:Y:S02]  /*42b00*/  IMAD.MOV.U32 R26, RZ, RZ, R25 ;  /* 0x000000ffff1a7224 */ /* 0x001fe400078e0019 */
.L_x_21894:
[----:B0-----:R-:W-:Y:S05]  /*42b10*/  BSYNC B1 ;  /* 0x0000000000017941 */ /* 0x001fea0003800000 */
.L_x_21892:
        /* <DEDUP_REMOVED lines=12> */
.L_x_21896:
[----:B0-----:R-:W2:Y:S01]  /*42be0*/  LDL.LU R25, [R1+0x810] ;  /* 0x0008100001197983 */ /* 0x001ea20000300800 */
[----:B------:R-:W-:Y:S02]  /*42bf0*/  IMAD.MOV.U32 R252, RZ, RZ, R0 ;  /* 0x000000fffffc7224 */ /* 0x000fe400078e0000 */
[----:B------:R-:W-:Y:S01]  /*42c00*/  IMAD.MOV.U32 R149, RZ, RZ, R148 ;  /* 0x000000ffff957224 */ /* 0x000fe200078e0094 */
[----:B--2---:R0:W-:Y:S02]  /*42c10*/  STL [R1+0x814], R25 ;  /* 0x0008141901007387 */ /* 0x0041e40000100800 */
[----:B0-----:R-:W-:Y:S02]  /*42c20*/  IMAD.MOV.U32 R25, RZ, RZ, R24 ;  /* 0x000000ffff197224 */ /* 0x001fe400078e0018 */
.L_x_21897:
[----:B0-----:R-:W-:Y:S05]  /*42c30*/  BSYNC B1 ;  /* 0x0000000000017941 */ /* 0x001fea0003800000 */
.L_x_21895:
        /* <DEDUP_REMOVED lines=12> */
.L_x_21899:
[----:B0-----:R-:W2:Y:S01]  /*42d00*/  LDL.LU R24, [R1+0x814] ;  /* 0x0008140001187983 */ /* 0x001ea20000300800 */
[----:B------:R-:W-:Y:S02]  /*42d10*/  IMAD.MOV.U32 R0, RZ, RZ, R252 ;  /* 0x000000ffff007224 */ /* 0x000fe400078e00fc */
[----:B------:R-:W-:Y:S01]  /*42d20*/  IMAD.MOV.U32 R148, RZ, RZ, R155 ;  /* 0x000000ffff947224 */ /* 0x000fe200078e009b */
[----:B--2---:R0:W-:Y:S02]  /*42d30*/  STL [R1+0x810], R24 ;  /* 0x0008101801007387 */ /* 0x0041e40000100800 */
[----:B0-----:R-:W-:Y:S02]  /*42d40*/  IMAD.MOV.U32 R24, RZ, RZ, R31 ;  /* 0x000000ffff187224 */ /* 0x001fe400078e001f */
.L_x_21900:
[----:B0-----:R-:W-:Y:S05]  /*42d50*/  BSYNC B1 ;  /* 0x0000000000017941 */ /* 0x001fea0003800000 */
.L_x_21898:
        /* <DEDUP_REMOVED lines=12> */
.L_x_21902:
[----:B0-----:R-:W2:Y:S01]  /*42e20*/  LDL.LU R31, [R1+0x810] ;  /* 0x00081000011f7983 */ /* 0x001ea20000300800 */
[----:B------:R-:W-:Y:S02]  /*42e30*/  IMAD.MOV.U32 R252, RZ, RZ, R0 ;  /* 0x000000fffffc7224 */ /* 0x000fe400078e0000 */
[----:B------:R-:W-:Y:S01]  /*42e40*/  IMAD.MOV.U32 R155, RZ, RZ, R154 ;  /* 0x000000ffff9b7224 */ /* 0x000fe200078e009a */
[----:B--2---:R0:W-:Y:S02]  /*42e50*/  STL [R1+0x814], R31 ;  /* 0x0008141f01007387 */ /* 0x0041e40000100800 */
[----:B0-----:R-:W-:Y:S02]  /*42e60*/  IMAD.MOV.U32 R31, RZ, RZ, R30 ;  /* 0x000000ffff1f7224 */ /* 0x001fe400078e001e */
.L_x_21903:
[----:B0-----:R-:W-:Y:S05]  /*42e70*/  BSYNC B1 ;  /* 0x0000000000017941 */ /* 0x001fea0003800000 */
.L_x_21901:
        /* <DEDUP_REMOVED lines=12> */
.L_x_21905:
[----:B0-----:R-:W2:Y:S01]  /*42f40*/  LDL.LU R30, [R1+0x814] ;  /* 0x00081400011e7983 */ /* 0x001ea20000300800 */
[----:B------:R-:W-:Y:S02]  /*42f50*/  IMAD.MOV.U32 R0, RZ, RZ, R252 ;  /* 0x000000ffff007224 */ /* 0x000fe400078e00fc */
[----:B------:R-:W-:Y:S01]  /*42f60*/  IMAD.MOV.U32 R154, RZ, RZ, R153 ;  /* 0x000000ffff9a7224 */ /* 0x000fe200078e0099 */
[----:B--2---:R0:W-:Y:S02]  /*42f70*/  STL [R1+0x810], R30 ;  /* 0x0008101e01007387 */ /* 0x0041e40000100800 */
[----:B0-----:R-:W-:Y:S02]  /*42f80*/  IMAD.MOV.U32 R30, RZ, RZ, R29 ;  /* 0x000000ffff1e7224 */ /* 0x001fe400078e001d */
.L_x_21906:
[----:B0-----:R-:W-:Y:S05]  /*42f90*/  BSYNC B1 ;  /* 0x0000000000017941 */ /* 0x001fea0003800000 */
.L_x_21904:
        /* <DEDUP_REMOVED lines=12> */
.L_x_21908:
[----:B0-----:R-:W2:Y:S01]  /*43060*/  LDL.LU R29, [R1+0x810] ;  /* 0x00081000011d7983 */ /* 0x001ea20000300800 */
[----:B------:R-:W-:Y:S02]  /*43070*/  IMAD.MOV.U32 R252, RZ, RZ, R0 ;  /* 0x000000fffffc7224 */ /* 0x000fe400078e0000 */
[----:B------:R-:W-:Y:S01]  /*43080*/  IMAD.MOV.U32 R153, RZ, RZ, R152 ;  /* 0x000000ffff997224 */ /* 0x000fe200078e0098 */
[----:B--2---:R0:W-:Y:S02]  /*43090*/  STL [R1+0x814], R29 ;  /* 0x0008141d01007387 */ /* 0x0041e40000100800 */
[----:B0-----:R-:W-:Y:S02]  /*430a0*/  IMAD.MOV.U32 R29, RZ, RZ, R28 ;  /* 0x000000ffff1d7224 */ /* 0x001fe400078e001c */
.L_x_21909:
[----:B0-----:R-:W-:Y:S05]  /*430b0*/  BSYNC B1 ;  /* 0x0000000000017941 */ /* 0x001fea0003800000 */
.L_x_21907:
        /* <DEDUP_REMOVED lines=12> */
.L_x_21911:
[----:B0-----:R-:W2:Y:S01]  /*43180*/  LDL.LU R28, [R1+0x814] ;  /* 0x00081400011c7983 */ /* 0x001ea20000300800 */
[----:B------:R-:W-:Y:S02]  /*43190*/  IMAD.MOV.U32 R0, RZ, RZ, R252 ;  /* 0x000000ffff007224 */ /* 0x000fe400078e00fc */
[----:B------:R-:W-:Y:S01]  /*431a0*/  IMAD.MOV.U32 R152, RZ, RZ, R159 ;  /* 0x000000ffff987224 */ /* 0x000fe200078e009f */
[----:B--2---:R0:W-:Y:S02]  /*431b0*/  STL [R1+0x810], R28 ;  /* 0x0008101c01007387 */ /* 0x0041e40000100800 */
[----:B0-----:R-:W-:Y:S02]  /*431c0*/  IMAD.MOV.U32 R28, RZ, RZ, R35 ;  /* 0x000000ffff1c7224 */ /* 0x001fe400078e0023 */
.L_x_21912:
[----:B0-----:R-:W-:Y:S05]  /*431d0*/  BSYNC B1 ;  /* 0x0000000000017941 */ /* 0x001fea0003800000 */
.L_x_21910:
        /* <DEDUP_REMOVED lines=12> */
.L_x_21914:
[----:B0-----:R-:W2:Y:S01]  /*432a0*/  LDL.LU R35, [R1+0x810] ;  /* 0x0008100001237983 */ /* 0x001ea20000300800 */
[----:B------:R-:W-:Y:S02]  /*432b0*/  IMAD.MOV.U32 R252, RZ, RZ, R0 ;  /* 0x000000fffffc7224 */ /* 0x000fe400078e0000 */
[----:B------:R-:W-:Y:S01]  /*432c0*/  IMAD.MOV.U32 R159, RZ, RZ, R158 ;  /* 0x000000ffff9f7224 */ /* 0x000fe200078e009e */
[----:B--2---:R0:W-:Y:S02]  /*432d0*/  STL [R1+0x814], R35 ;  /* 0x0008142301007387 */ /* 0x0041e40000100800 */
[----:B0-----:R-:W-:Y:S02]  /*432e0*/  IMAD.MOV.U32 R35, RZ, RZ, R34 ;  /* 0x000000ffff237224 */ /* 0x001fe400078e0022 */
.L_x_21915:
[----:B0-----:R-:W-:Y:S05]  /*432f0*/  BSYNC B1 ;  /* 0x0000000000017941 */ /* 0x001fea0003800000 */
.L_x_21913:
        /* <DEDUP_REMOVED lines=12> */
.L_x_21917:
[----:B0-----:R-:W2:Y:S01]  /*433c0*/  LDL.LU R34, [R1+0x814] ;  /* 0x0008140001227983 */ /* 0x001ea20000300800 */
[----:B------:R-:W-:Y:S02]  /*433d0*/  IMAD.MOV.U32 R0, RZ, RZ, R252 ;  /* 0x000000ffff007224 */ /* 0x000fe400078e00fc */
[----:B------:R-:W-:Y:S01]  /*433e0*/  IMAD.MOV.U32 R158, RZ, RZ, R157 ;  /* 0x000000ffff9e7224 */ /* 0x000fe200078e009d */
[----:B--2---:R0:W-:Y:S02]  /*433f0*/  STL [R1+0x810], R34 ;  /* 0x0008102201007387 */ /* 0x0041e40000100800 */
[----:B0-----:R-:W-:Y:S02]  /*43400*/  IMAD.MOV.U32 R34, RZ, RZ, R33 ;  /* 0x000000ffff227224 */ /* 0x001fe400078e0021 */
.L_x_21918:
[----:B0-----:R-:W-:Y:S05]  /*43410*/  BSYNC B1 ;  /* 0x0000000000017941 */ /* 0x001fea0003800000 */
.L_x_21916:
        /* <DEDUP_REMOVED lines=12> */
.L_x_21920:
[----:B0-----:R-:W2:Y:S01]  /*434e0*/  LDL.LU R33, [R1+0x810] ;  /* 0x0008100001217983 */ /* 0x001ea20000300800 */
[----:B------:R-:W-:Y:S02]  /*434f0*/  IMAD.MOV.U32 R252, RZ, RZ, R0 ;  /* 0x000000fffffc7224 */ /* 0x000fe400078e0000 */
[----:B------:R-:W-:Y:S01]  /*43500*/  IMAD.MOV.U32 R157, RZ, RZ, R156 ;  /* 0x000000ffff9d7224 */ /* 0x000fe200078e009c */
[----:B--2---:R0:W-:Y:S02]  /*43510*/  STL [R1+0x814], R33 ;  /* 0x0008142101007387 */ /* 0x0041e40000100800 */
[----:B0-----:R-:W-:Y:S02]  /*43520*/  IMAD.MOV.U32 R33, RZ, RZ, R32 ;  /* 0x000000ffff217224 */ /* 0x001fe400078e0020 */
.L_x_21921:
[----:B0-----:R-:W-:Y:S05]  /*43530*/  BSYNC B1 ;  /* 0x0000000000017941 */ /* 0x001fea0003800000 */
.L_x_21919:
        /* <DEDUP_REMOVED lines=12> */
.L_x_21923:
[----:B0-----:R-:W2:Y:S01]  /*43600*/  LDL.LU R32, [R1+0x814] ;  /* 0x0008140001207983 */ /* 0x001ea20000300800 */
[----:B------:R-:W-:Y:S02]  /*43610*/  IMAD.MOV.U32 R0, RZ, RZ, R252 ;  /* 0x000000ffff007224 */ /* 0x000fe400078e00fc */
[----:B------:R-:W-:Y:S01]  /*43620*/  IMAD.MOV.U32 R156, RZ, RZ, R163 ;  /* 0x000000ffff9c7224 */ /* 0x000fe200078e00a3 */
[----:B--2---:R0:W-:Y:S02]  /*43630*/  STL [R1+0x810], R32 ;  /* 0x0008102001007387 */ /* 0x0041e40000100800 */
[----:B0-----:R-:W-:Y:S02]  /*43640*/  IMAD.MOV.U32 R32, RZ, RZ, R39 ;  /* 0x000000ffff207224 */ /* 0x001fe400078e0027 */
.L_x_21924:
[----:B0-----:R-:W-:Y:S05]  /*43650*/  BSYNC B1 ;  /* 0x0000000000017941 */ /* 0x001fea0003800000 */
.L_x_21922:
        /* <DEDUP_REMOVED lines=12> */
.L_x_21926:
[----:B0-----:R-:W2:Y:S01]  /*43720*/  LDL.LU R39, [R1+0x810] ;  /* 0x0008100001277983 */ /* 0x001ea20000300800 */
[----:B------:R-:W-:Y:S02]  /*43730*/  IMAD.MOV.U32 R252, RZ, RZ, R0 ;  /* 0x000000fffffc7224 */ /* 0x000fe400078e0000 */
[----:B------:R-:W-:Y:S01]  /*43740*/  IMAD.MOV.U32 R163, RZ, RZ, R162 ;  /* 0x000000ffffa37224 */ /* 0x000fe200078e00a2 */
[----:B--2---:R0:W-:Y:S02]  /*43750*/  STL [R1+0x814], R39 ;  /* 0x0008142701007387 */ /* 0x0041e40000100800 */
[----:B0-----:R-:W-:Y:S02]  /*43760*/  IMAD.MOV.U32 R39, RZ, RZ, R38 ;  /* 0x000000ffff277224 */ /* 0x001fe400078e0026 */
.L_x_21927:
[----:B0-----:R-:W-:Y:S05]  /*43770*/  BSYNC B1 ;  /* 0x0000000000017941 */ /* 0x001fea0003800000 */
.L_x_21925:
        /* <DEDUP_REMOVED lines=12> */
.L_x_21929:
[----:B0-----:R-:W2:Y:S01]  /*43840*/  LDL.LU R38, [R1+0x814] ;  /* 0x0008140001267983 */ /* 0x001ea20000300800 */
[----:B------:R-:W-:Y:S02]  /*43850*/  IMAD.MOV.U32 R0, RZ, RZ, R252 ;  /* 0x000000ffff007224 */ /* 0x000fe400078e00fc */
[----:B------:R-:W-:Y:S01]  /*43860*/  IMAD.MOV.U32 R162, RZ, RZ, R161 ;  /* 0x000000ffffa27224 */ /* 0x000fe200078e00a1 */
[----:B--2---:R0:W-:Y:S02]  /*43870*/  STL [R1+0x810], R38 ;  /* 0x0008102601007387 */ /* 0x0041e40000100800 */
[----:B0-----:R-:W-:Y:S02]  /*43880*/  IMAD.MOV.U32 R38, RZ, RZ, R37 ;  /* 0x000000ffff267224 */ /* 0x001fe400078e0025 */
.L_x_21930:
[----:B0-----:R-:W-:Y:S05]  /*43890*/  BSYNC B1 ;  /* 0x0000000000017941 */ /* 0x001fea0003800000 */
.L_x_21928:
        /* <DEDUP_REMOVED lines=12> */
.L_x_21932:
[----:B0-----:R-:W2:Y:S01]  /*43960*/  LDL.LU R37, [R1+0x810] ;  /* 0x0008100001257983 */ /* 0x001ea20000300800 */
[----:B------:R-:W-:Y:S02]  /*43970*/  IMAD.MOV.U32 R252, RZ, RZ, R0 ;  /* 0x000000fffffc7224 */ /* 0x000fe400078e0000 */
[----:B------:R-:W-:Y:S01]  /*43980*/  IMAD.MOV.U32 R161, RZ, RZ, R160 ;  /* 0x000000ffffa17224 */ /* 0x000fe200078e00a0 */
[----:B--2---:R0:W-:Y:S02]  /*43990*/  STL [R1+0x814], R37 ;  /* 0x0008142501007387 */ /* 0x0041e40000100800 */
[----:B0-----:R-:W-:Y:S02]  /*439a0*/  IMAD.MOV.U32 R37, RZ, RZ, R36 ;  /* 0x000000ffff257224 */ /* 0x001fe400078e0024 */
.L_x_21933:
[----:B0-----:R-:W-:Y:S05]  /*439b0*/  BSYNC B1 ;  /* 0x0000000000017941 */ /* 0x001fea0003800000 */
.L_x_21931:
        /* <DEDUP_REMOVED lines=12> */
.L_x_21935:
[----:B0-----:R-:W2:Y:S01]  /*43a80*/  LDL.LU R36, [R1+0x814] ;  /* 0x0008140001247983 */ /* 0x001ea20000300800 */
[----:B------:R-:W-:Y:S02]  /*43a90*/  IMAD.MOV.U32 R0, RZ, RZ, R252 ;  /* 0x000000ffff007224 */ /* 0x000fe400078e00fc */
[----:B------:R-:W-:Y:S01]  /*43aa0*/  IMAD.MOV.U32 R160, RZ, RZ, R167 ;  /* 0x000000ffffa07224 */ /* 0x000fe200078e00a7 */
[----:B--2---:R0:W-:Y:S02]  /*43ab0*/  STL [R1+0x810], R36 ;  /* 0x0008102401007387 */ /* 0x0041e40000100800 */
[----:B0-----:R-:W-:Y:S02]  /*43ac0*/  IMAD.MOV.U32 R36, RZ, RZ, R43 ;  /* 0x000000ffff247224 */ /* 0x001fe400078e002b */
.L_x_21936:
[----:B0-----:R-:W-:Y:S05]  /*43ad0*/  BSYNC B1 ;  /* 0x0000000000017941 */ /* 0x001fea0003800000 */
.L_x_21934:
        /* <DEDUP_REMOVED lines=12> */
.L_x_21938:
[----:B0-----:R-:W2:Y:S01]  /*43ba0*/  LDL.LU R43, [R1+0x810] ;  /* 0x00081000012b7983 */ /* 0x001ea20000300800 */
[----:B------:R-:W-:Y:S02]  /*43bb0*/  IMAD.MOV.U32 R252, RZ, RZ, R0 ;  /* 0x000000fffffc7224 */ /* 0x000fe400078e0000 */
[----:B------:R-:W-:Y:S01]  /*43bc0*/  IMAD.MOV.U32 R167, RZ, RZ, R166 ;  /* 0x000000ffffa77224 */ /* 0x000fe200078e00a6 */
[----:B--2---:R0:W-:Y:S02]  /*43bd0*/  STL [R1+0x814], R43 ;  /* 0x0008142b01007387 */ /* 0x0041e40000100800 */
[----:B0-----:R-:W-:Y:S02]  /*43be0*/  IMAD.MOV.U32 R43, RZ, RZ, R42 ;  /* 0x000000ffff2b7224 */ /* 0x001fe400078e002a */
.L_x_21939:
[----:B0-----:R-:W-:Y:S05]  /*43bf0*/  BSYNC B1 ;  /* 0x0000000000017941 */ /* 0x001fea0003800000 */
.L_x_21937:
        /* <DEDUP_REMOVED lines=12> */
.L_x_21941:
[----:B0-----:R-:W2:Y:S01]  /*43cc0*/  LDL.LU R42, [R1+0x814] ;  /* 0x00081400012a7983 */ /* 0x001ea20000300800 */
[----:B------:R-:W-:Y:S02]  /*43cd0*/  IMAD.MOV.U32 R0, RZ, RZ, R252 ;  /* 0x000000ffff007224 */ /* 0x000fe400078e00fc */
[----:B------:R-:W-:Y:S01]  /*43ce0*/  IMAD.MOV.U32 R166, RZ, RZ, R165 ;  /* 0x000000ffffa67224 */ /* 0x000fe200078e00a5 */
[----:B--2---:R0:W-:Y:S02]  /*43cf0*/  STL [R1+0x810], R42 ;  /* 0x0008102a01007387 */ /* 0x0041e40000100800 */
[----:B0-----:R-:W-:Y:S02]  /*43d00*/  IMAD.MOV.U32 R42, RZ, RZ, R41 ;  /* 0x000000ffff2a7224 */ /* 0x001fe400078e0029 */
.L_x_21942:
[----:B0-----:R-:W-:Y:S05]  /*43d10*/  BSYNC B1 ;  /* 0x0000000000017941 */ /* 0x001fea0003800000 */
.L_x_21940:
        /* <DEDUP_REMOVED lines=12> */
.L_x_21944:
[----:B0-----:R-:W2:Y:S01]  /*43de0*/  LDL.LU R41, [R1+0x810] ;  /* 0x0008100001297983 */ /* 0x001ea20000300800 */
[----:B------:R-:W-:Y:S02]  /*43df0*/  IMAD.MOV.U32 R252, RZ, RZ, R0 ;  /* 0x000000fffffc7224 */ /* 0x000fe400078e0000 */
[----:B------:R-:W-:Y:S01]  /*43e00*/  IMAD.MOV.U32 R165, RZ, RZ, R164 ;  /* 0x000000ffffa57224 */ /* 0x000fe200078e00a4 */
[----:B--2---:R0:W-:Y:S02]  /*43e10*/  STL [R1+0x814], R41 ;  /* 0x0008142901007387 */ /* 0x0041e40000100800 */
[----:B0-----:R-:W-:Y:S02]  /*43e20*/  IMAD.MOV.U32 R41, RZ, RZ, R40 ;  /* 0x000000ffff297224 */ /* 0x001fe400078e0028 */
.L_x_21945:
[----:B0-----:R-:W-:Y:S05]  /*43e30*/  BSYNC B1 ;  /* 0x0000000000017941 */ /* 0x001fea0003800000 */
.L_x_21943:
        /* <DEDUP_REMOVED lines=12> */
.L_x_21947:
[----:B0-----:R-:W2:Y:S01]  /*43f00*/  LDL.LU R40, [R1+0x814] ;  /* 0x0008140001287983 */ /* 0x001ea20000300800 */
[----:B------:R-:W-:Y:S02]  /*43f10*/  IMAD.MOV.U32 R0, RZ, RZ, R252 ;  /* 0x000000ffff007224 */ /* 0x000fe400078e00fc */
[----:B------:R-:W-:Y:S01]  /*43f20*/  IMAD.MOV.U32 R164, RZ, RZ, R171 ;  /* 0x000000ffffa47224 */ /* 0x000fe200078e00ab */
[----:B--2---:R0:W-:Y:S02]  /*43f30*/  STL [R1+0x810], R40 ;  /* 0x0008102801007387 */ /* 0x0041e40000100800 */
[----:B0-----:R-:W-:Y:S02]  /*43f40*/  IMAD.MOV.U32 R40, RZ, RZ, R47 ;  /* 0x000000ffff287224 */ /* 0x001fe400078e002f */
.L_x_21948:
[----:B0-----:R-:W-:Y:S05]  /*43f50*/  BSYNC B1 ;  /* 0x0000000000017941 */ /* 0x001fea0003800000 */
.L_x_21946:
        /* <DEDUP_REMOVED lines=12> */
.L_x_21950:
[----:B0-----:R-:W2:Y:S01]  /*44020*/  LDL.LU R47, [R1+0x810] ;  /* 0x00081000012f7983 */ /* 0x001ea20000300800 */
[----:B------:R-:W-:Y:S02]  /*44030*/  IMAD.MOV.U32 R252, RZ, RZ, R0 ;  /* 0x000000fffffc7224 */ /* 0x000fe400078e0000 */
[----:B------:R-:W-:Y:S01]  /*44040*/  IMAD.MOV.U32 R171, RZ, RZ, R170 ;  /* 0x000000ffffab7224 */ /* 0x000fe200078e00aa */
[----:B--2---:R0:W-:Y:S02]  /*44050*/  STL [R1+0x814], R47 ;  /* 0x0008142f01007387 */ /* 0x0041e40000100800 */
[----:B0-----:R-:W-:Y:S02]  /*44060*/  IMAD.MOV.U32 R47, RZ, RZ, R46 ;  /* 0x000000ffff2f7224 */ /* 0x001fe400078e002e */
.L_x_21951:
[----:B0-----:R-:W-:Y:S05]  /*44070*/  BSYNC B1 ;  /* 0x0000000000017941 */ /* 0x001fea0003800000 */
.L_x_21949:
        /* <DEDUP_REMOVED lines=12> */
.L_x_21953:
[----:B0-----:R-:W2:Y:S01]  /*44140*/  LDL.LU R46, [R1+0x814] ;  /* 0x00081400012e7983 */ /* 0x001ea20000300800 */
[----:B------:R-:W-:Y:S02]  /*44150*/  IMAD.MOV.U32 R0, RZ, RZ, R252 ;  /* 0x000000ffff007224 */ /* 0x000fe400078e00fc */
[----:B------:R-:W-:Y:S01]  /*44160*/  IMAD.MOV.U32 R170, RZ, RZ, R169 ;  /* 0x000000ffffaa7224 */ /* 0x000fe200078e00a9 */
[----:B--2---:R0:W-:Y:S02]  /*44170*/  STL [R1+0x810], R46 ;  /* 0x0008102e01007387 */ /* 0x0041e40000100800 */
[----:B0-----:R-:W-:Y:S02]  /*44180*/  IMAD.MOV.U32 R46, RZ, RZ, R45 ;  /* 0x000000ffff2e7224 */ /* 0x001fe400078e002d */
.L_x_21954:
[----:B0-----:R-:W-:Y:S05]  /*44190*/  BSYNC B1 ;  /* 0x0000000000017941 */ /* 0x001fea0003800000 */
.L_x_21952:
        /* <DEDUP_REMOVED lines=12> */
.L_x_21956:
[----:B0-----:R-:W2:Y:S01]  /*44260*/  LDL.LU R45, [R1+0x810] ;  /* 0x00081000012d7983 */ /* 0x001ea20000300800 */
[----:B------:R-:W-:Y:S02]  /*44270*/  IMAD.MOV.U32 R252, RZ, RZ, R0 ;  /* 0x000000fffffc7224 */ /* 0x000fe400078e0000 */
[----:B------:R-:W-:Y:S01]  /*44280*/  IMAD.MOV.U32 R169, RZ, RZ, R168 ;  /* 0x000000ffffa97224 */ /* 0x000fe200078e00a8 */
[----:B--2---:R0:W-:Y:S02]  /*44290*/  STL [R1+0x814], R45 ;  /* 0x0008142d01007387 */ /* 0x0041e40000100800 */
[----:B0-----:R-:W-:Y:S02]  /*442a0*/  IMAD.MOV.U32 R45, RZ, RZ, R44 ;  /* 0x000000ffff2d7224 */ /* 0x001fe400078e002c */
.L_x_21957:
[----:B0-----:R-:W-:Y:S05]  /*442b0*/  BSYNC B1 ;  /* 0x0000000000017941 */ /* 0x001fea0003800000 */
.L_x_21955:
        /* <DEDUP_REMOVED lines=12> */
.L_x_21959:
[----:B0-----:R-:W2:Y:S01]  /*44380*/  LDL.LU R44, [R1+0x814] ;  /* 0x00081400012c7983 */ /* 0x001ea20000300800 */
[----:B------:R-:W-:Y:S02]  /*44390*/  IMAD.MOV.U32 R0, RZ, RZ, R252 ;  /* 0x000000ffff007224 */ /* 0x000fe400078e00fc */
[----:B------:R-:W-:Y:S01]  /*443a0*/  IMAD.MOV.U32 R168, RZ, RZ, R175 ;  /* 0x000000ffffa87224 */ /* 0x000fe200078e00af */
[----:B--2---:R0:W-:Y:S02]  /*443b0*/  STL [R1+0x810], R44 ;  /* 0x0008102c01007387 */ /* 0x0041e40000100800 */
[----:B0-----:R-:W-:Y:S02]  /*443c0*/  IMAD.MOV.U32 R44, RZ, RZ, R51 ;  /* 0x000000ffff2c7224 */ /* 0x001fe400078e0033 */
.L_x_21960:
[----:B0-----:R-:W-:Y:S05]  /*443d0*/  BSYNC B1 ;  /* 0x0000000000017941 */ /* 0x001fea0003800000 */
.L_x_21958:
        /* <DEDUP_REMOVED lines=12> */
.L_x_21962:
[----:B0-----:R-:W2:Y:S01]  /*444a0*/  LDL.LU R51, [R1+0x810] ;  /* 0x0008100001337983 */ /* 0x001ea20000300800 */
[----:B------:R-:W-:Y:S02]  /*444b0*/  IMAD.MOV.U32 R252, RZ, RZ, R0 ;  /* 0x000000fffffc7224 */ /* 0x000fe400078e0000 */
[----:B------:R-:W-:Y:S01]  /*444c0*/  IMAD.MOV.U32 R175, RZ, RZ, R174 ;  /* 0x000000ffffaf7224 */ /* 0x000fe200078e00ae */
[----:B--2---:R0:W-:Y:S02]  /*444d0*/  STL [R1+0x814], R51 ;  /* 0x0008143301007387 */ /* 0x0041e40000100800 */
[----:B0-----:R-:W-:Y:S02]  /*444e0*/  IMAD.MOV.U32 R51, RZ, RZ, R50 ;  /* 0x000000ffff337224 */ /* 0x001fe400078e0032 */
.L_x_21963:
[----:B0-----:R-:W-:Y:S05]  /*444f0*/  BSYNC B1 ;  /* 0x0000000000017941 */ /* 0x001fea0003800000 */
.L_x_21961:
        /* <DEDUP_REMOVED lines=12> */
.L_x_21965:
[----:B0-----:R-:W2:Y:S01]  /*445c0*/  LDL.LU R50, [R1+0x814] ;  /* 0x0008140001327983 */ /* 0x001ea20000300800 */
[----:B------:R-:W-:Y:S02]  /*445d0*/  IMAD.MOV.U32 R0, RZ, RZ, R252 ;  /* 0x000000ffff007224 */ /* 0x000fe400078e00fc */
[----:B------:R-:W-:Y:S01]  /*445e0*/  IMAD.MOV.U32 R174, RZ, RZ, R173 ;  /* 0x000000ffffae7224 */ /* 0x000fe200078e00ad */
[----:B--2---:R0:W-:Y:S02]  /*445f0*/  STL [R1+0x810], R50 ;  /* 0x0008103201007387 */ /* 0x0041e40000100800 */
[----:B0-----:R-:W-:Y:S02]  /*44600*/  IMAD.MOV.U32 R50, RZ, RZ, R49 ;  /* 0x000000ffff327224 */ /* 0x001fe400078e0031 */
.L_x_21966:
[----:B0-----:R-:W-:Y:S05]  /*44610*/  BSYNC B1 ;  /* 0x0000000000017941 */ /* 0x001fea0003800000 */
.L_x_21964:
        /* <DEDUP_REMOVED lines=12> */
.L_x_21968:
[----:B0-----:R-:W2:Y:S01]  /*446e0*/  LDL.LU R49, [R1+0x810] ;  /* 0x0008100001317983 */ /* 0x001ea20000300800 */
[----:B------:R-:W-:Y:S02]  /*446f0*/  IMAD.MOV.U32 R252, RZ, RZ, R0 ;  /* 0x000000fffffc7224 */ /* 0x000fe400078e0000 */
[----:B------:R-:W-:Y:S01]  /*44700*/  IMAD.MOV.U32 R173, RZ, RZ, R172 ;  /* 0x000000ffffad7224 */ /* 0x000fe200078e00ac */
[----:B--2---:R0:W-:Y:S02]  /*44710*/  STL [R1+0x814], R49 ;  /* 0x0008143101007387 */ /* 0x0041e40000100800 */
[----:B0-----:R-:W-:Y:S02]  /*44720*/  IMAD.MOV.U32 R49, RZ, RZ, R48 ;  /* 0x000000ffff317224 */ /* 0x001fe400078e0030 */
.L_x_21969:
[----:B0-----:R-:W-:Y:S05]  /*44730*/  BSYNC B1 ;  /* 0x0000000000017941 */ /* 0x001fea0003800000 */
.L_x_21967:
        /* <DEDUP_REMOVED lines=12> */
.L_x_21971:
[----:B0-----:R-:W2:Y:S01]  /*44800*/  LDL.LU R48, [R1+0x814] ;  /* 0x0008140001307983 */ /* 0x001ea20000300800 */
[----:B------:R-:W-:Y:S02]  /*44810*/  IMAD.MOV.U32 R0, RZ, RZ, R252 ;  /* 0x000000ffff007224 */ /* 0x000fe400078e00fc */
[----:B------:R-:W-:Y:S01]  /*44820*/  IMAD.MOV.U32 R172, RZ, RZ, R179 ;  /* 0x000000ffffac7224 */ /* 0x000fe200078e00b3 */
[----:B--2---:R0:W-:Y:S02]  /*44830*/  STL [R1+0x810], R48 ;  /* 0x0008103001007387 */ /* 0x0041e40000100800 */
[----:B0-----:R-:W-:Y:S02]  /*44840*/  IMAD.MOV.U32 R48, RZ, RZ, R55 ;  /* 0x000000ffff307224 */ /* 0x001fe400078e0037 */
.L_x_21972:
[----:B0-----:R-:W-:Y:S05]  /*44850*/  BSYNC B1 ;  /* 0x0000000000017941 */ /* 0x001fea0003800000 */
.L_x_21970:
        /* <DEDUP_REMOVED lines=12> */
.L_x_21974:
[----:B0-----:R-:W2:Y:S01]  /*44920*/  LDL.LU R55, [R1+0x810] ;  /* 0x0008100001377983 */ /* 0x001ea20000300800 */
[----:B------:R-:W-:Y:S02]  /*44930*/  IMAD.MOV.U32 R252, RZ, RZ, R0 ;  /* 0x000000fffffc7224 */ /* 0x000fe400078e0000 */
[----:B------:R-:W-:Y:S01]  /*44940*/  IMAD.MOV.U32 R179, RZ, RZ, R178 ;  /* 0x000000ffffb37224 */ /* 0x000fe200078e00b2 */
[----:B--2---:R0:W-:Y:S02]  /*44950*/  STL [R1+0x814], R55 ;  /* 0x0008143701007387 */ /* 0x0041e40000100800 */
[----:B0-----:R-:W-:Y:S02]  /*44960*/  IMAD.MOV.U32 R55, RZ, RZ, R54 ;  /* 0x000000ffff377224 */ /* 0x001fe400078e0036 */
.L_x_21975:
[----:B0-----:R-:W-:Y:S05]  /*44970*/  BSYNC B1 ;  /* 0x0000000000017941 */ /* 0x001fea0003800000 */
.L_x_21973:
        /* <DEDUP_REMOVED lines=12> */
.L_x_21977:
[----:B0-----:R-:W2:Y:S01]  /*44a40*/  LDL.LU R54, [R1+0x814] ;  /* 0x0008140001367983 */ /* 0x001ea20000300800 */
[----:B------:R-:W-:Y:S02]  /*44a50*/  IMAD.MOV.U32 R0, RZ, RZ, R252 ;  /* 0x000000ffff007224 */ /* 0x000fe400078e00fc */
[----:B------:R-:W-:Y:S01]  /*44a60*/  IMAD.MOV.U32 R178, RZ, RZ, R177 ;  /* 0x000000ffffb27224 */ /* 0x000fe200078e00b1 */
[----:B--2---:R0:W-:Y:S02]  /*44a70*/  STL [R1+0x810], R54 ;  /* 0x0008103601007387 */ /* 0x0041e40000100800 */
[----:B0-----:R-:W-:Y:S02]  /*44a80*/  IMAD.MOV.U32 R54, RZ, RZ, R53 ;  /* 0x000000ffff367224 */ /* 0x001fe400078e0035 */
.L_x_21978:
[----:B0-----:R-:W-:Y:S05]  /*44a90*/  BSYNC B1 ;  /* 0x0000000000017941 */ /* 0x001fea0003800000 */
.L_x_21976:
        /* <DEDUP_REMOVED lines=12> */
.L_x_21980:
[----:B0-----:R-:W2:Y:S01]  /*44b60*/  LDL.LU R53, [R1+0x810] ;  /* 0x0008100001357983 */ /* 0x001ea20000300800 */
[----:B------:R-:W-:Y:S02]  /*44b70*/  IMAD.MOV.U32 R252, RZ, RZ, R0 ;  /* 0x000000fffffc7224 */ /* 0x000fe400078e0000 */
[----:B------:R-:W-:Y:S01]  /*44b80*/  IMAD.MOV.U32 R177, RZ, RZ, R176 ;  /* 0x000000ffffb17224 */ /* 0x000fe200078e00b0 */
[----:B--2---:R0:W-:Y:S02]  /*44b90*/  STL [R1+0x814], R53 ;  /* 0x0008143501007387 */ /* 0x0041e40000100800 */
[----:B0-----:R-:W-:Y:S02]  /*44ba0*/  IMAD.MOV.U32 R53, RZ, RZ, R52 ;  /* 0x000000ffff357224 */ /* 0x001fe400078e0034 */
.L_x_21981:
[----:B0-----:R-:W-:Y:S05]  /*44bb0*/  BSYNC B1 ;  /* 0x0000000000017941 */ /* 0x001fea0003800000 */
.L_x_21979:
        /* <DEDUP_REMOVED lines=12> */
.L_x_21983:
[----:B0-----:R-:W2:Y:S01]  /*44c80*/  LDL.LU R52, [R1+0x814] ;  /* 0x0008140001347983 */ /* 0x001ea20000300800 */
[----:B------:R-:W-:Y:S02]  /*44c90*/  IMAD.MOV.U32 R0, RZ, RZ, R252 ;  /* 0x000000ffff007224 */ /* 0x000fe400078e00fc */
[----:B------:R-:W-:Y:S01]  /*44ca0*/  IMAD.MOV.U32 R176, RZ, RZ, R183 ;  /* 0x000000ffffb07224 */ /* 0x000fe200078e00b7 */
[----:B--2---:R0:W-:Y:S02]  /*44cb0*/  STL [R1+0x810], R52 ;  /* 0x0008103401007387 */ /* 0x0041e40000100800 */
[----:B0-----:R-:W-:Y:S02]  /*44cc0*/  IMAD.MOV.U32 R52, RZ, RZ, R59 ;  /* 0x000000ffff347224 */ /* 0x001fe400078e003b */
.L_x_21984:
[----:B0-----:R-:W-:Y:S05]  /*44cd0*/  BSYNC B1 ;  /* 0x0000000000017941 */ /* 0x001fea0003800000 */
.L_x_21982:
        /* <DEDUP_REMOVED lines=12> */
.L_x_21986:
[----:B0-----:R-:W2:Y:S01]  /*44da0*/  LDL.LU R59, [R1+0x810] ;  /* 0x00081000013b7983 */ /* 0x001ea20000300800 */
[----:B------:R-:W-:Y:S02]  /*44db0*/  IMAD.MOV.U32 R252, RZ, RZ, R0 ;  /* 0x000000fffffc7224 */ /* 0x000fe400078e0000 */
[----:B------:R-:W-:Y:S01]  /*44dc0*/  IMAD.MOV.U32 R183, RZ, RZ, R182 ;  /* 0x000000ffffb77224 */ /* 0x000fe200078e00b6 */
[----:B--2---:R0:W-:Y:S02]  /*44dd0*/  STL [R1+0x814], R59 ;  /* 0x0008143b01007387 */ /* 0x0041e40000100800 */
[----:B0-----:R-:W-:Y:S02]  /*44de0*/  IMAD.MOV.U32 R59, RZ, RZ, R58 ;  /* 0x000000ffff3b7224 */ /* 0x001fe400078e003a */
.L_x_21987:
[----:B0-----:R-:W-:Y:S05]  /*44df0*/  BSYNC B1 ;  /* 0x0000000000017941 */ /* 0x001fea0003800000 */
.L_x_21985:
        /* <DEDUP_REMOVED lines=12> */
.L_x_21989:
[----:B0-----:R-:W2:Y:S01]  /*44ec0*/  LDL.LU R58, [R1+0x814] ;  /* 0x00081400013a7983 */ /* 0x001ea20000300800 */
[----:B------:R-:W-:Y:S02]  /*44ed0*/  IMAD.MOV.U32 R0, RZ, RZ, R252 ;  /* 0x000000ffff007224 */ /* 0x000fe400078e00fc */
[----:B------:R-:W-:Y:S01]  /*44ee0*/  IMAD.MOV.U32 R182, RZ, RZ, R181 ;  /* 0x000000ffffb67224 */ /* 0x000fe200078e00b5 */
[----:B--2---:R0:W-:Y:S02]  /*44ef0*/  STL [R1+0x810], R58 ;  /* 0x0008103a01007387 */ /* 0x0041e40000100800 */
[----:B0-----:R-:W-:Y:S02]  /*44f00*/  IMAD.MOV.U32 R58, RZ, RZ, R57 ;  /* 0x000000ffff3a7224 */ /* 0x001fe400078e0039 */
.L_x_21990:
[----:B0-----:R-:W-:Y:S05]  /*44f10*/  BSYNC B1 ;  /* 0x0000000000017941 */ /* 0x001fea0003800000 */
.L_x_21988:
        /* <DEDUP_REMOVED lines=12> */
.L_x_21992:
[----:B0-----:R-:W2:Y:S01]  /*44fe0*/  LDL.LU R57, [R1+0x810] ;  /* 0x0008100001397983 */ /* 0x001ea20000300800 */
[----:B------:R-:W-:Y:S02]  /*44ff0*/  IMAD.MOV.U32 R252, RZ, RZ, R0 ;  /* 0x000000fffffc7224 */ /* 0x000fe400078e0000 */
[----:B------:R-:W-:Y:S01]  /*45000*/  IMAD.MOV.U32 R181, RZ, RZ, R180 ;  /* 0x000000ffffb57224 */ /* 0x000fe200078e00b4 */
[----:B--2---:R0:W-:Y:S02]  /*45010*/  STL [R1+0x814], R57 ;  /* 0x0008143901007387 */ /* 0x0041e40000100800 */
[----:B0-----:R-:W-:Y:S02]  /*45020*/  IMAD.MOV.U32 R57, RZ, RZ, R56 ;  /* 0x000000ffff397224 */ /* 0x001fe400078e0038 */
.L_x_21993:
[----:B0-----:R-:W-:Y:S05]  /*45030*/  BSYNC B1 ;  /* 0x0000000000017941 */ /* 0x001fea0003800000 */
.L_x_21991:
        /* <DEDUP_REMOVED lines=12> */
.L_x_21995:
[----:B0-----:R-:W2:Y:S01]  /*45100*/  LDL.LU R56, [R1+0x814] ;  /* 0x0008140001387983 */ /* 0x001ea20000300800 */
[----:B------:R-:W-:Y:S02]  /*45110*/  IMAD.MOV.U32 R0, RZ, RZ, R252 ;  /* 0x000000ffff007224 */ /* 0x000fe400078e00fc */
[----:B------:R-:W-:Y:S01]  /*45120*/  IMAD.MOV.U32 R180, RZ, RZ, R187 ;  /* 0x000000ffffb47224 */ /* 0x000fe200078e00bb */
[----:B--2---:R0:W-:Y:S02]  /*45130*/  STL [R1+0x810], R56 ;  /* 0x0008103801007387 */ /* 0x0041e40000100800 */
[----:B0-----:R-:W-:Y:S02]  /*45140*/  IMAD.MOV.U32 R56, RZ, RZ, R63 ;  /* 0x000000ffff387224 */ /* 0x001fe400078e003f */
.L_x_21996:
[----:B0-----:R-:W-:Y:S05]  /*45150*/  BSYNC B1 ;  /* 0x0000000000017941 */ /* 0x001fea0003800000 */
.L_x_21994:
        /* <DEDUP_REMOVED lines=12> */
.L_x_21998:
[----:B0-----:R-:W2:Y:S01]  /*45220*/  LDL.LU R63, [R1+0x810] ;  /* 0x00081000013f7983 */ /* 0x001ea20000300800 */
[----:B------:R-:W-:Y:S02]  /*45230*/  IMAD.MOV.U32 R252, RZ, RZ, R0 ;  /* 0x000000fffffc7224 */ /* 0x000fe400078e0000 */
[----:B------:R-:W-:Y:S01]  /*45240*/  IMAD.MOV.U32 R187, RZ, RZ, R186 ;  /* 0x000000ffffbb7224 */ /* 0x000fe200078e00ba */
[----:B--2---:R0:W-:Y:S02]  /*45250*/  STL [R1+0x814], R63 ;  /* 0x0008143f01007387 */ /* 0x0041e40000100800 */
[----:B0-----:R-:W-:Y:S02]  /*45260*/  IMAD.MOV.U32 R63, RZ, RZ, R62 ;  /* 0x000000ffff3f7224 */ /* 0x001fe400078e003e */
.L_x_21999:
[----:B0-----:R-:W-:Y:S05]  /*45270*/  BSYNC B1 ;  /* 0x0000000000017941 */ /* 0x001fea0003800000 */
.L_x_21997:
        /* <DEDUP_REMOVED lines=12> */
.L_x_22001:
[----:B0-----:R-:W2:Y:S01]  /*45340*/  LDL.LU R62, [R1+0x814] ;  /* 0x00081400013e7983 */ /* 0x001ea20000300800 */
[----:B------:R-:W-:Y:S02]  /*45350*/  IMAD.MOV.U32 R0, RZ, RZ, R252 ;  /* 0x000000ffff007224 */ /* 0x000fe400078e00fc */
[----:B------:R-:W-:Y:S01]  /*45360*/  IMAD.MOV.U32 R186, RZ, RZ, R185 ;  /* 0x000000ffffba7224 */ /* 0x000fe200078e00b9 */
[----:B--2---:R0:W-:Y:S02]  /*45370*/  STL [R1+0x810], R62 ;  /* 0x0008103e01007387 */ /* 0x0041e40000100800 */
[----:B0-----:R-:W-:Y:S02]  /*45380*/  IMAD.MOV.U32 R62, RZ, RZ, R61 ;  /* 0x000000ffff3e7224 */ /* 0x001fe400078e003d */
.L_x_22002:
[----:B0-----:R-:W-:Y:S05]  /*45390*/  BSYNC B1 ;  /* 0x0000000000017941 */ /* 0x001fea0003800000 */
.L_x_22000:
        /* <DEDUP_REMOVED lines=12> */
.L_x_22004:
[----:B0-----:R-:W2:Y:S01]  /*45460*/  LDL.LU R61, [R1+0x810] ;  /* 0x00081000013d7983 */ /* 0x001ea20000300800 */
[----:B------:R-:W-:Y:S02]  /*45470*/  IMAD.MOV.U32 R252, RZ, RZ, R0 ;  /* 0x000000fffffc7224 */ /* 0x000fe400078e0000 */
[----:B------:R-:W-:Y:S01]  /*45480*/  IMAD.MOV.U32 R185, RZ, RZ, R184 ;  /* 0x000000ffffb97224 */ /* 0x000fe200078e00b8 */
[----:B--2---:R0:W-:Y:S02]  /*45490*/  STL [R1+0x814], R61 ;  /* 0x0008143d01007387 */ /* 0x0041e40000100800 */
[----:B0-----:R-:W-:Y:S02]  /*454a0*/  IMAD.MOV.U32 R61, RZ, RZ, R60 ;  /* 0x000000ffff3d7224 */ /* 0x001fe400078e003c */
.L_x_22005:
[----:B0-----:R-:W-:Y:S05]  /*454b0*/  BSYNC B1 ;  /* 0x0000000000017941 */ /* 0x001fea0003800000 */
.L_x_22003:
        /* <DEDUP_REMOVED lines=12> */
.L_x_22007:
[----:B0-----:R-:W2:Y:S01]  /*45580*/  LDL.LU R60, [R1+0x814] ;  /* 0x00081400013c7983 */ /* 0x001ea20000300800 */
[----:B------:R-:W-:Y:S02]  /*45590*/  IMAD.MOV.U32 R0, RZ, RZ, R252 ;  /* 0x000000ffff007224 */ /* 0x000fe400078e00fc */
[----:B------:R-:W-:Y:S01]  /*455a0*/  IMAD.MOV.U32 R184, RZ, RZ, R191 ;  /* 0x000000ffffb87224 */ /* 0x000fe200078e00bf */
[----:B--2---:R0:W-:Y:S02]  /*455b0*/  STL [R1+0x810], R60 ;  /* 0x0008103c01007387 */ /* 0x0041e40000100800 */
[----:B0-----:R-:W-:Y:S02]  /*455c0*/  IMAD.MOV.U32 R60, RZ, RZ, R67 ;  /* 0x000000ffff3c7224 */ /* 0x001fe400078e0043 */
.L_x_22008:
[----:B0-----:R-:W-:Y:S05]  /*455d0*/  BSYNC B1 ;  /* 0x0000000000017941 */ /* 0x001fea0003800000 */
.L_x_22006:
        /* <DEDUP_REMOVED lines=12> */
.L_x_22010:
[----:B0-----:R-:W2:Y:S01]  /*456a0*/  LDL.LU R67, [R1+0x810] ;  /* 0x0008100001437983 */ /* 0x001ea20000300800 */
[----:B------:R-:W-:Y:S02]  /*456b0*/  IMAD.MOV.U32 R252, RZ, RZ, R0 ;  /* 0x000000fffffc7224 */ /* 0x000fe400078e0000 */
[----:B------:R-:W-:Y:S01]  /*456c0*/  IMAD.MOV.U32 R191, RZ, RZ, R190 ;  /* 0x000000ffffbf7224 */ /* 0x000fe200078e00be */
[----:B--2---:R0:W-:Y:S02]  /*456d0*/  STL [R1+0x814], R67 ;  /* 0x0008144301007387 */ /* 0x0041e40000100800 */
[----:B0-----:R-:W-:Y:S02]  /*456e0*/  IMAD.MOV.U32 R67, RZ, RZ, R66 ;  /* 0x000000ffff437224 */ /* 0x001fe400078e0042 */
.L_x_22011:
[----:B0-----:R-:W-:Y:S05]  /*456f0*/  BSYNC B1 ;  /* 0x0000000000017941 */ /* 0x001fea0003800000 */
.L_x_22009:
        /* <DEDUP_REMOVED lines=12> */
.L_x_22013:
[----:B0-----:R-:W2:Y:S01]  /*457c0*/  LDL.LU R66, [R1+0x814] ;  /* 0x0008140001427983 */ /* 0x001ea20000300800 */
[----:B------:R-:W-:Y:S02]  /*457d0*/  IMAD.MOV.U32 R0, RZ, RZ, R252 ;  /* 0x000000ffff007224 */ /* 0x000fe400078e00fc */
[----:B------:R-:W-:Y:S01]  /*457e0*/  IMAD.MOV.U32 R190, RZ, RZ, R189 ;  /* 0x000000ffffbe7224 */ /* 0x000fe200078e00bd */
[----:B--2---:R0:W-:Y:S02]  /*457f0*/  STL [R1+0x810], R66 ;  /* 0x0008104201007387 */ /* 0x0041e40000100800 */
[----:B0-----:R-:W-:Y:S02]  /*45800*/  IMAD.MOV.U32 R66, RZ, RZ, R65 ;  /* 0x000000ffff427224 */ /* 0x001fe400078e0041 */
.L_x_22014:
[----:B0-----:R-:W-:Y:S05]  /*45810*/  BSYNC B1 ;  /* 0x0000000000017941 */ /* 0x001fea0003800000 */
.L_x_22012:
        /* <DEDUP_REMOVED lines=12> */
.L_x_22016:
[----:B0-----:R-:W2:Y:S01]  /*458e0*/  LDL.LU R65, [R1+0x810] ;  /* 0x0008100001417983 */ /* 0x001ea20000300800 */
[----:B------:R-:W-:Y:S02]  /*458f0*/  IMAD.MOV.U32 R252, RZ, RZ, R0 ;  /* 0x000000fffffc7224 */ /* 0x000fe400078e0000 */
[----:B------:R-:W-:Y:S01]  /*45900*/  IMAD.MOV.U32 R189, RZ, RZ, R188 ;  /* 0x000000ffffbd7224 */ /* 0x000fe200078e00bc */
[----:B--2---:R0:W-:Y:S02]  /*45910*/  STL [R1+0x814], R65 ;  /* 0x0008144101007387 */ /* 0x0041e40000100800 */
[----:B0-----:R-:W-:Y:S02]  /*45920*/  IMAD.MOV.U32 R65, RZ, RZ, R64 ;  /* 0x000000ffff417224 */ /* 0x001fe400078e0040 */
.L_x_22017:
[----:B0-----:R-:W-:Y:S05]  /*45930*/  BSYNC B1 ;  /* 0x0000000000017941 */ /* 0x001fea0003800000 */
.L_x_22015:
        /* <DEDUP_REMOVED lines=12> */
.L_x_22019:
[----:B0-----:R-:W2:Y:S01]  /*45a00*/  LDL.LU R64, [R1+0x814] ;  /* 0x0008140001407983 */ /* 0x001ea20000300800 */
[----:B------:R-:W-:Y:S02]  /*45a10*/  IMAD.MOV.U32 R0, RZ, RZ, R252 ;  /* 0x000000ffff007224 */ /* 0x000fe400078e00fc */
[----:B------:R-:W-:Y:S01]  /*45a20*/  IMAD.MOV.U32 R188, RZ, RZ, R195 ;  /* 0x000000ffffbc7224 */ /* 0x000fe200078e00c3 */
[----:B--2---:R0:W-:Y:S02]  /*45a30*/  STL [R1+0x810], R64 ;  /* 0x0008104001007387 */ /* 0x0041e40000100800 */
[----:B0-----:R-:W-:Y:S02]  /*45a40*/  IMAD.MOV.U32 R64, RZ, RZ, R71 ;  /* 0x000000ffff407224 */ /* 0x001fe400078e0047 */
.L_x_22020:
[----:B0-----:R-:W-:Y:S05]  /*45a50*/  BSYNC B1 ;  /* 0x0000000000017941 */ /* 0x001fea0003800000 */
.L_x_22018:
        /* <DEDUP_REMOVED lines=12> */
.L_x_22022:
[----:B0-----:R-:W2:Y:S01]  /*45b20*/  LDL.LU R71, [R1+0x810] ;  /* 0x0008100001477983 */ /* 0x001ea20000300800 */
[----:B------:R-:W-:Y:S02]  /*45b30*/  IMAD.MOV.U32 R252, RZ, RZ, R0 ;  /* 0x000000fffffc7224 */ /* 0x000fe400078e0000 */
[----:B------:R-:W-:Y:S01]  /*45b40*/  IMAD.MOV.U32 R195, RZ, RZ, R194 ;  /* 0x000000ffffc37224 */ /* 0x000fe200078e00c2 */
[----:B--2---:R0:W-:Y:S02]  /*45b50*/  STL [R1+0x814], R71 ;  /* 0x0008144701007387 */ /* 0x0041e40000100800 */
[----:B0-----:R-:W-:Y:S02]  /*45b60*/  IMAD.MOV.U32 R71, RZ, RZ, R70 ;  /* 0x000000ffff477224 */ /* 0x001fe400078e0046 */
.L_x_22023:
[----:B0-----:R-:W-:Y:S05]  /*45b70*/  BSYNC B1 ;  /* 0x0000000000017941 */ /* 0x001fea0003800000 */
.L_x_22021:
        /* <DEDUP_REMOVED lines=12> */
.L_x_22025:
[----:B0-----:R-:W2:Y:S01]  /*45c40*/  LDL.LU R70, [R1+0x814] ;  /* 0x0008140001467983 */ /* 0x001ea20000300800 */
[----:B------:R-:W-:Y:S02]  /*45c50*/  IMAD.MOV.U32 R0, RZ, RZ, R252 ;  /* 0x000000ffff007224 */ /* 0x000fe400078e00fc */
[----:B------:R-:W-:Y:S01]  /*45c60*/  IMAD.MOV.U32 R194, RZ, RZ, R193 ;  /* 0x000000ffffc27224 */ /* 0x000fe200078e00c1 */
[----:B--2---:R0:W-:Y:S02]  /*45c70*/  STL [R1+0x810], R70 ;  /* 0x0008104601007387 */ /* 0x0041e40000100800 */
[----:B0-----:R-:W-:Y:S02]  /*45c80*/  IMAD.MOV.U32 R70, RZ, RZ, R69 ;  /* 0x000000ffff467224 */ /* 0x001fe400078e0045 */
.L_x_22026:
[----:B0-----:R-:W-:Y:S05]  /*45c90*/  BSYNC B1 ;  /* 0x0000000000017941 */ /* 0x001fea0003800000 */
.L_x_22024:
        /* <DEDUP_REMOVED lines=12> */
.L_x_22028:
[----:B0-----:R-:W2:Y:S01]  /*45d60*/  LDL.LU R69, [R1+0x810] ;  /* 0x0008100001457983 */ /* 0x001ea20000300800 */
[----:B------:R-:W-:Y:S02]  /*45d70*/  IMAD.MOV.U32 R252, RZ, RZ, R0 ;  /* 0x000000fffffc7224 */ /* 0x000fe400078e0000 */
[----:B------:R-:W-:Y:S01]  /*45d80*/  IMAD.MOV.U32 R193, RZ, RZ, R192 ;  /* 0x000000ffffc17224 */ /* 0x000fe200078e00c0 */
[----:B--2---:R0:W-:Y:S02]  /*45d90*/  STL [R1+0x814], R69 ;  /* 0x0008144501007387 */ /* 0x0041e40000100800 */
[----:B0-----:R-:W-:Y:S02]  /*45da0*/  IMAD.MOV.U32 R69, RZ, RZ, R68 ;  /* 0x000000ffff457224 */ /* 0x001fe400078e0044 */
.L_x_22029:
[----:B0-----:R-:W-:Y:S05]  /*45db0*/  BSYNC B1 ;  /* 0x0000000000017941 */ /* 0x001fea0003800000 */
.L_x_22027:
        /* <DEDUP_REMOVED lines=12> */
.L_x_22031:
[----:B0-----:R-:W2:Y:S01]  /*45e80*/  LDL.LU R68, [R1+0x814] ;  /* 0x0008140001447983 */ /* 0x001ea20000300800 */
[----:B------:R-:W-:Y:S02]  /*45e90*/  IMAD.MOV.U32 R0, RZ, RZ, R252 ;  /* 0x000000ffff007224 */ /* 0x000fe400078e00fc */
[----:B------:R-:W-:Y:S01]  /*45ea0*/  IMAD.MOV.U32 R192, RZ, RZ, R199 ;  /* 0x000000ffffc07224 */ /* 0x000fe200078e00c7 */
[----:B--2---:R0:W-:Y:S02]  /*45eb0*/  STL [R1+0x810], R68 ;  /* 0x0008104401007387 */ /* 0x0041e40000100800 */
[----:B0-----:R-:W-:Y:S02]  /*45ec0*/  IMAD.MOV.U32 R68, RZ, RZ, R75 ;  /* 0x000000ffff447224 */ /* 0x001fe400078e004b */
.L_x_22032:
[----:B0-----:R-:W-:Y:S05]  /*45ed0*/  BSYNC B1 ;  /* 0x0000000000017941 */ /* 0x001fea0003800000 */
.L_x_22030:
        /* <DEDUP_REMOVED lines=12> */
.L_x_22034:
[----:B0-----:R-:W2:Y:S01]  /*45fa0*/  LDL.LU R75, [R1+0x810] ;  /* 0x00081000014b7983 */ /* 0x001ea20000300800 */
[----:B------:R-:W-:Y:S02]  /*45fb0*/  IMAD.MOV.U32 R252, RZ, RZ, R0 ;  /* 0x000000fffffc7224 */ /* 0x000fe400078e0000 */
[----:B------:R-:W-:Y:S01]  /*45fc0*/  IMAD.MOV.U32 R199, RZ, RZ, R198 ;  /* 0x000000ffffc77224 */ /* 0x000fe200078e00c6 */
[----:B--2---:R0:W-:Y:S02]  /*45fd0*/  STL [R1+0x814], R75 ;  /* 0x0008144b01007387 */ /* 0x0041e40000100800 */
[----:B0-----:R-:W-:Y:S02]  /*45fe0*/  IMAD.MOV.U32 R75, RZ, RZ, R74 ;  /* 0x000000ffff4b7224 */ /* 0x001fe400078e004a */
.L_x_22035:
[----:B0-----:R-:W-:Y:S05]  /*45ff0*/  BSYNC B1 ;  /* 0x0000000000017941 */ /* 0x001fea0003800000 */
.L_x_22033:
        /* <DEDUP_REMOVED lines=12> */
.L_x_22037:
[----:B0-----:R-:W2:Y:S01]  /*460c0*/  LDL.LU R74, [R1+0x814] ;  /* 0x00081400014a7983 */ /* 0x001ea20000300800 */
[----:B------:R-:W-:Y:S02]  /*460d0*/  IMAD.MOV.U32 R0, RZ, RZ, R252 ;  /* 0x000000ffff007224 */ /* 0x000fe400078e00fc */
[----:B------:R-:W-:Y:S01]  /*460e0*/  IMAD.MOV.U32 R198, RZ, RZ, R197 ;  /* 0x000000ffffc67224 */ /* 0x000fe200078e00c5 */
[----:B--2---:R0:W-:Y:S02]  /*460f0*/  STL [R1+0x810], R74 ;  /* 0x0008104a01007387 */ /* 0x0041e40000100800 */
[----:B0-----:R-:W-:Y:S02]  /*46100*/  IMAD.MOV.U32 R74, RZ, RZ, R73 ;  /* 0x000000ffff4a7224 */ /* 0x001fe400078e0049 */
.L_x_22038:
[----:B0-----:R-:W-:Y:S05]  /*46110*/  BSYNC B1 ;  /* 0x0000000000017941 */ /* 0x001fea0003800000 */
.L_x_22036:
        /* <DEDUP_REMOVED lines=12> */
.L_x_22040:
[----:B0-----:R-:W2:Y:S01]  /*461e0*/  LDL.LU R73, [R1+0x810] ;  /* 0x0008100001497983 */ /* 0x001ea20000300800 */
[----:B------:R-:W-:Y:S02]  /*461f0*/  IMAD.MOV.U32 R252, RZ, RZ, R0 ;  /* 0x000000fffffc7224 */ /* 0x000fe400078e0000 */
[----:B------:R-:W-:Y:S01]  /*46200*/  IMAD.MOV.U32 R197, RZ, RZ, R196 ;  /* 0x000000ffffc57224 */ /* 0x000fe200078e00c4 */
[----:B--2---:R0:W-:Y:S02]  /*46210*/  STL [R1+0x814], R73 ;  /* 0x0008144901007387 */ /* 0x0041e40000100800 */
[----:B0-----:R-:W-:Y:S02]  /*46220*/  IMAD.MOV.U32 R73, RZ, RZ, R72 ;  /* 0x000000ffff497224 */ /* 0x001fe400078e0048 */
.L_x_22041:
[----:B0-----:R-:W-:Y:S05]  /*46230*/  BSYNC B1 ;  /* 0x0000000000017941 */ /* 0x001fea0003800000 */
.L_x_22039:
        /* <DEDUP_REMOVED lines=12> */
.L_x_22043:
[----:B0-----:R-:W2:Y:S01]  /*46300*/  LDL.LU R72, [R1+0x814] ;  /* 0x0008140001487983 */ /* 0x001ea20000300800 */
[----:B------:R-:W-:Y:S02]  /*46310*/  IMAD.MOV.U32 R0, RZ, RZ, R252 ;  /* 0x000000ffff007224 */ /* 0x000fe400078e00fc */
[----:B------:R-:W-:Y:S01]  /*46320*/  IMAD.MOV.U32 R196, RZ, RZ, R203 ;  /* 0x000000ffffc47224 */ /* 0x000fe200078e00cb */
[----:B--2---:R0:W-:Y:S02]  /*46330*/  STL [R1+0x810], R72 ;  /* 0x0008104801007387 */ /* 0x0041e40000100800 */
[----:B0-----:R-:W-:Y:S02]  /*46340*/  IMAD.MOV.U32 R72, RZ, RZ, R79 ;  /* 0x000000ffff487224 */ /* 0x001fe400078e004f */
.L_x_22044:
[----:B0-----:R-:W-:Y:S05]  /*46350*/  BSYNC B1 ;  /* 0x0000000000017941 */ /* 0x001fea0003800000 */
.L_x_22042:
        /* <DEDUP_REMOVED lines=12> */
.L_x_22046:
[----:B0-----:R-:W2:Y:S01]  /*46420*/  LDL.LU R79, [R1+0x810] ;  /* 0x00081000014f7983 */ /* 0x001ea20000300800 */
[----:B------:R-:W-:Y:S02]  /*46430*/  IMAD.MOV.U32 R252, RZ, RZ, R0 ;  /* 0x000000fffffc7224 */ /* 0x000fe400078e0000 */
[----:B------:R-:W-:Y:S01]  /*46440*/  IMAD.MOV.U32 R203, RZ, RZ, R202 ;  /* 0x000000ffffcb7224 */ /* 0x000fe200078e00ca */
[----:B--2---:R0:W-:Y:S02]  /*46450*/  STL [R1+0x814], R79 ;  /* 0x0008144f01007387 */ /* 0x0041e40000100800 */
[----:B0-----:R-:W-:Y:S02]  /*46460*/  IMAD.MOV.U32 R79, RZ, RZ, R78 ;  /* 0x000000ffff4f7224 */ /* 0x001fe400078e004e */
.L_x_22047:
[----:B0-----:R-:W-:Y:S05]  /*46470*/  BSYNC B1 ;  /* 0x0000000000017941 */ /* 0x001fea0003800000 */
.L_x_22045:
        /* <DEDUP_REMOVED lines=12> */
.L_x_22049:
[----:B0-----:R-:W2:Y:S01]  /*46540*/  LDL.LU R78, [R1+0x814] ;  /* 0x00081400014e7983 */ /* 0x001ea20000300800 */
[----:B------:R-:W-:Y:S02]  /*46550*/  IMAD.MOV.U32 R0, RZ, RZ, R252 ;  /* 0x000000ffff007224 */ /* 0x000fe400078e00fc */
[----:B------:R-:W-:Y:S01]  /*46560*/  IMAD.MOV.U32 R202, RZ, RZ, R201 ;  /* 0x000000ffffca7224 */ /* 0x000fe200078e00c9 */
[----:B--2---:R0:W-:Y:S02]  /*46570*/  STL [R1+0x810], R78 ;  /* 0x0008104e01007387 */ /* 0x0041e40000100800 */
[----:B0-----:R-:W-:Y:S02]  /*46580*/  IMAD.MOV.U32 R78, RZ, RZ, R77 ;  /* 0x000000ffff4e7224 */ /* 0x001fe400078e004d */
.L_x_22050:
[----:B0-----:R-:W-:Y:S05]  /*46590*/  BSYNC B1 ;  /* 0x0000000000017941 */ /* 0x001fea0003800000 */
.L_x_22048:
        /* <DEDUP_REMOVED lines=12> */
.L_x_22052:
[----:B0-----:R-:W2:Y:S01]  /*46660*/  LDL.LU R77, [R1+0x810] ;  /* 0x00081000014d7983 */ /* 0x001ea20000300800 */
[----:B------:R-:W-:Y:S02]  /*46670*/  IMAD.MOV.U32 R252, RZ, RZ, R0 ;  /* 0x000000fffffc7224 */ /* 0x000fe400078e0000 */
[----:B------:R-:W-:Y:S01]  /*46680*/  IMAD.MOV.U32 R201, RZ, RZ, R200 ;  /* 0x000000ffffc97224 */ /* 0x000fe200078e00c8 */
[----:B--2---:R0:W-:Y:S02]  /*46690*/  STL [R1+0x814], R77 ;  /* 0x0008144d01007387 */ /* 0x0041e40000100800 */
[----:B0-----:R-:W-:Y:S02]  /*466a0*/  IMAD.MOV.U32 R77, RZ, RZ, R76 ;  /* 0x000000ffff4d7224 */ /* 0x001fe400078e004c */
.L_x_22053:
[----:B0-----:R-:W-:Y:S05]  /*466b0*/  BSYNC B1 ;  /* 0x0000000000017941 */ /* 0x001fea0003800000 */
.L_x_22051:
        /* <DEDUP_REMOVED lines=12> */
.L_x_22055:
[----:B0-----:R-:W2:Y:S01]  /*46780*/  LDL.LU R76, [R1+0x814] ;  /* 0x00081400014c7983 */ /* 0x001ea20000300800 */
[----:B------:R-:W-:Y:S02]  /*46790*/  IMAD.MOV.U32 R0, RZ, RZ, R252 ;  /* 0x000000ffff007224 */ /* 0x000fe400078e00fc */
[----:B------:R-:W-:Y:S01]  /*467a0*/  IMAD.MOV.U32 R200, RZ, RZ, R207 ;  /* 0x000000ffffc87224 */ /* 0x000fe200078e00cf */
[----:B--2---:R0:W-:Y:S02]  /*467b0*/  STL [R1+0x810], R76 ;  /* 0x0008104c01007387 */ /* 0x0041e40000100800 */
[----:B0-----:R-:W-:Y:S02]  /*467c0*/  IMAD.MOV.U32 R76, RZ, RZ, R83 ;  /* 0x000000ffff4c7224 */ /* 0x001fe400078e0053 */
.L_x_22056:
[----:B0-----:R-:W-:Y:S05]  /*467d0*/  BSYNC B1 ;  /* 0x0000000000017941 */ /* 0x001fea0003800000 */
.L_x_22054:
        /* <DEDUP_REMOVED lines=12> */
.L_x_22058:
[----:B0-----:R-:W2:Y:S01]  /*468a0*/  LDL.LU R83, [R1+0x810] ;  /* 0x0008100001537983 */ /* 0x001ea20000300800 */
[----:B------:R-:W-:Y:S02]  /*468b0*/  IMAD.MOV.U32 R252, RZ, RZ, R0 ;  /* 0x000000fffffc7224 */ /* 0x000fe400078e0000 */
[----:B------:R-:W-:Y:S01]  /*468c0*/  IMAD.MOV.U32 R207, RZ, RZ, R206 ;  /* 0x000000ffffcf7224 */ /* 0x000fe200078e00ce */
[----:B--2---:R0:W-:Y:S02]  /*468d0*/  STL [R1+0x814], R83 ;  /* 0x0008145301007387 */ /* 0x0041e40000100800 */
[----:B0-----:R-:W-:Y:S02]  /*468e0*/  IMAD.MOV.U32 R83, RZ, RZ, R82 ;  /* 0x000000ffff537224 */ /* 0x001fe400078e0052 */
.L_x_22059:
[----:B0-----:R-:W-:Y:S05]  /*468f0*/  BSYNC B1 ;  /* 0x0000000000017941 */ /* 0x001fea0003800000 */
.L_x_22057:
        /* <DEDUP_REMOVED lines=12> */
.L_x_22061:
[----:B0-----:R-:W2:Y:S01]  /*469c0*/  LDL.LU R82, [R1+0x814] ;  /* 0x0008140001527983 */ /* 0x001ea20000300800 */
[----:B------:R-:W-:Y:S02]  /*469d0*/  IMAD.MOV.U32 R0, RZ, RZ, R252 ;  /* 0x000000ffff007224 */ /* 0x000fe400078e00fc */
[----:B------:R-:W-:Y:S01]  /*469e0*/  IMAD.MOV.U32 R206, RZ, RZ, R205 ;  /* 0x000000ffffce7224 */ /* 0x000fe200078e00cd */
[----:B--2---:R0:W-:Y:S02]  /*469f0*/  STL [R1+0x810], R82 ;  /* 0x0008105201007387 */ /* 0x0041e40000100800 */
[----:B0-----:R-:W-:Y:S02]  /*46a00*/  IMAD.MOV.U32 R82, RZ, RZ, R81 ;  /* 0x000000ffff527224 */ /* 0x001fe400078e0051 */
.L_x_22062:
[----:B0-----:R-:W-:Y:S05]  /*46a10*/  BSYNC B1 ;  /* 0x0000000000017941 */ /* 0x001fea0003800000 */
.L_x_22060:
        /* <DEDUP_REMOVED lines=12> */
.L_x_22064:
[----:B0-----:R-:W2:Y:S01]  /*46ae0*/  LDL.LU R81, [R1+0x810] ;  /* 0x0008100001517983 */ /* 0x001ea20000300800 */
[----:B------:R-:W-:Y:S02]  /*46af0*/  IMAD.MOV.U32 R252, RZ, RZ, R0 ;  /* 0x000000fffffc7224 */ /* 0x000fe400078e0000 */
[----:B------:R-:W-:Y:S01]  /*46b00*/  IMAD.MOV.U32 R205, RZ, RZ, R204 ;  /* 0x000000ffffcd7224 */ /* 0x000fe200078e00cc */
[----:B--2---:R0:W-:Y:S02]  /*46b10*/  STL [R1+0x814], R81 ;  /* 0x0008145101007387 */ /* 0x0041e40000100800 */
[----:B0-----:R-:W-:Y:S02]  /*46b20*/  IMAD.MOV.U32 R81, RZ, RZ, R80 ;  /* 0x000000ffff517224 */ /* 0x001fe400078e0050 */
.L_x_22065:
[----:B0-----:R-:W-:Y:S05]  /*46b30*/  BSYNC B1 ;  /* 0x0000000000017941 */ /* 0x001fea0003800000 */
.L_x_22063:
        /* <DEDUP_REMOVED lines=12> */
.L_x_22067:
[----:B0-----:R-:W2:Y:S01]  /*46c00*/  LDL.LU R80, [R1+0x814] ;  /* 0x0008140001507983 */ /* 0x001ea20000300800 */
[----:B------:R-:W-:Y:S02]  /*46c10*/  IMAD.MOV.U32 R0, RZ, RZ, R252 ;  /* 0x000000ffff007224 */ /* 0x000fe400078e00fc */
[----:B------:R-:W-:Y:S01]  /*46c20*/  IMAD.MOV.U32 R204, RZ, RZ, R211 ;  /* 0x000000ffffcc7224 */ /* 0x000fe200078e00d3 */
[----:B--2---:R0:W-:Y:S02]  /*46c30*/  STL [R1+0x810], R80 ;  /* 0x0008105001007387 */ /* 0x0041e40000100800 */
[----:B0-----:R-:W-:Y:S02]  /*46c40*/  IMAD.MOV.U32 R80, RZ, RZ, R87 ;  /* 0x000000ffff507224 */ /* 0x001fe400078e0057 */
.L_x_22068:
[----:B0-----:R-:W-:Y:S05]  /*46c50*/  BSYNC B1 ;  /* 0x0000000000017941 */ /* 0x001fea0003800000 */
.L_x_22066:
        /* <DEDUP_REMOVED lines=12> */
.L_x_22070:
[----:B0-----:R-:W2:Y:S01]  /*46d20*/  LDL.LU R87, [R1+0x810] ;  /* 0x0008100001577983 */ /* 0x001ea20000300800 */
[----:B------:R-:W-:Y:S02]  /*46d30*/  IMAD.MOV.U32 R252, RZ, RZ, R0 ;  /* 0x000000fffffc7224 */ /* 0x000fe400078e0000 */
[----:B------:R-:W-:Y:S01]  /*46d40*/  IMAD.MOV.U32 R211, RZ, RZ, R210 ;  /* 0x000000ffffd37224 */ /* 0x000fe200078e00d2 */
[----:B--2---:R0:W-:Y:S02]  /*46d50*/  STL [R1+0x814], R87 ;  /* 0x0008145701007387 */ /* 0x0041e40000100800 */
[----:B0-----:R-:W-:Y:S02]  /*46d60*/  IMAD.MOV.U32 R87, RZ, RZ, R86 ;  /* 0x000000ffff577224 */ /* 0x001fe400078e0056 */
.L_x_22071:
[----:B0-----:R-:W-:Y:S05]  /*46d70*/  BSYNC B1 ;  /* 0x0000000000017941 */ /* 0x001fea0003800000 */
.L_x_22069:
        /* <DEDUP_REMOVED lines=12> */
.L_x_22073:
[----:B0-----:R-:W2:Y:S01]  /*46e40*/  LDL.LU R86, [R1+0x814] ;  /* 0x0008140001567983 */ /* 0x001ea20000300800 */
[----:B------:R-:W-:Y:S02]  /*46e50*/  IMAD.MOV.U32 R0, RZ, RZ, R252 ;  /* 0x000000ffff007224 */ /* 0x000fe400078e00fc */
[----:B------:R-:W-:Y:S01]  /*46e60*/  IMAD.MOV.U32 R210, RZ, RZ, R209 ;  /* 0x000000ffffd27224 */ /* 0x000fe200078e00d1 */
[----:B--2---:R0:W-:Y:S02]  /*46e70*/  STL [R1+0x810], R86 ;  /* 0x0008105601007387 */ /* 0x0041e40000100800 */
[----:B0-----:R-:W-:Y:S02]  /*46e80*/  IMAD.MOV.U32 R86, RZ, RZ, R85 ;  /* 0x000000ffff567224 */ /* 0x001fe400078e0055 */
.L_x_22074:
[----:B0-----:R-:W-:Y:S05]  /*46e90*/  BSYNC B1 ;  /* 0x0000000000017941 */ /* 0x001fea0003800000 */
.L_x_22072:
        /* <DEDUP_REMOVED lines=12> */
.L_x_22076:
[----:B0-----:R-:W2:Y:S01]  /*46f60*/  LDL.LU R85, [R1+0x810] ;  /* 0x0008100001557983 */ /* 0x001ea20000300800 */
[----:B------:R-:W-:Y:S02]  /*46f70*/  IMAD.MOV.U32 R252, RZ, RZ, R0 ;  /* 0x000000fffffc7224 */ /* 0x000fe400078e0000 */
[----:B------:R-:W-:Y:S01]  /*46f80*/  IMAD.MOV.U32 R209, RZ, RZ, R208 ;  /* 0x000000ffffd17224 */ /* 0x000fe200078e00d0 */
[----:B--2---:R0:W-:Y:S02]  /*46f90*/  STL [R1+0x814], R85 ;  /* 0x0008145501007387 */ /* 0x0041e40000100800 */
[----:B0-----:R-:W-:Y:S02]  /*46fa0*/  IMAD.MOV.U32 R85, RZ, RZ, R84 ;  /* 0x000000ffff557224 */ /* 0x001fe400078e0054 */
.L_x_22077:
[----:B0-----:R-:W-:Y:S05]  /*46fb0*/  BSYNC B1 ;  /* 0x0000000000017941 */ /* 0x001fea0003800000 */
.L_x_22075:
        /* <DEDUP_REMOVED lines=12> */
.L_x_22079:
[----:B0-----:R-:W2:Y:S01]  /*47080*/  LDL.LU R84, [R1+0x814] ;  /* 0x0008140001547983 */ /* 0x001ea20000300800 */
[----:B------:R-:W-:Y:S02]  /*47090*/  IMAD.MOV.U32 R0, RZ, RZ, R252 ;  /* 0x000000ffff007224 */ /* 0x000fe400078e00fc */
[----:B------:R-:W-:Y:S01]  /*470a0*/  IMAD.MOV.U32 R208, RZ, RZ, R215 ;  /* 0x000000ffffd07224 */ /* 0x000fe200078e00d7 */
[----:B--2---:R0:W-:Y:S02]  /*470b0*/  STL [R1+0x810], R84 ;  /* 0x0008105401007387 */ /* 0x0041e40000100800 */
[----:B0-----:R-:W-:Y:S02]  /*470c0*/  IMAD.MOV.U32 R84, RZ, RZ, R91 ;  /* 0x000000ffff547224 */ /* 0x001fe400078e005b */
.L_x_22080:
[----:B0-----:R-:W-:Y:S05]  /*470d0*/  BSYNC B1 ;  /* 0x0000000000017941 */ /* 0x001fea0003800000 */
.L_x_22078:
        /* <DEDUP_REMOVED lines=12> */
.L_x_22082:
[----:B0-----:R-:W2:Y:S01]  /*471a0*/  LDL.LU R91, [R1+0x810] ;  /* 0x00081000015b7983 */ /* 0x001ea20000300800 */
[----:B------:R-:W-:Y:S02]  /*471b0*/  IMAD.MOV.U32 R252, RZ, RZ, R0 ;  /* 0x000000fffffc7224 */ /* 0x000fe400078e0000 */
[----:B------:R-:W-:Y:S01]  /*471c0*/  IMAD.MOV.U32 R215, RZ, RZ, R214 ;  /* 0x000000ffffd77224 */ /* 0x000fe200078e00d6 */
[----:B--2---:R0:W-:Y:S02]  /*471d0*/  STL [R1+0x814], R91 ;  /* 0x0008145b01007387 */ /* 0x0041e40000100800 */
[----:B0-----:R-:W-:Y:S02]  /*471e0*/  IMAD.MOV.U32 R91, RZ, RZ, R90 ;  /* 0x000000ffff5b7224 */ /* 0x001fe400078e005a */
.L_x_22083:
[----:B0-----:R-:W-:Y:S05]  /*471f0*/  BSYNC B1 ;  /* 0x0000000000017941 */ /* 0x001fea0003800000 */
.L_x_22081:
        /* <DEDUP_REMOVED lines=12> */
.L_x_22085:
[----:B0-----:R-:W2:Y:S01]  /*472c0*/  LDL.LU R90, [R1+0x814] ;  /* 0x00081400015a7983 */ /* 0x001ea20000300800 */
[----:B------:R-:W-:Y:S02]  /*472d0*/  IMAD.MOV.U32 R0, RZ, RZ, R252 ;  /* 0x000000ffff007224 */ /* 0x000fe400078e00fc */
[----:B------:R-:W-:Y:S01]  /*472e0*/  IMAD.MOV.U32 R214, RZ, RZ, R213 ;  /* 0x000000ffffd67224 */ /* 0x000fe200078e00d5 */
[----:B--2---:R0:W-:Y:S02]  /*472f0*/  STL [R1+0x810], R90 ;  /* 0x0008105a01007387 */ /* 0x0041e40000100800 */
[----:B0-----:R-:W-:Y:S02]  /*47300*/  IMAD.MOV.U32 R90, RZ, RZ, R89 ;  /* 0x000000ffff5a7224 */ /* 0x001fe400078e0059 */
.L_x_22086:
[----:B0-----:R-:W-:Y:S05]  /*47310*/  BSYNC B1 ;  /* 0x0000000000017941 */ /* 0x001fea0003800000 */
.L_x_22084:
        /* <DEDUP_REMOVED lines=12> */
.L_x_22088:
[----:B0-----:R-:W2:Y:S01]  /*473e0*/  LDL.LU R89, [R1+0x810] ;  /* 0x0008100001597983 */ /* 0x001ea20000300800 */
[----:B------:R-:W-:Y:S02]  /*473f0*/  IMAD.MOV.U32 R252, RZ, RZ, R0 ;  /* 0x000000fffffc7224 */ /* 0x000fe400078e0000 */
[----:B------:R-:W-:Y:S01]  /*47400*/  IMAD.MOV.U32 R213, RZ, RZ, R212 ;  /* 0x000000ffffd57224 */ /* 0x000fe200078e00d4 */
[----:B--2---:R0:W-:Y:S02]  /*47410*/  STL [R1+0x814], R89 ;  /* 0x0008145901007387 */ /* 0x0041e40000100800 */
[----:B0-----:R-:W-:Y:S02]  /*47420*/  IMAD.MOV.U32 R89, RZ, RZ, R88 ;  /* 0x000000ffff597224 */ /* 0x001fe400078e0058 */
.L_x_22089:
[----:B0-----:R-:W-:Y:S05]  /*47430*/  BSYNC B1 ;  /* 0x0000000000017941 */ /* 0x001fea0003800000 */
.L_x_22087:
        /* <DEDUP_REMOVED lines=12> */
.L_x_22091:
[----:B0-----:R-:W2:Y:S01]  /*47500*/  LDL.LU R88, [R1+0x814] ;  /* 0x0008140001587983 */ /* 0x001ea20000300800 */
[----:B------:R-:W-:Y:S02]  /*47510*/  IMAD.MOV.U32 R0, RZ, RZ, R252 ;  /* 0x000000ffff007224 */ /* 0x000fe400078e00fc */
[----:B------:R-:W-:Y:S01]  /*47520*/  IMAD.MOV.U32 R212, RZ, RZ, R219 ;  /* 0x000000ffffd47224 */ /* 0x000fe200078e00db */
[----:B--2---:R0:W-:Y:S02]  /*47530*/  STL [R1+0x810], R88 ;  /* 0x0008105801007387 */ /* 0x0041e40000100800 */
[----:B0-----:R-:W-:Y:S02]  /*47540*/  IMAD.MOV.U32 R88, RZ, RZ, R95 ;  /* 0x000000ffff587224 */ /* 0x001fe400078e005f */
.L_x_22092:
[----:B0-----:R-:W-:Y:S05]  /*47550*/  BSYNC B1 ;  /* 0x0000000000017941 */ /* 0x001fea0003800000 */
.L_x_22090:
        /* <DEDUP_REMOVED lines=12> */
.L_x_22094:
[----:B0-----:R-:W2:Y:S01]  /*47620*/  LDL.LU R95, [R1+0x810] ;  /* 0x00081000015f7983 */ /* 0x001ea20000300800 */
[----:B------:R-:W-:Y:S02]  /*47630*/  IMAD.MOV.U32 R252, RZ, RZ, R0 ;  /* 0x000000fffffc7224 */ /* 0x000fe400078e0000 */
[----:B------:R-:W-:Y:S01]  /*47640*/  IMAD.MOV.U32 R219, RZ, RZ, R218 ;  /* 0x000000ffffdb7224 */ /* 0x000fe200078e00da */
[----:B--2---:R0:W-:Y:S02]  /*47650*/  STL [R1+0x814], R95 ;  /* 0x0008145f01007387 */ /* 0x0041e40000100800 */
[----:B0-----:R-:W-:Y:S02]  /*47660*/  IMAD.MOV.U32 R95, RZ, RZ, R94 ;  /* 0x000000ffff5f7224 */ /* 0x001fe400078e005e */
.L_x_22095:
[----:B0-----:R-:W-:Y:S05]  /*47670*/  BSYNC B1 ;  /* 0x0000000000017941 */ /* 0x001fea0003800000 */
.L_x_22093:
        /* <DEDUP_REMOVED lines=12> */
.L_x_22097:
[----:B0-----:R-:W2:Y:S01]  /*47740*/  LDL.LU R94, [R1+0x814] ;  /* 0x00081400015e7983 */ /* 0x001ea20000300800 */
[----:B------:R-:W-:Y:S02]  /*47750*/  IMAD.MOV.U32 R0, RZ, RZ, R252 ;  /* 0x000000ffff007224 */ /* 0x000fe400078e00fc */
[----:B------:R-:W-:Y:S01]  /*47760*/  IMAD.MOV.U32 R218, RZ, RZ, R217 ;  /* 0x000000ffffda7224 */ /* 0x000fe200078e00d9 */
[----:B--2---:R0:W-:Y:S02]  /*47770*/  STL [R1+0x810], R94 ;  /* 0x0008105e01007387 */ /* 0x0041e40000100800 */
[----:B0-----:R-:W-:Y:S02]  /*47780*/  IMAD.MOV.U32 R94, RZ, RZ, R93 ;  /* 0x000000ffff5e7224 */ /* 0x001fe400078e005d */
.L_x_22098:
[----:B0-----:R-:W-:Y:S05]  /*47790*/  BSYNC B1 ;  /* 0x0000000000017941 */ /* 0x001fea0003800000 */
.L_x_22096:
        /* <DEDUP_REMOVED lines=12> */
.L_x_22100:
[----:B0-----:R-:W2:Y:S01]  /*47860*/  LDL.LU R93, [R1+0x810] ;  /* 0x00081000015d7983 */ /* 0x001ea20000300800 */
[----:B------:R-:W-:Y:S02]  /*47870*/  IMAD.MOV.U32 R252, RZ, RZ, R0 ;  /* 0x000000fffffc7224 */ /* 0x000fe400078e0000 */
[----:B------:R-:W-:Y:S01]  /*47880*/  IMAD.MOV.U32 R217, RZ, RZ, R216 ;  /* 0x000000ffffd97224 */ /* 0x000fe200078e00d8 */
[----:B--2---:R0:W-:Y:S02]  /*47890*/  STL [R1+0x814], R93 ;  /* 0x0008145d01007387 */ /* 0x0041e40000100800 */
[----:B0-----:R-:W-:Y:S02]  /*478a0*/  IMAD.MOV.U32 R93, RZ, RZ, R92 ;  /* 0x000000ffff5d7224 */ /* 0x001fe400078e005c */
.L_x_22101:
[----:B0-----:R-:W-:Y:S05]  /*478b0*/  BSYNC B1 ;  /* 0x0000000000017941 */ /* 0x001fea0003800000 */
.L_x_22099:
        /* <DEDUP_REMOVED lines=12> */
.L_x_22103:
[----:B0-----:R-:W2:Y:S01]  /*47980*/  LDL.LU R92, [R1+0x814] ;  /* 0x00081400015c7983 */ /* 0x001ea20000300800 */
[----:B------:R-:W-:Y:S02]  /*47990*/  IMAD.MOV.U32 R0, RZ, RZ, R252 ;  /* 0x000000ffff007224 */ /* 0x000fe400078e00fc */
[----:B------:R-:W-:Y:S01]  /*479a0*/  IMAD.MOV.U32 R216, RZ, RZ, R223 ;  /* 0x000000ffffd87224 */ /* 0x000fe200078e00df */
[----:B--2---:R0:W-:Y:S02]  /*479b0*/  STL [R1+0x810], R92 ;  /* 0x0008105c01007387 */ /* 0x0041e40000100800 */
[----:B0-----:R-:W-:Y:S02]  /*479c0*/  IMAD.MOV.U32 R92, RZ, RZ, R99 ;  /* 0x000000ffff5c7224 */ /* 0x001fe400078e0063 */
.L_x_22104:
[----:B0-----:R-:W-:Y:S05]  /*479d0*/  BSYNC B1 ;  /* 0x0000000000017941 */ /* 0x001fea0003800000 */
.L_x_22102:
        /* <DEDUP_REMOVED lines=12> */
.L_x_22106:
[----:B0-----:R-:W2:Y:S01]  /*47aa0*/  LDL.LU R99, [R1+0x810] ;  /* 0x0008100001637983 */ /* 0x001ea20000300800 */
[----:B------:R-:W-:Y:S02]  /*47ab0*/  IMAD.MOV.U32 R252, RZ, RZ, R0 ;  /* 0x000000fffffc7224 */ /* 0x000fe400078e0000 */
[----:B------:R-:W-:Y:S01]  /*47ac0*/  IMAD.MOV.U32 R223, RZ, RZ, R222 ;  /* 0x000000ffffdf7224 */ /* 0x000fe200078e00de */
[----:B--2---:R0:W-:Y:S02]  /*47ad0*/  STL [R1+0x814], R99 ;  /* 0x0008146301007387 */ /* 0x0041e40000100800 */
[----:B0-----:R-:W-:Y:S02]  /*47ae0*/  IMAD.MOV.U32 R99, RZ, RZ, R98 ;  /* 0x000000ffff637224 */ /* 0x001fe400078e0062 */
.L_x_22107:
[----:B0-----:R-:W-:Y:S05]  /*47af0*/  BSYNC B1 ;  /* 0x0000000000017941 */ /* 0x001fea0003800000 */
.L_x_22105:
        /* <DEDUP_REMOVED lines=12> */
.L_x_22109:
[----:B0-----:R-:W2:Y:S01]  /*47bc0*/  LDL.LU R98, [R1+0x814] ;  /* 0x0008140001627983 */ /* 0x001ea20000300800 */
[----:B------:R-:W-:Y:S02]  /*47bd0*/  IMAD.MOV.U32 R0, RZ, RZ, R252 ;  /* 0x000000ffff007224 */ /* 0x000fe400078e00fc */
[----:B------:R-:W-:Y:S01]  /*47be0*/  IMAD.MOV.U32 R222, RZ, RZ, R221 ;  /* 0x000000ffffde7224 */ /* 0x000fe200078e00dd */
[----:B--2---:R0:W-:Y:S02]  /*47bf0*/  STL [R1+0x810], R98 ;  /* 0x0008106201007387 */ /* 0x0041e40000100800 */
[----:B0-----:R-:W-:Y:S02]  /*47c00*/  IMAD.MOV.U32 R98, RZ, RZ, R97 ;  /* 0x000000ffff627224 */ /* 0x001fe400078e0061 */
.L_x_22110:
[----:B0-----:R-:W-:Y:S05]  /*47c10*/  BSYNC B1 ;  /* 0x0000000000017941 */ /* 0x001fea0003800000 */
.L_x_22108:
        /* <DEDUP_REMOVED lines=12> */
.L_x_22112:
[----:B0-----:R-:W2:Y:S01]  /*47ce0*/  LDL.LU R97, [R1+0x810] ;  /* 0x0008100001617983 */ /* 0x001ea20000300800 */
[----:B------:R-:W-:Y:S02]  /*47cf0*/  IMAD.MOV.U32 R252, RZ, RZ, R0 ;  /* 0x000000fffffc7224 */ /* 0x000fe400078e0000 */
[----:B------:R-:W-:Y:S01]  /*47d00*/  IMAD.MOV.U32 R221, RZ, RZ, R220 ;  /* 0x000000ffffdd7224 */ /* 0x000fe200078e00dc */
[----:B--2---:R0:W-:Y:S02]  /*47d10*/  STL [R1+0x814], R97 ;  /* 0x0008146101007387 */ /* 0x0041e40000100800 */
[----:B0-----:R-:W-:Y:S02]  /*47d20*/  IMAD.MOV.U32 R97, RZ, RZ, R96 ;  /* 0x000000ffff617224 */ /* 0x001fe400078e0060 */
.L_x_22113:
[----:B0-----:R-:W-:Y:S05]  /*47d30*/  BSYNC B1 ;  /* 0x0000000000017941 */ /* 0x001fea0003800000 */
.L_x_22111:
        /* <DEDUP_REMOVED lines=12> */
.L_x_22115:
[----:B0-----:R-:W2:Y:S01]  /*47e00*/  LDL.LU R96, [R1+0x814] ;  /* 0x0008140001607983 */ /* 0x001ea20000300800 */
[----:B------:R-:W-:Y:S02]  /*47e10*/  IMAD.MOV.U32 R0, RZ, RZ, R252 ;  /* 0x000000ffff007224 */ /* 0x000fe400078e00fc */
[----:B------:R-:W-:Y:S01]  /*47e20*/  IMAD.MOV.U32 R220, RZ, RZ, R227 ;  /* 0x000000ffffdc7224 */ /* 0x000fe200078e00e3 */
[----:B--2---:R0:W-:Y:S02]  /*47e30*/  STL [R1+0x810], R96 ;  /* 0x0008106001007387 */ /* 0x0041e40000100800 */
[----:B0-----:R-:W-:Y:S02]  /*47e40*/  IMAD.MOV.U32 R96, RZ, RZ, R103 ;  /* 0x000000ffff607224 */ /* 0x001fe400078e0067 */
.L_x_22116:
[----:B0-----:R-:W-:Y:S05]  /*47e50*/  BSYNC B1 ;  /* 0x0000000000017941 */ /* 0x001fea0003800000 */
.L_x_22114:
        /* <DEDUP_REMOVED lines=12> */
.L_x_22118:
[----:B0-----:R-:W2:Y:S01]  /*47f20*/  LDL.LU R103, [R1+0x810] ;  /* 0x0008100001677983 */ /* 0x001ea20000300800 */
[----:B------:R-:W-:Y:S02]  /*47f30*/  IMAD.MOV.U32 R252, RZ, RZ, R0 ;  /* 0x000000fffffc7224 */ /* 0x000fe400078e0000 */
[----:B------:R-:W-:Y:S01]  /*47f40*/  IMAD.MOV.U32 R227, RZ, RZ, R226 ;  /* 0x000000ffffe37224 */ /* 0x000fe200078e00e2 */
[----:B--2---:R0:W-:Y:S02]  /*47f50*/  STL [R1+0x814], R103 ;  /* 0x0008146701007387 */ /* 0x0041e40000100800 */
[----:B0-----:R-:W-:Y:S02]  /*47f60*/  IMAD.MOV.U32 R103, RZ, RZ, R102 ;  /* 0x000000ffff677224 */ /* 0x001fe400078e0066 */
.L_x_22119:
[----:B0-----:R-:W-:Y:S05]  /*47f70*/  BSYNC B1 ;  /* 0x0000000000017941 */ /* 0x001fea0003800000 */
.L_x_22117:
        /* <DEDUP_REMOVED lines=12> */
.L_x_22121:
[----:B0-----:R-:W2:Y:S01]  /*48040*/  LDL.LU R102, [R1+0x814] ;  /* 0x0008140001667983 */ /* 0x001ea20000300800 */
[----:B------:R-:W-:Y:S02]  /*48050*/  IMAD.MOV.U32 R0, RZ, RZ, R252 ;  /* 0x000000ffff007224 */ /* 0x000fe400078e00fc */
[----:B------:R-:W-:Y:S01]  /*48060*/  IMAD.MOV.U32 R226, RZ, RZ, R225 ;  /* 0x000000ffffe27224 */ /* 0x000fe200078e00e1 */
[----:B--2---:R0:W-:Y:S02]  /*48070*/  STL [R1+0x810], R102 ;  /* 0x0008106601007387 */ /* 0x0041e40000100800 */
[----:B0-----:R-:W-:Y:S02]  /*48080*/  IMAD.MOV.U32 R102, RZ, RZ, R101 ;  /* 0x000000ffff667224 */ /* 0x001fe400078e0065 */
.L_x_22122:
[----:B0-----:R-:W-:Y:S05]  /*48090*/  BSYNC B1 ;  /* 0x0000000000017941 */ /* 0x001fea0003800000 */
.L_x_22120:
        /* <DEDUP_REMOVED lines=12> */
.L_x_22124:
[----:B0-----:R-:W2:Y:S01]  /*48160*/  LDL.LU R101, [R1+0x810] ;  /* 0x0008100001657983 */ /* 0x001ea20000300800 */
[----:B------:R-:W-:Y:S02]  /*48170*/  IMAD.MOV.U32 R252, RZ, RZ, R0 ;  /* 0x000000fffffc7224 */ /* 0x000fe400078e0000 */
[----:B------:R-:W-:Y:S01]  /*48180*/  IMAD.MOV.U32 R225, RZ, RZ, R224 ;  /* 0x000000ffffe17224 */ /* 0x000fe200078e00e0 */
[----:B--2---:R0:W-:Y:S02]  /*48190*/  STL [R1+0x814], R101 ;  /* 0x0008146501007387 */ /* 0x0041e40000100800 */
[----:B0-----:R-:W-:Y:S02]  /*481a0*/  IMAD.MOV.U32 R101, RZ, RZ, R100 ;  /* 0x000000ffff657224 */ /* 0x001fe400078e0064 */
.L_x_22125:
[----:B0-----:R-:W-:Y:S05]  /*481b0*/  BSYNC B1 ;  /* 0x0000000000017941 */ /* 0x001fea0003800000 */
.L_x_22123:
        /* <DEDUP_REMOVED lines=12> */
.L_x_22127:
[----:B0-----:R-:W2:Y:S01]  /*48280*/  LDL.LU R100, [R1+0x814] ;  /* 0x0008140001647983 */ /* 0x001ea20000300800 */
[----:B------:R-:W-:Y:S02]  /*48290*/  IMAD.MOV.U32 R0, RZ, RZ, R252 ;  /* 0x000000ffff007224 */ /* 0x000fe400078e00fc */
[----:B------:R-:W-:Y:S01]  /*482a0*/  IMAD.MOV.U32 R224, RZ, RZ, R231 ;  /* 0x000000ffffe07224 */ /* 0x000fe200078e00e7 */
[----:B--2---:R0:W-:Y:S02]  /*482b0*/  STL [R1+0x810], R100 ;  /* 0x0008106401007387 */ /* 0x0041e40000100800 */
[----:B0-----:R-:W-:Y:S02]  /*482c0*/  IMAD.MOV.U32 R100, RZ, RZ, R107 ;  /* 0x000000ffff647224 */ /* 0x001fe400078e006b */
.L_x_22128:
[----:B0-----:R-:W-:Y:S05]  /*482d0*/  BSYNC B1 ;  /* 0x0000000000017941 */ /* 0x001fea0003800000 */
.L_x_22126:
        /* <DEDUP_REMOVED lines=12> */
.L_x_22130:
[----:B0-----:R-:W2:Y:S01]  /*483a0*/  LDL.LU R107, [R1+0x810] ;  /* 0x00081000016b7983 */ /* 0x001ea20000300800 */
[----:B------:R-:W-:Y:S02]  /*483b0*/  IMAD.MOV.U32 R252, RZ, RZ, R0 ;  /* 0x000000fffffc7224 */ /* 0x000fe400078e0000 */
[----:B------:R-:W-:Y:S01]  /*483c0*/  IMAD.MOV.U32 R231, RZ, RZ, R230 ;  /* 0x000000ffffe77224 */ /* 0x000fe200078e00e6 */
[----:B--2---:R0:W-:Y:S02]  /*483d0*/  STL [R1+0x814], R107 ;  /* 0x0008146b01007387 */ /* 0x0041e40000100800 */
[----:B0-----:R-:W-:Y:S02]  /*483e0*/  IMAD.MOV.U32 R107, RZ, RZ, R106 ;  /* 0x000000ffff6b7224 */ /* 0x001fe400078e006a */
.L_x_22131:
[----:B0-----:R-:W-:Y:S05]  /*483f0*/  BSYNC B1 ;  /* 0x0000000000017941 */ /* 0x001fea0003800000 */
.L_x_22129:
        /* <DEDUP_REMOVED lines=12> */
.L_x_22133:
[----:B0-----:R-:W2:Y:S01]  /*484c0*/  LDL.LU R106, [R1+0x814] ;  /* 0x00081400016a7983 */ /* 0x001ea20000300800 */
[----:B------:R-:W-:Y:S02]  /*484d0*/  IMAD.MOV.U32 R0, RZ, RZ, R252 ;  /* 0x000000ffff007224 */ /* 0x000fe400078e00fc */
[----:B------:R-:W-:Y:S01]  /*484e0*/  IMAD.MOV.U32 R230, RZ, RZ, R229 ;  /* 0x000000ffffe67224 */ /* 0x000fe200078e00e5 */
[----:B--2---:R0:W-:Y:S02]  /*484f0*/  STL [R1+0x810], R106 ;  /* 0x0008106a01007387 */ /* 0x0041e40000100800 */
[----:B0-----:R-:W-:Y:S02]  /*48500*/  IMAD.MOV.U32 R106, RZ, RZ, R105 ;  /* 0x000000ffff6a7224 */ /* 0x001fe400078e0069 */
.L_x_22134:
[----:B0-----:R-:W-:Y:S05]  /*48510*/  BSYNC B1 ;  /* 0x0000000000017941 */ /* 0x001fea0003800000 */
.L_x_22132:
        /* <DEDUP_REMOVED lines=12> */
.L_x_22136:
[----:B0-----:R-:W2:Y:S01]  /*485e0*/  LDL.LU R105, [R1+0x810] ;  /* 0x0008100001697983 */ /* 0x001ea20000300800 */
[----:B------:R-:W-:Y:S02]  /*485f0*/  IMAD.MOV.U32 R252, RZ, RZ, R0 ;  /* 0x000000fffffc7224 */ /* 0x000fe400078e0000 */
[----:B------:R-:W-:Y:S01]  /*48600*/  IMAD.MOV.U32 R229, RZ, RZ, R228 ;  /* 0x000000ffffe57224 */ /* 0x000fe200078e00e4 */
[----:B--2---:R0:W-:Y:S02]  /*48610*/  STL [R1+0x814], R105 ;  /* 0x0008146901007387 */ /* 0x0041e40000100800 */
[----:B0-----:R-:W-:Y:S02]  /*48620*/  IMAD.MOV.U32 R105, RZ, RZ, R104 ;  /* 0x000000ffff697224 */ /* 0x001fe400078e0068 */
.L_x_22137:
[----:B0-----:R-:W-:Y:S05]  /*48630*/  BSYNC B1 ;  /* 0x0000000000017941 */ /* 0x001fea0003800000 */
.L_x_22135:
        /* <DEDUP_REMOVED lines=12> */
.L_x_22139:
[----:B0-----:R-:W2:Y:S01]  /*48700*/  LDL.LU R104, [R1+0x814] ;  /* 0x0008140001687983 */ /* 0x001ea20000300800 */
[----:B------:R-:W-:Y:S02]  /*48710*/  IMAD.MOV.U32 R0, RZ, RZ, R252 ;  /* 0x000000ffff007224 */ /* 0x000fe400078e00fc */
[----:B------:R-:W-:Y:S01]  /*48720*/  IMAD.MOV.U32 R228, RZ, RZ, R235 ;  /* 0x000000ffffe47224 */ /* 0x000fe200078e00eb */
[----:B--2---:R0:W-:Y:S02]  /*48730*/  STL [R1+0x810], R104 ;  /* 0x0008106801007387 */ /* 0x0041e40000100800 */
[----:B0-----:R-:W-:Y:S02]  /*48740*/  IMAD.MOV.U32 R104, RZ, RZ, R111 ;  /* 0x000000ffff687224 */ /* 0x001fe400078e006f */
.L_x_22140:
[----:B0-----:R-:W-:Y:S05]  /*48750*/  BSYNC B1 ;  /* 0x0000000000017941 */ /* 0x001fea0003800000 */
.L_x_22138:
        /* <DEDUP_REMOVED lines=12> */
.L_x_22142:
[----:B0-----:R-:W2:Y:S01]  /*48820*/  LDL.LU R111, [R1+0x810] ;  /* 0x00081000016f7983 */ /* 0x001ea20000300800 */
[----:B------:R-:W-:Y:S02]  /*48830*/  IMAD.MOV.U32 R252, RZ, RZ, R0 ;  /* 0x000000fffffc7224 */ /* 0x000fe400078e0000 */
[----:B------:R-:W-:Y:S01]  /*48840*/  IMAD.MOV.U32 R235, RZ, RZ, R234 ;  /* 0x000000ffffeb7224 */ /* 0x000fe200078e00ea */
[----:B--2---:R0:W-:Y:S02]  /*48850*/  STL [R1+0x814], R111 ;  /* 0x0008146f01007387 */ /* 0x0041e40000100800 */
[----:B0-----:R-:W-:Y:S02]  /*48860*/  IMAD.MOV.U32 R111, RZ, RZ, R110 ;  /* 0x000000ffff6f7224 */ /* 0x001fe400078e006e */
.L_x_22143:
[----:B0-----:R-:W-:Y:S05]  /*48870*/  BSYNC B1 ;  /* 0x0000000000017941 */ /* 0x001fea0003800000 */
.L_x_22141:
        /* <DEDUP_REMOVED lines=12> */
.L_x_22145:
[----:B0-----:R-:W2:Y:S01]  /*48940*/  LDL.LU R110, [R1+0x814] ;  /* 0x00081400016e7983 */ /* 0x001ea20000300800 */
[----:B------:R-:W-:Y:S02]  /*48950*/  IMAD.MOV.U32 R0, RZ, RZ, R252 ;  /* 0x000000ffff007224 */ /* 0x000fe400078e00fc */
[----:B------:R-:W-:Y:S01]  /*48960*/  IMAD.MOV.U32 R234, RZ, RZ, R233 ;  /* 0x000000ffffea7224 */ /* 0x000fe200078e00e9 */
[----:B--2---:R0:W-:Y:S02]  /*48970*/  STL [R1+0x810], R110 ;  /* 0x0008106e01007387 */ /* 0x0041e40000100800 */
[----:B0-----:R-:W-:Y:S02]  /*48980*/  IMAD.MOV.U32 R110, RZ, RZ, R109 ;  /* 0x000000ffff6e7224 */ /* 0x001fe400078e006d */
.L_x_22146:
[----:B0-----:R-:W-:Y:S05]  /*48990*/  BSYNC B1 ;  /* 0x0000000000017941 */ /* 0x001fea0003800000 */
.L_x_22144:
        /* <DEDUP_REMOVED lines=12> */
.L_x_22148:
[----:B0-----:R-:W2:Y:S01]  /*48a60*/  LDL.LU R109, [R1+0x810] ;  /* 0x00081000016d7983 */ /* 0x001ea20000300800 */
[----:B------:R-:W-:Y:S02]  /*48a70*/  IMAD.MOV.U32 R252, RZ, RZ, R0 ;  /* 0x000000fffffc7224 */ /* 0x000fe400078e0000 */
[----:B------:R-:W-:Y:S01]  /*48a80*/  IMAD.MOV.U32 R233, RZ, RZ, R232 ;  /* 0x000000ffffe97224 */ /* 0x000fe200078e00e8 */
[----:B--2---:R0:W-:Y:S02]  /*48a90*/  STL [R1+0x814], R109 ;  /* 0x0008146d01007387 */ /* 0x0041e40000100800 */
[----:B0-----:R-:W-:Y:S02]  /*48aa0*/  IMAD.MOV.U32 R109, RZ, RZ, R108 ;  /* 0x000000ffff6d7224 */ /* 0x001fe400078e006c */
.L_x_22149:
[----:B0-----:R-:W-:Y:S05]  /*48ab0*/  BSYNC B1 ;  /* 0x0000000000017941 */ /* 0x001fea0003800000 */
.L_x_22147:
        /* <DEDUP_REMOVED lines=12> */
.L_x_22151:
[----:B0-----:R-:W2:Y:S01]  /*48b80*/  LDL.LU R108, [R1+0x814] ;  /* 0x00081400016c7983 */ /* 0x001ea20000300800 */
[----:B------:R-:W-:Y:S02]  /*48b90*/  IMAD.MOV.U32 R0, RZ, RZ, R252 ;  /* 0x000000ffff007224 */ /* 0x000fe400078e00fc */
[----:B------:R-:W-:Y:S01]  /*48ba0*/  IMAD.MOV.U32 R232, RZ, RZ, R239 ;  /* 0x000000ffffe87224 */ /* 0x000fe200078e00ef */
[----:B--2---:R0:W-:Y:S02]  /*48bb0*/  STL [R1+0x810], R108 ;  /* 0x0008106c01007387 */ /* 0x0041e40000100800 */
[----:B0-----:R-:W-:Y:S02]  /*48bc0*/  IMAD.MOV.U32 R108, RZ, RZ, R115 ;  /* 0x000000ffff6c7224 */ /* 0x001fe400078e0073 */
.L_x_22152:
[----:B0-----:R-:W-:Y:S05]  /*48bd0*/  BSYNC B1 ;  /* 0x0000000000017941 */ /* 0x001fea0003800000 */
.L_x_22150:
        /* <DEDUP_REMOVED lines=12> */
.L_x_22154:
[----:B0-----:R-:W2:Y:S01]  /*48ca0*/  LDL.LU R115, [R1+0x810] ;  /* 0x0008100001737983 */ /* 0x001ea20000300800 */
[----:B------:R-:W-:Y:S02]  /*48cb0*/  IMAD.MOV.U32 R252, RZ, RZ, R0 ;  /* 0x000000fffffc7224 */ /* 0x000fe400078e0000 */
[----:B------:R-:W-:Y:S01]  /*48cc0*/  IMAD.MOV.U32 R239, RZ, RZ, R238 ;  /* 0x000000ffffef7224 */ /* 0x000fe200078e00ee */
[----:B--2---:R0:W-:Y:S02]  /*48cd0*/  STL [R1+0x814], R115 ;  /* 0x0008147301007387 */ /* 0x0041e40000100800 */
[----:B0-----:R-:W-:Y:S02]  /*48ce0*/  IMAD.MOV.U32 R115, RZ, RZ, R114 ;  /* 0x000000ffff737224 */ /* 0x001fe400078e0072 */
.L_x_22155:
[----:B0-----:R-:W-:Y:S05]  /*48cf0*/  BSYNC B1 ;  /* 0x0000000000017941 */ /* 0x001fea0003800000 */
.L_x_22153:
        /* <DEDUP_REMOVED lines=12> */
.L_x_22157:
[----:B0-----:R-:W2:Y:S01]  /*48dc0*/  LDL.LU R114, [R1+0x814] ;  /* 0x0008140001727983 */ /* 0x001ea20000300800 */
[----:B------:R-:W-:Y:S02]  /*48dd0*/  IMAD.MOV.U32 R0, RZ, RZ, R252 ;  /* 0x000000ffff007224 */ /* 0x000fe400078e00fc */
[----:B------:R-:W-:Y:S01]  /*48de0*/  IMAD.MOV.U32 R238, RZ, RZ, R237 ;  /* 0x000000ffffee7224 */ /* 0x000fe200078e00ed */
[----:B--2---:R0:W-:Y:S02]  /*48df0*/  STL [R1+0x810], R114 ;  /* 0x0008107201007387 */ /* 0x0041e40000100800 */
[----:B0-----:R-:W-:Y:S02]  /*48e00*/  IMAD.MOV.U32 R114, RZ, RZ, R113 ;  /* 0x000000ffff727224 */ /* 0x001fe400078e0071 */
.L_x_22158:
[----:B0-----:R-:W-:Y:S05]  /*48e10*/  BSYNC B1 ;  /* 0x0000000000017941 */ /* 0x001fea0003800000 */
.L_x_22156:
        /* <DEDUP_REMOVED lines=12> */
.L_x_22160:
[----:B0-----:R-:W2:Y:S01]  /*48ee0*/  LDL.LU R113, [R1+0x810] ;  /* 0x0008100001717983 */ /* 0x001ea20000300800 */
[----:B------:R-:W-:Y:S02]  /*48ef0*/  IMAD.MOV.U32 R252, RZ, RZ, R0 ;  /* 0x000000fffffc7224 */ /* 0x000fe400078e0000 */
[----:B------:R-:W-:Y:S01]  /*48f00*/  IMAD.MOV.U32 R237, RZ, RZ, R236 ;  /* 0x000000ffffed7224 */ /* 0x000fe200078e00ec */
[----:B--2---:R0:W-:Y:S02]  /*48f10*/  STL [R1+0x814], R113 ;  /* 0x0008147101007387 */ /* 0x0041e40000100800 */
[----:B0-----:R-:W-:Y:S02]  /*48f20*/  IMAD.MOV.U32 R113, RZ, RZ, R112 ;  /* 0x000000ffff717224 */ /* 0x001fe400078e0070 */
.L_x_22161:
[----:B0-----:R-:W-:Y:S05]  /*48f30*/  BSYNC B1 ;  /* 0x0000000000017941 */ /* 0x001fea0003800000 */
.L_x_22159:
        /* <DEDUP_REMOVED lines=12> */
.L_x_22163:
[----:B0-----:R-:W2:Y:S01]  /*49000*/  LDL.LU R112, [R1+0x814] ;  /* 0x0008140001707983 */ /* 0x001ea20000300800 */
[----:B------:R-:W-:Y:S02]  /*49010*/  IMAD.MOV.U32 R0, RZ, RZ, R252 ;  /* 0x000000ffff007224 */ /* 0x000fe400078e00fc */
[----:B------:R-:W-:Y:S01]  /*49020*/  IMAD.MOV.U32 R236, RZ, RZ, R243 ;  /* 0x000000ffffec7224 */ /* 0x000fe200078e00f3 */
[----:B--2---:R0:W-:Y:S02]  /*49030*/  STL [R1+0x810], R112 ;  /* 0x0008107001007387 */ /* 0x0041e40000100800 */
[----:B0-----:R-:W-:Y:S02]  /*49040*/  IMAD.MOV.U32 R112, RZ, RZ, R119 ;  /* 0x000000ffff707224 */ /* 0x001fe400078e0077 */
.L_x_22164:
[----:B0-----:R-:W-:Y:S05]  /*49050*/  BSYNC B1 ;  /* 0x0000000000017941 */ /* 0x001fea0003800000 */
.L_x_22162:
        /* <DEDUP_REMOVED lines=12> */
.L_x_22166:
[----:B0-----:R-:W2:Y:S01]  /*49120*/  LDL.LU R119, [R1+0x810] ;  /* 0x0008100001777983 */ /* 0x001ea20000300800 */
[----:B------:R-:W-:Y:S02]  /*49130*/  IMAD.MOV.U32 R252, RZ, RZ, R0 ;  /* 0x000000fffffc7224 */ /* 0x000fe400078e0000 */
[----:B------:R-:W-:Y:S01]  /*49140*/  IMAD.MOV.U32 R243, RZ, RZ, R242 ;  /* 0x000000fffff37224 */ /* 0x000fe200078e00f2 */
[----:B--2---:R0:W-:Y:S02]  /*49150*/  STL [R1+0x814], R119 ;  /* 0x0008147701007387 */ /* 0x0041e40000100800 */
[----:B0-----:R-:W-:Y:S02]  /*49160*/  IMAD.MOV.U32 R119, RZ, RZ, R118 ;  /* 0x000000ffff777224 */ /* 0x001fe400078e0076 */
.L_x_22167:
[----:B0-----:R-:W-:Y:S05]  /*49170*/  BSYNC B1 ;  /* 0x0000000000017941 */ /* 0x001fea0003800000 */
.L_x_22165:
        /* <DEDUP_REMOVED lines=12> */
.L_x_22169:
[----:B0-----:R-:W2:Y:S01]  /*49240*/  LDL.LU R118, [R1+0x814] ;  /* 0x0008140001767983 */ /* 0x001ea20000300800 */
[----:B------:R-:W-:Y:S02]  /*49250*/  IMAD.MOV.U32 R0, RZ, RZ, R252 ;  /* 0x000000ffff007224 */ /* 0x000fe400078e00fc */
[----:B------:R-:W-:Y:S01]  /*49260*/  IMAD.MOV.U32 R242, RZ, RZ, R241 ;  /* 0x000000fffff27224 */ /* 0x000fe200078e00f1 */
[----:B--2---:R0:W-:Y:S02]  /*49270*/  STL [R1+0x810], R118 ;  /* 0x0008107601007387 */ /* 0x0041e40000100800 */
[----:B0-----:R-:W-:Y:S02]  /*49280*/  IMAD.MOV.U32 R118, RZ, RZ, R117 ;  /* 0x000000ffff767224 */ /* 0x001fe400078e0075 */
.L_x_22170:
[----:B0-----:R-:W-:Y:S05]  /*49290*/  BSYNC B1 ;  /* 0x0000000000017941 */ /* 0x001fea0003800000 */
.L_x_22168:
        /* <DEDUP_REMOVED lines=12> */
.L_x_22172:
[----:B0-----:R-:W2:Y:S01]  /*49360*/  LDL.LU R117, [R1+0x810] ;  /* 0x0008100001757983 */ /* 0x001ea20000300800 */
[----:B------:R-:W-:Y:S02]  /*49370*/  IMAD.MOV.U32 R252, RZ, RZ, R0 ;  /* 0x000000fffffc7224 */ /* 0x000fe400078e0000 */
[----:B------:R-:W-:Y:S01]  /*49380*/  IMAD.MOV.U32 R241, RZ, RZ, R240 ;  /* 0x000000fffff17224 */ /* 0x000fe200078e00f0 */
[----:B--2---:R0:W-:Y:S02]  /*49390*/  STL [R1+0x814], R117 ;  /* 0x0008147501007387 */ /* 0x0041e40000100800 */
[----:B0-----:R-:W-:Y:S02]  /*493a0*/  IMAD.MOV.U32 R117, RZ, RZ, R116 ;  /* 0x000000ffff757224 */ /* 0x001fe400078e0074 */
.L_x_22173:
[----:B0-----:R-:W-:Y:S05]  /*493b0*/  BSYNC B1 ;  /* 0x0000000000017941 */ /* 0x001fea0003800000 */
.L_x_22171:
        /* <DEDUP_REMOVED lines=12> */
.L_x_22175:
[----:B0-----:R-:W2:Y:S01]  /*49480*/  LDL.LU R116, [R1+0x814] ;  /* 0x0008140001747983 */ /* 0x001ea20000300800 */
[----:B------:R-:W-:Y:S02]  /*49490*/  IMAD.MOV.U32 R0, RZ, RZ, R252 ;  /* 0x000000ffff007224 */ /* 0x000fe400078e00fc */
[----:B------:R-:W-:Y:S01]  /*494a0*/  IMAD.MOV.U32 R240, RZ, RZ, R247 ;  /* 0x000000fffff07224 */ /* 0x000fe200078e00f7 */
[----:B--2---:R0:W-:Y:S02]  /*494b0*/  STL [R1+0x810], R116 ;  /* 0x0008107401007387 */ /* 0x0041e40000100800 */
[----:B0-----:R-:W-:Y:S02]  /*494c0*/  IMAD.MOV.U32 R116, RZ, RZ, R123 ;  /* 0x000000ffff747224 */ /* 0x001fe400078e007b */
.L_x_22176:
[----:B0-----:R-:W-:Y:S05]  /*494d0*/  BSYNC B1 ;  /* 0x0000000000017941 */ /* 0x001fea0003800000 */
.L_x_22174:
        /* <DEDUP_REMOVED lines=12> */
.L_x_22178:
[----:B0-----:R-:W2:Y:S01]  /*495a0*/  LDL.LU R123, [R1+0x810] ;  /* 0x00081000017b7983 */ /* 0x001ea20000300800 */
[----:B------:R-:W-:Y:S02]  /*495b0*/  IMAD.MOV.U32 R252, RZ, RZ, R0 ;  /* 0x000000fffffc7224 */ /* 0x000fe400078e0000 */
[----:B------:R-:W-:Y:S01]  /*495c0*/  IMAD.MOV.U32 R247, RZ, RZ, R246 ;  /* 0x000000fffff77224 */ /* 0x000fe200078e00f6 */
[----:B--2---:R0:W-:Y:S02]  /*495d0*/  STL [R1+0x814], R123 ;  /* 0x0008147b01007387 */ /* 0x0041e40000100800 */
[----:B0-----:R-:W-:Y:S02]  /*495e0*/  IMAD.MOV.U32 R123, RZ, RZ, R122 ;  /* 0x000000ffff7b7224 */ /* 0x001fe400078e007a */
.L_x_22179:
[----:B0-----:R-:W-:Y:S05]  /*495f0*/  BSYNC B1 ;  /* 0x0000000000017941 */ /* 0x001fea0003800000 */
.L_x_22177:
        /* <DEDUP_REMOVED lines=12> */
.L_x_22181:
[----:B0-----:R-:W2:Y:S01]  /*496c0*/  LDL.LU R122, [R1+0x814] ;  /* 0x00081400017a7983 */ /* 0x001ea20000300800 */
[----:B------:R-:W-:Y:S02]  /*496d0*/  IMAD.MOV.U32 R0, RZ, RZ, R252 ;  /* 0x000000ffff007224 */ /* 0x000fe400078e00fc */
[----:B------:R-:W-:Y:S01]  /*496e0*/  IMAD.MOV.U32 R246, RZ, RZ, R245 ;  /* 0x000000fffff67224 */ /* 0x000fe200078e00f5 */
[----:B--2---:R0:W-:Y:S02]  /*496f0*/  STL [R1+0x810], R122 ;  /* 0x0008107a01007387 */ /* 0x0041e40000100800 */
[----:B0-----:R-:W-:Y:S02]  /*49700*/  IMAD.MOV.U32 R122, RZ, RZ, R121 ;  /* 0x000000ffff7a7224 */ /* 0x001fe400078e0079 */
.L_x_22182:
[----:B0-----:R-:W-:Y:S05]  /*49710*/  BSYNC B1 ;  /* 0x0000000000017941 */ /* 0x001fea0003800000 */
.L_x_22180:
        /* <DEDUP_REMOVED lines=12> */
.L_x_22184:
[----:B0-----:R-:W2:Y:S01]  /*497e0*/  LDL.LU R121, [R1+0x810] ;  /* 0x0008100001797983 */ /* 0x001ea20000300800 */
[----:B------:R-:W-:Y:S02]  /*497f0*/  IMAD.MOV.U32 R252, RZ, RZ, R0 ;  /* 0x000000fffffc7224 */ /* 0x000fe400078e0000 */
[----:B------:R-:W-:Y:S01]  /*49800*/  IMAD.MOV.U32 R245, RZ, RZ, R244 ;  /* 0x000000fffff57224 */ /* 0x000fe200078e00f4 */
[----:B--2---:R0:W-:Y:S02]  /*49810*/  STL [R1+0x814], R121 ;  /* 0x0008147901007387 */ /* 0x0041e40000100800 */
[----:B0-----:R-:W-:Y:S02]  /*49820*/  IMAD.MOV.U32 R121, RZ, RZ, R120 ;  /* 0x000000ffff797224 */ /* 0x001fe400078e0078 */
.L_x_22185:
[----:B0-----:R-:W-:Y:S05]  /*49830*/  BSYNC B1 ;  /* 0x0000000000017941 */ /* 0x001fea0003800000 */
.L_x_22183:
        /* <DEDUP_REMOVED lines=12> */
.L_x_22187:
[----:B0-----:R-:W2:Y:S01]  /*49900*/  LDL.LU R120, [R1+0x814] ;  /* 0x0008140001787983 */ /* 0x001ea20000300800 */
[----:B------:R-:W-:Y:S02]  /*49910*/  IMAD.MOV.U32 R0, RZ, RZ, R252 ;  /* 0x000000ffff007224 */ /* 0x000fe400078e00fc */
[----:B------:R-:W-:Y:S01]  /*49920*/  IMAD.MOV.U32 R244, RZ, RZ, R251 ;  /* 0x000000fffff47224 */ /* 0x000fe200078e00fb */
[----:B--2---:R0:W-:Y:S02]  /*49930*/  STL [R1+0x810], R120 ;  /* 0x0008107801007387 */ /* 0x0041e40000100800 */
[----:B0-----:R-:W-:Y:S02]  /*49940*/  IMAD.MOV.U32 R120, RZ, RZ, R127 ;  /* 0x000000ffff787224 */ /* 0x001fe400078e007f */
.L_x_22188:
[----:B0-----:R-:W-:Y:S05]  /*49950*/  BSYNC B1 ;  /* 0x0000000000017941 */ /* 0x001fea0003800000 */
.L_x_22186:
        /* <DEDUP_REMOVED lines=12> */
.L_x_22190:
[----:B0-----:R-:W2:Y:S01]  /*49a20*/  LDL.LU R127, [R1+0x810] ;  /* 0x00081000017f7983 */ /* 0x001ea20000300800 */
[----:B------:R-:W-:Y:S02]  /*49a30*/  IMAD.MOV.U32 R252, RZ, RZ, R0 ;  /* 0x000000fffffc7224 */ /* 0x000fe400078e0000 */
[----:B------:R-:W-:Y:S01]  /*49a40*/  IMAD.MOV.U32 R251, RZ, RZ, R250 ;  /* 0x000000fffffb7224 */ /* 0x000fe200078e00fa */
[----:B--2---:R0:W-:Y:S02]  /*49a50*/  STL [R1+0x818], R127 ;  /* 0x0008187f01007387 */ /* 0x0041e40000100800 */
[----:B0-----:R-:W-:Y:S02]  /*49a60*/  IMAD.MOV.U32 R127, RZ, RZ, R126 ;  /* 0x000000ffff7f7224 */ /* 0x001fe400078e007e */
.L_x_22191:
[----:B0-----:R-:W-:Y:S05]  /*49a70*/  BSYNC B1 ;  /* 0x0000000000017941 */ /* 0x001fea0003800000 */
.L_x_22189:
        /* <DEDUP_REMOVED lines=12> */
.L_x_22193:
[----:B0-----:R-:W2:Y:S01]  /*49b40*/  LDL.LU R126, [R1+0x818] ;  /* 0x00081800017e7983 */ /* 0x001ea20000300800 */
[----:B------:R-:W-:Y:S02]  /*49b50*/  IMAD.MOV.U32 R0, RZ, RZ, R252 ;  /* 0x000000ffff007224 */ /* 0x000fe400078e00fc */
[----:B------:R-:W-:Y:S01]  /*49b60*/  IMAD.MOV.U32 R250, RZ, RZ, R249 ;  /* 0x000000fffffa7224 */ /* 0x000fe200078e00f9 */
[----:B--2---:R0:W-:Y:S02]  /*49b70*/  STL [R1+0x814], R126 ;  /* 0x0008147e01007387 */ /* 0x0041e40000100800 */
[----:B0-----:R-:W-:Y:S02]  /*49b80*/  IMAD.MOV.U32 R126, RZ, RZ, R125 ;  /* 0x000000ffff7e7224 */ /* 0x001fe400078e007d */
.L_x_22194:
[----:B0-----:R-:W-:Y:S05]  /*49b90*/  BSYNC B1 ;  /* 0x0000000000017941 */ /* 0x001fea0003800000 */
.L_x_22192:
        /* <DEDUP_REMOVED lines=12> */
.L_x_22196:
[----:B0-----:R-:W-:Y:S01]  /*49c60*/  STL [R1+0x810], R0 ;  /* 0x0008100001007387 */ /* 0x001fe20000100800 */
[----:B-----5:R-:W-:Y:S02]  /*49c70*/  IMAD.MOV.U32 R125, RZ, RZ, R252 ;  /* 0x000000ffff7d7224 */ /* 0x020fe400078e00fc */
[----:B------:R-:W-:-:S03]  /*49c80*/  IMAD.MOV.U32 R249, RZ, RZ, R248 ;  /* 0x000000fffff97224 */ /* 0x000fc600078e00f8 */
[----:B------:R0:W-:Y:S02]  /*49c90*/  STL [R1+0x818], R125 ;  /* 0x0008187d01007387 */ /* 0x0001e40000100800 */
[----:B0-----:R-:W-:Y:S02]  /*49ca0*/  IMAD.MOV.U32 R125, RZ, RZ, R124 ;  /* 0x000000ffff7d7224 */ /* 0x001fe400078e007c */
.L_x_22197:
[----:B0-----:R-:W-:Y:S05]  /*49cb0*/  BSYNC B1 ;  /* 0x0000000000017941 */ /* 0x001fea0003800000 */
.L_x_22195:
        /* <DEDUP_REMOVED lines=12> */
.L_x_22199:
[----:B0-----:R-:W2:Y:S04]  /*49d80*/  LDL.LU R124, [R1+0x818] ;  /* 0x00081800017c7983 */ /* 0x001ea80000300800 */
[----:B------:R0:W5:Y:S01]  /*49d90*/  LDL.LU R252, [R1+0x810] ;  /* 0x0008100001fc7983 */ /* 0x0001620000300800 */
[----:B------:R-:W-:-:S03]  /*49da0*/  MOV R248, R3 ;  /* 0x0000000300f87202 */ /* 0x000fc60000000f00 */
[----:B--2---:R2:W-:Y:S02]  /*49db0*/  STL [R1+0x814], R124 ;  /* 0x0008147c01007387 */ /* 0x0045e40000100800 */
[----:B--2---:R-:W-:Y:S02]  /*49dc0*/  IMAD.MOV.U32 R124, RZ, RZ, R0 ;  /* 0x000000ffff7c7224 */ /* 0x004fe400078e0000 */
.L_x_22200:
[----:B0-----:R-:W-:Y:S05]  /*49dd0*/  BSYNC B1 ;  /* 0x0000000000017941 */ /* 0x001fea0003800000 */
.L_x_22198:
        /* <DEDUP_REMOVED lines=11> */
.L_x_22202:
[----:B0-----:R-:W2:Y:S01]  /*49e90*/  LDL.LU R3, [R1+0x814] ;  /* 0x0008140001037983 */ /* 0x001ea20000300800 */
[----:B------:R-:W-:-:S03]  /*49ea0*/  IMAD.MOV.U32 R0, RZ, RZ, R252 ;  /* 0x000000ffff007224 */ /* 0x000fc600078e00fc */
[----:B--2---:R0:W-:Y:S02]  /*49eb0*/  STL [R1+0x810], R3 ;  /* 0x0008100301007387 */ /* 0x0041e40000100800 */
[----:B0-----:R-:W-:Y:S02]  /*49ec0*/  IMAD.MOV.U32 R3, RZ, RZ, R2 ;  /* 0x000000ffff037224 */ /* 0x001fe400078e0002 */
[----:B------:R-:W2:Y:S04]  /*49ed0*/  LDL.LU R2, [R1+0x808] ;  /* 0x0008080001027983 */ /* 0x000ea80000300800 */
[----:B--2---:R0:W-:Y:S02]  /*49ee0*/  STL [R1+0x80c], R2 ;  /* 0x00080c0201007387 */ /* 0x0041e40000100800 */
.L_x_22203:
[----:B0-----:R-:W-:Y:S05]  /*49ef0*/  BSYNC B1 ;  /* 0x0000000000017941 */ /* 0x001fea0003800000 */
.L_x_22201:
        /* <DEDUP_REMOVED lines=15> */
.L_x_22205:
        /* <DEDUP_REMOVED lines=10> */
.L_x_22206:
[----:B----4-:R-:W-:Y:S05]  /*4a090*/  BSYNC B1 ;  /* 0x0000000000017941 */ /* 0x010fea0003800000 */
.L_x_22204:
[----:B------:R-:W-:Y:S01]  /*4a0a0*/  @!P1 CALL.REL.NOINC `(.L_x_22207) ;  /* 0x0000001000009944 */ /* 0x000fe20003c00000 */
[----:B------:R-:W-:Y:S05]  /*4a0b0*/  BRA `(.L_x_22208) ;  /* 0xffff6f1000007947 */ /* 0x000fea000383ffff */
.L_x_22207:
[----:B------:R-:W2:Y:S04]  /*4a0c0*/  LDL.LU R0, [R1+0x814] ;  /* 0x0008140001007983 */ /* 0x000ea80000300800 */
[----:B------:R3:W-:Y:S04]  /*4a0d0*/  STL [R1+0x804], R252 ;  /* 0x000804fc01007387 */ /* 0x0007e80000100800 */
[----:B--2---:R3:W-:Y:S02]  /*4a0e0*/  STL [R1+0x820], R0 ;  /* 0x0008200001007387 */ /* 0x0047e40000100800 */
.L_x_21825:
[----:B0-----:R-:W-:Y:S05]  /*4a0f0*/  BSYNC B0 ;  /* 0x0000000000007941 */ /* 0x001fea0003800000 */
.L_x_21824:
[----:B---3--:R-:W2:Y:S04]  /*4a100*/  LDL R0, [R1+0x820] ;  /* 0x0008200001007983 */ /* 0x008ea80000100800 */
[----:B-----5:R0:W-:Y:S04]  /*4a110*/  STL [R1+0x82c], R2 ;  /* 0x00082c0201007387 */ /* 0x0201e80000100800 */
[----:B0-----:R-:W0:Y:S02]  /*4a120*/  S2R R2, SR_LANEID ;  /* 0x0000000000027919 */ /* 0x001e240000000000 */
[----:B0-----:R-:W-:-:S02]  /*4a130*/  ISETP.NE.AND P0, PT, R2, RZ, PT ;  /* 0x000000ff0200720c */ /* 0x001fc40003f05270 */
[----:B------:R0:W5:Y:S01]  /*4a140*/  LDL.LU R2, [R1+0x82c] ;  /* 0x00082c0001027983 */ /* 0x0001620000300800 */
[----:B--2---:R-:W-:-:S03]  /*4a150*/  IMAD.MOV.U32 R252, RZ, RZ, R0 ;  /* 0x000000fffffc7224 */ /* 0x004fc600078e0000 */
[----:B------:R0:W5:Y:S01]  /*4a160*/  LDL R0, [R1+0x81c] ;  /* 0x00081c0001007983 */ /* 0x0001620000100800 */
[----:B------:R-:W-:Y:S06]  /*4a170*/  BSSY B0, `(.L_x_22209) ;  /* 0x000004c000007945 */ /* 0x000fec0003800000 */
[----:B------:R-:W-:Y:S05]  /*4a180*/  @P0 BRA `(.L_x_22210) ;  /* 0x000004a000000947 */ /* 0x000fea0003800000 */
[----:B------:R2:W-:Y:S04]  /*4a190*/  STL.64 [R1+0x838], R6 ;  /* 0x0008380601007387 */ /* 0x0005e80000100a00 */
[----:B------:R3:W-:Y:S04]  /*4a1a0*/  STL.64 [R1+0x830], R4 ;  /* 0x0008300401007387 */ /* 0x0007e80000100a00 */
[----:B--2---:R-:W2:Y:S04]  /*4a1b0*/  LDL R6, [R1+0x808] ;  /* 0x0008080001067983 */ /* 0x004ea80000100800 */
[----:B---3--:R-:W2:Y:S04]  /*4a1c0*/  LDL R4, [R1+0x800] ;  /* 0x0008000001047983 */ /* 0x008ea80000100800 */
[----:B------:R-:W2:Y:S04]  /*4a1d0*/  LDL R5, [R1+0x804] ;  /* 0x0008040001057983 */ /* 0x000ea80000100800 */
[----:B------:R-:W2:Y:S04]  /*4a1e0*/  LDL R7, [R1+0x80c] ;  /* 0x00080c0001077983 */ /* 0x000ea80000100800 */
[----:B--2---:R2:W-:Y:S04]  /*4a1f0*/  STS.128 [0x200], R4 ;  /* 0x00020004ff007388 */ /* 0x0045e80000000c00 */
[----:B--2---:R-:W2:Y:S04]  /*4a200*/  LDL.LU.64 R6, [R1+0x838] ;  /* 0x0008380001067983 */ /* 0x004ea80000300a00 */
[----:B------:R-:W2:Y:S04]  /*4a210*/  LDL.LU.64 R4, [R1+0x830] ;  /* 0x0008300001047983 */ /* 0x000ea80000300a00 */
[----:B------:R3:W-:Y:S04]  /*4a220*/  STS [0x4], R252 ;  /* 0x000004fcff007388 */ /* 0x0007e80000000800 */
[----:B-----5:R3:W-:Y:S04]  /*4a230*/  STS.64 [0x8], R2 ;  /* 0x00000802ff007388 */ /* 0x0207e80000000a00 */
[----:B------:R3:W-:Y:S04]  /*4a240*/  STS.128 [0x10], R248 ;  /* 0x000010f8ff007388 */ /* 0x0007e80000000c00 */
        /* <DEDUP_REMOVED lines=60> */
[----:B------:R3:W-:Y:S04]  /*4a610*/  STS [0x400], R0 ;  /* 0x00040000ff007388 */ /* 0x0007e80000000800 */
[----:B--2---:R3:W-:Y:S02]  /*4a620*/  STS.128 [0x3f0], R4 ;  /* 0x0003f004ff007388 */ /* 0x0047e40000000c00 */
.L_x_22210:
[----:B------:R-:W-:Y:S05]  /*4a630*/  BSYNC B0 ;  /* 0x0000000000007941 */ /* 0x000fea0003800000 */
.L_x_22209:
[----:B------:R2:W-:Y:S02]  /*4a640*/  STL.64 [R1+0x830], R6 ;  /* 0x0008300601007387 */ /* 0x0005e40000100a00 */
[----:B--23-5:R-:W-:Y:S01]  /*4a650*/  MOV R7, R2 ;  /* 0x0000000200077202 */ /* 0x02cfe20000000f00 */
[----:B------:R-:W-:-:S02]  /*4a660*/  IMAD.MOV.U32 R2, RZ, RZ, R3 ;  /* 0x000000ffff027224 */ /* 0x000fc400078e0003 */
[----:B------:R-:W-:Y:S02]  /*4a670*/  IMAD.MOV.U32 R3, RZ, RZ, R248 ;  /* 0x000000ffff037224 */ /* 0x000fe400078e00f8 */
[----:B------:R-:W-:-:S03]  /*4a680*/  IMAD.MOV.U32 R6, RZ, RZ, R252 ;  /* 0x000000ffff067224 */ /* 0x000fc600078e00fc */
[----:B------:R2:W-:Y:S04]  /*4a690*/  STL.64 [R1+0x408], R2 ;  /* 0x0004080201007387 */ /* 0x0005e80000100a00 */
[----:B------:R3:W-:Y:S01]  /*4a6a0*/  STL.64 [R1+0x400], R6 ;  /* 0x0004000601007387 */ /* 0x0007e20000100a00 */
[----:B--2---:R-:W-:Y:S02]  /*4a6b0*/  IMAD.MOV.U32 R2, RZ, RZ, R249 ;  /* 0x000000ffff027224 */ /* 0x004fe400078e00f9 */
[----:B------:R-:W-:Y:S01]  /*4a6c0*/  IMAD.MOV.U32 R3, RZ, RZ, R250 ;  /* 0x000000ffff037224 */ /* 0x000fe200078e00fa */
[----:B---3--:R-:W2:Y:S04]  /*4a6d0*/  LDL.LU.64 R6, [R1+0x830] ;  /* 0x0008300001067983 */ /* 0x008ea80000300a00 */
[----:B------:R3:W-:Y:S02]  /*4a6e0*/  STL.64 [R1+0x410], R2 ;  /* 0x0004100201007387 */ /* 0x0007e40000100a00 */
[----:B---3--:R-:W-:Y:S01]  /*4a6f0*/  IMAD.MOV.U32 R2, RZ, RZ, R251 ;  /* 0x000000ffff027224 */ /* 0x008fe200078e00fb */
[----:B------:R-:W-:Y:S01]  /*4a700*/  MOV R3, R244 ;  /* 0x000000f400037202 */ /* 0x000fe20000000f00 */
[----:B------:R-:W-:-:S04]  /*4a710*/  IMAD.MOV.U32 R244, RZ, RZ, R247 ;  /* 0x000000fffff47224 */ /* 0x000fc800078e00f7 */
[----:B------:R3:W-:Y:S02]  /*4a720*/  STL.64 [R1+0x418], R2 ;  /* 0x0004180201007387 */ /* 0x0007e40000100a00 */
[----:B---3--:R-:W-:Y:S02]  /*4a730*/  IMAD.MOV.U32 R2, RZ, RZ, R245 ;  /* 0x000000ffff027224 */ /* 0x008fe400078e00f5 */
[----:B------:R-:W-:Y:S02]  /*4a740*/  IMAD.MOV.U32 R3, RZ, RZ, R246 ;  /* 0x000000ffff037224 */ /* 0x000fe400078e00f6 */
[----:B------:R-:W-:Y:S02]  /*4a750*/  IMAD.MOV.U32 R245, RZ, RZ, R240 ;  /* 0x000000fffff57224 */ /* 0x000fe400078e00f0 */
[----:B------:R-:W-:Y:S01]  /*4a760*/  IMAD.MOV.U32 R240, RZ, RZ, R241 ;  /* 0x000000fffff07224 */ /* 0x000fe200078e00f1 */
[----:B------:R3:W-:Y:S01]  /*4a770*/  STL.64 [R1+0x420], R2 ;  /* 0x0004200201007387 */ /* 0x0007e20000100a00 */
[----:B------:R-:W-:Y:S01]  /*4a780*/  MOV R241, R242 ;  /* 0x000000f200f17202 */ /* 0x000fe20000000f00 */
[----:B------:R-:W-:-:S02]  /*4a790*/  IMAD.MOV.U32 R242, RZ, RZ, R243 ;  /* 0x000000fffff27224 */ /* 0x000fc400078e00f3 */
[----:B------:R-:W-:Y:S01]  /*4a7a0*/  IMAD.MOV.U32 R243, RZ, RZ, R236 ;  /* 0x000000fffff37224 */ /* 0x000fe200078e00ec */
[----:B------:R-:W-:Y:S01]  /*4a7b0*/  MOV R249, R0 ;  /* 0x0000000000f97202 */ /* 0x000fe20000000f00 */
[----:B------:R-:W-:Y:S01]  /*4a7c0*/  IMAD.MOV.U32 R236, RZ, RZ, R237 ;  /* 0x000000ffffec7224 */ /* 0x000fe200078e00ed */
[----:B------:R-:W-:Y:S01]  /*4a7d0*/  STL.64 [R1+0x428], R244 ;  /* 0x000428f401007387 */ /* 0x000fe20000100a00 */
[----:B------:R-:W-:Y:S02]  /*4a7e0*/  IMAD.MOV.U32 R237, RZ, RZ, R238 ;  /* 0x000000ffffed7224 */ /* 0x000fe400078e00ee */
[----:B------:R-:W-:Y:S01]  /*4a7f0*/  IMAD.MOV.U32 R238, RZ, RZ, R239 ;  /* 0x000000ffffee7224 */ /* 0x000fe200078e00ef */
[----:B------:R-:W-:Y:S01]  /*4a800*/  MOV R239, R232 ;  /* 0x000000e800ef7202 */ /* 0x000fe20000000f00 */
[----:B---3--:R-:W-:Y:S01]  /*4a810*/  IMAD.MOV.U32 R2, RZ, RZ, R233 ;  /* 0x000000ffff027224 */ /* 0x008fe200078e00e9 */
[----:B------:R3:W-:Y:S01]  /*4a820*/  STL.64 [R1+0x440], R236 ;  /* 0x000440ec01007387 */ /* 0x0007e20000100a00 */
[----:B------:R-:W-:-:S02]  /*4a830*/  IMAD.MOV.U32 R233, RZ, RZ, R228 ;  /* 0x000000ffffe97224 */ /* 0x000fc400078e00e4 */
[----:B------:R-:W-:Y:S01]  /*4a840*/  IMAD.MOV.U32 R228, RZ, RZ, R229 ;  /* 0x000000ffffe47224 */ /* 0x000fe200078e00e5 */
[----:B------:R-:W-:Y:S01]  /*4a850*/  MOV R229, R230 ;  /* 0x000000e600e57202 */ /* 0x000fe20000000f00 */
[----:B------:R-:W-:Y:S02]  /*4a860*/  IMAD.MOV.U32 R230, RZ, RZ, R231 ;  /* 0x000000ffffe67224 */ /* 0x000fe400078e00e7 */
[----:B------:R-:W-:Y:S01]  /*4a870*/  IMAD.MOV.U32 R3, RZ, RZ, R234 ;  /* 0x000000ffff037224 */ /* 0x000fe200078e00ea */
[----:B------:R-:W4:Y:S01]  /*4a880*/  S2R R0, SR_TID.X ;  /* 0x0000000000007919 */ /* 0x000f220000002100 */
[----:B------:R-:W-:Y:S02]  /*4a890*/  IMAD.MOV.U32 R231, RZ, RZ, R224 ;  /* 0x000000ffffe77224 */ /* 0x000fe400078e00e0 */
[----:B------:R-:W-:Y:S01]  /*4a8a0*/  IMAD.MOV.U32 R224, RZ, RZ, R225 ;  /* 0x000000ffffe07224 */ /* 0x000fe200078e00e1 */
[----:B------:R-:W2:Y:S01]  /*4a8b0*/  LDL.LU R234, [R1+0x804] ;  /* 0x0008040001ea7983 */ /* 0x000ea20000300800 */
[----:B------:R-:W-:-:S02]  /*4a8c0*/  IMAD.MOV.U32 R225, RZ, RZ, R226 ;  /* 0x000000ffffe17224 */ /* 0x000fc400078e00e2 */
[----:B------:R-:W-:Y:S01]  /*4a8d0*/  IMAD.MOV.U32 R226, RZ, RZ, R227 ;  /* 0x000000ffffe27224 */ /* 0x000fe200078e00e3 */
[----:B------:R-:W-:Y:S01]  /*4a8e0*/  MOV R227, R220 ;  /* 0x000000dc00e37202 */ /* 0x000fe20000000f00 */
[----:B------:R-:W-:Y:S01]  /*4a8f0*/  IMAD.MOV.U32 R220, RZ, RZ, R221 ;  /* 0x000000ffffdc7224 */ /* 0x000fe200078e00dd */
[----:B---3--:R-:W3:Y:S01]  /*4a900*/  LDL.LU R236, [R1+0x80c] ;  /* 0x00080c0001ec7983 */ /* 0x008ee20000300800 */
[----:B------:R-:W-:Y:S02]  /*4a910*/  IMAD.MOV.U32 R221, RZ, RZ, R222 ;  /* 0x000000ffffdd7224 */ /* 0x000fe400078e00de */
[----:B------:R-:W-:Y:S01]  /*4a920*/  IMAD.MOV.U32 R222, RZ, RZ, R223 ;  /* 0x000000ffffde7224 */ /* 0x000fe200078e00df */
[----:B------:R-:W-:Y:S01]  /*4a930*/  STL.64 [R1+0x430], R240 ;  /* 0x000430f001007387 */ /* 0x000fe20000100a00 */
[----:B------:R-:W-:Y:S02]  /*4a940*/  IMAD.MOV.U32 R223, RZ, RZ, R216 ;  /* 0x000000ffffdf7224 */ /* 0x000fe400078e00d8 */
[----:B------:R-:W-:Y:S01]  /*4a950*/  IMAD.MOV.U32 R216, RZ, RZ, R217 ;  /* 0x000000ffffd87224 */ /* 0x000fe200078e00d9 */
[----:B------:R-:W-:Y:S01]  /*4a960*/  MOV R217, R218 ;  /* 0x000000da00d97202 */ /* 0x000fe20000000f00 */
[----:B------:R-:W-:Y:S01]  /*4a970*/  IMAD.MOV.U32 R218, RZ, RZ, R219 ;  /* 0x000000ffffda7224 */ /* 0x000fe200078e00db */
[----:B------:R-:W-:Y:S01]  /*4a980*/  STL.64 [R1+0x438], R242 ;  /* 0x000438f201007387 */ /* 0x000fe20000100a00 */
[----:B------:R-:W-:-:S02]  /*4a990*/  IMAD.MOV.U32 R219, RZ, RZ, R212 ;  /* 0x000000ffffdb7224 */ /* 0x000fc400078e00d4 */
[----:B------:R-:W-:Y:S01]  /*4a9a0*/  IMAD.MOV.U32 R212, RZ, RZ, R213 ;  /* 0x000000ffffd47224 */ /* 0x000fe200078e00d5 */
[----:B------:R-:W-:Y:S01]  /*4a9b0*/  STL.64 [R1+0x448], R238 ;  /* 0x000448ee01007387 */ /* 0x000fe20000100a00 */
[----:B------:R-:W-:Y:S02]  /*4a9c0*/  IMAD.MOV.U32 R213, RZ, RZ, R214 ;  /* 0x000000ffffd57224 */ /* 0x000fe400078e00d6 */
[----:B------:R-:W-:Y:S01]  /*4a9d0*/  IMAD.MOV.U32 R214, RZ, RZ, R215 ;  /* 0x000000ffffd67224 */ /* 0x000fe200078e00d7 */
[----:B------:R-:W-:Y:S01]  /*4a9e0*/  MOV R215, R208 ;  /* 0x000000d000d77202 */ /* 0x000fe20000000f00 */
[----:B------:R-:W-:Y:S02]  /*4a9f0*/  IMAD.MOV.U32 R208, RZ, RZ, R209 ;  /* 0x000000ffffd07224 */ /* 0x000fe400078e00d1 */
[----:B------:R-:W-:Y:S02]  /*4aa00*/  IMAD.MOV.U32 R209, RZ, RZ, R210 ;  /* 0x000000ffffd17224 */ /* 0x000fe400078e00d2 */
[----:B------:R-:W-:-:S02]  /*4aa10*/  IMAD.MOV.U32 R210, RZ, RZ, R211 ;  /* 0x000000ffffd27224 */ /* 0x000fc400078e00d3 */
[----:B------:R-:W-:Y:S02]  /*4aa20*/  IMAD.MOV.U32 R211, RZ, RZ, R204 ;  /* 0x000000ffffd37224 */ /* 0x000fe400078e00cc */
[----:B------:R-:W-:Y:S01]  /*4aa30*/  IMAD.MOV.U32 R204, RZ, RZ, R205 ;  /* 0x000000ffffcc7224 */ /* 0x000fe200078e00cd */
[----:B------:R-:W-:Y:S01]  /*4aa40*/  MOV R205, R206 ;  /* 0x000000ce00cd7202 */ /* 0x000fe20000000f00 */
[----:B------:R-:W-:Y:S02]  /*4aa50*/  IMAD.MOV.U32 R206, RZ, RZ, R207 ;  /* 0x000000ffffce7224 */ /* 0x000fe400078e00cf */
[----:B------:R-:W-:Y:S02]  /*4aa60*/  IMAD.MOV.U32 R207, RZ, RZ, R200 ;  /* 0x000000ffffcf7224 */ /* 0x000fe400078e00c8 */
[----:B------:R-:W-:Y:S02]  /*4aa70*/  IMAD.MOV.U32 R200, RZ, RZ, R201 ;  /* 0x000000ffffc87224 */ /* 0x000fe400078e00c9 */
[----:B------:R-:W-:-:S02]  /*4aa80*/  IMAD.MOV.U32 R201, RZ, RZ, R202 ;  /* 0x000000ffffc97224 */ /* 0x000fc400078e00ca */
[----:B------:R-:W-:Y:S01]  /*4aa90*/  IMAD.MOV.U32 R202, RZ, RZ, R203 ;  /* 0x000000ffffca7224 */ /* 0x000fe200078e00cb */
[----:B------:R-:W-:Y:S01]  /*4aaa0*/  MOV R203, R196 ;  /* 0x000000c400cb7202 */ /* 0x000fe20000000f00 */
[----:B------:R-:W-:Y:S02]  /*4aab0*/  IMAD.MOV.U32 R196, RZ, RZ, R197 ;  /* 0x000000ffffc47224 */ /* 0x000fe400078e00c5 */
[----:B------:R-:W-:Y:S02]  /*4aac0*/  IMAD.MOV.U32 R197, RZ, RZ, R198 ;  /* 0x000000ffffc57224 */ /* 0x000fe400078e00c6 */
[----:B------:R-:W-:Y:S02]  /*4aad0*/  IMAD.MOV.U32 R198, RZ, RZ, R199 ;  /* 0x000000ffffc67224 */ /* 0x000fe400078e00c7 */
[----:B------:R-:W-:Y:S02]  /*4aae0*/  IMAD.MOV.U32 R199, RZ, RZ, R192 ;  /* 0x000000ffffc77224 */ /* 0x000fe400078e00c0 */
[----:B------:R-:W-:Y:S01]  /*4aaf0*/  IMAD.MOV.U32 R192, RZ, RZ, R193 ;  /* 0x000000ffffc07224 */ /* 0x000fe200078e00c1 */
[----:B------:R-:W-:Y:S01]  /*4ab00*/  MOV R193, R194 ;  /* 0x000000c200c17202 */ /* 0x000fe20000000f00 */
[----:B------:R-:W-:-:S02]  /*4ab10*/  IMAD.MOV.U32 R194, RZ, RZ, R195 ;  /* 0x000000ffffc27224 */ /* 0x000fc400078e00c3 */
[----:B------:R-:W-:Y:S02]  /*4ab20*/  IMAD.MOV.U32 R195, RZ, RZ, R188 ;  /* 0x000000ffffc37224 */ /* 0x000fe400078e00bc */
[----:B------:R-:W-:Y:S02]  /*4ab30*/  IMAD.MOV.U32 R188, RZ, RZ, R189 ;  /* 0x000000ffffbc7224 */ /* 0x000fe400078e00bd */
[----:B------:R-:W-:Y:S02]  /*4ab40*/  IMAD.MOV.U32 R189, RZ, RZ, R190 ;  /* 0x000000ffffbd7224 */ /* 0x000fe400078e00be */
[----:B------:R-:W-:Y:S01]  /*4ab50*/  IMAD.MOV.U32 R190, RZ, RZ, R191 ;  /* 0x000000ffffbe7224 */ /* 0x000fe200078e00bf */
[----:B------:R-:W-:Y:S01]  /*4ab60*/  MOV R191, R184 ;  /* 0x000000b800bf7202 */ /* 0x000fe20000000f00 */
[----:B------:R-:W-:Y:S02]  /*4ab70*/  IMAD.MOV.U32 R184, RZ, RZ, R185 ;  /* 0x000000ffffb87224 */ /* 0x000fe400078e00b9 */
[----:B------:R-:W-:-:S02]  /*4ab80*/  IMAD.MOV.U32 R185, RZ, RZ, R186 ;  /* 0x000000ffffb97224 */ /* 0x000fc400078e00ba */
[----:B------:R-:W-:Y:S02]  /*4ab90*/  IMAD.MOV.U32 R186, RZ, RZ, R187 ;  /* 0x000000ffffba7224 */ /* 0x000fe400078e00bb */
        /* <DEDUP_REMOVED lines=55> */
[----:B------:R-:W-:Y:S02]  /*4af10*/  IMAD.MOV.U32 R232, RZ, RZ, R235 ;  /* 0x000000ffffe87224 */ /* 0x000fe400078e00eb */
[----:B------:R-:W-:Y:S01]  /*4af20*/  IMAD.MOV.U32 R130, RZ, RZ, R131 ;  /* 0x000000ffff827224 */ /* 0x000fe200078e0083 */
[----:B------:R-:W3:Y:S04]  /*4af30*/  LDL.LU R235, [R1+0x808] ;  /* 0x0008080001eb7983 */ /* 0x000ee80000300800 */
[----:B------:R-:W3:Y:S01]  /*4af40*/  LDL.LU R131, [R1+0x800] ;  /* 0x0008000001837983 */ /* 0x000ee20000300800 */
        /* <DEDUP_REMOVED lines=122> */
[----:B--2---:R-:W-:Y:S02]  /*4b6f0*/  IMAD.MOV.U32 R5, RZ, RZ, R6 ;  /* 0x000000ffff057224 */ /* 0x004fe400078e0006 */
        /* <DEDUP_REMOVED lines=118> */
[----:B------:R-:W-:Y:S01]  /*4be60*/  BAR.SYNC.DEFER_BLOCKING 0x0 ;  /* 0x0000000000007b1d */ /* 0x000fe20000010000 */
[----:B----4-:R-:W-:-:S05]  /*4be70*/  ISETP.NE.AND P0, PT, R0, RZ, PT ;  /* 0x000000ff0000720c */ /* 0x010fca0003f05270 */
[----:B------:R-:W-:Y:S01]  /*4be80*/  BSSY B0, `(.L_x_22211) ;  /* 0x0000268000007945 */ /* 0x000fe20003800000 */
[----:B------:R2:W-:Y:S02]  /*4be90*/  STL.64 [R1+0x450], R2 ;  /* 0x0004500201007387 */ /* 0x0005e40000100a00 */
[----:B--2---:R-:W-:-:S05]  /*4bea0*/  IADD3 R2, R1, 0x400, RZ ;  /* 0x0000040001027810 */ /* 0x004fca0007ffe0ff */
[----:B------:R-:W-:Y:S05]  /*4beb0*/  @P0 BRA `(.L_x_22212) ;  /* 0x0000264000000947 */ /* 0x000fea0003800000 */
[----:B------:R-:W2:Y:S01]  /*4bec0*/  S2R R238, SR_CTAID.X ;  /* 0x0000000000ee7919 */ /* 0x000ea20000002500 */
[----:B------:R-:W-:Y:S01]  /*4bed0*/  LOP3.LUT R3, RZ, c[0x0][0x200], RZ, 0x33, !PT ;  /* 0x00008000ff037a12 */ /* 0x000fe200078e33ff */
[----:B------:R-:W-:Y:S01]  /*4bee0*/  IMAD.MOV.U32 R20, RZ, RZ, c[0x0][0x200] ;  /* 0x00008000ff147624 */ /* 0x000fe200078e00ff */
[----:B------:R-:W-:Y:S01]  /*4bef0*/  MOV R12, c[0x0][0x208] ;  /* 0x00008200000c7a02 */ /* 0x000fe20000000f00 */
[----:B------:R-:W-:Y:S01]  /*4bf00*/  IMAD.MOV.U32 R16, RZ, RZ, c[0x0][0x20c] ;  /* 0x00008300ff107624 */ /* 0x000fe200078e00ff */
[----:B------:R-:W-:Y:S01]  /*4bf10*/  IMNMX R3, R3, -0x2, !PT ;  /* 0xfffffffe03037817 */ /* 0x000fe20007800200 */
[----:B------:R-:W-:Y:S01]  /*4bf20*/  IMAD.MOV.U32 R18, RZ, RZ, c[0x0][0x224] ;  /* 0x00008900ff127624 */ /* 0x000fe200078e00ff */
[----:B------:R-:W-:Y:S01]  /*4bf30*/  ISETP.NE.U32.AND P1, PT, RZ, c[0x0][0x1f8], PT ;  /* 0x00007e00ff007a0c */ /* 0x000fe20003f25070 */
[----:B------:R-:W-:Y:S01]  /*4bf40*/  IMAD.MOV.U32 R9, RZ, RZ, 0x4 ;  /* 0x00000004ff097424 */ /* 0x000fe200078e00ff */
[----:B------:R-:W-:Y:S01]  /*4bf50*/  IADD3 R8, R3, c[0x0][0x200], RZ ;  /* 0x0000800003087a10 */ /* 0x000fe20007ffe0ff */
[----:B------:R-:W-:Y:S01]  /*4bf60*/  IMAD.MOV.U32 R11, RZ, RZ, RZ ;  /* 0x000000ffff0b7224 */ /* 0x000fe200078e00ff */
[----:B------:R-:W-:-:S02]  /*4bf70*/  IADD3 R3, R20, -0x1, RZ ;  /* 0xffffffff14037810 */ /* 0x000fc40007ffe0ff */
[----:B------:R-:W-:Y:S02]  /*4bf80*/  IADD3 R4, R8, 0x1, RZ ;  /* 0x0000000108047810 */ /* 0x000fe40007ffe0ff */
[----:B------:R-:W-:Y:S02]  /*4bf90*/  SHF.L.U32 R17, R18, 0x1, RZ ;  /* 0x0000000112117819 */ /* 0x000fe400000006ff */
[----:B------:R-:W-:Y:S01]  /*4bfa0*/  ISETP.GE.U32.AND P3, PT, R4, 0x3, PT ;  /* 0x000000030400780c */ /* 0x000fe20003f66070 */
[C---:B------:R-:W-:Y:S01]  /*4bfb0*/  IMAD R4, R3.reuse, R12, -c[0x0][0x208] ;  /* 0x8000820003047624 */ /* 0x040fe200078e020c */
[----:B------:R-:W-:Y:S01]  /*4bfc0*/  IADD3 R42, R18, -0x1, RZ ;  /* 0xffffffff122a7810 */ /* 0x000fe20007ffe0ff */
[----:B------:R-:W-:Y:S01]  /*4bfd0*/  IMAD R12, R12, c[0x0][0x224], RZ ;  /* 0x000089000c0c7a24 */ /* 0x000fe200078e02ff */
[----:B------:R-:W-:Y:S02]  /*4bfe0*/  ISETP.NE.U32.AND P0, PT, RZ, c[0x0][0x1b8], PT ;  /* 0x00006e00ff007a0c */ /* 0x000fe40003f05070 */
[----:B------:R-:W-:Y:S01]  /*4bff0*/  ISETP.NE.AND.EX P1, PT, RZ, c[0x0][0x1fc], PT, P1 ;  /* 0x00007f00ff007a0c */ /* 0x000fe20003f25310 */
[----:B--2---:R-:W-:Y:S01]  /*4c000*/  IMAD R13, R3, c[0x0][0x208], R238 ;  /* 0x00008200030d7a24 */ /* 0x004fe200078e02ee */
[----:B------:R-:W-:Y:S01]  /*4c010*/  IADD3 R15, R238, -c[0x0][0x208], R4 ;  /* 0x80008200ee0f7a10 */ /* 0x000fe20007ffe004 */
[----:B------:R-:W-:Y:S01]  /*4c020*/  IMAD.IADD R14, R4, 0x1, R238 ;  /* 0x00000001040e7824 */ /* 0x000fe200078e02ee */
[----:B------:R-:W-:Y:S01]  /*4c030*/  LOP3.LUT R18, R18, 0x3, RZ, 0xc0, !PT ;  /* 0x0000000312127812 */ /* 0x000fe200078ec0ff */
[----:B------:R-:W-:Y:S01]  /*4c040*/  IMAD R13, R16, c[0x0][0x204], R13 ;  /* 0x00008100100d7a24 */ /* 0x000fe200078e020d */
[----:B------:R-:W-:Y:S01]  /*4c050*/  IADD3 R23, R8, 0x2, RZ ;  /* 0x0000000208177810 */ /* 0x000fe20007ffe0ff */
[----:B------:R-:W-:Y:S01]  /*4c060*/  IMAD R14, R16, c[0x0][0x204], R14 ;  /* 0x00008100100e7a24 */ /* 0x000fe200078e020e */
[----:B------:R-:W-:Y:S01]  /*4c070*/  IADD3 R19, R20, -0x2, RZ ;  /* 0xfffffffe14137810 */ /* 0x000fe20007ffe0ff */
[----:B------:R-:W-:Y:S01]  /*4c080*/  IMAD R15, R16, c[0x0][0x204], R15 ;  /* 0x00008100100f7a24 */ /* 0x000fe200078e020f */
[----:B------:R-:W-:Y:S01]  /*4c090*/  IADD3 R20, R20, -0x3, RZ ;  /* 0xfffffffd14147810 */ /* 0x000fe20007ffe0ff */
[----:B------:R-:W-:Y:S01]  /*4c0a0*/  IMAD R16, R16, c[0x0][0x204], R238 ;  /* 0x0000810010107a24 */ /* 0x000fe200078e02ee */
[----:B------:R-:W-:Y:S01]  /*4c0b0*/  ISETP.NE.AND.EX P1, PT, RZ, c[0x0][0x1bc], P1, P0 ;  /* 0x00006f00ff007a0c */ /* 0x000fe20000f25300 */
[----:B------:R-:W-:Y:S01]  /*4c0c0*/  IMAD.WIDE R4, R238, R9, c[0x0][0x1f0] ;  /* 0x00007c00ee047625 */ /* 0x000fe200078e0209 */
[----:B------:R-:W-:-:S02]  /*4c0d0*/  IADD3 R22, -R18, c[0x0][0x224], RZ ;  /* 0x0000890012167a10 */ /* 0x000fc40007ffe1ff */
[----:B------:R-:W-:Y:S01]  /*4c0e0*/  LOP3.LUT R23, R23, 0x3, RZ, 0xc0, !PT ;  /* 0x0000000317177812 */ /* 0x000fe200078ec0ff */
[----:B------:R-:W-:-:S04]  /*4c0f0*/  IMAD.WIDE R6, R16, R9, c[0x0][0x1c8] ;  /* 0x0000720010067625 */ /* 0x000fc800078e0209 */
[----:B------:R-:W-:Y:S02]  /*4c100*/  IMAD R10, R238, c[0x0][0x224], RZ ;  /* 0x00008900ee0a7a24 */ /* 0x000fe400078e02ff */
[----:B------:R-:W-:-:S04]  /*4c110*/  IMAD.WIDE R8, R16, R9, c[0x0][0x1c0] ;  /* 0x0000700010087625 */ /* 0x000fc800078e0209 */
[----:B------:R-:W-:Y:S02]  /*4c120*/  IMAD R21, R16, R17, RZ ;  /* 0x0000001110157224 */ /* 0x000fe400078e02ff */
.L_x_22229:
[----:B------:R-:W-:Y:S01]  /*4c130*/  ISETP.NE.U32.AND P0, PT, RZ, c[0x0][0x1c8], PT ;  /* 0x00007200ff007a0c */ /* 0x000fe20003f05070 */
[----:B------:R-:W-:Y:S01]  /*4c140*/  IMAD R30, R11, 0x4, R2 ;  /* 0x000000040b1e7824 */ /* 0x000fe200078e0202 */
[----:B------:R-:W-:Y:S02]  /*4c150*/  IABS R33, c[0x0][0x228] ;  /* 0x00008a0000217a13 */ /* 0x000fe40000000000 */
[----:B------:R-:W-:-:S13]  /*4c160*/  ISETP.NE.AND.EX P0, PT, RZ, c[0x0][0x1cc], PT, P0 ;  /* 0x00007300ff007a0c */ /* 0x000fda0003f05300 */
[----:B-----5:R-:W-:Y:S05]  /*4c170*/  @!P0 BRA `(.L_x_22213) ;  /* 0x00001d8000008947 */ /* 0x020fea0003800000 */
[----:B------:R-:W2:Y:S04]  /*4c180*/  LDL R24, [R30] ;  /* 0x000000001e187983 */ /* 0x000ea80000100800 */
[----:B------:R-:W3:Y:S04]  /*4c190*/  S2R R25, SR_CTAID.X ;  /* 0x0000000000197919 */ /* 0x000ee80000002500 */
[----:B------:R-:W4:Y:S01]  /*4c1a0*/  LDG.E R29, [R4.64] ;  /* 0x00000004041d7981 */ /* 0x000f22000c1e1900 */
[----:B---3--:R-:W-:Y:S01]  /*4c1b0*/  IMAD R26, R25, c[0x0][0x220], RZ ;  /* 0x00008800191a7a24 */ /* 0x008fe200078e02ff */
[----:B------:R-:W3:Y:S01]  /*4c1c0*/  I2F.RP R28, R33 ;  /* 0x00000021001c7306 */ /* 0x000ee20000209400 */
[----:B--2---:R-:W-:-:S03]  /*4c1d0*/  SHF.R.S32.HI R25, RZ, 0x1f, R24 ;  /* 0x0000001fff197819 */ /* 0x004fc60000011418 */
[----:B------:R-:W-:-:S04]  /*4c1e0*/  IADD3 R24, P2, R26, R24, RZ ;  /* 0x000000181a187210 */ /* 0x000fc80007f5e0ff */
[----:B------:R-:W-:Y:S01]  /*4c1f0*/  LEA.HI.X.SX32 R25, R26, R25, 0x1, P2 ;  /* 0x000000191a197211 */ /* 0x000fe200010f0eff */
[----:B------:R-:W-:-:S03]  /*4c200*/  IMAD.SHL.U32 R40, R24, 0x4, RZ ;  /* 0x0000000418287824 */ /* 0x000fc600078e00ff */
[----:B------:R-:W-:Y:S02]  /*4c210*/  SHF.L.U64.HI R38, R24, 0x2, R25 ;  /* 0x0000000218267819 */ /* 0x000fe40000010219 */
[----:B------:R-:W-:-:S04]  /*4c220*/  IADD3 R24, P2, R40, c[0x0][0x160], RZ ;  /* 0x0000580028187a10 */ /* 0x000fc80007f5e0ff */
[----:B------:R-:W-:-:S05]  /*4c230*/  IADD3.X R25, R38, c[0x0][0x164], RZ, P2, !PT ;  /* 0x0000590026197a10 */ /* 0x000fca00017fe4ff */
[----:B------:R-:W2:Y:S01]  /*4c240*/  LDG.E.CONSTANT R41, [R24.64] ;  /* 0x0000000418297981 */ /* 0x000ea2000c1e9900 */
[----:B---3--:R-:W3:Y:S02]  /*4c250*/  MUFU.RCP R28, R28 ;  /* 0x0000001c001c7308 */ /* 0x008ee40000001000 */
[----:B---3--:R-:W-:-:S06]  /*4c260*/  IADD3 R26, R28, 0xffffffe, RZ ;  /* 0x0ffffffe1c1a7810 */ /* 0x008fcc0007ffe0ff */
[----:B------:R3:W5:Y:S02]  /*4c270*/  F2I.FTZ.U32.TRUNC.NTZ R27, R26 ;  /* 0x0000001a001b7305 */ /* 0x000764000021f000 */
[----:B---3--:R-:W-:Y:S02]  /*4c280*/  IMAD.MOV.U32 R26, RZ, RZ, RZ ;  /* 0x000000ffff1a7224 */ /* 0x008fe400078e00ff */
[----:B-----5:R-:W-:-:S04]  /*4c290*/  IMAD.MOV R32, RZ, RZ, -R27 ;  /* 0x000000ffff207224 */ /* 0x020fc800078e0a1b */
        /* <DEDUP_REMOVED lines=8> */
[----:B------:R-:W-:-:S04]  /*4c320*/  @!P2 IADD3 R24, R24, -R33, RZ ;  /* 0x800000211818a210 */ /* 0x000fc80007ffe0ff */
[----:B------:R-:W-:Y:S02]  /*4c330*/  ISETP.GT.U32.AND P4, PT, R33, R24, PT ;  /* 0x000000182100720c */ /* 0x000fe40003f84070 */
[----:B------:R-:W-:-:S11]  /*4c340*/  ISETP.NE.AND P2, PT, RZ, c[0x0][0x228], PT ;  /* 0x00008a00ff007a0c */ /* 0x000fd60003f45270 */
[----:B------:R-:W-:-:S04]  /*4c350*/  @!P4 IMAD.IADD R24, R24, 0x1, -R33 ;  /* 0x000000011818c824 */ /* 0x000fc800078e0a21 */
[----:B------:R-:W-:Y:S01]  /*4c360*/  @!P5 IMAD.MOV R24, RZ, RZ, -R24 ;  /* 0x000000ffff18d224 */ /* 0x000fe200078e0a18 */
[----:B------:R-:W-:-:S04]  /*4c370*/  @!P2 LOP3.LUT R24, RZ, c[0x0][0x228], RZ, 0x33, !PT ;  /* 0x00008a00ff18aa12 */ /* 0x000fc800078e33ff */
[----:B----4-:R-:W-:-:S13]  /*4c380*/  ISETP.NE.AND P2, PT, R24, R29, PT ;  /* 0x0000001d1800720c */ /* 0x010fda0003f45270 */
[----:B------:R-:W-:Y:S05]  /*4c390*/  @P2 BRA `(.L_x_22213) ;  /* 0x00001b6000002947 */ /* 0x000fea0003800000 */
[----:B------:R-:W-:-:S13]  /*4c3a0*/  ISETP.GE.AND P0, PT, R11, c[0x0][0x224], PT ;  /* 0x000089000b007a0c */ /* 0x000fda0003f06270 */
[----:B------:R-:W-:Y:S05]  /*4c3b0*/  @P0 BRA `(.L_x_22214) ;  /* 0x000020d000000947 */ /* 0x000fea0003800000 */
[----:B------:R-:W2:Y:S04]  /*4c3c0*/  LDG.E R28, [R6.64] ;  /* 0x00000004061c7981 */ /* 0x000ea8000c1e1900 */
[----:B------:R3:W5:Y:S01]  /*4c3d0*/  LDL R24, [R30+0x200] ;  /* 0x000200001e187983 */ /* 0x0007620000100800 */
[----:B--2---:R-:W-:-:S13]  /*4c3e0*/  ISETP.NE.AND P0, PT, R28, c[0x0][0x224], PT ;  /* 0x000089001c007a0c */ /* 0x004fda0003f05270 */
[----:B------:R-:W-:Y:S05]  /*4c3f0*/  @P0 BRA `(.L_x_22215) ;  /* 0x00000aa000000947 */ /* 0x000fea0003800000 */
[----:B---3--:R-:W2:Y:S02]  /*4c400*/  LDG.E R25, [R8.64] ;  /* 0x0000000408197981 */ /* 0x008ea4000c1e1900 */
[----:B--2--5:R-:W-:-:S13]  /*4c410*/  FSETP.GEU.FTZ.AND P0, PT, R24, R25, PT ;  /* 0x000000191800720b */ /* 0x024fda0003f1e000 */
[----:B------:R-:W-:Y:S05]  /*4c420*/  @!P0 BRA `(.L_x_22216) ;  /* 0x00001aa000008947 */ /* 0x000fea0003800000 */
[----:B------:R-:W-:Y:S02]  /*4c430*/  IMAD.MOV.U32 R26, RZ, RZ, c[0x0][0x224] ;  /* 0x00008900ff1a7624 */ /* 0x000fe400078e00ff */
[----:B------:R-:W-:-:S03]  /*4c440*/  IMAD.MOV.U32 R28, RZ, RZ, c[0x0][0x224] ;  /* 0x00008900ff1c7624 */ /* 0x000fc600078e00ff */
[----:B------:R-:W-:-:S13]  /*4c450*/  ISETP.GE.AND P0, PT, R26, 0x1, PT ;  /* 0x000000011a00780c */ /* 0x000fda0003f06270 */
[----:B------:R-:W-:Y:S05]  /*4c460*/  @!P0 BRA `(.L_x_22215) ;  /* 0x00000a3000008947 */ /* 0x000fea0003800000 */
[----:B------:R-:W-:-:S05]  /*4c470*/  IMAD.MOV.U32 R30, RZ, RZ, RZ ;  /* 0x000000ffff1e7224 */ /* 0x000fca00078e00ff */
.L_x_22218:
[----:B------:R-:W-:Y:S01]  /*4c480*/  IADD3 R26, R21, R30, RZ ;  /* 0x0000001e151a7210 */ /* 0x000fe20007ffe0ff */
        /* <DEDUP_REMOVED lines=10> */
.L_x_22217:
        /* <DEDUP_REMOVED lines=9> */
[----:B--2---:R2:W5:Y:S01]  /*4c5c0*/  LDG.E R25, [R8.64] ;  /* 0x0000000408197981 */ /* 0x004562000c1e1900 */
[----:B------:R-:W-:Y:S01]  /*4c5d0*/  ISETP.GT.AND P0, PT, R22, RZ, PT ;  /* 0x000000ff1600720c */ /* 0x000fe20003f04270 */
[----:B------:R-:W-:Y:S01]  /*4c5e0*/  IMAD.MOV.U32 R32, RZ, RZ, RZ ;  /* 0x000000ffff207224 */ /* 0x000fe200078e00ff */
[----:B------:R-:W-:-:S11]  /*4c5f0*/  MOV R31, R22 ;  /* 0x00000016001f7202 */ /* 0x000fd60000000f00 */
[----:B--2---:R-:W-:Y:S05]  /*4c600*/  @!P0 BRA `(.L_x_22220) ;  /* 0x0000063000008947 */ /* 0x004fea0003800000 */
[----:B------:R-:W-:Y:S02]  /*4c610*/  ISETP.GT.AND P2, PT, R31, 0xc, PT ;  /* 0x0000000c1f00780c */ /* 0x000fe40003f44270 */
[----:B------:R-:W-:-:S11]  /*4c620*/  PLOP3.LUT P0, PT, PT, PT, PT, 0x80, 0x0 ;  /* 0x000000000000781c */ /* 0x000fd60003f0f070 */
[----:B------:R-:W-:Y:S05]  /*4c630*/  @!P2 BRA `(.L_x_22221) ;  /* 0x000003d00000a947 */ /* 0x000fea0003800000 */
[----:B------:R-:W-:Y:S02]  /*4c640*/  PLOP3.LUT P0, PT, PT, PT, PT, 0x8, 0x0 ;  /* 0x000000000000781c */ /* 0x000fe40003f0e170 */
.L_x_22222:
[----:B------:R-:W-:-:S04]  /*4c650*/  IMAD.IADD R26, R21, 0x1, R32 ;  /* 0x00000001151a7824 */ /* 0x000fc800078e0220 */
[----:B---3--:R-:W-:-:S05]  /*4c660*/  IMAD.WIDE R26, R26, R36, c[0x0][0x1b0] ;  /* 0x00006c001a1a7625 */ /* 0x008fca00078e0224 */
[----:B------:R-:W2:Y:S02]  /*4c670*/  LDG.E R28, [R26.64] ;  /* 0x000000041a1c7981 */ /* 0x000ea4000c1e1900 */
[----:B--2--5:R-:W-:-:S05]  /*4c680*/  FMNMX.FTZ R25, R28, R25, PT ;  /* 0x000000191c197209 */ /* 0x024fca0003810000 */
[----:B------:R2:W-:Y:S04]  /*4c690*/  STG.E [R8.64], R25 ;  /* 0x0000001908007986 */ /* 0x0005e8000c101904 */
[----:B------:R-:W3:Y:S02]  /*4c6a0*/  LDG.E R28, [R26.64+0x4] ;  /* 0x000004041a1c7981 */ /* 0x000ee4000c1e1900 */
[----:B---3--:R-:W-:-:S05]  /*4c6b0*/  FMNMX.FTZ R33, R25, R28, PT ;  /* 0x0000001c19217209 */ /* 0x008fca0003810000 */
[----:B------:R3:W-:Y:S04]  /*4c6c0*/  STG.E [R8.64], R33 ;  /* 0x0000002108007986 */ /* 0x0007e8000c101904 */
[----:B------:R-:W4:Y:S02]  /*4c6d0*/  LDG.E R28, [R26.64+0x8] ;  /* 0x000008041a1c7981 */ /* 0x000f24000c1e1900 */
[----:B----4-:R-:W-:-:S05]  /*4c6e0*/  FMNMX.FTZ R35, R33, R28, PT ;  /* 0x0000001c21237209 */ /* 0x010fca0003810000 */
        /* <DEDUP_REMOVED lines=22> */
[----:B------:R-:W-:Y:S04]  /*4c850*/  STG.E [R8.64], R25 ;  /* 0x0000001908007986 */ /* 0x000fe8000c101904 */
[----:B------:R-:W3:Y:S02]  /*4c860*/  LDG.E R34, [R26.64+0x4] ;  /* 0x000004041a227981 */ /* 0x000ee4000c1e1900 */
[----:B---3--:R-:W-:-:S05]  /*4c870*/  FMNMX.FTZ R33, R25, R34, PT ;  /* 0x0000002219217209 */ /* 0x008fca0003810000 */
[----:B------:R2:W-:Y:S04]  /*4c880*/  STG.E [R8.64], R33 ;  /* 0x0000002108007986 */ /* 0x0005e8000c101904 */
[----:B------:R-:W4:Y:S02]  /*4c890*/  LDG.E R28, [R26.64+0x8] ;  /* 0x000008041a1c7981 */ /* 0x000f24000c1e1900 */
[----:B----4-:R-:W-:-:S05]  /*4c8a0*/  FMNMX.FTZ R35, R33, R28, PT ;  /* 0x0000001c21237209 */ /* 0x010fca0003810000 */
[----:B------:R3:W-:Y:S04]  /*4c8b0*/  STG.E [R8.64], R35 ;  /* 0x0000002308007986 */ /* 0x0007e8000c101904 */
[----:B------:R-:W4:Y:S01]  /*4c8c0*/  LDG.E R28, [R26.64+0xc] ;  /* 0x00000c041a1c7981 */ /* 0x000f22000c1e1900 */
[----:B------:R-:W-:Y:S02]  /*4c8d0*/  IADD3 R29, R21, 0xc, R32 ;  /* 0x0000000c151d7810 */ /* 0x000fe40007ffe020 */
[----:B----4-:R-:W-:-:S03]  /*4c8e0*/  FMNMX.FTZ R37, R35, R28, PT ;  /* 0x0000001c23257209 */ /* 0x010fc60003810000 */
[----:B------:R-:W-:Y:S02]  /*4c8f0*/  IMAD.WIDE R28, R29, R36, c[0x0][0x1b0] ;  /* 0x00006c001d1c7625 */ /* 0x000fe400078e0224 */
[----:B------:R3:W-:Y:S04]  /*4c900*/  STG.E [R8.64], R37 ;  /* 0x0000002508007986 */ /* 0x0007e8000c101904 */
[----:B------:R-:W4:Y:S02]  /*4c910*/  LDG.E R34, [R28.64] ;  /* 0x000000041c227981 */ /* 0x000f24000c1e1900 */
[----:B----4-:R-:W-:-:S05]  /*4c920*/  FMNMX.FTZ R39, R37, R34, PT ;  /* 0x0000002225277209 */ /* 0x010fca0003810000 */
        /* <DEDUP_REMOVED lines=14> */
.L_x_22221:
[----:B------:R-:W-:-:S13]  /*4ca10*/  ISETP.GT.AND P2, PT, R31, 0x4, PT ;  /* 0x000000041f00780c */ /* 0x000fda0003f44270 */
[----:B------:R-:W-:Y:S05]  /*4ca20*/  @!P2 BRA `(.L_x_22223) ;  /* 0x000001f00000a947 */ /* 0x000fea0003800000 */
[----:B------:R-:W-:-:S04]  /*4ca30*/  IMAD.IADD R26, R21, 0x1, R32 ;  /* 0x00000001151a7824 */ /* 0x000fc800078e0220 */
[----:B---3--:R-:W-:-:S05]  /*4ca40*/  IMAD.WIDE R26, R26, R36, c[0x0][0x1b0] ;  /* 0x00006c001a1a7625 */ /* 0x008fca00078e0224 */
[----:B------:R-:W2:Y:S02]  /*4ca50*/  LDG.E R28, [R26.64] ;  /* 0x000000041a1c7981 */ /* 0x000ea4000c1e1900 */
[----:B--2--5:R-:W-:-:S05]  /*4ca60*/  FMNMX.FTZ R25, R25, R28, PT ;  /* 0x0000001c19197209 */ /* 0x024fca0003810000 */
        /* <DEDUP_REMOVED lines=27> */
.L_x_22223:
[----:B------:R-:W-:-:S13]  /*4cc20*/  ISETP.NE.OR P0, PT, R31, RZ, P0 ;  /* 0x000000ff1f00720c */ /* 0x000fda0000705670 */
[----:B------:R-:W-:Y:S05]  /*4cc30*/  @!P0 BRA `(.L_x_22219) ;  /* 0x0000012000008947 */ /* 0x000fea0003800000 */
.L_x_22220:
[----:B---3--:R-:W-:-:S04]  /*4cc40*/  IMAD.IADD R27, R21, 0x1, R32 ;  /* 0x00000001151b7824 */ /* 0x008fc800078e0220 */
[----:B------:R-:W-:-:S05]  /*4cc50*/  IMAD.WIDE R26, R27, R36, c[0x0][0x1b0] ;  /* 0x00006c001b1a7625 */ /* 0x000fca00078e0224 */
[----:B------:R-:W2:Y:S02]  /*4cc60*/  LDG.E R28, [R26.64] ;  /* 0x000000041a1c7981 */ /* 0x000ea4000c1e1900 */
[----:B--2--5:R-:W-:-:S05]  /*4cc70*/  FMNMX.FTZ R29, R28, R25, PT ;  /* 0x000000191c1d7209 */ /* 0x024fca0003810000 */
        /* <DEDUP_REMOVED lines=13> */
[----:B012---:R-:W-:Y:S05]  /*4cd50*/  @P0 BRA `(.L_x_22220) ;  /* 0xfffffee000000947 */ /* 0x007fea000383ffff */
.L_x_22219:
[----:B------:R-:W-:Y:S01]  /*4cd60*/  ISETP.NE.AND P0, PT, R18, RZ, PT ;  /* 0x000000ff1200720c */ /* 0x000fe20003f05270 */
[----:B------:R-:W-:-:S12]  /*4cd70*/  IMAD.MOV.U32 R28, RZ, RZ, R30 ;  /* 0x000000ffff1c7224 */ /* 0x000fd800078e001e */
[----:B------:R-:W-:Y:S05]  /*4cd80*/  @!P0 BRA `(.L_x_22215) ;  /* 0x0000011000008947 */ /* 0x000fea0003800000 */
[----:B--2---:R-:W-:Y:S01]  /*4cd90*/  IMAD.IADD R26, R21, 0x1, R32 ;  /* 0x00000001151a7824 */ /* 0x004fe200078e0220 */
[----:B------:R-:W2:Y:S03]  /*4cda0*/  LDG.E R28, [R8.64] ;  /* 0x00000004081c7981 */ /* 0x000ea6000c1e1900 */
[----:B---3--:R-:W-:-:S05]  /*4cdb0*/  IMAD.WIDE R26, R26, R36, c[0x0][0x1b0] ;  /* 0x00006c001a1a7625 */ /* 0x008fca00078e0224 */
[----:B-----5:R-:W2:Y:S01]  /*4cdc0*/  LDG.E R25, [R26.64] ;  /* 0x000000041a197981 */ /* 0x020ea2000c1e1900 */
[----:B------:R-:W-:Y:S02]  /*4cdd0*/  ISETP.NE.AND P0, PT, R18, 0x1, PT ;  /* 0x000000011200780c */ /* 0x000fe40003f05270 */
[----:B--2---:R-:W-:-:S05]  /*4cde0*/  FMNMX.FTZ R29, R25, R28, PT ;  /* 0x0000001c191d7209 */ /* 0x004fca0003810000 */
[----:B------:R2:W-:Y:S01]  /*4cdf0*/  STG.E [R8.64], R29 ;  /* 0x0000001d08007986 */ /* 0x0005e2000c101904 */
[----:B------:R-:W-:-:S05]  /*4ce00*/  MOV R28, R30 ;  /* 0x0000001e001c7202 */ /* 0x000fca0000000f00 */
[----:B------:R-:W-:Y:S05]  /*4ce10*/  @!P0 BRA `(.L_x_22215) ;  /* 0x0000008000008947 */ /* 0x000fea0003800000 */
[----:B------:R-:W3:Y:S01]  /*4ce20*/  LDG.E R25, [R26.64+0x4] ;  /* 0x000004041a197981 */ /* 0x000ee2000c1e1900 */
[----:B------:R-:W-:Y:S02]  /*4ce30*/  ISETP.NE.AND P0, PT, R18, 0x2, PT ;  /* 0x000000021200780c */ /* 0x000fe40003f05270 */
[----:B--23--:R-:W-:-:S05]  /*4ce40*/  FMNMX.FTZ R29, R29, R25, PT ;  /* 0x000000191d1d7209 */ /* 0x00cfca0003810000 */
[----:B------:R2:W-:Y:S06]  /*4ce50*/  STG.E [R8.64], R29 ;  /* 0x0000001d08007986 */ /* 0x0005ec000c101904 */
[----:B------:R-:W3:Y:S01]  /*4ce60*/  @P0 LDG.E R25, [R26.64+0x8] ;  /* 0x000008041a190981 */ /* 0x000ee2000c1e1900 */
[----:B------:R-:W-:Y:S01]  /*4ce70*/  IMAD.MOV.U32 R28, RZ, RZ, R30 ;  /* 0x000000ffff1c7224 */ /* 0x000fe200078e001e */
[----:B---3--:R-:W-:-:S05]  /*4ce80*/  @P0 FMNMX.FTZ R25, R29, R25, PT ;  /* 0x000000191d190209 */ /* 0x008fca0003810000 */
[----:B------:R2:W-:Y:S02]  /*4ce90*/  @P0 STG.E [R8.64], R25 ;  /* 0x0000001908000986 */ /* 0x0005e4000c101904 */
.L_x_22215:
[----:B--23-5:R-:W2:Y:S01]  /*4cea0*/  LDG.E R25, [R4.64] ;  /* 0x0000000404197981 */ /* 0x02cea2000c1e1900 */
[----:B------:R-:W-:Y:S01]  /*4ceb0*/  IMAD.IADD R44, R21, 0x1, R28 ;  /* 0x00000001152c7824 */ /* 0x000fe200078e021c */
[----:B------:R-:W-:Y:S01]  /*4cec0*/  ISETP.NE.U32.AND P0, PT, RZ, c[0x0][0x1b8], PT ;  /* 0x00006e00ff007a0c */ /* 0x000fe20003f05070 */
[----:B------:R-:W-:Y:S01]  /*4ced0*/  IMAD.MOV.U32 R36, RZ, RZ, c[0x0][0x210] ;  /* 0x00008400ff247624 */ /* 0x000fe200078e00ff */
[----:B------:R-:W-:Y:S01]  /*4cee0*/  IADD3 R26, P4, R40, c[0x0][0x168], RZ ;  /* 0x00005a00281a7a10 */ /* 0x000fe20007f9e0ff */
[----:B------:R-:W-:Y:S01]  /*4cef0*/  IMAD.MOV.U32 R61, RZ, RZ, 0x4 ;  /* 0x00000004ff3d7424 */ /* 0x000fe200078e00ff */
[----:B------:R-:W-:Y:S01]  /*4cf00*/  ISETP.NE.AND.EX P0, PT, RZ, c[0x0][0x1bc], PT, P0 ;  /* 0x00006f00ff007a0c */ /* 0x000fe20003f05300 */
[----:B------:R-:W-:Y:S02]  /*4cf10*/  IMAD R36, R44, R36, c[0x0][0x200] ;  /* 0x000080002c247624 */ /* 0x000fe400078e0224 */
[----:B------:R-:W-:Y:S02]  /*4cf20*/  IMAD.MOV.U32 R27, RZ, RZ, c[0x0][0x200] ;  /* 0x00008000ff1b7624 */ /* 0x000fe400078e00ff */
[----:B------:R-:W-:-:S03]  /*4cf30*/  IMAD.WIDE R34, R36, R61, c[0x0][0x198] ;  /* 0x0000660024227625 */ /* 0x000fc600078e023d */
[----:B------:R-:W-:Y:S01]  /*4cf40*/  ISETP.GE.AND P2, PT, R27, 0x1, PT ;  /* 0x000000011b00780c */ /* 0x000fe20003f46270 */
[----:B------:R-:W-:Y:S01]  /*4cf50*/  IMAD.WIDE R36, R36, R61, c[0x0][0x1b8] ;  /* 0x00006e0024247625 */ /* 0x000fe200078e023d */
[----:B------:R-:W-:Y:S01]  /*4cf60*/  IADD3.X R27, R38, c[0x0][0x16c], RZ, P4, !PT ;  /* 0x00005b00261b7a10 */ /* 0x000fe200027fe4ff */
[----:B--2---:R2:W-:Y:S02]  /*4cf70*/  STG.E [R34.64], R25 ;  /* 0x0000001922007986 */ /* 0x0045e4000c101904 */
[----:B------:R-:W-:Y:S08]  /*4cf80*/  @!P0 BRA `(.L_x_22224) ;  /* 0x0000033000008947 */ /* 0x000ff00003800000 */
[----:B------:R-:W3:Y:S01]  /*4cf90*/  LDG.E.CONSTANT R30, [R26.64] ;  /* 0x000000041a1e7981 */ /* 0x000ee2000c1e9900 */
[----:B--2---:R-:W-:Y:S02]  /*4cfa0*/  IABS R25, c[0x0][0x228] ;  /* 0x00008a0000197a13 */ /* 0x004fe40000000000 */
[----:B------:R-:W-:Y:S02]  /*4cfb0*/  IABS R39, c[0x0][0x224] ;  /* 0x0000890000277a13 */ /* 0x000fe40000000000 */
[----:B------:R-:W2:Y:S08]  /*4cfc0*/  I2F.RP R31, R25 ;  /* 0x00000019001f7306 */ /* 0x000eb00000209400 */
[----:B--2---:R-:W2:Y:S02]  /*4cfd0*/  MUFU.RCP R31, R31 ;  /* 0x0000001f001f7308 */ /* 0x004ea40000001000 */
[----:B--2---:R-:W-:-:S06]  /*4cfe0*/  IADD3 R28, R31, 0xffffffe, RZ ;  /* 0x0ffffffe1f1c7810 */ /* 0x004fcc0007ffe0ff */
[----:B------:R-:W2:Y:S08]  /*4cff0*/  I2F.RP R31, R39 ;  /* 0x00000027001f7306 */ /* 0x000eb00000209400 */
[----:B------:R4:W5:Y:S08]  /*4d000*/  F2I.FTZ.U32.TRUNC.NTZ R29, R28 ;  /* 0x0000001c001d7305 */ /* 0x000970000021f000 */
[----:B--2---:R-:W2:Y:S01]  /*4d010*/  MUFU.RCP R31, R31 ;  /* 0x0000001f001f7308 */ /* 0x004ea20000001000 */
[----:B----4-:R-:W-:Y:S01]  /*4d020*/  IMAD.MOV.U32 R28, RZ, RZ, RZ ;  /* 0x000000ffff1c7224 */ /* 0x010fe200078e00ff */
[----:B-----5:R-:W-:-:S05]  /*4d030*/  IADD3 R32, RZ, -R29, RZ ;  /* 0x8000001dff207210 */ /* 0x020fca0007ffe0ff */
[----:B------:R-:W-:Y:S01]  /*4d040*/  IMAD R33, R32, R25, RZ ;  /* 0x0000001920217224 */ /* 0x000fe200078e02ff */
[----:B------:R-:W-:-:S03]  /*4d050*/  IABS R32, R41 ;  /* 0x0000002900207213 */ /* 0x000fc60000000000 */
[----:B------:R-:W-:Y:S01]  /*4d060*/  IMAD.HI.U32 R33, R29, R33, R28 ;  /* 0x000000211d217227 */ /* 0x000fe200078e001c */
[----:B--2---:R-:W-:-:S05]  /*4d070*/  IADD3 R29, R31, 0xffffffe, RZ ;  /* 0x0ffffffe1f1d7810 */ /* 0x004fca0007ffe0ff */
[----:B------:R-:W-:Y:S01]  /*4d080*/  IMAD.HI.U32 R33, R33, R32, RZ ;  /* 0x0000002021217227 */ /* 0x000fe200078e00ff */
[----:B------:R-:W2:Y:S03]  /*4d090*/  F2I.FTZ.U32.TRUNC.NTZ R29, R29 ;  /* 0x0000001d001d7305 */ /* 0x000ea6000021f000 */
[----:B------:R-:W-:-:S04]  /*4d0a0*/  IMAD.MOV R28, RZ, RZ, -R33 ;  /* 0x000000ffff1c7224 */ /* 0x000fc800078e0a21 */
[----:B------:R-:W-:-:S05]  /*4d0b0*/  IMAD R28, R25, R28, R32 ;  /* 0x0000001c191c7224 */ /* 0x000fca00078e0220 */
[----:B------:R-:W-:-:S13]  /*4d0c0*/  ISETP.GT.U32.AND P5, PT, R25, R28, PT ;  /* 0x0000001c1900720c */ /* 0x000fda0003fa4070 */
[----:B------:R-:W-:Y:S01]  /*4d0d0*/  @!P5 IMAD.IADD R28, R28, 0x1, -R25 ;  /* 0x000000011c1cd824 */ /* 0x000fe200078e0a19 */
[----:B------:R-:W-:Y:S02]  /*4d0e0*/  @!P5 IADD3 R33, R33, 0x1, RZ ;  /* 0x000000012121d810 */ /* 0x000fe40007ffe0ff */
[----:B------:R-:W-:Y:S02]  /*4d0f0*/  ISETP.NE.AND P5, PT, RZ, c[0x0][0x228], PT ;  /* 0x00008a00ff007a0c */ /* 0x000fe40003fa5270 */
[----:B------:R-:W-:Y:S01]  /*4d100*/  ISETP.GE.U32.AND P4, PT, R28, R25, PT ;  /* 0x000000191c00720c */ /* 0x000fe20003f86070 */
[----:B--2---:R-:W-:Y:S01]  /*4d110*/  IMAD.MOV R28, RZ, RZ, -R29 ;  /* 0x000000ffff1c7224 */ /* 0x004fe200078e0a1d */
[----:B------:R-:W-:-:S03]  /*4d120*/  LOP3.LUT R25, R41, c[0x0][0x228], RZ, 0x3c, !PT ;  /* 0x00008a0029197a12 */ /* 0x000fc600078e3cff */
[----:B------:R-:W-:Y:S01]  /*4d130*/  IMAD R31, R28, R39, RZ ;  /* 0x000000271c1f7224 */ /* 0x000fe200078e02ff */
[----:B------:R-:W-:Y:S01]  /*4d140*/  ISETP.GE.AND P0, PT, R25, RZ, PT ;  /* 0x000000ff1900720c */ /* 0x000fe20003f06270 */
[----:B------:R-:W-:-:S04]  /*4d150*/  IMAD.MOV.U32 R28, RZ, RZ, RZ ;  /* 0x000000ffff1c7224 */ /* 0x000fc800078e00ff */
[----:B------:R-:W-:Y:S02]  /*4d160*/  IMAD.HI.U32 R28, R29, R31, R28 ;  /* 0x0000001f1d1c7227 */ /* 0x000fe400078e001c */
[----:B------:R-:W-:-:S05]  /*4d170*/  @P4 IADD3 R33, R33, 0x1, RZ ;  /* 0x0000000121214810 */ /* 0x000fca0007ffe0ff */
[----:B------:R-:W-:-:S05]  /*4d180*/  IMAD.MOV.U32 R25, RZ, RZ, R33 ;  /* 0x000000ffff197224 */ /* 0x000fca00078e0021 */
[----:B------:R-:W-:Y:S02]  /*4d190*/  @!P0 IADD3 R25, -R25, RZ, RZ ;  /* 0x000000ff19198210 */ /* 0x000fe40007ffe1ff */
        /* <DEDUP_REMOVED lines=11> */
[----:B------:R-:W-:-:S05]  /*4d250*/  @!P0 IMAD.IADD R28, R28, 0x1, -R39 ;  /* 0x000000011c1c8824 */ /* 0x000fca00078e0a27 */
[----:B------:R-:W-:Y:S02]  /*4d260*/  @!P4 IADD3 R28, -R28, RZ, RZ ;  /* 0x000000ff1c1cc210 */ /* 0x000fe40007ffe1ff */
[----:B------:R-:W-:-:S05]  /*4d270*/  @!P5 LOP3.LUT R28, RZ, c[0x0][0x224], RZ, 0x33, !PT ;  /* 0x00008900ff1cda12 */ /* 0x000fca00078e33ff */
[----:B------:R-:W-:-:S05]  /*4d280*/  IMAD.SHL.U32 R28, R28, 0x4, RZ ;  /* 0x000000041c1c7824 */ /* 0x000fca00078e00ff */
[----:B------:R-:W3:Y:S02]  /*4d290*/  LDS R25, [R28+0x808] ;  /* 0x000808001c197984 */ /* 0x000ee40000000800 */
[----:B---3--:R-:W-:-:S05]  /*4d2a0*/  FADD.FTZ R25, R30, -R25 ;  /* 0x800000191e197221 */ /* 0x008fca0000010000 */
[----:B------:R2:W-:Y:S02]  /*4d2b0*/  STG.E [R36.64], R25 ;  /* 0x0000001924007986 */ /* 0x0005e4000c101904 */
.L_x_22224:
[----:B------:R-:W-:Y:S05]  /*4d2c0*/  @!P2 BRA `(.L_x_22225) ;  /* 0x00000b100000a947 */ /* 0x000fea0003800000 */
[----:B--2---:R-:W-:Y:S02]  /*4d2d0*/  IABS R25, c[0x0][0x228] ;  /* 0x00008a0000197a13 */ /* 0x004fe40000000000 */
[----:B------:R-:W-:Y:S02]  /*4d2e0*/  IABS R33, c[0x0][0x224] ;  /* 0x0000890000217a13 */ /* 0x000fe40000000000 */
[----:B------:R-:W2:Y:S08]  /*4d2f0*/  I2F.RP R30, R25 ;  /* 0x00000019001e7306 */ /* 0x000eb00000209400 */
[----:B--2---:R-:W2:Y:S02]  /*4d300*/  MUFU.RCP R30, R30 ;  /* 0x0000001e001e7308 */ /* 0x004ea40000001000 */
[----:B--2---:R-:W-:-:S02]  /*4d310*/  IADD3 R28, R30, 0xffffffe, RZ ;  /* 0x0ffffffe1e1c7810 */ /* 0x004fc40007ffe0ff */
[----:B------:R-:W-:-:S04]  /*4d320*/  IABS R30, R41 ;  /* 0x00000029001e7213 */ /* 0x000fc80000000000 */
[----:B------:R2:W3:Y:S01]  /*4d330*/  F2I.FTZ.U32.TRUNC.NTZ R29, R28 ;  /* 0x0000001c001d7305 */ /* 0x0004e2000021f000 */
[----:B------:R-:W-:-:S04]  /*4d340*/  LOP3.LUT R41, R41, c[0x0][0x228], RZ, 0x3c, !PT ;  /* 0x00008a0029297a12 */ /* 0x000fc800078e3cff */
[----:B------:R-:W-:Y:S01]  /*4d350*/  ISETP.GE.AND P4, PT, R41, RZ, PT ;  /* 0x000000ff2900720c */ /* 0x000fe20003f86270 */
[----:B--2---:R-:W-:Y:S02]  /*4d360*/  IMAD.MOV.U32 R28, RZ, RZ, RZ ;  /* 0x000000ffff1c7224 */ /* 0x004fe400078e00ff */
[----:B---3--:R-:W-:-:S04]  /*4d370*/  IMAD.MOV R32, RZ, RZ, -R29 ;  /* 0x000000ffff207224 */ /* 0x008fc800078e0a1d */
[----:B------:R-:W-:Y:S02]  /*4d380*/  IMAD R31, R32, R25, RZ ;  /* 0x00000019201f7224 */ /* 0x000fe400078e02ff */
[----:B------:R-:W2:Y:S02]  /*4d390*/  I2F.RP R32, R33 ;  /* 0x0000002100207306 */ /* 0x000ea40000209400 */
[----:B------:R-:W-:-:S06]  /*4d3a0*/  IMAD.HI.U32 R31, R29, R31, R28 ;  /* 0x0000001f1d1f7227 */ /* 0x000fcc00078e001c */
[----:B------:R-:W-:-:S04]  /*4d3b0*/  IMAD.HI.U32 R31, R31, R30, RZ ;  /* 0x0000001e1f1f7227 */ /* 0x000fc800078e00ff */
[----:B------:R-:W-:-:S04]  /*4d3c0*/  IMAD.MOV R28, RZ, RZ, -R31 ;  /* 0x000000ffff1c7224 */ /* 0x000fc800078e0a1f */
[C---:B------:R-:W-:Y:S01]  /*4d3d0*/  IMAD R28, R25.reuse, R28, R30 ;  /* 0x0000001c191c7224 */ /* 0x040fe200078e021e */
[----:B--2---:R-:W2:Y:S04]  /*4d3e0*/  MUFU.RCP R32, R32 ;  /* 0x0000002000207308 */ /* 0x004ea80000001000 */
[----:B------:R-:W-:Y:S02]  /*4d3f0*/  ISETP.GT.U32.AND P0, PT, R25, R28, PT ;  /* 0x0000001c1900720c */ /* 0x000fe40003f04070 */
[----:B--2---:R-:W-:-:S11]  /*4d400*/  IADD3 R29, R32, 0xffffffe, RZ ;  /* 0x0ffffffe201d7810 */ /* 0x004fd60007ffe0ff */
[----:B------:R-:W-:Y:S01]  /*4d410*/  @!P0 IMAD.IADD R28, R28, 0x1, -R25 ;  /* 0x000000011c1c8824 */ /* 0x000fe200078e0a19 */
[----:B------:R-:W-:Y:S02]  /*4d420*/  @!P0 IADD3 R31, R31, 0x1, RZ ;  /* 0x000000011f1f8810 */ /* 0x000fe40007ffe0ff */
[----:B------:R-:W-:Y:S02]  /*4d430*/  ISETP.NE.AND P0, PT, RZ, c[0x0][0x228], PT ;  /* 0x00008a00ff007a0c */ /* 0x000fe40003f05270 */
[----:B------:R-:W-:Y:S01]  /*4d440*/  ISETP.GE.U32.AND P2, PT, R28, R25, PT ;  /* 0x000000191c00720c */ /* 0x000fe20003f46070 */
[----:B------:R-:W2:-:S12]  /*4d450*/  F2I.FTZ.U32.TRUNC.NTZ R29, R29 ;  /* 0x0000001d001d7305 */ /* 0x000e98000021f000 */
[----:B------:R-:W-:-:S04]  /*4d460*/  @P2 IADD3 R31, R31, 0x1, RZ ;  /* 0x000000011f1f2810 */ /* 0x000fc80007ffe0ff */
[----:B------:R-:W-:Y:S01]  /*4d470*/  MOV R25, R31 ;  /* 0x0000001f00197202 */ /* 0x000fe20000000f00 */
[----:B--2---:R-:W-:-:S04]  /*4d480*/  IMAD.MOV R28, RZ, RZ, -R29 ;  /* 0x000000ffff1c7224 */ /* 0x004fc800078e0a1d */
        /* <DEDUP_REMOVED lines=9> */
[----:B------:R-:W-:Y:S02]  /*4d520*/  IMAD.MOV.U32 R25, RZ, RZ, c[0x0][0x200] ;  /* 0x00008000ff197624 */ /* 0x000fe400078e00ff */
[----:B------:R-:W-:-:S04]  /*4d530*/  IMAD.HI.U32 R28, R28, R29, RZ ;  /* 0x0000001d1c1c7227 */ /* 0x000fc800078e00ff */
[----:B------:R-:W-:-:S04]  /*4d540*/  IMAD.MOV R28, RZ, RZ, -R28 ;  /* 0x000000ffff1c7224 */ /* 0x000fc800078e0a1c */
[----:B------:R-:W-:-:S05]  /*4d550*/  IMAD R28, R33, R28, R29 ;  /* 0x0000001c211c7224 */ /* 0x000fca00078e021d */
[----:B------:R-:W-:-:S13]  /*4d560*/  ISETP.GT.U32.AND P0, PT, R33, R28, PT ;  /* 0x0000001c2100720c */ /* 0x000fda0003f04070 */
[----:B------:R-:W-:-:S04]  /*4d570*/  @!P0 IADD3 R28, R28, -R33, RZ ;  /* 0x800000211c1c8210 */ /* 0x000fc80007ffe0ff */
        /* <DEDUP_REMOVED lines=22> */
[----:B-----5:R-:W-:-:S04]  /*4d6e0*/  IMAD R40, R14, c[0x0][0x224], R40 ;  /* 0x000089000e287a24 */ /* 0x020fc800078e0228 */
[----:B--2---:R-:W-:-:S06]  /*4d6f0*/  IMAD.WIDE R28, R40, R61, c[0x0][0x1d8] ;  /* 0x00007600281c7625 */ /* 0x004fcc00078e023d */
        /* <DEDUP_REMOVED lines=11> */
[----:B------:R-:W-:-:S07]  /*4d7b0*/  MOV R25, R19 ;  /* 0x0000001300197202 */ /* 0x000fce0000000f00 */
        /* <DEDUP_REMOVED lines=10> */
[----:B------:R-:W-:Y:S01]  /*4d860*/  LEA.HI.X R33, R40, c[0x0][0x1e4], R25, 0x2, P0 ;  /* 0x0000790028217a11 */ /* 0x000fe200000f1419 */
[----:B---3--:R2:W-:Y:S04]  /*4d870*/  @P1 STG.E [R36.64+-0xc], R31 ;  /* 0xfffff41f24001986 */ /* 0x0085e8000c101904 */
[----:B------:R2:W5:Y:S01]  /*4d880*/  LDG.E R40, [R32.64] ;  /* 0x0000000420287981 */ /* 0x000562000c1e1900 */
[----:B------:R-:W-:-:S03]  /*4d890*/  IMAD.MOV.U32 R25, RZ, RZ, R20 ;  /* 0x000000ffff197224 */ /* 0x000fc600078e0014 */
.L_x_22226:
[----:B------:R-:W-:Y:S05]  /*4d8a0*/  @!P3 BRA `(.L_x_22225) ;  /* 0x000005300000b947 */ /* 0x000fea0003800000 */
[C---:B--2---:R-:W-:Y:S01]  /*4d8b0*/  IADD3 R29, R25.reuse, -0x4, RZ ;  /* 0xfffffffc191d7810 */ /* 0x044fe20007ffe0ff */
[----:B------:R-:W-:Y:S01]  /*4d8c0*/  ULDC.64 UR8, c[0x0][0x198] ;  /* 0x0000660000087ab9 */ /* 0x000fe20000000a00 */
[C---:B------:R-:W-:Y:S01]  /*4d8d0*/  IADD3 R31, R25.reuse, -0x1, RZ ;  /* 0xffffffff191f7810 */ /* 0x040fe20007ffe0ff */
[----:B------:R-:W-:Y:S01]  /*4d8e0*/  ULDC.64 UR6, c[0x0][0x1b8] ;  /* 0x00006e0000067ab9 */ /* 0x000fe20000000a00 */
[C---:B------:R-:W-:Y:S01]  /*4d8f0*/  IADD3 R33, R25.reuse, -0x2, RZ ;  /* 0xfffffffe19217810 */ /* 0x040fe20007ffe0ff */
[C---:B------:R-:W-:Y:S01]  /*4d900*/  IMAD R55, R44.reuse, c[0x0][0x210], R29 ;  /* 0x000084002c377a24 */ /* 0x040fe200078e021d */
[C---:B------:R-:W-:Y:S01]  /*4d910*/  IADD3 R41, R25.reuse, 0x4, RZ ;  /* 0x0000000419297810 */ /* 0x040fe20007ffe0ff */
[----:B------:R-:W-:Y:S01]  /*4d920*/  IMAD R57, R44, c[0x0][0x210], R31 ;  /* 0x000084002c397a24 */ /* 0x000fe200078e021f */
[----:B------:R-:W-:Y:S01]  /*4d930*/  IADD3 R25, R25, -0x3, RZ ;  /* 0xfffffffd19197810 */ /* 0x000fe20007ffe0ff */
        /* <DEDUP_REMOVED lines=8> */
.L_x_22227:
        /* <DEDUP_REMOVED lines=11> */
[----:B------:R-:W3:Y:S01]  /*4da70*/  @P1 LDG.E R51, [R32.64] ;  /* 0x0000000420331981 */ /* 0x000ee2000c1e1900 */
[----:B------:R-:W-:Y:S01]  /*4da80*/  MOV R30, UR6 ;  /* 0x00000006001e7c02 */ /* 0x000fe20008000f00 */
[----:B------:R-:W-:Y:S01]  /*4da90*/  IMAD.U32 R31, RZ, RZ, UR7 ;  /* 0x00000007ff1f7e24 */ /* 0x000fe2000f8e00ff */
[----:B------:R-:W-:-:S03]  /*4daa0*/  LEA R34, P0, R40, c[0x0][0x1e0], 0x2 ;  /* 0x0000780028227a11 */ /* 0x000fc600078010ff */
[----:B------:R-:W-:Y:S01]  /*4dab0*/  IMAD.WIDE R38, R55, 0x4, R30 ;  /* 0x0000000437267825 */ /* 0x000fe200078e021e */
[----:B------:R-:W-:-:S04]  /*4dac0*/  LEA.HI.X R35, R40, c[0x0][0x1e4], R35, 0x2, P0 ;  /* 0x0000790028237a11 */ /* 0x000fc800000f1423 */
        /* <DEDUP_REMOVED lines=9> */
[----:B------:R-:W4:Y:S01]  /*4db60*/  @P1 LDG.E R53, [R30.64] ;  /* 0x000000041e351981 */ /* 0x000f22000c1e1900 */
[----:B------:R-:W-:-:S04]  /*4db70*/  LEA R32, P0, R40, c[0x0][0x1e0], 0x2 ;  /* 0x0000780028207a11 */ /* 0x000fc800078010ff */
[----:B------:R-:W-:Y:S01]  /*4db80*/  LEA.HI.X R33, R40, c[0x0][0x1e4], R33, 0x2, P0 ;  /* 0x0000790028217a11 */ /* 0x000fe200000f1421 */
[----:B----4-:R4:W-:Y:S04]  /*4db90*/  @P1 STG.E [R38.64+0x8], R53 ;  /* 0x0000083526001986 */ /* 0x0109e8000c101904 */
[----:B------:R-:W2:Y:S02]  /*4dba0*/  LDG.E R32, [R32.64] ;  /* 0x0000000420207981 */ /* 0x000ea4000c1e1900 */
[----:B--2---:R-:W-:-:S04]  /*4dbb0*/  IMAD.IADD R40, R32, 0x1, R25 ;  /* 0x0000000120287824 */ /* 0x004fc800078e0219 */
[----:B------:R-:W-:-:S05]  /*4dbc0*/  IMAD.WIDE R28, R40, R61, c[0x0][0x1d8] ;  /* 0x00007600281c7625 */ /* 0x000fca00078e023d */
[----:B---3--:R-:W2:Y:S01]  /*4dbd0*/  LDG.E R51, [R28.64] ;  /* 0x000000041c337981 */ /* 0x008ea2000c1e1900 */
[----:B------:R-:W-:Y:S02]  /*4dbe0*/  SHF.R.S32.HI R59, RZ, 0x1f, R40 ;  /* 0x0000001fff3b7819 */ /* 0x000fe40000011428 */
[----:B------:R-:W-:-:S04]  /*4dbf0*/  @P1 LEA R34, P0, R40, c[0x0][0x1f8], 0x2 ;  /* 0x00007e0028221a11 */ /* 0x000fc800078010ff */
[C---:B------:R-:W-:Y:S01]  /*4dc00*/  @P1 LEA.HI.X R35, R40.reuse, c[0x0][0x1fc], R59, 0x2, P0 ;  /* 0x00007f0028231a11 */ /* 0x040fe200000f143b */
[----:B--2---:R2:W-:Y:S04]  /*4dc10*/  STG.E [R36.64+-0x8], R51 ;  /* 0xfffff83324007986 */ /* 0x0045e8000c101904 */
[----:B------:R-:W3:Y:S01]  /*4dc20*/  @P1 LDG.E R49, [R34.64] ;  /* 0x0000000422311981 */ /* 0x000ee2000c1e1900 */
[----:B------:R-:W-:-:S04]  /*4dc30*/  LEA R30, P0, R40, c[0x0][0x1e0], 0x2 ;  /* 0x00007800281e7a11 */ /* 0x000fc800078010ff */
[----:B------:R-:W-:Y:S01]  /*4dc40*/  LEA.HI.X R31, R40, c[0x0][0x1e4], R59, 0x2, P0 ;  /* 0x00007900281f7a11 */ /* 0x000fe200000f143b */
[----:B---3--:R2:W-:Y:S04]  /*4dc50*/  @P1 STG.E [R38.64+0x4], R49 ;  /* 0x0000043126001986 */ /* 0x0085e8000c101904 */
[----:B------:R-:W3:Y:S02]  /*4dc60*/  LDG.E R30, [R30.64] ;  /* 0x000000041e1e7981 */ /* 0x000ee4000c1e1900 */
[----:B---3--:R-:W-:-:S04]  /*4dc70*/  IMAD.IADD R40, R30, 0x1, R45 ;  /* 0x000000011e287824 */ /* 0x008fc800078e022d */
[----:B------:R-:W-:-:S06]  /*4dc80*/  IMAD.WIDE R28, R40, R61, c[0x0][0x1d8] ;  /* 0x00007600281c7625 */ /* 0x000fcc00078e023d */
[----:B------:R-:W3:Y:S01]  /*4dc90*/  LDG.E R29, [R28.64] ;  /* 0x000000041c1d7981 */ /* 0x000ee2000c1e1900 */
[----:B----4-:R-:W-:Y:S02]  /*4dca0*/  SHF.R.S32.HI R53, RZ, 0x1f, R40 ;  /* 0x0000001fff357819 */ /* 0x010fe40000011428 */
        /* <DEDUP_REMOVED lines=19> */
.L_x_22225:
[----:B--2---:R-:W-:Y:S01]  /*4dde0*/  IMAD.MOV.U32 R37, RZ, RZ, c[0x0][0x200] ;  /* 0x00008000ff257624 */ /* 0x004fe200078e00ff */
[----:B------:R-:W2:Y:S01]  /*4ddf0*/  LDG.E.CONSTANT R27, [R26.64] ;  /* 0x000000041a1b7981 */ /* 0x000ea2000c1e9900 */
[----:B------:R-:W-:-:S04]  /*4de00*/  IMAD.WIDE R28, R44, R61, c[0x0][0x1a0] ;  /* 0x000068002c1c7625 */ /* 0x000fc800078e023d */
[----:B------:R-:W-:Y:S01]  /*4de10*/  IMAD.WIDE R30, R44, R61, c[0x0][0x1b0] ;  /* 0x00006c002c1e7625 */ /* 0x000fe200078e023d */
[----:B------:R3:W-:Y:S04]  /*4de20*/  STG.E [R28.64], R37 ;  /* 0x000000251c007986 */ /* 0x0007e8000c101904 */
[----:B------:R3:W-:Y:S04]  /*4de30*/  STG.E [R30.64], R24 ;  /* 0x000000181e007986 */ /* 0x0007e8000c101904 */
[----:B------:R-:W4:Y:S02]  /*4de40*/  LDG.E R25, [R8.64] ;  /* 0x0000000408197981 */ /* 0x000f24000c1e1900 */
[----:B----4-:R-:W-:-:S05]  /*4de50*/  FMNMX.FTZ R25, R24, R25, PT ;  /* 0x0000001918197209 */ /* 0x010fca0003810000 */
[----:B------:R3:W-:Y:S04]  /*4de60*/  STG.E [R8.64], R25 ;  /* 0x0000001908007986 */ /* 0x0007e8000c101904 */
[----:B------:R-:W4:Y:S02]  /*4de70*/  LDG.E R32, [R6.64] ;  /* 0x0000000406207981 */ /* 0x000f24000c1e1900 */
[----:B----4-:R-:W-:Y:S01]  /*4de80*/  IADD3 R35, R32, 0x1, RZ ;  /* 0x0000000120237810 */ /* 0x010fe20007ffe0ff */
[----:B------:R-:W-:-:S04]  /*4de90*/  IMAD.WIDE R32, R44, R61, c[0x0][0x1a8] ;  /* 0x00006a002c207625 */ /* 0x000fc800078e023d */
[----:B------:R3:W-:Y:S04]  /*4dea0*/  STG.E [R6.64], R35 ;  /* 0x0000002306007986 */ /* 0x0007e8000c101904 */
[----:B--2---:R3:W-:Y:S01]  /*4deb0*/  STG.E [R32.64], R27 ;  /* 0x0000001b20007986 */ /* 0x0047e2000c101904 */
[----:B------:R-:W-:Y:S05]  /*4dec0*/  BRA `(.L_x_22214) ;  /* 0x000005c000007947 */ /* 0x000fea0003800000 */
.L_x_22216:
[----:B------:R-:W-:-:S05]  /*4ded0*/  MOV R2, c[0x0][0x224] ;  /* 0x0000890000027a02 */ /* 0x000fca0000000f00 */
[----:B------:R2:W-:Y:S01]  /*4dee0*/  STS [0x804], R2 ;  /* 0x00080402ff007388 */ /* 0x0005e20000000800 */
[----:B------:R-:W-:Y:S05]  /*4def0*/  BRA `(.L_x_22212) ;  /* 0x0000060000007947 */ /* 0x000fea0003800000 */
.L_x_22213:
[----:B------:R-:W-:Y:S02]  /*4df00*/  ISETP.NE.U32.AND P2, PT, RZ, c[0x0][0x1c8], PT ;  /* 0x00007200ff007a0c */ /* 0x000fe40003f45070 */
[----:B------:R-:W-:Y:S02]  /*4df10*/  ISETP.LT.AND P0, PT, R11, c[0x0][0x224], !P0 ;  /* 0x000089000b007a0c */ /* 0x000fe40004701270 */
[----:B------:R-:W-:-:S04]  /*4df20*/  ISETP.NE.AND.EX P2, PT, RZ, c[0x0][0x1cc], PT, P2 ;  /* 0x00007300ff007a0c */ /* 0x000fc80003f45320 */
[----:B------:R-:W-:-:S04]  /*4df30*/  ISETP.LT.AND P2, PT, R11, R17, P2 ;  /* 0x000000110b00720c */ /* 0x000fc80001741270 */
[----:B------:R-:W-:-:S13]  /*4df40*/  PLOP3.LUT P0, PT, P2, P0, PT, 0xa8, 0x0 ;  /* 0x000000000000781c */ /* 0x000fda0001701570 */
[----:B------:R-:W-:Y:S05]  /*4df50*/  @!P0 BRA `(.L_x_22214) ;  /* 0x0000053000008947 */ /* 0x000fea0003800000 */
[----:B------:R-:W2:Y:S04]  /*4df60*/  LDL R30, [R30] ;  /* 0x000000001e1e7983 */ /* 0x000ea80000100800 */
[----:B------:R-:W3:Y:S04]  /*4df70*/  S2R R24, SR_CTAID.X ;  /* 0x0000000000187919 */ /* 0x000ee80000002500 */
[----:B------:R-:W4:Y:S01]  /*4df80*/  LDS R35, [0x804] ;  /* 0x00080400ff237984 */ /* 0x000f220000000800 */
[----:B---3--:R-:W-:-:S05]  /*4df90*/  IMAD R25, R24, c[0x0][0x220], RZ ;  /* 0x0000880018197a24 */ /* 0x008fca00078e02ff */
[----:B--2---:R-:W-:Y:S02]  /*4dfa0*/  IADD3 R26, P0, R25, R30, RZ ;  /* 0x0000001e191a7210 */ /* 0x004fe40007f1e0ff */
[----:B------:R-:W-:-:S03]  /*4dfb0*/  SHF.R.S32.HI R24, RZ, 0x1f, R30 ;  /* 0x0000001fff187819 */ /* 0x000fc6000001141e */
[----:B------:R-:W-:Y:S01]  /*4dfc0*/  IMAD.SHL.U32 R28, R26, 0x4, RZ ;  /* 0x000000041a1c7824 */ /* 0x000fe200078e00ff */
[----:B------:R-:W-:-:S04]  /*4dfd0*/  LEA.HI.X.SX32 R25, R25, R24, 0x1, P0 ;  /* 0x0000001819197211 */ /* 0x000fc800000f0eff */
[----:B------:R-:W-:Y:S02]  /*4dfe0*/  SHF.L.U64.HI R26, R26, 0x2, R25 ;  /* 0x000000021a1a7819 */ /* 0x000fe40000010219 */
[----:B------:R-:W-:-:S04]  /*4dff0*/  IADD3 R24, P0, R28, c[0x0][0x160], RZ ;  /* 0x000058001c187a10 */ /* 0x000fc80007f1e0ff */
[----:B------:R-:W-:-:S05]  /*4e000*/  IADD3.X R25, R26, c[0x0][0x164], RZ, P0, !PT ;  /* 0x000059001a197a10 */ /* 0x000fca00007fe4ff */
[----:B------:R-:W2:Y:S01]  /*4e010*/  LDG.E.CONSTANT R37, [R24.64] ;  /* 0x0000000418257981 */ /* 0x000ea2000c1e9900 */
[----:B------:R-:W-:Y:S02]  /*4e020*/  IADD3 R28, P0, R28, c[0x0][0x168], RZ ;  /* 0x00005a001c1c7a10 */ /* 0x000fe40007f1e0ff */
[----:B----4-:R-:W-:Y:S02]  /*4e030*/  SHF.R.S32.HI R27, RZ, 0x1f, R35 ;  /* 0x0000001fff1b7819 */ /* 0x010fe40000011423 */
[----:B------:R-:W-:Y:S02]  /*4e040*/  IADD3.X R29, R26, c[0x0][0x16c], RZ, P0, !PT ;  /* 0x00005b001a1d7a10 */ /* 0x000fe400007fe4ff */
[----:B------:R-:W-:-:S04]  /*4e050*/  IADD3 R31, P0, R10, R35, RZ ;  /* 0x000000230a1f7210 */ /* 0x000fc80007f1e0ff */
[----:B------:R-:W-:Y:S01]  /*4e060*/  LEA.HI.X.SX32 R26, R10, R27, 0x1, P0 ;  /* 0x0000001b0a1a7211 */ /* 0x000fe200000f0eff */
[C---:B------:R-:W-:Y:S01]  /*4e070*/  IMAD.SHL.U32 R30, R31.reuse, 0x4, RZ ;  /* 0x000000041f1e7824 */ /* 0x040fe200078e00ff */
[----:B------:R3:W5:Y:S02]  /*4e080*/  LDG.E.CONSTANT R29, [R28.64] ;  /* 0x000000041c1d7981 */ /* 0x000764000c1e9900 */
[----:B------:R-:W-:Y:S02]  /*4e090*/  SHF.L.U64.HI R31, R31, 0x2, R26 ;  /* 0x000000021f1f7819 */ /* 0x000fe4000001021a */
[----:B------:R-:W-:-:S04]  /*4e0a0*/  IADD3 R26, P2, R30, c[0x0][0x170], RZ ;  /* 0x00005c001e1a7a10 */ /* 0x000fc80007f5e0ff */
[----:B------:R-:W-:Y:S02]  /*4e0b0*/  IADD3.X R27, R31, c[0x0][0x174], RZ, P2, !PT ;  /* 0x00005d001f1b7a10 */ /* 0x000fe400017fe4ff */
[----:B------:R-:W-:-:S04]  /*4e0c0*/  ISETP.NE.U32.AND P0, PT, RZ, c[0x0][0x180], PT ;  /* 0x00006000ff007a0c */ /* 0x000fc80003f05070 */
[----:B------:R-:W-:Y:S02]  /*4e0d0*/  ISETP.NE.AND.EX P0, PT, RZ, c[0x0][0x184], PT, P0 ;  /* 0x00006100ff007a0c */ /* 0x000fe40003f05300 */
[----:B------:R-:W-:Y:S02]  /*4e0e0*/  IADD3 R30, P4, R30, c[0x0][0x178], RZ ;  /* 0x00005e001e1e7a10 */ /* 0x000fe40007f9e0ff */
[----:B---3--:R-:W-:Y:S02]  /*4e0f0*/  IADD3 R28, R35, 0x1, RZ ;  /* 0x00000001231c7810 */ /* 0x008fe40007ffe0ff */
[----:B------:R-:W-:Y:S01]  /*4e100*/  IADD3.X R31, R31, c[0x0][0x17c], RZ, P4, !PT ;  /* 0x00005f001f1f7a10 */ /* 0x000fe200027fe4ff */
[----:B--2---:R2:W-:Y:S06]  /*4e110*/  STG.E [R26.64], R37 ;  /* 0x000000251a007986 */ /* 0x0045ec000c101904 */
[----:B------:R-:W-:Y:S05]  /*4e120*/  @!P0 BRA `(.L_x_22228) ;  /* 0x0000034000008947 */ /* 0x000fea0003800000 */
[----:B--2---:R-:W2:Y:S01]  /*4e130*/  I2F.RP R26, R33 ;  /* 0x00000021001a7306 */ /* 0x004ea20000209400 */
[----:B------:R-:W-:-:S07]  /*4e140*/  IABS R39, c[0x0][0x224] ;  /* 0x0000890000277a13 */ /* 0x000fce0000000000 */
[----:B--2---:R-:W2:Y:S02]  /*4e150*/  MUFU.RCP R26, R26 ;  /* 0x0000001a001a7308 */ /* 0x004ea40000001000 */
[----:B--2---:R-:W-:Y:S02]  /*4e160*/  IADD3 R24, R26, 0xffffffe, RZ ;  /* 0x0ffffffe1a187810 */ /* 0x004fe40007ffe0ff */
[----:B------:R-:W-:-:S04]  /*4e170*/  IABS R26, R37 ;  /* 0x00000025001a7213 */ /* 0x000fc80000000000 */
[----:B------:R2:W3:Y:S02]  /*4e180*/  F2I.FTZ.U32.TRUNC.NTZ R25, R24 ;  /* 0x0000001800197305 */ /* 0x0004e4000021f000 */
[----:B--2---:R-:W-:Y:S02]  /*4e190*/  IMAD.MOV.U32 R24, RZ, RZ, RZ ;  /* 0x000000ffff187224 */ /* 0x004fe400078e00ff */
[----:B---3--:R-:W-:-:S04]  /*4e1a0*/  IMAD.MOV R32, RZ, RZ, -R25 ;  /* 0x000000ffff207224 */ /* 0x008fc800078e0a19 */
[----:B------:R-:W-:Y:S02]  /*4e1b0*/  IMAD R27, R32, R33, RZ ;  /* 0x00000021201b7224 */ /* 0x000fe400078e02ff */
[----:B------:R-:W2:Y:S02]  /*4e1c0*/  I2F.RP R32, R39 ;  /* 0x0000002700207306 */ /* 0x000ea40000209400 */
[----:B------:R-:W-:-:S06]  /*4e1d0*/  IMAD.HI.U32 R27, R25, R27, R24 ;  /* 0x0000001b191b7227 */ /* 0x000fcc00078e0018 */
[----:B------:R-:W-:-:S04]  /*4e1e0*/  IMAD.HI.U32 R24, R27, R26, RZ ;  /* 0x0000001a1b187227 */ /* 0x000fc800078e00ff */
[----:B------:R-:W-:-:S04]  /*4e1f0*/  IMAD.MOV R25, RZ, RZ, -R24 ;  /* 0x000000ffff197224 */ /* 0x000fc800078e0a18 */
[----:B------:R-:W-:Y:S01]  /*4e200*/  IMAD R25, R33, R25, R26 ;  /* 0x0000001921197224 */ /* 0x000fe200078e021a */
[----:B--2---:R-:W2:Y:S01]  /*4e210*/  MUFU.RCP R32, R32 ;  /* 0x0000002000207308 */ /* 0x004ea20000001000 */
[----:B------:R-:W-:-:S03]  /*4e220*/  LOP3.LUT R26, R37, c[0x0][0x228], RZ, 0x3c, !PT ;  /* 0x00008a00251a7a12 */ /* 0x000fc600078e3cff */
[----:B------:R-:W-:Y:S02]  /*4e230*/  ISETP.GT.U32.AND P2, PT, R33, R25, PT ;  /* 0x000000192100720c */ /* 0x000fe40003f44070 */
[----:B------:R-:W-:Y:S02]  /*4e240*/  ISETP.GE.AND P4, PT, R26, RZ, PT ;  /* 0x000000ff1a00720c */ /* 0x000fe40003f86270 */
[----:B--2---:R-:W-:-:S09]  /*4e250*/  IADD3 R27, R32, 0xffffffe, RZ ;  /* 0x0ffffffe201b7810 */ /* 0x004fd20007ffe0ff */
[-C--:B------:R-:W-:Y:S02]  /*4e260*/  @!P2 IADD3 R25, R25, -R33.reuse, RZ ;  /* 0x800000211919a210 */ /* 0x080fe40007ffe0ff */
[----:B------:R-:W-:Y:S02]  /*4e270*/  @!P2 IADD3 R24, R24, 0x1, RZ ;  /* 0x000000011818a810 */ /* 0x000fe40007ffe0ff */
[----:B------:R-:W-:Y:S02]  /*4e280*/  ISETP.GE.U32.AND P0, PT, R25, R33, PT ;  /* 0x000000211900720c */ /* 0x000fe40003f06070 */
[----:B------:R-:W2:Y:S01]  /*4e290*/  F2I.FTZ.U32.TRUNC.NTZ R25, R27 ;  /* 0x0000001b00197305 */ /* 0x000ea2000021f000 */
[----:B------:R-:W-:-:S10]  /*4e2a0*/  ISETP.NE.AND P2, PT, RZ, c[0x0][0x228], PT ;  /* 0x00008a00ff007a0c */ /* 0x000fd40003f45270 */
[----:B------:R-:W-:-:S05]  /*4e2b0*/  @P0 IADD3 R24, R24, 0x1, RZ ;  /* 0x0000000118180810 */ /* 0x000fca0007ffe0ff */
[----:B------:R-:W-:Y:S02]  /*4e2c0*/  IMAD.MOV.U32 R26, RZ, RZ, R24 ;  /* 0x000000ffff1a7224 */ /* 0x000fe400078e0018 */
[--C-:B--2---:R-:W-:Y:S02]  /*4e2d0*/  IMAD.MOV R24, RZ, RZ, -R25.reuse ;  /* 0x000000ffff187224 */ /* 0x104fe400078e0a19 */
        /* <DEDUP_REMOVED lines=21> */
[----:B------:R-:W2:Y:S01]  /*4e430*/  LDS R26, [R26+0x808] ;  /* 0x000808001a1a7984 */ /* 0x000ea20000000800 */
[----:B------:R-:W-:-:S04]  /*4e440*/  IMAD.WIDE R24, R24, R25, c[0x0][0x180] ;  /* 0x0000600018187625 */ /* 0x000fc800078e0219 */
[----:B--2--5:R-:W-:-:S05]  /*4e450*/  FADD.FTZ R27, R29, -R26 ;  /* 0x8000001a1d1b7221 */ /* 0x024fca0000010000 */
[----:B------:R2:W-:Y:S02]  /*4e460*/  STG.E [R24.64], R27 ;  /* 0x0000001b18007986 */ /* 0x0005e4000c101904 */
.L_x_22228:
[----:B-----5:R3:W-:Y:S04]  /*4e470*/  STG.E [R30.64], R29 ;  /* 0x0000001d1e007986 */ /* 0x0207e8000c101904 */
[----:B------:R3:W-:Y:S02]  /*4e480*/  STS [0x804], R28 ;  /* 0x0008041cff007388 */ /* 0x0007e40000000800 */
.L_x_22214:
[----:B------:R-:W-:Y:S01]  /*4e490*/  WARPSYNC 0xffffffff ;  /* 0xffffffff00007948 */ /* 0x000fe20003800000 */
[----:B------:R-:W-:Y:S01]  /*4e4a0*/  BAR.SYNC.DEFER_BLOCKING 0x0 ;  /* 0x0000000000007b1d */ /* 0x000fe20000010000 */
[----:B------:R-:W-:-:S04]  /*4e4b0*/  IADD3 R11, R11, 0x1, RZ ;  /* 0x000000010b0b7810 */ /* 0x000fc80007ffe0ff */
[----:B------:R-:W-:Y:S01]  /*4e4c0*/  ISETP.GE.U32.AND P0, PT, R11, 0x80, PT ;  /* 0x000000800b00780c */ /* 0x000fe20003f06070 */
[----:B--23--:R-:W2:Y:S02]  /*4e4d0*/  LDS R24, [0x804] ;  /* 0x00080400ff187984 */ /* 0x00cea40000000800 */
[----:B--2---:R-:W-:-:S13]  /*4e4e0*/  ISETP.LT.AND P2, PT, R24, c[0x0][0x224], PT ;  /* 0x0000890018007a0c */ /* 0x004fda0003f41270 */
[----:B------:R-:W-:Y:S05]  /*4e4f0*/  @!P0 BRA P2, `(.L_x_22229) ;  /* 0xffffdc3000008947 */ /* 0x000fea000103ffff */
.L_x_22212:
[----:B------:R-:W-:Y:S05]  /*4e500*/  BSYNC B0 ;  /* 0x0000000000007941 */ /* 0x000fea0003800000 */
.L_x_22211:
[----:B------:R-:W-:-:S04]  /*4e510*/  ISETP.NE.U32.AND P0, PT, RZ, c[0x0][0x1c8], PT ;  /* 0x00007200ff007a0c */ /* 0x000fc80003f05070 */
[----:B------:R-:W-:-:S04]  /*4e520*/  ISETP.NE.AND.EX P0, PT, RZ, c[0x0][0x1cc], PT, P0 ;  /* 0x00007300ff007a0c */ /* 0x000fc80003f05300 */
[----:B------:R-:W-:-:S13]  /*4e530*/  ISETP.NE.OR P0, PT, R0, RZ, !P0 ;  /* 0x000000ff0000720c */ /* 0x000fda0004705670 */
[----:B------:R-:W-:Y:S05]  /*4e540*/  @P0 EXIT ;  /* 0x000000000000094d */ /* 0x000fea0003800000 */
[----:B------:R-:W3:Y:S01]  /*4e550*/  S2R R24, SR_CTAID.X ;  /* 0x0000000000187919 */ /* 0x000ee20000002500 */
[----:B--2---:R-:W-:-:S04]  /*4e560*/  IMAD.MOV.U32 R2, RZ, RZ, 0x4 ;  /* 0x00000004ff027424 */ /* 0x004fc800078e00ff */
[----:B---3--:R-:W-:-:S06]  /*4e570*/  IMAD.WIDE.U32 R2, R24, R2, c[0x0][0x1c8] ;  /* 0x0000720018027625 */ /* 0x008fcc00078e0002 */
        /* <DEDUP_REMOVED lines=11> */
.L_x_22230:
[----:B------:R-:W-:-:S05]  /*4e630*/  IADD3 R2, P0, R24, c[0x0][0x1d0], RZ ;  /* 0x0000740018027a10 */ /* 0x000fca0007f1e0ff */
[----:B------:R-:W-:-:S05]  /*4e640*/  IMAD.X R3, RZ, RZ, c[0x0][0x1d4], P0 ;  /* 0x00007500ff037624 */ /* 0x000fca00000e06ff */
[----:B------:R-:W-:Y:S01]  /*4e650*/  STG.E.U8 [R2.64], RZ ;  /* 0x000000ff02007986 */ /* 0x000fe2000c101104 */
[----:B------:R-:W-:Y:S05]  /*4e660*/  EXIT ;  /* 0x000000000000794d */ /* 0x000fea0003800000 */
.L_x_22231:
        /* <DEDUP_REMOVED lines=9> */
.L_x_74486:


//--------------------- .text._ZN17fastertransformer38beam_online_softmax_topk_stage2_kernelIfLi128ELi128EEEvPKfS2_PiPT_ii --------------------------
	.section	.text._ZN17fastertransformer38beam_online_softmax_topk_stage2_kernelIfLi128ELi128EEEvPKfS2_PiPT_ii,"ax",@progbits
	.sectioninfo	@"SHI_REGISTERS=32"
	.align	128
        .global         _ZN17fastertransformer38beam_online_softmax_topk_stage2_kernelIfLi128ELi128EEEvPKfS2_PiPT_ii
        .type           _ZN17fastertransformer38beam_online_softmax_topk_stage2_kernelIfLi128ELi128EEEvPKfS2_PiPT_ii,@function
        .size           _ZN17fastertransformer38beam_online_softmax_topk_stage2_kernelIfLi128ELi128EEEvPKfS2_PiPT_ii,(.L_x_74487 - _ZN17fastertransformer38beam_online_softmax_topk_stage2_kernelIfLi128ELi128EEEvPKfS2_PiPT_ii)
        .other          _ZN17fastertransformer38beam_online_softmax_topk_stage2_kernelIfLi128ELi128EEEvPKfS2_PiPT_ii,@"STO_CUDA_ENTRY STV_DEFAULT"
_ZN17fastertransformer38beam_online_softmax_topk_stage2_kernelIfLi128ELi128EEEvPKfS2_PiPT_ii:
.text._ZN17fastertransformer38beam_online_softmax_topk_stage2_kernelIfLi128ELi128EEEvPKfS2_PiPT_ii:
[----:B------:R-:W-:-:S04]  /*0000*/  IMAD.MOV.U32 R1, RZ, RZ, c[0x0][0x28] ;  /* 0x00000a00ff017624 */ /* 0x000fc800078e00ff */
[----:B------:R-:W0:Y:S01]  /*0010*/  S2R R11, SR_TID.X ;  /* 0x00000000000b7919 */ /* 0x000e220000002100 */
[----:B------:R-:W-:Y:S01]  /*0020*/  IADD3 R1, R1, -0xe10, RZ ;  /* 0xfffff1f001017810 */ /* 0x000fe20007ffe0ff */
[----:B------:R-:W-:Y:S01]  /*0030*/  IMAD.MOV.U32 R2, RZ, RZ, -0x1 ;  /* 0xffffffffff027424 */ /* 0x000fe200078e00ff */
[----:B------:R-:W-:Y:S01]  /*0040*/  ULDC.64 UR4, c[0x0][0x118] ;  /* 0x0000460000047ab9 */ /* 0x000fe20000000a00 */
[----:B------:R-:W-:Y:S01]  /*0050*/  IMAD.MOV.U32 R3, RZ, RZ, -0x1 ;  /* 0xffffffffff037424 */ /* 0x000fe200078e00ff */
[----:B------:R-:W-:Y:S01]  /*0060*/  BSSY B0, `(.L_x_22232) ;  /* 0x0000104000007945 */ /* 0x000fe20003800000 */
[----:B------:R-:W-:Y:S02]  /*0070*/  IMAD.MOV.U32 R4, RZ, RZ, -0x800001 ;  /* 0xff7fffffff047424 */ /* 0x000fe400078e00ff */
[----:B------:R-:W-:Y:S01]  /*0080*/  IMAD.MOV.U32 R5, RZ, RZ, -0x800001 ;  /* 0xff7fffffff057424 */ /* 0x000fe200078e00ff */
[----:B------:R1:W-:Y:S01]  /*0090*/  STL.64 [R1+0x410], R2 ;  /* 0x0004100201007387 */ /* 0x0003e20000100a00 */
[----:B------:R-:W-:-:S02]  /*00a0*/  IMAD.MOV.U32 R6, RZ, RZ, -0x800001 ;  /* 0xff7fffffff067424 */ /* 0x000fc400078e00ff */
[----:B------:R-:W-:Y:S01]  /*00b0*/  IMAD.MOV.U32 R7, RZ, RZ, RZ ;  /* 0x000000ffff077224 */ /* 0x000fe200078e00ff */
[----:B------:R1:W-:Y:S01]  /*00c0*/  STL.64 [R1+0x418], R2 ;  /* 0x0004180201007387 */ /* 0x0003e20000100a00 */
[----:B------:R-:W-:-:S03]  /*00d0*/  IMAD.MOV.U32 R0, RZ, RZ, c[0x0][0x184] ;  /* 0x00006100ff007624 */ /* 0x000fc600078e00ff */
[----:B------:R1:W-:Y:S01]  /*00e0*/  STL.64 [R1+0x420], R2 ;  /* 0x0004200201007387 */ /* 0x0003e20000100a00 */
[----:B------:R-:W-:-:S03]  /*00f0*/  IMAD R0, R0, 0x102, RZ ;  /* 0x0000010200007824 */ /* 0x000fc600078e02ff */
[----:B------:R1:W-:Y:S02]  /*0100*/  STL.64 [R1+0x428], R2 ;  /* 0x0004280201007387 */ /* 0x0003e40000100a00 */
[----:B0-----:R-:W-:Y:S02]  /*0110*/  ISETP.GE.AND P0, PT, R11, R0, PT ;  /* 0x000000000b00720c */ /* 0x001fe40003f06270 */
        /* <DEDUP_REMOVED lines=126> */
[----:B-1----:R-:W-:Y:S01]  /*0900*/  IMAD.MOV.U32 R5, RZ, RZ, R11 ;  /* 0x000000ffff057224 */ /* 0x002fe200078e000b */
[----:B------:R-:W0:Y:S01]  /*0910*/  S2R R2, SR_CTAID.X ;  /* 0x0000000000027919 */ /* 0x000e220000002500 */
[----:B------:R-:W-:Y:S01]  /*0920*/  LOP3.LUT R7, RZ, R11, RZ, 0x33, !PT ;  /* 0x0000000bff077212 */ /* 0x000fe200078e33ff */
[----:B------:R-:W-:Y:S02]  /*0930*/  BSSY B1, `(.L_x_22234) ;  /* 0x000001d000017945 */ /* 0x000fe40003800000 */
[----:B------:R-:W-:-:S02]  /*0940*/  LOP3.LUT R3, RZ, R5, RZ, 0x33, !PT ;  /* 0x00000005ff037212 */ /* 0x000fc400078e33ff */
[----:B------:R-:W-:-:S03]  /*0950*/  IMAD.IADD R7, R0, 0x1, R7 ;  /* 0x0000000100077824 */ /* 0x000fc600078e0207 */
[----:B------:R-:W-:Y:S02]  /*0960*/  IMAD.IADD R3, R0, 0x1, R3 ;  /* 0x0000000100037824 */ /* 0x000fe400078e0203 */
[----:B------:R-:W-:-:S03]  /*0970*/  ISETP.GE.U32.AND P1, PT, R7, 0x180, PT ;  /* 0x000001800700780c */ /* 0x000fc60003f26070 */
[----:B------:R-:W-:-:S04]  /*0980*/  LEA.HI R3, R3, 0x1, RZ, 0x19 ;  /* 0x0000000103037811 */ /* 0x000fc800078fc8ff */
        /* <DEDUP_REMOVED lines=12> */
.L_x_22236:
        /* <DEDUP_REMOVED lines=11> */
.L_x_22235:
[----:B------:R-:W-:Y:S05]  /*0b00*/  BSYNC B1 ;  /* 0x0000000000017941 */ /* 0x000fea0003800000 */
.L_x_22234:
[----:B------:R-:W-:Y:S05]  /*0b10*/  @!P1 BRA `(.L_x_22233) ;  /* 0x0000058000009947 */ /* 0x000fea0003800000 */
[----:B------:R-:W-:Y:S01]  /*0b20*/  IADD3 R3, P0, R4, R5, RZ ;  /* 0x0000000504037210 */ /* 0x000fe20007f1e0ff */
[----:B------:R-:W-:Y:S01]  /*0b30*/  IMAD.IADD R4, R0, 0x1, -R5 ;  /* 0x0000000100047824 */ /* 0x000fe200078e0a05 */
[----:B------:R-:W-:Y:S02]  /*0b40*/  BSSY B1, `(.L_x_22237) ;  /* 0x0000031000017945 */ /* 0x000fe40003800000 */
[----:B------:R-:W-:Y:S02]  /*0b50*/  LEA.HI.X.SX32 R8, R5, R8, 0x1, P0 ;  /* 0x0000000805087211 */ /* 0x000fe400000f0eff */
        /* <DEDUP_REMOVED lines=9> */
.L_x_22239:
        /* <DEDUP_REMOVED lines=38> */
.L_x_22238:
[----:B------:R-:W-:Y:S05]  /*0e50*/  BSYNC B1 ;  /* 0x0000000000017941 */ /* 0x000fea0003800000 */
.L_x_22237:
        /* <DEDUP_REMOVED lines=25> */
.L_x_22241:
[----:B------:R-:W-:Y:S05]  /*0ff0*/  BSYNC B1 ;  /* 0x0000000000017941 */ /* 0x000fea0003800000 */
.L_x_22240:
        /* <DEDUP_REMOVED lines=10> */
.L_x_22233:
[----:B------:R-:W-:Y:S05]  /*10a0*/  BSYNC B0 ;  /* 0x0000000000007941 */ /* 0x000fea0003800000 */
.L_x_22232:
[----:B------:R-:W2:Y:S01]  /*10b0*/  S2R R0, SR_TID.X ;  /* 0x0000000000007919 */ /* 0x000ea20000002100 */
[----:B-1----:R-:W-:Y:S01]  /*10c0*/  IMAD.MOV.U32 R2, RZ, RZ, -0x800001 ;  /* 0xff7fffffff027424 */ /* 0x002fe200078e00ff */
[----:B------:R-:W-:Y:S01]  /*10d0*/  BSSY B0, `(.L_x_22242) ;  /* 0x00002a1000007945 */ /* 0x000fe20003800000 */
[----:B------:R-:W-:Y:S01]  /*10e0*/  IMAD.MOV.U32 R3, RZ, RZ, -0x1 ;  /* 0xffffffffff037424 */ /* 0x000fe200078e00ff */
[----:B------:R-:W-:Y:S01]  /*10f0*/  STL [R1+0xba0], RZ ;  /* 0x000ba0ff01007387 */ /* 0x000fe20000100800 */
[----:B0-----:R-:W-:-:S02]  /*1100*/  IMAD.MOV.U32 R4, RZ, RZ, -0x800001 ;  /* 0xff7fffffff047424 */ /* 0x001fc400078e00ff */
[----:B------:R-:W-:Y:S01]  /*1110*/  IMAD.MOV.U32 R5, RZ, RZ, -0x800001 ;  /* 0xff7fffffff057424 */ /* 0x000fe200078e00ff */
[----:B------:R0:W-:Y:S01]  /*1120*/  STL [R1+0xba4], R2 ;  /* 0x000ba40201007387 */ /* 0x0001e20000100800 */
[----:B------:R-:W-:Y:S02]  /*1130*/  IMAD.MOV.U32 R6, RZ, RZ, -0x800001 ;  /* 0xff7fffffff067424 */ /* 0x000fe400078e00ff */
[----:B------:R-:W-:Y:S01]  /*1140*/  IMAD.MOV.U32 R7, RZ, RZ, -0x800001 ;  /* 0xff7fffffff077424 */ /* 0x000fe200078e00ff */
[----:B------:R-:W-:Y:S01]  /*1150*/  STL [R1+0xb9c], R3 ;  /* 0x000b9c0301007387 */ /* 0x000fe20000100800 */
[----:B------:R-:W-:Y:S02]  /*1160*/  IMAD.MOV.U32 R8, RZ, RZ, -0x800001 ;  /* 0xff7fffffff087424 */ /* 0x000fe400078e00ff */
[----:B------:R-:W-:Y:S01]  /*1170*/  IMAD.MOV.U32 R9, RZ, RZ, -0x800001 ;  /* 0xff7fffffff097424 */ /* 0x000fe200078e00ff */
[----:B------:R-:W-:Y:S01]  /*1180*/  STL [R1+0xb80], R3 ;  /* 0x000b800301007387 */ /* 0x000fe20000100800 */
[----:B------:R-:W-:-:S02]  /*1190*/  IMAD.MOV.U32 R10, RZ, RZ, -0x800001 ;  /* 0xff7fffffff0a7424 */ /* 0x000fc400078e00ff */
[----:B0-----:R-:W-:Y:S01]  /*11a0*/  IMAD.MOV.U32 R2, RZ, RZ, -0x1 ;  /* 0xffffffffff027424 */ /* 0x001fe200078e00ff */
[----:B------:R-:W-:Y:S01]  /*11b0*/  STL [R1+0xb7c], R3 ;  /* 0x000b7c0301007387 */ /* 0x000fe20000100800 */
[----:B------:R-:W-:Y:S02]  /*11c0*/  IMAD.MOV.U32 R11, RZ, RZ, -0x800001 ;  /* 0xff7fffffff0b7424 */ /* 0x000fe400078e00ff */
[----:B------:R-:W-:Y:S01]  /*11d0*/  IMAD.MOV.U32 R12, RZ, RZ, -0x800001 ;  /* 0xff7fffffff0c7424 */ /* 0x000fe200078e00ff */
[----:B--2---:R-:W-:Y:S01]  /*11e0*/  ISETP.GE.U32.AND P0, PT, R0, c[0x0][0x184], PT ;  /* 0x0000610000007a0c */ /* 0x004fe20003f06070 */
[----:B------:R-:W-:Y:S01]  /*11f0*/  IMAD.MOV.U32 R0, RZ, RZ, -0x1 ;  /* 0xffffffffff007424 */ /* 0x000fe200078e00ff */
[----:B------:R-:W-:Y:S01]  /*1200*/  STL [R1+0xb8c], R2 ;  /* 0x000b8c0201007387 */ /* 0x000fe20000100800 */
[----:B------:R-:W-:Y:S02]  /*1210*/  IMAD.MOV.U32 R13, RZ, RZ, -0x800001 ;  /* 0xff7fffffff0d7424 */ /* 0x000fe400078e00ff */
[----:B------:R-:W-:Y:S01]  /*1220*/  IMAD.MOV.U32 R14, RZ, RZ, -0x800001 ;  /* 0xff7fffffff0e7424 */ /* 0x000fe200078e00ff */
[----:B------:R-:W-:Y:S01]  /*1230*/  STL [R1+0xb98], R0 ;  /* 0x000b980001007387 */ /* 0x000fe20000100800 */
[----:B------:R-:W-:-:S02]  /*1240*/  IMAD.MOV.U32 R15, RZ, RZ, -0x800001 ;  /* 0xff7fffffff0f7424 */ /* 0x000fc400078e00ff */
[----:B------:R-:W-:Y:S01]  /*1250*/  IMAD.MOV.U32 R16, RZ, RZ, -0x800001 ;  /* 0xff7fffffff107424 */ /* 0x000fe200078e00ff */
[----:B------:R-:W-:Y:S01]  /*1260*/  STL [R1+0xb88], R0 ;  /* 0x000b880001007387 */ /* 0x000fe20000100800 */
[----:B------:R-:W-:Y:S02]  /*1270*/  IMAD.MOV.U32 R17, RZ, RZ, -0x800001 ;  /* 0xff7fffffff117424 */ /* 0x000fe400078e00ff */
        /* <DEDUP_REMOVED lines=17> */
[----:B------:R-:W-:-:S03]  /*1390*/  IMAD.MOV.U32 R29, RZ, RZ, -0x800001 ;  /* 0xff7fffffff1d7424 */ /* 0x000fc600078e00ff */
        /* <DEDUP_REMOVED lines=116> */
[----:B0-----:R-:W-:-:S02]  /*1ae0*/  IMAD.MOV.U32 R0, RZ, RZ, -0x800001 ;  /* 0xff7fffffff007424 */ /* 0x001fc400078e00ff */
[----:B-1----:R-:W-:-:S03]  /*1af0*/  IMAD.MOV.U32 R2, RZ, RZ, -0x800001 ;  /* 0xff7fffffff027424 */ /* 0x002fc600078e00ff */
[----:B------:R0:W-:Y:S01]  /*1b00*/  STL [R1+0xb90], R0 ;  /* 0x000b900001007387 */ /* 0x0001e20000100800 */
[----:B--2---:R-:W-:-:S03]  /*1b10*/  IMAD.MOV.U32 R3, RZ, RZ, -0x800001 ;  /* 0xff7fffffff037424 */ /* 0x004fc600078e00ff */
        /* <DEDUP_REMOVED lines=99> */
[----:B------:R-:W-:Y:S06]  /*2150*/  BAR.SYNC.DEFER_BLOCKING 0x0 ;  /* 0x0000000000007b1d */ /* 0x000fec0000010000 */
[----:B------:R-:W-:Y:S05]  /*2160*/  @P0 BRA `(.L_x_22243) ;  /* 0x0000197000000947 */ /* 0x000fea0003800000 */
[----:B0-----:R-:W-:-:S05]  /*2170*/  IMAD.MOV.U32 R0, RZ, RZ, c[0x0][0x180] ;  /* 0x00006000ff007624 */ /* 0x001fca00078e00ff */
[----:B------:R-:W-:-:S13]  /*2180*/  ISETP.GE.AND P0, PT, R0, 0x1, PT ;  /* 0x000000010000780c */ /* 0x000fda0003f06270 */
[----:B------:R-:W-:Y:S05]  /*2190*/  @!P0 BRA `(.L_x_22244) ;  /* 0x0000098000008947 */ /* 0x000fea0003800000 */
[----:B------:R-:W-:-:S05]  /*21a0*/  IMAD.SHL.U32 R0, R0, 0x2, RZ ;  /* 0x0000000200007824 */ /* 0x000fca00078e00ff */
[----:B------:R-:W-:-:S04]  /*21b0*/  IMNMX R2, R0, 0x1, !PT ;  /* 0x0000000100027817 */ /* 0x000fc80007800200 */
[----:B------:R-:W-:-:S04]  /*21c0*/  IADD3 R0, R2, -0x1, RZ ;  /* 0xffffffff02007810 */ /* 0x000fc80007ffe0ff */
[----:B------:R-:W-:Y:S01]  /*21d0*/  ISETP.GE.U32.AND P0, PT, R0, 0x3, PT ;  /* 0x000000030000780c */ /* 0x000fe20003f06070 */
[----:B------:R-:W-:-:S12]  /*21e0*/  IMAD.MOV.U32 R0, RZ, RZ, RZ ;  /* 0x000000ffff007224 */ /* 0x000fd800078e00ff */
[----:B------:R-:W-:Y:S05]  /*21f0*/  @!P0 BRA `(.L_x_22245) ;  /* 0x000007d000008947 */ /* 0x000fea0003800000 */
[----:B------:R-:W-:Y:S01]  /*2200*/  LOP3.LUT R28, R2, 0x3, RZ, 0xc0, !PT ;  /* 0x00000003021c7812 */ /* 0x000fe200078ec0ff */
[----:B------:R-:W-:-:S04]  /*2210*/  IMAD.MOV.U32 R0, RZ, RZ, RZ ;  /* 0x000000ffff007224 */ /* 0x000fc800078e00ff */
[----:B------:R-:W-:-:S05]  /*2220*/  IMAD.IADD R28, R2, 0x1, -R28 ;  /* 0x00000001021c7824 */ /* 0x000fca00078e0a1c */
[----:B------:R-:W-:-:S13]  /*2230*/  ISETP.GT.AND P0, PT, R28, RZ, PT ;  /* 0x000000ff1c00720c */ /* 0x000fda0003f04270 */
[----:B------:R-:W-:Y:S05]  /*2240*/  @!P0 BRA `(.L_x_22246) ;  /* 0x0000068000008947 */ /* 0x000fea0003800000 */
[----:B------:R-:W-:Y:S02]  /*2250*/  ISETP.GT.AND P1, PT, R28, 0xc, PT ;  /* 0x0000000c1c00780c */ /* 0x000fe40003f24270 */
[----:B------:R-:W-:-:S11]  /*2260*/  PLOP3.LUT P0, PT, PT, PT, PT, 0x80, 0x0 ;  /* 0x000000000000781c */ /* 0x000fd60003f0f070 */
[----:B------:R-:W-:Y:S05]  /*2270*/  @!P1 BRA `(.L_x_22247) ;  /* 0x0000048000009947 */ /* 0x000fea0003800000 */
[----:B------:R-:W-:Y:S02]  /*2280*/  PLOP3.LUT P0, PT, PT, PT, PT, 0x8, 0x0 ;  /* 0x000000000000781c */ /* 0x000fe40003f0e170 */
.L_x_22248:
[----:B------:R-:W0:Y:S04]  /*2290*/  S2R R2, SR_TID.X ;  /* 0x0000000000027919 */ /* 0x000e280000002100 */
[----:B------:R1:W-:Y:S02]  /*22a0*/  STL [R1+0xbc8], R28 ;  /* 0x000bc81c01007387 */ /* 0x0003e40000100800 */
[----:B-1----:R-:W-:Y:S01]  /*22b0*/  IADD3 R28, R1, 0x408, RZ ;  /* 0x00000408011c7810 */ /* 0x002fe20007ffe0ff */
[----:B0-----:R-:W-:-:S05]  /*22c0*/  IMAD R29, R2, 0x102, R0 ;  /* 0x00000102021d7824 */ /* 0x001fca00078e0200 */
[----:B------:R-:W0:Y:S04]  /*22d0*/  LDS.64 R2, [R29.X4+0x1430] ;  /* 0x001430001d027984 */ /* 0x000e280000004a00 */
[----:B------:R-:W-:Y:S04]  /*22e0*/  LDS.64 R10, [R29.X4+0x1648] ;  /* 0x001648001d0a7984 */ /* 0x000fe80000004a00 */
[----:B------:R-:W-:Y:S04]  /*22f0*/  LDS.64 R12, [R29.X4+0x1450] ;  /* 0x001450001d0c7984 */ /* 0x000fe80000004a00 */
[----:B------:R-:W-:Y:S04]  /*2300*/  LDS.64 R14, [R29.X4+0x1650] ;  /* 0x001650001d0e7984 */ /* 0x000fe80000004a00 */
[----:B------:R-:W1:Y:S04]  /*2310*/  LDS.64 R16, [R29.X4+0x1458] ;  /* 0x001458001d107984 */ /* 0x000e680000004a00 */
[----:B------:R-:W-:Y:S04]  /*2320*/  LDS.64 R18, [R29.X4+0x1658] ;  /* 0x001658001d127984 */ /* 0x000fe80000004a00 */
[----:B------:R-:W-:Y:S04]  /*2330*/  LDS.64 R20, [R29.X4+0x1460] ;  /* 0x001460001d147984 */ /* 0x000fe80000004a00 */
[----:B------:R-:W-:Y:S04]  /*2340*/  LDS.64 R22, [R29.X4+0x1660] ;  /* 0x001660001d167984 */ /* 0x000fe80000004a00 */
[----:B------:R-:W-:Y:S04]  /*2350*/  LDS.64 R24, [R29.X4+0x1468] ;  /* 0x001468001d187984 */ /* 0x000fe80000004a00 */
[----:B------:R-:W-:Y:S01]  /*2360*/  LDS.64 R26, [R29.X4+0x1668] ;  /* 0x001668001d1a7984 */ /* 0x000fe20000004a00 */
[----:B0-----:R-:W-:-:S02]  /*2370*/  IMAD.MOV.U32 R5, RZ, RZ, R2 ;  /* 0x000000ffff057224 */ /* 0x001fc400078e0002 */
[----:B------:R-:W-:Y:S02]  /*2380*/  IMAD.MOV.U32 R4, RZ, RZ, R3 ;  /* 0x000000ffff047224 */ /* 0x000fe400078e0003 */
[----:B------:R-:W0:Y:S04]  /*2390*/  LDS.64 R2, [R29.X4+0x1630] ;  /* 0x001630001d027984 */ /* 0x000e280000004a00 */
[----:B-1----:R1:W-:Y:S02]  /*23a0*/  STL [R1+0xbcc], R17 ;  /* 0x000bcc1101007387 */ /* 0x0023e40000100800 */
[----:B-1----:R-:W-:Y:S01]  /*23b0*/  IADD3 R17, R0, 0x4, RZ ;  /* 0x0000000400117810 */ /* 0x002fe20007ffe0ff */
[----:B0-----:R-:W-:Y:S02]  /*23c0*/  IMAD.MOV.U32 R7, RZ, RZ, R2 ;  /* 0x000000ffff077224 */ /* 0x001fe400078e0002 */
[----:B------:R-:W-:-:S02]  /*23d0*/  IMAD.MOV.U32 R6, RZ, RZ, R3 ;  /* 0x000000ffff067224 */ /* 0x000fc400078e0003 */
[----:B------:R-:W0:Y:S02]  /*23e0*/  LDS.64 R2, [R29.X4+0x1438] ;  /* 0x001438001d027984 */ /* 0x000e240000004a00 */
[----:B0-----:R-:W-:Y:S02]  /*23f0*/  IMAD.MOV.U32 R9, RZ, RZ, R2 ;  /* 0x000000ffff097224 */ /* 0x001fe400078e0002 */
[----:B------:R-:W-:Y:S02]  /*2400*/  IMAD.MOV.U32 R8, RZ, RZ, R3 ;  /* 0x000000ffff087224 */ /* 0x000fe400078e0003 */
[----:B------:R-:W0:Y:S04]  /*2410*/  LDS.64 R2, [R29.X4+0x1638] ;  /* 0x001638001d027984 */ /* 0x000e280000004a00 */
[----:B0-----:R0:W-:Y:S02]  /*2420*/  STL.64 [R1+0xbd0], R2 ;  /* 0x000bd00201007387 */ /* 0x0011e40000100a00 */
[----:B0-----:R-:W-:-:S02]  /*2430*/  IMAD.MOV.U32 R2, RZ, RZ, R9 ;  /* 0x000000ffff027224 */ /* 0x001fc400078e0009 */
[----:B------:R-:W-:Y:S02]  /*2440*/  IMAD.MOV.U32 R3, RZ, RZ, R8 ;  /* 0x000000ffff037224 */ /* 0x000fe400078e0008 */
[----:B------:R-:W-:Y:S04]  /*2450*/  LDS.64 R8, [R29.X4+0x1448] ;  /* 0x001448001d087984 */ /* 0x000fe80000004a00 */
[----:B------:R0:W-:Y:S02]  /*2460*/  STL.64 [R1+0xbd8], R2 ;  /* 0x000bd80201007387 */ /* 0x0001e40000100a00 */
[----:B0-----:R-:W-:Y:S02]  /*2470*/  IMAD.MOV.U32 R2, RZ, RZ, R7 ;  /* 0x000000ffff027224 */ /* 0x001fe400078e0007 */
[----:B------:R-:W-:-:S02]  /*2480*/  IMAD.MOV.U32 R3, RZ, RZ, R6 ;  /* 0x000000ffff037224 */ /* 0x000fc400078e0006 */
[----:B------:R-:W-:Y:S04]  /*2490*/  LDS.64 R6, [R29.X4+0x1640] ;  /* 0x001640001d067984 */ /* 0x000fe80000004a00 */
[----:B------:R0:W-:Y:S02]  /*24a0*/  STL.64 [R1+0xbe0], R2 ;  /* 0x000be00201007387 */ /* 0x0001e40000100a00 */
[----:B0-----:R-:W-:Y:S02]  /*24b0*/  IMAD.MOV.U32 R2, RZ, RZ, R5 ;  /* 0x000000ffff027224 */ /* 0x001fe400078e0005 */
[----:B------:R-:W-:Y:S02]  /*24c0*/  IMAD.MOV.U32 R3, RZ, RZ, R4 ;  /* 0x000000ffff037224 */ /* 0x000fe400078e0004 */
[----:B------:R0:W1:Y:S02]  /*24d0*/  LDS.64 R4, [R29.X4+0x1440] ;  /* 0x001440001d047984 */ /* 0x0000640000004a00 */
[----:B0-----:R-:W-:-:S05]  /*24e0*/  IMAD R29, R0, 0x4, R28 ;  /* 0x00000004001d7824 */ /* 0x001fca00078e021c */
[----:B------:R0:W-:Y:S04]  /*24f0*/  STL.64 [R29+0x8], R2 ;  /* 0x000008021d007387 */ /* 0x0001e80000100a00 */
[----:B0-----:R-:W2:Y:S01]  /*2500*/  LDL.LU.64 R2, [R1+0xbe0] ;  /* 0x000be00001027983 */ /* 0x001ea20000300a00 */
[----:B------:R-:W-:-:S03]  /*2510*/  IMAD R17, R17, 0x4, R28 ;  /* 0x0000000411117824 */ /* 0x000fc600078e021c */
[----:B--2---:R0:W-:Y:S04]  /*2520*/  STL.64 [R29+0x208], R2 ;  /* 0x000208021d007387 */ /* 0x0041e80000100a00 */
[----:B0-----:R-:W2:Y:S04]  /*2530*/  LDL.LU.64 R2, [R1+0xbd8] ;  /* 0x000bd80001027983 */ /* 0x001ea80000300a00 */
[----:B--2---:R0:W-:Y:S04]  /*2540*/  STL.64 [R29+0x10], R2 ;  /* 0x000010021d007387 */ /* 0x0041e80000100a00 */
[----:B0-----:R-:W2:Y:S01]  /*2550*/  LDL.LU.64 R2, [R1+0xbd0] ;  /* 0x000bd00001027983 */ /* 0x001ea20000300a00 */
[----:B------:R-:W-:-:S03]  /*2560*/  IADD3 R28, R0, 0x8, RZ ;  /* 0x00000008001c7810 */ /* 0x000fc60007ffe0ff */
[----:B------:R-:W-:Y:S04]  /*2570*/  STL [R1+0x820], R17 ;  /* 0x0008201101007387 */ /* 0x000fe80000100800 */
[----:B--2---:R0:W-:Y:S04]  /*2580*/  STL.64 [R29+0x210], R2 ;  /* 0x000210021d007387 */ /* 0x0041e80000100a00 */
[----:B-1----:R1:W-:Y:S01]  /*2590*/  STL.64 [R17+0x8], R4 ;  /* 0x0000080411007387 */ /* 0x0023e20000100a00 */
[----:B0-----:R-:W-:-:S03]  /*25a0*/  IADD3 R29, R1, 0x408, RZ ;  /* 0x00000408011d7810 */ /* 0x001fc60007ffe0ff */
[----:B-1----:R-:W2:Y:S02]  /*25b0*/  LDL.LU R5, [R1+0x820] ;  /* 0x0008200001057983 */ /* 0x002ea40000300800 */
[----:B------:R-:W-:Y:S02]  /*25c0*/  IMAD R3, R28, 0x4, R29 ;  /* 0x000000041c037824 */ /* 0x000fe400078e021d */
[----:B------:R-:W3:Y:S04]  /*25d0*/  LDL.LU R17, [R1+0xbcc] ;  /* 0x000bcc0001117983 */ /* 0x000ee80000300800 */
[----:B------:R-:W4:Y:S01]  /*25e0*/  LDL.LU R28, [R1+0xbc8] ;  /* 0x000bc800011c7983 */ /* 0x000f220000300800 */
[----:B------:R-:W-:-:S05]  /*25f0*/  IADD3 R2, R0, 0xc, RZ ;  /* 0x0000000c00027810 */ /* 0x000fca0007ffe0ff */
[----:B------:R-:W-:Y:S01]  /*2600*/  IMAD R2, R2, 0x4, R29 ;  /* 0x0000000402027824 */ /* 0x000fe200078e021d */
[----:B------:R-:W-:Y:S01]  /*2610*/  IADD3 R0, R0, 0x10, RZ ;  /* 0x0000001000007810 */ /* 0x000fe20007ffe0ff */
[----:B--2---:R0:W-:Y:S04]  /*2620*/  STL.64 [R5+0x208], R6 ;  /* 0x0002080605007387 */ /* 0x0041e80000100a00 */
[----:B------:R0:W-:Y:S04]  /*2630*/  STL.64 [R5+0x10], R8 ;  /* 0x0000100805007387 */ /* 0x0001e80000100a00 */
[----:B------:R0:W-:Y:S01]  /*2640*/  STL.64 [R5+0x210], R10 ;  /* 0x0002100a05007387 */ /* 0x0001e20000100a00 */
[----:B----4-:R-:W-:-:S03]  /*2650*/  IADD3 R28, R28, -0x10, RZ ;  /* 0xfffffff01c1c7810 */ /* 0x010fc60007ffe0ff */
[----:B------:R0:W-:Y:S04]  /*2660*/  STL.64 [R3+0x8], R12 ;  /* 0x0000080c03007387 */ /* 0x0001e80000100a00 */
[----:B------:R0:W-:Y:S04]  /*2670*/  STL.64 [R3+0x208], R14 ;  /* 0x0002080e03007387 */ /* 0x0001e80000100a00 */
[----:B---3--:R0:W-:Y:S04]  /*2680*/  STL.64 [R3+0x10], R16 ;  /* 0x0000101003007387 */ /* 0x0081e80000100a00 */
[----:B------:R0:W-:Y:S04]  /*2690*/  STL.64 [R3+0x210], R18 ;  /* 0x0002101203007387 */ /* 0x0001e80000100a00 */
[----:B------:R0:W-:Y:S04]  /*26a0*/  STL.64 [R2+0x8], R20 ;  /* 0x0000081402007387 */ /* 0x0001e80000100a00 */
[----:B------:R0:W-:Y:S04]  /*26b0*/  STL.64 [R2+0x208], R22 ;  /* 0x0002081602007387 */ /* 0x0001e80000100a00 */
[----:B------:R0:W-:Y:S04]  /*26c0*/  STL.64 [R2+0x10], R24 ;  /* 0x0000101802007387 */ /* 0x0001e80000100a00 */
[----:B------:R0:W-:Y:S01]  /*26d0*/  STL.64 [R2+0x210], R26 ;  /* 0x0002101a02007387 */ /* 0x0001e20000100a00 */
[----:B------:R-:W-:-:S13]  /*26e0*/  ISETP.GT.AND P1, PT, R28, 0xc, PT ;  /* 0x0000000c1c00780c */ /* 0x000fda0003f24270 */
[----:B0-----:R-:W-:Y:S05]  /*26f0*/  @P1 BRA `(.L_x_22248) ;  /* 0xfffffb9000001947 */ /* 0x001fea000383ffff */
.L_x_22247:
[----:B------:R-:W-:-:S13]  /*2700*/  ISETP.GT.AND P1, PT, R28, 0x4, PT ;  /* 0x000000041c00780c */ /* 0x000fda0003f24270 */
[----:B------:R-:W-:Y:S05]  /*2710*/  @!P1 BRA `(.L_x_22249) ;  /* 0x0000019000009947 */ /* 0x000fea0003800000 */
[----:B------:R-:W0:Y:S01]  /*2720*/  S2R R2, SR_TID.X ;  /* 0x0000000000027919 */ /* 0x000e220000002100 */
[----:B------:R-:W-:Y:S02]  /*2730*/  IADD3 R21, R1, 0x408, RZ ;  /* 0x0000040801157810 */ /* 0x000fe40007ffe0ff */
[C---:B------:R-:W-:Y:S02]  /*2740*/  IADD3 R20, R0.reuse, 0x4, RZ ;  /* 0x0000000400147810 */ /* 0x040fe40007ffe0ff */
[----:B------:R-:W-:Y:S01]  /*2750*/  PLOP3.LUT P0, PT, PT, PT, PT, 0x8, 0x0 ;  /* 0x000000000000781c */ /* 0x000fe20003f0e170 */
[--C-:B------:R-:W-:Y:S01]  /*2760*/  IMAD R19, R0, 0x4, R21.reuse ;  /* 0x0000000400137824 */ /* 0x100fe200078e0215 */
[----:B------:R-:W-:Y:S01]  /*2770*/  IADD3 R28, R28, -0x8, RZ ;  /* 0xfffffff81c1c7810 */ /* 0x000fe20007ffe0ff */
[----:B------:R-:W-:Y:S02]  /*2780*/  IMAD R20, R20, 0x4, R21 ;  /* 0x0000000414147824 */ /* 0x000fe400078e0215 */
[----:B0-----:R-:W-:Y:S01]  /*2790*/  IMAD R18, R2, 0x102, R0 ;  /* 0x0000010202127824 */ /* 0x001fe200078e0200 */
[----:B------:R-:W-:-:S04]  /*27a0*/  IADD3 R0, R0, 0x8, RZ ;  /* 0x0000000800007810 */ /* 0x000fc80007ffe0ff */
[----:B------:R-:W0:Y:S04]  /*27b0*/  LDS.64 R2, [R18.X4+0x1430] ;  /* 0x0014300012027984 */ /* 0x000e280000004a00 */
[----:B------:R-:W1:Y:S04]  /*27c0*/  LDS.64 R4, [R18.X4+0x1630] ;  /* 0x0016300012047984 */ /* 0x000e680000004a00 */
[----:B------:R-:W2:Y:S04]  /*27d0*/  LDS.64 R6, [R18.X4+0x1438] ;  /* 0x0014380012067984 */ /* 0x000ea80000004a00 */
[----:B------:R-:W3:Y:S04]  /*27e0*/  LDS.64 R8, [R18.X4+0x1638] ;  /* 0x0016380012087984 */ /* 0x000ee80000004a00 */
[----:B------:R-:W4:Y:S04]  /*27f0*/  LDS.64 R10, [R18.X4+0x1440] ;  /* 0x00144000120a7984 */ /* 0x000f280000004a00 */
[----:B------:R-:W5:Y:S04]  /*2800*/  LDS.64 R12, [R18.X4+0x1640] ;  /* 0x00164000120c7984 */ /* 0x000f680000004a00 */
[----:B------:R-:W5:Y:S04]  /*2810*/  LDS.64 R14, [R18.X4+0x1448] ;  /* 0x00144800120e7984 */ /* 0x000f680000004a00 */
[----:B------:R-:W5:Y:S04]  /*2820*/  LDS.64 R16, [R18.X4+0x1648] ;  /* 0x0016480012107984 */ /* 0x000f680000004a00 */
[----:B0-----:R0:W-:Y:S04]  /*2830*/  STL.64 [R19+0x8], R2 ;  /* 0x0000080213007387 */ /* 0x0011e80000100a00 */
[----:B-1----:R0:W-:Y:S04]  /*2840*/  STL.64 [R19+0x208], R4 ;  /* 0x0002080413007387 */ /* 0x0021e80000100a00 */
[----:B--2---:R0:W-:Y:S04]  /*2850*/  STL.64 [R19+0x10], R6 ;  /* 0x0000100613007387 */ /* 0x0041e80000100a00 */
[----:B---3--:R0:W-:Y:S04]  /*2860*/  STL.64 [R19+0x210], R8 ;  /* 0x0002100813007387 */ /* 0x0081e80000100a00 */
[----:B----4-:R0:W-:Y:S04]  /*2870*/  STL.64 [R20+0x8], R10 ;  /* 0x0000080a14007387 */ /* 0x0101e80000100a00 */
[----:B-----5:R0:W-:Y:S04]  /*2880*/  STL.64 [R20+0x208], R12 ;  /* 0x0002080c14007387 */ /* 0x0201e80000100a00 */
[----:B------:R0:W-:Y:S04]  /*2890*/  STL.64 [R20+0x10], R14 ;  /* 0x0000100e14007387 */ /* 0x0001e80000100a00 */
[----:B------:R0:W-:Y:S02]  /*28a0*/  STL.64 [R20+0x210], R16 ;  /* 0x0002101014007387 */ /* 0x0001e40000100a00 */
.L_x_22249:
[----:B------:R-:W-:-:S13]  /*28b0*/  ISETP.NE.OR P0, PT, R28, RZ, P0 ;  /* 0x000000ff1c00720c */ /* 0x000fda0000705670 */
[----:B------:R-:W-:Y:S05]  /*28c0*/  @!P0 BRA `(.L_x_22245) ;  /* 0x0000010000008947 */ /* 0x000fea0003800000 */
.L_x_22246:
[----:B0-----:R-:W0:Y:S01]  /*28d0*/  S2R R2, SR_TID.X ;  /* 0x0000000000027919 */ /* 0x001e220000002100 */
[----:B------:R-:W-:Y:S02]  /*28e0*/  IADD3 R11, R1, 0x408, RZ ;  /* 0x00000408010b7810 */ /* 0x000fe40007ffe0ff */
[----:B------:R-:W-:-:S03]  /*28f0*/  IADD3 R28, R28, -0x4, RZ ;  /* 0xfffffffc1c1c7810 */ /* 0x000fc60007ffe0ff */
[----:B------:R-:W-:Y:S01]  /*2900*/  IMAD R11, R0, 0x4, R11 ;  /* 0x00000004000b7824 */ /* 0x000fe200078e020b */
[----:B------:R-:W-:Y:S01]  /*2910*/  ISETP.NE.AND P0, PT, R28, RZ, PT ;  /* 0x000000ff1c00720c */ /* 0x000fe20003f05270 */
[----:B0-----:R-:W-:Y:S01]  /*2920*/  IMAD R10, R2, 0x102, R0 ;  /* 0x00000102020a7824 */ /* 0x001fe200078e0200 */
[----:B------:R-:W-:-:S04]  /*2930*/  IADD3 R0, R0, 0x4, RZ ;  /* 0x0000000400007810 */ /* 0x000fc80007ffe0ff */
[----:B------:R-:W0:Y:S04]  /*2940*/  LDS.64 R2, [R10.X4+0x1430] ;  /* 0x001430000a027984 */ /* 0x000e280000004a00 */
[----:B------:R-:W1:Y:S04]  /*2950*/  LDS.64 R4, [R10.X4+0x1630] ;  /* 0x001630000a047984 */ /* 0x000e680000004a00 */
[----:B------:R-:W2:Y:S04]  /*2960*/  LDS.64 R6, [R10.X4+0x1438] ;  /* 0x001438000a067984 */ /* 0x000ea80000004a00 */
[----:B------:R-:W3:Y:S04]  /*2970*/  LDS.64 R8, [R10.X4+0x1638] ;  /* 0x001638000a087984 */ /* 0x000ee80000004a00 */
[----:B0-----:R0:W-:Y:S04]  /*2980*/  STL.64 [R11+0x8], R2 ;  /* 0x000008020b007387 */ /* 0x0011e80000100a00 */
[----:B-1----:R0:W-:Y:S04]  /*2990*/  STL.64 [R11+0x208], R4 ;  /* 0x000208040b007387 */ /* 0x0021e80000100a00 */
[----:B--2---:R0:W-:Y:S04]  /*29a0*/  STL.64 [R11+0x10], R6 ;  /* 0x000010060b007387 */ /* 0x0041e80000100a00 */
[----:B---3--:R0:W-:Y:S02]  /*29b0*/  STL.64 [R11+0x210], R8 ;  /* 0x000210080b007387 */ /* 0x0081e40000100a00 */
[----:B0-----:R-:W-:Y:S05]  /*29c0*/  @P0 BRA `(.L_x_22246) ;  /* 0xffffff0000000947 */ /* 0x001fea000383ffff */
.L_x_22245:
[----:B0-----:R-:W-:-:S04]  /*29d0*/  IMAD.MOV.U32 R2, RZ, RZ, c[0x0][0x180] ;  /* 0x00006000ff027624 */ /* 0x001fc800078e00ff */
[----:B------:R-:W-:-:S05]  /*29e0*/  IMAD.SHL.U32 R2, R2, 0x2, RZ ;  /* 0x0000000202027824 */ /* 0x000fca00078e00ff */
[----:B------:R-:W-:-:S04]  /*29f0*/  IMNMX R2, R2, 0x1, !PT ;  /* 0x0000000102027817 */ /* 0x000fc80007800200 */
[----:B------:R-:W-:-:S13]  /*2a00*/  LOP3.LUT P0, RZ, R2, 0x3, RZ, 0xc0, !PT ;  /* 0x0000000302ff7812 */ /* 0x000fda000780c0ff */
[----:B------:R-:W-:Y:S05]  /*2a10*/  @!P0 BRA `(.L_x_22244) ;  /* 0x0000010000008947 */ /* 0x000fea0003800000 */
[----:B------:R-:W0:Y:S01]  /*2a20*/  S2R R3, SR_TID.X ;  /* 0x0000000000037919 */ /* 0x000e220000002100 */
[----:B------:R-:W-:Y:S02]  /*2a30*/  IADD3 R4, R1, 0x408, RZ ;  /* 0x0000040801047810 */ /* 0x000fe40007ffe0ff */
[----:B------:R-:W-:Y:S01]  /*2a40*/  LOP3.LUT R2, R2, 0x3, RZ, 0xc0, !PT ;  /* 0x0000000302027812 */ /* 0x000fe200078ec0ff */
[----:B0-----:R-:W-:Y:S02]  /*2a50*/  IMAD R3, R3, 0x102, R0 ;  /* 0x0000010203037824 */ /* 0x001fe400078e0200 */
[----:B------:R-:W-:-:S03]  /*2a60*/  IMAD R0, R0, 0x4, R4 ;  /* 0x0000000400007824 */ /* 0x000fc600078e0204 */
[----:B------:R-:W-:Y:S02]  /*2a70*/  LEA R3, R3, 0x1630, 0x2 ;  /* 0x0000163003037811 */ /* 0x000fe400078e10ff */
[----:B------:R-:W-:-:S03]  /*2a80*/  IADD3 R5, R0, 0x208, RZ ;  /* 0x0000020800057810 */ /* 0x000fc60007ffe0ff */
.L_x_22250:
[----:B------:R-:W0:Y:S01]  /*2a90*/  LDS R0, [R3+-0x200] ;  /* 0xfffe000003007984 */ /* 0x000e220000000800 */
[----:B------:R-:W-:-:S03]  /*2aa0*/  IADD3 R2, R2, -0x1, RZ ;  /* 0xffffffff02027810 */ /* 0x000fc60007ffe0ff */
[----:B------:R1:W2:Y:S01]  /*2ab0*/  LDS R4, [R3] ;  /* 0x0000000003047984 */ /* 0x0002a20000000800 */
[----:B------:R-:W-:Y:S02]  /*2ac0*/  ISETP.NE.AND P0, PT, R2, RZ, PT ;  /* 0x000000ff0200720c */ /* 0x000fe40003f05270 */
[----:B-1----:R-:W-:Y:S01]  /*2ad0*/  IADD3 R3, R3, 0x4, RZ ;  /* 0x0000000403037810 */ /* 0x002fe20007ffe0ff */
[----:B0-----:R-:W-:Y:S04]  /*2ae0*/  STL [R5+-0x200], R0 ;  /* 0xfffe000005007387 */ /* 0x001fe80000100800 */
[----:B--2---:R0:W-:Y:S02]  /*2af0*/  STL [R5], R4 ;  /* 0x0000000405007387 */ /* 0x0041e40000100800 */
[----:B0-----:R-:W-:-:S04]  /*2b00*/  IADD3 R5, R5, 0x4, RZ ;  /* 0x0000000405057810 */ /* 0x001fc80007ffe0ff */
[----:B------:R-:W-:Y:S05]  /*2b10*/  @P0 BRA `(.L_x_22250) ;  /* 0xffffff7000000947 */ /* 0x000fea000383ffff */
.L_x_22244:
[----:B------:R-:W2:Y:S04]  /*2b20*/  LDL.64 R28, [R1+0x808] ;  /* 0x00080800011c7983 */ /* 0x000ea80000100a00 */
[----:B------:R-:W0:Y:S04]  /*2b30*/  S2R R0, SR_TID.X ;  /* 0x0000000000007919 */ /* 0x000e280000002100 */
[----:B------:R1:W5:Y:S04]  /*2b40*/  LDL.64 R26, [R1+0x800] ;  /* 0x00080000011a7983 */ /* 0x0003680000100a00 */
[----:B------:R1:W5:Y:S04]  /*2b50*/  LDL.64 R24, [R1+0x7f8] ;  /* 0x0007f80001187983 */ /* 0x0003680000100a00 */
[----:B------:R1:W5:Y:S04]  /*2b60*/  LDL.64 R22, [R1+0x7f0] ;  /* 0x0007f00001167983 */ /* 0x0003680000100a00 */
[----:B------:R1:W5:Y:S04]  /*2b70*/  LDL.64 R20, [R1+0x7e8] ;  /* 0x0007e80001147983 */ /* 0x0003680000100a00 */
[----:B------:R1:W5:Y:S01]  /*2b80*/  LDL.64 R18, [R1+0x7e0] ;  /* 0x0007e00001127983 */ /* 0x0003620000100a00 */
[----:B0-----:R-:W-:-:S03]  /*2b90*/  IMAD R0, R0, 0x408, RZ ;  /* 0x0000040800007824 */ /* 0x001fc600078e02ff */
[----:B------:R1:W5:Y:S04]  /*2ba0*/  LDL.64 R16, [R1+0x7d8] ;  /* 0x0007d80001107983 */ /* 0x0003680000100a00 */
[----:B------:R-:W0:Y:S04]  /*2bb0*/  LDS.64 R4, [R0+0x1830] ;  /* 0x0018300000047984 */ /* 0x000e280000000a00 */
[----:B------:R1:W5:Y:S04]  /*2bc0*/  LDL.64 R14, [R1+0x7d0] ;  /* 0x0007d000010e7983 */ /* 0x0003680000100a00 */
[----:B------:R1:W5:Y:S04]  /*2bd0*/  LDL.64 R12, [R1+0x7c8] ;  /* 0x0007c800010c7983 */ /* 0x0003680000100a00 */
[----:B------:R1:W5:Y:S04]  /*2be0*/  LDL.64 R10, [R1+0x7c0] ;  /* 0x0007c000010a7983 */ /* 0x0003680000100a00 */
[----:B------:R1:W5:Y:S04]  /*2bf0*/  LDL.64 R8, [R1+0x7b8] ;  /* 0x0007b80001087983 */ /* 0x0003680000100a00 */
[----:B------:R1:W5:Y:S01]  /*2c00*/  LDL.64 R6, [R1+0x7b0] ;  /* 0x0007b00001067983 */ /* 0x0003620000100a00 */
[----:B0-----:R-:W-:-:S03]  /*2c10*/  IMAD.MOV.U32 R0, RZ, RZ, R4 ;  /* 0x000000ffff007224 */ /* 0x001fc600078e0004 */
[----:B------:R0:W-:Y:S01]  /*2c20*/  STL.64 [R1+0xba0], R4 ;  /* 0x000ba00401007387 */ /* 0x0001e20000100a00 */
[----:B------:R-:W-:Y:S02]  /*2c30*/  IMAD.MOV.U32 R2, RZ, RZ, R5 ;  /* 0x000000ffff027224 */ /* 0x000fe400078e0005 */
[----:B------:R-:W-:Y:S01]  /*2c40*/  IMAD.MOV.U32 R3, RZ, RZ, R0 ;  /* 0x000000ffff037224 */ /* 0x000fe200078e0000 */
[----:B--2---:R2:W-:Y:S04]  /*2c50*/  STL.64 [R1+0xbc8], R28 ;  /* 0x000bc81c01007387 */ /* 0x0045e80000100a00 */
[----:B0-----:R1:W5:Y:S04]  /*2c60*/  LDL.64 R4, [R1+0x7a8] ;  /* 0x0007a80001047983 */ /* 0x0013680000100a00 */
[----:B--2---:R-:W2:Y:S04]  /*2c70*/  LDL.64 R28, [R1+0x798] ;  /* 0x00079800011c7983 */ /* 0x004ea80000100a00 */
[----:B--2---:R0:W-:Y:S04]  /*2c80*/  STL.64 [R1+0x810], R28 ;  /* 0x0008101c01007387 */ /* 0x0041e80000100a00 */
[----:B0-----:R-:W2:Y:S04]  /*2c90*/  LDL.64 R28, [R1+0x790] ;  /* 0x00079000011c7983 */ /* 0x001ea80000100a00 */
        /* <DEDUP_REMOVED lines=224> */
[----:B------:R0:W-:Y:S04]  /*3aa0*/  STL.64 [R1+0x408], R2 ;  /* 0x0004080201007387 */ /* 0x0001e80000100a00 */
[----:B0-----:R1:W5:Y:S04]  /*3ab0*/  LDL.64 R2, [R1+0x7a0] ;  /* 0x0007a00001027983 */ /* 0x0013680000100a00 */
[----:B--2---:R0:W-:Y:S04]  /*3ac0*/  STL.64 [R1+0xb98], R28 ;  /* 0x000b981c01007387 */ /* 0x0041e80000100a00 */
[----:B0-----:R1:W5:Y:S02]  /*3ad0*/  LDL.LU.64 R28, [R1+0xbc8] ;  /* 0x000bc800011c7983 */ /* 0x0013640000300a00 */
.L_x_22243:
[----:B0-----:R-:W-:Y:S05]  /*3ae0*/  BSYNC B0 ;  /* 0x0000000000007941 */ /* 0x001fea0003800000 */
.L_x_22242:
[----:B-----5:R0:W-:Y:S04]  /*3af0*/  STL.64 [R1+0xc30], R6 ;  /* 0x000c300601007387 */ /* 0x0201e80000100a00 */
[----:B------:R-:W2:Y:S04]  /*3b00*/  LDL R0, [R1+0xb64] ;  /* 0x000b640001007983 */ /* 0x000ea80000100800 */
[----:B0-----:R-:W3:Y:S04]  /*3b10*/  LDL R6, [R1+0xb88] ;  /* 0x000b880001067983 */ /* 0x001ee80000100800 */
[----:B------:R-:W4:Y:S04]  /*3b20*/  LDL R7, [R1+0xb8c] ;  /* 0x000b8c0001077983 */ /* 0x000f280000100800 */
[----:B------:R0:W-:Y:S04]  /*3b30*/  STL.64 [R1+0xc00], R18 ;  /* 0x000c001201007387 */ /* 0x0001e80000100a00 */
[----:B------:R1:W-:Y:S04]  /*3b40*/  STL.64 [R1+0xc08], R16 ;  /* 0x000c081001007387 */ /* 0x0003e80000100a00 */
[----:B------:R-:W-:Y:S04]  /*3b50*/  STL.64 [R1+0xc28], R8 ;  /* 0x000c280801007387 */ /* 0x000fe80000100a00 */
[----:B0-----:R-:W2:Y:S04]  /*3b60*/  LDL R19, [R1+0xb80] ;  /* 0x000b800001137983 */ /* 0x001ea80000100800 */
[----:B-1----:R-:W2:Y:S04]  /*3b70*/  LDL R16, [R1+0xb84] ;  /* 0x000b840001107983 */ /* 0x002ea80000100800 */
[----:B------:R0:W-:Y:S04]  /*3b80*/  STL.64 [R1+0xc20], R10 ;  /* 0x000c200a01007387 */ /* 0x0001e80000100a00 */
[----:B------:R1:W-:Y:S04]  /*3b90*/  STL.64 [R1+0xc10], R14 ;  /* 0x000c100e01007387 */ /* 0x0003e80000100a00 */
[----:B------:R-:W2:Y:S04]  /*3ba0*/  LDL R17, [R1+0xb98] ;  /* 0x000b980001117983 */ /* 0x000ea80000100800 */
[----:B0-----:R-:W2:Y:S04]  /*3bb0*/  LDL R10, [R1+0xb78] ;  /* 0x000b7800010a7983 */ /* 0x001ea80000100800 */
[----:B------:R-:W2:Y:S04]  /*3bc0*/  LDL R11, [R1+0xb7c] ;  /* 0x000b7c00010b7983 */ /* 0x000ea80000100800 */
[----:B-1----:R-:W2:Y:S04]  /*3bd0*/  LDL R14, [R1+0xb9c] ;  /* 0x000b9c00010e7983 */ /* 0x002ea80000100800 */
[----:B------:R0:W-:Y:S04]  /*3be0*/  STL.64 [R1+0xc18], R12 ;  /* 0x000c180c01007387 */ /* 0x0001e80000100a00 */
[----:B------:R-:W2:Y:S04]  /*3bf0*/  LDL R15, [R1+0xb70] ;  /* 0x000b7000010f7983 */ /* 0x000ea80000100800 */
[----:B------:R-:W2:Y:S04]  /*3c00*/  LDL R8, [R1+0xb6c] ;  /* 0x000b6c0001087983 */ /* 0x000ea80000100800 */
[----:B0-----:R-:W2:Y:S04]  /*3c10*/  LDL R12, [R1+0xb74] ;  /* 0x000b7400010c7983 */ /* 0x001ea80000100800 */
[----:B------:R-:W2:Y:S04]  /*3c20*/  LDL R13, [R1+0xb68] ;  /* 0x000b6800010d7983 */ /* 0x000ea80000100800 */
[----:B------:R-:W2:Y:S04]  /*3c30*/  LDL R9, [R1+0xb60] ;  /* 0x000b600001097983 */ /* 0x000ea80000100800 */
[----:B---3--:R-:W-:Y:S04]  /*3c40*/  SHFL.DOWN PT, R6, R6, 0x1, 0x1f ;  /* 0x08201f0006067f89 */ /* 0x008fe800000e0000 */
[----:B----4-:R-:W0:Y:S04]  /*3c50*/  SHFL.DOWN PT, R7, R7, 0x1, 0x1f ;  /* 0x08201f0007077f89 */ /* 0x010e2800000e0000 */
[----:B0-----:R0:W-:Y:S04]  /*3c60*/  STL.64 [R1+0x10], R6 ;  /* 0x0000100601007387 */ /* 0x0011e80000100a00 */
[----:B0-----:R-:W3:Y:S04]  /*3c70*/  LDL R6, [R1+0xb50] ;  /* 0x000b500001067983 */ /* 0x001ee80000100800 */
[----:B------:R-:W4:Y:S04]  /*3c80*/  LDL R7, [R1+0xb54] ;  /* 0x000b540001077983 */ /* 0x000f280000100800 */
[----:B--2---:R-:W-:Y:S04]  /*3c90*/  SHFL.DOWN PT, R18, R19, 0x1, 0x1f ;  /* 0x08201f0013127f89 */ /* 0x004fe800000e0000 */
[----:B------:R0:W1:Y:S04]  /*3ca0*/  SHFL.DOWN PT, R19, R16, 0x1, 0x1f ;  /* 0x08201f0010137f89 */ /* 0x00006800000e0000 */
[----:B0-----:R-:W2:Y:S04]  /*3cb0*/  LDL R16, [R1+0xb4c] ;  /* 0x000b4c0001107983 */ /* 0x001ea80000100800 */
[----:B-1----:R0:W-:Y:S04]  /*3cc0*/  STL.64 [R1+0x18], R18 ;  /* 0x0000181201007387 */ /* 0x0021e80000100a00 */
[----:B0-----:R-:W2:Y:S04]  /*3cd0*/  LDL R19, [R1+0xb48] ;  /* 0x000b480001137983 */ /* 0x001ea80000100800 */
[----:B------:R-:W-:Y:S04]  /*3ce0*/  SHFL.DOWN PT, R10, R10, 0x1, 0x1f ;  /* 0x08201f000a0a7f89 */ /* 0x000fe800000e0000 */
[----:B------:R-:W0:Y:S04]  /*3cf0*/  SHFL.DOWN PT, R11, R11, 0x1, 0x1f ;  /* 0x08201f000b0b7f89 */ /* 0x000e2800000e0000 */
[----:B0-----:R0:W-:Y:S04]  /*3d00*/  STL.64 [R1+0x20], R10 ;  /* 0x0000200a01007387 */ /* 0x0011e80000100a00 */
[----:B0-----:R-:W2:Y:S04]  /*3d10*/  LDL R10, [R1+0xb40] ;  /* 0x000b4000010a7983 */ /* 0x001ea80000100800 */
[----:B------:R-:W2:Y:S04]  /*3d20*/  LDL R11, [R1+0xb44] ;  /* 0x000b4400010b7983 */ /* 0x000ea80000100800 */
[----:B------:R-:W-:Y:S04]  /*3d30*/  STL.64 [R1+0xbf8], R20 ;  /* 0x000bf81401007387 */ /* 0x000fe80000100a00 */
[----:B------:R0:W-:Y:S04]  /*3d40*/  SHFL.DOWN PT, R20, R17, 0x1, 0x1f ;  /* 0x08201f0011147f89 */ /* 0x0001e800000e0000 */
[----:B------:R1:W1:Y:S04]  /*3d50*/  SHFL.DOWN PT, R21, R14, 0x1, 0x1f ;  /* 0x08201f000e157f89 */ /* 0x00026800000e0000 */
[----:B0-----:R-:W2:Y:S04]  /*3d60*/  LDL R17, [R1+0xb58] ;  /* 0x000b580001117983 */ /* 0x001ea80000100800 */
[----:B-1----:R-:W2:Y:S04]  /*3d70*/  LDL R14, [R1+0xb5c] ;  /* 0x000b5c00010e7983 */ /* 0x002ea80000100800 */
[----:B------:R-:W-:Y:S04]  /*3d80*/  STL.64 [R1+0x8], R20 ;  /* 0x0000081401007387 */ /* 0x000fe80000100a00 */
[----:B------:R0:W-:Y:S04]  /*3d90*/  SHFL.DOWN PT, R20, R15, 0x1, 0x1f ;  /* 0x08201f000f147f89 */ /* 0x0001e800000e0000 */
[----:B------:R1:W-:Y:S04]  /*3da0*/  SHFL.DOWN PT, R21, R12, 0x1, 0x1f ;  /* 0x08201f000c157f89 */ /* 0x0003e800000e0000 */
[----:B0-----:R-:W2:Y:S04]  /*3db0*/  LDL R15, [R1+0xb38] ;  /* 0x000b3800010f7983 */ /* 0x001ea80000100800 */
[----:B-1----:R-:W2:Y:S04]  /*3dc0*/  LDL R12, [R1+0xb3c] ;  /* 0x000b3c00010c7983 */ /* 0x002ea80000100800 */
        /* <DEDUP_REMOVED lines=12> */
[----:B------:R-:W-:Y:S04]  /*3e90*/  STL.64 [R1+0x28], R20 ;  /* 0x0000281401007387 */ /* 0x000fe80000100a00 */
[----:B------:R1:W-:Y:S04]  /*3ea0*/  SHFL.DOWN PT, R20, R13, 0x1, 0x1f ;  /* 0x08201f000d147f89 */ /* 0x0003e800000e0000 */
[----:B0-----:R0:W-:Y:S04]  /*3eb0*/  STL.64 [R1+0x58], R10 ;  /* 0x0000580a01007387 */ /* 0x0011e80000100a00 */
[----:B------:R0:W0:Y:S04]  /*3ec0*/  SHFL.DOWN PT, R21, R8, 0x1, 0x1f ;  /* 0x08201f0008157f89 */ /* 0x00002800000e0000 */
[----:B-1----:R-:W2:Y:S04]  /*3ed0*/  LDL R13, [R1+0xb30] ;  /* 0x000b3000010d7983 */ /* 0x002ea80000100800 */
[----:B0-----:R-:W2:Y:S04]  /*3ee0*/  LDL R10, [R1+0xb08] ;  /* 0x000b0800010a7983 */ /* 0x001ea80000100800 */
[----:B------:R-:W2:Y:S04]  /*3ef0*/  LDL R11, [R1+0xb0c] ;  /* 0x000b0c00010b7983 */ /* 0x000ea80000100800 */
        /* <DEDUP_REMOVED lines=30> */
[----:B------:R0:W0:Y:S04]  /*40e0*/  SHFL.DOWN PT, R21, R8, 0x1, 0x1f ;  /* 0x08201f0008157f89 */ /* 0x00002800000e0000 */
[----:B-1----:R-:W2:Y:S04]  /*40f0*/  LDL R13, [R1+0xaf8] ;  /* 0x000af800010d7983 */ /* 0x002ea80000100800 */
[----:B0-----:R-:W2:Y:S04]  /*4100*/  LDL R8, [R1+0xafc] ;  /* 0x000afc0001087983 */ /* 0x001ea80000100800 */
[----:B------:R0:W-:Y:S04]  /*4110*/  STL.64 [R1+0x90], R10 ;  /* 0x0000900a01007387 */ /* 0x0001e80000100a00 */
        /* <DEDUP_REMOVED lines=27> */
[----:B------:R-:W-:Y:S04]  /*42d0*/  STL.64 [R1+0x98], R20 ;  /* 0x0000981401007387 */ /* 0x000fe80000100a00 */
[----:B------:R0:W-:Y:S04]  /*42e0*/  SHFL.DOWN PT, R20, R13, 0x1, 0x1f ;  /* 0x08201f000d147f89 */ /* 0x0001e800000e0000 */
[----:B------:R1:W1:Y:S04]  /*42f0*/  SHFL.DOWN PT, R21, R8, 0x1, 0x1f ;  /* 0x08201f0008157f89 */ /* 0x00026800000e0000 */
[----:B0-----:R-:W2:Y:S04]  /*4300*/  LDL R13, [R1+0xac0] ;  /* 0x000ac000010d7983 */ /* 0x001ea80000100800 */
[----:B-1----:R-:W2:Y:S04]  /*4310*/  LDL R8, [R1+0xac4] ;  /* 0x000ac40001087983 */ /* 0x002ea80000100800 */
        /* <DEDUP_REMOVED lines=29> */
[----:B------:R0:W-:Y:S04]  /*44f0*/  SHFL.DOWN PT, R20, R13, 0x1, 0x1f ;  /* 0x08201f000d147f89 */ /* 0x0001e800000e0000 */
[----:B------:R1:W1:Y:S04]  /*4500*/  SHFL.DOWN PT, R21, R8, 0x1, 0x1f ;  /* 0x08201f0008157f89 */ /* 0x00026800000e0000 */
[----:B0-----:R-:W2:Y:S04]  /*4510*/  LDL R13, [R1+0xa88] ;  /* 0x000a8800010d7983 */ /* 0x001ea80000100800 */
[----:B-1----:R-:W2:Y:S04]  /*4520*/  LDL R8, [R1+0xa8c] ;  /* 0x000a8c0001087983 */ /* 0x002ea80000100800 */
[----:B------:R0:W-:Y:S04]  /*4530*/  STL.64 [R1+0xf8], R18 ;  /* 0x0000f81201007387 */ /* 0x0001e80000100a00 */
[----:B0-----:R-:W2:Y:S04]  /*4540*/  LDL R19, [R1+0xa68] ;  /* 0x000a680001137983 */ /* 0x001ea80000100800 */
[----:B------:R-:W-:Y:S04]  /*4550*/  STL.64 [R1+0xd8], R20 ;  /* 0x0000d81401007387 */ /* 0x000fe80000100a00 */
[----:B------:R0:W-:Y:S04]  /*4560*/  SHFL.DOWN PT, R20, R9, 0x1, 0x1f ;  /* 0x08201f0009147f89 */ /* 0x0001e800000e0000 */
[----:B------:R1:W-:Y:S04]  /*4570*/  SHFL.DOWN PT, R21, R0, 0x1, 0x1f ;  /* 0x08201f0000157f89 */ /* 0x0003e800000e0000 */
[----:B0-----:R-:W2:Y:S04]  /*4580*/  LDL R9, [R1+0xa80] ;  /* 0x000a800001097983 */ /* 0x001ea80000100800 */
[----:B-1----:R-:W2:Y:S04]  /*4590*/  LDL R0, [R1+0xa84] ;  /* 0x000a840001007983 */ /* 0x002ea80000100800 */
        /* <DEDUP_REMOVED lines=21> */
[----:B--2---:R0:W-:Y:S04]  /*46f0*/  SHFL.DOWN PT, R20, R13, 0x1, 0x1f ;  /* 0x08201f000d147f89 */ /* 0x0041e800000e0000 */
[----:B------:R1:W2:Y:S04]  /*4700*/  SHFL.DOWN PT, R21, R8, 0x1, 0x1f ;  /* 0x08201f0008157f89 */ /* 0x0002a800000e0000 */
[----:B0-----:R-:W4:Y:S04]  /*4710*/  LDL R13, [R1+0xa50] ;  /* 0x000a5000010d7983 */ /* 0x001f280000100800 */
[----:B-1----:R-:W4:Y:S04]  /*4720*/  LDL R8, [R1+0xa54] ;  /* 0x000a540001087983 */ /* 0x002f280000100800 */
[----:B------:R-:W-:Y:S04]  /*4730*/  SHFL.DOWN PT, R18, R19, 0x1, 0x1f ;  /* 0x08201f0013127f89 */ /* 0x000fe800000e0000 */
[----:B------:R-:W0:Y:S04]  /*4740*/  SHFL.DOWN PT, R19, R16, 0x1, 0x1f ;  /* 0x08201f0010137f89 */ /* 0x000e2800000e0000 */
[----:B--2---:R-:W-:Y:S04]  /*4750*/  STL.64 [R1+0x110], R20 ;  /* 0x0001101401007387 */ /* 0x004fe80000100a00 */
[----:B------:R1:W-:Y:S04]  /*4760*/  SHFL.DOWN PT, R20, R9, 0x1, 0x1f ;  /* 0x08201f0009147f89 */ /* 0x0003e800000e0000 */
[----:B------:R2:W-:Y:S04]  /*4770*/  SHFL.DOWN PT, R21, R0, 0x1, 0x1f ;  /* 0x08201f0000157f89 */ /* 0x0005e800000e0000 */
[----:B-1----:R-:W4:Y:S04]  /*4780*/  LDL R9, [R1+0xa48] ;  /* 0x000a480001097983 */ /* 0x002f280000100800 */
[----:B--2---:R-:W2:Y:S04]  /*4790*/  LDL R0, [R1+0xa4c] ;  /* 0x000a4c0001007983 */ /* 0x004ea80000100800 */
[----:B0-----:R0:W-:Y:S04]  /*47a0*/  STL.64 [R1+0x130], R18 ;  /* 0x0001301201007387 */ /* 0x0011e80000100a00 */
[----:B------:R-:W2:Y:S04]  /*47b0*/  LDL R16, [R1+0xa34] ;  /* 0x000a340001107983 */ /* 0x000ea80000100800 */
        /* <DEDUP_REMOVED lines=22> */
[----:B------:R0:W-:Y:S04]  /*4920*/  SHFL.DOWN PT, R20, R13, 0x1, 0x1f ;  /* 0x08201f000d147f89 */ /* 0x0001e800000e0000 */
[----:B------:R1:W2:Y:S04]  /*4930*/  SHFL.DOWN PT, R21, R8, 0x1, 0x1f ;  /* 0x08201f0008157f89 */ /* 0x0002a800000e0000 */
[----:B0-----:R-:W4:Y:S04]  /*4940*/  LDL R13, [R1+0xa18] ;  /* 0x000a1800010d7983 */ /* 0x001f280000100800 */
[----:B-1----:R-:W4:Y:S04]  /*4950*/  LDL R8, [R1+0xa1c] ;  /* 0x000a1c0001087983 */ /* 0x002f280000100800 */
[----:B--2---:R-:W-:Y:S04]  /*4960*/  SHFL.DOWN PT, R18, R19, 0x1, 0x1f ;  /* 0x08201f0013127f89 */ /* 0x004fe800000e0000 */
[----:B------:R-:W0:Y:S04]  /*4970*/  SHFL.DOWN PT, R19, R16, 0x1, 0x1f ;  /* 0x08201f0010137f89 */ /* 0x000e2800000e0000 */
[----:B------:R-:W-:Y:S04]  /*4980*/  STL.64 [R1+0x148], R20 ;  /* 0x0001481401007387 */ /* 0x000fe80000100a00 */
[----:B------:R1:W-:Y:S04]  /*4990*/  SHFL.DOWN PT, R20, R9, 0x1, 0x1f ;  /* 0x08201f0009147f89 */ /* 0x0003e800000e0000 */
[----:B------:R2:W-:Y:S04]  /*49a0*/  SHFL.DOWN PT, R21, R0, 0x1, 0x1f ;  /* 0x08201f0000157f89 */ /* 0x0005e800000e0000 */
[----:B-1----:R-:W4:Y:S04]  /*49b0*/  LDL R9, [R1+0xa10] ;  /* 0x000a100001097983 */ /* 0x002f280000100800 */
[----:B--2---:R-:W4:Y:S04]  /*49c0*/  LDL R0, [R1+0xa14] ;  /* 0x000a140001007983 */ /* 0x004f280000100800 */
[----:B0-----:R0:W-:Y:S04]  /*49d0*/  STL.64 [R1+0x168], R18 ;  /* 0x0001681201007387 */ /* 0x0011e80000100a00 */
[----:B------:R-:W4:Y:S04]  /*49e0*/  LDL R16, [R1+0x9fc] ;  /* 0x0009fc0001107983 */ /* 0x000f280000100800 */
[----:B0-----:R-:W4:Y:S04]  /*49f0*/  LDL R19, [R1+0x9f8] ;  /* 0x0009f80001137983 */ /* 0x001f280000100800 */
[----:B------:R-:W-:Y:S04]  /*4a00*/  SHFL.DOWN PT, R10, R10, 0x1, 0x1f ;  /* 0x08201f000a0a7f89 */ /* 0x000fe800000e0000 */
[----:B------:R-:W0:Y:S04]  /*4a10*/  SHFL.DOWN PT, R11, R11, 0x1, 0x1f ;  /* 0x08201f000b0b7f89 */ /* 0x000e2800000e0000 */
[----:B0-----:R0:W-:Y:S04]  /*4a20*/  STL.64 [R1+0x170], R10 ;  /* 0x0001700a01007387 */ /* 0x0011e80000100a00 */
[----:B0-----:R-:W4:Y:S04]  /*4a30*/  LDL R10, [R1+0x9f0] ;  /* 0x0009f000010a7983 */ /* 0x001f280000100800 */
[----:B------:R-:W4:Y:S04]  /*4a40*/  LDL R11, [R1+0x9f4] ;  /* 0x0009f400010b7983 */ /* 0x000f280000100800 */
[----:B------:R-:W-:Y:S04]  /*4a50*/  STL.64 [R1+0x150], R20 ;  /* 0x0001501401007387 */ /* 0x000fe80000100a00 */
[----:B------:R0:W-:Y:S04]  /*4a60*/  SHFL.DOWN PT, R20, R17, 0x1, 0x1f ;  /* 0x08201f0011147f89 */ /* 0x0001e800000e0000 */
[----:B------:R1:W1:Y:S04]  /*4a70*/  SHFL.DOWN PT, R21, R14, 0x1, 0x1f ;  /* 0x08201f000e157f89 */ /* 0x00026800000e0000 */
[----:B0-----:R-:W4:Y:S04]  /*4a80*/  LDL R17, [R1+0xa08] ;  /* 0x000a080001117983 */ /* 0x001f280000100800 */
[----:B-1----:R-:W4:Y:S04]  /*4a90*/  LDL R14, [R1+0xa0c] ;  /* 0x000a0c00010e7983 */ /* 0x002f280000100800 */
[----:B------:R-:W-:Y:S04]  /*4aa0*/  STL.64 [R1+0x158], R20 ;  /* 0x0001581401007387 */ /* 0x000fe80000100a00 */
[----:B------:R0:W-:Y:S04]  /*4ab0*/  SHFL.DOWN PT, R20, R15, 0x1, 0x1f ;  /* 0x08201f000f147f89 */ /* 0x0001e800000e0000 */
[----:B------:R1:W1:Y:S04]  /*4ac0*/  SHFL.DOWN PT, R21, R12, 0x1, 0x1f ;  /* 0x08201f000c157f89 */ /* 0x00026800000e0000 */
[----:B0-----:R-:W4:Y:S04]  /*4ad0*/  LDL R15, [R1+0x9e8] ;  /* 0x0009e800010f7983 */ /* 0x001f280000100800 */
[----:B-1----:R-:W4:Y:S04]  /*4ae0*/  LDL R12, [R1+0x9ec] ;  /* 0x0009ec00010c7983 */ /* 0x002f280000100800 */
[----:B------:R-:W-:Y:S04]  /*4af0*/  STL.64 [R1+0x178], R20 ;  /* 0x0001781401007387 */ /* 0x000fe80000100a00 */
[----:B---3--:R-:W-:Y:S04]  /*4b00*/  SHFL.DOWN PT, R6, R6, 0x1, 0x1f ;  /* 0x08201f0006067f89 */ /* 0x008fe800000e0000 */
[----:B----4-:R-:W0:Y:S04]  /*4b10*/  SHFL.DOWN PT, R7, R7, 0x1, 0x1f ;  /* 0x08201f0007077f89 */ /* 0x010e2800000e0000 */
[----:B------:R1:W-:Y:S04]  /*4b20*/  SHFL.DOWN PT, R20, R13, 0x1, 0x1f ;  /* 0x08201f000d147f89 */ /* 0x0003e800000e0000 */
[----:B------:R3:W4:Y:S04]  /*4b30*/  SHFL.DOWN PT, R21, R8, 0x1, 0x1f ;  /* 0x08201f0008157f89 */ /* 0x00072800000e0000 */
[----:B-1----:R-:W2:Y:S04]  /*4b40*/  LDL R13, [R1+0x9e0] ;  /* 0x0009e000010d7983 */ /* 0x002ea80000100800 */
[----:B---3--:R-:W3:Y:S04]  /*4b50*/  LDL R8, [R1+0x9e4] ;  /* 0x0009e40001087983 */ /* 0x008ee80000100800 */
[----:B0-----:R0:W-:Y:S04]  /*4b60*/  STL.64 [R1+0x198], R6 ;  /* 0x0001980601007387 */ /* 0x0011e80000100a00 */
[----:B0-----:R-:W3:Y:S04]  /*4b70*/  LDL R6, [R1+0x9c8] ;  /* 0x0009c80001067983 */ /* 0x001ee80000100800 */
[----:B------:R-:W3:Y:S04]  /*4b80*/  LDL R7, [R1+0x9cc] ;  /* 0x0009cc0001077983 */ /* 0x000ee80000100800 */
[----:B----4-:R-:W-:Y:S04]  /*4b90*/  STL.64 [R1+0x180], R20 ;  /* 0x0001801401007387 */ /* 0x010fe80000100a00 */
[----:B------:R0:W-:Y:S04]  /*4ba0*/  SHFL.DOWN PT, R20, R9, 0x1, 0x1f ;  /* 0x08201f0009147f89 */ /* 0x0001e800000e0000 */
[----:B------:R1:W-:Y:S04]  /*4bb0*/  SHFL.DOWN PT, R21, R0, 0x1, 0x1f ;  /* 0x08201f0000157f89 */ /* 0x0003e800000e0000 */
[----:B0-----:R-:W4:Y:S04]  /*4bc0*/  LDL R9, [R1+0x9d8] ;  /* 0x0009d80001097983 */ /* 0x001f280000100800 */
[----:B-1----:R-:W4:Y:S04]  /*4bd0*/  LDL R0, [R1+0x9dc] ;  /* 0x0009dc0001007983 */ /* 0x002f280000100800 */
[----:B------:R-:W-:Y:S04]  /*4be0*/  SHFL.DOWN PT, R18, R19, 0x1, 0x1f ;  /* 0x08201f0013127f89 */ /* 0x000fe800000e0000 */
[----:B------:R0:W1:Y:S04]  /*4bf0*/  SHFL.DOWN PT, R19, R16, 0x1, 0x1f ;  /* 0x08201f0010137f89 */ /* 0x00006800000e0000 */
[----:B0-----:R-:W4:Y:S04]  /*4c00*/  LDL R16, [R1+0x9c4] ;  /* 0x0009c40001107983 */ /* 0x001f280000100800 */
[----:B-1----:R0:W-:Y:S04]  /*4c10*/  STL.64 [R1+0x1a0], R18 ;  /* 0x0001a01201007387 */ /* 0x0021e80000100a00 */
[----:B0-----:R-:W4:Y:S04]  /*4c20*/  LDL R19, [R1+0x9c0] ;  /* 0x0009c00001137983 */ /* 0x001f280000100800 */
[----:B------:R-:W-:Y:S04]  /*4c30*/  SHFL.DOWN PT, R10, R10, 0x1, 0x1f ;  /* 0x08201f000a0a7f89 */ /* 0x000fe800000e0000 */
[----:B------:R-:W0:Y:S04]  /*4c40*/  SHFL.DOWN PT, R11, R11, 0x1, 0x1f ;  /* 0x08201f000b0b7f89 */ /* 0x000e2800000e0000 */
[----:B------:R-:W-:Y:S04]  /*4c50*/  STL.64 [R1+0x188], R20 ;  /* 0x0001881401007387 */ /* 0x000fe80000100a00 */
[----:B------:R1:W-:Y:S04]  /*4c60*/  SHFL.DOWN PT, R20, R17, 0x1, 0x1f ;  /* 0x08201f0011147f89 */ /* 0x0003e800000e0000 */
[----:B------:R0:W0:Y:S04]  /*4c70*/  SHFL.DOWN PT, R21, R14, 0x1, 0x1f ;  /* 0x08201f000e157f89 */ /* 0x00002800000e0000 */
[----:B-1----:R-:W4:Y:S04]  /*4c80*/  LDL R17, [R1+0x9d0] ;  /* 0x0009d00001117983 */ /* 0x002f280000100800 */
[----:B0-----:R-:W4:Y:S04]  /*4c90*/  LDL R14, [R1+0x9d4] ;  /* 0x0009d400010e7983 */ /* 0x001f280000100800 */
[----:B------:R0:W-:Y:S04]  /*4ca0*/  STL.64 [R1+0x1a8], R10 ;  /* 0x0001a80a01007387 */ /* 0x0001e80000100a00 */
        /* <DEDUP_REMOVED lines=8> */
[----:B--2---:R0:W-:Y:S04]  /*4d30*/  SHFL.DOWN PT, R20, R13, 0x1, 0x1f ;  /* 0x08201f000d147f89 */ /* 0x0041e800000e0000 */
[----:B---3--:R1:W2:Y:S04]  /*4d40*/  SHFL.DOWN PT, R21, R8, 0x1, 0x1f ;  /* 0x08201f0008157f89 */ /* 0x0082a800000e0000 */
[----:B0-----:R-:W3:Y:S04]  /*4d50*/  LDL R13, [R1+0x9a8] ;  /* 0x0009a800010d7983 */ /* 0x001ee80000100800 */
[----:B-1----:R-:W3:Y:S04]  /*4d60*/  LDL R8, [R1+0x9ac] ;  /* 0x0009ac0001087983 */ /* 0x002ee80000100800 */
[----:B------:R-:W-:Y:S04]  /*4d70*/  SHFL.DOWN PT, R6, R6, 0x1, 0x1f ;  /* 0x08201f0006067f89 */ /* 0x000fe800000e0000 */
[----:B------:R-:W0:Y:S04]  /*4d80*/  SHFL.DOWN PT, R7, R7, 0x1, 0x1f ;  /* 0x08201f0007077f89 */ /* 0x000e2800000e0000 */
[----:B--2---:R-:W-:Y:S04]  /*4d90*/  STL.64 [R1+0x1b8], R20 ;  /* 0x0001b81401007387 */ /* 0x004fe80000100a00 */
[----:B----4-:R1:W-:Y:S04]  /*4da0*/  SHFL.DOWN PT, R20, R9, 0x1, 0x1f ;  /* 0x08201f0009147f89 */ /* 0x0103e800000e0000 */
[----:B------:R2:W-:Y:S04]  /*4db0*/  SHFL.DOWN PT, R21, R0, 0x1, 0x1f ;  /* 0x08201f0000157f89 */ /* 0x0005e800000e0000 */
[----:B-1----:R-:W4:Y:S04]  /*4dc0*/  LDL R9, [R1+0x9a0] ;  /* 0x0009a00001097983 */ /* 0x002f280000100800 */
[----:B--2---:R-:W2:Y:S04]  /*4dd0*/  LDL R0, [R1+0x9a4] ;  /* 0x0009a40001007983 */ /* 0x004ea80000100800 */
[----:B0-----:R0:W-:Y:S04]  /*4de0*/  STL.64 [R1+0x1d0], R6 ;  /* 0x0001d00601007387 */ /* 0x0011e80000100a00 */
[----:B0-----:R-:W2:Y:S04]  /*4df0*/  LDL R6, [R1+0xb90] ;  /* 0x000b900001067983 */ /* 0x001ea80000100800 */
[----:B------:R-:W2:Y:S04]  /*4e00*/  LDL R7, [R1+0xb94] ;  /* 0x000b940001077983 */ /* 0x000ea80000100800 */
[----:B------:R-:W-:Y:S04]  /*4e10*/  SHFL.DOWN PT, R18, R19, 0x1, 0x1f ;  /* 0x08201f0013127f89 */ /* 0x000fe800000e0000 */
[----:B------:R0:W1:Y:S04]  /*4e20*/  SHFL.DOWN PT, R19, R16, 0x1, 0x1f ;  /* 0x08201f0010137f89 */ /* 0x00006800000e0000 */
[----:B0-----:R-:W2:Y:S04]  /*4e30*/  LDL R16, [R1+0x994] ;  /* 0x0009940001107983 */ /* 0x001ea80000100800 */
[----:B-1----:R0:W-:Y:S04]  /*4e40*/  STL.64 [R1+0x1d8], R18 ;  /* 0x0001d81201007387 */ /* 0x0021e80000100a00 */
        /* <DEDUP_REMOVED lines=17> */
[----:B---3--:R0:W-:Y:S04]  /*4f60*/  SHFL.DOWN PT, R20, R13, 0x1, 0x1f ;  /* 0x08201f000d147f89 */ /* 0x0081e800000e0000 */
[----:B------:R1:W3:Y:S04]  /*4f70*/  SHFL.DOWN PT, R21, R8, 0x1, 0x1f ;  /* 0x08201f0008157f89 */ /* 0x0002e800000e0000 */
[----:B0-----:R-:W2:Y:S04]  /*4f80*/  LDL R13, [R1+0x978] ;  /* 0x00097800010d7983 */ /* 0x001ea80000100800 */
[----:B-1----:R-:W2:Y:S04]  /*4f90*/  LDL R8, [R1+0x97c] ;  /* 0x00097c0001087983 */ /* 0x002ea80000100800 */
[----:B---3--:R-:W-:Y:S04]  /*4fa0*/  STL.64 [R1+0x1f0], R20 ;  /* 0x0001f01401007387 */ /* 0x008fe80000100a00 */
[----:B----4-:R0:W-:Y:S04]  /*4fb0*/  SHFL.DOWN PT, R20, R9, 0x1, 0x1f ;  /* 0x08201f0009147f89 */ /* 0x0101e800000e0000 */
[----:B--2---:R1:W-:Y:S04]  /*4fc0*/  SHFL.DOWN PT, R21, R0, 0x1, 0x1f ;  /* 0x08201f0000157f89 */ /* 0x0043e800000e0000 */
[----:B0-----:R-:W2:Y:S04]  /*4fd0*/  LDL R9, [R1+0x970] ;  /* 0x0009700001097983 */ /* 0x001ea80000100800 */
[----:B-1----:R-:W3:Y:S04]  /*4fe0*/  LDL R0, [R1+0x974] ;  /* 0x0009740001007983 */ /* 0x002ee80000100800 */
[----:B------:R-:W-:Y:S04]  /*4ff0*/  SHFL.DOWN PT, R6, R6, 0x1, 0x1f ;  /* 0x08201f0006067f89 */ /* 0x000fe800000e0000 */
[----:B------:R-:W0:Y:S04]  /*5000*/  SHFL.DOWN PT, R7, R7, 0x1, 0x1f ;  /* 0x08201f0007077f89 */ /* 0x000e2800000e0000 */
[----:B0-----:R0:W-:Y:S04]  /*5010*/  STL.64 [R1+0x208], R6 ;  /* 0x0002080601007387 */ /* 0x0011e80000100a00 */
[----:B0-----:R-:W4:Y:S04]  /*5020*/  LDL R6, [R1+0x960] ;  /* 0x0009600001067983 */ /* 0x001f280000100800 */
[----:B------:R-:W4:Y:S04]  /*5030*/  LDL R7, [R1+0x964] ;  /* 0x0009640001077983 */ /* 0x000f280000100800 */
[----:B------:R-:W-:Y:S04]  /*5040*/  SHFL.DOWN PT, R18, R19, 0x1, 0x1f ;  /* 0x08201f0013127f89 */ /* 0x000fe800000e0000 */
[----:B------:R0:W1:Y:S04]  /*5050*/  SHFL.DOWN PT, R19, R16, 0x1, 0x1f ;  /* 0x08201f0010137f89 */ /* 0x00006800000e0000 */
[----:B------:R-:W-:Y:S04]  /*5060*/  STL.64 [R1+0x1f8], R20 ;  /* 0x0001f81401007387 */ /* 0x000fe80000100a00 */
[----:B0-----:R-:W4:Y:S04]  /*5070*/  LDL R16, [R1+0x95c] ;  /* 0x00095c0001107983 */ /* 0x001f280000100800 */
[----:B------:R0:W-:Y:S04]  /*5080*/  SHFL.DOWN PT, R20, R17, 0x1, 0x1f ;  /* 0x08201f0011147f89 */ /* 0x0001e800000e0000 */
[----:B------:R1:W1:Y:S04]  /*5090*/  SHFL.DOWN PT, R21, R14, 0x1, 0x1f ;  /* 0x08201f000e157f89 */ /* 0x00026800000e0000 */
[----:B0-----:R-:W4:Y:S04]  /*50a0*/  LDL R17, [R1+0x968] ;  /* 0x0009680001117983 */ /* 0x001f280000100800 */
[----:B-1----:R0:W-:Y:S04]  /*50b0*/  STL.64 [R1+0x210], R18 ;  /* 0x0002101201007387 */ /* 0x0021e80000100a00 */
[----:B------:R-:W4:Y:S04]  /*50c0*/  LDL R14, [R1+0x96c] ;  /* 0x00096c00010e7983 */ /* 0x000f280000100800 */
[----:B0-----:R-:W4:Y:S04]  /*50d0*/  LDL R19, [R1+0x958] ;  /* 0x0009580001137983 */ /* 0x001f280000100800 */
        /* <DEDUP_REMOVED lines=11> */
[----:B------:R0:W-:Y:S04]  /*5190*/  SHFL.DOWN PT, R20, R13, 0x1, 0x1f ;  /* 0x08201f000d147f89 */ /* 0x0001e800000e0000 */
[----:B------:R1:W2:Y:S04]  /*51a0*/  SHFL.DOWN PT, R21, R8, 0x1, 0x1f ;  /* 0x08201f0008157f89 */ /* 0x0002a800000e0000 */
[----:B0-----:R-:W4:Y:S04]  /*51b0*/  LDL R13, [R1+0x940] ;  /* 0x00094000010d7983 */ /* 0x001f280000100800 */
[----:B-1----:R-:W4:Y:S04]  /*51c0*/  LDL R8, [R1+0x944] ;  /* 0x0009440001087983 */ /* 0x002f280000100800 */
[----:B--2---:R-:W-:Y:S04]  /*51d0*/  STL.64 [R1+0x228], R20 ;  /* 0x0002281401007387 */ /* 0x004fe80000100a00 */
[----:B------:R0:W-:Y:S04]  /*51e0*/  SHFL.DOWN PT, R20, R9, 0x1, 0x1f ;  /* 0x08201f0009147f89 */ /* 0x0001e800000e0000 */
[----:B---3--:R1:W-:Y:S04]  /*51f0*/  SHFL.DOWN PT, R21, R0, 0x1, 0x1f ;  /* 0x08201f0000157f89 */ /* 0x0083e800000e0000 */
[----:B0-----:R-:W2:Y:S04]  /*5200*/  LDL R9, [R1+0x938] ;  /* 0x0009380001097983 */ /* 0x001ea80000100800 */
[----:B-1----:R-:W3:Y:S04]  /*5210*/  LDL R0, [R1+0x93c] ;  /* 0x00093c0001007983 */ /* 0x002ee80000100800 */
[----:B----4-:R-:W-:Y:S04]  /*5220*/  SHFL.DOWN PT, R6, R6, 0x1, 0x1f ;  /* 0x08201f0006067f89 */ /* 0x010fe800000e0000 */
[----:B------:R-:W0:Y:S04]  /*5230*/  SHFL.DOWN PT, R7, R7, 0x1, 0x1f ;  /* 0x08201f0007077f89 */ /* 0x000e2800000e0000 */
[----:B0-----:R0:W-:Y:S04]  /*5240*/  STL.64 [R1+0x240], R6 ;  /* 0x0002400601007387 */ /* 0x0011e80000100a00 */
[----:B0-----:R-:W4:Y:S04]  /*5250*/  LDL R6, [R1+0x928] ;  /* 0x0009280001067983 */ /* 0x001f280000100800 */
[----:B------:R-:W4:Y:S04]  /*5260*/  LDL R7, [R1+0x92c] ;  /* 0x00092c0001077983 */ /* 0x000f280000100800 */
[----:B------:R-:W-:Y:S04]  /*5270*/  STL.64 [R1+0x230], R20 ;  /* 0x0002301401007387 */ /* 0x000fe80000100a00 */
[----:B------:R0:W-:Y:S04]  /*5280*/  SHFL.DOWN PT, R20, R17, 0x1, 0x1f ;  /* 0x08201f0011147f89 */ /* 0x0001e800000e0000 */
[----:B------:R1:W1:Y:S04]  /*5290*/  SHFL.DOWN PT, R21, R14, 0x1, 0x1f ;  /* 0x08201f000e157f89 */ /* 0x00026800000e0000 */
[----:B------:R-:W-:Y:S04]  /*52a0*/  SHFL.DOWN PT, R18, R19, 0x1, 0x1f ;  /* 0x08201f0013127f89 */ /* 0x000fe800000e0000 */
[----:B------:R-:W1:Y:S04]  /*52b0*/  SHFL.DOWN PT, R19, R16, 0x1, 0x1f ;  /* 0x08201f0010137f89 */ /* 0x000e6800000e0000 */
[----:B0-----:R-:W4:Y:S04]  /*52c0*/  LDL R17, [R1+0x930] ;  /* 0x0009300001117983 */ /* 0x001f280000100800 */
[----:B-1----:R-:W4:Y:S04]  /*52d0*/  LDL R14, [R1+0x934] ;  /* 0x00093400010e7983 */ /* 0x002f280000100800 */
[----:B------:R0:W-:Y:S04]  /*52e0*/  STL.64 [R1+0x238], R20 ;  /* 0x0002381401007387 */ /* 0x0001e80000100a00 */
[----:B------:R1:W-:Y:S04]  /*52f0*/  STL.64 [R1+0x248], R18 ;  /* 0x0002481201007387 */ /* 0x0003e80000100a00 */
[----:B0-----:R-:W4:Y:S04]  /*5300*/  LDL R21, [R1+0x920] ;  /* 0x0009200001157983 */ /* 0x001f280000100800 */
[----:B------:R-:W-:Y:S04]  /*5310*/  SHFL.DOWN PT, R10, R10, 0x1, 0x1f ;  /* 0x08201f000a0a7f89 */ /* 0x000fe800000e0000 */
[----:B------:R-:W0:Y:S04]  /*5320*/  SHFL.DOWN PT, R11, R11, 0x1, 0x1f ;  /* 0x08201f000b0b7f89 */ /* 0x000e2800000e0000 */
[----:B-1----:R-:W4:Y:S04]  /*5330*/  LDL R18, [R1+0x924] ;  /* 0x0009240001127983 */ /* 0x002f280000100800 */
[----:B------:R-:W-:Y:S04]  /*5340*/  STL.64 [R1+0xbf0], R22 ;  /* 0x000bf01601007387 */ /* 0x000fe80000100a00 */
[----:B------:R-:W4:Y:S04]  /*5350*/  LDL R19, [R1+0x8f8] ;  /* 0x0008f80001137983 */ /* 0x000f280000100800 */
[----:B0-----:R0:W-:Y:S04]  /*5360*/  STL.64 [R1+0x250], R10 ;  /* 0x0002500a01007387 */ /* 0x0011e80000100a00 */
[----:B0-----:R-:W4:Y:S04]  /*5370*/  LDL R10, [R1+0x918] ;  /* 0x00091800010a7983 */ /* 0x001f280000100800 */
[----:B------:R-:W4:Y:S04]  /*5380*/  LDL R11, [R1+0x91c] ;  /* 0x00091c00010b7983 */ /* 0x000f280000100800 */
        /* <DEDUP_REMOVED lines=19> */
[----:B------:R-:W-:Y:S04]  /*54c0*/  SHFL.DOWN PT, R16, R17, 0x1, 0x1f ;  /* 0x08201f0011107f89 */ /* 0x000fe800000e0000 */
[----:B------:R-:W-:Y:S04]  /*54d0*/  SHFL.DOWN PT, R20, R21, 0x1, 0x1f ;  /* 0x08201f0015147f89 */ /* 0x000fe800000e0000 */
[----:B------:R0:W1:Y:S04]  /*54e0*/  SHFL.DOWN PT, R17, R14, 0x1, 0x1f ;  /* 0x08201f000e117f89 */ /* 0x00006800000e0000 */
[----:B------:R-:W1:Y:S04]  /*54f0*/  SHFL.DOWN PT, R21, R18, 0x1, 0x1f ;  /* 0x08201f0012157f89 */ /* 0x000e6800000e0000 */
[----:B0-----:R-:W4:Y:S04]  /*5500*/  LDL R14, [R1+0x8f4] ;  /* 0x0008f400010e7983 */ /* 0x001f280000100800 */
[----:B-1----:R0:W-:Y:S04]  /*5510*/  STL.64 [R1+0x270], R16 ;  /* 0x0002701001007387 */ /* 0x0021e80000100a00 */
[----:B------:R-:W-:Y:S04]  /*5520*/  STL.64 [R1+0x280], R20 ;  /* 0x0002801401007387 */ /* 0x000fe80000100a00 */
[----:B0-----:R-:W4:Y:S04]  /*5530*/  LDL R16, [R1+0x8fc] ;  /* 0x0008fc0001107983 */ /* 0x001f280000100800 */
[----:B------:R0:W-:Y:S04]  /*5540*/  SHFL.DOWN PT, R20, R10, 0x1, 0x1f ;  /* 0x08201f000a147f89 */ /* 0x0001e800000e0000 */
[----:B------:R1:W1:Y:S04]  /*5550*/  SHFL.DOWN PT, R21, R11, 0x1, 0x1f ;  /* 0x08201f000b157f89 */ /* 0x00026800000e0000 */
[----:B0-----:R-:W4:Y:S04]  /*5560*/  LDL R10, [R1+0x8e0] ;  /* 0x0008e000010a7983 */ /* 0x001f280000100800 */
[----:B-1----:R-:W4:Y:S04]  /*5570*/  LDL R11, [R1+0x8e4] ;  /* 0x0008e400010b7983 */ /* 0x002f280000100800 */
        /* <DEDUP_REMOVED lines=13> */
[----:B---3--:R1:W2:Y:S04]  /*5650*/  SHFL.DOWN PT, R21, R0, 0x1, 0x1f ;  /* 0x08201f0000157f89 */ /* 0x0082a800000e0000 */
[----:B0-----:R-:W3:Y:S04]  /*5660*/  LDL R9, [R1+0x8c8] ;  /* 0x0008c80001097983 */ /* 0x001ee80000100800 */
[----:B-1----:R-:W3:Y:S04]  /*5670*/  LDL R0, [R1+0x8cc] ;  /* 0x0008cc0001007983 */ /* 0x002ee80000100800 */
[----:B------:R0:W-:Y:S04]  /*5680*/  STL.64 [R1+0x268], R22 ;  /* 0x0002681601007387 */ /* 0x0001e80000100a00 */
[----:B--2---:R1:W-:Y:S04]  /*5690*/  STL.64 [R1+0x2a0], R20 ;  /* 0x0002a01401007387 */ /* 0x0043e80000100a00 */
[----:B0-----:R-:W2:Y:S04]  /*56a0*/  LDL R23, [R1+0x8c0] ;  /* 0x0008c00001177983 */ /* 0x001ea80000100800 */
[----:B-1----:R-:W2:Y:S04]  /*56b0*/  LDL R20, [R1+0x8c4] ;  /* 0x0008c40001147983 */ /* 0x002ea80000100800 */
[----:B------:R-:W-:Y:S04]  /*56c0*/  SHFL.DOWN PT, R18, R19, 0x1, 0x1f ;  /* 0x08201f0013127f89 */ /* 0x000fe800000e0000 */
[----:B------:R-:W2:Y:S04]  /*56d0*/  LDL R21, [R1+0x8b0] ;  /* 0x0008b00001157983 */ /* 0x000ea80000100800 */
[----:B----4-:R-:W-:Y:S04]  /*56e0*/  SHFL.DOWN PT, R6, R6, 0x1, 0x1f ;  /* 0x08201f0006067f89 */ /* 0x010fe800000e0000 */
[----:B------:R-:W0:Y:S04]  /*56f0*/  SHFL.DOWN PT, R7, R7, 0x1, 0x1f ;  /* 0x08201f0007077f89 */ /* 0x000e2800000e0000 */
[----:B0-----:R0:W-:Y:S04]  /*5700*/  STL.64 [R1+0x2b8], R6 ;  /* 0x0002b80601007387 */ /* 0x0011e80000100a00 */
[----:B0-----:R-:W4:Y:S04]  /*5710*/  LDL R6, [R1+0x8b8] ;  /* 0x0008b80001067983 */ /* 0x001f280000100800 */
[----:B------:R-:W4:Y:S04]  /*5720*/  LDL R7, [R1+0x8bc] ;  /* 0x0008bc0001077983 */ /* 0x000f280000100800 */
[----:B------:R-:W0:Y:S04]  /*5730*/  SHFL.DOWN PT, R19, R16, 0x1, 0x1f ;  /* 0x08201f0010137f89 */ /* 0x000e2800000e0000 */
[----:B------:R-:W-:Y:S04]  /*5740*/  SHFL.DOWN PT, R10, R10, 0x1, 0x1f ;  /* 0x08201f000a0a7f89 */ /* 0x000fe800000e0000 */
[----:B------:R-:W1:Y:S04]  /*5750*/  SHFL.DOWN PT, R11, R11, 0x1, 0x1f ;  /* 0x08201f000b0b7f89 */ /* 0x000e6800000e0000 */
[----:B0-----:R0:W-:Y:S04]  /*5760*/  STL.64 [R1+0x2a8], R18 ;  /* 0x0002a81201007387 */ /* 0x0011e80000100a00 */
[----:B0-----:R-:W4:Y:S04]  /*5770*/  LDL R18, [R1+0x8b4] ;  /* 0x0008b40001127983 */ /* 0x001f280000100800 */
[----:B-1----:R0:W-:Y:S04]  /*5780*/  STL.64 [R1+0x2c0], R10 ;  /* 0x0002c00a01007387 */ /* 0x0021e80000100a00 */
[----:B------:R-:W-:Y:S04]  /*5790*/  SHFL.DOWN PT, R16, R17, 0x1, 0x1f ;  /* 0x08201f0011107f89 */ /* 0x000fe800000e0000 */
[----:B------:R-:W4:Y:S04]  /*57a0*/  LDL R19, [R1+0x8a0] ;  /* 0x0008a00001137983 */ /* 0x000f280000100800 */
[----:B0-----:R-:W4:Y:S04]  /*57b0*/  LDL R10, [R1+0x8a8] ;  /* 0x0008a800010a7983 */ /* 0x001f280000100800 */
[----:B------:R-:W4:Y:S04]  /*57c0*/  LDL R11, [R1+0x8ac] ;  /* 0x0008ac00010b7983 */ /* 0x000f280000100800 */
[----:B------:R-:W0:Y:S04]  /*57d0*/  SHFL.DOWN PT, R17, R14, 0x1, 0x1f ;  /* 0x08201f000e117f89 */ /* 0x000e2800000e0000 */
[----:B------:R-:W-:Y:S04]  /*57e0*/  SHFL.DOWN PT, R14, R15, 0x1, 0x1f ;  /* 0x08201f000f0e7f89 */ /* 0x000fe800000e0000 */
[----:B------:R-:W1:Y:S04]  /*57f0*/  SHFL.DOWN PT, R15, R12, 0x1, 0x1f ;  /* 0x08201f000c0f7f89 */ /* 0x000e6800000e0000 */
[----:B0-----:R0:W-:Y:S04]  /*5800*/  STL.64 [R1+0x2b0], R16 ;  /* 0x0002b01001007387 */ /* 0x0011e80000100a00 */
[----:B-1----:R1:W-:Y:S04]  /*5810*/  STL.64 [R1+0x2c8], R14 ;  /* 0x0002c80e01007387 */ /* 0x0023e80000100a00 */
[----:B0-----:R-:W4:Y:S04]  /*5820*/  LDL R16, [R1+0x8a4] ;  /* 0x0008a40001107983 */ /* 0x001f280000100800 */
[----:B------:R-:W4:Y:S04]  /*5830*/  LDL R17, [R1+0x898] ;  /* 0x0008980001117983 */ /* 0x000f280000100800 */
[----:B-1----:R-:W4:Y:S04]  /*5840*/  LDL R14, [R1+0x89c] ;  /* 0x00089c00010e7983 */ /* 0x002f280000100800 */
[----:B------:R-:W-:Y:S04]  /*5850*/  SHFL.DOWN PT, R12, R13, 0x1, 0x1f ;  /* 0x08201f000d0c7f89 */ /* 0x000fe800000e0000 */
[----:B------:R-:W0:Y:S04]  /*5860*/  SHFL.DOWN PT, R13, R8, 0x1, 0x1f ;  /* 0x08201f00080d7f89 */ /* 0x000e2800000e0000 */
[----:B------:R-:W4:Y:S04]  /*5870*/  LDL R15, [R1+0x890] ;  /* 0x00089000010f7983 */ /* 0x000f280000100800 */
[----:B---3--:R-:W-:Y:S04]  /*5880*/  SHFL.DOWN PT, R8, R9, 0x1, 0x1f ;  /* 0x08201f0009087f89 */ /* 0x008fe800000e0000 */
[----:B------:R1:W3:Y:S04]  /*5890*/  SHFL.DOWN PT, R9, R0, 0x1, 0x1f ;  /* 0x08201f0000097f89 */ /* 0x0002e800000e0000 */
[----:B0-----:R0:W-:Y:S04]  /*58a0*/  STL.64 [R1+0x2d0], R12 ;  /* 0x0002d00c01007387 */ /* 0x0011e80000100a00 */
[----:B-1----:R-:W4:Y:S04]  /*58b0*/  LDL R0, [R1+0x88c] ;  /* 0x00088c0001007983 */ /* 0x002f280000100800 */
[----:B0-----:R-:W4:Y:S04]  /*58c0*/  LDL R12, [R1+0x894] ;  /* 0x00089400010c7983 */ /* 0x001f280000100800 */
[----:B------:R-:W4:Y:S04]  /*58d0*/  LDL R13, [R1+0xba4] ;  /* 0x000ba400010d7983 */ /* 0x000f280000100800 */
[----:B---3--:R0:W-:Y:S04]  /*58e0*/  STL.64 [R1+0x2d8], R8 ;  /* 0x0002d80801007387 */ /* 0x0081e80000100a00 */
[----:B0-----:R-:W3:Y:S04]  /*58f0*/  LDL R8, [R1+0xba0] ;  /* 0x000ba00001087983 */ /* 0x001ee80000100800 */
[----:B--2---:R-:W-:Y:S04]  /*5900*/  SHFL.DOWN PT, R22, R23, 0x1, 0x1f ;  /* 0x08201f0017167f89 */ /* 0x004fe800000e0000 */
[----:B------:R-:W0:Y:S04]  /*5910*/  SHFL.DOWN PT, R23, R20, 0x1, 0x1f ;  /* 0x08201f0014177f89 */ /* 0x000e2800000e0000 */
[----:B------:R-:W2:Y:S04]  /*5920*/  LDL R9, [R1+0x888] ;  /* 0x0008880001097983 */ /* 0x000ea80000100800 */
[----:B0-----:R0:W-:Y:S04]  /*5930*/  STL.64 [R1+0x2e0], R22 ;  /* 0x0002e01601007387 */ /* 0x0011e80000100a00 */
[----:B------:R-:W-:Y:S04]  /*5940*/  SHFL.DOWN PT, R20, R21, 0x1, 0x1f ;  /* 0x08201f0015147f89 */ /* 0x000fe800000e0000 */
[----:B------:R-:W-:Y:S04]  /*5950*/  STL.64 [R1+0xbe8], R24 ;  /* 0x000be81801007387 */ /* 0x000fe80000100a00 */
[----:B------:R-:W-:Y:S04]  /*5960*/  STL.64 [R1+0xbe0], R26 ;  /* 0x000be01a01007387 */ /* 0x000fe80000100a00 */
[----:B------:R-:W-:Y:S04]  /*5970*/  STL [R1+0xbd8], R29 ;  /* 0x000bd81d01007387 */ /* 0x000fe80000100800 */
[----:B0-----:R-:W2:Y:S04]  /*5980*/  LDL R22, [R1+0x868] ;  /* 0x0008680001167983 */ /* 0x001ea80000100800 */
        /* <DEDUP_REMOVED lines=8> */
[----:B0-----:R-:W-:Y:S04]  /*5a10*/  STL.64 [R1+0x2f0], R20 ;  /* 0x0002f01401007387 */ /* 0x001fe80000100a00 */
[----:B-1----:R0:W-:Y:S04]  /*5a20*/  STL.64 [R1+0x2f8], R10 ;  /* 0x0002f80a01007387 */ /* 0x0021e80000100a00 */
[----:B0-----:R-:W4:Y:S04]  /*5a30*/  LDL R10, [R1+0x878] ;  /* 0x00087800010a7983 */ /* 0x001f280000100800 */
[----:B------:R-:W4:Y:S04]  /*5a40*/  LDL R11, [R1+0x87c] ;  /* 0x00087c00010b7983 */ /* 0x000f280000100800 */
[----:B------:R-:W-:Y:S04]  /*5a50*/  SHFL.DOWN PT, R18, R19, 0x1, 0x1f ;  /* 0x08201f0013127f89 */ /* 0x000fe800000e0000 */
        /* <DEDUP_REMOVED lines=8> */
[----:B------:R-:W-:Y:S04]  /*5ae0*/  SHFL.DOWN PT, R15, R12, 0x1, 0x1f ;  /* 0x08201f000c0f7f89 */ /* 0x000fe800000e0000 */
[----:B------:R-:W-:Y:S04]  /*5af0*/  SHFL.DOWN PT, R12, R13, 0x1, 0x1f ;  /* 0x08201f000d0c7f89 */ /* 0x000fe800000e0000 */
[----:B---3--:R-:W0:Y:S04]  /*5b00*/  SHFL.DOWN PT, R13, R8, 0x1, 0x1f ;  /* 0x08201f00080d7f89 */ /* 0x008e2800000e0000 */
[----:B0-----:R-:W-:Y:S04]  /*5b10*/  STL [R1+0xbac], R13 ;  /* 0x000bac0d01007387 */ /* 0x001fe80000100800 */
[----:B------:R-:W3:Y:S04]  /*5b20*/  LDL R23, [R1+0x86c] ;  /* 0x00086c0001177983 */ /* 0x000ee80000100800 */
[----:B------:R0:W-:Y:S04]  /*5b30*/  STL.64 [R1+0x310], R14 ;  /* 0x0003100e01007387 */ /* 0x0001e80000100a00 */
[----:B--2---:R-:W-:Y:S04]  /*5b40*/  SHFL.DOWN PT, R8, R9, 0x1, 0x1f ;  /* 0x08201f0009087f89 */ /* 0x004fe800000e0000 */
[----:B------:R-:W-:Y:S06]  /*5b50*/  BAR.SYNC.DEFER_BLOCKING 0x0 ;  /* 0x0000000000007b1d */ /* 0x000fec0000010000 */
[----:B------:R-:W1:Y:S04]  /*5b60*/  SHFL.DOWN PT, R9, R0, 0x1, 0x1f ;  /* 0x08201f0000097f89 */ /* 0x000e6800000e0000 */
[----:B0-----:R-:W2:Y:S04]  /*5b70*/  LDL R14, [R1+0x840] ;  /* 0x00084000010e7983 */ /* 0x001ea80000100800 */
[----:B------:R-:W2:Y:S04]  /*5b80*/  LDL R15, [R1+0x844] ;  /* 0x00084400010f7983 */ /* 0x000ea80000100800 */
[----:B------:R-:W2:Y:S04]  /*5b90*/  LDL R20, [R1+0x828] ;  /* 0x0008280001147983 */ /* 0x000ea80000100800 */
[----:B------:R-:W2:Y:S04]  /*5ba0*/  LDL R21, [R1+0x82c] ;  /* 0x00082c0001157983 */ /* 0x000ea80000100800 */
[----:B------:R-:W-:Y:S04]  /*5bb0*/  STL.64 [R1], R12 ;  /* 0x0000000c01007387 */ /* 0x000fe80000100a00 */
[----:B-1----:R0:W-:Y:S04]  /*5bc0*/  STL.64 [R1+0x318], R8 ;  /* 0x0003180801007387 */ /* 0x0021e80000100a00 */
[----:B------:R1:W-:Y:S04]  /*5bd0*/  SHFL.DOWN PT, R24, R22, 0x1, 0x1f ;  /* 0x08201f0016187f89 */ /* 0x0003e800000e0000 */
[----:B------:R-:W2:Y:S04]  /*5be0*/  LDL R26, [R1+0x810] ;  /* 0x00081000011a7983 */ /* 0x000ea80000100800 */
[----:B0-----:R-:W2:Y:S04]  /*5bf0*/  LDL R8, [R1+0x858] ;  /* 0x0008580001087983 */ /* 0x001ea80000100800 */
[----:B------:R-:W2:Y:S04]  /*5c00*/  LDL R9, [R1+0x85c] ;  /* 0x00085c0001097983 */ /* 0x000ea80000100800 */
[----:B----4-:R-:W-:Y:S04]  /*5c10*/  SHFL.DOWN PT, R6, R6, 0x1, 0x1f ;  /* 0x08201f0006067f89 */ /* 0x010fe800000e0000 */
[----:B------:R-:W0:Y:S01]  /*5c20*/  SHFL.DOWN PT, R7, R7, 0x1, 0x1f ;  /* 0x08201f0007077f89 */ /* 0x000e2200000e0000 */
[----:B------:R-:W-:-:S03]  /*5c30*/  IMAD.MOV.U32 R0, RZ, RZ, R12 ;  /* 0x000000ffff007224 */ /* 0x000fc600078e000c */
[----:B-1----:R-:W4:Y:S04]  /*5c40*/  LDL R22, [R1+0x820] ;  /* 0x0008200001167983 */ /* 0x002f280000100800 */
        /* <DEDUP_REMOVED lines=8> */
[----:B------:R0:W-:Y:S04]  /*5cd0*/  STL.64 [R1+0x328], R12 ;  /* 0x0003280c01007387 */ /* 0x0001e80000100a00 */
        /* <DEDUP_REMOVED lines=9> */
[----:B---3--:R0:W1:Y:S04]  /*5d70*/  SHFL.DOWN PT, R25, R23, 0x1, 0x1f ;  /* 0x08201f0017197f89 */ /* 0x00806800000e0000 */
[----:B0-----:R-:W3:Y:S04]  /*5d80*/  LDL R23, [R1+0x824] ;  /* 0x0008240001177983 */ /* 0x001ee80000100800 */
[----:B-1----:R0:W-:Y:S04]  /*5d90*/  STL.64 [R1+0x338], R24 ;  /* 0x0003381801007387 */ /* 0x0021e80000100a00 */
[----:B0-----:R-:W3:Y:S04]  /*5da0*/  LDL R24, [R1+0x818] ;  /* 0x0008180001187983 */ /* 0x001ee80000100800 */
[----:B------:R-:W3:Y:S04]  /*5db0*/  LDL R25, [R1+0x81c] ;  /* 0x00081c0001197983 */ /* 0x000ee80000100800 */
[----:B--2---:R-:W-:Y:S04]  /*5dc0*/  SHFL.DOWN PT, R8, R8, 0x1, 0x1f ;  /* 0x08201f0008087f89 */ /* 0x004fe800000e0000 */
[----:B------:R-:W-:Y:S04]  /*5dd0*/  SHFL.DOWN PT, R9, R9, 0x1, 0x1f ;  /* 0x08201f0009097f89 */ /* 0x000fe800000e0000 */
[----:B----4-:R-:W-:Y:S04]  /*5de0*/  SHFL.DOWN PT, R6, R6, 0x1, 0x1f ;  /* 0x08201f0006067f89 */ /* 0x010fe800000e0000 */
[----:B------:R-:W0:Y:S04]  /*5df0*/  SHFL.DOWN PT, R7, R7, 0x1, 0x1f ;  /* 0x08201f0007077f89 */ /* 0x000e2800000e0000 */
[----:B0-----:R0:W-:Y:S04]  /*5e00*/  STL.64 [R1+0x340], R6 ;  /* 0x0003400601007387 */ /* 0x0011e80000100a00 */
[----:B0-----:R-:W2:Y:S04]  /*5e10*/  LDL.LU.64 R6, [R1+0xc30] ;  /* 0x000c300001067983 */ /* 0x001ea80000300a00 */
[----:B------:R0:W-:Y:S04]  /*5e20*/  STL.64 [R1+0x348], R8 ;  /* 0x0003480801007387 */ /* 0x0001e80000100a00 */
[----:B------:R-:W-:Y:S04]  /*5e30*/  SHFL.DOWN PT, R10, R10, 0x1, 0x1f ;  /* 0x08201f000a0a7f89 */ /* 0x000fe800000e0000 */
[----:B------:R-:W1:Y:S04]  /*5e40*/  SHFL.DOWN PT, R11, R11, 0x1, 0x1f ;  /* 0x08201f000b0b7f89 */ /* 0x000e6800000e0000 */
[----:B0-----:R-:W4:Y:S04]  /*5e50*/  LDL.LU.64 R8, [R1+0xc28] ;  /* 0x000c280001087983 */ /* 0x001f280000300a00 */
[----:B------:R-:W-:Y:S04]  /*5e60*/  SHFL.DOWN PT, R12, R12, 0x1, 0x1f ;  /* 0x08201f000c0c7f89 */ /* 0x000fe800000e0000 */
[----:B------:R-:W0:Y:S04]  /*5e70*/  SHFL.DOWN PT, R13, R13, 0x1, 0x1f ;  /* 0x08201f000d0d7f89 */ /* 0x000e2800000e0000 */
[----:B-1----:R1:W-:Y:S04]  /*5e80*/  STL.64 [R1+0x350], R10 ;  /* 0x0003500a01007387 */ /* 0x0023e80000100a00 */
[----:B-1----:R-:W4:Y:S04]  /*5e90*/  LDL.LU.64 R10, [R1+0xc20] ;  /* 0x000c2000010a7983 */ /* 0x002f280000300a00 */
[----:B0-----:R0:W-:Y:S04]  /*5ea0*/  STL.64 [R1+0x358], R12 ;  /* 0x0003580c01007387 */ /* 0x0011e80000100a00 */
        /* <DEDUP_REMOVED lines=17> */
[----:B---3--:R-:W1:Y:S04]  /*5fc0*/  SHFL.DOWN PT, R23, R23, 0x1, 0x1f ;  /* 0x08201f0017177f89 */ /* 0x008e6800000e0000 */
[----:B0-----:R-:W3:Y:S04]  /*5fd0*/  LDL.LU.64 R20, [R1+0xbf8] ;  /* 0x000bf80001147983 */ /* 0x001ee80000300a00 */
[----:B------:R-:W-:Y:S04]  /*5fe0*/  SHFL.DOWN PT, R24, R24, 0x1, 0x1f ;  /* 0x08201f0018187f89 */ /* 0x000fe800000e0000 */
[----:B------:R-:W0:Y:S04]  /*5ff0*/  SHFL.DOWN PT, R25, R25, 0x1, 0x1f ;  /* 0x08201f0019197f89 */ /* 0x000e2800000e0000 */
[----:B-1----:R1:W-:Y:S04]  /*6000*/  STL.64 [R1+0x380], R22 ;  /* 0x0003801601007387 */ /* 0x0023e80000100a00 */
[----:B-1----:R-:W3:Y:S04]  /*6010*/  LDL.LU.64 R22, [R1+0xbf0] ;  /* 0x000bf00001167983 */ /* 0x002ee80000300a00 */
[----:B0-----:R0:W-:Y:S04]  /*6020*/  STL.64 [R1+0x388], R24 ;  /* 0x0003881801007387 */ /* 0x0011e80000100a00 */
[----:B------:R-:W-:Y:S04]  /*6030*/  SHFL.DOWN PT, R26, R26, 0x1, 0x1f ;  /* 0x08201f001a1a7f89 */ /* 0x000fe800000e0000 */
[----:B------:R-:W1:Y:S04]  /*6040*/  SHFL.DOWN PT, R27, R27, 0x1, 0x1f ;  /* 0x08201f001b1b7f89 */ /* 0x000e6800000e0000 */
[----:B0-----:R-:W3:Y:S04]  /*6050*/  LDL.LU.64 R24, [R1+0xbe8] ;  /* 0x000be80001187983 */ /* 0x001ee80000300a00 */
[----:B------:R-:W-:Y:S04]  /*6060*/  STL [R1+0xbc8], R0 ;  /* 0x000bc80001007387 */ /* 0x000fe80000100800 */
[----:B------:R-:W0:Y:S04]  /*6070*/  SHFL.DOWN PT, R29, R2, 0x1, 0x1f ;  /* 0x08201f00021d7f89 */ /* 0x000e2800000e0000 */
[----:B------:R-:W0:Y:S04]  /*6080*/  SHFL.DOWN PT, R0, R3, 0x1, 0x1f ;  /* 0x08201f0003007f89 */ /* 0x000e2800000e0000 */
[----:B-1----:R1:W-:Y:S04]  /*6090*/  STL.64 [R1+0x390], R26 ;  /* 0x0003901a01007387 */ /* 0x0023e80000100a00 */
[----:B-1----:R-:W3:Y:S04]  /*60a0*/  LDL.LU.64 R26, [R1+0xbe0] ;  /* 0x000be000011a7983 */ /* 0x002ee80000300a00 */
[----:B------:R0:W-:Y:S02]  /*60b0*/  STL.64 [R1+0xbd0], R2 ;  /* 0x000bd00201007387 */ /* 0x0001e40000100a00 */
[----:B0-----:R-:W-:-:S02]  /*60c0*/  IMAD.MOV.U32 R2, RZ, RZ, R29 ;  /* 0x000000ffff027224 */ /* 0x001fc400078e001d */
[----:B------:R-:W-:Y:S01]  /*60d0*/  IMAD.MOV.U32 R3, RZ, RZ, R0 ;  /* 0x000000ffff037224 */ /* 0x000fe200078e0000 */
[----:B------:R-:W3:Y:S04]  /*60e0*/  LDL.LU R29, [R1+0xbd8] ;  /* 0x000bd800011d7983 */ /* 0x000ee80000300800 */
[----:B------:R-:W-:Y:S04]  /*60f0*/  STL.64 [R1+0x398], R2 ;  /* 0x0003980201007387 */ /* 0x000fe80000100a00 */
[----:B------:R-:W-:Y:S04]  /*6100*/  SHFL.DOWN PT, R2, R4, 0x1, 0x1f ;  /* 0x08201f0004027f89 */ /* 0x000fe800000e0000 */
[----:B------:R-:W0:Y:S04]  /*6110*/  SHFL.DOWN PT, R3, R5, 0x1, 0x1f ;  /* 0x08201f0005037f89 */ /* 0x000e2800000e0000 */
[----:B0-----:R-:W-:Y:S04]  /*6120*/  STL.64 [R1+0x3a0], R2 ;  /* 0x0003a00201007387 */ /* 0x001fe80000100a00 */
[----:B--2---:R-:W-:Y:S04]  /*6130*/  SHFL.DOWN PT, R2, R6, 0x1, 0x1f ;  /* 0x08201f0006027f89 */ /* 0x004fe800000e0000 */
[----:B------:R-:W0:Y:S04]  /*6140*/  SHFL.DOWN PT, R3, R7, 0x1, 0x1f ;  /* 0x08201f0007037f89 */ /* 0x000e2800000e0000 */
[----:B0-----:R-:W-:Y:S04]  /*6150*/  STL.64 [R1+0x3a8], R2 ;  /* 0x0003a80201007387 */ /* 0x001fe80000100a00 */
[----:B----4-:R-:W-:Y:S04]  /*6160*/  SHFL.DOWN PT, R2, R8, 0x1, 0x1f ;  /* 0x08201f0008027f89 */ /* 0x010fe800000e0000 */
        /* <DEDUP_REMOVED lines=17> */
[----:B---3--:R-:W-:Y:S04]  /*6280*/  SHFL.DOWN PT, R2, R20, 0x1, 0x1f ;  /* 0x08201f0014027f89 */ /* 0x008fe800000e0000 */
        /* <DEDUP_REMOVED lines=10> */
[----:B------:R-:W1:Y:S04]  /*6330*/  S2R R0, SR_LANEID ;  /* 0x0000000000007919 */ /* 0x000e680000000000 */
[----:B0-----:R-:W-:Y:S04]  /*6340*/  STL.64 [R1+0x3f8], R2 ;  /* 0x0003f80201007387 */ /* 0x001fe80000100a00 */
[----:B------:R-:W-:Y:S04]  /*6350*/  SHFL.DOWN PT, R2, R28, 0x1, 0x1f ;  /* 0x08201f001c027f89 */ /* 0x000fe800000e0000 */
[----:B------:R-:W0:Y:S01]  /*6360*/  SHFL.DOWN PT, R3, R29, 0x1, 0x1f ;  /* 0x08201f001d037f89 */ /* 0x000e2200000e0000 */
[----:B-1----:R-:W-:-:S03]  /*6370*/  ISETP.GT.AND P0, PT, R0, 0x1e, PT ;  /* 0x0000001e0000780c */ /* 0x002fc60003f04270 */
[----:B------:R1:W5:Y:S04]  /*6380*/  LDL.LU R0, [R1+0xbc8] ;  /* 0x000bc80001007983 */ /* 0x0003680000300800 */
[----:B0-----:R0:W-:Y:S04]  /*6390*/  STL.64 [R1+0x400], R2 ;  /* 0x0004000201007387 */ /* 0x0011e80000100a00 */
[----:B0-----:R1:W5:Y:S01]  /*63a0*/  LDL.LU.64 R2, [R1+0xbd0] ;  /* 0x000bd00001027983 */ /* 0x0013620000300a00 */
[----:B------:R-:W-:Y:S01]  /*63b0*/  BSSY B0, `(.L_x_22251) ;  /* 0x00010a9000007945 */ /* 0x000fe20003800000 */
[----:B------:R-:W-:Y:S05]  /*63c0*/  @P0 BRA `(.L_x_22252) ;  /* 0x00010a7000000947 */ /* 0x000fea0003800000 */
[----:B------:R0:W-:Y:S04]  /*63d0*/  STL [R1+0xbd0], R4 ;  /* 0x000bd00401007387 */ /* 0x0001e80000100800 */
[----:B-----5:R2:W-:Y:S04]  /*63e0*/  STL [R1+0xbcc], R3 ;  /* 0x000bcc0301007387 */ /* 0x0205e80000100800 */
[----:B------:R-:W-:Y:S04]  /*63f0*/  STL [R1+0xbd4], R5 ;  /* 0x000bd40501007387 */ /* 0x000fe80000100800 */
[----:B0-----:R-:W3:Y:S04]  /*6400*/  LDL.LU R4, [R1+0xba4] ;  /* 0x000ba40001047983 */ /* 0x001ee80000300800 */
[----:B------:R0:W-:Y:S04]  /*6410*/  STL [R1+0xbc8], R2 ;  /* 0x000bc80201007387 */ /* 0x0001e80000100800 */
[----:B--2---:R-:W2:Y:S04]  /*6420*/  LDL.LU R3, [R1+0xbac] ;  /* 0x000bac0001037983 */ /* 0x004ea80000300800 */
[----:B0-----:R-:W2:Y:S01]  /*6430*/  LDL.LU R2, [R1+0xba0] ;  /* 0x000ba00001027983 */ /* 0x001ea20000300800 */
[----:B---3--:R-:W-:-:S04]  /*6440*/  FSETP.GT.FTZ.AND P0, PT, R4, R0, PT ;  /* 0x000000000400720b */ /* 0x008fc80003f14000 */
[----:B--2---:R-:W-:Y:S02]  /*6450*/  FSEL R5, R2, R3, P0 ;  /* 0x0000000302057208 */ /* 0x004fe40000000000 */
[----:B------:R-:W-:Y:S02]  /*6460*/  FSEL R2, R3, R2, P0 ;  /* 0x0000000203027208 */ /* 0x000fe40000000000 */
[----:B------:R-:W-:Y:S01]  /*6470*/  FSEL R3, R4, R0, P0 ;  /* 0x0000000004037208 */ /* 0x000fe20000000000 */
[----:B------:R0:W-:Y:S01]  /*6480*/  STL [R1+0xbbc], R5 ;  /* 0x000bbc0501007387 */ /* 0x0001e20000100800 */
[----:B------:R-:W-:-:S03]  /*6490*/  FSEL R0, R0, R4, P0 ;  /* 0x0000000400007208 */ /* 0x000fc60000000000 */
[----:B------:R2:W-:Y:S02]  /*64a0*/  STL [R1+0xbb4], R3 ;  /* 0x000bb40301007387 */ /* 0x0005e40000100800 */
[----:B------:R-:W-:Y:S02]  /*64b0*/  FADD.FTZ R0, -R3, R0 ;  /* 0x0000000003007221 */ /* 0x000fe40000010100 */
[----:B------:R3:W5:Y:S02]  /*64c0*/  LDL.LU R4, [R1+0xbd0] ;  /* 0x000bd00001047983 */ /* 0x0007640000300800 */
[----:B------:R-:W-:Y:S02]  /*64d0*/  FMUL.FTZ R0, R0, 1.4426950216293334961 ;  /* 0x3fb8aa3b00007820 */ /* 0x000fe40000410000 */
[----:B0-----:R3:W5:Y:S04]  /*64e0*/  LDL.LU R5, [R1+0xbd4] ;  /* 0x000bd40001057983 */ /* 0x0017680000300800 */
[----:B------:R-:W0:Y:S01]  /*64f0*/  MUFU.EX2 R0, R0 ;  /* 0x0000000000007308 */ /* 0x000e220000000800 */
[----:B--2---:R3:W5:Y:S01]  /*6500*/  LDL.LU R3, [R1+0xbcc] ;  /* 0x000bcc0001037983 */ /* 0x0047620000300800 */
[----:B0-----:R-:W-:-:S03]  /*6510*/  FMUL.FTZ R0, R2, R0 ;  /* 0x0000000002007220 */ /* 0x001fc60000410000 */
[----:B------:R3:W5:Y:S04]  /*6520*/  LDL.LU R2, [R1+0xbc8] ;  /* 0x000bc80001027983 */ /* 0x0007680000300800 */
[----:B------:R3:W-:Y:S04]  /*6530*/  STL [R1+0xbb0], RZ ;  /* 0x000bb0ff01007387 */ /* 0x0007e80000100800 */
[----:B------:R3:W-:Y:S02]  /*6540*/  STL [R1+0xbb8], R0 ;  /* 0x000bb80001007387 */ /* 0x0007e40000100800 */
.L_x_22635:
[----:B0----5:R0:W-:Y:S04]  /*6550*/  STL [R1+0xbd0], R4 ;  /* 0x000bd00401007387 */ /* 0x0211e80000100800 */
[----:B0-----:R-:W2:Y:S04]  /*6560*/  LDL.LU R4, [R1+0xbb0] ;  /* 0x000bb00001047983 */ /* 0x001ea80000300800 */
[----:B------:R-:W-:Y:S04]  /*6570*/  STL [R1+0xbcc], R3 ;  /* 0x000bcc0301007387 */ /* 0x000fe80000100800 */
[----:B------:R0:W-:Y:S04]  /*6580*/  STL [R1+0xbc8], R2 ;  /* 0x000bc80201007387 */ /* 0x0001e80000100800 */
[----:B0---4-:R-:W4:Y:S01]  /*6590*/  LDL R2, [R1+0x99c] ;  /* 0x00099c0001027983 */ /* 0x011f220000100800 */
[----:B--2---:R-:W-:-:S05]  /*65a0*/  IMAD R3, R4, 0x4, R1 ;  /* 0x0000000404037824 */ /* 0x004fca00078e0201 */
[----:B---3--:R0:W2:Y:S04]  /*65b0*/  LDL R0, [R3+0x208] ;  /* 0x0002080003007983 */ /* 0x0080a80000100800 */
[----:B0-----:R-:W3:Y:S01]  /*65c0*/  LDL R3, [R3+0x8] ;  /* 0x0000080003037983 */ /* 0x001ee20000100800 */
[----:B------:R-:W-:-:S05]  /*65d0*/  IADD3 R4, R4, 0x1, RZ ;  /* 0x0000000104047810 */ /* 0x000fca0007ffe0ff */
[----:B------:R0:W-:Y:S01]  /*65e0*/  STL [R1+0xbb0], R4 ;  /* 0x000bb00401007387 */ /* 0x0001e20000100800 */
[CC--:B--2---:R-:W-:Y:S02]  /*65f0*/  FSETP.GEU.FTZ.AND P0, PT, R29.reuse, R0.reuse, PT ;  /* 0x000000001d00720b */ /* 0x0c4fe40003f1e000 */
[----:B------:R-:W-:Y:S02]  /*6600*/  FSETP.NEU.FTZ.AND P1, PT, R29, R0, PT ;  /* 0x000000001d00720b */ /* 0x000fe40003f3d000 */
[C---:B----4-:R-:W-:Y:S02]  /*6610*/  ISETP.EQ.OR P0, PT, R2.reuse, -0x1, !P0 ;  /* 0xffffffff0200780c */ /* 0x050fe40004702670 */
[----:B---3--:R-:W-:-:S04]  /*6620*/  ISETP.LE.OR P1, PT, R2, R3, P1 ;  /* 0x000000030200720c */ /* 0x008fc80000f23670 */
[----:B------:R-:W-:-:S13]  /*6630*/  PLOP3.LUT P2, PT, P0, P1, PT, 0x8, 0x0 ;  /* 0x000000000000781c */ /* 0x000fda0000742170 */
[----:B------:R-:W-:Y:S02]  /*6640*/  @!P2 IMAD.MOV.U32 R29, RZ, RZ, R0 ;  /* 0x000000ffff1da224 */ /* 0x000fe400078e0000 */
[----:B------:R-:W2:Y:S01]  /*6650*/  LDL R0, [R1+0x998] ;  /* 0x0009980001007983 */ /* 0x000ea20000100800 */
[----:B------:R-:W-:Y:S01]  /*6660*/  @!P2 IMAD.MOV.U32 R2, RZ, RZ, R3 ;  /* 0x000000ffff02a224 */ /* 0x000fe200078e0003 */
[----:B------:R-:W-:Y:S02]  /*6670*/  ISETP.NE.AND P1, PT, R4, 0x80, PT ;  /* 0x000000800400780c */ /* 0x000fe40003f25270 */
[----:B0-----:R0:W5:Y:S01]  /*6680*/  LDL.LU R4, [R1+0xbd0] ;  /* 0x000bd00001047983 */ /* 0x0011620000300800 */
[----:B------:R-:W-:-:S03]  /*6690*/  FSETP.GT.FTZ.AND P0, PT, R29, R28, PT ;  /* 0x0000001c1d00720b */ /* 0x000fc60003f14000 */
[----:B------:R3:W-:Y:S04]  /*66a0*/  @!P2 STL [R1+0x99c], R2 ;  /* 0x00099c020100a387 */ /* 0x0007e80000100800 */
[----:B------:R0:W5:Y:S04]  /*66b0*/  LDL.LU R3, [R1+0xbcc] ;  /* 0x000bcc0001037983 */ /* 0x0001680000300800 */
[----:B---3--:R0:W5:Y:S01]  /*66c0*/  LDL.LU R2, [R1+0xbc8] ;  /* 0x000bc80001027983 */ /* 0x0081620000300800 */
[----:B------:R-:W-:Y:S01]  /*66d0*/  BSSY B1, `(.L_x_22253) ;  /* 0x0000011000017945 */ /* 0x000fe20003800000 */
[----:B--2---:R-:W-:-:S13]  /*66e0*/  ISETP.EQ.OR P0, PT, R0, -0x1, P0 ;  /* 0xffffffff0000780c */ /* 0x004fda0000702670 */
[----:B------:R-:W-:Y:S05]  /*66f0*/  @P0 BRA `(.L_x_22254) ;  /* 0x0000008000000947 */ /* 0x000fea0003800000 */
[----:B0----5:R0:W-:Y:S04]  /*6700*/  STL [R1+0xbc8], R2 ;  /* 0x000bc80201007387 */ /* 0x0211e80000100800 */
[----:B0-----:R-:W2:Y:S01]  /*6710*/  LDL R2, [R1+0x99c] ;  /* 0x00099c0001027983 */ /* 0x001ea20000100800 */
[----:B------:R-:W-:-:S03]  /*6720*/  FSETP.NEU.FTZ.AND P0, PT, R29, R28, PT ;  /* 0x0000001c1d00720b */ /* 0x000fc60003f1d000 */
[----:B------:R0:W-:Y:S01]  /*6730*/  STL [R1+0xba4], R0 ;  /* 0x000ba40001007387 */ /* 0x0001e20000100800 */
[----:B--2---:R-:W-:-:S03]  /*6740*/  ISETP.GE.OR P0, PT, R2, R0, P0 ;  /* 0x000000000200720c */ /* 0x004fc60000706670 */
[----:B------:R2:W5:Y:S01]  /*6750*/  LDL.LU R2, [R1+0xbc8] ;  /* 0x000bc80001027983 */ /* 0x0005620000300800 */
[----:B0-----:R-:W-:-:S09]  /*6760*/  IMAD.MOV.U32 R0, RZ, RZ, R28 ;  /* 0x000000ffff007224 */ /* 0x001fd200078e001c */
[----:B------:R-:W-:Y:S05]  /*6770*/  @P0 BRA `(.L_x_22255) ;  /* 0x0000006000000947 */ /* 0x000fea0003800000 */
.L_x_22254:
[----:B0-2---:R-:W2:Y:S04]  /*6780*/  LDL.LU R0, [R1+0x99c] ;  /* 0x00099c0001007983 */ /* 0x005ea80000300800 */
[----:B--2---:R0:W-:Y:S02]  /*6790*/  STL [R1+0xba4], R0 ;  /* 0x000ba40001007387 */ /* 0x0041e40000100800 */
[----:B0-----:R-:W-:Y:S02]  /*67a0*/  IMAD.MOV.U32 R0, RZ, RZ, R29 ;  /* 0x000000ffff007224 */ /* 0x001fe400078e001d */
[----:B------:R-:W2:Y:S04]  /*67b0*/  LDL.LU R29, [R1+0x998] ;  /* 0x00099800011d7983 */ /* 0x000ea80000300800 */
[----:B--2---:R0:W-:Y:S02]  /*67c0*/  STL [R1+0x99c], R29 ;  /* 0x00099c1d01007387 */ /* 0x0041e40000100800 */
[----:B0-----:R-:W-:-:S02]  /*67d0*/  IMAD.MOV.U32 R29, RZ, RZ, R28 ;  /* 0x000000ffff1d7224 */ /* 0x001fc400078e001c */
.L_x_22255:
[----:B--2---:R-:W-:Y:S05]  /*67e0*/  BSYNC B1 ;  /* 0x0000000000017941 */ /* 0x004fea0003800000 */
.L_x_22253:
[----:B------:R-:W2:Y:S01]  /*67f0*/  LDL R28, [R1+0x9a4] ;  /* 0x0009a400011c7983 */ /* 0x000ea20000100800 */
[----:B------:R-:W-:Y:S01]  /*6800*/  FSETP.GT.FTZ.AND P0, PT, R0, R27, PT ;  /* 0x0000001b0000720b */ /* 0x000fe20003f14000 */
[----:B------:R-:W-:Y:S03]  /*6810*/  BSSY B1, `(.L_x_22256) ;  /* 0x0000014000017945 */ /* 0x000fe60003800000 */
[----:B--2---:R-:W-:-:S13]  /*6820*/  ISETP.EQ.OR P0, PT, R28, -0x1, P0 ;  /* 0xffffffff1c00780c */ /* 0x004fda0000702670 */
[----:B------:R-:W-:Y:S05]  /*6830*/  @P0 BRA `(.L_x_22257) ;  /* 0x000000b000000947 */ /* 0x000fea0003800000 */
[----:B-----5:R0:W-:Y:S04]  /*6840*/  STL [R1+0xbc8], R2 ;  /* 0x000bc80201007387 */ /* 0x0201e80000100800 */
[----:B------:R-:W2:Y:S04]  /*6850*/  LDL R28, [R1+0xba4] ;  /* 0x000ba400011c7983 */ /* 0x000ea80000100800 */
[----:B0-----:R-:W2:Y:S01]  /*6860*/  LDL R2, [R1+0x9a4] ;  /* 0x0009a40001027983 */ /* 0x001ea20000100800 */
[----:B------:R-:W-:-:S03]  /*6870*/  FSETP.NEU.FTZ.AND P0, PT, R0, R27, PT ;  /* 0x0000001b0000720b */ /* 0x000fc60003f1d000 */
[----:B------:R-:W-:Y:S01]  /*6880*/  STL [R1+0xba0], R27 ;  /* 0x000ba01b01007387 */ /* 0x000fe20000100800 */
[----:B--2---:R-:W-:-:S03]  /*6890*/  ISETP.GE.OR P0, PT, R28, R2, P0 ;  /* 0x000000021c00720c */ /* 0x004fc60000706670 */
[----:B------:R0:W-:Y:S04]  /*68a0*/  STL [R1+0xba8], R2 ;  /* 0x000ba80201007387 */ /* 0x0001e80000100800 */
[----:B0-----:R0:W5:Y:S04]  /*68b0*/  LDL.LU R2, [R1+0xbc8] ;  /* 0x000bc80001027983 */ /* 0x0011680000300800 */
[----:B------:R2:W-:Y:S02]  /*68c0*/  STL [R1+0x998], R28 ;  /* 0x0009981c01007387 */ /* 0x0005e40000100800 */
[----:B--2---:R-:W-:Y:S01]  /*68d0*/  IMAD.MOV.U32 R28, RZ, RZ, R0 ;  /* 0x000000ffff1c7224 */ /* 0x004fe200078e0000 */
[----:B------:R-:W-:Y:S05]  /*68e0*/  @P0 BRA `(.L_x_22258) ;  /* 0x0000006000000947 */ /* 0x000fea0003800000 */
.L_x_22257:
[----:B0-----:R0:W-:Y:S04]  /*68f0*/  STL [R1+0xba0], R0 ;  /* 0x000ba00001007387 */ /* 0x0011e80000100800 */
[----:B------:R-:W2:Y:S04]  /*6900*/  LDL.LU R28, [R1+0xba4] ;  /* 0x000ba400011c7983 */ /* 0x000ea80000300800 */
[----:B0-----:R-:W3:Y:S04]  /*6910*/  LDL.LU R0, [R1+0x9a4] ;  /* 0x0009a40001007983 */ /* 0x001ee80000300800 */
[----:B--2---:R0:W-:Y:S04]  /*6920*/  STL [R1+0xba8], R28 ;  /* 0x000ba81c01007387 */ /* 0x0041e80000100800 */
[----:B---3--:R2:W-:Y:S01]  /*6930*/  STL [R1+0x998], R0 ;  /* 0x0009980001007387 */ /* 0x0085e20000100800 */
[----:B0-----:R-:W-:-:S03]  /*6940*/  IMAD.MOV.U32 R28, RZ, RZ, R27 ;  /* 0x000000ffff1c7224 */ /* 0x001fc600078e001b */
.L_x_22258:
[----:B0-----:R-:W-:Y:S05]  /*6950*/  BSYNC B1 ;  /* 0x0000000000017941 */ /* 0x001fea0003800000 */
.L_x_22256:
[----:B------:R-:W3:Y:S04]  /*6960*/  LDL R27, [R1+0xba0] ;  /* 0x000ba000011b7983 */ /* 0x000ee80000100800 */
[----:B--2---:R-:W2:Y:S01]  /*6970*/  LDL R0, [R1+0x9a0] ;  /* 0x0009a00001007983 */ /* 0x004ea20000100800 */
[----:B------:R-:W-:Y:S01]  /*6980*/  BSSY B1, `(.L_x_22259) ;  /* 0x0000013000017945 */ /* 0x000fe20003800000 */
[----:B---3--:R-:W-:-:S04]  /*6990*/  FSETP.GT.FTZ.AND P0, PT, R27, R26, PT ;  /* 0x0000001a1b00720b */ /* 0x008fc80003f14000 */
[----:B--2---:R-:W-:-:S13]  /*69a0*/  ISETP.EQ.OR P0, PT, R0, -0x1, P0 ;  /* 0xffffffff0000780c */ /* 0x004fda0000702670 */
[----:B------:R-:W-:Y:S05]  /*69b0*/  @P0 BRA `(.L_x_22260) ;  /* 0x0000009000000947 */ /* 0x000fea0003800000 */
[----:B-----5:R0:W-:Y:S04]  /*69c0*/  STL [R1+0xbc8], R2 ;  /* 0x000bc80201007387 */ /* 0x0201e80000100800 */
[----:B0-----:R-:W2:Y:S01]  /*69d0*/  LDL R2, [R1+0xba8] ;  /* 0x000ba80001027983 */ /* 0x001ea20000100800 */
[----:B------:R-:W-:-:S03]  /*69e0*/  FSETP.NEU.FTZ.AND P0, PT, R27, R26, PT ;  /* 0x0000001a1b00720b */ /* 0x000fc60003f1d000 */
[----:B------:R0:W-:Y:S01]  /*69f0*/  STL [R1+0xba4], R0 ;  /* 0x000ba40001007387 */ /* 0x0001e20000100800 */
[----:B--2---:R-:W-:-:S03]  /*6a00*/  ISETP.GE.OR P0, PT, R2, R0, P0 ;  /* 0x000000000200720c */ /* 0x004fc60000706670 */
[----:B------:R2:W-:Y:S01]  /*6a10*/  STL [R1+0x9a4], R2 ;  /* 0x0009a40201007387 */ /* 0x0005e20000100800 */
[----:B0-----:R-:W-:-:S03]  /*6a20*/  IMAD.MOV.U32 R0, RZ, RZ, R26 ;  /* 0x000000ffff007224 */ /* 0x001fc600078e001a */
[----:B--2---:R0:W5:Y:S06]  /*6a30*/  LDL.LU R2, [R1+0xbc8] ;  /* 0x000bc80001027983 */ /* 0x00416c0000300800 */
[----:B------:R-:W-:Y:S05]  /*6a40*/  @P0 BRA `(.L_x_22261) ;  /* 0x0000006000000947 */ /* 0x000fea0003800000 */
.L_x_22260:
[----:B------:R-:W2:Y:S04]  /*6a50*/  LDL.LU R27, [R1+0xba8] ;  /* 0x000ba800011b7983 */ /* 0x000ea80000300800 */
[----:B------:R3:W5:Y:S04]  /*6a60*/  LDL.LU R0, [R1+0xba0] ;  /* 0x000ba00001007983 */ /* 0x0007680000300800 */
[----:B--2---:R2:W-:Y:S04]  /*6a70*/  STL [R1+0xba4], R27 ;  /* 0x000ba41b01007387 */ /* 0x0045e80000100800 */
[----:B--2---:R-:W2:Y:S04]  /*6a80*/  LDL.LU R27, [R1+0x9a0] ;  /* 0x0009a000011b7983 */ /* 0x004ea80000300800 */
[----:B--2---:R2:W-:Y:S02]  /*6a90*/  STL [R1+0x9a4], R27 ;  /* 0x0009a41b01007387 */ /* 0x0045e40000100800 */
[----:B--2---:R-:W-:-:S02]  /*6aa0*/  IMAD.MOV.U32 R27, RZ, RZ, R26 ;  /* 0x000000ffff1b7224 */ /* 0x004fc400078e001a */
.L_x_22261:
[----:B---3--:R-:W-:Y:S05]  /*6ab0*/  BSYNC B1 ;  /* 0x0000000000017941 */ /* 0x008fea0003800000 */
.L_x_22259:
[----:B------:R-:W2:Y:S01]  /*6ac0*/  LDL R26, [R1+0x9ac] ;  /* 0x0009ac00011a7983 */ /* 0x000ea20000100800 */
[----:B-----5:R-:W-:Y:S01]  /*6ad0*/  FSETP.GT.FTZ.AND P0, PT, R0, R25, PT ;  /* 0x000000190000720b */ /* 0x020fe20003f14000 */
[----:B------:R-:W-:Y:S03]  /*6ae0*/  BSSY B1, `(.L_x_22262) ;  /* 0x0000014000017945 */ /* 0x000fe60003800000 */
[----:B--2---:R-:W-:-:S13]  /*6af0*/  ISETP.EQ.OR P0, PT, R26, -0x1, P0 ;  /* 0xffffffff1a00780c */ /* 0x004fda0000702670 */
[----:B------:R-:W-:Y:S05]  /*6b00*/  @P0 BRA `(.L_x_22263) ;  /* 0x000000b000000947 */ /* 0x000fea0003800000 */
[----:B------:R2:W-:Y:S04]  /*6b10*/  STL [R1+0xbc8], R2 ;  /* 0x000bc80201007387 */ /* 0x0005e80000100800 */
[----:B------:R-:W3:Y:S04]  /*6b20*/  LDL R26, [R1+0xba4] ;  /* 0x000ba400011a7983 */ /* 0x000ee80000100800 */
[----:B--2---:R-:W3:Y:S01]  /*6b30*/  LDL R2, [R1+0x9ac] ;  /* 0x0009ac0001027983 */ /* 0x004ee20000100800 */
[----:B------:R-:W-:-:S03]  /*6b40*/  FSETP.NEU.FTZ.AND P0, PT, R0, R25, PT ;  /* 0x000000190000720b */ /* 0x000fc60003f1d000 */
[----:B------:R-:W-:Y:S01]  /*6b50*/  STL [R1+0xba0], R25 ;  /* 0x000ba01901007387 */ /* 0x000fe20000100800 */
[----:B---3--:R-:W-:-:S03]  /*6b60*/  ISETP.GE.OR P0, PT, R26, R2, P0 ;  /* 0x000000021a00720c */ /* 0x008fc60000706670 */
[----:B------:R2:W-:Y:S04]  /*6b70*/  STL [R1+0xba8], R2 ;  /* 0x000ba80201007387 */ /* 0x0005e80000100800 */
[----:B--2---:R2:W5:Y:S04]  /*6b80*/  LDL.LU R2, [R1+0xbc8] ;  /* 0x000bc80001027983 */ /* 0x0045680000300800 */
[----:B------:R3:W-:Y:S02]  /*6b90*/  STL [R1+0x9a0], R26 ;  /* 0x0009a01a01007387 */ /* 0x0007e40000100800 */
[----:B---3--:R-:W-:Y:S01]  /*6ba0*/  IMAD.MOV.U32 R26, RZ, RZ, R0 ;  /* 0x000000ffff1a7224 */ /* 0x008fe200078e0000 */
[----:B------:R-:W-:Y:S05]  /*6bb0*/  @P0 BRA `(.L_x_22264) ;  /* 0x0000006000000947 */ /* 0x000fea0003800000 */
.L_x_22263:
[----:B--2---:R2:W-:Y:S04]  /*6bc0*/  STL [R1+0xba0], R0 ;  /* 0x000ba00001007387 */ /* 0x0045e80000100800 */
[----:B------:R-:W3:Y:S04]  /*6bd0*/  LDL.LU R26, [R1+0xba4] ;  /* 0x000ba400011a7983 */ /* 0x000ee80000300800 */
[----:B--2---:R-:W2:Y:S04]  /*6be0*/  LDL.LU R0, [R1+0x9ac] ;  /* 0x0009ac0001007983 */ /* 0x004ea80000300800 */
[----:B---3--:R3:W-:Y:S04]  /*6bf0*/  STL [R1+0xba8], R26 ;  /* 0x000ba81a01007387 */ /* 0x0087e80000100800 */
[----:B--2---:R2:W-:Y:S01]  /*6c00*/  STL [R1+0x9a0], R0 ;  /* 0x0009a00001007387 */ /* 0x0045e20000100800 */
[----:B---3--:R-:W-:-:S03]  /*6c10*/  IMAD.MOV.U32 R26, RZ, RZ, R25 ;  /* 0x000000ffff1a7224 */ /* 0x008fc600078e0019 */
.L_x_22264:
[----:B--2---:R-:W-:Y:S05]  /*6c20*/  BSYNC B1 ;  /* 0x0000000000017941 */ /* 0x004fea0003800000 */
.L_x_22262:
[----:B------:R-:W2:Y:S04]  /*6c30*/  LDL R25, [R1+0xba0] ;  /* 0x000ba00001197983 */ /* 0x000ea80000100800 */
[----:B------:R-:W3:Y:S01]  /*6c40*/  LDL R0, [R1+0x9a8] ;  /* 0x0009a80001007983 */ /* 0x000ee20000100800 */
[----:B------:R-:W-:Y:S01]  /*6c50*/  BSSY B1, `(.L_x_22265) ;  /* 0x0000013000017945 */ /* 0x000fe20003800000 */
[----:B--2---:R-:W-:-:S04]  /*6c60*/  FSETP.GT.FTZ.AND P0, PT, R25, R24, PT ;  /* 0x000000181900720b */ /* 0x004fc80003f14000 */
[----:B---3--:R-:W-:-:S13]  /*6c70*/  ISETP.EQ.OR P0, PT, R0, -0x1, P0 ;  /* 0xffffffff0000780c */ /* 0x008fda0000702670 */
[----:B------:R-:W-:Y:S05]  /*6c80*/  @P0 BRA `(.L_x_22266) ;  /* 0x0000009000000947 */ /* 0x000fea0003800000 */
[----:B-----5:R2:W-:Y:S04]  /*6c90*/  STL [R1+0xbc8], R2 ;  /* 0x000bc80201007387 */ /* 0x0205e80000100800 */
[----:B--2---:R-:W2:Y:S01]  /*6ca0*/  LDL R2, [R1+0xba8] ;  /* 0x000ba80001027983 */ /* 0x004ea20000100800 */
[----:B------:R-:W-:-:S03]  /*6cb0*/  FSETP.NEU.FTZ.AND P0, PT, R25, R24, PT ;  /* 0x000000181900720b */ /* 0x000fc60003f1d000 */
[----:B------:R3:W-:Y:S01]  /*6cc0*/  STL [R1+0xba4], R0 ;  /* 0x000ba40001007387 */ /* 0x0007e20000100800 */
[----:B--2---:R-:W-:-:S03]  /*6cd0*/  ISETP.GE.OR P0, PT, R2, R0, P0 ;  /* 0x000000000200720c */ /* 0x004fc60000706670 */
[----:B------:R2:W-:Y:S01]  /*6ce0*/  STL [R1+0x9ac], R2 ;  /* 0x0009ac0201007387 */ /* 0x0005e20000100800 */
[----:B---3--:R-:W-:-:S03]  /*6cf0*/  IMAD.MOV.U32 R0, RZ, RZ, R24 ;  /* 0x000000ffff007224 */ /* 0x008fc600078e0018 */
[----:B--2---:R2:W5:Y:S06]  /*6d00*/  LDL.LU R2, [R1+0xbc8] ;  /* 0x000bc80001027983 */ /* 0x00456c0000300800 */
[----:B------:R-:W-:Y:S05]  /*6d10*/  @P0 BRA `(.L_x_22267) ;  /* 0x0000006000000947 */ /* 0x000fea0003800000 */
.L_x_22266:
[----:B------:R-:W3:Y:S04]  /*6d20*/  LDL.LU R25, [R1+0xba8] ;  /* 0x000ba80001197983 */ /* 0x000ee80000300800 */
[----:B------:R4:W5:Y:S04]  /*6d30*/  LDL.LU R0, [R1+0xba0] ;  /* 0x000ba00001007983 */ /* 0x0009680000300800 */
[----:B---3--:R3:W-:Y:S04]  /*6d40*/  STL [R1+0xba4], R25 ;  /* 0x000ba41901007387 */ /* 0x0087e80000100800 */
[----:B---3--:R-:W3:Y:S04]  /*6d50*/  LDL.LU R25, [R1+0x9a8] ;  /* 0x0009a80001197983 */ /* 0x008ee80000300800 */
[----:B---3--:R3:W-:Y:S02]  /*6d60*/  STL [R1+0x9ac], R25 ;  /* 0x0009ac1901007387 */ /* 0x0087e40000100800 */
[----:B---3--:R-:W-:-:S02]  /*6d70*/  IMAD.MOV.U32 R25, RZ, RZ, R24 ;  /* 0x000000ffff197224 */ /* 0x008fc400078e0018 */
.L_x_22267:
[----:B----4-:R-:W-:Y:S05]  /*6d80*/  BSYNC B1 ;  /* 0x0000000000017941 */ /* 0x010fea0003800000 */
.L_x_22265:
[----:B------:R-:W3:Y:S01]  /*6d90*/  LDL R24, [R1+0x9b4] ;  /* 0x0009b40001187983 */ /* 0x000ee20000100800 */
[----:B-----5:R-:W-:Y:S01]  /*6da0*/  FSETP.GT.FTZ.AND P0, PT, R0, R23, PT ;  /* 0x000000170000720b */ /* 0x020fe20003f14000 */
[----:B------:R-:W-:Y:S03]  /*6db0*/  BSSY B1, `(.L_x_22268) ;  /* 0x0000014000017945 */ /* 0x000fe60003800000 */
[----:B---3--:R-:W-:-:S13]  /*6dc0*/  ISETP.EQ.OR P0, PT, R24, -0x1, P0 ;  /* 0xffffffff1800780c */ /* 0x008fda0000702670 */
[----:B------:R-:W-:Y:S05]  /*6dd0*/  @P0 BRA `(.L_x_22269) ;  /* 0x000000b000000947 */ /* 0x000fea0003800000 */
[----:B------:R3:W-:Y:S04]  /*6de0*/  STL [R1+0xbc8], R2 ;  /* 0x000bc80201007387 */ /* 0x0007e80000100800 */
[----:B------:R-:W4:Y:S04]  /*6df0*/  LDL R24, [R1+0xba4] ;  /* 0x000ba40001187983 */ /* 0x000f280000100800 */
[----:B---3--:R-:W4:Y:S01]  /*6e00*/  LDL R2, [R1+0x9b4] ;  /* 0x0009b40001027983 */ /* 0x008f220000100800 */
[----:B------:R-:W-:-:S03]  /*6e10*/  FSETP.NEU.FTZ.AND P0, PT, R0, R23, PT ;  /* 0x000000170000720b */ /* 0x000fc60003f1d000 */
[----:B------:R-:W-:Y:S01]  /*6e20*/  STL [R1+0xba0], R23 ;  /* 0x000ba01701007387 */ /* 0x000fe20000100800 */
[----:B----4-:R-:W-:-:S03]  /*6e30*/  ISETP.GE.OR P0, PT, R24, R2, P0 ;  /* 0x000000021800720c */ /* 0x010fc60000706670 */
[----:B------:R3:W-:Y:S04]  /*6e40*/  STL [R1+0xba8], R2 ;  /* 0x000ba80201007387 */ /* 0x0007e80000100800 */
[----:B---3--:R3:W5:Y:S04]  /*6e50*/  LDL.LU R2, [R1+0xbc8] ;  /* 0x000bc80001027983 */ /* 0x0087680000300800 */
[----:B------:R4:W-:Y:S02]  /*6e60*/  STL [R1+0x9a8], R24 ;  /* 0x0009a81801007387 */ /* 0x0009e40000100800 */
[----:B----4-:R-:W-:Y:S01]  /*6e70*/  IMAD.MOV.U32 R24, RZ, RZ, R0 ;  /* 0x000000ffff187224 */ /* 0x010fe200078e0000 */
[----:B------:R-:W-:Y:S05]  /*6e80*/  @P0 BRA `(.L_x_22270) ;  /* 0x0000006000000947 */ /* 0x000fea0003800000 */
.L_x_22269:
[----:B---3--:R3:W-:Y:S04]  /*6e90*/  STL [R1+0xba0], R0 ;  /* 0x000ba00001007387 */ /* 0x0087e80000100800 */
[----:B------:R-:W4:Y:S04]  /*6ea0*/  LDL.LU R24, [R1+0xba4] ;  /* 0x000ba40001187983 */ /* 0x000f280000300800 */
[----:B---3--:R-:W3:Y:S04]  /*6eb0*/  LDL.LU R0, [R1+0x9b4] ;  /* 0x0009b40001007983 */ /* 0x008ee80000300800 */
[----:B----4-:R4:W-:Y:S04]  /*6ec0*/  STL [R1+0xba8], R24 ;  /* 0x000ba81801007387 */ /* 0x0109e80000100800 */
[----:B---3--:R3:W-:Y:S01]  /*6ed0*/  STL [R1+0x9a8], R0 ;  /* 0x0009a80001007387 */ /* 0x0087e20000100800 */
[----:B----4-:R-:W-:-:S03]  /*6ee0*/  IMAD.MOV.U32 R24, RZ, RZ, R23 ;  /* 0x000000ffff187224 */ /* 0x010fc600078e0017 */
.L_x_22270:
[----:B---3--:R-:W-:Y:S05]  /*6ef0*/  BSYNC B1 ;  /* 0x0000000000017941 */ /* 0x008fea0003800000 */
.L_x_22268:
[----:B------:R-:W3:Y:S04]  /*6f00*/  LDL R23, [R1+0xba0] ;  /* 0x000ba00001177983 */ /* 0x000ee80000100800 */
[----:B------:R-:W4:Y:S01]  /*6f10*/  LDL R0, [R1+0x9b0] ;  /* 0x0009b00001007983 */ /* 0x000f220000100800 */
[----:B------:R-:W-:Y:S01]  /*6f20*/  BSSY B1, `(.L_x_22271) ;  /* 0x0000013000017945 */ /* 0x000fe20003800000 */
[----:B---3--:R-:W-:-:S04]  /*6f30*/  FSETP.GT.FTZ.AND P0, PT, R23, R22, PT ;  /* 0x000000161700720b */ /* 0x008fc80003f14000 */
[----:B----4-:R-:W-:-:S13]  /*6f40*/  ISETP.EQ.OR P0, PT, R0, -0x1, P0 ;  /* 0xffffffff0000780c */ /* 0x010fda0000702670 */
[----:B------:R-:W-:Y:S05]  /*6f50*/  @P0 BRA `(.L_x_22272) ;  /* 0x0000009000000947 */ /* 0x000fea0003800000 */
[----:B-----5:R3:W-:Y:S04]  /*6f60*/  STL [R1+0xbc8], R2 ;  /* 0x000bc80201007387 */ /* 0x0207e80000100800 */
[----:B---3--:R-:W3:Y:S01]  /*6f70*/  LDL R2, [R1+0xba8] ;  /* 0x000ba80001027983 */ /* 0x008ee20000100800 */
[----:B------:R-:W-:-:S03]  /*6f80*/  FSETP.NEU.FTZ.AND P0, PT, R23, R22, PT ;  /* 0x000000161700720b */ /* 0x000fc60003f1d000 */
[----:B------:R4:W-:Y:S01]  /*6f90*/  STL [R1+0xba4], R0 ;  /* 0x000ba40001007387 */ /* 0x0009e20000100800 */
[----:B---3--:R-:W-:-:S03]  /*6fa0*/  ISETP.GE.OR P0, PT, R2, R0, P0 ;  /* 0x000000000200720c */ /* 0x008fc60000706670 */
[----:B------:R3:W-:Y:S01]  /*6fb0*/  STL [R1+0x9b4], R2 ;  /* 0x0009b40201007387 */ /* 0x0007e20000100800 */
[----:B----4-:R-:W-:-:S03]  /*6fc0*/  IMAD.MOV.U32 R0, RZ, RZ, R22 ;  /* 0x000000ffff007224 */ /* 0x010fc600078e0016 */
[----:B---3--:R3:W5:Y:S06]  /*6fd0*/  LDL.LU R2, [R1+0xbc8] ;  /* 0x000bc80001027983 */ /* 0x00876c0000300800 */
[----:B------:R-:W-:Y:S05]  /*6fe0*/  @P0 BRA `(.L_x_22273) ;  /* 0x0000006000000947 */ /* 0x000fea0003800000 */
.L_x_22272:
[----:B------:R-:W4:Y:S04]  /*6ff0*/  LDL.LU R23, [R1+0xba8] ;  /* 0x000ba80001177983 */ /* 0x000f280000300800 */
[----:B------:R0:W5:Y:S04]  /*7000*/  LDL.LU R0, [R1+0xba0] ;  /* 0x000ba00001007983 */ /* 0x0001680000300800 */
[----:B----4-:R4:W-:Y:S04]  /*7010*/  STL [R1+0xba4], R23 ;  /* 0x000ba41701007387 */ /* 0x0109e80000100800 */
[----:B----4-:R-:W4:Y:S04]  /*7020*/  LDL.LU R23, [R1+0x9b0] ;  /* 0x0009b00001177983 */ /* 0x010f280000300800 */
[----:B----4-:R4:W-:Y:S02]  /*7030*/  STL [R1+0x9b4], R23 ;  /* 0x0009b41701007387 */ /* 0x0109e40000100800 */
[----:B----4-:R-:W-:-:S02]  /*7040*/  IMAD.MOV.U32 R23, RZ, RZ, R22 ;  /* 0x000000ffff177224 */ /* 0x010fc400078e0016 */
.L_x_22273:
[----:B0-----:R-:W-:Y:S05]  /*7050*/  BSYNC B1 ;  /* 0x0000000000017941 */ /* 0x001fea0003800000 */
.L_x_22271:
[----:B------:R-:W4:Y:S01]  /*7060*/  LDL R22, [R1+0x9bc] ;  /* 0x0009bc0001167983 */ /* 0x000f220000100800 */
[----:B-----5:R-:W-:Y:S01]  /*7070*/  FSETP.GT.FTZ.AND P0, PT, R0, R21, PT ;  /* 0x000000150000720b */ /* 0x020fe20003f14000 */
[----:B------:R-:W-:Y:S03]  /*7080*/  BSSY B1, `(.L_x_22274) ;  /* 0x0000014000017945 */ /* 0x000fe60003800000 */
[----:B----4-:R-:W-:-:S13]  /*7090*/  ISETP.EQ.OR P0, PT, R22, -0x1, P0 ;  /* 0xffffffff1600780c */ /* 0x010fda0000702670 */
[----:B------:R-:W-:Y:S05]  /*70a0*/  @P0 BRA `(.L_x_22275) ;  /* 0x000000b000000947 */ /* 0x000fea0003800000 */
[----:B------:R0:W-:Y:S04]  /*70b0*/  STL [R1+0xbc8], R2 ;  /* 0x000bc80201007387 */ /* 0x0001e80000100800 */
[----:B------:R-:W4:Y:S04]  /*70c0*/  LDL R22, [R1+0xba4] ;  /* 0x000ba40001167983 */ /* 0x000f280000100800 */
[----:B0-----:R-:W4:Y:S01]  /*70d0*/  LDL R2, [R1+0x9bc] ;  /* 0x0009bc0001027983 */ /* 0x001f220000100800 */
[----:B------:R-:W-:-:S03]  /*70e0*/  FSETP.NEU.FTZ.AND P0, PT, R0, R21, PT ;  /* 0x000000150000720b */ /* 0x000fc60003f1d000 */
[----:B------:R-:W-:Y:S01]  /*70f0*/  STL [R1+0xba0], R21 ;  /* 0x000ba01501007387 */ /* 0x000fe20000100800 */
[----:B----4-:R-:W-:-:S03]  /*7100*/  ISETP.GE.OR P0, PT, R22, R2, P0 ;  /* 0x000000021600720c */ /* 0x010fc60000706670 */
[----:B------:R0:W-:Y:S04]  /*7110*/  STL [R1+0xba8], R2 ;  /* 0x000ba80201007387 */ /* 0x0001e80000100800 */
[----:B0-----:R0:W5:Y:S04]  /*7120*/  LDL.LU R2, [R1+0xbc8] ;  /* 0x000bc80001027983 */ /* 0x0011680000300800 */
[----:B------:R4:W-:Y:S02]  /*7130*/  STL [R1+0x9b0], R22 ;  /* 0x0009b01601007387 */ /* 0x0009e40000100800 */
[----:B----4-:R-:W-:Y:S01]  /*7140*/  IMAD.MOV.U32 R22, RZ, RZ, R0 ;  /* 0x000000ffff167224 */ /* 0x010fe200078e0000 */
[----:B------:R-:W-:Y:S05]  /*7150*/  @P0 BRA `(.L_x_22276) ;  /* 0x0000006000000947 */ /* 0x000fea0003800000 */
.L_x_22275:
[----:B0-----:R0:W-:Y:S04]  /*7160*/  STL [R1+0xba0], R0 ;  /* 0x000ba00001007387 */ /* 0x0011e80000100800 */
[----:B------:R-:W4:Y:S04]  /*7170*/  LDL.LU R22, [R1+0xba4] ;  /* 0x000ba40001167983 */ /* 0x000f280000300800 */
[----:B0-2---:R-:W2:Y:S04]  /*7180*/  LDL.LU R0, [R1+0x9bc] ;  /* 0x0009bc0001007983 */ /* 0x005ea80000300800 */
[----:B----4-:R0:W-:Y:S04]  /*7190*/  STL [R1+0xba8], R22 ;  /* 0x000ba81601007387 */ /* 0x0101e80000100800 */
[----:B--2---:R2:W-:Y:S01]  /*71a0*/  STL [R1+0x9b0], R0 ;  /* 0x0009b00001007387 */ /* 0x0045e20000100800 */
[----:B0-----:R-:W-:-:S03]  /*71b0*/  IMAD.MOV.U32 R22, RZ, RZ, R21 ;  /* 0x000000ffff167224 */ /* 0x001fc600078e0015 */
.L_x_22276:
[----:B0-----:R-:W-:Y:S05]  /*71c0*/  BSYNC B1 ;  /* 0x0000000000017941 */ /* 0x001fea0003800000 */
.L_x_22274:
[----:B------:R-:W4:Y:S04]  /*71d0*/  LDL R21, [R1+0xba0] ;  /* 0x000ba00001157983 */ /* 0x000f280000100800 */
[----:B--2---:R-:W2:Y:S01]  /*71e0*/  LDL R0, [R1+0x9b8] ;  /* 0x0009b80001007983 */ /* 0x004ea20000100800 */
[----:B------:R-:W-:Y:S01]  /*71f0*/  BSSY B1, `(.L_x_22277) ;  /* 0x0000013000017945 */ /* 0x000fe20003800000 */
[----:B----4-:R-:W-:-:S04]  /*7200*/  FSETP.GT.FTZ.AND P0, PT, R21, R20, PT ;  /* 0x000000141500720b */ /* 0x010fc80003f14000 */
        /* <DEDUP_REMOVED lines=11> */
.L_x_22278:
[----:B------:R-:W2:Y:S04]  /*72c0*/  LDL.LU R21, [R1+0xba8] ;  /* 0x000ba80001157983 */ /* 0x000ea80000300800 */
[----:B------:R4:W5:Y:S04]  /*72d0*/  LDL.LU R0, [R1+0xba0] ;  /* 0x000ba00001007983 */ /* 0x0009680000300800 */
[----:B--2---:R2:W-:Y:S04]  /*72e0*/  STL [R1+0xba4], R21 ;  /* 0x000ba41501007387 */ /* 0x0045e80000100800 */
[----:B--2---:R-:W2:Y:S04]  /*72f0*/  LDL.LU R21, [R1+0x9b8] ;  /* 0x0009b80001157983 */ /* 0x004ea80000300800 */
[----:B--2---:R2:W-:Y:S02]  /*7300*/  STL [R1+0x9bc], R21 ;  /* 0x0009bc1501007387 */ /* 0x0045e40000100800 */
[----:B--2---:R-:W-:-:S02]  /*7310*/  IMAD.MOV.U32 R21, RZ, RZ, R20 ;  /* 0x000000ffff157224 */ /* 0x004fc400078e0014 */
.L_x_22279:
[----:B----4-:R-:W-:Y:S05]  /*7320*/  BSYNC B1 ;  /* 0x0000000000017941 */ /* 0x010fea0003800000 */
.L_x_22277:
[----:B------:R-:W2:Y:S01]  /*7330*/  LDL R20, [R1+0x9c4] ;  /* 0x0009c40001147983 */ /* 0x000ea20000100800 */
[----:B-----5:R-:W-:Y:S01]  /*7340*/  FSETP.GT.FTZ.AND P0, PT, R0, R19, PT ;  /* 0x000000130000720b */ /* 0x020fe20003f14000 */
[----:B------:R-:W-:Y:S03]  /*7350*/  BSSY B1, `(.L_x_22280) ;  /* 0x0000014000017945 */ /* 0x000fe60003800000 */
[----:B--2---:R-:W-:-:S13]  /*7360*/  ISETP.EQ.OR P0, PT, R20, -0x1, P0 ;  /* 0xffffffff1400780c */ /* 0x004fda0000702670 */
[----:B------:R-:W-:Y:S05]  /*7370*/  @P0 BRA `(.L_x_22281) ;  /* 0x000000b000000947 */ /* 0x000fea0003800000 */
[----:B------:R2:W-:Y:S04]  /*7380*/  STL [R1+0xbc8], R2 ;  /* 0x000bc80201007387 */ /* 0x0005e80000100800 */
[----:B------:R-:W4:Y:S04]  /*7390*/  LDL R20, [R1+0xba4] ;  /* 0x000ba40001147983 */ /* 0x000f280000100800 */
[----:B--2---:R-:W4:Y:S01]  /*73a0*/  LDL R2, [R1+0x9c4] ;  /* 0x0009c40001027983 */ /* 0x004f220000100800 */
[----:B------:R-:W-:-:S03]  /*73b0*/  FSETP.NEU.FTZ.AND P0, PT, R0, R19, PT ;  /* 0x000000130000720b */ /* 0x000fc60003f1d000 */
[----:B------:R-:W-:Y:S01]  /*73c0*/  STL [R1+0xba0], R19 ;  /* 0x000ba01301007387 */ /* 0x000fe20000100800 */
[----:B----4-:R-:W-:-:S03]  /*73d0*/  ISETP.GE.OR P0, PT, R20, R2, P0 ;  /* 0x000000021400720c */ /* 0x010fc60000706670 */
[----:B------:R2:W-:Y:S04]  /*73e0*/  STL [R1+0xba8], R2 ;  /* 0x000ba80201007387 */ /* 0x0005e80000100800 */
[----:B--2---:R2:W5:Y:S04]  /*73f0*/  LDL.LU R2, [R1+0xbc8] ;  /* 0x000bc80001027983 */ /* 0x0045680000300800 */
[----:B------:R4:W-:Y:S02]  /*7400*/  STL [R1+0x9b8], R20 ;  /* 0x0009b81401007387 */ /* 0x0009e40000100800 */
[----:B----4-:R-:W-:Y:S01]  /*7410*/  IMAD.MOV.U32 R20, RZ, RZ, R0 ;  /* 0x000000ffff147224 */ /* 0x010fe200078e0000 */
[----:B------:R-:W-:Y:S05]  /*7420*/  @P0 BRA `(.L_x_22282) ;  /* 0x0000006000000947 */ /* 0x000fea0003800000 */
.L_x_22281:
[----:B--2---:R2:W-:Y:S04]  /*7430*/  STL [R1+0xba0], R0 ;  /* 0x000ba00001007387 */ /* 0x0045e80000100800 */
[----:B------:R-:W4:Y:S04]  /*7440*/  LDL.LU R20, [R1+0xba4] ;  /* 0x000ba40001147983 */ /* 0x000f280000300800 */
[----:B--2---:R-:W2:Y:S04]  /*7450*/  LDL.LU R0, [R1+0x9c4] ;  /* 0x0009c40001007983 */ /* 0x004ea80000300800 */
[----:B----4-:R4:W-:Y:S04]  /*7460*/  STL [R1+0xba8], R20 ;  /* 0x000ba81401007387 */ /* 0x0109e80000100800 */
[----:B--2---:R2:W-:Y:S01]  /*7470*/  STL [R1+0x9b8], R0 ;  /* 0x0009b80001007387 */ /* 0x0045e20000100800 */
[----:B----4-:R-:W-:-:S03]  /*7480*/  IMAD.MOV.U32 R20, RZ, RZ, R19 ;  /* 0x000000ffff147224 */ /* 0x010fc600078e0013 */
.L_x_22282:
[----:B--2---:R-:W-:Y:S05]  /*7490*/  BSYNC B1 ;  /* 0x0000000000017941 */ /* 0x004fea0003800000 */
.L_x_22280:
[----:B------:R-:W2:Y:S04]  /*74a0*/  LDL R19, [R1+0xba0] ;  /* 0x000ba00001137983 */ /* 0x000ea80000100800 */
[----:B------:R-:W4:Y:S01]  /*74b0*/  LDL R0, [R1+0x9c0] ;  /* 0x0009c00001007983 */ /* 0x000f220000100800 */
[----:B------:R-:W-:Y:S01]  /*74c0*/  BSSY B1, `(.L_x_22283) ;  /* 0x0000013000017945 */ /* 0x000fe20003800000 */
[----:B--2---:R-:W-:-:S04]  /*74d0*/  FSETP.GT.FTZ.AND P0, PT, R19, R18, PT ;  /* 0x000000121300720b */ /* 0x004fc80003f14000 */
[----:B----4-:R-:W-:-:S13]  /*74e0*/  ISETP.EQ.OR P0, PT, R0, -0x1, P0 ;  /* 0xffffffff0000780c */ /* 0x010fda0000702670 */
[----:B------:R-:W-:Y:S05]  /*74f0*/  @P0 BRA `(.L_x_22284) ;  /* 0x0000009000000947 */ /* 0x000fea0003800000 */
[----:B-----5:R2:W-:Y:S04]  /*7500*/  STL [R1+0xbc8], R2 ;  /* 0x000bc80201007387 */ /* 0x0205e80000100800 */
[----:B--2---:R-:W2:Y:S01]  /*7510*/  LDL R2, [R1+0xba8] ;  /* 0x000ba80001027983 */ /* 0x004ea20000100800 */
[----:B------:R-:W-:-:S03]  /*7520*/  FSETP.NEU.FTZ.AND P0, PT, R19, R18, PT ;  /* 0x000000121300720b */ /* 0x000fc60003f1d000 */
[----:B------:R4:W-:Y:S01]  /*7530*/  STL [R1+0xba4], R0 ;  /* 0x000ba40001007387 */ /* 0x0009e20000100800 */
[----:B--2---:R-:W-:-:S03]  /*7540*/  ISETP.GE.OR P0, PT, R2, R0, P0 ;  /* 0x000000000200720c */ /* 0x004fc60000706670 */
[----:B------:R2:W-:Y:S01]  /*7550*/  STL [R1+0x9c4], R2 ;  /* 0x0009c40201007387 */ /* 0x0005e20000100800 */
[----:B----4-:R-:W-:-:S03]  /*7560*/  IMAD.MOV.U32 R0, RZ, RZ, R18 ;  /* 0x000000ffff007224 */ /* 0x010fc600078e0012 */
[----:B--2---:R2:W5:Y:S06]  /*7570*/  LDL.LU R2, [R1+0xbc8] ;  /* 0x000bc80001027983 */ /* 0x00456c0000300800 */
[----:B------:R-:W-:Y:S05]  /*7580*/  @P0 BRA `(.L_x_22285) ;  /* 0x0000006000000947 */ /* 0x000fea0003800000 */
.L_x_22284:
[----:B------:R-:W4:Y:S04]  /*7590*/  LDL.LU R19, [R1+0xba8] ;  /* 0x000ba80001137983 */ /* 0x000f280000300800 */
[----:B------:R0:W5:Y:S04]  /*75a0*/  LDL.LU R0, [R1+0xba0] ;  /* 0x000ba00001007983 */ /* 0x0001680000300800 */
[----:B----4-:R4:W-:Y:S04]  /*75b0*/  STL [R1+0xba4], R19 ;  /* 0x000ba41301007387 */ /* 0x0109e80000100800 */
[----:B----4-:R-:W4:Y:S04]  /*75c0*/  LDL.LU R19, [R1+0x9c0] ;  /* 0x0009c00001137983 */ /* 0x010f280000300800 */
[----:B----4-:R4:W-:Y:S02]  /*75d0*/  STL [R1+0x9c4], R19 ;  /* 0x0009c41301007387 */ /* 0x0109e40000100800 */
[----:B----4-:R-:W-:-:S02]  /*75e0*/  IMAD.MOV.U32 R19, RZ, RZ, R18 ;  /* 0x000000ffff137224 */ /* 0x010fc400078e0012 */
.L_x_22285:
[----:B0-----:R-:W-:Y:S05]  /*75f0*/  BSYNC B1 ;  /* 0x0000000000017941 */ /* 0x001fea0003800000 */
.L_x_22283:
        /* <DEDUP_REMOVED lines=16> */
.L_x_22287:
[----:B0-----:R0:W-:Y:S04]  /*7700*/  STL [R1+0xba0], R0 ;  /* 0x000ba00001007387 */ /* 0x0011e80000100800 */
[----:B------:R-:W4:Y:S04]  /*7710*/  LDL.LU R18, [R1+0xba4] ;  /* 0x000ba40001127983 */ /* 0x000f280000300800 */
[----:B0-2---:R-:W2:Y:S04]  /*7720*/  LDL.LU R0, [R1+0x9cc] ;  /* 0x0009cc0001007983 */ /* 0x005ea80000300800 */
[----:B----4-:R0:W-:Y:S04]  /*7730*/  STL [R1+0xba8], R18 ;  /* 0x000ba81201007387 */ /* 0x0101e80000100800 */
[----:B--2---:R2:W-:Y:S01]  /*7740*/  STL [R1+0x9c0], R0 ;  /* 0x0009c00001007387 */ /* 0x0045e20000100800 */
[----:B0-----:R-:W-:-:S03]  /*7750*/  IMAD.MOV.U32 R18, RZ, RZ, R17 ;  /* 0x000000ffff127224 */ /* 0x001fc600078e0011 */
.L_x_22288:
[----:B0-----:R-:W-:Y:S05]  /*7760*/  BSYNC B1 ;  /* 0x0000000000017941 */ /* 0x001fea0003800000 */
.L_x_22286:
        /* <DEDUP_REMOVED lines=15> */
.L_x_22290:
[----:B------:R-:W2:Y:S04]  /*7860*/  LDL.LU R17, [R1+0xba8] ;  /* 0x000ba80001117983 */ /* 0x000ea80000300800 */
[----:B------:R4:W5:Y:S04]  /*7870*/  LDL.LU R0, [R1+0xba0] ;  /* 0x000ba00001007983 */ /* 0x0009680000300800 */
[----:B--2---:R2:W-:Y:S04]  /*7880*/  STL [R1+0xba4], R17 ;  /* 0x000ba41101007387 */ /* 0x0045e80000100800 */
[----:B--2---:R-:W2:Y:S04]  /*7890*/  LDL.LU R17, [R1+0x9c8] ;  /* 0x0009c80001117983 */ /* 0x004ea80000300800 */
[----:B--2---:R2:W-:Y:S02]  /*78a0*/  STL [R1+0x9cc], R17 ;  /* 0x0009cc1101007387 */ /* 0x0045e40000100800 */
[----:B--2---:R-:W-:-:S02]  /*78b0*/  IMAD.MOV.U32 R17, RZ, RZ, R16 ;  /* 0x000000ffff117224 */ /* 0x004fc400078e0010 */
.L_x_22291:
[----:B----4-:R-:W-:Y:S05]  /*78c0*/  BSYNC B1 ;  /* 0x0000000000017941 */ /* 0x010fea0003800000 */
.L_x_22289:
        /* <DEDUP_REMOVED lines=16> */
.L_x_22293:
[----:B--2---:R2:W-:Y:S04]  /*79d0*/  STL [R1+0xba0], R0 ;  /* 0x000ba00001007387 */ /* 0x0045e80000100800 */
[----:B------:R-:W4:Y:S04]  /*79e0*/  LDL.LU R16, [R1+0xba4] ;  /* 0x000ba40001107983 */ /* 0x000f280000300800 */
[----:B--2---:R-:W2:Y:S04]  /*79f0*/  LDL.LU R0, [R1+0x9d4] ;  /* 0x0009d40001007983 */ /* 0x004ea80000300800 */
[----:B----4-:R4:W-:Y:S04]  /*7a00*/  STL [R1+0xba8], R16 ;  /* 0x000ba81001007387 */ /* 0x0109e80000100800 */
[----:B--2---:R2:W-:Y:S01]  /*7a10*/  STL [R1+0x9c8], R0 ;  /* 0x0009c80001007387 */ /* 0x0045e20000100800 */
[----:B----4-:R-:W-:-:S03]  /*7a20*/  IMAD.MOV.U32 R16, RZ, RZ, R15 ;  /* 0x000000ffff107224 */ /* 0x010fc600078e000f */
.L_x_22294:
[----:B--2---:R-:W-:Y:S05]  /*7a30*/  BSYNC B1 ;  /* 0x0000000000017941 */ /* 0x004fea0003800000 */
.L_x_22292:
        /* <DEDUP_REMOVED lines=15> */
.L_x_22296:
[----:B------:R-:W4:Y:S04]  /*7b30*/  LDL.LU R15, [R1+0xba8] ;  /* 0x000ba800010f7983 */ /* 0x000f280000300800 */
[----:B------:R0:W5:Y:S04]  /*7b40*/  LDL.LU R0, [R1+0xba0] ;  /* 0x000ba00001007983 */ /* 0x0001680000300800 */
[----:B----4-:R4:W-:Y:S04]  /*7b50*/  STL [R1+0xba4], R15 ;  /* 0x000ba40f01007387 */ /* 0x0109e80000100800 */
[----:B----4-:R-:W4:Y:S04]  /*7b60*/  LDL.LU R15, [R1+0x9d0] ;  /* 0x0009d000010f7983 */ /* 0x010f280000300800 */
[----:B----4-:R4:W-:Y:S02]  /*7b70*/  STL [R1+0x9d4], R15 ;  /* 0x0009d40f01007387 */ /* 0x0109e40000100800 */
[----:B----4-:R-:W-:-:S02]  /*7b80*/  IMAD.MOV.U32 R15, RZ, RZ, R14 ;  /* 0x000000ffff0f7224 */ /* 0x010fc400078e000e */
.L_x_22297:
[----:B0-----:R-:W-:Y:S05]  /*7b90*/  BSYNC B1 ;  /* 0x0000000000017941 */ /* 0x001fea0003800000 */
.L_x_22295:
        /* <DEDUP_REMOVED lines=16> */
.L_x_22299:
[----:B0-----:R0:W-:Y:S04]  /*7ca0*/  STL [R1+0xba0], R0 ;  /* 0x000ba00001007387 */ /* 0x0011e80000100800 */
[----:B------:R-:W4:Y:S04]  /*7cb0*/  LDL.LU R14, [R1+0xba4] ;  /* 0x000ba400010e7983 */ /* 0x000f280000300800 */
[----:B0-2---:R-:W2:Y:S04]  /*7cc0*/  LDL.LU R0, [R1+0x9dc] ;  /* 0x0009dc0001007983 */ /* 0x005ea80000300800 */
[----:B----4-:R0:W-:Y:S04]  /*7cd0*/  STL [R1+0xba8], R14 ;  /* 0x000ba80e01007387 */ /* 0x0101e80000100800 */
[----:B--2---:R2:W-:Y:S01]  /*7ce0*/  STL [R1+0x9d0], R0 ;  /* 0x0009d00001007387 */ /* 0x0045e20000100800 */
[----:B0-----:R-:W-:-:S03]  /*7cf0*/  IMAD.MOV.U32 R14, RZ, RZ, R13 ;  /* 0x000000ffff0e7224 */ /* 0x001fc600078e000d */
.L_x_22300:
[----:B0-----:R-:W-:Y:S05]  /*7d00*/  BSYNC B1 ;  /* 0x0000000000017941 */ /* 0x001fea0003800000 */
.L_x_22298:
        /* <DEDUP_REMOVED lines=15> */
.L_x_22302:
[----:B------:R-:W2:Y:S04]  /*7e00*/  LDL.LU R13, [R1+0xba8] ;  /* 0x000ba800010d7983 */ /* 0x000ea80000300800 */
[----:B------:R4:W5:Y:S04]  /*7e10*/  LDL.LU R0, [R1+0xba0] ;  /* 0x000ba00001007983 */ /* 0x0009680000300800 */
[----:B--2---:R2:W-:Y:S04]  /*7e20*/  STL [R1+0xba4], R13 ;  /* 0x000ba40d01007387 */ /* 0x0045e80000100800 */
[----:B--2---:R-:W2:Y:S04]  /*7e30*/  LDL.LU R13, [R1+0x9d8] ;  /* 0x0009d800010d7983 */ /* 0x004ea80000300800 */
[----:B--2---:R2:W-:Y:S02]  /*7e40*/  STL [R1+0x9dc], R13 ;  /* 0x0009dc0d01007387 */ /* 0x0045e40000100800 */
[----:B--2---:R-:W-:-:S02]  /*7e50*/  IMAD.MOV.U32 R13, RZ, RZ, R12 ;  /* 0x000000ffff0d7224 */ /* 0x004fc400078e000c */
.L_x_22303:
[----:B----4-:R-:W-:Y:S05]  /*7e60*/  BSYNC B1 ;  /* 0x0000000000017941 */ /* 0x010fea0003800000 */
.L_x_22301:
        /* <DEDUP_REMOVED lines=16> */
.L_x_22305:
[----:B--2---:R2:W-:Y:S04]  /*7f70*/  STL [R1+0xba0], R0 ;  /* 0x000ba00001007387 */ /* 0x0045e80000100800 */
[----:B------:R-:W4:Y:S04]  /*7f80*/  LDL.LU R12, [R1+0xba4] ;  /* 0x000ba400010c7983 */ /* 0x000f280000300800 */
[----:B--2---:R-:W2:Y:S04]  /*7f90*/  LDL.LU R0, [R1+0x9e4] ;  /* 0x0009e40001007983 */ /* 0x004ea80000300800 */
[----:B----4-:R4:W-:Y:S04]  /*7fa0*/  STL [R1+0xba8], R12 ;  /* 0x000ba80c01007387 */ /* 0x0109e80000100800 */
[----:B--2---:R2:W-:Y:S01]  /*7fb0*/  STL [R1+0x9d8], R0 ;  /* 0x0009d80001007387 */ /* 0x0045e20000100800 */
[----:B----4-:R-:W-:-:S03]  /*7fc0*/  IMAD.MOV.U32 R12, RZ, RZ, R11 ;  /* 0x000000ffff0c7224 */ /* 0x010fc600078e000b */
.L_x_22306:
[----:B--2---:R-:W-:Y:S05]  /*7fd0*/  BSYNC B1 ;  /* 0x0000000000017941 */ /* 0x004fea0003800000 */
.L_x_22304:
        /* <DEDUP_REMOVED lines=15> */
.L_x_22308:
[----:B------:R-:W4:Y:S04]  /*80d0*/  LDL.LU R11, [R1+0xba8] ;  /* 0x000ba800010b7983 */ /* 0x000f280000300800 */
[----:B------:R0:W5:Y:S04]  /*80e0*/  LDL.LU R0, [R1+0xba0] ;  /* 0x000ba00001007983 */ /* 0x0001680000300800 */
[----:B----4-:R4:W-:Y:S04]  /*80f0*/  STL [R1+0xba4], R11 ;  /* 0x000ba40b01007387 */ /* 0x0109e80000100800 */
[----:B----4-:R-:W4:Y:S04]  /*8100*/  LDL.LU R11, [R1+0x9e0] ;  /* 0x0009e000010b7983 */ /* 0x010f280000300800 */
[----:B----4-:R4:W-:Y:S02]  /*8110*/  STL [R1+0x9e4], R11 ;  /* 0x0009e40b01007387 */ /* 0x0109e40000100800 */
[----:B----4-:R-:W-:-:S02]  /*8120*/  IMAD.MOV.U32 R11, RZ, RZ, R10 ;  /* 0x000000ffff0b7224 */ /* 0x010fc400078e000a */
.L_x_22309:
[----:B0-----:R-:W-:Y:S05]  /*8130*/  BSYNC B1 ;  /* 0x0000000000017941 */ /* 0x001fea0003800000 */
.L_x_22307:
        /* <DEDUP_REMOVED lines=16> */
.L_x_22311:
[----:B0-----:R0:W-:Y:S04]  /*8240*/  STL [R1+0xba0], R0 ;  /* 0x000ba00001007387 */ /* 0x0011e80000100800 */
[----:B------:R-:W4:Y:S04]  /*8250*/  LDL.LU R10, [R1+0xba4] ;  /* 0x000ba400010a7983 */ /* 0x000f280000300800 */
[----:B0-2---:R-:W2:Y:S04]  /*8260*/  LDL.LU R0, [R1+0x9ec] ;  /* 0x0009ec0001007983 */ /* 0x005ea80000300800 */
[----:B----4-:R0:W-:Y:S04]  /*8270*/  STL [R1+0xba8], R10 ;  /* 0x000ba80a01007387 */ /* 0x0101e80000100800 */
[----:B--2---:R2:W-:Y:S01]  /*8280*/  STL [R1+0x9e0], R0 ;  /* 0x0009e00001007387 */ /* 0x0045e20000100800 */
[----:B0-----:R-:W-:-:S03]  /*8290*/  IMAD.MOV.U32 R10, RZ, RZ, R9 ;  /* 0x000000ffff0a7224 */ /* 0x001fc600078e0009 */
.L_x_22312:
[----:B0-----:R-:W-:Y:S05]  /*82a0*/  BSYNC B1 ;  /* 0x0000000000017941 */ /* 0x001fea0003800000 */
.L_x_22310:
        /* <DEDUP_REMOVED lines=15> */
.L_x_22314:
[----:B------:R-:W2:Y:S04]  /*83a0*/  LDL.LU R9, [R1+0xba8] ;  /* 0x000ba80001097983 */ /* 0x000ea80000300800 */
[----:B------:R4:W5:Y:S04]  /*83b0*/  LDL.LU R0, [R1+0xba0] ;  /* 0x000ba00001007983 */ /* 0x0009680000300800 */
[----:B--2---:R2:W-:Y:S04]  /*83c0*/  STL [R1+0xba4], R9 ;  /* 0x000ba40901007387 */ /* 0x0045e80000100800 */
[----:B--2---:R-:W2:Y:S04]  /*83d0*/  LDL.LU R9, [R1+0x9e8] ;  /* 0x0009e80001097983 */ /* 0x004ea80000300800 */
[----:B--2---:R2:W-:Y:S02]  /*83e0*/  STL [R1+0x9ec], R9 ;  /* 0x0009ec0901007387 */ /* 0x0045e40000100800 */
[----:B--2---:R-:W-:-:S02]  /*83f0*/  IMAD.MOV.U32 R9, RZ, RZ, R8 ;  /* 0x000000ffff097224 */ /* 0x004fc400078e0008 */
.L_x_22315:
[----:B----4-:R-:W-:Y:S05]  /*8400*/  BSYNC B1 ;  /* 0x0000000000017941 */ /* 0x010fea0003800000 */
.L_x_22313:
        /* <DEDUP_REMOVED lines=16> */
.L_x_22317:
[----:B--2---:R2:W-:Y:S04]  /*8510*/  STL [R1+0xba0], R0 ;  /* 0x000ba00001007387 */ /* 0x0045e80000100800 */
[----:B------:R-:W4:Y:S04]  /*8520*/  LDL.LU R8, [R1+0xba4] ;  /* 0x000ba40001087983 */ /* 0x000f280000300800 */
[----:B--2---:R-:W2:Y:S04]  /*8530*/  LDL.LU R0, [R1+0x9f4] ;  /* 0x0009f40001007983 */ /* 0x004ea80000300800 */
[----:B----4-:R4:W-:Y:S04]  /*8540*/  STL [R1+0xba8], R8 ;  /* 0x000ba80801007387 */ /* 0x0109e80000100800 */
[----:B--2---:R2:W-:Y:S01]  /*8550*/  STL [R1+0x9e8], R0 ;  /* 0x0009e80001007387 */ /* 0x0045e20000100800 */
[----:B----4-:R-:W-:-:S03]  /*8560*/  IMAD.MOV.U32 R8, RZ, RZ, R7 ;  /* 0x000000ffff087224 */ /* 0x010fc600078e0007 */
.L_x_22318:
[----:B--2---:R-:W-:Y:S05]  /*8570*/  BSYNC B1 ;  /* 0x0000000000017941 */ /* 0x004fea0003800000 */
.L_x_22316:
        /* <DEDUP_REMOVED lines=15> */
.L_x_22320:
[----:B------:R-:W4:Y:S04]  /*8670*/  LDL.LU R7, [R1+0xba8] ;  /* 0x000ba80001077983 */ /* 0x000f280000300800 */
[----:B------:R0:W5:Y:S04]  /*8680*/  LDL.LU R0, [R1+0xba0] ;  /* 0x000ba00001007983 */ /* 0x0001680000300800 */
[----:B----4-:R4:W-:Y:S04]  /*8690*/  STL [R1+0xba4], R7 ;  /* 0x000ba40701007387 */ /* 0x0109e80000100800 */
[----:B----4-:R-:W4:Y:S04]  /*86a0*/  LDL.LU R7, [R1+0x9f0] ;  /* 0x0009f00001077983 */ /* 0x010f280000300800 */
[----:B----4-:R4:W-:Y:S02]  /*86b0*/  STL [R1+0x9f4], R7 ;  /* 0x0009f40701007387 */ /* 0x0109e40000100800 */
[----:B----4-:R-:W-:-:S02]  /*86c0*/  IMAD.MOV.U32 R7, RZ, RZ, R6 ;  /* 0x000000ffff077224 */ /* 0x010fc400078e0006 */
.L_x_22321:
[----:B0-----:R-:W-:Y:S05]  /*86d0*/  BSYNC B1 ;  /* 0x0000000000017941 */ /* 0x001fea0003800000 */
.L_x_22319:
        /* <DEDUP_REMOVED lines=16> */
.L_x_22323:
[----:B0-----:R0:W-:Y:S04]  /*87e0*/  STL [R1+0xba0], R0 ;  /* 0x000ba00001007387 */ /* 0x0011e80000100800 */
[----:B------:R-:W4:Y:S04]  /*87f0*/  LDL.LU R6, [R1+0xba4] ;  /* 0x000ba40001067983 */ /* 0x000f280000300800 */
[----:B0-2---:R-:W2:Y:S04]  /*8800*/  LDL.LU R0, [R1+0x9fc] ;  /* 0x0009fc0001007983 */ /* 0x005ea80000300800 */
[----:B----4-:R0:W-:Y:S04]  /*8810*/  STL [R1+0xba8], R6 ;  /* 0x000ba80601007387 */ /* 0x0101e80000100800 */
[----:B--2---:R2:W-:Y:S01]  /*8820*/  STL [R1+0x9f0], R0 ;  /* 0x0009f00001007387 */ /* 0x0045e20000100800 */
[----:B0-----:R-:W-:-:S03]  /*8830*/  IMAD.MOV.U32 R6, RZ, RZ, R5 ;  /* 0x000000ffff067224 */ /* 0x001fc600078e0005 */
.L_x_22324:
[----:B0-----:R-:W-:Y:S05]  /*8840*/  BSYNC B1 ;  /* 0x0000000000017941 */ /* 0x001fea0003800000 */
.L_x_22322:
        /* <DEDUP_REMOVED lines=15> */
.L_x_22326:
[----:B------:R-:W2:Y:S04]  /*8940*/  LDL.LU R5, [R1+0xba8] ;  /* 0x000ba80001057983 */ /* 0x000ea80000300800 */
[----:B------:R4:W5:Y:S04]  /*8950*/  LDL.LU R0, [R1+0xba0] ;  /* 0x000ba00001007983 */ /* 0x0009680000300800 */
[----:B--2---:R2:W-:Y:S04]  /*8960*/  STL [R1+0xba4], R5 ;  /* 0x000ba40501007387 */ /* 0x0045e80000100800 */
[----:B--2---:R-:W2:Y:S04]  /*8970*/  LDL.LU R5, [R1+0x9f8] ;  /* 0x0009f80001057983 */ /* 0x004ea80000300800 */
[----:B--2---:R2:W-:Y:S02]  /*8980*/  STL [R1+0x9fc], R5 ;  /* 0x0009fc0501007387 */ /* 0x0045e40000100800 */
[----:B--2---:R-:W-:-:S02]  /*8990*/  IMAD.MOV.U32 R5, RZ, RZ, R4 ;  /* 0x000000ffff057224 */ /* 0x004fc400078e0004 */
.L_x_22327:
[----:B----4-:R-:W-:Y:S05]  /*89a0*/  BSYNC B1 ;  /* 0x0000000000017941 */ /* 0x010fea0003800000 */
.L_x_22325:
        /* <DEDUP_REMOVED lines=16> */
.L_x_22329:
[----:B--2---:R2:W-:Y:S04]  /*8ab0*/  STL [R1+0xba0], R0 ;  /* 0x000ba00001007387 */ /* 0x0045e80000100800 */
[----:B------:R-:W4:Y:S04]  /*8ac0*/  LDL.LU R4, [R1+0xba4] ;  /* 0x000ba40001047983 */ /* 0x000f280000300800 */
[----:B--2---:R-:W2:Y:S04]  /*8ad0*/  LDL.LU R0, [R1+0xa04] ;  /* 0x000a040001007983 */ /* 0x004ea80000300800 */
[----:B----4-:R4:W-:Y:S04]  /*8ae0*/  STL [R1+0xba8], R4 ;  /* 0x000ba80401007387 */ /* 0x0109e80000100800 */
[----:B--2---:R2:W-:Y:S01]  /*8af0*/  STL [R1+0x9f8], R0 ;  /* 0x0009f80001007387 */ /* 0x0045e20000100800 */
[----:B----4-:R-:W-:-:S03]  /*8b00*/  IMAD.MOV.U32 R4, RZ, RZ, R3 ;  /* 0x000000ffff047224 */ /* 0x010fc600078e0003 */
.L_x_22330:
[----:B--2---:R-:W-:Y:S05]  /*8b10*/  BSYNC B1 ;  /* 0x0000000000017941 */ /* 0x004fea0003800000 */
.L_x_22328:
[----:B------:R-:W2:Y:S04]  /*8b20*/  LDL R3, [R1+0xba0] ;  /* 0x000ba00001037983 */ /* 0x000ea80000100800 */
[----:B------:R-:W4:Y:S01]  /*8b30*/  LDL R0, [R1+0xa00] ;  /* 0x000a000001007983 */ /* 0x000f220000100800 */
[----:B------:R-:W-:Y:S01]  /*8b40*/  BSSY B1, `(.L_x_22331) ;  /* 0x0000013000017945 */ /* 0x000fe20003800000 */
[----:B--2--5:R-:W-:-:S04]  /*8b50*/  FSETP.GT.FTZ.AND P0, PT, R3, R2, PT ;  /* 0x000000020300720b */ /* 0x024fc80003f14000 */
[----:B----4-:R-:W-:-:S13]  /*8b60*/  ISETP.EQ.OR P0, PT, R0, -0x1, P0 ;  /* 0xffffffff0000780c */ /* 0x010fda0000702670 */
[----:B------:R-:W-:Y:S05]  /*8b70*/  @P0 BRA `(.L_x_22332) ;  /* 0x0000009000000947 */ /* 0x000fea0003800000 */
[----:B------:R2:W-:Y:S04]  /*8b80*/  STL [R1+0xbc8], R4 ;  /* 0x000bc80401007387 */ /* 0x0005e80000100800 */
        /* <DEDUP_REMOVED lines=8> */
.L_x_22332:
[----:B------:R-:W4:Y:S04]  /*8c10*/  LDL.LU R3, [R1+0xba8] ;  /* 0x000ba80001037983 */ /* 0x000f280000300800 */
[----:B------:R0:W5:Y:S04]  /*8c20*/  LDL.LU R0, [R1+0xba0] ;  /* 0x000ba00001007983 */ /* 0x0001680000300800 */
[----:B----4-:R4:W-:Y:S04]  /*8c30*/  STL [R1+0xba4], R3 ;  /* 0x000ba40301007387 */ /* 0x0109e80000100800 */
[----:B----4-:R-:W4:Y:S04]  /*8c40*/  LDL.LU R3, [R1+0xa00] ;  /* 0x000a000001037983 */ /* 0x010f280000300800 */
[----:B----4-:R4:W-:Y:S02]  /*8c50*/  STL [R1+0xa04], R3 ;  /* 0x000a040301007387 */ /* 0x0109e40000100800 */
[----:B----4-:R-:W-:-:S02]  /*8c60*/  IMAD.MOV.U32 R3, RZ, RZ, R2 ;  /* 0x000000ffff037224 */ /* 0x010fc400078e0002 */
.L_x_22333:
[----:B0-----:R-:W-:Y:S05]  /*8c70*/  BSYNC B1 ;  /* 0x0000000000017941 */ /* 0x001fea0003800000 */
.L_x_22331:
[----:B------:R0:W-:Y:S04]  /*8c80*/  STL [R1+0xbc8], R3 ;  /* 0x000bc80301007387 */ /* 0x0001e80000100800 */
[----:B------:R-:W4:Y:S04]  /*8c90*/  LDL R2, [R1+0xa0c] ;  /* 0x000a0c0001027983 */ /* 0x000f280000100800 */
[----:B0-2---:R-:W2:Y:S01]  /*8ca0*/  LDL R3, [R1+0x814] ;  /* 0x0008140001037983 */ /* 0x005ea20000100800 */
[----:B------:R-:W-:Y:S01]  /*8cb0*/  BSSY B1, `(.L_x_22334) ;  /* 0x0000019000017945 */ /* 0x000fe20003800000 */
[----:B--2--5:R-:W-:-:S02]  /*8cc0*/  FSETP.GT.FTZ.AND P0, PT, R0, R3, PT ;  /* 0x000000030000720b */ /* 0x024fc40003f14000 */
[----:B------:R0:W5:Y:S02]  /*8cd0*/  LDL.LU R3, [R1+0xbc8] ;  /* 0x000bc80001037983 */ /* 0x0001640000300800 */
[----:B----4-:R-:W-:-:S13]  /*8ce0*/  ISETP.EQ.OR P0, PT, R2, -0x1, P0 ;  /* 0xffffffff0200780c */ /* 0x010fda0000702670 */
[----:B------:R-:W-:Y:S05]  /*8cf0*/  @P0 BRA `(.L_x_22335) ;  /* 0x000000e000000947 */ /* 0x000fea0003800000 */
[----:B0----5:R0:W-:Y:S04]  /*8d00*/  STL [R1+0xbc8], R3 ;  /* 0x000bc80301007387 */ /* 0x0211e80000100800 */
[----:B------:R2:W-:Y:S04]  /*8d10*/  STL [R1+0xbcc], R4 ;  /* 0x000bcc0401007387 */ /* 0x0005e80000100800 */
[----:B------:R-:W4:Y:S04]  /*8d20*/  LDL R2, [R1+0xba4] ;  /* 0x000ba40001027983 */ /* 0x000f280000100800 */
[----:B0--3--:R-:W3:Y:S04]  /*8d30*/  LDL R3, [R1+0x814] ;  /* 0x0008140001037983 */ /* 0x009ee80000100800 */
[----:B--2---:R-:W4:Y:S01]  /*8d40*/  LDL R4, [R1+0xa0c] ;  /* 0x000a0c0001047983 */ /* 0x004f220000100800 */
[----:B---3--:R-:W-:-:S03]  /*8d50*/  FSETP.NEU.FTZ.AND P0, PT, R0, R3, PT ;  /* 0x000000030000720b */ /* 0x008fc60003f1d000 */
[----:B------:R0:W-:Y:S01]  /*8d60*/  STL [R1+0xba0], R3 ;  /* 0x000ba00301007387 */ /* 0x0001e20000100800 */
[----:B----4-:R-:W-:-:S03]  /*8d70*/  ISETP.GE.OR P0, PT, R2, R4, P0 ;  /* 0x000000040200720c */ /* 0x010fc60000706670 */
[----:B------:R2:W-:Y:S04]  /*8d80*/  STL [R1+0xba8], R4 ;  /* 0x000ba80401007387 */ /* 0x0005e80000100800 */
[----:B0-----:R0:W5:Y:S04]  /*8d90*/  LDL.LU R3, [R1+0xbc8] ;  /* 0x000bc80001037983 */ /* 0x0011680000300800 */
[----:B--2---:R0:W5:Y:S04]  /*8da0*/  LDL.LU R4, [R1+0xbcc] ;  /* 0x000bcc0001047983 */ /* 0x0041680000300800 */
[----:B------:R2:W-:Y:S02]  /*8db0*/  STL [R1+0xa00], R2 ;  /* 0x000a000201007387 */ /* 0x0005e40000100800 */
[----:B--2---:R-:W-:Y:S01]  /*8dc0*/  IMAD.MOV.U32 R2, RZ, RZ, R0 ;  /* 0x000000ffff027224 */ /* 0x004fe200078e0000 */
[----:B------:R-:W-:Y:S05]  /*8dd0*/  @P0 BRA `(.L_x_22336) ;  /* 0x0000006000000947 */ /* 0x000fea0003800000 */
.L_x_22335:
[----:B0-----:R-:W2:Y:S04]  /*8de0*/  LDL.LU R2, [R1+0xba4] ;  /* 0x000ba40001027983 */ /* 0x001ea80000300800 */
[----:B------:R0:W-:Y:S04]  /*8df0*/  STL [R1+0xba0], R0 ;  /* 0x000ba00001007387 */ /* 0x0001e80000100800 */
[----:B0-----:R-:W4:Y:S04]  /*8e00*/  LDL.LU R0, [R1+0xa0c] ;  /* 0x000a0c0001007983 */ /* 0x001f280000300800 */
[----:B--2---:R0:W-:Y:S04]  /*8e10*/  STL [R1+0xba8], R2 ;  /* 0x000ba80201007387 */ /* 0x0041e80000100800 */
[----:B0-----:R0:W5:Y:S04]  /*8e20*/  LDL.LU R2, [R1+0x814] ;  /* 0x0008140001027983 */ /* 0x0011680000300800 */
[----:B----4-:R0:W-:Y:S02]  /*8e30*/  STL [R1+0xa00], R0 ;  /* 0x000a000001007387 */ /* 0x0101e40000100800 */
.L_x_22336:
[----:B0-----:R-:W-:Y:S05]  /*8e40*/  BSYNC B1 ;  /* 0x0000000000017941 */ /* 0x001fea0003800000 */
.L_x_22334:
[----:B-----5:R0:W-:Y:S04]  /*8e50*/  STL [R1+0xbcc], R3 ;  /* 0x000bcc0301007387 */ /* 0x0201e80000100800 */
[----:B------:R-:W2:Y:S04]  /*8e60*/  LDL R0, [R1+0x810] ;  /* 0x0008100001007983 */ /* 0x000ea80000100800 */
[----:B0-----:R-:W2:Y:S04]  /*8e70*/  LDL R3, [R1+0xba0] ;  /* 0x000ba00001037983 */ /* 0x001ea80000100800 */
[----:B------:R0:W-:Y:S04]  /*8e80*/  STL [R1+0xbc8], R2 ;  /* 0x000bc80201007387 */ /* 0x0001e80000100800 */
[----:B0-----:R-:W4:Y:S01]  /*8e90*/  LDL R2, [R1+0xa08] ;  /* 0x000a080001027983 */ /* 0x001f220000100800 */
[----:B--2---:R-:W-:-:S03]  /*8ea0*/  FSETP.GT.FTZ.AND P0, PT, R3, R0, PT ;  /* 0x000000000300720b */ /* 0x004fc60003f14000 */
[----:B------:R0:W5:Y:S01]  /*8eb0*/  LDL.LU R3, [R1+0xbcc] ;  /* 0x000bcc0001037983 */ /* 0x0001620000300800 */
[----:B----4-:R-:W-:-:S03]  /*8ec0*/  ISETP.EQ.OR P0, PT, R2, -0x1, P0 ;  /* 0xffffffff0200780c */ /* 0x010fc60000702670 */
[----:B------:R0:W5:Y:S01]  /*8ed0*/  LDL.LU R2, [R1+0xbc8] ;  /* 0x000bc80001027983 */ /* 0x0001620000300800 */
[----:B------:R-:W-:Y:S09]  /*8ee0*/  BSSY B1, `(.L_x_22337) ;  /* 0x000001a000017945 */ /* 0x000ff20003800000 */
[----:B------:R-:W-:Y:S05]  /*8ef0*/  @P0 BRA `(.L_x_22338) ;  /* 0x000000f000000947 */ /* 0x000fea0003800000 */
[----:B0----5:R0:W-:Y:S04]  /*8f00*/  STL [R1+0xbc8], R2 ;  /* 0x000bc80201007387 */ /* 0x0211e80000100800 */
[----:B------:R2:W-:Y:S04]  /*8f10*/  STL [R1+0xbd0], R4 ;  /* 0x000bd00401007387 */ /* 0x0005e80000100800 */
[----:B0-----:R-:W4:Y:S04]  /*8f20*/  LDL R2, [R1+0xba0] ;  /* 0x000ba00001027983 */ /* 0x001f280000100800 */
[----:B------:R0:W-:Y:S04]  /*8f30*/  STL [R1+0xbcc], R3 ;  /* 0x000bcc0301007387 */ /* 0x0001e80000100800 */
[----:B--2---:R-:W2:Y:S04]  /*8f40*/  LDL R4, [R1+0xa08] ;  /* 0x000a080001047983 */ /* 0x004ea80000100800 */
[----:B0--3--:R-:W3:Y:S01]  /*8f50*/  LDL R3, [R1+0xba8] ;  /* 0x000ba80001037983 */ /* 0x009ee20000100800 */
[----:B----4-:R-:W-:-:S03]  /*8f60*/  FSETP.NEU.FTZ.AND P0, PT, R2, R0, PT ;  /* 0x000000000200720b */ /* 0x010fc60003f1d000 */
[----:B------:R0:W-:Y:S04]  /*8f70*/  STL [R1+0x814], R2 ;  /* 0x0008140201007387 */ /* 0x0001e80000100800 */
[----:B--2---:R2:W-:Y:S04]  /*8f80*/  STL [R1+0xba4], R4 ;  /* 0x000ba40401007387 */ /* 0x0045e80000100800 */
[----:B0-----:R0:W5:Y:S01]  /*8f90*/  LDL.LU R2, [R1+0xbc8] ;  /* 0x000bc80001027983 */ /* 0x0011620000300800 */
[----:B---3--:R-:W-:-:S03]  /*8fa0*/  ISETP.GE.OR P0, PT, R3, R4, P0 ;  /* 0x000000040300720c */ /* 0x008fc60000706670 */
[----:B------:R3:W-:Y:S04]  /*8fb0*/  STL [R1+0xa0c], R3 ;  /* 0x000a0c0301007387 */ /* 0x0007e80000100800 */
[----:B--2---:R0:W5:Y:S04]  /*8fc0*/  LDL.LU R4, [R1+0xbd0] ;  /* 0x000bd00001047983 */ /* 0x0041680000300800 */
[----:B---3--:R0:W5:Y:S02]  /*8fd0*/  LDL.LU R3, [R1+0xbcc] ;  /* 0x000bcc0001037983 */ /* 0x0081640000300800 */
[----:B------:R-:W-:Y:S05]  /*8fe0*/  @P0 BRA `(.L_x_22339) ;  /* 0x0000009000000947 */ /* 0x000fea0003800000 */
.L_x_22338:
[----:B0----5:R0:W-:Y:S04]  /*8ff0*/  STL [R1+0xbc8], R2 ;  /* 0x000bc80201007387 */ /* 0x0211e80000100800 */
[----:B------:R2:W5:Y:S04]  /*9000*/  LDL.LU R0, [R1+0xba0] ;  /* 0x000ba00001007983 */ /* 0x0005680000300800 */
[----:B0-----:R-:W4:Y:S04]  /*9010*/  LDL.LU R2, [R1+0xba8] ;  /* 0x000ba80001027983 */ /* 0x001f280000300800 */
[----:B----4-:R0:W-:Y:S04]  /*9020*/  STL [R1+0xba4], R2 ;  /* 0x000ba40201007387 */ /* 0x0101e80000100800 */
[----:B0-----:R-:W4:Y:S04]  /*9030*/  LDL.LU R2, [R1+0xa08] ;  /* 0x000a080001027983 */ /* 0x001f280000300800 */
[----:B----4-:R0:W-:Y:S04]  /*9040*/  STL [R1+0xa0c], R2 ;  /* 0x000a0c0201007387 */ /* 0x0101e80000100800 */
[----:B0-----:R-:W4:Y:S04]  /*9050*/  LDL.LU R2, [R1+0x810] ;  /* 0x0008100001027983 */ /* 0x001f280000300800 */
[----:B----4-:R0:W-:Y:S04]  /*9060*/  STL [R1+0x814], R2 ;  /* 0x0008140201007387 */ /* 0x0101e80000100800 */
[----:B0-----:R2:W5:Y:S02]  /*9070*/  LDL.LU R2, [R1+0xbc8] ;  /* 0x000bc80001027983 */ /* 0x0015640000300800 */
.L_x_22339:
[----:B------:R-:W-:Y:S05]  /*9080*/  BSYNC B1 ;  /* 0x0000000000017941 */ /* 0x000fea0003800000 */
.L_x_22337:
[----:B-----5:R4:W-:Y:S04]  /*9090*/  STL [R1+0xbcc], R3 ;  /* 0x000bcc0301007387 */ /* 0x0209e80000100800 */
[----:B------:R0:W-:Y:S04]  /*90a0*/  STL [R1+0xbc8], R2 ;  /* 0x000bc80201007387 */ /* 0x0001e80000100800 */
[----:B----4-:R-:W4:Y:S04]  /*90b0*/  LDL R3, [R1+0x81c] ;  /* 0x00081c0001037983 */ /* 0x010f280000100800 */
[----:B0-2---:R-:W2:Y:S01]  /*90c0*/  LDL R2, [R1+0xa14] ;  /* 0x000a140001027983 */ /* 0x005ea20000100800 */
[----:B----4-:R-:W-:-:S03]  /*90d0*/  FSETP.GT.FTZ.AND P0, PT, R0, R3, PT ;  /* 0x000000030000720b */ /* 0x010fc60003f14000 */
[----:B------:R0:W5:Y:S01]  /*90e0*/  LDL.LU R3, [R1+0xbcc] ;  /* 0x000bcc0001037983 */ /* 0x0001620000300800 */
[----:B--2---:R-:W-:-:S03]  /*90f0*/  ISETP.EQ.OR P0, PT, R2, -0x1, P0 ;  /* 0xffffffff0200780c */ /* 0x004fc60000702670 */
        /* <DEDUP_REMOVED lines=8> */
[----:B0--3--:R-:W3:Y:S04]  /*9180*/  LDL R2, [R1+0xba4] ;  /* 0x000ba40001027983 */ /* 0x009ee80000100800 */
[----:B------:R-:W-:Y:S01]  /*9190*/  STL [R1+0x810], R0 ;  /* 0x0008100001007387 */ /* 0x000fe20000100800 */
        /* <DEDUP_REMOVED lines=9> */
.L_x_22341:
[----:B0-----:R0:W-:Y:S04]  /*9230*/  STL [R1+0xba0], R0 ;  /* 0x000ba00001007387 */ /* 0x0011e80000100800 */
[----:B-----5:R2:W-:Y:S04]  /*9240*/  STL [R1+0xbc8], R2 ;  /* 0x000bc80201007387 */ /* 0x0205e80000100800 */
[----:B0-----:R-:W4:Y:S04]  /*9250*/  LDL.LU R0, [R1+0xa14] ;  /* 0x000a140001007983 */ /* 0x001f280000300800 */
[----:B--2---:R-:W2:Y:S04]  /*9260*/  LDL.LU R2, [R1+0xba4] ;  /* 0x000ba40001027983 */ /* 0x004ea80000300800 */
[----:B----4-:R0:W-:Y:S04]  /*9270*/  STL [R1+0xa08], R0 ;  /* 0x000a080001007387 */ /* 0x0101e80000100800 */
[----:B--2---:R2:W-:Y:S04]  /*9280*/  STL [R1+0xba8], R2 ;  /* 0x000ba80201007387 */ /* 0x0045e80000100800 */
[----:B0-----:R-:W4:Y:S04]  /*9290*/  LDL.LU R0, [R1+0x81c] ;  /* 0x00081c0001007983 */ /* 0x001f280000300800 */
[----:B--2---:R0:W5:Y:S04]  /*92a0*/  LDL.LU R2, [R1+0xbc8] ;  /* 0x000bc80001027983 */ /* 0x0041680000300800 */
[----:B----4-:R0:W-:Y:S02]  /*92b0*/  STL [R1+0x810], R0 ;  /* 0x0008100001007387 */ /* 0x0101e40000100800 */
.L_x_22342:
[----:B------:R-:W-:Y:S05]  /*92c0*/  BSYNC B1 ;  /* 0x0000000000017941 */ /* 0x000fea0003800000 */
.L_x_22340:
[----:B-----5:R2:W-:Y:S04]  /*92d0*/  STL [R1+0xbcc], R3 ;  /* 0x000bcc0301007387 */ /* 0x0205e80000100800 */
[----:B0-----:R-:W4:Y:S04]  /*92e0*/  LDL R0, [R1+0x818] ;  /* 0x0008180001007983 */ /* 0x001f280000100800 */
[----:B--2---:R-:W4:Y:S04]  /*92f0*/  LDL R3, [R1+0xba0] ;  /* 0x000ba00001037983 */ /* 0x004f280000100800 */
[----:B------:R0:W-:Y:S04]  /*9300*/  STL [R1+0xbc8], R2 ;  /* 0x000bc80201007387 */ /* 0x0001e80000100800 */
[----:B0-----:R-:W2:Y:S01]  /*9310*/  LDL R2, [R1+0xa10] ;  /* 0x000a100001027983 */ /* 0x001ea20000100800 */
        /* <DEDUP_REMOVED lines=21> */
.L_x_22344:
        /* <DEDUP_REMOVED lines=9> */
.L_x_22345:
[----:B------:R-:W-:Y:S05]  /*9500*/  BSYNC B1 ;  /* 0x0000000000017941 */ /* 0x000fea0003800000 */
.L_x_22343:
        /* <DEDUP_REMOVED lines=26> */
.L_x_22347:
        /* <DEDUP_REMOVED lines=9> */
.L_x_22348:
[----:B------:R-:W-:Y:S05]  /*9740*/  BSYNC B1 ;  /* 0x0000000000017941 */ /* 0x000fea0003800000 */
.L_x_22346:
        /* <DEDUP_REMOVED lines=26> */
.L_x_22350:
        /* <DEDUP_REMOVED lines=9> */
.L_x_22351:
[----:B------:R-:W-:Y:S05]  /*9980*/  BSYNC B1 ;  /* 0x0000000000017941 */ /* 0x000fea0003800000 */
.L_x_22349:
        /* <DEDUP_REMOVED lines=26> */
.L_x_22353:
        /* <DEDUP_REMOVED lines=9> */
.L_x_22354:
[----:B------:R-:W-:Y:S05]  /*9bc0*/  BSYNC B1 ;  /* 0x0000000000017941 */ /* 0x000fea0003800000 */
.L_x_22352:
        /* <DEDUP_REMOVED lines=26> */
.L_x_22356:
        /* <DEDUP_REMOVED lines=9> */
.L_x_22357:
[----:B------:R-:W-:Y:S05]  /*9e00*/  BSYNC B1 ;  /* 0x0000000000017941 */ /* 0x000fea0003800000 */
.L_x_22355:
        /* <DEDUP_REMOVED lines=26> */
.L_x_22359:
        /* <DEDUP_REMOVED lines=9> */
.L_x_22360:
[----:B------:R-:W-:Y:S05]  /*a040*/  BSYNC B1 ;  /* 0x0000000000017941 */ /* 0x000fea0003800000 */
.L_x_22358:
        /* <DEDUP_REMOVED lines=26> */
.L_x_22362:
        /* <DEDUP_REMOVED lines=9> */
.L_x_22363:
[----:B------:R-:W-:Y:S05]  /*a280*/  BSYNC B1 ;  /* 0x0000000000017941 */ /* 0x000fea0003800000 */
.L_x_22361:
        /* <DEDUP_REMOVED lines=26> */
.L_x_22365:
        /* <DEDUP_REMOVED lines=9> */
.L_x_22366:
[----:B------:R-:W-:Y:S05]  /*a4c0*/  BSYNC B1 ;  /* 0x0000000000017941 */ /* 0x000fea0003800000 */
.L_x_22364:
        /* <DEDUP_REMOVED lines=26> */
.L_x_22368:
        /* <DEDUP_REMOVED lines=9> */
.L_x_22369:
[----:B------:R-:W-:Y:S05]  /*a700*/  BSYNC B1 ;  /* 0x0000000000017941 */ /* 0x000fea0003800000 */
.L_x_22367:
        /* <DEDUP_REMOVED lines=26> */
.L_x_22371:
        /* <DEDUP_REMOVED lines=9> */
.L_x_22372:
[----:B------:R-:W-:Y:S05]  /*a940*/  BSYNC B1 ;  /* 0x0000000000017941 */ /* 0x000fea0003800000 */
.L_x_22370:
        /* <DEDUP_REMOVED lines=26> */
.L_x_22374:
        /* <DEDUP_REMOVED lines=9> */
.L_x_22375:
[----:B------:R-:W-:Y:S05]  /*ab80*/  BSYNC B1 ;  /* 0x0000000000017941 */ /* 0x000fea0003800000 */
.L_x_22373:
        /* <DEDUP_REMOVED lines=26> */
.L_x_22377:
        /* <DEDUP_REMOVED lines=9> */
.L_x_22378:
[----:B------:R-:W-:Y:S05]  /*adc0*/  BSYNC B1 ;  /* 0x0000000000017941 */ /* 0x000fea0003800000 */
.L_x_22376:
        /* <DEDUP_REMOVED lines=26> */
.L_x_22380:
        /* <DEDUP_REMOVED lines=9> */
.L_x_22381:
[----:B------:R-:W-:Y:S05]  /*b000*/  BSYNC B1 ;  /* 0x0000000000017941 */ /* 0x000fea0003800000 */
.L_x_22379:
        /* <DEDUP_REMOVED lines=26> */
.L_x_22383:
        /* <DEDUP_REMOVED lines=9> */
.L_x_22384:
[----:B------:R-:W-:Y:S05]  /*b240*/  BSYNC B1 ;  /* 0x0000000000017941 */ /* 0x000fea0003800000 */
.L_x_22382:
        /* <DEDUP_REMOVED lines=26> */
.L_x_22386:
        /* <DEDUP_REMOVED lines=9> */
.L_x_22387:
[----:B------:R-:W-:Y:S05]  /*b480*/  BSYNC B1 ;  /* 0x0000000000017941 */ /* 0x000fea0003800000 */
.L_x_22385:
        /* <DEDUP_REMOVED lines=26> */
.L_x_22389:
        /* <DEDUP_REMOVED lines=9> */
.L_x_22390:
[----:B------:R-:W-:Y:S05]  /*b6c0*/  BSYNC B1 ;  /* 0x0000000000017941 */ /* 0x000fea0003800000 */
.L_x_22388:
        /* <DEDUP_REMOVED lines=26> */
.L_x_22392:
        /* <DEDUP_REMOVED lines=9> */
.L_x_22393:
[----:B------:R-:W-:Y:S05]  /*b900*/  BSYNC B1 ;  /* 0x0000000000017941 */ /* 0x000fea0003800000 */
.L_x_22391:
        /* <DEDUP_REMOVED lines=26> */
.L_x_22395:
        /* <DEDUP_REMOVED lines=9> */
.L_x_22396:
[----:B------:R-:W-:Y:S05]  /*bb40*/  BSYNC B1 ;  /* 0x0000000000017941 */ /* 0x000fea0003800000 */
.L_x_22394:
        /* <DEDUP_REMOVED lines=26> */
.L_x_22398:
        /* <DEDUP_REMOVED lines=9> */
.L_x_22399:
[----:B------:R-:W-:Y:S05]  /*bd80*/  BSYNC B1 ;  /* 0x0000000000017941 */ /* 0x000fea0003800000 */
.L_x_22397:
        /* <DEDUP_REMOVED lines=26> */
.L_x_22401:
        /* <DEDUP_REMOVED lines=9> */
.L_x_22402:
[----:B------:R-:W-:Y:S05]  /*bfc0*/  BSYNC B1 ;  /* 0x0000000000017941 */ /* 0x000fea0003800000 */
.L_x_22400:
        /* <DEDUP_REMOVED lines=26> */
.L_x_22404:
        /* <DEDUP_REMOVED lines=9> */
.L_x_22405:
[----:B------:R-:W-:Y:S05]  /*c200*/  BSYNC B1 ;  /* 0x0000000000017941 */ /* 0x000fea0003800000 */
.L_x_22403:
        /* <DEDUP_REMOVED lines=26> */
.L_x_22407:
        /* <DEDUP_REMOVED lines=9> */
.L_x_22408:
[----:B------:R-:W-:Y:S05]  /*c440*/  BSYNC B1 ;  /* 0x0000000000017941 */ /* 0x000fea0003800000 */
.L_x_22406:
        /* <DEDUP_REMOVED lines=26> */
.L_x_22410:
        /* <DEDUP_REMOVED lines=9> */
.L_x_22411:
[----:B------:R-:W-:Y:S05]  /*c680*/  BSYNC B1 ;  /* 0x0000000000017941 */ /* 0x000fea0003800000 */
.L_x_22409:
        /* <DEDUP_REMOVED lines=26> */
.L_x_22413:
        /* <DEDUP_REMOVED lines=9> */
.L_x_22414:
[----:B------:R-:W-:Y:S05]  /*c8c0*/  BSYNC B1 ;  /* 0x0000000000017941 */ /* 0x000fea0003800000 */
.L_x_22412:
        /* <DEDUP_REMOVED lines=26> */
.L_x_22416:
        /* <DEDUP_REMOVED lines=9> */
.L_x_22417:
[----:B------:R-:W-:Y:S05]  /*cb00*/  BSYNC B1 ;  /* 0x0000000000017941 */ /* 0x000fea0003800000 */
.L_x_22415:
        /* <DEDUP_REMOVED lines=26> */
.L_x_22419:
        /* <DEDUP_REMOVED lines=9> */
.L_x_22420:
[----:B------:R-:W-:Y:S05]  /*cd40*/  BSYNC B1 ;  /* 0x0000000000017941 */ /* 0x000fea0003800000 */
.L_x_22418:
        /* <DEDUP_REMOVED lines=26> */
.L_x_22422:
        /* <DEDUP_REMOVED lines=9> */
.L_x_22423:
[----:B------:R-:W-:Y:S05]  /*cf80*/  BSYNC B1 ;  /* 0x0000000000017941 */ /* 0x000fea0003800000 */
.L_x_22421:
        /* <DEDUP_REMOVED lines=26> */
.L_x_22425:
        /* <DEDUP_REMOVED lines=9> */
.L_x_22426:
[----:B------:R-:W-:Y:S05]  /*d1c0*/  BSYNC B1 ;  /* 0x0000000000017941 */ /* 0x000fea0003800000 */
.L_x_22424:
        /* <DEDUP_REMOVED lines=26> */
.L_x_22428:
        /* <DEDUP_REMOVED lines=9> */
.L_x_22429:
[----:B------:R-:W-:Y:S05]  /*d400*/  BSYNC B1 ;  /* 0x0000000000017941 */ /* 0x000fea0003800000 */
.L_x_22427:
        /* <DEDUP_REMOVED lines=26> */
.L_x_22431:
        /* <DEDUP_REMOVED lines=9> */
.L_x_22432:
[----:B------:R-:W-:Y:S05]  /*d640*/  BSYNC B1 ;  /* 0x0000000000017941 */ /* 0x000fea0003800000 */
.L_x_22430:
        /* <DEDUP_REMOVED lines=26> */
.L_x_22434:
        /* <DEDUP_REMOVED lines=9> */
.L_x_22435:
[----:B------:R-:W-:Y:S05]  /*d880*/  BSYNC B1 ;  /* 0x0000000000017941 */ /* 0x000fea0003800000 */
.L_x_22433:
        /* <DEDUP_REMOVED lines=26> */
.L_x_22437:
        /* <DEDUP_REMOVED lines=9> */
.L_x_22438:
[----:B------:R-:W-:Y:S05]  /*dac0*/  BSYNC B1 ;  /* 0x0000000000017941 */ /* 0x000fea0003800000 */
.L_x_22436:
        /* <DEDUP_REMOVED lines=26> */
.L_x_22440:
        /* <DEDUP_REMOVED lines=9> */
.L_x_22441:
[----:B------:R-:W-:Y:S05]  /*dd00*/  BSYNC B1 ;  /* 0x0000000000017941 */ /* 0x000fea0003800000 */
.L_x_22439:
        /* <DEDUP_REMOVED lines=26> */
.L_x_22443:
        /* <DEDUP_REMOVED lines=9> */
.L_x_22444:
[----:B------:R-:W-:Y:S05]  /*df40*/  BSYNC B1 ;  /* 0x0000000000017941 */ /* 0x000fea0003800000 */
.L_x_22442:
        /* <DEDUP_REMOVED lines=26> */
.L_x_22446:
        /* <DEDUP_REMOVED lines=9> */
.L_x_22447:
[----:B------:R-:W-:Y:S05]  /*e180*/  BSYNC B1 ;  /* 0x0000000000017941 */ /* 0x000fea0003800000 */
.L_x_22445:
        /* <DEDUP_REMOVED lines=26> */
.L_x_22449:
        /* <DEDUP_REMOVED lines=9> */
.L_x_22450:
[----:B------:R-:W-:Y:S05]  /*e3c0*/  BSYNC B1 ;  /* 0x0000000000017941 */ /* 0x000fea0003800000 */
.L_x_22448:
        /* <DEDUP_REMOVED lines=26> */
.L_x_22452:
        /* <DEDUP_REMOVED lines=9> */
.L_x_22453:
[----:B------:R-:W-:Y:S05]  /*e600*/  BSYNC B1 ;  /* 0x0000000000017941 */ /* 0x000fea0003800000 */
.L_x_22451:
        /* <DEDUP_REMOVED lines=26> */
.L_x_22455:
        /* <DEDUP_REMOVED lines=9> */
.L_x_22456:
[----:B------:R-:W-:Y:S05]  /*e840*/  BSYNC B1 ;  /* 0x0000000000017941 */ /* 0x000fea0003800000 */
.L_x_22454:
        /* <DEDUP_REMOVED lines=26> */
.L_x_22458:
        /* <DEDUP_REMOVED lines=9> */
.L_x_22459:
[----:B------:R-:W-:Y:S05]  /*ea80*/  BSYNC B1 ;  /* 0x0000000000017941 */ /* 0x000fea0003800000 */
.L_x_22457:
        /* <DEDUP_REMOVED lines=26> */
.L_x_22461:
        /* <DEDUP_REMOVED lines=9> */
.L_x_22462:
[----:B------:R-:W-:Y:S05]  /*ecc0*/  BSYNC B1 ;  /* 0x0000000000017941 */ /* 0x000fea0003800000 */
.L_x_22460:
        /* <DEDUP_REMOVED lines=26> */
.L_x_22464:
        /* <DEDUP_REMOVED lines=9> */
.L_x_22465:
[----:B------:R-:W-:Y:S05]  /*ef00*/  BSYNC B1 ;  /* 0x0000000000017941 */ /* 0x000fea0003800000 */
.L_x_22463:
        /* <DEDUP_REMOVED lines=26> */
.L_x_22467:
        /* <DEDUP_REMOVED lines=9> */
.L_x_22468:
[----:B------:R-:W-:Y:S05]  /*f140*/  BSYNC B1 ;  /* 0x0000000000017941 */ /* 0x000fea0003800000 */
.L_x_22466:
        /* <DEDUP_REMOVED lines=26> */
.L_x_22470:
        /* <DEDUP_REMOVED lines=9> */
.L_x_22471:
[----:B------:R-:W-:Y:S05]  /*f380*/  BSYNC B1 ;  /* 0x0000000000017941 */ /* 0x000fea0003800000 */
.L_x_22469:
        /* <DEDUP_REMOVED lines=26> */
.L_x_22473:
        /* <DEDUP_REMOVED lines=9> */
.L_x_22474:
[----:B------:R-:W-:Y:S05]  /*f5c0*/  BSYNC B1 ;  /* 0x0000000000017941 */ /* 0x000fea0003800000 */
.L_x_22472:
        /* <DEDUP_REMOVED lines=26> */
.L_x_22476:
        /* <DEDUP_REMOVED lines=9> */
.L_x_22477:
[----:B------:R-:W-:Y:S05]  /*f800*/  BSYNC B1 ;  /* 0x0000000000017941 */ /* 0x000fea0003800000 */
.L_x_22475:
        /* <DEDUP_REMOVED lines=26> */
.L_x_22479:
        /* <DEDUP_REMOVED lines=9> */
.L_x_22480:
[----:B------:R-:W-:Y:S05]  /*fa40*/  BSYNC B1 ;  /* 0x0000000000017941 */ /* 0x000fea0003800000 */
.L_x_22478:
        /* <DEDUP_REMOVED lines=26> */
.L_x_22482:
        /* <DEDUP_REMOVED lines=9> */
.L_x_22483:
[----:B------:R-:W-:Y:S05]  /*fc80*/  BSYNC B1 ;  /* 0x0000000000017941 */ /* 0x000fea0003800000 */
.L_x_22481:
        /* <DEDUP_REMOVED lines=26> */
.L_x_22485:
        /* <DEDUP_REMOVED lines=9> */
.L_x_22486:
[----:B------:R-:W-:Y:S05]  /*fec0*/  BSYNC B1 ;  /* 0x0000000000017941 */ /* 0x000fea0003800000 */
.L_x_22484:
        /* <DEDUP_REMOVED lines=26> */
.L_x_22488:
        /* <DEDUP_REMOVED lines=9> */
.L_x_22489:
[----:B------:R-:W-:Y:S05]  /*10100*/  BSYNC B1 ;  /* 0x0000000000017941 */ /* 0x000fea0003800000 */
.L_x_22487:
        /* <DEDUP_REMOVED lines=26> */
.L_x_22491:
        /* <DEDUP_REMOVED lines=9> */
.L_x_22492:
[----:B------:R-:W-:Y:S05]  /*10340*/  BSYNC B1 ;  /* 0x0000000000017941 */ /* 0x000fea0003800000 */
.L_x_22490:
        /* <DEDUP_REMOVED lines=26> */
.L_x_22494:
        /* <DEDUP_REMOVED lines=9> */
.L_x_22495:
[----:B------:R-:W-:Y:S05]  /*10580*/  BSYNC B1 ;  /* 0x0000000000017941 */ /* 0x000fea0003800000 */
.L_x_22493:
        /* <DEDUP_REMOVED lines=26> */
.L_x_22497:
        /* <DEDUP_REMOVED lines=9> */
.L_x_22498:
[----:B------:R-:W-:Y:S05]  /*107c0*/  BSYNC B1 ;  /* 0x0000000000017941 */ /* 0x000fea0003800000 */
.L_x_22496:
        /* <DEDUP_REMOVED lines=26> */
.L_x_22500:
        /* <DEDUP_REMOVED lines=9> */
.L_x_22501:
[----:B------:R-:W-:Y:S05]  /*10a00*/  BSYNC B1 ;  /* 0x0000000000017941 */ /* 0x000fea0003800000 */
.L_x_22499:
        /* <DEDUP_REMOVED lines=26> */
.L_x_22503:
        /* <DEDUP_REMOVED lines=9> */
.L_x_22504:
[----:B------:R-:W-:Y:S05]  /*10c40*/  BSYNC B1 ;  /* 0x0000000000017941 */ /* 0x000fea0003800000 */
.L_x_22502:
        /* <DEDUP_REMOVED lines=26> */
.L_x_22506:
        /* <DEDUP_REMOVED lines=9> */
.L_x_22507:
[----:B------:R-:W-:Y:S05]  /*10e80*/  BSYNC B1 ;  /* 0x0000000000017941 */ /* 0x000fea0003800000 */
.L_x_22505:
        /* <DEDUP_REMOVED lines=26> */
.L_x_22509:
        /* <DEDUP_REMOVED lines=9> */
.L_x_22510:
[----:B------:R-:W-:Y:S05]  /*110c0*/  BSYNC B1 ;  /* 0x0000000000017941 */ /* 0x000fea0003800000 */
.L_x_22508:
        /* <DEDUP_REMOVED lines=26> */
.L_x_22512:
        /* <DEDUP_REMOVED lines=9> */
.L_x_22513:
[----:B------:R-:W-:Y:S05]  /*11300*/  BSYNC B1 ;  /* 0x0000000000017941 */ /* 0x000fea0003800000 */
.L_x_22511:
        /* <DEDUP_REMOVED lines=26> */
.L_x_22515:
        /* <DEDUP_REMOVED lines=9> */
.L_x_22516:
[----:B------:R-:W-:Y:S05]  /*11540*/  BSYNC B1 ;  /* 0x0000000000017941 */ /* 0x000fea0003800000 */
.L_x_22514:
        /* <DEDUP_REMOVED lines=26> */
.L_x_22518:
        /* <DEDUP_REMOVED lines=9> */
.L_x_22519:
[----:B------:R-:W-:Y:S05]  /*11780*/  BSYNC B1 ;  /* 0x0000000000017941 */ /* 0x000fea0003800000 */
.L_x_22517:
        /* <DEDUP_REMOVED lines=26> */
.L_x_22521:
        /* <DEDUP_REMOVED lines=9> */
.L_x_22522:
[----:B------:R-:W-:Y:S05]  /*119c0*/  BSYNC B1 ;  /* 0x0000000000017941 */ /* 0x000fea0003800000 */
.L_x_22520:
        /* <DEDUP_REMOVED lines=26> */
.L_x_22524:
        /* <DEDUP_REMOVED lines=9> */
.L_x_22525:
[----:B------:R-:W-:Y:S05]  /*11c00*/  BSYNC B1 ;  /* 0x0000000000017941 */ /* 0x000fea0003800000 */
.L_x_22523:
        /* <DEDUP_REMOVED lines=26> */
.L_x_22527:
        /* <DEDUP_REMOVED lines=9> */
.L_x_22528:
[----:B------:R-:W-:Y:S05]  /*11e40*/  BSYNC B1 ;  /* 0x0000000000017941 */ /* 0x000fea0003800000 */
.L_x_22526:
        /* <DEDUP_REMOVED lines=26> */
.L_x_22530:
        /* <DEDUP_REMOVED lines=9> */
.L_x_22531:
[----:B------:R-:W-:Y:S05]  /*12080*/  BSYNC B1 ;  /* 0x0000000000017941 */ /* 0x000fea0003800000 */
.L_x_22529:
        /* <DEDUP_REMOVED lines=26> */
.L_x_22533:
        /* <DEDUP_REMOVED lines=9> */
.L_x_22534:
[----:B------:R-:W-:Y:S05]  /*122c0*/  BSYNC B1 ;  /* 0x0000000000017941 */ /* 0x000fea0003800000 */
.L_x_22532:
        /* <DEDUP_REMOVED lines=26> */
.L_x_22536:
        /* <DEDUP_REMOVED lines=9> */
.L_x_22537:
[----:B------:R-:W-:Y:S05]  /*12500*/  BSYNC B1 ;  /* 0x0000000000017941 */ /* 0x000fea0003800000 */
.L_x_22535:
        /* <DEDUP_REMOVED lines=26> */
.L_x_22539:
        /* <DEDUP_REMOVED lines=9> */
.L_x_22540:
[----:B------:R-:W-:Y:S05]  /*12740*/  BSYNC B1 ;  /* 0x0000000000017941 */ /* 0x000fea0003800000 */
.L_x_22538:
        /* <DEDUP_REMOVED lines=26> */
.L_x_22542:
        /* <DEDUP_REMOVED lines=9> */
.L_x_22543:
[----:B------:R-:W-:Y:S05]  /*12980*/  BSYNC B1 ;  /* 0x0000000000017941 */ /* 0x000fea0003800000 */
.L_x_22541:
        /* <DEDUP_REMOVED lines=26> */
.L_x_22545:
        /* <DEDUP_REMOVED lines=9> */
.L_x_22546:
[----:B------:R-:W-:Y:S05]  /*12bc0*/  BSYNC B1 ;  /* 0x0000000000017941 */ /* 0x000fea0003800000 */
.L_x_22544:
        /* <DEDUP_REMOVED lines=26> */
.L_x_22548:
        /* <DEDUP_REMOVED lines=9> */
.L_x_22549:
[----:B------:R-:W-:Y:S05]  /*12e00*/  BSYNC B1 ;  /* 0x0000000000017941 */ /* 0x000fea0003800000 */
.L_x_22547:
        /* <DEDUP_REMOVED lines=26> */
.L_x_22551:
        /* <DEDUP_REMOVED lines=9> */
.L_x_22552:
[----:B------:R-:W-:Y:S05]  /*13040*/  BSYNC B1 ;  /* 0x0000000000017941 */ /* 0x000fea0003800000 */
.L_x_22550:
        /* <DEDUP_REMOVED lines=26> */
.L_x_22554:
        /* <DEDUP_REMOVED lines=9> */
.L_x_22555:
[----:B------:R-:W-:Y:S05]  /*13280*/  BSYNC B1 ;  /* 0x0000000000017941 */ /* 0x000fea0003800000 */
.L_x_22553:
        /* <DEDUP_REMOVED lines=26> */
.L_x_22557:
        /* <DEDUP_REMOVED lines=9> */
.L_x_22558:
[----:B------:R-:W-:Y:S05]  /*134c0*/  BSYNC B1 ;  /* 0x0000000000017941 */ /* 0x000fea0003800000 */
.L_x_22556:
        /* <DEDUP_REMOVED lines=26> */
.L_x_22560:
        /* <DEDUP_REMOVED lines=9> */
.L_x_22561:
[----:B------:R-:W-:Y:S05]  /*13700*/  BSYNC B1 ;  /* 0x0000000000017941 */ /* 0x000fea0003800000 */
.L_x_22559:
        /* <DEDUP_REMOVED lines=26> */
.L_x_22563:
        /* <DEDUP_REMOVED lines=9> */
.L_x_22564:
[----:B------:R-:W-:Y:S05]  /*13940*/  BSYNC B1 ;  /* 0x0000000000017941 */ /* 0x000fea0003800000 */
.L_x_22562:
        /* <DEDUP_REMOVED lines=26> */
.L_x_22566:
        /* <DEDUP_REMOVED lines=9> */
.L_x_22567:
[----:B------:R-:W-:Y:S05]  /*13b80*/  BSYNC B1 ;  /* 0x0000000000017941 */ /* 0x000fea0003800000 */
.L_x_22565:
        /* <DEDUP_REMOVED lines=26> */
.L_x_22569:
        /* <DEDUP_REMOVED lines=9> */
.L_x_22570:
[----:B------:R-:W-:Y:S05]  /*13dc0*/  BSYNC B1 ;  /* 0x0000000000017941 */ /* 0x000fea0003800000 */
.L_x_22568:
        /* <DEDUP_REMOVED lines=26> */
.L_x_22572:
        /* <DEDUP_REMOVED lines=9> */
.L_x_22573:
[----:B------:R-:W-:Y:S05]  /*14000*/  BSYNC B1 ;  /* 0x0000000000017941 */ /* 0x000fea0003800000 */
.L_x_22571:
        /* <DEDUP_REMOVED lines=26> */
.L_x_22575:
        /* <DEDUP_REMOVED lines=9> */
.L_x_22576:
[----:B------:R-:W-:Y:S05]  /*14240*/  BSYNC B1 ;  /* 0x0000000000017941 */ /* 0x000fea0003800000 */
.L_x_22574:
        /* <DEDUP_REMOVED lines=26> */
.L_x_22578:
        /* <DEDUP_REMOVED lines=9> */
.L_x_22579:
[----:B------:R-:W-:Y:S05]  /*14480*/  BSYNC B1 ;  /* 0x0000000000017941 */ /* 0x000fea0003800000 */
.L_x_22577:
        /* <DEDUP_REMOVED lines=26> */
.L_x_22581:
        /* <DEDUP_REMOVED lines=9> */
.L_x_22582:
[----:B------:R-:W-:Y:S05]  /*146c0*/  BSYNC B1 ;  /* 0x0000000000017941 */ /* 0x000fea0003800000 */
.L_x_22580:
        /* <DEDUP_REMOVED lines=26> */
.L_x_22584:
        /* <DEDUP_REMOVED lines=9> */
.L_x_22585:
[----:B------:R-:W-:Y:S05]  /*14900*/  BSYNC B1 ;  /* 0x0000000000017941 */ /* 0x000fea0003800000 */
.L_x_22583:
        /* <DEDUP_REMOVED lines=26> */
.L_x_22587:
        /* <DEDUP_REMOVED lines=9> */
.L_x_22588:
[----:B------:R-:W-:Y:S05]  /*14b40*/  BSYNC B1 ;  /* 0x0000000000017941 */ /* 0x000fea0003800000 */
.L_x_22586:
        /* <DEDUP_REMOVED lines=26> */
.L_x_22590:
        /* <DEDUP_REMOVED lines=9> */
.L_x_22591:
[----:B------:R-:W-:Y:S05]  /*14d80*/  BSYNC B1 ;  /* 0x0000000000017941 */ /* 0x000fea0003800000 */
.L_x_22589:
        /* <DEDUP_REMOVED lines=26> */
.L_x_22593:
        /* <DEDUP_REMOVED lines=9> */
.L_x_22594:
[----:B------:R-:W-:Y:S05]  /*14fc0*/  BSYNC B1 ;  /* 0x0000000000017941 */ /* 0x000fea0003800000 */
.L_x_22592:
        /* <DEDUP_REMOVED lines=26> */
.L_x_22596:
        /* <DEDUP_REMOVED lines=9> */
.L_x_22597:
[----:B------:R-:W-:Y:S05]  /*15200*/  BSYNC B1 ;  /* 0x0000000000017941 */ /* 0x000fea0003800000 */
.L_x_22595:
        /* <DEDUP_REMOVED lines=26> */
.L_x_22599:
        /* <DEDUP_REMOVED lines=9> */
.L_x_22600:
[----:B------:R-:W-:Y:S05]  /*15440*/  BSYNC B1 ;  /* 0x0000000000017941 */ /* 0x000fea0003800000 */
.L_x_22598:
        /* <DEDUP_REMOVED lines=26> */
.L_x_22602:
        /* <DEDUP_REMOVED lines=9> */
.L_x_22603:
[----:B------:R-:W-:Y:S05]  /*15680*/  BSYNC B1 ;  /* 0x0000000000017941 */ /* 0x000fea0003800000 */
.L_x_22601:
        /* <DEDUP_REMOVED lines=26> */
.L_x_22605:
        /* <DEDUP_REMOVED lines=9> */
.L_x_22606:
[----:B------:R-:W-:Y:S05]  /*158c0*/  BSYNC B1 ;  /* 0x0000000000017941 */ /* 0x000fea0003800000 */
.L_x_22604:
        /* <DEDUP_REMOVED lines=26> */
.L_x_22608:
        /* <DEDUP_REMOVED lines=9> */
.L_x_22609:
[----:B------:R-:W-:Y:S05]  /*15b00*/  BSYNC B1 ;  /* 0x0000000000017941 */ /* 0x000fea0003800000 */
.L_x_22607:
        /* <DEDUP_REMOVED lines=26> */
.L_x_22611:
        /* <DEDUP_REMOVED lines=9> */
.L_x_22612:
[----:B------:R-:W-:Y:S05]  /*15d40*/  BSYNC B1 ;  /* 0x0000000000017941 */ /* 0x000fea0003800000 */
.L_x_22610:
        /* <DEDUP_REMOVED lines=26> */
.L_x_22614:
        /* <DEDUP_REMOVED lines=9> */
.L_x_22615:
[----:B------:R-:W-:Y:S05]  /*15f80*/  BSYNC B1 ;  /* 0x0000000000017941 */ /* 0x000fea0003800000 */
.L_x_22613:
        /* <DEDUP_REMOVED lines=26> */
.L_x_22617:
        /* <DEDUP_REMOVED lines=9> */
.L_x_22618:
[----:B------:R-:W-:Y:S05]  /*161c0*/  BSYNC B1 ;  /* 0x0000000000017941 */ /* 0x000fea0003800000 */
.L_x_22616:
        /* <DEDUP_REMOVED lines=26> */
.L_x_22620:
        /* <DEDUP_REMOVED lines=9> */
.L_x_22621:
[----:B------:R-:W-:Y:S05]  /*16400*/  BSYNC B1 ;  /* 0x0000000000017941 */ /* 0x000fea0003800000 */
.L_x_22619:
        /* <DEDUP_REMOVED lines=26> */
.L_x_22623:
        /* <DEDUP_REMOVED lines=9> */
.L_x_22624:
[----:B------:R-:W-:Y:S05]  /*16640*/  BSYNC B1 ;  /* 0x0000000000017941 */ /* 0x000fea0003800000 */
.L_x_22622:
        /* <DEDUP_REMOVED lines=27> */
.L_x_22626:
[----:B0----5:R0:W-:Y:S04]  /*16800*/  STL [R1+0xbc8], R2 ;  /* 0x000bc80201007387 */ /* 0x0211e80000100800 */
[----:B0-----:R-:W2:Y:S04]  /*16810*/  LDL.LU R2, [R1+0xbac] ;  /* 0x000bac0001027983 */ /* 0x001ea80000300800 */
[----:B--2---:R0:W-:Y:S04]  /*16820*/  STL [R1+0xba8], R2 ;  /* 0x000ba80201007387 */ /* 0x0041e80000100800 */
[----:B0-----:R-:W2:Y:S04]  /*16830*/  LDL.LU R2, [R1+0xba4] ;  /* 0x000ba40001027983 */ /* 0x001ea80000300800 */
[----:B--2---:R0:W-:Y:S04]  /*16840*/  STL [R1+0xba0], R2 ;  /* 0x000ba00201007387 */ /* 0x0041e80000100800 */
[----:B0-----:R-:W2:Y:S04]  /*16850*/  LDL.LU R2, [R1+0xb88] ;  /* 0x000b880001027983 */ /* 0x001ea80000300800 */
[----:B------:R-:W-:Y:S04]  /*16860*/  STL [R1+0x994], R0 ;  /* 0x0009940001007387 */ /* 0x000fe80000100800 */
[----:B--2---:R0:W-:Y:S04]  /*16870*/  STL [R1+0xb8c], R2 ;  /* 0x000b8c0201007387 */ /* 0x0041e80000100800 */
[----:B0-----:R0:W5:Y:S02]  /*16880*/  LDL.LU R2, [R1+0xbc8] ;  /* 0x000bc80001027983 */ /* 0x0011640000300800 */
.L_x_22627:
[----:B------:R-:W-:Y:S05]  /*16890*/  BSYNC B1 ;  /* 0x0000000000017941 */ /* 0x000fea0003800000 */
.L_x_22625:
[----:B-----5:R2:W-:Y:S04]  /*168a0*/  STL [R1+0xbcc], R3 ;  /* 0x000bcc0301007387 */ /* 0x0205e80000100800 */
[----:B------:R-:W4:Y:S04]  /*168b0*/  LDL R0, [R1+0xb94] ;  /* 0x000b940001007983 */ /* 0x000f280000100800 */
[----:B--2---:R-:W4:Y:S04]  /*168c0*/  LDL R3, [R1+0xba0] ;  /* 0x000ba00001037983 */ /* 0x004f280000100800 */
[----:B------:R2:W-:Y:S04]  /*168d0*/  STL [R1+0xbc8], R2 ;  /* 0x000bc80201007387 */ /* 0x0005e80000100800 */
[----:B--2---:R-:W2:Y:S01]  /*168e0*/  LDL R2, [R1+0xb9c] ;  /* 0x000b9c0001027983 */ /* 0x004ea20000100800 */
[----:B----4-:R-:W-:-:S03]  /*168f0*/  FSETP.GT.FTZ.AND P0, PT, R3, R0, PT ;  /* 0x000000000300720b */ /* 0x010fc60003f14000 */
[----:B------:R4:W5:Y:S01]  /*16900*/  LDL.LU R3, [R1+0xbcc] ;  /* 0x000bcc0001037983 */ /* 0x0009620000300800 */
[----:B--2---:R-:W-:-:S03]  /*16910*/  ISETP.EQ.OR P0, PT, R2, -0x1, P0 ;  /* 0xffffffff0200780c */ /* 0x004fc60000702670 */
[----:B------:R4:W5:Y:S01]  /*16920*/  LDL.LU R2, [R1+0xbc8] ;  /* 0x000bc80001027983 */ /* 0x0009620000300800 */
[----:B------:R-:W-:Y:S09]  /*16930*/  BSSY B1, `(.L_x_22628) ;  /* 0x000001a000017945 */ /* 0x000ff20003800000 */
[----:B------:R-:W-:Y:S05]  /*16940*/  @P0 BRA `(.L_x_22629) ;  /* 0x000000f000000947 */ /* 0x000fea0003800000 */
[----:B----45:R2:W-:Y:S04]  /*16950*/  STL [R1+0xbc8], R2 ;  /* 0x000bc80201007387 */ /* 0x0305e80000100800 */
[----:B------:R4:W-:Y:S04]  /*16960*/  STL [R1+0xbd0], R4 ;  /* 0x000bd00401007387 */ /* 0x0009e80000100800 */
[----:B--2---:R-:W2:Y:S04]  /*16970*/  LDL R2, [R1+0xba0] ;  /* 0x000ba00001027983 */ /* 0x004ea80000100800 */
[----:B------:R0:W-:Y:S04]  /*16980*/  STL [R1+0xbcc], R3 ;  /* 0x000bcc0301007387 */ /* 0x0001e80000100800 */
[----:B----4-:R-:W4:Y:S04]  /*16990*/  LDL R4, [R1+0xb9c] ;  /* 0x000b9c0001047983 */ /* 0x010f280000100800 */
[----:B0--3--:R-:W3:Y:S01]  /*169a0*/  LDL R3, [R1+0xba8] ;  /* 0x000ba80001037983 */ /* 0x009ee20000100800 */
[----:B--2---:R-:W-:-:S03]  /*169b0*/  FSETP.NEU.FTZ.AND P0, PT, R2, R0, PT ;  /* 0x000000000200720b */ /* 0x004fc60003f1d000 */
[----:B------:R0:W-:Y:S04]  /*169c0*/  STL [R1+0x990], R2 ;  /* 0x0009900201007387 */ /* 0x0001e80000100800 */
[----:B----4-:R2:W-:Y:S04]  /*169d0*/  STL [R1+0xba4], R4 ;  /* 0x000ba40401007387 */ /* 0x0105e80000100800 */
[----:B0-----:R0:W5:Y:S01]  /*169e0*/  LDL.LU R2, [R1+0xbc8] ;  /* 0x000bc80001027983 */ /* 0x0011620000300800 */
[----:B---3--:R-:W-:-:S03]  /*169f0*/  ISETP.GE.OR P0, PT, R3, R4, P0 ;  /* 0x000000040300720c */ /* 0x008fc60000706670 */
[----:B------:R3:W-:Y:S04]  /*16a00*/  STL [R1+0xb88], R3 ;  /* 0x000b880301007387 */ /* 0x0007e80000100800 */
[----:B--2---:R0:W5:Y:S04]  /*16a10*/  LDL.LU R4, [R1+0xbd0] ;  /* 0x000bd00001047983 */ /* 0x0041680000300800 */
[----:B---3--:R0:W5:Y:S02]  /*16a20*/  LDL.LU R3, [R1+0xbcc] ;  /* 0x000bcc0001037983 */ /* 0x0081640000300800 */
[----:B------:R-:W-:Y:S05]  /*16a30*/  @P0 BRA `(.L_x_22630) ;  /* 0x0000009000000947 */ /* 0x000fea0003800000 */
.L_x_22629:
[----:B----45:R2:W-:Y:S04]  /*16a40*/  STL [R1+0xbc8], R2 ;  /* 0x000bc80201007387 */ /* 0x0305e80000100800 */
[----:B------:R4:W5:Y:S04]  /*16a50*/  LDL.LU R0, [R1+0xba0] ;  /* 0x000ba00001007983 */ /* 0x0009680000300800 */
[----:B--2---:R-:W2:Y:S04]  /*16a60*/  LDL.LU R2, [R1+0xba8] ;  /* 0x000ba80001027983 */ /* 0x004ea80000300800 */
[----:B--2---:R2:W-:Y:S04]  /*16a70*/  STL [R1+0xba4], R2 ;  /* 0x000ba40201007387 */ /* 0x0045e80000100800 */
[----:B--2---:R-:W2:Y:S04]  /*16a80*/  LDL.LU R2, [R1+0xb9c] ;  /* 0x000b9c0001027983 */ /* 0x004ea80000300800 */
[----:B--2---:R2:W-:Y:S04]  /*16a90*/  STL [R1+0xb88], R2 ;  /* 0x000b880201007387 */ /* 0x0045e80000100800 */
[----:B--2---:R-:W2:Y:S04]  /*16aa0*/  LDL.LU R2, [R1+0xb94] ;  /* 0x000b940001027983 */ /* 0x004ea80000300800 */
[----:B--2---:R2:W-:Y:S04]  /*16ab0*/  STL [R1+0x990], R2 ;  /* 0x0009900201007387 */ /* 0x0045e80000100800 */
[----:B--2---:R4:W5:Y:S02]  /*16ac0*/  LDL.LU R2, [R1+0xbc8] ;  /* 0x000bc80001027983 */ /* 0x0049640000300800 */
.L_x_22630:
[----:B------:R-:W-:Y:S05]  /*16ad0*/  BSYNC B1 ;  /* 0x0000000000017941 */ /* 0x000fea0003800000 */
.L_x_22628:
[----:B-----5:R2:W-:Y:S04]  /*16ae0*/  STL [R1+0xbcc], R3 ;  /* 0x000bcc0301007387 */ /* 0x0205e80000100800 */
[----:B------:R0:W-:Y:S04]  /*16af0*/  STL [R1+0xbc8], R2 ;  /* 0x000bc80201007387 */ /* 0x0001e80000100800 */
[----:B--2---:R-:W2:Y:S04]  /*16b00*/  LDL R3, [R1+0xb90] ;  /* 0x000b900001037983 */ /* 0x004ea80000100800 */
[----:B0--3--:R-:W3:Y:S01]  /*16b10*/  LDL R2, [R1+0xb98] ;  /* 0x000b980001027983 */ /* 0x009ee20000100800 */
[----:B--2---:R-:W-:-:S03]  /*16b20*/  FSETP.GT.FTZ.AND P0, PT, R0, R3, PT ;  /* 0x000000030000720b */ /* 0x004fc60003f14000 */
[----:B------:R0:W5:Y:S01]  /*16b30*/  LDL.LU R3, [R1+0xbcc] ;  /* 0x000bcc0001037983 */ /* 0x0001620000300800 */
[----:B---3--:R-:W-:-:S03]  /*16b40*/  ISETP.EQ.OR P0, PT, R2, -0x1, P0 ;  /* 0xffffffff0200780c */ /* 0x008fc60000702670 */
[----:B------:R0:W5:Y:S01]  /*16b50*/  LDL.LU R2, [R1+0xbc8] ;  /* 0x000bc80001027983 */ /* 0x0001620000300800 */
[----:B------:R-:W-:Y:S09]  /*16b60*/  BSSY B1, `(.L_x_22631) ;  /* 0x000001f000017945 */ /* 0x000ff20003800000 */
[----:B------:R-:W-:Y:S05]  /*16b70*/  @P0 BRA `(.L_x_22632) ;  /* 0x0000010000000947 */ /* 0x000fea0003800000 */
[----:B0----5:R0:W-:Y:S04]  /*16b80*/  STL [R1+0xbcc], R3 ;  /* 0x000bcc0301007387 */ /* 0x0211e80000100800 */
[----:B------:R2:W-:Y:S04]  /*16b90*/  STL [R1+0xbd0], R4 ;  /* 0x000bd00401007387 */ /* 0x0005e80000100800 */
[----:B0-----:R-:W3:Y:S04]  /*16ba0*/  LDL R3, [R1+0xb90] ;  /* 0x000b900001037983 */ /* 0x001ee80000100800 */
[----:B------:R0:W-:Y:S04]  /*16bb0*/  STL [R1+0xbc8], R2 ;  /* 0x000bc80201007387 */ /* 0x0001e80000100800 */
[----:B--2---:R-:W2:Y:S04]  /*16bc0*/  LDL R4, [R1+0xb98] ;  /* 0x000b980001047983 */ /* 0x004ea80000100800 */
[----:B0---4-:R-:W4:Y:S04]  /*16bd0*/  LDL R2, [R1+0xba4] ;  /* 0x000ba40001027983 */ /* 0x011f280000100800 */
[----:B------:R-:W-:Y:S01]  /*16be0*/  STL [R1+0xb94], R0 ;  /* 0x000b940001007387 */ /* 0x000fe20000100800 */
[----:B---3--:R-:W-:-:S03]  /*16bf0*/  FSETP.NEU.FTZ.AND P0, PT, R0, R3, PT ;  /* 0x000000030000720b */ /* 0x008fc60003f1d000 */
[----:B------:R0:W-:Y:S04]  /*16c00*/  STL [R1+0xba8], R3 ;  /* 0x000ba80301007387 */ /* 0x0001e80000100800 */
[----:B--2---:R2:W-:Y:S04]  /*16c10*/  STL [R1+0xbac], R4 ;  /* 0x000bac0401007387 */ /* 0x0045e80000100800 */
[----:B0-----:R0:W5:Y:S01]  /*16c20*/  LDL.LU R3, [R1+0xbcc] ;  /* 0x000bcc0001037983 */ /* 0x0011620000300800 */
[----:B----4-:R-:W-:-:S03]  /*16c30*/  ISETP.GE.OR P0, PT, R2, R4, P0 ;  /* 0x000000040200720c */ /* 0x010fc60000706670 */
[----:B------:R3:W-:Y:S04]  /*16c40*/  STL [R1+0xb9c], R2 ;  /* 0x000b9c0201007387 */ /* 0x0007e80000100800 */
[----:B--2---:R0:W5:Y:S04]  /*16c50*/  LDL.LU R4, [R1+0xbd0] ;  /* 0x000bd00001047983 */ /* 0x0041680000300800 */
[----:B---3--:R0:W5:Y:S02]  /*16c60*/  LDL.LU R2, [R1+0xbc8] ;  /* 0x000bc80001027983 */ /* 0x0081640000300800 */
[----:B------:R-:W-:Y:S05]  /*16c70*/  @P0 BRA `(.L_x_22633) ;  /* 0x000000d000000947 */ /* 0x000fea0003800000 */
.L_x_22632:
[----:B0----5:R0:W-:Y:S04]  /*16c80*/  STL [R1+0xbcc], R3 ;  /* 0x000bcc0301007387 */ /* 0x0211e80000100800 */
[----:B------:R2:W-:Y:S04]  /*16c90*/  STL [R1+0xbc8], R2 ;  /* 0x000bc80201007387 */ /* 0x0005e80000100800 */
[----:B0-----:R-:W3:Y:S04]  /*16ca0*/  LDL.LU R3, [R1+0xb98] ;  /* 0x000b980001037983 */ /* 0x001ee80000300800 */
[----:B--2---:R-:W2:Y:S04]  /*16cb0*/  LDL.LU R2, [R1+0xba4] ;  /* 0x000ba40001027983 */ /* 0x004ea80000300800 */
[----:B---3--:R0:W-:Y:S04]  /*16cc0*/  STL [R1+0xb9c], R3 ;  /* 0x000b9c0301007387 */ /* 0x0081e80000100800 */
[----:B0-----:R-:W3:Y:S04]  /*16cd0*/  LDL.LU R3, [R1+0xb90] ;  /* 0x000b900001037983 */ /* 0x001ee80000300800 */
[----:B--2---:R-:W-:Y:S04]  /*16ce0*/  STL [R1+0xbac], R2 ;  /* 0x000bac0201007387 */ /* 0x004fe80000100800 */
[----:B------:R0:W-:Y:S04]  /*16cf0*/  STL [R1+0xb98], R2 ;  /* 0x000b980201007387 */ /* 0x0001e80000100800 */
[----:B0-----:R0:W5:Y:S04]  /*16d00*/  LDL.LU R2, [R1+0xbc8] ;  /* 0x000bc80001027983 */ /* 0x0011680000300800 */
[----:B------:R-:W-:Y:S04]  /*16d10*/  STL [R1+0xba8], R0 ;  /* 0x000ba80001007387 */ /* 0x000fe80000100800 */
[----:B---3--:R2:W-:Y:S04]  /*16d20*/  STL [R1+0xb94], R3 ;  /* 0x000b940301007387 */ /* 0x0085e80000100800 */
[----:B--2---:R0:W5:Y:S04]  /*16d30*/  LDL.LU R3, [R1+0xbcc] ;  /* 0x000bcc0001037983 */ /* 0x0041680000300800 */
[----:B------:R0:W-:Y:S02]  /*16d40*/  STL [R1+0xb90], R0 ;  /* 0x000b900001007387 */ /* 0x0001e40000100800 */
.L_x_22633:
[----:B------:R-:W-:Y:S05]  /*16d50*/  BSYNC B1 ;  /* 0x0000000000017941 */ /* 0x000fea0003800000 */
.L_x_22631:
[----:B------:R-:W-:Y:S01]  /*16d60*/  @!P1 CALL.REL.NOINC `(.L_x_22634) ;  /* 0x0000001000009944 */ /* 0x000fe20003c00000 */
[----:B------:R-:W-:Y:S05]  /*16d70*/  BRA `(.L_x_22635) ;  /* 0xfffef7d000007947 */ /* 0x000fea000383ffff */
.L_x_22634:
[----:B-----5:R2:W-:Y:S04]  /*16d80*/  STL [R1+0xbc8], R2 ;  /* 0x000bc80201007387 */ /* 0x0205e80000100800 */
[----:B0-----:R-:W3:Y:S04]  /*16d90*/  LDL.LU R0, [R1+0xbbc] ;  /* 0x000bbc0001007983 */ /* 0x001ee80000300800 */
[----:B--2---:R-:W3:Y:S02]  /*16da0*/  LDL.LU R2, [R1+0xbb8] ;  /* 0x000bb80001027983 */ /* 0x004ee40000300800 */
[----:B---3--:R-:W-:-:S02]  /*16db0*/  FADD.FTZ R0, R0, R2 ;  /* 0x0000000200007221 */ /* 0x008fc40000010000 */
[----:B------:R0:W5:Y:S04]  /*16dc0*/  LDL.LU R2, [R1+0xbc8] ;  /* 0x000bc80001027983 */ /* 0x0001680000300800 */
[----:B------:R2:W-:Y:S04]  /*16dd0*/  STL [R1+0xba0], R0 ;  /* 0x000ba00001007387 */ /* 0x0005e80000100800 */
[----:B--2---:R-:W2:Y:S04]  /*16de0*/  LDL.LU R0, [R1+0xbb4] ;  /* 0x000bb40001007983 */ /* 0x004ea80000300800 */
[----:B--2---:R2:W-:Y:S04]  /*16df0*/  STL [R1+0xba4], R0 ;  /* 0x000ba40001007387 */ /* 0x0045e80000100800 */
[----:B--2---:R-:W2:Y:S04]  /*16e00*/  LDL.LU R0, [R1+0xbac] ;  /* 0x000bac0001007983 */ /* 0x004ea80000300800 */
[----:B--2---:R2:W-:Y:S04]  /*16e10*/  STL [R1+0xb98], R0 ;  /* 0x000b980001007387 */ /* 0x0045e80000100800 */
[----:B--2---:R-:W2:Y:S04]  /*16e20*/  LDL.LU R0, [R1+0xba8] ;  /* 0x000ba80001007983 */ /* 0x004ea80000300800 */
[----:B--2---:R0:W-:Y:S02]  /*16e30*/  STL [R1+0xb90], R0 ;  /* 0x000b900001007387 */ /* 0x0041e40000100800 */
.L_x_22252:
[----:B------:R-:W-:Y:S05]  /*16e40*/  BSYNC B0 ;  /* 0x0000000000007941 */ /* 0x000fea0003800000 */
.L_x_22251:
[----:B------:R2:W-:Y:S04]  /*16e50*/  STL.64 [R1+0xc30], R6 ;  /* 0x000c300601007387 */ /* 0x0005e80000100a00 */
[----:B0----5:R-:W3:Y:S04]  /*16e60*/  LDL R0, [R1+0xb64] ;  /* 0x000b640001007983 */ /* 0x021ee80000100800 */
[----:B--2---:R-:W2:Y:S04]  /*16e70*/  LDL R6, [R1+0xb88] ;  /* 0x000b880001067983 */ /* 0x004ea80000100800 */
[----:B----4-:R-:W4:Y:S04]  /*16e80*/  LDL R7, [R1+0xb8c] ;  /* 0x000b8c0001077983 */ /* 0x010f280000100800 */
[----:B------:R0:W-:Y:S04]  /*16e90*/  STL.64 [R1+0xc00], R18 ;  /* 0x000c001201007387 */ /* 0x0001e80000100a00 */
[----:B------:R1:W-:Y:S04]  /*16ea0*/  STL.64 [R1+0xc08], R16 ;  /* 0x000c081001007387 */ /* 0x0003e80000100a00 */
[----:B------:R-:W-:Y:S04]  /*16eb0*/  STL.64 [R1+0xc28], R8 ;  /* 0x000c280801007387 */ /* 0x000fe80000100a00 */
[----:B0-----:R-:W3:Y:S04]  /*16ec0*/  LDL R19, [R1+0xb80] ;  /* 0x000b800001137983 */ /* 0x001ee80000100800 */
[----:B-1----:R-:W3:Y:S04]  /*16ed0*/  LDL R16, [R1+0xb84] ;  /* 0x000b840001107983 */ /* 0x002ee80000100800 */
[----:B------:R0:W-:Y:S04]  /*16ee0*/  STL.64 [R1+0xc20], R10 ;  /* 0x000c200a01007387 */ /* 0x0001e80000100a00 */
[----:B------:R1:W-:Y:S04]  /*16ef0*/  STL.64 [R1+0xc10], R14 ;  /* 0x000c100e01007387 */ /* 0x0003e80000100a00 */
[----:B------:R-:W3:Y:S04]  /*16f00*/  LDL R17, [R1+0xb98] ;  /* 0x000b980001117983 */ /* 0x000ee80000100800 */
[----:B0-----:R-:W3:Y:S04]  /*16f10*/  LDL R10, [R1+0xb78] ;  /* 0x000b7800010a7983 */ /* 0x001ee80000100800 */
[----:B------:R-:W3:Y:S04]  /*16f20*/  LDL R11, [R1+0xb7c] ;  /* 0x000b7c00010b7983 */ /* 0x000ee80000100800 */
[----:B-1----:R-:W3:Y:S04]  /*16f30*/  LDL R14, [R1+0xb9c] ;  /* 0x000b9c00010e7983 */ /* 0x002ee80000100800 */
[----:B------:R0:W-:Y:S04]  /*16f40*/  STL.64 [R1+0xc18], R12 ;  /* 0x000c180c01007387 */ /* 0x0001e80000100a00 */
[----:B------:R-:W3:Y:S04]  /*16f50*/  LDL R15, [R1+0xb70] ;  /* 0x000b7000010f7983 */ /* 0x000ee80000100800 */
[----:B------:R-:W3:Y:S04]  /*16f60*/  LDL R8, [R1+0xb6c] ;  /* 0x000b6c0001087983 */ /* 0x000ee80000100800 */
[----:B0-----:R-:W3:Y:S04]  /*16f70*/  LDL R12, [R1+0xb74] ;  /* 0x000b7400010c7983 */ /* 0x001ee80000100800 */
[----:B------:R-:W3:Y:S04]  /*16f80*/  LDL R13, [R1+0xb68] ;  /* 0x000b6800010d7983 */ /* 0x000ee80000100800 */
[----:B------:R-:W3:Y:S04]  /*16f90*/  LDL R9, [R1+0xb60] ;  /* 0x000b600001097983 */ /* 0x000ee80000100800 */
[----:B--2---:R-:W-:Y:S04]  /*16fa0*/  SHFL.DOWN PT, R6, R6, 0x2, 0x1f ;  /* 0x08401f0006067f89 */ /* 0x004fe800000e0000 */
[----:B----4-:R-:W0:Y:S04]  /*16fb0*/  SHFL.DOWN PT, R7, R7, 0x2, 0x1f ;  /* 0x08401f0007077f89 */ /* 0x010e2800000e0000 */
[----:B0-----:R0:W-:Y:S04]  /*16fc0*/  STL.64 [R1+0x10], R6 ;  /* 0x0000100601007387 */ /* 0x0011e80000100a00 */
[----:B0-----:R-:W2:Y:S04]  /*16fd0*/  LDL R6, [R1+0xb50] ;  /* 0x000b500001067983 */ /* 0x001ea80000100800 */
[----:B------:R-:W4:Y:S04]  /*16fe0*/  LDL R7, [R1+0xb54] ;  /* 0x000b540001077983 */ /* 0x000f280000100800 */
[----:B---3--:R-:W-:Y:S04]  /*16ff0*/  SHFL.DOWN PT, R18, R19, 0x2, 0x1f ;  /* 0x08401f0013127f89 */ /* 0x008fe800000e0000 */
[----:B------:R0:W1:Y:S04]  /*17000*/  SHFL.DOWN PT, R19, R16, 0x2, 0x1f ;  /* 0x08401f0010137f89 */ /* 0x00006800000e0000 */
[----:B0-----:R-:W3:Y:S04]  /*17010*/  LDL R16, [R1+0xb4c] ;  /* 0x000b4c0001107983 */ /* 0x001ee80000100800 */
[----:B-1----:R0:W-:Y:S04]  /*17020*/  STL.64 [R1+0x18], R18 ;  /* 0x0000181201007387 */ /* 0x0021e80000100a00 */
[----:B0-----:R-:W3:Y:S04]  /*17030*/  LDL R19, [R1+0xb48] ;  /* 0x000b480001137983 */ /* 0x001ee80000100800 */
[----:B------:R-:W-:Y:S04]  /*17040*/  SHFL.DOWN PT, R10, R10, 0x2, 0x1f ;  /* 0x08401f000a0a7f89 */ /* 0x000fe800000e0000 */
[----:B------:R-:W0:Y:S04]  /*17050*/  SHFL.DOWN PT, R11, R11, 0x2, 0x1f ;  /* 0x08401f000b0b7f89 */ /* 0x000e2800000e0000 */
[----:B0-----:R0:W-:Y:S04]  /*17060*/  STL.64 [R1+0x20], R10 ;  /* 0x0000200a01007387 */ /* 0x0011e80000100a00 */
[----:B0-----:R-:W3:Y:S04]  /*17070*/  LDL R10, [R1+0xb40] ;  /* 0x000b4000010a7983 */ /* 0x001ee80000100800 */
[----:B------:R-:W3:Y:S04]  /*17080*/  LDL R11, [R1+0xb44] ;  /* 0x000b4400010b7983 */ /* 0x000ee80000100800 */
[----:B------:R-:W-:Y:S04]  /*17090*/  STL.64 [R1+0xbf8], R20 ;  /* 0x000bf81401007387 */ /* 0x000fe80000100a00 */
[----:B------:R0:W-:Y:S04]  /*170a0*/  SHFL.DOWN PT, R20, R17, 0x2, 0x1f ;  /* 0x08401f0011147f89 */ /* 0x0001e800000e0000 */
[----:B------:R1:W1:Y:S04]  /*170b0*/  SHFL.DOWN PT, R21, R14, 0x2, 0x1f ;  /* 0x08401f000e157f89 */ /* 0x00026800000e0000 */
[----:B0-----:R-:W3:Y:S04]  /*170c0*/  LDL R17, [R1+0xb58] ;  /* 0x000b580001117983 */ /* 0x001ee80000100800 */
[----:B-1----:R-:W3:Y:S04]  /*170d0*/  LDL R14, [R1+0xb5c] ;  /* 0x000b5c00010e7983 */ /* 0x002ee80000100800 */
[----:B------:R-:W-:Y:S04]  /*170e0*/  STL.64 [R1+0x8], R20 ;  /* 0x0000081401007387 */ /* 0x000fe80000100a00 */
[----:B------:R0:W-:Y:S04]  /*170f0*/  SHFL.DOWN PT, R20, R15, 0x2, 0x1f ;  /* 0x08401f000f147f89 */ /* 0x0001e800000e0000 */
[----:B------:R1:W-:Y:S04]  /*17100*/  SHFL.DOWN PT, R21, R12, 0x2, 0x1f ;  /* 0x08401f000c157f89 */ /* 0x0003e800000e0000 */
[----:B0-----:R-:W3:Y:S04]  /*17110*/  LDL R15, [R1+0xb38] ;  /* 0x000b3800010f7983 */ /* 0x001ee80000100800 */
[----:B-1----:R-:W3:Y:S04]  /*17120*/  LDL R12, [R1+0xb3c] ;  /* 0x000b3c00010c7983 */ /* 0x002ee80000100800 */
        /* <DEDUP_REMOVED lines=12> */
[----:B------:R-:W-:Y:S04]  /*171f0*/  STL.64 [R1+0x28], R20 ;  /* 0x0000281401007387 */ /* 0x000fe80000100a00 */
[----:B------:R1:W-:Y:S04]  /*17200*/  SHFL.DOWN PT, R20, R13, 0x2, 0x1f ;  /* 0x08401f000d147f89 */ /* 0x0003e800000e0000 */
[----:B------:R0:W0:Y:S04]  /*17210*/  SHFL.DOWN PT, R21, R8, 0x2, 0x1f ;  /* 0x08401f0008157f89 */ /* 0x00002800000e0000 */
[----:B-1----:R-:W3:Y:S04]  /*17220*/  LDL R13, [R1+0xb30] ;  /* 0x000b3000010d7983 */ /* 0x002ee80000100800 */
[----:B0-----:R-:W3:Y:S04]  /*17230*/  LDL R8, [R1+0xb34] ;  /* 0x000b340001087983 */ /* 0x001ee80000100800 */
[----:B------:R0:W-:Y:S04]  /*17240*/  STL.64 [R1+0x58], R10 ;  /* 0x0000580a01007387 */ /* 0x0001e80000100a00 */
        /* <DEDUP_REMOVED lines=27> */
[----:B------:R-:W-:Y:S04]  /*17400*/  STL.64 [R1+0x60], R20 ;  /* 0x0000601401007387 */ /* 0x000fe80000100a00 */
[----:B------:R0:W-:Y:S04]  /*17410*/  SHFL.DOWN PT, R20, R13, 0x2, 0x1f ;  /* 0x08401f000d147f89 */ /* 0x0001e800000e0000 */
[----:B------:R1:W1:Y:S04]  /*17420*/  SHFL.DOWN PT, R21, R8, 0x2, 0x1f ;  /* 0x08401f0008157f89 */ /* 0x00026800000e0000 */
[----:B0-----:R-:W3:Y:S04]  /*17430*/  LDL R13, [R1+0xaf8] ;  /* 0x000af800010d7983 */ /* 0x001ee80000100800 */
[----:B-1----:R-:W3:Y:S04]  /*17440*/  LDL R8, [R1+0xafc] ;  /* 0x000afc0001087983 */ /* 0x002ee80000100800 */
        /* <DEDUP_REMOVED lines=29> */
[----:B------:R0:W-:Y:S04]  /*17620*/  SHFL.DOWN PT, R20, R13, 0x2, 0x1f ;  /* 0x08401f000d147f89 */ /* 0x0001e800000e0000 */
[----:B------:R1:W1:Y:S04]  /*17630*/  SHFL.DOWN PT, R21, R8, 0x2, 0x1f ;  /* 0x08401f0008157f89 */ /* 0x00026800000e0000 */
[----:B0-----:R-:W3:Y:S04]  /*17640*/  LDL R13, [R1+0xac0] ;  /* 0x000ac000010d7983 */ /* 0x001ee80000100800 */
[----:B-1----:R-:W3:Y:S04]  /*17650*/  LDL R8, [R1+0xac4] ;  /* 0x000ac40001087983 */ /* 0x002ee80000100800 */
[----:B------:R0:W-:Y:S04]  /*17660*/  STL.64 [R1+0xc0], R18 ;  /* 0x0000c01201007387 */ /* 0x0001e80000100a00 */
[----:B0-----:R-:W3:Y:S04]  /*17670*/  LDL R19, [R1+0xaa0] ;  /* 0x000aa00001137983 */ /* 0x001ee80000100800 */
[----:B------:R-:W-:Y:S04]  /*17680*/  STL.64 [R1+0xa0], R20 ;  /* 0x0000a01401007387 */ /* 0x000fe80000100a00 */
[----:B------:R0:W-:Y:S04]  /*17690*/  SHFL.DOWN PT, R20, R9, 0x2, 0x1f ;  /* 0x08401f0009147f89 */ /* 0x0001e800000e0000 */
[----:B------:R1:W-:Y:S04]  /*176a0*/  SHFL.DOWN PT, R21, R0, 0x2, 0x1f ;  /* 0x08401f0000157f89 */ /* 0x0003e800000e0000 */
[----:B0-----:R-:W3:Y:S04]  /*176b0*/  LDL R9, [R1+0xab8] ;  /* 0x000ab80001097983 */ /* 0x001ee80000100800 */
[----:B-1----:R-:W3:Y:S04]  /*176c0*/  LDL R0, [R1+0xabc] ;  /* 0x000abc0001007983 */ /* 0x002ee80000100800 */
        /* <DEDUP_REMOVED lines=21> */
[----:B---3--:R0:W-:Y:S04]  /*17820*/  SHFL.DOWN PT, R20, R13, 0x2, 0x1f ;  /* 0x08401f000d147f89 */ /* 0x0081e800000e0000 */
[----:B------:R1:W3:Y:S04]  /*17830*/  SHFL.DOWN PT, R21, R8, 0x2, 0x1f ;  /* 0x08401f0008157f89 */ /* 0x0002e800000e0000 */
[----:B0-----:R-:W4:Y:S04]  /*17840*/  LDL R13, [R1+0xa88] ;  /* 0x000a8800010d7983 */ /* 0x001f280000100800 */
[----:B-1----:R-:W4:Y:S04]  /*17850*/  LDL R8, [R1+0xa8c] ;  /* 0x000a8c0001087983 */ /* 0x002f280000100800 */
[----:B------:R-:W-:Y:S04]  /*17860*/  SHFL.DOWN PT, R18, R19, 0x2, 0x1f ;  /* 0x08401f0013127f89 */ /* 0x000fe800000e0000 */
[----:B------:R-:W0:Y:S04]  /*17870*/  SHFL.DOWN PT, R19, R16, 0x2, 0x1f ;  /* 0x08401f0010137f89 */ /* 0x000e2800000e0000 */
[----:B---3--:R-:W-:Y:S04]  /*17880*/  STL.64 [R1+0xd8], R20 ;  /* 0x0000d81401007387 */ /* 0x008fe80000100a00 */
[----:B------:R1:W-:Y:S04]  /*17890*/  SHFL.DOWN PT, R20, R9, 0x2, 0x1f ;  /* 0x08401f0009147f89 */ /* 0x0003e800000e0000 */
[----:B------:R3:W-:Y:S04]  /*178a0*/  SHFL.DOWN PT, R21, R0, 0x2, 0x1f ;  /* 0x08401f0000157f89 */ /* 0x0007e800000e0000 */
[----:B-1----:R-:W4:Y:S04]  /*178b0*/  LDL R9, [R1+0xa80] ;  /* 0x000a800001097983 */ /* 0x002f280000100800 */
[----:B0-----:R0:W-:Y:S04]  /*178c0*/  STL.64 [R1+0xf8], R18 ;  /* 0x0000f81201007387 */ /* 0x0011e80000100a00 */
[----:B---3--:R-:W3:Y:S04]  /*178d0*/  LDL R0, [R1+0xa84] ;  /* 0x000a840001007983 */ /* 0x008ee80000100800 */
[----:B------:R-:W3:Y:S04]  /*178e0*/  LDL R16, [R1+0xa6c] ;  /* 0x000a6c0001107983 */ /* 0x000ee80000100800 */
        /* <DEDUP_REMOVED lines=22> */
[----:B------:R0:W-:Y:S04]  /*17a50*/  SHFL.DOWN PT, R20, R13, 0x2, 0x1f ;  /* 0x08401f000d147f89 */ /* 0x0001e800000e0000 */
[----:B------:R1:W3:Y:S04]  /*17a60*/  SHFL.DOWN PT, R21, R8, 0x2, 0x1f ;  /* 0x08401f0008157f89 */ /* 0x0002e800000e0000 */
[----:B0-----:R-:W4:Y:S04]  /*17a70*/  LDL R13, [R1+0xa50] ;  /* 0x000a5000010d7983 */ /* 0x001f280000100800 */
[----:B-1----:R-:W4:Y:S04]  /*17a80*/  LDL R8, [R1+0xa54] ;  /* 0x000a540001087983 */ /* 0x002f280000100800 */
[----:B---3--:R-:W-:Y:S04]  /*17a90*/  SHFL.DOWN PT, R18, R19, 0x2, 0x1f ;  /* 0x08401f0013127f89 */ /* 0x008fe800000e0000 */
[----:B------:R-:W0:Y:S04]  /*17aa0*/  SHFL.DOWN PT, R19, R16, 0x2, 0x1f ;  /* 0x08401f0010137f89 */ /* 0x000e2800000e0000 */
[----:B------:R-:W-:Y:S04]  /*17ab0*/  STL.64 [R1+0x110], R20 ;  /* 0x0001101401007387 */ /* 0x000fe80000100a00 */
[----:B------:R1:W-:Y:S04]  /*17ac0*/  SHFL.DOWN PT, R20, R9, 0x2, 0x1f ;  /* 0x08401f0009147f89 */ /* 0x0003e800000e0000 */
[----:B------:R3:W-:Y:S04]  /*17ad0*/  SHFL.DOWN PT, R21, R0, 0x2, 0x1f ;  /* 0x08401f0000157f89 */ /* 0x0007e800000e0000 */
[----:B-1----:R-:W4:Y:S04]  /*17ae0*/  LDL R9, [R1+0xa48] ;  /* 0x000a480001097983 */ /* 0x002f280000100800 */
[----:B---3--:R-:W3:Y:S04]  /*17af0*/  LDL R0, [R1+0xa4c] ;  /* 0x000a4c0001007983 */ /* 0x008ee80000100800 */
[----:B0-----:R0:W-:Y:S04]  /*17b00*/  STL.64 [R1+0x130], R18 ;  /* 0x0001301201007387 */ /* 0x0011e80000100a00 */
        /* <DEDUP_REMOVED lines=27> */
[----:B---3--:R-:W-:Y:S04]  /*17cc0*/  STL.64 [R1+0x148], R20 ;  /* 0x0001481401007387 */ /* 0x008fe80000100a00 */
[----:B------:R0:W-:Y:S04]  /*17cd0*/  SHFL.DOWN PT, R20, R9, 0x2, 0x1f ;  /* 0x08401f0009147f89 */ /* 0x0001e800000e0000 */
[----:B------:R1:W-:Y:S04]  /*17ce0*/  SHFL.DOWN PT, R21, R0, 0x2, 0x1f ;  /* 0x08401f0000157f89 */ /* 0x0003e800000e0000 */
[----:B0-----:R-:W3:Y:S04]  /*17cf0*/  LDL R9, [R1+0xa10] ;  /* 0x000a100001097983 */ /* 0x001ee80000100800 */
[----:B-1----:R-:W3:Y:S04]  /*17d00*/  LDL R0, [R1+0xa14] ;  /* 0x000a140001007983 */ /* 0x002ee80000100800 */
[----:B------:R-:W-:Y:S04]  /*17d10*/  SHFL.DOWN PT, R18, R19, 0x2, 0x1f ;  /* 0x08401f0013127f89 */ /* 0x000fe800000e0000 */
        /* <DEDUP_REMOVED lines=22> */
[----:B------:R1:W-:Y:S04]  /*17e80*/  SHFL.DOWN PT, R20, R13, 0x2, 0x1f ;  /* 0x08401f000d147f89 */ /* 0x0003e800000e0000 */
[----:B------:R2:W4:Y:S04]  /*17e90*/  SHFL.DOWN PT, R21, R8, 0x2, 0x1f ;  /* 0x08401f0008157f89 */ /* 0x00052800000e0000 */
[----:B-1----:R-:W3:Y:S04]  /*17ea0*/  LDL R13, [R1+0x9e0] ;  /* 0x0009e000010d7983 */ /* 0x002ee80000100800 */
[----:B--2---:R-:W2:Y:S04]  /*17eb0*/  LDL R8, [R1+0x9e4] ;  /* 0x0009e40001087983 */ /* 0x004ea80000100800 */
[----:B0-----:R0:W-:Y:S04]  /*17ec0*/  STL.64 [R1+0x198], R6 ;  /* 0x0001980601007387 */ /* 0x0011e80000100a00 */
[----:B0-----:R-:W2:Y:S04]  /*17ed0*/  LDL R6, [R1+0x9c8] ;  /* 0x0009c80001067983 */ /* 0x001ea80000100800 */
[----:B------:R-:W2:Y:S04]  /*17ee0*/  LDL R7, [R1+0x9cc] ;  /* 0x0009cc0001077983 */ /* 0x000ea80000100800 */
[----:B----4-:R-:W-:Y:S04]  /*17ef0*/  STL.64 [R1+0x180], R20 ;  /* 0x0001801401007387 */ /* 0x010fe80000100a00 */
[----:B---3--:R0:W-:Y:S04]  /*17f00*/  SHFL.DOWN PT, R20, R9, 0x2, 0x1f ;  /* 0x08401f0009147f89 */ /* 0x0081e800000e0000 */
[----:B------:R1:W-:Y:S04]  /*17f10*/  SHFL.DOWN PT, R21, R0, 0x2, 0x1f ;  /* 0x08401f0000157f89 */ /* 0x0003e800000e0000 */
[----:B0-----:R-:W3:Y:S04]  /*17f20*/  LDL R9, [R1+0x9d8] ;  /* 0x0009d80001097983 */ /* 0x001ee80000100800 */
        /* <DEDUP_REMOVED lines=23> */
[----:B--2---:R1:W2:Y:S04]  /*180a0*/  SHFL.DOWN PT, R21, R8, 0x2, 0x1f ;  /* 0x08401f0008157f89 */ /* 0x0042a800000e0000 */
[----:B0-----:R-:W4:Y:S04]  /*180b0*/  LDL R13, [R1+0x9a8] ;  /* 0x0009a800010d7983 */ /* 0x001f280000100800 */
[----:B-1----:R-:W4:Y:S04]  /*180c0*/  LDL R8, [R1+0x9ac] ;  /* 0x0009ac0001087983 */ /* 0x002f280000100800 */
[----:B------:R-:W-:Y:S04]  /*180d0*/  SHFL.DOWN PT, R6, R6, 0x2, 0x1f ;  /* 0x08401f0006067f89 */ /* 0x000fe800000e0000 */
[----:B------:R-:W0:Y:S04]  /*180e0*/  SHFL.DOWN PT, R7, R7, 0x2, 0x1f ;  /* 0x08401f0007077f89 */ /* 0x000e2800000e0000 */
[----:B--2---:R-:W-:Y:S04]  /*180f0*/  STL.64 [R1+0x1b8], R20 ;  /* 0x0001b81401007387 */ /* 0x004fe80000100a00 */
[----:B---3--:R1:W-:Y:S04]  /*18100*/  SHFL.DOWN PT, R20, R9, 0x2, 0x1f ;  /* 0x08401f0009147f89 */ /* 0x0083e800000e0000 */
[----:B----4-:R2:W-:Y:S04]  /*18110*/  SHFL.DOWN PT, R21, R0, 0x2, 0x1f ;  /* 0x08401f0000157f89 */ /* 0x0105e800000e0000 */
[----:B-1----:R-:W3:Y:S04]  /*18120*/  LDL R9, [R1+0x9a0] ;  /* 0x0009a00001097983 */ /* 0x002ee80000100800 */
[----:B--2---:R-:W2:Y:S04]  /*18130*/  LDL R0, [R1+0x9a4] ;  /* 0x0009a40001007983 */ /* 0x004ea80000100800 */
[----:B0-----:R0:W-:Y:S04]  /*18140*/  STL.64 [R1+0x1d0], R6 ;  /* 0x0001d00601007387 */ /* 0x0011e80000100a00 */
[----:B0-----:R-:W4:Y:S04]  /*18150*/  LDL R6, [R1+0xb90] ;  /* 0x000b900001067983 */ /* 0x001f280000100800 */
[----:B------:R-:W4:Y:S04]  /*18160*/  LDL R7, [R1+0xb94] ;  /* 0x000b940001077983 */ /* 0x000f280000100800 */
[----:B------:R-:W-:Y:S04]  /*18170*/  SHFL.DOWN PT, R18, R19, 0x2, 0x1f ;  /* 0x08401f0013127f89 */ /* 0x000fe800000e0000 */
[----:B------:R0:W1:Y:S04]  /*18180*/  SHFL.DOWN PT, R19, R16, 0x2, 0x1f ;  /* 0x08401f0010137f89 */ /* 0x00006800000e0000 */
[----:B0-----:R-:W4:Y:S04]  /*18190*/  LDL R16, [R1+0x994] ;  /* 0x0009940001107983 */ /* 0x001f280000100800 */
[----:B-1----:R0:W-:Y:S04]  /*181a0*/  STL.64 [R1+0x1d8], R18 ;  /* 0x0001d81201007387 */ /* 0x0021e80000100a00 */
[----:B0-----:R-:W4:Y:S04]  /*181b0*/  LDL R19, [R1+0x990] ;  /* 0x0009900001137983 */ /* 0x001f280000100800 */
[----:B------:R-:W-:Y:S04]  /*181c0*/  STL.64 [R1+0x1c0], R20 ;  /* 0x0001c01401007387 */ /* 0x000fe80000100a00 */
[----:B------:R0:W-:Y:S04]  /*181d0*/  SHFL.DOWN PT, R20, R17, 0x2, 0x1f ;  /* 0x08401f0011147f89 */ /* 0x0001e800000e0000 */
[----:B------:R1:W-:Y:S04]  /*181e0*/  SHFL.DOWN PT, R21, R14, 0x2, 0x1f ;  /* 0x08401f000e157f89 */ /* 0x0003e800000e0000 */
[----:B0-----:R-:W4:Y:S04]  /*181f0*/  LDL R17, [R1+0x998] ;  /* 0x0009980001117983 */ /* 0x001f280000100800 */
[----:B-1----:R-:W4:Y:S04]  /*18200*/  LDL R14, [R1+0x99c] ;  /* 0x00099c00010e7983 */ /* 0x002f280000100800 */
        /* <DEDUP_REMOVED lines=12> */
[----:B------:R1:W3:Y:S04]  /*182d0*/  SHFL.DOWN PT, R21, R8, 0x2, 0x1f ;  /* 0x08401f0008157f89 */ /* 0x0002e800000e0000 */
[----:B0-----:R-:W4:Y:S04]  /*182e0*/  LDL R13, [R1+0x978] ;  /* 0x00097800010d7983 */ /* 0x001f280000100800 */
[----:B-1----:R-:W4:Y:S04]  /*182f0*/  LDL R8, [R1+0x97c] ;  /* 0x00097c0001087983 */ /* 0x002f280000100800 */
[----:B---3--:R-:W-:Y:S04]  /*18300*/  STL.64 [R1+0x1f0], R20 ;  /* 0x0001f01401007387 */ /* 0x008fe80000100a00 */
[----:B------:R0:W-:Y:S04]  /*18310*/  SHFL.DOWN PT, R20, R9, 0x2, 0x1f ;  /* 0x08401f0009147f89 */ /* 0x0001e800000e0000 */
[----:B--2---:R1:W-:Y:S04]  /*18320*/  SHFL.DOWN PT, R21, R0, 0x2, 0x1f ;  /* 0x08401f0000157f89 */ /* 0x0043e800000e0000 */
        /* <DEDUP_REMOVED lines=8> */
[----:B------:R-:W-:Y:S04]  /*183b0*/  SHFL.DOWN PT, R18, R19, 0x2, 0x1f ;  /* 0x08401f0013127f89 */ /* 0x000fe800000e0000 */
[----:B------:R0:W1:Y:S04]  /*183c0*/  SHFL.DOWN PT, R19, R16, 0x2, 0x1f ;  /* 0x08401f0010137f89 */ /* 0x00006800000e0000 */
        /* <DEDUP_REMOVED lines=36> */
[----:B------:R-:W-:Y:S04]  /*18610*/  SHFL.DOWN PT, R18, R19, 0x2, 0x1f ;  /* 0x08401f0013127f89 */ /* 0x000fe800000e0000 */
[----:B------:R-:W0:Y:S04]  /*18620*/  SHFL.DOWN PT, R19, R16, 0x2, 0x1f ;  /* 0x08401f0010137f89 */ /* 0x000e2800000e0000 */
[----:B-1----:R-:W4:Y:S04]  /*18630*/  LDL R14, [R1+0x934] ;  /* 0x00093400010e7983 */ /* 0x002f280000100800 */
[----:B------:R1:W-:Y:S04]  /*18640*/  STL.64 [R1+0x238], R20 ;  /* 0x0002381401007387 */ /* 0x0003e80000100a00 */
[----:B0-----:R0:W-:Y:S04]  /*18650*/  STL.64 [R1+0x248], R18 ;  /* 0x0002481201007387 */ /* 0x0011e80000100a00 */
[----:B-1----:R-:W4:Y:S04]  /*18660*/  LDL R21, [R1+0x920] ;  /* 0x0009200001157983 */ /* 0x002f280000100800 */
[----:B------:R-:W-:Y:S04]  /*18670*/  SHFL.DOWN PT, R10, R10, 0x2, 0x1f ;  /* 0x08401f000a0a7f89 */ /* 0x000fe800000e0000 */
[----:B------:R-:W1:Y:S04]  /*18680*/  SHFL.DOWN PT, R11, R11, 0x2, 0x1f ;  /* 0x08401f000b0b7f89 */ /* 0x000e6800000e0000 */
[----:B0-----:R-:W4:Y:S04]  /*18690*/  LDL R18, [R1+0x924] ;  /* 0x0009240001127983 */ /* 0x001f280000100800 */
[----:B------:R-:W-:Y:S04]  /*186a0*/  STL.64 [R1+0xbf0], R22 ;  /* 0x000bf01601007387 */ /* 0x000fe80000100a00 */
[----:B------:R-:W4:Y:S04]  /*186b0*/  LDL R19, [R1+0x8f8] ;  /* 0x0008f80001137983 */ /* 0x000f280000100800 */
[----:B-1----:R0:W-:Y:S04]  /*186c0*/  STL.64 [R1+0x250], R10 ;  /* 0x0002500a01007387 */ /* 0x0021e80000100a00 */
        /* <DEDUP_REMOVED lines=22> */
[----:B------:R0:W1:Y:S04]  /*18830*/  SHFL.DOWN PT, R17, R14, 0x2, 0x1f ;  /* 0x08401f000e117f89 */ /* 0x00006800000e0000 */
[----:B0-----:R-:W4:Y:S04]  /*18840*/  LDL R14, [R1+0x8f4] ;  /* 0x0008f400010e7983 */ /* 0x001f280000100800 */
[----:B------:R-:W-:Y:S04]  /*18850*/  SHFL.DOWN PT, R20, R21, 0x2, 0x1f ;  /* 0x08401f0015147f89 */ /* 0x000fe800000e0000 */
[----:B-1----:R0:W-:Y:S04]  /*18860*/  STL.64 [R1+0x270], R16 ;  /* 0x0002701001007387 */ /* 0x0021e80000100a00 */
[----:B------:R-:W1:Y:S04]  /*18870*/  SHFL.DOWN PT, R21, R18, 0x2, 0x1f ;  /* 0x08401f0012157f89 */ /* 0x000e6800000e0000 */
[----:B0-----:R-:W4:Y:S04]  /*18880*/  LDL R16, [R1+0x8fc] ;  /* 0x0008fc0001107983 */ /* 0x001f280000100800 */
[----:B------:R-:W4:Y:S04]  /*18890*/  LDL R17, [R1+0x8f0] ;  /* 0x0008f00001117983 */ /* 0x000f280000100800 */
[----:B-1----:R-:W-:Y:S04]  /*188a0*/  STL.64 [R1+0x280], R20 ;  /* 0x0002801401007387 */ /* 0x002fe80000100a00 */
        /* <DEDUP_REMOVED lines=31> */
[----:B0-----:R0:W-:Y:S04]  /*18aa0*/  STL.64 [R1+0x2a8], R18 ;  /* 0x0002a81201007387 */ /* 0x0011e80000100a00 */
[----:B------:R-:W-:Y:S04]  /*18ab0*/  SHFL.DOWN PT, R10, R10, 0x2, 0x1f ;  /* 0x08401f000a0a7f89 */ /* 0x000fe800000e0000 */
[----:B------:R-:W1:Y:S04]  /*18ac0*/  SHFL.DOWN PT, R11, R11, 0x2, 0x1f ;  /* 0x08401f000b0b7f89 */ /* 0x000e6800000e0000 */
[----:B0-----:R-:W4:Y:S04]  /*18ad0*/  LDL R18, [R1+0x8b4] ;  /* 0x0008b40001127983 */ /* 0x001f280000100800 */
[----:B------:R-:W-:Y:S04]  /*18ae0*/  SHFL.DOWN PT, R16, R17, 0x2, 0x1f ;  /* 0x08401f0011107f89 */ /* 0x000fe800000e0000 */
[----:B------:R-:W4:Y:S04]  /*18af0*/  LDL R19, [R1+0x8a0] ;  /* 0x0008a00001137983 */ /* 0x000f280000100800 */
[----:B-1----:R0:W-:Y:S04]  /*18b00*/  STL.64 [R1+0x2c0], R10 ;  /* 0x0002c00a01007387 */ /* 0x0021e80000100a00 */
        /* <DEDUP_REMOVED lines=12> */
[----:B---3--:R-:W-:Y:S04]  /*18bd0*/  SHFL.DOWN PT, R8, R9, 0x2, 0x1f ;  /* 0x08401f0009087f89 */ /* 0x008fe800000e0000 */
[----:B------:R1:W3:Y:S04]  /*18be0*/  SHFL.DOWN PT, R9, R0, 0x2, 0x1f ;  /* 0x08401f0000097f89 */ /* 0x0002e800000e0000 */
[----:B------:R-:W4:Y:S04]  /*18bf0*/  LDL R15, [R1+0x890] ;  /* 0x00089000010f7983 */ /* 0x000f280000100800 */
[----:B-1----:R-:W4:Y:S04]  /*18c00*/  LDL R0, [R1+0x88c] ;  /* 0x00088c0001007983 */ /* 0x002f280000100800 */
[----:B0-----:R0:W-:Y:S04]  /*18c10*/  STL.64 [R1+0x2d0], R12 ;  /* 0x0002d00c01007387 */ /* 0x0011e80000100a00 */
[----:B---3--:R1:W-:Y:S04]  /*18c20*/  STL.64 [R1+0x2d8], R8 ;  /* 0x0002d80801007387 */ /* 0x0083e80000100a00 */
[----:B0-----:R-:W3:Y:S04]  /*18c30*/  LDL R12, [R1+0x894] ;  /* 0x00089400010c7983 */ /* 0x001ee80000100800 */
[----:B------:R-:W3:Y:S04]  /*18c40*/  LDL R13, [R1+0xba4] ;  /* 0x000ba400010d7983 */ /* 0x000ee80000100800 */
[----:B-1----:R-:W3:Y:S04]  /*18c50*/  LDL R8, [R1+0xba0] ;  /* 0x000ba00001087983 */ /* 0x002ee80000100800 */
        /* <DEDUP_REMOVED lines=15> */
[----:B0-----:R-:W-:Y:S04]  /*18d50*/  STL.64 [R1+0x2f0], R20 ;  /* 0x0002f01401007387 */ /* 0x001fe80000100a00 */
[----:B------:R0:W-:Y:S04]  /*18d60*/  SHFL.DOWN PT, R20, R10, 0x2, 0x1f ;  /* 0x08401f000a147f89 */ /* 0x0001e800000e0000 */
[----:B------:R1:W1:Y:S04]  /*18d70*/  SHFL.DOWN PT, R21, R11, 0x2, 0x1f ;  /* 0x08401f000b157f89 */ /* 0x00026800000e0000 */
[----:B0-----:R-:W4:Y:S04]  /*18d80*/  LDL R10, [R1+0x878] ;  /* 0x00087800010a7983 */ /* 0x001f280000100800 */
[----:B-1----:R-:W4:Y:S04]  /*18d90*/  LDL R11, [R1+0x87c] ;  /* 0x00087c00010b7983 */ /* 0x002f280000100800 */
[----:B------:R-:W-:Y:S04]  /*18da0*/  SHFL.DOWN PT, R18, R19, 0x2, 0x1f ;  /* 0x08401f0013127f89 */ /* 0x000fe800000e0000 */
[----:B------:R-:W0:Y:S04]  /*18db0*/  SHFL.DOWN PT, R19, R16, 0x2, 0x1f ;  /* 0x08401f0010137f89 */ /* 0x000e2800000e0000 */
[----:B------:R-:W-:Y:S04]  /*18dc0*/  SHFL.DOWN PT, R16, R17, 0x2, 0x1f ;  /* 0x08401f0011107f89 */ /* 0x000fe800000e0000 */
[----:B------:R-:W1:Y:S04]  /*18dd0*/  SHFL.DOWN PT, R17, R14, 0x2, 0x1f ;  /* 0x08401f000e117f89 */ /* 0x000e6800000e0000 */
[----:B------:R-:W-:Y:S04]  /*18de0*/  STL.64 [R1+0x2f8], R20 ;  /* 0x0002f81401007387 */ /* 0x000fe80000100a00 */
[----:B0-----:R-:W-:Y:S04]  /*18df0*/  STL.64 [R1+0x300], R18 ;  /* 0x0003001201007387 */ /* 0x001fe80000100a00 */
[----:B-1----:R0:W-:Y:S04]  /*18e00*/  STL.64 [R1+0x308], R16 ;  /* 0x0003081001007387 */ /* 0x0021e80000100a00 */
[----:B0-----:R-:W4:Y:S04]  /*18e10*/  LDL R16, [R1+0x870] ;  /* 0x0008700001107983 */ /* 0x001f280000100800 */
[----:B------:R-:W4:Y:S04]  /*18e20*/  LDL R17, [R1+0x874] ;  /* 0x0008740001117983 */ /* 0x000f280000100800 */
[----:B------:R-:W-:Y:S04]  /*18e30*/  SHFL.DOWN PT, R14, R15, 0x2, 0x1f ;  /* 0x08401f000f0e7f89 */ /* 0x000fe800000e0000 */
[----:B---3--:R-:W-:Y:S04]  /*18e40*/  SHFL.DOWN PT, R15, R12, 0x2, 0x1f ;  /* 0x08401f000c0f7f89 */ /* 0x008fe800000e0000 */
[----:B------:R-:W-:Y:S04]  /*18e50*/  SHFL.DOWN PT, R12, R13, 0x2, 0x1f ;  /* 0x08401f000d0c7f89 */ /* 0x000fe800000e0000 */
[----:B------:R-:W0:Y:S04]  /*18e60*/  SHFL.DOWN PT, R13, R8, 0x2, 0x1f ;  /* 0x08401f00080d7f89 */ /* 0x000e2800000e0000 */
[----:B0-----:R-:W-:Y:S04]  /*18e70*/  STL [R1+0xbac], R13 ;  /* 0x000bac0d01007387 */ /* 0x001fe80000100800 */
[----:B------:R-:W3:Y:S04]  /*18e80*/  LDL R23, [R1+0x86c] ;  /* 0x00086c0001177983 */ /* 0x000ee80000100800 */
[----:B--2---:R-:W-:Y:S04]  /*18e90*/  SHFL.DOWN PT, R8, R9, 0x2, 0x1f ;  /* 0x08401f0009087f89 */ /* 0x004fe800000e0000 */
[----:B------:R0:W1:Y:S04]  /*18ea0*/  SHFL.DOWN PT, R9, R0, 0x2, 0x1f ;  /* 0x08401f0000097f89 */ /* 0x00006800000e0000 */
[----:B------:R2:W-:Y:S04]  /*18eb0*/  STL.64 [R1+0x310], R14 ;  /* 0x0003100e01007387 */ /* 0x0005e80000100a00 */
[----:B------:R-:W-:Y:S01]  /*18ec0*/  STL.64 [R1], R12 ;  /* 0x0000000c01007387 */ /* 0x000fe20000100a00 */
[----:B0-----:R-:W-:-:S03]  /*18ed0*/  IMAD.MOV.U32 R0, RZ, RZ, R12 ;  /* 0x000000ffff007224 */ /* 0x001fc600078e000c */
[----:B------:R-:W3:Y:S04]  /*18ee0*/  LDL R20, [R1+0x828] ;  /* 0x0008280001147983 */ /* 0x000ee80000100800 */
[----:B--2---:R-:W2:Y:S04]  /*18ef0*/  LDL R14, [R1+0x840] ;  /* 0x00084000010e7983 */ /* 0x004ea80000100800 */
[----:B------:R-:W2:Y:S04]  /*18f00*/  LDL R15, [R1+0x844] ;  /* 0x00084400010f7983 */ /* 0x000ea80000100800 */
[----:B-1----:R0:W-:Y:S04]  /*18f10*/  STL.64 [R1+0x318], R8 ;  /* 0x0003180801007387 */ /* 0x0021e80000100a00 */
[----:B------:R-:W2:Y:S04]  /*18f20*/  LDL R21, [R1+0x82c] ;  /* 0x00082c0001157983 */ /* 0x000ea80000100800 */
[----:B------:R1:W-:Y:S04]  /*18f30*/  SHFL.DOWN PT, R24, R22, 0x2, 0x1f ;  /* 0x08401f0016187f89 */ /* 0x0003e800000e0000 */
[----:B0-----:R-:W2:Y:S04]  /*18f40*/  LDL R8, [R1+0x858] ;  /* 0x0008580001087983 */ /* 0x001ea80000100800 */
[----:B------:R-:W2:Y:S04]  /*18f50*/  LDL R9, [R1+0x85c] ;  /* 0x00085c0001097983 */ /* 0x000ea80000100800 */
[----:B-1----:R-:W2:Y:S04]  /*18f60*/  LDL R22, [R1+0x820] ;  /* 0x0008200001167983 */ /* 0x002ea80000100800 */
[----:B------:R-:W2:Y:S04]  /*18f70*/  LDL R26, [R1+0x810] ;  /* 0x00081000011a7983 */ /* 0x000ea80000100800 */
[----:B------:R-:W2:Y:S04]  /*18f80*/  LDL R27, [R1+0x814] ;  /* 0x00081400011b7983 */ /* 0x000ea80000100800 */
[----:B----4-:R-:W-:Y:S04]  /*18f90*/  SHFL.DOWN PT, R6, R6, 0x2, 0x1f ;  /* 0x08401f0006067f89 */ /* 0x010fe800000e0000 */
[----:B------:R-:W0:Y:S04]  /*18fa0*/  SHFL.DOWN PT, R7, R7, 0x2, 0x1f ;  /* 0x08401f0007077f89 */ /* 0x000e2800000e0000 */
        /* <DEDUP_REMOVED lines=24> */
[----:B------:R-:W-:Y:S04]  /*19130*/  SHFL.DOWN PT, R14, R14, 0x2, 0x1f ;  /* 0x08401f000e0e7f89 */ /* 0x000fe800000e0000 */
        /* <DEDUP_REMOVED lines=14> */
[----:B0-----:R-:W4:Y:S04]  /*19220*/  LDL.LU.64 R12, [R1+0xc18] ;  /* 0x000c1800010c7983 */ /* 0x001f280000300a00 */
[----:B------:R0:W-:Y:S04]  /*19230*/  STL.64 [R1+0x360], R14 ;  /* 0x0003600e01007387 */ /* 0x0001e80000100a00 */
[----:B------:R-:W-:Y:S04]  /*19240*/  SHFL.DOWN PT, R16, R16, 0x2, 0x1f ;  /* 0x08401f0010107f89 */ /* 0x000fe800000e0000 */
[----:B------:R-:W1:Y:S04]  /*19250*/  SHFL.DOWN PT, R17, R17, 0x2, 0x1f ;  /* 0x08401f0011117f89 */ /* 0x000e6800000e0000 */
[----:B0-----:R-:W4:Y:S04]  /*19260*/  LDL.LU.64 R14, [R1+0xc10] ;  /* 0x000c1000010e7983 */ /* 0x001f280000300a00 */
[----:B------:R-:W-:Y:S04]  /*19270*/  SHFL.DOWN PT, R18, R18, 0x2, 0x1f ;  /* 0x08401f0012127f89 */ /* 0x000fe800000e0000 */
[----:B-1----:R0:W-:Y:S04]  /*19280*/  STL.64 [R1+0x368], R16 ;  /* 0x0003681001007387 */ /* 0x0021e80000100a00 */
        /* <DEDUP_REMOVED lines=97> */
.L_x_23020:
        /* <DEDUP_REMOVED lines=35> */
.L_x_22639:
[----:B0-2---:R-:W2:Y:S04]  /*19ad0*/  LDL.LU R0, [R1+0x99c] ;  /* 0x00099c0001007983 */ /* 0x005ea80000300800 */
[----:B--2---:R0:W-:Y:S02]  /*19ae0*/  STL [R1+0xba4], R0 ;  /* 0x000ba40001007387 */ /* 0x0041e40000100800 */
[----:B0-----:R-:W-:Y:S02]  /*19af0*/  IMAD.MOV.U32 R0, RZ, RZ, R29 ;  /* 0x000000ffff007224 */ /* 0x001fe400078e001d */
[----:B------:R-:W2:Y:S04]  /*19b00*/  LDL.LU R29, [R1+0x998] ;  /* 0x00099800011d7983 */ /* 0x000ea80000300800 */
[----:B--2---:R0:W-:Y:S02]  /*19b10*/  STL [R1+0x99c], R29 ;  /* 0x00099c1d01007387 */ /* 0x0041e40000100800 */
[----:B0-----:R-:W-:-:S02]  /*19b20*/  IMAD.MOV.U32 R29, RZ, RZ, R28 ;  /* 0x000000ffff1d7224 */ /* 0x001fc400078e001c */
.L_x_22640:
[----:B--2---:R-:W-:Y:S05]  /*19b30*/  BSYNC B1 ;  /* 0x0000000000017941 */ /* 0x004fea0003800000 */
.L_x_22638:
        /* <DEDUP_REMOVED lines=16> */
.L_x_22642:
[----:B0-----:R0:W-:Y:S04]  /*19c40*/  STL [R1+0xba0], R0 ;  /* 0x000ba00001007387 */ /* 0x0011e80000100800 */
[----:B------:R-:W2:Y:S04]  /*19c50*/  LDL.LU R28, [R1+0xba4] ;  /* 0x000ba400011c7983 */ /* 0x000ea80000300800 */
[----:B0-----:R-:W3:Y:S04]  /*19c60*/  LDL.LU R0, [R1+0x9a4] ;  /* 0x0009a40001007983 */ /* 0x001ee80000300800 */
[----:B--2---:R0:W-:Y:S04]  /*19c70*/  STL [R1+0xba8], R28 ;  /* 0x000ba81c01007387 */ /* 0x0041e80000100800 */
[----:B---3--:R2:W-:Y:S01]  /*19c80*/  STL [R1+0x998], R0 ;  /* 0x0009980001007387 */ /* 0x0085e20000100800 */
[----:B0-----:R-:W-:-:S03]  /*19c90*/  IMAD.MOV.U32 R28, RZ, RZ, R27 ;  /* 0x000000ffff1c7224 */ /* 0x001fc600078e001b */
.L_x_22643:
[----:B0-----:R-:W-:Y:S05]  /*19ca0*/  BSYNC B1 ;  /* 0x0000000000017941 */ /* 0x001fea0003800000 */
.L_x_22641:
        /* <DEDUP_REMOVED lines=15> */
.L_x_22645:
[----:B------:R-:W2:Y:S04]  /*19da0*/  LDL.LU R27, [R1+0xba8] ;  /* 0x000ba800011b7983 */ /* 0x000ea80000300800 */
[----:B------:R3:W5:Y:S04]  /*19db0*/  LDL.LU R0, [R1+0xba0] ;  /* 0x000ba00001007983 */ /* 0x0007680000300800 */
[----:B--2---:R2:W-:Y:S04]  /*19dc0*/  STL [R1+0xba4], R27 ;  /* 0x000ba41b01007387 */ /* 0x0045e80000100800 */
[----:B--2---:R-:W2:Y:S04]  /*19dd0*/  LDL.LU R27, [R1+0x9a0] ;  /* 0x0009a000011b7983 */ /* 0x004ea80000300800 */
[----:B--2---:R2:W-:Y:S02]  /*19de0*/  STL [R1+0x9a4], R27 ;  /* 0x0009a41b01007387 */ /* 0x0045e40000100800 */
[----:B--2---:R-:W-:-:S02]  /*19df0*/  IMAD.MOV.U32 R27, RZ, RZ, R26 ;  /* 0x000000ffff1b7224 */ /* 0x004fc400078e001a */
.L_x_22646:
[----:B---3--:R-:W-:Y:S05]  /*19e00*/  BSYNC B1 ;  /* 0x0000000000017941 */ /* 0x008fea0003800000 */
.L_x_22644:
        /* <DEDUP_REMOVED lines=16> */
.L_x_22648:
[----:B--2---:R2:W-:Y:S04]  /*19f10*/  STL [R1+0xba0], R0 ;  /* 0x000ba00001007387 */ /* 0x0045e80000100800 */
[----:B------:R-:W3:Y:S04]  /*19f20*/  LDL.LU R26, [R1+0xba4] ;  /* 0x000ba400011a7983 */ /* 0x000ee80000300800 */
[----:B--2---:R-:W2:Y:S04]  /*19f30*/  LDL.LU R0, [R1+0x9ac] ;  /* 0x0009ac0001007983 */ /* 0x004ea80000300800 */
[----:B---3--:R3:W-:Y:S04]  /*19f40*/  STL [R1+0xba8], R26 ;  /* 0x000ba81a01007387 */ /* 0x0087e80000100800 */
[----:B--2---:R2:W-:Y:S01]  /*19f50*/  STL [R1+0x9a0], R0 ;  /* 0x0009a00001007387 */ /* 0x0045e20000100800 */
[----:B---3--:R-:W-:-:S03]  /*19f60*/  IMAD.MOV.U32 R26, RZ, RZ, R25 ;  /* 0x000000ffff1a7224 */ /* 0x008fc600078e0019 */
.L_x_22649:
[----:B--2---:R-:W-:Y:S05]  /*19f70*/  BSYNC B1 ;  /* 0x0000000000017941 */ /* 0x004fea0003800000 */
.L_x_22647:
        /* <DEDUP_REMOVED lines=15> */
.L_x_22651:
[----:B------:R-:W3:Y:S04]  /*1a070*/  LDL.LU R25, [R1+0xba8] ;  /* 0x000ba80001197983 */ /* 0x000ee80000300800 */
[----:B------:R4:W5:Y:S04]  /*1a080*/  LDL.LU R0, [R1+0xba0] ;  /* 0x000ba00001007983 */ /* 0x0009680000300800 */
[----:B---3--:R3:W-:Y:S04]  /*1a090*/  STL [R1+0xba4], R25 ;  /* 0x000ba41901007387 */ /* 0x0087e80000100800 */
[----:B---3--:R-:W3:Y:S04]  /*1a0a0*/  LDL.LU R25, [R1+0x9a8] ;  /* 0x0009a80001197983 */ /* 0x008ee80000300800 */
[----:B---3--:R3:W-:Y:S02]  /*1a0b0*/  STL [R1+0x9ac], R25 ;  /* 0x0009ac1901007387 */ /* 0x0087e40000100800 */
[----:B---3--:R-:W-:-:S02]  /*1a0c0*/  IMAD.MOV.U32 R25, RZ, RZ, R24 ;  /* 0x000000ffff197224 */ /* 0x008fc400078e0018 */
.L_x_22652:
[----:B----4-:R-:W-:Y:S05]  /*1a0d0*/  BSYNC B1 ;  /* 0x0000000000017941 */ /* 0x010fea0003800000 */
.L_x_22650:
        /* <DEDUP_REMOVED lines=16> */
.L_x_22654:
[----:B---3--:R3:W-:Y:S04]  /*1a1e0*/  STL [R1+0xba0], R0 ;  /* 0x000ba00001007387 */ /* 0x0087e80000100800 */
[----:B------:R-:W4:Y:S04]  /*1a1f0*/  LDL.LU R24, [R1+0xba4] ;  /* 0x000ba40001187983 */ /* 0x000f280000300800 */
[----:B---3--:R-:W3:Y:S04]  /*1a200*/  LDL.LU R0, [R1+0x9b4] ;  /* 0x0009b40001007983 */ /* 0x008ee80000300800 */
[----:B----4-:R4:W-:Y:S04]  /*1a210*/  STL [R1+0xba8], R24 ;  /* 0x000ba81801007387 */ /* 0x0109e80000100800 */
[----:B---3--:R3:W-:Y:S01]  /*1a220*/  STL [R1+0x9a8], R0 ;  /* 0x0009a80001007387 */ /* 0x0087e20000100800 */
[----:B----4-:R-:W-:-:S03]  /*1a230*/  IMAD.MOV.U32 R24, RZ, RZ, R23 ;  /* 0x000000ffff187224 */ /* 0x010fc600078e0017 */
.L_x_22655:
[----:B---3--:R-:W-:Y:S05]  /*1a240*/  BSYNC B1 ;  /* 0x0000000000017941 */ /* 0x008fea0003800000 */
.L_x_22653:
        /* <DEDUP_REMOVED lines=15> */
.L_x_22657:
[----:B------:R-:W4:Y:S04]  /*1a340*/  LDL.LU R23, [R1+0xba8] ;  /* 0x000ba80001177983 */ /* 0x000f280000300800 */
[----:B------:R0:W5:Y:S04]  /*1a350*/  LDL.LU R0, [R1+0xba0] ;  /* 0x000ba00001007983 */ /* 0x0001680000300800 */
[----:B----4-:R4:W-:Y:S04]  /*1a360*/  STL [R1+0xba4], R23 ;  /* 0x000ba41701007387 */ /* 0x0109e80000100800 */
[----:B----4-:R-:W4:Y:S04]  /*1a370*/  LDL.LU R23, [R1+0x9b0] ;  /* 0x0009b00001177983 */ /* 0x010f280000300800 */
[----:B----4-:R4:W-:Y:S02]  /*1a380*/  STL [R1+0x9b4], R23 ;  /* 0x0009b41701007387 */ /* 0x0109e40000100800 */
[----:B----4-:R-:W-:-:S02]  /*1a390*/  IMAD.MOV.U32 R23, RZ, RZ, R22 ;  /* 0x000000ffff177224 */ /* 0x010fc400078e0016 */
.L_x_22658:
[----:B0-----:R-:W-:Y:S05]  /*1a3a0*/  BSYNC B1 ;  /* 0x0000000000017941 */ /* 0x001fea0003800000 */
.L_x_22656:
        /* <DEDUP_REMOVED lines=16> */
.L_x_22660:
[----:B0-----:R0:W-:Y:S04]  /*1a4b0*/  STL [R1+0xba0], R0 ;  /* 0x000ba00001007387 */ /* 0x0011e80000100800 */
[----:B------:R-:W4:Y:S04]  /*1a4c0*/  LDL.LU R22, [R1+0xba4] ;  /* 0x000ba40001167983 */ /* 0x000f280000300800 */
[----:B0-2---:R-:W2:Y:S04]  /*1a4d0*/  LDL.LU R0, [R1+0x9bc] ;  /* 0x0009bc0001007983 */ /* 0x005ea80000300800 */
[----:B----4-:R0:W-:Y:S04]  /*1a4e0*/  STL [R1+0xba8], R22 ;  /* 0x000ba81601007387 */ /* 0x0101e80000100800 */
[----:B--2---:R2:W-:Y:S01]  /*1a4f0*/  STL [R1+0x9b0], R0 ;  /* 0x0009b00001007387 */ /* 0x0045e20000100800 */
[----:B0-----:R-:W-:-:S03]  /*1a500*/  IMAD.MOV.U32 R22, RZ, RZ, R21 ;  /* 0x000000ffff167224 */ /* 0x001fc600078e0015 */
.L_x_22661:
[----:B0-----:R-:W-:Y:S05]  /*1a510*/  BSYNC B1 ;  /* 0x0000000000017941 */ /* 0x001fea0003800000 */
.L_x_22659:
        /* <DEDUP_REMOVED lines=15> */
.L_x_22663:
[----:B------:R-:W2:Y:S04]  /*1a610*/  LDL.LU R21, [R1+0xba8] ;  /* 0x000ba80001157983 */ /* 0x000ea80000300800 */
[----:B------:R4:W5:Y:S04]  /*1a620*/  LDL.LU R0, [R1+0xba0] ;  /* 0x000ba00001007983 */ /* 0x0009680000300800 */
[----:B--2---:R2:W-:Y:S04]  /*1a630*/  STL [R1+0xba4], R21 ;  /* 0x000ba41501007387 */ /* 0x0045e80000100800 */
[----:B--2---:R-:W2:Y:S04]  /*1a640*/  LDL.LU R21, [R1+0x9b8] ;  /* 0x0009b80001157983 */ /* 0x004ea80000300800 */
[----:B--2---:R2:W-:Y:S02]  /*1a650*/  STL [R1+0x9bc], R21 ;  /* 0x0009bc1501007387 */ /* 0x0045e40000100800 */
[----:B--2---:R-:W-:-:S02]  /*1a660*/  IMAD.MOV.U32 R21, RZ, RZ, R20 ;  /* 0x000000ffff157224 */ /* 0x004fc400078e0014 */
.L_x_22664:
[----:B----4-:R-:W-:Y:S05]  /*1a670*/  BSYNC B1 ;  /* 0x0000000000017941 */ /* 0x010fea0003800000 */
.L_x_22662:
        /* <DEDUP_REMOVED lines=16> */
.L_x_22666:
[----:B--2---:R2:W-:Y:S04]  /*1a780*/  STL [R1+0xba0], R0 ;  /* 0x000ba00001007387 */ /* 0x0045e80000100800 */
[----:B------:R-:W4:Y:S04]  /*1a790*/  LDL.LU R20, [R1+0xba4] ;  /* 0x000ba40001147983 */ /* 0x000f280000300800 */
[----:B--2---:R-:W2:Y:S04]  /*1a7a0*/  LDL.LU R0, [R1+0x9c4] ;  /* 0x0009c40001007983 */ /* 0x004ea80000300800 */
[----:B----4-:R4:W-:Y:S04]  /*1a7b0*/  STL [R1+0xba8], R20 ;  /* 0x000ba81401007387 */ /* 0x0109e80000100800 */
[----:B--2---:R2:W-:Y:S01]  /*1a7c0*/  STL [R1+0x9b8], R0 ;  /* 0x0009b80001007387 */ /* 0x0045e20000100800 */
[----:B----4-:R-:W-:-:S03]  /*1a7d0*/  IMAD.MOV.U32 R20, RZ, RZ, R19 ;  /* 0x000000ffff147224 */ /* 0x010fc600078e0013 */
.L_x_22667:
[----:B--2---:R-:W-:Y:S05]  /*1a7e0*/  BSYNC B1 ;  /* 0x0000000000017941 */ /* 0x004fea0003800000 */
.L_x_22665:
        /* <DEDUP_REMOVED lines=15> */
.L_x_22669:
[----:B------:R-:W4:Y:S04]  /*1a8e0*/  LDL.LU R19, [R1+0xba8] ;  /* 0x000ba80001137983 */ /* 0x000f280000300800 */
[----:B------:R0:W5:Y:S04]  /*1a8f0*/  LDL.LU R0, [R1+0xba0] ;  /* 0x000ba00001007983 */ /* 0x0001680000300800 */
[----:B----4-:R4:W-:Y:S04]  /*1a900*/  STL [R1+0xba4], R19 ;  /* 0x000ba41301007387 */ /* 0x0109e80000100800 */
[----:B----4-:R-:W4:Y:S04]  /*1a910*/  LDL.LU R19, [R1+0x9c0] ;  /* 0x0009c00001137983 */ /* 0x010f280000300800 */
[----:B----4-:R4:W-:Y:S02]  /*1a920*/  STL [R1+0x9c4], R19 ;  /* 0x0009c41301007387 */ /* 0x0109e40000100800 */
[----:B----4-:R-:W-:-:S02]  /*1a930*/  IMAD.MOV.U32 R19, RZ, RZ, R18 ;  /* 0x000000ffff137224 */ /* 0x010fc400078e0012 */
.L_x_22670:
[----:B0-----:R-:W-:Y:S05]  /*1a940*/  BSYNC B1 ;  /* 0x0000000000017941 */ /* 0x001fea0003800000 */
.L_x_22668:
        /* <DEDUP_REMOVED lines=16> */
.L_x_22672:
[----:B0-----:R0:W-:Y:S04]  /*1aa50*/  STL [R1+0xba0], R0 ;  /* 0x000ba00001007387 */ /* 0x0011e80000100800 */
[----:B------:R-:W4:Y:S04]  /*1aa60*/  LDL.LU R18, [R1+0xba4] ;  /* 0x000ba40001127983 */ /* 0x000f280000300800 */
[----:B0-2---:R-:W2:Y:S04]  /*1aa70*/  LDL.LU R0, [R1+0x9cc] ;  /* 0x0009cc0001007983 */ /* 0x005ea80000300800 */
[----:B----4-:R0:W-:Y:S04]  /*1aa80*/  STL [R1+0xba8], R18 ;  /* 0x000ba81201007387 */ /* 0x0101e80000100800 */
[----:B--2---:R2:W-:Y:S01]  /*1aa90*/  STL [R1+0x9c0], R0 ;  /* 0x0009c00001007387 */ /* 0x0045e20000100800 */
[----:B0-----:R-:W-:-:S03]  /*1aaa0*/  IMAD.MOV.U32 R18, RZ, RZ, R17 ;  /* 0x000000ffff127224 */ /* 0x001fc600078e0011 */
.L_x_22673:
[----:B0-----:R-:W-:Y:S05]  /*1aab0*/  BSYNC B1 ;  /* 0x0000000000017941 */ /* 0x001fea0003800000 */
.L_x_22671:
        /* <DEDUP_REMOVED lines=15> */
.L_x_22675:
[----:B------:R-:W2:Y:S04]  /*1abb0*/  LDL.LU R17, [R1+0xba8] ;  /* 0x000ba80001117983 */ /* 0x000ea80000300800 */
[----:B------:R4:W5:Y:S04]  /*1abc0*/  LDL.LU R0, [R1+0xba0] ;  /* 0x000ba00001007983 */ /* 0x0009680000300800 */
[----:B--2---:R2:W-:Y:S04]  /*1abd0*/  STL [R1+0xba4], R17 ;  /* 0x000ba41101007387 */ /* 0x0045e80000100800 */
[----:B--2---:R-:W2:Y:S04]  /*1abe0*/  LDL.LU R17, [R1+0x9c8] ;  /* 0x0009c80001117983 */ /* 0x004ea80000300800 */
[----:B--2---:R2:W-:Y:S02]  /*1abf0*/  STL [R1+0x9cc], R17 ;  /* 0x0009cc1101007387 */ /* 0x0045e40000100800 */
[----:B--2---:R-:W-:-:S02]  /*1ac00*/  IMAD.MOV.U32 R17, RZ, RZ, R16 ;  /* 0x000000ffff117224 */ /* 0x004fc400078e0010 */
.L_x_22676:
[----:B----4-:R-:W-:Y:S05]  /*1ac10*/  BSYNC B1 ;  /* 0x0000000000017941 */ /* 0x010fea0003800000 */
.L_x_22674:
        /* <DEDUP_REMOVED lines=16> */
.L_x_22678:
[----:B--2---:R2:W-:Y:S04]  /*1ad20*/  STL [R1+0xba0], R0 ;  /* 0x000ba00001007387 */ /* 0x0045e80000100800 */
[----:B------:R-:W4:Y:S04]  /*1ad30*/  LDL.LU R16, [R1+0xba4] ;  /* 0x000ba40001107983 */ /* 0x000f280000300800 */
[----:B--2---:R-:W2:Y:S04]  /*1ad40*/  LDL.LU R0, [R1+0x9d4] ;  /* 0x0009d40001007983 */ /* 0x004ea80000300800 */
[----:B----4-:R4:W-:Y:S04]  /*1ad50*/  STL [R1+0xba8], R16 ;  /* 0x000ba81001007387 */ /* 0x0109e80000100800 */
[----:B--2---:R2:W-:Y:S01]  /*1ad60*/  STL [R1+0x9c8], R0 ;  /* 0x0009c80001007387 */ /* 0x0045e20000100800 */
[----:B----4-:R-:W-:-:S03]  /*1ad70*/  IMAD.MOV.U32 R16, RZ, RZ, R15 ;  /* 0x000000ffff107224 */ /* 0x010fc600078e000f */
.L_x_22679:
[----:B--2---:R-:W-:Y:S05]  /*1ad80*/  BSYNC B1 ;  /* 0x0000000000017941 */ /* 0x004fea0003800000 */
.L_x_22677:
        /* <DEDUP_REMOVED lines=15> */
.L_x_22681:
[----:B------:R-:W4:Y:S04]  /*1ae80*/  LDL.LU R15, [R1+0xba8] ;  /* 0x000ba800010f7983 */ /* 0x000f280000300800 */
[----:B------:R0:W5:Y:S04]  /*1ae90*/  LDL.LU R0, [R1+0xba0] ;  /* 0x000ba00001007983 */ /* 0x0001680000300800 */
[----:B----4-:R4:W-:Y:S04]  /*1aea0*/  STL [R1+0xba4], R15 ;  /* 0x000ba40f01007387 */ /* 0x0109e80000100800 */
[----:B----4-:R-:W4:Y:S04]  /*1aeb0*/  LDL.LU R15, [R1+0x9d0] ;  /* 0x0009d000010f7983 */ /* 0x010f280000300800 */
[----:B----4-:R4:W-:Y:S02]  /*1aec0*/  STL [R1+0x9d4], R15 ;  /* 0x0009d40f01007387 */ /* 0x0109e40000100800 */
[----:B----4-:R-:W-:-:S02]  /*1aed0*/  IMAD.MOV.U32 R15, RZ, RZ, R14 ;  /* 0x000000ffff0f7224 */ /* 0x010fc400078e000e */
.L_x_22682:
[----:B0-----:R-:W-:Y:S05]  /*1aee0*/  BSYNC B1 ;  /* 0x0000000000017941 */ /* 0x001fea0003800000 */
.L_x_22680:
        /* <DEDUP_REMOVED lines=16> */
.L_x_22684:
[----:B0-----:R0:W-:Y:S04]  /*1aff0*/  STL [R1+0xba0], R0 ;  /* 0x000ba00001007387 */ /* 0x0011e80000100800 */
[----:B------:R-:W4:Y:S04]  /*1b000*/  LDL.LU R14, [R1+0xba4] ;  /* 0x000ba400010e7983 */ /* 0x000f280000300800 */
[----:B0-2---:R-:W2:Y:S04]  /*1b010*/  LDL.LU R0, [R1+0x9dc] ;  /* 0x0009dc0001007983 */ /* 0x005ea80000300800 */
[----:B----4-:R0:W-:Y:S04]  /*1b020*/  STL [R1+0xba8], R14 ;  /* 0x000ba80e01007387 */ /* 0x0101e80000100800 */
[----:B--2---:R2:W-:Y:S01]  /*1b030*/  STL [R1+0x9d0], R0 ;  /* 0x0009d00001007387 */ /* 0x0045e20000100800 */
[----:B0-----:R-:W-:-:S03]  /*1b040*/  IMAD.MOV.U32 R14, RZ, RZ, R13 ;  /* 0x000000ffff0e7224 */ /* 0x001fc600078e000d */
.L_x_22685:
[----:B0-----:R-:W-:Y:S05]  /*1b050*/  BSYNC B1 ;  /* 0x0000000000017941 */ /* 0x001fea0003800000 */
.L_x_22683:
        /* <DEDUP_REMOVED lines=15> */
.L_x_22687:
[----:B------:R-:W2:Y:S04]  /*1b150*/  LDL.LU R13, [R1+0xba8] ;  /* 0x000ba800010d7983 */ /* 0x000ea80000300800 */
[----:B------:R4:W5:Y:S04]  /*1b160*/  LDL.LU R0, [R1+0xba0] ;  /* 0x000ba00001007983 */ /* 0x0009680000300800 */
[----:B--2---:R2:W-:Y:S04]  /*1b170*/  STL [R1+0xba4], R13 ;  /* 0x000ba40d01007387 */ /* 0x0045e80000100800 */
[----:B--2---:R-:W2:Y:S04]  /*1b180*/  LDL.LU R13, [R1+0x9d8] ;  /* 0x0009d800010d7983 */ /* 0x004ea80000300800 */
[----:B--2---:R2:W-:Y:S02]  /*1b190*/  STL [R1+0x9dc], R13 ;  /* 0x0009dc0d01007387 */ /* 0x0045e40000100800 */
[----:B--2---:R-:W-:-:S02]  /*1b1a0*/  IMAD.MOV.U32 R13, RZ, RZ, R12 ;  /* 0x000000ffff0d7224 */ /* 0x004fc400078e000c */
.L_x_22688:
[----:B----4-:R-:W-:Y:S05]  /*1b1b0*/  BSYNC B1 ;  /* 0x0000000000017941 */ /* 0x010fea0003800000 */
.L_x_22686:
        /* <DEDUP_REMOVED lines=16> */
.L_x_22690:
[----:B--2---:R2:W-:Y:S04]  /*1b2c0*/  STL [R1+0xba0], R0 ;  /* 0x000ba00001007387 */ /* 0x0045e80000100800 */
[----:B------:R-:W4:Y:S04]  /*1b2d0*/  LDL.LU R12, [R1+0xba4] ;  /* 0x000ba400010c7983 */ /* 0x000f280000300800 */
[----:B--2---:R-:W2:Y:S04]  /*1b2e0*/  LDL.LU R0, [R1+0x9e4] ;  /* 0x0009e40001007983 */ /* 0x004ea80000300800 */
[----:B----4-:R4:W-:Y:S04]  /*1b2f0*/  STL [R1+0xba8], R12 ;  /* 0x000ba80c01007387 */ /* 0x0109e80000100800 */
[----:B--2---:R2:W-:Y:S01]  /*1b300*/  STL [R1+0x9d8], R0 ;  /* 0x0009d80001007387 */ /* 0x0045e20000100800 */
[----:B----4-:R-:W-:-:S03]  /*1b310*/  IMAD.MOV.U32 R12, RZ, RZ, R11 ;  /* 0x000000ffff0c7224 */ /* 0x010fc600078e000b */
.L_x_22691:
[----:B--2---:R-:W-:Y:S05]  /*1b320*/  BSYNC B1 ;  /* 0x0000000000017941 */ /* 0x004fea0003800000 */
.L_x_22689:
        /* <DEDUP_REMOVED lines=15> */
.L_x_22693:
[----:B------:R-:W4:Y:S04]  /*1b420*/  LDL.LU R11, [R1+0xba8] ;  /* 0x000ba800010b7983 */ /* 0x000f280000300800 */
[----:B------:R0:W5:Y:S04]  /*1b430*/  LDL.LU R0, [R1+0xba0] ;  /* 0x000ba00001007983 */ /* 0x0001680000300800 */
[----:B----4-:R4:W-:Y:S04]  /*1b440*/  STL [R1+0xba4], R11 ;  /* 0x000ba40b01007387 */ /* 0x0109e80000100800 */
[----:B----4-:R-:W4:Y:S04]  /*1b450*/  LDL.LU R11, [R1+0x9e0] ;  /* 0x0009e000010b7983 */ /* 0x010f280000300800 */
[----:B----4-:R4:W-:Y:S02]  /*1b460*/  STL [R1+0x9e4], R11 ;  /* 0x0009e40b01007387 */ /* 0x0109e40000100800 */
[----:B----4-:R-:W-:-:S02]  /*1b470*/  IMAD.MOV.U32 R11, RZ, RZ, R10 ;  /* 0x000000ffff0b7224 */ /* 0x010fc400078e000a */
.L_x_22694:
[----:B0-----:R-:W-:Y:S05]  /*1b480*/  BSYNC B1 ;  /* 0x0000000000017941 */ /* 0x001fea0003800000 */
.L_x_22692:
        /* <DEDUP_REMOVED lines=16> */
.L_x_22696:
[----:B0-----:R0:W-:Y:S04]  /*1b590*/  STL [R1+0xba0], R0 ;  /* 0x000ba00001007387 */ /* 0x0011e80000100800 */
[----:B------:R-:W4:Y:S04]  /*1b5a0*/  LDL.LU R10, [R1+0xba4] ;  /* 0x000ba400010a7983 */ /* 0x000f280000300800 */
[----:B0-2---:R-:W2:Y:S04]  /*1b5b0*/  LDL.LU R0, [R1+0x9ec] ;  /* 0x0009ec0001007983 */ /* 0x005ea80000300800 */
[----:B----4-:R0:W-:Y:S04]  /*1b5c0*/  STL [R1+0xba8], R10 ;  /* 0x000ba80a01007387 */ /* 0x0101e80000100800 */
[----:B--2---:R2:W-:Y:S01]  /*1b5d0*/  STL [R1+0x9e0], R0 ;  /* 0x0009e00001007387 */ /* 0x0045e20000100800 */
[----:B0-----:R-:W-:-:S03]  /*1b5e0*/  IMAD.MOV.U32 R10, RZ, RZ, R9 ;  /* 0x000000ffff0a7224 */ /* 0x001fc600078e0009 */
.L_x_22697:
[----:B0-----:R-:W-:Y:S05]  /*1b5f0*/  BSYNC B1 ;  /* 0x0000000000017941 */ /* 0x001fea0003800000 */
.L_x_22695:
        /* <DEDUP_REMOVED lines=15> */
.L_x_22699:
[----:B------:R-:W2:Y:S04]  /*1b6f0*/  LDL.LU R9, [R1+0xba8] ;  /* 0x000ba80001097983 */ /* 0x000ea80000300800 */
[----:B------:R4:W5:Y:S04]  /*1b700*/  LDL.LU R0, [R1+0xba0] ;  /* 0x000ba00001007983 */ /* 0x0009680000300800 */
[----:B--2---:R2:W-:Y:S04]  /*1b710*/  STL [R1+0xba4], R9 ;  /* 0x000ba40901007387 */ /* 0x0045e80000100800 */
[----:B--2---:R-:W2:Y:S04]  /*1b720*/  LDL.LU R9, [R1+0x9e8] ;  /* 0x0009e80001097983 */ /* 0x004ea80000300800 */
[----:B--2---:R2:W-:Y:S02]  /*1b730*/  STL [R1+0x9ec], R9 ;  /* 0x0009ec0901007387 */ /* 0x0045e40000100800 */
[----:B--2---:R-:W-:-:S02]  /*1b740*/  IMAD.MOV.U32 R9, RZ, RZ, R8 ;  /* 0x000000ffff097224 */ /* 0x004fc400078e0008 */
.L_x_22700:
[----:B----4-:R-:W-:Y:S05]  /*1b750*/  BSYNC B1 ;  /* 0x0000000000017941 */ /* 0x010fea0003800000 */
.L_x_22698:
        /* <DEDUP_REMOVED lines=16> */
.L_x_22702:
[----:B--2---:R2:W-:Y:S04]  /*1b860*/  STL [R1+0xba0], R0 ;  /* 0x000ba00001007387 */ /* 0x0045e80000100800 */
[----:B------:R-:W4:Y:S04]  /*1b870*/  LDL.LU R8, [R1+0xba4] ;  /* 0x000ba40001087983 */ /* 0x000f280000300800 */
[----:B--2---:R-:W2:Y:S04]  /*1b880*/  LDL.LU R0, [R1+0x9f4] ;  /* 0x0009f40001007983 */ /* 0x004ea80000300800 */
[----:B----4-:R4:W-:Y:S04]  /*1b890*/  STL [R1+0xba8], R8 ;  /* 0x000ba80801007387 */ /* 0x0109e80000100800 */
[----:B--2---:R2:W-:Y:S01]  /*1b8a0*/  STL [R1+0x9e8], R0 ;  /* 0x0009e80001007387 */ /* 0x0045e20000100800 */
[----:B----4-:R-:W-:-:S03]  /*1b8b0*/  IMAD.MOV.U32 R8, RZ, RZ, R7 ;  /* 0x000000ffff087224 */ /* 0x010fc600078e0007 */
.L_x_22703:
[----:B--2---:R-:W-:Y:S05]  /*1b8c0*/  BSYNC B1 ;  /* 0x0000000000017941 */ /* 0x004fea0003800000 */
.L_x_22701:
        /* <DEDUP_REMOVED lines=15> */
.L_x_22705:
[----:B------:R-:W4:Y:S04]  /*1b9c0*/  LDL.LU R7, [R1+0xba8] ;  /* 0x000ba80001077983 */ /* 0x000f280000300800 */
[----:B------:R0:W5:Y:S04]  /*1b9d0*/  LDL.LU R0, [R1+0xba0] ;  /* 0x000ba00001007983 */ /* 0x0001680000300800 */
[----:B----4-:R4:W-:Y:S04]  /*1b9e0*/  STL [R1+0xba4], R7 ;  /* 0x000ba40701007387 */ /* 0x0109e80000100800 */
[----:B----4-:R-:W4:Y:S04]  /*1b9f0*/  LDL.LU R7, [R1+0x9f0] ;  /* 0x0009f00001077983 */ /* 0x010f280000300800 */
[----:B----4-:R4:W-:Y:S02]  /*1ba00*/  STL [R1+0x9f4], R7 ;  /* 0x0009f40701007387 */ /* 0x0109e40000100800 */
[----:B----4-:R-:W-:-:S02]  /*1ba10*/  IMAD.MOV.U32 R7, RZ, RZ, R6 ;  /* 0x000000ffff077224 */ /* 0x010fc400078e0006 */
.L_x_22706:
[----:B0-----:R-:W-:Y:S05]  /*1ba20*/  BSYNC B1 ;  /* 0x0000000000017941 */ /* 0x001fea0003800000 */
.L_x_22704:
        /* <DEDUP_REMOVED lines=16> */
.L_x_22708:
[----:B0-----:R0:W-:Y:S04]  /*1bb30*/  STL [R1+0xba0], R0 ;  /* 0x000ba00001007387 */ /* 0x0011e80000100800 */
[----:B------:R-:W4:Y:S04]  /*1bb40*/  LDL.LU R6, [R1+0xba4] ;  /* 0x000ba40001067983 */ /* 0x000f280000300800 */
[----:B0-2---:R-:W2:Y:S04]  /*1bb50*/  LDL.LU R0, [R1+0x9fc] ;  /* 0x0009fc0001007983 */ /* 0x005ea80000300800 */
[----:B----4-:R0:W-:Y:S04]  /*1bb60*/  STL [R1+0xba8], R6 ;  /* 0x000ba80601007387 */ /* 0x0101e80000100800 */
[----:B--2---:R2:W-:Y:S01]  /*1bb70*/  STL [R1+0x9f0], R0 ;  /* 0x0009f00001007387 */ /* 0x0045e20000100800 */
[----:B0-----:R-:W-:-:S03]  /*1bb80*/  IMAD.MOV.U32 R6, RZ, RZ, R5 ;  /* 0x000000ffff067224 */ /* 0x001fc600078e0005 */
.L_x_22709:
[----:B0-----:R-:W-:Y:S05]  /*1bb90*/  BSYNC B1 ;  /* 0x0000000000017941 */ /* 0x001fea0003800000 */
.L_x_22707:
        /* <DEDUP_REMOVED lines=15> */
.L_x_22711:
[----:B------:R-:W2:Y:S04]  /*1bc90*/  LDL.LU R5, [R1+0xba8] ;  /* 0x000ba80001057983 */ /* 0x000ea80000300800 */
[----:B------:R4:W5:Y:S04]  /*1bca0*/  LDL.LU R0, [R1+0xba0] ;  /* 0x000ba00001007983 */ /* 0x0009680000300800 */
[----:B--2---:R2:W-:Y:S04]  /*1bcb0*/  STL [R1+0xba4], R5 ;  /* 0x000ba40501007387 */ /* 0x0045e80000100800 */
[----:B--2---:R-:W2:Y:S04]  /*1bcc0*/  LDL.LU R5, [R1+0x9f8] ;  /* 0x0009f80001057983 */ /* 0x004ea80000300800 */
[----:B--2---:R2:W-:Y:S02]  /*1bcd0*/  STL [R1+0x9fc], R5 ;  /* 0x0009fc0501007387 */ /* 0x0045e40000100800 */
[----:B--2---:R-:W-:-:S02]  /*1bce0*/  IMAD.MOV.U32 R5, RZ, RZ, R4 ;  /* 0x000000ffff057224 */ /* 0x004fc400078e0004 */
.L_x_22712:
[----:B----4-:R-:W-:Y:S05]  /*1bcf0*/  BSYNC B1 ;  /* 0x0000000000017941 */ /* 0x010fea0003800000 */
.L_x_22710:
        /* <DEDUP_REMOVED lines=16> */
.L_x_22714:
[----:B--2---:R2:W-:Y:S04]  /*1be00*/  STL [R1+0xba0], R0 ;  /* 0x000ba00001007387 */ /* 0x0045e80000100800 */
[----:B------:R-:W4:Y:S04]  /*1be10*/  LDL.LU R4, [R1+0xba4] ;  /* 0x000ba40001047983 */ /* 0x000f280000300800 */
[----:B--2---:R-:W2:Y:S04]  /*1be20*/  LDL.LU R0, [R1+0xa04] ;  /* 0x000a040001007983 */ /* 0x004ea80000300800 */
[----:B----4-:R4:W-:Y:S04]  /*1be30*/  STL [R1+0xba8], R4 ;  /* 0x000ba80401007387 */ /* 0x0109e80000100800 */
[----:B--2---:R2:W-:Y:S01]  /*1be40*/  STL [R1+0x9f8], R0 ;  /* 0x0009f80001007387 */ /* 0x0045e20000100800 */
[----:B----4-:R-:W-:-:S03]  /*1be50*/  IMAD.MOV.U32 R4, RZ, RZ, R3 ;  /* 0x000000ffff047224 */ /* 0x010fc600078e0003 */
.L_x_22715:
[----:B--2---:R-:W-:Y:S05]  /*1be60*/  BSYNC B1 ;  /* 0x0000000000017941 */ /* 0x004fea0003800000 */
.L_x_22713:
        /* <DEDUP_REMOVED lines=15> */
.L_x_22717:
[----:B------:R-:W4:Y:S04]  /*1bf60*/  LDL.LU R3, [R1+0xba8] ;  /* 0x000ba80001037983 */ /* 0x000f280000300800 */
[----:B------:R0:W5:Y:S04]  /*1bf70*/  LDL.LU R0, [R1+0xba0] ;  /* 0x000ba00001007983 */ /* 0x0001680000300800 */
[----:B----4-:R4:W-:Y:S04]  /*1bf80*/  STL [R1+0xba4], R3 ;  /* 0x000ba40301007387 */ /* 0x0109e80000100800 */
[----:B----4-:R-:W4:Y:S04]  /*1bf90*/  LDL.LU R3, [R1+0xa00] ;  /* 0x000a000001037983 */ /* 0x010f280000300800 */
[----:B----4-:R4:W-:Y:S02]  /*1bfa0*/  STL [R1+0xa04], R3 ;  /* 0x000a040301007387 */ /* 0x0109e40000100800 */
[----:B----4-:R-:W-:-:S02]  /*1bfb0*/  IMAD.MOV.U32 R3, RZ, RZ, R2 ;  /* 0x000000ffff037224 */ /* 0x010fc400078e0002 */
.L_x_22718:
[----:B0-----:R-:W-:Y:S05]  /*1bfc0*/  BSYNC B1 ;  /* 0x0000000000017941 */ /* 0x001fea0003800000 */
.L_x_22716:
        /* <DEDUP_REMOVED lines=22> */
.L_x_22720:
[----:B0-----:R-:W2:Y:S04]  /*1c130*/  LDL.LU R2, [R1+0xba4] ;  /* 0x000ba40001027983 */ /* 0x001ea80000300800 */
[----:B------:R0:W-:Y:S04]  /*1c140*/  STL [R1+0xba0], R0 ;  /* 0x000ba00001007387 */ /* 0x0001e80000100800 */
[----:B0-----:R-:W4:Y:S04]  /*1c150*/  LDL.LU R0, [R1+0xa0c] ;  /* 0x000a0c0001007983 */ /* 0x001f280000300800 */
[----:B--2---:R0:W-:Y:S04]  /*1c160*/  STL [R1+0xba8], R2 ;  /* 0x000ba80201007387 */ /* 0x0041e80000100800 */
[----:B0-----:R0:W5:Y:S04]  /*1c170*/  LDL.LU R2, [R1+0x814] ;  /* 0x0008140001027983 */ /* 0x0011680000300800 */
[----:B----4-:R0:W-:Y:S02]  /*1c180*/  STL [R1+0xa00], R0 ;  /* 0x000a000001007387 */ /* 0x0101e40000100800 */
.L_x_22721:
[----:B0-----:R-:W-:Y:S05]  /*1c190*/  BSYNC B1 ;  /* 0x0000000000017941 */ /* 0x001fea0003800000 */
.L_x_22719:
        /* <DEDUP_REMOVED lines=26> */
.L_x_22723:
        /* <DEDUP_REMOVED lines=9> */
.L_x_22724:
[----:B------:R-:W-:Y:S05]  /*1c3d0*/  BSYNC B1 ;  /* 0x0000000000017941 */ /* 0x000fea0003800000 */
.L_x_22722:
        /* <DEDUP_REMOVED lines=26> */
.L_x_22726:
        /* <DEDUP_REMOVED lines=9> */
.L_x_22727:
[----:B------:R-:W-:Y:S05]  /*1c610*/  BSYNC B1 ;  /* 0x0000000000017941 */ /* 0x000fea0003800000 */
.L_x_22725:
        /* <DEDUP_REMOVED lines=26> */
.L_x_22729:
        /* <DEDUP_REMOVED lines=9> */
.L_x_22730:
[----:B------:R-:W-:Y:S05]  /*1c850*/  BSYNC B1 ;  /* 0x0000000000017941 */ /* 0x000fea0003800000 */
.L_x_22728:
        /* <DEDUP_REMOVED lines=26> */
.L_x_22732:
        /* <DEDUP_REMOVED lines=9> */
.L_x_22733:
[----:B------:R-:W-:Y:S05]  /*1ca90*/  BSYNC B1 ;  /* 0x0000000000017941 */ /* 0x000fea0003800000 */
.L_x_22731:
        /* <DEDUP_REMOVED lines=26> */
.L_x_22735:
        /* <DEDUP_REMOVED lines=9> */
.L_x_22736:
[----:B------:R-:W-:Y:S05]  /*1ccd0*/  BSYNC B1 ;  /* 0x0000000000017941 */ /* 0x000fea0003800000 */
.L_x_22734:
        /* <DEDUP_REMOVED lines=26> */
.L_x_22738:
        /* <DEDUP_REMOVED lines=9> */
.L_x_22739:
[----:B------:R-:W-:Y:S05]  /*1cf10*/  BSYNC B1 ;  /* 0x0000000000017941 */ /* 0x000fea0003800000 */
.L_x_22737:
        /* <DEDUP_REMOVED lines=26> */
.L_x_22741:
        /* <DEDUP_REMOVED lines=9> */
.L_x_22742:
[----:B------:R-:W-:Y:S05]  /*1d150*/  BSYNC B1 ;  /* 0x0000000000017941 */ /* 0x000fea0003800000 */
.L_x_22740:
        /* <DEDUP_REMOVED lines=26> */
.L_x_22744:
        /* <DEDUP_REMOVED lines=9> */
.L_x_22745:
[----:B------:R-:W-:Y:S05]  /*1d390*/  BSYNC B1 ;  /* 0x0000000000017941 */ /* 0x000fea0003800000 */
.L_x_22743:
        /* <DEDUP_REMOVED lines=26> */
.L_x_22747:
        /* <DEDUP_REMOVED lines=9> */
.L_x_22748:
[----:B------:R-:W-:Y:S05]  /*1d5d0*/  BSYNC B1 ;  /* 0x0000000000017941 */ /* 0x000fea0003800000 */
.L_x_22746:
        /* <DEDUP_REMOVED lines=26> */
.L_x_22750:
        /* <DEDUP_REMOVED lines=9> */
.L_x_22751:
[----:B------:R-:W-:Y:S05]  /*1d810*/  BSYNC B1 ;  /* 0x0000000000017941 */ /* 0x000fea0003800000 */
.L_x_22749:
        /* <DEDUP_REMOVED lines=26> */
.L_x_22753:
        /* <DEDUP_REMOVED lines=9> */
.L_x_22754:
[----:B------:R-:W-:Y:S05]  /*1da50*/  BSYNC B1 ;  /* 0x0000000000017941 */ /* 0x000fea0003800000 */
.L_x_22752:
        /* <DEDUP_REMOVED lines=26> */
.L_x_22756:
        /* <DEDUP_REMOVED lines=9> */
.L_x_22757:
[----:B------:R-:W-:Y:S05]  /*1dc90*/  BSYNC B1 ;  /* 0x0000000000017941 */ /* 0x000fea0003800000 */
.L_x_22755:
        /* <DEDUP_REMOVED lines=26> */
.L_x_22759:
        /* <DEDUP_REMOVED lines=9> */
.L_x_22760:
[----:B------:R-:W-:Y:S05]  /*1ded0*/  BSYNC B1 ;  /* 0x0000000000017941 */ /* 0x000fea0003800000 */
.L_x_22758:
        /* <DEDUP_REMOVED lines=26> */
.L_x_22762:
        /* <DEDUP_REMOVED lines=9> */
.L_x_22763:
[----:B------:R-:W-:Y:S05]  /*1e110*/  BSYNC B1 ;  /* 0x0000000000017941 */ /* 0x000fea0003800000 */
.L_x_22761:
        /* <DEDUP_REMOVED lines=26> */
.L_x_22765:
        /* <DEDUP_REMOVED lines=9> */
.L_x_22766:
[----:B------:R-:W-:Y:S05]  /*1e350*/  BSYNC B1 ;  /* 0x0000000000017941 */ /* 0x000fea0003800000 */
.L_x_22764:
        /* <DEDUP_REMOVED lines=26> */
.L_x_22768:
        /* <DEDUP_REMOVED lines=9> */
.L_x_22769:
[----:B------:R-:W-:Y:S05]  /*1e590*/  BSYNC B1 ;  /* 0x0000000000017941 */ /* 0x000fea0003800000 */
.L_x_22767:
        /* <DEDUP_REMOVED lines=26> */
.L_x_22771:
        /* <DEDUP_REMOVED lines=9> */
.L_x_22772:
[----:B------:R-:W-:Y:S05]  /*1e7d0*/  BSYNC B1 ;  /* 0x0000000000017941 */ /* 0x000fea0003800000 */
.L_x_22770:
        /* <DEDUP_REMOVED lines=26> */
.L_x_22774:
        /* <DEDUP_REMOVED lines=9> */
.L_x_22775:
[----:B------:R-:W-:Y:S05]  /*1ea10*/  BSYNC B1 ;  /* 0x0000000000017941 */ /* 0x000fea0003800000 */
.L_x_22773:
        /* <DEDUP_REMOVED lines=26> */
.L_x_22777:
        /* <DEDUP_REMOVED lines=9> */
.L_x_22778:
[----:B------:R-:W-:Y:S05]  /*1ec50*/  BSYNC B1 ;  /* 0x0000000000017941 */ /* 0x000fea0003800000 */
.L_x_22776:
        /* <DEDUP_REMOVED lines=26> */
.L_x_22780:
        /* <DEDUP_REMOVED lines=9> */
.L_x_22781:
[----:B------:R-:W-:Y:S05]  /*1ee90*/  BSYNC B1 ;  /* 0x0000000000017941 */ /* 0x000fea0003800000 */
.L_x_22779:
        /* <DEDUP_REMOVED lines=26> */
.L_x_22783:
        /* <DEDUP_REMOVED lines=9> */
.L_x_22784:
[----:B------:R-:W-:Y:S05]  /*1f0d0*/  BSYNC B1 ;  /* 0x0000000000017941 */ /* 0x000fea0003800000 */
.L_x_22782:
        /* <DEDUP_REMOVED lines=26> */
.L_x_22786:
        /* <DEDUP_REMOVED lines=9> */
.L_x_22787:
[----:B------:R-:W-:Y:S05]  /*1f310*/  BSYNC B1 ;  /* 0x0000000000017941 */ /* 0x000fea0003800000 */
.L_x_22785:
        /* <DEDUP_REMOVED lines=26> */
.L_x_22789:
        /* <DEDUP_REMOVED lines=9> */
.L_x_22790:
[----:B------:R-:W-:Y:S05]  /*1f550*/  BSYNC B1 ;  /* 0x0000000000017941 */ /* 0x000fea0003800000 */
.L_x_22788:
        /* <DEDUP_REMOVED lines=26> */
.L_x_22792:
        /* <DEDUP_REMOVED lines=9> */
.L_x_22793:
[----:B------:R-:W-:Y:S05]  /*1f790*/  BSYNC B1 ;  /* 0x0000000000017941 */ /* 0x000fea0003800000 */
.L_x_22791:
        /* <DEDUP_REMOVED lines=26> */
.L_x_22795:
        /* <DEDUP_REMOVED lines=9> */
.L_x_22796:
[----:B------:R-:W-:Y:S05]  /*1f9d0*/  BSYNC B1 ;  /* 0x0000000000017941 */ /* 0x000fea0003800000 */
.L_x_22794:
        /* <DEDUP_REMOVED lines=26> */
.L_x_22798:
        /* <DEDUP_REMOVED lines=9> */
.L_x_22799:
[----:B------:R-:W-:Y:S05]  /*1fc10*/  BSYNC B1 ;  /* 0x0000000000017941 */ /* 0x000fea0003800000 */
.L_x_22797:
        /* <DEDUP_REMOVED lines=26> */
.L_x_22801:
        /* <DEDUP_REMOVED lines=9> */
.L_x_22802:
[----:B------:R-:W-:Y:S05]  /*1fe50*/  BSYNC B1 ;  /* 0x0000000000017941 */ /* 0x000fea0003800000 */
.L_x_22800:
        /* <DEDUP_REMOVED lines=26> */
.L_x_22804:
        /* <DEDUP_REMOVED lines=9> */
.L_x_22805:
[----:B------:R-:W-:Y:S05]  /*20090*/  BSYNC B1 ;  /* 0x0000000000017941 */ /* 0x000fea0003800000 */
.L_x_22803:
        /* <DEDUP_REMOVED lines=26> */
.L_x_22807:
        /* <DEDUP_REMOVED lines=9> */
.L_x_22808:
[----:B------:R-:W-:Y:S05]  /*202d0*/  BSYNC B1 ;  /* 0x0000000000017941 */ /* 0x000fea0003800000 */
.L_x_22806:
        /* <DEDUP_REMOVED lines=26> */
.L_x_22810:
        /* <DEDUP_REMOVED lines=9> */
.L_x_22811:
[----:B------:R-:W-:Y:S05]  /*20510*/  BSYNC B1 ;  /* 0x0000000000017941 */ /* 0x000fea0003800000 */
.L_x_22809:
        /* <DEDUP_REMOVED lines=26> */
.L_x_22813:
        /* <DEDUP_REMOVED lines=9> */
.L_x_22814:
[----:B------:R-:W-:Y:S05]  /*20750*/  BSYNC B1 ;  /* 0x0000000000017941 */ /* 0x000fea0003800000 */
.L_x_22812:
        /* <DEDUP_REMOVED lines=26> */
.L_x_22816:
        /* <DEDUP_REMOVED lines=9> */
.L_x_22817:
[----:B------:R-:W-:Y:S05]  /*20990*/  BSYNC B1 ;  /* 0x0000000000017941 */ /* 0x000fea0003800000 */
.L_x_22815:
        /* <DEDUP_REMOVED lines=26> */
.L_x_22819:
        /* <DEDUP_REMOVED lines=9> */
.L_x_22820:
[----:B------:R-:W-:Y:S05]  /*20bd0*/  BSYNC B1 ;  /* 0x0000000000017941 */ /* 0x000fea0003800000 */
.L_x_22818:
        /* <DEDUP_REMOVED lines=26> */
.L_x_22822:
        /* <DEDUP_REMOVED lines=9> */
.L_x_22823:
[----:B------:R-:W-:Y:S05]  /*20e10*/  BSYNC B1 ;  /* 0x0000000000017941 */ /* 0x000fea0003800000 */
.L_x_22821:
        /* <DEDUP_REMOVED lines=26> */
.L_x_22825:
        /* <DEDUP_REMOVED lines=9> */
.L_x_22826:
[----:B------:R-:W-:Y:S05]  /*21050*/  BSYNC B1 ;  /* 0x0000000000017941 */ /* 0x000fea0003800000 */
.L_x_22824:
        /* <DEDUP_REMOVED lines=26> */
.L_x_22828:
        /* <DEDUP_REMOVED lines=9> */
.L_x_22829:
[----:B------:R-:W-:Y:S05]  /*21290*/  BSYNC B1 ;  /* 0x0000000000017941 */ /* 0x000fea0003800000 */
.L_x_22827:
        /* <DEDUP_REMOVED lines=26> */
.L_x_22831:
        /* <DEDUP_REMOVED lines=9> */
.L_x_22832:
[----:B------:R-:W-:Y:S05]  /*214d0*/  BSYNC B1 ;  /* 0x0000000000017941 */ /* 0x000fea0003800000 */
.L_x_22830:
        /* <DEDUP_REMOVED lines=26> */
.L_x_22834:
        /* <DEDUP_REMOVED lines=9> */
.L_x_22835:
[----:B------:R-:W-:Y:S05]  /*21710*/  BSYNC B1 ;  /* 0x0000000000017941 */ /* 0x000fea0003800000 */
.L_x_22833:
        /* <DEDUP_REMOVED lines=26> */
.L_x_22837:
        /* <DEDUP_REMOVED lines=9> */
.L_x_22838:
[----:B------:R-:W-:Y:S05]  /*21950*/  BSYNC B1 ;  /* 0x0000000000017941 */ /* 0x000fea0003800000 */
.L_x_22836:
        /* <DEDUP_REMOVED lines=26> */
.L_x_22840:
        /* <DEDUP_REMOVED lines=9> */
.L_x_22841:
[----:B------:R-:W-:Y:S05]  /*21b90*/  BSYNC B1 ;  /* 0x0000000000017941 */ /* 0x000fea0003800000 */
.L_x_22839:
        /* <DEDUP_REMOVED lines=26> */
.L_x_22843:
        /* <DEDUP_REMOVED lines=9> */
.L_x_22844:
[----:B------:R-:W-:Y:S05]  /*21dd0*/  BSYNC B1 ;  /* 0x0000000000017941 */ /* 0x000fea0003800000 */
.L_x_22842:
        /* <DEDUP_REMOVED lines=26> */
.L_x_22846:
        /* <DEDUP_REMOVED lines=9> */
.L_x_22847:
[----:B------:R-:W-:Y:S05]  /*22010*/  BSYNC B1 ;  /* 0x0000000000017941 */ /* 0x000fea0003800000 */
.L_x_22845:
        /* <DEDUP_REMOVED lines=26> */
.L_x_22849:
        /* <DEDUP_REMOVED lines=9> */
.L_x_22850:
[----:B------:R-:W-:Y:S05]  /*22250*/  BSYNC B1 ;  /* 0x0000000000017941 */ /* 0x000fea0003800000 */
.L_x_22848:
        /* <DEDUP_REMOVED lines=26> */
.L_x_22852:
        /* <DEDUP_REMOVED lines=9> */
.L_x_22853:
[----:B------:R-:W-:Y:S05]  /*22490*/  BSYNC B1 ;  /* 0x0000000000017941 */ /* 0x000fea0003800000 */
.L_x_22851:
        /* <DEDUP_REMOVED lines=26> */
.L_x_22855:
        /* <DEDUP_REMOVED lines=9> */
.L_x_22856:
[----:B------:R-:W-:Y:S05]  /*226d0*/  BSYNC B1 ;  /* 0x0000000000017941 */ /* 0x000fea0003800000 */
.L_x_22854:
        /* <DEDUP_REMOVED lines=26> */
.L_x_22858:
        /* <DEDUP_REMOVED lines=9> */
.L_x_22859:
[----:B------:R-:W-:Y:S05]  /*22910*/  BSYNC B1 ;  /* 0x0000000000017941 */ /* 0x000fea0003800000 */
.L_x_22857:
        /* <DEDUP_REMOVED lines=26> */
.L_x_22861:
        /* <DEDUP_REMOVED lines=9> */
.L_x_22862:
[----:B------:R-:W-:Y:S05]  /*22b50*/  BSYNC B1 ;  /* 0x0000000000017941 */ /* 0x000fea0003800000 */
.L_x_22860:
        /* <DEDUP_REMOVED lines=26> */
.L_x_22864:
        /* <DEDUP_REMOVED lines=9> */
.L_x_22865:
[----:B------:R-:W-:Y:S05]  /*22d90*/  BSYNC B1 ;  /* 0x0000000000017941 */ /* 0x000fea0003800000 */
.L_x_22863:
        /* <DEDUP_REMOVED lines=26> */
.L_x_22867:
        /* <DEDUP_REMOVED lines=9> */
.L_x_22868:
[----:B------:R-:W-:Y:S05]  /*22fd0*/  BSYNC B1 ;  /* 0x0000000000017941 */ /* 0x000fea0003800000 */
.L_x_22866:
        /* <DEDUP_REMOVED lines=26> */
.L_x_22870:
        /* <DEDUP_REMOVED lines=9> */
.L_x_22871:
[----:B------:R-:W-:Y:S05]  /*23210*/  BSYNC B1 ;  /* 0x0000000000017941 */ /* 0x000fea0003800000 */
.L_x_22869:
        /* <DEDUP_REMOVED lines=26> */
.L_x_22873:
        /* <DEDUP_REMOVED lines=9> */
.L_x_22874:
[----:B------:R-:W-:Y:S05]  /*23450*/  BSYNC B1 ;  /* 0x0000000000017941 */ /* 0x000fea0003800000 */
.L_x_22872:
        /* <DEDUP_REMOVED lines=26> */
.L_x_22876:
        /* <DEDUP_REMOVED lines=9> */
.L_x_22877:
[----:B------:R-:W-:Y:S05]  /*23690*/  BSYNC B1 ;  /* 0x0000000000017941 */ /* 0x000fea0003800000 */
.L_x_22875:
        /* <DEDUP_REMOVED lines=26> */
.L_x_22879:
        /* <DEDUP_REMOVED lines=9> */
.L_x_22880:
[----:B------:R-:W-:Y:S05]  /*238d0*/  BSYNC B1 ;  /* 0x0000000000017941 */ /* 0x000fea0003800000 */
.L_x_22878:
        /* <DEDUP_REMOVED lines=26> */
.L_x_22882:
        /* <DEDUP_REMOVED lines=9> */
.L_x_22883:
[----:B------:R-:W-:Y:S05]  /*23b10*/  BSYNC B1 ;  /* 0x0000000000017941 */ /* 0x000fea0003800000 */
.L_x_22881:
        /* <DEDUP_REMOVED lines=26> */
.L_x_22885:
        /* <DEDUP_REMOVED lines=9> */
.L_x_22886:
[----:B------:R-:W-:Y:S05]  /*23d50*/  BSYNC B1 ;  /* 0x0000000000017941 */ /* 0x000fea0003800000 */
.L_x_22884:
        /* <DEDUP_REMOVED lines=26> */
.L_x_22888:
        /* <DEDUP_REMOVED lines=9> */
.L_x_22889:
[----:B------:R-:W-:Y:S05]  /*23f90*/  BSYNC B1 ;  /* 0x0000000000017941 */ /* 0x000fea0003800000 */
.L_x_22887:
        /* <DEDUP_REMOVED lines=26> */
.L_x_22891:
        /* <DEDUP_REMOVED lines=9> */
.L_x_22892:
[----:B------:R-:W-:Y:S05]  /*241d0*/  BSYNC B1 ;  /* 0x0000000000017941 */ /* 0x000fea0003800000 */
.L_x_22890:
        /* <DEDUP_REMOVED lines=26> */
.L_x_22894:
        /* <DEDUP_REMOVED lines=9> */
.L_x_22895:
[----:B------:R-:W-:Y:S05]  /*24410*/  BSYNC B1 ;  /* 0x0000000000017941 */ /* 0x000fea0003800000 */
.L_x_22893:
        /* <DEDUP_REMOVED lines=26> */
.L_x_22897:
        /* <DEDUP_REMOVED lines=9> */
.L_x_22898:
[----:B------:R-:W-:Y:S05]  /*24650*/  BSYNC B1 ;  /* 0x0000000000017941 */ /* 0x000fea0003800000 */
.L_x_22896:
        /* <DEDUP_REMOVED lines=26> */
.L_x_22900:
        /* <DEDUP_REMOVED lines=9> */
.L_x_22901:
[----:B------:R-:W-:Y:S05]  /*24890*/  BSYNC B1 ;  /* 0x0000000000017941 */ /* 0x000fea0003800000 */
.L_x_22899:
        /* <DEDUP_REMOVED lines=26> */
.L_x_22903:
        /* <DEDUP_REMOVED lines=9> */
.L_x_22904:
[----:B------:R-:W-:Y:S05]  /*24ad0*/  BSYNC B1 ;  /* 0x0000000000017941 */ /* 0x000fea0003800000 */
.L_x_22902:
        /* <DEDUP_REMOVED lines=26> */
.L_x_22906:
        /* <DEDUP_REMOVED lines=9> */
.L_x_22907:
[----:B------:R-:W-:Y:S05]  /*24d10*/  BSYNC B1 ;  /* 0x0000000000017941 */ /* 0x000fea0003800000 */
.L_x_22905:
        /* <DEDUP_REMOVED lines=26> */
.L_x_22909:
        /* <DEDUP_REMOVED lines=9> */
.L_x_22910:
[----:B------:R-:W-:Y:S05]  /*24f50*/  BSYNC B1 ;  /* 0x0000000000017941 */ /* 0x000fea0003800000 */
.L_x_22908:
        /* <DEDUP_REMOVED lines=26> */
.L_x_22912:
        /* <DEDUP_REMOVED lines=9> */
.L_x_22913:
[----:B------:R-:W-:Y:S05]  /*25190*/  BSYNC B1 ;  /* 0x0000000000017941 */ /* 0x000fea0003800000 */
.L_x_22911:
        /* <DEDUP_REMOVED lines=26> */
.L_x_22915:
        /* <DEDUP_REMOVED lines=9> */
.L_x_22916:
[----:B------:R-:W-:Y:S05]  /*253d0*/  BSYNC B1 ;  /* 0x0000000000017941 */ /* 0x000fea0003800000 */
.L_x_22914:
        /* <DEDUP_REMOVED lines=26> */
.L_x_22918:
        /* <DEDUP_REMOVED lines=9> */
.L_x_22919:
[----:B------:R-:W-:Y:S05]  /*25610*/  BSYNC B1 ;  /* 0x0000000000017941 */ /* 0x000fea0003800000 */
.L_x_22917:
        /* <DEDUP_REMOVED lines=26> */
.L_x_22921:
        /* <DEDUP_REMOVED lines=9> */
.L_x_22922:
[----:B------:R-:W-:Y:S05]  /*25850*/  BSYNC B1 ;  /* 0x0000000000017941 */ /* 0x000fea0003800000 */
.L_x_22920:
        /* <DEDUP_REMOVED lines=26> */
.L_x_22924:
        /* <DEDUP_REMOVED lines=9> */
.L_x_22925:
[----:B------:R-:W-:Y:S05]  /*25a90*/  BSYNC B1 ;  /* 0x0000000000017941 */ /* 0x000fea0003800000 */
.L_x_22923:
        /* <DEDUP_REMOVED lines=26> */
.L_x_22927:
        /* <DEDUP_REMOVED lines=9> */
.L_x_22928:
[----:B------:R-:W-:Y:S05]  /*25cd0*/  BSYNC B1 ;  /* 0x0000000000017941 */ /* 0x000fea0003800000 */
.L_x_22926:
        /* <DEDUP_REMOVED lines=26> */
.L_x_22930:
        /* <DEDUP_REMOVED lines=9> */
.L_x_22931:
[----:B------:R-:W-:Y:S05]  /*25f10*/  BSYNC B1 ;  /* 0x0000000000017941 */ /* 0x000fea0003800000 */
.L_x_22929:
        /* <DEDUP_REMOVED lines=26> */
.L_x_22933:
        /* <DEDUP_REMOVED lines=9> */
.L_x_22934:
[----:B------:R-:W-:Y:S05]  /*26150*/  BSYNC B1 ;  /* 0x0000000000017941 */ /* 0x000fea0003800000 */
.L_x_22932:
        /* <DEDUP_REMOVED lines=26> */
.L_x_22936:
        /* <DEDUP_REMOVED lines=9> */
.L_x_22937:
[----:B------:R-:W-:Y:S05]  /*26390*/  BSYNC B1 ;  /* 0x0000000000017941 */ /* 0x000fea0003800000 */
.L_x_22935:
        /* <DEDUP_REMOVED lines=26> */
.L_x_22939:
        /* <DEDUP_REMOVED lines=9> */
.L_x_22940:
[----:B------:R-:W-:Y:S05]  /*265d0*/  BSYNC B1 ;  /* 0x0000000000017941 */ /* 0x000fea0003800000 */
.L_x_22938:
        /* <DEDUP_REMOVED lines=26> */
.L_x_22942:
        /* <DEDUP_REMOVED lines=9> */
.L_x_22943:
[----:B------:R-:W-:Y:S05]  /*26810*/  BSYNC B1 ;  /* 0x0000000000017941 */ /* 0x000fea0003800000 */
.L_x_22941:
        /* <DEDUP_REMOVED lines=26> */
.L_x_22945:
        /* <DEDUP_REMOVED lines=9> */
.L_x_22946:
[----:B------:R-:W-:Y:S05]  /*26a50*/  BSYNC B1 ;  /* 0x0000000000017941 */ /* 0x000fea0003800000 */
.L_x_22944:
        /* <DEDUP_REMOVED lines=26> */
.L_x_22948:
        /* <DEDUP_REMOVED lines=9> */
.L_x_22949:
[----:B------:R-:W-:Y:S05]  /*26c90*/  BSYNC B1 ;  /* 0x0000000000017941 */ /* 0x000fea0003800000 */
.L_x_22947:
        /* <DEDUP_REMOVED lines=26> */
.L_x_22951:
        /* <DEDUP_REMOVED lines=9> */
.L_x_22952:
[----:B------:R-:W-:Y:S05]  /*26ed0*/  BSYNC B1 ;  /* 0x0000000000017941 */ /* 0x000fea0003800000 */
.L_x_22950:
        /* <DEDUP_REMOVED lines=26> */
.L_x_22954:
        /* <DEDUP_REMOVED lines=9> */
.L_x_22955:
[----:B------:R-:W-:Y:S05]  /*27110*/  BSYNC B1 ;  /* 0x0000000000017941 */ /* 0x000fea0003800000 */
.L_x_22953:
        /* <DEDUP_REMOVED lines=26> */
.L_x_22957:
        /* <DEDUP_REMOVED lines=9> */
.L_x_22958:
[----:B------:R-:W-:Y:S05]  /*27350*/  BSYNC B1 ;  /* 0x0000000000017941 */ /* 0x000fea0003800000 */
.L_x_22956:
        /* <DEDUP_REMOVED lines=26> */
.L_x_22960:
        /* <DEDUP_REMOVED lines=9> */
.L_x_22961:
[----:B------:R-:W-:Y:S05]  /*27590*/  BSYNC B1 ;  /* 0x0000000000017941 */ /* 0x000fea0003800000 */
.L_x_22959:
        /* <DEDUP_REMOVED lines=26> */
.L_x_22963:
        /* <DEDUP_REMOVED lines=9> */
.L_x_22964:
[----:B------:R-:W-:Y:S05]  /*277d0*/  BSYNC B1 ;  /* 0x0000000000017941 */ /* 0x000fea0003800000 */
.L_x_22962:
        /* <DEDUP_REMOVED lines=26> */
.L_x_22966:
        /* <DEDUP_REMOVED lines=9> */
.L_x_22967:
[----:B------:R-:W-:Y:S05]  /*27a10*/  BSYNC B1 ;  /* 0x0000000000017941 */ /* 0x000fea0003800000 */
.L_x_22965:
        /* <DEDUP_REMOVED lines=26> */
.L_x_22969:
        /* <DEDUP_REMOVED lines=9> */
.L_x_22970:
[----:B------:R-:W-:Y:S05]  /*27c50*/  BSYNC B1 ;  /* 0x0000000000017941 */ /* 0x000fea0003800000 */
.L_x_22968:
        /* <DEDUP_REMOVED lines=26> */
.L_x_22972:
        /* <DEDUP_REMOVED lines=9> */
.L_x_22973:
[----:B------:R-:W-:Y:S05]  /*27e90*/  BSYNC B1 ;  /* 0x0000000000017941 */ /* 0x000fea0003800000 */
.L_x_22971:
        /* <DEDUP_REMOVED lines=26> */
.L_x_22975:
        /* <DEDUP_REMOVED lines=9> */
.L_x_22976:
[----:B------:R-:W-:Y:S05]  /*280d0*/  BSYNC B1 ;  /* 0x0000000000017941 */ /* 0x000fea0003800000 */
.L_x_22974:
        /* <DEDUP_REMOVED lines=26> */
.L_x_22978:
        /* <DEDUP_REMOVED lines=9> */
.L_x_22979:
[----:B------:R-:W-:Y:S05]  /*28310*/  BSYNC B1 ;  /* 0x0000000000017941 */ /* 0x000fea0003800000 */
.L_x_22977:
        /* <DEDUP_REMOVED lines=26> */
.L_x_22981:
        /* <DEDUP_REMOVED lines=9> */
.L_x_22982:
[----:B------:R-:W-:Y:S05]  /*28550*/  BSYNC B1 ;  /* 0x0000000000017941 */ /* 0x000fea0003800000 */
.L_x_22980:
        /* <DEDUP_REMOVED lines=26> */
.L_x_22984:
        /* <DEDUP_REMOVED lines=9> */
.L_x_22985:
[----:B------:R-:W-:Y:S05]  /*28790*/  BSYNC B1 ;  /* 0x0000000000017941 */ /* 0x000fea0003800000 */
.L_x_22983:
        /* <DEDUP_REMOVED lines=26> */
.L_x_22987:
        /* <DEDUP_REMOVED lines=9> */
.L_x_22988:
[----:B------:R-:W-:Y:S05]  /*289d0*/  BSYNC B1 ;  /* 0x0000000000017941 */ /* 0x000fea0003800000 */
.L_x_22986:
        /* <DEDUP_REMOVED lines=26> */
.L_x_22990:
        /* <DEDUP_REMOVED lines=9> */
.L_x_22991:
[----:B------:R-:W-:Y:S05]  /*28c10*/  BSYNC B1 ;  /* 0x0000000000017941 */ /* 0x000fea0003800000 */
.L_x_22989:
        /* <DEDUP_REMOVED lines=26> */
.L_x_22993:
        /* <DEDUP_REMOVED lines=9> */
.L_x_22994:
[----:B------:R-:W-:Y:S05]  /*28e50*/  BSYNC B1 ;  /* 0x0000000000017941 */ /* 0x000fea0003800000 */
.L_x_22992:
        /* <DEDUP_REMOVED lines=26> */
.L_x_22996:
        /* <DEDUP_REMOVED lines=9> */
.L_x_22997:
[----:B------:R-:W-:Y:S05]  /*29090*/  BSYNC B1 ;  /* 0x0000000000017941 */ /* 0x000fea0003800000 */
.L_x_22995:
        /* <DEDUP_REMOVED lines=26> */
.L_x_22999:
        /* <DEDUP_REMOVED lines=9> */
.L_x_23000:
[----:B------:R-:W-:Y:S05]  /*292d0*/  BSYNC B1 ;  /* 0x0000000000017941 */ /* 0x000fea0003800000 */
.L_x_22998:
        /* <DEDUP_REMOVED lines=26> */
.L_x_23002:
        /* <DEDUP_REMOVED lines=9> */
.L_x_23003:
[----:B------:R-:W-:Y:S05]  /*29510*/  BSYNC B1 ;  /* 0x0000000000017941 */ /* 0x000fea0003800000 */
.L_x_23001:
        /* <DEDUP_REMOVED lines=26> */
.L_x_23005:
        /* <DEDUP_REMOVED lines=9> */
.L_x_23006:
[----:B------:R-:W-:Y:S05]  /*29750*/  BSYNC B1 ;  /* 0x0000000000017941 */ /* 0x000fea0003800000 */
.L_x_23004:
        /* <DEDUP_REMOVED lines=26> */
.L_x_23008:
        /* <DEDUP_REMOVED lines=9> */
.L_x_23009:
[----:B------:R-:W-:Y:S05]  /*29990*/  BSYNC B1 ;  /* 0x0000000000017941 */ /* 0x000fea0003800000 */
.L_x_23007:
        /* <DEDUP_REMOVED lines=27> */
.L_x_23011:
        /* <DEDUP_REMOVED lines=9> */
.L_x_23012:
[----:B------:R-:W-:Y:S05]  /*29be0*/  BSYNC B1 ;  /* 0x0000000000017941 */ /* 0x000fea0003800000 */
.L_x_23010:
        /* <DEDUP_REMOVED lines=26> */
.L_x_23014:
        /* <DEDUP_REMOVED lines=9> */
.L_x_23015:
[----:B------:R-:W-:Y:S05]  /*29e20*/  BSYNC B1 ;  /* 0x0000000000017941 */ /* 0x000fea0003800000 */
.L_x_23013:
        /* <DEDUP_REMOVED lines=26> */
.L_x_23017:
        /* <DEDUP_REMOVED lines=13> */
.L_x_23018:
[----:B------:R-:W-:Y:S05]  /*2a0a0*/  BSYNC B1 ;  /* 0x0000000000017941 */ /* 0x000fea0003800000 */
.L_x_23016:
[----:B------:R-:W-:Y:S01]  /*2a0b0*/  @!P1 CALL.REL.NOINC `(.L_x_23019) ;  /* 0x0000001000009944 */ /* 0x000fe20003c00000 */
[----:B------:R-:W-:Y:S05]  /*2a0c0*/  BRA `(.L_x_23020) ;  /* 0xfffef7d000007947 */ /* 0x000fea000383ffff */
.L_x_23019:
        /* <DEDUP_REMOVED lines=12> */
.L_x_22637:
[----:B------:R-:W-:Y:S05]  /*2a190*/  BSYNC B0 ;  /* 0x0000000000007941 */ /* 0x000fea0003800000 */
.L_x_22636:
        /* <DEDUP_REMOVED lines=677> */
.L_x_23405:
        /* <DEDUP_REMOVED lines=35> */
.L_x_23024:
[----:B0-2---:R-:W2:Y:S04]  /*2ce20*/  LDL.LU R0, [R1+0x99c] ;  /* 0x00099c0001007983 */ /* 0x005ea80000300800 */
[----:B--2---:R0:W-:Y:S02]  /*2ce30*/  STL [R1+0xba4], R0 ;  /* 0x000ba40001007387 */ /* 0x0041e40000100800 */
[----:B0-----:R-:W-:Y:S02]  /*2ce40*/  IMAD.MOV.U32 R0, RZ, RZ, R29 ;  /* 0x000000ffff007224 */ /* 0x001fe400078e001d */
[----:B------:R-:W2:Y:S04]  /*2ce50*/  LDL.LU R29, [R1+0x998] ;  /* 0x00099800011d7983 */ /* 0x000ea80000300800 */
[----:B--2---:R0:W-:Y:S02]  /*2ce60*/  STL [R1+0x99c], R29 ;  /* 0x00099c1d01007387 */ /* 0x0041e40000100800 */
[----:B0-----:R-:W-:-:S02]  /*2ce70*/  IMAD.MOV.U32 R29, RZ, RZ, R28 ;  /* 0x000000ffff1d7224 */ /* 0x001fc400078e001c */
.L_x_23025:
[----:B--2---:R-:W-:Y:S05]  /*2ce80*/  BSYNC B1 ;  /* 0x0000000000017941 */ /* 0x004fea0003800000 */
.L_x_23023:
        /* <DEDUP_REMOVED lines=16> */
.L_x_23027:
[----:B0-----:R0:W-:Y:S04]  /*2cf90*/  STL [R1+0xba0], R0 ;  /* 0x000ba00001007387 */ /* 0x0011e80000100800 */
[----:B------:R-:W2:Y:S04]  /*2cfa0*/  LDL.LU R28, [R1+0xba4] ;  /* 0x000ba400011c7983 */ /* 0x000ea80000300800 */
[----:B0-----:R-:W3:Y:S04]  /*2cfb0*/  LDL.LU R0, [R1+0x9a4] ;  /* 0x0009a40001007983 */ /* 0x001ee80000300800 */
[----:B--2---:R0:W-:Y:S04]  /*2cfc0*/  STL [R1+0xba8], R28 ;  /* 0x000ba81c01007387 */ /* 0x0041e80000100800 */
[----:B---3--:R2:W-:Y:S01]  /*2cfd0*/  STL [R1+0x998], R0 ;  /* 0x0009980001007387 */ /* 0x0085e20000100800 */
[----:B0-----:R-:W-:-:S03]  /*2cfe0*/  IMAD.MOV.U32 R28, RZ, RZ, R27 ;  /* 0x000000ffff1c7224 */ /* 0x001fc600078e001b */
.L_x_23028:
[----:B0-----:R-:W-:Y:S05]  /*2cff0*/  BSYNC B1 ;  /* 0x0000000000017941 */ /* 0x001fea0003800000 */
.L_x_23026:
        /* <DEDUP_REMOVED lines=15> */
.L_x_23030:
[----:B------:R-:W2:Y:S04]  /*2d0f0*/  LDL.LU R27, [R1+0xba8] ;  /* 0x000ba800011b7983 */ /* 0x000ea80000300800 */
[----:B------:R3:W5:Y:S04]  /*2d100*/  LDL.LU R0, [R1+0xba0] ;  /* 0x000ba00001007983 */ /* 0x0007680000300800 */
[----:B--2---:R2:W-:Y:S04]  /*2d110*/  STL [R1+0xba4], R27 ;  /* 0x000ba41b01007387 */ /* 0x0045e80000100800 */
[----:B--2---:R-:W2:Y:S04]  /*2d120*/  LDL.LU R27, [R1+0x9a0] ;  /* 0x0009a000011b7983 */ /* 0x004ea80000300800 */
[----:B--2---:R2:W-:Y:S02]  /*2d130*/  STL [R1+0x9a4], R27 ;  /* 0x0009a41b01007387 */ /* 0x0045e40000100800 */
[----:B--2---:R-:W-:-:S02]  /*2d140*/  IMAD.MOV.U32 R27, RZ, RZ, R26 ;  /* 0x000000ffff1b7224 */ /* 0x004fc400078e001a */
.L_x_23031:
[----:B---3--:R-:W-:Y:S05]  /*2d150*/  BSYNC B1 ;  /* 0x0000000000017941 */ /* 0x008fea0003800000 */
.L_x_23029:
        /* <DEDUP_REMOVED lines=16> */
.L_x_23033:
[----:B--2---:R2:W-:Y:S04]  /*2d260*/  STL [R1+0xba0], R0 ;  /* 0x000ba00001007387 */ /* 0x0045e80000100800 */
[----:B------:R-:W3:Y:S04]  /*2d270*/  LDL.LU R26, [R1+0xba4] ;  /* 0x000ba400011a7983 */ /* 0x000ee80000300800 */
[----:B--2---:R-:W2:Y:S04]  /*2d280*/  LDL.LU R0, [R1+0x9ac] ;  /* 0x0009ac0001007983 */ /* 0x004ea80000300800 */
[----:B---3--:R3:W-:Y:S04]  /*2d290*/  STL [R1+0xba8], R26 ;  /* 0x000ba81a01007387 */ /* 0x0087e80000100800 */
[----:B--2---:R2:W-:Y:S01]  /*2d2a0*/  STL [R1+0x9a0], R0 ;  /* 0x0009a00001007387 */ /* 0x0045e20000100800 */
[----:B---3--:R-:W-:-:S03]  /*2d2b0*/  IMAD.MOV.U32 R26, RZ, RZ, R25 ;  /* 0x000000ffff1a7224 */ /* 0x008fc600078e0019 */
.L_x_23034:
[----:B--2---:R-:W-:Y:S05]  /*2d2c0*/  BSYNC B1 ;  /* 0x0000000000017941 */ /* 0x004fea0003800000 */
.L_x_23032:
        /* <DEDUP_REMOVED lines=15> */
.L_x_23036:
[----:B------:R-:W3:Y:S04]  /*2d3c0*/  LDL.LU R25, [R1+0xba8] ;  /* 0x000ba80001197983 */ /* 0x000ee80000300800 */
[----:B------:R4:W5:Y:S04]  /*2d3d0*/  LDL.LU R0, [R1+0xba0] ;  /* 0x000ba00001007983 */ /* 0x0009680000300800 */
[----:B---3--:R3:W-:Y:S04]  /*2d3e0*/  STL [R1+0xba4], R25 ;  /* 0x000ba41901007387 */ /* 0x0087e80000100800 */
[----:B---3--:R-:W3:Y:S04]  /*2d3f0*/  LDL.LU R25, [R1+0x9a8] ;  /* 0x0009a80001197983 */ /* 0x008ee80000300800 */
[----:B---3--:R3:W-:Y:S02]  /*2d400*/  STL [R1+0x9ac], R25 ;  /* 0x0009ac1901007387 */ /* 0x0087e40000100800 */
[----:B---3--:R-:W-:-:S02]  /*2d410*/  IMAD.MOV.U32 R25, RZ, RZ, R24 ;  /* 0x000000ffff197224 */ /* 0x008fc400078e0018 */
.L_x_23037:
[----:B----4-:R-:W-:Y:S05]  /*2d420*/  BSYNC B1 ;  /* 0x0000000000017941 */ /* 0x010fea0003800000 */
.L_x_23035:
        /* <DEDUP_REMOVED lines=16> */
.L_x_23039:
[----:B---3--:R3:W-:Y:S04]  /*2d530*/  STL [R1+0xba0], R0 ;  /* 0x000ba00001007387 */ /* 0x0087e80000100800 */
[----:B------:R-:W4:Y:S04]  /*2d540*/  LDL.LU R24, [R1+0xba4] ;  /* 0x000ba40001187983 */ /* 0x000f280000300800 */
[----:B---3--:R-:W3:Y:S04]  /*2d550*/  LDL.LU R0, [R1+0x9b4] ;  /* 0x0009b40001007983 */ /* 0x008ee80000300800 */
[----:B----4-:R4:W-:Y:S04]  /*2d560*/  STL [R1+0xba8], R24 ;  /* 0x000ba81801007387 */ /* 0x0109e80000100800 */
[----:B---3--:R3:W-:Y:S01]  /*2d570*/  STL [R1+0x9a8], R0 ;  /* 0x0009a80001007387 */ /* 0x0087e20000100800 */
[----:B----4-:R-:W-:-:S03]  /*2d580*/  IMAD.MOV.U32 R24, RZ, RZ, R23 ;  /* 0x000000ffff187224 */ /* 0x010fc600078e0017 */
.L_x_23040:
[----:B---3--:R-:W-:Y:S05]  /*2d590*/  BSYNC B1 ;  /* 0x0000000000017941 */ /* 0x008fea0003800000 */
.L_x_23038:
        /* <DEDUP_REMOVED lines=15> */
.L_x_23042:
[----:B------:R-:W4:Y:S04]  /*2d690*/  LDL.LU R23, [R1+0xba8] ;  /* 0x000ba80001177983 */ /* 0x000f280000300800 */
[----:B------:R0:W5:Y:S04]  /*2d6a0*/  LDL.LU R0, [R1+0xba0] ;  /* 0x000ba00001007983 */ /* 0x0001680000300800 */
[----:B----4-:R4:W-:Y:S04]  /*2d6b0*/  STL [R1+0xba4], R23 ;  /* 0x000ba41701007387 */ /* 0x0109e80000100800 */
[----:B----4-:R-:W4:Y:S04]  /*2d6c0*/  LDL.LU R23, [R1+0x9b0] ;  /* 0x0009b00001177983 */ /* 0x010f280000300800 */
[----:B----4-:R4:W-:Y:S02]  /*2d6d0*/  STL [R1+0x9b4], R23 ;  /* 0x0009b41701007387 */ /* 0x0109e40000100800 */
[----:B----4-:R-:W-:-:S02]  /*2d6e0*/  IMAD.MOV.U32 R23, RZ, RZ, R22 ;  /* 0x000000ffff177224 */ /* 0x010fc400078e0016 */
.L_x_23043:
[----:B0-----:R-:W-:Y:S05]  /*2d6f0*/  BSYNC B1 ;  /* 0x0000000000017941 */ /* 0x001fea0003800000 */
.L_x_23041:
        /* <DEDUP_REMOVED lines=16> */
.L_x_23045:
[----:B0-----:R0:W-:Y:S04]  /*2d800*/  STL [R1+0xba0], R0 ;  /* 0x000ba00001007387 */ /* 0x0011e80000100800 */
[----:B------:R-:W4:Y:S04]  /*2d810*/  LDL.LU R22, [R1+0xba4] ;  /* 0x000ba40001167983 */ /* 0x000f280000300800 */
[----:B0-2---:R-:W2:Y:S04]  /*2d820*/  LDL.LU R0, [R1+0x9bc] ;  /* 0x0009bc0001007983 */ /* 0x005ea80000300800 */
[----:B----4-:R0:W-:Y:S04]  /*2d830*/  STL [R1+0xba8], R22 ;  /* 0x000ba81601007387 */ /* 0x0101e80000100800 */
[----:B--2---:R2:W-:Y:S01]  /*2d840*/  STL [R1+0x9b0], R0 ;  /* 0x0009b00001007387 */ /* 0x0045e20000100800 */
[----:B0-----:R-:W-:-:S03]  /*2d850*/  IMAD.MOV.U32 R22, RZ, RZ, R21 ;  /* 0x000000ffff167224 */ /* 0x001fc600078e0015 */
.L_x_23046:
[----:B0-----:R-:W-:Y:S05]  /*2d860*/  BSYNC B1 ;  /* 0x0000000000017941 */ /* 0x001fea0003800000 */
.L_x_23044:
        /* <DEDUP_REMOVED lines=15> */
.L_x_23048:
[----:B------:R-:W2:Y:S04]  /*2d960*/  LDL.LU R21, [R1+0xba8] ;  /* 0x000ba80001157983 */ /* 0x000ea80000300800 */
[----:B------:R4:W5:Y:S04]  /*2d970*/  LDL.LU R0, [R1+0xba0] ;  /* 0x000ba00001007983 */ /* 0x0009680000300800 */
[----:B--2---:R2:W-:Y:S04]  /*2d980*/  STL [R1+0xba4], R21 ;  /* 0x000ba41501007387 */ /* 0x0045e80000100800 */
[----:B--2---:R-:W2:Y:S04]  /*2d990*/  LDL.LU R21, [R1+0x9b8] ;  /* 0x0009b80001157983 */ /* 0x004ea80000300800 */
[----:B--2---:R2:W-:Y:S02]  /*2d9a0*/  STL [R1+0x9bc], R21 ;  /* 0x0009bc1501007387 */ /* 0x0045e40000100800 */
[----:B--2---:R-:W-:-:S02]  /*2d9b0*/  IMAD.MOV.U32 R21, RZ, RZ, R20 ;  /* 0x000000ffff157224 */ /* 0x004fc400078e0014 */
.L_x_23049:
[----:B----4-:R-:W-:Y:S05]  /*2d9c0*/  BSYNC B1 ;  /* 0x0000000000017941 */ /* 0x010fea0003800000 */
.L_x_23047:
        /* <DEDUP_REMOVED lines=16> */
.L_x_23051:
[----:B--2---:R2:W-:Y:S04]  /*2dad0*/  STL [R1+0xba0], R0 ;  /* 0x000ba00001007387 */ /* 0x0045e80000100800 */
[----:B------:R-:W4:Y:S04]  /*2dae0*/  LDL.LU R20, [R1+0xba4] ;  /* 0x000ba40001147983 */ /* 0x000f280000300800 */
[----:B--2---:R-:W2:Y:S04]  /*2daf0*/  LDL.LU R0, [R1+0x9c4] ;  /* 0x0009c40001007983 */ /* 0x004ea80000300800 */
[----:B----4-:R4:W-:Y:S04]  /*2db00*/  STL [R1+0xba8], R20 ;  /* 0x000ba81401007387 */ /* 0x0109e80000100800 */
[----:B--2---:R2:W-:Y:S01]  /*2db10*/  STL [R1+0x9b8], R0 ;  /* 0x0009b80001007387 */ /* 0x0045e20000100800 */
[----:B----4-:R-:W-:-:S03]  /*2db20*/  IMAD.MOV.U32 R20, RZ, RZ, R19 ;  /* 0x000000ffff147224 */ /* 0x010fc600078e0013 */
.L_x_23052:
[----:B--2---:R-:W-:Y:S05]  /*2db30*/  BSYNC B1 ;  /* 0x0000000000017941 */ /* 0x004fea0003800000 */
.L_x_23050:
        /* <DEDUP_REMOVED lines=15> */
.L_x_23054:
[----:B------:R-:W4:Y:S04]  /*2dc30*/  LDL.LU R19, [R1+0xba8] ;  /* 0x000ba80001137983 */ /* 0x000f280000300800 */
[----:B------:R0:W5:Y:S04]  /*2dc40*/  LDL.LU R0, [R1+0xba0] ;  /* 0x000ba00001007983 */ /* 0x0001680000300800 */
[----:B----4-:R4:W-:Y:S04]  /*2dc50*/  STL [R1+0xba4], R19 ;  /* 0x000ba41301007387 */ /* 0x0109e80000100800 */
[----:B----4-:R-:W4:Y:S04]  /*2dc60*/  LDL.LU R19, [R1+0x9c0] ;  /* 0x0009c00001137983 */ /* 0x010f280000300800 */
[----:B----4-:R4:W-:Y:S02]  /*2dc70*/  STL [R1+0x9c4], R19 ;  /* 0x0009c41301007387 */ /* 0x0109e40000100800 */
[----:B----4-:R-:W-:-:S02]  /*2dc80*/  IMAD.MOV.U32 R19, RZ, RZ, R18 ;  /* 0x000000ffff137224 */ /* 0x010fc400078e0012 */
.L_x_23055:
[----:B0-----:R-:W-:Y:S05]  /*2dc90*/  BSYNC B1 ;  /* 0x0000000000017941 */ /* 0x001fea0003800000 */
.L_x_23053:
        /* <DEDUP_REMOVED lines=16> */
.L_x_23057:
[----:B0-----:R0:W-:Y:S04]  /*2dda0*/  STL [R1+0xba0], R0 ;  /* 0x000ba00001007387 */ /* 0x0011e80000100800 */
[----:B------:R-:W4:Y:S04]  /*2ddb0*/  LDL.LU R18, [R1+0xba4] ;  /* 0x000ba40001127983 */ /* 0x000f280000300800 */
[----:B0-2---:R-:W2:Y:S04]  /*2ddc0*/  LDL.LU R0, [R1+0x9cc] ;  /* 0x0009cc0001007983 */ /* 0x005ea80000300800 */
[----:B----4-:R0:W-:Y:S04]  /*2ddd0*/  STL [R1+0xba8], R18 ;  /* 0x000ba81201007387 */ /* 0x0101e80000100800 */
[----:B--2---:R2:W-:Y:S01]  /*2dde0*/  STL [R1+0x9c0], R0 ;  /* 0x0009c00001007387 */ /* 0x0045e20000100800 */
[----:B0-----:R-:W-:-:S03]  /*2ddf0*/  IMAD.MOV.U32 R18, RZ, RZ, R17 ;  /* 0x000000ffff127224 */ /* 0x001fc600078e0011 */
.L_x_23058:
[----:B0-----:R-:W-:Y:S05]  /*2de00*/  BSYNC B1 ;  /* 0x0000000000017941 */ /* 0x001fea0003800000 */
.L_x_23056:
        /* <DEDUP_REMOVED lines=15> */
.L_x_23060:
[----:B------:R-:W2:Y:S04]  /*2df00*/  LDL.LU R17, [R1+0xba8] ;  /* 0x000ba80001117983 */ /* 0x000ea80000300800 */
[----:B------:R4:W5:Y:S04]  /*2df10*/  LDL.LU R0, [R1+0xba0] ;  /* 0x000ba00001007983 */ /* 0x0009680000300800 */
[----:B--2---:R2:W-:Y:S04]  /*2df20*/  STL [R1+0xba4], R17 ;  /* 0x000ba41101007387 */ /* 0x0045e80000100800 */
[----:B--2---:R-:W2:Y:S04]  /*2df30*/  LDL.LU R17, [R1+0x9c8] ;  /* 0x0009c80001117983 */ /* 0x004ea80000300800 */
[----:B--2---:R2:W-:Y:S02]  /*2df40*/  STL [R1+0x9cc], R17 ;  /* 0x0009cc1101007387 */ /* 0x0045e40000100800 */
[----:B--2---:R-:W-:-:S02]  /*2df50*/  IMAD.MOV.U32 R17, RZ, RZ, R16 ;  /* 0x000000ffff117224 */ /* 0x004fc400078e0010 */
.L_x_23061:
[----:B----4-:R-:W-:Y:S05]  /*2df60*/  BSYNC B1 ;  /* 0x0000000000017941 */ /* 0x010fea0003800000 */
.L_x_23059:
        /* <DEDUP_REMOVED lines=16> */
.L_x_23063:
[----:B--2---:R2:W-:Y:S04]  /*2e070*/  STL [R1+0xba0], R0 ;  /* 0x000ba00001007387 */ /* 0x0045e80000100800 */
[----:B------:R-:W4:Y:S04]  /*2e080*/  LDL.LU R16, [R1+0xba4] ;  /* 0x000ba40001107983 */ /* 0x000f280000300800 */
[----:B--2---:R-:W2:Y:S04]  /*2e090*/  LDL.LU R0, [R1+0x9d4] ;  /* 0x0009d40001007983 */ /* 0x004ea80000300800 */
[----:B----4-:R4:W-:Y:S04]  /*2e0a0*/  STL [R1+0xba8], R16 ;  /* 0x000ba81001007387 */ /* 0x0109e80000100800 */
[----:B--2---:R2:W-:Y:S01]  /*2e0b0*/  STL [R1+0x9c8], R0 ;  /* 0x0009c80001007387 */ /* 0x0045e20000100800 */
[----:B----4-:R-:W-:-:S03]  /*2e0c0*/  IMAD.MOV.U32 R16, RZ, RZ, R15 ;  /* 0x000000ffff107224 */ /* 0x010fc600078e000f */
.L_x_23064:
[----:B--2---:R-:W-:Y:S05]  /*2e0d0*/  BSYNC B1 ;  /* 0x0000000000017941 */ /* 0x004fea0003800000 */
.L_x_23062:
        /* <DEDUP_REMOVED lines=15> */
.L_x_23066:
[----:B------:R-:W4:Y:S04]  /*2e1d0*/  LDL.LU R15, [R1+0xba8] ;  /* 0x000ba800010f7983 */ /* 0x000f280000300800 */
[----:B------:R0:W5:Y:S04]  /*2e1e0*/  LDL.LU R0, [R1+0xba0] ;  /* 0x000ba00001007983 */ /* 0x0001680000300800 */
[----:B----4-:R4:W-:Y:S04]  /*2e1f0*/  STL [R1+0xba4], R15 ;  /* 0x000ba40f01007387 */ /* 0x0109e80000100800 */
[----:B----4-:R-:W4:Y:S04]  /*2e200*/  LDL.LU R15, [R1+0x9d0] ;  /* 0x0009d000010f7983 */ /* 0x010f280000300800 */
[----:B----4-:R4:W-:Y:S02]  /*2e210*/  STL [R1+0x9d4], R15 ;  /* 0x0009d40f01007387 */ /* 0x0109e40000100800 */
[----:B----4-:R-:W-:-:S02]  /*2e220*/  IMAD.MOV.U32 R15, RZ, RZ, R14 ;  /* 0x000000ffff0f7224 */ /* 0x010fc400078e000e */
.L_x_23067:
[----:B0-----:R-:W-:Y:S05]  /*2e230*/  BSYNC B1 ;  /* 0x0000000000017941 */ /* 0x001fea0003800000 */
.L_x_23065:
        /* <DEDUP_REMOVED lines=16> */
.L_x_23069:
[----:B0-----:R0:W-:Y:S04]  /*2e340*/  STL [R1+0xba0], R0 ;  /* 0x000ba00001007387 */ /* 0x0011e80000100800 */
[----:B------:R-:W4:Y:S04]  /*2e350*/  LDL.LU R14, [R1+0xba4] ;  /* 0x000ba400010e7983 */ /* 0x000f280000300800 */
[----:B0-2---:R-:W2:Y:S04]  /*2e360*/  LDL.LU R0, [R1+0x9dc] ;  /* 0x0009dc0001007983 */ /* 0x005ea80000300800 */
[----:B----4-:R0:W-:Y:S04]  /*2e370*/  STL [R1+0xba8], R14 ;  /* 0x000ba80e01007387 */ /* 0x0101e80000100800 */
[----:B--2---:R2:W-:Y:S01]  /*2e380*/  STL [R1+0x9d0], R0 ;  /* 0x0009d00001007387 */ /* 0x0045e20000100800 */
[----:B0-----:R-:W-:-:S03]  /*2e390*/  IMAD.MOV.U32 R14, RZ, RZ, R13 ;  /* 0x000000ffff0e7224 */ /* 0x001fc600078e000d */
.L_x_23070:
[----:B0-----:R-:W-:Y:S05]  /*2e3a0*/  BSYNC B1 ;  /* 0x0000000000017941 */ /* 0x001fea0003800000 */
.L_x_23068:
        /* <DEDUP_REMOVED lines=15> */
.L_x_23072:
[----:B------:R-:W2:Y:S04]  /*2e4a0*/  LDL.LU R13, [R1+0xba8] ;  /* 0x000ba800010d7983 */ /* 0x000ea80000300800 */
[----:B------:R4:W5:Y:S04]  /*2e4b0*/  LDL.LU R0, [R1+0xba0] ;  /* 0x000ba00001007983 */ /* 0x0009680000300800 */
[----:B--2---:R2:W-:Y:S04]  /*2e4c0*/  STL [R1+0xba4], R13 ;  /* 0x000ba40d01007387 */ /* 0x0045e80000100800 */
[----:B--2---:R-:W2:Y:S04]  /*2e4d0*/  LDL.LU R13, [R1+0x9d8] ;  /* 0x0009d800010d7983 */ /* 0x004ea80000300800 */
[----:B--2---:R2:W-:Y:S02]  /*2e4e0*/  STL [R1+0x9dc], R13 ;  /* 0x0009dc0d01007387 */ /* 0x0045e40000100800 */
[----:B--2---:R-:W-:-:S02]  /*2e4f0*/  IMAD.MOV.U32 R13, RZ, RZ, R12 ;  /* 0x000000ffff0d7224 */ /* 0x004fc400078e000c */
.L_x_23073:
[----:B----4-:R-:W-:Y:S05]  /*2e500*/  BSYNC B1 ;  /* 0x0000000000017941 */ /* 0x010fea0003800000 */
.L_x_23071:
        /* <DEDUP_REMOVED lines=16> */
.L_x_23075:
[----:B--2---:R2:W-:Y:S04]  /*2e610*/  STL [R1+0xba0], R0 ;  /* 0x000ba00001007387 */ /* 0x0045e80000100800 */
[----:B------:R-:W4:Y:S04]  /*2e620*/  LDL.LU R12, [R1+0xba4] ;  /* 0x000ba400010c7983 */ /* 0x000f280000300800 */
[----:B--2---:R-:W2:Y:S04]  /*2e630*/  LDL.LU R0, [R1+0x9e4] ;  /* 0x0009e40001007983 */ /* 0x004ea80000300800 */
[----:B----4-:R4:W-:Y:S04]  /*2e640*/  STL [R1+0xba8], R12 ;  /* 0x000ba80c01007387 */ /* 0x0109e80000100800 */
[----:B--2---:R2:W-:Y:S01]  /*2e650*/  STL [R1+0x9d8], R0 ;  /* 0x0009d80001007387 */ /* 0x0045e20000100800 */
[----:B----4-:R-:W-:-:S03]  /*2e660*/  IMAD.MOV.U32 R12, RZ, RZ, R11 ;  /* 0x000000ffff0c7224 */ /* 0x010fc600078e000b */
.L_x_23076:
[----:B--2---:R-:W-:Y:S05]  /*2e670*/  BSYNC B1 ;  /* 0x0000000000017941 */ /* 0x004fea0003800000 */
.L_x_23074:
        /* <DEDUP_REMOVED lines=15> */
.L_x_23078:
[----:B------:R-:W4:Y:S04]  /*2e770*/  LDL.LU R11, [R1+0xba8] ;  /* 0x000ba800010b7983 */ /* 0x000f280000300800 */
[----:B------:R0:W5:Y:S04]  /*2e780*/  LDL.LU R0, [R1+0xba0] ;  /* 0x000ba00001007983 */ /* 0x0001680000300800 */
[----:B----4-:R4:W-:Y:S04]  /*2e790*/  STL [R1+0xba4], R11 ;  /* 0x000ba40b01007387 */ /* 0x0109e80000100800 */
[----:B----4-:R-:W4:Y:S04]  /*2e7a0*/  LDL.LU R11, [R1+0x9e0] ;  /* 0x0009e000010b7983 */ /* 0x010f280000300800 */
[----:B----4-:R4:W-:Y:S02]  /*2e7b0*/  STL [R1+0x9e4], R11 ;  /* 0x0009e40b01007387 */ /* 0x0109e40000100800 */
[----:B----4-:R-:W-:-:S02]  /*2e7c0*/  IMAD.MOV.U32 R11, RZ, RZ, R10 ;  /* 0x000000ffff0b7224 */ /* 0x010fc400078e000a */
.L_x_23079:
[----:B0-----:R-:W-:Y:S05]  /*2e7d0*/  BSYNC B1 ;  /* 0x0000000000017941 */ /* 0x001fea0003800000 */
.L_x_23077:
        /* <DEDUP_REMOVED lines=16> */
.L_x_23081:
[----:B0-----:R0:W-:Y:S04]  /*2e8e0*/  STL [R1+0xba0], R0 ;  /* 0x000ba00001007387 */ /* 0x0011e80000100800 */
[----:B------:R-:W4:Y:S04]  /*2e8f0*/  LDL.LU R10, [R1+0xba4] ;  /* 0x000ba400010a7983 */ /* 0x000f280000300800 */
[----:B0-2---:R-:W2:Y:S04]  /*2e900*/  LDL.LU R0, [R1+0x9ec] ;  /* 0x0009ec0001007983 */ /* 0x005ea80000300800 */
[----:B----4-:R0:W-:Y:S04]  /*2e910*/  STL [R1+0xba8], R10 ;  /* 0x000ba80a01007387 */ /* 0x0101e80000100800 */
[----:B--2---:R2:W-:Y:S01]  /*2e920*/  STL [R1+0x9e0], R0 ;  /* 0x0009e00001007387 */ /* 0x0045e20000100800 */
[----:B0-----:R-:W-:-:S03]  /*2e930*/  IMAD.MOV.U32 R10, RZ, RZ, R9 ;  /* 0x000000ffff0a7224 */ /* 0x001fc600078e0009 */
.L_x_23082:
[----:B0-----:R-:W-:Y:S05]  /*2e940*/  BSYNC B1 ;  /* 0x0000000000017941 */ /* 0x001fea0003800000 */
.L_x_23080:
        /* <DEDUP_REMOVED lines=15> */
.L_x_23084:
[----:B------:R-:W2:Y:S04]  /*2ea40*/  LDL.LU R9, [R1+0xba8] ;  /* 0x000ba80001097983 */ /* 0x000ea80000300800 */
[----:B------:R4:W5:Y:S04]  /*2ea50*/  LDL.LU R0, [R1+0xba0] ;  /* 0x000ba00001007983 */ /* 0x0009680000300800 */
[----:B--2---:R2:W-:Y:S04]  /*2ea60*/  STL [R1+0xba4], R9 ;  /* 0x000ba40901007387 */ /* 0x0045e80000100800 */
[----:B--2---:R-:W2:Y:S04]  /*2ea70*/  LDL.LU R9, [R1+0x9e8] ;  /* 0x0009e80001097983 */ /* 0x004ea80000300800 */
[----:B--2---:R2:W-:Y:S02]  /*2ea80*/  STL [R1+0x9ec], R9 ;  /* 0x0009ec0901007387 */ /* 0x0045e40000100800 */
[----:B--2---:R-:W-:-:S02]  /*2ea90*/  IMAD.MOV.U32 R9, RZ, RZ, R8 ;  /* 0x000000ffff097224 */ /* 0x004fc400078e0008 */
.L_x_23085:
[----:B----4-:R-:W-:Y:S05]  /*2eaa0*/  BSYNC B1 ;  /* 0x0000000000017941 */ /* 0x010fea0003800000 */
.L_x_23083:
        /* <DEDUP_REMOVED lines=16> */
.L_x_23087:
[----:B--2---:R2:W-:Y:S04]  /*2ebb0*/  STL [R1+0xba0], R0 ;  /* 0x000ba00001007387 */ /* 0x0045e80000100800 */
[----:B------:R-:W4:Y:S04]  /*2ebc0*/  LDL.LU R8, [R1+0xba4] ;  /* 0x000ba40001087983 */ /* 0x000f280000300800 */
[----:B--2---:R-:W2:Y:S04]  /*2ebd0*/  LDL.LU R0, [R1+0x9f4] ;  /* 0x0009f40001007983 */ /* 0x004ea80000300800 */
[----:B----4-:R4:W-:Y:S04]  /*2ebe0*/  STL [R1+0xba8], R8 ;  /* 0x000ba80801007387 */ /* 0x0109e80000100800 */
[----:B--2---:R2:W-:Y:S01]  /*2ebf0*/  STL [R1+0x9e8], R0 ;  /* 0x0009e80001007387 */ /* 0x0045e20000100800 */
[----:B----4-:R-:W-:-:S03]  /*2ec00*/  IMAD.MOV.U32 R8, RZ, RZ, R7 ;  /* 0x000000ffff087224 */ /* 0x010fc600078e0007 */
.L_x_23088:
[----:B--2---:R-:W-:Y:S05]  /*2ec10*/  BSYNC B1 ;  /* 0x0000000000017941 */ /* 0x004fea0003800000 */
.L_x_23086:
        /* <DEDUP_REMOVED lines=15> */
.L_x_23090:
[----:B------:R-:W4:Y:S04]  /*2ed10*/  LDL.LU R7, [R1+0xba8] ;  /* 0x000ba80001077983 */ /* 0x000f280000300800 */
[----:B------:R0:W5:Y:S04]  /*2ed20*/  LDL.LU R0, [R1+0xba0] ;  /* 0x000ba00001007983 */ /* 0x0001680000300800 */
[----:B----4-:R4:W-:Y:S04]  /*2ed30*/  STL [R1+0xba4], R7 ;  /* 0x000ba40701007387 */ /* 0x0109e80000100800 */
[----:B----4-:R-:W4:Y:S04]  /*2ed40*/  LDL.LU R7, [R1+0x9f0] ;  /* 0x0009f00001077983 */ /* 0x010f280000300800 */
[----:B----4-:R4:W-:Y:S02]  /*2ed50*/  STL [R1+0x9f4], R7 ;  /* 0x0009f40701007387 */ /* 0x0109e40000100800 */
[----:B----4-:R-:W-:-:S02]  /*2ed60*/  IMAD.MOV.U32 R7, RZ, RZ, R6 ;  /* 0x000000ffff077224 */ /* 0x010fc400078e0006 */
.L_x_23091:
[----:B0-----:R-:W-:Y:S05]  /*2ed70*/  BSYNC B1 ;  /* 0x0000000000017941 */ /* 0x001fea0003800000 */
.L_x_23089:
        /* <DEDUP_REMOVED lines=16> */
.L_x_23093:
[----:B0-----:R0:W-:Y:S04]  /*2ee80*/  STL [R1+0xba0], R0 ;  /* 0x000ba00001007387 */ /* 0x0011e80000100800 */
[----:B------:R-:W4:Y:S04]  /*2ee90*/  LDL.LU R6, [R1+0xba4] ;  /* 0x000ba40001067983 */ /* 0x000f280000300800 */
[----:B0-2---:R-:W2:Y:S04]  /*2eea0*/  LDL.LU R0, [R1+0x9fc] ;  /* 0x0009fc0001007983 */ /* 0x005ea80000300800 */
[----:B----4-:R0:W-:Y:S04]  /*2eeb0*/  STL [R1+0xba8], R6 ;  /* 0x000ba80601007387 */ /* 0x0101e80000100800 */
[----:B--2---:R2:W-:Y:S01]  /*2eec0*/  STL [R1+0x9f0], R0 ;  /* 0x0009f00001007387 */ /* 0x0045e20000100800 */
[----:B0-----:R-:W-:-:S03]  /*2eed0*/  IMAD.MOV.U32 R6, RZ, RZ, R5 ;  /* 0x000000ffff067224 */ /* 0x001fc600078e0005 */
.L_x_23094:
[----:B0-----:R-:W-:Y:S05]  /*2eee0*/  BSYNC B1 ;  /* 0x0000000000017941 */ /* 0x001fea0003800000 */
.L_x_23092:
        /* <DEDUP_REMOVED lines=15> */
.L_x_23096:
[----:B------:R-:W2:Y:S04]  /*2efe0*/  LDL.LU R5, [R1+0xba8] ;  /* 0x000ba80001057983 */ /* 0x000ea80000300800 */
[----:B------:R4:W5:Y:S04]  /*2eff0*/  LDL.LU R0, [R1+0xba0] ;  /* 0x000ba00001007983 */ /* 0x0009680000300800 */
[----:B--2---:R2:W-:Y:S04]  /*2f000*/  STL [R1+0xba4], R5 ;  /* 0x000ba40501007387 */ /* 0x0045e80000100800 */
[----:B--2---:R-:W2:Y:S04]  /*2f010*/  LDL.LU R5, [R1+0x9f8] ;  /* 0x0009f80001057983 */ /* 0x004ea80000300800 */
[----:B--2---:R2:W-:Y:S02]  /*2f020*/  STL [R1+0x9fc], R5 ;  /* 0x0009fc0501007387 */ /* 0x0045e40000100800 */
[----:B--2---:R-:W-:-:S02]  /*2f030*/  IMAD.MOV.U32 R5, RZ, RZ, R4 ;  /* 0x000000ffff057224 */ /* 0x004fc400078e0004 */
.L_x_23097:
[----:B----4-:R-:W-:Y:S05]  /*2f040*/  BSYNC B1 ;  /* 0x0000000000017941 */ /* 0x010fea0003800000 */
.L_x_23095:
        /* <DEDUP_REMOVED lines=16> */
.L_x_23099:
[----:B--2---:R2:W-:Y:S04]  /*2f150*/  STL [R1+0xba0], R0 ;  /* 0x000ba00001007387 */ /* 0x0045e80000100800 */
[----:B------:R-:W4:Y:S04]  /*2f160*/  LDL.LU R4, [R1+0xba4] ;  /* 0x000ba40001047983 */ /* 0x000f280000300800 */
[----:B--2---:R-:W2:Y:S04]  /*2f170*/  LDL.LU R0, [R1+0xa04] ;  /* 0x000a040001007983 */ /* 0x004ea80000300800 */
[----:B----4-:R4:W-:Y:S04]  /*2f180*/  STL [R1+0xba8], R4 ;  /* 0x000ba80401007387 */ /* 0x0109e80000100800 */
[----:B--2---:R2:W-:Y:S01]  /*2f190*/  STL [R1+0x9f8], R0 ;  /* 0x0009f80001007387 */ /* 0x0045e20000100800 */
[----:B----4-:R-:W-:-:S03]  /*2f1a0*/  IMAD.MOV.U32 R4, RZ, RZ, R3 ;  /* 0x000000ffff047224 */ /* 0x010fc600078e0003 */
.L_x_23100:
[----:B--2---:R-:W-:Y:S05]  /*2f1b0*/  BSYNC B1 ;  /* 0x0000000000017941 */ /* 0x004fea0003800000 */
.L_x_23098:
        /* <DEDUP_REMOVED lines=15> */
.L_x_23102:
[----:B------:R-:W4:Y:S04]  /*2f2b0*/  LDL.LU R3, [R1+0xba8] ;  /* 0x000ba80001037983 */ /* 0x000f280000300800 */
[----:B------:R0:W5:Y:S04]  /*2f2c0*/  LDL.LU R0, [R1+0xba0] ;  /* 0x000ba00001007983 */ /* 0x0001680000300800 */
[----:B----4-:R4:W-:Y:S04]  /*2f2d0*/  STL [R1+0xba4], R3 ;  /* 0x000ba40301007387 */ /* 0x0109e80000100800 */
[----:B----4-:R-:W4:Y:S04]  /*2f2e0*/  LDL.LU R3, [R1+0xa00] ;  /* 0x000a000001037983 */ /* 0x010f280000300800 */
[----:B----4-:R4:W-:Y:S02]  /*2f2f0*/  STL [R1+0xa04], R3 ;  /* 0x000a040301007387 */ /* 0x0109e40000100800 */
[----:B----4-:R-:W-:-:S02]  /*2f300*/  IMAD.MOV.U32 R3, RZ, RZ, R2 ;  /* 0x000000ffff037224 */ /* 0x010fc400078e0002 */
.L_x_23103:
[----:B0-----:R-:W-:Y:S05]  /*2f310*/  BSYNC B1 ;  /* 0x0000000000017941 */ /* 0x001fea0003800000 */
.L_x_23101:
        /* <DEDUP_REMOVED lines=22> */
.L_x_23105:
[----:B0-----:R-:W2:Y:S04]  /*2f480*/  LDL.LU R2, [R1+0xba4] ;  /* 0x000ba40001027983 */ /* 0x001ea80000300800 */
[----:B------:R0:W-:Y:S04]  /*2f490*/  STL [R1+0xba0], R0 ;  /* 0x000ba00001007387 */ /* 0x0001e80000100800 */
[----:B0-----:R-:W4:Y:S04]  /*2f4a0*/  LDL.LU R0, [R1+0xa0c] ;  /* 0x000a0c0001007983 */ /* 0x001f280000300800 */
[----:B--2---:R0:W-:Y:S04]  /*2f4b0*/  STL [R1+0xba8], R2 ;  /* 0x000ba80201007387 */ /* 0x0041e80000100800 */
[----:B0-----:R0:W5:Y:S04]  /*2f4c0*/  LDL.LU R2, [R1+0x814] ;  /* 0x0008140001027983 */ /* 0x0011680000300800 */
[----:B----4-:R0:W-:Y:S02]  /*2f4d0*/  STL [R1+0xa00], R0 ;  /* 0x000a000001007387 */ /* 0x0101e40000100800 */
.L_x_23106:
[----:B0-----:R-:W-:Y:S05]  /*2f4e0*/  BSYNC B1 ;  /* 0x0000000000017941 */ /* 0x001fea0003800000 */
.L_x_23104:
        /* <DEDUP_REMOVED lines=26> */
.L_x_23108:
        /* <DEDUP_REMOVED lines=9> */
.L_x_23109:
[----:B------:R-:W-:Y:S05]  /*2f720*/  BSYNC B1 ;  /* 0x0000000000017941 */ /* 0x000fea0003800000 */
.L_x_23107:
        /* <DEDUP_REMOVED lines=26> */
.L_x_23111:
        /* <DEDUP_REMOVED lines=9> */
.L_x_23112:
[----:B------:R-:W-:Y:S05]  /*2f960*/  BSYNC B1 ;  /* 0x0000000000017941 */ /* 0x000fea0003800000 */
.L_x_23110:
        /* <DEDUP_REMOVED lines=26> */
.L_x_23114:
        /* <DEDUP_REMOVED lines=9> */
.L_x_23115:
[----:B------:R-:W-:Y:S05]  /*2fba0*/  BSYNC B1 ;  /* 0x0000000000017941 */ /* 0x000fea0003800000 */
.L_x_23113:
        /* <DEDUP_REMOVED lines=26> */
.L_x_23117:
        /* <DEDUP_REMOVED lines=9> */
.L_x_23118:
[----:B------:R-:W-:Y:S05]  /*2fde0*/  BSYNC B1 ;  /* 0x0000000000017941 */ /* 0x000fea0003800000 */
.L_x_23116:
        /* <DEDUP_REMOVED lines=26> */
.L_x_23120:
        /* <DEDUP_REMOVED lines=9> */
.L_x_23121:
[----:B------:R-:W-:Y:S05]  /*30020*/  BSYNC B1 ;  /* 0x0000000000017941 */ /* 0x000fea0003800000 */
.L_x_23119:
        /* <DEDUP_REMOVED lines=26> */
.L_x_23123:
        /* <DEDUP_REMOVED lines=9> */
.L_x_23124:
[----:B------:R-:W-:Y:S05]  /*30260*/  BSYNC B1 ;  /* 0x0000000000017941 */ /* 0x000fea0003800000 */
.L_x_23122:
        /* <DEDUP_REMOVED lines=26> */
.L_x_23126:
        /* <DEDUP_REMOVED lines=9> */
.L_x_23127:
[----:B------:R-:W-:Y:S05]  /*304a0*/  BSYNC B1 ;  /* 0x0000000000017941 */ /* 0x000fea0003800000 */
.L_x_23125:
        /* <DEDUP_REMOVED lines=26> */
.L_x_23129:
        /* <DEDUP_REMOVED lines=9> */
.L_x_23130:
[----:B------:R-:W-:Y:S05]  /*306e0*/  BSYNC B1 ;  /* 0x0000000000017941 */ /* 0x000fea0003800000 */
.L_x_23128:
        /* <DEDUP_REMOVED lines=26> */
.L_x_23132:
        /* <DEDUP_REMOVED lines=9> */
.L_x_23133:
[----:B------:R-:W-:Y:S05]  /*30920*/  BSYNC B1 ;  /* 0x0000000000017941 */ /* 0x000fea0003800000 */
.L_x_23131:
        /* <DEDUP_REMOVED lines=26> */
.L_x_23135:
        /* <DEDUP_REMOVED lines=9> */
.L_x_23136:
[----:B------:R-:W-:Y:S05]  /*30b60*/  BSYNC B1 ;  /* 0x0000000000017941 */ /* 0x000fea0003800000 */
.L_x_23134:
        /* <DEDUP_REMOVED lines=26> */
.L_x_23138:
        /* <DEDUP_REMOVED lines=9> */
.L_x_23139:
[----:B------:R-:W-:Y:S05]  /*30da0*/  BSYNC B1 ;  /* 0x0000000000017941 */ /* 0x000fea0003800000 */
.L_x_23137:
        /* <DEDUP_REMOVED lines=26> */
.L_x_23141:
        /* <DEDUP_REMOVED lines=9> */
.L_x_23142:
[----:B------:R-:W-:Y:S05]  /*30fe0*/  BSYNC B1 ;  /* 0x0000000000017941 */ /* 0x000fea0003800000 */
.L_x_23140:
        /* <DEDUP_REMOVED lines=26> */
.L_x_23144:
        /* <DEDUP_REMOVED lines=9> */
.L_x_23145:
[----:B------:R-:W-:Y:S05]  /*31220*/  BSYNC B1 ;  /* 0x0000000000017941 */ /* 0x000fea0003800000 */
.L_x_23143:
        /* <DEDUP_REMOVED lines=26> */
.L_x_23147:
        /* <DEDUP_REMOVED lines=9> */
.L_x_23148:
[----:B------:R-:W-:Y:S05]  /*31460*/  BSYNC B1 ;  /* 0x0000000000017941 */ /* 0x000fea0003800000 */
.L_x_23146:
        /* <DEDUP_REMOVED lines=26> */
.L_x_23150:
        /* <DEDUP_REMOVED lines=9> */
.L_x_23151:
[----:B------:R-:W-:Y:S05]  /*316a0*/  BSYNC B1 ;  /* 0x0000000000017941 */ /* 0x000fea0003800000 */
.L_x_23149:
        /* <DEDUP_REMOVED lines=26> */
.L_x_23153:
        /* <DEDUP_REMOVED lines=9> */
.L_x_23154:
[----:B------:R-:W-:Y:S05]  /*318e0*/  BSYNC B1 ;  /* 0x0000000000017941 */ /* 0x000fea0003800000 */
.L_x_23152:
        /* <DEDUP_REMOVED lines=26> */
.L_x_23156:
        /* <DEDUP_REMOVED lines=9> */
.L_x_23157:
[----:B------:R-:W-:Y:S05]  /*31b20*/  BSYNC B1 ;  /* 0x0000000000017941 */ /* 0x000fea0003800000 */
.L_x_23155:
        /* <DEDUP_REMOVED lines=26> */
.L_x_23159:
        /* <DEDUP_REMOVED lines=9> */
.L_x_23160:
[----:B------:R-:W-:Y:S05]  /*31d60*/  BSYNC B1 ;  /* 0x0000000000017941 */ /* 0x000fea0003800000 */
.L_x_23158:
        /* <DEDUP_REMOVED lines=26> */
.L_x_23162:
        /* <DEDUP_REMOVED lines=9> */
.L_x_23163:
[----:B------:R-:W-:Y:S05]  /*31fa0*/  BSYNC B1 ;  /* 0x0000000000017941 */ /* 0x000fea0003800000 */
.L_x_23161:
        /* <DEDUP_REMOVED lines=26> */
.L_x_23165:
        /* <DEDUP_REMOVED lines=9> */
.L_x_23166:
[----:B------:R-:W-:Y:S05]  /*321e0*/  BSYNC B1 ;  /* 0x0000000000017941 */ /* 0x000fea0003800000 */
.L_x_23164:
        /* <DEDUP_REMOVED lines=26> */
.L_x_23168:
        /* <DEDUP_REMOVED lines=9> */
.L_x_23169:
[----:B------:R-:W-:Y:S05]  /*32420*/  BSYNC B1 ;  /* 0x0000000000017941 */ /* 0x000fea0003800000 */
.L_x_23167:
        /* <DEDUP_REMOVED lines=26> */
.L_x_23171:
        /* <DEDUP_REMOVED lines=9> */
.L_x_23172:
[----:B------:R-:W-:Y:S05]  /*32660*/  BSYNC B1 ;  /* 0x0000000000017941 */ /* 0x000fea0003800000 */
.L_x_23170:
        /* <DEDUP_REMOVED lines=26> */
.L_x_23174:
        /* <DEDUP_REMOVED lines=9> */
.L_x_23175:
[----:B------:R-:W-:Y:S05]  /*328a0*/  BSYNC B1 ;  /* 0x0000000000017941 */ /* 0x000fea0003800000 */
.L_x_23173:
        /* <DEDUP_REMOVED lines=26> */
.L_x_23177:
        /* <DEDUP_REMOVED lines=9> */
.L_x_23178:
[----:B------:R-:W-:Y:S05]  /*32ae0*/  BSYNC B1 ;  /* 0x0000000000017941 */ /* 0x000fea0003800000 */
.L_x_23176:
        /* <DEDUP_REMOVED lines=26> */
.L_x_23180:
        /* <DEDUP_REMOVED lines=9> */
.L_x_23181:
[----:B------:R-:W-:Y:S05]  /*32d20*/  BSYNC B1 ;  /* 0x0000000000017941 */ /* 0x000fea0003800000 */
.L_x_23179:
        /* <DEDUP_REMOVED lines=26> */
.L_x_23183:
        /* <DEDUP_REMOVED lines=9> */
.L_x_23184:
[----:B------:R-:W-:Y:S05]  /*32f60*/  BSYNC B1 ;  /* 0x0000000000017941 */ /* 0x000fea0003800000 */
.L_x_23182:
        /* <DEDUP_REMOVED lines=26> */
.L_x_23186:
        /* <DEDUP_REMOVED lines=9> */
.L_x_23187:
[----:B------:R-:W-:Y:S05]  /*331a0*/  BSYNC B1 ;  /* 0x0000000000017941 */ /* 0x000fea0003800000 */
.L_x_23185:
        /* <DEDUP_REMOVED lines=26> */
.L_x_23189:
        /* <DEDUP_REMOVED lines=9> */
.L_x_23190:
[----:B------:R-:W-:Y:S05]  /*333e0*/  BSYNC B1 ;  /* 0x0000000000017941 */ /* 0x000fea0003800000 */
.L_x_23188:
        /* <DEDUP_REMOVED lines=26> */
.L_x_23192:
        /* <DEDUP_REMOVED lines=9> */
.L_x_23193:
[----:B------:R-:W-:Y:S05]  /*33620*/  BSYNC B1 ;  /* 0x0000000000017941 */ /* 0x000fea0003800000 */
.L_x_23191:
        /* <DEDUP_REMOVED lines=26> */
.L_x_23195:
        /* <DEDUP_REMOVED lines=9> */
.L_x_23196:
[----:B------:R-:W-:Y:S05]  /*33860*/  BSYNC B1 ;  /* 0x0000000000017941 */ /* 0x000fea0003800000 */
.L_x_23194:
        /* <DEDUP_REMOVED lines=26> */
.L_x_23198:
        /* <DEDUP_REMOVED lines=9> */
.L_x_23199:
[----:B------:R-:W-:Y:S05]  /*33aa0*/  BSYNC B1 ;  /* 0x0000000000017941 */ /* 0x000fea0003800000 */
.L_x_23197:
        /* <DEDUP_REMOVED lines=26> */
.L_x_23201:
        /* <DEDUP_REMOVED lines=9> */
.L_x_23202:
[----:B------:R-:W-:Y:S05]  /*33ce0*/  BSYNC B1 ;  /* 0x0000000000017941 */ /* 0x000fea0003800000 */
.L_x_23200:
        /* <DEDUP_REMOVED lines=26> */
.L_x_23204:
        /* <DEDUP_REMOVED lines=9> */
.L_x_23205:
[----:B------:R-:W-:Y:S05]  /*33f20*/  BSYNC B1 ;  /* 0x0000000000017941 */ /* 0x000fea0003800000 */
.L_x_23203:
        /* <DEDUP_REMOVED lines=26> */
.L_x_23207:
        /* <DEDUP_REMOVED lines=9> */
.L_x_23208:
[----:B------:R-:W-:Y:S05]  /*34160*/  BSYNC B1 ;  /* 0x0000000000017941 */ /* 0x000fea0003800000 */
.L_x_23206:
        /* <DEDUP_REMOVED lines=26> */
.L_x_23210:
        /* <DEDUP_REMOVED lines=9> */
.L_x_23211:
[----:B------:R-:W-:Y:S05]  /*343a0*/  BSYNC B1 ;  /* 0x0000000000017941 */ /* 0x000fea0003800000 */
.L_x_23209:
        /* <DEDUP_REMOVED lines=26> */
.L_x_23213:
        /* <DEDUP_REMOVED lines=9> */
.L_x_23214:
[----:B------:R-:W-:Y:S05]  /*345e0*/  BSYNC B1 ;  /* 0x0000000000017941 */ /* 0x000fea0003800000 */
.L_x_23212:
        /* <DEDUP_REMOVED lines=26> */
.L_x_23216:
        /* <DEDUP_REMOVED lines=9> */
.L_x_23217:
[----:B------:R-:W-:Y:S05]  /*34820*/  BSYNC B1 ;  /* 0x0000000000017941 */ /* 0x000fea0003800000 */
.L_x_23215:
        /* <DEDUP_REMOVED lines=26> */
.L_x_23219:
        /* <DEDUP_REMOVED lines=9> */
.L_x_23220:
[----:B------:R-:W-:Y:S05]  /*34a60*/  BSYNC B1 ;  /* 0x0000000000017941 */ /* 0x000fea0003800000 */
.L_x_23218:
        /* <DEDUP_REMOVED lines=26> */
.L_x_23222:
        /* <DEDUP_REMOVED lines=9> */
.L_x_23223:
[----:B------:R-:W-:Y:S05]  /*34ca0*/  BSYNC B1 ;  /* 0x0000000000017941 */ /* 0x000fea0003800000 */
.L_x_23221:
        /* <DEDUP_REMOVED lines=26> */
.L_x_23225:
        /* <DEDUP_REMOVED lines=9> */
.L_x_23226:
[----:B------:R-:W-:Y:S05]  /*34ee0*/  BSYNC B1 ;  /* 0x0000000000017941 */ /* 0x000fea0003800000 */
.L_x_23224:
        /* <DEDUP_REMOVED lines=26> */
.L_x_23228:
        /* <DEDUP_REMOVED lines=9> */
.L_x_23229:
[----:B------:R-:W-:Y:S05]  /*35120*/  BSYNC B1 ;  /* 0x0000000000017941 */ /* 0x000fea0003800000 */
.L_x_23227:
        /* <DEDUP_REMOVED lines=26> */
.L_x_23231:
        /* <DEDUP_REMOVED lines=9> */
.L_x_23232:
[----:B------:R-:W-:Y:S05]  /*35360*/  BSYNC B1 ;  /* 0x0000000000017941 */ /* 0x000fea0003800000 */
.L_x_23230:
        /* <DEDUP_REMOVED lines=26> */
.L_x_23234:
        /* <DEDUP_REMOVED lines=9> */
.L_x_23235:
[----:B------:R-:W-:Y:S05]  /*355a0*/  BSYNC B1 ;  /* 0x0000000000017941 */ /* 0x000fea0003800000 */
.L_x_23233:
        /* <DEDUP_REMOVED lines=26> */
.L_x_23237:
        /* <DEDUP_REMOVED lines=9> */
.L_x_23238:
[----:B------:R-:W-:Y:S05]  /*357e0*/  BSYNC B1 ;  /* 0x0000000000017941 */ /* 0x000fea0003800000 */
.L_x_23236:
        /* <DEDUP_REMOVED lines=26> */
.L_x_23240:
        /* <DEDUP_REMOVED lines=9> */
.L_x_23241:
[----:B------:R-:W-:Y:S05]  /*35a20*/  BSYNC B1 ;  /* 0x0000000000017941 */ /* 0x000fea0003800000 */
.L_x_23239:
        /* <DEDUP_REMOVED lines=26> */
.L_x_23243:
        /* <DEDUP_REMOVED lines=9> */
.L_x_23244:
[----:B------:R-:W-:Y:S05]  /*35c60*/  BSYNC B1 ;  /* 0x0000000000017941 */ /* 0x000fea0003800000 */
.L_x_23242:
        /* <DEDUP_REMOVED lines=26> */
.L_x_23246:
        /* <DEDUP_REMOVED lines=9> */
.L_x_23247:
[----:B------:R-:W-:Y:S05]  /*35ea0*/  BSYNC B1 ;  /* 0x0000000000017941 */ /* 0x000fea0003800000 */
.L_x_23245:
        /* <DEDUP_REMOVED lines=26> */
.L_x_23249:
        /* <DEDUP_REMOVED lines=9> */
.L_x_23250:
[----:B------:R-:W-:Y:S05]  /*360e0*/  BSYNC B1 ;  /* 0x0000000000017941 */ /* 0x000fea0003800000 */
.L_x_23248:
        /* <DEDUP_REMOVED lines=26> */
.L_x_23252:
        /* <DEDUP_REMOVED lines=9> */
.L_x_23253:
[----:B------:R-:W-:Y:S05]  /*36320*/  BSYNC B1 ;  /* 0x0000000000017941 */ /* 0x000fea0003800000 */
.L_x_23251:
        /* <DEDUP_REMOVED lines=26> */
.L_x_23255:
        /* <DEDUP_REMOVED lines=9> */
.L_x_23256:
[----:B------:R-:W-:Y:S05]  /*36560*/  BSYNC B1 ;  /* 0x0000000000017941 */ /* 0x000fea0003800000 */
.L_x_23254:
        /* <DEDUP_REMOVED lines=26> */
.L_x_23258:
        /* <DEDUP_REMOVED lines=9> */
.L_x_23259:
[----:B------:R-:W-:Y:S05]  /*367a0*/  BSYNC B1 ;  /* 0x0000000000017941 */ /* 0x000fea0003800000 */
.L_x_23257:
        /* <DEDUP_REMOVED lines=26> */
.L_x_23261:
        /* <DEDUP_REMOVED lines=9> */
.L_x_23262:
[----:B------:R-:W-:Y:S05]  /*369e0*/  BSYNC B1 ;  /* 0x0000000000017941 */ /* 0x000fea0003800000 */
.L_x_23260:
        /* <DEDUP_REMOVED lines=26> */
.L_x_23264:
        /* <DEDUP_REMOVED lines=9> */
.L_x_23265:
[----:B------:R-:W-:Y:S05]  /*36c20*/  BSYNC B1 ;  /* 0x0000000000017941 */ /* 0x000fea0003800000 */
.L_x_23263:
        /* <DEDUP_REMOVED lines=26> */
.L_x_23267:
        /* <DEDUP_REMOVED lines=9> */
.L_x_23268:
[----:B------:R-:W-:Y:S05]  /*36e60*/  BSYNC B1 ;  /* 0x0000000000017941 */ /* 0x000fea0003800000 */
.L_x_23266:
        /* <DEDUP_REMOVED lines=26> */
.L_x_23270:
        /* <DEDUP_REMOVED lines=9> */
.L_x_23271:
[----:B------:R-:W-:Y:S05]  /*370a0*/  BSYNC B1 ;  /* 0x0000000000017941 */ /* 0x000fea0003800000 */
.L_x_23269:
        /* <DEDUP_REMOVED lines=26> */
.L_x_23273:
        /* <DEDUP_REMOVED lines=9> */
.L_x_23274:
[----:B------:R-:W-:Y:S05]  /*372e0*/  BSYNC B1 ;  /* 0x0000000000017941 */ /* 0x000fea0003800000 */
.L_x_23272:
        /* <DEDUP_REMOVED lines=26> */
.L_x_23276:
        /* <DEDUP_REMOVED lines=9> */
.L_x_23277:
[----:B------:R-:W-:Y:S05]  /*37520*/  BSYNC B1 ;  /* 0x0000000000017941 */ /* 0x000fea0003800000 */
.L_x_23275:
        /* <DEDUP_REMOVED lines=26> */
.L_x_23279:
        /* <DEDUP_REMOVED lines=9> */
.L_x_23280:
[----:B------:R-:W-:Y:S05]  /*37760*/  BSYNC B1 ;  /* 0x0000000000017941 */ /* 0x000fea0003800000 */
.L_x_23278:
        /* <DEDUP_REMOVED lines=26> */
.L_x_23282:
        /* <DEDUP_REMOVED lines=9> */
.L_x_23283:
[----:B------:R-:W-:Y:S05]  /*379a0*/  BSYNC B1 ;  /* 0x0000000000017941 */ /* 0x000fea0003800000 */
.L_x_23281:
        /* <DEDUP_REMOVED lines=26> */
.L_x_23285:
        /* <DEDUP_REMOVED lines=9> */
.L_x_23286:
[----:B------:R-:W-:Y:S05]  /*37be0*/  BSYNC B1 ;  /* 0x0000000000017941 */ /* 0x000fea0003800000 */
.L_x_23284:
        /* <DEDUP_REMOVED lines=26> */
.L_x_23288:
        /* <DEDUP_REMOVED lines=9> */
.L_x_23289:
[----:B------:R-:W-:Y:S05]  /*37e20*/  BSYNC B1 ;  /* 0x0000000000017941 */ /* 0x000fea0003800000 */
.L_x_23287:
        /* <DEDUP_REMOVED lines=26> */
.L_x_23291:
        /* <DEDUP_REMOVED lines=9> */
.L_x_23292:
[----:B------:R-:W-:Y:S05]  /*38060*/  BSYNC B1 ;  /* 0x0000000000017941 */ /* 0x000fea0003800000 */
.L_x_23290:
        /* <DEDUP_REMOVED lines=26> */
.L_x_23294:
        /* <DEDUP_REMOVED lines=9> */
.L_x_23295:
[----:B------:R-:W-:Y:S05]  /*382a0*/  BSYNC B1 ;  /* 0x0000000000017941 */ /* 0x000fea0003800000 */
.L_x_23293:
        /* <DEDUP_REMOVED lines=26> */
.L_x_23297:
        /* <DEDUP_REMOVED lines=9> */
.L_x_23298:
[----:B------:R-:W-:Y:S05]  /*384e0*/  BSYNC B1 ;  /* 0x0000000000017941 */ /* 0x000fea0003800000 */
.L_x_23296:
        /* <DEDUP_REMOVED lines=26> */
.L_x_23300:
        /* <DEDUP_REMOVED lines=9> */
.L_x_23301:
[----:B------:R-:W-:Y:S05]  /*38720*/  BSYNC B1 ;  /* 0x0000000000017941 */ /* 0x000fea0003800000 */
.L_x_23299:
        /* <DEDUP_REMOVED lines=26> */
.L_x_23303:
        /* <DEDUP_REMOVED lines=9> */
.L_x_23304:
[----:B------:R-:W-:Y:S05]  /*38960*/  BSYNC B1 ;  /* 0x0000000000017941 */ /* 0x000fea0003800000 */
.L_x_23302:
        /* <DEDUP_REMOVED lines=26> */
.L_x_23306:
        /* <DEDUP_REMOVED lines=9> */
.L_x_23307:
[----:B------:R-:W-:Y:S05]  /*38ba0*/  BSYNC B1 ;  /* 0x0000000000017941 */ /* 0x000fea0003800000 */
.L_x_23305:
        /* <DEDUP_REMOVED lines=26> */
.L_x_23309:
        /* <DEDUP_REMOVED lines=9> */
.L_x_23310:
[----:B------:R-:W-:Y:S05]  /*38de0*/  BSYNC B1 ;  /* 0x0000000000017941 */ /* 0x000fea0003800000 */
.L_x_23308:
        /* <DEDUP_REMOVED lines=26> */
.L_x_23312:
        /* <DEDUP_REMOVED lines=9> */
.L_x_23313:
[----:B------:R-:W-:Y:S05]  /*39020*/  BSYNC B1 ;  /* 0x0000000000017941 */ /* 0x000fea0003800000 */
.L_x_23311:
        /* <DEDUP_REMOVED lines=26> */
.L_x_23315:
        /* <DEDUP_REMOVED lines=9> */
.L_x_23316:
[----:B------:R-:W-:Y:S05]  /*39260*/  BSYNC B1 ;  /* 0x0000000000017941 */ /* 0x000fea0003800000 */
.L_x_23314:
        /* <DEDUP_REMOVED lines=26> */
.L_x_23318:
        /* <DEDUP_REMOVED lines=9> */
.L_x_23319:
[----:B------:R-:W-:Y:S05]  /*394a0*/  BSYNC B1 ;  /* 0x0000000000017941 */ /* 0x000fea0003800000 */
.L_x_23317:
        /* <DEDUP_REMOVED lines=26> */
.L_x_23321:
        /* <DEDUP_REMOVED lines=9> */
.L_x_23322:
[----:B------:R-:W-:Y:S05]  /*396e0*/  BSYNC B1 ;  /* 0x0000000000017941 */ /* 0x000fea0003800000 */
.L_x_23320:
        /* <DEDUP_REMOVED lines=26> */
.L_x_23324:
        /* <DEDUP_REMOVED lines=9> */
.L_x_23325:
[----:B------:R-:W-:Y:S05]  /*39920*/  BSYNC B1 ;  /* 0x0000000000017941 */ /* 0x000fea0003800000 */
.L_x_23323:
        /* <DEDUP_REMOVED lines=26> */
.L_x_23327:
        /* <DEDUP_REMOVED lines=9> */
.L_x_23328:
[----:B------:R-:W-:Y:S05]  /*39b60*/  BSYNC B1 ;  /* 0x0000000000017941 */ /* 0x000fea0003800000 */
.L_x_23326:
        /* <DEDUP_REMOVED lines=26> */
.L_x_23330:
        /* <DEDUP_REMOVED lines=9> */
.L_x_23331:
[----:B------:R-:W-:Y:S05]  /*39da0*/  BSYNC B1 ;  /* 0x0000000000017941 */ /* 0x000fea0003800000 */
.L_x_23329:
        /* <DEDUP_REMOVED lines=26> */
.L_x_23333:
        /* <DEDUP_REMOVED lines=9> */
.L_x_23334:
[----:B------:R-:W-:Y:S05]  /*39fe0*/  BSYNC B1 ;  /* 0x0000000000017941 */ /* 0x000fea0003800000 */
.L_x_23332:
        /* <DEDUP_REMOVED lines=26> */
.L_x_23336:
        /* <DEDUP_REMOVED lines=9> */
.L_x_23337:
[----:B------:R-:W-:Y:S05]  /*3a220*/  BSYNC B1 ;  /* 0x0000000000017941 */ /* 0x000fea0003800000 */
.L_x_23335:
        /* <DEDUP_REMOVED lines=26> */
.L_x_23339:
        /* <DEDUP_REMOVED lines=9> */
.L_x_23340:
[----:B------:R-:W-:Y:S05]  /*3a460*/  BSYNC B1 ;  /* 0x0000000000017941 */ /* 0x000fea0003800000 */
.L_x_23338:
        /* <DEDUP_REMOVED lines=26> */
.L_x_23342:
        /* <DEDUP_REMOVED lines=9> */
.L_x_23343:
[----:B------:R-:W-:Y:S05]  /*3a6a0*/  BSYNC B1 ;  /* 0x0000000000017941 */ /* 0x000fea0003800000 */
.L_x_23341:
        /* <DEDUP_REMOVED lines=26> */
.L_x_23345:
        /* <DEDUP_REMOVED lines=9> */
.L_x_23346:
[----:B------:R-:W-:Y:S05]  /*3a8e0*/  BSYNC B1 ;  /* 0x0000000000017941 */ /* 0x000fea0003800000 */
.L_x_23344:
        /* <DEDUP_REMOVED lines=26> */
.L_x_23348:
        /* <DEDUP_REMOVED lines=9> */
.L_x_23349:
[----:B------:R-:W-:Y:S05]  /*3ab20*/  BSYNC B1 ;  /* 0x0000000000017941 */ /* 0x000fea0003800000 */
.L_x_23347:
        /* <DEDUP_REMOVED lines=26> */
.L_x_23351:
        /* <DEDUP_REMOVED lines=9> */
.L_x_23352:
[----:B------:R-:W-:Y:S05]  /*3ad60*/  BSYNC B1 ;  /* 0x0000000000017941 */ /* 0x000fea0003800000 */
.L_x_23350:
        /* <DEDUP_REMOVED lines=26> */
.L_x_23354:
        /* <DEDUP_REMOVED lines=9> */
.L_x_23355:
[----:B------:R-:W-:Y:S05]  /*3afa0*/  BSYNC B1 ;  /* 0x0000000000017941 */ /* 0x000fea0003800000 */
.L_x_23353:
        /* <DEDUP_REMOVED lines=26> */
.L_x_23357:
        /* <DEDUP_REMOVED lines=9> */
.L_x_23358:
[----:B------:R-:W-:Y:S05]  /*3b1e0*/  BSYNC B1 ;  /* 0x0000000000017941 */ /* 0x000fea0003800000 */
.L_x_23356:
        /* <DEDUP_REMOVED lines=26> */
.L_x_23360:
        /* <DEDUP_REMOVED lines=9> */
.L_x_23361:
[----:B------:R-:W-:Y:S05]  /*3b420*/  BSYNC B1 ;  /* 0x0000000000017941 */ /* 0x000fea0003800000 */
.L_x_23359:
        /* <DEDUP_REMOVED lines=26> */
.L_x_23363:
        /* <DEDUP_REMOVED lines=9> */
.L_x_23364:
[----:B------:R-:W-:Y:S05]  /*3b660*/  BSYNC B1 ;  /* 0x0000000000017941 */ /* 0x000fea0003800000 */
.L_x_23362:
        /* <DEDUP_REMOVED lines=26> */
.L_x_23366:
        /* <DEDUP_REMOVED lines=9> */
.L_x_23367:
[----:B------:R-:W-:Y:S05]  /*3b8a0*/  BSYNC B1 ;  /* 0x0000000000017941 */ /* 0x000fea0003800000 */
.L_x_23365:
        /* <DEDUP_REMOVED lines=26> */
.L_x_23369:
        /* <DEDUP_REMOVED lines=9> */
.L_x_23370:
[----:B------:R-:W-:Y:S05]  /*3bae0*/  BSYNC B1 ;  /* 0x0000000000017941 */ /* 0x000fea0003800000 */
.L_x_23368:
        /* <DEDUP_REMOVED lines=26> */
.L_x_23372:
        /* <DEDUP_REMOVED lines=9> */
.L_x_23373:
[----:B------:R-:W-:Y:S05]  /*3bd20*/  BSYNC B1 ;  /* 0x0000000000017941 */ /* 0x000fea0003800000 */
.L_x_23371:
        /* <DEDUP_REMOVED lines=26> */
.L_x_23375:
        /* <DEDUP_REMOVED lines=9> */
.L_x_23376:
[----:B------:R-:W-:Y:S05]  /*3bf60*/  BSYNC B1 ;  /* 0x0000000000017941 */ /* 0x000fea0003800000 */
.L_x_23374:
        /* <DEDUP_REMOVED lines=26> */
.L_x_23378:
        /* <DEDUP_REMOVED lines=9> */
.L_x_23379:
[----:B------:R-:W-:Y:S05]  /*3c1a0*/  BSYNC B1 ;  /* 0x0000000000017941 */ /* 0x000fea0003800000 */
.L_x_23377:
        /* <DEDUP_REMOVED lines=26> */
.L_x_23381:
        /* <DEDUP_REMOVED lines=9> */
.L_x_23382:
[----:B------:R-:W-:Y:S05]  /*3c3e0*/  BSYNC B1 ;  /* 0x0000000000017941 */ /* 0x000fea0003800000 */
.L_x_23380:
        /* <DEDUP_REMOVED lines=26> */
.L_x_23384:
        /* <DEDUP_REMOVED lines=9> */
.L_x_23385:
[----:B------:R-:W-:Y:S05]  /*3c620*/  BSYNC B1 ;  /* 0x0000000000017941 */ /* 0x000fea0003800000 */
.L_x_23383:
        /* <DEDUP_REMOVED lines=26> */
.L_x_23387:
        /* <DEDUP_REMOVED lines=9> */
.L_x_23388:
[----:B------:R-:W-:Y:S05]  /*3c860*/  BSYNC B1 ;  /* 0x0000000000017941 */ /* 0x000fea0003800000 */
.L_x_23386:
        /* <DEDUP_REMOVED lines=26> */
.L_x_23390:
        /* <DEDUP_REMOVED lines=9> */
.L_x_23391:
[----:B------:R-:W-:Y:S05]  /*3caa0*/  BSYNC B1 ;  /* 0x0000000000017941 */ /* 0x000fea0003800000 */
.L_x_23389:
        /* <DEDUP_REMOVED lines=26> */
.L_x_23393:
        /* <DEDUP_REMOVED lines=9> */
.L_x_23394:
[----:B------:R-:W-:Y:S05]  /*3cce0*/  BSYNC B1 ;  /* 0x0000000000017941 */ /* 0x000fea0003800000 */
.L_x_23392:
        /* <DEDUP_REMOVED lines=27> */
.L_x_23396:
        /* <DEDUP_REMOVED lines=9> */
.L_x_23397:
[----:B------:R-:W-:Y:S05]  /*3cf30*/  BSYNC B1 ;  /* 0x0000000000017941 */ /* 0x000fea0003800000 */
.L_x_23395:
        /* <DEDUP_REMOVED lines=26> */
.L_x_23399:
        /* <DEDUP_REMOVED lines=9> */
.L_x_23400:
[----:B------:R-:W-:Y:S05]  /*3d170*/  BSYNC B1 ;  /* 0x0000000000017941 */ /* 0x000fea0003800000 */
.L_x_23398:
        /* <DEDUP_REMOVED lines=26> */
.L_x_23402:
        /* <DEDUP_REMOVED lines=13> */
.L_x_23403:
[----:B------:R-:W-:Y:S05]  /*3d3f0*/  BSYNC B1 ;  /* 0x0000000000017941 */ /* 0x000fea0003800000 */
.L_x_23401:
[----:B------:R-:W-:Y:S01]  /*3d400*/  @!P1 CALL.REL.NOINC `(.L_x_23404) ;  /* 0x0000001000009944 */ /* 0x000fe20003c00000 */
[----:B------:R-:W-:Y:S05]  /*3d410*/  BRA `(.L_x_23405) ;  /* 0xfffef7d000007947 */ /* 0x000fea000383ffff */
.L_x_23404:
        /* <DEDUP_REMOVED lines=12> */
.L_x_23022:
[----:B------:R-:W-:Y:S05]  /*3d4e0*/  BSYNC B0 ;  /* 0x0000000000007941 */ /* 0x000fea0003800000 */
.L_x_23021:
        /* <DEDUP_REMOVED lines=677> */
.L_x_23790:
        /* <DEDUP_REMOVED lines=35> */
.L_x_23409:
[----:B0-2---:R-:W2:Y:S04]  /*40170*/  LDL.LU R0, [R1+0x99c] ;  /* 0x00099c0001007983 */ /* 0x005ea80000300800 */
[----:B--2---:R0:W-:Y:S02]  /*40180*/  STL [R1+0xba4], R0 ;  /* 0x000ba40001007387 */ /* 0x0041e40000100800 */
[----:B0-----:R-:W-:Y:S02]  /*40190*/  IMAD.MOV.U32 R0, RZ, RZ, R29 ;  /* 0x000000ffff007224 */ /* 0x001fe400078e001d */
[----:B------:R-:W2:Y:S04]  /*401a0*/  LDL.LU R29, [R1+0x998] ;  /* 0x00099800011d7983 */ /* 0x000ea80000300800 */
[----:B--2---:R0:W-:Y:S02]  /*401b0*/  STL [R1+0x99c], R29 ;  /* 0x00099c1d01007387 */ /* 0x0041e40000100800 */
[----:B0-----:R-:W-:-:S02]  /*401c0*/  IMAD.MOV.U32 R29, RZ, RZ, R28 ;  /* 0x000000ffff1d7224 */ /* 0x001fc400078e001c */
.L_x_23410:
[----:B--2---:R-:W-:Y:S05]  /*401d0*/  BSYNC B1 ;  /* 0x0000000000017941 */ /* 0x004fea0003800000 */
.L_x_23408:
        /* <DEDUP_REMOVED lines=16> */
.L_x_23412:
[----:B0-----:R0:W-:Y:S04]  /*402e0*/  STL [R1+0xba0], R0 ;  /* 0x000ba00001007387 */ /* 0x0011e80000100800 */
[----:B------:R-:W2:Y:S04]  /*402f0*/  LDL.LU R28, [R1+0xba4] ;  /* 0x000ba400011c7983 */ /* 0x000ea80000300800 */
[----:B0-----:R-:W3:Y:S04]  /*40300*/  LDL.LU R0, [R1+0x9a4] ;  /* 0x0009a40001007983 */ /* 0x001ee80000300800 */
[----:B--2---:R0:W-:Y:S04]  /*40310*/  STL [R1+0xba8], R28 ;  /* 0x000ba81c01007387 */ /* 0x0041e80000100800 */
[----:B---3--:R2:W-:Y:S01]  /*40320*/  STL [R1+0x998], R0 ;  /* 0x0009980001007387 */ /* 0x0085e20000100800 */
[----:B0-----:R-:W-:-:S03]  /*40330*/  IMAD.MOV.U32 R28, RZ, RZ, R27 ;  /* 0x000000ffff1c7224 */ /* 0x001fc600078e001b */
.L_x_23413:
[----:B0-----:R-:W-:Y:S05]  /*40340*/  BSYNC B1 ;  /* 0x0000000000017941 */ /* 0x001fea0003800000 */
.L_x_23411:
        /* <DEDUP_REMOVED lines=15> */
.L_x_23415:
[----:B------:R-:W2:Y:S04]  /*40440*/  LDL.LU R27, [R1+0xba8] ;  /* 0x000ba800011b7983 */ /* 0x000ea80000300800 */
[----:B------:R3:W5:Y:S04]  /*40450*/  LDL.LU R0, [R1+0xba0] ;  /* 0x000ba00001007983 */ /* 0x0007680000300800 */
[----:B--2---:R2:W-:Y:S04]  /*40460*/  STL [R1+0xba4], R27 ;  /* 0x000ba41b01007387 */ /* 0x0045e80000100800 */
[----:B--2---:R-:W2:Y:S04]  /*40470*/  LDL.LU R27, [R1+0x9a0] ;  /* 0x0009a000011b7983 */ /* 0x004ea80000300800 */
[----:B--2---:R2:W-:Y:S02]  /*40480*/  STL [R1+0x9a4], R27 ;  /* 0x0009a41b01007387 */ /* 0x0045e40000100800 */
[----:B--2---:R-:W-:-:S02]  /*40490*/  IMAD.MOV.U32 R27, RZ, RZ, R26 ;  /* 0x000000ffff1b7224 */ /* 0x004fc400078e001a */
.L_x_23416:
[----:B---3--:R-:W-:Y:S05]  /*404a0*/  BSYNC B1 ;  /* 0x0000000000017941 */ /* 0x008fea0003800000 */
.L_x_23414:
        /* <DEDUP_REMOVED lines=16> */
.L_x_23418:
[----:B--2---:R2:W-:Y:S04]  /*405b0*/  STL [R1+0xba0], R0 ;  /* 0x000ba00001007387 */ /* 0x0045e80000100800 */
[----:B------:R-:W3:Y:S04]  /*405c0*/  LDL.LU R26, [R1+0xba4] ;  /* 0x000ba400011a7983 */ /* 0x000ee80000300800 */
[----:B--2---:R-:W2:Y:S04]  /*405d0*/  LDL.LU R0, [R1+0x9ac] ;  /* 0x0009ac0001007983 */ /* 0x004ea80000300800 */
[----:B---3--:R3:W-:Y:S04]  /*405e0*/  STL [R1+0xba8], R26 ;  /* 0x000ba81a01007387 */ /* 0x0087e80000100800 */
[----:B--2---:R2:W-:Y:S01]  /*405f0*/  STL [R1+0x9a0], R0 ;  /* 0x0009a00001007387 */ /* 0x0045e20000100800 */
[----:B---3--:R-:W-:-:S03]  /*40600*/  IMAD.MOV.U32 R26, RZ, RZ, R25 ;  /* 0x000000ffff1a7224 */ /* 0x008fc600078e0019 */
.L_x_23419:
[----:B--2---:R-:W-:Y:S05]  /*40610*/  BSYNC B1 ;  /* 0x0000000000017941 */ /* 0x004fea0003800000 */
.L_x_23417:
        /* <DEDUP_REMOVED lines=15> */
.L_x_23421:
[----:B------:R-:W3:Y:S04]  /*40710*/  LDL.LU R25, [R1+0xba8] ;  /* 0x000ba80001197983 */ /* 0x000ee80000300800 */
[----:B------:R4:W5:Y:S04]  /*40720*/  LDL.LU R0, [R1+0xba0] ;  /* 0x000ba00001007983 */ /* 0x0009680000300800 */
[----:B---3--:R3:W-:Y:S04]  /*40730*/  STL [R1+0xba4], R25 ;  /* 0x000ba41901007387 */ /* 0x0087e80000100800 */
[----:B---3--:R-:W3:Y:S04]  /*40740*/  LDL.LU R25, [R1+0x9a8] ;  /* 0x0009a80001197983 */ /* 0x008ee80000300800 */
[----:B---3--:R3:W-:Y:S02]  /*40750*/  STL [R1+0x9ac], R25 ;  /* 0x0009ac1901007387 */ /* 0x0087e40000100800 */
[----:B---3--:R-:W-:-:S02]  /*40760*/  IMAD.MOV.U32 R25, RZ, RZ, R24 ;  /* 0x000000ffff197224 */ /* 0x008fc400078e0018 */
.L_x_23422:
[----:B----4-:R-:W-:Y:S05]  /*40770*/  BSYNC B1 ;  /* 0x0000000000017941 */ /* 0x010fea0003800000 */
.L_x_23420:
        /* <DEDUP_REMOVED lines=16> */
.L_x_23424:
[----:B---3--:R3:W-:Y:S04]  /*40880*/  STL [R1+0xba0], R0 ;  /* 0x000ba00001007387 */ /* 0x0087e80000100800 */
[----:B------:R-:W4:Y:S04]  /*40890*/  LDL.LU R24, [R1+0xba4] ;  /* 0x000ba40001187983 */ /* 0x000f280000300800 */
[----:B---3--:R-:W3:Y:S04]  /*408a0*/  LDL.LU R0, [R1+0x9b4] ;  /* 0x0009b40001007983 */ /* 0x008ee80000300800 */
[----:B----4-:R4:W-:Y:S04]  /*408b0*/  STL [R1+0xba8], R24 ;  /* 0x000ba81801007387 */ /* 0x0109e80000100800 */
[----:B---3--:R3:W-:Y:S01]  /*408c0*/  STL [R1+0x9a8], R0 ;  /* 0x0009a80001007387 */ /* 0x0087e20000100800 */
[----:B----4-:R-:W-:-:S03]  /*408d0*/  IMAD.MOV.U32 R24, RZ, RZ, R23 ;  /* 0x000000ffff187224 */ /* 0x010fc600078e0017 */
.L_x_23425:
[----:B---3--:R-:W-:Y:S05]  /*408e0*/  BSYNC B1 ;  /* 0x0000000000017941 */ /* 0x008fea0003800000 */
.L_x_23423:
        /* <DEDUP_REMOVED lines=15> */
.L_x_23427:
[----:B------:R-:W4:Y:S04]  /*409e0*/  LDL.LU R23, [R1+0xba8] ;  /* 0x000ba80001177983 */ /* 0x000f280000300800 */
[----:B------:R0:W5:Y:S04]  /*409f0*/  LDL.LU R0, [R1+0xba0] ;  /* 0x000ba00001007983 */ /* 0x0001680000300800 */
[----:B----4-:R4:W-:Y:S04]  /*40a00*/  STL [R1+0xba4], R23 ;  /* 0x000ba41701007387 */ /* 0x0109e80000100800 */
[----:B----4-:R-:W4:Y:S04]  /*40a10*/  LDL.LU R23, [R1+0x9b0] ;  /* 0x0009b00001177983 */ /* 0x010f280000300800 */
[----:B----4-:R4:W-:Y:S02]  /*40a20*/  STL [R1+0x9b4], R23 ;  /* 0x0009b41701007387 */ /* 0x0109e40000100800 */
[----:B----4-:R-:W-:-:S02]  /*40a30*/  IMAD.MOV.U32 R23, RZ, RZ, R22 ;  /* 0x000000ffff177224 */ /* 0x010fc400078e0016 */
.L_x_23428:
[----:B0-----:R-:W-:Y:S05]  /*40a40*/  BSYNC B1 ;  /* 0x0000000000017941 */ /* 0x001fea0003800000 */
.L_x_23426:
        /* <DEDUP_REMOVED lines=16> */
.L_x_23430:
[----:B0-----:R0:W-:Y:S04]  /*40b50*/  STL [R1+0xba0], R0 ;  /* 0x000ba00001007387 */ /* 0x0011e80000100800 */
[----:B------:R-:W4:Y:S04]  /*40b60*/  LDL.LU R22, [R1+0xba4] ;  /* 0x000ba40001167983 */ /* 0x000f280000300800 */
[----:B0-2---:R-:W2:Y:S04]  /*40b70*/  LDL.LU R0, [R1+0x9bc] ;  /* 0x0009bc0001007983 */ /* 0x005ea80000300800 */
[----:B----4-:R0:W-:Y:S04]  /*40b80*/  STL [R1+0xba8], R22 ;  /* 0x000ba81601007387 */ /* 0x0101e80000100800 */
[----:B--2---:R2:W-:Y:S01]  /*40b90*/  STL [R1+0x9b0], R0 ;  /* 0x0009b00001007387 */ /* 0x0045e20000100800 */
[----:B0-----:R-:W-:-:S03]  /*40ba0*/  IMAD.MOV.U32 R22, RZ, RZ, R21 ;  /* 0x000000ffff167224 */ /* 0x001fc600078e0015 */
.L_x_23431:
[----:B0-----:R-:W-:Y:S05]  /*40bb0*/  BSYNC B1 ;  /* 0x0000000000017941 */ /* 0x001fea0003800000 */
.L_x_23429:
        /* <DEDUP_REMOVED lines=15> */
.L_x_23433:
[----:B------:R-:W2:Y:S04]  /*40cb0*/  LDL.LU R21, [R1+0xba8] ;  /* 0x000ba80001157983 */ /* 0x000ea80000300800 */
[----:B------:R4:W5:Y:S04]  /*40cc0*/  LDL.LU R0, [R1+0xba0] ;  /* 0x000ba00001007983 */ /* 0x0009680000300800 */
[----:B--2---:R2:W-:Y:S04]  /*40cd0*/  STL [R1+0xba4], R21 ;  /* 0x000ba41501007387 */ /* 0x0045e80000100800 */
[----:B--2---:R-:W2:Y:S04]  /*40ce0*/  LDL.LU R21, [R1+0x9b8] ;  /* 0x0009b80001157983 */ /* 0x004ea80000300800 */
[----:B--2---:R2:W-:Y:S02]  /*40cf0*/  STL [R1+0x9bc], R21 ;  /* 0x0009bc1501007387 */ /* 0x0045e40000100800 */
[----:B--2---:R-:W-:-:S02]  /*40d00*/  IMAD.MOV.U32 R21, RZ, RZ, R20 ;  /* 0x000000ffff157224 */ /* 0x004fc400078e0014 */
.L_x_23434:
[----:B----4-:R-:W-:Y:S05]  /*40d10*/  BSYNC B1 ;  /* 0x0000000000017941 */ /* 0x010fea0003800000 */
.L_x_23432:
        /* <DEDUP_REMOVED lines=16> */
.L_x_23436:
[----:B--2---:R2:W-:Y:S04]  /*40e20*/  STL [R1+0xba0], R0 ;  /* 0x000ba00001007387 */ /* 0x0045e80000100800 */
[----:B------:R-:W4:Y:S04]  /*40e30*/  LDL.LU R20, [R1+0xba4] ;  /* 0x000ba40001147983 */ /* 0x000f280000300800 */
[----:B--2---:R-:W2:Y:S04]  /*40e40*/  LDL.LU R0, [R1+0x9c4] ;  /* 0x0009c40001007983 */ /* 0x004ea80000300800 */
[----:B----4-:R4:W-:Y:S04]  /*40e50*/  STL [R1+0xba8], R20 ;  /* 0x000ba81401007387 */ /* 0x0109e80000100800 */
[----:B--2---:R2:W-:Y:S01]  /*40e60*/  STL [R1+0x9b8], R0 ;  /* 0x0009b80001007387 */ /* 0x0045e20000100800 */
[----:B----4-:R-:W-:-:S03]  /*40e70*/  IMAD.MOV.U32 R20, RZ, RZ, R19 ;  /* 0x000000ffff147224 */ /* 0x010fc600078e0013 */
.L_x_23437:
[----:B--2---:R-:W-:Y:S05]  /*40e80*/  BSYNC B1 ;  /* 0x0000000000017941 */ /* 0x004fea0003800000 */
.L_x_23435:
        /* <DEDUP_REMOVED lines=15> */
.L_x_23439:
[----:B------:R-:W4:Y:S04]  /*40f80*/  LDL.LU R19, [R1+0xba8] ;  /* 0x000ba80001137983 */ /* 0x000f280000300800 */
[----:B------:R0:W5:Y:S04]  /*40f90*/  LDL.LU R0, [R1+0xba0] ;  /* 0x000ba00001007983 */ /* 0x0001680000300800 */
[----:B----4-:R4:W-:Y:S04]  /*40fa0*/  STL [R1+0xba4], R19 ;  /* 0x000ba41301007387 */ /* 0x0109e80000100800 */
[----:B----4-:R-:W4:Y:S04]  /*40fb0*/  LDL.LU R19, [R1+0x9c0] ;  /* 0x0009c00001137983 */ /* 0x010f280000300800 */
[----:B----4-:R4:W-:Y:S02]  /*40fc0*/  STL [R1+0x9c4], R19 ;  /* 0x0009c41301007387 */ /* 0x0109e40000100800 */
[----:B----4-:R-:W-:-:S02]  /*40fd0*/  IMAD.MOV.U32 R19, RZ, RZ, R18 ;  /* 0x000000ffff137224 */ /* 0x010fc400078e0012 */
.L_x_23440:
[----:B0-----:R-:W-:Y:S05]  /*40fe0*/  BSYNC B1 ;  /* 0x0000000000017941 */ /* 0x001fea0003800000 */
.L_x_23438:
        /* <DEDUP_REMOVED lines=16> */
.L_x_23442:
[----:B0-----:R0:W-:Y:S04]  /*410f0*/  STL [R1+0xba0], R0 ;  /* 0x000ba00001007387 */ /* 0x0011e80000100800 */
[----:B------:R-:W4:Y:S04]  /*41100*/  LDL.LU R18, [R1+0xba4] ;  /* 0x000ba40001127983 */ /* 0x000f280000300800 */
[----:B0-2---:R-:W2:Y:S04]  /*41110*/  LDL.LU R0, [R1+0x9cc] ;  /* 0x0009cc0001007983 */ /* 0x005ea80000300800 */
[----:B----4-:R0:W-:Y:S04]  /*41120*/  STL [R1+0xba8], R18 ;  /* 0x000ba81201007387 */ /* 0x0101e80000100800 */
[----:B--2---:R2:W-:Y:S01]  /*41130*/  STL [R1+0x9c0], R0 ;  /* 0x0009c00001007387 */ /* 0x0045e20000100800 */
[----:B0-----:R-:W-:-:S03]  /*41140*/  IMAD.MOV.U32 R18, RZ, RZ, R17 ;  /* 0x000000ffff127224 */ /* 0x001fc600078e0011 */
.L_x_23443:
[----:B0-----:R-:W-:Y:S05]  /*41150*/  BSYNC B1 ;  /* 0x0000000000017941 */ /* 0x001fea0003800000 */
.L_x_23441:
        /* <DEDUP_REMOVED lines=15> */
.L_x_23445:
[----:B------:R-:W2:Y:S04]  /*41250*/  LDL.LU R17, [R1+0xba8] ;  /* 0x000ba80001117983 */ /* 0x000ea80000300800 */
[----:B------:R4:W5:Y:S04]  /*41260*/  LDL.LU R0, [R1+0xba0] ;  /* 0x000ba00001007983 */ /* 0x0009680000300800 */
[----:B--2---:R2:W-:Y:S04]  /*41270*/  STL [R1+0xba4], R17 ;  /* 0x000ba41101007387 */ /* 0x0045e80000100800 */
[----:B--2---:R-:W2:Y:S04]  /*41280*/  LDL.LU R17, [R1+0x9c8] ;  /* 0x0009c80001117983 */ /* 0x004ea80000300800 */
[----:B--2---:R2:W-:Y:S02]  /*41290*/  STL [R1+0x9cc], R17 ;  /* 0x0009cc1101007387 */ /* 0x0045e40000100800 */
[----:B--2---:R-:W-:-:S02]  /*412a0*/  IMAD.MOV.U32 R17, RZ, RZ, R16 ;  /* 0x000000ffff117224 */ /* 0x004fc400078e0010 */
.L_x_23446:
[----:B----4-:R-:W-:Y:S05]  /*412b0*/  BSYNC B1 ;  /* 0x0000000000017941 */ /* 0x010fea0003800000 */
.L_x_23444:
        /* <DEDUP_REMOVED lines=16> */
.L_x_23448:
[----:B--2---:R2:W-:Y:S04]  /*413c0*/  STL [R1+0xba0], R0 ;  /* 0x000ba00001007387 */ /* 0x0045e80000100800 */
[----:B------:R-:W4:Y:S04]  /*413d0*/  LDL.LU R16, [R1+0xba4] ;  /* 0x000ba40001107983 */ /* 0x000f280000300800 */
[----:B--2---:R-:W2:Y:S04]  /*413e0*/  LDL.LU R0, [R1+0x9d4] ;  /* 0x0009d40001007983 */ /* 0x004ea80000300800 */
[----:B----4-:R4:W-:Y:S04]  /*413f0*/  STL [R1+0xba8], R16 ;  /* 0x000ba81001007387 */ /* 0x0109e80000100800 */
[----:B--2---:R2:W-:Y:S01]  /*41400*/  STL [R1+0x9c8], R0 ;  /* 0x0009c80001007387 */ /* 0x0045e20000100800 */
[----:B----4-:R-:W-:-:S03]  /*41410*/  IMAD.MOV.U32 R16, RZ, RZ, R15 ;  /* 0x000000ffff107224 */ /* 0x010fc600078e000f */
.L_x_23449:
[----:B--2---:R-:W-:Y:S05]  /*41420*/  BSYNC B1 ;  /* 0x0000000000017941 */ /* 0x004fea0003800000 */
.L_x_23447:
        /* <DEDUP_REMOVED lines=15> */
.L_x_23451:
[----:B------:R-:W4:Y:S04]  /*41520*/  LDL.LU R15, [R1+0xba8] ;  /* 0x000ba800010f7983 */ /* 0x000f280000300800 */
[----:B------:R0:W5:Y:S04]  /*41530*/  LDL.LU R0, [R1+0xba0] ;  /* 0x000ba00001007983 */ /* 0x0001680000300800 */
[----:B----4-:R4:W-:Y:S04]  /*41540*/  STL [R1+0xba4], R15 ;  /* 0x000ba40f01007387 */ /* 0x0109e80000100800 */
[----:B----4-:R-:W4:Y:S04]  /*41550*/  LDL.LU R15, [R1+0x9d0] ;  /* 0x0009d000010f7983 */ /* 0x010f280000300800 */
[----:B----4-:R4:W-:Y:S02]  /*41560*/  STL [R1+0x9d4], R15 ;  /* 0x0009d40f01007387 */ /* 0x0109e40000100800 */
[----:B----4-:R-:W-:-:S02]  /*41570*/  IMAD.MOV.U32 R15, RZ, RZ, R14 ;  /* 0x000000ffff0f7224 */ /* 0x010fc400078e000e */
.L_x_23452:
[----:B0-----:R-:W-:Y:S05]  /*41580*/  BSYNC B1 ;  /* 0x0000000000017941 */ /* 0x001fea0003800000 */
.L_x_23450:
        /* <DEDUP_REMOVED lines=16> */
.L_x_23454:
[----:B0-----:R0:W-:Y:S04]  /*41690*/  STL [R1+0xba0], R0 ;  /* 0x000ba00001007387 */ /* 0x0011e80000100800 */
[----:B------:R-:W4:Y:S04]  /*416a0*/  LDL.LU R14, [R1+0xba4] ;  /* 0x000ba400010e7983 */ /* 0x000f280000300800 */
[----:B0-2---:R-:W2:Y:S04]  /*416b0*/  LDL.LU R0, [R1+0x9dc] ;  /* 0x0009dc0001007983 */ /* 0x005ea80000300800 */
[----:B----4-:R0:W-:Y:S04]  /*416c0*/  STL [R1+0xba8], R14 ;  /* 0x000ba80e01007387 */ /* 0x0101e80000100800 */
[----:B--2---:R2:W-:Y:S01]  /*416d0*/  STL [R1+0x9d0], R0 ;  /* 0x0009d00001007387 */ /* 0x0045e20000100800 */
[----:B0-----:R-:W-:-:S03]  /*416e0*/  IMAD.MOV.U32 R14, RZ, RZ, R13 ;  /* 0x000000ffff0e7224 */ /* 0x001fc600078e000d */
.L_x_23455:
[----:B0-----:R-:W-:Y:S05]  /*416f0*/  BSYNC B1 ;  /* 0x0000000000017941 */ /* 0x001fea0003800000 */
.L_x_23453:
        /* <DEDUP_REMOVED lines=15> */
.L_x_23457:
[----:B------:R-:W2:Y:S04]  /*417f0*/  LDL.LU R13, [R1+0xba8] ;  /* 0x000ba800010d7983 */ /* 0x000ea80000300800 */
[----:B------:R4:W5:Y:S04]  /*41800*/  LDL.LU R0, [R1+0xba0] ;  /* 0x000ba00001007983 */ /* 0x0009680000300800 */
[----:B--2---:R2:W-:Y:S04]  /*41810*/  STL [R1+0xba4], R13 ;  /* 0x000ba40d01007387 */ /* 0x0045e80000100800 */
[----:B--2---:R-:W2:Y:S04]  /*41820*/  LDL.LU R13, [R1+0x9d8] ;  /* 0x0009d800010d7983 */ /* 0x004ea80000300800 */
[----:B--2---:R2:W-:Y:S02]  /*41830*/  STL [R1+0x9dc], R13 ;  /* 0x0009dc0d01007387 */ /* 0x0045e40000100800 */
[----:B--2---:R-:W-:-:S02]  /*41840*/  IMAD.MOV.U32 R13, RZ, RZ, R12 ;  /* 0x000000ffff0d7224 */ /* 0x004fc400078e000c */
.L_x_23458:
[----:B----4-:R-:W-:Y:S05]  /*41850*/  BSYNC B1 ;  /* 0x0000000000017941 */ /* 0x010fea0003800000 */
.L_x_23456:
        /* <DEDUP_REMOVED lines=16> */
.L_x_23460:
[----:B--2---:R2:W-:Y:S04]  /*41960*/  STL [R1+0xba0], R0 ;  /* 0x000ba00001007387 */ /* 0x0045e80000100800 */
[----:B------:R-:W4:Y:S04]  /*41970*/  LDL.LU R12, [R1+0xba4] ;  /* 0x000ba400010c7983 */ /* 0x000f280000300800 */
[----:B--2---:R-:W2:Y:S04]  /*41980*/  LDL.LU R0, [R1+0x9e4] ;  /* 0x0009e40001007983 */ /* 0x004ea80000300800 */
[----:B----4-:R4:W-:Y:S04]  /*41990*/  STL [R1+0xba8], R12 ;  /* 0x000ba80c01007387 */ /* 0x0109e80000100800 */
[----:B--2---:R2:W-:Y:S01]  /*419a0*/  STL [R1+0x9d8], R0 ;  /* 0x0009d80001007387 */ /* 0x0045e20000100800 */
[----:B----4-:R-:W-:-:S03]  /*419b0*/  IMAD.MOV.U32 R12, RZ, RZ, R11 ;  /* 0x000000ffff0c7224 */ /* 0x010fc600078e000b */
.L_x_23461:
[----:B--2---:R-:W-:Y:S05]  /*419c0*/  BSYNC B1 ;  /* 0x0000000000017941 */ /* 0x004fea0003800000 */
.L_x_23459:
        /* <DEDUP_REMOVED lines=15> */
.L_x_23463:
[----:B------:R-:W4:Y:S04]  /*41ac0*/  LDL.LU R11, [R1+0xba8] ;  /* 0x000ba800010b7983 */ /* 0x000f280000300800 */
[----:B------:R0:W5:Y:S04]  /*41ad0*/  LDL.LU R0, [R1+0xba0] ;  /* 0x000ba00001007983 */ /* 0x0001680000300800 */
[----:B----4-:R4:W-:Y:S04]  /*41ae0*/  STL [R1+0xba4], R11 ;  /* 0x000ba40b01007387 */ /* 0x0109e80000100800 */
[----:B----4-:R-:W4:Y:S04]  /*41af0*/  LDL.LU R11, [R1+0x9e0] ;  /* 0x0009e000010b7983 */ /* 0x010f280000300800 */
[----:B----4-:R4:W-:Y:S02]  /*41b00*/  STL [R1+0x9e4], R11 ;  /* 0x0009e40b01007387 */ /* 0x0109e40000100800 */
[----:B----4-:R-:W-:-:S02]  /*41b10*/  IMAD.MOV.U32 R11, RZ, RZ, R10 ;  /* 0x000000ffff0b7224 */ /* 0x010fc400078e000a */
.L_x_23464:
[----:B0-----:R-:W-:Y:S05]  /*41b20*/  BSYNC B1 ;  /* 0x0000000000017941 */ /* 0x001fea0003800000 */
.L_x_23462:
        /* <DEDUP_REMOVED lines=16> */
.L_x_23466:
[----:B0-----:R0:W-:Y:S04]  /*41c30*/  STL [R1+0xba0], R0 ;  /* 0x000ba00001007387 */ /* 0x0011e80000100800 */
[----:B------:R-:W4:Y:S04]  /*41c40*/  LDL.LU R10, [R1+0xba4] ;  /* 0x000ba400010a7983 */ /* 0x000f280000300800 */
[----:B0-2---:R-:W2:Y:S04]  /*41c50*/  LDL.LU R0, [R1+0x9ec] ;  /* 0x0009ec0001007983 */ /* 0x005ea80000300800 */
[----:B----4-:R0:W-:Y:S04]  /*41c60*/  STL [R1+0xba8], R10 ;  /* 0x000ba80a01007387 */ /* 0x0101e80000100800 */
[----:B--2---:R2:W-:Y:S01]  /*41c70*/  STL [R1+0x9e0], R0 ;  /* 0x0009e00001007387 */ /* 0x0045e20000100800 */
[----:B0-----:R-:W-:-:S03]  /*41c80*/  IMAD.MOV.U32 R10, RZ, RZ, R9 ;  /* 0x000000ffff0a7224 */ /* 0x001fc600078e0009 */
.L_x_23467:
[----:B0-----:R-:W-:Y:S05]  /*41c90*/  BSYNC B1 ;  /* 0x0000000000017941 */ /* 0x001fea0003800000 */
.L_x_23465:
        /* <DEDUP_REMOVED lines=15> */
.L_x_23469:
[----:B------:R-:W2:Y:S04]  /*41d90*/  LDL.LU R9, [R1+0xba8] ;  /* 0x000ba80001097983 */ /* 0x000ea80000300800 */
[----:B------:R4:W5:Y:S04]  /*41da0*/  LDL.LU R0, [R1+0xba0] ;  /* 0x000ba00001007983 */ /* 0x0009680000300800 */
[----:B--2---:R2:W-:Y:S04]  /*41db0*/  STL [R1+0xba4], R9 ;  /* 0x000ba40901007387 */ /* 0x0045e80000100800 */
[----:B--2---:R-:W2:Y:S04]  /*41dc0*/  LDL.LU R9, [R1+0x9e8] ;  /* 0x0009e80001097983 */ /* 0x004ea80000300800 */
[----:B--2---:R2:W-:Y:S02]  /*41dd0*/  STL [R1+0x9ec], R9 ;  /* 0x0009ec0901007387 */ /* 0x0045e40000100800 */
[----:B--2---:R-:W-:-:S02]  /*41de0*/  IMAD.MOV.U32 R9, RZ, RZ, R8 ;  /* 0x000000ffff097224 */ /* 0x004fc400078e0008 */
.L_x_23470:
[----:B----4-:R-:W-:Y:S05]  /*41df0*/  BSYNC B1 ;  /* 0x0000000000017941 */ /* 0x010fea0003800000 */
.L_x_23468:
        /* <DEDUP_REMOVED lines=16> */
.L_x_23472:
[----:B--2---:R2:W-:Y:S04]  /*41f00*/  STL [R1+0xba0], R0 ;  /* 0x000ba00001007387 */ /* 0x0045e80000100800 */
[----:B------:R-:W4:Y:S04]  /*41f10*/  LDL.LU R8, [R1+0xba4] ;  /* 0x000ba40001087983 */ /* 0x000f280000300800 */
[----:B--2---:R-:W2:Y:S04]  /*41f20*/  LDL.LU R0, [R1+0x9f4] ;  /* 0x0009f40001007983 */ /* 0x004ea80000300800 */
[----:B----4-:R4:W-:Y:S04]  /*41f30*/  STL [R1+0xba8], R8 ;  /* 0x000ba80801007387 */ /* 0x0109e80000100800 */
[----:B--2---:R2:W-:Y:S01]  /*41f40*/  STL [R1+0x9e8], R0 ;  /* 0x0009e80001007387 */ /* 0x0045e20000100800 */
[----:B----4-:R-:W-:-:S03]  /*41f50*/  IMAD.MOV.U32 R8, RZ, RZ, R7 ;  /* 0x000000ffff087224 */ /* 0x010fc600078e0007 */
.L_x_23473:
[----:B--2---:R-:W-:Y:S05]  /*41f60*/  BSYNC B1 ;  /* 0x0000000000017941 */ /* 0x004fea0003800000 */
.L_x_23471:
        /* <DEDUP_REMOVED lines=15> */
.L_x_23475:
[----:B------:R-:W4:Y:S04]  /*42060*/  LDL.LU R7, [R1+0xba8] ;  /* 0x000ba80001077983 */ /* 0x000f280000300800 */
[----:B------:R0:W5:Y:S04]  /*42070*/  LDL.LU R0, [R1+0xba0] ;  /* 0x000ba00001007983 */ /* 0x0001680000300800 */
[----:B----4-:R4:W-:Y:S04]  /*42080*/  STL [R1+0xba4], R7 ;  /* 0x000ba40701007387 */ /* 0x0109e80000100800 */
[----:B----4-:R-:W4:Y:S04]  /*42090*/  LDL.LU R7, [R1+0x9f0] ;  /* 0x0009f00001077983 */ /* 0x010f280000300800 */
[----:B----4-:R4:W-:Y:S02]  /*420a0*/  STL [R1+0x9f4], R7 ;  /* 0x0009f40701007387 */ /* 0x0109e40000100800 */
[----:B----4-:R-:W-:-:S02]  /*420b0*/  IMAD.MOV.U32 R7, RZ, RZ, R6 ;  /* 0x000000ffff077224 */ /* 0x010fc400078e0006 */
.L_x_23476:
[----:B0-----:R-:W-:Y:S05]  /*420c0*/  BSYNC B1 ;  /* 0x0000000000017941 */ /* 0x001fea0003800000 */
.L_x_23474:
        /* <DEDUP_REMOVED lines=16> */
.L_x_23478:
[----:B0-----:R0:W-:Y:S04]  /*421d0*/  STL [R1+0xba0], R0 ;  /* 0x000ba00001007387 */ /* 0x0011e80000100800 */
[----:B------:R-:W4:Y:S04]  /*421e0*/  LDL.LU R6, [R1+0xba4] ;  /* 0x000ba40001067983 */ /* 0x000f280000300800 */
[----:B0-2---:R-:W2:Y:S04]  /*421f0*/  LDL.LU R0, [R1+0x9fc] ;  /* 0x0009fc0001007983 */ /* 0x005ea80000300800 */
[----:B----4-:R0:W-:Y:S04]  /*42200*/  STL [R1+0xba8], R6 ;  /* 0x000ba80601007387 */ /* 0x0101e80000100800 */
[----:B--2---:R2:W-:Y:S01]  /*42210*/  STL [R1+0x9f0], R0 ;  /* 0x0009f00001007387 */ /* 0x0045e20000100800 */
[----:B0-----:R-:W-:-:S03]  /*42220*/  IMAD.MOV.U32 R6, RZ, RZ, R5 ;  /* 0x000000ffff067224 */ /* 0x001fc600078e0005 */
.L_x_23479:
[----:B0-----:R-:W-:Y:S05]  /*42230*/  BSYNC B1 ;  /* 0x0000000000017941 */ /* 0x001fea0003800000 */
.L_x_23477:
        /* <DEDUP_REMOVED lines=15> */
.L_x_23481:
[----:B------:R-:W2:Y:S04]  /*42330*/  LDL.LU R5, [R1+0xba8] ;  /* 0x000ba80001057983 */ /* 0x000ea80000300800 */
[----:B------:R4:W5:Y:S04]  /*42340*/  LDL.LU R0, [R1+0xba0] ;  /* 0x000ba00001007983 */ /* 0x0009680000300800 */
[----:B--2---:R2:W-:Y:S04]  /*42350*/  STL [R1+0xba4], R5 ;  /* 0x000ba40501007387 */ /* 0x0045e80000100800 */
[----:B--2---:R-:W2:Y:S04]  /*42360*/  LDL.LU R5, [R1+0x9f8] ;  /* 0x0009f80001057983 */ /* 0x004ea80000300800 */
[----:B--2---:R2:W-:Y:S02]  /*42370*/  STL [R1+0x9fc], R5 ;  /* 0x0009fc0501007387 */ /* 0x0045e40000100800 */
[----:B--2---:R-:W-:-:S02]  /*42380*/  IMAD.MOV.U32 R5, RZ, RZ, R4 ;  /* 0x000000ffff057224 */ /* 0x004fc400078e0004 */
.L_x_23482:
[----:B----4-:R-:W-:Y:S05]  /*42390*/  BSYNC B1 ;  /* 0x0000000000017941 */ /* 0x010fea0003800000 */
.L_x_23480:
        /* <DEDUP_REMOVED lines=16> */
.L_x_23484:
[----:B--2---:R2:W-:Y:S04]  /*424a0*/  STL [R1+0xba0], R0 ;  /* 0x000ba00001007387 */ /* 0x0045e80000100800 */
[----:B------:R-:W4:Y:S04]  /*424b0*/  LDL.LU R4, [R1+0xba4] ;  /* 0x000ba40001047983 */ /* 0x000f280000300800 */
[----:B--2---:R-:W2:Y:S04]  /*424c0*/  LDL.LU R0, [R1+0xa04] ;  /* 0x000a040001007983 */ /* 0x004ea80000300800 */
[----:B----4-:R4:W-:Y:S04]  /*424d0*/  STL [R1+0xba8], R4 ;  /* 0x000ba80401007387 */ /* 0x0109e80000100800 */
[----:B--2---:R2:W-:Y:S01]  /*424e0*/  STL [R1+0x9f8], R0 ;  /* 0x0009f80001007387 */ /* 0x0045e20000100800 */
[----:B----4-:R-:W-:-:S03]  /*424f0*/  IMAD.MOV.U32 R4, RZ, RZ, R3 ;  /* 0x000000ffff047224 */ /* 0x010fc600078e0003 */
.L_x_23485:
[----:B--2---:R-:W-:Y:S05]  /*42500*/  BSYNC B1 ;  /* 0x0000000000017941 */ /* 0x004fea0003800000 */
.L_x_23483:
        /* <DEDUP_REMOVED lines=15> */
.L_x_23487:
[----:B------:R-:W4:Y:S04]  /*42600*/  LDL.LU R3, [R1+0xba8] ;  /* 0x000ba80001037983 */ /* 0x000f280000300800 */
[----:B------:R0:W5:Y:S04]  /*42610*/  LDL.LU R0, [R1+0xba0] ;  /* 0x000ba00001007983 */ /* 0x0001680000300800 */
[----:B----4-:R4:W-:Y:S04]  /*42620*/  STL [R1+0xba4], R3 ;  /* 0x000ba40301007387 */ /* 0x0109e80000100800 */
[----:B----4-:R-:W4:Y:S04]  /*42630*/  LDL.LU R3, [R1+0xa00] ;  /* 0x000a000001037983 */ /* 0x010f280000300800 */
[----:B----4-:R4:W-:Y:S02]  /*42640*/  STL [R1+0xa04], R3 ;  /* 0x000a040301007387 */ /* 0x0109e40000100800 */
[----:B----4-:R-:W-:-:S02]  /*42650*/  IMAD.MOV.U32 R3, RZ, RZ, R2 ;  /* 0x000000ffff037224 */ /* 0x010fc400078e0002 */
.L_x_23488:
[----:B0-----:R-:W-:Y:S05]  /*42660*/  BSYNC B1 ;  /* 0x0000000000017941 */ /* 0x001fea0003800000 */
.L_x_23486:
        /* <DEDUP_REMOVED lines=22> */
.L_x_23490:
[----:B0-----:R-:W2:Y:S04]  /*427d0*/  LDL.LU R2, [R1+0xba4] ;  /* 0x000ba40001027983 */ /* 0x001ea80000300800 */
[----:B------:R0:W-:Y:S04]  /*427e0*/  STL [R1+0xba0], R0 ;  /* 0x000ba00001007387 */ /* 0x0001e80000100800 */
[----:B0-----:R-:W4:Y:S04]  /*427f0*/  LDL.LU R0, [R1+0xa0c] ;  /* 0x000a0c0001007983 */ /* 0x001f280000300800 */
[----:B--2---:R0:W-:Y:S04]  /*42800*/  STL [R1+0xba8], R2 ;  /* 0x000ba80201007387 */ /* 0x0041e80000100800 */
[----:B0-----:R0:W5:Y:S04]  /*42810*/  LDL.LU R2, [R1+0x814] ;  /* 0x0008140001027983 */ /* 0x0011680000300800 */
[----:B----4-:R0:W-:Y:S02]  /*42820*/  STL [R1+0xa00], R0 ;  /* 0x000a000001007387 */ /* 0x0101e40000100800 */
.L_x_23491:
[----:B0-----:R-:W-:Y:S05]  /*42830*/  BSYNC B1 ;  /* 0x0000000000017941 */ /* 0x001fea0003800000 */
.L_x_23489:
        /* <DEDUP_REMOVED lines=26> */
.L_x_23493:
        /* <DEDUP_REMOVED lines=9> */
.L_x_23494:
[----:B------:R-:W-:Y:S05]  /*42a70*/  BSYNC B1 ;  /* 0x0000000000017941 */ /* 0x000fea0003800000 */
.L_x_23492:
        /* <DEDUP_REMOVED lines=26> */
.L_x_23496:
        /* <DEDUP_REMOVED lines=9> */
.L_x_23497:
[----:B------:R-:W-:Y:S05]  /*42cb0*/  BSYNC B1 ;  /* 0x0000000000017941 */ /* 0x000fea0003800000 */
.L_x_23495:
        /* <DEDUP_REMOVED lines=26> */
.L_x_23499:
        /* <DEDUP_REMOVED lines=9> */
.L_x_23500:
[----:B------:R-:W-:Y:S05]  /*42ef0*/  BSYNC B1 ;  /* 0x0000000000017941 */ /* 0x000fea0003800000 */
.L_x_23498:
        /* <DEDUP_REMOVED lines=26> */
.L_x_23502:
        /* <DEDUP_REMOVED lines=9> */
.L_x_23503:
[----:B------:R-:W-:Y:S05]  /*43130*/  BSYNC B1 ;  /* 0x0000000000017941 */ /* 0x000fea0003800000 */
.L_x_23501:
        /* <DEDUP_REMOVED lines=26> */
.L_x_23505:
        /* <DEDUP_REMOVED lines=9> */
.L_x_23506:
[----:B------:R-:W-:Y:S05]  /*43370*/  BSYNC B1 ;  /* 0x0000000000017941 */ /* 0x000fea0003800000 */
.L_x_23504:
        /* <DEDUP_REMOVED lines=26> */
.L_x_23508:
        /* <DEDUP_REMOVED lines=9> */
.L_x_23509:
[----:B------:R-:W-:Y:S05]  /*435b0*/  BSYNC B1 ;  /* 0x0000000000017941 */ /* 0x000fea0003800000 */
.L_x_23507:
        /* <DEDUP_REMOVED lines=26> */
.L_x_23511:
        /* <DEDUP_REMOVED lines=9> */
.L_x_23512:
[----:B------:R-:W-:Y:S05]  /*437f0*/  BSYNC B1 ;  /* 0x0000000000017941 */ /* 0x000fea0003800000 */
.L_x_23510:
        /* <DEDUP_REMOVED lines=26> */
.L_x_23514:
        /* <DEDUP_REMOVED lines=9> */
.L_x_23515:
[----:B------:R-:W-:Y:S05]  /*43a30*/  BSYNC B1 ;  /* 0x0000000000017941 */ /* 0x000fea0003800000 */
.L_x_23513:
        /* <DEDUP_REMOVED lines=26> */
.L_x_23517:
        /* <DEDUP_REMOVED lines=9> */
.L_x_23518:
[----:B------:R-:W-:Y:S05]  /*43c70*/  BSYNC B1 ;  /* 0x0000000000017941 */ /* 0x000fea0003800000 */
.L_x_23516:
        /* <DEDUP_REMOVED lines=26> */
.L_x_23520:
        /* <DEDUP_REMOVED lines=9> */
.L_x_23521:
[----:B------:R-:W-:Y:S05]  /*43eb0*/  BSYNC B1 ;  /* 0x0000000000017941 */ /* 0x000fea0003800000 */
.L_x_23519:
        /* <DEDUP_REMOVED lines=26> */
.L_x_23523:
        /* <DEDUP_REMOVED lines=9> */
.L_x_23524:
[----:B------:R-:W-:Y:S05]  /*440f0*/  BSYNC B1 ;  /* 0x0000000000017941 */ /* 0x000fea0003800000 */
.L_x_23522:
        /* <DEDUP_REMOVED lines=26> */
.L_x_23526:
        /* <DEDUP_REMOVED lines=9> */
.L_x_23527:
[----:B------:R-:W-:Y:S05]  /*44330*/  BSYNC B1 ;  /* 0x0000000000017941 */ /* 0x000fea0003800000 */
.L_x_23525:
        /* <DEDUP_REMOVED lines=26> */
.L_x_23529:
        /* <DEDUP_REMOVED lines=9> */
.L_x_23530:
[----:B------:R-:W-:Y:S05]  /*44570*/  BSYNC B1 ;  /* 0x0000000000017941 */ /* 0x000fea0003800000 */
.L_x_23528:
        /* <DEDUP_REMOVED lines=26> */
.L_x_23532:
        /* <DEDUP_REMOVED lines=9> */
.L_x_23533:
[----:B------:R-:W-:Y:S05]  /*447b0*/  BSYNC B1 ;  /* 0x0000000000017941 */ /* 0x000fea0003800000 */
.L_x_23531:
        /* <DEDUP_REMOVED lines=26> */
.L_x_23535:
        /* <DEDUP_REMOVED lines=9> */
.L_x_23536:
[----:B------:R-:W-:Y:S05]  /*449f0*/  BSYNC B1 ;  /* 0x0000000000017941 */ /* 0x000fea0003800000 */
.L_x_23534:
        /* <DEDUP_REMOVED lines=26> */
.L_x_23538:
        /* <DEDUP_REMOVED lines=9> */
.L_x_23539:
[----:B------:R-:W-:Y:S05]  /*44c30*/  BSYNC B1 ;  /* 0x0000000000017941 */ /* 0x000fea0003800000 */
.L_x_23537:
        /* <DEDUP_REMOVED lines=26> */
.L_x_23541:
        /* <DEDUP_REMOVED lines=9> */
.L_x_23542:
[----:B------:R-:W-:Y:S05]  /*44e70*/  BSYNC B1 ;  /* 0x0000000000017941 */ /* 0x000fea0003800000 */
.L_x_23540:
        /* <DEDUP_REMOVED lines=26> */
.L_x_23544:
        /* <DEDUP_REMOVED lines=9> */
.L_x_23545:
[----:B------:R-:W-:Y:S05]  /*450b0*/  BSYNC B1 ;  /* 0x0000000000017941 */ /* 0x000fea0003800000 */
.L_x_23543:
        /* <DEDUP_REMOVED lines=26> */
.L_x_23547:
        /* <DEDUP_REMOVED lines=9> */
.L_x_23548:
[----:B------:R-:W-:Y:S05]  /*452f0*/  BSYNC B1 ;  /* 0x0000000000017941 */ /* 0x000fea0003800000 */
.L_x_23546:
        /* <DEDUP_REMOVED lines=26> */
.L_x_23550:
        /* <DEDUP_REMOVED lines=9> */
.L_x_23551:
[----:B------:R-:W-:Y:S05]  /*45530*/  BSYNC B1 ;  /* 0x0000000000017941 */ /* 0x000fea0003800000 */
.L_x_23549:
        /* <DEDUP_REMOVED lines=26> */
.L_x_23553:
        /* <DEDUP_REMOVED lines=9> */
.L_x_23554:
[----:B------:R-:W-:Y:S05]  /*45770*/  BSYNC B1 ;  /* 0x0000000000017941 */ /* 0x000fea0003800000 */
.L_x_23552:
        /* <DEDUP_REMOVED lines=26> */
.L_x_23556:
        /* <DEDUP_REMOVED lines=9> */
.L_x_23557:
[----:B------:R-:W-:Y:S05]  /*459b0*/  BSYNC B1 ;  /* 0x0000000000017941 */ /* 0x000fea0003800000 */
.L_x_23555:
        /* <DEDUP_REMOVED lines=26> */
.L_x_23559:
        /* <DEDUP_REMOVED lines=9> */
.L_x_23560:
[----:B------:R-:W-:Y:S05]  /*45bf0*/  BSYNC B1 ;  /* 0x0000000000017941 */ /* 0x000fea0003800000 */
.L_x_23558:
        /* <DEDUP_REMOVED lines=26> */
.L_x_23562:
        /* <DEDUP_REMOVED lines=9> */
.L_x_23563:
[----:B------:R-:W-:Y:S05]  /*45e30*/  BSYNC B1 ;  /* 0x0000000000017941 */ /* 0x000fea0003800000 */
.L_x_23561:
        /* <DEDUP_REMOVED lines=26> */
.L_x_23565:
        /* <DEDUP_REMOVED lines=9> */
.L_x_23566:
[----:B------:R-:W-:Y:S05]  /*46070*/  BSYNC B1 ;  /* 0x0000000000017941 */ /* 0x000fea0003800000 */
.L_x_23564:
        /* <DEDUP_REMOVED lines=26> */
.L_x_23568:
        /* <DEDUP_REMOVED lines=9> */
.L_x_23569:
[----:B------:R-:W-:Y:S05]  /*462b0*/  BSYNC B1 ;  /* 0x0000000000017941 */ /* 0x000fea0003800000 */
.L_x_23567:
        /* <DEDUP_REMOVED lines=26> */
.L_x_23571:
        /* <DEDUP_REMOVED lines=9> */
.L_x_23572:
[----:B------:R-:W-:Y:S05]  /*464f0*/  BSYNC B1 ;  /* 0x0000000000017941 */ /* 0x000fea0003800000 */
.L_x_23570:
        /* <DEDUP_REMOVED lines=26> */
.L_x_23574:
        /* <DEDUP_REMOVED lines=9> */
.L_x_23575:
[----:B------:R-:W-:Y:S05]  /*46730*/  BSYNC B1 ;  /* 0x0000000000017941 */ /* 0x000fea0003800000 */
.L_x_23573:
        /* <DEDUP_REMOVED lines=26> */
.L_x_23577:
        /* <DEDUP_REMOVED lines=9> */
.L_x_23578:
[----:B------:R-:W-:Y:S05]  /*46970*/  BSYNC B1 ;  /* 0x0000000000017941 */ /* 0x000fea0003800000 */
.L_x_23576:
        /* <DEDUP_REMOVED lines=26> */
.L_x_23580:
        /* <DEDUP_REMOVED lines=9> */
.L_x_23581:
[----:B------:R-:W-:Y:S05]  /*46bb0*/  BSYNC B1 ;  /* 0x0000000000017941 */ /* 0x000fea0003800000 */
.L_x_23579:
        /* <DEDUP_REMOVED lines=26> */
.L_x_23583:
        /* <DEDUP_REMOVED lines=9> */
.L_x_23584:
[----:B------:R-:W-:Y:S05]  /*46df0*/  BSYNC B1 ;  /* 0x0000000000017941 */ /* 0x000fea0003800000 */
.L_x_23582:
        /* <DEDUP_REMOVED lines=26> */
.L_x_23586:
        /* <DEDUP_REMOVED lines=9> */
.L_x_23587:
[----:B------:R-:W-:Y:S05]  /*47030*/  BSYNC B1 ;  /* 0x0000000000017941 */ /* 0x000fea0003800000 */
.L_x_23585:
        /* <DEDUP_REMOVED lines=26> */
.L_x_23589:
        /* <DEDUP_REMOVED lines=9> */
.L_x_23590:
[----:B------:R-:W-:Y:S05]  /*47270*/  BSYNC B1 ;  /* 0x0000000000017941 */ /* 0x000fea0003800000 */
.L_x_23588:
        /* <DEDUP_REMOVED lines=26> */
.L_x_23592:
        /* <DEDUP_REMOVED lines=9> */
.L_x_23593:
[----:B------:R-:W-:Y:S05]  /*474b0*/  BSYNC B1 ;  /* 0x0000000000017941 */ /* 0x000fea0003800000 */
.L_x_23591:
        /* <DEDUP_REMOVED lines=26> */
.L_x_23595:
        /* <DEDUP_REMOVED lines=9> */
.L_x_23596:
[----:B------:R-:W-:Y:S05]  /*476f0*/  BSYNC B1 ;  /* 0x0000000000017941 */ /* 0x000fea0003800000 */
.L_x_23594:
        /* <DEDUP_REMOVED lines=26> */
.L_x_23598:
        /* <DEDUP_REMOVED lines=9> */
.L_x_23599:
[----:B------:R-:W-:Y:S05]  /*47930*/  BSYNC B1 ;  /* 0x0000000000017941 */ /* 0x000fea0003800000 */
.L_x_23597:
        /* <DEDUP_REMOVED lines=26> */
.L_x_23601:
        /* <DEDUP_REMOVED lines=9> */
.L_x_23602:
[----:B------:R-:W-:Y:S05]  /*47b70*/  BSYNC B1 ;  /* 0x0000000000017941 */ /* 0x000fea0003800000 */
.L_x_23600:
        /* <DEDUP_REMOVED lines=26> */
.L_x_23604:
        /* <DEDUP_REMOVED lines=9> */
.L_x_23605:
[----:B------:R-:W-:Y:S05]  /*47db0*/  BSYNC B1 ;  /* 0x0000000000017941 */ /* 0x000fea0003800000 */
.L_x_23603:
        /* <DEDUP_REMOVED lines=26> */
.L_x_23607:
        /* <DEDUP_REMOVED lines=9> */
.L_x_23608:
[----:B------:R-:W-:Y:S05]  /*47ff0*/  BSYNC B1 ;  /* 0x0000000000017941 */ /* 0x000fea0003800000 */
.L_x_23606:
        /* <DEDUP_REMOVED lines=26> */
.L_x_23610:
        /* <DEDUP_REMOVED lines=9> */
.L_x_23611:
[----:B------:R-:W-:Y:S05]  /*48230*/  BSYNC B1 ;  /* 0x0000000000017941 */ /* 0x000fea0003800000 */
.L_x_23609:
        /* <DEDUP_REMOVED lines=26> */
.L_x_23613:
        /* <DEDUP_REMOVED lines=9> */
.L_x_23614:
[----:B------:R-:W-:Y:S05]  /*48470*/  BSYNC B1 ;  /* 0x0000000000017941 */ /* 0x000fea0003800000 */
.L_x_23612:
        /* <DEDUP_REMOVED lines=26> */
.L_x_23616:
        /* <DEDUP_REMOVED lines=9> */
.L_x_23617:
[----:B------:R-:W-:Y:S05]  /*486b0*/  BSYNC B1 ;  /* 0x0000000000017941 */ /* 0x000fea0003800000 */
.L_x_23615:
        /* <DEDUP_REMOVED lines=26> */
.L_x_23619:
        /* <DEDUP_REMOVED lines=9> */
.L_x_23620:
[----:B------:R-:W-:Y:S05]  /*488f0*/  BSYNC B1 ;  /* 0x0000000000017941 */ /* 0x000fea0003800000 */
.L_x_23618:
        /* <DEDUP_REMOVED lines=26> */
.L_x_23622:
        /* <DEDUP_REMOVED lines=9> */
.L_x_23623:
[----:B------:R-:W-:Y:S05]  /*48b30*/  BSYNC B1 ;  /* 0x0000000000017941 */ /* 0x000fea0003800000 */
.L_x_23621:
        /* <DEDUP_REMOVED lines=26> */
.L_x_23625:
        /* <DEDUP_REMOVED lines=9> */
.L_x_23626:
[----:B------:R-:W-:Y:S05]  /*48d70*/  BSYNC B1 ;  /* 0x0000000000017941 */ /* 0x000fea0003800000 */
.L_x_23624:
        /* <DEDUP_REMOVED lines=26> */
.L_x_23628:
        /* <DEDUP_REMOVED lines=9> */
.L_x_23629:
[----:B------:R-:W-:Y:S05]  /*48fb0*/  BSYNC B1 ;  /* 0x0000000000017941 */ /* 0x000fea0003800000 */
.L_x_23627:
        /* <DEDUP_REMOVED lines=26> */
.L_x_23631:
        /* <DEDUP_REMOVED lines=9> */
.L_x_23632:
[----:B------:R-:W-:Y:S05]  /*491f0*/  BSYNC B1 ;  /* 0x0000000000017941 */ /* 0x000fea0003800000 */
.L_x_23630:
        /* <DEDUP_REMOVED lines=26> */
.L_x_23634:
        /* <DEDUP_REMOVED lines=9> */
.L_x_23635:
[----:B------:R-:W-:Y:S05]  /*49430*/  BSYNC B1 ;  /* 0x0000000000017941 */ /* 0x000fea0003800000 */
.L_x_23633:
        /* <DEDUP_REMOVED lines=26> */
.L_x_23637:
        /* <DEDUP_REMOVED lines=9> */
.L_x_23638:
[----:B------:R-:W-:Y:S05]  /*49670*/  BSYNC B1 ;  /* 0x0000000000017941 */ /* 0x000fea0003800000 */
.L_x_23636:
        /* <DEDUP_REMOVED lines=26> */
.L_x_23640:
        /* <DEDUP_REMOVED lines=9> */
.L_x_23641:
[----:B------:R-:W-:Y:S05]  /*498b0*/  BSYNC B1 ;  /* 0x0000000000017941 */ /* 0x000fea0003800000 */
.L_x_23639:
        /* <DEDUP_REMOVED lines=26> */
.L_x_23643:
        /* <DEDUP_REMOVED lines=9> */
.L_x_23644:
[----:B------:R-:W-:Y:S05]  /*49af0*/  BSYNC B1 ;  /* 0x0000000000017941 */ /* 0x000fea0003800000 */
.L_x_23642:
        /* <DEDUP_REMOVED lines=26> */
.L_x_23646:
        /* <DEDUP_REMOVED lines=9> */
.L_x_23647:
[----:B------:R-:W-:Y:S05]  /*49d30*/  BSYNC B1 ;  /* 0x0000000000017941 */ /* 0x000fea0003800000 */
.L_x_23645:
        /* <DEDUP_REMOVED lines=26> */
.L_x_23649:
        /* <DEDUP_REMOVED lines=9> */
.L_x_23650:
[----:B------:R-:W-:Y:S05]  /*49f70*/  BSYNC B1 ;  /* 0x0000000000017941 */ /* 0x000fea0003800000 */
.L_x_23648:
        /* <DEDUP_REMOVED lines=26> */
.L_x_23652:
        /* <DEDUP_REMOVED lines=9> */
.L_x_23653:
[----:B------:R-:W-:Y:S05]  /*4a1b0*/  BSYNC B1 ;  /* 0x0000000000017941 */ /* 0x000fea0003800000 */
.L_x_23651:
        /* <DEDUP_REMOVED lines=26> */
.L_x_23655:
        /* <DEDUP_REMOVED lines=9> */
.L_x_23656:
[----:B------:R-:W-:Y:S05]  /*4a3f0*/  BSYNC B1 ;  /* 0x0000000000017941 */ /* 0x000fea0003800000 */
.L_x_23654:
        /* <DEDUP_REMOVED lines=26> */
.L_x_23658:
        /* <DEDUP_REMOVED lines=9> */
.L_x_23659:
[----:B------:R-:W-:Y:S05]  /*4a630*/  BSYNC B1 ;  /* 0x0000000000017941 */ /* 0x000fea0003800000 */
.L_x_23657:
        /* <DEDUP_REMOVED lines=26> */
.L_x_23661:
        /* <DEDUP_REMOVED lines=9> */
.L_x_23662:
[----:B------:R-:W-:Y:S05]  /*4a870*/  BSYNC B1 ;  /* 0x0000000000017941 */ /* 0x000fea0003800000 */
.L_x_23660:
        /* <DEDUP_REMOVED lines=26> */
.L_x_23664:
        /* <DEDUP_REMOVED lines=9> */
.L_x_23665:
[----:B------:R-:W-:Y:S05]  /*4aab0*/  BSYNC B1 ;  /* 0x0000000000017941 */ /* 0x000fea0003800000 */
.L_x_23663:
        /* <DEDUP_REMOVED lines=26> */
.L_x_23667:
        /* <DEDUP_REMOVED lines=9> */
.L_x_23668:
[----:B------:R-:W-:Y:S05]  /*4acf0*/  BSYNC B1 ;  /* 0x0000000000017941 */ /* 0x000fea0003800000 */
.L_x_23666:
        /* <DEDUP_REMOVED lines=26> */
.L_x_23670:
        /* <DEDUP_REMOVED lines=9> */
.L_x_23671:
[----:B------:R-:W-:Y:S05]  /*4af30*/  BSYNC B1 ;  /* 0x0000000000017941 */ /* 0x000fea0003800000 */
.L_x_23669:
        /* <DEDUP_REMOVED lines=26> */
.L_x_23673:
        /* <DEDUP_REMOVED lines=9> */
.L_x_23674:
[----:B------:R-:W-:Y:S05]  /*4b170*/  BSYNC B1 ;  /* 0x0000000000017941 */ /* 0x000fea0003800000 */
.L_x_23672:
        /* <DEDUP_REMOVED lines=26> */
.L_x_23676:
        /* <DEDUP_REMOVED lines=9> */
.L_x_23677:
[----:B------:R-:W-:Y:S05]  /*4b3b0*/  BSYNC B1 ;  /* 0x0000000000017941 */ /* 0x000fea0003800000 */
.L_x_23675:
        /* <DEDUP_REMOVED lines=26> */
.L_x_23679:
        /* <DEDUP_REMOVED lines=9> */
.L_x_23680:
[----:B------:R-:W-:Y:S05]  /*4b5f0*/  BSYNC B1 ;  /* 0x0000000000017941 */ /* 0x000fea0003800000 */
.L_x_23678:
        /* <DEDUP_REMOVED lines=26> */
.L_x_23682:
        /* <DEDUP_REMOVED lines=9> */
.L_x_23683:
[----:B------:R-:W-:Y:S05]  /*4b830*/  BSYNC B1 ;  /* 0x0000000000017941 */ /* 0x000fea0003800000 */
.L_x_23681:
        /* <DEDUP_REMOVED lines=26> */
.L_x_23685:
        /* <DEDUP_REMOVED lines=9> */
.L_x_23686:
[----:B------:R-:W-:Y:S05]  /*4ba70*/  BSYNC B1 ;  /* 0x0000000000017941 */ /* 0x000fea0003800000 */
.L_x_23684:
        /* <DEDUP_REMOVED lines=26> */
.L_x_23688:
        /* <DEDUP_REMOVED lines=9> */
.L_x_23689:
[----:B------:R-:W-:Y:S05]  /*4bcb0*/  BSYNC B1 ;  /* 0x0000000000017941 */ /* 0x000fea0003800000 */
.L_x_23687:
        /* <DEDUP_REMOVED lines=26> */
.L_x_23691:
        /* <DEDUP_REMOVED lines=9> */
.L_x_23692:
[----:B------:R-:W-:Y:S05]  /*4bef0*/  BSYNC B1 ;  /* 0x0000000000017941 */ /* 0x000fea0003800000 */
.L_x_23690:
        /* <DEDUP_REMOVED lines=26> */
.L_x_23694:
        /* <DEDUP_REMOVED lines=9> */
.L_x_23695:
[----:B------:R-:W-:Y:S05]  /*4c130*/  BSYNC B1 ;  /* 0x0000000000017941 */ /* 0x000fea0003800000 */
.L_x_23693:
        /* <DEDUP_REMOVED lines=26> */
.L_x_23697:
        /* <DEDUP_REMOVED lines=9> */
.L_x_23698:
[----:B------:R-:W-:Y:S05]  /*4c370*/  BSYNC B1 ;  /* 0x0000000000017941 */ /* 0x000fea0003800000 */
.L_x_23696:
        /* <DEDUP_REMOVED lines=26> */
.L_x_23700:
        /* <DEDUP_REMOVED lines=9> */
.L_x_23701:
[----:B------:R-:W-:Y:S05]  /*4c5b0*/  BSYNC B1 ;  /* 0x0000000000017941 */ /* 0x000fea0003800000 */
.L_x_23699:
        /* <DEDUP_REMOVED lines=26> */
.L_x_23703:
        /* <DEDUP_REMOVED lines=9> */
.L_x_23704:
[----:B------:R-:W-:Y:S05]  /*4c7f0*/  BSYNC B1 ;  /* 0x0000000000017941 */ /* 0x000fea0003800000 */
.L_x_23702:
        /* <DEDUP_REMOVED lines=26> */
.L_x_23706:
        /* <DEDUP_REMOVED lines=9> */
.L_x_23707:
[----:B------:R-:W-:Y:S05]  /*4ca30*/  BSYNC B1 ;  /* 0x0000000000017941 */ /* 0x000fea0003800000 */
.L_x_23705:
        /* <DEDUP_REMOVED lines=26> */
.L_x_23709:
        /* <DEDUP_REMOVED lines=9> */
.L_x_23710:
[----:B------:R-:W-:Y:S05]  /*4cc70*/  BSYNC B1 ;  /* 0x0000000000017941 */ /* 0x000fea0003800000 */
.L_x_23708:
        /* <DEDUP_REMOVED lines=26> */
.L_x_23712:
        /* <DEDUP_REMOVED lines=9> */
.L_x_23713:
[----:B------:R-:W-:Y:S05]  /*4ceb0*/  BSYNC B1 ;  /* 0x0000000000017941 */ /* 0x000fea0003800000 */
.L_x_23711:
        /* <DEDUP_REMOVED lines=26> */
.L_x_23715:
        /* <DEDUP_REMOVED lines=9> */
.L_x_23716:
[----:B------:R-:W-:Y:S05]  /*4d0f0*/  BSYNC B1 ;  /* 0x0000000000017941 */ /* 0x000fea0003800000 */
.L_x_23714:
        /* <DEDUP_REMOVED lines=26> */
.L_x_23718:
        /* <DEDUP_REMOVED lines=9> */
.L_x_23719:
[----:B------:R-:W-:Y:S05]  /*4d330*/  BSYNC B1 ;  /* 0x0000000000017941 */ /* 0x000fea0003800000 */
.L_x_23717:
        /* <DEDUP_REMOVED lines=26> */
.L_x_23721:
        /* <DEDUP_REMOVED lines=9> */
.L_x_23722:
[----:B------:R-:W-:Y:S05]  /*4d570*/  BSYNC B1 ;  /* 0x0000000000017941 */ /* 0x000fea0003800000 */
.L_x_23720:
        /* <DEDUP_REMOVED lines=26> */
.L_x_23724:
        /* <DEDUP_REMOVED lines=9> */
.L_x_23725:
[----:B------:R-:W-:Y:S05]  /*4d7b0*/  BSYNC B1 ;  /* 0x0000000000017941 */ /* 0x000fea0003800000 */
.L_x_23723:
        /* <DEDUP_REMOVED lines=26> */
.L_x_23727:
        /* <DEDUP_REMOVED lines=9> */
.L_x_23728:
[----:B------:R-:W-:Y:S05]  /*4d9f0*/  BSYNC B1 ;  /* 0x0000000000017941 */ /* 0x000fea0003800000 */
.L_x_23726:
        /* <DEDUP_REMOVED lines=26> */
.L_x_23730:
        /* <DEDUP_REMOVED lines=9> */
.L_x_23731:
[----:B------:R-:W-:Y:S05]  /*4dc30*/  BSYNC B1 ;  /* 0x0000000000017941 */ /* 0x000fea0003800000 */
.L_x_23729:
        /* <DEDUP_REMOVED lines=26> */
.L_x_23733:
        /* <DEDUP_REMOVED lines=9> */
.L_x_23734:
[----:B------:R-:W-:Y:S05]  /*4de70*/  BSYNC B1 ;  /* 0x0000000000017941 */ /* 0x000fea0003800000 */
.L_x_23732:
        /* <DEDUP_REMOVED lines=26> */
.L_x_23736:
        /* <DEDUP_REMOVED lines=9> */
.L_x_23737:
[----:B------:R-:W-:Y:S05]  /*4e0b0*/  BSYNC B1 ;  /* 0x0000000000017941 */ /* 0x000fea0003800000 */
.L_x_23735:
        /* <DEDUP_REMOVED lines=26> */
.L_x_23739:
        /* <DEDUP_REMOVED lines=9> */
.L_x_23740:
[----:B------:R-:W-:Y:S05]  /*4e2f0*/  BSYNC B1 ;  /* 0x0000000000017941 */ /* 0x000fea0003800000 */
.L_x_23738:
        /* <DEDUP_REMOVED lines=26> */
.L_x_23742:
        /* <DEDUP_REMOVED lines=9> */
.L_x_23743:
[----:B------:R-:W-:Y:S05]  /*4e530*/  BSYNC B1 ;  /* 0x0000000000017941 */ /* 0x000fea0003800000 */
.L_x_23741:
        /* <DEDUP_REMOVED lines=26> */
.L_x_23745:
        /* <DEDUP_REMOVED lines=9> */
.L_x_23746:
[----:B------:R-:W-:Y:S05]  /*4e770*/  BSYNC B1 ;  /* 0x0000000000017941 */ /* 0x000fea0003800000 */
.L_x_23744:
        /* <DEDUP_REMOVED lines=26> */
.L_x_23748:
        /* <DEDUP_REMOVED lines=9> */
.L_x_23749:
[----:B------:R-:W-:Y:S05]  /*4e9b0*/  BSYNC B1 ;  /* 0x0000000000017941 */ /* 0x000fea0003800000 */
.L_x_23747:
        /* <DEDUP_REMOVED lines=26> */
.L_x_23751:
        /* <DEDUP_REMOVED lines=9> */
.L_x_23752:
[----:B------:R-:W-:Y:S05]  /*4ebf0*/  BSYNC B1 ;  /* 0x0000000000017941 */ /* 0x000fea0003800000 */
.L_x_23750:
        /* <DEDUP_REMOVED lines=26> */
.L_x_23754:
        /* <DEDUP_REMOVED lines=9> */
.L_x_23755:
[----:B------:R-:W-:Y:S05]  /*4ee30*/  BSYNC B1 ;  /* 0x0000000000017941 */ /* 0x000fea0003800000 */
.L_x_23753:
        /* <DEDUP_REMOVED lines=26> */
.L_x_23757:
        /* <DEDUP_REMOVED lines=9> */
.L_x_23758:
[----:B------:R-:W-:Y:S05]  /*4f070*/  BSYNC B1 ;  /* 0x0000000000017941 */ /* 0x000fea0003800000 */
.L_x_23756:
        /* <DEDUP_REMOVED lines=26> */
.L_x_23760:
        /* <DEDUP_REMOVED lines=9> */
.L_x_23761:
[----:B------:R-:W-:Y:S05]  /*4f2b0*/  BSYNC B1 ;  /* 0x0000000000017941 */ /* 0x000fea0003800000 */
.L_x_23759:
        /* <DEDUP_REMOVED lines=26> */
.L_x_23763:
        /* <DEDUP_REMOVED lines=9> */
.L_x_23764:
[----:B------:R-:W-:Y:S05]  /*4f4f0*/  BSYNC B1 ;  /* 0x0000000000017941 */ /* 0x000fea0003800000 */
.L_x_23762:
        /* <DEDUP_REMOVED lines=26> */
.L_x_23766:
        /* <DEDUP_REMOVED lines=9> */
.L_x_23767:
[----:B------:R-:W-:Y:S05]  /*4f730*/  BSYNC B1 ;  /* 0x0000000000017941 */ /* 0x000fea0003800000 */
.L_x_23765:
        /* <DEDUP_REMOVED lines=26> */
.L_x_23769:
        /* <DEDUP_REMOVED lines=9> */
.L_x_23770:
[----:B------:R-:W-:Y:S05]  /*4f970*/  BSYNC B1 ;  /* 0x0000000000017941 */ /* 0x000fea0003800000 */
.L_x_23768:
        /* <DEDUP_REMOVED lines=26> */
.L_x_23772:
        /* <DEDUP_REMOVED lines=9> */
.L_x_23773:
[----:B------:R-:W-:Y:S05]  /*4fbb0*/  BSYNC B1 ;  /* 0x0000000000017941 */ /* 0x000fea0003800000 */
.L_x_23771:
        /* <DEDUP_REMOVED lines=26> */
.L_x_23775:
        /* <DEDUP_REMOVED lines=9> */
.L_x_23776:
[----:B------:R-:W-:Y:S05]  /*4fdf0*/  BSYNC B1 ;  /* 0x0000000000017941 */ /* 0x000fea0003800000 */
.L_x_23774:
        /* <DEDUP_REMOVED lines=26> */
.L_x_23778:
        /* <DEDUP_REMOVED lines=9> */
.L_x_23779:
[----:B------:R-:W-:Y:S05]  /*50030*/  BSYNC B1 ;  /* 0x0000000000017941 */ /* 0x000fea0003800000 */
.L_x_23777:
        /* <DEDUP_REMOVED lines=27> */
.L_x_23781:
        /* <DEDUP_REMOVED lines=9> */
.L_x_23782:
[----:B------:R-:W-:Y:S05]  /*50280*/  BSYNC B1 ;  /* 0x0000000000017941 */ /* 0x000fea0003800000 */
.L_x_23780:
        /* <DEDUP_REMOVED lines=26> */
.L_x_23784:
        /* <DEDUP_REMOVED lines=9> */
.L_x_23785:
[----:B------:R-:W-:Y:S05]  /*504c0*/  BSYNC B1 ;  /* 0x0000000000017941 */ /* 0x000fea0003800000 */
.L_x_23783:
        /* <DEDUP_REMOVED lines=26> */
.L_x_23787:
        /* <DEDUP_REMOVED lines=13> */
.L_x_23788:
[----:B------:R-:W-:Y:S05]  /*50740*/  BSYNC B1 ;  /* 0x0000000000017941 */ /* 0x000fea0003800000 */
.L_x_23786:
[----:B------:R-:W-:Y:S01]  /*50750*/  @!P1 CALL.REL.NOINC `(.L_x_23789) ;  /* 0x0000001000009944 */ /* 0x000fe20003c00000 */
[----:B------:R-:W-:Y:S05]  /*50760*/  BRA `(.L_x_23790) ;  /* 0xfffef7d000007947 */ /* 0x000fea000383ffff */
.L_x_23789:
        /* <DEDUP_REMOVED lines=12> */
.L_x_23407:
[----:B------:R-:W-:Y:S05]  /*50830*/  BSYNC B0 ;  /* 0x0000000000007941 */ /* 0x000fea0003800000 */
.L_x_23406:
        /* <DEDUP_REMOVED lines=677> */
.L_x_24175:
        /* <DEDUP_REMOVED lines=35> */
.L_x_23794:
[----:B0-2---:R-:W2:Y:S04]  /*534c0*/  LDL.LU R0, [R1+0x99c] ;  /* 0x00099c0001007983 */ /* 0x005ea80000300800 */
[----:B--2---:R0:W-:Y:S02]  /*534d0*/  STL [R1+0xba4], R0 ;  /* 0x000ba40001007387 */ /* 0x0041e40000100800 */
[----:B0-----:R-:W-:Y:S02]  /*534e0*/  IMAD.MOV.U32 R0, RZ, RZ, R29 ;  /* 0x000000ffff007224 */ /* 0x001fe400078e001d */
[----:B------:R-:W2:Y:S04]  /*534f0*/  LDL.LU R29, [R1+0x998] ;  /* 0x00099800011d7983 */ /* 0x000ea80000300800 */
[----:B--2---:R0:W-:Y:S02]  /*53500*/  STL [R1+0x99c], R29 ;  /* 0x00099c1d01007387 */ /* 0x0041e40000100800 */
[----:B0-----:R-:W-:-:S02]  /*53510*/  IMAD.MOV.U32 R29, RZ, RZ, R28 ;  /* 0x000000ffff1d7224 */ /* 0x001fc400078e001c */
.L_x_23795:
[----:B--2---:R-:W-:Y:S05]  /*53520*/  BSYNC B1 ;  /* 0x0000000000017941 */ /* 0x004fea0003800000 */
.L_x_23793:
        /* <DEDUP_REMOVED lines=16> */
.L_x_23797:
[----:B0-----:R0:W-:Y:S04]  /*53630*/  STL [R1+0xba0], R0 ;  /* 0x000ba00001007387 */ /* 0x0011e80000100800 */
[----:B------:R-:W2:Y:S04]  /*53640*/  LDL.LU R28, [R1+0xba4] ;  /* 0x000ba400011c7983 */ /* 0x000ea80000300800 */
[----:B0-----:R-:W3:Y:S04]  /*53650*/  LDL.LU R0, [R1+0x9a4] ;  /* 0x0009a40001007983 */ /* 0x001ee80000300800 */
[----:B--2---:R0:W-:Y:S04]  /*53660*/  STL [R1+0xba8], R28 ;  /* 0x000ba81c01007387 */ /* 0x0041e80000100800 */
[----:B---3--:R2:W-:Y:S01]  /*53670*/  STL [R1+0x998], R0 ;  /* 0x0009980001007387 */ /* 0x0085e20000100800 */
[----:B0-----:R-:W-:-:S03]  /*53680*/  IMAD.MOV.U32 R28, RZ, RZ, R27 ;  /* 0x000000ffff1c7224 */ /* 0x001fc600078e001b */
.L_x_23798:
[----:B0-----:R-:W-:Y:S05]  /*53690*/  BSYNC B1 ;  /* 0x0000000000017941 */ /* 0x001fea0003800000 */
.L_x_23796:
        /* <DEDUP_REMOVED lines=15> */
.L_x_23800:
[----:B------:R-:W2:Y:S04]  /*53790*/  LDL.LU R27, [R1+0xba8] ;  /* 0x000ba800011b7983 */ /* 0x000ea80000300800 */
[----:B------:R3:W5:Y:S04]  /*537a0*/  LDL.LU R0, [R1+0xba0] ;  /* 0x000ba00001007983 */ /* 0x0007680000300800 */
[----:B--2---:R2:W-:Y:S04]  /*537b0*/  STL [R1+0xba4], R27 ;  /* 0x000ba41b01007387 */ /* 0x0045e80000100800 */
[----:B--2---:R-:W2:Y:S04]  /*537c0*/  LDL.LU R27, [R1+0x9a0] ;  /* 0x0009a000011b7983 */ /* 0x004ea80000300800 */
[----:B--2---:R2:W-:Y:S02]  /*537d0*/  STL [R1+0x9a4], R27 ;  /* 0x0009a41b01007387 */ /* 0x0045e40000100800 */
[----:B--2---:R-:W-:-:S02]  /*537e0*/  IMAD.MOV.U32 R27, RZ, RZ, R26 ;  /* 0x000000ffff1b7224 */ /* 0x004fc400078e001a */
.L_x_23801:
[----:B---3--:R-:W-:Y:S05]  /*537f0*/  BSYNC B1 ;  /* 0x0000000000017941 */ /* 0x008fea0003800000 */
.L_x_23799:
        /* <DEDUP_REMOVED lines=16> */
.L_x_23803:
[----:B--2---:R2:W-:Y:S04]  /*53900*/  STL [R1+0xba0], R0 ;  /* 0x000ba00001007387 */ /* 0x0045e80000100800 */
[----:B------:R-:W3:Y:S04]  /*53910*/  LDL.LU R26, [R1+0xba4] ;  /* 0x000ba400011a7983 */ /* 0x000ee80000300800 */
[----:B--2---:R-:W2:Y:S04]  /*53920*/  LDL.LU R0, [R1+0x9ac] ;  /* 0x0009ac0001007983 */ /* 0x004ea80000300800 */
[----:B---3--:R3:W-:Y:S04]  /*53930*/  STL [R1+0xba8], R26 ;  /* 0x000ba81a01007387 */ /* 0x0087e80000100800 */
[----:B--2---:R2:W-:Y:S01]  /*53940*/  STL [R1+0x9a0], R0 ;  /* 0x0009a00001007387 */ /* 0x0045e20000100800 */
[----:B---3--:R-:W-:-:S03]  /*53950*/  IMAD.MOV.U32 R26, RZ, RZ, R25 ;  /* 0x000000ffff1a7224 */ /* 0x008fc600078e0019 */
.L_x_23804:
[----:B--2---:R-:W-:Y:S05]  /*53960*/  BSYNC B1 ;  /* 0x0000000000017941 */ /* 0x004fea0003800000 */
.L_x_23802:
        /* <DEDUP_REMOVED lines=15> */
.L_x_23806:
[----:B------:R-:W3:Y:S04]  /*53a60*/  LDL.LU R25, [R1+0xba8] ;  /* 0x000ba80001197983 */ /* 0x000ee80000300800 */
[----:B------:R4:W5:Y:S04]  /*53a70*/  LDL.LU R0, [R1+0xba0] ;  /* 0x000ba00001007983 */ /* 0x0009680000300800 */
[----:B---3--:R3:W-:Y:S04]  /*53a80*/  STL [R1+0xba4], R25 ;  /* 0x000ba41901007387 */ /* 0x0087e80000100800 */
[----:B---3--:R-:W3:Y:S04]  /*53a90*/  LDL.LU R25, [R1+0x9a8] ;  /* 0x0009a80001197983 */ /* 0x008ee80000300800 */
[----:B---3--:R3:W-:Y:S02]  /*53aa0*/  STL [R1+0x9ac], R25 ;  /* 0x0009ac1901007387 */ /* 0x0087e40000100800 */
[----:B---3--:R-:W-:-:S02]  /*53ab0*/  IMAD.MOV.U32 R25, RZ, RZ, R24 ;  /* 0x000000ffff197224 */ /* 0x008fc400078e0018 */
.L_x_23807:
[----:B----4-:R-:W-:Y:S05]  /*53ac0*/  BSYNC B1 ;  /* 0x0000000000017941 */ /* 0x010fea0003800000 */
.L_x_23805:
        /* <DEDUP_REMOVED lines=16> */
.L_x_23809:
[----:B---3--:R3:W-:Y:S04]  /*53bd0*/  STL [R1+0xba0], R0 ;  /* 0x000ba00001007387 */ /* 0x0087e80000100800 */
[----:B------:R-:W4:Y:S04]  /*53be0*/  LDL.LU R24, [R1+0xba4] ;  /* 0x000ba40001187983 */ /* 0x000f280000300800 */
[----:B---3--:R-:W3:Y:S04]  /*53bf0*/  LDL.LU R0, [R1+0x9b4] ;  /* 0x0009b40001007983 */ /* 0x008ee80000300800 */
[----:B----4-:R4:W-:Y:S04]  /*53c00*/  STL [R1+0xba8], R24 ;  /* 0x000ba81801007387 */ /* 0x0109e80000100800 */
[----:B---3--:R3:W-:Y:S01]  /*53c10*/  STL [R1+0x9a8], R0 ;  /* 0x0009a80001007387 */ /* 0x0087e20000100800 */
[----:B----4-:R-:W-:-:S03]  /*53c20*/  IMAD.MOV.U32 R24, RZ, RZ, R23 ;  /* 0x000000ffff187224 */ /* 0x010fc600078e0017 */
.L_x_23810:
[----:B---3--:R-:W-:Y:S05]  /*53c30*/  BSYNC B1 ;  /* 0x0000000000017941 */ /* 0x008fea0003800000 */
.L_x_23808:
        /* <DEDUP_REMOVED lines=15> */
.L_x_23812:
[----:B------:R-:W4:Y:S04]  /*53d30*/  LDL.LU R23, [R1+0xba8] ;  /* 0x000ba80001177983 */ /* 0x000f280000300800 */
[----:B------:R0:W5:Y:S04]  /*53d40*/  LDL.LU R0, [R1+0xba0] ;  /* 0x000ba00001007983 */ /* 0x0001680000300800 */
[----:B----4-:R4:W-:Y:S04]  /*53d50*/  STL [R1+0xba4], R23 ;  /* 0x000ba41701007387 */ /* 0x0109e80000100800 */
[----:B----4-:R-:W4:Y:S04]  /*53d60*/  LDL.LU R23, [R1+0x9b0] ;  /* 0x0009b00001177983 */ /* 0x010f280000300800 */
[----:B----4-:R4:W-:Y:S02]  /*53d70*/  STL [R1+0x9b4], R23 ;  /* 0x0009b41701007387 */ /* 0x0109e40000100800 */
[----:B----4-:R-:W-:-:S02]  /*53d80*/  IMAD.MOV.U32 R23, RZ, RZ, R22 ;  /* 0x000000ffff177224 */ /* 0x010fc400078e0016 */
.L_x_23813:
[----:B0-----:R-:W-:Y:S05]  /*53d90*/  BSYNC B1 ;  /* 0x0000000000017941 */ /* 0x001fea0003800000 */
.L_x_23811:
        /* <DEDUP_REMOVED lines=16> */
.L_x_23815:
[----:B0-----:R0:W-:Y:S04]  /*53ea0*/  STL [R1+0xba0], R0 ;  /* 0x000ba00001007387 */ /* 0x0011e80000100800 */
[----:B------:R-:W4:Y:S04]  /*53eb0*/  LDL.LU R22, [R1+0xba4] ;  /* 0x000ba40001167983 */ /* 0x000f280000300800 */
[----:B0-2---:R-:W2:Y:S04]  /*53ec0*/  LDL.LU R0, [R1+0x9bc] ;  /* 0x0009bc0001007983 */ /* 0x005ea80000300800 */
[----:B----4-:R0:W-:Y:S04]  /*53ed0*/  STL [R1+0xba8], R22 ;  /* 0x000ba81601007387 */ /* 0x0101e80000100800 */
[----:B--2---:R2:W-:Y:S01]  /*53ee0*/  STL [R1+0x9b0], R0 ;  /* 0x0009b00001007387 */ /* 0x0045e20000100800 */
[----:B0-----:R-:W-:-:S03]  /*53ef0*/  IMAD.MOV.U32 R22, RZ, RZ, R21 ;  /* 0x000000ffff167224 */ /* 0x001fc600078e0015 */
.L_x_23816:
[----:B0-----:R-:W-:Y:S05]  /*53f00*/  BSYNC B1 ;  /* 0x0000000000017941 */ /* 0x001fea0003800000 */
.L_x_23814:
        /* <DEDUP_REMOVED lines=15> */
.L_x_23818:
[----:B------:R-:W2:Y:S04]  /*54000*/  LDL.LU R21, [R1+0xba8] ;  /* 0x000ba80001157983 */ /* 0x000ea80000300800 */
[----:B------:R4:W5:Y:S04]  /*54010*/  LDL.LU R0, [R1+0xba0] ;  /* 0x000ba00001007983 */ /* 0x0009680000300800 */
[----:B--2---:R2:W-:Y:S04]  /*54020*/  STL [R1+0xba4], R21 ;  /* 0x000ba41501007387 */ /* 0x0045e80000100800 */
[----:B--2---:R-:W2:Y:S04]  /*54030*/  LDL.LU R21, [R1+0x9b8] ;  /* 0x0009b80001157983 */ /* 0x004ea80000300800 */
[----:B--2---:R2:W-:Y:S02]  /*54040*/  STL [R1+0x9bc], R21 ;  /* 0x0009bc1501007387 */ /* 0x0045e40000100800 */
[----:B--2---:R-:W-:-:S02]  /*54050*/  IMAD.MOV.U32 R21, RZ, RZ, R20 ;  /* 0x000000ffff157224 */ /* 0x004fc400078e0014 */
.L_x_23819:
[----:B----4-:R-:W-:Y:S05]  /*54060*/  BSYNC B1 ;  /* 0x0000000000017941 */ /* 0x010fea0003800000 */
.L_x_23817:
        /* <DEDUP_REMOVED lines=16> */
.L_x_23821:
[----:B--2---:R2:W-:Y:S04]  /*54170*/  STL [R1+0xba0], R0 ;  /* 0x000ba00001007387 */ /* 0x0045e80000100800 */
[----:B------:R-:W4:Y:S04]  /*54180*/  LDL.LU R20, [R1+0xba4] ;  /* 0x000ba40001147983 */ /* 0x000f280000300800 */
[----:B--2---:R-:W2:Y:S04]  /*54190*/  LDL.LU R0, [R1+0x9c4] ;  /* 0x0009c40001007983 */ /* 0x004ea80000300800 */
[----:B----4-:R4:W-:Y:S04]  /*541a0*/  STL [R1+0xba8], R20 ;  /* 0x000ba81401007387 */ /* 0x0109e80000100800 */
[----:B--2---:R2:W-:Y:S01]  /*541b0*/  STL [R1+0x9b8], R0 ;  /* 0x0009b80001007387 */ /* 0x0045e20000100800 */
[----:B----4-:R-:W-:-:S03]  /*541c0*/  IMAD.MOV.U32 R20, RZ, RZ, R19 ;  /* 0x000000ffff147224 */ /* 0x010fc600078e0013 */
.L_x_23822:
[----:B--2---:R-:W-:Y:S05]  /*541d0*/  BSYNC B1 ;  /* 0x0000000000017941 */ /* 0x004fea0003800000 */
.L_x_23820:
        /* <DEDUP_REMOVED lines=15> */
.L_x_23824:
[----:B------:R-:W4:Y:S04]  /*542d0*/  LDL.LU R19, [R1+0xba8] ;  /* 0x000ba80001137983 */ /* 0x000f280000300800 */
[----:B------:R0:W5:Y:S04]  /*542e0*/  LDL.LU R0, [R1+0xba0] ;  /* 0x000ba00001007983 */ /* 0x0001680000300800 */
[----:B----4-:R4:W-:Y:S04]  /*542f0*/  STL [R1+0xba4], R19 ;  /* 0x000ba41301007387 */ /* 0x0109e80000100800 */
[----:B----4-:R-:W4:Y:S04]  /*54300*/  LDL.LU R19, [R1+0x9c0] ;  /* 0x0009c00001137983 */ /* 0x010f280000300800 */
[----:B----4-:R4:W-:Y:S02]  /*54310*/  STL [R1+0x9c4], R19 ;  /* 0x0009c41301007387 */ /* 0x0109e40000100800 */
[----:B----4-:R-:W-:-:S02]  /*54320*/  IMAD.MOV.U32 R19, RZ, RZ, R18 ;  /* 0x000000ffff137224 */ /* 0x010fc400078e0012 */
.L_x_23825:
[----:B0-----:R-:W-:Y:S05]  /*54330*/  BSYNC B1 ;  /* 0x0000000000017941 */ /* 0x001fea0003800000 */
.L_x_23823:
        /* <DEDUP_REMOVED lines=16> */
.L_x_23827:
[----:B0-----:R0:W-:Y:S04]  /*54440*/  STL [R1+0xba0], R0 ;  /* 0x000ba00001007387 */ /* 0x0011e80000100800 */
[----:B------:R-:W4:Y:S04]  /*54450*/  LDL.LU R18, [R1+0xba4] ;  /* 0x000ba40001127983 */ /* 0x000f280000300800 */
[----:B0-2---:R-:W2:Y:S04]  /*54460*/  LDL.LU R0, [R1+0x9cc] ;  /* 0x0009cc0001007983 */ /* 0x005ea80000300800 */
[----:B----4-:R0:W-:Y:S04]  /*54470*/  STL [R1+0xba8], R18 ;  /* 0x000ba81201007387 */ /* 0x0101e80000100800 */
[----:B--2---:R2:W-:Y:S01]  /*54480*/  STL [R1+0x9c0], R0 ;  /* 0x0009c00001007387 */ /* 0x0045e20000100800 */
[----:B0-----:R-:W-:-:S03]  /*54490*/  IMAD.MOV.U32 R18, RZ, RZ, R17 ;  /* 0x000000ffff127224 */ /* 0x001fc600078e0011 */
.L_x_23828:
[----:B0-----:R-:W-:Y:S05]  /*544a0*/  BSYNC B1 ;  /* 0x0000000000017941 */ /* 0x001fea0003800000 */
.L_x_23826:
        /* <DEDUP_REMOVED lines=15> */
.L_x_23830:
[----:B------:R-:W2:Y:S04]  /*545a0*/  LDL.LU R17, [R1+0xba8] ;  /* 0x000ba80001117983 */ /* 0x000ea80000300800 */
[----:B------:R4:W5:Y:S04]  /*545b0*/  LDL.LU R0, [R1+0xba0] ;  /* 0x000ba00001007983 */ /* 0x0009680000300800 */
[----:B--2---:R2:W-:Y:S04]  /*545c0*/  STL [R1+0xba4], R17 ;  /* 0x000ba41101007387 */ /* 0x0045e80000100800 */
[----:B--2---:R-:W2:Y:S04]  /*545d0*/  LDL.LU R17, [R1+0x9c8] ;  /* 0x0009c80001117983 */ /* 0x004ea80000300800 */
[----:B--2---:R2:W-:Y:S02]  /*545e0*/  STL [R1+0x9cc], R17 ;  /* 0x0009cc1101007387 */ /* 0x0045e40000100800 */
[----:B--2---:R-:W-:-:S02]  /*545f0*/  IMAD.MOV.U32 R17, RZ, RZ, R16 ;  /* 0x000000ffff117224 */ /* 0x004fc400078e0010 */
.L_x_23831:
[----:B----4-:R-:W-:Y:S05]  /*54600*/  BSYNC B1 ;  /* 0x0000000000017941 */ /* 0x010fea0003800000 */
.L_x_23829:
        /* <DEDUP_REMOVED lines=16> */
.L_x_23833:
[----:B--2---:R2:W-:Y:S04]  /*54710*/  STL [R1+0xba0], R0 ;  /* 0x000ba00001007387 */ /* 0x0045e80000100800 */
[----:B------:R-:W4:Y:S04]  /*54720*/  LDL.LU R16, [R1+0xba4] ;  /* 0x000ba40001107983 */ /* 0x000f280000300800 */
[----:B--2---:R-:W2:Y:S04]  /*54730*/  LDL.LU R0, [R1+0x9d4] ;  /* 0x0009d40001007983 */ /* 0x004ea80000300800 */
[----:B----4-:R4:W-:Y:S04]  /*54740*/  STL [R1+0xba8], R16 ;  /* 0x000ba81001007387 */ /* 0x0109e80000100800 */
[----:B--2---:R2:W-:Y:S01]  /*54750*/  STL [R1+0x9c8], R0 ;  /* 0x0009c80001007387 */ /* 0x0045e20000100800 */
[----:B----4-:R-:W-:-:S03]  /*54760*/  IMAD.MOV.U32 R16, RZ, RZ, R15 ;  /* 0x000000ffff107224 */ /* 0x010fc600078e000f */
.L_x_23834:
[----:B--2---:R-:W-:Y:S05]  /*54770*/  BSYNC B1 ;  /* 0x0000000000017941 */ /* 0x004fea0003800000 */
.L_x_23832:
        /* <DEDUP_REMOVED lines=15> */
.L_x_23836:
[----:B------:R-:W4:Y:S04]  /*54870*/  LDL.LU R15, [R1+0xba8] ;  /* 0x000ba800010f7983 */ /* 0x000f280000300800 */
[----:B------:R0:W5:Y:S04]  /*54880*/  LDL.LU R0, [R1+0xba0] ;  /* 0x000ba00001007983 */ /* 0x0001680000300800 */
[----:B----4-:R4:W-:Y:S04]  /*54890*/  STL [R1+0xba4], R15 ;  /* 0x000ba40f01007387 */ /* 0x0109e80000100800 */
[----:B----4-:R-:W4:Y:S04]  /*548a0*/  LDL.LU R15, [R1+0x9d0] ;  /* 0x0009d000010f7983 */ /* 0x010f280000300800 */
[----:B----4-:R4:W-:Y:S02]  /*548b0*/  STL [R1+0x9d4], R15 ;  /* 0x0009d40f01007387 */ /* 0x0109e40000100800 */
[----:B----4-:R-:W-:-:S02]  /*548c0*/  IMAD.MOV.U32 R15, RZ, RZ, R14 ;  /* 0x000000ffff0f7224 */ /* 0x010fc400078e000e */
.L_x_23837:
[----:B0-----:R-:W-:Y:S05]  /*548d0*/  BSYNC B1 ;  /* 0x0000000000017941 */ /* 0x001fea0003800000 */
.L_x_23835:
        /* <DEDUP_REMOVED lines=16> */
.L_x_23839:
[----:B0-----:R0:W-:Y:S04]  /*549e0*/  STL [R1+0xba0], R0 ;  /* 0x000ba00001007387 */ /* 0x0011e80000100800 */
[----:B------:R-:W4:Y:S04]  /*549f0*/  LDL.LU R14, [R1+0xba4] ;  /* 0x000ba400010e7983 */ /* 0x000f280000300800 */
[----:B0-2---:R-:W2:Y:S04]  /*54a00*/  LDL.LU R0, [R1+0x9dc] ;  /* 0x0009dc0001007983 */ /* 0x005ea80000300800 */
[----:B----4-:R0:W-:Y:S04]  /*54a10*/  STL [R1+0xba8], R14 ;  /* 0x000ba80e01007387 */ /* 0x0101e80000100800 */
[----:B--2---:R2:W-:Y:S01]  /*54a20*/  STL [R1+0x9d0], R0 ;  /* 0x0009d00001007387 */ /* 0x0045e20000100800 */
[----:B0-----:R-:W-:-:S03]  /*54a30*/  IMAD.MOV.U32 R14, RZ, RZ, R13 ;  /* 0x000000ffff0e7224 */ /* 0x001fc600078e000d */
.L_x_23840:
[----:B0-----:R-:W-:Y:S05]  /*54a40*/  BSYNC B1 ;  /* 0x0000000000017941 */ /* 0x001fea0003800000 */
.L_x_23838:
        /* <DEDUP_REMOVED lines=15> */
.L_x_23842:
[----:B------:R-:W2:Y:S04]  /*54b40*/  LDL.LU R13, [R1+0xba8] ;  /* 0x000ba800010d7983 */ /* 0x000ea80000300800 */
[----:B------:R4:W5:Y:S04]  /*54b50*/  LDL.LU R0, [R1+0xba0] ;  /* 0x000ba00001007983 */ /* 0x0009680000300800 */
[----:B--2---:R2:W-:Y:S04]  /*54b60*/  STL [R1+0xba4], R13 ;  /* 0x000ba40d01007387 */ /* 0x0045e80000100800 */
[----:B--2---:R-:W2:Y:S04]  /*54b70*/  LDL.LU R13, [R1+0x9d8] ;  /* 0x0009d800010d7983 */ /* 0x004ea80000300800 */
[----:B--2---:R2:W-:Y:S02]  /*54b80*/  STL [R1+0x9dc], R13 ;  /* 0x0009dc0d01007387 */ /* 0x0045e40000100800 */
[----:B--2---:R-:W-:-:S02]  /*54b90*/  IMAD.MOV.U32 R13, RZ, RZ, R12 ;  /* 0x000000ffff0d7224 */ /* 0x004fc400078e000c */
.L_x_23843:
[----:B----4-:R-:W-:Y:S05]  /*54ba0*/  BSYNC B1 ;  /* 0x0000000000017941 */ /* 0x010fea0003800000 */
.L_x_23841:
        /* <DEDUP_REMOVED lines=16> */
.L_x_23845:
[----:B--2---:R2:W-:Y:S04]  /*54cb0*/  STL [R1+0xba0], R0 ;  /* 0x000ba00001007387 */ /* 0x0045e80000100800 */
[----:B------:R-:W4:Y:S04]  /*54cc0*/  LDL.LU R12, [R1+0xba4] ;  /* 0x000ba400010c7983 */ /* 0x000f280000300800 */
[----:B--2---:R-:W2:Y:S04]  /*54cd0*/  LDL.LU R0, [R1+0x9e4] ;  /* 0x0009e40001007983 */ /* 0x004ea80000300800 */
[----:B----4-:R4:W-:Y:S04]  /*54ce0*/  STL [R1+0xba8], R12 ;  /* 0x000ba80c01007387 */ /* 0x0109e80000100800 */
[----:B--2---:R2:W-:Y:S01]  /*54cf0*/  STL [R1+0x9d8], R0 ;  /* 0x0009d80001007387 */ /* 0x0045e20000100800 */
[----:B----4-:R-:W-:-:S03]  /*54d00*/  IMAD.MOV.U32 R12, RZ, RZ, R11 ;  /* 0x000000ffff0c7224 */ /* 0x010fc600078e000b */
.L_x_23846:
[----:B--2---:R-:W-:Y:S05]  /*54d10*/  BSYNC B1 ;  /* 0x0000000000017941 */ /* 0x004fea0003800000 */
.L_x_23844:
        /* <DEDUP_REMOVED lines=15> */
.L_x_23848:
[----:B------:R-:W4:Y:S04]  /*54e10*/  LDL.LU R11, [R1+0xba8] ;  /* 0x000ba800010b7983 */ /* 0x000f280000300800 */
[----:B------:R0:W5:Y:S04]  /*54e20*/  LDL.LU R0, [R1+0xba0] ;  /* 0x000ba00001007983 */ /* 0x0001680000300800 */
[----:B----4-:R4:W-:Y:S04]  /*54e30*/  STL [R1+0xba4], R11 ;  /* 0x000ba40b01007387 */ /* 0x0109e80000100800 */
[----:B----4-:R-:W4:Y:S04]  /*54e40*/  LDL.LU R11, [R1+0x9e0] ;  /* 0x0009e000010b7983 */ /* 0x010f280000300800 */
[----:B----4-:R4:W-:Y:S02]  /*54e50*/  STL [R1+0x9e4], R11 ;  /* 0x0009e40b01007387 */ /* 0x0109e40000100800 */
[----:B----4-:R-:W-:-:S02]  /*54e60*/  IMAD.MOV.U32 R11, RZ, RZ, R10 ;  /* 0x000000ffff0b7224 */ /* 0x010fc400078e000a */
.L_x_23849:
[----:B0-----:R-:W-:Y:S05]  /*54e70*/  BSYNC B1 ;  /* 0x0000000000017941 */ /* 0x001fea0003800000 */
.L_x_23847:
        /* <DEDUP_REMOVED lines=16> */
.L_x_23851:
[----:B0-----:R0:W-:Y:S04]  /*54f80*/  STL [R1+0xba0], R0 ;  /* 0x000ba00001007387 */ /* 0x0011e80000100800 */
[----:B------:R-:W4:Y:S04]  /*54f90*/  LDL.LU R10, [R1+0xba4] ;  /* 0x000ba400010a7983 */ /* 0x000f280000300800 */
[----:B0-2---:R-:W2:Y:S04]  /*54fa0*/  LDL.LU R0, [R1+0x9ec] ;  /* 0x0009ec0001007983 */ /* 0x005ea80000300800 */
[----:B----4-:R0:W-:Y:S04]  /*54fb0*/  STL [R1+0xba8], R10 ;  /* 0x000ba80a01007387 */ /* 0x0101e80000100800 */
[----:B--2---:R2:W-:Y:S01]  /*54fc0*/  STL [R1+0x9e0], R0 ;  /* 0x0009e00001007387 */ /* 0x0045e20000100800 */
[----:B0-----:R-:W-:-:S03]  /*54fd0*/  IMAD.MOV.U32 R10, RZ, RZ, R9 ;  /* 0x000000ffff0a7224 */ /* 0x001fc600078e0009 */
.L_x_23852:
[----:B0-----:R-:W-:Y:S05]  /*54fe0*/  BSYNC B1 ;  /* 0x0000000000017941 */ /* 0x001fea0003800000 */
.L_x_23850:
        /* <DEDUP_REMOVED lines=15> */
.L_x_23854:
[----:B------:R-:W2:Y:S04]  /*550e0*/  LDL.LU R9, [R1+0xba8] ;  /* 0x000ba80001097983 */ /* 0x000ea80000300800 */
[----:B------:R4:W5:Y:S04]  /*550f0*/  LDL.LU R0, [R1+0xba0] ;  /* 0x000ba00001007983 */ /* 0x0009680000300800 */
[----:B--2---:R2:W-:Y:S04]  /*55100*/  STL [R1+0xba4], R9 ;  /* 0x000ba40901007387 */ /* 0x0045e80000100800 */
[----:B--2---:R-:W2:Y:S04]  /*55110*/  LDL.LU R9, [R1+0x9e8] ;  /* 0x0009e80001097983 */ /* 0x004ea80000300800 */
[----:B--2---:R2:W-:Y:S02]  /*55120*/  STL [R1+0x9ec], R9 ;  /* 0x0009ec0901007387 */ /* 0x0045e40000100800 */
[----:B--2---:R-:W-:-:S02]  /*55130*/  IMAD.MOV.U32 R9, RZ, RZ, R8 ;  /* 0x000000ffff097224 */ /* 0x004fc400078e0008 */
.L_x_23855:
[----:B----4-:R-:W-:Y:S05]  /*55140*/  BSYNC B1 ;  /* 0x0000000000017941 */ /* 0x010fea0003800000 */
.L_x_23853:
        /* <DEDUP_REMOVED lines=16> */
.L_x_23857:
[----:B--2---:R2:W-:Y:S04]  /*55250*/  STL [R1+0xba0], R0 ;  /* 0x000ba00001007387 */ /* 0x0045e80000100800 */
[----:B------:R-:W4:Y:S04]  /*55260*/  LDL.LU R8, [R1+0xba4] ;  /* 0x000ba40001087983 */ /* 0x000f280000300800 */
[----:B--2---:R-:W2:Y:S04]  /*55270*/  LDL.LU R0, [R1+0x9f4] ;  /* 0x0009f40001007983 */ /* 0x004ea80000300800 */
[----:B----4-:R4:W-:Y:S04]  /*55280*/  STL [R1+0xba8], R8 ;  /* 0x000ba80801007387 */ /* 0x0109e80000100800 */
[----:B--2---:R2:W-:Y:S01]  /*55290*/  STL [R1+0x9e8], R0 ;  /* 0x0009e80001007387 */ /* 0x0045e20000100800 */
[----:B----4-:R-:W-:-:S03]  /*552a0*/  IMAD.MOV.U32 R8, RZ, RZ, R7 ;  /* 0x000000ffff087224 */ /* 0x010fc600078e0007 */
.L_x_23858:
[----:B--2---:R-:W-:Y:S05]  /*552b0*/  BSYNC B1 ;  /* 0x0000000000017941 */ /* 0x004fea0003800000 */
.L_x_23856:
        /* <DEDUP_REMOVED lines=15> */
.L_x_23860:
[----:B------:R-:W4:Y:S04]  /*553b0*/  LDL.LU R7, [R1+0xba8] ;  /* 0x000ba80001077983 */ /* 0x000f280000300800 */
[----:B------:R0:W5:Y:S04]  /*553c0*/  LDL.LU R0, [R1+0xba0] ;  /* 0x000ba00001007983 */ /* 0x0001680000300800 */
[----:B----4-:R4:W-:Y:S04]  /*553d0*/  STL [R1+0xba4], R7 ;  /* 0x000ba40701007387 */ /* 0x0109e80000100800 */
[----:B----4-:R-:W4:Y:S04]  /*553e0*/  LDL.LU R7, [R1+0x9f0] ;  /* 0x0009f00001077983 */ /* 0x010f280000300800 */
[----:B----4-:R4:W-:Y:S02]  /*553f0*/  STL [R1+0x9f4], R7 ;  /* 0x0009f40701007387 */ /* 0x0109e40000100800 */
[----:B----4-:R-:W-:-:S02]  /*55400*/  IMAD.MOV.U32 R7, RZ, RZ, R6 ;  /* 0x000000ffff077224 */ /* 0x010fc400078e0006 */
.L_x_23861:
[----:B0-----:R-:W-:Y:S05]  /*55410*/  BSYNC B1 ;  /* 0x0000000000017941 */ /* 0x001fea0003800000 */
.L_x_23859:
        /* <DEDUP_REMOVED lines=16> */
.L_x_23863:
[----:B0-----:R0:W-:Y:S04]  /*55520*/  STL [R1+0xba0], R0 ;  /* 0x000ba00001007387 */ /* 0x0011e80000100800 */
[----:B------:R-:W4:Y:S04]  /*55530*/  LDL.LU R6, [R1+0xba4] ;  /* 0x000ba40001067983 */ /* 0x000f280000300800 */
[----:B0-2---:R-:W2:Y:S04]  /*55540*/  LDL.LU R0, [R1+0x9fc] ;  /* 0x0009fc0001007983 */ /* 0x005ea80000300800 */
[----:B----4-:R0:W-:Y:S04]  /*55550*/  STL [R1+0xba8], R6 ;  /* 0x000ba80601007387 */ /* 0x0101e80000100800 */
[----:B--2---:R2:W-:Y:S01]  /*55560*/  STL [R1+0x9f0], R0 ;  /* 0x0009f00001007387 */ /* 0x0045e20000100800 */
[----:B0-----:R-:W-:-:S03]  /*55570*/  IMAD.MOV.U32 R6, RZ, RZ, R5 ;  /* 0x000000ffff067224 */ /* 0x001fc600078e0005 */
.L_x_23864:
[----:B0-----:R-:W-:Y:S05]  /*55580*/  BSYNC B1 ;  /* 0x0000000000017941 */ /* 0x001fea0003800000 */
.L_x_23862:
        /* <DEDUP_REMOVED lines=15> */
.L_x_23866:
[----:B------:R-:W2:Y:S04]  /*55680*/  LDL.LU R5, [R1+0xba8] ;  /* 0x000ba80001057983 */ /* 0x000ea80000300800 */
[----:B------:R4:W5:Y:S04]  /*55690*/  LDL.LU R0, [R1+0xba0] ;  /* 0x000ba00001007983 */ /* 0x0009680000300800 */
[----:B--2---:R2:W-:Y:S04]  /*556a0*/  STL [R1+0xba4], R5 ;  /* 0x000ba40501007387 */ /* 0x0045e80000100800 */
[----:B--2---:R-:W2:Y:S04]  /*556b0*/  LDL.LU R5, [R1+0x9f8] ;  /* 0x0009f80001057983 */ /* 0x004ea80000300800 */
[----:B--2---:R2:W-:Y:S02]  /*556c0*/  STL [R1+0x9fc], R5 ;  /* 0x0009fc0501007387 */ /* 0x0045e40000100800 */
[----:B--2---:R-:W-:-:S02]  /*556d0*/  IMAD.MOV.U32 R5, RZ, RZ, R4 ;  /* 0x000000ffff057224 */ /* 0x004fc400078e0004 */
.L_x_23867:
[----:B----4-:R-:W-:Y:S05]  /*556e0*/  BSYNC B1 ;  /* 0x0000000000017941 */ /* 0x010fea0003800000 */
.L_x_23865:
        /* <DEDUP_REMOVED lines=16> */
.L_x_23869:
[----:B--2---:R2:W-:Y:S04]  /*557f0*/  STL [R1+0xba0], R0 ;  /* 0x000ba00001007387 */ /* 0x0045e80000100800 */
[----:B------:R-:W4:Y:S04]  /*55800*/  LDL.LU R4, [R1+0xba4] ;  /* 0x000ba40001047983 */ /* 0x000f280000300800 */
[----:B--2---:R-:W2:Y:S04]  /*55810*/  LDL.LU R0, [R1+0xa04] ;  /* 0x000a040001007983 */ /* 0x004ea80000300800 */
[----:B----4-:R4:W-:Y:S04]  /*55820*/  STL [R1+0xba8], R4 ;  /* 0x000ba80401007387 */ /* 0x0109e80000100800 */
[----:B--2---:R2:W-:Y:S01]  /*55830*/  STL [R1+0x9f8], R0 ;  /* 0x0009f80001007387 */ /* 0x0045e20000100800 */
[----:B----4-:R-:W-:-:S03]  /*55840*/  IMAD.MOV.U32 R4, RZ, RZ, R3 ;  /* 0x000000ffff047224 */ /* 0x010fc600078e0003 */
.L_x_23870:
[----:B--2---:R-:W-:Y:S05]  /*55850*/  BSYNC B1 ;  /* 0x0000000000017941 */ /* 0x004fea0003800000 */
.L_x_23868:
        /* <DEDUP_REMOVED lines=15> */
.L_x_23872:
[----:B------:R-:W4:Y:S04]  /*55950*/  LDL.LU R3, [R1+0xba8] ;  /* 0x000ba80001037983 */ /* 0x000f280000300800 */
[----:B------:R0:W5:Y:S04]  /*55960*/  LDL.LU R0, [R1+0xba0] ;  /* 0x000ba00001007983 */ /* 0x0001680000300800 */
[----:B----4-:R4:W-:Y:S04]  /*55970*/  STL [R1+0xba4], R3 ;  /* 0x000ba40301007387 */ /* 0x0109e80000100800 */
[----:B----4-:R-:W4:Y:S04]  /*55980*/  LDL.LU R3, [R1+0xa00] ;  /* 0x000a000001037983 */ /* 0x010f280000300800 */
[----:B----4-:R4:W-:Y:S02]  /*55990*/  STL [R1+0xa04], R3 ;  /* 0x000a040301007387 */ /* 0x0109e40000100800 */
[----:B----4-:R-:W-:-:S02]  /*559a0*/  IMAD.MOV.U32 R3, RZ, RZ, R2 ;  /* 0x000000ffff037224 */ /* 0x010fc400078e0002 */
.L_x_23873:
[----:B0-----:R-:W-:Y:S05]  /*559b0*/  BSYNC B1 ;  /* 0x0000000000017941 */ /* 0x001fea0003800000 */
.L_x_23871:
        /* <DEDUP_REMOVED lines=22> */
.L_x_23875:
[----:B0-----:R-:W2:Y:S04]  /*55b20*/  LDL.LU R2, [R1+0xba4] ;  /* 0x000ba40001027983 */ /* 0x001ea80000300800 */
[----:B------:R0:W-:Y:S04]  /*55b30*/  STL [R1+0xba0], R0 ;  /* 0x000ba00001007387 */ /* 0x0001e80000100800 */
[----:B0-----:R-:W4:Y:S04]  /*55b40*/  LDL.LU R0, [R1+0xa0c] ;  /* 0x000a0c0001007983 */ /* 0x001f280000300800 */
[----:B--2---:R0:W-:Y:S04]  /*55b50*/  STL [R1+0xba8], R2 ;  /* 0x000ba80201007387 */ /* 0x0041e80000100800 */
[----:B0-----:R0:W5:Y:S04]  /*55b60*/  LDL.LU R2, [R1+0x814] ;  /* 0x0008140001027983 */ /* 0x0011680000300800 */
[----:B----4-:R0:W-:Y:S02]  /*55b70*/  STL [R1+0xa00], R0 ;  /* 0x000a000001007387 */ /* 0x0101e40000100800 */
.L_x_23876:
[----:B0-----:R-:W-:Y:S05]  /*55b80*/  BSYNC B1 ;  /* 0x0000000000017941 */ /* 0x001fea0003800000 */
.L_x_23874:
        /* <DEDUP_REMOVED lines=26> */
.L_x_23878:
        /* <DEDUP_REMOVED lines=9> */
.L_x_23879:
[----:B------:R-:W-:Y:S05]  /*55dc0*/  BSYNC B1 ;  /* 0x0000000000017941 */ /* 0x000fea0003800000 */
.L_x_23877:
        /* <DEDUP_REMOVED lines=26> */
.L_x_23881:
        /* <DEDUP_REMOVED lines=9> */
.L_x_23882:
[----:B------:R-:W-:Y:S05]  /*56000*/  BSYNC B1 ;  /* 0x0000000000017941 */ /* 0x000fea0003800000 */
.L_x_23880:
        /* <DEDUP_REMOVED lines=26> */
.L_x_23884:
        /* <DEDUP_REMOVED lines=9> */
.L_x_23885:
[----:B------:R-:W-:Y:S05]  /*56240*/  BSYNC B1 ;  /* 0x0000000000017941 */ /* 0x000fea0003800000 */
.L_x_23883:
        /* <DEDUP_REMOVED lines=26> */
.L_x_23887:
        /* <DEDUP_REMOVED lines=9> */
.L_x_23888:
[----:B------:R-:W-:Y:S05]  /*56480*/  BSYNC B1 ;  /* 0x0000000000017941 */ /* 0x000fea0003800000 */
.L_x_23886:
        /* <DEDUP_REMOVED lines=26> */
.L_x_23890:
        /* <DEDUP_REMOVED lines=9> */
.L_x_23891:
[----:B------:R-:W-:Y:S05]  /*566c0*/  BSYNC B1 ;  /* 0x0000000000017941 */ /* 0x000fea0003800000 */
.L_x_23889:
        /* <DEDUP_REMOVED lines=26> */
.L_x_23893:
        /* <DEDUP_REMOVED lines=9> */
.L_x_23894:
[----:B------:R-:W-:Y:S05]  /*56900*/  BSYNC B1 ;  /* 0x0000000000017941 */ /* 0x000fea0003800000 */
.L_x_23892:
        /* <DEDUP_REMOVED lines=26> */
.L_x_23896:
        /* <DEDUP_REMOVED lines=9> */
.L_x_23897:
[----:B------:R-:W-:Y:S05]  /*56b40*/  BSYNC B1 ;  /* 0x0000000000017941 */ /* 0x000fea0003800000 */
.L_x_23895:
        /* <DEDUP_REMOVED lines=26> */
.L_x_23899:
        /* <DEDUP_REMOVED lines=9> */
.L_x_23900:
[----:B------:R-:W-:Y:S05]  /*56d80*/  BSYNC B1 ;  /* 0x0000000000017941 */ /* 0x000fea0003800000 */
.L_x_23898:
        /* <DEDUP_REMOVED lines=26> */
.L_x_23902:
        /* <DEDUP_REMOVED lines=9> */
.L_x_23903:
[----:B------:R-:W-:Y:S05]  /*56fc0*/  BSYNC B1 ;  /* 0x0000000000017941 */ /* 0x000fea0003800000 */
.L_x_23901:
        /* <DEDUP_REMOVED lines=26> */
.L_x_23905:
        /* <DEDUP_REMOVED lines=9> */
.L_x_23906:
[----:B------:R-:W-:Y:S05]  /*57200*/  BSYNC B1 ;  /* 0x0000000000017941 */ /* 0x000fea0003800000 */
.L_x_23904:
        /* <DEDUP_REMOVED lines=26> */
.L_x_23908:
        /* <DEDUP_REMOVED lines=9> */
.L_x_23909:
[----:B------:R-:W-:Y:S05]  /*57440*/  BSYNC B1 ;  /* 0x0000000000017941 */ /* 0x000fea0003800000 */
.L_x_23907:
        /* <DEDUP_REMOVED lines=26> */
.L_x_23911:
        /* <DEDUP_REMOVED lines=9> */
.L_x_23912:
[----:B------:R-:W-:Y:S05]  /*57680*/  BSYNC B1 ;  /* 0x0000000000017941 */ /* 0x000fea0003800000 */
.L_x_23910:
        /* <DEDUP_REMOVED lines=26> */
.L_x_23914:
        /* <DEDUP_REMOVED lines=9> */
.L_x_23915:
[----:B------:R-:W-:Y:S05]  /*578c0*/  BSYNC B1 ;  /* 0x0000000000017941 */ /* 0x000fea0003800000 */
.L_x_23913:
        /* <DEDUP_REMOVED lines=26> */
.L_x_23917:
        /* <DEDUP_REMOVED lines=9> */
.L_x_23918:
[----:B------:R-:W-:Y:S05]  /*57b00*/  BSYNC B1 ;  /* 0x0000000000017941 */ /* 0x000fea0003800000 */
.L_x_23916:
        /* <DEDUP_REMOVED lines=26> */
.L_x_23920:
        /* <DEDUP_REMOVED lines=9> */
.L_x_23921:
[----:B------:R-:W-:Y:S05]  /*57d40*/  BSYNC B1 ;  /* 0x0000000000017941 */ /* 0x000fea0003800000 */
.L_x_23919:
        /* <DEDUP_REMOVED lines=26> */
.L_x_23923:
        /* <DEDUP_REMOVED lines=9> */
.L_x_23924:
[----:B------:R-:W-:Y:S05]  /*57f80*/  BSYNC B1 ;  /* 0x0000000000017941 */ /* 0x000fea0003800000 */
.L_x_23922:
        /* <DEDUP_REMOVED lines=26> */
.L_x_23926:
        /* <DEDUP_REMOVED lines=9> */
.L_x_23927:
[----:B------:R-:W-:Y:S05]  /*581c0*/  BSYNC B1 ;  /* 0x0000000000017941 */ /* 0x000fea0003800000 */
.L_x_23925:
        /* <DEDUP_REMOVED lines=26> */
.L_x_23929:
        /* <DEDUP_REMOVED lines=9> */
.L_x_23930:
[----:B------:R-:W-:Y:S05]  /*58400*/  BSYNC B1 ;  /* 0x0000000000017941 */ /* 0x000fea0003800000 */
.L_x_23928:
        /* <DEDUP_REMOVED lines=26> */
.L_x_23932:
        /* <DEDUP_REMOVED lines=9> */
.L_x_23933:
[----:B------:R-:W-:Y:S05]  /*58640*/  BSYNC B1 ;  /* 0x0000000000017941 */ /* 0x000fea0003800000 */
.L_x_23931:
        /* <DEDUP_REMOVED lines=26> */
.L_x_23935:
        /* <DEDUP_REMOVED lines=9> */
.L_x_23936:
[----:B------:R-:W-:Y:S05]  /*58880*/  BSYNC B1 ;  /* 0x0000000000017941 */ /* 0x000fea0003800000 */
.L_x_23934:
        /* <DEDUP_REMOVED lines=26> */
.L_x_23938:
        /* <DEDUP_REMOVED lines=9> */
.L_x_23939:
[----:B------:R-:W-:Y:S05]  /*58ac0*/  BSYNC B1 ;  /* 0x0000000000017941 */ /* 0x000fea0003800000 */
.L_x_23937:
        /* <DEDUP_REMOVED lines=26> */
.L_x_23941:
        /* <DEDUP_REMOVED lines=9> */
.L_x_23942:
[----:B------:R-:W-:Y:S05]  /*58d00*/  BSYNC B1 ;  /* 0x0000000000017941 */ /* 0x000fea0003800000 */
.L_x_23940:
        /* <DEDUP_REMOVED lines=26> */
.L_x_23944:
        /* <DEDUP_REMOVED lines=9> */
.L_x_23945:
[----:B------:R-:W-:Y:S05]  /*58f40*/  BSYNC B1 ;  /* 0x0000000000017941 */ /* 0x000fea0003800000 */
.L_x_23943:
        /* <DEDUP_REMOVED lines=26> */
.L_x_23947:
        /* <DEDUP_REMOVED lines=9> */
.L_x_23948:
[----:B------:R-:W-:Y:S05]  /*59180*/  BSYNC B1 ;  /* 0x0000000000017941 */ /* 0x000fea0003800000 */
.L_x_23946:
        /* <DEDUP_REMOVED lines=26> */
.L_x_23950:
        /* <DEDUP_REMOVED lines=9> */
.L_x_23951:
[----:B------:R-:W-:Y:S05]  /*593c0*/  BSYNC B1 ;  /* 0x0000000000017941 */ /* 0x000fea0003800000 */
.L_x_23949:
        /* <DEDUP_REMOVED lines=26> */
.L_x_23953:
        /* <DEDUP_REMOVED lines=9> */
.L_x_23954:
[----:B------:R-:W-:Y:S05]  /*59600*/  BSYNC B1 ;  /* 0x0000000000017941 */ /* 0x000fea0003800000 */
.L_x_23952:
        /* <DEDUP_REMOVED lines=26> */
.L_x_23956:
        /* <DEDUP_REMOVED lines=9> */
.L_x_23957:
[----:B------:R-:W-:Y:S05]  /*59840*/  BSYNC B1 ;  /* 0x0000000000017941 */ /* 0x000fea0003800000 */
.L_x_23955:
        /* <DEDUP_REMOVED lines=26> */
.L_x_23959:
        /* <DEDUP_REMOVED lines=9> */
.L_x_23960:
[----:B------:R-:W-:Y:S05]  /*59a80*/  BSYNC B1 ;  /* 0x0000000000017941 */ /* 0x000fea0003800000 */
.L_x_23958:
        /* <DEDUP_REMOVED lines=26> */
.L_x_23962:
        /* <DEDUP_REMOVED lines=9> */
.L_x_23963:
[----:B------:R-:W-:Y:S05]  /*59cc0*/  BSYNC B1 ;  /* 0x0000000000017941 */ /* 0x000fea0003800000 */
.L_x_23961:
        /* <DEDUP_REMOVED lines=26> */
.L_x_23965:
        /* <DEDUP_REMOVED lines=9> */
.L_x_23966:
[----:B------:R-:W-:Y:S05]  /*59f00*/  BSYNC B1 ;  /* 0x0000000000017941 */ /* 0x000fea0003800000 */
.L_x_23964:
        /* <DEDUP_REMOVED lines=26> */
.L_x_23968:
        /* <DEDUP_REMOVED lines=9> */
.L_x_23969:
[----:B------:R-:W-:Y:S05]  /*5a140*/  BSYNC B1 ;  /* 0x0000000000017941 */ /* 0x000fea0003800000 */
.L_x_23967:
        /* <DEDUP_REMOVED lines=26> */
.L_x_23971:
        /* <DEDUP_REMOVED lines=9> */
.L_x_23972:
[----:B------:R-:W-:Y:S05]  /*5a380*/  BSYNC B1 ;  /* 0x0000000000017941 */ /* 0x000fea0003800000 */
.L_x_23970:
        /* <DEDUP_REMOVED lines=26> */
.L_x_23974:
        /* <DEDUP_REMOVED lines=9> */
.L_x_23975:
[----:B------:R-:W-:Y:S05]  /*5a5c0*/  BSYNC B1 ;  /* 0x0000000000017941 */ /* 0x000fea0003800000 */
.L_x_23973:
        /* <DEDUP_REMOVED lines=26> */
.L_x_23977:
        /* <DEDUP_REMOVED lines=9> */
.L_x_23978:
[----:B------:R-:W-:Y:S05]  /*5a800*/  BSYNC B1 ;  /* 0x0000000000017941 */ /* 0x000fea0003800000 */
.L_x_23976:
        /* <DEDUP_REMOVED lines=26> */
.L_x_23980:
        /* <DEDUP_REMOVED lines=9> */
.L_x_23981:
[----:B------:R-:W-:Y:S05]  /*5aa40*/  BSYNC B1 ;  /* 0x0000000000017941 */ /* 0x000fea0003800000 */
.L_x_23979:
        /* <DEDUP_REMOVED lines=26> */
.L_x_23983:
        /* <DEDUP_REMOVED lines=9> */
.L_x_23984:
[----:B------:R-:W-:Y:S05]  /*5ac80*/  BSYNC B1 ;  /* 0x0000000000017941 */ /* 0x000fea0003800000 */
.L_x_23982:
        /* <DEDUP_REMOVED lines=26> */
.L_x_23986:
        /* <DEDUP_REMOVED lines=9> */
.L_x_23987:
[----:B------:R-:W-:Y:S05]  /*5aec0*/  BSYNC B1 ;  /* 0x0000000000017941 */ /* 0x000fea0003800000 */
.L_x_23985:
        /* <DEDUP_REMOVED lines=26> */
.L_x_23989:
        /* <DEDUP_REMOVED lines=9> */
.L_x_23990:
[----:B------:R-:W-:Y:S05]  /*5b100*/  BSYNC B1 ;  /* 0x0000000000017941 */ /* 0x000fea0003800000 */
.L_x_23988:
        /* <DEDUP_REMOVED lines=26> */
.L_x_23992:
        /* <DEDUP_REMOVED lines=9> */
.L_x_23993:
[----:B------:R-:W-:Y:S05]  /*5b340*/  BSYNC B1 ;  /* 0x0000000000017941 */ /* 0x000fea0003800000 */
.L_x_23991:
        /* <DEDUP_REMOVED lines=26> */
.L_x_23995:
        /* <DEDUP_REMOVED lines=9> */
.L_x_23996:
[----:B------:R-:W-:Y:S05]  /*5b580*/  BSYNC B1 ;  /* 0x0000000000017941 */ /* 0x000fea0003800000 */
.L_x_23994:
        /* <DEDUP_REMOVED lines=26> */
.L_x_23998:
        /* <DEDUP_REMOVED lines=9> */
.L_x_23999:
[----:B------:R-:W-:Y:S05]  /*5b7c0*/  BSYNC B1 ;  /* 0x0000000000017941 */ /* 0x000fea0003800000 */
.L_x_23997:
        /* <DEDUP_REMOVED lines=26> */
.L_x_24001:
        /* <DEDUP_REMOVED lines=9> */
.L_x_24002:
[----:B------:R-:W-:Y:S05]  /*5ba00*/  BSYNC B1 ;  /* 0x0000000000017941 */ /* 0x000fea0003800000 */
.L_x_24000:
        /* <DEDUP_REMOVED lines=26> */
.L_x_24004:
        /* <DEDUP_REMOVED lines=9> */
.L_x_24005:
[----:B------:R-:W-:Y:S05]  /*5bc40*/  BSYNC B1 ;  /* 0x0000000000017941 */ /* 0x000fea0003800000 */
.L_x_24003:
        /* <DEDUP_REMOVED lines=26> */
.L_x_24007:
        /* <DEDUP_REMOVED lines=9> */
.L_x_24008:
[----:B------:R-:W-:Y:S05]  /*5be80*/  BSYNC B1 ;  /* 0x0000000000017941 */ /* 0x000fea0003800000 */
.L_x_24006:
        /* <DEDUP_REMOVED lines=26> */
.L_x_24010:
        /* <DEDUP_REMOVED lines=9> */
.L_x_24011:
[----:B------:R-:W-:Y:S05]  /*5c0c0*/  BSYNC B1 ;  /* 0x0000000000017941 */ /* 0x000fea0003800000 */
.L_x_24009:
        /* <DEDUP_REMOVED lines=26> */
.L_x_24013:
        /* <DEDUP_REMOVED lines=9> */
.L_x_24014:
[----:B------:R-:W-:Y:S05]  /*5c300*/  BSYNC B1 ;  /* 0x0000000000017941 */ /* 0x000fea0003800000 */
.L_x_24012:
        /* <DEDUP_REMOVED lines=26> */
.L_x_24016:
        /* <DEDUP_REMOVED lines=9> */
.L_x_24017:
[----:B------:R-:W-:Y:S05]  /*5c540*/  BSYNC B1 ;  /* 0x0000000000017941 */ /* 0x000fea0003800000 */
.L_x_24015:
        /* <DEDUP_REMOVED lines=26> */
.L_x_24019:
        /* <DEDUP_REMOVED lines=9> */
.L_x_24020:
[----:B------:R-:W-:Y:S05]  /*5c780*/  BSYNC B1 ;  /* 0x0000000000017941 */ /* 0x000fea0003800000 */
.L_x_24018:
        /* <DEDUP_REMOVED lines=26> */
.L_x_24022:
        /* <DEDUP_REMOVED lines=9> */
.L_x_24023:
[----:B------:R-:W-:Y:S05]  /*5c9c0*/  BSYNC B1 ;  /* 0x0000000000017941 */ /* 0x000fea0003800000 */
.L_x_24021:
        /* <DEDUP_REMOVED lines=26> */
.L_x_24025:
        /* <DEDUP_REMOVED lines=9> */
.L_x_24026:
[----:B------:R-:W-:Y:S05]  /*5cc00*/  BSYNC B1 ;  /* 0x0000000000017941 */ /* 0x000fea0003800000 */
.L_x_24024:
        /* <DEDUP_REMOVED lines=26> */
.L_x_24028:
        /* <DEDUP_REMOVED lines=9> */
.L_x_24029:
[----:B------:R-:W-:Y:S05]  /*5ce40*/  BSYNC B1 ;  /* 0x0000000000017941 */ /* 0x000fea0003800000 */
.L_x_24027:
        /* <DEDUP_REMOVED lines=26> */
.L_x_24031:
        /* <DEDUP_REMOVED lines=9> */
.L_x_24032:
[----:B------:R-:W-:Y:S05]  /*5d080*/  BSYNC B1 ;  /* 0x0000000000017941 */ /* 0x000fea0003800000 */
.L_x_24030:
        /* <DEDUP_REMOVED lines=26> */
.L_x_24034:
        /* <DEDUP_REMOVED lines=9> */
.L_x_24035:
[----:B------:R-:W-:Y:S05]  /*5d2c0*/  BSYNC B1 ;  /* 0x0000000000017941 */ /* 0x000fea0003800000 */
.L_x_24033:
        /* <DEDUP_REMOVED lines=26> */
.L_x_24037:
        /* <DEDUP_REMOVED lines=9> */
.L_x_24038:
[----:B------:R-:W-:Y:S05]  /*5d500*/  BSYNC B1 ;  /* 0x0000000000017941 */ /* 0x000fea0003800000 */
.L_x_24036:
        /* <DEDUP_REMOVED lines=26> */
.L_x_24040:
        /* <DEDUP_REMOVED lines=9> */
.L_x_24041:
[----:B------:R-:W-:Y:S05]  /*5d740*/  BSYNC B1 ;  /* 0x0000000000017941 */ /* 0x000fea0003800000 */
.L_x_24039:
        /* <DEDUP_REMOVED lines=26> */
.L_x_24043:
        /* <DEDUP_REMOVED lines=9> */
.L_x_24044:
[----:B------:R-:W-:Y:S05]  /*5d980*/  BSYNC B1 ;  /* 0x0000000000017941 */ /* 0x000fea0003800000 */
.L_x_24042:
        /* <DEDUP_REMOVED lines=26> */
.L_x_24046:
        /* <DEDUP_REMOVED lines=9> */
.L_x_24047:
[----:B------:R-:W-:Y:S05]  /*5dbc0*/  BSYNC B1 ;  /* 0x0000000000017941 */ /* 0x000fea0003800000 */
.L_x_24045:
        /* <DEDUP_REMOVED lines=26> */
.L_x_24049:
        /* <DEDUP_REMOVED lines=9> */
.L_x_24050:
[----:B------:R-:W-:Y:S05]  /*5de00*/  BSYNC B1 ;  /* 0x0000000000017941 */ /* 0x000fea0003800000 */
.L_x_24048:
        /* <DEDUP_REMOVED lines=26> */
.L_x_24052:
        /* <DEDUP_REMOVED lines=9> */
.L_x_24053:
[----:B------:R-:W-:Y:S05]  /*5e040*/  BSYNC B1 ;  /* 0x0000000000017941 */ /* 0x000fea0003800000 */
.L_x_24051:
        /* <DEDUP_REMOVED lines=26> */
.L_x_24055:
        /* <DEDUP_REMOVED lines=9> */
.L_x_24056:
[----:B------:R-:W-:Y:S05]  /*5e280*/  BSYNC B1 ;  /* 0x0000000000017941 */ /* 0x000fea0003800000 */
.L_x_24054:
        /* <DEDUP_REMOVED lines=26> */
.L_x_24058:
        /* <DEDUP_REMOVED lines=9> */
.L_x_24059:
[----:B------:R-:W-:Y:S05]  /*5e4c0*/  BSYNC B1 ;  /* 0x0000000000017941 */ /* 0x000fea0003800000 */
.L_x_24057:
        /* <DEDUP_REMOVED lines=26> */
.L_x_24061:
        /* <DEDUP_REMOVED lines=9> */
.L_x_24062:
[----:B------:R-:W-:Y:S05]  /*5e700*/  BSYNC B1 ;  /* 0x0000000000017941 */ /* 0x000fea0003800000 */
.L_x_24060:
        /* <DEDUP_REMOVED lines=26> */
.L_x_24064:
        /* <DEDUP_REMOVED lines=9> */
.L_x_24065:
[----:B------:R-:W-:Y:S05]  /*5e940*/  BSYNC B1 ;  /* 0x0000000000017941 */ /* 0x000fea0003800000 */
.L_x_24063:
        /* <DEDUP_REMOVED lines=26> */
.L_x_24067:
        /* <DEDUP_REMOVED lines=9> */
.L_x_24068:
[----:B------:R-:W-:Y:S05]  /*5eb80*/  BSYNC B1 ;  /* 0x0000000000017941 */ /* 0x000fea0003800000 */
.L_x_24066:
        /* <DEDUP_REMOVED lines=26> */
.L_x_24070:
        /* <DEDUP_REMOVED lines=9> */
.L_x_24071:
[----:B------:R-:W-:Y:S05]  /*5edc0*/  BSYNC B1 ;  /* 0x0000000000017941 */ /* 0x000fea0003800000 */
.L_x_24069:
        /* <DEDUP_REMOVED lines=26> */
.L_x_24073:
        /* <DEDUP_REMOVED lines=9> */
.L_x_24074:
[----:B------:R-:W-:Y:S05]  /*5f000*/  BSYNC B1 ;  /* 0x0000000000017941 */ /* 0x000fea0003800000 */
.L_x_24072:
        /* <DEDUP_REMOVED lines=26> */
.L_x_24076:
        /* <DEDUP_REMOVED lines=9> */
.L_x_24077:
[----:B------:R-:W-:Y:S05]  /*5f240*/  BSYNC B1 ;  /* 0x0000000000017941 */ /* 0x000fea0003800000 */
.L_x_24075:
        /* <DEDUP_REMOVED lines=26> */
.L_x_24079:
        /* <DEDUP_REMOVED lines=9> */
.L_x_24080:
[----:B------:R-:W-:Y:S05]  /*5f480*/  BSYNC B1 ;  /* 0x0000000000017941 */ /* 0x000fea0003800000 */
.L_x_24078:
        /* <DEDUP_REMOVED lines=26> */
.L_x_24082:
        /* <DEDUP_REMOVED lines=9> */
.L_x_24083:
[----:B------:R-:W-:Y:S05]  /*5f6c0*/  BSYNC B1 ;  /* 0x0000000000017941 */ /* 0x000fea0003800000 */
.L_x_24081:
        /* <DEDUP_REMOVED lines=26> */
.L_x_24085:
        /* <DEDUP_REMOVED lines=9> */
.L_x_24086:
[----:B------:R-:W-:Y:S05]  /*5f900*/  BSYNC B1 ;  /* 0x0000000000017941 */ /* 0x000fea0003800000 */
.L_x_24084:
        /* <DEDUP_REMOVED lines=26> */
.L_x_24088:
        /* <DEDUP_REMOVED lines=9> */
.L_x_24089:
[----:B------:R-:W-:Y:S05]  /*5fb40*/  BSYNC B1 ;  /* 0x0000000000017941 */ /* 0x000fea0003800000 */
.L_x_24087:
        /* <DEDUP_REMOVED lines=26> */
.L_x_24091:
        /* <DEDUP_REMOVED lines=9> */
.L_x_24092:
[----:B------:R-:W-:Y:S05]  /*5fd80*/  BSYNC B1 ;  /* 0x0000000000017941 */ /* 0x000fea0003800000 */
.L_x_24090:
        /* <DEDUP_REMOVED lines=26> */
.L_x_24094:
        /* <DEDUP_REMOVED lines=9> */
.L_x_24095:
[----:B------:R-:W-:Y:S05]  /*5ffc0*/  BSYNC B1 ;  /* 0x0000000000017941 */ /* 0x000fea0003800000 */
.L_x_24093:
        /* <DEDUP_REMOVED lines=26> */
.L_x_24097:
        /* <DEDUP_REMOVED lines=9> */
.L_x_24098:
[----:B------:R-:W-:Y:S05]  /*60200*/  BSYNC B1 ;  /* 0x0000000000017941 */ /* 0x000fea0003800000 */
.L_x_24096:
        /* <DEDUP_REMOVED lines=26> */
.L_x_24100:
        /* <DEDUP_REMOVED lines=9> */
.L_x_24101:
[----:B------:R-:W-:Y:S05]  /*60440*/  BSYNC B1 ;  /* 0x0000000000017941 */ /* 0x000fea0003800000 */
.L_x_24099:
        /* <DEDUP_REMOVED lines=26> */
.L_x_24103:
        /* <DEDUP_REMOVED lines=9> */
.L_x_24104:
[----:B------:R-:W-:Y:S05]  /*60680*/  BSYNC B1 ;  /* 0x0000000000017941 */ /* 0x000fea0003800000 */
.L_x_24102:
        /* <DEDUP_REMOVED lines=26> */
.L_x_24106:
        /* <DEDUP_REMOVED lines=9> */
.L_x_24107:
[----:B------:R-:W-:Y:S05]  /*608c0*/  BSYNC B1 ;  /* 0x0000000000017941 */ /* 0x000fea0003800000 */
.L_x_24105:
        /* <DEDUP_REMOVED lines=26> */
.L_x_24109:
        /* <DEDUP_REMOVED lines=9> */
.L_x_24110:
[----:B------:R-:W-:Y:S05]  /*60b00*/  BSYNC B1 ;  /* 0x0000000000017941 */ /* 0x000fea0003800000 */
.L_x_24108:
        /* <DEDUP_REMOVED lines=26> */
.L_x_24112:
        /* <DEDUP_REMOVED lines=9> */
.L_x_24113:
[----:B------:R-:W-:Y:S05]  /*60d40*/  BSYNC B1 ;  /* 0x0000000000017941 */ /* 0x000fea0003800000 */
.L_x_24111:
        /* <DEDUP_REMOVED lines=26> */
.L_x_24115:
        /* <DEDUP_REMOVED lines=9> */
.L_x_24116:
[----:B------:R-:W-:Y:S05]  /*60f80*/  BSYNC B1 ;  /* 0x0000000000017941 */ /* 0x000fea0003800000 */
.L_x_24114:
        /* <DEDUP_REMOVED lines=26> */
.L_x_24118:
        /* <DEDUP_REMOVED lines=9> */
.L_x_24119:
[----:B------:R-:W-:Y:S05]  /*611c0*/  BSYNC B1 ;  /* 0x0000000000017941 */ /* 0x000fea0003800000 */
.L_x_24117:
        /* <DEDUP_REMOVED lines=26> */
.L_x_24121:
        /* <DEDUP_REMOVED lines=9> */
.L_x_24122:
[----:B------:R-:W-:Y:S05]  /*61400*/  BSYNC B1 ;  /* 0x0000000000017941 */ /* 0x000fea0003800000 */
.L_x_24120:
        /* <DEDUP_REMOVED lines=26> */
.L_x_24124:
        /* <DEDUP_REMOVED lines=9> */
.L_x_24125:
[----:B------:R-:W-:Y:S05]  /*61640*/  BSYNC B1 ;  /* 0x0000000000017941 */ /* 0x000fea0003800000 */
.L_x_24123:
        /* <DEDUP_REMOVED lines=26> */
.L_x_24127:
        /* <DEDUP_REMOVED lines=9> */
.L_x_24128:
[----:B------:R-:W-:Y:S05]  /*61880*/  BSYNC B1 ;  /* 0x0000000000017941 */ /* 0x000fea0003800000 */
.L_x_24126:
        /* <DEDUP_REMOVED lines=26> */
.L_x_24130:
        /* <DEDUP_REMOVED lines=9> */
.L_x_24131:
[----:B------:R-:W-:Y:S05]  /*61ac0*/  BSYNC B1 ;  /* 0x0000000000017941 */ /* 0x000fea0003800000 */
.L_x_24129:
        /* <DEDUP_REMOVED lines=26> */
.L_x_24133:
        /* <DEDUP_REMOVED lines=9> */
.L_x_24134:
[----:B------:R-:W-:Y:S05]  /*61d00*/  BSYNC B1 ;  /* 0x0000000000017941 */ /* 0x000fea0003800000 */
.L_x_24132:
        /* <DEDUP_REMOVED lines=26> */
.L_x_24136:
        /* <DEDUP_REMOVED lines=9> */
.L_x_24137:
[----:B------:R-:W-:Y:S05]  /*61f40*/  BSYNC B1 ;  /* 0x0000000000017941 */ /* 0x000fea0003800000 */
.L_x_24135:
        /* <DEDUP_REMOVED lines=26> */
.L_x_24139:
        /* <DEDUP_REMOVED lines=9> */
.L_x_24140:
[----:B------:R-:W-:Y:S05]  /*62180*/  BSYNC B1 ;  /* 0x0000000000017941 */ /* 0x000fea0003800000 */
.L_x_24138:
        /* <DEDUP_REMOVED lines=26> */
.L_x_24142:
        /* <DEDUP_REMOVED lines=9> */
.L_x_24143:
[----:B------:R-:W-:Y:S05]  /*623c0*/  BSYNC B1 ;  /* 0x0000000000017941 */ /* 0x000fea0003800000 */
.L_x_24141:
        /* <DEDUP_REMOVED lines=26> */
.L_x_24145:
        /* <DEDUP_REMOVED lines=9> */
.L_x_24146:
[----:B------:R-:W-:Y:S05]  /*62600*/  BSYNC B1 ;  /* 0x0000000000017941 */ /* 0x000fea0003800000 */
.L_x_24144:
        /* <DEDUP_REMOVED lines=26> */
.L_x_24148:
        /* <DEDUP_REMOVED lines=9> */
.L_x_24149:
[----:B------:R-:W-:Y:S05]  /*62840*/  BSYNC B1 ;  /* 0x0000000000017941 */ /* 0x000fea0003800000 */
.L_x_24147:
        /* <DEDUP_REMOVED lines=26> */
.L_x_24151:
        /* <DEDUP_REMOVED lines=9> */
.L_x_24152:
[----:B------:R-:W-:Y:S05]  /*62a80*/  BSYNC B1 ;  /* 0x0000000000017941 */ /* 0x000fea0003800000 */
.L_x_24150:
        /* <DEDUP_REMOVED lines=26> */
.L_x_24154:
        /* <DEDUP_REMOVED lines=9> */
.L_x_24155:
[----:B------:R-:W-:Y:S05]  /*62cc0*/  BSYNC B1 ;  /* 0x0000000000017941 */ /* 0x000fea0003800000 */
.L_x_24153:
        /* <DEDUP_REMOVED lines=26> */
.L_x_24157:
        /* <DEDUP_REMOVED lines=9> */
.L_x_24158:
[----:B------:R-:W-:Y:S05]  /*62f00*/  BSYNC B1 ;  /* 0x0000000000017941 */ /* 0x000fea0003800000 */
.L_x_24156:
        /* <DEDUP_REMOVED lines=26> */
.L_x_24160:
        /* <DEDUP_REMOVED lines=9> */
.L_x_24161:
[----:B------:R-:W-:Y:S05]  /*63140*/  BSYNC B1 ;  /* 0x0000000000017941 */ /* 0x000fea0003800000 */
.L_x_24159:
        /* <DEDUP_REMOVED lines=26> */
.L_x_24163:
        /* <DEDUP_REMOVED lines=9> */
.L_x_24164:
[----:B------:R-:W-:Y:S05]  /*63380*/  BSYNC B1 ;  /* 0x0000000000017941 */ /* 0x000fea0003800000 */
.L_x_24162:
        /* <DEDUP_REMOVED lines=27> */
.L_x_24166:
        /* <DEDUP_REMOVED lines=9> */
.L_x_24167:
[----:B------:R-:W-:Y:S05]  /*635d0*/  BSYNC B1 ;  /* 0x0000000000017941 */ /* 0x000fea0003800000 */
.L_x_24165:
        /* <DEDUP_REMOVED lines=26> */
.L_x_24169:
        /* <DEDUP_REMOVED lines=9> */
.L_x_24170:
[----:B------:R-:W-:Y:S05]  /*63810*/  BSYNC B1 ;  /* 0x0000000000017941 */ /* 0x000fea0003800000 */
.L_x_24168:
        /* <DEDUP_REMOVED lines=26> */
.L_x_24172:
        /* <DEDUP_REMOVED lines=13> */
.L_x_24173:
[----:B------:R-:W-:Y:S05]  /*63a90*/  BSYNC B1 ;  /* 0x0000000000017941 */ /* 0x000fea0003800000 */
.L_x_24171:
[----:B------:R-:W-:Y:S01]  /*63aa0*/  @!P1 CALL.REL.NOINC `(.L_x_24174) ;  /* 0x0000001000009944 */ /* 0x000fe20003c00000 */
[----:B------:R-:W-:Y:S05]  /*63ab0*/  BRA `(.L_x_24175) ;  /* 0xfffef7d000007947 */ /* 0x000fea000383ffff */
.L_x_24174:
        /* <DEDUP_REMOVED lines=12> */
.L_x_23792:
[----:B------:R-:W-:Y:S05]  /*63b80*/  BSYNC B0 ;  /* 0x0000000000007941 */ /* 0x000fea0003800000 */
.L_x_23791:
[----:B0----5:R-:W0:Y:S01]  /*63b90*/  S2R R0, SR_LANEID ;  /* 0x0000000000007919 */ /* 0x021e220000000000 */
[----:B------:R-:W-:Y:S01]  /*63ba0*/  BSSY B0, `(.L_x_24176) ;  /* 0x0000201000007945 */ /* 0x000fe20003800000 */
[----:B0-----:R-:W-:-:S13]  /*63bb0*/  ISETP.NE.AND P0, PT, R0, RZ, PT ;  /* 0x000000ff0000720c */ /* 0x001fda0003f05270 */
[----:B------:R-:W-:Y:S05]  /*63bc0*/  @P0 BRA `(.L_x_24177) ;  /* 0x00001fe000000947 */ /* 0x000fea0003800000 */
[----:B------:R0:W-:Y:S04]  /*63bd0*/  STL.64 [R1+0xbf8], R16 ;  /* 0x000bf81001007387 */ /* 0x0001e80000100a00 */
[----:B------:R-:W-:Y:S04]  /*63be0*/  STL.64 [R1+0xc30], R2 ;  /* 0x000c300201007387 */ /* 0x000fe80000100a00 */
[----:B0-----:R-:W2:Y:S04]  /*63bf0*/  LDL R16, [R1+0xb28] ;  /* 0x000b280001107983 */ /* 0x001ea80000100800 */
[----:B------:R-:W2:Y:S04]  /*63c00*/  LDL R17, [R1+0xb2c] ;  /* 0x000b2c0001117983 */ /* 0x000ea80000100800 */
[----:B------:R0:W-:Y:S04]  /*63c10*/  STL.64 [R1+0xbd8], R24 ;  /* 0x000bd81801007387 */ /* 0x0001e80000100a00 */
[----:B------:R-:W3:Y:S04]  /*63c20*/  S2R R0, SR_TID.X ;  /* 0x0000000000007919 */ /* 0x000ee80000002100 */
[----:B------:R5:W-:Y:S04]  /*63c30*/  STL.64 [R1+0xc18], R8 ;  /* 0x000c180801007387 */ /* 0x000be80000100a00 */
[----:B0---4-:R-:W4:Y:S04]  /*63c40*/  LDL R24, [R1+0xb48] ;  /* 0x000b480001187983 */ /* 0x011f280000100800 */
[----:B------:R-:W4:Y:S04]  /*63c50*/  LDL R25, [R1+0xb4c] ;  /* 0x000b4c0001197983 */ /* 0x000f280000100800 */
[----:B-----5:R-:W5:Y:S04]  /*63c60*/  LDL R8, [R1+0xb08] ;  /* 0x000b080001087983 */ /* 0x020f680000100800 */
[----:B------:R-:W5:Y:S04]  /*63c70*/  LDL R9, [R1+0xb0c] ;  /* 0x000b0c0001097983 */ /* 0x000f680000100800 */
[----:B------:R0:W-:Y:S04]  /*63c80*/  STL.64 [R1+0xc20], R6 ;  /* 0x000c200601007387 */ /* 0x0001e80000100a00 */
[----:B------:R1:W-:Y:S04]  /*63c90*/  STL.64 [R1+0xc28], R4 ;  /* 0x000c280401007387 */ /* 0x0003e80000100a00 */
[----:B------:R1:W-:Y:S04]  /*63ca0*/  STL.64 [R1+0xc08], R12 ;  /* 0x000c080c01007387 */ /* 0x0003e80000100a00 */
[----:B0-----:R-:W5:Y:S04]  /*63cb0*/  LDL R6, [R1+0xb00] ;  /* 0x000b000001067983 */ /* 0x001f680000100800 */
[----:B------:R-:W5:Y:S04]  /*63cc0*/  LDL R7, [R1+0xb04] ;  /* 0x000b040001077983 */ /* 0x000f680000100800 */
[----:B-1----:R-:W5:Y:S04]  /*63cd0*/  LDL R4, [R1+0xaf8] ;  /* 0x000af80001047983 */ /* 0x002f680000100800 */
[----:B------:R-:W5:Y:S04]  /*63ce0*/  LDL R5, [R1+0xafc] ;  /* 0x000afc0001057983 */ /* 0x000f680000100800 */
[----:B------:R-:W5:Y:S04]  /*63cf0*/  LDL R12, [R1+0xb18] ;  /* 0x000b1800010c7983 */ /* 0x000f680000100800 */
[----:B------:R-:W5:Y:S04]  /*63d00*/  LDL R13, [R1+0xb1c] ;  /* 0x000b1c00010d7983 */ /* 0x000f680000100800 */
[----:B------:R0:W-:Y:S04]  /*63d10*/  STL.64 [R1+0xc00], R14 ;  /* 0x000c000e01007387 */ /* 0x0001e80000100a00 */
[----:B------:R1:W-:Y:S04]  /*63d20*/  STL.64 [R1+0xbe8], R20 ;  /* 0x000be81401007387 */ /* 0x0003e80000100a00 */
[----:B------:R1:W-:Y:S04]  /*63d30*/  STL.64 [R1+0xbc8], R28 ;  /* 0x000bc81c01007387 */ /* 0x0003e80000100a00 */
[----:B0-----:R-:W5:Y:S04]  /*63d40*/  LDL R14, [R1+0xb20] ;  /* 0x000b2000010e7983 */ /* 0x001f680000100800 */
[----:B------:R-:W5:Y:S04]  /*63d50*/  LDL R15, [R1+0xb24] ;  /* 0x000b2400010f7983 */ /* 0x000f680000100800 */
[----:B------:R0:W-:Y:S04]  /*63d60*/  STL.64 [R1+0xc10], R10 ;  /* 0x000c100a01007387 */ /* 0x0001e80000100a00 */
[----:B-1----:R-:W5:Y:S04]  /*63d70*/  LDL R20, [R1+0xb38] ;  /* 0x000b380001147983 */ /* 0x002f680000100800 */
[----:B------:R-:W5:Y:S04]  /*63d80*/  LDL R21, [R1+0xb3c] ;  /* 0x000b3c0001157983 */ /* 0x000f680000100800 */
[----:B------:R1:W-:Y:S04]  /*63d90*/  STL.64 [R1+0xbe0], R22 ;  /* 0x000be01601007387 */ /* 0x0003e80000100a00 */
[----:B------:R-:W5:Y:S04]  /*63da0*/  LDL R28, [R1+0xb58] ;  /* 0x000b5800011c7983 */ /* 0x000f680000100800 */
[----:B------:R-:W5:Y:S04]  /*63db0*/  LDL R29, [R1+0xb5c] ;  /* 0x000b5c00011d7983 */ /* 0x000f680000100800 */
[----:B------:R-:W5:Y:S04]  /*63dc0*/  LDL R2, [R1+0xaf0] ;  /* 0x000af00001027983 */ /* 0x000f680000100800 */
[----:B------:R-:W5:Y:S04]  /*63dd0*/  LDL R3, [R1+0xaf4] ;  /* 0x000af40001037983 */ /* 0x000f680000100800 */
[----:B0-----:R-:W5:Y:S04]  /*63de0*/  LDL R10, [R1+0xb10] ;  /* 0x000b1000010a7983 */ /* 0x001f680000100800 */
[----:B------:R-:W5:Y:S04]  /*63df0*/  LDL R11, [R1+0xb14] ;  /* 0x000b1400010b7983 */ /* 0x000f680000100800 */
[----:B-1----:R-:W5:Y:S04]  /*63e00*/  LDL R22, [R1+0xb40] ;  /* 0x000b400001167983 */ /* 0x002f680000100800 */
[----:B------:R-:W5:Y:S04]  /*63e10*/  LDL R23, [R1+0xb44] ;  /* 0x000b440001177983 */ /* 0x000f680000100800 */
[----:B--2---:R3:W-:Y:S02]  /*63e20*/  STL.64 [R1+0xe08], R16 ;  /* 0x000e081001007387 */ /* 0x0047e40000100a00 */
[----:B---3--:R-:W-:-:S02]  /*63e30*/  SHF.R.S32.HI R16, RZ, 0x1f, R0 ;  /* 0x0000001fff107819 */ /* 0x008fc40000011400 */
[----:B------:R-:W2:Y:S02]  /*63e40*/  LDL R17, [R1+0xba0] ;  /* 0x000ba00001117983 */ /* 0x000ea40000100800 */
[----:B------:R-:W-:Y:S02]  /*63e50*/  LEA.HI R0, R16, R0, RZ, 0x5 ;  /* 0x0000000010007211 */ /* 0x000fe400078f28ff */
[----:B------:R-:W2:Y:S02]  /*63e60*/  LDL R16, [R1+0xba4] ;  /* 0x000ba40001107983 */ /* 0x000ea40000100800 */
[----:B------:R-:W-:-:S05]  /*63e70*/  SHF.R.S32.HI R0, RZ, 0x5, R0 ;  /* 0x00000005ff007819 */ /* 0x000fca0000011400 */
[----:B------:R-:W-:-:S05]  /*63e80*/  IMAD R0, R0, 0x408, RZ ;  /* 0x0000040800007824 */ /* 0x000fca00078e02ff */
[----:B----4-:R0:W-:Y:S04]  /*63e90*/  STS.64 [R0+0x58], R24 ;  /* 0x0000581800007388 */ /* 0x0101e80000000a00 */
[----:B0-----:R-:W3:Y:S04]  /*63ea0*/  LDL R24, [R1+0xa50] ;  /* 0x000a500001187983 */ /* 0x001ee80000100800 */
[----:B------:R-:W3:Y:S04]  /*63eb0*/  LDL R25, [R1+0xa54] ;  /* 0x000a540001197983 */ /* 0x000ee80000100800 */
[----:B-----5:R0:W-:Y:S04]  /*63ec0*/  STL.64 [R1+0xde8], R8 ;  /* 0x000de80801007387 */ /* 0x0201e80000100a00 */
[----:B0-----:R-:W4:Y:S04]  /*63ed0*/  LDL R8, [R1+0xb78] ;  /* 0x000b780001087983 */ /* 0x001f280000100800 */
[----:B------:R-:W4:Y:S04]  /*63ee0*/  LDL R9, [R1+0xb7c] ;  /* 0x000b7c0001097983 */ /* 0x000f280000100800 */
[----:B------:R0:W-:Y:S04]  /*63ef0*/  STL.64 [R1+0xde0], R6 ;  /* 0x000de00601007387 */ /* 0x0001e80000100a00 */
[----:B0-----:R-:W5:Y:S04]  /*63f00*/  LDL R6, [R1+0xb70] ;  /* 0x000b700001067983 */ /* 0x001f680000100800 */
[----:B------:R-:W5:Y:S04]  /*63f10*/  LDL R7, [R1+0xb74] ;  /* 0x000b740001077983 */ /* 0x000f680000100800 */
[----:B------:R0:W-:Y:S04]  /*63f20*/  STL.64 [R1+0xdd8], R4 ;  /* 0x000dd80401007387 */ /* 0x0001e80000100a00 */
[----:B------:R1:W-:Y:S04]  /*63f30*/  STL.64 [R1+0xdf8], R12 ;  /* 0x000df80c01007387 */ /* 0x0003e80000100a00 */
[----:B0-----:R-:W2:Y:S04]  /*63f40*/  LDL R4, [R1+0xb68] ;  /* 0x000b680001047983 */ /* 0x001ea80000100800 */
[----:B------:R-:W2:Y:S04]  /*63f50*/  LDL R5, [R1+0xb6c] ;  /* 0x000b6c0001057983 */ /* 0x000ea80000100800 */
[----:B-1----:R-:W2:Y:S04]  /*63f60*/  LDL R12, [R1+0xb88] ;  /* 0x000b8800010c7983 */ /* 0x002ea80000100800 */
[----:B------:R-:W2:Y:S04]  /*63f70*/  LDL R13, [R1+0xb8c] ;  /* 0x000b8c00010d7983 */ /* 0x000ea80000100800 */
[----:B------:R0:W-:Y:S04]  /*63f80*/  STL.64 [R1+0xe00], R14 ;  /* 0x000e000e01007387 */ /* 0x0001e80000100a00 */
[----:B------:R-:W-:Y:S04]  /*63f90*/  STL.64 [R1+0xdd0], R2 ;  /* 0x000dd00201007387 */ /* 0x000fe80000100a00 */
[----:B0-----:R-:W2:Y:S04]  /*63fa0*/  LDL R14, [R1+0xb98] ;  /* 0x000b9800010e7983 */ /* 0x001ea80000100800 */
[----:B------:R-:W2:Y:S04]  /*63fb0*/  LDL R15, [R1+0xb9c] ;  /* 0x000b9c00010f7983 */ /* 0x000ea80000100800 */
[----:B------:R-:W-:Y:S04]  /*63fc0*/  STS.64 [R0+0x48], R28 ;  /* 0x0000481c00007388 */ /* 0x000fe80000000a00 */
[----:B------:R0:W-:Y:S04]  /*63fd0*/  STS.64 [R0+0x68], R20 ;  /* 0x0000681400007388 */ /* 0x0001e80000000a00 */
[----:B------:R1:W-:Y:S04]  /*63fe0*/  STL.64 [R1+0xdf0], R10 ;  /* 0x000df00a01007387 */ /* 0x0003e80000100a00 */
[----:B------:R1:W-:Y:S04]  /*63ff0*/  STS.64 [R0+0x60], R22 ;  /* 0x0000601600007388 */ /* 0x0003e80000000a00 */
[----:B0-----:R-:W2:Y:S04]  /*64000*/  LDL R20, [R1+0xa40] ;  /* 0x000a400001147983 */ /* 0x001ea80000100800 */
[----:B------:R-:W2:Y:S04]  /*64010*/  LDL R21, [R1+0xa44] ;  /* 0x000a440001157983 */ /* 0x000ea80000100800 */
[----:B------:R-:W2:Y:S04]  /*64020*/  LDL R28, [R1+0xa60] ;  /* 0x000a6000011c7983 */ /* 0x000ea80000100800 */
[----:B------:R-:W2:Y:S04]  /*64030*/  LDL R29, [R1+0xa64] ;  /* 0x000a6400011d7983 */ /* 0x000ea80000100800 */
[----:B------:R-:W2:Y:S04]  /*64040*/  LDL R2, [R1+0xb60] ;  /* 0x000b600001027983 */ /* 0x000ea80000100800 */
[----:B------:R-:W2:Y:S04]  /*64050*/  LDL R3, [R1+0xb64] ;  /* 0x000b640001037983 */ /* 0x000ea80000100800 */
[----:B-1----:R-:W2:Y:S04]  /*64060*/  LDL R10, [R1+0xb80] ;  /* 0x000b8000010a7983 */ /* 0x002ea80000100800 */
[----:B------:R-:W2:Y:S04]  /*64070*/  LDL R11, [R1+0xb84] ;  /* 0x000b8400010b7983 */ /* 0x000ea80000100800 */
[----:B------:R-:W2:Y:S04]  /*64080*/  LDL R22, [R1+0xa48] ;  /* 0x000a480001167983 */ /* 0x000ea80000100800 */
[----:B------:R-:W2:Y:S04]  /*64090*/  LDL R23, [R1+0xa4c] ;  /* 0x000a4c0001177983 */ /* 0x000ea80000100800 */
[----:B---3--:R0:W-:Y:S04]  /*640a0*/  STL.64 [R1+0xd70], R24 ;  /* 0x000d701801007387 */ /* 0x0081e80000100a00 */
[----:B0-----:R-:W3:Y:S04]  /*640b0*/  LDL R24, [R1+0xa90] ;  /* 0x000a900001187983 */ /* 0x001ee80000100800 */
[----:B------:R-:W3:Y:S04]  /*640c0*/  LDL R25, [R1+0xa94] ;  /* 0x000a940001197983 */ /* 0x000ee80000100800 */
        /* <DEDUP_REMOVED lines=21> */
[----:B---3--:R0:W-:Y:S04]  /*64220*/  STS.64 [R0+0xb8], R24 ;  /* 0x0000b81800007388 */ /* 0x0081e80000000a00 */
[----:B0-----:R-:W3:Y:S04]  /*64230*/  LDL.LU.64 R24, [R1+0xdc8] ;  /* 0x000dc80001187983 */ /* 0x001ee80000300a00 */
        /* <DEDUP_REMOVED lines=15> */
[----:B0-----:R-:W3:Y:S04]  /*64330*/  LDL R24, [R1+0x960] ;  /* 0x0009600001187983 */ /* 0x001ee80000100800 */
[----:B------:R-:W3:Y:S04]  /*64340*/  LDL R25, [R1+0x964] ;  /* 0x0009640001197983 */ /* 0x000ee80000100800 */
[----:B---3--:R0:W-:Y:S04]  /*64350*/  STL.64 [R1+0xce8], R24 ;  /* 0x000ce81801007387 */ /* 0x0081e80000100a00 */
[----:B0-----:R-:W3:Y:S04]  /*64360*/  LDL R24, [R1+0x998] ;  /* 0x0009980001187983 */ /* 0x001ee80000100800 */
[----:B------:R-:W3:Y:S04]  /*64370*/  LDL R25, [R1+0x99c] ;  /* 0x00099c0001197983 */ /* 0x000ee80000100800 */
[----:B----4-:R0:W-:Y:S04]  /*64380*/  STS.64 [R0+0x28], R8 ;  /* 0x0000280800007388 */ /* 0x0101e80000000a00 */
[----:B0-----:R-:W4:Y:S04]  /*64390*/  LDL.LU.64 R8, [R1+0xde8] ;  /* 0x000de80001087983 */ /* 0x001f280000300a00 */
[----:B---3--:R0:W-:Y:S04]  /*643a0*/  STL.64 [R1+0xd08], R24 ;  /* 0x000d081801007387 */ /* 0x0081e80000100a00 */
[----:B0-----:R-:W3:Y:S04]  /*643b0*/  LDL R24, [R1+0x9b8] ;  /* 0x0009b80001187983 */ /* 0x001ee80000100800 */
[----:B------:R-:W3:Y:S04]  /*643c0*/  LDL R25, [R1+0x9bc] ;  /* 0x0009bc0001197983 */ /* 0x000ee80000100800 */
[----:B----4-:R0:W-:Y:S04]  /*643d0*/  STS.64 [R0+0x98], R8 ;  /* 0x0000980800007388 */ /* 0x0101e80000000a00 */
[----:B0-----:R-:W4:Y:S04]  /*643e0*/  LDL R8, [R1+0xa10] ;  /* 0x000a100001087983 */ /* 0x001f280000100800 */
[----:B------:R-:W4:Y:S04]  /*643f0*/  LDL R9, [R1+0xa14] ;  /* 0x000a140001097983 */ /* 0x000f280000100800 */
[----:B---3--:R0:W-:Y:S04]  /*64400*/  STL.64 [R1+0xd18], R24 ;  /* 0x000d181801007387 */ /* 0x0081e80000100a00 */
[----:B0-----:R-:W3:Y:S04]  /*64410*/  LDL R24, [R1+0x9c8] ;  /* 0x0009c80001187983 */ /* 0x001ee80000100800 */
[----:B------:R-:W3:Y:S04]  /*64420*/  LDL R25, [R1+0x9cc] ;  /* 0x0009cc0001197983 */ /* 0x000ee80000100800 */
[----:B----4-:R0:W-:Y:S04]  /*64430*/  STL.64 [R1+0xd50], R8 ;  /* 0x000d500801007387 */ /* 0x0101e80000100a00 */
        /* <DEDUP_REMOVED lines=11> */
[----:B--2---:R0:W-:Y:S04]  /*644f0*/  STS.64 [R0+0x8], R16 ;  /* 0x0000081000007388 */ /* 0x0041e80000000a00 */
[----:B----4-:R1:W-:Y:S04]  /*64500*/  STL.64 [R1+0xd98], R8 ;  /* 0x000d980801007387 */ /* 0x0103e80000100a00 */
[----:B-----5:R2:W-:Y:S04]  /*64510*/  STS.64 [R0+0x30], R6 ;  /* 0x0000300600007388 */ /* 0x0205e80000000a00 */
[----:B0-----:R-:W4:Y:S04]  /*64520*/  LDL.LU.64 R16, [R1+0xe08] ;  /* 0x000e080001107983 */ /* 0x001f280000300a00 */
[----:B-1----:R-:W5:Y:S04]  /*64530*/  LDL R8, [R1+0xab8] ;  /* 0x000ab80001087983 */ /* 0x002f680000100800 */
[----:B------:R-:W5:Y:S04]  /*64540*/  LDL R9, [R1+0xabc] ;  /* 0x000abc0001097983 */ /* 0x000f680000100800 */
[----:B--2---:R-:W2:Y:S04]  /*64550*/  LDL.LU.64 R6, [R1+0xde0] ;  /* 0x000de00001067983 */ /* 0x004ea80000300a00 */
[----:B---3--:R0:W-:Y:S04]  /*64560*/  STL.64 [R1+0xd30], R24 ;  /* 0x000d301801007387 */ /* 0x0081e80000100a00 */
[----:B0-----:R-:W3:Y:S04]  /*64570*/  LDL R24, [R1+0x9e0] ;  /* 0x0009e00001187983 */ /* 0x001ee80000100800 */
[----:B------:R-:W3:Y:S04]  /*64580*/  LDL R25, [R1+0x9e4] ;  /* 0x0009e40001197983 */ /* 0x000ee80000100800 */
[----:B----4-:R0:W-:Y:S04]  /*64590*/  STS.64 [R0+0x78], R16 ;  /* 0x0000781000007388 */ /* 0x0101e80000000a00 */
[----:B-----5:R1:W-:Y:S04]  /*645a0*/  STS.64 [R0+0xe8], R8 ;  /* 0x0000e80800007388 */ /* 0x0203e80000000a00 */
[----:B--2---:R2:W-:Y:S04]  /*645b0*/  STS.64 [R0+0xa0], R6 ;  /* 0x0000a00600007388 */ /* 0x0045e80000000a00 */
[----:B0-----:R-:W4:Y:S04]  /*645c0*/  LDL R16, [R1+0xa30] ;  /* 0x000a300001107983 */ /* 0x001f280000100800 */
[----:B------:R-:W4:Y:S04]  /*645d0*/  LDL R17, [R1+0xa34] ;  /* 0x000a340001117983 */ /* 0x000f280000100800 */
[----:B-1----:R-:W5:Y:S04]  /*645e0*/  LDL.LU.64 R8, [R1+0xd98] ;  /* 0x000d980001087983 */ /* 0x002f680000300a00 */
[----:B--2---:R-:W2:Y:S04]  /*645f0*/  LDL R6, [R1+0xa08] ;  /* 0x000a080001067983 */ /* 0x004ea80000100800 */
[----:B------:R-:W2:Y:S04]  /*64600*/  LDL R7, [R1+0xa0c] ;  /* 0x000a0c0001077983 */ /* 0x000ea80000100800 */
[----:B---3--:R0:W-:Y:S04]  /*64610*/  STL.64 [R1+0xd38], R24 ;  /* 0x000d381801007387 */ /* 0x0081e80000100a00 */
[----:B0-----:R-:W3:Y:S04]  /*64620*/  LDL R24, [R1+0x9e8] ;  /* 0x0009e80001187983 */ /* 0x001ee80000100800 */
[----:B------:R-:W3:Y:S04]  /*64630*/  LDL R25, [R1+0x9ec] ;  /* 0x0009ec0001197983 */ /* 0x000ee80000100800 */
[----:B----4-:R0:W-:Y:S04]  /*64640*/  STL.64 [R1+0xd60], R16 ;  /* 0x000d601001007387 */ /* 0x0101e80000100a00 */
[----:B-----5:R1:W-:Y:S04]  /*64650*/  STS.64 [R0+0x100], R8 ;  /* 0x0001000800007388 */ /* 0x0203e80000000a00 */
[----:B0-----:R-:W4:Y:S04]  /*64660*/  LDL R16, [R1+0xa80] ;  /* 0x000a800001107983 */ /* 0x001f280000100800 */
[----:B------:R-:W4:Y:S04]  /*64670*/  LDL R17, [R1+0xa84] ;  /* 0x000a840001117983 */ /* 0x000f280000100800 */
[----:B-1----:R-:W5:Y:S04]  /*64680*/  LDL.LU.64 R8, [R1+0xd80] ;  /* 0x000d800001087983 */ /* 0x002f680000300a00 */
[----:B--2---:R0:W-:Y:S04]  /*64690*/  STS.64 [R0+0x198], R6 ;  /* 0x0001980600007388 */ /* 0x0041e80000000a00 */
[----:B0-----:R-:W2:Y:S04]  /*646a0*/  LDL R6, [R1+0x918] ;  /* 0x0009180001067983 */ /* 0x001ea80000100800 */
        /* <DEDUP_REMOVED lines=12> */
[----:B---3--:R0:W-:Y:S04]  /*64770*/  STS.64 [R0+0x1b0], R24 ;  /* 0x0001b01800007388 */ /* 0x0081e80000000a00 */
[----:B0-----:R-:W3:Y:S04]  /*64780*/  LDL.LU.64 R24, [R1+0xd40] ;  /* 0x000d400001187983 */ /* 0x001ee80000300a00 */
[----:B------:R0:W-:Y:S04]  /*64790*/  STS.64 [R0+0x18], R12 ;  /* 0x0000180c00007388 */ /* 0x0001e80000000a00 */
[----:B------:R1:W-:Y:S04]  /*647a0*/  STS.64 [R0+0x38], R4 ;  /* 0x0000380400007388 */ /* 0x0003e80000000a00 */
[----:B----4-:R4:W-:Y:S04]  /*647b0*/  STS.64 [R0+0xf8], R16 ;  /* 0x0000f81000007388 */ /* 0x0109e80000000a00 */
[----:B-----5:R5:W-:Y:S04]  /*647c0*/  STS.64 [R0+0x190], R8 ;  /* 0x0001900800007388 */ /* 0x020be80000000a00 */
[----:B0-----:R-:W3:Y:S04]  /*647d0*/  LDL.LU.64 R12, [R1+0xdf8] ;  /* 0x000df800010c7983 */ /* 0x001ee80000300a00 */
[----:B-1----:R-:W3:Y:S04]  /*647e0*/  LDL.LU.64 R4, [R1+0xdd8] ;  /* 0x000dd80001047983 */ /* 0x002ee80000300a00 */
[----:B----4-:R-:W4:Y:S04]  /*647f0*/  LDL.LU.64 R16, [R1+0xd88] ;  /* 0x000d880001107983 */ /* 0x010f280000300a00 */
[----:B-----5:R-:W5:Y:S04]  /*64800*/  LDL R8, [R1+0x920] ;  /* 0x0009200001087983 */ /* 0x020f680000100800 */
[----:B------:R-:W5:Y:S04]  /*64810*/  LDL R9, [R1+0x924] ;  /* 0x0009240001097983 */ /* 0x000f680000100800 */
[----:B--2---:R0:W-:Y:S04]  /*64820*/  STL.64 [R1+0xc60], R6 ;  /* 0x000c600601007387 */ /* 0x0041e80000100a00 */
[----:B0-----:R-:W2:Y:S04]  /*64830*/  LDL R6, [R1+0x8a8] ;  /* 0x0008a80001067983 */ /* 0x001ea80000100800 */
[----:B------:R-:W2:Y:S04]  /*64840*/  LDL R7, [R1+0x8ac] ;  /* 0x0008ac0001077983 */ /* 0x000ea80000100800 */
[----:B---3--:R0:W-:Y:S04]  /*64850*/  STS.64 [R0+0x1b8], R24 ;  /* 0x0001b81800007388 */ /* 0x0081e80000000a00 */
[----:B0-----:R-:W3:Y:S04]  /*64860*/  LDL.LU.64 R24, [R1+0xd38] ;  /* 0x000d380001187983 */ /* 0x001ee80000300a00 */
[----:B------:R-:W-:Y:S04]  /*64870*/  STS.64 [R0+0x10], R14 ;  /* 0x0000100e00007388 */ /* 0x000fe80000000a00 */
[----:B------:R0:W-:Y:S04]  /*64880*/  STS.64 [R0+0x88], R12 ;  /* 0x0000880c00007388 */ /* 0x0001e80000000a00 */
[----:B------:R1:W-:Y:S04]  /*64890*/  STS.64 [R0+0xa8], R4 ;  /* 0x0000a80400007388 */ /* 0x0003e80000000a00 */
[----:B----4-:R4:W-:Y:S04]  /*648a0*/  STS.64 [R0+0x120], R16 ;  /* 0x0001201000007388 */ /* 0x0109e80000000a00 */
[----:B0-----:R-:W3:Y:S04]  /*648b0*/  LDL R12, [R1+0xa20] ;  /* 0x000a2000010c7983 */ /* 0x001ee80000100800 */
[----:B-----5:R0:W-:Y:S04]  /*648c0*/  STL.64 [R1+0xcc8], R8 ;  /* 0x000cc80801007387 */ /* 0x0201e80000100a00 */
[----:B-1----:R-:W5:Y:S04]  /*648d0*/  LDL R4, [R1+0xa00] ;  /* 0x000a000001047983 */ /* 0x002f680000100800 */
[----:B------:R-:W5:Y:S04]  /*648e0*/  LDL R5, [R1+0xa04] ;  /* 0x000a040001057983 */ /* 0x000f680000100800 */
[----:B------:R-:W5:Y:S04]  /*648f0*/  LDL R13, [R1+0xa24] ;  /* 0x000a2400010d7983 */ /* 0x000f680000100800 */
[----:B----4-:R-:W4:Y:S04]  /*64900*/  LDL.LU.64 R16, [R1+0xd60] ;  /* 0x000d600001107983 */ /* 0x010f280000300a00 */
[----:B0-----:R-:W4:Y:S04]  /*64910*/  LDL R8, [R1+0x980] ;  /* 0x0009800001087983 */ /* 0x001f280000100800 */
[----:B------:R-:W4:Y:S04]  /*64920*/  LDL R9, [R1+0x984] ;  /* 0x0009840001097983 */ /* 0x000f280000100800 */
[----:B------:R-:W4:Y:S04]  /*64930*/  LDL.LU.64 R14, [R1+0xe00] ;  /* 0x000e0000010e7983 */ /* 0x000f280000300a00 */
[----:B--2---:R0:W-:Y:S04]  /*64940*/  STL.64 [R1+0xc80], R6 ;  /* 0x000c800601007387 */ /* 0x0041e80000100a00 */
[----:B0-----:R-:W2:Y:S04]  /*64950*/  LDL R6, [R1+0x8c8] ;  /* 0x0008c80001067983 */ /* 0x001ea80000100800 */
[----:B------:R-:W2:Y:S04]  /*64960*/  LDL R7, [R1+0x8cc] ;  /* 0x0008cc0001077983 */ /* 0x000ea80000100800 */
[----:B---3--:R0:W-:Y:S04]  /*64970*/  STS.64 [R0+0x1c0], R24 ;  /* 0x0001c01800007388 */ /* 0x0081e80000000a00 */
[----:B0-----:R-:W3:Y:S04]  /*64980*/  LDL.LU.64 R24, [R1+0xd30] ;  /* 0x000d300001187983 */ /* 0x001ee80000300a00 */
[----:B------:R-:W-:Y:S04]  /*64990*/  STL.64 [R1+0xd68], R20 ;  /* 0x000d681401007387 */ /* 0x000fe80000100a00 */
[----:B------:R0:W-:Y:S04]  /*649a0*/  STL.64 [R1+0xd78], R28 ;  /* 0x000d781c01007387 */ /* 0x0001e80000100a00 */
[----:B------:R-:W-:Y:S04]  /*649b0*/  STL.64 [R1+0xbf0], R18 ;  /* 0x000bf01201007387 */ /* 0x000fe80000100a00 */
[----:B------:R-:W-:Y:S04]  /*649c0*/  STL.64 [R1+0xbd0], R26 ;  /* 0x000bd01a01007387 */ /* 0x000fe80000100a00 */
[----:B-----5:R-:W-:Y:S04]  /*649d0*/  STL.64 [R1+0xd48], R4 ;  /* 0x000d480401007387 */ /* 0x020fe80000100a00 */
[----:B------:R1:W-:Y:S04]  /*649e0*/  STL.64 [R1+0xd58], R12 ;  /* 0x000d580c01007387 */ /* 0x0003e80000100a00 */
[----:B----4-:R4:W-:Y:S04]  /*649f0*/  STS.64 [R0+0x170], R16 ;  /* 0x0001701000007388 */ /* 0x0109e80000000a00 */
[----:B------:R-:W-:Y:S04]  /*64a00*/  STS.64 [R0+0x20], R10 ;  /* 0x0000200a00007388 */ /* 0x000fe80000000a00 */
[----:B------:R5:W-:Y:S04]  /*64a10*/  STL.64 [R1+0xcf8], R8 ;  /* 0x000cf80801007387 */ /* 0x000be80000100a00 */
[----:B------:R1:W-:Y:S04]  /*64a20*/  STS.64 [R0+0x40], R2 ;  /* 0x0000400200007388 */ /* 0x0003e80000000a00 */
[----:B------:R1:W-:Y:S04]  /*64a30*/  STS.64 [R0+0x80], R14 ;  /* 0x0000800e00007388 */ /* 0x0003e80000000a00 */
[----:B0-----:R-:W3:Y:S04]  /*64a40*/  LDL R28, [R1+0xa98] ;  /* 0x000a9800011c7983 */ /* 0x001ee80000100800 */
[----:B------:R-:W3:Y:S04]  /*64a50*/  LDL R29, [R1+0xa9c] ;  /* 0x000a9c00011d7983 */ /* 0x000ee80000100800 */
[----:B------:R-:W3:Y:S04]  /*64a60*/  LDL R20, [R1+0xa88] ;  /* 0x000a880001147983 */ /* 0x000ee80000100800 */
[----:B------:R-:W3:Y:S04]  /*64a70*/  LDL R21, [R1+0xa8c] ;  /* 0x000a8c0001157983 */ /* 0x000ee80000100800 */
[----:B-1----:R-:W3:Y:S04]  /*64a80*/  LDL R12, [R1+0xa78] ;  /* 0x000a7800010c7983 */ /* 0x002ee80000100800 */
[----:B------:R-:W3:Y:S04]  /*64a90*/  LDL R13, [R1+0xa7c] ;  /* 0x000a7c00010d7983 */ /* 0x000ee80000100800 */
[----:B------:R-:W3:Y:S04]  /*64aa0*/  LDL R4, [R1+0xa68] ;  /* 0x000a680001047983 */ /* 0x000ee80000100800 */
[----:B------:R-:W3:Y:S04]  /*64ab0*/  LDL R5, [R1+0xa6c] ;  /* 0x000a6c0001057983 */ /* 0x000ee80000100800 */
[----:B------:R0:W-:Y:S04]  /*64ac0*/  STS.64 [R0+0x158], R22 ;  /* 0x0001581600007388 */ /* 0x0001e80000000a00 */
[----:B----4-:R-:W4:Y:S04]  /*64ad0*/  LDL R16, [R1+0x940] ;  /* 0x0009400001107983 */ /* 0x010f280000100800 */
[----:B------:R-:W4:Y:S04]  /*64ae0*/  LDL R17, [R1+0x944] ;  /* 0x0009440001117983 */ /* 0x000f280000100800 */
[----:B-----5:R-:W5:Y:S04]  /*64af0*/  LDL R8, [R1+0x9a8] ;  /* 0x0009a80001087983 */ /* 0x020f680000100800 */
[----:B------:R-:W5:Y:S04]  /*64b00*/  LDL R9, [R1+0x9ac] ;  /* 0x0009ac0001097983 */ /* 0x000f680000100800 */
[----:B------:R-:W5:Y:S04]  /*64b10*/  LDL R18, [R1+0xb30] ;  /* 0x000b300001127983 */ /* 0x000f680000100800 */
[----:B------:R-:W5:Y:S04]  /*64b20*/  LDL R19, [R1+0xb34] ;  /* 0x000b340001137983 */ /* 0x000f680000100800 */
[----:B------:R-:W5:Y:S04]  /*64b30*/  LDL R26, [R1+0xb50] ;  /* 0x000b5000011a7983 */ /* 0x000f680000100800 */
[----:B------:R-:W5:Y:S04]  /*64b40*/  LDL R27, [R1+0xb54] ;  /* 0x000b5400011b7983 */ /* 0x000f680000100800 */
[----:B------:R-:W5:Y:S04]  /*64b50*/  LDL.LU.64 R10, [R1+0xdf0] ;  /* 0x000df000010a7983 */ /* 0x000f680000300a00 */
[----:B------:R-:W5:Y:S04]  /*64b60*/  LDL.LU.64 R2, [R1+0xdd0] ;  /* 0x000dd00001027983 */ /* 0x000f680000300a00 */
[----:B------:R-:W5:Y:S04]  /*64b70*/  LDL R14, [R1+0xa28] ;  /* 0x000a2800010e7983 */ /* 0x000f680000100800 */
[----:B------:R-:W5:Y:S04]  /*64b80*/  LDL R15, [R1+0xa2c] ;  /* 0x000a2c00010f7983 */ /* 0x000f680000100800 */
[----:B0-----:R-:W5:Y:S04]  /*64b90*/  LDL R22, [R1+0x958] ;  /* 0x0009580001167983 */ /* 0x001f680000100800 */
[----:B------:R-:W5:Y:S04]  /*64ba0*/  LDL R23, [R1+0x95c] ;  /* 0x00095c0001177983 */ /* 0x000f680000100800 */
[----:B--2---:R0:W-:Y:S04]  /*64bb0*/  STL.64 [R1+0xc90], R6 ;  /* 0x000c900601007387 */ /* 0x0041e80000100a00 */
[----:B0-----:R-:W2:Y:S04]  /*64bc0*/  LDL R6, [R1+0x8d8] ;  /* 0x0008d80001067983 */ /* 0x001ea80000100800 */
[----:B------:R-:W2:Y:S04]  /*64bd0*/  LDL R7, [R1+0x8dc] ;  /* 0x0008dc0001077983 */ /* 0x000ea80000100800 */
[----:B---3--:R0:W-:Y:S04]  /*64be0*/  STS.64 [R0+0x1c8], R24 ;  /* 0x0001c81800007388 */ /* 0x0081e80000000a00 */
[----:B0-----:R-:W3:Y:S04]  /*64bf0*/  LDL.LU.64 R24, [R1+0xd28] ;  /* 0x000d280001187983 */ /* 0x001ee80000300a00 */
[----:B------:R0:W-:Y:S04]  /*64c00*/  STS.64 [R0+0x108], R28 ;  /* 0x0001081c00007388 */ /* 0x0001e80000000a00 */
[----:B------:R1:W-:Y:S04]  /*64c10*/  STS.64 [R0+0x118], R20 ;  /* 0x0001181400007388 */ /* 0x0003e80000000a00 */
[----:B0-----:R-:W3:Y:S04]  /*64c20*/  LDL.LU.64 R28, [R1+0xd78] ;  /* 0x000d7800011c7983 */ /* 0x001ee80000300a00 */
[----:B------:R0:W-:Y:S04]  /*64c30*/  STS.64 [R0+0x128], R12 ;  /* 0x0001280c00007388 */ /* 0x0001e80000000a00 */
[----:B-1----:R-:W3:Y:S04]  /*64c40*/  LDL.LU.64 R20, [R1+0xd68] ;  /* 0x000d680001147983 */ /* 0x002ee80000300a00 */
[----:B------:R1:W-:Y:S04]  /*64c50*/  STS.64 [R0+0x138], R4 ;  /* 0x0001380400007388 */ /* 0x0003e80000000a00 */
[----:B0-----:R-:W3:Y:S04]  /*64c60*/  LDL.LU.64 R12, [R1+0xd58] ;  /* 0x000d5800010c7983 */ /* 0x001ee80000300a00 */
[----:B----4-:R0:W-:Y:S04]  /*64c70*/  STL.64 [R1+0xcd8], R16 ;  /* 0x000cd81001007387 */ /* 0x0101e80000100a00 */
[----:B-1----:R-:W4:Y:S04]  /*64c80*/  LDL.LU.64 R4, [R1+0xd48] ;  /* 0x000d480001047983 */ /* 0x002f280000300a00 */
[----:B-----5:R1:W-:Y:S04]  /*64c90*/  STL.64 [R1+0xd10], R8 ;  /* 0x000d100801007387 */ /* 0x0203e80000100a00 */
[----:B0-----:R-:W5:Y:S04]  /*64ca0*/  LDL R16, [R1+0x990] ;  /* 0x0009900001107983 */ /* 0x001f680000100800 */
[----:B------:R-:W-:Y:S04]  /*64cb0*/  STS.64 [R0+0x70], R18 ;  /* 0x0000701200007388 */ /* 0x000fe80000000a00 */
[----:B------:R-:W5:Y:S04]  /*64cc0*/  LDL R17, [R1+0x994] ;  /* 0x0009940001117983 */ /* 0x000f680000100800 */
[----:B------:R0:W-:Y:S04]  /*64cd0*/  STS.64 [R0+0x50], R26 ;  /* 0x0000501a00007388 */ /* 0x0001e80000000a00 */
[----:B------:R0:W-:Y:S04]  /*64ce0*/  STS.64 [R0+0x90], R10 ;  /* 0x0000900a00007388 */ /* 0x0001e80000000a00 */
[----:B------:R0:W-:Y:S04]  /*64cf0*/  STS.64 [R0+0xb0], R2 ;  /* 0x0000b00200007388 */ /* 0x0001e80000000a00 */
[----:B-1----:R-:W5:Y:S04]  /*64d00*/  LDL R8, [R1+0x9c0] ;  /* 0x0009c00001087983 */ /* 0x002f680000100800 */
[----:B------:R1:W-:Y:S04]  /*64d10*/  STS.64 [R0+0x178], R14 ;  /* 0x0001780e00007388 */ /* 0x0003e80000000a00 */
[----:B------:R-:W5:Y:S04]  /*64d20*/  LDL R9, [R1+0x9c4] ;  /* 0x0009c40001097983 */ /* 0x000f680000100800 */
[----:B------:R1:W-:Y:S04]  /*64d30*/  STS.64 [R0+0x250], R22 ;  /* 0x0002501600007388 */ /* 0x0003e80000000a00 */
[----:B0-----:R-:W5:Y:S04]  /*64d40*/  LDL R26, [R1+0xa58] ;  /* 0x000a5800011a7983 */ /* 0x001f680000100800 */
[----:B------:R-:W5:Y:S04]  /*64d50*/  LDL R27, [R1+0xa5c] ;  /* 0x000a5c00011b7983 */ /* 0x000f680000100800 */
[----:B------:R-:W5:Y:S04]  /*64d60*/  LDL R18, [R1+0xa38] ;  /* 0x000a380001127983 */ /* 0x000f680000100800 */
[----:B------:R-:W5:Y:S04]  /*64d70*/  LDL R19, [R1+0xa3c] ;  /* 0x000a3c0001137983 */ /* 0x000f680000100800 */
[----:B------:R-:W5:Y:S04]  /*64d80*/  LDL R10, [R1+0xa18] ;  /* 0x000a1800010a7983 */ /* 0x000f680000100800 */
[----:B------:R-:W5:Y:S04]  /*64d90*/  LDL R11, [R1+0xa1c] ;  /* 0x000a1c00010b7983 */ /* 0x000f680000100800 */
[----:B------:R-:W5:Y:S04]  /*64da0*/  LDL R2, [R1+0x9f8] ;  /* 0x0009f80001027983 */ /* 0x000f680000100800 */
[----:B------:R-:W5:Y:S04]  /*64db0*/  LDL R3, [R1+0x9fc] ;  /* 0x0009fc0001037983 */ /* 0x000f680000100800 */
[----:B-1----:R-:W5:Y:S04]  /*64dc0*/  LDL R14, [R1+0x938] ;  /* 0x00093800010e7983 */ /* 0x002f680000100800 */
[----:B------:R-:W5:Y:S04]  /*64dd0*/  LDL R15, [R1+0x93c] ;  /* 0x00093c00010f7983 */ /* 0x000f680000100800 */
[----:B------:R-:W5:Y:S04]  /*64de0*/  LDL R22, [R1+0x828] ;  /* 0x0008280001167983 */ /* 0x000f680000100800 */
        /* <DEDUP_REMOVED lines=8> */
[----:B0-----:R-:W3:Y:S04]  /*64e70*/  LDL R28, [R1+0x970] ;  /* 0x00097000011c7983 */ /* 0x001ee80000100800 */
[----:B------:R0:W-:Y:S04]  /*64e80*/  STS.64 [R0+0x180], R12 ;  /* 0x0001800c00007388 */ /* 0x0001e80000000a00 */
[----:B-1----:R-:W3:Y:S04]  /*64e90*/  LDL R20, [R1+0x950] ;  /* 0x0009500001147983 */ /* 0x002ee80000100800 */
[----:B------:R-:W3:Y:S04]  /*64ea0*/  LDL R21, [R1+0x954] ;  /* 0x0009540001157983 */ /* 0x000ee80000100800 */
[----:B----4-:R1:W-:Y:S04]  /*64eb0*/  STS.64 [R0+0x1a0], R4 ;  /* 0x0001a00400007388 */ /* 0x0103e80000000a00 */
[----:B0-----:R-:W4:Y:S04]  /*64ec0*/  LDL R12, [R1+0x930] ;  /* 0x00093000010c7983 */ /* 0x001f280000100800 */
[----:B------:R-:W4:Y:S04]  /*64ed0*/  LDL R13, [R1+0x934] ;  /* 0x00093400010d7983 */ /* 0x000f280000100800 */
[----:B-1----:R-:W4:Y:S04]  /*64ee0*/  LDL R4, [R1+0x910] ;  /* 0x0009100001047983 */ /* 0x002f280000100800 */
[----:B-----5:R0:W-:Y:S04]  /*64ef0*/  STL.64 [R1+0xd00], R16 ;  /* 0x000d001001007387 */ /* 0x0201e80000100a00 */
[----:B------:R-:W5:Y:S04]  /*64f00*/  LDL R5, [R1+0x914] ;  /* 0x0009140001057983 */ /* 0x000f680000100800 */
[----:B------:R-:W5:Y:S04]  /*64f10*/  LDL R29, [R1+0x974] ;  /* 0x00097400011d7983 */ /* 0x000f680000100800 */
[----:B0-----:R-:W5:Y:S04]  /*64f20*/  LDL R16, [R1+0x9b0] ;  /* 0x0009b00001107983 */ /* 0x001f680000100800 */
[----:B------:R-:W5:Y:S04]  /*64f30*/  LDL R17, [R1+0x9b4] ;  /* 0x0009b40001117983 */ /* 0x000f680000100800 */
[----:B------:R0:W-:Y:S04]  /*64f40*/  STS.64 [R0+0x1e0], R8 ;  /* 0x0001e00800007388 */ /* 0x0001e80000000a00 */
[----:B------:R1:W-:Y:S04]  /*64f50*/  STS.64 [R0+0x148], R26 ;  /* 0x0001481a00007388 */ /* 0x0003e80000000a00 */
[----:B0-----:R-:W5:Y:S04]  /*64f60*/  LDL.LU.64 R8, [R1+0xd10] ;  /* 0x000d100001087983 */ /* 0x001f680000300a00 */
[----:B------:R0:W-:Y:S04]  /*64f70*/  STS.64 [R0+0x168], R18 ;  /* 0x0001681200007388 */ /* 0x0001e80000000a00 */
[----:B-1----:R-:W5:Y:S04]  /*64f80*/  LDL R26, [R1+0x968] ;  /* 0x00096800011a7983 */ /* 0x002f680000100800 */
[----:B------:R1:W-:Y:S04]  /*64f90*/  STS.64 [R0+0x188], R10 ;  /* 0x0001880a00007388 */ /* 0x0003e80000000a00 */
[----:B------:R-:W5:Y:S04]  /*64fa0*/  LDL R27, [R1+0x96c] ;  /* 0x00096c00011b7983 */ /* 0x000f680000100800 */
[----:B------:R1:W-:Y:S04]  /*64fb0*/  STS.64 [R0+0x1a8], R2 ;  /* 0x0001a80200007388 */ /* 0x0003e80000000a00 */
[----:B0-----:R-:W5:Y:S04]  /*64fc0*/  LDL R18, [R1+0x948] ;  /* 0x0009480001127983 */ /* 0x001f680000100800 */
[----:B------:R0:W-:Y:S04]  /*64fd0*/  STS.64 [R0+0x270], R14 ;  /* 0x0002700e00007388 */ /* 0x0001e80000000a00 */
[----:B------:R-:W5:Y:S04]  /*64fe0*/  LDL R19, [R1+0x94c] ;  /* 0x00094c0001137983 */ /* 0x000f680000100800 */
[----:B------:R0:W-:Y:S04]  /*64ff0*/  STL.64 [R1+0xc40], R22 ;  /* 0x000c401601007387 */ /* 0x0001e80000100a00 */
[----:B-1----:R-:W5:Y:S04]  /*65000*/  LDL R10, [R1+0x928] ;  /* 0x00092800010a7983 */ /* 0x002f680000100800 */
[----:B------:R-:W5:Y:S04]  /*65010*/  LDL R11, [R1+0x92c] ;  /* 0x00092c00010b7983 */ /* 0x000f680000100800 */
[----:B------:R-:W5:Y:S04]  /*65020*/  LDL R2, [R1+0x908] ;  /* 0x0009080001027983 */ /* 0x000f680000100800 */
[----:B------:R-:W5:Y:S04]  /*65030*/  LDL R3, [R1+0x90c] ;  /* 0x00090c0001037983 */ /* 0x000f680000100800 */
[----:B0-----:R-:W5:Y:S04]  /*65040*/  LDL R14, [R1+0x848] ;  /* 0x00084800010e7983 */ /* 0x001f680000100800 */
        /* <DEDUP_REMOVED lines=8> */
[----:B------:R0:W-:Y:S04]  /*650d0*/  STL.64 [R1+0xce0], R20 ;  /* 0x000ce01401007387 */ /* 0x0001e80000100a00 */
[----:B----4-:R1:W-:Y:S04]  /*650e0*/  STL.64 [R1+0xcd0], R12 ;  /* 0x000cd00c01007387 */ /* 0x0103e80000100a00 */
[----:B0-----:R-:W4:Y:S04]  /*650f0*/  LDL R20, [R1+0xb90] ;  /* 0x000b900001147983 */ /* 0x001f280000100800 */
[----:B------:R-:W4:Y:S04]  /*65100*/  LDL R21, [R1+0xb94] ;  /* 0x000b940001157983 */ /* 0x000f280000100800 */
[----:B-----5:R-:W-:Y:S04]  /*65110*/  STL.64 [R1+0xcc0], R4 ;  /* 0x000cc00401007387 */ /* 0x020fe80000100a00 */
[----:B------:R0:W-:Y:S04]  /*65120*/  STL.64 [R1+0xcf0], R28 ;  /* 0x000cf01c01007387 */ /* 0x0001e80000100a00 */
[----:B-1----:R-:W5:Y:S04]  /*65130*/  LDL R12, [R1+0x988] ;  /* 0x00098800010c7983 */ /* 0x002f680000100800 */
[----:B------:R1:W-:Y:S04]  /*65140*/  STS.64 [R0+0x1f0], R16 ;  /* 0x0001f01000007388 */ /* 0x0003e80000000a00 */
[----:B0-----:R-:W5:Y:S04]  /*65150*/  LDL R28, [R1+0x9a0] ;  /* 0x0009a000011c7983 */ /* 0x001f680000100800 */
[----:B------:R-:W5:Y:S04]  /*65160*/  LDL R29, [R1+0x9a4] ;  /* 0x0009a400011d7983 */ /* 0x000f680000100800 */
[----:B------:R-:W5:Y:S04]  /*65170*/  LDL R13, [R1+0x98c] ;  /* 0x00098c00010d7983 */ /* 0x000f680000100800 */
[----:B------:R-:W5:Y:S04]  /*65180*/  LDL R4, [R1+0x978] ;  /* 0x0009780001047983 */ /* 0x000f680000100800 */
[----:B------:R-:W5:Y:S04]  /*65190*/  LDL R5, [R1+0x97c] ;  /* 0x00097c0001057983 */ /* 0x000f680000100800 */
[----:B------:R0:W-:Y:S04]  /*651a0*/  STS.64 [R0+0x1f8], R8 ;  /* 0x0001f80800007388 */ /* 0x0001e80000000a00 */
[----:B-1----:R-:W5:Y:S04]  /*651b0*/  LDL.LU.64 R16, [R1+0xd00] ;  /* 0x000d000001107983 */ /* 0x002f680000300a00 */
[----:B0-----:R-:W5:Y:S04]  /*651c0*/  LDL.LU.64 R8, [R1+0xcf8] ;  /* 0x000cf80001087983 */ /* 0x001f680000300a00 */
[----:B------:R0:W-:Y:S04]  /*651d0*/  STS.64 [R0+0x240], R26 ;  /* 0x0002401a00007388 */ /* 0x0001e80000000a00 */
[----:B0-----:R-:W5:Y:S04]  /*651e0*/  LDL R26, [R1+0x818] ;  /* 0x00081800011a7983 */ /* 0x001f680000100800 */
        /* <DEDUP_REMOVED lines=8> */
[----:B------:R1:W-:Y:S04]  /*65270*/  STL.64 [R1+0xc70], R22 ;  /* 0x000c701601007387 */ /* 0x0003e80000100a00 */
[----:B------:R-:W5:Y:S04]  /*65280*/  LDL R11, [R1+0x85c] ;  /* 0x00085c00010b7983 */ /* 0x000f680000100800 */
[----:B0-----:R-:W5:Y:S04]  /*65290*/  LDL R2, [R1+0x878] ;  /* 0x0008780001027983 */ /* 0x001f680000100800 */
[----:B------:R-:W5:Y:S04]  /*652a0*/  LDL R3, [R1+0x87c] ;  /* 0x00087c0001037983 */ /* 0x000f680000100800 */
[----:B------:R-:W5:Y:S04]  /*652b0*/  LDL R14, [R1+0x898] ;  /* 0x00089800010e7983 */ /* 0x000f680000100800 */
[----:B------:R-:W5:Y:S04]  /*652c0*/  LDL R15, [R1+0x89c] ;  /* 0x00089c00010f7983 */ /* 0x000f680000100800 */
[----:B-1----:R-:W5:Y:S04]  /*652d0*/  LDL R22, [R1+0x8b8] ;  /* 0x0008b80001167983 */ /* 0x002f680000100800 */
[----:B------:R-:W5:Y:S04]  /*652e0*/  LDL R23, [R1+0x8bc] ;  /* 0x0008bc0001177983 */ /* 0x000f680000100800 */
[----:B--2---:R0:W-:Y:S04]  /*652f0*/  STL.64 [R1+0xca8], R6 ;  /* 0x000ca80601007387 */ /* 0x0041e80000100a00 */
[----:B0-----:R-:W2:Y:S04]  /*65300*/  LDL R6, [R1+0x8f0] ;  /* 0x0008f00001067983 */ /* 0x001ea80000100800 */
[----:B------:R-:W2:Y:S04]  /*65310*/  LDL R7, [R1+0x8f4] ;  /* 0x0008f40001077983 */ /* 0x000ea80000100800 */
[----:B---3--:R0:W-:Y:S04]  /*65320*/  STS.64 [R0+0x1e8], R24 ;  /* 0x0001e81800007388 */ /* 0x0081e80000000a00 */
[----:B0-----:R-:W3:Y:S04]  /*65330*/  LDL.LU.64 R24, [R1+0xd08] ;  /* 0x000d080001187983 */ /* 0x001ee80000300a00 */
[----:B----4-:R0:W-:Y:S04]  /*65340*/  STS.64 [R0+0x210], R20 ;  /* 0x0002101400007388 */ /* 0x0101e80000000a00 */
[----:B0-----:R-:W4:Y:S04]  /*65350*/  LDL.LU.64 R20, [R1+0xce0] ;  /* 0x000ce00001147983 */ /* 0x001f280000300a00 */
[----:B-----5:R0:W-:Y:S04]  /*65360*/  STS.64 [R0+0x200], R28 ;  /* 0x0002001c00007388 */ /* 0x0201e80000000a00 */
[----:B------:R1:W-:Y:S04]  /*65370*/  STS.64 [R0+0x220], R12 ;  /* 0x0002200c00007388 */ /* 0x0003e80000000a00 */
[----:B------:R-:W-:Y:S04]  /*65380*/  STS.64 [R0+0x230], R4 ;  /* 0x0002300400007388 */ /* 0x000fe80000000a00 */
[----:B0-----:R-:W5:Y:S04]  /*65390*/  LDL.LU.64 R28, [R1+0xcf0] ;  /* 0x000cf000011c7983 */ /* 0x001f680000300a00 */
[----:B------:R0:W-:Y:S04]  /*653a0*/  STS.64 [R0+0x218], R16 ;  /* 0x0002181000007388 */ /* 0x0001e80000000a00 */
[----:B-1----:R-:W4:Y:S04]  /*653b0*/  LDL.LU.64 R12, [R1+0xcd0] ;  /* 0x000cd000010c7983 */ /* 0x002f280000300a00 */
[----:B------:R1:W-:Y:S04]  /*653c0*/  STS.64 [R0+0x228], R8 ;  /* 0x0002280800007388 */ /* 0x0003e80000000a00 */
[----:B0-----:R-:W4:Y:S04]  /*653d0*/  LDL.LU.64 R16, [R1+0xcd8] ;  /* 0x000cd80001107983 */ /* 0x001f280000300a00 */
[----:B------:R-:W4:Y:S04]  /*653e0*/  LDL.LU.64 R4, [R1+0xcc0] ;  /* 0x000cc00001047983 */ /* 0x000f280000300a00 */
[----:B-1----:R-:W4:Y:S04]  /*653f0*/  LDL.LU.64 R8, [R1+0xcc8] ;  /* 0x000cc80001087983 */ /* 0x002f280000300a00 */
[----:B------:R-:W-:Y:S04]  /*65400*/  STL.64 [R1+0xc38], R26 ;  /* 0x000c381a01007387 */ /* 0x000fe80000100a00 */
[----:B------:R-:W-:Y:S04]  /*65410*/  STL.64 [R1+0xc48], R18 ;  /* 0x000c481201007387 */ /* 0x000fe80000100a00 */
[----:B------:R-:W-:Y:S04]  /*65420*/  STL.64 [R1+0xc58], R10 ;  /* 0x000c580a01007387 */ /* 0x000fe80000100a00 */
[----:B------:R-:W-:Y:S04]  /*65430*/  STL.64 [R1+0xc68], R2 ;  /* 0x000c680201007387 */ /* 0x000fe80000100a00 */
[----:B------:R-:W-:Y:S04]  /*65440*/  STL.64 [R1+0xc78], R14 ;  /* 0x000c780e01007387 */ /* 0x000fe80000100a00 */
[----:B------:R-:W-:Y:S04]  /*65450*/  STL.64 [R1+0xc88], R22 ;  /* 0x000c881601007387 */ /* 0x000fe80000100a00 */
[----:B---3--:R0:W-:Y:S04]  /*65460*/  STS.64 [R0+0x208], R24 ;  /* 0x0002081800007388 */ /* 0x0081e80000000a00 */
[----:B0-----:R-:W3:Y:S04]  /*65470*/  LDL.LU.64 R24, [R1+0xce8] ;  /* 0x000ce80001187983 */ /* 0x001ee80000300a00 */
[----:B--2---:R0:W-:Y:S04]  /*65480*/  STL.64 [R1+0xcb0], R6 ;  /* 0x000cb00601007387 */ /* 0x0041e80000100a00 */
[----:B------:R-:W2:Y:S04]  /*65490*/  LDL R22, [R1+0x8d0] ;  /* 0x0008d00001167983 */ /* 0x000ea80000100800 */
[----:B------:R-:W2:Y:S04]  /*654a0*/  LDL R23, [R1+0x8d4] ;  /* 0x0008d40001177983 */ /* 0x000ea80000100800 */
[----:B0-----:R-:W2:Y:S04]  /*654b0*/  LDL R6, [R1+0x8f8] ;  /* 0x0008f80001067983 */ /* 0x001ea80000100800 */
[----:B------:R-:W2:Y:S04]  /*654c0*/  LDL R7, [R1+0x8fc] ;  /* 0x0008fc0001077983 */ /* 0x000ea80000100800 */
[----:B------:R-:W3:Y:S04]  /*654d0*/  LDL R14, [R1+0x8c0] ;  /* 0x0008c000010e7983 */ /* 0x000ee80000100800 */
        /* <DEDUP_REMOVED lines=9> */
[----:B--2---:R0:W-:Y:S04]  /*65570*/  STL.64 [R1+0xcb8], R6 ;  /* 0x000cb80601007387 */ /* 0x0041e80000100a00 */
[----:B0-----:R-:W2:Y:S04]  /*65580*/  LDL R6, [R1+0x900] ;  /* 0x0009000001067983 */ /* 0x001ea80000100800 */
[----:B------:R-:W2:Y:S04]  /*65590*/  LDL R7, [R1+0x904] ;  /* 0x0009040001077983 */ /* 0x000ea80000100800 */
[----:B--2---:R0:W-:Y:S04]  /*655a0*/  STS.64 [R0+0x2a8], R6 ;  /* 0x0002a80600007388 */ /* 0x0041e80000000a00 */
[----:B0-----:R-:W2:Y:S04]  /*655b0*/  LDL.LU.64 R6, [R1+0xcb8] ;  /* 0x000cb80001067983 */ /* 0x001ea80000300a00 */
        /* <DEDUP_REMOVED lines=8> */
[----:B------:R0:W-:Y:S04]  /*65640*/  STS.64 [R0+0x2d8], R22 ;  /* 0x0002d81600007388 */ /* 0x0001e80000000a00 */
[----:B0-----:R-:W3:Y:S04]  /*65650*/  LDL.LU.64 R22, [R1+0xc88] ;  /* 0x000c880001167983 */ /* 0x001ee80000300a00 */
[----:B--2---:R0:W-:Y:S04]  /*65660*/  STS.64 [R0+0x2d0], R6 ;  /* 0x0002d00600007388 */ /* 0x0041e80000000a00 */
[----:B0-----:R-:W2:Y:S04]  /*65670*/  LDL.LU.64 R6, [R1+0xc90] ;  /* 0x000c900001067983 */ /* 0x001ea80000300a00 */
[----:B---3--:R0:W-:Y:S04]  /*65680*/  STS.64 [R0+0x2e8], R14 ;  /* 0x0002e80e00007388 */ /* 0x0081e80000000a00 */
[----:B------:R1:W-:Y:S04]  /*65690*/  STS.64 [R0+0x2f0], R22 ;  /* 0x0002f01600007388 */ /* 0x0003e80000000a00 */
[----:B0-----:R-:W3:Y:S04]  /*656a0*/  LDL.LU.64 R14, [R1+0xc78] ;  /* 0x000c7800010e7983 */ /* 0x001ee80000300a00 */
[----:B-1----:R-:W3:Y:S04]  /*656b0*/  LDL.LU.64 R22, [R1+0xc70] ;  /* 0x000c700001167983 */ /* 0x002ee80000300a00 */
[----:B--2---:R0:W-:Y:S04]  /*656c0*/  STS.64 [R0+0x2e0], R6 ;  /* 0x0002e00600007388 */ /* 0x0041e80000000a00 */
[----:B0-----:R-:W2:Y:S04]  /*656d0*/  LDL.LU.64 R6, [R1+0xc80] ;  /* 0x000c800001067983 */ /* 0x001ea80000300a00 */
[----:B-----5:R-:W-:Y:S04]  /*656e0*/  STS.64 [R0+0x238], R28 ;  /* 0x0002381c00007388 */ /* 0x020fe80000000a00 */
[----:B------:R-:W-:Y:S04]  /*656f0*/  STS.64 [R0+0x248], R24 ;  /* 0x0002481800007388 */ /* 0x000fe80000000a00 */
[----:B----4-:R-:W-:Y:S04]  /*65700*/  STS.64 [R0+0x258], R20 ;  /* 0x0002581400007388 */ /* 0x010fe80000000a00 */
[----:B------:R-:W-:Y:S04]  /*65710*/  STS.64 [R0+0x268], R16 ;  /* 0x0002681000007388 */ /* 0x000fe80000000a00 */
[----:B------:R-:W-:Y:S04]  /*65720*/  STS.64 [R0+0x278], R12 ;  /* 0x0002780c00007388 */ /* 0x000fe80000000a00 */
[----:B------:R-:W-:Y:S04]  /*65730*/  STS.64 [R0+0x288], R8 ;  /* 0x0002880800007388 */ /* 0x000fe80000000a00 */
[----:B------:R0:W-:Y:S04]  /*65740*/  STS.64 [R0+0x298], R4 ;  /* 0x0002980400007388 */ /* 0x0001e80000000a00 */
[----:B------:R1:W-:Y:S04]  /*65750*/  STS.64 [R0+0x2f8], R2 ;  /* 0x0002f80200007388 */ /* 0x0003e80000000a00 */
[----:B------:R4:W-:Y:S04]  /*65760*/  STS.64 [R0+0x308], R10 ;  /* 0x0003080a00007388 */ /* 0x0009e80000000a00 */
[----:B---3--:R3:W-:Y:S04]  /*65770*/  STS.64 [R0+0x310], R14 ;  /* 0x0003100e00007388 */ /* 0x0087e80000000a00 */
[----:B------:R5:W-:Y:S04]  /*65780*/  STS.64 [R0+0x318], R18 ;  /* 0x0003181200007388 */ /* 0x000be80000000a00 */
[----:B------:R1:W-:Y:S04]  /*65790*/  STS.64 [R0+0x320], R22 ;  /* 0x0003201600007388 */ /* 0x0003e80000000a00 */
[----:B------:R1:W-:Y:S04]  /*657a0*/  STS.64 [R0+0x328], R26 ;  /* 0x0003281a00007388 */ /* 0x0003e80000000a00 */
[----:B0-----:R-:W2:Y:S04]  /*657b0*/  LDL R4, [R1+0x870] ;  /* 0x0008700001047983 */ /* 0x001ea80000100800 */
[----:B------:R-:W2:Y:S04]  /*657c0*/  LDL R5, [R1+0x874] ;  /* 0x0008740001057983 */ /* 0x000ea80000100800 */
        /* <DEDUP_REMOVED lines=12> */
[----:B-1----:R-:W2:Y:S04]  /*65890*/  LDL.LU.64 R2, [R1+0xc68] ;  /* 0x000c680001027983 */ /* 0x002ea80000300a00 */
[----:B----4-:R-:W4:Y:S04]  /*658a0*/  LDL.LU.64 R10, [R1+0xc58] ;  /* 0x000c5800010a7983 */ /* 0x010f280000300a00 */
[----:B---3--:R-:W3:Y:S04]  /*658b0*/  LDL.LU.64 R14, [R1+0xc50] ;  /* 0x000c5000010e7983 */ /* 0x008ee80000300a00 */
[----:B-----5:R-:W5:Y:S04]  /*658c0*/  LDL.LU.64 R18, [R1+0xc48] ;  /* 0x000c480001127983 */ /* 0x020f680000300a00 */
[----:B------:R-:W5:Y:S04]  /*658d0*/  LDL.LU.64 R22, [R1+0xc40] ;  /* 0x000c400001167983 */ /* 0x000f680000300a00 */
[----:B------:R-:W5:Y:S04]  /*658e0*/  LDL.LU.64 R26, [R1+0xc38] ;  /* 0x000c3800011a7983 */ /* 0x000f680000300a00 */
[----:B--2---:R0:W-:Y:S04]  /*658f0*/  STS.64 [R0+0x300], R6 ;  /* 0x0003000600007388 */ /* 0x0041e80000000a00 */
[----:B0-----:R-:W2:Y:S04]  /*65900*/  LDL.LU.64 R6, [R1+0xc60] ;  /* 0x000c600001067983 */ /* 0x001ea80000300a00 */
[----:B------:R0:W-:Y:S04]  /*65910*/  STS.64 [R0+0x338], R4 ;  /* 0x0003380400007388 */ /* 0x0001e80000000a00 */
[----:B------:R1:W-:Y:S04]  /*65920*/  STS.64 [R0+0x348], R8 ;  /* 0x0003480800007388 */ /* 0x0003e80000000a00 */
[----:B0-----:R-:W2:Y:S04]  /*65930*/  LDL.LU.64 R4, [R1+0xc28] ;  /* 0x000c280001047983 */ /* 0x001ea80000300a00 */
[----:B------:R0:W-:Y:S04]  /*65940*/  STS.64 [R0+0x358], R12 ;  /* 0x0003580c00007388 */ /* 0x0001e80000000a00 */
[----:B-1----:R-:W2:Y:S04]  /*65950*/  LDL.LU.64 R8, [R1+0xc18] ;  /* 0x000c180001087983 */ /* 0x002ea80000300a00 */
[----:B------:R1:W-:Y:S04]  /*65960*/  STS.64 [R0+0x368], R16 ;  /* 0x0003681000007388 */ /* 0x0003e80000000a00 */
[----:B0-----:R-:W2:Y:S04]  /*65970*/  LDL.LU.64 R12, [R1+0xc08] ;  /* 0x000c0800010c7983 */ /* 0x001ea80000300a00 */
[----:B------:R0:W-:Y:S04]  /*65980*/  STS.64 [R0+0x378], R20 ;  /* 0x0003781400007388 */ /* 0x0001e80000000a00 */
[----:B-1----:R-:W2:Y:S04]  /*65990*/  LDL.LU.64 R16, [R1+0xbf8] ;  /* 0x000bf80001107983 */ /* 0x002ea80000300a00 */
[----:B------:R-:W-:Y:S04]  /*659a0*/  STS.64 [R0+0x388], R24 ;  /* 0x0003881800007388 */ /* 0x000fe80000000a00 */
[----:B0-----:R-:W2:Y:S04]  /*659b0*/  LDL.LU.64 R20, [R1+0xbe8] ;  /* 0x000be80001147983 */ /* 0x001ea80000300a00 */
[----:B------:R-:W-:Y:S04]  /*659c0*/  STS.64 [R0+0x398], R28 ;  /* 0x0003981c00007388 */ /* 0x000fe80000000a00 */
[----:B------:R0:W-:Y:S04]  /*659d0*/  STS.64 [R0+0x330], R2 ;  /* 0x0003300200007388 */ /* 0x0001e80000000a00 */
[----:B----4-:R1:W-:Y:S04]  /*659e0*/  STS.64 [R0+0x350], R10 ;  /* 0x0003500a00007388 */ /* 0x0103e80000000a00 */
[----:B---3--:R3:W-:Y:S04]  /*659f0*/  STS.64 [R0+0x360], R14 ;  /* 0x0003600e00007388 */ /* 0x0087e80000000a00 */
[----:B-----5:R4:W-:Y:S04]  /*65a00*/  STS.64 [R0+0x370], R18 ;  /* 0x0003701200007388 */ /* 0x0209e80000000a00 */
[----:B------:R5:W-:Y:S04]  /*65a10*/  STS.64 [R0+0x380], R22 ;  /* 0x0003801600007388 */ /* 0x000be80000000a00 */
[----:B------:R3:W-:Y:S04]  /*65a20*/  STS.64 [R0+0x390], R26 ;  /* 0x0003901a00007388 */ /* 0x0007e80000000a00 */
[----:B0-----:R-:W2:Y:S04]  /*65a30*/  LDL.LU.64 R2, [R1+0xc30] ;  /* 0x000c300001027983 */ /* 0x001ea80000300a00 */
[----:B-1----:R-:W2:Y:S04]  /*65a40*/  LDL.LU.64 R10, [R1+0xc10] ;  /* 0x000c1000010a7983 */ /* 0x002ea80000300a00 */
[----:B---3--:R-:W3:Y:S04]  /*65a50*/  LDL.LU.64 R14, [R1+0xc00] ;  /* 0x000c0000010e7983 */ /* 0x008ee80000300a00 */
[----:B----4-:R-:W4:Y:S04]  /*65a60*/  LDL.LU.64 R18, [R1+0xbf0] ;  /* 0x000bf00001127983 */ /* 0x010f280000300a00 */
[----:B-----5:R-:W5:Y:S04]  /*65a70*/  LDL.LU.64 R22, [R1+0xbe0] ;  /* 0x000be00001167983 */ /* 0x020f680000300a00 */
[----:B------:R-:W5:Y:S04]  /*65a80*/  LDL.LU.64 R24, [R1+0xbd8] ;  /* 0x000bd80001187983 */ /* 0x000f680000300a00 */
[----:B------:R-:W5:Y:S04]  /*65a90*/  LDL.LU.64 R26, [R1+0xbd0] ;  /* 0x000bd000011a7983 */ /* 0x000f680000300a00 */
[----:B------:R-:W5:Y:S04]  /*65aa0*/  LDL.LU.64 R28, [R1+0xbc8] ;  /* 0x000bc800011c7983 */ /* 0x000f680000300a00 */
[----:B--2---:R0:W-:Y:S04]  /*65ab0*/  STS.64 [R0+0x340], R6 ;  /* 0x0003400600007388 */ /* 0x0041e80000000a00 */
[----:B0-----:R-:W2:Y:S04]  /*65ac0*/  LDL.LU.64 R6, [R1+0xc20] ;  /* 0x000c200001067983 */ /* 0x001ea80000300a00 */
[----:B------:R0:W-:Y:S04]  /*65ad0*/  STS.64 [R0+0x3a8], R4 ;  /* 0x0003a80400007388 */ /* 0x0001e80000000a00 */
[----:B------:R0:W-:Y:S04]  /*65ae0*/  STS.64 [R0+0x3b8], R8 ;  /* 0x0003b80800007388 */ /* 0x0001e80000000a00 */
[----:B------:R0:W-:Y:S04]  /*65af0*/  STS.64 [R0+0x3c8], R12 ;  /* 0x0003c80c00007388 */ /* 0x0001e80000000a00 */
[----:B------:R0:W-:Y:S04]  /*65b00*/  STS.64 [R0+0x3d8], R16 ;  /* 0x0003d81000007388 */ /* 0x0001e80000000a00 */
[----:B------:R0:W-:Y:S04]  /*65b10*/  STS.64 [R0+0x3e8], R20 ;  /* 0x0003e81400007388 */ /* 0x0001e80000000a00 */
[----:B------:R0:W-:Y:S04]  /*65b20*/  STS.64 [R0+0x3a0], R2 ;  /* 0x0003a00200007388 */ /* 0x0001e80000000a00 */
[----:B------:R0:W-:Y:S04]  /*65b30*/  STS.64 [R0+0x3c0], R10 ;  /* 0x0003c00a00007388 */ /* 0x0001e80000000a00 */
[----:B---3--:R0:W-:Y:S04]  /*65b40*/  STS.64 [R0+0x3d0], R14 ;  /* 0x0003d00e00007388 */ /* 0x0081e80000000a00 */
[----:B----4-:R0:W-:Y:S04]  /*65b50*/  STS.64 [R0+0x3e0], R18 ;  /* 0x0003e01200007388 */ /* 0x0101e80000000a00 */
[----:B-----5:R0:W-:Y:S04]  /*65b60*/  STS.64 [R0+0x3f0], R22 ;  /* 0x0003f01600007388 */ /* 0x0201e80000000a00 */
[----:B------:R0:W-:Y:S04]  /*65b70*/  STS.64 [R0+0x3f8], R24 ;  /* 0x0003f81800007388 */ /* 0x0001e80000000a00 */
[----:B------:R0:W-:Y:S04]  /*65b80*/  STS.64 [R0+0x400], R26 ;  /* 0x0004001a00007388 */ /* 0x0001e80000000a00 */
[----:B------:R0:W-:Y:S04]  /*65b90*/  STS.64 [R0+0x408], R28 ;  /* 0x0004081c00007388 */ /* 0x0001e80000000a00 */
[----:B--2---:R0:W-:Y:S02]  /*65ba0*/  STS.64 [R0+0x3b0], R6 ;  /* 0x0003b00600007388 */ /* 0x0041e40000000a00 */
.L_x_24177:
[----:B------:R-:W-:Y:S05]  /*65bb0*/  BSYNC B0 ;  /* 0x0000000000007941 */ /* 0x000fea0003800000 */
.L_x_24176:
[----:B0-----:R-:W0:Y:S01]  /*65bc0*/  S2R R0, SR_TID.X ;  /* 0x0000000000007919 */ /* 0x001e220000002100 */
[----:B------:R-:W-:Y:S03]  /*65bd0*/  BSSY B0, `(.L_x_24178) ;  /* 0x0003439000007945 */ /* 0x000fe60003800000 */
[----:B------:R-:W-:Y:S01]  /*65be0*/  BAR.SYNC.DEFER_BLOCKING 0x0 ;  /* 0x0000000000007b1d */ /* 0x000fe20000010000 */
[----:B0-----:R-:W-:-:S13]  /*65bf0*/  ISETP.NE.AND P2, PT, R0, RZ, PT ;  /* 0x000000ff0000720c */ /* 0x001fda0003f45270 */
[----:B------:R-:W-:Y:S05]  /*65c00*/  @P2 BRA `(.L_x_24179) ;  /* 0x0003435000002947 */ /* 0x000fea0003800000 */
[----:B------:R-:W-:Y:S04]  /*65c10*/  STL.64 [R1+0xbd8], R6 ;  /* 0x000bd80601007387 */ /* 0x000fe80000100a00 */
[----:B------:R-:W-:Y:S04]  /*65c20*/  STL [R1+0xbd4], R5 ;  /* 0x000bd40501007387 */ /* 0x000fe80000100800 */
[----:B------:R-:W-:Y:S04]  /*65c30*/  STL [R1+0xbd0], R4 ;  /* 0x000bd00401007387 */ /* 0x000fe80000100800 */
[----:B------:R-:W0:Y:S04]  /*65c40*/  LDS.128 R4, [0x420] ;  /* 0x00042000ff047984 */ /* 0x000e280000000c00 */
[----:B------:R-:W-:Y:S04]  /*65c50*/  STL.64 [R1+0xbe8], R10 ;  /* 0x000be80a01007387 */ /* 0x000fe80000100a00 */
[----:B------:R-:W-:Y:S04]  /*65c60*/  STL.64 [R1+0xbe0], R8 ;  /* 0x000be00801007387 */ /* 0x000fe80000100a00 */
[----:B------:R-:W2:Y:S04]  /*65c70*/  LDS.128 R8, [0x410] ;  /* 0x00041000ff087984 */ /* 0x000ea80000000c00 */
[----:B------:R3:W-:Y:S04]  /*65c80*/  STL.64 [R1+0xbc8], R2 ;  /* 0x000bc80201007387 */ /* 0x0007e80000100a00 */
[----:B---3--:R-:W3:Y:S04]  /*65c90*/  LDL.LU R3, [R1+0xba0] ;  /* 0x000ba00001037983 */ /* 0x008ee80000300800 */
[----:B0-----:R-:W-:Y:S04]  /*65ca0*/  STL.64 [R1+0x10], R4 ;  /* 0x0000100401007387 */ /* 0x001fe80000100a00 */
[----:B------:R-:W-:Y:S04]  /*65cb0*/  STL.64 [R1+0x18], R6 ;  /* 0x0000180601007387 */ /* 0x000fe80000100a00 */
[----:B------:R-:W0:Y:S04]  /*65cc0*/  LDS.128 R4, [0x430] ;  /* 0x00043000ff047984 */ /* 0x000e280000000c00 */
[----:B--2---:R-:W-:Y:S04]  /*65cd0*/  STL.64 [R1], R8 ;  /* 0x0000000801007387 */ /* 0x004fe80000100a00 */
        /* <DEDUP_REMOVED lines=157> */
[----:B------:R-:W2:Y:S04]  /*666b0*/  LDS.128 R8, [0x780] ;  /* 0x00078000ff087984 */ /* 0x000ea80000000c00 */
[----:B0-----:R0:W-:Y:S04]  /*666c0*/  STL.64 [R1+0x358], R6 ;  /* 0x0003580601007387 */ /* 0x0011e80000100a00 */
[----:B------:R1:W-:Y:S04]  /*666d0*/  STL.64 [R1+0x350], R4 ;  /* 0x0003500401007387 */ /* 0x0003e80000100a00 */
[----:B0---4-:R-:W4:Y:S04]  /*666e0*/  LDL.64 R6, [R1] ;  /* 0x0000000001067983 */ /* 0x011f280000100a00 */
[----:B-1----:R-:W3:Y:S04]  /*666f0*/  LDL.LU R4, [R1+0xba4] ;  /* 0x000ba40001047983 */ /* 0x002ee80000300800 */
[----:B--2---:R-:W-:Y:S04]  /*66700*/  STL.64 [R1+0x370], R8 ;  /* 0x0003700801007387 */ /* 0x004fe80000100a00 */
        /* <DEDUP_REMOVED lines=17> */
[----:B0-----:R-:W-:Y:S01]  /*66820*/  STL.64 [R1+0x3d0], R8 ;  /* 0x0003d00801007387 */ /* 0x001fe20000100a00 */
[----:B----4-:R-:W-:-:S03]  /*66830*/  IMAD.MOV.U32 R0, RZ, RZ, R6 ;  /* 0x000000ffff007224 */ /* 0x010fc600078e0006 */
[----:B------:R-:W-:Y:S01]  /*66840*/  STL.64 [R1+0x3d8], R10 ;  /* 0x0003d80a01007387 */ /* 0x000fe20000100a00 */
[----:B------:R-:W-:-:S03]  /*66850*/  IMAD.MOV.U32 R2, RZ, RZ, R7 ;  /* 0x000000ffff027224 */ /* 0x000fc600078e0007 */
[----:B------:R-:W0:Y:S01]  /*66860*/  LDS.128 R8, [0x7f0] ;  /* 0x0007f000ff087984 */ /* 0x000e220000000c00 */
[----:B---3--:R-:W-:-:S03]  /*66870*/  FSETP.GT.FTZ.AND P0, PT, R4, R0, PT ;  /* 0x000000000400720b */ /* 0x008fc60003f14000 */
[----:B------:R1:W5:Y:S01]  /*66880*/  LDL.LU.64 R6, [R1+0xbd8] ;  /* 0x000bd80001067983 */ /* 0x0003620000300a00 */
[----:B------:R-:W-:Y:S02]  /*66890*/  FSEL R5, R3, R2, P0 ;  /* 0x0000000203057208 */ /* 0x000fe40000000000 */
[----:B------:R-:W-:Y:S02]  /*668a0*/  FSEL R2, R2, R3, P0 ;  /* 0x0000000302027208 */ /* 0x000fe40000000000 */
[----:B------:R-:W-:Y:S02]  /*668b0*/  FSEL R3, R4, R0, P0 ;  /* 0x0000000004037208 */ /* 0x000fe40000000000 */
[----:B------:R-:W-:Y:S01]  /*668c0*/  FSEL R0, R0, R4, P0 ;  /* 0x0000000400007208 */ /* 0x000fe20000000000 */
[----:B0-----:R-:W-:Y:S04]  /*668d0*/  STL.64 [R1+0x3e0], R8 ;  /* 0x0003e00801007387 */ /* 0x001fe80000100a00 */
[----:B------:R-:W-:Y:S01]  /*668e0*/  FADD.FTZ R0, -R3, R0 ;  /* 0x0000000003007221 */ /* 0x000fe20000010100 */
[----:B------:R-:W-:Y:S03]  /*668f0*/  STL.64 [R1+0x3e8], R10 ;  /* 0x0003e80a01007387 */ /* 0x000fe60000100a00 */
[----:B------:R-:W-:Y:S01]  /*66900*/  FMUL.FTZ R0, R0, 1.4426950216293334961 ;  /* 0x3fb8aa3b00007820 */ /* 0x000fe20000410000 */
[----:B------:R-:W-:Y:S05]  /*66910*/  STL [R1+0xbc0], R3 ;  /* 0x000bc00301007387 */ /* 0x000fea0000100800 */
[----:B------:R-:W0:Y:S01]  /*66920*/  MUFU.EX2 R0, R0 ;  /* 0x0000000000007308 */ /* 0x000e220000000800 */
[----:B------:R-:W2:Y:S04]  /*66930*/  LDS.128 R8, [0x800] ;  /* 0x00080000ff087984 */ /* 0x000ea80000000c00 */
[----:B------:R3:W-:Y:S04]  /*66940*/  STL [R1+0xbb8], R5 ;  /* 0x000bb80501007387 */ /* 0x0007e80000100800 */
[----:B------:R1:W5:Y:S04]  /*66950*/  LDL.LU R4, [R1+0xbd0] ;  /* 0x000bd00001047983 */ /* 0x0003680000300800 */
[----:B---3--:R1:W5:Y:S01]  /*66960*/  LDL.LU R5, [R1+0xbd4] ;  /* 0x000bd40001057983 */ /* 0x0083620000300800 */
[----:B0-----:R-:W-:-:S03]  /*66970*/  FMUL.FTZ R0, R2, R0 ;  /* 0x0000000002007220 */ /* 0x001fc60000410000 */
[----:B------:R-:W0:Y:S04]  /*66980*/  LDS.64 R2, [0x810] ;  /* 0x00081000ff027984 */ /* 0x000e280000000a00 */
[----:B--2---:R2:W-:Y:S04]  /*66990*/  STL.64 [R1+0x3f0], R8 ;  /* 0x0003f00801007387 */ /* 0x0045e80000100a00 */
[----:B------:R3:W-:Y:S04]  /*669a0*/  STL.64 [R1+0x3f8], R10 ;  /* 0x0003f80a01007387 */ /* 0x0007e80000100a00 */
[----:B--2---:R1:W5:Y:S04]  /*669b0*/  LDL.LU.64 R8, [R1+0xbe0] ;  /* 0x000be00001087983 */ /* 0x0043680000300a00 */
[----:B---3--:R1:W5:Y:S04]  /*669c0*/  LDL.LU.64 R10, [R1+0xbe8] ;  /* 0x000be800010a7983 */ /* 0x0083680000300a00 */
[----:B0-----:R0:W-:Y:S04]  /*669d0*/  STL.64 [R1+0x400], R2 ;  /* 0x0004000201007387 */ /* 0x0011e80000100a00 */
[----:B0-----:R1:W5:Y:S04]  /*669e0*/  LDL.LU.64 R2, [R1+0xbc8] ;  /* 0x000bc80001027983 */ /* 0x0013680000300a00 */
[----:B------:R1:W-:Y:S04]  /*669f0*/  STL [R1+0xbb4], R0 ;  /* 0x000bb40001007387 */ /* 0x0003e80000100800 */
[----:B------:R1:W-:Y:S02]  /*66a00*/  STL [R1+0xbb0], RZ ;  /* 0x000bb0ff01007387 */ /* 0x0003e40000100800 */
.L_x_24562:
[----:B0----5:R0:W-:Y:S04]  /*66a10*/  STL [R1+0xbd0], R4 ;  /* 0x000bd00401007387 */ /* 0x0211e80000100800 */
[----:B0-----:R-:W2:Y:S04]  /*66a20*/  LDL.LU R4, [R1+0xbb0] ;  /* 0x000bb00001047983 */ /* 0x001ea80000300800 */
[----:B------:R-:W-:Y:S04]  /*66a30*/  STL [R1+0xbcc], R3 ;  /* 0x000bcc0301007387 */ /* 0x000fe80000100800 */
[----:B------:R0:W-:Y:S04]  /*66a40*/  STL [R1+0xbc8], R2 ;  /* 0x000bc80201007387 */ /* 0x0001e80000100800 */
[----:B0-----:R-:W3:Y:S01]  /*66a50*/  LDL R2, [R1+0x99c] ;  /* 0x00099c0001027983 */ /* 0x001ee20000100800 */
[----:B--2---:R-:W-:-:S05]  /*66a60*/  IMAD R3, R4, 0x4, R1 ;  /* 0x0000000404037824 */ /* 0x004fca00078e0201 */
[----:B-1----:R0:W2:Y:S04]  /*66a70*/  LDL R0, [R3+0x208] ;  /* 0x0002080003007983 */ /* 0x0020a80000100800 */
[----:B0---4-:R-:W4:Y:S01]  /*66a80*/  LDL R3, [R3+0x8] ;  /* 0x0000080003037983 */ /* 0x011f220000100800 */
[----:B------:R-:W-:-:S05]  /*66a90*/  IADD3 R4, R4, 0x1, RZ ;  /* 0x0000000104047810 */ /* 0x000fca0007ffe0ff */
[----:B------:R0:W-:Y:S01]  /*66aa0*/  STL [R1+0xbb0], R4 ;  /* 0x000bb00401007387 */ /* 0x0001e20000100800 */
[CC--:B--2---:R-:W-:Y:S02]  /*66ab0*/  FSETP.GEU.FTZ.AND P0, PT, R29.reuse, R0.reuse, PT ;  /* 0x000000001d00720b */ /* 0x0c4fe40003f1e000 */
[----:B------:R-:W-:Y:S02]  /*66ac0*/  FSETP.NEU.FTZ.AND P1, PT, R29, R0, PT ;  /* 0x000000001d00720b */ /* 0x000fe40003f3d000 */
[C---:B---3--:R-:W-:Y:S02]  /*66ad0*/  ISETP.EQ.OR P0, PT, R2.reuse, -0x1, !P0 ;  /* 0xffffffff0200780c */ /* 0x048fe40004702670 */
[----:B----4-:R-:W-:-:S04]  /*66ae0*/  ISETP.LE.OR P1, PT, R2, R3, P1 ;  /* 0x000000030200720c */ /* 0x010fc80000f23670 */
        /* <DEDUP_REMOVED lines=9> */
[----:B-1----:R0:W5:Y:S01]  /*66b80*/  LDL.LU R2, [R1+0xbc8] ;  /* 0x000bc80001027983 */ /* 0x0021620000300800 */
        /* <DEDUP_REMOVED lines=11> */
.L_x_24181:
[----:B01----:R-:W2:Y:S04]  /*66c40*/  LDL.LU R0, [R1+0x99c] ;  /* 0x00099c0001007983 */ /* 0x003ea80000300800 */
[----:B--2---:R0:W-:Y:S02]  /*66c50*/  STL [R1+0xba4], R0 ;  /* 0x000ba40001007387 */ /* 0x0041e40000100800 */
[----:B0-----:R-:W-:Y:S02]  /*66c60*/  IMAD.MOV.U32 R0, RZ, RZ, R29 ;  /* 0x000000ffff007224 */ /* 0x001fe400078e001d */
[----:B------:R-:W2:Y:S04]  /*66c70*/  LDL.LU R29, [R1+0x998] ;  /* 0x00099800011d7983 */ /* 0x000ea80000300800 */
[----:B--2---:R0:W-:Y:S02]  /*66c80*/  STL [R1+0x99c], R29 ;  /* 0x00099c1d01007387 */ /* 0x0041e40000100800 */
[----:B0-----:R-:W-:-:S02]  /*66c90*/  IMAD.MOV.U32 R29, RZ, RZ, R28 ;  /* 0x000000ffff1d7224 */ /* 0x001fc400078e001c */
.L_x_24182:
[----:B-1----:R-:W-:Y:S05]  /*66ca0*/  BSYNC B1 ;  /* 0x0000000000017941 */ /* 0x002fea0003800000 */
.L_x_24180:
        /* <DEDUP_REMOVED lines=14> */
[----:B-1----:R-:W-:Y:S01]  /*66d90*/  IMAD.MOV.U32 R28, RZ, RZ, R0 ;  /* 0x000000ffff1c7224 */ /* 0x002fe200078e0000 */
[----:B------:R-:W-:Y:S05]  /*66da0*/  @P0 BRA `(.L_x_24185) ;  /* 0x0000006000000947 */ /* 0x000fea0003800000 */
.L_x_24184:
[----:B0-----:R0:W-:Y:S04]  /*66db0*/  STL [R1+0xba0], R0 ;  /* 0x000ba00001007387 */ /* 0x0011e80000100800 */
[----:B------:R-:W2:Y:S04]  /*66dc0*/  LDL.LU R28, [R1+0xba4] ;  /* 0x000ba400011c7983 */ /* 0x000ea80000300800 */
[----:B0-----:R-:W3:Y:S04]  /*66dd0*/  LDL.LU R0, [R1+0x9a4] ;  /* 0x0009a40001007983 */ /* 0x001ee80000300800 */
[----:B--2---:R0:W-:Y:S04]  /*66de0*/  STL [R1+0xba8], R28 ;  /* 0x000ba81c01007387 */ /* 0x0041e80000100800 */
[----:B---3--:R1:W-:Y:S01]  /*66df0*/  STL [R1+0x998], R0 ;  /* 0x0009980001007387 */ /* 0x0083e20000100800 */
[----:B0-----:R-:W-:-:S03]  /*66e00*/  IMAD.MOV.U32 R28, RZ, RZ, R27 ;  /* 0x000000ffff1c7224 */ /* 0x001fc600078e001b */
.L_x_24185:
[----:B0-----:R-:W-:Y:S05]  /*66e10*/  BSYNC B1 ;  /* 0x0000000000017941 */ /* 0x001fea0003800000 */
.L_x_24183:
[----:B------:R-:W2:Y:S04]  /*66e20*/  LDL R27, [R1+0xba0] ;  /* 0x000ba000011b7983 */ /* 0x000ea80000100800 */
[----:B-1----:R-:W3:Y:S01]  /*66e30*/  LDL R0, [R1+0x9a0] ;  /* 0x0009a00001007983 */ /* 0x002ee20000100800 */
[----:B------:R-:W-:Y:S01]  /*66e40*/  BSSY B1, `(.L_x_24186) ;  /* 0x0000013000017945 */ /* 0x000fe20003800000 */
[----:B--2---:R-:W-:-:S04]  /*66e50*/  FSETP.GT.FTZ.AND P0, PT, R27, R26, PT ;  /* 0x0000001a1b00720b */ /* 0x004fc80003f14000 */
[----:B---3--:R-:W-:-:S13]  /*66e60*/  ISETP.EQ.OR P0, PT, R0, -0x1, P0 ;  /* 0xffffffff0000780c */ /* 0x008fda0000702670 */
        /* <DEDUP_REMOVED lines=8> */
[----:B-1----:R0:W5:Y:S06]  /*66ef0*/  LDL.LU R2, [R1+0xbc8] ;  /* 0x000bc80001027983 */ /* 0x00216c0000300800 */
[----:B------:R-:W-:Y:S05]  /*66f00*/  @P0 BRA `(.L_x_24188) ;  /* 0x0000006000000947 */ /* 0x000fea0003800000 */
.L_x_24187:
[----:B------:R-:W2:Y:S04]  /*66f10*/  LDL.LU R27, [R1+0xba8] ;  /* 0x000ba800011b7983 */ /* 0x000ea80000300800 */
[----:B------:R1:W5:Y:S04]  /*66f20*/  LDL.LU R0, [R1+0xba0] ;  /* 0x000ba00001007983 */ /* 0x0003680000300800 */
[----:B--2---:R2:W-:Y:S04]  /*66f30*/  STL [R1+0xba4], R27 ;  /* 0x000ba41b01007387 */ /* 0x0045e80000100800 */
[----:B--2---:R-:W2:Y:S04]  /*66f40*/  LDL.LU R27, [R1+0x9a0] ;  /* 0x0009a000011b7983 */ /* 0x004ea80000300800 */
[----:B--2---:R2:W-:Y:S02]  /*66f50*/  STL [R1+0x9a4], R27 ;  /* 0x0009a41b01007387 */ /* 0x0045e40000100800 */
[----:B--2---:R-:W-:-:S02]  /*66f60*/  IMAD.MOV.U32 R27, RZ, RZ, R26 ;  /* 0x000000ffff1b7224 */ /* 0x004fc400078e001a */
.L_x_24188:
[----:B-1----:R-:W-:Y:S05]  /*66f70*/  BSYNC B1 ;  /* 0x0000000000017941 */ /* 0x002fea0003800000 */
.L_x_24186:
[----:B------:R-:W2:Y:S01]  /*66f80*/  LDL R26, [R1+0x9ac] ;  /* 0x0009ac00011a7983 */ /* 0x000ea20000100800 */
[----:B-----5:R-:W-:Y:S01]  /*66f90*/  FSETP.GT.FTZ.AND P0, PT, R0, R25, PT ;  /* 0x000000190000720b */ /* 0x020fe20003f14000 */
[----:B------:R-:W-:Y:S03]  /*66fa0*/  BSSY B1, `(.L_x_24189) ;  /* 0x0000014000017945 */ /* 0x000fe60003800000 */
[----:B--2---:R-:W-:-:S13]  /*66fb0*/  ISETP.EQ.OR P0, PT, R26, -0x1, P0 ;  /* 0xffffffff1a00780c */ /* 0x004fda0000702670 */
[----:B------:R-:W-:Y:S05]  /*66fc0*/  @P0 BRA `(.L_x_24190) ;  /* 0x000000b000000947 */ /* 0x000fea0003800000 */
[----:B------:R1:W-:Y:S04]  /*66fd0*/  STL [R1+0xbc8], R2 ;  /* 0x000bc80201007387 */ /* 0x0003e80000100800 */
[----:B------:R-:W2:Y:S04]  /*66fe0*/  LDL R26, [R1+0xba4] ;  /* 0x000ba400011a7983 */ /* 0x000ea80000100800 */
[----:B-1----:R-:W2:Y:S01]  /*66ff0*/  LDL R2, [R1+0x9ac] ;  /* 0x0009ac0001027983 */ /* 0x002ea20000100800 */
[----:B------:R-:W-:-:S03]  /*67000*/  FSETP.NEU.FTZ.AND P0, PT, R0, R25, PT ;  /* 0x000000190000720b */ /* 0x000fc60003f1d000 */
[----:B------:R-:W-:Y:S01]  /*67010*/  STL [R1+0xba0], R25 ;  /* 0x000ba01901007387 */ /* 0x000fe20000100800 */
[----:B--2---:R-:W-:-:S03]  /*67020*/  ISETP.GE.OR P0, PT, R26, R2, P0 ;  /* 0x000000021a00720c */ /* 0x004fc60000706670 */
[----:B------:R1:W-:Y:S04]  /*67030*/  STL [R1+0xba8], R2 ;  /* 0x000ba80201007387 */ /* 0x0003e80000100800 */
[----:B-1----:R1:W5:Y:S04]  /*67040*/  LDL.LU R2, [R1+0xbc8] ;  /* 0x000bc80001027983 */ /* 0x0023680000300800 */
[----:B------:R2:W-:Y:S02]  /*67050*/  STL [R1+0x9a0], R26 ;  /* 0x0009a01a01007387 */ /* 0x0005e40000100800 */
[----:B--2---:R-:W-:Y:S01]  /*67060*/  IMAD.MOV.U32 R26, RZ, RZ, R0 ;  /* 0x000000ffff1a7224 */ /* 0x004fe200078e0000 */
[----:B------:R-:W-:Y:S05]  /*67070*/  @P0 BRA `(.L_x_24191) ;  /* 0x0000006000000947 */ /* 0x000fea0003800000 */
.L_x_24190:
[----:B-1----:R1:W-:Y:S04]  /*67080*/  STL [R1+0xba0], R0 ;  /* 0x000ba00001007387 */ /* 0x0023e80000100800 */
[----:B------:R-:W2:Y:S04]  /*67090*/  LDL.LU R26, [R1+0xba4] ;  /* 0x000ba400011a7983 */ /* 0x000ea80000300800 */
[----:B-1----:R-:W3:Y:S04]  /*670a0*/  LDL.LU R0, [R1+0x9ac] ;  /* 0x0009ac0001007983 */ /* 0x002ee80000300800 */
[----:B--2---:R1:W-:Y:S04]  /*670b0*/  STL [R1+0xba8], R26 ;  /* 0x000ba81a01007387 */ /* 0x0043e80000100800 */
[----:B---3--:R2:W-:Y:S01]  /*670c0*/  STL [R1+0x9a0], R0 ;  /* 0x0009a00001007387 */ /* 0x0085e20000100800 */
[----:B-1----:R-:W-:-:S03]  /*670d0*/  IMAD.MOV.U32 R26, RZ, RZ, R25 ;  /* 0x000000ffff1a7224 */ /* 0x002fc600078e0019 */
.L_x_24191:
[----:B-1----:R-:W-:Y:S05]  /*670e0*/  BSYNC B1 ;  /* 0x0000000000017941 */ /* 0x002fea0003800000 */
.L_x_24189:
[----:B------:R-:W3:Y:S04]  /*670f0*/  LDL R25, [R1+0xba0] ;  /* 0x000ba00001197983 */ /* 0x000ee80000100800 */
[----:B--2---:R-:W2:Y:S01]  /*67100*/  LDL R0, [R1+0x9a8] ;  /* 0x0009a80001007983 */ /* 0x004ea20000100800 */
[----:B------:R-:W-:Y:S01]  /*67110*/  BSSY B1, `(.L_x_24192) ;  /* 0x0000013000017945 */ /* 0x000fe20003800000 */
[----:B---3--:R-:W-:-:S04]  /*67120*/  FSETP.GT.FTZ.AND P0, PT, R25, R24, PT ;  /* 0x000000181900720b */ /* 0x008fc80003f14000 */
[----:B--2---:R-:W-:-:S13]  /*67130*/  ISETP.EQ.OR P0, PT, R0, -0x1, P0 ;  /* 0xffffffff0000780c */ /* 0x004fda0000702670 */
[----:B------:R-:W-:Y:S05]  /*67140*/  @P0 BRA `(.L_x_24193) ;  /* 0x0000009000000947 */ /* 0x000fea0003800000 */
[----:B-----5:R1:W-:Y:S04]  /*67150*/  STL [R1+0xbc8], R2 ;  /* 0x000bc80201007387 */ /* 0x0203e80000100800 */
[----:B-1----:R-:W2:Y:S01]  /*67160*/  LDL R2, [R1+0xba8] ;  /* 0x000ba80001027983 */ /* 0x002ea20000100800 */
[----:B------:R-:W-:-:S03]  /*67170*/  FSETP.NEU.FTZ.AND P0, PT, R25, R24, PT ;  /* 0x000000181900720b */ /* 0x000fc60003f1d000 */
[----:B------:R1:W-:Y:S01]  /*67180*/  STL [R1+0xba4], R0 ;  /* 0x000ba40001007387 */ /* 0x0003e20000100800 */
[----:B--2---:R-:W-:-:S03]  /*67190*/  ISETP.GE.OR P0, PT, R2, R0, P0 ;  /* 0x000000000200720c */ /* 0x004fc60000706670 */
[----:B------:R2:W-:Y:S01]  /*671a0*/  STL [R1+0x9ac], R2 ;  /* 0x0009ac0201007387 */ /* 0x0005e20000100800 */
[----:B-1----:R-:W-:-:S03]  /*671b0*/  IMAD.MOV.U32 R0, RZ, RZ, R24 ;  /* 0x000000ffff007224 */ /* 0x002fc600078e0018 */
[----:B--2---:R1:W5:Y:S06]  /*671c0*/  LDL.LU R2, [R1+0xbc8] ;  /* 0x000bc80001027983 */ /* 0x00436c0000300800 */
[----:B------:R-:W-:Y:S05]  /*671d0*/  @P0 BRA `(.L_x_24194) ;  /* 0x0000006000000947 */ /* 0x000fea0003800000 */
.L_x_24193:
[----:B------:R-:W2:Y:S04]  /*671e0*/  LDL.LU R25, [R1+0xba8] ;  /* 0x000ba80001197983 */ /* 0x000ea80000300800 */
[----:B------:R3:W5:Y:S04]  /*671f0*/  LDL.LU R0, [R1+0xba0] ;  /* 0x000ba00001007983 */ /* 0x0007680000300800 */
[----:B--2---:R2:W-:Y:S04]  /*67200*/  STL [R1+0xba4], R25 ;  /* 0x000ba41901007387 */ /* 0x0045e80000100800 */
[----:B--2---:R-:W2:Y:S04]  /*67210*/  LDL.LU R25, [R1+0x9a8] ;  /* 0x0009a80001197983 */ /* 0x004ea80000300800 */
[----:B--2---:R2:W-:Y:S02]  /*67220*/  STL [R1+0x9ac], R25 ;  /* 0x0009ac1901007387 */ /* 0x0045e40000100800 */
[----:B--2---:R-:W-:-:S02]  /*67230*/  IMAD.MOV.U32 R25, RZ, RZ, R24 ;  /* 0x000000ffff197224 */ /* 0x004fc400078e0018 */
.L_x_24194:
[----:B---3--:R-:W-:Y:S05]  /*67240*/  BSYNC B1 ;  /* 0x0000000000017941 */ /* 0x008fea0003800000 */
.L_x_24192:
        /* <DEDUP_REMOVED lines=16> */
.L_x_24196:
[----:B--2---:R2:W-:Y:S04]  /*67350*/  STL [R1+0xba0], R0 ;  /* 0x000ba00001007387 */ /* 0x0045e80000100800 */
[----:B------:R-:W3:Y:S04]  /*67360*/  LDL.LU R24, [R1+0xba4] ;  /* 0x000ba40001187983 */ /* 0x000ee80000300800 */
[----:B--2---:R-:W2:Y:S04]  /*67370*/  LDL.LU R0, [R1+0x9b4] ;  /* 0x0009b40001007983 */ /* 0x004ea80000300800 */
[----:B---3--:R3:W-:Y:S04]  /*67380*/  STL [R1+0xba8], R24 ;  /* 0x000ba81801007387 */ /* 0x0087e80000100800 */
[----:B--2---:R2:W-:Y:S01]  /*67390*/  STL [R1+0x9a8], R0 ;  /* 0x0009a80001007387 */ /* 0x0045e20000100800 */
[----:B---3--:R-:W-:-:S03]  /*673a0*/  IMAD.MOV.U32 R24, RZ, RZ, R23 ;  /* 0x000000ffff187224 */ /* 0x008fc600078e0017 */
.L_x_24197:
[----:B--2---:R-:W-:Y:S05]  /*673b0*/  BSYNC B1 ;  /* 0x0000000000017941 */ /* 0x004fea0003800000 */
.L_x_24195:
        /* <DEDUP_REMOVED lines=15> */
.L_x_24199:
[----:B------:R-:W3:Y:S04]  /*674b0*/  LDL.LU R23, [R1+0xba8] ;  /* 0x000ba80001177983 */ /* 0x000ee80000300800 */
[----:B------:R4:W5:Y:S04]  /*674c0*/  LDL.LU R0, [R1+0xba0] ;  /* 0x000ba00001007983 */ /* 0x0009680000300800 */
[----:B---3--:R3:W-:Y:S04]  /*674d0*/  STL [R1+0xba4], R23 ;  /* 0x000ba41701007387 */ /* 0x0087e80000100800 */
[----:B---3--:R-:W3:Y:S04]  /*674e0*/  LDL.LU R23, [R1+0x9b0] ;  /* 0x0009b00001177983 */ /* 0x008ee80000300800 */
[----:B---3--:R3:W-:Y:S02]  /*674f0*/  STL [R1+0x9b4], R23 ;  /* 0x0009b41701007387 */ /* 0x0087e40000100800 */
[----:B---3--:R-:W-:-:S02]  /*67500*/  IMAD.MOV.U32 R23, RZ, RZ, R22 ;  /* 0x000000ffff177224 */ /* 0x008fc400078e0016 */
.L_x_24200:
[----:B----4-:R-:W-:Y:S05]  /*67510*/  BSYNC B1 ;  /* 0x0000000000017941 */ /* 0x010fea0003800000 */
.L_x_24198:
        /* <DEDUP_REMOVED lines=16> */
.L_x_24202:
[----:B---3--:R3:W-:Y:S04]  /*67620*/  STL [R1+0xba0], R0 ;  /* 0x000ba00001007387 */ /* 0x0087e80000100800 */
[----:B------:R-:W4:Y:S04]  /*67630*/  LDL.LU R22, [R1+0xba4] ;  /* 0x000ba40001167983 */ /* 0x000f280000300800 */
[----:B---3--:R-:W3:Y:S04]  /*67640*/  LDL.LU R0, [R1+0x9bc] ;  /* 0x0009bc0001007983 */ /* 0x008ee80000300800 */
[----:B----4-:R4:W-:Y:S04]  /*67650*/  STL [R1+0xba8], R22 ;  /* 0x000ba81601007387 */ /* 0x0109e80000100800 */
[----:B---3--:R3:W-:Y:S01]  /*67660*/  STL [R1+0x9b0], R0 ;  /* 0x0009b00001007387 */ /* 0x0087e20000100800 */
[----:B----4-:R-:W-:-:S03]  /*67670*/  IMAD.MOV.U32 R22, RZ, RZ, R21 ;  /* 0x000000ffff167224 */ /* 0x010fc600078e0015 */
.L_x_24203:
[----:B---3--:R-:W-:Y:S05]  /*67680*/  BSYNC B1 ;  /* 0x0000000000017941 */ /* 0x008fea0003800000 */
.L_x_24201:
        /* <DEDUP_REMOVED lines=15> */
.L_x_24205:
[----:B------:R-:W4:Y:S04]  /*67780*/  LDL.LU R21, [R1+0xba8] ;  /* 0x000ba80001157983 */ /* 0x000f280000300800 */
[----:B------:R0:W5:Y:S04]  /*67790*/  LDL.LU R0, [R1+0xba0] ;  /* 0x000ba00001007983 */ /* 0x0001680000300800 */
[----:B----4-:R4:W-:Y:S04]  /*677a0*/  STL [R1+0xba4], R21 ;  /* 0x000ba41501007387 */ /* 0x0109e80000100800 */
[----:B----4-:R-:W4:Y:S04]  /*677b0*/  LDL.LU R21, [R1+0x9b8] ;  /* 0x0009b80001157983 */ /* 0x010f280000300800 */
[----:B----4-:R4:W-:Y:S02]  /*677c0*/  STL [R1+0x9bc], R21 ;  /* 0x0009bc1501007387 */ /* 0x0109e40000100800 */
[----:B----4-:R-:W-:-:S02]  /*677d0*/  IMAD.MOV.U32 R21, RZ, RZ, R20 ;  /* 0x000000ffff157224 */ /* 0x010fc400078e0014 */
.L_x_24206:
[----:B0-----:R-:W-:Y:S05]  /*677e0*/  BSYNC B1 ;  /* 0x0000000000017941 */ /* 0x001fea0003800000 */
.L_x_24204:
        /* <DEDUP_REMOVED lines=16> */
.L_x_24208:
[----:B0-----:R0:W-:Y:S04]  /*678f0*/  STL [R1+0xba0], R0 ;  /* 0x000ba00001007387 */ /* 0x0011e80000100800 */
[----:B------:R-:W4:Y:S04]  /*67900*/  LDL.LU R20, [R1+0xba4] ;  /* 0x000ba40001147983 */ /* 0x000f280000300800 */
[----:B0-2---:R-:W2:Y:S04]  /*67910*/  LDL.LU R0, [R1+0x9c4] ;  /* 0x0009c40001007983 */ /* 0x005ea80000300800 */
[----:B----4-:R0:W-:Y:S04]  /*67920*/  STL [R1+0xba8], R20 ;  /* 0x000ba81401007387 */ /* 0x0101e80000100800 */
[----:B--2---:R2:W-:Y:S01]  /*67930*/  STL [R1+0x9b8], R0 ;  /* 0x0009b80001007387 */ /* 0x0045e20000100800 */
[----:B0-----:R-:W-:-:S03]  /*67940*/  IMAD.MOV.U32 R20, RZ, RZ, R19 ;  /* 0x000000ffff147224 */ /* 0x001fc600078e0013 */
.L_x_24209:
[----:B0-----:R-:W-:Y:S05]  /*67950*/  BSYNC B1 ;  /* 0x0000000000017941 */ /* 0x001fea0003800000 */
.L_x_24207:
        /* <DEDUP_REMOVED lines=15> */
.L_x_24211:
[----:B------:R-:W2:Y:S04]  /*67a50*/  LDL.LU R19, [R1+0xba8] ;  /* 0x000ba80001137983 */ /* 0x000ea80000300800 */
[----:B------:R4:W5:Y:S04]  /*67a60*/  LDL.LU R0, [R1+0xba0] ;  /* 0x000ba00001007983 */ /* 0x0009680000300800 */
[----:B--2---:R2:W-:Y:S04]  /*67a70*/  STL [R1+0xba4], R19 ;  /* 0x000ba41301007387 */ /* 0x0045e80000100800 */
[----:B--2---:R-:W2:Y:S04]  /*67a80*/  LDL.LU R19, [R1+0x9c0] ;  /* 0x0009c00001137983 */ /* 0x004ea80000300800 */
[----:B--2---:R2:W-:Y:S02]  /*67a90*/  STL [R1+0x9c4], R19 ;  /* 0x0009c41301007387 */ /* 0x0045e40000100800 */
[----:B--2---:R-:W-:-:S02]  /*67aa0*/  IMAD.MOV.U32 R19, RZ, RZ, R18 ;  /* 0x000000ffff137224 */ /* 0x004fc400078e0012 */
.L_x_24212:
[----:B----4-:R-:W-:Y:S05]  /*67ab0*/  BSYNC B1 ;  /* 0x0000000000017941 */ /* 0x010fea0003800000 */
.L_x_24210:
        /* <DEDUP_REMOVED lines=16> */
.L_x_24214:
[----:B--2---:R2:W-:Y:S04]  /*67bc0*/  STL [R1+0xba0], R0 ;  /* 0x000ba00001007387 */ /* 0x0045e80000100800 */
[----:B------:R-:W4:Y:S04]  /*67bd0*/  LDL.LU R18, [R1+0xba4] ;  /* 0x000ba40001127983 */ /* 0x000f280000300800 */
[----:B--2---:R-:W2:Y:S04]  /*67be0*/  LDL.LU R0, [R1+0x9cc] ;  /* 0x0009cc0001007983 */ /* 0x004ea80000300800 */
[----:B----4-:R4:W-:Y:S04]  /*67bf0*/  STL [R1+0xba8], R18 ;  /* 0x000ba81201007387 */ /* 0x0109e80000100800 */
[----:B--2---:R2:W-:Y:S01]  /*67c00*/  STL [R1+0x9c0], R0 ;  /* 0x0009c00001007387 */ /* 0x0045e20000100800 */
[----:B----4-:R-:W-:-:S03]  /*67c10*/  IMAD.MOV.U32 R18, RZ, RZ, R17 ;  /* 0x000000ffff127224 */ /* 0x010fc600078e0011 */
.L_x_24215:
[----:B--2---:R-:W-:Y:S05]  /*67c20*/  BSYNC B1 ;  /* 0x0000000000017941 */ /* 0x004fea0003800000 */
.L_x_24213:
        /* <DEDUP_REMOVED lines=15> */
.L_x_24217:
[----:B------:R-:W4:Y:S04]  /*67d20*/  LDL.LU R17, [R1+0xba8] ;  /* 0x000ba80001117983 */ /* 0x000f280000300800 */
[----:B------:R0:W5:Y:S04]  /*67d30*/  LDL.LU R0, [R1+0xba0] ;  /* 0x000ba00001007983 */ /* 0x0001680000300800 */
[----:B----4-:R4:W-:Y:S04]  /*67d40*/  STL [R1+0xba4], R17 ;  /* 0x000ba41101007387 */ /* 0x0109e80000100800 */
[----:B----4-:R-:W4:Y:S04]  /*67d50*/  LDL.LU R17, [R1+0x9c8] ;  /* 0x0009c80001117983 */ /* 0x010f280000300800 */
[----:B----4-:R4:W-:Y:S02]  /*67d60*/  STL [R1+0x9cc], R17 ;  /* 0x0009cc1101007387 */ /* 0x0109e40000100800 */
[----:B----4-:R-:W-:-:S02]  /*67d70*/  IMAD.MOV.U32 R17, RZ, RZ, R16 ;  /* 0x000000ffff117224 */ /* 0x010fc400078e0010 */
.L_x_24218:
[----:B0-----:R-:W-:Y:S05]  /*67d80*/  BSYNC B1 ;  /* 0x0000000000017941 */ /* 0x001fea0003800000 */
.L_x_24216:
        /* <DEDUP_REMOVED lines=16> */
.L_x_24220:
[----:B0-----:R0:W-:Y:S04]  /*67e90*/  STL [R1+0xba0], R0 ;  /* 0x000ba00001007387 */ /* 0x0011e80000100800 */
[----:B------:R-:W4:Y:S04]  /*67ea0*/  LDL.LU R16, [R1+0xba4] ;  /* 0x000ba40001107983 */ /* 0x000f280000300800 */
[----:B0-2---:R-:W2:Y:S04]  /*67eb0*/  LDL.LU R0, [R1+0x9d4] ;  /* 0x0009d40001007983 */ /* 0x005ea80000300800 */
[----:B----4-:R0:W-:Y:S04]  /*67ec0*/  STL [R1+0xba8], R16 ;  /* 0x000ba81001007387 */ /* 0x0101e80000100800 */
[----:B--2---:R2:W-:Y:S01]  /*67ed0*/  STL [R1+0x9c8], R0 ;  /* 0x0009c80001007387 */ /* 0x0045e20000100800 */
[----:B0-----:R-:W-:-:S03]  /*67ee0*/  IMAD.MOV.U32 R16, RZ, RZ, R15 ;  /* 0x000000ffff107224 */ /* 0x001fc600078e000f */
.L_x_24221:
[----:B0-----:R-:W-:Y:S05]  /*67ef0*/  BSYNC B1 ;  /* 0x0000000000017941 */ /* 0x001fea0003800000 */
.L_x_24219:
        /* <DEDUP_REMOVED lines=15> */
.L_x_24223:
[----:B------:R-:W2:Y:S04]  /*67ff0*/  LDL.LU R15, [R1+0xba8] ;  /* 0x000ba800010f7983 */ /* 0x000ea80000300800 */
[----:B------:R4:W5:Y:S04]  /*68000*/  LDL.LU R0, [R1+0xba0] ;  /* 0x000ba00001007983 */ /* 0x0009680000300800 */
[----:B--2---:R2:W-:Y:S04]  /*68010*/  STL [R1+0xba4], R15 ;  /* 0x000ba40f01007387 */ /* 0x0045e80000100800 */
[----:B--2---:R-:W2:Y:S04]  /*68020*/  LDL.LU R15, [R1+0x9d0] ;  /* 0x0009d000010f7983 */ /* 0x004ea80000300800 */
[----:B--2---:R2:W-:Y:S02]  /*68030*/  STL [R1+0x9d4], R15 ;  /* 0x0009d40f01007387 */ /* 0x0045e40000100800 */
[----:B--2---:R-:W-:-:S02]  /*68040*/  IMAD.MOV.U32 R15, RZ, RZ, R14 ;  /* 0x000000ffff0f7224 */ /* 0x004fc400078e000e */
.L_x_24224:
[----:B----4-:R-:W-:Y:S05]  /*68050*/  BSYNC B1 ;  /* 0x0000000000017941 */ /* 0x010fea0003800000 */
.L_x_24222:
        /* <DEDUP_REMOVED lines=16> */
.L_x_24226:
[----:B--2---:R2:W-:Y:S04]  /*68160*/  STL [R1+0xba0], R0 ;  /* 0x000ba00001007387 */ /* 0x0045e80000100800 */
[----:B------:R-:W4:Y:S04]  /*68170*/  LDL.LU R14, [R1+0xba4] ;  /* 0x000ba400010e7983 */ /* 0x000f280000300800 */
[----:B--2---:R-:W2:Y:S04]  /*68180*/  LDL.LU R0, [R1+0x9dc] ;  /* 0x0009dc0001007983 */ /* 0x004ea80000300800 */
[----:B----4-:R4:W-:Y:S04]  /*68190*/  STL [R1+0xba8], R14 ;  /* 0x000ba80e01007387 */ /* 0x0109e80000100800 */
[----:B--2---:R2:W-:Y:S01]  /*681a0*/  STL [R1+0x9d0], R0 ;  /* 0x0009d00001007387 */ /* 0x0045e20000100800 */
[----:B----4-:R-:W-:-:S03]  /*681b0*/  IMAD.MOV.U32 R14, RZ, RZ, R13 ;  /* 0x000000ffff0e7224 */ /* 0x010fc600078e000d */
.L_x_24227:
[----:B--2---:R-:W-:Y:S05]  /*681c0*/  BSYNC B1 ;  /* 0x0000000000017941 */ /* 0x004fea0003800000 */
.L_x_24225:
        /* <DEDUP_REMOVED lines=15> */
.L_x_24229:
[----:B------:R-:W4:Y:S04]  /*682c0*/  LDL.LU R13, [R1+0xba8] ;  /* 0x000ba800010d7983 */ /* 0x000f280000300800 */
[----:B------:R0:W5:Y:S04]  /*682d0*/  LDL.LU R0, [R1+0xba0] ;  /* 0x000ba00001007983 */ /* 0x0001680000300800 */
[----:B----4-:R4:W-:Y:S04]  /*682e0*/  STL [R1+0xba4], R13 ;  /* 0x000ba40d01007387 */ /* 0x0109e80000100800 */
[----:B----4-:R-:W4:Y:S04]  /*682f0*/  LDL.LU R13, [R1+0x9d8] ;  /* 0x0009d800010d7983 */ /* 0x010f280000300800 */
[----:B----4-:R4:W-:Y:S02]  /*68300*/  STL [R1+0x9dc], R13 ;  /* 0x0009dc0d01007387 */ /* 0x0109e40000100800 */
[----:B----4-:R-:W-:-:S02]  /*68310*/  IMAD.MOV.U32 R13, RZ, RZ, R12 ;  /* 0x000000ffff0d7224 */ /* 0x010fc400078e000c */
.L_x_24230:
[----:B0-----:R-:W-:Y:S05]  /*68320*/  BSYNC B1 ;  /* 0x0000000000017941 */ /* 0x001fea0003800000 */
.L_x_24228:
        /* <DEDUP_REMOVED lines=16> */
.L_x_24232:
[----:B0-----:R0:W-:Y:S04]  /*68430*/  STL [R1+0xba0], R0 ;  /* 0x000ba00001007387 */ /* 0x0011e80000100800 */
[----:B------:R-:W4:Y:S04]  /*68440*/  LDL.LU R12, [R1+0xba4] ;  /* 0x000ba400010c7983 */ /* 0x000f280000300800 */
[----:B0-2---:R-:W2:Y:S04]  /*68450*/  LDL.LU R0, [R1+0x9e4] ;  /* 0x0009e40001007983 */ /* 0x005ea80000300800 */
[----:B----4-:R0:W-:Y:S04]  /*68460*/  STL [R1+0xba8], R12 ;  /* 0x000ba80c01007387 */ /* 0x0101e80000100800 */
[----:B--2---:R2:W-:Y:S01]  /*68470*/  STL [R1+0x9d8], R0 ;  /* 0x0009d80001007387 */ /* 0x0045e20000100800 */
[----:B0-----:R-:W-:-:S03]  /*68480*/  IMAD.MOV.U32 R12, RZ, RZ, R11 ;  /* 0x000000ffff0c7224 */ /* 0x001fc600078e000b */
.L_x_24233:
[----:B0-----:R-:W-:Y:S05]  /*68490*/  BSYNC B1 ;  /* 0x0000000000017941 */ /* 0x001fea0003800000 */
.L_x_24231:
        /* <DEDUP_REMOVED lines=15> */
.L_x_24235:
[----:B------:R-:W2:Y:S04]  /*68590*/  LDL.LU R11, [R1+0xba8] ;  /* 0x000ba800010b7983 */ /* 0x000ea80000300800 */
[----:B------:R4:W5:Y:S04]  /*685a0*/  LDL.LU R0, [R1+0xba0] ;  /* 0x000ba00001007983 */ /* 0x0009680000300800 */
[----:B--2---:R2:W-:Y:S04]  /*685b0*/  STL [R1+0xba4], R11 ;  /* 0x000ba40b01007387 */ /* 0x0045e80000100800 */
[----:B--2---:R-:W2:Y:S04]  /*685c0*/  LDL.LU R11, [R1+0x9e0] ;  /* 0x0009e000010b7983 */ /* 0x004ea80000300800 */
[----:B--2---:R2:W-:Y:S02]  /*685d0*/  STL [R1+0x9e4], R11 ;  /* 0x0009e40b01007387 */ /* 0x0045e40000100800 */
[----:B--2---:R-:W-:-:S02]  /*685e0*/  IMAD.MOV.U32 R11, RZ, RZ, R10 ;  /* 0x000000ffff0b7224 */ /* 0x004fc400078e000a */
.L_x_24236:
[----:B----4-:R-:W-:Y:S05]  /*685f0*/  BSYNC B1 ;  /* 0x0000000000017941 */ /* 0x010fea0003800000 */
.L_x_24234:
        /* <DEDUP_REMOVED lines=16> */
.L_x_24238:
[----:B--2---:R2:W-:Y:S04]  /*68700*/  STL [R1+0xba0], R0 ;  /* 0x000ba00001007387 */ /* 0x0045e80000100800 */
[----:B------:R-:W4:Y:S04]  /*68710*/  LDL.LU R10, [R1+0xba4] ;  /* 0x000ba400010a7983 */ /* 0x000f280000300800 */
[----:B--2---:R-:W2:Y:S04]  /*68720*/  LDL.LU R0, [R1+0x9ec] ;  /* 0x0009ec0001007983 */ /* 0x004ea80000300800 */
[----:B----4-:R4:W-:Y:S04]  /*68730*/  STL [R1+0xba8], R10 ;  /* 0x000ba80a01007387 */ /* 0x0109e80000100800 */
[----:B--2---:R2:W-:Y:S01]  /*68740*/  STL [R1+0x9e0], R0 ;  /* 0x0009e00001007387 */ /* 0x0045e20000100800 */
[----:B----4-:R-:W-:-:S03]  /*68750*/  IMAD.MOV.U32 R10, RZ, RZ, R9 ;  /* 0x000000ffff0a7224 */ /* 0x010fc600078e0009 */
.L_x_24239:
[----:B--2---:R-:W-:Y:S05]  /*68760*/  BSYNC B1 ;  /* 0x0000000000017941 */ /* 0x004fea0003800000 */
.L_x_24237:
        /* <DEDUP_REMOVED lines=15> */
.L_x_24241:
[----:B------:R-:W4:Y:S04]  /*68860*/  LDL.LU R9, [R1+0xba8] ;  /* 0x000ba80001097983 */ /* 0x000f280000300800 */
[----:B------:R0:W5:Y:S04]  /*68870*/  LDL.LU R0, [R1+0xba0] ;  /* 0x000ba00001007983 */ /* 0x0001680000300800 */
[----:B----4-:R4:W-:Y:S04]  /*68880*/  STL [R1+0xba4], R9 ;  /* 0x000ba40901007387 */ /* 0x0109e80000100800 */
[----:B----4-:R-:W4:Y:S04]  /*68890*/  LDL.LU R9, [R1+0x9e8] ;  /* 0x0009e80001097983 */ /* 0x010f280000300800 */
[----:B----4-:R4:W-:Y:S02]  /*688a0*/  STL [R1+0x9ec], R9 ;  /* 0x0009ec0901007387 */ /* 0x0109e40000100800 */
[----:B----4-:R-:W-:-:S02]  /*688b0*/  IMAD.MOV.U32 R9, RZ, RZ, R8 ;  /* 0x000000ffff097224 */ /* 0x010fc400078e0008 */
.L_x_24242:
[----:B0-----:R-:W-:Y:S05]  /*688c0*/  BSYNC B1 ;  /* 0x0000000000017941 */ /* 0x001fea0003800000 */
.L_x_24240:
        /* <DEDUP_REMOVED lines=16> */
.L_x_24244:
[----:B0-----:R0:W-:Y:S04]  /*689d0*/  STL [R1+0xba0], R0 ;  /* 0x000ba00001007387 */ /* 0x0011e80000100800 */
[----:B------:R-:W4:Y:S04]  /*689e0*/  LDL.LU R8, [R1+0xba4] ;  /* 0x000ba40001087983 */ /* 0x000f280000300800 */
[----:B0-2---:R-:W2:Y:S04]  /*689f0*/  LDL.LU R0, [R1+0x9f4] ;  /* 0x0009f40001007983 */ /* 0x005ea80000300800 */
[----:B----4-:R0:W-:Y:S04]  /*68a00*/  STL [R1+0xba8], R8 ;  /* 0x000ba80801007387 */ /* 0x0101e80000100800 */
[----:B--2---:R2:W-:Y:S01]  /*68a10*/  STL [R1+0x9e8], R0 ;  /* 0x0009e80001007387 */ /* 0x0045e20000100800 */
[----:B0-----:R-:W-:-:S03]  /*68a20*/  IMAD.MOV.U32 R8, RZ, RZ, R7 ;  /* 0x000000ffff087224 */ /* 0x001fc600078e0007 */
.L_x_24245:
[----:B0-----:R-:W-:Y:S05]  /*68a30*/  BSYNC B1 ;  /* 0x0000000000017941 */ /* 0x001fea0003800000 */
.L_x_24243:
        /* <DEDUP_REMOVED lines=15> */
.L_x_24247:
[----:B------:R-:W2:Y:S04]  /*68b30*/  LDL.LU R7, [R1+0xba8] ;  /* 0x000ba80001077983 */ /* 0x000ea80000300800 */
[----:B------:R4:W5:Y:S04]  /*68b40*/  LDL.LU R0, [R1+0xba0] ;  /* 0x000ba00001007983 */ /* 0x0009680000300800 */
[----:B--2---:R2:W-:Y:S04]  /*68b50*/  STL [R1+0xba4], R7 ;  /* 0x000ba40701007387 */ /* 0x0045e80000100800 */
[----:B--2---:R-:W2:Y:S04]  /*68b60*/  LDL.LU R7, [R1+0x9f0] ;  /* 0x0009f00001077983 */ /* 0x004ea80000300800 */
[----:B--2---:R2:W-:Y:S02]  /*68b70*/  STL [R1+0x9f4], R7 ;  /* 0x0009f40701007387 */ /* 0x0045e40000100800 */
[----:B--2---:R-:W-:-:S02]  /*68b80*/  IMAD.MOV.U32 R7, RZ, RZ, R6 ;  /* 0x000000ffff077224 */ /* 0x004fc400078e0006 */
.L_x_24248:
[----:B----4-:R-:W-:Y:S05]  /*68b90*/  BSYNC B1 ;  /* 0x0000000000017941 */ /* 0x010fea0003800000 */
.L_x_24246:
        /* <DEDUP_REMOVED lines=16> */
.L_x_24250:
[----:B--2---:R2:W-:Y:S04]  /*68ca0*/  STL [R1+0xba0], R0 ;  /* 0x000ba00001007387 */ /* 0x0045e80000100800 */
[----:B------:R-:W4:Y:S04]  /*68cb0*/  LDL.LU R6, [R1+0xba4] ;  /* 0x000ba40001067983 */ /* 0x000f280000300800 */
[----:B--2---:R-:W2:Y:S04]  /*68cc0*/  LDL.LU R0, [R1+0x9fc] ;  /* 0x0009fc0001007983 */ /* 0x004ea80000300800 */
[----:B----4-:R4:W-:Y:S04]  /*68cd0*/  STL [R1+0xba8], R6 ;  /* 0x000ba80601007387 */ /* 0x0109e80000100800 */
[----:B--2---:R2:W-:Y:S01]  /*68ce0*/  STL [R1+0x9f0], R0 ;  /* 0x0009f00001007387 */ /* 0x0045e20000100800 */
[----:B----4-:R-:W-:-:S03]  /*68cf0*/  IMAD.MOV.U32 R6, RZ, RZ, R5 ;  /* 0x000000ffff067224 */ /* 0x010fc600078e0005 */
.L_x_24251:
[----:B--2---:R-:W-:Y:S05]  /*68d00*/  BSYNC B1 ;  /* 0x0000000000017941 */ /* 0x004fea0003800000 */
.L_x_24249:
        /* <DEDUP_REMOVED lines=15> */
.L_x_24253:
[----:B------:R-:W4:Y:S04]  /*68e00*/  LDL.LU R5, [R1+0xba8] ;  /* 0x000ba80001057983 */ /* 0x000f280000300800 */
[----:B------:R0:W5:Y:S04]  /*68e10*/  LDL.LU R0, [R1+0xba0] ;  /* 0x000ba00001007983 */ /* 0x0001680000300800 */
[----:B----4-:R4:W-:Y:S04]  /*68e20*/  STL [R1+0xba4], R5 ;  /* 0x000ba40501007387 */ /* 0x0109e80000100800 */
[----:B----4-:R-:W4:Y:S04]  /*68e30*/  LDL.LU R5, [R1+0x9f8] ;  /* 0x0009f80001057983 */ /* 0x010f280000300800 */
[----:B----4-:R4:W-:Y:S02]  /*68e40*/  STL [R1+0x9fc], R5 ;  /* 0x0009fc0501007387 */ /* 0x0109e40000100800 */
[----:B----4-:R-:W-:-:S02]  /*68e50*/  IMAD.MOV.U32 R5, RZ, RZ, R4 ;  /* 0x000000ffff057224 */ /* 0x010fc400078e0004 */
.L_x_24254:
[----:B0-----:R-:W-:Y:S05]  /*68e60*/  BSYNC B1 ;  /* 0x0000000000017941 */ /* 0x001fea0003800000 */
.L_x_24252:
        /* <DEDUP_REMOVED lines=16> */
.L_x_24256:
[----:B0-----:R0:W-:Y:S04]  /*68f70*/  STL [R1+0xba0], R0 ;  /* 0x000ba00001007387 */ /* 0x0011e80000100800 */
[----:B------:R-:W4:Y:S04]  /*68f80*/  LDL.LU R4, [R1+0xba4] ;  /* 0x000ba40001047983 */ /* 0x000f280000300800 */
[----:B0-2---:R-:W2:Y:S04]  /*68f90*/  LDL.LU R0, [R1+0xa04] ;  /* 0x000a040001007983 */ /* 0x005ea80000300800 */
[----:B----4-:R0:W-:Y:S04]  /*68fa0*/  STL [R1+0xba8], R4 ;  /* 0x000ba80401007387 */ /* 0x0101e80000100800 */
[----:B--2---:R2:W-:Y:S01]  /*68fb0*/  STL [R1+0x9f8], R0 ;  /* 0x0009f80001007387 */ /* 0x0045e20000100800 */
[----:B0-----:R-:W-:-:S03]  /*68fc0*/  IMAD.MOV.U32 R4, RZ, RZ, R3 ;  /* 0x000000ffff047224 */ /* 0x001fc600078e0003 */
.L_x_24257:
[----:B0-----:R-:W-:Y:S05]  /*68fd0*/  BSYNC B1 ;  /* 0x0000000000017941 */ /* 0x001fea0003800000 */
.L_x_24255:
[----:B------:R-:W4:Y:S04]  /*68fe0*/  LDL R3, [R1+0xba0] ;  /* 0x000ba00001037983 */ /* 0x000f280000100800 */
[----:B--2---:R-:W2:Y:S01]  /*68ff0*/  LDL R0, [R1+0xa00] ;  /* 0x000a000001007983 */ /* 0x004ea20000100800 */
[----:B------:R-:W-:Y:S01]  /*69000*/  BSSY B1, `(.L_x_24258) ;  /* 0x0000013000017945 */ /* 0x000fe20003800000 */
[----:B----45:R-:W-:-:S04]  /*69010*/  FSETP.GT.FTZ.AND P0, PT, R3, R2, PT ;  /* 0x000000020300720b */ /* 0x030fc80003f14000 */
[----:B--2---:R-:W-:-:S13]  /*69020*/  ISETP.EQ.OR P0, PT, R0, -0x1, P0 ;  /* 0xffffffff0000780c */ /* 0x004fda0000702670 */
[----:B------:R-:W-:Y:S05]  /*69030*/  @P0 BRA `(.L_x_24259) ;  /* 0x0000009000000947 */ /* 0x000fea0003800000 */
[----:B------:R0:W-:Y:S04]  /*69040*/  STL [R1+0xbc8], R4 ;  /* 0x000bc80401007387 */ /* 0x0001e80000100800 */
        /* <DEDUP_REMOVED lines=8> */
.L_x_24259:
[----:B------:R-:W2:Y:S04]  /*690d0*/  LDL.LU R3, [R1+0xba8] ;  /* 0x000ba80001037983 */ /* 0x000ea80000300800 */
[----:B------:R4:W5:Y:S04]  /*690e0*/  LDL.LU R0, [R1+0xba0] ;  /* 0x000ba00001007983 */ /* 0x0009680000300800 */
[----:B--2---:R2:W-:Y:S04]  /*690f0*/  STL [R1+0xba4], R3 ;  /* 0x000ba40301007387 */ /* 0x0045e80000100800 */
[----:B--2---:R-:W2:Y:S04]  /*69100*/  LDL.LU R3, [R1+0xa00] ;  /* 0x000a000001037983 */ /* 0x004ea80000300800 */
[----:B--2---:R2:W-:Y:S02]  /*69110*/  STL [R1+0xa04], R3 ;  /* 0x000a040301007387 */ /* 0x0045e40000100800 */
[----:B--2---:R-:W-:-:S02]  /*69120*/  IMAD.MOV.U32 R3, RZ, RZ, R2 ;  /* 0x000000ffff037224 */ /* 0x004fc400078e0002 */
.L_x_24260:
[----:B----4-:R-:W-:Y:S05]  /*69130*/  BSYNC B1 ;  /* 0x0000000000017941 */ /* 0x010fea0003800000 */
.L_x_24258:
[----:B------:R2:W-:Y:S04]  /*69140*/  STL [R1+0xbc8], R3 ;  /* 0x000bc80301007387 */ /* 0x0005e80000100800 */
[----:B------:R-:W4:Y:S04]  /*69150*/  LDL R2, [R1+0xa0c] ;  /* 0x000a0c0001027983 */ /* 0x000f280000100800 */
[----:B--2---:R-:W2:Y:S01]  /*69160*/  LDL R3, [R1+0x814] ;  /* 0x0008140001037983 */ /* 0x004ea20000100800 */
[----:B------:R-:W-:Y:S01]  /*69170*/  BSSY B1, `(.L_x_24261) ;  /* 0x0000019000017945 */ /* 0x000fe20003800000 */
[----:B--2--5:R-:W-:-:S02]  /*69180*/  FSETP.GT.FTZ.AND P0, PT, R0, R3, PT ;  /* 0x000000030000720b */ /* 0x024fc40003f14000 */
[----:B------:R2:W5:Y:S02]  /*69190*/  LDL.LU R3, [R1+0xbc8] ;  /* 0x000bc80001037983 */ /* 0x0005640000300800 */
[----:B----4-:R-:W-:-:S13]  /*691a0*/  ISETP.EQ.OR P0, PT, R2, -0x1, P0 ;  /* 0xffffffff0200780c */ /* 0x010fda0000702670 */
[----:B------:R-:W-:Y:S05]  /*691b0*/  @P0 BRA `(.L_x_24262) ;  /* 0x000000e000000947 */ /* 0x000fea0003800000 */
[----:B--2--5:R2:W-:Y:S04]  /*691c0*/  STL [R1+0xbc8], R3 ;  /* 0x000bc80301007387 */ /* 0x0245e80000100800 */
[----:B------:R4:W-:Y:S04]  /*691d0*/  STL [R1+0xbcc], R4 ;  /* 0x000bcc0401007387 */ /* 0x0009e80000100800 */
[----:B---3--:R-:W3:Y:S04]  /*691e0*/  LDL R2, [R1+0xba4] ;  /* 0x000ba40001027983 */ /* 0x008ee80000100800 */
[----:B--2---:R-:W2:Y:S04]  /*691f0*/  LDL R3, [R1+0x814] ;  /* 0x0008140001037983 */ /* 0x004ea80000100800 */
[----:B----4-:R-:W3:Y:S01]  /*69200*/  LDL R4, [R1+0xa0c] ;  /* 0x000a0c0001047983 */ /* 0x010ee20000100800 */
[----:B--2---:R-:W-:-:S03]  /*69210*/  FSETP.NEU.FTZ.AND P0, PT, R0, R3, PT ;  /* 0x000000030000720b */ /* 0x004fc60003f1d000 */
[----:B------:R2:W-:Y:S01]  /*69220*/  STL [R1+0xba0], R3 ;  /* 0x000ba00301007387 */ /* 0x0005e20000100800 */
[----:B---3--:R-:W-:-:S03]  /*69230*/  ISETP.GE.OR P0, PT, R2, R4, P0 ;  /* 0x000000040200720c */ /* 0x008fc60000706670 */
[----:B------:R3:W-:Y:S04]  /*69240*/  STL [R1+0xba8], R4 ;  /* 0x000ba80401007387 */ /* 0x0007e80000100800 */
[----:B--2---:R2:W5:Y:S04]  /*69250*/  LDL.LU R3, [R1+0xbc8] ;  /* 0x000bc80001037983 */ /* 0x0045680000300800 */
[----:B---3--:R2:W5:Y:S04]  /*69260*/  LDL.LU R4, [R1+0xbcc] ;  /* 0x000bcc0001047983 */ /* 0x0085680000300800 */
[----:B------:R3:W-:Y:S02]  /*69270*/  STL [R1+0xa00], R2 ;  /* 0x000a000201007387 */ /* 0x0007e40000100800 */
[----:B---3--:R-:W-:Y:S01]  /*69280*/  IMAD.MOV.U32 R2, RZ, RZ, R0 ;  /* 0x000000ffff027224 */ /* 0x008fe200078e0000 */
[----:B------:R-:W-:Y:S05]  /*69290*/  @P0 BRA `(.L_x_24263) ;  /* 0x0000006000000947 */ /* 0x000fea0003800000 */
.L_x_24262:
[----:B--2---:R-:W2:Y:S04]  /*692a0*/  LDL.LU R2, [R1+0xba4] ;  /* 0x000ba40001027983 */ /* 0x004ea80000300800 */
[----:B------:R4:W-:Y:S04]  /*692b0*/  STL [R1+0xba0], R0 ;  /* 0x000ba00001007387 */ /* 0x0009e80000100800 */
[----:B----4-:R-:W4:Y:S04]  /*692c0*/  LDL.LU R0, [R1+0xa0c] ;  /* 0x000a0c0001007983 */ /* 0x010f280000300800 */
[----:B--2---:R2:W-:Y:S04]  /*692d0*/  STL [R1+0xba8], R2 ;  /* 0x000ba80201007387 */ /* 0x0045e80000100800 */
[----:B--2---:R2:W5:Y:S04]  /*692e0*/  LDL.LU R2, [R1+0x814] ;  /* 0x0008140001027983 */ /* 0x0045680000300800 */
[----:B----4-:R2:W-:Y:S02]  /*692f0*/  STL [R1+0xa00], R0 ;  /* 0x000a000001007387 */ /* 0x0105e40000100800 */
.L_x_24263:
[----:B--2---:R-:W-:Y:S05]  /*69300*/  BSYNC B1 ;  /* 0x0000000000017941 */ /* 0x004fea0003800000 */
.L_x_24261:
        /* <DEDUP_REMOVED lines=26> */
.L_x_24265:
        /* <DEDUP_REMOVED lines=9> */
.L_x_24266:
[----:B------:R-:W-:Y:S05]  /*69540*/  BSYNC B1 ;  /* 0x0000000000017941 */ /* 0x000fea0003800000 */
.L_x_24264:
        /* <DEDUP_REMOVED lines=26> */
.L_x_24268:
[----:B0-----:R0:W-:Y:S04]  /*696f0*/  STL [R1+0xba0], R0 ;  /* 0x000ba00001007387 */ /* 0x0011e80000100800 */
[----:B-----5:R2:W-:Y:S04]  /*69700*/  STL [R1+0xbc8], R2 ;  /* 0x000bc80201007387 */ /* 0x0205e80000100800 */
[----:B0-----:R-:W3:Y:S04]  /*69710*/  LDL.LU R0, [R1+0xa14] ;  /* 0x000a140001007983 */ /* 0x001ee80000300800 */
[----:B--2---:R-:W2:Y:S04]  /*69720*/  LDL.LU R2, [R1+0xba4] ;  /* 0x000ba40001027983 */ /* 0x004ea80000300800 */
[----:B---3--:R0:W-:Y:S04]  /*69730*/  STL [R1+0xa08], R0 ;  /* 0x000a080001007387 */ /* 0x0081e80000100800 */
[----:B--2---:R2:W-:Y:S04]  /*69740*/  STL [R1+0xba8], R2 ;  /* 0x000ba80201007387 */ /* 0x0045e80000100800 */
[----:B0-----:R-:W3:Y:S04]  /*69750*/  LDL.LU R0, [R1+0x81c] ;  /* 0x00081c0001007983 */ /* 0x001ee80000300800 */
[----:B--2---:R0:W5:Y:S04]  /*69760*/  LDL.LU R2, [R1+0xbc8] ;  /* 0x000bc80001027983 */ /* 0x0041680000300800 */
[----:B---3--:R0:W-:Y:S02]  /*69770*/  STL [R1+0x810], R0 ;  /* 0x0008100001007387 */ /* 0x0081e40000100800 */
.L_x_24269:
[----:B------:R-:W-:Y:S05]  /*69780*/  BSYNC B1 ;  /* 0x0000000000017941 */ /* 0x000fea0003800000 */
.L_x_24267:
[----:B-----5:R2:W-:Y:S04]  /*69790*/  STL [R1+0xbcc], R3 ;  /* 0x000bcc0301007387 */ /* 0x0205e80000100800 */
[----:B0-----:R-:W3:Y:S04]  /*697a0*/  LDL R0, [R1+0x818] ;  /* 0x0008180001007983 */ /* 0x001ee80000100800 */
[----:B--2---:R-:W3:Y:S04]  /*697b0*/  LDL R3, [R1+0xba0] ;  /* 0x000ba00001037983 */ /* 0x004ee80000100800 */
[----:B------:R0:W-:Y:S04]  /*697c0*/  STL [R1+0xbc8], R2 ;  /* 0x000bc80201007387 */ /* 0x0001e80000100800 */
[----:B0-----:R-:W2:Y:S01]  /*697d0*/  LDL R2, [R1+0xa10] ;  /* 0x000a100001027983 */ /* 0x001ea20000100800 */
[----:B---3--:R-:W-:-:S03]  /*697e0*/  FSETP.GT.FTZ.AND P0, PT, R3, R0, PT ;  /* 0x000000000300720b */ /* 0x008fc60003f14000 */
[----:B------:R0:W5:Y:S01]  /*697f0*/  LDL.LU R3, [R1+0xbcc] ;  /* 0x000bcc0001037983 */ /* 0x0001620000300800 */
[----:B--2---:R-:W-:-:S03]  /*69800*/  ISETP.EQ.OR P0, PT, R2, -0x1, P0 ;  /* 0xffffffff0200780c */ /* 0x004fc60000702670 */
        /* <DEDUP_REMOVED lines=8> */
[----:B0---4-:R-:W4:Y:S01]  /*69890*/  LDL R3, [R1+0xba8] ;  /* 0x000ba80001037983 */ /* 0x011f220000100800 */
        /* <DEDUP_REMOVED lines=9> */
.L_x_24271:
[----:B0----5:R0:W-:Y:S04]  /*69930*/  STL [R1+0xbc8], R2 ;  /* 0x000bc80201007387 */ /* 0x0211e80000100800 */
[----:B------:R2:W5:Y:S04]  /*69940*/  LDL.LU R0, [R1+0xba0] ;  /* 0x000ba00001007983 */ /* 0x0005680000300800 */
[----:B0-----:R-:W3:Y:S04]  /*69950*/  LDL.LU R2, [R1+0xba8] ;  /* 0x000ba80001027983 */ /* 0x001ee80000300800 */
[----:B---3--:R0:W-:Y:S04]  /*69960*/  STL [R1+0xba4], R2 ;  /* 0x000ba40201007387 */ /* 0x0081e80000100800 */
[----:B0-----:R-:W3:Y:S04]  /*69970*/  LDL.LU R2, [R1+0xa10] ;  /* 0x000a100001027983 */ /* 0x001ee80000300800 */
[----:B---3--:R0:W-:Y:S04]  /*69980*/  STL [R1+0xa14], R2 ;  /* 0x000a140201007387 */ /* 0x0081e80000100800 */
[----:B0-----:R-:W3:Y:S04]  /*69990*/  LDL.LU R2, [R1+0x818] ;  /* 0x0008180001027983 */ /* 0x001ee80000300800 */
[----:B---3--:R0:W-:Y:S04]  /*699a0*/  STL [R1+0x81c], R2 ;  /* 0x00081c0201007387 */ /* 0x0081e80000100800 */
[----:B0-----:R2:W5:Y:S02]  /*699b0*/  LDL.LU R2, [R1+0xbc8] ;  /* 0x000bc80001027983 */ /* 0x0015640000300800 */
.L_x_24272:
[----:B------:R-:W-:Y:S05]  /*699c0*/  BSYNC B1 ;  /* 0x0000000000017941 */ /* 0x000fea0003800000 */
.L_x_24270:
[----:B-----5:R3:W-:Y:S04]  /*699d0*/  STL [R1+0xbcc], R3 ;  /* 0x000bcc0301007387 */ /* 0x0207e80000100800 */
[----:B------:R0:W-:Y:S04]  /*699e0*/  STL [R1+0xbc8], R2 ;  /* 0x000bc80201007387 */ /* 0x0001e80000100800 */
[----:B---3--:R-:W3:Y:S04]  /*699f0*/  LDL R3, [R1+0x824] ;  /* 0x0008240001037983 */ /* 0x008ee80000100800 */
[----:B0-2---:R-:W2:Y:S01]  /*69a00*/  LDL R2, [R1+0xa1c] ;  /* 0x000a1c0001027983 */ /* 0x005ea20000100800 */
        /* <DEDUP_REMOVED lines=22> */
.L_x_24274:
        /* <DEDUP_REMOVED lines=9> */
.L_x_24275:
[----:B------:R-:W-:Y:S05]  /*69c00*/  BSYNC B1 ;  /* 0x0000000000017941 */ /* 0x000fea0003800000 */
.L_x_24273:
        /* <DEDUP_REMOVED lines=26> */
.L_x_24277:
        /* <DEDUP_REMOVED lines=9> */
.L_x_24278:
[----:B------:R-:W-:Y:S05]  /*69e40*/  BSYNC B1 ;  /* 0x0000000000017941 */ /* 0x000fea0003800000 */
.L_x_24276:
        /* <DEDUP_REMOVED lines=26> */
.L_x_24280:
        /* <DEDUP_REMOVED lines=9> */
.L_x_24281:
[----:B------:R-:W-:Y:S05]  /*6a080*/  BSYNC B1 ;  /* 0x0000000000017941 */ /* 0x000fea0003800000 */
.L_x_24279:
        /* <DEDUP_REMOVED lines=26> */
.L_x_24283:
        /* <DEDUP_REMOVED lines=9> */
.L_x_24284:
[----:B------:R-:W-:Y:S05]  /*6a2c0*/  BSYNC B1 ;  /* 0x0000000000017941 */ /* 0x000fea0003800000 */
.L_x_24282:
        /* <DEDUP_REMOVED lines=26> */
.L_x_24286:
        /* <DEDUP_REMOVED lines=9> */
.L_x_24287:
[----:B------:R-:W-:Y:S05]  /*6a500*/  BSYNC B1 ;  /* 0x0000000000017941 */ /* 0x000fea0003800000 */
.L_x_24285:
        /* <DEDUP_REMOVED lines=26> */
.L_x_24289:
        /* <DEDUP_REMOVED lines=9> */
.L_x_24290:
[----:B------:R-:W-:Y:S05]  /*6a740*/  BSYNC B1 ;  /* 0x0000000000017941 */ /* 0x000fea0003800000 */
.L_x_24288:
        /* <DEDUP_REMOVED lines=26> */
.L_x_24292:
        /* <DEDUP_REMOVED lines=9> */
.L_x_24293:
[----:B------:R-:W-:Y:S05]  /*6a980*/  BSYNC B1 ;  /* 0x0000000000017941 */ /* 0x000fea0003800000 */
.L_x_24291:
        /* <DEDUP_REMOVED lines=26> */
.L_x_24295:
        /* <DEDUP_REMOVED lines=9> */
.L_x_24296:
[----:B------:R-:W-:Y:S05]  /*6abc0*/  BSYNC B1 ;  /* 0x0000000000017941 */ /* 0x000fea0003800000 */
.L_x_24294:
        /* <DEDUP_REMOVED lines=26> */
.L_x_24298:
        /* <DEDUP_REMOVED lines=9> */
.L_x_24299:
[----:B------:R-:W-:Y:S05]  /*6ae00*/  BSYNC B1 ;  /* 0x0000000000017941 */ /* 0x000fea0003800000 */
.L_x_24297:
        /* <DEDUP_REMOVED lines=26> */
.L_x_24301:
        /* <DEDUP_REMOVED lines=9> */
.L_x_24302:
[----:B------:R-:W-:Y:S05]  /*6b040*/  BSYNC B1 ;  /* 0x0000000000017941 */ /* 0x000fea0003800000 */
.L_x_24300:
        /* <DEDUP_REMOVED lines=26> */
.L_x_24304:
        /* <DEDUP_REMOVED lines=9> */
.L_x_24305:
[----:B------:R-:W-:Y:S05]  /*6b280*/  BSYNC B1 ;  /* 0x0000000000017941 */ /* 0x000fea0003800000 */
.L_x_24303:
        /* <DEDUP_REMOVED lines=26> */
.L_x_24307:
        /* <DEDUP_REMOVED lines=9> */
.L_x_24308:
[----:B------:R-:W-:Y:S05]  /*6b4c0*/  BSYNC B1 ;  /* 0x0000000000017941 */ /* 0x000fea0003800000 */
.L_x_24306:
        /* <DEDUP_REMOVED lines=26> */
.L_x_24310:
        /* <DEDUP_REMOVED lines=9> */
.L_x_24311:
[----:B------:R-:W-:Y:S05]  /*6b700*/  BSYNC B1 ;  /* 0x0000000000017941 */ /* 0x000fea0003800000 */
.L_x_24309:
        /* <DEDUP_REMOVED lines=26> */
.L_x_24313:
        /* <DEDUP_REMOVED lines=9> */
.L_x_24314:
[----:B------:R-:W-:Y:S05]  /*6b940*/  BSYNC B1 ;  /* 0x0000000000017941 */ /* 0x000fea0003800000 */
.L_x_24312:
        /* <DEDUP_REMOVED lines=26> */
.L_x_24316:
        /* <DEDUP_REMOVED lines=9> */
.L_x_24317:
[----:B------:R-:W-:Y:S05]  /*6bb80*/  BSYNC B1 ;  /* 0x0000000000017941 */ /* 0x000fea0003800000 */
.L_x_24315:
        /* <DEDUP_REMOVED lines=26> */
.L_x_24319:
        /* <DEDUP_REMOVED lines=9> */
.L_x_24320:
[----:B------:R-:W-:Y:S05]  /*6bdc0*/  BSYNC B1 ;  /* 0x0000000000017941 */ /* 0x000fea0003800000 */
.L_x_24318:
        /* <DEDUP_REMOVED lines=26> */
.L_x_24322:
        /* <DEDUP_REMOVED lines=9> */
.L_x_24323:
[----:B------:R-:W-:Y:S05]  /*6c000*/  BSYNC B1 ;  /* 0x0000000000017941 */ /* 0x000fea0003800000 */
.L_x_24321:
        /* <DEDUP_REMOVED lines=26> */
.L_x_24325:
        /* <DEDUP_REMOVED lines=9> */
.L_x_24326:
[----:B------:R-:W-:Y:S05]  /*6c240*/  BSYNC B1 ;  /* 0x0000000000017941 */ /* 0x000fea0003800000 */
.L_x_24324:
        /* <DEDUP_REMOVED lines=26> */
.L_x_24328:
        /* <DEDUP_REMOVED lines=9> */
.L_x_24329:
[----:B------:R-:W-:Y:S05]  /*6c480*/  BSYNC B1 ;  /* 0x0000000000017941 */ /* 0x000fea0003800000 */
.L_x_24327:
        /* <DEDUP_REMOVED lines=26> */
.L_x_24331:
        /* <DEDUP_REMOVED lines=9> */
.L_x_24332:
[----:B------:R-:W-:Y:S05]  /*6c6c0*/  BSYNC B1 ;  /* 0x0000000000017941 */ /* 0x000fea0003800000 */
.L_x_24330:
        /* <DEDUP_REMOVED lines=26> */
.L_x_24334:
        /* <DEDUP_REMOVED lines=9> */
.L_x_24335:
[----:B------:R-:W-:Y:S05]  /*6c900*/  BSYNC B1 ;  /* 0x0000000000017941 */ /* 0x000fea0003800000 */
.L_x_24333:
        /* <DEDUP_REMOVED lines=26> */
.L_x_24337:
        /* <DEDUP_REMOVED lines=9> */
.L_x_24338:
[----:B------:R-:W-:Y:S05]  /*6cb40*/  BSYNC B1 ;  /* 0x0000000000017941 */ /* 0x000fea0003800000 */
.L_x_24336:
        /* <DEDUP_REMOVED lines=26> */
.L_x_24340:
        /* <DEDUP_REMOVED lines=9> */
.L_x_24341:
[----:B------:R-:W-:Y:S05]  /*6cd80*/  BSYNC B1 ;  /* 0x0000000000017941 */ /* 0x000fea0003800000 */
.L_x_24339:
        /* <DEDUP_REMOVED lines=26> */
.L_x_24343:
        /* <DEDUP_REMOVED lines=9> */
.L_x_24344:
[----:B------:R-:W-:Y:S05]  /*6cfc0*/  BSYNC B1 ;  /* 0x0000000000017941 */ /* 0x000fea0003800000 */
.L_x_24342:
        /* <DEDUP_REMOVED lines=26> */
.L_x_24346:
        /* <DEDUP_REMOVED lines=9> */
.L_x_24347:
[----:B------:R-:W-:Y:S05]  /*6d200*/  BSYNC B1 ;  /* 0x0000000000017941 */ /* 0x000fea0003800000 */
.L_x_24345:
        /* <DEDUP_REMOVED lines=26> */
.L_x_24349:
        /* <DEDUP_REMOVED lines=9> */
.L_x_24350:
[----:B------:R-:W-:Y:S05]  /*6d440*/  BSYNC B1 ;  /* 0x0000000000017941 */ /* 0x000fea0003800000 */
.L_x_24348:
        /* <DEDUP_REMOVED lines=26> */
.L_x_24352:
        /* <DEDUP_REMOVED lines=9> */
.L_x_24353:
[----:B------:R-:W-:Y:S05]  /*6d680*/  BSYNC B1 ;  /* 0x0000000000017941 */ /* 0x000fea0003800000 */
.L_x_24351:
        /* <DEDUP_REMOVED lines=26> */
.L_x_24355:
        /* <DEDUP_REMOVED lines=9> */
.L_x_24356:
[----:B------:R-:W-:Y:S05]  /*6d8c0*/  BSYNC B1 ;  /* 0x0000000000017941 */ /* 0x000fea0003800000 */
.L_x_24354:
        /* <DEDUP_REMOVED lines=26> */
.L_x_24358:
        /* <DEDUP_REMOVED lines=9> */
.L_x_24359:
[----:B------:R-:W-:Y:S05]  /*6db00*/  BSYNC B1 ;  /* 0x0000000000017941 */ /* 0x000fea0003800000 */
.L_x_24357:
        /* <DEDUP_REMOVED lines=26> */
.L_x_24361:
        /* <DEDUP_REMOVED lines=9> */
.L_x_24362:
[----:B------:R-:W-:Y:S05]  /*6dd40*/  BSYNC B1 ;  /* 0x0000000000017941 */ /* 0x000fea0003800000 */
.L_x_24360:
        /* <DEDUP_REMOVED lines=26> */
.L_x_24364:
        /* <DEDUP_REMOVED lines=9> */
.L_x_24365:
[----:B------:R-:W-:Y:S05]  /*6df80*/  BSYNC B1 ;  /* 0x0000000000017941 */ /* 0x000fea0003800000 */
.L_x_24363:
        /* <DEDUP_REMOVED lines=26> */
.L_x_24367:
        /* <DEDUP_REMOVED lines=9> */
.L_x_24368:
[----:B------:R-:W-:Y:S05]  /*6e1c0*/  BSYNC B1 ;  /* 0x0000000000017941 */ /* 0x000fea0003800000 */
.L_x_24366:
        /* <DEDUP_REMOVED lines=26> */
.L_x_24370:
        /* <DEDUP_REMOVED lines=9> */
.L_x_24371:
[----:B------:R-:W-:Y:S05]  /*6e400*/  BSYNC B1 ;  /* 0x0000000000017941 */ /* 0x000fea0003800000 */
.L_x_24369:
        /* <DEDUP_REMOVED lines=26> */
.L_x_24373:
        /* <DEDUP_REMOVED lines=9> */
.L_x_24374:
[----:B------:R-:W-:Y:S05]  /*6e640*/  BSYNC B1 ;  /* 0x0000000000017941 */ /* 0x000fea0003800000 */
.L_x_24372:
        /* <DEDUP_REMOVED lines=26> */
.L_x_24376:
        /* <DEDUP_REMOVED lines=9> */
.L_x_24377:
[----:B------:R-:W-:Y:S05]  /*6e880*/  BSYNC B1 ;  /* 0x0000000000017941 */ /* 0x000fea0003800000 */
.L_x_24375:
        /* <DEDUP_REMOVED lines=26> */
.L_x_24379:
        /* <DEDUP_REMOVED lines=9> */
.L_x_24380:
[----:B------:R-:W-:Y:S05]  /*6eac0*/  BSYNC B1 ;  /* 0x0000000000017941 */ /* 0x000fea0003800000 */
.L_x_24378:
        /* <DEDUP_REMOVED lines=26> */
.L_x_24382:
        /* <DEDUP_REMOVED lines=9> */
.L_x_24383:
[----:B------:R-:W-:Y:S05]  /*6ed00*/  BSYNC B1 ;  /* 0x0000000000017941 */ /* 0x000fea0003800000 */
.L_x_24381:
        /* <DEDUP_REMOVED lines=26> */
.L_x_24385:
        /* <DEDUP_REMOVED lines=9> */
.L_x_24386:
[----:B------:R-:W-:Y:S05]  /*6ef40*/  BSYNC B1 ;  /* 0x0000000000017941 */ /* 0x000fea0003800000 */
.L_x_24384:
        /* <DEDUP_REMOVED lines=26> */
.L_x_24388:
        /* <DEDUP_REMOVED lines=9> */
.L_x_24389:
[----:B------:R-:W-:Y:S05]  /*6f180*/  BSYNC B1 ;  /* 0x0000000000017941 */ /* 0x000fea0003800000 */
.L_x_24387:
        /* <DEDUP_REMOVED lines=26> */
.L_x_24391:
        /* <DEDUP_REMOVED lines=9> */
.L_x_24392:
[----:B------:R-:W-:Y:S05]  /*6f3c0*/  BSYNC B1 ;  /* 0x0000000000017941 */ /* 0x000fea0003800000 */
.L_x_24390:
        /* <DEDUP_REMOVED lines=26> */
.L_x_24394:
        /* <DEDUP_REMOVED lines=9> */
.L_x_24395:
[----:B------:R-:W-:Y:S05]  /*6f600*/  BSYNC B1 ;  /* 0x0000000000017941 */ /* 0x000fea0003800000 */
.L_x_24393:
        /* <DEDUP_REMOVED lines=26> */
.L_x_24397:
        /* <DEDUP_REMOVED lines=9> */
.L_x_24398:
[----:B------:R-:W-:Y:S05]  /*6f840*/  BSYNC B1 ;  /* 0x0000000000017941 */ /* 0x000fea0003800000 */
.L_x_24396:
        /* <DEDUP_REMOVED lines=26> */
.L_x_24400:
        /* <DEDUP_REMOVED lines=9> */
.L_x_24401:
[----:B------:R-:W-:Y:S05]  /*6fa80*/  BSYNC B1 ;  /* 0x0000000000017941 */ /* 0x000fea0003800000 */
.L_x_24399:
        /* <DEDUP_REMOVED lines=26> */
.L_x_24403:
        /* <DEDUP_REMOVED lines=9> */
.L_x_24404:
[----:B------:R-:W-:Y:S05]  /*6fcc0*/  BSYNC B1 ;  /* 0x0000000000017941 */ /* 0x000fea0003800000 */
.L_x_24402:
        /* <DEDUP_REMOVED lines=26> */
.L_x_24406:
        /* <DEDUP_REMOVED lines=9> */
.L_x_24407:
[----:B------:R-:W-:Y:S05]  /*6ff00*/  BSYNC B1 ;  /* 0x0000000000017941 */ /* 0x000fea0003800000 */
.L_x_24405:
        /* <DEDUP_REMOVED lines=26> */
.L_x_24409:
        /* <DEDUP_REMOVED lines=9> */
.L_x_24410:
[----:B------:R-:W-:Y:S05]  /*70140*/  BSYNC B1 ;  /* 0x0000000000017941 */ /* 0x000fea0003800000 */
.L_x_24408:
        /* <DEDUP_REMOVED lines=26> */
.L_x_24412:
        /* <DEDUP_REMOVED lines=9> */
.L_x_24413:
[----:B------:R-:W-:Y:S05]  /*70380*/  BSYNC B1 ;  /* 0x0000000000017941 */ /* 0x000fea0003800000 */
.L_x_24411:
        /* <DEDUP_REMOVED lines=26> */
.L_x_24415:
        /* <DEDUP_REMOVED lines=9> */
.L_x_24416:
[----:B------:R-:W-:Y:S05]  /*705c0*/  BSYNC B1 ;  /* 0x0000000000017941 */ /* 0x000fea0003800000 */
.L_x_24414:
        /* <DEDUP_REMOVED lines=26> */
.L_x_24418:
        /* <DEDUP_REMOVED lines=9> */
.L_x_24419:
[----:B------:R-:W-:Y:S05]  /*70800*/  BSYNC B1 ;  /* 0x0000000000017941 */ /* 0x000fea0003800000 */
.L_x_24417:
        /* <DEDUP_REMOVED lines=26> */
.L_x_24421:
        /* <DEDUP_REMOVED lines=9> */
.L_x_24422:
[----:B------:R-:W-:Y:S05]  /*70a40*/  BSYNC B1 ;  /* 0x0000000000017941 */ /* 0x000fea0003800000 */
.L_x_24420:
        /* <DEDUP_REMOVED lines=26> */
.L_x_24424:
        /* <DEDUP_REMOVED lines=9> */
.L_x_24425:
[----:B------:R-:W-:Y:S05]  /*70c80*/  BSYNC B1 ;  /* 0x0000000000017941 */ /* 0x000fea0003800000 */
.L_x_24423:
        /* <DEDUP_REMOVED lines=26> */
.L_x_24427:
        /* <DEDUP_REMOVED lines=9> */
.L_x_24428:
[----:B------:R-:W-:Y:S05]  /*70ec0*/  BSYNC B1 ;  /* 0x0000000000017941 */ /* 0x000fea0003800000 */
.L_x_24426:
        /* <DEDUP_REMOVED lines=26> */
.L_x_24430:
        /* <DEDUP_REMOVED lines=9> */
.L_x_24431:
[----:B------:R-:W-:Y:S05]  /*71100*/  BSYNC B1 ;  /* 0x0000000000017941 */ /* 0x000fea0003800000 */
.L_x_24429:
        /* <DEDUP_REMOVED lines=26> */
.L_x_24433:
        /* <DEDUP_REMOVED lines=9> */
.L_x_24434:
[----:B------:R-:W-:Y:S05]  /*71340*/  BSYNC B1 ;  /* 0x0000000000017941 */ /* 0x000fea0003800000 */
.L_x_24432:
        /* <DEDUP_REMOVED lines=26> */
.L_x_24436:
        /* <DEDUP_REMOVED lines=9> */
.L_x_24437:
[----:B------:R-:W-:Y:S05]  /*71580*/  BSYNC B1 ;  /* 0x0000000000017941 */ /* 0x000fea0003800000 */
.L_x_24435:
        /* <DEDUP_REMOVED lines=26> */
.L_x_24439:
        /* <DEDUP_REMOVED lines=9> */
.L_x_24440:
[----:B------:R-:W-:Y:S05]  /*717c0*/  BSYNC B1 ;  /* 0x0000000000017941 */ /* 0x000fea0003800000 */
.L_x_24438:
        /* <DEDUP_REMOVED lines=26> */
.L_x_24442:
        /* <DEDUP_REMOVED lines=9> */
.L_x_24443:
[----:B------:R-:W-:Y:S05]  /*71a00*/  BSYNC B1 ;  /* 0x0000000000017941 */ /* 0x000fea0003800000 */
.L_x_24441:
        /* <DEDUP_REMOVED lines=26> */
.L_x_24445:
        /* <DEDUP_REMOVED lines=9> */
.L_x_24446:
[----:B------:R-:W-:Y:S05]  /*71c40*/  BSYNC B1 ;  /* 0x0000000000017941 */ /* 0x000fea0003800000 */
.L_x_24444:
        /* <DEDUP_REMOVED lines=26> */
.L_x_24448:
        /* <DEDUP_REMOVED lines=9> */
.L_x_24449:
[----:B------:R-:W-:Y:S05]  /*71e80*/  BSYNC B1 ;  /* 0x0000000000017941 */ /* 0x000fea0003800000 */
.L_x_24447:
        /* <DEDUP_REMOVED lines=26> */
.L_x_24451:
        /* <DEDUP_REMOVED lines=9> */
.L_x_24452:
[----:B------:R-:W-:Y:S05]  /*720c0*/  BSYNC B1 ;  /* 0x0000000000017941 */ /* 0x000fea0003800000 */
.L_x_24450:
        /* <DEDUP_REMOVED lines=26> */
.L_x_24454:
        /* <DEDUP_REMOVED lines=9> */
.L_x_24455:
[----:B------:R-:W-:Y:S05]  /*72300*/  BSYNC B1 ;  /* 0x0000000000017941 */ /* 0x000fea0003800000 */
.L_x_24453:
        /* <DEDUP_REMOVED lines=26> */
.L_x_24457:
        /* <DEDUP_REMOVED lines=9> */
.L_x_24458:
[----:B------:R-:W-:Y:S05]  /*72540*/  BSYNC B1 ;  /* 0x0000000000017941 */ /* 0x000fea0003800000 */
.L_x_24456:
        /* <DEDUP_REMOVED lines=26> */
.L_x_24460:
        /* <DEDUP_REMOVED lines=9> */
.L_x_24461:
[----:B------:R-:W-:Y:S05]  /*72780*/  BSYNC B1 ;  /* 0x0000000000017941 */ /* 0x000fea0003800000 */
.L_x_24459:
        /* <DEDUP_REMOVED lines=26> */
.L_x_24463:
        /* <DEDUP_REMOVED lines=9> */
.L_x_24464:
[----:B------:R-:W-:Y:S05]  /*729c0*/  BSYNC B1 ;  /* 0x0000000000017941 */ /* 0x000fea0003800000 */
.L_x_24462:
        /* <DEDUP_REMOVED lines=26> */
.L_x_24466:
        /* <DEDUP_REMOVED lines=9> */
.L_x_24467:
[----:B------:R-:W-:Y:S05]  /*72c00*/  BSYNC B1 ;  /* 0x0000000000017941 */ /* 0x000fea0003800000 */
.L_x_24465:
        /* <DEDUP_REMOVED lines=26> */
.L_x_24469:
        /* <DEDUP_REMOVED lines=9> */
.L_x_24470:
[----:B------:R-:W-:Y:S05]  /*72e40*/  BSYNC B1 ;  /* 0x0000000000017941 */ /* 0x000fea0003800000 */
.L_x_24468:
        /* <DEDUP_REMOVED lines=26> */
.L_x_24472:
        /* <DEDUP_REMOVED lines=9> */
.L_x_24473:
[----:B------:R-:W-:Y:S05]  /*73080*/  BSYNC B1 ;  /* 0x0000000000017941 */ /* 0x000fea0003800000 */
.L_x_24471:
        /* <DEDUP_REMOVED lines=26> */
.L_x_24475:
        /* <DEDUP_REMOVED lines=9> */
.L_x_24476:
[----:B------:R-:W-:Y:S05]  /*732c0*/  BSYNC B1 ;  /* 0x0000000000017941 */ /* 0x000fea0003800000 */
.L_x_24474:
        /* <DEDUP_REMOVED lines=26> */
.L_x_24478:
        /* <DEDUP_REMOVED lines=9> */
.L_x_24479:
[----:B------:R-:W-:Y:S05]  /*73500*/  BSYNC B1 ;  /* 0x0000000000017941 */ /* 0x000fea0003800000 */
.L_x_24477:
        /* <DEDUP_REMOVED lines=26> */
.L_x_24481:
        /* <DEDUP_REMOVED lines=9> */
.L_x_24482:
[----:B------:R-:W-:Y:S05]  /*73740*/  BSYNC B1 ;  /* 0x0000000000017941 */ /* 0x000fea0003800000 */
.L_x_24480:
        /* <DEDUP_REMOVED lines=26> */
.L_x_24484:
        /* <DEDUP_REMOVED lines=9> */
.L_x_24485:
[----:B------:R-:W-:Y:S05]  /*73980*/  BSYNC B1 ;  /* 0x0000000000017941 */ /* 0x000fea0003800000 */
.L_x_24483:
        /* <DEDUP_REMOVED lines=26> */
.L_x_24487:
        /* <DEDUP_REMOVED lines=9> */
.L_x_24488:
[----:B------:R-:W-:Y:S05]  /*73bc0*/  BSYNC B1 ;  /* 0x0000000000017941 */ /* 0x000fea0003800000 */
.L_x_24486:
        /* <DEDUP_REMOVED lines=26> */
.L_x_24490:
        /* <DEDUP_REMOVED lines=9> */
.L_x_24491:
[----:B------:R-:W-:Y:S05]  /*73e00*/  BSYNC B1 ;  /* 0x0000000000017941 */ /* 0x000fea0003800000 */
.L_x_24489:
        /* <DEDUP_REMOVED lines=26> */
.L_x_24493:
        /* <DEDUP_REMOVED lines=9> */
.L_x_24494:
[----:B------:R-:W-:Y:S05]  /*74040*/  BSYNC B1 ;  /* 0x0000000000017941 */ /* 0x000fea0003800000 */
.L_x_24492:
        /* <DEDUP_REMOVED lines=26> */
.L_x_24496:
        /* <DEDUP_REMOVED lines=9> */
.L_x_24497:
[----:B------:R-:W-:Y:S05]  /*74280*/  BSYNC B1 ;  /* 0x0000000000017941 */ /* 0x000fea0003800000 */
.L_x_24495:
        /* <DEDUP_REMOVED lines=26> */
.L_x_24499:
        /* <DEDUP_REMOVED lines=9> */
.L_x_24500:
[----:B------:R-:W-:Y:S05]  /*744c0*/  BSYNC B1 ;  /* 0x0000000000017941 */ /* 0x000fea0003800000 */
.L_x_24498:
        /* <DEDUP_REMOVED lines=26> */
.L_x_24502:
        /* <DEDUP_REMOVED lines=9> */
.L_x_24503:
[----:B------:R-:W-:Y:S05]  /*74700*/  BSYNC B1 ;  /* 0x0000000000017941 */ /* 0x000fea0003800000 */
.L_x_24501:
        /* <DEDUP_REMOVED lines=26> */
.L_x_24505:
        /* <DEDUP_REMOVED lines=9> */
.L_x_24506:
[----:B------:R-:W-:Y:S05]  /*74940*/  BSYNC B1 ;  /* 0x0000000000017941 */ /* 0x000fea0003800000 */
.L_x_24504:
        /* <DEDUP_REMOVED lines=26> */
.L_x_24508:
        /* <DEDUP_REMOVED lines=9> */
.L_x_24509:
[----:B------:R-:W-:Y:S05]  /*74b80*/  BSYNC B1 ;  /* 0x0000000000017941 */ /* 0x000fea0003800000 */
.L_x_24507:
        /* <DEDUP_REMOVED lines=26> */
.L_x_24511:
        /* <DEDUP_REMOVED lines=9> */
.L_x_24512:
[----:B------:R-:W-:Y:S05]  /*74dc0*/  BSYNC B1 ;  /* 0x0000000000017941 */ /* 0x000fea0003800000 */
.L_x_24510:
        /* <DEDUP_REMOVED lines=26> */
.L_x_24514:
        /* <DEDUP_REMOVED lines=9> */
.L_x_24515:
[----:B------:R-:W-:Y:S05]  /*75000*/  BSYNC B1 ;  /* 0x0000000000017941 */ /* 0x000fea0003800000 */
.L_x_24513:
        /* <DEDUP_REMOVED lines=26> */
.L_x_24517:
        /* <DEDUP_REMOVED lines=9> */
.L_x_24518:
[----:B------:R-:W-:Y:S05]  /*75240*/  BSYNC B1 ;  /* 0x0000000000017941 */ /* 0x000fea0003800000 */
.L_x_24516:
        /* <DEDUP_REMOVED lines=26> */
.L_x_24520:
        /* <DEDUP_REMOVED lines=9> */
.L_x_24521:
[----:B------:R-:W-:Y:S05]  /*75480*/  BSYNC B1 ;  /* 0x0000000000017941 */ /* 0x000fea0003800000 */
.L_x_24519:
        /* <DEDUP_REMOVED lines=26> */
.L_x_24523:
        /* <DEDUP_REMOVED lines=9> */
.L_x_24524:
[----:B------:R-:W-:Y:S05]  /*756c0*/  BSYNC B1 ;  /* 0x0000000000017941 */ /* 0x000fea0003800000 */
.L_x_24522:
        /* <DEDUP_REMOVED lines=26> */
.L_x_24526:
        /* <DEDUP_REMOVED lines=9> */
.L_x_24527:
[----:B------:R-:W-:Y:S05]  /*75900*/  BSYNC B1 ;  /* 0x0000000000017941 */ /* 0x000fea0003800000 */
.L_x_24525:
        /* <DEDUP_REMOVED lines=26> */
.L_x_24529:
        /* <DEDUP_REMOVED lines=9> */
.L_x_24530:
[----:B------:R-:W-:Y:S05]  /*75b40*/  BSYNC B1 ;  /* 0x0000000000017941 */ /* 0x000fea0003800000 */
.L_x_24528:
        /* <DEDUP_REMOVED lines=26> */
.L_x_24532:
        /* <DEDUP_REMOVED lines=9> */
.L_x_24533:
[----:B------:R-:W-:Y:S05]  /*75d80*/  BSYNC B1 ;  /* 0x0000000000017941 */ /* 0x000fea0003800000 */
.L_x_24531:
        /* <DEDUP_REMOVED lines=26> */
.L_x_24535:
        /* <DEDUP_REMOVED lines=9> */
.L_x_24536:
[----:B------:R-:W-:Y:S05]  /*75fc0*/  BSYNC B1 ;  /* 0x0000000000017941 */ /* 0x000fea0003800000 */
.L_x_24534:
        /* <DEDUP_REMOVED lines=26> */
.L_x_24538:
        /* <DEDUP_REMOVED lines=9> */
.L_x_24539:
[----:B------:R-:W-:Y:S05]  /*76200*/  BSYNC B1 ;  /* 0x0000000000017941 */ /* 0x000fea0003800000 */
.L_x_24537:
        /* <DEDUP_REMOVED lines=26> */
.L_x_24541:
        /* <DEDUP_REMOVED lines=9> */
.L_x_24542:
[----:B------:R-:W-:Y:S05]  /*76440*/  BSYNC B1 ;  /* 0x0000000000017941 */ /* 0x000fea0003800000 */
.L_x_24540:
        /* <DEDUP_REMOVED lines=26> */
.L_x_24544:
        /* <DEDUP_REMOVED lines=9> */
.L_x_24545:
[----:B------:R-:W-:Y:S05]  /*76680*/  BSYNC B1 ;  /* 0x0000000000017941 */ /* 0x000fea0003800000 */
.L_x_24543:
        /* <DEDUP_REMOVED lines=26> */
.L_x_24547:
        /* <DEDUP_REMOVED lines=9> */
.L_x_24548:
[----:B------:R-:W-:Y:S05]  /*768c0*/  BSYNC B1 ;  /* 0x0000000000017941 */ /* 0x000fea0003800000 */
.L_x_24546:
        /* <DEDUP_REMOVED lines=26> */
.L_x_24550:
        /* <DEDUP_REMOVED lines=9> */
.L_x_24551:
[----:B------:R-:W-:Y:S05]  /*76b00*/  BSYNC B1 ;  /* 0x0000000000017941 */ /* 0x000fea0003800000 */
.L_x_24549:
        /* <DEDUP_REMOVED lines=27> */
.L_x_24553:
        /* <DEDUP_REMOVED lines=9> */
.L_x_24554:
[----:B------:R-:W-:Y:S05]  /*76d50*/  BSYNC B1 ;  /* 0x0000000000017941 */ /* 0x000fea0003800000 */
.L_x_24552:
[----:B-----5:R2:W-:Y:S04]  /*76d60*/  STL [R1+0xbcc], R3 ;  /* 0x000bcc0301007387 */ /* 0x0205e80000100800 */
[----:B------:R-:W3:Y:S04]  /*76d70*/  LDL R0, [R1+0xb94] ;  /* 0x000b940001007983 */ /* 0x000ee80000100800 */
[----:B--2---:R-:W3:Y:S04]  /*76d80*/  LDL R3, [R1+0xba0] ;  /* 0x000ba00001037983 */ /* 0x004ee80000100800 */
[----:B------:R2:W-:Y:S04]  /*76d90*/  STL [R1+0xbc8], R2 ;  /* 0x000bc80201007387 */ /* 0x0005e80000100800 */
[----:B--2---:R-:W2:Y:S01]  /*76da0*/  LDL R2, [R1+0xb9c] ;  /* 0x000b9c0001027983 */ /* 0x004ea20000100800 */
[----:B---3--:R-:W-:-:S03]  /*76db0*/  FSETP.GT.FTZ.AND P0, PT, R3, R0, PT ;  /* 0x000000000300720b */ /* 0x008fc60003f14000 */
[----:B------:R3:W5:Y:S01]  /*76dc0*/  LDL.LU R3, [R1+0xbcc] ;  /* 0x000bcc0001037983 */ /* 0x0007620000300800 */
[----:B--2---:R-:W-:-:S03]  /*76dd0*/  ISETP.EQ.OR P0, PT, R2, -0x1, P0 ;  /* 0xffffffff0200780c */ /* 0x004fc60000702670 */
[----:B------:R3:W5:Y:S01]  /*76de0*/  LDL.LU R2, [R1+0xbc8] ;  /* 0x000bc80001027983 */ /* 0x0007620000300800 */
[----:B------:R-:W-:Y:S09]  /*76df0*/  BSSY B1, `(.L_x_24555) ;  /* 0x000001a000017945 */ /* 0x000ff20003800000 */
[----:B------:R-:W-:Y:S05]  /*76e00*/  @P0 BRA `(.L_x_24556) ;  /* 0x000000f000000947 */ /* 0x000fea0003800000 */
[----:B---3-5:R2:W-:Y:S04]  /*76e10*/  STL [R1+0xbc8], R2 ;  /* 0x000bc80201007387 */ /* 0x0285e80000100800 */
[----:B------:R3:W-:Y:S04]  /*76e20*/  STL [R1+0xbd0], R4 ;  /* 0x000bd00401007387 */ /* 0x0007e80000100800 */
[----:B--2---:R-:W2:Y:S04]  /*76e30*/  LDL R2, [R1+0xba0] ;  /* 0x000ba00001027983 */ /* 0x004ea80000100800 */
[----:B------:R0:W-:Y:S04]  /*76e40*/  STL [R1+0xbcc], R3 ;  /* 0x000bcc0301007387 */ /* 0x0001e80000100800 */
[----:B---3--:R-:W3:Y:S04]  /*76e50*/  LDL R4, [R1+0xb9c] ;  /* 0x000b9c0001047983 */ /* 0x008ee80000100800 */
[----:B0---4-:R-:W4:Y:S01]  /*76e60*/  LDL R3, [R1+0xba8] ;  /* 0x000ba80001037983 */ /* 0x011f220000100800 */
[----:B--2---:R-:W-:-:S03]  /*76e70*/  FSETP.NEU.FTZ.AND P0, PT, R2, R0, PT ;  /* 0x000000000200720b */ /* 0x004fc60003f1d000 */
[----:B------:R0:W-:Y:S04]  /*76e80*/  STL [R1+0x990], R2 ;  /* 0x0009900201007387 */ /* 0x0001e80000100800 */
[----:B---3--:R2:W-:Y:S04]  /*76e90*/  STL [R1+0xba4], R4 ;  /* 0x000ba40401007387 */ /* 0x0085e80000100800 */
[----:B0-----:R0:W5:Y:S01]  /*76ea0*/  LDL.LU R2, [R1+0xbc8] ;  /* 0x000bc80001027983 */ /* 0x0011620000300800 */
[----:B----4-:R-:W-:-:S03]  /*76eb0*/  ISETP.GE.OR P0, PT, R3, R4, P0 ;  /* 0x000000040300720c */ /* 0x010fc60000706670 */
[----:B------:R3:W-:Y:S04]  /*76ec0*/  STL [R1+0xb88], R3 ;  /* 0x000b880301007387 */ /* 0x0007e80000100800 */
[----:B--2---:R0:W5:Y:S04]  /*76ed0*/  LDL.LU R4, [R1+0xbd0] ;  /* 0x000bd00001047983 */ /* 0x0041680000300800 */
[----:B---3--:R0:W5:Y:S02]  /*76ee0*/  LDL.LU R3, [R1+0xbcc] ;  /* 0x000bcc0001037983 */ /* 0x0081640000300800 */
[----:B------:R-:W-:Y:S05]  /*76ef0*/  @P0 BRA `(.L_x_24557) ;  /* 0x0000009000000947 */ /* 0x000fea0003800000 */
.L_x_24556:
[----:B---3-5:R2:W-:Y:S04]  /*76f00*/  STL [R1+0xbc8], R2 ;  /* 0x000bc80201007387 */ /* 0x0285e80000100800 */
        /* <DEDUP_REMOVED lines=8> */
.L_x_24557:
[----:B------:R-:W-:Y:S05]  /*76f90*/  BSYNC B1 ;  /* 0x0000000000017941 */ /* 0x000fea0003800000 */
.L_x_24555:
        /* <DEDUP_REMOVED lines=26> */
.L_x_24559:
        /* <DEDUP_REMOVED lines=13> */
.L_x_24560:
[----:B------:R-:W-:Y:S05]  /*77210*/  BSYNC B1 ;  /* 0x0000000000017941 */ /* 0x000fea0003800000 */
.L_x_24558:
[----:B------:R-:W-:Y:S01]  /*77220*/  @!P1 CALL.REL.NOINC `(.L_x_24561) ;  /* 0x0000001000009944 */ /* 0x000fe20003c00000 */
[----:B------:R-:W-:Y:S05]  /*77230*/  BRA `(.L_x_24562) ;  /* 0xfffef7d000007947 */ /* 0x000fea000383ffff */
.L_x_24561:
[----:B------:R-:W-:Y:S04]  /*77240*/  STL.64 [R1+0xbd8], R6 ;  /* 0x000bd80601007387 */ /* 0x000fe80000100a00 */
[----:B------:R-:W-:Y:S04]  /*77250*/  STL [R1+0xbd4], R5 ;  /* 0x000bd40501007387 */ /* 0x000fe80000100800 */
[----:B-----5:R-:W-:Y:S04]  /*77260*/  STL [R1+0xbd0], R4 ;  /* 0x000bd00401007387 */ /* 0x020fe80000100800 */
[----:B------:R-:W2:Y:S04]  /*77270*/  LDS.128 R4, [0x820] ;  /* 0x00082000ff047984 */ /* 0x000ea80000000c00 */
[----:B0-----:R-:W3:Y:S04]  /*77280*/  LDL.LU R0, [R1+0xbb8] ;  /* 0x000bb80001007983 */ /* 0x001ee80000300800 */
[----:B------:R0:W-:Y:S04]  /*77290*/  STL.64 [R1+0xbe8], R10 ;  /* 0x000be80a01007387 */ /* 0x0001e80000100a00 */
[----:B0-----:R-:W3:Y:S04]  /*772a0*/  LDL.LU R11, [R1+0xbb4] ;  /* 0x000bb400010b7983 */ /* 0x001ee80000300800 */
[----:B------:R-:W-:Y:S04]  /*772b0*/  STL [R1+0xbcc], R3 ;  /* 0x000bcc0301007387 */ /* 0x000fe80000100800 */
[----:B------:R-:W-:Y:S04]  /*772c0*/  STL [R1+0xbc8], R2 ;  /* 0x000bc80201007387 */ /* 0x000fe80000100800 */
[----:B------:R-:W-:Y:S04]  /*772d0*/  LDS.64 R2, [0x818] ;  /* 0x00081800ff027984 */ /* 0x000fe80000000a00 */
[----:B------:R-:W-:Y:S04]  /*772e0*/  STL.64 [R1+0xbe0], R8 ;  /* 0x000be00801007387 */ /* 0x000fe80000100a00 */
        /* <DEDUP_REMOVED lines=17> */
[----:B------:R-:W0:Y:S01]  /*77400*/  LDS.128 R4, [0x880] ;  /* 0x00088000ff047984 */ /* 0x000e220000000c00 */
[----:B---3--:R-:W-:-:S03]  /*77410*/  FADD.FTZ R0, R0, R11 ;  /* 0x0000000b00007221 */ /* 0x008fc60000010000 */
[----:B------:R-:W-:Y:S04]  /*77420*/  STL.64 [R1], R2 ;  /* 0x0000000201007387 */ /* 0x000fe80000100a00 */
        /* <DEDUP_REMOVED lines=160> */
[----:B0-----:R0:W-:Y:S04]  /*77e30*/  STL.64 [R1+0x3c0], R6 ;  /* 0x0003c00601007387 */ /* 0x0011e80000100a00 */
[----:B------:R2:W-:Y:S04]  /*77e40*/  STL.64 [R1+0x3b8], R4 ;  /* 0x0003b80401007387 */ /* 0x0005e80000100a00 */
[----:B0-----:R-:W3:Y:S04]  /*77e50*/  LDL.64 R6, [R1] ;  /* 0x0000000001067983 */ /* 0x001ee80000100a00 */
[----:B--2---:R-:W2:Y:S04]  /*77e60*/  LDL.LU R5, [R1+0xbc0] ;  /* 0x000bc00001057983 */ /* 0x004ea80000300800 */
[----:B------:R-:W-:Y:S04]  /*77e70*/  STL.64 [R1+0x3c8], R8 ;  /* 0x0003c80801007387 */ /* 0x000fe80000100a00 */
        /* <DEDUP_REMOVED lines=10> */
[----:B0-----:R0:W5:Y:S04]  /*77f20*/  LDL.LU.64 R8, [R1+0xbe0] ;  /* 0x000be00001087983 */ /* 0x0011680000300a00 */
[----:B-1----:R0:W5:Y:S01]  /*77f30*/  LDL.LU.64 R10, [R1+0xbe8] ;  /* 0x000be800010a7983 */ /* 0x0021620000300a00 */
[----:B---3--:R-:W-:-:S02]  /*77f40*/  IMAD.MOV.U32 R4, RZ, RZ, R6 ;  /* 0x000000ffff047224 */ /* 0x008fc400078e0006 */
[----:B------:R-:W-:Y:S02]  /*77f50*/  IMAD.MOV.U32 R2, RZ, RZ, R7 ;  /* 0x000000ffff027224 */ /* 0x000fe400078e0007 */
[----:B------:R0:W5:Y:S01]  /*77f60*/  LDL.LU.64 R6, [R1+0xbd8] ;  /* 0x000bd80001067983 */ /* 0x0001620000300a00 */
[----:B--2---:R-:W-:-:S04]  /*77f70*/  FSETP.GT.FTZ.AND P0, PT, R5, R4, PT ;  /* 0x000000040500720b */ /* 0x004fc80003f14000 */
[----:B------:R-:W-:Y:S02]  /*77f80*/  FSEL R3, R0, R2, P0 ;  /* 0x0000000200037208 */ /* 0x000fe40000000000 */
[----:B------:R-:W-:Y:S02]  /*77f90*/  FSEL R2, R2, R0, P0 ;  /* 0x0000000002027208 */ /* 0x000fe40000000000 */
[----:B------:R-:W-:Y:S01]  /*77fa0*/  FSEL R0, R4, R5, P0 ;  /* 0x0000000504007208 */ /* 0x000fe20000000000 */
[----:B------:R1:W-:Y:S02]  /*77fb0*/  STL [R1+0xbc4], R3 ;  /* 0x000bc40301007387 */ /* 0x0003e40000100800 */
[----:B-1----:R-:W-:Y:S02]  /*77fc0*/  FSEL R3, R5, R4, P0 ;  /* 0x0000000405037208 */ /* 0x002fe40000000000 */
[----:B------:R0:W5:Y:S03]  /*77fd0*/  LDL.LU R5, [R1+0xbd4] ;  /* 0x000bd40001057983 */ /* 0x0001660000300800 */
[----:B------:R-:W-:Y:S01]  /*77fe0*/  FADD.FTZ R0, -R3, R0 ;  /* 0x0000000003007221 */ /* 0x000fe20000010100 */
[----:B------:R0:W5:Y:S03]  /*77ff0*/  LDL.LU R4, [R1+0xbd0] ;  /* 0x000bd00001047983 */ /* 0x0001660000300800 */
[----:B------:R-:W-:-:S06]  /*78000*/  FMUL.FTZ R0, R0, 1.4426950216293334961 ;  /* 0x3fb8aa3b00007820 */ /* 0x000fcc0000410000 */
[----:B------:R-:W1:Y:S01]  /*78010*/  MUFU.EX2 R0, R0 ;  /* 0x0000000000007308 */ /* 0x000e620000000800 */
[----:B------:R2:W-:Y:S04]  /*78020*/  STL [R1+0xbbc], R3 ;  /* 0x000bbc0301007387 */ /* 0x0005e80000100800 */
[----:B--2---:R0:W5:Y:S01]  /*78030*/  LDL.LU R3, [R1+0xbcc] ;  /* 0x000bcc0001037983 */ /* 0x0041620000300800 */
[----:B-1----:R-:W-:-:S03]  /*78040*/  FMUL.FTZ R0, R2, R0 ;  /* 0x0000000002007220 */ /* 0x002fc60000410000 */
[----:B------:R0:W5:Y:S04]  /*78050*/  LDL.LU R2, [R1+0xbc8] ;  /* 0x000bc80001027983 */ /* 0x0001680000300800 */
[----:B------:R0:W-:Y:S04]  /*78060*/  STL [R1+0xbb8], RZ ;  /* 0x000bb8ff01007387 */ /* 0x0001e80000100800 */
[----:B------:R0:W-:Y:S02]  /*78070*/  STL [R1+0xbc0], R0 ;  /* 0x000bc00001007387 */ /* 0x0001e40000100800 */
.L_x_24945:
[----:B-1---5:R1:W-:Y:S04]  /*78080*/  STL [R1+0xbd0], R4 ;  /* 0x000bd00401007387 */ /* 0x0223e80000100800 */
[----:B-1----:R-:W2:Y:S04]  /*78090*/  LDL.LU R4, [R1+0xbb8] ;  /* 0x000bb80001047983 */ /* 0x002ea80000300800 */
[----:B------:R-:W-:Y:S04]  /*780a0*/  STL [R1+0xbcc], R3 ;  /* 0x000bcc0301007387 */ /* 0x000fe80000100800 */
[----:B------:R1:W-:Y:S04]  /*780b0*/  STL [R1+0xbc8], R2 ;  /* 0x000bc80201007387 */ /* 0x0003e80000100800 */
[----:B-1----:R-:W3:Y:S01]  /*780c0*/  LDL R2, [R1+0x99c] ;  /* 0x00099c0001027983 */ /* 0x002ee20000100800 */
[----:B--2---:R-:W-:-:S05]  /*780d0*/  IMAD R3, R4, 0x4, R1 ;  /* 0x0000000404037824 */ /* 0x004fca00078e0201 */
[----:B0-----:R0:W2:Y:S04]  /*780e0*/  LDL R0, [R3+0x208] ;  /* 0x0002080003007983 */ /* 0x0010a80000100800 */
        /* <DEDUP_REMOVED lines=28> */
.L_x_24564:
[----:B01----:R-:W2:Y:S04]  /*782b0*/  LDL.LU R0, [R1+0x99c] ;  /* 0x00099c0001007983 */ /* 0x003ea80000300800 */
[----:B--2---:R0:W-:Y:S02]  /*782c0*/  STL [R1+0xb98], R0 ;  /* 0x000b980001007387 */ /* 0x0041e40000100800 */
[----:B0-----:R-:W-:Y:S02]  /*782d0*/  IMAD.MOV.U32 R0, RZ, RZ, R29 ;  /* 0x000000ffff007224 */ /* 0x001fe400078e001d */
[----:B------:R-:W2:Y:S04]  /*782e0*/  LDL.LU R29, [R1+0x998] ;  /* 0x00099800011d7983 */ /* 0x000ea80000300800 */
[----:B--2---:R0:W-:Y:S02]  /*782f0*/  STL [R1+0x99c], R29 ;  /* 0x00099c1d01007387 */ /* 0x0041e40000100800 */
[----:B0-----:R-:W-:-:S02]  /*78300*/  IMAD.MOV.U32 R29, RZ, RZ, R28 ;  /* 0x000000ffff1d7224 */ /* 0x001fc400078e001c */
.L_x_24565:
[----:B-1----:R-:W-:Y:S05]  /*78310*/  BSYNC B1 ;  /* 0x0000000000017941 */ /* 0x002fea0003800000 */
.L_x_24563:
        /* <DEDUP_REMOVED lines=16> */
.L_x_24567:
[----:B0-----:R0:W-:Y:S04]  /*78420*/  STL [R1+0xb90], R0 ;  /* 0x000b900001007387 */ /* 0x0011e80000100800 */
[----:B------:R-:W2:Y:S04]  /*78430*/  LDL.LU R28, [R1+0xb98] ;  /* 0x000b9800011c7983 */ /* 0x000ea80000300800 */
[----:B0-----:R-:W3:Y:S04]  /*78440*/  LDL.LU R0, [R1+0x9a4] ;  /* 0x0009a40001007983 */ /* 0x001ee80000300800 */
[----:B--2---:R0:W-:Y:S04]  /*78450*/  STL [R1+0xba0], R28 ;  /* 0x000ba01c01007387 */ /* 0x0041e80000100800 */
[----:B---3--:R1:W-:Y:S01]  /*78460*/  STL [R1+0x998], R0 ;  /* 0x0009980001007387 */ /* 0x0083e20000100800 */
[----:B0-----:R-:W-:-:S03]  /*78470*/  IMAD.MOV.U32 R28, RZ, RZ, R27 ;  /* 0x000000ffff1c7224 */ /* 0x001fc600078e001b */
.L_x_24568:
[----:B0-----:R-:W-:Y:S05]  /*78480*/  BSYNC B1 ;  /* 0x0000000000017941 */ /* 0x001fea0003800000 */
.L_x_24566:
        /* <DEDUP_REMOVED lines=15> */
.L_x_24570:
[----:B------:R-:W2:Y:S04]  /*78580*/  LDL.LU R27, [R1+0xba0] ;  /* 0x000ba000011b7983 */ /* 0x000ea80000300800 */
[----:B------:R1:W5:Y:S04]  /*78590*/  LDL.LU R0, [R1+0xb90] ;  /* 0x000b900001007983 */ /* 0x0003680000300800 */
[----:B--2---:R2:W-:Y:S04]  /*785a0*/  STL [R1+0xb98], R27 ;  /* 0x000b981b01007387 */ /* 0x0045e80000100800 */
[----:B--2---:R-:W2:Y:S04]  /*785b0*/  LDL.LU R27, [R1+0x9a0] ;  /* 0x0009a000011b7983 */ /* 0x004ea80000300800 */
[----:B--2---:R2:W-:Y:S02]  /*785c0*/  STL [R1+0x9a4], R27 ;  /* 0x0009a41b01007387 */ /* 0x0045e40000100800 */
[----:B--2---:R-:W-:-:S02]  /*785d0*/  IMAD.MOV.U32 R27, RZ, RZ, R26 ;  /* 0x000000ffff1b7224 */ /* 0x004fc400078e001a */
.L_x_24571:
[----:B-1----:R-:W-:Y:S05]  /*785e0*/  BSYNC B1 ;  /* 0x0000000000017941 */ /* 0x002fea0003800000 */
.L_x_24569:
        /* <DEDUP_REMOVED lines=16> */
.L_x_24573:
[----:B-1----:R1:W-:Y:S04]  /*786f0*/  STL [R1+0xb90], R0 ;  /* 0x000b900001007387 */ /* 0x0023e80000100800 */
[----:B------:R-:W2:Y:S04]  /*78700*/  LDL.LU R26, [R1+0xb98] ;  /* 0x000b9800011a7983 */ /* 0x000ea80000300800 */
[----:B-1----:R-:W3:Y:S04]  /*78710*/  LDL.LU R0, [R1+0x9ac] ;  /* 0x0009ac0001007983 */ /* 0x002ee80000300800 */
[----:B--2---:R1:W-:Y:S04]  /*78720*/  STL [R1+0xba0], R26 ;  /* 0x000ba01a01007387 */ /* 0x0043e80000100800 */
[----:B---3--:R2:W-:Y:S01]  /*78730*/  STL [R1+0x9a0], R0 ;  /* 0x0009a00001007387 */ /* 0x0085e20000100800 */
[----:B-1----:R-:W-:-:S03]  /*78740*/  IMAD.MOV.U32 R26, RZ, RZ, R25 ;  /* 0x000000ffff1a7224 */ /* 0x002fc600078e0019 */
.L_x_24574:
[----:B-1----:R-:W-:Y:S05]  /*78750*/  BSYNC B1 ;  /* 0x0000000000017941 */ /* 0x002fea0003800000 */
.L_x_24572:
        /* <DEDUP_REMOVED lines=15> */
.L_x_24576:
[----:B------:R-:W2:Y:S04]  /*78850*/  LDL.LU R25, [R1+0xba0] ;  /* 0x000ba00001197983 */ /* 0x000ea80000300800 */
[----:B------:R3:W5:Y:S04]  /*78860*/  LDL.LU R0, [R1+0xb90] ;  /* 0x000b900001007983 */ /* 0x0007680000300800 */
[----:B--2---:R2:W-:Y:S04]  /*78870*/  STL [R1+0xb98], R25 ;  /* 0x000b981901007387 */ /* 0x0045e80000100800 */
[----:B--2---:R-:W2:Y:S04]  /*78880*/  LDL.LU R25, [R1+0x9a8] ;  /* 0x0009a80001197983 */ /* 0x004ea80000300800 */
[----:B--2---:R2:W-:Y:S02]  /*78890*/  STL [R1+0x9ac], R25 ;  /* 0x0009ac1901007387 */ /* 0x0045e40000100800 */
[----:B--2---:R-:W-:-:S02]  /*788a0*/  IMAD.MOV.U32 R25, RZ, RZ, R24 ;  /* 0x000000ffff197224 */ /* 0x004fc400078e0018 */
.L_x_24577:
[----:B---3--:R-:W-:Y:S05]  /*788b0*/  BSYNC B1 ;  /* 0x0000000000017941 */ /* 0x008fea0003800000 */
.L_x_24575:
        /* <DEDUP_REMOVED lines=16> */
.L_x_24579:
[----:B--2---:R2:W-:Y:S04]  /*789c0*/  STL [R1+0xb90], R0 ;  /* 0x000b900001007387 */ /* 0x0045e80000100800 */
[----:B------:R-:W3:Y:S04]  /*789d0*/  LDL.LU R24, [R1+0xb98] ;  /* 0x000b980001187983 */ /* 0x000ee80000300800 */
[----:B--2---:R-:W2:Y:S04]  /*789e0*/  LDL.LU R0, [R1+0x9b4] ;  /* 0x0009b40001007983 */ /* 0x004ea80000300800 */
[----:B---3--:R3:W-:Y:S04]  /*789f0*/  STL [R1+0xba0], R24 ;  /* 0x000ba01801007387 */ /* 0x0087e80000100800 */
[----:B--2---:R2:W-:Y:S01]  /*78a00*/  STL [R1+0x9a8], R0 ;  /* 0x0009a80001007387 */ /* 0x0045e20000100800 */
[----:B---3--:R-:W-:-:S03]  /*78a10*/  IMAD.MOV.U32 R24, RZ, RZ, R23 ;  /* 0x000000ffff187224 */ /* 0x008fc600078e0017 */
.L_x_24580:
[----:B--2---:R-:W-:Y:S05]  /*78a20*/  BSYNC B1 ;  /* 0x0000000000017941 */ /* 0x004fea0003800000 */
.L_x_24578:
        /* <DEDUP_REMOVED lines=15> */
.L_x_24582:
[----:B------:R-:W3:Y:S04]  /*78b20*/  LDL.LU R23, [R1+0xba0] ;  /* 0x000ba00001177983 */ /* 0x000ee80000300800 */
[----:B------:R4:W5:Y:S04]  /*78b30*/  LDL.LU R0, [R1+0xb90] ;  /* 0x000b900001007983 */ /* 0x0009680000300800 */
[----:B---3--:R3:W-:Y:S04]  /*78b40*/  STL [R1+0xb98], R23 ;  /* 0x000b981701007387 */ /* 0x0087e80000100800 */
[----:B---3--:R-:W3:Y:S04]  /*78b50*/  LDL.LU R23, [R1+0x9b0] ;  /* 0x0009b00001177983 */ /* 0x008ee80000300800 */
[----:B---3--:R3:W-:Y:S02]  /*78b60*/  STL [R1+0x9b4], R23 ;  /* 0x0009b41701007387 */ /* 0x0087e40000100800 */
[----:B---3--:R-:W-:-:S02]  /*78b70*/  IMAD.MOV.U32 R23, RZ, RZ, R22 ;  /* 0x000000ffff177224 */ /* 0x008fc400078e0016 */
.L_x_24583:
[----:B----4-:R-:W-:Y:S05]  /*78b80*/  BSYNC B1 ;  /* 0x0000000000017941 */ /* 0x010fea0003800000 */
.L_x_24581:
        /* <DEDUP_REMOVED lines=16> */
.L_x_24585:
[----:B---3--:R3:W-:Y:S04]  /*78c90*/  STL [R1+0xb90], R0 ;  /* 0x000b900001007387 */ /* 0x0087e80000100800 */
[----:B------:R-:W4:Y:S04]  /*78ca0*/  LDL.LU R22, [R1+0xb98] ;  /* 0x000b980001167983 */ /* 0x000f280000300800 */
[----:B---3--:R-:W3:Y:S04]  /*78cb0*/  LDL.LU R0, [R1+0x9bc] ;  /* 0x0009bc0001007983 */ /* 0x008ee80000300800 */
[----:B----4-:R4:W-:Y:S04]  /*78cc0*/  STL [R1+0xba0], R22 ;  /* 0x000ba01601007387 */ /* 0x0109e80000100800 */
[----:B---3--:R3:W-:Y:S01]  /*78cd0*/  STL [R1+0x9b0], R0 ;  /* 0x0009b00001007387 */ /* 0x0087e20000100800 */
[----:B----4-:R-:W-:-:S03]  /*78ce0*/  IMAD.MOV.U32 R22, RZ, RZ, R21 ;  /* 0x000000ffff167224 */ /* 0x010fc600078e0015 */
.L_x_24586:
[----:B---3--:R-:W-:Y:S05]  /*78cf0*/  BSYNC B1 ;  /* 0x0000000000017941 */ /* 0x008fea0003800000 */
.L_x_24584:
        /* <DEDUP_REMOVED lines=15> */
.L_x_24588:
[----:B------:R-:W4:Y:S04]  /*78df0*/  LDL.LU R21, [R1+0xba0] ;  /* 0x000ba00001157983 */ /* 0x000f280000300800 */
[----:B------:R0:W5:Y:S04]  /*78e00*/  LDL.LU R0, [R1+0xb90] ;  /* 0x000b900001007983 */ /* 0x0001680000300800 */
[----:B----4-:R4:W-:Y:S04]  /*78e10*/  STL [R1+0xb98], R21 ;  /* 0x000b981501007387 */ /* 0x0109e80000100800 */
[----:B----4-:R-:W4:Y:S04]  /*78e20*/  LDL.LU R21, [R1+0x9b8] ;  /* 0x0009b80001157983 */ /* 0x010f280000300800 */
[----:B----4-:R4:W-:Y:S02]  /*78e30*/  STL [R1+0x9bc], R21 ;  /* 0x0009bc1501007387 */ /* 0x0109e40000100800 */
[----:B----4-:R-:W-:-:S02]  /*78e40*/  IMAD.MOV.U32 R21, RZ, RZ, R20 ;  /* 0x000000ffff157224 */ /* 0x010fc400078e0014 */
.L_x_24589:
[----:B0-----:R-:W-:Y:S05]  /*78e50*/  BSYNC B1 ;  /* 0x0000000000017941 */ /* 0x001fea0003800000 */
.L_x_24587:
        /* <DEDUP_REMOVED lines=16> */
.L_x_24591:
[----:B0-----:R0:W-:Y:S04]  /*78f60*/  STL [R1+0xb90], R0 ;  /* 0x000b900001007387 */ /* 0x0011e80000100800 */
[----:B------:R-:W4:Y:S04]  /*78f70*/  LDL.LU R20, [R1+0xb98] ;  /* 0x000b980001147983 */ /* 0x000f280000300800 */
[----:B0-2---:R-:W2:Y:S04]  /*78f80*/  LDL.LU R0, [R1+0x9c4] ;  /* 0x0009c40001007983 */ /* 0x005ea80000300800 */
[----:B----4-:R0:W-:Y:S04]  /*78f90*/  STL [R1+0xba0], R20 ;  /* 0x000ba01401007387 */ /* 0x0101e80000100800 */
[----:B--2---:R2:W-:Y:S01]  /*78fa0*/  STL [R1+0x9b8], R0 ;  /* 0x0009b80001007387 */ /* 0x0045e20000100800 */
[----:B0-----:R-:W-:-:S03]  /*78fb0*/  IMAD.MOV.U32 R20, RZ, RZ, R19 ;  /* 0x000000ffff147224 */ /* 0x001fc600078e0013 */
.L_x_24592:
[----:B0-----:R-:W-:Y:S05]  /*78fc0*/  BSYNC B1 ;  /* 0x0000000000017941 */ /* 0x001fea0003800000 */
.L_x_24590:
        /* <DEDUP_REMOVED lines=15> */
.L_x_24594:
[----:B------:R-:W2:Y:S04]  /*790c0*/  LDL.LU R19, [R1+0xba0] ;  /* 0x000ba00001137983 */ /* 0x000ea80000300800 */
[----:B------:R4:W5:Y:S04]  /*790d0*/  LDL.LU R0, [R1+0xb90] ;  /* 0x000b900001007983 */ /* 0x0009680000300800 */
[----:B--2---:R2:W-:Y:S04]  /*790e0*/  STL [R1+0xb98], R19 ;  /* 0x000b981301007387 */ /* 0x0045e80000100800 */
[----:B--2---:R-:W2:Y:S04]  /*790f0*/  LDL.LU R19, [R1+0x9c0] ;  /* 0x0009c00001137983 */ /* 0x004ea80000300800 */
[----:B--2---:R2:W-:Y:S02]  /*79100*/  STL [R1+0x9c4], R19 ;  /* 0x0009c41301007387 */ /* 0x0045e40000100800 */
[----:B--2---:R-:W-:-:S02]  /*79110*/  IMAD.MOV.U32 R19, RZ, RZ, R18 ;  /* 0x000000ffff137224 */ /* 0x004fc400078e0012 */
.L_x_24595:
[----:B----4-:R-:W-:Y:S05]  /*79120*/  BSYNC B1 ;  /* 0x0000000000017941 */ /* 0x010fea0003800000 */
.L_x_24593:
        /* <DEDUP_REMOVED lines=16> */
.L_x_24597:
[----:B--2---:R2:W-:Y:S04]  /*79230*/  STL [R1+0xb90], R0 ;  /* 0x000b900001007387 */ /* 0x0045e80000100800 */
[----:B------:R-:W4:Y:S04]  /*79240*/  LDL.LU R18, [R1+0xb98] ;  /* 0x000b980001127983 */ /* 0x000f280000300800 */
[----:B--2---:R-:W2:Y:S04]  /*79250*/  LDL.LU R0, [R1+0x9cc] ;  /* 0x0009cc0001007983 */ /* 0x004ea80000300800 */
[----:B----4-:R4:W-:Y:S04]  /*79260*/  STL [R1+0xba0], R18 ;  /* 0x000ba01201007387 */ /* 0x0109e80000100800 */
[----:B--2---:R2:W-:Y:S01]  /*79270*/  STL [R1+0x9c0], R0 ;  /* 0x0009c00001007387 */ /* 0x0045e20000100800 */
[----:B----4-:R-:W-:-:S03]  /*79280*/  IMAD.MOV.U32 R18, RZ, RZ, R17 ;  /* 0x000000ffff127224 */ /* 0x010fc600078e0011 */
.L_x_24598:
[----:B--2---:R-:W-:Y:S05]  /*79290*/  BSYNC B1 ;  /* 0x0000000000017941 */ /* 0x004fea0003800000 */
.L_x_24596:
        /* <DEDUP_REMOVED lines=15> */
.L_x_24600:
[----:B------:R-:W4:Y:S04]  /*79390*/  LDL.LU R17, [R1+0xba0] ;  /* 0x000ba00001117983 */ /* 0x000f280000300800 */
[----:B------:R0:W5:Y:S04]  /*793a0*/  LDL.LU R0, [R1+0xb90] ;  /* 0x000b900001007983 */ /* 0x0001680000300800 */
[----:B----4-:R4:W-:Y:S04]  /*793b0*/  STL [R1+0xb98], R17 ;  /* 0x000b981101007387 */ /* 0x0109e80000100800 */
[----:B----4-:R-:W4:Y:S04]  /*793c0*/  LDL.LU R17, [R1+0x9c8] ;  /* 0x0009c80001117983 */ /* 0x010f280000300800 */
[----:B----4-:R4:W-:Y:S02]  /*793d0*/  STL [R1+0x9cc], R17 ;  /* 0x0009cc1101007387 */ /* 0x0109e40000100800 */
[----:B----4-:R-:W-:-:S02]  /*793e0*/  IMAD.MOV.U32 R17, RZ, RZ, R16 ;  /* 0x000000ffff117224 */ /* 0x010fc400078e0010 */
.L_x_24601:
[----:B0-----:R-:W-:Y:S05]  /*793f0*/  BSYNC B1 ;  /* 0x0000000000017941 */ /* 0x001fea0003800000 */
.L_x_24599:
        /* <DEDUP_REMOVED lines=16> */
.L_x_24603:
[----:B0-----:R0:W-:Y:S04]  /*79500*/  STL [R1+0xb90], R0 ;  /* 0x000b900001007387 */ /* 0x0011e80000100800 */
[----:B------:R-:W4:Y:S04]  /*79510*/  LDL.LU R16, [R1+0xb98] ;  /* 0x000b980001107983 */ /* 0x000f280000300800 */
[----:B0-2---:R-:W2:Y:S04]  /*79520*/  LDL.LU R0, [R1+0x9d4] ;  /* 0x0009d40001007983 */ /* 0x005ea80000300800 */
[----:B----4-:R0:W-:Y:S04]  /*79530*/  STL [R1+0xba0], R16 ;  /* 0x000ba01001007387 */ /* 0x0101e80000100800 */
[----:B--2---:R2:W-:Y:S01]  /*79540*/  STL [R1+0x9c8], R0 ;  /* 0x0009c80001007387 */ /* 0x0045e20000100800 */
[----:B0-----:R-:W-:-:S03]  /*79550*/  IMAD.MOV.U32 R16, RZ, RZ, R15 ;  /* 0x000000ffff107224 */ /* 0x001fc600078e000f */
.L_x_24604:
[----:B0-----:R-:W-:Y:S05]  /*79560*/  BSYNC B1 ;  /* 0x0000000000017941 */ /* 0x001fea0003800000 */
.L_x_24602:
        /* <DEDUP_REMOVED lines=15> */
.L_x_24606:
[----:B------:R-:W2:Y:S04]  /*79660*/  LDL.LU R15, [R1+0xba0] ;  /* 0x000ba000010f7983 */ /* 0x000ea80000300800 */
[----:B------:R4:W5:Y:S04]  /*79670*/  LDL.LU R0, [R1+0xb90] ;  /* 0x000b900001007983 */ /* 0x0009680000300800 */
[----:B--2---:R2:W-:Y:S04]  /*79680*/  STL [R1+0xb98], R15 ;  /* 0x000b980f01007387 */ /* 0x0045e80000100800 */
[----:B--2---:R-:W2:Y:S04]  /*79690*/  LDL.LU R15, [R1+0x9d0] ;  /* 0x0009d000010f7983 */ /* 0x004ea80000300800 */
[----:B--2---:R2:W-:Y:S02]  /*796a0*/  STL [R1+0x9d4], R15 ;  /* 0x0009d40f01007387 */ /* 0x0045e40000100800 */
[----:B--2---:R-:W-:-:S02]  /*796b0*/  IMAD.MOV.U32 R15, RZ, RZ, R14 ;  /* 0x000000ffff0f7224 */ /* 0x004fc400078e000e */
.L_x_24607:
[----:B----4-:R-:W-:Y:S05]  /*796c0*/  BSYNC B1 ;  /* 0x0000000000017941 */ /* 0x010fea0003800000 */
.L_x_24605:
        /* <DEDUP_REMOVED lines=16> */
.L_x_24609:
[----:B--2---:R2:W-:Y:S04]  /*797d0*/  STL [R1+0xb90], R0 ;  /* 0x000b900001007387 */ /* 0x0045e80000100800 */
[----:B------:R-:W4:Y:S04]  /*797e0*/  LDL.LU R14, [R1+0xb98] ;  /* 0x000b9800010e7983 */ /* 0x000f280000300800 */
[----:B--2---:R-:W2:Y:S04]  /*797f0*/  LDL.LU R0, [R1+0x9dc] ;  /* 0x0009dc0001007983 */ /* 0x004ea80000300800 */
[----:B----4-:R4:W-:Y:S04]  /*79800*/  STL [R1+0xba0], R14 ;  /* 0x000ba00e01007387 */ /* 0x0109e80000100800 */
[----:B--2---:R2:W-:Y:S01]  /*79810*/  STL [R1+0x9d0], R0 ;  /* 0x0009d00001007387 */ /* 0x0045e20000100800 */
[----:B----4-:R-:W-:-:S03]  /*79820*/  IMAD.MOV.U32 R14, RZ, RZ, R13 ;  /* 0x000000ffff0e7224 */ /* 0x010fc600078e000d */
.L_x_24610:
[----:B--2---:R-:W-:Y:S05]  /*79830*/  BSYNC B1 ;  /* 0x0000000000017941 */ /* 0x004fea0003800000 */
.L_x_24608:
        /* <DEDUP_REMOVED lines=15> */
.L_x_24612:
[----:B------:R-:W4:Y:S04]  /*79930*/  LDL.LU R13, [R1+0xba0] ;  /* 0x000ba000010d7983 */ /* 0x000f280000300800 */
[----:B------:R0:W5:Y:S04]  /*79940*/  LDL.LU R0, [R1+0xb90] ;  /* 0x000b900001007983 */ /* 0x0001680000300800 */
[----:B----4-:R4:W-:Y:S04]  /*79950*/  STL [R1+0xb98], R13 ;  /* 0x000b980d01007387 */ /* 0x0109e80000100800 */
[----:B----4-:R-:W4:Y:S04]  /*79960*/  LDL.LU R13, [R1+0x9d8] ;  /* 0x0009d800010d7983 */ /* 0x010f280000300800 */
[----:B----4-:R4:W-:Y:S02]  /*79970*/  STL [R1+0x9dc], R13 ;  /* 0x0009dc0d01007387 */ /* 0x0109e40000100800 */
[----:B----4-:R-:W-:-:S02]  /*79980*/  IMAD.MOV.U32 R13, RZ, RZ, R12 ;  /* 0x000000ffff0d7224 */ /* 0x010fc400078e000c */
.L_x_24613:
[----:B0-----:R-:W-:Y:S05]  /*79990*/  BSYNC B1 ;  /* 0x0000000000017941 */ /* 0x001fea0003800000 */
.L_x_24611:
        /* <DEDUP_REMOVED lines=16> */
.L_x_24615:
[----:B0-----:R0:W-:Y:S04]  /*79aa0*/  STL [R1+0xb90], R0 ;  /* 0x000b900001007387 */ /* 0x0011e80000100800 */
[----:B------:R-:W4:Y:S04]  /*79ab0*/  LDL.LU R12, [R1+0xb98] ;  /* 0x000b9800010c7983 */ /* 0x000f280000300800 */
[----:B0-2---:R-:W2:Y:S04]  /*79ac0*/  LDL.LU R0, [R1+0x9e4] ;  /* 0x0009e40001007983 */ /* 0x005ea80000300800 */
[----:B----4-:R0:W-:Y:S04]  /*79ad0*/  STL [R1+0xba0], R12 ;  /* 0x000ba00c01007387 */ /* 0x0101e80000100800 */
[----:B--2---:R2:W-:Y:S01]  /*79ae0*/  STL [R1+0x9d8], R0 ;  /* 0x0009d80001007387 */ /* 0x0045e20000100800 */
[----:B0-----:R-:W-:-:S03]  /*79af0*/  IMAD.MOV.U32 R12, RZ, RZ, R11 ;  /* 0x000000ffff0c7224 */ /* 0x001fc600078e000b */
.L_x_24616:
[----:B0-----:R-:W-:Y:S05]  /*79b00*/  BSYNC B1 ;  /* 0x0000000000017941 */ /* 0x001fea0003800000 */
.L_x_24614:
        /* <DEDUP_REMOVED lines=15> */
.L_x_24618:
[----:B------:R-:W2:Y:S04]  /*79c00*/  LDL.LU R11, [R1+0xba0] ;  /* 0x000ba000010b7983 */ /* 0x000ea80000300800 */
[----:B------:R4:W5:Y:S04]  /*79c10*/  LDL.LU R0, [R1+0xb90] ;  /* 0x000b900001007983 */ /* 0x0009680000300800 */
[----:B--2---:R2:W-:Y:S04]  /*79c20*/  STL [R1+0xb98], R11 ;  /* 0x000b980b01007387 */ /* 0x0045e80000100800 */
[----:B--2---:R-:W2:Y:S04]  /*79c30*/  LDL.LU R11, [R1+0x9e0] ;  /* 0x0009e000010b7983 */ /* 0x004ea80000300800 */
[----:B--2---:R2:W-:Y:S02]  /*79c40*/  STL [R1+0x9e4], R11 ;  /* 0x0009e40b01007387 */ /* 0x0045e40000100800 */
[----:B--2---:R-:W-:-:S02]  /*79c50*/  IMAD.MOV.U32 R11, RZ, RZ, R10 ;  /* 0x000000ffff0b7224 */ /* 0x004fc400078e000a */
.L_x_24619:
[----:B----4-:R-:W-:Y:S05]  /*79c60*/  BSYNC B1 ;  /* 0x0000000000017941 */ /* 0x010fea0003800000 */
.L_x_24617:
        /* <DEDUP_REMOVED lines=16> */
.L_x_24621:
[----:B--2---:R2:W-:Y:S04]  /*79d70*/  STL [R1+0xb90], R0 ;  /* 0x000b900001007387 */ /* 0x0045e80000100800 */
[----:B------:R-:W4:Y:S04]  /*79d80*/  LDL.LU R10, [R1+0xb98] ;  /* 0x000b9800010a7983 */ /* 0x000f280000300800 */
[----:B--2---:R-:W2:Y:S04]  /*79d90*/  LDL.LU R0, [R1+0x9ec] ;  /* 0x0009ec0001007983 */ /* 0x004ea80000300800 */
[----:B----4-:R4:W-:Y:S04]  /*79da0*/  STL [R1+0xba0], R10 ;  /* 0x000ba00a01007387 */ /* 0x0109e80000100800 */
[----:B--2---:R2:W-:Y:S01]  /*79db0*/  STL [R1+0x9e0], R0 ;  /* 0x0009e00001007387 */ /* 0x0045e20000100800 */
[----:B----4-:R-:W-:-:S03]  /*79dc0*/  IMAD.MOV.U32 R10, RZ, RZ, R9 ;  /* 0x000000ffff0a7224 */ /* 0x010fc600078e0009 */
.L_x_24622:
[----:B--2---:R-:W-:Y:S05]  /*79dd0*/  BSYNC B1 ;  /* 0x0000000000017941 */ /* 0x004fea0003800000 */
.L_x_24620:
        /* <DEDUP_REMOVED lines=15> */
.L_x_24624:
[----:B------:R-:W4:Y:S04]  /*79ed0*/  LDL.LU R9, [R1+0xba0] ;  /* 0x000ba00001097983 */ /* 0x000f280000300800 */
[----:B------:R0:W5:Y:S04]  /*79ee0*/  LDL.LU R0, [R1+0xb90] ;  /* 0x000b900001007983 */ /* 0x0001680000300800 */
[----:B----4-:R4:W-:Y:S04]  /*79ef0*/  STL [R1+0xb98], R9 ;  /* 0x000b980901007387 */ /* 0x0109e80000100800 */
[----:B----4-:R-:W4:Y:S04]  /*79f00*/  LDL.LU R9, [R1+0x9e8] ;  /* 0x0009e80001097983 */ /* 0x010f280000300800 */
[----:B----4-:R4:W-:Y:S02]  /*79f10*/  STL [R1+0x9ec], R9 ;  /* 0x0009ec0901007387 */ /* 0x0109e40000100800 */
[----:B----4-:R-:W-:-:S02]  /*79f20*/  IMAD.MOV.U32 R9, RZ, RZ, R8 ;  /* 0x000000ffff097224 */ /* 0x010fc400078e0008 */
.L_x_24625:
[----:B0-----:R-:W-:Y:S05]  /*79f30*/  BSYNC B1 ;  /* 0x0000000000017941 */ /* 0x001fea0003800000 */
.L_x_24623:
        /* <DEDUP_REMOVED lines=16> */
.L_x_24627:
[----:B0-----:R0:W-:Y:S04]  /*7a040*/  STL [R1+0xb90], R0 ;  /* 0x000b900001007387 */ /* 0x0011e80000100800 */
[----:B------:R-:W4:Y:S04]  /*7a050*/  LDL.LU R8, [R1+0xb98] ;  /* 0x000b980001087983 */ /* 0x000f280000300800 */
[----:B0-2---:R-:W2:Y:S04]  /*7a060*/  LDL.LU R0, [R1+0x9f4] ;  /* 0x0009f40001007983 */ /* 0x005ea80000300800 */
[----:B----4-:R0:W-:Y:S04]  /*7a070*/  STL [R1+0xba0], R8 ;  /* 0x000ba00801007387 */ /* 0x0101e80000100800 */
[----:B--2---:R2:W-:Y:S01]  /*7a080*/  STL [R1+0x9e8], R0 ;  /* 0x0009e80001007387 */ /* 0x0045e20000100800 */
[----:B0-----:R-:W-:-:S03]  /*7a090*/  IMAD.MOV.U32 R8, RZ, RZ, R7 ;  /* 0x000000ffff087224 */ /* 0x001fc600078e0007 */
.L_x_24628:
[----:B0-----:R-:W-:Y:S05]  /*7a0a0*/  BSYNC B1 ;  /* 0x0000000000017941 */ /* 0x001fea0003800000 */
.L_x_24626:
        /* <DEDUP_REMOVED lines=15> */
.L_x_24630:
[----:B------:R-:W2:Y:S04]  /*7a1a0*/  LDL.LU R7, [R1+0xba0] ;  /* 0x000ba00001077983 */ /* 0x000ea80000300800 */
[----:B------:R4:W5:Y:S04]  /*7a1b0*/  LDL.LU R0, [R1+0xb90] ;  /* 0x000b900001007983 */ /* 0x0009680000300800 */
[----:B--2---:R2:W-:Y:S04]  /*7a1c0*/  STL [R1+0xb98], R7 ;  /* 0x000b980701007387 */ /* 0x0045e80000100800 */
[----:B--2---:R-:W2:Y:S04]  /*7a1d0*/  LDL.LU R7, [R1+0x9f0] ;  /* 0x0009f00001077983 */ /* 0x004ea80000300800 */
[----:B--2---:R2:W-:Y:S02]  /*7a1e0*/  STL [R1+0x9f4], R7 ;  /* 0x0009f40701007387 */ /* 0x0045e40000100800 */
[----:B--2---:R-:W-:-:S02]  /*7a1f0*/  IMAD.MOV.U32 R7, RZ, RZ, R6 ;  /* 0x000000ffff077224 */ /* 0x004fc400078e0006 */
.L_x_24631:
[----:B----4-:R-:W-:Y:S05]  /*7a200*/  BSYNC B1 ;  /* 0x0000000000017941 */ /* 0x010fea0003800000 */
.L_x_24629:
        /* <DEDUP_REMOVED lines=16> */
.L_x_24633:
[----:B--2---:R2:W-:Y:S04]  /*7a310*/  STL [R1+0xb90], R0 ;  /* 0x000b900001007387 */ /* 0x0045e80000100800 */
[----:B------:R-:W4:Y:S04]  /*7a320*/  LDL.LU R6, [R1+0xb98] ;  /* 0x000b980001067983 */ /* 0x000f280000300800 */
[----:B--2---:R-:W2:Y:S04]  /*7a330*/  LDL.LU R0, [R1+0x9fc] ;  /* 0x0009fc0001007983 */ /* 0x004ea80000300800 */
[----:B----4-:R4:W-:Y:S04]  /*7a340*/  STL [R1+0xba0], R6 ;  /* 0x000ba00601007387 */ /* 0x0109e80000100800 */
[----:B--2---:R2:W-:Y:S01]  /*7a350*/  STL [R1+0x9f0], R0 ;  /* 0x0009f00001007387 */ /* 0x0045e20000100800 */
[----:B----4-:R-:W-:-:S03]  /*7a360*/  IMAD.MOV.U32 R6, RZ, RZ, R5 ;  /* 0x000000ffff067224 */ /* 0x010fc600078e0005 */
.L_x_24634:
[----:B--2---:R-:W-:Y:S05]  /*7a370*/  BSYNC B1 ;  /* 0x0000000000017941 */ /* 0x004fea0003800000 */
.L_x_24632:
        /* <DEDUP_REMOVED lines=15> */
.L_x_24636:
[----:B------:R-:W4:Y:S04]  /*7a470*/  LDL.LU R5, [R1+0xba0] ;  /* 0x000ba00001057983 */ /* 0x000f280000300800 */
[----:B------:R0:W5:Y:S04]  /*7a480*/  LDL.LU R0, [R1+0xb90] ;  /* 0x000b900001007983 */ /* 0x0001680000300800 */
[----:B----4-:R4:W-:Y:S04]  /*7a490*/  STL [R1+0xb98], R5 ;  /* 0x000b980501007387 */ /* 0x0109e80000100800 */
[----:B----4-:R-:W4:Y:S04]  /*7a4a0*/  LDL.LU R5, [R1+0x9f8] ;  /* 0x0009f80001057983 */ /* 0x010f280000300800 */
[----:B----4-:R4:W-:Y:S02]  /*7a4b0*/  STL [R1+0x9fc], R5 ;  /* 0x0009fc0501007387 */ /* 0x0109e40000100800 */
[----:B----4-:R-:W-:-:S02]  /*7a4c0*/  IMAD.MOV.U32 R5, RZ, RZ, R4 ;  /* 0x000000ffff057224 */ /* 0x010fc400078e0004 */
.L_x_24637:
[----:B0-----:R-:W-:Y:S05]  /*7a4d0*/  BSYNC B1 ;  /* 0x0000000000017941 */ /* 0x001fea0003800000 */
.L_x_24635:
        /* <DEDUP_REMOVED lines=16> */
.L_x_24639:
[----:B0-----:R0:W-:Y:S04]  /*7a5e0*/  STL [R1+0xb90], R0 ;  /* 0x000b900001007387 */ /* 0x0011e80000100800 */
[----:B------:R-:W4:Y:S04]  /*7a5f0*/  LDL.LU R4, [R1+0xb98] ;  /* 0x000b980001047983 */ /* 0x000f280000300800 */
[----:B0-2---:R-:W2:Y:S04]  /*7a600*/  LDL.LU R0, [R1+0xa04] ;  /* 0x000a040001007983 */ /* 0x005ea80000300800 */
[----:B----4-:R0:W-:Y:S04]  /*7a610*/  STL [R1+0xba0], R4 ;  /* 0x000ba00401007387 */ /* 0x0101e80000100800 */
[----:B--2---:R2:W-:Y:S01]  /*7a620*/  STL [R1+0x9f8], R0 ;  /* 0x0009f80001007387 */ /* 0x0045e20000100800 */
[----:B0-----:R-:W-:-:S03]  /*7a630*/  IMAD.MOV.U32 R4, RZ, RZ, R3 ;  /* 0x000000ffff047224 */ /* 0x001fc600078e0003 */
.L_x_24640:
[----:B0-----:R-:W-:Y:S05]  /*7a640*/  BSYNC B1 ;  /* 0x0000000000017941 */ /* 0x001fea0003800000 */
.L_x_24638:
        /* <DEDUP_REMOVED lines=15> */
.L_x_24642:
[----:B------:R-:W2:Y:S04]  /*7a740*/  LDL.LU R3, [R1+0xba0] ;  /* 0x000ba00001037983 */ /* 0x000ea80000300800 */
[----:B------:R4:W5:Y:S04]  /*7a750*/  LDL.LU R0, [R1+0xb90] ;  /* 0x000b900001007983 */ /* 0x0009680000300800 */
[----:B--2---:R2:W-:Y:S04]  /*7a760*/  STL [R1+0xb98], R3 ;  /* 0x000b980301007387 */ /* 0x0045e80000100800 */
[----:B--2---:R-:W2:Y:S04]  /*7a770*/  LDL.LU R3, [R1+0xa00] ;  /* 0x000a000001037983 */ /* 0x004ea80000300800 */
[----:B--2---:R2:W-:Y:S02]  /*7a780*/  STL [R1+0xa04], R3 ;  /* 0x000a040301007387 */ /* 0x0045e40000100800 */
[----:B--2---:R-:W-:-:S02]  /*7a790*/  IMAD.MOV.U32 R3, RZ, RZ, R2 ;  /* 0x000000ffff037224 */ /* 0x004fc400078e0002 */
.L_x_24643:
[----:B----4-:R-:W-:Y:S05]  /*7a7a0*/  BSYNC B1 ;  /* 0x0000000000017941 */ /* 0x010fea0003800000 */
.L_x_24641:
        /* <DEDUP_REMOVED lines=22> */
.L_x_24645:
[----:B--2---:R-:W2:Y:S04]  /*7a910*/  LDL.LU R2, [R1+0xb98] ;  /* 0x000b980001027983 */ /* 0x004ea80000300800 */
[----:B------:R4:W-:Y:S04]  /*7a920*/  STL [R1+0xb90], R0 ;  /* 0x000b900001007387 */ /* 0x0009e80000100800 */
[----:B----4-:R-:W4:Y:S04]  /*7a930*/  LDL.LU R0, [R1+0xa0c] ;  /* 0x000a0c0001007983 */ /* 0x010f280000300800 */
[----:B--2---:R2:W-:Y:S04]  /*7a940*/  STL [R1+0xba0], R2 ;  /* 0x000ba00201007387 */ /* 0x0045e80000100800 */
[----:B--2---:R2:W5:Y:S04]  /*7a950*/  LDL.LU R2, [R1+0x814] ;  /* 0x0008140001027983 */ /* 0x0045680000300800 */
[----:B----4-:R2:W-:Y:S02]  /*7a960*/  STL [R1+0xa00], R0 ;  /* 0x000a000001007387 */ /* 0x0105e40000100800 */
.L_x_24646:
[----:B--2---:R-:W-:Y:S05]  /*7a970*/  BSYNC B1 ;  /* 0x0000000000017941 */ /* 0x004fea0003800000 */
.L_x_24644:
        /* <DEDUP_REMOVED lines=26> */
.L_x_24648:
        /* <DEDUP_REMOVED lines=9> */
.L_x_24649:
[----:B------:R-:W-:Y:S05]  /*7abb0*/  BSYNC B1 ;  /* 0x0000000000017941 */ /* 0x000fea0003800000 */
.L_x_24647:
        /* <DEDUP_REMOVED lines=26> */
.L_x_24651:
        /* <DEDUP_REMOVED lines=9> */
.L_x_24652:
[----:B------:R-:W-:Y:S05]  /*7adf0*/  BSYNC B1 ;  /* 0x0000000000017941 */ /* 0x000fea0003800000 */
.L_x_24650:
        /* <DEDUP_REMOVED lines=26> */
.L_x_24654:
        /* <DEDUP_REMOVED lines=9> */
.L_x_24655:
[----:B------:R-:W-:Y:S05]  /*7b030*/  BSYNC B1 ;  /* 0x0000000000017941 */ /* 0x000fea0003800000 */
.L_x_24653:
        /* <DEDUP_REMOVED lines=26> */
.L_x_24657:
        /* <DEDUP_REMOVED lines=9> */
.L_x_24658:
[----:B------:R-:W-:Y:S05]  /*7b270*/  BSYNC B1 ;  /* 0x0000000000017941 */ /* 0x000fea0003800000 */
.L_x_24656:
        /* <DEDUP_REMOVED lines=26> */
.L_x_24660:
        /* <DEDUP_REMOVED lines=9> */
.L_x_24661:
[----:B------:R-:W-:Y:S05]  /*7b4b0*/  BSYNC B1 ;  /* 0x0000000000017941 */ /* 0x000fea0003800000 */
.L_x_24659:
        /* <DEDUP_REMOVED lines=26> */
.L_x_24663:
        /* <DEDUP_REMOVED lines=9> */
.L_x_24664:
[----:B------:R-:W-:Y:S05]  /*7b6f0*/  BSYNC B1 ;  /* 0x0000000000017941 */ /* 0x000fea0003800000 */
.L_x_24662:
        /* <DEDUP_REMOVED lines=26> */
.L_x_24666:
        /* <DEDUP_REMOVED lines=9> */
.L_x_24667:
[----:B------:R-:W-:Y:S05]  /*7b930*/  BSYNC B1 ;  /* 0x0000000000017941 */ /* 0x000fea0003800000 */
.L_x_24665:
        /* <DEDUP_REMOVED lines=26> */
.L_x_24669:
        /* <DEDUP_REMOVED lines=9> */
.L_x_24670:
[----:B------:R-:W-:Y:S05]  /*7bb70*/  BSYNC B1 ;  /* 0x0000000000017941 */ /* 0x000fea0003800000 */
.L_x_24668:
        /* <DEDUP_REMOVED lines=26> */
.L_x_24672:
        /* <DEDUP_REMOVED lines=9> */
.L_x_24673:
[----:B------:R-:W-:Y:S05]  /*7bdb0*/  BSYNC B1 ;  /* 0x0000000000017941 */ /* 0x000fea0003800000 */
.L_x_24671:
        /* <DEDUP_REMOVED lines=26> */
.L_x_24675:
        /* <DEDUP_REMOVED lines=9> */
.L_x_24676:
[----:B------:R-:W-:Y:S05]  /*7bff0*/  BSYNC B1 ;  /* 0x0000000000017941 */ /* 0x000fea0003800000 */
.L_x_24674:
        /* <DEDUP_REMOVED lines=26> */
.L_x_24678:
        /* <DEDUP_REMOVED lines=9> */
.L_x_24679:
[----:B------:R-:W-:Y:S05]  /*7c230*/  BSYNC B1 ;  /* 0x0000000000017941 */ /* 0x000fea0003800000 */
.L_x_24677:
        /* <DEDUP_REMOVED lines=26> */
.L_x_24681:
        /* <DEDUP_REMOVED lines=9> */
.L_x_24682:
[----:B------:R-:W-:Y:S05]  /*7c470*/  BSYNC B1 ;  /* 0x0000000000017941 */ /* 0x000fea0003800000 */
.L_x_24680:
        /* <DEDUP_REMOVED lines=26> */
.L_x_24684:
        /* <DEDUP_REMOVED lines=9> */
.L_x_24685:
[----:B------:R-:W-:Y:S05]  /*7c6b0*/  BSYNC B1 ;  /* 0x0000000000017941 */ /* 0x000fea0003800000 */
.L_x_24683:
        /* <DEDUP_REMOVED lines=26> */
.L_x_24687:
        /* <DEDUP_REMOVED lines=9> */
.L_x_24688:
[----:B------:R-:W-:Y:S05]  /*7c8f0*/  BSYNC B1 ;  /* 0x0000000000017941 */ /* 0x000fea0003800000 */
.L_x_24686:
        /* <DEDUP_REMOVED lines=26> */
.L_x_24690:
        /* <DEDUP_REMOVED lines=9> */
.L_x_24691:
[----:B------:R-:W-:Y:S05]  /*7cb30*/  BSYNC B1 ;  /* 0x0000000000017941 */ /* 0x000fea0003800000 */
.L_x_24689:
        /* <DEDUP_REMOVED lines=26> */
.L_x_24693:
        /* <DEDUP_REMOVED lines=9> */
.L_x_24694:
[----:B------:R-:W-:Y:S05]  /*7cd70*/  BSYNC B1 ;  /* 0x0000000000017941 */ /* 0x000fea0003800000 */
.L_x_24692:
        /* <DEDUP_REMOVED lines=26> */
.L_x_24696:
        /* <DEDUP_REMOVED lines=9> */
.L_x_24697:
[----:B------:R-:W-:Y:S05]  /*7cfb0*/  BSYNC B1 ;  /* 0x0000000000017941 */ /* 0x000fea0003800000 */
.L_x_24695:
        /* <DEDUP_REMOVED lines=26> */
.L_x_24699:
        /* <DEDUP_REMOVED lines=9> */
.L_x_24700:
[----:B------:R-:W-:Y:S05]  /*7d1f0*/  BSYNC B1 ;  /* 0x0000000000017941 */ /* 0x000fea0003800000 */
.L_x_24698:
        /* <DEDUP_REMOVED lines=26> */
.L_x_24702:
        /* <DEDUP_REMOVED lines=9> */
.L_x_24703:
[----:B------:R-:W-:Y:S05]  /*7d430*/  BSYNC B1 ;  /* 0x0000000000017941 */ /* 0x000fea0003800000 */
.L_x_24701:
        /* <DEDUP_REMOVED lines=26> */
.L_x_24705:
        /* <DEDUP_REMOVED lines=9> */
.L_x_24706:
[----:B------:R-:W-:Y:S05]  /*7d670*/  BSYNC B1 ;  /* 0x0000000000017941 */ /* 0x000fea0003800000 */
.L_x_24704:
        /* <DEDUP_REMOVED lines=26> */
.L_x_24708:
        /* <DEDUP_REMOVED lines=9> */
.L_x_24709:
[----:B------:R-:W-:Y:S05]  /*7d8b0*/  BSYNC B1 ;  /* 0x0000000000017941 */ /* 0x000fea0003800000 */
.L_x_24707:
        /* <DEDUP_REMOVED lines=26> */
.L_x_24711:
        /* <DEDUP_REMOVED lines=9> */
.L_x_24712:
[----:B------:R-:W-:Y:S05]  /*7daf0*/  BSYNC B1 ;  /* 0x0000000000017941 */ /* 0x000fea0003800000 */
.L_x_24710:
        /* <DEDUP_REMOVED lines=26> */
.L_x_24714:
        /* <DEDUP_REMOVED lines=9> */
.L_x_24715:
[----:B------:R-:W-:Y:S05]  /*7dd30*/  BSYNC B1 ;  /* 0x0000000000017941 */ /* 0x000fea0003800000 */
.L_x_24713:
        /* <DEDUP_REMOVED lines=26> */
.L_x_24717:
        /* <DEDUP_REMOVED lines=9> */
.L_x_24718:
[----:B------:R-:W-:Y:S05]  /*7df70*/  BSYNC B1 ;  /* 0x0000000000017941 */ /* 0x000fea0003800000 */
.L_x_24716:
        /* <DEDUP_REMOVED lines=26> */
.L_x_24720:
        /* <DEDUP_REMOVED lines=9> */
.L_x_24721:
[----:B------:R-:W-:Y:S05]  /*7e1b0*/  BSYNC B1 ;  /* 0x0000000000017941 */ /* 0x000fea0003800000 */
.L_x_24719:
        /* <DEDUP_REMOVED lines=26> */
.L_x_24723:
        /* <DEDUP_REMOVED lines=9> */
.L_x_24724:
[----:B------:R-:W-:Y:S05]  /*7e3f0*/  BSYNC B1 ;  /* 0x0000000000017941 */ /* 0x000fea0003800000 */
.L_x_24722:
        /* <DEDUP_REMOVED lines=26> */
.L_x_24726:
        /* <DEDUP_REMOVED lines=9> */
.L_x_24727:
[----:B------:R-:W-:Y:S05]  /*7e630*/  BSYNC B1 ;  /* 0x0000000000017941 */ /* 0x000fea0003800000 */
.L_x_24725:
        /* <DEDUP_REMOVED lines=26> */
.L_x_24729:
        /* <DEDUP_REMOVED lines=9> */
.L_x_24730:
[----:B------:R-:W-:Y:S05]  /*7e870*/  BSYNC B1 ;  /* 0x0000000000017941 */ /* 0x000fea0003800000 */
.L_x_24728:
        /* <DEDUP_REMOVED lines=26> */
.L_x_24732:
        /* <DEDUP_REMOVED lines=9> */
.L_x_24733:
[----:B------:R-:W-:Y:S05]  /*7eab0*/  BSYNC B1 ;  /* 0x0000000000017941 */ /* 0x000fea0003800000 */
.L_x_24731:
        /* <DEDUP_REMOVED lines=26> */
.L_x_24735:
        /* <DEDUP_REMOVED lines=9> */
.L_x_24736:
[----:B------:R-:W-:Y:S05]  /*7ecf0*/  BSYNC B1 ;  /* 0x0000000000017941 */ /* 0x000fea0003800000 */
.L_x_24734:
        /* <DEDUP_REMOVED lines=26> */
.L_x_24738:
        /* <DEDUP_REMOVED lines=9> */
.L_x_24739:
[----:B------:R-:W-:Y:S05]  /*7ef30*/  BSYNC B1 ;  /* 0x0000000000017941 */ /* 0x000fea0003800000 */
.L_x_24737:
        /* <DEDUP_REMOVED lines=26> */
.L_x_24741:
        /* <DEDUP_REMOVED lines=9> */
.L_x_24742:
[----:B------:R-:W-:Y:S05]  /*7f170*/  BSYNC B1 ;  /* 0x0000000000017941 */ /* 0x000fea0003800000 */
.L_x_24740:
        /* <DEDUP_REMOVED lines=26> */
.L_x_24744:
        /* <DEDUP_REMOVED lines=9> */
.L_x_24745:
[----:B------:R-:W-:Y:S05]  /*7f3b0*/  BSYNC B1 ;  /* 0x0000000000017941 */ /* 0x000fea0003800000 */
.L_x_24743:
        /* <DEDUP_REMOVED lines=26> */
.L_x_24747:
        /* <DEDUP_REMOVED lines=9> */
.L_x_24748:
[----:B------:R-:W-:Y:S05]  /*7f5f0*/  BSYNC B1 ;  /* 0x0000000000017941 */ /* 0x000fea0003800000 */
.L_x_24746:
        /* <DEDUP_REMOVED lines=26> */
.L_x_24750:
        /* <DEDUP_REMOVED lines=9> */
.L_x_24751:
[----:B------:R-:W-:Y:S05]  /*7f830*/  BSYNC B1 ;  /* 0x0000000000017941 */ /* 0x000fea0003800000 */
.L_x_24749:
        /* <DEDUP_REMOVED lines=26> */
.L_x_24753:
        /* <DEDUP_REMOVED lines=9> */
.L_x_24754:
[----:B------:R-:W-:Y:S05]  /*7fa70*/  BSYNC B1 ;  /* 0x0000000000017941 */ /* 0x000fea0003800000 */
.L_x_24752:
        /* <DEDUP_REMOVED lines=26> */
.L_x_24756:
        /* <DEDUP_REMOVED lines=9> */
.L_x_24757:
[----:B------:R-:W-:Y:S05]  /*7fcb0*/  BSYNC B1 ;  /* 0x0000000000017941 */ /* 0x000fea0003800000 */
.L_x_24755:
        /* <DEDUP_REMOVED lines=26> */
.L_x_24759:
        /* <DEDUP_REMOVED lines=9> */
.L_x_24760:
[----:B------:R-:W-:Y:S05]  /*7fef0*/  BSYNC B1 ;  /* 0x0000000000017941 */ /* 0x000fea0003800000 */
.L_x_24758:
        /* <DEDUP_REMOVED lines=26> */
.L_x_24762:
        /* <DEDUP_REMOVED lines=9> */
.L_x_24763:
[----:B------:R-:W-:Y:S05]  /*80130*/  BSYNC B1 ;  /* 0x0000000000017941 */ /* 0x000fea0003800000 */
.L_x_24761:
        /* <DEDUP_REMOVED lines=26> */
.L_x_24765:
        /* <DEDUP_REMOVED lines=9> */
.L_x_24766:
[----:B------:R-:W-:Y:S05]  /*80370*/  BSYNC B1 ;  /* 0x0000000000017941 */ /* 0x000fea0003800000 */
.L_x_24764:
        /* <DEDUP_REMOVED lines=26> */
.L_x_24768:
        /* <DEDUP_REMOVED lines=9> */
.L_x_24769:
[----:B------:R-:W-:Y:S05]  /*805b0*/  BSYNC B1 ;  /* 0x0000000000017941 */ /* 0x000fea0003800000 */
.L_x_24767:
        /* <DEDUP_REMOVED lines=26> */
.L_x_24771:
        /* <DEDUP_REMOVED lines=9> */
.L_x_24772:
[----:B------:R-:W-:Y:S05]  /*807f0*/  BSYNC B1 ;  /* 0x0000000000017941 */ /* 0x000fea0003800000 */
.L_x_24770:
        /* <DEDUP_REMOVED lines=26> */
.L_x_24774:
        /* <DEDUP_REMOVED lines=9> */
.L_x_24775:
[----:B------:R-:W-:Y:S05]  /*80a30*/  BSYNC B1 ;  /* 0x0000000000017941 */ /* 0x000fea0003800000 */
.L_x_24773:
        /* <DEDUP_REMOVED lines=26> */
.L_x_24777:
        /* <DEDUP_REMOVED lines=9> */
.L_x_24778:
[----:B------:R-:W-:Y:S05]  /*80c70*/  BSYNC B1 ;  /* 0x0000000000017941 */ /* 0x000fea0003800000 */
.L_x_24776:
        /* <DEDUP_REMOVED lines=26> */
.L_x_24780:
        /* <DEDUP_REMOVED lines=9> */
.L_x_24781:
[----:B------:R-:W-:Y:S05]  /*80eb0*/  BSYNC B1 ;  /* 0x0000000000017941 */ /* 0x000fea0003800000 */
.L_x_24779:
        /* <DEDUP_REMOVED lines=26> */
.L_x_24783:
        /* <DEDUP_REMOVED lines=9> */
.L_x_24784:
[----:B------:R-:W-:Y:S05]  /*810f0*/  BSYNC B1 ;  /* 0x0000000000017941 */ /* 0x000fea0003800000 */
.L_x_24782:
        /* <DEDUP_REMOVED lines=26> */
.L_x_24786:
        /* <DEDUP_REMOVED lines=9> */
.L_x_24787:
[----:B------:R-:W-:Y:S05]  /*81330*/  BSYNC B1 ;  /* 0x0000000000017941 */ /* 0x000fea0003800000 */
.L_x_24785:
        /* <DEDUP_REMOVED lines=26> */
.L_x_24789:
        /* <DEDUP_REMOVED lines=9> */
.L_x_24790:
[----:B------:R-:W-:Y:S05]  /*81570*/  BSYNC B1 ;  /* 0x0000000000017941 */ /* 0x000fea0003800000 */
.L_x_24788:
        /* <DEDUP_REMOVED lines=26> */
.L_x_24792:
        /* <DEDUP_REMOVED lines=9> */
.L_x_24793:
[----:B------:R-:W-:Y:S05]  /*817b0*/  BSYNC B1 ;  /* 0x0000000000017941 */ /* 0x000fea0003800000 */
.L_x_24791:
        /* <DEDUP_REMOVED lines=26> */
.L_x_24795:
        /* <DEDUP_REMOVED lines=9> */
.L_x_24796:
[----:B------:R-:W-:Y:S05]  /*819f0*/  BSYNC B1 ;  /* 0x0000000000017941 */ /* 0x000fea0003800000 */
.L_x_24794:
        /* <DEDUP_REMOVED lines=26> */
.L_x_24798:
        /* <DEDUP_REMOVED lines=9> */
.L_x_24799:
[----:B------:R-:W-:Y:S05]  /*81c30*/  BSYNC B1 ;  /* 0x0000000000017941 */ /* 0x000fea0003800000 */
.L_x_24797:
        /* <DEDUP_REMOVED lines=26> */
.L_x_24801:
        /* <DEDUP_REMOVED lines=9> */
.L_x_24802:
[----:B------:R-:W-:Y:S05]  /*81e70*/  BSYNC B1 ;  /* 0x0000000000017941 */ /* 0x000fea0003800000 */
.L_x_24800:
        /* <DEDUP_REMOVED lines=26> */
.L_x_24804:
        /* <DEDUP_REMOVED lines=9> */
.L_x_24805:
[----:B------:R-:W-:Y:S05]  /*820b0*/  BSYNC B1 ;  /* 0x0000000000017941 */ /* 0x000fea0003800000 */
.L_x_24803:
        /* <DEDUP_REMOVED lines=26> */
.L_x_24807:
        /* <DEDUP_REMOVED lines=9> */
.L_x_24808:
[----:B------:R-:W-:Y:S05]  /*822f0*/  BSYNC B1 ;  /* 0x0000000000017941 */ /* 0x000fea0003800000 */
.L_x_24806:
        /* <DEDUP_REMOVED lines=26> */
.L_x_24810:
        /* <DEDUP_REMOVED lines=9> */
.L_x_24811:
[----:B------:R-:W-:Y:S05]  /*82530*/  BSYNC B1 ;  /* 0x0000000000017941 */ /* 0x000fea0003800000 */
.L_x_24809:
        /* <DEDUP_REMOVED lines=26> */
.L_x_24813:
        /* <DEDUP_REMOVED lines=9> */
.L_x_24814:
[----:B------:R-:W-:Y:S05]  /*82770*/  BSYNC B1 ;  /* 0x0000000000017941 */ /* 0x000fea0003800000 */
.L_x_24812:
        /* <DEDUP_REMOVED lines=26> */
.L_x_24816:
        /* <DEDUP_REMOVED lines=9> */
.L_x_24817:
[----:B------:R-:W-:Y:S05]  /*829b0*/  BSYNC B1 ;  /* 0x0000000000017941 */ /* 0x000fea0003800000 */
.L_x_24815:
        /* <DEDUP_REMOVED lines=26> */
.L_x_24819:
        /* <DEDUP_REMOVED lines=9> */
.L_x_24820:
[----:B------:R-:W-:Y:S05]  /*82bf0*/  BSYNC B1 ;  /* 0x0000000000017941 */ /* 0x000fea0003800000 */
.L_x_24818:
        /* <DEDUP_REMOVED lines=26> */
.L_x_24822:
        /* <DEDUP_REMOVED lines=9> */
.L_x_24823:
[----:B------:R-:W-:Y:S05]  /*82e30*/  BSYNC B1 ;  /* 0x0000000000017941 */ /* 0x000fea0003800000 */
.L_x_24821:
        /* <DEDUP_REMOVED lines=26> */
.L_x_24825:
        /* <DEDUP_REMOVED lines=9> */
.L_x_24826:
[----:B------:R-:W-:Y:S05]  /*83070*/  BSYNC B1 ;  /* 0x0000000000017941 */ /* 0x000fea0003800000 */
.L_x_24824:
        /* <DEDUP_REMOVED lines=26> */
.L_x_24828:
        /* <DEDUP_REMOVED lines=9> */
.L_x_24829:
[----:B------:R-:W-:Y:S05]  /*832b0*/  BSYNC B1 ;  /* 0x0000000000017941 */ /* 0x000fea0003800000 */
.L_x_24827:
        /* <DEDUP_REMOVED lines=26> */
.L_x_24831:
        /* <DEDUP_REMOVED lines=9> */
.L_x_24832:
[----:B------:R-:W-:Y:S05]  /*834f0*/  BSYNC B1 ;  /* 0x0000000000017941 */ /* 0x000fea0003800000 */
.L_x_24830:
        /* <DEDUP_REMOVED lines=26> */
.L_x_24834:
        /* <DEDUP_REMOVED lines=9> */
.L_x_24835:
[----:B------:R-:W-:Y:S05]  /*83730*/  BSYNC B1 ;  /* 0x0000000000017941 */ /* 0x000fea0003800000 */
.L_x_24833:
        /* <DEDUP_REMOVED lines=26> */
.L_x_24837:
        /* <DEDUP_REMOVED lines=9> */
.L_x_24838:
[----:B------:R-:W-:Y:S05]  /*83970*/  BSYNC B1 ;  /* 0x0000000000017941 */ /* 0x000fea0003800000 */
.L_x_24836:
        /* <DEDUP_REMOVED lines=26> */
.L_x_24840:
        /* <DEDUP_REMOVED lines=9> */
.L_x_24841:
[----:B------:R-:W-:Y:S05]  /*83bb0*/  BSYNC B1 ;  /* 0x0000000000017941 */ /* 0x000fea0003800000 */
.L_x_24839:
        /* <DEDUP_REMOVED lines=26> */
.L_x_24843:
        /* <DEDUP_REMOVED lines=9> */
.L_x_24844:
[----:B------:R-:W-:Y:S05]  /*83df0*/  BSYNC B1 ;  /* 0x0000000000017941 */ /* 0x000fea0003800000 */
.L_x_24842:
        /* <DEDUP_REMOVED lines=26> */
.L_x_24846:
        /* <DEDUP_REMOVED lines=9> */
.L_x_24847:
[----:B------:R-:W-:Y:S05]  /*84030*/  BSYNC B1 ;  /* 0x0000000000017941 */ /* 0x000fea0003800000 */
.L_x_24845:
        /* <DEDUP_REMOVED lines=26> */
.L_x_24849:
        /* <DEDUP_REMOVED lines=9> */
.L_x_24850:
[----:B------:R-:W-:Y:S05]  /*84270*/  BSYNC B1 ;  /* 0x0000000000017941 */ /* 0x000fea0003800000 */
.L_x_24848:
        /* <DEDUP_REMOVED lines=26> */
.L_x_24852:
        /* <DEDUP_REMOVED lines=9> */
.L_x_24853:
[----:B------:R-:W-:Y:S05]  /*844b0*/  BSYNC B1 ;  /* 0x0000000000017941 */ /* 0x000fea0003800000 */
.L_x_24851:
        /* <DEDUP_REMOVED lines=26> */
.L_x_24855:
        /* <DEDUP_REMOVED lines=9> */
.L_x_24856:
[----:B------:R-:W-:Y:S05]  /*846f0*/  BSYNC B1 ;  /* 0x0000000000017941 */ /* 0x000fea0003800000 */
.L_x_24854:
        /* <DEDUP_REMOVED lines=26> */
.L_x_24858:
        /* <DEDUP_REMOVED lines=9> */
.L_x_24859:
[----:B------:R-:W-:Y:S05]  /*84930*/  BSYNC B1 ;  /* 0x0000000000017941 */ /* 0x000fea0003800000 */
.L_x_24857:
        /* <DEDUP_REMOVED lines=26> */
.L_x_24861:
        /* <DEDUP_REMOVED lines=9> */
.L_x_24862:
[----:B------:R-:W-:Y:S05]  /*84b70*/  BSYNC B1 ;  /* 0x0000000000017941 */ /* 0x000fea0003800000 */
.L_x_24860:
        /* <DEDUP_REMOVED lines=26> */
.L_x_24864:
        /* <DEDUP_REMOVED lines=9> */
.L_x_24865:
[----:B------:R-:W-:Y:S05]  /*84db0*/  BSYNC B1 ;  /* 0x0000000000017941 */ /* 0x000fea0003800000 */
.L_x_24863:
        /* <DEDUP_REMOVED lines=26> */
.L_x_24867:
        /* <DEDUP_REMOVED lines=9> */
.L_x_24868:
[----:B------:R-:W-:Y:S05]  /*84ff0*/  BSYNC B1 ;  /* 0x0000000000017941 */ /* 0x000fea0003800000 */
.L_x_24866:
        /* <DEDUP_REMOVED lines=26> */
.L_x_24870:
        /* <DEDUP_REMOVED lines=9> */
.L_x_24871:
[----:B------:R-:W-:Y:S05]  /*85230*/  BSYNC B1 ;  /* 0x0000000000017941 */ /* 0x000fea0003800000 */
.L_x_24869:
        /* <DEDUP_REMOVED lines=26> */
.L_x_24873:
        /* <DEDUP_REMOVED lines=9> */
.L_x_24874:
[----:B------:R-:W-:Y:S05]  /*85470*/  BSYNC B1 ;  /* 0x0000000000017941 */ /* 0x000fea0003800000 */
.L_x_24872:
        /* <DEDUP_REMOVED lines=26> */
.L_x_24876:
        /* <DEDUP_REMOVED lines=9> */
.L_x_24877:
[----:B------:R-:W-:Y:S05]  /*856b0*/  BSYNC B1 ;  /* 0x0000000000017941 */ /* 0x000fea0003800000 */
.L_x_24875:
        /* <DEDUP_REMOVED lines=26> */
.L_x_24879:
        /* <DEDUP_REMOVED lines=9> */
.L_x_24880:
[----:B------:R-:W-:Y:S05]  /*858f0*/  BSYNC B1 ;  /* 0x0000000000017941 */ /* 0x000fea0003800000 */
.L_x_24878:
        /* <DEDUP_REMOVED lines=26> */
.L_x_24882:
        /* <DEDUP_REMOVED lines=9> */
.L_x_24883:
[----:B------:R-:W-:Y:S05]  /*85b30*/  BSYNC B1 ;  /* 0x0000000000017941 */ /* 0x000fea0003800000 */
.L_x_24881:
        /* <DEDUP_REMOVED lines=26> */
.L_x_24885:
        /* <DEDUP_REMOVED lines=9> */
.L_x_24886:
[----:B------:R-:W-:Y:S05]  /*85d70*/  BSYNC B1 ;  /* 0x0000000000017941 */ /* 0x000fea0003800000 */
.L_x_24884:
        /* <DEDUP_REMOVED lines=26> */
.L_x_24888:
        /* <DEDUP_REMOVED lines=9> */
.L_x_24889:
[----:B------:R-:W-:Y:S05]  /*85fb0*/  BSYNC B1 ;  /* 0x0000000000017941 */ /* 0x000fea0003800000 */
.L_x_24887:
        /* <DEDUP_REMOVED lines=26> */
.L_x_24891:
        /* <DEDUP_REMOVED lines=9> */
.L_x_24892:
[----:B------:R-:W-:Y:S05]  /*861f0*/  BSYNC B1 ;  /* 0x0000000000017941 */ /* 0x000fea0003800000 */
.L_x_24890:
        /* <DEDUP_REMOVED lines=26> */
.L_x_24894:
        /* <DEDUP_REMOVED lines=9> */
.L_x_24895:
[----:B------:R-:W-:Y:S05]  /*86430*/  BSYNC B1 ;  /* 0x0000000000017941 */ /* 0x000fea0003800000 */
.L_x_24893:
        /* <DEDUP_REMOVED lines=26> */
.L_x_24897:
        /* <DEDUP_REMOVED lines=9> */
.L_x_24898:
[----:B------:R-:W-:Y:S05]  /*86670*/  BSYNC B1 ;  /* 0x0000000000017941 */ /* 0x000fea0003800000 */
.L_x_24896:
        /* <DEDUP_REMOVED lines=26> */
.L_x_24900:
        /* <DEDUP_REMOVED lines=9> */
.L_x_24901:
[----:B------:R-:W-:Y:S05]  /*868b0*/  BSYNC B1 ;  /* 0x0000000000017941 */ /* 0x000fea0003800000 */
.L_x_24899:
        /* <DEDUP_REMOVED lines=26> */
.L_x_24903:
        /* <DEDUP_REMOVED lines=9> */
.L_x_24904:
[----:B------:R-:W-:Y:S05]  /*86af0*/  BSYNC B1 ;  /* 0x0000000000017941 */ /* 0x000fea0003800000 */
.L_x_24902:
        /* <DEDUP_REMOVED lines=26> */
.L_x_24906:
        /* <DEDUP_REMOVED lines=9> */
.L_x_24907:
[----:B------:R-:W-:Y:S05]  /*86d30*/  BSYNC B1 ;  /* 0x0000000000017941 */ /* 0x000fea0003800000 */
.L_x_24905:
        /* <DEDUP_REMOVED lines=26> */
.L_x_24909:
        /* <DEDUP_REMOVED lines=9> */
.L_x_24910:
[----:B------:R-:W-:Y:S05]  /*86f70*/  BSYNC B1 ;  /* 0x0000000000017941 */ /* 0x000fea0003800000 */
.L_x_24908:
        /* <DEDUP_REMOVED lines=26> */
.L_x_24912:
        /* <DEDUP_REMOVED lines=9> */
.L_x_24913:
[----:B------:R-:W-:Y:S05]  /*871b0*/  BSYNC B1 ;  /* 0x0000000000017941 */ /* 0x000fea0003800000 */
.L_x_24911:
        /* <DEDUP_REMOVED lines=26> */
.L_x_24915:
        /* <DEDUP_REMOVED lines=9> */
.L_x_24916:
[----:B------:R-:W-:Y:S05]  /*873f0*/  BSYNC B1 ;  /* 0x0000000000017941 */ /* 0x000fea0003800000 */
.L_x_24914:
        /* <DEDUP_REMOVED lines=26> */
.L_x_24918:
        /* <DEDUP_REMOVED lines=9> */
.L_x_24919:
[----:B------:R-:W-:Y:S05]  /*87630*/  BSYNC B1 ;  /* 0x0000000000017941 */ /* 0x000fea0003800000 */
.L_x_24917:
        /* <DEDUP_REMOVED lines=26> */
.L_x_24921:
        /* <DEDUP_REMOVED lines=9> */
.L_x_24922:
[----:B------:R-:W-:Y:S05]  /*87870*/  BSYNC B1 ;  /* 0x0000000000017941 */ /* 0x000fea0003800000 */
.L_x_24920:
        /* <DEDUP_REMOVED lines=26> */
.L_x_24924:
        /* <DEDUP_REMOVED lines=9> */
.L_x_24925:
[----:B------:R-:W-:Y:S05]  /*87ab0*/  BSYNC B1 ;  /* 0x0000000000017941 */ /* 0x000fea0003800000 */
.L_x_24923:
        /* <DEDUP_REMOVED lines=26> */
.L_x_24927:
        /* <DEDUP_REMOVED lines=9> */
.L_x_24928:
[----:B------:R-:W-:Y:S05]  /*87cf0*/  BSYNC B1 ;  /* 0x0000000000017941 */ /* 0x000fea0003800000 */
.L_x_24926:
        /* <DEDUP_REMOVED lines=26> */
.L_x_24930:
        /* <DEDUP_REMOVED lines=9> */
.L_x_24931:
[----:B------:R-:W-:Y:S05]  /*87f30*/  BSYNC B1 ;  /* 0x0000000000017941 */ /* 0x000fea0003800000 */
.L_x_24929:
        /* <DEDUP_REMOVED lines=26> */
.L_x_24933:
        /* <DEDUP_REMOVED lines=9> */
.L_x_24934:
[----:B------:R-:W-:Y:S05]  /*88170*/  BSYNC B1 ;  /* 0x0000000000017941 */ /* 0x000fea0003800000 */
.L_x_24932:
        /* <DEDUP_REMOVED lines=27> */
.L_x_24936:
        /* <DEDUP_REMOVED lines=9> */
.L_x_24937:
[----:B------:R-:W-:Y:S05]  /*883c0*/  BSYNC B1 ;  /* 0x0000000000017941 */ /* 0x000fea0003800000 */
.L_x_24935:
        /* <DEDUP_REMOVED lines=26> */
.L_x_24939:
[----:B---3-5:R2:W-:Y:S04]  /*88570*/  STL [R1+0xbc8], R2 ;  /* 0x000bc80201007387 */ /* 0x0285e80000100800 */
[----:B------:R-:W3:Y:S04]  /*88580*/  LDL.LU R0, [R1+0xba0] ;  /* 0x000ba00001007983 */ /* 0x000ee80000300800 */
[----:B--2---:R-:W2:Y:S04]  /*88590*/  LDL.LU R2, [R1+0xb9c] ;  /* 0x000b9c0001027983 */ /* 0x004ea80000300800 */
[----:B---3--:R3:W-:Y:S04]  /*885a0*/  STL [R1+0xb98], R0 ;  /* 0x000b980001007387 */ /* 0x0087e80000100800 */
[----:B--2---:R2:W-:Y:S04]  /*885b0*/  STL [R1+0xb88], R2 ;  /* 0x000b880201007387 */ /* 0x0045e80000100800 */
[----:B---3--:R3:W5:Y:S04]  /*885c0*/  LDL.LU R0, [R1+0xb90] ;  /* 0x000b900001007983 */ /* 0x0087680000300800 */
[----:B--2---:R-:W2:Y:S04]  /*885d0*/  LDL.LU R2, [R1+0xb94] ;  /* 0x000b940001027983 */ /* 0x004ea80000300800 */
[----:B--2---:R2:W-:Y:S04]  /*885e0*/  STL [R1+0x990], R2 ;  /* 0x0009900201007387 */ /* 0x0045e80000100800 */
[----:B--2---:R3:W5:Y:S02]  /*885f0*/  LDL.LU R2, [R1+0xbc8] ;  /* 0x000bc80001027983 */ /* 0x0047640000300800 */
.L_x_24940:
[----:B------:R-:W-:Y:S05]  /*88600*/  BSYNC B1 ;  /* 0x0000000000017941 */ /* 0x000fea0003800000 */
.L_x_24938:
        /* <DEDUP_REMOVED lines=26> */
.L_x_24942:
        /* <DEDUP_REMOVED lines=13> */
.L_x_24943:
[----:B------:R-:W-:Y:S05]  /*88880*/  BSYNC B1 ;  /* 0x0000000000017941 */ /* 0x000fea0003800000 */
.L_x_24941:
[----:B------:R-:W-:Y:S01]  /*88890*/  @!P1 CALL.REL.NOINC `(.L_x_24944) ;  /* 0x0000001000009944 */ /* 0x000fe20003c00000 */
[----:B------:R-:W-:Y:S05]  /*888a0*/  BRA `(.L_x_24945) ;  /* 0xfffef7d000007947 */ /* 0x000fea000383ffff */
.L_x_24944:
[----:B------:R-:W-:Y:S04]  /*888b0*/  STL.64 [R1+0xbd8], R6 ;  /* 0x000bd80601007387 */ /* 0x000fe80000100a00 */
[----:B------:R-:W-:Y:S04]  /*888c0*/  STL [R1+0xbd4], R5 ;  /* 0x000bd40501007387 */ /* 0x000fe80000100800 */
[----:B-----5:R-:W-:Y:S04]  /*888d0*/  STL [R1+0xbd0], R4 ;  /* 0x000bd00401007387 */ /* 0x020fe80000100800 */
[----:B------:R-:W2:Y:S04]  /*888e0*/  LDS.128 R4, [0xc20] ;  /* 0x000c2000ff047984 */ /* 0x000ea80000000c00 */
[----:B0-----:R-:W3:Y:S04]  /*888f0*/  LDL.LU R0, [R1+0xbc4] ;  /* 0x000bc40001007983 */ /* 0x001ee80000300800 */
[----:B------:R0:W-:Y:S04]  /*88900*/  STL.64 [R1+0xbe8], R10 ;  /* 0x000be80a01007387 */ /* 0x0001e80000100a00 */
[----:B0-----:R-:W3:Y:S04]  /*88910*/  LDL.LU R11, [R1+0xbc0] ;  /* 0x000bc000010b7983 */ /* 0x001ee80000300800 */
[----:B------:R-:W-:Y:S04]  /*88920*/  STL.64 [R1+0xbe0], R8 ;  /* 0x000be00801007387 */ /* 0x000fe80000100a00 */
[----:B------:R-:W-:Y:S04]  /*88930*/  STL.64 [R1+0xbc8], R2 ;  /* 0x000bc80201007387 */ /* 0x000fe80000100a00 */
[----:B--2---:R-:W-:Y:S04]  /*88940*/  STL.64 [R1], R4 ;  /* 0x0000000401007387 */ /* 0x004fe80000100a00 */
        /* <DEDUP_REMOVED lines=209> */
[----:B------:R-:W-:Y:S01]  /*89660*/  STL [R1+0xba4], R3 ;  /* 0x000ba40301007387 */ /* 0x000fe20000100800 */
[----:B-1----:R-:W-:-:S03]  /*89670*/  FMUL.FTZ R0, R2, R0 ;  /* 0x0000000002007220 */ /* 0x002fc60000410000 */
[----:B------:R-:W1:Y:S04]  /*89680*/  LDS.64 R2, [0x1020] ;  /* 0x00102000ff027984 */ /* 0x000e680000000a00 */
[----:B-1----:R1:W-:Y:S04]  /*89690*/  STL.64 [R1+0x400], R2 ;  /* 0x0004000201007387 */ /* 0x0023e80000100a00 */
[----:B-1----:R0:W5:Y:S04]  /*896a0*/  LDL.LU.64 R2, [R1+0xbc8] ;  /* 0x000bc80001027983 */ /* 0x0021680000300a00 */
[----:B------:R0:W-:Y:S04]  /*896b0*/  STL [R1+0xbbc], R0 ;  /* 0x000bbc0001007387 */ /* 0x0001e80000100800 */
[----:B------:R0:W-:Y:S02]  /*896c0*/  STL [R1+0xbb8], RZ ;  /* 0x000bb8ff01007387 */ /* 0x0001e40000100800 */
.L_x_25328:
        /* <DEDUP_REMOVED lines=35> */
.L_x_24947:
[----:B01----:R-:W2:Y:S04]  /*89900*/  LDL.LU R0, [R1+0x99c] ;  /* 0x00099c0001007983 */ /* 0x003ea80000300800 */
[----:B--2---:R0:W-:Y:S02]  /*89910*/  STL [R1+0xb98], R0 ;  /* 0x000b980001007387 */ /* 0x0041e40000100800 */
[----:B0-----:R-:W-:Y:S02]  /*89920*/  IMAD.MOV.U32 R0, RZ, RZ, R29 ;  /* 0x000000ffff007224 */ /* 0x001fe400078e001d */
[----:B------:R-:W2:Y:S04]  /*89930*/  LDL.LU R29, [R1+0x998] ;  /* 0x00099800011d7983 */ /* 0x000ea80000300800 */
[----:B--2---:R0:W-:Y:S02]  /*89940*/  STL [R1+0x99c], R29 ;  /* 0x00099c1d01007387 */ /* 0x0041e40000100800 */
[----:B0-----:R-:W-:-:S02]  /*89950*/  IMAD.MOV.U32 R29, RZ, RZ, R28 ;  /* 0x000000ffff1d7224 */ /* 0x001fc400078e001c */
.L_x_24948:
[----:B-1----:R-:W-:Y:S05]  /*89960*/  BSYNC B1 ;  /* 0x0000000000017941 */ /* 0x002fea0003800000 */
.L_x_24946:
        /* <DEDUP_REMOVED lines=16> */
.L_x_24950:
[----:B0-----:R0:W-:Y:S04]  /*89a70*/  STL [R1+0xb90], R0 ;  /* 0x000b900001007387 */ /* 0x0011e80000100800 */
[----:B------:R-:W2:Y:S04]  /*89a80*/  LDL.LU R28, [R1+0xb98] ;  /* 0x000b9800011c7983 */ /* 0x000ea80000300800 */
[----:B0-----:R-:W3:Y:S04]  /*89a90*/  LDL.LU R0, [R1+0x9a4] ;  /* 0x0009a40001007983 */ /* 0x001ee80000300800 */
[----:B--2---:R0:W-:Y:S04]  /*89aa0*/  STL [R1+0xba0], R28 ;  /* 0x000ba01c01007387 */ /* 0x0041e80000100800 */
[----:B---3--:R1:W-:Y:S01]  /*89ab0*/  STL [R1+0x998], R0 ;  /* 0x0009980001007387 */ /* 0x0083e20000100800 */
[----:B0-----:R-:W-:-:S03]  /*89ac0*/  IMAD.MOV.U32 R28, RZ, RZ, R27 ;  /* 0x000000ffff1c7224 */ /* 0x001fc600078e001b */
.L_x_24951:
[----:B0-----:R-:W-:Y:S05]  /*89ad0*/  BSYNC B1 ;  /* 0x0000000000017941 */ /* 0x001fea0003800000 */
.L_x_24949:
        /* <DEDUP_REMOVED lines=15> */
.L_x_24953:
[----:B------:R-:W2:Y:S04]  /*89bd0*/  LDL.LU R27, [R1+0xba0] ;  /* 0x000ba000011b7983 */ /* 0x000ea80000300800 */
[----:B------:R1:W5:Y:S04]  /*89be0*/  LDL.LU R0, [R1+0xb90] ;  /* 0x000b900001007983 */ /* 0x0003680000300800 */
[----:B--2---:R2:W-:Y:S04]  /*89bf0*/  STL [R1+0xb98], R27 ;  /* 0x000b981b01007387 */ /* 0x0045e80000100800 */
[----:B--2---:R-:W2:Y:S04]  /*89c00*/  LDL.LU R27, [R1+0x9a0] ;  /* 0x0009a000011b7983 */ /* 0x004ea80000300800 */
[----:B--2---:R2:W-:Y:S02]  /*89c10*/  STL [R1+0x9a4], R27 ;  /* 0x0009a41b01007387 */ /* 0x0045e40000100800 */
[----:B--2---:R-:W-:-:S02]  /*89c20*/  IMAD.MOV.U32 R27, RZ, RZ, R26 ;  /* 0x000000ffff1b7224 */ /* 0x004fc400078e001a */
.L_x_24954:
[----:B-1----:R-:W-:Y:S05]  /*89c30*/  BSYNC B1 ;  /* 0x0000000000017941 */ /* 0x002fea0003800000 */
.L_x_24952:
        /* <DEDUP_REMOVED lines=16> */
.L_x_24956:
[----:B-1----:R1:W-:Y:S04]  /*89d40*/  STL [R1+0xb90], R0 ;  /* 0x000b900001007387 */ /* 0x0023e80000100800 */
[----:B------:R-:W2:Y:S04]  /*89d50*/  LDL.LU R26, [R1+0xb98] ;  /* 0x000b9800011a7983 */ /* 0x000ea80000300800 */
[----:B-1----:R-:W3:Y:S04]  /*89d60*/  LDL.LU R0, [R1+0x9ac] ;  /* 0x0009ac0001007983 */ /* 0x002ee80000300800 */
[----:B--2---:R1:W-:Y:S04]  /*89d70*/  STL [R1+0xba0], R26 ;  /* 0x000ba01a01007387 */ /* 0x0043e80000100800 */
[----:B---3--:R2:W-:Y:S01]  /*89d80*/  STL [R1+0x9a0], R0 ;  /* 0x0009a00001007387 */ /* 0x0085e20000100800 */
[----:B-1----:R-:W-:-:S03]  /*89d90*/  IMAD.MOV.U32 R26, RZ, RZ, R25 ;  /* 0x000000ffff1a7224 */ /* 0x002fc600078e0019 */
.L_x_24957:
[----:B-1----:R-:W-:Y:S05]  /*89da0*/  BSYNC B1 ;  /* 0x0000000000017941 */ /* 0x002fea0003800000 */
.L_x_24955:
        /* <DEDUP_REMOVED lines=15> */
.L_x_24959:
[----:B------:R-:W2:Y:S04]  /*89ea0*/  LDL.LU R25, [R1+0xba0] ;  /* 0x000ba00001197983 */ /* 0x000ea80000300800 */
[----:B------:R3:W5:Y:S04]  /*89eb0*/  LDL.LU R0, [R1+0xb90] ;  /* 0x000b900001007983 */ /* 0x0007680000300800 */
[----:B--2---:R2:W-:Y:S04]  /*89ec0*/  STL [R1+0xb98], R25 ;  /* 0x000b981901007387 */ /* 0x0045e80000100800 */
[----:B--2---:R-:W2:Y:S04]  /*89ed0*/  LDL.LU R25, [R1+0x9a8] ;  /* 0x0009a80001197983 */ /* 0x004ea80000300800 */
[----:B--2---:R2:W-:Y:S02]  /*89ee0*/  STL [R1+0x9ac], R25 ;  /* 0x0009ac1901007387 */ /* 0x0045e40000100800 */
[----:B--2---:R-:W-:-:S02]  /*89ef0*/  IMAD.MOV.U32 R25, RZ, RZ, R24 ;  /* 0x000000ffff197224 */ /* 0x004fc400078e0018 */
.L_x_24960:
[----:B---3--:R-:W-:Y:S05]  /*89f00*/  BSYNC B1 ;  /* 0x0000000000017941 */ /* 0x008fea0003800000 */
.L_x_24958:
        /* <DEDUP_REMOVED lines=16> */
.L_x_24962:
[----:B--2---:R2:W-:Y:S04]  /*8a010*/  STL [R1+0xb90], R0 ;  /* 0x000b900001007387 */ /* 0x0045e80000100800 */
[----:B------:R-:W3:Y:S04]  /*8a020*/  LDL.LU R24, [R1+0xb98] ;  /* 0x000b980001187983 */ /* 0x000ee80000300800 */
[----:B--2---:R-:W2:Y:S04]  /*8a030*/  LDL.LU R0, [R1+0x9b4] ;  /* 0x0009b40001007983 */ /* 0x004ea80000300800 */
[----:B---3--:R3:W-:Y:S04]  /*8a040*/  STL [R1+0xba0], R24 ;  /* 0x000ba01801007387 */ /* 0x0087e80000100800 */
[----:B--2---:R2:W-:Y:S01]  /*8a050*/  STL [R1+0x9a8], R0 ;  /* 0x0009a80001007387 */ /* 0x0045e20000100800 */
[----:B---3--:R-:W-:-:S03]  /*8a060*/  IMAD.MOV.U32 R24, RZ, RZ, R23 ;  /* 0x000000ffff187224 */ /* 0x008fc600078e0017 */
.L_x_24963:
[----:B--2---:R-:W-:Y:S05]  /*8a070*/  BSYNC B1 ;  /* 0x0000000000017941 */ /* 0x004fea0003800000 */
.L_x_24961:
        /* <DEDUP_REMOVED lines=15> */
.L_x_24965:
[----:B------:R-:W3:Y:S04]  /*8a170*/  LDL.LU R23, [R1+0xba0] ;  /* 0x000ba00001177983 */ /* 0x000ee80000300800 */
[----:B------:R4:W5:Y:S04]  /*8a180*/  LDL.LU R0, [R1+0xb90] ;  /* 0x000b900001007983 */ /* 0x0009680000300800 */
[----:B---3--:R3:W-:Y:S04]  /*8a190*/  STL [R1+0xb98], R23 ;  /* 0x000b981701007387 */ /* 0x0087e80000100800 */
[----:B---3--:R-:W3:Y:S04]  /*8a1a0*/  LDL.LU R23, [R1+0x9b0] ;  /* 0x0009b00001177983 */ /* 0x008ee80000300800 */
[----:B---3--:R3:W-:Y:S02]  /*8a1b0*/  STL [R1+0x9b4], R23 ;  /* 0x0009b41701007387 */ /* 0x0087e40000100800 */
[----:B---3--:R-:W-:-:S02]  /*8a1c0*/  IMAD.MOV.U32 R23, RZ, RZ, R22 ;  /* 0x000000ffff177224 */ /* 0x008fc400078e0016 */
.L_x_24966:
[----:B----4-:R-:W-:Y:S05]  /*8a1d0*/  BSYNC B1 ;  /* 0x0000000000017941 */ /* 0x010fea0003800000 */
.L_x_24964:
        /* <DEDUP_REMOVED lines=16> */
.L_x_24968:
[----:B---3--:R3:W-:Y:S04]  /*8a2e0*/  STL [R1+0xb90], R0 ;  /* 0x000b900001007387 */ /* 0x0087e80000100800 */
[----:B------:R-:W4:Y:S04]  /*8a2f0*/  LDL.LU R22, [R1+0xb98] ;  /* 0x000b980001167983 */ /* 0x000f280000300800 */
[----:B---3--:R-:W3:Y:S04]  /*8a300*/  LDL.LU R0, [R1+0x9bc] ;  /* 0x0009bc0001007983 */ /* 0x008ee80000300800 */
[----:B----4-:R4:W-:Y:S04]  /*8a310*/  STL [R1+0xba0], R22 ;  /* 0x000ba01601007387 */ /* 0x0109e80000100800 */
[----:B---3--:R3:W-:Y:S01]  /*8a320*/  STL [R1+0x9b0], R0 ;  /* 0x0009b00001007387 */ /* 0x0087e20000100800 */
[----:B----4-:R-:W-:-:S03]  /*8a330*/  IMAD.MOV.U32 R22, RZ, RZ, R21 ;  /* 0x000000ffff167224 */ /* 0x010fc600078e0015 */
.L_x_24969:
[----:B---3--:R-:W-:Y:S05]  /*8a340*/  BSYNC B1 ;  /* 0x0000000000017941 */ /* 0x008fea0003800000 */
.L_x_24967:
        /* <DEDUP_REMOVED lines=15> */
.L_x_24971:
[----:B------:R-:W4:Y:S04]  /*8a440*/  LDL.LU R21, [R1+0xba0] ;  /* 0x000ba00001157983 */ /* 0x000f280000300800 */
[----:B------:R0:W5:Y:S04]  /*8a450*/  LDL.LU R0, [R1+0xb90] ;  /* 0x000b900001007983 */ /* 0x0001680000300800 */
[----:B----4-:R4:W-:Y:S04]  /*8a460*/  STL [R1+0xb98], R21 ;  /* 0x000b981501007387 */ /* 0x0109e80000100800 */
[----:B----4-:R-:W4:Y:S04]  /*8a470*/  LDL.LU R21, [R1+0x9b8] ;  /* 0x0009b80001157983 */ /* 0x010f280000300800 */
[----:B----4-:R4:W-:Y:S02]  /*8a480*/  STL [R1+0x9bc], R21 ;  /* 0x0009bc1501007387 */ /* 0x0109e40000100800 */
[----:B----4-:R-:W-:-:S02]  /*8a490*/  IMAD.MOV.U32 R21, RZ, RZ, R20 ;  /* 0x000000ffff157224 */ /* 0x010fc400078e0014 */
.L_x_24972:
[----:B0-----:R-:W-:Y:S05]  /*8a4a0*/  BSYNC B1 ;  /* 0x0000000000017941 */ /* 0x001fea0003800000 */
.L_x_24970:
        /* <DEDUP_REMOVED lines=16> */
.L_x_24974:
[----:B0-----:R0:W-:Y:S04]  /*8a5b0*/  STL [R1+0xb90], R0 ;  /* 0x000b900001007387 */ /* 0x0011e80000100800 */
[----:B------:R-:W4:Y:S04]  /*8a5c0*/  LDL.LU R20, [R1+0xb98] ;  /* 0x000b980001147983 */ /* 0x000f280000300800 */
[----:B0-2---:R-:W2:Y:S04]  /*8a5d0*/  LDL.LU R0, [R1+0x9c4] ;  /* 0x0009c40001007983 */ /* 0x005ea80000300800 */
[----:B----4-:R0:W-:Y:S04]  /*8a5e0*/  STL [R1+0xba0], R20 ;  /* 0x000ba01401007387 */ /* 0x0101e80000100800 */
[----:B--2---:R2:W-:Y:S01]  /*8a5f0*/  STL [R1+0x9b8], R0 ;  /* 0x0009b80001007387 */ /* 0x0045e20000100800 */
[----:B0-----:R-:W-:-:S03]  /*8a600*/  IMAD.MOV.U32 R20, RZ, RZ, R19 ;  /* 0x000000ffff147224 */ /* 0x001fc600078e0013 */
.L_x_24975:
[----:B0-----:R-:W-:Y:S05]  /*8a610*/  BSYNC B1 ;  /* 0x0000000000017941 */ /* 0x001fea0003800000 */
.L_x_24973:
        /* <DEDUP_REMOVED lines=15> */
.L_x_24977:
[----:B------:R-:W2:Y:S04]  /*8a710*/  LDL.LU R19, [R1+0xba0] ;  /* 0x000ba00001137983 */ /* 0x000ea80000300800 */
[----:B------:R4:W5:Y:S04]  /*8a720*/  LDL.LU R0, [R1+0xb90] ;  /* 0x000b900001007983 */ /* 0x0009680000300800 */
[----:B--2---:R2:W-:Y:S04]  /*8a730*/  STL [R1+0xb98], R19 ;  /* 0x000b981301007387 */ /* 0x0045e80000100800 */
[----:B--2---:R-:W2:Y:S04]  /*8a740*/  LDL.LU R19, [R1+0x9c0] ;  /* 0x0009c00001137983 */ /* 0x004ea80000300800 */
[----:B--2---:R2:W-:Y:S02]  /*8a750*/  STL [R1+0x9c4], R19 ;  /* 0x0009c41301007387 */ /* 0x0045e40000100800 */
[----:B--2---:R-:W-:-:S02]  /*8a760*/  IMAD.MOV.U32 R19, RZ, RZ, R18 ;  /* 0x000000ffff137224 */ /* 0x004fc400078e0012 */
.L_x_24978:
[----:B----4-:R-:W-:Y:S05]  /*8a770*/  BSYNC B1 ;  /* 0x0000000000017941 */ /* 0x010fea0003800000 */
.L_x_24976:
        /* <DEDUP_REMOVED lines=16> */
.L_x_24980:
[----:B--2---:R2:W-:Y:S04]  /*8a880*/  STL [R1+0xb90], R0 ;  /* 0x000b900001007387 */ /* 0x0045e80000100800 */
[----:B------:R-:W4:Y:S04]  /*8a890*/  LDL.LU R18, [R1+0xb98] ;  /* 0x000b980001127983 */ /* 0x000f280000300800 */
[----:B--2---:R-:W2:Y:S04]  /*8a8a0*/  LDL.LU R0, [R1+0x9cc] ;  /* 0x0009cc0001007983 */ /* 0x004ea80000300800 */
[----:B----4-:R4:W-:Y:S04]  /*8a8b0*/  STL [R1+0xba0], R18 ;  /* 0x000ba01201007387 */ /* 0x0109e80000100800 */
[----:B--2---:R2:W-:Y:S01]  /*8a8c0*/  STL [R1+0x9c0], R0 ;  /* 0x0009c00001007387 */ /* 0x0045e20000100800 */
[----:B----4-:R-:W-:-:S03]  /*8a8d0*/  IMAD.MOV.U32 R18, RZ, RZ, R17 ;  /* 0x000000ffff127224 */ /* 0x010fc600078e0011 */
.L_x_24981:
[----:B--2---:R-:W-:Y:S05]  /*8a8e0*/  BSYNC B1 ;  /* 0x0000000000017941 */ /* 0x004fea0003800000 */
.L_x_24979:
        /* <DEDUP_REMOVED lines=15> */
.L_x_24983:
[----:B------:R-:W4:Y:S04]  /*8a9e0*/  LDL.LU R17, [R1+0xba0] ;  /* 0x000ba00001117983 */ /* 0x000f280000300800 */
[----:B------:R0:W5:Y:S04]  /*8a9f0*/  LDL.LU R0, [R1+0xb90] ;  /* 0x000b900001007983 */ /* 0x0001680000300800 */
[----:B----4-:R4:W-:Y:S04]  /*8aa00*/  STL [R1+0xb98], R17 ;  /* 0x000b981101007387 */ /* 0x0109e80000100800 */
[----:B----4-:R-:W4:Y:S04]  /*8aa10*/  LDL.LU R17, [R1+0x9c8] ;  /* 0x0009c80001117983 */ /* 0x010f280000300800 */
[----:B----4-:R4:W-:Y:S02]  /*8aa20*/  STL [R1+0x9cc], R17 ;  /* 0x0009cc1101007387 */ /* 0x0109e40000100800 */
[----:B----4-:R-:W-:-:S02]  /*8aa30*/  IMAD.MOV.U32 R17, RZ, RZ, R16 ;  /* 0x000000ffff117224 */ /* 0x010fc400078e0010 */
.L_x_24984:
[----:B0-----:R-:W-:Y:S05]  /*8aa40*/  BSYNC B1 ;  /* 0x0000000000017941 */ /* 0x001fea0003800000 */
.L_x_24982:
        /* <DEDUP_REMOVED lines=16> */
.L_x_24986:
[----:B0-----:R0:W-:Y:S04]  /*8ab50*/  STL [R1+0xb90], R0 ;  /* 0x000b900001007387 */ /* 0x0011e80000100800 */
[----:B------:R-:W4:Y:S04]  /*8ab60*/  LDL.LU R16, [R1+0xb98] ;  /* 0x000b980001107983 */ /* 0x000f280000300800 */
[----:B0-2---:R-:W2:Y:S04]  /*8ab70*/  LDL.LU R0, [R1+0x9d4] ;  /* 0x0009d40001007983 */ /* 0x005ea80000300800 */
[----:B----4-:R0:W-:Y:S04]  /*8ab80*/  STL [R1+0xba0], R16 ;  /* 0x000ba01001007387 */ /* 0x0101e80000100800 */
[----:B--2---:R2:W-:Y:S01]  /*8ab90*/  STL [R1+0x9c8], R0 ;  /* 0x0009c80001007387 */ /* 0x0045e20000100800 */
[----:B0-----:R-:W-:-:S03]  /*8aba0*/  IMAD.MOV.U32 R16, RZ, RZ, R15 ;  /* 0x000000ffff107224 */ /* 0x001fc600078e000f */
.L_x_24987:
[----:B0-----:R-:W-:Y:S05]  /*8abb0*/  BSYNC B1 ;  /* 0x0000000000017941 */ /* 0x001fea0003800000 */
.L_x_24985:
        /* <DEDUP_REMOVED lines=15> */
.L_x_24989:
[----:B------:R-:W2:Y:S04]  /*8acb0*/  LDL.LU R15, [R1+0xba0] ;  /* 0x000ba000010f7983 */ /* 0x000ea80000300800 */
[----:B------:R4:W5:Y:S04]  /*8acc0*/  LDL.LU R0, [R1+0xb90] ;  /* 0x000b900001007983 */ /* 0x0009680000300800 */
[----:B--2---:R2:W-:Y:S04]  /*8acd0*/  STL [R1+0xb98], R15 ;  /* 0x000b980f01007387 */ /* 0x0045e80000100800 */
[----:B--2---:R-:W2:Y:S04]  /*8ace0*/  LDL.LU R15, [R1+0x9d0] ;  /* 0x0009d000010f7983 */ /* 0x004ea80000300800 */
[----:B--2---:R2:W-:Y:S02]  /*8acf0*/  STL [R1+0x9d4], R15 ;  /* 0x0009d40f01007387 */ /* 0x0045e40000100800 */
[----:B--2---:R-:W-:-:S02]  /*8ad00*/  IMAD.MOV.U32 R15, RZ, RZ, R14 ;  /* 0x000000ffff0f7224 */ /* 0x004fc400078e000e */
.L_x_24990:
[----:B----4-:R-:W-:Y:S05]  /*8ad10*/  BSYNC B1 ;  /* 0x0000000000017941 */ /* 0x010fea0003800000 */
.L_x_24988:
        /* <DEDUP_REMOVED lines=16> */
.L_x_24992:
[----:B--2---:R2:W-:Y:S04]  /*8ae20*/  STL [R1+0xb90], R0 ;  /* 0x000b900001007387 */ /* 0x0045e80000100800 */
[----:B------:R-:W4:Y:S04]  /*8ae30*/  LDL.LU R14, [R1+0xb98] ;  /* 0x000b9800010e7983 */ /* 0x000f280000300800 */
[----:B--2---:R-:W2:Y:S04]  /*8ae40*/  LDL.LU R0, [R1+0x9dc] ;  /* 0x0009dc0001007983 */ /* 0x004ea80000300800 */
[----:B----4-:R4:W-:Y:S04]  /*8ae50*/  STL [R1+0xba0], R14 ;  /* 0x000ba00e01007387 */ /* 0x0109e80000100800 */
[----:B--2---:R2:W-:Y:S01]  /*8ae60*/  STL [R1+0x9d0], R0 ;  /* 0x0009d00001007387 */ /* 0x0045e20000100800 */
[----:B----4-:R-:W-:-:S03]  /*8ae70*/  IMAD.MOV.U32 R14, RZ, RZ, R13 ;  /* 0x000000ffff0e7224 */ /* 0x010fc600078e000d */
.L_x_24993:
[----:B--2---:R-:W-:Y:S05]  /*8ae80*/  BSYNC B1 ;  /* 0x0000000000017941 */ /* 0x004fea0003800000 */
.L_x_24991:
        /* <DEDUP_REMOVED lines=15> */
.L_x_24995:
[----:B------:R-:W4:Y:S04]  /*8af80*/  LDL.LU R13, [R1+0xba0] ;  /* 0x000ba000010d7983 */ /* 0x000f280000300800 */
[----:B------:R0:W5:Y:S04]  /*8af90*/  LDL.LU R0, [R1+0xb90] ;  /* 0x000b900001007983 */ /* 0x0001680000300800 */
[----:B----4-:R4:W-:Y:S04]  /*8afa0*/  STL [R1+0xb98], R13 ;  /* 0x000b980d01007387 */ /* 0x0109e80000100800 */
[----:B----4-:R-:W4:Y:S04]  /*8afb0*/  LDL.LU R13, [R1+0x9d8] ;  /* 0x0009d800010d7983 */ /* 0x010f280000300800 */
[----:B----4-:R4:W-:Y:S02]  /*8afc0*/  STL [R1+0x9dc], R13 ;  /* 0x0009dc0d01007387 */ /* 0x0109e40000100800 */
[----:B----4-:R-:W-:-:S02]  /*8afd0*/  IMAD.MOV.U32 R13, RZ, RZ, R12 ;  /* 0x000000ffff0d7224 */ /* 0x010fc400078e000c */
.L_x_24996:
[----:B0-----:R-:W-:Y:S05]  /*8afe0*/  BSYNC B1 ;  /* 0x0000000000017941 */ /* 0x001fea0003800000 */
.L_x_24994:
        /* <DEDUP_REMOVED lines=16> */
.L_x_24998:
[----:B0-----:R0:W-:Y:S04]  /*8b0f0*/  STL [R1+0xb90], R0 ;  /* 0x000b900001007387 */ /* 0x0011e80000100800 */
[----:B------:R-:W4:Y:S04]  /*8b100*/  LDL.LU R12, [R1+0xb98] ;  /* 0x000b9800010c7983 */ /* 0x000f280000300800 */
[----:B0-2---:R-:W2:Y:S04]  /*8b110*/  LDL.LU R0, [R1+0x9e4] ;  /* 0x0009e40001007983 */ /* 0x005ea80000300800 */
[----:B----4-:R0:W-:Y:S04]  /*8b120*/  STL [R1+0xba0], R12 ;  /* 0x000ba00c01007387 */ /* 0x0101e80000100800 */
[----:B--2---:R2:W-:Y:S01]  /*8b130*/  STL [R1+0x9d8], R0 ;  /* 0x0009d80001007387 */ /* 0x0045e20000100800 */
[----:B0-----:R-:W-:-:S03]  /*8b140*/  IMAD.MOV.U32 R12, RZ, RZ, R11 ;  /* 0x000000ffff0c7224 */ /* 0x001fc600078e000b */
.L_x_24999:
[----:B0-----:R-:W-:Y:S05]  /*8b150*/  BSYNC B1 ;  /* 0x0000000000017941 */ /* 0x001fea0003800000 */
.L_x_24997:
        /* <DEDUP_REMOVED lines=15> */
.L_x_25001:
[----:B------:R-:W2:Y:S04]  /*8b250*/  LDL.LU R11, [R1+0xba0] ;  /* 0x000ba000010b7983 */ /* 0x000ea80000300800 */
[----:B------:R4:W5:Y:S04]  /*8b260*/  LDL.LU R0, [R1+0xb90] ;  /* 0x000b900001007983 */ /* 0x0009680000300800 */
[----:B--2---:R2:W-:Y:S04]  /*8b270*/  STL [R1+0xb98], R11 ;  /* 0x000b980b01007387 */ /* 0x0045e80000100800 */
[----:B--2---:R-:W2:Y:S04]  /*8b280*/  LDL.LU R11, [R1+0x9e0] ;  /* 0x0009e000010b7983 */ /* 0x004ea80000300800 */
[----:B--2---:R2:W-:Y:S02]  /*8b290*/  STL [R1+0x9e4], R11 ;  /* 0x0009e40b01007387 */ /* 0x0045e40000100800 */
[----:B--2---:R-:W-:-:S02]  /*8b2a0*/  IMAD.MOV.U32 R11, RZ, RZ, R10 ;  /* 0x000000ffff0b7224 */ /* 0x004fc400078e000a */
.L_x_25002:
[----:B----4-:R-:W-:Y:S05]  /*8b2b0*/  BSYNC B1 ;  /* 0x0000000000017941 */ /* 0x010fea0003800000 */
.L_x_25000:
        /* <DEDUP_REMOVED lines=16> */
.L_x_25004:
[----:B--2---:R2:W-:Y:S04]  /*8b3c0*/  STL [R1+0xb90], R0 ;  /* 0x000b900001007387 */ /* 0x0045e80000100800 */
[----:B------:R-:W4:Y:S04]  /*8b3d0*/  LDL.LU R10, [R1+0xb98] ;  /* 0x000b9800010a7983 */ /* 0x000f280000300800 */
[----:B--2---:R-:W2:Y:S04]  /*8b3e0*/  LDL.LU R0, [R1+0x9ec] ;  /* 0x0009ec0001007983 */ /* 0x004ea80000300800 */
[----:B----4-:R4:W-:Y:S04]  /*8b3f0*/  STL [R1+0xba0], R10 ;  /* 0x000ba00a01007387 */ /* 0x0109e80000100800 */
[----:B--2---:R2:W-:Y:S01]  /*8b400*/  STL [R1+0x9e0], R0 ;  /* 0x0009e00001007387 */ /* 0x0045e20000100800 */
[----:B----4-:R-:W-:-:S03]  /*8b410*/  IMAD.MOV.U32 R10, RZ, RZ, R9 ;  /* 0x000000ffff0a7224 */ /* 0x010fc600078e0009 */
.L_x_25005:
[----:B--2---:R-:W-:Y:S05]  /*8b420*/  BSYNC B1 ;  /* 0x0000000000017941 */ /* 0x004fea0003800000 */
.L_x_25003:
        /* <DEDUP_REMOVED lines=15> */
.L_x_25007:
[----:B------:R-:W4:Y:S04]  /*8b520*/  LDL.LU R9, [R1+0xba0] ;  /* 0x000ba00001097983 */ /* 0x000f280000300800 */
[----:B------:R0:W5:Y:S04]  /*8b530*/  LDL.LU R0, [R1+0xb90] ;  /* 0x000b900001007983 */ /* 0x0001680000300800 */
[----:B----4-:R4:W-:Y:S04]  /*8b540*/  STL [R1+0xb98], R9 ;  /* 0x000b980901007387 */ /* 0x0109e80000100800 */
[----:B----4-:R-:W4:Y:S04]  /*8b550*/  LDL.LU R9, [R1+0x9e8] ;  /* 0x0009e80001097983 */ /* 0x010f280000300800 */
[----:B----4-:R4:W-:Y:S02]  /*8b560*/  STL [R1+0x9ec], R9 ;  /* 0x0009ec0901007387 */ /* 0x0109e40000100800 */
[----:B----4-:R-:W-:-:S02]  /*8b570*/  IMAD.MOV.U32 R9, RZ, RZ, R8 ;  /* 0x000000ffff097224 */ /* 0x010fc400078e0008 */
.L_x_25008:
[----:B0-----:R-:W-:Y:S05]  /*8b580*/  BSYNC B1 ;  /* 0x0000000000017941 */ /* 0x001fea0003800000 */
.L_x_25006:
        /* <DEDUP_REMOVED lines=16> */
.L_x_25010:
[----:B0-----:R0:W-:Y:S04]  /*8b690*/  STL [R1+0xb90], R0 ;  /* 0x000b900001007387 */ /* 0x0011e80000100800 */
[----:B------:R-:W4:Y:S04]  /*8b6a0*/  LDL.LU R8, [R1+0xb98] ;  /* 0x000b980001087983 */ /* 0x000f280000300800 */
[----:B0-2---:R-:W2:Y:S04]  /*8b6b0*/  LDL.LU R0, [R1+0x9f4] ;  /* 0x0009f40001007983 */ /* 0x005ea80000300800 */
[----:B----4-:R0:W-:Y:S04]  /*8b6c0*/  STL [R1+0xba0], R8 ;  /* 0x000ba00801007387 */ /* 0x0101e80000100800 */
[----:B--2---:R2:W-:Y:S01]  /*8b6d0*/  STL [R1+0x9e8], R0 ;  /* 0x0009e80001007387 */ /* 0x0045e20000100800 */
[----:B0-----:R-:W-:-:S03]  /*8b6e0*/  IMAD.MOV.U32 R8, RZ, RZ, R7 ;  /* 0x000000ffff087224 */ /* 0x001fc600078e0007 */
.L_x_25011:
[----:B0-----:R-:W-:Y:S05]  /*8b6f0*/  BSYNC B1 ;  /* 0x0000000000017941 */ /* 0x001fea0003800000 */
.L_x_25009:
        /* <DEDUP_REMOVED lines=15> */
.L_x_25013:
[----:B------:R-:W2:Y:S04]  /*8b7f0*/  LDL.LU R7, [R1+0xba0] ;  /* 0x000ba00001077983 */ /* 0x000ea80000300800 */
[----:B------:R4:W5:Y:S04]  /*8b800*/  LDL.LU R0, [R1+0xb90] ;  /* 0x000b900001007983 */ /* 0x0009680000300800 */
[----:B--2---:R2:W-:Y:S04]  /*8b810*/  STL [R1+0xb98], R7 ;  /* 0x000b980701007387 */ /* 0x0045e80000100800 */
[----:B--2---:R-:W2:Y:S04]  /*8b820*/  LDL.LU R7, [R1+0x9f0] ;  /* 0x0009f00001077983 */ /* 0x004ea80000300800 */
[----:B--2---:R2:W-:Y:S02]  /*8b830*/  STL [R1+0x9f4], R7 ;  /* 0x0009f40701007387 */ /* 0x0045e40000100800 */
[----:B--2---:R-:W-:-:S02]  /*8b840*/  IMAD.MOV.U32 R7, RZ, RZ, R6 ;  /* 0x000000ffff077224 */ /* 0x004fc400078e0006 */
.L_x_25014:
[----:B----4-:R-:W-:Y:S05]  /*8b850*/  BSYNC B1 ;  /* 0x0000000000017941 */ /* 0x010fea0003800000 */
.L_x_25012:
        /* <DEDUP_REMOVED lines=16> */
.L_x_25016:
[----:B--2---:R2:W-:Y:S04]  /*8b960*/  STL [R1+0xb90], R0 ;  /* 0x000b900001007387 */ /* 0x0045e80000100800 */
[----:B------:R-:W4:Y:S04]  /*8b970*/  LDL.LU R6, [R1+0xb98] ;  /* 0x000b980001067983 */ /* 0x000f280000300800 */
[----:B--2---:R-:W2:Y:S04]  /*8b980*/  LDL.LU R0, [R1+0x9fc] ;  /* 0x0009fc0001007983 */ /* 0x004ea80000300800 */
[----:B----4-:R4:W-:Y:S04]  /*8b990*/  STL [R1+0xba0], R6 ;  /* 0x000ba00601007387 */ /* 0x0109e80000100800 */
[----:B--2---:R2:W-:Y:S01]  /*8b9a0*/  STL [R1+0x9f0], R0 ;  /* 0x0009f00001007387 */ /* 0x0045e20000100800 */
[----:B----4-:R-:W-:-:S03]  /*8b9b0*/  IMAD.MOV.U32 R6, RZ, RZ, R5 ;  /* 0x000000ffff067224 */ /* 0x010fc600078e0005 */
.L_x_25017:
[----:B--2---:R-:W-:Y:S05]  /*8b9c0*/  BSYNC B1 ;  /* 0x0000000000017941 */ /* 0x004fea0003800000 */
.L_x_25015:
        /* <DEDUP_REMOVED lines=15> */
.L_x_25019:
[----:B------:R-:W4:Y:S04]  /*8bac0*/  LDL.LU R5, [R1+0xba0] ;  /* 0x000ba00001057983 */ /* 0x000f280000300800 */
[----:B------:R0:W5:Y:S04]  /*8bad0*/  LDL.LU R0, [R1+0xb90] ;  /* 0x000b900001007983 */ /* 0x0001680000300800 */
[----:B----4-:R4:W-:Y:S04]  /*8bae0*/  STL [R1+0xb98], R5 ;  /* 0x000b980501007387 */ /* 0x0109e80000100800 */
[----:B----4-:R-:W4:Y:S04]  /*8baf0*/  LDL.LU R5, [R1+0x9f8] ;  /* 0x0009f80001057983 */ /* 0x010f280000300800 */
[----:B----4-:R4:W-:Y:S02]  /*8bb00*/  STL [R1+0x9fc], R5 ;  /* 0x0009fc0501007387 */ /* 0x0109e40000100800 */
[----:B----4-:R-:W-:-:S02]  /*8bb10*/  IMAD.MOV.U32 R5, RZ, RZ, R4 ;  /* 0x000000ffff057224 */ /* 0x010fc400078e0004 */
.L_x_25020:
[----:B0-----:R-:W-:Y:S05]  /*8bb20*/  BSYNC B1 ;  /* 0x0000000000017941 */ /* 0x001fea0003800000 */
.L_x_25018:
        /* <DEDUP_REMOVED lines=16> */
.L_x_25022:
[----:B0-----:R0:W-:Y:S04]  /*8bc30*/  STL [R1+0xb90], R0 ;  /* 0x000b900001007387 */ /* 0x0011e80000100800 */
[----:B------:R-:W4:Y:S04]  /*8bc40*/  LDL.LU R4, [R1+0xb98] ;  /* 0x000b980001047983 */ /* 0x000f280000300800 */
[----:B0-2---:R-:W2:Y:S04]  /*8bc50*/  LDL.LU R0, [R1+0xa04] ;  /* 0x000a040001007983 */ /* 0x005ea80000300800 */
[----:B----4-:R0:W-:Y:S04]  /*8bc60*/  STL [R1+0xba0], R4 ;  /* 0x000ba00401007387 */ /* 0x0101e80000100800 */
[----:B--2---:R2:W-:Y:S01]  /*8bc70*/  STL [R1+0x9f8], R0 ;  /* 0x0009f80001007387 */ /* 0x0045e20000100800 */
[----:B0-----:R-:W-:-:S03]  /*8bc80*/  IMAD.MOV.U32 R4, RZ, RZ, R3 ;  /* 0x000000ffff047224 */ /* 0x001fc600078e0003 */
.L_x_25023:
[----:B0-----:R-:W-:Y:S05]  /*8bc90*/  BSYNC B1 ;  /* 0x0000000000017941 */ /* 0x001fea0003800000 */
.L_x_25021:
        /* <DEDUP_REMOVED lines=15> */
.L_x_25025:
[----:B------:R-:W2:Y:S04]  /*8bd90*/  LDL.LU R3, [R1+0xba0] ;  /* 0x000ba00001037983 */ /* 0x000ea80000300800 */
[----:B------:R4:W5:Y:S04]  /*8bda0*/  LDL.LU R0, [R1+0xb90] ;  /* 0x000b900001007983 */ /* 0x0009680000300800 */
[----:B--2---:R2:W-:Y:S04]  /*8bdb0*/  STL [R1+0xb98], R3 ;  /* 0x000b980301007387 */ /* 0x0045e80000100800 */
[----:B--2---:R-:W2:Y:S04]  /*8bdc0*/  LDL.LU R3, [R1+0xa00] ;  /* 0x000a000001037983 */ /* 0x004ea80000300800 */
[----:B--2---:R2:W-:Y:S02]  /*8bdd0*/  STL [R1+0xa04], R3 ;  /* 0x000a040301007387 */ /* 0x0045e40000100800 */
[----:B--2---:R-:W-:-:S02]  /*8bde0*/  IMAD.MOV.U32 R3, RZ, RZ, R2 ;  /* 0x000000ffff037224 */ /* 0x004fc400078e0002 */
.L_x_25026:
[----:B----4-:R-:W-:Y:S05]  /*8bdf0*/  BSYNC B1 ;  /* 0x0000000000017941 */ /* 0x010fea0003800000 */
.L_x_25024:
        /* <DEDUP_REMOVED lines=22> */
.L_x_25028:
[----:B--2---:R-:W2:Y:S04]  /*8bf60*/  LDL.LU R2, [R1+0xb98] ;  /* 0x000b980001027983 */ /* 0x004ea80000300800 */
[----:B------:R4:W-:Y:S04]  /*8bf70*/  STL [R1+0xb90], R0 ;  /* 0x000b900001007387 */ /* 0x0009e80000100800 */
[----:B----4-:R-:W4:Y:S04]  /*8bf80*/  LDL.LU R0, [R1+0xa0c] ;  /* 0x000a0c0001007983 */ /* 0x010f280000300800 */
[----:B--2---:R2:W-:Y:S04]  /*8bf90*/  STL [R1+0xba0], R2 ;  /* 0x000ba00201007387 */ /* 0x0045e80000100800 */
[----:B--2---:R2:W5:Y:S04]  /*8bfa0*/  LDL.LU R2, [R1+0x814] ;  /* 0x0008140001027983 */ /* 0x0045680000300800 */
[----:B----4-:R2:W-:Y:S02]  /*8bfb0*/  STL [R1+0xa00], R0 ;  /* 0x000a000001007387 */ /* 0x0105e40000100800 */
.L_x_25029:
[----:B--2---:R-:W-:Y:S05]  /*8bfc0*/  BSYNC B1 ;  /* 0x0000000000017941 */ /* 0x004fea0003800000 */
.L_x_25027:
        /* <DEDUP_REMOVED lines=26> */
.L_x_25031:
        /* <DEDUP_REMOVED lines=9> */
.L_x_25032:
[----:B------:R-:W-:Y:S05]  /*8c200*/  BSYNC B1 ;  /* 0x0000000000017941 */ /* 0x000fea0003800000 */
.L_x_25030:
        /* <DEDUP_REMOVED lines=26> */
.L_x_25034:
        /* <DEDUP_REMOVED lines=9> */
.L_x_25035:
[----:B------:R-:W-:Y:S05]  /*8c440*/  BSYNC B1 ;  /* 0x0000000000017941 */ /* 0x000fea0003800000 */
.L_x_25033:
        /* <DEDUP_REMOVED lines=26> */
.L_x_25037:
        /* <DEDUP_REMOVED lines=9> */
.L_x_25038:
[----:B------:R-:W-:Y:S05]  /*8c680*/  BSYNC B1 ;  /* 0x0000000000017941 */ /* 0x000fea0003800000 */
.L_x_25036:
        /* <DEDUP_REMOVED lines=26> */
.L_x_25040:
        /* <DEDUP_REMOVED lines=9> */
.L_x_25041:
[----:B------:R-:W-:Y:S05]  /*8c8c0*/  BSYNC B1 ;  /* 0x0000000000017941 */ /* 0x000fea0003800000 */
.L_x_25039:
        /* <DEDUP_REMOVED lines=26> */
.L_x_25043:
        /* <DEDUP_REMOVED lines=9> */
.L_x_25044:
[----:B------:R-:W-:Y:S05]  /*8cb00*/  BSYNC B1 ;  /* 0x0000000000017941 */ /* 0x000fea0003800000 */
.L_x_25042:
        /* <DEDUP_REMOVED lines=26> */
.L_x_25046:
        /* <DEDUP_REMOVED lines=9> */
.L_x_25047:
[----:B------:R-:W-:Y:S05]  /*8cd40*/  BSYNC B1 ;  /* 0x0000000000017941 */ /* 0x000fea0003800000 */
.L_x_25045:
        /* <DEDUP_REMOVED lines=26> */
.L_x_25049:
        /* <DEDUP_REMOVED lines=9> */
.L_x_25050:
[----:B------:R-:W-:Y:S05]  /*8cf80*/  BSYNC B1 ;  /* 0x0000000000017941 */ /* 0x000fea0003800000 */
.L_x_25048:
        /* <DEDUP_REMOVED lines=26> */
.L_x_25052:
        /* <DEDUP_REMOVED lines=9> */
.L_x_25053:
[----:B------:R-:W-:Y:S05]  /*8d1c0*/  BSYNC B1 ;  /* 0x0000000000017941 */ /* 0x000fea0003800000 */
.L_x_25051:
        /* <DEDUP_REMOVED lines=26> */
.L_x_25055:
        /* <DEDUP_REMOVED lines=9> */
.L_x_25056:
[----:B------:R-:W-:Y:S05]  /*8d400*/  BSYNC B1 ;  /* 0x0000000000017941 */ /* 0x000fea0003800000 */
.L_x_25054:
        /* <DEDUP_REMOVED lines=26> */
.L_x_25058:
        /* <DEDUP_REMOVED lines=9> */
.L_x_25059:
[----:B------:R-:W-:Y:S05]  /*8d640*/  BSYNC B1 ;  /* 0x0000000000017941 */ /* 0x000fea0003800000 */
.L_x_25057:
        /* <DEDUP_REMOVED lines=26> */
.L_x_25061:
        /* <DEDUP_REMOVED lines=9> */
.L_x_25062:
[----:B------:R-:W-:Y:S05]  /*8d880*/  BSYNC B1 ;  /* 0x0000000000017941 */ /* 0x000fea0003800000 */
.L_x_25060:
        /* <DEDUP_REMOVED lines=26> */
.L_x_25064:
        /* <DEDUP_REMOVED lines=9> */
.L_x_25065:
[----:B------:R-:W-:Y:S05]  /*8dac0*/  BSYNC B1 ;  /* 0x0000000000017941 */ /* 0x000fea0003800000 */
.L_x_25063:
        /* <DEDUP_REMOVED lines=26> */
.L_x_25067:
        /* <DEDUP_REMOVED lines=9> */
.L_x_25068:
[----:B------:R-:W-:Y:S05]  /*8dd00*/  BSYNC B1 ;  /* 0x0000000000017941 */ /* 0x000fea0003800000 */
.L_x_25066:
        /* <DEDUP_REMOVED lines=26> */
.L_x_25070:
        /* <DEDUP_REMOVED lines=9> */
.L_x_25071:
[----:B------:R-:W-:Y:S05]  /*8df40*/  BSYNC B1 ;  /* 0x0000000000017941 */ /* 0x000fea0003800000 */
.L_x_25069:
        /* <DEDUP_REMOVED lines=26> */
.L_x_25073:
        /* <DEDUP_REMOVED lines=9> */
.L_x_25074:
[----:B------:R-:W-:Y:S05]  /*8e180*/  BSYNC B1 ;  /* 0x0000000000017941 */ /* 0x000fea0003800000 */
.L_x_25072:
        /* <DEDUP_REMOVED lines=26> */
.L_x_25076:
        /* <DEDUP_REMOVED lines=9> */
.L_x_25077:
[----:B------:R-:W-:Y:S05]  /*8e3c0*/  BSYNC B1 ;  /* 0x0000000000017941 */ /* 0x000fea0003800000 */
.L_x_25075:
        /* <DEDUP_REMOVED lines=26> */
.L_x_25079:
        /* <DEDUP_REMOVED lines=9> */
.L_x_25080:
[----:B------:R-:W-:Y:S05]  /*8e600*/  BSYNC B1 ;  /* 0x0000000000017941 */ /* 0x000fea0003800000 */
.L_x_25078:
        /* <DEDUP_REMOVED lines=26> */
.L_x_25082:
        /* <DEDUP_REMOVED lines=9> */
.L_x_25083:
[----:B------:R-:W-:Y:S05]  /*8e840*/  BSYNC B1 ;  /* 0x0000000000017941 */ /* 0x000fea0003800000 */
.L_x_25081:
        /* <DEDUP_REMOVED lines=26> */
.L_x_25085:
        /* <DEDUP_REMOVED lines=9> */
.L_x_25086:
[----:B------:R-:W-:Y:S05]  /*8ea80*/  BSYNC B1 ;  /* 0x0000000000017941 */ /* 0x000fea0003800000 */
.L_x_25084:
        /* <DEDUP_REMOVED lines=26> */
.L_x_25088:
        /* <DEDUP_REMOVED lines=9> */
.L_x_25089:
[----:B------:R-:W-:Y:S05]  /*8ecc0*/  BSYNC B1 ;  /* 0x0000000000017941 */ /* 0x000fea0003800000 */
.L_x_25087:
        /* <DEDUP_REMOVED lines=26> */
.L_x_25091:
        /* <DEDUP_REMOVED lines=9> */
.L_x_25092:
[----:B------:R-:W-:Y:S05]  /*8ef00*/  BSYNC B1 ;  /* 0x0000000000017941 */ /* 0x000fea0003800000 */
.L_x_25090:
        /* <DEDUP_REMOVED lines=26> */
.L_x_25094:
        /* <DEDUP_REMOVED lines=9> */
.L_x_25095:
[----:B------:R-:W-:Y:S05]  /*8f140*/  BSYNC B1 ;  /* 0x0000000000017941 */ /* 0x000fea0003800000 */
.L_x_25093:
        /* <DEDUP_REMOVED lines=26> */
.L_x_25097:
        /* <DEDUP_REMOVED lines=9> */
.L_x_25098:
[----:B------:R-:W-:Y:S05]  /*8f380*/  BSYNC B1 ;  /* 0x0000000000017941 */ /* 0x000fea0003800000 */
.L_x_25096:
        /* <DEDUP_REMOVED lines=26> */
.L_x_25100:
        /* <DEDUP_REMOVED lines=9> */
.L_x_25101:
[----:B------:R-:W-:Y:S05]  /*8f5c0*/  BSYNC B1 ;  /* 0x0000000000017941 */ /* 0x000fea0003800000 */
.L_x_25099:
        /* <DEDUP_REMOVED lines=26> */
.L_x_25103:
        /* <DEDUP_REMOVED lines=9> */
.L_x_25104:
[----:B------:R-:W-:Y:S05]  /*8f800*/  BSYNC B1 ;  /* 0x0000000000017941 */ /* 0x000fea0003800000 */
.L_x_25102:
        /* <DEDUP_REMOVED lines=26> */
.L_x_25106:
        /* <DEDUP_REMOVED lines=9> */
.L_x_25107:
[----:B------:R-:W-:Y:S05]  /*8fa40*/  BSYNC B1 ;  /* 0x0000000000017941 */ /* 0x000fea0003800000 */
.L_x_25105:
        /* <DEDUP_REMOVED lines=26> */
.L_x_25109:
        /* <DEDUP_REMOVED lines=9> */
.L_x_25110:
[----:B------:R-:W-:Y:S05]  /*8fc80*/  BSYNC B1 ;  /* 0x0000000000017941 */ /* 0x000fea0003800000 */
.L_x_25108:
        /* <DEDUP_REMOVED lines=26> */
.L_x_25112:
        /* <DEDUP_REMOVED lines=9> */
.L_x_25113:
[----:B------:R-:W-:Y:S05]  /*8fec0*/  BSYNC B1 ;  /* 0x0000000000017941 */ /* 0x000fea0003800000 */
.L_x_25111:
        /* <DEDUP_REMOVED lines=26> */
.L_x_25115:
        /* <DEDUP_REMOVED lines=9> */
.L_x_25116:
[----:B------:R-:W-:Y:S05]  /*90100*/  BSYNC B1 ;  /* 0x0000000000017941 */ /* 0x000fea0003800000 */
.L_x_25114:
        /* <DEDUP_REMOVED lines=26> */
.L_x_25118:
        /* <DEDUP_REMOVED lines=9> */
.L_x_25119:
[----:B------:R-:W-:Y:S05]  /*90340*/  BSYNC B1 ;  /* 0x0000000000017941 */ /* 0x000fea0003800000 */
.L_x_25117:
        /* <DEDUP_REMOVED lines=26> */
.L_x_25121:
        /* <DEDUP_REMOVED lines=9> */
.L_x_25122:
[----:B------:R-:W-:Y:S05]  /*90580*/  BSYNC B1 ;  /* 0x0000000000017941 */ /* 0x000fea0003800000 */
.L_x_25120:
        /* <DEDUP_REMOVED lines=26> */
.L_x_25124:
        /* <DEDUP_REMOVED lines=9> */
.L_x_25125:
[----:B------:R-:W-:Y:S05]  /*907c0*/  BSYNC B1 ;  /* 0x0000000000017941 */ /* 0x000fea0003800000 */
.L_x_25123:
        /* <DEDUP_REMOVED lines=26> */
.L_x_25127:
        /* <DEDUP_REMOVED lines=9> */
.L_x_25128:
[----:B------:R-:W-:Y:S05]  /*90a00*/  BSYNC B1 ;  /* 0x0000000000017941 */ /* 0x000fea0003800000 */
.L_x_25126:
        /* <DEDUP_REMOVED lines=26> */
.L_x_25130:
        /* <DEDUP_REMOVED lines=9> */
.L_x_25131:
[----:B------:R-:W-:Y:S05]  /*90c40*/  BSYNC B1 ;  /* 0x0000000000017941 */ /* 0x000fea0003800000 */
.L_x_25129:
        /* <DEDUP_REMOVED lines=26> */
.L_x_25133:
        /* <DEDUP_REMOVED lines=9> */
.L_x_25134:
[----:B------:R-:W-:Y:S05]  /*90e80*/  BSYNC B1 ;  /* 0x0000000000017941 */ /* 0x000fea0003800000 */
.L_x_25132:
        /* <DEDUP_REMOVED lines=26> */
.L_x_25136:
        /* <DEDUP_REMOVED lines=9> */
.L_x_25137:
[----:B------:R-:W-:Y:S05]  /*910c0*/  BSYNC B1 ;  /* 0x0000000000017941 */ /* 0x000fea0003800000 */
.L_x_25135:
        /* <DEDUP_REMOVED lines=26> */
.L_x_25139:
        /* <DEDUP_REMOVED lines=9> */
.L_x_25140:
[----:B------:R-:W-:Y:S05]  /*91300*/  BSYNC B1 ;  /* 0x0000000000017941 */ /* 0x000fea0003800000 */
.L_x_25138:
        /* <DEDUP_REMOVED lines=26> */
.L_x_25142:
        /* <DEDUP_REMOVED lines=9> */
.L_x_25143:
[----:B------:R-:W-:Y:S05]  /*91540*/  BSYNC B1 ;  /* 0x0000000000017941 */ /* 0x000fea0003800000 */
.L_x_25141:
        /* <DEDUP_REMOVED lines=26> */
.L_x_25145:
        /* <DEDUP_REMOVED lines=9> */
.L_x_25146:
[----:B------:R-:W-:Y:S05]  /*91780*/  BSYNC B1 ;  /* 0x0000000000017941 */ /* 0x000fea0003800000 */
.L_x_25144:
        /* <DEDUP_REMOVED lines=26> */
.L_x_25148:
        /* <DEDUP_REMOVED lines=9> */
.L_x_25149:
[----:B------:R-:W-:Y:S05]  /*919c0*/  BSYNC B1 ;  /* 0x0000000000017941 */ /* 0x000fea0003800000 */
.L_x_25147:
        /* <DEDUP_REMOVED lines=26> */
.L_x_25151:
        /* <DEDUP_REMOVED lines=9> */
.L_x_25152:
[----:B------:R-:W-:Y:S05]  /*91c00*/  BSYNC B1 ;  /* 0x0000000000017941 */ /* 0x000fea0003800000 */
.L_x_25150:
        /* <DEDUP_REMOVED lines=26> */
.L_x_25154:
        /* <DEDUP_REMOVED lines=9> */
.L_x_25155:
[----:B------:R-:W-:Y:S05]  /*91e40*/  BSYNC B1 ;  /* 0x0000000000017941 */ /* 0x000fea0003800000 */
.L_x_25153:
        /* <DEDUP_REMOVED lines=26> */
.L_x_25157:
        /* <DEDUP_REMOVED lines=9> */
.L_x_25158:
[----:B------:R-:W-:Y:S05]  /*92080*/  BSYNC B1 ;  /* 0x0000000000017941 */ /* 0x000fea0003800000 */
.L_x_25156:
        /* <DEDUP_REMOVED lines=26> */
.L_x_25160:
        /* <DEDUP_REMOVED lines=9> */
.L_x_25161:
[----:B------:R-:W-:Y:S05]  /*922c0*/  BSYNC B1 ;  /* 0x0000000000017941 */ /* 0x000fea0003800000 */
.L_x_25159:
        /* <DEDUP_REMOVED lines=26> */
.L_x_25163:
        /* <DEDUP_REMOVED lines=9> */
.L_x_25164:
[----:B------:R-:W-:Y:S05]  /*92500*/  BSYNC B1 ;  /* 0x0000000000017941 */ /* 0x000fea0003800000 */
.L_x_25162:
        /* <DEDUP_REMOVED lines=26> */
.L_x_25166:
        /* <DEDUP_REMOVED lines=9> */
.L_x_25167:
[----:B------:R-:W-:Y:S05]  /*92740*/  BSYNC B1 ;  /* 0x0000000000017941 */ /* 0x000fea0003800000 */
.L_x_25165:
        /* <DEDUP_REMOVED lines=26> */
.L_x_25169:
        /* <DEDUP_REMOVED lines=9> */
.L_x_25170:
[----:B------:R-:W-:Y:S05]  /*92980*/  BSYNC B1 ;  /* 0x0000000000017941 */ /* 0x000fea0003800000 */
.L_x_25168:
        /* <DEDUP_REMOVED lines=26> */
.L_x_25172:
        /* <DEDUP_REMOVED lines=9> */
.L_x_25173:
[----:B------:R-:W-:Y:S05]  /*92bc0*/  BSYNC B1 ;  /* 0x0000000000017941 */ /* 0x000fea0003800000 */
.L_x_25171:
        /* <DEDUP_REMOVED lines=26> */
.L_x_25175:
        /* <DEDUP_REMOVED lines=9> */
.L_x_25176:
[----:B------:R-:W-:Y:S05]  /*92e00*/  BSYNC B1 ;  /* 0x0000000000017941 */ /* 0x000fea0003800000 */
.L_x_25174:
        /* <DEDUP_REMOVED lines=26> */
.L_x_25178:
        /* <DEDUP_REMOVED lines=9> */
.L_x_25179:
[----:B------:R-:W-:Y:S05]  /*93040*/  BSYNC B1 ;  /* 0x0000000000017941 */ /* 0x000fea0003800000 */
.L_x_25177:
        /* <DEDUP_REMOVED lines=26> */
.L_x_25181:
        /* <DEDUP_REMOVED lines=9> */
.L_x_25182:
[----:B------:R-:W-:Y:S05]  /*93280*/  BSYNC B1 ;  /* 0x0000000000017941 */ /* 0x000fea0003800000 */
.L_x_25180:
        /* <DEDUP_REMOVED lines=26> */
.L_x_25184:
        /* <DEDUP_REMOVED lines=9> */
.L_x_25185:
[----:B------:R-:W-:Y:S05]  /*934c0*/  BSYNC B1 ;  /* 0x0000000000017941 */ /* 0x000fea0003800000 */
.L_x_25183:
        /* <DEDUP_REMOVED lines=26> */
.L_x_25187:
        /* <DEDUP_REMOVED lines=9> */
.L_x_25188:
[----:B------:R-:W-:Y:S05]  /*93700*/  BSYNC B1 ;  /* 0x0000000000017941 */ /* 0x000fea0003800000 */
.L_x_25186:
        /* <DEDUP_REMOVED lines=26> */
.L_x_25190:
        /* <DEDUP_REMOVED lines=9> */
.L_x_25191:
[----:B------:R-:W-:Y:S05]  /*93940*/  BSYNC B1 ;  /* 0x0000000000017941 */ /* 0x000fea0003800000 */
.L_x_25189:
        /* <DEDUP_REMOVED lines=26> */
.L_x_25193:
        /* <DEDUP_REMOVED lines=9> */
.L_x_25194:
[----:B------:R-:W-:Y:S05]  /*93b80*/  BSYNC B1 ;  /* 0x0000000000017941 */ /* 0x000fea0003800000 */
.L_x_25192:
        /* <DEDUP_REMOVED lines=26> */
.L_x_25196:
        /* <DEDUP_REMOVED lines=9> */
.L_x_25197:
[----:B------:R-:W-:Y:S05]  /*93dc0*/  BSYNC B1 ;  /* 0x0000000000017941 */ /* 0x000fea0003800000 */
.L_x_25195:
        /* <DEDUP_REMOVED lines=26> */
.L_x_25199:
        /* <DEDUP_REMOVED lines=9> */
.L_x_25200:
[----:B------:R-:W-:Y:S05]  /*94000*/  BSYNC B1 ;  /* 0x0000000000017941 */ /* 0x000fea0003800000 */
.L_x_25198:
        /* <DEDUP_REMOVED lines=26> */
.L_x_25202:
        /* <DEDUP_REMOVED lines=9> */
.L_x_25203:
[----:B------:R-:W-:Y:S05]  /*94240*/  BSYNC B1 ;  /* 0x0000000000017941 */ /* 0x000fea0003800000 */
.L_x_25201:
        /* <DEDUP_REMOVED lines=26> */
.L_x_25205:
        /* <DEDUP_REMOVED lines=9> */
.L_x_25206:
[----:B------:R-:W-:Y:S05]  /*94480*/  BSYNC B1 ;  /* 0x0000000000017941 */ /* 0x000fea0003800000 */
.L_x_25204:
        /* <DEDUP_REMOVED lines=26> */
.L_x_25208:
        /* <DEDUP_REMOVED lines=9> */
.L_x_25209:
[----:B------:R-:W-:Y:S05]  /*946c0*/  BSYNC B1 ;  /* 0x0000000000017941 */ /* 0x000fea0003800000 */
.L_x_25207:
        /* <DEDUP_REMOVED lines=26> */
.L_x_25211:
        /* <DEDUP_REMOVED lines=9> */
.L_x_25212:
[----:B------:R-:W-:Y:S05]  /*94900*/  BSYNC B1 ;  /* 0x0000000000017941 */ /* 0x000fea0003800000 */
.L_x_25210:
        /* <DEDUP_REMOVED lines=26> */
.L_x_25214:
        /* <DEDUP_REMOVED lines=9> */
.L_x_25215:
[----:B------:R-:W-:Y:S05]  /*94b40*/  BSYNC B1 ;  /* 0x0000000000017941 */ /* 0x000fea0003800000 */
.L_x_25213:
        /* <DEDUP_REMOVED lines=26> */
.L_x_25217:
        /* <DEDUP_REMOVED lines=9> */
.L_x_25218:
[----:B------:R-:W-:Y:S05]  /*94d80*/  BSYNC B1 ;  /* 0x0000000000017941 */ /* 0x000fea0003800000 */
.L_x_25216:
        /* <DEDUP_REMOVED lines=26> */
.L_x_25220:
        /* <DEDUP_REMOVED lines=9> */
.L_x_25221:
[----:B------:R-:W-:Y:S05]  /*94fc0*/  BSYNC B1 ;  /* 0x0000000000017941 */ /* 0x000fea0003800000 */
.L_x_25219:
        /* <DEDUP_REMOVED lines=26> */
.L_x_25223:
        /* <DEDUP_REMOVED lines=9> */
.L_x_25224:
[----:B------:R-:W-:Y:S05]  /*95200*/  BSYNC B1 ;  /* 0x0000000000017941 */ /* 0x000fea0003800000 */
.L_x_25222:
        /* <DEDUP_REMOVED lines=26> */
.L_x_25226:
        /* <DEDUP_REMOVED lines=9> */
.L_x_25227:
[----:B------:R-:W-:Y:S05]  /*95440*/  BSYNC B1 ;  /* 0x0000000000017941 */ /* 0x000fea0003800000 */
.L_x_25225:
        /* <DEDUP_REMOVED lines=26> */
.L_x_25229:
        /* <DEDUP_REMOVED lines=9> */
.L_x_25230:
[----:B------:R-:W-:Y:S05]  /*95680*/  BSYNC B1 ;  /* 0x0000000000017941 */ /* 0x000fea0003800000 */
.L_x_25228:
        /* <DEDUP_REMOVED lines=26> */
.L_x_25232:
        /* <DEDUP_REMOVED lines=9> */
.L_x_25233:
[----:B------:R-:W-:Y:S05]  /*958c0*/  BSYNC B1 ;  /* 0x0000000000017941 */ /* 0x000fea0003800000 */
.L_x_25231:
        /* <DEDUP_REMOVED lines=26> */
.L_x_25235:
        /* <DEDUP_REMOVED lines=9> */
.L_x_25236:
[----:B------:R-:W-:Y:S05]  /*95b00*/  BSYNC B1 ;  /* 0x0000000000017941 */ /* 0x000fea0003800000 */
.L_x_25234:
        /* <DEDUP_REMOVED lines=26> */
.L_x_25238:
        /* <DEDUP_REMOVED lines=9> */
.L_x_25239:
[----:B------:R-:W-:Y:S05]  /*95d40*/  BSYNC B1 ;  /* 0x0000000000017941 */ /* 0x000fea0003800000 */
.L_x_25237:
        /* <DEDUP_REMOVED lines=26> */
.L_x_25241:
        /* <DEDUP_REMOVED lines=9> */
.L_x_25242:
[----:B------:R-:W-:Y:S05]  /*95f80*/  BSYNC B1 ;  /* 0x0000000000017941 */ /* 0x000fea0003800000 */
.L_x_25240:
        /* <DEDUP_REMOVED lines=26> */
.L_x_25244:
        /* <DEDUP_REMOVED lines=9> */
.L_x_25245:
[----:B------:R-:W-:Y:S05]  /*961c0*/  BSYNC B1 ;  /* 0x0000000000017941 */ /* 0x000fea0003800000 */
.L_x_25243:
        /* <DEDUP_REMOVED lines=26> */
.L_x_25247:
        /* <DEDUP_REMOVED lines=9> */
.L_x_25248:
[----:B------:R-:W-:Y:S05]  /*96400*/  BSYNC B1 ;  /* 0x0000000000017941 */ /* 0x000fea0003800000 */
.L_x_25246:
        /* <DEDUP_REMOVED lines=26> */
.L_x_25250:
        /* <DEDUP_REMOVED lines=9> */
.L_x_25251:
[----:B------:R-:W-:Y:S05]  /*96640*/  BSYNC B1 ;  /* 0x0000000000017941 */ /* 0x000fea0003800000 */
.L_x_25249:
        /* <DEDUP_REMOVED lines=26> */
.L_x_25253:
        /* <DEDUP_REMOVED lines=9> */
.L_x_25254:
[----:B------:R-:W-:Y:S05]  /*96880*/  BSYNC B1 ;  /* 0x0000000000017941 */ /* 0x000fea0003800000 */
.L_x_25252:
        /* <DEDUP_REMOVED lines=26> */
.L_x_25256:
        /* <DEDUP_REMOVED lines=9> */
.L_x_25257:
[----:B------:R-:W-:Y:S05]  /*96ac0*/  BSYNC B1 ;  /* 0x0000000000017941 */ /* 0x000fea0003800000 */
.L_x_25255:
        /* <DEDUP_REMOVED lines=26> */
.L_x_25259:
        /* <DEDUP_REMOVED lines=9> */
.L_x_25260:
[----:B------:R-:W-:Y:S05]  /*96d00*/  BSYNC B1 ;  /* 0x0000000000017941 */ /* 0x000fea0003800000 */
.L_x_25258:
        /* <DEDUP_REMOVED lines=26> */
.L_x_25262:
        /* <DEDUP_REMOVED lines=9> */
.L_x_25263:
[----:B------:R-:W-:Y:S05]  /*96f40*/  BSYNC B1 ;  /* 0x0000000000017941 */ /* 0x000fea0003800000 */
.L_x_25261:
        /* <DEDUP_REMOVED lines=26> */
.L_x_25265:
        /* <DEDUP_REMOVED lines=9> */
.L_x_25266:
[----:B------:R-:W-:Y:S05]  /*97180*/  BSYNC B1 ;  /* 0x0000000000017941 */ /* 0x000fea0003800000 */
.L_x_25264:
        /* <DEDUP_REMOVED lines=26> */
.L_x_25268:
        /* <DEDUP_REMOVED lines=9> */
.L_x_25269:
[----:B------:R-:W-:Y:S05]  /*973c0*/  BSYNC B1 ;  /* 0x0000000000017941 */ /* 0x000fea0003800000 */
.L_x_25267:
        /* <DEDUP_REMOVED lines=26> */
.L_x_25271:
        /* <DEDUP_REMOVED lines=9> */
.L_x_25272:
[----:B------:R-:W-:Y:S05]  /*97600*/  BSYNC B1 ;  /* 0x0000000000017941 */ /* 0x000fea0003800000 */
.L_x_25270:
        /* <DEDUP_REMOVED lines=26> */
.L_x_25274:
        /* <DEDUP_REMOVED lines=9> */
.L_x_25275:
[----:B------:R-:W-:Y:S05]  /*97840*/  BSYNC B1 ;  /* 0x0000000000017941 */ /* 0x000fea0003800000 */
.L_x_25273:
        /* <DEDUP_REMOVED lines=26> */
.L_x_25277:
        /* <DEDUP_REMOVED lines=9> */
.L_x_25278:
[----:B------:R-:W-:Y:S05]  /*97a80*/  BSYNC B1 ;  /* 0x0000000000017941 */ /* 0x000fea0003800000 */
.L_x_25276:
        /* <DEDUP_REMOVED lines=26> */
.L_x_25280:
        /* <DEDUP_REMOVED lines=9> */
.L_x_25281:
[----:B------:R-:W-:Y:S05]  /*97cc0*/  BSYNC B1 ;  /* 0x0000000000017941 */ /* 0x000fea0003800000 */
.L_x_25279:
        /* <DEDUP_REMOVED lines=26> */
.L_x_25283:
        /* <DEDUP_REMOVED lines=9> */
.L_x_25284:
[----:B------:R-:W-:Y:S05]  /*97f00*/  BSYNC B1 ;  /* 0x0000000000017941 */ /* 0x000fea0003800000 */
.L_x_25282:
        /* <DEDUP_REMOVED lines=26> */
.L_x_25286:
        /* <DEDUP_REMOVED lines=9> */
.L_x_25287:
[----:B------:R-:W-:Y:S05]  /*98140*/  BSYNC B1 ;  /* 0x0000000000017941 */ /* 0x000fea0003800000 */
.L_x_25285:
        /* <DEDUP_REMOVED lines=26> */
.L_x_25289:
        /* <DEDUP_REMOVED lines=9> */
.L_x_25290:
[----:B------:R-:W-:Y:S05]  /*98380*/  BSYNC B1 ;  /* 0x0000000000017941 */ /* 0x000fea0003800000 */
.L_x_25288:
        /* <DEDUP_REMOVED lines=26> */
.L_x_25292:
        /* <DEDUP_REMOVED lines=9> */
.L_x_25293:
[----:B------:R-:W-:Y:S05]  /*985c0*/  BSYNC B1 ;  /* 0x0000000000017941 */ /* 0x000fea0003800000 */
.L_x_25291:
        /* <DEDUP_REMOVED lines=26> */
.L_x_25295:
        /* <DEDUP_REMOVED lines=9> */
.L_x_25296:
[----:B------:R-:W-:Y:S05]  /*98800*/  BSYNC B1 ;  /* 0x0000000000017941 */ /* 0x000fea0003800000 */
.L_x_25294:
        /* <DEDUP_REMOVED lines=26> */
.L_x_25298:
        /* <DEDUP_REMOVED lines=9> */
.L_x_25299:
[----:B------:R-:W-:Y:S05]  /*98a40*/  BSYNC B1 ;  /* 0x0000000000017941 */ /* 0x000fea0003800000 */
.L_x_25297:
        /* <DEDUP_REMOVED lines=26> */
.L_x_25301:
        /* <DEDUP_REMOVED lines=9> */
.L_x_25302:
[----:B------:R-:W-:Y:S05]  /*98c80*/  BSYNC B1 ;  /* 0x0000000000017941 */ /* 0x000fea0003800000 */
.L_x_25300:
        /* <DEDUP_REMOVED lines=26> */
.L_x_25304:
        /* <DEDUP_REMOVED lines=9> */
.L_x_25305:
[----:B------:R-:W-:Y:S05]  /*98ec0*/  BSYNC B1 ;  /* 0x0000000000017941 */ /* 0x000fea0003800000 */
.L_x_25303:
        /* <DEDUP_REMOVED lines=26> */
.L_x_25307:
        /* <DEDUP_REMOVED lines=9> */
.L_x_25308:
[----:B------:R-:W-:Y:S05]  /*99100*/  BSYNC B1 ;  /* 0x0000000000017941 */ /* 0x000fea0003800000 */
.L_x_25306:
        /* <DEDUP_REMOVED lines=26> */
.L_x_25310:
        /* <DEDUP_REMOVED lines=9> */
.L_x_25311:
[----:B------:R-:W-:Y:S05]  /*99340*/  BSYNC B1 ;  /* 0x0000000000017941 */ /* 0x000fea0003800000 */
.L_x_25309:
        /* <DEDUP_REMOVED lines=26> */
.L_x_25313:
        /* <DEDUP_REMOVED lines=9> */
.L_x_25314:
[----:B------:R-:W-:Y:S05]  /*99580*/  BSYNC B1 ;  /* 0x0000000000017941 */ /* 0x000fea0003800000 */
.L_x_25312:
        /* <DEDUP_REMOVED lines=26> */
.L_x_25316:
        /* <DEDUP_REMOVED lines=9> */
.L_x_25317:
[----:B------:R-:W-:Y:S05]  /*997c0*/  BSYNC B1 ;  /* 0x0000000000017941 */ /* 0x000fea0003800000 */
.L_x_25315:
        /* <DEDUP_REMOVED lines=27> */
.L_x_25319:
        /* <DEDUP_REMOVED lines=9> */
.L_x_25320:
[----:B------:R-:W-:Y:S05]  /*99a10*/  BSYNC B1 ;  /* 0x0000000000017941 */ /* 0x000fea0003800000 */
.L_x_25318:
        /* <DEDUP_REMOVED lines=26> */
.L_x_25322:
        /* <DEDUP_REMOVED lines=9> */
.L_x_25323:
[----:B------:R-:W-:Y:S05]  /*99c50*/  BSYNC B1 ;  /* 0x0000000000017941 */ /* 0x000fea0003800000 */
.L_x_25321:
        /* <DEDUP_REMOVED lines=26> */
.L_x_25325:
        /* <DEDUP_REMOVED lines=13> */
.L_x_25326:
[----:B------:R-:W-:Y:S05]  /*99ed0*/  BSYNC B1 ;  /* 0x0000000000017941 */ /* 0x000fea0003800000 */
.L_x_25324:
[----:B------:R-:W-:Y:S01]  /*99ee0*/  @!P1 CALL.REL.NOINC `(.L_x_25327) ;  /* 0x0000001000009944 */ /* 0x000fe20003c00000 */
[----:B------:R-:W-:Y:S05]  /*99ef0*/  BRA `(.L_x_25328) ;  /* 0xfffef7d000007947 */ /* 0x000fea000383ffff */
.L_x_25327:
[----:B-----5:R2:W-:Y:S04]  /*99f00*/  STL [R1+0xbc8], R2 ;  /* 0x000bc80201007387 */ /* 0x0205e80000100800 */
[----:B0-----:R-:W3:Y:S04]  /*99f10*/  LDL.LU R0, [R1+0xbc0] ;  /* 0x000bc00001007983 */ /* 0x001ee80000300800 */
[----:B--2---:R-:W3:Y:S02]  /*99f20*/  LDL.LU R2, [R1+0xbbc] ;  /* 0x000bbc0001027983 */ /* 0x004ee40000300800 */
[----:B---3--:R-:W-:-:S02]  /*99f30*/  FADD.FTZ R0, R0, R2 ;  /* 0x0000000200007221 */ /* 0x008fc40000010000 */
[----:B------:R0:W5:Y:S04]  /*99f40*/  LDL.LU R2, [R1+0xbc8] ;  /* 0x000bc80001027983 */ /* 0x0001680000300800 */
[----:B------:R0:W-:Y:S02]  /*99f50*/  STL [R1+0xba0], R0 ;  /* 0x000ba00001007387 */ /* 0x0001e40000100800 */
.L_x_24179:
[----:B------:R-:W-:Y:S05]  /*99f60*/  BSYNC B0 ;  /* 0x0000000000007941 */ /* 0x000fea0003800000 */
.L_x_24178:
[----:B------:R-:W-:Y:S05]  /*99f70*/  @P2 EXIT ;  /* 0x000000000000294d */ /* 0x000fea0003800000 */
[----:B------:R2:W-:Y:S04]  /*99f80*/  STL.64 [R1+0xbd0], R4 ;  /* 0x000bd00401007387 */ /* 0x0005e80000100a00 */
[----:B--2---:R-:W2:Y:S04]  /*99f90*/  LDL.LU R4, [R1+0xba0] ;  /* 0x000ba00001047983 */ /* 0x004ea80000300800 */
[----:B------:R-:W3:Y:S04]  /*99fa0*/  S2R R5, SR_CTAID.X ;  /* 0x0000000000057919 */ /* 0x000ee80000002500 */
[----:B-----5:R0:W-:Y:S02]  /*99fb0*/  STL.64 [R1+0xbc8], R2 ;  /* 0x000bc80201007387 */ /* 0x0201e40000100a00 */
[----:B0-----:R-:W-:-:S05]  /*99fc0*/  IMAD.MOV.U32 R3, RZ, RZ, c[0x0][0x180] ;  /* 0x00006000ff037624 */ /* 0x001fca00078e00ff */
[----:B------:R-:W-:Y:S01]  /*99fd0*/  ISETP.GE.AND P0, PT, R3, 0x1, PT ;  /* 0x000000010300780c */ /* 0x000fe20003f06270 */
[----:B------:R-:W-:Y:S02]  /*99fe0*/  IMAD.MOV.U32 R3, RZ, RZ, 0x4 ;  /* 0x00000004ff037424 */ /* 0x000fe400078e00ff */
[----:B---3--:R-:W-:-:S04]  /*99ff0*/  IMAD R0, R5, c[0x0][0x180], RZ ;  /* 0x0000600005007a24 */ /* 0x008fc800078e02ff */
[----:B------:R-:W-:Y:S02]  /*9a000*/  IMAD.SHL.U32 R2, R0, 0x2, RZ ;  /* 0x0000000200027824 */ /* 0x000fe400078e00ff */
[----:B--2---:R0:W2:Y:S02]  /*9a010*/  MUFU.LG2 R0, R4 ;  /* 0x0000000400007308 */ /* 0x0040a40000000c00 */
[----:B0-----:R-:W-:-:S04]  /*9a020*/  IMAD.WIDE R4, R5, R3, c[0x0][0x168] ;  /* 0x00005a0005047625 */ /* 0x001fc800078e0203 */
[----:B------:R-:W-:-:S04]  /*9a030*/  IMAD.WIDE R4, R2, R3, c[0x0][0x170] ;  /* 0x00005c0002047625 */ /* 0x000fc800078e0203 */
[----:B------:R-:W-:Y:S02]  /*9a040*/  IMAD.WIDE R2, R2, R3, c[0x0][0x178] ;  /* 0x00005e0002027625 */ /* 0x000fe400078e0203 */
[----:B------:R0:W5:Y:S04]  /*9a050*/  LDL.LU.64 R4, [R1+0xbd0] ;  /* 0x000bd00001047983 */ /* 0x0001680000300a00 */
[----:B------:R0:W5:Y:S01]  /*9a060*/  LDL.LU.64 R2, [R1+0xbc8] ;  /* 0x000bc80001027983 */ /* 0x0001620000300a00 */
[----:B------:R-:W-:Y:S05]  /*9a070*/  @!P0 BRA `(.L_x_25329) ;  /* 0x000002c000008947 */ /* 0x000fea0003800000 */
[----:B--2---:R2:W-:Y:S04]  /*9a080*/  STL [R1+0xbf0], R7 ;  /* 0x000bf00701007387 */ /* 0x0045e80000100800 */
[----:B------:R-:W-:Y:S04]  /*9a090*/  STL [R1+0xbf4], R12 ;  /* 0x000bf40c01007387 */ /* 0x000fe80000100800 */
[----:B--2---:R-:W2:Y:S04]  /*9a0a0*/  LDL.LU R7, [R1+0xb98] ;  /* 0x000b980001077983 */ /* 0x004ea80000300800 */
[----:B------:R3:W-:Y:S04]  /*9a0b0*/  STL.64 [R1+0xbe0], R8 ;  /* 0x000be00801007387 */ /* 0x0007e80000100a00 */
[----:B------:R0:W-:Y:S04]  /*9a0c0*/  STL.64 [R1+0xbe8], R10 ;  /* 0x000be80a01007387 */ /* 0x0001e80000100a00 */
[----:B------:R1:W-:Y:S04]  /*9a0d0*/  STL [R1+0xbdc], R6 ;  /* 0x000bdc0601007387 */ /* 0x0003e80000100800 */
[----:B---3--:R-:W3:Y:S01]  /*9a0e0*/  S2R R9, SR_CTAID.X ;  /* 0x0000000000097919 */ /* 0x008ee20000002500 */
[----:B0-----:R-:W-:-:S03]  /*9a0f0*/  IMAD.MOV.U32 R10, RZ, RZ, 0x4 ;  /* 0x00000004ff0a7424 */ /* 0x001fc600078e00ff */
[----:B----4-:R-:W4:Y:S04]  /*9a100*/  LDL.LU R12, [R1+0xb90] ;  /* 0x000b9000010c7983 */ /* 0x010f280000300800 */
[----:B-1----:R-:W4:Y:S01]  /*9a110*/  LDL R6, [R1+0xba4] ;  /* 0x000ba40001067983 */ /* 0x002f220000100800 */
[----:B---3--:R-:W-:-:S04]  /*9a120*/  IMAD R11, R9, c[0x0][0x180], RZ ;  /* 0x00006000090b7a24 */ /* 0x008fc800078e02ff */
[----:B------:R-:W-:Y:S02]  /*9a130*/  IMAD.SHL.U32 R11, R11, 0x2, RZ ;  /* 0x000000020b0b7824 */ /* 0x000fe400078e00ff */
[----:B------:R-:W-:-:S04]  /*9a140*/  IMAD.WIDE R8, R9, R10, c[0x0][0x168] ;  /* 0x00005a0009087625 */ /* 0x000fc800078e020a */
[----:B------:R-:W-:Y:S01]  /*9a150*/  IMAD.WIDE R10, R11, R10, c[0x0][0x170] ;  /* 0x00005c000b0a7625 */ /* 0x000fe200078e020a */
[----:B-----5:R0:W-:Y:S04]  /*9a160*/  STL [R1+0xbc8], R2 ;  /* 0x000bc80201007387 */ /* 0x0201e80000100800 */
[----:B0-----:R-:W3:Y:S04]  /*9a170*/  LDL.LU R2, [R1+0xb9c] ;  /* 0x000b9c0001027983 */ /* 0x001ee80000300800 */
[----:B--2---:R0:W-:Y:S04]  /*9a180*/  STG.E [R10.64], R7 ;  /* 0x000000070a007986 */ /* 0x0041e8000c101904 */
[----:B0-----:R-:W2:Y:S04]  /*9a190*/  LDG.E.CONSTANT R7, [R8.64] ;  /* 0x0000000408077981 */ /* 0x001ea8000c1e9900 */
[----:B------:R0:W-:Y:S04]  /*9a1a0*/  STL.64 [R1+0xbd0], R4 ;  /* 0x000bd00401007387 */ /* 0x0001e80000100a00 */
[----:B0-----:R-:W0:Y:S01]  /*9a1b0*/  S2R R5, SR_CTAID.X ;  /* 0x0000000000057919 */ /* 0x001e220000002500 */
[----:B----4-:R-:W-:-:S02]  /*9a1c0*/  FADD.FTZ R12, R12, -R6 ;  /* 0x800000060c0c7221 */ /* 0x010fc40000010000 */
[----:B------:R-:W-:Y:S02]  /*9a1d0*/  IMAD.MOV.U32 R4, RZ, RZ, 0x4 ;  /* 0x00000004ff047424 */ /* 0x000fe400078e00ff */
[----:B------:R-:W-:Y:S01]  /*9a1e0*/  FFMA.FTZ R12, R0, -0.69314718246459960938, R12 ;  /* 0xbf317218000c7823 */ /* 0x000fe2000001000c */
[----:B------:R1:W-:Y:S04]  /*9a1f0*/  STL [R1+0xbd8], R3 ;  /* 0x000bd80301007387 */ /* 0x0003e80000100800 */
[----:B-1----:R-:W4:Y:S01]  /*9a200*/  LDL.LU R3, [R1+0xb94] ;  /* 0x000b940001037983 */ /* 0x002f220000300800 */
[----:B0-----:R-:W-:-:S04]  /*9a210*/  IMAD R5, R5, c[0x0][0x180], RZ ;  /* 0x0000600005057a24 */ /* 0x001fc800078e02ff */
[----:B------:R-:W-:-:S04]  /*9a220*/  IMAD.SHL.U32 R5, R5, 0x2, RZ ;  /* 0x0000000205057824 */ /* 0x000fc800078e00ff */
[----:B------:R-:W-:-:S04]  /*9a230*/  IMAD.WIDE R4, R5, R4, c[0x0][0x178] ;  /* 0x00005e0005047625 */ /* 0x000fc800078e0204 */
[----:B--2---:R-:W-:Y:S02]  /*9a240*/  FADD.FTZ R7, R7, R12 ;  /* 0x0000000c07077221 */ /* 0x004fe40000010000 */
[----:B------:R0:W5:Y:S04]  /*9a250*/  LDL.LU R12, [R1+0xbf4] ;  /* 0x000bf400010c7983 */ /* 0x0001680000300800 */
[----:B------:R1:W-:Y:S04]  /*9a260*/  STG.E [R4.64], R7 ;  /* 0x0000000704007986 */ /* 0x0003e8000c101904 */
[----:B---3--:R2:W-:Y:S04]  /*9a270*/  STG.E [R10.64+0x4], R2 ;  /* 0x000004020a007986 */ /* 0x0085e8000c101904 */
[----:B-1----:R0:W5:Y:S04]  /*9a280*/  LDL.LU R7, [R1+0xbf0] ;  /* 0x000bf00001077983 */ /* 0x0021680000300800 */
[----:B--2---:R1:W2:Y:S04]  /*9a290*/  LDG.E.CONSTANT R2, [R8.64] ;  /* 0x0000000408027981 */ /* 0x0042a8000c1e9900 */
[----:B------:R0:W5:Y:S01]  /*9a2a0*/  LDL.LU.64 R10, [R1+0xbe8] ;  /* 0x000be800010a7983 */ /* 0x0001620000300a00 */
[----:B----4-:R-:W-:-:S03]  /*9a2b0*/  FADD.FTZ R3, R3, -R6 ;  /* 0x8000000603037221 */ /* 0x010fc60000010000 */
[----:B-1----:R0:W5:Y:S01]  /*9a2c0*/  LDL.LU.64 R8, [R1+0xbe0] ;  /* 0x000be00001087983 */ /* 0x0021620000300a00 */
[----:B------:R-:W-:-:S03]  /*9a2d0*/  FFMA.FTZ R3, R0, -0.69314718246459960938, R3 ;  /* 0xbf31721800037823 */ /* 0x000fc60000010003 */
[----:B------:R0:W5:Y:S01]  /*9a2e0*/  LDL.LU R6, [R1+0xbdc] ;  /* 0x000bdc0001067983 */ /* 0x0001620000300800 */
[----:B--2---:R-:W-:-:S03]  /*9a2f0*/  FADD.FTZ R2, R2, R3 ;  /* 0x0000000302027221 */ /* 0x004fc60000010000 */
[----:B------:R0:W5:Y:S04]  /*9a300*/  LDL.LU R3, [R1+0xbd8] ;  /* 0x000bd80001037983 */ /* 0x0001680000300800 */
[----:B------:R1:W-:Y:S04]  /*9a310*/  STG.E [R4.64+0x4], R2 ;  /* 0x0000040204007986 */ /* 0x0003e8000c101904 */
[----:B-1----:R0:W5:Y:S04]  /*9a320*/  LDL.LU.64 R4, [R1+0xbd0] ;  /* 0x000bd00001047983 */ /* 0x0021680000300a00 */
[----:B------:R0:W5:Y:S02]  /*9a330*/  LDL.LU R2, [R1+0xbc8] ;  /* 0x000bc80001027983 */ /* 0x0001640000300800 */
.L_x_25329:
[----:B--2---:R2:W-:Y:S02]  /*9a340*/  STL [R1+0xbc8], R0 ;  /* 0x000bc80001007387 */ /* 0x0045e40000100800 */
[----:B--2---:R-:W-:-:S05]  /*9a350*/  IMAD.MOV.U32 R0, RZ, RZ, c[0x0][0x180] ;  /* 0x00006000ff007624 */ /* 0x004fca00078e00ff */
[----:B------:R-:W-:Y:S02]  /*9a360*/  ISETP.GE.AND P0, PT, R0, 0x2, PT ;  /* 0x000000020000780c */ /* 0x000fe40003f06270 */
[----:B------:R2:W5:Y:S11]  /*9a370*/  LDL.LU R0, [R1+0xbc8] ;  /* 0x000bc80001007983 */ /* 0x0005760000300800 */
[----:B------:R-:W-:Y:S05]  /*9a380*/  @!P0 BRA `(.L_x_25330) ;  /* 0x000002c000008947 */ /* 0x000fea0003800000 */
[----:B--2--5:R2:W-:Y:S04]  /*9a390*/  STL [R1+0xbf0], R7 ;  /* 0x000bf00701007387 */ /* 0x0245e80000100800 */
        /* <DEDUP_REMOVED lines=13> */
[----:B------:R0:W-:Y:S04]  /*9a470*/  STL [R1+0xbc8], R2 ;  /* 0x000bc80201007387 */ /* 0x0001e80000100800 */
[----:B0-----:R-:W3:Y:S04]  /*9a480*/  LDL.LU R2, [R1+0xb8c] ;  /* 0x000b8c0001027983 */ /* 0x001ee80000300800 */
[----:B--2---:R0:W-:Y:S04]  /*9a490*/  STG.E [R10.64+0x8], R7 ;  /* 0x000008070a007986 */ /* 0x0041e8000c101904 */
        /* <DEDUP_REMOVED lines=13> */
[----:B------:R1:W-:Y:S04]  /*9a570*/  STG.E [R4.64+0x8], R7 ;  /* 0x0000080704007986 */ /* 0x0003e8000c101904 */
        /* <DEDUP_REMOVED lines=13> */
.L_x_25330:
[----:B--2--5:R2:W-:Y:S02]  /*9a650*/  STL [R1+0xbc8], R0 ;  /* 0x000bc80001007387 */ /* 0x0245e40000100800 */
[----:B--2---:R-:W-:-:S05]  /*9a660*/  IMAD.MOV.U32 R0, RZ, RZ, c[0x0][0x180] ;  /* 0x00006000ff007624 */ /* 0x004fca00078e00ff */
[----:B------:R-:W-:Y:S02]  /*9a670*/  ISETP.GE.AND P0, PT, R0, 0x3, PT ;  /* 0x000000030000780c */ /* 0x000fe40003f06270 */
[----:B------:R2:W5:Y:S11]  /*9a680*/  LDL.LU R0, [R1+0xbc8] ;  /* 0x000bc80001007983 */ /* 0x0005760000300800 */
        /* <DEDUP_REMOVED lines=23> */
[----:B-----5:R-:W-:Y:S01]  /*9a800*/  FFMA.FTZ R12, R0, -0.69314718246459960938, R12 ;  /* 0xbf317218000c7823 */ /* 0x020fe2000001000c */
        /* <DEDUP_REMOVED lines=21> */
.L_x_25331:
        /* <DEDUP_REMOVED lines=49> */
.L_x_25332:
[----:B--2--5:R2:W-:Y:S02]  /*9ac70*/  STL [R1+0xbc8], R0 ;  /* 0x000bc80001007387 */ /* 0x0245e40000100800 */
[----:B--2---:R-:W-:-:S05]  /*9ac80*/  IMAD.MOV.U32 R0, RZ, RZ, c[0x0][0x180] ;  /* 0x00006000ff007624 */ /* 0x004fca00078e00ff */
[----:B------:R-:W-:Y:S02]  /*9ac90*/  ISETP.GE.AND P0, PT, R0, 0x5, PT ;  /* 0x000000050000780c */ /* 0x000fe40003f06270 */
[----:B------:R2:W5:Y:S11]  /*9aca0*/  LDL.LU R0, [R1+0xbc8] ;  /* 0x000bc80001007983 */ /* 0x0005760000300800 */
[----:B------:R-:W-:Y:S05]  /*9acb0*/  @!P0 BRA `(.L_x_25333) ;  /* 0x000002f000008947 */ /* 0x000fea0003800000 */
[----:B--2---:R2:W-:Y:S04]  /*9acc0*/  STL [R1+0xbe8], R8 ;  /* 0x000be80801007387 */ /* 0x0045e80000100800 */
[----:B------:R3:W-:Y:S04]  /*9acd0*/  STL.64 [R1+0xbf8], R12 ;  /* 0x000bf80c01007387 */ /* 0x0007e80000100a00 */
[----:B------:R0:W-:Y:S04]  /*9ace0*/  STL [R1+0xbf4], R11 ;  /* 0x000bf40b01007387 */ /* 0x0001e80000100800 */
[----:B--2---:R-:W2:Y:S04]  /*9acf0*/  LDL.LU R8, [R1+0xb70] ;  /* 0x000b700001087983 */ /* 0x004ea80000300800 */
[----:B---3--:R-:W3:Y:S04]  /*9ad00*/  S2R R13, SR_CTAID.X ;  /* 0x00000000000d7919 */ /* 0x008ee80000002500 */
[----:B------:R-:W-:Y:S01]  /*9ad10*/  STL.64 [R1+0xbe0], R6 ;  /* 0x000be00601007387 */ /* 0x000fe20000100a00 */
[----:B------:R-:W-:-:S03]  /*9ad20*/  IMAD.MOV.U32 R12, RZ, RZ, 0x4 ;  /* 0x00000004ff0c7424 */ /* 0x000fc600078e00ff */
[----:B------:R1:W-:Y:S04]  /*9ad30*/  STL [R1+0xbf0], R10 ;  /* 0x000bf00a01007387 */ /* 0x0003e80000100800 */
[----:B0---4-:R-:W4:Y:S04]  /*9ad40*/  LDL.LU R11, [R1+0x978] ;  /* 0x00097800010b7983 */ /* 0x011f280000300800 */
[----:B------:R0:W-:Y:S04]  /*9ad50*/  STL [R1+0xbec], R9 ;  /* 0x000bec0901007387 */ /* 0x0001e80000100800 */
[----:B-1----:R-:W4:Y:S01]  /*9ad60*/  LDL R10, [R1+0xba4] ;  /* 0x000ba400010a7983 */ /* 0x002f220000100800 */
[----:B---3--:R-:W-:-:S03]  /*9ad70*/  IMAD R7, R13, c[0x0][0x180], RZ ;  /* 0x000060000d077a24 */ /* 0x008fc600078e02ff */
[----:B------:R-:W1:Y:S01]  /*9ad80*/  S2R R13, SR_CTAID.X ;  /* 0x00000000000d7919 */ /* 0x000e620000002500 */
[----:B------:R-:W-:-:S03]  /*9ad90*/  IMAD.SHL.U32 R7, R7, 0x2, RZ ;  /* 0x0000000207077824 */ /* 0x000fc600078e00ff */
[----:B0-----:R-:W3:Y:S01]  /*9ada0*/  LDL.LU R9, [R1+0x97c] ;  /* 0x00097c0001097983 */ /* 0x001ee20000300800 */
[----:B------:R-:W-:-:S03]  /*9adb0*/  IMAD.WIDE R6, R7, R12, c[0x0][0x170] ;  /* 0x00005c0007067625 */ /* 0x000fc600078e020c */
[----:B------:R-:W-:Y:S04]  /*9adc0*/  STL [R1+0xbc8], R2 ;  /* 0x000bc80201007387 */ /* 0x000fe80000100800 */
[----:B------:R0:W-:Y:S04]  /*9add0*/  STL [R1+0xbd8], R3 ;  /* 0x000bd80301007387 */ /* 0x0001e80000100800 */
[----:B0-----:R-:W3:Y:S01]  /*9ade0*/  LDL.LU R3, [R1+0xb74] ;  /* 0x000b740001037983 */ /* 0x001ee20000300800 */
[----:B-1----:R-:W-:-:S05]  /*9adf0*/  IMAD.WIDE R12, R13, R12, c[0x0][0x168] ;  /* 0x00005a000d0c7625 */ /* 0x002fca00078e020c */
[----:B------:R0:W3:Y:S04]  /*9ae00*/  LDG.E.CONSTANT R2, [R12.64] ;  /* 0x000000040c027981 */ /* 0x0000e8000c1e9900 */
[----:B--2---:R1:W-:Y:S04]  /*9ae10*/  STG.E [R6.64+0x20], R8 ;  /* 0x0000200806007986 */ /* 0x0043e8000c101904 */
[----:B-1----:R0:W2:Y:S04]  /*9ae20*/  LDG.E.CONSTANT R8, [R12.64] ;  /* 0x000000040c087981 */ /* 0x0020a8000c1e9900 */
[----:B------:R1:W-:Y:S04]  /*9ae30*/  STL.64 [R1+0xbd0], R4 ;  /* 0x000bd00401007387 */ /* 0x0003e80000100a00 */
[----:B0-----:R0:W5:Y:S04]  /*9ae40*/  LDL.LU.64 R12, [R1+0xbf8] ;  /* 0x000bf800010c7983 */ /* 0x0011680000300a00 */
[----:B-1----:R-:W1:Y:S01]  /*9ae50*/  S2R R5, SR_CTAID.X ;  /* 0x0000000000057919 */ /* 0x002e620000002500 */
[----:B----4-:R-:W-:-:S02]  /*9ae60*/  FADD.FTZ R11, R11, -R10 ;  /* 0x8000000a0b0b7221 */ /* 0x010fc40000010000 */
[----:B------:R-:W-:Y:S02]  /*9ae70*/  IMAD.MOV.U32 R4, RZ, RZ, 0x4 ;  /* 0x00000004ff047424 */ /* 0x000fe400078e00ff */
[----:B---3--:R-:W-:Y:S02]  /*9ae80*/  FADD.FTZ R9, R9, -R10 ;  /* 0x8000000a09097221 */ /* 0x008fe40000010000 */
[C---:B-----5:R-:W-:Y:S01]  /*9ae90*/  FFMA.FTZ R11, R0.reuse, -0.69314718246459960938, R11 ;  /* 0xbf317218000b7823 */ /* 0x060fe2000001000b */
[----:B------:R0:W5:Y:S01]  /*9aea0*/  LDL.LU R10, [R1+0xbf0] ;  /* 0x000bf000010a7983 */ /* 0x0001620000300800 */
[----:B------:R-:W-:Y:S02]  /*9aeb0*/  FFMA.FTZ R9, R0, -0.69314718246459960938, R9 ;  /* 0xbf31721800097823 */ /* 0x000fe40000010009 */
[----:B-1----:R-:W-:-:S04]  /*9aec0*/  IMAD R5, R5, c[0x0][0x180], RZ ;  /* 0x0000600005057a24 */ /* 0x002fc800078e02ff */
[----:B------:R-:W-:-:S04]  /*9aed0*/  IMAD.SHL.U32 R5, R5, 0x2, RZ ;  /* 0x0000000205057824 */ /* 0x000fc800078e00ff */
[----:B------:R-:W-:-:S04]  /*9aee0*/  IMAD.WIDE R4, R5, R4, c[0x0][0x178] ;  /* 0x00005e0005047625 */ /* 0x000fc800078e0204 */
[----:B------:R-:W-:Y:S02]  /*9aef0*/  FADD.FTZ R2, R2, R9 ;  /* 0x0000000902027221 */ /* 0x000fe40000010000 */
[----:B------:R0:W5:Y:S01]  /*9af00*/  LDL.LU R9, [R1+0xbec] ;  /* 0x000bec0001097983 */ /* 0x0001620000300800 */
[----:B--2---:R-:W-:-:S03]  /*9af10*/  FADD.FTZ R8, R8, R11 ;  /* 0x0000000b08087221 */ /* 0x004fc60000010000 */
[----:B------:R0:W5:Y:S04]  /*9af20*/  LDL.LU R11, [R1+0xbf4] ;  /* 0x000bf400010b7983 */ /* 0x0001680000300800 */
[----:B------:R1:W-:Y:S04]  /*9af30*/  STG.E [R4.64+0x20], R8 ;  /* 0x0000200804007986 */ /* 0x0003e8000c101904 */
[----:B------:R2:W-:Y:S04]  /*9af40*/  STG.E [R6.64+0x24], R3 ;  /* 0x0000240306007986 */ /* 0x0005e8000c101904 */
[----:B------:R3:W-:Y:S04]  /*9af50*/  STG.E [R4.64+0x24], R2 ;  /* 0x0000240204007986 */ /* 0x0007e8000c101904 */
[----:B-1----:R0:W5:Y:S04]  /*9af60*/  LDL.LU R8, [R1+0xbe8] ;  /* 0x000be80001087983 */ /* 0x0021680000300800 */
[----:B--2---:R0:W5:Y:S04]  /*9af70*/  LDL.LU.64 R6, [R1+0xbe0] ;  /* 0x000be00001067983 */ /* 0x0041680000300a00 */
[----:B------:R0:W5:Y:S04]  /*9af80*/  LDL.LU R3, [R1+0xbd8] ;  /* 0x000bd80001037983 */ /* 0x0001680000300800 */
[----:B---3--:R0:W5:Y:S04]  /*9af90*/  LDL.LU.64 R4, [R1+0xbd0] ;  /* 0x000bd00001047983 */ /* 0x0081680000300a00 */
[----:B------:R0:W5:Y:S02]  /*9afa0*/  LDL.LU R2, [R1+0xbc8] ;  /* 0x000bc80001027983 */ /* 0x0001640000300800 */
.L_x_25333:
[----:B--2--5:R2:W-:Y:S02]  /*9afb0*/  STL [R1+0xbc8], R0 ;  /* 0x000bc80001007387 */ /* 0x0245e40000100800 */
[----:B--2---:R-:W-:-:S05]  /*9afc0*/  IMAD.MOV.U32 R0, RZ, RZ, c[0x0][0x180] ;  /* 0x00006000ff007624 */ /* 0x004fca00078e00ff */
[C---:B------:R-:W-:Y:S02]  /*9afd0*/  ISETP.GE.AND P0, PT, R0.reuse, 0x6, PT ;  /* 0x000000060000780c */ /* 0x040fe40003f06270 */
[C---:B------:R-:W-:Y:S02]  /*9afe0*/  ISETP.GE.AND P2, PT, R0.reuse, 0x7, PT ;  /* 0x000000070000780c */ /* 0x040fe40003f46270 */
[C---:B------:R-:W-:Y:S02]  /*9aff0*/  ISETP.GE.AND P3, PT, R0.reuse, 0x8, PT ;  /* 0x000000080000780c */ /* 0x040fe40003f66270 */
[C---:B------:R-:W-:Y:S02]  /*9b000*/  ISETP.GE.AND P6, PT, R0.reuse, 0x9, PT ;  /* 0x000000090000780c */ /* 0x040fe40003fc6270 */
[----:B------:R-:W-:Y:S02]  /*9b010*/  ISETP.GE.AND P1, PT, R0, 0xa, PT ;  /* 0x0000000a0000780c */ /* 0x000fe40003f26270 */
[----:B------:R2:W5:Y:S03]  /*9b020*/  LDL.LU R0, [R1+0xbc8] ;  /* 0x000bc80001007983 */ /* 0x0005660000300800 */
[----:B------:R-:W-:Y:S05]  /*9b030*/  @!P0 BRA `(.L_x_25334) ;  /* 0x000002a000008947 */ /* 0x000fea0003800000 */
[----:B------:R3:W-:Y:S04]  /*9b040*/  STL [R1+0xbe8], R8 ;  /* 0x000be80801007387 */ /* 0x0007e80000100800 */
[----:B------:R0:W-:Y:S04]  /*9b050*/  STL [R1+0xbf4], R11 ;  /* 0x000bf40b01007387 */ /* 0x0001e80000100800 */
[----:B---3--:R-:W3:Y:S04]  /*9b060*/  S2R R8, SR_CTAID.X ;  /* 0x0000000000087919 */ /* 0x008ee80000002500 */
[----:B------:R1:W-:Y:S04]  /*9b070*/  STL.64 [R1+0xbe0], R6 ;  /* 0x000be00601007387 */ /* 0x0003e80000100a00 */
[----:B------:R2:W-:Y:S04]  /*9b080*/  STL [R1+0xbf0], R10 ;  /* 0x000bf00a01007387 */ /* 0x0005e80000100800 */
[----:B0---4-:R-:W4:Y:S01]  /*9b090*/  LDL.LU R11, [R1+0x974] ;  /* 0x00097400010b7983 */ /* 0x011f220000300800 */
[----:B-1----:R-:W-:-:S03]  /*9b0a0*/  IMAD.MOV.U32 R6, RZ, RZ, 0x4 ;  /* 0x00000004ff067424 */ /* 0x002fc600078e00ff */
[----:B------:R-:W4:Y:S04]  /*9b0b0*/  LDL.LU R7, [R1+0x970] ;  /* 0x0009700001077983 */ /* 0x000f280000300800 */
[----:B--2---:R-:W4:Y:S04]  /*9b0c0*/  LDL R10, [R1+0xba4] ;  /* 0x000ba400010a7983 */ /* 0x004f280000100800 */
[----:B------:R3:W-:Y:S04]  /*9b0d0*/  STL.64 [R1+0xbd0], R4 ;  /* 0x000bd00401007387 */ /* 0x0007e80000100a00 */
[----:B------:R0:W-:Y:S04]  /*9b0e0*/  STL [R1+0xbc8], R2 ;  /* 0x000bc80201007387 */ /* 0x0001e80000100800 */
[----:B------:R1:W-:Y:S01]  /*9b0f0*/  STL [R1+0xbec], R9 ;  /* 0x000bec0901007387 */ /* 0x0003e20000100800 */
[----:B---3--:R-:W-:-:S05]  /*9b100*/  IMAD.WIDE R4, R8, R6, c[0x0][0x168] ;  /* 0x00005a0008047625 */ /* 0x008fca00078e0206 */
[----:B------:R2:W3:Y:S04]  /*9b110*/  LDG.E.CONSTANT R8, [R4.64] ;  /* 0x0000000404087981 */ /* 0x0004e8000c1e9900 */
[----:B0-----:R2:W3:Y:S04]  /*9b120*/  LDG.E.CONSTANT R2, [R4.64] ;  /* 0x0000000404027981 */ /* 0x0014e8000c1e9900 */
[----:B-1----:R-:W3:Y:S04]  /*9b130*/  LDL.LU R9, [R1+0xb68] ;  /* 0x000b680001097983 */ /* 0x002ee80000300800 */
[----:B------:R0:W-:Y:S04]  /*9b140*/  STL [R1+0xbd8], R3 ;  /* 0x000bd80301007387 */ /* 0x0001e80000100800 */
[----:B0-----:R-:W3:Y:S04]  /*9b150*/  LDL.LU R3, [R1+0xb6c] ;  /* 0x000b6c0001037983 */ /* 0x001ee80000300800 */
[----:B------:R-:W0:Y:S01]  /*9b160*/  S2R R6, SR_CTAID.X ;  /* 0x0000000000067919 */ /* 0x000e220000002500 */
[----:B--2---:R-:W-:-:S02]  /*9b170*/  IMAD.MOV.U32 R4, RZ, RZ, 0x4 ;  /* 0x00000004ff047424 */ /* 0x004fc400078e00ff */
[----:B0-----:R-:W-:-:S04]  /*9b180*/  IMAD R5, R6, c[0x0][0x180], RZ ;  /* 0x0000600006057a24 */ /* 0x001fc800078e02ff */
[----:B------:R-:W-:Y:S02]  /*9b190*/  IMAD.SHL.U32 R5, R5, 0x2, RZ ;  /* 0x0000000205057824 */ /* 0x000fe400078e00ff */
[--C-:B----4-:R-:W-:Y:S02]  /*9b1a0*/  FADD.FTZ R7, R7, -R10.reuse ;  /* 0x8000000a07077221 */ /* 0x110fe40000010000 */
[----:B------:R-:W-:Y:S02]  /*9b1b0*/  FADD.FTZ R6, R11, -R10 ;  /* 0x8000000a0b067221 */ /* 0x000fe40000010000 */
[C---:B-----5:R-:W-:Y:S02]  /*9b1c0*/  FFMA.FTZ R11, R0.reuse, -0.69314718246459960938, R7 ;  /* 0xbf317218000b7823 */ /* 0x060fe40000010007 */
[----:B------:R-:W-:Y:S02]  /*9b1d0*/  FFMA.FTZ R10, R0, -0.69314718246459960938, R6 ;  /* 0xbf317218000a7823 */ /* 0x000fe40000010006 */
[----:B------:R-:W-:-:S04]  /*9b1e0*/  IMAD.WIDE R6, R5, R4, c[0x0][0x170] ;  /* 0x00005c0005067625 */ /* 0x000fc800078e0204 */
[----:B------:R-:W-:-:S04]  /*9b1f0*/  IMAD.WIDE R4, R5, R4, c[0x0][0x178] ;  /* 0x00005e0005047625 */ /* 0x000fc800078e0204 */
[----:B---3--:R-:W-:Y:S02]  /*9b200*/  FADD.FTZ R8, R8, R11 ;  /* 0x0000000b08087221 */ /* 0x008fe40000010000 */
[----:B------:R0:W5:Y:S01]  /*9b210*/  LDL.LU R11, [R1+0xbf4] ;  /* 0x000bf400010b7983 */ /* 0x0001620000300800 */
[----:B------:R-:W-:-:S03]  /*9b220*/  FADD.FTZ R2, R2, R10 ;  /* 0x0000000a02027221 */ /* 0x000fc60000010000 */
[----:B------:R0:W5:Y:S04]  /*9b230*/  LDL.LU R10, [R1+0xbf0] ;  /* 0x000bf000010a7983 */ /* 0x0001680000300800 */
[----:B------:R1:W-:Y:S04]  /*9b240*/  STG.E [R6.64+0x28], R9 ;  /* 0x0000280906007986 */ /* 0x0003e8000c101904 */
[----:B------:R2:W-:Y:S04]  /*9b250*/  STG.E [R4.64+0x28], R8 ;  /* 0x0000280804007986 */ /* 0x0005e8000c101904 */
[----:B------:R3:W-:Y:S04]  /*9b260*/  STG.E [R6.64+0x2c], R3 ;  /* 0x00002c0306007986 */ /* 0x0007e8000c101904 */
[----:B------:R4:W-:Y:S04]  /*9b270*/  STG.E [R4.64+0x2c], R2 ;  /* 0x00002c0204007986 */ /* 0x0009e8000c101904 */
[----:B-1----:R0:W5:Y:S04]  /*9b280*/  LDL.LU R9, [R1+0xbec] ;  /* 0x000bec0001097983 */ /* 0x0021680000300800 */
[----:B--2---:R0:W5:Y:S04]  /*9b290*/  LDL.LU R8, [R1+0xbe8] ;  /* 0x000be80001087983 */ /* 0x0041680000300800 */
[----:B---3--:R0:W5:Y:S04]  /*9b2a0*/  LDL.LU.64 R6, [R1+0xbe0] ;  /* 0x000be00001067983 */ /* 0x0081680000300a00 */
[----:B------:R0:W5:Y:S04]  /*9b2b0*/  LDL.LU R3, [R1+0xbd8] ;  /* 0x000bd80001037983 */ /* 0x0001680000300800 */
[----:B----4-:R0:W5:Y:S04]  /*9b2c0*/  LDL.LU.64 R4, [R1+0xbd0] ;  /* 0x000bd00001047983 */ /* 0x0101680000300a00 */
[----:B------:R0:W5:Y:S02]  /*9b2d0*/  LDL.LU R2, [R1+0xbc8] ;  /* 0x000bc80001027983 */ /* 0x0001640000300800 */
.L_x_25334:
[----:B------:R-:W-:Y:S05]  /*9b2e0*/  @!P2 BRA `(.L_x_25335) ;  /* 0x000002a00000a947 */ /* 0x000fea0003800000 */
[----:B-----5:R3:W-:Y:S04]  /*9b2f0*/  STL [R1+0xbe8], R8 ;  /* 0x000be80801007387 */ /* 0x0207e80000100800 */
        /* <DEDUP_REMOVED lines=23> */
[C---:B------:R-:W-:Y:S02]  /*9b470*/  FFMA.FTZ R11, R0.reuse, -0.69314718246459960938, R7 ;  /* 0xbf317218000b7823 */ /* 0x040fe40000010007 */
        /* <DEDUP_REMOVED lines=17> */
.L_x_25335:
        /* <DEDUP_REMOVED lines=43> */
.L_x_25336:
[----:B-----5:R3:W-:Y:S04]  /*9b840*/  STL [R1+0xbcc], R2 ;  /* 0x000bcc0201007387 */ /* 0x0207e80000100800 */
[----:B------:R0:W-:Y:S01]  /*9b850*/  STL [R1+0xbc8], R0 ;  /* 0x000bc80001007387 */ /* 0x0001e20000100800 */
[----:B---3--:R-:W-:Y:S01]  /*9b860*/  IMAD.MOV.U32 R2, RZ, RZ, c[0x0][0x180] ;  /* 0x00006000ff027624 */ /* 0x008fe200078e00ff */
[----:B0-----:R-:W-:-:S04]  /*9b870*/  P2R R0, PR, RZ, 0x2 ;  /* 0x00000002ff007803 */ /* 0x001fc80000000000 */
[C---:B------:R-:W-:Y:S02]  /*9b880*/  ISETP.GE.AND P1, PT, R2.reuse, 0x10, PT ;  /* 0x000000100200780c */ /* 0x040fe40003f26270 */
[C---:B------:R-:W-:Y:S02]  /*9b890*/  ISETP.GE.AND P2, PT, R2.reuse, 0xb, PT ;  /* 0x0000000b0200780c */ /* 0x040fe40003f46270 */
[C---:B------:R-:W-:Y:S02]  /*9b8a0*/  ISETP.GE.AND P3, PT, R2.reuse, 0xc, PT ;  /* 0x0000000c0200780c */ /* 0x040fe40003f66270 */
[C---:B------:R-:W-:Y:S02]  /*9b8b0*/  ISETP.GE.AND P4, PT, R2.reuse, 0xd, PT ;  /* 0x0000000d0200780c */ /* 0x040fe40003f86270 */
[C---:B------:R-:W-:Y:S02]  /*9b8c0*/  ISETP.GE.AND P5, PT, R2.reuse, 0xe, PT ;  /* 0x0000000e0200780c */ /* 0x040fe40003fa6270 */
[----:B------:R-:W-:-:S02]  /*9b8d0*/  ISETP.GE.AND P0, PT, R2, 0xf, PT ;  /* 0x0000000f0200780c */ /* 0x000fc40003f06270 */
[----:B------:R-:W-:Y:S01]  /*9b8e0*/  ISETP.NE.AND P1, PT, R0, RZ, PT ;  /* 0x000000ff0000720c */ /* 0x000fe20003f25270 */
[----:B------:R0:W5:Y:S04]  /*9b8f0*/  LDL.LU R2, [R1+0xbcc] ;  /* 0x000bcc0001027983 */ /* 0x0001680000300800 */
[----:B------:R0:W5:Y:S01]  /*9b900*/  LDL.LU R0, [R1+0xbc8] ;  /* 0x000bc80001007983 */ /* 0x0001620000300800 */
[----:B------:R-:W-:Y:S07]  /*9b910*/  @!P6 BRA `(.L_x_25337) ;  /* 0x000002a00000e947 */ /* 0x000fee0003800000 */
        /* <DEDUP_REMOVED lines=10> */
[----:B-----5:R0:W-:Y:S04]  /*9b9c0*/  STL [R1+0xbc8], R2 ;  /* 0x000bc80201007387 */ /* 0x0201e80000100800 */
        /* <DEDUP_REMOVED lines=31> */
.L_x_25337:
        /* <DEDUP_REMOVED lines=43> */
.L_x_25338:
        /* <DEDUP_REMOVED lines=43> */
.L_x_25339:
        /* <DEDUP_REMOVED lines=43> */
.L_x_25340:
        /* <DEDUP_REMOVED lines=43> */
.L_x_25341:
        /* <DEDUP_REMOVED lines=43> */
.L_x_25342:
[----:B-----5:R3:W-:Y:S02]  /*9c930*/  STL [R1+0xbc8], R0 ;  /* 0x000bc80001007387 */ /* 0x0207e40000100800 */
[----:B---3--:R-:W-:-:S05]  /*9c940*/  IMAD.MOV.U32 R0, RZ, RZ, c[0x0][0x180] ;  /* 0x00006000ff007624 */ /* 0x008fca00078e00ff */
[C---:B------:R-:W-:Y:S02]  /*9c950*/  ISETP.GE.AND P2, PT, R0.reuse, 0x11, PT ;  /* 0x000000110000780c */ /* 0x040fe40003f46270 */
[C---:B------:R-:W-:Y:S02]  /*9c960*/  ISETP.GE.AND P3, PT, R0.reuse, 0x12, PT ;  /* 0x000000120000780c */ /* 0x040fe40003f66270 */
[C---:B------:R-:W-:Y:S02]  /*9c970*/  ISETP.GE.AND P4, PT, R0.reuse, 0x13, PT ;  /* 0x000000130000780c */ /* 0x040fe40003f86270 */
[C---:B------:R-:W-:Y:S02]  /*9c980*/  ISETP.GE.AND P5, PT, R0.reuse, 0x14, PT ;  /* 0x000000140000780c */ /* 0x040fe40003fa6270 */
[C---:B------:R-:W-:Y:S02]  /*9c990*/  ISETP.GE.AND P6, PT, R0.reuse, 0x15, PT ;  /* 0x000000150000780c */ /* 0x040fe40003fc6270 */
[----:B------:R-:W-:-:S02]  /*9c9a0*/  ISETP.GE.AND P1, PT, R0, 0x16, PT ;  /* 0x000000160000780c */ /* 0x000fc40003f26270 */
[----:B------:R3:W5:Y:S01]  /*9c9b0*/  LDL.LU R0, [R1+0xbc8] ;  /* 0x000bc80001007983 */ /* 0x0007620000300800 */
[----:B------:R-:W-:Y:S05]  /*9c9c0*/  @!P0 BRA `(.L_x_25343) ;  /* 0x000002a000008947 */ /* 0x000fea0003800000 */
[----:B------:R0:W-:Y:S04]  /*9c9d0*/  STL [R1+0xbe8], R8 ;  /* 0x000be80801007387 */ /* 0x0001e80000100800 */
[----:B------:R1:W-:Y:S04]  /*9c9e0*/  STL [R1+0xbf4], R11 ;  /* 0x000bf40b01007387 */ /* 0x0003e80000100800 */
[----:B0-----:R-:W0:Y:S04]  /*9c9f0*/  S2R R8, SR_CTAID.X ;  /* 0x0000000000087919 */ /* 0x001e280000002500 */
[----:B------:R2:W-:Y:S04]  /*9ca00*/  STL.64 [R1+0xbe0], R6 ;  /* 0x000be00601007387 */ /* 0x0005e80000100a00 */
[----:B------:R3:W-:Y:S04]  /*9ca10*/  STL [R1+0xbf0], R10 ;  /* 0x000bf00a01007387 */ /* 0x0007e80000100800 */
[----:B-1--4-:R-:W4:Y:S01]  /*9ca20*/  LDL.LU R11, [R1+0x92c] ;  /* 0x00092c00010b7983 */ /* 0x012f220000300800 */
[----:B--2---:R-:W-:-:S03]  /*9ca30*/  IMAD.MOV.U32 R6, RZ, RZ, 0x4 ;  /* 0x00000004ff067424 */ /* 0x004fc600078e00ff */
[----:B------:R-:W2:Y:S04]  /*9ca40*/  LDL.LU R7, [R1+0x928] ;  /* 0x0009280001077983 */ /* 0x000ea80000300800 */
[----:B---3--:R-:W2:Y:S04]  /*9ca50*/  LDL R10, [R1+0xba4] ;  /* 0x000ba400010a7983 */ /* 0x008ea80000100800 */
[----:B------:R0:W-:Y:S04]  /*9ca60*/  STL.64 [R1+0xbd0], R4 ;  /* 0x000bd00401007387 */ /* 0x0001e80000100a00 */
[----:B------:R1:W-:Y:S04]  /*9ca70*/  STL [R1+0xbc8], R2 ;  /* 0x000bc80201007387 */ /* 0x0003e80000100800 */
[----:B------:R3:W-:Y:S01]  /*9ca80*/  STL [R1+0xbec], R9 ;  /* 0x000bec0901007387 */ /* 0x0007e20000100800 */
[----:B0-----:R-:W-:-:S05]  /*9ca90*/  IMAD.WIDE R4, R8, R6, c[0x0][0x168] ;  /* 0x00005a0008047625 */ /* 0x001fca00078e0206 */
[----:B------:R0:W4:Y:S04]  /*9caa0*/  LDG.E.CONSTANT R8, [R4.64] ;  /* 0x0000000404087981 */ /* 0x000128000c1e9900 */
[----:B-1----:R0:W4:Y:S04]  /*9cab0*/  LDG.E.CONSTANT R2, [R4.64] ;  /* 0x0000000404027981 */ /* 0x002128000c1e9900 */
[----:B---3--:R-:W3:Y:S04]  /*9cac0*/  LDL.LU R9, [R1+0xb20] ;  /* 0x000b200001097983 */ /* 0x008ee80000300800 */
[----:B------:R1:W-:Y:S04]  /*9cad0*/  STL [R1+0xbd8], R3 ;  /* 0x000bd80301007387 */ /* 0x0003e80000100800 */
[----:B-1----:R-:W3:Y:S04]  /*9cae0*/  LDL.LU R3, [R1+0xb24] ;  /* 0x000b240001037983 */ /* 0x002ee80000300800 */
[----:B------:R-:W1:Y:S01]  /*9caf0*/  S2R R6, SR_CTAID.X ;  /* 0x0000000000067919 */ /* 0x000e620000002500 */
[----:B0-----:R-:W-:-:S02]  /*9cb00*/  IMAD.MOV.U32 R4, RZ, RZ, 0x4 ;  /* 0x00000004ff047424 */ /* 0x001fc400078e00ff */
[----:B-1----:R-:W-:-:S04]  /*9cb10*/  IMAD R5, R6, c[0x0][0x180], RZ ;  /* 0x0000600006057a24 */ /* 0x002fc800078e02ff */
[----:B------:R-:W-:Y:S02]  /*9cb20*/  IMAD.SHL.U32 R5, R5, 0x2, RZ ;  /* 0x0000000205057824 */ /* 0x000fe400078e00ff */
[--C-:B--2---:R-:W-:Y:S02]  /*9cb30*/  FADD.FTZ R7, R7, -R10.reuse ;  /* 0x8000000a07077221 */ /* 0x104fe40000010000 */
[----:B----4-:R-:W-:Y:S02]  /*9cb40*/  FADD.FTZ R6, R11, -R10 ;  /* 0x8000000a0b067221 */ /* 0x010fe40000010000 */
[C---:B-----5:R-:W-:Y:S02]  /*9cb50*/  FFMA.FTZ R11, R0.reuse, -0.69314718246459960938, R7 ;  /* 0xbf317218000b7823 */ /* 0x060fe40000010007 */
[----:B------:R-:W-:Y:S02]  /*9cb60*/  FFMA.FTZ R10, R0, -0.69314718246459960938, R6 ;  /* 0xbf317218000a7823 */ /* 0x000fe40000010006 */
[----:B------:R-:W-:-:S04]  /*9cb70*/  IMAD.WIDE R6, R5, R4, c[0x0][0x170] ;  /* 0x00005c0005067625 */ /* 0x000fc800078e0204 */
[----:B------:R-:W-:-:S04]  /*9cb80*/  IMAD.WIDE R4, R5, R4, c[0x0][0x178] ;  /* 0x00005e0005047625 */ /* 0x000fc800078e0204 */
[----:B------:R-:W-:Y:S02]  /*9cb90*/  FADD.FTZ R8, R8, R11 ;  /* 0x0000000b08087221 */ /* 0x000fe40000010000 */
[----:B------:R0:W5:Y:S01]  /*9cba0*/  LDL.LU R11, [R1+0xbf4] ;  /* 0x000bf400010b7983 */ /* 0x0001620000300800 */
[----:B------:R-:W-:-:S03]  /*9cbb0*/  FADD.FTZ R2, R2, R10 ;  /* 0x0000000a02027221 */ /* 0x000fc60000010000 */
[----:B------:R0:W5:Y:S04]  /*9cbc0*/  LDL.LU R10, [R1+0xbf0] ;  /* 0x000bf000010a7983 */ /* 0x0001680000300800 */
[----:B---3--:R1:W-:Y:S04]  /*9cbd0*/  STG.E [R6.64+0x70], R9 ;  /* 0x0000700906007986 */ /* 0x0083e8000c101904 */
        /* <DEDUP_REMOVED lines=9> */
.L_x_25343:
[----:B-----5:R0:W-:Y:S02]  /*9cc70*/  STL [R1+0xbc8], R0 ;  /* 0x000bc80001007387 */ /* 0x0201e40000100800 */
[----:B0-----:R-:W-:-:S05]  /*9cc80*/  IMAD.MOV.U32 R0, RZ, RZ, c[0x0][0x180] ;  /* 0x00006000ff007624 */ /* 0x001fca00078e00ff */
[----:B------:R-:W-:Y:S02]  /*9cc90*/  ISETP.GE.AND P0, PT, R0, 0x10, PT ;  /* 0x000000100000780c */ /* 0x000fe40003f06270 */
[----:B------:R0:W5:Y:S11]  /*9cca0*/  LDL.LU R0, [R1+0xbc8] ;  /* 0x000bc80001007983 */ /* 0x0001760000300800 */
[----:B------:R-:W-:Y:S05]  /*9ccb0*/  @!P0 BRA `(.L_x_25344) ;  /* 0x000002a000008947 */ /* 0x000fea0003800000 */
[----:B0-----:R0:W-:Y:S04]  /*9ccc0*/  STL [R1+0xbe8], R8 ;  /* 0x000be80801007387 */ /* 0x0011e80000100800 */
        /* <DEDUP_REMOVED lines=41> */
.L_x_25344:
[----:B0-----:R-:W-:Y:S05]  /*9cf60*/  @!P2 BRA `(.L_x_25345) ;  /* 0x000002a00000a947 */ /* 0x001fea0003800000 */
[----:B-----5:R0:W-:Y:S04]  /*9cf70*/  STL [R1+0xbe8], R8 ;  /* 0x000be80801007387 */ /* 0x0201e80000100800 */
        /* <DEDUP_REMOVED lines=23> */
[C---:B------:R-:W-:Y:S02]  /*9d0f0*/  FFMA.FTZ R11, R0.reuse, -0.69314718246459960938, R7 ;  /* 0xbf317218000b7823 */ /* 0x040fe40000010007 */
        /* <DEDUP_REMOVED lines=17> */
.L_x_25345:
[----:B------:R-:W-:Y:S05]  /*9d210*/  @!P3 BRA `(.L_x_25346) ;  /* 0x000002a00000b947 */ /* 0x000fea0003800000 */
        /* <DEDUP_REMOVED lines=42> */
.L_x_25346:
        /* <DEDUP_REMOVED lines=43> */
.L_x_25347:
        /* <DEDUP_REMOVED lines=43> */
.L_x_25348:
[----:B-----5:R0:W-:Y:S04]  /*9da20*/  STL [R1+0xbcc], R2 ;  /* 0x000bcc0201007387 */ /* 0x0201e80000100800 */
[----:B------:R1:W-:Y:S01]  /*9da30*/  STL [R1+0xbc8], R0 ;  /* 0x000bc80001007387 */ /* 0x0003e20000100800 */
[----:B0-----:R-:W-:Y:S01]  /*9da40*/  IMAD.MOV.U32 R2, RZ, RZ, c[0x0][0x180] ;  /* 0x00006000ff027624 */ /* 0x001fe200078e00ff */
[----:B-1----:R-:W-:-:S04]  /*9da50*/  P2R R0, PR, RZ, 0x2 ;  /* 0x00000002ff007803 */ /* 0x002fc80000000000 */
        /* <DEDUP_REMOVED lines=12> */
[----:B-1----:R-:W1:Y:S04]  /*9db20*/  S2R R8, SR_CTAID.X ;  /* 0x0000000000087919 */ /* 0x002e680000002500 */
[----:B------:R2:W-:Y:S04]  /*9db30*/  STL.64 [R1+0xbe0], R6 ;  /* 0x000be00601007387 */ /* 0x0005e80000100a00 */
[----:B------:R3:W-:Y:S04]  /*9db40*/  STL [R1+0xbf0], R10 ;  /* 0x000bf00a01007387 */ /* 0x0007e80000100800 */
[----:B0---4-:R-:W4:Y:S01]  /*9db50*/  LDL.LU R11, [R1+0x8fc] ;  /* 0x0008fc00010b7983 */ /* 0x011f220000300800 */
[----:B--2---:R-:W-:-:S03]  /*9db60*/  IMAD.MOV.U32 R6, RZ, RZ, 0x4 ;  /* 0x00000004ff067424 */ /* 0x004fc600078e00ff */
[----:B------:R-:W2:Y:S04]  /*9db70*/  LDL.LU R7, [R1+0x8f8] ;  /* 0x0008f80001077983 */ /* 0x000ea80000300800 */
[----:B---3--:R-:W2:Y:S04]  /*9db80*/  LDL R10, [R1+0xba4] ;  /* 0x000ba400010a7983 */ /* 0x008ea80000100800 */
[----:B------:R1:W-:Y:S04]  /*9db90*/  STL.64 [R1+0xbd0], R4 ;  /* 0x000bd00401007387 */ /* 0x0003e80000100a00 */
[----:B-----5:R0:W-:Y:S04]  /*9dba0*/  STL [R1+0xbc8], R2 ;  /* 0x000bc80201007387 */ /* 0x0201e80000100800 */
[----:B------:R3:W-:Y:S01]  /*9dbb0*/  STL [R1+0xbec], R9 ;  /* 0x000bec0901007387 */ /* 0x0007e20000100800 */
[----:B-1----:R-:W-:-:S05]  /*9dbc0*/  IMAD.WIDE R4, R8, R6, c[0x0][0x168] ;  /* 0x00005a0008047625 */ /* 0x002fca00078e0206 */
[----:B------:R1:W4:Y:S04]  /*9dbd0*/  LDG.E.CONSTANT R8, [R4.64] ;  /* 0x0000000404087981 */ /* 0x000328000c1e9900 */
[----:B0-----:R1:W4:Y:S04]  /*9dbe0*/  LDG.E.CONSTANT R2, [R4.64] ;  /* 0x0000000404027981 */ /* 0x001328000c1e9900 */
[----:B---3--:R-:W3:Y:S04]  /*9dbf0*/  LDL.LU R9, [R1+0xaf0] ;  /* 0x000af00001097983 */ /* 0x008ee80000300800 */
[----:B------:R0:W-:Y:S04]  /*9dc00*/  STL [R1+0xbd8], R3 ;  /* 0x000bd80301007387 */ /* 0x0001e80000100800 */
[----:B0-----:R-:W3:Y:S04]  /*9dc10*/  LDL.LU R3, [R1+0xaf4] ;  /* 0x000af40001037983 */ /* 0x001ee80000300800 */
[----:B------:R-:W0:Y:S01]  /*9dc20*/  S2R R6, SR_CTAID.X ;  /* 0x0000000000067919 */ /* 0x000e220000002500 */
[----:B-1----:R-:W-:-:S02]  /*9dc30*/  IMAD.MOV.U32 R4, RZ, RZ, 0x4 ;  /* 0x00000004ff047424 */ /* 0x002fc400078e00ff */
[----:B0-----:R-:W-:-:S04]  /*9dc40*/  IMAD R5, R6, c[0x0][0x180], RZ ;  /* 0x0000600006057a24 */ /* 0x001fc800078e02ff */
        /* <DEDUP_REMOVED lines=21> */
.L_x_25349:
[----:B------:R-:W-:Y:S05]  /*9dda0*/  @!P1 BRA `(.L_x_25350) ;  /* 0x000002a000009947 */ /* 0x000fea0003800000 */
[----:B-----5:R1:W-:Y:S04]  /*9ddb0*/  STL [R1+0xbe8], R8 ;  /* 0x000be80801007387 */ /* 0x0203e80000100800 */
        /* <DEDUP_REMOVED lines=9> */
[----:B------:R0:W-:Y:S04]  /*9de50*/  STL [R1+0xbc8], R2 ;  /* 0x000bc80201007387 */ /* 0x0001e80000100800 */
        /* <DEDUP_REMOVED lines=31> */
.L_x_25350:
        /* <DEDUP_REMOVED lines=43> */
.L_x_25351:
        /* <DEDUP_REMOVED lines=43> */
.L_x_25352:
        /* <DEDUP_REMOVED lines=43> */
.L_x_25353:
        /* <DEDUP_REMOVED lines=43> */
.L_x_25354:
[----:B-----5:R1:W-:Y:S02]  /*9eb10*/  STL [R1+0xbc8], R0 ;  /* 0x000bc80001007387 */ /* 0x0203e40000100800 */
[----:B-1----:R-:W-:-:S05]  /*9eb20*/  IMAD.MOV.U32 R0, RZ, RZ, c[0x0][0x180] ;  /* 0x00006000ff007624 */ /* 0x002fca00078e00ff */
        /* <DEDUP_REMOVED lines=50> */
.L_x_25355:
        /* <DEDUP_REMOVED lines=47> */
.L_x_25356:
        /* <DEDUP_REMOVED lines=43> */
.L_x_25357:
        /* <DEDUP_REMOVED lines=43> */
.L_x_25358:
        /* <DEDUP_REMOVED lines=43> */
.L_x_25359:
        /* <DEDUP_REMOVED lines=43> */
.L_x_25360:
        /* <DEDUP_REMOVED lines=56> */
.L_x_25361:
        /* <DEDUP_REMOVED lines=43> */
.L_x_25362:
        /* <DEDUP_REMOVED lines=43> */
.L_x_25363:
        /* <DEDUP_REMOVED lines=43> */
.L_x_25364:
        /* <DEDUP_REMOVED lines=43> */
.L_x_25365:
        /* <DEDUP_REMOVED lines=43> */
.L_x_25366:
        /* <DEDUP_REMOVED lines=52> */
.L_x_25367:
        /* <DEDUP_REMOVED lines=47> */
.L_x_25368:
        /* <DEDUP_REMOVED lines=43> */
.L_x_25369:
        /* <DEDUP_REMOVED lines=43> */
.L_x_25370:
        /* <DEDUP_REMOVED lines=43> */
.L_x_25371:
        /* <DEDUP_REMOVED lines=43> */
.L_x_25372:
        /* <DEDUP_REMOVED lines=56> */
.L_x_25373:
        /* <DEDUP_REMOVED lines=43> */
.L_x_25374:
        /* <DEDUP_REMOVED lines=43> */
.L_x_25375:
        /* <DEDUP_REMOVED lines=43> */
.L_x_25376:
        /* <DEDUP_REMOVED lines=43> */
.L_x_25377:
        /* <DEDUP_REMOVED lines=43> */
.L_x_25378:
        /* <DEDUP_REMOVED lines=10> */
[----:B------:R0:W-:Y:S04]  /*a2f70*/  STL.64 [R1+0xbe8], R12 ;  /* 0x000be80c01007387 */ /* 0x0001e80000100a00 */
[----:B------:R-:W-:Y:S04]  /*a2f80*/  STL [R1+0xbe0], R10 ;  /* 0x000be00a01007387 */ /* 0x000fe80000100800 */
[----:B------:R1:W-:Y:S04]  /*a2f90*/  STL [R1+0xbd8], R8 ;  /* 0x000bd80801007387 */ /* 0x0003e80000100800 */
[----:B0-----:R-:W0:Y:S01]  /*a2fa0*/  S2R R13, SR_CTAID.X ;  /* 0x00000000000d7919 */ /* 0x001e220000002500 */
[----:B------:R-:W-:-:S03]  /*a2fb0*/  IMAD.MOV.U32 R12, RZ, RZ, 0x4 ;  /* 0x00000004ff0c7424 */ /* 0x000fc600078e00ff */
[----:B------:R2:W-:Y:S04]  /*a2fc0*/  STL.64 [R1+0xbd0], R6 ;  /* 0x000bd00601007387 */ /* 0x0005e80000100a00 */
[----:B-1-3--:R-:W3:Y:S04]  /*a2fd0*/  LDL.LU R8, [R1+0xa00] ;  /* 0x000a000001087983 */ /* 0x00aee80000300800 */
[----:B------:R1:W-:Y:S04]  /*a2fe0*/  STL [R1+0xbdc], R9 ;  /* 0x000bdc0901007387 */ /* 0x0003e80000100800 */
[----:B--2---:R-:W2:Y:S01]  /*a2ff0*/  LDL R7, [R1+0xba4] ;  /* 0x000ba40001077983 */ /* 0x004ea20000100800 */
[----:B0-----:R-:W-:-:S05]  /*a3000*/  IMAD.WIDE R12, R13, R12, c[0x0][0x168] ;  /* 0x00005a000d0c7625 */ /* 0x001fca00078e020c */
[----:B----4-:R0:W4:Y:S04]  /*a3010*/  LDG.E.CONSTANT R10, [R12.64] ;  /* 0x000000040c0a7981 */ /* 0x010128000c1e9900 */
[----:B------:R0:W-:Y:S04]  /*a3020*/  STL.64 [R1+0xbc8], R4 ;  /* 0x000bc80401007387 */ /* 0x0001e80000100a00 */
[----:B-1----:R1:W3:Y:S04]  /*a3030*/  LDG.E.CONSTANT R9, [R12.64] ;  /* 0x000000040c097981 */ /* 0x0022e8000c1e9900 */
[----:B0-----:R-:W0:Y:S01]  /*a3040*/  S2R R5, SR_CTAID.X ;  /* 0x0000000000057919 */ /* 0x001e220000002500 */
[----:B------:R-:W-:-:S03]  /*a3050*/  IMAD.MOV.U32 R4, RZ, RZ, 0x4 ;  /* 0x00000004ff047424 */ /* 0x000fc600078e00ff */
[----:B-1----:R1:W5:Y:S01]  /*a3060*/  LDL.LU.64 R12, [R1+0xbe8] ;  /* 0x000be800010c7983 */ /* 0x0023620000300a00 */
[----:B0-----:R-:W-:-:S04]  /*a3070*/  IMAD R5, R5, c[0x0][0x180], RZ ;  /* 0x0000600005057a24 */ /* 0x001fc800078e02ff */
[----:B------:R-:W-:Y:S02]  /*a3080*/  IMAD.SHL.U32 R5, R5, 0x2, RZ ;  /* 0x0000000205057824 */ /* 0x000fe400078e00ff */
[--C-:B--2---:R-:W-:Y:S02]  /*a3090*/  FADD.FTZ R6, R2, -R7.reuse ;  /* 0x8000000702067221 */ /* 0x104fe40000010000 */
[----:B------:R-:W-:Y:S02]  /*a30a0*/  FADD.FTZ R2, R3, -R7 ;  /* 0x8000000703027221 */ /* 0x000fe40000010000 */
[----:B-----5:R-:W-:Y:S02]  /*a30b0*/  FFMA.FTZ R3, R0, -0.69314718246459960938, R6 ;  /* 0xbf31721800037823 */ /* 0x020fe40000010006 */
[----:B------:R-:W-:-:S04]  /*a30c0*/  IMAD.WIDE R6, R5, R4, c[0x0][0x170] ;  /* 0x00005c0005067625 */ /* 0x000fc800078e0204 */
[----:B------:R-:W-:-:S04]  /*a30d0*/  IMAD.WIDE R4, R5, R4, c[0x0][0x178] ;  /* 0x00005e0005047625 */ /* 0x000fc800078e0204 */
[----:B----4-:R-:W-:Y:S01]  /*a30e0*/  FADD.FTZ R3, R10, R3 ;  /* 0x000000030a037221 */ /* 0x010fe20000010000 */
[----:B---3--:R0:W-:Y:S04]  /*a30f0*/  STG.E [R6.64+0x190], R8 ;  /* 0x0001900806007986 */ /* 0x0081e8000c101904 */
[----:B------:R2:W-:Y:S01]  /*a3100*/  STG.E [R4.64+0x190], R3 ;  /* 0x0001900304007986 */ /* 0x0005e2000c101904 */
[----:B------:R-:W-:-:S03]  /*a3110*/  FFMA.FTZ R2, R0, -0.69314718246459960938, R2 ;  /* 0xbf31721800027823 */ /* 0x000fc60000010002 */
[----:B------:R1:W5:Y:S04]  /*a3120*/  LDL.LU R10, [R1+0xbe0] ;  /* 0x000be000010a7983 */ /* 0x0003680000300800 */
[----:B0-----:R1:W5:Y:S04]  /*a3130*/  LDL.LU R8, [R1+0xbd8] ;  /* 0x000bd80001087983 */ /* 0x0013680000300800 */
[----:B--2---:R-:W2:Y:S01]  /*a3140*/  LDL.LU R3, [R1+0xa04] ;  /* 0x000a040001037983 */ /* 0x004ea20000300800 */
[----:B------:R-:W-:-:S03]  /*a3150*/  FADD.FTZ R2, R9, R2 ;  /* 0x0000000209027221 */ /* 0x000fc60000010000 */
[----:B------:R1:W5:Y:S04]  /*a3160*/  LDL.LU R9, [R1+0xbdc] ;  /* 0x000bdc0001097983 */ /* 0x0003680000300800 */
[----:B--2---:R0:W-:Y:S04]  /*a3170*/  STG.E [R6.64+0x194], R3 ;  /* 0x0001940306007986 */ /* 0x0041e8000c101904 */
[----:B------:R2:W-:Y:S04]  /*a3180*/  STG.E [R4.64+0x194], R2 ;  /* 0x0001940204007986 */ /* 0x0005e8000c101904 */
[----:B0-----:R1:W5:Y:S04]  /*a3190*/  LDL.LU.64 R6, [R1+0xbd0] ;  /* 0x000bd00001067983 */ /* 0x0013680000300a00 */
[----:B--2---:R1:W5:Y:S02]  /*a31a0*/  LDL.LU.64 R4, [R1+0xbc8] ;  /* 0x000bc80001047983 */ /* 0x0043640000300a00 */
.L_x_25379:
[----:B------:R-:W-:-:S05]  /*a31b0*/  IMAD.MOV.U32 R2, RZ, RZ, c[0x0][0x180] ;  /* 0x00006000ff027624 */ /* 0x000fca00078e00ff */
[----:B------:R-:W-:-:S13]  /*a31c0*/  ISETP.GE.AND P0, PT, R2, 0x34, PT ;  /* 0x000000340200780c */ /* 0x000fda0003f06270 */
[----:B------:R-:W-:Y:S05]  /*a31d0*/  @!P0 BRA `(.L_x_25380) ;  /* 0x0000022000008947 */ /* 0x000fea0003800000 */
[----:B------:R-:W0:Y:S04]  /*a31e0*/  S2R R3, SR_CTAID.X ;  /* 0x0000000000037919 */ /* 0x000e280000002500 */
[----:B------:R1:W-:Y:S04]  /*a31f0*/  STL.64 [R1+0xbe0], R12 ;  /* 0x000be00c01007387 */ /* 0x0003e80000100a00 */
[----:B--2---:R-:W2:Y:S04]  /*a3200*/  LDL R2, [R1+0xba4] ;  /* 0x000ba40001027983 */ /* 0x004ea80000100800 */
[----:B-----5:R-:W-:Y:S01]  /*a3210*/  STL [R1+0xbd8], R10 ;  /* 0x000bd80a01007387 */ /* 0x020fe20000100800 */
[----:B-1----:R-:W-:-:S03]  /*a3220*/  IMAD.MOV.U32 R13, RZ, RZ, 0x4 ;  /* 0x00000004ff0d7424 */ /* 0x002fc600078e00ff */
[----:B------:R1:W-:Y:S04]  /*a3230*/  STL [R1+0xbd0], R8 ;  /* 0x000bd00801007387 */ /* 0x0003e80000100800 */
[----:B------:R3:W-:Y:S01]  /*a3240*/  STL [R1+0xbd4], R9 ;  /* 0x000bd40901007387 */ /* 0x0007e20000100800 */
[----:B0-----:R-:W-:-:S03]  /*a3250*/  IMAD.WIDE R12, R3, R13, c[0x0][0x168] ;  /* 0x00005a00030c7625 */ /* 0x001fc600078e020d */
[----:B-1--4-:R-:W4:Y:S04]  /*a3260*/  LDL.LU R8, [R1+0x9f8] ;  /* 0x0009f80001087983 */ /* 0x012f280000300800 */
[----:B------:R0:W4:Y:S04]  /*a3270*/  LDG.E.CONSTANT R10, [R12.64] ;  /* 0x000000040c0a7981 */ /* 0x000128000c1e9900 */
[----:B------:R1:W-:Y:S04]  /*a3280*/  STL.64 [R1+0xbc8], R6 ;  /* 0x000bc80601007387 */ /* 0x0003e80000100a00 */
[----:B---3--:R0:W3:Y:S04]  /*a3290*/  LDG.E.CONSTANT R9, [R12.64] ;  /* 0x000000040c097981 */ /* 0x0080e8000c1e9900 */
[----:B-1----:R-:W1:Y:S04]  /*a32a0*/  S2R R7, SR_CTAID.X ;  /* 0x0000000000077919 */ /* 0x002e680000002500 */
[----:B0-----:R0:W5:Y:S01]  /*a32b0*/  LDL.LU.64 R12, [R1+0xbe0] ;  /* 0x000be000010c7983 */ /* 0x0011620000300a00 */
[----:B--2---:R-:W-:-:S02]  /*a32c0*/  FADD.FTZ R3, R4, -R2 ;  /* 0x8000000204037221 */ /* 0x004fc40000010000 */
[----:B-1----:R-:W-:Y:S02]  /*a32d0*/  IMAD R4, R7, c[0x0][0x180], RZ ;  /* 0x0000600007047a24 */ /* 0x002fe400078e02ff */
[----:B------:R-:W-:Y:S02]  /*a32e0*/  FADD.FTZ R2, R5, -R2 ;  /* 0x8000000205027221 */ /* 0x000fe40000010000 */
[----:B------:R-:W-:Y:S02]  /*a32f0*/  IMAD.SHL.U32 R4, R4, 0x2, RZ ;  /* 0x0000000204047824 */ /* 0x000fe400078e00ff */
[----:B------:R-:W-:Y:S02]  /*a3300*/  IMAD.MOV.U32 R5, RZ, RZ, 0x4 ;  /* 0x00000004ff057424 */ /* 0x000fe400078e00ff */
[----:B------:R-:W-:Y:S02]  /*a3310*/  FFMA.FTZ R3, R0, -0.69314718246459960938, R3 ;  /* 0xbf31721800037823 */ /* 0x000fe40000010003 */
[----:B------:R-:W-:-:S04]  /*a3320*/  IMAD.WIDE R6, R4, R5, c[0x0][0x170] ;  /* 0x00005c0004067625 */ /* 0x000fc800078e0205 */
[----:B------:R-:W-:Y:S01]  /*a3330*/  IMAD.WIDE R4, R4, R5, c[0x0][0x178] ;  /* 0x00005e0004047625 */ /* 0x000fe200078e0205 */
[----:B----4-:R1:W-:Y:S03]  /*a3340*/  STG.E [R6.64+0x198], R8 ;  /* 0x0001980806007986 */ /* 0x0103e6000c101904 */
[----:B------:R-:W-:Y:S02]  /*a3350*/  FADD.FTZ R3, R10, R3 ;  /* 0x000000030a037221 */ /* 0x000fe40000010000 */
[----:B------:R-:W-:Y:S01]  /*a3360*/  FFMA.FTZ R2, R0, -0.69314718246459960938, R2 ;  /* 0xbf31721800027823 */ /* 0x000fe20000010002 */
[----:B------:R0:W5:Y:S04]  /*a3370*/  LDL.LU R10, [R1+0xbd8] ;  /* 0x000bd800010a7983 */ /* 0x0001680000300800 */
[----:B------:R2:W-:Y:S04]  /*a3380*/  STG.E [R4.64+0x198], R3 ;  /* 0x0001980304007986 */ /* 0x0005e8000c101904 */
[----:B-1----:R0:W5:Y:S04]  /*a3390*/  LDL.LU R8, [R1+0xbd0] ;  /* 0x000bd00001087983 */ /* 0x0021680000300800 */
[----:B--2---:R-:W2:Y:S01]  /*a33a0*/  LDL.LU R3, [R1+0x9fc] ;  /* 0x0009fc0001037983 */ /* 0x004ea20000300800 */
[----:B---3--:R-:W-:-:S03]  /*a33b0*/  FADD.FTZ R2, R9, R2 ;  /* 0x0000000209027221 */ /* 0x008fc60000010000 */
[----:B------:R0:W5:Y:S04]  /*a33c0*/  LDL.LU R9, [R1+0xbd4] ;  /* 0x000bd40001097983 */ /* 0x0001680000300800 */
[----:B--2---:R1:W-:Y:S04]  /*a33d0*/  STG.E [R6.64+0x19c], R3 ;  /* 0x00019c0306007986 */ /* 0x0043e8000c101904 */
[----:B-1----:R0:W5:Y:S04]  /*a33e0*/  LDL.LU.64 R6, [R1+0xbc8] ;  /* 0x000bc80001067983 */ /* 0x0021680000300a00 */
[----:B------:R0:W-:Y:S02]  /*a33f0*/  STG.E [R4.64+0x19c], R2 ;  /* 0x00019c0204007986 */ /* 0x0001e4000c101904 */
.L_x_25380:
[----:B------:R-:W-:Y:S05]  /*a3400*/  @!P1 BRA `(.L_x_25381) ;  /* 0x000001c000009947 */ /* 0x000fea0003800000 */
[----:B0-----:R-:W0:Y:S01]  /*a3410*/  S2R R2, SR_CTAID.X ;  /* 0x0000000000027919 */ /* 0x001e220000002500 */
[----:B------:R-:W-:-:S03]  /*a3420*/  IMAD.MOV.U32 R3, RZ, RZ, 0x4 ;  /* 0x00000004ff037424 */ /* 0x000fc600078e00ff */
[----:B-----5:R0:W-:Y:S02]  /*a3430*/  STL.64 [R1+0xbd0], R10 ;  /* 0x000bd00a01007387 */ /* 0x0201e40000100a00 */
[----:B0-----:R-:W-:Y:S02]  /*a3440*/  IMAD.WIDE R10, R2, R3, c[0x0][0x168] ;  /* 0x00005a00020a7625 */ /* 0x001fe400078e0203 */
[----:B--2---:R-:W2:Y:S04]  /*a3450*/  LDL R2, [R1+0xba4] ;  /* 0x000ba40001027983 */ /* 0x004ea80000100800 */
[----:B---3--:R0:W3:Y:S04]  /*a3460*/  LDG.E.CONSTANT R5, [R10.64] ;  /* 0x000000040a057981 */ /* 0x0080e8000c1e9900 */
[----:B----4-:R0:W4:Y:S04]  /*a3470*/  LDG.E.CONSTANT R4, [R10.64] ;  /* 0x000000040a047981 */ /* 0x010128000c1e9900 */
[----:B------:R1:W-:Y:S04]  /*a3480*/  STL.64 [R1+0xbc8], R8 ;  /* 0x000bc80801007387 */ /* 0x0003e80000100a00 */
[----:B0-----:R0:W5:Y:S04]  /*a3490*/  LDL.LU.64 R10, [R1+0xbd0] ;  /* 0x000bd000010a7983 */ /* 0x0011680000300a00 */
[----:B-1----:R-:W1:Y:S01]  /*a34a0*/  S2R R9, SR_CTAID.X ;  /* 0x0000000000097919 */ /* 0x002e620000002500 */
[----:B--2---:R-:W-:-:S02]  /*a34b0*/  FADD.FTZ R3, R6, -R2 ;  /* 0x8000000206037221 */ /* 0x004fc40000010000 */
[----:B------:R-:W-:Y:S02]  /*a34c0*/  FADD.FTZ R2, R7, -R2 ;  /* 0x8000000207027221 */ /* 0x000fe40000010000 */
[C---:B------:R-:W-:Y:S02]  /*a34d0*/  FFMA.FTZ R3, R0.reuse, -0.69314718246459960938, R3 ;  /* 0xbf31721800037823 */ /* 0x040fe40000010003 */
[----:B------:R-:W-:Y:S02]  /*a34e0*/  FFMA.FTZ R2, R0, -0.69314718246459960938, R2 ;  /* 0xbf31721800027823 */ /* 0x000fe40000010002 */
[----:B----4-:R-:W-:Y:S02]  /*a34f0*/  FADD.FTZ R3, R4, R3 ;  /* 0x0000000304037221 */ /* 0x010fe40000010000 */
[----:B---3--:R-:W-:Y:S01]  /*a3500*/  FADD.FTZ R2, R5, R2 ;  /* 0x0000000205027221 */ /* 0x008fe20000010000 */
[----:B------:R-:W2:Y:S04]  /*a3510*/  LDL.LU R4, [R1+0x9f4] ;  /* 0x0009f40001047983 */ /* 0x000ea80000300800 */
[----:B------:R-:W3:Y:S01]  /*a3520*/  LDL.LU R5, [R1+0x9f0] ;  /* 0x0009f00001057983 */ /* 0x000ee20000300800 */
[----:B-1----:R-:W-:-:S02]  /*a3530*/  IMAD R9, R9, c[0x0][0x180], RZ ;  /* 0x0000600009097a24 */ /* 0x002fc400078e02ff */
[----:B------:R-:W-:Y:S02]  /*a3540*/  IMAD.MOV.U32 R8, RZ, RZ, 0x4 ;  /* 0x00000004ff087424 */ /* 0x000fe400078e00ff */
[----:B------:R-:W-:-:S04]  /*a3550*/  IMAD.SHL.U32 R9, R9, 0x2, RZ ;  /* 0x0000000209097824 */ /* 0x000fc800078e00ff */
[----:B------:R-:W-:-:S04]  /*a3560*/  IMAD.WIDE R6, R9, R8, c[0x0][0x178] ;  /* 0x00005e0009067625 */ /* 0x000fc800078e0208 */
[----:B------:R-:W-:-:S05]  /*a3570*/  IMAD.WIDE R8, R9, R8, c[0x0][0x170] ;  /* 0x00005c0009087625 */ /* 0x000fca00078e0208 */
[----:B---3--:R-:W-:Y:S04]  /*a3580*/  STG.E [R8.64+0x1a0], R5 ;  /* 0x0001a00508007986 */ /* 0x008fe8000c101904 */
[----:B------:R-:W-:Y:S04]  /*a3590*/  STG.E [R6.64+0x1a0], R3 ;  /* 0x0001a00306007986 */ /* 0x000fe8000c101904 */
[----:B--2---:R1:W-:Y:S04]  /*a35a0*/  STG.E [R8.64+0x1a4], R4 ;  /* 0x0001a40408007986 */ /* 0x0043e8000c101904 */
[----:B-1----:R0:W5:Y:S04]  /*a35b0*/  LDL.LU.64 R8, [R1+0xbc8] ;  /* 0x000bc80001087983 */ /* 0x0021680000300a00 */
[----:B------:R0:W-:Y:S02]  /*a35c0*/  STG.E [R6.64+0x1a4], R2 ;  /* 0x0001a40206007986 */ /* 0x0001e4000c101904 */
.L_x_25381:
[----:B------:R-:W-:Y:S05]  /*a35d0*/  @!P2 BRA `(.L_x_25382) ;  /* 0x000001c00000a947 */ /* 0x000fea0003800000 */
[----:B0-----:R-:W0:Y:S01]  /*a35e0*/  S2R R2, SR_CTAID.X ;  /* 0x0000000000027919 */ /* 0x001e220000002500 */
[----:B------:R-:W-:-:S04]  /*a35f0*/  IMAD.MOV.U32 R3, RZ, RZ, 0x4 ;  /* 0x00000004ff037424 */ /* 0x000fc800078e00ff */
[----:B0----5:R-:W-:Y:S02]  /*a3600*/  IMAD.WIDE R6, R2, R3, c[0x0][0x168] ;  /* 0x00005a0002067625 */ /* 0x021fe400078e0203 */
[----:B--2---:R-:W2:Y:S04]  /*a3610*/  LDL R2, [R1+0xba4] ;  /* 0x000ba40001027983 */ /* 0x004ea80000100800 */
[----:B---3--:R0:W3:Y:S04]  /*a3620*/  LDG.E.CONSTANT R4, [R6.64] ;  /* 0x0000000406047981 */ /* 0x0080e8000c1e9900 */
[----:B----4-:R0:W4:Y:S04]  /*a3630*/  LDG.E.CONSTANT R5, [R6.64] ;  /* 0x0000000406057981 */ /* 0x010128000c1e9900 */
[----:B0-----:R-:W0:Y:S01]  /*a3640*/  S2R R6, SR_CTAID.X ;  /* 0x0000000000067919 */ /* 0x001e220000002500 */
[----:B--2---:R-:W-:-:S02]  /*a3650*/  FADD.FTZ R3, R8, -R2 ;  /* 0x8000000208037221 */ /* 0x004fc40000010000 */
[----:B------:R-:W-:Y:S01]  /*a3660*/  FADD.FTZ R2, R9, -R2 ;  /* 0x8000000209027221 */ /* 0x000fe20000010000 */
[----:B------:R-:W2:Y:S01]  /*a3670*/  LDL.LU R8, [R1+0x9ec] ;  /* 0x0009ec0001087983 */ /* 0x000ea20000300800 */
[----:B0-----:R-:W-:Y:S02]  /*a3680*/  IMAD R6, R6, c[0x0][0x180], RZ ;  /* 0x0000600006067a24 */ /* 0x001fe400078e02ff */
[----:B------:R-:W-:Y:S01]  /*a3690*/  IMAD.MOV.U32 R7, RZ, RZ, 0x4 ;  /* 0x00000004ff077424 */ /* 0x000fe200078e00ff */
[----:B------:R-:W2:Y:S01]  /*a36a0*/  LDL.LU R9, [R1+0x9e8] ;  /* 0x0009e80001097983 */ /* 0x000ea20000300800 */
[C---:B------:R-:W-:Y:S02]  /*a36b0*/  FFMA.FTZ R3, R0.reuse, -0.69314718246459960938, R3 ;  /* 0xbf31721800037823 */ /* 0x040fe40000010003 */
[----:B------:R-:W-:Y:S02]  /*a36c0*/  FFMA.FTZ R2, R0, -0.69314718246459960938, R2 ;  /* 0xbf31721800027823 */ /* 0x000fe40000010002 */
[----:B---3--:R-:W-:-:S02]  /*a36d0*/  FADD.FTZ R3, R4, R3 ;  /* 0x0000000304037221 */ /* 0x008fc40000010000 */
[----:B------:R-:W0:Y:S01]  /*a36e0*/  S2R R4, SR_CTAID.X ;  /* 0x0000000000047919 */ /* 0x000e220000002500 */
[----:B----4-:R-:W-:Y:S02]  /*a36f0*/  FADD.FTZ R2, R5, R2 ;  /* 0x0000000205027221 */ /* 0x010fe40000010000 */
[----:B------:R-:W-:Y:S02]  /*a3700*/  IMAD.MOV.U32 R5, RZ, RZ, 0x4 ;  /* 0x00000004ff057424 */ /* 0x000fe400078e00ff */
[----:B------:R-:W-:-:S04]  /*a3710*/  IMAD.SHL.U32 R6, R6, 0x2, RZ ;  /* 0x0000000206067824 */ /* 0x000fc800078e00ff */
[----:B------:R-:W-:-:S04]  /*a3720*/  IMAD.WIDE R6, R6, R7, c[0x0][0x178] ;  /* 0x00005e0006067625 */ /* 0x000fc800078e0207 */
[----:B0-----:R-:W-:-:S04]  /*a3730*/  IMAD R4, R4, c[0x0][0x180], RZ ;  /* 0x0000600004047a24 */ /* 0x001fc800078e02ff */
[----:B------:R-:W-:-:S04]  /*a3740*/  IMAD.SHL.U32 R4, R4, 0x2, RZ ;  /* 0x0000000204047824 */ /* 0x000fc800078e00ff */
[----:B------:R-:W-:-:S05]  /*a3750*/  IMAD.WIDE R4, R4, R5, c[0x0][0x170] ;  /* 0x00005c0004047625 */ /* 0x000fca00078e0205 */
[----:B--2---:R0:W-:Y:S04]  /*a3760*/  STG.E [R4.64+0x1a8], R9 ;  /* 0x0001a80904007986 */ /* 0x0041e8000c101904 */
[----:B------:R0:W-:Y:S04]  /*a3770*/  STG.E [R6.64+0x1a8], R3 ;  /* 0x0001a80306007986 */ /* 0x0001e8000c101904 */
[----:B------:R0:W-:Y:S04]  /*a3780*/  STG.E [R4.64+0x1ac], R8 ;  /* 0x0001ac0804007986 */ /* 0x0001e8000c101904 */
[----:B------:R0:W-:Y:S02]  /*a3790*/  STG.E [R6.64+0x1ac], R2 ;  /* 0x0001ac0206007986 */ /* 0x0001e4000c101904 */
.L_x_25382:
[----:B------:R-:W-:Y:S05]  /*a37a0*/  @!P3 BRA `(.L_x_25383) ;  /* 0x000001a00000b947 */ /* 0x000fea0003800000 */
[----:B0-----:R-:W0:Y:S01]  /*a37b0*/  S2R R3, SR_CTAID.X ;  /* 0x0000000000037919 */ /* 0x001e220000002500 */
[----:B-----5:R-:W-:-:S03]  /*a37c0*/  IMAD.MOV.U32 R4, RZ, RZ, 0x4 ;  /* 0x00000004ff047424 */ /* 0x020fc600078e00ff */
[----:B--2---:R-:W2:Y:S04]  /*a37d0*/  LDL R2, [R1+0xba4] ;  /* 0x000ba40001027983 */ /* 0x004ea80000100800 */
[----:B------:R0:W-:Y:S04]  /*a37e0*/  STL.64 [R1+0xbc8], R12 ;  /* 0x000bc80c01007387 */ /* 0x0001e80000100a00 */
[----:B---3--:R-:W3:Y:S04]  /*a37f0*/  LDL.LU R9, [R1+0x9e0] ;  /* 0x0009e00001097983 */ /* 0x008ee80000300800 */
[----:B----4-:R-:W4:Y:S01]  /*a3800*/  LDL.LU R8, [R1+0x9e4] ;  /* 0x0009e40001087983 */ /* 0x010f220000300800 */
[----:B0-----:R-:W-:-:S05]  /*a3810*/  IMAD.WIDE R12, R3, R4, c[0x0][0x168] ;  /* 0x00005a00030c7625 */ /* 0x001fca00078e0204 */
[----:B------:R0:W4:Y:S04]  /*a3820*/  LDG.E.CONSTANT R4, [R12.64] ;  /* 0x000000040c047981 */ /* 0x000128000c1e9900 */
[----:B------:R0:W4:Y:S04]  /*a3830*/  LDG.E.CONSTANT R5, [R12.64] ;  /* 0x000000040c057981 */ /* 0x000128000c1e9900 */
[----:B0-----:R0:W5:Y:S04]  /*a3840*/  LDL.LU.64 R12, [R1+0xbc8] ;  /* 0x000bc800010c7983 */ /* 0x0011680000300a00 */
[----:B------:R-:W1:Y:S01]  /*a3850*/  S2R R6, SR_CTAID.X ;  /* 0x0000000000067919 */ /* 0x000e620000002500 */
[----:B------:R-:W-:-:S02]  /*a3860*/  IMAD.MOV.U32 R7, RZ, RZ, 0x4 ;  /* 0x00000004ff077424 */ /* 0x000fc400078e00ff */
[----:B-1----:R-:W-:-:S04]  /*a3870*/  IMAD R6, R6, c[0x0][0x180], RZ ;  /* 0x0000600006067a24 */ /* 0x002fc800078e02ff */
[----:B------:R-:W-:Y:S02]  /*a3880*/  IMAD.SHL.U32 R6, R6, 0x2, RZ ;  /* 0x0000000206067824 */ /* 0x000fe400078e00ff */
[--C-:B--2---:R-:W-:Y:S02]  /*a3890*/  FADD.FTZ R3, R10, -R2.reuse ;  /* 0x800000020a037221 */ /* 0x104fe40000010000 */
[----:B------:R-:W-:Y:S02]  /*a38a0*/  FADD.FTZ R2, R11, -R2 ;  /* 0x800000020b027221 */ /* 0x000fe40000010000 */
[C---:B------:R-:W-:Y:S02]  /*a38b0*/  FFMA.FTZ R3, R0.reuse, -0.69314718246459960938, R3 ;  /* 0xbf31721800037823 */ /* 0x040fe40000010003 */
[----:B------:R-:W-:Y:S02]  /*a38c0*/  FFMA.FTZ R2, R0, -0.69314718246459960938, R2 ;  /* 0xbf31721800027823 */ /* 0x000fe40000010002 */
[----:B------:R-:W-:-:S04]  /*a38d0*/  IMAD.WIDE R10, R6, R7, c[0x0][0x170] ;  /* 0x00005c00060a7625 */ /* 0x000fc800078e0207 */
[----:B------:R-:W-:Y:S01]  /*a38e0*/  IMAD.WIDE R6, R6, R7, c[0x0][0x178] ;  /* 0x00005e0006067625 */ /* 0x000fe200078e0207 */
[----:B---3--:R0:W-:Y:S03]  /*a38f0*/  STG.E [R10.64+0x1b0], R9 ;  /* 0x0001b0090a007986 */ /* 0x0081e6000c101904 */
[----:B----4-:R-:W-:Y:S02]  /*a3900*/  FADD.FTZ R3, R4, R3 ;  /* 0x0000000304037221 */ /* 0x010fe40000010000 */
[----:B------:R-:W-:-:S03]  /*a3910*/  FADD.FTZ R2, R5, R2 ;  /* 0x0000000205027221 */ /* 0x000fc60000010000 */
[----:B------:R0:W-:Y:S04]  /*a3920*/  STG.E [R6.64+0x1b0], R3 ;  /* 0x0001b00306007986 */ /* 0x0001e8000c101904 */
[----:B------:R0:W-:Y:S04]  /*a3930*/  STG.E [R10.64+0x1b4], R8 ;  /* 0x0001b4080a007986 */ /* 0x0001e8000c101904 */
[----:B------:R0:W-:Y:S02]  /*a3940*/  STG.E [R6.64+0x1b4], R2 ;  /* 0x0001b40206007986 */ /* 0x0001e4000c101904 */
.L_x_25383:
[----:B------:R-:W-:Y:S05]  /*a3950*/  @!P4 BRA `(.L_x_25384) ;  /* 0x000001800000c947 */ /* 0x000fea0003800000 */
[----:B0-----:R-:W0:Y:S01]  /*a3960*/  S2R R3, SR_CTAID.X ;  /* 0x0000000000037919 */ /* 0x001e220000002500 */
[----:B-----5:R-:W-:-:S03]  /*a3970*/  IMAD.MOV.U32 R4, RZ, RZ, 0x4 ;  /* 0x00000004ff047424 */ /* 0x020fc600078e00ff */
[----:B--2---:R-:W2:Y:S04]  /*a3980*/  LDL R2, [R1+0xba4] ;  /* 0x000ba40001027983 */ /* 0x004ea80000100800 */
[----:B---3--:R-:W3:Y:S04]  /*a3990*/  LDL.LU R9, [R1+0x9d8] ;  /* 0x0009d80001097983 */ /* 0x008ee80000300800 */
[----:B----4-:R-:W4:Y:S01]  /*a39a0*/  LDL.LU R8, [R1+0x9dc] ;  /* 0x0009dc0001087983 */ /* 0x010f220000300800 */
[----:B0-----:R-:W-:-:S05]  /*a39b0*/  IMAD.WIDE R10, R3, R4, c[0x0][0x168] ;  /* 0x00005a00030a7625 */ /* 0x001fca00078e0204 */
[----:B------:R0:W4:Y:S04]  /*a39c0*/  LDG.E.CONSTANT R4, [R10.64] ;  /* 0x000000040a047981 */ /* 0x000128000c1e9900 */
[----:B------:R0:W4:Y:S04]  /*a39d0*/  LDG.E.CONSTANT R5, [R10.64] ;  /* 0x000000040a057981 */ /* 0x000128000c1e9900 */
[----:B------:R-:W1:Y:S01]  /*a39e0*/  S2R R6, SR_CTAID.X ;  /* 0x0000000000067919 */ /* 0x000e620000002500 */
[----:B------:R-:W-:Y:S02]  /*a39f0*/  IMAD.MOV.U32 R7, RZ, RZ, 0x4 ;  /* 0x00000004ff077424 */ /* 0x000fe400078e00ff */
[----:B-1----:R-:W-:-:S04]  /*a3a00*/  IMAD R6, R6, c[0x0][0x180], RZ ;  /* 0x0000600006067a24 */ /* 0x002fc800078e02ff */
[----:B------:R-:W-:-:S04]  /*a3a10*/  IMAD.SHL.U32 R6, R6, 0x2, RZ ;  /* 0x0000000206067824 */ /* 0x000fc800078e00ff */
[----:B0-----:R-:W-:-:S04]  /*a3a20*/  IMAD.WIDE R10, R6, R7, c[0x0][0x170] ;  /* 0x00005c00060a7625 */ /* 0x001fc800078e0207 */
[----:B------:R-:W-:-:S04]  /*a3a30*/  IMAD.WIDE R6, R6, R7, c[0x0][0x178] ;  /* 0x00005e0006067625 */ /* 0x000fc800078e0207 */
[--C-:B--2---:R-:W-:Y:S02]  /*a3a40*/  FADD.FTZ R3, R12, -R2.reuse ;  /* 0x800000020c037221 */ /* 0x104fe40000010000 */
[----:B------:R-:W-:Y:S02]  /*a3a50*/  FADD.FTZ R2, R13, -R2 ;  /* 0x800000020d027221 */ /* 0x000fe40000010000 */
[C---:B------:R-:W-:Y:S02]  /*a3a60*/  FFMA.FTZ R3, R0.reuse, -0.69314718246459960938, R3 ;  /* 0xbf31721800037823 */ /* 0x040fe40000010003 */
[----:B------:R-:W-:Y:S01]  /*a3a70*/  FFMA.FTZ R2, R0, -0.69314718246459960938, R2 ;  /* 0xbf31721800027823 */ /* 0x000fe20000010002 */
[----:B---3--:R0:W-:Y:S01]  /*a3a80*/  STG.E [R10.64+0x1b8], R9 ;  /* 0x0001b8090a007986 */ /* 0x0081e2000c101904 */
[----:B----4-:R-:W-:Y:S02]  /*a3a90*/  FADD.FTZ R3, R4, R3 ;  /* 0x0000000304037221 */ /* 0x010fe40000010000 */
[----:B------:R-:W-:-:S03]  /*a3aa0*/  FADD.FTZ R2, R5, R2 ;  /* 0x0000000205027221 */ /* 0x000fc60000010000 */
[----:B------:R0:W-:Y:S04]  /*a3ab0*/  STG.E [R6.64+0x1b8], R3 ;  /* 0x0001b80306007986 */ /* 0x0001e8000c101904 */
[----:B------:R0:W-:Y:S04]  /*a3ac0*/  STG.E [R10.64+0x1bc], R8 ;  /* 0x0001bc080a007986 */ /* 0x0001e8000c101904 */
[----:B------:R0:W-:Y:S02]  /*a3ad0*/  STG.E [R6.64+0x1bc], R2 ;  /* 0x0001bc0206007986 */ /* 0x0001e4000c101904 */
.L_x_25384:
[----:B0----5:R0:W5:Y:S01]  /*a3ae0*/  LDL R6, [R1+0xba4] ;  /* 0x000ba40001067983 */ /* 0x0211620000100800 */
[----:B------:R-:W-:-:S03]  /*a3af0*/  IMAD.MOV.U32 R7, RZ, RZ, c[0x0][0x180] ;  /* 0x00006000ff077624 */ /* 0x000fc600078e00ff */
[----:B------:R-:W1:Y:S01]  /*a3b00*/  S2R R4, SR_CTAID.X ;  /* 0x0000000000047919 */ /* 0x000e620000002500 */
[----:B------:R-:W-:Y:S01]  /*a3b10*/  IMAD.MOV.U32 R3, RZ, RZ, 0x4 ;  /* 0x00000004ff037424 */ /* 0x000fe200078e00ff */
[C---:B------:R-:W-:Y:S02]  /*a3b20*/  ISETP.GE.AND P0, PT, R7.reuse, 0x3b, PT ;  /* 0x0000003b0700780c */ /* 0x040fe40003f06270 */
[C---:B------:R-:W-:Y:S02]  /*a3b30*/  ISETP.GE.AND P1, PT, R7.reuse, 0x3c, PT ;  /* 0x0000003c0700780c */ /* 0x040fe40003f26270 */
[C---:B------:R-:W-:Y:S02]  /*a3b40*/  ISETP.GE.AND P2, PT, R7.reuse, 0x3d, PT ;  /* 0x0000003d0700780c */ /* 0x040fe40003f46270 */
[C---:B------:R-:W-:Y:S02]  /*a3b50*/  ISETP.GE.AND P3, PT, R7.reuse, 0x3e, PT ;  /* 0x0000003e0700780c */ /* 0x040fe40003f66270 */
[----:B------:R-:W-:-:S02]  /*a3b60*/  ISETP.GE.AND P4, PT, R7, 0x3f, PT ;  /* 0x0000003f0700780c */ /* 0x000fc40003f86270 */
[----:B------:R-:W-:Y:S01]  /*a3b70*/  ISETP.GE.AND P5, PT, R7, 0x40, PT ;  /* 0x000000400700780c */ /* 0x000fe20003fa6270 */
[----:B-1----:R-:W-:-:S04]  /*a3b80*/  IMAD R2, R4, c[0x0][0x180], RZ ;  /* 0x0000600004027a24 */ /* 0x002fc800078e02ff */
[----:B------:R-:W-:Y:S02]  /*a3b90*/  IMAD.SHL.U32 R2, R2, 0x2, RZ ;  /* 0x0000000202027824 */ /* 0x000fe400078e00ff */
[----:B------:R-:W-:-:S04]  /*a3ba0*/  IMAD.WIDE R12, R4, R3, c[0x0][0x168] ;  /* 0x00005a00040c7625 */ /* 0x000fc800078e0203 */
[----:B------:R-:W-:-:S04]  /*a3bb0*/  IMAD.WIDE R8, R2, R3, c[0x0][0x178] ;  /* 0x00005e0002087625 */ /* 0x000fc800078e0203 */
[----:B------:R-:W-:Y:S01]  /*a3bc0*/  IMAD.WIDE R10, R2, R3, c[0x0][0x170] ;  /* 0x00005c00020a7625 */ /* 0x000fe200078e0203 */
[----:B------:R-:W-:Y:S05]  /*a3bd0*/  @!P6 BRA `(.L_x_25385) ;  /* 0x000000e00000e947 */ /* 0x000fea0003800000 */
[----:B0-2---:R-:W2:Y:S01]  /*a3be0*/  LDG.E.CONSTANT R4, [R12.64] ;  /* 0x000000040c047981 */ /* 0x005ea2000c1e9900 */
[----:B-----5:R-:W-:-:S03]  /*a3bf0*/  FADD.FTZ R2, R15, -R6 ;  /* 0x800000060f027221 */ /* 0x020fc60000010000 */
[----:B---3--:R-:W3:Y:S01]  /*a3c00*/  LDG.E.CONSTANT R5, [R12.64] ;  /* 0x000000040c057981 */ /* 0x008ee2000c1e9900 */
[----:B------:R-:W-:-:S03]  /*a3c10*/  FADD.FTZ R3, R14, -R6 ;  /* 0x800000060e037221 */ /* 0x000fc60000010000 */
[----:B----4-:R-:W4:Y:S04]  /*a3c20*/  LDL.LU R15, [R1+0x9d0] ;  /* 0x0009d000010f7983 */ /* 0x010f280000300800 */
[----:B------:R-:W4:Y:S01]  /*a3c30*/  LDL.LU R14, [R1+0x9d4] ;  /* 0x0009d400010e7983 */ /* 0x000f220000300800 */
[C---:B------:R-:W-:Y:S02]  /*a3c40*/  FFMA.FTZ R3, R0.reuse, -0.69314718246459960938, R3 ;  /* 0xbf31721800037823 */ /* 0x040fe40000010003 */
[----:B------:R-:W-:Y:S02]  /*a3c50*/  FFMA.FTZ R2, R0, -0.69314718246459960938, R2 ;  /* 0xbf31721800027823 */ /* 0x000fe40000010002 */
[----:B--2---:R-:W-:Y:S02]  /*a3c60*/  FADD.FTZ R3, R4, R3 ;  /* 0x0000000304037221 */ /* 0x004fe40000010000 */
[----:B---3--:R-:W-:Y:S01]  /*a3c70*/  FADD.FTZ R2, R5, R2 ;  /* 0x0000000205027221 */ /* 0x008fe20000010000 */
[----:B----4-:R0:W-:Y:S04]  /*a3c80*/  STG.E [R10.64+0x1c0], R15 ;  /* 0x0001c00f0a007986 */ /* 0x0101e8000c101904 */
[----:B------:R0:W-:Y:S04]  /*a3c90*/  STG.E [R8.64+0x1c0], R3 ;  /* 0x0001c00308007986 */ /* 0x0001e8000c101904 */
[----:B------:R0:W-:Y:S04]  /*a3ca0*/  STG.E [R10.64+0x1c4], R14 ;  /* 0x0001c40e0a007986 */ /* 0x0001e8000c101904 */
[----:B------:R0:W-:Y:S02]  /*a3cb0*/  STG.E [R8.64+0x1c4], R2 ;  /* 0x0001c40208007986 */ /* 0x0001e4000c101904 */
.L_x_25385:
[----:B0-----:R-:W-:-:S13]  /*a3cc0*/  ISETP.GE.AND P6, PT, R7, 0x3a, PT ;  /* 0x0000003a0700780c */ /* 0x001fda0003fc6270 */
[----:B------:R-:W-:Y:S05]  /*a3cd0*/  @!P6 BRA `(.L_x_25386) ;  /* 0x000000e00000e947 */ /* 0x000fea0003800000 */
[----:B--2---:R-:W2:Y:S04]  /*a3ce0*/  LDG.E.CONSTANT R4, [R12.64] ;  /* 0x000000040c047981 */ /* 0x004ea8000c1e9900 */
[----:B---3--:R-:W3:Y:S04]  /*a3cf0*/  LDG.E.CONSTANT R5, [R12.64] ;  /* 0x000000040c057981 */ /* 0x008ee8000c1e9900 */
[----:B----4-:R-:W4:Y:S04]  /*a3d00*/  LDL.LU R14, [R1+0x9c8] ;  /* 0x0009c800010e7983 */ /* 0x010f280000300800 */
[----:B------:R-:W4:Y:S01]  /*a3d10*/  LDL.LU R7, [R1+0x9cc] ;  /* 0x0009cc0001077983 */ /* 0x000f220000300800 */
[----:B-----5:R-:W-:-:S02]  /*a3d20*/  FADD.FTZ R3, R16, -R6 ;  /* 0x8000000610037221 */ /* 0x020fc40000010000 */
[----:B------:R-:W-:Y:S02]  /*a3d30*/  FADD.FTZ R2, R17, -R6 ;  /* 0x8000000611027221 */ /* 0x000fe40000010000 */
        /* <DEDUP_REMOVED lines=8> */
.L_x_25386:
[----:B------:R-:W-:Y:S05]  /*a3dc0*/  @!P0 BRA `(.L_x_25387) ;  /* 0x000000e000008947 */ /* 0x000fea0003800000 */
[----:B--2---:R-:W2:Y:S04]  /*a3dd0*/  LDG.E.CONSTANT R4, [R12.64] ;  /* 0x000000040c047981 */ /* 0x004ea8000c1e9900 */
[----:B---3--:R-:W3:Y:S04]  /*a3de0*/  LDG.E.CONSTANT R5, [R12.64] ;  /* 0x000000040c057981 */ /* 0x008ee8000c1e9900 */
[----:B0---4-:R-:W4:Y:S04]  /*a3df0*/  LDL.LU R14, [R1+0x9c0] ;  /* 0x0009c000010e7983 */ /* 0x011f280000300800 */
        /* <DEDUP_REMOVED lines=11> */
.L_x_25387:
[----:B------:R-:W-:Y:S05]  /*a3eb0*/  @!P1 BRA `(.L_x_25388) ;  /* 0x000000e000009947 */ /* 0x000fea0003800000 */
[----:B--2---:R-:W2:Y:S04]  /*a3ec0*/  LDG.E.CONSTANT R5, [R12.64] ;  /* 0x000000040c057981 */ /* 0x004ea8000c1e9900 */
[----:B0--3--:R-:W3:Y:S04]  /*a3ed0*/  LDG.E.CONSTANT R2, [R12.64] ;  /* 0x000000040c027981 */ /* 0x009ee8000c1e9900 */
        /* <DEDUP_REMOVED lines=12> */
.L_x_25388:
[----:B------:R-:W-:Y:S05]  /*a3fa0*/  @!P2 BRA `(.L_x_25389) ;  /* 0x000000e00000a947 */ /* 0x000fea0003800000 */
[----:B0-2---:R-:W2:Y:S04]  /*a3fb0*/  LDG.E.CONSTANT R3, [R12.64] ;  /* 0x000000040c037981 */ /* 0x005ea8000c1e9900 */
        /* <DEDUP_REMOVED lines=13> */
.L_x_25389:
        /* <DEDUP_REMOVED lines=15> */
.L_x_25390:
        /* <DEDUP_REMOVED lines=15> */
.L_x_25391:
[----:B------:R-:W-:Y:S05]  /*a4270*/  @!P5 BRA `(.L_x_25392) ;  /* 0x000000700000d947 */ /* 0x000fea0003800000 */
[----:B0-2---:R-:W2:Y:S04]  /*a4280*/  LDG.E.CONSTANT R2, [R12.64] ;  /* 0x000000040c027981 */ /* 0x005ea8000c1e9900 */
[----:B---3--:R-:W3:Y:S01]  /*a4290*/  LDL.LU R4, [R1+0x998] ;  /* 0x0009980001047983 */ /* 0x008ee20000300800 */
[----:B-----5:R-:W-:-:S04]  /*a42a0*/  FADD.FTZ R3, R28, -R6 ;  /* 0x800000061c037221 */ /* 0x020fc80000010000 */
[----:B------:R-:W-:-:S04]  /*a42b0*/  FFMA.FTZ R3, R0, -0.69314718246459960938, R3 ;  /* 0xbf31721800037823 */ /* 0x000fc80000010003 */
[----:B--2---:R-:W-:Y:S01]  /*a42c0*/  FADD.FTZ R3, R2, R3 ;  /* 0x0000000302037221 */ /* 0x004fe20000010000 */
[----:B---3--:R0:W-:Y:S04]  /*a42d0*/  STG.E [R10.64+0x1f8], R4 ;  /* 0x0001f8040a007986 */ /* 0x0081e8000c101904 */
[----:B------:R0:W-:Y:S02]  /*a42e0*/  STG.E [R8.64+0x1f8], R3 ;  /* 0x0001f80308007986 */ /* 0x0001e4000c101904 */
.L_x_25392:
[----:B------:R-:W-:Y:S05]  /*a42f0*/  @!P5 EXIT ;  /* 0x000000000000d94d */ /* 0x000fea0003800000 */
[----:B0-2---:R-:W2:Y:S04]  /*a4300*/  LDG.E.CONSTANT R3, [R12.64] ;  /* 0x000000040c037981 */ /* 0x005ea8000c1e9900 */
[----:B---3--:R-:W3:Y:S01]  /*a4310*/  LDL.LU R2, [R1+0x99c] ;  /* 0x00099c0001027983 */ /* 0x008ee20000300800 */
[----:B-----5:R-:W-:-:S04]  /*a4320*/  FADD.FTZ R29, R29, -R6 ;  /* 0x800000061d1d7221 */ /* 0x020fc80000010000 */
[----:B------:R-:W-:-:S04]  /*a4330*/  FFMA.FTZ R0, R0, -0.69314718246459960938, R29 ;  /* 0xbf31721800007823 */ /* 0x000fc8000001001d */
[----:B--2---:R-:W-:Y:S01]  /*a4340*/  FADD.FTZ R0, R3, R0 ;  /* 0x0000000003007221 */ /* 0x004fe20000010000 */
[----:B---3--:R-:W-:Y:S04]  /*a4350*/  STG.E [R10.64+0x1fc], R2 ;  /* 0x0001fc020a007986 */ /* 0x008fe8000c101904 */
[----:B------:R-:W-:Y:S01]  /*a4360*/  STG.E [R8.64+0x1fc], R0 ;  /* 0x0001fc0008007986 */ /* 0x000fe2000c101904 */
[----:B------:R-:W-:Y:S05]  /*a4370*/  EXIT ;  /* 0x000000000000794d */ /* 0x000fea0003800000 */
.L_x_25393:
        /* <DEDUP_REMOVED lines=16> */
.L_x_74487:


//--------------------- .text._ZN17fastertransformer38beam_online_softmax_topk_stage2_kernelIfLi128ELi64EEEvPKfS2_PiPT_ii --------------------------
	.section	.text._ZN17fastertransformer38beam_online_softmax_topk_stage2_kernelIfLi128ELi64EEEvPKfS2_PiPT_ii,"ax",@progbits
	.sectioninfo	@"SHI_REGISTERS=32"
	.align	128
        .global         _ZN17fastertransformer38beam_online_softmax_topk_stage2_kernelIfLi128ELi64EEEvPKfS2_PiPT_ii
        .type           _ZN17fastertransformer38beam_online_softmax_topk_stage2_kernelIfLi128ELi64EEEvPKfS2_PiPT_ii,@function
        .size           _ZN17fastertransformer38beam_online_softmax_topk_stage2_kernelIfLi128ELi64EEEvPKfS2_PiPT_ii,(.L_x_74488 - _ZN17fastertransformer38beam_online_softmax_topk_stage2_kernelIfLi128ELi64EEEvPKfS2_PiPT_ii)
        .other          _ZN17fastertransformer38beam_online_softmax_topk_stage2_kernelIfLi128ELi64EEEvPKfS2_PiPT_ii,@"STO_CUDA_ENTRY STV_DEFAULT"
_ZN17fastertransformer38beam_online_softmax_topk_stage2_kernelIfLi128ELi64EEEvPKfS2_PiPT_ii:
.text._ZN17fastertransformer38beam_online_softmax_topk_stage2_kernelIfLi128ELi64EEEvPKfS2_PiPT_ii:
        /* <DEDUP_REMOVED lines=165> */
.L_x_25398:
        /* <DEDUP_REMOVED lines=11> */
.L_x_25397:
[----:B------:R-:W-:Y:S05]  /*0b00*/  BSYNC B1 ;  /* 0x0000000000017941 */ /* 0x000fea0003800000 */
.L_x_25396:
        /* <DEDUP_REMOVED lines=14> */
.L_x_25401:
        /* <DEDUP_REMOVED lines=38> */
.L_x_25400:
[----:B------:R-:W-:Y:S05]  /*0e50*/  BSYNC B1 ;  /* 0x0000000000017941 */ /* 0x000fea0003800000 */
.L_x_25399:
        /* <DEDUP_REMOVED lines=25> */
.L_x_25403:
[----:B------:R-:W-:Y:S05]  /*0ff0*/  BSYNC B1 ;  /* 0x0000000000017941 */ /* 0x000fea0003800000 */
.L_x_25402:
        /* <DEDUP_REMOVED lines=10> */
.L_x_25395:
[----:B------:R-:W-:Y:S05]  /*10a0*/  BSYNC B0 ;  /* 0x0000000000007941 */ /* 0x000fea0003800000 */
.L_x_25394:
        /* <DEDUP_REMOVED lines=286> */
.L_x_25410:
        /* <DEDUP_REMOVED lines=71> */
.L_x_25409:
        /* <DEDUP_REMOVED lines=27> */
.L_x_25411:
[----:B------:R-:W-:-:S13]  /*28b0*/  ISETP.NE.OR P0, PT, R28, RZ, P0 ;  /* 0x000000ff1c00720c */ /* 0x000fda0000705670 */
[----:B------:R-:W-:Y:S05]  /*28c0*/  @!P0 BRA `(.L_x_25407) ;  /* 0x0000010000008947 */ /* 0x000fea0003800000 */
.L_x_25408:
        /* <DEDUP_REMOVED lines=16> */
.L_x_25407:
        /* <DEDUP_REMOVED lines=12> */
.L_x_25412:
        /* <DEDUP_REMOVED lines=9> */
.L_x_25406:
        /* <DEDUP_REMOVED lines=252> */
.L_x_25405:
[----:B0-----:R-:W-:Y:S05]  /*3ae0*/  BSYNC B0 ;  /* 0x0000000000007941 */ /* 0x001fea0003800000 */
.L_x_25404:
        /* <DEDUP_REMOVED lines=677> */
[----:B------:R3:W-:Y:S04]  /*6540*/  STL [R1+0xbbc], R0 ;  /* 0x000bbc0001007387 */ /* 0x0007e80000100800 */
[----:B------:R3:W-:Y:S02]  /*6550*/  STL [R1+0xbb0], R1 ;  /* 0x000bb00101007387 */ /* 0x0007e40000100800 */
.L_x_25797:
[----:B0----5:R0:W-:Y:S04]  /*6560*/  STL [R1+0xbc8], R3 ;  /* 0x000bc80301007387 */ /* 0x0211e80000100800 */
[----:B------:R2:W-:Y:S04]  /*6570*/  STL [R1+0xbcc], R4 ;  /* 0x000bcc0401007387 */ /* 0x0005e80000100800 */
[----:B0---4-:R-:W4:Y:S04]  /*6580*/  LDL R3, [R1+0xbb0] ;  /* 0x000bb00001037983 */ /* 0x011f280000100800 */
[----:B------:R0:W-:Y:S04]  /*6590*/  STL [R1+0xbc4], R2 ;  /* 0x000bc40201007387 */ /* 0x0001e80000100800 */
[----:B--2---:R-:W2:Y:S04]  /*65a0*/  LDL.LU R4, [R1+0xbb4] ;  /* 0x000bb40001047983 */ /* 0x004ea80000300800 */
[----:B0--3--:R-:W3:Y:S04]  /*65b0*/  LDL R2, [R1+0x99c] ;  /* 0x00099c0001027983 */ /* 0x009ee80000100800 */
[----:B----4-:R0:W4:Y:S04]  /*65c0*/  LDL R0, [R3+0x208] ;  /* 0x0002080003007983 */ /* 0x0101280000100800 */
[----:B0-----:R-:W3:Y:S01]  /*65d0*/  LDL R3, [R3+0x8] ;  /* 0x0000080003037983 */ /* 0x001ee20000100800 */
[----:B--2---:R-:W-:-:S05]  /*65e0*/  IADD3 R4, R4, 0x1, RZ ;  /* 0x0000000104047810 */ /* 0x004fca0007ffe0ff */
[----:B------:R0:W-:Y:S01]  /*65f0*/  STL [R1+0xbb4], R4 ;  /* 0x000bb40401007387 */ /* 0x0001e20000100800 */
[CC--:B----4-:R-:W-:Y:S02]  /*6600*/  FSETP.GEU.FTZ.AND P0, PT, R29.reuse, R0.reuse, PT ;  /* 0x000000001d00720b */ /* 0x0d0fe40003f1e000 */
[----:B------:R-:W-:Y:S02]  /*6610*/  FSETP.NEU.FTZ.AND P1, PT, R29, R0, PT ;  /* 0x000000001d00720b */ /* 0x000fe40003f3d000 */
[C---:B---3--:R-:W-:Y:S02]  /*6620*/  ISETP.EQ.OR P0, PT, R2.reuse, -0x1, !P0 ;  /* 0xffffffff0200780c */ /* 0x048fe40004702670 */
[----:B------:R-:W-:-:S04]  /*6630*/  ISETP.LE.OR P1, PT, R2, R3, P1 ;  /* 0x000000030200720c */ /* 0x000fc80000f23670 */
[----:B------:R-:W-:-:S13]  /*6640*/  PLOP3.LUT P2, PT, P0, P1, PT, 0x8, 0x0 ;  /* 0x000000000000781c */ /* 0x000fda0000742170 */
[----:B------:R-:W-:Y:S02]  /*6650*/  @!P2 IMAD.MOV.U32 R29, RZ, RZ, R0 ;  /* 0x000000ffff1da224 */ /* 0x000fe400078e0000 */
[----:B------:R-:W2:Y:S01]  /*6660*/  LDL R0, [R1+0x998] ;  /* 0x0009980001007983 */ /* 0x000ea20000100800 */
[----:B------:R-:W-:Y:S01]  /*6670*/  @!P2 IMAD.MOV.U32 R2, RZ, RZ, R3 ;  /* 0x000000ffff02a224 */ /* 0x000fe200078e0003 */
[----:B------:R-:W-:Y:S02]  /*6680*/  ISETP.NE.AND P1, PT, R4, 0x80, PT ;  /* 0x000000800400780c */ /* 0x000fe40003f25270 */
[----:B0-----:R0:W5:Y:S04]  /*6690*/  LDL.LU R4, [R1+0xbcc] ;  /* 0x000bcc0001047983 */ /* 0x0011680000300800 */
[----:B------:R3:W-:Y:S04]  /*66a0*/  @!P2 STL [R1+0x99c], R2 ;  /* 0x00099c020100a387 */ /* 0x0007e80000100800 */
[----:B------:R0:W5:Y:S04]  /*66b0*/  LDL.LU R3, [R1+0xbc8] ;  /* 0x000bc80001037983 */ /* 0x0001680000300800 */
[----:B---3--:R0:W5:Y:S01]  /*66c0*/  LDL.LU R2, [R1+0xbc4] ;  /* 0x000bc40001027983 */ /* 0x0081620000300800 */
[----:B------:R-:W-:Y:S01]  /*66d0*/  FSETP.GT.FTZ.AND P0, PT, R29, R28, PT ;  /* 0x0000001c1d00720b */ /* 0x000fe20003f14000 */
[----:B------:R-:W-:Y:S03]  /*66e0*/  BSSY B1, `(.L_x_25415) ;  /* 0x0000011000017945 */ /* 0x000fe60003800000 */
        /* <DEDUP_REMOVED lines=10> */
.L_x_25416:
[----:B0-2---:R-:W2:Y:S04]  /*6790*/  LDL.LU R0, [R1+0x99c] ;  /* 0x00099c0001007983 */ /* 0x005ea80000300800 */
[----:B--2---:R0:W-:Y:S02]  /*67a0*/  STL [R1+0xba4], R0 ;  /* 0x000ba40001007387 */ /* 0x0041e40000100800 */
[----:B0-----:R-:W-:Y:S02]  /*67b0*/  IMAD.MOV.U32 R0, RZ, RZ, R29 ;  /* 0x000000ffff007224 */ /* 0x001fe400078e001d */
[----:B------:R-:W2:Y:S04]  /*67c0*/  LDL.LU R29, [R1+0x998] ;  /* 0x00099800011d7983 */ /* 0x000ea80000300800 */
[----:B--2---:R0:W-:Y:S02]  /*67d0*/  STL [R1+0x99c], R29 ;  /* 0x00099c1d01007387 */ /* 0x0041e40000100800 */
[----:B0-----:R-:W-:-:S02]  /*67e0*/  IMAD.MOV.U32 R29, RZ, RZ, R28 ;  /* 0x000000ffff1d7224 */ /* 0x001fc400078e001c */
.L_x_25417:
[----:B--2---:R-:W-:Y:S05]  /*67f0*/  BSYNC B1 ;  /* 0x0000000000017941 */ /* 0x004fea0003800000 */
.L_x_25415:
        /* <DEDUP_REMOVED lines=16> */
.L_x_25419:
[----:B0-----:R0:W-:Y:S04]  /*6900*/  STL [R1+0xba0], R0 ;  /* 0x000ba00001007387 */ /* 0x0011e80000100800 */
[----:B------:R-:W2:Y:S04]  /*6910*/  LDL.LU R28, [R1+0xba4] ;  /* 0x000ba400011c7983 */ /* 0x000ea80000300800 */
[----:B0-----:R-:W3:Y:S04]  /*6920*/  LDL.LU R0, [R1+0x9a4] ;  /* 0x0009a40001007983 */ /* 0x001ee80000300800 */
[----:B--2---:R0:W-:Y:S04]  /*6930*/  STL [R1+0xba8], R28 ;  /* 0x000ba81c01007387 */ /* 0x0041e80000100800 */
[----:B---3--:R2:W-:Y:S01]  /*6940*/  STL [R1+0x998], R0 ;  /* 0x0009980001007387 */ /* 0x0085e20000100800 */
[----:B0-----:R-:W-:-:S03]  /*6950*/  IMAD.MOV.U32 R28, RZ, RZ, R27 ;  /* 0x000000ffff1c7224 */ /* 0x001fc600078e001b */
.L_x_25420:
[----:B0-----:R-:W-:Y:S05]  /*6960*/  BSYNC B1 ;  /* 0x0000000000017941 */ /* 0x001fea0003800000 */
.L_x_25418:
        /* <DEDUP_REMOVED lines=15> */
.L_x_25422:
[----:B------:R-:W2:Y:S04]  /*6a60*/  LDL.LU R27, [R1+0xba8] ;  /* 0x000ba800011b7983 */ /* 0x000ea80000300800 */
[----:B------:R3:W5:Y:S04]  /*6a70*/  LDL.LU R0, [R1+0xba0] ;  /* 0x000ba00001007983 */ /* 0x0007680000300800 */
[----:B--2---:R2:W-:Y:S04]  /*6a80*/  STL [R1+0xba4], R27 ;  /* 0x000ba41b01007387 */ /* 0x0045e80000100800 */
[----:B--2---:R-:W2:Y:S04]  /*6a90*/  LDL.LU R27, [R1+0x9a0] ;  /* 0x0009a000011b7983 */ /* 0x004ea80000300800 */
[----:B--2---:R2:W-:Y:S02]  /*6aa0*/  STL [R1+0x9a4], R27 ;  /* 0x0009a41b01007387 */ /* 0x0045e40000100800 */
[----:B--2---:R-:W-:-:S02]  /*6ab0*/  IMAD.MOV.U32 R27, RZ, RZ, R26 ;  /* 0x000000ffff1b7224 */ /* 0x004fc400078e001a */
.L_x_25423:
[----:B---3--:R-:W-:Y:S05]  /*6ac0*/  BSYNC B1 ;  /* 0x0000000000017941 */ /* 0x008fea0003800000 */
.L_x_25421:
        /* <DEDUP_REMOVED lines=16> */
.L_x_25425:
[----:B--2---:R2:W-:Y:S04]  /*6bd0*/  STL [R1+0xba0], R0 ;  /* 0x000ba00001007387 */ /* 0x0045e80000100800 */
[----:B------:R-:W3:Y:S04]  /*6be0*/  LDL.LU R26, [R1+0xba4] ;  /* 0x000ba400011a7983 */ /* 0x000ee80000300800 */
[----:B--2---:R-:W2:Y:S04]  /*6bf0*/  LDL.LU R0, [R1+0x9ac] ;  /* 0x0009ac0001007983 */ /* 0x004ea80000300800 */
[----:B---3--:R3:W-:Y:S04]  /*6c00*/  STL [R1+0xba8], R26 ;  /* 0x000ba81a01007387 */ /* 0x0087e80000100800 */
[----:B--2---:R2:W-:Y:S01]  /*6c10*/  STL [R1+0x9a0], R0 ;  /* 0x0009a00001007387 */ /* 0x0045e20000100800 */
[----:B---3--:R-:W-:-:S03]  /*6c20*/  IMAD.MOV.U32 R26, RZ, RZ, R25 ;  /* 0x000000ffff1a7224 */ /* 0x008fc600078e0019 */
.L_x_25426:
[----:B--2---:R-:W-:Y:S05]  /*6c30*/  BSYNC B1 ;  /* 0x0000000000017941 */ /* 0x004fea0003800000 */
.L_x_25424:
        /* <DEDUP_REMOVED lines=15> */
.L_x_25428:
[----:B------:R-:W3:Y:S04]  /*6d30*/  LDL.LU R25, [R1+0xba8] ;  /* 0x000ba80001197983 */ /* 0x000ee80000300800 */
[----:B------:R4:W5:Y:S04]  /*6d40*/  LDL.LU R0, [R1+0xba0] ;  /* 0x000ba00001007983 */ /* 0x0009680000300800 */
[----:B---3--:R3:W-:Y:S04]  /*6d50*/  STL [R1+0xba4], R25 ;  /* 0x000ba41901007387 */ /* 0x0087e80000100800 */
[----:B---3--:R-:W3:Y:S04]  /*6d60*/  LDL.LU R25, [R1+0x9a8] ;  /* 0x0009a80001197983 */ /* 0x008ee80000300800 */
[----:B---3--:R3:W-:Y:S02]  /*6d70*/  STL [R1+0x9ac], R25 ;  /* 0x0009ac1901007387 */ /* 0x0087e40000100800 */
[----:B---3--:R-:W-:-:S02]  /*6d80*/  IMAD.MOV.U32 R25, RZ, RZ, R24 ;  /* 0x000000ffff197224 */ /* 0x008fc400078e0018 */
.L_x_25429:
[----:B----4-:R-:W-:Y:S05]  /*6d90*/  BSYNC B1 ;  /* 0x0000000000017941 */ /* 0x010fea0003800000 */
.L_x_25427:
        /* <DEDUP_REMOVED lines=16> */
.L_x_25431:
[----:B---3--:R3:W-:Y:S04]  /*6ea0*/  STL [R1+0xba0], R0 ;  /* 0x000ba00001007387 */ /* 0x0087e80000100800 */
[----:B------:R-:W4:Y:S04]  /*6eb0*/  LDL.LU R24, [R1+0xba4] ;  /* 0x000ba40001187983 */ /* 0x000f280000300800 */
[----:B---3--:R-:W3:Y:S04]  /*6ec0*/  LDL.LU R0, [R1+0x9b4] ;  /* 0x0009b40001007983 */ /* 0x008ee80000300800 */
[----:B----4-:R4:W-:Y:S04]  /*6ed0*/  STL [R1+0xba8], R24 ;  /* 0x000ba81801007387 */ /* 0x0109e80000100800 */
[----:B---3--:R3:W-:Y:S01]  /*6ee0*/  STL [R1+0x9a8], R0 ;  /* 0x0009a80001007387 */ /* 0x0087e20000100800 */
[----:B----4-:R-:W-:-:S03]  /*6ef0*/  IMAD.MOV.U32 R24, RZ, RZ, R23 ;  /* 0x000000ffff187224 */ /* 0x010fc600078e0017 */
.L_x_25432:
[----:B---3--:R-:W-:Y:S05]  /*6f00*/  BSYNC B1 ;  /* 0x0000000000017941 */ /* 0x008fea0003800000 */
.L_x_25430:
        /* <DEDUP_REMOVED lines=15> */
.L_x_25434:
[----:B------:R-:W4:Y:S04]  /*7000*/  LDL.LU R23, [R1+0xba8] ;  /* 0x000ba80001177983 */ /* 0x000f280000300800 */
[----:B------:R0:W5:Y:S04]  /*7010*/  LDL.LU R0, [R1+0xba0] ;  /* 0x000ba00001007983 */ /* 0x0001680000300800 */
[----:B----4-:R4:W-:Y:S04]  /*7020*/  STL [R1+0xba4], R23 ;  /* 0x000ba41701007387 */ /* 0x0109e80000100800 */
[----:B----4-:R-:W4:Y:S04]  /*7030*/  LDL.LU R23, [R1+0x9b0] ;  /* 0x0009b00001177983 */ /* 0x010f280000300800 */
[----:B----4-:R4:W-:Y:S02]  /*7040*/  STL [R1+0x9b4], R23 ;  /* 0x0009b41701007387 */ /* 0x0109e40000100800 */
[----:B----4-:R-:W-:-:S02]  /*7050*/  IMAD.MOV.U32 R23, RZ, RZ, R22 ;  /* 0x000000ffff177224 */ /* 0x010fc400078e0016 */
.L_x_25435:
[----:B0-----:R-:W-:Y:S05]  /*7060*/  BSYNC B1 ;  /* 0x0000000000017941 */ /* 0x001fea0003800000 */
.L_x_25433:
        /* <DEDUP_REMOVED lines=16> */
.L_x_25437:
[----:B0-----:R0:W-:Y:S04]  /*7170*/  STL [R1+0xba0], R0 ;  /* 0x000ba00001007387 */ /* 0x0011e80000100800 */
[----:B------:R-:W4:Y:S04]  /*7180*/  LDL.LU R22, [R1+0xba4] ;  /* 0x000ba40001167983 */ /* 0x000f280000300800 */
[----:B0-2---:R-:W2:Y:S04]  /*7190*/  LDL.LU R0, [R1+0x9bc] ;  /* 0x0009bc0001007983 */ /* 0x005ea80000300800 */
[----:B----4-:R0:W-:Y:S04]  /*71a0*/  STL [R1+0xba8], R22 ;  /* 0x000ba81601007387 */ /* 0x0101e80000100800 */
[----:B--2---:R2:W-:Y:S01]  /*71b0*/  STL [R1+0x9b0], R0 ;  /* 0x0009b00001007387 */ /* 0x0045e20000100800 */
[----:B0-----:R-:W-:-:S03]  /*71c0*/  IMAD.MOV.U32 R22, RZ, RZ, R21 ;  /* 0x000000ffff167224 */ /* 0x001fc600078e0015 */
.L_x_25438:
[----:B0-----:R-:W-:Y:S05]  /*71d0*/  BSYNC B1 ;  /* 0x0000000000017941 */ /* 0x001fea0003800000 */
.L_x_25436:
        /* <DEDUP_REMOVED lines=15> */
.L_x_25440:
[----:B------:R-:W2:Y:S04]  /*72d0*/  LDL.LU R21, [R1+0xba8] ;  /* 0x000ba80001157983 */ /* 0x000ea80000300800 */
[----:B------:R4:W5:Y:S04]  /*72e0*/  LDL.LU R0, [R1+0xba0] ;  /* 0x000ba00001007983 */ /* 0x0009680000300800 */
[----:B--2---:R2:W-:Y:S04]  /*72f0*/  STL [R1+0xba4], R21 ;  /* 0x000ba41501007387 */ /* 0x0045e80000100800 */
[----:B--2---:R-:W2:Y:S04]  /*7300*/  LDL.LU R21, [R1+0x9b8] ;  /* 0x0009b80001157983 */ /* 0x004ea80000300800 */
[----:B--2---:R2:W-:Y:S02]  /*7310*/  STL [R1+0x9bc], R21 ;  /* 0x0009bc1501007387 */ /* 0x0045e40000100800 */
[----:B--2---:R-:W-:-:S02]  /*7320*/  IMAD.MOV.U32 R21, RZ, RZ, R20 ;  /* 0x000000ffff157224 */ /* 0x004fc400078e0014 */
.L_x_25441:
[----:B----4-:R-:W-:Y:S05]  /*7330*/  BSYNC B1 ;  /* 0x0000000000017941 */ /* 0x010fea0003800000 */
.L_x_25439:
        /* <DEDUP_REMOVED lines=16> */
.L_x_25443:
[----:B--2---:R2:W-:Y:S04]  /*7440*/  STL [R1+0xba0], R0 ;  /* 0x000ba00001007387 */ /* 0x0045e80000100800 */
[----:B------:R-:W4:Y:S04]  /*7450*/  LDL.LU R20, [R1+0xba4] ;  /* 0x000ba40001147983 */ /* 0x000f280000300800 */
[----:B--2---:R-:W2:Y:S04]  /*7460*/  LDL.LU R0, [R1+0x9c4] ;  /* 0x0009c40001007983 */ /* 0x004ea80000300800 */
[----:B----4-:R4:W-:Y:S04]  /*7470*/  STL [R1+0xba8], R20 ;  /* 0x000ba81401007387 */ /* 0x0109e80000100800 */
[----:B--2---:R2:W-:Y:S01]  /*7480*/  STL [R1+0x9b8], R0 ;  /* 0x0009b80001007387 */ /* 0x0045e20000100800 */
[----:B----4-:R-:W-:-:S03]  /*7490*/  IMAD.MOV.U32 R20, RZ, RZ, R19 ;  /* 0x000000ffff147224 */ /* 0x010fc600078e0013 */
.L_x_25444:
[----:B--2---:R-:W-:Y:S05]  /*74a0*/  BSYNC B1 ;  /* 0x0000000000017941 */ /* 0x004fea0003800000 */
.L_x_25442:
        /* <DEDUP_REMOVED lines=15> */
.L_x_25446:
[----:B------:R-:W4:Y:S04]  /*75a0*/  LDL.LU R19, [R1+0xba8] ;  /* 0x000ba80001137983 */ /* 0x000f280000300800 */
[----:B------:R0:W5:Y:S04]  /*75b0*/  LDL.LU R0, [R1+0xba0] ;  /* 0x000ba00001007983 */ /* 0x0001680000300800 */
[----:B----4-:R4:W-:Y:S04]  /*75c0*/  STL [R1+0xba4], R19 ;  /* 0x000ba41301007387 */ /* 0x0109e80000100800 */
[----:B----4-:R-:W4:Y:S04]  /*75d0*/  LDL.LU R19, [R1+0x9c0] ;  /* 0x0009c00001137983 */ /* 0x010f280000300800 */
[----:B----4-:R4:W-:Y:S02]  /*75e0*/  STL [R1+0x9c4], R19 ;  /* 0x0009c41301007387 */ /* 0x0109e40000100800 */
[----:B----4-:R-:W-:-:S02]  /*75f0*/  IMAD.MOV.U32 R19, RZ, RZ, R18 ;  /* 0x000000ffff137224 */ /* 0x010fc400078e0012 */
.L_x_25447:
[----:B0-----:R-:W-:Y:S05]  /*7600*/  BSYNC B1 ;  /* 0x0000000000017941 */ /* 0x001fea0003800000 */
.L_x_25445:
        /* <DEDUP_REMOVED lines=16> */
.L_x_25449:
[----:B0-----:R0:W-:Y:S04]  /*7710*/  STL [R1+0xba0], R0 ;  /* 0x000ba00001007387 */ /* 0x0011e80000100800 */
[----:B------:R-:W4:Y:S04]  /*7720*/  LDL.LU R18, [R1+0xba4] ;  /* 0x000ba40001127983 */ /* 0x000f280000300800 */
[----:B0-2---:R-:W2:Y:S04]  /*7730*/  LDL.LU R0, [R1+0x9cc] ;  /* 0x0009cc0001007983 */ /* 0x005ea80000300800 */
[----:B----4-:R0:W-:Y:S04]  /*7740*/  STL [R1+0xba8], R18 ;  /* 0x000ba81201007387 */ /* 0x0101e80000100800 */
[----:B--2---:R2:W-:Y:S01]  /*7750*/  STL [R1+0x9c0], R0 ;  /* 0x0009c00001007387 */ /* 0x0045e20000100800 */
[----:B0-----:R-:W-:-:S03]  /*7760*/  IMAD.MOV.U32 R18, RZ, RZ, R17 ;  /* 0x000000ffff127224 */ /* 0x001fc600078e0011 */
.L_x_25450:
[----:B0-----:R-:W-:Y:S05]  /*7770*/  BSYNC B1 ;  /* 0x0000000000017941 */ /* 0x001fea0003800000 */
.L_x_25448:
        /* <DEDUP_REMOVED lines=15> */
.L_x_25452:
[----:B------:R-:W2:Y:S04]  /*7870*/  LDL.LU R17, [R1+0xba8] ;  /* 0x000ba80001117983 */ /* 0x000ea80000300800 */
[----:B------:R4:W5:Y:S04]  /*7880*/  LDL.LU R0, [R1+0xba0] ;  /* 0x000ba00001007983 */ /* 0x0009680000300800 */
[----:B--2---:R2:W-:Y:S04]  /*7890*/  STL [R1+0xba4], R17 ;  /* 0x000ba41101007387 */ /* 0x0045e80000100800 */
[----:B--2---:R-:W2:Y:S04]  /*78a0*/  LDL.LU R17, [R1+0x9c8] ;  /* 0x0009c80001117983 */ /* 0x004ea80000300800 */
[----:B--2---:R2:W-:Y:S02]  /*78b0*/  STL [R1+0x9cc], R17 ;  /* 0x0009cc1101007387 */ /* 0x0045e40000100800 */
[----:B--2---:R-:W-:-:S02]  /*78c0*/  IMAD.MOV.U32 R17, RZ, RZ, R16 ;  /* 0x000000ffff117224 */ /* 0x004fc400078e0010 */
.L_x_25453:
[----:B----4-:R-:W-:Y:S05]  /*78d0*/  BSYNC B1 ;  /* 0x0000000000017941 */ /* 0x010fea0003800000 */
.L_x_25451:
        /* <DEDUP_REMOVED lines=16> */
.L_x_25455:
[----:B--2---:R2:W-:Y:S04]  /*79e0*/  STL [R1+0xba0], R0 ;  /* 0x000ba00001007387 */ /* 0x0045e80000100800 */
[----:B------:R-:W4:Y:S04]  /*79f0*/  LDL.LU R16, [R1+0xba4] ;  /* 0x000ba40001107983 */ /* 0x000f280000300800 */
[----:B--2---:R-:W2:Y:S04]  /*7a00*/  LDL.LU R0, [R1+0x9d4] ;  /* 0x0009d40001007983 */ /* 0x004ea80000300800 */
[----:B----4-:R4:W-:Y:S04]  /*7a10*/  STL [R1+0xba8], R16 ;  /* 0x000ba81001007387 */ /* 0x0109e80000100800 */
[----:B--2---:R2:W-:Y:S01]  /*7a20*/  STL [R1+0x9c8], R0 ;  /* 0x0009c80001007387 */ /* 0x0045e20000100800 */
[----:B----4-:R-:W-:-:S03]  /*7a30*/  IMAD.MOV.U32 R16, RZ, RZ, R15 ;  /* 0x000000ffff107224 */ /* 0x010fc600078e000f */
.L_x_25456:
[----:B--2---:R-:W-:Y:S05]  /*7a40*/  BSYNC B1 ;  /* 0x0000000000017941 */ /* 0x004fea0003800000 */
.L_x_25454:
        /* <DEDUP_REMOVED lines=15> */
.L_x_25458:
[----:B------:R-:W4:Y:S04]  /*7b40*/  LDL.LU R15, [R1+0xba8] ;  /* 0x000ba800010f7983 */ /* 0x000f280000300800 */
[----:B------:R0:W5:Y:S04]  /*7b50*/  LDL.LU R0, [R1+0xba0] ;  /* 0x000ba00001007983 */ /* 0x0001680000300800 */
[----:B----4-:R4:W-:Y:S04]  /*7b60*/  STL [R1+0xba4], R15 ;  /* 0x000ba40f01007387 */ /* 0x0109e80000100800 */
[----:B----4-:R-:W4:Y:S04]  /*7b70*/  LDL.LU R15, [R1+0x9d0] ;  /* 0x0009d000010f7983 */ /* 0x010f280000300800 */
[----:B----4-:R4:W-:Y:S02]  /*7b80*/  STL [R1+0x9d4], R15 ;  /* 0x0009d40f01007387 */ /* 0x0109e40000100800 */
[----:B----4-:R-:W-:-:S02]  /*7b90*/  IMAD.MOV.U32 R15, RZ, RZ, R14 ;  /* 0x000000ffff0f7224 */ /* 0x010fc400078e000e */
.L_x_25459:
[----:B0-----:R-:W-:Y:S05]  /*7ba0*/  BSYNC B1 ;  /* 0x0000000000017941 */ /* 0x001fea0003800000 */
.L_x_25457:
        /* <DEDUP_REMOVED lines=16> */
.L_x_25461:
[----:B0-----:R0:W-:Y:S04]  /*7cb0*/  STL [R1+0xba0], R0 ;  /* 0x000ba00001007387 */ /* 0x0011e80000100800 */
[----:B------:R-:W4:Y:S04]  /*7cc0*/  LDL.LU R14, [R1+0xba4] ;  /* 0x000ba400010e7983 */ /* 0x000f280000300800 */
[----:B0-2---:R-:W2:Y:S04]  /*7cd0*/  LDL.LU R0, [R1+0x9dc] ;  /* 0x0009dc0001007983 */ /* 0x005ea80000300800 */
[----:B----4-:R0:W-:Y:S04]  /*7ce0*/  STL [R1+0xba8], R14 ;  /* 0x000ba80e01007387 */ /* 0x0101e80000100800 */
[----:B--2---:R2:W-:Y:S01]  /*7cf0*/  STL [R1+0x9d0], R0 ;  /* 0x0009d00001007387 */ /* 0x0045e20000100800 */
[----:B0-----:R-:W-:-:S03]  /*7d00*/  IMAD.MOV.U32 R14, RZ, RZ, R13 ;  /* 0x000000ffff0e7224 */ /* 0x001fc600078e000d */
.L_x_25462:
[----:B0-----:R-:W-:Y:S05]  /*7d10*/  BSYNC B1 ;  /* 0x0000000000017941 */ /* 0x001fea0003800000 */
.L_x_25460:
        /* <DEDUP_REMOVED lines=15> */
.L_x_25464:
[----:B------:R-:W2:Y:S04]  /*7e10*/  LDL.LU R13, [R1+0xba8] ;  /* 0x000ba800010d7983 */ /* 0x000ea80000300800 */
[----:B------:R4:W5:Y:S04]  /*7e20*/  LDL.LU R0, [R1+0xba0] ;  /* 0x000ba00001007983 */ /* 0x0009680000300800 */
[----:B--2---:R2:W-:Y:S04]  /*7e30*/  STL [R1+0xba4], R13 ;  /* 0x000ba40d01007387 */ /* 0x0045e80000100800 */
[----:B--2---:R-:W2:Y:S04]  /*7e40*/  LDL.LU R13, [R1+0x9d8] ;  /* 0x0009d800010d7983 */ /* 0x004ea80000300800 */
[----:B--2---:R2:W-:Y:S02]  /*7e50*/  STL [R1+0x9dc], R13 ;  /* 0x0009dc0d01007387 */ /* 0x0045e40000100800 */
[----:B--2---:R-:W-:-:S02]  /*7e60*/  IMAD.MOV.U32 R13, RZ, RZ, R12 ;  /* 0x000000ffff0d7224 */ /* 0x004fc400078e000c */
.L_x_25465:
[----:B----4-:R-:W-:Y:S05]  /*7e70*/  BSYNC B1 ;  /* 0x0000000000017941 */ /* 0x010fea0003800000 */
.L_x_25463:
        /* <DEDUP_REMOVED lines=16> */
.L_x_25467:
[----:B--2---:R2:W-:Y:S04]  /*7f80*/  STL [R1+0xba0], R0 ;  /* 0x000ba00001007387 */ /* 0x0045e80000100800 */
[----:B------:R-:W4:Y:S04]  /*7f90*/  LDL.LU R12, [R1+0xba4] ;  /* 0x000ba400010c7983 */ /* 0x000f280000300800 */
[----:B--2---:R-:W2:Y:S04]  /*7fa0*/  LDL.LU R0, [R1+0x9e4] ;  /* 0x0009e40001007983 */ /* 0x004ea80000300800 */
[----:B----4-:R4:W-:Y:S04]  /*7fb0*/  STL [R1+0xba8], R12 ;  /* 0x000ba80c01007387 */ /* 0x0109e80000100800 */
[----:B--2---:R2:W-:Y:S01]  /*7fc0*/  STL [R1+0x9d8], R0 ;  /* 0x0009d80001007387 */ /* 0x0045e20000100800 */
[----:B----4-:R-:W-:-:S03]  /*7fd0*/  IMAD.MOV.U32 R12, RZ, RZ, R11 ;  /* 0x000000ffff0c7224 */ /* 0x010fc600078e000b */
.L_x_25468:
[----:B--2---:R-:W-:Y:S05]  /*7fe0*/  BSYNC B1 ;  /* 0x0000000000017941 */ /* 0x004fea0003800000 */
.L_x_25466:
        /* <DEDUP_REMOVED lines=15> */
.L_x_25470:
[----:B------:R-:W4:Y:S04]  /*80e0*/  LDL.LU R11, [R1+0xba8] ;  /* 0x000ba800010b7983 */ /* 0x000f280000300800 */
[----:B------:R0:W5:Y:S04]  /*80f0*/  LDL.LU R0, [R1+0xba0] ;  /* 0x000ba00001007983 */ /* 0x0001680000300800 */
[----:B----4-:R4:W-:Y:S04]  /*8100*/  STL [R1+0xba4], R11 ;  /* 0x000ba40b01007387 */ /* 0x0109e80000100800 */
[----:B----4-:R-:W4:Y:S04]  /*8110*/  LDL.LU R11, [R1+0x9e0] ;  /* 0x0009e000010b7983 */ /* 0x010f280000300800 */
[----:B----4-:R4:W-:Y:S02]  /*8120*/  STL [R1+0x9e4], R11 ;  /* 0x0009e40b01007387 */ /* 0x0109e40000100800 */
[----:B----4-:R-:W-:-:S02]  /*8130*/  IMAD.MOV.U32 R11, RZ, RZ, R10 ;  /* 0x000000ffff0b7224 */ /* 0x010fc400078e000a */
.L_x_25471:
[----:B0-----:R-:W-:Y:S05]  /*8140*/  BSYNC B1 ;  /* 0x0000000000017941 */ /* 0x001fea0003800000 */
.L_x_25469:
        /* <DEDUP_REMOVED lines=16> */
.L_x_25473:
[----:B0-----:R0:W-:Y:S04]  /*8250*/  STL [R1+0xba0], R0 ;  /* 0x000ba00001007387 */ /* 0x0011e80000100800 */
[----:B------:R-:W4:Y:S04]  /*8260*/  LDL.LU R10, [R1+0xba4] ;  /* 0x000ba400010a7983 */ /* 0x000f280000300800 */
[----:B0-2---:R-:W2:Y:S04]  /*8270*/  LDL.LU R0, [R1+0x9ec] ;  /* 0x0009ec0001007983 */ /* 0x005ea80000300800 */
[----:B----4-:R0:W-:Y:S04]  /*8280*/  STL [R1+0xba8], R10 ;  /* 0x000ba80a01007387 */ /* 0x0101e80000100800 */
[----:B--2---:R2:W-:Y:S01]  /*8290*/  STL [R1+0x9e0], R0 ;  /* 0x0009e00001007387 */ /* 0x0045e20000100800 */
[----:B0-----:R-:W-:-:S03]  /*82a0*/  IMAD.MOV.U32 R10, RZ, RZ, R9 ;  /* 0x000000ffff0a7224 */ /* 0x001fc600078e0009 */
.L_x_25474:
[----:B0-----:R-:W-:Y:S05]  /*82b0*/  BSYNC B1 ;  /* 0x0000000000017941 */ /* 0x001fea0003800000 */
.L_x_25472:
        /* <DEDUP_REMOVED lines=15> */
.L_x_25476:
[----:B------:R-:W2:Y:S04]  /*83b0*/  LDL.LU R9, [R1+0xba8] ;  /* 0x000ba80001097983 */ /* 0x000ea80000300800 */
[----:B------:R4:W5:Y:S04]  /*83c0*/  LDL.LU R0, [R1+0xba0] ;  /* 0x000ba00001007983 */ /* 0x0009680000300800 */
[----:B--2---:R2:W-:Y:S04]  /*83d0*/  STL [R1+0xba4], R9 ;  /* 0x000ba40901007387 */ /* 0x0045e80000100800 */
[----:B--2---:R-:W2:Y:S04]  /*83e0*/  LDL.LU R9, [R1+0x9e8] ;  /* 0x0009e80001097983 */ /* 0x004ea80000300800 */
[----:B--2---:R2:W-:Y:S02]  /*83f0*/  STL [R1+0x9ec], R9 ;  /* 0x0009ec0901007387 */ /* 0x0045e40000100800 */
[----:B--2---:R-:W-:-:S02]  /*8400*/  IMAD.MOV.U32 R9, RZ, RZ, R8 ;  /* 0x000000ffff097224 */ /* 0x004fc400078e0008 */
.L_x_25477:
[----:B----4-:R-:W-:Y:S05]  /*8410*/  BSYNC B1 ;  /* 0x0000000000017941 */ /* 0x010fea0003800000 */
.L_x_25475:
        /* <DEDUP_REMOVED lines=16> */
.L_x_25479:
[----:B--2---:R2:W-:Y:S04]  /*8520*/  STL [R1+0xba0], R0 ;  /* 0x000ba00001007387 */ /* 0x0045e80000100800 */
[----:B------:R-:W4:Y:S04]  /*8530*/  LDL.LU R8, [R1+0xba4] ;  /* 0x000ba40001087983 */ /* 0x000f280000300800 */
[----:B--2---:R-:W2:Y:S04]  /*8540*/  LDL.LU R0, [R1+0x9f4] ;  /* 0x0009f40001007983 */ /* 0x004ea80000300800 */
[----:B----4-:R4:W-:Y:S04]  /*8550*/  STL [R1+0xba8], R8 ;  /* 0x000ba80801007387 */ /* 0x0109e80000100800 */
[----:B--2---:R2:W-:Y:S01]  /*8560*/  STL [R1+0x9e8], R0 ;  /* 0x0009e80001007387 */ /* 0x0045e20000100800 */
[----:B----4-:R-:W-:-:S03]  /*8570*/  IMAD.MOV.U32 R8, RZ, RZ, R7 ;  /* 0x000000ffff087224 */ /* 0x010fc600078e0007 */
.L_x_25480:
[----:B--2---:R-:W-:Y:S05]  /*8580*/  BSYNC B1 ;  /* 0x0000000000017941 */ /* 0x004fea0003800000 */
.L_x_25478:
        /* <DEDUP_REMOVED lines=15> */
.L_x_25482:
[----:B------:R-:W4:Y:S04]  /*8680*/  LDL.LU R7, [R1+0xba8] ;  /* 0x000ba80001077983 */ /* 0x000f280000300800 */
[----:B------:R0:W5:Y:S04]  /*8690*/  LDL.LU R0, [R1+0xba0] ;  /* 0x000ba00001007983 */ /* 0x0001680000300800 */
[----:B----4-:R4:W-:Y:S04]  /*86a0*/  STL [R1+0xba4], R7 ;  /* 0x000ba40701007387 */ /* 0x0109e80000100800 */
[----:B----4-:R-:W4:Y:S04]  /*86b0*/  LDL.LU R7, [R1+0x9f0] ;  /* 0x0009f00001077983 */ /* 0x010f280000300800 */
[----:B----4-:R4:W-:Y:S02]  /*86c0*/  STL [R1+0x9f4], R7 ;  /* 0x0009f40701007387 */ /* 0x0109e40000100800 */
[----:B----4-:R-:W-:-:S02]  /*86d0*/  IMAD.MOV.U32 R7, RZ, RZ, R6 ;  /* 0x000000ffff077224 */ /* 0x010fc400078e0006 */
.L_x_25483:
[----:B0-----:R-:W-:Y:S05]  /*86e0*/  BSYNC B1 ;  /* 0x0000000000017941 */ /* 0x001fea0003800000 */
.L_x_25481:
        /* <DEDUP_REMOVED lines=16> */
.L_x_25485:
[----:B0-----:R0:W-:Y:S04]  /*87f0*/  STL [R1+0xba0], R0 ;  /* 0x000ba00001007387 */ /* 0x0011e80000100800 */
[----:B------:R-:W4:Y:S04]  /*8800*/  LDL.LU R6, [R1+0xba4] ;  /* 0x000ba40001067983 */ /* 0x000f280000300800 */
[----:B0-2---:R-:W2:Y:S04]  /*8810*/  LDL.LU R0, [R1+0x9fc] ;  /* 0x0009fc0001007983 */ /* 0x005ea80000300800 */
[----:B----4-:R0:W-:Y:S04]  /*8820*/  STL [R1+0xba8], R6 ;  /* 0x000ba80601007387 */ /* 0x0101e80000100800 */
[----:B--2---:R2:W-:Y:S01]  /*8830*/  STL [R1+0x9f0], R0 ;  /* 0x0009f00001007387 */ /* 0x0045e20000100800 */
[----:B0-----:R-:W-:-:S03]  /*8840*/  IMAD.MOV.U32 R6, RZ, RZ, R5 ;  /* 0x000000ffff067224 */ /* 0x001fc600078e0005 */
.L_x_25486:
[----:B0-----:R-:W-:Y:S05]  /*8850*/  BSYNC B1 ;  /* 0x0000000000017941 */ /* 0x001fea0003800000 */
.L_x_25484:
        /* <DEDUP_REMOVED lines=15> */
.L_x_25488:
[----:B------:R-:W2:Y:S04]  /*8950*/  LDL.LU R5, [R1+0xba8] ;  /* 0x000ba80001057983 */ /* 0x000ea80000300800 */
[----:B------:R4:W5:Y:S04]  /*8960*/  LDL.LU R0, [R1+0xba0] ;  /* 0x000ba00001007983 */ /* 0x0009680000300800 */
[----:B--2---:R2:W-:Y:S04]  /*8970*/  STL [R1+0xba4], R5 ;  /* 0x000ba40501007387 */ /* 0x0045e80000100800 */
[----:B--2---:R-:W2:Y:S04]  /*8980*/  LDL.LU R5, [R1+0x9f8] ;  /* 0x0009f80001057983 */ /* 0x004ea80000300800 */
[----:B--2---:R2:W-:Y:S02]  /*8990*/  STL [R1+0x9fc], R5 ;  /* 0x0009fc0501007387 */ /* 0x0045e40000100800 */
[----:B--2---:R-:W-:-:S02]  /*89a0*/  IMAD.MOV.U32 R5, RZ, RZ, R4 ;  /* 0x000000ffff057224 */ /* 0x004fc400078e0004 */
.L_x_25489:
[----:B----4-:R-:W-:Y:S05]  /*89b0*/  BSYNC B1 ;  /* 0x0000000000017941 */ /* 0x010fea0003800000 */
.L_x_25487:
        /* <DEDUP_REMOVED lines=16> */
.L_x_25491:
[----:B--2---:R2:W-:Y:S04]  /*8ac0*/  STL [R1+0xba0], R0 ;  /* 0x000ba00001007387 */ /* 0x0045e80000100800 */
[----:B------:R-:W4:Y:S04]  /*8ad0*/  LDL.LU R4, [R1+0xba4] ;  /* 0x000ba40001047983 */ /* 0x000f280000300800 */
[----:B--2---:R-:W2:Y:S04]  /*8ae0*/  LDL.LU R0, [R1+0xa04] ;  /* 0x000a040001007983 */ /* 0x004ea80000300800 */
[----:B----4-:R4:W-:Y:S04]  /*8af0*/  STL [R1+0xba8], R4 ;  /* 0x000ba80401007387 */ /* 0x0109e80000100800 */
[----:B--2---:R2:W-:Y:S01]  /*8b00*/  STL [R1+0x9f8], R0 ;  /* 0x0009f80001007387 */ /* 0x0045e20000100800 */
[----:B----4-:R-:W-:-:S03]  /*8b10*/  IMAD.MOV.U32 R4, RZ, RZ, R3 ;  /* 0x000000ffff047224 */ /* 0x010fc600078e0003 */
.L_x_25492:
[----:B--2---:R-:W-:Y:S05]  /*8b20*/  BSYNC B1 ;  /* 0x0000000000017941 */ /* 0x004fea0003800000 */
.L_x_25490:
        /* <DEDUP_REMOVED lines=15> */
.L_x_25494:
[----:B------:R-:W4:Y:S04]  /*8c20*/  LDL.LU R3, [R1+0xba8] ;  /* 0x000ba80001037983 */ /* 0x000f280000300800 */
[----:B------:R0:W5:Y:S04]  /*8c30*/  LDL.LU R0, [R1+0xba0] ;  /* 0x000ba00001007983 */ /* 0x0001680000300800 */
[----:B----4-:R4:W-:Y:S04]  /*8c40*/  STL [R1+0xba4], R3 ;  /* 0x000ba40301007387 */ /* 0x0109e80000100800 */
[----:B----4-:R-:W4:Y:S04]  /*8c50*/  LDL.LU R3, [R1+0xa00] ;  /* 0x000a000001037983 */ /* 0x010f280000300800 */
[----:B----4-:R4:W-:Y:S02]  /*8c60*/  STL [R1+0xa04], R3 ;  /* 0x000a040301007387 */ /* 0x0109e40000100800 */
[----:B----4-:R-:W-:-:S02]  /*8c70*/  IMAD.MOV.U32 R3, RZ, RZ, R2 ;  /* 0x000000ffff037224 */ /* 0x010fc400078e0002 */
.L_x_25495:
[----:B0-----:R-:W-:Y:S05]  /*8c80*/  BSYNC B1 ;  /* 0x0000000000017941 */ /* 0x001fea0003800000 */
.L_x_25493:
        /* <DEDUP_REMOVED lines=22> */
.L_x_25497:
[----:B0-----:R-:W2:Y:S04]  /*8df0*/  LDL.LU R2, [R1+0xba4] ;  /* 0x000ba40001027983 */ /* 0x001ea80000300800 */
[----:B------:R0:W-:Y:S04]  /*8e00*/  STL [R1+0xba0], R0 ;  /* 0x000ba00001007387 */ /* 0x0001e80000100800 */
[----:B0-----:R-:W4:Y:S04]  /*8e10*/  LDL.LU R0, [R1+0xa0c] ;  /* 0x000a0c0001007983 */ /* 0x001f280000300800 */
[----:B--2---:R0:W-:Y:S04]  /*8e20*/  STL [R1+0xba8], R2 ;  /* 0x000ba80201007387 */ /* 0x0041e80000100800 */
[----:B0-----:R0:W5:Y:S04]  /*8e30*/  LDL.LU R2, [R1+0x814] ;  /* 0x0008140001027983 */ /* 0x0011680000300800 */
[----:B----4-:R0:W-:Y:S02]  /*8e40*/  STL [R1+0xa00], R0 ;  /* 0x000a000001007387 */ /* 0x0101e40000100800 */
.L_x_25498:
[----:B0-----:R-:W-:Y:S05]  /*8e50*/  BSYNC B1 ;  /* 0x0000000000017941 */ /* 0x001fea0003800000 */
.L_x_25496:
        /* <DEDUP_REMOVED lines=26> */
.L_x_25500:
        /* <DEDUP_REMOVED lines=9> */
.L_x_25501:
[----:B------:R-:W-:Y:S05]  /*9090*/  BSYNC B1 ;  /* 0x0000000000017941 */ /* 0x000fea0003800000 */
.L_x_25499:
        /* <DEDUP_REMOVED lines=26> */
.L_x_25503:
        /* <DEDUP_REMOVED lines=9> */
.L_x_25504:
[----:B------:R-:W-:Y:S05]  /*92d0*/  BSYNC B1 ;  /* 0x0000000000017941 */ /* 0x000fea0003800000 */
.L_x_25502:
        /* <DEDUP_REMOVED lines=26> */
.L_x_25506:
        /* <DEDUP_REMOVED lines=9> */
.L_x_25507:
[----:B------:R-:W-:Y:S05]  /*9510*/  BSYNC B1 ;  /* 0x0000000000017941 */ /* 0x000fea0003800000 */
.L_x_25505:
        /* <DEDUP_REMOVED lines=26> */
.L_x_25509:
        /* <DEDUP_REMOVED lines=9> */
.L_x_25510:
[----:B------:R-:W-:Y:S05]  /*9750*/  BSYNC B1 ;  /* 0x0000000000017941 */ /* 0x000fea0003800000 */
.L_x_25508:
        /* <DEDUP_REMOVED lines=26> */
.L_x_25512:
        /* <DEDUP_REMOVED lines=9> */
.L_x_25513:
[----:B------:R-:W-:Y:S05]  /*9990*/  BSYNC B1 ;  /* 0x0000000000017941 */ /* 0x000fea0003800000 */
.L_x_25511:
        /* <DEDUP_REMOVED lines=26> */
.L_x_25515:
        /* <DEDUP_REMOVED lines=9> */
.L_x_25516:
[----:B------:R-:W-:Y:S05]  /*9bd0*/  BSYNC B1 ;  /* 0x0000000000017941 */ /* 0x000fea0003800000 */
.L_x_25514:
        /* <DEDUP_REMOVED lines=26> */
.L_x_25518:
        /* <DEDUP_REMOVED lines=9> */
.L_x_25519:
[----:B------:R-:W-:Y:S05]  /*9e10*/  BSYNC B1 ;  /* 0x0000000000017941 */ /* 0x000fea0003800000 */
.L_x_25517:
        /* <DEDUP_REMOVED lines=26> */
.L_x_25521:
        /* <DEDUP_REMOVED lines=9> */
.L_x_25522:
[----:B------:R-:W-:Y:S05]  /*a050*/  BSYNC B1 ;  /* 0x0000000000017941 */ /* 0x000fea0003800000 */
.L_x_25520:
        /* <DEDUP_REMOVED lines=26> */
.L_x_25524:
        /* <DEDUP_REMOVED lines=9> */
.L_x_25525:
[----:B------:R-:W-:Y:S05]  /*a290*/  BSYNC B1 ;  /* 0x0000000000017941 */ /* 0x000fea0003800000 */
.L_x_25523:
        /* <DEDUP_REMOVED lines=26> */
.L_x_25527:
        /* <DEDUP_REMOVED lines=9> */
.L_x_25528:
[----:B------:R-:W-:Y:S05]  /*a4d0*/  BSYNC B1 ;  /* 0x0000000000017941 */ /* 0x000fea0003800000 */
.L_x_25526:
        /* <DEDUP_REMOVED lines=26> */
.L_x_25530:
        /* <DEDUP_REMOVED lines=9> */
.L_x_25531:
[----:B------:R-:W-:Y:S05]  /*a710*/  BSYNC B1 ;  /* 0x0000000000017941 */ /* 0x000fea0003800000 */
.L_x_25529:
        /* <DEDUP_REMOVED lines=26> */
.L_x_25533:
        /* <DEDUP_REMOVED lines=9> */
.L_x_25534:
[----:B------:R-:W-:Y:S05]  /*a950*/  BSYNC B1 ;  /* 0x0000000000017941 */ /* 0x000fea0003800000 */
.L_x_25532:
        /* <DEDUP_REMOVED lines=26> */
.L_x_25536:
        /* <DEDUP_REMOVED lines=9> */
.L_x_25537:
[----:B------:R-:W-:Y:S05]  /*ab90*/  BSYNC B1 ;  /* 0x0000000000017941 */ /* 0x000fea0003800000 */
.L_x_25535:
        /* <DEDUP_REMOVED lines=26> */
.L_x_25539:
        /* <DEDUP_REMOVED lines=9> */
.L_x_25540:
[----:B------:R-:W-:Y:S05]  /*add0*/  BSYNC B1 ;  /* 0x0000000000017941 */ /* 0x000fea0003800000 */
.L_x_25538:
        /* <DEDUP_REMOVED lines=26> */
.L_x_25542:
        /* <DEDUP_REMOVED lines=9> */
.L_x_25543:
[----:B------:R-:W-:Y:S05]  /*b010*/  BSYNC B1 ;  /* 0x0000000000017941 */ /* 0x000fea0003800000 */
.L_x_25541:
        /* <DEDUP_REMOVED lines=26> */
.L_x_25545:
        /* <DEDUP_REMOVED lines=9> */
.L_x_25546:
[----:B------:R-:W-:Y:S05]  /*b250*/  BSYNC B1 ;  /* 0x0000000000017941 */ /* 0x000fea0003800000 */
.L_x_25544:
        /* <DEDUP_REMOVED lines=26> */
.L_x_25548:
        /* <DEDUP_REMOVED lines=9> */
.L_x_25549:
[----:B------:R-:W-:Y:S05]  /*b490*/  BSYNC B1 ;  /* 0x0000000000017941 */ /* 0x000fea0003800000 */
.L_x_25547:
        /* <DEDUP_REMOVED lines=26> */
.L_x_25551:
        /* <DEDUP_REMOVED lines=9> */
.L_x_25552:
[----:B------:R-:W-:Y:S05]  /*b6d0*/  BSYNC B1 ;  /* 0x0000000000017941 */ /* 0x000fea0003800000 */
.L_x_25550:
        /* <DEDUP_REMOVED lines=26> */
.L_x_25554:
        /* <DEDUP_REMOVED lines=9> */
.L_x_25555:
[----:B------:R-:W-:Y:S05]  /*b910*/  BSYNC B1 ;  /* 0x0000000000017941 */ /* 0x000fea0003800000 */
.L_x_25553:
        /* <DEDUP_REMOVED lines=26> */
.L_x_25557:
        /* <DEDUP_REMOVED lines=9> */
.L_x_25558:
[----:B------:R-:W-:Y:S05]  /*bb50*/  BSYNC B1 ;  /* 0x0000000000017941 */ /* 0x000fea0003800000 */
.L_x_25556:
        /* <DEDUP_REMOVED lines=26> */
.L_x_25560:
        /* <DEDUP_REMOVED lines=9> */
.L_x_25561:
[----:B------:R-:W-:Y:S05]  /*bd90*/  BSYNC B1 ;  /* 0x0000000000017941 */ /* 0x000fea0003800000 */
.L_x_25559:
        /* <DEDUP_REMOVED lines=26> */
.L_x_25563:
        /* <DEDUP_REMOVED lines=9> */
.L_x_25564:
[----:B------:R-:W-:Y:S05]  /*bfd0*/  BSYNC B1 ;  /* 0x0000000000017941 */ /* 0x000fea0003800000 */
.L_x_25562:
        /* <DEDUP_REMOVED lines=26> */
.L_x_25566:
        /* <DEDUP_REMOVED lines=9> */
.L_x_25567:
[----:B------:R-:W-:Y:S05]  /*c210*/  BSYNC B1 ;  /* 0x0000000000017941 */ /* 0x000fea0003800000 */
.L_x_25565:
        /* <DEDUP_REMOVED lines=26> */
.L_x_25569:
        /* <DEDUP_REMOVED lines=9> */
.L_x_25570:
[----:B------:R-:W-:Y:S05]  /*c450*/  BSYNC B1 ;  /* 0x0000000000017941 */ /* 0x000fea0003800000 */
.L_x_25568:
        /* <DEDUP_REMOVED lines=26> */
.L_x_25572:
        /* <DEDUP_REMOVED lines=9> */
.L_x_25573:
[----:B------:R-:W-:Y:S05]  /*c690*/  BSYNC B1 ;  /* 0x0000000000017941 */ /* 0x000fea0003800000 */
.L_x_25571:
        /* <DEDUP_REMOVED lines=26> */
.L_x_25575:
        /* <DEDUP_REMOVED lines=9> */
.L_x_25576:
[----:B------:R-:W-:Y:S05]  /*c8d0*/  BSYNC B1 ;  /* 0x0000000000017941 */ /* 0x000fea0003800000 */
.L_x_25574:
        /* <DEDUP_REMOVED lines=26> */
.L_x_25578:
        /* <DEDUP_REMOVED lines=9> */
.L_x_25579:
[----:B------:R-:W-:Y:S05]  /*cb10*/  BSYNC B1 ;  /* 0x0000000000017941 */ /* 0x000fea0003800000 */
.L_x_25577:
        /* <DEDUP_REMOVED lines=26> */
.L_x_25581:
        /* <DEDUP_REMOVED lines=9> */
.L_x_25582:
[----:B------:R-:W-:Y:S05]  /*cd50*/  BSYNC B1 ;  /* 0x0000000000017941 */ /* 0x000fea0003800000 */
.L_x_25580:
        /* <DEDUP_REMOVED lines=26> */
.L_x_25584:
        /* <DEDUP_REMOVED lines=9> */
.L_x_25585:
[----:B------:R-:W-:Y:S05]  /*cf90*/  BSYNC B1 ;  /* 0x0000000000017941 */ /* 0x000fea0003800000 */
.L_x_25583:
        /* <DEDUP_REMOVED lines=26> */
.L_x_25587:
        /* <DEDUP_REMOVED lines=9> */
.L_x_25588:
[----:B------:R-:W-:Y:S05]  /*d1d0*/  BSYNC B1 ;  /* 0x0000000000017941 */ /* 0x000fea0003800000 */
.L_x_25586:
        /* <DEDUP_REMOVED lines=26> */
.L_x_25590:
        /* <DEDUP_REMOVED lines=9> */
.L_x_25591:
[----:B------:R-:W-:Y:S05]  /*d410*/  BSYNC B1 ;  /* 0x0000000000017941 */ /* 0x000fea0003800000 */
.L_x_25589:
        /* <DEDUP_REMOVED lines=26> */
.L_x_25593:
        /* <DEDUP_REMOVED lines=9> */
.L_x_25594:
[----:B------:R-:W-:Y:S05]  /*d650*/  BSYNC B1 ;  /* 0x0000000000017941 */ /* 0x000fea0003800000 */
.L_x_25592:
        /* <DEDUP_REMOVED lines=26> */
.L_x_25596:
        /* <DEDUP_REMOVED lines=9> */
.L_x_25597:
[----:B------:R-:W-:Y:S05]  /*d890*/  BSYNC B1 ;  /* 0x0000000000017941 */ /* 0x000fea0003800000 */
.L_x_25595:
        /* <DEDUP_REMOVED lines=26> */
.L_x_25599:
        /* <DEDUP_REMOVED lines=9> */
.L_x_25600:
[----:B------:R-:W-:Y:S05]  /*dad0*/  BSYNC B1 ;  /* 0x0000000000017941 */ /* 0x000fea0003800000 */
.L_x_25598:
        /* <DEDUP_REMOVED lines=26> */
.L_x_25602:
        /* <DEDUP_REMOVED lines=9> */
.L_x_25603:
[----:B------:R-:W-:Y:S05]  /*dd10*/  BSYNC B1 ;  /* 0x0000000000017941 */ /* 0x000fea0003800000 */
.L_x_25601:
        /* <DEDUP_REMOVED lines=26> */
.L_x_25605:
        /* <DEDUP_REMOVED lines=9> */
.L_x_25606:
[----:B------:R-:W-:Y:S05]  /*df50*/  BSYNC B1 ;  /* 0x0000000000017941 */ /* 0x000fea0003800000 */
.L_x_25604:
        /* <DEDUP_REMOVED lines=26> */
.L_x_25608:
        /* <DEDUP_REMOVED lines=9> */
.L_x_25609:
[----:B------:R-:W-:Y:S05]  /*e190*/  BSYNC B1 ;  /* 0x0000000000017941 */ /* 0x000fea0003800000 */
.L_x_25607:
        /* <DEDUP_REMOVED lines=26> */
.L_x_25611:
        /* <DEDUP_REMOVED lines=9> */
.L_x_25612:
[----:B------:R-:W-:Y:S05]  /*e3d0*/  BSYNC B1 ;  /* 0x0000000000017941 */ /* 0x000fea0003800000 */
.L_x_25610:
        /* <DEDUP_REMOVED lines=26> */
.L_x_25614:
        /* <DEDUP_REMOVED lines=9> */
.L_x_25615:
[----:B------:R-:W-:Y:S05]  /*e610*/  BSYNC B1 ;  /* 0x0000000000017941 */ /* 0x000fea0003800000 */
.L_x_25613:
        /* <DEDUP_REMOVED lines=26> */
.L_x_25617:
        /* <DEDUP_REMOVED lines=9> */
.L_x_25618:
[----:B------:R-:W-:Y:S05]  /*e850*/  BSYNC B1 ;  /* 0x0000000000017941 */ /* 0x000fea0003800000 */
.L_x_25616:
        /* <DEDUP_REMOVED lines=26> */
.L_x_25620:
        /* <DEDUP_REMOVED lines=9> */
.L_x_25621:
[----:B------:R-:W-:Y:S05]  /*ea90*/  BSYNC B1 ;  /* 0x0000000000017941 */ /* 0x000fea0003800000 */
.L_x_25619:
        /* <DEDUP_REMOVED lines=26> */
.L_x_25623:
        /* <DEDUP_REMOVED lines=9> */
.L_x_25624:
[----:B------:R-:W-:Y:S05]  /*ecd0*/  BSYNC B1 ;  /* 0x0000000000017941 */ /* 0x000fea0003800000 */
.L_x_25622:
        /* <DEDUP_REMOVED lines=26> */
.L_x_25626:
        /* <DEDUP_REMOVED lines=9> */
.L_x_25627:
[----:B------:R-:W-:Y:S05]  /*ef10*/  BSYNC B1 ;  /* 0x0000000000017941 */ /* 0x000fea0003800000 */
.L_x_25625:
        /* <DEDUP_REMOVED lines=26> */
.L_x_25629:
        /* <DEDUP_REMOVED lines=9> */
.L_x_25630:
[----:B------:R-:W-:Y:S05]  /*f150*/  BSYNC B1 ;  /* 0x0000000000017941 */ /* 0x000fea0003800000 */
.L_x_25628:
        /* <DEDUP_REMOVED lines=26> */
.L_x_25632:
        /* <DEDUP_REMOVED lines=9> */
.L_x_25633:
[----:B------:R-:W-:Y:S05]  /*f390*/  BSYNC B1 ;  /* 0x0000000000017941 */ /* 0x000fea0003800000 */
.L_x_25631:
        /* <DEDUP_REMOVED lines=26> */
.L_x_25635:
        /* <DEDUP_REMOVED lines=9> */
.L_x_25636:
[----:B------:R-:W-:Y:S05]  /*f5d0*/  BSYNC B1 ;  /* 0x0000000000017941 */ /* 0x000fea0003800000 */
.L_x_25634:
        /* <DEDUP_REMOVED lines=26> */
.L_x_25638:
        /* <DEDUP_REMOVED lines=9> */
.L_x_25639:
[----:B------:R-:W-:Y:S05]  /*f810*/  BSYNC B1 ;  /* 0x0000000000017941 */ /* 0x000fea0003800000 */
.L_x_25637:
        /* <DEDUP_REMOVED lines=26> */
.L_x_25641:
        /* <DEDUP_REMOVED lines=9> */
.L_x_25642:
[----:B------:R-:W-:Y:S05]  /*fa50*/  BSYNC B1 ;  /* 0x0000000000017941 */ /* 0x000fea0003800000 */
.L_x_25640:
        /* <DEDUP_REMOVED lines=26> */
.L_x_25644:
        /* <DEDUP_REMOVED lines=9> */
.L_x_25645:
[----:B------:R-:W-:Y:S05]  /*fc90*/  BSYNC B1 ;  /* 0x0000000000017941 */ /* 0x000fea0003800000 */
.L_x_25643:
        /* <DEDUP_REMOVED lines=26> */
.L_x_25647:
        /* <DEDUP_REMOVED lines=9> */
.L_x_25648:
[----:B------:R-:W-:Y:S05]  /*fed0*/  BSYNC B1 ;  /* 0x0000000000017941 */ /* 0x000fea0003800000 */
.L_x_25646:
        /* <DEDUP_REMOVED lines=26> */
.L_x_25650:
        /* <DEDUP_REMOVED lines=9> */
.L_x_25651:
[----:B------:R-:W-:Y:S05]  /*10110*/  BSYNC B1 ;  /* 0x0000000000017941 */ /* 0x000fea0003800000 */
.L_x_25649:
        /* <DEDUP_REMOVED lines=26> */
.L_x_25653:
        /* <DEDUP_REMOVED lines=9> */
.L_x_25654:
[----:B------:R-:W-:Y:S05]  /*10350*/  BSYNC B1 ;  /* 0x0000000000017941 */ /* 0x000fea0003800000 */
.L_x_25652:
        /* <DEDUP_REMOVED lines=26> */
.L_x_25656:
        /* <DEDUP_REMOVED lines=9> */
.L_x_25657:
[----:B------:R-:W-:Y:S05]  /*10590*/  BSYNC B1 ;  /* 0x0000000000017941 */ /* 0x000fea0003800000 */
.L_x_25655:
        /* <DEDUP_REMOVED lines=26> */
.L_x_25659:
        /* <DEDUP_REMOVED lines=9> */
.L_x_25660:
[----:B------:R-:W-:Y:S05]  /*107d0*/  BSYNC B1 ;  /* 0x0000000000017941 */ /* 0x000fea0003800000 */
.L_x_25658:
        /* <DEDUP_REMOVED lines=26> */
.L_x_25662:
        /* <DEDUP_REMOVED lines=9> */
.L_x_25663:
[----:B------:R-:W-:Y:S05]  /*10a10*/  BSYNC B1 ;  /* 0x0000000000017941 */ /* 0x000fea0003800000 */
.L_x_25661:
        /* <DEDUP_REMOVED lines=26> */
.L_x_25665:
        /* <DEDUP_REMOVED lines=9> */
.L_x_25666:
[----:B------:R-:W-:Y:S05]  /*10c50*/  BSYNC B1 ;  /* 0x0000000000017941 */ /* 0x000fea0003800000 */
.L_x_25664:
        /* <DEDUP_REMOVED lines=26> */
.L_x_25668:
        /* <DEDUP_REMOVED lines=9> */
.L_x_25669:
[----:B------:R-:W-:Y:S05]  /*10e90*/  BSYNC B1 ;  /* 0x0000000000017941 */ /* 0x000fea0003800000 */
.L_x_25667:
        /* <DEDUP_REMOVED lines=26> */
.L_x_25671:
        /* <DEDUP_REMOVED lines=9> */
.L_x_25672:
[----:B------:R-:W-:Y:S05]  /*110d0*/  BSYNC B1 ;  /* 0x0000000000017941 */ /* 0x000fea0003800000 */
.L_x_25670:
        /* <DEDUP_REMOVED lines=26> */
.L_x_25674:
        /* <DEDUP_REMOVED lines=9> */
.L_x_25675:
[----:B------:R-:W-:Y:S05]  /*11310*/  BSYNC B1 ;  /* 0x0000000000017941 */ /* 0x000fea0003800000 */
.L_x_25673:
        /* <DEDUP_REMOVED lines=26> */
.L_x_25677:
        /* <DEDUP_REMOVED lines=9> */
.L_x_25678:
[----:B------:R-:W-:Y:S05]  /*11550*/  BSYNC B1 ;  /* 0x0000000000017941 */ /* 0x000fea0003800000 */
.L_x_25676:
        /* <DEDUP_REMOVED lines=26> */
.L_x_25680:
        /* <DEDUP_REMOVED lines=9> */
.L_x_25681:
[----:B------:R-:W-:Y:S05]  /*11790*/  BSYNC B1 ;  /* 0x0000000000017941 */ /* 0x000fea0003800000 */
.L_x_25679:
        /* <DEDUP_REMOVED lines=26> */
.L_x_25683:
        /* <DEDUP_REMOVED lines=9> */
.L_x_25684:
[----:B------:R-:W-:Y:S05]  /*119d0*/  BSYNC B1 ;  /* 0x0000000000017941 */ /* 0x000fea0003800000 */
.L_x_25682:
        /* <DEDUP_REMOVED lines=26> */
.L_x_25686:
        /* <DEDUP_REMOVED lines=9> */
.L_x_25687:
[----:B------:R-:W-:Y:S05]  /*11c10*/  BSYNC B1 ;  /* 0x0000000000017941 */ /* 0x000fea0003800000 */
.L_x_25685:
        /* <DEDUP_REMOVED lines=26> */
.L_x_25689:
        /* <DEDUP_REMOVED lines=9> */
.L_x_25690:
[----:B------:R-:W-:Y:S05]  /*11e50*/  BSYNC B1 ;  /* 0x0000000000017941 */ /* 0x000fea0003800000 */
.L_x_25688:
        /* <DEDUP_REMOVED lines=26> */
.L_x_25692:
        /* <DEDUP_REMOVED lines=9> */
.L_x_25693:
[----:B------:R-:W-:Y:S05]  /*12090*/  BSYNC B1 ;  /* 0x0000000000017941 */ /* 0x000fea0003800000 */
.L_x_25691:
        /* <DEDUP_REMOVED lines=26> */
.L_x_25695:
        /* <DEDUP_REMOVED lines=9> */
.L_x_25696:
[----:B------:R-:W-:Y:S05]  /*122d0*/  BSYNC B1 ;  /* 0x0000000000017941 */ /* 0x000fea0003800000 */
.L_x_25694:
        /* <DEDUP_REMOVED lines=26> */
.L_x_25698:
        /* <DEDUP_REMOVED lines=9> */
.L_x_25699:
[----:B------:R-:W-:Y:S05]  /*12510*/  BSYNC B1 ;  /* 0x0000000000017941 */ /* 0x000fea0003800000 */
.L_x_25697:
        /* <DEDUP_REMOVED lines=26> */
.L_x_25701:
        /* <DEDUP_REMOVED lines=9> */
.L_x_25702:
[----:B------:R-:W-:Y:S05]  /*12750*/  BSYNC B1 ;  /* 0x0000000000017941 */ /* 0x000fea0003800000 */
.L_x_25700:
        /* <DEDUP_REMOVED lines=26> */
.L_x_25704:
        /* <DEDUP_REMOVED lines=9> */
.L_x_25705:
[----:B------:R-:W-:Y:S05]  /*12990*/  BSYNC B1 ;  /* 0x0000000000017941 */ /* 0x000fea0003800000 */
.L_x_25703:
        /* <DEDUP_REMOVED lines=26> */
.L_x_25707:
        /* <DEDUP_REMOVED lines=9> */
.L_x_25708:
[----:B------:R-:W-:Y:S05]  /*12bd0*/  BSYNC B1 ;  /* 0x0000000000017941 */ /* 0x000fea0003800000 */
.L_x_25706:
        /* <DEDUP_REMOVED lines=26> */
.L_x_25710:
        /* <DEDUP_REMOVED lines=9> */
.L_x_25711:
[----:B------:R-:W-:Y:S05]  /*12e10*/  BSYNC B1 ;  /* 0x0000000000017941 */ /* 0x000fea0003800000 */
.L_x_25709:
        /* <DEDUP_REMOVED lines=26> */
.L_x_25713:
        /* <DEDUP_REMOVED lines=9> */
.L_x_25714:
[----:B------:R-:W-:Y:S05]  /*13050*/  BSYNC B1 ;  /* 0x0000000000017941 */ /* 0x000fea0003800000 */
.L_x_25712:
        /* <DEDUP_REMOVED lines=26> */
.L_x_25716:
        /* <DEDUP_REMOVED lines=9> */
.L_x_25717:
[----:B------:R-:W-:Y:S05]  /*13290*/  BSYNC B1 ;  /* 0x0000000000017941 */ /* 0x000fea0003800000 */
.L_x_25715:
        /* <DEDUP_REMOVED lines=26> */
.L_x_25719:
        /* <DEDUP_REMOVED lines=9> */
.L_x_25720:
[----:B------:R-:W-:Y:S05]  /*134d0*/  BSYNC B1 ;  /* 0x0000000000017941 */ /* 0x000fea0003800000 */
.L_x_25718:
        /* <DEDUP_REMOVED lines=26> */
.L_x_25722:
        /* <DEDUP_REMOVED lines=9> */
.L_x_25723:
[----:B------:R-:W-:Y:S05]  /*13710*/  BSYNC B1 ;  /* 0x0000000000017941 */ /* 0x000fea0003800000 */
.L_x_25721:
        /* <DEDUP_REMOVED lines=26> */
.L_x_25725:
        /* <DEDUP_REMOVED lines=9> */
.L_x_25726:
[----:B------:R-:W-:Y:S05]  /*13950*/  BSYNC B1 ;  /* 0x0000000000017941 */ /* 0x000fea0003800000 */
.L_x_25724:
        /* <DEDUP_REMOVED lines=26> */
.L_x_25728:
        /* <DEDUP_REMOVED lines=9> */
.L_x_25729:
[----:B------:R-:W-:Y:S05]  /*13b90*/  BSYNC B1 ;  /* 0x0000000000017941 */ /* 0x000fea0003800000 */
.L_x_25727:
        /* <DEDUP_REMOVED lines=26> */
.L_x_25731:
        /* <DEDUP_REMOVED lines=9> */
.L_x_25732:
[----:B------:R-:W-:Y:S05]  /*13dd0*/  BSYNC B1 ;  /* 0x0000000000017941 */ /* 0x000fea0003800000 */
.L_x_25730:
        /* <DEDUP_REMOVED lines=26> */
.L_x_25734:
        /* <DEDUP_REMOVED lines=9> */
.L_x_25735:
[----:B------:R-:W-:Y:S05]  /*14010*/  BSYNC B1 ;  /* 0x0000000000017941 */ /* 0x000fea0003800000 */
.L_x_25733:
        /* <DEDUP_REMOVED lines=26> */
.L_x_25737:
        /* <DEDUP_REMOVED lines=9> */
.L_x_25738:
[----:B------:R-:W-:Y:S05]  /*14250*/  BSYNC B1 ;  /* 0x0000000000017941 */ /* 0x000fea0003800000 */
.L_x_25736:
        /* <DEDUP_REMOVED lines=26> */
.L_x_25740:
        /* <DEDUP_REMOVED lines=9> */
.L_x_25741:
[----:B------:R-:W-:Y:S05]  /*14490*/  BSYNC B1 ;  /* 0x0000000000017941 */ /* 0x000fea0003800000 */
.L_x_25739:
        /* <DEDUP_REMOVED lines=26> */
.L_x_25743:
        /* <DEDUP_REMOVED lines=9> */
.L_x_25744:
[----:B------:R-:W-:Y:S05]  /*146d0*/  BSYNC B1 ;  /* 0x0000000000017941 */ /* 0x000fea0003800000 */
.L_x_25742:
        /* <DEDUP_REMOVED lines=26> */
.L_x_25746:
        /* <DEDUP_REMOVED lines=9> */
.L_x_25747:
[----:B------:R-:W-:Y:S05]  /*14910*/  BSYNC B1 ;  /* 0x0000000000017941 */ /* 0x000fea0003800000 */
.L_x_25745:
        /* <DEDUP_REMOVED lines=26> */
.L_x_25749:
        /* <DEDUP_REMOVED lines=9> */
.L_x_25750:
[----:B------:R-:W-:Y:S05]  /*14b50*/  BSYNC B1 ;  /* 0x0000000000017941 */ /* 0x000fea0003800000 */
.L_x_25748:
        /* <DEDUP_REMOVED lines=26> */
.L_x_25752:
        /* <DEDUP_REMOVED lines=9> */
.L_x_25753:
[----:B------:R-:W-:Y:S05]  /*14d90*/  BSYNC B1 ;  /* 0x0000000000017941 */ /* 0x000fea0003800000 */
.L_x_25751:
        /* <DEDUP_REMOVED lines=26> */
.L_x_25755:
        /* <DEDUP_REMOVED lines=9> */
.L_x_25756:
[----:B------:R-:W-:Y:S05]  /*14fd0*/  BSYNC B1 ;  /* 0x0000000000017941 */ /* 0x000fea0003800000 */
.L_x_25754:
        /* <DEDUP_REMOVED lines=26> */
.L_x_25758:
        /* <DEDUP_REMOVED lines=9> */
.L_x_25759:
[----:B------:R-:W-:Y:S05]  /*15210*/  BSYNC B1 ;  /* 0x0000000000017941 */ /* 0x000fea0003800000 */
.L_x_25757:
        /* <DEDUP_REMOVED lines=26> */
.L_x_25761:
        /* <DEDUP_REMOVED lines=9> */
.L_x_25762:
[----:B------:R-:W-:Y:S05]  /*15450*/  BSYNC B1 ;  /* 0x0000000000017941 */ /* 0x000fea0003800000 */
.L_x_25760:
        /* <DEDUP_REMOVED lines=26> */
.L_x_25764:
        /* <DEDUP_REMOVED lines=9> */
.L_x_25765:
[----:B------:R-:W-:Y:S05]  /*15690*/  BSYNC B1 ;  /* 0x0000000000017941 */ /* 0x000fea0003800000 */
.L_x_25763:
        /* <DEDUP_REMOVED lines=26> */
.L_x_25767:
        /* <DEDUP_REMOVED lines=9> */
.L_x_25768:
[----:B------:R-:W-:Y:S05]  /*158d0*/  BSYNC B1 ;  /* 0x0000000000017941 */ /* 0x000fea0003800000 */
.L_x_25766:
        /* <DEDUP_REMOVED lines=26> */
.L_x_25770:
        /* <DEDUP_REMOVED lines=9> */
.L_x_25771:
[----:B------:R-:W-:Y:S05]  /*15b10*/  BSYNC B1 ;  /* 0x0000000000017941 */ /* 0x000fea0003800000 */
.L_x_25769:
        /* <DEDUP_REMOVED lines=26> */
.L_x_25773:
        /* <DEDUP_REMOVED lines=9> */
.L_x_25774:
[----:B------:R-:W-:Y:S05]  /*15d50*/  BSYNC B1 ;  /* 0x0000000000017941 */ /* 0x000fea0003800000 */
.L_x_25772:
        /* <DEDUP_REMOVED lines=26> */
.L_x_25776:
        /* <DEDUP_REMOVED lines=9> */
.L_x_25777:
[----:B------:R-:W-:Y:S05]  /*15f90*/  BSYNC B1 ;  /* 0x0000000000017941 */ /* 0x000fea0003800000 */
.L_x_25775:
        /* <DEDUP_REMOVED lines=26> */
.L_x_25779:
        /* <DEDUP_REMOVED lines=9> */
.L_x_25780:
[----:B------:R-:W-:Y:S05]  /*161d0*/  BSYNC B1 ;  /* 0x0000000000017941 */ /* 0x000fea0003800000 */
.L_x_25778:
        /* <DEDUP_REMOVED lines=26> */
.L_x_25782:
        /* <DEDUP_REMOVED lines=9> */
.L_x_25783:
[----:B------:R-:W-:Y:S05]  /*16410*/  BSYNC B1 ;  /* 0x0000000000017941 */ /* 0x000fea0003800000 */
.L_x_25781:
        /* <DEDUP_REMOVED lines=26> */
.L_x_25785:
        /* <DEDUP_REMOVED lines=9> */
.L_x_25786:
[----:B------:R-:W-:Y:S05]  /*16650*/  BSYNC B1 ;  /* 0x0000000000017941 */ /* 0x000fea0003800000 */
.L_x_25784:
        /* <DEDUP_REMOVED lines=27> */
.L_x_25788:
        /* <DEDUP_REMOVED lines=9> */
.L_x_25789:
[----:B------:R-:W-:Y:S05]  /*168a0*/  BSYNC B1 ;  /* 0x0000000000017941 */ /* 0x000fea0003800000 */
.L_x_25787:
        /* <DEDUP_REMOVED lines=26> */
.L_x_25791:
        /* <DEDUP_REMOVED lines=9> */
.L_x_25792:
[----:B------:R-:W-:Y:S05]  /*16ae0*/  BSYNC B1 ;  /* 0x0000000000017941 */ /* 0x000fea0003800000 */
.L_x_25790:
        /* <DEDUP_REMOVED lines=26> */
.L_x_25794:
        /* <DEDUP_REMOVED lines=13> */
.L_x_25795:
[----:B------:R-:W-:Y:S05]  /*16d60*/  BSYNC B1 ;  /* 0x0000000000017941 */ /* 0x000fea0003800000 */
.L_x_25793:
[----:B0-----:R-:W2:Y:S02]  /*16d70*/  LDL.LU R0, [R1+0xbb0] ;  /* 0x000bb00001007983 */ /* 0x001ea40000300800 */
[----:B--2---:R-:W-:-:S05]  /*16d80*/  IADD3 R0, R0, 0x4, RZ ;  /* 0x0000000400007810 */ /* 0x004fca0007ffe0ff */
[----:B------:R0:W-:Y:S01]  /*16d90*/  STL [R1+0xbb0], R0 ;  /* 0x000bb00001007387 */ /* 0x0001e20000100800 */
[----:B------:R-:W-:Y:S01]  /*16da0*/  @!P1 CALL.REL.NOINC `(.L_x_25796) ;  /* 0x0000001000009944 */ /* 0x000fe20003c00000 */
[----:B------:R-:W-:Y:S05]  /*16db0*/  BRA `(.L_x_25797) ;  /* 0xfffef7a000007947 */ /* 0x000fea000383ffff */
.L_x_25796:
        /* <DEDUP_REMOVED lines=12> */
.L_x_25414:
[----:B------:R-:W-:Y:S05]  /*16e80*/  BSYNC B0 ;  /* 0x0000000000007941 */ /* 0x000fea0003800000 */
.L_x_25413:
        /* <DEDUP_REMOVED lines=678> */
.L_x_26182:
        /* <DEDUP_REMOVED lines=35> */
.L_x_25801:
[----:B0-2---:R-:W2:Y:S04]  /*19b20*/  LDL.LU R0, [R1+0x99c] ;  /* 0x00099c0001007983 */ /* 0x005ea80000300800 */
[----:B--2---:R0:W-:Y:S02]  /*19b30*/  STL [R1+0xba4], R0 ;  /* 0x000ba40001007387 */ /* 0x0041e40000100800 */
[----:B0-----:R-:W-:Y:S02]  /*19b40*/  IMAD.MOV.U32 R0, RZ, RZ, R29 ;  /* 0x000000ffff007224 */ /* 0x001fe400078e001d */
[----:B------:R-:W2:Y:S04]  /*19b50*/  LDL.LU R29, [R1+0x998] ;  /* 0x00099800011d7983 */ /* 0x000ea80000300800 */
[----:B--2---:R0:W-:Y:S02]  /*19b60*/  STL [R1+0x99c], R29 ;  /* 0x00099c1d01007387 */ /* 0x0041e40000100800 */
[----:B0-----:R-:W-:-:S02]  /*19b70*/  IMAD.MOV.U32 R29, RZ, RZ, R28 ;  /* 0x000000ffff1d7224 */ /* 0x001fc400078e001c */
.L_x_25802:
[----:B--2---:R-:W-:Y:S05]  /*19b80*/  BSYNC B1 ;  /* 0x0000000000017941 */ /* 0x004fea0003800000 */
.L_x_25800:
        /* <DEDUP_REMOVED lines=16> */
.L_x_25804:
[----:B0-----:R0:W-:Y:S04]  /*19c90*/  STL [R1+0xba0], R0 ;  /* 0x000ba00001007387 */ /* 0x0011e80000100800 */
[----:B------:R-:W2:Y:S04]  /*19ca0*/  LDL.LU R28, [R1+0xba4] ;  /* 0x000ba400011c7983 */ /* 0x000ea80000300800 */
[----:B0-----:R-:W3:Y:S04]  /*19cb0*/  LDL.LU R0, [R1+0x9a4] ;  /* 0x0009a40001007983 */ /* 0x001ee80000300800 */
[----:B--2---:R0:W-:Y:S04]  /*19cc0*/  STL [R1+0xba8], R28 ;  /* 0x000ba81c01007387 */ /* 0x0041e80000100800 */
[----:B---3--:R2:W-:Y:S01]  /*19cd0*/  STL [R1+0x998], R0 ;  /* 0x0009980001007387 */ /* 0x0085e20000100800 */
[----:B0-----:R-:W-:-:S03]  /*19ce0*/  IMAD.MOV.U32 R28, RZ, RZ, R27 ;  /* 0x000000ffff1c7224 */ /* 0x001fc600078e001b */
.L_x_25805:
[----:B0-----:R-:W-:Y:S05]  /*19cf0*/  BSYNC B1 ;  /* 0x0000000000017941 */ /* 0x001fea0003800000 */
.L_x_25803:
        /* <DEDUP_REMOVED lines=15> */
.L_x_25807:
[----:B------:R-:W2:Y:S04]  /*19df0*/  LDL.LU R27, [R1+0xba8] ;  /* 0x000ba800011b7983 */ /* 0x000ea80000300800 */
[----:B------:R3:W5:Y:S04]  /*19e00*/  LDL.LU R0, [R1+0xba0] ;  /* 0x000ba00001007983 */ /* 0x0007680000300800 */
[----:B--2---:R2:W-:Y:S04]  /*19e10*/  STL [R1+0xba4], R27 ;  /* 0x000ba41b01007387 */ /* 0x0045e80000100800 */
[----:B--2---:R-:W2:Y:S04]  /*19e20*/  LDL.LU R27, [R1+0x9a0] ;  /* 0x0009a000011b7983 */ /* 0x004ea80000300800 */
[----:B--2---:R2:W-:Y:S02]  /*19e30*/  STL [R1+0x9a4], R27 ;  /* 0x0009a41b01007387 */ /* 0x0045e40000100800 */
[----:B--2---:R-:W-:-:S02]  /*19e40*/  IMAD.MOV.U32 R27, RZ, RZ, R26 ;  /* 0x000000ffff1b7224 */ /* 0x004fc400078e001a */
.L_x_25808:
[----:B---3--:R-:W-:Y:S05]  /*19e50*/  BSYNC B1 ;  /* 0x0000000000017941 */ /* 0x008fea0003800000 */
.L_x_25806:
        /* <DEDUP_REMOVED lines=16> */
.L_x_25810:
[----:B--2---:R2:W-:Y:S04]  /*19f60*/  STL [R1+0xba0], R0 ;  /* 0x000ba00001007387 */ /* 0x0045e80000100800 */
[----:B------:R-:W3:Y:S04]  /*19f70*/  LDL.LU R26, [R1+0xba4] ;  /* 0x000ba400011a7983 */ /* 0x000ee80000300800 */
[----:B--2---:R-:W2:Y:S04]  /*19f80*/  LDL.LU R0, [R1+0x9ac] ;  /* 0x0009ac0001007983 */ /* 0x004ea80000300800 */
[----:B---3--:R3:W-:Y:S04]  /*19f90*/  STL [R1+0xba8], R26 ;  /* 0x000ba81a01007387 */ /* 0x0087e80000100800 */
[----:B--2---:R2:W-:Y:S01]  /*19fa0*/  STL [R1+0x9a0], R0 ;  /* 0x0009a00001007387 */ /* 0x0045e20000100800 */
[----:B---3--:R-:W-:-:S03]  /*19fb0*/  IMAD.MOV.U32 R26, RZ, RZ, R25 ;  /* 0x000000ffff1a7224 */ /* 0x008fc600078e0019 */
.L_x_25811:
[----:B--2---:R-:W-:Y:S05]  /*19fc0*/  BSYNC B1 ;  /* 0x0000000000017941 */ /* 0x004fea0003800000 */
.L_x_25809:
        /* <DEDUP_REMOVED lines=15> */
.L_x_25813:
[----:B------:R-:W3:Y:S04]  /*1a0c0*/  LDL.LU R25, [R1+0xba8] ;  /* 0x000ba80001197983 */ /* 0x000ee80000300800 */
[----:B------:R4:W5:Y:S04]  /*1a0d0*/  LDL.LU R0, [R1+0xba0] ;  /* 0x000ba00001007983 */ /* 0x0009680000300800 */
[----:B---3--:R3:W-:Y:S04]  /*1a0e0*/  STL [R1+0xba4], R25 ;  /* 0x000ba41901007387 */ /* 0x0087e80000100800 */
[----:B---3--:R-:W3:Y:S04]  /*1a0f0*/  LDL.LU R25, [R1+0x9a8] ;  /* 0x0009a80001197983 */ /* 0x008ee80000300800 */
[----:B---3--:R3:W-:Y:S02]  /*1a100*/  STL [R1+0x9ac], R25 ;  /* 0x0009ac1901007387 */ /* 0x0087e40000100800 */
[----:B---3--:R-:W-:-:S02]  /*1a110*/  IMAD.MOV.U32 R25, RZ, RZ, R24 ;  /* 0x000000ffff197224 */ /* 0x008fc400078e0018 */
.L_x_25814:
[----:B----4-:R-:W-:Y:S05]  /*1a120*/  BSYNC B1 ;  /* 0x0000000000017941 */ /* 0x010fea0003800000 */
.L_x_25812:
        /* <DEDUP_REMOVED lines=16> */
.L_x_25816:
[----:B---3--:R3:W-:Y:S04]  /*1a230*/  STL [R1+0xba0], R0 ;  /* 0x000ba00001007387 */ /* 0x0087e80000100800 */
[----:B------:R-:W4:Y:S04]  /*1a240*/  LDL.LU R24, [R1+0xba4] ;  /* 0x000ba40001187983 */ /* 0x000f280000300800 */
[----:B---3--:R-:W3:Y:S04]  /*1a250*/  LDL.LU R0, [R1+0x9b4] ;  /* 0x0009b40001007983 */ /* 0x008ee80000300800 */
[----:B----4-:R4:W-:Y:S04]  /*1a260*/  STL [R1+0xba8], R24 ;  /* 0x000ba81801007387 */ /* 0x0109e80000100800 */
[----:B---3--:R3:W-:Y:S01]  /*1a270*/  STL [R1+0x9a8], R0 ;  /* 0x0009a80001007387 */ /* 0x0087e20000100800 */
[----:B----4-:R-:W-:-:S03]  /*1a280*/  IMAD.MOV.U32 R24, RZ, RZ, R23 ;  /* 0x000000ffff187224 */ /* 0x010fc600078e0017 */
.L_x_25817:
[----:B---3--:R-:W-:Y:S05]  /*1a290*/  BSYNC B1 ;  /* 0x0000000000017941 */ /* 0x008fea0003800000 */
.L_x_25815:
        /* <DEDUP_REMOVED lines=15> */
.L_x_25819:
[----:B------:R-:W4:Y:S04]  /*1a390*/  LDL.LU R23, [R1+0xba8] ;  /* 0x000ba80001177983 */ /* 0x000f280000300800 */
[----:B------:R0:W5:Y:S04]  /*1a3a0*/  LDL.LU R0, [R1+0xba0] ;  /* 0x000ba00001007983 */ /* 0x0001680000300800 */
[----:B----4-:R4:W-:Y:S04]  /*1a3b0*/  STL [R1+0xba4], R23 ;  /* 0x000ba41701007387 */ /* 0x0109e80000100800 */
[----:B----4-:R-:W4:Y:S04]  /*1a3c0*/  LDL.LU R23, [R1+0x9b0] ;  /* 0x0009b00001177983 */ /* 0x010f280000300800 */
[----:B----4-:R4:W-:Y:S02]  /*1a3d0*/  STL [R1+0x9b4], R23 ;  /* 0x0009b41701007387 */ /* 0x0109e40000100800 */
[----:B----4-:R-:W-:-:S02]  /*1a3e0*/  IMAD.MOV.U32 R23, RZ, RZ, R22 ;  /* 0x000000ffff177224 */ /* 0x010fc400078e0016 */
.L_x_25820:
[----:B0-----:R-:W-:Y:S05]  /*1a3f0*/  BSYNC B1 ;  /* 0x0000000000017941 */ /* 0x001fea0003800000 */
.L_x_25818:
        /* <DEDUP_REMOVED lines=16> */
.L_x_25822:
[----:B0-----:R0:W-:Y:S04]  /*1a500*/  STL [R1+0xba0], R0 ;  /* 0x000ba00001007387 */ /* 0x0011e80000100800 */
[----:B------:R-:W4:Y:S04]  /*1a510*/  LDL.LU R22, [R1+0xba4] ;  /* 0x000ba40001167983 */ /* 0x000f280000300800 */
[----:B0-2---:R-:W2:Y:S04]  /*1a520*/  LDL.LU R0, [R1+0x9bc] ;  /* 0x0009bc0001007983 */ /* 0x005ea80000300800 */
[----:B----4-:R0:W-:Y:S04]  /*1a530*/  STL [R1+0xba8], R22 ;  /* 0x000ba81601007387 */ /* 0x0101e80000100800 */
[----:B--2---:R2:W-:Y:S01]  /*1a540*/  STL [R1+0x9b0], R0 ;  /* 0x0009b00001007387 */ /* 0x0045e20000100800 */
[----:B0-----:R-:W-:-:S03]  /*1a550*/  IMAD.MOV.U32 R22, RZ, RZ, R21 ;  /* 0x000000ffff167224 */ /* 0x001fc600078e0015 */
.L_x_25823:
[----:B0-----:R-:W-:Y:S05]  /*1a560*/  BSYNC B1 ;  /* 0x0000000000017941 */ /* 0x001fea0003800000 */
.L_x_25821:
        /* <DEDUP_REMOVED lines=15> */
.L_x_25825:
[----:B------:R-:W2:Y:S04]  /*1a660*/  LDL.LU R21, [R1+0xba8] ;  /* 0x000ba80001157983 */ /* 0x000ea80000300800 */
[----:B------:R4:W5:Y:S04]  /*1a670*/  LDL.LU R0, [R1+0xba0] ;  /* 0x000ba00001007983 */ /* 0x0009680000300800 */
[----:B--2---:R2:W-:Y:S04]  /*1a680*/  STL [R1+0xba4], R21 ;  /* 0x000ba41501007387 */ /* 0x0045e80000100800 */
[----:B--2---:R-:W2:Y:S04]  /*1a690*/  LDL.LU R21, [R1+0x9b8] ;  /* 0x0009b80001157983 */ /* 0x004ea80000300800 */
[----:B--2---:R2:W-:Y:S02]  /*1a6a0*/  STL [R1+0x9bc], R21 ;  /* 0x0009bc1501007387 */ /* 0x0045e40000100800 */
[----:B--2---:R-:W-:-:S02]  /*1a6b0*/  IMAD.MOV.U32 R21, RZ, RZ, R20 ;  /* 0x000000ffff157224 */ /* 0x004fc400078e0014 */
.L_x_25826:
[----:B----4-:R-:W-:Y:S05]  /*1a6c0*/  BSYNC B1 ;  /* 0x0000000000017941 */ /* 0x010fea0003800000 */
.L_x_25824:
        /* <DEDUP_REMOVED lines=16> */
.L_x_25828:
[----:B--2---:R2:W-:Y:S04]  /*1a7d0*/  STL [R1+0xba0], R0 ;  /* 0x000ba00001007387 */ /* 0x0045e80000100800 */
[----:B------:R-:W4:Y:S04]  /*1a7e0*/  LDL.LU R20, [R1+0xba4] ;  /* 0x000ba40001147983 */ /* 0x000f280000300800 */
[----:B--2---:R-:W2:Y:S04]  /*1a7f0*/  LDL.LU R0, [R1+0x9c4] ;  /* 0x0009c40001007983 */ /* 0x004ea80000300800 */
[----:B----4-:R4:W-:Y:S04]  /*1a800*/  STL [R1+0xba8], R20 ;  /* 0x000ba81401007387 */ /* 0x0109e80000100800 */
[----:B--2---:R2:W-:Y:S01]  /*1a810*/  STL [R1+0x9b8], R0 ;  /* 0x0009b80001007387 */ /* 0x0045e20000100800 */
[----:B----4-:R-:W-:-:S03]  /*1a820*/  IMAD.MOV.U32 R20, RZ, RZ, R19 ;  /* 0x000000ffff147224 */ /* 0x010fc600078e0013 */
.L_x_25829:
[----:B--2---:R-:W-:Y:S05]  /*1a830*/  BSYNC B1 ;  /* 0x0000000000017941 */ /* 0x004fea0003800000 */
.L_x_25827:
        /* <DEDUP_REMOVED lines=15> */
.L_x_25831:
[----:B------:R-:W4:Y:S04]  /*1a930*/  LDL.LU R19, [R1+0xba8] ;  /* 0x000ba80001137983 */ /* 0x000f280000300800 */
[----:B------:R0:W5:Y:S04]  /*1a940*/  LDL.LU R0, [R1+0xba0] ;  /* 0x000ba00001007983 */ /* 0x0001680000300800 */
[----:B----4-:R4:W-:Y:S04]  /*1a950*/  STL [R1+0xba4], R19 ;  /* 0x000ba41301007387 */ /* 0x0109e80000100800 */
[----:B----4-:R-:W4:Y:S04]  /*1a960*/  LDL.LU R19, [R1+0x9c0] ;  /* 0x0009c00001137983 */ /* 0x010f280000300800 */
[----:B----4-:R4:W-:Y:S02]  /*1a970*/  STL [R1+0x9c4], R19 ;  /* 0x0009c41301007387 */ /* 0x0109e40000100800 */
[----:B----4-:R-:W-:-:S02]  /*1a980*/  IMAD.MOV.U32 R19, RZ, RZ, R18 ;  /* 0x000000ffff137224 */ /* 0x010fc400078e0012 */
.L_x_25832:
[----:B0-----:R-:W-:Y:S05]  /*1a990*/  BSYNC B1 ;  /* 0x0000000000017941 */ /* 0x001fea0003800000 */
.L_x_25830:
        /* <DEDUP_REMOVED lines=16> */
.L_x_25834:
[----:B0-----:R0:W-:Y:S04]  /*1aaa0*/  STL [R1+0xba0], R0 ;  /* 0x000ba00001007387 */ /* 0x0011e80000100800 */
[----:B------:R-:W4:Y:S04]  /*1aab0*/  LDL.LU R18, [R1+0xba4] ;  /* 0x000ba40001127983 */ /* 0x000f280000300800 */
[----:B0-2---:R-:W2:Y:S04]  /*1aac0*/  LDL.LU R0, [R1+0x9cc] ;  /* 0x0009cc0001007983 */ /* 0x005ea80000300800 */
[----:B----4-:R0:W-:Y:S04]  /*1aad0*/  STL [R1+0xba8], R18 ;  /* 0x000ba81201007387 */ /* 0x0101e80000100800 */
[----:B--2---:R2:W-:Y:S01]  /*1aae0*/  STL [R1+0x9c0], R0 ;  /* 0x0009c00001007387 */ /* 0x0045e20000100800 */
[----:B0-----:R-:W-:-:S03]  /*1aaf0*/  IMAD.MOV.U32 R18, RZ, RZ, R17 ;  /* 0x000000ffff127224 */ /* 0x001fc600078e0011 */
.L_x_25835:
[----:B0-----:R-:W-:Y:S05]  /*1ab00*/  BSYNC B1 ;  /* 0x0000000000017941 */ /* 0x001fea0003800000 */
.L_x_25833:
        /* <DEDUP_REMOVED lines=15> */
.L_x_25837:
[----:B------:R-:W2:Y:S04]  /*1ac00*/  LDL.LU R17, [R1+0xba8] ;  /* 0x000ba80001117983 */ /* 0x000ea80000300800 */
[----:B------:R4:W5:Y:S04]  /*1ac10*/  LDL.LU R0, [R1+0xba0] ;  /* 0x000ba00001007983 */ /* 0x0009680000300800 */
[----:B--2---:R2:W-:Y:S04]  /*1ac20*/  STL [R1+0xba4], R17 ;  /* 0x000ba41101007387 */ /* 0x0045e80000100800 */
[----:B--2---:R-:W2:Y:S04]  /*1ac30*/  LDL.LU R17, [R1+0x9c8] ;  /* 0x0009c80001117983 */ /* 0x004ea80000300800 */
[----:B--2---:R2:W-:Y:S02]  /*1ac40*/  STL [R1+0x9cc], R17 ;  /* 0x0009cc1101007387 */ /* 0x0045e40000100800 */
[----:B--2---:R-:W-:-:S02]  /*1ac50*/  IMAD.MOV.U32 R17, RZ, RZ, R16 ;  /* 0x000000ffff117224 */ /* 0x004fc400078e0010 */
.L_x_25838:
[----:B----4-:R-:W-:Y:S05]  /*1ac60*/  BSYNC B1 ;  /* 0x0000000000017941 */ /* 0x010fea0003800000 */
.L_x_25836:
        /* <DEDUP_REMOVED lines=16> */
.L_x_25840:
[----:B--2---:R2:W-:Y:S04]  /*1ad70*/  STL [R1+0xba0], R0 ;  /* 0x000ba00001007387 */ /* 0x0045e80000100800 */
[----:B------:R-:W4:Y:S04]  /*1ad80*/  LDL.LU R16, [R1+0xba4] ;  /* 0x000ba40001107983 */ /* 0x000f280000300800 */
[----:B--2---:R-:W2:Y:S04]  /*1ad90*/  LDL.LU R0, [R1+0x9d4] ;  /* 0x0009d40001007983 */ /* 0x004ea80000300800 */
[----:B----4-:R4:W-:Y:S04]  /*1ada0*/  STL [R1+0xba8], R16 ;  /* 0x000ba81001007387 */ /* 0x0109e80000100800 */
[----:B--2---:R2:W-:Y:S01]  /*1adb0*/  STL [R1+0x9c8], R0 ;  /* 0x0009c80001007387 */ /* 0x0045e20000100800 */
[----:B----4-:R-:W-:-:S03]  /*1adc0*/  IMAD.MOV.U32 R16, RZ, RZ, R15 ;  /* 0x000000ffff107224 */ /* 0x010fc600078e000f */
.L_x_25841:
[----:B--2---:R-:W-:Y:S05]  /*1add0*/  BSYNC B1 ;  /* 0x0000000000017941 */ /* 0x004fea0003800000 */
.L_x_25839:
        /* <DEDUP_REMOVED lines=15> */
.L_x_25843:
[----:B------:R-:W4:Y:S04]  /*1aed0*/  LDL.LU R15, [R1+0xba8] ;  /* 0x000ba800010f7983 */ /* 0x000f280000300800 */
[----:B------:R0:W5:Y:S04]  /*1aee0*/  LDL.LU R0, [R1+0xba0] ;  /* 0x000ba00001007983 */ /* 0x0001680000300800 */
[----:B----4-:R4:W-:Y:S04]  /*1aef0*/  STL [R1+0xba4], R15 ;  /* 0x000ba40f01007387 */ /* 0x0109e80000100800 */
[----:B----4-:R-:W4:Y:S04]  /*1af00*/  LDL.LU R15, [R1+0x9d0] ;  /* 0x0009d000010f7983 */ /* 0x010f280000300800 */
[----:B----4-:R4:W-:Y:S02]  /*1af10*/  STL [R1+0x9d4], R15 ;  /* 0x0009d40f01007387 */ /* 0x0109e40000100800 */
[----:B----4-:R-:W-:-:S02]  /*1af20*/  IMAD.MOV.U32 R15, RZ, RZ, R14 ;  /* 0x000000ffff0f7224 */ /* 0x010fc400078e000e */
.L_x_25844:
[----:B0-----:R-:W-:Y:S05]  /*1af30*/  BSYNC B1 ;  /* 0x0000000000017941 */ /* 0x001fea0003800000 */
.L_x_25842:
        /* <DEDUP_REMOVED lines=16> */
.L_x_25846:
[----:B0-----:R0:W-:Y:S04]  /*1b040*/  STL [R1+0xba0], R0 ;  /* 0x000ba00001007387 */ /* 0x0011e80000100800 */
[----:B------:R-:W4:Y:S04]  /*1b050*/  LDL.LU R14, [R1+0xba4] ;  /* 0x000ba400010e7983 */ /* 0x000f280000300800 */
[----:B0-2---:R-:W2:Y:S04]  /*1b060*/  LDL.LU R0, [R1+0x9dc] ;  /* 0x0009dc0001007983 */ /* 0x005ea80000300800 */
[----:B----4-:R0:W-:Y:S04]  /*1b070*/  STL [R1+0xba8], R14 ;  /* 0x000ba80e01007387 */ /* 0x0101e80000100800 */
[----:B--2---:R2:W-:Y:S01]  /*1b080*/  STL [R1+0x9d0], R0 ;  /* 0x0009d00001007387 */ /* 0x0045e20000100800 */
[----:B0-----:R-:W-:-:S03]  /*1b090*/  IMAD.MOV.U32 R14, RZ, RZ, R13 ;  /* 0x000000ffff0e7224 */ /* 0x001fc600078e000d */
.L_x_25847:
[----:B0-----:R-:W-:Y:S05]  /*1b0a0*/  BSYNC B1 ;  /* 0x0000000000017941 */ /* 0x001fea0003800000 */
.L_x_25845:
        /* <DEDUP_REMOVED lines=15> */
.L_x_25849:
[----:B------:R-:W2:Y:S04]  /*1b1a0*/  LDL.LU R13, [R1+0xba8] ;  /* 0x000ba800010d7983 */ /* 0x000ea80000300800 */
[----:B------:R4:W5:Y:S04]  /*1b1b0*/  LDL.LU R0, [R1+0xba0] ;  /* 0x000ba00001007983 */ /* 0x0009680000300800 */
[----:B--2---:R2:W-:Y:S04]  /*1b1c0*/  STL [R1+0xba4], R13 ;  /* 0x000ba40d01007387 */ /* 0x0045e80000100800 */
[----:B--2---:R-:W2:Y:S04]  /*1b1d0*/  LDL.LU R13, [R1+0x9d8] ;  /* 0x0009d800010d7983 */ /* 0x004ea80000300800 */
[----:B--2---:R2:W-:Y:S02]  /*1b1e0*/  STL [R1+0x9dc], R13 ;  /* 0x0009dc0d01007387 */ /* 0x0045e40000100800 */
[----:B--2---:R-:W-:-:S02]  /*1b1f0*/  IMAD.MOV.U32 R13, RZ, RZ, R12 ;  /* 0x000000ffff0d7224 */ /* 0x004fc400078e000c */
.L_x_25850:
[----:B----4-:R-:W-:Y:S05]  /*1b200*/  BSYNC B1 ;  /* 0x0000000000017941 */ /* 0x010fea0003800000 */
.L_x_25848:
        /* <DEDUP_REMOVED lines=16> */
.L_x_25852:
[----:B--2---:R2:W-:Y:S04]  /*1b310*/  STL [R1+0xba0], R0 ;  /* 0x000ba00001007387 */ /* 0x0045e80000100800 */
[----:B------:R-:W4:Y:S04]  /*1b320*/  LDL.LU R12, [R1+0xba4] ;  /* 0x000ba400010c7983 */ /* 0x000f280000300800 */
[----:B--2---:R-:W2:Y:S04]  /*1b330*/  LDL.LU R0, [R1+0x9e4] ;  /* 0x0009e40001007983 */ /* 0x004ea80000300800 */
[----:B----4-:R4:W-:Y:S04]  /*1b340*/  STL [R1+0xba8], R12 ;  /* 0x000ba80c01007387 */ /* 0x0109e80000100800 */
[----:B--2---:R2:W-:Y:S01]  /*1b350*/  STL [R1+0x9d8], R0 ;  /* 0x0009d80001007387 */ /* 0x0045e20000100800 */
[----:B----4-:R-:W-:-:S03]  /*1b360*/  IMAD.MOV.U32 R12, RZ, RZ, R11 ;  /* 0x000000ffff0c7224 */ /* 0x010fc600078e000b */
.L_x_25853:
[----:B--2---:R-:W-:Y:S05]  /*1b370*/  BSYNC B1 ;  /* 0x0000000000017941 */ /* 0x004fea0003800000 */
.L_x_25851:
        /* <DEDUP_REMOVED lines=15> */
.L_x_25855:
[----:B------:R-:W4:Y:S04]  /*1b470*/  LDL.LU R11, [R1+0xba8] ;  /* 0x000ba800010b7983 */ /* 0x000f280000300800 */
[----:B------:R0:W5:Y:S04]  /*1b480*/  LDL.LU R0, [R1+0xba0] ;  /* 0x000ba00001007983 */ /* 0x0001680000300800 */
[----:B----4-:R4:W-:Y:S04]  /*1b490*/  STL [R1+0xba4], R11 ;  /* 0x000ba40b01007387 */ /* 0x0109e80000100800 */
[----:B----4-:R-:W4:Y:S04]  /*1b4a0*/  LDL.LU R11, [R1+0x9e0] ;  /* 0x0009e000010b7983 */ /* 0x010f280000300800 */
[----:B----4-:R4:W-:Y:S02]  /*1b4b0*/  STL [R1+0x9e4], R11 ;  /* 0x0009e40b01007387 */ /* 0x0109e40000100800 */
[----:B----4-:R-:W-:-:S02]  /*1b4c0*/  IMAD.MOV.U32 R11, RZ, RZ, R10 ;  /* 0x000000ffff0b7224 */ /* 0x010fc400078e000a */
.L_x_25856:
[----:B0-----:R-:W-:Y:S05]  /*1b4d0*/  BSYNC B1 ;  /* 0x0000000000017941 */ /* 0x001fea0003800000 */
.L_x_25854:
        /* <DEDUP_REMOVED lines=16> */
.L_x_25858:
[----:B0-----:R0:W-:Y:S04]  /*1b5e0*/  STL [R1+0xba0], R0 ;  /* 0x000ba00001007387 */ /* 0x0011e80000100800 */
[----:B------:R-:W4:Y:S04]  /*1b5f0*/  LDL.LU R10, [R1+0xba4] ;  /* 0x000ba400010a7983 */ /* 0x000f280000300800 */
[----:B0-2---:R-:W2:Y:S04]  /*1b600*/  LDL.LU R0, [R1+0x9ec] ;  /* 0x0009ec0001007983 */ /* 0x005ea80000300800 */
[----:B----4-:R0:W-:Y:S04]  /*1b610*/  STL [R1+0xba8], R10 ;  /* 0x000ba80a01007387 */ /* 0x0101e80000100800 */
[----:B--2---:R2:W-:Y:S01]  /*1b620*/  STL [R1+0x9e0], R0 ;  /* 0x0009e00001007387 */ /* 0x0045e20000100800 */
[----:B0-----:R-:W-:-:S03]  /*1b630*/  IMAD.MOV.U32 R10, RZ, RZ, R9 ;  /* 0x000000ffff0a7224 */ /* 0x001fc600078e0009 */
.L_x_25859:
[----:B0-----:R-:W-:Y:S05]  /*1b640*/  BSYNC B1 ;  /* 0x0000000000017941 */ /* 0x001fea0003800000 */
.L_x_25857:
        /* <DEDUP_REMOVED lines=15> */
.L_x_25861:
[----:B------:R-:W2:Y:S04]  /*1b740*/  LDL.LU R9, [R1+0xba8] ;  /* 0x000ba80001097983 */ /* 0x000ea80000300800 */
[----:B------:R4:W5:Y:S04]  /*1b750*/  LDL.LU R0, [R1+0xba0] ;  /* 0x000ba00001007983 */ /* 0x0009680000300800 */
[----:B--2---:R2:W-:Y:S04]  /*1b760*/  STL [R1+0xba4], R9 ;  /* 0x000ba40901007387 */ /* 0x0045e80000100800 */
[----:B--2---:R-:W2:Y:S04]  /*1b770*/  LDL.LU R9, [R1+0x9e8] ;  /* 0x0009e80001097983 */ /* 0x004ea80000300800 */
[----:B--2---:R2:W-:Y:S02]  /*1b780*/  STL [R1+0x9ec], R9 ;  /* 0x0009ec0901007387 */ /* 0x0045e40000100800 */
[----:B--2---:R-:W-:-:S02]  /*1b790*/  IMAD.MOV.U32 R9, RZ, RZ, R8 ;  /* 0x000000ffff097224 */ /* 0x004fc400078e0008 */
.L_x_25862:
[----:B----4-:R-:W-:Y:S05]  /*1b7a0*/  BSYNC B1 ;  /* 0x0000000000017941 */ /* 0x010fea0003800000 */
.L_x_25860:
        /* <DEDUP_REMOVED lines=16> */
.L_x_25864:
[----:B--2---:R2:W-:Y:S04]  /*1b8b0*/  STL [R1+0xba0], R0 ;  /* 0x000ba00001007387 */ /* 0x0045e80000100800 */
[----:B------:R-:W4:Y:S04]  /*1b8c0*/  LDL.LU R8, [R1+0xba4] ;  /* 0x000ba40001087983 */ /* 0x000f280000300800 */
[----:B--2---:R-:W2:Y:S04]  /*1b8d0*/  LDL.LU R0, [R1+0x9f4] ;  /* 0x0009f40001007983 */ /* 0x004ea80000300800 */
[----:B----4-:R4:W-:Y:S04]  /*1b8e0*/  STL [R1+0xba8], R8 ;  /* 0x000ba80801007387 */ /* 0x0109e80000100800 */
[----:B--2---:R2:W-:Y:S01]  /*1b8f0*/  STL [R1+0x9e8], R0 ;  /* 0x0009e80001007387 */ /* 0x0045e20000100800 */
[----:B----4-:R-:W-:-:S03]  /*1b900*/  IMAD.MOV.U32 R8, RZ, RZ, R7 ;  /* 0x000000ffff087224 */ /* 0x010fc600078e0007 */
.L_x_25865:
[----:B--2---:R-:W-:Y:S05]  /*1b910*/  BSYNC B1 ;  /* 0x0000000000017941 */ /* 0x004fea0003800000 */
.L_x_25863:
        /* <DEDUP_REMOVED lines=15> */
.L_x_25867:
[----:B------:R-:W4:Y:S04]  /*1ba10*/  LDL.LU R7, [R1+0xba8] ;  /* 0x000ba80001077983 */ /* 0x000f280000300800 */
[----:B------:R0:W5:Y:S04]  /*1ba20*/  LDL.LU R0, [R1+0xba0] ;  /* 0x000ba00001007983 */ /* 0x0001680000300800 */
[----:B----4-:R4:W-:Y:S04]  /*1ba30*/  STL [R1+0xba4], R7 ;  /* 0x000ba40701007387 */ /* 0x0109e80000100800 */
[----:B----4-:R-:W4:Y:S04]  /*1ba40*/  LDL.LU R7, [R1+0x9f0] ;  /* 0x0009f00001077983 */ /* 0x010f280000300800 */
[----:B----4-:R4:W-:Y:S02]  /*1ba50*/  STL [R1+0x9f4], R7 ;  /* 0x0009f40701007387 */ /* 0x0109e40000100800 */
[----:B----4-:R-:W-:-:S02]  /*1ba60*/  IMAD.MOV.U32 R7, RZ, RZ, R6 ;  /* 0x000000ffff077224 */ /* 0x010fc400078e0006 */
.L_x_25868:
[----:B0-----:R-:W-:Y:S05]  /*1ba70*/  BSYNC B1 ;  /* 0x0000000000017941 */ /* 0x001fea0003800000 */
.L_x_25866:
        /* <DEDUP_REMOVED lines=16> */
.L_x_25870:
[----:B0-----:R0:W-:Y:S04]  /*1bb80*/  STL [R1+0xba0], R0 ;  /* 0x000ba00001007387 */ /* 0x0011e80000100800 */
[----:B------:R-:W4:Y:S04]  /*1bb90*/  LDL.LU R6, [R1+0xba4] ;  /* 0x000ba40001067983 */ /* 0x000f280000300800 */
[----:B0-2---:R-:W2:Y:S04]  /*1bba0*/  LDL.LU R0, [R1+0x9fc] ;  /* 0x0009fc0001007983 */ /* 0x005ea80000300800 */
[----:B----4-:R0:W-:Y:S04]  /*1bbb0*/  STL [R1+0xba8], R6 ;  /* 0x000ba80601007387 */ /* 0x0101e80000100800 */
[----:B--2---:R2:W-:Y:S01]  /*1bbc0*/  STL [R1+0x9f0], R0 ;  /* 0x0009f00001007387 */ /* 0x0045e20000100800 */
[----:B0-----:R-:W-:-:S03]  /*1bbd0*/  IMAD.MOV.U32 R6, RZ, RZ, R5 ;  /* 0x000000ffff067224 */ /* 0x001fc600078e0005 */
.L_x_25871:
[----:B0-----:R-:W-:Y:S05]  /*1bbe0*/  BSYNC B1 ;  /* 0x0000000000017941 */ /* 0x001fea0003800000 */
.L_x_25869:
        /* <DEDUP_REMOVED lines=15> */
.L_x_25873:
[----:B------:R-:W2:Y:S04]  /*1bce0*/  LDL.LU R5, [R1+0xba8] ;  /* 0x000ba80001057983 */ /* 0x000ea80000300800 */
[----:B------:R4:W5:Y:S04]  /*1bcf0*/  LDL.LU R0, [R1+0xba0] ;  /* 0x000ba00001007983 */ /* 0x0009680000300800 */
[----:B--2---:R2:W-:Y:S04]  /*1bd00*/  STL [R1+0xba4], R5 ;  /* 0x000ba40501007387 */ /* 0x0045e80000100800 */
[----:B--2---:R-:W2:Y:S04]  /*1bd10*/  LDL.LU R5, [R1+0x9f8] ;  /* 0x0009f80001057983 */ /* 0x004ea80000300800 */
[----:B--2---:R2:W-:Y:S02]  /*1bd20*/  STL [R1+0x9fc], R5 ;  /* 0x0009fc0501007387 */ /* 0x0045e40000100800 */
[----:B--2---:R-:W-:-:S02]  /*1bd30*/  IMAD.MOV.U32 R5, RZ, RZ, R4 ;  /* 0x000000ffff057224 */ /* 0x004fc400078e0004 */
.L_x_25874:
[----:B----4-:R-:W-:Y:S05]  /*1bd40*/  BSYNC B1 ;  /* 0x0000000000017941 */ /* 0x010fea0003800000 */
.L_x_25872:
        /* <DEDUP_REMOVED lines=16> */
.L_x_25876:
[----:B--2---:R2:W-:Y:S04]  /*1be50*/  STL [R1+0xba0], R0 ;  /* 0x000ba00001007387 */ /* 0x0045e80000100800 */
[----:B------:R-:W4:Y:S04]  /*1be60*/  LDL.LU R4, [R1+0xba4] ;  /* 0x000ba40001047983 */ /* 0x000f280000300800 */
[----:B--2---:R-:W2:Y:S04]  /*1be70*/  LDL.LU R0, [R1+0xa04] ;  /* 0x000a040001007983 */ /* 0x004ea80000300800 */
[----:B----4-:R4:W-:Y:S04]  /*1be80*/  STL [R1+0xba8], R4 ;  /* 0x000ba80401007387 */ /* 0x0109e80000100800 */
[----:B--2---:R2:W-:Y:S01]  /*1be90*/  STL [R1+0x9f8], R0 ;  /* 0x0009f80001007387 */ /* 0x0045e20000100800 */
[----:B----4-:R-:W-:-:S03]  /*1bea0*/  IMAD.MOV.U32 R4, RZ, RZ, R3 ;  /* 0x000000ffff047224 */ /* 0x010fc600078e0003 */
.L_x_25877:
[----:B--2---:R-:W-:Y:S05]  /*1beb0*/  BSYNC B1 ;  /* 0x0000000000017941 */ /* 0x004fea0003800000 */
.L_x_25875:
        /* <DEDUP_REMOVED lines=15> */
.L_x_25879:
[----:B------:R-:W4:Y:S04]  /*1bfb0*/  LDL.LU R3, [R1+0xba8] ;  /* 0x000ba80001037983 */ /* 0x000f280000300800 */
[----:B------:R0:W5:Y:S04]  /*1bfc0*/  LDL.LU R0, [R1+0xba0] ;  /* 0x000ba00001007983 */ /* 0x0001680000300800 */
[----:B----4-:R4:W-:Y:S04]  /*1bfd0*/  STL [R1+0xba4], R3 ;  /* 0x000ba40301007387 */ /* 0x0109e80000100800 */
[----:B----4-:R-:W4:Y:S04]  /*1bfe0*/  LDL.LU R3, [R1+0xa00] ;  /* 0x000a000001037983 */ /* 0x010f280000300800 */
[----:B----4-:R4:W-:Y:S02]  /*1bff0*/  STL [R1+0xa04], R3 ;  /* 0x000a040301007387 */ /* 0x0109e40000100800 */
[----:B----4-:R-:W-:-:S02]  /*1c000*/  IMAD.MOV.U32 R3, RZ, RZ, R2 ;  /* 0x000000ffff037224 */ /* 0x010fc400078e0002 */
.L_x_25880:
[----:B0-----:R-:W-:Y:S05]  /*1c010*/  BSYNC B1 ;  /* 0x0000000000017941 */ /* 0x001fea0003800000 */
.L_x_25878:
        /* <DEDUP_REMOVED lines=22> */
.L_x_25882:
[----:B0-----:R-:W2:Y:S04]  /*1c180*/  LDL.LU R2, [R1+0xba4] ;  /* 0x000ba40001027983 */ /* 0x001ea80000300800 */
[----:B------:R0:W-:Y:S04]  /*1c190*/  STL [R1+0xba0], R0 ;  /* 0x000ba00001007387 */ /* 0x0001e80000100800 */
[----:B0-----:R-:W4:Y:S04]  /*1c1a0*/  LDL.LU R0, [R1+0xa0c] ;  /* 0x000a0c0001007983 */ /* 0x001f280000300800 */
[----:B--2---:R0:W-:Y:S04]  /*1c1b0*/  STL [R1+0xba8], R2 ;  /* 0x000ba80201007387 */ /* 0x0041e80000100800 */
[----:B0-----:R0:W5:Y:S04]  /*1c1c0*/  LDL.LU R2, [R1+0x814] ;  /* 0x0008140001027983 */ /* 0x0011680000300800 */
[----:B----4-:R0:W-:Y:S02]  /*1c1d0*/  STL [R1+0xa00], R0 ;  /* 0x000a000001007387 */ /* 0x0101e40000100800 */
.L_x_25883:
[----:B0-----:R-:W-:Y:S05]  /*1c1e0*/  BSYNC B1 ;  /* 0x0000000000017941 */ /* 0x001fea0003800000 */
.L_x_25881:
        /* <DEDUP_REMOVED lines=26> */
.L_x_25885:
        /* <DEDUP_REMOVED lines=9> */
.L_x_25886:
[----:B------:R-:W-:Y:S05]  /*1c420*/  BSYNC B1 ;  /* 0x0000000000017941 */ /* 0x000fea0003800000 */
.L_x_25884:
        /* <DEDUP_REMOVED lines=26> */
.L_x_25888:
        /* <DEDUP_REMOVED lines=9> */
.L_x_25889:
[----:B------:R-:W-:Y:S05]  /*1c660*/  BSYNC B1 ;  /* 0x0000000000017941 */ /* 0x000fea0003800000 */
.L_x_25887:
        /* <DEDUP_REMOVED lines=26> */
.L_x_25891:
        /* <DEDUP_REMOVED lines=9> */
.L_x_25892:
[----:B------:R-:W-:Y:S05]  /*1c8a0*/  BSYNC B1 ;  /* 0x0000000000017941 */ /* 0x000fea0003800000 */
.L_x_25890:
        /* <DEDUP_REMOVED lines=26> */
.L_x_25894:
        /* <DEDUP_REMOVED lines=9> */
.L_x_25895:
[----:B------:R-:W-:Y:S05]  /*1cae0*/  BSYNC B1 ;  /* 0x0000000000017941 */ /* 0x000fea0003800000 */
.L_x_25893:
        /* <DEDUP_REMOVED lines=26> */
.L_x_25897:
        /* <DEDUP_REMOVED lines=9> */
.L_x_25898:
[----:B------:R-:W-:Y:S05]  /*1cd20*/  BSYNC B1 ;  /* 0x0000000000017941 */ /* 0x000fea0003800000 */
.L_x_25896:
        /* <DEDUP_REMOVED lines=26> */
.L_x_25900:
        /* <DEDUP_REMOVED lines=9> */
.L_x_25901:
[----:B------:R-:W-:Y:S05]  /*1cf60*/  BSYNC B1 ;  /* 0x0000000000017941 */ /* 0x000fea0003800000 */
.L_x_25899:
        /* <DEDUP_REMOVED lines=26> */
.L_x_25903:
        /* <DEDUP_REMOVED lines=9> */
.L_x_25904:
[----:B------:R-:W-:Y:S05]  /*1d1a0*/  BSYNC B1 ;  /* 0x0000000000017941 */ /* 0x000fea0003800000 */
.L_x_25902:
        /* <DEDUP_REMOVED lines=26> */
.L_x_25906:
        /* <DEDUP_REMOVED lines=9> */
.L_x_25907:
[----:B------:R-:W-:Y:S05]  /*1d3e0*/  BSYNC B1 ;  /* 0x0000000000017941 */ /* 0x000fea0003800000 */
.L_x_25905:
        /* <DEDUP_REMOVED lines=26> */
.L_x_25909:
        /* <DEDUP_REMOVED lines=9> */
.L_x_25910:
[----:B------:R-:W-:Y:S05]  /*1d620*/  BSYNC B1 ;  /* 0x0000000000017941 */ /* 0x000fea0003800000 */
.L_x_25908:
        /* <DEDUP_REMOVED lines=26> */
.L_x_25912:
        /* <DEDUP_REMOVED lines=9> */
.L_x_25913:
[----:B------:R-:W-:Y:S05]  /*1d860*/  BSYNC B1 ;  /* 0x0000000000017941 */ /* 0x000fea0003800000 */
.L_x_25911:
        /* <DEDUP_REMOVED lines=26> */
.L_x_25915:
        /* <DEDUP_REMOVED lines=9> */
.L_x_25916:
[----:B------:R-:W-:Y:S05]  /*1daa0*/  BSYNC B1 ;  /* 0x0000000000017941 */ /* 0x000fea0003800000 */
.L_x_25914:
        /* <DEDUP_REMOVED lines=26> */
.L_x_25918:
        /* <DEDUP_REMOVED lines=9> */
.L_x_25919:
[----:B------:R-:W-:Y:S05]  /*1dce0*/  BSYNC B1 ;  /* 0x0000000000017941 */ /* 0x000fea0003800000 */
.L_x_25917:
        /* <DEDUP_REMOVED lines=26> */
.L_x_25921:
        /* <DEDUP_REMOVED lines=9> */
.L_x_25922:
[----:B------:R-:W-:Y:S05]  /*1df20*/  BSYNC B1 ;  /* 0x0000000000017941 */ /* 0x000fea0003800000 */
.L_x_25920:
        /* <DEDUP_REMOVED lines=26> */
.L_x_25924:
        /* <DEDUP_REMOVED lines=9> */
.L_x_25925:
[----:B------:R-:W-:Y:S05]  /*1e160*/  BSYNC B1 ;  /* 0x0000000000017941 */ /* 0x000fea0003800000 */
.L_x_25923:
        /* <DEDUP_REMOVED lines=26> */
.L_x_25927:
        /* <DEDUP_REMOVED lines=9> */
.L_x_25928:
[----:B------:R-:W-:Y:S05]  /*1e3a0*/  BSYNC B1 ;  /* 0x0000000000017941 */ /* 0x000fea0003800000 */
.L_x_25926:
        /* <DEDUP_REMOVED lines=26> */
.L_x_25930:
        /* <DEDUP_REMOVED lines=9> */
.L_x_25931:
[----:B------:R-:W-:Y:S05]  /*1e5e0*/  BSYNC B1 ;  /* 0x0000000000017941 */ /* 0x000fea0003800000 */
.L_x_25929:
        /* <DEDUP_REMOVED lines=26> */
.L_x_25933:
        /* <DEDUP_REMOVED lines=9> */
.L_x_25934:
[----:B------:R-:W-:Y:S05]  /*1e820*/  BSYNC B1 ;  /* 0x0000000000017941 */ /* 0x000fea0003800000 */
.L_x_25932:
        /* <DEDUP_REMOVED lines=26> */
.L_x_25936:
        /* <DEDUP_REMOVED lines=9> */
.L_x_25937:
[----:B------:R-:W-:Y:S05]  /*1ea60*/  BSYNC B1 ;  /* 0x0000000000017941 */ /* 0x000fea0003800000 */
.L_x_25935:
        /* <DEDUP_REMOVED lines=26> */
.L_x_25939:
        /* <DEDUP_REMOVED lines=9> */
.L_x_25940:
[----:B------:R-:W-:Y:S05]  /*1eca0*/  BSYNC B1 ;  /* 0x0000000000017941 */ /* 0x000fea0003800000 */
.L_x_25938:
        /* <DEDUP_REMOVED lines=26> */
.L_x_25942:
        /* <DEDUP_REMOVED lines=9> */
.L_x_25943:
[----:B------:R-:W-:Y:S05]  /*1eee0*/  BSYNC B1 ;  /* 0x0000000000017941 */ /* 0x000fea0003800000 */
.L_x_25941:
        /* <DEDUP_REMOVED lines=26> */
.L_x_25945:
        /* <DEDUP_REMOVED lines=9> */
.L_x_25946:
[----:B------:R-:W-:Y:S05]  /*1f120*/  BSYNC B1 ;  /* 0x0000000000017941 */ /* 0x000fea0003800000 */
.L_x_25944:
        /* <DEDUP_REMOVED lines=26> */
.L_x_25948:
        /* <DEDUP_REMOVED lines=9> */
.L_x_25949:
[----:B------:R-:W-:Y:S05]  /*1f360*/  BSYNC B1 ;  /* 0x0000000000017941 */ /* 0x000fea0003800000 */
.L_x_25947:
        /* <DEDUP_REMOVED lines=26> */
.L_x_25951:
        /* <DEDUP_REMOVED lines=9> */
.L_x_25952:
[----:B------:R-:W-:Y:S05]  /*1f5a0*/  BSYNC B1 ;  /* 0x0000000000017941 */ /* 0x000fea0003800000 */
.L_x_25950:
        /* <DEDUP_REMOVED lines=26> */
.L_x_25954:
        /* <DEDUP_REMOVED lines=9> */
.L_x_25955:
[----:B------:R-:W-:Y:S05]  /*1f7e0*/  BSYNC B1 ;  /* 0x0000000000017941 */ /* 0x000fea0003800000 */
.L_x_25953:
        /* <DEDUP_REMOVED lines=26> */
.L_x_25957:
        /* <DEDUP_REMOVED lines=9> */
.L_x_25958:
[----:B------:R-:W-:Y:S05]  /*1fa20*/  BSYNC B1 ;  /* 0x0000000000017941 */ /* 0x000fea0003800000 */
.L_x_25956:
        /* <DEDUP_REMOVED lines=26> */
.L_x_25960:
        /* <DEDUP_REMOVED lines=9> */
.L_x_25961:
[----:B------:R-:W-:Y:S05]  /*1fc60*/  BSYNC B1 ;  /* 0x0000000000017941 */ /* 0x000fea0003800000 */
.L_x_25959:
        /* <DEDUP_REMOVED lines=26> */
.L_x_25963:
        /* <DEDUP_REMOVED lines=9> */
.L_x_25964:
[----:B------:R-:W-:Y:S05]  /*1fea0*/  BSYNC B1 ;  /* 0x0000000000017941 */ /* 0x000fea0003800000 */
.L_x_25962:
        /* <DEDUP_REMOVED lines=26> */
.L_x_25966:
        /* <DEDUP_REMOVED lines=9> */
.L_x_25967:
[----:B------:R-:W-:Y:S05]  /*200e0*/  BSYNC B1 ;  /* 0x0000000000017941 */ /* 0x000fea0003800000 */
.L_x_25965:
        /* <DEDUP_REMOVED lines=26> */
.L_x_25969:
        /* <DEDUP_REMOVED lines=9> */
.L_x_25970:
[----:B------:R-:W-:Y:S05]  /*20320*/  BSYNC B1 ;  /* 0x0000000000017941 */ /* 0x000fea0003800000 */
.L_x_25968:
        /* <DEDUP_REMOVED lines=26> */
.L_x_25972:
        /* <DEDUP_REMOVED lines=9> */
.L_x_25973:
[----:B------:R-:W-:Y:S05]  /*20560*/  BSYNC B1 ;  /* 0x0000000000017941 */ /* 0x000fea0003800000 */
.L_x_25971:
        /* <DEDUP_REMOVED lines=26> */
.L_x_25975:
        /* <DEDUP_REMOVED lines=9> */
.L_x_25976:
[----:B------:R-:W-:Y:S05]  /*207a0*/  BSYNC B1 ;  /* 0x0000000000017941 */ /* 0x000fea0003800000 */
.L_x_25974:
        /* <DEDUP_REMOVED lines=26> */
.L_x_25978:
        /* <DEDUP_REMOVED lines=9> */
.L_x_25979:
[----:B------:R-:W-:Y:S05]  /*209e0*/  BSYNC B1 ;  /* 0x0000000000017941 */ /* 0x000fea0003800000 */
.L_x_25977:
        /* <DEDUP_REMOVED lines=26> */
.L_x_25981:
        /* <DEDUP_REMOVED lines=9> */
.L_x_25982:
[----:B------:R-:W-:Y:S05]  /*20c20*/  BSYNC B1 ;  /* 0x0000000000017941 */ /* 0x000fea0003800000 */
.L_x_25980:
        /* <DEDUP_REMOVED lines=26> */
.L_x_25984:
        /* <DEDUP_REMOVED lines=9> */
.L_x_25985:
[----:B------:R-:W-:Y:S05]  /*20e60*/  BSYNC B1 ;  /* 0x0000000000017941 */ /* 0x000fea0003800000 */
.L_x_25983:
        /* <DEDUP_REMOVED lines=26> */
.L_x_25987:
        /* <DEDUP_REMOVED lines=9> */
.L_x_25988:
[----:B------:R-:W-:Y:S05]  /*210a0*/  BSYNC B1 ;  /* 0x0000000000017941 */ /* 0x000fea0003800000 */
.L_x_25986:
        /* <DEDUP_REMOVED lines=26> */
.L_x_25990:
        /* <DEDUP_REMOVED lines=9> */
.L_x_25991:
[----:B------:R-:W-:Y:S05]  /*212e0*/  BSYNC B1 ;  /* 0x0000000000017941 */ /* 0x000fea0003800000 */
.L_x_25989:
        /* <DEDUP_REMOVED lines=26> */
.L_x_25993:
        /* <DEDUP_REMOVED lines=9> */
.L_x_25994:
[----:B------:R-:W-:Y:S05]  /*21520*/  BSYNC B1 ;  /* 0x0000000000017941 */ /* 0x000fea0003800000 */
.L_x_25992:
        /* <DEDUP_REMOVED lines=26> */
.L_x_25996:
        /* <DEDUP_REMOVED lines=9> */
.L_x_25997:
[----:B------:R-:W-:Y:S05]  /*21760*/  BSYNC B1 ;  /* 0x0000000000017941 */ /* 0x000fea0003800000 */
.L_x_25995:
        /* <DEDUP_REMOVED lines=26> */
.L_x_25999:
        /* <DEDUP_REMOVED lines=9> */
.L_x_26000:
[----:B------:R-:W-:Y:S05]  /*219a0*/  BSYNC B1 ;  /* 0x0000000000017941 */ /* 0x000fea0003800000 */
.L_x_25998:
        /* <DEDUP_REMOVED lines=26> */
.L_x_26002:
        /* <DEDUP_REMOVED lines=9> */
.L_x_26003:
[----:B------:R-:W-:Y:S05]  /*21be0*/  BSYNC B1 ;  /* 0x0000000000017941 */ /* 0x000fea0003800000 */
.L_x_26001:
        /* <DEDUP_REMOVED lines=26> */
.L_x_26005:
        /* <DEDUP_REMOVED lines=9> */
.L_x_26006:
[----:B------:R-:W-:Y:S05]  /*21e20*/  BSYNC B1 ;  /* 0x0000000000017941 */ /* 0x000fea0003800000 */
.L_x_26004:
        /* <DEDUP_REMOVED lines=26> */
.L_x_26008:
        /* <DEDUP_REMOVED lines=9> */
.L_x_26009:
[----:B------:R-:W-:Y:S05]  /*22060*/  BSYNC B1 ;  /* 0x0000000000017941 */ /* 0x000fea0003800000 */
.L_x_26007:
        /* <DEDUP_REMOVED lines=26> */
.L_x_26011:
        /* <DEDUP_REMOVED lines=9> */
.L_x_26012:
[----:B------:R-:W-:Y:S05]  /*222a0*/  BSYNC B1 ;  /* 0x0000000000017941 */ /* 0x000fea0003800000 */
.L_x_26010:
        /* <DEDUP_REMOVED lines=26> */
.L_x_26014:
        /* <DEDUP_REMOVED lines=9> */
.L_x_26015:
[----:B------:R-:W-:Y:S05]  /*224e0*/  BSYNC B1 ;  /* 0x0000000000017941 */ /* 0x000fea0003800000 */
.L_x_26013:
        /* <DEDUP_REMOVED lines=26> */
.L_x_26017:
        /* <DEDUP_REMOVED lines=9> */
.L_x_26018:
[----:B------:R-:W-:Y:S05]  /*22720*/  BSYNC B1 ;  /* 0x0000000000017941 */ /* 0x000fea0003800000 */
.L_x_26016:
        /* <DEDUP_REMOVED lines=26> */
.L_x_26020:
        /* <DEDUP_REMOVED lines=9> */
.L_x_26021:
[----:B------:R-:W-:Y:S05]  /*22960*/  BSYNC B1 ;  /* 0x0000000000017941 */ /* 0x000fea0003800000 */
.L_x_26019:
        /* <DEDUP_REMOVED lines=26> */
.L_x_26023:
        /* <DEDUP_REMOVED lines=9> */
.L_x_26024:
[----:B------:R-:W-:Y:S05]  /*22ba0*/  BSYNC B1 ;  /* 0x0000000000017941 */ /* 0x000fea0003800000 */
.L_x_26022:
        /* <DEDUP_REMOVED lines=26> */
.L_x_26026:
        /* <DEDUP_REMOVED lines=9> */
.L_x_26027:
[----:B------:R-:W-:Y:S05]  /*22de0*/  BSYNC B1 ;  /* 0x0000000000017941 */ /* 0x000fea0003800000 */
.L_x_26025:
        /* <DEDUP_REMOVED lines=26> */
.L_x_26029:
        /* <DEDUP_REMOVED lines=9> */
.L_x_26030:
[----:B------:R-:W-:Y:S05]  /*23020*/  BSYNC B1 ;  /* 0x0000000000017941 */ /* 0x000fea0003800000 */
.L_x_26028:
        /* <DEDUP_REMOVED lines=26> */
.L_x_26032:
        /* <DEDUP_REMOVED lines=9> */
.L_x_26033:
[----:B------:R-:W-:Y:S05]  /*23260*/  BSYNC B1 ;  /* 0x0000000000017941 */ /* 0x000fea0003800000 */
.L_x_26031:
        /* <DEDUP_REMOVED lines=26> */
.L_x_26035:
        /* <DEDUP_REMOVED lines=9> */
.L_x_26036:
[----:B------:R-:W-:Y:S05]  /*234a0*/  BSYNC B1 ;  /* 0x0000000000017941 */ /* 0x000fea0003800000 */
.L_x_26034:
        /* <DEDUP_REMOVED lines=26> */
.L_x_26038:
        /* <DEDUP_REMOVED lines=9> */
.L_x_26039:
[----:B------:R-:W-:Y:S05]  /*236e0*/  BSYNC B1 ;  /* 0x0000000000017941 */ /* 0x000fea0003800000 */
.L_x_26037:
        /* <DEDUP_REMOVED lines=26> */
.L_x_26041:
        /* <DEDUP_REMOVED lines=9> */
.L_x_26042:
[----:B------:R-:W-:Y:S05]  /*23920*/  BSYNC B1 ;  /* 0x0000000000017941 */ /* 0x000fea0003800000 */
.L_x_26040:
        /* <DEDUP_REMOVED lines=26> */
.L_x_26044:
        /* <DEDUP_REMOVED lines=9> */
.L_x_26045:
[----:B------:R-:W-:Y:S05]  /*23b60*/  BSYNC B1 ;  /* 0x0000000000017941 */ /* 0x000fea0003800000 */
.L_x_26043:
        /* <DEDUP_REMOVED lines=26> */
.L_x_26047:
        /* <DEDUP_REMOVED lines=9> */
.L_x_26048:
[----:B------:R-:W-:Y:S05]  /*23da0*/  BSYNC B1 ;  /* 0x0000000000017941 */ /* 0x000fea0003800000 */
.L_x_26046:
        /* <DEDUP_REMOVED lines=26> */
.L_x_26050:
        /* <DEDUP_REMOVED lines=9> */
.L_x_26051:
[----:B------:R-:W-:Y:S05]  /*23fe0*/  BSYNC B1 ;  /* 0x0000000000017941 */ /* 0x000fea0003800000 */
.L_x_26049:
        /* <DEDUP_REMOVED lines=26> */
.L_x_26053:
        /* <DEDUP_REMOVED lines=9> */
.L_x_26054:
[----:B------:R-:W-:Y:S05]  /*24220*/  BSYNC B1 ;  /* 0x0000000000017941 */ /* 0x000fea0003800000 */
.L_x_26052:
        /* <DEDUP_REMOVED lines=26> */
.L_x_26056:
        /* <DEDUP_REMOVED lines=9> */
.L_x_26057:
[----:B------:R-:W-:Y:S05]  /*24460*/  BSYNC B1 ;  /* 0x0000000000017941 */ /* 0x000fea0003800000 */
.L_x_26055:
        /* <DEDUP_REMOVED lines=26> */
.L_x_26059:
        /* <DEDUP_REMOVED lines=9> */
.L_x_26060:
[----:B------:R-:W-:Y:S05]  /*246a0*/  BSYNC B1 ;  /* 0x0000000000017941 */ /* 0x000fea0003800000 */
.L_x_26058:
        /* <DEDUP_REMOVED lines=26> */
.L_x_26062:
        /* <DEDUP_REMOVED lines=9> */
.L_x_26063:
[----:B------:R-:W-:Y:S05]  /*248e0*/  BSYNC B1 ;  /* 0x0000000000017941 */ /* 0x000fea0003800000 */
.L_x_26061:
        /* <DEDUP_REMOVED lines=26> */
.L_x_26065:
        /* <DEDUP_REMOVED lines=9> */
.L_x_26066:
[----:B------:R-:W-:Y:S05]  /*24b20*/  BSYNC B1 ;  /* 0x0000000000017941 */ /* 0x000fea0003800000 */
.L_x_26064:
        /* <DEDUP_REMOVED lines=26> */
.L_x_26068:
        /* <DEDUP_REMOVED lines=9> */
.L_x_26069:
[----:B------:R-:W-:Y:S05]  /*24d60*/  BSYNC B1 ;  /* 0x0000000000017941 */ /* 0x000fea0003800000 */
.L_x_26067:
        /* <DEDUP_REMOVED lines=26> */
.L_x_26071:
        /* <DEDUP_REMOVED lines=9> */
.L_x_26072:
[----:B------:R-:W-:Y:S05]  /*24fa0*/  BSYNC B1 ;  /* 0x0000000000017941 */ /* 0x000fea0003800000 */
.L_x_26070:
        /* <DEDUP_REMOVED lines=26> */
.L_x_26074:
        /* <DEDUP_REMOVED lines=9> */
.L_x_26075:
[----:B------:R-:W-:Y:S05]  /*251e0*/  BSYNC B1 ;  /* 0x0000000000017941 */ /* 0x000fea0003800000 */
.L_x_26073:
        /* <DEDUP_REMOVED lines=26> */
.L_x_26077:
        /* <DEDUP_REMOVED lines=9> */
.L_x_26078:
[----:B------:R-:W-:Y:S05]  /*25420*/  BSYNC B1 ;  /* 0x0000000000017941 */ /* 0x000fea0003800000 */
.L_x_26076:
        /* <DEDUP_REMOVED lines=26> */
.L_x_26080:
        /* <DEDUP_REMOVED lines=9> */
.L_x_26081:
[----:B------:R-:W-:Y:S05]  /*25660*/  BSYNC B1 ;  /* 0x0000000000017941 */ /* 0x000fea0003800000 */
.L_x_26079:
        /* <DEDUP_REMOVED lines=26> */
.L_x_26083:
        /* <DEDUP_REMOVED lines=9> */
.L_x_26084:
[----:B------:R-:W-:Y:S05]  /*258a0*/  BSYNC B1 ;  /* 0x0000000000017941 */ /* 0x000fea0003800000 */
.L_x_26082:
        /* <DEDUP_REMOVED lines=26> */
.L_x_26086:
        /* <DEDUP_REMOVED lines=9> */
.L_x_26087:
[----:B------:R-:W-:Y:S05]  /*25ae0*/  BSYNC B1 ;  /* 0x0000000000017941 */ /* 0x000fea0003800000 */
.L_x_26085:
        /* <DEDUP_REMOVED lines=26> */
.L_x_26089:
        /* <DEDUP_REMOVED lines=9> */
.L_x_26090:
[----:B------:R-:W-:Y:S05]  /*25d20*/  BSYNC B1 ;  /* 0x0000000000017941 */ /* 0x000fea0003800000 */
.L_x_26088:
        /* <DEDUP_REMOVED lines=26> */
.L_x_26092:
        /* <DEDUP_REMOVED lines=9> */
.L_x_26093:
[----:B------:R-:W-:Y:S05]  /*25f60*/  BSYNC B1 ;  /* 0x0000000000017941 */ /* 0x000fea0003800000 */
.L_x_26091:
        /* <DEDUP_REMOVED lines=26> */
.L_x_26095:
        /* <DEDUP_REMOVED lines=9> */
.L_x_26096:
[----:B------:R-:W-:Y:S05]  /*261a0*/  BSYNC B1 ;  /* 0x0000000000017941 */ /* 0x000fea0003800000 */
.L_x_26094:
        /* <DEDUP_REMOVED lines=26> */
.L_x_26098:
        /* <DEDUP_REMOVED lines=9> */
.L_x_26099:
[----:B------:R-:W-:Y:S05]  /*263e0*/  BSYNC B1 ;  /* 0x0000000000017941 */ /* 0x000fea0003800000 */
.L_x_26097:
        /* <DEDUP_REMOVED lines=26> */
.L_x_26101:
        /* <DEDUP_REMOVED lines=9> */
.L_x_26102:
[----:B------:R-:W-:Y:S05]  /*26620*/  BSYNC B1 ;  /* 0x0000000000017941 */ /* 0x000fea0003800000 */
.L_x_26100:
        /* <DEDUP_REMOVED lines=26> */
.L_x_26104:
        /* <DEDUP_REMOVED lines=9> */
.L_x_26105:
[----:B------:R-:W-:Y:S05]  /*26860*/  BSYNC B1 ;  /* 0x0000000000017941 */ /* 0x000fea0003800000 */
.L_x_26103:
        /* <DEDUP_REMOVED lines=26> */
.L_x_26107:
        /* <DEDUP_REMOVED lines=9> */
.L_x_26108:
[----:B------:R-:W-:Y:S05]  /*26aa0*/  BSYNC B1 ;  /* 0x0000000000017941 */ /* 0x000fea0003800000 */
.L_x_26106:
        /* <DEDUP_REMOVED lines=26> */
.L_x_26110:
        /* <DEDUP_REMOVED lines=9> */
.L_x_26111:
[----:B------:R-:W-:Y:S05]  /*26ce0*/  BSYNC B1 ;  /* 0x0000000000017941 */ /* 0x000fea0003800000 */
.L_x_26109:
        /* <DEDUP_REMOVED lines=26> */
.L_x_26113:
        /* <DEDUP_REMOVED lines=9> */
.L_x_26114:
[----:B------:R-:W-:Y:S05]  /*26f20*/  BSYNC B1 ;  /* 0x0000000000017941 */ /* 0x000fea0003800000 */
.L_x_26112:
        /* <DEDUP_REMOVED lines=26> */
.L_x_26116:
        /* <DEDUP_REMOVED lines=9> */
.L_x_26117:
[----:B------:R-:W-:Y:S05]  /*27160*/  BSYNC B1 ;  /* 0x0000000000017941 */ /* 0x000fea0003800000 */
.L_x_26115:
        /* <DEDUP_REMOVED lines=26> */
.L_x_26119:
        /* <DEDUP_REMOVED lines=9> */
.L_x_26120:
[----:B------:R-:W-:Y:S05]  /*273a0*/  BSYNC B1 ;  /* 0x0000000000017941 */ /* 0x000fea0003800000 */
.L_x_26118:
        /* <DEDUP_REMOVED lines=26> */
.L_x_26122:
        /* <DEDUP_REMOVED lines=9> */
.L_x_26123:
[----:B------:R-:W-:Y:S05]  /*275e0*/  BSYNC B1 ;  /* 0x0000000000017941 */ /* 0x000fea0003800000 */
.L_x_26121:
        /* <DEDUP_REMOVED lines=26> */
.L_x_26125:
        /* <DEDUP_REMOVED lines=9> */
.L_x_26126:
[----:B------:R-:W-:Y:S05]  /*27820*/  BSYNC B1 ;  /* 0x0000000000017941 */ /* 0x000fea0003800000 */
.L_x_26124:
        /* <DEDUP_REMOVED lines=26> */
.L_x_26128:
        /* <DEDUP_REMOVED lines=9> */
.L_x_26129:
[----:B------:R-:W-:Y:S05]  /*27a60*/  BSYNC B1 ;  /* 0x0000000000017941 */ /* 0x000fea0003800000 */
.L_x_26127:
        /* <DEDUP_REMOVED lines=26> */
.L_x_26131:
        /* <DEDUP_REMOVED lines=9> */
.L_x_26132:
[----:B------:R-:W-:Y:S05]  /*27ca0*/  BSYNC B1 ;  /* 0x0000000000017941 */ /* 0x000fea0003800000 */
.L_x_26130:
        /* <DEDUP_REMOVED lines=26> */
.L_x_26134:
        /* <DEDUP_REMOVED lines=9> */
.L_x_26135:
[----:B------:R-:W-:Y:S05]  /*27ee0*/  BSYNC B1 ;  /* 0x0000000000017941 */ /* 0x000fea0003800000 */
.L_x_26133:
        /* <DEDUP_REMOVED lines=26> */
.L_x_26137:
        /* <DEDUP_REMOVED lines=9> */
.L_x_26138:
[----:B------:R-:W-:Y:S05]  /*28120*/  BSYNC B1 ;  /* 0x0000000000017941 */ /* 0x000fea0003800000 */
.L_x_26136:
        /* <DEDUP_REMOVED lines=26> */
.L_x_26140:
        /* <DEDUP_REMOVED lines=9> */
.L_x_26141:
[----:B------:R-:W-:Y:S05]  /*28360*/  BSYNC B1 ;  /* 0x0000000000017941 */ /* 0x000fea0003800000 */
.L_x_26139:
        /* <DEDUP_REMOVED lines=26> */
.L_x_26143:
        /* <DEDUP_REMOVED lines=9> */
.L_x_26144:
[----:B------:R-:W-:Y:S05]  /*285a0*/  BSYNC B1 ;  /* 0x0000000000017941 */ /* 0x000fea0003800000 */
.L_x_26142:
        /* <DEDUP_REMOVED lines=26> */
.L_x_26146:
        /* <DEDUP_REMOVED lines=9> */
.L_x_26147:
[----:B------:R-:W-:Y:S05]  /*287e0*/  BSYNC B1 ;  /* 0x0000000000017941 */ /* 0x000fea0003800000 */
.L_x_26145:
        /* <DEDUP_REMOVED lines=26> */
.L_x_26149:
        /* <DEDUP_REMOVED lines=9> */
.L_x_26150:
[----:B------:R-:W-:Y:S05]  /*28a20*/  BSYNC B1 ;  /* 0x0000000000017941 */ /* 0x000fea0003800000 */
.L_x_26148:
        /* <DEDUP_REMOVED lines=26> */
.L_x_26152:
        /* <DEDUP_REMOVED lines=9> */
.L_x_26153:
[----:B------:R-:W-:Y:S05]  /*28c60*/  BSYNC B1 ;  /* 0x0000000000017941 */ /* 0x000fea0003800000 */
.L_x_26151:
        /* <DEDUP_REMOVED lines=26> */
.L_x_26155:
        /* <DEDUP_REMOVED lines=9> */
.L_x_26156:
[----:B------:R-:W-:Y:S05]  /*28ea0*/  BSYNC B1 ;  /* 0x0000000000017941 */ /* 0x000fea0003800000 */
.L_x_26154:
        /* <DEDUP_REMOVED lines=26> */
.L_x_26158:
        /* <DEDUP_REMOVED lines=9> */
.L_x_26159:
[----:B------:R-:W-:Y:S05]  /*290e0*/  BSYNC B1 ;  /* 0x0000000000017941 */ /* 0x000fea0003800000 */
.L_x_26157:
        /* <DEDUP_REMOVED lines=26> */
.L_x_26161:
        /* <DEDUP_REMOVED lines=9> */
.L_x_26162:
[----:B------:R-:W-:Y:S05]  /*29320*/  BSYNC B1 ;  /* 0x0000000000017941 */ /* 0x000fea0003800000 */
.L_x_26160:
        /* <DEDUP_REMOVED lines=26> */
.L_x_26164:
        /* <DEDUP_REMOVED lines=9> */
.L_x_26165:
[----:B------:R-:W-:Y:S05]  /*29560*/  BSYNC B1 ;  /* 0x0000000000017941 */ /* 0x000fea0003800000 */
.L_x_26163:
        /* <DEDUP_REMOVED lines=26> */
.L_x_26167:
        /* <DEDUP_REMOVED lines=9> */
.L_x_26168:
[----:B------:R-:W-:Y:S05]  /*297a0*/  BSYNC B1 ;  /* 0x0000000000017941 */ /* 0x000fea0003800000 */
.L_x_26166:
        /* <DEDUP_REMOVED lines=26> */
.L_x_26170:
        /* <DEDUP_REMOVED lines=9> */
.L_x_26171:
[----:B------:R-:W-:Y:S05]  /*299e0*/  BSYNC B1 ;  /* 0x0000000000017941 */ /* 0x000fea0003800000 */
.L_x_26169:
        /* <DEDUP_REMOVED lines=27> */
.L_x_26173:
        /* <DEDUP_REMOVED lines=9> */
.L_x_26174:
[----:B------:R-:W-:Y:S05]  /*29c30*/  BSYNC B1 ;  /* 0x0000000000017941 */ /* 0x000fea0003800000 */
.L_x_26172:
        /* <DEDUP_REMOVED lines=26> */
.L_x_26176:
        /* <DEDUP_REMOVED lines=9> */
.L_x_26177:
[----:B------:R-:W-:Y:S05]  /*29e70*/  BSYNC B1 ;  /* 0x0000000000017941 */ /* 0x000fea0003800000 */
.L_x_26175:
        /* <DEDUP_REMOVED lines=26> */
.L_x_26179:
        /* <DEDUP_REMOVED lines=13> */
.L_x_26180:
[----:B------:R-:W-:Y:S05]  /*2a0f0*/  BSYNC B1 ;  /* 0x0000000000017941 */ /* 0x000fea0003800000 */
.L_x_26178:
[----:B0-----:R-:W2:Y:S02]  /*2a100*/  LDL.LU R0, [R1+0xbb0] ;  /* 0x000bb00001007983 */ /* 0x001ea40000300800 */
[----:B--2---:R-:W-:-:S05]  /*2a110*/  IADD3 R0, R0, 0x4, RZ ;  /* 0x0000000400007810 */ /* 0x004fca0007ffe0ff */
[----:B------:R0:W-:Y:S01]  /*2a120*/  STL [R1+0xbb0], R0 ;  /* 0x000bb00001007387 */ /* 0x0001e20000100800 */
[----:B------:R-:W-:Y:S01]  /*2a130*/  @!P1 CALL.REL.NOINC `(.L_x_26181) ;  /* 0x0000001000009944 */ /* 0x000fe20003c00000 */
[----:B------:R-:W-:Y:S05]  /*2a140*/  BRA `(.L_x_26182) ;  /* 0xfffef7a000007947 */ /* 0x000fea000383ffff */
.L_x_26181:
        /* <DEDUP_REMOVED lines=12> */
.L_x_25799:
[----:B------:R-:W-:Y:S05]  /*2a210*/  BSYNC B0 ;  /* 0x0000000000007941 */ /* 0x000fea0003800000 */
.L_x_25798:
        /* <DEDUP_REMOVED lines=678> */
.L_x_26567:
        /* <DEDUP_REMOVED lines=35> */
.L_x_26186:
[----:B0-2---:R-:W2:Y:S04]  /*2ceb0*/  LDL.LU R0, [R1+0x99c] ;  /* 0x00099c0001007983 */ /* 0x005ea80000300800 */
[----:B--2---:R0:W-:Y:S02]  /*2cec0*/  STL [R1+0xba4], R0 ;  /* 0x000ba40001007387 */ /* 0x0041e40000100800 */
[----:B0-----:R-:W-:Y:S02]  /*2ced0*/  IMAD.MOV.U32 R0, RZ, RZ, R29 ;  /* 0x000000ffff007224 */ /* 0x001fe400078e001d */
[----:B------:R-:W2:Y:S04]  /*2cee0*/  LDL.LU R29, [R1+0x998] ;  /* 0x00099800011d7983 */ /* 0x000ea80000300800 */
[----:B--2---:R0:W-:Y:S02]  /*2cef0*/  STL [R1+0x99c], R29 ;  /* 0x00099c1d01007387 */ /* 0x0041e40000100800 */
[----:B0-----:R-:W-:-:S02]  /*2cf00*/  IMAD.MOV.U32 R29, RZ, RZ, R28 ;  /* 0x000000ffff1d7224 */ /* 0x001fc400078e001c */
.L_x_26187:
[----:B--2---:R-:W-:Y:S05]  /*2cf10*/  BSYNC B1 ;  /* 0x0000000000017941 */ /* 0x004fea0003800000 */
.L_x_26185:
        /* <DEDUP_REMOVED lines=16> */
.L_x_26189:
[----:B0-----:R0:W-:Y:S04]  /*2d020*/  STL [R1+0xba0], R0 ;  /* 0x000ba00001007387 */ /* 0x0011e80000100800 */
[----:B------:R-:W2:Y:S04]  /*2d030*/  LDL.LU R28, [R1+0xba4] ;  /* 0x000ba400011c7983 */ /* 0x000ea80000300800 */
[----:B0-----:R-:W3:Y:S04]  /*2d040*/  LDL.LU R0, [R1+0x9a4] ;  /* 0x0009a40001007983 */ /* 0x001ee80000300800 */
[----:B--2---:R0:W-:Y:S04]  /*2d050*/  STL [R1+0xba8], R28 ;  /* 0x000ba81c01007387 */ /* 0x0041e80000100800 */
[----:B---3--:R2:W-:Y:S01]  /*2d060*/  STL [R1+0x998], R0 ;  /* 0x0009980001007387 */ /* 0x0085e20000100800 */
[----:B0-----:R-:W-:-:S03]  /*2d070*/  IMAD.MOV.U32 R28, RZ, RZ, R27 ;  /* 0x000000ffff1c7224 */ /* 0x001fc600078e001b */
.L_x_26190:
[----:B0-----:R-:W-:Y:S05]  /*2d080*/  BSYNC B1 ;  /* 0x0000000000017941 */ /* 0x001fea0003800000 */
.L_x_26188:
        /* <DEDUP_REMOVED lines=15> */
.L_x_26192:
[----:B------:R-:W2:Y:S04]  /*2d180*/  LDL.LU R27, [R1+0xba8] ;  /* 0x000ba800011b7983 */ /* 0x000ea80000300800 */
[----:B------:R3:W5:Y:S04]  /*2d190*/  LDL.LU R0, [R1+0xba0] ;  /* 0x000ba00001007983 */ /* 0x0007680000300800 */
[----:B--2---:R2:W-:Y:S04]  /*2d1a0*/  STL [R1+0xba4], R27 ;  /* 0x000ba41b01007387 */ /* 0x0045e80000100800 */
[----:B--2---:R-:W2:Y:S04]  /*2d1b0*/  LDL.LU R27, [R1+0x9a0] ;  /* 0x0009a000011b7983 */ /* 0x004ea80000300800 */
[----:B--2---:R2:W-:Y:S02]  /*2d1c0*/  STL [R1+0x9a4], R27 ;  /* 0x0009a41b01007387 */ /* 0x0045e40000100800 */
[----:B--2---:R-:W-:-:S02]  /*2d1d0*/  IMAD.MOV.U32 R27, RZ, RZ, R26 ;  /* 0x000000ffff1b7224 */ /* 0x004fc400078e001a */
.L_x_26193:
[----:B---3--:R-:W-:Y:S05]  /*2d1e0*/  BSYNC B1 ;  /* 0x0000000000017941 */ /* 0x008fea0003800000 */
.L_x_26191:
        /* <DEDUP_REMOVED lines=16> */
.L_x_26195:
[----:B--2---:R2:W-:Y:S04]  /*2d2f0*/  STL [R1+0xba0], R0 ;  /* 0x000ba00001007387 */ /* 0x0045e80000100800 */
[----:B------:R-:W3:Y:S04]  /*2d300*/  LDL.LU R26, [R1+0xba4] ;  /* 0x000ba400011a7983 */ /* 0x000ee80000300800 */
[----:B--2---:R-:W2:Y:S04]  /*2d310*/  LDL.LU R0, [R1+0x9ac] ;  /* 0x0009ac0001007983 */ /* 0x004ea80000300800 */
[----:B---3--:R3:W-:Y:S04]  /*2d320*/  STL [R1+0xba8], R26 ;  /* 0x000ba81a01007387 */ /* 0x0087e80000100800 */
[----:B--2---:R2:W-:Y:S01]  /*2d330*/  STL [R1+0x9a0], R0 ;  /* 0x0009a00001007387 */ /* 0x0045e20000100800 */
[----:B---3--:R-:W-:-:S03]  /*2d340*/  IMAD.MOV.U32 R26, RZ, RZ, R25 ;  /* 0x000000ffff1a7224 */ /* 0x008fc600078e0019 */
.L_x_26196:
[----:B--2---:R-:W-:Y:S05]  /*2d350*/  BSYNC B1 ;  /* 0x0000000000017941 */ /* 0x004fea0003800000 */
.L_x_26194:
        /* <DEDUP_REMOVED lines=15> */
.L_x_26198:
[----:B------:R-:W3:Y:S04]  /*2d450*/  LDL.LU R25, [R1+0xba8] ;  /* 0x000ba80001197983 */ /* 0x000ee80000300800 */
[----:B------:R4:W5:Y:S04]  /*2d460*/  LDL.LU R0, [R1+0xba0] ;  /* 0x000ba00001007983 */ /* 0x0009680000300800 */
[----:B---3--:R3:W-:Y:S04]  /*2d470*/  STL [R1+0xba4], R25 ;  /* 0x000ba41901007387 */ /* 0x0087e80000100800 */
[----:B---3--:R-:W3:Y:S04]  /*2d480*/  LDL.LU R25, [R1+0x9a8] ;  /* 0x0009a80001197983 */ /* 0x008ee80000300800 */
[----:B---3--:R3:W-:Y:S02]  /*2d490*/  STL [R1+0x9ac], R25 ;  /* 0x0009ac1901007387 */ /* 0x0087e40000100800 */
[----:B---3--:R-:W-:-:S02]  /*2d4a0*/  IMAD.MOV.U32 R25, RZ, RZ, R24 ;  /* 0x000000ffff197224 */ /* 0x008fc400078e0018 */
.L_x_26199:
[----:B----4-:R-:W-:Y:S05]  /*2d4b0*/  BSYNC B1 ;  /* 0x0000000000017941 */ /* 0x010fea0003800000 */
.L_x_26197:
        /* <DEDUP_REMOVED lines=16> */
.L_x_26201:
[----:B---3--:R3:W-:Y:S04]  /*2d5c0*/  STL [R1+0xba0], R0 ;  /* 0x000ba00001007387 */ /* 0x0087e80000100800 */
[----:B------:R-:W4:Y:S04]  /*2d5d0*/  LDL.LU R24, [R1+0xba4] ;  /* 0x000ba40001187983 */ /* 0x000f280000300800 */
[----:B---3--:R-:W3:Y:S04]  /*2d5e0*/  LDL.LU R0, [R1+0x9b4] ;  /* 0x0009b40001007983 */ /* 0x008ee80000300800 */
[----:B----4-:R4:W-:Y:S04]  /*2d5f0*/  STL [R1+0xba8], R24 ;  /* 0x000ba81801007387 */ /* 0x0109e80000100800 */
[----:B---3--:R3:W-:Y:S01]  /*2d600*/  STL [R1+0x9a8], R0 ;  /* 0x0009a80001007387 */ /* 0x0087e20000100800 */
[----:B----4-:R-:W-:-:S03]  /*2d610*/  IMAD.MOV.U32 R24, RZ, RZ, R23 ;  /* 0x000000ffff187224 */ /* 0x010fc600078e0017 */
.L_x_26202:
[----:B---3--:R-:W-:Y:S05]  /*2d620*/  BSYNC B1 ;  /* 0x0000000000017941 */ /* 0x008fea0003800000 */
.L_x_26200:
        /* <DEDUP_REMOVED lines=15> */
.L_x_26204:
[----:B------:R-:W4:Y:S04]  /*2d720*/  LDL.LU R23, [R1+0xba8] ;  /* 0x000ba80001177983 */ /* 0x000f280000300800 */
[----:B------:R0:W5:Y:S04]  /*2d730*/  LDL.LU R0, [R1+0xba0] ;  /* 0x000ba00001007983 */ /* 0x0001680000300800 */
[----:B----4-:R4:W-:Y:S04]  /*2d740*/  STL [R1+0xba4], R23 ;  /* 0x000ba41701007387 */ /* 0x0109e80000100800 */
[----:B----4-:R-:W4:Y:S04]  /*2d750*/  LDL.LU R23, [R1+0x9b0] ;  /* 0x0009b00001177983 */ /* 0x010f280000300800 */
[----:B----4-:R4:W-:Y:S02]  /*2d760*/  STL [R1+0x9b4], R23 ;  /* 0x0009b41701007387 */ /* 0x0109e40000100800 */
[----:B----4-:R-:W-:-:S02]  /*2d770*/  IMAD.MOV.U32 R23, RZ, RZ, R22 ;  /* 0x000000ffff177224 */ /* 0x010fc400078e0016 */
.L_x_26205:
[----:B0-----:R-:W-:Y:S05]  /*2d780*/  BSYNC B1 ;  /* 0x0000000000017941 */ /* 0x001fea0003800000 */
.L_x_26203:
        /* <DEDUP_REMOVED lines=16> */
.L_x_26207:
[----:B0-----:R0:W-:Y:S04]  /*2d890*/  STL [R1+0xba0], R0 ;  /* 0x000ba00001007387 */ /* 0x0011e80000100800 */
[----:B------:R-:W4:Y:S04]  /*2d8a0*/  LDL.LU R22, [R1+0xba4] ;  /* 0x000ba40001167983 */ /* 0x000f280000300800 */
[----:B0-2---:R-:W2:Y:S04]  /*2d8b0*/  LDL.LU R0, [R1+0x9bc] ;  /* 0x0009bc0001007983 */ /* 0x005ea80000300800 */
[----:B----4-:R0:W-:Y:S04]  /*2d8c0*/  STL [R1+0xba8], R22 ;  /* 0x000ba81601007387 */ /* 0x0101e80000100800 */
[----:B--2---:R2:W-:Y:S01]  /*2d8d0*/  STL [R1+0x9b0], R0 ;  /* 0x0009b00001007387 */ /* 0x0045e20000100800 */
[----:B0-----:R-:W-:-:S03]  /*2d8e0*/  IMAD.MOV.U32 R22, RZ, RZ, R21 ;  /* 0x000000ffff167224 */ /* 0x001fc600078e0015 */
.L_x_26208:
[----:B0-----:R-:W-:Y:S05]  /*2d8f0*/  BSYNC B1 ;  /* 0x0000000000017941 */ /* 0x001fea0003800000 */
.L_x_26206:
        /* <DEDUP_REMOVED lines=15> */
.L_x_26210:
[----:B------:R-:W2:Y:S04]  /*2d9f0*/  LDL.LU R21, [R1+0xba8] ;  /* 0x000ba80001157983 */ /* 0x000ea80000300800 */
[----:B------:R4:W5:Y:S04]  /*2da00*/  LDL.LU R0, [R1+0xba0] ;  /* 0x000ba00001007983 */ /* 0x0009680000300800 */
[----:B--2---:R2:W-:Y:S04]  /*2da10*/  STL [R1+0xba4], R21 ;  /* 0x000ba41501007387 */ /* 0x0045e80000100800 */
[----:B--2---:R-:W2:Y:S04]  /*2da20*/  LDL.LU R21, [R1+0x9b8] ;  /* 0x0009b80001157983 */ /* 0x004ea80000300800 */
[----:B--2---:R2:W-:Y:S02]  /*2da30*/  STL [R1+0x9bc], R21 ;  /* 0x0009bc1501007387 */ /* 0x0045e40000100800 */
[----:B--2---:R-:W-:-:S02]  /*2da40*/  IMAD.MOV.U32 R21, RZ, RZ, R20 ;  /* 0x000000ffff157224 */ /* 0x004fc400078e0014 */
.L_x_26211:
[----:B----4-:R-:W-:Y:S05]  /*2da50*/  BSYNC B1 ;  /* 0x0000000000017941 */ /* 0x010fea0003800000 */
.L_x_26209:
        /* <DEDUP_REMOVED lines=16> */
.L_x_26213:
[----:B--2---:R2:W-:Y:S04]  /*2db60*/  STL [R1+0xba0], R0 ;  /* 0x000ba00001007387 */ /* 0x0045e80000100800 */
[----:B------:R-:W4:Y:S04]  /*2db70*/  LDL.LU R20, [R1+0xba4] ;  /* 0x000ba40001147983 */ /* 0x000f280000300800 */
[----:B--2---:R-:W2:Y:S04]  /*2db80*/  LDL.LU R0, [R1+0x9c4] ;  /* 0x0009c40001007983 */ /* 0x004ea80000300800 */
[----:B----4-:R4:W-:Y:S04]  /*2db90*/  STL [R1+0xba8], R20 ;  /* 0x000ba81401007387 */ /* 0x0109e80000100800 */
[----:B--2---:R2:W-:Y:S01]  /*2dba0*/  STL [R1+0x9b8], R0 ;  /* 0x0009b80001007387 */ /* 0x0045e20000100800 */
[----:B----4-:R-:W-:-:S03]  /*2dbb0*/  IMAD.MOV.U32 R20, RZ, RZ, R19 ;  /* 0x000000ffff147224 */ /* 0x010fc600078e0013 */
.L_x_26214:
[----:B--2---:R-:W-:Y:S05]  /*2dbc0*/  BSYNC B1 ;  /* 0x0000000000017941 */ /* 0x004fea0003800000 */
.L_x_26212:
        /* <DEDUP_REMOVED lines=15> */
.L_x_26216:
[----:B------:R-:W4:Y:S04]  /*2dcc0*/  LDL.LU R19, [R1+0xba8] ;  /* 0x000ba80001137983 */ /* 0x000f280000300800 */
[----:B------:R0:W5:Y:S04]  /*2dcd0*/  LDL.LU R0, [R1+0xba0] ;  /* 0x000ba00001007983 */ /* 0x0001680000300800 */
[----:B----4-:R4:W-:Y:S04]  /*2dce0*/  STL [R1+0xba4], R19 ;  /* 0x000ba41301007387 */ /* 0x0109e80000100800 */
[----:B----4-:R-:W4:Y:S04]  /*2dcf0*/  LDL.LU R19, [R1+0x9c0] ;  /* 0x0009c00001137983 */ /* 0x010f280000300800 */
[----:B----4-:R4:W-:Y:S02]  /*2dd00*/  STL [R1+0x9c4], R19 ;  /* 0x0009c41301007387 */ /* 0x0109e40000100800 */
[----:B----4-:R-:W-:-:S02]  /*2dd10*/  IMAD.MOV.U32 R19, RZ, RZ, R18 ;  /* 0x000000ffff137224 */ /* 0x010fc400078e0012 */
.L_x_26217:
[----:B0-----:R-:W-:Y:S05]  /*2dd20*/  BSYNC B1 ;  /* 0x0000000000017941 */ /* 0x001fea0003800000 */
.L_x_26215:
        /* <DEDUP_REMOVED lines=16> */
.L_x_26219:
[----:B0-----:R0:W-:Y:S04]  /*2de30*/  STL [R1+0xba0], R0 ;  /* 0x000ba00001007387 */ /* 0x0011e80000100800 */
[----:B------:R-:W4:Y:S04]  /*2de40*/  LDL.LU R18, [R1+0xba4] ;  /* 0x000ba40001127983 */ /* 0x000f280000300800 */
[----:B0-2---:R-:W2:Y:S04]  /*2de50*/  LDL.LU R0, [R1+0x9cc] ;  /* 0x0009cc0001007983 */ /* 0x005ea80000300800 */
[----:B----4-:R0:W-:Y:S04]  /*2de60*/  STL [R1+0xba8], R18 ;  /* 0x000ba81201007387 */ /* 0x0101e80000100800 */
[----:B--2---:R2:W-:Y:S01]  /*2de70*/  STL [R1+0x9c0], R0 ;  /* 0x0009c00001007387 */ /* 0x0045e20000100800 */
[----:B0-----:R-:W-:-:S03]  /*2de80*/  IMAD.MOV.U32 R18, RZ, RZ, R17 ;  /* 0x000000ffff127224 */ /* 0x001fc600078e0011 */
.L_x_26220:
[----:B0-----:R-:W-:Y:S05]  /*2de90*/  BSYNC B1 ;  /* 0x0000000000017941 */ /* 0x001fea0003800000 */
.L_x_26218:
        /* <DEDUP_REMOVED lines=15> */
.L_x_26222:
[----:B------:R-:W2:Y:S04]  /*2df90*/  LDL.LU R17, [R1+0xba8] ;  /* 0x000ba80001117983 */ /* 0x000ea80000300800 */
[----:B------:R4:W5:Y:S04]  /*2dfa0*/  LDL.LU R0, [R1+0xba0] ;  /* 0x000ba00001007983 */ /* 0x0009680000300800 */
[----:B--2---:R2:W-:Y:S04]  /*2dfb0*/  STL [R1+0xba4], R17 ;  /* 0x000ba41101007387 */ /* 0x0045e80000100800 */
[----:B--2---:R-:W2:Y:S04]  /*2dfc0*/  LDL.LU R17, [R1+0x9c8] ;  /* 0x0009c80001117983 */ /* 0x004ea80000300800 */
[----:B--2---:R2:W-:Y:S02]  /*2dfd0*/  STL [R1+0x9cc], R17 ;  /* 0x0009cc1101007387 */ /* 0x0045e40000100800 */
[----:B--2---:R-:W-:-:S02]  /*2dfe0*/  IMAD.MOV.U32 R17, RZ, RZ, R16 ;  /* 0x000000ffff117224 */ /* 0x004fc400078e0010 */
.L_x_26223:
[----:B----4-:R-:W-:Y:S05]  /*2dff0*/  BSYNC B1 ;  /* 0x0000000000017941 */ /* 0x010fea0003800000 */
.L_x_26221:
        /* <DEDUP_REMOVED lines=16> */
.L_x_26225:
[----:B--2---:R2:W-:Y:S04]  /*2e100*/  STL [R1+0xba0], R0 ;  /* 0x000ba00001007387 */ /* 0x0045e80000100800 */
[----:B------:R-:W4:Y:S04]  /*2e110*/  LDL.LU R16, [R1+0xba4] ;  /* 0x000ba40001107983 */ /* 0x000f280000300800 */
[----:B--2---:R-:W2:Y:S04]  /*2e120*/  LDL.LU R0, [R1+0x9d4] ;  /* 0x0009d40001007983 */ /* 0x004ea80000300800 */
[----:B----4-:R4:W-:Y:S04]  /*2e130*/  STL [R1+0xba8], R16 ;  /* 0x000ba81001007387 */ /* 0x0109e80000100800 */
[----:B--2---:R2:W-:Y:S01]  /*2e140*/  STL [R1+0x9c8], R0 ;  /* 0x0009c80001007387 */ /* 0x0045e20000100800 */
[----:B----4-:R-:W-:-:S03]  /*2e150*/  IMAD.MOV.U32 R16, RZ, RZ, R15 ;  /* 0x000000ffff107224 */ /* 0x010fc600078e000f */
.L_x_26226:
[----:B--2---:R-:W-:Y:S05]  /*2e160*/  BSYNC B1 ;  /* 0x0000000000017941 */ /* 0x004fea0003800000 */
.L_x_26224:
        /* <DEDUP_REMOVED lines=15> */
.L_x_26228:
[----:B------:R-:W4:Y:S04]  /*2e260*/  LDL.LU R15, [R1+0xba8] ;  /* 0x000ba800010f7983 */ /* 0x000f280000300800 */
[----:B------:R0:W5:Y:S04]  /*2e270*/  LDL.LU R0, [R1+0xba0] ;  /* 0x000ba00001007983 */ /* 0x0001680000300800 */
[----:B----4-:R4:W-:Y:S04]  /*2e280*/  STL [R1+0xba4], R15 ;  /* 0x000ba40f01007387 */ /* 0x0109e80000100800 */
[----:B----4-:R-:W4:Y:S04]  /*2e290*/  LDL.LU R15, [R1+0x9d0] ;  /* 0x0009d000010f7983 */ /* 0x010f280000300800 */
[----:B----4-:R4:W-:Y:S02]  /*2e2a0*/  STL [R1+0x9d4], R15 ;  /* 0x0009d40f01007387 */ /* 0x0109e40000100800 */
[----:B----4-:R-:W-:-:S02]  /*2e2b0*/  IMAD.MOV.U32 R15, RZ, RZ, R14 ;  /* 0x000000ffff0f7224 */ /* 0x010fc400078e000e */
.L_x_26229:
[----:B0-----:R-:W-:Y:S05]  /*2e2c0*/  BSYNC B1 ;  /* 0x0000000000017941 */ /* 0x001fea0003800000 */
.L_x_26227:
        /* <DEDUP_REMOVED lines=16> */
.L_x_26231:
[----:B0-----:R0:W-:Y:S04]  /*2e3d0*/  STL [R1+0xba0], R0 ;  /* 0x000ba00001007387 */ /* 0x0011e80000100800 */
[----:B------:R-:W4:Y:S04]  /*2e3e0*/  LDL.LU R14, [R1+0xba4] ;  /* 0x000ba400010e7983 */ /* 0x000f280000300800 */
[----:B0-2---:R-:W2:Y:S04]  /*2e3f0*/  LDL.LU R0, [R1+0x9dc] ;  /* 0x0009dc0001007983 */ /* 0x005ea80000300800 */
[----:B----4-:R0:W-:Y:S04]  /*2e400*/  STL [R1+0xba8], R14 ;  /* 0x000ba80e01007387 */ /* 0x0101e80000100800 */
[----:B--2---:R2:W-:Y:S01]  /*2e410*/  STL [R1+0x9d0], R0 ;  /* 0x0009d00001007387 */ /* 0x0045e20000100800 */
[----:B0-----:R-:W-:-:S03]  /*2e420*/  IMAD.MOV.U32 R14, RZ, RZ, R13 ;  /* 0x000000ffff0e7224 */ /* 0x001fc600078e000d */
.L_x_26232:
[----:B0-----:R-:W-:Y:S05]  /*2e430*/  BSYNC B1 ;  /* 0x0000000000017941 */ /* 0x001fea0003800000 */
.L_x_26230:
        /* <DEDUP_REMOVED lines=15> */
.L_x_26234:
[----:B------:R-:W2:Y:S04]  /*2e530*/  LDL.LU R13, [R1+0xba8] ;  /* 0x000ba800010d7983 */ /* 0x000ea80000300800 */
[----:B------:R4:W5:Y:S04]  /*2e540*/  LDL.LU R0, [R1+0xba0] ;  /* 0x000ba00001007983 */ /* 0x0009680000300800 */
[----:B--2---:R2:W-:Y:S04]  /*2e550*/  STL [R1+0xba4], R13 ;  /* 0x000ba40d01007387 */ /* 0x0045e80000100800 */
[----:B--2---:R-:W2:Y:S04]  /*2e560*/  LDL.LU R13, [R1+0x9d8] ;  /* 0x0009d800010d7983 */ /* 0x004ea80000300800 */
[----:B--2---:R2:W-:Y:S02]  /*2e570*/  STL [R1+0x9dc], R13 ;  /* 0x0009dc0d01007387 */ /* 0x0045e40000100800 */
[----:B--2---:R-:W-:-:S02]  /*2e580*/  IMAD.MOV.U32 R13, RZ, RZ, R12 ;  /* 0x000000ffff0d7224 */ /* 0x004fc400078e000c */
.L_x_26235:
[----:B----4-:R-:W-:Y:S05]  /*2e590*/  BSYNC B1 ;  /* 0x0000000000017941 */ /* 0x010fea0003800000 */
.L_x_26233:
        /* <DEDUP_REMOVED lines=16> */
.L_x_26237:
[----:B--2---:R2:W-:Y:S04]  /*2e6a0*/  STL [R1+0xba0], R0 ;  /* 0x000ba00001007387 */ /* 0x0045e80000100800 */
[----:B------:R-:W4:Y:S04]  /*2e6b0*/  LDL.LU R12, [R1+0xba4] ;  /* 0x000ba400010c7983 */ /* 0x000f280000300800 */
[----:B--2---:R-:W2:Y:S04]  /*2e6c0*/  LDL.LU R0, [R1+0x9e4] ;  /* 0x0009e40001007983 */ /* 0x004ea80000300800 */
[----:B----4-:R4:W-:Y:S04]  /*2e6d0*/  STL [R1+0xba8], R12 ;  /* 0x000ba80c01007387 */ /* 0x0109e80000100800 */
[----:B--2---:R2:W-:Y:S01]  /*2e6e0*/  STL [R1+0x9d8], R0 ;  /* 0x0009d80001007387 */ /* 0x0045e20000100800 */
[----:B----4-:R-:W-:-:S03]  /*2e6f0*/  IMAD.MOV.U32 R12, RZ, RZ, R11 ;  /* 0x000000ffff0c7224 */ /* 0x010fc600078e000b */
.L_x_26238:
[----:B--2---:R-:W-:Y:S05]  /*2e700*/  BSYNC B1 ;  /* 0x0000000000017941 */ /* 0x004fea0003800000 */
.L_x_26236:
        /* <DEDUP_REMOVED lines=15> */
.L_x_26240:
[----:B------:R-:W4:Y:S04]  /*2e800*/  LDL.LU R11, [R1+0xba8] ;  /* 0x000ba800010b7983 */ /* 0x000f280000300800 */
[----:B------:R0:W5:Y:S04]  /*2e810*/  LDL.LU R0, [R1+0xba0] ;  /* 0x000ba00001007983 */ /* 0x0001680000300800 */
[----:B----4-:R4:W-:Y:S04]  /*2e820*/  STL [R1+0xba4], R11 ;  /* 0x000ba40b01007387 */ /* 0x0109e80000100800 */
[----:B----4-:R-:W4:Y:S04]  /*2e830*/  LDL.LU R11, [R1+0x9e0] ;  /* 0x0009e000010b7983 */ /* 0x010f280000300800 */
[----:B----4-:R4:W-:Y:S02]  /*2e840*/  STL [R1+0x9e4], R11 ;  /* 0x0009e40b01007387 */ /* 0x0109e40000100800 */
[----:B----4-:R-:W-:-:S02]  /*2e850*/  IMAD.MOV.U32 R11, RZ, RZ, R10 ;  /* 0x000000ffff0b7224 */ /* 0x010fc400078e000a */
.L_x_26241:
[----:B0-----:R-:W-:Y:S05]  /*2e860*/  BSYNC B1 ;  /* 0x0000000000017941 */ /* 0x001fea0003800000 */
.L_x_26239:
        /* <DEDUP_REMOVED lines=16> */
.L_x_26243:
[----:B0-----:R0:W-:Y:S04]  /*2e970*/  STL [R1+0xba0], R0 ;  /* 0x000ba00001007387 */ /* 0x0011e80000100800 */
[----:B------:R-:W4:Y:S04]  /*2e980*/  LDL.LU R10, [R1+0xba4] ;  /* 0x000ba400010a7983 */ /* 0x000f280000300800 */
[----:B0-2---:R-:W2:Y:S04]  /*2e990*/  LDL.LU R0, [R1+0x9ec] ;  /* 0x0009ec0001007983 */ /* 0x005ea80000300800 */
[----:B----4-:R0:W-:Y:S04]  /*2e9a0*/  STL [R1+0xba8], R10 ;  /* 0x000ba80a01007387 */ /* 0x0101e80000100800 */
[----:B--2---:R2:W-:Y:S01]  /*2e9b0*/  STL [R1+0x9e0], R0 ;  /* 0x0009e00001007387 */ /* 0x0045e20000100800 */
[----:B0-----:R-:W-:-:S03]  /*2e9c0*/  IMAD.MOV.U32 R10, RZ, RZ, R9 ;  /* 0x000000ffff0a7224 */ /* 0x001fc600078e0009 */
.L_x_26244:
[----:B0-----:R-:W-:Y:S05]  /*2e9d0*/  BSYNC B1 ;  /* 0x0000000000017941 */ /* 0x001fea0003800000 */
.L_x_26242:
        /* <DEDUP_REMOVED lines=15> */
.L_x_26246:
[----:B------:R-:W2:Y:S04]  /*2ead0*/  LDL.LU R9, [R1+0xba8] ;  /* 0x000ba80001097983 */ /* 0x000ea80000300800 */
[----:B------:R4:W5:Y:S04]  /*2eae0*/  LDL.LU R0, [R1+0xba0] ;  /* 0x000ba00001007983 */ /* 0x0009680000300800 */
[----:B--2---:R2:W-:Y:S04]  /*2eaf0*/  STL [R1+0xba4], R9 ;  /* 0x000ba40901007387 */ /* 0x0045e80000100800 */
[----:B--2---:R-:W2:Y:S04]  /*2eb00*/  LDL.LU R9, [R1+0x9e8] ;  /* 0x0009e80001097983 */ /* 0x004ea80000300800 */
[----:B--2---:R2:W-:Y:S02]  /*2eb10*/  STL [R1+0x9ec], R9 ;  /* 0x0009ec0901007387 */ /* 0x0045e40000100800 */
[----:B--2---:R-:W-:-:S02]  /*2eb20*/  IMAD.MOV.U32 R9, RZ, RZ, R8 ;  /* 0x000000ffff097224 */ /* 0x004fc400078e0008 */
.L_x_26247:
[----:B----4-:R-:W-:Y:S05]  /*2eb30*/  BSYNC B1 ;  /* 0x0000000000017941 */ /* 0x010fea0003800000 */
.L_x_26245:
        /* <DEDUP_REMOVED lines=16> */
.L_x_26249:
[----:B--2---:R2:W-:Y:S04]  /*2ec40*/  STL [R1+0xba0], R0 ;  /* 0x000ba00001007387 */ /* 0x0045e80000100800 */
[----:B------:R-:W4:Y:S04]  /*2ec50*/  LDL.LU R8, [R1+0xba4] ;  /* 0x000ba40001087983 */ /* 0x000f280000300800 */
[----:B--2---:R-:W2:Y:S04]  /*2ec60*/  LDL.LU R0, [R1+0x9f4] ;  /* 0x0009f40001007983 */ /* 0x004ea80000300800 */
[----:B----4-:R4:W-:Y:S04]  /*2ec70*/  STL [R1+0xba8], R8 ;  /* 0x000ba80801007387 */ /* 0x0109e80000100800 */
[----:B--2---:R2:W-:Y:S01]  /*2ec80*/  STL [R1+0x9e8], R0 ;  /* 0x0009e80001007387 */ /* 0x0045e20000100800 */
[----:B----4-:R-:W-:-:S03]  /*2ec90*/  IMAD.MOV.U32 R8, RZ, RZ, R7 ;  /* 0x000000ffff087224 */ /* 0x010fc600078e0007 */
.L_x_26250:
[----:B--2---:R-:W-:Y:S05]  /*2eca0*/  BSYNC B1 ;  /* 0x0000000000017941 */ /* 0x004fea0003800000 */
.L_x_26248:
        /* <DEDUP_REMOVED lines=15> */
.L_x_26252:
[----:B------:R-:W4:Y:S04]  /*2eda0*/  LDL.LU R7, [R1+0xba8] ;  /* 0x000ba80001077983 */ /* 0x000f280000300800 */
[----:B------:R0:W5:Y:S04]  /*2edb0*/  LDL.LU R0, [R1+0xba0] ;  /* 0x000ba00001007983 */ /* 0x0001680000300800 */
[----:B----4-:R4:W-:Y:S04]  /*2edc0*/  STL [R1+0xba4], R7 ;  /* 0x000ba40701007387 */ /* 0x0109e80000100800 */
[----:B----4-:R-:W4:Y:S04]  /*2edd0*/  LDL.LU R7, [R1+0x9f0] ;  /* 0x0009f00001077983 */ /* 0x010f280000300800 */
[----:B----4-:R4:W-:Y:S02]  /*2ede0*/  STL [R1+0x9f4], R7 ;  /* 0x0009f40701007387 */ /* 0x0109e40000100800 */
[----:B----4-:R-:W-:-:S02]  /*2edf0*/  IMAD.MOV.U32 R7, RZ, RZ, R6 ;  /* 0x000000ffff077224 */ /* 0x010fc400078e0006 */
.L_x_26253:
[----:B0-----:R-:W-:Y:S05]  /*2ee00*/  BSYNC B1 ;  /* 0x0000000000017941 */ /* 0x001fea0003800000 */
.L_x_26251:
        /* <DEDUP_REMOVED lines=16> */
.L_x_26255:
[----:B0-----:R0:W-:Y:S04]  /*2ef10*/  STL [R1+0xba0], R0 ;  /* 0x000ba00001007387 */ /* 0x0011e80000100800 */
[----:B------:R-:W4:Y:S04]  /*2ef20*/  LDL.LU R6, [R1+0xba4] ;  /* 0x000ba40001067983 */ /* 0x000f280000300800 */
[----:B0-2---:R-:W2:Y:S04]  /*2ef30*/  LDL.LU R0, [R1+0x9fc] ;  /* 0x0009fc0001007983 */ /* 0x005ea80000300800 */
[----:B----4-:R0:W-:Y:S04]  /*2ef40*/  STL [R1+0xba8], R6 ;  /* 0x000ba80601007387 */ /* 0x0101e80000100800 */
[----:B--2---:R2:W-:Y:S01]  /*2ef50*/  STL [R1+0x9f0], R0 ;  /* 0x0009f00001007387 */ /* 0x0045e20000100800 */
[----:B0-----:R-:W-:-:S03]  /*2ef60*/  IMAD.MOV.U32 R6, RZ, RZ, R5 ;  /* 0x000000ffff067224 */ /* 0x001fc600078e0005 */
.L_x_26256:
[----:B0-----:R-:W-:Y:S05]  /*2ef70*/  BSYNC B1 ;  /* 0x0000000000017941 */ /* 0x001fea0003800000 */
.L_x_26254:
        /* <DEDUP_REMOVED lines=15> */
.L_x_26258:
[----:B------:R-:W2:Y:S04]  /*2f070*/  LDL.LU R5, [R1+0xba8] ;  /* 0x000ba80001057983 */ /* 0x000ea80000300800 */
[----:B------:R4:W5:Y:S04]  /*2f080*/  LDL.LU R0, [R1+0xba0] ;  /* 0x000ba00001007983 */ /* 0x0009680000300800 */
[----:B--2---:R2:W-:Y:S04]  /*2f090*/  STL [R1+0xba4], R5 ;  /* 0x000ba40501007387 */ /* 0x0045e80000100800 */
[----:B--2---:R-:W2:Y:S04]  /*2f0a0*/  LDL.LU R5, [R1+0x9f8] ;  /* 0x0009f80001057983 */ /* 0x004ea80000300800 */
[----:B--2---:R2:W-:Y:S02]  /*2f0b0*/  STL [R1+0x9fc], R5 ;  /* 0x0009fc0501007387 */ /* 0x0045e40000100800 */
[----:B--2---:R-:W-:-:S02]  /*2f0c0*/  IMAD.MOV.U32 R5, RZ, RZ, R4 ;  /* 0x000000ffff057224 */ /* 0x004fc400078e0004 */
.L_x_26259:
[----:B----4-:R-:W-:Y:S05]  /*2f0d0*/  BSYNC B1 ;  /* 0x0000000000017941 */ /* 0x010fea0003800000 */
.L_x_26257:
        /* <DEDUP_REMOVED lines=16> */
.L_x_26261:
[----:B--2---:R2:W-:Y:S04]  /*2f1e0*/  STL [R1+0xba0], R0 ;  /* 0x000ba00001007387 */ /* 0x0045e80000100800 */
[----:B------:R-:W4:Y:S04]  /*2f1f0*/  LDL.LU R4, [R1+0xba4] ;  /* 0x000ba40001047983 */ /* 0x000f280000300800 */
[----:B--2---:R-:W2:Y:S04]  /*2f200*/  LDL.LU R0, [R1+0xa04] ;  /* 0x000a040001007983 */ /* 0x004ea80000300800 */
[----:B----4-:R4:W-:Y:S04]  /*2f210*/  STL [R1+0xba8], R4 ;  /* 0x000ba80401007387 */ /* 0x0109e80000100800 */
[----:B--2---:R2:W-:Y:S01]  /*2f220*/  STL [R1+0x9f8], R0 ;  /* 0x0009f80001007387 */ /* 0x0045e20000100800 */
[----:B----4-:R-:W-:-:S03]  /*2f230*/  IMAD.MOV.U32 R4, RZ, RZ, R3 ;  /* 0x000000ffff047224 */ /* 0x010fc600078e0003 */
.L_x_26262:
[----:B--2---:R-:W-:Y:S05]  /*2f240*/  BSYNC B1 ;  /* 0x0000000000017941 */ /* 0x004fea0003800000 */
.L_x_26260:
        /* <DEDUP_REMOVED lines=15> */
.L_x_26264:
[----:B------:R-:W4:Y:S04]  /*2f340*/  LDL.LU R3, [R1+0xba8] ;  /* 0x000ba80001037983 */ /* 0x000f280000300800 */
[----:B------:R0:W5:Y:S04]  /*2f350*/  LDL.LU R0, [R1+0xba0] ;  /* 0x000ba00001007983 */ /* 0x0001680000300800 */
[----:B----4-:R4:W-:Y:S04]  /*2f360*/  STL [R1+0xba4], R3 ;  /* 0x000ba40301007387 */ /* 0x0109e80000100800 */
[----:B----4-:R-:W4:Y:S04]  /*2f370*/  LDL.LU R3, [R1+0xa00] ;  /* 0x000a000001037983 */ /* 0x010f280000300800 */
[----:B----4-:R4:W-:Y:S02]  /*2f380*/  STL [R1+0xa04], R3 ;  /* 0x000a040301007387 */ /* 0x0109e40000100800 */
[----:B----4-:R-:W-:-:S02]  /*2f390*/  IMAD.MOV.U32 R3, RZ, RZ, R2 ;  /* 0x000000ffff037224 */ /* 0x010fc400078e0002 */
.L_x_26265:
[----:B0-----:R-:W-:Y:S05]  /*2f3a0*/  BSYNC B1 ;  /* 0x0000000000017941 */ /* 0x001fea0003800000 */
.L_x_26263:
        /* <DEDUP_REMOVED lines=22> */
.L_x_26267:
[----:B0-----:R-:W2:Y:S04]  /*2f510*/  LDL.LU R2, [R1+0xba4] ;  /* 0x000ba40001027983 */ /* 0x001ea80000300800 */
[----:B------:R0:W-:Y:S04]  /*2f520*/  STL [R1+0xba0], R0 ;  /* 0x000ba00001007387 */ /* 0x0001e80000100800 */
[----:B0-----:R-:W4:Y:S04]  /*2f530*/  LDL.LU R0, [R1+0xa0c] ;  /* 0x000a0c0001007983 */ /* 0x001f280000300800 */
[----:B--2---:R0:W-:Y:S04]  /*2f540*/  STL [R1+0xba8], R2 ;  /* 0x000ba80201007387 */ /* 0x0041e80000100800 */
[----:B0-----:R0:W5:Y:S04]  /*2f550*/  LDL.LU R2, [R1+0x814] ;  /* 0x0008140001027983 */ /* 0x0011680000300800 */
[----:B----4-:R0:W-:Y:S02]  /*2f560*/  STL [R1+0xa00], R0 ;  /* 0x000a000001007387 */ /* 0x0101e40000100800 */
.L_x_26268:
[----:B0-----:R-:W-:Y:S05]  /*2f570*/  BSYNC B1 ;  /* 0x0000000000017941 */ /* 0x001fea0003800000 */
.L_x_26266:
        /* <DEDUP_REMOVED lines=26> */
.L_x_26270:
        /* <DEDUP_REMOVED lines=9> */
.L_x_26271:
[----:B------:R-:W-:Y:S05]  /*2f7b0*/  BSYNC B1 ;  /* 0x0000000000017941 */ /* 0x000fea0003800000 */
.L_x_26269:
        /* <DEDUP_REMOVED lines=26> */
.L_x_26273:
        /* <DEDUP_REMOVED lines=9> */
.L_x_26274:
[----:B------:R-:W-:Y:S05]  /*2f9f0*/  BSYNC B1 ;  /* 0x0000000000017941 */ /* 0x000fea0003800000 */
.L_x_26272:
        /* <DEDUP_REMOVED lines=26> */
.L_x_26276:
        /* <DEDUP_REMOVED lines=9> */
.L_x_26277:
[----:B------:R-:W-:Y:S05]  /*2fc30*/  BSYNC B1 ;  /* 0x0000000000017941 */ /* 0x000fea0003800000 */
.L_x_26275:
        /* <DEDUP_REMOVED lines=26> */
.L_x_26279:
        /* <DEDUP_REMOVED lines=9> */
.L_x_26280:
[----:B------:R-:W-:Y:S05]  /*2fe70*/  BSYNC B1 ;  /* 0x0000000000017941 */ /* 0x000fea0003800000 */
.L_x_26278:
        /* <DEDUP_REMOVED lines=26> */
.L_x_26282:
        /* <DEDUP_REMOVED lines=9> */
.L_x_26283:
[----:B------:R-:W-:Y:S05]  /*300b0*/  BSYNC B1 ;  /* 0x0000000000017941 */ /* 0x000fea0003800000 */
.L_x_26281:
        /* <DEDUP_REMOVED lines=26> */
.L_x_26285:
        /* <DEDUP_REMOVED lines=9> */
.L_x_26286:
[----:B------:R-:W-:Y:S05]  /*302f0*/  BSYNC B1 ;  /* 0x0000000000017941 */ /* 0x000fea0003800000 */
.L_x_26284:
        /* <DEDUP_REMOVED lines=26> */
.L_x_26288:
        /* <DEDUP_REMOVED lines=9> */
.L_x_26289:
[----:B------:R-:W-:Y:S05]  /*30530*/  BSYNC B1 ;  /* 0x0000000000017941 */ /* 0x000fea0003800000 */
.L_x_26287:
        /* <DEDUP_REMOVED lines=26> */
.L_x_26291:
        /* <DEDUP_REMOVED lines=9> */
.L_x_26292:
[----:B------:R-:W-:Y:S05]  /*30770*/  BSYNC B1 ;  /* 0x0000000000017941 */ /* 0x000fea0003800000 */
.L_x_26290:
        /* <DEDUP_REMOVED lines=26> */
.L_x_26294:
        /* <DEDUP_REMOVED lines=9> */
.L_x_26295:
[----:B------:R-:W-:Y:S05]  /*309b0*/  BSYNC B1 ;  /* 0x0000000000017941 */ /* 0x000fea0003800000 */
.L_x_26293:
        /* <DEDUP_REMOVED lines=26> */
.L_x_26297:
        /* <DEDUP_REMOVED lines=9> */
.L_x_26298:
[----:B------:R-:W-:Y:S05]  /*30bf0*/  BSYNC B1 ;  /* 0x0000000000017941 */ /* 0x000fea0003800000 */
.L_x_26296:
        /* <DEDUP_REMOVED lines=26> */
.L_x_26300:
        /* <DEDUP_REMOVED lines=9> */
.L_x_26301:
[----:B------:R-:W-:Y:S05]  /*30e30*/  BSYNC B1 ;  /* 0x0000000000017941 */ /* 0x000fea0003800000 */
.L_x_26299:
        /* <DEDUP_REMOVED lines=26> */
.L_x_26303:
        /* <DEDUP_REMOVED lines=9> */
.L_x_26304:
[----:B------:R-:W-:Y:S05]  /*31070*/  BSYNC B1 ;  /* 0x0000000000017941 */ /* 0x000fea0003800000 */
.L_x_26302:
        /* <DEDUP_REMOVED lines=26> */
.L_x_26306:
        /* <DEDUP_REMOVED lines=9> */
.L_x_26307:
[----:B------:R-:W-:Y:S05]  /*312b0*/  BSYNC B1 ;  /* 0x0000000000017941 */ /* 0x000fea0003800000 */
.L_x_26305:
        /* <DEDUP_REMOVED lines=26> */
.L_x_26309:
        /* <DEDUP_REMOVED lines=9> */
.L_x_26310:
[----:B------:R-:W-:Y:S05]  /*314f0*/  BSYNC B1 ;  /* 0x0000000000017941 */ /* 0x000fea0003800000 */
.L_x_26308:
        /* <DEDUP_REMOVED lines=26> */
.L_x_26312:
        /* <DEDUP_REMOVED lines=9> */
.L_x_26313:
[----:B------:R-:W-:Y:S05]  /*31730*/  BSYNC B1 ;  /* 0x0000000000017941 */ /* 0x000fea0003800000 */
.L_x_26311:
        /* <DEDUP_REMOVED lines=26> */
.L_x_26315:
        /* <DEDUP_REMOVED lines=9> */
.L_x_26316:
[----:B------:R-:W-:Y:S05]  /*31970*/  BSYNC B1 ;  /* 0x0000000000017941 */ /* 0x000fea0003800000 */
.L_x_26314:
        /* <DEDUP_REMOVED lines=26> */
.L_x_26318:
        /* <DEDUP_REMOVED lines=9> */
.L_x_26319:
[----:B------:R-:W-:Y:S05]  /*31bb0*/  BSYNC B1 ;  /* 0x0000000000017941 */ /* 0x000fea0003800000 */
.L_x_26317:
        /* <DEDUP_REMOVED lines=26> */
.L_x_26321:
        /* <DEDUP_REMOVED lines=9> */
.L_x_26322:
[----:B------:R-:W-:Y:S05]  /*31df0*/  BSYNC B1 ;  /* 0x0000000000017941 */ /* 0x000fea0003800000 */
.L_x_26320:
        /* <DEDUP_REMOVED lines=26> */
.L_x_26324:
        /* <DEDUP_REMOVED lines=9> */
.L_x_26325:
[----:B------:R-:W-:Y:S05]  /*32030*/  BSYNC B1 ;  /* 0x0000000000017941 */ /* 0x000fea0003800000 */
.L_x_26323:
        /* <DEDUP_REMOVED lines=26> */
.L_x_26327:
        /* <DEDUP_REMOVED lines=9> */
.L_x_26328:
[----:B------:R-:W-:Y:S05]  /*32270*/  BSYNC B1 ;  /* 0x0000000000017941 */ /* 0x000fea0003800000 */
.L_x_26326:
        /* <DEDUP_REMOVED lines=26> */
.L_x_26330:
        /* <DEDUP_REMOVED lines=9> */
.L_x_26331:
[----:B------:R-:W-:Y:S05]  /*324b0*/  BSYNC B1 ;  /* 0x0000000000017941 */ /* 0x000fea0003800000 */
.L_x_26329:
        /* <DEDUP_REMOVED lines=26> */
.L_x_26333:
        /* <DEDUP_REMOVED lines=9> */
.L_x_26334:
[----:B------:R-:W-:Y:S05]  /*326f0*/  BSYNC B1 ;  /* 0x0000000000017941 */ /* 0x000fea0003800000 */
.L_x_26332:
        /* <DEDUP_REMOVED lines=26> */
.L_x_26336:
        /* <DEDUP_REMOVED lines=9> */
.L_x_26337:
[----:B------:R-:W-:Y:S05]  /*32930*/  BSYNC B1 ;  /* 0x0000000000017941 */ /* 0x000fea0003800000 */
.L_x_26335:
        /* <DEDUP_REMOVED lines=26> */
.L_x_26339:
        /* <DEDUP_REMOVED lines=9> */
.L_x_26340:
[----:B------:R-:W-:Y:S05]  /*32b70*/  BSYNC B1 ;  /* 0x0000000000017941 */ /* 0x000fea0003800000 */
.L_x_26338:
        /* <DEDUP_REMOVED lines=26> */
.L_x_26342:
        /* <DEDUP_REMOVED lines=9> */
.L_x_26343:
[----:B------:R-:W-:Y:S05]  /*32db0*/  BSYNC B1 ;  /* 0x0000000000017941 */ /* 0x000fea0003800000 */
.L_x_26341:
        /* <DEDUP_REMOVED lines=26> */
.L_x_26345:
        /* <DEDUP_REMOVED lines=9> */
.L_x_26346:
[----:B------:R-:W-:Y:S05]  /*32ff0*/  BSYNC B1 ;  /* 0x0000000000017941 */ /* 0x000fea0003800000 */
.L_x_26344:
        /* <DEDUP_REMOVED lines=26> */
.L_x_26348:
        /* <DEDUP_REMOVED lines=9> */
.L_x_26349:
[----:B------:R-:W-:Y:S05]  /*33230*/  BSYNC B1 ;  /* 0x0000000000017941 */ /* 0x000fea0003800000 */
.L_x_26347:
        /* <DEDUP_REMOVED lines=26> */
.L_x_26351:
        /* <DEDUP_REMOVED lines=9> */
.L_x_26352:
[----:B------:R-:W-:Y:S05]  /*33470*/  BSYNC B1 ;  /* 0x0000000000017941 */ /* 0x000fea0003800000 */
.L_x_26350:
        /* <DEDUP_REMOVED lines=26> */
.L_x_26354:
        /* <DEDUP_REMOVED lines=9> */
.L_x_26355:
[----:B------:R-:W-:Y:S05]  /*336b0*/  BSYNC B1 ;  /* 0x0000000000017941 */ /* 0x000fea0003800000 */
.L_x_26353:
        /* <DEDUP_REMOVED lines=26> */
.L_x_26357:
        /* <DEDUP_REMOVED lines=9> */
.L_x_26358:
[----:B------:R-:W-:Y:S05]  /*338f0*/  BSYNC B1 ;  /* 0x0000000000017941 */ /* 0x000fea0003800000 */
.L_x_26356:
        /* <DEDUP_REMOVED lines=26> */
.L_x_26360:
        /* <DEDUP_REMOVED lines=9> */
.L_x_26361:
[----:B------:R-:W-:Y:S05]  /*33b30*/  BSYNC B1 ;  /* 0x0000000000017941 */ /* 0x000fea0003800000 */
.L_x_26359:
        /* <DEDUP_REMOVED lines=26> */
.L_x_26363:
        /* <DEDUP_REMOVED lines=9> */
.L_x_26364:
[----:B------:R-:W-:Y:S05]  /*33d70*/  BSYNC B1 ;  /* 0x0000000000017941 */ /* 0x000fea0003800000 */
.L_x_26362:
        /* <DEDUP_REMOVED lines=26> */
.L_x_26366:
        /* <DEDUP_REMOVED lines=9> */
.L_x_26367:
[----:B------:R-:W-:Y:S05]  /*33fb0*/  BSYNC B1 ;  /* 0x0000000000017941 */ /* 0x000fea0003800000 */
.L_x_26365:
        /* <DEDUP_REMOVED lines=26> */
.L_x_26369:
        /* <DEDUP_REMOVED lines=9> */
.L_x_26370:
[----:B------:R-:W-:Y:S05]  /*341f0*/  BSYNC B1 ;  /* 0x0000000000017941 */ /* 0x000fea0003800000 */
.L_x_26368:
        /* <DEDUP_REMOVED lines=26> */
.L_x_26372:
        /* <DEDUP_REMOVED lines=9> */
.L_x_26373:
[----:B------:R-:W-:Y:S05]  /*34430*/  BSYNC B1 ;  /* 0x0000000000017941 */ /* 0x000fea0003800000 */
.L_x_26371:
        /* <DEDUP_REMOVED lines=26> */
.L_x_26375:
        /* <DEDUP_REMOVED lines=9> */
.L_x_26376:
[----:B------:R-:W-:Y:S05]  /*34670*/  BSYNC B1 ;  /* 0x0000000000017941 */ /* 0x000fea0003800000 */
.L_x_26374:
        /* <DEDUP_REMOVED lines=26> */
.L_x_26378:
        /* <DEDUP_REMOVED lines=9> */
.L_x_26379:
[----:B------:R-:W-:Y:S05]  /*348b0*/  BSYNC B1 ;  /* 0x0000000000017941 */ /* 0x000fea0003800000 */
.L_x_26377:
        /* <DEDUP_REMOVED lines=26> */
.L_x_26381:
        /* <DEDUP_REMOVED lines=9> */
.L_x_26382:
[----:B------:R-:W-:Y:S05]  /*34af0*/  BSYNC B1 ;  /* 0x0000000000017941 */ /* 0x000fea0003800000 */
.L_x_26380:
        /* <DEDUP_REMOVED lines=26> */
.L_x_26384:
        /* <DEDUP_REMOVED lines=9> */
.L_x_26385:
[----:B------:R-:W-:Y:S05]  /*34d30*/  BSYNC B1 ;  /* 0x0000000000017941 */ /* 0x000fea0003800000 */
.L_x_26383:
        /* <DEDUP_REMOVED lines=26> */
.L_x_26387:
        /* <DEDUP_REMOVED lines=9> */
.L_x_26388:
[----:B------:R-:W-:Y:S05]  /*34f70*/  BSYNC B1 ;  /* 0x0000000000017941 */ /* 0x000fea0003800000 */
.L_x_26386:
        /* <DEDUP_REMOVED lines=26> */
.L_x_26390:
        /* <DEDUP_REMOVED lines=9> */
.L_x_26391:
[----:B------:R-:W-:Y:S05]  /*351b0*/  BSYNC B1 ;  /* 0x0000000000017941 */ /* 0x000fea0003800000 */
.L_x_26389:
        /* <DEDUP_REMOVED lines=26> */
.L_x_26393:
        /* <DEDUP_REMOVED lines=9> */
.L_x_26394:
[----:B------:R-:W-:Y:S05]  /*353f0*/  BSYNC B1 ;  /* 0x0000000000017941 */ /* 0x000fea0003800000 */
.L_x_26392:
        /* <DEDUP_REMOVED lines=26> */
.L_x_26396:
        /* <DEDUP_REMOVED lines=9> */
.L_x_26397:
[----:B------:R-:W-:Y:S05]  /*35630*/  BSYNC B1 ;  /* 0x0000000000017941 */ /* 0x000fea0003800000 */
.L_x_26395:
        /* <DEDUP_REMOVED lines=26> */
.L_x_26399:
        /* <DEDUP_REMOVED lines=9> */
.L_x_26400:
[----:B------:R-:W-:Y:S05]  /*35870*/  BSYNC B1 ;  /* 0x0000000000017941 */ /* 0x000fea0003800000 */
.L_x_26398:
        /* <DEDUP_REMOVED lines=26> */
.L_x_26402:
        /* <DEDUP_REMOVED lines=9> */
.L_x_26403:
[----:B------:R-:W-:Y:S05]  /*35ab0*/  BSYNC B1 ;  /* 0x0000000000017941 */ /* 0x000fea0003800000 */
.L_x_26401:
        /* <DEDUP_REMOVED lines=26> */
.L_x_26405:
        /* <DEDUP_REMOVED lines=9> */
.L_x_26406:
[----:B------:R-:W-:Y:S05]  /*35cf0*/  BSYNC B1 ;  /* 0x0000000000017941 */ /* 0x000fea0003800000 */
.L_x_26404:
        /* <DEDUP_REMOVED lines=26> */
.L_x_26408:
        /* <DEDUP_REMOVED lines=9> */
.L_x_26409:
[----:B------:R-:W-:Y:S05]  /*35f30*/  BSYNC B1 ;  /* 0x0000000000017941 */ /* 0x000fea0003800000 */
.L_x_26407:
        /* <DEDUP_REMOVED lines=26> */
.L_x_26411:
        /* <DEDUP_REMOVED lines=9> */
.L_x_26412:
[----:B------:R-:W-:Y:S05]  /*36170*/  BSYNC B1 ;  /* 0x0000000000017941 */ /* 0x000fea0003800000 */
.L_x_26410:
        /* <DEDUP_REMOVED lines=26> */
.L_x_26414:
        /* <DEDUP_REMOVED lines=9> */
.L_x_26415:
[----:B------:R-:W-:Y:S05]  /*363b0*/  BSYNC B1 ;  /* 0x0000000000017941 */ /* 0x000fea0003800000 */
.L_x_26413:
        /* <DEDUP_REMOVED lines=26> */
.L_x_26417:
        /* <DEDUP_REMOVED lines=9> */
.L_x_26418:
[----:B------:R-:W-:Y:S05]  /*365f0*/  BSYNC B1 ;  /* 0x0000000000017941 */ /* 0x000fea0003800000 */
.L_x_26416:
        /* <DEDUP_REMOVED lines=26> */
.L_x_26420:
        /* <DEDUP_REMOVED lines=9> */
.L_x_26421:
[----:B------:R-:W-:Y:S05]  /*36830*/  BSYNC B1 ;  /* 0x0000000000017941 */ /* 0x000fea0003800000 */
.L_x_26419:
        /* <DEDUP_REMOVED lines=26> */
.L_x_26423:
        /* <DEDUP_REMOVED lines=9> */
.L_x_26424:
[----:B------:R-:W-:Y:S05]  /*36a70*/  BSYNC B1 ;  /* 0x0000000000017941 */ /* 0x000fea0003800000 */
.L_x_26422:
        /* <DEDUP_REMOVED lines=26> */
.L_x_26426:
        /* <DEDUP_REMOVED lines=9> */
.L_x_26427:
[----:B------:R-:W-:Y:S05]  /*36cb0*/  BSYNC B1 ;  /* 0x0000000000017941 */ /* 0x000fea0003800000 */
.L_x_26425:
        /* <DEDUP_REMOVED lines=26> */
.L_x_26429:
        /* <DEDUP_REMOVED lines=9> */
.L_x_26430:
[----:B------:R-:W-:Y:S05]  /*36ef0*/  BSYNC B1 ;  /* 0x0000000000017941 */ /* 0x000fea0003800000 */
.L_x_26428:
        /* <DEDUP_REMOVED lines=26> */
.L_x_26432:
        /* <DEDUP_REMOVED lines=9> */
.L_x_26433:
[----:B------:R-:W-:Y:S05]  /*37130*/  BSYNC B1 ;  /* 0x0000000000017941 */ /* 0x000fea0003800000 */
.L_x_26431:
        /* <DEDUP_REMOVED lines=26> */
.L_x_26435:
        /* <DEDUP_REMOVED lines=9> */
.L_x_26436:
[----:B------:R-:W-:Y:S05]  /*37370*/  BSYNC B1 ;  /* 0x0000000000017941 */ /* 0x000fea0003800000 */
.L_x_26434:
        /* <DEDUP_REMOVED lines=26> */
.L_x_26438:
        /* <DEDUP_REMOVED lines=9> */
.L_x_26439:
[----:B------:R-:W-:Y:S05]  /*375b0*/  BSYNC B1 ;  /* 0x0000000000017941 */ /* 0x000fea0003800000 */
.L_x_26437:
        /* <DEDUP_REMOVED lines=26> */
.L_x_26441:
        /* <DEDUP_REMOVED lines=9> */
.L_x_26442:
[----:B------:R-:W-:Y:S05]  /*377f0*/  BSYNC B1 ;  /* 0x0000000000017941 */ /* 0x000fea0003800000 */
.L_x_26440:
        /* <DEDUP_REMOVED lines=26> */
.L_x_26444:
        /* <DEDUP_REMOVED lines=9> */
.L_x_26445:
[----:B------:R-:W-:Y:S05]  /*37a30*/  BSYNC B1 ;  /* 0x0000000000017941 */ /* 0x000fea0003800000 */
.L_x_26443:
        /* <DEDUP_REMOVED lines=26> */
.L_x_26447:
        /* <DEDUP_REMOVED lines=9> */
.L_x_26448:
[----:B------:R-:W-:Y:S05]  /*37c70*/  BSYNC B1 ;  /* 0x0000000000017941 */ /* 0x000fea0003800000 */
.L_x_26446:
        /* <DEDUP_REMOVED lines=26> */
.L_x_26450:
        /* <DEDUP_REMOVED lines=9> */
.L_x_26451:
[----:B------:R-:W-:Y:S05]  /*37eb0*/  BSYNC B1 ;  /* 0x0000000000017941 */ /* 0x000fea0003800000 */
.L_x_26449:
        /* <DEDUP_REMOVED lines=26> */
.L_x_26453:
        /* <DEDUP_REMOVED lines=9> */
.L_x_26454:
[----:B------:R-:W-:Y:S05]  /*380f0*/  BSYNC B1 ;  /* 0x0000000000017941 */ /* 0x000fea0003800000 */
.L_x_26452:
        /* <DEDUP_REMOVED lines=26> */
.L_x_26456:
        /* <DEDUP_REMOVED lines=9> */
.L_x_26457:
[----:B------:R-:W-:Y:S05]  /*38330*/  BSYNC B1 ;  /* 0x0000000000017941 */ /* 0x000fea0003800000 */
.L_x_26455:
        /* <DEDUP_REMOVED lines=26> */
.L_x_26459:
        /* <DEDUP_REMOVED lines=9> */
.L_x_26460:
[----:B------:R-:W-:Y:S05]  /*38570*/  BSYNC B1 ;  /* 0x0000000000017941 */ /* 0x000fea0003800000 */
.L_x_26458:
        /* <DEDUP_REMOVED lines=26> */
.L_x_26462:
        /* <DEDUP_REMOVED lines=9> */
.L_x_26463:
[----:B------:R-:W-:Y:S05]  /*387b0*/  BSYNC B1 ;  /* 0x0000000000017941 */ /* 0x000fea0003800000 */
.L_x_26461:
        /* <DEDUP_REMOVED lines=26> */
.L_x_26465:
        /* <DEDUP_REMOVED lines=9> */
.L_x_26466:
[----:B------:R-:W-:Y:S05]  /*389f0*/  BSYNC B1 ;  /* 0x0000000000017941 */ /* 0x000fea0003800000 */
.L_x_26464:
        /* <DEDUP_REMOVED lines=26> */
.L_x_26468:
        /* <DEDUP_REMOVED lines=9> */
.L_x_26469:
[----:B------:R-:W-:Y:S05]  /*38c30*/  BSYNC B1 ;  /* 0x0000000000017941 */ /* 0x000fea0003800000 */
.L_x_26467:
        /* <DEDUP_REMOVED lines=26> */
.L_x_26471:
        /* <DEDUP_REMOVED lines=9> */
.L_x_26472:
[----:B------:R-:W-:Y:S05]  /*38e70*/  BSYNC B1 ;  /* 0x0000000000017941 */ /* 0x000fea0003800000 */
.L_x_26470:
        /* <DEDUP_REMOVED lines=26> */
.L_x_26474:
        /* <DEDUP_REMOVED lines=9> */
.L_x_26475:
[----:B------:R-:W-:Y:S05]  /*390b0*/  BSYNC B1 ;  /* 0x0000000000017941 */ /* 0x000fea0003800000 */
.L_x_26473:
        /* <DEDUP_REMOVED lines=26> */
.L_x_26477:
        /* <DEDUP_REMOVED lines=9> */
.L_x_26478:
[----:B------:R-:W-:Y:S05]  /*392f0*/  BSYNC B1 ;  /* 0x0000000000017941 */ /* 0x000fea0003800000 */
.L_x_26476:
        /* <DEDUP_REMOVED lines=26> */
.L_x_26480:
        /* <DEDUP_REMOVED lines=9> */
.L_x_26481:
[----:B------:R-:W-:Y:S05]  /*39530*/  BSYNC B1 ;  /* 0x0000000000017941 */ /* 0x000fea0003800000 */
.L_x_26479:
        /* <DEDUP_REMOVED lines=26> */
.L_x_26483:
        /* <DEDUP_REMOVED lines=9> */
.L_x_26484:
[----:B------:R-:W-:Y:S05]  /*39770*/  BSYNC B1 ;  /* 0x0000000000017941 */ /* 0x000fea0003800000 */
.L_x_26482:
        /* <DEDUP_REMOVED lines=26> */
.L_x_26486:
        /* <DEDUP_REMOVED lines=9> */
.L_x_26487:
[----:B------:R-:W-:Y:S05]  /*399b0*/  BSYNC B1 ;  /* 0x0000000000017941 */ /* 0x000fea0003800000 */
.L_x_26485:
        /* <DEDUP_REMOVED lines=26> */
.L_x_26489:
        /* <DEDUP_REMOVED lines=9> */
.L_x_26490:
[----:B------:R-:W-:Y:S05]  /*39bf0*/  BSYNC B1 ;  /* 0x0000000000017941 */ /* 0x000fea0003800000 */
.L_x_26488:
        /* <DEDUP_REMOVED lines=26> */
.L_x_26492:
        /* <DEDUP_REMOVED lines=9> */
.L_x_26493:
[----:B------:R-:W-:Y:S05]  /*39e30*/  BSYNC B1 ;  /* 0x0000000000017941 */ /* 0x000fea0003800000 */
.L_x_26491:
        /* <DEDUP_REMOVED lines=26> */
.L_x_26495:
        /* <DEDUP_REMOVED lines=9> */
.L_x_26496:
[----:B------:R-:W-:Y:S05]  /*3a070*/  BSYNC B1 ;  /* 0x0000000000017941 */ /* 0x000fea0003800000 */
.L_x_26494:
        /* <DEDUP_REMOVED lines=26> */
.L_x_26498:
        /* <DEDUP_REMOVED lines=9> */
.L_x_26499:
[----:B------:R-:W-:Y:S05]  /*3a2b0*/  BSYNC B1 ;  /* 0x0000000000017941 */ /* 0x000fea0003800000 */
.L_x_26497:
        /* <DEDUP_REMOVED lines=26> */
.L_x_26501:
        /* <DEDUP_REMOVED lines=9> */
.L_x_26502:
[----:B------:R-:W-:Y:S05]  /*3a4f0*/  BSYNC B1 ;  /* 0x0000000000017941 */ /* 0x000fea0003800000 */
.L_x_26500:
        /* <DEDUP_REMOVED lines=26> */
.L_x_26504:
        /* <DEDUP_REMOVED lines=9> */
.L_x_26505:
[----:B------:R-:W-:Y:S05]  /*3a730*/  BSYNC B1 ;  /* 0x0000000000017941 */ /* 0x000fea0003800000 */
.L_x_26503:
        /* <DEDUP_REMOVED lines=26> */
.L_x_26507:
        /* <DEDUP_REMOVED lines=9> */
.L_x_26508:
[----:B------:R-:W-:Y:S05]  /*3a970*/  BSYNC B1 ;  /* 0x0000000000017941 */ /* 0x000fea0003800000 */
.L_x_26506:
        /* <DEDUP_REMOVED lines=26> */
.L_x_26510:
        /* <DEDUP_REMOVED lines=9> */
.L_x_26511:
[----:B------:R-:W-:Y:S05]  /*3abb0*/  BSYNC B1 ;  /* 0x0000000000017941 */ /* 0x000fea0003800000 */
.L_x_26509:
        /* <DEDUP_REMOVED lines=26> */
.L_x_26513:
        /* <DEDUP_REMOVED lines=9> */
.L_x_26514:
[----:B------:R-:W-:Y:S05]  /*3adf0*/  BSYNC B1 ;  /* 0x0000000000017941 */ /* 0x000fea0003800000 */
.L_x_26512:
        /* <DEDUP_REMOVED lines=26> */
.L_x_26516:
        /* <DEDUP_REMOVED lines=9> */
.L_x_26517:
[----:B------:R-:W-:Y:S05]  /*3b030*/  BSYNC B1 ;  /* 0x0000000000017941 */ /* 0x000fea0003800000 */
.L_x_26515:
        /* <DEDUP_REMOVED lines=26> */
.L_x_26519:
        /* <DEDUP_REMOVED lines=9> */
.L_x_26520:
[----:B------:R-:W-:Y:S05]  /*3b270*/  BSYNC B1 ;  /* 0x0000000000017941 */ /* 0x000fea0003800000 */
.L_x_26518:
        /* <DEDUP_REMOVED lines=26> */
.L_x_26522:
        /* <DEDUP_REMOVED lines=9> */
.L_x_26523:
[----:B------:R-:W-:Y:S05]  /*3b4b0*/  BSYNC B1 ;  /* 0x0000000000017941 */ /* 0x000fea0003800000 */
.L_x_26521:
        /* <DEDUP_REMOVED lines=26> */
.L_x_26525:
        /* <DEDUP_REMOVED lines=9> */
.L_x_26526:
[----:B------:R-:W-:Y:S05]  /*3b6f0*/  BSYNC B1 ;  /* 0x0000000000017941 */ /* 0x000fea0003800000 */
.L_x_26524:
        /* <DEDUP_REMOVED lines=26> */
.L_x_26528:
        /* <DEDUP_REMOVED lines=9> */
.L_x_26529:
[----:B------:R-:W-:Y:S05]  /*3b930*/  BSYNC B1 ;  /* 0x0000000000017941 */ /* 0x000fea0003800000 */
.L_x_26527:
        /* <DEDUP_REMOVED lines=26> */
.L_x_26531:
        /* <DEDUP_REMOVED lines=9> */
.L_x_26532:
[----:B------:R-:W-:Y:S05]  /*3bb70*/  BSYNC B1 ;  /* 0x0000000000017941 */ /* 0x000fea0003800000 */
.L_x_26530:
        /* <DEDUP_REMOVED lines=26> */
.L_x_26534:
        /* <DEDUP_REMOVED lines=9> */
.L_x_26535:
[----:B------:R-:W-:Y:S05]  /*3bdb0*/  BSYNC B1 ;  /* 0x0000000000017941 */ /* 0x000fea0003800000 */
.L_x_26533:
        /* <DEDUP_REMOVED lines=26> */
.L_x_26537:
        /* <DEDUP_REMOVED lines=9> */
.L_x_26538:
[----:B------:R-:W-:Y:S05]  /*3bff0*/  BSYNC B1 ;  /* 0x0000000000017941 */ /* 0x000fea0003800000 */
.L_x_26536:
        /* <DEDUP_REMOVED lines=26> */
.L_x_26540:
        /* <DEDUP_REMOVED lines=9> */
.L_x_26541:
[----:B------:R-:W-:Y:S05]  /*3c230*/  BSYNC B1 ;  /* 0x0000000000017941 */ /* 0x000fea0003800000 */
.L_x_26539:
        /* <DEDUP_REMOVED lines=26> */
.L_x_26543:
        /* <DEDUP_REMOVED lines=9> */
.L_x_26544:
[----:B------:R-:W-:Y:S05]  /*3c470*/  BSYNC B1 ;  /* 0x0000000000017941 */ /* 0x000fea0003800000 */
.L_x_26542:
        /* <DEDUP_REMOVED lines=26> */
.L_x_26546:
        /* <DEDUP_REMOVED lines=9> */
.L_x_26547:
[----:B------:R-:W-:Y:S05]  /*3c6b0*/  BSYNC B1 ;  /* 0x0000000000017941 */ /* 0x000fea0003800000 */
.L_x_26545:
        /* <DEDUP_REMOVED lines=26> */
.L_x_26549:
        /* <DEDUP_REMOVED lines=9> */
.L_x_26550:
[----:B------:R-:W-:Y:S05]  /*3c8f0*/  BSYNC B1 ;  /* 0x0000000000017941 */ /* 0x000fea0003800000 */
.L_x_26548:
        /* <DEDUP_REMOVED lines=26> */
.L_x_26552:
        /* <DEDUP_REMOVED lines=9> */
.L_x_26553:
[----:B------:R-:W-:Y:S05]  /*3cb30*/  BSYNC B1 ;  /* 0x0000000000017941 */ /* 0x000fea0003800000 */
.L_x_26551:
        /* <DEDUP_REMOVED lines=26> */
.L_x_26555:
        /* <DEDUP_REMOVED lines=9> */
.L_x_26556:
[----:B------:R-:W-:Y:S05]  /*3cd70*/  BSYNC B1 ;  /* 0x0000000000017941 */ /* 0x000fea0003800000 */
.L_x_26554:
        /* <DEDUP_REMOVED lines=27> */
.L_x_26558:
        /* <DEDUP_REMOVED lines=9> */
.L_x_26559:
[----:B------:R-:W-:Y:S05]  /*3cfc0*/  BSYNC B1 ;  /* 0x0000000000017941 */ /* 0x000fea0003800000 */
.L_x_26557:
        /* <DEDUP_REMOVED lines=26> */
.L_x_26561:
        /* <DEDUP_REMOVED lines=9> */
.L_x_26562:
[----:B------:R-:W-:Y:S05]  /*3d200*/  BSYNC B1 ;  /* 0x0000000000017941 */ /* 0x000fea0003800000 */
.L_x_26560:
        /* <DEDUP_REMOVED lines=26> */
.L_x_26564:
        /* <DEDUP_REMOVED lines=13> */
.L_x_26565:
[----:B------:R-:W-:Y:S05]  /*3d480*/  BSYNC B1 ;  /* 0x0000000000017941 */ /* 0x000fea0003800000 */
.L_x_26563:
[----:B0-----:R-:W2:Y:S02]  /*3d490*/  LDL.LU R0, [R1+0xbb0] ;  /* 0x000bb00001007983 */ /* 0x001ea40000300800 */
[----:B--2---:R-:W-:-:S05]  /*3d4a0*/  IADD3 R0, R0, 0x4, RZ ;  /* 0x0000000400007810 */ /* 0x004fca0007ffe0ff */
[----:B------:R0:W-:Y:S01]  /*3d4b0*/  STL [R1+0xbb0], R0 ;  /* 0x000bb00001007387 */ /* 0x0001e20000100800 */
[----:B------:R-:W-:Y:S01]  /*3d4c0*/  @!P1 CALL.REL.NOINC `(.L_x_26566) ;  /* 0x0000001000009944 */ /* 0x000fe20003c00000 */
[----:B------:R-:W-:Y:S05]  /*3d4d0*/  BRA `(.L_x_26567) ;  /* 0xfffef7a000007947 */ /* 0x000fea000383ffff */
.L_x_26566:
        /* <DEDUP_REMOVED lines=12> */
.L_x_26184:
[----:B------:R-:W-:Y:S05]  /*3d5a0*/  BSYNC B0 ;  /* 0x0000000000007941 */ /* 0x000fea0003800000 */
.L_x_26183:
        /* <DEDUP_REMOVED lines=678> */
.L_x_26952:
        /* <DEDUP_REMOVED lines=35> */
.L_x_26571:
[----:B0-2---:R-:W2:Y:S04]  /*40240*/  LDL.LU R0, [R1+0x99c] ;  /* 0x00099c0001007983 */ /* 0x005ea80000300800 */
[----:B--2---:R0:W-:Y:S02]  /*40250*/  STL [R1+0xba4], R0 ;  /* 0x000ba40001007387 */ /* 0x0041e40000100800 */
[----:B0-----:R-:W-:Y:S02]  /*40260*/  IMAD.MOV.U32 R0, RZ, RZ, R29 ;  /* 0x000000ffff007224 */ /* 0x001fe400078e001d */
[----:B------:R-:W2:Y:S04]  /*40270*/  LDL.LU R29, [R1+0x998] ;  /* 0x00099800011d7983 */ /* 0x000ea80000300800 */
[----:B--2---:R0:W-:Y:S02]  /*40280*/  STL [R1+0x99c], R29 ;  /* 0x00099c1d01007387 */ /* 0x0041e40000100800 */
[----:B0-----:R-:W-:-:S02]  /*40290*/  IMAD.MOV.U32 R29, RZ, RZ, R28 ;  /* 0x000000ffff1d7224 */ /* 0x001fc400078e001c */
.L_x_26572:
[----:B--2---:R-:W-:Y:S05]  /*402a0*/  BSYNC B1 ;  /* 0x0000000000017941 */ /* 0x004fea0003800000 */
.L_x_26570:
        /* <DEDUP_REMOVED lines=16> */
.L_x_26574:
[----:B0-----:R0:W-:Y:S04]  /*403b0*/  STL [R1+0xba0], R0 ;  /* 0x000ba00001007387 */ /* 0x0011e80000100800 */
[----:B------:R-:W2:Y:S04]  /*403c0*/  LDL.LU R28, [R1+0xba4] ;  /* 0x000ba400011c7983 */ /* 0x000ea80000300800 */
[----:B0-----:R-:W3:Y:S04]  /*403d0*/  LDL.LU R0, [R1+0x9a4] ;  /* 0x0009a40001007983 */ /* 0x001ee80000300800 */
[----:B--2---:R0:W-:Y:S04]  /*403e0*/  STL [R1+0xba8], R28 ;  /* 0x000ba81c01007387 */ /* 0x0041e80000100800 */
[----:B---3--:R2:W-:Y:S01]  /*403f0*/  STL [R1+0x998], R0 ;  /* 0x0009980001007387 */ /* 0x0085e20000100800 */
[----:B0-----:R-:W-:-:S03]  /*40400*/  IMAD.MOV.U32 R28, RZ, RZ, R27 ;  /* 0x000000ffff1c7224 */ /* 0x001fc600078e001b */
.L_x_26575:
[----:B0-----:R-:W-:Y:S05]  /*40410*/  BSYNC B1 ;  /* 0x0000000000017941 */ /* 0x001fea0003800000 */
.L_x_26573:
        /* <DEDUP_REMOVED lines=15> */
.L_x_26577:
[----:B------:R-:W2:Y:S04]  /*40510*/  LDL.LU R27, [R1+0xba8] ;  /* 0x000ba800011b7983 */ /* 0x000ea80000300800 */
[----:B------:R3:W5:Y:S04]  /*40520*/  LDL.LU R0, [R1+0xba0] ;  /* 0x000ba00001007983 */ /* 0x0007680000300800 */
[----:B--2---:R2:W-:Y:S04]  /*40530*/  STL [R1+0xba4], R27 ;  /* 0x000ba41b01007387 */ /* 0x0045e80000100800 */
[----:B--2---:R-:W2:Y:S04]  /*40540*/  LDL.LU R27, [R1+0x9a0] ;  /* 0x0009a000011b7983 */ /* 0x004ea80000300800 */
[----:B--2---:R2:W-:Y:S02]  /*40550*/  STL [R1+0x9a4], R27 ;  /* 0x0009a41b01007387 */ /* 0x0045e40000100800 */
[----:B--2---:R-:W-:-:S02]  /*40560*/  IMAD.MOV.U32 R27, RZ, RZ, R26 ;  /* 0x000000ffff1b7224 */ /* 0x004fc400078e001a */
.L_x_26578:
[----:B---3--:R-:W-:Y:S05]  /*40570*/  BSYNC B1 ;  /* 0x0000000000017941 */ /* 0x008fea0003800000 */
.L_x_26576:
        /* <DEDUP_REMOVED lines=16> */
.L_x_26580:
[----:B--2---:R2:W-:Y:S04]  /*40680*/  STL [R1+0xba0], R0 ;  /* 0x000ba00001007387 */ /* 0x0045e80000100800 */
[----:B------:R-:W3:Y:S04]  /*40690*/  LDL.LU R26, [R1+0xba4] ;  /* 0x000ba400011a7983 */ /* 0x000ee80000300800 */
[----:B--2---:R-:W2:Y:S04]  /*406a0*/  LDL.LU R0, [R1+0x9ac] ;  /* 0x0009ac0001007983 */ /* 0x004ea80000300800 */
[----:B---3--:R3:W-:Y:S04]  /*406b0*/  STL [R1+0xba8], R26 ;  /* 0x000ba81a01007387 */ /* 0x0087e80000100800 */
[----:B--2---:R2:W-:Y:S01]  /*406c0*/  STL [R1+0x9a0], R0 ;  /* 0x0009a00001007387 */ /* 0x0045e20000100800 */
[----:B---3--:R-:W-:-:S03]  /*406d0*/  IMAD.MOV.U32 R26, RZ, RZ, R25 ;  /* 0x000000ffff1a7224 */ /* 0x008fc600078e0019 */
.L_x_26581:
[----:B--2---:R-:W-:Y:S05]  /*406e0*/  BSYNC B1 ;  /* 0x0000000000017941 */ /* 0x004fea0003800000 */
.L_x_26579:
        /* <DEDUP_REMOVED lines=15> */
.L_x_26583:
[----:B------:R-:W3:Y:S04]  /*407e0*/  LDL.LU R25, [R1+0xba8] ;  /* 0x000ba80001197983 */ /* 0x000ee80000300800 */
[----:B------:R4:W5:Y:S04]  /*407f0*/  LDL.LU R0, [R1+0xba0] ;  /* 0x000ba00001007983 */ /* 0x0009680000300800 */
[----:B---3--:R3:W-:Y:S04]  /*40800*/  STL [R1+0xba4], R25 ;  /* 0x000ba41901007387 */ /* 0x0087e80000100800 */
[----:B---3--:R-:W3:Y:S04]  /*40810*/  LDL.LU R25, [R1+0x9a8] ;  /* 0x0009a80001197983 */ /* 0x008ee80000300800 */
[----:B---3--:R3:W-:Y:S02]  /*40820*/  STL [R1+0x9ac], R25 ;  /* 0x0009ac1901007387 */ /* 0x0087e40000100800 */
[----:B---3--:R-:W-:-:S02]  /*40830*/  IMAD.MOV.U32 R25, RZ, RZ, R24 ;  /* 0x000000ffff197224 */ /* 0x008fc400078e0018 */
.L_x_26584:
[----:B----4-:R-:W-:Y:S05]  /*40840*/  BSYNC B1 ;  /* 0x0000000000017941 */ /* 0x010fea0003800000 */
.L_x_26582:
        /* <DEDUP_REMOVED lines=16> */
.L_x_26586:
[----:B---3--:R3:W-:Y:S04]  /*40950*/  STL [R1+0xba0], R0 ;  /* 0x000ba00001007387 */ /* 0x0087e80000100800 */
[----:B------:R-:W4:Y:S04]  /*40960*/  LDL.LU R24, [R1+0xba4] ;  /* 0x000ba40001187983 */ /* 0x000f280000300800 */
[----:B---3--:R-:W3:Y:S04]  /*40970*/  LDL.LU R0, [R1+0x9b4] ;  /* 0x0009b40001007983 */ /* 0x008ee80000300800 */
[----:B----4-:R4:W-:Y:S04]  /*40980*/  STL [R1+0xba8], R24 ;  /* 0x000ba81801007387 */ /* 0x0109e80000100800 */
[----:B---3--:R3:W-:Y:S01]  /*40990*/  STL [R1+0x9a8], R0 ;  /* 0x0009a80001007387 */ /* 0x0087e20000100800 */
[----:B----4-:R-:W-:-:S03]  /*409a0*/  IMAD.MOV.U32 R24, RZ, RZ, R23 ;  /* 0x000000ffff187224 */ /* 0x010fc600078e0017 */
.L_x_26587:
[----:B---3--:R-:W-:Y:S05]  /*409b0*/  BSYNC B1 ;  /* 0x0000000000017941 */ /* 0x008fea0003800000 */
.L_x_26585:
        /* <DEDUP_REMOVED lines=15> */
.L_x_26589:
[----:B------:R-:W4:Y:S04]  /*40ab0*/  LDL.LU R23, [R1+0xba8] ;  /* 0x000ba80001177983 */ /* 0x000f280000300800 */
[----:B------:R0:W5:Y:S04]  /*40ac0*/  LDL.LU R0, [R1+0xba0] ;  /* 0x000ba00001007983 */ /* 0x0001680000300800 */
[----:B----4-:R4:W-:Y:S04]  /*40ad0*/  STL [R1+0xba4], R23 ;  /* 0x000ba41701007387 */ /* 0x0109e80000100800 */
[----:B----4-:R-:W4:Y:S04]  /*40ae0*/  LDL.LU R23, [R1+0x9b0] ;  /* 0x0009b00001177983 */ /* 0x010f280000300800 */
[----:B----4-:R4:W-:Y:S02]  /*40af0*/  STL [R1+0x9b4], R23 ;  /* 0x0009b41701007387 */ /* 0x0109e40000100800 */
[----:B----4-:R-:W-:-:S02]  /*40b00*/  IMAD.MOV.U32 R23, RZ, RZ, R22 ;  /* 0x000000ffff177224 */ /* 0x010fc400078e0016 */
.L_x_26590:
[----:B0-----:R-:W-:Y:S05]  /*40b10*/  BSYNC B1 ;  /* 0x0000000000017941 */ /* 0x001fea0003800000 */
.L_x_26588:
        /* <DEDUP_REMOVED lines=16> */
.L_x_26592:
[----:B0-----:R0:W-:Y:S04]  /*40c20*/  STL [R1+0xba0], R0 ;  /* 0x000ba00001007387 */ /* 0x0011e80000100800 */
[----:B------:R-:W4:Y:S04]  /*40c30*/  LDL.LU R22, [R1+0xba4] ;  /* 0x000ba40001167983 */ /* 0x000f280000300800 */
[----:B0-2---:R-:W2:Y:S04]  /*40c40*/  LDL.LU R0, [R1+0x9bc] ;  /* 0x0009bc0001007983 */ /* 0x005ea80000300800 */
[----:B----4-:R0:W-:Y:S04]  /*40c50*/  STL [R1+0xba8], R22 ;  /* 0x000ba81601007387 */ /* 0x0101e80000100800 */
[----:B--2---:R2:W-:Y:S01]  /*40c60*/  STL [R1+0x9b0], R0 ;  /* 0x0009b00001007387 */ /* 0x0045e20000100800 */
[----:B0-----:R-:W-:-:S03]  /*40c70*/  IMAD.MOV.U32 R22, RZ, RZ, R21 ;  /* 0x000000ffff167224 */ /* 0x001fc600078e0015 */
.L_x_26593:
[----:B0-----:R-:W-:Y:S05]  /*40c80*/  BSYNC B1 ;  /* 0x0000000000017941 */ /* 0x001fea0003800000 */
.L_x_26591:
        /* <DEDUP_REMOVED lines=15> */
.L_x_26595:
[----:B------:R-:W2:Y:S04]  /*40d80*/  LDL.LU R21, [R1+0xba8] ;  /* 0x000ba80001157983 */ /* 0x000ea80000300800 */
[----:B------:R4:W5:Y:S04]  /*40d90*/  LDL.LU R0, [R1+0xba0] ;  /* 0x000ba00001007983 */ /* 0x0009680000300800 */
[----:B--2---:R2:W-:Y:S04]  /*40da0*/  STL [R1+0xba4], R21 ;  /* 0x000ba41501007387 */ /* 0x0045e80000100800 */
[----:B--2---:R-:W2:Y:S04]  /*40db0*/  LDL.LU R21, [R1+0x9b8] ;  /* 0x0009b80001157983 */ /* 0x004ea80000300800 */
[----:B--2---:R2:W-:Y:S02]  /*40dc0*/  STL [R1+0x9bc], R21 ;  /* 0x0009bc1501007387 */ /* 0x0045e40000100800 */
[----:B--2---:R-:W-:-:S02]  /*40dd0*/  IMAD.MOV.U32 R21, RZ, RZ, R20 ;  /* 0x000000ffff157224 */ /* 0x004fc400078e0014 */
.L_x_26596:
[----:B----4-:R-:W-:Y:S05]  /*40de0*/  BSYNC B1 ;  /* 0x0000000000017941 */ /* 0x010fea0003800000 */
.L_x_26594:
        /* <DEDUP_REMOVED lines=16> */
.L_x_26598:
[----:B--2---:R2:W-:Y:S04]  /*40ef0*/  STL [R1+0xba0], R0 ;  /* 0x000ba00001007387 */ /* 0x0045e80000100800 */
[----:B------:R-:W4:Y:S04]  /*40f00*/  LDL.LU R20, [R1+0xba4] ;  /* 0x000ba40001147983 */ /* 0x000f280000300800 */
[----:B--2---:R-:W2:Y:S04]  /*40f10*/  LDL.LU R0, [R1+0x9c4] ;  /* 0x0009c40001007983 */ /* 0x004ea80000300800 */
[----:B----4-:R4:W-:Y:S04]  /*40f20*/  STL [R1+0xba8], R20 ;  /* 0x000ba81401007387 */ /* 0x0109e80000100800 */
[----:B--2---:R2:W-:Y:S01]  /*40f30*/  STL [R1+0x9b8], R0 ;  /* 0x0009b80001007387 */ /* 0x0045e20000100800 */
[----:B----4-:R-:W-:-:S03]  /*40f40*/  IMAD.MOV.U32 R20, RZ, RZ, R19 ;  /* 0x000000ffff147224 */ /* 0x010fc600078e0013 */
.L_x_26599:
[----:B--2---:R-:W-:Y:S05]  /*40f50*/  BSYNC B1 ;  /* 0x0000000000017941 */ /* 0x004fea0003800000 */
.L_x_26597:
        /* <DEDUP_REMOVED lines=15> */
.L_x_26601:
[----:B------:R-:W4:Y:S04]  /*41050*/  LDL.LU R19, [R1+0xba8] ;  /* 0x000ba80001137983 */ /* 0x000f280000300800 */
[----:B------:R0:W5:Y:S04]  /*41060*/  LDL.LU R0, [R1+0xba0] ;  /* 0x000ba00001007983 */ /* 0x0001680000300800 */
[----:B----4-:R4:W-:Y:S04]  /*41070*/  STL [R1+0xba4], R19 ;  /* 0x000ba41301007387 */ /* 0x0109e80000100800 */
[----:B----4-:R-:W4:Y:S04]  /*41080*/  LDL.LU R19, [R1+0x9c0] ;  /* 0x0009c00001137983 */ /* 0x010f280000300800 */
[----:B----4-:R4:W-:Y:S02]  /*41090*/  STL [R1+0x9c4], R19 ;  /* 0x0009c41301007387 */ /* 0x0109e40000100800 */
[----:B----4-:R-:W-:-:S02]  /*410a0*/  IMAD.MOV.U32 R19, RZ, RZ, R18 ;  /* 0x000000ffff137224 */ /* 0x010fc400078e0012 */
.L_x_26602:
[----:B0-----:R-:W-:Y:S05]  /*410b0*/  BSYNC B1 ;  /* 0x0000000000017941 */ /* 0x001fea0003800000 */
.L_x_26600:
        /* <DEDUP_REMOVED lines=16> */
.L_x_26604:
[----:B0-----:R0:W-:Y:S04]  /*411c0*/  STL [R1+0xba0], R0 ;  /* 0x000ba00001007387 */ /* 0x0011e80000100800 */
[----:B------:R-:W4:Y:S04]  /*411d0*/  LDL.LU R18, [R1+0xba4] ;  /* 0x000ba40001127983 */ /* 0x000f280000300800 */
[----:B0-2---:R-:W2:Y:S04]  /*411e0*/  LDL.LU R0, [R1+0x9cc] ;  /* 0x0009cc0001007983 */ /* 0x005ea80000300800 */
[----:B----4-:R0:W-:Y:S04]  /*411f0*/  STL [R1+0xba8], R18 ;  /* 0x000ba81201007387 */ /* 0x0101e80000100800 */
[----:B--2---:R2:W-:Y:S01]  /*41200*/  STL [R1+0x9c0], R0 ;  /* 0x0009c00001007387 */ /* 0x0045e20000100800 */
[----:B0-----:R-:W-:-:S03]  /*41210*/  IMAD.MOV.U32 R18, RZ, RZ, R17 ;  /* 0x000000ffff127224 */ /* 0x001fc600078e0011 */
.L_x_26605:
[----:B0-----:R-:W-:Y:S05]  /*41220*/  BSYNC B1 ;  /* 0x0000000000017941 */ /* 0x001fea0003800000 */
.L_x_26603:
        /* <DEDUP_REMOVED lines=15> */
.L_x_26607:
[----:B------:R-:W2:Y:S04]  /*41320*/  LDL.LU R17, [R1+0xba8] ;  /* 0x000ba80001117983 */ /* 0x000ea80000300800 */
[----:B------:R4:W5:Y:S04]  /*41330*/  LDL.LU R0, [R1+0xba0] ;  /* 0x000ba00001007983 */ /* 0x0009680000300800 */
[----:B--2---:R2:W-:Y:S04]  /*41340*/  STL [R1+0xba4], R17 ;  /* 0x000ba41101007387 */ /* 0x0045e80000100800 */
[----:B--2---:R-:W2:Y:S04]  /*41350*/  LDL.LU R17, [R1+0x9c8] ;  /* 0x0009c80001117983 */ /* 0x004ea80000300800 */
[----:B--2---:R2:W-:Y:S02]  /*41360*/  STL [R1+0x9cc], R17 ;  /* 0x0009cc1101007387 */ /* 0x0045e40000100800 */
[----:B--2---:R-:W-:-:S02]  /*41370*/  IMAD.MOV.U32 R17, RZ, RZ, R16 ;  /* 0x000000ffff117224 */ /* 0x004fc400078e0010 */
.L_x_26608:
[----:B----4-:R-:W-:Y:S05]  /*41380*/  BSYNC B1 ;  /* 0x0000000000017941 */ /* 0x010fea0003800000 */
.L_x_26606:
        /* <DEDUP_REMOVED lines=16> */
.L_x_26610:
[----:B--2---:R2:W-:Y:S04]  /*41490*/  STL [R1+0xba0], R0 ;  /* 0x000ba00001007387 */ /* 0x0045e80000100800 */
[----:B------:R-:W4:Y:S04]  /*414a0*/  LDL.LU R16, [R1+0xba4] ;  /* 0x000ba40001107983 */ /* 0x000f280000300800 */
[----:B--2---:R-:W2:Y:S04]  /*414b0*/  LDL.LU R0, [R1+0x9d4] ;  /* 0x0009d40001007983 */ /* 0x004ea80000300800 */
[----:B----4-:R4:W-:Y:S04]  /*414c0*/  STL [R1+0xba8], R16 ;  /* 0x000ba81001007387 */ /* 0x0109e80000100800 */
[----:B--2---:R2:W-:Y:S01]  /*414d0*/  STL [R1+0x9c8], R0 ;  /* 0x0009c80001007387 */ /* 0x0045e20000100800 */
[----:B----4-:R-:W-:-:S03]  /*414e0*/  IMAD.MOV.U32 R16, RZ, RZ, R15 ;  /* 0x000000ffff107224 */ /* 0x010fc600078e000f */
.L_x_26611:
[----:B--2---:R-:W-:Y:S05]  /*414f0*/  BSYNC B1 ;  /* 0x0000000000017941 */ /* 0x004fea0003800000 */
.L_x_26609:
        /* <DEDUP_REMOVED lines=15> */
.L_x_26613:
[----:B------:R-:W4:Y:S04]  /*415f0*/  LDL.LU R15, [R1+0xba8] ;  /* 0x000ba800010f7983 */ /* 0x000f280000300800 */
[----:B------:R0:W5:Y:S04]  /*41600*/  LDL.LU R0, [R1+0xba0] ;  /* 0x000ba00001007983 */ /* 0x0001680000300800 */
[----:B----4-:R4:W-:Y:S04]  /*41610*/  STL [R1+0xba4], R15 ;  /* 0x000ba40f01007387 */ /* 0x0109e80000100800 */
[----:B----4-:R-:W4:Y:S04]  /*41620*/  LDL.LU R15, [R1+0x9d0] ;  /* 0x0009d000010f7983 */ /* 0x010f280000300800 */
[----:B----4-:R4:W-:Y:S02]  /*41630*/  STL [R1+0x9d4], R15 ;  /* 0x0009d40f01007387 */ /* 0x0109e40000100800 */
[----:B----4-:R-:W-:-:S02]  /*41640*/  IMAD.MOV.U32 R15, RZ, RZ, R14 ;  /* 0x000000ffff0f7224 */ /* 0x010fc400078e000e */
.L_x_26614:
[----:B0-----:R-:W-:Y:S05]  /*41650*/  BSYNC B1 ;  /* 0x0000000000017941 */ /* 0x001fea0003800000 */
.L_x_26612:
        /* <DEDUP_REMOVED lines=16> */
.L_x_26616:
[----:B0-----:R0:W-:Y:S04]  /*41760*/  STL [R1+0xba0], R0 ;  /* 0x000ba00001007387 */ /* 0x0011e80000100800 */
[----:B------:R-:W4:Y:S04]  /*41770*/  LDL.LU R14, [R1+0xba4] ;  /* 0x000ba400010e7983 */ /* 0x000f280000300800 */
[----:B0-2---:R-:W2:Y:S04]  /*41780*/  LDL.LU R0, [R1+0x9dc] ;  /* 0x0009dc0001007983 */ /* 0x005ea80000300800 */
[----:B----4-:R0:W-:Y:S04]  /*41790*/  STL [R1+0xba8], R14 ;  /* 0x000ba80e01007387 */ /* 0x0101e80000100800 */
[----:B--2---:R2:W-:Y:S01]  /*417a0*/  STL [R1+0x9d0], R0 ;  /* 0x0009d00001007387 */ /* 0x0045e20000100800 */
[----:B0-----:R-:W-:-:S03]  /*417b0*/  IMAD.MOV.U32 R14, RZ, RZ, R13 ;  /* 0x000000ffff0e7224 */ /* 0x001fc600078e000d */
.L_x_26617:
[----:B0-----:R-:W-:Y:S05]  /*417c0*/  BSYNC B1 ;  /* 0x0000000000017941 */ /* 0x001fea0003800000 */
.L_x_26615:
        /* <DEDUP_REMOVED lines=15> */
.L_x_26619:
[----:B------:R-:W2:Y:S04]  /*418c0*/  LDL.LU R13, [R1+0xba8] ;  /* 0x000ba800010d7983 */ /* 0x000ea80000300800 */
[----:B------:R4:W5:Y:S04]  /*418d0*/  LDL.LU R0, [R1+0xba0] ;  /* 0x000ba00001007983 */ /* 0x0009680000300800 */
[----:B--2---:R2:W-:Y:S04]  /*418e0*/  STL [R1+0xba4], R13 ;  /* 0x000ba40d01007387 */ /* 0x0045e80000100800 */
[----:B--2---:R-:W2:Y:S04]  /*418f0*/  LDL.LU R13, [R1+0x9d8] ;  /* 0x0009d800010d7983 */ /* 0x004ea80000300800 */
[----:B--2---:R2:W-:Y:S02]  /*41900*/  STL [R1+0x9dc], R13 ;  /* 0x0009dc0d01007387 */ /* 0x0045e40000100800 */
[----:B--2---:R-:W-:-:S02]  /*41910*/  IMAD.MOV.U32 R13, RZ, RZ, R12 ;  /* 0x000000ffff0d7224 */ /* 0x004fc400078e000c */
.L_x_26620:
[----:B----4-:R-:W-:Y:S05]  /*41920*/  BSYNC B1 ;  /* 0x0000000000017941 */ /* 0x010fea0003800000 */
.L_x_26618:
        /* <DEDUP_REMOVED lines=16> */
.L_x_26622:
[----:B--2---:R2:W-:Y:S04]  /*41a30*/  STL [R1+0xba0], R0 ;  /* 0x000ba00001007387 */ /* 0x0045e80000100800 */
[----:B------:R-:W4:Y:S04]  /*41a40*/  LDL.LU R12, [R1+0xba4] ;  /* 0x000ba400010c7983 */ /* 0x000f280000300800 */
[----:B--2---:R-:W2:Y:S04]  /*41a50*/  LDL.LU R0, [R1+0x9e4] ;  /* 0x0009e40001007983 */ /* 0x004ea80000300800 */
[----:B----4-:R4:W-:Y:S04]  /*41a60*/  STL [R1+0xba8], R12 ;  /* 0x000ba80c01007387 */ /* 0x0109e80000100800 */
[----:B--2---:R2:W-:Y:S01]  /*41a70*/  STL [R1+0x9d8], R0 ;  /* 0x0009d80001007387 */ /* 0x0045e20000100800 */
[----:B----4-:R-:W-:-:S03]  /*41a80*/  IMAD.MOV.U32 R12, RZ, RZ, R11 ;  /* 0x000000ffff0c7224 */ /* 0x010fc600078e000b */
.L_x_26623:
[----:B--2---:R-:W-:Y:S05]  /*41a90*/  BSYNC B1 ;  /* 0x0000000000017941 */ /* 0x004fea0003800000 */
.L_x_26621:
        /* <DEDUP_REMOVED lines=15> */
.L_x_26625:
[----:B------:R-:W4:Y:S04]  /*41b90*/  LDL.LU R11, [R1+0xba8] ;  /* 0x000ba800010b7983 */ /* 0x000f280000300800 */
[----:B------:R0:W5:Y:S04]  /*41ba0*/  LDL.LU R0, [R1+0xba0] ;  /* 0x000ba00001007983 */ /* 0x0001680000300800 */
[----:B----4-:R4:W-:Y:S04]  /*41bb0*/  STL [R1+0xba4], R11 ;  /* 0x000ba40b01007387 */ /* 0x0109e80000100800 */
[----:B----4-:R-:W4:Y:S04]  /*41bc0*/  LDL.LU R11, [R1+0x9e0] ;  /* 0x0009e000010b7983 */ /* 0x010f280000300800 */
[----:B----4-:R4:W-:Y:S02]  /*41bd0*/  STL [R1+0x9e4], R11 ;  /* 0x0009e40b01007387 */ /* 0x0109e40000100800 */
[----:B----4-:R-:W-:-:S02]  /*41be0*/  IMAD.MOV.U32 R11, RZ, RZ, R10 ;  /* 0x000000ffff0b7224 */ /* 0x010fc400078e000a */
.L_x_26626:
[----:B0-----:R-:W-:Y:S05]  /*41bf0*/  BSYNC B1 ;  /* 0x0000000000017941 */ /* 0x001fea0003800000 */
.L_x_26624:
        /* <DEDUP_REMOVED lines=16> */
.L_x_26628:
[----:B0-----:R0:W-:Y:S04]  /*41d00*/  STL [R1+0xba0], R0 ;  /* 0x000ba00001007387 */ /* 0x0011e80000100800 */
[----:B------:R-:W4:Y:S04]  /*41d10*/  LDL.LU R10, [R1+0xba4] ;  /* 0x000ba400010a7983 */ /* 0x000f280000300800 */
[----:B0-2---:R-:W2:Y:S04]  /*41d20*/  LDL.LU R0, [R1+0x9ec] ;  /* 0x0009ec0001007983 */ /* 0x005ea80000300800 */
[----:B----4-:R0:W-:Y:S04]  /*41d30*/  STL [R1+0xba8], R10 ;  /* 0x000ba80a01007387 */ /* 0x0101e80000100800 */
[----:B--2---:R2:W-:Y:S01]  /*41d40*/  STL [R1+0x9e0], R0 ;  /* 0x0009e00001007387 */ /* 0x0045e20000100800 */
[----:B0-----:R-:W-:-:S03]  /*41d50*/  IMAD.MOV.U32 R10, RZ, RZ, R9 ;  /* 0x000000ffff0a7224 */ /* 0x001fc600078e0009 */
.L_x_26629:
[----:B0-----:R-:W-:Y:S05]  /*41d60*/  BSYNC B1 ;  /* 0x0000000000017941 */ /* 0x001fea0003800000 */
.L_x_26627:
        /* <DEDUP_REMOVED lines=15> */
.L_x_26631:
[----:B------:R-:W2:Y:S04]  /*41e60*/  LDL.LU R9, [R1+0xba8] ;  /* 0x000ba80001097983 */ /* 0x000ea80000300800 */
[----:B------:R4:W5:Y:S04]  /*41e70*/  LDL.LU R0, [R1+0xba0] ;  /* 0x000ba00001007983 */ /* 0x0009680000300800 */
[----:B--2---:R2:W-:Y:S04]  /*41e80*/  STL [R1+0xba4], R9 ;  /* 0x000ba40901007387 */ /* 0x0045e80000100800 */
[----:B--2---:R-:W2:Y:S04]  /*41e90*/  LDL.LU R9, [R1+0x9e8] ;  /* 0x0009e80001097983 */ /* 0x004ea80000300800 */
[----:B--2---:R2:W-:Y:S02]  /*41ea0*/  STL [R1+0x9ec], R9 ;  /* 0x0009ec0901007387 */ /* 0x0045e40000100800 */
[----:B--2---:R-:W-:-:S02]  /*41eb0*/  IMAD.MOV.U32 R9, RZ, RZ, R8 ;  /* 0x000000ffff097224 */ /* 0x004fc400078e0008 */
.L_x_26632:
[----:B----4-:R-:W-:Y:S05]  /*41ec0*/  BSYNC B1 ;  /* 0x0000000000017941 */ /* 0x010fea0003800000 */
.L_x_26630:
        /* <DEDUP_REMOVED lines=16> */
.L_x_26634:
[----:B--2---:R2:W-:Y:S04]  /*41fd0*/  STL [R1+0xba0], R0 ;  /* 0x000ba00001007387 */ /* 0x0045e80000100800 */
[----:B------:R-:W4:Y:S04]  /*41fe0*/  LDL.LU R8, [R1+0xba4] ;  /* 0x000ba40001087983 */ /* 0x000f280000300800 */
[----:B--2---:R-:W2:Y:S04]  /*41ff0*/  LDL.LU R0, [R1+0x9f4] ;  /* 0x0009f40001007983 */ /* 0x004ea80000300800 */
[----:B----4-:R4:W-:Y:S04]  /*42000*/  STL [R1+0xba8], R8 ;  /* 0x000ba80801007387 */ /* 0x0109e80000100800 */
[----:B--2---:R2:W-:Y:S01]  /*42010*/  STL [R1+0x9e8], R0 ;  /* 0x0009e80001007387 */ /* 0x0045e20000100800 */
[----:B----4-:R-:W-:-:S03]  /*42020*/  IMAD.MOV.U32 R8, RZ, RZ, R7 ;  /* 0x000000ffff087224 */ /* 0x010fc600078e0007 */
.L_x_26635:
[----:B--2---:R-:W-:Y:S05]  /*42030*/  BSYNC B1 ;  /* 0x0000000000017941 */ /* 0x004fea0003800000 */
.L_x_26633:
        /* <DEDUP_REMOVED lines=15> */
.L_x_26637:
[----:B------:R-:W4:Y:S04]  /*42130*/  LDL.LU R7, [R1+0xba8] ;  /* 0x000ba80001077983 */ /* 0x000f280000300800 */
[----:B------:R0:W5:Y:S04]  /*42140*/  LDL.LU R0, [R1+0xba0] ;  /* 0x000ba00001007983 */ /* 0x0001680000300800 */
[----:B----4-:R4:W-:Y:S04]  /*42150*/  STL [R1+0xba4], R7 ;  /* 0x000ba40701007387 */ /* 0x0109e80000100800 */
[----:B----4-:R-:W4:Y:S04]  /*42160*/  LDL.LU R7, [R1+0x9f0] ;  /* 0x0009f00001077983 */ /* 0x010f280000300800 */
[----:B----4-:R4:W-:Y:S02]  /*42170*/  STL [R1+0x9f4], R7 ;  /* 0x0009f40701007387 */ /* 0x0109e40000100800 */
[----:B----4-:R-:W-:-:S02]  /*42180*/  IMAD.MOV.U32 R7, RZ, RZ, R6 ;  /* 0x000000ffff077224 */ /* 0x010fc400078e0006 */
.L_x_26638:
[----:B0-----:R-:W-:Y:S05]  /*42190*/  BSYNC B1 ;  /* 0x0000000000017941 */ /* 0x001fea0003800000 */
.L_x_26636:
        /* <DEDUP_REMOVED lines=16> */
.L_x_26640:
[----:B0-----:R0:W-:Y:S04]  /*422a0*/  STL [R1+0xba0], R0 ;  /* 0x000ba00001007387 */ /* 0x0011e80000100800 */
[----:B------:R-:W4:Y:S04]  /*422b0*/  LDL.LU R6, [R1+0xba4] ;  /* 0x000ba40001067983 */ /* 0x000f280000300800 */
[----:B0-2---:R-:W2:Y:S04]  /*422c0*/  LDL.LU R0, [R1+0x9fc] ;  /* 0x0009fc0001007983 */ /* 0x005ea80000300800 */
[----:B----4-:R0:W-:Y:S04]  /*422d0*/  STL [R1+0xba8], R6 ;  /* 0x000ba80601007387 */ /* 0x0101e80000100800 */
[----:B--2---:R2:W-:Y:S01]  /*422e0*/  STL [R1+0x9f0], R0 ;  /* 0x0009f00001007387 */ /* 0x0045e20000100800 */
[----:B0-----:R-:W-:-:S03]  /*422f0*/  IMAD.MOV.U32 R6, RZ, RZ, R5 ;  /* 0x000000ffff067224 */ /* 0x001fc600078e0005 */
.L_x_26641:
[----:B0-----:R-:W-:Y:S05]  /*42300*/  BSYNC B1 ;  /* 0x0000000000017941 */ /* 0x001fea0003800000 */
.L_x_26639:
        /* <DEDUP_REMOVED lines=15> */
.L_x_26643:
[----:B------:R-:W2:Y:S04]  /*42400*/  LDL.LU R5, [R1+0xba8] ;  /* 0x000ba80001057983 */ /* 0x000ea80000300800 */
[----:B------:R4:W5:Y:S04]  /*42410*/  LDL.LU R0, [R1+0xba0] ;  /* 0x000ba00001007983 */ /* 0x0009680000300800 */
[----:B--2---:R2:W-:Y:S04]  /*42420*/  STL [R1+0xba4], R5 ;  /* 0x000ba40501007387 */ /* 0x0045e80000100800 */
[----:B--2---:R-:W2:Y:S04]  /*42430*/  LDL.LU R5, [R1+0x9f8] ;  /* 0x0009f80001057983 */ /* 0x004ea80000300800 */
[----:B--2---:R2:W-:Y:S02]  /*42440*/  STL [R1+0x9fc], R5 ;  /* 0x0009fc0501007387 */ /* 0x0045e40000100800 */
[----:B--2---:R-:W-:-:S02]  /*42450*/  IMAD.MOV.U32 R5, RZ, RZ, R4 ;  /* 0x000000ffff057224 */ /* 0x004fc400078e0004 */
.L_x_26644:
[----:B----4-:R-:W-:Y:S05]  /*42460*/  BSYNC B1 ;  /* 0x0000000000017941 */ /* 0x010fea0003800000 */
.L_x_26642:
        /* <DEDUP_REMOVED lines=16> */
.L_x_26646:
[----:B--2---:R2:W-:Y:S04]  /*42570*/  STL [R1+0xba0], R0 ;  /* 0x000ba00001007387 */ /* 0x0045e80000100800 */
[----:B------:R-:W4:Y:S04]  /*42580*/  LDL.LU R4, [R1+0xba4] ;  /* 0x000ba40001047983 */ /* 0x000f280000300800 */
[----:B--2---:R-:W2:Y:S04]  /*42590*/  LDL.LU R0, [R1+0xa04] ;  /* 0x000a040001007983 */ /* 0x004ea80000300800 */
[----:B----4-:R4:W-:Y:S04]  /*425a0*/  STL [R1+0xba8], R4 ;  /* 0x000ba80401007387 */ /* 0x0109e80000100800 */
[----:B--2---:R2:W-:Y:S01]  /*425b0*/  STL [R1+0x9f8], R0 ;  /* 0x0009f80001007387 */ /* 0x0045e20000100800 */
[----:B----4-:R-:W-:-:S03]  /*425c0*/  IMAD.MOV.U32 R4, RZ, RZ, R3 ;  /* 0x000000ffff047224 */ /* 0x010fc600078e0003 */
.L_x_26647:
[----:B--2---:R-:W-:Y:S05]  /*425d0*/  BSYNC B1 ;  /* 0x0000000000017941 */ /* 0x004fea0003800000 */
.L_x_26645:
        /* <DEDUP_REMOVED lines=15> */
.L_x_26649:
[----:B------:R-:W4:Y:S04]  /*426d0*/  LDL.LU R3, [R1+0xba8] ;  /* 0x000ba80001037983 */ /* 0x000f280000300800 */
[----:B------:R0:W5:Y:S04]  /*426e0*/  LDL.LU R0, [R1+0xba0] ;  /* 0x000ba00001007983 */ /* 0x0001680000300800 */
[----:B----4-:R4:W-:Y:S04]  /*426f0*/  STL [R1+0xba4], R3 ;  /* 0x000ba40301007387 */ /* 0x0109e80000100800 */
[----:B----4-:R-:W4:Y:S04]  /*42700*/  LDL.LU R3, [R1+0xa00] ;  /* 0x000a000001037983 */ /* 0x010f280000300800 */
[----:B----4-:R4:W-:Y:S02]  /*42710*/  STL [R1+0xa04], R3 ;  /* 0x000a040301007387 */ /* 0x0109e40000100800 */
[----:B----4-:R-:W-:-:S02]  /*42720*/  IMAD.MOV.U32 R3, RZ, RZ, R2 ;  /* 0x000000ffff037224 */ /* 0x010fc400078e0002 */
.L_x_26650:
[----:B0-----:R-:W-:Y:S05]  /*42730*/  BSYNC B1 ;  /* 0x0000000000017941 */ /* 0x001fea0003800000 */
.L_x_26648:
        /* <DEDUP_REMOVED lines=22> */
.L_x_26652:
[----:B0-----:R-:W2:Y:S04]  /*428a0*/  LDL.LU R2, [R1+0xba4] ;  /* 0x000ba40001027983 */ /* 0x001ea80000300800 */
[----:B------:R0:W-:Y:S04]  /*428b0*/  STL [R1+0xba0], R0 ;  /* 0x000ba00001007387 */ /* 0x0001e80000100800 */
[----:B0-----:R-:W4:Y:S04]  /*428c0*/  LDL.LU R0, [R1+0xa0c] ;  /* 0x000a0c0001007983 */ /* 0x001f280000300800 */
[----:B--2---:R0:W-:Y:S04]  /*428d0*/  STL [R1+0xba8], R2 ;  /* 0x000ba80201007387 */ /* 0x0041e80000100800 */
[----:B0-----:R0:W5:Y:S04]  /*428e0*/  LDL.LU R2, [R1+0x814] ;  /* 0x0008140001027983 */ /* 0x0011680000300800 */
[----:B----4-:R0:W-:Y:S02]  /*428f0*/  STL [R1+0xa00], R0 ;  /* 0x000a000001007387 */ /* 0x0101e40000100800 */
.L_x_26653:
[----:B0-----:R-:W-:Y:S05]  /*42900*/  BSYNC B1 ;  /* 0x0000000000017941 */ /* 0x001fea0003800000 */
.L_x_26651:
        /* <DEDUP_REMOVED lines=26> */
.L_x_26655:
        /* <DEDUP_REMOVED lines=9> */
.L_x_26656:
[----:B------:R-:W-:Y:S05]  /*42b40*/  BSYNC B1 ;  /* 0x0000000000017941 */ /* 0x000fea0003800000 */
.L_x_26654:
        /* <DEDUP_REMOVED lines=26> */
.L_x_26658:
        /* <DEDUP_REMOVED lines=9> */
.L_x_26659:
[----:B------:R-:W-:Y:S05]  /*42d80*/  BSYNC B1 ;  /* 0x0000000000017941 */ /* 0x000fea0003800000 */
.L_x_26657:
        /* <DEDUP_REMOVED lines=26> */
.L_x_26661:
        /* <DEDUP_REMOVED lines=9> */
.L_x_26662:
[----:B------:R-:W-:Y:S05]  /*42fc0*/  BSYNC B1 ;  /* 0x0000000000017941 */ /* 0x000fea0003800000 */
.L_x_26660:
        /* <DEDUP_REMOVED lines=26> */
.L_x_26664:
        /* <DEDUP_REMOVED lines=9> */
.L_x_26665:
[----:B------:R-:W-:Y:S05]  /*43200*/  BSYNC B1 ;  /* 0x0000000000017941 */ /* 0x000fea0003800000 */
.L_x_26663:
        /* <DEDUP_REMOVED lines=26> */
.L_x_26667:
        /* <DEDUP_REMOVED lines=9> */
.L_x_26668:
[----:B------:R-:W-:Y:S05]  /*43440*/  BSYNC B1 ;  /* 0x0000000000017941 */ /* 0x000fea0003800000 */
.L_x_26666:
        /* <DEDUP_REMOVED lines=26> */
.L_x_26670:
        /* <DEDUP_REMOVED lines=9> */
.L_x_26671:
[----:B------:R-:W-:Y:S05]  /*43680*/  BSYNC B1 ;  /* 0x0000000000017941 */ /* 0x000fea0003800000 */
.L_x_26669:
        /* <DEDUP_REMOVED lines=26> */
.L_x_26673:
        /* <DEDUP_REMOVED lines=9> */
.L_x_26674:
[----:B------:R-:W-:Y:S05]  /*438c0*/  BSYNC B1 ;  /* 0x0000000000017941 */ /* 0x000fea0003800000 */
.L_x_26672:
        /* <DEDUP_REMOVED lines=26> */
.L_x_26676:
        /* <DEDUP_REMOVED lines=9> */
.L_x_26677:
[----:B------:R-:W-:Y:S05]  /*43b00*/  BSYNC B1 ;  /* 0x0000000000017941 */ /* 0x000fea0003800000 */
.L_x_26675:
        /* <DEDUP_REMOVED lines=26> */
.L_x_26679:
        /* <DEDUP_REMOVED lines=9> */
.L_x_26680:
[----:B------:R-:W-:Y:S05]  /*43d40*/  BSYNC B1 ;  /* 0x0000000000017941 */ /* 0x000fea0003800000 */
.L_x_26678:
        /* <DEDUP_REMOVED lines=26> */
.L_x_26682:
        /* <DEDUP_REMOVED lines=9> */
.L_x_26683:
[----:B------:R-:W-:Y:S05]  /*43f80*/  BSYNC B1 ;  /* 0x0000000000017941 */ /* 0x000fea0003800000 */
.L_x_26681:
        /* <DEDUP_REMOVED lines=26> */
.L_x_26685:
        /* <DEDUP_REMOVED lines=9> */
.L_x_26686:
[----:B------:R-:W-:Y:S05]  /*441c0*/  BSYNC B1 ;  /* 0x0000000000017941 */ /* 0x000fea0003800000 */
.L_x_26684:
        /* <DEDUP_REMOVED lines=26> */
.L_x_26688:
        /* <DEDUP_REMOVED lines=9> */
.L_x_26689:
[----:B------:R-:W-:Y:S05]  /*44400*/  BSYNC B1 ;  /* 0x0000000000017941 */ /* 0x000fea0003800000 */
.L_x_26687:
        /* <DEDUP_REMOVED lines=26> */
.L_x_26691:
        /* <DEDUP_REMOVED lines=9> */
.L_x_26692:
[----:B------:R-:W-:Y:S05]  /*44640*/  BSYNC B1 ;  /* 0x0000000000017941 */ /* 0x000fea0003800000 */
.L_x_26690:
        /* <DEDUP_REMOVED lines=26> */
.L_x_26694:
        /* <DEDUP_REMOVED lines=9> */
.L_x_26695:
[----:B------:R-:W-:Y:S05]  /*44880*/  BSYNC B1 ;  /* 0x0000000000017941 */ /* 0x000fea0003800000 */
.L_x_26693:
        /* <DEDUP_REMOVED lines=26> */
.L_x_26697:
        /* <DEDUP_REMOVED lines=9> */
.L_x_26698:
[----:B------:R-:W-:Y:S05]  /*44ac0*/  BSYNC B1 ;  /* 0x0000000000017941 */ /* 0x000fea0003800000 */
.L_x_26696:
        /* <DEDUP_REMOVED lines=26> */
.L_x_26700:
        /* <DEDUP_REMOVED lines=9> */
.L_x_26701:
[----:B------:R-:W-:Y:S05]  /*44d00*/  BSYNC B1 ;  /* 0x0000000000017941 */ /* 0x000fea0003800000 */
.L_x_26699:
        /* <DEDUP_REMOVED lines=26> */
.L_x_26703:
        /* <DEDUP_REMOVED lines=9> */
.L_x_26704:
[----:B------:R-:W-:Y:S05]  /*44f40*/  BSYNC B1 ;  /* 0x0000000000017941 */ /* 0x000fea0003800000 */
.L_x_26702:
        /* <DEDUP_REMOVED lines=26> */
.L_x_26706:
        /* <DEDUP_REMOVED lines=9> */
.L_x_26707:
[----:B------:R-:W-:Y:S05]  /*45180*/  BSYNC B1 ;  /* 0x0000000000017941 */ /* 0x000fea0003800000 */
.L_x_26705:
        /* <DEDUP_REMOVED lines=26> */
.L_x_26709:
        /* <DEDUP_REMOVED lines=9> */
.L_x_26710:
[----:B------:R-:W-:Y:S05]  /*453c0*/  BSYNC B1 ;  /* 0x0000000000017941 */ /* 0x000fea0003800000 */
.L_x_26708:
        /* <DEDUP_REMOVED lines=26> */
.L_x_26712:
        /* <DEDUP_REMOVED lines=9> */
.L_x_26713:
[----:B------:R-:W-:Y:S05]  /*45600*/  BSYNC B1 ;  /* 0x0000000000017941 */ /* 0x000fea0003800000 */
.L_x_26711:
        /* <DEDUP_REMOVED lines=26> */
.L_x_26715:
        /* <DEDUP_REMOVED lines=9> */
.L_x_26716:
[----:B------:R-:W-:Y:S05]  /*45840*/  BSYNC B1 ;  /* 0x0000000000017941 */ /* 0x000fea0003800000 */
.L_x_26714:
        /* <DEDUP_REMOVED lines=26> */
.L_x_26718:
        /* <DEDUP_REMOVED lines=9> */
.L_x_26719:
[----:B------:R-:W-:Y:S05]  /*45a80*/  BSYNC B1 ;  /* 0x0000000000017941 */ /* 0x000fea0003800000 */
.L_x_26717:
        /* <DEDUP_REMOVED lines=26> */
.L_x_26721:
        /* <DEDUP_REMOVED lines=9> */
.L_x_26722:
[----:B------:R-:W-:Y:S05]  /*45cc0*/  BSYNC B1 ;  /* 0x0000000000017941 */ /* 0x000fea0003800000 */
.L_x_26720:
        /* <DEDUP_REMOVED lines=26> */
.L_x_26724:
        /* <DEDUP_REMOVED lines=9> */
.L_x_26725:
[----:B------:R-:W-:Y:S05]  /*45f00*/  BSYNC B1 ;  /* 0x0000000000017941 */ /* 0x000fea0003800000 */
.L_x_26723:
        /* <DEDUP_REMOVED lines=26> */
.L_x_26727:
        /* <DEDUP_REMOVED lines=9> */
.L_x_26728:
[----:B------:R-:W-:Y:S05]  /*46140*/  BSYNC B1 ;  /* 0x0000000000017941 */ /* 0x000fea0003800000 */
.L_x_26726:
        /* <DEDUP_REMOVED lines=26> */
.L_x_26730:
        /* <DEDUP_REMOVED lines=9> */
.L_x_26731:
[----:B------:R-:W-:Y:S05]  /*46380*/  BSYNC B1 ;  /* 0x0000000000017941 */ /* 0x000fea0003800000 */
.L_x_26729:
        /* <DEDUP_REMOVED lines=26> */
.L_x_26733:
        /* <DEDUP_REMOVED lines=9> */
.L_x_26734:
[----:B------:R-:W-:Y:S05]  /*465c0*/  BSYNC B1 ;  /* 0x0000000000017941 */ /* 0x000fea0003800000 */
.L_x_26732:
        /* <DEDUP_REMOVED lines=26> */
.L_x_26736:
        /* <DEDUP_REMOVED lines=9> */
.L_x_26737:
[----:B------:R-:W-:Y:S05]  /*46800*/  BSYNC B1 ;  /* 0x0000000000017941 */ /* 0x000fea0003800000 */
.L_x_26735:
        /* <DEDUP_REMOVED lines=26> */
.L_x_26739:
        /* <DEDUP_REMOVED lines=9> */
.L_x_26740:
[----:B------:R-:W-:Y:S05]  /*46a40*/  BSYNC B1 ;  /* 0x0000000000017941 */ /* 0x000fea0003800000 */
.L_x_26738:
        /* <DEDUP_REMOVED lines=26> */
.L_x_26742:
        /* <DEDUP_REMOVED lines=9> */
.L_x_26743:
[----:B------:R-:W-:Y:S05]  /*46c80*/  BSYNC B1 ;  /* 0x0000000000017941 */ /* 0x000fea0003800000 */
.L_x_26741:
        /* <DEDUP_REMOVED lines=26> */
.L_x_26745:
        /* <DEDUP_REMOVED lines=9> */
.L_x_26746:
[----:B------:R-:W-:Y:S05]  /*46ec0*/  BSYNC B1 ;  /* 0x0000000000017941 */ /* 0x000fea0003800000 */
.L_x_26744:
        /* <DEDUP_REMOVED lines=26> */
.L_x_26748:
        /* <DEDUP_REMOVED lines=9> */
.L_x_26749:
[----:B------:R-:W-:Y:S05]  /*47100*/  BSYNC B1 ;  /* 0x0000000000017941 */ /* 0x000fea0003800000 */
.L_x_26747:
        /* <DEDUP_REMOVED lines=26> */
.L_x_26751:
        /* <DEDUP_REMOVED lines=9> */
.L_x_26752:
[----:B------:R-:W-:Y:S05]  /*47340*/  BSYNC B1 ;  /* 0x0000000000017941 */ /* 0x000fea0003800000 */
.L_x_26750:
        /* <DEDUP_REMOVED lines=26> */
.L_x_26754:
        /* <DEDUP_REMOVED lines=9> */
.L_x_26755:
[----:B------:R-:W-:Y:S05]  /*47580*/  BSYNC B1 ;  /* 0x0000000000017941 */ /* 0x000fea0003800000 */
.L_x_26753:
        /* <DEDUP_REMOVED lines=26> */
.L_x_26757:
        /* <DEDUP_REMOVED lines=9> */
.L_x_26758:
[----:B------:R-:W-:Y:S05]  /*477c0*/  BSYNC B1 ;  /* 0x0000000000017941 */ /* 0x000fea0003800000 */
.L_x_26756:
        /* <DEDUP_REMOVED lines=26> */
.L_x_26760:
        /* <DEDUP_REMOVED lines=9> */
.L_x_26761:
[----:B------:R-:W-:Y:S05]  /*47a00*/  BSYNC B1 ;  /* 0x0000000000017941 */ /* 0x000fea0003800000 */
.L_x_26759:
        /* <DEDUP_REMOVED lines=26> */
.L_x_26763:
        /* <DEDUP_REMOVED lines=9> */
.L_x_26764:
[----:B------:R-:W-:Y:S05]  /*47c40*/  BSYNC B1 ;  /* 0x0000000000017941 */ /* 0x000fea0003800000 */
.L_x_26762:
        /* <DEDUP_REMOVED lines=26> */
.L_x_26766:
        /* <DEDUP_REMOVED lines=9> */
.L_x_26767:
[----:B------:R-:W-:Y:S05]  /*47e80*/  BSYNC B1 ;  /* 0x0000000000017941 */ /* 0x000fea0003800000 */
.L_x_26765:
        /* <DEDUP_REMOVED lines=26> */
.L_x_26769:
        /* <DEDUP_REMOVED lines=9> */
.L_x_26770:
[----:B------:R-:W-:Y:S05]  /*480c0*/  BSYNC B1 ;  /* 0x0000000000017941 */ /* 0x000fea0003800000 */
.L_x_26768:
        /* <DEDUP_REMOVED lines=26> */
.L_x_26772:
        /* <DEDUP_REMOVED lines=9> */
.L_x_26773:
[----:B------:R-:W-:Y:S05]  /*48300*/  BSYNC B1 ;  /* 0x0000000000017941 */ /* 0x000fea0003800000 */
.L_x_26771:
        /* <DEDUP_REMOVED lines=26> */
.L_x_26775:
        /* <DEDUP_REMOVED lines=9> */
.L_x_26776:
[----:B------:R-:W-:Y:S05]  /*48540*/  BSYNC B1 ;  /* 0x0000000000017941 */ /* 0x000fea0003800000 */
.L_x_26774:
        /* <DEDUP_REMOVED lines=26> */
.L_x_26778:
        /* <DEDUP_REMOVED lines=9> */
.L_x_26779:
[----:B------:R-:W-:Y:S05]  /*48780*/  BSYNC B1 ;  /* 0x0000000000017941 */ /* 0x000fea0003800000 */
.L_x_26777:
        /* <DEDUP_REMOVED lines=26> */
.L_x_26781:
        /* <DEDUP_REMOVED lines=9> */
.L_x_26782:
[----:B------:R-:W-:Y:S05]  /*489c0*/  BSYNC B1 ;  /* 0x0000000000017941 */ /* 0x000fea0003800000 */
.L_x_26780:
        /* <DEDUP_REMOVED lines=26> */
.L_x_26784:
        /* <DEDUP_REMOVED lines=9> */
.L_x_26785:
[----:B------:R-:W-:Y:S05]  /*48c00*/  BSYNC B1 ;  /* 0x0000000000017941 */ /* 0x000fea0003800000 */
.L_x_26783:
        /* <DEDUP_REMOVED lines=26> */
.L_x_26787:
        /* <DEDUP_REMOVED lines=9> */
.L_x_26788:
[----:B------:R-:W-:Y:S05]  /*48e40*/  BSYNC B1 ;  /* 0x0000000000017941 */ /* 0x000fea0003800000 */
.L_x_26786:
        /* <DEDUP_REMOVED lines=26> */
.L_x_26790:
        /* <DEDUP_REMOVED lines=9> */
.L_x_26791:
[----:B------:R-:W-:Y:S05]  /*49080*/  BSYNC B1 ;  /* 0x0000000000017941 */ /* 0x000fea0003800000 */
.L_x_26789:
        /* <DEDUP_REMOVED lines=26> */
.L_x_26793:
        /* <DEDUP_REMOVED lines=9> */
.L_x_26794:
[----:B------:R-:W-:Y:S05]  /*492c0*/  BSYNC B1 ;  /* 0x0000000000017941 */ /* 0x000fea0003800000 */
.L_x_26792:
        /* <DEDUP_REMOVED lines=26> */
.L_x_26796:
        /* <DEDUP_REMOVED lines=9> */
.L_x_26797:
[----:B------:R-:W-:Y:S05]  /*49500*/  BSYNC B1 ;  /* 0x0000000000017941 */ /* 0x000fea0003800000 */
.L_x_26795:
        /* <DEDUP_REMOVED lines=26> */
.L_x_26799:
        /* <DEDUP_REMOVED lines=9> */
.L_x_26800:
[----:B------:R-:W-:Y:S05]  /*49740*/  BSYNC B1 ;  /* 0x0000000000017941 */ /* 0x000fea0003800000 */
.L_x_26798:
        /* <DEDUP_REMOVED lines=26> */
.L_x_26802:
        /* <DEDUP_REMOVED lines=9> */
.L_x_26803:
[----:B------:R-:W-:Y:S05]  /*49980*/  BSYNC B1 ;  /* 0x0000000000017941 */ /* 0x000fea0003800000 */
.L_x_26801:
        /* <DEDUP_REMOVED lines=26> */
.L_x_26805:
        /* <DEDUP_REMOVED lines=9> */
.L_x_26806:
[----:B------:R-:W-:Y:S05]  /*49bc0*/  BSYNC B1 ;  /* 0x0000000000017941 */ /* 0x000fea0003800000 */
.L_x_26804:
        /* <DEDUP_REMOVED lines=26> */
.L_x_26808:
        /* <DEDUP_REMOVED lines=9> */
.L_x_26809:
[----:B------:R-:W-:Y:S05]  /*49e00*/  BSYNC B1 ;  /* 0x0000000000017941 */ /* 0x000fea0003800000 */
.L_x_26807:
        /* <DEDUP_REMOVED lines=26> */
.L_x_26811:
        /* <DEDUP_REMOVED lines=9> */
.L_x_26812:
[----:B------:R-:W-:Y:S05]  /*4a040*/  BSYNC B1 ;  /* 0x0000000000017941 */ /* 0x000fea0003800000 */
.L_x_26810:
        /* <DEDUP_REMOVED lines=26> */
.L_x_26814:
        /* <DEDUP_REMOVED lines=9> */
.L_x_26815:
[----:B------:R-:W-:Y:S05]  /*4a280*/  BSYNC B1 ;  /* 0x0000000000017941 */ /* 0x000fea0003800000 */
.L_x_26813:
        /* <DEDUP_REMOVED lines=26> */
.L_x_26817:
        /* <DEDUP_REMOVED lines=9> */
.L_x_26818:
[----:B------:R-:W-:Y:S05]  /*4a4c0*/  BSYNC B1 ;  /* 0x0000000000017941 */ /* 0x000fea0003800000 */
.L_x_26816:
        /* <DEDUP_REMOVED lines=26> */
.L_x_26820:
        /* <DEDUP_REMOVED lines=9> */
.L_x_26821:
[----:B------:R-:W-:Y:S05]  /*4a700*/  BSYNC B1 ;  /* 0x0000000000017941 */ /* 0x000fea0003800000 */
.L_x_26819:
        /* <DEDUP_REMOVED lines=26> */
.L_x_26823:
        /* <DEDUP_REMOVED lines=9> */
.L_x_26824:
[----:B------:R-:W-:Y:S05]  /*4a940*/  BSYNC B1 ;  /* 0x0000000000017941 */ /* 0x000fea0003800000 */
.L_x_26822:
        /* <DEDUP_REMOVED lines=26> */
.L_x_26826:
        /* <DEDUP_REMOVED lines=9> */
.L_x_26827:
[----:B------:R-:W-:Y:S05]  /*4ab80*/  BSYNC B1 ;  /* 0x0000000000017941 */ /* 0x000fea0003800000 */
.L_x_26825:
        /* <DEDUP_REMOVED lines=26> */
.L_x_26829:
        /* <DEDUP_REMOVED lines=9> */
.L_x_26830:
[----:B------:R-:W-:Y:S05]  /*4adc0*/  BSYNC B1 ;  /* 0x0000000000017941 */ /* 0x000fea0003800000 */
.L_x_26828:
        /* <DEDUP_REMOVED lines=26> */
.L_x_26832:
        /* <DEDUP_REMOVED lines=9> */
.L_x_26833:
[----:B------:R-:W-:Y:S05]  /*4b000*/  BSYNC B1 ;  /* 0x0000000000017941 */ /* 0x000fea0003800000 */
.L_x_26831:
        /* <DEDUP_REMOVED lines=26> */
.L_x_26835:
        /* <DEDUP_REMOVED lines=9> */
.L_x_26836:
[----:B------:R-:W-:Y:S05]  /*4b240*/  BSYNC B1 ;  /* 0x0000000000017941 */ /* 0x000fea0003800000 */
.L_x_26834:
        /* <DEDUP_REMOVED lines=26> */
.L_x_26838:
        /* <DEDUP_REMOVED lines=9> */
.L_x_26839:
[----:B------:R-:W-:Y:S05]  /*4b480*/  BSYNC B1 ;  /* 0x0000000000017941 */ /* 0x000fea0003800000 */
.L_x_26837:
        /* <DEDUP_REMOVED lines=26> */
.L_x_26841:
        /* <DEDUP_REMOVED lines=9> */
.L_x_26842:
[----:B------:R-:W-:Y:S05]  /*4b6c0*/  BSYNC B1 ;  /* 0x0000000000017941 */ /* 0x000fea0003800000 */
.L_x_26840:
        /* <DEDUP_REMOVED lines=26> */
.L_x_26844:
        /* <DEDUP_REMOVED lines=9> */
.L_x_26845:
[----:B------:R-:W-:Y:S05]  /*4b900*/  BSYNC B1 ;  /* 0x0000000000017941 */ /* 0x000fea0003800000 */
.L_x_26843:
        /* <DEDUP_REMOVED lines=26> */
.L_x_26847:
        /* <DEDUP_REMOVED lines=9> */
.L_x_26848:
[----:B------:R-:W-:Y:S05]  /*4bb40*/  BSYNC B1 ;  /* 0x0000000000017941 */ /* 0x000fea0003800000 */
.L_x_26846:
        /* <DEDUP_REMOVED lines=26> */
.L_x_26850:
        /* <DEDUP_REMOVED lines=9> */
.L_x_26851:
[----:B------:R-:W-:Y:S05]  /*4bd80*/  BSYNC B1 ;  /* 0x0000000000017941 */ /* 0x000fea0003800000 */
.L_x_26849:
        /* <DEDUP_REMOVED lines=26> */
.L_x_26853:
        /* <DEDUP_REMOVED lines=9> */
.L_x_26854:
[----:B------:R-:W-:Y:S05]  /*4bfc0*/  BSYNC B1 ;  /* 0x0000000000017941 */ /* 0x000fea0003800000 */
.L_x_26852:
        /* <DEDUP_REMOVED lines=26> */
.L_x_26856:
        /* <DEDUP_REMOVED lines=9> */
.L_x_26857:
[----:B------:R-:W-:Y:S05]  /*4c200*/  BSYNC B1 ;  /* 0x0000000000017941 */ /* 0x000fea0003800000 */
.L_x_26855:
        /* <DEDUP_REMOVED lines=26> */
.L_x_26859:
        /* <DEDUP_REMOVED lines=9> */
.L_x_26860:
[----:B------:R-:W-:Y:S05]  /*4c440*/  BSYNC B1 ;  /* 0x0000000000017941 */ /* 0x000fea0003800000 */
.L_x_26858:
        /* <DEDUP_REMOVED lines=26> */
.L_x_26862:
        /* <DEDUP_REMOVED lines=9> */
.L_x_26863:
[----:B------:R-:W-:Y:S05]  /*4c680*/  BSYNC B1 ;  /* 0x0000000000017941 */ /* 0x000fea0003800000 */
.L_x_26861:
        /* <DEDUP_REMOVED lines=26> */
.L_x_26865:
        /* <DEDUP_REMOVED lines=9> */
.L_x_26866:
[----:B------:R-:W-:Y:S05]  /*4c8c0*/  BSYNC B1 ;  /* 0x0000000000017941 */ /* 0x000fea0003800000 */
.L_x_26864:
        /* <DEDUP_REMOVED lines=26> */
.L_x_26868:
        /* <DEDUP_REMOVED lines=9> */
.L_x_26869:
[----:B------:R-:W-:Y:S05]  /*4cb00*/  BSYNC B1 ;  /* 0x0000000000017941 */ /* 0x000fea0003800000 */
.L_x_26867:
        /* <DEDUP_REMOVED lines=26> */
.L_x_26871:
        /* <DEDUP_REMOVED lines=9> */
.L_x_26872:
[----:B------:R-:W-:Y:S05]  /*4cd40*/  BSYNC B1 ;  /* 0x0000000000017941 */ /* 0x000fea0003800000 */
.L_x_26870:
        /* <DEDUP_REMOVED lines=26> */
.L_x_26874:
        /* <DEDUP_REMOVED lines=9> */
.L_x_26875:
[----:B------:R-:W-:Y:S05]  /*4cf80*/  BSYNC B1 ;  /* 0x0000000000017941 */ /* 0x000fea0003800000 */
.L_x_26873:
        /* <DEDUP_REMOVED lines=26> */
.L_x_26877:
        /* <DEDUP_REMOVED lines=9> */
.L_x_26878:
[----:B------:R-:W-:Y:S05]  /*4d1c0*/  BSYNC B1 ;  /* 0x0000000000017941 */ /* 0x000fea0003800000 */
.L_x_26876:
        /* <DEDUP_REMOVED lines=26> */
.L_x_26880:
        /* <DEDUP_REMOVED lines=9> */
.L_x_26881:
[----:B------:R-:W-:Y:S05]  /*4d400*/  BSYNC B1 ;  /* 0x0000000000017941 */ /* 0x000fea0003800000 */
.L_x_26879:
        /* <DEDUP_REMOVED lines=26> */
.L_x_26883:
        /* <DEDUP_REMOVED lines=9> */
.L_x_26884:
[----:B------:R-:W-:Y:S05]  /*4d640*/  BSYNC B1 ;  /* 0x0000000000017941 */ /* 0x000fea0003800000 */
.L_x_26882:
        /* <DEDUP_REMOVED lines=26> */
.L_x_26886:
        /* <DEDUP_REMOVED lines=9> */
.L_x_26887:
[----:B------:R-:W-:Y:S05]  /*4d880*/  BSYNC B1 ;  /* 0x0000000000017941 */ /* 0x000fea0003800000 */
.L_x_26885:
        /* <DEDUP_REMOVED lines=26> */
.L_x_26889:
        /* <DEDUP_REMOVED lines=9> */
.L_x_26890:
[----:B------:R-:W-:Y:S05]  /*4dac0*/  BSYNC B1 ;  /* 0x0000000000017941 */ /* 0x000fea0003800000 */
.L_x_26888:
        /* <DEDUP_REMOVED lines=26> */
.L_x_26892:
        /* <DEDUP_REMOVED lines=9> */
.L_x_26893:
[----:B------:R-:W-:Y:S05]  /*4dd00*/  BSYNC B1 ;  /* 0x0000000000017941 */ /* 0x000fea0003800000 */
.L_x_26891:
        /* <DEDUP_REMOVED lines=26> */
.L_x_26895:
        /* <DEDUP_REMOVED lines=9> */
.L_x_26896:
[----:B------:R-:W-:Y:S05]  /*4df40*/  BSYNC B1 ;  /* 0x0000000000017941 */ /* 0x000fea0003800000 */
.L_x_26894:
        /* <DEDUP_REMOVED lines=26> */
.L_x_26898:
        /* <DEDUP_REMOVED lines=9> */
.L_x_26899:
[----:B------:R-:W-:Y:S05]  /*4e180*/  BSYNC B1 ;  /* 0x0000000000017941 */ /* 0x000fea0003800000 */
.L_x_26897:
        /* <DEDUP_REMOVED lines=26> */
.L_x_26901:
        /* <DEDUP_REMOVED lines=9> */
.L_x_26902:
[----:B------:R-:W-:Y:S05]  /*4e3c0*/  BSYNC B1 ;  /* 0x0000000000017941 */ /* 0x000fea0003800000 */
.L_x_26900:
        /* <DEDUP_REMOVED lines=26> */
.L_x_26904:
        /* <DEDUP_REMOVED lines=9> */
.L_x_26905:
[----:B------:R-:W-:Y:S05]  /*4e600*/  BSYNC B1 ;  /* 0x0000000000017941 */ /* 0x000fea0003800000 */
.L_x_26903:
        /* <DEDUP_REMOVED lines=26> */
.L_x_26907:
        /* <DEDUP_REMOVED lines=9> */
.L_x_26908:
[----:B------:R-:W-:Y:S05]  /*4e840*/  BSYNC B1 ;  /* 0x0000000000017941 */ /* 0x000fea0003800000 */
.L_x_26906:
        /* <DEDUP_REMOVED lines=26> */
.L_x_26910:
        /* <DEDUP_REMOVED lines=9> */
.L_x_26911:
[----:B------:R-:W-:Y:S05]  /*4ea80*/  BSYNC B1 ;  /* 0x0000000000017941 */ /* 0x000fea0003800000 */
.L_x_26909:
        /* <DEDUP_REMOVED lines=26> */
.L_x_26913:
        /* <DEDUP_REMOVED lines=9> */
.L_x_26914:
[----:B------:R-:W-:Y:S05]  /*4ecc0*/  BSYNC B1 ;  /* 0x0000000000017941 */ /* 0x000fea0003800000 */
.L_x_26912:
        /* <DEDUP_REMOVED lines=26> */
.L_x_26916:
        /* <DEDUP_REMOVED lines=9> */
.L_x_26917:
[----:B------:R-:W-:Y:S05]  /*4ef00*/  BSYNC B1 ;  /* 0x0000000000017941 */ /* 0x000fea0003800000 */
.L_x_26915:
        /* <DEDUP_REMOVED lines=26> */
.L_x_26919:
        /* <DEDUP_REMOVED lines=9> */
.L_x_26920:
[----:B------:R-:W-:Y:S05]  /*4f140*/  BSYNC B1 ;  /* 0x0000000000017941 */ /* 0x000fea0003800000 */
.L_x_26918:
        /* <DEDUP_REMOVED lines=26> */
.L_x_26922:
        /* <DEDUP_REMOVED lines=9> */
.L_x_26923:
[----:B------:R-:W-:Y:S05]  /*4f380*/  BSYNC B1 ;  /* 0x0000000000017941 */ /* 0x000fea0003800000 */
.L_x_26921:
        /* <DEDUP_REMOVED lines=26> */
.L_x_26925:
        /* <DEDUP_REMOVED lines=9> */
.L_x_26926:
[----:B------:R-:W-:Y:S05]  /*4f5c0*/  BSYNC B1 ;  /* 0x0000000000017941 */ /* 0x000fea0003800000 */
.L_x_26924:
        /* <DEDUP_REMOVED lines=26> */
.L_x_26928:
        /* <DEDUP_REMOVED lines=9> */
.L_x_26929:
[----:B------:R-:W-:Y:S05]  /*4f800*/  BSYNC B1 ;  /* 0x0000000000017941 */ /* 0x000fea0003800000 */
.L_x_26927:
        /* <DEDUP_REMOVED lines=26> */
.L_x_26931:
        /* <DEDUP_REMOVED lines=9> */
.L_x_26932:
[----:B------:R-:W-:Y:S05]  /*4fa40*/  BSYNC B1 ;  /* 0x0000000000017941 */ /* 0x000fea0003800000 */
.L_x_26930:
        /* <DEDUP_REMOVED lines=26> */
.L_x_26934:
        /* <DEDUP_REMOVED lines=9> */
.L_x_26935:
[----:B------:R-:W-:Y:S05]  /*4fc80*/  BSYNC B1 ;  /* 0x0000000000017941 */ /* 0x000fea0003800000 */
.L_x_26933:
        /* <DEDUP_REMOVED lines=26> */
.L_x_26937:
        /* <DEDUP_REMOVED lines=9> */
.L_x_26938:
[----:B------:R-:W-:Y:S05]  /*4fec0*/  BSYNC B1 ;  /* 0x0000000000017941 */ /* 0x000fea0003800000 */
.L_x_26936:
        /* <DEDUP_REMOVED lines=26> */
.L_x_26940:
        /* <DEDUP_REMOVED lines=9> */
.L_x_26941:
[----:B------:R-:W-:Y:S05]  /*50100*/  BSYNC B1 ;  /* 0x0000000000017941 */ /* 0x000fea0003800000 */
.L_x_26939:
        /* <DEDUP_REMOVED lines=27> */
.L_x_26943:
        /* <DEDUP_REMOVED lines=9> */
.L_x_26944:
[----:B------:R-:W-:Y:S05]  /*50350*/  BSYNC B1 ;  /* 0x0000000000017941 */ /* 0x000fea0003800000 */
.L_x_26942:
        /* <DEDUP_REMOVED lines=26> */
.L_x_26946:
        /* <DEDUP_REMOVED lines=9> */
.L_x_26947:
[----:B------:R-:W-:Y:S05]  /*50590*/  BSYNC B1 ;  /* 0x0000000000017941 */ /* 0x000fea0003800000 */
.L_x_26945:
        /* <DEDUP_REMOVED lines=26> */
.L_x_26949:
        /* <DEDUP_REMOVED lines=13> */
.L_x_26950:
[----:B------:R-:W-:Y:S05]  /*50810*/  BSYNC B1 ;  /* 0x0000000000017941 */ /* 0x000fea0003800000 */
.L_x_26948:
[----:B0-----:R-:W2:Y:S02]  /*50820*/  LDL.LU R0, [R1+0xbb0] ;  /* 0x000bb00001007983 */ /* 0x001ea40000300800 */
[----:B--2---:R-:W-:-:S05]  /*50830*/  IADD3 R0, R0, 0x4, RZ ;  /* 0x0000000400007810 */ /* 0x004fca0007ffe0ff */
[----:B------:R0:W-:Y:S01]  /*50840*/  STL [R1+0xbb0], R0 ;  /* 0x000bb00001007387 */ /* 0x0001e20000100800 */
[----:B------:R-:W-:Y:S01]  /*50850*/  @!P1 CALL.REL.NOINC `(.L_x_26951) ;  /* 0x0000001000009944 */ /* 0x000fe20003c00000 */
[----:B------:R-:W-:Y:S05]  /*50860*/  BRA `(.L_x_26952) ;  /* 0xfffef7a000007947 */ /* 0x000fea000383ffff */
.L_x_26951:
        /* <DEDUP_REMOVED lines=12> */
.L_x_26569:
[----:B------:R-:W-:Y:S05]  /*50930*/  BSYNC B0 ;  /* 0x0000000000007941 */ /* 0x000fea0003800000 */
.L_x_26568:
        /* <DEDUP_REMOVED lines=678> */
.L_x_27337:
        /* <DEDUP_REMOVED lines=35> */
.L_x_26956:
[----:B0-2---:R-:W2:Y:S04]  /*535d0*/  LDL.LU R0, [R1+0x99c] ;  /* 0x00099c0001007983 */ /* 0x005ea80000300800 */
[----:B--2---:R0:W-:Y:S02]  /*535e0*/  STL [R1+0xba4], R0 ;  /* 0x000ba40001007387 */ /* 0x0041e40000100800 */
[----:B0-----:R-:W-:Y:S02]  /*535f0*/  IMAD.MOV.U32 R0, RZ, RZ, R29 ;  /* 0x000000ffff007224 */ /* 0x001fe400078e001d */
[----:B------:R-:W2:Y:S04]  /*53600*/  LDL.LU R29, [R1+0x998] ;  /* 0x00099800011d7983 */ /* 0x000ea80000300800 */
[----:B--2---:R0:W-:Y:S02]  /*53610*/  STL [R1+0x99c], R29 ;  /* 0x00099c1d01007387 */ /* 0x0041e40000100800 */
[----:B0-----:R-:W-:-:S02]  /*53620*/  IMAD.MOV.U32 R29, RZ, RZ, R28 ;  /* 0x000000ffff1d7224 */ /* 0x001fc400078e001c */
.L_x_26957:
[----:B--2---:R-:W-:Y:S05]  /*53630*/  BSYNC B1 ;  /* 0x0000000000017941 */ /* 0x004fea0003800000 */
.L_x_26955:
        /* <DEDUP_REMOVED lines=16> */
.L_x_26959:
[----:B0-----:R0:W-:Y:S04]  /*53740*/  STL [R1+0xba0], R0 ;  /* 0x000ba00001007387 */ /* 0x0011e80000100800 */
[----:B------:R-:W2:Y:S04]  /*53750*/  LDL.LU R28, [R1+0xba4] ;  /* 0x000ba400011c7983 */ /* 0x000ea80000300800 */
[----:B0-----:R-:W3:Y:S04]  /*53760*/  LDL.LU R0, [R1+0x9a4] ;  /* 0x0009a40001007983 */ /* 0x001ee80000300800 */
[----:B--2---:R0:W-:Y:S04]  /*53770*/  STL [R1+0xba8], R28 ;  /* 0x000ba81c01007387 */ /* 0x0041e80000100800 */
[----:B---3--:R2:W-:Y:S01]  /*53780*/  STL [R1+0x998], R0 ;  /* 0x0009980001007387 */ /* 0x0085e20000100800 */
[----:B0-----:R-:W-:-:S03]  /*53790*/  IMAD.MOV.U32 R28, RZ, RZ, R27 ;  /* 0x000000ffff1c7224 */ /* 0x001fc600078e001b */
.L_x_26960:
[----:B0-----:R-:W-:Y:S05]  /*537a0*/  BSYNC B1 ;  /* 0x0000000000017941 */ /* 0x001fea0003800000 */
.L_x_26958:
        /* <DEDUP_REMOVED lines=15> */
.L_x_26962:
[----:B------:R-:W2:Y:S04]  /*538a0*/  LDL.LU R27, [R1+0xba8] ;  /* 0x000ba800011b7983 */ /* 0x000ea80000300800 */
[----:B------:R3:W5:Y:S04]  /*538b0*/  LDL.LU R0, [R1+0xba0] ;  /* 0x000ba00001007983 */ /* 0x0007680000300800 */
[----:B--2---:R2:W-:Y:S04]  /*538c0*/  STL [R1+0xba4], R27 ;  /* 0x000ba41b01007387 */ /* 0x0045e80000100800 */
[----:B--2---:R-:W2:Y:S04]  /*538d0*/  LDL.LU R27, [R1+0x9a0] ;  /* 0x0009a000011b7983 */ /* 0x004ea80000300800 */
[----:B--2---:R2:W-:Y:S02]  /*538e0*/  STL [R1+0x9a4], R27 ;  /* 0x0009a41b01007387 */ /* 0x0045e40000100800 */
[----:B--2---:R-:W-:-:S02]  /*538f0*/  IMAD.MOV.U32 R27, RZ, RZ, R26 ;  /* 0x000000ffff1b7224 */ /* 0x004fc400078e001a */
.L_x_26963:
[----:B---3--:R-:W-:Y:S05]  /*53900*/  BSYNC B1 ;  /* 0x0000000000017941 */ /* 0x008fea0003800000 */
.L_x_26961:
        /* <DEDUP_REMOVED lines=16> */
.L_x_26965:
[----:B--2---:R2:W-:Y:S04]  /*53a10*/  STL [R1+0xba0], R0 ;  /* 0x000ba00001007387 */ /* 0x0045e80000100800 */
[----:B------:R-:W3:Y:S04]  /*53a20*/  LDL.LU R26, [R1+0xba4] ;  /* 0x000ba400011a7983 */ /* 0x000ee80000300800 */
[----:B--2---:R-:W2:Y:S04]  /*53a30*/  LDL.LU R0, [R1+0x9ac] ;  /* 0x0009ac0001007983 */ /* 0x004ea80000300800 */
[----:B---3--:R3:W-:Y:S04]  /*53a40*/  STL [R1+0xba8], R26 ;  /* 0x000ba81a01007387 */ /* 0x0087e80000100800 */
[----:B--2---:R2:W-:Y:S01]  /*53a50*/  STL [R1+0x9a0], R0 ;  /* 0x0009a00001007387 */ /* 0x0045e20000100800 */
[----:B---3--:R-:W-:-:S03]  /*53a60*/  IMAD.MOV.U32 R26, RZ, RZ, R25 ;  /* 0x000000ffff1a7224 */ /* 0x008fc600078e0019 */
.L_x_26966:
[----:B--2---:R-:W-:Y:S05]  /*53a70*/  BSYNC B1 ;  /* 0x0000000000017941 */ /* 0x004fea0003800000 */
.L_x_26964:
        /* <DEDUP_REMOVED lines=15> */
.L_x_26968:
[----:B------:R-:W3:Y:S04]  /*53b70*/  LDL.LU R25, [R1+0xba8] ;  /* 0x000ba80001197983 */ /* 0x000ee80000300800 */
[----:B------:R4:W5:Y:S04]  /*53b80*/  LDL.LU R0, [R1+0xba0] ;  /* 0x000ba00001007983 */ /* 0x0009680000300800 */
[----:B---3--:R3:W-:Y:S04]  /*53b90*/  STL [R1+0xba4], R25 ;  /* 0x000ba41901007387 */ /* 0x0087e80000100800 */
[----:B---3--:R-:W3:Y:S04]  /*53ba0*/  LDL.LU R25, [R1+0x9a8] ;  /* 0x0009a80001197983 */ /* 0x008ee80000300800 */
[----:B---3--:R3:W-:Y:S02]  /*53bb0*/  STL [R1+0x9ac], R25 ;  /* 0x0009ac1901007387 */ /* 0x0087e40000100800 */
[----:B---3--:R-:W-:-:S02]  /*53bc0*/  IMAD.MOV.U32 R25, RZ, RZ, R24 ;  /* 0x000000ffff197224 */ /* 0x008fc400078e0018 */
.L_x_26969:
[----:B----4-:R-:W-:Y:S05]  /*53bd0*/  BSYNC B1 ;  /* 0x0000000000017941 */ /* 0x010fea0003800000 */
.L_x_26967:
        /* <DEDUP_REMOVED lines=16> */
.L_x_26971:
[----:B---3--:R3:W-:Y:S04]  /*53ce0*/  STL [R1+0xba0], R0 ;  /* 0x000ba00001007387 */ /* 0x0087e80000100800 */
[----:B------:R-:W4:Y:S04]  /*53cf0*/  LDL.LU R24, [R1+0xba4] ;  /* 0x000ba40001187983 */ /* 0x000f280000300800 */
[----:B---3--:R-:W3:Y:S04]  /*53d00*/  LDL.LU R0, [R1+0x9b4] ;  /* 0x0009b40001007983 */ /* 0x008ee80000300800 */
[----:B----4-:R4:W-:Y:S04]  /*53d10*/  STL [R1+0xba8], R24 ;  /* 0x000ba81801007387 */ /* 0x0109e80000100800 */
[----:B---3--:R3:W-:Y:S01]  /*53d20*/  STL [R1+0x9a8], R0 ;  /* 0x0009a80001007387 */ /* 0x0087e20000100800 */
[----:B----4-:R-:W-:-:S03]  /*53d30*/  IMAD.MOV.U32 R24, RZ, RZ, R23 ;  /* 0x000000ffff187224 */ /* 0x010fc600078e0017 */
.L_x_26972:
[----:B---3--:R-:W-:Y:S05]  /*53d40*/  BSYNC B1 ;  /* 0x0000000000017941 */ /* 0x008fea0003800000 */
.L_x_26970:
        /* <DEDUP_REMOVED lines=15> */
.L_x_26974:
[----:B------:R-:W4:Y:S04]  /*53e40*/  LDL.LU R23, [R1+0xba8] ;  /* 0x000ba80001177983 */ /* 0x000f280000300800 */
[----:B------:R0:W5:Y:S04]  /*53e50*/  LDL.LU R0, [R1+0xba0] ;  /* 0x000ba00001007983 */ /* 0x0001680000300800 */
[----:B----4-:R4:W-:Y:S04]  /*53e60*/  STL [R1+0xba4], R23 ;  /* 0x000ba41701007387 */ /* 0x0109e80000100800 */
[----:B----4-:R-:W4:Y:S04]  /*53e70*/  LDL.LU R23, [R1+0x9b0] ;  /* 0x0009b00001177983 */ /* 0x010f280000300800 */
[----:B----4-:R4:W-:Y:S02]  /*53e80*/  STL [R1+0x9b4], R23 ;  /* 0x0009b41701007387 */ /* 0x0109e40000100800 */
[----:B----4-:R-:W-:-:S02]  /*53e90*/  IMAD.MOV.U32 R23, RZ, RZ, R22 ;  /* 0x000000ffff177224 */ /* 0x010fc400078e0016 */
.L_x_26975:
[----:B0-----:R-:W-:Y:S05]  /*53ea0*/  BSYNC B1 ;  /* 0x0000000000017941 */ /* 0x001fea0003800000 */
.L_x_26973:
        /* <DEDUP_REMOVED lines=16> */
.L_x_26977:
[----:B0-----:R0:W-:Y:S04]  /*53fb0*/  STL [R1+0xba0], R0 ;  /* 0x000ba00001007387 */ /* 0x0011e80000100800 */
[----:B------:R-:W4:Y:S04]  /*53fc0*/  LDL.LU R22, [R1+0xba4] ;  /* 0x000ba40001167983 */ /* 0x000f280000300800 */
[----:B0-2---:R-:W2:Y:S04]  /*53fd0*/  LDL.LU R0, [R1+0x9bc] ;  /* 0x0009bc0001007983 */ /* 0x005ea80000300800 */
[----:B----4-:R0:W-:Y:S04]  /*53fe0*/  STL [R1+0xba8], R22 ;  /* 0x000ba81601007387 */ /* 0x0101e80000100800 */
[----:B--2---:R2:W-:Y:S01]  /*53ff0*/  STL [R1+0x9b0], R0 ;  /* 0x0009b00001007387 */ /* 0x0045e20000100800 */
[----:B0-----:R-:W-:-:S03]  /*54000*/  IMAD.MOV.U32 R22, RZ, RZ, R21 ;  /* 0x000000ffff167224 */ /* 0x001fc600078e0015 */
.L_x_26978:
[----:B0-----:R-:W-:Y:S05]  /*54010*/  BSYNC B1 ;  /* 0x0000000000017941 */ /* 0x001fea0003800000 */
.L_x_26976:
        /* <DEDUP_REMOVED lines=15> */
.L_x_26980:
[----:B------:R-:W2:Y:S04]  /*54110*/  LDL.LU R21, [R1+0xba8] ;  /* 0x000ba80001157983 */ /* 0x000ea80000300800 */
[----:B------:R4:W5:Y:S04]  /*54120*/  LDL.LU R0, [R1+0xba0] ;  /* 0x000ba00001007983 */ /* 0x0009680000300800 */
[----:B--2---:R2:W-:Y:S04]  /*54130*/  STL [R1+0xba4], R21 ;  /* 0x000ba41501007387 */ /* 0x0045e80000100800 */
[----:B--2---:R-:W2:Y:S04]  /*54140*/  LDL.LU R21, [R1+0x9b8] ;  /* 0x0009b80001157983 */ /* 0x004ea80000300800 */
[----:B--2---:R2:W-:Y:S02]  /*54150*/  STL [R1+0x9bc], R21 ;  /* 0x0009bc1501007387 */ /* 0x0045e40000100800 */
[----:B--2---:R-:W-:-:S02]  /*54160*/  IMAD.MOV.U32 R21, RZ, RZ, R20 ;  /* 0x000000ffff157224 */ /* 0x004fc400078e0014 */
.L_x_26981:
[----:B----4-:R-:W-:Y:S05]  /*54170*/  BSYNC B1 ;  /* 0x0000000000017941 */ /* 0x010fea0003800000 */
.L_x_26979:
        /* <DEDUP_REMOVED lines=16> */
.L_x_26983:
[----:B--2---:R2:W-:Y:S04]  /*54280*/  STL [R1+0xba0], R0 ;  /* 0x000ba00001007387 */ /* 0x0045e80000100800 */
[----:B------:R-:W4:Y:S04]  /*54290*/  LDL.LU R20, [R1+0xba4] ;  /* 0x000ba40001147983 */ /* 0x000f280000300800 */
[----:B--2---:R-:W2:Y:S04]  /*542a0*/  LDL.LU R0, [R1+0x9c4] ;  /* 0x0009c40001007983 */ /* 0x004ea80000300800 */
[----:B----4-:R4:W-:Y:S04]  /*542b0*/  STL [R1+0xba8], R20 ;  /* 0x000ba81401007387 */ /* 0x0109e80000100800 */
[----:B--2---:R2:W-:Y:S01]  /*542c0*/  STL [R1+0x9b8], R0 ;  /* 0x0009b80001007387 */ /* 0x0045e20000100800 */
[----:B----4-:R-:W-:-:S03]  /*542d0*/  IMAD.MOV.U32 R20, RZ, RZ, R19 ;  /* 0x000000ffff147224 */ /* 0x010fc600078e0013 */
.L_x_26984:
[----:B--2---:R-:W-:Y:S05]  /*542e0*/  BSYNC B1 ;  /* 0x0000000000017941 */ /* 0x004fea0003800000 */
.L_x_26982:
        /* <DEDUP_REMOVED lines=15> */
.L_x_26986:
[----:B------:R-:W4:Y:S04]  /*543e0*/  LDL.LU R19, [R1+0xba8] ;  /* 0x000ba80001137983 */ /* 0x000f280000300800 */
[----:B------:R0:W5:Y:S04]  /*543f0*/  LDL.LU R0, [R1+0xba0] ;  /* 0x000ba00001007983 */ /* 0x0001680000300800 */
[----:B----4-:R4:W-:Y:S04]  /*54400*/  STL [R1+0xba4], R19 ;  /* 0x000ba41301007387 */ /* 0x0109e80000100800 */
[----:B----4-:R-:W4:Y:S04]  /*54410*/  LDL.LU R19, [R1+0x9c0] ;  /* 0x0009c00001137983 */ /* 0x010f280000300800 */
[----:B----4-:R4:W-:Y:S02]  /*54420*/  STL [R1+0x9c4], R19 ;  /* 0x0009c41301007387 */ /* 0x0109e40000100800 */
[----:B----4-:R-:W-:-:S02]  /*54430*/  IMAD.MOV.U32 R19, RZ, RZ, R18 ;  /* 0x000000ffff137224 */ /* 0x010fc400078e0012 */
.L_x_26987:
[----:B0-----:R-:W-:Y:S05]  /*54440*/  BSYNC B1 ;  /* 0x0000000000017941 */ /* 0x001fea0003800000 */
.L_x_26985:
        /* <DEDUP_REMOVED lines=16> */
.L_x_26989:
[----:B0-----:R0:W-:Y:S04]  /*54550*/  STL [R1+0xba0], R0 ;  /* 0x000ba00001007387 */ /* 0x0011e80000100800 */
[----:B------:R-:W4:Y:S04]  /*54560*/  LDL.LU R18, [R1+0xba4] ;  /* 0x000ba40001127983 */ /* 0x000f280000300800 */
[----:B0-2---:R-:W2:Y:S04]  /*54570*/  LDL.LU R0, [R1+0x9cc] ;  /* 0x0009cc0001007983 */ /* 0x005ea80000300800 */
[----:B----4-:R0:W-:Y:S04]  /*54580*/  STL [R1+0xba8], R18 ;  /* 0x000ba81201007387 */ /* 0x0101e80000100800 */
[----:B--2---:R2:W-:Y:S01]  /*54590*/  STL [R1+0x9c0], R0 ;  /* 0x0009c00001007387 */ /* 0x0045e20000100800 */
[----:B0-----:R-:W-:-:S03]  /*545a0*/  IMAD.MOV.U32 R18, RZ, RZ, R17 ;  /* 0x000000ffff127224 */ /* 0x001fc600078e0011 */
.L_x_26990:
[----:B0-----:R-:W-:Y:S05]  /*545b0*/  BSYNC B1 ;  /* 0x0000000000017941 */ /* 0x001fea0003800000 */
.L_x_26988:
        /* <DEDUP_REMOVED lines=15> */
.L_x_26992:
[----:B------:R-:W2:Y:S04]  /*546b0*/  LDL.LU R17, [R1+0xba8] ;  /* 0x000ba80001117983 */ /* 0x000ea80000300800 */
[----:B------:R4:W5:Y:S04]  /*546c0*/  LDL.LU R0, [R1+0xba0] ;  /* 0x000ba00001007983 */ /* 0x0009680000300800 */
[----:B--2---:R2:W-:Y:S04]  /*546d0*/  STL [R1+0xba4], R17 ;  /* 0x000ba41101007387 */ /* 0x0045e80000100800 */
[----:B--2---:R-:W2:Y:S04]  /*546e0*/  LDL.LU R17, [R1+0x9c8] ;  /* 0x0009c80001117983 */ /* 0x004ea80000300800 */
[----:B--2---:R2:W-:Y:S02]  /*546f0*/  STL [R1+0x9cc], R17 ;  /* 0x0009cc1101007387 */ /* 0x0045e40000100800 */
[----:B--2---:R-:W-:-:S02]  /*54700*/  IMAD.MOV.U32 R17, RZ, RZ, R16 ;  /* 0x000000ffff117224 */ /* 0x004fc400078e0010 */
.L_x_26993:
[----:B----4-:R-:W-:Y:S05]  /*54710*/  BSYNC B1 ;  /* 0x0000000000017941 */ /* 0x010fea0003800000 */
.L_x_26991:
        /* <DEDUP_REMOVED lines=16> */
.L_x_26995:
[----:B--2---:R2:W-:Y:S04]  /*54820*/  STL [R1+0xba0], R0 ;  /* 0x000ba00001007387 */ /* 0x0045e80000100800 */
[----:B------:R-:W4:Y:S04]  /*54830*/  LDL.LU R16, [R1+0xba4] ;  /* 0x000ba40001107983 */ /* 0x000f280000300800 */
[----:B--2---:R-:W2:Y:S04]  /*54840*/  LDL.LU R0, [R1+0x9d4] ;  /* 0x0009d40001007983 */ /* 0x004ea80000300800 */
[----:B----4-:R4:W-:Y:S04]  /*54850*/  STL [R1+0xba8], R16 ;  /* 0x000ba81001007387 */ /* 0x0109e80000100800 */
[----:B--2---:R2:W-:Y:S01]  /*54860*/  STL [R1+0x9c8], R0 ;  /* 0x0009c80001007387 */ /* 0x0045e20000100800 */
[----:B----4-:R-:W-:-:S03]  /*54870*/  IMAD.MOV.U32 R16, RZ, RZ, R15 ;  /* 0x000000ffff107224 */ /* 0x010fc600078e000f */
.L_x_26996:
[----:B--2---:R-:W-:Y:S05]  /*54880*/  BSYNC B1 ;  /* 0x0000000000017941 */ /* 0x004fea0003800000 */
.L_x_26994:
        /* <DEDUP_REMOVED lines=15> */
.L_x_26998:
[----:B------:R-:W4:Y:S04]  /*54980*/  LDL.LU R15, [R1+0xba8] ;  /* 0x000ba800010f7983 */ /* 0x000f280000300800 */
[----:B------:R0:W5:Y:S04]  /*54990*/  LDL.LU R0, [R1+0xba0] ;  /* 0x000ba00001007983 */ /* 0x0001680000300800 */
[----:B----4-:R4:W-:Y:S04]  /*549a0*/  STL [R1+0xba4], R15 ;  /* 0x000ba40f01007387 */ /* 0x0109e80000100800 */
[----:B----4-:R-:W4:Y:S04]  /*549b0*/  LDL.LU R15, [R1+0x9d0] ;  /* 0x0009d000010f7983 */ /* 0x010f280000300800 */
[----:B----4-:R4:W-:Y:S02]  /*549c0*/  STL [R1+0x9d4], R15 ;  /* 0x0009d40f01007387 */ /* 0x0109e40000100800 */
[----:B----4-:R-:W-:-:S02]  /*549d0*/  IMAD.MOV.U32 R15, RZ, RZ, R14 ;  /* 0x000000ffff0f7224 */ /* 0x010fc400078e000e */
.L_x_26999:
[----:B0-----:R-:W-:Y:S05]  /*549e0*/  BSYNC B1 ;  /* 0x0000000000017941 */ /* 0x001fea0003800000 */
.L_x_26997:
        /* <DEDUP_REMOVED lines=16> */
.L_x_27001:
[----:B0-----:R0:W-:Y:S04]  /*54af0*/  STL [R1+0xba0], R0 ;  /* 0x000ba00001007387 */ /* 0x0011e80000100800 */
[----:B------:R-:W4:Y:S04]  /*54b00*/  LDL.LU R14, [R1+0xba4] ;  /* 0x000ba400010e7983 */ /* 0x000f280000300800 */
[----:B0-2---:R-:W2:Y:S04]  /*54b10*/  LDL.LU R0, [R1+0x9dc] ;  /* 0x0009dc0001007983 */ /* 0x005ea80000300800 */
[----:B----4-:R0:W-:Y:S04]  /*54b20*/  STL [R1+0xba8], R14 ;  /* 0x000ba80e01007387 */ /* 0x0101e80000100800 */
[----:B--2---:R2:W-:Y:S01]  /*54b30*/  STL [R1+0x9d0], R0 ;  /* 0x0009d00001007387 */ /* 0x0045e20000100800 */
[----:B0-----:R-:W-:-:S03]  /*54b40*/  IMAD.MOV.U32 R14, RZ, RZ, R13 ;  /* 0x000000ffff0e7224 */ /* 0x001fc600078e000d */
.L_x_27002:
[----:B0-----:R-:W-:Y:S05]  /*54b50*/  BSYNC B1 ;  /* 0x0000000000017941 */ /* 0x001fea0003800000 */
.L_x_27000:
        /* <DEDUP_REMOVED lines=15> */
.L_x_27004:
[----:B------:R-:W2:Y:S04]  /*54c50*/  LDL.LU R13, [R1+0xba8] ;  /* 0x000ba800010d7983 */ /* 0x000ea80000300800 */
[----:B------:R4:W5:Y:S04]  /*54c60*/  LDL.LU R0, [R1+0xba0] ;  /* 0x000ba00001007983 */ /* 0x0009680000300800 */
[----:B--2---:R2:W-:Y:S04]  /*54c70*/  STL [R1+0xba4], R13 ;  /* 0x000ba40d01007387 */ /* 0x0045e80000100800 */
[----:B--2---:R-:W2:Y:S04]  /*54c80*/  LDL.LU R13, [R1+0x9d8] ;  /* 0x0009d800010d7983 */ /* 0x004ea80000300800 */
[----:B--2---:R2:W-:Y:S02]  /*54c90*/  STL [R1+0x9dc], R13 ;  /* 0x0009dc0d01007387 */ /* 0x0045e40000100800 */
[----:B--2---:R-:W-:-:S02]  /*54ca0*/  IMAD.MOV.U32 R13, RZ, RZ, R12 ;  /* 0x000000ffff0d7224 */ /* 0x004fc400078e000c */
.L_x_27005:
[----:B----4-:R-:W-:Y:S05]  /*54cb0*/  BSYNC B1 ;  /* 0x0000000000017941 */ /* 0x010fea0003800000 */
.L_x_27003:
        /* <DEDUP_REMOVED lines=16> */
.L_x_27007:
[----:B--2---:R2:W-:Y:S04]  /*54dc0*/  STL [R1+0xba0], R0 ;  /* 0x000ba00001007387 */ /* 0x0045e80000100800 */
[----:B------:R-:W4:Y:S04]  /*54dd0*/  LDL.LU R12, [R1+0xba4] ;  /* 0x000ba400010c7983 */ /* 0x000f280000300800 */
[----:B--2---:R-:W2:Y:S04]  /*54de0*/  LDL.LU R0, [R1+0x9e4] ;  /* 0x0009e40001007983 */ /* 0x004ea80000300800 */
[----:B----4-:R4:W-:Y:S04]  /*54df0*/  STL [R1+0xba8], R12 ;  /* 0x000ba80c01007387 */ /* 0x0109e80000100800 */
[----:B--2---:R2:W-:Y:S01]  /*54e00*/  STL [R1+0x9d8], R0 ;  /* 0x0009d80001007387 */ /* 0x0045e20000100800 */
[----:B----4-:R-:W-:-:S03]  /*54e10*/  IMAD.MOV.U32 R12, RZ, RZ, R11 ;  /* 0x000000ffff0c7224 */ /* 0x010fc600078e000b */
.L_x_27008:
[----:B--2---:R-:W-:Y:S05]  /*54e20*/  BSYNC B1 ;  /* 0x0000000000017941 */ /* 0x004fea0003800000 */
.L_x_27006:
        /* <DEDUP_REMOVED lines=15> */
.L_x_27010:
[----:B------:R-:W4:Y:S04]  /*54f20*/  LDL.LU R11, [R1+0xba8] ;  /* 0x000ba800010b7983 */ /* 0x000f280000300800 */
[----:B------:R0:W5:Y:S04]  /*54f30*/  LDL.LU R0, [R1+0xba0] ;  /* 0x000ba00001007983 */ /* 0x0001680000300800 */
[----:B----4-:R4:W-:Y:S04]  /*54f40*/  STL [R1+0xba4], R11 ;  /* 0x000ba40b01007387 */ /* 0x0109e80000100800 */
[----:B----4-:R-:W4:Y:S04]  /*54f50*/  LDL.LU R11, [R1+0x9e0] ;  /* 0x0009e000010b7983 */ /* 0x010f280000300800 */
[----:B----4-:R4:W-:Y:S02]  /*54f60*/  STL [R1+0x9e4], R11 ;  /* 0x0009e40b01007387 */ /* 0x0109e40000100800 */
[----:B----4-:R-:W-:-:S02]  /*54f70*/  IMAD.MOV.U32 R11, RZ, RZ, R10 ;  /* 0x000000ffff0b7224 */ /* 0x010fc400078e000a */
.L_x_27011:
[----:B0-----:R-:W-:Y:S05]  /*54f80*/  BSYNC B1 ;  /* 0x0000000000017941 */ /* 0x001fea0003800000 */
.L_x_27009:
        /* <DEDUP_REMOVED lines=16> */
.L_x_27013:
[----:B0-----:R0:W-:Y:S04]  /*55090*/  STL [R1+0xba0], R0 ;  /* 0x000ba00001007387 */ /* 0x0011e80000100800 */
[----:B------:R-:W4:Y:S04]  /*550a0*/  LDL.LU R10, [R1+0xba4] ;  /* 0x000ba400010a7983 */ /* 0x000f280000300800 */
[----:B0-2---:R-:W2:Y:S04]  /*550b0*/  LDL.LU R0, [R1+0x9ec] ;  /* 0x0009ec0001007983 */ /* 0x005ea80000300800 */
[----:B----4-:R0:W-:Y:S04]  /*550c0*/  STL [R1+0xba8], R10 ;  /* 0x000ba80a01007387 */ /* 0x0101e80000100800 */
[----:B--2---:R2:W-:Y:S01]  /*550d0*/  STL [R1+0x9e0], R0 ;  /* 0x0009e00001007387 */ /* 0x0045e20000100800 */
[----:B0-----:R-:W-:-:S03]  /*550e0*/  IMAD.MOV.U32 R10, RZ, RZ, R9 ;  /* 0x000000ffff0a7224 */ /* 0x001fc600078e0009 */
.L_x_27014:
[----:B0-----:R-:W-:Y:S05]  /*550f0*/  BSYNC B1 ;  /* 0x0000000000017941 */ /* 0x001fea0003800000 */
.L_x_27012:
        /* <DEDUP_REMOVED lines=15> */
.L_x_27016:
[----:B------:R-:W2:Y:S04]  /*551f0*/  LDL.LU R9, [R1+0xba8] ;  /* 0x000ba80001097983 */ /* 0x000ea80000300800 */
[----:B------:R4:W5:Y:S04]  /*55200*/  LDL.LU R0, [R1+0xba0] ;  /* 0x000ba00001007983 */ /* 0x0009680000300800 */
[----:B--2---:R2:W-:Y:S04]  /*55210*/  STL [R1+0xba4], R9 ;  /* 0x000ba40901007387 */ /* 0x0045e80000100800 */
[----:B--2---:R-:W2:Y:S04]  /*55220*/  LDL.LU R9, [R1+0x9e8] ;  /* 0x0009e80001097983 */ /* 0x004ea80000300800 */
[----:B--2---:R2:W-:Y:S02]  /*55230*/  STL [R1+0x9ec], R9 ;  /* 0x0009ec0901007387 */ /* 0x0045e40000100800 */
[----:B--2---:R-:W-:-:S02]  /*55240*/  IMAD.MOV.U32 R9, RZ, RZ, R8 ;  /* 0x000000ffff097224 */ /* 0x004fc400078e0008 */
.L_x_27017:
[----:B----4-:R-:W-:Y:S05]  /*55250*/  BSYNC B1 ;  /* 0x0000000000017941 */ /* 0x010fea0003800000 */
.L_x_27015:
        /* <DEDUP_REMOVED lines=16> */
.L_x_27019:
[----:B--2---:R2:W-:Y:S04]  /*55360*/  STL [R1+0xba0], R0 ;  /* 0x000ba00001007387 */ /* 0x0045e80000100800 */
[----:B------:R-:W4:Y:S04]  /*55370*/  LDL.LU R8, [R1+0xba4] ;  /* 0x000ba40001087983 */ /* 0x000f280000300800 */
[----:B--2---:R-:W2:Y:S04]  /*55380*/  LDL.LU R0, [R1+0x9f4] ;  /* 0x0009f40001007983 */ /* 0x004ea80000300800 */
[----:B----4-:R4:W-:Y:S04]  /*55390*/  STL [R1+0xba8], R8 ;  /* 0x000ba80801007387 */ /* 0x0109e80000100800 */
[----:B--2---:R2:W-:Y:S01]  /*553a0*/  STL [R1+0x9e8], R0 ;  /* 0x0009e80001007387 */ /* 0x0045e20000100800 */
[----:B----4-:R-:W-:-:S03]  /*553b0*/  IMAD.MOV.U32 R8, RZ, RZ, R7 ;  /* 0x000000ffff087224 */ /* 0x010fc600078e0007 */
.L_x_27020:
[----:B--2---:R-:W-:Y:S05]  /*553c0*/  BSYNC B1 ;  /* 0x0000000000017941 */ /* 0x004fea0003800000 */
.L_x_27018:
        /* <DEDUP_REMOVED lines=15> */
.L_x_27022:
[----:B------:R-:W4:Y:S04]  /*554c0*/  LDL.LU R7, [R1+0xba8] ;  /* 0x000ba80001077983 */ /* 0x000f280000300800 */
[----:B------:R0:W5:Y:S04]  /*554d0*/  LDL.LU R0, [R1+0xba0] ;  /* 0x000ba00001007983 */ /* 0x0001680000300800 */
[----:B----4-:R4:W-:Y:S04]  /*554e0*/  STL [R1+0xba4], R7 ;  /* 0x000ba40701007387 */ /* 0x0109e80000100800 */
[----:B----4-:R-:W4:Y:S04]  /*554f0*/  LDL.LU R7, [R1+0x9f0] ;  /* 0x0009f00001077983 */ /* 0x010f280000300800 */
[----:B----4-:R4:W-:Y:S02]  /*55500*/  STL [R1+0x9f4], R7 ;  /* 0x0009f40701007387 */ /* 0x0109e40000100800 */
[----:B----4-:R-:W-:-:S02]  /*55510*/  IMAD.MOV.U32 R7, RZ, RZ, R6 ;  /* 0x000000ffff077224 */ /* 0x010fc400078e0006 */
.L_x_27023:
[----:B0-----:R-:W-:Y:S05]  /*55520*/  BSYNC B1 ;  /* 0x0000000000017941 */ /* 0x001fea0003800000 */
.L_x_27021:
        /* <DEDUP_REMOVED lines=16> */
.L_x_27025:
[----:B0-----:R0:W-:Y:S04]  /*55630*/  STL [R1+0xba0], R0 ;  /* 0x000ba00001007387 */ /* 0x0011e80000100800 */
[----:B------:R-:W4:Y:S04]  /*55640*/  LDL.LU R6, [R1+0xba4] ;  /* 0x000ba40001067983 */ /* 0x000f280000300800 */
[----:B0-2---:R-:W2:Y:S04]  /*55650*/  LDL.LU R0, [R1+0x9fc] ;  /* 0x0009fc0001007983 */ /* 0x005ea80000300800 */
[----:B----4-:R0:W-:Y:S04]  /*55660*/  STL [R1+0xba8], R6 ;  /* 0x000ba80601007387 */ /* 0x0101e80000100800 */
[----:B--2---:R2:W-:Y:S01]  /*55670*/  STL [R1+0x9f0], R0 ;  /* 0x0009f00001007387 */ /* 0x0045e20000100800 */
[----:B0-----:R-:W-:-:S03]  /*55680*/  IMAD.MOV.U32 R6, RZ, RZ, R5 ;  /* 0x000000ffff067224 */ /* 0x001fc600078e0005 */
.L_x_27026:
[----:B0-----:R-:W-:Y:S05]  /*55690*/  BSYNC B1 ;  /* 0x0000000000017941 */ /* 0x001fea0003800000 */
.L_x_27024:
        /* <DEDUP_REMOVED lines=15> */
.L_x_27028:
[----:B------:R-:W2:Y:S04]  /*55790*/  LDL.LU R5, [R1+0xba8] ;  /* 0x000ba80001057983 */ /* 0x000ea80000300800 */
[----:B------:R4:W5:Y:S04]  /*557a0*/  LDL.LU R0, [R1+0xba0] ;  /* 0x000ba00001007983 */ /* 0x0009680000300800 */
[----:B--2---:R2:W-:Y:S04]  /*557b0*/  STL [R1+0xba4], R5 ;  /* 0x000ba40501007387 */ /* 0x0045e80000100800 */
[----:B--2---:R-:W2:Y:S04]  /*557c0*/  LDL.LU R5, [R1+0x9f8] ;  /* 0x0009f80001057983 */ /* 0x004ea80000300800 */
[----:B--2---:R2:W-:Y:S02]  /*557d0*/  STL [R1+0x9fc], R5 ;  /* 0x0009fc0501007387 */ /* 0x0045e40000100800 */
[----:B--2---:R-:W-:-:S02]  /*557e0*/  IMAD.MOV.U32 R5, RZ, RZ, R4 ;  /* 0x000000ffff057224 */ /* 0x004fc400078e0004 */
.L_x_27029:
[----:B----4-:R-:W-:Y:S05]  /*557f0*/  BSYNC B1 ;  /* 0x0000000000017941 */ /* 0x010fea0003800000 */
.L_x_27027:
        /* <DEDUP_REMOVED lines=16> */
.L_x_27031:
[----:B--2---:R2:W-:Y:S04]  /*55900*/  STL [R1+0xba0], R0 ;  /* 0x000ba00001007387 */ /* 0x0045e80000100800 */
[----:B------:R-:W4:Y:S04]  /*55910*/  LDL.LU R4, [R1+0xba4] ;  /* 0x000ba40001047983 */ /* 0x000f280000300800 */
[----:B--2---:R-:W2:Y:S04]  /*55920*/  LDL.LU R0, [R1+0xa04] ;  /* 0x000a040001007983 */ /* 0x004ea80000300800 */
[----:B----4-:R4:W-:Y:S04]  /*55930*/  STL [R1+0xba8], R4 ;  /* 0x000ba80401007387 */ /* 0x0109e80000100800 */
[----:B--2---:R2:W-:Y:S01]  /*55940*/  STL [R1+0x9f8], R0 ;  /* 0x0009f80001007387 */ /* 0x0045e20000100800 */
[----:B----4-:R-:W-:-:S03]  /*55950*/  IMAD.MOV.U32 R4, RZ, RZ, R3 ;  /* 0x000000ffff047224 */ /* 0x010fc600078e0003 */
.L_x_27032:
[----:B--2---:R-:W-:Y:S05]  /*55960*/  BSYNC B1 ;  /* 0x0000000000017941 */ /* 0x004fea0003800000 */
.L_x_27030:
        /* <DEDUP_REMOVED lines=15> */
.L_x_27034:
[----:B------:R-:W4:Y:S04]  /*55a60*/  LDL.LU R3, [R1+0xba8] ;  /* 0x000ba80001037983 */ /* 0x000f280000300800 */
[----:B------:R0:W5:Y:S04]  /*55a70*/  LDL.LU R0, [R1+0xba0] ;  /* 0x000ba00001007983 */ /* 0x0001680000300800 */
[----:B----4-:R4:W-:Y:S04]  /*55a80*/  STL [R1+0xba4], R3 ;  /* 0x000ba40301007387 */ /* 0x0109e80000100800 */
[----:B----4-:R-:W4:Y:S04]  /*55a90*/  LDL.LU R3, [R1+0xa00] ;  /* 0x000a000001037983 */ /* 0x010f280000300800 */
[----:B----4-:R4:W-:Y:S02]  /*55aa0*/  STL [R1+0xa04], R3 ;  /* 0x000a040301007387 */ /* 0x0109e40000100800 */
[----:B----4-:R-:W-:-:S02]  /*55ab0*/  IMAD.MOV.U32 R3, RZ, RZ, R2 ;  /* 0x000000ffff037224 */ /* 0x010fc400078e0002 */
.L_x_27035:
[----:B0-----:R-:W-:Y:S05]  /*55ac0*/  BSYNC B1 ;  /* 0x0000000000017941 */ /* 0x001fea0003800000 */
.L_x_27033:
        /* <DEDUP_REMOVED lines=22> */
.L_x_27037:
[----:B0-----:R-:W2:Y:S04]  /*55c30*/  LDL.LU R2, [R1+0xba4] ;  /* 0x000ba40001027983 */ /* 0x001ea80000300800 */
[----:B------:R0:W-:Y:S04]  /*55c40*/  STL [R1+0xba0], R0 ;  /* 0x000ba00001007387 */ /* 0x0001e80000100800 */
[----:B0-----:R-:W4:Y:S04]  /*55c50*/  LDL.LU R0, [R1+0xa0c] ;  /* 0x000a0c0001007983 */ /* 0x001f280000300800 */
[----:B--2---:R0:W-:Y:S04]  /*55c60*/  STL [R1+0xba8], R2 ;  /* 0x000ba80201007387 */ /* 0x0041e80000100800 */
[----:B0-----:R0:W5:Y:S04]  /*55c70*/  LDL.LU R2, [R1+0x814] ;  /* 0x0008140001027983 */ /* 0x0011680000300800 */
[----:B----4-:R0:W-:Y:S02]  /*55c80*/  STL [R1+0xa00], R0 ;  /* 0x000a000001007387 */ /* 0x0101e40000100800 */
.L_x_27038:
[----:B0-----:R-:W-:Y:S05]  /*55c90*/  BSYNC B1 ;  /* 0x0000000000017941 */ /* 0x001fea0003800000 */
.L_x_27036:
        /* <DEDUP_REMOVED lines=26> */
.L_x_27040:
        /* <DEDUP_REMOVED lines=9> */
.L_x_27041:
[----:B------:R-:W-:Y:S05]  /*55ed0*/  BSYNC B1 ;  /* 0x0000000000017941 */ /* 0x000fea0003800000 */
.L_x_27039:
        /* <DEDUP_REMOVED lines=26> */
.L_x_27043:
        /* <DEDUP_REMOVED lines=9> */
.L_x_27044:
[----:B------:R-:W-:Y:S05]  /*56110*/  BSYNC B1 ;  /* 0x0000000000017941 */ /* 0x000fea0003800000 */
.L_x_27042:
        /* <DEDUP_REMOVED lines=26> */
.L_x_27046:
        /* <DEDUP_REMOVED lines=9> */
.L_x_27047:
[----:B------:R-:W-:Y:S05]  /*56350*/  BSYNC B1 ;  /* 0x0000000000017941 */ /* 0x000fea0003800000 */
.L_x_27045:
        /* <DEDUP_REMOVED lines=26> */
.L_x_27049:
        /* <DEDUP_REMOVED lines=9> */
.L_x_27050:
[----:B------:R-:W-:Y:S05]  /*56590*/  BSYNC B1 ;  /* 0x0000000000017941 */ /* 0x000fea0003800000 */
.L_x_27048:
        /* <DEDUP_REMOVED lines=26> */
.L_x_27052:
        /* <DEDUP_REMOVED lines=9> */
.L_x_27053:
[----:B------:R-:W-:Y:S05]  /*567d0*/  BSYNC B1 ;  /* 0x0000000000017941 */ /* 0x000fea0003800000 */
.L_x_27051:
        /* <DEDUP_REMOVED lines=26> */
.L_x_27055:
        /* <DEDUP_REMOVED lines=9> */
.L_x_27056:
[----:B------:R-:W-:Y:S05]  /*56a10*/  BSYNC B1 ;  /* 0x0000000000017941 */ /* 0x000fea0003800000 */
.L_x_27054:
        /* <DEDUP_REMOVED lines=26> */
.L_x_27058:
        /* <DEDUP_REMOVED lines=9> */
.L_x_27059:
[----:B------:R-:W-:Y:S05]  /*56c50*/  BSYNC B1 ;  /* 0x0000000000017941 */ /* 0x000fea0003800000 */
.L_x_27057:
        /* <DEDUP_REMOVED lines=26> */
.L_x_27061:
        /* <DEDUP_REMOVED lines=9> */
.L_x_27062:
[----:B------:R-:W-:Y:S05]  /*56e90*/  BSYNC B1 ;  /* 0x0000000000017941 */ /* 0x000fea0003800000 */
.L_x_27060:
        /* <DEDUP_REMOVED lines=26> */
.L_x_27064:
        /* <DEDUP_REMOVED lines=9> */
.L_x_27065:
[----:B------:R-:W-:Y:S05]  /*570d0*/  BSYNC B1 ;  /* 0x0000000000017941 */ /* 0x000fea0003800000 */
.L_x_27063:
        /* <DEDUP_REMOVED lines=26> */
.L_x_27067:
        /* <DEDUP_REMOVED lines=9> */
.L_x_27068:
[----:B------:R-:W-:Y:S05]  /*57310*/  BSYNC B1 ;  /* 0x0000000000017941 */ /* 0x000fea0003800000 */
.L_x_27066:
        /* <DEDUP_REMOVED lines=26> */
.L_x_27070:
        /* <DEDUP_REMOVED lines=9> */
.L_x_27071:
[----:B------:R-:W-:Y:S05]  /*57550*/  BSYNC B1 ;  /* 0x0000000000017941 */ /* 0x000fea0003800000 */
.L_x_27069:
        /* <DEDUP_REMOVED lines=26> */
.L_x_27073:
        /* <DEDUP_REMOVED lines=9> */
.L_x_27074:
[----:B------:R-:W-:Y:S05]  /*57790*/  BSYNC B1 ;  /* 0x0000000000017941 */ /* 0x000fea0003800000 */
.L_x_27072:
        /* <DEDUP_REMOVED lines=26> */
.L_x_27076:
        /* <DEDUP_REMOVED lines=9> */
.L_x_27077:
[----:B------:R-:W-:Y:S05]  /*579d0*/  BSYNC B1 ;  /* 0x0000000000017941 */ /* 0x000fea0003800000 */
.L_x_27075:
        /* <DEDUP_REMOVED lines=26> */
.L_x_27079:
        /* <DEDUP_REMOVED lines=9> */
.L_x_27080:
[----:B------:R-:W-:Y:S05]  /*57c10*/  BSYNC B1 ;  /* 0x0000000000017941 */ /* 0x000fea0003800000 */
.L_x_27078:
        /* <DEDUP_REMOVED lines=26> */
.L_x_27082:
        /* <DEDUP_REMOVED lines=9> */
.L_x_27083:
[----:B------:R-:W-:Y:S05]  /*57e50*/  BSYNC B1 ;  /* 0x0000000000017941 */ /* 0x000fea0003800000 */
.L_x_27081:
        /* <DEDUP_REMOVED lines=26> */
.L_x_27085:
        /* <DEDUP_REMOVED lines=9> */
.L_x_27086:
[----:B------:R-:W-:Y:S05]  /*58090*/  BSYNC B1 ;  /* 0x0000000000017941 */ /* 0x000fea0003800000 */
.L_x_27084:
        /* <DEDUP_REMOVED lines=26> */
.L_x_27088:
        /* <DEDUP_REMOVED lines=9> */
.L_x_27089:
[----:B------:R-:W-:Y:S05]  /*582d0*/  BSYNC B1 ;  /* 0x0000000000017941 */ /* 0x000fea0003800000 */
.L_x_27087:
        /* <DEDUP_REMOVED lines=26> */
.L_x_27091:
        /* <DEDUP_REMOVED lines=9> */
.L_x_27092:
[----:B------:R-:W-:Y:S05]  /*58510*/  BSYNC B1 ;  /* 0x0000000000017941 */ /* 0x000fea0003800000 */
.L_x_27090:
        /* <DEDUP_REMOVED lines=26> */
.L_x_27094:
        /* <DEDUP_REMOVED lines=9> */
.L_x_27095:
[----:B------:R-:W-:Y:S05]  /*58750*/  BSYNC B1 ;  /* 0x0000000000017941 */ /* 0x000fea0003800000 */
.L_x_27093:
        /* <DEDUP_REMOVED lines=26> */
.L_x_27097:
        /* <DEDUP_REMOVED lines=9> */
.L_x_27098:
[----:B------:R-:W-:Y:S05]  /*58990*/  BSYNC B1 ;  /* 0x0000000000017941 */ /* 0x000fea0003800000 */
.L_x_27096:
        /* <DEDUP_REMOVED lines=26> */
.L_x_27100:
        /* <DEDUP_REMOVED lines=9> */
.L_x_27101:
[----:B------:R-:W-:Y:S05]  /*58bd0*/  BSYNC B1 ;  /* 0x0000000000017941 */ /* 0x000fea0003800000 */
.L_x_27099:
        /* <DEDUP_REMOVED lines=26> */
.L_x_27103:
        /* <DEDUP_REMOVED lines=9> */
.L_x_27104:
[----:B------:R-:W-:Y:S05]  /*58e10*/  BSYNC B1 ;  /* 0x0000000000017941 */ /* 0x000fea0003800000 */
.L_x_27102:
        /* <DEDUP_REMOVED lines=26> */
.L_x_27106:
        /* <DEDUP_REMOVED lines=9> */
.L_x_27107:
[----:B------:R-:W-:Y:S05]  /*59050*/  BSYNC B1 ;  /* 0x0000000000017941 */ /* 0x000fea0003800000 */
.L_x_27105:
        /* <DEDUP_REMOVED lines=26> */
.L_x_27109:
        /* <DEDUP_REMOVED lines=9> */
.L_x_27110:
[----:B------:R-:W-:Y:S05]  /*59290*/  BSYNC B1 ;  /* 0x0000000000017941 */ /* 0x000fea0003800000 */
.L_x_27108:
        /* <DEDUP_REMOVED lines=26> */
.L_x_27112:
        /* <DEDUP_REMOVED lines=9> */
.L_x_27113:
[----:B------:R-:W-:Y:S05]  /*594d0*/  BSYNC B1 ;  /* 0x0000000000017941 */ /* 0x000fea0003800000 */
.L_x_27111:
        /* <DEDUP_REMOVED lines=26> */
.L_x_27115:
        /* <DEDUP_REMOVED lines=9> */
.L_x_27116:
[----:B------:R-:W-:Y:S05]  /*59710*/  BSYNC B1 ;  /* 0x0000000000017941 */ /* 0x000fea0003800000 */
.L_x_27114:
        /* <DEDUP_REMOVED lines=26> */
.L_x_27118:
        /* <DEDUP_REMOVED lines=9> */
.L_x_27119:
[----:B------:R-:W-:Y:S05]  /*59950*/  BSYNC B1 ;  /* 0x0000000000017941 */ /* 0x000fea0003800000 */
.L_x_27117:
        /* <DEDUP_REMOVED lines=26> */
.L_x_27121:
        /* <DEDUP_REMOVED lines=9> */
.L_x_27122:
[----:B------:R-:W-:Y:S05]  /*59b90*/  BSYNC B1 ;  /* 0x0000000000017941 */ /* 0x000fea0003800000 */
.L_x_27120:
        /* <DEDUP_REMOVED lines=26> */
.L_x_27124:
        /* <DEDUP_REMOVED lines=9> */
.L_x_27125:
[----:B------:R-:W-:Y:S05]  /*59dd0*/  BSYNC B1 ;  /* 0x0000000000017941 */ /* 0x000fea0003800000 */
.L_x_27123:
        /* <DEDUP_REMOVED lines=26> */
.L_x_27127:
        /* <DEDUP_REMOVED lines=9> */
.L_x_27128:
[----:B------:R-:W-:Y:S05]  /*5a010*/  BSYNC B1 ;  /* 0x0000000000017941 */ /* 0x000fea0003800000 */
.L_x_27126:
        /* <DEDUP_REMOVED lines=26> */
.L_x_27130:
        /* <DEDUP_REMOVED lines=9> */
.L_x_27131:
[----:B------:R-:W-:Y:S05]  /*5a250*/  BSYNC B1 ;  /* 0x0000000000017941 */ /* 0x000fea0003800000 */
.L_x_27129:
        /* <DEDUP_REMOVED lines=26> */
.L_x_27133:
        /* <DEDUP_REMOVED lines=9> */
.L_x_27134:
[----:B------:R-:W-:Y:S05]  /*5a490*/  BSYNC B1 ;  /* 0x0000000000017941 */ /* 0x000fea0003800000 */
.L_x_27132:
        /* <DEDUP_REMOVED lines=26> */
.L_x_27136:
        /* <DEDUP_REMOVED lines=9> */
.L_x_27137:
[----:B------:R-:W-:Y:S05]  /*5a6d0*/  BSYNC B1 ;  /* 0x0000000000017941 */ /* 0x000fea0003800000 */
.L_x_27135:
        /* <DEDUP_REMOVED lines=26> */
.L_x_27139:
        /* <DEDUP_REMOVED lines=9> */
.L_x_27140:
[----:B------:R-:W-:Y:S05]  /*5a910*/  BSYNC B1 ;  /* 0x0000000000017941 */ /* 0x000fea0003800000 */
.L_x_27138:
        /* <DEDUP_REMOVED lines=26> */
.L_x_27142:
        /* <DEDUP_REMOVED lines=9> */
.L_x_27143:
[----:B------:R-:W-:Y:S05]  /*5ab50*/  BSYNC B1 ;  /* 0x0000000000017941 */ /* 0x000fea0003800000 */
.L_x_27141:
        /* <DEDUP_REMOVED lines=26> */
.L_x_27145:
        /* <DEDUP_REMOVED lines=9> */
.L_x_27146:
[----:B------:R-:W-:Y:S05]  /*5ad90*/  BSYNC B1 ;  /* 0x0000000000017941 */ /* 0x000fea0003800000 */
.L_x_27144:
        /* <DEDUP_REMOVED lines=26> */
.L_x_27148:
        /* <DEDUP_REMOVED lines=9> */
.L_x_27149:
[----:B------:R-:W-:Y:S05]  /*5afd0*/  BSYNC B1 ;  /* 0x0000000000017941 */ /* 0x000fea0003800000 */
.L_x_27147:
        /* <DEDUP_REMOVED lines=26> */
.L_x_27151:
        /* <DEDUP_REMOVED lines=9> */
.L_x_27152:
[----:B------:R-:W-:Y:S05]  /*5b210*/  BSYNC B1 ;  /* 0x0000000000017941 */ /* 0x000fea0003800000 */
.L_x_27150:
        /* <DEDUP_REMOVED lines=26> */
.L_x_27154:
        /* <DEDUP_REMOVED lines=9> */
.L_x_27155:
[----:B------:R-:W-:Y:S05]  /*5b450*/  BSYNC B1 ;  /* 0x0000000000017941 */ /* 0x000fea0003800000 */
.L_x_27153:
        /* <DEDUP_REMOVED lines=26> */
.L_x_27157:
        /* <DEDUP_REMOVED lines=9> */
.L_x_27158:
[----:B------:R-:W-:Y:S05]  /*5b690*/  BSYNC B1 ;  /* 0x0000000000017941 */ /* 0x000fea0003800000 */
.L_x_27156:
        /* <DEDUP_REMOVED lines=26> */
.L_x_27160:
        /* <DEDUP_REMOVED lines=9> */
.L_x_27161:
[----:B------:R-:W-:Y:S05]  /*5b8d0*/  BSYNC B1 ;  /* 0x0000000000017941 */ /* 0x000fea0003800000 */
.L_x_27159:
        /* <DEDUP_REMOVED lines=26> */
.L_x_27163:
        /* <DEDUP_REMOVED lines=9> */
.L_x_27164:
[----:B------:R-:W-:Y:S05]  /*5bb10*/  BSYNC B1 ;  /* 0x0000000000017941 */ /* 0x000fea0003800000 */
.L_x_27162:
        /* <DEDUP_REMOVED lines=26> */
.L_x_27166:
        /* <DEDUP_REMOVED lines=9> */
.L_x_27167:
[----:B------:R-:W-:Y:S05]  /*5bd50*/  BSYNC B1 ;  /* 0x0000000000017941 */ /* 0x000fea0003800000 */
.L_x_27165:
        /* <DEDUP_REMOVED lines=26> */
.L_x_27169:
        /* <DEDUP_REMOVED lines=9> */
.L_x_27170:
[----:B------:R-:W-:Y:S05]  /*5bf90*/  BSYNC B1 ;  /* 0x0000000000017941 */ /* 0x000fea0003800000 */
.L_x_27168:
        /* <DEDUP_REMOVED lines=26> */
.L_x_27172:
        /* <DEDUP_REMOVED lines=9> */
.L_x_27173:
[----:B------:R-:W-:Y:S05]  /*5c1d0*/  BSYNC B1 ;  /* 0x0000000000017941 */ /* 0x000fea0003800000 */
.L_x_27171:
        /* <DEDUP_REMOVED lines=26> */
.L_x_27175:
        /* <DEDUP_REMOVED lines=9> */
.L_x_27176:
[----:B------:R-:W-:Y:S05]  /*5c410*/  BSYNC B1 ;  /* 0x0000000000017941 */ /* 0x000fea0003800000 */
.L_x_27174:
        /* <DEDUP_REMOVED lines=26> */
.L_x_27178:
        /* <DEDUP_REMOVED lines=9> */
.L_x_27179:
[----:B------:R-:W-:Y:S05]  /*5c650*/  BSYNC B1 ;  /* 0x0000000000017941 */ /* 0x000fea0003800000 */
.L_x_27177:
        /* <DEDUP_REMOVED lines=26> */
.L_x_27181:
        /* <DEDUP_REMOVED lines=9> */
.L_x_27182:
[----:B------:R-:W-:Y:S05]  /*5c890*/  BSYNC B1 ;  /* 0x0000000000017941 */ /* 0x000fea0003800000 */
.L_x_27180:
        /* <DEDUP_REMOVED lines=26> */
.L_x_27184:
        /* <DEDUP_REMOVED lines=9> */
.L_x_27185:
[----:B------:R-:W-:Y:S05]  /*5cad0*/  BSYNC B1 ;  /* 0x0000000000017941 */ /* 0x000fea0003800000 */
.L_x_27183:
        /* <DEDUP_REMOVED lines=26> */
.L_x_27187:
        /* <DEDUP_REMOVED lines=9> */
.L_x_27188:
[----:B------:R-:W-:Y:S05]  /*5cd10*/  BSYNC B1 ;  /* 0x0000000000017941 */ /* 0x000fea0003800000 */
.L_x_27186:
        /* <DEDUP_REMOVED lines=26> */
.L_x_27190:
        /* <DEDUP_REMOVED lines=9> */
.L_x_27191:
[----:B------:R-:W-:Y:S05]  /*5cf50*/  BSYNC B1 ;  /* 0x0000000000017941 */ /* 0x000fea0003800000 */
.L_x_27189:
        /* <DEDUP_REMOVED lines=26> */
.L_x_27193:
        /* <DEDUP_REMOVED lines=9> */
.L_x_27194:
[----:B------:R-:W-:Y:S05]  /*5d190*/  BSYNC B1 ;  /* 0x0000000000017941 */ /* 0x000fea0003800000 */
.L_x_27192:
        /* <DEDUP_REMOVED lines=26> */
.L_x_27196:
        /* <DEDUP_REMOVED lines=9> */
.L_x_27197:
[----:B------:R-:W-:Y:S05]  /*5d3d0*/  BSYNC B1 ;  /* 0x0000000000017941 */ /* 0x000fea0003800000 */
.L_x_27195:
        /* <DEDUP_REMOVED lines=26> */
.L_x_27199:
        /* <DEDUP_REMOVED lines=9> */
.L_x_27200:
[----:B------:R-:W-:Y:S05]  /*5d610*/  BSYNC B1 ;  /* 0x0000000000017941 */ /* 0x000fea0003800000 */
.L_x_27198:
        /* <DEDUP_REMOVED lines=26> */
.L_x_27202:
        /* <DEDUP_REMOVED lines=9> */
.L_x_27203:
[----:B------:R-:W-:Y:S05]  /*5d850*/  BSYNC B1 ;  /* 0x0000000000017941 */ /* 0x000fea0003800000 */
.L_x_27201:
        /* <DEDUP_REMOVED lines=26> */
.L_x_27205:
        /* <DEDUP_REMOVED lines=9> */
.L_x_27206:
[----:B------:R-:W-:Y:S05]  /*5da90*/  BSYNC B1 ;  /* 0x0000000000017941 */ /* 0x000fea0003800000 */
.L_x_27204:
        /* <DEDUP_REMOVED lines=26> */
.L_x_27208:
        /* <DEDUP_REMOVED lines=9> */
.L_x_27209:
[----:B------:R-:W-:Y:S05]  /*5dcd0*/  BSYNC B1 ;  /* 0x0000000000017941 */ /* 0x000fea0003800000 */
.L_x_27207:
        /* <DEDUP_REMOVED lines=26> */
.L_x_27211:
        /* <DEDUP_REMOVED lines=9> */
.L_x_27212:
[----:B------:R-:W-:Y:S05]  /*5df10*/  BSYNC B1 ;  /* 0x0000000000017941 */ /* 0x000fea0003800000 */
.L_x_27210:
        /* <DEDUP_REMOVED lines=26> */
.L_x_27214:
        /* <DEDUP_REMOVED lines=9> */
.L_x_27215:
[----:B------:R-:W-:Y:S05]  /*5e150*/  BSYNC B1 ;  /* 0x0000000000017941 */ /* 0x000fea0003800000 */
.L_x_27213:
        /* <DEDUP_REMOVED lines=26> */
.L_x_27217:
        /* <DEDUP_REMOVED lines=9> */
.L_x_27218:
[----:B------:R-:W-:Y:S05]  /*5e390*/  BSYNC B1 ;  /* 0x0000000000017941 */ /* 0x000fea0003800000 */
.L_x_27216:
        /* <DEDUP_REMOVED lines=26> */
.L_x_27220:
        /* <DEDUP_REMOVED lines=9> */
.L_x_27221:
[----:B------:R-:W-:Y:S05]  /*5e5d0*/  BSYNC B1 ;  /* 0x0000000000017941 */ /* 0x000fea0003800000 */
.L_x_27219:
        /* <DEDUP_REMOVED lines=26> */
.L_x_27223:
        /* <DEDUP_REMOVED lines=9> */
.L_x_27224:
[----:B------:R-:W-:Y:S05]  /*5e810*/  BSYNC B1 ;  /* 0x0000000000017941 */ /* 0x000fea0003800000 */
.L_x_27222:
        /* <DEDUP_REMOVED lines=26> */
.L_x_27226:
        /* <DEDUP_REMOVED lines=9> */
.L_x_27227:
[----:B------:R-:W-:Y:S05]  /*5ea50*/  BSYNC B1 ;  /* 0x0000000000017941 */ /* 0x000fea0003800000 */
.L_x_27225:
        /* <DEDUP_REMOVED lines=26> */
.L_x_27229:
        /* <DEDUP_REMOVED lines=9> */
.L_x_27230:
[----:B------:R-:W-:Y:S05]  /*5ec90*/  BSYNC B1 ;  /* 0x0000000000017941 */ /* 0x000fea0003800000 */
.L_x_27228:
        /* <DEDUP_REMOVED lines=26> */
.L_x_27232:
        /* <DEDUP_REMOVED lines=9> */
.L_x_27233:
[----:B------:R-:W-:Y:S05]  /*5eed0*/  BSYNC B1 ;  /* 0x0000000000017941 */ /* 0x000fea0003800000 */
.L_x_27231:
        /* <DEDUP_REMOVED lines=26> */
.L_x_27235:
        /* <DEDUP_REMOVED lines=9> */
.L_x_27236:
[----:B------:R-:W-:Y:S05]  /*5f110*/  BSYNC B1 ;  /* 0x0000000000017941 */ /* 0x000fea0003800000 */
.L_x_27234:
        /* <DEDUP_REMOVED lines=26> */
.L_x_27238:
        /* <DEDUP_REMOVED lines=9> */
.L_x_27239:
[----:B------:R-:W-:Y:S05]  /*5f350*/  BSYNC B1 ;  /* 0x0000000000017941 */ /* 0x000fea0003800000 */
.L_x_27237:
        /* <DEDUP_REMOVED lines=26> */
.L_x_27241:
        /* <DEDUP_REMOVED lines=9> */
.L_x_27242:
[----:B------:R-:W-:Y:S05]  /*5f590*/  BSYNC B1 ;  /* 0x0000000000017941 */ /* 0x000fea0003800000 */
.L_x_27240:
        /* <DEDUP_REMOVED lines=26> */
.L_x_27244:
        /* <DEDUP_REMOVED lines=9> */
.L_x_27245:
[----:B------:R-:W-:Y:S05]  /*5f7d0*/  BSYNC B1 ;  /* 0x0000000000017941 */ /* 0x000fea0003800000 */
.L_x_27243:
        /* <DEDUP_REMOVED lines=26> */
.L_x_27247:
        /* <DEDUP_REMOVED lines=9> */
.L_x_27248:
[----:B------:R-:W-:Y:S05]  /*5fa10*/  BSYNC B1 ;  /* 0x0000000000017941 */ /* 0x000fea0003800000 */
.L_x_27246:
        /* <DEDUP_REMOVED lines=26> */
.L_x_27250:
        /* <DEDUP_REMOVED lines=9> */
.L_x_27251:
[----:B------:R-:W-:Y:S05]  /*5fc50*/  BSYNC B1 ;  /* 0x0000000000017941 */ /* 0x000fea0003800000 */
.L_x_27249:
        /* <DEDUP_REMOVED lines=26> */
.L_x_27253:
        /* <DEDUP_REMOVED lines=9> */
.L_x_27254:
[----:B------:R-:W-:Y:S05]  /*5fe90*/  BSYNC B1 ;  /* 0x0000000000017941 */ /* 0x000fea0003800000 */
.L_x_27252:
        /* <DEDUP_REMOVED lines=26> */
.L_x_27256:
        /* <DEDUP_REMOVED lines=9> */
.L_x_27257:
[----:B------:R-:W-:Y:S05]  /*600d0*/  BSYNC B1 ;  /* 0x0000000000017941 */ /* 0x000fea0003800000 */
.L_x_27255:
        /* <DEDUP_REMOVED lines=26> */
.L_x_27259:
        /* <DEDUP_REMOVED lines=9> */
.L_x_27260:
[----:B------:R-:W-:Y:S05]  /*60310*/  BSYNC B1 ;  /* 0x0000000000017941 */ /* 0x000fea0003800000 */
.L_x_27258:
        /* <DEDUP_REMOVED lines=26> */
.L_x_27262:
        /* <DEDUP_REMOVED lines=9> */
.L_x_27263:
[----:B------:R-:W-:Y:S05]  /*60550*/  BSYNC B1 ;  /* 0x0000000000017941 */ /* 0x000fea0003800000 */
.L_x_27261:
        /* <DEDUP_REMOVED lines=26> */
.L_x_27265:
        /* <DEDUP_REMOVED lines=9> */
.L_x_27266:
[----:B------:R-:W-:Y:S05]  /*60790*/  BSYNC B1 ;  /* 0x0000000000017941 */ /* 0x000fea0003800000 */
.L_x_27264:
        /* <DEDUP_REMOVED lines=26> */
.L_x_27268:
        /* <DEDUP_REMOVED lines=9> */
.L_x_27269:
[----:B------:R-:W-:Y:S05]  /*609d0*/  BSYNC B1 ;  /* 0x0000000000017941 */ /* 0x000fea0003800000 */
.L_x_27267:
        /* <DEDUP_REMOVED lines=26> */
.L_x_27271:
        /* <DEDUP_REMOVED lines=9> */
.L_x_27272:
[----:B------:R-:W-:Y:S05]  /*60c10*/  BSYNC B1 ;  /* 0x0000000000017941 */ /* 0x000fea0003800000 */
.L_x_27270:
        /* <DEDUP_REMOVED lines=26> */
.L_x_27274:
        /* <DEDUP_REMOVED lines=9> */
.L_x_27275:
[----:B------:R-:W-:Y:S05]  /*60e50*/  BSYNC B1 ;  /* 0x0000000000017941 */ /* 0x000fea0003800000 */
.L_x_27273:
        /* <DEDUP_REMOVED lines=26> */
.L_x_27277:
        /* <DEDUP_REMOVED lines=9> */
.L_x_27278:
[----:B------:R-:W-:Y:S05]  /*61090*/  BSYNC B1 ;  /* 0x0000000000017941 */ /* 0x000fea0003800000 */
.L_x_27276:
        /* <DEDUP_REMOVED lines=26> */
.L_x_27280:
        /* <DEDUP_REMOVED lines=9> */
.L_x_27281:
[----:B------:R-:W-:Y:S05]  /*612d0*/  BSYNC B1 ;  /* 0x0000000000017941 */ /* 0x000fea0003800000 */
.L_x_27279:
        /* <DEDUP_REMOVED lines=26> */
.L_x_27283:
        /* <DEDUP_REMOVED lines=9> */
.L_x_27284:
[----:B------:R-:W-:Y:S05]  /*61510*/  BSYNC B1 ;  /* 0x0000000000017941 */ /* 0x000fea0003800000 */
.L_x_27282:
        /* <DEDUP_REMOVED lines=26> */
.L_x_27286:
        /* <DEDUP_REMOVED lines=9> */
.L_x_27287:
[----:B------:R-:W-:Y:S05]  /*61750*/  BSYNC B1 ;  /* 0x0000000000017941 */ /* 0x000fea0003800000 */
.L_x_27285:
        /* <DEDUP_REMOVED lines=26> */
.L_x_27289:
        /* <DEDUP_REMOVED lines=9> */
.L_x_27290:
[----:B------:R-:W-:Y:S05]  /*61990*/  BSYNC B1 ;  /* 0x0000000000017941 */ /* 0x000fea0003800000 */
.L_x_27288:
        /* <DEDUP_REMOVED lines=26> */
.L_x_27292:
        /* <DEDUP_REMOVED lines=9> */
.L_x_27293:
[----:B------:R-:W-:Y:S05]  /*61bd0*/  BSYNC B1 ;  /* 0x0000000000017941 */ /* 0x000fea0003800000 */
.L_x_27291:
        /* <DEDUP_REMOVED lines=26> */
.L_x_27295:
        /* <DEDUP_REMOVED lines=9> */
.L_x_27296:
[----:B------:R-:W-:Y:S05]  /*61e10*/  BSYNC B1 ;  /* 0x0000000000017941 */ /* 0x000fea0003800000 */
.L_x_27294:
        /* <DEDUP_REMOVED lines=26> */
.L_x_27298:
        /* <DEDUP_REMOVED lines=9> */
.L_x_27299:
[----:B------:R-:W-:Y:S05]  /*62050*/  BSYNC B1 ;  /* 0x0000000000017941 */ /* 0x000fea0003800000 */
.L_x_27297:
        /* <DEDUP_REMOVED lines=26> */
.L_x_27301:
        /* <DEDUP_REMOVED lines=9> */
.L_x_27302:
[----:B------:R-:W-:Y:S05]  /*62290*/  BSYNC B1 ;  /* 0x0000000000017941 */ /* 0x000fea0003800000 */
.L_x_27300:
        /* <DEDUP_REMOVED lines=26> */
.L_x_27304:
        /* <DEDUP_REMOVED lines=9> */
.L_x_27305:
[----:B------:R-:W-:Y:S05]  /*624d0*/  BSYNC B1 ;  /* 0x0000000000017941 */ /* 0x000fea0003800000 */
.L_x_27303:
        /* <DEDUP_REMOVED lines=26> */
.L_x_27307:
        /* <DEDUP_REMOVED lines=9> */
.L_x_27308:
[----:B------:R-:W-:Y:S05]  /*62710*/  BSYNC B1 ;  /* 0x0000000000017941 */ /* 0x000fea0003800000 */
.L_x_27306:
        /* <DEDUP_REMOVED lines=26> */
.L_x_27310:
        /* <DEDUP_REMOVED lines=9> */
.L_x_27311:
[----:B------:R-:W-:Y:S05]  /*62950*/  BSYNC B1 ;  /* 0x0000000000017941 */ /* 0x000fea0003800000 */
.L_x_27309:
        /* <DEDUP_REMOVED lines=26> */
.L_x_27313:
        /* <DEDUP_REMOVED lines=9> */
.L_x_27314:
[----:B------:R-:W-:Y:S05]  /*62b90*/  BSYNC B1 ;  /* 0x0000000000017941 */ /* 0x000fea0003800000 */
.L_x_27312:
        /* <DEDUP_REMOVED lines=26> */
.L_x_27316:
        /* <DEDUP_REMOVED lines=9> */
.L_x_27317:
[----:B------:R-:W-:Y:S05]  /*62dd0*/  BSYNC B1 ;  /* 0x0000000000017941 */ /* 0x000fea0003800000 */
.L_x_27315:
        /* <DEDUP_REMOVED lines=26> */
.L_x_27319:
        /* <DEDUP_REMOVED lines=9> */
.L_x_27320:
[----:B------:R-:W-:Y:S05]  /*63010*/  BSYNC B1 ;  /* 0x0000000000017941 */ /* 0x000fea0003800000 */
.L_x_27318:
        /* <DEDUP_REMOVED lines=26> */
.L_x_27322:
        /* <DEDUP_REMOVED lines=9> */
.L_x_27323:
[----:B------:R-:W-:Y:S05]  /*63250*/  BSYNC B1 ;  /* 0x0000000000017941 */ /* 0x000fea0003800000 */
.L_x_27321:
        /* <DEDUP_REMOVED lines=26> */
.L_x_27325:
        /* <DEDUP_REMOVED lines=9> */
.L_x_27326:
[----:B------:R-:W-:Y:S05]  /*63490*/  BSYNC B1 ;  /* 0x0000000000017941 */ /* 0x000fea0003800000 */
.L_x_27324:
        /* <DEDUP_REMOVED lines=27> */
.L_x_27328:
        /* <DEDUP_REMOVED lines=9> */
.L_x_27329:
[----:B------:R-:W-:Y:S05]  /*636e0*/  BSYNC B1 ;  /* 0x0000000000017941 */ /* 0x000fea0003800000 */
.L_x_27327:
        /* <DEDUP_REMOVED lines=26> */
.L_x_27331:
        /* <DEDUP_REMOVED lines=9> */
.L_x_27332:
[----:B------:R-:W-:Y:S05]  /*63920*/  BSYNC B1 ;  /* 0x0000000000017941 */ /* 0x000fea0003800000 */
.L_x_27330:
        /* <DEDUP_REMOVED lines=26> */
.L_x_27334:
        /* <DEDUP_REMOVED lines=13> */
.L_x_27335:
[----:B------:R-:W-:Y:S05]  /*63ba0*/  BSYNC B1 ;  /* 0x0000000000017941 */ /* 0x000fea0003800000 */
.L_x_27333:
[----:B0-----:R-:W2:Y:S02]  /*63bb0*/  LDL.LU R0, [R1+0xbb0] ;  /* 0x000bb00001007983 */ /* 0x001ea40000300800 */
[----:B--2---:R-:W-:-:S05]  /*63bc0*/  IADD3 R0, R0, 0x4, RZ ;  /* 0x0000000400007810 */ /* 0x004fca0007ffe0ff */
[----:B------:R0:W-:Y:S01]  /*63bd0*/  STL [R1+0xbb0], R0 ;  /* 0x000bb00001007387 */ /* 0x0001e20000100800 */
[----:B------:R-:W-:Y:S01]  /*63be0*/  @!P1 CALL.REL.NOINC `(.L_x_27336) ;  /* 0x0000001000009944 */ /* 0x000fe20003c00000 */
[----:B------:R-:W-:Y:S05]  /*63bf0*/  BRA `(.L_x_27337) ;  /* 0xfffef7a000007947 */ /* 0x000fea000383ffff */
.L_x_27336:
        /* <DEDUP_REMOVED lines=12> */
.L_x_26954:
[----:B------:R-:W-:Y:S05]  /*63cc0*/  BSYNC B0 ;  /* 0x0000000000007941 */ /* 0x000fea0003800000 */
.L_x_26953:
        /* <DEDUP_REMOVED lines=514> */
.L_x_27339:
[----:B------:R-:W-:Y:S05]  /*65cf0*/  BSYNC B0 ;  /* 0x0000000000007941 */ /* 0x000fea0003800000 */
.L_x_27338:
        /* <DEDUP_REMOVED lines=228> */
[----:B------:R1:W-:Y:S04]  /*66b40*/  STL [R1+0xbb0], R1 ;  /* 0x000bb00101007387 */ /* 0x0003e80000100800 */
[----:B------:R1:W-:Y:S02]  /*66b50*/  STL [R1+0xbb4], RZ ;  /* 0x000bb4ff01007387 */ /* 0x0003e40000100800 */
.L_x_27724:
[----:B0----5:R0:W-:Y:S04]  /*66b60*/  STL [R1+0xbc8], R3 ;  /* 0x000bc80301007387 */ /* 0x0211e80000100800 */
[----:B------:R2:W-:Y:S04]  /*66b70*/  STL [R1+0xbcc], R4 ;  /* 0x000bcc0401007387 */ /* 0x0005e80000100800 */
[----:B0-----:R-:W3:Y:S04]  /*66b80*/  LDL R3, [R1+0xbb0] ;  /* 0x000bb00001037983 */ /* 0x001ee80000100800 */
[----:B------:R0:W-:Y:S04]  /*66b90*/  STL [R1+0xbc4], R2 ;  /* 0x000bc40201007387 */ /* 0x0001e80000100800 */
[----:B--2---:R-:W2:Y:S04]  /*66ba0*/  LDL.LU R4, [R1+0xbb4] ;  /* 0x000bb40001047983 */ /* 0x004ea80000300800 */
[----:B0---4-:R-:W4:Y:S04]  /*66bb0*/  LDL R2, [R1+0x99c] ;  /* 0x00099c0001027983 */ /* 0x011f280000100800 */
[----:B-1-3--:R0:W3:Y:S04]  /*66bc0*/  LDL R0, [R3+0x208] ;  /* 0x0002080003007983 */ /* 0x00a0e80000100800 */
[----:B0-----:R-:W4:Y:S01]  /*66bd0*/  LDL R3, [R3+0x8] ;  /* 0x0000080003037983 */ /* 0x001f220000100800 */
[----:B--2---:R-:W-:-:S05]  /*66be0*/  IADD3 R4, R4, 0x1, RZ ;  /* 0x0000000104047810 */ /* 0x004fca0007ffe0ff */
[----:B------:R0:W-:Y:S01]  /*66bf0*/  STL [R1+0xbb4], R4 ;  /* 0x000bb40401007387 */ /* 0x0001e20000100800 */
[CC--:B---3--:R-:W-:Y:S02]  /*66c00*/  FSETP.GEU.FTZ.AND P0, PT, R29.reuse, R0.reuse, PT ;  /* 0x000000001d00720b */ /* 0x0c8fe40003f1e000 */
[----:B------:R-:W-:Y:S02]  /*66c10*/  FSETP.NEU.FTZ.AND P1, PT, R29, R0, PT ;  /* 0x000000001d00720b */ /* 0x000fe40003f3d000 */
[C---:B----4-:R-:W-:Y:S02]  /*66c20*/  ISETP.EQ.OR P0, PT, R2.reuse, -0x1, !P0 ;  /* 0xffffffff0200780c */ /* 0x050fe40004702670 */
        /* <DEDUP_REMOVED lines=9> */
[----:B-1----:R0:W5:Y:S01]  /*66cc0*/  LDL.LU R2, [R1+0xbc4] ;  /* 0x000bc40001027983 */ /* 0x0021620000300800 */
        /* <DEDUP_REMOVED lines=12> */
.L_x_27343:
[----:B01----:R-:W2:Y:S04]  /*66d90*/  LDL.LU R0, [R1+0x99c] ;  /* 0x00099c0001007983 */ /* 0x003ea80000300800 */
[----:B--2---:R0:W-:Y:S02]  /*66da0*/  STL [R1+0xba4], R0 ;  /* 0x000ba40001007387 */ /* 0x0041e40000100800 */
[----:B0-----:R-:W-:Y:S02]  /*66db0*/  IMAD.MOV.U32 R0, RZ, RZ, R29 ;  /* 0x000000ffff007224 */ /* 0x001fe400078e001d */
[----:B------:R-:W2:Y:S04]  /*66dc0*/  LDL.LU R29, [R1+0x998] ;  /* 0x00099800011d7983 */ /* 0x000ea80000300800 */
[----:B--2---:R0:W-:Y:S02]  /*66dd0*/  STL [R1+0x99c], R29 ;  /* 0x00099c1d01007387 */ /* 0x0041e40000100800 */
[----:B0-----:R-:W-:-:S02]  /*66de0*/  IMAD.MOV.U32 R29, RZ, RZ, R28 ;  /* 0x000000ffff1d7224 */ /* 0x001fc400078e001c */
.L_x_27344:
[----:B-1----:R-:W-:Y:S05]  /*66df0*/  BSYNC B1 ;  /* 0x0000000000017941 */ /* 0x002fea0003800000 */
.L_x_27342:
        /* <DEDUP_REMOVED lines=16> */
.L_x_27346:
[----:B0-----:R0:W-:Y:S04]  /*66f00*/  STL [R1+0xba0], R0 ;  /* 0x000ba00001007387 */ /* 0x0011e80000100800 */
[----:B------:R-:W2:Y:S04]  /*66f10*/  LDL.LU R28, [R1+0xba4] ;  /* 0x000ba400011c7983 */ /* 0x000ea80000300800 */
[----:B0-----:R-:W3:Y:S04]  /*66f20*/  LDL.LU R0, [R1+0x9a4] ;  /* 0x0009a40001007983 */ /* 0x001ee80000300800 */
[----:B--2---:R0:W-:Y:S04]  /*66f30*/  STL [R1+0xba8], R28 ;  /* 0x000ba81c01007387 */ /* 0x0041e80000100800 */
[----:B---3--:R1:W-:Y:S01]  /*66f40*/  STL [R1+0x998], R0 ;  /* 0x0009980001007387 */ /* 0x0083e20000100800 */
[----:B0-----:R-:W-:-:S03]  /*66f50*/  IMAD.MOV.U32 R28, RZ, RZ, R27 ;  /* 0x000000ffff1c7224 */ /* 0x001fc600078e001b */
.L_x_27347:
[----:B0-----:R-:W-:Y:S05]  /*66f60*/  BSYNC B1 ;  /* 0x0000000000017941 */ /* 0x001fea0003800000 */
.L_x_27345:
        /* <DEDUP_REMOVED lines=15> */
.L_x_27349:
[----:B------:R-:W2:Y:S04]  /*67060*/  LDL.LU R27, [R1+0xba8] ;  /* 0x000ba800011b7983 */ /* 0x000ea80000300800 */
[----:B------:R1:W5:Y:S04]  /*67070*/  LDL.LU R0, [R1+0xba0] ;  /* 0x000ba00001007983 */ /* 0x0003680000300800 */
[----:B--2---:R2:W-:Y:S04]  /*67080*/  STL [R1+0xba4], R27 ;  /* 0x000ba41b01007387 */ /* 0x0045e80000100800 */
[----:B--2---:R-:W2:Y:S04]  /*67090*/  LDL.LU R27, [R1+0x9a0] ;  /* 0x0009a000011b7983 */ /* 0x004ea80000300800 */
[----:B--2---:R2:W-:Y:S02]  /*670a0*/  STL [R1+0x9a4], R27 ;  /* 0x0009a41b01007387 */ /* 0x0045e40000100800 */
[----:B--2---:R-:W-:-:S02]  /*670b0*/  IMAD.MOV.U32 R27, RZ, RZ, R26 ;  /* 0x000000ffff1b7224 */ /* 0x004fc400078e001a */
.L_x_27350:
[----:B-1----:R-:W-:Y:S05]  /*670c0*/  BSYNC B1 ;  /* 0x0000000000017941 */ /* 0x002fea0003800000 */
.L_x_27348:
        /* <DEDUP_REMOVED lines=16> */
.L_x_27352:
[----:B-1----:R1:W-:Y:S04]  /*671d0*/  STL [R1+0xba0], R0 ;  /* 0x000ba00001007387 */ /* 0x0023e80000100800 */
[----:B------:R-:W2:Y:S04]  /*671e0*/  LDL.LU R26, [R1+0xba4] ;  /* 0x000ba400011a7983 */ /* 0x000ea80000300800 */
[----:B-1----:R-:W3:Y:S04]  /*671f0*/  LDL.LU R0, [R1+0x9ac] ;  /* 0x0009ac0001007983 */ /* 0x002ee80000300800 */
[----:B--2---:R1:W-:Y:S04]  /*67200*/  STL [R1+0xba8], R26 ;  /* 0x000ba81a01007387 */ /* 0x0043e80000100800 */
[----:B---3--:R2:W-:Y:S01]  /*67210*/  STL [R1+0x9a0], R0 ;  /* 0x0009a00001007387 */ /* 0x0085e20000100800 */
[----:B-1----:R-:W-:-:S03]  /*67220*/  IMAD.MOV.U32 R26, RZ, RZ, R25 ;  /* 0x000000ffff1a7224 */ /* 0x002fc600078e0019 */
.L_x_27353:
[----:B-1----:R-:W-:Y:S05]  /*67230*/  BSYNC B1 ;  /* 0x0000000000017941 */ /* 0x002fea0003800000 */
.L_x_27351:
        /* <DEDUP_REMOVED lines=15> */
.L_x_27355:
[----:B------:R-:W2:Y:S04]  /*67330*/  LDL.LU R25, [R1+0xba8] ;  /* 0x000ba80001197983 */ /* 0x000ea80000300800 */
[----:B------:R3:W5:Y:S04]  /*67340*/  LDL.LU R0, [R1+0xba0] ;  /* 0x000ba00001007983 */ /* 0x0007680000300800 */
[----:B--2---:R2:W-:Y:S04]  /*67350*/  STL [R1+0xba4], R25 ;  /* 0x000ba41901007387 */ /* 0x0045e80000100800 */
[----:B--2---:R-:W2:Y:S04]  /*67360*/  LDL.LU R25, [R1+0x9a8] ;  /* 0x0009a80001197983 */ /* 0x004ea80000300800 */
[----:B--2---:R2:W-:Y:S02]  /*67370*/  STL [R1+0x9ac], R25 ;  /* 0x0009ac1901007387 */ /* 0x0045e40000100800 */
[----:B--2---:R-:W-:-:S02]  /*67380*/  IMAD.MOV.U32 R25, RZ, RZ, R24 ;  /* 0x000000ffff197224 */ /* 0x004fc400078e0018 */
.L_x_27356:
[----:B---3--:R-:W-:Y:S05]  /*67390*/  BSYNC B1 ;  /* 0x0000000000017941 */ /* 0x008fea0003800000 */
.L_x_27354:
        /* <DEDUP_REMOVED lines=16> */
.L_x_27358:
[----:B--2---:R2:W-:Y:S04]  /*674a0*/  STL [R1+0xba0], R0 ;  /* 0x000ba00001007387 */ /* 0x0045e80000100800 */
[----:B------:R-:W3:Y:S04]  /*674b0*/  LDL.LU R24, [R1+0xba4] ;  /* 0x000ba40001187983 */ /* 0x000ee80000300800 */
[----:B--2---:R-:W2:Y:S04]  /*674c0*/  LDL.LU R0, [R1+0x9b4] ;  /* 0x0009b40001007983 */ /* 0x004ea80000300800 */
[----:B---3--:R3:W-:Y:S04]  /*674d0*/  STL [R1+0xba8], R24 ;  /* 0x000ba81801007387 */ /* 0x0087e80000100800 */
[----:B--2---:R2:W-:Y:S01]  /*674e0*/  STL [R1+0x9a8], R0 ;  /* 0x0009a80001007387 */ /* 0x0045e20000100800 */
[----:B---3--:R-:W-:-:S03]  /*674f0*/  IMAD.MOV.U32 R24, RZ, RZ, R23 ;  /* 0x000000ffff187224 */ /* 0x008fc600078e0017 */
.L_x_27359:
[----:B--2---:R-:W-:Y:S05]  /*67500*/  BSYNC B1 ;  /* 0x0000000000017941 */ /* 0x004fea0003800000 */
.L_x_27357:
        /* <DEDUP_REMOVED lines=15> */
.L_x_27361:
[----:B------:R-:W3:Y:S04]  /*67600*/  LDL.LU R23, [R1+0xba8] ;  /* 0x000ba80001177983 */ /* 0x000ee80000300800 */
[----:B------:R4:W5:Y:S04]  /*67610*/  LDL.LU R0, [R1+0xba0] ;  /* 0x000ba00001007983 */ /* 0x0009680000300800 */
[----:B---3--:R3:W-:Y:S04]  /*67620*/  STL [R1+0xba4], R23 ;  /* 0x000ba41701007387 */ /* 0x0087e80000100800 */
[----:B---3--:R-:W3:Y:S04]  /*67630*/  LDL.LU R23, [R1+0x9b0] ;  /* 0x0009b00001177983 */ /* 0x008ee80000300800 */
[----:B---3--:R3:W-:Y:S02]  /*67640*/  STL [R1+0x9b4], R23 ;  /* 0x0009b41701007387 */ /* 0x0087e40000100800 */
[----:B---3--:R-:W-:-:S02]  /*67650*/  IMAD.MOV.U32 R23, RZ, RZ, R22 ;  /* 0x000000ffff177224 */ /* 0x008fc400078e0016 */
.L_x_27362:
[----:B----4-:R-:W-:Y:S05]  /*67660*/  BSYNC B1 ;  /* 0x0000000000017941 */ /* 0x010fea0003800000 */
.L_x_27360:
        /* <DEDUP_REMOVED lines=16> */
.L_x_27364:
[----:B---3--:R3:W-:Y:S04]  /*67770*/  STL [R1+0xba0], R0 ;  /* 0x000ba00001007387 */ /* 0x0087e80000100800 */
[----:B------:R-:W4:Y:S04]  /*67780*/  LDL.LU R22, [R1+0xba4] ;  /* 0x000ba40001167983 */ /* 0x000f280000300800 */
[----:B---3--:R-:W3:Y:S04]  /*67790*/  LDL.LU R0, [R1+0x9bc] ;  /* 0x0009bc0001007983 */ /* 0x008ee80000300800 */
[----:B----4-:R4:W-:Y:S04]  /*677a0*/  STL [R1+0xba8], R22 ;  /* 0x000ba81601007387 */ /* 0x0109e80000100800 */
[----:B---3--:R3:W-:Y:S01]  /*677b0*/  STL [R1+0x9b0], R0 ;  /* 0x0009b00001007387 */ /* 0x0087e20000100800 */
[----:B----4-:R-:W-:-:S03]  /*677c0*/  IMAD.MOV.U32 R22, RZ, RZ, R21 ;  /* 0x000000ffff167224 */ /* 0x010fc600078e0015 */
.L_x_27365:
[----:B---3--:R-:W-:Y:S05]  /*677d0*/  BSYNC B1 ;  /* 0x0000000000017941 */ /* 0x008fea0003800000 */
.L_x_27363:
        /* <DEDUP_REMOVED lines=15> */
.L_x_27367:
[----:B------:R-:W4:Y:S04]  /*678d0*/  LDL.LU R21, [R1+0xba8] ;  /* 0x000ba80001157983 */ /* 0x000f280000300800 */
[----:B------:R0:W5:Y:S04]  /*678e0*/  LDL.LU R0, [R1+0xba0] ;  /* 0x000ba00001007983 */ /* 0x0001680000300800 */
[----:B----4-:R4:W-:Y:S04]  /*678f0*/  STL [R1+0xba4], R21 ;  /* 0x000ba41501007387 */ /* 0x0109e80000100800 */
[----:B----4-:R-:W4:Y:S04]  /*67900*/  LDL.LU R21, [R1+0x9b8] ;  /* 0x0009b80001157983 */ /* 0x010f280000300800 */
[----:B----4-:R4:W-:Y:S02]  /*67910*/  STL [R1+0x9bc], R21 ;  /* 0x0009bc1501007387 */ /* 0x0109e40000100800 */
[----:B----4-:R-:W-:-:S02]  /*67920*/  IMAD.MOV.U32 R21, RZ, RZ, R20 ;  /* 0x000000ffff157224 */ /* 0x010fc400078e0014 */
.L_x_27368:
[----:B0-----:R-:W-:Y:S05]  /*67930*/  BSYNC B1 ;  /* 0x0000000000017941 */ /* 0x001fea0003800000 */
.L_x_27366:
        /* <DEDUP_REMOVED lines=16> */
.L_x_27370:
[----:B0-----:R0:W-:Y:S04]  /*67a40*/  STL [R1+0xba0], R0 ;  /* 0x000ba00001007387 */ /* 0x0011e80000100800 */
[----:B------:R-:W4:Y:S04]  /*67a50*/  LDL.LU R20, [R1+0xba4] ;  /* 0x000ba40001147983 */ /* 0x000f280000300800 */
[----:B0-2---:R-:W2:Y:S04]  /*67a60*/  LDL.LU R0, [R1+0x9c4] ;  /* 0x0009c40001007983 */ /* 0x005ea80000300800 */
[----:B----4-:R0:W-:Y:S04]  /*67a70*/  STL [R1+0xba8], R20 ;  /* 0x000ba81401007387 */ /* 0x0101e80000100800 */
[----:B--2---:R2:W-:Y:S01]  /*67a80*/  STL [R1+0x9b8], R0 ;  /* 0x0009b80001007387 */ /* 0x0045e20000100800 */
[----:B0-----:R-:W-:-:S03]  /*67a90*/  IMAD.MOV.U32 R20, RZ, RZ, R19 ;  /* 0x000000ffff147224 */ /* 0x001fc600078e0013 */
.L_x_27371:
[----:B0-----:R-:W-:Y:S05]  /*67aa0*/  BSYNC B1 ;  /* 0x0000000000017941 */ /* 0x001fea0003800000 */
.L_x_27369:
        /* <DEDUP_REMOVED lines=15> */
.L_x_27373:
[----:B------:R-:W2:Y:S04]  /*67ba0*/  LDL.LU R19, [R1+0xba8] ;  /* 0x000ba80001137983 */ /* 0x000ea80000300800 */
[----:B------:R4:W5:Y:S04]  /*67bb0*/  LDL.LU R0, [R1+0xba0] ;  /* 0x000ba00001007983 */ /* 0x0009680000300800 */
[----:B--2---:R2:W-:Y:S04]  /*67bc0*/  STL [R1+0xba4], R19 ;  /* 0x000ba41301007387 */ /* 0x0045e80000100800 */
[----:B--2---:R-:W2:Y:S04]  /*67bd0*/  LDL.LU R19, [R1+0x9c0] ;  /* 0x0009c00001137983 */ /* 0x004ea80000300800 */
[----:B--2---:R2:W-:Y:S02]  /*67be0*/  STL [R1+0x9c4], R19 ;  /* 0x0009c41301007387 */ /* 0x0045e40000100800 */
[----:B--2---:R-:W-:-:S02]  /*67bf0*/  IMAD.MOV.U32 R19, RZ, RZ, R18 ;  /* 0x000000ffff137224 */ /* 0x004fc400078e0012 */
.L_x_27374:
[----:B----4-:R-:W-:Y:S05]  /*67c00*/  BSYNC B1 ;  /* 0x0000000000017941 */ /* 0x010fea0003800000 */
.L_x_27372:
        /* <DEDUP_REMOVED lines=16> */
.L_x_27376:
[----:B--2---:R2:W-:Y:S04]  /*67d10*/  STL [R1+0xba0], R0 ;  /* 0x000ba00001007387 */ /* 0x0045e80000100800 */
[----:B------:R-:W4:Y:S04]  /*67d20*/  LDL.LU R18, [R1+0xba4] ;  /* 0x000ba40001127983 */ /* 0x000f280000300800 */
[----:B--2---:R-:W2:Y:S04]  /*67d30*/  LDL.LU R0, [R1+0x9cc] ;  /* 0x0009cc0001007983 */ /* 0x004ea80000300800 */
[----:B----4-:R4:W-:Y:S04]  /*67d40*/  STL [R1+0xba8], R18 ;  /* 0x000ba81201007387 */ /* 0x0109e80000100800 */
[----:B--2---:R2:W-:Y:S01]  /*67d50*/  STL [R1+0x9c0], R0 ;  /* 0x0009c00001007387 */ /* 0x0045e20000100800 */
[----:B----4-:R-:W-:-:S03]  /*67d60*/  IMAD.MOV.U32 R18, RZ, RZ, R17 ;  /* 0x000000ffff127224 */ /* 0x010fc600078e0011 */
.L_x_27377:
[----:B--2---:R-:W-:Y:S05]  /*67d70*/  BSYNC B1 ;  /* 0x0000000000017941 */ /* 0x004fea0003800000 */
.L_x_27375:
        /* <DEDUP_REMOVED lines=15> */
.L_x_27379:
[----:B------:R-:W4:Y:S04]  /*67e70*/  LDL.LU R17, [R1+0xba8] ;  /* 0x000ba80001117983 */ /* 0x000f280000300800 */
[----:B------:R0:W5:Y:S04]  /*67e80*/  LDL.LU R0, [R1+0xba0] ;  /* 0x000ba00001007983 */ /* 0x0001680000300800 */
[----:B----4-:R4:W-:Y:S04]  /*67e90*/  STL [R1+0xba4], R17 ;  /* 0x000ba41101007387 */ /* 0x0109e80000100800 */
[----:B----4-:R-:W4:Y:S04]  /*67ea0*/  LDL.LU R17, [R1+0x9c8] ;  /* 0x0009c80001117983 */ /* 0x010f280000300800 */
[----:B----4-:R4:W-:Y:S02]  /*67eb0*/  STL [R1+0x9cc], R17 ;  /* 0x0009cc1101007387 */ /* 0x0109e40000100800 */
[----:B----4-:R-:W-:-:S02]  /*67ec0*/  IMAD.MOV.U32 R17, RZ, RZ, R16 ;  /* 0x000000ffff117224 */ /* 0x010fc400078e0010 */
.L_x_27380:
[----:B0-----:R-:W-:Y:S05]  /*67ed0*/  BSYNC B1 ;  /* 0x0000000000017941 */ /* 0x001fea0003800000 */
.L_x_27378:
        /* <DEDUP_REMOVED lines=16> */
.L_x_27382:
[----:B0-----:R0:W-:Y:S04]  /*67fe0*/  STL [R1+0xba0], R0 ;  /* 0x000ba00001007387 */ /* 0x0011e80000100800 */
[----:B------:R-:W4:Y:S04]  /*67ff0*/  LDL.LU R16, [R1+0xba4] ;  /* 0x000ba40001107983 */ /* 0x000f280000300800 */
[----:B0-2---:R-:W2:Y:S04]  /*68000*/  LDL.LU R0, [R1+0x9d4] ;  /* 0x0009d40001007983 */ /* 0x005ea80000300800 */
[----:B----4-:R0:W-:Y:S04]  /*68010*/  STL [R1+0xba8], R16 ;  /* 0x000ba81001007387 */ /* 0x0101e80000100800 */
[----:B--2---:R2:W-:Y:S01]  /*68020*/  STL [R1+0x9c8], R0 ;  /* 0x0009c80001007387 */ /* 0x0045e20000100800 */
[----:B0-----:R-:W-:-:S03]  /*68030*/  IMAD.MOV.U32 R16, RZ, RZ, R15 ;  /* 0x000000ffff107224 */ /* 0x001fc600078e000f */
.L_x_27383:
[----:B0-----:R-:W-:Y:S05]  /*68040*/  BSYNC B1 ;  /* 0x0000000000017941 */ /* 0x001fea0003800000 */
.L_x_27381:
        /* <DEDUP_REMOVED lines=15> */
.L_x_27385:
[----:B------:R-:W2:Y:S04]  /*68140*/  LDL.LU R15, [R1+0xba8] ;  /* 0x000ba800010f7983 */ /* 0x000ea80000300800 */
[----:B------:R4:W5:Y:S04]  /*68150*/  LDL.LU R0, [R1+0xba0] ;  /* 0x000ba00001007983 */ /* 0x0009680000300800 */
[----:B--2---:R2:W-:Y:S04]  /*68160*/  STL [R1+0xba4], R15 ;  /* 0x000ba40f01007387 */ /* 0x0045e80000100800 */
[----:B--2---:R-:W2:Y:S04]  /*68170*/  LDL.LU R15, [R1+0x9d0] ;  /* 0x0009d000010f7983 */ /* 0x004ea80000300800 */
[----:B--2---:R2:W-:Y:S02]  /*68180*/  STL [R1+0x9d4], R15 ;  /* 0x0009d40f01007387 */ /* 0x0045e40000100800 */
[----:B--2---:R-:W-:-:S02]  /*68190*/  IMAD.MOV.U32 R15, RZ, RZ, R14 ;  /* 0x000000ffff0f7224 */ /* 0x004fc400078e000e */
.L_x_27386:
[----:B----4-:R-:W-:Y:S05]  /*681a0*/  BSYNC B1 ;  /* 0x0000000000017941 */ /* 0x010fea0003800000 */
.L_x_27384:
        /* <DEDUP_REMOVED lines=16> */
.L_x_27388:
[----:B--2---:R2:W-:Y:S04]  /*682b0*/  STL [R1+0xba0], R0 ;  /* 0x000ba00001007387 */ /* 0x0045e80000100800 */
[----:B------:R-:W4:Y:S04]  /*682c0*/  LDL.LU R14, [R1+0xba4] ;  /* 0x000ba400010e7983 */ /* 0x000f280000300800 */
[----:B--2---:R-:W2:Y:S04]  /*682d0*/  LDL.LU R0, [R1+0x9dc] ;  /* 0x0009dc0001007983 */ /* 0x004ea80000300800 */
[----:B----4-:R4:W-:Y:S04]  /*682e0*/  STL [R1+0xba8], R14 ;  /* 0x000ba80e01007387 */ /* 0x0109e80000100800 */
[----:B--2---:R2:W-:Y:S01]  /*682f0*/  STL [R1+0x9d0], R0 ;  /* 0x0009d00001007387 */ /* 0x0045e20000100800 */
[----:B----4-:R-:W-:-:S03]  /*68300*/  IMAD.MOV.U32 R14, RZ, RZ, R13 ;  /* 0x000000ffff0e7224 */ /* 0x010fc600078e000d */
.L_x_27389:
[----:B--2---:R-:W-:Y:S05]  /*68310*/  BSYNC B1 ;  /* 0x0000000000017941 */ /* 0x004fea0003800000 */
.L_x_27387:
        /* <DEDUP_REMOVED lines=15> */
.L_x_27391:
[----:B------:R-:W4:Y:S04]  /*68410*/  LDL.LU R13, [R1+0xba8] ;  /* 0x000ba800010d7983 */ /* 0x000f280000300800 */
[----:B------:R0:W5:Y:S04]  /*68420*/  LDL.LU R0, [R1+0xba0] ;  /* 0x000ba00001007983 */ /* 0x0001680000300800 */
[----:B----4-:R4:W-:Y:S04]  /*68430*/  STL [R1+0xba4], R13 ;  /* 0x000ba40d01007387 */ /* 0x0109e80000100800 */
[----:B----4-:R-:W4:Y:S04]  /*68440*/  LDL.LU R13, [R1+0x9d8] ;  /* 0x0009d800010d7983 */ /* 0x010f280000300800 */
[----:B----4-:R4:W-:Y:S02]  /*68450*/  STL [R1+0x9dc], R13 ;  /* 0x0009dc0d01007387 */ /* 0x0109e40000100800 */
[----:B----4-:R-:W-:-:S02]  /*68460*/  IMAD.MOV.U32 R13, RZ, RZ, R12 ;  /* 0x000000ffff0d7224 */ /* 0x010fc400078e000c */
.L_x_27392:
[----:B0-----:R-:W-:Y:S05]  /*68470*/  BSYNC B1 ;  /* 0x0000000000017941 */ /* 0x001fea0003800000 */
.L_x_27390:
        /* <DEDUP_REMOVED lines=16> */
.L_x_27394:
[----:B0-----:R0:W-:Y:S04]  /*68580*/  STL [R1+0xba0], R0 ;  /* 0x000ba00001007387 */ /* 0x0011e80000100800 */
[----:B------:R-:W4:Y:S04]  /*68590*/  LDL.LU R12, [R1+0xba4] ;  /* 0x000ba400010c7983 */ /* 0x000f280000300800 */
[----:B0-2---:R-:W2:Y:S04]  /*685a0*/  LDL.LU R0, [R1+0x9e4] ;  /* 0x0009e40001007983 */ /* 0x005ea80000300800 */
[----:B----4-:R0:W-:Y:S04]  /*685b0*/  STL [R1+0xba8], R12 ;  /* 0x000ba80c01007387 */ /* 0x0101e80000100800 */
[----:B--2---:R2:W-:Y:S01]  /*685c0*/  STL [R1+0x9d8], R0 ;  /* 0x0009d80001007387 */ /* 0x0045e20000100800 */
[----:B0-----:R-:W-:-:S03]  /*685d0*/  IMAD.MOV.U32 R12, RZ, RZ, R11 ;  /* 0x000000ffff0c7224 */ /* 0x001fc600078e000b */
.L_x_27395:
[----:B0-----:R-:W-:Y:S05]  /*685e0*/  BSYNC B1 ;  /* 0x0000000000017941 */ /* 0x001fea0003800000 */
.L_x_27393:
        /* <DEDUP_REMOVED lines=15> */
.L_x_27397:
[----:B------:R-:W2:Y:S04]  /*686e0*/  LDL.LU R11, [R1+0xba8] ;  /* 0x000ba800010b7983 */ /* 0x000ea80000300800 */
[----:B------:R4:W5:Y:S04]  /*686f0*/  LDL.LU R0, [R1+0xba0] ;  /* 0x000ba00001007983 */ /* 0x0009680000300800 */
[----:B--2---:R2:W-:Y:S04]  /*68700*/  STL [R1+0xba4], R11 ;  /* 0x000ba40b01007387 */ /* 0x0045e80000100800 */
[----:B--2---:R-:W2:Y:S04]  /*68710*/  LDL.LU R11, [R1+0x9e0] ;  /* 0x0009e000010b7983 */ /* 0x004ea80000300800 */
[----:B--2---:R2:W-:Y:S02]  /*68720*/  STL [R1+0x9e4], R11 ;  /* 0x0009e40b01007387 */ /* 0x0045e40000100800 */
[----:B--2---:R-:W-:-:S02]  /*68730*/  IMAD.MOV.U32 R11, RZ, RZ, R10 ;  /* 0x000000ffff0b7224 */ /* 0x004fc400078e000a */
.L_x_27398:
[----:B----4-:R-:W-:Y:S05]  /*68740*/  BSYNC B1 ;  /* 0x0000000000017941 */ /* 0x010fea0003800000 */
.L_x_27396:
        /* <DEDUP_REMOVED lines=16> */
.L_x_27400:
[----:B--2---:R2:W-:Y:S04]  /*68850*/  STL [R1+0xba0], R0 ;  /* 0x000ba00001007387 */ /* 0x0045e80000100800 */
[----:B------:R-:W4:Y:S04]  /*68860*/  LDL.LU R10, [R1+0xba4] ;  /* 0x000ba400010a7983 */ /* 0x000f280000300800 */
[----:B--2---:R-:W2:Y:S04]  /*68870*/  LDL.LU R0, [R1+0x9ec] ;  /* 0x0009ec0001007983 */ /* 0x004ea80000300800 */
[----:B----4-:R4:W-:Y:S04]  /*68880*/  STL [R1+0xba8], R10 ;  /* 0x000ba80a01007387 */ /* 0x0109e80000100800 */
[----:B--2---:R2:W-:Y:S01]  /*68890*/  STL [R1+0x9e0], R0 ;  /* 0x0009e00001007387 */ /* 0x0045e20000100800 */
[----:B----4-:R-:W-:-:S03]  /*688a0*/  IMAD.MOV.U32 R10, RZ, RZ, R9 ;  /* 0x000000ffff0a7224 */ /* 0x010fc600078e0009 */
.L_x_27401:
[----:B--2---:R-:W-:Y:S05]  /*688b0*/  BSYNC B1 ;  /* 0x0000000000017941 */ /* 0x004fea0003800000 */
.L_x_27399:
        /* <DEDUP_REMOVED lines=15> */
.L_x_27403:
[----:B------:R-:W4:Y:S04]  /*689b0*/  LDL.LU R9, [R1+0xba8] ;  /* 0x000ba80001097983 */ /* 0x000f280000300800 */
[----:B------:R0:W5:Y:S04]  /*689c0*/  LDL.LU R0, [R1+0xba0] ;  /* 0x000ba00001007983 */ /* 0x0001680000300800 */
[----:B----4-:R4:W-:Y:S04]  /*689d0*/  STL [R1+0xba4], R9 ;  /* 0x000ba40901007387 */ /* 0x0109e80000100800 */
[----:B----4-:R-:W4:Y:S04]  /*689e0*/  LDL.LU R9, [R1+0x9e8] ;  /* 0x0009e80001097983 */ /* 0x010f280000300800 */
[----:B----4-:R4:W-:Y:S02]  /*689f0*/  STL [R1+0x9ec], R9 ;  /* 0x0009ec0901007387 */ /* 0x0109e40000100800 */
[----:B----4-:R-:W-:-:S02]  /*68a00*/  IMAD.MOV.U32 R9, RZ, RZ, R8 ;  /* 0x000000ffff097224 */ /* 0x010fc400078e0008 */
.L_x_27404:
[----:B0-----:R-:W-:Y:S05]  /*68a10*/  BSYNC B1 ;  /* 0x0000000000017941 */ /* 0x001fea0003800000 */
.L_x_27402:
        /* <DEDUP_REMOVED lines=16> */
.L_x_27406:
[----:B0-----:R0:W-:Y:S04]  /*68b20*/  STL [R1+0xba0], R0 ;  /* 0x000ba00001007387 */ /* 0x0011e80000100800 */
[----:B------:R-:W4:Y:S04]  /*68b30*/  LDL.LU R8, [R1+0xba4] ;  /* 0x000ba40001087983 */ /* 0x000f280000300800 */
[----:B0-2---:R-:W2:Y:S04]  /*68b40*/  LDL.LU R0, [R1+0x9f4] ;  /* 0x0009f40001007983 */ /* 0x005ea80000300800 */
[----:B----4-:R0:W-:Y:S04]  /*68b50*/  STL [R1+0xba8], R8 ;  /* 0x000ba80801007387 */ /* 0x0101e80000100800 */
[----:B--2---:R2:W-:Y:S01]  /*68b60*/  STL [R1+0x9e8], R0 ;  /* 0x0009e80001007387 */ /* 0x0045e20000100800 */
[----:B0-----:R-:W-:-:S03]  /*68b70*/  IMAD.MOV.U32 R8, RZ, RZ, R7 ;  /* 0x000000ffff087224 */ /* 0x001fc600078e0007 */
.L_x_27407:
[----:B0-----:R-:W-:Y:S05]  /*68b80*/  BSYNC B1 ;  /* 0x0000000000017941 */ /* 0x001fea0003800000 */
.L_x_27405:
        /* <DEDUP_REMOVED lines=15> */
.L_x_27409:
[----:B------:R-:W2:Y:S04]  /*68c80*/  LDL.LU R7, [R1+0xba8] ;  /* 0x000ba80001077983 */ /* 0x000ea80000300800 */
[----:B------:R4:W5:Y:S04]  /*68c90*/  LDL.LU R0, [R1+0xba0] ;  /* 0x000ba00001007983 */ /* 0x0009680000300800 */
[----:B--2---:R2:W-:Y:S04]  /*68ca0*/  STL [R1+0xba4], R7 ;  /* 0x000ba40701007387 */ /* 0x0045e80000100800 */
[----:B--2---:R-:W2:Y:S04]  /*68cb0*/  LDL.LU R7, [R1+0x9f0] ;  /* 0x0009f00001077983 */ /* 0x004ea80000300800 */
[----:B--2---:R2:W-:Y:S02]  /*68cc0*/  STL [R1+0x9f4], R7 ;  /* 0x0009f40701007387 */ /* 0x0045e40000100800 */
[----:B--2---:R-:W-:-:S02]  /*68cd0*/  IMAD.MOV.U32 R7, RZ, RZ, R6 ;  /* 0x000000ffff077224 */ /* 0x004fc400078e0006 */
.L_x_27410:
[----:B----4-:R-:W-:Y:S05]  /*68ce0*/  BSYNC B1 ;  /* 0x0000000000017941 */ /* 0x010fea0003800000 */
.L_x_27408:
        /* <DEDUP_REMOVED lines=16> */
.L_x_27412:
[----:B--2---:R2:W-:Y:S04]  /*68df0*/  STL [R1+0xba0], R0 ;  /* 0x000ba00001007387 */ /* 0x0045e80000100800 */
[----:B------:R-:W4:Y:S04]  /*68e00*/  LDL.LU R6, [R1+0xba4] ;  /* 0x000ba40001067983 */ /* 0x000f280000300800 */
[----:B--2---:R-:W2:Y:S04]  /*68e10*/  LDL.LU R0, [R1+0x9fc] ;  /* 0x0009fc0001007983 */ /* 0x004ea80000300800 */
[----:B----4-:R4:W-:Y:S04]  /*68e20*/  STL [R1+0xba8], R6 ;  /* 0x000ba80601007387 */ /* 0x0109e80000100800 */
[----:B--2---:R2:W-:Y:S01]  /*68e30*/  STL [R1+0x9f0], R0 ;  /* 0x0009f00001007387 */ /* 0x0045e20000100800 */
[----:B----4-:R-:W-:-:S03]  /*68e40*/  IMAD.MOV.U32 R6, RZ, RZ, R5 ;  /* 0x000000ffff067224 */ /* 0x010fc600078e0005 */
.L_x_27413:
[----:B--2---:R-:W-:Y:S05]  /*68e50*/  BSYNC B1 ;  /* 0x0000000000017941 */ /* 0x004fea0003800000 */
.L_x_27411:
        /* <DEDUP_REMOVED lines=15> */
.L_x_27415:
[----:B------:R-:W4:Y:S04]  /*68f50*/  LDL.LU R5, [R1+0xba8] ;  /* 0x000ba80001057983 */ /* 0x000f280000300800 */
[----:B------:R0:W5:Y:S04]  /*68f60*/  LDL.LU R0, [R1+0xba0] ;  /* 0x000ba00001007983 */ /* 0x0001680000300800 */
[----:B----4-:R4:W-:Y:S04]  /*68f70*/  STL [R1+0xba4], R5 ;  /* 0x000ba40501007387 */ /* 0x0109e80000100800 */
[----:B----4-:R-:W4:Y:S04]  /*68f80*/  LDL.LU R5, [R1+0x9f8] ;  /* 0x0009f80001057983 */ /* 0x010f280000300800 */
[----:B----4-:R4:W-:Y:S02]  /*68f90*/  STL [R1+0x9fc], R5 ;  /* 0x0009fc0501007387 */ /* 0x0109e40000100800 */
[----:B----4-:R-:W-:-:S02]  /*68fa0*/  IMAD.MOV.U32 R5, RZ, RZ, R4 ;  /* 0x000000ffff057224 */ /* 0x010fc400078e0004 */
.L_x_27416:
[----:B0-----:R-:W-:Y:S05]  /*68fb0*/  BSYNC B1 ;  /* 0x0000000000017941 */ /* 0x001fea0003800000 */
.L_x_27414:
        /* <DEDUP_REMOVED lines=16> */
.L_x_27418:
[----:B0-----:R0:W-:Y:S04]  /*690c0*/  STL [R1+0xba0], R0 ;  /* 0x000ba00001007387 */ /* 0x0011e80000100800 */
[----:B------:R-:W4:Y:S04]  /*690d0*/  LDL.LU R4, [R1+0xba4] ;  /* 0x000ba40001047983 */ /* 0x000f280000300800 */
[----:B0-2---:R-:W2:Y:S04]  /*690e0*/  LDL.LU R0, [R1+0xa04] ;  /* 0x000a040001007983 */ /* 0x005ea80000300800 */
[----:B----4-:R0:W-:Y:S04]  /*690f0*/  STL [R1+0xba8], R4 ;  /* 0x000ba80401007387 */ /* 0x0101e80000100800 */
[----:B--2---:R2:W-:Y:S01]  /*69100*/  STL [R1+0x9f8], R0 ;  /* 0x0009f80001007387 */ /* 0x0045e20000100800 */
[----:B0-----:R-:W-:-:S03]  /*69110*/  IMAD.MOV.U32 R4, RZ, RZ, R3 ;  /* 0x000000ffff047224 */ /* 0x001fc600078e0003 */
.L_x_27419:
[----:B0-----:R-:W-:Y:S05]  /*69120*/  BSYNC B1 ;  /* 0x0000000000017941 */ /* 0x001fea0003800000 */
.L_x_27417:
        /* <DEDUP_REMOVED lines=15> */
.L_x_27421:
[----:B------:R-:W2:Y:S04]  /*69220*/  LDL.LU R3, [R1+0xba8] ;  /* 0x000ba80001037983 */ /* 0x000ea80000300800 */
[----:B------:R4:W5:Y:S04]  /*69230*/  LDL.LU R0, [R1+0xba0] ;  /* 0x000ba00001007983 */ /* 0x0009680000300800 */
[----:B--2---:R2:W-:Y:S04]  /*69240*/  STL [R1+0xba4], R3 ;  /* 0x000ba40301007387 */ /* 0x0045e80000100800 */
[----:B--2---:R-:W2:Y:S04]  /*69250*/  LDL.LU R3, [R1+0xa00] ;  /* 0x000a000001037983 */ /* 0x004ea80000300800 */
[----:B--2---:R2:W-:Y:S02]  /*69260*/  STL [R1+0xa04], R3 ;  /* 0x000a040301007387 */ /* 0x0045e40000100800 */
[----:B--2---:R-:W-:-:S02]  /*69270*/  IMAD.MOV.U32 R3, RZ, RZ, R2 ;  /* 0x000000ffff037224 */ /* 0x004fc400078e0002 */
.L_x_27422:
[----:B----4-:R-:W-:Y:S05]  /*69280*/  BSYNC B1 ;  /* 0x0000000000017941 */ /* 0x010fea0003800000 */
.L_x_27420:
        /* <DEDUP_REMOVED lines=22> */
.L_x_27424:
[----:B--2---:R-:W2:Y:S04]  /*693f0*/  LDL.LU R2, [R1+0xba4] ;  /* 0x000ba40001027983 */ /* 0x004ea80000300800 */
[----:B------:R4:W-:Y:S04]  /*69400*/  STL [R1+0xba0], R0 ;  /* 0x000ba00001007387 */ /* 0x0009e80000100800 */
[----:B----4-:R-:W4:Y:S04]  /*69410*/  LDL.LU R0, [R1+0xa0c] ;  /* 0x000a0c0001007983 */ /* 0x010f280000300800 */
[----:B--2---:R2:W-:Y:S04]  /*69420*/  STL [R1+0xba8], R2 ;  /* 0x000ba80201007387 */ /* 0x0045e80000100800 */
[----:B--2---:R2:W5:Y:S04]  /*69430*/  LDL.LU R2, [R1+0x814] ;  /* 0x0008140001027983 */ /* 0x0045680000300800 */
[----:B----4-:R2:W-:Y:S02]  /*69440*/  STL [R1+0xa00], R0 ;  /* 0x000a000001007387 */ /* 0x0105e40000100800 */
.L_x_27425:
[----:B--2---:R-:W-:Y:S05]  /*69450*/  BSYNC B1 ;  /* 0x0000000000017941 */ /* 0x004fea0003800000 */
.L_x_27423:
        /* <DEDUP_REMOVED lines=26> */
.L_x_27427:
        /* <DEDUP_REMOVED lines=9> */
.L_x_27428:
[----:B------:R-:W-:Y:S05]  /*69690*/  BSYNC B1 ;  /* 0x0000000000017941 */ /* 0x000fea0003800000 */
.L_x_27426:
        /* <DEDUP_REMOVED lines=26> */
.L_x_27430:
        /* <DEDUP_REMOVED lines=9> */
.L_x_27431:
[----:B------:R-:W-:Y:S05]  /*698d0*/  BSYNC B1 ;  /* 0x0000000000017941 */ /* 0x000fea0003800000 */
.L_x_27429:
        /* <DEDUP_REMOVED lines=26> */
.L_x_27433:
        /* <DEDUP_REMOVED lines=9> */
.L_x_27434:
[----:B------:R-:W-:Y:S05]  /*69b10*/  BSYNC B1 ;  /* 0x0000000000017941 */ /* 0x000fea0003800000 */
.L_x_27432:
        /* <DEDUP_REMOVED lines=26> */
.L_x_27436:
        /* <DEDUP_REMOVED lines=9> */
.L_x_27437:
[----:B------:R-:W-:Y:S05]  /*69d50*/  BSYNC B1 ;  /* 0x0000000000017941 */ /* 0x000fea0003800000 */
.L_x_27435:
        /* <DEDUP_REMOVED lines=26> */
.L_x_27439:
        /* <DEDUP_REMOVED lines=9> */
.L_x_27440:
[----:B------:R-:W-:Y:S05]  /*69f90*/  BSYNC B1 ;  /* 0x0000000000017941 */ /* 0x000fea0003800000 */
.L_x_27438:
        /* <DEDUP_REMOVED lines=26> */
.L_x_27442:
        /* <DEDUP_REMOVED lines=9> */
.L_x_27443:
[----:B------:R-:W-:Y:S05]  /*6a1d0*/  BSYNC B1 ;  /* 0x0000000000017941 */ /* 0x000fea0003800000 */
.L_x_27441:
        /* <DEDUP_REMOVED lines=26> */
.L_x_27445:
        /* <DEDUP_REMOVED lines=9> */
.L_x_27446:
[----:B------:R-:W-:Y:S05]  /*6a410*/  BSYNC B1 ;  /* 0x0000000000017941 */ /* 0x000fea0003800000 */
.L_x_27444:
        /* <DEDUP_REMOVED lines=26> */
.L_x_27448:
        /* <DEDUP_REMOVED lines=9> */
.L_x_27449:
[----:B------:R-:W-:Y:S05]  /*6a650*/  BSYNC B1 ;  /* 0x0000000000017941 */ /* 0x000fea0003800000 */
.L_x_27447:
        /* <DEDUP_REMOVED lines=26> */
.L_x_27451:
        /* <DEDUP_REMOVED lines=9> */
.L_x_27452:
[----:B------:R-:W-:Y:S05]  /*6a890*/  BSYNC B1 ;  /* 0x0000000000017941 */ /* 0x000fea0003800000 */
.L_x_27450:
        /* <DEDUP_REMOVED lines=26> */
.L_x_27454:
        /* <DEDUP_REMOVED lines=9> */
.L_x_27455:
[----:B------:R-:W-:Y:S05]  /*6aad0*/  BSYNC B1 ;  /* 0x0000000000017941 */ /* 0x000fea0003800000 */
.L_x_27453:
        /* <DEDUP_REMOVED lines=26> */
.L_x_27457:
        /* <DEDUP_REMOVED lines=9> */
.L_x_27458:
[----:B------:R-:W-:Y:S05]  /*6ad10*/  BSYNC B1 ;  /* 0x0000000000017941 */ /* 0x000fea0003800000 */
.L_x_27456:
        /* <DEDUP_REMOVED lines=26> */
.L_x_27460:
        /* <DEDUP_REMOVED lines=9> */
.L_x_27461:
[----:B------:R-:W-:Y:S05]  /*6af50*/  BSYNC B1 ;  /* 0x0000000000017941 */ /* 0x000fea0003800000 */
.L_x_27459:
        /* <DEDUP_REMOVED lines=26> */
.L_x_27463:
        /* <DEDUP_REMOVED lines=9> */
.L_x_27464:
[----:B------:R-:W-:Y:S05]  /*6b190*/  BSYNC B1 ;  /* 0x0000000000017941 */ /* 0x000fea0003800000 */
.L_x_27462:
        /* <DEDUP_REMOVED lines=26> */
.L_x_27466:
        /* <DEDUP_REMOVED lines=9> */
.L_x_27467:
[----:B------:R-:W-:Y:S05]  /*6b3d0*/  BSYNC B1 ;  /* 0x0000000000017941 */ /* 0x000fea0003800000 */
.L_x_27465:
        /* <DEDUP_REMOVED lines=26> */
.L_x_27469:
        /* <DEDUP_REMOVED lines=9> */
.L_x_27470:
[----:B------:R-:W-:Y:S05]  /*6b610*/  BSYNC B1 ;  /* 0x0000000000017941 */ /* 0x000fea0003800000 */
.L_x_27468:
        /* <DEDUP_REMOVED lines=26> */
.L_x_27472:
        /* <DEDUP_REMOVED lines=9> */
.L_x_27473:
[----:B------:R-:W-:Y:S05]  /*6b850*/  BSYNC B1 ;  /* 0x0000000000017941 */ /* 0x000fea0003800000 */
.L_x_27471:
        /* <DEDUP_REMOVED lines=26> */
.L_x_27475:
        /* <DEDUP_REMOVED lines=9> */
.L_x_27476:
[----:B------:R-:W-:Y:S05]  /*6ba90*/  BSYNC B1 ;  /* 0x0000000000017941 */ /* 0x000fea0003800000 */
.L_x_27474:
        /* <DEDUP_REMOVED lines=26> */
.L_x_27478:
        /* <DEDUP_REMOVED lines=9> */
.L_x_27479:
[----:B------:R-:W-:Y:S05]  /*6bcd0*/  BSYNC B1 ;  /* 0x0000000000017941 */ /* 0x000fea0003800000 */
.L_x_27477:
        /* <DEDUP_REMOVED lines=26> */
.L_x_27481:
        /* <DEDUP_REMOVED lines=9> */
.L_x_27482:
[----:B------:R-:W-:Y:S05]  /*6bf10*/  BSYNC B1 ;  /* 0x0000000000017941 */ /* 0x000fea0003800000 */
.L_x_27480:
        /* <DEDUP_REMOVED lines=26> */
.L_x_27484:
        /* <DEDUP_REMOVED lines=9> */
.L_x_27485:
[----:B------:R-:W-:Y:S05]  /*6c150*/  BSYNC B1 ;  /* 0x0000000000017941 */ /* 0x000fea0003800000 */
.L_x_27483:
        /* <DEDUP_REMOVED lines=26> */
.L_x_27487:
        /* <DEDUP_REMOVED lines=9> */
.L_x_27488:
[----:B------:R-:W-:Y:S05]  /*6c390*/  BSYNC B1 ;  /* 0x0000000000017941 */ /* 0x000fea0003800000 */
.L_x_27486:
        /* <DEDUP_REMOVED lines=26> */
.L_x_27490:
        /* <DEDUP_REMOVED lines=9> */
.L_x_27491:
[----:B------:R-:W-:Y:S05]  /*6c5d0*/  BSYNC B1 ;  /* 0x0000000000017941 */ /* 0x000fea0003800000 */
.L_x_27489:
        /* <DEDUP_REMOVED lines=26> */
.L_x_27493:
        /* <DEDUP_REMOVED lines=9> */
.L_x_27494:
[----:B------:R-:W-:Y:S05]  /*6c810*/  BSYNC B1 ;  /* 0x0000000000017941 */ /* 0x000fea0003800000 */
.L_x_27492:
        /* <DEDUP_REMOVED lines=26> */
.L_x_27496:
        /* <DEDUP_REMOVED lines=9> */
.L_x_27497:
[----:B------:R-:W-:Y:S05]  /*6ca50*/  BSYNC B1 ;  /* 0x0000000000017941 */ /* 0x000fea0003800000 */
.L_x_27495:
        /* <DEDUP_REMOVED lines=26> */
.L_x_27499:
        /* <DEDUP_REMOVED lines=9> */
.L_x_27500:
[----:B------:R-:W-:Y:S05]  /*6cc90*/  BSYNC B1 ;  /* 0x0000000000017941 */ /* 0x000fea0003800000 */
.L_x_27498:
        /* <DEDUP_REMOVED lines=26> */
.L_x_27502:
        /* <DEDUP_REMOVED lines=9> */
.L_x_27503:
[----:B------:R-:W-:Y:S05]  /*6ced0*/  BSYNC B1 ;  /* 0x0000000000017941 */ /* 0x000fea0003800000 */
.L_x_27501:
        /* <DEDUP_REMOVED lines=26> */
.L_x_27505:
        /* <DEDUP_REMOVED lines=9> */
.L_x_27506:
[----:B------:R-:W-:Y:S05]  /*6d110*/  BSYNC B1 ;  /* 0x0000000000017941 */ /* 0x000fea0003800000 */
.L_x_27504:
        /* <DEDUP_REMOVED lines=26> */
.L_x_27508:
        /* <DEDUP_REMOVED lines=9> */
.L_x_27509:
[----:B------:R-:W-:Y:S05]  /*6d350*/  BSYNC B1 ;  /* 0x0000000000017941 */ /* 0x000fea0003800000 */
.L_x_27507:
        /* <DEDUP_REMOVED lines=26> */
.L_x_27511:
        /* <DEDUP_REMOVED lines=9> */
.L_x_27512:
[----:B------:R-:W-:Y:S05]  /*6d590*/  BSYNC B1 ;  /* 0x0000000000017941 */ /* 0x000fea0003800000 */
.L_x_27510:
        /* <DEDUP_REMOVED lines=26> */
.L_x_27514:
        /* <DEDUP_REMOVED lines=9> */
.L_x_27515:
[----:B------:R-:W-:Y:S05]  /*6d7d0*/  BSYNC B1 ;  /* 0x0000000000017941 */ /* 0x000fea0003800000 */
.L_x_27513:
        /* <DEDUP_REMOVED lines=26> */
.L_x_27517:
        /* <DEDUP_REMOVED lines=9> */
.L_x_27518:
[----:B------:R-:W-:Y:S05]  /*6da10*/  BSYNC B1 ;  /* 0x0000000000017941 */ /* 0x000fea0003800000 */
.L_x_27516:
        /* <DEDUP_REMOVED lines=26> */
.L_x_27520:
        /* <DEDUP_REMOVED lines=9> */
.L_x_27521:
[----:B------:R-:W-:Y:S05]  /*6dc50*/  BSYNC B1 ;  /* 0x0000000000017941 */ /* 0x000fea0003800000 */
.L_x_27519:
        /* <DEDUP_REMOVED lines=26> */
.L_x_27523:
        /* <DEDUP_REMOVED lines=9> */
.L_x_27524:
[----:B------:R-:W-:Y:S05]  /*6de90*/  BSYNC B1 ;  /* 0x0000000000017941 */ /* 0x000fea0003800000 */
.L_x_27522:
        /* <DEDUP_REMOVED lines=26> */
.L_x_27526:
        /* <DEDUP_REMOVED lines=9> */
.L_x_27527:
[----:B------:R-:W-:Y:S05]  /*6e0d0*/  BSYNC B1 ;  /* 0x0000000000017941 */ /* 0x000fea0003800000 */
.L_x_27525:
        /* <DEDUP_REMOVED lines=26> */
.L_x_27529:
        /* <DEDUP_REMOVED lines=9> */
.L_x_27530:
[----:B------:R-:W-:Y:S05]  /*6e310*/  BSYNC B1 ;  /* 0x0000000000017941 */ /* 0x000fea0003800000 */
.L_x_27528:
        /* <DEDUP_REMOVED lines=26> */
.L_x_27532:
        /* <DEDUP_REMOVED lines=9> */
.L_x_27533:
[----:B------:R-:W-:Y:S05]  /*6e550*/  BSYNC B1 ;  /* 0x0000000000017941 */ /* 0x000fea0003800000 */
.L_x_27531:
        /* <DEDUP_REMOVED lines=26> */
.L_x_27535:
        /* <DEDUP_REMOVED lines=9> */
.L_x_27536:
[----:B------:R-:W-:Y:S05]  /*6e790*/  BSYNC B1 ;  /* 0x0000000000017941 */ /* 0x000fea0003800000 */
.L_x_27534:
        /* <DEDUP_REMOVED lines=26> */
.L_x_27538:
        /* <DEDUP_REMOVED lines=9> */
.L_x_27539:
[----:B------:R-:W-:Y:S05]  /*6e9d0*/  BSYNC B1 ;  /* 0x0000000000017941 */ /* 0x000fea0003800000 */
.L_x_27537:
        /* <DEDUP_REMOVED lines=26> */
.L_x_27541:
        /* <DEDUP_REMOVED lines=9> */
.L_x_27542:
[----:B------:R-:W-:Y:S05]  /*6ec10*/  BSYNC B1 ;  /* 0x0000000000017941 */ /* 0x000fea0003800000 */
.L_x_27540:
        /* <DEDUP_REMOVED lines=26> */
.L_x_27544:
        /* <DEDUP_REMOVED lines=9> */
.L_x_27545:
[----:B------:R-:W-:Y:S05]  /*6ee50*/  BSYNC B1 ;  /* 0x0000000000017941 */ /* 0x000fea0003800000 */
.L_x_27543:
        /* <DEDUP_REMOVED lines=26> */
.L_x_27547:
        /* <DEDUP_REMOVED lines=9> */
.L_x_27548:
[----:B------:R-:W-:Y:S05]  /*6f090*/  BSYNC B1 ;  /* 0x0000000000017941 */ /* 0x000fea0003800000 */
.L_x_27546:
        /* <DEDUP_REMOVED lines=26> */
.L_x_27550:
        /* <DEDUP_REMOVED lines=9> */
.L_x_27551:
[----:B------:R-:W-:Y:S05]  /*6f2d0*/  BSYNC B1 ;  /* 0x0000000000017941 */ /* 0x000fea0003800000 */
.L_x_27549:
        /* <DEDUP_REMOVED lines=26> */
.L_x_27553:
        /* <DEDUP_REMOVED lines=9> */
.L_x_27554:
[----:B------:R-:W-:Y:S05]  /*6f510*/  BSYNC B1 ;  /* 0x0000000000017941 */ /* 0x000fea0003800000 */
.L_x_27552:
        /* <DEDUP_REMOVED lines=26> */
.L_x_27556:
        /* <DEDUP_REMOVED lines=9> */
.L_x_27557:
[----:B------:R-:W-:Y:S05]  /*6f750*/  BSYNC B1 ;  /* 0x0000000000017941 */ /* 0x000fea0003800000 */
.L_x_27555:
        /* <DEDUP_REMOVED lines=26> */
.L_x_27559:
        /* <DEDUP_REMOVED lines=9> */
.L_x_27560:
[----:B------:R-:W-:Y:S05]  /*6f990*/  BSYNC B1 ;  /* 0x0000000000017941 */ /* 0x000fea0003800000 */
.L_x_27558:
        /* <DEDUP_REMOVED lines=26> */
.L_x_27562:
        /* <DEDUP_REMOVED lines=9> */
.L_x_27563:
[----:B------:R-:W-:Y:S05]  /*6fbd0*/  BSYNC B1 ;  /* 0x0000000000017941 */ /* 0x000fea0003800000 */
.L_x_27561:
        /* <DEDUP_REMOVED lines=26> */
.L_x_27565:
        /* <DEDUP_REMOVED lines=9> */
.L_x_27566:
[----:B------:R-:W-:Y:S05]  /*6fe10*/  BSYNC B1 ;  /* 0x0000000000017941 */ /* 0x000fea0003800000 */
.L_x_27564:
        /* <DEDUP_REMOVED lines=26> */
.L_x_27568:
        /* <DEDUP_REMOVED lines=9> */
.L_x_27569:
[----:B------:R-:W-:Y:S05]  /*70050*/  BSYNC B1 ;  /* 0x0000000000017941 */ /* 0x000fea0003800000 */
.L_x_27567:
        /* <DEDUP_REMOVED lines=26> */
.L_x_27571:
        /* <DEDUP_REMOVED lines=9> */
.L_x_27572:
[----:B------:R-:W-:Y:S05]  /*70290*/  BSYNC B1 ;  /* 0x0000000000017941 */ /* 0x000fea0003800000 */
.L_x_27570:
        /* <DEDUP_REMOVED lines=26> */
.L_x_27574:
        /* <DEDUP_REMOVED lines=9> */
.L_x_27575:
[----:B------:R-:W-:Y:S05]  /*704d0*/  BSYNC B1 ;  /* 0x0000000000017941 */ /* 0x000fea0003800000 */
.L_x_27573:
        /* <DEDUP_REMOVED lines=26> */
.L_x_27577:
        /* <DEDUP_REMOVED lines=9> */
.L_x_27578:
[----:B------:R-:W-:Y:S05]  /*70710*/  BSYNC B1 ;  /* 0x0000000000017941 */ /* 0x000fea0003800000 */
.L_x_27576:
        /* <DEDUP_REMOVED lines=26> */
.L_x_27580:
        /* <DEDUP_REMOVED lines=9> */
.L_x_27581:
[----:B------:R-:W-:Y:S05]  /*70950*/  BSYNC B1 ;  /* 0x0000000000017941 */ /* 0x000fea0003800000 */
.L_x_27579:
        /* <DEDUP_REMOVED lines=26> */
.L_x_27583:
        /* <DEDUP_REMOVED lines=9> */
.L_x_27584:
[----:B------:R-:W-:Y:S05]  /*70b90*/  BSYNC B1 ;  /* 0x0000000000017941 */ /* 0x000fea0003800000 */
.L_x_27582:
        /* <DEDUP_REMOVED lines=26> */
.L_x_27586:
        /* <DEDUP_REMOVED lines=9> */
.L_x_27587:
[----:B------:R-:W-:Y:S05]  /*70dd0*/  BSYNC B1 ;  /* 0x0000000000017941 */ /* 0x000fea0003800000 */
.L_x_27585:
        /* <DEDUP_REMOVED lines=26> */
.L_x_27589:
        /* <DEDUP_REMOVED lines=9> */
.L_x_27590:
[----:B------:R-:W-:Y:S05]  /*71010*/  BSYNC B1 ;  /* 0x0000000000017941 */ /* 0x000fea0003800000 */
.L_x_27588:
        /* <DEDUP_REMOVED lines=26> */
.L_x_27592:
        /* <DEDUP_REMOVED lines=9> */
.L_x_27593:
[----:B------:R-:W-:Y:S05]  /*71250*/  BSYNC B1 ;  /* 0x0000000000017941 */ /* 0x000fea0003800000 */
.L_x_27591:
        /* <DEDUP_REMOVED lines=26> */
.L_x_27595:
        /* <DEDUP_REMOVED lines=9> */
.L_x_27596:
[----:B------:R-:W-:Y:S05]  /*71490*/  BSYNC B1 ;  /* 0x0000000000017941 */ /* 0x000fea0003800000 */
.L_x_27594:
        /* <DEDUP_REMOVED lines=26> */
.L_x_27598:
        /* <DEDUP_REMOVED lines=9> */
.L_x_27599:
[----:B------:R-:W-:Y:S05]  /*716d0*/  BSYNC B1 ;  /* 0x0000000000017941 */ /* 0x000fea0003800000 */
.L_x_27597:
        /* <DEDUP_REMOVED lines=26> */
.L_x_27601:
        /* <DEDUP_REMOVED lines=9> */
.L_x_27602:
[----:B------:R-:W-:Y:S05]  /*71910*/  BSYNC B1 ;  /* 0x0000000000017941 */ /* 0x000fea0003800000 */
.L_x_27600:
        /* <DEDUP_REMOVED lines=26> */
.L_x_27604:
        /* <DEDUP_REMOVED lines=9> */
.L_x_27605:
[----:B------:R-:W-:Y:S05]  /*71b50*/  BSYNC B1 ;  /* 0x0000000000017941 */ /* 0x000fea0003800000 */
.L_x_27603:
        /* <DEDUP_REMOVED lines=26> */
.L_x_27607:
        /* <DEDUP_REMOVED lines=9> */
.L_x_27608:
[----:B------:R-:W-:Y:S05]  /*71d90*/  BSYNC B1 ;  /* 0x0000000000017941 */ /* 0x000fea0003800000 */
.L_x_27606:
        /* <DEDUP_REMOVED lines=26> */
.L_x_27610:
        /* <DEDUP_REMOVED lines=9> */
.L_x_27611:
[----:B------:R-:W-:Y:S05]  /*71fd0*/  BSYNC B1 ;  /* 0x0000000000017941 */ /* 0x000fea0003800000 */
.L_x_27609:
        /* <DEDUP_REMOVED lines=26> */
.L_x_27613:
        /* <DEDUP_REMOVED lines=9> */
.L_x_27614:
[----:B------:R-:W-:Y:S05]  /*72210*/  BSYNC B1 ;  /* 0x0000000000017941 */ /* 0x000fea0003800000 */
.L_x_27612:
        /* <DEDUP_REMOVED lines=26> */
.L_x_27616:
        /* <DEDUP_REMOVED lines=9> */
.L_x_27617:
[----:B------:R-:W-:Y:S05]  /*72450*/  BSYNC B1 ;  /* 0x0000000000017941 */ /* 0x000fea0003800000 */
.L_x_27615:
        /* <DEDUP_REMOVED lines=26> */
.L_x_27619:
        /* <DEDUP_REMOVED lines=9> */
.L_x_27620:
[----:B------:R-:W-:Y:S05]  /*72690*/  BSYNC B1 ;  /* 0x0000000000017941 */ /* 0x000fea0003800000 */
.L_x_27618:
        /* <DEDUP_REMOVED lines=26> */
.L_x_27622:
        /* <DEDUP_REMOVED lines=9> */
.L_x_27623:
[----:B------:R-:W-:Y:S05]  /*728d0*/  BSYNC B1 ;  /* 0x0000000000017941 */ /* 0x000fea0003800000 */
.L_x_27621:
        /* <DEDUP_REMOVED lines=26> */
.L_x_27625:
        /* <DEDUP_REMOVED lines=9> */
.L_x_27626:
[----:B------:R-:W-:Y:S05]  /*72b10*/  BSYNC B1 ;  /* 0x0000000000017941 */ /* 0x000fea0003800000 */
.L_x_27624:
        /* <DEDUP_REMOVED lines=26> */
.L_x_27628:
        /* <DEDUP_REMOVED lines=9> */
.L_x_27629:
[----:B------:R-:W-:Y:S05]  /*72d50*/  BSYNC B1 ;  /* 0x0000000000017941 */ /* 0x000fea0003800000 */
.L_x_27627:
        /* <DEDUP_REMOVED lines=26> */
.L_x_27631:
        /* <DEDUP_REMOVED lines=9> */
.L_x_27632:
[----:B------:R-:W-:Y:S05]  /*72f90*/  BSYNC B1 ;  /* 0x0000000000017941 */ /* 0x000fea0003800000 */
.L_x_27630:
        /* <DEDUP_REMOVED lines=26> */
.L_x_27634:
        /* <DEDUP_REMOVED lines=9> */
.L_x_27635:
[----:B------:R-:W-:Y:S05]  /*731d0*/  BSYNC B1 ;  /* 0x0000000000017941 */ /* 0x000fea0003800000 */
.L_x_27633:
        /* <DEDUP_REMOVED lines=26> */
.L_x_27637:
        /* <DEDUP_REMOVED lines=9> */
.L_x_27638:
[----:B------:R-:W-:Y:S05]  /*73410*/  BSYNC B1 ;  /* 0x0000000000017941 */ /* 0x000fea0003800000 */
.L_x_27636:
        /* <DEDUP_REMOVED lines=26> */
.L_x_27640:
        /* <DEDUP_REMOVED lines=9> */
.L_x_27641:
[----:B------:R-:W-:Y:S05]  /*73650*/  BSYNC B1 ;  /* 0x0000000000017941 */ /* 0x000fea0003800000 */
.L_x_27639:
        /* <DEDUP_REMOVED lines=26> */
.L_x_27643:
        /* <DEDUP_REMOVED lines=9> */
.L_x_27644:
[----:B------:R-:W-:Y:S05]  /*73890*/  BSYNC B1 ;  /* 0x0000000000017941 */ /* 0x000fea0003800000 */
.L_x_27642:
        /* <DEDUP_REMOVED lines=26> */
.L_x_27646:
        /* <DEDUP_REMOVED lines=9> */
.L_x_27647:
[----:B------:R-:W-:Y:S05]  /*73ad0*/  BSYNC B1 ;  /* 0x0000000000017941 */ /* 0x000fea0003800000 */
.L_x_27645:
        /* <DEDUP_REMOVED lines=26> */
.L_x_27649:
        /* <DEDUP_REMOVED lines=9> */
.L_x_27650:
[----:B------:R-:W-:Y:S05]  /*73d10*/  BSYNC B1 ;  /* 0x0000000000017941 */ /* 0x000fea0003800000 */
.L_x_27648:
        /* <DEDUP_REMOVED lines=26> */
.L_x_27652:
        /* <DEDUP_REMOVED lines=9> */
.L_x_27653:
[----:B------:R-:W-:Y:S05]  /*73f50*/  BSYNC B1 ;  /* 0x0000000000017941 */ /* 0x000fea0003800000 */
.L_x_27651:
        /* <DEDUP_REMOVED lines=26> */
.L_x_27655:
        /* <DEDUP_REMOVED lines=9> */
.L_x_27656:
[----:B------:R-:W-:Y:S05]  /*74190*/  BSYNC B1 ;  /* 0x0000000000017941 */ /* 0x000fea0003800000 */
.L_x_27654:
        /* <DEDUP_REMOVED lines=26> */
.L_x_27658:
        /* <DEDUP_REMOVED lines=9> */
.L_x_27659:
[----:B------:R-:W-:Y:S05]  /*743d0*/  BSYNC B1 ;  /* 0x0000000000017941 */ /* 0x000fea0003800000 */
.L_x_27657:
        /* <DEDUP_REMOVED lines=26> */
.L_x_27661:
        /* <DEDUP_REMOVED lines=9> */
.L_x_27662:
[----:B------:R-:W-:Y:S05]  /*74610*/  BSYNC B1 ;  /* 0x0000000000017941 */ /* 0x000fea0003800000 */
.L_x_27660:
        /* <DEDUP_REMOVED lines=26> */
.L_x_27664:
        /* <DEDUP_REMOVED lines=9> */
.L_x_27665:
[----:B------:R-:W-:Y:S05]  /*74850*/  BSYNC B1 ;  /* 0x0000000000017941 */ /* 0x000fea0003800000 */
.L_x_27663:
        /* <DEDUP_REMOVED lines=26> */
.L_x_27667:
        /* <DEDUP_REMOVED lines=9> */
.L_x_27668:
[----:B------:R-:W-:Y:S05]  /*74a90*/  BSYNC B1 ;  /* 0x0000000000017941 */ /* 0x000fea0003800000 */
.L_x_27666:
        /* <DEDUP_REMOVED lines=26> */
.L_x_27670:
        /* <DEDUP_REMOVED lines=9> */
.L_x_27671:
[----:B------:R-:W-:Y:S05]  /*74cd0*/  BSYNC B1 ;  /* 0x0000000000017941 */ /* 0x000fea0003800000 */
.L_x_27669:
        /* <DEDUP_REMOVED lines=26> */
.L_x_27673:
        /* <DEDUP_REMOVED lines=9> */
.L_x_27674:
[----:B------:R-:W-:Y:S05]  /*74f10*/  BSYNC B1 ;  /* 0x0000000000017941 */ /* 0x000fea0003800000 */
.L_x_27672:
        /* <DEDUP_REMOVED lines=26> */
.L_x_27676:
        /* <DEDUP_REMOVED lines=9> */
.L_x_27677:
[----:B------:R-:W-:Y:S05]  /*75150*/  BSYNC B1 ;  /* 0x0000000000017941 */ /* 0x000fea0003800000 */
.L_x_27675:
        /* <DEDUP_REMOVED lines=26> */
.L_x_27679:
        /* <DEDUP_REMOVED lines=9> */
.L_x_27680:
[----:B------:R-:W-:Y:S05]  /*75390*/  BSYNC B1 ;  /* 0x0000000000017941 */ /* 0x000fea0003800000 */
.L_x_27678:
        /* <DEDUP_REMOVED lines=26> */
.L_x_27682:
        /* <DEDUP_REMOVED lines=9> */
.L_x_27683:
[----:B------:R-:W-:Y:S05]  /*755d0*/  BSYNC B1 ;  /* 0x0000000000017941 */ /* 0x000fea0003800000 */
.L_x_27681:
        /* <DEDUP_REMOVED lines=26> */
.L_x_27685:
        /* <DEDUP_REMOVED lines=9> */
.L_x_27686:
[----:B------:R-:W-:Y:S05]  /*75810*/  BSYNC B1 ;  /* 0x0000000000017941 */ /* 0x000fea0003800000 */
.L_x_27684:
        /* <DEDUP_REMOVED lines=26> */
.L_x_27688:
        /* <DEDUP_REMOVED lines=9> */
.L_x_27689:
[----:B------:R-:W-:Y:S05]  /*75a50*/  BSYNC B1 ;  /* 0x0000000000017941 */ /* 0x000fea0003800000 */
.L_x_27687:
        /* <DEDUP_REMOVED lines=26> */
.L_x_27691:
        /* <DEDUP_REMOVED lines=9> */
.L_x_27692:
[----:B------:R-:W-:Y:S05]  /*75c90*/  BSYNC B1 ;  /* 0x0000000000017941 */ /* 0x000fea0003800000 */
.L_x_27690:
        /* <DEDUP_REMOVED lines=26> */
.L_x_27694:
        /* <DEDUP_REMOVED lines=9> */
.L_x_27695:
[----:B------:R-:W-:Y:S05]  /*75ed0*/  BSYNC B1 ;  /* 0x0000000000017941 */ /* 0x000fea0003800000 */
.L_x_27693:
        /* <DEDUP_REMOVED lines=26> */
.L_x_27697:
        /* <DEDUP_REMOVED lines=9> */
.L_x_27698:
[----:B------:R-:W-:Y:S05]  /*76110*/  BSYNC B1 ;  /* 0x0000000000017941 */ /* 0x000fea0003800000 */
.L_x_27696:
        /* <DEDUP_REMOVED lines=26> */
.L_x_27700:
        /* <DEDUP_REMOVED lines=9> */
.L_x_27701:
[----:B------:R-:W-:Y:S05]  /*76350*/  BSYNC B1 ;  /* 0x0000000000017941 */ /* 0x000fea0003800000 */
.L_x_27699:
        /* <DEDUP_REMOVED lines=26> */
.L_x_27703:
        /* <DEDUP_REMOVED lines=9> */
.L_x_27704:
[----:B------:R-:W-:Y:S05]  /*76590*/  BSYNC B1 ;  /* 0x0000000000017941 */ /* 0x000fea0003800000 */
.L_x_27702:
        /* <DEDUP_REMOVED lines=26> */
.L_x_27706:
        /* <DEDUP_REMOVED lines=9> */
.L_x_27707:
[----:B------:R-:W-:Y:S05]  /*767d0*/  BSYNC B1 ;  /* 0x0000000000017941 */ /* 0x000fea0003800000 */
.L_x_27705:
        /* <DEDUP_REMOVED lines=26> */
.L_x_27709:
        /* <DEDUP_REMOVED lines=9> */
.L_x_27710:
[----:B------:R-:W-:Y:S05]  /*76a10*/  BSYNC B1 ;  /* 0x0000000000017941 */ /* 0x000fea0003800000 */
.L_x_27708:
        /* <DEDUP_REMOVED lines=26> */
.L_x_27712:
        /* <DEDUP_REMOVED lines=9> */
.L_x_27713:
[----:B------:R-:W-:Y:S05]  /*76c50*/  BSYNC B1 ;  /* 0x0000000000017941 */ /* 0x000fea0003800000 */
.L_x_27711:
        /* <DEDUP_REMOVED lines=27> */
.L_x_27715:
        /* <DEDUP_REMOVED lines=9> */
.L_x_27716:
[----:B------:R-:W-:Y:S05]  /*76ea0*/  BSYNC B1 ;  /* 0x0000000000017941 */ /* 0x000fea0003800000 */
.L_x_27714:
        /* <DEDUP_REMOVED lines=26> */
.L_x_27718:
        /* <DEDUP_REMOVED lines=9> */
.L_x_27719:
[----:B------:R-:W-:Y:S05]  /*770e0*/  BSYNC B1 ;  /* 0x0000000000017941 */ /* 0x000fea0003800000 */
.L_x_27717:
        /* <DEDUP_REMOVED lines=26> */
.L_x_27721:
        /* <DEDUP_REMOVED lines=13> */
.L_x_27722:
[----:B------:R-:W-:Y:S05]  /*77360*/  BSYNC B1 ;  /* 0x0000000000017941 */ /* 0x000fea0003800000 */
.L_x_27720:
[----:B0-----:R-:W2:Y:S02]  /*77370*/  LDL.LU R0, [R1+0xbb0] ;  /* 0x000bb00001007983 */ /* 0x001ea40000300800 */
[----:B--2---:R-:W-:-:S05]  /*77380*/  IADD3 R0, R0, 0x4, RZ ;  /* 0x0000000400007810 */ /* 0x004fca0007ffe0ff */
[----:B------:R0:W-:Y:S01]  /*77390*/  STL [R1+0xbb0], R0 ;  /* 0x000bb00001007387 */ /* 0x0001e20000100800 */
[----:B------:R-:W-:Y:S01]  /*773a0*/  @!P1 CALL.REL.NOINC `(.L_x_27723) ;  /* 0x0000001000009944 */ /* 0x000fe20003c00000 */
[----:B------:R-:W-:Y:S05]  /*773b0*/  BRA `(.L_x_27724) ;  /* 0xfffef7a000007947 */ /* 0x000fea000383ffff */
.L_x_27723:
        /* <DEDUP_REMOVED lines=12> */
.L_x_27341:
[----:B------:R-:W-:Y:S05]  /*77480*/  BSYNC B0 ;  /* 0x0000000000007941 */ /* 0x000fea0003800000 */
.L_x_27340:
        /* <DEDUP_REMOVED lines=61> */
.L_x_27725:
        /* <DEDUP_REMOVED lines=49> */
.L_x_27726:
        /* <DEDUP_REMOVED lines=49> */
.L_x_27727:
        /* <DEDUP_REMOVED lines=49> */
.L_x_27728:
        /* <DEDUP_REMOVED lines=52> */
.L_x_27729:
        /* <DEDUP_REMOVED lines=51> */
.L_x_27730:
        /* <DEDUP_REMOVED lines=43> */
.L_x_27731:
        /* <DEDUP_REMOVED lines=43> */
.L_x_27732:
        /* <DEDUP_REMOVED lines=56> */
.L_x_27733:
        /* <DEDUP_REMOVED lines=43> */
.L_x_27734:
        /* <DEDUP_REMOVED lines=43> */
.L_x_27735:
        /* <DEDUP_REMOVED lines=43> */
.L_x_27736:
        /* <DEDUP_REMOVED lines=43> */
.L_x_27737:
        /* <DEDUP_REMOVED lines=43> */
.L_x_27738:
        /* <DEDUP_REMOVED lines=52> */
.L_x_27739:
        /* <DEDUP_REMOVED lines=47> */
.L_x_27740:
        /* <DEDUP_REMOVED lines=43> */
.L_x_27741:
        /* <DEDUP_REMOVED lines=43> */
.L_x_27742:
        /* <DEDUP_REMOVED lines=43> */
.L_x_27743:
        /* <DEDUP_REMOVED lines=43> */
.L_x_27744:
        /* <DEDUP_REMOVED lines=56> */
.L_x_27745:
        /* <DEDUP_REMOVED lines=43> */
.L_x_27746:
        /* <DEDUP_REMOVED lines=43> */
.L_x_27747:
        /* <DEDUP_REMOVED lines=43> */
.L_x_27748:
        /* <DEDUP_REMOVED lines=43> */
.L_x_27749:
        /* <DEDUP_REMOVED lines=43> */
.L_x_27750:
        /* <DEDUP_REMOVED lines=52> */
.L_x_27751:
        /* <DEDUP_REMOVED lines=47> */
.L_x_27752:
        /* <DEDUP_REMOVED lines=43> */
.L_x_27753:
        /* <DEDUP_REMOVED lines=43> */
.L_x_27754:
        /* <DEDUP_REMOVED lines=43> */
.L_x_27755:
        /* <DEDUP_REMOVED lines=43> */
.L_x_27756:
        /* <DEDUP_REMOVED lines=56> */
.L_x_27757:
        /* <DEDUP_REMOVED lines=43> */
.L_x_27758:
        /* <DEDUP_REMOVED lines=43> */
.L_x_27759:
        /* <DEDUP_REMOVED lines=43> */
.L_x_27760:
        /* <DEDUP_REMOVED lines=43> */
.L_x_27761:
        /* <DEDUP_REMOVED lines=43> */
.L_x_27762:
        /* <DEDUP_REMOVED lines=52> */
.L_x_27763:
        /* <DEDUP_REMOVED lines=47> */
.L_x_27764:
        /* <DEDUP_REMOVED lines=43> */
.L_x_27765:
        /* <DEDUP_REMOVED lines=43> */
.L_x_27766:
        /* <DEDUP_REMOVED lines=43> */
.L_x_27767:
        /* <DEDUP_REMOVED lines=43> */
.L_x_27768:
        /* <DEDUP_REMOVED lines=56> */
.L_x_27769:
        /* <DEDUP_REMOVED lines=43> */
.L_x_27770:
        /* <DEDUP_REMOVED lines=43> */
.L_x_27771:
        /* <DEDUP_REMOVED lines=43> */
.L_x_27772:
        /* <DEDUP_REMOVED lines=43> */
.L_x_27773:
        /* <DEDUP_REMOVED lines=43> */
.L_x_27774:
        /* <DEDUP_REMOVED lines=46> */
.L_x_27775:
        /* <DEDUP_REMOVED lines=37> */
.L_x_27776:
        /* <DEDUP_REMOVED lines=29> */
.L_x_27777:
        /* <DEDUP_REMOVED lines=29> */
.L_x_27778:
        /* <DEDUP_REMOVED lines=27> */
.L_x_27779:
        /* <DEDUP_REMOVED lines=25> */
.L_x_27780:
        /* <DEDUP_REMOVED lines=30> */
.L_x_27781:
        /* <DEDUP_REMOVED lines=16> */
.L_x_27782:
        /* <DEDUP_REMOVED lines=15> */
.L_x_27783:
        /* <DEDUP_REMOVED lines=15> */
.L_x_27784:
        /* <DEDUP_REMOVED lines=15> */
.L_x_27785:
        /* <DEDUP_REMOVED lines=15> */
.L_x_27786:
        /* <DEDUP_REMOVED lines=15> */
.L_x_27787:
        /* <DEDUP_REMOVED lines=8> */
.L_x_27788:
        /* <DEDUP_REMOVED lines=9> */
.L_x_27789:
        /* <DEDUP_REMOVED lines=14> */
.L_x_74488:


//--------------------- .text._ZN17fastertransformer38beam_online_softmax_topk_stage2_kernelIfLi128ELi32EEEvPKfS2_PiPT_ii --------------------------
	.section	.text._ZN17fastertransformer38beam_online_softmax_topk_stage2_kernelIfLi128ELi32EEEvPKfS2_PiPT_ii,"ax",@progbits
	.sectioninfo	@"SHI_REGISTERS=255"
	.align	128
        .global         _ZN17fastertransformer38beam_online_softmax_topk_stage2_kernelIfLi128ELi32EEEvPKfS2_PiPT_ii
        .type           _ZN17fastertransformer38beam_online_softmax_topk_stage2_kernelIfLi128ELi32EEEvPKfS2_PiPT_ii,@function
        .size           _ZN17fastertransformer38beam_online_softmax_topk_stage2_kernelIfLi128ELi32EEEvPKfS2_PiPT_ii,(.L_x_74489 - _ZN17fastertransformer38beam_online_softmax_topk_stage2_kernelIfLi128ELi32EEEvPKfS2_PiPT_ii)
        .other          _ZN17fastertransformer38beam_online_softmax_topk_stage2_kernelIfLi128ELi32EEEvPKfS2_PiPT_ii,@"STO_CUDA_ENTRY STV_DEFAULT"
_ZN17fastertransformer38beam_online_softmax_topk_stage2_kernelIfLi128ELi32EEEvPKfS2_PiPT_ii:
.text._ZN17fastertransformer38beam_online_softmax_topk_stage2_kernelIfLi128ELi32EEEvPKfS2_PiPT_ii:
[----:B------:R-:W-:-:S04]  /*0000*/  IMAD.MOV.U32 R1, RZ, RZ, c[0x0][0x28] ;  /* 0x00000a00ff017624 */ /* 0x000fc800078e00ff */
[----:B------:R-:W0:Y:S01]  /*0010*/  S2R R252, SR_TID.X ;  /* 0x0000000000fc7919 */ /* 0x000e220000002100 */
[----:B------:R-:W-:Y:S01]  /*0020*/  IADD3 R1, R1, -0x868, RZ ;  /* 0xfffff79801017810 */ /* 0x000fe20007ffe0ff */
[----:B------:R-:W-:Y:S01]  /*0030*/  IMAD.MOV.U32 R2, RZ, RZ, -0x1 ;  /* 0xffffffffff027424 */ /* 0x000fe200078e00ff */
[----:B------:R-:W-:Y:S01]  /*0040*/  MOV R4, 0xff7fffff ;  /* 0xff7fffff00047802 */ /* 0x000fe20000000f00 */
[----:B------:R-:W-:Y:S01]  /*0050*/  IMAD.MOV.U32 R3, RZ, RZ, -0x1 ;  /* 0xffffffffff037424 */ /* 0x000fe200078e00ff */
[----:B------:R-:W-:Y:S01]  /*0060*/  ULDC.64 UR4, c[0x0][0x118] ;  /* 0x0000460000047ab9 */ /* 0x000fe20000000a00 */
[----:B------:R-:W-:Y:S01]  /*0070*/  IMAD.MOV.U32 R5, RZ, RZ, -0x800001 ;  /* 0xff7fffffff057424 */ /* 0x000fe200078e00ff */
[----:B------:R-:W-:Y:S01]  /*0080*/  BSSY B0, `(.L_x_27790) ;  /* 0x0000103000007945 */ /* 0x000fe20003800000 */
[----:B------:R-:W-:Y:S01]  /*0090*/  IMAD.MOV.U32 R6, RZ, RZ, -0x800001 ;  /* 0xff7fffffff067424 */ /* 0x000fe200078e00ff */
[----:B------:R-:W-:Y:S01]  /*00a0*/  STL.64 [R1+0x410], R2 ;  /* 0x0004100201007387 */ /* 0x000fe20000100a00 */
[----:B------:R-:W-:Y:S01]  /*00b0*/  IMAD.MOV.U32 R7, RZ, RZ, RZ ;  /* 0x000000ffff077224 */ /* 0x000fe200078e00ff */
[----:B------:R-:W-:-:S02]  /*00c0*/  IADD3 R0, R1, 0x408, RZ ;  /* 0x0000040801007810 */ /* 0x000fc40007ffe0ff */
        /* <DEDUP_REMOVED lines=65> */
[----:B-1----:R-:W-:-:S03]  /*04e0*/  MOV R3, c[0x0][0x184] ;  /* 0x0000610000037a02 */ /* 0x002fc60000000f00 */
[----:B------:R2:W-:Y:S04]  /*04f0*/  STL.64 [R1+0x620], R4 ;  /* 0x0006200401007387 */ /* 0x0005e80000100a00 */
        /* <DEDUP_REMOVED lines=65> */
[----:B--2---:R-:W-:Y:S01]  /*0910*/  IMAD.MOV.U32 R6, RZ, RZ, R252 ;  /* 0x000000ffff067224 */ /* 0x004fe200078e00fc */
        /* <DEDUP_REMOVED lines=13> */
[----:B------:R-:W-:Y:S02]  /*09f0*/  IADD3 R11, P0, R7, R252, RZ ;  /* 0x000000fc070b7210 */ /* 0x000fe40007f1e0ff */
[----:B------:R-:W-:Y:S02]  /*0a00*/  MOV R2, R4 ;  /* 0x0000000400027202 */ /* 0x000fe40000000f00 */
[C---:B------:R-:W-:Y:S02]  /*0a10*/  LEA R10, P2, R11.reuse, c[0x0][0x160], 0x2 ;  /* 0x000058000b0a7a11 */ /* 0x040fe400078410ff */
[C---:B------:R-:W-:Y:S02]  /*0a20*/  LEA.HI.X.SX32 R6, R252.reuse, R9, 0x1, P0 ;  /* 0x00000009fc067211 */ /* 0x040fe400000f0eff */
[----:B------:R-:W-:Y:S02]  /*0a30*/  LEA R8, R252, 0x820, 0x2 ;  /* 0x00000820fc087811 */ /* 0x000fe400078e10ff */
[----:B------:R-:W-:Y:S01]  /*0a40*/  LEA.HI.X R11, R11, c[0x0][0x164], R6, 0x2, P2 ;  /* 0x000059000b0b7a11 */ /* 0x000fe200010f1406 */
[----:B------:R-:W-:-:S04]  /*0a50*/  IMAD.MOV.U32 R6, RZ, RZ, R252 ;  /* 0x000000ffff067224 */ /* 0x000fc800078e00fc */
.L_x_27794:
[----:B------:R-:W-:Y:S02]  /*0a60*/  IMAD.MOV.U32 R5, RZ, RZ, R11 ;  /* 0x000000ffff057224 */ /* 0x000fe400078e000b */
[----:B------:R-:W-:-:S05]  /*0a70*/  IMAD.MOV.U32 R4, RZ, RZ, R10 ;  /* 0x000000ffff047224 */ /* 0x000fca00078e000a */
[----:B------:R-:W2:Y:S01]  /*0a80*/  LDG.E.CONSTANT R5, [R4.64] ;  /* 0x0000000404057981 */ /* 0x000ea2000c1e9900 */
[----:B------:R-:W-:Y:S02]  /*0a90*/  IADD3 R2, R2, -0x1, RZ ;  /* 0xffffffff02027810 */ /* 0x000fe40007ffe0ff */
[----:B------:R-:W-:Y:S02]  /*0aa0*/  IADD3 R10, P2, R10, 0x80, RZ ;  /* 0x000000800a0a7810 */ /* 0x000fe40007f5e0ff */
[----:B------:R-:W-:Y:S02]  /*0ab0*/  ISETP.NE.AND P0, PT, R2, RZ, PT ;  /* 0x000000ff0200720c */ /* 0x000fe40003f05270 */
[----:B------:R-:W-:Y:S02]  /*0ac0*/  IADD3 R6, R6, 0x20, RZ ;  /* 0x0000002006067810 */ /* 0x000fe40007ffe0ff */
[----:B------:R-:W-:Y:S01]  /*0ad0*/  IADD3.X R11, RZ, R11, RZ, P2, !PT ;  /* 0x0000000bff0b7210 */ /* 0x000fe200017fe4ff */
[----:B--2---:R0:W-:Y:S02]  /*0ae0*/  STS [R8], R5 ;  /* 0x0000000508007388 */ /* 0x0041e40000000800 */
[----:B0-----:R-:W-:-:S06]  /*0af0*/  IADD3 R8, R8, 0x80, RZ ;  /* 0x0000008008087810 */ /* 0x001fcc0007ffe0ff */
[----:B------:R-:W-:Y:S05]  /*0b00*/  @P0 BRA `(.L_x_27794) ;  /* 0xffffff5000000947 */ /* 0x000fea000383ffff */
.L_x_27793:
[----:B------:R-:W-:Y:S05]  /*0b10*/  BSYNC B1 ;  /* 0x0000000000017941 */ /* 0x000fea0003800000 */
.L_x_27792:
        /* <DEDUP_REMOVED lines=14> */
.L_x_27797:
        /* <DEDUP_REMOVED lines=38> */
.L_x_27796:
[----:B------:R-:W-:Y:S05]  /*0e60*/  BSYNC B1 ;  /* 0x0000000000017941 */ /* 0x000fea0003800000 */
.L_x_27795:
        /* <DEDUP_REMOVED lines=14> */
[----:B0-----:R-:W-:-:S04]  /*0f50*/  IADD3 R4, P1, R4, 0x400, RZ ;  /* 0x0000040004047810 */ /* 0x001fc80007f3e0ff */
[----:B------:R-:W-:Y:S01]  /*0f60*/  IADD3.X R5, RZ, R5, RZ, P1, !PT ;  /* 0x00000005ff057210 */ /* 0x000fe20000ffe4ff */
        /* <DEDUP_REMOVED lines=9> */
.L_x_27799:
[----:B------:R-:W-:Y:S05]  /*1000*/  BSYNC B1 ;  /* 0x0000000000017941 */ /* 0x000fea0003800000 */
.L_x_27798:
        /* <DEDUP_REMOVED lines=10> */
.L_x_27791:
[----:B------:R-:W-:Y:S05]  /*10b0*/  BSYNC B0 ;  /* 0x0000000000007941 */ /* 0x000fea0003800000 */
.L_x_27790:
[----:B--2---:R-:W-:Y:S01]  /*10c0*/  IMAD.MOV.U32 R4, RZ, RZ, -0x1 ;  /* 0xffffffffff047424 */ /* 0x004fe200078e00ff */
[----:B------:R-:W-:Y:S01]  /*10d0*/  MOV R6, 0xffffffff ;  /* 0xffffffff00067802 */ /* 0x000fe20000000f00 */
[----:B------:R-:W-:Y:S01]  /*10e0*/  IMAD.MOV.U32 R5, RZ, RZ, -0x1 ;  /* 0xffffffffff057424 */ /* 0x000fe200078e00ff */
[----:B------:R-:W-:Y:S01]  /*10f0*/  MOV R128, 0xff7fffff ;  /* 0xff7fffff00807802 */ /* 0x000fe20000000f00 */
[----:B------:R-:W-:Y:S01]  /*1100*/  IMAD.MOV.U32 R130, RZ, RZ, -0x800001 ;  /* 0xff7fffffff827424 */ /* 0x000fe200078e00ff */
[----:B------:R1:W-:Y:S01]  /*1110*/  STL [R1+0x820], R4 ;  /* 0x0008200401007387 */ /* 0x0003e20000100800 */
[----:B------:R-:W-:Y:S01]  /*1120*/  IMAD.MOV.U32 R129, RZ, RZ, -0x800001 ;  /* 0xff7fffffff817424 */ /* 0x000fe200078e00ff */
[----:B------:R-:W-:Y:S01]  /*1130*/  ISETP.GE.U32.AND P0, PT, R252, c[0x0][0x184], PT ;  /* 0x00006100fc007a0c */ /* 0x000fe20003f06070 */
[----:B------:R-:W-:Y:S01]  /*1140*/  BSSY B0, `(.L_x_27800) ;  /* 0x0000202000007945 */ /* 0x000fe20003800000 */
[----:B------:R1:W-:Y:S01]  /*1150*/  STL [R1+0x824], R6 ;  /* 0x0008240601007387 */ /* 0x0003e20000100800 */
[----:B0-----:R-:W-:Y:S01]  /*1160*/  IMAD.MOV.U32 R2, RZ, RZ, RZ ;  /* 0x000000ffff027224 */ /* 0x001fe200078e00ff */
        /* <DEDUP_REMOVED lines=249> */
[----:B------:R-:W-:Y:S06]  /*2100*/  BAR.SYNC.DEFER_BLOCKING 0x0 ;  /* 0x0000000000007b1d */ /* 0x000fec0000010000 */
[----:B------:R-:W-:Y:S05]  /*2110*/  @P0 BRA `(.L_x_27801) ;  /* 0x0000104000000947 */ /* 0x000fea0003800000 */
[----:B-1----:R-:W-:-:S05]  /*2120*/  IMAD.MOV.U32 R2, RZ, RZ, c[0x0][0x180] ;  /* 0x00006000ff027624 */ /* 0x002fca00078e00ff */
[----:B------:R-:W-:-:S13]  /*2130*/  ISETP.GE.AND P0, PT, R2, 0x1, PT ;  /* 0x000000010200780c */ /* 0x000fda0003f06270 */
[----:B------:R-:W-:Y:S05]  /*2140*/  @!P0 BRA `(.L_x_27802) ;  /* 0x0000074000008947 */ /* 0x000fea0003800000 */
[----:B------:R-:W-:-:S04]  /*2150*/  SHF.L.U32 R2, R2, 0x1, RZ ;  /* 0x0000000102027819 */ /* 0x000fc800000006ff */
[----:B------:R-:W-:-:S04]  /*2160*/  IMNMX R2, R2, 0x1, !PT ;  /* 0x0000000102027817 */ /* 0x000fc80007800200 */
[----:B------:R-:W-:-:S04]  /*2170*/  IADD3 R3, R2, -0x1, RZ ;  /* 0xffffffff02037810 */ /* 0x000fc80007ffe0ff */
[----:B------:R-:W-:Y:S01]  /*2180*/  ISETP.GE.U32.AND P0, PT, R3, 0x3, PT ;  /* 0x000000030300780c */ /* 0x000fe20003f06070 */
[----:B------:R-:W-:-:S12]  /*2190*/  IMAD.MOV.U32 R3, RZ, RZ, RZ ;  /* 0x000000ffff037224 */ /* 0x000fd800078e00ff */
[----:B------:R-:W-:Y:S05]  /*21a0*/  @!P0 BRA `(.L_x_27803) ;  /* 0x000005e000008947 */ /* 0x000fea0003800000 */
[----:B------:R-:W-:-:S05]  /*21b0*/  LOP3.LUT R3, R2, 0x3, RZ, 0xc0, !PT ;  /* 0x0000000302037812 */ /* 0x000fca00078ec0ff */
[----:B------:R-:W-:Y:S02]  /*21c0*/  IMAD.IADD R4, R2, 0x1, -R3 ;  /* 0x0000000102047824 */ /* 0x000fe400078e0a03 */
[----:B------:R-:W-:-:S03]  /*21d0*/  IMAD.MOV.U32 R3, RZ, RZ, RZ ;  /* 0x000000ffff037224 */ /* 0x000fc600078e00ff */
[----:B------:R-:W-:-:S13]  /*21e0*/  ISETP.GT.AND P0, PT, R4, RZ, PT ;  /* 0x000000ff0400720c */ /* 0x000fda0003f04270 */
[----:B------:R-:W-:Y:S05]  /*21f0*/  @!P0 BRA `(.L_x_27804) ;  /* 0x000004b000008947 */ /* 0x000fea0003800000 */
[----:B------:R-:W-:Y:S02]  /*2200*/  ISETP.GT.AND P1, PT, R4, 0xc, PT ;  /* 0x0000000c0400780c */ /* 0x000fe40003f24270 */
[----:B------:R-:W-:-:S11]  /*2210*/  PLOP3.LUT P0, PT, PT, PT, PT, 0x80, 0x0 ;  /* 0x000000000000781c */ /* 0x000fd60003f0f070 */
[----:B------:R-:W-:Y:S05]  /*2220*/  @!P1 BRA `(.L_x_27805) ;  /* 0x000002d000009947 */ /* 0x000fea0003800000 */
[----:B------:R-:W-:Y:S02]  /*2230*/  PLOP3.LUT P0, PT, PT, PT, PT, 0x8, 0x0 ;  /* 0x000000000000781c */ /* 0x000fe40003f0e170 */
.L_x_27806:
[----:B------:R-:W-:Y:S01]  /*2240*/  IMAD R5, R252, 0x102, R3 ;  /* 0x00000102fc057824 */ /* 0x000fe200078e0203 */
[C---:B0-----:R-:W-:Y:S02]  /*2250*/  IADD3 R9, R3.reuse, 0x4, RZ ;  /* 0x0000000403097810 */ /* 0x041fe40007ffe0ff */
[C---:B------:R-:W-:Y:S02]  /*2260*/  IADD3 R25, R3.reuse, 0x8, RZ ;  /* 0x0000000803197810 */ /* 0x040fe40007ffe0ff */
[----:B------:R-:W0:Y:S01]  /*2270*/  LDS.64 R6, [R5.X4+0x820] ;  /* 0x0008200005067984 */ /* 0x000e220000004a00 */
[----:B------:R-:W-:Y:S01]  /*2280*/  IADD3 R35, R3, 0xc, RZ ;  /* 0x0000000c03237810 */ /* 0x000fe20007ffe0ff */
[--C-:B------:R-:W-:Y:S01]  /*2290*/  IMAD R9, R9, 0x4, R0.reuse ;  /* 0x0000000409097824 */ /* 0x100fe200078e0200 */
[----:B------:R-:W-:Y:S01]  /*22a0*/  LEA R8, R3, R0, 0x2 ;  /* 0x0000000003087211 */ /* 0x000fe200078e10ff */
[----:B------:R-:W1:Y:S01]  /*22b0*/  LDS.64 R10, [R5.X4+0xa20] ;  /* 0x000a2000050a7984 */ /* 0x000e620000004a00 */
[--C-:B------:R-:W-:Y:S01]  /*22c0*/  IMAD R25, R25, 0x4, R0.reuse ;  /* 0x0000000419197824 */ /* 0x100fe200078e0200 */
[----:B------:R-:W-:Y:S01]  /*22d0*/  IADD3 R4, R4, -0x10, RZ ;  /* 0xfffffff004047810 */ /* 0x000fe20007ffe0ff */
[----:B------:R-:W-:Y:S01]  /*22e0*/  IMAD R35, R35, 0x4, R0 ;  /* 0x0000000423237824 */ /* 0x000fe200078e0200 */
[----:B------:R-:W2:Y:S01]  /*22f0*/  LDS.64 R12, [R5.X4+0x828] ;  /* 0x00082800050c7984 */ /* 0x000ea20000004a00 */
[----:B------:R-:W-:-:S02]  /*2300*/  IADD3 R3, R3, 0x10, RZ ;  /* 0x0000001003037810 */ /* 0x000fc40007ffe0ff */
[----:B------:R-:W-:Y:S01]  /*2310*/  ISETP.GT.AND P1, PT, R4, 0xc, PT ;  /* 0x0000000c0400780c */ /* 0x000fe20003f24270 */
[----:B------:R-:W3:Y:S04]  /*2320*/  LDS.64 R14, [R5.X4+0xa28] ;  /* 0x000a2800050e7984 */ /* 0x000ee80000004a00 */
[----:B------:R-:W4:Y:S04]  /*2330*/  LDS.64 R16, [R5.X4+0x830] ;  /* 0x0008300005107984 */ /* 0x000f280000004a00 */
[----:B------:R-:W5:Y:S04]  /*2340*/  LDS.64 R18, [R5.X4+0xa30] ;  /* 0x000a300005127984 */ /* 0x000f680000004a00 */
        /* <DEDUP_REMOVED lines=27> */
.L_x_27805:
[----:B------:R-:W-:-:S13]  /*2500*/  ISETP.GT.AND P1, PT, R4, 0x4, PT ;  /* 0x000000040400780c */ /* 0x000fda0003f24270 */
[----:B------:R-:W-:Y:S05]  /*2510*/  @!P1 BRA `(.L_x_27807) ;  /* 0x0000017000009947 */ /* 0x000fea0003800000 */
[----:B------:R-:W-:Y:S01]  /*2520*/  IMAD R5, R252, 0x102, R3 ;  /* 0x00000102fc057824 */ /* 0x000fe200078e0203 */
[C---:B0-----:R-:W-:Y:S02]  /*2530*/  IADD3 R9, R3.reuse, 0x4, RZ ;  /* 0x0000000403097810 */ /* 0x041fe40007ffe0ff */
[----:B------:R-:W-:Y:S02]  /*2540*/  LEA R8, R3, R0, 0x2 ;  /* 0x0000000003087211 */ /* 0x000fe400078e10ff */
[----:B------:R-:W0:Y:S01]  /*2550*/  LDS.64 R6, [R5.X4+0x820] ;  /* 0x0008200005067984 */ /* 0x000e220000004a00 */
[----:B------:R-:W-:Y:S01]  /*2560*/  IMAD R9, R9, 0x4, R0 ;  /* 0x0000000409097824 */ /* 0x000fe200078e0200 */
[----:B------:R-:W-:Y:S02]  /*2570*/  PLOP3.LUT P0, PT, PT, PT, PT, 0x8, 0x0 ;  /* 0x000000000000781c */ /* 0x000fe40003f0e170 */
[----:B------:R-:W1:Y:S01]  /*2580*/  LDS.64 R10, [R5.X4+0xa20] ;  /* 0x000a2000050a7984 */ /* 0x000e620000004a00 */
[----:B------:R-:W-:-:S02]  /*2590*/  IADD3 R4, R4, -0x8, RZ ;  /* 0xfffffff804047810 */ /* 0x000fc40007ffe0ff */
[----:B------:R-:W-:Y:S01]  /*25a0*/  IADD3 R3, R3, 0x8, RZ ;  /* 0x0000000803037810 */ /* 0x000fe20007ffe0ff */
        /* <DEDUP_REMOVED lines=14> */
.L_x_27807:
[----:B------:R-:W-:-:S13]  /*2690*/  ISETP.NE.OR P0, PT, R4, RZ, P0 ;  /* 0x000000ff0400720c */ /* 0x000fda0000705670 */
[----:B------:R-:W-:Y:S05]  /*26a0*/  @!P0 BRA `(.L_x_27803) ;  /* 0x000000e000008947 */ /* 0x000fea0003800000 */
.L_x_27804:
[----:B------:R-:W-:Y:S01]  /*26b0*/  IMAD R5, R252, 0x102, R3 ;  /* 0x00000102fc057824 */ /* 0x000fe200078e0203 */
[----:B------:R-:W-:Y:S01]  /*26c0*/  IADD3 R4, R4, -0x4, RZ ;  /* 0xfffffffc04047810 */ /* 0x000fe20007ffe0ff */
[C---:B0-----:R-:W-:Y:S01]  /*26d0*/  IMAD R14, R3.reuse, 0x4, R0 ;  /* 0x00000004030e7824 */ /* 0x041fe200078e0200 */
[----:B------:R-:W-:Y:S02]  /*26e0*/  IADD3 R3, R3, 0x4, RZ ;  /* 0x0000000403037810 */ /* 0x000fe40007ffe0ff */
[----:B------:R-:W0:Y:S01]  /*26f0*/  LDS.64 R6, [R5.X4+0x820] ;  /* 0x0008200005067984 */ /* 0x000e220000004a00 */
[----:B------:R-:W-:-:S03]  /*2700*/  ISETP.NE.AND P0, PT, R4, RZ, PT ;  /* 0x000000ff0400720c */ /* 0x000fc60003f05270 */
        /* <DEDUP_REMOVED lines=8> */
.L_x_27803:
[----:B------:R-:W-:-:S13]  /*2790*/  LOP3.LUT P0, RZ, R2, 0x3, RZ, 0xc0, !PT ;  /* 0x0000000302ff7812 */ /* 0x000fda000780c0ff */
[----:B------:R-:W-:Y:S05]  /*27a0*/  @!P0 BRA `(.L_x_27802) ;  /* 0x000000e000008947 */ /* 0x000fea0003800000 */
[----:B------:R-:W-:Y:S01]  /*27b0*/  IMAD R4, R252, 0x102, R3 ;  /* 0x00000102fc047824 */ /* 0x000fe200078e0203 */
[----:B------:R-:W-:Y:S01]  /*27c0*/  LOP3.LUT R2, R2, 0x3, RZ, 0xc0, !PT ;  /* 0x0000000302027812 */ /* 0x000fe200078ec0ff */
[----:B------:R-:W-:-:S03]  /*27d0*/  IMAD R0, R3, 0x4, R0 ;  /* 0x0000000403007824 */ /* 0x000fc600078e0200 */
[----:B------:R-:W-:Y:S02]  /*27e0*/  LEA R3, R4, 0xa20, 0x2 ;  /* 0x00000a2004037811 */ /* 0x000fe400078e10ff */
[----:B------:R-:W-:-:S03]  /*27f0*/  IADD3 R5, R0, 0x208, RZ ;  /* 0x0000020800057810 */ /* 0x000fc60007ffe0ff */
.L_x_27808:
[----:B------:R-:W1:Y:S01]  /*2800*/  LDS R0, [R3+-0x200] ;  /* 0xfffe000003007984 */ /* 0x000e620000000800 */
[----:B------:R-:W-:-:S03]  /*2810*/  IADD3 R2, R2, -0x1, RZ ;  /* 0xffffffff02027810 */ /* 0x000fc60007ffe0ff */
[----:B------:R2:W3:Y:S01]  /*2820*/  LDS R4, [R3] ;  /* 0x0000000003047984 */ /* 0x0004e20000000800 */
[----:B------:R-:W-:Y:S02]  /*2830*/  ISETP.NE.AND P0, PT, R2, RZ, PT ;  /* 0x000000ff0200720c */ /* 0x000fe40003f05270 */
[----:B--2---:R-:W-:Y:S01]  /*2840*/  IADD3 R3, R3, 0x4, RZ ;  /* 0x0000000403037810 */ /* 0x004fe20007ffe0ff */
[----:B-1----:R-:W-:Y:S04]  /*2850*/  STL [R5+-0x200], R0 ;  /* 0xfffe000005007387 */ /* 0x002fe80000100800 */
[----:B---3--:R1:W-:Y:S02]  /*2860*/  STL [R5], R4 ;  /* 0x0000000405007387 */ /* 0x0083e40000100800 */
[----:B-1----:R-:W-:-:S04]  /*2870*/  IADD3 R5, R5, 0x4, RZ ;  /* 0x0000000405057810 */ /* 0x002fc80007ffe0ff */
[----:B------:R-:W-:Y:S05]  /*2880*/  @P0 BRA `(.L_x_27808) ;  /* 0xffffff7000000947 */ /* 0x000fea000383ffff */
.L_x_27802:
[----:B------:R-:W2:Y:S01]  /*2890*/  LDL.64 R250, [R1+0x808] ;  /* 0x0008080001fa7983 */ /* 0x000ea20000100a00 */
[----:B------:R-:W-:-:S03]  /*28a0*/  IMAD R2, R252, 0x408, RZ ;  /* 0x00000408fc027824 */ /* 0x000fc600078e02ff */
[----:B------:R-:W3:Y:S04]  /*28b0*/  LDL.64 R248, [R1+0x800] ;  /* 0x0008000001f87983 */ /* 0x000ee80000100a00 */
[----:B------:R-:W4:Y:S04]  /*28c0*/  LDL.64 R70, [R1+0x618] ;  /* 0x0006180001467983 */ /* 0x000f280000100a00 */
[----:B------:R-:W4:Y:S04]  /*28d0*/  LDL.64 R64, [R1+0x610] ;  /* 0x0006100001407983 */ /* 0x000f280000100a00 */
[----:B------:R-:W1:Y:S04]  /*28e0*/  LDS.64 R2, [R2+0xc20] ;  /* 0x000c200002027984 */ /* 0x000e680000000a00 */
        /* <DEDUP_REMOVED lines=9> */
[----:B-1----:R-:W-:Y:S01]  /*2980*/  IMAD.MOV.U32 R4, RZ, RZ, R3 ;  /* 0x000000ffff047224 */ /* 0x002fe200078e0003 */
[----:B------:R-:W-:-:S02]  /*2990*/  MOV R5, R2 ;  /* 0x0000000200057202 */ /* 0x000fc40000000f00 */
        /* <DEDUP_REMOVED lines=61> */
[----:B--2---:R1:W-:Y:S04]  /*2d70*/  STL.64 [R1+0x850], R250 ;  /* 0x000850fa01007387 */ /* 0x0043e80000100a00 */
[----:B---3--:R2:W-:Y:S04]  /*2d80*/  STL.64 [R1+0x848], R248 ;  /* 0x000848f801007387 */ /* 0x0085e80000100a00 */
[----:B------:R0:W5:Y:S04]  /*2d90*/  LDL.64 R24, [R1+0x5b0] ;  /* 0x0005b00001187983 */ /* 0x0001680000100a00 */
[----:B-1----:R-:W3:Y:S04]  /*2da0*/  LDL.64 R250, [R1+0x418] ;  /* 0x0004180001fa7983 */ /* 0x002ee80000100a00 */
[----:B--2---:R-:W2:Y:S04]  /*2db0*/  LDL.64 R248, [R1+0x410] ;  /* 0x0004100001f87983 */ /* 0x004ea80000100a00 */
[----:B------:R1:W-:Y:S04]  /*2dc0*/  STL.64 [R1+0x408], R4 ;  /* 0x0004080401007387 */ /* 0x0003e80000100a00 */
[----:B----4-:R-:W-:Y:S04]  /*2dd0*/  STL.64 [R1+0x818], R70 ;  /* 0x0008184601007387 */ /* 0x010fe80000100a00 */
[----:B------:R4:W-:Y:S04]  /*2de0*/  STL.64 [R1+0x810], R64 ;  /* 0x0008104001007387 */ /* 0x0009e80000100a00 */
        /* <DEDUP_REMOVED lines=20> */
[----:B----4-:R0:W5:Y:S04]  /*2f30*/  LDL.64 R64, [R1+0x510] ;  /* 0x0005100001407983 */ /* 0x0101680000100a00 */
        /* <DEDUP_REMOVED lines=30> */
[----:B---3--:R1:W-:Y:S04]  /*3120*/  STL.64 [R1+0x828], R250 ;  /* 0x000828fa01007387 */ /* 0x0083e80000100a00 */
[----:B--2---:R2:W-:Y:S04]  /*3130*/  STL.64 [R1+0x820], R248 ;  /* 0x000820f801007387 */ /* 0x0045e80000100a00 */
[----:B-1----:R0:W5:Y:S04]  /*3140*/  LDL.LU.64 R250, [R1+0x850] ;  /* 0x0008500001fa7983 */ /* 0x0021680000300a00 */
[----:B--2---:R0:W5:Y:S02]  /*3150*/  LDL.LU.64 R248, [R1+0x848] ;  /* 0x0008480001f87983 */ /* 0x0041640000300a00 */
.L_x_27801:
[----:B-1----:R-:W-:Y:S05]  /*3160*/  BSYNC B0 ;  /* 0x0000000000007941 */ /* 0x002fea0003800000 */
.L_x_27800:
[----:B-----5:R1:W-:Y:S04]  /*3170*/  STL.64 [R1+0x850], R250 ;  /* 0x000850fa01007387 */ /* 0x0203e80000100a00 */
[----:B------:R-:W2:Y:S04]  /*3180*/  LDL R252, [R1+0x828] ;  /* 0x0008280001fc7983 */ /* 0x000ea80000100800 */
[----:B------:R-:W3:Y:S04]  /*3190*/  LDL R0, [R1+0x82c] ;  /* 0x00082c0001007983 */ /* 0x000ee80000100800 */
[----:B-1----:R-:W4:Y:S04]  /*31a0*/  LDL R250, [R1+0x820] ;  /* 0x0008200001fa7983 */ /* 0x002f280000100800 */
[----:B------:R-:W2:Y:S04]  /*31b0*/  LDL R251, [R1+0x824] ;  /* 0x0008240001fb7983 */ /* 0x000ea80000100800 */
[----:B------:R-:W-:Y:S04]  /*31c0*/  STL [R1+0x848], R124 ;  /* 0x0008487c01007387 */ /* 0x000fe80000100800 */
[----:B------:R-:W-:Y:S04]  /*31d0*/  STL [R1+0x84c], R125 ;  /* 0x00084c7d01007387 */ /* 0x000fe80000100800 */
[----:B------:R-:W-:Y:S06]  /*31e0*/  BAR.SYNC.DEFER_BLOCKING 0x0 ;  /* 0x0000000000007b1d */ /* 0x000fec0000010000 */
[----:B----4-:R-:W-:Y:S04]  /*31f0*/  SHFL.DOWN PT, R250, R250, 0x1, 0x1f ;  /* 0x08201f00fafa7f89 */ /* 0x010fe800000e0000 */
[----:B--2---:R-:W1:Y:S04]  /*3200*/  SHFL.DOWN PT, R251, R251, 0x1, 0x1f ;  /* 0x08201f00fbfb7f89 */ /* 0x004e6800000e0000 */
[----:B-1----:R-:W-:Y:S04]  /*3210*/  STL.64 [R1+0x8], R250 ;  /* 0x000008fa01007387 */ /* 0x002fe80000100a00 */
[----:B------:R1:W-:Y:S04]  /*3220*/  SHFL.DOWN PT, R250, R252, 0x1, 0x1f ;  /* 0x08201f00fcfa7f89 */ /* 0x0003e800000e0000 */
[----:B---3--:R2:W3:Y:S04]  /*3230*/  SHFL.DOWN PT, R251, R0, 0x1, 0x1f ;  /* 0x08201f0000fb7f89 */ /* 0x0084e800000e0000 */
[----:B-1----:R-:W4:Y:S04]  /*3240*/  LDL R252, [R1+0x818] ;  /* 0x0008180001fc7983 */ /* 0x002f280000100800 */
[----:B--2---:R-:W2:Y:S04]  /*3250*/  LDL R0, [R1+0x81c] ;  /* 0x00081c0001007983 */ /* 0x004ea80000100800 */
[----:B---3--:R-:W-:Y:S04]  /*3260*/  STL.64 [R1+0x10], R250 ;  /* 0x000010fa01007387 */ /* 0x008fe80000100a00 */
[----:B------:R-:W-:Y:S04]  /*3270*/  SHFL.DOWN PT, R250, R124, 0x1, 0x1f ;  /* 0x08201f007cfa7f89 */ /* 0x000fe800000e0000 */
[----:B------:R-:W1:Y:S04]  /*3280*/  SHFL.DOWN PT, R251, R125, 0x1, 0x1f ;  /* 0x08201f007dfb7f89 */ /* 0x000e6800000e0000 */
[----:B------:R-:W-:Y:S04]  /*3290*/  SHFL.DOWN PT, R124, R126, 0x1, 0x1f ;  /* 0x08201f007e7c7f89 */ /* 0x000fe800000e0000 */
[----:B------:R-:W3:Y:S04]  /*32a0*/  SHFL.DOWN PT, R125, R127, 0x1, 0x1f ;  /* 0x08201f007f7d7f89 */ /* 0x000ee800000e0000 */
[----:B-1----:R1:W-:Y:S04]  /*32b0*/  STL.64 [R1+0x18], R250 ;  /* 0x000018fa01007387 */ /* 0x0023e80000100a00 */
[----:B---3--:R-:W-:Y:S04]  /*32c0*/  STL.64 [R1+0x20], R124 ;  /* 0x0000207c01007387 */ /* 0x008fe80000100a00 */
[----:B------:R-:W-:Y:S04]  /*32d0*/  SHFL.DOWN PT, R124, R120, 0x1, 0x1f ;  /* 0x08201f00787c7f89 */ /* 0x000fe800000e0000 */
[----:B------:R-:W3:Y:S04]  /*32e0*/  SHFL.DOWN PT, R125, R121, 0x1, 0x1f ;  /* 0x08201f00797d7f89 */ /* 0x000ee800000e0000 */
[----:B-1----:R-:W2:Y:S04]  /*32f0*/  LDL R250, [R1+0x810] ;  /* 0x0008100001fa7983 */ /* 0x002ea80000100800 */
[----:B------:R-:W2:Y:S04]  /*3300*/  LDL R251, [R1+0x814] ;  /* 0x0008140001fb7983 */ /* 0x000ea80000100800 */
[----:B---3--:R-:W-:Y:S04]  /*3310*/  STL.64 [R1+0x28], R124 ;  /* 0x0000287c01007387 */ /* 0x008fe80000100a00 */
[----:B------:R-:W-:Y:S04]  /*3320*/  SHFL.DOWN PT, R124, R122, 0x1, 0x1f ;  /* 0x08201f007a7c7f89 */ /* 0x000fe800000e0000 */
[----:B------:R-:W1:Y:S04]  /*3330*/  SHFL.DOWN PT, R125, R123, 0x1, 0x1f ;  /* 0x08201f007b7d7f89 */ /* 0x000e6800000e0000 */
[----:B-1----:R-:W-:Y:S04]  /*3340*/  STL.64 [R1+0x30], R124 ;  /* 0x0000307c01007387 */ /* 0x002fe80000100a00 */
        /* <DEDUP_REMOVED lines=174> */
[----:B--2---:R-:W-:Y:S04]  /*3e30*/  SHFL.DOWN PT, R124, R250, 0x1, 0x1f ;  /* 0x08201f00fa7c7f89 */ /* 0x004fe800000e0000 */
[----:B------:R-:W1:Y:S04]  /*3e40*/  SHFL.DOWN PT, R125, R251, 0x1, 0x1f ;  /* 0x08201f00fb7d7f89 */ /* 0x000e6800000e0000 */
[----:B-1----:R-:W-:Y:S04]  /*3e50*/  STL.64 [R1+0x208], R124 ;  /* 0x0002087c01007387 */ /* 0x002fe80000100a00 */
[----:B----4-:R-:W-:Y:S04]  /*3e60*/  SHFL.DOWN PT, R124, R252, 0x1, 0x1f ;  /* 0x08201f00fc7c7f89 */ /* 0x010fe800000e0000 */
        /* <DEDUP_REMOVED lines=97> */
[----:B------:R-:W-:Y:S04]  /*4480*/  SHFL.DOWN PT, R250, R3, 0x1, 0x1f ;  /* 0x08201f0003fa7f89 */ /* 0x000fe800000e0000 */
[----:B------:R-:W2:Y:S04]  /*4490*/  SHFL.DOWN PT, R251, R2, 0x1, 0x1f ;  /* 0x08201f0002fb7f89 */ /* 0x000ea800000e0000 */
[----:B-1----:R-:W-:Y:S04]  /*44a0*/  STL.64 [R1+0x310], R124 ;  /* 0x0003107c01007387 */ /* 0x002fe80000100a00 */
[----:B------:R-:W-:Y:S04]  /*44b0*/  SHFL.DOWN PT, R124, R192, 0x1, 0x1f ;  /* 0x08201f00c07c7f89 */ /* 0x000fe800000e0000 */
[----:B------:R-:W1:Y:S04]  /*44c0*/  SHFL.DOWN PT, R125, R193, 0x1, 0x1f ;  /* 0x08201f00c17d7f89 */ /* 0x000e6800000e0000 */
[----:B--2---:R-:W-:Y:S04]  /*44d0*/  STL.64 [R1], R250 ;  /* 0x000000fa01007387 */ /* 0x004fe80000100a00 */
        /* <DEDUP_REMOVED lines=47> */
[----:B------:R-:W1:Y:S01]  /*47d0*/  SHFL.DOWN PT, R125, R225, 0x1, 0x1f ;  /* 0x08201f00e17d7f89 */ /* 0x000e6200000e0000 */
[----:B------:R-:W-:-:S02]  /*47e0*/  IMAD.MOV.U32 R252, RZ, RZ, R251 ;  /* 0x000000fffffc7224 */ /* 0x000fc400078e00fb */
[----:B------:R-:W-:Y:S02]  /*47f0*/  IMAD.MOV.U32 R0, RZ, RZ, R250 ;  /* 0x000000ffff007224 */ /* 0x000fe400078e00fa */
[----:B------:R-:W2:Y:S04]  /*4800*/  LDL.LU.64 R250, [R1+0x850] ;  /* 0x0008500001fa7983 */ /* 0x000ea80000300a00 */
        /* <DEDUP_REMOVED lines=39> */
[----:B-1----:R1:W-:Y:S04]  /*4a80*/  STL.64 [R1+0x400], R124 ;  /* 0x0004007c01007387 */ /* 0x0023e80000100a00 */
[----:B-1----:R-:W1:Y:S04]  /*4a90*/  S2R R124, SR_LANEID ;  /* 0x00000000007c7919 */ /* 0x002e680000000000 */
[----:B------:R2:W5:Y:S01]  /*4aa0*/  LDL.LU R125, [R1+0x84c] ;  /* 0x00084c00017d7983 */ /* 0x0005620000300800 */
[----:B-1----:R-:W-:-:S03]  /*4ab0*/  ISETP.GT.AND P0, PT, R124, 0x1e, PT ;  /* 0x0000001e7c00780c */ /* 0x002fc60003f04270 */
[----:B------:R2:W5:Y:S01]  /*4ac0*/  LDL.LU R124, [R1+0x848] ;  /* 0x00084800017c7983 */ /* 0x0005620000300800 */
[----:B------:R-:W-:Y:S09]  /*4ad0*/  BSSY B0, `(.L_x_27809) ;  /* 0x000082b000007945 */ /* 0x000ff20003800000 */
[----:B------:R-:W-:Y:S05]  /*4ae0*/  @P0 BRA `(.L_x_27810) ;  /* 0x0000829000000947 */ /* 0x000fea0003800000 */
[----:B--2---:R-:W-:Y:S01]  /*4af0*/  FSETP.GT.FTZ.AND P0, PT, R3, R0, PT ;  /* 0x000000000300720b */ /* 0x004fe20003f14000 */
[----:B------:R1:W-:Y:S03]  /*4b00*/  STL [R1+0x848], R4 ;  /* 0x0008480401007387 */ /* 0x0003e60000100800 */
[----:B-1----:R-:W-:-:S05]  /*4b10*/  FSEL R4, R2, R252, P0 ;  /* 0x000000fc02047208 */ /* 0x002fca0000000000 */
[----:B------:R1:W-:Y:S04]  /*4b20*/  STL [R1+0x844], R4 ;  /* 0x0008440401007387 */ /* 0x0003e80000100800 */
[----:B-1----:R1:W5:Y:S01]  /*4b30*/  LDL.LU R4, [R1+0x848] ;  /* 0x0008480001047983 */ /* 0x0023620000300800 */
[----:B------:R-:W-:Y:S02]  /*4b40*/  FSEL R2, R252, R2, P0 ;  /* 0x00000002fc027208 */ /* 0x000fe40000000000 */
[----:B------:R-:W-:Y:S01]  /*4b50*/  FSEL R252, R3, R0, P0 ;  /* 0x0000000003fc7208 */ /* 0x000fe20000000000 */
[----:B------:R1:W-:Y:S01]  /*4b60*/  STL [R1+0x838], RZ ;  /* 0x000838ff01007387 */ /* 0x0003e20000100800 */
[----:B------:R-:W-:-:S03]  /*4b70*/  FSEL R0, R0, R3, P0 ;  /* 0x0000000300007208 */ /* 0x000fc60000000000 */
[----:B------:R1:W-:Y:S02]  /*4b80*/  STL [R1+0x83c], R252 ;  /* 0x00083cfc01007387 */ /* 0x0003e40000100800 */
[----:B------:R-:W-:Y:S02]  /*4b90*/  FADD.FTZ R0, -R252, R0 ;  /* 0x00000000fc007221 */ /* 0x000fe40000010100 */
[----:B------:R1:W-:Y:S02]  /*4ba0*/  STL [R1+0x834], R1 ;  /* 0x0008340101007387 */ /* 0x0003e40000100800 */
[----:B------:R-:W-:-:S06]  /*4bb0*/  FMUL.FTZ R0, R0, 1.4426950216293334961 ;  /* 0x3fb8aa3b00007820 */ /* 0x000fcc0000410000 */
[----:B------:R-:W2:Y:S02]  /*4bc0*/  MUFU.EX2 R0, R0 ;  /* 0x0000000000007308 */ /* 0x000ea40000000800 */
[----:B--2---:R-:W-:-:S05]  /*4bd0*/  FMUL.FTZ R0, R2, R0 ;  /* 0x0000000002007220 */ /* 0x004fca0000410000 */
[----:B------:R1:W-:Y:S02]  /*4be0*/  STL [R1+0x840], R0 ;  /* 0x0008400001007387 */ /* 0x0003e40000100800 */
.L_x_28193:
[----:B------:R-:W2:Y:S04]  /*4bf0*/  LDL R2, [R1+0x834] ;  /* 0x0008340001027983 */ /* 0x000ea80000100800 */
[----:B------:R-:W3:Y:S04]  /*4c00*/  LDL.LU R3, [R1+0x838] ;  /* 0x0008380001037983 */ /* 0x000ee80000300800 */
[----:B-12---:R1:W2:Y:S04]  /*4c10*/  LDL R0, [R2+0x208] ;  /* 0x0002080002007983 */ /* 0x0062a80000100800 */
[----:B-1----:R-:W4:Y:S01]  /*4c20*/  LDL R2, [R2+0x8] ;  /* 0x0000080002027983 */ /* 0x002f220000100800 */
[----:B---3--:R-:W-:Y:S01]  /*4c30*/  IADD3 R3, R3, 0x1, RZ ;  /* 0x0000000103037810 */ /* 0x008fe20007ffe0ff */
[----:B------:R-:W-:Y:S04]  /*4c40*/  BSSY B1, `(.L_x_27811) ;  /* 0x0000016000017945 */ /* 0x000fe80003800000 */
[----:B------:R1:W-:Y:S01]  /*4c50*/  STL [R1+0x838], R3 ;  /* 0x0008380301007387 */ /* 0x0003e20000100800 */
[----:B--2---:R-:W-:-:S02]  /*4c60*/  FSETP.GEU.FTZ.AND P0, PT, R251, R0, PT ;  /* 0x00000000fb00720b */ /* 0x004fc40003f1e000 */
[----:B------:R-:W-:Y:S02]  /*4c70*/  FSETP.NEU.FTZ.AND P1, PT, R251, R0, PT ;  /* 0x00000000fb00720b */ /* 0x000fe40003f3d000 */
[C---:B------:R-:W-:Y:S02]  /*4c80*/  ISETP.EQ.OR P0, PT, R7.reuse, -0x1, !P0 ;  /* 0xffffffff0700780c */ /* 0x040fe40004702670 */
[----:B----4-:R-:W-:-:S04]  /*4c90*/  ISETP.LE.OR P1, PT, R7, R2, P1 ;  /* 0x000000020700720c */ /* 0x010fc80000f23670 */
[----:B------:R-:W-:Y:S02]  /*4ca0*/  PLOP3.LUT P2, PT, P0, P1, PT, 0x8, 0x0 ;  /* 0x000000000000781c */ /* 0x000fe40000742170 */
[----:B------:R-:W-:-:S11]  /*4cb0*/  ISETP.NE.AND P1, PT, R3, 0x80, PT ;  /* 0x000000800300780c */ /* 0x000fd60003f25270 */
[----:B------:R-:W-:Y:S01]  /*4cc0*/  @!P2 IMAD.MOV.U32 R251, RZ, RZ, R0 ;  /* 0x000000fffffba224 */ /* 0x000fe200078e0000 */
[----:B------:R-:W-:-:S04]  /*4cd0*/  @!P2 MOV R7, R2 ;  /* 0x000000020007a202 */ /* 0x000fc80000000f00 */
[----:B------:R-:W-:-:S04]  /*4ce0*/  FSETP.GT.FTZ.AND P0, PT, R251, R250, PT ;  /* 0x000000fafb00720b */ /* 0x000fc80003f14000 */
[----:B------:R-:W-:-:S13]  /*4cf0*/  ISETP.EQ.OR P0, PT, R6, -0x1, P0 ;  /* 0xffffffff0600780c */ /* 0x000fda0000702670 */
[----:B------:R-:W-:Y:S05]  /*4d00*/  @P0 BRA `(.L_x_27812) ;  /* 0x0000005000000947 */ /* 0x000fea0003800000 */
[----:B-1----:R-:W-:Y:S01]  /*4d10*/  FSETP.NEU.FTZ.AND P0, PT, R251, R250, PT ;  /* 0x000000fafb00720b */ /* 0x002fe20003f1d000 */
[----:B------:R-:W-:Y:S02]  /*4d20*/  IMAD.MOV.U32 R3, RZ, RZ, R6 ;  /* 0x000000ffff037224 */ /* 0x000fe400078e0006 */
[----:B------:R-:W-:Y:S01]  /*4d30*/  IMAD.MOV.U32 R0, RZ, RZ, R250 ;  /* 0x000000ffff007224 */ /* 0x000fe200078e00fa */
[----:B------:R-:W-:-:S13]  /*4d40*/  ISETP.GE.OR P0, PT, R7, R6, P0 ;  /* 0x000000060700720c */ /* 0x000fda0000706670 */
[----:B------:R-:W-:Y:S05]  /*4d50*/  @P0 BRA `(.L_x_27813) ;  /* 0x0000004000000947 */ /* 0x000fea0003800000 */
.L_x_27812:
[----:B-1----:R-:W-:Y:S01]  /*4d60*/  IMAD.MOV.U32 R3, RZ, RZ, R7 ;  /* 0x000000ffff037224 */ /* 0x002fe200078e0007 */
[----:B------:R-:W-:Y:S01]  /*4d70*/  MOV R0, R251 ;  /* 0x000000fb00007202 */ /* 0x000fe20000000f00 */
[----:B------:R-:W-:Y:S02]  /*4d80*/  IMAD.MOV.U32 R7, RZ, RZ, R6 ;  /* 0x000000ffff077224 */ /* 0x000fe400078e0006 */
[----:B------:R-:W-:Y:S02]  /*4d90*/  IMAD.MOV.U32 R251, RZ, RZ, R250 ;  /* 0x000000fffffb7224 */ /* 0x000fe400078e00fa */
.L_x_27813:
[----:B------:R-:W-:Y:S05]  /*4da0*/  BSYNC B1 ;  /* 0x0000000000017941 */ /* 0x000fea0003800000 */
.L_x_27811:
[----:B------:R-:W-:Y:S01]  /*4db0*/  FSETP.GT.FTZ.AND P0, PT, R0, R249, PT ;  /* 0x000000f90000720b */ /* 0x000fe20003f14000 */
[----:B------:R-:W-:Y:S03]  /*4dc0*/  BSSY B1, `(.L_x_27814) ;  /* 0x000000e000017945 */ /* 0x000fe60003800000 */
[----:B------:R-:W-:-:S13]  /*4dd0*/  ISETP.EQ.OR P0, PT, R5, -0x1, P0 ;  /* 0xffffffff0500780c */ /* 0x000fda0000702670 */
[----:B------:R-:W-:Y:S05]  /*4de0*/  @P0 BRA `(.L_x_27815) ;  /* 0x0000007000000947 */ /* 0x000fea0003800000 */
[-C--:B------:R-:W-:Y:S01]  /*4df0*/  FSETP.NEU.FTZ.AND P0, PT, R0, R249.reuse, PT ;  /* 0x000000f90000720b */ /* 0x080fe20003f1d000 */
[----:B------:R-:W-:Y:S01]  /*4e00*/  IMAD.MOV.U32 R252, RZ, RZ, R5 ;  /* 0x000000fffffc7224 */ /* 0x000fe200078e0005 */
[----:B------:R-:W-:Y:S01]  /*4e10*/  MOV R2, R249 ;  /* 0x000000f900027202 */ /* 0x000fe20000000f00 */
[----:B------:R-:W-:Y:S01]  /*4e20*/  IMAD.MOV.U32 R6, RZ, RZ, R3 ;  /* 0x000000ffff067224 */ /* 0x000fe200078e0003 */
[----:B------:R-:W-:Y:S01]  /*4e30*/  ISETP.GE.OR P0, PT, R3, R5, P0 ;  /* 0x000000050300720c */ /* 0x000fe20000706670 */
[----:B------:R-:W-:-:S12]  /*4e40*/  IMAD.MOV.U32 R250, RZ, RZ, R0 ;  /* 0x000000fffffa7224 */ /* 0x000fd800078e0000 */
[----:B------:R-:W-:Y:S05]  /*4e50*/  @P0 BRA `(.L_x_27816) ;  /* 0x0000004000000947 */ /* 0x000fea0003800000 */
.L_x_27815:
[----:B------:R-:W-:Y:S01]  /*4e60*/  IMAD.MOV.U32 R252, RZ, RZ, R3 ;  /* 0x000000fffffc7224 */ /* 0x000fe200078e0003 */
[----:B------:R-:W-:Y:S01]  /*4e70*/  MOV R2, R0 ;  /* 0x0000000000027202 */ /* 0x000fe20000000f00 */
[----:B------:R-:W-:Y:S02]  /*4e80*/  IMAD.MOV.U32 R6, RZ, RZ, R5 ;  /* 0x000000ffff067224 */ /* 0x000fe400078e0005 */
[----:B------:R-:W-:Y:S02]  /*4e90*/  IMAD.MOV.U32 R250, RZ, RZ, R249 ;  /* 0x000000fffffa7224 */ /* 0x000fe400078e00f9 */
.L_x_27816:
[----:B------:R-:W-:Y:S05]  /*4ea0*/  BSYNC B1 ;  /* 0x0000000000017941 */ /* 0x000fea0003800000 */
.L_x_27814:
[----:B------:R-:W-:Y:S01]  /*4eb0*/  FSETP.GT.FTZ.AND P0, PT, R2, R248, PT ;  /* 0x000000f80200720b */ /* 0x000fe20003f14000 */
[----:B------:R-:W-:Y:S03]  /*4ec0*/  BSSY B1, `(.L_x_27817) ;  /* 0x000000e000017945 */ /* 0x000fe60003800000 */
[----:B-----5:R-:W-:-:S13]  /*4ed0*/  ISETP.EQ.OR P0, PT, R4, -0x1, P0 ;  /* 0xffffffff0400780c */ /* 0x020fda0000702670 */
        /* <DEDUP_REMOVED lines=8> */
.L_x_27818:
[----:B------:R-:W-:Y:S01]  /*4f60*/  IMAD.MOV.U32 R3, RZ, RZ, R252 ;  /* 0x000000ffff037224 */ /* 0x000fe200078e00fc */
[----:B------:R-:W-:Y:S01]  /*4f70*/  MOV R0, R2 ;  /* 0x0000000200007202 */ /* 0x000fe20000000f00 */
[----:B------:R-:W-:Y:S02]  /*4f80*/  IMAD.MOV.U32 R5, RZ, RZ, R4 ;  /* 0x000000ffff057224 */ /* 0x000fe400078e0004 */
[----:B------:R-:W-:Y:S02]  /*4f90*/  IMAD.MOV.U32 R249, RZ, RZ, R248 ;  /* 0x000000fffff97224 */ /* 0x000fe400078e00f8 */
.L_x_27819:
[----:B------:R-:W-:Y:S05]  /*4fa0*/  BSYNC B1 ;  /* 0x0000000000017941 */ /* 0x000fea0003800000 */
.L_x_27817:
        /* <DEDUP_REMOVED lines=11> */
.L_x_27821:
[----:B------:R-:W-:Y:S01]  /*5060*/  IMAD.MOV.U32 R252, RZ, RZ, R3 ;  /* 0x000000fffffc7224 */ /* 0x000fe200078e0003 */
[----:B------:R-:W-:Y:S01]  /*5070*/  MOV R2, R0 ;  /* 0x0000000000027202 */ /* 0x000fe20000000f00 */
[----:B------:R-:W-:Y:S02]  /*5080*/  IMAD.MOV.U32 R4, RZ, RZ, R11 ;  /* 0x000000ffff047224 */ /* 0x000fe400078e000b */
[----:B------:R-:W-:Y:S02]  /*5090*/  IMAD.MOV.U32 R248, RZ, RZ, R247 ;  /* 0x000000fffff87224 */ /* 0x000fe400078e00f7 */
.L_x_27822:
[----:B------:R-:W-:Y:S05]  /*50a0*/  BSYNC B1 ;  /* 0x0000000000017941 */ /* 0x000fea0003800000 */
.L_x_27820:
        /* <DEDUP_REMOVED lines=11> */
.L_x_27824:
[----:B------:R-:W-:Y:S01]  /*5160*/  IMAD.MOV.U32 R3, RZ, RZ, R252 ;  /* 0x000000ffff037224 */ /* 0x000fe200078e00fc */
[----:B------:R-:W-:Y:S01]  /*5170*/  MOV R0, R2 ;  /* 0x0000000200007202 */ /* 0x000fe20000000f00 */
[----:B------:R-:W-:Y:S02]  /*5180*/  IMAD.MOV.U32 R11, RZ, RZ, R10 ;  /* 0x000000ffff0b7224 */ /* 0x000fe400078e000a */
[----:B------:R-:W-:Y:S02]  /*5190*/  IMAD.MOV.U32 R247, RZ, RZ, R246 ;  /* 0x000000fffff77224 */ /* 0x000fe400078e00f6 */
.L_x_27825:
[----:B------:R-:W-:Y:S05]  /*51a0*/  BSYNC B1 ;  /* 0x0000000000017941 */ /* 0x000fea0003800000 */
.L_x_27823:
        /* <DEDUP_REMOVED lines=11> */
.L_x_27827:
[----:B------:R-:W-:Y:S01]  /*5260*/  IMAD.MOV.U32 R252, RZ, RZ, R3 ;  /* 0x000000fffffc7224 */ /* 0x000fe200078e0003 */
[----:B------:R-:W-:Y:S01]  /*5270*/  MOV R2, R0 ;  /* 0x0000000000027202 */ /* 0x000fe20000000f00 */
[----:B------:R-:W-:Y:S02]  /*5280*/  IMAD.MOV.U32 R10, RZ, RZ, R9 ;  /* 0x000000ffff0a7224 */ /* 0x000fe400078e0009 */
[----:B------:R-:W-:Y:S02]  /*5290*/  IMAD.MOV.U32 R246, RZ, RZ, R245 ;  /* 0x000000fffff67224 */ /* 0x000fe400078e00f5 */
.L_x_27828:
[----:B------:R-:W-:Y:S05]  /*52a0*/  BSYNC B1 ;  /* 0x0000000000017941 */ /* 0x000fea0003800000 */
.L_x_27826:
        /* <DEDUP_REMOVED lines=11> */
.L_x_27830:
[----:B------:R-:W-:Y:S01]  /*5360*/  IMAD.MOV.U32 R3, RZ, RZ, R252 ;  /* 0x000000ffff037224 */ /* 0x000fe200078e00fc */
[----:B------:R-:W-:Y:S01]  /*5370*/  MOV R0, R2 ;  /* 0x0000000200007202 */ /* 0x000fe20000000f00 */
[----:B------:R-:W-:Y:S02]  /*5380*/  IMAD.MOV.U32 R9, RZ, RZ, R8 ;  /* 0x000000ffff097224 */ /* 0x000fe400078e0008 */
[----:B------:R-:W-:Y:S02]  /*5390*/  IMAD.MOV.U32 R245, RZ, RZ, R244 ;  /* 0x000000fffff57224 */ /* 0x000fe400078e00f4 */
.L_x_27831:
[----:B------:R-:W-:Y:S05]  /*53a0*/  BSYNC B1 ;  /* 0x0000000000017941 */ /* 0x000fea0003800000 */
.L_x_27829:
        /* <DEDUP_REMOVED lines=11> */
.L_x_27833:
[----:B------:R-:W-:Y:S01]  /*5460*/  IMAD.MOV.U32 R252, RZ, RZ, R3 ;  /* 0x000000fffffc7224 */ /* 0x000fe200078e0003 */
[----:B------:R-:W-:Y:S01]  /*5470*/  MOV R2, R0 ;  /* 0x0000000000027202 */ /* 0x000fe20000000f00 */
[----:B------:R-:W-:Y:S02]  /*5480*/  IMAD.MOV.U32 R8, RZ, RZ, R15 ;  /* 0x000000ffff087224 */ /* 0x000fe400078e000f */
[----:B------:R-:W-:Y:S02]  /*5490*/  IMAD.MOV.U32 R244, RZ, RZ, R243 ;  /* 0x000000fffff47224 */ /* 0x000fe400078e00f3 */
.L_x_27834:
[----:B------:R-:W-:Y:S05]  /*54a0*/  BSYNC B1 ;  /* 0x0000000000017941 */ /* 0x000fea0003800000 */
.L_x_27832:
        /* <DEDUP_REMOVED lines=11> */
.L_x_27836:
[----:B------:R-:W-:Y:S01]  /*5560*/  IMAD.MOV.U32 R3, RZ, RZ, R252 ;  /* 0x000000ffff037224 */ /* 0x000fe200078e00fc */
[----:B------:R-:W-:Y:S01]  /*5570*/  MOV R0, R2 ;  /* 0x0000000200007202 */ /* 0x000fe20000000f00 */
[----:B------:R-:W-:Y:S02]  /*5580*/  IMAD.MOV.U32 R15, RZ, RZ, R14 ;  /* 0x000000ffff0f7224 */ /* 0x000fe400078e000e */
[----:B------:R-:W-:Y:S02]  /*5590*/  IMAD.MOV.U32 R243, RZ, RZ, R242 ;  /* 0x000000fffff37224 */ /* 0x000fe400078e00f2 */
.L_x_27837:
[----:B------:R-:W-:Y:S05]  /*55a0*/  BSYNC B1 ;  /* 0x0000000000017941 */ /* 0x000fea0003800000 */
.L_x_27835:
        /* <DEDUP_REMOVED lines=11> */
.L_x_27839:
[----:B------:R-:W-:Y:S01]  /*5660*/  IMAD.MOV.U32 R252, RZ, RZ, R3 ;  /* 0x000000fffffc7224 */ /* 0x000fe200078e0003 */
[----:B------:R-:W-:Y:S01]  /*5670*/  MOV R2, R0 ;  /* 0x0000000000027202 */ /* 0x000fe20000000f00 */
[----:B------:R-:W-:Y:S02]  /*5680*/  IMAD.MOV.U32 R14, RZ, RZ, R13 ;  /* 0x000000ffff0e7224 */ /* 0x000fe400078e000d */
[----:B------:R-:W-:Y:S02]  /*5690*/  IMAD.MOV.U32 R242, RZ, RZ, R241 ;  /* 0x000000fffff27224 */ /* 0x000fe400078e00f1 */
.L_x_27840:
[----:B------:R-:W-:Y:S05]  /*56a0*/  BSYNC B1 ;  /* 0x0000000000017941 */ /* 0x000fea0003800000 */
.L_x_27838:
        /* <DEDUP_REMOVED lines=11> */
.L_x_27842:
[----:B------:R-:W-:Y:S01]  /*5760*/  IMAD.MOV.U32 R3, RZ, RZ, R252 ;  /* 0x000000ffff037224 */ /* 0x000fe200078e00fc */
[----:B------:R-:W-:Y:S01]  /*5770*/  MOV R0, R2 ;  /* 0x0000000200007202 */ /* 0x000fe20000000f00 */
[----:B------:R-:W-:Y:S02]  /*5780*/  IMAD.MOV.U32 R13, RZ, RZ, R12 ;  /* 0x000000ffff0d7224 */ /* 0x000fe400078e000c */
[----:B------:R-:W-:Y:S02]  /*5790*/  IMAD.MOV.U32 R241, RZ, RZ, R240 ;  /* 0x000000fffff17224 */ /* 0x000fe400078e00f0 */
.L_x_27843:
[----:B------:R-:W-:Y:S05]  /*57a0*/  BSYNC B1 ;  /* 0x0000000000017941 */ /* 0x000fea0003800000 */
.L_x_27841:
        /* <DEDUP_REMOVED lines=11> */
.L_x_27845:
[----:B------:R-:W-:Y:S01]  /*5860*/  IMAD.MOV.U32 R252, RZ, RZ, R3 ;  /* 0x000000fffffc7224 */ /* 0x000fe200078e0003 */
[----:B------:R-:W-:Y:S01]  /*5870*/  MOV R2, R0 ;  /* 0x0000000000027202 */ /* 0x000fe20000000f00 */
[----:B------:R-:W-:Y:S02]  /*5880*/  IMAD.MOV.U32 R12, RZ, RZ, R19 ;  /* 0x000000ffff0c7224 */ /* 0x000fe400078e0013 */
[----:B------:R-:W-:Y:S02]  /*5890*/  IMAD.MOV.U32 R240, RZ, RZ, R239 ;  /* 0x000000fffff07224 */ /* 0x000fe400078e00ef */
.L_x_27846:
[----:B------:R-:W-:Y:S05]  /*58a0*/  BSYNC B1 ;  /* 0x0000000000017941 */ /* 0x000fea0003800000 */
.L_x_27844:
        /* <DEDUP_REMOVED lines=11> */
.L_x_27848:
[----:B------:R-:W-:Y:S01]  /*5960*/  IMAD.MOV.U32 R3, RZ, RZ, R252 ;  /* 0x000000ffff037224 */ /* 0x000fe200078e00fc */
[----:B------:R-:W-:Y:S01]  /*5970*/  MOV R0, R2 ;  /* 0x0000000200007202 */ /* 0x000fe20000000f00 */
[----:B------:R-:W-:Y:S02]  /*5980*/  IMAD.MOV.U32 R19, RZ, RZ, R18 ;  /* 0x000000ffff137224 */ /* 0x000fe400078e0012 */
[----:B------:R-:W-:Y:S02]  /*5990*/  IMAD.MOV.U32 R239, RZ, RZ, R238 ;  /* 0x000000ffffef7224 */ /* 0x000fe400078e00ee */
.L_x_27849:
[----:B------:R-:W-:Y:S05]  /*59a0*/  BSYNC B1 ;  /* 0x0000000000017941 */ /* 0x000fea0003800000 */
.L_x_27847:
        /* <DEDUP_REMOVED lines=11> */
.L_x_27851:
[----:B------:R-:W-:Y:S01]  /*5a60*/  IMAD.MOV.U32 R252, RZ, RZ, R3 ;  /* 0x000000fffffc7224 */ /* 0x000fe200078e0003 */
[----:B------:R-:W-:Y:S01]  /*5a70*/  MOV R2, R0 ;  /* 0x0000000000027202 */ /* 0x000fe20000000f00 */
[----:B------:R-:W-:Y:S02]  /*5a80*/  IMAD.MOV.U32 R18, RZ, RZ, R17 ;  /* 0x000000ffff127224 */ /* 0x000fe400078e0011 */
[----:B------:R-:W-:Y:S02]  /*5a90*/  IMAD.MOV.U32 R238, RZ, RZ, R237 ;  /* 0x000000ffffee7224 */ /* 0x000fe400078e00ed */
.L_x_27852:
[----:B------:R-:W-:Y:S05]  /*5aa0*/  BSYNC B1 ;  /* 0x0000000000017941 */ /* 0x000fea0003800000 */
.L_x_27850:
        /* <DEDUP_REMOVED lines=11> */
.L_x_27854:
[----:B------:R-:W-:Y:S01]  /*5b60*/  IMAD.MOV.U32 R3, RZ, RZ, R252 ;  /* 0x000000ffff037224 */ /* 0x000fe200078e00fc */
[----:B------:R-:W-:Y:S01]  /*5b70*/  MOV R0, R2 ;  /* 0x0000000200007202 */ /* 0x000fe20000000f00 */
[----:B------:R-:W-:Y:S02]  /*5b80*/  IMAD.MOV.U32 R17, RZ, RZ, R16 ;  /* 0x000000ffff117224 */ /* 0x000fe400078e0010 */
[----:B------:R-:W-:Y:S02]  /*5b90*/  IMAD.MOV.U32 R237, RZ, RZ, R236 ;  /* 0x000000ffffed7224 */ /* 0x000fe400078e00ec */
.L_x_27855:
[----:B------:R-:W-:Y:S05]  /*5ba0*/  BSYNC B1 ;  /* 0x0000000000017941 */ /* 0x000fea0003800000 */
.L_x_27853:
        /* <DEDUP_REMOVED lines=11> */
.L_x_27857:
[----:B------:R-:W-:Y:S01]  /*5c60*/  IMAD.MOV.U32 R252, RZ, RZ, R3 ;  /* 0x000000fffffc7224 */ /* 0x000fe200078e0003 */
[----:B------:R-:W-:Y:S01]  /*5c70*/  MOV R2, R0 ;  /* 0x0000000000027202 */ /* 0x000fe20000000f00 */
[----:B------:R-:W-:Y:S02]  /*5c80*/  IMAD.MOV.U32 R16, RZ, RZ, R23 ;  /* 0x000000ffff107224 */ /* 0x000fe400078e0017 */
[----:B------:R-:W-:Y:S02]  /*5c90*/  IMAD.MOV.U32 R236, RZ, RZ, R235 ;  /* 0x000000ffffec7224 */ /* 0x000fe400078e00eb */
.L_x_27858:
[----:B------:R-:W-:Y:S05]  /*5ca0*/  BSYNC B1 ;  /* 0x0000000000017941 */ /* 0x000fea0003800000 */
.L_x_27856:
        /* <DEDUP_REMOVED lines=11> */
.L_x_27860:
[----:B------:R-:W-:Y:S01]  /*5d60*/  IMAD.MOV.U32 R3, RZ, RZ, R252 ;  /* 0x000000ffff037224 */ /* 0x000fe200078e00fc */
[----:B------:R-:W-:Y:S01]  /*5d70*/  MOV R0, R2 ;  /* 0x0000000200007202 */ /* 0x000fe20000000f00 */
[----:B------:R-:W-:Y:S02]  /*5d80*/  IMAD.MOV.U32 R23, RZ, RZ, R22 ;  /* 0x000000ffff177224 */ /* 0x000fe400078e0016 */
[----:B------:R-:W-:Y:S02]  /*5d90*/  IMAD.MOV.U32 R235, RZ, RZ, R234 ;  /* 0x000000ffffeb7224 */ /* 0x000fe400078e00ea */
.L_x_27861:
[----:B------:R-:W-:Y:S05]  /*5da0*/  BSYNC B1 ;  /* 0x0000000000017941 */ /* 0x000fea0003800000 */
.L_x_27859:
        /* <DEDUP_REMOVED lines=11> */
.L_x_27863:
[----:B------:R-:W-:Y:S01]  /*5e60*/  IMAD.MOV.U32 R252, RZ, RZ, R3 ;  /* 0x000000fffffc7224 */ /* 0x000fe200078e0003 */
[----:B------:R-:W-:Y:S01]  /*5e70*/  MOV R2, R0 ;  /* 0x0000000000027202 */ /* 0x000fe20000000f00 */
[----:B------:R-:W-:Y:S02]  /*5e80*/  IMAD.MOV.U32 R22, RZ, RZ, R21 ;  /* 0x000000ffff167224 */ /* 0x000fe400078e0015 */
[----:B------:R-:W-:Y:S02]  /*5e90*/  IMAD.MOV.U32 R234, RZ, RZ, R233 ;  /* 0x000000ffffea7224 */ /* 0x000fe400078e00e9 */
.L_x_27864:
[----:B------:R-:W-:Y:S05]  /*5ea0*/  BSYNC B1 ;  /* 0x0000000000017941 */ /* 0x000fea0003800000 */
.L_x_27862:
        /* <DEDUP_REMOVED lines=11> */
.L_x_27866:
[----:B------:R-:W-:Y:S01]  /*5f60*/  IMAD.MOV.U32 R3, RZ, RZ, R252 ;  /* 0x000000ffff037224 */ /* 0x000fe200078e00fc */
[----:B------:R-:W-:Y:S01]  /*5f70*/  MOV R0, R2 ;  /* 0x0000000200007202 */ /* 0x000fe20000000f00 */
[----:B------:R-:W-:Y:S02]  /*5f80*/  IMAD.MOV.U32 R21, RZ, RZ, R20 ;  /* 0x000000ffff157224 */ /* 0x000fe400078e0014 */
[----:B------:R-:W-:Y:S02]  /*5f90*/  IMAD.MOV.U32 R233, RZ, RZ, R232 ;  /* 0x000000ffffe97224 */ /* 0x000fe400078e00e8 */
.L_x_27867:
[----:B------:R-:W-:Y:S05]  /*5fa0*/  BSYNC B1 ;  /* 0x0000000000017941 */ /* 0x000fea0003800000 */
.L_x_27865:
        /* <DEDUP_REMOVED lines=11> */
.L_x_27869:
[----:B------:R-:W-:Y:S01]  /*6060*/  IMAD.MOV.U32 R252, RZ, RZ, R3 ;  /* 0x000000fffffc7224 */ /* 0x000fe200078e0003 */
[----:B------:R-:W-:Y:S01]  /*6070*/  MOV R2, R0 ;  /* 0x0000000000027202 */ /* 0x000fe20000000f00 */
[----:B------:R-:W-:Y:S02]  /*6080*/  IMAD.MOV.U32 R20, RZ, RZ, R27 ;  /* 0x000000ffff147224 */ /* 0x000fe400078e001b */
[----:B------:R-:W-:Y:S02]  /*6090*/  IMAD.MOV.U32 R232, RZ, RZ, R231 ;  /* 0x000000ffffe87224 */ /* 0x000fe400078e00e7 */
.L_x_27870:
[----:B------:R-:W-:Y:S05]  /*60a0*/  BSYNC B1 ;  /* 0x0000000000017941 */ /* 0x000fea0003800000 */
.L_x_27868:
        /* <DEDUP_REMOVED lines=11> */
.L_x_27872:
[----:B------:R-:W-:Y:S01]  /*6160*/  IMAD.MOV.U32 R3, RZ, RZ, R252 ;  /* 0x000000ffff037224 */ /* 0x000fe200078e00fc */
[----:B------:R-:W-:Y:S01]  /*6170*/  MOV R0, R2 ;  /* 0x0000000200007202 */ /* 0x000fe20000000f00 */
[----:B------:R-:W-:Y:S02]  /*6180*/  IMAD.MOV.U32 R27, RZ, RZ, R26 ;  /* 0x000000ffff1b7224 */ /* 0x000fe400078e001a */
[----:B------:R-:W-:Y:S02]  /*6190*/  IMAD.MOV.U32 R231, RZ, RZ, R230 ;  /* 0x000000ffffe77224 */ /* 0x000fe400078e00e6 */
.L_x_27873:
[----:B------:R-:W-:Y:S05]  /*61a0*/  BSYNC B1 ;  /* 0x0000000000017941 */ /* 0x000fea0003800000 */
.L_x_27871:
        /* <DEDUP_REMOVED lines=11> */
.L_x_27875:
[----:B------:R-:W-:Y:S01]  /*6260*/  IMAD.MOV.U32 R252, RZ, RZ, R3 ;  /* 0x000000fffffc7224 */ /* 0x000fe200078e0003 */
[----:B------:R-:W-:Y:S01]  /*6270*/  MOV R2, R0 ;  /* 0x0000000000027202 */ /* 0x000fe20000000f00 */
[----:B------:R-:W-:Y:S02]  /*6280*/  IMAD.MOV.U32 R26, RZ, RZ, R25 ;  /* 0x000000ffff1a7224 */ /* 0x000fe400078e0019 */
[----:B------:R-:W-:Y:S02]  /*6290*/  IMAD.MOV.U32 R230, RZ, RZ, R229 ;  /* 0x000000ffffe67224 */ /* 0x000fe400078e00e5 */
.L_x_27876:
[----:B------:R-:W-:Y:S05]  /*62a0*/  BSYNC B1 ;  /* 0x0000000000017941 */ /* 0x000fea0003800000 */
.L_x_27874:
        /* <DEDUP_REMOVED lines=11> */
.L_x_27878:
[----:B------:R-:W-:Y:S01]  /*6360*/  IMAD.MOV.U32 R3, RZ, RZ, R252 ;  /* 0x000000ffff037224 */ /* 0x000fe200078e00fc */
[----:B------:R-:W-:Y:S01]  /*6370*/  MOV R0, R2 ;  /* 0x0000000200007202 */ /* 0x000fe20000000f00 */
[----:B------:R-:W-:Y:S02]  /*6380*/  IMAD.MOV.U32 R25, RZ, RZ, R24 ;  /* 0x000000ffff197224 */ /* 0x000fe400078e0018 */
[----:B------:R-:W-:Y:S02]  /*6390*/  IMAD.MOV.U32 R229, RZ, RZ, R228 ;  /* 0x000000ffffe57224 */ /* 0x000fe400078e00e4 */
.L_x_27879:
[----:B------:R-:W-:Y:S05]  /*63a0*/  BSYNC B1 ;  /* 0x0000000000017941 */ /* 0x000fea0003800000 */
.L_x_27877:
        /* <DEDUP_REMOVED lines=11> */
.L_x_27881:
[----:B------:R-:W-:Y:S01]  /*6460*/  IMAD.MOV.U32 R252, RZ, RZ, R3 ;  /* 0x000000fffffc7224 */ /* 0x000fe200078e0003 */
[----:B------:R-:W-:Y:S01]  /*6470*/  MOV R2, R0 ;  /* 0x0000000000027202 */ /* 0x000fe20000000f00 */
[----:B------:R-:W-:Y:S02]  /*6480*/  IMAD.MOV.U32 R24, RZ, RZ, R31 ;  /* 0x000000ffff187224 */ /* 0x000fe400078e001f */
[----:B------:R-:W-:Y:S02]  /*6490*/  IMAD.MOV.U32 R228, RZ, RZ, R227 ;  /* 0x000000ffffe47224 */ /* 0x000fe400078e00e3 */
.L_x_27882:
[----:B------:R-:W-:Y:S05]  /*64a0*/  BSYNC B1 ;  /* 0x0000000000017941 */ /* 0x000fea0003800000 */
.L_x_27880:
        /* <DEDUP_REMOVED lines=11> */
.L_x_27884:
[----:B------:R-:W-:Y:S01]  /*6560*/  IMAD.MOV.U32 R3, RZ, RZ, R252 ;  /* 0x000000ffff037224 */ /* 0x000fe200078e00fc */
[----:B------:R-:W-:Y:S01]  /*6570*/  MOV R0, R2 ;  /* 0x0000000200007202 */ /* 0x000fe20000000f00 */
[----:B------:R-:W-:Y:S02]  /*6580*/  IMAD.MOV.U32 R31, RZ, RZ, R30 ;  /* 0x000000ffff1f7224 */ /* 0x000fe400078e001e */
[----:B------:R-:W-:Y:S02]  /*6590*/  IMAD.MOV.U32 R227, RZ, RZ, R226 ;  /* 0x000000ffffe37224 */ /* 0x000fe400078e00e2 */
.L_x_27885:
[----:B------:R-:W-:Y:S05]  /*65a0*/  BSYNC B1 ;  /* 0x0000000000017941 */ /* 0x000fea0003800000 */
.L_x_27883:
        /* <DEDUP_REMOVED lines=11> */
.L_x_27887:
[----:B------:R-:W-:Y:S01]  /*6660*/  IMAD.MOV.U32 R252, RZ, RZ, R3 ;  /* 0x000000fffffc7224 */ /* 0x000fe200078e0003 */
[----:B------:R-:W-:Y:S01]  /*6670*/  MOV R2, R0 ;  /* 0x0000000000027202 */ /* 0x000fe20000000f00 */
[----:B------:R-:W-:Y:S02]  /*6680*/  IMAD.MOV.U32 R30, RZ, RZ, R29 ;  /* 0x000000ffff1e7224 */ /* 0x000fe400078e001d */
[----:B------:R-:W-:Y:S02]  /*6690*/  IMAD.MOV.U32 R226, RZ, RZ, R225 ;  /* 0x000000ffffe27224 */ /* 0x000fe400078e00e1 */
.L_x_27888:
[----:B------:R-:W-:Y:S05]  /*66a0*/  BSYNC B1 ;  /* 0x0000000000017941 */ /* 0x000fea0003800000 */
.L_x_27886:
        /* <DEDUP_REMOVED lines=11> */
.L_x_27890:
[----:B------:R-:W-:Y:S01]  /*6760*/  IMAD.MOV.U32 R3, RZ, RZ, R252 ;  /* 0x000000ffff037224 */ /* 0x000fe200078e00fc */
[----:B------:R-:W-:Y:S01]  /*6770*/  MOV R0, R2 ;  /* 0x0000000200007202 */ /* 0x000fe20000000f00 */
[----:B------:R-:W-:Y:S02]  /*6780*/  IMAD.MOV.U32 R29, RZ, RZ, R28 ;  /* 0x000000ffff1d7224 */ /* 0x000fe400078e001c */
[----:B------:R-:W-:Y:S02]  /*6790*/  IMAD.MOV.U32 R225, RZ, RZ, R224 ;  /* 0x000000ffffe17224 */ /* 0x000fe400078e00e0 */
.L_x_27891:
[----:B------:R-:W-:Y:S05]  /*67a0*/  BSYNC B1 ;  /* 0x0000000000017941 */ /* 0x000fea0003800000 */
.L_x_27889:
        /* <DEDUP_REMOVED lines=11> */
.L_x_27893:
[----:B------:R-:W-:Y:S01]  /*6860*/  IMAD.MOV.U32 R252, RZ, RZ, R3 ;  /* 0x000000fffffc7224 */ /* 0x000fe200078e0003 */
[----:B------:R-:W-:Y:S01]  /*6870*/  MOV R2, R0 ;  /* 0x0000000000027202 */ /* 0x000fe20000000f00 */
[----:B------:R-:W-:Y:S02]  /*6880*/  IMAD.MOV.U32 R28, RZ, RZ, R35 ;  /* 0x000000ffff1c7224 */ /* 0x000fe400078e0023 */
[----:B------:R-:W-:Y:S02]  /*6890*/  IMAD.MOV.U32 R224, RZ, RZ, R223 ;  /* 0x000000ffffe07224 */ /* 0x000fe400078e00df */
.L_x_27894:
[----:B------:R-:W-:Y:S05]  /*68a0*/  BSYNC B1 ;  /* 0x0000000000017941 */ /* 0x000fea0003800000 */
.L_x_27892:
        /* <DEDUP_REMOVED lines=11> */
.L_x_27896:
[----:B------:R-:W-:Y:S01]  /*6960*/  IMAD.MOV.U32 R3, RZ, RZ, R252 ;  /* 0x000000ffff037224 */ /* 0x000fe200078e00fc */
[----:B------:R-:W-:Y:S01]  /*6970*/  MOV R0, R2 ;  /* 0x0000000200007202 */ /* 0x000fe20000000f00 */
[----:B------:R-:W-:Y:S02]  /*6980*/  IMAD.MOV.U32 R35, RZ, RZ, R34 ;  /* 0x000000ffff237224 */ /* 0x000fe400078e0022 */
[----:B------:R-:W-:Y:S02]  /*6990*/  IMAD.MOV.U32 R223, RZ, RZ, R222 ;  /* 0x000000ffffdf7224 */ /* 0x000fe400078e00de */
.L_x_27897:
[----:B------:R-:W-:Y:S05]  /*69a0*/  BSYNC B1 ;  /* 0x0000000000017941 */ /* 0x000fea0003800000 */
.L_x_27895:
        /* <DEDUP_REMOVED lines=11> */
.L_x_27899:
[----:B------:R-:W-:Y:S01]  /*6a60*/  IMAD.MOV.U32 R252, RZ, RZ, R3 ;  /* 0x000000fffffc7224 */ /* 0x000fe200078e0003 */
[----:B------:R-:W-:Y:S01]  /*6a70*/  MOV R2, R0 ;  /* 0x0000000000027202 */ /* 0x000fe20000000f00 */
[----:B------:R-:W-:Y:S02]  /*6a80*/  IMAD.MOV.U32 R34, RZ, RZ, R33 ;  /* 0x000000ffff227224 */ /* 0x000fe400078e0021 */
[----:B------:R-:W-:Y:S02]  /*6a90*/  IMAD.MOV.U32 R222, RZ, RZ, R221 ;  /* 0x000000ffffde7224 */ /* 0x000fe400078e00dd */
.L_x_27900:
[----:B------:R-:W-:Y:S05]  /*6aa0*/  BSYNC B1 ;  /* 0x0000000000017941 */ /* 0x000fea0003800000 */
.L_x_27898:
        /* <DEDUP_REMOVED lines=11> */
.L_x_27902:
[----:B------:R-:W-:Y:S01]  /*6b60*/  IMAD.MOV.U32 R3, RZ, RZ, R252 ;  /* 0x000000ffff037224 */ /* 0x000fe200078e00fc */
[----:B------:R-:W-:Y:S01]  /*6b70*/  MOV R0, R2 ;  /* 0x0000000200007202 */ /* 0x000fe20000000f00 */
[----:B------:R-:W-:Y:S02]  /*6b80*/  IMAD.MOV.U32 R33, RZ, RZ, R32 ;  /* 0x000000ffff217224 */ /* 0x000fe400078e0020 */
[----:B------:R-:W-:Y:S02]  /*6b90*/  IMAD.MOV.U32 R221, RZ, RZ, R220 ;  /* 0x000000ffffdd7224 */ /* 0x000fe400078e00dc */
.L_x_27903:
[----:B------:R-:W-:Y:S05]  /*6ba0*/  BSYNC B1 ;  /* 0x0000000000017941 */ /* 0x000fea0003800000 */
.L_x_27901:
        /* <DEDUP_REMOVED lines=11> */
.L_x_27905:
[----:B------:R-:W-:Y:S01]  /*6c60*/  IMAD.MOV.U32 R252, RZ, RZ, R3 ;  /* 0x000000fffffc7224 */ /* 0x000fe200078e0003 */
[----:B------:R-:W-:Y:S01]  /*6c70*/  MOV R2, R0 ;  /* 0x0000000000027202 */ /* 0x000fe20000000f00 */
[----:B------:R-:W-:Y:S02]  /*6c80*/  IMAD.MOV.U32 R32, RZ, RZ, R39 ;  /* 0x000000ffff207224 */ /* 0x000fe400078e0027 */
[----:B------:R-:W-:Y:S02]  /*6c90*/  IMAD.MOV.U32 R220, RZ, RZ, R219 ;  /* 0x000000ffffdc7224 */ /* 0x000fe400078e00db */
.L_x_27906:
[----:B------:R-:W-:Y:S05]  /*6ca0*/  BSYNC B1 ;  /* 0x0000000000017941 */ /* 0x000fea0003800000 */
.L_x_27904:
        /* <DEDUP_REMOVED lines=11> */
.L_x_27908:
[----:B------:R-:W-:Y:S01]  /*6d60*/  IMAD.MOV.U32 R3, RZ, RZ, R252 ;  /* 0x000000ffff037224 */ /* 0x000fe200078e00fc */
[----:B------:R-:W-:Y:S01]  /*6d70*/  MOV R0, R2 ;  /* 0x0000000200007202 */ /* 0x000fe20000000f00 */
[----:B------:R-:W-:Y:S02]  /*6d80*/  IMAD.MOV.U32 R39, RZ, RZ, R38 ;  /* 0x000000ffff277224 */ /* 0x000fe400078e0026 */
[----:B------:R-:W-:Y:S02]  /*6d90*/  IMAD.MOV.U32 R219, RZ, RZ, R218 ;  /* 0x000000ffffdb7224 */ /* 0x000fe400078e00da */
.L_x_27909:
[----:B------:R-:W-:Y:S05]  /*6da0*/  BSYNC B1 ;  /* 0x0000000000017941 */ /* 0x000fea0003800000 */
.L_x_27907:
        /* <DEDUP_REMOVED lines=11> */
.L_x_27911:
[----:B------:R-:W-:Y:S01]  /*6e60*/  IMAD.MOV.U32 R252, RZ, RZ, R3 ;  /* 0x000000fffffc7224 */ /* 0x000fe200078e0003 */
[----:B------:R-:W-:Y:S01]  /*6e70*/  MOV R2, R0 ;  /* 0x0000000000027202 */ /* 0x000fe20000000f00 */
[----:B------:R-:W-:Y:S02]  /*6e80*/  IMAD.MOV.U32 R38, RZ, RZ, R37 ;  /* 0x000000ffff267224 */ /* 0x000fe400078e0025 */
[----:B------:R-:W-:Y:S02]  /*6e90*/  IMAD.MOV.U32 R218, RZ, RZ, R217 ;  /* 0x000000ffffda7224 */ /* 0x000fe400078e00d9 */
.L_x_27912:
[----:B------:R-:W-:Y:S05]  /*6ea0*/  BSYNC B1 ;  /* 0x0000000000017941 */ /* 0x000fea0003800000 */
.L_x_27910:
        /* <DEDUP_REMOVED lines=11> */
.L_x_27914:
[----:B------:R-:W-:Y:S01]  /*6f60*/  IMAD.MOV.U32 R3, RZ, RZ, R252 ;  /* 0x000000ffff037224 */ /* 0x000fe200078e00fc */
[----:B------:R-:W-:Y:S01]  /*6f70*/  MOV R0, R2 ;  /* 0x0000000200007202 */ /* 0x000fe20000000f00 */
[----:B------:R-:W-:Y:S02]  /*6f80*/  IMAD.MOV.U32 R37, RZ, RZ, R36 ;  /* 0x000000ffff257224 */ /* 0x000fe400078e0024 */
[----:B------:R-:W-:Y:S02]  /*6f90*/  IMAD.MOV.U32 R217, RZ, RZ, R216 ;  /* 0x000000ffffd97224 */ /* 0x000fe400078e00d8 */
.L_x_27915:
[----:B------:R-:W-:Y:S05]  /*6fa0*/  BSYNC B1 ;  /* 0x0000000000017941 */ /* 0x000fea0003800000 */
.L_x_27913:
        /* <DEDUP_REMOVED lines=11> */
.L_x_27917:
[----:B------:R-:W-:Y:S01]  /*7060*/  IMAD.MOV.U32 R252, RZ, RZ, R3 ;  /* 0x000000fffffc7224 */ /* 0x000fe200078e0003 */
[----:B------:R-:W-:Y:S01]  /*7070*/  MOV R2, R0 ;  /* 0x0000000000027202 */ /* 0x000fe20000000f00 */
[----:B------:R-:W-:Y:S02]  /*7080*/  IMAD.MOV.U32 R36, RZ, RZ, R43 ;  /* 0x000000ffff247224 */ /* 0x000fe400078e002b */
[----:B------:R-:W-:Y:S02]  /*7090*/  IMAD.MOV.U32 R216, RZ, RZ, R215 ;  /* 0x000000ffffd87224 */ /* 0x000fe400078e00d7 */
.L_x_27918:
[----:B------:R-:W-:Y:S05]  /*70a0*/  BSYNC B1 ;  /* 0x0000000000017941 */ /* 0x000fea0003800000 */
.L_x_27916:
        /* <DEDUP_REMOVED lines=11> */
.L_x_27920:
[----:B------:R-:W-:Y:S01]  /*7160*/  IMAD.MOV.U32 R3, RZ, RZ, R252 ;  /* 0x000000ffff037224 */ /* 0x000fe200078e00fc */
[----:B------:R-:W-:Y:S01]  /*7170*/  MOV R0, R2 ;  /* 0x0000000200007202 */ /* 0x000fe20000000f00 */
[----:B------:R-:W-:Y:S02]  /*7180*/  IMAD.MOV.U32 R43, RZ, RZ, R42 ;  /* 0x000000ffff2b7224 */ /* 0x000fe400078e002a */
[----:B------:R-:W-:Y:S02]  /*7190*/  IMAD.MOV.U32 R215, RZ, RZ, R214 ;  /* 0x000000ffffd77224 */ /* 0x000fe400078e00d6 */
.L_x_27921:
[----:B------:R-:W-:Y:S05]  /*71a0*/  BSYNC B1 ;  /* 0x0000000000017941 */ /* 0x000fea0003800000 */
.L_x_27919:
        /* <DEDUP_REMOVED lines=11> */
.L_x_27923:
[----:B------:R-:W-:Y:S01]  /*7260*/  IMAD.MOV.U32 R252, RZ, RZ, R3 ;  /* 0x000000fffffc7224 */ /* 0x000fe200078e0003 */
[----:B------:R-:W-:Y:S01]  /*7270*/  MOV R2, R0 ;  /* 0x0000000000027202 */ /* 0x000fe20000000f00 */
[----:B------:R-:W-:Y:S02]  /*7280*/  IMAD.MOV.U32 R42, RZ, RZ, R41 ;  /* 0x000000ffff2a7224 */ /* 0x000fe400078e0029 */
[----:B------:R-:W-:Y:S02]  /*7290*/  IMAD.MOV.U32 R214, RZ, RZ, R213 ;  /* 0x000000ffffd67224 */ /* 0x000fe400078e00d5 */
.L_x_27924:
[----:B------:R-:W-:Y:S05]  /*72a0*/  BSYNC B1 ;  /* 0x0000000000017941 */ /* 0x000fea0003800000 */
.L_x_27922:
        /* <DEDUP_REMOVED lines=11> */
.L_x_27926:
[----:B------:R-:W-:Y:S01]  /*7360*/  IMAD.MOV.U32 R3, RZ, RZ, R252 ;  /* 0x000000ffff037224 */ /* 0x000fe200078e00fc */
[----:B------:R-:W-:Y:S01]  /*7370*/  MOV R0, R2 ;  /* 0x0000000200007202 */ /* 0x000fe20000000f00 */
[----:B------:R-:W-:Y:S02]  /*7380*/  IMAD.MOV.U32 R41, RZ, RZ, R40 ;  /* 0x000000ffff297224 */ /* 0x000fe400078e0028 */
[----:B------:R-:W-:Y:S02]  /*7390*/  IMAD.MOV.U32 R213, RZ, RZ, R212 ;  /* 0x000000ffffd57224 */ /* 0x000fe400078e00d4 */
.L_x_27927:
[----:B------:R-:W-:Y:S05]  /*73a0*/  BSYNC B1 ;  /* 0x0000000000017941 */ /* 0x000fea0003800000 */
.L_x_27925:
        /* <DEDUP_REMOVED lines=11> */
.L_x_27929:
[----:B------:R-:W-:Y:S01]  /*7460*/  IMAD.MOV.U32 R252, RZ, RZ, R3 ;  /* 0x000000fffffc7224 */ /* 0x000fe200078e0003 */
[----:B------:R-:W-:Y:S01]  /*7470*/  MOV R2, R0 ;  /* 0x0000000000027202 */ /* 0x000fe20000000f00 */
[----:B------:R-:W-:Y:S02]  /*7480*/  IMAD.MOV.U32 R40, RZ, RZ, R47 ;  /* 0x000000ffff287224 */ /* 0x000fe400078e002f */
[----:B------:R-:W-:Y:S02]  /*7490*/  IMAD.MOV.U32 R212, RZ, RZ, R211 ;  /* 0x000000ffffd47224 */ /* 0x000fe400078e00d3 */
.L_x_27930:
[----:B------:R-:W-:Y:S05]  /*74a0*/  BSYNC B1 ;  /* 0x0000000000017941 */ /* 0x000fea0003800000 */
.L_x_27928:
        /* <DEDUP_REMOVED lines=11> */
.L_x_27932:
[----:B------:R-:W-:Y:S01]  /*7560*/  IMAD.MOV.U32 R3, RZ, RZ, R252 ;  /* 0x000000ffff037224 */ /* 0x000fe200078e00fc */
[----:B------:R-:W-:Y:S01]  /*7570*/  MOV R0, R2 ;  /* 0x0000000200007202 */ /* 0x000fe20000000f00 */
[----:B------:R-:W-:Y:S02]  /*7580*/  IMAD.MOV.U32 R47, RZ, RZ, R46 ;  /* 0x000000ffff2f7224 */ /* 0x000fe400078e002e */
[----:B------:R-:W-:Y:S02]  /*7590*/  IMAD.MOV.U32 R211, RZ, RZ, R210 ;  /* 0x000000ffffd37224 */ /* 0x000fe400078e00d2 */
.L_x_27933:
[----:B------:R-:W-:Y:S05]  /*75a0*/  BSYNC B1 ;  /* 0x0000000000017941 */ /* 0x000fea0003800000 */
.L_x_27931:
        /* <DEDUP_REMOVED lines=11> */
.L_x_27935:
[----:B------:R-:W-:Y:S01]  /*7660*/  IMAD.MOV.U32 R252, RZ, RZ, R3 ;  /* 0x000000fffffc7224 */ /* 0x000fe200078e0003 */
[----:B------:R-:W-:Y:S01]  /*7670*/  MOV R2, R0 ;  /* 0x0000000000027202 */ /* 0x000fe20000000f00 */
[----:B------:R-:W-:Y:S02]  /*7680*/  IMAD.MOV.U32 R46, RZ, RZ, R45 ;  /* 0x000000ffff2e7224 */ /* 0x000fe400078e002d */
[----:B------:R-:W-:Y:S02]  /*7690*/  IMAD.MOV.U32 R210, RZ, RZ, R209 ;  /* 0x000000ffffd27224 */ /* 0x000fe400078e00d1 */
.L_x_27936:
[----:B------:R-:W-:Y:S05]  /*76a0*/  BSYNC B1 ;  /* 0x0000000000017941 */ /* 0x000fea0003800000 */
.L_x_27934:
        /* <DEDUP_REMOVED lines=11> */
.L_x_27938:
[----:B------:R-:W-:Y:S01]  /*7760*/  IMAD.MOV.U32 R3, RZ, RZ, R252 ;  /* 0x000000ffff037224 */ /* 0x000fe200078e00fc */
[----:B------:R-:W-:Y:S01]  /*7770*/  MOV R0, R2 ;  /* 0x0000000200007202 */ /* 0x000fe20000000f00 */
[----:B------:R-:W-:Y:S02]  /*7780*/  IMAD.MOV.U32 R45, RZ, RZ, R44 ;  /* 0x000000ffff2d7224 */ /* 0x000fe400078e002c */
[----:B------:R-:W-:Y:S02]  /*7790*/  IMAD.MOV.U32 R209, RZ, RZ, R208 ;  /* 0x000000ffffd17224 */ /* 0x000fe400078e00d0 */
.L_x_27939:
[----:B------:R-:W-:Y:S05]  /*77a0*/  BSYNC B1 ;  /* 0x0000000000017941 */ /* 0x000fea0003800000 */
.L_x_27937:
        /* <DEDUP_REMOVED lines=11> */
.L_x_27941:
[----:B------:R-:W-:Y:S01]  /*7860*/  IMAD.MOV.U32 R252, RZ, RZ, R3 ;  /* 0x000000fffffc7224 */ /* 0x000fe200078e0003 */
[----:B------:R-:W-:Y:S01]  /*7870*/  MOV R2, R0 ;  /* 0x0000000000027202 */ /* 0x000fe20000000f00 */
[----:B------:R-:W-:Y:S02]  /*7880*/  IMAD.MOV.U32 R44, RZ, RZ, R51 ;  /* 0x000000ffff2c7224 */ /* 0x000fe400078e0033 */
[----:B------:R-:W-:Y:S02]  /*7890*/  IMAD.MOV.U32 R208, RZ, RZ, R207 ;  /* 0x000000ffffd07224 */ /* 0x000fe400078e00cf */
.L_x_27942:
[----:B------:R-:W-:Y:S05]  /*78a0*/  BSYNC B1 ;  /* 0x0000000000017941 */ /* 0x000fea0003800000 */
.L_x_27940:
        /* <DEDUP_REMOVED lines=11> */
.L_x_27944:
[----:B------:R-:W-:Y:S01]  /*7960*/  IMAD.MOV.U32 R3, RZ, RZ, R252 ;  /* 0x000000ffff037224 */ /* 0x000fe200078e00fc */
[----:B------:R-:W-:Y:S01]  /*7970*/  MOV R0, R2 ;  /* 0x0000000200007202 */ /* 0x000fe20000000f00 */
[----:B------:R-:W-:Y:S02]  /*7980*/  IMAD.MOV.U32 R51, RZ, RZ, R50 ;  /* 0x000000ffff337224 */ /* 0x000fe400078e0032 */
[----:B------:R-:W-:Y:S02]  /*7990*/  IMAD.MOV.U32 R207, RZ, RZ, R206 ;  /* 0x000000ffffcf7224 */ /* 0x000fe400078e00ce */
.L_x_27945:
[----:B------:R-:W-:Y:S05]  /*79a0*/  BSYNC B1 ;  /* 0x0000000000017941 */ /* 0x000fea0003800000 */
.L_x_27943:
        /* <DEDUP_REMOVED lines=11> */
.L_x_27947:
[----:B------:R-:W-:Y:S01]  /*7a60*/  IMAD.MOV.U32 R252, RZ, RZ, R3 ;  /* 0x000000fffffc7224 */ /* 0x000fe200078e0003 */
[----:B------:R-:W-:Y:S01]  /*7a70*/  MOV R2, R0 ;  /* 0x0000000000027202 */ /* 0x000fe20000000f00 */
[----:B------:R-:W-:Y:S02]  /*7a80*/  IMAD.MOV.U32 R50, RZ, RZ, R49 ;  /* 0x000000ffff327224 */ /* 0x000fe400078e0031 */
[----:B------:R-:W-:Y:S02]  /*7a90*/  IMAD.MOV.U32 R206, RZ, RZ, R205 ;  /* 0x000000ffffce7224 */ /* 0x000fe400078e00cd */
.L_x_27948:
[----:B------:R-:W-:Y:S05]  /*7aa0*/  BSYNC B1 ;  /* 0x0000000000017941 */ /* 0x000fea0003800000 */
.L_x_27946:
        /* <DEDUP_REMOVED lines=11> */
.L_x_27950:
[----:B------:R-:W-:Y:S01]  /*7b60*/  IMAD.MOV.U32 R3, RZ, RZ, R252 ;  /* 0x000000ffff037224 */ /* 0x000fe200078e00fc */
[----:B------:R-:W-:Y:S01]  /*7b70*/  MOV R0, R2 ;  /* 0x0000000200007202 */ /* 0x000fe20000000f00 */
[----:B------:R-:W-:Y:S02]  /*7b80*/  IMAD.MOV.U32 R49, RZ, RZ, R48 ;  /* 0x000000ffff317224 */ /* 0x000fe400078e0030 */
[----:B------:R-:W-:Y:S02]  /*7b90*/  IMAD.MOV.U32 R205, RZ, RZ, R204 ;  /* 0x000000ffffcd7224 */ /* 0x000fe400078e00cc */
.L_x_27951:
[----:B------:R-:W-:Y:S05]  /*7ba0*/  BSYNC B1 ;  /* 0x0000000000017941 */ /* 0x000fea0003800000 */
.L_x_27949:
        /* <DEDUP_REMOVED lines=11> */
.L_x_27953:
[----:B------:R-:W-:Y:S01]  /*7c60*/  IMAD.MOV.U32 R252, RZ, RZ, R3 ;  /* 0x000000fffffc7224 */ /* 0x000fe200078e0003 */
[----:B------:R-:W-:Y:S01]  /*7c70*/  MOV R2, R0 ;  /* 0x0000000000027202 */ /* 0x000fe20000000f00 */
[----:B------:R-:W-:Y:S02]  /*7c80*/  IMAD.MOV.U32 R48, RZ, RZ, R55 ;  /* 0x000000ffff307224 */ /* 0x000fe400078e0037 */
[----:B------:R-:W-:Y:S02]  /*7c90*/  IMAD.MOV.U32 R204, RZ, RZ, R203 ;  /* 0x000000ffffcc7224 */ /* 0x000fe400078e00cb */
.L_x_27954:
[----:B------:R-:W-:Y:S05]  /*7ca0*/  BSYNC B1 ;  /* 0x0000000000017941 */ /* 0x000fea0003800000 */
.L_x_27952:
        /* <DEDUP_REMOVED lines=11> */
.L_x_27956:
[----:B------:R-:W-:Y:S01]  /*7d60*/  IMAD.MOV.U32 R3, RZ, RZ, R252 ;  /* 0x000000ffff037224 */ /* 0x000fe200078e00fc */
[----:B------:R-:W-:Y:S01]  /*7d70*/  MOV R0, R2 ;  /* 0x0000000200007202 */ /* 0x000fe20000000f00 */
[----:B------:R-:W-:Y:S02]  /*7d80*/  IMAD.MOV.U32 R55, RZ, RZ, R54 ;  /* 0x000000ffff377224 */ /* 0x000fe400078e0036 */
[----:B------:R-:W-:Y:S02]  /*7d90*/  IMAD.MOV.U32 R203, RZ, RZ, R202 ;  /* 0x000000ffffcb7224 */ /* 0x000fe400078e00ca */
.L_x_27957:
[----:B------:R-:W-:Y:S05]  /*7da0*/  BSYNC B1 ;  /* 0x0000000000017941 */ /* 0x000fea0003800000 */
.L_x_27955:
        /* <DEDUP_REMOVED lines=11> */
.L_x_27959:
[----:B------:R-:W-:Y:S01]  /*7e60*/  IMAD.MOV.U32 R252, RZ, RZ, R3 ;  /* 0x000000fffffc7224 */ /* 0x000fe200078e0003 */
[----:B------:R-:W-:Y:S01]  /*7e70*/  MOV R2, R0 ;  /* 0x0000000000027202 */ /* 0x000fe20000000f00 */
[----:B------:R-:W-:Y:S02]  /*7e80*/  IMAD.MOV.U32 R54, RZ, RZ, R53 ;  /* 0x000000ffff367224 */ /* 0x000fe400078e0035 */
[----:B------:R-:W-:Y:S02]  /*7e90*/  IMAD.MOV.U32 R202, RZ, RZ, R201 ;  /* 0x000000ffffca7224 */ /* 0x000fe400078e00c9 */
.L_x_27960:
[----:B------:R-:W-:Y:S05]  /*7ea0*/  BSYNC B1 ;  /* 0x0000000000017941 */ /* 0x000fea0003800000 */
.L_x_27958:
        /* <DEDUP_REMOVED lines=11> */
.L_x_27962:
[----:B------:R-:W-:Y:S01]  /*7f60*/  IMAD.MOV.U32 R3, RZ, RZ, R252 ;  /* 0x000000ffff037224 */ /* 0x000fe200078e00fc */
[----:B------:R-:W-:Y:S01]  /*7f70*/  MOV R0, R2 ;  /* 0x0000000200007202 */ /* 0x000fe20000000f00 */
[----:B------:R-:W-:Y:S02]  /*7f80*/  IMAD.MOV.U32 R53, RZ, RZ, R52 ;  /* 0x000000ffff357224 */ /* 0x000fe400078e0034 */
[----:B------:R-:W-:Y:S02]  /*7f90*/  IMAD.MOV.U32 R201, RZ, RZ, R200 ;  /* 0x000000ffffc97224 */ /* 0x000fe400078e00c8 */
.L_x_27963:
[----:B------:R-:W-:Y:S05]  /*7fa0*/  BSYNC B1 ;  /* 0x0000000000017941 */ /* 0x000fea0003800000 */
.L_x_27961:
        /* <DEDUP_REMOVED lines=11> */
.L_x_27965:
[----:B------:R-:W-:Y:S01]  /*8060*/  IMAD.MOV.U32 R252, RZ, RZ, R3 ;  /* 0x000000fffffc7224 */ /* 0x000fe200078e0003 */
[----:B------:R-:W-:Y:S01]  /*8070*/  MOV R2, R0 ;  /* 0x0000000000027202 */ /* 0x000fe20000000f00 */
[----:B------:R-:W-:Y:S02]  /*8080*/  IMAD.MOV.U32 R52, RZ, RZ, R59 ;  /* 0x000000ffff347224 */ /* 0x000fe400078e003b */
[----:B------:R-:W-:Y:S02]  /*8090*/  IMAD.MOV.U32 R200, RZ, RZ, R199 ;  /* 0x000000ffffc87224 */ /* 0x000fe400078e00c7 */
.L_x_27966:
[----:B------:R-:W-:Y:S05]  /*80a0*/  BSYNC B1 ;  /* 0x0000000000017941 */ /* 0x000fea0003800000 */
.L_x_27964:
        /* <DEDUP_REMOVED lines=11> */
.L_x_27968:
[----:B------:R-:W-:Y:S01]  /*8160*/  IMAD.MOV.U32 R3, RZ, RZ, R252 ;  /* 0x000000ffff037224 */ /* 0x000fe200078e00fc */
[----:B------:R-:W-:Y:S01]  /*8170*/  MOV R0, R2 ;  /* 0x0000000200007202 */ /* 0x000fe20000000f00 */
[----:B------:R-:W-:Y:S02]  /*8180*/  IMAD.MOV.U32 R59, RZ, RZ, R58 ;  /* 0x000000ffff3b7224 */ /* 0x000fe400078e003a */
[----:B------:R-:W-:Y:S02]  /*8190*/  IMAD.MOV.U32 R199, RZ, RZ, R198 ;  /* 0x000000ffffc77224 */ /* 0x000fe400078e00c6 */
.L_x_27969:
[----:B------:R-:W-:Y:S05]  /*81a0*/  BSYNC B1 ;  /* 0x0000000000017941 */ /* 0x000fea0003800000 */
.L_x_27967:
        /* <DEDUP_REMOVED lines=11> */
.L_x_27971:
[----:B------:R-:W-:Y:S01]  /*8260*/  IMAD.MOV.U32 R252, RZ, RZ, R3 ;  /* 0x000000fffffc7224 */ /* 0x000fe200078e0003 */
[----:B------:R-:W-:Y:S01]  /*8270*/  MOV R2, R0 ;  /* 0x0000000000027202 */ /* 0x000fe20000000f00 */
[----:B------:R-:W-:Y:S02]  /*8280*/  IMAD.MOV.U32 R58, RZ, RZ, R57 ;  /* 0x000000ffff3a7224 */ /* 0x000fe400078e0039 */
[----:B------:R-:W-:Y:S02]  /*8290*/  IMAD.MOV.U32 R198, RZ, RZ, R197 ;  /* 0x000000ffffc67224 */ /* 0x000fe400078e00c5 */
.L_x_27972:
[----:B------:R-:W-:Y:S05]  /*82a0*/  BSYNC B1 ;  /* 0x0000000000017941 */ /* 0x000fea0003800000 */
.L_x_27970:
        /* <DEDUP_REMOVED lines=11> */
.L_x_27974:
[----:B------:R-:W-:Y:S01]  /*8360*/  IMAD.MOV.U32 R3, RZ, RZ, R252 ;  /* 0x000000ffff037224 */ /* 0x000fe200078e00fc */
[----:B------:R-:W-:Y:S01]  /*8370*/  MOV R0, R2 ;  /* 0x0000000200007202 */ /* 0x000fe20000000f00 */
[----:B------:R-:W-:Y:S02]  /*8380*/  IMAD.MOV.U32 R57, RZ, RZ, R56 ;  /* 0x000000ffff397224 */ /* 0x000fe400078e0038 */
[----:B------:R-:W-:Y:S02]  /*8390*/  IMAD.MOV.U32 R197, RZ, RZ, R196 ;  /* 0x000000ffffc57224 */ /* 0x000fe400078e00c4 */
.L_x_27975:
[----:B------:R-:W-:Y:S05]  /*83a0*/  BSYNC B1 ;  /* 0x0000000000017941 */ /* 0x000fea0003800000 */
.L_x_27973:
        /* <DEDUP_REMOVED lines=11> */
.L_x_27977:
[----:B------:R-:W-:Y:S01]  /*8460*/  IMAD.MOV.U32 R252, RZ, RZ, R3 ;  /* 0x000000fffffc7224 */ /* 0x000fe200078e0003 */
[----:B------:R-:W-:Y:S01]  /*8470*/  MOV R2, R0 ;  /* 0x0000000000027202 */ /* 0x000fe20000000f00 */
[----:B------:R-:W-:Y:S02]  /*8480*/  IMAD.MOV.U32 R56, RZ, RZ, R63 ;  /* 0x000000ffff387224 */ /* 0x000fe400078e003f */
[----:B------:R-:W-:Y:S02]  /*8490*/  IMAD.MOV.U32 R196, RZ, RZ, R195 ;  /* 0x000000ffffc47224 */ /* 0x000fe400078e00c3 */
.L_x_27978:
[----:B------:R-:W-:Y:S05]  /*84a0*/  BSYNC B1 ;  /* 0x0000000000017941 */ /* 0x000fea0003800000 */
.L_x_27976:
        /* <DEDUP_REMOVED lines=11> */
.L_x_27980:
[----:B------:R-:W-:Y:S01]  /*8560*/  IMAD.MOV.U32 R3, RZ, RZ, R252 ;  /* 0x000000ffff037224 */ /* 0x000fe200078e00fc */
[----:B------:R-:W-:Y:S01]  /*8570*/  MOV R0, R2 ;  /* 0x0000000200007202 */ /* 0x000fe20000000f00 */
[----:B------:R-:W-:Y:S02]  /*8580*/  IMAD.MOV.U32 R63, RZ, RZ, R62 ;  /* 0x000000ffff3f7224 */ /* 0x000fe400078e003e */
[----:B------:R-:W-:Y:S02]  /*8590*/  IMAD.MOV.U32 R195, RZ, RZ, R194 ;  /* 0x000000ffffc37224 */ /* 0x000fe400078e00c2 */
.L_x_27981:
[----:B------:R-:W-:Y:S05]  /*85a0*/  BSYNC B1 ;  /* 0x0000000000017941 */ /* 0x000fea0003800000 */
.L_x_27979:
        /* <DEDUP_REMOVED lines=11> */
.L_x_27983:
[----:B------:R-:W-:Y:S01]  /*8660*/  IMAD.MOV.U32 R252, RZ, RZ, R3 ;  /* 0x000000fffffc7224 */ /* 0x000fe200078e0003 */
[----:B------:R-:W-:Y:S01]  /*8670*/  MOV R2, R0 ;  /* 0x0000000000027202 */ /* 0x000fe20000000f00 */
[----:B------:R-:W-:Y:S02]  /*8680*/  IMAD.MOV.U32 R62, RZ, RZ, R61 ;  /* 0x000000ffff3e7224 */ /* 0x000fe400078e003d */
[----:B------:R-:W-:Y:S02]  /*8690*/  IMAD.MOV.U32 R194, RZ, RZ, R193 ;  /* 0x000000ffffc27224 */ /* 0x000fe400078e00c1 */
.L_x_27984:
[----:B------:R-:W-:Y:S05]  /*86a0*/  BSYNC B1 ;  /* 0x0000000000017941 */ /* 0x000fea0003800000 */
.L_x_27982:
        /* <DEDUP_REMOVED lines=11> */
.L_x_27986:
[----:B------:R-:W-:Y:S01]  /*8760*/  IMAD.MOV.U32 R3, RZ, RZ, R252 ;  /* 0x000000ffff037224 */ /* 0x000fe200078e00fc */
[----:B------:R-:W-:Y:S01]  /*8770*/  MOV R0, R2 ;  /* 0x0000000200007202 */ /* 0x000fe20000000f00 */
[----:B------:R-:W-:Y:S02]  /*8780*/  IMAD.MOV.U32 R61, RZ, RZ, R60 ;  /* 0x000000ffff3d7224 */ /* 0x000fe400078e003c */
[----:B------:R-:W-:Y:S02]  /*8790*/  IMAD.MOV.U32 R193, RZ, RZ, R192 ;  /* 0x000000ffffc17224 */ /* 0x000fe400078e00c0 */
.L_x_27987:
[----:B------:R-:W-:Y:S05]  /*87a0*/  BSYNC B1 ;  /* 0x0000000000017941 */ /* 0x000fea0003800000 */
.L_x_27985:
        /* <DEDUP_REMOVED lines=11> */
.L_x_27989:
[----:B------:R-:W-:Y:S01]  /*8860*/  IMAD.MOV.U32 R252, RZ, RZ, R3 ;  /* 0x000000fffffc7224 */ /* 0x000fe200078e0003 */
[----:B------:R-:W-:Y:S01]  /*8870*/  MOV R2, R0 ;  /* 0x0000000000027202 */ /* 0x000fe20000000f00 */
[----:B------:R-:W-:Y:S02]  /*8880*/  IMAD.MOV.U32 R60, RZ, RZ, R67 ;  /* 0x000000ffff3c7224 */ /* 0x000fe400078e0043 */
[----:B------:R-:W-:Y:S02]  /*8890*/  IMAD.MOV.U32 R192, RZ, RZ, R191 ;  /* 0x000000ffffc07224 */ /* 0x000fe400078e00bf */
.L_x_27990:
[----:B------:R-:W-:Y:S05]  /*88a0*/  BSYNC B1 ;  /* 0x0000000000017941 */ /* 0x000fea0003800000 */
.L_x_27988:
        /* <DEDUP_REMOVED lines=11> */
.L_x_27992:
[----:B------:R-:W-:Y:S01]  /*8960*/  IMAD.MOV.U32 R3, RZ, RZ, R252 ;  /* 0x000000ffff037224 */ /* 0x000fe200078e00fc */
[----:B------:R-:W-:Y:S01]  /*8970*/  MOV R0, R2 ;  /* 0x0000000200007202 */ /* 0x000fe20000000f00 */
[----:B------:R-:W-:Y:S02]  /*8980*/  IMAD.MOV.U32 R67, RZ, RZ, R66 ;  /* 0x000000ffff437224 */ /* 0x000fe400078e0042 */
[----:B------:R-:W-:Y:S02]  /*8990*/  IMAD.MOV.U32 R191, RZ, RZ, R190 ;  /* 0x000000ffffbf7224 */ /* 0x000fe400078e00be */
.L_x_27993:
[----:B------:R-:W-:Y:S05]  /*89a0*/  BSYNC B1 ;  /* 0x0000000000017941 */ /* 0x000fea0003800000 */
.L_x_27991:
        /* <DEDUP_REMOVED lines=11> */
.L_x_27995:
[----:B------:R-:W-:Y:S01]  /*8a60*/  IMAD.MOV.U32 R252, RZ, RZ, R3 ;  /* 0x000000fffffc7224 */ /* 0x000fe200078e0003 */
[----:B------:R-:W-:Y:S01]  /*8a70*/  MOV R2, R0 ;  /* 0x0000000000027202 */ /* 0x000fe20000000f00 */
[----:B------:R-:W-:Y:S02]  /*8a80*/  IMAD.MOV.U32 R66, RZ, RZ, R65 ;  /* 0x000000ffff427224 */ /* 0x000fe400078e0041 */
[----:B------:R-:W-:Y:S02]  /*8a90*/  IMAD.MOV.U32 R190, RZ, RZ, R189 ;  /* 0x000000ffffbe7224 */ /* 0x000fe400078e00bd */
.L_x_27996:
[----:B------:R-:W-:Y:S05]  /*8aa0*/  BSYNC B1 ;  /* 0x0000000000017941 */ /* 0x000fea0003800000 */
.L_x_27994:
        /* <DEDUP_REMOVED lines=11> */
.L_x_27998:
[----:B------:R-:W-:Y:S01]  /*8b60*/  IMAD.MOV.U32 R3, RZ, RZ, R252 ;  /* 0x000000ffff037224 */ /* 0x000fe200078e00fc */
[----:B------:R-:W-:Y:S01]  /*8b70*/  MOV R0, R2 ;  /* 0x0000000200007202 */ /* 0x000fe20000000f00 */
[----:B------:R-:W-:Y:S02]  /*8b80*/  IMAD.MOV.U32 R65, RZ, RZ, R64 ;  /* 0x000000ffff417224 */ /* 0x000fe400078e0040 */
[----:B------:R-:W-:Y:S02]  /*8b90*/  IMAD.MOV.U32 R189, RZ, RZ, R188 ;  /* 0x000000ffffbd7224 */ /* 0x000fe400078e00bc */
.L_x_27999:
[----:B------:R-:W-:Y:S05]  /*8ba0*/  BSYNC B1 ;  /* 0x0000000000017941 */ /* 0x000fea0003800000 */
.L_x_27997:
        /* <DEDUP_REMOVED lines=11> */
.L_x_28001:
[----:B------:R-:W-:Y:S01]  /*8c60*/  IMAD.MOV.U32 R252, RZ, RZ, R3 ;  /* 0x000000fffffc7224 */ /* 0x000fe200078e0003 */
[----:B------:R-:W-:Y:S01]  /*8c70*/  MOV R2, R0 ;  /* 0x0000000000027202 */ /* 0x000fe20000000f00 */
[----:B------:R-:W-:Y:S02]  /*8c80*/  IMAD.MOV.U32 R64, RZ, RZ, R71 ;  /* 0x000000ffff407224 */ /* 0x000fe400078e0047 */
[----:B------:R-:W-:Y:S02]  /*8c90*/  IMAD.MOV.U32 R188, RZ, RZ, R187 ;  /* 0x000000ffffbc7224 */ /* 0x000fe400078e00bb */
.L_x_28002:
[----:B------:R-:W-:Y:S05]  /*8ca0*/  BSYNC B1 ;  /* 0x0000000000017941 */ /* 0x000fea0003800000 */
.L_x_28000:
        /* <DEDUP_REMOVED lines=11> */
.L_x_28004:
[----:B------:R-:W-:Y:S01]  /*8d60*/  IMAD.MOV.U32 R3, RZ, RZ, R252 ;  /* 0x000000ffff037224 */ /* 0x000fe200078e00fc */
[----:B------:R-:W-:Y:S01]  /*8d70*/  MOV R0, R2 ;  /* 0x0000000200007202 */ /* 0x000fe20000000f00 */
[----:B------:R-:W-:Y:S02]  /*8d80*/  IMAD.MOV.U32 R71, RZ, RZ, R70 ;  /* 0x000000ffff477224 */ /* 0x000fe400078e0046 */
[----:B------:R-:W-:Y:S02]  /*8d90*/  IMAD.MOV.U32 R187, RZ, RZ, R186 ;  /* 0x000000ffffbb7224 */ /* 0x000fe400078e00ba */
.L_x_28005:
[----:B------:R-:W-:Y:S05]  /*8da0*/  BSYNC B1 ;  /* 0x0000000000017941 */ /* 0x000fea0003800000 */
.L_x_28003:
        /* <DEDUP_REMOVED lines=11> */
.L_x_28007:
[----:B------:R-:W-:Y:S01]  /*8e60*/  IMAD.MOV.U32 R252, RZ, RZ, R3 ;  /* 0x000000fffffc7224 */ /* 0x000fe200078e0003 */
[----:B------:R-:W-:Y:S01]  /*8e70*/  MOV R2, R0 ;  /* 0x0000000000027202 */ /* 0x000fe20000000f00 */
[----:B------:R-:W-:Y:S02]  /*8e80*/  IMAD.MOV.U32 R70, RZ, RZ, R69 ;  /* 0x000000ffff467224 */ /* 0x000fe400078e0045 */
[----:B------:R-:W-:Y:S02]  /*8e90*/  IMAD.MOV.U32 R186, RZ, RZ, R185 ;  /* 0x000000ffffba7224 */ /* 0x000fe400078e00b9 */
.L_x_28008:
[----:B------:R-:W-:Y:S05]  /*8ea0*/  BSYNC B1 ;  /* 0x0000000000017941 */ /* 0x000fea0003800000 */
.L_x_28006:
        /* <DEDUP_REMOVED lines=11> */
.L_x_28010:
[----:B------:R-:W-:Y:S01]  /*8f60*/  IMAD.MOV.U32 R3, RZ, RZ, R252 ;  /* 0x000000ffff037224 */ /* 0x000fe200078e00fc */
[----:B------:R-:W-:Y:S01]  /*8f70*/  MOV R0, R2 ;  /* 0x0000000200007202 */ /* 0x000fe20000000f00 */
[----:B------:R-:W-:Y:S02]  /*8f80*/  IMAD.MOV.U32 R69, RZ, RZ, R68 ;  /* 0x000000ffff457224 */ /* 0x000fe400078e0044 */
[----:B------:R-:W-:Y:S02]  /*8f90*/  IMAD.MOV.U32 R185, RZ, RZ, R184 ;  /* 0x000000ffffb97224 */ /* 0x000fe400078e00b8 */
.L_x_28011:
[----:B------:R-:W-:Y:S05]  /*8fa0*/  BSYNC B1 ;  /* 0x0000000000017941 */ /* 0x000fea0003800000 */
.L_x_28009:
        /* <DEDUP_REMOVED lines=11> */
.L_x_28013:
[----:B------:R-:W-:Y:S01]  /*9060*/  IMAD.MOV.U32 R252, RZ, RZ, R3 ;  /* 0x000000fffffc7224 */ /* 0x000fe200078e0003 */
[----:B------:R-:W-:Y:S01]  /*9070*/  MOV R2, R0 ;  /* 0x0000000000027202 */ /* 0x000fe20000000f00 */
[----:B------:R-:W-:Y:S02]  /*9080*/  IMAD.MOV.U32 R68, RZ, RZ, R75 ;  /* 0x000000ffff447224 */ /* 0x000fe400078e004b */
[----:B------:R-:W-:Y:S02]  /*9090*/  IMAD.MOV.U32 R184, RZ, RZ, R183 ;  /* 0x000000ffffb87224 */ /* 0x000fe400078e00b7 */
.L_x_28014:
[----:B------:R-:W-:Y:S05]  /*90a0*/  BSYNC B1 ;  /* 0x0000000000017941 */ /* 0x000fea0003800000 */
.L_x_28012:
        /* <DEDUP_REMOVED lines=11> */
.L_x_28016:
[----:B------:R-:W-:Y:S01]  /*9160*/  IMAD.MOV.U32 R3, RZ, RZ, R252 ;  /* 0x000000ffff037224 */ /* 0x000fe200078e00fc */
[----:B------:R-:W-:Y:S01]  /*9170*/  MOV R0, R2 ;  /* 0x0000000200007202 */ /* 0x000fe20000000f00 */
[----:B------:R-:W-:Y:S02]  /*9180*/  IMAD.MOV.U32 R75, RZ, RZ, R74 ;  /* 0x000000ffff4b7224 */ /* 0x000fe400078e004a */
[----:B------:R-:W-:Y:S02]  /*9190*/  IMAD.MOV.U32 R183, RZ, RZ, R182 ;  /* 0x000000ffffb77224 */ /* 0x000fe400078e00b6 */
.L_x_28017:
[----:B------:R-:W-:Y:S05]  /*91a0*/  BSYNC B1 ;  /* 0x0000000000017941 */ /* 0x000fea0003800000 */
.L_x_28015:
        /* <DEDUP_REMOVED lines=11> */
.L_x_28019:
[----:B------:R-:W-:Y:S01]  /*9260*/  IMAD.MOV.U32 R252, RZ, RZ, R3 ;  /* 0x000000fffffc7224 */ /* 0x000fe200078e0003 */
[----:B------:R-:W-:Y:S01]  /*9270*/  MOV R2, R0 ;  /* 0x0000000000027202 */ /* 0x000fe20000000f00 */
[----:B------:R-:W-:Y:S02]  /*9280*/  IMAD.MOV.U32 R74, RZ, RZ, R73 ;  /* 0x000000ffff4a7224 */ /* 0x000fe400078e0049 */
[----:B------:R-:W-:Y:S02]  /*9290*/  IMAD.MOV.U32 R182, RZ, RZ, R181 ;  /* 0x000000ffffb67224 */ /* 0x000fe400078e00b5 */
.L_x_28020:
[----:B------:R-:W-:Y:S05]  /*92a0*/  BSYNC B1 ;  /* 0x0000000000017941 */ /* 0x000fea0003800000 */
.L_x_28018:
        /* <DEDUP_REMOVED lines=11> */
.L_x_28022:
[----:B------:R-:W-:Y:S01]  /*9360*/  IMAD.MOV.U32 R3, RZ, RZ, R252 ;  /* 0x000000ffff037224 */ /* 0x000fe200078e00fc */
[----:B------:R-:W-:Y:S01]  /*9370*/  MOV R0, R2 ;  /* 0x0000000200007202 */ /* 0x000fe20000000f00 */
[----:B------:R-:W-:Y:S02]  /*9380*/  IMAD.MOV.U32 R73, RZ, RZ, R72 ;  /* 0x000000ffff497224 */ /* 0x000fe400078e0048 */
[----:B------:R-:W-:Y:S02]  /*9390*/  IMAD.MOV.U32 R181, RZ, RZ, R180 ;  /* 0x000000ffffb57224 */ /* 0x000fe400078e00b4 */
.L_x_28023:
[----:B------:R-:W-:Y:S05]  /*93a0*/  BSYNC B1 ;  /* 0x0000000000017941 */ /* 0x000fea0003800000 */
.L_x_28021:
        /* <DEDUP_REMOVED lines=11> */
.L_x_28025:
[----:B------:R-:W-:Y:S01]  /*9460*/  IMAD.MOV.U32 R252, RZ, RZ, R3 ;  /* 0x000000fffffc7224 */ /* 0x000fe200078e0003 */
[----:B------:R-:W-:Y:S01]  /*9470*/  MOV R2, R0 ;  /* 0x0000000000027202 */ /* 0x000fe20000000f00 */
[----:B------:R-:W-:Y:S02]  /*9480*/  IMAD.MOV.U32 R72, RZ, RZ, R79 ;  /* 0x000000ffff487224 */ /* 0x000fe400078e004f */
[----:B------:R-:W-:Y:S02]  /*9490*/  IMAD.MOV.U32 R180, RZ, RZ, R179 ;  /* 0x000000ffffb47224 */ /* 0x000fe400078e00b3 */
.L_x_28026:
[----:B------:R-:W-:Y:S05]  /*94a0*/  BSYNC B1 ;  /* 0x0000000000017941 */ /* 0x000fea0003800000 */
.L_x_28024:
        /* <DEDUP_REMOVED lines=11> */
.L_x_28028:
[----:B------:R-:W-:Y:S01]  /*9560*/  IMAD.MOV.U32 R3, RZ, RZ, R252 ;  /* 0x000000ffff037224 */ /* 0x000fe200078e00fc */
[----:B------:R-:W-:Y:S01]  /*9570*/  MOV R0, R2 ;  /* 0x0000000200007202 */ /* 0x000fe20000000f00 */
[----:B------:R-:W-:Y:S02]  /*9580*/  IMAD.MOV.U32 R79, RZ, RZ, R78 ;  /* 0x000000ffff4f7224 */ /* 0x000fe400078e004e */
[----:B------:R-:W-:Y:S02]  /*9590*/  IMAD.MOV.U32 R179, RZ, RZ, R178 ;  /* 0x000000ffffb37224 */ /* 0x000fe400078e00b2 */
.L_x_28029:
[----:B------:R-:W-:Y:S05]  /*95a0*/  BSYNC B1 ;  /* 0x0000000000017941 */ /* 0x000fea0003800000 */
.L_x_28027:
        /* <DEDUP_REMOVED lines=11> */
.L_x_28031:
[----:B------:R-:W-:Y:S01]  /*9660*/  IMAD.MOV.U32 R252, RZ, RZ, R3 ;  /* 0x000000fffffc7224 */ /* 0x000fe200078e0003 */
[----:B------:R-:W-:Y:S01]  /*9670*/  MOV R2, R0 ;  /* 0x0000000000027202 */ /* 0x000fe20000000f00 */
[----:B------:R-:W-:Y:S02]  /*9680*/  IMAD.MOV.U32 R78, RZ, RZ, R77 ;  /* 0x000000ffff4e7224 */ /* 0x000fe400078e004d */
[----:B------:R-:W-:Y:S02]  /*9690*/  IMAD.MOV.U32 R178, RZ, RZ, R177 ;  /* 0x000000ffffb27224 */ /* 0x000fe400078e00b1 */
.L_x_28032:
[----:B------:R-:W-:Y:S05]  /*96a0*/  BSYNC B1 ;  /* 0x0000000000017941 */ /* 0x000fea0003800000 */
.L_x_28030:
        /* <DEDUP_REMOVED lines=11> */
.L_x_28034:
[----:B------:R-:W-:Y:S01]  /*9760*/  IMAD.MOV.U32 R3, RZ, RZ, R252 ;  /* 0x000000ffff037224 */ /* 0x000fe200078e00fc */
[----:B------:R-:W-:Y:S01]  /*9770*/  MOV R0, R2 ;  /* 0x0000000200007202 */ /* 0x000fe20000000f00 */
[----:B------:R-:W-:Y:S02]  /*9780*/  IMAD.MOV.U32 R77, RZ, RZ, R76 ;  /* 0x000000ffff4d7224 */ /* 0x000fe400078e004c */
[----:B------:R-:W-:Y:S02]  /*9790*/  IMAD.MOV.U32 R177, RZ, RZ, R176 ;  /* 0x000000ffffb17224 */ /* 0x000fe400078e00b0 */
.L_x_28035:
[----:B------:R-:W-:Y:S05]  /*97a0*/  BSYNC B1 ;  /* 0x0000000000017941 */ /* 0x000fea0003800000 */
.L_x_28033:
        /* <DEDUP_REMOVED lines=11> */
.L_x_28037:
[----:B------:R-:W-:Y:S01]  /*9860*/  IMAD.MOV.U32 R252, RZ, RZ, R3 ;  /* 0x000000fffffc7224 */ /* 0x000fe200078e0003 */
[----:B------:R-:W-:Y:S01]  /*9870*/  MOV R2, R0 ;  /* 0x0000000000027202 */ /* 0x000fe20000000f00 */
[----:B------:R-:W-:Y:S02]  /*9880*/  IMAD.MOV.U32 R76, RZ, RZ, R83 ;  /* 0x000000ffff4c7224 */ /* 0x000fe400078e0053 */
[----:B------:R-:W-:Y:S02]  /*9890*/  IMAD.MOV.U32 R176, RZ, RZ, R175 ;  /* 0x000000ffffb07224 */ /* 0x000fe400078e00af */
.L_x_28038:
[----:B------:R-:W-:Y:S05]  /*98a0*/  BSYNC B1 ;  /* 0x0000000000017941 */ /* 0x000fea0003800000 */
.L_x_28036:
        /* <DEDUP_REMOVED lines=11> */
.L_x_28040:
[----:B------:R-:W-:Y:S01]  /*9960*/  IMAD.MOV.U32 R3, RZ, RZ, R252 ;  /* 0x000000ffff037224 */ /* 0x000fe200078e00fc */
[----:B------:R-:W-:Y:S01]  /*9970*/  MOV R0, R2 ;  /* 0x0000000200007202 */ /* 0x000fe20000000f00 */
[----:B------:R-:W-:Y:S02]  /*9980*/  IMAD.MOV.U32 R83, RZ, RZ, R82 ;  /* 0x000000ffff537224 */ /* 0x000fe400078e0052 */
[----:B------:R-:W-:Y:S02]  /*9990*/  IMAD.MOV.U32 R175, RZ, RZ, R174 ;  /* 0x000000ffffaf7224 */ /* 0x000fe400078e00ae */
.L_x_28041:
[----:B------:R-:W-:Y:S05]  /*99a0*/  BSYNC B1 ;  /* 0x0000000000017941 */ /* 0x000fea0003800000 */
.L_x_28039:
        /* <DEDUP_REMOVED lines=11> */
.L_x_28043:
[----:B------:R-:W-:Y:S01]  /*9a60*/  IMAD.MOV.U32 R252, RZ, RZ, R3 ;  /* 0x000000fffffc7224 */ /* 0x000fe200078e0003 */
[----:B------:R-:W-:Y:S01]  /*9a70*/  MOV R2, R0 ;  /* 0x0000000000027202 */ /* 0x000fe20000000f00 */
[----:B------:R-:W-:Y:S02]  /*9a80*/  IMAD.MOV.U32 R82, RZ, RZ, R81 ;  /* 0x000000ffff527224 */ /* 0x000fe400078e0051 */
[----:B------:R-:W-:Y:S02]  /*9a90*/  IMAD.MOV.U32 R174, RZ, RZ, R173 ;  /* 0x000000ffffae7224 */ /* 0x000fe400078e00ad */
.L_x_28044:
[----:B------:R-:W-:Y:S05]  /*9aa0*/  BSYNC B1 ;  /* 0x0000000000017941 */ /* 0x000fea0003800000 */
.L_x_28042:
        /* <DEDUP_REMOVED lines=11> */
.L_x_28046:
[----:B------:R-:W-:Y:S01]  /*9b60*/  IMAD.MOV.U32 R3, RZ, RZ, R252 ;  /* 0x000000ffff037224 */ /* 0x000fe200078e00fc */
[----:B------:R-:W-:Y:S01]  /*9b70*/  MOV R0, R2 ;  /* 0x0000000200007202 */ /* 0x000fe20000000f00 */
[----:B------:R-:W-:Y:S02]  /*9b80*/  IMAD.MOV.U32 R81, RZ, RZ, R80 ;  /* 0x000000ffff517224 */ /* 0x000fe400078e0050 */
[----:B------:R-:W-:Y:S02]  /*9b90*/  IMAD.MOV.U32 R173, RZ, RZ, R172 ;  /* 0x000000ffffad7224 */ /* 0x000fe400078e00ac */
.L_x_28047:
[----:B------:R-:W-:Y:S05]  /*9ba0*/  BSYNC B1 ;  /* 0x0000000000017941 */ /* 0x000fea0003800000 */
.L_x_28045:
        /* <DEDUP_REMOVED lines=11> */
.L_x_28049:
[----:B------:R-:W-:Y:S01]  /*9c60*/  IMAD.MOV.U32 R252, RZ, RZ, R3 ;  /* 0x000000fffffc7224 */ /* 0x000fe200078e0003 */
[----:B------:R-:W-:Y:S01]  /*9c70*/  MOV R2, R0 ;  /* 0x0000000000027202 */ /* 0x000fe20000000f00 */
[----:B------:R-:W-:Y:S02]  /*9c80*/  IMAD.MOV.U32 R80, RZ, RZ, R87 ;  /* 0x000000ffff507224 */ /* 0x000fe400078e0057 */
[----:B------:R-:W-:Y:S02]  /*9c90*/  IMAD.MOV.U32 R172, RZ, RZ, R171 ;  /* 0x000000ffffac7224 */ /* 0x000fe400078e00ab */
.L_x_28050:
[----:B------:R-:W-:Y:S05]  /*9ca0*/  BSYNC B1 ;  /* 0x0000000000017941 */ /* 0x000fea0003800000 */
.L_x_28048:
        /* <DEDUP_REMOVED lines=11> */
.L_x_28052:
[----:B------:R-:W-:Y:S01]  /*9d60*/  IMAD.MOV.U32 R3, RZ, RZ, R252 ;  /* 0x000000ffff037224 */ /* 0x000fe200078e00fc */
[----:B------:R-:W-:Y:S01]  /*9d70*/  MOV R0, R2 ;  /* 0x0000000200007202 */ /* 0x000fe20000000f00 */
[----:B------:R-:W-:Y:S02]  /*9d80*/  IMAD.MOV.U32 R87, RZ, RZ, R86 ;  /* 0x000000ffff577224 */ /* 0x000fe400078e0056 */
[----:B------:R-:W-:Y:S02]  /*9d90*/  IMAD.MOV.U32 R171, RZ, RZ, R170 ;  /* 0x000000ffffab7224 */ /* 0x000fe400078e00aa */
.L_x_28053:
[----:B------:R-:W-:Y:S05]  /*9da0*/  BSYNC B1 ;  /* 0x0000000000017941 */ /* 0x000fea0003800000 */
.L_x_28051:
        /* <DEDUP_REMOVED lines=11> */
.L_x_28055:
[----:B------:R-:W-:Y:S01]  /*9e60*/  IMAD.MOV.U32 R252, RZ, RZ, R3 ;  /* 0x000000fffffc7224 */ /* 0x000fe200078e0003 */
[----:B------:R-:W-:Y:S01]  /*9e70*/  MOV R2, R0 ;  /* 0x0000000000027202 */ /* 0x000fe20000000f00 */
[----:B------:R-:W-:Y:S02]  /*9e80*/  IMAD.MOV.U32 R86, RZ, RZ, R85 ;  /* 0x000000ffff567224 */ /* 0x000fe400078e0055 */
[----:B------:R-:W-:Y:S02]  /*9e90*/  IMAD.MOV.U32 R170, RZ, RZ, R169 ;  /* 0x000000ffffaa7224 */ /* 0x000fe400078e00a9 */
.L_x_28056:
[----:B------:R-:W-:Y:S05]  /*9ea0*/  BSYNC B1 ;  /* 0x0000000000017941 */ /* 0x000fea0003800000 */
.L_x_28054:
        /* <DEDUP_REMOVED lines=11> */
.L_x_28058:
[----:B------:R-:W-:Y:S01]  /*9f60*/  IMAD.MOV.U32 R3, RZ, RZ, R252 ;  /* 0x000000ffff037224 */ /* 0x000fe200078e00fc */
[----:B------:R-:W-:Y:S01]  /*9f70*/  MOV R0, R2 ;  /* 0x0000000200007202 */ /* 0x000fe20000000f00 */
[----:B------:R-:W-:Y:S02]  /*9f80*/  IMAD.MOV.U32 R85, RZ, RZ, R84 ;  /* 0x000000ffff557224 */ /* 0x000fe400078e0054 */
[----:B------:R-:W-:Y:S02]  /*9f90*/  IMAD.MOV.U32 R169, RZ, RZ, R168 ;  /* 0x000000ffffa97224 */ /* 0x000fe400078e00a8 */
.L_x_28059:
[----:B------:R-:W-:Y:S05]  /*9fa0*/  BSYNC B1 ;  /* 0x0000000000017941 */ /* 0x000fea0003800000 */
.L_x_28057:
        /* <DEDUP_REMOVED lines=11> */
.L_x_28061:
[----:B------:R-:W-:Y:S01]  /*a060*/  IMAD.MOV.U32 R252, RZ, RZ, R3 ;  /* 0x000000fffffc7224 */ /* 0x000fe200078e0003 */
[----:B------:R-:W-:Y:S01]  /*a070*/  MOV R2, R0 ;  /* 0x0000000000027202 */ /* 0x000fe20000000f00 */
[----:B------:R-:W-:Y:S02]  /*a080*/  IMAD.MOV.U32 R84, RZ, RZ, R91 ;  /* 0x000000ffff547224 */ /* 0x000fe400078e005b */
[----:B------:R-:W-:Y:S02]  /*a090*/  IMAD.MOV.U32 R168, RZ, RZ, R167 ;  /* 0x000000ffffa87224 */ /* 0x000fe400078e00a7 */
.L_x_28062:
[----:B------:R-:W-:Y:S05]  /*a0a0*/  BSYNC B1 ;  /* 0x0000000000017941 */ /* 0x000fea0003800000 */
.L_x_28060:
        /* <DEDUP_REMOVED lines=11> */
.L_x_28064:
[----:B------:R-:W-:Y:S01]  /*a160*/  IMAD.MOV.U32 R3, RZ, RZ, R252 ;  /* 0x000000ffff037224 */ /* 0x000fe200078e00fc */
[----:B------:R-:W-:Y:S01]  /*a170*/  MOV R0, R2 ;  /* 0x0000000200007202 */ /* 0x000fe20000000f00 */
[----:B------:R-:W-:Y:S02]  /*a180*/  IMAD.MOV.U32 R91, RZ, RZ, R90 ;  /* 0x000000ffff5b7224 */ /* 0x000fe400078e005a */
[----:B------:R-:W-:Y:S02]  /*a190*/  IMAD.MOV.U32 R167, RZ, RZ, R166 ;  /* 0x000000ffffa77224 */ /* 0x000fe400078e00a6 */
.L_x_28065:
[----:B------:R-:W-:Y:S05]  /*a1a0*/  BSYNC B1 ;  /* 0x0000000000017941 */ /* 0x000fea0003800000 */
.L_x_28063:
        /* <DEDUP_REMOVED lines=11> */
.L_x_28067:
[----:B------:R-:W-:Y:S01]  /*a260*/  IMAD.MOV.U32 R252, RZ, RZ, R3 ;  /* 0x000000fffffc7224 */ /* 0x000fe200078e0003 */
[----:B------:R-:W-:Y:S01]  /*a270*/  MOV R2, R0 ;  /* 0x0000000000027202 */ /* 0x000fe20000000f00 */
[----:B------:R-:W-:Y:S02]  /*a280*/  IMAD.MOV.U32 R90, RZ, RZ, R89 ;  /* 0x000000ffff5a7224 */ /* 0x000fe400078e0059 */
[----:B------:R-:W-:Y:S02]  /*a290*/  IMAD.MOV.U32 R166, RZ, RZ, R165 ;  /* 0x000000ffffa67224 */ /* 0x000fe400078e00a5 */
.L_x_28068:
[----:B------:R-:W-:Y:S05]  /*a2a0*/  BSYNC B1 ;  /* 0x0000000000017941 */ /* 0x000fea0003800000 */
.L_x_28066:
        /* <DEDUP_REMOVED lines=11> */
.L_x_28070:
[----:B------:R-:W-:Y:S01]  /*a360*/  IMAD.MOV.U32 R3, RZ, RZ, R252 ;  /* 0x000000ffff037224 */ /* 0x000fe200078e00fc */
[----:B------:R-:W-:Y:S01]  /*a370*/  MOV R0, R2 ;  /* 0x0000000200007202 */ /* 0x000fe20000000f00 */
[----:B------:R-:W-:Y:S02]  /*a380*/  IMAD.MOV.U32 R89, RZ, RZ, R88 ;  /* 0x000000ffff597224 */ /* 0x000fe400078e0058 */
[----:B------:R-:W-:Y:S02]  /*a390*/  IMAD.MOV.U32 R165, RZ, RZ, R164 ;  /* 0x000000ffffa57224 */ /* 0x000fe400078e00a4 */
.L_x_28071:
[----:B------:R-:W-:Y:S05]  /*a3a0*/  BSYNC B1 ;  /* 0x0000000000017941 */ /* 0x000fea0003800000 */
.L_x_28069:
        /* <DEDUP_REMOVED lines=11> */
.L_x_28073:
[----:B------:R-:W-:Y:S01]  /*a460*/  IMAD.MOV.U32 R252, RZ, RZ, R3 ;  /* 0x000000fffffc7224 */ /* 0x000fe200078e0003 */
[----:B------:R-:W-:Y:S01]  /*a470*/  MOV R2, R0 ;  /* 0x0000000000027202 */ /* 0x000fe20000000f00 */
[----:B------:R-:W-:Y:S02]  /*a480*/  IMAD.MOV.U32 R88, RZ, RZ, R95 ;  /* 0x000000ffff587224 */ /* 0x000fe400078e005f */
[----:B------:R-:W-:Y:S02]  /*a490*/  IMAD.MOV.U32 R164, RZ, RZ, R163 ;  /* 0x000000ffffa47224 */ /* 0x000fe400078e00a3 */
.L_x_28074:
[----:B------:R-:W-:Y:S05]  /*a4a0*/  BSYNC B1 ;  /* 0x0000000000017941 */ /* 0x000fea0003800000 */
.L_x_28072:
        /* <DEDUP_REMOVED lines=11> */
.L_x_28076:
[----:B------:R-:W-:Y:S01]  /*a560*/  IMAD.MOV.U32 R3, RZ, RZ, R252 ;  /* 0x000000ffff037224 */ /* 0x000fe200078e00fc */
[----:B------:R-:W-:Y:S01]  /*a570*/  MOV R0, R2 ;  /* 0x0000000200007202 */ /* 0x000fe20000000f00 */
[----:B------:R-:W-:Y:S02]  /*a580*/  IMAD.MOV.U32 R95, RZ, RZ, R94 ;  /* 0x000000ffff5f7224 */ /* 0x000fe400078e005e */
[----:B------:R-:W-:Y:S02]  /*a590*/  IMAD.MOV.U32 R163, RZ, RZ, R162 ;  /* 0x000000ffffa37224 */ /* 0x000fe400078e00a2 */
.L_x_28077:
[----:B------:R-:W-:Y:S05]  /*a5a0*/  BSYNC B1 ;  /* 0x0000000000017941 */ /* 0x000fea0003800000 */
.L_x_28075:
        /* <DEDUP_REMOVED lines=11> */
.L_x_28079:
[----:B------:R-:W-:Y:S01]  /*a660*/  IMAD.MOV.U32 R252, RZ, RZ, R3 ;  /* 0x000000fffffc7224 */ /* 0x000fe200078e0003 */
[----:B------:R-:W-:Y:S01]  /*a670*/  MOV R2, R0 ;  /* 0x0000000000027202 */ /* 0x000fe20000000f00 */
[----:B------:R-:W-:Y:S02]  /*a680*/  IMAD.MOV.U32 R94, RZ, RZ, R93 ;  /* 0x000000ffff5e7224 */ /* 0x000fe400078e005d */
[----:B------:R-:W-:Y:S02]  /*a690*/  IMAD.MOV.U32 R162, RZ, RZ, R161 ;  /* 0x000000ffffa27224 */ /* 0x000fe400078e00a1 */
.L_x_28080:
[----:B------:R-:W-:Y:S05]  /*a6a0*/  BSYNC B1 ;  /* 0x0000000000017941 */ /* 0x000fea0003800000 */
.L_x_28078:
        /* <DEDUP_REMOVED lines=11> */
.L_x_28082:
[----:B------:R-:W-:Y:S01]  /*a760*/  IMAD.MOV.U32 R3, RZ, RZ, R252 ;  /* 0x000000ffff037224 */ /* 0x000fe200078e00fc */
[----:B------:R-:W-:Y:S01]  /*a770*/  MOV R0, R2 ;  /* 0x0000000200007202 */ /* 0x000fe20000000f00 */
[----:B------:R-:W-:Y:S02]  /*a780*/  IMAD.MOV.U32 R93, RZ, RZ, R92 ;  /* 0x000000ffff5d7224 */ /* 0x000fe400078e005c */
[----:B------:R-:W-:Y:S02]  /*a790*/  IMAD.MOV.U32 R161, RZ, RZ, R160 ;  /* 0x000000ffffa17224 */ /* 0x000fe400078e00a0 */
.L_x_28083:
[----:B------:R-:W-:Y:S05]  /*a7a0*/  BSYNC B1 ;  /* 0x0000000000017941 */ /* 0x000fea0003800000 */
.L_x_28081:
        /* <DEDUP_REMOVED lines=11> */
.L_x_28085:
[----:B------:R-:W-:Y:S01]  /*a860*/  IMAD.MOV.U32 R252, RZ, RZ, R3 ;  /* 0x000000fffffc7224 */ /* 0x000fe200078e0003 */
[----:B------:R-:W-:Y:S01]  /*a870*/  MOV R2, R0 ;  /* 0x0000000000027202 */ /* 0x000fe20000000f00 */
[----:B------:R-:W-:Y:S02]  /*a880*/  IMAD.MOV.U32 R92, RZ, RZ, R99 ;  /* 0x000000ffff5c7224 */ /* 0x000fe400078e0063 */
[----:B------:R-:W-:Y:S02]  /*a890*/  IMAD.MOV.U32 R160, RZ, RZ, R159 ;  /* 0x000000ffffa07224 */ /* 0x000fe400078e009f */
.L_x_28086:
[----:B------:R-:W-:Y:S05]  /*a8a0*/  BSYNC B1 ;  /* 0x0000000000017941 */ /* 0x000fea0003800000 */
.L_x_28084:
        /* <DEDUP_REMOVED lines=11> */
.L_x_28088:
[----:B------:R-:W-:Y:S01]  /*a960*/  IMAD.MOV.U32 R3, RZ, RZ, R252 ;  /* 0x000000ffff037224 */ /* 0x000fe200078e00fc */
[----:B------:R-:W-:Y:S01]  /*a970*/  MOV R0, R2 ;  /* 0x0000000200007202 */ /* 0x000fe20000000f00 */
[----:B------:R-:W-:Y:S02]  /*a980*/  IMAD.MOV.U32 R99, RZ, RZ, R98 ;  /* 0x000000ffff637224 */ /* 0x000fe400078e0062 */
[----:B------:R-:W-:Y:S02]  /*a990*/  IMAD.MOV.U32 R159, RZ, RZ, R158 ;  /* 0x000000ffff9f7224 */ /* 0x000fe400078e009e */
.L_x_28089:
[----:B------:R-:W-:Y:S05]  /*a9a0*/  BSYNC B1 ;  /* 0x0000000000017941 */ /* 0x000fea0003800000 */
.L_x_28087:
        /* <DEDUP_REMOVED lines=11> */
.L_x_28091:
[----:B------:R-:W-:Y:S01]  /*aa60*/  IMAD.MOV.U32 R252, RZ, RZ, R3 ;  /* 0x000000fffffc7224 */ /* 0x000fe200078e0003 */
[----:B------:R-:W-:Y:S01]  /*aa70*/  MOV R2, R0 ;  /* 0x0000000000027202 */ /* 0x000fe20000000f00 */
[----:B------:R-:W-:Y:S02]  /*aa80*/  IMAD.MOV.U32 R98, RZ, RZ, R97 ;  /* 0x000000ffff627224 */ /* 0x000fe400078e0061 */
[----:B------:R-:W-:Y:S02]  /*aa90*/  IMAD.MOV.U32 R158, RZ, RZ, R157 ;  /* 0x000000ffff9e7224 */ /* 0x000fe400078e009d */
.L_x_28092:
[----:B------:R-:W-:Y:S05]  /*aaa0*/  BSYNC B1 ;  /* 0x0000000000017941 */ /* 0x000fea0003800000 */
.L_x_28090:
        /* <DEDUP_REMOVED lines=11> */
.L_x_28094:
[----:B------:R-:W-:Y:S01]  /*ab60*/  IMAD.MOV.U32 R3, RZ, RZ, R252 ;  /* 0x000000ffff037224 */ /* 0x000fe200078e00fc */
[----:B------:R-:W-:Y:S01]  /*ab70*/  MOV R0, R2 ;  /* 0x0000000200007202 */ /* 0x000fe20000000f00 */
[----:B------:R-:W-:Y:S02]  /*ab80*/  IMAD.MOV.U32 R97, RZ, RZ, R96 ;  /* 0x000000ffff617224 */ /* 0x000fe400078e0060 */
[----:B------:R-:W-:Y:S02]  /*ab90*/  IMAD.MOV.U32 R157, RZ, RZ, R156 ;  /* 0x000000ffff9d7224 */ /* 0x000fe400078e009c */
.L_x_28095:
[----:B------:R-:W-:Y:S05]  /*aba0*/  BSYNC B1 ;  /* 0x0000000000017941 */ /* 0x000fea0003800000 */
.L_x_28093:
        /* <DEDUP_REMOVED lines=11> */
.L_x_28097:
[----:B------:R-:W-:Y:S01]  /*ac60*/  IMAD.MOV.U32 R252, RZ, RZ, R3 ;  /* 0x000000fffffc7224 */ /* 0x000fe200078e0003 */
[----:B------:R-:W-:Y:S01]  /*ac70*/  MOV R2, R0 ;  /* 0x0000000000027202 */ /* 0x000fe20000000f00 */
[----:B------:R-:W-:Y:S02]  /*ac80*/  IMAD.MOV.U32 R96, RZ, RZ, R103 ;  /* 0x000000ffff607224 */ /* 0x000fe400078e0067 */
[----:B------:R-:W-:Y:S02]  /*ac90*/  IMAD.MOV.U32 R156, RZ, RZ, R155 ;  /* 0x000000ffff9c7224 */ /* 0x000fe400078e009b */
.L_x_28098:
[----:B------:R-:W-:Y:S05]  /*aca0*/  BSYNC B1 ;  /* 0x0000000000017941 */ /* 0x000fea0003800000 */
.L_x_28096:
        /* <DEDUP_REMOVED lines=11> */
.L_x_28100:
[----:B------:R-:W-:Y:S01]  /*ad60*/  IMAD.MOV.U32 R3, RZ, RZ, R252 ;  /* 0x000000ffff037224 */ /* 0x000fe200078e00fc */
[----:B------:R-:W-:Y:S01]  /*ad70*/  MOV R0, R2 ;  /* 0x0000000200007202 */ /* 0x000fe20000000f00 */
[----:B------:R-:W-:Y:S02]  /*ad80*/  IMAD.MOV.U32 R103, RZ, RZ, R102 ;  /* 0x000000ffff677224 */ /* 0x000fe400078e0066 */
[----:B------:R-:W-:Y:S02]  /*ad90*/  IMAD.MOV.U32 R155, RZ, RZ, R154 ;  /* 0x000000ffff9b7224 */ /* 0x000fe400078e009a */
.L_x_28101:
[----:B------:R-:W-:Y:S05]  /*ada0*/  BSYNC B1 ;  /* 0x0000000000017941 */ /* 0x000fea0003800000 */
.L_x_28099:
        /* <DEDUP_REMOVED lines=11> */
.L_x_28103:
[----:B------:R-:W-:Y:S01]  /*ae60*/  IMAD.MOV.U32 R252, RZ, RZ, R3 ;  /* 0x000000fffffc7224 */ /* 0x000fe200078e0003 */
[----:B------:R-:W-:Y:S01]  /*ae70*/  MOV R2, R0 ;  /* 0x0000000000027202 */ /* 0x000fe20000000f00 */
[----:B------:R-:W-:Y:S02]  /*ae80*/  IMAD.MOV.U32 R102, RZ, RZ, R101 ;  /* 0x000000ffff667224 */ /* 0x000fe400078e0065 */
[----:B------:R-:W-:Y:S02]  /*ae90*/  IMAD.MOV.U32 R154, RZ, RZ, R153 ;  /* 0x000000ffff9a7224 */ /* 0x000fe400078e0099 */
.L_x_28104:
[----:B------:R-:W-:Y:S05]  /*aea0*/  BSYNC B1 ;  /* 0x0000000000017941 */ /* 0x000fea0003800000 */
.L_x_28102:
        /* <DEDUP_REMOVED lines=11> */
.L_x_28106:
[----:B------:R-:W-:Y:S01]  /*af60*/  IMAD.MOV.U32 R3, RZ, RZ, R252 ;  /* 0x000000ffff037224 */ /* 0x000fe200078e00fc */
[----:B------:R-:W-:Y:S01]  /*af70*/  MOV R0, R2 ;  /* 0x0000000200007202 */ /* 0x000fe20000000f00 */
[----:B------:R-:W-:Y:S02]  /*af80*/  IMAD.MOV.U32 R101, RZ, RZ, R100 ;  /* 0x000000ffff657224 */ /* 0x000fe400078e0064 */
[----:B------:R-:W-:Y:S02]  /*af90*/  IMAD.MOV.U32 R153, RZ, RZ, R152 ;  /* 0x000000ffff997224 */ /* 0x000fe400078e0098 */
.L_x_28107:
[----:B------:R-:W-:Y:S05]  /*afa0*/  BSYNC B1 ;  /* 0x0000000000017941 */ /* 0x000fea0003800000 */
.L_x_28105:
        /* <DEDUP_REMOVED lines=11> */
.L_x_28109:
[----:B------:R-:W-:Y:S01]  /*b060*/  IMAD.MOV.U32 R252, RZ, RZ, R3 ;  /* 0x000000fffffc7224 */ /* 0x000fe200078e0003 */
[----:B------:R-:W-:Y:S01]  /*b070*/  MOV R2, R0 ;  /* 0x0000000000027202 */ /* 0x000fe20000000f00 */
[----:B------:R-:W-:Y:S02]  /*b080*/  IMAD.MOV.U32 R100, RZ, RZ, R107 ;  /* 0x000000ffff647224 */ /* 0x000fe400078e006b */
[----:B------:R-:W-:Y:S02]  /*b090*/  IMAD.MOV.U32 R152, RZ, RZ, R151 ;  /* 0x000000ffff987224 */ /* 0x000fe400078e0097 */
.L_x_28110:
[----:B------:R-:W-:Y:S05]  /*b0a0*/  BSYNC B1 ;  /* 0x0000000000017941 */ /* 0x000fea0003800000 */
.L_x_28108:
        /* <DEDUP_REMOVED lines=11> */
.L_x_28112:
[----:B------:R-:W-:Y:S01]  /*b160*/  IMAD.MOV.U32 R3, RZ, RZ, R252 ;  /* 0x000000ffff037224 */ /* 0x000fe200078e00fc */
[----:B------:R-:W-:Y:S01]  /*b170*/  MOV R0, R2 ;  /* 0x0000000200007202 */ /* 0x000fe20000000f00 */
[----:B------:R-:W-:Y:S02]  /*b180*/  IMAD.MOV.U32 R107, RZ, RZ, R106 ;  /* 0x000000ffff6b7224 */ /* 0x000fe400078e006a */
[----:B------:R-:W-:Y:S02]  /*b190*/  IMAD.MOV.U32 R151, RZ, RZ, R150 ;  /* 0x000000ffff977224 */ /* 0x000fe400078e0096 */
.L_x_28113:
[----:B------:R-:W-:Y:S05]  /*b1a0*/  BSYNC B1 ;  /* 0x0000000000017941 */ /* 0x000fea0003800000 */
.L_x_28111:
        /* <DEDUP_REMOVED lines=11> */
.L_x_28115:
[----:B------:R-:W-:Y:S01]  /*b260*/  IMAD.MOV.U32 R252, RZ, RZ, R3 ;  /* 0x000000fffffc7224 */ /* 0x000fe200078e0003 */
[----:B------:R-:W-:Y:S01]  /*b270*/  MOV R2, R0 ;  /* 0x0000000000027202 */ /* 0x000fe20000000f00 */
[----:B------:R-:W-:Y:S02]  /*b280*/  IMAD.MOV.U32 R106, RZ, RZ, R105 ;  /* 0x000000ffff6a7224 */ /* 0x000fe400078e0069 */
[----:B------:R-:W-:Y:S02]  /*b290*/  IMAD.MOV.U32 R150, RZ, RZ, R149 ;  /* 0x000000ffff967224 */ /* 0x000fe400078e0095 */
.L_x_28116:
[----:B------:R-:W-:Y:S05]  /*b2a0*/  BSYNC B1 ;  /* 0x0000000000017941 */ /* 0x000fea0003800000 */
.L_x_28114:
        /* <DEDUP_REMOVED lines=11> */
.L_x_28118:
[----:B------:R-:W-:Y:S01]  /*b360*/  IMAD.MOV.U32 R3, RZ, RZ, R252 ;  /* 0x000000ffff037224 */ /* 0x000fe200078e00fc */
[----:B------:R-:W-:Y:S01]  /*b370*/  MOV R0, R2 ;  /* 0x0000000200007202 */ /* 0x000fe20000000f00 */
[----:B------:R-:W-:Y:S02]  /*b380*/  IMAD.MOV.U32 R105, RZ, RZ, R104 ;  /* 0x000000ffff697224 */ /* 0x000fe400078e0068 */
[----:B------:R-:W-:Y:S02]  /*b390*/  IMAD.MOV.U32 R149, RZ, RZ, R148 ;  /* 0x000000ffff957224 */ /* 0x000fe400078e0094 */
.L_x_28119:
[----:B------:R-:W-:Y:S05]  /*b3a0*/  BSYNC B1 ;  /* 0x0000000000017941 */ /* 0x000fea0003800000 */
.L_x_28117:
        /* <DEDUP_REMOVED lines=11> */
.L_x_28121:
[----:B------:R-:W-:Y:S01]  /*b460*/  IMAD.MOV.U32 R252, RZ, RZ, R3 ;  /* 0x000000fffffc7224 */ /* 0x000fe200078e0003 */
[----:B------:R-:W-:Y:S01]  /*b470*/  MOV R2, R0 ;  /* 0x0000000000027202 */ /* 0x000fe20000000f00 */
[----:B------:R-:W-:Y:S02]  /*b480*/  IMAD.MOV.U32 R104, RZ, RZ, R111 ;  /* 0x000000ffff687224 */ /* 0x000fe400078e006f */
[----:B------:R-:W-:Y:S02]  /*b490*/  IMAD.MOV.U32 R148, RZ, RZ, R147 ;  /* 0x000000ffff947224 */ /* 0x000fe400078e0093 */
.L_x_28122:
[----:B------:R-:W-:Y:S05]  /*b4a0*/  BSYNC B1 ;  /* 0x0000000000017941 */ /* 0x000fea0003800000 */
.L_x_28120:
        /* <DEDUP_REMOVED lines=11> */
.L_x_28124:
[----:B------:R-:W-:Y:S01]  /*b560*/  IMAD.MOV.U32 R3, RZ, RZ, R252 ;  /* 0x000000ffff037224 */ /* 0x000fe200078e00fc */
[----:B------:R-:W-:Y:S01]  /*b570*/  MOV R0, R2 ;  /* 0x0000000200007202 */ /* 0x000fe20000000f00 */
[----:B------:R-:W-:Y:S02]  /*b580*/  IMAD.MOV.U32 R111, RZ, RZ, R110 ;  /* 0x000000ffff6f7224 */ /* 0x000fe400078e006e */
[----:B------:R-:W-:Y:S02]  /*b590*/  IMAD.MOV.U32 R147, RZ, RZ, R146 ;  /* 0x000000ffff937224 */ /* 0x000fe400078e0092 */
.L_x_28125:
[----:B------:R-:W-:Y:S05]  /*b5a0*/  BSYNC B1 ;  /* 0x0000000000017941 */ /* 0x000fea0003800000 */
.L_x_28123:
        /* <DEDUP_REMOVED lines=11> */
.L_x_28127:
[----:B------:R-:W-:Y:S01]  /*b660*/  IMAD.MOV.U32 R252, RZ, RZ, R3 ;  /* 0x000000fffffc7224 */ /* 0x000fe200078e0003 */
[----:B------:R-:W-:Y:S01]  /*b670*/  MOV R2, R0 ;  /* 0x0000000000027202 */ /* 0x000fe20000000f00 */
[----:B------:R-:W-:Y:S02]  /*b680*/  IMAD.MOV.U32 R110, RZ, RZ, R109 ;  /* 0x000000ffff6e7224 */ /* 0x000fe400078e006d */
[----:B------:R-:W-:Y:S02]  /*b690*/  IMAD.MOV.U32 R146, RZ, RZ, R145 ;  /* 0x000000ffff927224 */ /* 0x000fe400078e0091 */
.L_x_28128:
[----:B------:R-:W-:Y:S05]  /*b6a0*/  BSYNC B1 ;  /* 0x0000000000017941 */ /* 0x000fea0003800000 */
.L_x_28126:
        /* <DEDUP_REMOVED lines=11> */
.L_x_28130:
[----:B------:R-:W-:Y:S01]  /*b760*/  IMAD.MOV.U32 R3, RZ, RZ, R252 ;  /* 0x000000ffff037224 */ /* 0x000fe200078e00fc */
[----:B------:R-:W-:Y:S01]  /*b770*/  MOV R0, R2 ;  /* 0x0000000200007202 */ /* 0x000fe20000000f00 */
[----:B------:R-:W-:Y:S02]  /*b780*/  IMAD.MOV.U32 R109, RZ, RZ, R108 ;  /* 0x000000ffff6d7224 */ /* 0x000fe400078e006c */
[----:B------:R-:W-:Y:S02]  /*b790*/  IMAD.MOV.U32 R145, RZ, RZ, R144 ;  /* 0x000000ffff917224 */ /* 0x000fe400078e0090 */
.L_x_28131:
[----:B------:R-:W-:Y:S05]  /*b7a0*/  BSYNC B1 ;  /* 0x0000000000017941 */ /* 0x000fea0003800000 */
.L_x_28129:
        /* <DEDUP_REMOVED lines=11> */
.L_x_28133:
[----:B------:R-:W-:Y:S01]  /*b860*/  IMAD.MOV.U32 R252, RZ, RZ, R3 ;  /* 0x000000fffffc7224 */ /* 0x000fe200078e0003 */
[----:B------:R-:W-:Y:S01]  /*b870*/  MOV R2, R0 ;  /* 0x0000000000027202 */ /* 0x000fe20000000f00 */
[----:B------:R-:W-:Y:S02]  /*b880*/  IMAD.MOV.U32 R108, RZ, RZ, R115 ;  /* 0x000000ffff6c7224 */ /* 0x000fe400078e0073 */
[----:B------:R-:W-:Y:S02]  /*b890*/  IMAD.MOV.U32 R144, RZ, RZ, R143 ;  /* 0x000000ffff907224 */ /* 0x000fe400078e008f */
.L_x_28134:
[----:B------:R-:W-:Y:S05]  /*b8a0*/  BSYNC B1 ;  /* 0x0000000000017941 */ /* 0x000fea0003800000 */
.L_x_28132:
        /* <DEDUP_REMOVED lines=11> */
.L_x_28136:
[----:B------:R-:W-:Y:S01]  /*b960*/  IMAD.MOV.U32 R3, RZ, RZ, R252 ;  /* 0x000000ffff037224 */ /* 0x000fe200078e00fc */
[----:B------:R-:W-:Y:S01]  /*b970*/  MOV R0, R2 ;  /* 0x0000000200007202 */ /* 0x000fe20000000f00 */
[----:B------:R-:W-:Y:S02]  /*b980*/  IMAD.MOV.U32 R115, RZ, RZ, R114 ;  /* 0x000000ffff737224 */ /* 0x000fe400078e0072 */
[----:B------:R-:W-:Y:S02]  /*b990*/  IMAD.MOV.U32 R143, RZ, RZ, R142 ;  /* 0x000000ffff8f7224 */ /* 0x000fe400078e008e */
.L_x_28137:
[----:B------:R-:W-:Y:S05]  /*b9a0*/  BSYNC B1 ;  /* 0x0000000000017941 */ /* 0x000fea0003800000 */
.L_x_28135:
        /* <DEDUP_REMOVED lines=11> */
.L_x_28139:
[----:B------:R-:W-:Y:S01]  /*ba60*/  IMAD.MOV.U32 R252, RZ, RZ, R3 ;  /* 0x000000fffffc7224 */ /* 0x000fe200078e0003 */
[----:B------:R-:W-:Y:S01]  /*ba70*/  MOV R2, R0 ;  /* 0x0000000000027202 */ /* 0x000fe20000000f00 */
[----:B------:R-:W-:Y:S02]  /*ba80*/  IMAD.MOV.U32 R114, RZ, RZ, R113 ;  /* 0x000000ffff727224 */ /* 0x000fe400078e0071 */
[----:B------:R-:W-:Y:S02]  /*ba90*/  IMAD.MOV.U32 R142, RZ, RZ, R141 ;  /* 0x000000ffff8e7224 */ /* 0x000fe400078e008d */
.L_x_28140:
[----:B------:R-:W-:Y:S05]  /*baa0*/  BSYNC B1 ;  /* 0x0000000000017941 */ /* 0x000fea0003800000 */
.L_x_28138:
        /* <DEDUP_REMOVED lines=11> */
.L_x_28142:
[----:B------:R-:W-:Y:S01]  /*bb60*/  IMAD.MOV.U32 R3, RZ, RZ, R252 ;  /* 0x000000ffff037224 */ /* 0x000fe200078e00fc */
[----:B------:R-:W-:Y:S01]  /*bb70*/  MOV R0, R2 ;  /* 0x0000000200007202 */ /* 0x000fe20000000f00 */
[----:B------:R-:W-:Y:S02]  /*bb80*/  IMAD.MOV.U32 R113, RZ, RZ, R112 ;  /* 0x000000ffff717224 */ /* 0x000fe400078e0070 */
[----:B------:R-:W-:Y:S02]  /*bb90*/  IMAD.MOV.U32 R141, RZ, RZ, R140 ;  /* 0x000000ffff8d7224 */ /* 0x000fe400078e008c */
.L_x_28143:
[----:B------:R-:W-:Y:S05]  /*bba0*/  BSYNC B1 ;  /* 0x0000000000017941 */ /* 0x000fea0003800000 */
.L_x_28141:
        /* <DEDUP_REMOVED lines=11> */
.L_x_28145:
[----:B------:R-:W-:Y:S01]  /*bc60*/  IMAD.MOV.U32 R252, RZ, RZ, R3 ;  /* 0x000000fffffc7224 */ /* 0x000fe200078e0003 */
[----:B------:R-:W-:Y:S01]  /*bc70*/  MOV R2, R0 ;  /* 0x0000000000027202 */ /* 0x000fe20000000f00 */
[----:B------:R-:W-:Y:S02]  /*bc80*/  IMAD.MOV.U32 R112, RZ, RZ, R119 ;  /* 0x000000ffff707224 */ /* 0x000fe400078e0077 */
[----:B------:R-:W-:Y:S02]  /*bc90*/  IMAD.MOV.U32 R140, RZ, RZ, R139 ;  /* 0x000000ffff8c7224 */ /* 0x000fe400078e008b */
.L_x_28146:
[----:B------:R-:W-:Y:S05]  /*bca0*/  BSYNC B1 ;  /* 0x0000000000017941 */ /* 0x000fea0003800000 */
.L_x_28144:
        /* <DEDUP_REMOVED lines=11> */
.L_x_28148:
[----:B------:R-:W-:Y:S01]  /*bd60*/  IMAD.MOV.U32 R3, RZ, RZ, R252 ;  /* 0x000000ffff037224 */ /* 0x000fe200078e00fc */
[----:B------:R-:W-:Y:S01]  /*bd70*/  MOV R0, R2 ;  /* 0x0000000200007202 */ /* 0x000fe20000000f00 */
[----:B------:R-:W-:Y:S02]  /*bd80*/  IMAD.MOV.U32 R119, RZ, RZ, R118 ;  /* 0x000000ffff777224 */ /* 0x000fe400078e0076 */
[----:B------:R-:W-:Y:S02]  /*bd90*/  IMAD.MOV.U32 R139, RZ, RZ, R138 ;  /* 0x000000ffff8b7224 */ /* 0x000fe400078e008a */
.L_x_28149:
[----:B------:R-:W-:Y:S05]  /*bda0*/  BSYNC B1 ;  /* 0x0000000000017941 */ /* 0x000fea0003800000 */
.L_x_28147:
        /* <DEDUP_REMOVED lines=11> */
.L_x_28151:
[----:B------:R-:W-:Y:S01]  /*be60*/  IMAD.MOV.U32 R252, RZ, RZ, R3 ;  /* 0x000000fffffc7224 */ /* 0x000fe200078e0003 */
[----:B------:R-:W-:Y:S01]  /*be70*/  MOV R2, R0 ;  /* 0x0000000000027202 */ /* 0x000fe20000000f00 */
[----:B------:R-:W-:Y:S02]  /*be80*/  IMAD.MOV.U32 R118, RZ, RZ, R117 ;  /* 0x000000ffff767224 */ /* 0x000fe400078e0075 */
[----:B------:R-:W-:Y:S02]  /*be90*/  IMAD.MOV.U32 R138, RZ, RZ, R137 ;  /* 0x000000ffff8a7224 */ /* 0x000fe400078e0089 */
.L_x_28152:
[----:B------:R-:W-:Y:S05]  /*bea0*/  BSYNC B1 ;  /* 0x0000000000017941 */ /* 0x000fea0003800000 */
.L_x_28150:
        /* <DEDUP_REMOVED lines=11> */
.L_x_28154:
[----:B------:R-:W-:Y:S01]  /*bf60*/  IMAD.MOV.U32 R3, RZ, RZ, R252 ;  /* 0x000000ffff037224 */ /* 0x000fe200078e00fc */
[----:B------:R-:W-:Y:S01]  /*bf70*/  MOV R0, R2 ;  /* 0x0000000200007202 */ /* 0x000fe20000000f00 */
[----:B------:R-:W-:Y:S02]  /*bf80*/  IMAD.MOV.U32 R117, RZ, RZ, R116 ;  /* 0x000000ffff757224 */ /* 0x000fe400078e0074 */
[----:B------:R-:W-:Y:S02]  /*bf90*/  IMAD.MOV.U32 R137, RZ, RZ, R136 ;  /* 0x000000ffff897224 */ /* 0x000fe400078e0088 */
.L_x_28155:
[----:B------:R-:W-:Y:S05]  /*bfa0*/  BSYNC B1 ;  /* 0x0000000000017941 */ /* 0x000fea0003800000 */
.L_x_28153:
        /* <DEDUP_REMOVED lines=11> */
.L_x_28157:
[----:B------:R-:W-:Y:S01]  /*c060*/  IMAD.MOV.U32 R252, RZ, RZ, R3 ;  /* 0x000000fffffc7224 */ /* 0x000fe200078e0003 */
[----:B------:R-:W-:Y:S01]  /*c070*/  MOV R2, R0 ;  /* 0x0000000000027202 */ /* 0x000fe20000000f00 */
[----:B------:R-:W-:Y:S02]  /*c080*/  IMAD.MOV.U32 R116, RZ, RZ, R123 ;  /* 0x000000ffff747224 */ /* 0x000fe400078e007b */
[----:B------:R-:W-:Y:S02]  /*c090*/  IMAD.MOV.U32 R136, RZ, RZ, R135 ;  /* 0x000000ffff887224 */ /* 0x000fe400078e0087 */
.L_x_28158:
[----:B------:R-:W-:Y:S05]  /*c0a0*/  BSYNC B1 ;  /* 0x0000000000017941 */ /* 0x000fea0003800000 */
.L_x_28156:
        /* <DEDUP_REMOVED lines=11> */
.L_x_28160:
[----:B------:R-:W-:Y:S01]  /*c160*/  IMAD.MOV.U32 R3, RZ, RZ, R252 ;  /* 0x000000ffff037224 */ /* 0x000fe200078e00fc */
[----:B------:R-:W-:Y:S01]  /*c170*/  MOV R0, R2 ;  /* 0x0000000200007202 */ /* 0x000fe20000000f00 */
[----:B------:R-:W-:Y:S02]  /*c180*/  IMAD.MOV.U32 R123, RZ, RZ, R122 ;  /* 0x000000ffff7b7224 */ /* 0x000fe400078e007a */
[----:B------:R-:W-:Y:S02]  /*c190*/  IMAD.MOV.U32 R135, RZ, RZ, R134 ;  /* 0x000000ffff877224 */ /* 0x000fe400078e0086 */
.L_x_28161:
[----:B------:R-:W-:Y:S05]  /*c1a0*/  BSYNC B1 ;  /* 0x0000000000017941 */ /* 0x000fea0003800000 */
.L_x_28159:
        /* <DEDUP_REMOVED lines=11> */
.L_x_28163:
[----:B------:R-:W-:Y:S01]  /*c260*/  IMAD.MOV.U32 R252, RZ, RZ, R3 ;  /* 0x000000fffffc7224 */ /* 0x000fe200078e0003 */
[----:B------:R-:W-:Y:S01]  /*c270*/  MOV R2, R0 ;  /* 0x0000000000027202 */ /* 0x000fe20000000f00 */
[----:B------:R-:W-:Y:S02]  /*c280*/  IMAD.MOV.U32 R122, RZ, RZ, R121 ;  /* 0x000000ffff7a7224 */ /* 0x000fe400078e0079 */
[----:B------:R-:W-:Y:S02]  /*c290*/  IMAD.MOV.U32 R134, RZ, RZ, R133 ;  /* 0x000000ffff867224 */ /* 0x000fe400078e0085 */
.L_x_28164:
[----:B------:R-:W-:Y:S05]  /*c2a0*/  BSYNC B1 ;  /* 0x0000000000017941 */ /* 0x000fea0003800000 */
.L_x_28162:
        /* <DEDUP_REMOVED lines=11> */
.L_x_28166:
[----:B------:R-:W-:Y:S01]  /*c360*/  IMAD.MOV.U32 R3, RZ, RZ, R252 ;  /* 0x000000ffff037224 */ /* 0x000fe200078e00fc */
[----:B------:R-:W-:Y:S01]  /*c370*/  MOV R0, R2 ;  /* 0x0000000200007202 */ /* 0x000fe20000000f00 */
[----:B------:R-:W-:Y:S02]  /*c380*/  IMAD.MOV.U32 R121, RZ, RZ, R120 ;  /* 0x000000ffff797224 */ /* 0x000fe400078e0078 */
[----:B------:R-:W-:Y:S02]  /*c390*/  IMAD.MOV.U32 R133, RZ, RZ, R132 ;  /* 0x000000ffff857224 */ /* 0x000fe400078e0084 */
.L_x_28167:
[----:B------:R-:W-:Y:S05]  /*c3a0*/  BSYNC B1 ;  /* 0x0000000000017941 */ /* 0x000fea0003800000 */
.L_x_28165:
        /* <DEDUP_REMOVED lines=11> */
.L_x_28169:
[----:B------:R-:W-:Y:S01]  /*c460*/  IMAD.MOV.U32 R252, RZ, RZ, R3 ;  /* 0x000000fffffc7224 */ /* 0x000fe200078e0003 */
[----:B------:R-:W-:Y:S01]  /*c470*/  MOV R2, R0 ;  /* 0x0000000000027202 */ /* 0x000fe20000000f00 */
[----:B------:R-:W-:Y:S02]  /*c480*/  IMAD.MOV.U32 R120, RZ, RZ, R127 ;  /* 0x000000ffff787224 */ /* 0x000fe400078e007f */
[----:B------:R-:W-:Y:S02]  /*c490*/  IMAD.MOV.U32 R132, RZ, RZ, R131 ;  /* 0x000000ffff847224 */ /* 0x000fe400078e0083 */
.L_x_28170:
[----:B------:R-:W-:Y:S05]  /*c4a0*/  BSYNC B1 ;  /* 0x0000000000017941 */ /* 0x000fea0003800000 */
.L_x_28168:
        /* <DEDUP_REMOVED lines=11> */
.L_x_28172:
[----:B------:R-:W-:Y:S01]  /*c560*/  IMAD.MOV.U32 R3, RZ, RZ, R252 ;  /* 0x000000ffff037224 */ /* 0x000fe200078e00fc */
[----:B------:R-:W-:Y:S01]  /*c570*/  MOV R0, R2 ;  /* 0x0000000200007202 */ /* 0x000fe20000000f00 */
[----:B------:R-:W-:Y:S02]  /*c580*/  IMAD.MOV.U32 R127, RZ, RZ, R126 ;  /* 0x000000ffff7f7224 */ /* 0x000fe400078e007e */
[----:B------:R-:W-:Y:S02]  /*c590*/  IMAD.MOV.U32 R131, RZ, RZ, R130 ;  /* 0x000000ffff837224 */ /* 0x000fe400078e0082 */
.L_x_28173:
[----:B------:R-:W-:Y:S05]  /*c5a0*/  BSYNC B1 ;  /* 0x0000000000017941 */ /* 0x000fea0003800000 */
.L_x_28171:
[----:B------:R-:W-:Y:S01]  /*c5b0*/  FSETP.GT.FTZ.AND P0, PT, R0, R129, PT ;  /* 0x000000810000720b */ /* 0x000fe20003f14000 */
[----:B------:R-:W-:Y:S03]  /*c5c0*/  BSSY B1, `(.L_x_28174) ;  /* 0x000000e000017945 */ /* 0x000fe60003800000 */
[----:B------:R-:W-:-:S13]  /*c5d0*/  ISETP.EQ.OR P0, PT, R125, -0x1, P0 ;  /* 0xffffffff7d00780c */ /* 0x000fda0000702670 */
[----:B------:R-:W-:Y:S05]  /*c5e0*/  @P0 BRA `(.L_x_28175) ;  /* 0x0000007000000947 */ /* 0x000fea0003800000 */
[----:B------:R1:W-:Y:S01]  /*c5f0*/  STL [R1+0x830], R125 ;  /* 0x0008307d01007387 */ /* 0x0003e20000100800 */
[----:B------:R-:W-:Y:S01]  /*c600*/  FSETP.NEU.FTZ.AND P0, PT, R0, R129, PT ;  /* 0x000000810000720b */ /* 0x000fe20003f1d000 */
[----:B------:R-:W-:Y:S01]  /*c610*/  IMAD.MOV.U32 R2, RZ, RZ, R129 ;  /* 0x000000ffff027224 */ /* 0x000fe200078e0081 */
[----:B------:R-:W-:Y:S01]  /*c620*/  MOV R126, R3 ;  /* 0x00000003007e7202 */ /* 0x000fe20000000f00 */
[----:B------:R-:W-:Y:S01]  /*c630*/  IMAD.MOV.U32 R130, RZ, RZ, R0 ;  /* 0x000000ffff827224 */ /* 0x000fe200078e0000 */
[----:B------:R-:W-:-:S13]  /*c640*/  ISETP.GE.OR P0, PT, R3, R125, P0 ;  /* 0x0000007d0300720c */ /* 0x000fda0000706670 */
[----:B------:R-:W-:Y:S05]  /*c650*/  @P0 BRA `(.L_x_28176) ;  /* 0x0000004000000947 */ /* 0x000fea0003800000 */
.L_x_28175:
[----:B-1----:R1:W-:Y:S01]  /*c660*/  STL [R1+0x830], R3 ;  /* 0x0008300301007387 */ /* 0x0023e20000100800 */
[----:B------:R-:W-:Y:S01]  /*c670*/  IMAD.MOV.U32 R2, RZ, RZ, R0 ;  /* 0x000000ffff027224 */ /* 0x000fe200078e0000 */
[----:B------:R-:W-:Y:S01]  /*c680*/  MOV R130, R129 ;  /* 0x0000008100827202 */ /* 0x000fe20000000f00 */
[----:B------:R-:W-:Y:S02]  /*c690*/  IMAD.MOV.U32 R126, RZ, RZ, R125 ;  /* 0x000000ffff7e7224 */ /* 0x000fe400078e007d */
.L_x_28176:
[----:B-1----:R-:W-:Y:S05]  /*c6a0*/  BSYNC B1 ;  /* 0x0000000000017941 */ /* 0x002fea0003800000 */
.L_x_28174:
[----:B------:R1:W5:Y:S01]  /*c6b0*/  LDL R3, [R1+0x830] ;  /* 0x0008300001037983 */ /* 0x0003620000100800 */
[----:B------:R-:W-:Y:S01]  /*c6c0*/  FSETP.GT.FTZ.AND P0, PT, R2, R128, PT ;  /* 0x000000800200720b */ /* 0x000fe20003f14000 */
[----:B------:R-:W-:Y:S03]  /*c6d0*/  BSSY B1, `(.L_x_28177) ;  /* 0x000000e000017945 */ /* 0x000fe60003800000 */
[----:B------:R-:W-:-:S13]  /*c6e0*/  ISETP.EQ.OR P0, PT, R124, -0x1, P0 ;  /* 0xffffffff7c00780c */ /* 0x000fda0000702670 */
[----:B------:R-:W-:Y:S05]  /*c6f0*/  @P0 BRA `(.L_x_28178) ;  /* 0x0000007000000947 */ /* 0x000fea0003800000 */
[----:B-1----:R-:W-:Y:S01]  /*c700*/  FSETP.NEU.FTZ.AND P0, PT, R2, R128, PT ;  /* 0x000000800200720b */ /* 0x002fe20003f1d000 */
[----:B------:R-:W-:Y:S01]  /*c710*/  IMAD.MOV.U32 R252, RZ, RZ, R124 ;  /* 0x000000fffffc7224 */ /* 0x000fe200078e007c */
[----:B------:R-:W-:Y:S01]  /*c720*/  MOV R129, R2 ;  /* 0x0000000200817202 */ /* 0x000fe20000000f00 */
[----:B------:R-:W-:Y:S01]  /*c730*/  IMAD.MOV.U32 R0, RZ, RZ, R128 ;  /* 0x000000ffff007224 */ /* 0x000fe200078e0080 */
[----:B-----5:R-:W-:Y:S01]  /*c740*/  ISETP.GE.OR P0, PT, R3, R124, P0 ;  /* 0x0000007c0300720c */ /* 0x020fe20000706670 */
[----:B------:R-:W-:-:S12]  /*c750*/  IMAD.MOV.U32 R125, RZ, RZ, R3 ;  /* 0x000000ffff7d7224 */ /* 0x000fd800078e0003 */
[----:B------:R-:W-:Y:S05]  /*c760*/  @P0 BRA `(.L_x_28179) ;  /* 0x0000004000000947 */ /* 0x000fea0003800000 */
.L_x_28178:
[----:B-1---5:R-:W-:Y:S01]  /*c770*/  IMAD.MOV.U32 R252, RZ, RZ, R3 ;  /* 0x000000fffffc7224 */ /* 0x022fe200078e0003 */
[----:B------:R-:W-:Y:S01]  /*c780*/  MOV R129, R128 ;  /* 0x0000008000817202 */ /* 0x000fe20000000f00 */
[----:B------:R-:W-:Y:S02]  /*c790*/  IMAD.MOV.U32 R0, RZ, RZ, R2 ;  /* 0x000000ffff007224 */ /* 0x000fe400078e0002 */
[----:B------:R-:W-:Y:S02]  /*c7a0*/  IMAD.MOV.U32 R125, RZ, RZ, R124 ;  /* 0x000000ffff7d7224 */ /* 0x000fe400078e007c */
.L_x_28179:
[----:B------:R-:W-:Y:S05]  /*c7b0*/  BSYNC B1 ;  /* 0x0000000000017941 */ /* 0x000fea0003800000 */
.L_x_28177:
[----:B------:R-:W2:Y:S04]  /*c7c0*/  LDL R2, [R1+0x81c] ;  /* 0x00081c0001027983 */ /* 0x000ea80000100800 */
[----:B------:R-:W3:Y:S01]  /*c7d0*/  LDL R3, [R1+0x82c] ;  /* 0x00082c0001037983 */ /* 0x000ee20000100800 */
[----:B------:R-:W-:Y:S01]  /*c7e0*/  BSSY B1, `(.L_x_28180) ;  /* 0x0000010000017945 */ /* 0x000fe20003800000 */
[----:B--2---:R-:W-:-:S04]  /*c7f0*/  FSETP.GT.FTZ.AND P0, PT, R0, R2, PT ;  /* 0x000000020000720b */ /* 0x004fc80003f14000 */
[----:B---3--:R-:W-:-:S13]  /*c800*/  ISETP.EQ.OR P0, PT, R3, -0x1, P0 ;  /* 0xffffffff0300780c */ /* 0x008fda0000702670 */
[----:B------:R-:W-:Y:S05]  /*c810*/  @P0 BRA `(.L_x_28181) ;  /* 0x0000008000000947 */ /* 0x000fea0003800000 */
[----:B------:R-:W-:Y:S01]  /*c820*/  FSETP.NEU.FTZ.AND P0, PT, R0, R2, PT ;  /* 0x000000020000720b */ /* 0x000fe20003f1d000 */
[----:B------:R-:W-:Y:S02]  /*c830*/  IMAD.MOV.U32 R128, RZ, RZ, R3 ;  /* 0x000000ffff807224 */ /* 0x000fe400078e0003 */
[----:B------:R-:W-:Y:S01]  /*c840*/  IMAD.MOV.U32 R124, RZ, RZ, R252 ;  /* 0x000000ffff7c7224 */ /* 0x000fe200078e00fc */
[----:B------:R-:W-:Y:S01]  /*c850*/  ISETP.GE.OR P0, PT, R252, R3, P0 ;  /* 0x00000003fc00720c */ /* 0x000fe20000706670 */
[----:B------:R-:W-:Y:S01]  /*c860*/  IMAD.MOV.U32 R3, RZ, RZ, R2 ;  /* 0x000000ffff037224 */ /* 0x000fe200078e0002 */
[----:B------:R1:W-:Y:S02]  /*c870*/  STL [R1+0x830], R128 ;  /* 0x0008308001007387 */ /* 0x0003e40000100800 */
[----:B-1----:R-:W-:-:S09]  /*c880*/  MOV R128, R0 ;  /* 0x0000000000807202 */ /* 0x002fd20000000f00 */
[----:B------:R-:W-:Y:S05]  /*c890*/  @P0 BRA `(.L_x_28182) ;  /* 0x0000004000000947 */ /* 0x000fea0003800000 */
.L_x_28181:
[----:B------:R1:W5:Y:S01]  /*c8a0*/  LDL.LU R124, [R1+0x82c] ;  /* 0x00082c00017c7983 */ /* 0x0003620000300800 */
[----:B------:R-:W-:-:S03]  /*c8b0*/  IMAD.MOV.U32 R3, RZ, RZ, R0 ;  /* 0x000000ffff037224 */ /* 0x000fc600078e0000 */
[----:B------:R1:W-:Y:S01]  /*c8c0*/  STL [R1+0x830], R252 ;  /* 0x000830fc01007387 */ /* 0x0003e20000100800 */
[----:B------:R-:W-:-:S03]  /*c8d0*/  IMAD.MOV.U32 R128, RZ, RZ, R2 ;  /* 0x000000ffff807224 */ /* 0x000fc600078e0002 */
.L_x_28182:
[----:B------:R-:W-:Y:S05]  /*c8e0*/  BSYNC B1 ;  /* 0x0000000000017941 */ /* 0x000fea0003800000 */
.L_x_28180:
[----:B------:R-:W2:Y:S04]  /*c8f0*/  LDL R0, [R1+0x818] ;  /* 0x0008180001007983 */ /* 0x000ea80000100800 */
[----:B------:R-:W3:Y:S01]  /*c900*/  LDL R2, [R1+0x828] ;  /* 0x0008280001027983 */ /* 0x000ee20000100800 */
[----:B------:R-:W-:Y:S01]  /*c910*/  BSSY B1, `(.L_x_28183) ;  /* 0x0000013000017945 */ /* 0x000fe20003800000 */
[----:B--2---:R-:W-:-:S04]  /*c920*/  FSETP.GT.FTZ.AND P0, PT, R3, R0, PT ;  /* 0x000000000300720b */ /* 0x004fc80003f14000 */
[----:B---3--:R-:W-:-:S13]  /*c930*/  ISETP.EQ.OR P0, PT, R2, -0x1, P0 ;  /* 0xffffffff0200780c */ /* 0x008fda0000702670 */
[----:B------:R-:W-:Y:S05]  /*c940*/  @P0 BRA `(.L_x_28184) ;  /* 0x000000a000000947 */ /* 0x000fea0003800000 */
[----:B------:R2:W-:Y:S04]  /*c950*/  STL [R1+0x848], R4 ;  /* 0x0008480401007387 */ /* 0x0005e80000100800 */
[----:B--2---:R-:W2:Y:S01]  /*c960*/  LDL R4, [R1+0x830] ;  /* 0x0008300001047983 */ /* 0x004ea20000100800 */
[----:B------:R-:W-:Y:S01]  /*c970*/  FSETP.NEU.FTZ.AND P0, PT, R3, R0, PT ;  /* 0x000000000300720b */ /* 0x000fe20003f1d000 */
[----:B-1----:R-:W-:Y:S02]  /*c980*/  IMAD.MOV.U32 R252, RZ, RZ, R2 ;  /* 0x000000fffffc7224 */ /* 0x002fe400078e0002 */
[----:B------:R-:W-:Y:S01]  /*c990*/  STL [R1+0x81c], R3 ;  /* 0x00081c0301007387 */ /* 0x000fe20000100800 */
[----:B--2---:R-:W-:-:S03]  /*c9a0*/  ISETP.GE.OR P0, PT, R4, R2, P0 ;  /* 0x000000020400720c */ /* 0x004fc60000706670 */
[----:B------:R1:W-:Y:S01]  /*c9b0*/  STL [R1+0x82c], R4 ;  /* 0x00082c0401007387 */ /* 0x0003e20000100800 */
[----:B------:R-:W-:-:S03]  /*c9c0*/  MOV R2, R0 ;  /* 0x0000000000027202 */ /* 0x000fc60000000f00 */
[----:B-1----:R1:W5:Y:S06]  /*c9d0*/  LDL.LU R4, [R1+0x848] ;  /* 0x0008480001047983 */ /* 0x00236c0000300800 */
[----:B------:R-:W-:Y:S05]  /*c9e0*/  @P0 BRA `(.L_x_28185) ;  /* 0x0000005000000947 */ /* 0x000fea0003800000 */
.L_x_28184:
[----:B------:R-:W-:Y:S01]  /*c9f0*/  IMAD.MOV.U32 R2, RZ, RZ, R3 ;  /* 0x000000ffff027224 */ /* 0x000fe200078e0003 */
[----:B-1----:R1:W5:Y:S04]  /*ca00*/  LDL.LU R252, [R1+0x830] ;  /* 0x0008300001fc7983 */ /* 0x0023680000300800 */
[----:B------:R-:W2:Y:S04]  /*ca10*/  LDL.LU R3, [R1+0x828] ;  /* 0x0008280001037983 */ /* 0x000ea80000300800 */
[----:B------:R1:W-:Y:S04]  /*ca20*/  STL [R1+0x81c], R0 ;  /* 0x00081c0001007387 */ /* 0x0003e80000100800 */
[----:B--2---:R1:W-:Y:S02]  /*ca30*/  STL [R1+0x82c], R3 ;  /* 0x00082c0301007387 */ /* 0x0043e40000100800 */
.L_x_28185:
[----:B------:R-:W-:Y:S05]  /*ca40*/  BSYNC B1 ;  /* 0x0000000000017941 */ /* 0x000fea0003800000 */
.L_x_28183:
[----:B-1----:R-:W2:Y:S04]  /*ca50*/  LDL R0, [R1+0x814] ;  /* 0x0008140001007983 */ /* 0x002ea80000100800 */
[----:B------:R-:W3:Y:S01]  /*ca60*/  LDL R3, [R1+0x824] ;  /* 0x0008240001037983 */ /* 0x000ee20000100800 */
[----:B------:R-:W-:Y:S01]  /*ca70*/  BSSY B1, `(.L_x_28186) ;  /* 0x000000f000017945 */ /* 0x000fe20003800000 */
[----:B--2---:R-:W-:-:S04]  /*ca80*/  FSETP.GT.FTZ.AND P0, PT, R2, R0, PT ;  /* 0x000000000200720b */ /* 0x004fc80003f14000 */
[----:B---3--:R-:W-:-:S13]  /*ca90*/  ISETP.EQ.OR P0, PT, R3, -0x1, P0 ;  /* 0xffffffff0300780c */ /* 0x008fda0000702670 */
[----:B------:R-:W-:Y:S05]  /*caa0*/  @P0 BRA `(.L_x_28187) ;  /* 0x0000005000000947 */ /* 0x000fea0003800000 */
[----:B-----5:R1:W-:Y:S01]  /*cab0*/  STL [R1+0x828], R252 ;  /* 0x000828fc01007387 */ /* 0x0203e20000100800 */
[----:B------:R-:W-:-:S03]  /*cac0*/  FSETP.NEU.FTZ.AND P0, PT, R2, R0, PT ;  /* 0x000000000200720b */ /* 0x000fc60003f1d000 */
[----:B------:R1:W-:Y:S01]  /*cad0*/  STL [R1+0x818], R2 ;  /* 0x0008180201007387 */ /* 0x0003e20000100800 */
[----:B------:R-:W-:-:S13]  /*cae0*/  ISETP.GE.OR P0, PT, R252, R3, P0 ;  /* 0x00000003fc00720c */ /* 0x000fda0000706670 */
[----:B------:R-:W-:Y:S05]  /*caf0*/  @P0 BRA `(.L_x_28188) ;  /* 0x0000006000000947 */ /* 0x000fea0003800000 */
.L_x_28187:
[----:B-1---5:R-:W-:Y:S02]  /*cb00*/  IMAD.MOV.U32 R3, RZ, RZ, R252 ;  /* 0x000000ffff037224 */ /* 0x022fe400078e00fc */
[----:B------:R-:W-:Y:S01]  /*cb10*/  IMAD.MOV.U32 R0, RZ, RZ, R2 ;  /* 0x000000ffff007224 */ /* 0x000fe200078e0002 */
[----:B------:R-:W2:Y:S04]  /*cb20*/  LDL.LU R252, [R1+0x824] ;  /* 0x0008240001fc7983 */ /* 0x000ea80000300800 */
[----:B------:R-:W3:Y:S04]  /*cb30*/  LDL.LU R2, [R1+0x814] ;  /* 0x0008140001027983 */ /* 0x000ee80000300800 */
[----:B--2---:R1:W-:Y:S04]  /*cb40*/  STL [R1+0x828], R252 ;  /* 0x000828fc01007387 */ /* 0x0043e80000100800 */
[----:B---3--:R1:W-:Y:S02]  /*cb50*/  STL [R1+0x818], R2 ;  /* 0x0008180201007387 */ /* 0x0083e40000100800 */
.L_x_28188:
[----:B-1----:R-:W-:Y:S05]  /*cb60*/  BSYNC B1 ;  /* 0x0000000000017941 */ /* 0x002fea0003800000 */
.L_x_28186:
[----:B------:R-:W2:Y:S04]  /*cb70*/  LDL R2, [R1+0x810] ;  /* 0x0008100001027983 */ /* 0x000ea80000100800 */
[----:B------:R-:W3:Y:S01]  /*cb80*/  LDL R252, [R1+0x820] ;  /* 0x0008200001fc7983 */ /* 0x000ee20000100800 */
[----:B------:R-:W-:Y:S01]  /*cb90*/  BSSY B1, `(.L_x_28189) ;  /* 0x0000012000017945 */ /* 0x000fe20003800000 */
[----:B--2---:R-:W-:-:S04]  /*cba0*/  FSETP.GT.FTZ.AND P0, PT, R0, R2, PT ;  /* 0x000000020000720b */ /* 0x004fc80003f14000 */
[----:B---3--:R-:W-:-:S13]  /*cbb0*/  ISETP.EQ.OR P0, PT, R252, -0x1, P0 ;  /* 0xfffffffffc00780c */ /* 0x008fda0000702670 */
[----:B------:R-:W-:Y:S05]  /*cbc0*/  @P0 BRA `(.L_x_28190) ;  /* 0x0000007000000947 */ /* 0x000fea0003800000 */
[----:B------:R-:W-:Y:S01]  /*cbd0*/  STL [R1+0x824], R3 ;  /* 0x0008240301007387 */ /* 0x000fe20000100800 */
[----:B------:R-:W-:-:S03]  /*cbe0*/  FSETP.NEU.FTZ.AND P0, PT, R0, R2, PT ;  /* 0x000000020000720b */ /* 0x000fc60003f1d000 */
[----:B------:R-:W-:Y:S01]  /*cbf0*/  STL [R1+0x814], R0 ;  /* 0x0008140001007387 */ /* 0x000fe20000100800 */
[----:B------:R-:W-:-:S03]  /*cc00*/  ISETP.GE.OR P0, PT, R3, R252, P0 ;  /* 0x000000fc0300720c */ /* 0x000fc60000706670 */
[----:B------:R1:W-:Y:S02]  /*cc10*/  STL [R1+0x830], R252 ;  /* 0x000830fc01007387 */ /* 0x0003e40000100800 */
[----:B-1----:R-:W-:-:S08]  /*cc20*/  MOV R252, R2 ;  /* 0x0000000200fc7202 */ /* 0x002fd00000000f00 */
[----:B------:R-:W-:Y:S05]  /*cc30*/  @P0 BRA `(.L_x_28191) ;  /* 0x0000007000000947 */ /* 0x000fea0003800000 */
.L_x_28190:
[----:B------:R-:W2:Y:S04]  /*cc40*/  LDL.LU R252, [R1+0x820] ;  /* 0x0008200001fc7983 */ /* 0x000ea80000300800 */
[----:B------:R-:W-:Y:S04]  /*cc50*/  STL [R1+0x830], R3 ;  /* 0x0008300301007387 */ /* 0x000fe80000100800 */
[----:B------:R-:W-:Y:S04]  /*cc60*/  STL [R1+0x814], R2 ;  /* 0x0008140201007387 */ /* 0x000fe80000100800 */
[----:B------:R-:W-:Y:S04]  /*cc70*/  STL [R1+0x820], R3 ;  /* 0x0008200301007387 */ /* 0x000fe80000100800 */
[----:B------:R-:W-:Y:S04]  /*cc80*/  STL [R1+0x810], R0 ;  /* 0x0008100001007387 */ /* 0x000fe80000100800 */
[----:B--2---:R1:W-:Y:S02]  /*cc90*/  STL [R1+0x824], R252 ;  /* 0x000824fc01007387 */ /* 0x0043e40000100800 */
[----:B-1----:R-:W-:-:S02]  /*cca0*/  IMAD.MOV.U32 R252, RZ, RZ, R0 ;  /* 0x000000fffffc7224 */ /* 0x002fc400078e0000 */
.L_x_28191:
[----:B------:R-:W-:Y:S05]  /*ccb0*/  BSYNC B1 ;  /* 0x0000000000017941 */ /* 0x000fea0003800000 */
.L_x_28189:
[----:B------:R-:W2:Y:S02]  /*ccc0*/  LDL.LU R0, [R1+0x834] ;  /* 0x0008340001007983 */ /* 0x000ea40000300800 */
[----:B--2---:R-:W-:-:S05]  /*ccd0*/  IADD3 R0, R0, 0x4, RZ ;  /* 0x0000000400007810 */ /* 0x004fca0007ffe0ff */
[----:B------:R1:W-:Y:S01]  /*cce0*/  STL [R1+0x834], R0 ;  /* 0x0008340001007387 */ /* 0x0003e20000100800 */
[----:B------:R-:W-:Y:S01]  /*ccf0*/  @!P1 CALL.REL.NOINC `(.L_x_28192) ;  /* 0x0000001000009944 */ /* 0x000fe20003c00000 */
[----:B------:R-:W-:Y:S05]  /*cd00*/  BRA `(.L_x_28193) ;  /* 0xffff7ee000007947 */ /* 0x000fea000383ffff */
.L_x_28192:
[----:B------:R-:W2:Y:S04]  /*cd10*/  LDL.LU R2, [R1+0x840] ;  /* 0x0008400001027983 */ /* 0x000ea80000300800 */
[----:B-1----:R-:W2:Y:S04]  /*cd20*/  LDL.LU R0, [R1+0x844] ;  /* 0x0008440001007983 */ /* 0x002ea80000300800 */
[----:B------:R1:W5:Y:S01]  /*cd30*/  LDL.LU R3, [R1+0x83c] ;  /* 0x00083c0001037983 */ /* 0x0003620000300800 */
[----:B--2---:R-:W-:-:S03]  /*cd40*/  FADD.FTZ R2, R0, R2 ;  /* 0x0000000200027221 */ /* 0x004fc60000010000 */
[----:B------:R-:W2:Y:S04]  /*cd50*/  LDL.LU R0, [R1+0x830] ;  /* 0x0008300001007983 */ /* 0x000ea80000300800 */
[----:B------:R1:W-:Y:S04]  /*cd60*/  STL [R1+0x810], R252 ;  /* 0x000810fc01007387 */ /* 0x0003e80000100800 */
[----:B--2---:R1:W-:Y:S02]  /*cd70*/  STL [R1+0x820], R0 ;  /* 0x0008200001007387 */ /* 0x0043e40000100800 */
.L_x_27810:
[----:B--2---:R-:W-:Y:S05]  /*cd80*/  BSYNC B0 ;  /* 0x0000000000007941 */ /* 0x004fea0003800000 */
.L_x_27809:
[----:B------:R2:W-:Y:S04]  /*cd90*/  STL.64 [R1+0x858], R250 ;  /* 0x000858fa01007387 */ /* 0x0005e80000100a00 */
[----:B-1----:R-:W3:Y:S04]  /*cda0*/  LDL R252, [R1+0x828] ;  /* 0x0008280001fc7983 */ /* 0x002ee80000100800 */
[----:B------:R-:W4:Y:S04]  /*cdb0*/  LDL R0, [R1+0x82c] ;  /* 0x00082c0001007983 */ /* 0x000f280000100800 */
[----:B--2---:R-:W2:Y:S04]  /*cdc0*/  LDL R250, [R1+0x820] ;  /* 0x0008200001fa7983 */ /* 0x004ea80000100800 */
[----:B------:R-:W3:Y:S04]  /*cdd0*/  LDL R251, [R1+0x824] ;  /* 0x0008240001fb7983 */ /* 0x000ee80000100800 */
[----:B------:R-:W-:Y:S04]  /*cde0*/  STL.64 [R1+0x850], R126 ;  /* 0x0008507e01007387 */ /* 0x000fe80000100a00 */
[----:B-----5:R-:W-:Y:S04]  /*cdf0*/  STL [R1+0x848], R124 ;  /* 0x0008487c01007387 */ /* 0x020fe80000100800 */
[----:B--2---:R-:W-:Y:S04]  /*ce00*/  SHFL.DOWN PT, R250, R250, 0x2, 0x1f ;  /* 0x08401f00fafa7f89 */ /* 0x004fe800000e0000 */
[----:B---3--:R-:W1:Y:S04]  /*ce10*/  SHFL.DOWN PT, R251, R251, 0x2, 0x1f ;  /* 0x08401f00fbfb7f89 */ /* 0x008e6800000e0000 */
[----:B-1----:R-:W-:Y:S04]  /*ce20*/  STL.64 [R1+0x8], R250 ;  /* 0x000008fa01007387 */ /* 0x002fe80000100a00 */
[----:B------:R1:W-:Y:S04]  /*ce30*/  SHFL.DOWN PT, R250, R252, 0x2, 0x1f ;  /* 0x08401f00fcfa7f89 */ /* 0x0003e800000e0000 */
[----:B----4-:R2:W3:Y:S04]  /*ce40*/  SHFL.DOWN PT, R251, R0, 0x2, 0x1f ;  /* 0x08401f0000fb7f89 */ /* 0x0104e800000e0000 */
[----:B-1----:R-:W4:Y:S04]  /*ce50*/  LDL R252, [R1+0x818] ;  /* 0x0008180001fc7983 */ /* 0x002f280000100800 */
[----:B--2---:R-:W2:Y:S04]  /*ce60*/  LDL R0, [R1+0x81c] ;  /* 0x00081c0001007983 */ /* 0x004ea80000100800 */
[----:B---3--:R-:W-:Y:S04]  /*ce70*/  STL.64 [R1+0x10], R250 ;  /* 0x000010fa01007387 */ /* 0x008fe80000100a00 */
[----:B------:R-:W-:Y:S04]  /*ce80*/  SHFL.DOWN PT, R250, R124, 0x2, 0x1f ;  /* 0x08401f007cfa7f89 */ /* 0x000fe800000e0000 */
[----:B------:R-:W1:Y:S04]  /*ce90*/  SHFL.DOWN PT, R251, R125, 0x2, 0x1f ;  /* 0x08401f007dfb7f89 */ /* 0x000e6800000e0000 */
[----:B-1----:R-:W-:Y:S04]  /*cea0*/  STL.64 [R1+0x18], R250 ;  /* 0x000018fa01007387 */ /* 0x002fe80000100a00 */
        /* <DEDUP_REMOVED lines=379> */
[----:B------:R-:W3:Y:S04]  /*e660*/  S2R R124, SR_LANEID ;  /* 0x00000000007c7919 */ /* 0x000ee80000000000 */
[----:B-1----:R-:W-:Y:S04]  /*e670*/  STL.64 [R1+0x3f8], R126 ;  /* 0x0003f87e01007387 */ /* 0x002fe80000100a00 */
[----:B--2---:R-:W-:Y:S04]  /*e680*/  SHFL.DOWN PT, R126, R250, 0x2, 0x1f ;  /* 0x08401f00fa7e7f89 */ /* 0x004fe800000e0000 */
[----:B------:R-:W1:Y:S01]  /*e690*/  SHFL.DOWN PT, R127, R251, 0x2, 0x1f ;  /* 0x08401f00fb7f7f89 */ /* 0x000e6200000e0000 */
[----:B---3--:R-:W-:-:S03]  /*e6a0*/  ISETP.GT.AND P0, PT, R124, 0x1d, PT ;  /* 0x0000001d7c00780c */ /* 0x008fc60003f04270 */
[----:B------:R2:W5:Y:S04]  /*e6b0*/  LDL.LU R124, [R1+0x848] ;  /* 0x00084800017c7983 */ /* 0x0005680000300800 */
[----:B-1----:R1:W-:Y:S04]  /*e6c0*/  STL.64 [R1+0x400], R126 ;  /* 0x0004007e01007387 */ /* 0x0023e80000100a00 */
[----:B-1----:R2:W5:Y:S01]  /*e6d0*/  LDL.LU.64 R126, [R1+0x850] ;  /* 0x00085000017e7983 */ /* 0x0025620000300a00 */
[----:B------:R-:W-:Y:S01]  /*e6e0*/  BSSY B0, `(.L_x_28194) ;  /* 0x000082b000007945 */ /* 0x000fe20003800000 */
[----:B------:R-:W-:Y:S05]  /*e6f0*/  @P0 BRA `(.L_x_28195) ;  /* 0x0000829000000947 */ /* 0x000fea0003800000 */
[----:B------:R-:W-:Y:S01]  /*e700*/  FSETP.GT.FTZ.AND P0, PT, R3, R0, PT ;  /* 0x000000000300720b */ /* 0x000fe20003f14000 */
        /* <DEDUP_REMOVED lines=12> */
[----:B------:R-:W3:Y:S02]  /*e7d0*/  MUFU.EX2 R0, R0 ;  /* 0x0000000000007308 */ /* 0x000ee40000000800 */
[----:B---3--:R-:W-:-:S05]  /*e7e0*/  FMUL.FTZ R0, R2, R0 ;  /* 0x0000000002007220 */ /* 0x008fca0000410000 */
[----:B------:R1:W-:Y:S02]  /*e7f0*/  STL [R1+0x840], R0 ;  /* 0x0008400001007387 */ /* 0x0003e40000100800 */
.L_x_28578:
[----:B------:R-:W3:Y:S04]  /*e800*/  LDL R2, [R1+0x834] ;  /* 0x0008340001027983 */ /* 0x000ee80000100800 */
[----:B------:R-:W4:Y:S04]  /*e810*/  LDL.LU R3, [R1+0x838] ;  /* 0x0008380001037983 */ /* 0x000f280000300800 */
[----:B-1-3--:R1:W3:Y:S04]  /*e820*/  LDL R0, [R2+0x208] ;  /* 0x0002080002007983 */ /* 0x00a2e80000100800 */
[----:B-12---:R-:W2:Y:S01]  /*e830*/  LDL R2, [R2+0x8] ;  /* 0x0000080002027983 */ /* 0x006ea20000100800 */
[----:B----4-:R-:W-:Y:S01]  /*e840*/  IADD3 R3, R3, 0x1, RZ ;  /* 0x0000000103037810 */ /* 0x010fe20007ffe0ff */
[----:B------:R-:W-:Y:S04]  /*e850*/  BSSY B1, `(.L_x_28196) ;  /* 0x0000016000017945 */ /* 0x000fe80003800000 */
[----:B------:R1:W-:Y:S01]  /*e860*/  STL [R1+0x838], R3 ;  /* 0x0008380301007387 */ /* 0x0003e20000100800 */
[----:B---3--:R-:W-:-:S02]  /*e870*/  FSETP.GEU.FTZ.AND P0, PT, R251, R0, PT ;  /* 0x00000000fb00720b */ /* 0x008fc40003f1e000 */
[----:B------:R-:W-:Y:S02]  /*e880*/  FSETP.NEU.FTZ.AND P1, PT, R251, R0, PT ;  /* 0x00000000fb00720b */ /* 0x000fe40003f3d000 */
[C---:B------:R-:W-:Y:S02]  /*e890*/  ISETP.EQ.OR P0, PT, R7.reuse, -0x1, !P0 ;  /* 0xffffffff0700780c */ /* 0x040fe40004702670 */
[----:B--2---:R-:W-:-:S04]  /*e8a0*/  ISETP.LE.OR P1, PT, R7, R2, P1 ;  /* 0x000000020700720c */ /* 0x004fc80000f23670 */
[----:B------:R-:W-:Y:S02]  /*e8b0*/  PLOP3.LUT P2, PT, P0, P1, PT, 0x8, 0x0 ;  /* 0x000000000000781c */ /* 0x000fe40000742170 */
[----:B------:R-:W-:-:S11]  /*e8c0*/  ISETP.NE.AND P1, PT, R3, 0x80, PT ;  /* 0x000000800300780c */ /* 0x000fd60003f25270 */
[----:B------:R-:W-:Y:S01]  /*e8d0*/  @!P2 MOV R251, R0 ;  /* 0x0000000000fba202 */ /* 0x000fe20000000f00 */
[----:B------:R-:W-:-:S03]  /*e8e0*/  @!P2 IMAD.MOV.U32 R7, RZ, RZ, R2 ;  /* 0x000000ffff07a224 */ /* 0x000fc600078e0002 */
        /* <DEDUP_REMOVED lines=8> */
.L_x_28197:
[----:B-1----:R-:W-:Y:S01]  /*e970*/  MOV R3, R7 ;  /* 0x0000000700037202 */ /* 0x002fe20000000f00 */
[----:B------:R-:W-:Y:S02]  /*e980*/  IMAD.MOV.U32 R0, RZ, RZ, R251 ;  /* 0x000000ffff007224 */ /* 0x000fe400078e00fb */
[----:B------:R-:W-:Y:S02]  /*e990*/  IMAD.MOV.U32 R7, RZ, RZ, R6 ;  /* 0x000000ffff077224 */ /* 0x000fe400078e0006 */
[----:B------:R-:W-:Y:S02]  /*e9a0*/  IMAD.MOV.U32 R251, RZ, RZ, R250 ;  /* 0x000000fffffb7224 */ /* 0x000fe400078e00fa */
.L_x_28198:
[----:B------:R-:W-:Y:S05]  /*e9b0*/  BSYNC B1 ;  /* 0x0000000000017941 */ /* 0x000fea0003800000 */
.L_x_28196:
[----:B------:R-:W-:Y:S01]  /*e9c0*/  FSETP.GT.FTZ.AND P0, PT, R0, R249, PT ;  /* 0x000000f90000720b */ /* 0x000fe20003f14000 */
[----:B------:R-:W-:Y:S03]  /*e9d0*/  BSSY B1, `(.L_x_28199) ;  /* 0x000000e000017945 */ /* 0x000fe60003800000 */
[----:B------:R-:W-:-:S13]  /*e9e0*/  ISETP.EQ.OR P0, PT, R5, -0x1, P0 ;  /* 0xffffffff0500780c */ /* 0x000fda0000702670 */
[----:B------:R-:W-:Y:S05]  /*e9f0*/  @P0 BRA `(.L_x_28200) ;  /* 0x0000007000000947 */ /* 0x000fea0003800000 */
[----:B------:R-:W-:Y:S01]  /*ea00*/  FSETP.NEU.FTZ.AND P0, PT, R0, R249, PT ;  /* 0x000000f90000720b */ /* 0x000fe20003f1d000 */
[----:B------:R-:W-:Y:S01]  /*ea10*/  IMAD.MOV.U32 R2, RZ, RZ, R249 ;  /* 0x000000ffff027224 */ /* 0x000fe200078e00f9 */
[-C--:B------:R-:W-:Y:S01]  /*ea20*/  MOV R252, R5.reuse ;  /* 0x0000000500fc7202 */ /* 0x080fe20000000f00 */
[----:B------:R-:W-:Y:S01]  /*ea30*/  IMAD.MOV.U32 R6, RZ, RZ, R3 ;  /* 0x000000ffff067224 */ /* 0x000fe200078e0003 */
[----:B------:R-:W-:Y:S01]  /*ea40*/  ISETP.GE.OR P0, PT, R3, R5, P0 ;  /* 0x000000050300720c */ /* 0x000fe20000706670 */
[----:B------:R-:W-:-:S12]  /*ea50*/  IMAD.MOV.U32 R250, RZ, RZ, R0 ;  /* 0x000000fffffa7224 */ /* 0x000fd800078e0000 */
[----:B------:R-:W-:Y:S05]  /*ea60*/  @P0 BRA `(.L_x_28201) ;  /* 0x0000004000000947 */ /* 0x000fea0003800000 */
.L_x_28200:
[----:B------:R-:W-:Y:S01]  /*ea70*/  MOV R252, R3 ;  /* 0x0000000300fc7202 */ /* 0x000fe20000000f00 */
[----:B------:R-:W-:Y:S02]  /*ea80*/  IMAD.MOV.U32 R2, RZ, RZ, R0 ;  /* 0x000000ffff027224 */ /* 0x000fe400078e0000 */
[----:B------:R-:W-:Y:S02]  /*ea90*/  IMAD.MOV.U32 R6, RZ, RZ, R5 ;  /* 0x000000ffff067224 */ /* 0x000fe400078e0005 */
[----:B------:R-:W-:Y:S02]  /*eaa0*/  IMAD.MOV.U32 R250, RZ, RZ, R249 ;  /* 0x000000fffffa7224 */ /* 0x000fe400078e00f9 */
.L_x_28201:
[----:B------:R-:W-:Y:S05]  /*eab0*/  BSYNC B1 ;  /* 0x0000000000017941 */ /* 0x000fea0003800000 */
.L_x_28199:
[----:B------:R-:W-:Y:S01]  /*eac0*/  FSETP.GT.FTZ.AND P0, PT, R2, R248, PT ;  /* 0x000000f80200720b */ /* 0x000fe20003f14000 */
[----:B------:R-:W-:Y:S03]  /*ead0*/  BSSY B1, `(.L_x_28202) ;  /* 0x000000e000017945 */ /* 0x000fe60003800000 */
[----:B-----5:R-:W-:-:S13]  /*eae0*/  ISETP.EQ.OR P0, PT, R4, -0x1, P0 ;  /* 0xffffffff0400780c */ /* 0x020fda0000702670 */
        /* <DEDUP_REMOVED lines=8> */
.L_x_28203:
[----:B------:R-:W-:Y:S01]  /*eb70*/  MOV R3, R252 ;  /* 0x000000fc00037202 */ /* 0x000fe20000000f00 */
[----:B------:R-:W-:Y:S02]  /*eb80*/  IMAD.MOV.U32 R0, RZ, RZ, R2 ;  /* 0x000000ffff007224 */ /* 0x000fe400078e0002 */
[----:B------:R-:W-:Y:S02]  /*eb90*/  IMAD.MOV.U32 R5, RZ, RZ, R4 ;  /* 0x000000ffff057224 */ /* 0x000fe400078e0004 */
[----:B------:R-:W-:Y:S02]  /*eba0*/  IMAD.MOV.U32 R249, RZ, RZ, R248 ;  /* 0x000000fffff97224 */ /* 0x000fe400078e00f8 */
.L_x_28204:
[----:B------:R-:W-:Y:S05]  /*ebb0*/  BSYNC B1 ;  /* 0x0000000000017941 */ /* 0x000fea0003800000 */
.L_x_28202:
        /* <DEDUP_REMOVED lines=11> */
.L_x_28206:
[----:B------:R-:W-:Y:S01]  /*ec70*/  MOV R252, R3 ;  /* 0x0000000300fc7202 */ /* 0x000fe20000000f00 */
[----:B------:R-:W-:Y:S02]  /*ec80*/  IMAD.MOV.U32 R2, RZ, RZ, R0 ;  /* 0x000000ffff027224 */ /* 0x000fe400078e0000 */
[----:B------:R-:W-:Y:S02]  /*ec90*/  IMAD.MOV.U32 R4, RZ, RZ, R11 ;  /* 0x000000ffff047224 */ /* 0x000fe400078e000b */
[----:B------:R-:W-:Y:S02]  /*eca0*/  IMAD.MOV.U32 R248, RZ, RZ, R247 ;  /* 0x000000fffff87224 */ /* 0x000fe400078e00f7 */
.L_x_28207:
[----:B------:R-:W-:Y:S05]  /*ecb0*/  BSYNC B1 ;  /* 0x0000000000017941 */ /* 0x000fea0003800000 */
.L_x_28205:
        /* <DEDUP_REMOVED lines=11> */
.L_x_28209:
[----:B------:R-:W-:Y:S01]  /*ed70*/  MOV R3, R252 ;  /* 0x000000fc00037202 */ /* 0x000fe20000000f00 */
[----:B------:R-:W-:Y:S02]  /*ed80*/  IMAD.MOV.U32 R0, RZ, RZ, R2 ;  /* 0x000000ffff007224 */ /* 0x000fe400078e0002 */
[----:B------:R-:W-:Y:S02]  /*ed90*/  IMAD.MOV.U32 R11, RZ, RZ, R10 ;  /* 0x000000ffff0b7224 */ /* 0x000fe400078e000a */
[----:B------:R-:W-:Y:S02]  /*eda0*/  IMAD.MOV.U32 R247, RZ, RZ, R246 ;  /* 0x000000fffff77224 */ /* 0x000fe400078e00f6 */
.L_x_28210:
[----:B------:R-:W-:Y:S05]  /*edb0*/  BSYNC B1 ;  /* 0x0000000000017941 */ /* 0x000fea0003800000 */
.L_x_28208:
        /* <DEDUP_REMOVED lines=11> */
.L_x_28212:
[----:B------:R-:W-:Y:S01]  /*ee70*/  MOV R252, R3 ;  /* 0x0000000300fc7202 */ /* 0x000fe20000000f00 */
[----:B------:R-:W-:Y:S02]  /*ee80*/  IMAD.MOV.U32 R2, RZ, RZ, R0 ;  /* 0x000000ffff027224 */ /* 0x000fe400078e0000 */
[----:B------:R-:W-:Y:S02]  /*ee90*/  IMAD.MOV.U32 R10, RZ, RZ, R9 ;  /* 0x000000ffff0a7224 */ /* 0x000fe400078e0009 */
[----:B------:R-:W-:Y:S02]  /*eea0*/  IMAD.MOV.U32 R246, RZ, RZ, R245 ;  /* 0x000000fffff67224 */ /* 0x000fe400078e00f5 */
.L_x_28213:
[----:B------:R-:W-:Y:S05]  /*eeb0*/  BSYNC B1 ;  /* 0x0000000000017941 */ /* 0x000fea0003800000 */
.L_x_28211:
        /* <DEDUP_REMOVED lines=11> */
.L_x_28215:
[----:B------:R-:W-:Y:S01]  /*ef70*/  MOV R3, R252 ;  /* 0x000000fc00037202 */ /* 0x000fe20000000f00 */
[----:B------:R-:W-:Y:S02]  /*ef80*/  IMAD.MOV.U32 R0, RZ, RZ, R2 ;  /* 0x000000ffff007224 */ /* 0x000fe400078e0002 */
[----:B------:R-:W-:Y:S02]  /*ef90*/  IMAD.MOV.U32 R9, RZ, RZ, R8 ;  /* 0x000000ffff097224 */ /* 0x000fe400078e0008 */
[----:B------:R-:W-:Y:S02]  /*efa0*/  IMAD.MOV.U32 R245, RZ, RZ, R244 ;  /* 0x000000fffff57224 */ /* 0x000fe400078e00f4 */
.L_x_28216:
[----:B------:R-:W-:Y:S05]  /*efb0*/  BSYNC B1 ;  /* 0x0000000000017941 */ /* 0x000fea0003800000 */
.L_x_28214:
        /* <DEDUP_REMOVED lines=11> */
.L_x_28218:
[----:B------:R-:W-:Y:S01]  /*f070*/  MOV R252, R3 ;  /* 0x0000000300fc7202 */ /* 0x000fe20000000f00 */
[----:B------:R-:W-:Y:S02]  /*f080*/  IMAD.MOV.U32 R2, RZ, RZ, R0 ;  /* 0x000000ffff027224 */ /* 0x000fe400078e0000 */
[----:B------:R-:W-:Y:S02]  /*f090*/  IMAD.MOV.U32 R8, RZ, RZ, R15 ;  /* 0x000000ffff087224 */ /* 0x000fe400078e000f */
[----:B------:R-:W-:Y:S02]  /*f0a0*/  IMAD.MOV.U32 R244, RZ, RZ, R243 ;  /* 0x000000fffff47224 */ /* 0x000fe400078e00f3 */
.L_x_28219:
[----:B------:R-:W-:Y:S05]  /*f0b0*/  BSYNC B1 ;  /* 0x0000000000017941 */ /* 0x000fea0003800000 */
.L_x_28217:
        /* <DEDUP_REMOVED lines=11> */
.L_x_28221:
[----:B------:R-:W-:Y:S01]  /*f170*/  MOV R3, R252 ;  /* 0x000000fc00037202 */ /* 0x000fe20000000f00 */
[----:B------:R-:W-:Y:S02]  /*f180*/  IMAD.MOV.U32 R0, RZ, RZ, R2 ;  /* 0x000000ffff007224 */ /* 0x000fe400078e0002 */
[----:B------:R-:W-:Y:S02]  /*f190*/  IMAD.MOV.U32 R15, RZ, RZ, R14 ;  /* 0x000000ffff0f7224 */ /* 0x000fe400078e000e */
[----:B------:R-:W-:Y:S02]  /*f1a0*/  IMAD.MOV.U32 R243, RZ, RZ, R242 ;  /* 0x000000fffff37224 */ /* 0x000fe400078e00f2 */
.L_x_28222:
[----:B------:R-:W-:Y:S05]  /*f1b0*/  BSYNC B1 ;  /* 0x0000000000017941 */ /* 0x000fea0003800000 */
.L_x_28220:
        /* <DEDUP_REMOVED lines=11> */
.L_x_28224:
[----:B------:R-:W-:Y:S01]  /*f270*/  MOV R252, R3 ;  /* 0x0000000300fc7202 */ /* 0x000fe20000000f00 */
[----:B------:R-:W-:Y:S02]  /*f280*/  IMAD.MOV.U32 R2, RZ, RZ, R0 ;  /* 0x000000ffff027224 */ /* 0x000fe400078e0000 */
[----:B------:R-:W-:Y:S02]  /*f290*/  IMAD.MOV.U32 R14, RZ, RZ, R13 ;  /* 0x000000ffff0e7224 */ /* 0x000fe400078e000d */
[----:B------:R-:W-:Y:S02]  /*f2a0*/  IMAD.MOV.U32 R242, RZ, RZ, R241 ;  /* 0x000000fffff27224 */ /* 0x000fe400078e00f1 */
.L_x_28225:
[----:B------:R-:W-:Y:S05]  /*f2b0*/  BSYNC B1 ;  /* 0x0000000000017941 */ /* 0x000fea0003800000 */
.L_x_28223:
        /* <DEDUP_REMOVED lines=11> */
.L_x_28227:
[----:B------:R-:W-:Y:S01]  /*f370*/  MOV R3, R252 ;  /* 0x000000fc00037202 */ /* 0x000fe20000000f00 */
[----:B------:R-:W-:Y:S02]  /*f380*/  IMAD.MOV.U32 R0, RZ, RZ, R2 ;  /* 0x000000ffff007224 */ /* 0x000fe400078e0002 */
[----:B------:R-:W-:Y:S02]  /*f390*/  IMAD.MOV.U32 R13, RZ, RZ, R12 ;  /* 0x000000ffff0d7224 */ /* 0x000fe400078e000c */
[----:B------:R-:W-:Y:S02]  /*f3a0*/  IMAD.MOV.U32 R241, RZ, RZ, R240 ;  /* 0x000000fffff17224 */ /* 0x000fe400078e00f0 */
.L_x_28228:
[----:B------:R-:W-:Y:S05]  /*f3b0*/  BSYNC B1 ;  /* 0x0000000000017941 */ /* 0x000fea0003800000 */
.L_x_28226:
        /* <DEDUP_REMOVED lines=11> */
.L_x_28230:
[----:B------:R-:W-:Y:S01]  /*f470*/  MOV R252, R3 ;  /* 0x0000000300fc7202 */ /* 0x000fe20000000f00 */
[----:B------:R-:W-:Y:S02]  /*f480*/  IMAD.MOV.U32 R2, RZ, RZ, R0 ;  /* 0x000000ffff027224 */ /* 0x000fe400078e0000 */
[----:B------:R-:W-:Y:S02]  /*f490*/  IMAD.MOV.U32 R12, RZ, RZ, R19 ;  /* 0x000000ffff0c7224 */ /* 0x000fe400078e0013 */
[----:B------:R-:W-:Y:S02]  /*f4a0*/  IMAD.MOV.U32 R240, RZ, RZ, R239 ;  /* 0x000000fffff07224 */ /* 0x000fe400078e00ef */
.L_x_28231:
[----:B------:R-:W-:Y:S05]  /*f4b0*/  BSYNC B1 ;  /* 0x0000000000017941 */ /* 0x000fea0003800000 */
.L_x_28229:
        /* <DEDUP_REMOVED lines=11> */
.L_x_28233:
[----:B------:R-:W-:Y:S01]  /*f570*/  MOV R3, R252 ;  /* 0x000000fc00037202 */ /* 0x000fe20000000f00 */
[----:B------:R-:W-:Y:S02]  /*f580*/  IMAD.MOV.U32 R0, RZ, RZ, R2 ;  /* 0x000000ffff007224 */ /* 0x000fe400078e0002 */
[----:B------:R-:W-:Y:S02]  /*f590*/  IMAD.MOV.U32 R19, RZ, RZ, R18 ;  /* 0x000000ffff137224 */ /* 0x000fe400078e0012 */
[----:B------:R-:W-:Y:S02]  /*f5a0*/  IMAD.MOV.U32 R239, RZ, RZ, R238 ;  /* 0x000000ffffef7224 */ /* 0x000fe400078e00ee */
.L_x_28234:
[----:B------:R-:W-:Y:S05]  /*f5b0*/  BSYNC B1 ;  /* 0x0000000000017941 */ /* 0x000fea0003800000 */
.L_x_28232:
        /* <DEDUP_REMOVED lines=11> */
.L_x_28236:
[----:B------:R-:W-:Y:S01]  /*f670*/  MOV R252, R3 ;  /* 0x0000000300fc7202 */ /* 0x000fe20000000f00 */
[----:B------:R-:W-:Y:S02]  /*f680*/  IMAD.MOV.U32 R2, RZ, RZ, R0 ;  /* 0x000000ffff027224 */ /* 0x000fe400078e0000 */
[----:B------:R-:W-:Y:S02]  /*f690*/  IMAD.MOV.U32 R18, RZ, RZ, R17 ;  /* 0x000000ffff127224 */ /* 0x000fe400078e0011 */
[----:B------:R-:W-:Y:S02]  /*f6a0*/  IMAD.MOV.U32 R238, RZ, RZ, R237 ;  /* 0x000000ffffee7224 */ /* 0x000fe400078e00ed */
.L_x_28237:
[----:B------:R-:W-:Y:S05]  /*f6b0*/  BSYNC B1 ;  /* 0x0000000000017941 */ /* 0x000fea0003800000 */
.L_x_28235:
        /* <DEDUP_REMOVED lines=11> */
.L_x_28239:
[----:B------:R-:W-:Y:S01]  /*f770*/  MOV R3, R252 ;  /* 0x000000fc00037202 */ /* 0x000fe20000000f00 */
[----:B------:R-:W-:Y:S02]  /*f780*/  IMAD.MOV.U32 R0, RZ, RZ, R2 ;  /* 0x000000ffff007224 */ /* 0x000fe400078e0002 */
[----:B------:R-:W-:Y:S02]  /*f790*/  IMAD.MOV.U32 R17, RZ, RZ, R16 ;  /* 0x000000ffff117224 */ /* 0x000fe400078e0010 */
[----:B------:R-:W-:Y:S02]  /*f7a0*/  IMAD.MOV.U32 R237, RZ, RZ, R236 ;  /* 0x000000ffffed7224 */ /* 0x000fe400078e00ec */
.L_x_28240:
[----:B------:R-:W-:Y:S05]  /*f7b0*/  BSYNC B1 ;  /* 0x0000000000017941 */ /* 0x000fea0003800000 */
.L_x_28238:
        /* <DEDUP_REMOVED lines=11> */
.L_x_28242:
[----:B------:R-:W-:Y:S01]  /*f870*/  MOV R252, R3 ;  /* 0x0000000300fc7202 */ /* 0x000fe20000000f00 */
[----:B------:R-:W-:Y:S02]  /*f880*/  IMAD.MOV.U32 R2, RZ, RZ, R0 ;  /* 0x000000ffff027224 */ /* 0x000fe400078e0000 */
[----:B------:R-:W-:Y:S02]  /*f890*/  IMAD.MOV.U32 R16, RZ, RZ, R23 ;  /* 0x000000ffff107224 */ /* 0x000fe400078e0017 */
[----:B------:R-:W-:Y:S02]  /*f8a0*/  IMAD.MOV.U32 R236, RZ, RZ, R235 ;  /* 0x000000ffffec7224 */ /* 0x000fe400078e00eb */
.L_x_28243:
[----:B------:R-:W-:Y:S05]  /*f8b0*/  BSYNC B1 ;  /* 0x0000000000017941 */ /* 0x000fea0003800000 */
.L_x_28241:
        /* <DEDUP_REMOVED lines=11> */
.L_x_28245:
[----:B------:R-:W-:Y:S01]  /*f970*/  MOV R3, R252 ;  /* 0x000000fc00037202 */ /* 0x000fe20000000f00 */
[----:B------:R-:W-:Y:S02]  /*f980*/  IMAD.MOV.U32 R0, RZ, RZ, R2 ;  /* 0x000000ffff007224 */ /* 0x000fe400078e0002 */
[----:B------:R-:W-:Y:S02]  /*f990*/  IMAD.MOV.U32 R23, RZ, RZ, R22 ;  /* 0x000000ffff177224 */ /* 0x000fe400078e0016 */
[----:B------:R-:W-:Y:S02]  /*f9a0*/  IMAD.MOV.U32 R235, RZ, RZ, R234 ;  /* 0x000000ffffeb7224 */ /* 0x000fe400078e00ea */
.L_x_28246:
[----:B------:R-:W-:Y:S05]  /*f9b0*/  BSYNC B1 ;  /* 0x0000000000017941 */ /* 0x000fea0003800000 */
.L_x_28244:
        /* <DEDUP_REMOVED lines=11> */
.L_x_28248:
[----:B------:R-:W-:Y:S01]  /*fa70*/  MOV R252, R3 ;  /* 0x0000000300fc7202 */ /* 0x000fe20000000f00 */
[----:B------:R-:W-:Y:S02]  /*fa80*/  IMAD.MOV.U32 R2, RZ, RZ, R0 ;  /* 0x000000ffff027224 */ /* 0x000fe400078e0000 */
[----:B------:R-:W-:Y:S02]  /*fa90*/  IMAD.MOV.U32 R22, RZ, RZ, R21 ;  /* 0x000000ffff167224 */ /* 0x000fe400078e0015 */
[----:B------:R-:W-:Y:S02]  /*faa0*/  IMAD.MOV.U32 R234, RZ, RZ, R233 ;  /* 0x000000ffffea7224 */ /* 0x000fe400078e00e9 */
.L_x_28249:
[----:B------:R-:W-:Y:S05]  /*fab0*/  BSYNC B1 ;  /* 0x0000000000017941 */ /* 0x000fea0003800000 */
.L_x_28247:
        /* <DEDUP_REMOVED lines=11> */
.L_x_28251:
[----:B------:R-:W-:Y:S01]  /*fb70*/  MOV R3, R252 ;  /* 0x000000fc00037202 */ /* 0x000fe20000000f00 */
[----:B------:R-:W-:Y:S02]  /*fb80*/  IMAD.MOV.U32 R0, RZ, RZ, R2 ;  /* 0x000000ffff007224 */ /* 0x000fe400078e0002 */
[----:B------:R-:W-:Y:S02]  /*fb90*/  IMAD.MOV.U32 R21, RZ, RZ, R20 ;  /* 0x000000ffff157224 */ /* 0x000fe400078e0014 */
[----:B------:R-:W-:Y:S02]  /*fba0*/  IMAD.MOV.U32 R233, RZ, RZ, R232 ;  /* 0x000000ffffe97224 */ /* 0x000fe400078e00e8 */
.L_x_28252:
[----:B------:R-:W-:Y:S05]  /*fbb0*/  BSYNC B1 ;  /* 0x0000000000017941 */ /* 0x000fea0003800000 */
.L_x_28250:
        /* <DEDUP_REMOVED lines=11> */
.L_x_28254:
[----:B------:R-:W-:Y:S01]  /*fc70*/  MOV R252, R3 ;  /* 0x0000000300fc7202 */ /* 0x000fe20000000f00 */
[----:B------:R-:W-:Y:S02]  /*fc80*/  IMAD.MOV.U32 R2, RZ, RZ, R0 ;  /* 0x000000ffff027224 */ /* 0x000fe400078e0000 */
[----:B------:R-:W-:Y:S02]  /*fc90*/  IMAD.MOV.U32 R20, RZ, RZ, R27 ;  /* 0x000000ffff147224 */ /* 0x000fe400078e001b */
[----:B------:R-:W-:Y:S02]  /*fca0*/  IMAD.MOV.U32 R232, RZ, RZ, R231 ;  /* 0x000000ffffe87224 */ /* 0x000fe400078e00e7 */
.L_x_28255:
[----:B------:R-:W-:Y:S05]  /*fcb0*/  BSYNC B1 ;  /* 0x0000000000017941 */ /* 0x000fea0003800000 */
.L_x_28253:
        /* <DEDUP_REMOVED lines=11> */
.L_x_28257:
[----:B------:R-:W-:Y:S01]  /*fd70*/  MOV R3, R252 ;  /* 0x000000fc00037202 */ /* 0x000fe20000000f00 */
[----:B------:R-:W-:Y:S02]  /*fd80*/  IMAD.MOV.U32 R0, RZ, RZ, R2 ;  /* 0x000000ffff007224 */ /* 0x000fe400078e0002 */
[----:B------:R-:W-:Y:S02]  /*fd90*/  IMAD.MOV.U32 R27, RZ, RZ, R26 ;  /* 0x000000ffff1b7224 */ /* 0x000fe400078e001a */
[----:B------:R-:W-:Y:S02]  /*fda0*/  IMAD.MOV.U32 R231, RZ, RZ, R230 ;  /* 0x000000ffffe77224 */ /* 0x000fe400078e00e6 */
.L_x_28258:
[----:B------:R-:W-:Y:S05]  /*fdb0*/  BSYNC B1 ;  /* 0x0000000000017941 */ /* 0x000fea0003800000 */
.L_x_28256:
        /* <DEDUP_REMOVED lines=11> */
.L_x_28260:
[----:B------:R-:W-:Y:S01]  /*fe70*/  MOV R252, R3 ;  /* 0x0000000300fc7202 */ /* 0x000fe20000000f00 */
[----:B------:R-:W-:Y:S02]  /*fe80*/  IMAD.MOV.U32 R2, RZ, RZ, R0 ;  /* 0x000000ffff027224 */ /* 0x000fe400078e0000 */
[----:B------:R-:W-:Y:S02]  /*fe90*/  IMAD.MOV.U32 R26, RZ, RZ, R25 ;  /* 0x000000ffff1a7224 */ /* 0x000fe400078e0019 */
[----:B------:R-:W-:Y:S02]  /*fea0*/  IMAD.MOV.U32 R230, RZ, RZ, R229 ;  /* 0x000000ffffe67224 */ /* 0x000fe400078e00e5 */
.L_x_28261:
[----:B------:R-:W-:Y:S05]  /*feb0*/  BSYNC B1 ;  /* 0x0000000000017941 */ /* 0x000fea0003800000 */
.L_x_28259:
        /* <DEDUP_REMOVED lines=11> */
.L_x_28263:
[----:B------:R-:W-:Y:S01]  /*ff70*/  MOV R3, R252 ;  /* 0x000000fc00037202 */ /* 0x000fe20000000f00 */
[----:B------:R-:W-:Y:S02]  /*ff80*/  IMAD.MOV.U32 R0, RZ, RZ, R2 ;  /* 0x000000ffff007224 */ /* 0x000fe400078e0002 */
[----:B------:R-:W-:Y:S02]  /*ff90*/  IMAD.MOV.U32 R25, RZ, RZ, R24 ;  /* 0x000000ffff197224 */ /* 0x000fe400078e0018 */
[----:B------:R-:W-:Y:S02]  /*ffa0*/  IMAD.MOV.U32 R229, RZ, RZ, R228 ;  /* 0x000000ffffe57224 */ /* 0x000fe400078e00e4 */
.L_x_28264:
[----:B------:R-:W-:Y:S05]  /*ffb0*/  BSYNC B1 ;  /* 0x0000000000017941 */ /* 0x000fea0003800000 */
.L_x_28262:
        /* <DEDUP_REMOVED lines=11> */
.L_x_28266:
[----:B------:R-:W-:Y:S01]  /*10070*/  MOV R252, R3 ;  /* 0x0000000300fc7202 */ /* 0x000fe20000000f00 */
[----:B------:R-:W-:Y:S02]  /*10080*/  IMAD.MOV.U32 R2, RZ, RZ, R0 ;  /* 0x000000ffff027224 */ /* 0x000fe400078e0000 */
[----:B------:R-:W-:Y:S02]  /*10090*/  IMAD.MOV.U32 R24, RZ, RZ, R31 ;  /* 0x000000ffff187224 */ /* 0x000fe400078e001f */
[----:B------:R-:W-:Y:S02]  /*100a0*/  IMAD.MOV.U32 R228, RZ, RZ, R227 ;  /* 0x000000ffffe47224 */ /* 0x000fe400078e00e3 */
.L_x_28267:
[----:B------:R-:W-:Y:S05]  /*100b0*/  BSYNC B1 ;  /* 0x0000000000017941 */ /* 0x000fea0003800000 */
.L_x_28265:
        /* <DEDUP_REMOVED lines=11> */
.L_x_28269:
[----:B------:R-:W-:Y:S01]  /*10170*/  MOV R3, R252 ;  /* 0x000000fc00037202 */ /* 0x000fe20000000f00 */
[----:B------:R-:W-:Y:S02]  /*10180*/  IMAD.MOV.U32 R0, RZ, RZ, R2 ;  /* 0x000000ffff007224 */ /* 0x000fe400078e0002 */
[----:B------:R-:W-:Y:S02]  /*10190*/  IMAD.MOV.U32 R31, RZ, RZ, R30 ;  /* 0x000000ffff1f7224 */ /* 0x000fe400078e001e */
[----:B------:R-:W-:Y:S02]  /*101a0*/  IMAD.MOV.U32 R227, RZ, RZ, R226 ;  /* 0x000000ffffe37224 */ /* 0x000fe400078e00e2 */
.L_x_28270:
[----:B------:R-:W-:Y:S05]  /*101b0*/  BSYNC B1 ;  /* 0x0000000000017941 */ /* 0x000fea0003800000 */
.L_x_28268:
        /* <DEDUP_REMOVED lines=11> */
.L_x_28272:
[----:B------:R-:W-:Y:S01]  /*10270*/  MOV R252, R3 ;  /* 0x0000000300fc7202 */ /* 0x000fe20000000f00 */
[----:B------:R-:W-:Y:S02]  /*10280*/  IMAD.MOV.U32 R2, RZ, RZ, R0 ;  /* 0x000000ffff027224 */ /* 0x000fe400078e0000 */
[----:B------:R-:W-:Y:S02]  /*10290*/  IMAD.MOV.U32 R30, RZ, RZ, R29 ;  /* 0x000000ffff1e7224 */ /* 0x000fe400078e001d */
[----:B------:R-:W-:Y:S02]  /*102a0*/  IMAD.MOV.U32 R226, RZ, RZ, R225 ;  /* 0x000000ffffe27224 */ /* 0x000fe400078e00e1 */
.L_x_28273:
[----:B------:R-:W-:Y:S05]  /*102b0*/  BSYNC B1 ;  /* 0x0000000000017941 */ /* 0x000fea0003800000 */
.L_x_28271:
        /* <DEDUP_REMOVED lines=11> */
.L_x_28275:
[----:B------:R-:W-:Y:S01]  /*10370*/  MOV R3, R252 ;  /* 0x000000fc00037202 */ /* 0x000fe20000000f00 */
[----:B------:R-:W-:Y:S02]  /*10380*/  IMAD.MOV.U32 R0, RZ, RZ, R2 ;  /* 0x000000ffff007224 */ /* 0x000fe400078e0002 */
[----:B------:R-:W-:Y:S02]  /*10390*/  IMAD.MOV.U32 R29, RZ, RZ, R28 ;  /* 0x000000ffff1d7224 */ /* 0x000fe400078e001c */
[----:B------:R-:W-:Y:S02]  /*103a0*/  IMAD.MOV.U32 R225, RZ, RZ, R224 ;  /* 0x000000ffffe17224 */ /* 0x000fe400078e00e0 */
.L_x_28276:
[----:B------:R-:W-:Y:S05]  /*103b0*/  BSYNC B1 ;  /* 0x0000000000017941 */ /* 0x000fea0003800000 */
.L_x_28274:
        /* <DEDUP_REMOVED lines=11> */
.L_x_28278:
[----:B------:R-:W-:Y:S01]  /*10470*/  MOV R252, R3 ;  /* 0x0000000300fc7202 */ /* 0x000fe20000000f00 */
[----:B------:R-:W-:Y:S02]  /*10480*/  IMAD.MOV.U32 R2, RZ, RZ, R0 ;  /* 0x000000ffff027224 */ /* 0x000fe400078e0000 */
[----:B------:R-:W-:Y:S02]  /*10490*/  IMAD.MOV.U32 R28, RZ, RZ, R35 ;  /* 0x000000ffff1c7224 */ /* 0x000fe400078e0023 */
[----:B------:R-:W-:Y:S02]  /*104a0*/  IMAD.MOV.U32 R224, RZ, RZ, R223 ;  /* 0x000000ffffe07224 */ /* 0x000fe400078e00df */
.L_x_28279:
[----:B------:R-:W-:Y:S05]  /*104b0*/  BSYNC B1 ;  /* 0x0000000000017941 */ /* 0x000fea0003800000 */
.L_x_28277:
        /* <DEDUP_REMOVED lines=11> */
.L_x_28281:
[----:B------:R-:W-:Y:S01]  /*10570*/  MOV R3, R252 ;  /* 0x000000fc00037202 */ /* 0x000fe20000000f00 */
[----:B------:R-:W-:Y:S02]  /*10580*/  IMAD.MOV.U32 R0, RZ, RZ, R2 ;  /* 0x000000ffff007224 */ /* 0x000fe400078e0002 */
[----:B------:R-:W-:Y:S02]  /*10590*/  IMAD.MOV.U32 R35, RZ, RZ, R34 ;  /* 0x000000ffff237224 */ /* 0x000fe400078e0022 */
[----:B------:R-:W-:Y:S02]  /*105a0*/  IMAD.MOV.U32 R223, RZ, RZ, R222 ;  /* 0x000000ffffdf7224 */ /* 0x000fe400078e00de */
.L_x_28282:
[----:B------:R-:W-:Y:S05]  /*105b0*/  BSYNC B1 ;  /* 0x0000000000017941 */ /* 0x000fea0003800000 */
.L_x_28280:
        /* <DEDUP_REMOVED lines=11> */
.L_x_28284:
[----:B------:R-:W-:Y:S01]  /*10670*/  MOV R252, R3 ;  /* 0x0000000300fc7202 */ /* 0x000fe20000000f00 */
[----:B------:R-:W-:Y:S02]  /*10680*/  IMAD.MOV.U32 R2, RZ, RZ, R0 ;  /* 0x000000ffff027224 */ /* 0x000fe400078e0000 */
[----:B------:R-:W-:Y:S02]  /*10690*/  IMAD.MOV.U32 R34, RZ, RZ, R33 ;  /* 0x000000ffff227224 */ /* 0x000fe400078e0021 */
[----:B------:R-:W-:Y:S02]  /*106a0*/  IMAD.MOV.U32 R222, RZ, RZ, R221 ;  /* 0x000000ffffde7224 */ /* 0x000fe400078e00dd */
.L_x_28285:
[----:B------:R-:W-:Y:S05]  /*106b0*/  BSYNC B1 ;  /* 0x0000000000017941 */ /* 0x000fea0003800000 */
.L_x_28283:
        /* <DEDUP_REMOVED lines=11> */
.L_x_28287:
[----:B------:R-:W-:Y:S01]  /*10770*/  MOV R3, R252 ;  /* 0x000000fc00037202 */ /* 0x000fe20000000f00 */
[----:B------:R-:W-:Y:S02]  /*10780*/  IMAD.MOV.U32 R0, RZ, RZ, R2 ;  /* 0x000000ffff007224 */ /* 0x000fe400078e0002 */
[----:B------:R-:W-:Y:S02]  /*10790*/  IMAD.MOV.U32 R33, RZ, RZ, R32 ;  /* 0x000000ffff217224 */ /* 0x000fe400078e0020 */
[----:B------:R-:W-:Y:S02]  /*107a0*/  IMAD.MOV.U32 R221, RZ, RZ, R220 ;  /* 0x000000ffffdd7224 */ /* 0x000fe400078e00dc */
.L_x_28288:
[----:B------:R-:W-:Y:S05]  /*107b0*/  BSYNC B1 ;  /* 0x0000000000017941 */ /* 0x000fea0003800000 */
.L_x_28286:
        /* <DEDUP_REMOVED lines=11> */
.L_x_28290:
[----:B------:R-:W-:Y:S01]  /*10870*/  MOV R252, R3 ;  /* 0x0000000300fc7202 */ /* 0x000fe20000000f00 */
[----:B------:R-:W-:Y:S02]  /*10880*/  IMAD.MOV.U32 R2, RZ, RZ, R0 ;  /* 0x000000ffff027224 */ /* 0x000fe400078e0000 */
[----:B------:R-:W-:Y:S02]  /*10890*/  IMAD.MOV.U32 R32, RZ, RZ, R39 ;  /* 0x000000ffff207224 */ /* 0x000fe400078e0027 */
[----:B------:R-:W-:Y:S02]  /*108a0*/  IMAD.MOV.U32 R220, RZ, RZ, R219 ;  /* 0x000000ffffdc7224 */ /* 0x000fe400078e00db */
.L_x_28291:
[----:B------:R-:W-:Y:S05]  /*108b0*/  BSYNC B1 ;  /* 0x0000000000017941 */ /* 0x000fea0003800000 */
.L_x_28289:
        /* <DEDUP_REMOVED lines=11> */
.L_x_28293:
[----:B------:R-:W-:Y:S01]  /*10970*/  MOV R3, R252 ;  /* 0x000000fc00037202 */ /* 0x000fe20000000f00 */
[----:B------:R-:W-:Y:S02]  /*10980*/  IMAD.MOV.U32 R0, RZ, RZ, R2 ;  /* 0x000000ffff007224 */ /* 0x000fe400078e0002 */
[----:B------:R-:W-:Y:S02]  /*10990*/  IMAD.MOV.U32 R39, RZ, RZ, R38 ;  /* 0x000000ffff277224 */ /* 0x000fe400078e0026 */
[----:B------:R-:W-:Y:S02]  /*109a0*/  IMAD.MOV.U32 R219, RZ, RZ, R218 ;  /* 0x000000ffffdb7224 */ /* 0x000fe400078e00da */
.L_x_28294:
[----:B------:R-:W-:Y:S05]  /*109b0*/  BSYNC B1 ;  /* 0x0000000000017941 */ /* 0x000fea0003800000 */
.L_x_28292:
        /* <DEDUP_REMOVED lines=11> */
.L_x_28296:
[----:B------:R-:W-:Y:S01]  /*10a70*/  MOV R252, R3 ;  /* 0x0000000300fc7202 */ /* 0x000fe20000000f00 */
[----:B------:R-:W-:Y:S02]  /*10a80*/  IMAD.MOV.U32 R2, RZ, RZ, R0 ;  /* 0x000000ffff027224 */ /* 0x000fe400078e0000 */
[----:B------:R-:W-:Y:S02]  /*10a90*/  IMAD.MOV.U32 R38, RZ, RZ, R37 ;  /* 0x000000ffff267224 */ /* 0x000fe400078e0025 */
[----:B------:R-:W-:Y:S02]  /*10aa0*/  IMAD.MOV.U32 R218, RZ, RZ, R217 ;  /* 0x000000ffffda7224 */ /* 0x000fe400078e00d9 */
.L_x_28297:
[----:B------:R-:W-:Y:S05]  /*10ab0*/  BSYNC B1 ;  /* 0x0000000000017941 */ /* 0x000fea0003800000 */
.L_x_28295:
        /* <DEDUP_REMOVED lines=11> */
.L_x_28299:
[----:B------:R-:W-:Y:S01]  /*10b70*/  MOV R3, R252 ;  /* 0x000000fc00037202 */ /* 0x000fe20000000f00 */
[----:B------:R-:W-:Y:S02]  /*10b80*/  IMAD.MOV.U32 R0, RZ, RZ, R2 ;  /* 0x000000ffff007224 */ /* 0x000fe400078e0002 */
[----:B------:R-:W-:Y:S02]  /*10b90*/  IMAD.MOV.U32 R37, RZ, RZ, R36 ;  /* 0x000000ffff257224 */ /* 0x000fe400078e0024 */
[----:B------:R-:W-:Y:S02]  /*10ba0*/  IMAD.MOV.U32 R217, RZ, RZ, R216 ;  /* 0x000000ffffd97224 */ /* 0x000fe400078e00d8 */
.L_x_28300:
[----:B------:R-:W-:Y:S05]  /*10bb0*/  BSYNC B1 ;  /* 0x0000000000017941 */ /* 0x000fea0003800000 */
.L_x_28298:
        /* <DEDUP_REMOVED lines=11> */
.L_x_28302:
[----:B------:R-:W-:Y:S01]  /*10c70*/  MOV R252, R3 ;  /* 0x0000000300fc7202 */ /* 0x000fe20000000f00 */
[----:B------:R-:W-:Y:S02]  /*10c80*/  IMAD.MOV.U32 R2, RZ, RZ, R0 ;  /* 0x000000ffff027224 */ /* 0x000fe400078e0000 */
[----:B------:R-:W-:Y:S02]  /*10c90*/  IMAD.MOV.U32 R36, RZ, RZ, R43 ;  /* 0x000000ffff247224 */ /* 0x000fe400078e002b */
[----:B------:R-:W-:Y:S02]  /*10ca0*/  IMAD.MOV.U32 R216, RZ, RZ, R215 ;  /* 0x000000ffffd87224 */ /* 0x000fe400078e00d7 */
.L_x_28303:
[----:B------:R-:W-:Y:S05]  /*10cb0*/  BSYNC B1 ;  /* 0x0000000000017941 */ /* 0x000fea0003800000 */
.L_x_28301:
        /* <DEDUP_REMOVED lines=11> */
.L_x_28305:
[----:B------:R-:W-:Y:S01]  /*10d70*/  MOV R3, R252 ;  /* 0x000000fc00037202 */ /* 0x000fe20000000f00 */
[----:B------:R-:W-:Y:S02]  /*10d80*/  IMAD.MOV.U32 R0, RZ, RZ, R2 ;  /* 0x000000ffff007224 */ /* 0x000fe400078e0002 */
[----:B------:R-:W-:Y:S02]  /*10d90*/  IMAD.MOV.U32 R43, RZ, RZ, R42 ;  /* 0x000000ffff2b7224 */ /* 0x000fe400078e002a */
[----:B------:R-:W-:Y:S02]  /*10da0*/  IMAD.MOV.U32 R215, RZ, RZ, R214 ;  /* 0x000000ffffd77224 */ /* 0x000fe400078e00d6 */
.L_x_28306:
[----:B------:R-:W-:Y:S05]  /*10db0*/  BSYNC B1 ;  /* 0x0000000000017941 */ /* 0x000fea0003800000 */
.L_x_28304:
        /* <DEDUP_REMOVED lines=11> */
.L_x_28308:
[----:B------:R-:W-:Y:S01]  /*10e70*/  MOV R252, R3 ;  /* 0x0000000300fc7202 */ /* 0x000fe20000000f00 */
[----:B------:R-:W-:Y:S02]  /*10e80*/  IMAD.MOV.U32 R2, RZ, RZ, R0 ;  /* 0x000000ffff027224 */ /* 0x000fe400078e0000 */
[----:B------:R-:W-:Y:S02]  /*10e90*/  IMAD.MOV.U32 R42, RZ, RZ, R41 ;  /* 0x000000ffff2a7224 */ /* 0x000fe400078e0029 */
[----:B------:R-:W-:Y:S02]  /*10ea0*/  IMAD.MOV.U32 R214, RZ, RZ, R213 ;  /* 0x000000ffffd67224 */ /* 0x000fe400078e00d5 */
.L_x_28309:
[----:B------:R-:W-:Y:S05]  /*10eb0*/  BSYNC B1 ;  /* 0x0000000000017941 */ /* 0x000fea0003800000 */
.L_x_28307:
        /* <DEDUP_REMOVED lines=11> */
.L_x_28311:
[----:B------:R-:W-:Y:S01]  /*10f70*/  MOV R3, R252 ;  /* 0x000000fc00037202 */ /* 0x000fe20000000f00 */
[----:B------:R-:W-:Y:S02]  /*10f80*/  IMAD.MOV.U32 R0, RZ, RZ, R2 ;  /* 0x000000ffff007224 */ /* 0x000fe400078e0002 */
[----:B------:R-:W-:Y:S02]  /*10f90*/  IMAD.MOV.U32 R41, RZ, RZ, R40 ;  /* 0x000000ffff297224 */ /* 0x000fe400078e0028 */
[----:B------:R-:W-:Y:S02]  /*10fa0*/  IMAD.MOV.U32 R213, RZ, RZ, R212 ;  /* 0x000000ffffd57224 */ /* 0x000fe400078e00d4 */
.L_x_28312:
[----:B------:R-:W-:Y:S05]  /*10fb0*/  BSYNC B1 ;  /* 0x0000000000017941 */ /* 0x000fea0003800000 */
.L_x_28310:
        /* <DEDUP_REMOVED lines=11> */
.L_x_28314:
[----:B------:R-:W-:Y:S01]  /*11070*/  MOV R252, R3 ;  /* 0x0000000300fc7202 */ /* 0x000fe20000000f00 */
[----:B------:R-:W-:Y:S02]  /*11080*/  IMAD.MOV.U32 R2, RZ, RZ, R0 ;  /* 0x000000ffff027224 */ /* 0x000fe400078e0000 */
[----:B------:R-:W-:Y:S02]  /*11090*/  IMAD.MOV.U32 R40, RZ, RZ, R47 ;  /* 0x000000ffff287224 */ /* 0x000fe400078e002f */
[----:B------:R-:W-:Y:S02]  /*110a0*/  IMAD.MOV.U32 R212, RZ, RZ, R211 ;  /* 0x000000ffffd47224 */ /* 0x000fe400078e00d3 */
.L_x_28315:
[----:B------:R-:W-:Y:S05]  /*110b0*/  BSYNC B1 ;  /* 0x0000000000017941 */ /* 0x000fea0003800000 */
.L_x_28313:
        /* <DEDUP_REMOVED lines=11> */
.L_x_28317:
[----:B------:R-:W-:Y:S01]  /*11170*/  MOV R3, R252 ;  /* 0x000000fc00037202 */ /* 0x000fe20000000f00 */
[----:B------:R-:W-:Y:S02]  /*11180*/  IMAD.MOV.U32 R0, RZ, RZ, R2 ;  /* 0x000000ffff007224 */ /* 0x000fe400078e0002 */
[----:B------:R-:W-:Y:S02]  /*11190*/  IMAD.MOV.U32 R47, RZ, RZ, R46 ;  /* 0x000000ffff2f7224 */ /* 0x000fe400078e002e */
[----:B------:R-:W-:Y:S02]  /*111a0*/  IMAD.MOV.U32 R211, RZ, RZ, R210 ;  /* 0x000000ffffd37224 */ /* 0x000fe400078e00d2 */
.L_x_28318:
[----:B------:R-:W-:Y:S05]  /*111b0*/  BSYNC B1 ;  /* 0x0000000000017941 */ /* 0x000fea0003800000 */
.L_x_28316:
        /* <DEDUP_REMOVED lines=11> */
.L_x_28320:
[----:B------:R-:W-:Y:S01]  /*11270*/  MOV R252, R3 ;  /* 0x0000000300fc7202 */ /* 0x000fe20000000f00 */
[----:B------:R-:W-:Y:S02]  /*11280*/  IMAD.MOV.U32 R2, RZ, RZ, R0 ;  /* 0x000000ffff027224 */ /* 0x000fe400078e0000 */
[----:B------:R-:W-:Y:S02]  /*11290*/  IMAD.MOV.U32 R46, RZ, RZ, R45 ;  /* 0x000000ffff2e7224 */ /* 0x000fe400078e002d */
[----:B------:R-:W-:Y:S02]  /*112a0*/  IMAD.MOV.U32 R210, RZ, RZ, R209 ;  /* 0x000000ffffd27224 */ /* 0x000fe400078e00d1 */
.L_x_28321:
[----:B------:R-:W-:Y:S05]  /*112b0*/  BSYNC B1 ;  /* 0x0000000000017941 */ /* 0x000fea0003800000 */
.L_x_28319:
        /* <DEDUP_REMOVED lines=11> */
.L_x_28323:
[----:B------:R-:W-:Y:S01]  /*11370*/  MOV R3, R252 ;  /* 0x000000fc00037202 */ /* 0x000fe20000000f00 */
[----:B------:R-:W-:Y:S02]  /*11380*/  IMAD.MOV.U32 R0, RZ, RZ, R2 ;  /* 0x000000ffff007224 */ /* 0x000fe400078e0002 */
[----:B------:R-:W-:Y:S02]  /*11390*/  IMAD.MOV.U32 R45, RZ, RZ, R44 ;  /* 0x000000ffff2d7224 */ /* 0x000fe400078e002c */
[----:B------:R-:W-:Y:S02]  /*113a0*/  IMAD.MOV.U32 R209, RZ, RZ, R208 ;  /* 0x000000ffffd17224 */ /* 0x000fe400078e00d0 */
.L_x_28324:
[----:B------:R-:W-:Y:S05]  /*113b0*/  BSYNC B1 ;  /* 0x0000000000017941 */ /* 0x000fea0003800000 */
.L_x_28322:
        /* <DEDUP_REMOVED lines=11> */
.L_x_28326:
[----:B------:R-:W-:Y:S01]  /*11470*/  MOV R252, R3 ;  /* 0x0000000300fc7202 */ /* 0x000fe20000000f00 */
[----:B------:R-:W-:Y:S02]  /*11480*/  IMAD.MOV.U32 R2, RZ, RZ, R0 ;  /* 0x000000ffff027224 */ /* 0x000fe400078e0000 */
[----:B------:R-:W-:Y:S02]  /*11490*/  IMAD.MOV.U32 R44, RZ, RZ, R51 ;  /* 0x000000ffff2c7224 */ /* 0x000fe400078e0033 */
[----:B------:R-:W-:Y:S02]  /*114a0*/  IMAD.MOV.U32 R208, RZ, RZ, R207 ;  /* 0x000000ffffd07224 */ /* 0x000fe400078e00cf */
.L_x_28327:
[----:B------:R-:W-:Y:S05]  /*114b0*/  BSYNC B1 ;  /* 0x0000000000017941 */ /* 0x000fea0003800000 */
.L_x_28325:
        /* <DEDUP_REMOVED lines=11> */
.L_x_28329:
[----:B------:R-:W-:Y:S01]  /*11570*/  MOV R3, R252 ;  /* 0x000000fc00037202 */ /* 0x000fe20000000f00 */
[----:B------:R-:W-:Y:S02]  /*11580*/  IMAD.MOV.U32 R0, RZ, RZ, R2 ;  /* 0x000000ffff007224 */ /* 0x000fe400078e0002 */
[----:B------:R-:W-:Y:S02]  /*11590*/  IMAD.MOV.U32 R51, RZ, RZ, R50 ;  /* 0x000000ffff337224 */ /* 0x000fe400078e0032 */
[----:B------:R-:W-:Y:S02]  /*115a0*/  IMAD.MOV.U32 R207, RZ, RZ, R206 ;  /* 0x000000ffffcf7224 */ /* 0x000fe400078e00ce */
.L_x_28330:
[----:B------:R-:W-:Y:S05]  /*115b0*/  BSYNC B1 ;  /* 0x0000000000017941 */ /* 0x000fea0003800000 */
.L_x_28328:
        /* <DEDUP_REMOVED lines=11> */
.L_x_28332:
[----:B------:R-:W-:Y:S01]  /*11670*/  MOV R252, R3 ;  /* 0x0000000300fc7202 */ /* 0x000fe20000000f00 */
[----:B------:R-:W-:Y:S02]  /*11680*/  IMAD.MOV.U32 R2, RZ, RZ, R0 ;  /* 0x000000ffff027224 */ /* 0x000fe400078e0000 */
[----:B------:R-:W-:Y:S02]  /*11690*/  IMAD.MOV.U32 R50, RZ, RZ, R49 ;  /* 0x000000ffff327224 */ /* 0x000fe400078e0031 */
[----:B------:R-:W-:Y:S02]  /*116a0*/  IMAD.MOV.U32 R206, RZ, RZ, R205 ;  /* 0x000000ffffce7224 */ /* 0x000fe400078e00cd */
.L_x_28333:
[----:B------:R-:W-:Y:S05]  /*116b0*/  BSYNC B1 ;  /* 0x0000000000017941 */ /* 0x000fea0003800000 */
.L_x_28331:
        /* <DEDUP_REMOVED lines=11> */
.L_x_28335:
[----:B------:R-:W-:Y:S01]  /*11770*/  MOV R3, R252 ;  /* 0x000000fc00037202 */ /* 0x000fe20000000f00 */
[----:B------:R-:W-:Y:S02]  /*11780*/  IMAD.MOV.U32 R0, RZ, RZ, R2 ;  /* 0x000000ffff007224 */ /* 0x000fe400078e0002 */
[----:B------:R-:W-:Y:S02]  /*11790*/  IMAD.MOV.U32 R49, RZ, RZ, R48 ;  /* 0x000000ffff317224 */ /* 0x000fe400078e0030 */
[----:B------:R-:W-:Y:S02]  /*117a0*/  IMAD.MOV.U32 R205, RZ, RZ, R204 ;  /* 0x000000ffffcd7224 */ /* 0x000fe400078e00cc */
.L_x_28336:
[----:B------:R-:W-:Y:S05]  /*117b0*/  BSYNC B1 ;  /* 0x0000000000017941 */ /* 0x000fea0003800000 */
.L_x_28334:
        /* <DEDUP_REMOVED lines=11> */
.L_x_28338:
[----:B------:R-:W-:Y:S01]  /*11870*/  MOV R252, R3 ;  /* 0x0000000300fc7202 */ /* 0x000fe20000000f00 */
[----:B------:R-:W-:Y:S02]  /*11880*/  IMAD.MOV.U32 R2, RZ, RZ, R0 ;  /* 0x000000ffff027224 */ /* 0x000fe400078e0000 */
[----:B------:R-:W-:Y:S02]  /*11890*/  IMAD.MOV.U32 R48, RZ, RZ, R55 ;  /* 0x000000ffff307224 */ /* 0x000fe400078e0037 */
[----:B------:R-:W-:Y:S02]  /*118a0*/  IMAD.MOV.U32 R204, RZ, RZ, R203 ;  /* 0x000000ffffcc7224 */ /* 0x000fe400078e00cb */
.L_x_28339:
[----:B------:R-:W-:Y:S05]  /*118b0*/  BSYNC B1 ;  /* 0x0000000000017941 */ /* 0x000fea0003800000 */
.L_x_28337:
        /* <DEDUP_REMOVED lines=11> */
.L_x_28341:
[----:B------:R-:W-:Y:S01]  /*11970*/  MOV R3, R252 ;  /* 0x000000fc00037202 */ /* 0x000fe20000000f00 */
[----:B------:R-:W-:Y:S02]  /*11980*/  IMAD.MOV.U32 R0, RZ, RZ, R2 ;  /* 0x000000ffff007224 */ /* 0x000fe400078e0002 */
[----:B------:R-:W-:Y:S02]  /*11990*/  IMAD.MOV.U32 R55, RZ, RZ, R54 ;  /* 0x000000ffff377224 */ /* 0x000fe400078e0036 */
[----:B------:R-:W-:Y:S02]  /*119a0*/  IMAD.MOV.U32 R203, RZ, RZ, R202 ;  /* 0x000000ffffcb7224 */ /* 0x000fe400078e00ca */
.L_x_28342:
[----:B------:R-:W-:Y:S05]  /*119b0*/  BSYNC B1 ;  /* 0x0000000000017941 */ /* 0x000fea0003800000 */
.L_x_28340:
        /* <DEDUP_REMOVED lines=11> */
.L_x_28344:
[----:B------:R-:W-:Y:S01]  /*11a70*/  MOV R252, R3 ;  /* 0x0000000300fc7202 */ /* 0x000fe20000000f00 */
[----:B------:R-:W-:Y:S02]  /*11a80*/  IMAD.MOV.U32 R2, RZ, RZ, R0 ;  /* 0x000000ffff027224 */ /* 0x000fe400078e0000 */
[----:B------:R-:W-:Y:S02]  /*11a90*/  IMAD.MOV.U32 R54, RZ, RZ, R53 ;  /* 0x000000ffff367224 */ /* 0x000fe400078e0035 */
[----:B------:R-:W-:Y:S02]  /*11aa0*/  IMAD.MOV.U32 R202, RZ, RZ, R201 ;  /* 0x000000ffffca7224 */ /* 0x000fe400078e00c9 */
.L_x_28345:
[----:B------:R-:W-:Y:S05]  /*11ab0*/  BSYNC B1 ;  /* 0x0000000000017941 */ /* 0x000fea0003800000 */
.L_x_28343:
        /* <DEDUP_REMOVED lines=11> */
.L_x_28347:
[----:B------:R-:W-:Y:S01]  /*11b70*/  MOV R3, R252 ;  /* 0x000000fc00037202 */ /* 0x000fe20000000f00 */
[----:B------:R-:W-:Y:S02]  /*11b80*/  IMAD.MOV.U32 R0, RZ, RZ, R2 ;  /* 0x000000ffff007224 */ /* 0x000fe400078e0002 */
[----:B------:R-:W-:Y:S02]  /*11b90*/  IMAD.MOV.U32 R53, RZ, RZ, R52 ;  /* 0x000000ffff357224 */ /* 0x000fe400078e0034 */
[----:B------:R-:W-:Y:S02]  /*11ba0*/  IMAD.MOV.U32 R201, RZ, RZ, R200 ;  /* 0x000000ffffc97224 */ /* 0x000fe400078e00c8 */
.L_x_28348:
[----:B------:R-:W-:Y:S05]  /*11bb0*/  BSYNC B1 ;  /* 0x0000000000017941 */ /* 0x000fea0003800000 */
.L_x_28346:
        /* <DEDUP_REMOVED lines=11> */
.L_x_28350:
[----:B------:R-:W-:Y:S01]  /*11c70*/  MOV R252, R3 ;  /* 0x0000000300fc7202 */ /* 0x000fe20000000f00 */
[----:B------:R-:W-:Y:S02]  /*11c80*/  IMAD.MOV.U32 R2, RZ, RZ, R0 ;  /* 0x000000ffff027224 */ /* 0x000fe400078e0000 */
[----:B------:R-:W-:Y:S02]  /*11c90*/  IMAD.MOV.U32 R52, RZ, RZ, R59 ;  /* 0x000000ffff347224 */ /* 0x000fe400078e003b */
[----:B------:R-:W-:Y:S02]  /*11ca0*/  IMAD.MOV.U32 R200, RZ, RZ, R199 ;  /* 0x000000ffffc87224 */ /* 0x000fe400078e00c7 */
.L_x_28351:
[----:B------:R-:W-:Y:S05]  /*11cb0*/  BSYNC B1 ;  /* 0x0000000000017941 */ /* 0x000fea0003800000 */
.L_x_28349:
        /* <DEDUP_REMOVED lines=11> */
.L_x_28353:
[----:B------:R-:W-:Y:S01]  /*11d70*/  MOV R3, R252 ;  /* 0x000000fc00037202 */ /* 0x000fe20000000f00 */
[----:B------:R-:W-:Y:S02]  /*11d80*/  IMAD.MOV.U32 R0, RZ, RZ, R2 ;  /* 0x000000ffff007224 */ /* 0x000fe400078e0002 */
[----:B------:R-:W-:Y:S02]  /*11d90*/  IMAD.MOV.U32 R59, RZ, RZ, R58 ;  /* 0x000000ffff3b7224 */ /* 0x000fe400078e003a */
[----:B------:R-:W-:Y:S02]  /*11da0*/  IMAD.MOV.U32 R199, RZ, RZ, R198 ;  /* 0x000000ffffc77224 */ /* 0x000fe400078e00c6 */
.L_x_28354:
[----:B------:R-:W-:Y:S05]  /*11db0*/  BSYNC B1 ;  /* 0x0000000000017941 */ /* 0x000fea0003800000 */
.L_x_28352:
        /* <DEDUP_REMOVED lines=11> */
.L_x_28356:
[----:B------:R-:W-:Y:S01]  /*11e70*/  MOV R252, R3 ;  /* 0x0000000300fc7202 */ /* 0x000fe20000000f00 */
[----:B------:R-:W-:Y:S02]  /*11e80*/  IMAD.MOV.U32 R2, RZ, RZ, R0 ;  /* 0x000000ffff027224 */ /* 0x000fe400078e0000 */
[----:B------:R-:W-:Y:S02]  /*11e90*/  IMAD.MOV.U32 R58, RZ, RZ, R57 ;  /* 0x000000ffff3a7224 */ /* 0x000fe400078e0039 */
[----:B------:R-:W-:Y:S02]  /*11ea0*/  IMAD.MOV.U32 R198, RZ, RZ, R197 ;  /* 0x000000ffffc67224 */ /* 0x000fe400078e00c5 */
.L_x_28357:
[----:B------:R-:W-:Y:S05]  /*11eb0*/  BSYNC B1 ;  /* 0x0000000000017941 */ /* 0x000fea0003800000 */
.L_x_28355:
        /* <DEDUP_REMOVED lines=11> */
.L_x_28359:
[----:B------:R-:W-:Y:S01]  /*11f70*/  MOV R3, R252 ;  /* 0x000000fc00037202 */ /* 0x000fe20000000f00 */
[----:B------:R-:W-:Y:S02]  /*11f80*/  IMAD.MOV.U32 R0, RZ, RZ, R2 ;  /* 0x000000ffff007224 */ /* 0x000fe400078e0002 */
[----:B------:R-:W-:Y:S02]  /*11f90*/  IMAD.MOV.U32 R57, RZ, RZ, R56 ;  /* 0x000000ffff397224 */ /* 0x000fe400078e0038 */
[----:B------:R-:W-:Y:S02]  /*11fa0*/  IMAD.MOV.U32 R197, RZ, RZ, R196 ;  /* 0x000000ffffc57224 */ /* 0x000fe400078e00c4 */
.L_x_28360:
[----:B------:R-:W-:Y:S05]  /*11fb0*/  BSYNC B1 ;  /* 0x0000000000017941 */ /* 0x000fea0003800000 */
.L_x_28358:
        /* <DEDUP_REMOVED lines=11> */
.L_x_28362:
[----:B------:R-:W-:Y:S01]  /*12070*/  MOV R252, R3 ;  /* 0x0000000300fc7202 */ /* 0x000fe20000000f00 */
[----:B------:R-:W-:Y:S02]  /*12080*/  IMAD.MOV.U32 R2, RZ, RZ, R0 ;  /* 0x000000ffff027224 */ /* 0x000fe400078e0000 */
[----:B------:R-:W-:Y:S02]  /*12090*/  IMAD.MOV.U32 R56, RZ, RZ, R63 ;  /* 0x000000ffff387224 */ /* 0x000fe400078e003f */
[----:B------:R-:W-:Y:S02]  /*120a0*/  IMAD.MOV.U32 R196, RZ, RZ, R195 ;  /* 0x000000ffffc47224 */ /* 0x000fe400078e00c3 */
.L_x_28363:
[----:B------:R-:W-:Y:S05]  /*120b0*/  BSYNC B1 ;  /* 0x0000000000017941 */ /* 0x000fea0003800000 */
.L_x_28361:
        /* <DEDUP_REMOVED lines=11> */
.L_x_28365:
[----:B------:R-:W-:Y:S01]  /*12170*/  MOV R3, R252 ;  /* 0x000000fc00037202 */ /* 0x000fe20000000f00 */
[----:B------:R-:W-:Y:S02]  /*12180*/  IMAD.MOV.U32 R0, RZ, RZ, R2 ;  /* 0x000000ffff007224 */ /* 0x000fe400078e0002 */
[----:B------:R-:W-:Y:S02]  /*12190*/  IMAD.MOV.U32 R63, RZ, RZ, R62 ;  /* 0x000000ffff3f7224 */ /* 0x000fe400078e003e */
[----:B------:R-:W-:Y:S02]  /*121a0*/  IMAD.MOV.U32 R195, RZ, RZ, R194 ;  /* 0x000000ffffc37224 */ /* 0x000fe400078e00c2 */
.L_x_28366:
[----:B------:R-:W-:Y:S05]  /*121b0*/  BSYNC B1 ;  /* 0x0000000000017941 */ /* 0x000fea0003800000 */
.L_x_28364:
        /* <DEDUP_REMOVED lines=11> */
.L_x_28368:
[----:B------:R-:W-:Y:S01]  /*12270*/  MOV R252, R3 ;  /* 0x0000000300fc7202 */ /* 0x000fe20000000f00 */
[----:B------:R-:W-:Y:S02]  /*12280*/  IMAD.MOV.U32 R2, RZ, RZ, R0 ;  /* 0x000000ffff027224 */ /* 0x000fe400078e0000 */
[----:B------:R-:W-:Y:S02]  /*12290*/  IMAD.MOV.U32 R62, RZ, RZ, R61 ;  /* 0x000000ffff3e7224 */ /* 0x000fe400078e003d */
[----:B------:R-:W-:Y:S02]  /*122a0*/  IMAD.MOV.U32 R194, RZ, RZ, R193 ;  /* 0x000000ffffc27224 */ /* 0x000fe400078e00c1 */
.L_x_28369:
[----:B------:R-:W-:Y:S05]  /*122b0*/  BSYNC B1 ;  /* 0x0000000000017941 */ /* 0x000fea0003800000 */
.L_x_28367:
        /* <DEDUP_REMOVED lines=11> */
.L_x_28371:
[----:B------:R-:W-:Y:S01]  /*12370*/  MOV R3, R252 ;  /* 0x000000fc00037202 */ /* 0x000fe20000000f00 */
[----:B------:R-:W-:Y:S02]  /*12380*/  IMAD.MOV.U32 R0, RZ, RZ, R2 ;  /* 0x000000ffff007224 */ /* 0x000fe400078e0002 */
[----:B------:R-:W-:Y:S02]  /*12390*/  IMAD.MOV.U32 R61, RZ, RZ, R60 ;  /* 0x000000ffff3d7224 */ /* 0x000fe400078e003c */
[----:B------:R-:W-:Y:S02]  /*123a0*/  IMAD.MOV.U32 R193, RZ, RZ, R192 ;  /* 0x000000ffffc17224 */ /* 0x000fe400078e00c0 */
.L_x_28372:
[----:B------:R-:W-:Y:S05]  /*123b0*/  BSYNC B1 ;  /* 0x0000000000017941 */ /* 0x000fea0003800000 */
.L_x_28370:
        /* <DEDUP_REMOVED lines=11> */
.L_x_28374:
[----:B------:R-:W-:Y:S01]  /*12470*/  MOV R252, R3 ;  /* 0x0000000300fc7202 */ /* 0x000fe20000000f00 */
[----:B------:R-:W-:Y:S02]  /*12480*/  IMAD.MOV.U32 R2, RZ, RZ, R0 ;  /* 0x000000ffff027224 */ /* 0x000fe400078e0000 */
[----:B------:R-:W-:Y:S02]  /*12490*/  IMAD.MOV.U32 R60, RZ, RZ, R67 ;  /* 0x000000ffff3c7224 */ /* 0x000fe400078e0043 */
[----:B------:R-:W-:Y:S02]  /*124a0*/  IMAD.MOV.U32 R192, RZ, RZ, R191 ;  /* 0x000000ffffc07224 */ /* 0x000fe400078e00bf */
.L_x_28375:
[----:B------:R-:W-:Y:S05]  /*124b0*/  BSYNC B1 ;  /* 0x0000000000017941 */ /* 0x000fea0003800000 */
.L_x_28373:
        /* <DEDUP_REMOVED lines=11> */
.L_x_28377:
[----:B------:R-:W-:Y:S01]  /*12570*/  MOV R3, R252 ;  /* 0x000000fc00037202 */ /* 0x000fe20000000f00 */
[----:B------:R-:W-:Y:S02]  /*12580*/  IMAD.MOV.U32 R0, RZ, RZ, R2 ;  /* 0x000000ffff007224 */ /* 0x000fe400078e0002 */
[----:B------:R-:W-:Y:S02]  /*12590*/  IMAD.MOV.U32 R67, RZ, RZ, R66 ;  /* 0x000000ffff437224 */ /* 0x000fe400078e0042 */
[----:B------:R-:W-:Y:S02]  /*125a0*/  IMAD.MOV.U32 R191, RZ, RZ, R190 ;  /* 0x000000ffffbf7224 */ /* 0x000fe400078e00be */
.L_x_28378:
[----:B------:R-:W-:Y:S05]  /*125b0*/  BSYNC B1 ;  /* 0x0000000000017941 */ /* 0x000fea0003800000 */
.L_x_28376:
        /* <DEDUP_REMOVED lines=11> */
.L_x_28380:
[----:B------:R-:W-:Y:S01]  /*12670*/  MOV R252, R3 ;  /* 0x0000000300fc7202 */ /* 0x000fe20000000f00 */
[----:B------:R-:W-:Y:S02]  /*12680*/  IMAD.MOV.U32 R2, RZ, RZ, R0 ;  /* 0x000000ffff027224 */ /* 0x000fe400078e0000 */
[----:B------:R-:W-:Y:S02]  /*12690*/  IMAD.MOV.U32 R66, RZ, RZ, R65 ;  /* 0x000000ffff427224 */ /* 0x000fe400078e0041 */
[----:B------:R-:W-:Y:S02]  /*126a0*/  IMAD.MOV.U32 R190, RZ, RZ, R189 ;  /* 0x000000ffffbe7224 */ /* 0x000fe400078e00bd */
.L_x_28381:
[----:B------:R-:W-:Y:S05]  /*126b0*/  BSYNC B1 ;  /* 0x0000000000017941 */ /* 0x000fea0003800000 */
.L_x_28379:
        /* <DEDUP_REMOVED lines=11> */
.L_x_28383:
[----:B------:R-:W-:Y:S01]  /*12770*/  MOV R3, R252 ;  /* 0x000000fc00037202 */ /* 0x000fe20000000f00 */
[----:B------:R-:W-:Y:S02]  /*12780*/  IMAD.MOV.U32 R0, RZ, RZ, R2 ;  /* 0x000000ffff007224 */ /* 0x000fe400078e0002 */
[----:B------:R-:W-:Y:S02]  /*12790*/  IMAD.MOV.U32 R65, RZ, RZ, R64 ;  /* 0x000000ffff417224 */ /* 0x000fe400078e0040 */
[----:B------:R-:W-:Y:S02]  /*127a0*/  IMAD.MOV.U32 R189, RZ, RZ, R188 ;  /* 0x000000ffffbd7224 */ /* 0x000fe400078e00bc */
.L_x_28384:
[----:B------:R-:W-:Y:S05]  /*127b0*/  BSYNC B1 ;  /* 0x0000000000017941 */ /* 0x000fea0003800000 */
.L_x_28382:
        /* <DEDUP_REMOVED lines=11> */
.L_x_28386:
[----:B------:R-:W-:Y:S01]  /*12870*/  MOV R252, R3 ;  /* 0x0000000300fc7202 */ /* 0x000fe20000000f00 */
[----:B------:R-:W-:Y:S02]  /*12880*/  IMAD.MOV.U32 R2, RZ, RZ, R0 ;  /* 0x000000ffff027224 */ /* 0x000fe400078e0000 */
[----:B------:R-:W-:Y:S02]  /*12890*/  IMAD.MOV.U32 R64, RZ, RZ, R71 ;  /* 0x000000ffff407224 */ /* 0x000fe400078e0047 */
[----:B------:R-:W-:Y:S02]  /*128a0*/  IMAD.MOV.U32 R188, RZ, RZ, R187 ;  /* 0x000000ffffbc7224 */ /* 0x000fe400078e00bb */
.L_x_28387:
[----:B------:R-:W-:Y:S05]  /*128b0*/  BSYNC B1 ;  /* 0x0000000000017941 */ /* 0x000fea0003800000 */
.L_x_28385:
        /* <DEDUP_REMOVED lines=11> */
.L_x_28389:
[----:B------:R-:W-:Y:S01]  /*12970*/  MOV R3, R252 ;  /* 0x000000fc00037202 */ /* 0x000fe20000000f00 */
[----:B------:R-:W-:Y:S02]  /*12980*/  IMAD.MOV.U32 R0, RZ, RZ, R2 ;  /* 0x000000ffff007224 */ /* 0x000fe400078e0002 */
[----:B------:R-:W-:Y:S02]  /*12990*/  IMAD.MOV.U32 R71, RZ, RZ, R70 ;  /* 0x000000ffff477224 */ /* 0x000fe400078e0046 */
[----:B------:R-:W-:Y:S02]  /*129a0*/  IMAD.MOV.U32 R187, RZ, RZ, R186 ;  /* 0x000000ffffbb7224 */ /* 0x000fe400078e00ba */
.L_x_28390:
[----:B------:R-:W-:Y:S05]  /*129b0*/  BSYNC B1 ;  /* 0x0000000000017941 */ /* 0x000fea0003800000 */
.L_x_28388:
        /* <DEDUP_REMOVED lines=11> */
.L_x_28392:
[----:B------:R-:W-:Y:S01]  /*12a70*/  MOV R252, R3 ;  /* 0x0000000300fc7202 */ /* 0x000fe20000000f00 */
[----:B------:R-:W-:Y:S02]  /*12a80*/  IMAD.MOV.U32 R2, RZ, RZ, R0 ;  /* 0x000000ffff027224 */ /* 0x000fe400078e0000 */
[----:B------:R-:W-:Y:S02]  /*12a90*/  IMAD.MOV.U32 R70, RZ, RZ, R69 ;  /* 0x000000ffff467224 */ /* 0x000fe400078e0045 */
[----:B------:R-:W-:Y:S02]  /*12aa0*/  IMAD.MOV.U32 R186, RZ, RZ, R185 ;  /* 0x000000ffffba7224 */ /* 0x000fe400078e00b9 */
.L_x_28393:
[----:B------:R-:W-:Y:S05]  /*12ab0*/  BSYNC B1 ;  /* 0x0000000000017941 */ /* 0x000fea0003800000 */
.L_x_28391:
        /* <DEDUP_REMOVED lines=11> */
.L_x_28395:
[----:B------:R-:W-:Y:S01]  /*12b70*/  MOV R3, R252 ;  /* 0x000000fc00037202 */ /* 0x000fe20000000f00 */
[----:B------:R-:W-:Y:S02]  /*12b80*/  IMAD.MOV.U32 R0, RZ, RZ, R2 ;  /* 0x000000ffff007224 */ /* 0x000fe400078e0002 */
[----:B------:R-:W-:Y:S02]  /*12b90*/  IMAD.MOV.U32 R69, RZ, RZ, R68 ;  /* 0x000000ffff457224 */ /* 0x000fe400078e0044 */
[----:B------:R-:W-:Y:S02]  /*12ba0*/  IMAD.MOV.U32 R185, RZ, RZ, R184 ;  /* 0x000000ffffb97224 */ /* 0x000fe400078e00b8 */
.L_x_28396:
[----:B------:R-:W-:Y:S05]  /*12bb0*/  BSYNC B1 ;  /* 0x0000000000017941 */ /* 0x000fea0003800000 */
.L_x_28394:
        /* <DEDUP_REMOVED lines=11> */
.L_x_28398:
[----:B------:R-:W-:Y:S01]  /*12c70*/  MOV R252, R3 ;  /* 0x0000000300fc7202 */ /* 0x000fe20000000f00 */
[----:B------:R-:W-:Y:S02]  /*12c80*/  IMAD.MOV.U32 R2, RZ, RZ, R0 ;  /* 0x000000ffff027224 */ /* 0x000fe400078e0000 */
[----:B------:R-:W-:Y:S02]  /*12c90*/  IMAD.MOV.U32 R68, RZ, RZ, R75 ;  /* 0x000000ffff447224 */ /* 0x000fe400078e004b */
[----:B------:R-:W-:Y:S02]  /*12ca0*/  IMAD.MOV.U32 R184, RZ, RZ, R183 ;  /* 0x000000ffffb87224 */ /* 0x000fe400078e00b7 */
.L_x_28399:
[----:B------:R-:W-:Y:S05]  /*12cb0*/  BSYNC B1 ;  /* 0x0000000000017941 */ /* 0x000fea0003800000 */
.L_x_28397:
        /* <DEDUP_REMOVED lines=11> */
.L_x_28401:
[----:B------:R-:W-:Y:S01]  /*12d70*/  MOV R3, R252 ;  /* 0x000000fc00037202 */ /* 0x000fe20000000f00 */
[----:B------:R-:W-:Y:S02]  /*12d80*/  IMAD.MOV.U32 R0, RZ, RZ, R2 ;  /* 0x000000ffff007224 */ /* 0x000fe400078e0002 */
[----:B------:R-:W-:Y:S02]  /*12d90*/  IMAD.MOV.U32 R75, RZ, RZ, R74 ;  /* 0x000000ffff4b7224 */ /* 0x000fe400078e004a */
[----:B------:R-:W-:Y:S02]  /*12da0*/  IMAD.MOV.U32 R183, RZ, RZ, R182 ;  /* 0x000000ffffb77224 */ /* 0x000fe400078e00b6 */
.L_x_28402:
[----:B------:R-:W-:Y:S05]  /*12db0*/  BSYNC B1 ;  /* 0x0000000000017941 */ /* 0x000fea0003800000 */
.L_x_28400:
        /* <DEDUP_REMOVED lines=11> */
.L_x_28404:
[----:B------:R-:W-:Y:S01]  /*12e70*/  MOV R252, R3 ;  /* 0x0000000300fc7202 */ /* 0x000fe20000000f00 */
[----:B------:R-:W-:Y:S02]  /*12e80*/  IMAD.MOV.U32 R2, RZ, RZ, R0 ;  /* 0x000000ffff027224 */ /* 0x000fe400078e0000 */
[----:B------:R-:W-:Y:S02]  /*12e90*/  IMAD.MOV.U32 R74, RZ, RZ, R73 ;  /* 0x000000ffff4a7224 */ /* 0x000fe400078e0049 */
[----:B------:R-:W-:Y:S02]  /*12ea0*/  IMAD.MOV.U32 R182, RZ, RZ, R181 ;  /* 0x000000ffffb67224 */ /* 0x000fe400078e00b5 */
.L_x_28405:
[----:B------:R-:W-:Y:S05]  /*12eb0*/  BSYNC B1 ;  /* 0x0000000000017941 */ /* 0x000fea0003800000 */
.L_x_28403:
        /* <DEDUP_REMOVED lines=11> */
.L_x_28407:
[----:B------:R-:W-:Y:S01]  /*12f70*/  MOV R3, R252 ;  /* 0x000000fc00037202 */ /* 0x000fe20000000f00 */
[----:B------:R-:W-:Y:S02]  /*12f80*/  IMAD.MOV.U32 R0, RZ, RZ, R2 ;  /* 0x000000ffff007224 */ /* 0x000fe400078e0002 */
[----:B------:R-:W-:Y:S02]  /*12f90*/  IMAD.MOV.U32 R73, RZ, RZ, R72 ;  /* 0x000000ffff497224 */ /* 0x000fe400078e0048 */
[----:B------:R-:W-:Y:S02]  /*12fa0*/  IMAD.MOV.U32 R181, RZ, RZ, R180 ;  /* 0x000000ffffb57224 */ /* 0x000fe400078e00b4 */
.L_x_28408:
[----:B------:R-:W-:Y:S05]  /*12fb0*/  BSYNC B1 ;  /* 0x0000000000017941 */ /* 0x000fea0003800000 */
.L_x_28406:
        /* <DEDUP_REMOVED lines=11> */
.L_x_28410:
[----:B------:R-:W-:Y:S01]  /*13070*/  MOV R252, R3 ;  /* 0x0000000300fc7202 */ /* 0x000fe20000000f00 */
[----:B------:R-:W-:Y:S02]  /*13080*/  IMAD.MOV.U32 R2, RZ, RZ, R0 ;  /* 0x000000ffff027224 */ /* 0x000fe400078e0000 */
[----:B------:R-:W-:Y:S02]  /*13090*/  IMAD.MOV.U32 R72, RZ, RZ, R79 ;  /* 0x000000ffff487224 */ /* 0x000fe400078e004f */
[----:B------:R-:W-:Y:S02]  /*130a0*/  IMAD.MOV.U32 R180, RZ, RZ, R179 ;  /* 0x000000ffffb47224 */ /* 0x000fe400078e00b3 */
.L_x_28411:
[----:B------:R-:W-:Y:S05]  /*130b0*/  BSYNC B1 ;  /* 0x0000000000017941 */ /* 0x000fea0003800000 */
.L_x_28409:
        /* <DEDUP_REMOVED lines=11> */
.L_x_28413:
[----:B------:R-:W-:Y:S01]  /*13170*/  MOV R3, R252 ;  /* 0x000000fc00037202 */ /* 0x000fe20000000f00 */
[----:B------:R-:W-:Y:S02]  /*13180*/  IMAD.MOV.U32 R0, RZ, RZ, R2 ;  /* 0x000000ffff007224 */ /* 0x000fe400078e0002 */
[----:B------:R-:W-:Y:S02]  /*13190*/  IMAD.MOV.U32 R79, RZ, RZ, R78 ;  /* 0x000000ffff4f7224 */ /* 0x000fe400078e004e */
[----:B------:R-:W-:Y:S02]  /*131a0*/  IMAD.MOV.U32 R179, RZ, RZ, R178 ;  /* 0x000000ffffb37224 */ /* 0x000fe400078e00b2 */
.L_x_28414:
[----:B------:R-:W-:Y:S05]  /*131b0*/  BSYNC B1 ;  /* 0x0000000000017941 */ /* 0x000fea0003800000 */
.L_x_28412:
        /* <DEDUP_REMOVED lines=11> */
.L_x_28416:
[----:B------:R-:W-:Y:S01]  /*13270*/  MOV R252, R3 ;  /* 0x0000000300fc7202 */ /* 0x000fe20000000f00 */
[----:B------:R-:W-:Y:S02]  /*13280*/  IMAD.MOV.U32 R2, RZ, RZ, R0 ;  /* 0x000000ffff027224 */ /* 0x000fe400078e0000 */
[----:B------:R-:W-:Y:S02]  /*13290*/  IMAD.MOV.U32 R78, RZ, RZ, R77 ;  /* 0x000000ffff4e7224 */ /* 0x000fe400078e004d */
[----:B------:R-:W-:Y:S02]  /*132a0*/  IMAD.MOV.U32 R178, RZ, RZ, R177 ;  /* 0x000000ffffb27224 */ /* 0x000fe400078e00b1 */
.L_x_28417:
[----:B------:R-:W-:Y:S05]  /*132b0*/  BSYNC B1 ;  /* 0x0000000000017941 */ /* 0x000fea0003800000 */
.L_x_28415:
        /* <DEDUP_REMOVED lines=11> */
.L_x_28419:
[----:B------:R-:W-:Y:S01]  /*13370*/  MOV R3, R252 ;  /* 0x000000fc00037202 */ /* 0x000fe20000000f00 */
[----:B------:R-:W-:Y:S02]  /*13380*/  IMAD.MOV.U32 R0, RZ, RZ, R2 ;  /* 0x000000ffff007224 */ /* 0x000fe400078e0002 */
[----:B------:R-:W-:Y:S02]  /*13390*/  IMAD.MOV.U32 R77, RZ, RZ, R76 ;  /* 0x000000ffff4d7224 */ /* 0x000fe400078e004c */
[----:B------:R-:W-:Y:S02]  /*133a0*/  IMAD.MOV.U32 R177, RZ, RZ, R176 ;  /* 0x000000ffffb17224 */ /* 0x000fe400078e00b0 */
.L_x_28420:
[----:B------:R-:W-:Y:S05]  /*133b0*/  BSYNC B1 ;  /* 0x0000000000017941 */ /* 0x000fea0003800000 */
.L_x_28418:
        /* <DEDUP_REMOVED lines=11> */
.L_x_28422:
[----:B------:R-:W-:Y:S01]  /*13470*/  MOV R252, R3 ;  /* 0x0000000300fc7202 */ /* 0x000fe20000000f00 */
[----:B------:R-:W-:Y:S02]  /*13480*/  IMAD.MOV.U32 R2, RZ, RZ, R0 ;  /* 0x000000ffff027224 */ /* 0x000fe400078e0000 */
[----:B------:R-:W-:Y:S02]  /*13490*/  IMAD.MOV.U32 R76, RZ, RZ, R83 ;  /* 0x000000ffff4c7224 */ /* 0x000fe400078e0053 */
[----:B------:R-:W-:Y:S02]  /*134a0*/  IMAD.MOV.U32 R176, RZ, RZ, R175 ;  /* 0x000000ffffb07224 */ /* 0x000fe400078e00af */
.L_x_28423:
[----:B------:R-:W-:Y:S05]  /*134b0*/  BSYNC B1 ;  /* 0x0000000000017941 */ /* 0x000fea0003800000 */
.L_x_28421:
        /* <DEDUP_REMOVED lines=11> */
.L_x_28425:
[----:B------:R-:W-:Y:S01]  /*13570*/  MOV R3, R252 ;  /* 0x000000fc00037202 */ /* 0x000fe20000000f00 */
[----:B------:R-:W-:Y:S02]  /*13580*/  IMAD.MOV.U32 R0, RZ, RZ, R2 ;  /* 0x000000ffff007224 */ /* 0x000fe400078e0002 */
[----:B------:R-:W-:Y:S02]  /*13590*/  IMAD.MOV.U32 R83, RZ, RZ, R82 ;  /* 0x000000ffff537224 */ /* 0x000fe400078e0052 */
[----:B------:R-:W-:Y:S02]  /*135a0*/  IMAD.MOV.U32 R175, RZ, RZ, R174 ;  /* 0x000000ffffaf7224 */ /* 0x000fe400078e00ae */
.L_x_28426:
[----:B------:R-:W-:Y:S05]  /*135b0*/  BSYNC B1 ;  /* 0x0000000000017941 */ /* 0x000fea0003800000 */
.L_x_28424:
        /* <DEDUP_REMOVED lines=11> */
.L_x_28428:
[----:B------:R-:W-:Y:S01]  /*13670*/  MOV R252, R3 ;  /* 0x0000000300fc7202 */ /* 0x000fe20000000f00 */
[----:B------:R-:W-:Y:S02]  /*13680*/  IMAD.MOV.U32 R2, RZ, RZ, R0 ;  /* 0x000000ffff027224 */ /* 0x000fe400078e0000 */
[----:B------:R-:W-:Y:S02]  /*13690*/  IMAD.MOV.U32 R82, RZ, RZ, R81 ;  /* 0x000000ffff527224 */ /* 0x000fe400078e0051 */
[----:B------:R-:W-:Y:S02]  /*136a0*/  IMAD.MOV.U32 R174, RZ, RZ, R173 ;  /* 0x000000ffffae7224 */ /* 0x000fe400078e00ad */
.L_x_28429:
[----:B------:R-:W-:Y:S05]  /*136b0*/  BSYNC B1 ;  /* 0x0000000000017941 */ /* 0x000fea0003800000 */
.L_x_28427:
        /* <DEDUP_REMOVED lines=11> */
.L_x_28431:
[----:B------:R-:W-:Y:S01]  /*13770*/  MOV R3, R252 ;  /* 0x000000fc00037202 */ /* 0x000fe20000000f00 */
[----:B------:R-:W-:Y:S02]  /*13780*/  IMAD.MOV.U32 R0, RZ, RZ, R2 ;  /* 0x000000ffff007224 */ /* 0x000fe400078e0002 */
[----:B------:R-:W-:Y:S02]  /*13790*/  IMAD.MOV.U32 R81, RZ, RZ, R80 ;  /* 0x000000ffff517224 */ /* 0x000fe400078e0050 */
[----:B------:R-:W-:Y:S02]  /*137a0*/  IMAD.MOV.U32 R173, RZ, RZ, R172 ;  /* 0x000000ffffad7224 */ /* 0x000fe400078e00ac */
.L_x_28432:
[----:B------:R-:W-:Y:S05]  /*137b0*/  BSYNC B1 ;  /* 0x0000000000017941 */ /* 0x000fea0003800000 */
.L_x_28430:
        /* <DEDUP_REMOVED lines=11> */
.L_x_28434:
[----:B------:R-:W-:Y:S01]  /*13870*/  MOV R252, R3 ;  /* 0x0000000300fc7202 */ /* 0x000fe20000000f00 */
[----:B------:R-:W-:Y:S02]  /*13880*/  IMAD.MOV.U32 R2, RZ, RZ, R0 ;  /* 0x000000ffff027224 */ /* 0x000fe400078e0000 */
[----:B------:R-:W-:Y:S02]  /*13890*/  IMAD.MOV.U32 R80, RZ, RZ, R87 ;  /* 0x000000ffff507224 */ /* 0x000fe400078e0057 */
[----:B------:R-:W-:Y:S02]  /*138a0*/  IMAD.MOV.U32 R172, RZ, RZ, R171 ;  /* 0x000000ffffac7224 */ /* 0x000fe400078e00ab */
.L_x_28435:
[----:B------:R-:W-:Y:S05]  /*138b0*/  BSYNC B1 ;  /* 0x0000000000017941 */ /* 0x000fea0003800000 */
.L_x_28433:
        /* <DEDUP_REMOVED lines=11> */
.L_x_28437:
[----:B------:R-:W-:Y:S01]  /*13970*/  MOV R3, R252 ;  /* 0x000000fc00037202 */ /* 0x000fe20000000f00 */
[----:B------:R-:W-:Y:S02]  /*13980*/  IMAD.MOV.U32 R0, RZ, RZ, R2 ;  /* 0x000000ffff007224 */ /* 0x000fe400078e0002 */
[----:B------:R-:W-:Y:S02]  /*13990*/  IMAD.MOV.U32 R87, RZ, RZ, R86 ;  /* 0x000000ffff577224 */ /* 0x000fe400078e0056 */
[----:B------:R-:W-:Y:S02]  /*139a0*/  IMAD.MOV.U32 R171, RZ, RZ, R170 ;  /* 0x000000ffffab7224 */ /* 0x000fe400078e00aa */
.L_x_28438:
[----:B------:R-:W-:Y:S05]  /*139b0*/  BSYNC B1 ;  /* 0x0000000000017941 */ /* 0x000fea0003800000 */
.L_x_28436:
        /* <DEDUP_REMOVED lines=11> */
.L_x_28440:
[----:B------:R-:W-:Y:S01]  /*13a70*/  MOV R252, R3 ;  /* 0x0000000300fc7202 */ /* 0x000fe20000000f00 */
[----:B------:R-:W-:Y:S02]  /*13a80*/  IMAD.MOV.U32 R2, RZ, RZ, R0 ;  /* 0x000000ffff027224 */ /* 0x000fe400078e0000 */
[----:B------:R-:W-:Y:S02]  /*13a90*/  IMAD.MOV.U32 R86, RZ, RZ, R85 ;  /* 0x000000ffff567224 */ /* 0x000fe400078e0055 */
[----:B------:R-:W-:Y:S02]  /*13aa0*/  IMAD.MOV.U32 R170, RZ, RZ, R169 ;  /* 0x000000ffffaa7224 */ /* 0x000fe400078e00a9 */
.L_x_28441:
[----:B------:R-:W-:Y:S05]  /*13ab0*/  BSYNC B1 ;  /* 0x0000000000017941 */ /* 0x000fea0003800000 */
.L_x_28439:
        /* <DEDUP_REMOVED lines=11> */
.L_x_28443:
[----:B------:R-:W-:Y:S01]  /*13b70*/  MOV R3, R252 ;  /* 0x000000fc00037202 */ /* 0x000fe20000000f00 */
[----:B------:R-:W-:Y:S02]  /*13b80*/  IMAD.MOV.U32 R0, RZ, RZ, R2 ;  /* 0x000000ffff007224 */ /* 0x000fe400078e0002 */
[----:B------:R-:W-:Y:S02]  /*13b90*/  IMAD.MOV.U32 R85, RZ, RZ, R84 ;  /* 0x000000ffff557224 */ /* 0x000fe400078e0054 */
[----:B------:R-:W-:Y:S02]  /*13ba0*/  IMAD.MOV.U32 R169, RZ, RZ, R168 ;  /* 0x000000ffffa97224 */ /* 0x000fe400078e00a8 */
.L_x_28444:
[----:B------:R-:W-:Y:S05]  /*13bb0*/  BSYNC B1 ;  /* 0x0000000000017941 */ /* 0x000fea0003800000 */
.L_x_28442:
        /* <DEDUP_REMOVED lines=11> */
.L_x_28446:
[----:B------:R-:W-:Y:S01]  /*13c70*/  MOV R252, R3 ;  /* 0x0000000300fc7202 */ /* 0x000fe20000000f00 */
[----:B------:R-:W-:Y:S02]  /*13c80*/  IMAD.MOV.U32 R2, RZ, RZ, R0 ;  /* 0x000000ffff027224 */ /* 0x000fe400078e0000 */
[----:B------:R-:W-:Y:S02]  /*13c90*/  IMAD.MOV.U32 R84, RZ, RZ, R91 ;  /* 0x000000ffff547224 */ /* 0x000fe400078e005b */
[----:B------:R-:W-:Y:S02]  /*13ca0*/  IMAD.MOV.U32 R168, RZ, RZ, R167 ;  /* 0x000000ffffa87224 */ /* 0x000fe400078e00a7 */
.L_x_28447:
[----:B------:R-:W-:Y:S05]  /*13cb0*/  BSYNC B1 ;  /* 0x0000000000017941 */ /* 0x000fea0003800000 */
.L_x_28445:
        /* <DEDUP_REMOVED lines=11> */
.L_x_28449:
[----:B------:R-:W-:Y:S01]  /*13d70*/  MOV R3, R252 ;  /* 0x000000fc00037202 */ /* 0x000fe20000000f00 */
[----:B------:R-:W-:Y:S02]  /*13d80*/  IMAD.MOV.U32 R0, RZ, RZ, R2 ;  /* 0x000000ffff007224 */ /* 0x000fe400078e0002 */
[----:B------:R-:W-:Y:S02]  /*13d90*/  IMAD.MOV.U32 R91, RZ, RZ, R90 ;  /* 0x000000ffff5b7224 */ /* 0x000fe400078e005a */
[----:B------:R-:W-:Y:S02]  /*13da0*/  IMAD.MOV.U32 R167, RZ, RZ, R166 ;  /* 0x000000ffffa77224 */ /* 0x000fe400078e00a6 */
.L_x_28450:
[----:B------:R-:W-:Y:S05]  /*13db0*/  BSYNC B1 ;  /* 0x0000000000017941 */ /* 0x000fea0003800000 */
.L_x_28448:
        /* <DEDUP_REMOVED lines=11> */
.L_x_28452:
[----:B------:R-:W-:Y:S01]  /*13e70*/  MOV R252, R3 ;  /* 0x0000000300fc7202 */ /* 0x000fe20000000f00 */
[----:B------:R-:W-:Y:S02]  /*13e80*/  IMAD.MOV.U32 R2, RZ, RZ, R0 ;  /* 0x000000ffff027224 */ /* 0x000fe400078e0000 */
[----:B------:R-:W-:Y:S02]  /*13e90*/  IMAD.MOV.U32 R90, RZ, RZ, R89 ;  /* 0x000000ffff5a7224 */ /* 0x000fe400078e0059 */
[----:B------:R-:W-:Y:S02]  /*13ea0*/  IMAD.MOV.U32 R166, RZ, RZ, R165 ;  /* 0x000000ffffa67224 */ /* 0x000fe400078e00a5 */
.L_x_28453:
[----:B------:R-:W-:Y:S05]  /*13eb0*/  BSYNC B1 ;  /* 0x0000000000017941 */ /* 0x000fea0003800000 */
.L_x_28451:
        /* <DEDUP_REMOVED lines=11> */
.L_x_28455:
[----:B------:R-:W-:Y:S01]  /*13f70*/  MOV R3, R252 ;  /* 0x000000fc00037202 */ /* 0x000fe20000000f00 */
[----:B------:R-:W-:Y:S02]  /*13f80*/  IMAD.MOV.U32 R0, RZ, RZ, R2 ;  /* 0x000000ffff007224 */ /* 0x000fe400078e0002 */
[----:B------:R-:W-:Y:S02]  /*13f90*/  IMAD.MOV.U32 R89, RZ, RZ, R88 ;  /* 0x000000ffff597224 */ /* 0x000fe400078e0058 */
[----:B------:R-:W-:Y:S02]  /*13fa0*/  IMAD.MOV.U32 R165, RZ, RZ, R164 ;  /* 0x000000ffffa57224 */ /* 0x000fe400078e00a4 */
.L_x_28456:
[----:B------:R-:W-:Y:S05]  /*13fb0*/  BSYNC B1 ;  /* 0x0000000000017941 */ /* 0x000fea0003800000 */
.L_x_28454:
        /* <DEDUP_REMOVED lines=11> */
.L_x_28458:
[----:B------:R-:W-:Y:S01]  /*14070*/  MOV R252, R3 ;  /* 0x0000000300fc7202 */ /* 0x000fe20000000f00 */
[----:B------:R-:W-:Y:S02]  /*14080*/  IMAD.MOV.U32 R2, RZ, RZ, R0 ;  /* 0x000000ffff027224 */ /* 0x000fe400078e0000 */
[----:B------:R-:W-:Y:S02]  /*14090*/  IMAD.MOV.U32 R88, RZ, RZ, R95 ;  /* 0x000000ffff587224 */ /* 0x000fe400078e005f */
[----:B------:R-:W-:Y:S02]  /*140a0*/  IMAD.MOV.U32 R164, RZ, RZ, R163 ;  /* 0x000000ffffa47224 */ /* 0x000fe400078e00a3 */
.L_x_28459:
[----:B------:R-:W-:Y:S05]  /*140b0*/  BSYNC B1 ;  /* 0x0000000000017941 */ /* 0x000fea0003800000 */
.L_x_28457:
        /* <DEDUP_REMOVED lines=11> */
.L_x_28461:
[----:B------:R-:W-:Y:S01]  /*14170*/  MOV R3, R252 ;  /* 0x000000fc00037202 */ /* 0x000fe20000000f00 */
[----:B------:R-:W-:Y:S02]  /*14180*/  IMAD.MOV.U32 R0, RZ, RZ, R2 ;  /* 0x000000ffff007224 */ /* 0x000fe400078e0002 */
[----:B------:R-:W-:Y:S02]  /*14190*/  IMAD.MOV.U32 R95, RZ, RZ, R94 ;  /* 0x000000ffff5f7224 */ /* 0x000fe400078e005e */
[----:B------:R-:W-:Y:S02]  /*141a0*/  IMAD.MOV.U32 R163, RZ, RZ, R162 ;  /* 0x000000ffffa37224 */ /* 0x000fe400078e00a2 */
.L_x_28462:
[----:B------:R-:W-:Y:S05]  /*141b0*/  BSYNC B1 ;  /* 0x0000000000017941 */ /* 0x000fea0003800000 */
.L_x_28460:
        /* <DEDUP_REMOVED lines=11> */
.L_x_28464:
[----:B------:R-:W-:Y:S01]  /*14270*/  MOV R252, R3 ;  /* 0x0000000300fc7202 */ /* 0x000fe20000000f00 */
[----:B------:R-:W-:Y:S02]  /*14280*/  IMAD.MOV.U32 R2, RZ, RZ, R0 ;  /* 0x000000ffff027224 */ /* 0x000fe400078e0000 */
[----:B------:R-:W-:Y:S02]  /*14290*/  IMAD.MOV.U32 R94, RZ, RZ, R93 ;  /* 0x000000ffff5e7224 */ /* 0x000fe400078e005d */
[----:B------:R-:W-:Y:S02]  /*142a0*/  IMAD.MOV.U32 R162, RZ, RZ, R161 ;  /* 0x000000ffffa27224 */ /* 0x000fe400078e00a1 */
.L_x_28465:
[----:B------:R-:W-:Y:S05]  /*142b0*/  BSYNC B1 ;  /* 0x0000000000017941 */ /* 0x000fea0003800000 */
.L_x_28463:
        /* <DEDUP_REMOVED lines=11> */
.L_x_28467:
[----:B------:R-:W-:Y:S01]  /*14370*/  MOV R3, R252 ;  /* 0x000000fc00037202 */ /* 0x000fe20000000f00 */
[----:B------:R-:W-:Y:S02]  /*14380*/  IMAD.MOV.U32 R0, RZ, RZ, R2 ;  /* 0x000000ffff007224 */ /* 0x000fe400078e0002 */
[----:B------:R-:W-:Y:S02]  /*14390*/  IMAD.MOV.U32 R93, RZ, RZ, R92 ;  /* 0x000000ffff5d7224 */ /* 0x000fe400078e005c */
[----:B------:R-:W-:Y:S02]  /*143a0*/  IMAD.MOV.U32 R161, RZ, RZ, R160 ;  /* 0x000000ffffa17224 */ /* 0x000fe400078e00a0 */
.L_x_28468:
[----:B------:R-:W-:Y:S05]  /*143b0*/  BSYNC B1 ;  /* 0x0000000000017941 */ /* 0x000fea0003800000 */
.L_x_28466:
        /* <DEDUP_REMOVED lines=11> */
.L_x_28470:
[----:B------:R-:W-:Y:S01]  /*14470*/  MOV R252, R3 ;  /* 0x0000000300fc7202 */ /* 0x000fe20000000f00 */
[----:B------:R-:W-:Y:S02]  /*14480*/  IMAD.MOV.U32 R2, RZ, RZ, R0 ;  /* 0x000000ffff027224 */ /* 0x000fe400078e0000 */
[----:B------:R-:W-:Y:S02]  /*14490*/  IMAD.MOV.U32 R92, RZ, RZ, R99 ;  /* 0x000000ffff5c7224 */ /* 0x000fe400078e0063 */
[----:B------:R-:W-:Y:S02]  /*144a0*/  IMAD.MOV.U32 R160, RZ, RZ, R159 ;  /* 0x000000ffffa07224 */ /* 0x000fe400078e009f */
.L_x_28471:
[----:B------:R-:W-:Y:S05]  /*144b0*/  BSYNC B1 ;  /* 0x0000000000017941 */ /* 0x000fea0003800000 */
.L_x_28469:
        /* <DEDUP_REMOVED lines=11> */
.L_x_28473:
[----:B------:R-:W-:Y:S01]  /*14570*/  MOV R3, R252 ;  /* 0x000000fc00037202 */ /* 0x000fe20000000f00 */
[----:B------:R-:W-:Y:S02]  /*14580*/  IMAD.MOV.U32 R0, RZ, RZ, R2 ;  /* 0x000000ffff007224 */ /* 0x000fe400078e0002 */
[----:B------:R-:W-:Y:S02]  /*14590*/  IMAD.MOV.U32 R99, RZ, RZ, R98 ;  /* 0x000000ffff637224 */ /* 0x000fe400078e0062 */
[----:B------:R-:W-:Y:S02]  /*145a0*/  IMAD.MOV.U32 R159, RZ, RZ, R158 ;  /* 0x000000ffff9f7224 */ /* 0x000fe400078e009e */
.L_x_28474:
[----:B------:R-:W-:Y:S05]  /*145b0*/  BSYNC B1 ;  /* 0x0000000000017941 */ /* 0x000fea0003800000 */
.L_x_28472:
        /* <DEDUP_REMOVED lines=11> */
.L_x_28476:
[----:B------:R-:W-:Y:S01]  /*14670*/  MOV R252, R3 ;  /* 0x0000000300fc7202 */ /* 0x000fe20000000f00 */
[----:B------:R-:W-:Y:S02]  /*14680*/  IMAD.MOV.U32 R2, RZ, RZ, R0 ;  /* 0x000000ffff027224 */ /* 0x000fe400078e0000 */
[----:B------:R-:W-:Y:S02]  /*14690*/  IMAD.MOV.U32 R98, RZ, RZ, R97 ;  /* 0x000000ffff627224 */ /* 0x000fe400078e0061 */
[----:B------:R-:W-:Y:S02]  /*146a0*/  IMAD.MOV.U32 R158, RZ, RZ, R157 ;  /* 0x000000ffff9e7224 */ /* 0x000fe400078e009d */
.L_x_28477:
[----:B------:R-:W-:Y:S05]  /*146b0*/  BSYNC B1 ;  /* 0x0000000000017941 */ /* 0x000fea0003800000 */
.L_x_28475:
        /* <DEDUP_REMOVED lines=11> */
.L_x_28479:
[----:B------:R-:W-:Y:S01]  /*14770*/  MOV R3, R252 ;  /* 0x000000fc00037202 */ /* 0x000fe20000000f00 */
[----:B------:R-:W-:Y:S02]  /*14780*/  IMAD.MOV.U32 R0, RZ, RZ, R2 ;  /* 0x000000ffff007224 */ /* 0x000fe400078e0002 */
[----:B------:R-:W-:Y:S02]  /*14790*/  IMAD.MOV.U32 R97, RZ, RZ, R96 ;  /* 0x000000ffff617224 */ /* 0x000fe400078e0060 */
[----:B------:R-:W-:Y:S02]  /*147a0*/  IMAD.MOV.U32 R157, RZ, RZ, R156 ;  /* 0x000000ffff9d7224 */ /* 0x000fe400078e009c */
.L_x_28480:
[----:B------:R-:W-:Y:S05]  /*147b0*/  BSYNC B1 ;  /* 0x0000000000017941 */ /* 0x000fea0003800000 */
.L_x_28478:
        /* <DEDUP_REMOVED lines=11> */
.L_x_28482:
[----:B------:R-:W-:Y:S01]  /*14870*/  MOV R252, R3 ;  /* 0x0000000300fc7202 */ /* 0x000fe20000000f00 */
[----:B------:R-:W-:Y:S02]  /*14880*/  IMAD.MOV.U32 R2, RZ, RZ, R0 ;  /* 0x000000ffff027224 */ /* 0x000fe400078e0000 */
[----:B------:R-:W-:Y:S02]  /*14890*/  IMAD.MOV.U32 R96, RZ, RZ, R103 ;  /* 0x000000ffff607224 */ /* 0x000fe400078e0067 */
[----:B------:R-:W-:Y:S02]  /*148a0*/  IMAD.MOV.U32 R156, RZ, RZ, R155 ;  /* 0x000000ffff9c7224 */ /* 0x000fe400078e009b */
.L_x_28483:
[----:B------:R-:W-:Y:S05]  /*148b0*/  BSYNC B1 ;  /* 0x0000000000017941 */ /* 0x000fea0003800000 */
.L_x_28481:
        /* <DEDUP_REMOVED lines=11> */
.L_x_28485:
[----:B------:R-:W-:Y:S01]  /*14970*/  MOV R3, R252 ;  /* 0x000000fc00037202 */ /* 0x000fe20000000f00 */
[----:B------:R-:W-:Y:S02]  /*14980*/  IMAD.MOV.U32 R0, RZ, RZ, R2 ;  /* 0x000000ffff007224 */ /* 0x000fe400078e0002 */
[----:B------:R-:W-:Y:S02]  /*14990*/  IMAD.MOV.U32 R103, RZ, RZ, R102 ;  /* 0x000000ffff677224 */ /* 0x000fe400078e0066 */
[----:B------:R-:W-:Y:S02]  /*149a0*/  IMAD.MOV.U32 R155, RZ, RZ, R154 ;  /* 0x000000ffff9b7224 */ /* 0x000fe400078e009a */
.L_x_28486:
[----:B------:R-:W-:Y:S05]  /*149b0*/  BSYNC B1 ;  /* 0x0000000000017941 */ /* 0x000fea0003800000 */
.L_x_28484:
        /* <DEDUP_REMOVED lines=11> */
.L_x_28488:
[----:B------:R-:W-:Y:S01]  /*14a70*/  MOV R252, R3 ;  /* 0x0000000300fc7202 */ /* 0x000fe20000000f00 */
[----:B------:R-:W-:Y:S02]  /*14a80*/  IMAD.MOV.U32 R2, RZ, RZ, R0 ;  /* 0x000000ffff027224 */ /* 0x000fe400078e0000 */
[----:B------:R-:W-:Y:S02]  /*14a90*/  IMAD.MOV.U32 R102, RZ, RZ, R101 ;  /* 0x000000ffff667224 */ /* 0x000fe400078e0065 */
[----:B------:R-:W-:Y:S02]  /*14aa0*/  IMAD.MOV.U32 R154, RZ, RZ, R153 ;  /* 0x000000ffff9a7224 */ /* 0x000fe400078e0099 */
.L_x_28489:
[----:B------:R-:W-:Y:S05]  /*14ab0*/  BSYNC B1 ;  /* 0x0000000000017941 */ /* 0x000fea0003800000 */
.L_x_28487:
        /* <DEDUP_REMOVED lines=11> */
.L_x_28491:
[----:B------:R-:W-:Y:S01]  /*14b70*/  MOV R3, R252 ;  /* 0x000000fc00037202 */ /* 0x000fe20000000f00 */
[----:B------:R-:W-:Y:S02]  /*14b80*/  IMAD.MOV.U32 R0, RZ, RZ, R2 ;  /* 0x000000ffff007224 */ /* 0x000fe400078e0002 */
[----:B------:R-:W-:Y:S02]  /*14b90*/  IMAD.MOV.U32 R101, RZ, RZ, R100 ;  /* 0x000000ffff657224 */ /* 0x000fe400078e0064 */
[----:B------:R-:W-:Y:S02]  /*14ba0*/  IMAD.MOV.U32 R153, RZ, RZ, R152 ;  /* 0x000000ffff997224 */ /* 0x000fe400078e0098 */
.L_x_28492:
[----:B------:R-:W-:Y:S05]  /*14bb0*/  BSYNC B1 ;  /* 0x0000000000017941 */ /* 0x000fea0003800000 */
.L_x_28490:
        /* <DEDUP_REMOVED lines=11> */
.L_x_28494:
[----:B------:R-:W-:Y:S01]  /*14c70*/  MOV R252, R3 ;  /* 0x0000000300fc7202 */ /* 0x000fe20000000f00 */
[----:B------:R-:W-:Y:S02]  /*14c80*/  IMAD.MOV.U32 R2, RZ, RZ, R0 ;  /* 0x000000ffff027224 */ /* 0x000fe400078e0000 */
[----:B------:R-:W-:Y:S02]  /*14c90*/  IMAD.MOV.U32 R100, RZ, RZ, R107 ;  /* 0x000000ffff647224 */ /* 0x000fe400078e006b */
[----:B------:R-:W-:Y:S02]  /*14ca0*/  IMAD.MOV.U32 R152, RZ, RZ, R151 ;  /* 0x000000ffff987224 */ /* 0x000fe400078e0097 */
.L_x_28495:
[----:B------:R-:W-:Y:S05]  /*14cb0*/  BSYNC B1 ;  /* 0x0000000000017941 */ /* 0x000fea0003800000 */
.L_x_28493:
        /* <DEDUP_REMOVED lines=11> */
.L_x_28497:
[----:B------:R-:W-:Y:S01]  /*14d70*/  MOV R3, R252 ;  /* 0x000000fc00037202 */ /* 0x000fe20000000f00 */
[----:B------:R-:W-:Y:S02]  /*14d80*/  IMAD.MOV.U32 R0, RZ, RZ, R2 ;  /* 0x000000ffff007224 */ /* 0x000fe400078e0002 */
[----:B------:R-:W-:Y:S02]  /*14d90*/  IMAD.MOV.U32 R107, RZ, RZ, R106 ;  /* 0x000000ffff6b7224 */ /* 0x000fe400078e006a */
[----:B------:R-:W-:Y:S02]  /*14da0*/  IMAD.MOV.U32 R151, RZ, RZ, R150 ;  /* 0x000000ffff977224 */ /* 0x000fe400078e0096 */
.L_x_28498:
[----:B------:R-:W-:Y:S05]  /*14db0*/  BSYNC B1 ;  /* 0x0000000000017941 */ /* 0x000fea0003800000 */
.L_x_28496:
        /* <DEDUP_REMOVED lines=11> */
.L_x_28500:
[----:B------:R-:W-:Y:S01]  /*14e70*/  MOV R252, R3 ;  /* 0x0000000300fc7202 */ /* 0x000fe20000000f00 */
[----:B------:R-:W-:Y:S02]  /*14e80*/  IMAD.MOV.U32 R2, RZ, RZ, R0 ;  /* 0x000000ffff027224 */ /* 0x000fe400078e0000 */
[----:B------:R-:W-:Y:S02]  /*14e90*/  IMAD.MOV.U32 R106, RZ, RZ, R105 ;  /* 0x000000ffff6a7224 */ /* 0x000fe400078e0069 */
[----:B------:R-:W-:Y:S02]  /*14ea0*/  IMAD.MOV.U32 R150, RZ, RZ, R149 ;  /* 0x000000ffff967224 */ /* 0x000fe400078e0095 */
.L_x_28501:
[----:B------:R-:W-:Y:S05]  /*14eb0*/  BSYNC B1 ;  /* 0x0000000000017941 */ /* 0x000fea0003800000 */
.L_x_28499:
        /* <DEDUP_REMOVED lines=11> */
.L_x_28503:
[----:B------:R-:W-:Y:S01]  /*14f70*/  MOV R3, R252 ;  /* 0x000000fc00037202 */ /* 0x000fe20000000f00 */
[----:B------:R-:W-:Y:S02]  /*14f80*/  IMAD.MOV.U32 R0, RZ, RZ, R2 ;  /* 0x000000ffff007224 */ /* 0x000fe400078e0002 */
[----:B------:R-:W-:Y:S02]  /*14f90*/  IMAD.MOV.U32 R105, RZ, RZ, R104 ;  /* 0x000000ffff697224 */ /* 0x000fe400078e0068 */
[----:B------:R-:W-:Y:S02]  /*14fa0*/  IMAD.MOV.U32 R149, RZ, RZ, R148 ;  /* 0x000000ffff957224 */ /* 0x000fe400078e0094 */
.L_x_28504:
[----:B------:R-:W-:Y:S05]  /*14fb0*/  BSYNC B1 ;  /* 0x0000000000017941 */ /* 0x000fea0003800000 */
.L_x_28502:
        /* <DEDUP_REMOVED lines=11> */
.L_x_28506:
[----:B------:R-:W-:Y:S01]  /*15070*/  MOV R252, R3 ;  /* 0x0000000300fc7202 */ /* 0x000fe20000000f00 */
[----:B------:R-:W-:Y:S02]  /*15080*/  IMAD.MOV.U32 R2, RZ, RZ, R0 ;  /* 0x000000ffff027224 */ /* 0x000fe400078e0000 */
[----:B------:R-:W-:Y:S02]  /*15090*/  IMAD.MOV.U32 R104, RZ, RZ, R111 ;  /* 0x000000ffff687224 */ /* 0x000fe400078e006f */
[----:B------:R-:W-:Y:S02]  /*150a0*/  IMAD.MOV.U32 R148, RZ, RZ, R147 ;  /* 0x000000ffff947224 */ /* 0x000fe400078e0093 */
.L_x_28507:
[----:B------:R-:W-:Y:S05]  /*150b0*/  BSYNC B1 ;  /* 0x0000000000017941 */ /* 0x000fea0003800000 */
.L_x_28505:
        /* <DEDUP_REMOVED lines=11> */
.L_x_28509:
[----:B------:R-:W-:Y:S01]  /*15170*/  MOV R3, R252 ;  /* 0x000000fc00037202 */ /* 0x000fe20000000f00 */
[----:B------:R-:W-:Y:S02]  /*15180*/  IMAD.MOV.U32 R0, RZ, RZ, R2 ;  /* 0x000000ffff007224 */ /* 0x000fe400078e0002 */
[----:B------:R-:W-:Y:S02]  /*15190*/  IMAD.MOV.U32 R111, RZ, RZ, R110 ;  /* 0x000000ffff6f7224 */ /* 0x000fe400078e006e */
[----:B------:R-:W-:Y:S02]  /*151a0*/  IMAD.MOV.U32 R147, RZ, RZ, R146 ;  /* 0x000000ffff937224 */ /* 0x000fe400078e0092 */
.L_x_28510:
[----:B------:R-:W-:Y:S05]  /*151b0*/  BSYNC B1 ;  /* 0x0000000000017941 */ /* 0x000fea0003800000 */
.L_x_28508:
        /* <DEDUP_REMOVED lines=11> */
.L_x_28512:
[----:B------:R-:W-:Y:S01]  /*15270*/  MOV R252, R3 ;  /* 0x0000000300fc7202 */ /* 0x000fe20000000f00 */
[----:B------:R-:W-:Y:S02]  /*15280*/  IMAD.MOV.U32 R2, RZ, RZ, R0 ;  /* 0x000000ffff027224 */ /* 0x000fe400078e0000 */
[----:B------:R-:W-:Y:S02]  /*15290*/  IMAD.MOV.U32 R110, RZ, RZ, R109 ;  /* 0x000000ffff6e7224 */ /* 0x000fe400078e006d */
[----:B------:R-:W-:Y:S02]  /*152a0*/  IMAD.MOV.U32 R146, RZ, RZ, R145 ;  /* 0x000000ffff927224 */ /* 0x000fe400078e0091 */
.L_x_28513:
[----:B------:R-:W-:Y:S05]  /*152b0*/  BSYNC B1 ;  /* 0x0000000000017941 */ /* 0x000fea0003800000 */
.L_x_28511:
        /* <DEDUP_REMOVED lines=11> */
.L_x_28515:
[----:B------:R-:W-:Y:S01]  /*15370*/  MOV R3, R252 ;  /* 0x000000fc00037202 */ /* 0x000fe20000000f00 */
[----:B------:R-:W-:Y:S02]  /*15380*/  IMAD.MOV.U32 R0, RZ, RZ, R2 ;  /* 0x000000ffff007224 */ /* 0x000fe400078e0002 */
[----:B------:R-:W-:Y:S02]  /*15390*/  IMAD.MOV.U32 R109, RZ, RZ, R108 ;  /* 0x000000ffff6d7224 */ /* 0x000fe400078e006c */
[----:B------:R-:W-:Y:S02]  /*153a0*/  IMAD.MOV.U32 R145, RZ, RZ, R144 ;  /* 0x000000ffff917224 */ /* 0x000fe400078e0090 */
.L_x_28516:
[----:B------:R-:W-:Y:S05]  /*153b0*/  BSYNC B1 ;  /* 0x0000000000017941 */ /* 0x000fea0003800000 */
.L_x_28514:
        /* <DEDUP_REMOVED lines=11> */
.L_x_28518:
[----:B------:R-:W-:Y:S01]  /*15470*/  MOV R252, R3 ;  /* 0x0000000300fc7202 */ /* 0x000fe20000000f00 */
[----:B------:R-:W-:Y:S02]  /*15480*/  IMAD.MOV.U32 R2, RZ, RZ, R0 ;  /* 0x000000ffff027224 */ /* 0x000fe400078e0000 */
[----:B------:R-:W-:Y:S02]  /*15490*/  IMAD.MOV.U32 R108, RZ, RZ, R115 ;  /* 0x000000ffff6c7224 */ /* 0x000fe400078e0073 */
[----:B------:R-:W-:Y:S02]  /*154a0*/  IMAD.MOV.U32 R144, RZ, RZ, R143 ;  /* 0x000000ffff907224 */ /* 0x000fe400078e008f */
.L_x_28519:
[----:B------:R-:W-:Y:S05]  /*154b0*/  BSYNC B1 ;  /* 0x0000000000017941 */ /* 0x000fea0003800000 */
.L_x_28517:
        /* <DEDUP_REMOVED lines=11> */
.L_x_28521:
[----:B------:R-:W-:Y:S01]  /*15570*/  MOV R3, R252 ;  /* 0x000000fc00037202 */ /* 0x000fe20000000f00 */
[----:B------:R-:W-:Y:S02]  /*15580*/  IMAD.MOV.U32 R0, RZ, RZ, R2 ;  /* 0x000000ffff007224 */ /* 0x000fe400078e0002 */
[----:B------:R-:W-:Y:S02]  /*15590*/  IMAD.MOV.U32 R115, RZ, RZ, R114 ;  /* 0x000000ffff737224 */ /* 0x000fe400078e0072 */
[----:B------:R-:W-:Y:S02]  /*155a0*/  IMAD.MOV.U32 R143, RZ, RZ, R142 ;  /* 0x000000ffff8f7224 */ /* 0x000fe400078e008e */
.L_x_28522:
[----:B------:R-:W-:Y:S05]  /*155b0*/  BSYNC B1 ;  /* 0x0000000000017941 */ /* 0x000fea0003800000 */
.L_x_28520:
        /* <DEDUP_REMOVED lines=11> */
.L_x_28524:
[----:B------:R-:W-:Y:S01]  /*15670*/  MOV R252, R3 ;  /* 0x0000000300fc7202 */ /* 0x000fe20000000f00 */
[----:B------:R-:W-:Y:S02]  /*15680*/  IMAD.MOV.U32 R2, RZ, RZ, R0 ;  /* 0x000000ffff027224 */ /* 0x000fe400078e0000 */
[----:B------:R-:W-:Y:S02]  /*15690*/  IMAD.MOV.U32 R114, RZ, RZ, R113 ;  /* 0x000000ffff727224 */ /* 0x000fe400078e0071 */
[----:B------:R-:W-:Y:S02]  /*156a0*/  IMAD.MOV.U32 R142, RZ, RZ, R141 ;  /* 0x000000ffff8e7224 */ /* 0x000fe400078e008d */
.L_x_28525:
[----:B------:R-:W-:Y:S05]  /*156b0*/  BSYNC B1 ;  /* 0x0000000000017941 */ /* 0x000fea0003800000 */
.L_x_28523:
        /* <DEDUP_REMOVED lines=11> */
.L_x_28527:
[----:B------:R-:W-:Y:S01]  /*15770*/  MOV R3, R252 ;  /* 0x000000fc00037202 */ /* 0x000fe20000000f00 */
[----:B------:R-:W-:Y:S02]  /*15780*/  IMAD.MOV.U32 R0, RZ, RZ, R2 ;  /* 0x000000ffff007224 */ /* 0x000fe400078e0002 */
[----:B------:R-:W-:Y:S02]  /*15790*/  IMAD.MOV.U32 R113, RZ, RZ, R112 ;  /* 0x000000ffff717224 */ /* 0x000fe400078e0070 */
[----:B------:R-:W-:Y:S02]  /*157a0*/  IMAD.MOV.U32 R141, RZ, RZ, R140 ;  /* 0x000000ffff8d7224 */ /* 0x000fe400078e008c */
.L_x_28528:
[----:B------:R-:W-:Y:S05]  /*157b0*/  BSYNC B1 ;  /* 0x0000000000017941 */ /* 0x000fea0003800000 */
.L_x_28526:
        /* <DEDUP_REMOVED lines=11> */
.L_x_28530:
[----:B------:R-:W-:Y:S01]  /*15870*/  MOV R252, R3 ;  /* 0x0000000300fc7202 */ /* 0x000fe20000000f00 */
[----:B------:R-:W-:Y:S02]  /*15880*/  IMAD.MOV.U32 R2, RZ, RZ, R0 ;  /* 0x000000ffff027224 */ /* 0x000fe400078e0000 */
[----:B------:R-:W-:Y:S02]  /*15890*/  IMAD.MOV.U32 R112, RZ, RZ, R119 ;  /* 0x000000ffff707224 */ /* 0x000fe400078e0077 */
[----:B------:R-:W-:Y:S02]  /*158a0*/  IMAD.MOV.U32 R140, RZ, RZ, R139 ;  /* 0x000000ffff8c7224 */ /* 0x000fe400078e008b */
.L_x_28531:
[----:B------:R-:W-:Y:S05]  /*158b0*/  BSYNC B1 ;  /* 0x0000000000017941 */ /* 0x000fea0003800000 */
.L_x_28529:
        /* <DEDUP_REMOVED lines=11> */
.L_x_28533:
[----:B------:R-:W-:Y:S01]  /*15970*/  MOV R3, R252 ;  /* 0x000000fc00037202 */ /* 0x000fe20000000f00 */
[----:B------:R-:W-:Y:S02]  /*15980*/  IMAD.MOV.U32 R0, RZ, RZ, R2 ;  /* 0x000000ffff007224 */ /* 0x000fe400078e0002 */
[----:B------:R-:W-:Y:S02]  /*15990*/  IMAD.MOV.U32 R119, RZ, RZ, R118 ;  /* 0x000000ffff777224 */ /* 0x000fe400078e0076 */
[----:B------:R-:W-:Y:S02]  /*159a0*/  IMAD.MOV.U32 R139, RZ, RZ, R138 ;  /* 0x000000ffff8b7224 */ /* 0x000fe400078e008a */
.L_x_28534:
[----:B------:R-:W-:Y:S05]  /*159b0*/  BSYNC B1 ;  /* 0x0000000000017941 */ /* 0x000fea0003800000 */
.L_x_28532:
        /* <DEDUP_REMOVED lines=11> */
.L_x_28536:
[----:B------:R-:W-:Y:S01]  /*15a70*/  MOV R252, R3 ;  /* 0x0000000300fc7202 */ /* 0x000fe20000000f00 */
[----:B------:R-:W-:Y:S02]  /*15a80*/  IMAD.MOV.U32 R2, RZ, RZ, R0 ;  /* 0x000000ffff027224 */ /* 0x000fe400078e0000 */
[----:B------:R-:W-:Y:S02]  /*15a90*/  IMAD.MOV.U32 R118, RZ, RZ, R117 ;  /* 0x000000ffff767224 */ /* 0x000fe400078e0075 */
[----:B------:R-:W-:Y:S02]  /*15aa0*/  IMAD.MOV.U32 R138, RZ, RZ, R137 ;  /* 0x000000ffff8a7224 */ /* 0x000fe400078e0089 */
.L_x_28537:
[----:B------:R-:W-:Y:S05]  /*15ab0*/  BSYNC B1 ;  /* 0x0000000000017941 */ /* 0x000fea0003800000 */
.L_x_28535:
        /* <DEDUP_REMOVED lines=11> */
.L_x_28539:
[----:B------:R-:W-:Y:S01]  /*15b70*/  MOV R3, R252 ;  /* 0x000000fc00037202 */ /* 0x000fe20000000f00 */
[----:B------:R-:W-:Y:S02]  /*15b80*/  IMAD.MOV.U32 R0, RZ, RZ, R2 ;  /* 0x000000ffff007224 */ /* 0x000fe400078e0002 */
[----:B------:R-:W-:Y:S02]  /*15b90*/  IMAD.MOV.U32 R117, RZ, RZ, R116 ;  /* 0x000000ffff757224 */ /* 0x000fe400078e0074 */
[----:B------:R-:W-:Y:S02]  /*15ba0*/  IMAD.MOV.U32 R137, RZ, RZ, R136 ;  /* 0x000000ffff897224 */ /* 0x000fe400078e0088 */
.L_x_28540:
[----:B------:R-:W-:Y:S05]  /*15bb0*/  BSYNC B1 ;  /* 0x0000000000017941 */ /* 0x000fea0003800000 */
.L_x_28538:
        /* <DEDUP_REMOVED lines=11> */
.L_x_28542:
[----:B------:R-:W-:Y:S01]  /*15c70*/  MOV R252, R3 ;  /* 0x0000000300fc7202 */ /* 0x000fe20000000f00 */
[----:B------:R-:W-:Y:S02]  /*15c80*/  IMAD.MOV.U32 R2, RZ, RZ, R0 ;  /* 0x000000ffff027224 */ /* 0x000fe400078e0000 */
[----:B------:R-:W-:Y:S02]  /*15c90*/  IMAD.MOV.U32 R116, RZ, RZ, R123 ;  /* 0x000000ffff747224 */ /* 0x000fe400078e007b */
[----:B------:R-:W-:Y:S02]  /*15ca0*/  IMAD.MOV.U32 R136, RZ, RZ, R135 ;  /* 0x000000ffff887224 */ /* 0x000fe400078e0087 */
.L_x_28543:
[----:B------:R-:W-:Y:S05]  /*15cb0*/  BSYNC B1 ;  /* 0x0000000000017941 */ /* 0x000fea0003800000 */
.L_x_28541:
        /* <DEDUP_REMOVED lines=11> */
.L_x_28545:
[----:B------:R-:W-:Y:S01]  /*15d70*/  MOV R3, R252 ;  /* 0x000000fc00037202 */ /* 0x000fe20000000f00 */
[----:B------:R-:W-:Y:S02]  /*15d80*/  IMAD.MOV.U32 R0, RZ, RZ, R2 ;  /* 0x000000ffff007224 */ /* 0x000fe400078e0002 */
[----:B------:R-:W-:Y:S02]  /*15d90*/  IMAD.MOV.U32 R123, RZ, RZ, R122 ;  /* 0x000000ffff7b7224 */ /* 0x000fe400078e007a */
[----:B------:R-:W-:Y:S02]  /*15da0*/  IMAD.MOV.U32 R135, RZ, RZ, R134 ;  /* 0x000000ffff877224 */ /* 0x000fe400078e0086 */
.L_x_28546:
[----:B------:R-:W-:Y:S05]  /*15db0*/  BSYNC B1 ;  /* 0x0000000000017941 */ /* 0x000fea0003800000 */
.L_x_28544:
        /* <DEDUP_REMOVED lines=11> */
.L_x_28548:
[----:B------:R-:W-:Y:S01]  /*15e70*/  MOV R252, R3 ;  /* 0x0000000300fc7202 */ /* 0x000fe20000000f00 */
[----:B------:R-:W-:Y:S02]  /*15e80*/  IMAD.MOV.U32 R2, RZ, RZ, R0 ;  /* 0x000000ffff027224 */ /* 0x000fe400078e0000 */
[----:B------:R-:W-:Y:S02]  /*15e90*/  IMAD.MOV.U32 R122, RZ, RZ, R121 ;  /* 0x000000ffff7a7224 */ /* 0x000fe400078e0079 */
[----:B------:R-:W-:Y:S02]  /*15ea0*/  IMAD.MOV.U32 R134, RZ, RZ, R133 ;  /* 0x000000ffff867224 */ /* 0x000fe400078e0085 */
.L_x_28549:
[----:B------:R-:W-:Y:S05]  /*15eb0*/  BSYNC B1 ;  /* 0x0000000000017941 */ /* 0x000fea0003800000 */
.L_x_28547:
        /* <DEDUP_REMOVED lines=11> */
.L_x_28551:
[----:B------:R-:W-:Y:S01]  /*15f70*/  MOV R3, R252 ;  /* 0x000000fc00037202 */ /* 0x000fe20000000f00 */
[----:B------:R-:W-:Y:S02]  /*15f80*/  IMAD.MOV.U32 R0, RZ, RZ, R2 ;  /* 0x000000ffff007224 */ /* 0x000fe400078e0002 */
[----:B------:R-:W-:Y:S02]  /*15f90*/  IMAD.MOV.U32 R121, RZ, RZ, R120 ;  /* 0x000000ffff797224 */ /* 0x000fe400078e0078 */
[----:B------:R-:W-:Y:S02]  /*15fa0*/  IMAD.MOV.U32 R133, RZ, RZ, R132 ;  /* 0x000000ffff857224 */ /* 0x000fe400078e0084 */
.L_x_28552:
[----:B------:R-:W-:Y:S05]  /*15fb0*/  BSYNC B1 ;  /* 0x0000000000017941 */ /* 0x000fea0003800000 */
.L_x_28550:
        /* <DEDUP_REMOVED lines=11> */
.L_x_28554:
[----:B------:R-:W-:Y:S01]  /*16070*/  MOV R252, R3 ;  /* 0x0000000300fc7202 */ /* 0x000fe20000000f00 */
[----:B------:R-:W-:Y:S02]  /*16080*/  IMAD.MOV.U32 R2, RZ, RZ, R0 ;  /* 0x000000ffff027224 */ /* 0x000fe400078e0000 */
[----:B------:R-:W-:Y:S02]  /*16090*/  IMAD.MOV.U32 R120, RZ, RZ, R127 ;  /* 0x000000ffff787224 */ /* 0x000fe400078e007f */
[----:B------:R-:W-:Y:S02]  /*160a0*/  IMAD.MOV.U32 R132, RZ, RZ, R131 ;  /* 0x000000ffff847224 */ /* 0x000fe400078e0083 */
.L_x_28555:
[----:B------:R-:W-:Y:S05]  /*160b0*/  BSYNC B1 ;  /* 0x0000000000017941 */ /* 0x000fea0003800000 */
.L_x_28553:
        /* <DEDUP_REMOVED lines=11> */
.L_x_28557:
[----:B------:R-:W-:Y:S01]  /*16170*/  MOV R3, R252 ;  /* 0x000000fc00037202 */ /* 0x000fe20000000f00 */
[----:B------:R-:W-:Y:S02]  /*16180*/  IMAD.MOV.U32 R0, RZ, RZ, R2 ;  /* 0x000000ffff007224 */ /* 0x000fe400078e0002 */
[----:B------:R-:W-:Y:S02]  /*16190*/  IMAD.MOV.U32 R127, RZ, RZ, R126 ;  /* 0x000000ffff7f7224 */ /* 0x000fe400078e007e */
[----:B------:R-:W-:Y:S02]  /*161a0*/  IMAD.MOV.U32 R131, RZ, RZ, R130 ;  /* 0x000000ffff837224 */ /* 0x000fe400078e0082 */
.L_x_28558:
[----:B------:R-:W-:Y:S05]  /*161b0*/  BSYNC B1 ;  /* 0x0000000000017941 */ /* 0x000fea0003800000 */
.L_x_28556:
[----:B------:R-:W-:Y:S01]  /*161c0*/  FSETP.GT.FTZ.AND P0, PT, R0, R129, PT ;  /* 0x000000810000720b */ /* 0x000fe20003f14000 */
[----:B------:R-:W-:Y:S03]  /*161d0*/  BSSY B1, `(.L_x_28559) ;  /* 0x000000e000017945 */ /* 0x000fe60003800000 */
[----:B------:R-:W-:-:S13]  /*161e0*/  ISETP.EQ.OR P0, PT, R125, -0x1, P0 ;  /* 0xffffffff7d00780c */ /* 0x000fda0000702670 */
[----:B------:R-:W-:Y:S05]  /*161f0*/  @P0 BRA `(.L_x_28560) ;  /* 0x0000007000000947 */ /* 0x000fea0003800000 */
[----:B------:R1:W-:Y:S01]  /*16200*/  STL [R1+0x830], R125 ;  /* 0x0008307d01007387 */ /* 0x0003e20000100800 */
[-C--:B------:R-:W-:Y:S01]  /*16210*/  FSETP.NEU.FTZ.AND P0, PT, R0, R129.reuse, PT ;  /* 0x000000810000720b */ /* 0x080fe20003f1d000 */
[----:B------:R-:W-:Y:S01]  /*16220*/  IMAD.MOV.U32 R126, RZ, RZ, R3 ;  /* 0x000000ffff7e7224 */ /* 0x000fe200078e0003 */
[----:B------:R-:W-:Y:S01]  /*16230*/  MOV R2, R129 ;  /* 0x0000008100027202 */ /* 0x000fe20000000f00 */
[----:B------:R-:W-:Y:S01]  /*16240*/  IMAD.MOV.U32 R130, RZ, RZ, R0 ;  /* 0x000000ffff827224 */ /* 0x000fe200078e0000 */
[----:B------:R-:W-:-:S13]  /*16250*/  ISETP.GE.OR P0, PT, R3, R125, P0 ;  /* 0x0000007d0300720c */ /* 0x000fda0000706670 */
[----:B------:R-:W-:Y:S05]  /*16260*/  @P0 BRA `(.L_x_28561) ;  /* 0x0000004000000947 */ /* 0x000fea0003800000 */
.L_x_28560:
[----:B-1----:R1:W-:Y:S01]  /*16270*/  STL [R1+0x830], R3 ;  /* 0x0008300301007387 */ /* 0x0023e20000100800 */
[----:B------:R-:W-:Y:S01]  /*16280*/  IMAD.MOV.U32 R2, RZ, RZ, R0 ;  /* 0x000000ffff027224 */ /* 0x000fe200078e0000 */
[----:B------:R-:W-:Y:S01]  /*16290*/  MOV R126, R125 ;  /* 0x0000007d007e7202 */ /* 0x000fe20000000f00 */
[----:B------:R-:W-:Y:S02]  /*162a0*/  IMAD.MOV.U32 R130, RZ, RZ, R129 ;  /* 0x000000ffff827224 */ /* 0x000fe400078e0081 */
.L_x_28561:
[----:B-1----:R-:W-:Y:S05]  /*162b0*/  BSYNC B1 ;  /* 0x0000000000017941 */ /* 0x002fea0003800000 */
.L_x_28559:
[----:B------:R1:W5:Y:S01]  /*162c0*/  LDL R3, [R1+0x830] ;  /* 0x0008300001037983 */ /* 0x0003620000100800 */
[----:B------:R-:W-:Y:S01]  /*162d0*/  FSETP.GT.FTZ.AND P0, PT, R2, R128, PT ;  /* 0x000000800200720b */ /* 0x000fe20003f14000 */
[----:B------:R-:W-:Y:S03]  /*162e0*/  BSSY B1, `(.L_x_28562) ;  /* 0x000000e000017945 */ /* 0x000fe60003800000 */
[----:B------:R-:W-:-:S13]  /*162f0*/  ISETP.EQ.OR P0, PT, R124, -0x1, P0 ;  /* 0xffffffff7c00780c */ /* 0x000fda0000702670 */
[----:B------:R-:W-:Y:S05]  /*16300*/  @P0 BRA `(.L_x_28563) ;  /* 0x0000007000000947 */ /* 0x000fea0003800000 */
[----:B-1----:R-:W-:Y:S01]  /*16310*/  FSETP.NEU.FTZ.AND P0, PT, R2, R128, PT ;  /* 0x000000800200720b */ /* 0x002fe20003f1d000 */
[----:B------:R-:W-:Y:S01]  /*16320*/  IMAD.MOV.U32 R252, RZ, RZ, R124 ;  /* 0x000000fffffc7224 */ /* 0x000fe200078e007c */
[----:B-----5:R-:W-:Y:S01]  /*16330*/  MOV R125, R3 ;  /* 0x00000003007d7202 */ /* 0x020fe20000000f00 */
[----:B------:R-:W-:Y:S01]  /*16340*/  IMAD.MOV.U32 R0, RZ, RZ, R128 ;  /* 0x000000ffff007224 */ /* 0x000fe200078e0080 */
[----:B------:R-:W-:Y:S01]  /*16350*/  ISETP.GE.OR P0, PT, R3, R124, P0 ;  /* 0x0000007c0300720c */ /* 0x000fe20000706670 */
[----:B------:R-:W-:-:S12]  /*16360*/  IMAD.MOV.U32 R129, RZ, RZ, R2 ;  /* 0x000000ffff817224 */ /* 0x000fd800078e0002 */
[----:B------:R-:W-:Y:S05]  /*16370*/  @P0 BRA `(.L_x_28564) ;  /* 0x0000004000000947 */ /* 0x000fea0003800000 */
.L_x_28563:
[----:B-1---5:R-:W-:Y:S01]  /*16380*/  IMAD.MOV.U32 R252, RZ, RZ, R3 ;  /* 0x000000fffffc7224 */ /* 0x022fe200078e0003 */
[----:B------:R-:W-:Y:S01]  /*16390*/  MOV R125, R124 ;  /* 0x0000007c007d7202 */ /* 0x000fe20000000f00 */
[----:B------:R-:W-:Y:S02]  /*163a0*/  IMAD.MOV.U32 R0, RZ, RZ, R2 ;  /* 0x000000ffff007224 */ /* 0x000fe400078e0002 */
[----:B------:R-:W-:Y:S02]  /*163b0*/  IMAD.MOV.U32 R129, RZ, RZ, R128 ;  /* 0x000000ffff817224 */ /* 0x000fe400078e0080 */
.L_x_28564:
[----:B------:R-:W-:Y:S05]  /*163c0*/  BSYNC B1 ;  /* 0x0000000000017941 */ /* 0x000fea0003800000 */
.L_x_28562:
[----:B------:R-:W2:Y:S04]  /*163d0*/  LDL R2, [R1+0x81c] ;  /* 0x00081c0001027983 */ /* 0x000ea80000100800 */
[----:B------:R-:W3:Y:S01]  /*163e0*/  LDL R3, [R1+0x82c] ;  /* 0x00082c0001037983 */ /* 0x000ee20000100800 */
[----:B------:R-:W-:Y:S01]  /*163f0*/  BSSY B1, `(.L_x_28565) ;  /* 0x0000010000017945 */ /* 0x000fe20003800000 */
[----:B--2---:R-:W-:-:S04]  /*16400*/  FSETP.GT.FTZ.AND P0, PT, R0, R2, PT ;  /* 0x000000020000720b */ /* 0x004fc80003f14000 */
[----:B---3--:R-:W-:-:S13]  /*16410*/  ISETP.EQ.OR P0, PT, R3, -0x1, P0 ;  /* 0xffffffff0300780c */ /* 0x008fda0000702670 */
[----:B------:R-:W-:Y:S05]  /*16420*/  @P0 BRA `(.L_x_28566) ;  /* 0x0000008000000947 */ /* 0x000fea0003800000 */
[----:B------:R-:W-:Y:S01]  /*16430*/  FSETP.NEU.FTZ.AND P0, PT, R0, R2, PT ;  /* 0x000000020000720b */ /* 0x000fe20003f1d000 */
[----:B------:R-:W-:Y:S01]  /*16440*/  IMAD.MOV.U32 R128, RZ, RZ, R3 ;  /* 0x000000ffff807224 */ /* 0x000fe200078e0003 */
[----:B------:R-:W-:Y:S02]  /*16450*/  MOV R124, R252 ;  /* 0x000000fc007c7202 */ /* 0x000fe40000000f00 */
[----:B------:R-:W-:Y:S01]  /*16460*/  ISETP.GE.OR P0, PT, R252, R3, P0 ;  /* 0x00000003fc00720c */ /* 0x000fe20000706670 */
[----:B------:R-:W-:Y:S01]  /*16470*/  IMAD.MOV.U32 R3, RZ, RZ, R2 ;  /* 0x000000ffff037224 */ /* 0x000fe200078e0002 */
[----:B------:R1:W-:Y:S02]  /*16480*/  STL [R1+0x830], R128 ;  /* 0x0008308001007387 */ /* 0x0003e40000100800 */
[----:B-1----:R-:W-:-:S09]  /*16490*/  IMAD.MOV.U32 R128, RZ, RZ, R0 ;  /* 0x000000ffff807224 */ /* 0x002fd200078e0000 */
[----:B------:R-:W-:Y:S05]  /*164a0*/  @P0 BRA `(.L_x_28567) ;  /* 0x0000004000000947 */ /* 0x000fea0003800000 */
.L_x_28566:
[----:B------:R1:W5:Y:S01]  /*164b0*/  LDL.LU R124, [R1+0x82c] ;  /* 0x00082c00017c7983 */ /* 0x0003620000300800 */
[----:B------:R-:W-:-:S03]  /*164c0*/  IMAD.MOV.U32 R3, RZ, RZ, R0 ;  /* 0x000000ffff037224 */ /* 0x000fc600078e0000 */
[----:B------:R1:W-:Y:S01]  /*164d0*/  STL [R1+0x830], R252 ;  /* 0x000830fc01007387 */ /* 0x0003e20000100800 */
[----:B------:R-:W-:-:S03]  /*164e0*/  IMAD.MOV.U32 R128, RZ, RZ, R2 ;  /* 0x000000ffff807224 */ /* 0x000fc600078e0002 */
.L_x_28567:
[----:B------:R-:W-:Y:S05]  /*164f0*/  BSYNC B1 ;  /* 0x0000000000017941 */ /* 0x000fea0003800000 */
.L_x_28565:
        /* <DEDUP_REMOVED lines=8> */
[----:B------:R-:W-:Y:S02]  /*16580*/  FSETP.NEU.FTZ.AND P0, PT, R3, R0, PT ;  /* 0x000000000300720b */ /* 0x000fe40003f1d000 */
[-C--:B-1----:R-:W-:Y:S01]  /*16590*/  MOV R252, R2.reuse ;  /* 0x0000000200fc7202 */ /* 0x082fe20000000f00 */
[----:B------:R-:W-:Y:S01]  /*165a0*/  STL [R1+0x81c], R3 ;  /* 0x00081c0301007387 */ /* 0x000fe20000100800 */
[----:B--2---:R-:W-:-:S03]  /*165b0*/  ISETP.GE.OR P0, PT, R4, R2, P0 ;  /* 0x000000020400720c */ /* 0x004fc60000706670 */
[----:B------:R1:W-:Y:S01]  /*165c0*/  STL [R1+0x82c], R4 ;  /* 0x00082c0401007387 */ /* 0x0003e20000100800 */
[----:B------:R-:W-:-:S03]  /*165d0*/  IMAD.MOV.U32 R2, RZ, RZ, R0 ;  /* 0x000000ffff027224 */ /* 0x000fc600078e0000 */
[----:B-1----:R1:W5:Y:S06]  /*165e0*/  LDL.LU R4, [R1+0x848] ;  /* 0x0008480001047983 */ /* 0x00236c0000300800 */
[----:B------:R-:W-:Y:S05]  /*165f0*/  @P0 BRA `(.L_x_28570) ;  /* 0x0000005000000947 */ /* 0x000fea0003800000 */
.L_x_28569:
[----:B------:R-:W-:Y:S01]  /*16600*/  IMAD.MOV.U32 R2, RZ, RZ, R3 ;  /* 0x000000ffff027224 */ /* 0x000fe200078e0003 */
[----:B-1----:R1:W5:Y:S04]  /*16610*/  LDL.LU R252, [R1+0x830] ;  /* 0x0008300001fc7983 */ /* 0x0023680000300800 */
[----:B------:R-:W2:Y:S04]  /*16620*/  LDL.LU R3, [R1+0x828] ;  /* 0x0008280001037983 */ /* 0x000ea80000300800 */
[----:B------:R1:W-:Y:S04]  /*16630*/  STL [R1+0x81c], R0 ;  /* 0x00081c0001007387 */ /* 0x0003e80000100800 */
[----:B--2---:R1:W-:Y:S02]  /*16640*/  STL [R1+0x82c], R3 ;  /* 0x00082c0301007387 */ /* 0x0043e40000100800 */
.L_x_28570:
[----:B------:R-:W-:Y:S05]  /*16650*/  BSYNC B1 ;  /* 0x0000000000017941 */ /* 0x000fea0003800000 */
.L_x_28568:
        /* <DEDUP_REMOVED lines=11> */
.L_x_28572:
[----:B-1---5:R-:W-:Y:S01]  /*16710*/  IMAD.MOV.U32 R3, RZ, RZ, R252 ;  /* 0x000000ffff037224 */ /* 0x022fe200078e00fc */
[----:B------:R-:W-:Y:S01]  /*16720*/  MOV R0, R2 ;  /* 0x0000000200007202 */ /* 0x000fe20000000f00 */
[----:B------:R-:W2:Y:S04]  /*16730*/  LDL.LU R252, [R1+0x824] ;  /* 0x0008240001fc7983 */ /* 0x000ea80000300800 */
[----:B------:R-:W3:Y:S04]  /*16740*/  LDL.LU R2, [R1+0x814] ;  /* 0x0008140001027983 */ /* 0x000ee80000300800 */
[----:B--2---:R1:W-:Y:S04]  /*16750*/  STL [R1+0x828], R252 ;  /* 0x000828fc01007387 */ /* 0x0043e80000100800 */
[----:B---3--:R1:W-:Y:S02]  /*16760*/  STL [R1+0x818], R2 ;  /* 0x0008180201007387 */ /* 0x0083e40000100800 */
.L_x_28573:
[----:B-1----:R-:W-:Y:S05]  /*16770*/  BSYNC B1 ;  /* 0x0000000000017941 */ /* 0x002fea0003800000 */
.L_x_28571:
        /* <DEDUP_REMOVED lines=11> */
[----:B-1----:R-:W-:-:S08]  /*16830*/  IMAD.MOV.U32 R252, RZ, RZ, R2 ;  /* 0x000000fffffc7224 */ /* 0x002fd000078e0002 */
[----:B------:R-:W-:Y:S05]  /*16840*/  @P0 BRA `(.L_x_28576) ;  /* 0x0000007000000947 */ /* 0x000fea0003800000 */
.L_x_28575:
[----:B------:R-:W2:Y:S04]  /*16850*/  LDL.LU R252, [R1+0x820] ;  /* 0x0008200001fc7983 */ /* 0x000ea80000300800 */
[----:B------:R-:W-:Y:S04]  /*16860*/  STL [R1+0x830], R3 ;  /* 0x0008300301007387 */ /* 0x000fe80000100800 */
[----:B------:R-:W-:Y:S04]  /*16870*/  STL [R1+0x814], R2 ;  /* 0x0008140201007387 */ /* 0x000fe80000100800 */
[----:B------:R-:W-:Y:S04]  /*16880*/  STL [R1+0x820], R3 ;  /* 0x0008200301007387 */ /* 0x000fe80000100800 */
[----:B------:R-:W-:Y:S04]  /*16890*/  STL [R1+0x810], R0 ;  /* 0x0008100001007387 */ /* 0x000fe80000100800 */
[----:B--2---:R1:W-:Y:S02]  /*168a0*/  STL [R1+0x824], R252 ;  /* 0x000824fc01007387 */ /* 0x0043e40000100800 */
[----:B-1----:R-:W-:-:S02]  /*168b0*/  IMAD.MOV.U32 R252, RZ, RZ, R0 ;  /* 0x000000fffffc7224 */ /* 0x002fc400078e0000 */
.L_x_28576:
[----:B------:R-:W-:Y:S05]  /*168c0*/  BSYNC B1 ;  /* 0x0000000000017941 */ /* 0x000fea0003800000 */
.L_x_28574:
[----:B------:R-:W2:Y:S02]  /*168d0*/  LDL.LU R0, [R1+0x834] ;  /* 0x0008340001007983 */ /* 0x000ea40000300800 */
[----:B--2---:R-:W-:-:S05]  /*168e0*/  IADD3 R0, R0, 0x4, RZ ;  /* 0x0000000400007810 */ /* 0x004fca0007ffe0ff */
[----:B------:R1:W-:Y:S01]  /*168f0*/  STL [R1+0x834], R0 ;  /* 0x0008340001007387 */ /* 0x0003e20000100800 */
[----:B------:R-:W-:Y:S01]  /*16900*/  @!P1 CALL.REL.NOINC `(.L_x_28577) ;  /* 0x0000001000009944 */ /* 0x000fe20003c00000 */
[----:B------:R-:W-:Y:S05]  /*16910*/  BRA `(.L_x_28578) ;  /* 0xffff7ee000007947 */ /* 0x000fea000383ffff */
.L_x_28577:
[----:B------:R-:W2:Y:S04]  /*16920*/  LDL.LU R2, [R1+0x840] ;  /* 0x0008400001027983 */ /* 0x000ea80000300800 */
[----:B-1----:R-:W2:Y:S04]  /*16930*/  LDL.LU R0, [R1+0x844] ;  /* 0x0008440001007983 */ /* 0x002ea80000300800 */
[----:B------:R1:W5:Y:S01]  /*16940*/  LDL.LU R3, [R1+0x83c] ;  /* 0x00083c0001037983 */ /* 0x0003620000300800 */
[----:B--2---:R-:W-:-:S03]  /*16950*/  FADD.FTZ R2, R0, R2 ;  /* 0x0000000200027221 */ /* 0x004fc60000010000 */
[----:B------:R-:W2:Y:S04]  /*16960*/  LDL.LU R0, [R1+0x830] ;  /* 0x0008300001007983 */ /* 0x000ea80000300800 */
[----:B------:R1:W-:Y:S04]  /*16970*/  STL [R1+0x810], R252 ;  /* 0x000810fc01007387 */ /* 0x0003e80000100800 */
[----:B--2---:R1:W-:Y:S02]  /*16980*/  STL [R1+0x820], R0 ;  /* 0x0008200001007387 */ /* 0x0043e40000100800 */
.L_x_28195:
[----:B------:R-:W-:Y:S05]  /*16990*/  BSYNC B0 ;  /* 0x0000000000007941 */ /* 0x000fea0003800000 */
.L_x_28194:
[----:B------:R3:W-:Y:S04]  /*169a0*/  STL.64 [R1+0x858], R250 ;  /* 0x000858fa01007387 */ /* 0x0007e80000100a00 */
[----:B-1----:R-:W4:Y:S04]  /*169b0*/  LDL R252, [R1+0x828] ;  /* 0x0008280001fc7983 */ /* 0x002f280000100800 */
[----:B--2---:R-:W2:Y:S04]  /*169c0*/  LDL R0, [R1+0x82c] ;  /* 0x00082c0001007983 */ /* 0x004ea80000100800 */
[----:B---3--:R-:W3:Y:S04]  /*169d0*/  LDL R250, [R1+0x820] ;  /* 0x0008200001fa7983 */ /* 0x008ee80000100800 */
[----:B------:R-:W2:Y:S04]  /*169e0*/  LDL R251, [R1+0x824] ;  /* 0x0008240001fb7983 */ /* 0x000ea80000100800 */
[----:B-----5:R-:W-:Y:S04]  /*169f0*/  STL.64 [R1+0x850], R126 ;  /* 0x0008507e01007387 */ /* 0x020fe80000100a00 */
[----:B------:R-:W-:Y:S04]  /*16a00*/  STL [R1+0x848], R124 ;  /* 0x0008487c01007387 */ /* 0x000fe80000100800 */
[----:B---3--:R-:W-:Y:S04]  /*16a10*/  SHFL.DOWN PT, R250, R250, 0x4, 0x1f ;  /* 0x08801f00fafa7f89 */ /* 0x008fe800000e0000 */
[----:B--2---:R-:W1:Y:S04]  /*16a20*/  SHFL.DOWN PT, R251, R251, 0x4, 0x1f ;  /* 0x08801f00fbfb7f89 */ /* 0x004e6800000e0000 */
[----:B-1----:R-:W-:Y:S04]  /*16a30*/  STL.64 [R1+0x8], R250 ;  /* 0x000008fa01007387 */ /* 0x002fe80000100a00 */
[----:B----4-:R1:W-:Y:S04]  /*16a40*/  SHFL.DOWN PT, R250, R252, 0x4, 0x1f ;  /* 0x08801f00fcfa7f89 */ /* 0x0103e800000e0000 */
[----:B------:R2:W3:Y:S04]  /*16a50*/  SHFL.DOWN PT, R251, R0, 0x4, 0x1f ;  /* 0x08801f0000fb7f89 */ /* 0x0004e800000e0000 */
        /* <DEDUP_REMOVED lines=346> */
[----:B------:R-:W-:Y:S01]  /*18000*/  IMAD.MOV.U32 R252, RZ, RZ, R251 ;  /* 0x000000fffffc7224 */ /* 0x000fe200078e00fb */
[----:B------:R-:W-:-:S02]  /*18010*/  MOV R0, R250 ;  /* 0x000000fa00007202 */ /* 0x000fc40000000f00 */
        /* <DEDUP_REMOVED lines=63> */
.L_x_28963:
        /* <DEDUP_REMOVED lines=13> */
[----:B------:R-:W-:Y:S02]  /*184e0*/  @!P2 IMAD.MOV.U32 R251, RZ, RZ, R0 ;  /* 0x000000fffffba224 */ /* 0x000fe400078e0000 */
[----:B------:R-:W-:-:S03]  /*184f0*/  @!P2 IMAD.MOV.U32 R7, RZ, RZ, R2 ;  /* 0x000000ffff07a224 */ /* 0x000fc600078e0002 */
[----:B------:R-:W-:-:S04]  /*18500*/  FSETP.GT.FTZ.AND P0, PT, R251, R250, PT ;  /* 0x000000fafb00720b */ /* 0x000fc80003f14000 */
[----:B------:R-:W-:-:S13]  /*18510*/  ISETP.EQ.OR P0, PT, R6, -0x1, P0 ;  /* 0xffffffff0600780c */ /* 0x000fda0000702670 */
[----:B------:R-:W-:Y:S05]  /*18520*/  @P0 BRA `(.L_x_28582) ;  /* 0x0000005000000947 */ /* 0x000fea0003800000 */
[-C--:B-1----:R-:W-:Y:S01]  /*18530*/  FSETP.NEU.FTZ.AND P0, PT, R251, R250.reuse, PT ;  /* 0x000000fafb00720b */ /* 0x082fe20003f1d000 */
[----:B------:R-:W-:Y:S01]  /*18540*/  IMAD.MOV.U32 R3, RZ, RZ, R6 ;  /* 0x000000ffff037224 */ /* 0x000fe200078e0006 */
[----:B------:R-:W-:Y:S02]  /*18550*/  MOV R0, R250 ;  /* 0x000000fa00007202 */ /* 0x000fe40000000f00 */
[----:B------:R-:W-:-:S13]  /*18560*/  ISETP.GE.OR P0, PT, R7, R6, P0 ;  /* 0x000000060700720c */ /* 0x000fda0000706670 */
[----:B------:R-:W-:Y:S05]  /*18570*/  @P0 BRA `(.L_x_28583) ;  /* 0x0000004000000947 */ /* 0x000fea0003800000 */
.L_x_28582:
[----:B-1----:R-:W-:Y:S02]  /*18580*/  IMAD.MOV.U32 R3, RZ, RZ, R7 ;  /* 0x000000ffff037224 */ /* 0x002fe400078e0007 */
[----:B------:R-:W-:Y:S01]  /*18590*/  IMAD.MOV.U32 R0, RZ, RZ, R251 ;  /* 0x000000ffff007224 */ /* 0x000fe200078e00fb */
[----:B------:R-:W-:Y:S01]  /*185a0*/  MOV R251, R250 ;  /* 0x000000fa00fb7202 */ /* 0x000fe20000000f00 */
[----:B------:R-:W-:Y:S02]  /*185b0*/  IMAD.MOV.U32 R7, RZ, RZ, R6 ;  /* 0x000000ffff077224 */ /* 0x000fe400078e0006 */
.L_x_28583:
[----:B------:R-:W-:Y:S05]  /*185c0*/  BSYNC B1 ;  /* 0x0000000000017941 */ /* 0x000fea0003800000 */
.L_x_28581:
[----:B------:R-:W-:Y:S01]  /*185d0*/  FSETP.GT.FTZ.AND P0, PT, R0, R249, PT ;  /* 0x000000f90000720b */ /* 0x000fe20003f14000 */
[----:B------:R-:W-:Y:S03]  /*185e0*/  BSSY B1, `(.L_x_28584) ;  /* 0x000000e000017945 */ /* 0x000fe60003800000 */
[----:B------:R-:W-:-:S13]  /*185f0*/  ISETP.EQ.OR P0, PT, R5, -0x1, P0 ;  /* 0xffffffff0500780c */ /* 0x000fda0000702670 */
[----:B------:R-:W-:Y:S05]  /*18600*/  @P0 BRA `(.L_x_28585) ;  /* 0x0000007000000947 */ /* 0x000fea0003800000 */
[----:B------:R-:W-:Y:S01]  /*18610*/  FSETP.NEU.FTZ.AND P0, PT, R0, R249, PT ;  /* 0x000000f90000720b */ /* 0x000fe20003f1d000 */
[----:B------:R-:W-:Y:S01]  /*18620*/  IMAD.MOV.U32 R252, RZ, RZ, R5 ;  /* 0x000000fffffc7224 */ /* 0x000fe200078e0005 */
[----:B------:R-:W-:Y:S01]  /*18630*/  MOV R250, R0 ;  /* 0x0000000000fa7202 */ /* 0x000fe20000000f00 */
[----:B------:R-:W-:Y:S01]  /*18640*/  IMAD.MOV.U32 R2, RZ, RZ, R249 ;  /* 0x000000ffff027224 */ /* 0x000fe200078e00f9 */
[----:B------:R-:W-:Y:S01]  /*18650*/  ISETP.GE.OR P0, PT, R3, R5, P0 ;  /* 0x000000050300720c */ /* 0x000fe20000706670 */
[----:B------:R-:W-:-:S12]  /*18660*/  IMAD.MOV.U32 R6, RZ, RZ, R3 ;  /* 0x000000ffff067224 */ /* 0x000fd800078e0003 */
[----:B------:R-:W-:Y:S05]  /*18670*/  @P0 BRA `(.L_x_28586) ;  /* 0x0000004000000947 */ /* 0x000fea0003800000 */
.L_x_28585:
[----:B------:R-:W-:Y:S01]  /*18680*/  IMAD.MOV.U32 R252, RZ, RZ, R3 ;  /* 0x000000fffffc7224 */ /* 0x000fe200078e0003 */
[----:B------:R-:W-:Y:S01]  /*18690*/  MOV R250, R249 ;  /* 0x000000f900fa7202 */ /* 0x000fe20000000f00 */
[----:B------:R-:W-:Y:S02]  /*186a0*/  IMAD.MOV.U32 R2, RZ, RZ, R0 ;  /* 0x000000ffff027224 */ /* 0x000fe400078e0000 */
[----:B------:R-:W-:Y:S02]  /*186b0*/  IMAD.MOV.U32 R6, RZ, RZ, R5 ;  /* 0x000000ffff067224 */ /* 0x000fe400078e0005 */
.L_x_28586:
[----:B------:R-:W-:Y:S05]  /*186c0*/  BSYNC B1 ;  /* 0x0000000000017941 */ /* 0x000fea0003800000 */
.L_x_28584:
[----:B------:R-:W-:Y:S01]  /*186d0*/  FSETP.GT.FTZ.AND P0, PT, R2, R248, PT ;  /* 0x000000f80200720b */ /* 0x000fe20003f14000 */
[----:B------:R-:W-:Y:S03]  /*186e0*/  BSSY B1, `(.L_x_28587) ;  /* 0x000000e000017945 */ /* 0x000fe60003800000 */
[----:B-----5:R-:W-:-:S13]  /*186f0*/  ISETP.EQ.OR P0, PT, R4, -0x1, P0 ;  /* 0xffffffff0400780c */ /* 0x020fda0000702670 */
        /* <DEDUP_REMOVED lines=8> */
.L_x_28588:
[----:B------:R-:W-:Y:S01]  /*18780*/  IMAD.MOV.U32 R3, RZ, RZ, R252 ;  /* 0x000000ffff037224 */ /* 0x000fe200078e00fc */
[----:B------:R-:W-:Y:S01]  /*18790*/  MOV R249, R248 ;  /* 0x000000f800f97202 */ /* 0x000fe20000000f00 */
[----:B------:R-:W-:Y:S02]  /*187a0*/  IMAD.MOV.U32 R0, RZ, RZ, R2 ;  /* 0x000000ffff007224 */ /* 0x000fe400078e0002 */
[----:B------:R-:W-:Y:S02]  /*187b0*/  IMAD.MOV.U32 R5, RZ, RZ, R4 ;  /* 0x000000ffff057224 */ /* 0x000fe400078e0004 */
.L_x_28589:
[----:B------:R-:W-:Y:S05]  /*187c0*/  BSYNC B1 ;  /* 0x0000000000017941 */ /* 0x000fea0003800000 */
.L_x_28587:
        /* <DEDUP_REMOVED lines=11> */
.L_x_28591:
[----:B------:R-:W-:Y:S01]  /*18880*/  IMAD.MOV.U32 R252, RZ, RZ, R3 ;  /* 0x000000fffffc7224 */ /* 0x000fe200078e0003 */
[----:B------:R-:W-:Y:S01]  /*18890*/  MOV R248, R247 ;  /* 0x000000f700f87202 */ /* 0x000fe20000000f00 */
[----:B------:R-:W-:Y:S02]  /*188a0*/  IMAD.MOV.U32 R2, RZ, RZ, R0 ;  /* 0x000000ffff027224 */ /* 0x000fe400078e0000 */
[----:B------:R-:W-:Y:S02]  /*188b0*/  IMAD.MOV.U32 R4, RZ, RZ, R11 ;  /* 0x000000ffff047224 */ /* 0x000fe400078e000b */
.L_x_28592:
[----:B------:R-:W-:Y:S05]  /*188c0*/  BSYNC B1 ;  /* 0x0000000000017941 */ /* 0x000fea0003800000 */
.L_x_28590:
        /* <DEDUP_REMOVED lines=11> */
.L_x_28594:
[----:B------:R-:W-:Y:S01]  /*18980*/  IMAD.MOV.U32 R3, RZ, RZ, R252 ;  /* 0x000000ffff037224 */ /* 0x000fe200078e00fc */
[----:B------:R-:W-:Y:S01]  /*18990*/  MOV R247, R246 ;  /* 0x000000f600f77202 */ /* 0x000fe20000000f00 */
[----:B------:R-:W-:Y:S02]  /*189a0*/  IMAD.MOV.U32 R0, RZ, RZ, R2 ;  /* 0x000000ffff007224 */ /* 0x000fe400078e0002 */
[----:B------:R-:W-:Y:S02]  /*189b0*/  IMAD.MOV.U32 R11, RZ, RZ, R10 ;  /* 0x000000ffff0b7224 */ /* 0x000fe400078e000a */
.L_x_28595:
[----:B------:R-:W-:Y:S05]  /*189c0*/  BSYNC B1 ;  /* 0x0000000000017941 */ /* 0x000fea0003800000 */
.L_x_28593:
        /* <DEDUP_REMOVED lines=11> */
.L_x_28597:
[----:B------:R-:W-:Y:S01]  /*18a80*/  IMAD.MOV.U32 R252, RZ, RZ, R3 ;  /* 0x000000fffffc7224 */ /* 0x000fe200078e0003 */
[----:B------:R-:W-:Y:S01]  /*18a90*/  MOV R246, R245 ;  /* 0x000000f500f67202 */ /* 0x000fe20000000f00 */
[----:B------:R-:W-:Y:S02]  /*18aa0*/  IMAD.MOV.U32 R2, RZ, RZ, R0 ;  /* 0x000000ffff027224 */ /* 0x000fe400078e0000 */
[----:B------:R-:W-:Y:S02]  /*18ab0*/  IMAD.MOV.U32 R10, RZ, RZ, R9 ;  /* 0x000000ffff0a7224 */ /* 0x000fe400078e0009 */
.L_x_28598:
[----:B------:R-:W-:Y:S05]  /*18ac0*/  BSYNC B1 ;  /* 0x0000000000017941 */ /* 0x000fea0003800000 */
.L_x_28596:
        /* <DEDUP_REMOVED lines=11> */
.L_x_28600:
[----:B------:R-:W-:Y:S01]  /*18b80*/  IMAD.MOV.U32 R3, RZ, RZ, R252 ;  /* 0x000000ffff037224 */ /* 0x000fe200078e00fc */
[----:B------:R-:W-:Y:S01]  /*18b90*/  MOV R245, R244 ;  /* 0x000000f400f57202 */ /* 0x000fe20000000f00 */
[----:B------:R-:W-:Y:S02]  /*18ba0*/  IMAD.MOV.U32 R0, RZ, RZ, R2 ;  /* 0x000000ffff007224 */ /* 0x000fe400078e0002 */
[----:B------:R-:W-:Y:S02]  /*18bb0*/  IMAD.MOV.U32 R9, RZ, RZ, R8 ;  /* 0x000000ffff097224 */ /* 0x000fe400078e0008 */
.L_x_28601:
[----:B------:R-:W-:Y:S05]  /*18bc0*/  BSYNC B1 ;  /* 0x0000000000017941 */ /* 0x000fea0003800000 */
.L_x_28599:
        /* <DEDUP_REMOVED lines=11> */
.L_x_28603:
[----:B------:R-:W-:Y:S01]  /*18c80*/  IMAD.MOV.U32 R252, RZ, RZ, R3 ;  /* 0x000000fffffc7224 */ /* 0x000fe200078e0003 */
[----:B------:R-:W-:Y:S01]  /*18c90*/  MOV R244, R243 ;  /* 0x000000f300f47202 */ /* 0x000fe20000000f00 */
[----:B------:R-:W-:Y:S02]  /*18ca0*/  IMAD.MOV.U32 R2, RZ, RZ, R0 ;  /* 0x000000ffff027224 */ /* 0x000fe400078e0000 */
[----:B------:R-:W-:Y:S02]  /*18cb0*/  IMAD.MOV.U32 R8, RZ, RZ, R15 ;  /* 0x000000ffff087224 */ /* 0x000fe400078e000f */
.L_x_28604:
[----:B------:R-:W-:Y:S05]  /*18cc0*/  BSYNC B1 ;  /* 0x0000000000017941 */ /* 0x000fea0003800000 */
.L_x_28602:
        /* <DEDUP_REMOVED lines=11> */
.L_x_28606:
[----:B------:R-:W-:Y:S01]  /*18d80*/  IMAD.MOV.U32 R3, RZ, RZ, R252 ;  /* 0x000000ffff037224 */ /* 0x000fe200078e00fc */
[----:B------:R-:W-:Y:S01]  /*18d90*/  MOV R243, R242 ;  /* 0x000000f200f37202 */ /* 0x000fe20000000f00 */
[----:B------:R-:W-:Y:S02]  /*18da0*/  IMAD.MOV.U32 R0, RZ, RZ, R2 ;  /* 0x000000ffff007224 */ /* 0x000fe400078e0002 */
[----:B------:R-:W-:Y:S02]  /*18db0*/  IMAD.MOV.U32 R15, RZ, RZ, R14 ;  /* 0x000000ffff0f7224 */ /* 0x000fe400078e000e */
.L_x_28607:
[----:B------:R-:W-:Y:S05]  /*18dc0*/  BSYNC B1 ;  /* 0x0000000000017941 */ /* 0x000fea0003800000 */
.L_x_28605:
        /* <DEDUP_REMOVED lines=11> */
.L_x_28609:
[----:B------:R-:W-:Y:S01]  /*18e80*/  IMAD.MOV.U32 R252, RZ, RZ, R3 ;  /* 0x000000fffffc7224 */ /* 0x000fe200078e0003 */
[----:B------:R-:W-:Y:S01]  /*18e90*/  MOV R242, R241 ;  /* 0x000000f100f27202 */ /* 0x000fe20000000f00 */
[----:B------:R-:W-:Y:S02]  /*18ea0*/  IMAD.MOV.U32 R2, RZ, RZ, R0 ;  /* 0x000000ffff027224 */ /* 0x000fe400078e0000 */
[----:B------:R-:W-:Y:S02]  /*18eb0*/  IMAD.MOV.U32 R14, RZ, RZ, R13 ;  /* 0x000000ffff0e7224 */ /* 0x000fe400078e000d */
.L_x_28610:
[----:B------:R-:W-:Y:S05]  /*18ec0*/  BSYNC B1 ;  /* 0x0000000000017941 */ /* 0x000fea0003800000 */
.L_x_28608:
        /* <DEDUP_REMOVED lines=11> */
.L_x_28612:
[----:B------:R-:W-:Y:S01]  /*18f80*/  IMAD.MOV.U32 R3, RZ, RZ, R252 ;  /* 0x000000ffff037224 */ /* 0x000fe200078e00fc */
[----:B------:R-:W-:Y:S01]  /*18f90*/  MOV R241, R240 ;  /* 0x000000f000f17202 */ /* 0x000fe20000000f00 */
[----:B------:R-:W-:Y:S02]  /*18fa0*/  IMAD.MOV.U32 R0, RZ, RZ, R2 ;  /* 0x000000ffff007224 */ /* 0x000fe400078e0002 */
[----:B------:R-:W-:Y:S02]  /*18fb0*/  IMAD.MOV.U32 R13, RZ, RZ, R12 ;  /* 0x000000ffff0d7224 */ /* 0x000fe400078e000c */
.L_x_28613:
[----:B------:R-:W-:Y:S05]  /*18fc0*/  BSYNC B1 ;  /* 0x0000000000017941 */ /* 0x000fea0003800000 */
.L_x_28611:
        /* <DEDUP_REMOVED lines=11> */
.L_x_28615:
[----:B------:R-:W-:Y:S01]  /*19080*/  IMAD.MOV.U32 R252, RZ, RZ, R3 ;  /* 0x000000fffffc7224 */ /* 0x000fe200078e0003 */
[----:B------:R-:W-:Y:S01]  /*19090*/  MOV R240, R239 ;  /* 0x000000ef00f07202 */ /* 0x000fe20000000f00 */
[----:B------:R-:W-:Y:S02]  /*190a0*/  IMAD.MOV.U32 R2, RZ, RZ, R0 ;  /* 0x000000ffff027224 */ /* 0x000fe400078e0000 */
[----:B------:R-:W-:Y:S02]  /*190b0*/  IMAD.MOV.U32 R12, RZ, RZ, R19 ;  /* 0x000000ffff0c7224 */ /* 0x000fe400078e0013 */
.L_x_28616:
[----:B------:R-:W-:Y:S05]  /*190c0*/  BSYNC B1 ;  /* 0x0000000000017941 */ /* 0x000fea0003800000 */
.L_x_28614:
        /* <DEDUP_REMOVED lines=11> */
.L_x_28618:
[----:B------:R-:W-:Y:S01]  /*19180*/  IMAD.MOV.U32 R3, RZ, RZ, R252 ;  /* 0x000000ffff037224 */ /* 0x000fe200078e00fc */
[----:B------:R-:W-:Y:S01]  /*19190*/  MOV R239, R238 ;  /* 0x000000ee00ef7202 */ /* 0x000fe20000000f00 */
[----:B------:R-:W-:Y:S02]  /*191a0*/  IMAD.MOV.U32 R0, RZ, RZ, R2 ;  /* 0x000000ffff007224 */ /* 0x000fe400078e0002 */
[----:B------:R-:W-:Y:S02]  /*191b0*/  IMAD.MOV.U32 R19, RZ, RZ, R18 ;  /* 0x000000ffff137224 */ /* 0x000fe400078e0012 */
.L_x_28619:
[----:B------:R-:W-:Y:S05]  /*191c0*/  BSYNC B1 ;  /* 0x0000000000017941 */ /* 0x000fea0003800000 */
.L_x_28617:
        /* <DEDUP_REMOVED lines=11> */
.L_x_28621:
[----:B------:R-:W-:Y:S01]  /*19280*/  IMAD.MOV.U32 R252, RZ, RZ, R3 ;  /* 0x000000fffffc7224 */ /* 0x000fe200078e0003 */
[----:B------:R-:W-:Y:S01]  /*19290*/  MOV R238, R237 ;  /* 0x000000ed00ee7202 */ /* 0x000fe20000000f00 */
[----:B------:R-:W-:Y:S02]  /*192a0*/  IMAD.MOV.U32 R2, RZ, RZ, R0 ;  /* 0x000000ffff027224 */ /* 0x000fe400078e0000 */
[----:B------:R-:W-:Y:S02]  /*192b0*/  IMAD.MOV.U32 R18, RZ, RZ, R17 ;  /* 0x000000ffff127224 */ /* 0x000fe400078e0011 */
.L_x_28622:
[----:B------:R-:W-:Y:S05]  /*192c0*/  BSYNC B1 ;  /* 0x0000000000017941 */ /* 0x000fea0003800000 */
.L_x_28620:
        /* <DEDUP_REMOVED lines=11> */
.L_x_28624:
[----:B------:R-:W-:Y:S01]  /*19380*/  IMAD.MOV.U32 R3, RZ, RZ, R252 ;  /* 0x000000ffff037224 */ /* 0x000fe200078e00fc */
[----:B------:R-:W-:Y:S01]  /*19390*/  MOV R237, R236 ;  /* 0x000000ec00ed7202 */ /* 0x000fe20000000f00 */
[----:B------:R-:W-:Y:S02]  /*193a0*/  IMAD.MOV.U32 R0, RZ, RZ, R2 ;  /* 0x000000ffff007224 */ /* 0x000fe400078e0002 */
[----:B------:R-:W-:Y:S02]  /*193b0*/  IMAD.MOV.U32 R17, RZ, RZ, R16 ;  /* 0x000000ffff117224 */ /* 0x000fe400078e0010 */
.L_x_28625:
[----:B------:R-:W-:Y:S05]  /*193c0*/  BSYNC B1 ;  /* 0x0000000000017941 */ /* 0x000fea0003800000 */
.L_x_28623:
        /* <DEDUP_REMOVED lines=11> */
.L_x_28627:
[----:B------:R-:W-:Y:S01]  /*19480*/  IMAD.MOV.U32 R252, RZ, RZ, R3 ;  /* 0x000000fffffc7224 */ /* 0x000fe200078e0003 */
[----:B------:R-:W-:Y:S01]  /*19490*/  MOV R236, R235 ;  /* 0x000000eb00ec7202 */ /* 0x000fe20000000f00 */
[----:B------:R-:W-:Y:S02]  /*194a0*/  IMAD.MOV.U32 R2, RZ, RZ, R0 ;  /* 0x000000ffff027224 */ /* 0x000fe400078e0000 */
[----:B------:R-:W-:Y:S02]  /*194b0*/  IMAD.MOV.U32 R16, RZ, RZ, R23 ;  /* 0x000000ffff107224 */ /* 0x000fe400078e0017 */
.L_x_28628:
[----:B------:R-:W-:Y:S05]  /*194c0*/  BSYNC B1 ;  /* 0x0000000000017941 */ /* 0x000fea0003800000 */
.L_x_28626:
        /* <DEDUP_REMOVED lines=11> */
.L_x_28630:
[----:B------:R-:W-:Y:S01]  /*19580*/  IMAD.MOV.U32 R3, RZ, RZ, R252 ;  /* 0x000000ffff037224 */ /* 0x000fe200078e00fc */
[----:B------:R-:W-:Y:S01]  /*19590*/  MOV R235, R234 ;  /* 0x000000ea00eb7202 */ /* 0x000fe20000000f00 */
[----:B------:R-:W-:Y:S02]  /*195a0*/  IMAD.MOV.U32 R0, RZ, RZ, R2 ;  /* 0x000000ffff007224 */ /* 0x000fe400078e0002 */
[----:B------:R-:W-:Y:S02]  /*195b0*/  IMAD.MOV.U32 R23, RZ, RZ, R22 ;  /* 0x000000ffff177224 */ /* 0x000fe400078e0016 */
.L_x_28631:
[----:B------:R-:W-:Y:S05]  /*195c0*/  BSYNC B1 ;  /* 0x0000000000017941 */ /* 0x000fea0003800000 */
.L_x_28629:
        /* <DEDUP_REMOVED lines=11> */
.L_x_28633:
[----:B------:R-:W-:Y:S01]  /*19680*/  IMAD.MOV.U32 R252, RZ, RZ, R3 ;  /* 0x000000fffffc7224 */ /* 0x000fe200078e0003 */
[----:B------:R-:W-:Y:S01]  /*19690*/  MOV R234, R233 ;  /* 0x000000e900ea7202 */ /* 0x000fe20000000f00 */
[----:B------:R-:W-:Y:S02]  /*196a0*/  IMAD.MOV.U32 R2, RZ, RZ, R0 ;  /* 0x000000ffff027224 */ /* 0x000fe400078e0000 */
[----:B------:R-:W-:Y:S02]  /*196b0*/  IMAD.MOV.U32 R22, RZ, RZ, R21 ;  /* 0x000000ffff167224 */ /* 0x000fe400078e0015 */
.L_x_28634:
[----:B------:R-:W-:Y:S05]  /*196c0*/  BSYNC B1 ;  /* 0x0000000000017941 */ /* 0x000fea0003800000 */
.L_x_28632:
        /* <DEDUP_REMOVED lines=11> */
.L_x_28636:
[----:B------:R-:W-:Y:S01]  /*19780*/  IMAD.MOV.U32 R3, RZ, RZ, R252 ;  /* 0x000000ffff037224 */ /* 0x000fe200078e00fc */
[----:B------:R-:W-:Y:S01]  /*19790*/  MOV R233, R232 ;  /* 0x000000e800e97202 */ /* 0x000fe20000000f00 */
[----:B------:R-:W-:Y:S02]  /*197a0*/  IMAD.MOV.U32 R0, RZ, RZ, R2 ;  /* 0x000000ffff007224 */ /* 0x000fe400078e0002 */
[----:B------:R-:W-:Y:S02]  /*197b0*/  IMAD.MOV.U32 R21, RZ, RZ, R20 ;  /* 0x000000ffff157224 */ /* 0x000fe400078e0014 */
.L_x_28637:
[----:B------:R-:W-:Y:S05]  /*197c0*/  BSYNC B1 ;  /* 0x0000000000017941 */ /* 0x000fea0003800000 */
.L_x_28635:
        /* <DEDUP_REMOVED lines=11> */
.L_x_28639:
[----:B------:R-:W-:Y:S01]  /*19880*/  IMAD.MOV.U32 R252, RZ, RZ, R3 ;  /* 0x000000fffffc7224 */ /* 0x000fe200078e0003 */
[----:B------:R-:W-:Y:S01]  /*19890*/  MOV R232, R231 ;  /* 0x000000e700e87202 */ /* 0x000fe20000000f00 */
[----:B------:R-:W-:Y:S02]  /*198a0*/  IMAD.MOV.U32 R2, RZ, RZ, R0 ;  /* 0x000000ffff027224 */ /* 0x000fe400078e0000 */
[----:B------:R-:W-:Y:S02]  /*198b0*/  IMAD.MOV.U32 R20, RZ, RZ, R27 ;  /* 0x000000ffff147224 */ /* 0x000fe400078e001b */
.L_x_28640:
[----:B------:R-:W-:Y:S05]  /*198c0*/  BSYNC B1 ;  /* 0x0000000000017941 */ /* 0x000fea0003800000 */
.L_x_28638:
        /* <DEDUP_REMOVED lines=11> */
.L_x_28642:
[----:B------:R-:W-:Y:S01]  /*19980*/  IMAD.MOV.U32 R3, RZ, RZ, R252 ;  /* 0x000000ffff037224 */ /* 0x000fe200078e00fc */
[----:B------:R-:W-:Y:S01]  /*19990*/  MOV R231, R230 ;  /* 0x000000e600e77202 */ /* 0x000fe20000000f00 */
[----:B------:R-:W-:Y:S02]  /*199a0*/  IMAD.MOV.U32 R0, RZ, RZ, R2 ;  /* 0x000000ffff007224 */ /* 0x000fe400078e0002 */
[----:B------:R-:W-:Y:S02]  /*199b0*/  IMAD.MOV.U32 R27, RZ, RZ, R26 ;  /* 0x000000ffff1b7224 */ /* 0x000fe400078e001a */
.L_x_28643:
[----:B------:R-:W-:Y:S05]  /*199c0*/  BSYNC B1 ;  /* 0x0000000000017941 */ /* 0x000fea0003800000 */
.L_x_28641:
        /* <DEDUP_REMOVED lines=11> */
.L_x_28645:
[----:B------:R-:W-:Y:S01]  /*19a80*/  IMAD.MOV.U32 R252, RZ, RZ, R3 ;  /* 0x000000fffffc7224 */ /* 0x000fe200078e0003 */
[----:B------:R-:W-:Y:S01]  /*19a90*/  MOV R230, R229 ;  /* 0x000000e500e67202 */ /* 0x000fe20000000f00 */
[----:B------:R-:W-:Y:S02]  /*19aa0*/  IMAD.MOV.U32 R2, RZ, RZ, R0 ;  /* 0x000000ffff027224 */ /* 0x000fe400078e0000 */
[----:B------:R-:W-:Y:S02]  /*19ab0*/  IMAD.MOV.U32 R26, RZ, RZ, R25 ;  /* 0x000000ffff1a7224 */ /* 0x000fe400078e0019 */
.L_x_28646:
[----:B------:R-:W-:Y:S05]  /*19ac0*/  BSYNC B1 ;  /* 0x0000000000017941 */ /* 0x000fea0003800000 */
.L_x_28644:
        /* <DEDUP_REMOVED lines=11> */
.L_x_28648:
[----:B------:R-:W-:Y:S01]  /*19b80*/  IMAD.MOV.U32 R3, RZ, RZ, R252 ;  /* 0x000000ffff037224 */ /* 0x000fe200078e00fc */
[----:B------:R-:W-:Y:S01]  /*19b90*/  MOV R229, R228 ;  /* 0x000000e400e57202 */ /* 0x000fe20000000f00 */
[----:B------:R-:W-:Y:S02]  /*19ba0*/  IMAD.MOV.U32 R0, RZ, RZ, R2 ;  /* 0x000000ffff007224 */ /* 0x000fe400078e0002 */
[----:B------:R-:W-:Y:S02]  /*19bb0*/  IMAD.MOV.U32 R25, RZ, RZ, R24 ;  /* 0x000000ffff197224 */ /* 0x000fe400078e0018 */
.L_x_28649:
[----:B------:R-:W-:Y:S05]  /*19bc0*/  BSYNC B1 ;  /* 0x0000000000017941 */ /* 0x000fea0003800000 */
.L_x_28647:
        /* <DEDUP_REMOVED lines=11> */
.L_x_28651:
[----:B------:R-:W-:Y:S01]  /*19c80*/  IMAD.MOV.U32 R252, RZ, RZ, R3 ;  /* 0x000000fffffc7224 */ /* 0x000fe200078e0003 */
[----:B------:R-:W-:Y:S01]  /*19c90*/  MOV R228, R227 ;  /* 0x000000e300e47202 */ /* 0x000fe20000000f00 */
[----:B------:R-:W-:Y:S02]  /*19ca0*/  IMAD.MOV.U32 R2, RZ, RZ, R0 ;  /* 0x000000ffff027224 */ /* 0x000fe400078e0000 */
[----:B------:R-:W-:Y:S02]  /*19cb0*/  IMAD.MOV.U32 R24, RZ, RZ, R31 ;  /* 0x000000ffff187224 */ /* 0x000fe400078e001f */
.L_x_28652:
[----:B------:R-:W-:Y:S05]  /*19cc0*/  BSYNC B1 ;  /* 0x0000000000017941 */ /* 0x000fea0003800000 */
.L_x_28650:
        /* <DEDUP_REMOVED lines=11> */
.L_x_28654:
[----:B------:R-:W-:Y:S01]  /*19d80*/  IMAD.MOV.U32 R3, RZ, RZ, R252 ;  /* 0x000000ffff037224 */ /* 0x000fe200078e00fc */
[----:B------:R-:W-:Y:S01]  /*19d90*/  MOV R227, R226 ;  /* 0x000000e200e37202 */ /* 0x000fe20000000f00 */
[----:B------:R-:W-:Y:S02]  /*19da0*/  IMAD.MOV.U32 R0, RZ, RZ, R2 ;  /* 0x000000ffff007224 */ /* 0x000fe400078e0002 */
[----:B------:R-:W-:Y:S02]  /*19db0*/  IMAD.MOV.U32 R31, RZ, RZ, R30 ;  /* 0x000000ffff1f7224 */ /* 0x000fe400078e001e */
.L_x_28655:
[----:B------:R-:W-:Y:S05]  /*19dc0*/  BSYNC B1 ;  /* 0x0000000000017941 */ /* 0x000fea0003800000 */
.L_x_28653:
        /* <DEDUP_REMOVED lines=11> */
.L_x_28657:
[----:B------:R-:W-:Y:S01]  /*19e80*/  IMAD.MOV.U32 R252, RZ, RZ, R3 ;  /* 0x000000fffffc7224 */ /* 0x000fe200078e0003 */
[----:B------:R-:W-:Y:S01]  /*19e90*/  MOV R226, R225 ;  /* 0x000000e100e27202 */ /* 0x000fe20000000f00 */
[----:B------:R-:W-:Y:S02]  /*19ea0*/  IMAD.MOV.U32 R2, RZ, RZ, R0 ;  /* 0x000000ffff027224 */ /* 0x000fe400078e0000 */
[----:B------:R-:W-:Y:S02]  /*19eb0*/  IMAD.MOV.U32 R30, RZ, RZ, R29 ;  /* 0x000000ffff1e7224 */ /* 0x000fe400078e001d */
.L_x_28658:
[----:B------:R-:W-:Y:S05]  /*19ec0*/  BSYNC B1 ;  /* 0x0000000000017941 */ /* 0x000fea0003800000 */
.L_x_28656:
        /* <DEDUP_REMOVED lines=11> */
.L_x_28660:
[----:B------:R-:W-:Y:S01]  /*19f80*/  IMAD.MOV.U32 R3, RZ, RZ, R252 ;  /* 0x000000ffff037224 */ /* 0x000fe200078e00fc */
[----:B------:R-:W-:Y:S01]  /*19f90*/  MOV R225, R224 ;  /* 0x000000e000e17202 */ /* 0x000fe20000000f00 */
[----:B------:R-:W-:Y:S02]  /*19fa0*/  IMAD.MOV.U32 R0, RZ, RZ, R2 ;  /* 0x000000ffff007224 */ /* 0x000fe400078e0002 */
[----:B------:R-:W-:Y:S02]  /*19fb0*/  IMAD.MOV.U32 R29, RZ, RZ, R28 ;  /* 0x000000ffff1d7224 */ /* 0x000fe400078e001c */
.L_x_28661:
[----:B------:R-:W-:Y:S05]  /*19fc0*/  BSYNC B1 ;  /* 0x0000000000017941 */ /* 0x000fea0003800000 */
.L_x_28659:
        /* <DEDUP_REMOVED lines=11> */
.L_x_28663:
[----:B------:R-:W-:Y:S01]  /*1a080*/  IMAD.MOV.U32 R252, RZ, RZ, R3 ;  /* 0x000000fffffc7224 */ /* 0x000fe200078e0003 */
[----:B------:R-:W-:Y:S01]  /*1a090*/  MOV R224, R223 ;  /* 0x000000df00e07202 */ /* 0x000fe20000000f00 */
[----:B------:R-:W-:Y:S02]  /*1a0a0*/  IMAD.MOV.U32 R2, RZ, RZ, R0 ;  /* 0x000000ffff027224 */ /* 0x000fe400078e0000 */
[----:B------:R-:W-:Y:S02]  /*1a0b0*/  IMAD.MOV.U32 R28, RZ, RZ, R35 ;  /* 0x000000ffff1c7224 */ /* 0x000fe400078e0023 */
.L_x_28664:
[----:B------:R-:W-:Y:S05]  /*1a0c0*/  BSYNC B1 ;  /* 0x0000000000017941 */ /* 0x000fea0003800000 */
.L_x_28662:
        /* <DEDUP_REMOVED lines=11> */
.L_x_28666:
[----:B------:R-:W-:Y:S01]  /*1a180*/  IMAD.MOV.U32 R3, RZ, RZ, R252 ;  /* 0x000000ffff037224 */ /* 0x000fe200078e00fc */
[----:B------:R-:W-:Y:S01]  /*1a190*/  MOV R223, R222 ;  /* 0x000000de00df7202 */ /* 0x000fe20000000f00 */
[----:B------:R-:W-:Y:S02]  /*1a1a0*/  IMAD.MOV.U32 R0, RZ, RZ, R2 ;  /* 0x000000ffff007224 */ /* 0x000fe400078e0002 */
[----:B------:R-:W-:Y:S02]  /*1a1b0*/  IMAD.MOV.U32 R35, RZ, RZ, R34 ;  /* 0x000000ffff237224 */ /* 0x000fe400078e0022 */
.L_x_28667:
[----:B------:R-:W-:Y:S05]  /*1a1c0*/  BSYNC B1 ;  /* 0x0000000000017941 */ /* 0x000fea0003800000 */
.L_x_28665:
        /* <DEDUP_REMOVED lines=11> */
.L_x_28669:
[----:B------:R-:W-:Y:S01]  /*1a280*/  IMAD.MOV.U32 R252, RZ, RZ, R3 ;  /* 0x000000fffffc7224 */ /* 0x000fe200078e0003 */
[----:B------:R-:W-:Y:S01]  /*1a290*/  MOV R222, R221 ;  /* 0x000000dd00de7202 */ /* 0x000fe20000000f00 */
[----:B------:R-:W-:Y:S02]  /*1a2a0*/  IMAD.MOV.U32 R2, RZ, RZ, R0 ;  /* 0x000000ffff027224 */ /* 0x000fe400078e0000 */
[----:B------:R-:W-:Y:S02]  /*1a2b0*/  IMAD.MOV.U32 R34, RZ, RZ, R33 ;  /* 0x000000ffff227224 */ /* 0x000fe400078e0021 */
.L_x_28670:
[----:B------:R-:W-:Y:S05]  /*1a2c0*/  BSYNC B1 ;  /* 0x0000000000017941 */ /* 0x000fea0003800000 */
.L_x_28668:
        /* <DEDUP_REMOVED lines=11> */
.L_x_28672:
[----:B------:R-:W-:Y:S01]  /*1a380*/  IMAD.MOV.U32 R3, RZ, RZ, R252 ;  /* 0x000000ffff037224 */ /* 0x000fe200078e00fc */
[----:B------:R-:W-:Y:S01]  /*1a390*/  MOV R221, R220 ;  /* 0x000000dc00dd7202 */ /* 0x000fe20000000f00 */
[----:B------:R-:W-:Y:S02]  /*1a3a0*/  IMAD.MOV.U32 R0, RZ, RZ, R2 ;  /* 0x000000ffff007224 */ /* 0x000fe400078e0002 */
[----:B------:R-:W-:Y:S02]  /*1a3b0*/  IMAD.MOV.U32 R33, RZ, RZ, R32 ;  /* 0x000000ffff217224 */ /* 0x000fe400078e0020 */
.L_x_28673:
[----:B------:R-:W-:Y:S05]  /*1a3c0*/  BSYNC B1 ;  /* 0x0000000000017941 */ /* 0x000fea0003800000 */
.L_x_28671:
        /* <DEDUP_REMOVED lines=11> */
.L_x_28675:
[----:B------:R-:W-:Y:S01]  /*1a480*/  IMAD.MOV.U32 R252, RZ, RZ, R3 ;  /* 0x000000fffffc7224 */ /* 0x000fe200078e0003 */
[----:B------:R-:W-:Y:S01]  /*1a490*/  MOV R220, R219 ;  /* 0x000000db00dc7202 */ /* 0x000fe20000000f00 */
[----:B------:R-:W-:Y:S02]  /*1a4a0*/  IMAD.MOV.U32 R2, RZ, RZ, R0 ;  /* 0x000000ffff027224 */ /* 0x000fe400078e0000 */
[----:B------:R-:W-:Y:S02]  /*1a4b0*/  IMAD.MOV.U32 R32, RZ, RZ, R39 ;  /* 0x000000ffff207224 */ /* 0x000fe400078e0027 */
.L_x_28676:
[----:B------:R-:W-:Y:S05]  /*1a4c0*/  BSYNC B1 ;  /* 0x0000000000017941 */ /* 0x000fea0003800000 */
.L_x_28674:
        /* <DEDUP_REMOVED lines=11> */
.L_x_28678:
[----:B------:R-:W-:Y:S01]  /*1a580*/  IMAD.MOV.U32 R3, RZ, RZ, R252 ;  /* 0x000000ffff037224 */ /* 0x000fe200078e00fc */
[----:B------:R-:W-:Y:S01]  /*1a590*/  MOV R219, R218 ;  /* 0x000000da00db7202 */ /* 0x000fe20000000f00 */
[----:B------:R-:W-:Y:S02]  /*1a5a0*/  IMAD.MOV.U32 R0, RZ, RZ, R2 ;  /* 0x000000ffff007224 */ /* 0x000fe400078e0002 */
[----:B------:R-:W-:Y:S02]  /*1a5b0*/  IMAD.MOV.U32 R39, RZ, RZ, R38 ;  /* 0x000000ffff277224 */ /* 0x000fe400078e0026 */
.L_x_28679:
[----:B------:R-:W-:Y:S05]  /*1a5c0*/  BSYNC B1 ;  /* 0x0000000000017941 */ /* 0x000fea0003800000 */
.L_x_28677:
        /* <DEDUP_REMOVED lines=11> */
.L_x_28681:
[----:B------:R-:W-:Y:S01]  /*1a680*/  IMAD.MOV.U32 R252, RZ, RZ, R3 ;  /* 0x000000fffffc7224 */ /* 0x000fe200078e0003 */
[----:B------:R-:W-:Y:S01]  /*1a690*/  MOV R218, R217 ;  /* 0x000000d900da7202 */ /* 0x000fe20000000f00 */
[----:B------:R-:W-:Y:S02]  /*1a6a0*/  IMAD.MOV.U32 R2, RZ, RZ, R0 ;  /* 0x000000ffff027224 */ /* 0x000fe400078e0000 */
[----:B------:R-:W-:Y:S02]  /*1a6b0*/  IMAD.MOV.U32 R38, RZ, RZ, R37 ;  /* 0x000000ffff267224 */ /* 0x000fe400078e0025 */
.L_x_28682:
[----:B------:R-:W-:Y:S05]  /*1a6c0*/  BSYNC B1 ;  /* 0x0000000000017941 */ /* 0x000fea0003800000 */
.L_x_28680:
        /* <DEDUP_REMOVED lines=11> */
.L_x_28684:
[----:B------:R-:W-:Y:S01]  /*1a780*/  IMAD.MOV.U32 R3, RZ, RZ, R252 ;  /* 0x000000ffff037224 */ /* 0x000fe200078e00fc */
[----:B------:R-:W-:Y:S01]  /*1a790*/  MOV R217, R216 ;  /* 0x000000d800d97202 */ /* 0x000fe20000000f00 */
[----:B------:R-:W-:Y:S02]  /*1a7a0*/  IMAD.MOV.U32 R0, RZ, RZ, R2 ;  /* 0x000000ffff007224 */ /* 0x000fe400078e0002 */
[----:B------:R-:W-:Y:S02]  /*1a7b0*/  IMAD.MOV.U32 R37, RZ, RZ, R36 ;  /* 0x000000ffff257224 */ /* 0x000fe400078e0024 */
.L_x_28685:
[----:B------:R-:W-:Y:S05]  /*1a7c0*/  BSYNC B1 ;  /* 0x0000000000017941 */ /* 0x000fea0003800000 */
.L_x_28683:
        /* <DEDUP_REMOVED lines=11> */
.L_x_28687:
[----:B------:R-:W-:Y:S01]  /*1a880*/  IMAD.MOV.U32 R252, RZ, RZ, R3 ;  /* 0x000000fffffc7224 */ /* 0x000fe200078e0003 */
[----:B------:R-:W-:Y:S01]  /*1a890*/  MOV R216, R215 ;  /* 0x000000d700d87202 */ /* 0x000fe20000000f00 */
[----:B------:R-:W-:Y:S02]  /*1a8a0*/  IMAD.MOV.U32 R2, RZ, RZ, R0 ;  /* 0x000000ffff027224 */ /* 0x000fe400078e0000 */
[----:B------:R-:W-:Y:S02]  /*1a8b0*/  IMAD.MOV.U32 R36, RZ, RZ, R43 ;  /* 0x000000ffff247224 */ /* 0x000fe400078e002b */
.L_x_28688:
[----:B------:R-:W-:Y:S05]  /*1a8c0*/  BSYNC B1 ;  /* 0x0000000000017941 */ /* 0x000fea0003800000 */
.L_x_28686:
        /* <DEDUP_REMOVED lines=11> */
.L_x_28690:
[----:B------:R-:W-:Y:S01]  /*1a980*/  IMAD.MOV.U32 R3, RZ, RZ, R252 ;  /* 0x000000ffff037224 */ /* 0x000fe200078e00fc */
[----:B------:R-:W-:Y:S01]  /*1a990*/  MOV R215, R214 ;  /* 0x000000d600d77202 */ /* 0x000fe20000000f00 */
[----:B------:R-:W-:Y:S02]  /*1a9a0*/  IMAD.MOV.U32 R0, RZ, RZ, R2 ;  /* 0x000000ffff007224 */ /* 0x000fe400078e0002 */
[----:B------:R-:W-:Y:S02]  /*1a9b0*/  IMAD.MOV.U32 R43, RZ, RZ, R42 ;  /* 0x000000ffff2b7224 */ /* 0x000fe400078e002a */
.L_x_28691:
[----:B------:R-:W-:Y:S05]  /*1a9c0*/  BSYNC B1 ;  /* 0x0000000000017941 */ /* 0x000fea0003800000 */
.L_x_28689:
        /* <DEDUP_REMOVED lines=11> */
.L_x_28693:
[----:B------:R-:W-:Y:S01]  /*1aa80*/  IMAD.MOV.U32 R252, RZ, RZ, R3 ;  /* 0x000000fffffc7224 */ /* 0x000fe200078e0003 */
[----:B------:R-:W-:Y:S01]  /*1aa90*/  MOV R214, R213 ;  /* 0x000000d500d67202 */ /* 0x000fe20000000f00 */
[----:B------:R-:W-:Y:S02]  /*1aaa0*/  IMAD.MOV.U32 R2, RZ, RZ, R0 ;  /* 0x000000ffff027224 */ /* 0x000fe400078e0000 */
[----:B------:R-:W-:Y:S02]  /*1aab0*/  IMAD.MOV.U32 R42, RZ, RZ, R41 ;  /* 0x000000ffff2a7224 */ /* 0x000fe400078e0029 */
.L_x_28694:
[----:B------:R-:W-:Y:S05]  /*1aac0*/  BSYNC B1 ;  /* 0x0000000000017941 */ /* 0x000fea0003800000 */
.L_x_28692:
        /* <DEDUP_REMOVED lines=11> */
.L_x_28696:
[----:B------:R-:W-:Y:S01]  /*1ab80*/  IMAD.MOV.U32 R3, RZ, RZ, R252 ;  /* 0x000000ffff037224 */ /* 0x000fe200078e00fc */
[----:B------:R-:W-:Y:S01]  /*1ab90*/  MOV R213, R212 ;  /* 0x000000d400d57202 */ /* 0x000fe20000000f00 */
[----:B------:R-:W-:Y:S02]  /*1aba0*/  IMAD.MOV.U32 R0, RZ, RZ, R2 ;  /* 0x000000ffff007224 */ /* 0x000fe400078e0002 */
[----:B------:R-:W-:Y:S02]  /*1abb0*/  IMAD.MOV.U32 R41, RZ, RZ, R40 ;  /* 0x000000ffff297224 */ /* 0x000fe400078e0028 */
.L_x_28697:
[----:B------:R-:W-:Y:S05]  /*1abc0*/  BSYNC B1 ;  /* 0x0000000000017941 */ /* 0x000fea0003800000 */
.L_x_28695:
        /* <DEDUP_REMOVED lines=11> */
.L_x_28699:
[----:B------:R-:W-:Y:S01]  /*1ac80*/  IMAD.MOV.U32 R252, RZ, RZ, R3 ;  /* 0x000000fffffc7224 */ /* 0x000fe200078e0003 */
[----:B------:R-:W-:Y:S01]  /*1ac90*/  MOV R212, R211 ;  /* 0x000000d300d47202 */ /* 0x000fe20000000f00 */
[----:B------:R-:W-:Y:S02]  /*1aca0*/  IMAD.MOV.U32 R2, RZ, RZ, R0 ;  /* 0x000000ffff027224 */ /* 0x000fe400078e0000 */
[----:B------:R-:W-:Y:S02]  /*1acb0*/  IMAD.MOV.U32 R40, RZ, RZ, R47 ;  /* 0x000000ffff287224 */ /* 0x000fe400078e002f */
.L_x_28700:
[----:B------:R-:W-:Y:S05]  /*1acc0*/  BSYNC B1 ;  /* 0x0000000000017941 */ /* 0x000fea0003800000 */
.L_x_28698:
        /* <DEDUP_REMOVED lines=11> */
.L_x_28702:
[----:B------:R-:W-:Y:S01]  /*1ad80*/  IMAD.MOV.U32 R3, RZ, RZ, R252 ;  /* 0x000000ffff037224 */ /* 0x000fe200078e00fc */
[----:B------:R-:W-:Y:S01]  /*1ad90*/  MOV R211, R210 ;  /* 0x000000d200d37202 */ /* 0x000fe20000000f00 */
[----:B------:R-:W-:Y:S02]  /*1ada0*/  IMAD.MOV.U32 R0, RZ, RZ, R2 ;  /* 0x000000ffff007224 */ /* 0x000fe400078e0002 */
[----:B------:R-:W-:Y:S02]  /*1adb0*/  IMAD.MOV.U32 R47, RZ, RZ, R46 ;  /* 0x000000ffff2f7224 */ /* 0x000fe400078e002e */
.L_x_28703:
[----:B------:R-:W-:Y:S05]  /*1adc0*/  BSYNC B1 ;  /* 0x0000000000017941 */ /* 0x000fea0003800000 */
.L_x_28701:
        /* <DEDUP_REMOVED lines=11> */
.L_x_28705:
[----:B------:R-:W-:Y:S01]  /*1ae80*/  IMAD.MOV.U32 R252, RZ, RZ, R3 ;  /* 0x000000fffffc7224 */ /* 0x000fe200078e0003 */
[----:B------:R-:W-:Y:S01]  /*1ae90*/  MOV R210, R209 ;  /* 0x000000d100d27202 */ /* 0x000fe20000000f00 */
[----:B------:R-:W-:Y:S02]  /*1aea0*/  IMAD.MOV.U32 R2, RZ, RZ, R0 ;  /* 0x000000ffff027224 */ /* 0x000fe400078e0000 */
[----:B------:R-:W-:Y:S02]  /*1aeb0*/  IMAD.MOV.U32 R46, RZ, RZ, R45 ;  /* 0x000000ffff2e7224 */ /* 0x000fe400078e002d */
.L_x_28706:
[----:B------:R-:W-:Y:S05]  /*1aec0*/  BSYNC B1 ;  /* 0x0000000000017941 */ /* 0x000fea0003800000 */
.L_x_28704:
        /* <DEDUP_REMOVED lines=11> */
.L_x_28708:
[----:B------:R-:W-:Y:S01]  /*1af80*/  IMAD.MOV.U32 R3, RZ, RZ, R252 ;  /* 0x000000ffff037224 */ /* 0x000fe200078e00fc */
[----:B------:R-:W-:Y:S01]  /*1af90*/  MOV R209, R208 ;  /* 0x000000d000d17202 */ /* 0x000fe20000000f00 */
[----:B------:R-:W-:Y:S02]  /*1afa0*/  IMAD.MOV.U32 R0, RZ, RZ, R2 ;  /* 0x000000ffff007224 */ /* 0x000fe400078e0002 */
[----:B------:R-:W-:Y:S02]  /*1afb0*/  IMAD.MOV.U32 R45, RZ, RZ, R44 ;  /* 0x000000ffff2d7224 */ /* 0x000fe400078e002c */
.L_x_28709:
[----:B------:R-:W-:Y:S05]  /*1afc0*/  BSYNC B1 ;  /* 0x0000000000017941 */ /* 0x000fea0003800000 */
.L_x_28707:
        /* <DEDUP_REMOVED lines=11> */
.L_x_28711:
[----:B------:R-:W-:Y:S01]  /*1b080*/  IMAD.MOV.U32 R252, RZ, RZ, R3 ;  /* 0x000000fffffc7224 */ /* 0x000fe200078e0003 */
[----:B------:R-:W-:Y:S01]  /*1b090*/  MOV R208, R207 ;  /* 0x000000cf00d07202 */ /* 0x000fe20000000f00 */
[----:B------:R-:W-:Y:S02]  /*1b0a0*/  IMAD.MOV.U32 R2, RZ, RZ, R0 ;  /* 0x000000ffff027224 */ /* 0x000fe400078e0000 */
[----:B------:R-:W-:Y:S02]  /*1b0b0*/  IMAD.MOV.U32 R44, RZ, RZ, R51 ;  /* 0x000000ffff2c7224 */ /* 0x000fe400078e0033 */
.L_x_28712:
[----:B------:R-:W-:Y:S05]  /*1b0c0*/  BSYNC B1 ;  /* 0x0000000000017941 */ /* 0x000fea0003800000 */
.L_x_28710:
        /* <DEDUP_REMOVED lines=11> */
.L_x_28714:
[----:B------:R-:W-:Y:S01]  /*1b180*/  IMAD.MOV.U32 R3, RZ, RZ, R252 ;  /* 0x000000ffff037224 */ /* 0x000fe200078e00fc */
[----:B------:R-:W-:Y:S01]  /*1b190*/  MOV R207, R206 ;  /* 0x000000ce00cf7202 */ /* 0x000fe20000000f00 */
[----:B------:R-:W-:Y:S02]  /*1b1a0*/  IMAD.MOV.U32 R0, RZ, RZ, R2 ;  /* 0x000000ffff007224 */ /* 0x000fe400078e0002 */
[----:B------:R-:W-:Y:S02]  /*1b1b0*/  IMAD.MOV.U32 R51, RZ, RZ, R50 ;  /* 0x000000ffff337224 */ /* 0x000fe400078e0032 */
.L_x_28715:
[----:B------:R-:W-:Y:S05]  /*1b1c0*/  BSYNC B1 ;  /* 0x0000000000017941 */ /* 0x000fea0003800000 */
.L_x_28713:
        /* <DEDUP_REMOVED lines=11> */
.L_x_28717:
[----:B------:R-:W-:Y:S01]  /*1b280*/  IMAD.MOV.U32 R252, RZ, RZ, R3 ;  /* 0x000000fffffc7224 */ /* 0x000fe200078e0003 */
[----:B------:R-:W-:Y:S01]  /*1b290*/  MOV R206, R205 ;  /* 0x000000cd00ce7202 */ /* 0x000fe20000000f00 */
[----:B------:R-:W-:Y:S02]  /*1b2a0*/  IMAD.MOV.U32 R2, RZ, RZ, R0 ;  /* 0x000000ffff027224 */ /* 0x000fe400078e0000 */
[----:B------:R-:W-:Y:S02]  /*1b2b0*/  IMAD.MOV.U32 R50, RZ, RZ, R49 ;  /* 0x000000ffff327224 */ /* 0x000fe400078e0031 */
.L_x_28718:
[----:B------:R-:W-:Y:S05]  /*1b2c0*/  BSYNC B1 ;  /* 0x0000000000017941 */ /* 0x000fea0003800000 */
.L_x_28716:
        /* <DEDUP_REMOVED lines=11> */
.L_x_28720:
[----:B------:R-:W-:Y:S01]  /*1b380*/  IMAD.MOV.U32 R3, RZ, RZ, R252 ;  /* 0x000000ffff037224 */ /* 0x000fe200078e00fc */
[----:B------:R-:W-:Y:S01]  /*1b390*/  MOV R205, R204 ;  /* 0x000000cc00cd7202 */ /* 0x000fe20000000f00 */
[----:B------:R-:W-:Y:S02]  /*1b3a0*/  IMAD.MOV.U32 R0, RZ, RZ, R2 ;  /* 0x000000ffff007224 */ /* 0x000fe400078e0002 */
[----:B------:R-:W-:Y:S02]  /*1b3b0*/  IMAD.MOV.U32 R49, RZ, RZ, R48 ;  /* 0x000000ffff317224 */ /* 0x000fe400078e0030 */
.L_x_28721:
[----:B------:R-:W-:Y:S05]  /*1b3c0*/  BSYNC B1 ;  /* 0x0000000000017941 */ /* 0x000fea0003800000 */
.L_x_28719:
        /* <DEDUP_REMOVED lines=11> */
.L_x_28723:
[----:B------:R-:W-:Y:S01]  /*1b480*/  IMAD.MOV.U32 R252, RZ, RZ, R3 ;  /* 0x000000fffffc7224 */ /* 0x000fe200078e0003 */
[----:B------:R-:W-:Y:S01]  /*1b490*/  MOV R204, R203 ;  /* 0x000000cb00cc7202 */ /* 0x000fe20000000f00 */
[----:B------:R-:W-:Y:S02]  /*1b4a0*/  IMAD.MOV.U32 R2, RZ, RZ, R0 ;  /* 0x000000ffff027224 */ /* 0x000fe400078e0000 */
[----:B------:R-:W-:Y:S02]  /*1b4b0*/  IMAD.MOV.U32 R48, RZ, RZ, R55 ;  /* 0x000000ffff307224 */ /* 0x000fe400078e0037 */
.L_x_28724:
[----:B------:R-:W-:Y:S05]  /*1b4c0*/  BSYNC B1 ;  /* 0x0000000000017941 */ /* 0x000fea0003800000 */
.L_x_28722:
        /* <DEDUP_REMOVED lines=11> */
.L_x_28726:
[----:B------:R-:W-:Y:S01]  /*1b580*/  IMAD.MOV.U32 R3, RZ, RZ, R252 ;  /* 0x000000ffff037224 */ /* 0x000fe200078e00fc */
[----:B------:R-:W-:Y:S01]  /*1b590*/  MOV R203, R202 ;  /* 0x000000ca00cb7202 */ /* 0x000fe20000000f00 */
[----:B------:R-:W-:Y:S02]  /*1b5a0*/  IMAD.MOV.U32 R0, RZ, RZ, R2 ;  /* 0x000000ffff007224 */ /* 0x000fe400078e0002 */
[----:B------:R-:W-:Y:S02]  /*1b5b0*/  IMAD.MOV.U32 R55, RZ, RZ, R54 ;  /* 0x000000ffff377224 */ /* 0x000fe400078e0036 */
.L_x_28727:
[----:B------:R-:W-:Y:S05]  /*1b5c0*/  BSYNC B1 ;  /* 0x0000000000017941 */ /* 0x000fea0003800000 */
.L_x_28725:
        /* <DEDUP_REMOVED lines=11> */
.L_x_28729:
[----:B------:R-:W-:Y:S01]  /*1b680*/  IMAD.MOV.U32 R252, RZ, RZ, R3 ;  /* 0x000000fffffc7224 */ /* 0x000fe200078e0003 */
[----:B------:R-:W-:Y:S01]  /*1b690*/  MOV R202, R201 ;  /* 0x000000c900ca7202 */ /* 0x000fe20000000f00 */
[----:B------:R-:W-:Y:S02]  /*1b6a0*/  IMAD.MOV.U32 R2, RZ, RZ, R0 ;  /* 0x000000ffff027224 */ /* 0x000fe400078e0000 */
[----:B------:R-:W-:Y:S02]  /*1b6b0*/  IMAD.MOV.U32 R54, RZ, RZ, R53 ;  /* 0x000000ffff367224 */ /* 0x000fe400078e0035 */
.L_x_28730:
[----:B------:R-:W-:Y:S05]  /*1b6c0*/  BSYNC B1 ;  /* 0x0000000000017941 */ /* 0x000fea0003800000 */
.L_x_28728:
        /* <DEDUP_REMOVED lines=11> */
.L_x_28732:
[----:B------:R-:W-:Y:S01]  /*1b780*/  IMAD.MOV.U32 R3, RZ, RZ, R252 ;  /* 0x000000ffff037224 */ /* 0x000fe200078e00fc */
[----:B------:R-:W-:Y:S01]  /*1b790*/  MOV R201, R200 ;  /* 0x000000c800c97202 */ /* 0x000fe20000000f00 */
[----:B------:R-:W-:Y:S02]  /*1b7a0*/  IMAD.MOV.U32 R0, RZ, RZ, R2 ;  /* 0x000000ffff007224 */ /* 0x000fe400078e0002 */
[----:B------:R-:W-:Y:S02]  /*1b7b0*/  IMAD.MOV.U32 R53, RZ, RZ, R52 ;  /* 0x000000ffff357224 */ /* 0x000fe400078e0034 */
.L_x_28733:
[----:B------:R-:W-:Y:S05]  /*1b7c0*/  BSYNC B1 ;  /* 0x0000000000017941 */ /* 0x000fea0003800000 */
.L_x_28731:
        /* <DEDUP_REMOVED lines=11> */
.L_x_28735:
[----:B------:R-:W-:Y:S01]  /*1b880*/  IMAD.MOV.U32 R252, RZ, RZ, R3 ;  /* 0x000000fffffc7224 */ /* 0x000fe200078e0003 */
[----:B------:R-:W-:Y:S01]  /*1b890*/  MOV R200, R199 ;  /* 0x000000c700c87202 */ /* 0x000fe20000000f00 */
[----:B------:R-:W-:Y:S02]  /*1b8a0*/  IMAD.MOV.U32 R2, RZ, RZ, R0 ;  /* 0x000000ffff027224 */ /* 0x000fe400078e0000 */
[----:B------:R-:W-:Y:S02]  /*1b8b0*/  IMAD.MOV.U32 R52, RZ, RZ, R59 ;  /* 0x000000ffff347224 */ /* 0x000fe400078e003b */
.L_x_28736:
[----:B------:R-:W-:Y:S05]  /*1b8c0*/  BSYNC B1 ;  /* 0x0000000000017941 */ /* 0x000fea0003800000 */
.L_x_28734:
        /* <DEDUP_REMOVED lines=11> */
.L_x_28738:
[----:B------:R-:W-:Y:S01]  /*1b980*/  IMAD.MOV.U32 R3, RZ, RZ, R252 ;  /* 0x000000ffff037224 */ /* 0x000fe200078e00fc */
[----:B------:R-:W-:Y:S01]  /*1b990*/  MOV R199, R198 ;  /* 0x000000c600c77202 */ /* 0x000fe20000000f00 */
[----:B------:R-:W-:Y:S02]  /*1b9a0*/  IMAD.MOV.U32 R0, RZ, RZ, R2 ;  /* 0x000000ffff007224 */ /* 0x000fe400078e0002 */
[----:B------:R-:W-:Y:S02]  /*1b9b0*/  IMAD.MOV.U32 R59, RZ, RZ, R58 ;  /* 0x000000ffff3b7224 */ /* 0x000fe400078e003a */
.L_x_28739:
[----:B------:R-:W-:Y:S05]  /*1b9c0*/  BSYNC B1 ;  /* 0x0000000000017941 */ /* 0x000fea0003800000 */
.L_x_28737:
        /* <DEDUP_REMOVED lines=11> */
.L_x_28741:
[----:B------:R-:W-:Y:S01]  /*1ba80*/  IMAD.MOV.U32 R252, RZ, RZ, R3 ;  /* 0x000000fffffc7224 */ /* 0x000fe200078e0003 */
[----:B------:R-:W-:Y:S01]  /*1ba90*/  MOV R198, R197 ;  /* 0x000000c500c67202 */ /* 0x000fe20000000f00 */
[----:B------:R-:W-:Y:S02]  /*1baa0*/  IMAD.MOV.U32 R2, RZ, RZ, R0 ;  /* 0x000000ffff027224 */ /* 0x000fe400078e0000 */
[----:B------:R-:W-:Y:S02]  /*1bab0*/  IMAD.MOV.U32 R58, RZ, RZ, R57 ;  /* 0x000000ffff3a7224 */ /* 0x000fe400078e0039 */
.L_x_28742:
[----:B------:R-:W-:Y:S05]  /*1bac0*/  BSYNC B1 ;  /* 0x0000000000017941 */ /* 0x000fea0003800000 */
.L_x_28740:
        /* <DEDUP_REMOVED lines=11> */
.L_x_28744:
[----:B------:R-:W-:Y:S01]  /*1bb80*/  IMAD.MOV.U32 R3, RZ, RZ, R252 ;  /* 0x000000ffff037224 */ /* 0x000fe200078e00fc */
[----:B------:R-:W-:Y:S01]  /*1bb90*/  MOV R197, R196 ;  /* 0x000000c400c57202 */ /* 0x000fe20000000f00 */
[----:B------:R-:W-:Y:S02]  /*1bba0*/  IMAD.MOV.U32 R0, RZ, RZ, R2 ;  /* 0x000000ffff007224 */ /* 0x000fe400078e0002 */
[----:B------:R-:W-:Y:S02]  /*1bbb0*/  IMAD.MOV.U32 R57, RZ, RZ, R56 ;  /* 0x000000ffff397224 */ /* 0x000fe400078e0038 */
.L_x_28745:
[----:B------:R-:W-:Y:S05]  /*1bbc0*/  BSYNC B1 ;  /* 0x0000000000017941 */ /* 0x000fea0003800000 */
.L_x_28743:
        /* <DEDUP_REMOVED lines=11> */
.L_x_28747:
[----:B------:R-:W-:Y:S01]  /*1bc80*/  IMAD.MOV.U32 R252, RZ, RZ, R3 ;  /* 0x000000fffffc7224 */ /* 0x000fe200078e0003 */
[----:B------:R-:W-:Y:S01]  /*1bc90*/  MOV R196, R195 ;  /* 0x000000c300c47202 */ /* 0x000fe20000000f00 */
[----:B------:R-:W-:Y:S02]  /*1bca0*/  IMAD.MOV.U32 R2, RZ, RZ, R0 ;  /* 0x000000ffff027224 */ /* 0x000fe400078e0000 */
[----:B------:R-:W-:Y:S02]  /*1bcb0*/  IMAD.MOV.U32 R56, RZ, RZ, R63 ;  /* 0x000000ffff387224 */ /* 0x000fe400078e003f */
.L_x_28748:
[----:B------:R-:W-:Y:S05]  /*1bcc0*/  BSYNC B1 ;  /* 0x0000000000017941 */ /* 0x000fea0003800000 */
.L_x_28746:
        /* <DEDUP_REMOVED lines=11> */
.L_x_28750:
[----:B------:R-:W-:Y:S01]  /*1bd80*/  IMAD.MOV.U32 R3, RZ, RZ, R252 ;  /* 0x000000ffff037224 */ /* 0x000fe200078e00fc */
[----:B------:R-:W-:Y:S01]  /*1bd90*/  MOV R195, R194 ;  /* 0x000000c200c37202 */ /* 0x000fe20000000f00 */
[----:B------:R-:W-:Y:S02]  /*1bda0*/  IMAD.MOV.U32 R0, RZ, RZ, R2 ;  /* 0x000000ffff007224 */ /* 0x000fe400078e0002 */
[----:B------:R-:W-:Y:S02]  /*1bdb0*/  IMAD.MOV.U32 R63, RZ, RZ, R62 ;  /* 0x000000ffff3f7224 */ /* 0x000fe400078e003e */
.L_x_28751:
[----:B------:R-:W-:Y:S05]  /*1bdc0*/  BSYNC B1 ;  /* 0x0000000000017941 */ /* 0x000fea0003800000 */
.L_x_28749:
        /* <DEDUP_REMOVED lines=11> */
.L_x_28753:
[----:B------:R-:W-:Y:S01]  /*1be80*/  IMAD.MOV.U32 R252, RZ, RZ, R3 ;  /* 0x000000fffffc7224 */ /* 0x000fe200078e0003 */
[----:B------:R-:W-:Y:S01]  /*1be90*/  MOV R194, R193 ;  /* 0x000000c100c27202 */ /* 0x000fe20000000f00 */
[----:B------:R-:W-:Y:S02]  /*1bea0*/  IMAD.MOV.U32 R2, RZ, RZ, R0 ;  /* 0x000000ffff027224 */ /* 0x000fe400078e0000 */
[----:B------:R-:W-:Y:S02]  /*1beb0*/  IMAD.MOV.U32 R62, RZ, RZ, R61 ;  /* 0x000000ffff3e7224 */ /* 0x000fe400078e003d */
.L_x_28754:
[----:B------:R-:W-:Y:S05]  /*1bec0*/  BSYNC B1 ;  /* 0x0000000000017941 */ /* 0x000fea0003800000 */
.L_x_28752:
        /* <DEDUP_REMOVED lines=11> */
.L_x_28756:
[----:B------:R-:W-:Y:S01]  /*1bf80*/  IMAD.MOV.U32 R3, RZ, RZ, R252 ;  /* 0x000000ffff037224 */ /* 0x000fe200078e00fc */
[----:B------:R-:W-:Y:S01]  /*1bf90*/  MOV R193, R192 ;  /* 0x000000c000c17202 */ /* 0x000fe20000000f00 */
[----:B------:R-:W-:Y:S02]  /*1bfa0*/  IMAD.MOV.U32 R0, RZ, RZ, R2 ;  /* 0x000000ffff007224 */ /* 0x000fe400078e0002 */
[----:B------:R-:W-:Y:S02]  /*1bfb0*/  IMAD.MOV.U32 R61, RZ, RZ, R60 ;  /* 0x000000ffff3d7224 */ /* 0x000fe400078e003c */
.L_x_28757:
[----:B------:R-:W-:Y:S05]  /*1bfc0*/  BSYNC B1 ;  /* 0x0000000000017941 */ /* 0x000fea0003800000 */
.L_x_28755:
        /* <DEDUP_REMOVED lines=11> */
.L_x_28759:
[----:B------:R-:W-:Y:S01]  /*1c080*/  IMAD.MOV.U32 R252, RZ, RZ, R3 ;  /* 0x000000fffffc7224 */ /* 0x000fe200078e0003 */
[----:B------:R-:W-:Y:S01]  /*1c090*/  MOV R192, R191 ;  /* 0x000000bf00c07202 */ /* 0x000fe20000000f00 */
[----:B------:R-:W-:Y:S02]  /*1c0a0*/  IMAD.MOV.U32 R2, RZ, RZ, R0 ;  /* 0x000000ffff027224 */ /* 0x000fe400078e0000 */
[----:B------:R-:W-:Y:S02]  /*1c0b0*/  IMAD.MOV.U32 R60, RZ, RZ, R67 ;  /* 0x000000ffff3c7224 */ /* 0x000fe400078e0043 */
.L_x_28760:
[----:B------:R-:W-:Y:S05]  /*1c0c0*/  BSYNC B1 ;  /* 0x0000000000017941 */ /* 0x000fea0003800000 */
.L_x_28758:
        /* <DEDUP_REMOVED lines=11> */
.L_x_28762:
[----:B------:R-:W-:Y:S01]  /*1c180*/  IMAD.MOV.U32 R3, RZ, RZ, R252 ;  /* 0x000000ffff037224 */ /* 0x000fe200078e00fc */
[----:B------:R-:W-:Y:S01]  /*1c190*/  MOV R191, R190 ;  /* 0x000000be00bf7202 */ /* 0x000fe20000000f00 */
[----:B------:R-:W-:Y:S02]  /*1c1a0*/  IMAD.MOV.U32 R0, RZ, RZ, R2 ;  /* 0x000000ffff007224 */ /* 0x000fe400078e0002 */
[----:B------:R-:W-:Y:S02]  /*1c1b0*/  IMAD.MOV.U32 R67, RZ, RZ, R66 ;  /* 0x000000ffff437224 */ /* 0x000fe400078e0042 */
.L_x_28763:
[----:B------:R-:W-:Y:S05]  /*1c1c0*/  BSYNC B1 ;  /* 0x0000000000017941 */ /* 0x000fea0003800000 */
.L_x_28761:
        /* <DEDUP_REMOVED lines=11> */
.L_x_28765:
[----:B------:R-:W-:Y:S01]  /*1c280*/  IMAD.MOV.U32 R252, RZ, RZ, R3 ;  /* 0x000000fffffc7224 */ /* 0x000fe200078e0003 */
[----:B------:R-:W-:Y:S01]  /*1c290*/  MOV R190, R189 ;  /* 0x000000bd00be7202 */ /* 0x000fe20000000f00 */
[----:B------:R-:W-:Y:S02]  /*1c2a0*/  IMAD.MOV.U32 R2, RZ, RZ, R0 ;  /* 0x000000ffff027224 */ /* 0x000fe400078e0000 */
[----:B------:R-:W-:Y:S02]  /*1c2b0*/  IMAD.MOV.U32 R66, RZ, RZ, R65 ;  /* 0x000000ffff427224 */ /* 0x000fe400078e0041 */
.L_x_28766:
[----:B------:R-:W-:Y:S05]  /*1c2c0*/  BSYNC B1 ;  /* 0x0000000000017941 */ /* 0x000fea0003800000 */
.L_x_28764:
        /* <DEDUP_REMOVED lines=11> */
.L_x_28768:
[----:B------:R-:W-:Y:S01]  /*1c380*/  IMAD.MOV.U32 R3, RZ, RZ, R252 ;  /* 0x000000ffff037224 */ /* 0x000fe200078e00fc */
[----:B------:R-:W-:Y:S01]  /*1c390*/  MOV R189, R188 ;  /* 0x000000bc00bd7202 */ /* 0x000fe20000000f00 */
[----:B------:R-:W-:Y:S02]  /*1c3a0*/  IMAD.MOV.U32 R0, RZ, RZ, R2 ;  /* 0x000000ffff007224 */ /* 0x000fe400078e0002 */
[----:B------:R-:W-:Y:S02]  /*1c3b0*/  IMAD.MOV.U32 R65, RZ, RZ, R64 ;  /* 0x000000ffff417224 */ /* 0x000fe400078e0040 */
.L_x_28769:
[----:B------:R-:W-:Y:S05]  /*1c3c0*/  BSYNC B1 ;  /* 0x0000000000017941 */ /* 0x000fea0003800000 */
.L_x_28767:
        /* <DEDUP_REMOVED lines=11> */
.L_x_28771:
[----:B------:R-:W-:Y:S01]  /*1c480*/  IMAD.MOV.U32 R252, RZ, RZ, R3 ;  /* 0x000000fffffc7224 */ /* 0x000fe200078e0003 */
[----:B------:R-:W-:Y:S01]  /*1c490*/  MOV R188, R187 ;  /* 0x000000bb00bc7202 */ /* 0x000fe20000000f00 */
[----:B------:R-:W-:Y:S02]  /*1c4a0*/  IMAD.MOV.U32 R2, RZ, RZ, R0 ;  /* 0x000000ffff027224 */ /* 0x000fe400078e0000 */
[----:B------:R-:W-:Y:S02]  /*1c4b0*/  IMAD.MOV.U32 R64, RZ, RZ, R71 ;  /* 0x000000ffff407224 */ /* 0x000fe400078e0047 */
.L_x_28772:
[----:B------:R-:W-:Y:S05]  /*1c4c0*/  BSYNC B1 ;  /* 0x0000000000017941 */ /* 0x000fea0003800000 */
.L_x_28770:
        /* <DEDUP_REMOVED lines=11> */
.L_x_28774:
[----:B------:R-:W-:Y:S01]  /*1c580*/  IMAD.MOV.U32 R3, RZ, RZ, R252 ;  /* 0x000000ffff037224 */ /* 0x000fe200078e00fc */
[----:B------:R-:W-:Y:S01]  /*1c590*/  MOV R187, R186 ;  /* 0x000000ba00bb7202 */ /* 0x000fe20000000f00 */
[----:B------:R-:W-:Y:S02]  /*1c5a0*/  IMAD.MOV.U32 R0, RZ, RZ, R2 ;  /* 0x000000ffff007224 */ /* 0x000fe400078e0002 */
[----:B------:R-:W-:Y:S02]  /*1c5b0*/  IMAD.MOV.U32 R71, RZ, RZ, R70 ;  /* 0x000000ffff477224 */ /* 0x000fe400078e0046 */
.L_x_28775:
[----:B------:R-:W-:Y:S05]  /*1c5c0*/  BSYNC B1 ;  /* 0x0000000000017941 */ /* 0x000fea0003800000 */
.L_x_28773:
        /* <DEDUP_REMOVED lines=11> */
.L_x_28777:
[----:B------:R-:W-:Y:S01]  /*1c680*/  IMAD.MOV.U32 R252, RZ, RZ, R3 ;  /* 0x000000fffffc7224 */ /* 0x000fe200078e0003 */
[----:B------:R-:W-:Y:S01]  /*1c690*/  MOV R186, R185 ;  /* 0x000000b900ba7202 */ /* 0x000fe20000000f00 */
[----:B------:R-:W-:Y:S02]  /*1c6a0*/  IMAD.MOV.U32 R2, RZ, RZ, R0 ;  /* 0x000000ffff027224 */ /* 0x000fe400078e0000 */
[----:B------:R-:W-:Y:S02]  /*1c6b0*/  IMAD.MOV.U32 R70, RZ, RZ, R69 ;  /* 0x000000ffff467224 */ /* 0x000fe400078e0045 */
.L_x_28778:
[----:B------:R-:W-:Y:S05]  /*1c6c0*/  BSYNC B1 ;  /* 0x0000000000017941 */ /* 0x000fea0003800000 */
.L_x_28776:
        /* <DEDUP_REMOVED lines=11> */
.L_x_28780:
[----:B------:R-:W-:Y:S01]  /*1c780*/  IMAD.MOV.U32 R3, RZ, RZ, R252 ;  /* 0x000000ffff037224 */ /* 0x000fe200078e00fc */
[----:B------:R-:W-:Y:S01]  /*1c790*/  MOV R185, R184 ;  /* 0x000000b800b97202 */ /* 0x000fe20000000f00 */
[----:B------:R-:W-:Y:S02]  /*1c7a0*/  IMAD.MOV.U32 R0, RZ, RZ, R2 ;  /* 0x000000ffff007224 */ /* 0x000fe400078e0002 */
[----:B------:R-:W-:Y:S02]  /*1c7b0*/  IMAD.MOV.U32 R69, RZ, RZ, R68 ;  /* 0x000000ffff457224 */ /* 0x000fe400078e0044 */
.L_x_28781:
[----:B------:R-:W-:Y:S05]  /*1c7c0*/  BSYNC B1 ;  /* 0x0000000000017941 */ /* 0x000fea0003800000 */
.L_x_28779:
        /* <DEDUP_REMOVED lines=11> */
.L_x_28783:
[----:B------:R-:W-:Y:S01]  /*1c880*/  IMAD.MOV.U32 R252, RZ, RZ, R3 ;  /* 0x000000fffffc7224 */ /* 0x000fe200078e0003 */
[----:B------:R-:W-:Y:S01]  /*1c890*/  MOV R184, R183 ;  /* 0x000000b700b87202 */ /* 0x000fe20000000f00 */
[----:B------:R-:W-:Y:S02]  /*1c8a0*/  IMAD.MOV.U32 R2, RZ, RZ, R0 ;  /* 0x000000ffff027224 */ /* 0x000fe400078e0000 */
[----:B------:R-:W-:Y:S02]  /*1c8b0*/  IMAD.MOV.U32 R68, RZ, RZ, R75 ;  /* 0x000000ffff447224 */ /* 0x000fe400078e004b */
.L_x_28784:
[----:B------:R-:W-:Y:S05]  /*1c8c0*/  BSYNC B1 ;  /* 0x0000000000017941 */ /* 0x000fea0003800000 */
.L_x_28782:
        /* <DEDUP_REMOVED lines=11> */
.L_x_28786:
[----:B------:R-:W-:Y:S01]  /*1c980*/  IMAD.MOV.U32 R3, RZ, RZ, R252 ;  /* 0x000000ffff037224 */ /* 0x000fe200078e00fc */
[----:B------:R-:W-:Y:S01]  /*1c990*/  MOV R183, R182 ;  /* 0x000000b600b77202 */ /* 0x000fe20000000f00 */
[----:B------:R-:W-:Y:S02]  /*1c9a0*/  IMAD.MOV.U32 R0, RZ, RZ, R2 ;  /* 0x000000ffff007224 */ /* 0x000fe400078e0002 */
[----:B------:R-:W-:Y:S02]  /*1c9b0*/  IMAD.MOV.U32 R75, RZ, RZ, R74 ;  /* 0x000000ffff4b7224 */ /* 0x000fe400078e004a */
.L_x_28787:
[----:B------:R-:W-:Y:S05]  /*1c9c0*/  BSYNC B1 ;  /* 0x0000000000017941 */ /* 0x000fea0003800000 */
.L_x_28785:
        /* <DEDUP_REMOVED lines=11> */
.L_x_28789:
[----:B------:R-:W-:Y:S01]  /*1ca80*/  IMAD.MOV.U32 R252, RZ, RZ, R3 ;  /* 0x000000fffffc7224 */ /* 0x000fe200078e0003 */
[----:B------:R-:W-:Y:S01]  /*1ca90*/  MOV R182, R181 ;  /* 0x000000b500b67202 */ /* 0x000fe20000000f00 */
[----:B------:R-:W-:Y:S02]  /*1caa0*/  IMAD.MOV.U32 R2, RZ, RZ, R0 ;  /* 0x000000ffff027224 */ /* 0x000fe400078e0000 */
[----:B------:R-:W-:Y:S02]  /*1cab0*/  IMAD.MOV.U32 R74, RZ, RZ, R73 ;  /* 0x000000ffff4a7224 */ /* 0x000fe400078e0049 */
.L_x_28790:
[----:B------:R-:W-:Y:S05]  /*1cac0*/  BSYNC B1 ;  /* 0x0000000000017941 */ /* 0x000fea0003800000 */
.L_x_28788:
        /* <DEDUP_REMOVED lines=11> */
.L_x_28792:
[----:B------:R-:W-:Y:S01]  /*1cb80*/  IMAD.MOV.U32 R3, RZ, RZ, R252 ;  /* 0x000000ffff037224 */ /* 0x000fe200078e00fc */
[----:B------:R-:W-:Y:S01]  /*1cb90*/  MOV R181, R180 ;  /* 0x000000b400b57202 */ /* 0x000fe20000000f00 */
[----:B------:R-:W-:Y:S02]  /*1cba0*/  IMAD.MOV.U32 R0, RZ, RZ, R2 ;  /* 0x000000ffff007224 */ /* 0x000fe400078e0002 */
[----:B------:R-:W-:Y:S02]  /*1cbb0*/  IMAD.MOV.U32 R73, RZ, RZ, R72 ;  /* 0x000000ffff497224 */ /* 0x000fe400078e0048 */
.L_x_28793:
[----:B------:R-:W-:Y:S05]  /*1cbc0*/  BSYNC B1 ;  /* 0x0000000000017941 */ /* 0x000fea0003800000 */
.L_x_28791:
        /* <DEDUP_REMOVED lines=11> */
.L_x_28795:
[----:B------:R-:W-:Y:S01]  /*1cc80*/  IMAD.MOV.U32 R252, RZ, RZ, R3 ;  /* 0x000000fffffc7224 */ /* 0x000fe200078e0003 */
[----:B------:R-:W-:Y:S01]  /*1cc90*/  MOV R180, R179 ;  /* 0x000000b300b47202 */ /* 0x000fe20000000f00 */
[----:B------:R-:W-:Y:S02]  /*1cca0*/  IMAD.MOV.U32 R2, RZ, RZ, R0 ;  /* 0x000000ffff027224 */ /* 0x000fe400078e0000 */
[----:B------:R-:W-:Y:S02]  /*1ccb0*/  IMAD.MOV.U32 R72, RZ, RZ, R79 ;  /* 0x000000ffff487224 */ /* 0x000fe400078e004f */
.L_x_28796:
[----:B------:R-:W-:Y:S05]  /*1ccc0*/  BSYNC B1 ;  /* 0x0000000000017941 */ /* 0x000fea0003800000 */
.L_x_28794:
        /* <DEDUP_REMOVED lines=11> */
.L_x_28798:
[----:B------:R-:W-:Y:S01]  /*1cd80*/  IMAD.MOV.U32 R3, RZ, RZ, R252 ;  /* 0x000000ffff037224 */ /* 0x000fe200078e00fc */
[----:B------:R-:W-:Y:S01]  /*1cd90*/  MOV R179, R178 ;  /* 0x000000b200b37202 */ /* 0x000fe20000000f00 */
[----:B------:R-:W-:Y:S02]  /*1cda0*/  IMAD.MOV.U32 R0, RZ, RZ, R2 ;  /* 0x000000ffff007224 */ /* 0x000fe400078e0002 */
[----:B------:R-:W-:Y:S02]  /*1cdb0*/  IMAD.MOV.U32 R79, RZ, RZ, R78 ;  /* 0x000000ffff4f7224 */ /* 0x000fe400078e004e */
.L_x_28799:
[----:B------:R-:W-:Y:S05]  /*1cdc0*/  BSYNC B1 ;  /* 0x0000000000017941 */ /* 0x000fea0003800000 */
.L_x_28797:
        /* <DEDUP_REMOVED lines=11> */
.L_x_28801:
[----:B------:R-:W-:Y:S01]  /*1ce80*/  IMAD.MOV.U32 R252, RZ, RZ, R3 ;  /* 0x000000fffffc7224 */ /* 0x000fe200078e0003 */
[----:B------:R-:W-:Y:S01]  /*1ce90*/  MOV R178, R177 ;  /* 0x000000b100b27202 */ /* 0x000fe20000000f00 */
[----:B------:R-:W-:Y:S02]  /*1cea0*/  IMAD.MOV.U32 R2, RZ, RZ, R0 ;  /* 0x000000ffff027224 */ /* 0x000fe400078e0000 */
[----:B------:R-:W-:Y:S02]  /*1ceb0*/  IMAD.MOV.U32 R78, RZ, RZ, R77 ;  /* 0x000000ffff4e7224 */ /* 0x000fe400078e004d */
.L_x_28802:
[----:B------:R-:W-:Y:S05]  /*1cec0*/  BSYNC B1 ;  /* 0x0000000000017941 */ /* 0x000fea0003800000 */
.L_x_28800:
        /* <DEDUP_REMOVED lines=11> */
.L_x_28804:
[----:B------:R-:W-:Y:S01]  /*1cf80*/  IMAD.MOV.U32 R3, RZ, RZ, R252 ;  /* 0x000000ffff037224 */ /* 0x000fe200078e00fc */
[----:B------:R-:W-:Y:S01]  /*1cf90*/  MOV R177, R176 ;  /* 0x000000b000b17202 */ /* 0x000fe20000000f00 */
[----:B------:R-:W-:Y:S02]  /*1cfa0*/  IMAD.MOV.U32 R0, RZ, RZ, R2 ;  /* 0x000000ffff007224 */ /* 0x000fe400078e0002 */
[----:B------:R-:W-:Y:S02]  /*1cfb0*/  IMAD.MOV.U32 R77, RZ, RZ, R76 ;  /* 0x000000ffff4d7224 */ /* 0x000fe400078e004c */
.L_x_28805:
[----:B------:R-:W-:Y:S05]  /*1cfc0*/  BSYNC B1 ;  /* 0x0000000000017941 */ /* 0x000fea0003800000 */
.L_x_28803:
        /* <DEDUP_REMOVED lines=11> */
.L_x_28807:
[----:B------:R-:W-:Y:S01]  /*1d080*/  IMAD.MOV.U32 R252, RZ, RZ, R3 ;  /* 0x000000fffffc7224 */ /* 0x000fe200078e0003 */
[----:B------:R-:W-:Y:S01]  /*1d090*/  MOV R176, R175 ;  /* 0x000000af00b07202 */ /* 0x000fe20000000f00 */
[----:B------:R-:W-:Y:S02]  /*1d0a0*/  IMAD.MOV.U32 R2, RZ, RZ, R0 ;  /* 0x000000ffff027224 */ /* 0x000fe400078e0000 */
[----:B------:R-:W-:Y:S02]  /*1d0b0*/  IMAD.MOV.U32 R76, RZ, RZ, R83 ;  /* 0x000000ffff4c7224 */ /* 0x000fe400078e0053 */
.L_x_28808:
[----:B------:R-:W-:Y:S05]  /*1d0c0*/  BSYNC B1 ;  /* 0x0000000000017941 */ /* 0x000fea0003800000 */
.L_x_28806:
        /* <DEDUP_REMOVED lines=11> */
.L_x_28810:
[----:B------:R-:W-:Y:S01]  /*1d180*/  IMAD.MOV.U32 R3, RZ, RZ, R252 ;  /* 0x000000ffff037224 */ /* 0x000fe200078e00fc */
[----:B------:R-:W-:Y:S01]  /*1d190*/  MOV R175, R174 ;  /* 0x000000ae00af7202 */ /* 0x000fe20000000f00 */
[----:B------:R-:W-:Y:S02]  /*1d1a0*/  IMAD.MOV.U32 R0, RZ, RZ, R2 ;  /* 0x000000ffff007224 */ /* 0x000fe400078e0002 */
[----:B------:R-:W-:Y:S02]  /*1d1b0*/  IMAD.MOV.U32 R83, RZ, RZ, R82 ;  /* 0x000000ffff537224 */ /* 0x000fe400078e0052 */
.L_x_28811:
[----:B------:R-:W-:Y:S05]  /*1d1c0*/  BSYNC B1 ;  /* 0x0000000000017941 */ /* 0x000fea0003800000 */
.L_x_28809:
        /* <DEDUP_REMOVED lines=11> */
.L_x_28813:
[----:B------:R-:W-:Y:S01]  /*1d280*/  IMAD.MOV.U32 R252, RZ, RZ, R3 ;  /* 0x000000fffffc7224 */ /* 0x000fe200078e0003 */
[----:B------:R-:W-:Y:S01]  /*1d290*/  MOV R174, R173 ;  /* 0x000000ad00ae7202 */ /* 0x000fe20000000f00 */
[----:B------:R-:W-:Y:S02]  /*1d2a0*/  IMAD.MOV.U32 R2, RZ, RZ, R0 ;  /* 0x000000ffff027224 */ /* 0x000fe400078e0000 */
[----:B------:R-:W-:Y:S02]  /*1d2b0*/  IMAD.MOV.U32 R82, RZ, RZ, R81 ;  /* 0x000000ffff527224 */ /* 0x000fe400078e0051 */
.L_x_28814:
[----:B------:R-:W-:Y:S05]  /*1d2c0*/  BSYNC B1 ;  /* 0x0000000000017941 */ /* 0x000fea0003800000 */
.L_x_28812:
        /* <DEDUP_REMOVED lines=11> */
.L_x_28816:
[----:B------:R-:W-:Y:S01]  /*1d380*/  IMAD.MOV.U32 R3, RZ, RZ, R252 ;  /* 0x000000ffff037224 */ /* 0x000fe200078e00fc */
[----:B------:R-:W-:Y:S01]  /*1d390*/  MOV R173, R172 ;  /* 0x000000ac00ad7202 */ /* 0x000fe20000000f00 */
[----:B------:R-:W-:Y:S02]  /*1d3a0*/  IMAD.MOV.U32 R0, RZ, RZ, R2 ;  /* 0x000000ffff007224 */ /* 0x000fe400078e0002 */
[----:B------:R-:W-:Y:S02]  /*1d3b0*/  IMAD.MOV.U32 R81, RZ, RZ, R80 ;  /* 0x000000ffff517224 */ /* 0x000fe400078e0050 */
.L_x_28817:
[----:B------:R-:W-:Y:S05]  /*1d3c0*/  BSYNC B1 ;  /* 0x0000000000017941 */ /* 0x000fea0003800000 */
.L_x_28815:
        /* <DEDUP_REMOVED lines=11> */
.L_x_28819:
[----:B------:R-:W-:Y:S01]  /*1d480*/  IMAD.MOV.U32 R252, RZ, RZ, R3 ;  /* 0x000000fffffc7224 */ /* 0x000fe200078e0003 */
[----:B------:R-:W-:Y:S01]  /*1d490*/  MOV R172, R171 ;  /* 0x000000ab00ac7202 */ /* 0x000fe20000000f00 */
[----:B------:R-:W-:Y:S02]  /*1d4a0*/  IMAD.MOV.U32 R2, RZ, RZ, R0 ;  /* 0x000000ffff027224 */ /* 0x000fe400078e0000 */
[----:B------:R-:W-:Y:S02]  /*1d4b0*/  IMAD.MOV.U32 R80, RZ, RZ, R87 ;  /* 0x000000ffff507224 */ /* 0x000fe400078e0057 */
.L_x_28820:
[----:B------:R-:W-:Y:S05]  /*1d4c0*/  BSYNC B1 ;  /* 0x0000000000017941 */ /* 0x000fea0003800000 */
.L_x_28818:
        /* <DEDUP_REMOVED lines=11> */
.L_x_28822:
[----:B------:R-:W-:Y:S01]  /*1d580*/  IMAD.MOV.U32 R3, RZ, RZ, R252 ;  /* 0x000000ffff037224 */ /* 0x000fe200078e00fc */
[----:B------:R-:W-:Y:S01]  /*1d590*/  MOV R171, R170 ;  /* 0x000000aa00ab7202 */ /* 0x000fe20000000f00 */
[----:B------:R-:W-:Y:S02]  /*1d5a0*/  IMAD.MOV.U32 R0, RZ, RZ, R2 ;  /* 0x000000ffff007224 */ /* 0x000fe400078e0002 */
[----:B------:R-:W-:Y:S02]  /*1d5b0*/  IMAD.MOV.U32 R87, RZ, RZ, R86 ;  /* 0x000000ffff577224 */ /* 0x000fe400078e0056 */
.L_x_28823:
[----:B------:R-:W-:Y:S05]  /*1d5c0*/  BSYNC B1 ;  /* 0x0000000000017941 */ /* 0x000fea0003800000 */
.L_x_28821:
        /* <DEDUP_REMOVED lines=11> */
.L_x_28825:
[----:B------:R-:W-:Y:S01]  /*1d680*/  IMAD.MOV.U32 R252, RZ, RZ, R3 ;  /* 0x000000fffffc7224 */ /* 0x000fe200078e0003 */
[----:B------:R-:W-:Y:S01]  /*1d690*/  MOV R170, R169 ;  /* 0x000000a900aa7202 */ /* 0x000fe20000000f00 */
[----:B------:R-:W-:Y:S02]  /*1d6a0*/  IMAD.MOV.U32 R2, RZ, RZ, R0 ;  /* 0x000000ffff027224 */ /* 0x000fe400078e0000 */
[----:B------:R-:W-:Y:S02]  /*1d6b0*/  IMAD.MOV.U32 R86, RZ, RZ, R85 ;  /* 0x000000ffff567224 */ /* 0x000fe400078e0055 */
.L_x_28826:
[----:B------:R-:W-:Y:S05]  /*1d6c0*/  BSYNC B1 ;  /* 0x0000000000017941 */ /* 0x000fea0003800000 */
.L_x_28824:
        /* <DEDUP_REMOVED lines=11> */
.L_x_28828:
[----:B------:R-:W-:Y:S01]  /*1d780*/  IMAD.MOV.U32 R3, RZ, RZ, R252 ;  /* 0x000000ffff037224 */ /* 0x000fe200078e00fc */
[----:B------:R-:W-:Y:S01]  /*1d790*/  MOV R169, R168 ;  /* 0x000000a800a97202 */ /* 0x000fe20000000f00 */
[----:B------:R-:W-:Y:S02]  /*1d7a0*/  IMAD.MOV.U32 R0, RZ, RZ, R2 ;  /* 0x000000ffff007224 */ /* 0x000fe400078e0002 */
[----:B------:R-:W-:Y:S02]  /*1d7b0*/  IMAD.MOV.U32 R85, RZ, RZ, R84 ;  /* 0x000000ffff557224 */ /* 0x000fe400078e0054 */
.L_x_28829:
[----:B------:R-:W-:Y:S05]  /*1d7c0*/  BSYNC B1 ;  /* 0x0000000000017941 */ /* 0x000fea0003800000 */
.L_x_28827:
        /* <DEDUP_REMOVED lines=11> */
.L_x_28831:
[----:B------:R-:W-:Y:S01]  /*1d880*/  IMAD.MOV.U32 R252, RZ, RZ, R3 ;  /* 0x000000fffffc7224 */ /* 0x000fe200078e0003 */
[----:B------:R-:W-:Y:S01]  /*1d890*/  MOV R168, R167 ;  /* 0x000000a700a87202 */ /* 0x000fe20000000f00 */
[----:B------:R-:W-:Y:S02]  /*1d8a0*/  IMAD.MOV.U32 R2, RZ, RZ, R0 ;  /* 0x000000ffff027224 */ /* 0x000fe400078e0000 */
[----:B------:R-:W-:Y:S02]  /*1d8b0*/  IMAD.MOV.U32 R84, RZ, RZ, R91 ;  /* 0x000000ffff547224 */ /* 0x000fe400078e005b */
.L_x_28832:
[----:B------:R-:W-:Y:S05]  /*1d8c0*/  BSYNC B1 ;  /* 0x0000000000017941 */ /* 0x000fea0003800000 */
.L_x_28830:
        /* <DEDUP_REMOVED lines=11> */
.L_x_28834:
[----:B------:R-:W-:Y:S01]  /*1d980*/  IMAD.MOV.U32 R3, RZ, RZ, R252 ;  /* 0x000000ffff037224 */ /* 0x000fe200078e00fc */
[----:B------:R-:W-:Y:S01]  /*1d990*/  MOV R167, R166 ;  /* 0x000000a600a77202 */ /* 0x000fe20000000f00 */
[----:B------:R-:W-:Y:S02]  /*1d9a0*/  IMAD.MOV.U32 R0, RZ, RZ, R2 ;  /* 0x000000ffff007224 */ /* 0x000fe400078e0002 */
[----:B------:R-:W-:Y:S02]  /*1d9b0*/  IMAD.MOV.U32 R91, RZ, RZ, R90 ;  /* 0x000000ffff5b7224 */ /* 0x000fe400078e005a */
.L_x_28835:
[----:B------:R-:W-:Y:S05]  /*1d9c0*/  BSYNC B1 ;  /* 0x0000000000017941 */ /* 0x000fea0003800000 */
.L_x_28833:
        /* <DEDUP_REMOVED lines=11> */
.L_x_28837:
[----:B------:R-:W-:Y:S01]  /*1da80*/  IMAD.MOV.U32 R252, RZ, RZ, R3 ;  /* 0x000000fffffc7224 */ /* 0x000fe200078e0003 */
[----:B------:R-:W-:Y:S01]  /*1da90*/  MOV R166, R165 ;  /* 0x000000a500a67202 */ /* 0x000fe20000000f00 */
[----:B------:R-:W-:Y:S02]  /*1daa0*/  IMAD.MOV.U32 R2, RZ, RZ, R0 ;  /* 0x000000ffff027224 */ /* 0x000fe400078e0000 */
[----:B------:R-:W-:Y:S02]  /*1dab0*/  IMAD.MOV.U32 R90, RZ, RZ, R89 ;  /* 0x000000ffff5a7224 */ /* 0x000fe400078e0059 */
.L_x_28838:
[----:B------:R-:W-:Y:S05]  /*1dac0*/  BSYNC B1 ;  /* 0x0000000000017941 */ /* 0x000fea0003800000 */
.L_x_28836:
        /* <DEDUP_REMOVED lines=11> */
.L_x_28840:
[----:B------:R-:W-:Y:S01]  /*1db80*/  IMAD.MOV.U32 R3, RZ, RZ, R252 ;  /* 0x000000ffff037224 */ /* 0x000fe200078e00fc */
[----:B------:R-:W-:Y:S01]  /*1db90*/  MOV R165, R164 ;  /* 0x000000a400a57202 */ /* 0x000fe20000000f00 */
[----:B------:R-:W-:Y:S02]  /*1dba0*/  IMAD.MOV.U32 R0, RZ, RZ, R2 ;  /* 0x000000ffff007224 */ /* 0x000fe400078e0002 */
[----:B------:R-:W-:Y:S02]  /*1dbb0*/  IMAD.MOV.U32 R89, RZ, RZ, R88 ;  /* 0x000000ffff597224 */ /* 0x000fe400078e0058 */
.L_x_28841:
[----:B------:R-:W-:Y:S05]  /*1dbc0*/  BSYNC B1 ;  /* 0x0000000000017941 */ /* 0x000fea0003800000 */
.L_x_28839:
        /* <DEDUP_REMOVED lines=11> */
.L_x_28843:
[----:B------:R-:W-:Y:S01]  /*1dc80*/  IMAD.MOV.U32 R252, RZ, RZ, R3 ;  /* 0x000000fffffc7224 */ /* 0x000fe200078e0003 */
[----:B------:R-:W-:Y:S01]  /*1dc90*/  MOV R164, R163 ;  /* 0x000000a300a47202 */ /* 0x000fe20000000f00 */
[----:B------:R-:W-:Y:S02]  /*1dca0*/  IMAD.MOV.U32 R2, RZ, RZ, R0 ;  /* 0x000000ffff027224 */ /* 0x000fe400078e0000 */
[----:B------:R-:W-:Y:S02]  /*1dcb0*/  IMAD.MOV.U32 R88, RZ, RZ, R95 ;  /* 0x000000ffff587224 */ /* 0x000fe400078e005f */
.L_x_28844:
[----:B------:R-:W-:Y:S05]  /*1dcc0*/  BSYNC B1 ;  /* 0x0000000000017941 */ /* 0x000fea0003800000 */
.L_x_28842:
        /* <DEDUP_REMOVED lines=11> */
.L_x_28846:
[----:B------:R-:W-:Y:S01]  /*1dd80*/  IMAD.MOV.U32 R3, RZ, RZ, R252 ;  /* 0x000000ffff037224 */ /* 0x000fe200078e00fc */
[----:B------:R-:W-:Y:S01]  /*1dd90*/  MOV R163, R162 ;  /* 0x000000a200a37202 */ /* 0x000fe20000000f00 */
[----:B------:R-:W-:Y:S02]  /*1dda0*/  IMAD.MOV.U32 R0, RZ, RZ, R2 ;  /* 0x000000ffff007224 */ /* 0x000fe400078e0002 */
[----:B------:R-:W-:Y:S02]  /*1ddb0*/  IMAD.MOV.U32 R95, RZ, RZ, R94 ;  /* 0x000000ffff5f7224 */ /* 0x000fe400078e005e */
.L_x_28847:
[----:B------:R-:W-:Y:S05]  /*1ddc0*/  BSYNC B1 ;  /* 0x0000000000017941 */ /* 0x000fea0003800000 */
.L_x_28845:
        /* <DEDUP_REMOVED lines=11> */
.L_x_28849:
[----:B------:R-:W-:Y:S01]  /*1de80*/  IMAD.MOV.U32 R252, RZ, RZ, R3 ;  /* 0x000000fffffc7224 */ /* 0x000fe200078e0003 */
[----:B------:R-:W-:Y:S01]  /*1de90*/  MOV R162, R161 ;  /* 0x000000a100a27202 */ /* 0x000fe20000000f00 */
[----:B------:R-:W-:Y:S02]  /*1dea0*/  IMAD.MOV.U32 R2, RZ, RZ, R0 ;  /* 0x000000ffff027224 */ /* 0x000fe400078e0000 */
[----:B------:R-:W-:Y:S02]  /*1deb0*/  IMAD.MOV.U32 R94, RZ, RZ, R93 ;  /* 0x000000ffff5e7224 */ /* 0x000fe400078e005d */
.L_x_28850:
[----:B------:R-:W-:Y:S05]  /*1dec0*/  BSYNC B1 ;  /* 0x0000000000017941 */ /* 0x000fea0003800000 */
.L_x_28848:
        /* <DEDUP_REMOVED lines=11> */
.L_x_28852:
[----:B------:R-:W-:Y:S01]  /*1df80*/  IMAD.MOV.U32 R3, RZ, RZ, R252 ;  /* 0x000000ffff037224 */ /* 0x000fe200078e00fc */
[----:B------:R-:W-:Y:S01]  /*1df90*/  MOV R161, R160 ;  /* 0x000000a000a17202 */ /* 0x000fe20000000f00 */
[----:B------:R-:W-:Y:S02]  /*1dfa0*/  IMAD.MOV.U32 R0, RZ, RZ, R2 ;  /* 0x000000ffff007224 */ /* 0x000fe400078e0002 */
[----:B------:R-:W-:Y:S02]  /*1dfb0*/  IMAD.MOV.U32 R93, RZ, RZ, R92 ;  /* 0x000000ffff5d7224 */ /* 0x000fe400078e005c */
.L_x_28853:
[----:B------:R-:W-:Y:S05]  /*1dfc0*/  BSYNC B1 ;  /* 0x0000000000017941 */ /* 0x000fea0003800000 */
.L_x_28851:
        /* <DEDUP_REMOVED lines=11> */
.L_x_28855:
[----:B------:R-:W-:Y:S01]  /*1e080*/  IMAD.MOV.U32 R252, RZ, RZ, R3 ;  /* 0x000000fffffc7224 */ /* 0x000fe200078e0003 */
[----:B------:R-:W-:Y:S01]  /*1e090*/  MOV R160, R159 ;  /* 0x0000009f00a07202 */ /* 0x000fe20000000f00 */
[----:B------:R-:W-:Y:S02]  /*1e0a0*/  IMAD.MOV.U32 R2, RZ, RZ, R0 ;  /* 0x000000ffff027224 */ /* 0x000fe400078e0000 */
[----:B------:R-:W-:Y:S02]  /*1e0b0*/  IMAD.MOV.U32 R92, RZ, RZ, R99 ;  /* 0x000000ffff5c7224 */ /* 0x000fe400078e0063 */
.L_x_28856:
[----:B------:R-:W-:Y:S05]  /*1e0c0*/  BSYNC B1 ;  /* 0x0000000000017941 */ /* 0x000fea0003800000 */
.L_x_28854:
        /* <DEDUP_REMOVED lines=11> */
.L_x_28858:
[----:B------:R-:W-:Y:S01]  /*1e180*/  IMAD.MOV.U32 R3, RZ, RZ, R252 ;  /* 0x000000ffff037224 */ /* 0x000fe200078e00fc */
[----:B------:R-:W-:Y:S01]  /*1e190*/  MOV R159, R158 ;  /* 0x0000009e009f7202 */ /* 0x000fe20000000f00 */
[----:B------:R-:W-:Y:S02]  /*1e1a0*/  IMAD.MOV.U32 R0, RZ, RZ, R2 ;  /* 0x000000ffff007224 */ /* 0x000fe400078e0002 */
[----:B------:R-:W-:Y:S02]  /*1e1b0*/  IMAD.MOV.U32 R99, RZ, RZ, R98 ;  /* 0x000000ffff637224 */ /* 0x000fe400078e0062 */
.L_x_28859:
[----:B------:R-:W-:Y:S05]  /*1e1c0*/  BSYNC B1 ;  /* 0x0000000000017941 */ /* 0x000fea0003800000 */
.L_x_28857:
        /* <DEDUP_REMOVED lines=11> */
.L_x_28861:
[----:B------:R-:W-:Y:S01]  /*1e280*/  IMAD.MOV.U32 R252, RZ, RZ, R3 ;  /* 0x000000fffffc7224 */ /* 0x000fe200078e0003 */
[----:B------:R-:W-:Y:S01]  /*1e290*/  MOV R158, R157 ;  /* 0x0000009d009e7202 */ /* 0x000fe20000000f00 */
[----:B------:R-:W-:Y:S02]  /*1e2a0*/  IMAD.MOV.U32 R2, RZ, RZ, R0 ;  /* 0x000000ffff027224 */ /* 0x000fe400078e0000 */
[----:B------:R-:W-:Y:S02]  /*1e2b0*/  IMAD.MOV.U32 R98, RZ, RZ, R97 ;  /* 0x000000ffff627224 */ /* 0x000fe400078e0061 */
.L_x_28862:
[----:B------:R-:W-:Y:S05]  /*1e2c0*/  BSYNC B1 ;  /* 0x0000000000017941 */ /* 0x000fea0003800000 */
.L_x_28860:
        /* <DEDUP_REMOVED lines=11> */
.L_x_28864:
[----:B------:R-:W-:Y:S01]  /*1e380*/  IMAD.MOV.U32 R3, RZ, RZ, R252 ;  /* 0x000000ffff037224 */ /* 0x000fe200078e00fc */
[----:B------:R-:W-:Y:S01]  /*1e390*/  MOV R157, R156 ;  /* 0x0000009c009d7202 */ /* 0x000fe20000000f00 */
[----:B------:R-:W-:Y:S02]  /*1e3a0*/  IMAD.MOV.U32 R0, RZ, RZ, R2 ;  /* 0x000000ffff007224 */ /* 0x000fe400078e0002 */
[----:B------:R-:W-:Y:S02]  /*1e3b0*/  IMAD.MOV.U32 R97, RZ, RZ, R96 ;  /* 0x000000ffff617224 */ /* 0x000fe400078e0060 */
.L_x_28865:
[----:B------:R-:W-:Y:S05]  /*1e3c0*/  BSYNC B1 ;  /* 0x0000000000017941 */ /* 0x000fea0003800000 */
.L_x_28863:
        /* <DEDUP_REMOVED lines=11> */
.L_x_28867:
[----:B------:R-:W-:Y:S01]  /*1e480*/  IMAD.MOV.U32 R252, RZ, RZ, R3 ;  /* 0x000000fffffc7224 */ /* 0x000fe200078e0003 */
[----:B------:R-:W-:Y:S01]  /*1e490*/  MOV R156, R155 ;  /* 0x0000009b009c7202 */ /* 0x000fe20000000f00 */
[----:B------:R-:W-:Y:S02]  /*1e4a0*/  IMAD.MOV.U32 R2, RZ, RZ, R0 ;  /* 0x000000ffff027224 */ /* 0x000fe400078e0000 */
[----:B------:R-:W-:Y:S02]  /*1e4b0*/  IMAD.MOV.U32 R96, RZ, RZ, R103 ;  /* 0x000000ffff607224 */ /* 0x000fe400078e0067 */
.L_x_28868:
[----:B------:R-:W-:Y:S05]  /*1e4c0*/  BSYNC B1 ;  /* 0x0000000000017941 */ /* 0x000fea0003800000 */
.L_x_28866:
        /* <DEDUP_REMOVED lines=11> */
.L_x_28870:
[----:B------:R-:W-:Y:S01]  /*1e580*/  IMAD.MOV.U32 R3, RZ, RZ, R252 ;  /* 0x000000ffff037224 */ /* 0x000fe200078e00fc */
[----:B------:R-:W-:Y:S01]  /*1e590*/  MOV R155, R154 ;  /* 0x0000009a009b7202 */ /* 0x000fe20000000f00 */
[----:B------:R-:W-:Y:S02]  /*1e5a0*/  IMAD.MOV.U32 R0, RZ, RZ, R2 ;  /* 0x000000ffff007224 */ /* 0x000fe400078e0002 */
[----:B------:R-:W-:Y:S02]  /*1e5b0*/  IMAD.MOV.U32 R103, RZ, RZ, R102 ;  /* 0x000000ffff677224 */ /* 0x000fe400078e0066 */
.L_x_28871:
[----:B------:R-:W-:Y:S05]  /*1e5c0*/  BSYNC B1 ;  /* 0x0000000000017941 */ /* 0x000fea0003800000 */
.L_x_28869:
        /* <DEDUP_REMOVED lines=11> */
.L_x_28873:
[----:B------:R-:W-:Y:S01]  /*1e680*/  IMAD.MOV.U32 R252, RZ, RZ, R3 ;  /* 0x000000fffffc7224 */ /* 0x000fe200078e0003 */
[----:B------:R-:W-:Y:S01]  /*1e690*/  MOV R154, R153 ;  /* 0x00000099009a7202 */ /* 0x000fe20000000f00 */
[----:B------:R-:W-:Y:S02]  /*1e6a0*/  IMAD.MOV.U32 R2, RZ, RZ, R0 ;  /* 0x000000ffff027224 */ /* 0x000fe400078e0000 */
[----:B------:R-:W-:Y:S02]  /*1e6b0*/  IMAD.MOV.U32 R102, RZ, RZ, R101 ;  /* 0x000000ffff667224 */ /* 0x000fe400078e0065 */
.L_x_28874:
[----:B------:R-:W-:Y:S05]  /*1e6c0*/  BSYNC B1 ;  /* 0x0000000000017941 */ /* 0x000fea0003800000 */
.L_x_28872:
        /* <DEDUP_REMOVED lines=11> */
.L_x_28876:
[----:B------:R-:W-:Y:S01]  /*1e780*/  IMAD.MOV.U32 R3, RZ, RZ, R252 ;  /* 0x000000ffff037224 */ /* 0x000fe200078e00fc */
[----:B------:R-:W-:Y:S01]  /*1e790*/  MOV R153, R152 ;  /* 0x0000009800997202 */ /* 0x000fe20000000f00 */
[----:B------:R-:W-:Y:S02]  /*1e7a0*/  IMAD.MOV.U32 R0, RZ, RZ, R2 ;  /* 0x000000ffff007224 */ /* 0x000fe400078e0002 */
[----:B------:R-:W-:Y:S02]  /*1e7b0*/  IMAD.MOV.U32 R101, RZ, RZ, R100 ;  /* 0x000000ffff657224 */ /* 0x000fe400078e0064 */
.L_x_28877:
[----:B------:R-:W-:Y:S05]  /*1e7c0*/  BSYNC B1 ;  /* 0x0000000000017941 */ /* 0x000fea0003800000 */
.L_x_28875:
        /* <DEDUP_REMOVED lines=11> */
.L_x_28879:
[----:B------:R-:W-:Y:S01]  /*1e880*/  IMAD.MOV.U32 R252, RZ, RZ, R3 ;  /* 0x000000fffffc7224 */ /* 0x000fe200078e0003 */
[----:B------:R-:W-:Y:S01]  /*1e890*/  MOV R152, R151 ;  /* 0x0000009700987202 */ /* 0x000fe20000000f00 */
[----:B------:R-:W-:Y:S02]  /*1e8a0*/  IMAD.MOV.U32 R2, RZ, RZ, R0 ;  /* 0x000000ffff027224 */ /* 0x000fe400078e0000 */
[----:B------:R-:W-:Y:S02]  /*1e8b0*/  IMAD.MOV.U32 R100, RZ, RZ, R107 ;  /* 0x000000ffff647224 */ /* 0x000fe400078e006b */
.L_x_28880:
[----:B------:R-:W-:Y:S05]  /*1e8c0*/  BSYNC B1 ;  /* 0x0000000000017941 */ /* 0x000fea0003800000 */
.L_x_28878:
        /* <DEDUP_REMOVED lines=11> */
.L_x_28882:
[----:B------:R-:W-:Y:S01]  /*1e980*/  IMAD.MOV.U32 R3, RZ, RZ, R252 ;  /* 0x000000ffff037224 */ /* 0x000fe200078e00fc */
[----:B------:R-:W-:Y:S01]  /*1e990*/  MOV R151, R150 ;  /* 0x0000009600977202 */ /* 0x000fe20000000f00 */
[----:B------:R-:W-:Y:S02]  /*1e9a0*/  IMAD.MOV.U32 R0, RZ, RZ, R2 ;  /* 0x000000ffff007224 */ /* 0x000fe400078e0002 */
[----:B------:R-:W-:Y:S02]  /*1e9b0*/  IMAD.MOV.U32 R107, RZ, RZ, R106 ;  /* 0x000000ffff6b7224 */ /* 0x000fe400078e006a */
.L_x_28883:
[----:B------:R-:W-:Y:S05]  /*1e9c0*/  BSYNC B1 ;  /* 0x0000000000017941 */ /* 0x000fea0003800000 */
.L_x_28881:
        /* <DEDUP_REMOVED lines=11> */
.L_x_28885:
[----:B------:R-:W-:Y:S01]  /*1ea80*/  IMAD.MOV.U32 R252, RZ, RZ, R3 ;  /* 0x000000fffffc7224 */ /* 0x000fe200078e0003 */
[----:B------:R-:W-:Y:S01]  /*1ea90*/  MOV R150, R149 ;  /* 0x0000009500967202 */ /* 0x000fe20000000f00 */
[----:B------:R-:W-:Y:S02]  /*1eaa0*/  IMAD.MOV.U32 R2, RZ, RZ, R0 ;  /* 0x000000ffff027224 */ /* 0x000fe400078e0000 */
[----:B------:R-:W-:Y:S02]  /*1eab0*/  IMAD.MOV.U32 R106, RZ, RZ, R105 ;  /* 0x000000ffff6a7224 */ /* 0x000fe400078e0069 */
.L_x_28886:
[----:B------:R-:W-:Y:S05]  /*1eac0*/  BSYNC B1 ;  /* 0x0000000000017941 */ /* 0x000fea0003800000 */
.L_x_28884:
        /* <DEDUP_REMOVED lines=11> */
.L_x_28888:
[----:B------:R-:W-:Y:S01]  /*1eb80*/  IMAD.MOV.U32 R3, RZ, RZ, R252 ;  /* 0x000000ffff037224 */ /* 0x000fe200078e00fc */
[----:B------:R-:W-:Y:S01]  /*1eb90*/  MOV R149, R148 ;  /* 0x0000009400957202 */ /* 0x000fe20000000f00 */
[----:B------:R-:W-:Y:S02]  /*1eba0*/  IMAD.MOV.U32 R0, RZ, RZ, R2 ;  /* 0x000000ffff007224 */ /* 0x000fe400078e0002 */
[----:B------:R-:W-:Y:S02]  /*1ebb0*/  IMAD.MOV.U32 R105, RZ, RZ, R104 ;  /* 0x000000ffff697224 */ /* 0x000fe400078e0068 */
.L_x_28889:
[----:B------:R-:W-:Y:S05]  /*1ebc0*/  BSYNC B1 ;  /* 0x0000000000017941 */ /* 0x000fea0003800000 */
.L_x_28887:
        /* <DEDUP_REMOVED lines=11> */
.L_x_28891:
[----:B------:R-:W-:Y:S01]  /*1ec80*/  IMAD.MOV.U32 R252, RZ, RZ, R3 ;  /* 0x000000fffffc7224 */ /* 0x000fe200078e0003 */
[----:B------:R-:W-:Y:S01]  /*1ec90*/  MOV R148, R147 ;  /* 0x0000009300947202 */ /* 0x000fe20000000f00 */
[----:B------:R-:W-:Y:S02]  /*1eca0*/  IMAD.MOV.U32 R2, RZ, RZ, R0 ;  /* 0x000000ffff027224 */ /* 0x000fe400078e0000 */
[----:B------:R-:W-:Y:S02]  /*1ecb0*/  IMAD.MOV.U32 R104, RZ, RZ, R111 ;  /* 0x000000ffff687224 */ /* 0x000fe400078e006f */
.L_x_28892:
[----:B------:R-:W-:Y:S05]  /*1ecc0*/  BSYNC B1 ;  /* 0x0000000000017941 */ /* 0x000fea0003800000 */
.L_x_28890:
        /* <DEDUP_REMOVED lines=11> */
.L_x_28894:
[----:B------:R-:W-:Y:S01]  /*1ed80*/  IMAD.MOV.U32 R3, RZ, RZ, R252 ;  /* 0x000000ffff037224 */ /* 0x000fe200078e00fc */
[----:B------:R-:W-:Y:S01]  /*1ed90*/  MOV R147, R146 ;  /* 0x0000009200937202 */ /* 0x000fe20000000f00 */
[----:B------:R-:W-:Y:S02]  /*1eda0*/  IMAD.MOV.U32 R0, RZ, RZ, R2 ;  /* 0x000000ffff007224 */ /* 0x000fe400078e0002 */
[----:B------:R-:W-:Y:S02]  /*1edb0*/  IMAD.MOV.U32 R111, RZ, RZ, R110 ;  /* 0x000000ffff6f7224 */ /* 0x000fe400078e006e */
.L_x_28895:
[----:B------:R-:W-:Y:S05]  /*1edc0*/  BSYNC B1 ;  /* 0x0000000000017941 */ /* 0x000fea0003800000 */
.L_x_28893:
        /* <DEDUP_REMOVED lines=11> */
.L_x_28897:
[----:B------:R-:W-:Y:S01]  /*1ee80*/  IMAD.MOV.U32 R252, RZ, RZ, R3 ;  /* 0x000000fffffc7224 */ /* 0x000fe200078e0003 */
[----:B------:R-:W-:Y:S01]  /*1ee90*/  MOV R146, R145 ;  /* 0x0000009100927202 */ /* 0x000fe20000000f00 */
[----:B------:R-:W-:Y:S02]  /*1eea0*/  IMAD.MOV.U32 R2, RZ, RZ, R0 ;  /* 0x000000ffff027224 */ /* 0x000fe400078e0000 */
[----:B------:R-:W-:Y:S02]  /*1eeb0*/  IMAD.MOV.U32 R110, RZ, RZ, R109 ;  /* 0x000000ffff6e7224 */ /* 0x000fe400078e006d */
.L_x_28898:
[----:B------:R-:W-:Y:S05]  /*1eec0*/  BSYNC B1 ;  /* 0x0000000000017941 */ /* 0x000fea0003800000 */
.L_x_28896:
        /* <DEDUP_REMOVED lines=11> */
.L_x_28900:
[----:B------:R-:W-:Y:S01]  /*1ef80*/  IMAD.MOV.U32 R3, RZ, RZ, R252 ;  /* 0x000000ffff037224 */ /* 0x000fe200078e00fc */
[----:B------:R-:W-:Y:S01]  /*1ef90*/  MOV R145, R144 ;  /* 0x0000009000917202 */ /* 0x000fe20000000f00 */
[----:B------:R-:W-:Y:S02]  /*1efa0*/  IMAD.MOV.U32 R0, RZ, RZ, R2 ;  /* 0x000000ffff007224 */ /* 0x000fe400078e0002 */
[----:B------:R-:W-:Y:S02]  /*1efb0*/  IMAD.MOV.U32 R109, RZ, RZ, R108 ;  /* 0x000000ffff6d7224 */ /* 0x000fe400078e006c */
.L_x_28901:
[----:B------:R-:W-:Y:S05]  /*1efc0*/  BSYNC B1 ;  /* 0x0000000000017941 */ /* 0x000fea0003800000 */
.L_x_28899:
        /* <DEDUP_REMOVED lines=11> */
.L_x_28903:
[----:B------:R-:W-:Y:S01]  /*1f080*/  IMAD.MOV.U32 R252, RZ, RZ, R3 ;  /* 0x000000fffffc7224 */ /* 0x000fe200078e0003 */
[----:B------:R-:W-:Y:S01]  /*1f090*/  MOV R144, R143 ;  /* 0x0000008f00907202 */ /* 0x000fe20000000f00 */
[----:B------:R-:W-:Y:S02]  /*1f0a0*/  IMAD.MOV.U32 R2, RZ, RZ, R0 ;  /* 0x000000ffff027224 */ /* 0x000fe400078e0000 */
[----:B------:R-:W-:Y:S02]  /*1f0b0*/  IMAD.MOV.U32 R108, RZ, RZ, R115 ;  /* 0x000000ffff6c7224 */ /* 0x000fe400078e0073 */
.L_x_28904:
[----:B------:R-:W-:Y:S05]  /*1f0c0*/  BSYNC B1 ;  /* 0x0000000000017941 */ /* 0x000fea0003800000 */
.L_x_28902:
        /* <DEDUP_REMOVED lines=11> */
.L_x_28906:
[----:B------:R-:W-:Y:S01]  /*1f180*/  IMAD.MOV.U32 R3, RZ, RZ, R252 ;  /* 0x000000ffff037224 */ /* 0x000fe200078e00fc */
[----:B------:R-:W-:Y:S01]  /*1f190*/  MOV R143, R142 ;  /* 0x0000008e008f7202 */ /* 0x000fe20000000f00 */
[----:B------:R-:W-:Y:S02]  /*1f1a0*/  IMAD.MOV.U32 R0, RZ, RZ, R2 ;  /* 0x000000ffff007224 */ /* 0x000fe400078e0002 */
[----:B------:R-:W-:Y:S02]  /*1f1b0*/  IMAD.MOV.U32 R115, RZ, RZ, R114 ;  /* 0x000000ffff737224 */ /* 0x000fe400078e0072 */
.L_x_28907:
[----:B------:R-:W-:Y:S05]  /*1f1c0*/  BSYNC B1 ;  /* 0x0000000000017941 */ /* 0x000fea0003800000 */
.L_x_28905:
        /* <DEDUP_REMOVED lines=11> */
.L_x_28909:
[----:B------:R-:W-:Y:S01]  /*1f280*/  IMAD.MOV.U32 R252, RZ, RZ, R3 ;  /* 0x000000fffffc7224 */ /* 0x000fe200078e0003 */
[----:B------:R-:W-:Y:S01]  /*1f290*/  MOV R142, R141 ;  /* 0x0000008d008e7202 */ /* 0x000fe20000000f00 */
[----:B------:R-:W-:Y:S02]  /*1f2a0*/  IMAD.MOV.U32 R2, RZ, RZ, R0 ;  /* 0x000000ffff027224 */ /* 0x000fe400078e0000 */
[----:B------:R-:W-:Y:S02]  /*1f2b0*/  IMAD.MOV.U32 R114, RZ, RZ, R113 ;  /* 0x000000ffff727224 */ /* 0x000fe400078e0071 */
.L_x_28910:
[----:B------:R-:W-:Y:S05]  /*1f2c0*/  BSYNC B1 ;  /* 0x0000000000017941 */ /* 0x000fea0003800000 */
.L_x_28908:
        /* <DEDUP_REMOVED lines=11> */
.L_x_28912:
[----:B------:R-:W-:Y:S01]  /*1f380*/  IMAD.MOV.U32 R3, RZ, RZ, R252 ;  /* 0x000000ffff037224 */ /* 0x000fe200078e00fc */
[----:B------:R-:W-:Y:S01]  /*1f390*/  MOV R141, R140 ;  /* 0x0000008c008d7202 */ /* 0x000fe20000000f00 */
[----:B------:R-:W-:Y:S02]  /*1f3a0*/  IMAD.MOV.U32 R0, RZ, RZ, R2 ;  /* 0x000000ffff007224 */ /* 0x000fe400078e0002 */
[----:B------:R-:W-:Y:S02]  /*1f3b0*/  IMAD.MOV.U32 R113, RZ, RZ, R112 ;  /* 0x000000ffff717224 */ /* 0x000fe400078e0070 */
.L_x_28913:
[----:B------:R-:W-:Y:S05]  /*1f3c0*/  BSYNC B1 ;  /* 0x0000000000017941 */ /* 0x000fea0003800000 */
.L_x_28911:
        /* <DEDUP_REMOVED lines=11> */
.L_x_28915:
[----:B------:R-:W-:Y:S01]  /*1f480*/  IMAD.MOV.U32 R252, RZ, RZ, R3 ;  /* 0x000000fffffc7224 */ /* 0x000fe200078e0003 */
[----:B------:R-:W-:Y:S01]  /*1f490*/  MOV R140, R139 ;  /* 0x0000008b008c7202 */ /* 0x000fe20000000f00 */
[----:B------:R-:W-:Y:S02]  /*1f4a0*/  IMAD.MOV.U32 R2, RZ, RZ, R0 ;  /* 0x000000ffff027224 */ /* 0x000fe400078e0000 */
[----:B------:R-:W-:Y:S02]  /*1f4b0*/  IMAD.MOV.U32 R112, RZ, RZ, R119 ;  /* 0x000000ffff707224 */ /* 0x000fe400078e0077 */
.L_x_28916:
[----:B------:R-:W-:Y:S05]  /*1f4c0*/  BSYNC B1 ;  /* 0x0000000000017941 */ /* 0x000fea0003800000 */
.L_x_28914:
        /* <DEDUP_REMOVED lines=11> */
.L_x_28918:
[----:B------:R-:W-:Y:S01]  /*1f580*/  IMAD.MOV.U32 R3, RZ, RZ, R252 ;  /* 0x000000ffff037224 */ /* 0x000fe200078e00fc */
[----:B------:R-:W-:Y:S01]  /*1f590*/  MOV R139, R138 ;  /* 0x0000008a008b7202 */ /* 0x000fe20000000f00 */
[----:B------:R-:W-:Y:S02]  /*1f5a0*/  IMAD.MOV.U32 R0, RZ, RZ, R2 ;  /* 0x000000ffff007224 */ /* 0x000fe400078e0002 */
[----:B------:R-:W-:Y:S02]  /*1f5b0*/  IMAD.MOV.U32 R119, RZ, RZ, R118 ;  /* 0x000000ffff777224 */ /* 0x000fe400078e0076 */
.L_x_28919:
[----:B------:R-:W-:Y:S05]  /*1f5c0*/  BSYNC B1 ;  /* 0x0000000000017941 */ /* 0x000fea0003800000 */
.L_x_28917:
        /* <DEDUP_REMOVED lines=11> */
.L_x_28921:
[----:B------:R-:W-:Y:S01]  /*1f680*/  IMAD.MOV.U32 R252, RZ, RZ, R3 ;  /* 0x000000fffffc7224 */ /* 0x000fe200078e0003 */
[----:B------:R-:W-:Y:S01]  /*1f690*/  MOV R138, R137 ;  /* 0x00000089008a7202 */ /* 0x000fe20000000f00 */
[----:B------:R-:W-:Y:S02]  /*1f6a0*/  IMAD.MOV.U32 R2, RZ, RZ, R0 ;  /* 0x000000ffff027224 */ /* 0x000fe400078e0000 */
[----:B------:R-:W-:Y:S02]  /*1f6b0*/  IMAD.MOV.U32 R118, RZ, RZ, R117 ;  /* 0x000000ffff767224 */ /* 0x000fe400078e0075 */
.L_x_28922:
[----:B------:R-:W-:Y:S05]  /*1f6c0*/  BSYNC B1 ;  /* 0x0000000000017941 */ /* 0x000fea0003800000 */
.L_x_28920:
        /* <DEDUP_REMOVED lines=11> */
.L_x_28924:
[----:B------:R-:W-:Y:S01]  /*1f780*/  IMAD.MOV.U32 R3, RZ, RZ, R252 ;  /* 0x000000ffff037224 */ /* 0x000fe200078e00fc */
[----:B------:R-:W-:Y:S01]  /*1f790*/  MOV R137, R136 ;  /* 0x0000008800897202 */ /* 0x000fe20000000f00 */
[----:B------:R-:W-:Y:S02]  /*1f7a0*/  IMAD.MOV.U32 R0, RZ, RZ, R2 ;  /* 0x000000ffff007224 */ /* 0x000fe400078e0002 */
[----:B------:R-:W-:Y:S02]  /*1f7b0*/  IMAD.MOV.U32 R117, RZ, RZ, R116 ;  /* 0x000000ffff757224 */ /* 0x000fe400078e0074 */
.L_x_28925:
[----:B------:R-:W-:Y:S05]  /*1f7c0*/  BSYNC B1 ;  /* 0x0000000000017941 */ /* 0x000fea0003800000 */
.L_x_28923:
        /* <DEDUP_REMOVED lines=11> */
.L_x_28927:
[----:B------:R-:W-:Y:S01]  /*1f880*/  IMAD.MOV.U32 R252, RZ, RZ, R3 ;  /* 0x000000fffffc7224 */ /* 0x000fe200078e0003 */
[----:B------:R-:W-:Y:S01]  /*1f890*/  MOV R136, R135 ;  /* 0x0000008700887202 */ /* 0x000fe20000000f00 */
[----:B------:R-:W-:Y:S02]  /*1f8a0*/  IMAD.MOV.U32 R2, RZ, RZ, R0 ;  /* 0x000000ffff027224 */ /* 0x000fe400078e0000 */
[----:B------:R-:W-:Y:S02]  /*1f8b0*/  IMAD.MOV.U32 R116, RZ, RZ, R123 ;  /* 0x000000ffff747224 */ /* 0x000fe400078e007b */
.L_x_28928:
[----:B------:R-:W-:Y:S05]  /*1f8c0*/  BSYNC B1 ;  /* 0x0000000000017941 */ /* 0x000fea0003800000 */
.L_x_28926:
        /* <DEDUP_REMOVED lines=11> */
.L_x_28930:
[----:B------:R-:W-:Y:S01]  /*1f980*/  IMAD.MOV.U32 R3, RZ, RZ, R252 ;  /* 0x000000ffff037224 */ /* 0x000fe200078e00fc */
[----:B------:R-:W-:Y:S01]  /*1f990*/  MOV R135, R134 ;  /* 0x0000008600877202 */ /* 0x000fe20000000f00 */
[----:B------:R-:W-:Y:S02]  /*1f9a0*/  IMAD.MOV.U32 R0, RZ, RZ, R2 ;  /* 0x000000ffff007224 */ /* 0x000fe400078e0002 */
[----:B------:R-:W-:Y:S02]  /*1f9b0*/  IMAD.MOV.U32 R123, RZ, RZ, R122 ;  /* 0x000000ffff7b7224 */ /* 0x000fe400078e007a */
.L_x_28931:
[----:B------:R-:W-:Y:S05]  /*1f9c0*/  BSYNC B1 ;  /* 0x0000000000017941 */ /* 0x000fea0003800000 */
.L_x_28929:
        /* <DEDUP_REMOVED lines=11> */
.L_x_28933:
[----:B------:R-:W-:Y:S01]  /*1fa80*/  IMAD.MOV.U32 R252, RZ, RZ, R3 ;  /* 0x000000fffffc7224 */ /* 0x000fe200078e0003 */
[----:B------:R-:W-:Y:S01]  /*1fa90*/  MOV R134, R133 ;  /* 0x0000008500867202 */ /* 0x000fe20000000f00 */
[----:B------:R-:W-:Y:S02]  /*1faa0*/  IMAD.MOV.U32 R2, RZ, RZ, R0 ;  /* 0x000000ffff027224 */ /* 0x000fe400078e0000 */
[----:B------:R-:W-:Y:S02]  /*1fab0*/  IMAD.MOV.U32 R122, RZ, RZ, R121 ;  /* 0x000000ffff7a7224 */ /* 0x000fe400078e0079 */
.L_x_28934:
[----:B------:R-:W-:Y:S05]  /*1fac0*/  BSYNC B1 ;  /* 0x0000000000017941 */ /* 0x000fea0003800000 */
.L_x_28932:
        /* <DEDUP_REMOVED lines=11> */
.L_x_28936:
[----:B------:R-:W-:Y:S01]  /*1fb80*/  IMAD.MOV.U32 R3, RZ, RZ, R252 ;  /* 0x000000ffff037224 */ /* 0x000fe200078e00fc */
[----:B------:R-:W-:Y:S01]  /*1fb90*/  MOV R133, R132 ;  /* 0x0000008400857202 */ /* 0x000fe20000000f00 */
[----:B------:R-:W-:Y:S02]  /*1fba0*/  IMAD.MOV.U32 R0, RZ, RZ, R2 ;  /* 0x000000ffff007224 */ /* 0x000fe400078e0002 */
[----:B------:R-:W-:Y:S02]  /*1fbb0*/  IMAD.MOV.U32 R121, RZ, RZ, R120 ;  /* 0x000000ffff797224 */ /* 0x000fe400078e0078 */
.L_x_28937:
[----:B------:R-:W-:Y:S05]  /*1fbc0*/  BSYNC B1 ;  /* 0x0000000000017941 */ /* 0x000fea0003800000 */
.L_x_28935:
        /* <DEDUP_REMOVED lines=11> */
.L_x_28939:
[----:B------:R-:W-:Y:S01]  /*1fc80*/  IMAD.MOV.U32 R252, RZ, RZ, R3 ;  /* 0x000000fffffc7224 */ /* 0x000fe200078e0003 */
[----:B------:R-:W-:Y:S01]  /*1fc90*/  MOV R132, R131 ;  /* 0x0000008300847202 */ /* 0x000fe20000000f00 */
[----:B------:R-:W-:Y:S02]  /*1fca0*/  IMAD.MOV.U32 R2, RZ, RZ, R0 ;  /* 0x000000ffff027224 */ /* 0x000fe400078e0000 */
[----:B------:R-:W-:Y:S02]  /*1fcb0*/  IMAD.MOV.U32 R120, RZ, RZ, R127 ;  /* 0x000000ffff787224 */ /* 0x000fe400078e007f */
.L_x_28940:
[----:B------:R-:W-:Y:S05]  /*1fcc0*/  BSYNC B1 ;  /* 0x0000000000017941 */ /* 0x000fea0003800000 */
.L_x_28938:
        /* <DEDUP_REMOVED lines=11> */
.L_x_28942:
[----:B------:R-:W-:Y:S01]  /*1fd80*/  IMAD.MOV.U32 R3, RZ, RZ, R252 ;  /* 0x000000ffff037224 */ /* 0x000fe200078e00fc */
[----:B------:R-:W-:Y:S01]  /*1fd90*/  MOV R127, R126 ;  /* 0x0000007e007f7202 */ /* 0x000fe20000000f00 */
[----:B------:R-:W-:Y:S02]  /*1fda0*/  IMAD.MOV.U32 R0, RZ, RZ, R2 ;  /* 0x000000ffff007224 */ /* 0x000fe400078e0002 */
[----:B------:R-:W-:Y:S02]  /*1fdb0*/  IMAD.MOV.U32 R131, RZ, RZ, R130 ;  /* 0x000000ffff837224 */ /* 0x000fe400078e0082 */
.L_x_28943:
[----:B------:R-:W-:Y:S05]  /*1fdc0*/  BSYNC B1 ;  /* 0x0000000000017941 */ /* 0x000fea0003800000 */
.L_x_28941:
        /* <DEDUP_REMOVED lines=11> */
.L_x_28945:
[----:B-1----:R1:W-:Y:S01]  /*1fe80*/  STL [R1+0x830], R3 ;  /* 0x0008300301007387 */ /* 0x0023e20000100800 */
[----:B------:R-:W-:Y:S01]  /*1fe90*/  IMAD.MOV.U32 R2, RZ, RZ, R0 ;  /* 0x000000ffff027224 */ /* 0x000fe200078e0000 */
[----:B------:R-:W-:Y:S01]  /*1fea0*/  MOV R126, R125 ;  /* 0x0000007d007e7202 */ /* 0x000fe20000000f00 */
[----:B------:R-:W-:Y:S02]  /*1feb0*/  IMAD.MOV.U32 R130, RZ, RZ, R129 ;  /* 0x000000ffff827224 */ /* 0x000fe400078e0081 */
.L_x_28946:
[----:B-1----:R-:W-:Y:S05]  /*1fec0*/  BSYNC B1 ;  /* 0x0000000000017941 */ /* 0x002fea0003800000 */
.L_x_28944:
[----:B------:R1:W5:Y:S01]  /*1fed0*/  LDL R3, [R1+0x830] ;  /* 0x0008300001037983 */ /* 0x0003620000100800 */
[----:B------:R-:W-:Y:S01]  /*1fee0*/  FSETP.GT.FTZ.AND P0, PT, R2, R128, PT ;  /* 0x000000800200720b */ /* 0x000fe20003f14000 */
[----:B------:R-:W-:Y:S03]  /*1fef0*/  BSSY B1, `(.L_x_28947) ;  /* 0x000000e000017945 */ /* 0x000fe60003800000 */
[----:B------:R-:W-:-:S13]  /*1ff00*/  ISETP.EQ.OR P0, PT, R124, -0x1, P0 ;  /* 0xffffffff7c00780c */ /* 0x000fda0000702670 */
[----:B------:R-:W-:Y:S05]  /*1ff10*/  @P0 BRA `(.L_x_28948) ;  /* 0x0000007000000947 */ /* 0x000fea0003800000 */
[-C--:B-1----:R-:W-:Y:S01]  /*1ff20*/  FSETP.NEU.FTZ.AND P0, PT, R2, R128.reuse, PT ;  /* 0x000000800200720b */ /* 0x082fe20003f1d000 */
[----:B------:R-:W-:Y:S01]  /*1ff30*/  IMAD.MOV.U32 R252, RZ, RZ, R124 ;  /* 0x000000fffffc7224 */ /* 0x000fe200078e007c */
[----:B------:R-:W-:Y:S01]  /*1ff40*/  MOV R0, R128 ;  /* 0x0000008000007202 */ /* 0x000fe20000000f00 */
[----:B-----5:R-:W-:Y:S01]  /*1ff50*/  IMAD.MOV.U32 R125, RZ, RZ, R3 ;  /* 0x000000ffff7d7224 */ /* 0x020fe200078e0003 */
[----:B------:R-:W-:Y:S01]  /*1ff60*/  ISETP.GE.OR P0, PT, R3, R124, P0 ;  /* 0x0000007c0300720c */ /* 0x000fe20000706670 */
[----:B------:R-:W-:-:S12]  /*1ff70*/  IMAD.MOV.U32 R129, RZ, RZ, R2 ;  /* 0x000000ffff817224 */ /* 0x000fd800078e0002 */
[----:B------:R-:W-:Y:S05]  /*1ff80*/  @P0 BRA `(.L_x_28949) ;  /* 0x0000004000000947 */ /* 0x000fea0003800000 */
.L_x_28948:
[----:B-1---5:R-:W-:Y:S01]  /*1ff90*/  MOV R252, R3 ;  /* 0x0000000300fc7202 */ /* 0x022fe20000000f00 */
[----:B------:R-:W-:Y:S01]  /*1ffa0*/  IMAD.MOV.U32 R0, RZ, RZ, R2 ;  /* 0x000000ffff007224 */ /* 0x000fe200078e0002 */
[----:B------:R-:W-:Y:S01]  /*1ffb0*/  MOV R129, R128 ;  /* 0x0000008000817202 */ /* 0x000fe20000000f00 */
[----:B------:R-:W-:Y:S02]  /*1ffc0*/  IMAD.MOV.U32 R125, RZ, RZ, R124 ;  /* 0x000000ffff7d7224 */ /* 0x000fe400078e007c */
.L_x_28949:
[----:B------:R-:W-:Y:S05]  /*1ffd0*/  BSYNC B1 ;  /* 0x0000000000017941 */ /* 0x000fea0003800000 */
.L_x_28947:
        /* <DEDUP_REMOVED lines=14> */
.L_x_28951:
[----:B------:R1:W5:Y:S01]  /*200c0*/  LDL.LU R124, [R1+0x82c] ;  /* 0x00082c00017c7983 */ /* 0x0003620000300800 */
[----:B------:R-:W-:-:S03]  /*200d0*/  IMAD.MOV.U32 R3, RZ, RZ, R0 ;  /* 0x000000ffff037224 */ /* 0x000fc600078e0000 */
[----:B------:R1:W-:Y:S01]  /*200e0*/  STL [R1+0x830], R252 ;  /* 0x000830fc01007387 */ /* 0x0003e20000100800 */
[----:B------:R-:W-:-:S03]  /*200f0*/  MOV R128, R2 ;  /* 0x0000000200807202 */ /* 0x000fc60000000f00 */
.L_x_28952:
[----:B------:R-:W-:Y:S05]  /*20100*/  BSYNC B1 ;  /* 0x0000000000017941 */ /* 0x000fea0003800000 */
.L_x_28950:
        /* <DEDUP_REMOVED lines=13> */
[----:B------:R-:W-:-:S03]  /*201e0*/  IMAD.MOV.U32 R2, RZ, RZ, R0 ;  /* 0x000000ffff027224 */ /* 0x000fc600078e0000 */
[----:B-1----:R1:W5:Y:S06]  /*201f0*/  LDL.LU R4, [R1+0x848] ;  /* 0x0008480001047983 */ /* 0x00236c0000300800 */
[----:B------:R-:W-:Y:S05]  /*20200*/  @P0 BRA `(.L_x_28955) ;  /* 0x0000005000000947 */ /* 0x000fea0003800000 */
.L_x_28954:
[----:B------:R-:W-:Y:S01]  /*20210*/  MOV R2, R3 ;  /* 0x0000000300027202 */ /* 0x000fe20000000f00 */
[----:B-1----:R1:W5:Y:S04]  /*20220*/  LDL.LU R252, [R1+0x830] ;  /* 0x0008300001fc7983 */ /* 0x0023680000300800 */
[----:B------:R-:W2:Y:S04]  /*20230*/  LDL.LU R3, [R1+0x828] ;  /* 0x0008280001037983 */ /* 0x000ea80000300800 */
[----:B------:R1:W-:Y:S04]  /*20240*/  STL [R1+0x81c], R0 ;  /* 0x00081c0001007387 */ /* 0x0003e80000100800 */
[----:B--2---:R1:W-:Y:S02]  /*20250*/  STL [R1+0x82c], R3 ;  /* 0x00082c0301007387 */ /* 0x0043e40000100800 */
.L_x_28955:
[----:B------:R-:W-:Y:S05]  /*20260*/  BSYNC B1 ;  /* 0x0000000000017941 */ /* 0x000fea0003800000 */
.L_x_28953:
        /* <DEDUP_REMOVED lines=11> */
.L_x_28957:
[----:B-1---5:R-:W-:Y:S02]  /*20320*/  IMAD.MOV.U32 R3, RZ, RZ, R252 ;  /* 0x000000ffff037224 */ /* 0x022fe400078e00fc */
[----:B------:R-:W-:Y:S01]  /*20330*/  IMAD.MOV.U32 R0, RZ, RZ, R2 ;  /* 0x000000ffff007224 */ /* 0x000fe200078e0002 */
[----:B------:R-:W2:Y:S04]  /*20340*/  LDL.LU R252, [R1+0x824] ;  /* 0x0008240001fc7983 */ /* 0x000ea80000300800 */
[----:B------:R-:W3:Y:S04]  /*20350*/  LDL.LU R2, [R1+0x814] ;  /* 0x0008140001027983 */ /* 0x000ee80000300800 */
[----:B--2---:R1:W-:Y:S04]  /*20360*/  STL [R1+0x828], R252 ;  /* 0x000828fc01007387 */ /* 0x0043e80000100800 */
[----:B---3--:R1:W-:Y:S02]  /*20370*/  STL [R1+0x818], R2 ;  /* 0x0008180201007387 */ /* 0x0083e40000100800 */
.L_x_28958:
[----:B-1----:R-:W-:Y:S05]  /*20380*/  BSYNC B1 ;  /* 0x0000000000017941 */ /* 0x002fea0003800000 */
.L_x_28956:
        /* <DEDUP_REMOVED lines=13> */
.L_x_28960:
[----:B------:R-:W2:Y:S04]  /*20460*/  LDL.LU R252, [R1+0x820] ;  /* 0x0008200001fc7983 */ /* 0x000ea80000300800 */
[----:B------:R-:W-:Y:S04]  /*20470*/  STL [R1+0x830], R3 ;  /* 0x0008300301007387 */ /* 0x000fe80000100800 */
[----:B------:R-:W-:Y:S04]  /*20480*/  STL [R1+0x814], R2 ;  /* 0x0008140201007387 */ /* 0x000fe80000100800 */
[----:B------:R-:W-:Y:S04]  /*20490*/  STL [R1+0x820], R3 ;  /* 0x0008200301007387 */ /* 0x000fe80000100800 */
[----:B------:R-:W-:Y:S04]  /*204a0*/  STL [R1+0x810], R0 ;  /* 0x0008100001007387 */ /* 0x000fe80000100800 */
[----:B--2---:R1:W-:Y:S02]  /*204b0*/  STL [R1+0x824], R252 ;  /* 0x000824fc01007387 */ /* 0x0043e40000100800 */
[----:B-1----:R-:W-:-:S02]  /*204c0*/  IMAD.MOV.U32 R252, RZ, RZ, R0 ;  /* 0x000000fffffc7224 */ /* 0x002fc400078e0000 */
.L_x_28961:
[----:B------:R-:W-:Y:S05]  /*204d0*/  BSYNC B1 ;  /* 0x0000000000017941 */ /* 0x000fea0003800000 */
.L_x_28959:
[----:B------:R-:W2:Y:S02]  /*204e0*/  LDL.LU R0, [R1+0x834] ;  /* 0x0008340001007983 */ /* 0x000ea40000300800 */
[----:B--2---:R-:W-:-:S05]  /*204f0*/  IADD3 R0, R0, 0x4, RZ ;  /* 0x0000000400007810 */ /* 0x004fca0007ffe0ff */
[----:B------:R1:W-:Y:S01]  /*20500*/  STL [R1+0x834], R0 ;  /* 0x0008340001007387 */ /* 0x0003e20000100800 */
[----:B------:R-:W-:Y:S01]  /*20510*/  @!P1 CALL.REL.NOINC `(.L_x_28962) ;  /* 0x0000001000009944 */ /* 0x000fe20003c00000 */
[----:B------:R-:W-:Y:S05]  /*20520*/  BRA `(.L_x_28963) ;  /* 0xffff7ee000007947 */ /* 0x000fea000383ffff */
.L_x_28962:
[----:B------:R-:W2:Y:S04]  /*20530*/  LDL.LU R2, [R1+0x840] ;  /* 0x0008400001027983 */ /* 0x000ea80000300800 */
[----:B-1----:R-:W2:Y:S04]  /*20540*/  LDL.LU R0, [R1+0x844] ;  /* 0x0008440001007983 */ /* 0x002ea80000300800 */
[----:B------:R1:W5:Y:S01]  /*20550*/  LDL.LU R3, [R1+0x83c] ;  /* 0x00083c0001037983 */ /* 0x0003620000300800 */
[----:B--2---:R-:W-:-:S03]  /*20560*/  FADD.FTZ R2, R0, R2 ;  /* 0x0000000200027221 */ /* 0x004fc60000010000 */
[----:B------:R-:W2:Y:S04]  /*20570*/  LDL.LU R0, [R1+0x830] ;  /* 0x0008300001007983 */ /* 0x000ea80000300800 */
[----:B------:R1:W-:Y:S04]  /*20580*/  STL [R1+0x810], R252 ;  /* 0x000810fc01007387 */ /* 0x0003e80000100800 */
[----:B--2---:R1:W-:Y:S02]  /*20590*/  STL [R1+0x820], R0 ;  /* 0x0008200001007387 */ /* 0x0043e40000100800 */
.L_x_28580:
[----:B------:R-:W-:Y:S05]  /*205a0*/  BSYNC B0 ;  /* 0x0000000000007941 */ /* 0x000fea0003800000 */
.L_x_28579:
        /* <DEDUP_REMOVED lines=423> */
.L_x_29348:
        /* <DEDUP_REMOVED lines=18> */
[----:B-1----:R-:W-:Y:S01]  /*22140*/  FSETP.NEU.FTZ.AND P0, PT, R251, R250, PT ;  /* 0x000000fafb00720b */ /* 0x002fe20003f1d000 */
[----:B------:R-:W-:Y:S01]  /*22150*/  IMAD.MOV.U32 R0, RZ, RZ, R250 ;  /* 0x000000ffff007224 */ /* 0x000fe200078e00fa */
[-C--:B------:R-:W-:Y:S02]  /*22160*/  MOV R3, R6.reuse ;  /* 0x0000000600037202 */ /* 0x080fe40000000f00 */
[----:B------:R-:W-:-:S13]  /*22170*/  ISETP.GE.OR P0, PT, R7, R6, P0 ;  /* 0x000000060700720c */ /* 0x000fda0000706670 */
[----:B------:R-:W-:Y:S05]  /*22180*/  @P0 BRA `(.L_x_28968) ;  /* 0x0000004000000947 */ /* 0x000fea0003800000 */
.L_x_28967:
[----:B-1----:R-:W-:Y:S01]  /*22190*/  IMAD.MOV.U32 R3, RZ, RZ, R7 ;  /* 0x000000ffff037224 */ /* 0x002fe200078e0007 */
[----:B------:R-:W-:Y:S01]  /*221a0*/  MOV R0, R251 ;  /* 0x000000fb00007202 */ /* 0x000fe20000000f00 */
[----:B------:R-:W-:Y:S02]  /*221b0*/  IMAD.MOV.U32 R7, RZ, RZ, R6 ;  /* 0x000000ffff077224 */ /* 0x000fe400078e0006 */
[----:B------:R-:W-:Y:S02]  /*221c0*/  IMAD.MOV.U32 R251, RZ, RZ, R250 ;  /* 0x000000fffffb7224 */ /* 0x000fe400078e00fa */
.L_x_28968:
[----:B------:R-:W-:Y:S05]  /*221d0*/  BSYNC B1 ;  /* 0x0000000000017941 */ /* 0x000fea0003800000 */
.L_x_28966:
        /* <DEDUP_REMOVED lines=8> */
[----:B------:R-:W-:Y:S02]  /*22260*/  ISETP.GE.OR P0, PT, R3, R5, P0 ;  /* 0x000000050300720c */ /* 0x000fe40000706670 */
[----:B------:R-:W-:-:S11]  /*22270*/  MOV R250, R0 ;  /* 0x0000000000fa7202 */ /* 0x000fd60000000f00 */
[----:B------:R-:W-:Y:S05]  /*22280*/  @P0 BRA `(.L_x_28971) ;  /* 0x0000004000000947 */ /* 0x000fea0003800000 */
.L_x_28970:
[----:B------:R-:W-:Y:S01]  /*22290*/  IMAD.MOV.U32 R252, RZ, RZ, R3 ;  /* 0x000000fffffc7224 */ /* 0x000fe200078e0003 */
[----:B------:R-:W-:Y:S01]  /*222a0*/  MOV R6, R5 ;  /* 0x0000000500067202 */ /* 0x000fe20000000f00 */
[----:B------:R-:W-:Y:S02]  /*222b0*/  IMAD.MOV.U32 R2, RZ, RZ, R0 ;  /* 0x000000ffff027224 */ /* 0x000fe400078e0000 */
[----:B------:R-:W-:Y:S02]  /*222c0*/  IMAD.MOV.U32 R250, RZ, RZ, R249 ;  /* 0x000000fffffa7224 */ /* 0x000fe400078e00f9 */
.L_x_28971:
[----:B------:R-:W-:Y:S05]  /*222d0*/  BSYNC B1 ;  /* 0x0000000000017941 */ /* 0x000fea0003800000 */
.L_x_28969:
        /* <DEDUP_REMOVED lines=11> */
.L_x_28973:
[----:B------:R-:W-:Y:S01]  /*22390*/  MOV R3, R252 ;  /* 0x000000fc00037202 */ /* 0x000fe20000000f00 */
[----:B------:R-:W-:Y:S01]  /*223a0*/  IMAD.MOV.U32 R0, RZ, RZ, R2 ;  /* 0x000000ffff007224 */ /* 0x000fe200078e0002 */
[----:B------:R-:W-:Y:S01]  /*223b0*/  MOV R249, R248 ;  /* 0x000000f800f97202 */ /* 0x000fe20000000f00 */
[----:B------:R-:W-:Y:S02]  /*223c0*/  IMAD.MOV.U32 R5, RZ, RZ, R4 ;  /* 0x000000ffff057224 */ /* 0x000fe400078e0004 */
.L_x_28974:
[----:B------:R-:W-:Y:S05]  /*223d0*/  BSYNC B1 ;  /* 0x0000000000017941 */ /* 0x000fea0003800000 */
.L_x_28972:
        /* <DEDUP_REMOVED lines=11> */
.L_x_28976:
[----:B------:R-:W-:Y:S01]  /*22490*/  IMAD.MOV.U32 R252, RZ, RZ, R3 ;  /* 0x000000fffffc7224 */ /* 0x000fe200078e0003 */
[----:B------:R-:W-:Y:S01]  /*224a0*/  MOV R2, R0 ;  /* 0x0000000000027202 */ /* 0x000fe20000000f00 */
[----:B------:R-:W-:Y:S02]  /*224b0*/  IMAD.MOV.U32 R4, RZ, RZ, R11 ;  /* 0x000000ffff047224 */ /* 0x000fe400078e000b */
[----:B------:R-:W-:Y:S02]  /*224c0*/  IMAD.MOV.U32 R248, RZ, RZ, R247 ;  /* 0x000000fffff87224 */ /* 0x000fe400078e00f7 */
.L_x_28977:
[----:B------:R-:W-:Y:S05]  /*224d0*/  BSYNC B1 ;  /* 0x0000000000017941 */ /* 0x000fea0003800000 */
.L_x_28975:
        /* <DEDUP_REMOVED lines=11> */
.L_x_28979:
[----:B------:R-:W-:Y:S01]  /*22590*/  IMAD.MOV.U32 R3, RZ, RZ, R252 ;  /* 0x000000ffff037224 */ /* 0x000fe200078e00fc */
[----:B------:R-:W-:Y:S01]  /*225a0*/  MOV R11, R10 ;  /* 0x0000000a000b7202 */ /* 0x000fe20000000f00 */
[----:B------:R-:W-:Y:S02]  /*225b0*/  IMAD.MOV.U32 R0, RZ, RZ, R2 ;  /* 0x000000ffff007224 */ /* 0x000fe400078e0002 */
[----:B------:R-:W-:Y:S02]  /*225c0*/  IMAD.MOV.U32 R247, RZ, RZ, R246 ;  /* 0x000000fffff77224 */ /* 0x000fe400078e00f6 */
.L_x_28980:
[----:B------:R-:W-:Y:S05]  /*225d0*/  BSYNC B1 ;  /* 0x0000000000017941 */ /* 0x000fea0003800000 */
.L_x_28978:
        /* <DEDUP_REMOVED lines=11> */
.L_x_28982:
[----:B------:R-:W-:Y:S01]  /*22690*/  MOV R252, R3 ;  /* 0x0000000300fc7202 */ /* 0x000fe20000000f00 */
[----:B------:R-:W-:Y:S01]  /*226a0*/  IMAD.MOV.U32 R2, RZ, RZ, R0 ;  /* 0x000000ffff027224 */ /* 0x000fe200078e0000 */
[----:B------:R-:W-:Y:S01]  /*226b0*/  MOV R246, R245 ;  /* 0x000000f500f67202 */ /* 0x000fe20000000f00 */
[----:B------:R-:W-:Y:S02]  /*226c0*/  IMAD.MOV.U32 R10, RZ, RZ, R9 ;  /* 0x000000ffff0a7224 */ /* 0x000fe400078e0009 */
.L_x_28983:
[----:B------:R-:W-:Y:S05]  /*226d0*/  BSYNC B1 ;  /* 0x0000000000017941 */ /* 0x000fea0003800000 */
.L_x_28981:
        /* <DEDUP_REMOVED lines=11> */
.L_x_28985:
[----:B------:R-:W-:Y:S01]  /*22790*/  IMAD.MOV.U32 R3, RZ, RZ, R252 ;  /* 0x000000ffff037224 */ /* 0x000fe200078e00fc */
[----:B------:R-:W-:Y:S01]  /*227a0*/  MOV R0, R2 ;  /* 0x0000000200007202 */ /* 0x000fe20000000f00 */
[----:B------:R-:W-:Y:S02]  /*227b0*/  IMAD.MOV.U32 R9, RZ, RZ, R8 ;  /* 0x000000ffff097224 */ /* 0x000fe400078e0008 */
[----:B------:R-:W-:Y:S02]  /*227c0*/  IMAD.MOV.U32 R245, RZ, RZ, R244 ;  /* 0x000000fffff57224 */ /* 0x000fe400078e00f4 */
.L_x_28986:
[----:B------:R-:W-:Y:S05]  /*227d0*/  BSYNC B1 ;  /* 0x0000000000017941 */ /* 0x000fea0003800000 */
.L_x_28984:
        /* <DEDUP_REMOVED lines=11> */
.L_x_28988:
[----:B------:R-:W-:Y:S01]  /*22890*/  IMAD.MOV.U32 R252, RZ, RZ, R3 ;  /* 0x000000fffffc7224 */ /* 0x000fe200078e0003 */
[----:B------:R-:W-:Y:S01]  /*228a0*/  MOV R8, R15 ;  /* 0x0000000f00087202 */ /* 0x000fe20000000f00 */
[----:B------:R-:W-:Y:S02]  /*228b0*/  IMAD.MOV.U32 R2, RZ, RZ, R0 ;  /* 0x000000ffff027224 */ /* 0x000fe400078e0000 */
[----:B------:R-:W-:Y:S02]  /*228c0*/  IMAD.MOV.U32 R244, RZ, RZ, R243 ;  /* 0x000000fffff47224 */ /* 0x000fe400078e00f3 */
.L_x_28989:
[----:B------:R-:W-:Y:S05]  /*228d0*/  BSYNC B1 ;  /* 0x0000000000017941 */ /* 0x000fea0003800000 */
.L_x_28987:
        /* <DEDUP_REMOVED lines=11> */
.L_x_28991:
[----:B------:R-:W-:Y:S01]  /*22990*/  MOV R3, R252 ;  /* 0x000000fc00037202 */ /* 0x000fe20000000f00 */
[----:B------:R-:W-:Y:S01]  /*229a0*/  IMAD.MOV.U32 R0, RZ, RZ, R2 ;  /* 0x000000ffff007224 */ /* 0x000fe200078e0002 */
[----:B------:R-:W-:Y:S01]  /*229b0*/  MOV R243, R242 ;  /* 0x000000f200f37202 */ /* 0x000fe20000000f00 */
[----:B------:R-:W-:Y:S02]  /*229c0*/  IMAD.MOV.U32 R15, RZ, RZ, R14 ;  /* 0x000000ffff0f7224 */ /* 0x000fe400078e000e */
.L_x_28992:
[----:B------:R-:W-:Y:S05]  /*229d0*/  BSYNC B1 ;  /* 0x0000000000017941 */ /* 0x000fea0003800000 */
.L_x_28990:
        /* <DEDUP_REMOVED lines=11> */
.L_x_28994:
[----:B------:R-:W-:Y:S01]  /*22a90*/  IMAD.MOV.U32 R252, RZ, RZ, R3 ;  /* 0x000000fffffc7224 */ /* 0x000fe200078e0003 */
[----:B------:R-:W-:Y:S01]  /*22aa0*/  MOV R2, R0 ;  /* 0x0000000000027202 */ /* 0x000fe20000000f00 */
[----:B------:R-:W-:Y:S02]  /*22ab0*/  IMAD.MOV.U32 R14, RZ, RZ, R13 ;  /* 0x000000ffff0e7224 */ /* 0x000fe400078e000d */
[----:B------:R-:W-:Y:S02]  /*22ac0*/  IMAD.MOV.U32 R242, RZ, RZ, R241 ;  /* 0x000000fffff27224 */ /* 0x000fe400078e00f1 */
.L_x_28995:
[----:B------:R-:W-:Y:S05]  /*22ad0*/  BSYNC B1 ;  /* 0x0000000000017941 */ /* 0x000fea0003800000 */
.L_x_28993:
        /* <DEDUP_REMOVED lines=11> */
.L_x_28997:
[----:B------:R-:W-:Y:S01]  /*22b90*/  IMAD.MOV.U32 R3, RZ, RZ, R252 ;  /* 0x000000ffff037224 */ /* 0x000fe200078e00fc */
[----:B------:R-:W-:Y:S01]  /*22ba0*/  MOV R13, R12 ;  /* 0x0000000c000d7202 */ /* 0x000fe20000000f00 */
[----:B------:R-:W-:Y:S02]  /*22bb0*/  IMAD.MOV.U32 R0, RZ, RZ, R2 ;  /* 0x000000ffff007224 */ /* 0x000fe400078e0002 */
[----:B------:R-:W-:Y:S02]  /*22bc0*/  IMAD.MOV.U32 R241, RZ, RZ, R240 ;  /* 0x000000fffff17224 */ /* 0x000fe400078e00f0 */
.L_x_28998:
[----:B------:R-:W-:Y:S05]  /*22bd0*/  BSYNC B1 ;  /* 0x0000000000017941 */ /* 0x000fea0003800000 */
.L_x_28996:
        /* <DEDUP_REMOVED lines=11> */
.L_x_29000:
[----:B------:R-:W-:Y:S01]  /*22c90*/  MOV R252, R3 ;  /* 0x0000000300fc7202 */ /* 0x000fe20000000f00 */
[----:B------:R-:W-:Y:S01]  /*22ca0*/  IMAD.MOV.U32 R2, RZ, RZ, R0 ;  /* 0x000000ffff027224 */ /* 0x000fe200078e0000 */
[----:B------:R-:W-:Y:S01]  /*22cb0*/  MOV R240, R239 ;  /* 0x000000ef00f07202 */ /* 0x000fe20000000f00 */
[----:B------:R-:W-:Y:S02]  /*22cc0*/  IMAD.MOV.U32 R12, RZ, RZ, R19 ;  /* 0x000000ffff0c7224 */ /* 0x000fe400078e0013 */
.L_x_29001:
[----:B------:R-:W-:Y:S05]  /*22cd0*/  BSYNC B1 ;  /* 0x0000000000017941 */ /* 0x000fea0003800000 */
.L_x_28999:
        /* <DEDUP_REMOVED lines=11> */
.L_x_29003:
[----:B------:R-:W-:Y:S01]  /*22d90*/  IMAD.MOV.U32 R3, RZ, RZ, R252 ;  /* 0x000000ffff037224 */ /* 0x000fe200078e00fc */
[----:B------:R-:W-:Y:S01]  /*22da0*/  MOV R0, R2 ;  /* 0x0000000200007202 */ /* 0x000fe20000000f00 */
[----:B------:R-:W-:Y:S02]  /*22db0*/  IMAD.MOV.U32 R19, RZ, RZ, R18 ;  /* 0x000000ffff137224 */ /* 0x000fe400078e0012 */
[----:B------:R-:W-:Y:S02]  /*22dc0*/  IMAD.MOV.U32 R239, RZ, RZ, R238 ;  /* 0x000000ffffef7224 */ /* 0x000fe400078e00ee */
.L_x_29004:
[----:B------:R-:W-:Y:S05]  /*22dd0*/  BSYNC B1 ;  /* 0x0000000000017941 */ /* 0x000fea0003800000 */
.L_x_29002:
        /* <DEDUP_REMOVED lines=11> */
.L_x_29006:
[----:B------:R-:W-:Y:S01]  /*22e90*/  IMAD.MOV.U32 R252, RZ, RZ, R3 ;  /* 0x000000fffffc7224 */ /* 0x000fe200078e0003 */
[----:B------:R-:W-:Y:S01]  /*22ea0*/  MOV R18, R17 ;  /* 0x0000001100127202 */ /* 0x000fe20000000f00 */
[----:B------:R-:W-:Y:S02]  /*22eb0*/  IMAD.MOV.U32 R2, RZ, RZ, R0 ;  /* 0x000000ffff027224 */ /* 0x000fe400078e0000 */
[----:B------:R-:W-:Y:S02]  /*22ec0*/  IMAD.MOV.U32 R238, RZ, RZ, R237 ;  /* 0x000000ffffee7224 */ /* 0x000fe400078e00ed */
.L_x_29007:
[----:B------:R-:W-:Y:S05]  /*22ed0*/  BSYNC B1 ;  /* 0x0000000000017941 */ /* 0x000fea0003800000 */
.L_x_29005:
        /* <DEDUP_REMOVED lines=11> */
.L_x_29009:
[----:B------:R-:W-:Y:S01]  /*22f90*/  MOV R3, R252 ;  /* 0x000000fc00037202 */ /* 0x000fe20000000f00 */
[----:B------:R-:W-:Y:S01]  /*22fa0*/  IMAD.MOV.U32 R0, RZ, RZ, R2 ;  /* 0x000000ffff007224 */ /* 0x000fe200078e0002 */
[----:B------:R-:W-:Y:S01]  /*22fb0*/  MOV R237, R236 ;  /* 0x000000ec00ed7202 */ /* 0x000fe20000000f00 */
[----:B------:R-:W-:Y:S02]  /*22fc0*/  IMAD.MOV.U32 R17, RZ, RZ, R16 ;  /* 0x000000ffff117224 */ /* 0x000fe400078e0010 */
.L_x_29010:
[----:B------:R-:W-:Y:S05]  /*22fd0*/  BSYNC B1 ;  /* 0x0000000000017941 */ /* 0x000fea0003800000 */
.L_x_29008:
        /* <DEDUP_REMOVED lines=11> */
.L_x_29012:
[----:B------:R-:W-:Y:S01]  /*23090*/  IMAD.MOV.U32 R252, RZ, RZ, R3 ;  /* 0x000000fffffc7224 */ /* 0x000fe200078e0003 */
[----:B------:R-:W-:Y:S01]  /*230a0*/  MOV R2, R0 ;  /* 0x0000000000027202 */ /* 0x000fe20000000f00 */
[----:B------:R-:W-:Y:S02]  /*230b0*/  IMAD.MOV.U32 R16, RZ, RZ, R23 ;  /* 0x000000ffff107224 */ /* 0x000fe400078e0017 */
[----:B------:R-:W-:Y:S02]  /*230c0*/  IMAD.MOV.U32 R236, RZ, RZ, R235 ;  /* 0x000000ffffec7224 */ /* 0x000fe400078e00eb */
.L_x_29013:
[----:B------:R-:W-:Y:S05]  /*230d0*/  BSYNC B1 ;  /* 0x0000000000017941 */ /* 0x000fea0003800000 */
.L_x_29011:
        /* <DEDUP_REMOVED lines=11> */
.L_x_29015:
[----:B------:R-:W-:Y:S01]  /*23190*/  IMAD.MOV.U32 R3, RZ, RZ, R252 ;  /* 0x000000ffff037224 */ /* 0x000fe200078e00fc */
[----:B------:R-:W-:Y:S01]  /*231a0*/  MOV R23, R22 ;  /* 0x0000001600177202 */ /* 0x000fe20000000f00 */
[----:B------:R-:W-:Y:S02]  /*231b0*/  IMAD.MOV.U32 R0, RZ, RZ, R2 ;  /* 0x000000ffff007224 */ /* 0x000fe400078e0002 */
[----:B------:R-:W-:Y:S02]  /*231c0*/  IMAD.MOV.U32 R235, RZ, RZ, R234 ;  /* 0x000000ffffeb7224 */ /* 0x000fe400078e00ea */
.L_x_29016:
[----:B------:R-:W-:Y:S05]  /*231d0*/  BSYNC B1 ;  /* 0x0000000000017941 */ /* 0x000fea0003800000 */
.L_x_29014:
        /* <DEDUP_REMOVED lines=11> */
.L_x_29018:
[----:B------:R-:W-:Y:S01]  /*23290*/  MOV R252, R3 ;  /* 0x0000000300fc7202 */ /* 0x000fe20000000f00 */
[----:B------:R-:W-:Y:S01]  /*232a0*/  IMAD.MOV.U32 R2, RZ, RZ, R0 ;  /* 0x000000ffff027224 */ /* 0x000fe200078e0000 */
[----:B------:R-:W-:Y:S01]  /*232b0*/  MOV R234, R233 ;  /* 0x000000e900ea7202 */ /* 0x000fe20000000f00 */
[----:B------:R-:W-:Y:S02]  /*232c0*/  IMAD.MOV.U32 R22, RZ, RZ, R21 ;  /* 0x000000ffff167224 */ /* 0x000fe400078e0015 */
.L_x_29019:
[----:B------:R-:W-:Y:S05]  /*232d0*/  BSYNC B1 ;  /* 0x0000000000017941 */ /* 0x000fea0003800000 */
.L_x_29017:
        /* <DEDUP_REMOVED lines=11> */
.L_x_29021:
[----:B------:R-:W-:Y:S01]  /*23390*/  IMAD.MOV.U32 R3, RZ, RZ, R252 ;  /* 0x000000ffff037224 */ /* 0x000fe200078e00fc */
[----:B------:R-:W-:Y:S01]  /*233a0*/  MOV R0, R2 ;  /* 0x0000000200007202 */ /* 0x000fe20000000f00 */
[----:B------:R-:W-:Y:S02]  /*233b0*/  IMAD.MOV.U32 R21, RZ, RZ, R20 ;  /* 0x000000ffff157224 */ /* 0x000fe400078e0014 */
[----:B------:R-:W-:Y:S02]  /*233c0*/  IMAD.MOV.U32 R233, RZ, RZ, R232 ;  /* 0x000000ffffe97224 */ /* 0x000fe400078e00e8 */
.L_x_29022:
[----:B------:R-:W-:Y:S05]  /*233d0*/  BSYNC B1 ;  /* 0x0000000000017941 */ /* 0x000fea0003800000 */
.L_x_29020:
        /* <DEDUP_REMOVED lines=11> */
.L_x_29024:
[----:B------:R-:W-:Y:S01]  /*23490*/  IMAD.MOV.U32 R252, RZ, RZ, R3 ;  /* 0x000000fffffc7224 */ /* 0x000fe200078e0003 */
[----:B------:R-:W-:Y:S01]  /*234a0*/  MOV R20, R27 ;  /* 0x0000001b00147202 */ /* 0x000fe20000000f00 */
[----:B------:R-:W-:Y:S02]  /*234b0*/  IMAD.MOV.U32 R2, RZ, RZ, R0 ;  /* 0x000000ffff027224 */ /* 0x000fe400078e0000 */
[----:B------:R-:W-:Y:S02]  /*234c0*/  IMAD.MOV.U32 R232, RZ, RZ, R231 ;  /* 0x000000ffffe87224 */ /* 0x000fe400078e00e7 */
.L_x_29025:
[----:B------:R-:W-:Y:S05]  /*234d0*/  BSYNC B1 ;  /* 0x0000000000017941 */ /* 0x000fea0003800000 */
.L_x_29023:
        /* <DEDUP_REMOVED lines=11> */
.L_x_29027:
[----:B------:R-:W-:Y:S01]  /*23590*/  MOV R3, R252 ;  /* 0x000000fc00037202 */ /* 0x000fe20000000f00 */
[----:B------:R-:W-:Y:S01]  /*235a0*/  IMAD.MOV.U32 R0, RZ, RZ, R2 ;  /* 0x000000ffff007224 */ /* 0x000fe200078e0002 */
[----:B------:R-:W-:Y:S01]  /*235b0*/  MOV R231, R230 ;  /* 0x000000e600e77202 */ /* 0x000fe20000000f00 */
[----:B------:R-:W-:Y:S02]  /*235c0*/  IMAD.MOV.U32 R27, RZ, RZ, R26 ;  /* 0x000000ffff1b7224 */ /* 0x000fe400078e001a */
.L_x_29028:
[----:B------:R-:W-:Y:S05]  /*235d0*/  BSYNC B1 ;  /* 0x0000000000017941 */ /* 0x000fea0003800000 */
.L_x_29026:
        /* <DEDUP_REMOVED lines=11> */
.L_x_29030:
[----:B------:R-:W-:Y:S01]  /*23690*/  IMAD.MOV.U32 R252, RZ, RZ, R3 ;  /* 0x000000fffffc7224 */ /* 0x000fe200078e0003 */
[----:B------:R-:W-:Y:S01]  /*236a0*/  MOV R2, R0 ;  /* 0x0000000000027202 */ /* 0x000fe20000000f00 */
[----:B------:R-:W-:Y:S02]  /*236b0*/  IMAD.MOV.U32 R26, RZ, RZ, R25 ;  /* 0x000000ffff1a7224 */ /* 0x000fe400078e0019 */
[----:B------:R-:W-:Y:S02]  /*236c0*/  IMAD.MOV.U32 R230, RZ, RZ, R229 ;  /* 0x000000ffffe67224 */ /* 0x000fe400078e00e5 */
.L_x_29031:
[----:B------:R-:W-:Y:S05]  /*236d0*/  BSYNC B1 ;  /* 0x0000000000017941 */ /* 0x000fea0003800000 */
.L_x_29029:
        /* <DEDUP_REMOVED lines=11> */
.L_x_29033:
[----:B------:R-:W-:Y:S01]  /*23790*/  IMAD.MOV.U32 R3, RZ, RZ, R252 ;  /* 0x000000ffff037224 */ /* 0x000fe200078e00fc */
[----:B------:R-:W-:Y:S01]  /*237a0*/  MOV R25, R24 ;  /* 0x0000001800197202 */ /* 0x000fe20000000f00 */
[----:B------:R-:W-:Y:S02]  /*237b0*/  IMAD.MOV.U32 R0, RZ, RZ, R2 ;  /* 0x000000ffff007224 */ /* 0x000fe400078e0002 */
[----:B------:R-:W-:Y:S02]  /*237c0*/  IMAD.MOV.U32 R229, RZ, RZ, R228 ;  /* 0x000000ffffe57224 */ /* 0x000fe400078e00e4 */
.L_x_29034:
[----:B------:R-:W-:Y:S05]  /*237d0*/  BSYNC B1 ;  /* 0x0000000000017941 */ /* 0x000fea0003800000 */
.L_x_29032:
        /* <DEDUP_REMOVED lines=11> */
.L_x_29036:
[----:B------:R-:W-:Y:S01]  /*23890*/  MOV R252, R3 ;  /* 0x0000000300fc7202 */ /* 0x000fe20000000f00 */
[----:B------:R-:W-:Y:S01]  /*238a0*/  IMAD.MOV.U32 R2, RZ, RZ, R0 ;  /* 0x000000ffff027224 */ /* 0x000fe200078e0000 */
[----:B------:R-:W-:Y:S01]  /*238b0*/  MOV R228, R227 ;  /* 0x000000e300e47202 */ /* 0x000fe20000000f00 */
[----:B------:R-:W-:Y:S02]  /*238c0*/  IMAD.MOV.U32 R24, RZ, RZ, R31 ;  /* 0x000000ffff187224 */ /* 0x000fe400078e001f */
.L_x_29037:
[----:B------:R-:W-:Y:S05]  /*238d0*/  BSYNC B1 ;  /* 0x0000000000017941 */ /* 0x000fea0003800000 */
.L_x_29035:
        /* <DEDUP_REMOVED lines=11> */
.L_x_29039:
[----:B------:R-:W-:Y:S01]  /*23990*/  IMAD.MOV.U32 R3, RZ, RZ, R252 ;  /* 0x000000ffff037224 */ /* 0x000fe200078e00fc */
[----:B------:R-:W-:Y:S01]  /*239a0*/  MOV R0, R2 ;  /* 0x0000000200007202 */ /* 0x000fe20000000f00 */
[----:B------:R-:W-:Y:S02]  /*239b0*/  IMAD.MOV.U32 R31, RZ, RZ, R30 ;  /* 0x000000ffff1f7224 */ /* 0x000fe400078e001e */
[----:B------:R-:W-:Y:S02]  /*239c0*/  IMAD.MOV.U32 R227, RZ, RZ, R226 ;  /* 0x000000ffffe37224 */ /* 0x000fe400078e00e2 */
.L_x_29040:
[----:B------:R-:W-:Y:S05]  /*239d0*/  BSYNC B1 ;  /* 0x0000000000017941 */ /* 0x000fea0003800000 */
.L_x_29038:
        /* <DEDUP_REMOVED lines=11> */
.L_x_29042:
[----:B------:R-:W-:Y:S01]  /*23a90*/  IMAD.MOV.U32 R252, RZ, RZ, R3 ;  /* 0x000000fffffc7224 */ /* 0x000fe200078e0003 */
[----:B------:R-:W-:Y:S01]  /*23aa0*/  MOV R30, R29 ;  /* 0x0000001d001e7202 */ /* 0x000fe20000000f00 */
[----:B------:R-:W-:Y:S02]  /*23ab0*/  IMAD.MOV.U32 R2, RZ, RZ, R0 ;  /* 0x000000ffff027224 */ /* 0x000fe400078e0000 */
[----:B------:R-:W-:Y:S02]  /*23ac0*/  IMAD.MOV.U32 R226, RZ, RZ, R225 ;  /* 0x000000ffffe27224 */ /* 0x000fe400078e00e1 */
.L_x_29043:
[----:B------:R-:W-:Y:S05]  /*23ad0*/  BSYNC B1 ;  /* 0x0000000000017941 */ /* 0x000fea0003800000 */
.L_x_29041:
        /* <DEDUP_REMOVED lines=11> */
.L_x_29045:
[----:B------:R-:W-:Y:S01]  /*23b90*/  MOV R3, R252 ;  /* 0x000000fc00037202 */ /* 0x000fe20000000f00 */
[----:B------:R-:W-:Y:S01]  /*23ba0*/  IMAD.MOV.U32 R0, RZ, RZ, R2 ;  /* 0x000000ffff007224 */ /* 0x000fe200078e0002 */
[----:B------:R-:W-:Y:S01]  /*23bb0*/  MOV R225, R224 ;  /* 0x000000e000e17202 */ /* 0x000fe20000000f00 */
[----:B------:R-:W-:Y:S02]  /*23bc0*/  IMAD.MOV.U32 R29, RZ, RZ, R28 ;  /* 0x000000ffff1d7224 */ /* 0x000fe400078e001c */
.L_x_29046:
[----:B------:R-:W-:Y:S05]  /*23bd0*/  BSYNC B1 ;  /* 0x0000000000017941 */ /* 0x000fea0003800000 */
.L_x_29044:
        /* <DEDUP_REMOVED lines=11> */
.L_x_29048:
[----:B------:R-:W-:Y:S01]  /*23c90*/  IMAD.MOV.U32 R252, RZ, RZ, R3 ;  /* 0x000000fffffc7224 */ /* 0x000fe200078e0003 */
[----:B------:R-:W-:Y:S01]  /*23ca0*/  MOV R2, R0 ;  /* 0x0000000000027202 */ /* 0x000fe20000000f00 */
[----:B------:R-:W-:Y:S02]  /*23cb0*/  IMAD.MOV.U32 R28, RZ, RZ, R35 ;  /* 0x000000ffff1c7224 */ /* 0x000fe400078e0023 */
[----:B------:R-:W-:Y:S02]  /*23cc0*/  IMAD.MOV.U32 R224, RZ, RZ, R223 ;  /* 0x000000ffffe07224 */ /* 0x000fe400078e00df */
.L_x_29049:
[----:B------:R-:W-:Y:S05]  /*23cd0*/  BSYNC B1 ;  /* 0x0000000000017941 */ /* 0x000fea0003800000 */
.L_x_29047:
        /* <DEDUP_REMOVED lines=11> */
.L_x_29051:
[----:B------:R-:W-:Y:S01]  /*23d90*/  IMAD.MOV.U32 R3, RZ, RZ, R252 ;  /* 0x000000ffff037224 */ /* 0x000fe200078e00fc */
[----:B------:R-:W-:Y:S01]  /*23da0*/  MOV R35, R34 ;  /* 0x0000002200237202 */ /* 0x000fe20000000f00 */
[----:B------:R-:W-:Y:S02]  /*23db0*/  IMAD.MOV.U32 R0, RZ, RZ, R2 ;  /* 0x000000ffff007224 */ /* 0x000fe400078e0002 */
[----:B------:R-:W-:Y:S02]  /*23dc0*/  IMAD.MOV.U32 R223, RZ, RZ, R222 ;  /* 0x000000ffffdf7224 */ /* 0x000fe400078e00de */
.L_x_29052:
[----:B------:R-:W-:Y:S05]  /*23dd0*/  BSYNC B1 ;  /* 0x0000000000017941 */ /* 0x000fea0003800000 */
.L_x_29050:
        /* <DEDUP_REMOVED lines=11> */
.L_x_29054:
[----:B------:R-:W-:Y:S01]  /*23e90*/  MOV R252, R3 ;  /* 0x0000000300fc7202 */ /* 0x000fe20000000f00 */
[----:B------:R-:W-:Y:S01]  /*23ea0*/  IMAD.MOV.U32 R2, RZ, RZ, R0 ;  /* 0x000000ffff027224 */ /* 0x000fe200078e0000 */
[----:B------:R-:W-:Y:S01]  /*23eb0*/  MOV R222, R221 ;  /* 0x000000dd00de7202 */ /* 0x000fe20000000f00 */
[----:B------:R-:W-:Y:S02]  /*23ec0*/  IMAD.MOV.U32 R34, RZ, RZ, R33 ;  /* 0x000000ffff227224 */ /* 0x000fe400078e0021 */
.L_x_29055:
[----:B------:R-:W-:Y:S05]  /*23ed0*/  BSYNC B1 ;  /* 0x0000000000017941 */ /* 0x000fea0003800000 */
.L_x_29053:
        /* <DEDUP_REMOVED lines=11> */
.L_x_29057:
[----:B------:R-:W-:Y:S01]  /*23f90*/  IMAD.MOV.U32 R3, RZ, RZ, R252 ;  /* 0x000000ffff037224 */ /* 0x000fe200078e00fc */
[----:B------:R-:W-:Y:S01]  /*23fa0*/  MOV R0, R2 ;  /* 0x0000000200007202 */ /* 0x000fe20000000f00 */
[----:B------:R-:W-:Y:S02]  /*23fb0*/  IMAD.MOV.U32 R33, RZ, RZ, R32 ;  /* 0x000000ffff217224 */ /* 0x000fe400078e0020 */
[----:B------:R-:W-:Y:S02]  /*23fc0*/  IMAD.MOV.U32 R221, RZ, RZ, R220 ;  /* 0x000000ffffdd7224 */ /* 0x000fe400078e00dc */
.L_x_29058:
[----:B------:R-:W-:Y:S05]  /*23fd0*/  BSYNC B1 ;  /* 0x0000000000017941 */ /* 0x000fea0003800000 */
.L_x_29056:
        /* <DEDUP_REMOVED lines=11> */
.L_x_29060:
[----:B------:R-:W-:Y:S01]  /*24090*/  IMAD.MOV.U32 R252, RZ, RZ, R3 ;  /* 0x000000fffffc7224 */ /* 0x000fe200078e0003 */
[----:B------:R-:W-:Y:S01]  /*240a0*/  MOV R32, R39 ;  /* 0x0000002700207202 */ /* 0x000fe20000000f00 */
[----:B------:R-:W-:Y:S02]  /*240b0*/  IMAD.MOV.U32 R2, RZ, RZ, R0 ;  /* 0x000000ffff027224 */ /* 0x000fe400078e0000 */
[----:B------:R-:W-:Y:S02]  /*240c0*/  IMAD.MOV.U32 R220, RZ, RZ, R219 ;  /* 0x000000ffffdc7224 */ /* 0x000fe400078e00db */
.L_x_29061:
[----:B------:R-:W-:Y:S05]  /*240d0*/  BSYNC B1 ;  /* 0x0000000000017941 */ /* 0x000fea0003800000 */
.L_x_29059:
        /* <DEDUP_REMOVED lines=11> */
.L_x_29063:
[----:B------:R-:W-:Y:S01]  /*24190*/  MOV R3, R252 ;  /* 0x000000fc00037202 */ /* 0x000fe20000000f00 */
[----:B------:R-:W-:Y:S01]  /*241a0*/  IMAD.MOV.U32 R0, RZ, RZ, R2 ;  /* 0x000000ffff007224 */ /* 0x000fe200078e0002 */
[----:B------:R-:W-:Y:S01]  /*241b0*/  MOV R219, R218 ;  /* 0x000000da00db7202 */ /* 0x000fe20000000f00 */
[----:B------:R-:W-:Y:S02]  /*241c0*/  IMAD.MOV.U32 R39, RZ, RZ, R38 ;  /* 0x000000ffff277224 */ /* 0x000fe400078e0026 */
.L_x_29064:
[----:B------:R-:W-:Y:S05]  /*241d0*/  BSYNC B1 ;  /* 0x0000000000017941 */ /* 0x000fea0003800000 */
.L_x_29062:
        /* <DEDUP_REMOVED lines=11> */
.L_x_29066:
[----:B------:R-:W-:Y:S01]  /*24290*/  IMAD.MOV.U32 R252, RZ, RZ, R3 ;  /* 0x000000fffffc7224 */ /* 0x000fe200078e0003 */
[----:B------:R-:W-:Y:S01]  /*242a0*/  MOV R2, R0 ;  /* 0x0000000000027202 */ /* 0x000fe20000000f00 */
[----:B------:R-:W-:Y:S02]  /*242b0*/  IMAD.MOV.U32 R38, RZ, RZ, R37 ;  /* 0x000000ffff267224 */ /* 0x000fe400078e0025 */
[----:B------:R-:W-:Y:S02]  /*242c0*/  IMAD.MOV.U32 R218, RZ, RZ, R217 ;  /* 0x000000ffffda7224 */ /* 0x000fe400078e00d9 */
.L_x_29067:
[----:B------:R-:W-:Y:S05]  /*242d0*/  BSYNC B1 ;  /* 0x0000000000017941 */ /* 0x000fea0003800000 */
.L_x_29065:
        /* <DEDUP_REMOVED lines=11> */
.L_x_29069:
[----:B------:R-:W-:Y:S01]  /*24390*/  IMAD.MOV.U32 R3, RZ, RZ, R252 ;  /* 0x000000ffff037224 */ /* 0x000fe200078e00fc */
[----:B------:R-:W-:Y:S01]  /*243a0*/  MOV R37, R36 ;  /* 0x0000002400257202 */ /* 0x000fe20000000f00 */
[----:B------:R-:W-:Y:S02]  /*243b0*/  IMAD.MOV.U32 R0, RZ, RZ, R2 ;  /* 0x000000ffff007224 */ /* 0x000fe400078e0002 */
[----:B------:R-:W-:Y:S02]  /*243c0*/  IMAD.MOV.U32 R217, RZ, RZ, R216 ;  /* 0x000000ffffd97224 */ /* 0x000fe400078e00d8 */
.L_x_29070:
[----:B------:R-:W-:Y:S05]  /*243d0*/  BSYNC B1 ;  /* 0x0000000000017941 */ /* 0x000fea0003800000 */
.L_x_29068:
        /* <DEDUP_REMOVED lines=11> */
.L_x_29072:
[----:B------:R-:W-:Y:S01]  /*24490*/  MOV R252, R3 ;  /* 0x0000000300fc7202 */ /* 0x000fe20000000f00 */
[----:B------:R-:W-:Y:S01]  /*244a0*/  IMAD.MOV.U32 R2, RZ, RZ, R0 ;  /* 0x000000ffff027224 */ /* 0x000fe200078e0000 */
[----:B------:R-:W-:Y:S01]  /*244b0*/  MOV R216, R215 ;  /* 0x000000d700d87202 */ /* 0x000fe20000000f00 */
[----:B------:R-:W-:Y:S02]  /*244c0*/  IMAD.MOV.U32 R36, RZ, RZ, R43 ;  /* 0x000000ffff247224 */ /* 0x000fe400078e002b */
.L_x_29073:
[----:B------:R-:W-:Y:S05]  /*244d0*/  BSYNC B1 ;  /* 0x0000000000017941 */ /* 0x000fea0003800000 */
.L_x_29071:
        /* <DEDUP_REMOVED lines=11> */
.L_x_29075:
[----:B------:R-:W-:Y:S01]  /*24590*/  IMAD.MOV.U32 R3, RZ, RZ, R252 ;  /* 0x000000ffff037224 */ /* 0x000fe200078e00fc */
[----:B------:R-:W-:Y:S01]  /*245a0*/  MOV R0, R2 ;  /* 0x0000000200007202 */ /* 0x000fe20000000f00 */
[----:B------:R-:W-:Y:S02]  /*245b0*/  IMAD.MOV.U32 R43, RZ, RZ, R42 ;  /* 0x000000ffff2b7224 */ /* 0x000fe400078e002a */
[----:B------:R-:W-:Y:S02]  /*245c0*/  IMAD.MOV.U32 R215, RZ, RZ, R214 ;  /* 0x000000ffffd77224 */ /* 0x000fe400078e00d6 */
.L_x_29076:
[----:B------:R-:W-:Y:S05]  /*245d0*/  BSYNC B1 ;  /* 0x0000000000017941 */ /* 0x000fea0003800000 */
.L_x_29074:
        /* <DEDUP_REMOVED lines=11> */
.L_x_29078:
[----:B------:R-:W-:Y:S01]  /*24690*/  IMAD.MOV.U32 R252, RZ, RZ, R3 ;  /* 0x000000fffffc7224 */ /* 0x000fe200078e0003 */
[----:B------:R-:W-:Y:S01]  /*246a0*/  MOV R42, R41 ;  /* 0x00000029002a7202 */ /* 0x000fe20000000f00 */
[----:B------:R-:W-:Y:S02]  /*246b0*/  IMAD.MOV.U32 R2, RZ, RZ, R0 ;  /* 0x000000ffff027224 */ /* 0x000fe400078e0000 */
[----:B------:R-:W-:Y:S02]  /*246c0*/  IMAD.MOV.U32 R214, RZ, RZ, R213 ;  /* 0x000000ffffd67224 */ /* 0x000fe400078e00d5 */
.L_x_29079:
[----:B------:R-:W-:Y:S05]  /*246d0*/  BSYNC B1 ;  /* 0x0000000000017941 */ /* 0x000fea0003800000 */
.L_x_29077:
        /* <DEDUP_REMOVED lines=11> */
.L_x_29081:
[----:B------:R-:W-:Y:S01]  /*24790*/  MOV R3, R252 ;  /* 0x000000fc00037202 */ /* 0x000fe20000000f00 */
[----:B------:R-:W-:Y:S01]  /*247a0*/  IMAD.MOV.U32 R0, RZ, RZ, R2 ;  /* 0x000000ffff007224 */ /* 0x000fe200078e0002 */
[----:B------:R-:W-:Y:S01]  /*247b0*/  MOV R213, R212 ;  /* 0x000000d400d57202 */ /* 0x000fe20000000f00 */
[----:B------:R-:W-:Y:S02]  /*247c0*/  IMAD.MOV.U32 R41, RZ, RZ, R40 ;  /* 0x000000ffff297224 */ /* 0x000fe400078e0028 */
.L_x_29082:
[----:B------:R-:W-:Y:S05]  /*247d0*/  BSYNC B1 ;  /* 0x0000000000017941 */ /* 0x000fea0003800000 */
.L_x_29080:
        /* <DEDUP_REMOVED lines=11> */
.L_x_29084:
[----:B------:R-:W-:Y:S01]  /*24890*/  IMAD.MOV.U32 R252, RZ, RZ, R3 ;  /* 0x000000fffffc7224 */ /* 0x000fe200078e0003 */
[----:B------:R-:W-:Y:S01]  /*248a0*/  MOV R2, R0 ;  /* 0x0000000000027202 */ /* 0x000fe20000000f00 */
[----:B------:R-:W-:Y:S02]  /*248b0*/  IMAD.MOV.U32 R40, RZ, RZ, R47 ;  /* 0x000000ffff287224 */ /* 0x000fe400078e002f */
[----:B------:R-:W-:Y:S02]  /*248c0*/  IMAD.MOV.U32 R212, RZ, RZ, R211 ;  /* 0x000000ffffd47224 */ /* 0x000fe400078e00d3 */
.L_x_29085:
[----:B------:R-:W-:Y:S05]  /*248d0*/  BSYNC B1 ;  /* 0x0000000000017941 */ /* 0x000fea0003800000 */
.L_x_29083:
        /* <DEDUP_REMOVED lines=11> */
.L_x_29087:
[----:B------:R-:W-:Y:S01]  /*24990*/  IMAD.MOV.U32 R3, RZ, RZ, R252 ;  /* 0x000000ffff037224 */ /* 0x000fe200078e00fc */
[----:B------:R-:W-:Y:S01]  /*249a0*/  MOV R47, R46 ;  /* 0x0000002e002f7202 */ /* 0x000fe20000000f00 */
[----:B------:R-:W-:Y:S02]  /*249b0*/  IMAD.MOV.U32 R0, RZ, RZ, R2 ;  /* 0x000000ffff007224 */ /* 0x000fe400078e0002 */
[----:B------:R-:W-:Y:S02]  /*249c0*/  IMAD.MOV.U32 R211, RZ, RZ, R210 ;  /* 0x000000ffffd37224 */ /* 0x000fe400078e00d2 */
.L_x_29088:
[----:B------:R-:W-:Y:S05]  /*249d0*/  BSYNC B1 ;  /* 0x0000000000017941 */ /* 0x000fea0003800000 */
.L_x_29086:
        /* <DEDUP_REMOVED lines=11> */
.L_x_29090:
[----:B------:R-:W-:Y:S01]  /*24a90*/  MOV R252, R3 ;  /* 0x0000000300fc7202 */ /* 0x000fe20000000f00 */
[----:B------:R-:W-:Y:S01]  /*24aa0*/  IMAD.MOV.U32 R2, RZ, RZ, R0 ;  /* 0x000000ffff027224 */ /* 0x000fe200078e0000 */
[----:B------:R-:W-:Y:S01]  /*24ab0*/  MOV R210, R209 ;  /* 0x000000d100d27202 */ /* 0x000fe20000000f00 */
[----:B------:R-:W-:Y:S02]  /*24ac0*/  IMAD.MOV.U32 R46, RZ, RZ, R45 ;  /* 0x000000ffff2e7224 */ /* 0x000fe400078e002d */
.L_x_29091:
[----:B------:R-:W-:Y:S05]  /*24ad0*/  BSYNC B1 ;  /* 0x0000000000017941 */ /* 0x000fea0003800000 */
.L_x_29089:
        /* <DEDUP_REMOVED lines=11> */
.L_x_29093:
[----:B------:R-:W-:Y:S01]  /*24b90*/  IMAD.MOV.U32 R3, RZ, RZ, R252 ;  /* 0x000000ffff037224 */ /* 0x000fe200078e00fc */
[----:B------:R-:W-:Y:S01]  /*24ba0*/  MOV R0, R2 ;  /* 0x0000000200007202 */ /* 0x000fe20000000f00 */
[----:B------:R-:W-:Y:S02]  /*24bb0*/  IMAD.MOV.U32 R45, RZ, RZ, R44 ;  /* 0x000000ffff2d7224 */ /* 0x000fe400078e002c */
[----:B------:R-:W-:Y:S02]  /*24bc0*/  IMAD.MOV.U32 R209, RZ, RZ, R208 ;  /* 0x000000ffffd17224 */ /* 0x000fe400078e00d0 */
.L_x_29094:
[----:B------:R-:W-:Y:S05]  /*24bd0*/  BSYNC B1 ;  /* 0x0000000000017941 */ /* 0x000fea0003800000 */
.L_x_29092:
        /* <DEDUP_REMOVED lines=11> */
.L_x_29096:
[----:B------:R-:W-:Y:S01]  /*24c90*/  IMAD.MOV.U32 R252, RZ, RZ, R3 ;  /* 0x000000fffffc7224 */ /* 0x000fe200078e0003 */
[----:B------:R-:W-:Y:S01]  /*24ca0*/  MOV R44, R51 ;  /* 0x00000033002c7202 */ /* 0x000fe20000000f00 */
[----:B------:R-:W-:Y:S02]  /*24cb0*/  IMAD.MOV.U32 R2, RZ, RZ, R0 ;  /* 0x000000ffff027224 */ /* 0x000fe400078e0000 */
[----:B------:R-:W-:Y:S02]  /*24cc0*/  IMAD.MOV.U32 R208, RZ, RZ, R207 ;  /* 0x000000ffffd07224 */ /* 0x000fe400078e00cf */
.L_x_29097:
[----:B------:R-:W-:Y:S05]  /*24cd0*/  BSYNC B1 ;  /* 0x0000000000017941 */ /* 0x000fea0003800000 */
.L_x_29095:
        /* <DEDUP_REMOVED lines=11> */
.L_x_29099:
[----:B------:R-:W-:Y:S01]  /*24d90*/  MOV R3, R252 ;  /* 0x000000fc00037202 */ /* 0x000fe20000000f00 */
[----:B------:R-:W-:Y:S01]  /*24da0*/  IMAD.MOV.U32 R0, RZ, RZ, R2 ;  /* 0x000000ffff007224 */ /* 0x000fe200078e0002 */
[----:B------:R-:W-:Y:S01]  /*24db0*/  MOV R207, R206 ;  /* 0x000000ce00cf7202 */ /* 0x000fe20000000f00 */
[----:B------:R-:W-:Y:S02]  /*24dc0*/  IMAD.MOV.U32 R51, RZ, RZ, R50 ;  /* 0x000000ffff337224 */ /* 0x000fe400078e0032 */
.L_x_29100:
[----:B------:R-:W-:Y:S05]  /*24dd0*/  BSYNC B1 ;  /* 0x0000000000017941 */ /* 0x000fea0003800000 */
.L_x_29098:
        /* <DEDUP_REMOVED lines=11> */
.L_x_29102:
[----:B------:R-:W-:Y:S01]  /*24e90*/  IMAD.MOV.U32 R252, RZ, RZ, R3 ;  /* 0x000000fffffc7224 */ /* 0x000fe200078e0003 */
[----:B------:R-:W-:Y:S01]  /*24ea0*/  MOV R2, R0 ;  /* 0x0000000000027202 */ /* 0x000fe20000000f00 */
[----:B------:R-:W-:Y:S02]  /*24eb0*/  IMAD.MOV.U32 R50, RZ, RZ, R49 ;  /* 0x000000ffff327224 */ /* 0x000fe400078e0031 */
[----:B------:R-:W-:Y:S02]  /*24ec0*/  IMAD.MOV.U32 R206, RZ, RZ, R205 ;  /* 0x000000ffffce7224 */ /* 0x000fe400078e00cd */
.L_x_29103:
[----:B------:R-:W-:Y:S05]  /*24ed0*/  BSYNC B1 ;  /* 0x0000000000017941 */ /* 0x000fea0003800000 */
.L_x_29101:
        /* <DEDUP_REMOVED lines=11> */
.L_x_29105:
[----:B------:R-:W-:Y:S01]  /*24f90*/  IMAD.MOV.U32 R3, RZ, RZ, R252 ;  /* 0x000000ffff037224 */ /* 0x000fe200078e00fc */
[----:B------:R-:W-:Y:S01]  /*24fa0*/  MOV R49, R48 ;  /* 0x0000003000317202 */ /* 0x000fe20000000f00 */
[----:B------:R-:W-:Y:S02]  /*24fb0*/  IMAD.MOV.U32 R0, RZ, RZ, R2 ;  /* 0x000000ffff007224 */ /* 0x000fe400078e0002 */
[----:B------:R-:W-:Y:S02]  /*24fc0*/  IMAD.MOV.U32 R205, RZ, RZ, R204 ;  /* 0x000000ffffcd7224 */ /* 0x000fe400078e00cc */
.L_x_29106:
[----:B------:R-:W-:Y:S05]  /*24fd0*/  BSYNC B1 ;  /* 0x0000000000017941 */ /* 0x000fea0003800000 */
.L_x_29104:
        /* <DEDUP_REMOVED lines=11> */
.L_x_29108:
[----:B------:R-:W-:Y:S01]  /*25090*/  MOV R252, R3 ;  /* 0x0000000300fc7202 */ /* 0x000fe20000000f00 */
[----:B------:R-:W-:Y:S01]  /*250a0*/  IMAD.MOV.U32 R2, RZ, RZ, R0 ;  /* 0x000000ffff027224 */ /* 0x000fe200078e0000 */
[----:B------:R-:W-:Y:S01]  /*250b0*/  MOV R204, R203 ;  /* 0x000000cb00cc7202 */ /* 0x000fe20000000f00 */
[----:B------:R-:W-:Y:S02]  /*250c0*/  IMAD.MOV.U32 R48, RZ, RZ, R55 ;  /* 0x000000ffff307224 */ /* 0x000fe400078e0037 */
.L_x_29109:
[----:B------:R-:W-:Y:S05]  /*250d0*/  BSYNC B1 ;  /* 0x0000000000017941 */ /* 0x000fea0003800000 */
.L_x_29107:
        /* <DEDUP_REMOVED lines=11> */
.L_x_29111:
[----:B------:R-:W-:Y:S01]  /*25190*/  IMAD.MOV.U32 R3, RZ, RZ, R252 ;  /* 0x000000ffff037224 */ /* 0x000fe200078e00fc */
[----:B------:R-:W-:Y:S01]  /*251a0*/  MOV R0, R2 ;  /* 0x0000000200007202 */ /* 0x000fe20000000f00 */
[----:B------:R-:W-:Y:S02]  /*251b0*/  IMAD.MOV.U32 R55, RZ, RZ, R54 ;  /* 0x000000ffff377224 */ /* 0x000fe400078e0036 */
[----:B------:R-:W-:Y:S02]  /*251c0*/  IMAD.MOV.U32 R203, RZ, RZ, R202 ;  /* 0x000000ffffcb7224 */ /* 0x000fe400078e00ca */
.L_x_29112:
[----:B------:R-:W-:Y:S05]  /*251d0*/  BSYNC B1 ;  /* 0x0000000000017941 */ /* 0x000fea0003800000 */
.L_x_29110:
        /* <DEDUP_REMOVED lines=11> */
.L_x_29114:
[----:B------:R-:W-:Y:S01]  /*25290*/  IMAD.MOV.U32 R252, RZ, RZ, R3 ;  /* 0x000000fffffc7224 */ /* 0x000fe200078e0003 */
[----:B------:R-:W-:Y:S01]  /*252a0*/  MOV R54, R53 ;  /* 0x0000003500367202 */ /* 0x000fe20000000f00 */
[----:B------:R-:W-:Y:S02]  /*252b0*/  IMAD.MOV.U32 R2, RZ, RZ, R0 ;  /* 0x000000ffff027224 */ /* 0x000fe400078e0000 */
[----:B------:R-:W-:Y:S02]  /*252c0*/  IMAD.MOV.U32 R202, RZ, RZ, R201 ;  /* 0x000000ffffca7224 */ /* 0x000fe400078e00c9 */
.L_x_29115:
[----:B------:R-:W-:Y:S05]  /*252d0*/  BSYNC B1 ;  /* 0x0000000000017941 */ /* 0x000fea0003800000 */
.L_x_29113:
        /* <DEDUP_REMOVED lines=11> */
.L_x_29117:
[----:B------:R-:W-:Y:S01]  /*25390*/  MOV R3, R252 ;  /* 0x000000fc00037202 */ /* 0x000fe20000000f00 */
[----:B------:R-:W-:Y:S01]  /*253a0*/  IMAD.MOV.U32 R0, RZ, RZ, R2 ;  /* 0x000000ffff007224 */ /* 0x000fe200078e0002 */
[----:B------:R-:W-:Y:S01]  /*253b0*/  MOV R201, R200 ;  /* 0x000000c800c97202 */ /* 0x000fe20000000f00 */
[----:B------:R-:W-:Y:S02]  /*253c0*/  IMAD.MOV.U32 R53, RZ, RZ, R52 ;  /* 0x000000ffff357224 */ /* 0x000fe400078e0034 */
.L_x_29118:
[----:B------:R-:W-:Y:S05]  /*253d0*/  BSYNC B1 ;  /* 0x0000000000017941 */ /* 0x000fea0003800000 */
.L_x_29116:
        /* <DEDUP_REMOVED lines=11> */
.L_x_29120:
[----:B------:R-:W-:Y:S01]  /*25490*/  IMAD.MOV.U32 R252, RZ, RZ, R3 ;  /* 0x000000fffffc7224 */ /* 0x000fe200078e0003 */
[----:B------:R-:W-:Y:S01]  /*254a0*/  MOV R2, R0 ;  /* 0x0000000000027202 */ /* 0x000fe20000000f00 */
[----:B------:R-:W-:Y:S02]  /*254b0*/  IMAD.MOV.U32 R52, RZ, RZ, R59 ;  /* 0x000000ffff347224 */ /* 0x000fe400078e003b */
[----:B------:R-:W-:Y:S02]  /*254c0*/  IMAD.MOV.U32 R200, RZ, RZ, R199 ;  /* 0x000000ffffc87224 */ /* 0x000fe400078e00c7 */
.L_x_29121:
[----:B------:R-:W-:Y:S05]  /*254d0*/  BSYNC B1 ;  /* 0x0000000000017941 */ /* 0x000fea0003800000 */
.L_x_29119:
        /* <DEDUP_REMOVED lines=11> */
.L_x_29123:
[----:B------:R-:W-:Y:S01]  /*25590*/  IMAD.MOV.U32 R3, RZ, RZ, R252 ;  /* 0x000000ffff037224 */ /* 0x000fe200078e00fc */
[----:B------:R-:W-:Y:S01]  /*255a0*/  MOV R59, R58 ;  /* 0x0000003a003b7202 */ /* 0x000fe20000000f00 */
[----:B------:R-:W-:Y:S02]  /*255b0*/  IMAD.MOV.U32 R0, RZ, RZ, R2 ;  /* 0x000000ffff007224 */ /* 0x000fe400078e0002 */
[----:B------:R-:W-:Y:S02]  /*255c0*/  IMAD.MOV.U32 R199, RZ, RZ, R198 ;  /* 0x000000ffffc77224 */ /* 0x000fe400078e00c6 */
.L_x_29124:
[----:B------:R-:W-:Y:S05]  /*255d0*/  BSYNC B1 ;  /* 0x0000000000017941 */ /* 0x000fea0003800000 */
.L_x_29122:
        /* <DEDUP_REMOVED lines=11> */
.L_x_29126:
[----:B------:R-:W-:Y:S01]  /*25690*/  MOV R252, R3 ;  /* 0x0000000300fc7202 */ /* 0x000fe20000000f00 */
[----:B------:R-:W-:Y:S01]  /*256a0*/  IMAD.MOV.U32 R2, RZ, RZ, R0 ;  /* 0x000000ffff027224 */ /* 0x000fe200078e0000 */
[----:B------:R-:W-:Y:S01]  /*256b0*/  MOV R198, R197 ;  /* 0x000000c500c67202 */ /* 0x000fe20000000f00 */
[----:B------:R-:W-:Y:S02]  /*256c0*/  IMAD.MOV.U32 R58, RZ, RZ, R57 ;  /* 0x000000ffff3a7224 */ /* 0x000fe400078e0039 */
.L_x_29127:
[----:B------:R-:W-:Y:S05]  /*256d0*/  BSYNC B1 ;  /* 0x0000000000017941 */ /* 0x000fea0003800000 */
.L_x_29125:
        /* <DEDUP_REMOVED lines=11> */
.L_x_29129:
[----:B------:R-:W-:Y:S01]  /*25790*/  IMAD.MOV.U32 R3, RZ, RZ, R252 ;  /* 0x000000ffff037224 */ /* 0x000fe200078e00fc */
[----:B------:R-:W-:Y:S01]  /*257a0*/  MOV R0, R2 ;  /* 0x0000000200007202 */ /* 0x000fe20000000f00 */
[----:B------:R-:W-:Y:S02]  /*257b0*/  IMAD.MOV.U32 R57, RZ, RZ, R56 ;  /* 0x000000ffff397224 */ /* 0x000fe400078e0038 */
[----:B------:R-:W-:Y:S02]  /*257c0*/  IMAD.MOV.U32 R197, RZ, RZ, R196 ;  /* 0x000000ffffc57224 */ /* 0x000fe400078e00c4 */
.L_x_29130:
[----:B------:R-:W-:Y:S05]  /*257d0*/  BSYNC B1 ;  /* 0x0000000000017941 */ /* 0x000fea0003800000 */
.L_x_29128:
        /* <DEDUP_REMOVED lines=11> */
.L_x_29132:
[----:B------:R-:W-:Y:S01]  /*25890*/  IMAD.MOV.U32 R252, RZ, RZ, R3 ;  /* 0x000000fffffc7224 */ /* 0x000fe200078e0003 */
[----:B------:R-:W-:Y:S01]  /*258a0*/  MOV R56, R63 ;  /* 0x0000003f00387202 */ /* 0x000fe20000000f00 */
[----:B------:R-:W-:Y:S02]  /*258b0*/  IMAD.MOV.U32 R2, RZ, RZ, R0 ;  /* 0x000000ffff027224 */ /* 0x000fe400078e0000 */
[----:B------:R-:W-:Y:S02]  /*258c0*/  IMAD.MOV.U32 R196, RZ, RZ, R195 ;  /* 0x000000ffffc47224 */ /* 0x000fe400078e00c3 */
.L_x_29133:
[----:B------:R-:W-:Y:S05]  /*258d0*/  BSYNC B1 ;  /* 0x0000000000017941 */ /* 0x000fea0003800000 */
.L_x_29131:
        /* <DEDUP_REMOVED lines=11> */
.L_x_29135:
[----:B------:R-:W-:Y:S01]  /*25990*/  MOV R3, R252 ;  /* 0x000000fc00037202 */ /* 0x000fe20000000f00 */
[----:B------:R-:W-:Y:S01]  /*259a0*/  IMAD.MOV.U32 R0, RZ, RZ, R2 ;  /* 0x000000ffff007224 */ /* 0x000fe200078e0002 */
[----:B------:R-:W-:Y:S01]  /*259b0*/  MOV R195, R194 ;  /* 0x000000c200c37202 */ /* 0x000fe20000000f00 */
[----:B------:R-:W-:Y:S02]  /*259c0*/  IMAD.MOV.U32 R63, RZ, RZ, R62 ;  /* 0x000000ffff3f7224 */ /* 0x000fe400078e003e */
.L_x_29136:
[----:B------:R-:W-:Y:S05]  /*259d0*/  BSYNC B1 ;  /* 0x0000000000017941 */ /* 0x000fea0003800000 */
.L_x_29134:
        /* <DEDUP_REMOVED lines=11> */
.L_x_29138:
[----:B------:R-:W-:Y:S01]  /*25a90*/  IMAD.MOV.U32 R252, RZ, RZ, R3 ;  /* 0x000000fffffc7224 */ /* 0x000fe200078e0003 */
[----:B------:R-:W-:Y:S01]  /*25aa0*/  MOV R2, R0 ;  /* 0x0000000000027202 */ /* 0x000fe20000000f00 */
[----:B------:R-:W-:Y:S02]  /*25ab0*/  IMAD.MOV.U32 R62, RZ, RZ, R61 ;  /* 0x000000ffff3e7224 */ /* 0x000fe400078e003d */
[----:B------:R-:W-:Y:S02]  /*25ac0*/  IMAD.MOV.U32 R194, RZ, RZ, R193 ;  /* 0x000000ffffc27224 */ /* 0x000fe400078e00c1 */
.L_x_29139:
[----:B------:R-:W-:Y:S05]  /*25ad0*/  BSYNC B1 ;  /* 0x0000000000017941 */ /* 0x000fea0003800000 */
.L_x_29137:
        /* <DEDUP_REMOVED lines=11> */
.L_x_29141:
[----:B------:R-:W-:Y:S01]  /*25b90*/  IMAD.MOV.U32 R3, RZ, RZ, R252 ;  /* 0x000000ffff037224 */ /* 0x000fe200078e00fc */
[----:B------:R-:W-:Y:S01]  /*25ba0*/  MOV R61, R60 ;  /* 0x0000003c003d7202 */ /* 0x000fe20000000f00 */
[----:B------:R-:W-:Y:S02]  /*25bb0*/  IMAD.MOV.U32 R0, RZ, RZ, R2 ;  /* 0x000000ffff007224 */ /* 0x000fe400078e0002 */
[----:B------:R-:W-:Y:S02]  /*25bc0*/  IMAD.MOV.U32 R193, RZ, RZ, R192 ;  /* 0x000000ffffc17224 */ /* 0x000fe400078e00c0 */
.L_x_29142:
[----:B------:R-:W-:Y:S05]  /*25bd0*/  BSYNC B1 ;  /* 0x0000000000017941 */ /* 0x000fea0003800000 */
.L_x_29140:
        /* <DEDUP_REMOVED lines=11> */
.L_x_29144:
[----:B------:R-:W-:Y:S01]  /*25c90*/  MOV R252, R3 ;  /* 0x0000000300fc7202 */ /* 0x000fe20000000f00 */
[----:B------:R-:W-:Y:S01]  /*25ca0*/  IMAD.MOV.U32 R2, RZ, RZ, R0 ;  /* 0x000000ffff027224 */ /* 0x000fe200078e0000 */
[----:B------:R-:W-:Y:S01]  /*25cb0*/  MOV R192, R191 ;  /* 0x000000bf00c07202 */ /* 0x000fe20000000f00 */
[----:B------:R-:W-:Y:S02]  /*25cc0*/  IMAD.MOV.U32 R60, RZ, RZ, R67 ;  /* 0x000000ffff3c7224 */ /* 0x000fe400078e0043 */
.L_x_29145:
[----:B------:R-:W-:Y:S05]  /*25cd0*/  BSYNC B1 ;  /* 0x0000000000017941 */ /* 0x000fea0003800000 */
.L_x_29143:
        /* <DEDUP_REMOVED lines=11> */
.L_x_29147:
[----:B------:R-:W-:Y:S01]  /*25d90*/  IMAD.MOV.U32 R3, RZ, RZ, R252 ;  /* 0x000000ffff037224 */ /* 0x000fe200078e00fc */
[----:B------:R-:W-:Y:S01]  /*25da0*/  MOV R0, R2 ;  /* 0x0000000200007202 */ /* 0x000fe20000000f00 */
[----:B------:R-:W-:Y:S02]  /*25db0*/  IMAD.MOV.U32 R67, RZ, RZ, R66 ;  /* 0x000000ffff437224 */ /* 0x000fe400078e0042 */
[----:B------:R-:W-:Y:S02]  /*25dc0*/  IMAD.MOV.U32 R191, RZ, RZ, R190 ;  /* 0x000000ffffbf7224 */ /* 0x000fe400078e00be */
.L_x_29148:
[----:B------:R-:W-:Y:S05]  /*25dd0*/  BSYNC B1 ;  /* 0x0000000000017941 */ /* 0x000fea0003800000 */
.L_x_29146:
        /* <DEDUP_REMOVED lines=11> */
.L_x_29150:
[----:B------:R-:W-:Y:S01]  /*25e90*/  IMAD.MOV.U32 R252, RZ, RZ, R3 ;  /* 0x000000fffffc7224 */ /* 0x000fe200078e0003 */
[----:B------:R-:W-:Y:S01]  /*25ea0*/  MOV R66, R65 ;  /* 0x0000004100427202 */ /* 0x000fe20000000f00 */
[----:B------:R-:W-:Y:S02]  /*25eb0*/  IMAD.MOV.U32 R2, RZ, RZ, R0 ;  /* 0x000000ffff027224 */ /* 0x000fe400078e0000 */
[----:B------:R-:W-:Y:S02]  /*25ec0*/  IMAD.MOV.U32 R190, RZ, RZ, R189 ;  /* 0x000000ffffbe7224 */ /* 0x000fe400078e00bd */
.L_x_29151:
[----:B------:R-:W-:Y:S05]  /*25ed0*/  BSYNC B1 ;  /* 0x0000000000017941 */ /* 0x000fea0003800000 */
.L_x_29149:
        /* <DEDUP_REMOVED lines=11> */
.L_x_29153:
[----:B------:R-:W-:Y:S01]  /*25f90*/  MOV R3, R252 ;  /* 0x000000fc00037202 */ /* 0x000fe20000000f00 */
[----:B------:R-:W-:Y:S01]  /*25fa0*/  IMAD.MOV.U32 R0, RZ, RZ, R2 ;  /* 0x000000ffff007224 */ /* 0x000fe200078e0002 */
[----:B------:R-:W-:Y:S01]  /*25fb0*/  MOV R189, R188 ;  /* 0x000000bc00bd7202 */ /* 0x000fe20000000f00 */
[----:B------:R-:W-:Y:S02]  /*25fc0*/  IMAD.MOV.U32 R65, RZ, RZ, R64 ;  /* 0x000000ffff417224 */ /* 0x000fe400078e0040 */
.L_x_29154:
[----:B------:R-:W-:Y:S05]  /*25fd0*/  BSYNC B1 ;  /* 0x0000000000017941 */ /* 0x000fea0003800000 */
.L_x_29152:
        /* <DEDUP_REMOVED lines=11> */
.L_x_29156:
[----:B------:R-:W-:Y:S01]  /*26090*/  IMAD.MOV.U32 R252, RZ, RZ, R3 ;  /* 0x000000fffffc7224 */ /* 0x000fe200078e0003 */
[----:B------:R-:W-:Y:S01]  /*260a0*/  MOV R2, R0 ;  /* 0x0000000000027202 */ /* 0x000fe20000000f00 */
[----:B------:R-:W-:Y:S02]  /*260b0*/  IMAD.MOV.U32 R64, RZ, RZ, R71 ;  /* 0x000000ffff407224 */ /* 0x000fe400078e0047 */
[----:B------:R-:W-:Y:S02]  /*260c0*/  IMAD.MOV.U32 R188, RZ, RZ, R187 ;  /* 0x000000ffffbc7224 */ /* 0x000fe400078e00bb */
.L_x_29157:
[----:B------:R-:W-:Y:S05]  /*260d0*/  BSYNC B1 ;  /* 0x0000000000017941 */ /* 0x000fea0003800000 */
.L_x_29155:
        /* <DEDUP_REMOVED lines=11> */
.L_x_29159:
[----:B------:R-:W-:Y:S01]  /*26190*/  IMAD.MOV.U32 R3, RZ, RZ, R252 ;  /* 0x000000ffff037224 */ /* 0x000fe200078e00fc */
[----:B------:R-:W-:Y:S01]  /*261a0*/  MOV R71, R70 ;  /* 0x0000004600477202 */ /* 0x000fe20000000f00 */
[----:B------:R-:W-:Y:S02]  /*261b0*/  IMAD.MOV.U32 R0, RZ, RZ, R2 ;  /* 0x000000ffff007224 */ /* 0x000fe400078e0002 */
[----:B------:R-:W-:Y:S02]  /*261c0*/  IMAD.MOV.U32 R187, RZ, RZ, R186 ;  /* 0x000000ffffbb7224 */ /* 0x000fe400078e00ba */
.L_x_29160:
[----:B------:R-:W-:Y:S05]  /*261d0*/  BSYNC B1 ;  /* 0x0000000000017941 */ /* 0x000fea0003800000 */
.L_x_29158:
        /* <DEDUP_REMOVED lines=11> */
.L_x_29162:
[----:B------:R-:W-:Y:S01]  /*26290*/  MOV R252, R3 ;  /* 0x0000000300fc7202 */ /* 0x000fe20000000f00 */
[----:B------:R-:W-:Y:S01]  /*262a0*/  IMAD.MOV.U32 R2, RZ, RZ, R0 ;  /* 0x000000ffff027224 */ /* 0x000fe200078e0000 */
[----:B------:R-:W-:Y:S01]  /*262b0*/  MOV R186, R185 ;  /* 0x000000b900ba7202 */ /* 0x000fe20000000f00 */
[----:B------:R-:W-:Y:S02]  /*262c0*/  IMAD.MOV.U32 R70, RZ, RZ, R69 ;  /* 0x000000ffff467224 */ /* 0x000fe400078e0045 */
.L_x_29163:
[----:B------:R-:W-:Y:S05]  /*262d0*/  BSYNC B1 ;  /* 0x0000000000017941 */ /* 0x000fea0003800000 */
.L_x_29161:
        /* <DEDUP_REMOVED lines=11> */
.L_x_29165:
[----:B------:R-:W-:Y:S01]  /*26390*/  IMAD.MOV.U32 R3, RZ, RZ, R252 ;  /* 0x000000ffff037224 */ /* 0x000fe200078e00fc */
[----:B------:R-:W-:Y:S01]  /*263a0*/  MOV R0, R2 ;  /* 0x0000000200007202 */ /* 0x000fe20000000f00 */
[----:B------:R-:W-:Y:S02]  /*263b0*/  IMAD.MOV.U32 R69, RZ, RZ, R68 ;  /* 0x000000ffff457224 */ /* 0x000fe400078e0044 */
[----:B------:R-:W-:Y:S02]  /*263c0*/  IMAD.MOV.U32 R185, RZ, RZ, R184 ;  /* 0x000000ffffb97224 */ /* 0x000fe400078e00b8 */
.L_x_29166:
[----:B------:R-:W-:Y:S05]  /*263d0*/  BSYNC B1 ;  /* 0x0000000000017941 */ /* 0x000fea0003800000 */
.L_x_29164:
        /* <DEDUP_REMOVED lines=11> */
.L_x_29168:
[----:B------:R-:W-:Y:S01]  /*26490*/  IMAD.MOV.U32 R252, RZ, RZ, R3 ;  /* 0x000000fffffc7224 */ /* 0x000fe200078e0003 */
[----:B------:R-:W-:Y:S01]  /*264a0*/  MOV R68, R75 ;  /* 0x0000004b00447202 */ /* 0x000fe20000000f00 */
[----:B------:R-:W-:Y:S02]  /*264b0*/  IMAD.MOV.U32 R2, RZ, RZ, R0 ;  /* 0x000000ffff027224 */ /* 0x000fe400078e0000 */
[----:B------:R-:W-:Y:S02]  /*264c0*/  IMAD.MOV.U32 R184, RZ, RZ, R183 ;  /* 0x000000ffffb87224 */ /* 0x000fe400078e00b7 */
.L_x_29169:
[----:B------:R-:W-:Y:S05]  /*264d0*/  BSYNC B1 ;  /* 0x0000000000017941 */ /* 0x000fea0003800000 */
.L_x_29167:
        /* <DEDUP_REMOVED lines=11> */
.L_x_29171:
[----:B------:R-:W-:Y:S01]  /*26590*/  MOV R3, R252 ;  /* 0x000000fc00037202 */ /* 0x000fe20000000f00 */
[----:B------:R-:W-:Y:S01]  /*265a0*/  IMAD.MOV.U32 R0, RZ, RZ, R2 ;  /* 0x000000ffff007224 */ /* 0x000fe200078e0002 */
[----:B------:R-:W-:Y:S01]  /*265b0*/  MOV R183, R182 ;  /* 0x000000b600b77202 */ /* 0x000fe20000000f00 */
[----:B------:R-:W-:Y:S02]  /*265c0*/  IMAD.MOV.U32 R75, RZ, RZ, R74 ;  /* 0x000000ffff4b7224 */ /* 0x000fe400078e004a */
.L_x_29172:
[----:B------:R-:W-:Y:S05]  /*265d0*/  BSYNC B1 ;  /* 0x0000000000017941 */ /* 0x000fea0003800000 */
.L_x_29170:
        /* <DEDUP_REMOVED lines=11> */
.L_x_29174:
[----:B------:R-:W-:Y:S01]  /*26690*/  IMAD.MOV.U32 R252, RZ, RZ, R3 ;  /* 0x000000fffffc7224 */ /* 0x000fe200078e0003 */
[----:B------:R-:W-:Y:S01]  /*266a0*/  MOV R2, R0 ;  /* 0x0000000000027202 */ /* 0x000fe20000000f00 */
[----:B------:R-:W-:Y:S02]  /*266b0*/  IMAD.MOV.U32 R74, RZ, RZ, R73 ;  /* 0x000000ffff4a7224 */ /* 0x000fe400078e0049 */
[----:B------:R-:W-:Y:S02]  /*266c0*/  IMAD.MOV.U32 R182, RZ, RZ, R181 ;  /* 0x000000ffffb67224 */ /* 0x000fe400078e00b5 */
.L_x_29175:
[----:B------:R-:W-:Y:S05]  /*266d0*/  BSYNC B1 ;  /* 0x0000000000017941 */ /* 0x000fea0003800000 */
.L_x_29173:
        /* <DEDUP_REMOVED lines=11> */
.L_x_29177:
[----:B------:R-:W-:Y:S01]  /*26790*/  IMAD.MOV.U32 R3, RZ, RZ, R252 ;  /* 0x000000ffff037224 */ /* 0x000fe200078e00fc */
[----:B------:R-:W-:Y:S01]  /*267a0*/  MOV R73, R72 ;  /* 0x0000004800497202 */ /* 0x000fe20000000f00 */
[----:B------:R-:W-:Y:S02]  /*267b0*/  IMAD.MOV.U32 R0, RZ, RZ, R2 ;  /* 0x000000ffff007224 */ /* 0x000fe400078e0002 */
[----:B------:R-:W-:Y:S02]  /*267c0*/  IMAD.MOV.U32 R181, RZ, RZ, R180 ;  /* 0x000000ffffb57224 */ /* 0x000fe400078e00b4 */
.L_x_29178:
[----:B------:R-:W-:Y:S05]  /*267d0*/  BSYNC B1 ;  /* 0x0000000000017941 */ /* 0x000fea0003800000 */
.L_x_29176:
        /* <DEDUP_REMOVED lines=11> */
.L_x_29180:
[----:B------:R-:W-:Y:S01]  /*26890*/  MOV R252, R3 ;  /* 0x0000000300fc7202 */ /* 0x000fe20000000f00 */
[----:B------:R-:W-:Y:S01]  /*268a0*/  IMAD.MOV.U32 R2, RZ, RZ, R0 ;  /* 0x000000ffff027224 */ /* 0x000fe200078e0000 */
[----:B------:R-:W-:Y:S01]  /*268b0*/  MOV R180, R179 ;  /* 0x000000b300b47202 */ /* 0x000fe20000000f00 */
[----:B------:R-:W-:Y:S02]  /*268c0*/  IMAD.MOV.U32 R72, RZ, RZ, R79 ;  /* 0x000000ffff487224 */ /* 0x000fe400078e004f */
.L_x_29181:
[----:B------:R-:W-:Y:S05]  /*268d0*/  BSYNC B1 ;  /* 0x0000000000017941 */ /* 0x000fea0003800000 */
.L_x_29179:
        /* <DEDUP_REMOVED lines=11> */
.L_x_29183:
[----:B------:R-:W-:Y:S01]  /*26990*/  IMAD.MOV.U32 R3, RZ, RZ, R252 ;  /* 0x000000ffff037224 */ /* 0x000fe200078e00fc */
[----:B------:R-:W-:Y:S01]  /*269a0*/  MOV R0, R2 ;  /* 0x0000000200007202 */ /* 0x000fe20000000f00 */
[----:B------:R-:W-:Y:S02]  /*269b0*/  IMAD.MOV.U32 R79, RZ, RZ, R78 ;  /* 0x000000ffff4f7224 */ /* 0x000fe400078e004e */
[----:B------:R-:W-:Y:S02]  /*269c0*/  IMAD.MOV.U32 R179, RZ, RZ, R178 ;  /* 0x000000ffffb37224 */ /* 0x000fe400078e00b2 */
.L_x_29184:
[----:B------:R-:W-:Y:S05]  /*269d0*/  BSYNC B1 ;  /* 0x0000000000017941 */ /* 0x000fea0003800000 */
.L_x_29182:
        /* <DEDUP_REMOVED lines=11> */
.L_x_29186:
[----:B------:R-:W-:Y:S01]  /*26a90*/  IMAD.MOV.U32 R252, RZ, RZ, R3 ;  /* 0x000000fffffc7224 */ /* 0x000fe200078e0003 */
[----:B------:R-:W-:Y:S01]  /*26aa0*/  MOV R78, R77 ;  /* 0x0000004d004e7202 */ /* 0x000fe20000000f00 */
[----:B------:R-:W-:Y:S02]  /*26ab0*/  IMAD.MOV.U32 R2, RZ, RZ, R0 ;  /* 0x000000ffff027224 */ /* 0x000fe400078e0000 */
[----:B------:R-:W-:Y:S02]  /*26ac0*/  IMAD.MOV.U32 R178, RZ, RZ, R177 ;  /* 0x000000ffffb27224 */ /* 0x000fe400078e00b1 */
.L_x_29187:
[----:B------:R-:W-:Y:S05]  /*26ad0*/  BSYNC B1 ;  /* 0x0000000000017941 */ /* 0x000fea0003800000 */
.L_x_29185:
        /* <DEDUP_REMOVED lines=11> */
.L_x_29189:
[----:B------:R-:W-:Y:S01]  /*26b90*/  MOV R3, R252 ;  /* 0x000000fc00037202 */ /* 0x000fe20000000f00 */
[----:B------:R-:W-:Y:S01]  /*26ba0*/  IMAD.MOV.U32 R0, RZ, RZ, R2 ;  /* 0x000000ffff007224 */ /* 0x000fe200078e0002 */
[----:B------:R-:W-:Y:S01]  /*26bb0*/  MOV R177, R176 ;  /* 0x000000b000b17202 */ /* 0x000fe20000000f00 */
[----:B------:R-:W-:Y:S02]  /*26bc0*/  IMAD.MOV.U32 R77, RZ, RZ, R76 ;  /* 0x000000ffff4d7224 */ /* 0x000fe400078e004c */
.L_x_29190:
[----:B------:R-:W-:Y:S05]  /*26bd0*/  BSYNC B1 ;  /* 0x0000000000017941 */ /* 0x000fea0003800000 */
.L_x_29188:
        /* <DEDUP_REMOVED lines=11> */
.L_x_29192:
[----:B------:R-:W-:Y:S01]  /*26c90*/  IMAD.MOV.U32 R252, RZ, RZ, R3 ;  /* 0x000000fffffc7224 */ /* 0x000fe200078e0003 */
[----:B------:R-:W-:Y:S01]  /*26ca0*/  MOV R2, R0 ;  /* 0x0000000000027202 */ /* 0x000fe20000000f00 */
[----:B------:R-:W-:Y:S02]  /*26cb0*/  IMAD.MOV.U32 R76, RZ, RZ, R83 ;  /* 0x000000ffff4c7224 */ /* 0x000fe400078e0053 */
[----:B------:R-:W-:Y:S02]  /*26cc0*/  IMAD.MOV.U32 R176, RZ, RZ, R175 ;  /* 0x000000ffffb07224 */ /* 0x000fe400078e00af */
.L_x_29193:
[----:B------:R-:W-:Y:S05]  /*26cd0*/  BSYNC B1 ;  /* 0x0000000000017941 */ /* 0x000fea0003800000 */
.L_x_29191:
        /* <DEDUP_REMOVED lines=11> */
.L_x_29195:
[----:B------:R-:W-:Y:S01]  /*26d90*/  IMAD.MOV.U32 R3, RZ, RZ, R252 ;  /* 0x000000ffff037224 */ /* 0x000fe200078e00fc */
[----:B------:R-:W-:Y:S01]  /*26da0*/  MOV R83, R82 ;  /* 0x0000005200537202 */ /* 0x000fe20000000f00 */
[----:B------:R-:W-:Y:S02]  /*26db0*/  IMAD.MOV.U32 R0, RZ, RZ, R2 ;  /* 0x000000ffff007224 */ /* 0x000fe400078e0002 */
[----:B------:R-:W-:Y:S02]  /*26dc0*/  IMAD.MOV.U32 R175, RZ, RZ, R174 ;  /* 0x000000ffffaf7224 */ /* 0x000fe400078e00ae */
.L_x_29196:
[----:B------:R-:W-:Y:S05]  /*26dd0*/  BSYNC B1 ;  /* 0x0000000000017941 */ /* 0x000fea0003800000 */
.L_x_29194:
        /* <DEDUP_REMOVED lines=11> */
.L_x_29198:
[----:B------:R-:W-:Y:S01]  /*26e90*/  MOV R252, R3 ;  /* 0x0000000300fc7202 */ /* 0x000fe20000000f00 */
[----:B------:R-:W-:Y:S01]  /*26ea0*/  IMAD.MOV.U32 R2, RZ, RZ, R0 ;  /* 0x000000ffff027224 */ /* 0x000fe200078e0000 */
[----:B------:R-:W-:Y:S01]  /*26eb0*/  MOV R174, R173 ;  /* 0x000000ad00ae7202 */ /* 0x000fe20000000f00 */
[----:B------:R-:W-:Y:S02]  /*26ec0*/  IMAD.MOV.U32 R82, RZ, RZ, R81 ;  /* 0x000000ffff527224 */ /* 0x000fe400078e0051 */
.L_x_29199:
[----:B------:R-:W-:Y:S05]  /*26ed0*/  BSYNC B1 ;  /* 0x0000000000017941 */ /* 0x000fea0003800000 */
.L_x_29197:
        /* <DEDUP_REMOVED lines=11> */
.L_x_29201:
[----:B------:R-:W-:Y:S01]  /*26f90*/  IMAD.MOV.U32 R3, RZ, RZ, R252 ;  /* 0x000000ffff037224 */ /* 0x000fe200078e00fc */
[----:B------:R-:W-:Y:S01]  /*26fa0*/  MOV R0, R2 ;  /* 0x0000000200007202 */ /* 0x000fe20000000f00 */
[----:B------:R-:W-:Y:S02]  /*26fb0*/  IMAD.MOV.U32 R81, RZ, RZ, R80 ;  /* 0x000000ffff517224 */ /* 0x000fe400078e0050 */
[----:B------:R-:W-:Y:S02]  /*26fc0*/  IMAD.MOV.U32 R173, RZ, RZ, R172 ;  /* 0x000000ffffad7224 */ /* 0x000fe400078e00ac */
.L_x_29202:
[----:B------:R-:W-:Y:S05]  /*26fd0*/  BSYNC B1 ;  /* 0x0000000000017941 */ /* 0x000fea0003800000 */
.L_x_29200:
        /* <DEDUP_REMOVED lines=11> */
.L_x_29204:
[----:B------:R-:W-:Y:S01]  /*27090*/  IMAD.MOV.U32 R252, RZ, RZ, R3 ;  /* 0x000000fffffc7224 */ /* 0x000fe200078e0003 */
[----:B------:R-:W-:Y:S01]  /*270a0*/  MOV R80, R87 ;  /* 0x0000005700507202 */ /* 0x000fe20000000f00 */
[----:B------:R-:W-:Y:S02]  /*270b0*/  IMAD.MOV.U32 R2, RZ, RZ, R0 ;  /* 0x000000ffff027224 */ /* 0x000fe400078e0000 */
[----:B------:R-:W-:Y:S02]  /*270c0*/  IMAD.MOV.U32 R172, RZ, RZ, R171 ;  /* 0x000000ffffac7224 */ /* 0x000fe400078e00ab */
.L_x_29205:
[----:B------:R-:W-:Y:S05]  /*270d0*/  BSYNC B1 ;  /* 0x0000000000017941 */ /* 0x000fea0003800000 */
.L_x_29203:
        /* <DEDUP_REMOVED lines=11> */
.L_x_29207:
[----:B------:R-:W-:Y:S01]  /*27190*/  MOV R3, R252 ;  /* 0x000000fc00037202 */ /* 0x000fe20000000f00 */
[----:B------:R-:W-:Y:S01]  /*271a0*/  IMAD.MOV.U32 R0, RZ, RZ, R2 ;  /* 0x000000ffff007224 */ /* 0x000fe200078e0002 */
[----:B------:R-:W-:Y:S01]  /*271b0*/  MOV R171, R170 ;  /* 0x000000aa00ab7202 */ /* 0x000fe20000000f00 */
[----:B------:R-:W-:Y:S02]  /*271c0*/  IMAD.MOV.U32 R87, RZ, RZ, R86 ;  /* 0x000000ffff577224 */ /* 0x000fe400078e0056 */
.L_x_29208:
[----:B------:R-:W-:Y:S05]  /*271d0*/  BSYNC B1 ;  /* 0x0000000000017941 */ /* 0x000fea0003800000 */
.L_x_29206:
        /* <DEDUP_REMOVED lines=11> */
.L_x_29210:
[----:B------:R-:W-:Y:S01]  /*27290*/  IMAD.MOV.U32 R252, RZ, RZ, R3 ;  /* 0x000000fffffc7224 */ /* 0x000fe200078e0003 */
[----:B------:R-:W-:Y:S01]  /*272a0*/  MOV R2, R0 ;  /* 0x0000000000027202 */ /* 0x000fe20000000f00 */
[----:B------:R-:W-:Y:S02]  /*272b0*/  IMAD.MOV.U32 R86, RZ, RZ, R85 ;  /* 0x000000ffff567224 */ /* 0x000fe400078e0055 */
[----:B------:R-:W-:Y:S02]  /*272c0*/  IMAD.MOV.U32 R170, RZ, RZ, R169 ;  /* 0x000000ffffaa7224 */ /* 0x000fe400078e00a9 */
.L_x_29211:
[----:B------:R-:W-:Y:S05]  /*272d0*/  BSYNC B1 ;  /* 0x0000000000017941 */ /* 0x000fea0003800000 */
.L_x_29209:
        /* <DEDUP_REMOVED lines=11> */
.L_x_29213:
[----:B------:R-:W-:Y:S01]  /*27390*/  IMAD.MOV.U32 R3, RZ, RZ, R252 ;  /* 0x000000ffff037224 */ /* 0x000fe200078e00fc */
[----:B------:R-:W-:Y:S01]  /*273a0*/  MOV R85, R84 ;  /* 0x0000005400557202 */ /* 0x000fe20000000f00 */
[----:B------:R-:W-:Y:S02]  /*273b0*/  IMAD.MOV.U32 R0, RZ, RZ, R2 ;  /* 0x000000ffff007224 */ /* 0x000fe400078e0002 */
[----:B------:R-:W-:Y:S02]  /*273c0*/  IMAD.MOV.U32 R169, RZ, RZ, R168 ;  /* 0x000000ffffa97224 */ /* 0x000fe400078e00a8 */
.L_x_29214:
[----:B------:R-:W-:Y:S05]  /*273d0*/  BSYNC B1 ;  /* 0x0000000000017941 */ /* 0x000fea0003800000 */
.L_x_29212:
        /* <DEDUP_REMOVED lines=11> */
.L_x_29216:
[----:B------:R-:W-:Y:S01]  /*27490*/  MOV R252, R3 ;  /* 0x0000000300fc7202 */ /* 0x000fe20000000f00 */
[----:B------:R-:W-:Y:S01]  /*274a0*/  IMAD.MOV.U32 R2, RZ, RZ, R0 ;  /* 0x000000ffff027224 */ /* 0x000fe200078e0000 */
[----:B------:R-:W-:Y:S01]  /*274b0*/  MOV R168, R167 ;  /* 0x000000a700a87202 */ /* 0x000fe20000000f00 */
[----:B------:R-:W-:Y:S02]  /*274c0*/  IMAD.MOV.U32 R84, RZ, RZ, R91 ;  /* 0x000000ffff547224 */ /* 0x000fe400078e005b */
.L_x_29217:
[----:B------:R-:W-:Y:S05]  /*274d0*/  BSYNC B1 ;  /* 0x0000000000017941 */ /* 0x000fea0003800000 */
.L_x_29215:
        /* <DEDUP_REMOVED lines=11> */
.L_x_29219:
[----:B------:R-:W-:Y:S01]  /*27590*/  IMAD.MOV.U32 R3, RZ, RZ, R252 ;  /* 0x000000ffff037224 */ /* 0x000fe200078e00fc */
[----:B------:R-:W-:Y:S01]  /*275a0*/  MOV R0, R2 ;  /* 0x0000000200007202 */ /* 0x000fe20000000f00 */
[----:B------:R-:W-:Y:S02]  /*275b0*/  IMAD.MOV.U32 R91, RZ, RZ, R90 ;  /* 0x000000ffff5b7224 */ /* 0x000fe400078e005a */
[----:B------:R-:W-:Y:S02]  /*275c0*/  IMAD.MOV.U32 R167, RZ, RZ, R166 ;  /* 0x000000ffffa77224 */ /* 0x000fe400078e00a6 */
.L_x_29220:
[----:B------:R-:W-:Y:S05]  /*275d0*/  BSYNC B1 ;  /* 0x0000000000017941 */ /* 0x000fea0003800000 */
.L_x_29218:
        /* <DEDUP_REMOVED lines=11> */
.L_x_29222:
[----:B------:R-:W-:Y:S01]  /*27690*/  IMAD.MOV.U32 R252, RZ, RZ, R3 ;  /* 0x000000fffffc7224 */ /* 0x000fe200078e0003 */
[----:B------:R-:W-:Y:S01]  /*276a0*/  MOV R90, R89 ;  /* 0x00000059005a7202 */ /* 0x000fe20000000f00 */
[----:B------:R-:W-:Y:S02]  /*276b0*/  IMAD.MOV.U32 R2, RZ, RZ, R0 ;  /* 0x000000ffff027224 */ /* 0x000fe400078e0000 */
[----:B------:R-:W-:Y:S02]  /*276c0*/  IMAD.MOV.U32 R166, RZ, RZ, R165 ;  /* 0x000000ffffa67224 */ /* 0x000fe400078e00a5 */
.L_x_29223:
[----:B------:R-:W-:Y:S05]  /*276d0*/  BSYNC B1 ;  /* 0x0000000000017941 */ /* 0x000fea0003800000 */
.L_x_29221:
        /* <DEDUP_REMOVED lines=11> */
.L_x_29225:
[----:B------:R-:W-:Y:S01]  /*27790*/  MOV R3, R252 ;  /* 0x000000fc00037202 */ /* 0x000fe20000000f00 */
[----:B------:R-:W-:Y:S01]  /*277a0*/  IMAD.MOV.U32 R0, RZ, RZ, R2 ;  /* 0x000000ffff007224 */ /* 0x000fe200078e0002 */
[----:B------:R-:W-:Y:S01]  /*277b0*/  MOV R165, R164 ;  /* 0x000000a400a57202 */ /* 0x000fe20000000f00 */
[----:B------:R-:W-:Y:S02]  /*277c0*/  IMAD.MOV.U32 R89, RZ, RZ, R88 ;  /* 0x000000ffff597224 */ /* 0x000fe400078e0058 */
.L_x_29226:
[----:B------:R-:W-:Y:S05]  /*277d0*/  BSYNC B1 ;  /* 0x0000000000017941 */ /* 0x000fea0003800000 */
.L_x_29224:
        /* <DEDUP_REMOVED lines=11> */
.L_x_29228:
[----:B------:R-:W-:Y:S01]  /*27890*/  IMAD.MOV.U32 R252, RZ, RZ, R3 ;  /* 0x000000fffffc7224 */ /* 0x000fe200078e0003 */
[----:B------:R-:W-:Y:S01]  /*278a0*/  MOV R2, R0 ;  /* 0x0000000000027202 */ /* 0x000fe20000000f00 */
[----:B------:R-:W-:Y:S02]  /*278b0*/  IMAD.MOV.U32 R88, RZ, RZ, R95 ;  /* 0x000000ffff587224 */ /* 0x000fe400078e005f */
[----:B------:R-:W-:Y:S02]  /*278c0*/  IMAD.MOV.U32 R164, RZ, RZ, R163 ;  /* 0x000000ffffa47224 */ /* 0x000fe400078e00a3 */
.L_x_29229:
[----:B------:R-:W-:Y:S05]  /*278d0*/  BSYNC B1 ;  /* 0x0000000000017941 */ /* 0x000fea0003800000 */
.L_x_29227:
        /* <DEDUP_REMOVED lines=11> */
.L_x_29231:
[----:B------:R-:W-:Y:S01]  /*27990*/  IMAD.MOV.U32 R3, RZ, RZ, R252 ;  /* 0x000000ffff037224 */ /* 0x000fe200078e00fc */
[----:B------:R-:W-:Y:S01]  /*279a0*/  MOV R95, R94 ;  /* 0x0000005e005f7202 */ /* 0x000fe20000000f00 */
[----:B------:R-:W-:Y:S02]  /*279b0*/  IMAD.MOV.U32 R0, RZ, RZ, R2 ;  /* 0x000000ffff007224 */ /* 0x000fe400078e0002 */
[----:B------:R-:W-:Y:S02]  /*279c0*/  IMAD.MOV.U32 R163, RZ, RZ, R162 ;  /* 0x000000ffffa37224 */ /* 0x000fe400078e00a2 */
.L_x_29232:
[----:B------:R-:W-:Y:S05]  /*279d0*/  BSYNC B1 ;  /* 0x0000000000017941 */ /* 0x000fea0003800000 */
.L_x_29230:
        /* <DEDUP_REMOVED lines=11> */
.L_x_29234:
[----:B------:R-:W-:Y:S01]  /*27a90*/  MOV R252, R3 ;  /* 0x0000000300fc7202 */ /* 0x000fe20000000f00 */
[----:B------:R-:W-:Y:S01]  /*27aa0*/  IMAD.MOV.U32 R2, RZ, RZ, R0 ;  /* 0x000000ffff027224 */ /* 0x000fe200078e0000 */
[----:B------:R-:W-:Y:S01]  /*27ab0*/  MOV R162, R161 ;  /* 0x000000a100a27202 */ /* 0x000fe20000000f00 */
[----:B------:R-:W-:Y:S02]  /*27ac0*/  IMAD.MOV.U32 R94, RZ, RZ, R93 ;  /* 0x000000ffff5e7224 */ /* 0x000fe400078e005d */
.L_x_29235:
[----:B------:R-:W-:Y:S05]  /*27ad0*/  BSYNC B1 ;  /* 0x0000000000017941 */ /* 0x000fea0003800000 */
.L_x_29233:
        /* <DEDUP_REMOVED lines=11> */
.L_x_29237:
[----:B------:R-:W-:Y:S01]  /*27b90*/  IMAD.MOV.U32 R3, RZ, RZ, R252 ;  /* 0x000000ffff037224 */ /* 0x000fe200078e00fc */
[----:B------:R-:W-:Y:S01]  /*27ba0*/  MOV R0, R2 ;  /* 0x0000000200007202 */ /* 0x000fe20000000f00 */
[----:B------:R-:W-:Y:S02]  /*27bb0*/  IMAD.MOV.U32 R93, RZ, RZ, R92 ;  /* 0x000000ffff5d7224 */ /* 0x000fe400078e005c */
[----:B------:R-:W-:Y:S02]  /*27bc0*/  IMAD.MOV.U32 R161, RZ, RZ, R160 ;  /* 0x000000ffffa17224 */ /* 0x000fe400078e00a0 */
.L_x_29238:
[----:B------:R-:W-:Y:S05]  /*27bd0*/  BSYNC B1 ;  /* 0x0000000000017941 */ /* 0x000fea0003800000 */
.L_x_29236:
        /* <DEDUP_REMOVED lines=11> */
.L_x_29240:
[----:B------:R-:W-:Y:S01]  /*27c90*/  IMAD.MOV.U32 R252, RZ, RZ, R3 ;  /* 0x000000fffffc7224 */ /* 0x000fe200078e0003 */
[----:B------:R-:W-:Y:S01]  /*27ca0*/  MOV R92, R99 ;  /* 0x00000063005c7202 */ /* 0x000fe20000000f00 */
[----:B------:R-:W-:Y:S02]  /*27cb0*/  IMAD.MOV.U32 R2, RZ, RZ, R0 ;  /* 0x000000ffff027224 */ /* 0x000fe400078e0000 */
[----:B------:R-:W-:Y:S02]  /*27cc0*/  IMAD.MOV.U32 R160, RZ, RZ, R159 ;  /* 0x000000ffffa07224 */ /* 0x000fe400078e009f */
.L_x_29241:
[----:B------:R-:W-:Y:S05]  /*27cd0*/  BSYNC B1 ;  /* 0x0000000000017941 */ /* 0x000fea0003800000 */
.L_x_29239:
        /* <DEDUP_REMOVED lines=11> */
.L_x_29243:
[----:B------:R-:W-:Y:S01]  /*27d90*/  MOV R3, R252 ;  /* 0x000000fc00037202 */ /* 0x000fe20000000f00 */
[----:B------:R-:W-:Y:S01]  /*27da0*/  IMAD.MOV.U32 R0, RZ, RZ, R2 ;  /* 0x000000ffff007224 */ /* 0x000fe200078e0002 */
[----:B------:R-:W-:Y:S01]  /*27db0*/  MOV R159, R158 ;  /* 0x0000009e009f7202 */ /* 0x000fe20000000f00 */
[----:B------:R-:W-:Y:S02]  /*27dc0*/  IMAD.MOV.U32 R99, RZ, RZ, R98 ;  /* 0x000000ffff637224 */ /* 0x000fe400078e0062 */
.L_x_29244:
[----:B------:R-:W-:Y:S05]  /*27dd0*/  BSYNC B1 ;  /* 0x0000000000017941 */ /* 0x000fea0003800000 */
.L_x_29242:
        /* <DEDUP_REMOVED lines=11> */
.L_x_29246:
[----:B------:R-:W-:Y:S01]  /*27e90*/  IMAD.MOV.U32 R252, RZ, RZ, R3 ;  /* 0x000000fffffc7224 */ /* 0x000fe200078e0003 */
[----:B------:R-:W-:Y:S01]  /*27ea0*/  MOV R2, R0 ;  /* 0x0000000000027202 */ /* 0x000fe20000000f00 */
[----:B------:R-:W-:Y:S02]  /*27eb0*/  IMAD.MOV.U32 R98, RZ, RZ, R97 ;  /* 0x000000ffff627224 */ /* 0x000fe400078e0061 */
[----:B------:R-:W-:Y:S02]  /*27ec0*/  IMAD.MOV.U32 R158, RZ, RZ, R157 ;  /* 0x000000ffff9e7224 */ /* 0x000fe400078e009d */
.L_x_29247:
[----:B------:R-:W-:Y:S05]  /*27ed0*/  BSYNC B1 ;  /* 0x0000000000017941 */ /* 0x000fea0003800000 */
.L_x_29245:
        /* <DEDUP_REMOVED lines=11> */
.L_x_29249:
[----:B------:R-:W-:Y:S01]  /*27f90*/  IMAD.MOV.U32 R3, RZ, RZ, R252 ;  /* 0x000000ffff037224 */ /* 0x000fe200078e00fc */
[----:B------:R-:W-:Y:S01]  /*27fa0*/  MOV R97, R96 ;  /* 0x0000006000617202 */ /* 0x000fe20000000f00 */
[----:B------:R-:W-:Y:S02]  /*27fb0*/  IMAD.MOV.U32 R0, RZ, RZ, R2 ;  /* 0x000000ffff007224 */ /* 0x000fe400078e0002 */
[----:B------:R-:W-:Y:S02]  /*27fc0*/  IMAD.MOV.U32 R157, RZ, RZ, R156 ;  /* 0x000000ffff9d7224 */ /* 0x000fe400078e009c */
.L_x_29250:
[----:B------:R-:W-:Y:S05]  /*27fd0*/  BSYNC B1 ;  /* 0x0000000000017941 */ /* 0x000fea0003800000 */
.L_x_29248:
        /* <DEDUP_REMOVED lines=11> */
.L_x_29252:
[----:B------:R-:W-:Y:S01]  /*28090*/  MOV R252, R3 ;  /* 0x0000000300fc7202 */ /* 0x000fe20000000f00 */
[----:B------:R-:W-:Y:S01]  /*280a0*/  IMAD.MOV.U32 R2, RZ, RZ, R0 ;  /* 0x000000ffff027224 */ /* 0x000fe200078e0000 */
[----:B------:R-:W-:Y:S01]  /*280b0*/  MOV R156, R155 ;  /* 0x0000009b009c7202 */ /* 0x000fe20000000f00 */
[----:B------:R-:W-:Y:S02]  /*280c0*/  IMAD.MOV.U32 R96, RZ, RZ, R103 ;  /* 0x000000ffff607224 */ /* 0x000fe400078e0067 */
.L_x_29253:
[----:B------:R-:W-:Y:S05]  /*280d0*/  BSYNC B1 ;  /* 0x0000000000017941 */ /* 0x000fea0003800000 */
.L_x_29251:
        /* <DEDUP_REMOVED lines=11> */
.L_x_29255:
[----:B------:R-:W-:Y:S01]  /*28190*/  IMAD.MOV.U32 R3, RZ, RZ, R252 ;  /* 0x000000ffff037224 */ /* 0x000fe200078e00fc */
[----:B------:R-:W-:Y:S01]  /*281a0*/  MOV R0, R2 ;  /* 0x0000000200007202 */ /* 0x000fe20000000f00 */
[----:B------:R-:W-:Y:S02]  /*281b0*/  IMAD.MOV.U32 R103, RZ, RZ, R102 ;  /* 0x000000ffff677224 */ /* 0x000fe400078e0066 */
[----:B------:R-:W-:Y:S02]  /*281c0*/  IMAD.MOV.U32 R155, RZ, RZ, R154 ;  /* 0x000000ffff9b7224 */ /* 0x000fe400078e009a */
.L_x_29256:
[----:B------:R-:W-:Y:S05]  /*281d0*/  BSYNC B1 ;  /* 0x0000000000017941 */ /* 0x000fea0003800000 */
.L_x_29254:
        /* <DEDUP_REMOVED lines=11> */
.L_x_29258:
[----:B------:R-:W-:Y:S01]  /*28290*/  IMAD.MOV.U32 R252, RZ, RZ, R3 ;  /* 0x000000fffffc7224 */ /* 0x000fe200078e0003 */
[----:B------:R-:W-:Y:S01]  /*282a0*/  MOV R102, R101 ;  /* 0x0000006500667202 */ /* 0x000fe20000000f00 */
[----:B------:R-:W-:Y:S02]  /*282b0*/  IMAD.MOV.U32 R2, RZ, RZ, R0 ;  /* 0x000000ffff027224 */ /* 0x000fe400078e0000 */
[----:B------:R-:W-:Y:S02]  /*282c0*/  IMAD.MOV.U32 R154, RZ, RZ, R153 ;  /* 0x000000ffff9a7224 */ /* 0x000fe400078e0099 */
.L_x_29259:
[----:B------:R-:W-:Y:S05]  /*282d0*/  BSYNC B1 ;  /* 0x0000000000017941 */ /* 0x000fea0003800000 */
.L_x_29257:
        /* <DEDUP_REMOVED lines=11> */
.L_x_29261:
[----:B------:R-:W-:Y:S01]  /*28390*/  MOV R3, R252 ;  /* 0x000000fc00037202 */ /* 0x000fe20000000f00 */
[----:B------:R-:W-:Y:S01]  /*283a0*/  IMAD.MOV.U32 R0, RZ, RZ, R2 ;  /* 0x000000ffff007224 */ /* 0x000fe200078e0002 */
[----:B------:R-:W-:Y:S01]  /*283b0*/  MOV R153, R152 ;  /* 0x0000009800997202 */ /* 0x000fe20000000f00 */
[----:B------:R-:W-:Y:S02]  /*283c0*/  IMAD.MOV.U32 R101, RZ, RZ, R100 ;  /* 0x000000ffff657224 */ /* 0x000fe400078e0064 */
.L_x_29262:
[----:B------:R-:W-:Y:S05]  /*283d0*/  BSYNC B1 ;  /* 0x0000000000017941 */ /* 0x000fea0003800000 */
.L_x_29260:
        /* <DEDUP_REMOVED lines=11> */
.L_x_29264:
[----:B------:R-:W-:Y:S01]  /*28490*/  IMAD.MOV.U32 R252, RZ, RZ, R3 ;  /* 0x000000fffffc7224 */ /* 0x000fe200078e0003 */
[----:B------:R-:W-:Y:S01]  /*284a0*/  MOV R2, R0 ;  /* 0x0000000000027202 */ /* 0x000fe20000000f00 */
[----:B------:R-:W-:Y:S02]  /*284b0*/  IMAD.MOV.U32 R100, RZ, RZ, R107 ;  /* 0x000000ffff647224 */ /* 0x000fe400078e006b */
[----:B------:R-:W-:Y:S02]  /*284c0*/  IMAD.MOV.U32 R152, RZ, RZ, R151 ;  /* 0x000000ffff987224 */ /* 0x000fe400078e0097 */
.L_x_29265:
[----:B------:R-:W-:Y:S05]  /*284d0*/  BSYNC B1 ;  /* 0x0000000000017941 */ /* 0x000fea0003800000 */
.L_x_29263:
        /* <DEDUP_REMOVED lines=11> */
.L_x_29267:
[----:B------:R-:W-:Y:S01]  /*28590*/  IMAD.MOV.U32 R3, RZ, RZ, R252 ;  /* 0x000000ffff037224 */ /* 0x000fe200078e00fc */
[----:B------:R-:W-:Y:S01]  /*285a0*/  MOV R107, R106 ;  /* 0x0000006a006b7202 */ /* 0x000fe20000000f00 */
[----:B------:R-:W-:Y:S02]  /*285b0*/  IMAD.MOV.U32 R0, RZ, RZ, R2 ;  /* 0x000000ffff007224 */ /* 0x000fe400078e0002 */
[----:B------:R-:W-:Y:S02]  /*285c0*/  IMAD.MOV.U32 R151, RZ, RZ, R150 ;  /* 0x000000ffff977224 */ /* 0x000fe400078e0096 */
.L_x_29268:
[----:B------:R-:W-:Y:S05]  /*285d0*/  BSYNC B1 ;  /* 0x0000000000017941 */ /* 0x000fea0003800000 */
.L_x_29266:
        /* <DEDUP_REMOVED lines=11> */
.L_x_29270:
[----:B------:R-:W-:Y:S01]  /*28690*/  MOV R252, R3 ;  /* 0x0000000300fc7202 */ /* 0x000fe20000000f00 */
[----:B------:R-:W-:Y:S01]  /*286a0*/  IMAD.MOV.U32 R2, RZ, RZ, R0 ;  /* 0x000000ffff027224 */ /* 0x000fe200078e0000 */
[----:B------:R-:W-:Y:S01]  /*286b0*/  MOV R150, R149 ;  /* 0x0000009500967202 */ /* 0x000fe20000000f00 */
[----:B------:R-:W-:Y:S02]  /*286c0*/  IMAD.MOV.U32 R106, RZ, RZ, R105 ;  /* 0x000000ffff6a7224 */ /* 0x000fe400078e0069 */
.L_x_29271:
[----:B------:R-:W-:Y:S05]  /*286d0*/  BSYNC B1 ;  /* 0x0000000000017941 */ /* 0x000fea0003800000 */
.L_x_29269:
        /* <DEDUP_REMOVED lines=11> */
.L_x_29273:
[----:B------:R-:W-:Y:S01]  /*28790*/  IMAD.MOV.U32 R3, RZ, RZ, R252 ;  /* 0x000000ffff037224 */ /* 0x000fe200078e00fc */
[----:B------:R-:W-:Y:S01]  /*287a0*/  MOV R0, R2 ;  /* 0x0000000200007202 */ /* 0x000fe20000000f00 */
[----:B------:R-:W-:Y:S02]  /*287b0*/  IMAD.MOV.U32 R105, RZ, RZ, R104 ;  /* 0x000000ffff697224 */ /* 0x000fe400078e0068 */
[----:B------:R-:W-:Y:S02]  /*287c0*/  IMAD.MOV.U32 R149, RZ, RZ, R148 ;  /* 0x000000ffff957224 */ /* 0x000fe400078e0094 */
.L_x_29274:
[----:B------:R-:W-:Y:S05]  /*287d0*/  BSYNC B1 ;  /* 0x0000000000017941 */ /* 0x000fea0003800000 */
.L_x_29272:
        /* <DEDUP_REMOVED lines=11> */
.L_x_29276:
[----:B------:R-:W-:Y:S01]  /*28890*/  IMAD.MOV.U32 R252, RZ, RZ, R3 ;  /* 0x000000fffffc7224 */ /* 0x000fe200078e0003 */
[----:B------:R-:W-:Y:S01]  /*288a0*/  MOV R104, R111 ;  /* 0x0000006f00687202 */ /* 0x000fe20000000f00 */
[----:B------:R-:W-:Y:S02]  /*288b0*/  IMAD.MOV.U32 R2, RZ, RZ, R0 ;  /* 0x000000ffff027224 */ /* 0x000fe400078e0000 */
[----:B------:R-:W-:Y:S02]  /*288c0*/  IMAD.MOV.U32 R148, RZ, RZ, R147 ;  /* 0x000000ffff947224 */ /* 0x000fe400078e0093 */
.L_x_29277:
[----:B------:R-:W-:Y:S05]  /*288d0*/  BSYNC B1 ;  /* 0x0000000000017941 */ /* 0x000fea0003800000 */
.L_x_29275:
        /* <DEDUP_REMOVED lines=11> */
.L_x_29279:
[----:B------:R-:W-:Y:S01]  /*28990*/  MOV R3, R252 ;  /* 0x000000fc00037202 */ /* 0x000fe20000000f00 */
[----:B------:R-:W-:Y:S01]  /*289a0*/  IMAD.MOV.U32 R0, RZ, RZ, R2 ;  /* 0x000000ffff007224 */ /* 0x000fe200078e0002 */
[----:B------:R-:W-:Y:S01]  /*289b0*/  MOV R147, R146 ;  /* 0x0000009200937202 */ /* 0x000fe20000000f00 */
[----:B------:R-:W-:Y:S02]  /*289c0*/  IMAD.MOV.U32 R111, RZ, RZ, R110 ;  /* 0x000000ffff6f7224 */ /* 0x000fe400078e006e */
.L_x_29280:
[----:B------:R-:W-:Y:S05]  /*289d0*/  BSYNC B1 ;  /* 0x0000000000017941 */ /* 0x000fea0003800000 */
.L_x_29278:
        /* <DEDUP_REMOVED lines=11> */
.L_x_29282:
[----:B------:R-:W-:Y:S01]  /*28a90*/  IMAD.MOV.U32 R252, RZ, RZ, R3 ;  /* 0x000000fffffc7224 */ /* 0x000fe200078e0003 */
[----:B------:R-:W-:Y:S01]  /*28aa0*/  MOV R2, R0 ;  /* 0x0000000000027202 */ /* 0x000fe20000000f00 */
[----:B------:R-:W-:Y:S02]  /*28ab0*/  IMAD.MOV.U32 R110, RZ, RZ, R109 ;  /* 0x000000ffff6e7224 */ /* 0x000fe400078e006d */
[----:B------:R-:W-:Y:S02]  /*28ac0*/  IMAD.MOV.U32 R146, RZ, RZ, R145 ;  /* 0x000000ffff927224 */ /* 0x000fe400078e0091 */
.L_x_29283:
[----:B------:R-:W-:Y:S05]  /*28ad0*/  BSYNC B1 ;  /* 0x0000000000017941 */ /* 0x000fea0003800000 */
.L_x_29281:
        /* <DEDUP_REMOVED lines=11> */
.L_x_29285:
[----:B------:R-:W-:Y:S01]  /*28b90*/  IMAD.MOV.U32 R3, RZ, RZ, R252 ;  /* 0x000000ffff037224 */ /* 0x000fe200078e00fc */
[----:B------:R-:W-:Y:S01]  /*28ba0*/  MOV R109, R108 ;  /* 0x0000006c006d7202 */ /* 0x000fe20000000f00 */
[----:B------:R-:W-:Y:S02]  /*28bb0*/  IMAD.MOV.U32 R0, RZ, RZ, R2 ;  /* 0x000000ffff007224 */ /* 0x000fe400078e0002 */
[----:B------:R-:W-:Y:S02]  /*28bc0*/  IMAD.MOV.U32 R145, RZ, RZ, R144 ;  /* 0x000000ffff917224 */ /* 0x000fe400078e0090 */
.L_x_29286:
[----:B------:R-:W-:Y:S05]  /*28bd0*/  BSYNC B1 ;  /* 0x0000000000017941 */ /* 0x000fea0003800000 */
.L_x_29284:
        /* <DEDUP_REMOVED lines=11> */
.L_x_29288:
[----:B------:R-:W-:Y:S01]  /*28c90*/  MOV R252, R3 ;  /* 0x0000000300fc7202 */ /* 0x000fe20000000f00 */
[----:B------:R-:W-:Y:S01]  /*28ca0*/  IMAD.MOV.U32 R2, RZ, RZ, R0 ;  /* 0x000000ffff027224 */ /* 0x000fe200078e0000 */
[----:B------:R-:W-:Y:S01]  /*28cb0*/  MOV R144, R143 ;  /* 0x0000008f00907202 */ /* 0x000fe20000000f00 */
[----:B------:R-:W-:Y:S02]  /*28cc0*/  IMAD.MOV.U32 R108, RZ, RZ, R115 ;  /* 0x000000ffff6c7224 */ /* 0x000fe400078e0073 */
.L_x_29289:
[----:B------:R-:W-:Y:S05]  /*28cd0*/  BSYNC B1 ;  /* 0x0000000000017941 */ /* 0x000fea0003800000 */
.L_x_29287:
        /* <DEDUP_REMOVED lines=11> */
.L_x_29291:
[----:B------:R-:W-:Y:S01]  /*28d90*/  IMAD.MOV.U32 R3, RZ, RZ, R252 ;  /* 0x000000ffff037224 */ /* 0x000fe200078e00fc */
[----:B------:R-:W-:Y:S01]  /*28da0*/  MOV R0, R2 ;  /* 0x0000000200007202 */ /* 0x000fe20000000f00 */
[----:B------:R-:W-:Y:S02]  /*28db0*/  IMAD.MOV.U32 R115, RZ, RZ, R114 ;  /* 0x000000ffff737224 */ /* 0x000fe400078e0072 */
[----:B------:R-:W-:Y:S02]  /*28dc0*/  IMAD.MOV.U32 R143, RZ, RZ, R142 ;  /* 0x000000ffff8f7224 */ /* 0x000fe400078e008e */
.L_x_29292:
[----:B------:R-:W-:Y:S05]  /*28dd0*/  BSYNC B1 ;  /* 0x0000000000017941 */ /* 0x000fea0003800000 */
.L_x_29290:
        /* <DEDUP_REMOVED lines=11> */
.L_x_29294:
[----:B------:R-:W-:Y:S01]  /*28e90*/  IMAD.MOV.U32 R252, RZ, RZ, R3 ;  /* 0x000000fffffc7224 */ /* 0x000fe200078e0003 */
[----:B------:R-:W-:Y:S01]  /*28ea0*/  MOV R114, R113 ;  /* 0x0000007100727202 */ /* 0x000fe20000000f00 */
[----:B------:R-:W-:Y:S02]  /*28eb0*/  IMAD.MOV.U32 R2, RZ, RZ, R0 ;  /* 0x000000ffff027224 */ /* 0x000fe400078e0000 */
[----:B------:R-:W-:Y:S02]  /*28ec0*/  IMAD.MOV.U32 R142, RZ, RZ, R141 ;  /* 0x000000ffff8e7224 */ /* 0x000fe400078e008d */
.L_x_29295:
[----:B------:R-:W-:Y:S05]  /*28ed0*/  BSYNC B1 ;  /* 0x0000000000017941 */ /* 0x000fea0003800000 */
.L_x_29293:
        /* <DEDUP_REMOVED lines=11> */
.L_x_29297:
[----:B------:R-:W-:Y:S01]  /*28f90*/  MOV R3, R252 ;  /* 0x000000fc00037202 */ /* 0x000fe20000000f00 */
[----:B------:R-:W-:Y:S01]  /*28fa0*/  IMAD.MOV.U32 R0, RZ, RZ, R2 ;  /* 0x000000ffff007224 */ /* 0x000fe200078e0002 */
[----:B------:R-:W-:Y:S01]  /*28fb0*/  MOV R141, R140 ;  /* 0x0000008c008d7202 */ /* 0x000fe20000000f00 */
[----:B------:R-:W-:Y:S02]  /*28fc0*/  IMAD.MOV.U32 R113, RZ, RZ, R112 ;  /* 0x000000ffff717224 */ /* 0x000fe400078e0070 */
.L_x_29298:
[----:B------:R-:W-:Y:S05]  /*28fd0*/  BSYNC B1 ;  /* 0x0000000000017941 */ /* 0x000fea0003800000 */
.L_x_29296:
        /* <DEDUP_REMOVED lines=11> */
.L_x_29300:
[----:B------:R-:W-:Y:S01]  /*29090*/  IMAD.MOV.U32 R252, RZ, RZ, R3 ;  /* 0x000000fffffc7224 */ /* 0x000fe200078e0003 */
[----:B------:R-:W-:Y:S01]  /*290a0*/  MOV R2, R0 ;  /* 0x0000000000027202 */ /* 0x000fe20000000f00 */
[----:B------:R-:W-:Y:S02]  /*290b0*/  IMAD.MOV.U32 R112, RZ, RZ, R119 ;  /* 0x000000ffff707224 */ /* 0x000fe400078e0077 */
[----:B------:R-:W-:Y:S02]  /*290c0*/  IMAD.MOV.U32 R140, RZ, RZ, R139 ;  /* 0x000000ffff8c7224 */ /* 0x000fe400078e008b */
.L_x_29301:
[----:B------:R-:W-:Y:S05]  /*290d0*/  BSYNC B1 ;  /* 0x0000000000017941 */ /* 0x000fea0003800000 */
.L_x_29299:
        /* <DEDUP_REMOVED lines=11> */
.L_x_29303:
[----:B------:R-:W-:Y:S01]  /*29190*/  IMAD.MOV.U32 R3, RZ, RZ, R252 ;  /* 0x000000ffff037224 */ /* 0x000fe200078e00fc */
[----:B------:R-:W-:Y:S01]  /*291a0*/  MOV R119, R118 ;  /* 0x0000007600777202 */ /* 0x000fe20000000f00 */
[----:B------:R-:W-:Y:S02]  /*291b0*/  IMAD.MOV.U32 R0, RZ, RZ, R2 ;  /* 0x000000ffff007224 */ /* 0x000fe400078e0002 */
[----:B------:R-:W-:Y:S02]  /*291c0*/  IMAD.MOV.U32 R139, RZ, RZ, R138 ;  /* 0x000000ffff8b7224 */ /* 0x000fe400078e008a */
.L_x_29304:
[----:B------:R-:W-:Y:S05]  /*291d0*/  BSYNC B1 ;  /* 0x0000000000017941 */ /* 0x000fea0003800000 */
.L_x_29302:
        /* <DEDUP_REMOVED lines=11> */
.L_x_29306:
[----:B------:R-:W-:Y:S01]  /*29290*/  MOV R252, R3 ;  /* 0x0000000300fc7202 */ /* 0x000fe20000000f00 */
[----:B------:R-:W-:Y:S01]  /*292a0*/  IMAD.MOV.U32 R2, RZ, RZ, R0 ;  /* 0x000000ffff027224 */ /* 0x000fe200078e0000 */
[----:B------:R-:W-:Y:S01]  /*292b0*/  MOV R138, R137 ;  /* 0x00000089008a7202 */ /* 0x000fe20000000f00 */
[----:B------:R-:W-:Y:S02]  /*292c0*/  IMAD.MOV.U32 R118, RZ, RZ, R117 ;  /* 0x000000ffff767224 */ /* 0x000fe400078e0075 */
.L_x_29307:
[----:B------:R-:W-:Y:S05]  /*292d0*/  BSYNC B1 ;  /* 0x0000000000017941 */ /* 0x000fea0003800000 */
.L_x_29305:
        /* <DEDUP_REMOVED lines=11> */
.L_x_29309:
[----:B------:R-:W-:Y:S01]  /*29390*/  IMAD.MOV.U32 R3, RZ, RZ, R252 ;  /* 0x000000ffff037224 */ /* 0x000fe200078e00fc */
[----:B------:R-:W-:Y:S01]  /*293a0*/  MOV R0, R2 ;  /* 0x0000000200007202 */ /* 0x000fe20000000f00 */
[----:B------:R-:W-:Y:S02]  /*293b0*/  IMAD.MOV.U32 R117, RZ, RZ, R116 ;  /* 0x000000ffff757224 */ /* 0x000fe400078e0074 */
[----:B------:R-:W-:Y:S02]  /*293c0*/  IMAD.MOV.U32 R137, RZ, RZ, R136 ;  /* 0x000000ffff897224 */ /* 0x000fe400078e0088 */
.L_x_29310:
[----:B------:R-:W-:Y:S05]  /*293d0*/  BSYNC B1 ;  /* 0x0000000000017941 */ /* 0x000fea0003800000 */
.L_x_29308:
        /* <DEDUP_REMOVED lines=11> */
.L_x_29312:
[----:B------:R-:W-:Y:S01]  /*29490*/  IMAD.MOV.U32 R252, RZ, RZ, R3 ;  /* 0x000000fffffc7224 */ /* 0x000fe200078e0003 */
[----:B------:R-:W-:Y:S01]  /*294a0*/  MOV R116, R123 ;  /* 0x0000007b00747202 */ /* 0x000fe20000000f00 */
[----:B------:R-:W-:Y:S02]  /*294b0*/  IMAD.MOV.U32 R2, RZ, RZ, R0 ;  /* 0x000000ffff027224 */ /* 0x000fe400078e0000 */
[----:B------:R-:W-:Y:S02]  /*294c0*/  IMAD.MOV.U32 R136, RZ, RZ, R135 ;  /* 0x000000ffff887224 */ /* 0x000fe400078e0087 */
.L_x_29313:
[----:B------:R-:W-:Y:S05]  /*294d0*/  BSYNC B1 ;  /* 0x0000000000017941 */ /* 0x000fea0003800000 */
.L_x_29311:
        /* <DEDUP_REMOVED lines=11> */
.L_x_29315:
[----:B------:R-:W-:Y:S01]  /*29590*/  MOV R3, R252 ;  /* 0x000000fc00037202 */ /* 0x000fe20000000f00 */
[----:B------:R-:W-:Y:S01]  /*295a0*/  IMAD.MOV.U32 R0, RZ, RZ, R2 ;  /* 0x000000ffff007224 */ /* 0x000fe200078e0002 */
[----:B------:R-:W-:Y:S01]  /*295b0*/  MOV R135, R134 ;  /* 0x0000008600877202 */ /* 0x000fe20000000f00 */
[----:B------:R-:W-:Y:S02]  /*295c0*/  IMAD.MOV.U32 R123, RZ, RZ, R122 ;  /* 0x000000ffff7b7224 */ /* 0x000fe400078e007a */
.L_x_29316:
[----:B------:R-:W-:Y:S05]  /*295d0*/  BSYNC B1 ;  /* 0x0000000000017941 */ /* 0x000fea0003800000 */
.L_x_29314:
        /* <DEDUP_REMOVED lines=11> */
.L_x_29318:
[----:B------:R-:W-:Y:S01]  /*29690*/  IMAD.MOV.U32 R252, RZ, RZ, R3 ;  /* 0x000000fffffc7224 */ /* 0x000fe200078e0003 */
[----:B------:R-:W-:Y:S01]  /*296a0*/  MOV R2, R0 ;  /* 0x0000000000027202 */ /* 0x000fe20000000f00 */
[----:B------:R-:W-:Y:S02]  /*296b0*/  IMAD.MOV.U32 R122, RZ, RZ, R121 ;  /* 0x000000ffff7a7224 */ /* 0x000fe400078e0079 */
[----:B------:R-:W-:Y:S02]  /*296c0*/  IMAD.MOV.U32 R134, RZ, RZ, R133 ;  /* 0x000000ffff867224 */ /* 0x000fe400078e0085 */
.L_x_29319:
[----:B------:R-:W-:Y:S05]  /*296d0*/  BSYNC B1 ;  /* 0x0000000000017941 */ /* 0x000fea0003800000 */
.L_x_29317:
        /* <DEDUP_REMOVED lines=11> */
.L_x_29321:
[----:B------:R-:W-:Y:S01]  /*29790*/  IMAD.MOV.U32 R3, RZ, RZ, R252 ;  /* 0x000000ffff037224 */ /* 0x000fe200078e00fc */
[----:B------:R-:W-:Y:S01]  /*297a0*/  MOV R121, R120 ;  /* 0x0000007800797202 */ /* 0x000fe20000000f00 */
[----:B------:R-:W-:Y:S02]  /*297b0*/  IMAD.MOV.U32 R0, RZ, RZ, R2 ;  /* 0x000000ffff007224 */ /* 0x000fe400078e0002 */
[----:B------:R-:W-:Y:S02]  /*297c0*/  IMAD.MOV.U32 R133, RZ, RZ, R132 ;  /* 0x000000ffff857224 */ /* 0x000fe400078e0084 */
.L_x_29322:
[----:B------:R-:W-:Y:S05]  /*297d0*/  BSYNC B1 ;  /* 0x0000000000017941 */ /* 0x000fea0003800000 */
.L_x_29320:
        /* <DEDUP_REMOVED lines=11> */
.L_x_29324:
[----:B------:R-:W-:Y:S01]  /*29890*/  MOV R252, R3 ;  /* 0x0000000300fc7202 */ /* 0x000fe20000000f00 */
[----:B------:R-:W-:Y:S01]  /*298a0*/  IMAD.MOV.U32 R2, RZ, RZ, R0 ;  /* 0x000000ffff027224 */ /* 0x000fe200078e0000 */
[----:B------:R-:W-:Y:S01]  /*298b0*/  MOV R132, R131 ;  /* 0x0000008300847202 */ /* 0x000fe20000000f00 */
[----:B------:R-:W-:Y:S02]  /*298c0*/  IMAD.MOV.U32 R120, RZ, RZ, R127 ;  /* 0x000000ffff787224 */ /* 0x000fe400078e007f */
.L_x_29325:
[----:B------:R-:W-:Y:S05]  /*298d0*/  BSYNC B1 ;  /* 0x0000000000017941 */ /* 0x000fea0003800000 */
.L_x_29323:
        /* <DEDUP_REMOVED lines=11> */
.L_x_29327:
[----:B------:R-:W-:Y:S01]  /*29990*/  IMAD.MOV.U32 R3, RZ, RZ, R252 ;  /* 0x000000ffff037224 */ /* 0x000fe200078e00fc */
[----:B------:R-:W-:Y:S01]  /*299a0*/  MOV R0, R2 ;  /* 0x0000000200007202 */ /* 0x000fe20000000f00 */
[----:B------:R-:W-:Y:S02]  /*299b0*/  IMAD.MOV.U32 R127, RZ, RZ, R126 ;  /* 0x000000ffff7f7224 */ /* 0x000fe400078e007e */
[----:B------:R-:W-:Y:S02]  /*299c0*/  IMAD.MOV.U32 R131, RZ, RZ, R130 ;  /* 0x000000ffff837224 */ /* 0x000fe400078e0082 */
.L_x_29328:
[----:B------:R-:W-:Y:S05]  /*299d0*/  BSYNC B1 ;  /* 0x0000000000017941 */ /* 0x000fea0003800000 */
.L_x_29326:
        /* <DEDUP_REMOVED lines=11> */
.L_x_29330:
[----:B-1----:R1:W-:Y:S01]  /*29a90*/  STL [R1+0x830], R3 ;  /* 0x0008300301007387 */ /* 0x0023e20000100800 */
[----:B------:R-:W-:Y:S01]  /*29aa0*/  MOV R2, R0 ;  /* 0x0000000000027202 */ /* 0x000fe20000000f00 */
[----:B------:R-:W-:Y:S02]  /*29ab0*/  IMAD.MOV.U32 R126, RZ, RZ, R125 ;  /* 0x000000ffff7e7224 */ /* 0x000fe400078e007d */
[----:B------:R-:W-:Y:S02]  /*29ac0*/  IMAD.MOV.U32 R130, RZ, RZ, R129 ;  /* 0x000000ffff827224 */ /* 0x000fe400078e0081 */
.L_x_29331:
[----:B-1----:R-:W-:Y:S05]  /*29ad0*/  BSYNC B1 ;  /* 0x0000000000017941 */ /* 0x002fea0003800000 */
.L_x_29329:
[----:B------:R1:W5:Y:S01]  /*29ae0*/  LDL R3, [R1+0x830] ;  /* 0x0008300001037983 */ /* 0x0003620000100800 */
[----:B------:R-:W-:Y:S01]  /*29af0*/  FSETP.GT.FTZ.AND P0, PT, R2, R128, PT ;  /* 0x000000800200720b */ /* 0x000fe20003f14000 */
[----:B------:R-:W-:Y:S03]  /*29b00*/  BSSY B1, `(.L_x_29332) ;  /* 0x000000e000017945 */ /* 0x000fe60003800000 */
[----:B------:R-:W-:-:S13]  /*29b10*/  ISETP.EQ.OR P0, PT, R124, -0x1, P0 ;  /* 0xffffffff7c00780c */ /* 0x000fda0000702670 */
[----:B------:R-:W-:Y:S05]  /*29b20*/  @P0 BRA `(.L_x_29333) ;  /* 0x0000007000000947 */ /* 0x000fea0003800000 */
[----:B-1----:R-:W-:Y:S01]  /*29b30*/  FSETP.NEU.FTZ.AND P0, PT, R2, R128, PT ;  /* 0x000000800200720b */ /* 0x002fe20003f1d000 */
[----:B------:R-:W-:Y:S01]  /*29b40*/  IMAD.MOV.U32 R0, RZ, RZ, R128 ;  /* 0x000000ffff007224 */ /* 0x000fe200078e0080 */
[-C--:B------:R-:W-:Y:S01]  /*29b50*/  MOV R252, R124.reuse ;  /* 0x0000007c00fc7202 */ /* 0x080fe20000000f00 */
[----:B-----5:R-:W-:Y:S01]  /*29b60*/  IMAD.MOV.U32 R125, RZ, RZ, R3 ;  /* 0x000000ffff7d7224 */ /* 0x020fe200078e0003 */
[----:B------:R-:W-:Y:S02]  /*29b70*/  ISETP.GE.OR P0, PT, R3, R124, P0 ;  /* 0x0000007c0300720c */ /* 0x000fe40000706670 */
[----:B------:R-:W-:-:S11]  /*29b80*/  MOV R129, R2 ;  /* 0x0000000200817202 */ /* 0x000fd60000000f00 */
[----:B------:R-:W-:Y:S05]  /*29b90*/  @P0 BRA `(.L_x_29334) ;  /* 0x0000004000000947 */ /* 0x000fea0003800000 */
.L_x_29333:
[----:B-1---5:R-:W-:Y:S01]  /*29ba0*/  IMAD.MOV.U32 R252, RZ, RZ, R3 ;  /* 0x000000fffffc7224 */ /* 0x022fe200078e0003 */
[----:B------:R-:W-:Y:S01]  /*29bb0*/  MOV R125, R124 ;  /* 0x0000007c007d7202 */ /* 0x000fe20000000f00 */
[----:B------:R-:W-:Y:S02]  /*29bc0*/  IMAD.MOV.U32 R0, RZ, RZ, R2 ;  /* 0x000000ffff007224 */ /* 0x000fe400078e0002 */
[----:B------:R-:W-:Y:S02]  /*29bd0*/  IMAD.MOV.U32 R129, RZ, RZ, R128 ;  /* 0x000000ffff817224 */ /* 0x000fe400078e0080 */
.L_x_29334:
[----:B------:R-:W-:Y:S05]  /*29be0*/  BSYNC B1 ;  /* 0x0000000000017941 */ /* 0x000fea0003800000 */
.L_x_29332:
[----:B------:R-:W2:Y:S04]  /*29bf0*/  LDL R2, [R1+0x81c] ;  /* 0x00081c0001027983 */ /* 0x000ea80000100800 */
[----:B------:R-:W3:Y:S01]  /*29c00*/  LDL R3, [R1+0x82c] ;  /* 0x00082c0001037983 */ /* 0x000ee20000100800 */
[----:B------:R-:W-:Y:S01]  /*29c10*/  BSSY B1, `(.L_x_29335) ;  /* 0x0000010000017945 */ /* 0x000fe20003800000 */
[----:B--2---:R-:W-:-:S04]  /*29c20*/  FSETP.GT.FTZ.AND P0, PT, R0, R2, PT ;  /* 0x000000020000720b */ /* 0x004fc80003f14000 */
[----:B---3--:R-:W-:-:S13]  /*29c30*/  ISETP.EQ.OR P0, PT, R3, -0x1, P0 ;  /* 0xffffffff0300780c */ /* 0x008fda0000702670 */
[----:B------:R-:W-:Y:S05]  /*29c40*/  @P0 BRA `(.L_x_29336) ;  /* 0x0000008000000947 */ /* 0x000fea0003800000 */
[-C--:B------:R-:W-:Y:S01]  /*29c50*/  FSETP.NEU.FTZ.AND P0, PT, R0, R2.reuse, PT ;  /* 0x000000020000720b */ /* 0x080fe20003f1d000 */
[----:B------:R-:W-:Y:S02]  /*29c60*/  IMAD.MOV.U32 R128, RZ, RZ, R3 ;  /* 0x000000ffff807224 */ /* 0x000fe400078e0003 */
[----:B------:R-:W-:Y:S01]  /*29c70*/  IMAD.MOV.U32 R124, RZ, RZ, R252 ;  /* 0x000000ffff7c7224 */ /* 0x000fe200078e00fc */
[----:B------:R-:W-:Y:S02]  /*29c80*/  ISETP.GE.OR P0, PT, R252, R3, P0 ;  /* 0x00000003fc00720c */ /* 0x000fe40000706670 */
[----:B------:R1:W-:Y:S01]  /*29c90*/  STL [R1+0x830], R128 ;  /* 0x0008308001007387 */ /* 0x0003e20000100800 */
[----:B------:R-:W-:Y:S01]  /*29ca0*/  MOV R3, R2 ;  /* 0x0000000200037202 */ /* 0x000fe20000000f00 */
[----:B-1----:R-:W-:-:S09]  /*29cb0*/  IMAD.MOV.U32 R128, RZ, RZ, R0 ;  /* 0x000000ffff807224 */ /* 0x002fd200078e0000 */
[----:B------:R-:W-:Y:S05]  /*29cc0*/  @P0 BRA `(.L_x_29337) ;  /* 0x0000004000000947 */ /* 0x000fea0003800000 */
.L_x_29336:
[----:B------:R1:W5:Y:S01]  /*29cd0*/  LDL.LU R124, [R1+0x82c] ;  /* 0x00082c00017c7983 */ /* 0x0003620000300800 */
[----:B------:R-:W-:-:S03]  /*29ce0*/  MOV R3, R0 ;  /* 0x0000000000037202 */ /* 0x000fc60000000f00 */
[----:B------:R1:W-:Y:S01]  /*29cf0*/  STL [R1+0x830], R252 ;  /* 0x000830fc01007387 */ /* 0x0003e20000100800 */
[----:B------:R-:W-:-:S03]  /*29d00*/  IMAD.MOV.U32 R128, RZ, RZ, R2 ;  /* 0x000000ffff807224 */ /* 0x000fc600078e0002 */
.L_x_29337:
[----:B------:R-:W-:Y:S05]  /*29d10*/  BSYNC B1 ;  /* 0x0000000000017941 */ /* 0x000fea0003800000 */
.L_x_29335:
        /* <DEDUP_REMOVED lines=16> */
.L_x_29339:
[----:B------:R-:W-:Y:S01]  /*29e20*/  IMAD.MOV.U32 R2, RZ, RZ, R3 ;  /* 0x000000ffff027224 */ /* 0x000fe200078e0003 */
[----:B-1----:R1:W5:Y:S04]  /*29e30*/  LDL.LU R252, [R1+0x830] ;  /* 0x0008300001fc7983 */ /* 0x0023680000300800 */
[----:B------:R-:W2:Y:S04]  /*29e40*/  LDL.LU R3, [R1+0x828] ;  /* 0x0008280001037983 */ /* 0x000ea80000300800 */
[----:B------:R1:W-:Y:S04]  /*29e50*/  STL [R1+0x81c], R0 ;  /* 0x00081c0001007387 */ /* 0x0003e80000100800 */
[----:B--2---:R1:W-:Y:S02]  /*29e60*/  STL [R1+0x82c], R3 ;  /* 0x00082c0301007387 */ /* 0x0043e40000100800 */
.L_x_29340:
[----:B------:R-:W-:Y:S05]  /*29e70*/  BSYNC B1 ;  /* 0x0000000000017941 */ /* 0x000fea0003800000 */
.L_x_29338:
        /* <DEDUP_REMOVED lines=11> */
.L_x_29342:
[----:B-1---5:R-:W-:Y:S01]  /*29f30*/  IMAD.MOV.U32 R3, RZ, RZ, R252 ;  /* 0x000000ffff037224 */ /* 0x022fe200078e00fc */
[----:B------:R-:W-:Y:S01]  /*29f40*/  MOV R0, R2 ;  /* 0x0000000200007202 */ /* 0x000fe20000000f00 */
[----:B------:R-:W2:Y:S04]  /*29f50*/  LDL.LU R252, [R1+0x824] ;  /* 0x0008240001fc7983 */ /* 0x000ea80000300800 */
[----:B------:R-:W3:Y:S04]  /*29f60*/  LDL.LU R2, [R1+0x814] ;  /* 0x0008140001027983 */ /* 0x000ee80000300800 */
[----:B--2---:R1:W-:Y:S04]  /*29f70*/  STL [R1+0x828], R252 ;  /* 0x000828fc01007387 */ /* 0x0043e80000100800 */
[----:B---3--:R1:W-:Y:S02]  /*29f80*/  STL [R1+0x818], R2 ;  /* 0x0008180201007387 */ /* 0x0083e40000100800 */
.L_x_29343:
[----:B-1----:R-:W-:Y:S05]  /*29f90*/  BSYNC B1 ;  /* 0x0000000000017941 */ /* 0x002fea0003800000 */
.L_x_29341:
        /* <DEDUP_REMOVED lines=13> */
.L_x_29345:
[----:B------:R-:W2:Y:S04]  /*2a070*/  LDL.LU R252, [R1+0x820] ;  /* 0x0008200001fc7983 */ /* 0x000ea80000300800 */
[----:B------:R-:W-:Y:S04]  /*2a080*/  STL [R1+0x830], R3 ;  /* 0x0008300301007387 */ /* 0x000fe80000100800 */
[----:B------:R-:W-:Y:S04]  /*2a090*/  STL [R1+0x814], R2 ;  /* 0x0008140201007387 */ /* 0x000fe80000100800 */
[----:B------:R-:W-:Y:S04]  /*2a0a0*/  STL [R1+0x820], R3 ;  /* 0x0008200301007387 */ /* 0x000fe80000100800 */
[----:B------:R-:W-:Y:S04]  /*2a0b0*/  STL [R1+0x810], R0 ;  /* 0x0008100001007387 */ /* 0x000fe80000100800 */
[----:B--2---:R1:W-:Y:S02]  /*2a0c0*/  STL [R1+0x824], R252 ;  /* 0x000824fc01007387 */ /* 0x0043e40000100800 */
[----:B-1----:R-:W-:-:S02]  /*2a0d0*/  IMAD.MOV.U32 R252, RZ, RZ, R0 ;  /* 0x000000fffffc7224 */ /* 0x002fc400078e0000 */
.L_x_29346:
[----:B------:R-:W-:Y:S05]  /*2a0e0*/  BSYNC B1 ;  /* 0x0000000000017941 */ /* 0x000fea0003800000 */
.L_x_29344:
[----:B------:R-:W2:Y:S02]  /*2a0f0*/  LDL.LU R0, [R1+0x834] ;  /* 0x0008340001007983 */ /* 0x000ea40000300800 */
[----:B--2---:R-:W-:-:S05]  /*2a100*/  IADD3 R0, R0, 0x4, RZ ;  /* 0x0000000400007810 */ /* 0x004fca0007ffe0ff */
[----:B------:R1:W-:Y:S01]  /*2a110*/  STL [R1+0x834], R0 ;  /* 0x0008340001007387 */ /* 0x0003e20000100800 */
[----:B------:R-:W-:Y:S01]  /*2a120*/  @!P1 CALL.REL.NOINC `(.L_x_29347) ;  /* 0x0000001000009944 */ /* 0x000fe20003c00000 */
[----:B------:R-:W-:Y:S05]  /*2a130*/  BRA `(.L_x_29348) ;  /* 0xffff7ee000007947 */ /* 0x000fea000383ffff */
.L_x_29347:
[----:B------:R-:W2:Y:S04]  /*2a140*/  LDL.LU R2, [R1+0x840] ;  /* 0x0008400001027983 */ /* 0x000ea80000300800 */
[----:B-1----:R-:W2:Y:S04]  /*2a150*/  LDL.LU R0, [R1+0x844] ;  /* 0x0008440001007983 */ /* 0x002ea80000300800 */
[----:B------:R1:W5:Y:S01]  /*2a160*/  LDL.LU R3, [R1+0x83c] ;  /* 0x00083c0001037983 */ /* 0x0003620000300800 */
[----:B--2---:R-:W-:-:S03]  /*2a170*/  FADD.FTZ R2, R0, R2 ;  /* 0x0000000200027221 */ /* 0x004fc60000010000 */
[----:B------:R-:W2:Y:S04]  /*2a180*/  LDL.LU R0, [R1+0x830] ;  /* 0x0008300001007983 */ /* 0x000ea80000300800 */
[----:B------:R1:W-:Y:S04]  /*2a190*/  STL [R1+0x810], R252 ;  /* 0x000810fc01007387 */ /* 0x0003e80000100800 */
[----:B--2---:R1:W-:Y:S02]  /*2a1a0*/  STL [R1+0x820], R0 ;  /* 0x0008200001007387 */ /* 0x0043e40000100800 */
.L_x_28965:
[----:B------:R-:W-:Y:S05]  /*2a1b0*/  BSYNC B0 ;  /* 0x0000000000007941 */ /* 0x000fea0003800000 */
.L_x_28964:
        /* <DEDUP_REMOVED lines=358> */
[----:B------:R-:W-:Y:S01]  /*2b820*/  MOV R252, R251 ;  /* 0x000000fb00fc7202 */ /* 0x000fe20000000f00 */
[----:B------:R-:W-:-:S02]  /*2b830*/  IMAD.MOV.U32 R0, RZ, RZ, R250 ;  /* 0x000000ffff007224 */ /* 0x000fc400078e00fa */
        /* <DEDUP_REMOVED lines=54> */
[----:B------:R1:W-:Y:S01]  /*2bba0*/  STL [R1+0x834], R1 ;  /* 0x0008340101007387 */ /* 0x0003e20000100800 */
[----:B------:R-:W-:-:S03]  /*2bbb0*/  FSEL R0, R0, R3, P0 ;  /* 0x0000000300007208 */ /* 0x000fc60000000000 */
[----:B------:R1:W-:Y:S02]  /*2bbc0*/  STL [R1+0x83c], R252 ;  /* 0x00083cfc01007387 */ /* 0x0003e40000100800 */
[----:B------:R-:W-:Y:S02]  /*2bbd0*/  FADD.FTZ R0, -R252, R0 ;  /* 0x00000000fc007221 */ /* 0x000fe40000010100 */
[----:B------:R1:W-:Y:S02]  /*2bbe0*/  STL [R1+0x838], RZ ;  /* 0x000838ff01007387 */ /* 0x0003e40000100800 */
[----:B------:R-:W-:-:S06]  /*2bbf0*/  FMUL.FTZ R0, R0, 1.4426950216293334961 ;  /* 0x3fb8aa3b00007820 */ /* 0x000fcc0000410000 */
[----:B------:R-:W3:Y:S02]  /*2bc00*/  MUFU.EX2 R0, R0 ;  /* 0x0000000000007308 */ /* 0x000ee40000000800 */
[----:B---3--:R-:W-:-:S05]  /*2bc10*/  FMUL.FTZ R0, R2, R0 ;  /* 0x0000000002007220 */ /* 0x008fca0000410000 */
[----:B------:R1:W-:Y:S02]  /*2bc20*/  STL [R1+0x840], R0 ;  /* 0x0008400001007387 */ /* 0x0003e40000100800 */
.L_x_29733:
        /* <DEDUP_REMOVED lines=23> */
.L_x_29352:
[----:B-1----:R-:W-:Y:S01]  /*2bda0*/  MOV R3, R7 ;  /* 0x0000000700037202 */ /* 0x002fe20000000f00 */
[----:B------:R-:W-:Y:S01]  /*2bdb0*/  IMAD.MOV.U32 R0, RZ, RZ, R251 ;  /* 0x000000ffff007224 */ /* 0x000fe200078e00fb */
[----:B------:R-:W-:Y:S01]  /*2bdc0*/  MOV R251, R250 ;  /* 0x000000fa00fb7202 */ /* 0x000fe20000000f00 */
[----:B------:R-:W-:Y:S02]  /*2bdd0*/  IMAD.MOV.U32 R7, RZ, RZ, R6 ;  /* 0x000000ffff077224 */ /* 0x000fe400078e0006 */
.L_x_29353:
[----:B------:R-:W-:Y:S05]  /*2bde0*/  BSYNC B1 ;  /* 0x0000000000017941 */ /* 0x000fea0003800000 */
.L_x_29351:
        /* <DEDUP_REMOVED lines=11> */
.L_x_29355:
[----:B------:R-:W-:Y:S01]  /*2bea0*/  IMAD.MOV.U32 R252, RZ, RZ, R3 ;  /* 0x000000fffffc7224 */ /* 0x000fe200078e0003 */
[----:B------:R-:W-:Y:S01]  /*2beb0*/  MOV R2, R0 ;  /* 0x0000000000027202 */ /* 0x000fe20000000f00 */
[----:B------:R-:W-:Y:S02]  /*2bec0*/  IMAD.MOV.U32 R6, RZ, RZ, R5 ;  /* 0x000000ffff067224 */ /* 0x000fe400078e0005 */
[----:B------:R-:W-:Y:S02]  /*2bed0*/  IMAD.MOV.U32 R250, RZ, RZ, R249 ;  /* 0x000000fffffa7224 */ /* 0x000fe400078e00f9 */
.L_x_29356:
[----:B------:R-:W-:Y:S05]  /*2bee0*/  BSYNC B1 ;  /* 0x0000000000017941 */ /* 0x000fea0003800000 */
.L_x_29354:
        /* <DEDUP_REMOVED lines=11> */
.L_x_29358:
[----:B------:R-:W-:Y:S01]  /*2bfa0*/  IMAD.MOV.U32 R3, RZ, RZ, R252 ;  /* 0x000000ffff037224 */ /* 0x000fe200078e00fc */
[----:B------:R-:W-:Y:S01]  /*2bfb0*/  MOV R5, R4 ;  /* 0x0000000400057202 */ /* 0x000fe20000000f00 */
[----:B------:R-:W-:Y:S02]  /*2bfc0*/  IMAD.MOV.U32 R0, RZ, RZ, R2 ;  /* 0x000000ffff007224 */ /* 0x000fe400078e0002 */
[----:B------:R-:W-:Y:S02]  /*2bfd0*/  IMAD.MOV.U32 R249, RZ, RZ, R248 ;  /* 0x000000fffff97224 */ /* 0x000fe400078e00f8 */
.L_x_29359:
[----:B------:R-:W-:Y:S05]  /*2bfe0*/  BSYNC B1 ;  /* 0x0000000000017941 */ /* 0x000fea0003800000 */
.L_x_29357:
        /* <DEDUP_REMOVED lines=11> */
.L_x_29361:
[----:B------:R-:W-:Y:S01]  /*2c0a0*/  MOV R252, R3 ;  /* 0x0000000300fc7202 */ /* 0x000fe20000000f00 */
[----:B------:R-:W-:Y:S01]  /*2c0b0*/  IMAD.MOV.U32 R2, RZ, RZ, R0 ;  /* 0x000000ffff027224 */ /* 0x000fe200078e0000 */
[----:B------:R-:W-:Y:S01]  /*2c0c0*/  MOV R248, R247 ;  /* 0x000000f700f87202 */ /* 0x000fe20000000f00 */
[----:B------:R-:W-:Y:S02]  /*2c0d0*/  IMAD.MOV.U32 R4, RZ, RZ, R11 ;  /* 0x000000ffff047224 */ /* 0x000fe400078e000b */
.L_x_29362:
[----:B------:R-:W-:Y:S05]  /*2c0e0*/  BSYNC B1 ;  /* 0x0000000000017941 */ /* 0x000fea0003800000 */
.L_x_29360:
        /* <DEDUP_REMOVED lines=11> */
.L_x_29364:
[----:B------:R-:W-:Y:S01]  /*2c1a0*/  IMAD.MOV.U32 R3, RZ, RZ, R252 ;  /* 0x000000ffff037224 */ /* 0x000fe200078e00fc */
[----:B------:R-:W-:Y:S01]  /*2c1b0*/  MOV R0, R2 ;  /* 0x0000000200007202 */ /* 0x000fe20000000f00 */
[----:B------:R-:W-:Y:S02]  /*2c1c0*/  IMAD.MOV.U32 R11, RZ, RZ, R10 ;  /* 0x000000ffff0b7224 */ /* 0x000fe400078e000a */
[----:B------:R-:W-:Y:S02]  /*2c1d0*/  IMAD.MOV.U32 R247, RZ, RZ, R246 ;  /* 0x000000fffff77224 */ /* 0x000fe400078e00f6 */
.L_x_29365:
[----:B------:R-:W-:Y:S05]  /*2c1e0*/  BSYNC B1 ;  /* 0x0000000000017941 */ /* 0x000fea0003800000 */
.L_x_29363:
        /* <DEDUP_REMOVED lines=11> */
.L_x_29367:
[----:B------:R-:W-:Y:S01]  /*2c2a0*/  IMAD.MOV.U32 R252, RZ, RZ, R3 ;  /* 0x000000fffffc7224 */ /* 0x000fe200078e0003 */
[----:B------:R-:W-:Y:S01]  /*2c2b0*/  MOV R10, R9 ;  /* 0x00000009000a7202 */ /* 0x000fe20000000f00 */
[----:B------:R-:W-:Y:S02]  /*2c2c0*/  IMAD.MOV.U32 R2, RZ, RZ, R0 ;  /* 0x000000ffff027224 */ /* 0x000fe400078e0000 */
[----:B------:R-:W-:Y:S02]  /*2c2d0*/  IMAD.MOV.U32 R246, RZ, RZ, R245 ;  /* 0x000000fffff67224 */ /* 0x000fe400078e00f5 */
.L_x_29368:
[----:B------:R-:W-:Y:S05]  /*2c2e0*/  BSYNC B1 ;  /* 0x0000000000017941 */ /* 0x000fea0003800000 */
.L_x_29366:
        /* <DEDUP_REMOVED lines=11> */
.L_x_29370:
[----:B------:R-:W-:Y:S01]  /*2c3a0*/  MOV R3, R252 ;  /* 0x000000fc00037202 */ /* 0x000fe20000000f00 */
[----:B------:R-:W-:Y:S01]  /*2c3b0*/  IMAD.MOV.U32 R0, RZ, RZ, R2 ;  /* 0x000000ffff007224 */ /* 0x000fe200078e0002 */
[----:B------:R-:W-:Y:S01]  /*2c3c0*/  MOV R245, R244 ;  /* 0x000000f400f57202 */ /* 0x000fe20000000f00 */
[----:B------:R-:W-:Y:S02]  /*2c3d0*/  IMAD.MOV.U32 R9, RZ, RZ, R8 ;  /* 0x000000ffff097224 */ /* 0x000fe400078e0008 */
.L_x_29371:
[----:B------:R-:W-:Y:S05]  /*2c3e0*/  BSYNC B1 ;  /* 0x0000000000017941 */ /* 0x000fea0003800000 */
.L_x_29369:
        /* <DEDUP_REMOVED lines=11> */
.L_x_29373:
[----:B------:R-:W-:Y:S01]  /*2c4a0*/  IMAD.MOV.U32 R252, RZ, RZ, R3 ;  /* 0x000000fffffc7224 */ /* 0x000fe200078e0003 */
[----:B------:R-:W-:Y:S01]  /*2c4b0*/  MOV R2, R0 ;  /* 0x0000000000027202 */ /* 0x000fe20000000f00 */
[----:B------:R-:W-:Y:S02]  /*2c4c0*/  IMAD.MOV.U32 R8, RZ, RZ, R15 ;  /* 0x000000ffff087224 */ /* 0x000fe400078e000f */
[----:B------:R-:W-:Y:S02]  /*2c4d0*/  IMAD.MOV.U32 R244, RZ, RZ, R243 ;  /* 0x000000fffff47224 */ /* 0x000fe400078e00f3 */
.L_x_29374:
[----:B------:R-:W-:Y:S05]  /*2c4e0*/  BSYNC B1 ;  /* 0x0000000000017941 */ /* 0x000fea0003800000 */
.L_x_29372:
        /* <DEDUP_REMOVED lines=11> */
.L_x_29376:
[----:B------:R-:W-:Y:S01]  /*2c5a0*/  IMAD.MOV.U32 R3, RZ, RZ, R252 ;  /* 0x000000ffff037224 */ /* 0x000fe200078e00fc */
[----:B------:R-:W-:Y:S01]  /*2c5b0*/  MOV R15, R14 ;  /* 0x0000000e000f7202 */ /* 0x000fe20000000f00 */
[----:B------:R-:W-:Y:S02]  /*2c5c0*/  IMAD.MOV.U32 R0, RZ, RZ, R2 ;  /* 0x000000ffff007224 */ /* 0x000fe400078e0002 */
[----:B------:R-:W-:Y:S02]  /*2c5d0*/  IMAD.MOV.U32 R243, RZ, RZ, R242 ;  /* 0x000000fffff37224 */ /* 0x000fe400078e00f2 */
.L_x_29377:
[----:B------:R-:W-:Y:S05]  /*2c5e0*/  BSYNC B1 ;  /* 0x0000000000017941 */ /* 0x000fea0003800000 */
.L_x_29375:
        /* <DEDUP_REMOVED lines=11> */
.L_x_29379:
[----:B------:R-:W-:Y:S01]  /*2c6a0*/  MOV R252, R3 ;  /* 0x0000000300fc7202 */ /* 0x000fe20000000f00 */
[----:B------:R-:W-:Y:S01]  /*2c6b0*/  IMAD.MOV.U32 R2, RZ, RZ, R0 ;  /* 0x000000ffff027224 */ /* 0x000fe200078e0000 */
[----:B------:R-:W-:Y:S01]  /*2c6c0*/  MOV R242, R241 ;  /* 0x000000f100f27202 */ /* 0x000fe20000000f00 */
[----:B------:R-:W-:Y:S02]  /*2c6d0*/  IMAD.MOV.U32 R14, RZ, RZ, R13 ;  /* 0x000000ffff0e7224 */ /* 0x000fe400078e000d */
.L_x_29380:
[----:B------:R-:W-:Y:S05]  /*2c6e0*/  BSYNC B1 ;  /* 0x0000000000017941 */ /* 0x000fea0003800000 */
.L_x_29378:
        /* <DEDUP_REMOVED lines=11> */
.L_x_29382:
[----:B------:R-:W-:Y:S01]  /*2c7a0*/  IMAD.MOV.U32 R3, RZ, RZ, R252 ;  /* 0x000000ffff037224 */ /* 0x000fe200078e00fc */
[----:B------:R-:W-:Y:S01]  /*2c7b0*/  MOV R0, R2 ;  /* 0x0000000200007202 */ /* 0x000fe20000000f00 */
[----:B------:R-:W-:Y:S02]  /*2c7c0*/  IMAD.MOV.U32 R13, RZ, RZ, R12 ;  /* 0x000000ffff0d7224 */ /* 0x000fe400078e000c */
[----:B------:R-:W-:Y:S02]  /*2c7d0*/  IMAD.MOV.U32 R241, RZ, RZ, R240 ;  /* 0x000000fffff17224 */ /* 0x000fe400078e00f0 */
.L_x_29383:
[----:B------:R-:W-:Y:S05]  /*2c7e0*/  BSYNC B1 ;  /* 0x0000000000017941 */ /* 0x000fea0003800000 */
.L_x_29381:
        /* <DEDUP_REMOVED lines=11> */
.L_x_29385:
[----:B------:R-:W-:Y:S01]  /*2c8a0*/  IMAD.MOV.U32 R252, RZ, RZ, R3 ;  /* 0x000000fffffc7224 */ /* 0x000fe200078e0003 */
[----:B------:R-:W-:Y:S01]  /*2c8b0*/  MOV R12, R19 ;  /* 0x00000013000c7202 */ /* 0x000fe20000000f00 */
[----:B------:R-:W-:Y:S02]  /*2c8c0*/  IMAD.MOV.U32 R2, RZ, RZ, R0 ;  /* 0x000000ffff027224 */ /* 0x000fe400078e0000 */
[----:B------:R-:W-:Y:S02]  /*2c8d0*/  IMAD.MOV.U32 R240, RZ, RZ, R239 ;  /* 0x000000fffff07224 */ /* 0x000fe400078e00ef */
.L_x_29386:
[----:B------:R-:W-:Y:S05]  /*2c8e0*/  BSYNC B1 ;  /* 0x0000000000017941 */ /* 0x000fea0003800000 */
.L_x_29384:
        /* <DEDUP_REMOVED lines=11> */
.L_x_29388:
[----:B------:R-:W-:Y:S01]  /*2c9a0*/  MOV R3, R252 ;  /* 0x000000fc00037202 */ /* 0x000fe20000000f00 */
[----:B------:R-:W-:Y:S01]  /*2c9b0*/  IMAD.MOV.U32 R0, RZ, RZ, R2 ;  /* 0x000000ffff007224 */ /* 0x000fe200078e0002 */
[----:B------:R-:W-:Y:S01]  /*2c9c0*/  MOV R239, R238 ;  /* 0x000000ee00ef7202 */ /* 0x000fe20000000f00 */
[----:B------:R-:W-:Y:S02]  /*2c9d0*/  IMAD.MOV.U32 R19, RZ, RZ, R18 ;  /* 0x000000ffff137224 */ /* 0x000fe400078e0012 */
.L_x_29389:
[----:B------:R-:W-:Y:S05]  /*2c9e0*/  BSYNC B1 ;  /* 0x0000000000017941 */ /* 0x000fea0003800000 */
.L_x_29387:
        /* <DEDUP_REMOVED lines=11> */
.L_x_29391:
[----:B------:R-:W-:Y:S01]  /*2caa0*/  IMAD.MOV.U32 R252, RZ, RZ, R3 ;  /* 0x000000fffffc7224 */ /* 0x000fe200078e0003 */
[----:B------:R-:W-:Y:S01]  /*2cab0*/  MOV R2, R0 ;  /* 0x0000000000027202 */ /* 0x000fe20000000f00 */
[----:B------:R-:W-:Y:S02]  /*2cac0*/  IMAD.MOV.U32 R18, RZ, RZ, R17 ;  /* 0x000000ffff127224 */ /* 0x000fe400078e0011 */
[----:B------:R-:W-:Y:S02]  /*2cad0*/  IMAD.MOV.U32 R238, RZ, RZ, R237 ;  /* 0x000000ffffee7224 */ /* 0x000fe400078e00ed */
.L_x_29392:
[----:B------:R-:W-:Y:S05]  /*2cae0*/  BSYNC B1 ;  /* 0x0000000000017941 */ /* 0x000fea0003800000 */
.L_x_29390:
        /* <DEDUP_REMOVED lines=11> */
.L_x_29394:
[----:B------:R-:W-:Y:S01]  /*2cba0*/  IMAD.MOV.U32 R3, RZ, RZ, R252 ;  /* 0x000000ffff037224 */ /* 0x000fe200078e00fc */
[----:B------:R-:W-:Y:S01]  /*2cbb0*/  MOV R17, R16 ;  /* 0x0000001000117202 */ /* 0x000fe20000000f00 */
[----:B------:R-:W-:Y:S02]  /*2cbc0*/  IMAD.MOV.U32 R0, RZ, RZ, R2 ;  /* 0x000000ffff007224 */ /* 0x000fe400078e0002 */
[----:B------:R-:W-:Y:S02]  /*2cbd0*/  IMAD.MOV.U32 R237, RZ, RZ, R236 ;  /* 0x000000ffffed7224 */ /* 0x000fe400078e00ec */
.L_x_29395:
[----:B------:R-:W-:Y:S05]  /*2cbe0*/  BSYNC B1 ;  /* 0x0000000000017941 */ /* 0x000fea0003800000 */
.L_x_29393:
        /* <DEDUP_REMOVED lines=11> */
.L_x_29397:
[----:B------:R-:W-:Y:S01]  /*2cca0*/  MOV R252, R3 ;  /* 0x0000000300fc7202 */ /* 0x000fe20000000f00 */
[----:B------:R-:W-:Y:S01]  /*2ccb0*/  IMAD.MOV.U32 R2, RZ, RZ, R0 ;  /* 0x000000ffff027224 */ /* 0x000fe200078e0000 */
[----:B------:R-:W-:Y:S01]  /*2ccc0*/  MOV R236, R235 ;  /* 0x000000eb00ec7202 */ /* 0x000fe20000000f00 */
[----:B------:R-:W-:Y:S02]  /*2ccd0*/  IMAD.MOV.U32 R16, RZ, RZ, R23 ;  /* 0x000000ffff107224 */ /* 0x000fe400078e0017 */
.L_x_29398:
[----:B------:R-:W-:Y:S05]  /*2cce0*/  BSYNC B1 ;  /* 0x0000000000017941 */ /* 0x000fea0003800000 */
.L_x_29396:
        /* <DEDUP_REMOVED lines=11> */
.L_x_29400:
[----:B------:R-:W-:Y:S01]  /*2cda0*/  IMAD.MOV.U32 R3, RZ, RZ, R252 ;  /* 0x000000ffff037224 */ /* 0x000fe200078e00fc */
[----:B------:R-:W-:Y:S01]  /*2cdb0*/  MOV R0, R2 ;  /* 0x0000000200007202 */ /* 0x000fe20000000f00 */
[----:B------:R-:W-:Y:S02]  /*2cdc0*/  IMAD.MOV.U32 R23, RZ, RZ, R22 ;  /* 0x000000ffff177224 */ /* 0x000fe400078e0016 */
[----:B------:R-:W-:Y:S02]  /*2cdd0*/  IMAD.MOV.U32 R235, RZ, RZ, R234 ;  /* 0x000000ffffeb7224 */ /* 0x000fe400078e00ea */
.L_x_29401:
[----:B------:R-:W-:Y:S05]  /*2cde0*/  BSYNC B1 ;  /* 0x0000000000017941 */ /* 0x000fea0003800000 */
.L_x_29399:
        /* <DEDUP_REMOVED lines=11> */
.L_x_29403:
[----:B------:R-:W-:Y:S01]  /*2cea0*/  IMAD.MOV.U32 R252, RZ, RZ, R3 ;  /* 0x000000fffffc7224 */ /* 0x000fe200078e0003 */
[----:B------:R-:W-:Y:S01]  /*2ceb0*/  MOV R22, R21 ;  /* 0x0000001500167202 */ /* 0x000fe20000000f00 */
[----:B------:R-:W-:Y:S02]  /*2cec0*/  IMAD.MOV.U32 R2, RZ, RZ, R0 ;  /* 0x000000ffff027224 */ /* 0x000fe400078e0000 */
[----:B------:R-:W-:Y:S02]  /*2ced0*/  IMAD.MOV.U32 R234, RZ, RZ, R233 ;  /* 0x000000ffffea7224 */ /* 0x000fe400078e00e9 */
.L_x_29404:
[----:B------:R-:W-:Y:S05]  /*2cee0*/  BSYNC B1 ;  /* 0x0000000000017941 */ /* 0x000fea0003800000 */
.L_x_29402:
        /* <DEDUP_REMOVED lines=11> */
.L_x_29406:
[----:B------:R-:W-:Y:S01]  /*2cfa0*/  MOV R3, R252 ;  /* 0x000000fc00037202 */ /* 0x000fe20000000f00 */
[----:B------:R-:W-:Y:S01]  /*2cfb0*/  IMAD.MOV.U32 R0, RZ, RZ, R2 ;  /* 0x000000ffff007224 */ /* 0x000fe200078e0002 */
[----:B------:R-:W-:Y:S01]  /*2cfc0*/  MOV R233, R232 ;  /* 0x000000e800e97202 */ /* 0x000fe20000000f00 */
[----:B------:R-:W-:Y:S02]  /*2cfd0*/  IMAD.MOV.U32 R21, RZ, RZ, R20 ;  /* 0x000000ffff157224 */ /* 0x000fe400078e0014 */
.L_x_29407:
[----:B------:R-:W-:Y:S05]  /*2cfe0*/  BSYNC B1 ;  /* 0x0000000000017941 */ /* 0x000fea0003800000 */
.L_x_29405:
        /* <DEDUP_REMOVED lines=11> */
.L_x_29409:
[----:B------:R-:W-:Y:S01]  /*2d0a0*/  IMAD.MOV.U32 R252, RZ, RZ, R3 ;  /* 0x000000fffffc7224 */ /* 0x000fe200078e0003 */
[----:B------:R-:W-:Y:S01]  /*2d0b0*/  MOV R2, R0 ;  /* 0x0000000000027202 */ /* 0x000fe20000000f00 */
[----:B------:R-:W-:Y:S02]  /*2d0c0*/  IMAD.MOV.U32 R20, RZ, RZ, R27 ;  /* 0x000000ffff147224 */ /* 0x000fe400078e001b */
[----:B------:R-:W-:Y:S02]  /*2d0d0*/  IMAD.MOV.U32 R232, RZ, RZ, R231 ;  /* 0x000000ffffe87224 */ /* 0x000fe400078e00e7 */
.L_x_29410:
[----:B------:R-:W-:Y:S05]  /*2d0e0*/  BSYNC B1 ;  /* 0x0000000000017941 */ /* 0x000fea0003800000 */
.L_x_29408:
        /* <DEDUP_REMOVED lines=11> */
.L_x_29412:
[----:B------:R-:W-:Y:S01]  /*2d1a0*/  IMAD.MOV.U32 R3, RZ, RZ, R252 ;  /* 0x000000ffff037224 */ /* 0x000fe200078e00fc */
[----:B------:R-:W-:Y:S01]  /*2d1b0*/  MOV R27, R26 ;  /* 0x0000001a001b7202 */ /* 0x000fe20000000f00 */
[----:B------:R-:W-:Y:S02]  /*2d1c0*/  IMAD.MOV.U32 R0, RZ, RZ, R2 ;  /* 0x000000ffff007224 */ /* 0x000fe400078e0002 */
[----:B------:R-:W-:Y:S02]  /*2d1d0*/  IMAD.MOV.U32 R231, RZ, RZ, R230 ;  /* 0x000000ffffe77224 */ /* 0x000fe400078e00e6 */
.L_x_29413:
[----:B------:R-:W-:Y:S05]  /*2d1e0*/  BSYNC B1 ;  /* 0x0000000000017941 */ /* 0x000fea0003800000 */
.L_x_29411:
        /* <DEDUP_REMOVED lines=11> */
.L_x_29415:
[----:B------:R-:W-:Y:S01]  /*2d2a0*/  MOV R252, R3 ;  /* 0x0000000300fc7202 */ /* 0x000fe20000000f00 */
[----:B------:R-:W-:Y:S01]  /*2d2b0*/  IMAD.MOV.U32 R2, RZ, RZ, R0 ;  /* 0x000000ffff027224 */ /* 0x000fe200078e0000 */
[----:B------:R-:W-:Y:S01]  /*2d2c0*/  MOV R230, R229 ;  /* 0x000000e500e67202 */ /* 0x000fe20000000f00 */
[----:B------:R-:W-:Y:S02]  /*2d2d0*/  IMAD.MOV.U32 R26, RZ, RZ, R25 ;  /* 0x000000ffff1a7224 */ /* 0x000fe400078e0019 */
.L_x_29416:
[----:B------:R-:W-:Y:S05]  /*2d2e0*/  BSYNC B1 ;  /* 0x0000000000017941 */ /* 0x000fea0003800000 */
.L_x_29414:
        /* <DEDUP_REMOVED lines=11> */
.L_x_29418:
[----:B------:R-:W-:Y:S01]  /*2d3a0*/  IMAD.MOV.U32 R3, RZ, RZ, R252 ;  /* 0x000000ffff037224 */ /* 0x000fe200078e00fc */
[----:B------:R-:W-:Y:S01]  /*2d3b0*/  MOV R0, R2 ;  /* 0x0000000200007202 */ /* 0x000fe20000000f00 */
[----:B------:R-:W-:Y:S02]  /*2d3c0*/  IMAD.MOV.U32 R25, RZ, RZ, R24 ;  /* 0x000000ffff197224 */ /* 0x000fe400078e0018 */
[----:B------:R-:W-:Y:S02]  /*2d3d0*/  IMAD.MOV.U32 R229, RZ, RZ, R228 ;  /* 0x000000ffffe57224 */ /* 0x000fe400078e00e4 */
.L_x_29419:
[----:B------:R-:W-:Y:S05]  /*2d3e0*/  BSYNC B1 ;  /* 0x0000000000017941 */ /* 0x000fea0003800000 */
.L_x_29417:
        /* <DEDUP_REMOVED lines=11> */
.L_x_29421:
[----:B------:R-:W-:Y:S01]  /*2d4a0*/  IMAD.MOV.U32 R252, RZ, RZ, R3 ;  /* 0x000000fffffc7224 */ /* 0x000fe200078e0003 */
[----:B------:R-:W-:Y:S01]  /*2d4b0*/  MOV R24, R31 ;  /* 0x0000001f00187202 */ /* 0x000fe20000000f00 */
[----:B------:R-:W-:Y:S02]  /*2d4c0*/  IMAD.MOV.U32 R2, RZ, RZ, R0 ;  /* 0x000000ffff027224 */ /* 0x000fe400078e0000 */
[----:B------:R-:W-:Y:S02]  /*2d4d0*/  IMAD.MOV.U32 R228, RZ, RZ, R227 ;  /* 0x000000ffffe47224 */ /* 0x000fe400078e00e3 */
.L_x_29422:
[----:B------:R-:W-:Y:S05]  /*2d4e0*/  BSYNC B1 ;  /* 0x0000000000017941 */ /* 0x000fea0003800000 */
.L_x_29420:
        /* <DEDUP_REMOVED lines=11> */
.L_x_29424:
[----:B------:R-:W-:Y:S01]  /*2d5a0*/  MOV R3, R252 ;  /* 0x000000fc00037202 */ /* 0x000fe20000000f00 */
[----:B------:R-:W-:Y:S01]  /*2d5b0*/  IMAD.MOV.U32 R0, RZ, RZ, R2 ;  /* 0x000000ffff007224 */ /* 0x000fe200078e0002 */
[----:B------:R-:W-:Y:S01]  /*2d5c0*/  MOV R227, R226 ;  /* 0x000000e200e37202 */ /* 0x000fe20000000f00 */
[----:B------:R-:W-:Y:S02]  /*2d5d0*/  IMAD.MOV.U32 R31, RZ, RZ, R30 ;  /* 0x000000ffff1f7224 */ /* 0x000fe400078e001e */
.L_x_29425:
[----:B------:R-:W-:Y:S05]  /*2d5e0*/  BSYNC B1 ;  /* 0x0000000000017941 */ /* 0x000fea0003800000 */
.L_x_29423:
        /* <DEDUP_REMOVED lines=11> */
.L_x_29427:
[----:B------:R-:W-:Y:S01]  /*2d6a0*/  IMAD.MOV.U32 R252, RZ, RZ, R3 ;  /* 0x000000fffffc7224 */ /* 0x000fe200078e0003 */
[----:B------:R-:W-:Y:S01]  /*2d6b0*/  MOV R2, R0 ;  /* 0x0000000000027202 */ /* 0x000fe20000000f00 */
[----:B------:R-:W-:Y:S02]  /*2d6c0*/  IMAD.MOV.U32 R30, RZ, RZ, R29 ;  /* 0x000000ffff1e7224 */ /* 0x000fe400078e001d */
[----:B------:R-:W-:Y:S02]  /*2d6d0*/  IMAD.MOV.U32 R226, RZ, RZ, R225 ;  /* 0x000000ffffe27224 */ /* 0x000fe400078e00e1 */
.L_x_29428:
[----:B------:R-:W-:Y:S05]  /*2d6e0*/  BSYNC B1 ;  /* 0x0000000000017941 */ /* 0x000fea0003800000 */
.L_x_29426:
        /* <DEDUP_REMOVED lines=11> */
.L_x_29430:
[----:B------:R-:W-:Y:S01]  /*2d7a0*/  IMAD.MOV.U32 R3, RZ, RZ, R252 ;  /* 0x000000ffff037224 */ /* 0x000fe200078e00fc */
[----:B------:R-:W-:Y:S01]  /*2d7b0*/  MOV R29, R28 ;  /* 0x0000001c001d7202 */ /* 0x000fe20000000f00 */
[----:B------:R-:W-:Y:S02]  /*2d7c0*/  IMAD.MOV.U32 R0, RZ, RZ, R2 ;  /* 0x000000ffff007224 */ /* 0x000fe400078e0002 */
[----:B------:R-:W-:Y:S02]  /*2d7d0*/  IMAD.MOV.U32 R225, RZ, RZ, R224 ;  /* 0x000000ffffe17224 */ /* 0x000fe400078e00e0 */
.L_x_29431:
[----:B------:R-:W-:Y:S05]  /*2d7e0*/  BSYNC B1 ;  /* 0x0000000000017941 */ /* 0x000fea0003800000 */
.L_x_29429:
        /* <DEDUP_REMOVED lines=11> */
.L_x_29433:
[----:B------:R-:W-:Y:S01]  /*2d8a0*/  MOV R252, R3 ;  /* 0x0000000300fc7202 */ /* 0x000fe20000000f00 */
[----:B------:R-:W-:Y:S01]  /*2d8b0*/  IMAD.MOV.U32 R2, RZ, RZ, R0 ;  /* 0x000000ffff027224 */ /* 0x000fe200078e0000 */
[----:B------:R-:W-:Y:S01]  /*2d8c0*/  MOV R224, R223 ;  /* 0x000000df00e07202 */ /* 0x000fe20000000f00 */
[----:B------:R-:W-:Y:S02]  /*2d8d0*/  IMAD.MOV.U32 R28, RZ, RZ, R35 ;  /* 0x000000ffff1c7224 */ /* 0x000fe400078e0023 */
.L_x_29434:
[----:B------:R-:W-:Y:S05]  /*2d8e0*/  BSYNC B1 ;  /* 0x0000000000017941 */ /* 0x000fea0003800000 */
.L_x_29432:
        /* <DEDUP_REMOVED lines=11> */
.L_x_29436:
[----:B------:R-:W-:Y:S01]  /*2d9a0*/  IMAD.MOV.U32 R3, RZ, RZ, R252 ;  /* 0x000000ffff037224 */ /* 0x000fe200078e00fc */
[----:B------:R-:W-:Y:S01]  /*2d9b0*/  MOV R0, R2 ;  /* 0x0000000200007202 */ /* 0x000fe20000000f00 */
[----:B------:R-:W-:Y:S02]  /*2d9c0*/  IMAD.MOV.U32 R35, RZ, RZ, R34 ;  /* 0x000000ffff237224 */ /* 0x000fe400078e0022 */
[----:B------:R-:W-:Y:S02]  /*2d9d0*/  IMAD.MOV.U32 R223, RZ, RZ, R222 ;  /* 0x000000ffffdf7224 */ /* 0x000fe400078e00de */
.L_x_29437:
[----:B------:R-:W-:Y:S05]  /*2d9e0*/  BSYNC B1 ;  /* 0x0000000000017941 */ /* 0x000fea0003800000 */
.L_x_29435:
        /* <DEDUP_REMOVED lines=11> */
.L_x_29439:
[----:B------:R-:W-:Y:S01]  /*2daa0*/  IMAD.MOV.U32 R252, RZ, RZ, R3 ;  /* 0x000000fffffc7224 */ /* 0x000fe200078e0003 */
[----:B------:R-:W-:Y:S01]  /*2dab0*/  MOV R34, R33 ;  /* 0x0000002100227202 */ /* 0x000fe20000000f00 */
[----:B------:R-:W-:Y:S02]  /*2dac0*/  IMAD.MOV.U32 R2, RZ, RZ, R0 ;  /* 0x000000ffff027224 */ /* 0x000fe400078e0000 */
[----:B------:R-:W-:Y:S02]  /*2dad0*/  IMAD.MOV.U32 R222, RZ, RZ, R221 ;  /* 0x000000ffffde7224 */ /* 0x000fe400078e00dd */
.L_x_29440:
[----:B------:R-:W-:Y:S05]  /*2dae0*/  BSYNC B1 ;  /* 0x0000000000017941 */ /* 0x000fea0003800000 */
.L_x_29438:
        /* <DEDUP_REMOVED lines=11> */
.L_x_29442:
[----:B------:R-:W-:Y:S01]  /*2dba0*/  MOV R3, R252 ;  /* 0x000000fc00037202 */ /* 0x000fe20000000f00 */
[----:B------:R-:W-:Y:S01]  /*2dbb0*/  IMAD.MOV.U32 R0, RZ, RZ, R2 ;  /* 0x000000ffff007224 */ /* 0x000fe200078e0002 */
[----:B------:R-:W-:Y:S01]  /*2dbc0*/  MOV R221, R220 ;  /* 0x000000dc00dd7202 */ /* 0x000fe20000000f00 */
[----:B------:R-:W-:Y:S02]  /*2dbd0*/  IMAD.MOV.U32 R33, RZ, RZ, R32 ;  /* 0x000000ffff217224 */ /* 0x000fe400078e0020 */
.L_x_29443:
[----:B------:R-:W-:Y:S05]  /*2dbe0*/  BSYNC B1 ;  /* 0x0000000000017941 */ /* 0x000fea0003800000 */
.L_x_29441:
        /* <DEDUP_REMOVED lines=11> */
.L_x_29445:
[----:B------:R-:W-:Y:S01]  /*2dca0*/  IMAD.MOV.U32 R252, RZ, RZ, R3 ;  /* 0x000000fffffc7224 */ /* 0x000fe200078e0003 */
[----:B------:R-:W-:Y:S01]  /*2dcb0*/  MOV R2, R0 ;  /* 0x0000000000027202 */ /* 0x000fe20000000f00 */
[----:B------:R-:W-:Y:S02]  /*2dcc0*/  IMAD.MOV.U32 R32, RZ, RZ, R39 ;  /* 0x000000ffff207224 */ /* 0x000fe400078e0027 */
[----:B------:R-:W-:Y:S02]  /*2dcd0*/  IMAD.MOV.U32 R220, RZ, RZ, R219 ;  /* 0x000000ffffdc7224 */ /* 0x000fe400078e00db */
.L_x_29446:
[----:B------:R-:W-:Y:S05]  /*2dce0*/  BSYNC B1 ;  /* 0x0000000000017941 */ /* 0x000fea0003800000 */
.L_x_29444:
        /* <DEDUP_REMOVED lines=11> */
.L_x_29448:
[----:B------:R-:W-:Y:S01]  /*2dda0*/  IMAD.MOV.U32 R3, RZ, RZ, R252 ;  /* 0x000000ffff037224 */ /* 0x000fe200078e00fc */
[----:B------:R-:W-:Y:S01]  /*2ddb0*/  MOV R39, R38 ;  /* 0x0000002600277202 */ /* 0x000fe20000000f00 */
[----:B------:R-:W-:Y:S02]  /*2ddc0*/  IMAD.MOV.U32 R0, RZ, RZ, R2 ;  /* 0x000000ffff007224 */ /* 0x000fe400078e0002 */
[----:B------:R-:W-:Y:S02]  /*2ddd0*/  IMAD.MOV.U32 R219, RZ, RZ, R218 ;  /* 0x000000ffffdb7224 */ /* 0x000fe400078e00da */
.L_x_29449:
[----:B------:R-:W-:Y:S05]  /*2dde0*/  BSYNC B1 ;  /* 0x0000000000017941 */ /* 0x000fea0003800000 */
.L_x_29447:
        /* <DEDUP_REMOVED lines=11> */
.L_x_29451:
[----:B------:R-:W-:Y:S01]  /*2dea0*/  MOV R252, R3 ;  /* 0x0000000300fc7202 */ /* 0x000fe20000000f00 */
[----:B------:R-:W-:Y:S01]  /*2deb0*/  IMAD.MOV.U32 R2, RZ, RZ, R0 ;  /* 0x000000ffff027224 */ /* 0x000fe200078e0000 */
[----:B------:R-:W-:Y:S01]  /*2dec0*/  MOV R218, R217 ;  /* 0x000000d900da7202 */ /* 0x000fe20000000f00 */
[----:B------:R-:W-:Y:S02]  /*2ded0*/  IMAD.MOV.U32 R38, RZ, RZ, R37 ;  /* 0x000000ffff267224 */ /* 0x000fe400078e0025 */
.L_x_29452:
[----:B------:R-:W-:Y:S05]  /*2dee0*/  BSYNC B1 ;  /* 0x0000000000017941 */ /* 0x000fea0003800000 */
.L_x_29450:
        /* <DEDUP_REMOVED lines=11> */
.L_x_29454:
[----:B------:R-:W-:Y:S01]  /*2dfa0*/  IMAD.MOV.U32 R3, RZ, RZ, R252 ;  /* 0x000000ffff037224 */ /* 0x000fe200078e00fc */
[----:B------:R-:W-:Y:S01]  /*2dfb0*/  MOV R0, R2 ;  /* 0x0000000200007202 */ /* 0x000fe20000000f00 */
[----:B------:R-:W-:Y:S02]  /*2dfc0*/  IMAD.MOV.U32 R37, RZ, RZ, R36 ;  /* 0x000000ffff257224 */ /* 0x000fe400078e0024 */
[----:B------:R-:W-:Y:S02]  /*2dfd0*/  IMAD.MOV.U32 R217, RZ, RZ, R216 ;  /* 0x000000ffffd97224 */ /* 0x000fe400078e00d8 */
.L_x_29455:
[----:B------:R-:W-:Y:S05]  /*2dfe0*/  BSYNC B1 ;  /* 0x0000000000017941 */ /* 0x000fea0003800000 */
.L_x_29453:
        /* <DEDUP_REMOVED lines=11> */
.L_x_29457:
[----:B------:R-:W-:Y:S01]  /*2e0a0*/  IMAD.MOV.U32 R252, RZ, RZ, R3 ;  /* 0x000000fffffc7224 */ /* 0x000fe200078e0003 */
[----:B------:R-:W-:Y:S01]  /*2e0b0*/  MOV R36, R43 ;  /* 0x0000002b00247202 */ /* 0x000fe20000000f00 */
[----:B------:R-:W-:Y:S02]  /*2e0c0*/  IMAD.MOV.U32 R2, RZ, RZ, R0 ;  /* 0x000000ffff027224 */ /* 0x000fe400078e0000 */
[----:B------:R-:W-:Y:S02]  /*2e0d0*/  IMAD.MOV.U32 R216, RZ, RZ, R215 ;  /* 0x000000ffffd87224 */ /* 0x000fe400078e00d7 */
.L_x_29458:
[----:B------:R-:W-:Y:S05]  /*2e0e0*/  BSYNC B1 ;  /* 0x0000000000017941 */ /* 0x000fea0003800000 */
.L_x_29456:
        /* <DEDUP_REMOVED lines=11> */
.L_x_29460:
[----:B------:R-:W-:Y:S01]  /*2e1a0*/  MOV R3, R252 ;  /* 0x000000fc00037202 */ /* 0x000fe20000000f00 */
[----:B------:R-:W-:Y:S01]  /*2e1b0*/  IMAD.MOV.U32 R0, RZ, RZ, R2 ;  /* 0x000000ffff007224 */ /* 0x000fe200078e0002 */
[----:B------:R-:W-:Y:S01]  /*2e1c0*/  MOV R215, R214 ;  /* 0x000000d600d77202 */ /* 0x000fe20000000f00 */
[----:B------:R-:W-:Y:S02]  /*2e1d0*/  IMAD.MOV.U32 R43, RZ, RZ, R42 ;  /* 0x000000ffff2b7224 */ /* 0x000fe400078e002a */
.L_x_29461:
[----:B------:R-:W-:Y:S05]  /*2e1e0*/  BSYNC B1 ;  /* 0x0000000000017941 */ /* 0x000fea0003800000 */
.L_x_29459:
        /* <DEDUP_REMOVED lines=11> */
.L_x_29463:
[----:B------:R-:W-:Y:S01]  /*2e2a0*/  IMAD.MOV.U32 R252, RZ, RZ, R3 ;  /* 0x000000fffffc7224 */ /* 0x000fe200078e0003 */
[----:B------:R-:W-:Y:S01]  /*2e2b0*/  MOV R2, R0 ;  /* 0x0000000000027202 */ /* 0x000fe20000000f00 */
[----:B------:R-:W-:Y:S02]  /*2e2c0*/  IMAD.MOV.U32 R42, RZ, RZ, R41 ;  /* 0x000000ffff2a7224 */ /* 0x000fe400078e0029 */
[----:B------:R-:W-:Y:S02]  /*2e2d0*/  IMAD.MOV.U32 R214, RZ, RZ, R213 ;  /* 0x000000ffffd67224 */ /* 0x000fe400078e00d5 */
.L_x_29464:
[----:B------:R-:W-:Y:S05]  /*2e2e0*/  BSYNC B1 ;  /* 0x0000000000017941 */ /* 0x000fea0003800000 */
.L_x_29462:
        /* <DEDUP_REMOVED lines=11> */
.L_x_29466:
[----:B------:R-:W-:Y:S01]  /*2e3a0*/  IMAD.MOV.U32 R3, RZ, RZ, R252 ;  /* 0x000000ffff037224 */ /* 0x000fe200078e00fc */
[----:B------:R-:W-:Y:S01]  /*2e3b0*/  MOV R41, R40 ;  /* 0x0000002800297202 */ /* 0x000fe20000000f00 */
[----:B------:R-:W-:Y:S02]  /*2e3c0*/  IMAD.MOV.U32 R0, RZ, RZ, R2 ;  /* 0x000000ffff007224 */ /* 0x000fe400078e0002 */
[----:B------:R-:W-:Y:S02]  /*2e3d0*/  IMAD.MOV.U32 R213, RZ, RZ, R212 ;  /* 0x000000ffffd57224 */ /* 0x000fe400078e00d4 */
.L_x_29467:
[----:B------:R-:W-:Y:S05]  /*2e3e0*/  BSYNC B1 ;  /* 0x0000000000017941 */ /* 0x000fea0003800000 */
.L_x_29465:
        /* <DEDUP_REMOVED lines=11> */
.L_x_29469:
[----:B------:R-:W-:Y:S01]  /*2e4a0*/  MOV R252, R3 ;  /* 0x0000000300fc7202 */ /* 0x000fe20000000f00 */
[----:B------:R-:W-:Y:S01]  /*2e4b0*/  IMAD.MOV.U32 R2, RZ, RZ, R0 ;  /* 0x000000ffff027224 */ /* 0x000fe200078e0000 */
[----:B------:R-:W-:Y:S01]  /*2e4c0*/  MOV R212, R211 ;  /* 0x000000d300d47202 */ /* 0x000fe20000000f00 */
[----:B------:R-:W-:Y:S02]  /*2e4d0*/  IMAD.MOV.U32 R40, RZ, RZ, R47 ;  /* 0x000000ffff287224 */ /* 0x000fe400078e002f */
.L_x_29470:
[----:B------:R-:W-:Y:S05]  /*2e4e0*/  BSYNC B1 ;  /* 0x0000000000017941 */ /* 0x000fea0003800000 */
.L_x_29468:
        /* <DEDUP_REMOVED lines=11> */
.L_x_29472:
[----:B------:R-:W-:Y:S01]  /*2e5a0*/  IMAD.MOV.U32 R3, RZ, RZ, R252 ;  /* 0x000000ffff037224 */ /* 0x000fe200078e00fc */
[----:B------:R-:W-:Y:S01]  /*2e5b0*/  MOV R0, R2 ;  /* 0x0000000200007202 */ /* 0x000fe20000000f00 */
[----:B------:R-:W-:Y:S02]  /*2e5c0*/  IMAD.MOV.U32 R47, RZ, RZ, R46 ;  /* 0x000000ffff2f7224 */ /* 0x000fe400078e002e */
[----:B------:R-:W-:Y:S02]  /*2e5d0*/  IMAD.MOV.U32 R211, RZ, RZ, R210 ;  /* 0x000000ffffd37224 */ /* 0x000fe400078e00d2 */
.L_x_29473:
[----:B------:R-:W-:Y:S05]  /*2e5e0*/  BSYNC B1 ;  /* 0x0000000000017941 */ /* 0x000fea0003800000 */
.L_x_29471:
        /* <DEDUP_REMOVED lines=11> */
.L_x_29475:
[----:B------:R-:W-:Y:S01]  /*2e6a0*/  IMAD.MOV.U32 R252, RZ, RZ, R3 ;  /* 0x000000fffffc7224 */ /* 0x000fe200078e0003 */
[----:B------:R-:W-:Y:S01]  /*2e6b0*/  MOV R46, R45 ;  /* 0x0000002d002e7202 */ /* 0x000fe20000000f00 */
[----:B------:R-:W-:Y:S02]  /*2e6c0*/  IMAD.MOV.U32 R2, RZ, RZ, R0 ;  /* 0x000000ffff027224 */ /* 0x000fe400078e0000 */
[----:B------:R-:W-:Y:S02]  /*2e6d0*/  IMAD.MOV.U32 R210, RZ, RZ, R209 ;  /* 0x000000ffffd27224 */ /* 0x000fe400078e00d1 */
.L_x_29476:
[----:B------:R-:W-:Y:S05]  /*2e6e0*/  BSYNC B1 ;  /* 0x0000000000017941 */ /* 0x000fea0003800000 */
.L_x_29474:
        /* <DEDUP_REMOVED lines=11> */
.L_x_29478:
[----:B------:R-:W-:Y:S01]  /*2e7a0*/  MOV R3, R252 ;  /* 0x000000fc00037202 */ /* 0x000fe20000000f00 */
[----:B------:R-:W-:Y:S01]  /*2e7b0*/  IMAD.MOV.U32 R0, RZ, RZ, R2 ;  /* 0x000000ffff007224 */ /* 0x000fe200078e0002 */
[----:B------:R-:W-:Y:S01]  /*2e7c0*/  MOV R209, R208 ;  /* 0x000000d000d17202 */ /* 0x000fe20000000f00 */
[----:B------:R-:W-:Y:S02]  /*2e7d0*/  IMAD.MOV.U32 R45, RZ, RZ, R44 ;  /* 0x000000ffff2d7224 */ /* 0x000fe400078e002c */
.L_x_29479:
[----:B------:R-:W-:Y:S05]  /*2e7e0*/  BSYNC B1 ;  /* 0x0000000000017941 */ /* 0x000fea0003800000 */
.L_x_29477:
        /* <DEDUP_REMOVED lines=11> */
.L_x_29481:
[----:B------:R-:W-:Y:S01]  /*2e8a0*/  IMAD.MOV.U32 R252, RZ, RZ, R3 ;  /* 0x000000fffffc7224 */ /* 0x000fe200078e0003 */
[----:B------:R-:W-:Y:S01]  /*2e8b0*/  MOV R2, R0 ;  /* 0x0000000000027202 */ /* 0x000fe20000000f00 */
[----:B------:R-:W-:Y:S02]  /*2e8c0*/  IMAD.MOV.U32 R44, RZ, RZ, R51 ;  /* 0x000000ffff2c7224 */ /* 0x000fe400078e0033 */
[----:B------:R-:W-:Y:S02]  /*2e8d0*/  IMAD.MOV.U32 R208, RZ, RZ, R207 ;  /* 0x000000ffffd07224 */ /* 0x000fe400078e00cf */
.L_x_29482:
[----:B------:R-:W-:Y:S05]  /*2e8e0*/  BSYNC B1 ;  /* 0x0000000000017941 */ /* 0x000fea0003800000 */
.L_x_29480:
        /* <DEDUP_REMOVED lines=11> */
.L_x_29484:
[----:B------:R-:W-:Y:S01]  /*2e9a0*/  IMAD.MOV.U32 R3, RZ, RZ, R252 ;  /* 0x000000ffff037224 */ /* 0x000fe200078e00fc */
[----:B------:R-:W-:Y:S01]  /*2e9b0*/  MOV R51, R50 ;  /* 0x0000003200337202 */ /* 0x000fe20000000f00 */
[----:B------:R-:W-:Y:S02]  /*2e9c0*/  IMAD.MOV.U32 R0, RZ, RZ, R2 ;  /* 0x000000ffff007224 */ /* 0x000fe400078e0002 */
[----:B------:R-:W-:Y:S02]  /*2e9d0*/  IMAD.MOV.U32 R207, RZ, RZ, R206 ;  /* 0x000000ffffcf7224 */ /* 0x000fe400078e00ce */
.L_x_29485:
[----:B------:R-:W-:Y:S05]  /*2e9e0*/  BSYNC B1 ;  /* 0x0000000000017941 */ /* 0x000fea0003800000 */
.L_x_29483:
        /* <DEDUP_REMOVED lines=11> */
.L_x_29487:
[----:B------:R-:W-:Y:S01]  /*2eaa0*/  MOV R252, R3 ;  /* 0x0000000300fc7202 */ /* 0x000fe20000000f00 */
[----:B------:R-:W-:Y:S01]  /*2eab0*/  IMAD.MOV.U32 R2, RZ, RZ, R0 ;  /* 0x000000ffff027224 */ /* 0x000fe200078e0000 */
[----:B------:R-:W-:Y:S01]  /*2eac0*/  MOV R206, R205 ;  /* 0x000000cd00ce7202 */ /* 0x000fe20000000f00 */
[----:B------:R-:W-:Y:S02]  /*2ead0*/  IMAD.MOV.U32 R50, RZ, RZ, R49 ;  /* 0x000000ffff327224 */ /* 0x000fe400078e0031 */
.L_x_29488:
[----:B------:R-:W-:Y:S05]  /*2eae0*/  BSYNC B1 ;  /* 0x0000000000017941 */ /* 0x000fea0003800000 */
.L_x_29486:
        /* <DEDUP_REMOVED lines=11> */
.L_x_29490:
[----:B------:R-:W-:Y:S01]  /*2eba0*/  IMAD.MOV.U32 R3, RZ, RZ, R252 ;  /* 0x000000ffff037224 */ /* 0x000fe200078e00fc */
[----:B------:R-:W-:Y:S01]  /*2ebb0*/  MOV R0, R2 ;  /* 0x0000000200007202 */ /* 0x000fe20000000f00 */
[----:B------:R-:W-:Y:S02]  /*2ebc0*/  IMAD.MOV.U32 R49, RZ, RZ, R48 ;  /* 0x000000ffff317224 */ /* 0x000fe400078e0030 */
[----:B------:R-:W-:Y:S02]  /*2ebd0*/  IMAD.MOV.U32 R205, RZ, RZ, R204 ;  /* 0x000000ffffcd7224 */ /* 0x000fe400078e00cc */
.L_x_29491:
[----:B------:R-:W-:Y:S05]  /*2ebe0*/  BSYNC B1 ;  /* 0x0000000000017941 */ /* 0x000fea0003800000 */
.L_x_29489:
        /* <DEDUP_REMOVED lines=11> */
.L_x_29493:
[----:B------:R-:W-:Y:S01]  /*2eca0*/  IMAD.MOV.U32 R252, RZ, RZ, R3 ;  /* 0x000000fffffc7224 */ /* 0x000fe200078e0003 */
[----:B------:R-:W-:Y:S01]  /*2ecb0*/  MOV R48, R55 ;  /* 0x0000003700307202 */ /* 0x000fe20000000f00 */
[----:B------:R-:W-:Y:S02]  /*2ecc0*/  IMAD.MOV.U32 R2, RZ, RZ, R0 ;  /* 0x000000ffff027224 */ /* 0x000fe400078e0000 */
[----:B------:R-:W-:Y:S02]  /*2ecd0*/  IMAD.MOV.U32 R204, RZ, RZ, R203 ;  /* 0x000000ffffcc7224 */ /* 0x000fe400078e00cb */
.L_x_29494:
[----:B------:R-:W-:Y:S05]  /*2ece0*/  BSYNC B1 ;  /* 0x0000000000017941 */ /* 0x000fea0003800000 */
.L_x_29492:
        /* <DEDUP_REMOVED lines=11> */
.L_x_29496:
[----:B------:R-:W-:Y:S01]  /*2eda0*/  MOV R3, R252 ;  /* 0x000000fc00037202 */ /* 0x000fe20000000f00 */
[----:B------:R-:W-:Y:S01]  /*2edb0*/  IMAD.MOV.U32 R0, RZ, RZ, R2 ;  /* 0x000000ffff007224 */ /* 0x000fe200078e0002 */
[----:B------:R-:W-:Y:S01]  /*2edc0*/  MOV R203, R202 ;  /* 0x000000ca00cb7202 */ /* 0x000fe20000000f00 */
[----:B------:R-:W-:Y:S02]  /*2edd0*/  IMAD.MOV.U32 R55, RZ, RZ, R54 ;  /* 0x000000ffff377224 */ /* 0x000fe400078e0036 */
.L_x_29497:
[----:B------:R-:W-:Y:S05]  /*2ede0*/  BSYNC B1 ;  /* 0x0000000000017941 */ /* 0x000fea0003800000 */
.L_x_29495:
        /* <DEDUP_REMOVED lines=11> */
.L_x_29499:
[----:B------:R-:W-:Y:S01]  /*2eea0*/  IMAD.MOV.U32 R252, RZ, RZ, R3 ;  /* 0x000000fffffc7224 */ /* 0x000fe200078e0003 */
[----:B------:R-:W-:Y:S01]  /*2eeb0*/  MOV R2, R0 ;  /* 0x0000000000027202 */ /* 0x000fe20000000f00 */
[----:B------:R-:W-:Y:S02]  /*2eec0*/  IMAD.MOV.U32 R54, RZ, RZ, R53 ;  /* 0x000000ffff367224 */ /* 0x000fe400078e0035 */
[----:B------:R-:W-:Y:S02]  /*2eed0*/  IMAD.MOV.U32 R202, RZ, RZ, R201 ;  /* 0x000000ffffca7224 */ /* 0x000fe400078e00c9 */
.L_x_29500:
[----:B------:R-:W-:Y:S05]  /*2eee0*/  BSYNC B1 ;  /* 0x0000000000017941 */ /* 0x000fea0003800000 */
.L_x_29498:
        /* <DEDUP_REMOVED lines=11> */
.L_x_29502:
[----:B------:R-:W-:Y:S01]  /*2efa0*/  IMAD.MOV.U32 R3, RZ, RZ, R252 ;  /* 0x000000ffff037224 */ /* 0x000fe200078e00fc */
[----:B------:R-:W-:Y:S01]  /*2efb0*/  MOV R53, R52 ;  /* 0x0000003400357202 */ /* 0x000fe20000000f00 */
[----:B------:R-:W-:Y:S02]  /*2efc0*/  IMAD.MOV.U32 R0, RZ, RZ, R2 ;  /* 0x000000ffff007224 */ /* 0x000fe400078e0002 */
[----:B------:R-:W-:Y:S02]  /*2efd0*/  IMAD.MOV.U32 R201, RZ, RZ, R200 ;  /* 0x000000ffffc97224 */ /* 0x000fe400078e00c8 */
.L_x_29503:
[----:B------:R-:W-:Y:S05]  /*2efe0*/  BSYNC B1 ;  /* 0x0000000000017941 */ /* 0x000fea0003800000 */
.L_x_29501:
        /* <DEDUP_REMOVED lines=11> */
.L_x_29505:
[----:B------:R-:W-:Y:S01]  /*2f0a0*/  MOV R252, R3 ;  /* 0x0000000300fc7202 */ /* 0x000fe20000000f00 */
[----:B------:R-:W-:Y:S01]  /*2f0b0*/  IMAD.MOV.U32 R2, RZ, RZ, R0 ;  /* 0x000000ffff027224 */ /* 0x000fe200078e0000 */
[----:B------:R-:W-:Y:S01]  /*2f0c0*/  MOV R200, R199 ;  /* 0x000000c700c87202 */ /* 0x000fe20000000f00 */
[----:B------:R-:W-:Y:S02]  /*2f0d0*/  IMAD.MOV.U32 R52, RZ, RZ, R59 ;  /* 0x000000ffff347224 */ /* 0x000fe400078e003b */
.L_x_29506:
[----:B------:R-:W-:Y:S05]  /*2f0e0*/  BSYNC B1 ;  /* 0x0000000000017941 */ /* 0x000fea0003800000 */
.L_x_29504:
        /* <DEDUP_REMOVED lines=11> */
.L_x_29508:
[----:B------:R-:W-:Y:S01]  /*2f1a0*/  IMAD.MOV.U32 R3, RZ, RZ, R252 ;  /* 0x000000ffff037224 */ /* 0x000fe200078e00fc */
[----:B------:R-:W-:Y:S01]  /*2f1b0*/  MOV R0, R2 ;  /* 0x0000000200007202 */ /* 0x000fe20000000f00 */
[----:B------:R-:W-:Y:S02]  /*2f1c0*/  IMAD.MOV.U32 R59, RZ, RZ, R58 ;  /* 0x000000ffff3b7224 */ /* 0x000fe400078e003a */
[----:B------:R-:W-:Y:S02]  /*2f1d0*/  IMAD.MOV.U32 R199, RZ, RZ, R198 ;  /* 0x000000ffffc77224 */ /* 0x000fe400078e00c6 */
.L_x_29509:
[----:B------:R-:W-:Y:S05]  /*2f1e0*/  BSYNC B1 ;  /* 0x0000000000017941 */ /* 0x000fea0003800000 */
.L_x_29507:
        /* <DEDUP_REMOVED lines=11> */
.L_x_29511:
[----:B------:R-:W-:Y:S01]  /*2f2a0*/  IMAD.MOV.U32 R252, RZ, RZ, R3 ;  /* 0x000000fffffc7224 */ /* 0x000fe200078e0003 */
[----:B------:R-:W-:Y:S01]  /*2f2b0*/  MOV R58, R57 ;  /* 0x00000039003a7202 */ /* 0x000fe20000000f00 */
[----:B------:R-:W-:Y:S02]  /*2f2c0*/  IMAD.MOV.U32 R2, RZ, RZ, R0 ;  /* 0x000000ffff027224 */ /* 0x000fe400078e0000 */
[----:B------:R-:W-:Y:S02]  /*2f2d0*/  IMAD.MOV.U32 R198, RZ, RZ, R197 ;  /* 0x000000ffffc67224 */ /* 0x000fe400078e00c5 */
.L_x_29512:
[----:B------:R-:W-:Y:S05]  /*2f2e0*/  BSYNC B1 ;  /* 0x0000000000017941 */ /* 0x000fea0003800000 */
.L_x_29510:
        /* <DEDUP_REMOVED lines=11> */
.L_x_29514:
[----:B------:R-:W-:Y:S01]  /*2f3a0*/  MOV R3, R252 ;  /* 0x000000fc00037202 */ /* 0x000fe20000000f00 */
[----:B------:R-:W-:Y:S01]  /*2f3b0*/  IMAD.MOV.U32 R0, RZ, RZ, R2 ;  /* 0x000000ffff007224 */ /* 0x000fe200078e0002 */
[----:B------:R-:W-:Y:S01]  /*2f3c0*/  MOV R197, R196 ;  /* 0x000000c400c57202 */ /* 0x000fe20000000f00 */
[----:B------:R-:W-:Y:S02]  /*2f3d0*/  IMAD.MOV.U32 R57, RZ, RZ, R56 ;  /* 0x000000ffff397224 */ /* 0x000fe400078e0038 */
.L_x_29515:
[----:B------:R-:W-:Y:S05]  /*2f3e0*/  BSYNC B1 ;  /* 0x0000000000017941 */ /* 0x000fea0003800000 */
.L_x_29513:
        /* <DEDUP_REMOVED lines=11> */
.L_x_29517:
[----:B------:R-:W-:Y:S01]  /*2f4a0*/  IMAD.MOV.U32 R252, RZ, RZ, R3 ;  /* 0x000000fffffc7224 */ /* 0x000fe200078e0003 */
[----:B------:R-:W-:Y:S01]  /*2f4b0*/  MOV R2, R0 ;  /* 0x0000000000027202 */ /* 0x000fe20000000f00 */
[----:B------:R-:W-:Y:S02]  /*2f4c0*/  IMAD.MOV.U32 R56, RZ, RZ, R63 ;  /* 0x000000ffff387224 */ /* 0x000fe400078e003f */
[----:B------:R-:W-:Y:S02]  /*2f4d0*/  IMAD.MOV.U32 R196, RZ, RZ, R195 ;  /* 0x000000ffffc47224 */ /* 0x000fe400078e00c3 */
.L_x_29518:
[----:B------:R-:W-:Y:S05]  /*2f4e0*/  BSYNC B1 ;  /* 0x0000000000017941 */ /* 0x000fea0003800000 */
.L_x_29516:
        /* <DEDUP_REMOVED lines=11> */
.L_x_29520:
[----:B------:R-:W-:Y:S01]  /*2f5a0*/  IMAD.MOV.U32 R3, RZ, RZ, R252 ;  /* 0x000000ffff037224 */ /* 0x000fe200078e00fc */
[----:B------:R-:W-:Y:S01]  /*2f5b0*/  MOV R63, R62 ;  /* 0x0000003e003f7202 */ /* 0x000fe20000000f00 */
[----:B------:R-:W-:Y:S02]  /*2f5c0*/  IMAD.MOV.U32 R0, RZ, RZ, R2 ;  /* 0x000000ffff007224 */ /* 0x000fe400078e0002 */
[----:B------:R-:W-:Y:S02]  /*2f5d0*/  IMAD.MOV.U32 R195, RZ, RZ, R194 ;  /* 0x000000ffffc37224 */ /* 0x000fe400078e00c2 */
.L_x_29521:
[----:B------:R-:W-:Y:S05]  /*2f5e0*/  BSYNC B1 ;  /* 0x0000000000017941 */ /* 0x000fea0003800000 */
.L_x_29519:
        /* <DEDUP_REMOVED lines=11> */
.L_x_29523:
[----:B------:R-:W-:Y:S01]  /*2f6a0*/  MOV R252, R3 ;  /* 0x0000000300fc7202 */ /* 0x000fe20000000f00 */
[----:B------:R-:W-:Y:S01]  /*2f6b0*/  IMAD.MOV.U32 R2, RZ, RZ, R0 ;  /* 0x000000ffff027224 */ /* 0x000fe200078e0000 */
[----:B------:R-:W-:Y:S01]  /*2f6c0*/  MOV R194, R193 ;  /* 0x000000c100c27202 */ /* 0x000fe20000000f00 */
[----:B------:R-:W-:Y:S02]  /*2f6d0*/  IMAD.MOV.U32 R62, RZ, RZ, R61 ;  /* 0x000000ffff3e7224 */ /* 0x000fe400078e003d */
.L_x_29524:
[----:B------:R-:W-:Y:S05]  /*2f6e0*/  BSYNC B1 ;  /* 0x0000000000017941 */ /* 0x000fea0003800000 */
.L_x_29522:
        /* <DEDUP_REMOVED lines=11> */
.L_x_29526:
[----:B------:R-:W-:Y:S01]  /*2f7a0*/  IMAD.MOV.U32 R3, RZ, RZ, R252 ;  /* 0x000000ffff037224 */ /* 0x000fe200078e00fc */
[----:B------:R-:W-:Y:S01]  /*2f7b0*/  MOV R0, R2 ;  /* 0x0000000200007202 */ /* 0x000fe20000000f00 */
[----:B------:R-:W-:Y:S02]  /*2f7c0*/  IMAD.MOV.U32 R61, RZ, RZ, R60 ;  /* 0x000000ffff3d7224 */ /* 0x000fe400078e003c */
[----:B------:R-:W-:Y:S02]  /*2f7d0*/  IMAD.MOV.U32 R193, RZ, RZ, R192 ;  /* 0x000000ffffc17224 */ /* 0x000fe400078e00c0 */
.L_x_29527:
[----:B------:R-:W-:Y:S05]  /*2f7e0*/  BSYNC B1 ;  /* 0x0000000000017941 */ /* 0x000fea0003800000 */
.L_x_29525:
        /* <DEDUP_REMOVED lines=11> */
.L_x_29529:
[----:B------:R-:W-:Y:S01]  /*2f8a0*/  IMAD.MOV.U32 R252, RZ, RZ, R3 ;  /* 0x000000fffffc7224 */ /* 0x000fe200078e0003 */
[----:B------:R-:W-:Y:S01]  /*2f8b0*/  MOV R60, R67 ;  /* 0x00000043003c7202 */ /* 0x000fe20000000f00 */
[----:B------:R-:W-:Y:S02]  /*2f8c0*/  IMAD.MOV.U32 R2, RZ, RZ, R0 ;  /* 0x000000ffff027224 */ /* 0x000fe400078e0000 */
[----:B------:R-:W-:Y:S02]  /*2f8d0*/  IMAD.MOV.U32 R192, RZ, RZ, R191 ;  /* 0x000000ffffc07224 */ /* 0x000fe400078e00bf */
.L_x_29530:
[----:B------:R-:W-:Y:S05]  /*2f8e0*/  BSYNC B1 ;  /* 0x0000000000017941 */ /* 0x000fea0003800000 */
.L_x_29528:
        /* <DEDUP_REMOVED lines=11> */
.L_x_29532:
[----:B------:R-:W-:Y:S01]  /*2f9a0*/  MOV R3, R252 ;  /* 0x000000fc00037202 */ /* 0x000fe20000000f00 */
[----:B------:R-:W-:Y:S01]  /*2f9b0*/  IMAD.MOV.U32 R0, RZ, RZ, R2 ;  /* 0x000000ffff007224 */ /* 0x000fe200078e0002 */
[----:B------:R-:W-:Y:S01]  /*2f9c0*/  MOV R191, R190 ;  /* 0x000000be00bf7202 */ /* 0x000fe20000000f00 */
[----:B------:R-:W-:Y:S02]  /*2f9d0*/  IMAD.MOV.U32 R67, RZ, RZ, R66 ;  /* 0x000000ffff437224 */ /* 0x000fe400078e0042 */
.L_x_29533:
[----:B------:R-:W-:Y:S05]  /*2f9e0*/  BSYNC B1 ;  /* 0x0000000000017941 */ /* 0x000fea0003800000 */
.L_x_29531:
        /* <DEDUP_REMOVED lines=11> */
.L_x_29535:
[----:B------:R-:W-:Y:S01]  /*2faa0*/  IMAD.MOV.U32 R252, RZ, RZ, R3 ;  /* 0x000000fffffc7224 */ /* 0x000fe200078e0003 */
[----:B------:R-:W-:Y:S01]  /*2fab0*/  MOV R2, R0 ;  /* 0x0000000000027202 */ /* 0x000fe20000000f00 */
[----:B------:R-:W-:Y:S02]  /*2fac0*/  IMAD.MOV.U32 R66, RZ, RZ, R65 ;  /* 0x000000ffff427224 */ /* 0x000fe400078e0041 */
[----:B------:R-:W-:Y:S02]  /*2fad0*/  IMAD.MOV.U32 R190, RZ, RZ, R189 ;  /* 0x000000ffffbe7224 */ /* 0x000fe400078e00bd */
.L_x_29536:
[----:B------:R-:W-:Y:S05]  /*2fae0*/  BSYNC B1 ;  /* 0x0000000000017941 */ /* 0x000fea0003800000 */
.L_x_29534:
        /* <DEDUP_REMOVED lines=11> */
.L_x_29538:
[----:B------:R-:W-:Y:S01]  /*2fba0*/  IMAD.MOV.U32 R3, RZ, RZ, R252 ;  /* 0x000000ffff037224 */ /* 0x000fe200078e00fc */
[----:B------:R-:W-:Y:S01]  /*2fbb0*/  MOV R65, R64 ;  /* 0x0000004000417202 */ /* 0x000fe20000000f00 */
[----:B------:R-:W-:Y:S02]  /*2fbc0*/  IMAD.MOV.U32 R0, RZ, RZ, R2 ;  /* 0x000000ffff007224 */ /* 0x000fe400078e0002 */
[----:B------:R-:W-:Y:S02]  /*2fbd0*/  IMAD.MOV.U32 R189, RZ, RZ, R188 ;  /* 0x000000ffffbd7224 */ /* 0x000fe400078e00bc */
.L_x_29539:
[----:B------:R-:W-:Y:S05]  /*2fbe0*/  BSYNC B1 ;  /* 0x0000000000017941 */ /* 0x000fea0003800000 */
.L_x_29537:
        /* <DEDUP_REMOVED lines=11> */
.L_x_29541:
[----:B------:R-:W-:Y:S01]  /*2fca0*/  MOV R252, R3 ;  /* 0x0000000300fc7202 */ /* 0x000fe20000000f00 */
[----:B------:R-:W-:Y:S01]  /*2fcb0*/  IMAD.MOV.U32 R2, RZ, RZ, R0 ;  /* 0x000000ffff027224 */ /* 0x000fe200078e0000 */
[----:B------:R-:W-:Y:S01]  /*2fcc0*/  MOV R188, R187 ;  /* 0x000000bb00bc7202 */ /* 0x000fe20000000f00 */
[----:B------:R-:W-:Y:S02]  /*2fcd0*/  IMAD.MOV.U32 R64, RZ, RZ, R71 ;  /* 0x000000ffff407224 */ /* 0x000fe400078e0047 */
.L_x_29542:
[----:B------:R-:W-:Y:S05]  /*2fce0*/  BSYNC B1 ;  /* 0x0000000000017941 */ /* 0x000fea0003800000 */
.L_x_29540:
        /* <DEDUP_REMOVED lines=11> */
.L_x_29544:
[----:B------:R-:W-:Y:S01]  /*2fda0*/  IMAD.MOV.U32 R3, RZ, RZ, R252 ;  /* 0x000000ffff037224 */ /* 0x000fe200078e00fc */
[----:B------:R-:W-:Y:S01]  /*2fdb0*/  MOV R0, R2 ;  /* 0x0000000200007202 */ /* 0x000fe20000000f00 */
[----:B------:R-:W-:Y:S02]  /*2fdc0*/  IMAD.MOV.U32 R71, RZ, RZ, R70 ;  /* 0x000000ffff477224 */ /* 0x000fe400078e0046 */
[----:B------:R-:W-:Y:S02]  /*2fdd0*/  IMAD.MOV.U32 R187, RZ, RZ, R186 ;  /* 0x000000ffffbb7224 */ /* 0x000fe400078e00ba */
.L_x_29545:
[----:B------:R-:W-:Y:S05]  /*2fde0*/  BSYNC B1 ;  /* 0x0000000000017941 */ /* 0x000fea0003800000 */
.L_x_29543:
        /* <DEDUP_REMOVED lines=11> */
.L_x_29547:
[----:B------:R-:W-:Y:S01]  /*2fea0*/  IMAD.MOV.U32 R252, RZ, RZ, R3 ;  /* 0x000000fffffc7224 */ /* 0x000fe200078e0003 */
[----:B------:R-:W-:Y:S01]  /*2feb0*/  MOV R70, R69 ;  /* 0x0000004500467202 */ /* 0x000fe20000000f00 */
[----:B------:R-:W-:Y:S02]  /*2fec0*/  IMAD.MOV.U32 R2, RZ, RZ, R0 ;  /* 0x000000ffff027224 */ /* 0x000fe400078e0000 */
[----:B------:R-:W-:Y:S02]  /*2fed0*/  IMAD.MOV.U32 R186, RZ, RZ, R185 ;  /* 0x000000ffffba7224 */ /* 0x000fe400078e00b9 */
.L_x_29548:
[----:B------:R-:W-:Y:S05]  /*2fee0*/  BSYNC B1 ;  /* 0x0000000000017941 */ /* 0x000fea0003800000 */
.L_x_29546:
        /* <DEDUP_REMOVED lines=11> */
.L_x_29550:
[----:B------:R-:W-:Y:S01]  /*2ffa0*/  MOV R3, R252 ;  /* 0x000000fc00037202 */ /* 0x000fe20000000f00 */
[----:B------:R-:W-:Y:S01]  /*2ffb0*/  IMAD.MOV.U32 R0, RZ, RZ, R2 ;  /* 0x000000ffff007224 */ /* 0x000fe200078e0002 */
[----:B------:R-:W-:Y:S01]  /*2ffc0*/  MOV R185, R184 ;  /* 0x000000b800b97202 */ /* 0x000fe20000000f00 */
[----:B------:R-:W-:Y:S02]  /*2ffd0*/  IMAD.MOV.U32 R69, RZ, RZ, R68 ;  /* 0x000000ffff457224 */ /* 0x000fe400078e0044 */
.L_x_29551:
[----:B------:R-:W-:Y:S05]  /*2ffe0*/  BSYNC B1 ;  /* 0x0000000000017941 */ /* 0x000fea0003800000 */
.L_x_29549:
        /* <DEDUP_REMOVED lines=11> */
.L_x_29553:
[----:B------:R-:W-:Y:S01]  /*300a0*/  IMAD.MOV.U32 R252, RZ, RZ, R3 ;  /* 0x000000fffffc7224 */ /* 0x000fe200078e0003 */
[----:B------:R-:W-:Y:S01]  /*300b0*/  MOV R2, R0 ;  /* 0x0000000000027202 */ /* 0x000fe20000000f00 */
[----:B------:R-:W-:Y:S02]  /*300c0*/  IMAD.MOV.U32 R68, RZ, RZ, R75 ;  /* 0x000000ffff447224 */ /* 0x000fe400078e004b */
[----:B------:R-:W-:Y:S02]  /*300d0*/  IMAD.MOV.U32 R184, RZ, RZ, R183 ;  /* 0x000000ffffb87224 */ /* 0x000fe400078e00b7 */
.L_x_29554:
[----:B------:R-:W-:Y:S05]  /*300e0*/  BSYNC B1 ;  /* 0x0000000000017941 */ /* 0x000fea0003800000 */
.L_x_29552:
        /* <DEDUP_REMOVED lines=11> */
.L_x_29556:
[----:B------:R-:W-:Y:S01]  /*301a0*/  IMAD.MOV.U32 R3, RZ, RZ, R252 ;  /* 0x000000ffff037224 */ /* 0x000fe200078e00fc */
[----:B------:R-:W-:Y:S01]  /*301b0*/  MOV R75, R74 ;  /* 0x0000004a004b7202 */ /* 0x000fe20000000f00 */
[----:B------:R-:W-:Y:S02]  /*301c0*/  IMAD.MOV.U32 R0, RZ, RZ, R2 ;  /* 0x000000ffff007224 */ /* 0x000fe400078e0002 */
[----:B------:R-:W-:Y:S02]  /*301d0*/  IMAD.MOV.U32 R183, RZ, RZ, R182 ;  /* 0x000000ffffb77224 */ /* 0x000fe400078e00b6 */
.L_x_29557:
[----:B------:R-:W-:Y:S05]  /*301e0*/  BSYNC B1 ;  /* 0x0000000000017941 */ /* 0x000fea0003800000 */
.L_x_29555:
        /* <DEDUP_REMOVED lines=11> */
.L_x_29559:
[----:B------:R-:W-:Y:S01]  /*302a0*/  MOV R252, R3 ;  /* 0x0000000300fc7202 */ /* 0x000fe20000000f00 */
[----:B------:R-:W-:Y:S01]  /*302b0*/  IMAD.MOV.U32 R2, RZ, RZ, R0 ;  /* 0x000000ffff027224 */ /* 0x000fe200078e0000 */
[----:B------:R-:W-:Y:S01]  /*302c0*/  MOV R182, R181 ;  /* 0x000000b500b67202 */ /* 0x000fe20000000f00 */
[----:B------:R-:W-:Y:S02]  /*302d0*/  IMAD.MOV.U32 R74, RZ, RZ, R73 ;  /* 0x000000ffff4a7224 */ /* 0x000fe400078e0049 */
.L_x_29560:
[----:B------:R-:W-:Y:S05]  /*302e0*/  BSYNC B1 ;  /* 0x0000000000017941 */ /* 0x000fea0003800000 */
.L_x_29558:
        /* <DEDUP_REMOVED lines=11> */
.L_x_29562:
[----:B------:R-:W-:Y:S01]  /*303a0*/  IMAD.MOV.U32 R3, RZ, RZ, R252 ;  /* 0x000000ffff037224 */ /* 0x000fe200078e00fc */
[----:B------:R-:W-:Y:S01]  /*303b0*/  MOV R0, R2 ;  /* 0x0000000200007202 */ /* 0x000fe20000000f00 */
[----:B------:R-:W-:Y:S02]  /*303c0*/  IMAD.MOV.U32 R73, RZ, RZ, R72 ;  /* 0x000000ffff497224 */ /* 0x000fe400078e0048 */
[----:B------:R-:W-:Y:S02]  /*303d0*/  IMAD.MOV.U32 R181, RZ, RZ, R180 ;  /* 0x000000ffffb57224 */ /* 0x000fe400078e00b4 */
.L_x_29563:
[----:B------:R-:W-:Y:S05]  /*303e0*/  BSYNC B1 ;  /* 0x0000000000017941 */ /* 0x000fea0003800000 */
.L_x_29561:
        /* <DEDUP_REMOVED lines=11> */
.L_x_29565:
[----:B------:R-:W-:Y:S01]  /*304a0*/  IMAD.MOV.U32 R252, RZ, RZ, R3 ;  /* 0x000000fffffc7224 */ /* 0x000fe200078e0003 */
[----:B------:R-:W-:Y:S01]  /*304b0*/  MOV R72, R79 ;  /* 0x0000004f00487202 */ /* 0x000fe20000000f00 */
[----:B------:R-:W-:Y:S02]  /*304c0*/  IMAD.MOV.U32 R2, RZ, RZ, R0 ;  /* 0x000000ffff027224 */ /* 0x000fe400078e0000 */
[----:B------:R-:W-:Y:S02]  /*304d0*/  IMAD.MOV.U32 R180, RZ, RZ, R179 ;  /* 0x000000ffffb47224 */ /* 0x000fe400078e00b3 */
.L_x_29566:
[----:B------:R-:W-:Y:S05]  /*304e0*/  BSYNC B1 ;  /* 0x0000000000017941 */ /* 0x000fea0003800000 */
.L_x_29564:
        /* <DEDUP_REMOVED lines=11> */
.L_x_29568:
[----:B------:R-:W-:Y:S01]  /*305a0*/  MOV R3, R252 ;  /* 0x000000fc00037202 */ /* 0x000fe20000000f00 */
[----:B------:R-:W-:Y:S01]  /*305b0*/  IMAD.MOV.U32 R0, RZ, RZ, R2 ;  /* 0x000000ffff007224 */ /* 0x000fe200078e0002 */
[----:B------:R-:W-:Y:S01]  /*305c0*/  MOV R179, R178 ;  /* 0x000000b200b37202 */ /* 0x000fe20000000f00 */
[----:B------:R-:W-:Y:S02]  /*305d0*/  IMAD.MOV.U32 R79, RZ, RZ, R78 ;  /* 0x000000ffff4f7224 */ /* 0x000fe400078e004e */
.L_x_29569:
[----:B------:R-:W-:Y:S05]  /*305e0*/  BSYNC B1 ;  /* 0x0000000000017941 */ /* 0x000fea0003800000 */
.L_x_29567:
        /* <DEDUP_REMOVED lines=11> */
.L_x_29571:
[----:B------:R-:W-:Y:S01]  /*306a0*/  IMAD.MOV.U32 R252, RZ, RZ, R3 ;  /* 0x000000fffffc7224 */ /* 0x000fe200078e0003 */
[----:B------:R-:W-:Y:S01]  /*306b0*/  MOV R2, R0 ;  /* 0x0000000000027202 */ /* 0x000fe20000000f00 */
[----:B------:R-:W-:Y:S02]  /*306c0*/  IMAD.MOV.U32 R78, RZ, RZ, R77 ;  /* 0x000000ffff4e7224 */ /* 0x000fe400078e004d */
[----:B------:R-:W-:Y:S02]  /*306d0*/  IMAD.MOV.U32 R178, RZ, RZ, R177 ;  /* 0x000000ffffb27224 */ /* 0x000fe400078e00b1 */
.L_x_29572:
[----:B------:R-:W-:Y:S05]  /*306e0*/  BSYNC B1 ;  /* 0x0000000000017941 */ /* 0x000fea0003800000 */
.L_x_29570:
        /* <DEDUP_REMOVED lines=11> */
.L_x_29574:
[----:B------:R-:W-:Y:S01]  /*307a0*/  IMAD.MOV.U32 R3, RZ, RZ, R252 ;  /* 0x000000ffff037224 */ /* 0x000fe200078e00fc */
[----:B------:R-:W-:Y:S01]  /*307b0*/  MOV R77, R76 ;  /* 0x0000004c004d7202 */ /* 0x000fe20000000f00 */
[----:B------:R-:W-:Y:S02]  /*307c0*/  IMAD.MOV.U32 R0, RZ, RZ, R2 ;  /* 0x000000ffff007224 */ /* 0x000fe400078e0002 */
[----:B------:R-:W-:Y:S02]  /*307d0*/  IMAD.MOV.U32 R177, RZ, RZ, R176 ;  /* 0x000000ffffb17224 */ /* 0x000fe400078e00b0 */
.L_x_29575:
[----:B------:R-:W-:Y:S05]  /*307e0*/  BSYNC B1 ;  /* 0x0000000000017941 */ /* 0x000fea0003800000 */
.L_x_29573:
        /* <DEDUP_REMOVED lines=11> */
.L_x_29577:
[----:B------:R-:W-:Y:S01]  /*308a0*/  MOV R252, R3 ;  /* 0x0000000300fc7202 */ /* 0x000fe20000000f00 */
[----:B------:R-:W-:Y:S01]  /*308b0*/  IMAD.MOV.U32 R2, RZ, RZ, R0 ;  /* 0x000000ffff027224 */ /* 0x000fe200078e0000 */
[----:B------:R-:W-:Y:S01]  /*308c0*/  MOV R176, R175 ;  /* 0x000000af00b07202 */ /* 0x000fe20000000f00 */
[----:B------:R-:W-:Y:S02]  /*308d0*/  IMAD.MOV.U32 R76, RZ, RZ, R83 ;  /* 0x000000ffff4c7224 */ /* 0x000fe400078e0053 */
.L_x_29578:
[----:B------:R-:W-:Y:S05]  /*308e0*/  BSYNC B1 ;  /* 0x0000000000017941 */ /* 0x000fea0003800000 */
.L_x_29576:
        /* <DEDUP_REMOVED lines=11> */
.L_x_29580:
[----:B------:R-:W-:Y:S01]  /*309a0*/  IMAD.MOV.U32 R3, RZ, RZ, R252 ;  /* 0x000000ffff037224 */ /* 0x000fe200078e00fc */
[----:B------:R-:W-:Y:S01]  /*309b0*/  MOV R0, R2 ;  /* 0x0000000200007202 */ /* 0x000fe20000000f00 */
[----:B------:R-:W-:Y:S02]  /*309c0*/  IMAD.MOV.U32 R83, RZ, RZ, R82 ;  /* 0x000000ffff537224 */ /* 0x000fe400078e0052 */
[----:B------:R-:W-:Y:S02]  /*309d0*/  IMAD.MOV.U32 R175, RZ, RZ, R174 ;  /* 0x000000ffffaf7224 */ /* 0x000fe400078e00ae */
.L_x_29581:
[----:B------:R-:W-:Y:S05]  /*309e0*/  BSYNC B1 ;  /* 0x0000000000017941 */ /* 0x000fea0003800000 */
.L_x_29579:
        /* <DEDUP_REMOVED lines=11> */
.L_x_29583:
[----:B------:R-:W-:Y:S01]  /*30aa0*/  IMAD.MOV.U32 R252, RZ, RZ, R3 ;  /* 0x000000fffffc7224 */ /* 0x000fe200078e0003 */
[----:B------:R-:W-:Y:S01]  /*30ab0*/  MOV R82, R81 ;  /* 0x0000005100527202 */ /* 0x000fe20000000f00 */
[----:B------:R-:W-:Y:S02]  /*30ac0*/  IMAD.MOV.U32 R2, RZ, RZ, R0 ;  /* 0x000000ffff027224 */ /* 0x000fe400078e0000 */
[----:B------:R-:W-:Y:S02]  /*30ad0*/  IMAD.MOV.U32 R174, RZ, RZ, R173 ;  /* 0x000000ffffae7224 */ /* 0x000fe400078e00ad */
.L_x_29584:
[----:B------:R-:W-:Y:S05]  /*30ae0*/  BSYNC B1 ;  /* 0x0000000000017941 */ /* 0x000fea0003800000 */
.L_x_29582:
        /* <DEDUP_REMOVED lines=11> */
.L_x_29586:
[----:B------:R-:W-:Y:S01]  /*30ba0*/  MOV R3, R252 ;  /* 0x000000fc00037202 */ /* 0x000fe20000000f00 */
[----:B------:R-:W-:Y:S01]  /*30bb0*/  IMAD.MOV.U32 R0, RZ, RZ, R2 ;  /* 0x000000ffff007224 */ /* 0x000fe200078e0002 */
[----:B------:R-:W-:Y:S01]  /*30bc0*/  MOV R173, R172 ;  /* 0x000000ac00ad7202 */ /* 0x000fe20000000f00 */
[----:B------:R-:W-:Y:S02]  /*30bd0*/  IMAD.MOV.U32 R81, RZ, RZ, R80 ;  /* 0x000000ffff517224 */ /* 0x000fe400078e0050 */
.L_x_29587:
[----:B------:R-:W-:Y:S05]  /*30be0*/  BSYNC B1 ;  /* 0x0000000000017941 */ /* 0x000fea0003800000 */
.L_x_29585:
        /* <DEDUP_REMOVED lines=11> */
.L_x_29589:
[----:B------:R-:W-:Y:S01]  /*30ca0*/  IMAD.MOV.U32 R252, RZ, RZ, R3 ;  /* 0x000000fffffc7224 */ /* 0x000fe200078e0003 */
[----:B------:R-:W-:Y:S01]  /*30cb0*/  MOV R2, R0 ;  /* 0x0000000000027202 */ /* 0x000fe20000000f00 */
[----:B------:R-:W-:Y:S02]  /*30cc0*/  IMAD.MOV.U32 R80, RZ, RZ, R87 ;  /* 0x000000ffff507224 */ /* 0x000fe400078e0057 */
[----:B------:R-:W-:Y:S02]  /*30cd0*/  IMAD.MOV.U32 R172, RZ, RZ, R171 ;  /* 0x000000ffffac7224 */ /* 0x000fe400078e00ab */
.L_x_29590:
[----:B------:R-:W-:Y:S05]  /*30ce0*/  BSYNC B1 ;  /* 0x0000000000017941 */ /* 0x000fea0003800000 */
.L_x_29588:
        /* <DEDUP_REMOVED lines=11> */
.L_x_29592:
[----:B------:R-:W-:Y:S01]  /*30da0*/  IMAD.MOV.U32 R3, RZ, RZ, R252 ;  /* 0x000000ffff037224 */ /* 0x000fe200078e00fc */
[----:B------:R-:W-:Y:S01]  /*30db0*/  MOV R87, R86 ;  /* 0x0000005600577202 */ /* 0x000fe20000000f00 */
[----:B------:R-:W-:Y:S02]  /*30dc0*/  IMAD.MOV.U32 R0, RZ, RZ, R2 ;  /* 0x000000ffff007224 */ /* 0x000fe400078e0002 */
[----:B------:R-:W-:Y:S02]  /*30dd0*/  IMAD.MOV.U32 R171, RZ, RZ, R170 ;  /* 0x000000ffffab7224 */ /* 0x000fe400078e00aa */
.L_x_29593:
[----:B------:R-:W-:Y:S05]  /*30de0*/  BSYNC B1 ;  /* 0x0000000000017941 */ /* 0x000fea0003800000 */
.L_x_29591:
        /* <DEDUP_REMOVED lines=11> */
.L_x_29595:
[----:B------:R-:W-:Y:S01]  /*30ea0*/  MOV R252, R3 ;  /* 0x0000000300fc7202 */ /* 0x000fe20000000f00 */
[----:B------:R-:W-:Y:S01]  /*30eb0*/  IMAD.MOV.U32 R2, RZ, RZ, R0 ;  /* 0x000000ffff027224 */ /* 0x000fe200078e0000 */
[----:B------:R-:W-:Y:S01]  /*30ec0*/  MOV R170, R169 ;  /* 0x000000a900aa7202 */ /* 0x000fe20000000f00 */
[----:B------:R-:W-:Y:S02]  /*30ed0*/  IMAD.MOV.U32 R86, RZ, RZ, R85 ;  /* 0x000000ffff567224 */ /* 0x000fe400078e0055 */
.L_x_29596:
[----:B------:R-:W-:Y:S05]  /*30ee0*/  BSYNC B1 ;  /* 0x0000000000017941 */ /* 0x000fea0003800000 */
.L_x_29594:
        /* <DEDUP_REMOVED lines=11> */
.L_x_29598:
[----:B------:R-:W-:Y:S01]  /*30fa0*/  IMAD.MOV.U32 R3, RZ, RZ, R252 ;  /* 0x000000ffff037224 */ /* 0x000fe200078e00fc */
[----:B------:R-:W-:Y:S01]  /*30fb0*/  MOV R0, R2 ;  /* 0x0000000200007202 */ /* 0x000fe20000000f00 */
[----:B------:R-:W-:Y:S02]  /*30fc0*/  IMAD.MOV.U32 R85, RZ, RZ, R84 ;  /* 0x000000ffff557224 */ /* 0x000fe400078e0054 */
[----:B------:R-:W-:Y:S02]  /*30fd0*/  IMAD.MOV.U32 R169, RZ, RZ, R168 ;  /* 0x000000ffffa97224 */ /* 0x000fe400078e00a8 */
.L_x_29599:
[----:B------:R-:W-:Y:S05]  /*30fe0*/  BSYNC B1 ;  /* 0x0000000000017941 */ /* 0x000fea0003800000 */
.L_x_29597:
        /* <DEDUP_REMOVED lines=11> */
.L_x_29601:
[----:B------:R-:W-:Y:S01]  /*310a0*/  IMAD.MOV.U32 R252, RZ, RZ, R3 ;  /* 0x000000fffffc7224 */ /* 0x000fe200078e0003 */
[----:B------:R-:W-:Y:S01]  /*310b0*/  MOV R84, R91 ;  /* 0x0000005b00547202 */ /* 0x000fe20000000f00 */
[----:B------:R-:W-:Y:S02]  /*310c0*/  IMAD.MOV.U32 R2, RZ, RZ, R0 ;  /* 0x000000ffff027224 */ /* 0x000fe400078e0000 */
[----:B------:R-:W-:Y:S02]  /*310d0*/  IMAD.MOV.U32 R168, RZ, RZ, R167 ;  /* 0x000000ffffa87224 */ /* 0x000fe400078e00a7 */
.L_x_29602:
[----:B------:R-:W-:Y:S05]  /*310e0*/  BSYNC B1 ;  /* 0x0000000000017941 */ /* 0x000fea0003800000 */
.L_x_29600:
        /* <DEDUP_REMOVED lines=11> */
.L_x_29604:
[----:B------:R-:W-:Y:S01]  /*311a0*/  MOV R3, R252 ;  /* 0x000000fc00037202 */ /* 0x000fe20000000f00 */
[----:B------:R-:W-:Y:S01]  /*311b0*/  IMAD.MOV.U32 R0, RZ, RZ, R2 ;  /* 0x000000ffff007224 */ /* 0x000fe200078e0002 */
[----:B------:R-:W-:Y:S01]  /*311c0*/  MOV R167, R166 ;  /* 0x000000a600a77202 */ /* 0x000fe20000000f00 */
[----:B------:R-:W-:Y:S02]  /*311d0*/  IMAD.MOV.U32 R91, RZ, RZ, R90 ;  /* 0x000000ffff5b7224 */ /* 0x000fe400078e005a */
.L_x_29605:
[----:B------:R-:W-:Y:S05]  /*311e0*/  BSYNC B1 ;  /* 0x0000000000017941 */ /* 0x000fea0003800000 */
.L_x_29603:
        /* <DEDUP_REMOVED lines=11> */
.L_x_29607:
[----:B------:R-:W-:Y:S01]  /*312a0*/  IMAD.MOV.U32 R252, RZ, RZ, R3 ;  /* 0x000000fffffc7224 */ /* 0x000fe200078e0003 */
[----:B------:R-:W-:Y:S01]  /*312b0*/  MOV R2, R0 ;  /* 0x0000000000027202 */ /* 0x000fe20000000f00 */
[----:B------:R-:W-:Y:S02]  /*312c0*/  IMAD.MOV.U32 R90, RZ, RZ, R89 ;  /* 0x000000ffff5a7224 */ /* 0x000fe400078e0059 */
[----:B------:R-:W-:Y:S02]  /*312d0*/  IMAD.MOV.U32 R166, RZ, RZ, R165 ;  /* 0x000000ffffa67224 */ /* 0x000fe400078e00a5 */
.L_x_29608:
[----:B------:R-:W-:Y:S05]  /*312e0*/  BSYNC B1 ;  /* 0x0000000000017941 */ /* 0x000fea0003800000 */
.L_x_29606:
        /* <DEDUP_REMOVED lines=11> */
.L_x_29610:
[----:B------:R-:W-:Y:S01]  /*313a0*/  IMAD.MOV.U32 R3, RZ, RZ, R252 ;  /* 0x000000ffff037224 */ /* 0x000fe200078e00fc */
[----:B------:R-:W-:Y:S01]  /*313b0*/  MOV R89, R88 ;  /* 0x0000005800597202 */ /* 0x000fe20000000f00 */
[----:B------:R-:W-:Y:S02]  /*313c0*/  IMAD.MOV.U32 R0, RZ, RZ, R2 ;  /* 0x000000ffff007224 */ /* 0x000fe400078e0002 */
[----:B------:R-:W-:Y:S02]  /*313d0*/  IMAD.MOV.U32 R165, RZ, RZ, R164 ;  /* 0x000000ffffa57224 */ /* 0x000fe400078e00a4 */
.L_x_29611:
[----:B------:R-:W-:Y:S05]  /*313e0*/  BSYNC B1 ;  /* 0x0000000000017941 */ /* 0x000fea0003800000 */
.L_x_29609:
        /* <DEDUP_REMOVED lines=11> */
.L_x_29613:
[----:B------:R-:W-:Y:S01]  /*314a0*/  MOV R252, R3 ;  /* 0x0000000300fc7202 */ /* 0x000fe20000000f00 */
[----:B------:R-:W-:Y:S01]  /*314b0*/  IMAD.MOV.U32 R2, RZ, RZ, R0 ;  /* 0x000000ffff027224 */ /* 0x000fe200078e0000 */
[----:B------:R-:W-:Y:S01]  /*314c0*/  MOV R164, R163 ;  /* 0x000000a300a47202 */ /* 0x000fe20000000f00 */
[----:B------:R-:W-:Y:S02]  /*314d0*/  IMAD.MOV.U32 R88, RZ, RZ, R95 ;  /* 0x000000ffff587224 */ /* 0x000fe400078e005f */
.L_x_29614:
[----:B------:R-:W-:Y:S05]  /*314e0*/  BSYNC B1 ;  /* 0x0000000000017941 */ /* 0x000fea0003800000 */
.L_x_29612:
        /* <DEDUP_REMOVED lines=11> */
.L_x_29616:
[----:B------:R-:W-:Y:S01]  /*315a0*/  IMAD.MOV.U32 R3, RZ, RZ, R252 ;  /* 0x000000ffff037224 */ /* 0x000fe200078e00fc */
[----:B------:R-:W-:Y:S01]  /*315b0*/  MOV R0, R2 ;  /* 0x0000000200007202 */ /* 0x000fe20000000f00 */
[----:B------:R-:W-:Y:S02]  /*315c0*/  IMAD.MOV.U32 R95, RZ, RZ, R94 ;  /* 0x000000ffff5f7224 */ /* 0x000fe400078e005e */
[----:B------:R-:W-:Y:S02]  /*315d0*/  IMAD.MOV.U32 R163, RZ, RZ, R162 ;  /* 0x000000ffffa37224 */ /* 0x000fe400078e00a2 */
.L_x_29617:
[----:B------:R-:W-:Y:S05]  /*315e0*/  BSYNC B1 ;  /* 0x0000000000017941 */ /* 0x000fea0003800000 */
.L_x_29615:
        /* <DEDUP_REMOVED lines=11> */
.L_x_29619:
[----:B------:R-:W-:Y:S01]  /*316a0*/  IMAD.MOV.U32 R252, RZ, RZ, R3 ;  /* 0x000000fffffc7224 */ /* 0x000fe200078e0003 */
[----:B------:R-:W-:Y:S01]  /*316b0*/  MOV R94, R93 ;  /* 0x0000005d005e7202 */ /* 0x000fe20000000f00 */
[----:B------:R-:W-:Y:S02]  /*316c0*/  IMAD.MOV.U32 R2, RZ, RZ, R0 ;  /* 0x000000ffff027224 */ /* 0x000fe400078e0000 */
[----:B------:R-:W-:Y:S02]  /*316d0*/  IMAD.MOV.U32 R162, RZ, RZ, R161 ;  /* 0x000000ffffa27224 */ /* 0x000fe400078e00a1 */
.L_x_29620:
[----:B------:R-:W-:Y:S05]  /*316e0*/  BSYNC B1 ;  /* 0x0000000000017941 */ /* 0x000fea0003800000 */
.L_x_29618:
        /* <DEDUP_REMOVED lines=11> */
.L_x_29622:
[----:B------:R-:W-:Y:S01]  /*317a0*/  MOV R3, R252 ;  /* 0x000000fc00037202 */ /* 0x000fe20000000f00 */
[----:B------:R-:W-:Y:S01]  /*317b0*/  IMAD.MOV.U32 R0, RZ, RZ, R2 ;  /* 0x000000ffff007224 */ /* 0x000fe200078e0002 */
[----:B------:R-:W-:Y:S01]  /*317c0*/  MOV R161, R160 ;  /* 0x000000a000a17202 */ /* 0x000fe20000000f00 */
[----:B------:R-:W-:Y:S02]  /*317d0*/  IMAD.MOV.U32 R93, RZ, RZ, R92 ;  /* 0x000000ffff5d7224 */ /* 0x000fe400078e005c */
.L_x_29623:
[----:B------:R-:W-:Y:S05]  /*317e0*/  BSYNC B1 ;  /* 0x0000000000017941 */ /* 0x000fea0003800000 */
.L_x_29621:
        /* <DEDUP_REMOVED lines=11> */
.L_x_29625:
[----:B------:R-:W-:Y:S01]  /*318a0*/  IMAD.MOV.U32 R252, RZ, RZ, R3 ;  /* 0x000000fffffc7224 */ /* 0x000fe200078e0003 */
[----:B------:R-:W-:Y:S01]  /*318b0*/  MOV R2, R0 ;  /* 0x0000000000027202 */ /* 0x000fe20000000f00 */
[----:B------:R-:W-:Y:S02]  /*318c0*/  IMAD.MOV.U32 R92, RZ, RZ, R99 ;  /* 0x000000ffff5c7224 */ /* 0x000fe400078e0063 */
[----:B------:R-:W-:Y:S02]  /*318d0*/  IMAD.MOV.U32 R160, RZ, RZ, R159 ;  /* 0x000000ffffa07224 */ /* 0x000fe400078e009f */
.L_x_29626:
[----:B------:R-:W-:Y:S05]  /*318e0*/  BSYNC B1 ;  /* 0x0000000000017941 */ /* 0x000fea0003800000 */
.L_x_29624:
        /* <DEDUP_REMOVED lines=11> */
.L_x_29628:
[----:B------:R-:W-:Y:S01]  /*319a0*/  IMAD.MOV.U32 R3, RZ, RZ, R252 ;  /* 0x000000ffff037224 */ /* 0x000fe200078e00fc */
[----:B------:R-:W-:Y:S01]  /*319b0*/  MOV R99, R98 ;  /* 0x0000006200637202 */ /* 0x000fe20000000f00 */
[----:B------:R-:W-:Y:S02]  /*319c0*/  IMAD.MOV.U32 R0, RZ, RZ, R2 ;  /* 0x000000ffff007224 */ /* 0x000fe400078e0002 */
[----:B------:R-:W-:Y:S02]  /*319d0*/  IMAD.MOV.U32 R159, RZ, RZ, R158 ;  /* 0x000000ffff9f7224 */ /* 0x000fe400078e009e */
.L_x_29629:
[----:B------:R-:W-:Y:S05]  /*319e0*/  BSYNC B1 ;  /* 0x0000000000017941 */ /* 0x000fea0003800000 */
.L_x_29627:
        /* <DEDUP_REMOVED lines=11> */
.L_x_29631:
[----:B------:R-:W-:Y:S01]  /*31aa0*/  MOV R252, R3 ;  /* 0x0000000300fc7202 */ /* 0x000fe20000000f00 */
[----:B------:R-:W-:Y:S01]  /*31ab0*/  IMAD.MOV.U32 R2, RZ, RZ, R0 ;  /* 0x000000ffff027224 */ /* 0x000fe200078e0000 */
[----:B------:R-:W-:Y:S01]  /*31ac0*/  MOV R158, R157 ;  /* 0x0000009d009e7202 */ /* 0x000fe20000000f00 */
[----:B------:R-:W-:Y:S02]  /*31ad0*/  IMAD.MOV.U32 R98, RZ, RZ, R97 ;  /* 0x000000ffff627224 */ /* 0x000fe400078e0061 */
.L_x_29632:
[----:B------:R-:W-:Y:S05]  /*31ae0*/  BSYNC B1 ;  /* 0x0000000000017941 */ /* 0x000fea0003800000 */
.L_x_29630:
        /* <DEDUP_REMOVED lines=11> */
.L_x_29634:
[----:B------:R-:W-:Y:S01]  /*31ba0*/  IMAD.MOV.U32 R3, RZ, RZ, R252 ;  /* 0x000000ffff037224 */ /* 0x000fe200078e00fc */
[----:B------:R-:W-:Y:S01]  /*31bb0*/  MOV R0, R2 ;  /* 0x0000000200007202 */ /* 0x000fe20000000f00 */
[----:B------:R-:W-:Y:S02]  /*31bc0*/  IMAD.MOV.U32 R97, RZ, RZ, R96 ;  /* 0x000000ffff617224 */ /* 0x000fe400078e0060 */
[----:B------:R-:W-:Y:S02]  /*31bd0*/  IMAD.MOV.U32 R157, RZ, RZ, R156 ;  /* 0x000000ffff9d7224 */ /* 0x000fe400078e009c */
.L_x_29635:
[----:B------:R-:W-:Y:S05]  /*31be0*/  BSYNC B1 ;  /* 0x0000000000017941 */ /* 0x000fea0003800000 */
.L_x_29633:
        /* <DEDUP_REMOVED lines=11> */
.L_x_29637:
[----:B------:R-:W-:Y:S01]  /*31ca0*/  IMAD.MOV.U32 R252, RZ, RZ, R3 ;  /* 0x000000fffffc7224 */ /* 0x000fe200078e0003 */
[----:B------:R-:W-:Y:S01]  /*31cb0*/  MOV R96, R103 ;  /* 0x0000006700607202 */ /* 0x000fe20000000f00 */
[----:B------:R-:W-:Y:S02]  /*31cc0*/  IMAD.MOV.U32 R2, RZ, RZ, R0 ;  /* 0x000000ffff027224 */ /* 0x000fe400078e0000 */
[----:B------:R-:W-:Y:S02]  /*31cd0*/  IMAD.MOV.U32 R156, RZ, RZ, R155 ;  /* 0x000000ffff9c7224 */ /* 0x000fe400078e009b */
.L_x_29638:
[----:B------:R-:W-:Y:S05]  /*31ce0*/  BSYNC B1 ;  /* 0x0000000000017941 */ /* 0x000fea0003800000 */
.L_x_29636:
        /* <DEDUP_REMOVED lines=11> */
.L_x_29640:
[----:B------:R-:W-:Y:S01]  /*31da0*/  MOV R3, R252 ;  /* 0x000000fc00037202 */ /* 0x000fe20000000f00 */
[----:B------:R-:W-:Y:S01]  /*31db0*/  IMAD.MOV.U32 R0, RZ, RZ, R2 ;  /* 0x000000ffff007224 */ /* 0x000fe200078e0002 */
[----:B------:R-:W-:Y:S01]  /*31dc0*/  MOV R155, R154 ;  /* 0x0000009a009b7202 */ /* 0x000fe20000000f00 */
[----:B------:R-:W-:Y:S02]  /*31dd0*/  IMAD.MOV.U32 R103, RZ, RZ, R102 ;  /* 0x000000ffff677224 */ /* 0x000fe400078e0066 */
.L_x_29641:
[----:B------:R-:W-:Y:S05]  /*31de0*/  BSYNC B1 ;  /* 0x0000000000017941 */ /* 0x000fea0003800000 */
.L_x_29639:
        /* <DEDUP_REMOVED lines=11> */
.L_x_29643:
[----:B------:R-:W-:Y:S01]  /*31ea0*/  IMAD.MOV.U32 R252, RZ, RZ, R3 ;  /* 0x000000fffffc7224 */ /* 0x000fe200078e0003 */
[----:B------:R-:W-:Y:S01]  /*31eb0*/  MOV R2, R0 ;  /* 0x0000000000027202 */ /* 0x000fe20000000f00 */
[----:B------:R-:W-:Y:S02]  /*31ec0*/  IMAD.MOV.U32 R102, RZ, RZ, R101 ;  /* 0x000000ffff667224 */ /* 0x000fe400078e0065 */
[----:B------:R-:W-:Y:S02]  /*31ed0*/  IMAD.MOV.U32 R154, RZ, RZ, R153 ;  /* 0x000000ffff9a7224 */ /* 0x000fe400078e0099 */
.L_x_29644:
[----:B------:R-:W-:Y:S05]  /*31ee0*/  BSYNC B1 ;  /* 0x0000000000017941 */ /* 0x000fea0003800000 */
.L_x_29642:
        /* <DEDUP_REMOVED lines=11> */
.L_x_29646:
[----:B------:R-:W-:Y:S01]  /*31fa0*/  IMAD.MOV.U32 R3, RZ, RZ, R252 ;  /* 0x000000ffff037224 */ /* 0x000fe200078e00fc */
[----:B------:R-:W-:Y:S01]  /*31fb0*/  MOV R101, R100 ;  /* 0x0000006400657202 */ /* 0x000fe20000000f00 */
[----:B------:R-:W-:Y:S02]  /*31fc0*/  IMAD.MOV.U32 R0, RZ, RZ, R2 ;  /* 0x000000ffff007224 */ /* 0x000fe400078e0002 */
[----:B------:R-:W-:Y:S02]  /*31fd0*/  IMAD.MOV.U32 R153, RZ, RZ, R152 ;  /* 0x000000ffff997224 */ /* 0x000fe400078e0098 */
.L_x_29647:
[----:B------:R-:W-:Y:S05]  /*31fe0*/  BSYNC B1 ;  /* 0x0000000000017941 */ /* 0x000fea0003800000 */
.L_x_29645:
        /* <DEDUP_REMOVED lines=11> */
.L_x_29649:
[----:B------:R-:W-:Y:S01]  /*320a0*/  MOV R252, R3 ;  /* 0x0000000300fc7202 */ /* 0x000fe20000000f00 */
[----:B------:R-:W-:Y:S01]  /*320b0*/  IMAD.MOV.U32 R2, RZ, RZ, R0 ;  /* 0x000000ffff027224 */ /* 0x000fe200078e0000 */
[----:B------:R-:W-:Y:S01]  /*320c0*/  MOV R152, R151 ;  /* 0x0000009700987202 */ /* 0x000fe20000000f00 */
[----:B------:R-:W-:Y:S02]  /*320d0*/  IMAD.MOV.U32 R100, RZ, RZ, R107 ;  /* 0x000000ffff647224 */ /* 0x000fe400078e006b */
.L_x_29650:
[----:B------:R-:W-:Y:S05]  /*320e0*/  BSYNC B1 ;  /* 0x0000000000017941 */ /* 0x000fea0003800000 */
.L_x_29648:
        /* <DEDUP_REMOVED lines=11> */
.L_x_29652:
[----:B------:R-:W-:Y:S01]  /*321a0*/  IMAD.MOV.U32 R3, RZ, RZ, R252 ;  /* 0x000000ffff037224 */ /* 0x000fe200078e00fc */
[----:B------:R-:W-:Y:S01]  /*321b0*/  MOV R0, R2 ;  /* 0x0000000200007202 */ /* 0x000fe20000000f00 */
[----:B------:R-:W-:Y:S02]  /*321c0*/  IMAD.MOV.U32 R107, RZ, RZ, R106 ;  /* 0x000000ffff6b7224 */ /* 0x000fe400078e006a */
[----:B------:R-:W-:Y:S02]  /*321d0*/  IMAD.MOV.U32 R151, RZ, RZ, R150 ;  /* 0x000000ffff977224 */ /* 0x000fe400078e0096 */
.L_x_29653:
[----:B------:R-:W-:Y:S05]  /*321e0*/  BSYNC B1 ;  /* 0x0000000000017941 */ /* 0x000fea0003800000 */
.L_x_29651:
        /* <DEDUP_REMOVED lines=11> */
.L_x_29655:
[----:B------:R-:W-:Y:S01]  /*322a0*/  IMAD.MOV.U32 R252, RZ, RZ, R3 ;  /* 0x000000fffffc7224 */ /* 0x000fe200078e0003 */
[----:B------:R-:W-:Y:S01]  /*322b0*/  MOV R106, R105 ;  /* 0x00000069006a7202 */ /* 0x000fe20000000f00 */
[----:B------:R-:W-:Y:S02]  /*322c0*/  IMAD.MOV.U32 R2, RZ, RZ, R0 ;  /* 0x000000ffff027224 */ /* 0x000fe400078e0000 */
[----:B------:R-:W-:Y:S02]  /*322d0*/  IMAD.MOV.U32 R150, RZ, RZ, R149 ;  /* 0x000000ffff967224 */ /* 0x000fe400078e0095 */
.L_x_29656:
[----:B------:R-:W-:Y:S05]  /*322e0*/  BSYNC B1 ;  /* 0x0000000000017941 */ /* 0x000fea0003800000 */
.L_x_29654:
        /* <DEDUP_REMOVED lines=11> */
.L_x_29658:
[----:B------:R-:W-:Y:S01]  /*323a0*/  MOV R3, R252 ;  /* 0x000000fc00037202 */ /* 0x000fe20000000f00 */
[----:B------:R-:W-:Y:S01]  /*323b0*/  IMAD.MOV.U32 R0, RZ, RZ, R2 ;  /* 0x000000ffff007224 */ /* 0x000fe200078e0002 */
[----:B------:R-:W-:Y:S01]  /*323c0*/  MOV R149, R148 ;  /* 0x0000009400957202 */ /* 0x000fe20000000f00 */
[----:B------:R-:W-:Y:S02]  /*323d0*/  IMAD.MOV.U32 R105, RZ, RZ, R104 ;  /* 0x000000ffff697224 */ /* 0x000fe400078e0068 */
.L_x_29659:
[----:B------:R-:W-:Y:S05]  /*323e0*/  BSYNC B1 ;  /* 0x0000000000017941 */ /* 0x000fea0003800000 */
.L_x_29657:
        /* <DEDUP_REMOVED lines=11> */
.L_x_29661:
[----:B------:R-:W-:Y:S01]  /*324a0*/  IMAD.MOV.U32 R252, RZ, RZ, R3 ;  /* 0x000000fffffc7224 */ /* 0x000fe200078e0003 */
[----:B------:R-:W-:Y:S01]  /*324b0*/  MOV R2, R0 ;  /* 0x0000000000027202 */ /* 0x000fe20000000f00 */
[----:B------:R-:W-:Y:S02]  /*324c0*/  IMAD.MOV.U32 R104, RZ, RZ, R111 ;  /* 0x000000ffff687224 */ /* 0x000fe400078e006f */
[----:B------:R-:W-:Y:S02]  /*324d0*/  IMAD.MOV.U32 R148, RZ, RZ, R147 ;  /* 0x000000ffff947224 */ /* 0x000fe400078e0093 */
.L_x_29662:
[----:B------:R-:W-:Y:S05]  /*324e0*/  BSYNC B1 ;  /* 0x0000000000017941 */ /* 0x000fea0003800000 */
.L_x_29660:
        /* <DEDUP_REMOVED lines=11> */
.L_x_29664:
[----:B------:R-:W-:Y:S01]  /*325a0*/  IMAD.MOV.U32 R3, RZ, RZ, R252 ;  /* 0x000000ffff037224 */ /* 0x000fe200078e00fc */
[----:B------:R-:W-:Y:S01]  /*325b0*/  MOV R111, R110 ;  /* 0x0000006e006f7202 */ /* 0x000fe20000000f00 */
[----:B------:R-:W-:Y:S02]  /*325c0*/  IMAD.MOV.U32 R0, RZ, RZ, R2 ;  /* 0x000000ffff007224 */ /* 0x000fe400078e0002 */
[----:B------:R-:W-:Y:S02]  /*325d0*/  IMAD.MOV.U32 R147, RZ, RZ, R146 ;  /* 0x000000ffff937224 */ /* 0x000fe400078e0092 */
.L_x_29665:
[----:B------:R-:W-:Y:S05]  /*325e0*/  BSYNC B1 ;  /* 0x0000000000017941 */ /* 0x000fea0003800000 */
.L_x_29663:
        /* <DEDUP_REMOVED lines=11> */
.L_x_29667:
[----:B------:R-:W-:Y:S01]  /*326a0*/  MOV R252, R3 ;  /* 0x0000000300fc7202 */ /* 0x000fe20000000f00 */
[----:B------:R-:W-:Y:S01]  /*326b0*/  IMAD.MOV.U32 R2, RZ, RZ, R0 ;  /* 0x000000ffff027224 */ /* 0x000fe200078e0000 */
[----:B------:R-:W-:Y:S01]  /*326c0*/  MOV R146, R145 ;  /* 0x0000009100927202 */ /* 0x000fe20000000f00 */
[----:B------:R-:W-:Y:S02]  /*326d0*/  IMAD.MOV.U32 R110, RZ, RZ, R109 ;  /* 0x000000ffff6e7224 */ /* 0x000fe400078e006d */
.L_x_29668:
[----:B------:R-:W-:Y:S05]  /*326e0*/  BSYNC B1 ;  /* 0x0000000000017941 */ /* 0x000fea0003800000 */
.L_x_29666:
        /* <DEDUP_REMOVED lines=11> */
.L_x_29670:
[----:B------:R-:W-:Y:S01]  /*327a0*/  IMAD.MOV.U32 R3, RZ, RZ, R252 ;  /* 0x000000ffff037224 */ /* 0x000fe200078e00fc */
[----:B------:R-:W-:Y:S01]  /*327b0*/  MOV R0, R2 ;  /* 0x0000000200007202 */ /* 0x000fe20000000f00 */
[----:B------:R-:W-:Y:S02]  /*327c0*/  IMAD.MOV.U32 R109, RZ, RZ, R108 ;  /* 0x000000ffff6d7224 */ /* 0x000fe400078e006c */
[----:B------:R-:W-:Y:S02]  /*327d0*/  IMAD.MOV.U32 R145, RZ, RZ, R144 ;  /* 0x000000ffff917224 */ /* 0x000fe400078e0090 */
.L_x_29671:
[----:B------:R-:W-:Y:S05]  /*327e0*/  BSYNC B1 ;  /* 0x0000000000017941 */ /* 0x000fea0003800000 */
.L_x_29669:
        /* <DEDUP_REMOVED lines=11> */
.L_x_29673:
[----:B------:R-:W-:Y:S01]  /*328a0*/  IMAD.MOV.U32 R252, RZ, RZ, R3 ;  /* 0x000000fffffc7224 */ /* 0x000fe200078e0003 */
[----:B------:R-:W-:Y:S01]  /*328b0*/  MOV R108, R115 ;  /* 0x00000073006c7202 */ /* 0x000fe20000000f00 */
[----:B------:R-:W-:Y:S02]  /*328c0*/  IMAD.MOV.U32 R2, RZ, RZ, R0 ;  /* 0x000000ffff027224 */ /* 0x000fe400078e0000 */
[----:B------:R-:W-:Y:S02]  /*328d0*/  IMAD.MOV.U32 R144, RZ, RZ, R143 ;  /* 0x000000ffff907224 */ /* 0x000fe400078e008f */
.L_x_29674:
[----:B------:R-:W-:Y:S05]  /*328e0*/  BSYNC B1 ;  /* 0x0000000000017941 */ /* 0x000fea0003800000 */
.L_x_29672:
        /* <DEDUP_REMOVED lines=11> */
.L_x_29676:
[----:B------:R-:W-:Y:S01]  /*329a0*/  MOV R3, R252 ;  /* 0x000000fc00037202 */ /* 0x000fe20000000f00 */
[----:B------:R-:W-:Y:S01]  /*329b0*/  IMAD.MOV.U32 R0, RZ, RZ, R2 ;  /* 0x000000ffff007224 */ /* 0x000fe200078e0002 */
[----:B------:R-:W-:Y:S01]  /*329c0*/  MOV R143, R142 ;  /* 0x0000008e008f7202 */ /* 0x000fe20000000f00 */
[----:B------:R-:W-:Y:S02]  /*329d0*/  IMAD.MOV.U32 R115, RZ, RZ, R114 ;  /* 0x000000ffff737224 */ /* 0x000fe400078e0072 */
.L_x_29677:
[----:B------:R-:W-:Y:S05]  /*329e0*/  BSYNC B1 ;  /* 0x0000000000017941 */ /* 0x000fea0003800000 */
.L_x_29675:
        /* <DEDUP_REMOVED lines=11> */
.L_x_29679:
[----:B------:R-:W-:Y:S01]  /*32aa0*/  IMAD.MOV.U32 R252, RZ, RZ, R3 ;  /* 0x000000fffffc7224 */ /* 0x000fe200078e0003 */
[----:B------:R-:W-:Y:S01]  /*32ab0*/  MOV R2, R0 ;  /* 0x0000000000027202 */ /* 0x000fe20000000f00 */
[----:B------:R-:W-:Y:S02]  /*32ac0*/  IMAD.MOV.U32 R114, RZ, RZ, R113 ;  /* 0x000000ffff727224 */ /* 0x000fe400078e0071 */
[----:B------:R-:W-:Y:S02]  /*32ad0*/  IMAD.MOV.U32 R142, RZ, RZ, R141 ;  /* 0x000000ffff8e7224 */ /* 0x000fe400078e008d */
.L_x_29680:
[----:B------:R-:W-:Y:S05]  /*32ae0*/  BSYNC B1 ;  /* 0x0000000000017941 */ /* 0x000fea0003800000 */
.L_x_29678:
        /* <DEDUP_REMOVED lines=11> */
.L_x_29682:
[----:B------:R-:W-:Y:S01]  /*32ba0*/  IMAD.MOV.U32 R3, RZ, RZ, R252 ;  /* 0x000000ffff037224 */ /* 0x000fe200078e00fc */
[----:B------:R-:W-:Y:S01]  /*32bb0*/  MOV R113, R112 ;  /* 0x0000007000717202 */ /* 0x000fe20000000f00 */
[----:B------:R-:W-:Y:S02]  /*32bc0*/  IMAD.MOV.U32 R0, RZ, RZ, R2 ;  /* 0x000000ffff007224 */ /* 0x000fe400078e0002 */
[----:B------:R-:W-:Y:S02]  /*32bd0*/  IMAD.MOV.U32 R141, RZ, RZ, R140 ;  /* 0x000000ffff8d7224 */ /* 0x000fe400078e008c */
.L_x_29683:
[----:B------:R-:W-:Y:S05]  /*32be0*/  BSYNC B1 ;  /* 0x0000000000017941 */ /* 0x000fea0003800000 */
.L_x_29681:
        /* <DEDUP_REMOVED lines=11> */
.L_x_29685:
[----:B------:R-:W-:Y:S01]  /*32ca0*/  MOV R252, R3 ;  /* 0x0000000300fc7202 */ /* 0x000fe20000000f00 */
[----:B------:R-:W-:Y:S01]  /*32cb0*/  IMAD.MOV.U32 R2, RZ, RZ, R0 ;  /* 0x000000ffff027224 */ /* 0x000fe200078e0000 */
[----:B------:R-:W-:Y:S01]  /*32cc0*/  MOV R140, R139 ;  /* 0x0000008b008c7202 */ /* 0x000fe20000000f00 */
[----:B------:R-:W-:Y:S02]  /*32cd0*/  IMAD.MOV.U32 R112, RZ, RZ, R119 ;  /* 0x000000ffff707224 */ /* 0x000fe400078e0077 */
.L_x_29686:
[----:B------:R-:W-:Y:S05]  /*32ce0*/  BSYNC B1 ;  /* 0x0000000000017941 */ /* 0x000fea0003800000 */
.L_x_29684:
        /* <DEDUP_REMOVED lines=11> */
.L_x_29688:
[----:B------:R-:W-:Y:S01]  /*32da0*/  IMAD.MOV.U32 R3, RZ, RZ, R252 ;  /* 0x000000ffff037224 */ /* 0x000fe200078e00fc */
[----:B------:R-:W-:Y:S01]  /*32db0*/  MOV R0, R2 ;  /* 0x0000000200007202 */ /* 0x000fe20000000f00 */
[----:B------:R-:W-:Y:S02]  /*32dc0*/  IMAD.MOV.U32 R119, RZ, RZ, R118 ;  /* 0x000000ffff777224 */ /* 0x000fe400078e0076 */
[----:B------:R-:W-:Y:S02]  /*32dd0*/  IMAD.MOV.U32 R139, RZ, RZ, R138 ;  /* 0x000000ffff8b7224 */ /* 0x000fe400078e008a */
.L_x_29689:
[----:B------:R-:W-:Y:S05]  /*32de0*/  BSYNC B1 ;  /* 0x0000000000017941 */ /* 0x000fea0003800000 */
.L_x_29687:
        /* <DEDUP_REMOVED lines=11> */
.L_x_29691:
[----:B------:R-:W-:Y:S01]  /*32ea0*/  IMAD.MOV.U32 R252, RZ, RZ, R3 ;  /* 0x000000fffffc7224 */ /* 0x000fe200078e0003 */
[----:B------:R-:W-:Y:S01]  /*32eb0*/  MOV R118, R117 ;  /* 0x0000007500767202 */ /* 0x000fe20000000f00 */
[----:B------:R-:W-:Y:S02]  /*32ec0*/  IMAD.MOV.U32 R2, RZ, RZ, R0 ;  /* 0x000000ffff027224 */ /* 0x000fe400078e0000 */
[----:B------:R-:W-:Y:S02]  /*32ed0*/  IMAD.MOV.U32 R138, RZ, RZ, R137 ;  /* 0x000000ffff8a7224 */ /* 0x000fe400078e0089 */
.L_x_29692:
[----:B------:R-:W-:Y:S05]  /*32ee0*/  BSYNC B1 ;  /* 0x0000000000017941 */ /* 0x000fea0003800000 */
.L_x_29690:
        /* <DEDUP_REMOVED lines=11> */
.L_x_29694:
[----:B------:R-:W-:Y:S01]  /*32fa0*/  MOV R3, R252 ;  /* 0x000000fc00037202 */ /* 0x000fe20000000f00 */
[----:B------:R-:W-:Y:S01]  /*32fb0*/  IMAD.MOV.U32 R0, RZ, RZ, R2 ;  /* 0x000000ffff007224 */ /* 0x000fe200078e0002 */
[----:B------:R-:W-:Y:S01]  /*32fc0*/  MOV R137, R136 ;  /* 0x0000008800897202 */ /* 0x000fe20000000f00 */
[----:B------:R-:W-:Y:S02]  /*32fd0*/  IMAD.MOV.U32 R117, RZ, RZ, R116 ;  /* 0x000000ffff757224 */ /* 0x000fe400078e0074 */
.L_x_29695:
[----:B------:R-:W-:Y:S05]  /*32fe0*/  BSYNC B1 ;  /* 0x0000000000017941 */ /* 0x000fea0003800000 */
.L_x_29693:
        /* <DEDUP_REMOVED lines=11> */
.L_x_29697:
[----:B------:R-:W-:Y:S01]  /*330a0*/  IMAD.MOV.U32 R252, RZ, RZ, R3 ;  /* 0x000000fffffc7224 */ /* 0x000fe200078e0003 */
[----:B------:R-:W-:Y:S01]  /*330b0*/  MOV R2, R0 ;  /* 0x0000000000027202 */ /* 0x000fe20000000f00 */
[----:B------:R-:W-:Y:S02]  /*330c0*/  IMAD.MOV.U32 R116, RZ, RZ, R123 ;  /* 0x000000ffff747224 */ /* 0x000fe400078e007b */
[----:B------:R-:W-:Y:S02]  /*330d0*/  IMAD.MOV.U32 R136, RZ, RZ, R135 ;  /* 0x000000ffff887224 */ /* 0x000fe400078e0087 */
.L_x_29698:
[----:B------:R-:W-:Y:S05]  /*330e0*/  BSYNC B1 ;  /* 0x0000000000017941 */ /* 0x000fea0003800000 */
.L_x_29696:
        /* <DEDUP_REMOVED lines=11> */
.L_x_29700:
[----:B------:R-:W-:Y:S01]  /*331a0*/  IMAD.MOV.U32 R3, RZ, RZ, R252 ;  /* 0x000000ffff037224 */ /* 0x000fe200078e00fc */
[----:B------:R-:W-:Y:S01]  /*331b0*/  MOV R123, R122 ;  /* 0x0000007a007b7202 */ /* 0x000fe20000000f00 */
[----:B------:R-:W-:Y:S02]  /*331c0*/  IMAD.MOV.U32 R0, RZ, RZ, R2 ;  /* 0x000000ffff007224 */ /* 0x000fe400078e0002 */
[----:B------:R-:W-:Y:S02]  /*331d0*/  IMAD.MOV.U32 R135, RZ, RZ, R134 ;  /* 0x000000ffff877224 */ /* 0x000fe400078e0086 */
.L_x_29701:
[----:B------:R-:W-:Y:S05]  /*331e0*/  BSYNC B1 ;  /* 0x0000000000017941 */ /* 0x000fea0003800000 */
.L_x_29699:
        /* <DEDUP_REMOVED lines=11> */
.L_x_29703:
[----:B------:R-:W-:Y:S01]  /*332a0*/  MOV R252, R3 ;  /* 0x0000000300fc7202 */ /* 0x000fe20000000f00 */
[----:B------:R-:W-:Y:S01]  /*332b0*/  IMAD.MOV.U32 R2, RZ, RZ, R0 ;  /* 0x000000ffff027224 */ /* 0x000fe200078e0000 */
[----:B------:R-:W-:Y:S01]  /*332c0*/  MOV R134, R133 ;  /* 0x0000008500867202 */ /* 0x000fe20000000f00 */
[----:B------:R-:W-:Y:S02]  /*332d0*/  IMAD.MOV.U32 R122, RZ, RZ, R121 ;  /* 0x000000ffff7a7224 */ /* 0x000fe400078e0079 */
.L_x_29704:
[----:B------:R-:W-:Y:S05]  /*332e0*/  BSYNC B1 ;  /* 0x0000000000017941 */ /* 0x000fea0003800000 */
.L_x_29702:
        /* <DEDUP_REMOVED lines=11> */
.L_x_29706:
[----:B------:R-:W-:Y:S01]  /*333a0*/  IMAD.MOV.U32 R3, RZ, RZ, R252 ;  /* 0x000000ffff037224 */ /* 0x000fe200078e00fc */
[----:B------:R-:W-:Y:S01]  /*333b0*/  MOV R0, R2 ;  /* 0x0000000200007202 */ /* 0x000fe20000000f00 */
[----:B------:R-:W-:Y:S02]  /*333c0*/  IMAD.MOV.U32 R121, RZ, RZ, R120 ;  /* 0x000000ffff797224 */ /* 0x000fe400078e0078 */
[----:B------:R-:W-:Y:S02]  /*333d0*/  IMAD.MOV.U32 R133, RZ, RZ, R132 ;  /* 0x000000ffff857224 */ /* 0x000fe400078e0084 */
.L_x_29707:
[----:B------:R-:W-:Y:S05]  /*333e0*/  BSYNC B1 ;  /* 0x0000000000017941 */ /* 0x000fea0003800000 */
.L_x_29705:
        /* <DEDUP_REMOVED lines=11> */
.L_x_29709:
[----:B------:R-:W-:Y:S01]  /*334a0*/  IMAD.MOV.U32 R252, RZ, RZ, R3 ;  /* 0x000000fffffc7224 */ /* 0x000fe200078e0003 */
[----:B------:R-:W-:Y:S01]  /*334b0*/  MOV R120, R127 ;  /* 0x0000007f00787202 */ /* 0x000fe20000000f00 */
[----:B------:R-:W-:Y:S02]  /*334c0*/  IMAD.MOV.U32 R2, RZ, RZ, R0 ;  /* 0x000000ffff027224 */ /* 0x000fe400078e0000 */
[----:B------:R-:W-:Y:S02]  /*334d0*/  IMAD.MOV.U32 R132, RZ, RZ, R131 ;  /* 0x000000ffff847224 */ /* 0x000fe400078e0083 */
.L_x_29710:
[----:B------:R-:W-:Y:S05]  /*334e0*/  BSYNC B1 ;  /* 0x0000000000017941 */ /* 0x000fea0003800000 */
.L_x_29708:
        /* <DEDUP_REMOVED lines=11> */
.L_x_29712:
[----:B------:R-:W-:Y:S01]  /*335a0*/  MOV R3, R252 ;  /* 0x000000fc00037202 */ /* 0x000fe20000000f00 */
[----:B------:R-:W-:Y:S01]  /*335b0*/  IMAD.MOV.U32 R0, RZ, RZ, R2 ;  /* 0x000000ffff007224 */ /* 0x000fe200078e0002 */
[----:B------:R-:W-:Y:S01]  /*335c0*/  MOV R131, R130 ;  /* 0x0000008200837202 */ /* 0x000fe20000000f00 */
[----:B------:R-:W-:Y:S02]  /*335d0*/  IMAD.MOV.U32 R127, RZ, RZ, R126 ;  /* 0x000000ffff7f7224 */ /* 0x000fe400078e007e */
.L_x_29713:
[----:B------:R-:W-:Y:S05]  /*335e0*/  BSYNC B1 ;  /* 0x0000000000017941 */ /* 0x000fea0003800000 */
.L_x_29711:
        /* <DEDUP_REMOVED lines=11> */
.L_x_29715:
[----:B-1----:R1:W-:Y:S01]  /*336a0*/  STL [R1+0x830], R3 ;  /* 0x0008300301007387 */ /* 0x0023e20000100800 */
[----:B------:R-:W-:Y:S01]  /*336b0*/  IMAD.MOV.U32 R2, RZ, RZ, R0 ;  /* 0x000000ffff027224 */ /* 0x000fe200078e0000 */
[----:B------:R-:W-:Y:S01]  /*336c0*/  MOV R130, R129 ;  /* 0x0000008100827202 */ /* 0x000fe20000000f00 */
[----:B------:R-:W-:Y:S02]  /*336d0*/  IMAD.MOV.U32 R126, RZ, RZ, R125 ;  /* 0x000000ffff7e7224 */ /* 0x000fe400078e007d */
.L_x_29716:
[----:B-1----:R-:W-:Y:S05]  /*336e0*/  BSYNC B1 ;  /* 0x0000000000017941 */ /* 0x002fea0003800000 */
.L_x_29714:
        /* <DEDUP_REMOVED lines=12> */
.L_x_29718:
[----:B-1---5:R-:W-:Y:S01]  /*337b0*/  IMAD.MOV.U32 R252, RZ, RZ, R3 ;  /* 0x000000fffffc7224 */ /* 0x022fe200078e0003 */
[----:B------:R-:W-:Y:S01]  /*337c0*/  MOV R0, R2 ;  /* 0x0000000200007202 */ /* 0x000fe20000000f00 */
[----:B------:R-:W-:Y:S02]  /*337d0*/  IMAD.MOV.U32 R125, RZ, RZ, R124 ;  /* 0x000000ffff7d7224 */ /* 0x000fe400078e007c */
[----:B------:R-:W-:Y:S02]  /*337e0*/  IMAD.MOV.U32 R129, RZ, RZ, R128 ;  /* 0x000000ffff817224 */ /* 0x000fe400078e0080 */
.L_x_29719:
[----:B------:R-:W-:Y:S05]  /*337f0*/  BSYNC B1 ;  /* 0x0000000000017941 */ /* 0x000fea0003800000 */
.L_x_29717:
        /* <DEDUP_REMOVED lines=8> */
[-C--:B------:R-:W-:Y:S02]  /*33880*/  MOV R128, R3.reuse ;  /* 0x0000000300807202 */ /* 0x080fe40000000f00 */
[----:B------:R-:W-:Y:S01]  /*33890*/  ISETP.GE.OR P0, PT, R252, R3, P0 ;  /* 0x00000003fc00720c */ /* 0x000fe20000706670 */
[----:B------:R-:W-:Y:S02]  /*338a0*/  IMAD.MOV.U32 R3, RZ, RZ, R2 ;  /* 0x000000ffff037224 */ /* 0x000fe400078e0002 */
[----:B------:R1:W-:Y:S02]  /*338b0*/  STL [R1+0x830], R128 ;  /* 0x0008308001007387 */ /* 0x0003e40000100800 */
[----:B-1----:R-:W-:-:S08]  /*338c0*/  MOV R128, R0 ;  /* 0x0000000000807202 */ /* 0x002fd00000000f00 */
[----:B------:R-:W-:Y:S05]  /*338d0*/  @P0 BRA `(.L_x_29722) ;  /* 0x0000004000000947 */ /* 0x000fea0003800000 */
.L_x_29721:
[----:B------:R1:W5:Y:S01]  /*338e0*/  LDL.LU R124, [R1+0x82c] ;  /* 0x00082c00017c7983 */ /* 0x0003620000300800 */
[----:B------:R-:W-:-:S03]  /*338f0*/  IMAD.MOV.U32 R3, RZ, RZ, R0 ;  /* 0x000000ffff037224 */ /* 0x000fc600078e0000 */
[----:B------:R1:W-:Y:S01]  /*33900*/  STL [R1+0x830], R252 ;  /* 0x000830fc01007387 */ /* 0x0003e20000100800 */
[----:B------:R-:W-:-:S03]  /*33910*/  IMAD.MOV.U32 R128, RZ, RZ, R2 ;  /* 0x000000ffff807224 */ /* 0x000fc600078e0002 */
.L_x_29722:
[----:B------:R-:W-:Y:S05]  /*33920*/  BSYNC B1 ;  /* 0x0000000000017941 */ /* 0x000fea0003800000 */
.L_x_29720:
        /* <DEDUP_REMOVED lines=16> */
.L_x_29724:
[----:B------:R-:W-:Y:S01]  /*33a30*/  IMAD.MOV.U32 R2, RZ, RZ, R3 ;  /* 0x000000ffff027224 */ /* 0x000fe200078e0003 */
[----:B-1----:R1:W5:Y:S04]  /*33a40*/  LDL.LU R252, [R1+0x830] ;  /* 0x0008300001fc7983 */ /* 0x0023680000300800 */
[----:B------:R-:W2:Y:S04]  /*33a50*/  LDL.LU R3, [R1+0x828] ;  /* 0x0008280001037983 */ /* 0x000ea80000300800 */
[----:B------:R1:W-:Y:S04]  /*33a60*/  STL [R1+0x81c], R0 ;  /* 0x00081c0001007387 */ /* 0x0003e80000100800 */
[----:B--2---:R1:W-:Y:S02]  /*33a70*/  STL [R1+0x82c], R3 ;  /* 0x00082c0301007387 */ /* 0x0043e40000100800 */
.L_x_29725:
[----:B------:R-:W-:Y:S05]  /*33a80*/  BSYNC B1 ;  /* 0x0000000000017941 */ /* 0x000fea0003800000 */
.L_x_29723:
        /* <DEDUP_REMOVED lines=11> */
.L_x_29727:
[----:B-1---5:R-:W-:Y:S01]  /*33b40*/  MOV R3, R252 ;  /* 0x000000fc00037202 */ /* 0x022fe20000000f00 */
[----:B------:R-:W-:Y:S01]  /*33b50*/  IMAD.MOV.U32 R0, RZ, RZ, R2 ;  /* 0x000000ffff007224 */ /* 0x000fe200078e0002 */
[----:B------:R-:W2:Y:S04]  /*33b60*/  LDL.LU R252, [R1+0x824] ;  /* 0x0008240001fc7983 */ /* 0x000ea80000300800 */
[----:B------:R-:W3:Y:S04]  /*33b70*/  LDL.LU R2, [R1+0x814] ;  /* 0x0008140001027983 */ /* 0x000ee80000300800 */
[----:B--2---:R1:W-:Y:S04]  /*33b80*/  STL [R1+0x828], R252 ;  /* 0x000828fc01007387 */ /* 0x0043e80000100800 */
[----:B---3--:R1:W-:Y:S02]  /*33b90*/  STL [R1+0x818], R2 ;  /* 0x0008180201007387 */ /* 0x0083e40000100800 */
.L_x_29728:
[----:B-1----:R-:W-:Y:S05]  /*33ba0*/  BSYNC B1 ;  /* 0x0000000000017941 */ /* 0x002fea0003800000 */
.L_x_29726:
        /* <DEDUP_REMOVED lines=13> */
.L_x_29730:
[----:B------:R-:W2:Y:S04]  /*33c80*/  LDL.LU R252, [R1+0x820] ;  /* 0x0008200001fc7983 */ /* 0x000ea80000300800 */
[----:B------:R-:W-:Y:S04]  /*33c90*/  STL [R1+0x830], R3 ;  /* 0x0008300301007387 */ /* 0x000fe80000100800 */
[----:B------:R-:W-:Y:S04]  /*33ca0*/  STL [R1+0x814], R2 ;  /* 0x0008140201007387 */ /* 0x000fe80000100800 */
[----:B------:R-:W-:Y:S04]  /*33cb0*/  STL [R1+0x820], R3 ;  /* 0x0008200301007387 */ /* 0x000fe80000100800 */
[----:B------:R-:W-:Y:S04]  /*33cc0*/  STL [R1+0x810], R0 ;  /* 0x0008100001007387 */ /* 0x000fe80000100800 */
[----:B--2---:R1:W-:Y:S02]  /*33cd0*/  STL [R1+0x824], R252 ;  /* 0x000824fc01007387 */ /* 0x0043e40000100800 */
[----:B-1----:R-:W-:-:S02]  /*33ce0*/  MOV R252, R0 ;  /* 0x0000000000fc7202 */ /* 0x002fc40000000f00 */
.L_x_29731:
[----:B------:R-:W-:Y:S05]  /*33cf0*/  BSYNC B1 ;  /* 0x0000000000017941 */ /* 0x000fea0003800000 */
.L_x_29729:
[----:B------:R-:W2:Y:S02]  /*33d00*/  LDL.LU R0, [R1+0x834] ;  /* 0x0008340001007983 */ /* 0x000ea40000300800 */
[----:B--2---:R-:W-:-:S05]  /*33d10*/  IADD3 R0, R0, 0x4, RZ ;  /* 0x0000000400007810 */ /* 0x004fca0007ffe0ff */
[----:B------:R1:W-:Y:S01]  /*33d20*/  STL [R1+0x834], R0 ;  /* 0x0008340001007387 */ /* 0x0003e20000100800 */
[----:B------:R-:W-:Y:S01]  /*33d30*/  @!P1 CALL.REL.NOINC `(.L_x_29732) ;  /* 0x0000001000009944 */ /* 0x000fe20003c00000 */
[----:B------:R-:W-:Y:S05]  /*33d40*/  BRA `(.L_x_29733) ;  /* 0xffff7ee000007947 */ /* 0x000fea000383ffff */
.L_x_29732:
[----:B------:R-:W2:Y:S04]  /*33d50*/  LDL.LU R2, [R1+0x840] ;  /* 0x0008400001027983 */ /* 0x000ea80000300800 */
[----:B-1----:R-:W2:Y:S04]  /*33d60*/  LDL.LU R0, [R1+0x844] ;  /* 0x0008440001007983 */ /* 0x002ea80000300800 */
[----:B------:R1:W5:Y:S01]  /*33d70*/  LDL.LU R3, [R1+0x83c] ;  /* 0x00083c0001037983 */ /* 0x0003620000300800 */
[----:B--2---:R-:W-:-:S03]  /*33d80*/  FADD.FTZ R2, R0, R2 ;  /* 0x0000000200027221 */ /* 0x004fc60000010000 */
[----:B------:R-:W2:Y:S04]  /*33d90*/  LDL.LU R0, [R1+0x830] ;  /* 0x0008300001007983 */ /* 0x000ea80000300800 */
[----:B------:R1:W-:Y:S04]  /*33da0*/  STL [R1+0x810], R252 ;  /* 0x000810fc01007387 */ /* 0x0003e80000100800 */
[----:B--2---:R1:W-:Y:S02]  /*33db0*/  STL [R1+0x820], R0 ;  /* 0x0008200001007387 */ /* 0x0043e40000100800 */
.L_x_29350:
[----:B------:R-:W-:Y:S05]  /*33dc0*/  BSYNC B0 ;  /* 0x0000000000007941 */ /* 0x000fea0003800000 */
.L_x_29349:
[----:B-1----:R-:W1:Y:S01]  /*33dd0*/  S2R R252, SR_LANEID ;  /* 0x0000000000fc7919 */ /* 0x002e620000000000 */
[----:B------:R-:W-:Y:S03]  /*33de0*/  BSSY B0, `(.L_x_29734) ;  /* 0x0000056000007945 */ /* 0x000fe60003800000 */
[----:B------:R-:W3:Y:S01]  /*33df0*/  S2R R0, SR_TID.X ;  /* 0x0000000000007919 */ /* 0x000ee20000002100 */
[----:B-1----:R-:W-:-:S02]  /*33e00*/  ISETP.NE.AND P0, PT, R252, RZ, PT ;  /* 0x000000fffc00720c */ /* 0x002fc40003f05270 */
[----:B---3--:R-:W-:-:S11]  /*33e10*/  ISETP.NE.AND P1, PT, R0, RZ, PT ;  /* 0x000000ff0000720c */ /* 0x008fd60003f25270 */
[----:B------:R-:W-:Y:S05]  /*33e20*/  @P0 BRA `(.L_x_29735) ;  /* 0x0000051000000947 */ /* 0x000fea0003800000 */
[----:B------:R1:W-:Y:S04]  /*33e30*/  STL.64 [R1+0x850], R250 ;  /* 0x000850fa01007387 */ /* 0x0003e80000100a00 */
[----:B------:R3:W-:Y:S04]  /*33e40*/  STL.64 [R1+0x848], R248 ;  /* 0x000848f801007387 */ /* 0x0007e80000100a00 */
[----:B------:R4:W-:Y:S04]  /*33e50*/  STL.64 [R1+0x858], R246 ;  /* 0x000858f601007387 */ /* 0x0009e80000100a00 */
[----:B-12---:R-:W2:Y:S04]  /*33e60*/  LDL R250, [R1+0x828] ;  /* 0x0008280001fa7983 */ /* 0x006ea80000100800 */
[----:B---3--:R-:W2:Y:S04]  /*33e70*/  LDL R248, [R1+0x820] ;  /* 0x0008200001f87983 */ /* 0x008ea80000100800 */
[----:B------:R-:W2:Y:S04]  /*33e80*/  LDL R249, [R1+0x824] ;  /* 0x0008240001f97983 */ /* 0x000ea80000100800 */
[----:B------:R-:W2:Y:S01]  /*33e90*/  LDL R251, [R1+0x82c] ;  /* 0x00082c0001fb7983 */ /* 0x000ea20000100800 */
[----:B----45:R-:W-:-:S02]  /*33ea0*/  IMAD.MOV.U32 R246, RZ, RZ, R3 ;  /* 0x000000fffff67224 */ /* 0x030fc400078e0003 */
[----:B------:R-:W-:Y:S01]  /*33eb0*/  IMAD.MOV.U32 R247, RZ, RZ, R2 ;  /* 0x000000fffff77224 */ /* 0x000fe200078e0002 */
[----:B--2---:R1:W-:Y:S04]  /*33ec0*/  STS.128 [0x10], R248 ;  /* 0x000010f8ff007388 */ /* 0x0043e80000000c00 */
[----:B-1----:R-:W2:Y:S04]  /*33ed0*/  LDL R248, [R1+0x810] ;  /* 0x0008100001f87983 */ /* 0x002ea80000100800 */
[----:B------:R-:W2:Y:S04]  /*33ee0*/  LDL R249, [R1+0x814] ;  /* 0x0008140001f97983 */ /* 0x000ea80000100800 */
[----:B------:R-:W2:Y:S04]  /*33ef0*/  LDL R250, [R1+0x818] ;  /* 0x0008180001fa7983 */ /* 0x000ea80000100800 */
[----:B------:R-:W2:Y:S04]  /*33f00*/  LDL R251, [R1+0x81c] ;  /* 0x00081c0001fb7983 */ /* 0x000ea80000100800 */
[----:B------:R1:W-:Y:S04]  /*33f10*/  STS.64 [0x8], R246 ;  /* 0x000008f6ff007388 */ /* 0x0003e80000000a00 */
[----:B-1----:R-:W3:Y:S04]  /*33f20*/  LDL.LU.64 R246, [R1+0x858] ;  /* 0x0008580001f67983 */ /* 0x002ee80000300a00 */
[----:B--2---:R1:W-:Y:S04]  /*33f30*/  STS.128 [0x210], R248 ;  /* 0x000210f8ff007388 */ /* 0x0043e80000000c00 */
[----:B-1----:R-:W2:Y:S04]  /*33f40*/  LDL.LU.64 R250, [R1+0x850] ;  /* 0x0008500001fa7983 */ /* 0x002ea80000300a00 */
[----:B------:R-:W2:Y:S04]  /*33f50*/  LDL.LU.64 R248, [R1+0x848] ;  /* 0x0008480001f87983 */ /* 0x000ea80000300a00 */
        /* <DEDUP_REMOVED lines=60> */
[----:B---3--:R1:W-:Y:S04]  /*34320*/  STS.128 [0x3f0], R244 ;  /* 0x0003f0f4ff007388 */ /* 0x0083e80000000c00 */
[----:B--2---:R1:W-:Y:S02]  /*34330*/  STS.128 [0x400], R248 ;  /* 0x000400f8ff007388 */ /* 0x0043e40000000c00 */
.L_x_29735:
[----:B------:R-:W-:Y:S05]  /*34340*/  BSYNC B0 ;  /* 0x0000000000007941 */ /* 0x000fea0003800000 */
.L_x_29734:
[----:B------:R-:W-:Y:S06]  /*34350*/  BAR.SYNC.DEFER_BLOCKING 0x0 ;  /* 0x0000000000007b1d */ /* 0x000fec0000010000 */
[----:B------:R-:W-:Y:S05]  /*34360*/  @P1 EXIT ;  /* 0x000000000000194d */ /* 0x000fea0003800000 */
[----:B------:R3:W-:Y:S01]  /*34370*/  STL.64 [R1+0x850], R6 ;  /* 0x0008500601007387 */ /* 0x0007e20000100a00 */
[----:B------:R-:W-:Y:S01]  /*34380*/  MOV R0, c[0x0][0x180] ;  /* 0x0000600000007a02 */ /* 0x000fe20000000f00 */
[----:B------:R-:W4:Y:S02]  /*34390*/  MUFU.LG2 R2, R2 ;  /* 0x0000000200027308 */ /* 0x000f240000000c00 */
[----:B------:R0:W-:Y:S01]  /*343a0*/  STL.64 [R1+0x848], R4 ;  /* 0x0008480401007387 */ /* 0x0001e20000100a00 */
[----:B------:R-:W-:-:S03]  /*343b0*/  ISETP.GE.AND P0, PT, R0, 0x1, PT ;  /* 0x000000010000780c */ /* 0x000fc60003f06270 */
[----:B-1-3--:R-:W1:Y:S01]  /*343c0*/  S2R R7, SR_CTAID.X ;  /* 0x0000000000077919 */ /* 0x00ae620000002500 */
[----:B0-----:R-:W-:Y:S02]  /*343d0*/  IMAD.MOV.U32 R5, RZ, RZ, 0x4 ;  /* 0x00000004ff057424 */ /* 0x001fe400078e00ff */
[C---:B-1----:R-:W-:Y:S02]  /*343e0*/  IMAD R252, R7.reuse, c[0x0][0x180], RZ ;  /* 0x0000600007fc7a24 */ /* 0x042fe400078e02ff */
[----:B------:R-:W-:-:S04]  /*343f0*/  IMAD.WIDE R6, R7, R5, c[0x0][0x168] ;  /* 0x00005a0007067625 */ /* 0x000fc800078e0205 */
[----:B------:R-:W-:-:S04]  /*34400*/  IMAD.SHL.U32 R252, R252, 0x2, RZ ;  /* 0x00000002fcfc7824 */ /* 0x000fc800078e00ff */
[----:B------:R-:W-:-:S04]  /*34410*/  IMAD.WIDE R6, R252, R5, c[0x0][0x170] ;  /* 0x00005c00fc067625 */ /* 0x000fc800078e0205 */
[----:B------:R-:W-:Y:S02]  /*34420*/  IMAD.WIDE R4, R252, R5, c[0x0][0x178] ;  /* 0x00005e00fc047625 */ /* 0x000fe400078e0205 */
[----:B------:R0:W5:Y:S04]  /*34430*/  LDL.LU.64 R6, [R1+0x850] ;  /* 0x0008500001067983 */ /* 0x0001680000300a00 */
[----:B------:R0:W5:Y:S01]  /*34440*/  LDL.LU.64 R4, [R1+0x848] ;  /* 0x0008480001047983 */ /* 0x0001620000300a00 */
[----:B------:R-:W-:Y:S05]  /*34450*/  @!P0 BRA `(.L_x_29736) ;  /* 0x0000026000008947 */ /* 0x000fea0003800000 */
[----:B----4-:R1:W-:Y:S04]  /*34460*/  STL [R1+0x860], R10 ;  /* 0x0008600a01007387 */ /* 0x0103e80000100800 */
[----:B------:R3:W-:Y:S04]  /*34470*/  STL.64 [R1+0x858], R8 ;  /* 0x0008580801007387 */ /* 0x0007e80000100a00 */
[----:B------:R-:W4:Y:S04]  /*34480*/  LDL.LU R252, [R1+0x810] ;  /* 0x0008100001fc7983 */ /* 0x000f280000300800 */
[----:B-12---:R-:W2:Y:S04]  /*34490*/  LDL.LU R10, [R1+0x820] ;  /* 0x00082000010a7983 */ /* 0x006ea80000300800 */
[----:B---3--:R-:W1:Y:S01]  /*344a0*/  S2R R8, SR_CTAID.X ;  /* 0x0000000000087919 */ /* 0x008e620000002500 */
[----:B------:R-:W-:-:S03]  /*344b0*/  HFMA2.MMA R9, -RZ, RZ, 0, 2.384185791015625e-07 ;  /* 0x00000004ff097435 */ /* 0x000fc600000001ff */
[----:B-----5:R3:W-:Y:S04]  /*344c0*/  STL.64 [R1+0x850], R6 ;  /* 0x0008500601007387 */ /* 0x0207e80000100a00 */
[----:B------:R-:W4:Y:S04]  /*344d0*/  LDL.LU R0, [R1+0x824] ;  /* 0x0008240001007983 */ /* 0x000f280000300800 */
[----:B------:R0:W-:Y:S04]  /*344e0*/  STL.64 [R1+0x848], R4 ;  /* 0x0008480401007387 */ /* 0x0001e80000100a00 */
[----:B---3--:R-:W3:Y:S01]  /*344f0*/  S2R R7, SR_CTAID.X ;  /* 0x0000000000077919 */ /* 0x008ee20000002500 */
[----:B------:R-:W-:-:S02]  /*34500*/  IMAD.MOV.U32 R6, RZ, RZ, 0x4 ;  /* 0x00000004ff067424 */ /* 0x000fc400078e00ff */
[----:B-1----:R-:W-:Y:S01]  /*34510*/  IMAD R8, R8, c[0x0][0x180], RZ ;  /* 0x0000600008087a24 */ /* 0x002fe200078e02ff */
[----:B0-----:R-:W0:Y:S01]  /*34520*/  S2R R4, SR_CTAID.X ;  /* 0x0000000000047919 */ /* 0x001e220000002500 */
[----:B------:R-:W-:Y:S02]  /*34530*/  MOV R5, 0x4 ;  /* 0x0000000400057802 */ /* 0x000fe40000000f00 */
[----:B------:R-:W-:-:S04]  /*34540*/  IMAD.SHL.U32 R8, R8, 0x2, RZ ;  /* 0x0000000208087824 */ /* 0x000fc800078e00ff */
[----:B------:R-:W-:-:S04]  /*34550*/  IMAD.WIDE R8, R8, R9, c[0x0][0x170] ;  /* 0x00005c0008087625 */ /* 0x000fc800078e0209 */
[----:B---3--:R-:W-:Y:S01]  /*34560*/  IMAD.WIDE R6, R7, R6, c[0x0][0x168] ;  /* 0x00005a0007067625 */ /* 0x008fe200078e0206 */
[----:B--2---:R1:W-:Y:S04]  /*34570*/  STG.E [R8.64], R10 ;  /* 0x0000000a08007986 */ /* 0x0043e8000c101904 */
[----:B-1----:R-:W2:Y:S01]  /*34580*/  LDG.E.CONSTANT R10, [R6.64] ;  /* 0x00000004060a7981 */ /* 0x002ea2000c1e9900 */
[----:B0-----:R-:W-:Y:S02]  /*34590*/  IMAD R4, R4, c[0x0][0x180], RZ ;  /* 0x0000600004047a24 */ /* 0x001fe400078e02ff */
[----:B----4-:R-:W-:Y:S02]  /*345a0*/  FADD.FTZ R252, R252, -R3 ;  /* 0x80000003fcfc7221 */ /* 0x010fe40000010000 */
[----:B------:R-:W-:-:S02]  /*345b0*/  IMAD.SHL.U32 R4, R4, 0x2, RZ ;  /* 0x0000000204047824 */ /* 0x000fc400078e00ff */
[----:B------:R-:W-:Y:S02]  /*345c0*/  FFMA.FTZ R252, R2, -0.69314718246459960938, R252 ;  /* 0xbf31721802fc7823 */ /* 0x000fe400000100fc */
[----:B------:R-:W-:-:S04]  /*345d0*/  IMAD.WIDE R4, R4, R5, c[0x0][0x178] ;  /* 0x00005e0004047625 */ /* 0x000fc800078e0205 */
[----:B--2---:R-:W-:Y:S02]  /*345e0*/  FADD.FTZ R252, R10, R252 ;  /* 0x000000fc0afc7221 */ /* 0x004fe40000010000 */
[----:B------:R0:W5:Y:S04]  /*345f0*/  LDL.LU R10, [R1+0x860] ;  /* 0x00086000010a7983 */ /* 0x0001680000300800 */
[----:B------:R1:W-:Y:S04]  /*34600*/  STG.E [R4.64], R252 ;  /* 0x000000fc04007986 */ /* 0x0003e8000c101904 */
[----:B------:R2:W-:Y:S04]  /*34610*/  STG.E [R8.64+0x4], R0 ;  /* 0x0000040008007986 */ /* 0x0005e8000c101904 */
[----:B-1----:R-:W3:Y:S04]  /*34620*/  LDL.LU R252, [R1+0x814] ;  /* 0x0008140001fc7983 */ /* 0x002ee80000300800 */
[----:B--2---:R1:W2:Y:S04]  /*34630*/  LDG.E.CONSTANT R0, [R6.64] ;  /* 0x0000000406007981 */ /* 0x0042a8000c1e9900 */
[----:B------:R0:W5:Y:S04]  /*34640*/  LDL.LU.64 R8, [R1+0x858] ;  /* 0x0008580001087983 */ /* 0x0001680000300a00 */
[----:B-1----:R0:W5:Y:S01]  /*34650*/  LDL.LU.64 R6, [R1+0x850] ;  /* 0x0008500001067983 */ /* 0x0021620000300a00 */
[----:B---3--:R-:W-:-:S04]  /*34660*/  FADD.FTZ R252, R252, -R3 ;  /* 0x80000003fcfc7221 */ /* 0x008fc80000010000 */
[----:B------:R-:W-:-:S04]  /*34670*/  FFMA.FTZ R252, R2, -0.69314718246459960938, R252 ;  /* 0xbf31721802fc7823 */ /* 0x000fc800000100fc */
[----:B--2---:R-:W-:-:S05]  /*34680*/  FADD.FTZ R252, R0, R252 ;  /* 0x000000fc00fc7221 */ /* 0x004fca0000010000 */
[----:B------:R1:W-:Y:S04]  /*34690*/  STG.E [R4.64+0x4], R252 ;  /* 0x000004fc04007986 */ /* 0x0003e8000c101904 */
[----:B-1----:R0:W5:Y:S01]  /*346a0*/  LDL.LU.64 R4, [R1+0x848] ;  /* 0x0008480001047983 */ /* 0x0021620000300a00 */
[----:B------:R-:W-:-:S05]  /*346b0*/  IMAD.MOV.U32 R0, RZ, RZ, c[0x0][0x180] ;  /* 0x00006000ff007624 */ /* 0x000fca00078e00ff */
.L_x_29736:
[----:B----4-:R-:W-:-:S13]  /*346c0*/  ISETP.GE.AND P0, PT, R0, 0x2, PT ;  /* 0x000000020000780c */ /* 0x010fda0003f06270 */
[----:B------:R-:W-:Y:S05]  /*346d0*/  @!P0 BRA `(.L_x_29737) ;  /* 0x0000026000008947 */ /* 0x000fea0003800000 */
[----:B-----5:R1:W-:Y:S04]  /*346e0*/  STL [R1+0x860], R10 ;  /* 0x0008600a01007387 */ /* 0x0203e80000100800 */
[----:B------:R3:W-:Y:S04]  /*346f0*/  STL.64 [R1+0x858], R8 ;  /* 0x0008580801007387 */ /* 0x0007e80000100a00 */
[----:B------:R-:W4:Y:S04]  /*34700*/  LDL.LU R252, [R1+0x818] ;  /* 0x0008180001fc7983 */ /* 0x000f280000300800 */
[----:B-12---:R-:W2:Y:S04]  /*34710*/  LDL.LU R10, [R1+0x828] ;  /* 0x00082800010a7983 */ /* 0x006ea80000300800 */
[----:B---3--:R-:W1:Y:S01]  /*34720*/  S2R R8, SR_CTAID.X ;  /* 0x0000000000087919 */ /* 0x008e620000002500 */
[----:B------:R-:W-:-:S03]  /*34730*/  HFMA2.MMA R9, -RZ, RZ, 0, 2.384185791015625e-07 ;  /* 0x00000004ff097435 */ /* 0x000fc600000001ff */
[----:B------:R3:W-:Y:S04]  /*34740*/  STL.64 [R1+0x850], R6 ;  /* 0x0008500601007387 */ /* 0x0007e80000100a00 */
        /* <DEDUP_REMOVED lines=10> */
[----:B--2---:R1:W-:Y:S04]  /*347f0*/  STG.E [R8.64+0x8], R10 ;  /* 0x0000080a08007986 */ /* 0x0043e8000c101904 */
        /* <DEDUP_REMOVED lines=8> */
[----:B------:R1:W-:Y:S04]  /*34880*/  STG.E [R4.64+0x8], R252 ;  /* 0x000008fc04007986 */ /* 0x0003e8000c101904 */
        /* <DEDUP_REMOVED lines=11> */
.L_x_29737:
[----:B------:R-:W-:-:S13]  /*34940*/  ISETP.GE.AND P0, PT, R0, 0x3, PT ;  /* 0x000000030000780c */ /* 0x000fda0003f06270 */
[----:B------:R-:W-:Y:S05]  /*34950*/  @!P0 BRA `(.L_x_29738) ;  /* 0x0000024000008947 */ /* 0x000fea0003800000 */
[----:B------:R-:W1:Y:S04]  /*34960*/  S2R R252, SR_CTAID.X ;  /* 0x0000000000fc7919 */ /* 0x000e680000002500 */
[----:B-----5:R3:W-:Y:S04]  /*34970*/  STL.64 [R1+0x858], R8 ;  /* 0x0008580801007387 */ /* 0x0207e80000100a00 */
[----:B------:R4:W-:Y:S04]  /*34980*/  STL.64 [R1+0x850], R6 ;  /* 0x0008500601007387 */ /* 0x0009e80000100a00 */
[----:B------:R0:W-:Y:S01]  /*34990*/  STL.64 [R1+0x848], R4 ;  /* 0x0008480401007387 */ /* 0x0001e20000100a00 */
[----:B---3--:R-:W-:-:S03]  /*349a0*/  HFMA2.MMA R9, -RZ, RZ, 0, 2.384185791015625e-07 ;  /* 0x00000004ff097435 */ /* 0x008fc600000001ff */
[----:B----4-:R-:W0:Y:S01]  /*349b0*/  S2R R6, SR_CTAID.X ;  /* 0x0000000000067919 */ /* 0x010e220000002500 */
[----:B------:R-:W-:-:S06]  /*349c0*/  IMAD.MOV.U32 R7, RZ, RZ, 0x4 ;  /* 0x00000004ff077424 */ /* 0x000fcc00078e00ff */
[----:B-1----:R-:W-:-:S05]  /*349d0*/  IMAD.WIDE R8, R252, R9, c[0x0][0x168] ;  /* 0x00005a00fc087625 */ /* 0x002fca00078e0209 */
[----:B------:R1:W3:Y:S04]  /*349e0*/  LDG.E.CONSTANT R252, [R8.64] ;  /* 0x0000000408fc7981 */ /* 0x0002e8000c1e9900 */
[----:B-1----:R1:W5:Y:S01]  /*349f0*/  LDL.LU.64 R8, [R1+0x858] ;  /* 0x0008580001087983 */ /* 0x0023620000300a00 */
[----:B0-----:R-:W-:-:S04]  /*34a00*/  IMAD R4, R6, c[0x0][0x180], RZ ;  /* 0x0000600006047a24 */ /* 0x001fc800078e02ff */
[----:B------:R-:W-:-:S04]  /*34a10*/  IMAD.SHL.U32 R4, R4, 0x2, RZ ;  /* 0x0000000204047824 */ /* 0x000fc800078e00ff */
[----:B------:R-:W-:-:S05]  /*34a20*/  IMAD.WIDE R4, R4, R7, c[0x0][0x170] ;  /* 0x00005c0004047625 */ /* 0x000fca00078e0207 */
[----:B------:R0:W-:Y:S01]  /*34a30*/  STG.E [R4.64+0x10], R124 ;  /* 0x0000107c04007986 */ /* 0x0001e2000c101904 */
[----:B------:R-:W-:Y:S02]  /*34a40*/  IMAD R6, R6, c[0x0][0x180], RZ ;  /* 0x0000600006067a24 */ /* 0x000fe400078e02ff */
[----:B0-----:R-:W-:Y:S02]  /*34a50*/  FADD.FTZ R124, R128, -R3 ;  /* 0x80000003807c7221 */ /* 0x001fe40000010000 */
[----:B------:R-:W0:Y:S01]  /*34a60*/  S2R R128, SR_CTAID.X ;  /* 0x0000000000807919 */ /* 0x000e220000002500 */
[----:B------:R-:W-:Y:S01]  /*34a70*/  SHF.L.U32 R6, R6, 0x1, RZ ;  /* 0x0000000106067819 */ /* 0x000fe200000006ff */
[----:B------:R-:W-:-:S04]  /*34a80*/  FFMA.FTZ R124, R2, -0.69314718246459960938, R124 ;  /* 0xbf317218027c7823 */ /* 0x000fc8000001007c */
[----:B------:R-:W-:-:S04]  /*34a90*/  IMAD.WIDE R6, R6, R7, c[0x0][0x178] ;  /* 0x00005e0006067625 */ /* 0x000fc800078e0207 */
[----:B---3--:R-:W-:Y:S02]  /*34aa0*/  FADD.FTZ R124, R252, R124 ;  /* 0x0000007cfc7c7221 */ /* 0x008fe40000010000 */
[----:B------:R-:W-:-:S03]  /*34ab0*/  IMAD.MOV.U32 R252, RZ, RZ, 0x4 ;  /* 0x00000004fffc7424 */ /* 0x000fc600078e00ff */
[----:B------:R3:W-:Y:S04]  /*34ac0*/  STG.E [R6.64+0x10], R124 ;  /* 0x0000107c06007986 */ /* 0x0007e8000c101904 */
[----:B------:R0:W-:Y:S04]  /*34ad0*/  STG.E [R4.64+0x14], R125 ;  /* 0x0000147d04007986 */ /* 0x0001e8000c101904 */
[----:B---3--:R1:W5:Y:S01]  /*34ae0*/  LDL.LU.64 R6, [R1+0x850] ;  /* 0x0008500001067983 */ /* 0x0083620000300a00 */
[----:B0-----:R-:W-:-:S03]  /*34af0*/  IMAD.WIDE R124, R128, R252, c[0x0][0x168] ;  /* 0x00005a00807c7625 */ /* 0x001fc600078e02fc */
[----:B------:R1:W5:Y:S04]  /*34b00*/  LDL.LU.64 R4, [R1+0x848] ;  /* 0x0008480001047983 */ /* 0x0003680000300a00 */
[----:B------:R0:W3:Y:S04]  /*34b10*/  LDG.E.CONSTANT R125, [R124.64] ;  /* 0x000000047c7d7981 */ /* 0x0000e8000c1e9900 */
[----:B------:R-:W4:Y:S01]  /*34b20*/  S2R R128, SR_CTAID.X ;  /* 0x0000000000807919 */ /* 0x000f220000002500 */
[----:B0-----:R-:W-:-:S04]  /*34b30*/  FADD.FTZ R124, R129, -R3 ;  /* 0x80000003817c7221 */ /* 0x001fc80000010000 */
[----:B------:R-:W-:Y:S02]  /*34b40*/  FFMA.FTZ R124, R2, -0.69314718246459960938, R124 ;  /* 0xbf317218027c7823 */ /* 0x000fe4000001007c */
[----:B----4-:R-:W-:-:S04]  /*34b50*/  IMAD R128, R128, c[0x0][0x180], RZ ;  /* 0x0000600080807a24 */ /* 0x010fc800078e02ff */
[----:B------:R-:W-:-:S04]  /*34b60*/  IMAD.SHL.U32 R128, R128, 0x2, RZ ;  /* 0x0000000280807824 */ /* 0x000fc800078e00ff */
[----:B------:R-:W-:-:S04]  /*34b70*/  IMAD.WIDE R128, R128, R252, c[0x0][0x178] ;  /* 0x00005e0080807625 */ /* 0x000fc800078e02fc */
[----:B---3--:R-:W-:-:S05]  /*34b80*/  FADD.FTZ R124, R125, R124 ;  /* 0x0000007c7d7c7221 */ /* 0x008fca0000010000 */
[----:B------:R1:W-:Y:S02]  /*34b90*/  STG.E [R128.64+0x14], R124 ;  /* 0x0000147c80007986 */ /* 0x0003e4000c101904 */
.L_x_29738:
[----:B------:R-:W-:-:S13]  /*34ba0*/  ISETP.GE.AND P0, PT, R0, 0x4, PT ;  /* 0x000000040000780c */ /* 0x000fda0003f06270 */
[----:B------:R-:W-:Y:S05]  /*34bb0*/  @!P0 BRA `(.L_x_29739) ;  /* 0x0000023000008947 */ /* 0x000fea0003800000 */
[----:B-1---5:R-:W1:Y:S01]  /*34bc0*/  S2R R124, SR_CTAID.X ;  /* 0x00000000007c7919 */ /* 0x022e620000002500 */
[----:B------:R-:W-:Y:S01]  /*34bd0*/  IMAD.MOV.U32 R125, RZ, RZ, 0x4 ;  /* 0x00000004ff7d7424 */ /* 0x000fe200078e00ff */
[----:B------:R-:W-:Y:S02]  /*34be0*/  MOV R129, 0x4 ;  /* 0x0000000400817802 */ /* 0x000fe40000000f00 */
[----:B------:R1:W-:Y:S04]  /*34bf0*/  STL.64 [R1+0x850], R6 ;  /* 0x0008500601007387 */ /* 0x0003e80000100a00 */
[----:B------:R-:W3:Y:S04]  /*34c00*/  S2R R252, SR_CTAID.X ;  /* 0x0000000000fc7919 */ /* 0x000ee80000002500 */
[----:B------:R-:W4:Y:S04]  /*34c10*/  S2R R128, SR_CTAID.X ;  /* 0x0000000000807919 */ /* 0x000f280000002500 */
[----:B------:R4:W-:Y:S01]  /*34c20*/  STL.64 [R1+0x848], R4 ;  /* 0x0008480401007387 */ /* 0x0009e20000100a00 */
[----:B-1----:R-:W-:Y:S01]  /*34c30*/  IMAD.WIDE R6, R124, R125, c[0x0][0x168] ;  /* 0x00005a007c067625 */ /* 0x002fe200078e027d */
[----:B------:R-:W-:-:S04]  /*34c40*/  HFMA2.MMA R124, -RZ, RZ, 0, 2.384185791015625e-07 ;  /* 0x00000004ff7c7435 */ /* 0x000fc800000001ff */
[----:B--2---:R3:W2:Y:S01]  /*34c50*/  LDG.E.CONSTANT R125, [R6.64] ;  /* 0x00000004067d7981 */ /* 0x0046a2000c1e9900 */
[----:B----4-:R-:W-:Y:S02]  /*34c60*/  IMAD R4, R128, c[0x0][0x180], RZ ;  /* 0x0000600080047a24 */ /* 0x010fe400078e02ff */
[----:B---3--:R-:W-:Y:S02]  /*34c70*/  IMAD R6, R252, c[0x0][0x180], RZ ;  /* 0x00006000fc067a24 */ /* 0x008fe400078e02ff */
[----:B------:R-:W-:Y:S02]  /*34c80*/  IMAD.SHL.U32 R4, R4, 0x2, RZ ;  /* 0x0000000204047824 */ /* 0x000fe400078e00ff */
[----:B------:R-:W-:Y:S02]  /*34c90*/  IMAD.SHL.U32 R6, R6, 0x2, RZ ;  /* 0x0000000206067824 */ /* 0x000fe400078e00ff */
[----:B------:R-:W-:-:S04]  /*34ca0*/  IMAD.WIDE R4, R4, R129, c[0x0][0x170] ;  /* 0x00005c0004047625 */ /* 0x000fc800078e0281 */
[----:B------:R-:W-:Y:S01]  /*34cb0*/  IMAD.WIDE R6, R6, R124, c[0x0][0x178] ;  /* 0x00005e0006067625 */ /* 0x000fe200078e027c */
[----:B------:R-:W-:Y:S03]  /*34cc0*/  STG.E [R4.64+0x18], R126 ;  /* 0x0000187e04007986 */ /* 0x000fe6000c101904 */
[----:B------:R-:W-:-:S04]  /*34cd0*/  FADD.FTZ R124, R130, -R3 ;  /* 0x80000003827c7221 */ /* 0x000fc80000010000 */
[----:B------:R-:W-:-:S04]  /*34ce0*/  FFMA.FTZ R124, R2, -0.69314718246459960938, R124 ;  /* 0xbf317218027c7823 */ /* 0x000fc8000001007c */
[----:B--2---:R-:W-:-:S05]  /*34cf0*/  FADD.FTZ R125, R125, R124 ;  /* 0x0000007c7d7d7221 */ /* 0x004fca0000010000 */
[----:B------:R1:W-:Y:S02]  /*34d00*/  STG.E [R6.64+0x18], R125 ;  /* 0x0000187d06007986 */ /* 0x0003e4000c101904 */
[----:B-1----:R-:W-:Y:S02]  /*34d10*/  IMAD.WIDE R124, R128, R129, c[0x0][0x168] ;  /* 0x00005a00807c7625 */ /* 0x002fe400078e0281 */
[----:B------:R1:W5:Y:S04]  /*34d20*/  LDL.LU.64 R6, [R1+0x850] ;  /* 0x0008500001067983 */ /* 0x0003680000300a00 */
[----:B------:R-:W2:Y:S04]  /*34d30*/  LDG.E.CONSTANT R124, [R124.64] ;  /* 0x000000047c7c7981 */ /* 0x000ea8000c1e9900 */
[----:B------:R3:W-:Y:S04]  /*34d40*/  STG.E [R4.64+0x1c], R127 ;  /* 0x00001c7f04007986 */ /* 0x0007e8000c101904 */
[----:B---3--:R1:W5:Y:S04]  /*34d50*/  LDL.LU.64 R4, [R1+0x848] ;  /* 0x0008480001047983 */ /* 0x0083680000300a00 */
[----:B------:R-:W3:Y:S01]  /*34d60*/  S2R R129, SR_CTAID.X ;  /* 0x0000000000817919 */ /* 0x000ee20000002500 */
[----:B------:R-:W-:-:S02]  /*34d70*/  IMAD.MOV.U32 R128, RZ, RZ, 0x4 ;  /* 0x00000004ff807424 */ /* 0x000fc400078e00ff */
[----:B---3--:R-:W-:Y:S02]  /*34d80*/  IMAD R126, R129, c[0x0][0x180], RZ ;  /* 0x00006000817e7a24 */ /* 0x008fe400078e02ff */
[----:B------:R-:W-:-:S03]  /*34d90*/  FADD.FTZ R129, R131, -R3 ;  /* 0x8000000383817221 */ /* 0x000fc60000010000 */
[----:B------:R-:W-:Y:S01]  /*34da0*/  SHF.L.U32 R126, R126, 0x1, RZ ;  /* 0x000000017e7e7819 */ /* 0x000fe200000006ff */
[----:B------:R-:W-:-:S04]  /*34db0*/  FFMA.FTZ R129, R2, -0.69314718246459960938, R129 ;  /* 0xbf31721802817823 */ /* 0x000fc80000010081 */
[----:B------:R-:W-:-:S04]  /*34dc0*/  IMAD.WIDE R126, R126, R128, c[0x0][0x178] ;  /* 0x00005e007e7e7625 */ /* 0x000fc800078e0280 */
[----:B--2---:R-:W-:-:S05]  /*34dd0*/  FADD.FTZ R124, R124, R129 ;  /* 0x000000817c7c7221 */ /* 0x004fca0000010000 */
[----:B------:R1:W-:Y:S02]  /*34de0*/  STG.E [R126.64+0x1c], R124 ;  /* 0x00001c7c7e007986 */ /* 0x0003e4000c101904 */
.L_x_29739:
[----:B------:R-:W3:Y:S01]  /*34df0*/  S2R R252, SR_CTAID.X ;  /* 0x0000000000fc7919 */ /* 0x000ee20000002500 */
[----:B------:R-:W-:Y:S01]  /*34e00*/  ISETP.GE.AND P0, PT, R0, 0x5, PT ;  /* 0x000000050000780c */ /* 0x000fe20003f06270 */
[----:B------:R-:W-:Y:S02]  /*34e10*/  IMAD.MOV.U32 R125, RZ, RZ, 0x4 ;  /* 0x00000004ff7d7424 */ /* 0x000fe400078e00ff */
[C---:B---3--:R-:W-:Y:S02]  /*34e20*/  IMAD R130, R252.reuse, c[0x0][0x180], RZ ;  /* 0x00006000fc827a24 */ /* 0x048fe400078e02ff */
[----:B-1----:R-:W-:-:S03]  /*34e30*/  IMAD R128, R252, c[0x0][0x180], RZ ;  /* 0x00006000fc807a24 */ /* 0x002fc600078e02ff */
[----:B------:R-:W-:Y:S01]  /*34e40*/  SHF.L.U32 R130, R130, 0x1, RZ ;  /* 0x0000000182827819 */ /* 0x000fe200000006ff */
[----:B------:R-:W-:-:S04]  /*34e50*/  IMAD.SHL.U32 R128, R128, 0x2, RZ ;  /* 0x0000000280807824 */ /* 0x000fc800078e00ff */
[----:B------:R-:W-:-:S04]  /*34e60*/  IMAD.WIDE R130, R130, R125, c[0x0][0x170] ;  /* 0x00005c0082827625 */ /* 0x000fc800078e027d */
[----:B------:R-:W-:Y:S01]  /*34e70*/  IMAD.WIDE R128, R128, R125, c[0x0][0x178] ;  /* 0x00005e0080807625 */ /* 0x000fe200078e027d */
[----:B------:R-:W-:Y:S05]  /*34e80*/  @!P0 BRA `(.L_x_29740) ;  /* 0x000000e000008947 */ /* 0x000fea0003800000 */
[----:B-----5:R-:W1:Y:S04]  /*34e90*/  S2R R124, SR_CTAID.X ;  /* 0x00000000007c7919 */ /* 0x020e680000002500 */
[----:B------:R3:W-:Y:S01]  /*34ea0*/  STG.E [R130.64+0x20], R120 ;  /* 0x0000207882007986 */ /* 0x0007e2000c101904 */
[----:B-1----:R-:W-:-:S05]  /*34eb0*/  IMAD.WIDE R124, R124, R125, c[0x0][0x168] ;  /* 0x00005a007c7c7625 */ /* 0x002fca00078e027d */
[----:B------:R1:W4:Y:S04]  /*34ec0*/  LDG.E.CONSTANT R126, [R124.64] ;  /* 0x000000047c7e7981 */ /* 0x000328000c1e9900 */
[----:B-12---:R1:W2:Y:S01]  /*34ed0*/  LDG.E.CONSTANT R124, [R124.64] ;  /* 0x000000047c7c7981 */ /* 0x0062a2000c1e9900 */
[----:B------:R-:W-:-:S04]  /*34ee0*/  FADD.FTZ R127, R133, -R3 ;  /* 0x80000003857f7221 */ /* 0x000fc80000010000 */
[----:B------:R-:W-:Y:S02]  /*34ef0*/  FFMA.FTZ R127, R2, -0.69314718246459960938, R127 ;  /* 0xbf317218027f7823 */ /* 0x000fe4000001007f */
[----:B-1----:R-:W-:-:S04]  /*34f00*/  FADD.FTZ R125, R132, -R3 ;  /* 0x80000003847d7221 */ /* 0x002fc80000010000 */
[----:B------:R-:W-:-:S04]  /*34f10*/  FFMA.FTZ R125, R2, -0.69314718246459960938, R125 ;  /* 0xbf317218027d7823 */ /* 0x000fc8000001007d */
[----:B----4-:R-:W-:-:S05]  /*34f20*/  FADD.FTZ R125, R126, R125 ;  /* 0x0000007d7e7d7221 */ /* 0x010fca0000010000 */
[----:B------:R3:W-:Y:S04]  /*34f30*/  STG.E [R128.64+0x20], R125 ;  /* 0x0000207d80007986 */ /* 0x0007e8000c101904 */
[----:B------:R3:W-:Y:S01]  /*34f40*/  STG.E [R130.64+0x24], R121 ;  /* 0x0000247982007986 */ /* 0x0007e2000c101904 */
[----:B--2---:R-:W-:-:S05]  /*34f50*/  FADD.FTZ R124, R124, R127 ;  /* 0x0000007f7c7c7221 */ /* 0x004fca0000010000 */
[----:B------:R3:W-:Y:S02]  /*34f60*/  STG.E [R128.64+0x24], R124 ;  /* 0x0000247c80007986 */ /* 0x0007e4000c101904 */
.L_x_29740:
[C---:B------:R-:W-:Y:S01]  /*34f70*/  ISETP.GE.AND P0, PT, R0.reuse, 0x6, PT ;  /* 0x000000060000780c */ /* 0x040fe20003f06270 */
[----:B---3--:R-:W-:Y:S01]  /*34f80*/  IMAD.MOV.U32 R120, RZ, RZ, 0x4 ;  /* 0x00000004ff787424 */ /* 0x008fe200078e00ff */
[C---:B------:R-:W-:Y:S02]  /*34f90*/  ISETP.GE.AND P2, PT, R0.reuse, 0x7, PT ;  /* 0x000000070000780c */ /* 0x040fe40003f46270 */
[----:B------:R-:W-:Y:S01]  /*34fa0*/  ISETP.GE.AND P3, PT, R0, 0x8, PT ;  /* 0x000000080000780c */ /* 0x000fe20003f66270 */
[----:B-----5:R-:W-:Y:S01]  /*34fb0*/  IMAD.WIDE R126, R252, R120, c[0x0][0x168] ;  /* 0x00005a00fc7e7625 */ /* 0x020fe200078e0278 */
[C---:B------:R-:W-:Y:S02]  /*34fc0*/  ISETP.GE.AND P6, PT, R0.reuse, 0x9, PT ;  /* 0x000000090000780c */ /* 0x040fe40003fc6270 */
[----:B------:R-:W-:-:S05]  /*34fd0*/  ISETP.GE.AND P1, PT, R0, 0xa, PT ;  /* 0x0000000a0000780c */ /* 0x000fca0003f26270 */
[----:B------:R-:W-:Y:S05]  /*34fe0*/  @!P0 BRA `(.L_x_29741) ;  /* 0x000000c000008947 */ /* 0x000fea0003800000 */
[----:B------:R-:W3:Y:S04]  /*34ff0*/  LDG.E.CONSTANT R120, [R126.64] ;  /* 0x000000047e787981 */ /* 0x000ee8000c1e9900 */
[----:B------:R-:W4:Y:S01]  /*35000*/  LDG.E.CONSTANT R124, [R126.64] ;  /* 0x000000047e7c7981 */ /* 0x000f22000c1e9900 */
[--C-:B------:R-:W-:Y:S02]  /*35010*/  FADD.FTZ R121, R134, -R3.reuse ;  /* 0x8000000386797221 */ /* 0x100fe40000010000 */
[----:B------:R-:W-:Y:S01]  /*35020*/  FADD.FTZ R125, R135, -R3 ;  /* 0x80000003877d7221 */ /* 0x000fe20000010000 */
[----:B------:R1:W-:Y:S01]  /*35030*/  STG.E [R130.64+0x28], R122 ;  /* 0x0000287a82007986 */ /* 0x0003e2000c101904 */
[C---:B------:R-:W-:Y:S02]  /*35040*/  FFMA.FTZ R121, R2.reuse, -0.69314718246459960938, R121 ;  /* 0xbf31721802797823 */ /* 0x040fe40000010079 */
[----:B------:R-:W-:-:S02]  /*35050*/  FFMA.FTZ R125, R2, -0.69314718246459960938, R125 ;  /* 0xbf317218027d7823 */ /* 0x000fc4000001007d */
[----:B---3--:R-:W-:Y:S02]  /*35060*/  FADD.FTZ R121, R120, R121 ;  /* 0x0000007978797221 */ /* 0x008fe40000010000 */
[----:B----4-:R-:W-:-:S03]  /*35070*/  FADD.FTZ R125, R124, R125 ;  /* 0x0000007d7c7d7221 */ /* 0x010fc60000010000 */
[----:B------:R1:W-:Y:S04]  /*35080*/  STG.E [R128.64+0x28], R121 ;  /* 0x0000287980007986 */ /* 0x0003e8000c101904 */
[----:B------:R1:W-:Y:S04]  /*35090*/  STG.E [R130.64+0x2c], R123 ;  /* 0x00002c7b82007986 */ /* 0x0003e8000c101904 */
[----:B------:R1:W-:Y:S02]  /*350a0*/  STG.E [R128.64+0x2c], R125 ;  /* 0x00002c7d80007986 */ /* 0x0003e4000c101904 */
.L_x_29741:
[----:B------:R-:W-:Y:S05]  /*350b0*/  @!P2 BRA `(.L_x_29742) ;  /* 0x000000c00000a947 */ /* 0x000fea0003800000 */
[----:B------:R-:W3:Y:S04]  /*350c0*/  LDG.E.CONSTANT R120, [R126.64] ;  /* 0x000000047e787981 */ /* 0x000ee8000c1e9900 */
[----:B-1----:R-:W4:Y:S01]  /*350d0*/  LDG.E.CONSTANT R122, [R126.64] ;  /* 0x000000047e7a7981 */ /* 0x002f22000c1e9900 */
[----:B------:R-:W-:-:S02]  /*350e0*/  FADD.FTZ R121, R136, -R3 ;  /* 0x8000000388797221 */ /* 0x000fc40000010000 */
[----:B------:R-:W-:Y:S01]  /*350f0*/  FADD.FTZ R123, R137, -R3 ;  /* 0x80000003897b7221 */ /* 0x000fe20000010000 */
[----:B------:R1:W-:Y:S01]  /*35100*/  STG.E [R130.64+0x30], R116 ;  /* 0x0000307482007986 */ /* 0x0003e2000c101904 */
[C---:B------:R-:W-:Y:S02]  /*35110*/  FFMA.FTZ R121, R2.reuse, -0.69314718246459960938, R121 ;  /* 0xbf31721802797823 */ /* 0x040fe40000010079 */
[----:B------:R-:W-:Y:S02]  /*35120*/  FFMA.FTZ R123, R2, -0.69314718246459960938, R123 ;  /* 0xbf317218027b7823 */ /* 0x000fe4000001007b */
[----:B---3--:R-:W-:Y:S02]  /*35130*/  FADD.FTZ R121, R120, R121 ;  /* 0x0000007978797221 */ /* 0x008fe40000010000 */
[----:B----4-:R-:W-:-:S03]  /*35140*/  FADD.FTZ R123, R122, R123 ;  /* 0x0000007b7a7b7221 */ /* 0x010fc60000010000 */
[----:B------:R1:W-:Y:S04]  /*35150*/  STG.E [R128.64+0x30], R121 ;  /* 0x0000307980007986 */ /* 0x0003e8000c101904 */
[----:B------:R1:W-:Y:S04]  /*35160*/  STG.E [R130.64+0x34], R117 ;  /* 0x0000347582007986 */ /* 0x0003e8000c101904 */
[----:B------:R1:W-:Y:S02]  /*35170*/  STG.E [R128.64+0x34], R123 ;  /* 0x0000347b80007986 */ /* 0x0003e4000c101904 */
.L_x_29742:
[----:B------:R-:W-:Y:S05]  /*35180*/  @!P3 BRA `(.L_x_29743) ;  /* 0x000000c00000b947 */ /* 0x000fea0003800000 */
[----:B-1----:R-:W3:Y:S04]  /*35190*/  LDG.E.CONSTANT R116, [R126.64] ;  /* 0x000000047e747981 */ /* 0x002ee8000c1e9900 */
[----:B------:R-:W4:Y:S01]  /*351a0*/  LDG.E.CONSTANT R120, [R126.64] ;  /* 0x000000047e787981 */ /* 0x000f22000c1e9900 */
        /* <DEDUP_REMOVED lines=10> */
.L_x_29743:
[----:B-1----:R-:W-:Y:S02]  /*35250*/  P2R R116, PR, RZ, 0x2 ;  /* 0x00000002ff747803 */ /* 0x002fe40000000000 */
[----:B------:R-:W-:-:S02]  /*35260*/  ISETP.GE.AND P1, PT, R0, 0x10, PT ;  /* 0x000000100000780c */ /* 0x000fc40003f26270 */
[C---:B------:R-:W-:Y:S02]  /*35270*/  ISETP.GE.AND P2, PT, R0.reuse, 0xb, PT ;  /* 0x0000000b0000780c */ /* 0x040fe40003f46270 */
[C---:B------:R-:W-:Y:S02]  /*35280*/  ISETP.GE.AND P3, PT, R0.reuse, 0xc, PT ;  /* 0x0000000c0000780c */ /* 0x040fe40003f66270 */
[C---:B------:R-:W-:Y:S02]  /*35290*/  ISETP.GE.AND P4, PT, R0.reuse, 0xd, PT ;  /* 0x0000000d0000780c */ /* 0x040fe40003f86270 */
[C---:B------:R-:W-:Y:S02]  /*352a0*/  ISETP.GE.AND P5, PT, R0.reuse, 0xe, PT ;  /* 0x0000000e0000780c */ /* 0x040fe40003fa6270 */
[----:B------:R-:W-:Y:S02]  /*352b0*/  ISETP.GE.AND P0, PT, R0, 0xf, PT ;  /* 0x0000000f0000780c */ /* 0x000fe40003f06270 */
[----:B------:R-:W-:Y:S01]  /*352c0*/  ISETP.NE.AND P1, PT, R116, RZ, PT ;  /* 0x000000ff7400720c */ /* 0x000fe20003f25270 */
[----:B------:R-:W-:-:S12]  /*352d0*/  @!P6 BRA `(.L_x_29744) ;  /* 0x000000c00000e947 */ /* 0x000fd80003800000 */
[----:B------:R-:W3:Y:S04]  /*352e0*/  LDG.E.CONSTANT R116, [R126.64] ;  /* 0x000000047e747981 */ /* 0x000ee8000c1e9900 */
        /* <DEDUP_REMOVED lines=11> */
.L_x_29744:
        /* <DEDUP_REMOVED lines=13> */
.L_x_29745:
        /* <DEDUP_REMOVED lines=13> */
.L_x_29746:
        /* <DEDUP_REMOVED lines=13> */
.L_x_29747:
        /* <DEDUP_REMOVED lines=13> */
.L_x_29748:
        /* <DEDUP_REMOVED lines=13> */
.L_x_29749:
[C---:B------:R-:W-:Y:S02]  /*357b0*/  ISETP.GE.AND P2, PT, R0.reuse, 0x11, PT ;  /* 0x000000110000780c */ /* 0x040fe40003f46270 */
[----:B------:R-:W-:-:S02]  /*357c0*/  ISETP.GE.AND P3, PT, R0, 0x12, PT ;  /* 0x000000120000780c */ /* 0x000fc40003f66270 */
[C---:B------:R-:W-:Y:S02]  /*357d0*/  ISETP.GE.AND P4, PT, R0.reuse, 0x13, PT ;  /* 0x000000130000780c */ /* 0x040fe40003f86270 */
[C---:B------:R-:W-:Y:S02]  /*357e0*/  ISETP.GE.AND P5, PT, R0.reuse, 0x14, PT ;  /* 0x000000140000780c */ /* 0x040fe40003fa6270 */
[C---:B------:R-:W-:Y:S02]  /*357f0*/  ISETP.GE.AND P6, PT, R0.reuse, 0x15, PT ;  /* 0x000000150000780c */ /* 0x040fe40003fc6270 */
[----:B------:R-:W-:Y:S01]  /*35800*/  ISETP.GE.AND P1, PT, R0, 0x16, PT ;  /* 0x000000160000780c */ /* 0x000fe20003f26270 */
        /* <DEDUP_REMOVED lines=13> */
.L_x_29750:
[----:B------:R-:W-:-:S13]  /*358e0*/  ISETP.GE.AND P0, PT, R0, 0x10, PT ;  /* 0x000000100000780c */ /* 0x000fda0003f06270 */
[----:B------:R-:W-:Y:S05]  /*358f0*/  @!P0 BRA `(.L_x_29751) ;  /* 0x000000c000008947 */ /* 0x000fea0003800000 */
[----:B-1----:R-:W3:Y:S04]  /*35900*/  LDG.E.CONSTANT R100, [R126.64] ;  /* 0x000000047e647981 */ /* 0x002ee8000c1e9900 */
        /* <DEDUP_REMOVED lines=11> */
.L_x_29751:
        /* <DEDUP_REMOVED lines=13> */
.L_x_29752:
        /* <DEDUP_REMOVED lines=13> */
.L_x_29753:
        /* <DEDUP_REMOVED lines=13> */
.L_x_29754:
        /* <DEDUP_REMOVED lines=13> */
.L_x_29755:
        /* <DEDUP_REMOVED lines=21> */
.L_x_29756:
        /* <DEDUP_REMOVED lines=13> */
.L_x_29757:
        /* <DEDUP_REMOVED lines=13> */
.L_x_29758:
        /* <DEDUP_REMOVED lines=13> */
.L_x_29759:
        /* <DEDUP_REMOVED lines=13> */
.L_x_29760:
        /* <DEDUP_REMOVED lines=13> */
.L_x_29761:
        /* <DEDUP_REMOVED lines=19> */
.L_x_29762:
        /* <DEDUP_REMOVED lines=14> */
.L_x_29763:
        /* <DEDUP_REMOVED lines=13> */
.L_x_29764:
        /* <DEDUP_REMOVED lines=13> */
.L_x_29765:
        /* <DEDUP_REMOVED lines=13> */
.L_x_29766:
        /* <DEDUP_REMOVED lines=13> */
.L_x_29767:
        /* <DEDUP_REMOVED lines=21> */
.L_x_29768:
        /* <DEDUP_REMOVED lines=13> */
.L_x_29769:
        /* <DEDUP_REMOVED lines=13> */
.L_x_29770:
        /* <DEDUP_REMOVED lines=13> */
.L_x_29771:
        /* <DEDUP_REMOVED lines=13> */
.L_x_29772:
        /* <DEDUP_REMOVED lines=13> */
.L_x_29773:
        /* <DEDUP_REMOVED lines=19> */
.L_x_29774:
        /* <DEDUP_REMOVED lines=14> */
.L_x_29775:
        /* <DEDUP_REMOVED lines=13> */
.L_x_29776:
        /* <DEDUP_REMOVED lines=13> */
.L_x_29777:
        /* <DEDUP_REMOVED lines=13> */
.L_x_29778:
        /* <DEDUP_REMOVED lines=13> */
.L_x_29779:
        /* <DEDUP_REMOVED lines=21> */
.L_x_29780:
        /* <DEDUP_REMOVED lines=13> */
.L_x_29781:
        /* <DEDUP_REMOVED lines=13> */
.L_x_29782:
        /* <DEDUP_REMOVED lines=13> */
.L_x_29783:
        /* <DEDUP_REMOVED lines=13> */
.L_x_29784:
        /* <DEDUP_REMOVED lines=13> */
.L_x_29785:
        /* <DEDUP_REMOVED lines=19> */
.L_x_29786:
        /* <DEDUP_REMOVED lines=14> */
.L_x_29787:
        /* <DEDUP_REMOVED lines=13> */
.L_x_29788:
        /* <DEDUP_REMOVED lines=13> */
.L_x_29789:
        /* <DEDUP_REMOVED lines=13> */
.L_x_29790:
        /* <DEDUP_REMOVED lines=13> */
.L_x_29791:
        /* <DEDUP_REMOVED lines=19> */
.L_x_29792:
[----:B------:R-:W-:-:S13]  /*37e40*/  ISETP.GE.AND P6, PT, R0, 0x3a, PT ;  /* 0x0000003a0000780c */ /* 0x000fda0003fc6270 */
[----:B------:R-:W-:Y:S05]  /*37e50*/  @!P6 BRA `(.L_x_29793) ;  /* 0x000000c00000e947 */ /* 0x000fea0003800000 */
[----:B------:R-:W3:Y:S04]  /*37e60*/  LDG.E.CONSTANT R0, [R126.64] ;  /* 0x000000047e007981 */ /* 0x000ee8000c1e9900 */
[----:B-1----:R-:W4:Y:S01]  /*37e70*/  LDG.E.CONSTANT R16, [R126.64] ;  /* 0x000000047e107981 */ /* 0x002f22000c1e9900 */
        /* <DEDUP_REMOVED lines=10> */
.L_x_29793:
        /* <DEDUP_REMOVED lines=13> */
.L_x_29794:
        /* <DEDUP_REMOVED lines=13> */
.L_x_29795:
        /* <DEDUP_REMOVED lines=13> */
.L_x_29796:
        /* <DEDUP_REMOVED lines=13> */
.L_x_29797:
        /* <DEDUP_REMOVED lines=13> */
.L_x_29798:
[----:B------:R-:W-:Y:S05]  /*38330*/  @!P5 BRA `(.L_x_29799) ;  /* 0x000000600000d947 */ /* 0x000fea0003800000 */
[----:B------:R-:W3:Y:S01]  /*38340*/  LDG.E.CONSTANT R0, [R126.64] ;  /* 0x000000047e007981 */ /* 0x000ee2000c1e9900 */
[----:B-1----:R-:W-:-:S03]  /*38350*/  FADD.FTZ R5, R250, -R3 ;  /* 0x80000003fa057221 */ /* 0x002fc60000010000 */
[----:B------:R1:W-:Y:S01]  /*38360*/  STG.E [R130.64+0x1f8], R6 ;  /* 0x0001f80682007986 */ /* 0x0003e2000c101904 */
[----:B------:R-:W-:-:S04]  /*38370*/  FFMA.FTZ R5, R2, -0.69314718246459960938, R5 ;  /* 0xbf31721802057823 */ /* 0x000fc80000010005 */
[----:B---3--:R-:W-:-:S05]  /*38380*/  FADD.FTZ R5, R0, R5 ;  /* 0x0000000500057221 */ /* 0x008fca0000010000 */
[----:B------:R1:W-:Y:S02]  /*38390*/  STG.E [R128.64+0x1f8], R5 ;  /* 0x0001f80580007986 */ /* 0x0003e4000c101904 */
.L_x_29799:
[----:B------:R-:W-:Y:S05]  /*383a0*/  @!P5 EXIT ;  /* 0x000000000000d94d */ /* 0x000fea0003800000 */
[----:B-1----:R-:W3:Y:S01]  /*383b0*/  LDG.E.CONSTANT R5, [R126.64] ;  /* 0x000000047e057981 */ /* 0x002ee2000c1e9900 */
[----:B------:R-:W-:-:S03]  /*383c0*/  FADD.FTZ R3, R251, -R3 ;  /* 0x80000003fb037221 */ /* 0x000fc60000010000 */
[----:B------:R-:W-:Y:S01]  /*383d0*/  STG.E [R130.64+0x1fc], R7 ;  /* 0x0001fc0782007986 */ /* 0x000fe2000c101904 */
[----:B------:R-:W-:-:S04]  /*383e0*/  FFMA.FTZ R0, R2, -0.69314718246459960938, R3 ;  /* 0xbf31721802007823 */ /* 0x000fc80000010003 */
[----:B---3--:R-:W-:-:S05]  /*383f0*/  FADD.FTZ R0, R5, R0 ;  /* 0x0000000005007221 */ /* 0x008fca0000010000 */
[----:B------:R-:W-:Y:S01]  /*38400*/  STG.E [R128.64+0x1fc], R0 ;  /* 0x0001fc0080007986 */ /* 0x000fe2000c101904 */
[----:B------:R-:W-:Y:S05]  /*38410*/  EXIT ;  /* 0x000000000000794d */ /* 0x000fea0003800000 */
.L_x_29800:
        /* <DEDUP_REMOVED lines=14> */
.L_x_74489:


//--------------------- .text._ZN17fastertransformer38beam_online_softmax_topk_stage1_kernelIfLi1ELi128ELi64EEEvPKT_S3_PKbPfiiPKi --------------------------
	.section	.text._ZN17fastertransformer38beam_online_softmax_topk_stage1_kernelIfLi1ELi128ELi64EEEvPKT_S3_PKbPfiiPKi,"ax",@progbits
	.sectioninfo	@"SHI_REGISTERS=255"
	.align	128
        .global         _ZN17fastertransformer38beam_online_softmax_topk_stage1_kernelIfLi1ELi128ELi64EEEvPKT_S3_PKbPfiiPKi
        .type           _ZN17fastertransformer38beam_online_softmax_topk_stage1_kernelIfLi1ELi128ELi64EEEvPKT_S3_PKbPfiiPKi,@function
        .size           _ZN17fastertransformer38beam_online_softmax_topk_stage1_kernelIfLi1ELi128ELi64EEEvPKT_S3_PKbPfiiPKi,(.L_x_74490 - _ZN17fastertransformer38beam_online_softmax_topk_stage1_kernelIfLi1ELi128ELi64EEEvPKT_S3_PKbPfiiPKi)
        .other          _ZN17fastertransformer38beam_online_softmax_topk_stage1_kernelIfLi1ELi128ELi64EEEvPKT_S3_PKbPfiiPKi,@"STO_CUDA_ENTRY STV_DEFAULT"
_ZN17fastertransformer38beam_online_softmax_topk_stage1_kernelIfLi1ELi128ELi64EEEvPKT_S3_PKbPfiiPKi:
.text._ZN17fastertransformer38beam_online_softmax_topk_stage1_kernelIfLi1ELi128ELi64EEEvPKT_S3_PKbPfiiPKi:
        /* <DEDUP_REMOVED lines=11> */
[----:B------:R-:W-:Y:S01]  /*00b0*/  IMAD.MOV.U32 R130, RZ, RZ, -0x800001 ;  /* 0xff7fffffff827424 */ /* 0x000fe200078e00ff */
[----:B------:R-:W-:Y:S01]  /*00c0*/  MOV R129, 0xff7fffff ;  /* 0xff7fffff00817802 */ /* 0x000fe20000000f00 */
[----:B------:R-:W-:Y:S01]  /*00d0*/  BSSY B1, `(.L_x_29801) ;  /* 0x0001e9a000017945 */ /* 0x000fe20003800000 */
[----:B------:R-:W-:Y:S01]  /*00e0*/  IADD3 R0, R0, c[0x0][0x180], RZ ;  /* 0x0000600000007a10 */ /* 0x000fe20007ffe0ff */
[----:B------:R4:W-:Y:S01]  /*00f0*/  STL [R1+0x83c], RZ ;  /* 0x00083cff01007387 */ /* 0x0009e20000100800 */
[----:B------:R-:W-:Y:S01]  /*0100*/  IMAD.MOV.U32 R127, RZ, RZ, -0x800001 ;  /* 0xff7fffffff7f7424 */ /* 0x000fe200078e00ff */
[----:B------:R-:W-:Y:S01]  /*0110*/  MOV R126, 0xff7fffff ;  /* 0xff7fffff007e7802 */ /* 0x000fe20000000f00 */
[----:B------:R-:W-:Y:S01]  /*0120*/  IMAD.MOV.U32 R125, RZ, RZ, -0x800001 ;  /* 0xff7fffffff7d7424 */ /* 0x000fe200078e00ff */
[----:B------:R-:W-:Y:S01]  /*0130*/  IADD3 R0, R0, -0x1, RZ ;  /* 0xffffffff00007810 */ /* 0x000fe20007ffe0ff */
[----:B------:R4:W-:Y:S01]  /*0140*/  STL [R1+0x81c], R130 ;  /* 0x00081c8201007387 */ /* 0x0009e20000100800 */
[----:B------:R-:W-:Y:S01]  /*0150*/  IMAD.MOV.U32 R124, RZ, RZ, -0x800001 ;  /* 0xff7fffffff7c7424 */ /* 0x000fe200078e00ff */
[----:B------:R-:W-:Y:S01]  /*0160*/  MOV R119, 0xff7fffff ;  /* 0xff7fffff00777802 */ /* 0x000fe20000000f00 */
[----:B-1----:R-:W1:Y:S01]  /*0170*/  MUFU.RCP R6, R6 ;  /* 0x0000000600067308 */ /* 0x002e620000001000 */
        /* <DEDUP_REMOVED lines=16> */
[----:B-1----:R-:W-:Y:S01]  /*0280*/  IADD3 R4, R6, 0xffffffe, RZ ;  /* 0x0ffffffe06047810 */ /* 0x002fe20007ffe0ff */
[----:B------:R-:W-:Y:S01]  /*0290*/  IMAD.MOV.U32 R114, RZ, RZ, -0x800001 ;  /* 0xff7fffffff727424 */ /* 0x000fe200078e00ff */
[----:B------:R-:W-:Y:S01]  /*02a0*/  MOV R70, 0xff7fffff ;  /* 0xff7fffff00467802 */ /* 0x000fe20000000f00 */
[----:B------:R-:W-:Y:S01]  /*02b0*/  IMAD.MOV.U32 R113, RZ, RZ, -0x800001 ;  /* 0xff7fffffff717424 */ /* 0x000fe200078e00ff */
[----:B------:R1:W5:Y:S01]  /*02c0*/  F2I.FTZ.U32.TRUNC.NTZ R5, R4 ;  /* 0x0000000400057305 */ /* 0x000362000021f000 */
        /* <DEDUP_REMOVED lines=8> */
[----:B-1----:R-:W-:Y:S01]  /*0350*/  IMAD.MOV.U32 R4, RZ, RZ, RZ ;  /* 0x000000ffff047224 */ /* 0x002fe200078e00ff */
[----:B------:R-:W-:Y:S01]  /*0360*/  MOV R35, 0xff7fffff ;  /* 0xff7fffff00237802 */ /* 0x000fe20000000f00 */
[----:B------:R-:W-:Y:S01]  /*0370*/  IMAD.MOV.U32 R107, RZ, RZ, -0x800001 ;  /* 0xff7fffffff6b7424 */ /* 0x000fe200078e00ff */
[----:B------:R-:W-:Y:S01]  /*0380*/  MOV R28, 0xff7fffff ;  /* 0xff7fffff001c7802 */ /* 0x000fe20000000f00 */
[----:B------:R-:W-:Y:S01]  /*0390*/  IMAD.MOV.U32 R106, RZ, RZ, -0x800001 ;  /* 0xff7fffffff6a7424 */ /* 0x000fe200078e00ff */
[----:B------:R-:W-:Y:S01]  /*03a0*/  MOV R21, 0xff7fffff ;  /* 0xff7fffff00157802 */ /* 0x000fe20000000f00 */
[----:B------:R-:W-:Y:S01]  /*03b0*/  IMAD.MOV.U32 R104, RZ, RZ, -0x800001 ;  /* 0xff7fffffff687424 */ /* 0x000fe200078e00ff */
[----:B------:R-:W-:Y:S01]  /*03c0*/  MOV R14, 0xff7fffff ;  /* 0xff7fffff000e7802 */ /* 0x000fe20000000f00 */
[----:B-----5:R-:W-:-:S02]  /*03d0*/  IMAD.MOV R7, RZ, RZ, -R5 ;  /* 0x000000ffff077224 */ /* 0x020fc400078e0a05 */
[----:B------:R-:W-:Y:S02]  /*03e0*/  IMAD.MOV.U32 R103, RZ, RZ, -0x800001 ;  /* 0xff7fffffff677424 */ /* 0x000fe400078e00ff */
[----:B------:R-:W-:Y:S02]  /*03f0*/  IMAD R7, R7, c[0x0][0x10], RZ ;  /* 0x0000040007077a24 */ /* 0x000fe400078e02ff */
[----:B------:R-:W-:Y:S02]  /*0400*/  IMAD.MOV.U32 R102, RZ, RZ, -0x800001 ;  /* 0xff7fffffff667424 */ /* 0x000fe400078e00ff */
[----:B------:R-:W-:Y:S01]  /*0410*/  IMAD.HI.U32 R5, R5, R7, R4 ;  /* 0x0000000705057227 */ /* 0x000fe200078e0004 */
[----:B------:R-:W-:-:S03]  /*0420*/  MOV R7, 0xff7fffff ;  /* 0xff7fffff00077802 */ /* 0x000fc60000000f00 */
[----:B------:R-:W-:Y:S02]  /*0430*/  IMAD.MOV.U32 R101, RZ, RZ, -0x800001 ;  /* 0xff7fffffff657424 */ /* 0x000fe400078e00ff */
[----:B------:R-:W-:-:S04]  /*0440*/  IMAD.HI.U32 R5, R5, R0, RZ ;  /* 0x0000000005057227 */ /* 0x000fc800078e00ff */
[----:B0-----:R-:W-:Y:S02]  /*0450*/  IMAD.MOV R3, RZ, RZ, -R5 ;  /* 0x000000ffff037224 */ /* 0x001fe400078e0a05 */
[----:B------:R-:W-:Y:S02]  /*0460*/  IMAD.MOV.U32 R100, RZ, RZ, -0x800001 ;  /* 0xff7fffffff647424 */ /* 0x000fe400078e00ff */
[----:B------:R-:W-:Y:S02]  /*0470*/  IMAD R0, R3, c[0x0][0x10], R0 ;  /* 0x0000040003007a24 */ /* 0x000fe400078e0200 */
[----:B------:R-:W3:Y:S01]  /*0480*/  S2R R3, SR_TID.X ;  /* 0x0000000000037919 */ /* 0x000ee20000002100 */
[----:B------:R-:W-:Y:S02]  /*0490*/  IMAD.MOV.U32 R99, RZ, RZ, -0x800001 ;  /* 0xff7fffffff637424 */ /* 0x000fe400078e00ff */
[----:B------:R-:W-:Y:S01]  /*04a0*/  ISETP.GE.U32.AND P0, PT, R0, c[0x0][0x10], PT ;  /* 0x0000040000007a0c */ /* 0x000fe20003f06070 */
[----:B------:R-:W-:-:S02]  /*04b0*/  IMAD.MOV.U32 R97, RZ, RZ, -0x800001 ;  /* 0xff7fffffff617424 */ /* 0x000fc400078e00ff */
[----:B------:R-:W-:Y:S02]  /*04c0*/  IMAD.MOV.U32 R96, RZ, RZ, -0x800001 ;  /* 0xff7fffffff607424 */ /* 0x000fe400078e00ff */
[----:B------:R-:W-:Y:S02]  /*04d0*/  IMAD.MOV.U32 R95, RZ, RZ, -0x800001 ;  /* 0xff7fffffff5f7424 */ /* 0x000fe400078e00ff */
[----:B------:R-:W-:Y:S02]  /*04e0*/  IMAD.MOV.U32 R94, RZ, RZ, -0x800001 ;  /* 0xff7fffffff5e7424 */ /* 0x000fe400078e00ff */
[----:B------:R-:W-:Y:S02]  /*04f0*/  IMAD.MOV.U32 R93, RZ, RZ, -0x800001 ;  /* 0xff7fffffff5d7424 */ /* 0x000fe400078e00ff */
[----:B------:R-:W-:Y:S02]  /*0500*/  IMAD.MOV.U32 R92, RZ, RZ, -0x800001 ;  /* 0xff7fffffff5c7424 */ /* 0x000fe400078e00ff */
[----:B------:R-:W-:Y:S01]  /*0510*/  @P0 IADD3 R0, R0, -c[0x0][0x10], RZ ;  /* 0x8000040000000a10 */ /* 0x000fe20007ffe0ff */
[----:B------:R-:W-:Y:S01]  /*0520*/  IMAD.MOV.U32 R90, RZ, RZ, -0x800001 ;  /* 0xff7fffffff5a7424 */ /* 0x000fe200078e00ff */
[----:B------:R-:W-:Y:S01]  /*0530*/  @P0 IADD3 R5, R5, 0x1, RZ ;  /* 0x0000000105050810 */ /* 0x000fe20007ffe0ff */
[----:B------:R-:W-:Y:S01]  /*0540*/  IMAD.MOV.U32 R89, RZ, RZ, -0x800001 ;  /* 0xff7fffffff597424 */ /* 0x000fe200078e00ff */
[----:B------:R-:W-:Y:S01]  /*0550*/  ISETP.GE.U32.AND P1, PT, R0, c[0x0][0x10], PT ;  /* 0x0000040000007a0c */ /* 0x000fe20003f26070 */
[----:B------:R-:W-:-:S02]  /*0560*/  IMAD.MOV.U32 R88, RZ, RZ, -0x800001 ;  /* 0xff7fffffff587424 */ /* 0x000fc400078e00ff */
[----:B------:R-:W-:Y:S02]  /*0570*/  IMAD.MOV.U32 R87, RZ, RZ, -0x800001 ;  /* 0xff7fffffff577424 */ /* 0x000fe400078e00ff */
[----:B------:R-:W-:Y:S02]  /*0580*/  IMAD.MOV.U32 R86, RZ, RZ, -0x800001 ;  /* 0xff7fffffff567424 */ /* 0x000fe400078e00ff */
[----:B------:R-:W-:Y:S02]  /*0590*/  IMAD.MOV.U32 R85, RZ, RZ, -0x800001 ;  /* 0xff7fffffff557424 */ /* 0x000fe400078e00ff */
[----:B------:R-:W-:Y:S02]  /*05a0*/  IMAD.MOV.U32 R83, RZ, RZ, -0x800001 ;  /* 0xff7fffffff537424 */ /* 0x000fe400078e00ff */
[----:B------:R-:W-:Y:S02]  /*05b0*/  IMAD.MOV.U32 R82, RZ, RZ, -0x800001 ;  /* 0xff7fffffff527424 */ /* 0x000fe400078e00ff */
[----:B------:R-:W-:Y:S01]  /*05c0*/  @P1 IADD3 R5, R5, 0x1, RZ ;  /* 0x0000000105051810 */ /* 0x000fe20007ffe0ff */
[----:B------:R-:W-:Y:S01]  /*05d0*/  IMAD.MOV.U32 R81, RZ, RZ, -0x800001 ;  /* 0xff7fffffff517424 */ /* 0x000fe200078e00ff */
[----:B------:R-:W-:Y:S01]  /*05e0*/  @!P2 LOP3.LUT R5, RZ, c[0x0][0x10], RZ, 0x33, !PT ;  /* 0x00000400ff05aa12 */ /* 0x000fe200078e33ff */
[----:B------:R-:W-:-:S02]  /*05f0*/  IMAD.MOV.U32 R80, RZ, RZ, -0x800001 ;  /* 0xff7fffffff507424 */ /* 0x000fc400078e00ff */
[----:B------:R-:W-:Y:S02]  /*0600*/  IMAD.MOV.U32 R79, RZ, RZ, -0x800001 ;  /* 0xff7fffffff4f7424 */ /* 0x000fe400078e00ff */
[CC--:B---3--:R-:W-:Y:S02]  /*0610*/  IMAD R0, R5.reuse, R128.reuse, R3 ;  /* 0x0000008005007224 */ /* 0x0c8fe400078e0203 */
[----:B------:R-:W-:Y:S02]  /*0620*/  IMAD R128, R5, R128, R5 ;  /* 0x0000008005807224 */ /* 0x000fe400078e0205 */
[----:B------:R-:W-:Y:S02]  /*0630*/  IMAD.MOV.U32 R78, RZ, RZ, -0x800001 ;  /* 0xff7fffffff4e7424 */ /* 0x000fe400078e00ff */
[----:B------:R-:W-:Y:S01]  /*0640*/  IMAD.MOV.U32 R76, RZ, RZ, -0x800001 ;  /* 0xff7fffffff4c7424 */ /* 0x000fe200078e00ff */
[----:B------:R-:W-:Y:S01]  /*0650*/  IMNMX R128, R128, c[0x0][0x180], PT ;  /* 0x0000600080807a17 */ /* 0x000fe20003800200 */
[----:B------:R-:W-:-:S02]  /*0660*/  IMAD.MOV.U32 R75, RZ, RZ, -0x800001 ;  /* 0xff7fffffff4b7424 */ /* 0x000fc400078e00ff */
[----:B------:R-:W-:Y:S02]  /*0670*/  IMAD.MOV.U32 R74, RZ, RZ, -0x800001 ;  /* 0xff7fffffff4a7424 */ /* 0x000fe400078e00ff */
[----:B------:R4:W-:Y:S01]  /*0680*/  STL [R1+0x834], R128 ;  /* 0x0008348001007387 */ /* 0x0009e20000100800 */
        /* <DEDUP_REMOVED lines=62> */
[----:B------:R-:W-:-:S12]  /*0a70*/  IMAD.MOV.U32 R2, RZ, RZ, -0x800001 ;  /* 0xff7fffffff027424 */ /* 0x000fd800078e00ff */
[----:B------:R-:W-:Y:S05]  /*0a80*/  @!P0 BRA `(.L_x_29802) ;  /* 0x00009e2000008947 */ /* 0x000fea0003800000 */
[----:B----4-:R-:W-:Y:S01]  /*0a90*/  ISETP.GE.AND P0, PT, R0, R128, PT ;  /* 0x000000800000720c */ /* 0x010fe20003f06270 */
[----:B------:R-:W-:Y:S01]  /*0aa0*/  IMAD.MOV.U32 R252, RZ, RZ, -0x1 ;  /* 0xfffffffffffc7424 */ /* 0x000fe200078e00ff */
[----:B------:R-:W-:Y:S01]  /*0ab0*/  BSSY B0, `(.L_x_29803) ;  /* 0x00009de000007945 */ /* 0x000fe20003800000 */
[----:B------:R-:W-:Y:S01]  /*0ac0*/  IMAD.MOV.U32 R128, RZ, RZ, -0x1 ;  /* 0xffffffffff807424 */ /* 0x000fe200078e00ff */
[----:B------:R-:W-:Y:S01]  /*0ad0*/  MOV R135, 0xffffffff ;  /* 0xffffffff00877802 */ /* 0x000fe20000000f00 */
        /* <DEDUP_REMOVED lines=17> */
[----:B0-----:R-:W0:Y:S01]  /*0bf0*/  S2R R252, SR_CTAID.X ;  /* 0x0000000000fc7919 */ /* 0x001e220000002500 */
        /* <DEDUP_REMOVED lines=110> */
[----:B01----:R-:W-:-:S04]  /*12e0*/  IABS R5, c[0x0][0x184] ;  /* 0x0000610000057a13 */ /* 0x003fc80000000000 */
[----:B------:R-:W0:Y:S08]  /*12f0*/  I2F.RP R4, R5 ;  /* 0x0000000500047306 */ /* 0x000e300000209400 */
[----:B0-----:R-:W0:Y:S02]  /*1300*/  MUFU.RCP R4, R4 ;  /* 0x0000000400047308 */ /* 0x001e240000001000 */
[----:B0-----:R-:W-:-:S06]  /*1310*/  IADD3 R2, R4, 0xffffffe, RZ ;  /* 0x0ffffffe04027810 */ /* 0x001fcc0007ffe0ff */
[----:B------:R0:W1:Y:S02]  /*1320*/  F2I.FTZ.U32.TRUNC.NTZ R3, R2 ;  /* 0x0000000200037305 */ /* 0x000064000021f000 */
[----:B0-----:R-:W-:Y:S01]  /*1330*/  IMAD.MOV.U32 R2, RZ, RZ, RZ ;  /* 0x000000ffff027224 */ /* 0x001fe200078e00ff */
[----:B-1----:R-:W-:-:S05]  /*1340*/  IADD3 R6, RZ, -R3, RZ ;  /* 0x80000003ff067210 */ /* 0x002fca0007ffe0ff */
[----:B------:R-:W-:Y:S01]  /*1350*/  IMAD R7, R6, R5, RZ ;  /* 0x0000000506077224 */ /* 0x000fe200078e02ff */
[----:B------:R-:W-:Y:S02]  /*1360*/  IABS R6, R252 ;  /* 0x000000fc00067213 */ /* 0x000fe40000000000 */
[----:B------:R-:W-:Y:S01]  /*1370*/  LOP3.LUT R252, R252, c[0x0][0x184], RZ, 0x3c, !PT ;  /* 0x00006100fcfc7a12 */ /* 0x000fe200078e3cff */
[----:B------:R-:W-:-:S03]  /*1380*/  IMAD.HI.U32 R3, R3, R7, R2 ;  /* 0x0000000703037227 */ /* 0x000fc600078e0002 */
[----:B------:R-:W-:Y:S01]  /*1390*/  ISETP.GE.AND P2, PT, R252, RZ, PT ;  /* 0x000000fffc00720c */ /* 0x000fe20003f46270 */
[----:B------:R-:W-:Y:S02]  /*13a0*/  IMAD.MOV.U32 R2, RZ, RZ, 0x4 ;  /* 0x00000004ff027424 */ /* 0x000fe400078e00ff */
[----:B------:R-:W-:-:S04]  /*13b0*/  IMAD.HI.U32 R3, R3, R6, RZ ;  /* 0x0000000603037227 */ /* 0x000fc800078e00ff */
[----:B------:R-:W-:-:S04]  /*13c0*/  IMAD.MOV R4, RZ, RZ, -R3 ;  /* 0x000000ffff047224 */ /* 0x000fc800078e0a03 */
[----:B------:R-:W-:-:S05]  /*13d0*/  IMAD R4, R5, R4, R6 ;  /* 0x0000000405047224 */ /* 0x000fca00078e0206 */
        /* <DEDUP_REMOVED lines=9> */
[----:B------:R0:W2:Y:S01]  /*1470*/  LDG.E.CONSTANT R3, [R2.64] ;  /* 0x0000000602037981 */ /* 0x0000a2000c1e9900 */
[----:B------:R-:W-:Y:S01]  /*1480*/  IMAD.MOV.U32 R252, RZ, RZ, -0x800001 ;  /* 0xff7ffffffffc7424 */ /* 0x000fe200078e00ff */
[----:B------:R-:W-:Y:S01]  /*1490*/  MOV R127, 0xff7fffff ;  /* 0xff7fffff007f7802 */ /* 0x000fe20000000f00 */
[----:B------:R-:W-:Y:S01]  /*14a0*/  IMAD.MOV.U32 R126, RZ, RZ, -0x800001 ;  /* 0xff7fffffff7e7424 */ /* 0x000fe200078e00ff */
[----:B------:R-:W-:Y:S01]  /*14b0*/  STL [R1+0x83c], RZ ;  /* 0x00083cff01007387 */ /* 0x000fe20000100800 */
        /* <DEDUP_REMOVED lines=43> */
[----:B0-----:R-:W-:Y:S01]  /*1770*/  MOV R2, 0xff7fffff ;  /* 0xff7fffff00027802 */ /* 0x001fe20000000f00 */
        /* <DEDUP_REMOVED lines=85> */
[----:B--2---:R0:W-:Y:S02]  /*1cd0*/  STL [R1+0x840], R3 ;  /* 0x0008400301007387 */ /* 0x0041e40000100800 */
[----:B0-----:R-:W-:-:S02]  /*1ce0*/  IMAD.MOV.U32 R3, RZ, RZ, -0x800001 ;  /* 0xff7fffffff037424 */ /* 0x001fc400078e00ff */
.L_x_30189:
[----:B--2---:R-:W2:Y:S04]  /*1cf0*/  LDL R252, [R1+0x840] ;  /* 0x0008400001fc7983 */ /* 0x004ea80000100800 */
[----:B0-----:R0:W-:Y:S04]  /*1d00*/  STL [R1+0x84c], R3 ;  /* 0x00084c0301007387 */ /* 0x0011e80000100800 */
[----:B-1----:R1:W-:Y:S04]  /*1d10*/  STL [R1+0x850], R4 ;  /* 0x0008500401007387 */ /* 0x0023e80000100800 */
[----:B------:R-:W-:Y:S04]  /*1d20*/  STL [R1+0x854], R5 ;  /* 0x0008540501007387 */ /* 0x000fe80000100800 */
[----:B0-----:R-:W3:Y:S04]  /*1d30*/  LDL.LU R3, [R1+0x828] ;  /* 0x0008280001037983 */ /* 0x001ee80000300800 */
[----:B------:R0:W-:Y:S04]  /*1d40*/  STL [R1+0x848], R2 ;  /* 0x0008480201007387 */ /* 0x0001e80000100800 */
[----:B-1--4-:R-:W4:Y:S04]  /*1d50*/  LDL.LU R4, [R1+0x83c] ;  /* 0x00083c0001047983 */ /* 0x012f280000300800 */
[----:B0-----:R-:W4:Y:S01]  /*1d60*/  LDL R2, [R1+0x814] ;  /* 0x0008140001027983 */ /* 0x001f220000100800 */
[----:B--2---:R-:W-:Y:S01]  /*1d70*/  ISETP.NE.AND P0, PT, R0, R252, PT ;  /* 0x000000fc0000720c */ /* 0x004fe20003f05270 */
[----:B------:R-:W-:-:S05]  /*1d80*/  IMAD.MOV.U32 R252, RZ, RZ, 0x7f7fffff ;  /* 0x7f7ffffffffc7424 */ /* 0x000fca00078e00ff */
[----:B------:R-:W-:-:S04]  /*1d90*/  FSEL R252, R252, -3.40282346638528859812e+38, !P0 ;  /* 0xff7ffffffcfc7808 */ /* 0x000fc80004000000 */
[----:B---3--:R-:W-:-:S04]  /*1da0*/  FSETP.GT.FTZ.AND P1, PT, R3, R252, PT ;  /* 0x000000fc0300720b */ /* 0x008fc80003f34000 */
[----:B------:R-:W-:Y:S02]  /*1db0*/  FSEL R5, R252, R3, P1 ;  /* 0x00000003fc057208 */ /* 0x000fe40000800000 */
[----:B------:R-:W-:-:S05]  /*1dc0*/  FSEL R3, R3, R252, P1 ;  /* 0x000000fc03037208 */ /* 0x000fca0000800000 */
[----:B------:R0:W-:Y:S02]  /*1dd0*/  STL [R1+0x838], R3 ;  /* 0x0008380301007387 */ /* 0x0001e40000100800 */
[----:B0-----:R-:W-:Y:S01]  /*1de0*/  FADD.FTZ R3, -R3, R5 ;  /* 0x0000000503037221 */ /* 0x001fe20000010100 */
[----:B------:R-:W-:Y:S01]  /*1df0*/  FSETP.GEU.FTZ.AND P0, PT, R127, R252, PT ;  /* 0x000000fc7f00720b */ /* 0x000fe20003f1e000 */
[----:B------:R0:W5:Y:S02]  /*1e00*/  LDL.LU R5, [R1+0x854] ;  /* 0x0008540001057983 */ /* 0x0001640000300800 */
[----:B------:R-:W-:-:S06]  /*1e10*/  FMUL.FTZ R3, R3, 1.4426950216293334961 ;  /* 0x3fb8aa3b03037820 */ /* 0x000fcc0000410000 */
[----:B------:R-:W1:Y:S01]  /*1e20*/  MUFU.EX2 R3, R3 ;  /* 0x0000000300037308 */ /* 0x000e620000000800 */
[----:B----4-:R-:W-:Y:S02]  /*1e30*/  ISETP.EQ.OR P0, PT, R2, -0x1, !P0 ;  /* 0xffffffff0200780c */ /* 0x010fe40004702670 */
[C---:B------:R-:W-:Y:S02]  /*1e40*/  FSEL R2, R4.reuse, 1, !P1 ;  /* 0x3f80000004027808 */ /* 0x040fe40004800000 */
[----:B------:R-:W-:-:S05]  /*1e50*/  FSEL R4, R4, 1, P1 ;  /* 0x3f80000004047808 */ /* 0x000fca0000800000 */
[----:B-1----:R-:W-:Y:S02]  /*1e60*/  FFMA.FTZ R2, R2, R3, R4 ;  /* 0x0000000302027223 */ /* 0x002fe40000010004 */
[----:B------:R0:W5:Y:S04]  /*1e70*/  LDL.LU R4, [R1+0x850] ;  /* 0x0008500001047983 */ /* 0x0001680000300800 */
[----:B------:R1:W-:Y:S04]  /*1e80*/  STL [R1+0x83c], R2 ;  /* 0x00083c0201007387 */ /* 0x0003e80000100800 */
[----:B------:R0:W5:Y:S04]  /*1e90*/  LDL.LU R3, [R1+0x84c] ;  /* 0x00084c0001037983 */ /* 0x0001680000300800 */
[----:B-1----:R0:W5:Y:S01]  /*1ea0*/  LDL.LU R2, [R1+0x848] ;  /* 0x0008480001027983 */ /* 0x0021620000300800 */
[----:B------:R-:W-:Y:S01]  /*1eb0*/  BSSY B2, `(.L_x_29805) ;  /* 0x000000b000027945 */ /* 0x000fe20003800000 */
[----:B------:R-:W-:Y:S05]  /*1ec0*/  @P0 BRA `(.L_x_29806) ;  /* 0x0000007000000947 */ /* 0x000fea0003800000 */
[----:B-----5:R1:W-:Y:S04]  /*1ed0*/  STL [R1+0x848], R2 ;  /* 0x0008480201007387 */ /* 0x0203e80000100800 */
[----:B-1----:R-:W2:Y:S01]  /*1ee0*/  LDL.LU R2, [R1+0x814] ;  /* 0x0008140001027983 */ /* 0x002ea20000300800 */
[----:B------:R-:W-:-:S04]  /*1ef0*/  FSETP.NEU.FTZ.AND P0, PT, R127, R252, PT ;  /* 0x000000fc7f00720b */ /* 0x000fc80003f1d000 */
[----:B--2---:R-:W-:Y:S01]  /*1f00*/  ISETP.LE.OR P0, PT, R2, R0, P0 ;  /* 0x000000000200720c */ /* 0x004fe20000703670 */
[----:B------:R1:W-:Y:S04]  /*1f10*/  STL [R1+0x814], R2 ;  /* 0x0008140201007387 */ /* 0x0003e80000100800 */
[----:B-1----:R1:W5:Y:S08]  /*1f20*/  LDL.LU R2, [R1+0x848] ;  /* 0x0008480001027983 */ /* 0x0023700000300800 */
[----:B------:R-:W-:Y:S05]  /*1f30*/  @P0 BRA `(.L_x_29807) ;  /* 0x0000002000000947 */ /* 0x000fea0003800000 */
.L_x_29806:
[----:B------:R2:W-:Y:S01]  /*1f40*/  STL [R1+0x814], R0 ;  /* 0x0008140001007387 */ /* 0x0005e20000100800 */
[----:B------:R-:W-:-:S03]  /*1f50*/  IMAD.MOV.U32 R127, RZ, RZ, R252 ;  /* 0x000000ffff7f7224 */ /* 0x000fc600078e00fc */
.L_x_29807:
[----:B------:R-:W-:Y:S05]  /*1f60*/  BSYNC B2 ;  /* 0x0000000000027941 */ /* 0x000fea0003800000 */
.L_x_29805:
[----:B------:R-:W3:Y:S01]  /*1f70*/  LDL R252, [R1+0x810] ;  /* 0x0008100001fc7983 */ /* 0x000ee20000100800 */
[----:B------:R-:W-:Y:S01]  /*1f80*/  FSETP.GT.FTZ.AND P0, PT, R127, R126, PT ;  /* 0x0000007e7f00720b */ /* 0x000fe20003f14000 */
[----:B------:R-:W-:Y:S03]  /*1f90*/  BSSY B2, `(.L_x_29808) ;  /* 0x0000012000027945 */ /* 0x000fe60003800000 */
[----:B---3--:R-:W-:-:S13]  /*1fa0*/  ISETP.EQ.OR P0, PT, R252, -0x1, P0 ;  /* 0xfffffffffc00780c */ /* 0x008fda0000702670 */
[----:B------:R-:W-:Y:S05]  /*1fb0*/  @P0 BRA `(.L_x_29809) ;  /* 0x0000009000000947 */ /* 0x000fea0003800000 */
[----:B------:R3:W-:Y:S04]  /*1fc0*/  STL [R1+0x848], R0 ;  /* 0x0008480001007387 */ /* 0x0007e80000100800 */
[----:B--23--:R-:W2:Y:S01]  /*1fd0*/  LDL.LU R0, [R1+0x814] ;  /* 0x0008140001007983 */ /* 0x00cea20000300800 */
[----:B------:R-:W-:-:S03]  /*1fe0*/  FSETP.NEU.FTZ.AND P0, PT, R127, R126, PT ;  /* 0x0000007e7f00720b */ /* 0x000fc60003f1d000 */
[----:B------:R-:W-:Y:S04]  /*1ff0*/  STL [R1+0x828], R126 ;  /* 0x0008287e01007387 */ /* 0x000fe80000100800 */
[----:B------:R-:W-:Y:S01]  /*2000*/  STL [R1+0x830], R252 ;  /* 0x000830fc01007387 */ /* 0x000fe20000100800 */
[----:B--2---:R-:W-:-:S03]  /*2010*/  ISETP.GE.OR P0, PT, R0, R252, P0 ;  /* 0x000000fc0000720c */ /* 0x004fc60000706670 */
[----:B------:R2:W-:Y:S04]  /*2020*/  STL [R1+0x814], R0 ;  /* 0x0008140001007387 */ /* 0x0005e80000100800 */
[----:B--2---:R2:W5:Y:S06]  /*2030*/  LDL.LU R0, [R1+0x848] ;  /* 0x0008480001007983 */ /* 0x00456c0000300800 */
[----:B------:R-:W-:Y:S05]  /*2040*/  @P0 BRA `(.L_x_29810) ;  /* 0x0000006000000947 */ /* 0x000fea0003800000 */
.L_x_29809:
[----:B------:R3:W-:Y:S04]  /*2050*/  STL [R1+0x828], R127 ;  /* 0x0008287f01007387 */ /* 0x0007e80000100800 */
[----:B---3--:R-:W3:Y:S04]  /*2060*/  LDL.LU R127, [R1+0x814] ;  /* 0x00081400017f7983 */ /* 0x008ee80000300800 */
[----:B---3--:R3:W-:Y:S02]  /*2070*/  STL [R1+0x830], R127 ;  /* 0x0008307f01007387 */ /* 0x0087e40000100800 */
[----:B---3--:R-:W-:-:S02]  /*2080*/  IMAD.MOV.U32 R127, RZ, RZ, R126 ;  /* 0x000000ffff7f7224 */ /* 0x008fc400078e007e */
[----:B------:R-:W-:-:S05]  /*2090*/  IMAD.MOV.U32 R126, RZ, RZ, R252 ;  /* 0x000000ffff7e7224 */ /* 0x000fca00078e00fc */
[----:B------:R3:W-:Y:S02]  /*20a0*/  STL [R1+0x814], R126 ;  /* 0x0008147e01007387 */ /* 0x0007e40000100800 */
.L_x_29810:
[----:B------:R-:W-:Y:S05]  /*20b0*/  BSYNC B2 ;  /* 0x0000000000027941 */ /* 0x000fea0003800000 */
.L_x_29808:
[----:B---3--:R-:W3:Y:S01]  /*20c0*/  LDL R126, [R1+0x828] ;  /* 0x00082800017e7983 */ /* 0x008ee20000100800 */
[----:B------:R-:W-:Y:S01]  /*20d0*/  BSSY B2, `(.L_x_29811) ;  /* 0x0000012000027945 */ /* 0x000fe20003800000 */
[----:B---3--:R-:W-:-:S04]  /*20e0*/  FSETP.GT.FTZ.AND P0, PT, R126, R125, PT ;  /* 0x0000007d7e00720b */ /* 0x008fc80003f14000 */
[----:B------:R-:W-:-:S13]  /*20f0*/  ISETP.EQ.OR P0, PT, R129, -0x1, P0 ;  /* 0xffffffff8100780c */ /* 0x000fda0000702670 */
[----:B------:R-:W-:Y:S05]  /*2100*/  @P0 BRA `(.L_x_29812) ;  /* 0x0000009000000947 */ /* 0x000fea0003800000 */
[----:B-----5:R3:W-:Y:S04]  /*2110*/  STL [R1+0x848], R0 ;  /* 0x0008480001007387 */ /* 0x0207e80000100800 */
[----:B--23--:R-:W2:Y:S01]  /*2120*/  LDL R0, [R1+0x830] ;  /* 0x0008300001007983 */ /* 0x00cea20000100800 */
[----:B------:R-:W-:Y:S01]  /*2130*/  FSETP.NEU.FTZ.AND P0, PT, R126, R125, PT ;  /* 0x0000007d7e00720b */ /* 0x000fe20003f1d000 */
[----:B------:R-:W-:Y:S02]  /*2140*/  IMAD.MOV.U32 R252, RZ, RZ, R125 ;  /* 0x000000fffffc7224 */ /* 0x000fe400078e007d */
[----:B------:R-:W-:Y:S01]  /*2150*/  STL [R1+0x82c], R129 ;  /* 0x00082c8101007387 */ /* 0x000fe20000100800 */
[----:B--2---:R-:W-:-:S03]  /*2160*/  ISETP.GE.OR P0, PT, R0, R129, P0 ;  /* 0x000000810000720c */ /* 0x004fc60000706670 */
[----:B------:R2:W-:Y:S04]  /*2170*/  STL [R1+0x810], R0 ;  /* 0x0008100001007387 */ /* 0x0005e80000100800 */
[----:B--2---:R2:W5:Y:S06]  /*2180*/  LDL.LU R0, [R1+0x848] ;  /* 0x0008480001007983 */ /* 0x00456c0000300800 */
[----:B------:R-:W-:Y:S05]  /*2190*/  @P0 BRA `(.L_x_29813) ;  /* 0x0000005000000947 */ /* 0x000fea0003800000 */
.L_x_29812:
[----:B------:R-:W3:Y:S04]  /*21a0*/  LDL.LU R126, [R1+0x830] ;  /* 0x00083000017e7983 */ /* 0x000ee80000300800 */
[----:B------:R4:W5:Y:S04]  /*21b0*/  LDL.LU R252, [R1+0x828] ;  /* 0x0008280001fc7983 */ /* 0x0009680000300800 */
[----:B------:R-:W-:Y:S04]  /*21c0*/  STL [R1+0x810], R129 ;  /* 0x0008108101007387 */ /* 0x000fe80000100800 */
[----:B---3--:R3:W-:Y:S02]  /*21d0*/  STL [R1+0x82c], R126 ;  /* 0x00082c7e01007387 */ /* 0x0087e40000100800 */
[----:B---3--:R-:W-:-:S02]  /*21e0*/  MOV R126, R125 ;  /* 0x0000007d007e7202 */ /* 0x008fc40000000f00 */
.L_x_29813:
[----:B----4-:R-:W-:Y:S05]  /*21f0*/  BSYNC B2 ;  /* 0x0000000000027941 */ /* 0x010fea0003800000 */
.L_x_29811:
[----:B-----5:R-:W-:Y:S01]  /*2200*/  FSETP.GT.FTZ.AND P0, PT, R252, R124, PT ;  /* 0x0000007cfc00720b */ /* 0x020fe20003f14000 */
[----:B------:R-:W-:Y:S03]  /*2210*/  BSSY B2, `(.L_x_29814) ;  /* 0x000000f000027945 */ /* 0x000fe60003800000 */
[----:B------:R-:W-:-:S13]  /*2220*/  ISETP.EQ.OR P0, PT, R128, -0x1, P0 ;  /* 0xffffffff8000780c */ /* 0x000fda0000702670 */
[----:B------:R-:W-:Y:S05]  /*2230*/  @P0 BRA `(.L_x_29815) ;  /* 0x0000007000000947 */ /* 0x000fea0003800000 */
[----:B------:R-:W3:Y:S01]  /*2240*/  LDL R129, [R1+0x82c] ;  /* 0x00082c0001817983 */ /* 0x000ee20000100800 */
[----:B------:R-:W-:Y:S01]  /*2250*/  FSETP.NEU.FTZ.AND P0, PT, R252, R124, PT ;  /* 0x0000007cfc00720b */ /* 0x000fe20003f1d000 */
[----:B------:R-:W-:Y:S02]  /*2260*/  IMAD.MOV.U32 R125, RZ, RZ, R252 ;  /* 0x000000ffff7d7224 */ /* 0x000fe400078e00fc */
[----:B------:R4:W-:Y:S04]  /*2270*/  STL [R1+0x828], R124 ;  /* 0x0008287c01007387 */ /* 0x0009e80000100800 */
[----:B------:R4:W-:Y:S01]  /*2280*/  STL [R1+0x830], R128 ;  /* 0x0008308001007387 */ /* 0x0009e20000100800 */
[----:B---3--:R-:W-:-:S13]  /*2290*/  ISETP.GE.OR P0, PT, R129, R128, P0 ;  /* 0x000000808100720c */ /* 0x008fda0000706670 */
[----:B------:R-:W-:Y:S05]  /*22a0*/  @P0 BRA `(.L_x_29816) ;  /* 0x0000005000000947 */ /* 0x000fea0003800000 */
.L_x_29815:
[----:B----4-:R3:W-:Y:S04]  /*22b0*/  STL [R1+0x828], R252 ;  /* 0x000828fc01007387 */ /* 0x0107e80000100800 */
[----:B---3--:R-:W3:Y:S01]  /*22c0*/  LDL.LU R252, [R1+0x82c] ;  /* 0x00082c0001fc7983 */ /* 0x008ee20000300800 */
[----:B------:R-:W-:Y:S02]  /*22d0*/  IMAD.MOV.U32 R125, RZ, RZ, R124 ;  /* 0x000000ffff7d7224 */ /* 0x000fe400078e007c */
[----:B------:R-:W-:Y:S01]  /*22e0*/  IMAD.MOV.U32 R129, RZ, RZ, R128 ;  /* 0x000000ffff817224 */ /* 0x000fe200078e0080 */
[----:B---3--:R3:W-:Y:S04]  /*22f0*/  STL [R1+0x830], R252 ;  /* 0x000830fc01007387 */ /* 0x0087e80000100800 */
.L_x_29816:
[----:B----4-:R-:W-:Y:S05]  /*2300*/  BSYNC B2 ;  /* 0x0000000000027941 */ /* 0x010fea0003800000 */
.L_x_29814:
[----:B------:R-:W4:Y:S01]  /*2310*/  LDL R124, [R1+0x828] ;  /* 0x00082800017c7983 */ /* 0x000f220000100800 */
[----:B------:R-:W-:Y:S01]  /*2320*/  BSSY B2, `(.L_x_29817) ;  /* 0x000000f000027945 */ /* 0x000fe20003800000 */
[----:B----4-:R-:W-:-:S04]  /*2330*/  FSETP.GT.FTZ.AND P0, PT, R124, R123, PT ;  /* 0x0000007b7c00720b */ /* 0x010fc80003f14000 */
[----:B------:R-:W-:-:S13]  /*2340*/  ISETP.EQ.OR P0, PT, R131, -0x1, P0 ;  /* 0xffffffff8300780c */ /* 0x000fda0000702670 */
[----:B------:R-:W-:Y:S05]  /*2350*/  @P0 BRA `(.L_x_29818) ;  /* 0x0000006000000947 */ /* 0x000fea0003800000 */
[----:B------:R-:W4:Y:S01]  /*2360*/  LDL R128, [R1+0x830] ;  /* 0x0008300001807983 */ /* 0x000f220000100800 */
[----:B------:R-:W-:Y:S01]  /*2370*/  FSETP.NEU.FTZ.AND P0, PT, R124, R123, PT ;  /* 0x0000007b7c00720b */ /* 0x000fe20003f1d000 */
[----:B---3--:R-:W-:Y:S02]  /*2380*/  IMAD.MOV.U32 R252, RZ, RZ, R123 ;  /* 0x000000fffffc7224 */ /* 0x008fe400078e007b */
[----:B------:R3:W-:Y:S01]  /*2390*/  STL [R1+0x82c], R131 ;  /* 0x00082c8301007387 */ /* 0x0007e20000100800 */
[----:B----4-:R-:W-:-:S13]  /*23a0*/  ISETP.GE.OR P0, PT, R128, R131, P0 ;  /* 0x000000838000720c */ /* 0x010fda0000706670 */
[----:B------:R-:W-:Y:S05]  /*23b0*/  @P0 BRA `(.L_x_29819) ;  /* 0x0000005000000947 */ /* 0x000fea0003800000 */
.L_x_29818:
[----:B---3--:R-:W3:Y:S04]  /*23c0*/  LDL.LU R128, [R1+0x830] ;  /* 0x0008300001807983 */ /* 0x008ee80000300800 */
[----:B------:R4:W5:Y:S01]  /*23d0*/  LDL.LU R252, [R1+0x828] ;  /* 0x0008280001fc7983 */ /* 0x0009620000300800 */
[----:B------:R-:W-:-:S03]  /*23e0*/  IMAD.MOV.U32 R124, RZ, RZ, R123 ;  /* 0x000000ffff7c7224 */ /* 0x000fc600078e007b */
[----:B---3--:R3:W-:Y:S02]  /*23f0*/  STL [R1+0x82c], R128 ;  /* 0x00082c8001007387 */ /* 0x0087e40000100800 */
[----:B---3--:R-:W-:Y:S02]  /*2400*/  IMAD.MOV.U32 R128, RZ, RZ, R131 ;  /* 0x000000ffff807224 */ /* 0x008fe400078e0083 */
.L_x_29819:
[----:B---34-:R-:W-:Y:S05]  /*2410*/  BSYNC B2 ;  /* 0x0000000000027941 */ /* 0x018fea0003800000 */
.L_x_29817:
[----:B-----5:R-:W-:Y:S01]  /*2420*/  FSETP.GT.FTZ.AND P0, PT, R252, R122, PT ;  /* 0x0000007afc00720b */ /* 0x020fe20003f14000 */
[----:B------:R-:W-:Y:S03]  /*2430*/  BSSY B2, `(.L_x_29820) ;  /* 0x000000f000027945 */ /* 0x000fe60003800000 */
[----:B------:R-:W-:-:S13]  /*2440*/  ISETP.EQ.OR P0, PT, R130, -0x1, P0 ;  /* 0xffffffff8200780c */ /* 0x000fda0000702670 */
[----:B------:R-:W-:Y:S05]  /*2450*/  @P0 BRA `(.L_x_29821) ;  /* 0x0000007000000947 */ /* 0x000fea0003800000 */
[----:B------:R-:W3:Y:S01]  /*2460*/  LDL R131, [R1+0x82c] ;  /* 0x00082c0001837983 */ /* 0x000ee20000100800 */
[----:B------:R-:W-:Y:S02]  /*2470*/  FSETP.NEU.FTZ.AND P0, PT, R252, R122, PT ;  /* 0x0000007afc00720b */ /* 0x000fe40003f1d000 */
[----:B------:R-:W-:Y:S01]  /*2480*/  MOV R123, R252 ;  /* 0x000000fc007b7202 */ /* 0x000fe20000000f00 */
[----:B------:R4:W-:Y:S04]  /*2490*/  STL [R1+0x828], R122 ;  /* 0x0008287a01007387 */ /* 0x0009e80000100800 */
[----:B------:R4:W-:Y:S01]  /*24a0*/  STL [R1+0x830], R130 ;  /* 0x0008308201007387 */ /* 0x0009e20000100800 */
[----:B---3--:R-:W-:-:S13]  /*24b0*/  ISETP.GE.OR P0, PT, R131, R130, P0 ;  /* 0x000000828300720c */ /* 0x008fda0000706670 */
[----:B------:R-:W-:Y:S05]  /*24c0*/  @P0 BRA `(.L_x_29822) ;  /* 0x0000005000000947 */ /* 0x000fea0003800000 */
.L_x_29821:
[----:B----4-:R3:W-:Y:S04]  /*24d0*/  STL [R1+0x828], R252 ;  /* 0x000828fc01007387 */ /* 0x0107e80000100800 */
[----:B---3--:R-:W3:Y:S01]  /*24e0*/  LDL.LU R252, [R1+0x82c] ;  /* 0x00082c0001fc7983 */ /* 0x008ee20000300800 */
[----:B------:R-:W-:Y:S02]  /*24f0*/  IMAD.MOV.U32 R123, RZ, RZ, R122 ;  /* 0x000000ffff7b7224 */ /* 0x000fe400078e007a */
[----:B------:R-:W-:Y:S01]  /*2500*/  IMAD.MOV.U32 R131, RZ, RZ, R130 ;  /* 0x000000ffff837224 */ /* 0x000fe200078e0082 */
[----:B---3--:R3:W-:Y:S04]  /*2510*/  STL [R1+0x830], R252 ;  /* 0x000830fc01007387 */ /* 0x0087e80000100800 */
.L_x_29822:
[----:B----4-:R-:W-:Y:S05]  /*2520*/  BSYNC B2 ;  /* 0x0000000000027941 */ /* 0x010fea0003800000 */
.L_x_29820:
        /* <DEDUP_REMOVED lines=11> */
.L_x_29824:
[----:B---3--:R-:W3:Y:S04]  /*25e0*/  LDL.LU R130, [R1+0x830] ;  /* 0x0008300001827983 */ /* 0x008ee80000300800 */
[----:B------:R4:W5:Y:S01]  /*25f0*/  LDL.LU R252, [R1+0x828] ;  /* 0x0008280001fc7983 */ /* 0x0009620000300800 */
[----:B------:R-:W-:-:S03]  /*2600*/  IMAD.MOV.U32 R122, RZ, RZ, R121 ;  /* 0x000000ffff7a7224 */ /* 0x000fc600078e0079 */
[----:B---3--:R3:W-:Y:S02]  /*2610*/  STL [R1+0x82c], R130 ;  /* 0x00082c8201007387 */ /* 0x0087e40000100800 */
[----:B---3--:R-:W-:Y:S02]  /*2620*/  IMAD.MOV.U32 R130, RZ, RZ, R133 ;  /* 0x000000ffff827224 */ /* 0x008fe400078e0085 */
.L_x_29825:
[----:B---34-:R-:W-:Y:S05]  /*2630*/  BSYNC B2 ;  /* 0x0000000000027941 */ /* 0x018fea0003800000 */
.L_x_29823:
        /* <DEDUP_REMOVED lines=11> */
.L_x_29827:
[----:B----4-:R3:W-:Y:S04]  /*26f0*/  STL [R1+0x828], R252 ;  /* 0x000828fc01007387 */ /* 0x0107e80000100800 */
[----:B---3--:R-:W3:Y:S01]  /*2700*/  LDL.LU R252, [R1+0x82c] ;  /* 0x00082c0001fc7983 */ /* 0x008ee20000300800 */
[----:B------:R-:W-:Y:S01]  /*2710*/  MOV R121, R120 ;  /* 0x0000007800797202 */ /* 0x000fe20000000f00 */
[----:B------:R-:W-:Y:S02]  /*2720*/  IMAD.MOV.U32 R133, RZ, RZ, R132 ;  /* 0x000000ffff857224 */ /* 0x000fe400078e0084 */
[----:B---3--:R3:W-:Y:S04]  /*2730*/  STL [R1+0x830], R252 ;  /* 0x000830fc01007387 */ /* 0x0087e80000100800 */
.L_x_29828:
[----:B----4-:R-:W-:Y:S05]  /*2740*/  BSYNC B2 ;  /* 0x0000000000027941 */ /* 0x010fea0003800000 */
.L_x_29826:
        /* <DEDUP_REMOVED lines=11> */
.L_x_29830:
[----:B---3--:R-:W3:Y:S04]  /*2800*/  LDL.LU R132, [R1+0x830] ;  /* 0x0008300001847983 */ /* 0x008ee80000300800 */
[----:B------:R4:W5:Y:S01]  /*2810*/  LDL.LU R252, [R1+0x828] ;  /* 0x0008280001fc7983 */ /* 0x0009620000300800 */
[----:B------:R-:W-:-:S03]  /*2820*/  IMAD.MOV.U32 R120, RZ, RZ, R119 ;  /* 0x000000ffff787224 */ /* 0x000fc600078e0077 */
[----:B---3--:R3:W-:Y:S02]  /*2830*/  STL [R1+0x82c], R132 ;  /* 0x00082c8401007387 */ /* 0x0087e40000100800 */
[----:B---3--:R-:W-:Y:S02]  /*2840*/  IMAD.MOV.U32 R132, RZ, RZ, R135 ;  /* 0x000000ffff847224 */ /* 0x008fe400078e0087 */
.L_x_29831:
[----:B---34-:R-:W-:Y:S05]  /*2850*/  BSYNC B2 ;  /* 0x0000000000027941 */ /* 0x018fea0003800000 */
.L_x_29829:
        /* <DEDUP_REMOVED lines=11> */
.L_x_29833:
[----:B----4-:R3:W-:Y:S04]  /*2910*/  STL [R1+0x828], R252 ;  /* 0x000828fc01007387 */ /* 0x0107e80000100800 */
[----:B---3--:R-:W3:Y:S01]  /*2920*/  LDL.LU R252, [R1+0x82c] ;  /* 0x00082c0001fc7983 */ /* 0x008ee20000300800 */
[----:B------:R-:W-:Y:S01]  /*2930*/  IMAD.MOV.U32 R119, RZ, RZ, R118 ;  /* 0x000000ffff777224 */ /* 0x000fe200078e0076 */
[----:B------:R-:W-:Y:S02]  /*2940*/  MOV R135, R134 ;  /* 0x0000008600877202 */ /* 0x000fe40000000f00 */
[----:B---3--:R3:W-:Y:S04]  /*2950*/  STL [R1+0x830], R252 ;  /* 0x000830fc01007387 */ /* 0x0087e80000100800 */
.L_x_29834:
[----:B----4-:R-:W-:Y:S05]  /*2960*/  BSYNC B2 ;  /* 0x0000000000027941 */ /* 0x010fea0003800000 */
.L_x_29832:
        /* <DEDUP_REMOVED lines=11> */
.L_x_29836:
[----:B---3--:R-:W3:Y:S04]  /*2a20*/  LDL.LU R134, [R1+0x830] ;  /* 0x0008300001867983 */ /* 0x008ee80000300800 */
[----:B------:R4:W5:Y:S01]  /*2a30*/  LDL.LU R252, [R1+0x828] ;  /* 0x0008280001fc7983 */ /* 0x0009620000300800 */
[----:B------:R-:W-:-:S03]  /*2a40*/  IMAD.MOV.U32 R118, RZ, RZ, R117 ;  /* 0x000000ffff767224 */ /* 0x000fc600078e0075 */
[----:B---3--:R3:W-:Y:S02]  /*2a50*/  STL [R1+0x82c], R134 ;  /* 0x00082c8601007387 */ /* 0x0087e40000100800 */
[----:B---3--:R-:W-:Y:S02]  /*2a60*/  IMAD.MOV.U32 R134, RZ, RZ, R137 ;  /* 0x000000ffff867224 */ /* 0x008fe400078e0089 */
.L_x_29837:
[----:B---34-:R-:W-:Y:S05]  /*2a70*/  BSYNC B2 ;  /* 0x0000000000027941 */ /* 0x018fea0003800000 */
.L_x_29835:
        /* <DEDUP_REMOVED lines=11> */
.L_x_29839:
[----:B----4-:R3:W-:Y:S04]  /*2b30*/  STL [R1+0x828], R252 ;  /* 0x000828fc01007387 */ /* 0x0107e80000100800 */
[----:B---3--:R-:W3:Y:S01]  /*2b40*/  LDL.LU R252, [R1+0x82c] ;  /* 0x00082c0001fc7983 */ /* 0x008ee20000300800 */
[----:B------:R-:W-:Y:S02]  /*2b50*/  IMAD.MOV.U32 R117, RZ, RZ, R116 ;  /* 0x000000ffff757224 */ /* 0x000fe400078e0074 */
[----:B------:R-:W-:Y:S01]  /*2b60*/  IMAD.MOV.U32 R137, RZ, RZ, R136 ;  /* 0x000000ffff897224 */ /* 0x000fe200078e0088 */
[----:B---3--:R3:W-:Y:S04]  /*2b70*/  STL [R1+0x830], R252 ;  /* 0x000830fc01007387 */ /* 0x0087e80000100800 */
.L_x_29840:
[----:B----4-:R-:W-:Y:S05]  /*2b80*/  BSYNC B2 ;  /* 0x0000000000027941 */ /* 0x010fea0003800000 */
.L_x_29838:
[----:B------:R-:W4:Y:S01]  /*2b90*/  LDL R116, [R1+0x828] ;  /* 0x0008280001747983 */ /* 0x000f220000100800 */
[----:B------:R-:W-:Y:S01]  /*2ba0*/  BSSY B2, `(.L_x_29841) ;  /* 0x000000f000027945 */ /* 0x000fe20003800000 */
[----:B----4-:R-:W-:-:S04]  /*2bb0*/  FSETP.GT.FTZ.AND P0, PT, R116, R115, PT ;  /* 0x000000737400720b */ /* 0x010fc80003f14000 */
[----:B------:R-:W-:-:S13]  /*2bc0*/  ISETP.EQ.OR P0, PT, R139, -0x1, P0 ;  /* 0xffffffff8b00780c */ /* 0x000fda0000702670 */
[----:B------:R-:W-:Y:S05]  /*2bd0*/  @P0 BRA `(.L_x_29842) ;  /* 0x0000006000000947 */ /* 0x000fea0003800000 */
[----:B------:R-:W4:Y:S01]  /*2be0*/  LDL R136, [R1+0x830] ;  /* 0x0008300001887983 */ /* 0x000f220000100800 */
[-C--:B------:R-:W-:Y:S02]  /*2bf0*/  FSETP.NEU.FTZ.AND P0, PT, R116, R115.reuse, PT ;  /* 0x000000737400720b */ /* 0x080fe40003f1d000 */
[----:B---3--:R-:W-:Y:S01]  /*2c00*/  MOV R252, R115 ;  /* 0x0000007300fc7202 */ /* 0x008fe20000000f00 */
[----:B------:R3:W-:Y:S01]  /*2c10*/  STL [R1+0x82c], R139 ;  /* 0x00082c8b01007387 */ /* 0x0007e20000100800 */
[----:B----4-:R-:W-:-:S13]  /*2c20*/  ISETP.GE.OR P0, PT, R136, R139, P0 ;  /* 0x0000008b8800720c */ /* 0x010fda0000706670 */
[----:B------:R-:W-:Y:S05]  /*2c30*/  @P0 BRA `(.L_x_29843) ;  /* 0x0000005000000947 */ /* 0x000fea0003800000 */
.L_x_29842:
[----:B---3--:R-:W3:Y:S04]  /*2c40*/  LDL.LU R136, [R1+0x830] ;  /* 0x0008300001887983 */ /* 0x008ee80000300800 */
[----:B------:R4:W5:Y:S01]  /*2c50*/  LDL.LU R252, [R1+0x828] ;  /* 0x0008280001fc7983 */ /* 0x0009620000300800 */
[----:B------:R-:W-:-:S03]  /*2c60*/  IMAD.MOV.U32 R116, RZ, RZ, R115 ;  /* 0x000000ffff747224 */ /* 0x000fc600078e0073 */
[----:B---3--:R3:W-:Y:S02]  /*2c70*/  STL [R1+0x82c], R136 ;  /* 0x00082c8801007387 */ /* 0x0087e40000100800 */
[----:B---3--:R-:W-:Y:S02]  /*2c80*/  IMAD.MOV.U32 R136, RZ, RZ, R139 ;  /* 0x000000ffff887224 */ /* 0x008fe400078e008b */
.L_x_29843:
[----:B---34-:R-:W-:Y:S05]  /*2c90*/  BSYNC B2 ;  /* 0x0000000000027941 */ /* 0x018fea0003800000 */
.L_x_29841:
        /* <DEDUP_REMOVED lines=11> */
.L_x_29845:
[----:B----4-:R3:W-:Y:S04]  /*2d50*/  STL [R1+0x828], R252 ;  /* 0x000828fc01007387 */ /* 0x0107e80000100800 */
[----:B---3--:R-:W3:Y:S01]  /*2d60*/  LDL.LU R252, [R1+0x82c] ;  /* 0x00082c0001fc7983 */ /* 0x008ee20000300800 */
[----:B------:R-:W-:Y:S02]  /*2d70*/  IMAD.MOV.U32 R115, RZ, RZ, R114 ;  /* 0x000000ffff737224 */ /* 0x000fe400078e0072 */
[----:B------:R-:W-:Y:S01]  /*2d80*/  IMAD.MOV.U32 R139, RZ, RZ, R138 ;  /* 0x000000ffff8b7224 */ /* 0x000fe200078e008a */
[----:B---3--:R3:W-:Y:S04]  /*2d90*/  STL [R1+0x830], R252 ;  /* 0x000830fc01007387 */ /* 0x0087e80000100800 */
.L_x_29846:
[----:B----4-:R-:W-:Y:S05]  /*2da0*/  BSYNC B2 ;  /* 0x0000000000027941 */ /* 0x010fea0003800000 */
.L_x_29844:
        /* <DEDUP_REMOVED lines=11> */
.L_x_29848:
[----:B---3--:R-:W3:Y:S04]  /*2e60*/  LDL.LU R138, [R1+0x830] ;  /* 0x00083000018a7983 */ /* 0x008ee80000300800 */
[----:B------:R4:W5:Y:S01]  /*2e70*/  LDL.LU R252, [R1+0x828] ;  /* 0x0008280001fc7983 */ /* 0x0009620000300800 */
[----:B------:R-:W-:-:S03]  /*2e80*/  MOV R114, R113 ;  /* 0x0000007100727202 */ /* 0x000fc60000000f00 */
[----:B---3--:R3:W-:Y:S02]  /*2e90*/  STL [R1+0x82c], R138 ;  /* 0x00082c8a01007387 */ /* 0x0087e40000100800 */
[----:B---3--:R-:W-:Y:S02]  /*2ea0*/  IMAD.MOV.U32 R138, RZ, RZ, R141 ;  /* 0x000000ffff8a7224 */ /* 0x008fe400078e008d */
.L_x_29849:
[----:B---34-:R-:W-:Y:S05]  /*2eb0*/  BSYNC B2 ;  /* 0x0000000000027941 */ /* 0x018fea0003800000 */
.L_x_29847:
        /* <DEDUP_REMOVED lines=11> */
.L_x_29851:
[----:B----4-:R3:W-:Y:S04]  /*2f70*/  STL [R1+0x828], R252 ;  /* 0x000828fc01007387 */ /* 0x0107e80000100800 */
[----:B---3--:R-:W3:Y:S01]  /*2f80*/  LDL.LU R252, [R1+0x82c] ;  /* 0x00082c0001fc7983 */ /* 0x008ee20000300800 */
[----:B------:R-:W-:Y:S02]  /*2f90*/  IMAD.MOV.U32 R113, RZ, RZ, R112 ;  /* 0x000000ffff717224 */ /* 0x000fe400078e0070 */
[----:B------:R-:W-:Y:S01]  /*2fa0*/  IMAD.MOV.U32 R141, RZ, RZ, R140 ;  /* 0x000000ffff8d7224 */ /* 0x000fe200078e008c */
[----:B---3--:R3:W-:Y:S04]  /*2fb0*/  STL [R1+0x830], R252 ;  /* 0x000830fc01007387 */ /* 0x0087e80000100800 */
.L_x_29852:
[----:B----4-:R-:W-:Y:S05]  /*2fc0*/  BSYNC B2 ;  /* 0x0000000000027941 */ /* 0x010fea0003800000 */
.L_x_29850:
        /* <DEDUP_REMOVED lines=11> */
.L_x_29854:
[----:B---3--:R-:W3:Y:S04]  /*3080*/  LDL.LU R140, [R1+0x830] ;  /* 0x00083000018c7983 */ /* 0x008ee80000300800 */
[----:B------:R4:W5:Y:S01]  /*3090*/  LDL.LU R252, [R1+0x828] ;  /* 0x0008280001fc7983 */ /* 0x0009620000300800 */
[----:B------:R-:W-:-:S03]  /*30a0*/  IMAD.MOV.U32 R112, RZ, RZ, R111 ;  /* 0x000000ffff707224 */ /* 0x000fc600078e006f */
[----:B---3--:R3:W-:Y:S02]  /*30b0*/  STL [R1+0x82c], R140 ;  /* 0x00082c8c01007387 */ /* 0x0087e40000100800 */
[----:B---3--:R-:W-:Y:S02]  /*30c0*/  MOV R140, R143 ;  /* 0x0000008f008c7202 */ /* 0x008fe40000000f00 */
.L_x_29855:
[----:B---34-:R-:W-:Y:S05]  /*30d0*/  BSYNC B2 ;  /* 0x0000000000027941 */ /* 0x018fea0003800000 */
.L_x_29853:
        /* <DEDUP_REMOVED lines=11> */
.L_x_29857:
[----:B----4-:R3:W-:Y:S04]  /*3190*/  STL [R1+0x828], R252 ;  /* 0x000828fc01007387 */ /* 0x0107e80000100800 */
[----:B---3--:R-:W3:Y:S01]  /*31a0*/  LDL.LU R252, [R1+0x82c] ;  /* 0x00082c0001fc7983 */ /* 0x008ee20000300800 */
[----:B------:R-:W-:Y:S02]  /*31b0*/  IMAD.MOV.U32 R111, RZ, RZ, R110 ;  /* 0x000000ffff6f7224 */ /* 0x000fe400078e006e */
[----:B------:R-:W-:Y:S01]  /*31c0*/  IMAD.MOV.U32 R143, RZ, RZ, R142 ;  /* 0x000000ffff8f7224 */ /* 0x000fe200078e008e */
[----:B---3--:R3:W-:Y:S04]  /*31d0*/  STL [R1+0x830], R252 ;  /* 0x000830fc01007387 */ /* 0x0087e80000100800 */
.L_x_29858:
[----:B----4-:R-:W-:Y:S05]  /*31e0*/  BSYNC B2 ;  /* 0x0000000000027941 */ /* 0x010fea0003800000 */
.L_x_29856:
        /* <DEDUP_REMOVED lines=11> */
.L_x_29860:
[----:B---3--:R-:W3:Y:S04]  /*32a0*/  LDL.LU R142, [R1+0x830] ;  /* 0x00083000018e7983 */ /* 0x008ee80000300800 */
[----:B------:R4:W5:Y:S01]  /*32b0*/  LDL.LU R252, [R1+0x828] ;  /* 0x0008280001fc7983 */ /* 0x0009620000300800 */
[----:B------:R-:W-:-:S03]  /*32c0*/  IMAD.MOV.U32 R110, RZ, RZ, R109 ;  /* 0x000000ffff6e7224 */ /* 0x000fc600078e006d */
[----:B---3--:R3:W-:Y:S02]  /*32d0*/  STL [R1+0x82c], R142 ;  /* 0x00082c8e01007387 */ /* 0x0087e40000100800 */
[----:B---3--:R-:W-:Y:S02]  /*32e0*/  IMAD.MOV.U32 R142, RZ, RZ, R145 ;  /* 0x000000ffff8e7224 */ /* 0x008fe400078e0091 */
.L_x_29861:
[----:B---34-:R-:W-:Y:S05]  /*32f0*/  BSYNC B2 ;  /* 0x0000000000027941 */ /* 0x018fea0003800000 */
.L_x_29859:
        /* <DEDUP_REMOVED lines=11> */
.L_x_29863:
[----:B----4-:R3:W-:Y:S04]  /*33b0*/  STL [R1+0x828], R252 ;  /* 0x000828fc01007387 */ /* 0x0107e80000100800 */
[----:B---3--:R-:W3:Y:S01]  /*33c0*/  LDL.LU R252, [R1+0x82c] ;  /* 0x00082c0001fc7983 */ /* 0x008ee20000300800 */
[----:B------:R-:W-:Y:S02]  /*33d0*/  IMAD.MOV.U32 R109, RZ, RZ, R108 ;  /* 0x000000ffff6d7224 */ /* 0x000fe400078e006c */
[----:B------:R-:W-:Y:S01]  /*33e0*/  IMAD.MOV.U32 R145, RZ, RZ, R144 ;  /* 0x000000ffff917224 */ /* 0x000fe200078e0090 */
[----:B---3--:R3:W-:Y:S04]  /*33f0*/  STL [R1+0x830], R252 ;  /* 0x000830fc01007387 */ /* 0x0087e80000100800 */
.L_x_29864:
[----:B----4-:R-:W-:Y:S05]  /*3400*/  BSYNC B2 ;  /* 0x0000000000027941 */ /* 0x010fea0003800000 */
.L_x_29862:
        /* <DEDUP_REMOVED lines=11> */
.L_x_29866:
[----:B---3--:R-:W3:Y:S04]  /*34c0*/  LDL.LU R144, [R1+0x830] ;  /* 0x0008300001907983 */ /* 0x008ee80000300800 */
[----:B------:R4:W5:Y:S01]  /*34d0*/  LDL.LU R252, [R1+0x828] ;  /* 0x0008280001fc7983 */ /* 0x0009620000300800 */
[----:B------:R-:W-:-:S03]  /*34e0*/  IMAD.MOV.U32 R108, RZ, RZ, R107 ;  /* 0x000000ffff6c7224 */ /* 0x000fc600078e006b */
[----:B---3--:R3:W-:Y:S02]  /*34f0*/  STL [R1+0x82c], R144 ;  /* 0x00082c9001007387 */ /* 0x0087e40000100800 */
[----:B---3--:R-:W-:Y:S02]  /*3500*/  IMAD.MOV.U32 R144, RZ, RZ, R147 ;  /* 0x000000ffff907224 */ /* 0x008fe400078e0093 */
.L_x_29867:
[----:B---34-:R-:W-:Y:S05]  /*3510*/  BSYNC B2 ;  /* 0x0000000000027941 */ /* 0x018fea0003800000 */
.L_x_29865:
        /* <DEDUP_REMOVED lines=11> */
.L_x_29869:
[----:B----4-:R3:W-:Y:S04]  /*35d0*/  STL [R1+0x828], R252 ;  /* 0x000828fc01007387 */ /* 0x0107e80000100800 */
[----:B---3--:R-:W3:Y:S01]  /*35e0*/  LDL.LU R252, [R1+0x82c] ;  /* 0x00082c0001fc7983 */ /* 0x008ee20000300800 */
[----:B------:R-:W-:Y:S01]  /*35f0*/  MOV R107, R106 ;  /* 0x0000006a006b7202 */ /* 0x000fe20000000f00 */
[----:B------:R-:W-:Y:S02]  /*3600*/  IMAD.MOV.U32 R147, RZ, RZ, R146 ;  /* 0x000000ffff937224 */ /* 0x000fe400078e0092 */
[----:B---3--:R3:W-:Y:S04]  /*3610*/  STL [R1+0x830], R252 ;  /* 0x000830fc01007387 */ /* 0x0087e80000100800 */
.L_x_29870:
[----:B----4-:R-:W-:Y:S05]  /*3620*/  BSYNC B2 ;  /* 0x0000000000027941 */ /* 0x010fea0003800000 */
.L_x_29868:
        /* <DEDUP_REMOVED lines=11> */
.L_x_29872:
[----:B---3--:R-:W3:Y:S04]  /*36e0*/  LDL.LU R146, [R1+0x830] ;  /* 0x0008300001927983 */ /* 0x008ee80000300800 */
[----:B------:R4:W5:Y:S01]  /*36f0*/  LDL.LU R252, [R1+0x828] ;  /* 0x0008280001fc7983 */ /* 0x0009620000300800 */
[----:B------:R-:W-:-:S03]  /*3700*/  IMAD.MOV.U32 R106, RZ, RZ, R105 ;  /* 0x000000ffff6a7224 */ /* 0x000fc600078e0069 */
[----:B---3--:R3:W-:Y:S02]  /*3710*/  STL [R1+0x82c], R146 ;  /* 0x00082c9201007387 */ /* 0x0087e40000100800 */
[----:B---3--:R-:W-:Y:S02]  /*3720*/  IMAD.MOV.U32 R146, RZ, RZ, R149 ;  /* 0x000000ffff927224 */ /* 0x008fe400078e0095 */
.L_x_29873:
[----:B---34-:R-:W-:Y:S05]  /*3730*/  BSYNC B2 ;  /* 0x0000000000027941 */ /* 0x018fea0003800000 */
.L_x_29871:
        /* <DEDUP_REMOVED lines=11> */
.L_x_29875:
[----:B----4-:R3:W-:Y:S04]  /*37f0*/  STL [R1+0x828], R252 ;  /* 0x000828fc01007387 */ /* 0x0107e80000100800 */
[----:B---3--:R-:W3:Y:S01]  /*3800*/  LDL.LU R252, [R1+0x82c] ;  /* 0x00082c0001fc7983 */ /* 0x008ee20000300800 */
[----:B------:R-:W-:Y:S01]  /*3810*/  IMAD.MOV.U32 R105, RZ, RZ, R104 ;  /* 0x000000ffff697224 */ /* 0x000fe200078e0068 */
[----:B------:R-:W-:Y:S02]  /*3820*/  MOV R149, R148 ;  /* 0x0000009400957202 */ /* 0x000fe40000000f00 */
[----:B---3--:R3:W-:Y:S04]  /*3830*/  STL [R1+0x830], R252 ;  /* 0x000830fc01007387 */ /* 0x0087e80000100800 */
.L_x_29876:
[----:B----4-:R-:W-:Y:S05]  /*3840*/  BSYNC B2 ;  /* 0x0000000000027941 */ /* 0x010fea0003800000 */
.L_x_29874:
        /* <DEDUP_REMOVED lines=11> */
.L_x_29878:
[----:B---3--:R-:W3:Y:S04]  /*3900*/  LDL.LU R148, [R1+0x830] ;  /* 0x0008300001947983 */ /* 0x008ee80000300800 */
[----:B------:R4:W5:Y:S01]  /*3910*/  LDL.LU R252, [R1+0x828] ;  /* 0x0008280001fc7983 */ /* 0x0009620000300800 */
[----:B------:R-:W-:-:S03]  /*3920*/  IMAD.MOV.U32 R104, RZ, RZ, R103 ;  /* 0x000000ffff687224 */ /* 0x000fc600078e0067 */
[----:B---3--:R3:W-:Y:S02]  /*3930*/  STL [R1+0x82c], R148 ;  /* 0x00082c9401007387 */ /* 0x0087e40000100800 */
[----:B---3--:R-:W-:Y:S02]  /*3940*/  IMAD.MOV.U32 R148, RZ, RZ, R151 ;  /* 0x000000ffff947224 */ /* 0x008fe400078e0097 */
.L_x_29879:
[----:B---34-:R-:W-:Y:S05]  /*3950*/  BSYNC B2 ;  /* 0x0000000000027941 */ /* 0x018fea0003800000 */
.L_x_29877:
        /* <DEDUP_REMOVED lines=11> */
.L_x_29881:
[----:B----4-:R3:W-:Y:S04]  /*3a10*/  STL [R1+0x828], R252 ;  /* 0x000828fc01007387 */ /* 0x0107e80000100800 */
[----:B---3--:R-:W3:Y:S01]  /*3a20*/  LDL.LU R252, [R1+0x82c] ;  /* 0x00082c0001fc7983 */ /* 0x008ee20000300800 */
[----:B------:R-:W-:Y:S02]  /*3a30*/  IMAD.MOV.U32 R103, RZ, RZ, R102 ;  /* 0x000000ffff677224 */ /* 0x000fe400078e0066 */
[----:B------:R-:W-:Y:S01]  /*3a40*/  IMAD.MOV.U32 R151, RZ, RZ, R150 ;  /* 0x000000ffff977224 */ /* 0x000fe200078e0096 */
[----:B---3--:R3:W-:Y:S04]  /*3a50*/  STL [R1+0x830], R252 ;  /* 0x000830fc01007387 */ /* 0x0087e80000100800 */
.L_x_29882:
[----:B----4-:R-:W-:Y:S05]  /*3a60*/  BSYNC B2 ;  /* 0x0000000000027941 */ /* 0x010fea0003800000 */
.L_x_29880:
        /* <DEDUP_REMOVED lines=11> */
.L_x_29884:
[----:B---3--:R-:W3:Y:S04]  /*3b20*/  LDL.LU R150, [R1+0x830] ;  /* 0x0008300001967983 */ /* 0x008ee80000300800 */
[----:B------:R4:W5:Y:S01]  /*3b30*/  LDL.LU R252, [R1+0x828] ;  /* 0x0008280001fc7983 */ /* 0x0009620000300800 */
[----:B------:R-:W-:-:S03]  /*3b40*/  IMAD.MOV.U32 R102, RZ, RZ, R101 ;  /* 0x000000ffff667224 */ /* 0x000fc600078e0065 */
[----:B---3--:R3:W-:Y:S02]  /*3b50*/  STL [R1+0x82c], R150 ;  /* 0x00082c9601007387 */ /* 0x0087e40000100800 */
[----:B---3--:R-:W-:Y:S02]  /*3b60*/  IMAD.MOV.U32 R150, RZ, RZ, R153 ;  /* 0x000000ffff967224 */ /* 0x008fe400078e0099 */
.L_x_29885:
[----:B---34-:R-:W-:Y:S05]  /*3b70*/  BSYNC B2 ;  /* 0x0000000000027941 */ /* 0x018fea0003800000 */
.L_x_29883:
        /* <DEDUP_REMOVED lines=11> */
.L_x_29887:
[----:B----4-:R3:W-:Y:S04]  /*3c30*/  STL [R1+0x828], R252 ;  /* 0x000828fc01007387 */ /* 0x0107e80000100800 */
[----:B---3--:R-:W3:Y:S01]  /*3c40*/  LDL.LU R252, [R1+0x82c] ;  /* 0x00082c0001fc7983 */ /* 0x008ee20000300800 */
[----:B------:R-:W-:Y:S02]  /*3c50*/  IMAD.MOV.U32 R101, RZ, RZ, R100 ;  /* 0x000000ffff657224 */ /* 0x000fe400078e0064 */
[----:B------:R-:W-:Y:S01]  /*3c60*/  IMAD.MOV.U32 R153, RZ, RZ, R152 ;  /* 0x000000ffff997224 */ /* 0x000fe200078e0098 */
[----:B---3--:R3:W-:Y:S04]  /*3c70*/  STL [R1+0x830], R252 ;  /* 0x000830fc01007387 */ /* 0x0087e80000100800 */
.L_x_29888:
[----:B----4-:R-:W-:Y:S05]  /*3c80*/  BSYNC B2 ;  /* 0x0000000000027941 */ /* 0x010fea0003800000 */
.L_x_29886:
        /* <DEDUP_REMOVED lines=11> */
.L_x_29890:
[----:B---3--:R-:W3:Y:S04]  /*3d40*/  LDL.LU R152, [R1+0x830] ;  /* 0x0008300001987983 */ /* 0x008ee80000300800 */
[----:B------:R4:W5:Y:S01]  /*3d50*/  LDL.LU R252, [R1+0x828] ;  /* 0x0008280001fc7983 */ /* 0x0009620000300800 */
[----:B------:R-:W-:-:S03]  /*3d60*/  MOV R100, R99 ;  /* 0x0000006300647202 */ /* 0x000fc60000000f00 */
[----:B---3--:R3:W-:Y:S02]  /*3d70*/  STL [R1+0x82c], R152 ;  /* 0x00082c9801007387 */ /* 0x0087e40000100800 */
[----:B---3--:R-:W-:Y:S02]  /*3d80*/  IMAD.MOV.U32 R152, RZ, RZ, R155 ;  /* 0x000000ffff987224 */ /* 0x008fe400078e009b */
.L_x_29891:
[----:B---34-:R-:W-:Y:S05]  /*3d90*/  BSYNC B2 ;  /* 0x0000000000027941 */ /* 0x018fea0003800000 */
.L_x_29889:
        /* <DEDUP_REMOVED lines=11> */
.L_x_29893:
[----:B----4-:R3:W-:Y:S04]  /*3e50*/  STL [R1+0x828], R252 ;  /* 0x000828fc01007387 */ /* 0x0107e80000100800 */
[----:B---3--:R-:W3:Y:S01]  /*3e60*/  LDL.LU R252, [R1+0x82c] ;  /* 0x00082c0001fc7983 */ /* 0x008ee20000300800 */
[----:B------:R-:W-:Y:S02]  /*3e70*/  IMAD.MOV.U32 R99, RZ, RZ, R98 ;  /* 0x000000ffff637224 */ /* 0x000fe400078e0062 */
[----:B------:R-:W-:Y:S01]  /*3e80*/  IMAD.MOV.U32 R155, RZ, RZ, R154 ;  /* 0x000000ffff9b7224 */ /* 0x000fe200078e009a */
[----:B---3--:R3:W-:Y:S04]  /*3e90*/  STL [R1+0x830], R252 ;  /* 0x000830fc01007387 */ /* 0x0087e80000100800 */
.L_x_29894:
[----:B----4-:R-:W-:Y:S05]  /*3ea0*/  BSYNC B2 ;  /* 0x0000000000027941 */ /* 0x010fea0003800000 */
.L_x_29892:
        /* <DEDUP_REMOVED lines=11> */
.L_x_29896:
[----:B---3--:R-:W3:Y:S04]  /*3f60*/  LDL.LU R154, [R1+0x830] ;  /* 0x00083000019a7983 */ /* 0x008ee80000300800 */
[----:B------:R4:W5:Y:S01]  /*3f70*/  LDL.LU R252, [R1+0x828] ;  /* 0x0008280001fc7983 */ /* 0x0009620000300800 */
[----:B------:R-:W-:-:S03]  /*3f80*/  IMAD.MOV.U32 R98, RZ, RZ, R97 ;  /* 0x000000ffff627224 */ /* 0x000fc600078e0061 */
[----:B---3--:R3:W-:Y:S02]  /*3f90*/  STL [R1+0x82c], R154 ;  /* 0x00082c9a01007387 */ /* 0x0087e40000100800 */
[----:B---3--:R-:W-:Y:S02]  /*3fa0*/  MOV R154, R157 ;  /* 0x0000009d009a7202 */ /* 0x008fe40000000f00 */
.L_x_29897:
[----:B---34-:R-:W-:Y:S05]  /*3fb0*/  BSYNC B2 ;  /* 0x0000000000027941 */ /* 0x018fea0003800000 */
.L_x_29895:
        /* <DEDUP_REMOVED lines=11> */
.L_x_29899:
[----:B----4-:R3:W-:Y:S04]  /*4070*/  STL [R1+0x828], R252 ;  /* 0x000828fc01007387 */ /* 0x0107e80000100800 */
[----:B---3--:R-:W3:Y:S01]  /*4080*/  LDL.LU R252, [R1+0x82c] ;  /* 0x00082c0001fc7983 */ /* 0x008ee20000300800 */
[----:B------:R-:W-:Y:S02]  /*4090*/  IMAD.MOV.U32 R97, RZ, RZ, R96 ;  /* 0x000000ffff617224 */ /* 0x000fe400078e0060 */
[----:B------:R-:W-:Y:S01]  /*40a0*/  IMAD.MOV.U32 R157, RZ, RZ, R156 ;  /* 0x000000ffff9d7224 */ /* 0x000fe200078e009c */
[----:B---3--:R3:W-:Y:S04]  /*40b0*/  STL [R1+0x830], R252 ;  /* 0x000830fc01007387 */ /* 0x0087e80000100800 */
.L_x_29900:
[----:B----4-:R-:W-:Y:S05]  /*40c0*/  BSYNC B2 ;  /* 0x0000000000027941 */ /* 0x010fea0003800000 */
.L_x_29898:
        /* <DEDUP_REMOVED lines=11> */
.L_x_29902:
[----:B---3--:R-:W3:Y:S04]  /*4180*/  LDL.LU R156, [R1+0x830] ;  /* 0x00083000019c7983 */ /* 0x008ee80000300800 */
[----:B------:R4:W5:Y:S01]  /*4190*/  LDL.LU R252, [R1+0x828] ;  /* 0x0008280001fc7983 */ /* 0x0009620000300800 */
[----:B------:R-:W-:-:S03]  /*41a0*/  IMAD.MOV.U32 R96, RZ, RZ, R95 ;  /* 0x000000ffff607224 */ /* 0x000fc600078e005f */
[----:B---3--:R3:W-:Y:S02]  /*41b0*/  STL [R1+0x82c], R156 ;  /* 0x00082c9c01007387 */ /* 0x0087e40000100800 */
[----:B---3--:R-:W-:Y:S02]  /*41c0*/  IMAD.MOV.U32 R156, RZ, RZ, R159 ;  /* 0x000000ffff9c7224 */ /* 0x008fe400078e009f */
.L_x_29903:
[----:B---34-:R-:W-:Y:S05]  /*41d0*/  BSYNC B2 ;  /* 0x0000000000027941 */ /* 0x018fea0003800000 */
.L_x_29901:
        /* <DEDUP_REMOVED lines=11> */
.L_x_29905:
[----:B----4-:R3:W-:Y:S04]  /*4290*/  STL [R1+0x828], R252 ;  /* 0x000828fc01007387 */ /* 0x0107e80000100800 */
[----:B---3--:R-:W3:Y:S01]  /*42a0*/  LDL.LU R252, [R1+0x82c] ;  /* 0x00082c0001fc7983 */ /* 0x008ee20000300800 */
[----:B------:R-:W-:Y:S02]  /*42b0*/  IMAD.MOV.U32 R95, RZ, RZ, R94 ;  /* 0x000000ffff5f7224 */ /* 0x000fe400078e005e */
[----:B------:R-:W-:Y:S01]  /*42c0*/  IMAD.MOV.U32 R159, RZ, RZ, R158 ;  /* 0x000000ffff9f7224 */ /* 0x000fe200078e009e */
[----:B---3--:R3:W-:Y:S04]  /*42d0*/  STL [R1+0x830], R252 ;  /* 0x000830fc01007387 */ /* 0x0087e80000100800 */
.L_x_29906:
[----:B----4-:R-:W-:Y:S05]  /*42e0*/  BSYNC B2 ;  /* 0x0000000000027941 */ /* 0x010fea0003800000 */
.L_x_29904:
        /* <DEDUP_REMOVED lines=11> */
.L_x_29908:
[----:B---3--:R-:W3:Y:S04]  /*43a0*/  LDL.LU R158, [R1+0x830] ;  /* 0x00083000019e7983 */ /* 0x008ee80000300800 */
[----:B------:R4:W5:Y:S01]  /*43b0*/  LDL.LU R252, [R1+0x828] ;  /* 0x0008280001fc7983 */ /* 0x0009620000300800 */
[----:B------:R-:W-:-:S03]  /*43c0*/  IMAD.MOV.U32 R94, RZ, RZ, R93 ;  /* 0x000000ffff5e7224 */ /* 0x000fc600078e005d */
[----:B---3--:R3:W-:Y:S02]  /*43d0*/  STL [R1+0x82c], R158 ;  /* 0x00082c9e01007387 */ /* 0x0087e40000100800 */
[----:B---3--:R-:W-:Y:S02]  /*43e0*/  IMAD.MOV.U32 R158, RZ, RZ, R161 ;  /* 0x000000ffff9e7224 */ /* 0x008fe400078e00a1 */
.L_x_29909:
[----:B---34-:R-:W-:Y:S05]  /*43f0*/  BSYNC B2 ;  /* 0x0000000000027941 */ /* 0x018fea0003800000 */
.L_x_29907:
        /* <DEDUP_REMOVED lines=11> */
.L_x_29911:
[----:B----4-:R3:W-:Y:S04]  /*44b0*/  STL [R1+0x828], R252 ;  /* 0x000828fc01007387 */ /* 0x0107e80000100800 */
[----:B---3--:R-:W3:Y:S01]  /*44c0*/  LDL.LU R252, [R1+0x82c] ;  /* 0x00082c0001fc7983 */ /* 0x008ee20000300800 */
[----:B------:R-:W-:Y:S01]  /*44d0*/  MOV R93, R92 ;  /* 0x0000005c005d7202 */ /* 0x000fe20000000f00 */
[----:B------:R-:W-:Y:S02]  /*44e0*/  IMAD.MOV.U32 R161, RZ, RZ, R160 ;  /* 0x000000ffffa17224 */ /* 0x000fe400078e00a0 */
[----:B---3--:R3:W-:Y:S04]  /*44f0*/  STL [R1+0x830], R252 ;  /* 0x000830fc01007387 */ /* 0x0087e80000100800 */
.L_x_29912:
[----:B----4-:R-:W-:Y:S05]  /*4500*/  BSYNC B2 ;  /* 0x0000000000027941 */ /* 0x010fea0003800000 */
.L_x_29910:
        /* <DEDUP_REMOVED lines=11> */
.L_x_29914:
[----:B---3--:R-:W3:Y:S04]  /*45c0*/  LDL.LU R160, [R1+0x830] ;  /* 0x0008300001a07983 */ /* 0x008ee80000300800 */
[----:B------:R4:W5:Y:S01]  /*45d0*/  LDL.LU R252, [R1+0x828] ;  /* 0x0008280001fc7983 */ /* 0x0009620000300800 */
[----:B------:R-:W-:-:S03]  /*45e0*/  IMAD.MOV.U32 R92, RZ, RZ, R91 ;  /* 0x000000ffff5c7224 */ /* 0x000fc600078e005b */
[----:B---3--:R3:W-:Y:S02]  /*45f0*/  STL [R1+0x82c], R160 ;  /* 0x00082ca001007387 */ /* 0x0087e40000100800 */
[----:B---3--:R-:W-:Y:S02]  /*4600*/  IMAD.MOV.U32 R160, RZ, RZ, R163 ;  /* 0x000000ffffa07224 */ /* 0x008fe400078e00a3 */
.L_x_29915:
[----:B---34-:R-:W-:Y:S05]  /*4610*/  BSYNC B2 ;  /* 0x0000000000027941 */ /* 0x018fea0003800000 */
.L_x_29913:
        /* <DEDUP_REMOVED lines=11> */
.L_x_29917:
[----:B----4-:R3:W-:Y:S04]  /*46d0*/  STL [R1+0x828], R252 ;  /* 0x000828fc01007387 */ /* 0x0107e80000100800 */
[----:B---3--:R-:W3:Y:S01]  /*46e0*/  LDL.LU R252, [R1+0x82c] ;  /* 0x00082c0001fc7983 */ /* 0x008ee20000300800 */
[----:B------:R-:W-:Y:S01]  /*46f0*/  IMAD.MOV.U32 R91, RZ, RZ, R90 ;  /* 0x000000ffff5b7224 */ /* 0x000fe200078e005a */
[----:B------:R-:W-:Y:S02]  /*4700*/  MOV R163, R162 ;  /* 0x000000a200a37202 */ /* 0x000fe40000000f00 */
[----:B---3--:R3:W-:Y:S04]  /*4710*/  STL [R1+0x830], R252 ;  /* 0x000830fc01007387 */ /* 0x0087e80000100800 */
.L_x_29918:
[----:B----4-:R-:W-:Y:S05]  /*4720*/  BSYNC B2 ;  /* 0x0000000000027941 */ /* 0x010fea0003800000 */
.L_x_29916:
        /* <DEDUP_REMOVED lines=11> */
.L_x_29920:
[----:B---3--:R-:W3:Y:S04]  /*47e0*/  LDL.LU R162, [R1+0x830] ;  /* 0x0008300001a27983 */ /* 0x008ee80000300800 */
[----:B------:R4:W5:Y:S01]  /*47f0*/  LDL.LU R252, [R1+0x828] ;  /* 0x0008280001fc7983 */ /* 0x0009620000300800 */
[----:B------:R-:W-:-:S03]  /*4800*/  IMAD.MOV.U32 R90, RZ, RZ, R89 ;  /* 0x000000ffff5a7224 */ /* 0x000fc600078e0059 */
[----:B---3--:R3:W-:Y:S02]  /*4810*/  STL [R1+0x82c], R162 ;  /* 0x00082ca201007387 */ /* 0x0087e40000100800 */
[----:B---3--:R-:W-:Y:S02]  /*4820*/  IMAD.MOV.U32 R162, RZ, RZ, R165 ;  /* 0x000000ffffa27224 */ /* 0x008fe400078e00a5 */
.L_x_29921:
[----:B---34-:R-:W-:Y:S05]  /*4830*/  BSYNC B2 ;  /* 0x0000000000027941 */ /* 0x018fea0003800000 */
.L_x_29919:
        /* <DEDUP_REMOVED lines=11> */
.L_x_29923:
[----:B----4-:R3:W-:Y:S04]  /*48f0*/  STL [R1+0x828], R252 ;  /* 0x000828fc01007387 */ /* 0x0107e80000100800 */
[----:B---3--:R-:W3:Y:S01]  /*4900*/  LDL.LU R252, [R1+0x82c] ;  /* 0x00082c0001fc7983 */ /* 0x008ee20000300800 */
[----:B------:R-:W-:Y:S02]  /*4910*/  IMAD.MOV.U32 R89, RZ, RZ, R88 ;  /* 0x000000ffff597224 */ /* 0x000fe400078e0058 */
[----:B------:R-:W-:Y:S01]  /*4920*/  IMAD.MOV.U32 R165, RZ, RZ, R164 ;  /* 0x000000ffffa57224 */ /* 0x000fe200078e00a4 */
[----:B---3--:R3:W-:Y:S04]  /*4930*/  STL [R1+0x830], R252 ;  /* 0x000830fc01007387 */ /* 0x0087e80000100800 */
.L_x_29924:
[----:B----4-:R-:W-:Y:S05]  /*4940*/  BSYNC B2 ;  /* 0x0000000000027941 */ /* 0x010fea0003800000 */
.L_x_29922:
        /* <DEDUP_REMOVED lines=11> */
.L_x_29926:
[----:B---3--:R-:W3:Y:S04]  /*4a00*/  LDL.LU R164, [R1+0x830] ;  /* 0x0008300001a47983 */ /* 0x008ee80000300800 */
[----:B------:R4:W5:Y:S01]  /*4a10*/  LDL.LU R252, [R1+0x828] ;  /* 0x0008280001fc7983 */ /* 0x0009620000300800 */
[----:B------:R-:W-:-:S03]  /*4a20*/  IMAD.MOV.U32 R88, RZ, RZ, R87 ;  /* 0x000000ffff587224 */ /* 0x000fc600078e0057 */
[----:B---3--:R3:W-:Y:S02]  /*4a30*/  STL [R1+0x82c], R164 ;  /* 0x00082ca401007387 */ /* 0x0087e40000100800 */
[----:B---3--:R-:W-:Y:S02]  /*4a40*/  IMAD.MOV.U32 R164, RZ, RZ, R167 ;  /* 0x000000ffffa47224 */ /* 0x008fe400078e00a7 */
.L_x_29927:
[----:B---34-:R-:W-:Y:S05]  /*4a50*/  BSYNC B2 ;  /* 0x0000000000027941 */ /* 0x018fea0003800000 */
.L_x_29925:
        /* <DEDUP_REMOVED lines=11> */
.L_x_29929:
[----:B----4-:R3:W-:Y:S04]  /*4b10*/  STL [R1+0x828], R252 ;  /* 0x000828fc01007387 */ /* 0x0107e80000100800 */
[----:B---3--:R-:W3:Y:S01]  /*4b20*/  LDL.LU R252, [R1+0x82c] ;  /* 0x00082c0001fc7983 */ /* 0x008ee20000300800 */
[----:B------:R-:W-:Y:S02]  /*4b30*/  IMAD.MOV.U32 R87, RZ, RZ, R86 ;  /* 0x000000ffff577224 */ /* 0x000fe400078e0056 */
[----:B------:R-:W-:Y:S01]  /*4b40*/  IMAD.MOV.U32 R167, RZ, RZ, R166 ;  /* 0x000000ffffa77224 */ /* 0x000fe200078e00a6 */
[----:B---3--:R3:W-:Y:S04]  /*4b50*/  STL [R1+0x830], R252 ;  /* 0x000830fc01007387 */ /* 0x0087e80000100800 */
.L_x_29930:
[----:B----4-:R-:W-:Y:S05]  /*4b60*/  BSYNC B2 ;  /* 0x0000000000027941 */ /* 0x010fea0003800000 */
.L_x_29928:
        /* <DEDUP_REMOVED lines=11> */
.L_x_29932:
[----:B---3--:R-:W3:Y:S04]  /*4c20*/  LDL.LU R166, [R1+0x830] ;  /* 0x0008300001a67983 */ /* 0x008ee80000300800 */
[----:B------:R4:W5:Y:S01]  /*4c30*/  LDL.LU R252, [R1+0x828] ;  /* 0x0008280001fc7983 */ /* 0x0009620000300800 */
[----:B------:R-:W-:-:S03]  /*4c40*/  MOV R86, R85 ;  /* 0x0000005500567202 */ /* 0x000fc60000000f00 */
[----:B---3--:R3:W-:Y:S02]  /*4c50*/  STL [R1+0x82c], R166 ;  /* 0x00082ca601007387 */ /* 0x0087e40000100800 */
[----:B---3--:R-:W-:Y:S02]  /*4c60*/  IMAD.MOV.U32 R166, RZ, RZ, R169 ;  /* 0x000000ffffa67224 */ /* 0x008fe400078e00a9 */
.L_x_29933:
[----:B---34-:R-:W-:Y:S05]  /*4c70*/  BSYNC B2 ;  /* 0x0000000000027941 */ /* 0x018fea0003800000 */
.L_x_29931:
        /* <DEDUP_REMOVED lines=11> */
.L_x_29935:
[----:B----4-:R3:W-:Y:S04]  /*4d30*/  STL [R1+0x828], R252 ;  /* 0x000828fc01007387 */ /* 0x0107e80000100800 */
[----:B---3--:R-:W3:Y:S01]  /*4d40*/  LDL.LU R252, [R1+0x82c] ;  /* 0x00082c0001fc7983 */ /* 0x008ee20000300800 */
[----:B------:R-:W-:Y:S02]  /*4d50*/  IMAD.MOV.U32 R85, RZ, RZ, R84 ;  /* 0x000000ffff557224 */ /* 0x000fe400078e0054 */
[----:B------:R-:W-:Y:S01]  /*4d60*/  IMAD.MOV.U32 R169, RZ, RZ, R168 ;  /* 0x000000ffffa97224 */ /* 0x000fe200078e00a8 */
[----:B---3--:R3:W-:Y:S04]  /*4d70*/  STL [R1+0x830], R252 ;  /* 0x000830fc01007387 */ /* 0x0087e80000100800 */
.L_x_29936:
[----:B----4-:R-:W-:Y:S05]  /*4d80*/  BSYNC B2 ;  /* 0x0000000000027941 */ /* 0x010fea0003800000 */
.L_x_29934:
        /* <DEDUP_REMOVED lines=11> */
.L_x_29938:
[----:B---3--:R-:W3:Y:S04]  /*4e40*/  LDL.LU R168, [R1+0x830] ;  /* 0x0008300001a87983 */ /* 0x008ee80000300800 */
[----:B------:R4:W5:Y:S01]  /*4e50*/  LDL.LU R252, [R1+0x828] ;  /* 0x0008280001fc7983 */ /* 0x0009620000300800 */
[----:B------:R-:W-:-:S03]  /*4e60*/  IMAD.MOV.U32 R84, RZ, RZ, R83 ;  /* 0x000000ffff547224 */ /* 0x000fc600078e0053 */
[----:B---3--:R3:W-:Y:S02]  /*4e70*/  STL [R1+0x82c], R168 ;  /* 0x00082ca801007387 */ /* 0x0087e40000100800 */
[----:B---3--:R-:W-:Y:S02]  /*4e80*/  MOV R168, R171 ;  /* 0x000000ab00a87202 */ /* 0x008fe40000000f00 */
.L_x_29939:
[----:B---34-:R-:W-:Y:S05]  /*4e90*/  BSYNC B2 ;  /* 0x0000000000027941 */ /* 0x018fea0003800000 */
.L_x_29937:
        /* <DEDUP_REMOVED lines=11> */
.L_x_29941:
[----:B----4-:R3:W-:Y:S04]  /*4f50*/  STL [R1+0x828], R252 ;  /* 0x000828fc01007387 */ /* 0x0107e80000100800 */
[----:B---3--:R-:W3:Y:S01]  /*4f60*/  LDL.LU R252, [R1+0x82c] ;  /* 0x00082c0001fc7983 */ /* 0x008ee20000300800 */
[----:B------:R-:W-:Y:S02]  /*4f70*/  IMAD.MOV.U32 R83, RZ, RZ, R82 ;  /* 0x000000ffff537224 */ /* 0x000fe400078e0052 */
[----:B------:R-:W-:Y:S01]  /*4f80*/  IMAD.MOV.U32 R171, RZ, RZ, R170 ;  /* 0x000000ffffab7224 */ /* 0x000fe200078e00aa */
[----:B---3--:R3:W-:Y:S04]  /*4f90*/  STL [R1+0x830], R252 ;  /* 0x000830fc01007387 */ /* 0x0087e80000100800 */
.L_x_29942:
[----:B----4-:R-:W-:Y:S05]  /*4fa0*/  BSYNC B2 ;  /* 0x0000000000027941 */ /* 0x010fea0003800000 */
.L_x_29940:
        /* <DEDUP_REMOVED lines=11> */
.L_x_29944:
[----:B---3--:R-:W3:Y:S04]  /*5060*/  LDL.LU R170, [R1+0x830] ;  /* 0x0008300001aa7983 */ /* 0x008ee80000300800 */
[----:B------:R4:W5:Y:S01]  /*5070*/  LDL.LU R252, [R1+0x828] ;  /* 0x0008280001fc7983 */ /* 0x0009620000300800 */
[----:B------:R-:W-:-:S03]  /*5080*/  IMAD.MOV.U32 R82, RZ, RZ, R81 ;  /* 0x000000ffff527224 */ /* 0x000fc600078e0051 */
[----:B---3--:R3:W-:Y:S02]  /*5090*/  STL [R1+0x82c], R170 ;  /* 0x00082caa01007387 */ /* 0x0087e40000100800 */
[----:B---3--:R-:W-:Y:S02]  /*50a0*/  IMAD.MOV.U32 R170, RZ, RZ, R173 ;  /* 0x000000ffffaa7224 */ /* 0x008fe400078e00ad */
.L_x_29945:
[----:B---34-:R-:W-:Y:S05]  /*50b0*/  BSYNC B2 ;  /* 0x0000000000027941 */ /* 0x018fea0003800000 */
.L_x_29943:
        /* <DEDUP_REMOVED lines=11> */
.L_x_29947:
[----:B----4-:R3:W-:Y:S04]  /*5170*/  STL [R1+0x828], R252 ;  /* 0x000828fc01007387 */ /* 0x0107e80000100800 */
[----:B---3--:R-:W3:Y:S01]  /*5180*/  LDL.LU R252, [R1+0x82c] ;  /* 0x00082c0001fc7983 */ /* 0x008ee20000300800 */
[----:B------:R-:W-:Y:S02]  /*5190*/  IMAD.MOV.U32 R81, RZ, RZ, R80 ;  /* 0x000000ffff517224 */ /* 0x000fe400078e0050 */
[----:B------:R-:W-:Y:S01]  /*51a0*/  IMAD.MOV.U32 R173, RZ, RZ, R172 ;  /* 0x000000ffffad7224 */ /* 0x000fe200078e00ac */
[----:B---3--:R3:W-:Y:S04]  /*51b0*/  STL [R1+0x830], R252 ;  /* 0x000830fc01007387 */ /* 0x0087e80000100800 */
.L_x_29948:
[----:B----4-:R-:W-:Y:S05]  /*51c0*/  BSYNC B2 ;  /* 0x0000000000027941 */ /* 0x010fea0003800000 */
.L_x_29946:
        /* <DEDUP_REMOVED lines=11> */
.L_x_29950:
[----:B---3--:R-:W3:Y:S04]  /*5280*/  LDL.LU R172, [R1+0x830] ;  /* 0x0008300001ac7983 */ /* 0x008ee80000300800 */
[----:B------:R4:W5:Y:S01]  /*5290*/  LDL.LU R252, [R1+0x828] ;  /* 0x0008280001fc7983 */ /* 0x0009620000300800 */
[----:B------:R-:W-:-:S03]  /*52a0*/  IMAD.MOV.U32 R80, RZ, RZ, R79 ;  /* 0x000000ffff507224 */ /* 0x000fc600078e004f */
[----:B---3--:R3:W-:Y:S02]  /*52b0*/  STL [R1+0x82c], R172 ;  /* 0x00082cac01007387 */ /* 0x0087e40000100800 */
[----:B---3--:R-:W-:Y:S02]  /*52c0*/  IMAD.MOV.U32 R172, RZ, RZ, R175 ;  /* 0x000000ffffac7224 */ /* 0x008fe400078e00af */
.L_x_29951:
[----:B---34-:R-:W-:Y:S05]  /*52d0*/  BSYNC B2 ;  /* 0x0000000000027941 */ /* 0x018fea0003800000 */
.L_x_29949:
        /* <DEDUP_REMOVED lines=11> */
.L_x_29953:
[----:B----4-:R3:W-:Y:S04]  /*5390*/  STL [R1+0x828], R252 ;  /* 0x000828fc01007387 */ /* 0x0107e80000100800 */
[----:B---3--:R-:W3:Y:S01]  /*53a0*/  LDL.LU R252, [R1+0x82c] ;  /* 0x00082c0001fc7983 */ /* 0x008ee20000300800 */
[----:B------:R-:W-:Y:S01]  /*53b0*/  MOV R79, R78 ;  /* 0x0000004e004f7202 */ /* 0x000fe20000000f00 */
[----:B------:R-:W-:Y:S02]  /*53c0*/  IMAD.MOV.U32 R175, RZ, RZ, R174 ;  /* 0x000000ffffaf7224 */ /* 0x000fe400078e00ae */
[----:B---3--:R3:W-:Y:S04]  /*53d0*/  STL [R1+0x830], R252 ;  /* 0x000830fc01007387 */ /* 0x0087e80000100800 */
.L_x_29954:
[----:B----4-:R-:W-:Y:S05]  /*53e0*/  BSYNC B2 ;  /* 0x0000000000027941 */ /* 0x010fea0003800000 */
.L_x_29952:
        /* <DEDUP_REMOVED lines=11> */
.L_x_29956:
[----:B---3--:R-:W3:Y:S04]  /*54a0*/  LDL.LU R174, [R1+0x830] ;  /* 0x0008300001ae7983 */ /* 0x008ee80000300800 */
[----:B------:R4:W5:Y:S01]  /*54b0*/  LDL.LU R252, [R1+0x828] ;  /* 0x0008280001fc7983 */ /* 0x0009620000300800 */
[----:B------:R-:W-:-:S03]  /*54c0*/  IMAD.MOV.U32 R78, RZ, RZ, R77 ;  /* 0x000000ffff4e7224 */ /* 0x000fc600078e004d */
[----:B---3--:R3:W-:Y:S02]  /*54d0*/  STL [R1+0x82c], R174 ;  /* 0x00082cae01007387 */ /* 0x0087e40000100800 */
[----:B---3--:R-:W-:Y:S02]  /*54e0*/  IMAD.MOV.U32 R174, RZ, RZ, R177 ;  /* 0x000000ffffae7224 */ /* 0x008fe400078e00b1 */
.L_x_29957:
[----:B---34-:R-:W-:Y:S05]  /*54f0*/  BSYNC B2 ;  /* 0x0000000000027941 */ /* 0x018fea0003800000 */
.L_x_29955:
        /* <DEDUP_REMOVED lines=11> */
.L_x_29959:
[----:B----4-:R3:W-:Y:S04]  /*55b0*/  STL [R1+0x828], R252 ;  /* 0x000828fc01007387 */ /* 0x0107e80000100800 */
[----:B---3--:R-:W3:Y:S01]  /*55c0*/  LDL.LU R252, [R1+0x82c] ;  /* 0x00082c0001fc7983 */ /* 0x008ee20000300800 */
[----:B------:R-:W-:Y:S01]  /*55d0*/  IMAD.MOV.U32 R77, RZ, RZ, R76 ;  /* 0x000000ffff4d7224 */ /* 0x000fe200078e004c */
[----:B------:R-:W-:Y:S02]  /*55e0*/  MOV R177, R176 ;  /* 0x000000b000b17202 */ /* 0x000fe40000000f00 */
[----:B---3--:R3:W-:Y:S04]  /*55f0*/  STL [R1+0x830], R252 ;  /* 0x000830fc01007387 */ /* 0x0087e80000100800 */
.L_x_29960:
[----:B----4-:R-:W-:Y:S05]  /*5600*/  BSYNC B2 ;  /* 0x0000000000027941 */ /* 0x010fea0003800000 */
.L_x_29958:
        /* <DEDUP_REMOVED lines=11> */
.L_x_29962:
[----:B---3--:R-:W3:Y:S04]  /*56c0*/  LDL.LU R176, [R1+0x830] ;  /* 0x0008300001b07983 */ /* 0x008ee80000300800 */
[----:B------:R4:W5:Y:S01]  /*56d0*/  LDL.LU R252, [R1+0x828] ;  /* 0x0008280001fc7983 */ /* 0x0009620000300800 */
[----:B------:R-:W-:-:S03]  /*56e0*/  IMAD.MOV.U32 R76, RZ, RZ, R75 ;  /* 0x000000ffff4c7224 */ /* 0x000fc600078e004b */
[----:B---3--:R3:W-:Y:S02]  /*56f0*/  STL [R1+0x82c], R176 ;  /* 0x00082cb001007387 */ /* 0x0087e40000100800 */
[----:B---3--:R-:W-:Y:S02]  /*5700*/  IMAD.MOV.U32 R176, RZ, RZ, R179 ;  /* 0x000000ffffb07224 */ /* 0x008fe400078e00b3 */
.L_x_29963:
[----:B---34-:R-:W-:Y:S05]  /*5710*/  BSYNC B2 ;  /* 0x0000000000027941 */ /* 0x018fea0003800000 */
.L_x_29961:
        /* <DEDUP_REMOVED lines=11> */
.L_x_29965:
[----:B----4-:R3:W-:Y:S04]  /*57d0*/  STL [R1+0x828], R252 ;  /* 0x000828fc01007387 */ /* 0x0107e80000100800 */
[----:B---3--:R-:W3:Y:S01]  /*57e0*/  LDL.LU R252, [R1+0x82c] ;  /* 0x00082c0001fc7983 */ /* 0x008ee20000300800 */
[----:B------:R-:W-:Y:S02]  /*57f0*/  IMAD.MOV.U32 R75, RZ, RZ, R74 ;  /* 0x000000ffff4b7224 */ /* 0x000fe400078e004a */
[----:B------:R-:W-:Y:S01]  /*5800*/  IMAD.MOV.U32 R179, RZ, RZ, R178 ;  /* 0x000000ffffb37224 */ /* 0x000fe200078e00b2 */
[----:B---3--:R3:W-:Y:S04]  /*5810*/  STL [R1+0x830], R252 ;  /* 0x000830fc01007387 */ /* 0x0087e80000100800 */
.L_x_29966:
[----:B----4-:R-:W-:Y:S05]  /*5820*/  BSYNC B2 ;  /* 0x0000000000027941 */ /* 0x010fea0003800000 */
.L_x_29964:
        /* <DEDUP_REMOVED lines=11> */
.L_x_29968:
[----:B---3--:R-:W3:Y:S04]  /*58e0*/  LDL.LU R178, [R1+0x830] ;  /* 0x0008300001b27983 */ /* 0x008ee80000300800 */
[----:B------:R4:W5:Y:S01]  /*58f0*/  LDL.LU R252, [R1+0x828] ;  /* 0x0008280001fc7983 */ /* 0x0009620000300800 */
[----:B------:R-:W-:-:S03]  /*5900*/  IMAD.MOV.U32 R74, RZ, RZ, R73 ;  /* 0x000000ffff4a7224 */ /* 0x000fc600078e0049 */
[----:B---3--:R3:W-:Y:S02]  /*5910*/  STL [R1+0x82c], R178 ;  /* 0x00082cb201007387 */ /* 0x0087e40000100800 */
[----:B---3--:R-:W-:Y:S02]  /*5920*/  IMAD.MOV.U32 R178, RZ, RZ, R181 ;  /* 0x000000ffffb27224 */ /* 0x008fe400078e00b5 */
.L_x_29969:
[----:B---34-:R-:W-:Y:S05]  /*5930*/  BSYNC B2 ;  /* 0x0000000000027941 */ /* 0x018fea0003800000 */
.L_x_29967:
        /* <DEDUP_REMOVED lines=11> */
.L_x_29971:
[----:B----4-:R3:W-:Y:S04]  /*59f0*/  STL [R1+0x828], R252 ;  /* 0x000828fc01007387 */ /* 0x0107e80000100800 */
[----:B---3--:R-:W3:Y:S01]  /*5a00*/  LDL.LU R252, [R1+0x82c] ;  /* 0x00082c0001fc7983 */ /* 0x008ee20000300800 */
[----:B------:R-:W-:Y:S02]  /*5a10*/  IMAD.MOV.U32 R73, RZ, RZ, R72 ;  /* 0x000000ffff497224 */ /* 0x000fe400078e0048 */
[----:B------:R-:W-:Y:S01]  /*5a20*/  IMAD.MOV.U32 R181, RZ, RZ, R180 ;  /* 0x000000ffffb57224 */ /* 0x000fe200078e00b4 */
[----:B---3--:R3:W-:Y:S04]  /*5a30*/  STL [R1+0x830], R252 ;  /* 0x000830fc01007387 */ /* 0x0087e80000100800 */
.L_x_29972:
[----:B----4-:R-:W-:Y:S05]  /*5a40*/  BSYNC B2 ;  /* 0x0000000000027941 */ /* 0x010fea0003800000 */
.L_x_29970:
        /* <DEDUP_REMOVED lines=11> */
.L_x_29974:
[----:B---3--:R-:W3:Y:S04]  /*5b00*/  LDL.LU R180, [R1+0x830] ;  /* 0x0008300001b47983 */ /* 0x008ee80000300800 */
[----:B------:R4:W5:Y:S01]  /*5b10*/  LDL.LU R252, [R1+0x828] ;  /* 0x0008280001fc7983 */ /* 0x0009620000300800 */
[----:B------:R-:W-:-:S03]  /*5b20*/  MOV R72, R71 ;  /* 0x0000004700487202 */ /* 0x000fc60000000f00 */
[----:B---3--:R3:W-:Y:S02]  /*5b30*/  STL [R1+0x82c], R180 ;  /* 0x00082cb401007387 */ /* 0x0087e40000100800 */
[----:B---3--:R-:W-:Y:S02]  /*5b40*/  IMAD.MOV.U32 R180, RZ, RZ, R183 ;  /* 0x000000ffffb47224 */ /* 0x008fe400078e00b7 */
.L_x_29975:
[----:B---34-:R-:W-:Y:S05]  /*5b50*/  BSYNC B2 ;  /* 0x0000000000027941 */ /* 0x018fea0003800000 */
.L_x_29973:
        /* <DEDUP_REMOVED lines=11> */
.L_x_29977:
[----:B----4-:R3:W-:Y:S04]  /*5c10*/  STL [R1+0x828], R252 ;  /* 0x000828fc01007387 */ /* 0x0107e80000100800 */
[----:B---3--:R-:W3:Y:S01]  /*5c20*/  LDL.LU R252, [R1+0x82c] ;  /* 0x00082c0001fc7983 */ /* 0x008ee20000300800 */
[----:B------:R-:W-:Y:S02]  /*5c30*/  IMAD.MOV.U32 R71, RZ, RZ, R70 ;  /* 0x000000ffff477224 */ /* 0x000fe400078e0046 */
[----:B------:R-:W-:Y:S01]  /*5c40*/  IMAD.MOV.U32 R183, RZ, RZ, R182 ;  /* 0x000000ffffb77224 */ /* 0x000fe200078e00b6 */
[----:B---3--:R3:W-:Y:S04]  /*5c50*/  STL [R1+0x830], R252 ;  /* 0x000830fc01007387 */ /* 0x0087e80000100800 */
.L_x_29978:
[----:B----4-:R-:W-:Y:S05]  /*5c60*/  BSYNC B2 ;  /* 0x0000000000027941 */ /* 0x010fea0003800000 */
.L_x_29976:
        /* <DEDUP_REMOVED lines=11> */
.L_x_29980:
[----:B---3--:R-:W3:Y:S04]  /*5d20*/  LDL.LU R182, [R1+0x830] ;  /* 0x0008300001b67983 */ /* 0x008ee80000300800 */
[----:B------:R4:W5:Y:S01]  /*5d30*/  LDL.LU R252, [R1+0x828] ;  /* 0x0008280001fc7983 */ /* 0x0009620000300800 */
[----:B------:R-:W-:-:S03]  /*5d40*/  IMAD.MOV.U32 R70, RZ, RZ, R69 ;  /* 0x000000ffff467224 */ /* 0x000fc600078e0045 */
[----:B---3--:R3:W-:Y:S02]  /*5d50*/  STL [R1+0x82c], R182 ;  /* 0x00082cb601007387 */ /* 0x0087e40000100800 */
[----:B---3--:R-:W-:Y:S02]  /*5d60*/  MOV R182, R185 ;  /* 0x000000b900b67202 */ /* 0x008fe40000000f00 */
.L_x_29981:
[----:B---34-:R-:W-:Y:S05]  /*5d70*/  BSYNC B2 ;  /* 0x0000000000027941 */ /* 0x018fea0003800000 */
.L_x_29979:
        /* <DEDUP_REMOVED lines=11> */
.L_x_29983:
[----:B----4-:R3:W-:Y:S04]  /*5e30*/  STL [R1+0x828], R252 ;  /* 0x000828fc01007387 */ /* 0x0107e80000100800 */
[----:B---3--:R-:W3:Y:S01]  /*5e40*/  LDL.LU R252, [R1+0x82c] ;  /* 0x00082c0001fc7983 */ /* 0x008ee20000300800 */
[----:B------:R-:W-:Y:S02]  /*5e50*/  IMAD.MOV.U32 R69, RZ, RZ, R68 ;  /* 0x000000ffff457224 */ /* 0x000fe400078e0044 */
[----:B------:R-:W-:Y:S01]  /*5e60*/  IMAD.MOV.U32 R185, RZ, RZ, R184 ;  /* 0x000000ffffb97224 */ /* 0x000fe200078e00b8 */
[----:B---3--:R3:W-:Y:S04]  /*5e70*/  STL [R1+0x830], R252 ;  /* 0x000830fc01007387 */ /* 0x0087e80000100800 */
.L_x_29984:
[----:B----4-:R-:W-:Y:S05]  /*5e80*/  BSYNC B2 ;  /* 0x0000000000027941 */ /* 0x010fea0003800000 */
.L_x_29982:
        /* <DEDUP_REMOVED lines=11> */
.L_x_29986:
[----:B---3--:R-:W3:Y:S04]  /*5f40*/  LDL.LU R184, [R1+0x830] ;  /* 0x0008300001b87983 */ /* 0x008ee80000300800 */
[----:B------:R4:W5:Y:S01]  /*5f50*/  LDL.LU R252, [R1+0x828] ;  /* 0x0008280001fc7983 */ /* 0x0009620000300800 */
[----:B------:R-:W-:-:S03]  /*5f60*/  IMAD.MOV.U32 R68, RZ, RZ, R67 ;  /* 0x000000ffff447224 */ /* 0x000fc600078e0043 */
[----:B---3--:R3:W-:Y:S02]  /*5f70*/  STL [R1+0x82c], R184 ;  /* 0x00082cb801007387 */ /* 0x0087e40000100800 */
[----:B---3--:R-:W-:Y:S02]  /*5f80*/  IMAD.MOV.U32 R184, RZ, RZ, R187 ;  /* 0x000000ffffb87224 */ /* 0x008fe400078e00bb */
.L_x_29987:
[----:B---34-:R-:W-:Y:S05]  /*5f90*/  BSYNC B2 ;  /* 0x0000000000027941 */ /* 0x018fea0003800000 */
.L_x_29985:
        /* <DEDUP_REMOVED lines=11> */
.L_x_29989:
[----:B----4-:R3:W-:Y:S04]  /*6050*/  STL [R1+0x828], R252 ;  /* 0x000828fc01007387 */ /* 0x0107e80000100800 */
[----:B---3--:R-:W3:Y:S01]  /*6060*/  LDL.LU R252, [R1+0x82c] ;  /* 0x00082c0001fc7983 */ /* 0x008ee20000300800 */
[----:B------:R-:W-:Y:S02]  /*6070*/  IMAD.MOV.U32 R67, RZ, RZ, R66 ;  /* 0x000000ffff437224 */ /* 0x000fe400078e0042 */
[----:B------:R-:W-:Y:S01]  /*6080*/  IMAD.MOV.U32 R187, RZ, RZ, R186 ;  /* 0x000000ffffbb7224 */ /* 0x000fe200078e00ba */
[----:B---3--:R3:W-:Y:S04]  /*6090*/  STL [R1+0x830], R252 ;  /* 0x000830fc01007387 */ /* 0x0087e80000100800 */
.L_x_29990:
[----:B----4-:R-:W-:Y:S05]  /*60a0*/  BSYNC B2 ;  /* 0x0000000000027941 */ /* 0x010fea0003800000 */
.L_x_29988:
        /* <DEDUP_REMOVED lines=11> */
.L_x_29992:
[----:B---3--:R-:W3:Y:S04]  /*6160*/  LDL.LU R186, [R1+0x830] ;  /* 0x0008300001ba7983 */ /* 0x008ee80000300800 */
[----:B------:R4:W5:Y:S01]  /*6170*/  LDL.LU R252, [R1+0x828] ;  /* 0x0008280001fc7983 */ /* 0x0009620000300800 */
[----:B------:R-:W-:-:S03]  /*6180*/  IMAD.MOV.U32 R66, RZ, RZ, R65 ;  /* 0x000000ffff427224 */ /* 0x000fc600078e0041 */
[----:B---3--:R3:W-:Y:S02]  /*6190*/  STL [R1+0x82c], R186 ;  /* 0x00082cba01007387 */ /* 0x0087e40000100800 */
[----:B---3--:R-:W-:Y:S02]  /*61a0*/  IMAD.MOV.U32 R186, RZ, RZ, R189 ;  /* 0x000000ffffba7224 */ /* 0x008fe400078e00bd */
.L_x_29993:
[----:B---34-:R-:W-:Y:S05]  /*61b0*/  BSYNC B2 ;  /* 0x0000000000027941 */ /* 0x018fea0003800000 */
.L_x_29991:
        /* <DEDUP_REMOVED lines=11> */
.L_x_29995:
[----:B----4-:R3:W-:Y:S04]  /*6270*/  STL [R1+0x828], R252 ;  /* 0x000828fc01007387 */ /* 0x0107e80000100800 */
[----:B---3--:R-:W3:Y:S01]  /*6280*/  LDL.LU R252, [R1+0x82c] ;  /* 0x00082c0001fc7983 */ /* 0x008ee20000300800 */
[----:B------:R-:W-:Y:S01]  /*6290*/  MOV R65, R64 ;  /* 0x0000004000417202 */ /* 0x000fe20000000f00 */
[----:B------:R-:W-:Y:S02]  /*62a0*/  IMAD.MOV.U32 R189, RZ, RZ, R188 ;  /* 0x000000ffffbd7224 */ /* 0x000fe400078e00bc */
[----:B---3--:R3:W-:Y:S04]  /*62b0*/  STL [R1+0x830], R252 ;  /* 0x000830fc01007387 */ /* 0x0087e80000100800 */
.L_x_29996:
[----:B----4-:R-:W-:Y:S05]  /*62c0*/  BSYNC B2 ;  /* 0x0000000000027941 */ /* 0x010fea0003800000 */
.L_x_29994:
        /* <DEDUP_REMOVED lines=11> */
.L_x_29998:
[----:B---3--:R-:W3:Y:S04]  /*6380*/  LDL.LU R188, [R1+0x830] ;  /* 0x0008300001bc7983 */ /* 0x008ee80000300800 */
[----:B------:R4:W5:Y:S01]  /*6390*/  LDL.LU R252, [R1+0x828] ;  /* 0x0008280001fc7983 */ /* 0x0009620000300800 */
[----:B------:R-:W-:-:S03]  /*63a0*/  IMAD.MOV.U32 R64, RZ, RZ, R63 ;  /* 0x000000ffff407224 */ /* 0x000fc600078e003f */
[----:B---3--:R3:W-:Y:S02]  /*63b0*/  STL [R1+0x82c], R188 ;  /* 0x00082cbc01007387 */ /* 0x0087e40000100800 */
[----:B---3--:R-:W-:Y:S02]  /*63c0*/  IMAD.MOV.U32 R188, RZ, RZ, R191 ;  /* 0x000000ffffbc7224 */ /* 0x008fe400078e00bf */
.L_x_29999:
[----:B---34-:R-:W-:Y:S05]  /*63d0*/  BSYNC B2 ;  /* 0x0000000000027941 */ /* 0x018fea0003800000 */
.L_x_29997:
        /* <DEDUP_REMOVED lines=11> */
.L_x_30001:
[----:B----4-:R3:W-:Y:S04]  /*6490*/  STL [R1+0x828], R252 ;  /* 0x000828fc01007387 */ /* 0x0107e80000100800 */
[----:B---3--:R-:W3:Y:S01]  /*64a0*/  LDL.LU R252, [R1+0x82c] ;  /* 0x00082c0001fc7983 */ /* 0x008ee20000300800 */
[----:B------:R-:W-:Y:S01]  /*64b0*/  IMAD.MOV.U32 R63, RZ, RZ, R62 ;  /* 0x000000ffff3f7224 */ /* 0x000fe200078e003e */
[----:B------:R-:W-:Y:S02]  /*64c0*/  MOV R191, R190 ;  /* 0x000000be00bf7202 */ /* 0x000fe40000000f00 */
[----:B---3--:R3:W-:Y:S04]  /*64d0*/  STL [R1+0x830], R252 ;  /* 0x000830fc01007387 */ /* 0x0087e80000100800 */
.L_x_30002:
[----:B----4-:R-:W-:Y:S05]  /*64e0*/  BSYNC B2 ;  /* 0x0000000000027941 */ /* 0x010fea0003800000 */
.L_x_30000:
        /* <DEDUP_REMOVED lines=11> */
.L_x_30004:
[----:B---3--:R-:W3:Y:S04]  /*65a0*/  LDL.LU R190, [R1+0x830] ;  /* 0x0008300001be7983 */ /* 0x008ee80000300800 */
[----:B------:R4:W5:Y:S01]  /*65b0*/  LDL.LU R252, [R1+0x828] ;  /* 0x0008280001fc7983 */ /* 0x0009620000300800 */
[----:B------:R-:W-:-:S03]  /*65c0*/  IMAD.MOV.U32 R62, RZ, RZ, R61 ;  /* 0x000000ffff3e7224 */ /* 0x000fc600078e003d */
[----:B---3--:R3:W-:Y:S02]  /*65d0*/  STL [R1+0x82c], R190 ;  /* 0x00082cbe01007387 */ /* 0x0087e40000100800 */
[----:B---3--:R-:W-:Y:S02]  /*65e0*/  IMAD.MOV.U32 R190, RZ, RZ, R193 ;  /* 0x000000ffffbe7224 */ /* 0x008fe400078e00c1 */
.L_x_30005:
[----:B---34-:R-:W-:Y:S05]  /*65f0*/  BSYNC B2 ;  /* 0x0000000000027941 */ /* 0x018fea0003800000 */
.L_x_30003:
        /* <DEDUP_REMOVED lines=11> */
.L_x_30007:
[----:B----4-:R3:W-:Y:S04]  /*66b0*/  STL [R1+0x828], R252 ;  /* 0x000828fc01007387 */ /* 0x0107e80000100800 */
[----:B---3--:R-:W3:Y:S01]  /*66c0*/  LDL.LU R252, [R1+0x82c] ;  /* 0x00082c0001fc7983 */ /* 0x008ee20000300800 */
[----:B------:R-:W-:Y:S02]  /*66d0*/  IMAD.MOV.U32 R61, RZ, RZ, R60 ;  /* 0x000000ffff3d7224 */ /* 0x000fe400078e003c */
[----:B------:R-:W-:Y:S01]  /*66e0*/  IMAD.MOV.U32 R193, RZ, RZ, R192 ;  /* 0x000000ffffc17224 */ /* 0x000fe200078e00c0 */
[----:B---3--:R3:W-:Y:S04]  /*66f0*/  STL [R1+0x830], R252 ;  /* 0x000830fc01007387 */ /* 0x0087e80000100800 */
.L_x_30008:
[----:B----4-:R-:W-:Y:S05]  /*6700*/  BSYNC B2 ;  /* 0x0000000000027941 */ /* 0x010fea0003800000 */
.L_x_30006:
        /* <DEDUP_REMOVED lines=11> */
.L_x_30010:
[----:B---3--:R-:W3:Y:S04]  /*67c0*/  LDL.LU R192, [R1+0x830] ;  /* 0x0008300001c07983 */ /* 0x008ee80000300800 */
[----:B------:R4:W5:Y:S01]  /*67d0*/  LDL.LU R252, [R1+0x828] ;  /* 0x0008280001fc7983 */ /* 0x0009620000300800 */
[----:B------:R-:W-:-:S03]  /*67e0*/  IMAD.MOV.U32 R60, RZ, RZ, R59 ;  /* 0x000000ffff3c7224 */ /* 0x000fc600078e003b */
[----:B---3--:R3:W-:Y:S02]  /*67f0*/  STL [R1+0x82c], R192 ;  /* 0x00082cc001007387 */ /* 0x0087e40000100800 */
[----:B---3--:R-:W-:Y:S02]  /*6800*/  IMAD.MOV.U32 R192, RZ, RZ, R195 ;  /* 0x000000ffffc07224 */ /* 0x008fe400078e00c3 */
.L_x_30011:
[----:B---34-:R-:W-:Y:S05]  /*6810*/  BSYNC B2 ;  /* 0x0000000000027941 */ /* 0x018fea0003800000 */
.L_x_30009:
        /* <DEDUP_REMOVED lines=11> */
.L_x_30013:
[----:B----4-:R3:W-:Y:S04]  /*68d0*/  STL [R1+0x828], R252 ;  /* 0x000828fc01007387 */ /* 0x0107e80000100800 */
[----:B---3--:R-:W3:Y:S01]  /*68e0*/  LDL.LU R252, [R1+0x82c] ;  /* 0x00082c0001fc7983 */ /* 0x008ee20000300800 */
[----:B------:R-:W-:Y:S02]  /*68f0*/  IMAD.MOV.U32 R59, RZ, RZ, R58 ;  /* 0x000000ffff3b7224 */ /* 0x000fe400078e003a */
[----:B------:R-:W-:Y:S01]  /*6900*/  IMAD.MOV.U32 R195, RZ, RZ, R194 ;  /* 0x000000ffffc37224 */ /* 0x000fe200078e00c2 */
[----:B---3--:R3:W-:Y:S04]  /*6910*/  STL [R1+0x830], R252 ;  /* 0x000830fc01007387 */ /* 0x0087e80000100800 */
.L_x_30014:
[----:B----4-:R-:W-:Y:S05]  /*6920*/  BSYNC B2 ;  /* 0x0000000000027941 */ /* 0x010fea0003800000 */
.L_x_30012:
        /* <DEDUP_REMOVED lines=11> */
.L_x_30016:
[----:B---3--:R-:W3:Y:S04]  /*69e0*/  LDL.LU R194, [R1+0x830] ;  /* 0x0008300001c27983 */ /* 0x008ee80000300800 */
[----:B------:R4:W5:Y:S01]  /*69f0*/  LDL.LU R252, [R1+0x828] ;  /* 0x0008280001fc7983 */ /* 0x0009620000300800 */
[----:B------:R-:W-:-:S03]  /*6a00*/  MOV R58, R57 ;  /* 0x00000039003a7202 */ /* 0x000fc60000000f00 */
[----:B---3--:R3:W-:Y:S02]  /*6a10*/  STL [R1+0x82c], R194 ;  /* 0x00082cc201007387 */ /* 0x0087e40000100800 */
[----:B---3--:R-:W-:Y:S02]  /*6a20*/  IMAD.MOV.U32 R194, RZ, RZ, R197 ;  /* 0x000000ffffc27224 */ /* 0x008fe400078e00c5 */
.L_x_30017:
[----:B---34-:R-:W-:Y:S05]  /*6a30*/  BSYNC B2 ;  /* 0x0000000000027941 */ /* 0x018fea0003800000 */
.L_x_30015:
        /* <DEDUP_REMOVED lines=11> */
.L_x_30019:
[----:B----4-:R3:W-:Y:S04]  /*6af0*/  STL [R1+0x828], R252 ;  /* 0x000828fc01007387 */ /* 0x0107e80000100800 */
[----:B---3--:R-:W3:Y:S01]  /*6b00*/  LDL.LU R252, [R1+0x82c] ;  /* 0x00082c0001fc7983 */ /* 0x008ee20000300800 */
[----:B------:R-:W-:Y:S02]  /*6b10*/  IMAD.MOV.U32 R57, RZ, RZ, R56 ;  /* 0x000000ffff397224 */ /* 0x000fe400078e0038 */
[----:B------:R-:W-:Y:S01]  /*6b20*/  IMAD.MOV.U32 R197, RZ, RZ, R196 ;  /* 0x000000ffffc57224 */ /* 0x000fe200078e00c4 */
[----:B---3--:R3:W-:Y:S04]  /*6b30*/  STL [R1+0x830], R252 ;  /* 0x000830fc01007387 */ /* 0x0087e80000100800 */
.L_x_30020:
[----:B----4-:R-:W-:Y:S05]  /*6b40*/  BSYNC B2 ;  /* 0x0000000000027941 */ /* 0x010fea0003800000 */
.L_x_30018:
        /* <DEDUP_REMOVED lines=11> */
.L_x_30022:
[----:B---3--:R-:W3:Y:S04]  /*6c00*/  LDL.LU R196, [R1+0x830] ;  /* 0x0008300001c47983 */ /* 0x008ee80000300800 */
[----:B------:R4:W5:Y:S01]  /*6c10*/  LDL.LU R252, [R1+0x828] ;  /* 0x0008280001fc7983 */ /* 0x0009620000300800 */
[----:B------:R-:W-:-:S03]  /*6c20*/  IMAD.MOV.U32 R56, RZ, RZ, R55 ;  /* 0x000000ffff387224 */ /* 0x000fc600078e0037 */
[----:B---3--:R3:W-:Y:S02]  /*6c30*/  STL [R1+0x82c], R196 ;  /* 0x00082cc401007387 */ /* 0x0087e40000100800 */
[----:B---3--:R-:W-:Y:S02]  /*6c40*/  MOV R196, R199 ;  /* 0x000000c700c47202 */ /* 0x008fe40000000f00 */
.L_x_30023:
[----:B---34-:R-:W-:Y:S05]  /*6c50*/  BSYNC B2 ;  /* 0x0000000000027941 */ /* 0x018fea0003800000 */
.L_x_30021:
        /* <DEDUP_REMOVED lines=11> */
.L_x_30025:
[----:B----4-:R3:W-:Y:S04]  /*6d10*/  STL [R1+0x828], R252 ;  /* 0x000828fc01007387 */ /* 0x0107e80000100800 */
[----:B---3--:R-:W3:Y:S01]  /*6d20*/  LDL.LU R252, [R1+0x82c] ;  /* 0x00082c0001fc7983 */ /* 0x008ee20000300800 */
[----:B------:R-:W-:Y:S02]  /*6d30*/  IMAD.MOV.U32 R55, RZ, RZ, R54 ;  /* 0x000000ffff377224 */ /* 0x000fe400078e0036 */
[----:B------:R-:W-:Y:S01]  /*6d40*/  IMAD.MOV.U32 R199, RZ, RZ, R198 ;  /* 0x000000ffffc77224 */ /* 0x000fe200078e00c6 */
[----:B---3--:R3:W-:Y:S04]  /*6d50*/  STL [R1+0x830], R252 ;  /* 0x000830fc01007387 */ /* 0x0087e80000100800 */
.L_x_30026:
[----:B----4-:R-:W-:Y:S05]  /*6d60*/  BSYNC B2 ;  /* 0x0000000000027941 */ /* 0x010fea0003800000 */
.L_x_30024:
        /* <DEDUP_REMOVED lines=11> */
.L_x_30028:
[----:B---3--:R-:W3:Y:S04]  /*6e20*/  LDL.LU R198, [R1+0x830] ;  /* 0x0008300001c67983 */ /* 0x008ee80000300800 */
[----:B------:R4:W5:Y:S01]  /*6e30*/  LDL.LU R252, [R1+0x828] ;  /* 0x0008280001fc7983 */ /* 0x0009620000300800 */
[----:B------:R-:W-:-:S03]  /*6e40*/  IMAD.MOV.U32 R54, RZ, RZ, R53 ;  /* 0x000000ffff367224 */ /* 0x000fc600078e0035 */
[----:B---3--:R3:W-:Y:S02]  /*6e50*/  STL [R1+0x82c], R198 ;  /* 0x00082cc601007387 */ /* 0x0087e40000100800 */
[----:B---3--:R-:W-:Y:S02]  /*6e60*/  IMAD.MOV.U32 R198, RZ, RZ, R201 ;  /* 0x000000ffffc67224 */ /* 0x008fe400078e00c9 */
.L_x_30029:
[----:B---34-:R-:W-:Y:S05]  /*6e70*/  BSYNC B2 ;  /* 0x0000000000027941 */ /* 0x018fea0003800000 */
.L_x_30027:
        /* <DEDUP_REMOVED lines=11> */
.L_x_30031:
[----:B----4-:R3:W-:Y:S04]  /*6f30*/  STL [R1+0x828], R252 ;  /* 0x000828fc01007387 */ /* 0x0107e80000100800 */
[----:B---3--:R-:W3:Y:S01]  /*6f40*/  LDL.LU R252, [R1+0x82c] ;  /* 0x00082c0001fc7983 */ /* 0x008ee20000300800 */
[----:B------:R-:W-:Y:S02]  /*6f50*/  IMAD.MOV.U32 R53, RZ, RZ, R52 ;  /* 0x000000ffff357224 */ /* 0x000fe400078e0034 */
[----:B------:R-:W-:Y:S01]  /*6f60*/  IMAD.MOV.U32 R201, RZ, RZ, R200 ;  /* 0x000000ffffc97224 */ /* 0x000fe200078e00c8 */
[----:B---3--:R3:W-:Y:S04]  /*6f70*/  STL [R1+0x830], R252 ;  /* 0x000830fc01007387 */ /* 0x0087e80000100800 */
.L_x_30032:
[----:B----4-:R-:W-:Y:S05]  /*6f80*/  BSYNC B2 ;  /* 0x0000000000027941 */ /* 0x010fea0003800000 */
.L_x_30030:
        /* <DEDUP_REMOVED lines=11> */
.L_x_30034:
[----:B---3--:R-:W3:Y:S04]  /*7040*/  LDL.LU R200, [R1+0x830] ;  /* 0x0008300001c87983 */ /* 0x008ee80000300800 */
[----:B------:R4:W5:Y:S01]  /*7050*/  LDL.LU R252, [R1+0x828] ;  /* 0x0008280001fc7983 */ /* 0x0009620000300800 */
[----:B------:R-:W-:-:S03]  /*7060*/  IMAD.MOV.U32 R52, RZ, RZ, R51 ;  /* 0x000000ffff347224 */ /* 0x000fc600078e0033 */
[----:B---3--:R3:W-:Y:S02]  /*7070*/  STL [R1+0x82c], R200 ;  /* 0x00082cc801007387 */ /* 0x0087e40000100800 */
[----:B---3--:R-:W-:Y:S02]  /*7080*/  IMAD.MOV.U32 R200, RZ, RZ, R203 ;  /* 0x000000ffffc87224 */ /* 0x008fe400078e00cb */
.L_x_30035:
[----:B---34-:R-:W-:Y:S05]  /*7090*/  BSYNC B2 ;  /* 0x0000000000027941 */ /* 0x018fea0003800000 */
.L_x_30033:
        /* <DEDUP_REMOVED lines=11> */
.L_x_30037:
[----:B----4-:R3:W-:Y:S04]  /*7150*/  STL [R1+0x828], R252 ;  /* 0x000828fc01007387 */ /* 0x0107e80000100800 */
[----:B---3--:R-:W3:Y:S01]  /*7160*/  LDL.LU R252, [R1+0x82c] ;  /* 0x00082c0001fc7983 */ /* 0x008ee20000300800 */
[----:B------:R-:W-:Y:S01]  /*7170*/  MOV R51, R50 ;  /* 0x0000003200337202 */ /* 0x000fe20000000f00 */
[----:B------:R-:W-:Y:S02]  /*7180*/  IMAD.MOV.U32 R203, RZ, RZ, R202 ;  /* 0x000000ffffcb7224 */ /* 0x000fe400078e00ca */
[----:B---3--:R3:W-:Y:S04]  /*7190*/  STL [R1+0x830], R252 ;  /* 0x000830fc01007387 */ /* 0x0087e80000100800 */
.L_x_30038:
[----:B----4-:R-:W-:Y:S05]  /*71a0*/  BSYNC B2 ;  /* 0x0000000000027941 */ /* 0x010fea0003800000 */
.L_x_30036:
        /* <DEDUP_REMOVED lines=11> */
.L_x_30040:
[----:B---3--:R-:W3:Y:S04]  /*7260*/  LDL.LU R202, [R1+0x830] ;  /* 0x0008300001ca7983 */ /* 0x008ee80000300800 */
[----:B------:R4:W5:Y:S01]  /*7270*/  LDL.LU R252, [R1+0x828] ;  /* 0x0008280001fc7983 */ /* 0x0009620000300800 */
[----:B------:R-:W-:-:S03]  /*7280*/  IMAD.MOV.U32 R50, RZ, RZ, R49 ;  /* 0x000000ffff327224 */ /* 0x000fc600078e0031 */
[----:B---3--:R3:W-:Y:S02]  /*7290*/  STL [R1+0x82c], R202 ;  /* 0x00082cca01007387 */ /* 0x0087e40000100800 */
[----:B---3--:R-:W-:Y:S02]  /*72a0*/  IMAD.MOV.U32 R202, RZ, RZ, R205 ;  /* 0x000000ffffca7224 */ /* 0x008fe400078e00cd */
.L_x_30041:
[----:B---34-:R-:W-:Y:S05]  /*72b0*/  BSYNC B2 ;  /* 0x0000000000027941 */ /* 0x018fea0003800000 */
.L_x_30039:
        /* <DEDUP_REMOVED lines=11> */
.L_x_30043:
[----:B----4-:R3:W-:Y:S04]  /*7370*/  STL [R1+0x828], R252 ;  /* 0x000828fc01007387 */ /* 0x0107e80000100800 */
[----:B---3--:R-:W3:Y:S01]  /*7380*/  LDL.LU R252, [R1+0x82c] ;  /* 0x00082c0001fc7983 */ /* 0x008ee20000300800 */
[----:B------:R-:W-:Y:S01]  /*7390*/  IMAD.MOV.U32 R49, RZ, RZ, R48 ;  /* 0x000000ffff317224 */ /* 0x000fe200078e0030 */
[----:B------:R-:W-:Y:S02]  /*73a0*/  MOV R205, R204 ;  /* 0x000000cc00cd7202 */ /* 0x000fe40000000f00 */
[----:B---3--:R3:W-:Y:S04]  /*73b0*/  STL [R1+0x830], R252 ;  /* 0x000830fc01007387 */ /* 0x0087e80000100800 */
.L_x_30044:
[----:B----4-:R-:W-:Y:S05]  /*73c0*/  BSYNC B2 ;  /* 0x0000000000027941 */ /* 0x010fea0003800000 */
.L_x_30042:
        /* <DEDUP_REMOVED lines=11> */
.L_x_30046:
[----:B---3--:R-:W3:Y:S04]  /*7480*/  LDL.LU R204, [R1+0x830] ;  /* 0x0008300001cc7983 */ /* 0x008ee80000300800 */
[----:B------:R4:W5:Y:S01]  /*7490*/  LDL.LU R252, [R1+0x828] ;  /* 0x0008280001fc7983 */ /* 0x0009620000300800 */
[----:B------:R-:W-:-:S03]  /*74a0*/  IMAD.MOV.U32 R48, RZ, RZ, R47 ;  /* 0x000000ffff307224 */ /* 0x000fc600078e002f */
[----:B---3--:R3:W-:Y:S02]  /*74b0*/  STL [R1+0x82c], R204 ;  /* 0x00082ccc01007387 */ /* 0x0087e40000100800 */
[----:B---3--:R-:W-:Y:S02]  /*74c0*/  IMAD.MOV.U32 R204, RZ, RZ, R207 ;  /* 0x000000ffffcc7224 */ /* 0x008fe400078e00cf */
.L_x_30047:
[----:B---34-:R-:W-:Y:S05]  /*74d0*/  BSYNC B2 ;  /* 0x0000000000027941 */ /* 0x018fea0003800000 */
.L_x_30045:
        /* <DEDUP_REMOVED lines=11> */
.L_x_30049:
[----:B----4-:R3:W-:Y:S04]  /*7590*/  STL [R1+0x828], R252 ;  /* 0x000828fc01007387 */ /* 0x0107e80000100800 */
[----:B---3--:R-:W3:Y:S01]  /*75a0*/  LDL.LU R252, [R1+0x82c] ;  /* 0x00082c0001fc7983 */ /* 0x008ee20000300800 */
[----:B------:R-:W-:Y:S02]  /*75b0*/  IMAD.MOV.U32 R47, RZ, RZ, R46 ;  /* 0x000000ffff2f7224 */ /* 0x000fe400078e002e */
[----:B------:R-:W-:Y:S01]  /*75c0*/  IMAD.MOV.U32 R207, RZ, RZ, R206 ;  /* 0x000000ffffcf7224 */ /* 0x000fe200078e00ce */
[----:B---3--:R3:W-:Y:S04]  /*75d0*/  STL [R1+0x830], R252 ;  /* 0x000830fc01007387 */ /* 0x0087e80000100800 */
.L_x_30050:
[----:B----4-:R-:W-:Y:S05]  /*75e0*/  BSYNC B2 ;  /* 0x0000000000027941 */ /* 0x010fea0003800000 */
.L_x_30048:
        /* <DEDUP_REMOVED lines=11> */
.L_x_30052:
[----:B---3--:R-:W3:Y:S04]  /*76a0*/  LDL.LU R206, [R1+0x830] ;  /* 0x0008300001ce7983 */ /* 0x008ee80000300800 */
[----:B------:R4:W5:Y:S01]  /*76b0*/  LDL.LU R252, [R1+0x828] ;  /* 0x0008280001fc7983 */ /* 0x0009620000300800 */
[----:B------:R-:W-:-:S03]  /*76c0*/  IMAD.MOV.U32 R46, RZ, RZ, R45 ;  /* 0x000000ffff2e7224 */ /* 0x000fc600078e002d */
[----:B---3--:R3:W-:Y:S02]  /*76d0*/  STL [R1+0x82c], R206 ;  /* 0x00082cce01007387 */ /* 0x0087e40000100800 */
[----:B---3--:R-:W-:Y:S02]  /*76e0*/  IMAD.MOV.U32 R206, RZ, RZ, R209 ;  /* 0x000000ffffce7224 */ /* 0x008fe400078e00d1 */
.L_x_30053:
[----:B---34-:R-:W-:Y:S05]  /*76f0*/  BSYNC B2 ;  /* 0x0000000000027941 */ /* 0x018fea0003800000 */
.L_x_30051:
        /* <DEDUP_REMOVED lines=11> */
.L_x_30055:
[----:B----4-:R3:W-:Y:S04]  /*77b0*/  STL [R1+0x828], R252 ;  /* 0x000828fc01007387 */ /* 0x0107e80000100800 */
[----:B---3--:R-:W3:Y:S01]  /*77c0*/  LDL.LU R252, [R1+0x82c] ;  /* 0x00082c0001fc7983 */ /* 0x008ee20000300800 */
[----:B------:R-:W-:Y:S02]  /*77d0*/  IMAD.MOV.U32 R45, RZ, RZ, R44 ;  /* 0x000000ffff2d7224 */ /* 0x000fe400078e002c */
[----:B------:R-:W-:Y:S01]  /*77e0*/  IMAD.MOV.U32 R209, RZ, RZ, R208 ;  /* 0x000000ffffd17224 */ /* 0x000fe200078e00d0 */
[----:B---3--:R3:W-:Y:S04]  /*77f0*/  STL [R1+0x830], R252 ;  /* 0x000830fc01007387 */ /* 0x0087e80000100800 */
.L_x_30056:
[----:B----4-:R-:W-:Y:S05]  /*7800*/  BSYNC B2 ;  /* 0x0000000000027941 */ /* 0x010fea0003800000 */
.L_x_30054:
        /* <DEDUP_REMOVED lines=11> */
.L_x_30058:
[----:B---3--:R-:W3:Y:S04]  /*78c0*/  LDL.LU R208, [R1+0x830] ;  /* 0x0008300001d07983 */ /* 0x008ee80000300800 */
[----:B------:R4:W5:Y:S01]  /*78d0*/  LDL.LU R252, [R1+0x828] ;  /* 0x0008280001fc7983 */ /* 0x0009620000300800 */
[----:B------:R-:W-:-:S03]  /*78e0*/  MOV R44, R43 ;  /* 0x0000002b002c7202 */ /* 0x000fc60000000f00 */
[----:B---3--:R3:W-:Y:S02]  /*78f0*/  STL [R1+0x82c], R208 ;  /* 0x00082cd001007387 */ /* 0x0087e40000100800 */
[----:B---3--:R-:W-:Y:S02]  /*7900*/  IMAD.MOV.U32 R208, RZ, RZ, R211 ;  /* 0x000000ffffd07224 */ /* 0x008fe400078e00d3 */
.L_x_30059:
[----:B---34-:R-:W-:Y:S05]  /*7910*/  BSYNC B2 ;  /* 0x0000000000027941 */ /* 0x018fea0003800000 */
.L_x_30057:
        /* <DEDUP_REMOVED lines=11> */
.L_x_30061:
[----:B----4-:R3:W-:Y:S04]  /*79d0*/  STL [R1+0x828], R252 ;  /* 0x000828fc01007387 */ /* 0x0107e80000100800 */
[----:B---3--:R-:W3:Y:S01]  /*79e0*/  LDL.LU R252, [R1+0x82c] ;  /* 0x00082c0001fc7983 */ /* 0x008ee20000300800 */
[----:B------:R-:W-:Y:S02]  /*79f0*/  IMAD.MOV.U32 R43, RZ, RZ, R42 ;  /* 0x000000ffff2b7224 */ /* 0x000fe400078e002a */
[----:B------:R-:W-:Y:S01]  /*7a00*/  IMAD.MOV.U32 R211, RZ, RZ, R210 ;  /* 0x000000ffffd37224 */ /* 0x000fe200078e00d2 */
[----:B---3--:R3:W-:Y:S04]  /*7a10*/  STL [R1+0x830], R252 ;  /* 0x000830fc01007387 */ /* 0x0087e80000100800 */
.L_x_30062:
[----:B----4-:R-:W-:Y:S05]  /*7a20*/  BSYNC B2 ;  /* 0x0000000000027941 */ /* 0x010fea0003800000 */
.L_x_30060:
        /* <DEDUP_REMOVED lines=11> */
.L_x_30064:
[----:B---3--:R-:W3:Y:S04]  /*7ae0*/  LDL.LU R210, [R1+0x830] ;  /* 0x0008300001d27983 */ /* 0x008ee80000300800 */
[----:B------:R4:W5:Y:S01]  /*7af0*/  LDL.LU R252, [R1+0x828] ;  /* 0x0008280001fc7983 */ /* 0x0009620000300800 */
[----:B------:R-:W-:-:S03]  /*7b00*/  IMAD.MOV.U32 R42, RZ, RZ, R41 ;  /* 0x000000ffff2a7224 */ /* 0x000fc600078e0029 */
[----:B---3--:R3:W-:Y:S02]  /*7b10*/  STL [R1+0x82c], R210 ;  /* 0x00082cd201007387 */ /* 0x0087e40000100800 */
[----:B---3--:R-:W-:Y:S02]  /*7b20*/  MOV R210, R213 ;  /* 0x000000d500d27202 */ /* 0x008fe40000000f00 */
.L_x_30065:
[----:B---34-:R-:W-:Y:S05]  /*7b30*/  BSYNC B2 ;  /* 0x0000000000027941 */ /* 0x018fea0003800000 */
.L_x_30063:
        /* <DEDUP_REMOVED lines=11> */
.L_x_30067:
[----:B----4-:R3:W-:Y:S04]  /*7bf0*/  STL [R1+0x828], R252 ;  /* 0x000828fc01007387 */ /* 0x0107e80000100800 */
[----:B---3--:R-:W3:Y:S01]  /*7c00*/  LDL.LU R252, [R1+0x82c] ;  /* 0x00082c0001fc7983 */ /* 0x008ee20000300800 */
[----:B------:R-:W-:Y:S02]  /*7c10*/  IMAD.MOV.U32 R41, RZ, RZ, R40 ;  /* 0x000000ffff297224 */ /* 0x000fe400078e0028 */
[----:B------:R-:W-:Y:S01]  /*7c20*/  IMAD.MOV.U32 R213, RZ, RZ, R212 ;  /* 0x000000ffffd57224 */ /* 0x000fe200078e00d4 */
[----:B---3--:R3:W-:Y:S04]  /*7c30*/  STL [R1+0x830], R252 ;  /* 0x000830fc01007387 */ /* 0x0087e80000100800 */
.L_x_30068:
[----:B----4-:R-:W-:Y:S05]  /*7c40*/  BSYNC B2 ;  /* 0x0000000000027941 */ /* 0x010fea0003800000 */
.L_x_30066:
        /* <DEDUP_REMOVED lines=11> */
.L_x_30070:
[----:B---3--:R-:W3:Y:S04]  /*7d00*/  LDL.LU R212, [R1+0x830] ;  /* 0x0008300001d47983 */ /* 0x008ee80000300800 */
[----:B------:R4:W5:Y:S01]  /*7d10*/  LDL.LU R252, [R1+0x828] ;  /* 0x0008280001fc7983 */ /* 0x0009620000300800 */
[----:B------:R-:W-:-:S03]  /*7d20*/  IMAD.MOV.U32 R40, RZ, RZ, R39 ;  /* 0x000000ffff287224 */ /* 0x000fc600078e0027 */
[----:B---3--:R3:W-:Y:S02]  /*7d30*/  STL [R1+0x82c], R212 ;  /* 0x00082cd401007387 */ /* 0x0087e40000100800 */
[----:B---3--:R-:W-:Y:S02]  /*7d40*/  IMAD.MOV.U32 R212, RZ, RZ, R215 ;  /* 0x000000ffffd47224 */ /* 0x008fe400078e00d7 */
.L_x_30071:
[----:B---34-:R-:W-:Y:S05]  /*7d50*/  BSYNC B2 ;  /* 0x0000000000027941 */ /* 0x018fea0003800000 */
.L_x_30069:
        /* <DEDUP_REMOVED lines=11> */
.L_x_30073:
[----:B----4-:R3:W-:Y:S04]  /*7e10*/  STL [R1+0x828], R252 ;  /* 0x000828fc01007387 */ /* 0x0107e80000100800 */
[----:B---3--:R-:W3:Y:S01]  /*7e20*/  LDL.LU R252, [R1+0x82c] ;  /* 0x00082c0001fc7983 */ /* 0x008ee20000300800 */
[----:B------:R-:W-:Y:S02]  /*7e30*/  IMAD.MOV.U32 R39, RZ, RZ, R38 ;  /* 0x000000ffff277224 */ /* 0x000fe400078e0026 */
[----:B------:R-:W-:Y:S01]  /*7e40*/  IMAD.MOV.U32 R215, RZ, RZ, R214 ;  /* 0x000000ffffd77224 */ /* 0x000fe200078e00d6 */
[----:B---3--:R3:W-:Y:S04]  /*7e50*/  STL [R1+0x830], R252 ;  /* 0x000830fc01007387 */ /* 0x0087e80000100800 */
.L_x_30074:
[----:B----4-:R-:W-:Y:S05]  /*7e60*/  BSYNC B2 ;  /* 0x0000000000027941 */ /* 0x010fea0003800000 */
.L_x_30072:
        /* <DEDUP_REMOVED lines=11> */
.L_x_30076:
[----:B---3--:R-:W3:Y:S04]  /*7f20*/  LDL.LU R214, [R1+0x830] ;  /* 0x0008300001d67983 */ /* 0x008ee80000300800 */
[----:B------:R4:W5:Y:S01]  /*7f30*/  LDL.LU R252, [R1+0x828] ;  /* 0x0008280001fc7983 */ /* 0x0009620000300800 */
[----:B------:R-:W-:-:S03]  /*7f40*/  IMAD.MOV.U32 R38, RZ, RZ, R37 ;  /* 0x000000ffff267224 */ /* 0x000fc600078e0025 */
[----:B---3--:R3:W-:Y:S02]  /*7f50*/  STL [R1+0x82c], R214 ;  /* 0x00082cd601007387 */ /* 0x0087e40000100800 */
[----:B---3--:R-:W-:Y:S02]  /*7f60*/  IMAD.MOV.U32 R214, RZ, RZ, R217 ;  /* 0x000000ffffd67224 */ /* 0x008fe400078e00d9 */
.L_x_30077:
[----:B---34-:R-:W-:Y:S05]  /*7f70*/  BSYNC B2 ;  /* 0x0000000000027941 */ /* 0x018fea0003800000 */
.L_x_30075:
        /* <DEDUP_REMOVED lines=11> */
.L_x_30079:
[----:B----4-:R3:W-:Y:S04]  /*8030*/  STL [R1+0x828], R252 ;  /* 0x000828fc01007387 */ /* 0x0107e80000100800 */
[----:B---3--:R-:W3:Y:S01]  /*8040*/  LDL.LU R252, [R1+0x82c] ;  /* 0x00082c0001fc7983 */ /* 0x008ee20000300800 */
[----:B------:R-:W-:Y:S01]  /*8050*/  MOV R37, R36 ;  /* 0x0000002400257202 */ /* 0x000fe20000000f00 */
[----:B------:R-:W-:Y:S02]  /*8060*/  IMAD.MOV.U32 R217, RZ, RZ, R216 ;  /* 0x000000ffffd97224 */ /* 0x000fe400078e00d8 */
[----:B---3--:R3:W-:Y:S04]  /*8070*/  STL [R1+0x830], R252 ;  /* 0x000830fc01007387 */ /* 0x0087e80000100800 */
.L_x_30080:
[----:B----4-:R-:W-:Y:S05]  /*8080*/  BSYNC B2 ;  /* 0x0000000000027941 */ /* 0x010fea0003800000 */
.L_x_30078:
        /* <DEDUP_REMOVED lines=11> */
.L_x_30082:
[----:B---3--:R-:W3:Y:S04]  /*8140*/  LDL.LU R216, [R1+0x830] ;  /* 0x0008300001d87983 */ /* 0x008ee80000300800 */
[----:B------:R4:W5:Y:S01]  /*8150*/  LDL.LU R252, [R1+0x828] ;  /* 0x0008280001fc7983 */ /* 0x0009620000300800 */
[----:B------:R-:W-:-:S03]  /*8160*/  IMAD.MOV.U32 R36, RZ, RZ, R35 ;  /* 0x000000ffff247224 */ /* 0x000fc600078e0023 */
[----:B---3--:R3:W-:Y:S02]  /*8170*/  STL [R1+0x82c], R216 ;  /* 0x00082cd801007387 */ /* 0x0087e40000100800 */
[----:B---3--:R-:W-:Y:S02]  /*8180*/  IMAD.MOV.U32 R216, RZ, RZ, R219 ;  /* 0x000000ffffd87224 */ /* 0x008fe400078e00db */
.L_x_30083:
[----:B---34-:R-:W-:Y:S05]  /*8190*/  BSYNC B2 ;  /* 0x0000000000027941 */ /* 0x018fea0003800000 */
.L_x_30081:
        /* <DEDUP_REMOVED lines=11> */
.L_x_30085:
[----:B----4-:R3:W-:Y:S04]  /*8250*/  STL [R1+0x828], R252 ;  /* 0x000828fc01007387 */ /* 0x0107e80000100800 */
[----:B---3--:R-:W3:Y:S01]  /*8260*/  LDL.LU R252, [R1+0x82c] ;  /* 0x00082c0001fc7983 */ /* 0x008ee20000300800 */
[----:B------:R-:W-:Y:S01]  /*8270*/  IMAD.MOV.U32 R35, RZ, RZ, R34 ;  /* 0x000000ffff237224 */ /* 0x000fe200078e0022 */
[----:B------:R-:W-:Y:S02]  /*8280*/  MOV R219, R218 ;  /* 0x000000da00db7202 */ /* 0x000fe40000000f00 */
[----:B---3--:R3:W-:Y:S04]  /*8290*/  STL [R1+0x830], R252 ;  /* 0x000830fc01007387 */ /* 0x0087e80000100800 */
.L_x_30086:
[----:B----4-:R-:W-:Y:S05]  /*82a0*/  BSYNC B2 ;  /* 0x0000000000027941 */ /* 0x010fea0003800000 */
.L_x_30084:
        /* <DEDUP_REMOVED lines=11> */
.L_x_30088:
[----:B---3--:R-:W3:Y:S04]  /*8360*/  LDL.LU R218, [R1+0x830] ;  /* 0x0008300001da7983 */ /* 0x008ee80000300800 */
[----:B------:R4:W5:Y:S01]  /*8370*/  LDL.LU R252, [R1+0x828] ;  /* 0x0008280001fc7983 */ /* 0x0009620000300800 */
[----:B------:R-:W-:-:S03]  /*8380*/  IMAD.MOV.U32 R34, RZ, RZ, R33 ;  /* 0x000000ffff227224 */ /* 0x000fc600078e0021 */
[----:B---3--:R3:W-:Y:S02]  /*8390*/  STL [R1+0x82c], R218 ;  /* 0x00082cda01007387 */ /* 0x0087e40000100800 */
[----:B---3--:R-:W-:Y:S02]  /*83a0*/  IMAD.MOV.U32 R218, RZ, RZ, R221 ;  /* 0x000000ffffda7224 */ /* 0x008fe400078e00dd */
.L_x_30089:
[----:B---34-:R-:W-:Y:S05]  /*83b0*/  BSYNC B2 ;  /* 0x0000000000027941 */ /* 0x018fea0003800000 */
.L_x_30087:
        /* <DEDUP_REMOVED lines=11> */
.L_x_30091:
[----:B----4-:R3:W-:Y:S04]  /*8470*/  STL [R1+0x828], R252 ;  /* 0x000828fc01007387 */ /* 0x0107e80000100800 */
[----:B---3--:R-:W3:Y:S01]  /*8480*/  LDL.LU R252, [R1+0x82c] ;  /* 0x00082c0001fc7983 */ /* 0x008ee20000300800 */
[----:B------:R-:W-:Y:S02]  /*8490*/  IMAD.MOV.U32 R33, RZ, RZ, R32 ;  /* 0x000000ffff217224 */ /* 0x000fe400078e0020 */
[----:B------:R-:W-:Y:S01]  /*84a0*/  IMAD.MOV.U32 R221, RZ, RZ, R220 ;  /* 0x000000ffffdd7224 */ /* 0x000fe200078e00dc */
[----:B---3--:R3:W-:Y:S04]  /*84b0*/  STL [R1+0x830], R252 ;  /* 0x000830fc01007387 */ /* 0x0087e80000100800 */
.L_x_30092:
[----:B----4-:R-:W-:Y:S05]  /*84c0*/  BSYNC B2 ;  /* 0x0000000000027941 */ /* 0x010fea0003800000 */
.L_x_30090:
        /* <DEDUP_REMOVED lines=11> */
.L_x_30094:
[----:B---3--:R-:W3:Y:S04]  /*8580*/  LDL.LU R220, [R1+0x830] ;  /* 0x0008300001dc7983 */ /* 0x008ee80000300800 */
[----:B------:R4:W5:Y:S01]  /*8590*/  LDL.LU R252, [R1+0x828] ;  /* 0x0008280001fc7983 */ /* 0x0009620000300800 */
[----:B------:R-:W-:-:S03]  /*85a0*/  IMAD.MOV.U32 R32, RZ, RZ, R31 ;  /* 0x000000ffff207224 */ /* 0x000fc600078e001f */
[----:B---3--:R3:W-:Y:S02]  /*85b0*/  STL [R1+0x82c], R220 ;  /* 0x00082cdc01007387 */ /* 0x0087e40000100800 */
[----:B---3--:R-:W-:Y:S02]  /*85c0*/  IMAD.MOV.U32 R220, RZ, RZ, R223 ;  /* 0x000000ffffdc7224 */ /* 0x008fe400078e00df */
.L_x_30095:
[----:B---34-:R-:W-:Y:S05]  /*85d0*/  BSYNC B2 ;  /* 0x0000000000027941 */ /* 0x018fea0003800000 */
.L_x_30093:
        /* <DEDUP_REMOVED lines=11> */
.L_x_30097:
[----:B----4-:R3:W-:Y:S04]  /*8690*/  STL [R1+0x828], R252 ;  /* 0x000828fc01007387 */ /* 0x0107e80000100800 */
[----:B---3--:R-:W3:Y:S01]  /*86a0*/  LDL.LU R252, [R1+0x82c] ;  /* 0x00082c0001fc7983 */ /* 0x008ee20000300800 */
[----:B------:R-:W-:Y:S02]  /*86b0*/  IMAD.MOV.U32 R31, RZ, RZ, R30 ;  /* 0x000000ffff1f7224 */ /* 0x000fe400078e001e */
[----:B------:R-:W-:Y:S01]  /*86c0*/  IMAD.MOV.U32 R223, RZ, RZ, R222 ;  /* 0x000000ffffdf7224 */ /* 0x000fe200078e00de */
[----:B---3--:R3:W-:Y:S04]  /*86d0*/  STL [R1+0x830], R252 ;  /* 0x000830fc01007387 */ /* 0x0087e80000100800 */
.L_x_30098:
[----:B----4-:R-:W-:Y:S05]  /*86e0*/  BSYNC B2 ;  /* 0x0000000000027941 */ /* 0x010fea0003800000 */
.L_x_30096:
        /* <DEDUP_REMOVED lines=11> */
.L_x_30100:
[----:B---3--:R-:W3:Y:S04]  /*87a0*/  LDL.LU R222, [R1+0x830] ;  /* 0x0008300001de7983 */ /* 0x008ee80000300800 */
[----:B------:R4:W5:Y:S01]  /*87b0*/  LDL.LU R252, [R1+0x828] ;  /* 0x0008280001fc7983 */ /* 0x0009620000300800 */
[----:B------:R-:W-:-:S03]  /*87c0*/  MOV R30, R29 ;  /* 0x0000001d001e7202 */ /* 0x000fc60000000f00 */
[----:B---3--:R3:W-:Y:S02]  /*87d0*/  STL [R1+0x82c], R222 ;  /* 0x00082cde01007387 */ /* 0x0087e40000100800 */
[----:B---3--:R-:W-:Y:S02]  /*87e0*/  IMAD.MOV.U32 R222, RZ, RZ, R225 ;  /* 0x000000ffffde7224 */ /* 0x008fe400078e00e1 */
.L_x_30101:
[----:B---34-:R-:W-:Y:S05]  /*87f0*/  BSYNC B2 ;  /* 0x0000000000027941 */ /* 0x018fea0003800000 */
.L_x_30099:
        /* <DEDUP_REMOVED lines=11> */
.L_x_30103:
[----:B----4-:R3:W-:Y:S04]  /*88b0*/  STL [R1+0x828], R252 ;  /* 0x000828fc01007387 */ /* 0x0107e80000100800 */
[----:B---3--:R-:W3:Y:S01]  /*88c0*/  LDL.LU R252, [R1+0x82c] ;  /* 0x00082c0001fc7983 */ /* 0x008ee20000300800 */
[----:B------:R-:W-:Y:S02]  /*88d0*/  IMAD.MOV.U32 R29, RZ, RZ, R28 ;  /* 0x000000ffff1d7224 */ /* 0x000fe400078e001c */
[----:B------:R-:W-:Y:S01]  /*88e0*/  IMAD.MOV.U32 R225, RZ, RZ, R224 ;  /* 0x000000ffffe17224 */ /* 0x000fe200078e00e0 */
[----:B---3--:R3:W-:Y:S04]  /*88f0*/  STL [R1+0x830], R252 ;  /* 0x000830fc01007387 */ /* 0x0087e80000100800 */
.L_x_30104:
[----:B----4-:R-:W-:Y:S05]  /*8900*/  BSYNC B2 ;  /* 0x0000000000027941 */ /* 0x010fea0003800000 */
.L_x_30102:
        /* <DEDUP_REMOVED lines=11> */
.L_x_30106:
[----:B---3--:R-:W3:Y:S04]  /*89c0*/  LDL.LU R224, [R1+0x830] ;  /* 0x0008300001e07983 */ /* 0x008ee80000300800 */
[----:B------:R4:W5:Y:S01]  /*89d0*/  LDL.LU R252, [R1+0x828] ;  /* 0x0008280001fc7983 */ /* 0x0009620000300800 */
[----:B------:R-:W-:-:S03]  /*89e0*/  IMAD.MOV.U32 R28, RZ, RZ, R27 ;  /* 0x000000ffff1c7224 */ /* 0x000fc600078e001b */
[----:B---3--:R3:W-:Y:S02]  /*89f0*/  STL [R1+0x82c], R224 ;  /* 0x00082ce001007387 */ /* 0x0087e40000100800 */
[----:B---3--:R-:W-:Y:S02]  /*8a00*/  MOV R224, R227 ;  /* 0x000000e300e07202 */ /* 0x008fe40000000f00 */
.L_x_30107:
[----:B---34-:R-:W-:Y:S05]  /*8a10*/  BSYNC B2 ;  /* 0x0000000000027941 */ /* 0x018fea0003800000 */
.L_x_30105:
        /* <DEDUP_REMOVED lines=11> */
.L_x_30109:
[----:B----4-:R3:W-:Y:S04]  /*8ad0*/  STL [R1+0x828], R252 ;  /* 0x000828fc01007387 */ /* 0x0107e80000100800 */
[----:B---3--:R-:W3:Y:S01]  /*8ae0*/  LDL.LU R252, [R1+0x82c] ;  /* 0x00082c0001fc7983 */ /* 0x008ee20000300800 */
[----:B------:R-:W-:Y:S02]  /*8af0*/  IMAD.MOV.U32 R27, RZ, RZ, R26 ;  /* 0x000000ffff1b7224 */ /* 0x000fe400078e001a */
[----:B------:R-:W-:Y:S01]  /*8b00*/  IMAD.MOV.U32 R227, RZ, RZ, R226 ;  /* 0x000000ffffe37224 */ /* 0x000fe200078e00e2 */
[----:B---3--:R3:W-:Y:S04]  /*8b10*/  STL [R1+0x830], R252 ;  /* 0x000830fc01007387 */ /* 0x0087e80000100800 */
.L_x_30110:
[----:B----4-:R-:W-:Y:S05]  /*8b20*/  BSYNC B2 ;  /* 0x0000000000027941 */ /* 0x010fea0003800000 */
.L_x_30108:
        /* <DEDUP_REMOVED lines=11> */
.L_x_30112:
[----:B---3--:R-:W3:Y:S04]  /*8be0*/  LDL.LU R226, [R1+0x830] ;  /* 0x0008300001e27983 */ /* 0x008ee80000300800 */
[----:B------:R4:W5:Y:S01]  /*8bf0*/  LDL.LU R252, [R1+0x828] ;  /* 0x0008280001fc7983 */ /* 0x0009620000300800 */
[----:B------:R-:W-:-:S03]  /*8c00*/  IMAD.MOV.U32 R26, RZ, RZ, R25 ;  /* 0x000000ffff1a7224 */ /* 0x000fc600078e0019 */
[----:B---3--:R3:W-:Y:S02]  /*8c10*/  STL [R1+0x82c], R226 ;  /* 0x00082ce201007387 */ /* 0x0087e40000100800 */
[----:B---3--:R-:W-:Y:S02]  /*8c20*/  IMAD.MOV.U32 R226, RZ, RZ, R229 ;  /* 0x000000ffffe27224 */ /* 0x008fe400078e00e5 */
.L_x_30113:
[----:B---34-:R-:W-:Y:S05]  /*8c30*/  BSYNC B2 ;  /* 0x0000000000027941 */ /* 0x018fea0003800000 */
.L_x_30111:
        /* <DEDUP_REMOVED lines=11> */
.L_x_30115:
[----:B----4-:R3:W-:Y:S04]  /*8cf0*/  STL [R1+0x828], R252 ;  /* 0x000828fc01007387 */ /* 0x0107e80000100800 */
[----:B---3--:R-:W3:Y:S01]  /*8d00*/  LDL.LU R252, [R1+0x82c] ;  /* 0x00082c0001fc7983 */ /* 0x008ee20000300800 */
[----:B------:R-:W-:Y:S02]  /*8d10*/  IMAD.MOV.U32 R25, RZ, RZ, R24 ;  /* 0x000000ffff197224 */ /* 0x000fe400078e0018 */
[----:B------:R-:W-:Y:S01]  /*8d20*/  IMAD.MOV.U32 R229, RZ, RZ, R228 ;  /* 0x000000ffffe57224 */ /* 0x000fe200078e00e4 */
[----:B---3--:R3:W-:Y:S04]  /*8d30*/  STL [R1+0x830], R252 ;  /* 0x000830fc01007387 */ /* 0x0087e80000100800 */
.L_x_30116:
[----:B----4-:R-:W-:Y:S05]  /*8d40*/  BSYNC B2 ;  /* 0x0000000000027941 */ /* 0x010fea0003800000 */
.L_x_30114:
        /* <DEDUP_REMOVED lines=11> */
.L_x_30118:
[----:B---3--:R-:W3:Y:S04]  /*8e00*/  LDL.LU R228, [R1+0x830] ;  /* 0x0008300001e47983 */ /* 0x008ee80000300800 */
[----:B------:R4:W5:Y:S01]  /*8e10*/  LDL.LU R252, [R1+0x828] ;  /* 0x0008280001fc7983 */ /* 0x0009620000300800 */
[----:B------:R-:W-:-:S03]  /*8e20*/  IMAD.MOV.U32 R24, RZ, RZ, R23 ;  /* 0x000000ffff187224 */ /* 0x000fc600078e0017 */
[----:B---3--:R3:W-:Y:S02]  /*8e30*/  STL [R1+0x82c], R228 ;  /* 0x00082ce401007387 */ /* 0x0087e40000100800 */
[----:B---3--:R-:W-:Y:S02]  /*8e40*/  IMAD.MOV.U32 R228, RZ, RZ, R231 ;  /* 0x000000ffffe47224 */ /* 0x008fe400078e00e7 */
.L_x_30119:
[----:B---34-:R-:W-:Y:S05]  /*8e50*/  BSYNC B2 ;  /* 0x0000000000027941 */ /* 0x018fea0003800000 */
.L_x_30117:
        /* <DEDUP_REMOVED lines=11> */
.L_x_30121:
[----:B----4-:R3:W-:Y:S04]  /*8f10*/  STL [R1+0x828], R252 ;  /* 0x000828fc01007387 */ /* 0x0107e80000100800 */
[----:B---3--:R-:W3:Y:S01]  /*8f20*/  LDL.LU R252, [R1+0x82c] ;  /* 0x00082c0001fc7983 */ /* 0x008ee20000300800 */
[----:B------:R-:W-:Y:S01]  /*8f30*/  MOV R23, R22 ;  /* 0x0000001600177202 */ /* 0x000fe20000000f00 */
[----:B------:R-:W-:Y:S02]  /*8f40*/  IMAD.MOV.U32 R231, RZ, RZ, R230 ;  /* 0x000000ffffe77224 */ /* 0x000fe400078e00e6 */
[----:B---3--:R3:W-:Y:S04]  /*8f50*/  STL [R1+0x830], R252 ;  /* 0x000830fc01007387 */ /* 0x0087e80000100800 */
.L_x_30122:
[----:B----4-:R-:W-:Y:S05]  /*8f60*/  BSYNC B2 ;  /* 0x0000000000027941 */ /* 0x010fea0003800000 */
.L_x_30120:
        /* <DEDUP_REMOVED lines=11> */
.L_x_30124:
[----:B---3--:R-:W3:Y:S04]  /*9020*/  LDL.LU R230, [R1+0x830] ;  /* 0x0008300001e67983 */ /* 0x008ee80000300800 */
[----:B------:R4:W5:Y:S01]  /*9030*/  LDL.LU R252, [R1+0x828] ;  /* 0x0008280001fc7983 */ /* 0x0009620000300800 */
[----:B------:R-:W-:-:S03]  /*9040*/  IMAD.MOV.U32 R22, RZ, RZ, R21 ;  /* 0x000000ffff167224 */ /* 0x000fc600078e0015 */
[----:B---3--:R3:W-:Y:S02]  /*9050*/  STL [R1+0x82c], R230 ;  /* 0x00082ce601007387 */ /* 0x0087e40000100800 */
[----:B---3--:R-:W-:Y:S02]  /*9060*/  IMAD.MOV.U32 R230, RZ, RZ, R233 ;  /* 0x000000ffffe67224 */ /* 0x008fe400078e00e9 */
.L_x_30125:
[----:B---34-:R-:W-:Y:S05]  /*9070*/  BSYNC B2 ;  /* 0x0000000000027941 */ /* 0x018fea0003800000 */
.L_x_30123:
        /* <DEDUP_REMOVED lines=11> */
.L_x_30127:
[----:B----4-:R3:W-:Y:S04]  /*9130*/  STL [R1+0x828], R252 ;  /* 0x000828fc01007387 */ /* 0x0107e80000100800 */
[----:B---3--:R-:W3:Y:S01]  /*9140*/  LDL.LU R252, [R1+0x82c] ;  /* 0x00082c0001fc7983 */ /* 0x008ee20000300800 */
[----:B------:R-:W-:Y:S01]  /*9150*/  IMAD.MOV.U32 R21, RZ, RZ, R20 ;  /* 0x000000ffff157224 */ /* 0x000fe200078e0014 */
[----:B------:R-:W-:Y:S02]  /*9160*/  MOV R233, R232 ;  /* 0x000000e800e97202 */ /* 0x000fe40000000f00 */
[----:B---3--:R3:W-:Y:S04]  /*9170*/  STL [R1+0x830], R252 ;  /* 0x000830fc01007387 */ /* 0x0087e80000100800 */
.L_x_30128:
[----:B----4-:R-:W-:Y:S05]  /*9180*/  BSYNC B2 ;  /* 0x0000000000027941 */ /* 0x010fea0003800000 */
.L_x_30126:
        /* <DEDUP_REMOVED lines=11> */
.L_x_30130:
[----:B---3--:R-:W3:Y:S04]  /*9240*/  LDL.LU R232, [R1+0x830] ;  /* 0x0008300001e87983 */ /* 0x008ee80000300800 */
[----:B------:R4:W5:Y:S01]  /*9250*/  LDL.LU R252, [R1+0x828] ;  /* 0x0008280001fc7983 */ /* 0x0009620000300800 */
[----:B------:R-:W-:-:S03]  /*9260*/  IMAD.MOV.U32 R20, RZ, RZ, R19 ;  /* 0x000000ffff147224 */ /* 0x000fc600078e0013 */
[----:B---3--:R3:W-:Y:S02]  /*9270*/  STL [R1+0x82c], R232 ;  /* 0x00082ce801007387 */ /* 0x0087e40000100800 */
[----:B---3--:R-:W-:Y:S02]  /*9280*/  IMAD.MOV.U32 R232, RZ, RZ, R235 ;  /* 0x000000ffffe87224 */ /* 0x008fe400078e00eb */
.L_x_30131:
[----:B---34-:R-:W-:Y:S05]  /*9290*/  BSYNC B2 ;  /* 0x0000000000027941 */ /* 0x018fea0003800000 */
.L_x_30129:
        /* <DEDUP_REMOVED lines=11> */
.L_x_30133:
[----:B----4-:R3:W-:Y:S04]  /*9350*/  STL [R1+0x828], R252 ;  /* 0x000828fc01007387 */ /* 0x0107e80000100800 */
[----:B---3--:R-:W3:Y:S01]  /*9360*/  LDL.LU R252, [R1+0x82c] ;  /* 0x00082c0001fc7983 */ /* 0x008ee20000300800 */
[----:B------:R-:W-:Y:S02]  /*9370*/  IMAD.MOV.U32 R19, RZ, RZ, R18 ;  /* 0x000000ffff137224 */ /* 0x000fe400078e0012 */
[----:B------:R-:W-:Y:S01]  /*9380*/  IMAD.MOV.U32 R235, RZ, RZ, R234 ;  /* 0x000000ffffeb7224 */ /* 0x000fe200078e00ea */
[----:B---3--:R3:W-:Y:S04]  /*9390*/  STL [R1+0x830], R252 ;  /* 0x000830fc01007387 */ /* 0x0087e80000100800 */
.L_x_30134:
[----:B----4-:R-:W-:Y:S05]  /*93a0*/  BSYNC B2 ;  /* 0x0000000000027941 */ /* 0x010fea0003800000 */
.L_x_30132:
        /* <DEDUP_REMOVED lines=11> */
.L_x_30136:
[----:B---3--:R-:W3:Y:S04]  /*9460*/  LDL.LU R234, [R1+0x830] ;  /* 0x0008300001ea7983 */ /* 0x008ee80000300800 */
[----:B------:R4:W5:Y:S01]  /*9470*/  LDL.LU R252, [R1+0x828] ;  /* 0x0008280001fc7983 */ /* 0x0009620000300800 */
[----:B------:R-:W-:-:S03]  /*9480*/  IMAD.MOV.U32 R18, RZ, RZ, R17 ;  /* 0x000000ffff127224 */ /* 0x000fc600078e0011 */
[----:B---3--:R3:W-:Y:S02]  /*9490*/  STL [R1+0x82c], R234 ;  /* 0x00082cea01007387 */ /* 0x0087e40000100800 */
[----:B---3--:R-:W-:Y:S02]  /*94a0*/  IMAD.MOV.U32 R234, RZ, RZ, R237 ;  /* 0x000000ffffea7224 */ /* 0x008fe400078e00ed */
.L_x_30137:
[----:B---34-:R-:W-:Y:S05]  /*94b0*/  BSYNC B2 ;  /* 0x0000000000027941 */ /* 0x018fea0003800000 */
.L_x_30135:
        /* <DEDUP_REMOVED lines=11> */
.L_x_30139:
[----:B----4-:R3:W-:Y:S04]  /*9570*/  STL [R1+0x828], R252 ;  /* 0x000828fc01007387 */ /* 0x0107e80000100800 */
[----:B---3--:R-:W3:Y:S01]  /*9580*/  LDL.LU R252, [R1+0x82c] ;  /* 0x00082c0001fc7983 */ /* 0x008ee20000300800 */
[----:B------:R-:W-:Y:S02]  /*9590*/  IMAD.MOV.U32 R17, RZ, RZ, R16 ;  /* 0x000000ffff117224 */ /* 0x000fe400078e0010 */
[----:B------:R-:W-:Y:S01]  /*95a0*/  IMAD.MOV.U32 R237, RZ, RZ, R236 ;  /* 0x000000ffffed7224 */ /* 0x000fe200078e00ec */
[----:B---3--:R3:W-:Y:S04]  /*95b0*/  STL [R1+0x830], R252 ;  /* 0x000830fc01007387 */ /* 0x0087e80000100800 */
.L_x_30140:
[----:B----4-:R-:W-:Y:S05]  /*95c0*/  BSYNC B2 ;  /* 0x0000000000027941 */ /* 0x010fea0003800000 */
.L_x_30138:
        /* <DEDUP_REMOVED lines=11> */
.L_x_30142:
[----:B---3--:R-:W3:Y:S04]  /*9680*/  LDL.LU R236, [R1+0x830] ;  /* 0x0008300001ec7983 */ /* 0x008ee80000300800 */
[----:B------:R4:W5:Y:S01]  /*9690*/  LDL.LU R252, [R1+0x828] ;  /* 0x0008280001fc7983 */ /* 0x0009620000300800 */
[----:B------:R-:W-:-:S03]  /*96a0*/  MOV R16, R15 ;  /* 0x0000000f00107202 */ /* 0x000fc60000000f00 */
[----:B---3--:R3:W-:Y:S02]  /*96b0*/  STL [R1+0x82c], R236 ;  /* 0x00082cec01007387 */ /* 0x0087e40000100800 */
[----:B---3--:R-:W-:Y:S02]  /*96c0*/  IMAD.MOV.U32 R236, RZ, RZ, R239 ;  /* 0x000000ffffec7224 */ /* 0x008fe400078e00ef */
.L_x_30143:
[----:B---34-:R-:W-:Y:S05]  /*96d0*/  BSYNC B2 ;  /* 0x0000000000027941 */ /* 0x018fea0003800000 */
.L_x_30141:
        /* <DEDUP_REMOVED lines=11> */
.L_x_30145:
[----:B----4-:R3:W-:Y:S04]  /*9790*/  STL [R1+0x828], R252 ;  /* 0x000828fc01007387 */ /* 0x0107e80000100800 */
[----:B---3--:R-:W3:Y:S01]  /*97a0*/  LDL.LU R252, [R1+0x82c] ;  /* 0x00082c0001fc7983 */ /* 0x008ee20000300800 */
[----:B------:R-:W-:Y:S02]  /*97b0*/  IMAD.MOV.U32 R15, RZ, RZ, R14 ;  /* 0x000000ffff0f7224 */ /* 0x000fe400078e000e */
[----:B------:R-:W-:Y:S01]  /*97c0*/  IMAD.MOV.U32 R239, RZ, RZ, R238 ;  /* 0x000000ffffef7224 */ /* 0x000fe200078e00ee */
[----:B---3--:R3:W-:Y:S04]  /*97d0*/  STL [R1+0x830], R252 ;  /* 0x000830fc01007387 */ /* 0x0087e80000100800 */
.L_x_30146:
[----:B----4-:R-:W-:Y:S05]  /*97e0*/  BSYNC B2 ;  /* 0x0000000000027941 */ /* 0x010fea0003800000 */
.L_x_30144:
        /* <DEDUP_REMOVED lines=11> */
.L_x_30148:
[----:B---3--:R-:W3:Y:S04]  /*98a0*/  LDL.LU R238, [R1+0x830] ;  /* 0x0008300001ee7983 */ /* 0x008ee80000300800 */
[----:B------:R4:W5:Y:S01]  /*98b0*/  LDL.LU R252, [R1+0x828] ;  /* 0x0008280001fc7983 */ /* 0x0009620000300800 */
[----:B------:R-:W-:-:S03]  /*98c0*/  IMAD.MOV.U32 R14, RZ, RZ, R13 ;  /* 0x000000ffff0e7224 */ /* 0x000fc600078e000d */
[----:B---3--:R3:W-:Y:S02]  /*98d0*/  STL [R1+0x82c], R238 ;  /* 0x00082cee01007387 */ /* 0x0087e40000100800 */
[----:B---3--:R-:W-:Y:S02]  /*98e0*/  MOV R238, R241 ;  /* 0x000000f100ee7202 */ /* 0x008fe40000000f00 */
.L_x_30149:
[----:B---34-:R-:W-:Y:S05]  /*98f0*/  BSYNC B2 ;  /* 0x0000000000027941 */ /* 0x018fea0003800000 */
.L_x_30147:
        /* <DEDUP_REMOVED lines=11> */
.L_x_30151:
[----:B----4-:R3:W-:Y:S04]  /*99b0*/  STL [R1+0x828], R252 ;  /* 0x000828fc01007387 */ /* 0x0107e80000100800 */
[----:B---3--:R-:W3:Y:S01]  /*99c0*/  LDL.LU R252, [R1+0x82c] ;  /* 0x00082c0001fc7983 */ /* 0x008ee20000300800 */
[----:B------:R-:W-:Y:S02]  /*99d0*/  IMAD.MOV.U32 R13, RZ, RZ, R12 ;  /* 0x000000ffff0d7224 */ /* 0x000fe400078e000c */
[----:B------:R-:W-:Y:S01]  /*99e0*/  IMAD.MOV.U32 R241, RZ, RZ, R240 ;  /* 0x000000fffff17224 */ /* 0x000fe200078e00f0 */
[----:B---3--:R3:W-:Y:S04]  /*99f0*/  STL [R1+0x830], R252 ;  /* 0x000830fc01007387 */ /* 0x0087e80000100800 */
.L_x_30152:
[----:B----4-:R-:W-:Y:S05]  /*9a00*/  BSYNC B2 ;  /* 0x0000000000027941 */ /* 0x010fea0003800000 */
.L_x_30150:
        /* <DEDUP_REMOVED lines=11> */
.L_x_30154:
[----:B---3--:R-:W3:Y:S04]  /*9ac0*/  LDL.LU R240, [R1+0x830] ;  /* 0x0008300001f07983 */ /* 0x008ee80000300800 */
[----:B------:R4:W5:Y:S01]  /*9ad0*/  LDL.LU R252, [R1+0x828] ;  /* 0x0008280001fc7983 */ /* 0x0009620000300800 */
[----:B------:R-:W-:-:S03]  /*9ae0*/  IMAD.MOV.U32 R12, RZ, RZ, R11 ;  /* 0x000000ffff0c7224 */ /* 0x000fc600078e000b */
[----:B---3--:R3:W-:Y:S02]  /*9af0*/  STL [R1+0x82c], R240 ;  /* 0x00082cf001007387 */ /* 0x0087e40000100800 */
[----:B---3--:R-:W-:Y:S02]  /*9b00*/  IMAD.MOV.U32 R240, RZ, RZ, R243 ;  /* 0x000000fffff07224 */ /* 0x008fe400078e00f3 */
.L_x_30155:
[----:B---34-:R-:W-:Y:S05]  /*9b10*/  BSYNC B2 ;  /* 0x0000000000027941 */ /* 0x018fea0003800000 */
.L_x_30153:
        /* <DEDUP_REMOVED lines=11> */
.L_x_30157:
[----:B----4-:R3:W-:Y:S04]  /*9bd0*/  STL [R1+0x828], R252 ;  /* 0x000828fc01007387 */ /* 0x0107e80000100800 */
[----:B---3--:R-:W3:Y:S01]  /*9be0*/  LDL.LU R252, [R1+0x82c] ;  /* 0x00082c0001fc7983 */ /* 0x008ee20000300800 */
[----:B------:R-:W-:Y:S02]  /*9bf0*/  IMAD.MOV.U32 R11, RZ, RZ, R10 ;  /* 0x000000ffff0b7224 */ /* 0x000fe400078e000a */
[----:B------:R-:W-:Y:S01]  /*9c00*/  IMAD.MOV.U32 R243, RZ, RZ, R242 ;  /* 0x000000fffff37224 */ /* 0x000fe200078e00f2 */
[----:B---3--:R3:W-:Y:S04]  /*9c10*/  STL [R1+0x830], R252 ;  /* 0x000830fc01007387 */ /* 0x0087e80000100800 */
.L_x_30158:
[----:B----4-:R-:W-:Y:S05]  /*9c20*/  BSYNC B2 ;  /* 0x0000000000027941 */ /* 0x010fea0003800000 */
.L_x_30156:
        /* <DEDUP_REMOVED lines=11> */
.L_x_30160:
[----:B---3--:R-:W3:Y:S04]  /*9ce0*/  LDL.LU R242, [R1+0x830] ;  /* 0x0008300001f27983 */ /* 0x008ee80000300800 */
[----:B------:R4:W5:Y:S01]  /*9cf0*/  LDL.LU R252, [R1+0x828] ;  /* 0x0008280001fc7983 */ /* 0x0009620000300800 */
[----:B------:R-:W-:-:S03]  /*9d00*/  IMAD.MOV.U32 R10, RZ, RZ, R9 ;  /* 0x000000ffff0a7224 */ /* 0x000fc600078e0009 */
[----:B---3--:R3:W-:Y:S02]  /*9d10*/  STL [R1+0x82c], R242 ;  /* 0x00082cf201007387 */ /* 0x0087e40000100800 */
[----:B---3--:R-:W-:Y:S02]  /*9d20*/  IMAD.MOV.U32 R242, RZ, RZ, R245 ;  /* 0x000000fffff27224 */ /* 0x008fe400078e00f5 */
.L_x_30161:
[----:B---34-:R-:W-:Y:S05]  /*9d30*/  BSYNC B2 ;  /* 0x0000000000027941 */ /* 0x018fea0003800000 */
.L_x_30159:
        /* <DEDUP_REMOVED lines=11> */
.L_x_30163:
[----:B----4-:R3:W-:Y:S04]  /*9df0*/  STL [R1+0x828], R252 ;  /* 0x000828fc01007387 */ /* 0x0107e80000100800 */
[----:B---3--:R-:W3:Y:S01]  /*9e00*/  LDL.LU R252, [R1+0x82c] ;  /* 0x00082c0001fc7983 */ /* 0x008ee20000300800 */
[----:B------:R-:W-:Y:S01]  /*9e10*/  MOV R9, R8 ;  /* 0x0000000800097202 */ /* 0x000fe20000000f00 */
[----:B------:R-:W-:Y:S02]  /*9e20*/  IMAD.MOV.U32 R245, RZ, RZ, R244 ;  /* 0x000000fffff57224 */ /* 0x000fe400078e00f4 */
[----:B---3--:R3:W-:Y:S04]  /*9e30*/  STL [R1+0x830], R252 ;  /* 0x000830fc01007387 */ /* 0x0087e80000100800 */
.L_x_30164:
[----:B----4-:R-:W-:Y:S05]  /*9e40*/  BSYNC B2 ;  /* 0x0000000000027941 */ /* 0x010fea0003800000 */
.L_x_30162:
        /* <DEDUP_REMOVED lines=11> */
.L_x_30166:
[----:B---3--:R-:W3:Y:S04]  /*9f00*/  LDL.LU R244, [R1+0x830] ;  /* 0x0008300001f47983 */ /* 0x008ee80000300800 */
[----:B------:R4:W5:Y:S01]  /*9f10*/  LDL.LU R252, [R1+0x828] ;  /* 0x0008280001fc7983 */ /* 0x0009620000300800 */
[----:B------:R-:W-:-:S03]  /*9f20*/  IMAD.MOV.U32 R8, RZ, RZ, R7 ;  /* 0x000000ffff087224 */ /* 0x000fc600078e0007 */
[----:B---3--:R3:W-:Y:S02]  /*9f30*/  STL [R1+0x82c], R244 ;  /* 0x00082cf401007387 */ /* 0x0087e40000100800 */
[----:B---3--:R-:W-:Y:S02]  /*9f40*/  IMAD.MOV.U32 R244, RZ, RZ, R247 ;  /* 0x000000fffff47224 */ /* 0x008fe400078e00f7 */
.L_x_30167:
[----:B---34-:R-:W-:Y:S05]  /*9f50*/  BSYNC B2 ;  /* 0x0000000000027941 */ /* 0x018fea0003800000 */
.L_x_30165:
        /* <DEDUP_REMOVED lines=11> */
.L_x_30169:
[----:B----4-:R3:W-:Y:S04]  /*a010*/  STL [R1+0x828], R252 ;  /* 0x000828fc01007387 */ /* 0x0107e80000100800 */
[----:B---3--:R-:W3:Y:S01]  /*a020*/  LDL.LU R252, [R1+0x82c] ;  /* 0x00082c0001fc7983 */ /* 0x008ee20000300800 */
[----:B------:R-:W-:Y:S01]  /*a030*/  IMAD.MOV.U32 R7, RZ, RZ, R6 ;  /* 0x000000ffff077224 */ /* 0x000fe200078e0006 */
[----:B------:R-:W-:Y:S02]  /*a040*/  MOV R247, R246 ;  /* 0x000000f600f77202 */ /* 0x000fe40000000f00 */
[----:B---3--:R3:W-:Y:S04]  /*a050*/  STL [R1+0x830], R252 ;  /* 0x000830fc01007387 */ /* 0x0087e80000100800 */
.L_x_30170:
[----:B----4-:R-:W-:Y:S05]  /*a060*/  BSYNC B2 ;  /* 0x0000000000027941 */ /* 0x010fea0003800000 */
.L_x_30168:
        /* <DEDUP_REMOVED lines=11> */
.L_x_30172:
[----:B---3--:R-:W3:Y:S04]  /*a120*/  LDL.LU R246, [R1+0x830] ;  /* 0x0008300001f67983 */ /* 0x008ee80000300800 */
[----:B------:R4:W5:Y:S01]  /*a130*/  LDL.LU R252, [R1+0x828] ;  /* 0x0008280001fc7983 */ /* 0x0009620000300800 */
[----:B------:R-:W-:-:S03]  /*a140*/  IMAD.MOV.U32 R6, RZ, RZ, R5 ;  /* 0x000000ffff067224 */ /* 0x000fc600078e0005 */
[----:B---3--:R3:W-:Y:S02]  /*a150*/  STL [R1+0x82c], R246 ;  /* 0x00082cf601007387 */ /* 0x0087e40000100800 */
[----:B---3--:R-:W-:Y:S02]  /*a160*/  IMAD.MOV.U32 R246, RZ, RZ, R249 ;  /* 0x000000fffff67224 */ /* 0x008fe400078e00f9 */
.L_x_30173:
[----:B---34-:R-:W-:Y:S05]  /*a170*/  BSYNC B2 ;  /* 0x0000000000027941 */ /* 0x018fea0003800000 */
.L_x_30171:
        /* <DEDUP_REMOVED lines=11> */
.L_x_30175:
[----:B----4-:R3:W-:Y:S04]  /*a230*/  STL [R1+0x828], R252 ;  /* 0x000828fc01007387 */ /* 0x0107e80000100800 */
[----:B---3--:R-:W3:Y:S01]  /*a240*/  LDL.LU R252, [R1+0x82c] ;  /* 0x00082c0001fc7983 */ /* 0x008ee20000300800 */
[----:B------:R-:W-:Y:S02]  /*a250*/  IMAD.MOV.U32 R5, RZ, RZ, R4 ;  /* 0x000000ffff057224 */ /* 0x000fe400078e0004 */
[----:B------:R-:W-:Y:S01]  /*a260*/  IMAD.MOV.U32 R249, RZ, RZ, R248 ;  /* 0x000000fffff97224 */ /* 0x000fe200078e00f8 */
[----:B---3--:R3:W-:Y:S04]  /*a270*/  STL [R1+0x830], R252 ;  /* 0x000830fc01007387 */ /* 0x0087e80000100800 */
.L_x_30176:
[----:B----4-:R-:W-:Y:S05]  /*a280*/  BSYNC B2 ;  /* 0x0000000000027941 */ /* 0x010fea0003800000 */
.L_x_30174:
        /* <DEDUP_REMOVED lines=11> */
.L_x_30178:
[----:B---3--:R-:W3:Y:S04]  /*a340*/  LDL.LU R248, [R1+0x830] ;  /* 0x0008300001f87983 */ /* 0x008ee80000300800 */
[----:B------:R4:W5:Y:S01]  /*a350*/  LDL.LU R252, [R1+0x828] ;  /* 0x0008280001fc7983 */ /* 0x0009620000300800 */
[----:B------:R-:W-:-:S03]  /*a360*/  IMAD.MOV.U32 R4, RZ, RZ, R3 ;  /* 0x000000ffff047224 */ /* 0x000fc600078e0003 */
[----:B---3--:R3:W-:Y:S02]  /*a370*/  STL [R1+0x82c], R248 ;  /* 0x00082cf801007387 */ /* 0x0087e40000100800 */
[----:B---3--:R-:W-:Y:S02]  /*a380*/  IMAD.MOV.U32 R248, RZ, RZ, R251 ;  /* 0x000000fffff87224 */ /* 0x008fe400078e00fb */
.L_x_30179:
[----:B---34-:R-:W-:Y:S05]  /*a390*/  BSYNC B2 ;  /* 0x0000000000027941 */ /* 0x018fea0003800000 */
.L_x_30177:
        /* <DEDUP_REMOVED lines=11> */
.L_x_30181:
[----:B----4-:R3:W-:Y:S04]  /*a450*/  STL [R1+0x828], R252 ;  /* 0x000828fc01007387 */ /* 0x0107e80000100800 */
[----:B---3--:R-:W3:Y:S01]  /*a460*/  LDL.LU R252, [R1+0x82c] ;  /* 0x00082c0001fc7983 */ /* 0x008ee20000300800 */
[----:B------:R-:W-:Y:S02]  /*a470*/  IMAD.MOV.U32 R3, RZ, RZ, R2 ;  /* 0x000000ffff037224 */ /* 0x000fe400078e0002 */
[----:B------:R-:W-:Y:S01]  /*a480*/  IMAD.MOV.U32 R251, RZ, RZ, R250 ;  /* 0x000000fffffb7224 */ /* 0x000fe200078e00fa */
[----:B---3--:R3:W-:Y:S04]  /*a490*/  STL [R1+0x830], R252 ;  /* 0x000830fc01007387 */ /* 0x0087e80000100800 */
.L_x_30182:
[----:B----4-:R-:W-:Y:S05]  /*a4a0*/  BSYNC B2 ;  /* 0x0000000000027941 */ /* 0x010fea0003800000 */
.L_x_30180:
[----:B---3--:R-:W3:Y:S04]  /*a4b0*/  LDL R252, [R1+0x81c] ;  /* 0x00081c0001fc7983 */ /* 0x008ee80000100800 */
[----:B------:R-:W3:Y:S04]  /*a4c0*/  LDL R2, [R1+0x828] ;  /* 0x0008280001027983 */ /* 0x000ee80000100800 */
[----:B------:R-:W4:Y:S01]  /*a4d0*/  LDL R250, [R1+0x824] ;  /* 0x0008240001fa7983 */ /* 0x000f220000100800 */
[----:B------:R-:W-:Y:S01]  /*a4e0*/  BSSY B2, `(.L_x_30183) ;  /* 0x0000011000027945 */ /* 0x000fe20003800000 */
[----:B---3--:R-:W-:-:S04]  /*a4f0*/  FSETP.GT.FTZ.AND P0, PT, R2, R252, PT ;  /* 0x000000fc0200720b */ /* 0x008fc80003f14000 */
[----:B----4-:R-:W-:-:S13]  /*a500*/  ISETP.EQ.OR P0, PT, R250, -0x1, P0 ;  /* 0xfffffffffa00780c */ /* 0x010fda0000702670 */
[----:B------:R-:W-:Y:S05]  /*a510*/  @P0 BRA `(.L_x_30184) ;  /* 0x0000008000000947 */ /* 0x000fea0003800000 */
[----:B------:R3:W-:Y:S04]  /*a520*/  STL [R1+0x848], R0 ;  /* 0x0008480001007387 */ /* 0x0007e80000100800 */
[----:B------:R-:W4:Y:S04]  /*a530*/  LDL R250, [R1+0x830] ;  /* 0x0008300001fa7983 */ /* 0x000f280000100800 */
[----:B--23--:R-:W4:Y:S01]  /*a540*/  LDL R0, [R1+0x824] ;  /* 0x0008240001007983 */ /* 0x00cf220000100800 */
[----:B------:R-:W-:-:S04]  /*a550*/  FSETP.NEU.FTZ.AND P0, PT, R2, R252, PT ;  /* 0x000000fc0200720b */ /* 0x000fc80003f1d000 */
[----:B----4-:R-:W-:Y:S01]  /*a560*/  ISETP.GE.OR P0, PT, R250, R0, P0 ;  /* 0x00000000fa00720c */ /* 0x010fe20000706670 */
[----:B------:R2:W-:Y:S04]  /*a570*/  STL [R1+0x82c], R0 ;  /* 0x00082c0001007387 */ /* 0x0005e80000100800 */
[----:B--2---:R2:W5:Y:S08]  /*a580*/  LDL.LU R0, [R1+0x848] ;  /* 0x0008480001007983 */ /* 0x0045700000300800 */
[----:B------:R-:W-:Y:S05]  /*a590*/  @P0 BRA `(.L_x_30185) ;  /* 0x0000005000000947 */ /* 0x000fea0003800000 */
.L_x_30184:
[----:B------:R-:W3:Y:S04]  /*a5a0*/  LDL.LU R250, [R1+0x830] ;  /* 0x0008300001fa7983 */ /* 0x000ee80000300800 */
[----:B------:R4:W5:Y:S04]  /*a5b0*/  LDL.LU R252, [R1+0x828] ;  /* 0x0008280001fc7983 */ /* 0x0009680000300800 */
[----:B------:R4:W5:Y:S04]  /*a5c0*/  LDL.LU R2, [R1+0x81c] ;  /* 0x00081c0001027983 */ /* 0x0009680000300800 */
[----:B---3--:R3:W-:Y:S04]  /*a5d0*/  STL [R1+0x82c], R250 ;  /* 0x00082cfa01007387 */ /* 0x0087e80000100800 */
[----:B---3--:R4:W5:Y:S02]  /*a5e0*/  LDL.LU R250, [R1+0x824] ;  /* 0x0008240001fa7983 */ /* 0x0089640000300800 */
.L_x_30185:
[----:B------:R-:W-:Y:S05]  /*a5f0*/  BSYNC B2 ;  /* 0x0000000000027941 */ /* 0x000fea0003800000 */
.L_x_30183:
        /* <DEDUP_REMOVED lines=10> */
[----:B0-----:R0:W-:Y:S04]  /*a6a0*/  STL [R1+0x850], R3 ;  /* 0x0008500301007387 */ /* 0x0011e80000100800 */
[----:B-----5:R2:W-:Y:S04]  /*a6b0*/  STL [R1+0x84c], R2 ;  /* 0x00084c0201007387 */ /* 0x0205e80000100800 */
[----:B0-----:R-:W3:Y:S04]  /*a6c0*/  LDL R3, [R1+0x818] ;  /* 0x0008180001037983 */ /* 0x001ee80000100800 */
[----:B------:R0:W-:Y:S04]  /*a6d0*/  STL [R1+0x848], R0 ;  /* 0x0008480001007387 */ /* 0x0001e80000100800 */
[----:B--2---:R-:W2:Y:S04]  /*a6e0*/  LDL R2, [R1+0x820] ;  /* 0x0008200001027983 */ /* 0x004ea80000100800 */
[----:B0-----:R-:W2:Y:S04]  /*a6f0*/  LDL R0, [R1+0x82c] ;  /* 0x00082c0001007983 */ /* 0x001ea80000100800 */
[----:B------:R-:W-:Y:S01]  /*a700*/  STL [R1+0x81c], R252 ;  /* 0x00081cfc01007387 */ /* 0x000fe20000100800 */
[----:B---3--:R-:W-:-:S03]  /*a710*/  FSETP.NEU.FTZ.AND P0, PT, R252, R3, PT ;  /* 0x00000003fc00720b */ /* 0x008fc60003f1d000 */
[----:B------:R0:W5:Y:S01]  /*a720*/  LDL.LU R3, [R1+0x850] ;  /* 0x0008500001037983 */ /* 0x0001620000300800 */
[----:B--2---:R-:W-:-:S03]  /*a730*/  ISETP.GE.OR P0, PT, R0, R2, P0 ;  /* 0x000000020000720c */ /* 0x004fc60000706670 */
[----:B------:R2:W-:Y:S04]  /*a740*/  STL [R1+0x824], R0 ;  /* 0x0008240001007387 */ /* 0x0005e80000100800 */
[----:B------:R0:W5:Y:S04]  /*a750*/  LDL.LU R2, [R1+0x84c] ;  /* 0x00084c0001027983 */ /* 0x0001680000300800 */
[----:B--2---:R0:W5:Y:S02]  /*a760*/  LDL.LU R0, [R1+0x848] ;  /* 0x0008480001007983 */ /* 0x0041640000300800 */
[----:B------:R-:W-:Y:S05]  /*a770*/  @P0 BRA `(.L_x_30188) ;  /* 0x0000009000000947 */ /* 0x000fea0003800000 */
.L_x_30187:
[----:B0----5:R0:W-:Y:S04]  /*a780*/  STL [R1+0x848], R0 ;  /* 0x0008480001007387 */ /* 0x0211e80000100800 */
[----:B0-----:R-:W2:Y:S04]  /*a790*/  LDL.LU R0, [R1+0x818] ;  /* 0x0008180001007983 */ /* 0x001ea80000300800 */
[----:B------:R0:W-:Y:S04]  /*a7a0*/  STL [R1+0x818], R252 ;  /* 0x000818fc01007387 */ /* 0x0001e80000100800 */
[----:B0-----:R-:W3:Y:S04]  /*a7b0*/  LDL.LU R252, [R1+0x82c] ;  /* 0x00082c0001fc7983 */ /* 0x001ee80000300800 */
[----:B--2---:R0:W-:Y:S04]  /*a7c0*/  STL [R1+0x81c], R0 ;  /* 0x00081c0001007387 */ /* 0x0041e80000100800 */
[----:B0-----:R-:W2:Y:S04]  /*a7d0*/  LDL.LU R0, [R1+0x820] ;  /* 0x0008200001007983 */ /* 0x001ea80000300800 */
[----:B---3--:R-:W-:Y:S04]  /*a7e0*/  STL [R1+0x820], R252 ;  /* 0x000820fc01007387 */ /* 0x008fe80000100800 */
[----:B--2---:R0:W-:Y:S04]  /*a7f0*/  STL [R1+0x824], R0 ;  /* 0x0008240001007387 */ /* 0x0041e80000100800 */
[----:B0-----:R0:W5:Y:S02]  /*a800*/  LDL.LU R0, [R1+0x848] ;  /* 0x0008480001007983 */ /* 0x0011640000300800 */
.L_x_30188:
[----:B------:R-:W-:Y:S05]  /*a810*/  BSYNC B2 ;  /* 0x0000000000027941 */ /* 0x000fea0003800000 */
.L_x_30186:
[----:B------:R-:W2:Y:S01]  /*a820*/  LDL R252, [R1+0x834] ;  /* 0x0008340001fc7983 */ /* 0x000ea20000100800 */
[----:B-----5:R-:W-:-:S04]  /*a830*/  IADD3 R0, R0, 0x40, RZ ;  /* 0x0000004000007810 */ /* 0x020fc80007ffe0ff */
[----:B--2---:R-:W-:Y:S02]  /*a840*/  ISETP.GE.AND P0, PT, R0, R252, PT ;  /* 0x000000fc0000720c */ /* 0x004fe40003f06270 */
[----:B------:R-:W2:Y:S04]  /*a850*/  LDL R252, [R1+0x838] ;  /* 0x0008380001fc7983 */ /* 0x000ea80000100800 */
[----:B--2---:R2:W-:Y:S07]  /*a860*/  STL [R1+0x828], R252 ;  /* 0x000828fc01007387 */ /* 0x0045ee0000100800 */
[----:B------:R-:W-:Y:S01]  /*a870*/  @P0 CALL.REL.NOINC `(.L_x_29804) ;  /* 0x0000001000000944 */ /* 0x000fe20003c00000 */
[----:B------:R-:W-:Y:S05]  /*a880*/  BRA `(.L_x_30189) ;  /* 0xffff746000007947 */ /* 0x000fea000383ffff */
.L_x_29804:
[----:B01----:R-:W-:Y:S05]  /*a890*/  BSYNC B0 ;  /* 0x0000000000007941 */ /* 0x003fea0003800000 */
.L_x_29803:
[----:B------:R-:W-:Y:S05]  /*a8a0*/  BRA `(.L_x_30190) ;  /* 0x000141c000007947 */ /* 0x000fea0003800000 */
.L_x_29802:
[----:B----4-:R-:W2:Y:S01]  /*a8b0*/  LDL R252, [R1+0x834] ;  /* 0x0008340001fc7983 */ /* 0x010ea20000100800 */
[----:B------:R-:W-:Y:S01]  /*a8c0*/  IMAD.MOV.U32 R128, RZ, RZ, -0x1 ;  /* 0xffffffffff807424 */ /* 0x000fe200078e00ff */
[----:B------:R-:W-:Y:S01]  /*a8d0*/  MOV R130, 0xffffffff ;  /* 0xffffffff00827802 */ /* 0x000fe20000000f00 */
[----:B------:R-:W-:Y:S01]  /*a8e0*/  IMAD.MOV.U32 R129, RZ, RZ, -0x1 ;  /* 0xffffffffff817424 */ /* 0x000fe200078e00ff */
[----:B------:R-:W-:Y:S01]  /*a8f0*/  MOV R137, 0xffffffff ;  /* 0xffffffff00897802 */ /* 0x000fe20000000f00 */
[----:B------:R-:W-:Y:S01]  /*a900*/  IMAD.MOV.U32 R131, RZ, RZ, -0x1 ;  /* 0xffffffffff837424 */ /* 0x000fe200078e00ff */
[----:B------:R-:W-:Y:S01]  /*a910*/  STL [R1+0x814], R128 ;  /* 0x0008148001007387 */ /* 0x000fe20000100800 */
[----:B------:R-:W-:Y:S01]  /*a920*/  IMAD.MOV.U32 R133, RZ, RZ, -0x1 ;  /* 0xffffffffff857424 */ /* 0x000fe200078e00ff */
[----:B------:R-:W-:Y:S01]  /*a930*/  MOV R142, 0xffffffff ;  /* 0xffffffff008e7802 */ /* 0x000fe20000000f00 */
[----:B------:R-:W-:Y:S01]  /*a940*/  IMAD.MOV.U32 R132, RZ, RZ, -0x1 ;  /* 0xffffffffff847424 */ /* 0x000fe200078e00ff */
[----:B------:R-:W-:Y:S01]  /*a950*/  STL [R1+0x810], R130 ;  /* 0x0008108201007387 */ /* 0x000fe20000100800 */
        /* <DEDUP_REMOVED lines=116> */
[----:B--2---:R-:W-:Y:S01]  /*b0a0*/  ISETP.GE.AND P0, PT, R0, R252, PT ;  /* 0x000000fc0000720c */ /* 0x004fe20003f06270 */
[----:B------:R-:W-:-:S05]  /*b0b0*/  IMAD.MOV.U32 R252, RZ, RZ, -0x1 ;  /* 0xfffffffffffc7424 */ /* 0x000fca00078e00ff */
[----:B------:R-:W-:Y:S04]  /*b0c0*/  STL [R1+0x824], R252 ;  /* 0x000824fc01007387 */ /* 0x000fe80000100800 */
[----:B------:R0:W-:Y:S04]  /*b0d0*/  STL [R1+0x820], R252 ;  /* 0x000820fc01007387 */ /* 0x0001e80000100800 */
[----:B0-----:R-:W0:Y:S01]  /*b0e0*/  S2R R252, SR_CTAID.X ;  /* 0x0000000000fc7919 */ /* 0x001e220000002500 */
[----:B------:R-:W-:Y:S05]  /*b0f0*/  @P0 BRA `(.L_x_30190) ;  /* 0x0001397000000947 */ /* 0x000fea0003800000 */
[----:B------:R-:W-:-:S04]  /*b100*/  ISETP.NE.U32.AND P0, PT, RZ, c[0x0][0x168], PT ;  /* 0x00005a00ff007a0c */ /* 0x000fc80003f05070 */
[----:B------:R-:W-:-:S13]  /*b110*/  ISETP.NE.AND.EX P0, PT, RZ, c[0x0][0x16c], PT, P0 ;  /* 0x00005b00ff007a0c */ /* 0x000fda0003f05300 */
[----:B------:R-:W-:Y:S05]  /*b120*/  @!P0 BRA `(.L_x_30191) ;  /* 0x00009cc000008947 */ /* 0x000fea0003800000 */
[----:B------:R-:W-:Y:S01]  /*b130*/  IMAD.MOV.U32 R130, RZ, RZ, -0x1 ;  /* 0xffffffffff827424 */ /* 0x000fe200078e00ff */
[----:B0-----:R-:W-:Y:S01]  /*b140*/  MOV R252, 0xffffffff ;  /* 0xffffffff00fc7802 */ /* 0x001fe20000000f00 */
[----:B------:R-:W-:Y:S01]  /*b150*/  STL [R1+0x83c], RZ ;  /* 0x00083cff01007387 */ /* 0x000fe20000100800 */
        /* <DEDUP_REMOVED lines=25> */
[----:B0-----:R-:W-:Y:S01]  /*b2f0*/  MOV R2, 0xffffffff ;  /* 0xffffffff00027802 */ /* 0x001fe20000000f00 */
[----:B------:R-:W-:Y:S01]  /*b300*/  IMAD.MOV.U32 R115, RZ, RZ, -0x800001 ;  /* 0xff7fffffff737424 */ /* 0x000fe200078e00ff */
[----:B------:R-:W-:Y:S01]  /*b310*/  MOV R85, 0xff7fffff ;  /* 0xff7fffff00557802 */ /* 0x000fe20000000f00 */
[----:B------:R-:W-:Y:S01]  /*b320*/  IMAD.MOV.U32 R114, RZ, RZ, -0x800001 ;  /* 0xff7fffffff727424 */ /* 0x000fe200078e00ff */
[----:B------:R-:W-:Y:S01]  /*b330*/  MOV R78, 0xff7fffff ;  /* 0xff7fffff004e7802 */ /* 0x000fe20000000f00 */
        /* <DEDUP_REMOVED lines=123> */
[----:B0-----:R-:W-:Y:S02]  /*baf0*/  IMAD.MOV.U32 R2, RZ, RZ, -0x800001 ;  /* 0xff7fffffff027424 */ /* 0x001fe400078e00ff */
        /* <DEDUP_REMOVED lines=106> */
.L_x_30577:
[----:B0-----:R0:W-:Y:S04]  /*c1a0*/  STL.64 [R1+0x858], R6 ;  /* 0x0008580601007387 */ /* 0x0011e80000100a00 */
[----:B------:R-:W-:Y:S04]  /*c1b0*/  STL [R1+0x854], R5 ;  /* 0x0008540501007387 */ /* 0x000fe80000100800 */
[----:B-1----:R1:W-:Y:S04]  /*c1c0*/  STL [R1+0x84c], R3 ;  /* 0x00084c0301007387 */ /* 0x0023e80000100800 */
[----:B0-----:R-:W0:Y:S01]  /*c1d0*/  S2R R7, SR_CTAID.X ;  /* 0x0000000000077919 */ /* 0x001e220000002500 */
[----:B------:R-:W-:-:S03]  /*c1e0*/  SHF.R.S32.HI R6, RZ, 0x1f, R0 ;  /* 0x0000001fff067819 */ /* 0x000fc60000011400 */
[----:B--2---:R2:W-:Y:S04]  /*c1f0*/  STL [R1+0x850], R4 ;  /* 0x0008500401007387 */ /* 0x0045e80000100800 */
[----:B-1----:R-:W3:Y:S04]  /*c200*/  LDL.LU R3, [R1+0x830] ;  /* 0x0008300001037983 */ /* 0x002ee80000300800 */
[----:B------:R1:W-:Y:S04]  /*c210*/  STL [R1+0x848], R2 ;  /* 0x0008480201007387 */ /* 0x0003e80000100800 */
[----:B--2---:R-:W2:Y:S04]  /*c220*/  LDL.LU R4, [R1+0x83c] ;  /* 0x00083c0001047983 */ /* 0x004ea80000300800 */
[----:B-1--4-:R-:W4:Y:S01]  /*c230*/  LDL R2, [R1+0x814] ;  /* 0x0008140001027983 */ /* 0x012f220000100800 */
[----:B0-----:R-:W-:-:S05]  /*c240*/  IMAD R7, R7, c[0x0][0x180], RZ ;  /* 0x0000600007077a24 */ /* 0x001fca00078e02ff */
[----:B------:R-:W-:-:S04]  /*c250*/  IADD3 R252, P0, R7, R0, RZ ;  /* 0x0000000007fc7210 */ /* 0x000fc80007f1e0ff */
[----:B------:R-:W-:Y:S02]  /*c260*/  LEA.HI.X.SX32 R5, R7, R6, 0x1, P0 ;  /* 0x0000000607057211 */ /* 0x000fe400000f0eff */
[----:B------:R-:W-:-:S04]  /*c270*/  LEA R6, P0, R252, c[0x0][0x160], 0x2 ;  /* 0x00005800fc067a11 */ /* 0x000fc800078010ff */
[----:B------:R-:W-:Y:S01]  /*c280*/  LEA.HI.X R7, R252, c[0x0][0x164], R5, 0x2, P0 ;  /* 0x00005900fc077a11 */ /* 0x000fe200000f1405 */
[----:B------:R-:W-:-:S04]  /*c290*/  IMAD.MOV.U32 R5, RZ, RZ, 0x4 ;  /* 0x00000004ff057424 */ /* 0x000fc800078e00ff */
[----:B------:R0:W2:Y:S02]  /*c2a0*/  LDG.E.CONSTANT R252, [R6.64] ;  /* 0x0000000606fc7981 */ /* 0x0000a4000c1e9900 */
[----:B0-----:R-:W-:-:S05]  /*c2b0*/  IMAD.WIDE R6, R0, R5, c[0x0][0x168] ;  /* 0x00005a0000067625 */ /* 0x001fca00078e0205 */
[----:B------:R0:W2:Y:S04]  /*c2c0*/  LDG.E.CONSTANT R5, [R6.64] ;  /* 0x0000000606057981 */ /* 0x0000a8000c1e9900 */
[----:B0-----:R0:W5:Y:S01]  /*c2d0*/  LDL.LU.64 R6, [R1+0x858] ;  /* 0x0008580001067983 */ /* 0x0011620000300a00 */
[----:B--2---:R-:W-:-:S05]  /*c2e0*/  FADD.FTZ R252, R252, R5 ;  /* 0x00000005fcfc7221 */ /* 0x004fca0000010000 */
[----:B---3--:R-:W-:-:S04]  /*c2f0*/  FSETP.GT.FTZ.AND P1, PT, R3, R252, PT ;  /* 0x000000fc0300720b */ /* 0x008fc80003f34000 */
[----:B------:R-:W-:Y:S02]  /*c300*/  FSEL R5, R252, R3, P1 ;  /* 0x00000003fc057208 */ /* 0x000fe40000800000 */
[----:B------:R-:W-:-:S05]  /*c310*/  FSEL R3, R3, R252, P1 ;  /* 0x000000fc03037208 */ /* 0x000fca0000800000 */
[----:B------:R1:W-:Y:S02]  /*c320*/  STL [R1+0x838], R3 ;  /* 0x0008380301007387 */ /* 0x0003e40000100800 */
[----:B-1----:R-:W-:Y:S01]  /*c330*/  FADD.FTZ R3, -R3, R5 ;  /* 0x0000000503037221 */ /* 0x002fe20000010100 */
        /* <DEDUP_REMOVED lines=21> */
.L_x_30193:
[----:B------:R2:W-:Y:S01]  /*c490*/  STL [R1+0x814], R0 ;  /* 0x0008140001007387 */ /* 0x0005e20000100800 */
[----:B------:R-:W-:-:S03]  /*c4a0*/  IMAD.MOV.U32 R127, RZ, RZ, R252 ;  /* 0x000000ffff7f7224 */ /* 0x000fc600078e00fc */
.L_x_30194:
[----:B------:R-:W-:Y:S05]  /*c4b0*/  BSYNC B0 ;  /* 0x0000000000007941 */ /* 0x000fea0003800000 */
.L_x_30192:
        /* <DEDUP_REMOVED lines=14> */
.L_x_30196:
[----:B------:R3:W-:Y:S04]  /*c5a0*/  STL [R1+0x828], R127 ;  /* 0x0008287f01007387 */ /* 0x0007e80000100800 */
[----:B---3--:R-:W3:Y:S04]  /*c5b0*/  LDL.LU R127, [R1+0x814] ;  /* 0x00081400017f7983 */ /* 0x008ee80000300800 */
[----:B---3--:R3:W-:Y:S02]  /*c5c0*/  STL [R1+0x830], R127 ;  /* 0x0008307f01007387 */ /* 0x0087e40000100800 */
[----:B---3--:R-:W-:-:S02]  /*c5d0*/  IMAD.MOV.U32 R127, RZ, RZ, R126 ;  /* 0x000000ffff7f7224 */ /* 0x008fc400078e007e */
[----:B------:R-:W-:-:S05]  /*c5e0*/  IMAD.MOV.U32 R126, RZ, RZ, R252 ;  /* 0x000000ffff7e7224 */ /* 0x000fca00078e00fc */
[----:B------:R3:W-:Y:S02]  /*c5f0*/  STL [R1+0x814], R126 ;  /* 0x0008147e01007387 */ /* 0x0007e40000100800 */
.L_x_30197:
[----:B------:R-:W-:Y:S05]  /*c600*/  BSYNC B0 ;  /* 0x0000000000007941 */ /* 0x000fea0003800000 */
.L_x_30195:
        /* <DEDUP_REMOVED lines=14> */
.L_x_30199:
[----:B------:R-:W3:Y:S04]  /*c6f0*/  LDL.LU R126, [R1+0x830] ;  /* 0x00083000017e7983 */ /* 0x000ee80000300800 */
[----:B------:R4:W5:Y:S04]  /*c700*/  LDL.LU R252, [R1+0x828] ;  /* 0x0008280001fc7983 */ /* 0x0009680000300800 */
[----:B------:R-:W-:Y:S04]  /*c710*/  STL [R1+0x810], R129 ;  /* 0x0008108101007387 */ /* 0x000fe80000100800 */
[----:B---3--:R3:W-:Y:S02]  /*c720*/  STL [R1+0x82c], R126 ;  /* 0x00082c7e01007387 */ /* 0x0087e40000100800 */
[----:B---3--:R-:W-:-:S02]  /*c730*/  IMAD.MOV.U32 R126, RZ, RZ, R125 ;  /* 0x000000ffff7e7224 */ /* 0x008fc400078e007d */
.L_x_30200:
[----:B----4-:R-:W-:Y:S05]  /*c740*/  BSYNC B0 ;  /* 0x0000000000007941 */ /* 0x010fea0003800000 */
.L_x_30198:
        /* <DEDUP_REMOVED lines=11> */
.L_x_30202:
[----:B----4-:R3:W-:Y:S04]  /*c800*/  STL [R1+0x828], R252 ;  /* 0x000828fc01007387 */ /* 0x0107e80000100800 */
[----:B---3--:R-:W3:Y:S01]  /*c810*/  LDL.LU R252, [R1+0x82c] ;  /* 0x00082c0001fc7983 */ /* 0x008ee20000300800 */
[----:B------:R-:W-:Y:S02]  /*c820*/  IMAD.MOV.U32 R125, RZ, RZ, R124 ;  /* 0x000000ffff7d7224 */ /* 0x000fe400078e007c */
[----:B------:R-:W-:Y:S01]  /*c830*/  IMAD.MOV.U32 R129, RZ, RZ, R128 ;  /* 0x000000ffff817224 */ /* 0x000fe200078e0080 */
[----:B---3--:R3:W-:Y:S04]  /*c840*/  STL [R1+0x830], R252 ;  /* 0x000830fc01007387 */ /* 0x0087e80000100800 */
.L_x_30203:
[----:B----4-:R-:W-:Y:S05]  /*c850*/  BSYNC B0 ;  /* 0x0000000000007941 */ /* 0x010fea0003800000 */
.L_x_30201:
        /* <DEDUP_REMOVED lines=11> */
.L_x_30205:
[----:B---3--:R-:W3:Y:S04]  /*c910*/  LDL.LU R128, [R1+0x830] ;  /* 0x0008300001807983 */ /* 0x008ee80000300800 */
[----:B------:R4:W5:Y:S01]  /*c920*/  LDL.LU R252, [R1+0x828] ;  /* 0x0008280001fc7983 */ /* 0x0009620000300800 */
[----:B------:R-:W-:-:S03]  /*c930*/  IMAD.MOV.U32 R124, RZ, RZ, R123 ;  /* 0x000000ffff7c7224 */ /* 0x000fc600078e007b */
[----:B---3--:R3:W-:Y:S02]  /*c940*/  STL [R1+0x82c], R128 ;  /* 0x00082c8001007387 */ /* 0x0087e40000100800 */
[----:B---3--:R-:W-:Y:S02]  /*c950*/  IMAD.MOV.U32 R128, RZ, RZ, R131 ;  /* 0x000000ffff807224 */ /* 0x008fe400078e0083 */
.L_x_30206:
[----:B---34-:R-:W-:Y:S05]  /*c960*/  BSYNC B0 ;  /* 0x0000000000007941 */ /* 0x018fea0003800000 */
.L_x_30204:
        /* <DEDUP_REMOVED lines=11> */
.L_x_30208:
[----:B----4-:R3:W-:Y:S04]  /*ca20*/  STL [R1+0x828], R252 ;  /* 0x000828fc01007387 */ /* 0x0107e80000100800 */
[----:B---3--:R-:W3:Y:S01]  /*ca30*/  LDL.LU R252, [R1+0x82c] ;  /* 0x00082c0001fc7983 */ /* 0x008ee20000300800 */
[----:B------:R-:W-:Y:S01]  /*ca40*/  MOV R123, R122 ;  /* 0x0000007a007b7202 */ /* 0x000fe20000000f00 */
[----:B------:R-:W-:Y:S02]  /*ca50*/  IMAD.MOV.U32 R131, RZ, RZ, R130 ;  /* 0x000000ffff837224 */ /* 0x000fe400078e0082 */
[----:B---3--:R3:W-:Y:S04]  /*ca60*/  STL [R1+0x830], R252 ;  /* 0x000830fc01007387 */ /* 0x0087e80000100800 */
.L_x_30209:
[----:B----4-:R-:W-:Y:S05]  /*ca70*/  BSYNC B0 ;  /* 0x0000000000007941 */ /* 0x010fea0003800000 */
.L_x_30207:
        /* <DEDUP_REMOVED lines=11> */
.L_x_30211:
[----:B---3--:R-:W3:Y:S04]  /*cb30*/  LDL.LU R130, [R1+0x830] ;  /* 0x0008300001827983 */ /* 0x008ee80000300800 */
[----:B------:R4:W5:Y:S01]  /*cb40*/  LDL.LU R252, [R1+0x828] ;  /* 0x0008280001fc7983 */ /* 0x0009620000300800 */
[----:B------:R-:W-:-:S03]  /*cb50*/  IMAD.MOV.U32 R122, RZ, RZ, R121 ;  /* 0x000000ffff7a7224 */ /* 0x000fc600078e0079 */
[----:B---3--:R3:W-:Y:S02]  /*cb60*/  STL [R1+0x82c], R130 ;  /* 0x00082c8201007387 */ /* 0x0087e40000100800 */
[----:B---3--:R-:W-:Y:S02]  /*cb70*/  IMAD.MOV.U32 R130, RZ, RZ, R133 ;  /* 0x000000ffff827224 */ /* 0x008fe400078e0085 */
.L_x_30212:
[----:B---34-:R-:W-:Y:S05]  /*cb80*/  BSYNC B0 ;  /* 0x0000000000007941 */ /* 0x018fea0003800000 */
.L_x_30210:
        /* <DEDUP_REMOVED lines=11> */
.L_x_30214:
[----:B----4-:R3:W-:Y:S04]  /*cc40*/  STL [R1+0x828], R252 ;  /* 0x000828fc01007387 */ /* 0x0107e80000100800 */
[----:B---3--:R-:W3:Y:S01]  /*cc50*/  LDL.LU R252, [R1+0x82c] ;  /* 0x00082c0001fc7983 */ /* 0x008ee20000300800 */
[----:B------:R-:W-:Y:S01]  /*cc60*/  IMAD.MOV.U32 R121, RZ, RZ, R120 ;  /* 0x000000ffff797224 */ /* 0x000fe200078e0078 */
[----:B------:R-:W-:Y:S02]  /*cc70*/  MOV R133, R132 ;  /* 0x0000008400857202 */ /* 0x000fe40000000f00 */
[----:B---3--:R3:W-:Y:S04]  /*cc80*/  STL [R1+0x830], R252 ;  /* 0x000830fc01007387 */ /* 0x0087e80000100800 */
.L_x_30215:
[----:B----4-:R-:W-:Y:S05]  /*cc90*/  BSYNC B0 ;  /* 0x0000000000007941 */ /* 0x010fea0003800000 */
.L_x_30213:
        /* <DEDUP_REMOVED lines=11> */
.L_x_30217:
[----:B---3--:R-:W3:Y:S04]  /*cd50*/  LDL.LU R132, [R1+0x830] ;  /* 0x0008300001847983 */ /* 0x008ee80000300800 */
[----:B------:R4:W5:Y:S01]  /*cd60*/  LDL.LU R252, [R1+0x828] ;  /* 0x0008280001fc7983 */ /* 0x0009620000300800 */
[----:B------:R-:W-:-:S03]  /*cd70*/  IMAD.MOV.U32 R120, RZ, RZ, R119 ;  /* 0x000000ffff787224 */ /* 0x000fc600078e0077 */
[----:B---3--:R3:W-:Y:S02]  /*cd80*/  STL [R1+0x82c], R132 ;  /* 0x00082c8401007387 */ /* 0x0087e40000100800 */
[----:B---3--:R-:W-:Y:S02]  /*cd90*/  IMAD.MOV.U32 R132, RZ, RZ, R135 ;  /* 0x000000ffff847224 */ /* 0x008fe400078e0087 */
.L_x_30218:
[----:B---34-:R-:W-:Y:S05]  /*cda0*/  BSYNC B0 ;  /* 0x0000000000007941 */ /* 0x018fea0003800000 */
.L_x_30216:
        /* <DEDUP_REMOVED lines=11> */
.L_x_30220:
[----:B----4-:R3:W-:Y:S04]  /*ce60*/  STL [R1+0x828], R252 ;  /* 0x000828fc01007387 */ /* 0x0107e80000100800 */
[----:B---3--:R-:W3:Y:S01]  /*ce70*/  LDL.LU R252, [R1+0x82c] ;  /* 0x00082c0001fc7983 */ /* 0x008ee20000300800 */
[----:B------:R-:W-:Y:S02]  /*ce80*/  IMAD.MOV.U32 R119, RZ, RZ, R118 ;  /* 0x000000ffff777224 */ /* 0x000fe400078e0076 */
[----:B------:R-:W-:Y:S01]  /*ce90*/  IMAD.MOV.U32 R135, RZ, RZ, R134 ;  /* 0x000000ffff877224 */ /* 0x000fe200078e0086 */
[----:B---3--:R3:W-:Y:S04]  /*cea0*/  STL [R1+0x830], R252 ;  /* 0x000830fc01007387 */ /* 0x0087e80000100800 */
.L_x_30221:
[----:B----4-:R-:W-:Y:S05]  /*ceb0*/  BSYNC B0 ;  /* 0x0000000000007941 */ /* 0x010fea0003800000 */
.L_x_30219:
        /* <DEDUP_REMOVED lines=11> */
.L_x_30223:
[----:B---3--:R-:W3:Y:S04]  /*cf70*/  LDL.LU R134, [R1+0x830] ;  /* 0x0008300001867983 */ /* 0x008ee80000300800 */
[----:B------:R4:W5:Y:S01]  /*cf80*/  LDL.LU R252, [R1+0x828] ;  /* 0x0008280001fc7983 */ /* 0x0009620000300800 */
[----:B------:R-:W-:-:S03]  /*cf90*/  IMAD.MOV.U32 R118, RZ, RZ, R117 ;  /* 0x000000ffff767224 */ /* 0x000fc600078e0075 */
[----:B---3--:R3:W-:Y:S02]  /*cfa0*/  STL [R1+0x82c], R134 ;  /* 0x00082c8601007387 */ /* 0x0087e40000100800 */
[----:B---3--:R-:W-:Y:S02]  /*cfb0*/  IMAD.MOV.U32 R134, RZ, RZ, R137 ;  /* 0x000000ffff867224 */ /* 0x008fe400078e0089 */
.L_x_30224:
[----:B---34-:R-:W-:Y:S05]  /*cfc0*/  BSYNC B0 ;  /* 0x0000000000007941 */ /* 0x018fea0003800000 */
.L_x_30222:
        /* <DEDUP_REMOVED lines=11> */
.L_x_30226:
[----:B----4-:R3:W-:Y:S04]  /*d080*/  STL [R1+0x828], R252 ;  /* 0x000828fc01007387 */ /* 0x0107e80000100800 */
[----:B---3--:R-:W3:Y:S01]  /*d090*/  LDL.LU R252, [R1+0x82c] ;  /* 0x00082c0001fc7983 */ /* 0x008ee20000300800 */
[----:B------:R-:W-:Y:S02]  /*d0a0*/  IMAD.MOV.U32 R117, RZ, RZ, R116 ;  /* 0x000000ffff757224 */ /* 0x000fe400078e0074 */
[----:B------:R-:W-:Y:S01]  /*d0b0*/  IMAD.MOV.U32 R137, RZ, RZ, R136 ;  /* 0x000000ffff897224 */ /* 0x000fe200078e0088 */
[----:B---3--:R3:W-:Y:S04]  /*d0c0*/  STL [R1+0x830], R252 ;  /* 0x000830fc01007387 */ /* 0x0087e80000100800 */
.L_x_30227:
[----:B----4-:R-:W-:Y:S05]  /*d0d0*/  BSYNC B0 ;  /* 0x0000000000007941 */ /* 0x010fea0003800000 */
.L_x_30225:
        /* <DEDUP_REMOVED lines=11> */
.L_x_30229:
[----:B---3--:R-:W3:Y:S04]  /*d190*/  LDL.LU R136, [R1+0x830] ;  /* 0x0008300001887983 */ /* 0x008ee80000300800 */
[----:B------:R4:W5:Y:S01]  /*d1a0*/  LDL.LU R252, [R1+0x828] ;  /* 0x0008280001fc7983 */ /* 0x0009620000300800 */
[----:B------:R-:W-:-:S03]  /*d1b0*/  MOV R116, R115 ;  /* 0x0000007300747202 */ /* 0x000fc60000000f00 */
[----:B---3--:R3:W-:Y:S02]  /*d1c0*/  STL [R1+0x82c], R136 ;  /* 0x00082c8801007387 */ /* 0x0087e40000100800 */
[----:B---3--:R-:W-:Y:S02]  /*d1d0*/  IMAD.MOV.U32 R136, RZ, RZ, R139 ;  /* 0x000000ffff887224 */ /* 0x008fe400078e008b */
.L_x_30230:
[----:B---34-:R-:W-:Y:S05]  /*d1e0*/  BSYNC B0 ;  /* 0x0000000000007941 */ /* 0x018fea0003800000 */
.L_x_30228:
        /* <DEDUP_REMOVED lines=11> */
.L_x_30232:
[----:B----4-:R3:W-:Y:S04]  /*d2a0*/  STL [R1+0x828], R252 ;  /* 0x000828fc01007387 */ /* 0x0107e80000100800 */
[----:B---3--:R-:W3:Y:S01]  /*d2b0*/  LDL.LU R252, [R1+0x82c] ;  /* 0x00082c0001fc7983 */ /* 0x008ee20000300800 */
[----:B------:R-:W-:Y:S02]  /*d2c0*/  IMAD.MOV.U32 R115, RZ, RZ, R114 ;  /* 0x000000ffff737224 */ /* 0x000fe400078e0072 */
[----:B------:R-:W-:Y:S01]  /*d2d0*/  IMAD.MOV.U32 R139, RZ, RZ, R138 ;  /* 0x000000ffff8b7224 */ /* 0x000fe200078e008a */
[----:B---3--:R3:W-:Y:S04]  /*d2e0*/  STL [R1+0x830], R252 ;  /* 0x000830fc01007387 */ /* 0x0087e80000100800 */
.L_x_30233:
[----:B----4-:R-:W-:Y:S05]  /*d2f0*/  BSYNC B0 ;  /* 0x0000000000007941 */ /* 0x010fea0003800000 */
.L_x_30231:
        /* <DEDUP_REMOVED lines=11> */
.L_x_30235:
[----:B---3--:R-:W3:Y:S04]  /*d3b0*/  LDL.LU R138, [R1+0x830] ;  /* 0x00083000018a7983 */ /* 0x008ee80000300800 */
[----:B------:R4:W5:Y:S01]  /*d3c0*/  LDL.LU R252, [R1+0x828] ;  /* 0x0008280001fc7983 */ /* 0x0009620000300800 */
[----:B------:R-:W-:-:S03]  /*d3d0*/  IMAD.MOV.U32 R114, RZ, RZ, R113 ;  /* 0x000000ffff727224 */ /* 0x000fc600078e0071 */
[----:B---3--:R3:W-:Y:S02]  /*d3e0*/  STL [R1+0x82c], R138 ;  /* 0x00082c8a01007387 */ /* 0x0087e40000100800 */
[----:B---3--:R-:W-:Y:S02]  /*d3f0*/  MOV R138, R141 ;  /* 0x0000008d008a7202 */ /* 0x008fe40000000f00 */
.L_x_30236:
[----:B---34-:R-:W-:Y:S05]  /*d400*/  BSYNC B0 ;  /* 0x0000000000007941 */ /* 0x018fea0003800000 */
.L_x_30234:
        /* <DEDUP_REMOVED lines=11> */
.L_x_30238:
[----:B----4-:R3:W-:Y:S04]  /*d4c0*/  STL [R1+0x828], R252 ;  /* 0x000828fc01007387 */ /* 0x0107e80000100800 */
[----:B---3--:R-:W3:Y:S01]  /*d4d0*/  LDL.LU R252, [R1+0x82c] ;  /* 0x00082c0001fc7983 */ /* 0x008ee20000300800 */
[----:B------:R-:W-:Y:S02]  /*d4e0*/  IMAD.MOV.U32 R113, RZ, RZ, R112 ;  /* 0x000000ffff717224 */ /* 0x000fe400078e0070 */
[----:B------:R-:W-:Y:S01]  /*d4f0*/  IMAD.MOV.U32 R141, RZ, RZ, R140 ;  /* 0x000000ffff8d7224 */ /* 0x000fe200078e008c */
[----:B---3--:R3:W-:Y:S04]  /*d500*/  STL [R1+0x830], R252 ;  /* 0x000830fc01007387 */ /* 0x0087e80000100800 */
.L_x_30239:
[----:B----4-:R-:W-:Y:S05]  /*d510*/  BSYNC B0 ;  /* 0x0000000000007941 */ /* 0x010fea0003800000 */
.L_x_30237:
        /* <DEDUP_REMOVED lines=11> */
.L_x_30241:
[----:B---3--:R-:W3:Y:S04]  /*d5d0*/  LDL.LU R140, [R1+0x830] ;  /* 0x00083000018c7983 */ /* 0x008ee80000300800 */
[----:B------:R4:W5:Y:S01]  /*d5e0*/  LDL.LU R252, [R1+0x828] ;  /* 0x0008280001fc7983 */ /* 0x0009620000300800 */
[----:B------:R-:W-:-:S03]  /*d5f0*/  IMAD.MOV.U32 R112, RZ, RZ, R111 ;  /* 0x000000ffff707224 */ /* 0x000fc600078e006f */
[----:B---3--:R3:W-:Y:S02]  /*d600*/  STL [R1+0x82c], R140 ;  /* 0x00082c8c01007387 */ /* 0x0087e40000100800 */
[----:B---3--:R-:W-:Y:S02]  /*d610*/  IMAD.MOV.U32 R140, RZ, RZ, R143 ;  /* 0x000000ffff8c7224 */ /* 0x008fe400078e008f */
.L_x_30242:
[----:B---34-:R-:W-:Y:S05]  /*d620*/  BSYNC B0 ;  /* 0x0000000000007941 */ /* 0x018fea0003800000 */
.L_x_30240:
        /* <DEDUP_REMOVED lines=11> */
.L_x_30244:
[----:B----4-:R3:W-:Y:S04]  /*d6e0*/  STL [R1+0x828], R252 ;  /* 0x000828fc01007387 */ /* 0x0107e80000100800 */
[----:B---3--:R-:W3:Y:S01]  /*d6f0*/  LDL.LU R252, [R1+0x82c] ;  /* 0x00082c0001fc7983 */ /* 0x008ee20000300800 */
[----:B------:R-:W-:Y:S02]  /*d700*/  IMAD.MOV.U32 R111, RZ, RZ, R110 ;  /* 0x000000ffff6f7224 */ /* 0x000fe400078e006e */
[----:B------:R-:W-:Y:S01]  /*d710*/  IMAD.MOV.U32 R143, RZ, RZ, R142 ;  /* 0x000000ffff8f7224 */ /* 0x000fe200078e008e */
[----:B---3--:R3:W-:Y:S04]  /*d720*/  STL [R1+0x830], R252 ;  /* 0x000830fc01007387 */ /* 0x0087e80000100800 */
.L_x_30245:
[----:B----4-:R-:W-:Y:S05]  /*d730*/  BSYNC B0 ;  /* 0x0000000000007941 */ /* 0x010fea0003800000 */
.L_x_30243:
        /* <DEDUP_REMOVED lines=11> */
.L_x_30247:
[----:B---3--:R-:W3:Y:S04]  /*d7f0*/  LDL.LU R142, [R1+0x830] ;  /* 0x00083000018e7983 */ /* 0x008ee80000300800 */
[----:B------:R4:W5:Y:S01]  /*d800*/  LDL.LU R252, [R1+0x828] ;  /* 0x0008280001fc7983 */ /* 0x0009620000300800 */
[----:B------:R-:W-:-:S03]  /*d810*/  IMAD.MOV.U32 R110, RZ, RZ, R109 ;  /* 0x000000ffff6e7224 */ /* 0x000fc600078e006d */
[----:B---3--:R3:W-:Y:S02]  /*d820*/  STL [R1+0x82c], R142 ;  /* 0x00082c8e01007387 */ /* 0x0087e40000100800 */
[----:B---3--:R-:W-:Y:S02]  /*d830*/  IMAD.MOV.U32 R142, RZ, RZ, R145 ;  /* 0x000000ffff8e7224 */ /* 0x008fe400078e0091 */
.L_x_30248:
[----:B---34-:R-:W-:Y:S05]  /*d840*/  BSYNC B0 ;  /* 0x0000000000007941 */ /* 0x018fea0003800000 */
.L_x_30246:
        /* <DEDUP_REMOVED lines=11> */
.L_x_30250:
[----:B----4-:R3:W-:Y:S04]  /*d900*/  STL [R1+0x828], R252 ;  /* 0x000828fc01007387 */ /* 0x0107e80000100800 */
[----:B---3--:R-:W3:Y:S01]  /*d910*/  LDL.LU R252, [R1+0x82c] ;  /* 0x00082c0001fc7983 */ /* 0x008ee20000300800 */
[----:B------:R-:W-:Y:S01]  /*d920*/  MOV R109, R108 ;  /* 0x0000006c006d7202 */ /* 0x000fe20000000f00 */
[----:B------:R-:W-:Y:S02]  /*d930*/  IMAD.MOV.U32 R145, RZ, RZ, R144 ;  /* 0x000000ffff917224 */ /* 0x000fe400078e0090 */
[----:B---3--:R3:W-:Y:S04]  /*d940*/  STL [R1+0x830], R252 ;  /* 0x000830fc01007387 */ /* 0x0087e80000100800 */
.L_x_30251:
[----:B----4-:R-:W-:Y:S05]  /*d950*/  BSYNC B0 ;  /* 0x0000000000007941 */ /* 0x010fea0003800000 */
.L_x_30249:
        /* <DEDUP_REMOVED lines=11> */
.L_x_30253:
[----:B---3--:R-:W3:Y:S04]  /*da10*/  LDL.LU R144, [R1+0x830] ;  /* 0x0008300001907983 */ /* 0x008ee80000300800 */
[----:B------:R4:W5:Y:S01]  /*da20*/  LDL.LU R252, [R1+0x828] ;  /* 0x0008280001fc7983 */ /* 0x0009620000300800 */
[----:B------:R-:W-:-:S03]  /*da30*/  IMAD.MOV.U32 R108, RZ, RZ, R107 ;  /* 0x000000ffff6c7224 */ /* 0x000fc600078e006b */
[----:B---3--:R3:W-:Y:S02]  /*da40*/  STL [R1+0x82c], R144 ;  /* 0x00082c9001007387 */ /* 0x0087e40000100800 */
[----:B---3--:R-:W-:Y:S02]  /*da50*/  IMAD.MOV.U32 R144, RZ, RZ, R147 ;  /* 0x000000ffff907224 */ /* 0x008fe400078e0093 */
.L_x_30254:
[----:B---34-:R-:W-:Y:S05]  /*da60*/  BSYNC B0 ;  /* 0x0000000000007941 */ /* 0x018fea0003800000 */
.L_x_30252:
        /* <DEDUP_REMOVED lines=11> */
.L_x_30256:
[----:B----4-:R3:W-:Y:S04]  /*db20*/  STL [R1+0x828], R252 ;  /* 0x000828fc01007387 */ /* 0x0107e80000100800 */
[----:B---3--:R-:W3:Y:S01]  /*db30*/  LDL.LU R252, [R1+0x82c] ;  /* 0x00082c0001fc7983 */ /* 0x008ee20000300800 */
[----:B------:R-:W-:Y:S01]  /*db40*/  IMAD.MOV.U32 R107, RZ, RZ, R106 ;  /* 0x000000ffff6b7224 */ /* 0x000fe200078e006a */
[----:B------:R-:W-:Y:S02]  /*db50*/  MOV R147, R146 ;  /* 0x0000009200937202 */ /* 0x000fe40000000f00 */
[----:B---3--:R3:W-:Y:S04]  /*db60*/  STL [R1+0x830], R252 ;  /* 0x000830fc01007387 */ /* 0x0087e80000100800 */
.L_x_30257:
[----:B----4-:R-:W-:Y:S05]  /*db70*/  BSYNC B0 ;  /* 0x0000000000007941 */ /* 0x010fea0003800000 */
.L_x_30255:
        /* <DEDUP_REMOVED lines=11> */
.L_x_30259:
[----:B---3--:R-:W3:Y:S04]  /*dc30*/  LDL.LU R146, [R1+0x830] ;  /* 0x0008300001927983 */ /* 0x008ee80000300800 */
[----:B------:R4:W5:Y:S01]  /*dc40*/  LDL.LU R252, [R1+0x828] ;  /* 0x0008280001fc7983 */ /* 0x0009620000300800 */
[----:B------:R-:W-:-:S03]  /*dc50*/  IMAD.MOV.U32 R106, RZ, RZ, R105 ;  /* 0x000000ffff6a7224 */ /* 0x000fc600078e0069 */
[----:B---3--:R3:W-:Y:S02]  /*dc60*/  STL [R1+0x82c], R146 ;  /* 0x00082c9201007387 */ /* 0x0087e40000100800 */
[----:B---3--:R-:W-:Y:S02]  /*dc70*/  IMAD.MOV.U32 R146, RZ, RZ, R149 ;  /* 0x000000ffff927224 */ /* 0x008fe400078e0095 */
.L_x_30260:
[----:B---34-:R-:W-:Y:S05]  /*dc80*/  BSYNC B0 ;  /* 0x0000000000007941 */ /* 0x018fea0003800000 */
.L_x_30258:
        /* <DEDUP_REMOVED lines=11> */
.L_x_30262:
[----:B----4-:R3:W-:Y:S04]  /*dd40*/  STL [R1+0x828], R252 ;  /* 0x000828fc01007387 */ /* 0x0107e80000100800 */
[----:B---3--:R-:W3:Y:S01]  /*dd50*/  LDL.LU R252, [R1+0x82c] ;  /* 0x00082c0001fc7983 */ /* 0x008ee20000300800 */
[----:B------:R-:W-:Y:S02]  /*dd60*/  IMAD.MOV.U32 R105, RZ, RZ, R104 ;  /* 0x000000ffff697224 */ /* 0x000fe400078e0068 */
[----:B------:R-:W-:Y:S01]  /*dd70*/  IMAD.MOV.U32 R149, RZ, RZ, R148 ;  /* 0x000000ffff957224 */ /* 0x000fe200078e0094 */
[----:B---3--:R3:W-:Y:S04]  /*dd80*/  STL [R1+0x830], R252 ;  /* 0x000830fc01007387 */ /* 0x0087e80000100800 */
.L_x_30263:
[----:B----4-:R-:W-:Y:S05]  /*dd90*/  BSYNC B0 ;  /* 0x0000000000007941 */ /* 0x010fea0003800000 */
.L_x_30261:
        /* <DEDUP_REMOVED lines=11> */
.L_x_30265:
[----:B---3--:R-:W3:Y:S04]  /*de50*/  LDL.LU R148, [R1+0x830] ;  /* 0x0008300001947983 */ /* 0x008ee80000300800 */
[----:B------:R4:W5:Y:S01]  /*de60*/  LDL.LU R252, [R1+0x828] ;  /* 0x0008280001fc7983 */ /* 0x0009620000300800 */
[----:B------:R-:W-:-:S03]  /*de70*/  IMAD.MOV.U32 R104, RZ, RZ, R103 ;  /* 0x000000ffff687224 */ /* 0x000fc600078e0067 */
[----:B---3--:R3:W-:Y:S02]  /*de80*/  STL [R1+0x82c], R148 ;  /* 0x00082c9401007387 */ /* 0x0087e40000100800 */
[----:B---3--:R-:W-:Y:S02]  /*de90*/  IMAD.MOV.U32 R148, RZ, RZ, R151 ;  /* 0x000000ffff947224 */ /* 0x008fe400078e0097 */
.L_x_30266:
[----:B---34-:R-:W-:Y:S05]  /*dea0*/  BSYNC B0 ;  /* 0x0000000000007941 */ /* 0x018fea0003800000 */
.L_x_30264:
        /* <DEDUP_REMOVED lines=11> */
.L_x_30268:
[----:B----4-:R3:W-:Y:S04]  /*df60*/  STL [R1+0x828], R252 ;  /* 0x000828fc01007387 */ /* 0x0107e80000100800 */
[----:B---3--:R-:W3:Y:S01]  /*df70*/  LDL.LU R252, [R1+0x82c] ;  /* 0x00082c0001fc7983 */ /* 0x008ee20000300800 */
[----:B------:R-:W-:Y:S02]  /*df80*/  IMAD.MOV.U32 R103, RZ, RZ, R102 ;  /* 0x000000ffff677224 */ /* 0x000fe400078e0066 */
[----:B------:R-:W-:Y:S01]  /*df90*/  IMAD.MOV.U32 R151, RZ, RZ, R150 ;  /* 0x000000ffff977224 */ /* 0x000fe200078e0096 */
[----:B---3--:R3:W-:Y:S04]  /*dfa0*/  STL [R1+0x830], R252 ;  /* 0x000830fc01007387 */ /* 0x0087e80000100800 */
.L_x_30269:
[----:B----4-:R-:W-:Y:S05]  /*dfb0*/  BSYNC B0 ;  /* 0x0000000000007941 */ /* 0x010fea0003800000 */
.L_x_30267:
        /* <DEDUP_REMOVED lines=11> */
.L_x_30271:
[----:B---3--:R-:W3:Y:S04]  /*e070*/  LDL.LU R150, [R1+0x830] ;  /* 0x0008300001967983 */ /* 0x008ee80000300800 */
[----:B------:R4:W5:Y:S01]  /*e080*/  LDL.LU R252, [R1+0x828] ;  /* 0x0008280001fc7983 */ /* 0x0009620000300800 */
[----:B------:R-:W-:-:S03]  /*e090*/  MOV R102, R101 ;  /* 0x0000006500667202 */ /* 0x000fc60000000f00 */
[----:B---3--:R3:W-:Y:S02]  /*e0a0*/  STL [R1+0x82c], R150 ;  /* 0x00082c9601007387 */ /* 0x0087e40000100800 */
[----:B---3--:R-:W-:Y:S02]  /*e0b0*/  IMAD.MOV.U32 R150, RZ, RZ, R153 ;  /* 0x000000ffff967224 */ /* 0x008fe400078e0099 */
.L_x_30272:
[----:B---34-:R-:W-:Y:S05]  /*e0c0*/  BSYNC B0 ;  /* 0x0000000000007941 */ /* 0x018fea0003800000 */
.L_x_30270:
        /* <DEDUP_REMOVED lines=11> */
.L_x_30274:
[----:B----4-:R3:W-:Y:S04]  /*e180*/  STL [R1+0x828], R252 ;  /* 0x000828fc01007387 */ /* 0x0107e80000100800 */
[----:B---3--:R-:W3:Y:S01]  /*e190*/  LDL.LU R252, [R1+0x82c] ;  /* 0x00082c0001fc7983 */ /* 0x008ee20000300800 */
[----:B------:R-:W-:Y:S02]  /*e1a0*/  IMAD.MOV.U32 R101, RZ, RZ, R100 ;  /* 0x000000ffff657224 */ /* 0x000fe400078e0064 */
[----:B------:R-:W-:Y:S01]  /*e1b0*/  IMAD.MOV.U32 R153, RZ, RZ, R152 ;  /* 0x000000ffff997224 */ /* 0x000fe200078e0098 */
[----:B---3--:R3:W-:Y:S04]  /*e1c0*/  STL [R1+0x830], R252 ;  /* 0x000830fc01007387 */ /* 0x0087e80000100800 */
.L_x_30275:
[----:B----4-:R-:W-:Y:S05]  /*e1d0*/  BSYNC B0 ;  /* 0x0000000000007941 */ /* 0x010fea0003800000 */
.L_x_30273:
        /* <DEDUP_REMOVED lines=11> */
.L_x_30277:
[----:B---3--:R-:W3:Y:S04]  /*e290*/  LDL.LU R152, [R1+0x830] ;  /* 0x0008300001987983 */ /* 0x008ee80000300800 */
[----:B------:R4:W5:Y:S01]  /*e2a0*/  LDL.LU R252, [R1+0x828] ;  /* 0x0008280001fc7983 */ /* 0x0009620000300800 */
[----:B------:R-:W-:-:S03]  /*e2b0*/  IMAD.MOV.U32 R100, RZ, RZ, R99 ;  /* 0x000000ffff647224 */ /* 0x000fc600078e0063 */
[----:B---3--:R3:W-:Y:S02]  /*e2c0*/  STL [R1+0x82c], R152 ;  /* 0x00082c9801007387 */ /* 0x0087e40000100800 */
[----:B---3--:R-:W-:Y:S02]  /*e2d0*/  MOV R152, R155 ;  /* 0x0000009b00987202 */ /* 0x008fe40000000f00 */
.L_x_30278:
[----:B---34-:R-:W-:Y:S05]  /*e2e0*/  BSYNC B0 ;  /* 0x0000000000007941 */ /* 0x018fea0003800000 */
.L_x_30276:
        /* <DEDUP_REMOVED lines=11> */
.L_x_30280:
[----:B----4-:R3:W-:Y:S04]  /*e3a0*/  STL [R1+0x828], R252 ;  /* 0x000828fc01007387 */ /* 0x0107e80000100800 */
[----:B---3--:R-:W3:Y:S01]  /*e3b0*/  LDL.LU R252, [R1+0x82c] ;  /* 0x00082c0001fc7983 */ /* 0x008ee20000300800 */
[----:B------:R-:W-:Y:S02]  /*e3c0*/  IMAD.MOV.U32 R99, RZ, RZ, R98 ;  /* 0x000000ffff637224 */ /* 0x000fe400078e0062 */
[----:B------:R-:W-:Y:S01]  /*e3d0*/  IMAD.MOV.U32 R155, RZ, RZ, R154 ;  /* 0x000000ffff9b7224 */ /* 0x000fe200078e009a */
[----:B---3--:R3:W-:Y:S04]  /*e3e0*/  STL [R1+0x830], R252 ;  /* 0x000830fc01007387 */ /* 0x0087e80000100800 */
.L_x_30281:
[----:B----4-:R-:W-:Y:S05]  /*e3f0*/  BSYNC B0 ;  /* 0x0000000000007941 */ /* 0x010fea0003800000 */
.L_x_30279:
        /* <DEDUP_REMOVED lines=11> */
.L_x_30283:
[----:B---3--:R-:W3:Y:S04]  /*e4b0*/  LDL.LU R154, [R1+0x830] ;  /* 0x00083000019a7983 */ /* 0x008ee80000300800 */
[----:B------:R4:W5:Y:S01]  /*e4c0*/  LDL.LU R252, [R1+0x828] ;  /* 0x0008280001fc7983 */ /* 0x0009620000300800 */
[----:B------:R-:W-:-:S03]  /*e4d0*/  IMAD.MOV.U32 R98, RZ, RZ, R97 ;  /* 0x000000ffff627224 */ /* 0x000fc600078e0061 */
[----:B---3--:R3:W-:Y:S02]  /*e4e0*/  STL [R1+0x82c], R154 ;  /* 0x00082c9a01007387 */ /* 0x0087e40000100800 */
[----:B---3--:R-:W-:Y:S02]  /*e4f0*/  IMAD.MOV.U32 R154, RZ, RZ, R157 ;  /* 0x000000ffff9a7224 */ /* 0x008fe400078e009d */
.L_x_30284:
[----:B---34-:R-:W-:Y:S05]  /*e500*/  BSYNC B0 ;  /* 0x0000000000007941 */ /* 0x018fea0003800000 */
.L_x_30282:
        /* <DEDUP_REMOVED lines=11> */
.L_x_30286:
[----:B----4-:R3:W-:Y:S04]  /*e5c0*/  STL [R1+0x828], R252 ;  /* 0x000828fc01007387 */ /* 0x0107e80000100800 */
[----:B---3--:R-:W3:Y:S01]  /*e5d0*/  LDL.LU R252, [R1+0x82c] ;  /* 0x00082c0001fc7983 */ /* 0x008ee20000300800 */
[----:B------:R-:W-:Y:S02]  /*e5e0*/  IMAD.MOV.U32 R97, RZ, RZ, R96 ;  /* 0x000000ffff617224 */ /* 0x000fe400078e0060 */
[----:B------:R-:W-:Y:S01]  /*e5f0*/  IMAD.MOV.U32 R157, RZ, RZ, R156 ;  /* 0x000000ffff9d7224 */ /* 0x000fe200078e009c */
[----:B---3--:R3:W-:Y:S04]  /*e600*/  STL [R1+0x830], R252 ;  /* 0x000830fc01007387 */ /* 0x0087e80000100800 */
.L_x_30287:
[----:B----4-:R-:W-:Y:S05]  /*e610*/  BSYNC B0 ;  /* 0x0000000000007941 */ /* 0x010fea0003800000 */
.L_x_30285:
        /* <DEDUP_REMOVED lines=11> */
.L_x_30289:
[----:B---3--:R-:W3:Y:S04]  /*e6d0*/  LDL.LU R156, [R1+0x830] ;  /* 0x00083000019c7983 */ /* 0x008ee80000300800 */
[----:B------:R4:W5:Y:S01]  /*e6e0*/  LDL.LU R252, [R1+0x828] ;  /* 0x0008280001fc7983 */ /* 0x0009620000300800 */
[----:B------:R-:W-:-:S03]  /*e6f0*/  IMAD.MOV.U32 R96, RZ, RZ, R95 ;  /* 0x000000ffff607224 */ /* 0x000fc600078e005f */
[----:B---3--:R3:W-:Y:S02]  /*e700*/  STL [R1+0x82c], R156 ;  /* 0x00082c9c01007387 */ /* 0x0087e40000100800 */
[----:B---3--:R-:W-:Y:S02]  /*e710*/  IMAD.MOV.U32 R156, RZ, RZ, R159 ;  /* 0x000000ffff9c7224 */ /* 0x008fe400078e009f */
.L_x_30290:
[----:B---34-:R-:W-:Y:S05]  /*e720*/  BSYNC B0 ;  /* 0x0000000000007941 */ /* 0x018fea0003800000 */
.L_x_30288:
        /* <DEDUP_REMOVED lines=11> */
.L_x_30292:
[----:B----4-:R3:W-:Y:S04]  /*e7e0*/  STL [R1+0x828], R252 ;  /* 0x000828fc01007387 */ /* 0x0107e80000100800 */
[----:B---3--:R-:W3:Y:S01]  /*e7f0*/  LDL.LU R252, [R1+0x82c] ;  /* 0x00082c0001fc7983 */ /* 0x008ee20000300800 */
[----:B------:R-:W-:Y:S01]  /*e800*/  MOV R95, R94 ;  /* 0x0000005e005f7202 */ /* 0x000fe20000000f00 */
[----:B------:R-:W-:Y:S02]  /*e810*/  IMAD.MOV.U32 R159, RZ, RZ, R158 ;  /* 0x000000ffff9f7224 */ /* 0x000fe400078e009e */
[----:B---3--:R3:W-:Y:S04]  /*e820*/  STL [R1+0x830], R252 ;  /* 0x000830fc01007387 */ /* 0x0087e80000100800 */
.L_x_30293:
[----:B----4-:R-:W-:Y:S05]  /*e830*/  BSYNC B0 ;  /* 0x0000000000007941 */ /* 0x010fea0003800000 */
.L_x_30291:
        /* <DEDUP_REMOVED lines=11> */
.L_x_30295:
[----:B---3--:R-:W3:Y:S04]  /*e8f0*/  LDL.LU R158, [R1+0x830] ;  /* 0x00083000019e7983 */ /* 0x008ee80000300800 */
[----:B------:R4:W5:Y:S01]  /*e900*/  LDL.LU R252, [R1+0x828] ;  /* 0x0008280001fc7983 */ /* 0x0009620000300800 */
[----:B------:R-:W-:-:S03]  /*e910*/  IMAD.MOV.U32 R94, RZ, RZ, R93 ;  /* 0x000000ffff5e7224 */ /* 0x000fc600078e005d */
[----:B---3--:R3:W-:Y:S02]  /*e920*/  STL [R1+0x82c], R158 ;  /* 0x00082c9e01007387 */ /* 0x0087e40000100800 */
[----:B---3--:R-:W-:Y:S02]  /*e930*/  IMAD.MOV.U32 R158, RZ, RZ, R161 ;  /* 0x000000ffff9e7224 */ /* 0x008fe400078e00a1 */
.L_x_30296:
[----:B---34-:R-:W-:Y:S05]  /*e940*/  BSYNC B0 ;  /* 0x0000000000007941 */ /* 0x018fea0003800000 */
.L_x_30294:
        /* <DEDUP_REMOVED lines=11> */
.L_x_30298:
[----:B----4-:R3:W-:Y:S04]  /*ea00*/  STL [R1+0x828], R252 ;  /* 0x000828fc01007387 */ /* 0x0107e80000100800 */
[----:B---3--:R-:W3:Y:S01]  /*ea10*/  LDL.LU R252, [R1+0x82c] ;  /* 0x00082c0001fc7983 */ /* 0x008ee20000300800 */
[----:B------:R-:W-:Y:S01]  /*ea20*/  IMAD.MOV.U32 R93, RZ, RZ, R92 ;  /* 0x000000ffff5d7224 */ /* 0x000fe200078e005c */
[----:B------:R-:W-:Y:S02]  /*ea30*/  MOV R161, R160 ;  /* 0x000000a000a17202 */ /* 0x000fe40000000f00 */
[----:B---3--:R3:W-:Y:S04]  /*ea40*/  STL [R1+0x830], R252 ;  /* 0x000830fc01007387 */ /* 0x0087e80000100800 */
.L_x_30299:
[----:B----4-:R-:W-:Y:S05]  /*ea50*/  BSYNC B0 ;  /* 0x0000000000007941 */ /* 0x010fea0003800000 */
.L_x_30297:
        /* <DEDUP_REMOVED lines=11> */
.L_x_30301:
[----:B---3--:R-:W3:Y:S04]  /*eb10*/  LDL.LU R160, [R1+0x830] ;  /* 0x0008300001a07983 */ /* 0x008ee80000300800 */
[----:B------:R4:W5:Y:S01]  /*eb20*/  LDL.LU R252, [R1+0x828] ;  /* 0x0008280001fc7983 */ /* 0x0009620000300800 */
[----:B------:R-:W-:-:S03]  /*eb30*/  IMAD.MOV.U32 R92, RZ, RZ, R91 ;  /* 0x000000ffff5c7224 */ /* 0x000fc600078e005b */
[----:B---3--:R3:W-:Y:S02]  /*eb40*/  STL [R1+0x82c], R160 ;  /* 0x00082ca001007387 */ /* 0x0087e40000100800 */
[----:B---3--:R-:W-:Y:S02]  /*eb50*/  IMAD.MOV.U32 R160, RZ, RZ, R163 ;  /* 0x000000ffffa07224 */ /* 0x008fe400078e00a3 */
.L_x_30302:
[----:B---34-:R-:W-:Y:S05]  /*eb60*/  BSYNC B0 ;  /* 0x0000000000007941 */ /* 0x018fea0003800000 */
.L_x_30300:
        /* <DEDUP_REMOVED lines=11> */
.L_x_30304:
[----:B----4-:R3:W-:Y:S04]  /*ec20*/  STL [R1+0x828], R252 ;  /* 0x000828fc01007387 */ /* 0x0107e80000100800 */
[----:B---3--:R-:W3:Y:S01]  /*ec30*/  LDL.LU R252, [R1+0x82c] ;  /* 0x00082c0001fc7983 */ /* 0x008ee20000300800 */
[----:B------:R-:W-:Y:S02]  /*ec40*/  IMAD.MOV.U32 R91, RZ, RZ, R90 ;  /* 0x000000ffff5b7224 */ /* 0x000fe400078e005a */
[----:B------:R-:W-:Y:S01]  /*ec50*/  IMAD.MOV.U32 R163, RZ, RZ, R162 ;  /* 0x000000ffffa37224 */ /* 0x000fe200078e00a2 */
[----:B---3--:R3:W-:Y:S04]  /*ec60*/  STL [R1+0x830], R252 ;  /* 0x000830fc01007387 */ /* 0x0087e80000100800 */
.L_x_30305:
[----:B----4-:R-:W-:Y:S05]  /*ec70*/  BSYNC B0 ;  /* 0x0000000000007941 */ /* 0x010fea0003800000 */
.L_x_30303:
        /* <DEDUP_REMOVED lines=11> */
.L_x_30307:
[----:B---3--:R-:W3:Y:S04]  /*ed30*/  LDL.LU R162, [R1+0x830] ;  /* 0x0008300001a27983 */ /* 0x008ee80000300800 */
[----:B------:R4:W5:Y:S01]  /*ed40*/  LDL.LU R252, [R1+0x828] ;  /* 0x0008280001fc7983 */ /* 0x0009620000300800 */
[----:B------:R-:W-:-:S03]  /*ed50*/  IMAD.MOV.U32 R90, RZ, RZ, R89 ;  /* 0x000000ffff5a7224 */ /* 0x000fc600078e0059 */
[----:B---3--:R3:W-:Y:S02]  /*ed60*/  STL [R1+0x82c], R162 ;  /* 0x00082ca201007387 */ /* 0x0087e40000100800 */
[----:B---3--:R-:W-:Y:S02]  /*ed70*/  IMAD.MOV.U32 R162, RZ, RZ, R165 ;  /* 0x000000ffffa27224 */ /* 0x008fe400078e00a5 */
.L_x_30308:
[----:B---34-:R-:W-:Y:S05]  /*ed80*/  BSYNC B0 ;  /* 0x0000000000007941 */ /* 0x018fea0003800000 */
.L_x_30306:
        /* <DEDUP_REMOVED lines=11> */
.L_x_30310:
[----:B----4-:R3:W-:Y:S04]  /*ee40*/  STL [R1+0x828], R252 ;  /* 0x000828fc01007387 */ /* 0x0107e80000100800 */
[----:B---3--:R-:W3:Y:S01]  /*ee50*/  LDL.LU R252, [R1+0x82c] ;  /* 0x00082c0001fc7983 */ /* 0x008ee20000300800 */
[----:B------:R-:W-:Y:S02]  /*ee60*/  IMAD.MOV.U32 R89, RZ, RZ, R88 ;  /* 0x000000ffff597224 */ /* 0x000fe400078e0058 */
[----:B------:R-:W-:Y:S01]  /*ee70*/  IMAD.MOV.U32 R165, RZ, RZ, R164 ;  /* 0x000000ffffa57224 */ /* 0x000fe200078e00a4 */
[----:B---3--:R3:W-:Y:S04]  /*ee80*/  STL [R1+0x830], R252 ;  /* 0x000830fc01007387 */ /* 0x0087e80000100800 */
.L_x_30311:
[----:B----4-:R-:W-:Y:S05]  /*ee90*/  BSYNC B0 ;  /* 0x0000000000007941 */ /* 0x010fea0003800000 */
.L_x_30309:
        /* <DEDUP_REMOVED lines=11> */
.L_x_30313:
[----:B---3--:R-:W3:Y:S04]  /*ef50*/  LDL.LU R164, [R1+0x830] ;  /* 0x0008300001a47983 */ /* 0x008ee80000300800 */
[----:B------:R4:W5:Y:S01]  /*ef60*/  LDL.LU R252, [R1+0x828] ;  /* 0x0008280001fc7983 */ /* 0x0009620000300800 */
[----:B------:R-:W-:-:S03]  /*ef70*/  MOV R88, R87 ;  /* 0x0000005700587202 */ /* 0x000fc60000000f00 */
[----:B---3--:R3:W-:Y:S02]  /*ef80*/  STL [R1+0x82c], R164 ;  /* 0x00082ca401007387 */ /* 0x0087e40000100800 */
[----:B---3--:R-:W-:Y:S02]  /*ef90*/  IMAD.MOV.U32 R164, RZ, RZ, R167 ;  /* 0x000000ffffa47224 */ /* 0x008fe400078e00a7 */
.L_x_30314:
[----:B---34-:R-:W-:Y:S05]  /*efa0*/  BSYNC B0 ;  /* 0x0000000000007941 */ /* 0x018fea0003800000 */
.L_x_30312:
        /* <DEDUP_REMOVED lines=11> */
.L_x_30316:
[----:B----4-:R3:W-:Y:S04]  /*f060*/  STL [R1+0x828], R252 ;  /* 0x000828fc01007387 */ /* 0x0107e80000100800 */
[----:B---3--:R-:W3:Y:S01]  /*f070*/  LDL.LU R252, [R1+0x82c] ;  /* 0x00082c0001fc7983 */ /* 0x008ee20000300800 */
[----:B------:R-:W-:Y:S02]  /*f080*/  IMAD.MOV.U32 R87, RZ, RZ, R86 ;  /* 0x000000ffff577224 */ /* 0x000fe400078e0056 */
[----:B------:R-:W-:Y:S01]  /*f090*/  IMAD.MOV.U32 R167, RZ, RZ, R166 ;  /* 0x000000ffffa77224 */ /* 0x000fe200078e00a6 */
[----:B---3--:R3:W-:Y:S04]  /*f0a0*/  STL [R1+0x830], R252 ;  /* 0x000830fc01007387 */ /* 0x0087e80000100800 */
.L_x_30317:
[----:B----4-:R-:W-:Y:S05]  /*f0b0*/  BSYNC B0 ;  /* 0x0000000000007941 */ /* 0x010fea0003800000 */
.L_x_30315:
        /* <DEDUP_REMOVED lines=11> */
.L_x_30319:
[----:B---3--:R-:W3:Y:S04]  /*f170*/  LDL.LU R166, [R1+0x830] ;  /* 0x0008300001a67983 */ /* 0x008ee80000300800 */
[----:B------:R4:W5:Y:S01]  /*f180*/  LDL.LU R252, [R1+0x828] ;  /* 0x0008280001fc7983 */ /* 0x0009620000300800 */
[----:B------:R-:W-:-:S03]  /*f190*/  IMAD.MOV.U32 R86, RZ, RZ, R85 ;  /* 0x000000ffff567224 */ /* 0x000fc600078e0055 */
[----:B---3--:R3:W-:Y:S02]  /*f1a0*/  STL [R1+0x82c], R166 ;  /* 0x00082ca601007387 */ /* 0x0087e40000100800 */
[----:B---3--:R-:W-:Y:S02]  /*f1b0*/  MOV R166, R169 ;  /* 0x000000a900a67202 */ /* 0x008fe40000000f00 */
.L_x_30320:
[----:B---34-:R-:W-:Y:S05]  /*f1c0*/  BSYNC B0 ;  /* 0x0000000000007941 */ /* 0x018fea0003800000 */
.L_x_30318:
        /* <DEDUP_REMOVED lines=11> */
.L_x_30322:
[----:B----4-:R3:W-:Y:S04]  /*f280*/  STL [R1+0x828], R252 ;  /* 0x000828fc01007387 */ /* 0x0107e80000100800 */
[----:B---3--:R-:W3:Y:S01]  /*f290*/  LDL.LU R252, [R1+0x82c] ;  /* 0x00082c0001fc7983 */ /* 0x008ee20000300800 */
[----:B------:R-:W-:Y:S02]  /*f2a0*/  IMAD.MOV.U32 R85, RZ, RZ, R84 ;  /* 0x000000ffff557224 */ /* 0x000fe400078e0054 */
[----:B------:R-:W-:Y:S01]  /*f2b0*/  IMAD.MOV.U32 R169, RZ, RZ, R168 ;  /* 0x000000ffffa97224 */ /* 0x000fe200078e00a8 */
[----:B---3--:R3:W-:Y:S04]  /*f2c0*/  STL [R1+0x830], R252 ;  /* 0x000830fc01007387 */ /* 0x0087e80000100800 */
.L_x_30323:
[----:B----4-:R-:W-:Y:S05]  /*f2d0*/  BSYNC B0 ;  /* 0x0000000000007941 */ /* 0x010fea0003800000 */
.L_x_30321:
        /* <DEDUP_REMOVED lines=11> */
.L_x_30325:
[----:B---3--:R-:W3:Y:S04]  /*f390*/  LDL.LU R168, [R1+0x830] ;  /* 0x0008300001a87983 */ /* 0x008ee80000300800 */
[----:B------:R4:W5:Y:S01]  /*f3a0*/  LDL.LU R252, [R1+0x828] ;  /* 0x0008280001fc7983 */ /* 0x0009620000300800 */
[----:B------:R-:W-:-:S03]  /*f3b0*/  IMAD.MOV.U32 R84, RZ, RZ, R83 ;  /* 0x000000ffff547224 */ /* 0x000fc600078e0053 */
[----:B---3--:R3:W-:Y:S02]  /*f3c0*/  STL [R1+0x82c], R168 ;  /* 0x00082ca801007387 */ /* 0x0087e40000100800 */
[----:B---3--:R-:W-:Y:S02]  /*f3d0*/  IMAD.MOV.U32 R168, RZ, RZ, R171 ;  /* 0x000000ffffa87224 */ /* 0x008fe400078e00ab */
.L_x_30326:
[----:B---34-:R-:W-:Y:S05]  /*f3e0*/  BSYNC B0 ;  /* 0x0000000000007941 */ /* 0x018fea0003800000 */
.L_x_30324:
        /* <DEDUP_REMOVED lines=11> */
.L_x_30328:
[----:B----4-:R3:W-:Y:S04]  /*f4a0*/  STL [R1+0x828], R252 ;  /* 0x000828fc01007387 */ /* 0x0107e80000100800 */
[----:B---3--:R-:W3:Y:S01]  /*f4b0*/  LDL.LU R252, [R1+0x82c] ;  /* 0x00082c0001fc7983 */ /* 0x008ee20000300800 */
[----:B------:R-:W-:Y:S02]  /*f4c0*/  IMAD.MOV.U32 R83, RZ, RZ, R82 ;  /* 0x000000ffff537224 */ /* 0x000fe400078e0052 */
[----:B------:R-:W-:Y:S01]  /*f4d0*/  IMAD.MOV.U32 R171, RZ, RZ, R170 ;  /* 0x000000ffffab7224 */ /* 0x000fe200078e00aa */
[----:B---3--:R3:W-:Y:S04]  /*f4e0*/  STL [R1+0x830], R252 ;  /* 0x000830fc01007387 */ /* 0x0087e80000100800 */
.L_x_30329:
[----:B----4-:R-:W-:Y:S05]  /*f4f0*/  BSYNC B0 ;  /* 0x0000000000007941 */ /* 0x010fea0003800000 */
.L_x_30327:
        /* <DEDUP_REMOVED lines=11> */
.L_x_30331:
[----:B---3--:R-:W3:Y:S04]  /*f5b0*/  LDL.LU R170, [R1+0x830] ;  /* 0x0008300001aa7983 */ /* 0x008ee80000300800 */
[----:B------:R4:W5:Y:S01]  /*f5c0*/  LDL.LU R252, [R1+0x828] ;  /* 0x0008280001fc7983 */ /* 0x0009620000300800 */
[----:B------:R-:W-:-:S03]  /*f5d0*/  IMAD.MOV.U32 R82, RZ, RZ, R81 ;  /* 0x000000ffff527224 */ /* 0x000fc600078e0051 */
[----:B---3--:R3:W-:Y:S02]  /*f5e0*/  STL [R1+0x82c], R170 ;  /* 0x00082caa01007387 */ /* 0x0087e40000100800 */
[----:B---3--:R-:W-:Y:S02]  /*f5f0*/  IMAD.MOV.U32 R170, RZ, RZ, R173 ;  /* 0x000000ffffaa7224 */ /* 0x008fe400078e00ad */
.L_x_30332:
[----:B---34-:R-:W-:Y:S05]  /*f600*/  BSYNC B0 ;  /* 0x0000000000007941 */ /* 0x018fea0003800000 */
.L_x_30330:
        /* <DEDUP_REMOVED lines=11> */
.L_x_30334:
[----:B----4-:R3:W-:Y:S04]  /*f6c0*/  STL [R1+0x828], R252 ;  /* 0x000828fc01007387 */ /* 0x0107e80000100800 */
[----:B---3--:R-:W3:Y:S01]  /*f6d0*/  LDL.LU R252, [R1+0x82c] ;  /* 0x00082c0001fc7983 */ /* 0x008ee20000300800 */
[----:B------:R-:W-:Y:S01]  /*f6e0*/  MOV R81, R80 ;  /* 0x0000005000517202 */ /* 0x000fe20000000f00 */
[----:B------:R-:W-:Y:S02]  /*f6f0*/  IMAD.MOV.U32 R173, RZ, RZ, R172 ;  /* 0x000000ffffad7224 */ /* 0x000fe400078e00ac */
[----:B---3--:R3:W-:Y:S04]  /*f700*/  STL [R1+0x830], R252 ;  /* 0x000830fc01007387 */ /* 0x0087e80000100800 */
.L_x_30335:
[----:B----4-:R-:W-:Y:S05]  /*f710*/  BSYNC B0 ;  /* 0x0000000000007941 */ /* 0x010fea0003800000 */
.L_x_30333:
        /* <DEDUP_REMOVED lines=11> */
.L_x_30337:
[----:B---3--:R-:W3:Y:S04]  /*f7d0*/  LDL.LU R172, [R1+0x830] ;  /* 0x0008300001ac7983 */ /* 0x008ee80000300800 */
[----:B------:R4:W5:Y:S01]  /*f7e0*/  LDL.LU R252, [R1+0x828] ;  /* 0x0008280001fc7983 */ /* 0x0009620000300800 */
[----:B------:R-:W-:-:S03]  /*f7f0*/  IMAD.MOV.U32 R80, RZ, RZ, R79 ;  /* 0x000000ffff507224 */ /* 0x000fc600078e004f */
[----:B---3--:R3:W-:Y:S02]  /*f800*/  STL [R1+0x82c], R172 ;  /* 0x00082cac01007387 */ /* 0x0087e40000100800 */
[----:B---3--:R-:W-:Y:S02]  /*f810*/  IMAD.MOV.U32 R172, RZ, RZ, R175 ;  /* 0x000000ffffac7224 */ /* 0x008fe400078e00af */
.L_x_30338:
[----:B---34-:R-:W-:Y:S05]  /*f820*/  BSYNC B0 ;  /* 0x0000000000007941 */ /* 0x018fea0003800000 */
.L_x_30336:
        /* <DEDUP_REMOVED lines=11> */
.L_x_30340:
[----:B----4-:R3:W-:Y:S04]  /*f8e0*/  STL [R1+0x828], R252 ;  /* 0x000828fc01007387 */ /* 0x0107e80000100800 */
[----:B---3--:R-:W3:Y:S01]  /*f8f0*/  LDL.LU R252, [R1+0x82c] ;  /* 0x00082c0001fc7983 */ /* 0x008ee20000300800 */
[----:B------:R-:W-:Y:S01]  /*f900*/  IMAD.MOV.U32 R79, RZ, RZ, R78 ;  /* 0x000000ffff4f7224 */ /* 0x000fe200078e004e */
[----:B------:R-:W-:Y:S02]  /*f910*/  MOV R175, R174 ;  /* 0x000000ae00af7202 */ /* 0x000fe40000000f00 */
[----:B---3--:R3:W-:Y:S04]  /*f920*/  STL [R1+0x830], R252 ;  /* 0x000830fc01007387 */ /* 0x0087e80000100800 */
.L_x_30341:
[----:B----4-:R-:W-:Y:S05]  /*f930*/  BSYNC B0 ;  /* 0x0000000000007941 */ /* 0x010fea0003800000 */
.L_x_30339:
        /* <DEDUP_REMOVED lines=11> */
.L_x_30343:
[----:B---3--:R-:W3:Y:S04]  /*f9f0*/  LDL.LU R174, [R1+0x830] ;  /* 0x0008300001ae7983 */ /* 0x008ee80000300800 */
[----:B------:R4:W5:Y:S01]  /*fa00*/  LDL.LU R252, [R1+0x828] ;  /* 0x0008280001fc7983 */ /* 0x0009620000300800 */
[----:B------:R-:W-:-:S03]  /*fa10*/  IMAD.MOV.U32 R78, RZ, RZ, R77 ;  /* 0x000000ffff4e7224 */ /* 0x000fc600078e004d */
[----:B---3--:R3:W-:Y:S02]  /*fa20*/  STL [R1+0x82c], R174 ;  /* 0x00082cae01007387 */ /* 0x0087e40000100800 */
[----:B---3--:R-:W-:Y:S02]  /*fa30*/  IMAD.MOV.U32 R174, RZ, RZ, R177 ;  /* 0x000000ffffae7224 */ /* 0x008fe400078e00b1 */
.L_x_30344:
[----:B---34-:R-:W-:Y:S05]  /*fa40*/  BSYNC B0 ;  /* 0x0000000000007941 */ /* 0x018fea0003800000 */
.L_x_30342:
        /* <DEDUP_REMOVED lines=11> */
.L_x_30346:
[----:B----4-:R3:W-:Y:S04]  /*fb00*/  STL [R1+0x828], R252 ;  /* 0x000828fc01007387 */ /* 0x0107e80000100800 */
[----:B---3--:R-:W3:Y:S01]  /*fb10*/  LDL.LU R252, [R1+0x82c] ;  /* 0x00082c0001fc7983 */ /* 0x008ee20000300800 */
[----:B------:R-:W-:Y:S02]  /*fb20*/  IMAD.MOV.U32 R77, RZ, RZ, R76 ;  /* 0x000000ffff4d7224 */ /* 0x000fe400078e004c */
[----:B------:R-:W-:Y:S01]  /*fb30*/  IMAD.MOV.U32 R177, RZ, RZ, R176 ;  /* 0x000000ffffb17224 */ /* 0x000fe200078e00b0 */
[----:B---3--:R3:W-:Y:S04]  /*fb40*/  STL [R1+0x830], R252 ;  /* 0x000830fc01007387 */ /* 0x0087e80000100800 */
.L_x_30347:
[----:B----4-:R-:W-:Y:S05]  /*fb50*/  BSYNC B0 ;  /* 0x0000000000007941 */ /* 0x010fea0003800000 */
.L_x_30345:
        /* <DEDUP_REMOVED lines=11> */
.L_x_30349:
[----:B---3--:R-:W3:Y:S04]  /*fc10*/  LDL.LU R176, [R1+0x830] ;  /* 0x0008300001b07983 */ /* 0x008ee80000300800 */
[----:B------:R4:W5:Y:S01]  /*fc20*/  LDL.LU R252, [R1+0x828] ;  /* 0x0008280001fc7983 */ /* 0x0009620000300800 */
[----:B------:R-:W-:-:S03]  /*fc30*/  IMAD.MOV.U32 R76, RZ, RZ, R75 ;  /* 0x000000ffff4c7224 */ /* 0x000fc600078e004b */
[----:B---3--:R3:W-:Y:S02]  /*fc40*/  STL [R1+0x82c], R176 ;  /* 0x00082cb001007387 */ /* 0x0087e40000100800 */
[----:B---3--:R-:W-:Y:S02]  /*fc50*/  IMAD.MOV.U32 R176, RZ, RZ, R179 ;  /* 0x000000ffffb07224 */ /* 0x008fe400078e00b3 */
.L_x_30350:
[----:B---34-:R-:W-:Y:S05]  /*fc60*/  BSYNC B0 ;  /* 0x0000000000007941 */ /* 0x018fea0003800000 */
.L_x_30348:
        /* <DEDUP_REMOVED lines=11> */
.L_x_30352:
[----:B----4-:R3:W-:Y:S04]  /*fd20*/  STL [R1+0x828], R252 ;  /* 0x000828fc01007387 */ /* 0x0107e80000100800 */
[----:B---3--:R-:W3:Y:S01]  /*fd30*/  LDL.LU R252, [R1+0x82c] ;  /* 0x00082c0001fc7983 */ /* 0x008ee20000300800 */
[----:B------:R-:W-:Y:S02]  /*fd40*/  IMAD.MOV.U32 R75, RZ, RZ, R74 ;  /* 0x000000ffff4b7224 */ /* 0x000fe400078e004a */
[----:B------:R-:W-:Y:S01]  /*fd50*/  IMAD.MOV.U32 R179, RZ, RZ, R178 ;  /* 0x000000ffffb37224 */ /* 0x000fe200078e00b2 */
[----:B---3--:R3:W-:Y:S04]  /*fd60*/  STL [R1+0x830], R252 ;  /* 0x000830fc01007387 */ /* 0x0087e80000100800 */
.L_x_30353:
[----:B----4-:R-:W-:Y:S05]  /*fd70*/  BSYNC B0 ;  /* 0x0000000000007941 */ /* 0x010fea0003800000 */
.L_x_30351:
        /* <DEDUP_REMOVED lines=11> */
.L_x_30355:
[----:B---3--:R-:W3:Y:S04]  /*fe30*/  LDL.LU R178, [R1+0x830] ;  /* 0x0008300001b27983 */ /* 0x008ee80000300800 */
[----:B------:R4:W5:Y:S01]  /*fe40*/  LDL.LU R252, [R1+0x828] ;  /* 0x0008280001fc7983 */ /* 0x0009620000300800 */
[----:B------:R-:W-:-:S03]  /*fe50*/  MOV R74, R73 ;  /* 0x00000049004a7202 */ /* 0x000fc60000000f00 */
[----:B---3--:R3:W-:Y:S02]  /*fe60*/  STL [R1+0x82c], R178 ;  /* 0x00082cb201007387 */ /* 0x0087e40000100800 */
[----:B---3--:R-:W-:Y:S02]  /*fe70*/  IMAD.MOV.U32 R178, RZ, RZ, R181 ;  /* 0x000000ffffb27224 */ /* 0x008fe400078e00b5 */
.L_x_30356:
[----:B---34-:R-:W-:Y:S05]  /*fe80*/  BSYNC B0 ;  /* 0x0000000000007941 */ /* 0x018fea0003800000 */
.L_x_30354:
        /* <DEDUP_REMOVED lines=11> */
.L_x_30358:
[----:B----4-:R3:W-:Y:S04]  /*ff40*/  STL [R1+0x828], R252 ;  /* 0x000828fc01007387 */ /* 0x0107e80000100800 */
[----:B---3--:R-:W3:Y:S01]  /*ff50*/  LDL.LU R252, [R1+0x82c] ;  /* 0x00082c0001fc7983 */ /* 0x008ee20000300800 */
[----:B------:R-:W-:Y:S02]  /*ff60*/  IMAD.MOV.U32 R73, RZ, RZ, R72 ;  /* 0x000000ffff497224 */ /* 0x000fe400078e0048 */
[----:B------:R-:W-:Y:S01]  /*ff70*/  IMAD.MOV.U32 R181, RZ, RZ, R180 ;  /* 0x000000ffffb57224 */ /* 0x000fe200078e00b4 */
[----:B---3--:R3:W-:Y:S04]  /*ff80*/  STL [R1+0x830], R252 ;  /* 0x000830fc01007387 */ /* 0x0087e80000100800 */
.L_x_30359:
[----:B----4-:R-:W-:Y:S05]  /*ff90*/  BSYNC B0 ;  /* 0x0000000000007941 */ /* 0x010fea0003800000 */
.L_x_30357:
        /* <DEDUP_REMOVED lines=11> */
.L_x_30361:
[----:B---3--:R-:W3:Y:S04]  /*10050*/  LDL.LU R180, [R1+0x830] ;  /* 0x0008300001b47983 */ /* 0x008ee80000300800 */
[----:B------:R4:W5:Y:S01]  /*10060*/  LDL.LU R252, [R1+0x828] ;  /* 0x0008280001fc7983 */ /* 0x0009620000300800 */
[----:B------:R-:W-:-:S03]  /*10070*/  IMAD.MOV.U32 R72, RZ, RZ, R71 ;  /* 0x000000ffff487224 */ /* 0x000fc600078e0047 */
[----:B---3--:R3:W-:Y:S02]  /*10080*/  STL [R1+0x82c], R180 ;  /* 0x00082cb401007387 */ /* 0x0087e40000100800 */
[----:B---3--:R-:W-:Y:S02]  /*10090*/  MOV R180, R183 ;  /* 0x000000b700b47202 */ /* 0x008fe40000000f00 */
.L_x_30362:
[----:B---34-:R-:W-:Y:S05]  /*100a0*/  BSYNC B0 ;  /* 0x0000000000007941 */ /* 0x018fea0003800000 */
.L_x_30360:
        /* <DEDUP_REMOVED lines=11> */
.L_x_30364:
[----:B----4-:R3:W-:Y:S04]  /*10160*/  STL [R1+0x828], R252 ;  /* 0x000828fc01007387 */ /* 0x0107e80000100800 */
[----:B---3--:R-:W3:Y:S01]  /*10170*/  LDL.LU R252, [R1+0x82c] ;  /* 0x00082c0001fc7983 */ /* 0x008ee20000300800 */
[----:B------:R-:W-:Y:S02]  /*10180*/  IMAD.MOV.U32 R71, RZ, RZ, R70 ;  /* 0x000000ffff477224 */ /* 0x000fe400078e0046 */
[----:B------:R-:W-:Y:S01]  /*10190*/  IMAD.MOV.U32 R183, RZ, RZ, R182 ;  /* 0x000000ffffb77224 */ /* 0x000fe200078e00b6 */
[----:B---3--:R3:W-:Y:S04]  /*101a0*/  STL [R1+0x830], R252 ;  /* 0x000830fc01007387 */ /* 0x0087e80000100800 */
.L_x_30365:
[----:B----4-:R-:W-:Y:S05]  /*101b0*/  BSYNC B0 ;  /* 0x0000000000007941 */ /* 0x010fea0003800000 */
.L_x_30363:
        /* <DEDUP_REMOVED lines=11> */
.L_x_30367:
[----:B---3--:R-:W3:Y:S04]  /*10270*/  LDL.LU R182, [R1+0x830] ;  /* 0x0008300001b67983 */ /* 0x008ee80000300800 */
[----:B------:R4:W5:Y:S01]  /*10280*/  LDL.LU R252, [R1+0x828] ;  /* 0x0008280001fc7983 */ /* 0x0009620000300800 */
[----:B------:R-:W-:-:S03]  /*10290*/  IMAD.MOV.U32 R70, RZ, RZ, R69 ;  /* 0x000000ffff467224 */ /* 0x000fc600078e0045 */
[----:B---3--:R3:W-:Y:S02]  /*102a0*/  STL [R1+0x82c], R182 ;  /* 0x00082cb601007387 */ /* 0x0087e40000100800 */
[----:B---3--:R-:W-:Y:S02]  /*102b0*/  IMAD.MOV.U32 R182, RZ, RZ, R185 ;  /* 0x000000ffffb67224 */ /* 0x008fe400078e00b9 */
.L_x_30368:
[----:B---34-:R-:W-:Y:S05]  /*102c0*/  BSYNC B0 ;  /* 0x0000000000007941 */ /* 0x018fea0003800000 */
.L_x_30366:
        /* <DEDUP_REMOVED lines=11> */
.L_x_30370:
[----:B----4-:R3:W-:Y:S04]  /*10380*/  STL [R1+0x828], R252 ;  /* 0x000828fc01007387 */ /* 0x0107e80000100800 */
[----:B---3--:R-:W3:Y:S01]  /*10390*/  LDL.LU R252, [R1+0x82c] ;  /* 0x00082c0001fc7983 */ /* 0x008ee20000300800 */
[----:B------:R-:W-:Y:S02]  /*103a0*/  IMAD.MOV.U32 R69, RZ, RZ, R68 ;  /* 0x000000ffff457224 */ /* 0x000fe400078e0044 */
[----:B------:R-:W-:Y:S01]  /*103b0*/  IMAD.MOV.U32 R185, RZ, RZ, R184 ;  /* 0x000000ffffb97224 */ /* 0x000fe200078e00b8 */
[----:B---3--:R3:W-:Y:S04]  /*103c0*/  STL [R1+0x830], R252 ;  /* 0x000830fc01007387 */ /* 0x0087e80000100800 */
.L_x_30371:
[----:B----4-:R-:W-:Y:S05]  /*103d0*/  BSYNC B0 ;  /* 0x0000000000007941 */ /* 0x010fea0003800000 */
.L_x_30369:
        /* <DEDUP_REMOVED lines=11> */
.L_x_30373:
[----:B---3--:R-:W3:Y:S04]  /*10490*/  LDL.LU R184, [R1+0x830] ;  /* 0x0008300001b87983 */ /* 0x008ee80000300800 */
[----:B------:R4:W5:Y:S01]  /*104a0*/  LDL.LU R252, [R1+0x828] ;  /* 0x0008280001fc7983 */ /* 0x0009620000300800 */
[----:B------:R-:W-:-:S03]  /*104b0*/  IMAD.MOV.U32 R68, RZ, RZ, R67 ;  /* 0x000000ffff447224 */ /* 0x000fc600078e0043 */
[----:B---3--:R3:W-:Y:S02]  /*104c0*/  STL [R1+0x82c], R184 ;  /* 0x00082cb801007387 */ /* 0x0087e40000100800 */
[----:B---3--:R-:W-:Y:S02]  /*104d0*/  IMAD.MOV.U32 R184, RZ, RZ, R187 ;  /* 0x000000ffffb87224 */ /* 0x008fe400078e00bb */
.L_x_30374:
[----:B---34-:R-:W-:Y:S05]  /*104e0*/  BSYNC B0 ;  /* 0x0000000000007941 */ /* 0x018fea0003800000 */
.L_x_30372:
        /* <DEDUP_REMOVED lines=11> */
.L_x_30376:
[----:B----4-:R3:W-:Y:S04]  /*105a0*/  STL [R1+0x828], R252 ;  /* 0x000828fc01007387 */ /* 0x0107e80000100800 */
[----:B---3--:R-:W3:Y:S01]  /*105b0*/  LDL.LU R252, [R1+0x82c] ;  /* 0x00082c0001fc7983 */ /* 0x008ee20000300800 */
[----:B------:R-:W-:Y:S01]  /*105c0*/  MOV R67, R66 ;  /* 0x0000004200437202 */ /* 0x000fe20000000f00 */
[----:B------:R-:W-:Y:S02]  /*105d0*/  IMAD.MOV.U32 R187, RZ, RZ, R186 ;  /* 0x000000ffffbb7224 */ /* 0x000fe400078e00ba */
[----:B---3--:R3:W-:Y:S04]  /*105e0*/  STL [R1+0x830], R252 ;  /* 0x000830fc01007387 */ /* 0x0087e80000100800 */
.L_x_30377:
[----:B----4-:R-:W-:Y:S05]  /*105f0*/  BSYNC B0 ;  /* 0x0000000000007941 */ /* 0x010fea0003800000 */
.L_x_30375:
        /* <DEDUP_REMOVED lines=11> */
.L_x_30379:
[----:B---3--:R-:W3:Y:S04]  /*106b0*/  LDL.LU R186, [R1+0x830] ;  /* 0x0008300001ba7983 */ /* 0x008ee80000300800 */
[----:B------:R4:W5:Y:S01]  /*106c0*/  LDL.LU R252, [R1+0x828] ;  /* 0x0008280001fc7983 */ /* 0x0009620000300800 */
[----:B------:R-:W-:-:S03]  /*106d0*/  IMAD.MOV.U32 R66, RZ, RZ, R65 ;  /* 0x000000ffff427224 */ /* 0x000fc600078e0041 */
[----:B---3--:R3:W-:Y:S02]  /*106e0*/  STL [R1+0x82c], R186 ;  /* 0x00082cba01007387 */ /* 0x0087e40000100800 */
[----:B---3--:R-:W-:Y:S02]  /*106f0*/  IMAD.MOV.U32 R186, RZ, RZ, R189 ;  /* 0x000000ffffba7224 */ /* 0x008fe400078e00bd */
.L_x_30380:
[----:B---34-:R-:W-:Y:S05]  /*10700*/  BSYNC B0 ;  /* 0x0000000000007941 */ /* 0x018fea0003800000 */
.L_x_30378:
        /* <DEDUP_REMOVED lines=11> */
.L_x_30382:
[----:B----4-:R3:W-:Y:S04]  /*107c0*/  STL [R1+0x828], R252 ;  /* 0x000828fc01007387 */ /* 0x0107e80000100800 */
[----:B---3--:R-:W3:Y:S01]  /*107d0*/  LDL.LU R252, [R1+0x82c] ;  /* 0x00082c0001fc7983 */ /* 0x008ee20000300800 */
[----:B------:R-:W-:Y:S01]  /*107e0*/  IMAD.MOV.U32 R65, RZ, RZ, R64 ;  /* 0x000000ffff417224 */ /* 0x000fe200078e0040 */
[----:B------:R-:W-:Y:S02]  /*107f0*/  MOV R189, R188 ;  /* 0x000000bc00bd7202 */ /* 0x000fe40000000f00 */
[----:B---3--:R3:W-:Y:S04]  /*10800*/  STL [R1+0x830], R252 ;  /* 0x000830fc01007387 */ /* 0x0087e80000100800 */
.L_x_30383:
[----:B----4-:R-:W-:Y:S05]  /*10810*/  BSYNC B0 ;  /* 0x0000000000007941 */ /* 0x010fea0003800000 */
.L_x_30381:
        /* <DEDUP_REMOVED lines=11> */
.L_x_30385:
[----:B---3--:R-:W3:Y:S04]  /*108d0*/  LDL.LU R188, [R1+0x830] ;  /* 0x0008300001bc7983 */ /* 0x008ee80000300800 */
[----:B------:R4:W5:Y:S01]  /*108e0*/  LDL.LU R252, [R1+0x828] ;  /* 0x0008280001fc7983 */ /* 0x0009620000300800 */
[----:B------:R-:W-:-:S03]  /*108f0*/  IMAD.MOV.U32 R64, RZ, RZ, R63 ;  /* 0x000000ffff407224 */ /* 0x000fc600078e003f */
[----:B---3--:R3:W-:Y:S02]  /*10900*/  STL [R1+0x82c], R188 ;  /* 0x00082cbc01007387 */ /* 0x0087e40000100800 */
[----:B---3--:R-:W-:Y:S02]  /*10910*/  IMAD.MOV.U32 R188, RZ, RZ, R191 ;  /* 0x000000ffffbc7224 */ /* 0x008fe400078e00bf */
.L_x_30386:
[----:B---34-:R-:W-:Y:S05]  /*10920*/  BSYNC B0 ;  /* 0x0000000000007941 */ /* 0x018fea0003800000 */
.L_x_30384:
        /* <DEDUP_REMOVED lines=11> */
.L_x_30388:
[----:B----4-:R3:W-:Y:S04]  /*109e0*/  STL [R1+0x828], R252 ;  /* 0x000828fc01007387 */ /* 0x0107e80000100800 */
[----:B---3--:R-:W3:Y:S01]  /*109f0*/  LDL.LU R252, [R1+0x82c] ;  /* 0x00082c0001fc7983 */ /* 0x008ee20000300800 */
[----:B------:R-:W-:Y:S02]  /*10a00*/  IMAD.MOV.U32 R63, RZ, RZ, R62 ;  /* 0x000000ffff3f7224 */ /* 0x000fe400078e003e */
[----:B------:R-:W-:Y:S01]  /*10a10*/  IMAD.MOV.U32 R191, RZ, RZ, R190 ;  /* 0x000000ffffbf7224 */ /* 0x000fe200078e00be */
[----:B---3--:R3:W-:Y:S04]  /*10a20*/  STL [R1+0x830], R252 ;  /* 0x000830fc01007387 */ /* 0x0087e80000100800 */
.L_x_30389:
[----:B----4-:R-:W-:Y:S05]  /*10a30*/  BSYNC B0 ;  /* 0x0000000000007941 */ /* 0x010fea0003800000 */
.L_x_30387:
        /* <DEDUP_REMOVED lines=11> */
.L_x_30391:
[----:B---3--:R-:W3:Y:S04]  /*10af0*/  LDL.LU R190, [R1+0x830] ;  /* 0x0008300001be7983 */ /* 0x008ee80000300800 */
[----:B------:R4:W5:Y:S01]  /*10b00*/  LDL.LU R252, [R1+0x828] ;  /* 0x0008280001fc7983 */ /* 0x0009620000300800 */
[----:B------:R-:W-:-:S03]  /*10b10*/  IMAD.MOV.U32 R62, RZ, RZ, R61 ;  /* 0x000000ffff3e7224 */ /* 0x000fc600078e003d */
[----:B---3--:R3:W-:Y:S02]  /*10b20*/  STL [R1+0x82c], R190 ;  /* 0x00082cbe01007387 */ /* 0x0087e40000100800 */
[----:B---3--:R-:W-:Y:S02]  /*10b30*/  IMAD.MOV.U32 R190, RZ, RZ, R193 ;  /* 0x000000ffffbe7224 */ /* 0x008fe400078e00c1 */
.L_x_30392:
[----:B---34-:R-:W-:Y:S05]  /*10b40*/  BSYNC B0 ;  /* 0x0000000000007941 */ /* 0x018fea0003800000 */
.L_x_30390:
        /* <DEDUP_REMOVED lines=11> */
.L_x_30394:
[----:B----4-:R3:W-:Y:S04]  /*10c00*/  STL [R1+0x828], R252 ;  /* 0x000828fc01007387 */ /* 0x0107e80000100800 */
[----:B---3--:R-:W3:Y:S01]  /*10c10*/  LDL.LU R252, [R1+0x82c] ;  /* 0x00082c0001fc7983 */ /* 0x008ee20000300800 */
[----:B------:R-:W-:Y:S02]  /*10c20*/  IMAD.MOV.U32 R61, RZ, RZ, R60 ;  /* 0x000000ffff3d7224 */ /* 0x000fe400078e003c */
[----:B------:R-:W-:Y:S01]  /*10c30*/  IMAD.MOV.U32 R193, RZ, RZ, R192 ;  /* 0x000000ffffc17224 */ /* 0x000fe200078e00c0 */
[----:B---3--:R3:W-:Y:S04]  /*10c40*/  STL [R1+0x830], R252 ;  /* 0x000830fc01007387 */ /* 0x0087e80000100800 */
.L_x_30395:
[----:B----4-:R-:W-:Y:S05]  /*10c50*/  BSYNC B0 ;  /* 0x0000000000007941 */ /* 0x010fea0003800000 */
.L_x_30393:
        /* <DEDUP_REMOVED lines=11> */
.L_x_30397:
[----:B---3--:R-:W3:Y:S04]  /*10d10*/  LDL.LU R192, [R1+0x830] ;  /* 0x0008300001c07983 */ /* 0x008ee80000300800 */
[----:B------:R4:W5:Y:S01]  /*10d20*/  LDL.LU R252, [R1+0x828] ;  /* 0x0008280001fc7983 */ /* 0x0009620000300800 */
[----:B------:R-:W-:-:S03]  /*10d30*/  MOV R60, R59 ;  /* 0x0000003b003c7202 */ /* 0x000fc60000000f00 */
[----:B---3--:R3:W-:Y:S02]  /*10d40*/  STL [R1+0x82c], R192 ;  /* 0x00082cc001007387 */ /* 0x0087e40000100800 */
[----:B---3--:R-:W-:Y:S02]  /*10d50*/  IMAD.MOV.U32 R192, RZ, RZ, R195 ;  /* 0x000000ffffc07224 */ /* 0x008fe400078e00c3 */
.L_x_30398:
[----:B---34-:R-:W-:Y:S05]  /*10d60*/  BSYNC B0 ;  /* 0x0000000000007941 */ /* 0x018fea0003800000 */
.L_x_30396:
        /* <DEDUP_REMOVED lines=11> */
.L_x_30400:
[----:B----4-:R3:W-:Y:S04]  /*10e20*/  STL [R1+0x828], R252 ;  /* 0x000828fc01007387 */ /* 0x0107e80000100800 */
[----:B---3--:R-:W3:Y:S01]  /*10e30*/  LDL.LU R252, [R1+0x82c] ;  /* 0x00082c0001fc7983 */ /* 0x008ee20000300800 */
[----:B------:R-:W-:Y:S02]  /*10e40*/  IMAD.MOV.U32 R59, RZ, RZ, R58 ;  /* 0x000000ffff3b7224 */ /* 0x000fe400078e003a */
[----:B------:R-:W-:Y:S01]  /*10e50*/  IMAD.MOV.U32 R195, RZ, RZ, R194 ;  /* 0x000000ffffc37224 */ /* 0x000fe200078e00c2 */
[----:B---3--:R3:W-:Y:S04]  /*10e60*/  STL [R1+0x830], R252 ;  /* 0x000830fc01007387 */ /* 0x0087e80000100800 */
.L_x_30401:
[----:B----4-:R-:W-:Y:S05]  /*10e70*/  BSYNC B0 ;  /* 0x0000000000007941 */ /* 0x010fea0003800000 */
.L_x_30399:
        /* <DEDUP_REMOVED lines=11> */
.L_x_30403:
[----:B---3--:R-:W3:Y:S04]  /*10f30*/  LDL.LU R194, [R1+0x830] ;  /* 0x0008300001c27983 */ /* 0x008ee80000300800 */
[----:B------:R4:W5:Y:S01]  /*10f40*/  LDL.LU R252, [R1+0x828] ;  /* 0x0008280001fc7983 */ /* 0x0009620000300800 */
[----:B------:R-:W-:-:S03]  /*10f50*/  IMAD.MOV.U32 R58, RZ, RZ, R57 ;  /* 0x000000ffff3a7224 */ /* 0x000fc600078e0039 */
[----:B---3--:R3:W-:Y:S02]  /*10f60*/  STL [R1+0x82c], R194 ;  /* 0x00082cc201007387 */ /* 0x0087e40000100800 */
[----:B---3--:R-:W-:Y:S02]  /*10f70*/  MOV R194, R197 ;  /* 0x000000c500c27202 */ /* 0x008fe40000000f00 */
.L_x_30404:
[----:B---34-:R-:W-:Y:S05]  /*10f80*/  BSYNC B0 ;  /* 0x0000000000007941 */ /* 0x018fea0003800000 */
.L_x_30402:
        /* <DEDUP_REMOVED lines=11> */
.L_x_30406:
[----:B----4-:R3:W-:Y:S04]  /*11040*/  STL [R1+0x828], R252 ;  /* 0x000828fc01007387 */ /* 0x0107e80000100800 */
[----:B---3--:R-:W3:Y:S01]  /*11050*/  LDL.LU R252, [R1+0x82c] ;  /* 0x00082c0001fc7983 */ /* 0x008ee20000300800 */
[----:B------:R-:W-:Y:S02]  /*11060*/  IMAD.MOV.U32 R57, RZ, RZ, R56 ;  /* 0x000000ffff397224 */ /* 0x000fe400078e0038 */
[----:B------:R-:W-:Y:S01]  /*11070*/  IMAD.MOV.U32 R197, RZ, RZ, R196 ;  /* 0x000000ffffc57224 */ /* 0x000fe200078e00c4 */
[----:B---3--:R3:W-:Y:S04]  /*11080*/  STL [R1+0x830], R252 ;  /* 0x000830fc01007387 */ /* 0x0087e80000100800 */
.L_x_30407:
[----:B----4-:R-:W-:Y:S05]  /*11090*/  BSYNC B0 ;  /* 0x0000000000007941 */ /* 0x010fea0003800000 */
.L_x_30405:
        /* <DEDUP_REMOVED lines=11> */
.L_x_30409:
[----:B---3--:R-:W3:Y:S04]  /*11150*/  LDL.LU R196, [R1+0x830] ;  /* 0x0008300001c47983 */ /* 0x008ee80000300800 */
[----:B------:R4:W5:Y:S01]  /*11160*/  LDL.LU R252, [R1+0x828] ;  /* 0x0008280001fc7983 */ /* 0x0009620000300800 */
[----:B------:R-:W-:-:S03]  /*11170*/  IMAD.MOV.U32 R56, RZ, RZ, R55 ;  /* 0x000000ffff387224 */ /* 0x000fc600078e0037 */
[----:B---3--:R3:W-:Y:S02]  /*11180*/  STL [R1+0x82c], R196 ;  /* 0x00082cc401007387 */ /* 0x0087e40000100800 */
[----:B---3--:R-:W-:Y:S02]  /*11190*/  IMAD.MOV.U32 R196, RZ, RZ, R199 ;  /* 0x000000ffffc47224 */ /* 0x008fe400078e00c7 */
.L_x_30410:
[----:B---34-:R-:W-:Y:S05]  /*111a0*/  BSYNC B0 ;  /* 0x0000000000007941 */ /* 0x018fea0003800000 */
.L_x_30408:
        /* <DEDUP_REMOVED lines=11> */
.L_x_30412:
[----:B----4-:R3:W-:Y:S04]  /*11260*/  STL [R1+0x828], R252 ;  /* 0x000828fc01007387 */ /* 0x0107e80000100800 */
[----:B---3--:R-:W3:Y:S01]  /*11270*/  LDL.LU R252, [R1+0x82c] ;  /* 0x00082c0001fc7983 */ /* 0x008ee20000300800 */
[----:B------:R-:W-:Y:S02]  /*11280*/  IMAD.MOV.U32 R55, RZ, RZ, R54 ;  /* 0x000000ffff377224 */ /* 0x000fe400078e0036 */
[----:B------:R-:W-:Y:S01]  /*11290*/  IMAD.MOV.U32 R199, RZ, RZ, R198 ;  /* 0x000000ffffc77224 */ /* 0x000fe200078e00c6 */
[----:B---3--:R3:W-:Y:S04]  /*112a0*/  STL [R1+0x830], R252 ;  /* 0x000830fc01007387 */ /* 0x0087e80000100800 */
.L_x_30413:
[----:B----4-:R-:W-:Y:S05]  /*112b0*/  BSYNC B0 ;  /* 0x0000000000007941 */ /* 0x010fea0003800000 */
.L_x_30411:
        /* <DEDUP_REMOVED lines=11> */
.L_x_30415:
[----:B---3--:R-:W3:Y:S04]  /*11370*/  LDL.LU R198, [R1+0x830] ;  /* 0x0008300001c67983 */ /* 0x008ee80000300800 */
[----:B------:R4:W5:Y:S01]  /*11380*/  LDL.LU R252, [R1+0x828] ;  /* 0x0008280001fc7983 */ /* 0x0009620000300800 */
[----:B------:R-:W-:-:S03]  /*11390*/  IMAD.MOV.U32 R54, RZ, RZ, R53 ;  /* 0x000000ffff367224 */ /* 0x000fc600078e0035 */
[----:B---3--:R3:W-:Y:S02]  /*113a0*/  STL [R1+0x82c], R198 ;  /* 0x00082cc601007387 */ /* 0x0087e40000100800 */
[----:B---3--:R-:W-:Y:S02]  /*113b0*/  IMAD.MOV.U32 R198, RZ, RZ, R201 ;  /* 0x000000ffffc67224 */ /* 0x008fe400078e00c9 */
.L_x_30416:
[----:B---34-:R-:W-:Y:S05]  /*113c0*/  BSYNC B0 ;  /* 0x0000000000007941 */ /* 0x018fea0003800000 */
.L_x_30414:
        /* <DEDUP_REMOVED lines=11> */
.L_x_30418:
[----:B----4-:R3:W-:Y:S04]  /*11480*/  STL [R1+0x828], R252 ;  /* 0x000828fc01007387 */ /* 0x0107e80000100800 */
[----:B---3--:R-:W3:Y:S01]  /*11490*/  LDL.LU R252, [R1+0x82c] ;  /* 0x00082c0001fc7983 */ /* 0x008ee20000300800 */
[----:B------:R-:W-:Y:S01]  /*114a0*/  MOV R53, R52 ;  /* 0x0000003400357202 */ /* 0x000fe20000000f00 */
[----:B------:R-:W-:Y:S02]  /*114b0*/  IMAD.MOV.U32 R201, RZ, RZ, R200 ;  /* 0x000000ffffc97224 */ /* 0x000fe400078e00c8 */
[----:B---3--:R3:W-:Y:S04]  /*114c0*/  STL [R1+0x830], R252 ;  /* 0x000830fc01007387 */ /* 0x0087e80000100800 */
.L_x_30419:
[----:B----4-:R-:W-:Y:S05]  /*114d0*/  BSYNC B0 ;  /* 0x0000000000007941 */ /* 0x010fea0003800000 */
.L_x_30417:
        /* <DEDUP_REMOVED lines=11> */
.L_x_30421:
[----:B---3--:R-:W3:Y:S04]  /*11590*/  LDL.LU R200, [R1+0x830] ;  /* 0x0008300001c87983 */ /* 0x008ee80000300800 */
[----:B------:R4:W5:Y:S01]  /*115a0*/  LDL.LU R252, [R1+0x828] ;  /* 0x0008280001fc7983 */ /* 0x0009620000300800 */
[----:B------:R-:W-:-:S03]  /*115b0*/  IMAD.MOV.U32 R52, RZ, RZ, R51 ;  /* 0x000000ffff347224 */ /* 0x000fc600078e0033 */
[----:B---3--:R3:W-:Y:S02]  /*115c0*/  STL [R1+0x82c], R200 ;  /* 0x00082cc801007387 */ /* 0x0087e40000100800 */
[----:B---3--:R-:W-:Y:S02]  /*115d0*/  IMAD.MOV.U32 R200, RZ, RZ, R203 ;  /* 0x000000ffffc87224 */ /* 0x008fe400078e00cb */
.L_x_30422:
[----:B---34-:R-:W-:Y:S05]  /*115e0*/  BSYNC B0 ;  /* 0x0000000000007941 */ /* 0x018fea0003800000 */
.L_x_30420:
        /* <DEDUP_REMOVED lines=11> */
.L_x_30424:
[----:B----4-:R3:W-:Y:S04]  /*116a0*/  STL [R1+0x828], R252 ;  /* 0x000828fc01007387 */ /* 0x0107e80000100800 */
[----:B---3--:R-:W3:Y:S01]  /*116b0*/  LDL.LU R252, [R1+0x82c] ;  /* 0x00082c0001fc7983 */ /* 0x008ee20000300800 */
[----:B------:R-:W-:Y:S01]  /*116c0*/  IMAD.MOV.U32 R51, RZ, RZ, R50 ;  /* 0x000000ffff337224 */ /* 0x000fe200078e0032 */
[----:B------:R-:W-:Y:S02]  /*116d0*/  MOV R203, R202 ;  /* 0x000000ca00cb7202 */ /* 0x000fe40000000f00 */
[----:B---3--:R3:W-:Y:S04]  /*116e0*/  STL [R1+0x830], R252 ;  /* 0x000830fc01007387 */ /* 0x0087e80000100800 */
.L_x_30425:
[----:B----4-:R-:W-:Y:S05]  /*116f0*/  BSYNC B0 ;  /* 0x0000000000007941 */ /* 0x010fea0003800000 */
.L_x_30423:
        /* <DEDUP_REMOVED lines=11> */
.L_x_30427:
[----:B---3--:R-:W3:Y:S04]  /*117b0*/  LDL.LU R202, [R1+0x830] ;  /* 0x0008300001ca7983 */ /* 0x008ee80000300800 */
[----:B------:R4:W5:Y:S01]  /*117c0*/  LDL.LU R252, [R1+0x828] ;  /* 0x0008280001fc7983 */ /* 0x0009620000300800 */
[----:B------:R-:W-:-:S03]  /*117d0*/  IMAD.MOV.U32 R50, RZ, RZ, R49 ;  /* 0x000000ffff327224 */ /* 0x000fc600078e0031 */
[----:B---3--:R3:W-:Y:S02]  /*117e0*/  STL [R1+0x82c], R202 ;  /* 0x00082cca01007387 */ /* 0x0087e40000100800 */
[----:B---3--:R-:W-:Y:S02]  /*117f0*/  IMAD.MOV.U32 R202, RZ, RZ, R205 ;  /* 0x000000ffffca7224 */ /* 0x008fe400078e00cd */
.L_x_30428:
[----:B---34-:R-:W-:Y:S05]  /*11800*/  BSYNC B0 ;  /* 0x0000000000007941 */ /* 0x018fea0003800000 */
.L_x_30426:
        /* <DEDUP_REMOVED lines=11> */
.L_x_30430:
[----:B----4-:R3:W-:Y:S04]  /*118c0*/  STL [R1+0x828], R252 ;  /* 0x000828fc01007387 */ /* 0x0107e80000100800 */
[----:B---3--:R-:W3:Y:S01]  /*118d0*/  LDL.LU R252, [R1+0x82c] ;  /* 0x00082c0001fc7983 */ /* 0x008ee20000300800 */
[----:B------:R-:W-:Y:S02]  /*118e0*/  IMAD.MOV.U32 R49, RZ, RZ, R48 ;  /* 0x000000ffff317224 */ /* 0x000fe400078e0030 */
[----:B------:R-:W-:Y:S01]  /*118f0*/  IMAD.MOV.U32 R205, RZ, RZ, R204 ;  /* 0x000000ffffcd7224 */ /* 0x000fe200078e00cc */
[----:B---3--:R3:W-:Y:S04]  /*11900*/  STL [R1+0x830], R252 ;  /* 0x000830fc01007387 */ /* 0x0087e80000100800 */
.L_x_30431:
[----:B----4-:R-:W-:Y:S05]  /*11910*/  BSYNC B0 ;  /* 0x0000000000007941 */ /* 0x010fea0003800000 */
.L_x_30429:
        /* <DEDUP_REMOVED lines=11> */
.L_x_30433:
[----:B---3--:R-:W3:Y:S04]  /*119d0*/  LDL.LU R204, [R1+0x830] ;  /* 0x0008300001cc7983 */ /* 0x008ee80000300800 */
[----:B------:R4:W5:Y:S01]  /*119e0*/  LDL.LU R252, [R1+0x828] ;  /* 0x0008280001fc7983 */ /* 0x0009620000300800 */
[----:B------:R-:W-:-:S03]  /*119f0*/  IMAD.MOV.U32 R48, RZ, RZ, R47 ;  /* 0x000000ffff307224 */ /* 0x000fc600078e002f */
[----:B---3--:R3:W-:Y:S02]  /*11a00*/  STL [R1+0x82c], R204 ;  /* 0x00082ccc01007387 */ /* 0x0087e40000100800 */
[----:B---3--:R-:W-:Y:S02]  /*11a10*/  IMAD.MOV.U32 R204, RZ, RZ, R207 ;  /* 0x000000ffffcc7224 */ /* 0x008fe400078e00cf */
.L_x_30434:
[----:B---34-:R-:W-:Y:S05]  /*11a20*/  BSYNC B0 ;  /* 0x0000000000007941 */ /* 0x018fea0003800000 */
.L_x_30432:
        /* <DEDUP_REMOVED lines=11> */
.L_x_30436:
[----:B----4-:R3:W-:Y:S04]  /*11ae0*/  STL [R1+0x828], R252 ;  /* 0x000828fc01007387 */ /* 0x0107e80000100800 */
[----:B---3--:R-:W3:Y:S01]  /*11af0*/  LDL.LU R252, [R1+0x82c] ;  /* 0x00082c0001fc7983 */ /* 0x008ee20000300800 */
[----:B------:R-:W-:Y:S02]  /*11b00*/  IMAD.MOV.U32 R47, RZ, RZ, R46 ;  /* 0x000000ffff2f7224 */ /* 0x000fe400078e002e */
[----:B------:R-:W-:Y:S01]  /*11b10*/  IMAD.MOV.U32 R207, RZ, RZ, R206 ;  /* 0x000000ffffcf7224 */ /* 0x000fe200078e00ce */
[----:B---3--:R3:W-:Y:S04]  /*11b20*/  STL [R1+0x830], R252 ;  /* 0x000830fc01007387 */ /* 0x0087e80000100800 */
.L_x_30437:
[----:B----4-:R-:W-:Y:S05]  /*11b30*/  BSYNC B0 ;  /* 0x0000000000007941 */ /* 0x010fea0003800000 */
.L_x_30435:
        /* <DEDUP_REMOVED lines=11> */
.L_x_30439:
[----:B---3--:R-:W3:Y:S04]  /*11bf0*/  LDL.LU R206, [R1+0x830] ;  /* 0x0008300001ce7983 */ /* 0x008ee80000300800 */
[----:B------:R4:W5:Y:S01]  /*11c00*/  LDL.LU R252, [R1+0x828] ;  /* 0x0008280001fc7983 */ /* 0x0009620000300800 */
[----:B------:R-:W-:-:S03]  /*11c10*/  MOV R46, R45 ;  /* 0x0000002d002e7202 */ /* 0x000fc60000000f00 */
[----:B---3--:R3:W-:Y:S02]  /*11c20*/  STL [R1+0x82c], R206 ;  /* 0x00082cce01007387 */ /* 0x0087e40000100800 */
[----:B---3--:R-:W-:Y:S02]  /*11c30*/  IMAD.MOV.U32 R206, RZ, RZ, R209 ;  /* 0x000000ffffce7224 */ /* 0x008fe400078e00d1 */
.L_x_30440:
[----:B---34-:R-:W-:Y:S05]  /*11c40*/  BSYNC B0 ;  /* 0x0000000000007941 */ /* 0x018fea0003800000 */
.L_x_30438:
        /* <DEDUP_REMOVED lines=11> */
.L_x_30442:
[----:B----4-:R3:W-:Y:S04]  /*11d00*/  STL [R1+0x828], R252 ;  /* 0x000828fc01007387 */ /* 0x0107e80000100800 */
[----:B---3--:R-:W3:Y:S01]  /*11d10*/  LDL.LU R252, [R1+0x82c] ;  /* 0x00082c0001fc7983 */ /* 0x008ee20000300800 */
[----:B------:R-:W-:Y:S02]  /*11d20*/  IMAD.MOV.U32 R45, RZ, RZ, R44 ;  /* 0x000000ffff2d7224 */ /* 0x000fe400078e002c */
[----:B------:R-:W-:Y:S01]  /*11d30*/  IMAD.MOV.U32 R209, RZ, RZ, R208 ;  /* 0x000000ffffd17224 */ /* 0x000fe200078e00d0 */
[----:B---3--:R3:W-:Y:S04]  /*11d40*/  STL [R1+0x830], R252 ;  /* 0x000830fc01007387 */ /* 0x0087e80000100800 */
.L_x_30443:
[----:B----4-:R-:W-:Y:S05]  /*11d50*/  BSYNC B0 ;  /* 0x0000000000007941 */ /* 0x010fea0003800000 */
.L_x_30441:
        /* <DEDUP_REMOVED lines=11> */
.L_x_30445:
[----:B---3--:R-:W3:Y:S04]  /*11e10*/  LDL.LU R208, [R1+0x830] ;  /* 0x0008300001d07983 */ /* 0x008ee80000300800 */
[----:B------:R4:W5:Y:S01]  /*11e20*/  LDL.LU R252, [R1+0x828] ;  /* 0x0008280001fc7983 */ /* 0x0009620000300800 */
[----:B------:R-:W-:-:S03]  /*11e30*/  IMAD.MOV.U32 R44, RZ, RZ, R43 ;  /* 0x000000ffff2c7224 */ /* 0x000fc600078e002b */
[----:B---3--:R3:W-:Y:S02]  /*11e40*/  STL [R1+0x82c], R208 ;  /* 0x00082cd001007387 */ /* 0x0087e40000100800 */
[----:B---3--:R-:W-:Y:S02]  /*11e50*/  MOV R208, R211 ;  /* 0x000000d300d07202 */ /* 0x008fe40000000f00 */
.L_x_30446:
[----:B---34-:R-:W-:Y:S05]  /*11e60*/  BSYNC B0 ;  /* 0x0000000000007941 */ /* 0x018fea0003800000 */
.L_x_30444:
        /* <DEDUP_REMOVED lines=11> */
.L_x_30448:
[----:B----4-:R3:W-:Y:S04]  /*11f20*/  STL [R1+0x828], R252 ;  /* 0x000828fc01007387 */ /* 0x0107e80000100800 */
[----:B---3--:R-:W3:Y:S01]  /*11f30*/  LDL.LU R252, [R1+0x82c] ;  /* 0x00082c0001fc7983 */ /* 0x008ee20000300800 */
[----:B------:R-:W-:Y:S02]  /*11f40*/  IMAD.MOV.U32 R43, RZ, RZ, R42 ;  /* 0x000000ffff2b7224 */ /* 0x000fe400078e002a */
[----:B------:R-:W-:Y:S01]  /*11f50*/  IMAD.MOV.U32 R211, RZ, RZ, R210 ;  /* 0x000000ffffd37224 */ /* 0x000fe200078e00d2 */
[----:B---3--:R3:W-:Y:S04]  /*11f60*/  STL [R1+0x830], R252 ;  /* 0x000830fc01007387 */ /* 0x0087e80000100800 */
.L_x_30449:
[----:B----4-:R-:W-:Y:S05]  /*11f70*/  BSYNC B0 ;  /* 0x0000000000007941 */ /* 0x010fea0003800000 */
.L_x_30447:
        /* <DEDUP_REMOVED lines=11> */
.L_x_30451:
[----:B---3--:R-:W3:Y:S04]  /*12030*/  LDL.LU R210, [R1+0x830] ;  /* 0x0008300001d27983 */ /* 0x008ee80000300800 */
[----:B------:R4:W5:Y:S01]  /*12040*/  LDL.LU R252, [R1+0x828] ;  /* 0x0008280001fc7983 */ /* 0x0009620000300800 */
[----:B------:R-:W-:-:S03]  /*12050*/  IMAD.MOV.U32 R42, RZ, RZ, R41 ;  /* 0x000000ffff2a7224 */ /* 0x000fc600078e0029 */
[----:B---3--:R3:W-:Y:S02]  /*12060*/  STL [R1+0x82c], R210 ;  /* 0x00082cd201007387 */ /* 0x0087e40000100800 */
[----:B---3--:R-:W-:Y:S02]  /*12070*/  IMAD.MOV.U32 R210, RZ, RZ, R213 ;  /* 0x000000ffffd27224 */ /* 0x008fe400078e00d5 */
.L_x_30452:
[----:B---34-:R-:W-:Y:S05]  /*12080*/  BSYNC B0 ;  /* 0x0000000000007941 */ /* 0x018fea0003800000 */
.L_x_30450:
        /* <DEDUP_REMOVED lines=11> */
.L_x_30454:
[----:B----4-:R3:W-:Y:S04]  /*12140*/  STL [R1+0x828], R252 ;  /* 0x000828fc01007387 */ /* 0x0107e80000100800 */
[----:B---3--:R-:W3:Y:S01]  /*12150*/  LDL.LU R252, [R1+0x82c] ;  /* 0x00082c0001fc7983 */ /* 0x008ee20000300800 */
[----:B------:R-:W-:Y:S02]  /*12160*/  IMAD.MOV.U32 R41, RZ, RZ, R40 ;  /* 0x000000ffff297224 */ /* 0x000fe400078e0028 */
[----:B------:R-:W-:Y:S01]  /*12170*/  IMAD.MOV.U32 R213, RZ, RZ, R212 ;  /* 0x000000ffffd57224 */ /* 0x000fe200078e00d4 */
[----:B---3--:R3:W-:Y:S04]  /*12180*/  STL [R1+0x830], R252 ;  /* 0x000830fc01007387 */ /* 0x0087e80000100800 */
.L_x_30455:
[----:B----4-:R-:W-:Y:S05]  /*12190*/  BSYNC B0 ;  /* 0x0000000000007941 */ /* 0x010fea0003800000 */
.L_x_30453:
        /* <DEDUP_REMOVED lines=11> */
.L_x_30457:
[----:B---3--:R-:W3:Y:S04]  /*12250*/  LDL.LU R212, [R1+0x830] ;  /* 0x0008300001d47983 */ /* 0x008ee80000300800 */
[----:B------:R4:W5:Y:S01]  /*12260*/  LDL.LU R252, [R1+0x828] ;  /* 0x0008280001fc7983 */ /* 0x0009620000300800 */
[----:B------:R-:W-:-:S03]  /*12270*/  IMAD.MOV.U32 R40, RZ, RZ, R39 ;  /* 0x000000ffff287224 */ /* 0x000fc600078e0027 */
[----:B---3--:R3:W-:Y:S02]  /*12280*/  STL [R1+0x82c], R212 ;  /* 0x00082cd401007387 */ /* 0x0087e40000100800 */
[----:B---3--:R-:W-:Y:S02]  /*12290*/  IMAD.MOV.U32 R212, RZ, RZ, R215 ;  /* 0x000000ffffd47224 */ /* 0x008fe400078e00d7 */
.L_x_30458:
[----:B---34-:R-:W-:Y:S05]  /*122a0*/  BSYNC B0 ;  /* 0x0000000000007941 */ /* 0x018fea0003800000 */
.L_x_30456:
        /* <DEDUP_REMOVED lines=11> */
.L_x_30460:
[----:B----4-:R3:W-:Y:S04]  /*12360*/  STL [R1+0x828], R252 ;  /* 0x000828fc01007387 */ /* 0x0107e80000100800 */
[----:B---3--:R-:W3:Y:S01]  /*12370*/  LDL.LU R252, [R1+0x82c] ;  /* 0x00082c0001fc7983 */ /* 0x008ee20000300800 */
[----:B------:R-:W-:Y:S01]  /*12380*/  MOV R39, R38 ;  /* 0x0000002600277202 */ /* 0x000fe20000000f00 */
[----:B------:R-:W-:Y:S02]  /*12390*/  IMAD.MOV.U32 R215, RZ, RZ, R214 ;  /* 0x000000ffffd77224 */ /* 0x000fe400078e00d6 */
[----:B---3--:R3:W-:Y:S04]  /*123a0*/  STL [R1+0x830], R252 ;  /* 0x000830fc01007387 */ /* 0x0087e80000100800 */
.L_x_30461:
[----:B----4-:R-:W-:Y:S05]  /*123b0*/  BSYNC B0 ;  /* 0x0000000000007941 */ /* 0x010fea0003800000 */
.L_x_30459:
        /* <DEDUP_REMOVED lines=11> */
.L_x_30463:
[----:B---3--:R-:W3:Y:S04]  /*12470*/  LDL.LU R214, [R1+0x830] ;  /* 0x0008300001d67983 */ /* 0x008ee80000300800 */
[----:B------:R4:W5:Y:S01]  /*12480*/  LDL.LU R252, [R1+0x828] ;  /* 0x0008280001fc7983 */ /* 0x0009620000300800 */
[----:B------:R-:W-:-:S03]  /*12490*/  IMAD.MOV.U32 R38, RZ, RZ, R37 ;  /* 0x000000ffff267224 */ /* 0x000fc600078e0025 */
[----:B---3--:R3:W-:Y:S02]  /*124a0*/  STL [R1+0x82c], R214 ;  /* 0x00082cd601007387 */ /* 0x0087e40000100800 */
[----:B---3--:R-:W-:Y:S02]  /*124b0*/  IMAD.MOV.U32 R214, RZ, RZ, R217 ;  /* 0x000000ffffd67224 */ /* 0x008fe400078e00d9 */
.L_x_30464:
[----:B---34-:R-:W-:Y:S05]  /*124c0*/  BSYNC B0 ;  /* 0x0000000000007941 */ /* 0x018fea0003800000 */
.L_x_30462:
        /* <DEDUP_REMOVED lines=11> */
.L_x_30466:
[----:B----4-:R3:W-:Y:S04]  /*12580*/  STL [R1+0x828], R252 ;  /* 0x000828fc01007387 */ /* 0x0107e80000100800 */
[----:B---3--:R-:W3:Y:S01]  /*12590*/  LDL.LU R252, [R1+0x82c] ;  /* 0x00082c0001fc7983 */ /* 0x008ee20000300800 */
[----:B------:R-:W-:Y:S01]  /*125a0*/  IMAD.MOV.U32 R37, RZ, RZ, R36 ;  /* 0x000000ffff257224 */ /* 0x000fe200078e0024 */
[----:B------:R-:W-:Y:S02]  /*125b0*/  MOV R217, R216 ;  /* 0x000000d800d97202 */ /* 0x000fe40000000f00 */
[----:B---3--:R3:W-:Y:S04]  /*125c0*/  STL [R1+0x830], R252 ;  /* 0x000830fc01007387 */ /* 0x0087e80000100800 */
.L_x_30467:
[----:B----4-:R-:W-:Y:S05]  /*125d0*/  BSYNC B0 ;  /* 0x0000000000007941 */ /* 0x010fea0003800000 */
.L_x_30465:
        /* <DEDUP_REMOVED lines=11> */
.L_x_30469:
[----:B---3--:R-:W3:Y:S04]  /*12690*/  LDL.LU R216, [R1+0x830] ;  /* 0x0008300001d87983 */ /* 0x008ee80000300800 */
[----:B------:R4:W5:Y:S01]  /*126a0*/  LDL.LU R252, [R1+0x828] ;  /* 0x0008280001fc7983 */ /* 0x0009620000300800 */
[----:B------:R-:W-:-:S03]  /*126b0*/  IMAD.MOV.U32 R36, RZ, RZ, R35 ;  /* 0x000000ffff247224 */ /* 0x000fc600078e0023 */
[----:B---3--:R3:W-:Y:S02]  /*126c0*/  STL [R1+0x82c], R216 ;  /* 0x00082cd801007387 */ /* 0x0087e40000100800 */
[----:B---3--:R-:W-:Y:S02]  /*126d0*/  IMAD.MOV.U32 R216, RZ, RZ, R219 ;  /* 0x000000ffffd87224 */ /* 0x008fe400078e00db */
.L_x_30470:
[----:B---34-:R-:W-:Y:S05]  /*126e0*/  BSYNC B0 ;  /* 0x0000000000007941 */ /* 0x018fea0003800000 */
.L_x_30468:
        /* <DEDUP_REMOVED lines=11> */
.L_x_30472:
[----:B----4-:R3:W-:Y:S04]  /*127a0*/  STL [R1+0x828], R252 ;  /* 0x000828fc01007387 */ /* 0x0107e80000100800 */
[----:B---3--:R-:W3:Y:S01]  /*127b0*/  LDL.LU R252, [R1+0x82c] ;  /* 0x00082c0001fc7983 */ /* 0x008ee20000300800 */
[----:B------:R-:W-:Y:S02]  /*127c0*/  IMAD.MOV.U32 R35, RZ, RZ, R34 ;  /* 0x000000ffff237224 */ /* 0x000fe400078e0022 */
[----:B------:R-:W-:Y:S01]  /*127d0*/  IMAD.MOV.U32 R219, RZ, RZ, R218 ;  /* 0x000000ffffdb7224 */ /* 0x000fe200078e00da */
[----:B---3--:R3:W-:Y:S04]  /*127e0*/  STL [R1+0x830], R252 ;  /* 0x000830fc01007387 */ /* 0x0087e80000100800 */
.L_x_30473:
[----:B----4-:R-:W-:Y:S05]  /*127f0*/  BSYNC B0 ;  /* 0x0000000000007941 */ /* 0x010fea0003800000 */
.L_x_30471:
        /* <DEDUP_REMOVED lines=11> */
.L_x_30475:
[----:B---3--:R-:W3:Y:S04]  /*128b0*/  LDL.LU R218, [R1+0x830] ;  /* 0x0008300001da7983 */ /* 0x008ee80000300800 */
[----:B------:R4:W5:Y:S01]  /*128c0*/  LDL.LU R252, [R1+0x828] ;  /* 0x0008280001fc7983 */ /* 0x0009620000300800 */
[----:B------:R-:W-:-:S03]  /*128d0*/  IMAD.MOV.U32 R34, RZ, RZ, R33 ;  /* 0x000000ffff227224 */ /* 0x000fc600078e0021 */
[----:B---3--:R3:W-:Y:S02]  /*128e0*/  STL [R1+0x82c], R218 ;  /* 0x00082cda01007387 */ /* 0x0087e40000100800 */
[----:B---3--:R-:W-:Y:S02]  /*128f0*/  IMAD.MOV.U32 R218, RZ, RZ, R221 ;  /* 0x000000ffffda7224 */ /* 0x008fe400078e00dd */
.L_x_30476:
[----:B---34-:R-:W-:Y:S05]  /*12900*/  BSYNC B0 ;  /* 0x0000000000007941 */ /* 0x018fea0003800000 */
.L_x_30474:
        /* <DEDUP_REMOVED lines=11> */
.L_x_30478:
[----:B----4-:R3:W-:Y:S04]  /*129c0*/  STL [R1+0x828], R252 ;  /* 0x000828fc01007387 */ /* 0x0107e80000100800 */
[----:B---3--:R-:W3:Y:S01]  /*129d0*/  LDL.LU R252, [R1+0x82c] ;  /* 0x00082c0001fc7983 */ /* 0x008ee20000300800 */
[----:B------:R-:W-:Y:S02]  /*129e0*/  IMAD.MOV.U32 R33, RZ, RZ, R32 ;  /* 0x000000ffff217224 */ /* 0x000fe400078e0020 */
[----:B------:R-:W-:Y:S01]  /*129f0*/  IMAD.MOV.U32 R221, RZ, RZ, R220 ;  /* 0x000000ffffdd7224 */ /* 0x000fe200078e00dc */
[----:B---3--:R3:W-:Y:S04]  /*12a00*/  STL [R1+0x830], R252 ;  /* 0x000830fc01007387 */ /* 0x0087e80000100800 */
.L_x_30479:
[----:B----4-:R-:W-:Y:S05]  /*12a10*/  BSYNC B0 ;  /* 0x0000000000007941 */ /* 0x010fea0003800000 */
.L_x_30477:
        /* <DEDUP_REMOVED lines=11> */
.L_x_30481:
[----:B---3--:R-:W3:Y:S04]  /*12ad0*/  LDL.LU R220, [R1+0x830] ;  /* 0x0008300001dc7983 */ /* 0x008ee80000300800 */
[----:B------:R4:W5:Y:S01]  /*12ae0*/  LDL.LU R252, [R1+0x828] ;  /* 0x0008280001fc7983 */ /* 0x0009620000300800 */
[----:B------:R-:W-:-:S03]  /*12af0*/  MOV R32, R31 ;  /* 0x0000001f00207202 */ /* 0x000fc60000000f00 */
[----:B---3--:R3:W-:Y:S02]  /*12b00*/  STL [R1+0x82c], R220 ;  /* 0x00082cdc01007387 */ /* 0x0087e40000100800 */
[----:B---3--:R-:W-:Y:S02]  /*12b10*/  IMAD.MOV.U32 R220, RZ, RZ, R223 ;  /* 0x000000ffffdc7224 */ /* 0x008fe400078e00df */
.L_x_30482:
[----:B---34-:R-:W-:Y:S05]  /*12b20*/  BSYNC B0 ;  /* 0x0000000000007941 */ /* 0x018fea0003800000 */
.L_x_30480:
        /* <DEDUP_REMOVED lines=11> */
.L_x_30484:
[----:B----4-:R3:W-:Y:S04]  /*12be0*/  STL [R1+0x828], R252 ;  /* 0x000828fc01007387 */ /* 0x0107e80000100800 */
[----:B---3--:R-:W3:Y:S01]  /*12bf0*/  LDL.LU R252, [R1+0x82c] ;  /* 0x00082c0001fc7983 */ /* 0x008ee20000300800 */
[----:B------:R-:W-:Y:S02]  /*12c00*/  IMAD.MOV.U32 R31, RZ, RZ, R30 ;  /* 0x000000ffff1f7224 */ /* 0x000fe400078e001e */
[----:B------:R-:W-:Y:S01]  /*12c10*/  IMAD.MOV.U32 R223, RZ, RZ, R222 ;  /* 0x000000ffffdf7224 */ /* 0x000fe200078e00de */
[----:B---3--:R3:W-:Y:S04]  /*12c20*/  STL [R1+0x830], R252 ;  /* 0x000830fc01007387 */ /* 0x0087e80000100800 */
.L_x_30485:
[----:B----4-:R-:W-:Y:S05]  /*12c30*/  BSYNC B0 ;  /* 0x0000000000007941 */ /* 0x010fea0003800000 */
.L_x_30483:
        /* <DEDUP_REMOVED lines=11> */
.L_x_30487:
[----:B---3--:R-:W3:Y:S04]  /*12cf0*/  LDL.LU R222, [R1+0x830] ;  /* 0x0008300001de7983 */ /* 0x008ee80000300800 */
[----:B------:R4:W5:Y:S01]  /*12d00*/  LDL.LU R252, [R1+0x828] ;  /* 0x0008280001fc7983 */ /* 0x0009620000300800 */
[----:B------:R-:W-:-:S03]  /*12d10*/  IMAD.MOV.U32 R30, RZ, RZ, R29 ;  /* 0x000000ffff1e7224 */ /* 0x000fc600078e001d */
[----:B---3--:R3:W-:Y:S02]  /*12d20*/  STL [R1+0x82c], R222 ;  /* 0x00082cde01007387 */ /* 0x0087e40000100800 */
[----:B---3--:R-:W-:Y:S02]  /*12d30*/  MOV R222, R225 ;  /* 0x000000e100de7202 */ /* 0x008fe40000000f00 */
.L_x_30488:
[----:B---34-:R-:W-:Y:S05]  /*12d40*/  BSYNC B0 ;  /* 0x0000000000007941 */ /* 0x018fea0003800000 */
.L_x_30486:
        /* <DEDUP_REMOVED lines=11> */
.L_x_30490:
[----:B----4-:R3:W-:Y:S04]  /*12e00*/  STL [R1+0x828], R252 ;  /* 0x000828fc01007387 */ /* 0x0107e80000100800 */
[----:B---3--:R-:W3:Y:S01]  /*12e10*/  LDL.LU R252, [R1+0x82c] ;  /* 0x00082c0001fc7983 */ /* 0x008ee20000300800 */
[----:B------:R-:W-:Y:S02]  /*12e20*/  IMAD.MOV.U32 R29, RZ, RZ, R28 ;  /* 0x000000ffff1d7224 */ /* 0x000fe400078e001c */
[----:B------:R-:W-:Y:S01]  /*12e30*/  IMAD.MOV.U32 R225, RZ, RZ, R224 ;  /* 0x000000ffffe17224 */ /* 0x000fe200078e00e0 */
[----:B---3--:R3:W-:Y:S04]  /*12e40*/  STL [R1+0x830], R252 ;  /* 0x000830fc01007387 */ /* 0x0087e80000100800 */
.L_x_30491:
[----:B----4-:R-:W-:Y:S05]  /*12e50*/  BSYNC B0 ;  /* 0x0000000000007941 */ /* 0x010fea0003800000 */
.L_x_30489:
        /* <DEDUP_REMOVED lines=11> */
.L_x_30493:
[----:B---3--:R-:W3:Y:S04]  /*12f10*/  LDL.LU R224, [R1+0x830] ;  /* 0x0008300001e07983 */ /* 0x008ee80000300800 */
[----:B------:R4:W5:Y:S01]  /*12f20*/  LDL.LU R252, [R1+0x828] ;  /* 0x0008280001fc7983 */ /* 0x0009620000300800 */
[----:B------:R-:W-:-:S03]  /*12f30*/  IMAD.MOV.U32 R28, RZ, RZ, R27 ;  /* 0x000000ffff1c7224 */ /* 0x000fc600078e001b */
[----:B---3--:R3:W-:Y:S02]  /*12f40*/  STL [R1+0x82c], R224 ;  /* 0x00082ce001007387 */ /* 0x0087e40000100800 */
[----:B---3--:R-:W-:Y:S02]  /*12f50*/  IMAD.MOV.U32 R224, RZ, RZ, R227 ;  /* 0x000000ffffe07224 */ /* 0x008fe400078e00e3 */
.L_x_30494:
[----:B---34-:R-:W-:Y:S05]  /*12f60*/  BSYNC B0 ;  /* 0x0000000000007941 */ /* 0x018fea0003800000 */
.L_x_30492:
        /* <DEDUP_REMOVED lines=11> */
.L_x_30496:
[----:B----4-:R3:W-:Y:S04]  /*13020*/  STL [R1+0x828], R252 ;  /* 0x000828fc01007387 */ /* 0x0107e80000100800 */
[----:B---3--:R-:W3:Y:S01]  /*13030*/  LDL.LU R252, [R1+0x82c] ;  /* 0x00082c0001fc7983 */ /* 0x008ee20000300800 */
[----:B------:R-:W-:Y:S02]  /*13040*/  IMAD.MOV.U32 R27, RZ, RZ, R26 ;  /* 0x000000ffff1b7224 */ /* 0x000fe400078e001a */
[----:B------:R-:W-:Y:S01]  /*13050*/  IMAD.MOV.U32 R227, RZ, RZ, R226 ;  /* 0x000000ffffe37224 */ /* 0x000fe200078e00e2 */
[----:B---3--:R3:W-:Y:S04]  /*13060*/  STL [R1+0x830], R252 ;  /* 0x000830fc01007387 */ /* 0x0087e80000100800 */
.L_x_30497:
[----:B----4-:R-:W-:Y:S05]  /*13070*/  BSYNC B0 ;  /* 0x0000000000007941 */ /* 0x010fea0003800000 */
.L_x_30495:
        /* <DEDUP_REMOVED lines=11> */
.L_x_30499:
[----:B---3--:R-:W3:Y:S04]  /*13130*/  LDL.LU R226, [R1+0x830] ;  /* 0x0008300001e27983 */ /* 0x008ee80000300800 */
[----:B------:R4:W5:Y:S01]  /*13140*/  LDL.LU R252, [R1+0x828] ;  /* 0x0008280001fc7983 */ /* 0x0009620000300800 */
[----:B------:R-:W-:-:S03]  /*13150*/  IMAD.MOV.U32 R26, RZ, RZ, R25 ;  /* 0x000000ffff1a7224 */ /* 0x000fc600078e0019 */
[----:B---3--:R3:W-:Y:S02]  /*13160*/  STL [R1+0x82c], R226 ;  /* 0x00082ce201007387 */ /* 0x0087e40000100800 */
[----:B---3--:R-:W-:Y:S02]  /*13170*/  IMAD.MOV.U32 R226, RZ, RZ, R229 ;  /* 0x000000ffffe27224 */ /* 0x008fe400078e00e5 */
.L_x_30500:
[----:B---34-:R-:W-:Y:S05]  /*13180*/  BSYNC B0 ;  /* 0x0000000000007941 */ /* 0x018fea0003800000 */
.L_x_30498:
        /* <DEDUP_REMOVED lines=11> */
.L_x_30502:
[----:B----4-:R3:W-:Y:S04]  /*13240*/  STL [R1+0x828], R252 ;  /* 0x000828fc01007387 */ /* 0x0107e80000100800 */
[----:B---3--:R-:W3:Y:S01]  /*13250*/  LDL.LU R252, [R1+0x82c] ;  /* 0x00082c0001fc7983 */ /* 0x008ee20000300800 */
[----:B------:R-:W-:Y:S01]  /*13260*/  MOV R25, R24 ;  /* 0x0000001800197202 */ /* 0x000fe20000000f00 */
[----:B------:R-:W-:Y:S02]  /*13270*/  IMAD.MOV.U32 R229, RZ, RZ, R228 ;  /* 0x000000ffffe57224 */ /* 0x000fe400078e00e4 */
[----:B---3--:R3:W-:Y:S04]  /*13280*/  STL [R1+0x830], R252 ;  /* 0x000830fc01007387 */ /* 0x0087e80000100800 */
.L_x_30503:
[----:B----4-:R-:W-:Y:S05]  /*13290*/  BSYNC B0 ;  /* 0x0000000000007941 */ /* 0x010fea0003800000 */
.L_x_30501:
        /* <DEDUP_REMOVED lines=11> */
.L_x_30505:
[----:B---3--:R-:W3:Y:S04]  /*13350*/  LDL.LU R228, [R1+0x830] ;  /* 0x0008300001e47983 */ /* 0x008ee80000300800 */
[----:B------:R4:W5:Y:S01]  /*13360*/  LDL.LU R252, [R1+0x828] ;  /* 0x0008280001fc7983 */ /* 0x0009620000300800 */
[----:B------:R-:W-:-:S03]  /*13370*/  IMAD.MOV.U32 R24, RZ, RZ, R23 ;  /* 0x000000ffff187224 */ /* 0x000fc600078e0017 */
[----:B---3--:R3:W-:Y:S02]  /*13380*/  STL [R1+0x82c], R228 ;  /* 0x00082ce401007387 */ /* 0x0087e40000100800 */
[----:B---3--:R-:W-:Y:S02]  /*13390*/  IMAD.MOV.U32 R228, RZ, RZ, R231 ;  /* 0x000000ffffe47224 */ /* 0x008fe400078e00e7 */
.L_x_30506:
[----:B---34-:R-:W-:Y:S05]  /*133a0*/  BSYNC B0 ;  /* 0x0000000000007941 */ /* 0x018fea0003800000 */
.L_x_30504:
        /* <DEDUP_REMOVED lines=11> */
.L_x_30508:
[----:B----4-:R3:W-:Y:S04]  /*13460*/  STL [R1+0x828], R252 ;  /* 0x000828fc01007387 */ /* 0x0107e80000100800 */
[----:B---3--:R-:W3:Y:S01]  /*13470*/  LDL.LU R252, [R1+0x82c] ;  /* 0x00082c0001fc7983 */ /* 0x008ee20000300800 */
[----:B------:R-:W-:Y:S01]  /*13480*/  IMAD.MOV.U32 R23, RZ, RZ, R22 ;  /* 0x000000ffff177224 */ /* 0x000fe200078e0016 */
[----:B------:R-:W-:Y:S02]  /*13490*/  MOV R231, R230 ;  /* 0x000000e600e77202 */ /* 0x000fe40000000f00 */
[----:B---3--:R3:W-:Y:S04]  /*134a0*/  STL [R1+0x830], R252 ;  /* 0x000830fc01007387 */ /* 0x0087e80000100800 */
.L_x_30509:
[----:B----4-:R-:W-:Y:S05]  /*134b0*/  BSYNC B0 ;  /* 0x0000000000007941 */ /* 0x010fea0003800000 */
.L_x_30507:
        /* <DEDUP_REMOVED lines=11> */
.L_x_30511:
[----:B---3--:R-:W3:Y:S04]  /*13570*/  LDL.LU R230, [R1+0x830] ;  /* 0x0008300001e67983 */ /* 0x008ee80000300800 */
[----:B------:R4:W5:Y:S01]  /*13580*/  LDL.LU R252, [R1+0x828] ;  /* 0x0008280001fc7983 */ /* 0x0009620000300800 */
[----:B------:R-:W-:-:S03]  /*13590*/  IMAD.MOV.U32 R22, RZ, RZ, R21 ;  /* 0x000000ffff167224 */ /* 0x000fc600078e0015 */
[----:B---3--:R3:W-:Y:S02]  /*135a0*/  STL [R1+0x82c], R230 ;  /* 0x00082ce601007387 */ /* 0x0087e40000100800 */
[----:B---3--:R-:W-:Y:S02]  /*135b0*/  IMAD.MOV.U32 R230, RZ, RZ, R233 ;  /* 0x000000ffffe67224 */ /* 0x008fe400078e00e9 */
.L_x_30512:
[----:B---34-:R-:W-:Y:S05]  /*135c0*/  BSYNC B0 ;  /* 0x0000000000007941 */ /* 0x018fea0003800000 */
.L_x_30510:
        /* <DEDUP_REMOVED lines=11> */
.L_x_30514:
[----:B----4-:R3:W-:Y:S04]  /*13680*/  STL [R1+0x828], R252 ;  /* 0x000828fc01007387 */ /* 0x0107e80000100800 */
[----:B---3--:R-:W3:Y:S01]  /*13690*/  LDL.LU R252, [R1+0x82c] ;  /* 0x00082c0001fc7983 */ /* 0x008ee20000300800 */
[----:B------:R-:W-:Y:S02]  /*136a0*/  IMAD.MOV.U32 R21, RZ, RZ, R20 ;  /* 0x000000ffff157224 */ /* 0x000fe400078e0014 */
[----:B------:R-:W-:Y:S01]  /*136b0*/  IMAD.MOV.U32 R233, RZ, RZ, R232 ;  /* 0x000000ffffe97224 */ /* 0x000fe200078e00e8 */
[----:B---3--:R3:W-:Y:S04]  /*136c0*/  STL [R1+0x830], R252 ;  /* 0x000830fc01007387 */ /* 0x0087e80000100800 */
.L_x_30515:
[----:B----4-:R-:W-:Y:S05]  /*136d0*/  BSYNC B0 ;  /* 0x0000000000007941 */ /* 0x010fea0003800000 */
.L_x_30513:
        /* <DEDUP_REMOVED lines=11> */
.L_x_30517:
[----:B---3--:R-:W3:Y:S04]  /*13790*/  LDL.LU R232, [R1+0x830] ;  /* 0x0008300001e87983 */ /* 0x008ee80000300800 */
[----:B------:R4:W5:Y:S01]  /*137a0*/  LDL.LU R252, [R1+0x828] ;  /* 0x0008280001fc7983 */ /* 0x0009620000300800 */
[----:B------:R-:W-:-:S03]  /*137b0*/  IMAD.MOV.U32 R20, RZ, RZ, R19 ;  /* 0x000000ffff147224 */ /* 0x000fc600078e0013 */
[----:B---3--:R3:W-:Y:S02]  /*137c0*/  STL [R1+0x82c], R232 ;  /* 0x00082ce801007387 */ /* 0x0087e40000100800 */
[----:B---3--:R-:W-:Y:S02]  /*137d0*/  IMAD.MOV.U32 R232, RZ, RZ, R235 ;  /* 0x000000ffffe87224 */ /* 0x008fe400078e00eb */
.L_x_30518:
[----:B---34-:R-:W-:Y:S05]  /*137e0*/  BSYNC B0 ;  /* 0x0000000000007941 */ /* 0x018fea0003800000 */
.L_x_30516:
        /* <DEDUP_REMOVED lines=11> */
.L_x_30520:
[----:B----4-:R3:W-:Y:S04]  /*138a0*/  STL [R1+0x828], R252 ;  /* 0x000828fc01007387 */ /* 0x0107e80000100800 */
[----:B---3--:R-:W3:Y:S01]  /*138b0*/  LDL.LU R252, [R1+0x82c] ;  /* 0x00082c0001fc7983 */ /* 0x008ee20000300800 */
[----:B------:R-:W-:Y:S02]  /*138c0*/  IMAD.MOV.U32 R19, RZ, RZ, R18 ;  /* 0x000000ffff137224 */ /* 0x000fe400078e0012 */
[----:B------:R-:W-:Y:S01]  /*138d0*/  IMAD.MOV.U32 R235, RZ, RZ, R234 ;  /* 0x000000ffffeb7224 */ /* 0x000fe200078e00ea */
[----:B---3--:R3:W-:Y:S04]  /*138e0*/  STL [R1+0x830], R252 ;  /* 0x000830fc01007387 */ /* 0x0087e80000100800 */
.L_x_30521:
[----:B----4-:R-:W-:Y:S05]  /*138f0*/  BSYNC B0 ;  /* 0x0000000000007941 */ /* 0x010fea0003800000 */
.L_x_30519:
        /* <DEDUP_REMOVED lines=11> */
.L_x_30523:
[----:B---3--:R-:W3:Y:S04]  /*139b0*/  LDL.LU R234, [R1+0x830] ;  /* 0x0008300001ea7983 */ /* 0x008ee80000300800 */
[----:B------:R4:W5:Y:S01]  /*139c0*/  LDL.LU R252, [R1+0x828] ;  /* 0x0008280001fc7983 */ /* 0x0009620000300800 */
[----:B------:R-:W-:-:S03]  /*139d0*/  MOV R18, R17 ;  /* 0x0000001100127202 */ /* 0x000fc60000000f00 */
[----:B---3--:R3:W-:Y:S02]  /*139e0*/  STL [R1+0x82c], R234 ;  /* 0x00082cea01007387 */ /* 0x0087e40000100800 */
[----:B---3--:R-:W-:Y:S02]  /*139f0*/  IMAD.MOV.U32 R234, RZ, RZ, R237 ;  /* 0x000000ffffea7224 */ /* 0x008fe400078e00ed */
.L_x_30524:
[----:B---34-:R-:W-:Y:S05]  /*13a00*/  BSYNC B0 ;  /* 0x0000000000007941 */ /* 0x018fea0003800000 */
.L_x_30522:
        /* <DEDUP_REMOVED lines=11> */
.L_x_30526:
[----:B----4-:R3:W-:Y:S04]  /*13ac0*/  STL [R1+0x828], R252 ;  /* 0x000828fc01007387 */ /* 0x0107e80000100800 */
[----:B---3--:R-:W3:Y:S01]  /*13ad0*/  LDL.LU R252, [R1+0x82c] ;  /* 0x00082c0001fc7983 */ /* 0x008ee20000300800 */
[----:B------:R-:W-:Y:S02]  /*13ae0*/  IMAD.MOV.U32 R17, RZ, RZ, R16 ;  /* 0x000000ffff117224 */ /* 0x000fe400078e0010 */
[----:B------:R-:W-:Y:S01]  /*13af0*/  IMAD.MOV.U32 R237, RZ, RZ, R236 ;  /* 0x000000ffffed7224 */ /* 0x000fe200078e00ec */
[----:B---3--:R3:W-:Y:S04]  /*13b00*/  STL [R1+0x830], R252 ;  /* 0x000830fc01007387 */ /* 0x0087e80000100800 */
.L_x_30527:
[----:B----4-:R-:W-:Y:S05]  /*13b10*/  BSYNC B0 ;  /* 0x0000000000007941 */ /* 0x010fea0003800000 */
.L_x_30525:
        /* <DEDUP_REMOVED lines=11> */
.L_x_30529:
[----:B---3--:R-:W3:Y:S04]  /*13bd0*/  LDL.LU R236, [R1+0x830] ;  /* 0x0008300001ec7983 */ /* 0x008ee80000300800 */
[----:B------:R4:W5:Y:S01]  /*13be0*/  LDL.LU R252, [R1+0x828] ;  /* 0x0008280001fc7983 */ /* 0x0009620000300800 */
[----:B------:R-:W-:-:S03]  /*13bf0*/  IMAD.MOV.U32 R16, RZ, RZ, R15 ;  /* 0x000000ffff107224 */ /* 0x000fc600078e000f */
[----:B---3--:R3:W-:Y:S02]  /*13c00*/  STL [R1+0x82c], R236 ;  /* 0x00082cec01007387 */ /* 0x0087e40000100800 */
[----:B---3--:R-:W-:Y:S02]  /*13c10*/  MOV R236, R239 ;  /* 0x000000ef00ec7202 */ /* 0x008fe40000000f00 */
.L_x_30530:
[----:B---34-:R-:W-:Y:S05]  /*13c20*/  BSYNC B0 ;  /* 0x0000000000007941 */ /* 0x018fea0003800000 */
.L_x_30528:
        /* <DEDUP_REMOVED lines=11> */
.L_x_30532:
[----:B----4-:R3:W-:Y:S04]  /*13ce0*/  STL [R1+0x828], R252 ;  /* 0x000828fc01007387 */ /* 0x0107e80000100800 */
[----:B---3--:R-:W3:Y:S01]  /*13cf0*/  LDL.LU R252, [R1+0x82c] ;  /* 0x00082c0001fc7983 */ /* 0x008ee20000300800 */
[----:B------:R-:W-:Y:S02]  /*13d00*/  IMAD.MOV.U32 R15, RZ, RZ, R14 ;  /* 0x000000ffff0f7224 */ /* 0x000fe400078e000e */
[----:B------:R-:W-:Y:S01]  /*13d10*/  IMAD.MOV.U32 R239, RZ, RZ, R238 ;  /* 0x000000ffffef7224 */ /* 0x000fe200078e00ee */
[----:B---3--:R3:W-:Y:S04]  /*13d20*/  STL [R1+0x830], R252 ;  /* 0x000830fc01007387 */ /* 0x0087e80000100800 */
.L_x_30533:
[----:B----4-:R-:W-:Y:S05]  /*13d30*/  BSYNC B0 ;  /* 0x0000000000007941 */ /* 0x010fea0003800000 */
.L_x_30531:
        /* <DEDUP_REMOVED lines=11> */
.L_x_30535:
[----:B---3--:R-:W3:Y:S04]  /*13df0*/  LDL.LU R238, [R1+0x830] ;  /* 0x0008300001ee7983 */ /* 0x008ee80000300800 */
[----:B------:R4:W5:Y:S01]  /*13e00*/  LDL.LU R252, [R1+0x828] ;  /* 0x0008280001fc7983 */ /* 0x0009620000300800 */
[----:B------:R-:W-:-:S03]  /*13e10*/  IMAD.MOV.U32 R14, RZ, RZ, R13 ;  /* 0x000000ffff0e7224 */ /* 0x000fc600078e000d */
[----:B---3--:R3:W-:Y:S02]  /*13e20*/  STL [R1+0x82c], R238 ;  /* 0x00082cee01007387 */ /* 0x0087e40000100800 */
[----:B---3--:R-:W-:Y:S02]  /*13e30*/  IMAD.MOV.U32 R238, RZ, RZ, R241 ;  /* 0x000000ffffee7224 */ /* 0x008fe400078e00f1 */
.L_x_30536:
[----:B---34-:R-:W-:Y:S05]  /*13e40*/  BSYNC B0 ;  /* 0x0000000000007941 */ /* 0x018fea0003800000 */
.L_x_30534:
        /* <DEDUP_REMOVED lines=11> */
.L_x_30538:
[----:B----4-:R3:W-:Y:S04]  /*13f00*/  STL [R1+0x828], R252 ;  /* 0x000828fc01007387 */ /* 0x0107e80000100800 */
[----:B---3--:R-:W3:Y:S01]  /*13f10*/  LDL.LU R252, [R1+0x82c] ;  /* 0x00082c0001fc7983 */ /* 0x008ee20000300800 */
[----:B------:R-:W-:Y:S02]  /*13f20*/  IMAD.MOV.U32 R13, RZ, RZ, R12 ;  /* 0x000000ffff0d7224 */ /* 0x000fe400078e000c */
[----:B------:R-:W-:Y:S01]  /*13f30*/  IMAD.MOV.U32 R241, RZ, RZ, R240 ;  /* 0x000000fffff17224 */ /* 0x000fe200078e00f0 */
[----:B---3--:R3:W-:Y:S04]  /*13f40*/  STL [R1+0x830], R252 ;  /* 0x000830fc01007387 */ /* 0x0087e80000100800 */
.L_x_30539:
[----:B----4-:R-:W-:Y:S05]  /*13f50*/  BSYNC B0 ;  /* 0x0000000000007941 */ /* 0x010fea0003800000 */
.L_x_30537:
        /* <DEDUP_REMOVED lines=11> */
.L_x_30541:
[----:B---3--:R-:W3:Y:S04]  /*14010*/  LDL.LU R240, [R1+0x830] ;  /* 0x0008300001f07983 */ /* 0x008ee80000300800 */
[----:B------:R4:W5:Y:S01]  /*14020*/  LDL.LU R252, [R1+0x828] ;  /* 0x0008280001fc7983 */ /* 0x0009620000300800 */
[----:B------:R-:W-:-:S03]  /*14030*/  IMAD.MOV.U32 R12, RZ, RZ, R11 ;  /* 0x000000ffff0c7224 */ /* 0x000fc600078e000b */
[----:B---3--:R3:W-:Y:S02]  /*14040*/  STL [R1+0x82c], R240 ;  /* 0x00082cf001007387 */ /* 0x0087e40000100800 */
[----:B---3--:R-:W-:Y:S02]  /*14050*/  IMAD.MOV.U32 R240, RZ, RZ, R243 ;  /* 0x000000fffff07224 */ /* 0x008fe400078e00f3 */
.L_x_30542:
[----:B---34-:R-:W-:Y:S05]  /*14060*/  BSYNC B0 ;  /* 0x0000000000007941 */ /* 0x018fea0003800000 */
.L_x_30540:
        /* <DEDUP_REMOVED lines=11> */
.L_x_30544:
[----:B----4-:R3:W-:Y:S04]  /*14120*/  STL [R1+0x828], R252 ;  /* 0x000828fc01007387 */ /* 0x0107e80000100800 */
[----:B---3--:R-:W3:Y:S01]  /*14130*/  LDL.LU R252, [R1+0x82c] ;  /* 0x00082c0001fc7983 */ /* 0x008ee20000300800 */
[----:B------:R-:W-:Y:S01]  /*14140*/  MOV R11, R10 ;  /* 0x0000000a000b7202 */ /* 0x000fe20000000f00 */
[----:B------:R-:W-:Y:S02]  /*14150*/  IMAD.MOV.U32 R243, RZ, RZ, R242 ;  /* 0x000000fffff37224 */ /* 0x000fe400078e00f2 */
[----:B---3--:R3:W-:Y:S04]  /*14160*/  STL [R1+0x830], R252 ;  /* 0x000830fc01007387 */ /* 0x0087e80000100800 */
.L_x_30545:
[----:B----4-:R-:W-:Y:S05]  /*14170*/  BSYNC B0 ;  /* 0x0000000000007941 */ /* 0x010fea0003800000 */
.L_x_30543:
        /* <DEDUP_REMOVED lines=11> */
.L_x_30547:
[----:B---3--:R-:W3:Y:S04]  /*14230*/  LDL.LU R242, [R1+0x830] ;  /* 0x0008300001f27983 */ /* 0x008ee80000300800 */
[----:B------:R4:W5:Y:S01]  /*14240*/  LDL.LU R252, [R1+0x828] ;  /* 0x0008280001fc7983 */ /* 0x0009620000300800 */
[----:B------:R-:W-:-:S03]  /*14250*/  IMAD.MOV.U32 R10, RZ, RZ, R9 ;  /* 0x000000ffff0a7224 */ /* 0x000fc600078e0009 */
[----:B---3--:R3:W-:Y:S02]  /*14260*/  STL [R1+0x82c], R242 ;  /* 0x00082cf201007387 */ /* 0x0087e40000100800 */
[----:B---3--:R-:W-:Y:S02]  /*14270*/  IMAD.MOV.U32 R242, RZ, RZ, R245 ;  /* 0x000000fffff27224 */ /* 0x008fe400078e00f5 */
.L_x_30548:
[----:B---34-:R-:W-:Y:S05]  /*14280*/  BSYNC B0 ;  /* 0x0000000000007941 */ /* 0x018fea0003800000 */
.L_x_30546:
        /* <DEDUP_REMOVED lines=11> */
.L_x_30550:
[----:B----4-:R3:W-:Y:S04]  /*14340*/  STL [R1+0x828], R252 ;  /* 0x000828fc01007387 */ /* 0x0107e80000100800 */
[----:B---3--:R-:W3:Y:S01]  /*14350*/  LDL.LU R252, [R1+0x82c] ;  /* 0x00082c0001fc7983 */ /* 0x008ee20000300800 */
[----:B------:R-:W-:Y:S01]  /*14360*/  IMAD.MOV.U32 R9, RZ, RZ, R8 ;  /* 0x000000ffff097224 */ /* 0x000fe200078e0008 */
[----:B------:R-:W-:Y:S02]  /*14370*/  MOV R245, R244 ;  /* 0x000000f400f57202 */ /* 0x000fe40000000f00 */
[----:B---3--:R3:W-:Y:S04]  /*14380*/  STL [R1+0x830], R252 ;  /* 0x000830fc01007387 */ /* 0x0087e80000100800 */
.L_x_30551:
[----:B----4-:R-:W-:Y:S05]  /*14390*/  BSYNC B0 ;  /* 0x0000000000007941 */ /* 0x010fea0003800000 */
.L_x_30549:
        /* <DEDUP_REMOVED lines=11> */
.L_x_30553:
[----:B---3--:R-:W3:Y:S04]  /*14450*/  LDL.LU R244, [R1+0x830] ;  /* 0x0008300001f47983 */ /* 0x008ee80000300800 */
[----:B------:R4:W5:Y:S01]  /*14460*/  LDL.LU R252, [R1+0x828] ;  /* 0x0008280001fc7983 */ /* 0x0009620000300800 */
[----:B------:R-:W-:-:S03]  /*14470*/  IMAD.MOV.U32 R8, RZ, RZ, R7 ;  /* 0x000000ffff087224 */ /* 0x000fc600078e0007 */
[----:B---3--:R3:W-:Y:S02]  /*14480*/  STL [R1+0x82c], R244 ;  /* 0x00082cf401007387 */ /* 0x0087e40000100800 */
[----:B---3--:R-:W-:Y:S02]  /*14490*/  IMAD.MOV.U32 R244, RZ, RZ, R247 ;  /* 0x000000fffff47224 */ /* 0x008fe400078e00f7 */
.L_x_30554:
[----:B---34-:R-:W-:Y:S05]  /*144a0*/  BSYNC B0 ;  /* 0x0000000000007941 */ /* 0x018fea0003800000 */
.L_x_30552:
        /* <DEDUP_REMOVED lines=11> */
.L_x_30556:
[----:B----4-:R3:W-:Y:S04]  /*14560*/  STL [R1+0x828], R252 ;  /* 0x000828fc01007387 */ /* 0x0107e80000100800 */
[----:B---3--:R-:W3:Y:S01]  /*14570*/  LDL.LU R252, [R1+0x82c] ;  /* 0x00082c0001fc7983 */ /* 0x008ee20000300800 */
[----:B------:R-:W-:Y:S02]  /*14580*/  IMAD.MOV.U32 R7, RZ, RZ, R6 ;  /* 0x000000ffff077224 */ /* 0x000fe400078e0006 */
[----:B------:R-:W-:Y:S01]  /*14590*/  IMAD.MOV.U32 R247, RZ, RZ, R246 ;  /* 0x000000fffff77224 */ /* 0x000fe200078e00f6 */
[----:B---3--:R3:W-:Y:S04]  /*145a0*/  STL [R1+0x830], R252 ;  /* 0x000830fc01007387 */ /* 0x0087e80000100800 */
.L_x_30557:
[----:B----4-:R-:W-:Y:S05]  /*145b0*/  BSYNC B0 ;  /* 0x0000000000007941 */ /* 0x010fea0003800000 */
.L_x_30555:
        /* <DEDUP_REMOVED lines=11> */
.L_x_30559:
[----:B---3--:R-:W3:Y:S04]  /*14670*/  LDL.LU R246, [R1+0x830] ;  /* 0x0008300001f67983 */ /* 0x008ee80000300800 */
[----:B------:R4:W5:Y:S01]  /*14680*/  LDL.LU R252, [R1+0x828] ;  /* 0x0008280001fc7983 */ /* 0x0009620000300800 */
[----:B------:R-:W-:-:S03]  /*14690*/  IMAD.MOV.U32 R6, RZ, RZ, R5 ;  /* 0x000000ffff067224 */ /* 0x000fc600078e0005 */
[----:B---3--:R3:W-:Y:S02]  /*146a0*/  STL [R1+0x82c], R246 ;  /* 0x00082cf601007387 */ /* 0x0087e40000100800 */
[----:B---3--:R-:W-:Y:S02]  /*146b0*/  IMAD.MOV.U32 R246, RZ, RZ, R249 ;  /* 0x000000fffff67224 */ /* 0x008fe400078e00f9 */
.L_x_30560:
[----:B---34-:R-:W-:Y:S05]  /*146c0*/  BSYNC B0 ;  /* 0x0000000000007941 */ /* 0x018fea0003800000 */
.L_x_30558:
        /* <DEDUP_REMOVED lines=11> */
.L_x_30562:
[----:B----4-:R3:W-:Y:S04]  /*14780*/  STL [R1+0x828], R252 ;  /* 0x000828fc01007387 */ /* 0x0107e80000100800 */
[----:B---3--:R-:W3:Y:S01]  /*14790*/  LDL.LU R252, [R1+0x82c] ;  /* 0x00082c0001fc7983 */ /* 0x008ee20000300800 */
[----:B------:R-:W-:Y:S02]  /*147a0*/  IMAD.MOV.U32 R5, RZ, RZ, R4 ;  /* 0x000000ffff057224 */ /* 0x000fe400078e0004 */
[----:B------:R-:W-:Y:S01]  /*147b0*/  IMAD.MOV.U32 R249, RZ, RZ, R248 ;  /* 0x000000fffff97224 */ /* 0x000fe200078e00f8 */
[----:B---3--:R3:W-:Y:S04]  /*147c0*/  STL [R1+0x830], R252 ;  /* 0x000830fc01007387 */ /* 0x0087e80000100800 */
.L_x_30563:
[----:B----4-:R-:W-:Y:S05]  /*147d0*/  BSYNC B0 ;  /* 0x0000000000007941 */ /* 0x010fea0003800000 */
.L_x_30561:
        /* <DEDUP_REMOVED lines=11> */
.L_x_30565:
[----:B---3--:R-:W3:Y:S04]  /*14890*/  LDL.LU R248, [R1+0x830] ;  /* 0x0008300001f87983 */ /* 0x008ee80000300800 */
[----:B------:R4:W5:Y:S01]  /*148a0*/  LDL.LU R252, [R1+0x828] ;  /* 0x0008280001fc7983 */ /* 0x0009620000300800 */
[----:B------:R-:W-:-:S03]  /*148b0*/  MOV R4, R3 ;  /* 0x0000000300047202 */ /* 0x000fc60000000f00 */
[----:B---3--:R3:W-:Y:S02]  /*148c0*/  STL [R1+0x82c], R248 ;  /* 0x00082cf801007387 */ /* 0x0087e40000100800 */
[----:B---3--:R-:W-:Y:S02]  /*148d0*/  IMAD.MOV.U32 R248, RZ, RZ, R251 ;  /* 0x000000fffff87224 */ /* 0x008fe400078e00fb */
.L_x_30566:
[----:B---34-:R-:W-:Y:S05]  /*148e0*/  BSYNC B0 ;  /* 0x0000000000007941 */ /* 0x018fea0003800000 */
.L_x_30564:
        /* <DEDUP_REMOVED lines=11> */
.L_x_30568:
[----:B----4-:R3:W-:Y:S04]  /*149a0*/  STL [R1+0x828], R252 ;  /* 0x000828fc01007387 */ /* 0x0107e80000100800 */
[----:B---3--:R-:W3:Y:S01]  /*149b0*/  LDL.LU R252, [R1+0x82c] ;  /* 0x00082c0001fc7983 */ /* 0x008ee20000300800 */
[----:B------:R-:W-:Y:S02]  /*149c0*/  IMAD.MOV.U32 R3, RZ, RZ, R2 ;  /* 0x000000ffff037224 */ /* 0x000fe400078e0002 */
[----:B------:R-:W-:Y:S01]  /*149d0*/  IMAD.MOV.U32 R251, RZ, RZ, R250 ;  /* 0x000000fffffb7224 */ /* 0x000fe200078e00fa */
[----:B---3--:R3:W-:Y:S04]  /*149e0*/  STL [R1+0x830], R252 ;  /* 0x000830fc01007387 */ /* 0x0087e80000100800 */
.L_x_30569:
[----:B----4-:R-:W-:Y:S05]  /*149f0*/  BSYNC B0 ;  /* 0x0000000000007941 */ /* 0x010fea0003800000 */
.L_x_30567:
        /* <DEDUP_REMOVED lines=15> */
.L_x_30571:
[----:B------:R-:W3:Y:S04]  /*14af0*/  LDL.LU R250, [R1+0x830] ;  /* 0x0008300001fa7983 */ /* 0x000ee80000300800 */
[----:B------:R4:W5:Y:S04]  /*14b00*/  LDL.LU R252, [R1+0x828] ;  /* 0x0008280001fc7983 */ /* 0x0009680000300800 */
[----:B------:R4:W5:Y:S04]  /*14b10*/  LDL.LU R2, [R1+0x81c] ;  /* 0x00081c0001027983 */ /* 0x0009680000300800 */
[----:B---3--:R3:W-:Y:S04]  /*14b20*/  STL [R1+0x82c], R250 ;  /* 0x00082cfa01007387 */ /* 0x0087e80000100800 */
[----:B---3--:R4:W5:Y:S02]  /*14b30*/  LDL.LU R250, [R1+0x824] ;  /* 0x0008240001fa7983 */ /* 0x0089640000300800 */
.L_x_30572:
[----:B------:R-:W-:Y:S05]  /*14b40*/  BSYNC B0 ;  /* 0x0000000000007941 */ /* 0x000fea0003800000 */
.L_x_30570:
        /* <DEDUP_REMOVED lines=24> */
.L_x_30574:
        /* <DEDUP_REMOVED lines=9> */
.L_x_30575:
[----:B------:R-:W-:Y:S05]  /*14d60*/  BSYNC B0 ;  /* 0x0000000000007941 */ /* 0x000fea0003800000 */
.L_x_30573:
[----:B------:R-:W2:Y:S01]  /*14d70*/  LDL R252, [R1+0x834] ;  /* 0x0008340001fc7983 */ /* 0x000ea20000100800 */
[----:B-----5:R-:W-:-:S04]  /*14d80*/  IADD3 R0, R0, 0x40, RZ ;  /* 0x0000004000007810 */ /* 0x020fc80007ffe0ff */
[----:B--2---:R-:W-:Y:S02]  /*14d90*/  ISETP.GE.AND P0, PT, R0, R252, PT ;  /* 0x000000fc0000720c */ /* 0x004fe40003f06270 */
[----:B------:R-:W2:Y:S04]  /*14da0*/  LDL R252, [R1+0x838] ;  /* 0x0008380001fc7983 */ /* 0x000ea80000100800 */
[----:B--2---:R2:W-:Y:S07]  /*14db0*/  STL [R1+0x830], R252 ;  /* 0x000830fc01007387 */ /* 0x0045ee0000100800 */
[----:B------:R-:W-:Y:S01]  /*14dc0*/  @P0 CALL.REL.NOINC `(.L_x_30576) ;  /* 0x0000001000000944 */ /* 0x000fe20003c00000 */
[----:B------:R-:W-:Y:S05]  /*14dd0*/  BRA `(.L_x_30577) ;  /* 0xffff73c000007947 */ /* 0x000fea000383ffff */
.L_x_30576:
[----:B------:R-:W-:Y:S05]  /*14de0*/  BRA `(.L_x_30190) ;  /* 0x00009c8000007947 */ /* 0x000fea0003800000 */
.L_x_30191:
        /* <DEDUP_REMOVED lines=263> */
.L_x_30962:
[----:B0-----:R0:W-:Y:S04]  /*15e60*/  STL.64 [R1+0x858], R6 ;  /* 0x0008580601007387 */ /* 0x0011e80000100a00 */
[----:B------:R-:W-:Y:S04]  /*15e70*/  STL [R1+0x854], R5 ;  /* 0x0008540501007387 */ /* 0x000fe80000100800 */
[----:B-1----:R1:W-:Y:S04]  /*15e80*/  STL [R1+0x850], R4 ;  /* 0x0008500401007387 */ /* 0x0023e80000100800 */
[----:B0-----:R-:W0:Y:S01]  /*15e90*/  S2R R7, SR_CTAID.X ;  /* 0x0000000000077919 */ /* 0x001e220000002500 */
[----:B------:R-:W-:-:S03]  /*15ea0*/  SHF.R.S32.HI R6, RZ, 0x1f, R0 ;  /* 0x0000001fff067819 */ /* 0x000fc60000011400 */
[----:B--2---:R2:W-:Y:S04]  /*15eb0*/  STL [R1+0x84c], R3 ;  /* 0x00084c0301007387 */ /* 0x0045e80000100800 */
[----:B------:R3:W-:Y:S04]  /*15ec0*/  STL [R1+0x848], R2 ;  /* 0x0008480201007387 */ /* 0x0007e80000100800 */
[----:B-1--4-:R-:W4:Y:S04]  /*15ed0*/  LDL.LU R4, [R1+0x83c] ;  /* 0x00083c0001047983 */ /* 0x012f280000300800 */
[----:B--2---:R-:W2:Y:S04]  /*15ee0*/  LDL.LU R3, [R1+0x830] ;  /* 0x0008300001037983 */ /* 0x004ea80000300800 */
[----:B---3--:R-:W3:Y:S01]  /*15ef0*/  LDL R2, [R1+0x814] ;  /* 0x0008140001027983 */ /* 0x008ee20000100800 */
[----:B0-----:R-:W-:-:S05]  /*15f00*/  IMAD R7, R7, c[0x0][0x180], RZ ;  /* 0x0000600007077a24 */ /* 0x001fca00078e02ff */
[----:B------:R-:W-:-:S04]  /*15f10*/  IADD3 R252, P0, R7, R0, RZ ;  /* 0x0000000007fc7210 */ /* 0x000fc80007f1e0ff */
[----:B------:R-:W-:Y:S02]  /*15f20*/  LEA.HI.X.SX32 R5, R7, R6, 0x1, P0 ;  /* 0x0000000607057211 */ /* 0x000fe400000f0eff */
[----:B------:R-:W-:-:S04]  /*15f30*/  LEA R6, P0, R252, c[0x0][0x160], 0x2 ;  /* 0x00005800fc067a11 */ /* 0x000fc800078010ff */
[----:B------:R-:W-:-:S05]  /*15f40*/  LEA.HI.X R7, R252, c[0x0][0x164], R5, 0x2, P0 ;  /* 0x00005900fc077a11 */ /* 0x000fca00000f1405 */
[----:B------:R0:W2:Y:S04]  /*15f50*/  LDG.E.CONSTANT R252, [R6.64] ;  /* 0x0000000606fc7981 */ /* 0x0000a8000c1e9900 */
[----:B0-----:R0:W5:Y:S01]  /*15f60*/  LDL.LU.64 R6, [R1+0x858] ;  /* 0x0008580001067983 */ /* 0x0011620000300a00 */
[----:B--2---:R-:W-:-:S05]  /*15f70*/  FADD.FTZ R252, RZ, R252 ;  /* 0x000000fcfffc7221 */ /* 0x004fca0000010000 */
[----:B------:R-:W-:-:S04]  /*15f80*/  FSETP.GT.FTZ.AND P1, PT, R3, R252, PT ;  /* 0x000000fc0300720b */ /* 0x000fc80003f34000 */
        /* <DEDUP_REMOVED lines=8> */
[----:B---3--:R-:W-:Y:S02]  /*16010*/  ISETP.EQ.OR P0, PT, R2, -0x1, !P0 ;  /* 0xffffffff0200780c */ /* 0x008fe40004702670 */
[C---:B----4-:R-:W-:Y:S02]  /*16020*/  FSEL R2, R4.reuse, 1, !P1 ;  /* 0x3f80000004027808 */ /* 0x050fe40004800000 */
        /* <DEDUP_REMOVED lines=15> */
.L_x_30579:
[----:B------:R2:W-:Y:S01]  /*16120*/  STL [R1+0x814], R0 ;  /* 0x0008140001007387 */ /* 0x0005e20000100800 */
[----:B------:R-:W-:-:S03]  /*16130*/  IMAD.MOV.U32 R127, RZ, RZ, R252 ;  /* 0x000000ffff7f7224 */ /* 0x000fc600078e00fc */
.L_x_30580:
[----:B------:R-:W-:Y:S05]  /*16140*/  BSYNC B0 ;  /* 0x0000000000007941 */ /* 0x000fea0003800000 */
.L_x_30578:
        /* <DEDUP_REMOVED lines=14> */
.L_x_30582:
[----:B------:R3:W-:Y:S04]  /*16230*/  STL [R1+0x828], R127 ;  /* 0x0008287f01007387 */ /* 0x0007e80000100800 */
[----:B---3--:R-:W3:Y:S04]  /*16240*/  LDL.LU R127, [R1+0x814] ;  /* 0x00081400017f7983 */ /* 0x008ee80000300800 */
[----:B---3--:R3:W-:Y:S02]  /*16250*/  STL [R1+0x830], R127 ;  /* 0x0008307f01007387 */ /* 0x0087e40000100800 */
[----:B---3--:R-:W-:-:S02]  /*16260*/  IMAD.MOV.U32 R127, RZ, RZ, R126 ;  /* 0x000000ffff7f7224 */ /* 0x008fc400078e007e */
[----:B------:R-:W-:-:S05]  /*16270*/  IMAD.MOV.U32 R126, RZ, RZ, R252 ;  /* 0x000000ffff7e7224 */ /* 0x000fca00078e00fc */
[----:B------:R3:W-:Y:S02]  /*16280*/  STL [R1+0x814], R126 ;  /* 0x0008147e01007387 */ /* 0x0007e40000100800 */
.L_x_30583:
[----:B------:R-:W-:Y:S05]  /*16290*/  BSYNC B0 ;  /* 0x0000000000007941 */ /* 0x000fea0003800000 */
.L_x_30581:
        /* <DEDUP_REMOVED lines=14> */
.L_x_30585:
[----:B------:R-:W3:Y:S04]  /*16380*/  LDL.LU R126, [R1+0x830] ;  /* 0x00083000017e7983 */ /* 0x000ee80000300800 */
[----:B------:R4:W5:Y:S04]  /*16390*/  LDL.LU R252, [R1+0x828] ;  /* 0x0008280001fc7983 */ /* 0x0009680000300800 */
[----:B------:R-:W-:Y:S04]  /*163a0*/  STL [R1+0x810], R129 ;  /* 0x0008108101007387 */ /* 0x000fe80000100800 */
[----:B---3--:R3:W-:Y:S02]  /*163b0*/  STL [R1+0x82c], R126 ;  /* 0x00082c7e01007387 */ /* 0x0087e40000100800 */
[----:B---3--:R-:W-:-:S02]  /*163c0*/  IMAD.MOV.U32 R126, RZ, RZ, R125 ;  /* 0x000000ffff7e7224 */ /* 0x008fc400078e007d */
.L_x_30586:
[----:B----4-:R-:W-:Y:S05]  /*163d0*/  BSYNC B0 ;  /* 0x0000000000007941 */ /* 0x010fea0003800000 */
.L_x_30584:
        /* <DEDUP_REMOVED lines=11> */
.L_x_30588:
[----:B----4-:R3:W-:Y:S04]  /*16490*/  STL [R1+0x828], R252 ;  /* 0x000828fc01007387 */ /* 0x0107e80000100800 */
[----:B---3--:R-:W3:Y:S01]  /*164a0*/  LDL.LU R252, [R1+0x82c] ;  /* 0x00082c0001fc7983 */ /* 0x008ee20000300800 */
[----:B------:R-:W-:Y:S01]  /*164b0*/  MOV R125, R124 ;  /* 0x0000007c007d7202 */ /* 0x000fe20000000f00 */
[----:B------:R-:W-:Y:S02]  /*164c0*/  IMAD.MOV.U32 R129, RZ, RZ, R128 ;  /* 0x000000ffff817224 */ /* 0x000fe400078e0080 */
[----:B---3--:R3:W-:Y:S04]  /*164d0*/  STL [R1+0x830], R252 ;  /* 0x000830fc01007387 */ /* 0x0087e80000100800 */
.L_x_30589:
[----:B----4-:R-:W-:Y:S05]  /*164e0*/  BSYNC B0 ;  /* 0x0000000000007941 */ /* 0x010fea0003800000 */
.L_x_30587:
        /* <DEDUP_REMOVED lines=11> */
.L_x_30591:
[----:B---3--:R-:W3:Y:S04]  /*165a0*/  LDL.LU R128, [R1+0x830] ;  /* 0x0008300001807983 */ /* 0x008ee80000300800 */
[----:B------:R4:W5:Y:S01]  /*165b0*/  LDL.LU R252, [R1+0x828] ;  /* 0x0008280001fc7983 */ /* 0x0009620000300800 */
[----:B------:R-:W-:-:S03]  /*165c0*/  IMAD.MOV.U32 R124, RZ, RZ, R123 ;  /* 0x000000ffff7c7224 */ /* 0x000fc600078e007b */
[----:B---3--:R3:W-:Y:S02]  /*165d0*/  STL [R1+0x82c], R128 ;  /* 0x00082c8001007387 */ /* 0x0087e40000100800 */
[----:B---3--:R-:W-:Y:S02]  /*165e0*/  IMAD.MOV.U32 R128, RZ, RZ, R131 ;  /* 0x000000ffff807224 */ /* 0x008fe400078e0083 */
.L_x_30592:
[----:B---34-:R-:W-:Y:S05]  /*165f0*/  BSYNC B0 ;  /* 0x0000000000007941 */ /* 0x018fea0003800000 */
.L_x_30590:
        /* <DEDUP_REMOVED lines=11> */
.L_x_30594:
[----:B----4-:R3:W-:Y:S04]  /*166b0*/  STL [R1+0x828], R252 ;  /* 0x000828fc01007387 */ /* 0x0107e80000100800 */
[----:B---3--:R-:W3:Y:S01]  /*166c0*/  LDL.LU R252, [R1+0x82c] ;  /* 0x00082c0001fc7983 */ /* 0x008ee20000300800 */
[----:B------:R-:W-:Y:S01]  /*166d0*/  IMAD.MOV.U32 R123, RZ, RZ, R122 ;  /* 0x000000ffff7b7224 */ /* 0x000fe200078e007a */
[----:B------:R-:W-:Y:S02]  /*166e0*/  MOV R131, R130 ;  /* 0x0000008200837202 */ /* 0x000fe40000000f00 */
[----:B---3--:R3:W-:Y:S04]  /*166f0*/  STL [R1+0x830], R252 ;  /* 0x000830fc01007387 */ /* 0x0087e80000100800 */
.L_x_30595:
[----:B----4-:R-:W-:Y:S05]  /*16700*/  BSYNC B0 ;  /* 0x0000000000007941 */ /* 0x010fea0003800000 */
.L_x_30593:
        /* <DEDUP_REMOVED lines=11> */
.L_x_30597:
[----:B---3--:R-:W3:Y:S04]  /*167c0*/  LDL.LU R130, [R1+0x830] ;  /* 0x0008300001827983 */ /* 0x008ee80000300800 */
[----:B------:R4:W5:Y:S01]  /*167d0*/  LDL.LU R252, [R1+0x828] ;  /* 0x0008280001fc7983 */ /* 0x0009620000300800 */
[----:B------:R-:W-:-:S03]  /*167e0*/  IMAD.MOV.U32 R122, RZ, RZ, R121 ;  /* 0x000000ffff7a7224 */ /* 0x000fc600078e0079 */
[----:B---3--:R3:W-:Y:S02]  /*167f0*/  STL [R1+0x82c], R130 ;  /* 0x00082c8201007387 */ /* 0x0087e40000100800 */
[----:B---3--:R-:W-:Y:S02]  /*16800*/  IMAD.MOV.U32 R130, RZ, RZ, R133 ;  /* 0x000000ffff827224 */ /* 0x008fe400078e0085 */
.L_x_30598:
[----:B---34-:R-:W-:Y:S05]  /*16810*/  BSYNC B0 ;  /* 0x0000000000007941 */ /* 0x018fea0003800000 */
.L_x_30596:
        /* <DEDUP_REMOVED lines=11> */
.L_x_30600:
[----:B----4-:R3:W-:Y:S04]  /*168d0*/  STL [R1+0x828], R252 ;  /* 0x000828fc01007387 */ /* 0x0107e80000100800 */
[----:B---3--:R-:W3:Y:S01]  /*168e0*/  LDL.LU R252, [R1+0x82c] ;  /* 0x00082c0001fc7983 */ /* 0x008ee20000300800 */
[----:B------:R-:W-:Y:S02]  /*168f0*/  IMAD.MOV.U32 R121, RZ, RZ, R120 ;  /* 0x000000ffff797224 */ /* 0x000fe400078e0078 */
[----:B------:R-:W-:Y:S01]  /*16900*/  IMAD.MOV.U32 R133, RZ, RZ, R132 ;  /* 0x000000ffff857224 */ /* 0x000fe200078e0084 */
[----:B---3--:R3:W-:Y:S04]  /*16910*/  STL [R1+0x830], R252 ;  /* 0x000830fc01007387 */ /* 0x0087e80000100800 */
.L_x_30601:
[----:B----4-:R-:W-:Y:S05]  /*16920*/  BSYNC B0 ;  /* 0x0000000000007941 */ /* 0x010fea0003800000 */
.L_x_30599:
        /* <DEDUP_REMOVED lines=11> */
.L_x_30603:
[----:B---3--:R-:W3:Y:S04]  /*169e0*/  LDL.LU R132, [R1+0x830] ;  /* 0x0008300001847983 */ /* 0x008ee80000300800 */
[----:B------:R4:W5:Y:S01]  /*169f0*/  LDL.LU R252, [R1+0x828] ;  /* 0x0008280001fc7983 */ /* 0x0009620000300800 */
[----:B------:R-:W-:-:S03]  /*16a00*/  IMAD.MOV.U32 R120, RZ, RZ, R119 ;  /* 0x000000ffff787224 */ /* 0x000fc600078e0077 */
[----:B---3--:R3:W-:Y:S02]  /*16a10*/  STL [R1+0x82c], R132 ;  /* 0x00082c8401007387 */ /* 0x0087e40000100800 */
[----:B---3--:R-:W-:Y:S02]  /*16a20*/  IMAD.MOV.U32 R132, RZ, RZ, R135 ;  /* 0x000000ffff847224 */ /* 0x008fe400078e0087 */
.L_x_30604:
[----:B---34-:R-:W-:Y:S05]  /*16a30*/  BSYNC B0 ;  /* 0x0000000000007941 */ /* 0x018fea0003800000 */
.L_x_30602:
        /* <DEDUP_REMOVED lines=11> */
.L_x_30606:
[----:B----4-:R3:W-:Y:S04]  /*16af0*/  STL [R1+0x828], R252 ;  /* 0x000828fc01007387 */ /* 0x0107e80000100800 */
[----:B---3--:R-:W3:Y:S01]  /*16b00*/  LDL.LU R252, [R1+0x82c] ;  /* 0x00082c0001fc7983 */ /* 0x008ee20000300800 */
[----:B------:R-:W-:Y:S02]  /*16b10*/  IMAD.MOV.U32 R119, RZ, RZ, R118 ;  /* 0x000000ffff777224 */ /* 0x000fe400078e0076 */
[----:B------:R-:W-:Y:S01]  /*16b20*/  IMAD.MOV.U32 R135, RZ, RZ, R134 ;  /* 0x000000ffff877224 */ /* 0x000fe200078e0086 */
[----:B---3--:R3:W-:Y:S04]  /*16b30*/  STL [R1+0x830], R252 ;  /* 0x000830fc01007387 */ /* 0x0087e80000100800 */
.L_x_30607:
[----:B----4-:R-:W-:Y:S05]  /*16b40*/  BSYNC B0 ;  /* 0x0000000000007941 */ /* 0x010fea0003800000 */
.L_x_30605:
        /* <DEDUP_REMOVED lines=11> */
.L_x_30609:
[----:B---3--:R-:W3:Y:S04]  /*16c00*/  LDL.LU R134, [R1+0x830] ;  /* 0x0008300001867983 */ /* 0x008ee80000300800 */
[----:B------:R4:W5:Y:S01]  /*16c10*/  LDL.LU R252, [R1+0x828] ;  /* 0x0008280001fc7983 */ /* 0x0009620000300800 */
[----:B------:R-:W-:-:S03]  /*16c20*/  MOV R118, R117 ;  /* 0x0000007500767202 */ /* 0x000fc60000000f00 */
[----:B---3--:R3:W-:Y:S02]  /*16c30*/  STL [R1+0x82c], R134 ;  /* 0x00082c8601007387 */ /* 0x0087e40000100800 */
[----:B---3--:R-:W-:Y:S02]  /*16c40*/  IMAD.MOV.U32 R134, RZ, RZ, R137 ;  /* 0x000000ffff867224 */ /* 0x008fe400078e0089 */
.L_x_30610:
[----:B---34-:R-:W-:Y:S05]  /*16c50*/  BSYNC B0 ;  /* 0x0000000000007941 */ /* 0x018fea0003800000 */
.L_x_30608:
        /* <DEDUP_REMOVED lines=11> */
.L_x_30612:
[----:B----4-:R3:W-:Y:S04]  /*16d10*/  STL [R1+0x828], R252 ;  /* 0x000828fc01007387 */ /* 0x0107e80000100800 */
[----:B---3--:R-:W3:Y:S01]  /*16d20*/  LDL.LU R252, [R1+0x82c] ;  /* 0x00082c0001fc7983 */ /* 0x008ee20000300800 */
[----:B------:R-:W-:Y:S02]  /*16d30*/  IMAD.MOV.U32 R117, RZ, RZ, R116 ;  /* 0x000000ffff757224 */ /* 0x000fe400078e0074 */
[----:B------:R-:W-:Y:S01]  /*16d40*/  IMAD.MOV.U32 R137, RZ, RZ, R136 ;  /* 0x000000ffff897224 */ /* 0x000fe200078e0088 */
[----:B---3--:R3:W-:Y:S04]  /*16d50*/  STL [R1+0x830], R252 ;  /* 0x000830fc01007387 */ /* 0x0087e80000100800 */
.L_x_30613:
[----:B----4-:R-:W-:Y:S05]  /*16d60*/  BSYNC B0 ;  /* 0x0000000000007941 */ /* 0x010fea0003800000 */
.L_x_30611:
        /* <DEDUP_REMOVED lines=11> */
.L_x_30615:
[----:B---3--:R-:W3:Y:S04]  /*16e20*/  LDL.LU R136, [R1+0x830] ;  /* 0x0008300001887983 */ /* 0x008ee80000300800 */
[----:B------:R4:W5:Y:S01]  /*16e30*/  LDL.LU R252, [R1+0x828] ;  /* 0x0008280001fc7983 */ /* 0x0009620000300800 */
[----:B------:R-:W-:-:S03]  /*16e40*/  IMAD.MOV.U32 R116, RZ, RZ, R115 ;  /* 0x000000ffff747224 */ /* 0x000fc600078e0073 */
[----:B---3--:R3:W-:Y:S02]  /*16e50*/  STL [R1+0x82c], R136 ;  /* 0x00082c8801007387 */ /* 0x0087e40000100800 */
[----:B---3--:R-:W-:Y:S02]  /*16e60*/  MOV R136, R139 ;  /* 0x0000008b00887202 */ /* 0x008fe40000000f00 */
.L_x_30616:
[----:B---34-:R-:W-:Y:S05]  /*16e70*/  BSYNC B0 ;  /* 0x0000000000007941 */ /* 0x018fea0003800000 */
.L_x_30614:
        /* <DEDUP_REMOVED lines=11> */
.L_x_30618:
[----:B----4-:R3:W-:Y:S04]  /*16f30*/  STL [R1+0x828], R252 ;  /* 0x000828fc01007387 */ /* 0x0107e80000100800 */
[----:B---3--:R-:W3:Y:S01]  /*16f40*/  LDL.LU R252, [R1+0x82c] ;  /* 0x00082c0001fc7983 */ /* 0x008ee20000300800 */
[----:B------:R-:W-:Y:S02]  /*16f50*/  IMAD.MOV.U32 R115, RZ, RZ, R114 ;  /* 0x000000ffff737224 */ /* 0x000fe400078e0072 */
[----:B------:R-:W-:Y:S01]  /*16f60*/  IMAD.MOV.U32 R139, RZ, RZ, R138 ;  /* 0x000000ffff8b7224 */ /* 0x000fe200078e008a */
[----:B---3--:R3:W-:Y:S04]  /*16f70*/  STL [R1+0x830], R252 ;  /* 0x000830fc01007387 */ /* 0x0087e80000100800 */
.L_x_30619:
[----:B----4-:R-:W-:Y:S05]  /*16f80*/  BSYNC B0 ;  /* 0x0000000000007941 */ /* 0x010fea0003800000 */
.L_x_30617:
        /* <DEDUP_REMOVED lines=11> */
.L_x_30621:
[----:B---3--:R-:W3:Y:S04]  /*17040*/  LDL.LU R138, [R1+0x830] ;  /* 0x00083000018a7983 */ /* 0x008ee80000300800 */
[----:B------:R4:W5:Y:S01]  /*17050*/  LDL.LU R252, [R1+0x828] ;  /* 0x0008280001fc7983 */ /* 0x0009620000300800 */
[----:B------:R-:W-:-:S03]  /*17060*/  IMAD.MOV.U32 R114, RZ, RZ, R113 ;  /* 0x000000ffff727224 */ /* 0x000fc600078e0071 */
[----:B---3--:R3:W-:Y:S02]  /*17070*/  STL [R1+0x82c], R138 ;  /* 0x00082c8a01007387 */ /* 0x0087e40000100800 */
[----:B---3--:R-:W-:Y:S02]  /*17080*/  IMAD.MOV.U32 R138, RZ, RZ, R141 ;  /* 0x000000ffff8a7224 */ /* 0x008fe400078e008d */
.L_x_30622:
[----:B---34-:R-:W-:Y:S05]  /*17090*/  BSYNC B0 ;  /* 0x0000000000007941 */ /* 0x018fea0003800000 */
.L_x_30620:
        /* <DEDUP_REMOVED lines=11> */
.L_x_30624:
[----:B----4-:R3:W-:Y:S04]  /*17150*/  STL [R1+0x828], R252 ;  /* 0x000828fc01007387 */ /* 0x0107e80000100800 */
[----:B---3--:R-:W3:Y:S01]  /*17160*/  LDL.LU R252, [R1+0x82c] ;  /* 0x00082c0001fc7983 */ /* 0x008ee20000300800 */
[----:B------:R-:W-:Y:S02]  /*17170*/  IMAD.MOV.U32 R113, RZ, RZ, R112 ;  /* 0x000000ffff717224 */ /* 0x000fe400078e0070 */
[----:B------:R-:W-:Y:S01]  /*17180*/  IMAD.MOV.U32 R141, RZ, RZ, R140 ;  /* 0x000000ffff8d7224 */ /* 0x000fe200078e008c */
[----:B---3--:R3:W-:Y:S04]  /*17190*/  STL [R1+0x830], R252 ;  /* 0x000830fc01007387 */ /* 0x0087e80000100800 */
.L_x_30625:
[----:B----4-:R-:W-:Y:S05]  /*171a0*/  BSYNC B0 ;  /* 0x0000000000007941 */ /* 0x010fea0003800000 */
.L_x_30623:
        /* <DEDUP_REMOVED lines=11> */
.L_x_30627:
[----:B---3--:R-:W3:Y:S04]  /*17260*/  LDL.LU R140, [R1+0x830] ;  /* 0x00083000018c7983 */ /* 0x008ee80000300800 */
[----:B------:R4:W5:Y:S01]  /*17270*/  LDL.LU R252, [R1+0x828] ;  /* 0x0008280001fc7983 */ /* 0x0009620000300800 */
[----:B------:R-:W-:-:S03]  /*17280*/  IMAD.MOV.U32 R112, RZ, RZ, R111 ;  /* 0x000000ffff707224 */ /* 0x000fc600078e006f */
[----:B---3--:R3:W-:Y:S02]  /*17290*/  STL [R1+0x82c], R140 ;  /* 0x00082c8c01007387 */ /* 0x0087e40000100800 */
[----:B---3--:R-:W-:Y:S02]  /*172a0*/  IMAD.MOV.U32 R140, RZ, RZ, R143 ;  /* 0x000000ffff8c7224 */ /* 0x008fe400078e008f */
.L_x_30628:
[----:B---34-:R-:W-:Y:S05]  /*172b0*/  BSYNC B0 ;  /* 0x0000000000007941 */ /* 0x018fea0003800000 */
.L_x_30626:
        /* <DEDUP_REMOVED lines=11> */
.L_x_30630:
[----:B----4-:R3:W-:Y:S04]  /*17370*/  STL [R1+0x828], R252 ;  /* 0x000828fc01007387 */ /* 0x0107e80000100800 */
[----:B---3--:R-:W3:Y:S01]  /*17380*/  LDL.LU R252, [R1+0x82c] ;  /* 0x00082c0001fc7983 */ /* 0x008ee20000300800 */
[----:B------:R-:W-:Y:S01]  /*17390*/  MOV R111, R110 ;  /* 0x0000006e006f7202 */ /* 0x000fe20000000f00 */
[----:B------:R-:W-:Y:S02]  /*173a0*/  IMAD.MOV.U32 R143, RZ, RZ, R142 ;  /* 0x000000ffff8f7224 */ /* 0x000fe400078e008e */
[----:B---3--:R3:W-:Y:S04]  /*173b0*/  STL [R1+0x830], R252 ;  /* 0x000830fc01007387 */ /* 0x0087e80000100800 */
.L_x_30631:
[----:B----4-:R-:W-:Y:S05]  /*173c0*/  BSYNC B0 ;  /* 0x0000000000007941 */ /* 0x010fea0003800000 */
.L_x_30629:
        /* <DEDUP_REMOVED lines=11> */
.L_x_30633:
[----:B---3--:R-:W3:Y:S04]  /*17480*/  LDL.LU R142, [R1+0x830] ;  /* 0x00083000018e7983 */ /* 0x008ee80000300800 */
[----:B------:R4:W5:Y:S01]  /*17490*/  LDL.LU R252, [R1+0x828] ;  /* 0x0008280001fc7983 */ /* 0x0009620000300800 */
[----:B------:R-:W-:-:S03]  /*174a0*/  IMAD.MOV.U32 R110, RZ, RZ, R109 ;  /* 0x000000ffff6e7224 */ /* 0x000fc600078e006d */
[----:B---3--:R3:W-:Y:S02]  /*174b0*/  STL [R1+0x82c], R142 ;  /* 0x00082c8e01007387 */ /* 0x0087e40000100800 */
[----:B---3--:R-:W-:Y:S02]  /*174c0*/  IMAD.MOV.U32 R142, RZ, RZ, R145 ;  /* 0x000000ffff8e7224 */ /* 0x008fe400078e0091 */
.L_x_30634:
[----:B---34-:R-:W-:Y:S05]  /*174d0*/  BSYNC B0 ;  /* 0x0000000000007941 */ /* 0x018fea0003800000 */
.L_x_30632:
        /* <DEDUP_REMOVED lines=11> */
.L_x_30636:
[----:B----4-:R3:W-:Y:S04]  /*17590*/  STL [R1+0x828], R252 ;  /* 0x000828fc01007387 */ /* 0x0107e80000100800 */
[----:B---3--:R-:W3:Y:S01]  /*175a0*/  LDL.LU R252, [R1+0x82c] ;  /* 0x00082c0001fc7983 */ /* 0x008ee20000300800 */
[----:B------:R-:W-:Y:S01]  /*175b0*/  IMAD.MOV.U32 R109, RZ, RZ, R108 ;  /* 0x000000ffff6d7224 */ /* 0x000fe200078e006c */
[----:B------:R-:W-:Y:S02]  /*175c0*/  MOV R145, R144 ;  /* 0x0000009000917202 */ /* 0x000fe40000000f00 */
[----:B---3--:R3:W-:Y:S04]  /*175d0*/  STL [R1+0x830], R252 ;  /* 0x000830fc01007387 */ /* 0x0087e80000100800 */
.L_x_30637:
[----:B----4-:R-:W-:Y:S05]  /*175e0*/  BSYNC B0 ;  /* 0x0000000000007941 */ /* 0x010fea0003800000 */
.L_x_30635:
        /* <DEDUP_REMOVED lines=11> */
.L_x_30639:
[----:B---3--:R-:W3:Y:S04]  /*176a0*/  LDL.LU R144, [R1+0x830] ;  /* 0x0008300001907983 */ /* 0x008ee80000300800 */
[----:B------:R4:W5:Y:S01]  /*176b0*/  LDL.LU R252, [R1+0x828] ;  /* 0x0008280001fc7983 */ /* 0x0009620000300800 */
[----:B------:R-:W-:-:S03]  /*176c0*/  IMAD.MOV.U32 R108, RZ, RZ, R107 ;  /* 0x000000ffff6c7224 */ /* 0x000fc600078e006b */
[----:B---3--:R3:W-:Y:S02]  /*176d0*/  STL [R1+0x82c], R144 ;  /* 0x00082c9001007387 */ /* 0x0087e40000100800 */
[----:B---3--:R-:W-:Y:S02]  /*176e0*/  IMAD.MOV.U32 R144, RZ, RZ, R147 ;  /* 0x000000ffff907224 */ /* 0x008fe400078e0093 */
.L_x_30640:
[----:B---34-:R-:W-:Y:S05]  /*176f0*/  BSYNC B0 ;  /* 0x0000000000007941 */ /* 0x018fea0003800000 */
.L_x_30638:
        /* <DEDUP_REMOVED lines=11> */
.L_x_30642:
[----:B----4-:R3:W-:Y:S04]  /*177b0*/  STL [R1+0x828], R252 ;  /* 0x000828fc01007387 */ /* 0x0107e80000100800 */
[----:B---3--:R-:W3:Y:S01]  /*177c0*/  LDL.LU R252, [R1+0x82c] ;  /* 0x00082c0001fc7983 */ /* 0x008ee20000300800 */
[----:B------:R-:W-:Y:S02]  /*177d0*/  IMAD.MOV.U32 R107, RZ, RZ, R106 ;  /* 0x000000ffff6b7224 */ /* 0x000fe400078e006a */
[----:B------:R-:W-:Y:S01]  /*177e0*/  IMAD.MOV.U32 R147, RZ, RZ, R146 ;  /* 0x000000ffff937224 */ /* 0x000fe200078e0092 */
[----:B---3--:R3:W-:Y:S04]  /*177f0*/  STL [R1+0x830], R252 ;  /* 0x000830fc01007387 */ /* 0x0087e80000100800 */
.L_x_30643:
[----:B----4-:R-:W-:Y:S05]  /*17800*/  BSYNC B0 ;  /* 0x0000000000007941 */ /* 0x010fea0003800000 */
.L_x_30641:
        /* <DEDUP_REMOVED lines=11> */
.L_x_30645:
[----:B---3--:R-:W3:Y:S04]  /*178c0*/  LDL.LU R146, [R1+0x830] ;  /* 0x0008300001927983 */ /* 0x008ee80000300800 */
[----:B------:R4:W5:Y:S01]  /*178d0*/  LDL.LU R252, [R1+0x828] ;  /* 0x0008280001fc7983 */ /* 0x0009620000300800 */
[----:B------:R-:W-:-:S03]  /*178e0*/  IMAD.MOV.U32 R106, RZ, RZ, R105 ;  /* 0x000000ffff6a7224 */ /* 0x000fc600078e0069 */
[----:B---3--:R3:W-:Y:S02]  /*178f0*/  STL [R1+0x82c], R146 ;  /* 0x00082c9201007387 */ /* 0x0087e40000100800 */
[----:B---3--:R-:W-:Y:S02]  /*17900*/  IMAD.MOV.U32 R146, RZ, RZ, R149 ;  /* 0x000000ffff927224 */ /* 0x008fe400078e0095 */
.L_x_30646:
[----:B---34-:R-:W-:Y:S05]  /*17910*/  BSYNC B0 ;  /* 0x0000000000007941 */ /* 0x018fea0003800000 */
.L_x_30644:
        /* <DEDUP_REMOVED lines=11> */
.L_x_30648:
[----:B----4-:R3:W-:Y:S04]  /*179d0*/  STL [R1+0x828], R252 ;  /* 0x000828fc01007387 */ /* 0x0107e80000100800 */
[----:B---3--:R-:W3:Y:S01]  /*179e0*/  LDL.LU R252, [R1+0x82c] ;  /* 0x00082c0001fc7983 */ /* 0x008ee20000300800 */
[----:B------:R-:W-:Y:S02]  /*179f0*/  IMAD.MOV.U32 R105, RZ, RZ, R104 ;  /* 0x000000ffff697224 */ /* 0x000fe400078e0068 */
[----:B------:R-:W-:Y:S01]  /*17a00*/  IMAD.MOV.U32 R149, RZ, RZ, R148 ;  /* 0x000000ffff957224 */ /* 0x000fe200078e0094 */
[----:B---3--:R3:W-:Y:S04]  /*17a10*/  STL [R1+0x830], R252 ;  /* 0x000830fc01007387 */ /* 0x0087e80000100800 */
.L_x_30649:
[----:B----4-:R-:W-:Y:S05]  /*17a20*/  BSYNC B0 ;  /* 0x0000000000007941 */ /* 0x010fea0003800000 */
.L_x_30647:
        /* <DEDUP_REMOVED lines=11> */
.L_x_30651:
[----:B---3--:R-:W3:Y:S04]  /*17ae0*/  LDL.LU R148, [R1+0x830] ;  /* 0x0008300001947983 */ /* 0x008ee80000300800 */
[----:B------:R4:W5:Y:S01]  /*17af0*/  LDL.LU R252, [R1+0x828] ;  /* 0x0008280001fc7983 */ /* 0x0009620000300800 */
[----:B------:R-:W-:-:S03]  /*17b00*/  MOV R104, R103 ;  /* 0x0000006700687202 */ /* 0x000fc60000000f00 */
[----:B---3--:R3:W-:Y:S02]  /*17b10*/  STL [R1+0x82c], R148 ;  /* 0x00082c9401007387 */ /* 0x0087e40000100800 */
[----:B---3--:R-:W-:Y:S02]  /*17b20*/  IMAD.MOV.U32 R148, RZ, RZ, R151 ;  /* 0x000000ffff947224 */ /* 0x008fe400078e0097 */
.L_x_30652:
[----:B---34-:R-:W-:Y:S05]  /*17b30*/  BSYNC B0 ;  /* 0x0000000000007941 */ /* 0x018fea0003800000 */
.L_x_30650:
        /* <DEDUP_REMOVED lines=11> */
.L_x_30654:
[----:B----4-:R3:W-:Y:S04]  /*17bf0*/  STL [R1+0x828], R252 ;  /* 0x000828fc01007387 */ /* 0x0107e80000100800 */
[----:B---3--:R-:W3:Y:S01]  /*17c00*/  LDL.LU R252, [R1+0x82c] ;  /* 0x00082c0001fc7983 */ /* 0x008ee20000300800 */
[----:B------:R-:W-:Y:S02]  /*17c10*/  IMAD.MOV.U32 R103, RZ, RZ, R102 ;  /* 0x000000ffff677224 */ /* 0x000fe400078e0066 */
[----:B------:R-:W-:Y:S01]  /*17c20*/  IMAD.MOV.U32 R151, RZ, RZ, R150 ;  /* 0x000000ffff977224 */ /* 0x000fe200078e0096 */
[----:B---3--:R3:W-:Y:S04]  /*17c30*/  STL [R1+0x830], R252 ;  /* 0x000830fc01007387 */ /* 0x0087e80000100800 */
.L_x_30655:
[----:B----4-:R-:W-:Y:S05]  /*17c40*/  BSYNC B0 ;  /* 0x0000000000007941 */ /* 0x010fea0003800000 */
.L_x_30653:
        /* <DEDUP_REMOVED lines=11> */
.L_x_30657:
[----:B---3--:R-:W3:Y:S04]  /*17d00*/  LDL.LU R150, [R1+0x830] ;  /* 0x0008300001967983 */ /* 0x008ee80000300800 */
[----:B------:R4:W5:Y:S01]  /*17d10*/  LDL.LU R252, [R1+0x828] ;  /* 0x0008280001fc7983 */ /* 0x0009620000300800 */
[----:B------:R-:W-:-:S03]  /*17d20*/  IMAD.MOV.U32 R102, RZ, RZ, R101 ;  /* 0x000000ffff667224 */ /* 0x000fc600078e0065 */
[----:B---3--:R3:W-:Y:S02]  /*17d30*/  STL [R1+0x82c], R150 ;  /* 0x00082c9601007387 */ /* 0x0087e40000100800 */
[----:B---3--:R-:W-:Y:S02]  /*17d40*/  MOV R150, R153 ;  /* 0x0000009900967202 */ /* 0x008fe40000000f00 */
.L_x_30658:
[----:B---34-:R-:W-:Y:S05]  /*17d50*/  BSYNC B0 ;  /* 0x0000000000007941 */ /* 0x018fea0003800000 */
.L_x_30656:
        /* <DEDUP_REMOVED lines=11> */
.L_x_30660:
[----:B----4-:R3:W-:Y:S04]  /*17e10*/  STL [R1+0x828], R252 ;  /* 0x000828fc01007387 */ /* 0x0107e80000100800 */
[----:B---3--:R-:W3:Y:S01]  /*17e20*/  LDL.LU R252, [R1+0x82c] ;  /* 0x00082c0001fc7983 */ /* 0x008ee20000300800 */
[----:B------:R-:W-:Y:S02]  /*17e30*/  IMAD.MOV.U32 R101, RZ, RZ, R100 ;  /* 0x000000ffff657224 */ /* 0x000fe400078e0064 */
[----:B------:R-:W-:Y:S01]  /*17e40*/  IMAD.MOV.U32 R153, RZ, RZ, R152 ;  /* 0x000000ffff997224 */ /* 0x000fe200078e0098 */
[----:B---3--:R3:W-:Y:S04]  /*17e50*/  STL [R1+0x830], R252 ;  /* 0x000830fc01007387 */ /* 0x0087e80000100800 */
.L_x_30661:
[----:B----4-:R-:W-:Y:S05]  /*17e60*/  BSYNC B0 ;  /* 0x0000000000007941 */ /* 0x010fea0003800000 */
.L_x_30659:
        /* <DEDUP_REMOVED lines=11> */
.L_x_30663:
[----:B---3--:R-:W3:Y:S04]  /*17f20*/  LDL.LU R152, [R1+0x830] ;  /* 0x0008300001987983 */ /* 0x008ee80000300800 */
[----:B------:R4:W5:Y:S01]  /*17f30*/  LDL.LU R252, [R1+0x828] ;  /* 0x0008280001fc7983 */ /* 0x0009620000300800 */
[----:B------:R-:W-:-:S03]  /*17f40*/  IMAD.MOV.U32 R100, RZ, RZ, R99 ;  /* 0x000000ffff647224 */ /* 0x000fc600078e0063 */
[----:B---3--:R3:W-:Y:S02]  /*17f50*/  STL [R1+0x82c], R152 ;  /* 0x00082c9801007387 */ /* 0x0087e40000100800 */
[----:B---3--:R-:W-:Y:S02]  /*17f60*/  IMAD.MOV.U32 R152, RZ, RZ, R155 ;  /* 0x000000ffff987224 */ /* 0x008fe400078e009b */
.L_x_30664:
[----:B---34-:R-:W-:Y:S05]  /*17f70*/  BSYNC B0 ;  /* 0x0000000000007941 */ /* 0x018fea0003800000 */
.L_x_30662:
        /* <DEDUP_REMOVED lines=11> */
.L_x_30666:
[----:B----4-:R3:W-:Y:S04]  /*18030*/  STL [R1+0x828], R252 ;  /* 0x000828fc01007387 */ /* 0x0107e80000100800 */
[----:B---3--:R-:W3:Y:S01]  /*18040*/  LDL.LU R252, [R1+0x82c] ;  /* 0x00082c0001fc7983 */ /* 0x008ee20000300800 */
[----:B------:R-:W-:Y:S02]  /*18050*/  IMAD.MOV.U32 R99, RZ, RZ, R98 ;  /* 0x000000ffff637224 */ /* 0x000fe400078e0062 */
[----:B------:R-:W-:Y:S01]  /*18060*/  IMAD.MOV.U32 R155, RZ, RZ, R154 ;  /* 0x000000ffff9b7224 */ /* 0x000fe200078e009a */
[----:B---3--:R3:W-:Y:S04]  /*18070*/  STL [R1+0x830], R252 ;  /* 0x000830fc01007387 */ /* 0x0087e80000100800 */
.L_x_30667:
[----:B----4-:R-:W-:Y:S05]  /*18080*/  BSYNC B0 ;  /* 0x0000000000007941 */ /* 0x010fea0003800000 */
.L_x_30665:
        /* <DEDUP_REMOVED lines=11> */
.L_x_30669:
[----:B---3--:R-:W3:Y:S04]  /*18140*/  LDL.LU R154, [R1+0x830] ;  /* 0x00083000019a7983 */ /* 0x008ee80000300800 */
[----:B------:R4:W5:Y:S01]  /*18150*/  LDL.LU R252, [R1+0x828] ;  /* 0x0008280001fc7983 */ /* 0x0009620000300800 */
[----:B------:R-:W-:-:S03]  /*18160*/  IMAD.MOV.U32 R98, RZ, RZ, R97 ;  /* 0x000000ffff627224 */ /* 0x000fc600078e0061 */
[----:B---3--:R3:W-:Y:S02]  /*18170*/  STL [R1+0x82c], R154 ;  /* 0x00082c9a01007387 */ /* 0x0087e40000100800 */
[----:B---3--:R-:W-:Y:S02]  /*18180*/  IMAD.MOV.U32 R154, RZ, RZ, R157 ;  /* 0x000000ffff9a7224 */ /* 0x008fe400078e009d */
.L_x_30670:
[----:B---34-:R-:W-:Y:S05]  /*18190*/  BSYNC B0 ;  /* 0x0000000000007941 */ /* 0x018fea0003800000 */
.L_x_30668:
        /* <DEDUP_REMOVED lines=11> */
.L_x_30672:
[----:B----4-:R3:W-:Y:S04]  /*18250*/  STL [R1+0x828], R252 ;  /* 0x000828fc01007387 */ /* 0x0107e80000100800 */
[----:B---3--:R-:W3:Y:S01]  /*18260*/  LDL.LU R252, [R1+0x82c] ;  /* 0x00082c0001fc7983 */ /* 0x008ee20000300800 */
[----:B------:R-:W-:Y:S01]  /*18270*/  MOV R97, R96 ;  /* 0x0000006000617202 */ /* 0x000fe20000000f00 */
[----:B------:R-:W-:Y:S02]  /*18280*/  IMAD.MOV.U32 R157, RZ, RZ, R156 ;  /* 0x000000ffff9d7224 */ /* 0x000fe400078e009c */
[----:B---3--:R3:W-:Y:S04]  /*18290*/  STL [R1+0x830], R252 ;  /* 0x000830fc01007387 */ /* 0x0087e80000100800 */
.L_x_30673:
[----:B----4-:R-:W-:Y:S05]  /*182a0*/  BSYNC B0 ;  /* 0x0000000000007941 */ /* 0x010fea0003800000 */
.L_x_30671:
        /* <DEDUP_REMOVED lines=11> */
.L_x_30675:
[----:B---3--:R-:W3:Y:S04]  /*18360*/  LDL.LU R156, [R1+0x830] ;  /* 0x00083000019c7983 */ /* 0x008ee80000300800 */
[----:B------:R4:W5:Y:S01]  /*18370*/  LDL.LU R252, [R1+0x828] ;  /* 0x0008280001fc7983 */ /* 0x0009620000300800 */
[----:B------:R-:W-:-:S03]  /*18380*/  IMAD.MOV.U32 R96, RZ, RZ, R95 ;  /* 0x000000ffff607224 */ /* 0x000fc600078e005f */
[----:B---3--:R3:W-:Y:S02]  /*18390*/  STL [R1+0x82c], R156 ;  /* 0x00082c9c01007387 */ /* 0x0087e40000100800 */
[----:B---3--:R-:W-:Y:S02]  /*183a0*/  IMAD.MOV.U32 R156, RZ, RZ, R159 ;  /* 0x000000ffff9c7224 */ /* 0x008fe400078e009f */
.L_x_30676:
[----:B---34-:R-:W-:Y:S05]  /*183b0*/  BSYNC B0 ;  /* 0x0000000000007941 */ /* 0x018fea0003800000 */
.L_x_30674:
        /* <DEDUP_REMOVED lines=11> */
.L_x_30678:
[----:B----4-:R3:W-:Y:S04]  /*18470*/  STL [R1+0x828], R252 ;  /* 0x000828fc01007387 */ /* 0x0107e80000100800 */
[----:B---3--:R-:W3:Y:S01]  /*18480*/  LDL.LU R252, [R1+0x82c] ;  /* 0x00082c0001fc7983 */ /* 0x008ee20000300800 */
[----:B------:R-:W-:Y:S01]  /*18490*/  IMAD.MOV.U32 R95, RZ, RZ, R94 ;  /* 0x000000ffff5f7224 */ /* 0x000fe200078e005e */
[----:B------:R-:W-:Y:S02]  /*184a0*/  MOV R159, R158 ;  /* 0x0000009e009f7202 */ /* 0x000fe40000000f00 */
[----:B---3--:R3:W-:Y:S04]  /*184b0*/  STL [R1+0x830], R252 ;  /* 0x000830fc01007387 */ /* 0x0087e80000100800 */
.L_x_30679:
[----:B----4-:R-:W-:Y:S05]  /*184c0*/  BSYNC B0 ;  /* 0x0000000000007941 */ /* 0x010fea0003800000 */
.L_x_30677:
        /* <DEDUP_REMOVED lines=11> */
.L_x_30681:
[----:B---3--:R-:W3:Y:S04]  /*18580*/  LDL.LU R158, [R1+0x830] ;  /* 0x00083000019e7983 */ /* 0x008ee80000300800 */
[----:B------:R4:W5:Y:S01]  /*18590*/  LDL.LU R252, [R1+0x828] ;  /* 0x0008280001fc7983 */ /* 0x0009620000300800 */
[----:B------:R-:W-:-:S03]  /*185a0*/  IMAD.MOV.U32 R94, RZ, RZ, R93 ;  /* 0x000000ffff5e7224 */ /* 0x000fc600078e005d */
[----:B---3--:R3:W-:Y:S02]  /*185b0*/  STL [R1+0x82c], R158 ;  /* 0x00082c9e01007387 */ /* 0x0087e40000100800 */
[----:B---3--:R-:W-:Y:S02]  /*185c0*/  IMAD.MOV.U32 R158, RZ, RZ, R161 ;  /* 0x000000ffff9e7224 */ /* 0x008fe400078e00a1 */
.L_x_30682:
[----:B---34-:R-:W-:Y:S05]  /*185d0*/  BSYNC B0 ;  /* 0x0000000000007941 */ /* 0x018fea0003800000 */
.L_x_30680:
        /* <DEDUP_REMOVED lines=11> */
.L_x_30684:
[----:B----4-:R3:W-:Y:S04]  /*18690*/  STL [R1+0x828], R252 ;  /* 0x000828fc01007387 */ /* 0x0107e80000100800 */
[----:B---3--:R-:W3:Y:S01]  /*186a0*/  LDL.LU R252, [R1+0x82c] ;  /* 0x00082c0001fc7983 */ /* 0x008ee20000300800 */
[----:B------:R-:W-:Y:S02]  /*186b0*/  IMAD.MOV.U32 R93, RZ, RZ, R92 ;  /* 0x000000ffff5d7224 */ /* 0x000fe400078e005c */
[----:B------:R-:W-:Y:S01]  /*186c0*/  IMAD.MOV.U32 R161, RZ, RZ, R160 ;  /* 0x000000ffffa17224 */ /* 0x000fe200078e00a0 */
[----:B---3--:R3:W-:Y:S04]  /*186d0*/  STL [R1+0x830], R252 ;  /* 0x000830fc01007387 */ /* 0x0087e80000100800 */
.L_x_30685:
[----:B----4-:R-:W-:Y:S05]  /*186e0*/  BSYNC B0 ;  /* 0x0000000000007941 */ /* 0x010fea0003800000 */
.L_x_30683:
        /* <DEDUP_REMOVED lines=11> */
.L_x_30687:
[----:B---3--:R-:W3:Y:S04]  /*187a0*/  LDL.LU R160, [R1+0x830] ;  /* 0x0008300001a07983 */ /* 0x008ee80000300800 */
[----:B------:R4:W5:Y:S01]  /*187b0*/  LDL.LU R252, [R1+0x828] ;  /* 0x0008280001fc7983 */ /* 0x0009620000300800 */
[----:B------:R-:W-:-:S03]  /*187c0*/  IMAD.MOV.U32 R92, RZ, RZ, R91 ;  /* 0x000000ffff5c7224 */ /* 0x000fc600078e005b */
[----:B---3--:R3:W-:Y:S02]  /*187d0*/  STL [R1+0x82c], R160 ;  /* 0x00082ca001007387 */ /* 0x0087e40000100800 */
[----:B---3--:R-:W-:Y:S02]  /*187e0*/  IMAD.MOV.U32 R160, RZ, RZ, R163 ;  /* 0x000000ffffa07224 */ /* 0x008fe400078e00a3 */
.L_x_30688:
[----:B---34-:R-:W-:Y:S05]  /*187f0*/  BSYNC B0 ;  /* 0x0000000000007941 */ /* 0x018fea0003800000 */
.L_x_30686:
        /* <DEDUP_REMOVED lines=11> */
.L_x_30690:
[----:B----4-:R3:W-:Y:S04]  /*188b0*/  STL [R1+0x828], R252 ;  /* 0x000828fc01007387 */ /* 0x0107e80000100800 */
[----:B---3--:R-:W3:Y:S01]  /*188c0*/  LDL.LU R252, [R1+0x82c] ;  /* 0x00082c0001fc7983 */ /* 0x008ee20000300800 */
[----:B------:R-:W-:Y:S02]  /*188d0*/  IMAD.MOV.U32 R91, RZ, RZ, R90 ;  /* 0x000000ffff5b7224 */ /* 0x000fe400078e005a */
[----:B------:R-:W-:Y:S01]  /*188e0*/  IMAD.MOV.U32 R163, RZ, RZ, R162 ;  /* 0x000000ffffa37224 */ /* 0x000fe200078e00a2 */
[----:B---3--:R3:W-:Y:S04]  /*188f0*/  STL [R1+0x830], R252 ;  /* 0x000830fc01007387 */ /* 0x0087e80000100800 */
.L_x_30691:
[----:B----4-:R-:W-:Y:S05]  /*18900*/  BSYNC B0 ;  /* 0x0000000000007941 */ /* 0x010fea0003800000 */
.L_x_30689:
        /* <DEDUP_REMOVED lines=11> */
.L_x_30693:
[----:B---3--:R-:W3:Y:S04]  /*189c0*/  LDL.LU R162, [R1+0x830] ;  /* 0x0008300001a27983 */ /* 0x008ee80000300800 */
[----:B------:R4:W5:Y:S01]  /*189d0*/  LDL.LU R252, [R1+0x828] ;  /* 0x0008280001fc7983 */ /* 0x0009620000300800 */
[----:B------:R-:W-:-:S03]  /*189e0*/  MOV R90, R89 ;  /* 0x00000059005a7202 */ /* 0x000fc60000000f00 */
[----:B---3--:R3:W-:Y:S02]  /*189f0*/  STL [R1+0x82c], R162 ;  /* 0x00082ca201007387 */ /* 0x0087e40000100800 */
[----:B---3--:R-:W-:Y:S02]  /*18a00*/  IMAD.MOV.U32 R162, RZ, RZ, R165 ;  /* 0x000000ffffa27224 */ /* 0x008fe400078e00a5 */
.L_x_30694:
[----:B---34-:R-:W-:Y:S05]  /*18a10*/  BSYNC B0 ;  /* 0x0000000000007941 */ /* 0x018fea0003800000 */
.L_x_30692:
        /* <DEDUP_REMOVED lines=11> */
.L_x_30696:
[----:B----4-:R3:W-:Y:S04]  /*18ad0*/  STL [R1+0x828], R252 ;  /* 0x000828fc01007387 */ /* 0x0107e80000100800 */
[----:B---3--:R-:W3:Y:S01]  /*18ae0*/  LDL.LU R252, [R1+0x82c] ;  /* 0x00082c0001fc7983 */ /* 0x008ee20000300800 */
[----:B------:R-:W-:Y:S02]  /*18af0*/  IMAD.MOV.U32 R89, RZ, RZ, R88 ;  /* 0x000000ffff597224 */ /* 0x000fe400078e0058 */
[----:B------:R-:W-:Y:S01]  /*18b00*/  IMAD.MOV.U32 R165, RZ, RZ, R164 ;  /* 0x000000ffffa57224 */ /* 0x000fe200078e00a4 */
[----:B---3--:R3:W-:Y:S04]  /*18b10*/  STL [R1+0x830], R252 ;  /* 0x000830fc01007387 */ /* 0x0087e80000100800 */
.L_x_30697:
[----:B----4-:R-:W-:Y:S05]  /*18b20*/  BSYNC B0 ;  /* 0x0000000000007941 */ /* 0x010fea0003800000 */
.L_x_30695:
        /* <DEDUP_REMOVED lines=11> */
.L_x_30699:
[----:B---3--:R-:W3:Y:S04]  /*18be0*/  LDL.LU R164, [R1+0x830] ;  /* 0x0008300001a47983 */ /* 0x008ee80000300800 */
[----:B------:R4:W5:Y:S01]  /*18bf0*/  LDL.LU R252, [R1+0x828] ;  /* 0x0008280001fc7983 */ /* 0x0009620000300800 */
[----:B------:R-:W-:-:S03]  /*18c00*/  IMAD.MOV.U32 R88, RZ, RZ, R87 ;  /* 0x000000ffff587224 */ /* 0x000fc600078e0057 */
[----:B---3--:R3:W-:Y:S02]  /*18c10*/  STL [R1+0x82c], R164 ;  /* 0x00082ca401007387 */ /* 0x0087e40000100800 */
[----:B---3--:R-:W-:Y:S02]  /*18c20*/  MOV R164, R167 ;  /* 0x000000a700a47202 */ /* 0x008fe40000000f00 */
.L_x_30700:
[----:B---34-:R-:W-:Y:S05]  /*18c30*/  BSYNC B0 ;  /* 0x0000000000007941 */ /* 0x018fea0003800000 */
.L_x_30698:
        /* <DEDUP_REMOVED lines=11> */
.L_x_30702:
[----:B----4-:R3:W-:Y:S04]  /*18cf0*/  STL [R1+0x828], R252 ;  /* 0x000828fc01007387 */ /* 0x0107e80000100800 */
[----:B---3--:R-:W3:Y:S01]  /*18d00*/  LDL.LU R252, [R1+0x82c] ;  /* 0x00082c0001fc7983 */ /* 0x008ee20000300800 */
[----:B------:R-:W-:Y:S02]  /*18d10*/  IMAD.MOV.U32 R87, RZ, RZ, R86 ;  /* 0x000000ffff577224 */ /* 0x000fe400078e0056 */
[----:B------:R-:W-:Y:S01]  /*18d20*/  IMAD.MOV.U32 R167, RZ, RZ, R166 ;  /* 0x000000ffffa77224 */ /* 0x000fe200078e00a6 */
[----:B---3--:R3:W-:Y:S04]  /*18d30*/  STL [R1+0x830], R252 ;  /* 0x000830fc01007387 */ /* 0x0087e80000100800 */
.L_x_30703:
[----:B----4-:R-:W-:Y:S05]  /*18d40*/  BSYNC B0 ;  /* 0x0000000000007941 */ /* 0x010fea0003800000 */
.L_x_30701:
        /* <DEDUP_REMOVED lines=11> */
.L_x_30705:
[----:B---3--:R-:W3:Y:S04]  /*18e00*/  LDL.LU R166, [R1+0x830] ;  /* 0x0008300001a67983 */ /* 0x008ee80000300800 */
[----:B------:R4:W5:Y:S01]  /*18e10*/  LDL.LU R252, [R1+0x828] ;  /* 0x0008280001fc7983 */ /* 0x0009620000300800 */
[----:B------:R-:W-:-:S03]  /*18e20*/  IMAD.MOV.U32 R86, RZ, RZ, R85 ;  /* 0x000000ffff567224 */ /* 0x000fc600078e0055 */
[----:B---3--:R3:W-:Y:S02]  /*18e30*/  STL [R1+0x82c], R166 ;  /* 0x00082ca601007387 */ /* 0x0087e40000100800 */
[----:B---3--:R-:W-:Y:S02]  /*18e40*/  IMAD.MOV.U32 R166, RZ, RZ, R169 ;  /* 0x000000ffffa67224 */ /* 0x008fe400078e00a9 */
.L_x_30706:
[----:B---34-:R-:W-:Y:S05]  /*18e50*/  BSYNC B0 ;  /* 0x0000000000007941 */ /* 0x018fea0003800000 */
.L_x_30704:
        /* <DEDUP_REMOVED lines=11> */
.L_x_30708:
[----:B----4-:R3:W-:Y:S04]  /*18f10*/  STL [R1+0x828], R252 ;  /* 0x000828fc01007387 */ /* 0x0107e80000100800 */
[----:B---3--:R-:W3:Y:S01]  /*18f20*/  LDL.LU R252, [R1+0x82c] ;  /* 0x00082c0001fc7983 */ /* 0x008ee20000300800 */
[----:B------:R-:W-:Y:S02]  /*18f30*/  IMAD.MOV.U32 R85, RZ, RZ, R84 ;  /* 0x000000ffff557224 */ /* 0x000fe400078e0054 */
[----:B------:R-:W-:Y:S01]  /*18f40*/  IMAD.MOV.U32 R169, RZ, RZ, R168 ;  /* 0x000000ffffa97224 */ /* 0x000fe200078e00a8 */
[----:B---3--:R3:W-:Y:S04]  /*18f50*/  STL [R1+0x830], R252 ;  /* 0x000830fc01007387 */ /* 0x0087e80000100800 */
.L_x_30709:
[----:B----4-:R-:W-:Y:S05]  /*18f60*/  BSYNC B0 ;  /* 0x0000000000007941 */ /* 0x010fea0003800000 */
.L_x_30707:
        /* <DEDUP_REMOVED lines=11> */
.L_x_30711:
[----:B---3--:R-:W3:Y:S04]  /*19020*/  LDL.LU R168, [R1+0x830] ;  /* 0x0008300001a87983 */ /* 0x008ee80000300800 */
[----:B------:R4:W5:Y:S01]  /*19030*/  LDL.LU R252, [R1+0x828] ;  /* 0x0008280001fc7983 */ /* 0x0009620000300800 */
[----:B------:R-:W-:-:S03]  /*19040*/  IMAD.MOV.U32 R84, RZ, RZ, R83 ;  /* 0x000000ffff547224 */ /* 0x000fc600078e0053 */
[----:B---3--:R3:W-:Y:S02]  /*19050*/  STL [R1+0x82c], R168 ;  /* 0x00082ca801007387 */ /* 0x0087e40000100800 */
[----:B---3--:R-:W-:Y:S02]  /*19060*/  IMAD.MOV.U32 R168, RZ, RZ, R171 ;  /* 0x000000ffffa87224 */ /* 0x008fe400078e00ab */
.L_x_30712:
[----:B---34-:R-:W-:Y:S05]  /*19070*/  BSYNC B0 ;  /* 0x0000000000007941 */ /* 0x018fea0003800000 */
.L_x_30710:
        /* <DEDUP_REMOVED lines=11> */
.L_x_30714:
[----:B----4-:R3:W-:Y:S04]  /*19130*/  STL [R1+0x828], R252 ;  /* 0x000828fc01007387 */ /* 0x0107e80000100800 */
[----:B---3--:R-:W3:Y:S01]  /*19140*/  LDL.LU R252, [R1+0x82c] ;  /* 0x00082c0001fc7983 */ /* 0x008ee20000300800 */
[----:B------:R-:W-:Y:S01]  /*19150*/  MOV R83, R82 ;  /* 0x0000005200537202 */ /* 0x000fe20000000f00 */
[----:B------:R-:W-:Y:S02]  /*19160*/  IMAD.MOV.U32 R171, RZ, RZ, R170 ;  /* 0x000000ffffab7224 */ /* 0x000fe400078e00aa */
[----:B---3--:R3:W-:Y:S04]  /*19170*/  STL [R1+0x830], R252 ;  /* 0x000830fc01007387 */ /* 0x0087e80000100800 */
.L_x_30715:
[----:B----4-:R-:W-:Y:S05]  /*19180*/  BSYNC B0 ;  /* 0x0000000000007941 */ /* 0x010fea0003800000 */
.L_x_30713:
        /* <DEDUP_REMOVED lines=11> */
.L_x_30717:
[----:B---3--:R-:W3:Y:S04]  /*19240*/  LDL.LU R170, [R1+0x830] ;  /* 0x0008300001aa7983 */ /* 0x008ee80000300800 */
[----:B------:R4:W5:Y:S01]  /*19250*/  LDL.LU R252, [R1+0x828] ;  /* 0x0008280001fc7983 */ /* 0x0009620000300800 */
[----:B------:R-:W-:-:S03]  /*19260*/  IMAD.MOV.U32 R82, RZ, RZ, R81 ;  /* 0x000000ffff527224 */ /* 0x000fc600078e0051 */
[----:B---3--:R3:W-:Y:S02]  /*19270*/  STL [R1+0x82c], R170 ;  /* 0x00082caa01007387 */ /* 0x0087e40000100800 */
[----:B---3--:R-:W-:Y:S02]  /*19280*/  IMAD.MOV.U32 R170, RZ, RZ, R173 ;  /* 0x000000ffffaa7224 */ /* 0x008fe400078e00ad */
.L_x_30718:
[----:B---34-:R-:W-:Y:S05]  /*19290*/  BSYNC B0 ;  /* 0x0000000000007941 */ /* 0x018fea0003800000 */
.L_x_30716:
        /* <DEDUP_REMOVED lines=11> */
.L_x_30720:
[----:B----4-:R3:W-:Y:S04]  /*19350*/  STL [R1+0x828], R252 ;  /* 0x000828fc01007387 */ /* 0x0107e80000100800 */
[----:B---3--:R-:W3:Y:S01]  /*19360*/  LDL.LU R252, [R1+0x82c] ;  /* 0x00082c0001fc7983 */ /* 0x008ee20000300800 */
[----:B------:R-:W-:Y:S01]  /*19370*/  IMAD.MOV.U32 R81, RZ, RZ, R80 ;  /* 0x000000ffff517224 */ /* 0x000fe200078e0050 */
[----:B------:R-:W-:Y:S02]  /*19380*/  MOV R173, R172 ;  /* 0x000000ac00ad7202 */ /* 0x000fe40000000f00 */
[----:B---3--:R3:W-:Y:S04]  /*19390*/  STL [R1+0x830], R252 ;  /* 0x000830fc01007387 */ /* 0x0087e80000100800 */
.L_x_30721:
[----:B----4-:R-:W-:Y:S05]  /*193a0*/  BSYNC B0 ;  /* 0x0000000000007941 */ /* 0x010fea0003800000 */
.L_x_30719:
        /* <DEDUP_REMOVED lines=11> */
.L_x_30723:
[----:B---3--:R-:W3:Y:S04]  /*19460*/  LDL.LU R172, [R1+0x830] ;  /* 0x0008300001ac7983 */ /* 0x008ee80000300800 */
[----:B------:R4:W5:Y:S01]  /*19470*/  LDL.LU R252, [R1+0x828] ;  /* 0x0008280001fc7983 */ /* 0x0009620000300800 */
[----:B------:R-:W-:-:S03]  /*19480*/  IMAD.MOV.U32 R80, RZ, RZ, R79 ;  /* 0x000000ffff507224 */ /* 0x000fc600078e004f */
[----:B---3--:R3:W-:Y:S02]  /*19490*/  STL [R1+0x82c], R172 ;  /* 0x00082cac01007387 */ /* 0x0087e40000100800 */
[----:B---3--:R-:W-:Y:S02]  /*194a0*/  IMAD.MOV.U32 R172, RZ, RZ, R175 ;  /* 0x000000ffffac7224 */ /* 0x008fe400078e00af */
.L_x_30724:
[----:B---34-:R-:W-:Y:S05]  /*194b0*/  BSYNC B0 ;  /* 0x0000000000007941 */ /* 0x018fea0003800000 */
.L_x_30722:
        /* <DEDUP_REMOVED lines=11> */
.L_x_30726:
[----:B----4-:R3:W-:Y:S04]  /*19570*/  STL [R1+0x828], R252 ;  /* 0x000828fc01007387 */ /* 0x0107e80000100800 */
[----:B---3--:R-:W3:Y:S01]  /*19580*/  LDL.LU R252, [R1+0x82c] ;  /* 0x00082c0001fc7983 */ /* 0x008ee20000300800 */
[----:B------:R-:W-:Y:S02]  /*19590*/  IMAD.MOV.U32 R79, RZ, RZ, R78 ;  /* 0x000000ffff4f7224 */ /* 0x000fe400078e004e */
[----:B------:R-:W-:Y:S01]  /*195a0*/  IMAD.MOV.U32 R175, RZ, RZ, R174 ;  /* 0x000000ffffaf7224 */ /* 0x000fe200078e00ae */
[----:B---3--:R3:W-:Y:S04]  /*195b0*/  STL [R1+0x830], R252 ;  /* 0x000830fc01007387 */ /* 0x0087e80000100800 */
.L_x_30727:
[----:B----4-:R-:W-:Y:S05]  /*195c0*/  BSYNC B0 ;  /* 0x0000000000007941 */ /* 0x010fea0003800000 */
.L_x_30725:
        /* <DEDUP_REMOVED lines=11> */
.L_x_30729:
[----:B---3--:R-:W3:Y:S04]  /*19680*/  LDL.LU R174, [R1+0x830] ;  /* 0x0008300001ae7983 */ /* 0x008ee80000300800 */
[----:B------:R4:W5:Y:S01]  /*19690*/  LDL.LU R252, [R1+0x828] ;  /* 0x0008280001fc7983 */ /* 0x0009620000300800 */
[----:B------:R-:W-:-:S03]  /*196a0*/  IMAD.MOV.U32 R78, RZ, RZ, R77 ;  /* 0x000000ffff4e7224 */ /* 0x000fc600078e004d */
[----:B---3--:R3:W-:Y:S02]  /*196b0*/  STL [R1+0x82c], R174 ;  /* 0x00082cae01007387 */ /* 0x0087e40000100800 */
[----:B---3--:R-:W-:Y:S02]  /*196c0*/  IMAD.MOV.U32 R174, RZ, RZ, R177 ;  /* 0x000000ffffae7224 */ /* 0x008fe400078e00b1 */
.L_x_30730:
[----:B---34-:R-:W-:Y:S05]  /*196d0*/  BSYNC B0 ;  /* 0x0000000000007941 */ /* 0x018fea0003800000 */
.L_x_30728:
        /* <DEDUP_REMOVED lines=11> */
.L_x_30732:
[----:B----4-:R3:W-:Y:S04]  /*19790*/  STL [R1+0x828], R252 ;  /* 0x000828fc01007387 */ /* 0x0107e80000100800 */
[----:B---3--:R-:W3:Y:S01]  /*197a0*/  LDL.LU R252, [R1+0x82c] ;  /* 0x00082c0001fc7983 */ /* 0x008ee20000300800 */
[----:B------:R-:W-:Y:S02]  /*197b0*/  IMAD.MOV.U32 R77, RZ, RZ, R76 ;  /* 0x000000ffff4d7224 */ /* 0x000fe400078e004c */
[----:B------:R-:W-:Y:S01]  /*197c0*/  IMAD.MOV.U32 R177, RZ, RZ, R176 ;  /* 0x000000ffffb17224 */ /* 0x000fe200078e00b0 */
[----:B---3--:R3:W-:Y:S04]  /*197d0*/  STL [R1+0x830], R252 ;  /* 0x000830fc01007387 */ /* 0x0087e80000100800 */
.L_x_30733:
[----:B----4-:R-:W-:Y:S05]  /*197e0*/  BSYNC B0 ;  /* 0x0000000000007941 */ /* 0x010fea0003800000 */
.L_x_30731:
        /* <DEDUP_REMOVED lines=11> */
.L_x_30735:
[----:B---3--:R-:W3:Y:S04]  /*198a0*/  LDL.LU R176, [R1+0x830] ;  /* 0x0008300001b07983 */ /* 0x008ee80000300800 */
[----:B------:R4:W5:Y:S01]  /*198b0*/  LDL.LU R252, [R1+0x828] ;  /* 0x0008280001fc7983 */ /* 0x0009620000300800 */
[----:B------:R-:W-:-:S03]  /*198c0*/  MOV R76, R75 ;  /* 0x0000004b004c7202 */ /* 0x000fc60000000f00 */
[----:B---3--:R3:W-:Y:S02]  /*198d0*/  STL [R1+0x82c], R176 ;  /* 0x00082cb001007387 */ /* 0x0087e40000100800 */
[----:B---3--:R-:W-:Y:S02]  /*198e0*/  IMAD.MOV.U32 R176, RZ, RZ, R179 ;  /* 0x000000ffffb07224 */ /* 0x008fe400078e00b3 */
.L_x_30736:
[----:B---34-:R-:W-:Y:S05]  /*198f0*/  BSYNC B0 ;  /* 0x0000000000007941 */ /* 0x018fea0003800000 */
.L_x_30734:
        /* <DEDUP_REMOVED lines=11> */
.L_x_30738:
[----:B----4-:R3:W-:Y:S04]  /*199b0*/  STL [R1+0x828], R252 ;  /* 0x000828fc01007387 */ /* 0x0107e80000100800 */
[----:B---3--:R-:W3:Y:S01]  /*199c0*/  LDL.LU R252, [R1+0x82c] ;  /* 0x00082c0001fc7983 */ /* 0x008ee20000300800 */
[----:B------:R-:W-:Y:S02]  /*199d0*/  IMAD.MOV.U32 R75, RZ, RZ, R74 ;  /* 0x000000ffff4b7224 */ /* 0x000fe400078e004a */
[----:B------:R-:W-:Y:S01]  /*199e0*/  IMAD.MOV.U32 R179, RZ, RZ, R178 ;  /* 0x000000ffffb37224 */ /* 0x000fe200078e00b2 */
[----:B---3--:R3:W-:Y:S04]  /*199f0*/  STL [R1+0x830], R252 ;  /* 0x000830fc01007387 */ /* 0x0087e80000100800 */
.L_x_30739:
[----:B----4-:R-:W-:Y:S05]  /*19a00*/  BSYNC B0 ;  /* 0x0000000000007941 */ /* 0x010fea0003800000 */
.L_x_30737:
        /* <DEDUP_REMOVED lines=11> */
.L_x_30741:
[----:B---3--:R-:W3:Y:S04]  /*19ac0*/  LDL.LU R178, [R1+0x830] ;  /* 0x0008300001b27983 */ /* 0x008ee80000300800 */
[----:B------:R4:W5:Y:S01]  /*19ad0*/  LDL.LU R252, [R1+0x828] ;  /* 0x0008280001fc7983 */ /* 0x0009620000300800 */
[----:B------:R-:W-:-:S03]  /*19ae0*/  IMAD.MOV.U32 R74, RZ, RZ, R73 ;  /* 0x000000ffff4a7224 */ /* 0x000fc600078e0049 */
[----:B---3--:R3:W-:Y:S02]  /*19af0*/  STL [R1+0x82c], R178 ;  /* 0x00082cb201007387 */ /* 0x0087e40000100800 */
[----:B---3--:R-:W-:Y:S02]  /*19b00*/  MOV R178, R181 ;  /* 0x000000b500b27202 */ /* 0x008fe40000000f00 */
.L_x_30742:
[----:B---34-:R-:W-:Y:S05]  /*19b10*/  BSYNC B0 ;  /* 0x0000000000007941 */ /* 0x018fea0003800000 */
.L_x_30740:
        /* <DEDUP_REMOVED lines=11> */
.L_x_30744:
[----:B----4-:R3:W-:Y:S04]  /*19bd0*/  STL [R1+0x828], R252 ;  /* 0x000828fc01007387 */ /* 0x0107e80000100800 */
[----:B---3--:R-:W3:Y:S01]  /*19be0*/  LDL.LU R252, [R1+0x82c] ;  /* 0x00082c0001fc7983 */ /* 0x008ee20000300800 */
[----:B------:R-:W-:Y:S02]  /*19bf0*/  IMAD.MOV.U32 R73, RZ, RZ, R72 ;  /* 0x000000ffff497224 */ /* 0x000fe400078e0048 */
[----:B------:R-:W-:Y:S01]  /*19c00*/  IMAD.MOV.U32 R181, RZ, RZ, R180 ;  /* 0x000000ffffb57224 */ /* 0x000fe200078e00b4 */
[----:B---3--:R3:W-:Y:S04]  /*19c10*/  STL [R1+0x830], R252 ;  /* 0x000830fc01007387 */ /* 0x0087e80000100800 */
.L_x_30745:
[----:B----4-:R-:W-:Y:S05]  /*19c20*/  BSYNC B0 ;  /* 0x0000000000007941 */ /* 0x010fea0003800000 */
.L_x_30743:
        /* <DEDUP_REMOVED lines=11> */
.L_x_30747:
[----:B---3--:R-:W3:Y:S04]  /*19ce0*/  LDL.LU R180, [R1+0x830] ;  /* 0x0008300001b47983 */ /* 0x008ee80000300800 */
[----:B------:R4:W5:Y:S01]  /*19cf0*/  LDL.LU R252, [R1+0x828] ;  /* 0x0008280001fc7983 */ /* 0x0009620000300800 */
[----:B------:R-:W-:-:S03]  /*19d00*/  IMAD.MOV.U32 R72, RZ, RZ, R71 ;  /* 0x000000ffff487224 */ /* 0x000fc600078e0047 */
[----:B---3--:R3:W-:Y:S02]  /*19d10*/  STL [R1+0x82c], R180 ;  /* 0x00082cb401007387 */ /* 0x0087e40000100800 */
[----:B---3--:R-:W-:Y:S02]  /*19d20*/  IMAD.MOV.U32 R180, RZ, RZ, R183 ;  /* 0x000000ffffb47224 */ /* 0x008fe400078e00b7 */
.L_x_30748:
[----:B---34-:R-:W-:Y:S05]  /*19d30*/  BSYNC B0 ;  /* 0x0000000000007941 */ /* 0x018fea0003800000 */
.L_x_30746:
        /* <DEDUP_REMOVED lines=11> */
.L_x_30750:
[----:B----4-:R3:W-:Y:S04]  /*19df0*/  STL [R1+0x828], R252 ;  /* 0x000828fc01007387 */ /* 0x0107e80000100800 */
[----:B---3--:R-:W3:Y:S01]  /*19e00*/  LDL.LU R252, [R1+0x82c] ;  /* 0x00082c0001fc7983 */ /* 0x008ee20000300800 */
[----:B------:R-:W-:Y:S02]  /*19e10*/  IMAD.MOV.U32 R71, RZ, RZ, R70 ;  /* 0x000000ffff477224 */ /* 0x000fe400078e0046 */
[----:B------:R-:W-:Y:S01]  /*19e20*/  IMAD.MOV.U32 R183, RZ, RZ, R182 ;  /* 0x000000ffffb77224 */ /* 0x000fe200078e00b6 */
[----:B---3--:R3:W-:Y:S04]  /*19e30*/  STL [R1+0x830], R252 ;  /* 0x000830fc01007387 */ /* 0x0087e80000100800 */
.L_x_30751:
[----:B----4-:R-:W-:Y:S05]  /*19e40*/  BSYNC B0 ;  /* 0x0000000000007941 */ /* 0x010fea0003800000 */
.L_x_30749:
        /* <DEDUP_REMOVED lines=11> */
.L_x_30753:
[----:B---3--:R-:W3:Y:S04]  /*19f00*/  LDL.LU R182, [R1+0x830] ;  /* 0x0008300001b67983 */ /* 0x008ee80000300800 */
[----:B------:R4:W5:Y:S01]  /*19f10*/  LDL.LU R252, [R1+0x828] ;  /* 0x0008280001fc7983 */ /* 0x0009620000300800 */
[----:B------:R-:W-:-:S03]  /*19f20*/  IMAD.MOV.U32 R70, RZ, RZ, R69 ;  /* 0x000000ffff467224 */ /* 0x000fc600078e0045 */
[----:B---3--:R3:W-:Y:S02]  /*19f30*/  STL [R1+0x82c], R182 ;  /* 0x00082cb601007387 */ /* 0x0087e40000100800 */
[----:B---3--:R-:W-:Y:S02]  /*19f40*/  IMAD.MOV.U32 R182, RZ, RZ, R185 ;  /* 0x000000ffffb67224 */ /* 0x008fe400078e00b9 */
.L_x_30754:
[----:B---34-:R-:W-:Y:S05]  /*19f50*/  BSYNC B0 ;  /* 0x0000000000007941 */ /* 0x018fea0003800000 */
.L_x_30752:
        /* <DEDUP_REMOVED lines=11> */
.L_x_30756:
[----:B----4-:R3:W-:Y:S04]  /*1a010*/  STL [R1+0x828], R252 ;  /* 0x000828fc01007387 */ /* 0x0107e80000100800 */
[----:B---3--:R-:W3:Y:S01]  /*1a020*/  LDL.LU R252, [R1+0x82c] ;  /* 0x00082c0001fc7983 */ /* 0x008ee20000300800 */
[----:B------:R-:W-:Y:S01]  /*1a030*/  MOV R69, R68 ;  /* 0x0000004400457202 */ /* 0x000fe20000000f00 */
[----:B------:R-:W-:Y:S02]  /*1a040*/  IMAD.MOV.U32 R185, RZ, RZ, R184 ;  /* 0x000000ffffb97224 */ /* 0x000fe400078e00b8 */
[----:B---3--:R3:W-:Y:S04]  /*1a050*/  STL [R1+0x830], R252 ;  /* 0x000830fc01007387 */ /* 0x0087e80000100800 */
.L_x_30757:
[----:B----4-:R-:W-:Y:S05]  /*1a060*/  BSYNC B0 ;  /* 0x0000000000007941 */ /* 0x010fea0003800000 */
.L_x_30755:
        /* <DEDUP_REMOVED lines=11> */
.L_x_30759:
[----:B---3--:R-:W3:Y:S04]  /*1a120*/  LDL.LU R184, [R1+0x830] ;  /* 0x0008300001b87983 */ /* 0x008ee80000300800 */
[----:B------:R4:W5:Y:S01]  /*1a130*/  LDL.LU R252, [R1+0x828] ;  /* 0x0008280001fc7983 */ /* 0x0009620000300800 */
[----:B------:R-:W-:-:S03]  /*1a140*/  IMAD.MOV.U32 R68, RZ, RZ, R67 ;  /* 0x000000ffff447224 */ /* 0x000fc600078e0043 */
[----:B---3--:R3:W-:Y:S02]  /*1a150*/  STL [R1+0x82c], R184 ;  /* 0x00082cb801007387 */ /* 0x0087e40000100800 */
[----:B---3--:R-:W-:Y:S02]  /*1a160*/  IMAD.MOV.U32 R184, RZ, RZ, R187 ;  /* 0x000000ffffb87224 */ /* 0x008fe400078e00bb */
.L_x_30760:
[----:B---34-:R-:W-:Y:S05]  /*1a170*/  BSYNC B0 ;  /* 0x0000000000007941 */ /* 0x018fea0003800000 */
.L_x_30758:
        /* <DEDUP_REMOVED lines=11> */
.L_x_30762:
[----:B----4-:R3:W-:Y:S04]  /*1a230*/  STL [R1+0x828], R252 ;  /* 0x000828fc01007387 */ /* 0x0107e80000100800 */
[----:B---3--:R-:W3:Y:S01]  /*1a240*/  LDL.LU R252, [R1+0x82c] ;  /* 0x00082c0001fc7983 */ /* 0x008ee20000300800 */
[----:B------:R-:W-:Y:S01]  /*1a250*/  IMAD.MOV.U32 R67, RZ, RZ, R66 ;  /* 0x000000ffff437224 */ /* 0x000fe200078e0042 */
[----:B------:R-:W-:Y:S02]  /*1a260*/  MOV R187, R186 ;  /* 0x000000ba00bb7202 */ /* 0x000fe40000000f00 */
[----:B---3--:R3:W-:Y:S04]  /*1a270*/  STL [R1+0x830], R252 ;  /* 0x000830fc01007387 */ /* 0x0087e80000100800 */
.L_x_30763:
[----:B----4-:R-:W-:Y:S05]  /*1a280*/  BSYNC B0 ;  /* 0x0000000000007941 */ /* 0x010fea0003800000 */
.L_x_30761:
        /* <DEDUP_REMOVED lines=11> */
.L_x_30765:
[----:B---3--:R-:W3:Y:S04]  /*1a340*/  LDL.LU R186, [R1+0x830] ;  /* 0x0008300001ba7983 */ /* 0x008ee80000300800 */
[----:B------:R4:W5:Y:S01]  /*1a350*/  LDL.LU R252, [R1+0x828] ;  /* 0x0008280001fc7983 */ /* 0x0009620000300800 */
[----:B------:R-:W-:-:S03]  /*1a360*/  IMAD.MOV.U32 R66, RZ, RZ, R65 ;  /* 0x000000ffff427224 */ /* 0x000fc600078e0041 */
[----:B---3--:R3:W-:Y:S02]  /*1a370*/  STL [R1+0x82c], R186 ;  /* 0x00082cba01007387 */ /* 0x0087e40000100800 */
[----:B---3--:R-:W-:Y:S02]  /*1a380*/  IMAD.MOV.U32 R186, RZ, RZ, R189 ;  /* 0x000000ffffba7224 */ /* 0x008fe400078e00bd */
.L_x_30766:
[----:B---34-:R-:W-:Y:S05]  /*1a390*/  BSYNC B0 ;  /* 0x0000000000007941 */ /* 0x018fea0003800000 */
.L_x_30764:
        /* <DEDUP_REMOVED lines=11> */
.L_x_30768:
[----:B----4-:R3:W-:Y:S04]  /*1a450*/  STL [R1+0x828], R252 ;  /* 0x000828fc01007387 */ /* 0x0107e80000100800 */
[----:B---3--:R-:W3:Y:S01]  /*1a460*/  LDL.LU R252, [R1+0x82c] ;  /* 0x00082c0001fc7983 */ /* 0x008ee20000300800 */
[----:B------:R-:W-:Y:S02]  /*1a470*/  IMAD.MOV.U32 R65, RZ, RZ, R64 ;  /* 0x000000ffff417224 */ /* 0x000fe400078e0040 */
[----:B------:R-:W-:Y:S01]  /*1a480*/  IMAD.MOV.U32 R189, RZ, RZ, R188 ;  /* 0x000000ffffbd7224 */ /* 0x000fe200078e00bc */
[----:B---3--:R3:W-:Y:S04]  /*1a490*/  STL [R1+0x830], R252 ;  /* 0x000830fc01007387 */ /* 0x0087e80000100800 */
.L_x_30769:
[----:B----4-:R-:W-:Y:S05]  /*1a4a0*/  BSYNC B0 ;  /* 0x0000000000007941 */ /* 0x010fea0003800000 */
.L_x_30767:
        /* <DEDUP_REMOVED lines=11> */
.L_x_30771:
[----:B---3--:R-:W3:Y:S04]  /*1a560*/  LDL.LU R188, [R1+0x830] ;  /* 0x0008300001bc7983 */ /* 0x008ee80000300800 */
[----:B------:R4:W5:Y:S01]  /*1a570*/  LDL.LU R252, [R1+0x828] ;  /* 0x0008280001fc7983 */ /* 0x0009620000300800 */
[----:B------:R-:W-:-:S03]  /*1a580*/  IMAD.MOV.U32 R64, RZ, RZ, R63 ;  /* 0x000000ffff407224 */ /* 0x000fc600078e003f */
[----:B---3--:R3:W-:Y:S02]  /*1a590*/  STL [R1+0x82c], R188 ;  /* 0x00082cbc01007387 */ /* 0x0087e40000100800 */
[----:B---3--:R-:W-:Y:S02]  /*1a5a0*/  IMAD.MOV.U32 R188, RZ, RZ, R191 ;  /* 0x000000ffffbc7224 */ /* 0x008fe400078e00bf */
.L_x_30772:
[----:B---34-:R-:W-:Y:S05]  /*1a5b0*/  BSYNC B0 ;  /* 0x0000000000007941 */ /* 0x018fea0003800000 */
.L_x_30770:
        /* <DEDUP_REMOVED lines=11> */
.L_x_30774:
[----:B----4-:R3:W-:Y:S04]  /*1a670*/  STL [R1+0x828], R252 ;  /* 0x000828fc01007387 */ /* 0x0107e80000100800 */
[----:B---3--:R-:W3:Y:S01]  /*1a680*/  LDL.LU R252, [R1+0x82c] ;  /* 0x00082c0001fc7983 */ /* 0x008ee20000300800 */
[----:B------:R-:W-:Y:S02]  /*1a690*/  IMAD.MOV.U32 R63, RZ, RZ, R62 ;  /* 0x000000ffff3f7224 */ /* 0x000fe400078e003e */
[----:B------:R-:W-:Y:S01]  /*1a6a0*/  IMAD.MOV.U32 R191, RZ, RZ, R190 ;  /* 0x000000ffffbf7224 */ /* 0x000fe200078e00be */
[----:B---3--:R3:W-:Y:S04]  /*1a6b0*/  STL [R1+0x830], R252 ;  /* 0x000830fc01007387 */ /* 0x0087e80000100800 */
.L_x_30775:
[----:B----4-:R-:W-:Y:S05]  /*1a6c0*/  BSYNC B0 ;  /* 0x0000000000007941 */ /* 0x010fea0003800000 */
.L_x_30773:
        /* <DEDUP_REMOVED lines=11> */
.L_x_30777:
[----:B---3--:R-:W3:Y:S04]  /*1a780*/  LDL.LU R190, [R1+0x830] ;  /* 0x0008300001be7983 */ /* 0x008ee80000300800 */
[----:B------:R4:W5:Y:S01]  /*1a790*/  LDL.LU R252, [R1+0x828] ;  /* 0x0008280001fc7983 */ /* 0x0009620000300800 */
[----:B------:R-:W-:-:S03]  /*1a7a0*/  MOV R62, R61 ;  /* 0x0000003d003e7202 */ /* 0x000fc60000000f00 */
[----:B---3--:R3:W-:Y:S02]  /*1a7b0*/  STL [R1+0x82c], R190 ;  /* 0x00082cbe01007387 */ /* 0x0087e40000100800 */
[----:B---3--:R-:W-:Y:S02]  /*1a7c0*/  IMAD.MOV.U32 R190, RZ, RZ, R193 ;  /* 0x000000ffffbe7224 */ /* 0x008fe400078e00c1 */
.L_x_30778:
[----:B---34-:R-:W-:Y:S05]  /*1a7d0*/  BSYNC B0 ;  /* 0x0000000000007941 */ /* 0x018fea0003800000 */
.L_x_30776:
        /* <DEDUP_REMOVED lines=11> */
.L_x_30780:
[----:B----4-:R3:W-:Y:S04]  /*1a890*/  STL [R1+0x828], R252 ;  /* 0x000828fc01007387 */ /* 0x0107e80000100800 */
[----:B---3--:R-:W3:Y:S01]  /*1a8a0*/  LDL.LU R252, [R1+0x82c] ;  /* 0x00082c0001fc7983 */ /* 0x008ee20000300800 */
[----:B------:R-:W-:Y:S02]  /*1a8b0*/  IMAD.MOV.U32 R61, RZ, RZ, R60 ;  /* 0x000000ffff3d7224 */ /* 0x000fe400078e003c */
[----:B------:R-:W-:Y:S01]  /*1a8c0*/  IMAD.MOV.U32 R193, RZ, RZ, R192 ;  /* 0x000000ffffc17224 */ /* 0x000fe200078e00c0 */
[----:B---3--:R3:W-:Y:S04]  /*1a8d0*/  STL [R1+0x830], R252 ;  /* 0x000830fc01007387 */ /* 0x0087e80000100800 */
.L_x_30781:
[----:B----4-:R-:W-:Y:S05]  /*1a8e0*/  BSYNC B0 ;  /* 0x0000000000007941 */ /* 0x010fea0003800000 */
.L_x_30779:
        /* <DEDUP_REMOVED lines=11> */
.L_x_30783:
[----:B---3--:R-:W3:Y:S04]  /*1a9a0*/  LDL.LU R192, [R1+0x830] ;  /* 0x0008300001c07983 */ /* 0x008ee80000300800 */
[----:B------:R4:W5:Y:S01]  /*1a9b0*/  LDL.LU R252, [R1+0x828] ;  /* 0x0008280001fc7983 */ /* 0x0009620000300800 */
[----:B------:R-:W-:-:S03]  /*1a9c0*/  IMAD.MOV.U32 R60, RZ, RZ, R59 ;  /* 0x000000ffff3c7224 */ /* 0x000fc600078e003b */
[----:B---3--:R3:W-:Y:S02]  /*1a9d0*/  STL [R1+0x82c], R192 ;  /* 0x00082cc001007387 */ /* 0x0087e40000100800 */
[----:B---3--:R-:W-:Y:S02]  /*1a9e0*/  MOV R192, R195 ;  /* 0x000000c300c07202 */ /* 0x008fe40000000f00 */
.L_x_30784:
[----:B---34-:R-:W-:Y:S05]  /*1a9f0*/  BSYNC B0 ;  /* 0x0000000000007941 */ /* 0x018fea0003800000 */
.L_x_30782:
        /* <DEDUP_REMOVED lines=11> */
.L_x_30786:
[----:B----4-:R3:W-:Y:S04]  /*1aab0*/  STL [R1+0x828], R252 ;  /* 0x000828fc01007387 */ /* 0x0107e80000100800 */
[----:B---3--:R-:W3:Y:S01]  /*1aac0*/  LDL.LU R252, [R1+0x82c] ;  /* 0x00082c0001fc7983 */ /* 0x008ee20000300800 */
[----:B------:R-:W-:Y:S02]  /*1aad0*/  IMAD.MOV.U32 R59, RZ, RZ, R58 ;  /* 0x000000ffff3b7224 */ /* 0x000fe400078e003a */
[----:B------:R-:W-:Y:S01]  /*1aae0*/  IMAD.MOV.U32 R195, RZ, RZ, R194 ;  /* 0x000000ffffc37224 */ /* 0x000fe200078e00c2 */
[----:B---3--:R3:W-:Y:S04]  /*1aaf0*/  STL [R1+0x830], R252 ;  /* 0x000830fc01007387 */ /* 0x0087e80000100800 */
.L_x_30787:
[----:B----4-:R-:W-:Y:S05]  /*1ab00*/  BSYNC B0 ;  /* 0x0000000000007941 */ /* 0x010fea0003800000 */
.L_x_30785:
        /* <DEDUP_REMOVED lines=11> */
.L_x_30789:
[----:B---3--:R-:W3:Y:S04]  /*1abc0*/  LDL.LU R194, [R1+0x830] ;  /* 0x0008300001c27983 */ /* 0x008ee80000300800 */
[----:B------:R4:W5:Y:S01]  /*1abd0*/  LDL.LU R252, [R1+0x828] ;  /* 0x0008280001fc7983 */ /* 0x0009620000300800 */
[----:B------:R-:W-:-:S03]  /*1abe0*/  IMAD.MOV.U32 R58, RZ, RZ, R57 ;  /* 0x000000ffff3a7224 */ /* 0x000fc600078e0039 */
[----:B---3--:R3:W-:Y:S02]  /*1abf0*/  STL [R1+0x82c], R194 ;  /* 0x00082cc201007387 */ /* 0x0087e40000100800 */
[----:B---3--:R-:W-:Y:S02]  /*1ac00*/  IMAD.MOV.U32 R194, RZ, RZ, R197 ;  /* 0x000000ffffc27224 */ /* 0x008fe400078e00c5 */
.L_x_30790:
[----:B---34-:R-:W-:Y:S05]  /*1ac10*/  BSYNC B0 ;  /* 0x0000000000007941 */ /* 0x018fea0003800000 */
.L_x_30788:
        /* <DEDUP_REMOVED lines=11> */
.L_x_30792:
[----:B----4-:R3:W-:Y:S04]  /*1acd0*/  STL [R1+0x828], R252 ;  /* 0x000828fc01007387 */ /* 0x0107e80000100800 */
[----:B---3--:R-:W3:Y:S01]  /*1ace0*/  LDL.LU R252, [R1+0x82c] ;  /* 0x00082c0001fc7983 */ /* 0x008ee20000300800 */
[----:B------:R-:W-:Y:S02]  /*1acf0*/  IMAD.MOV.U32 R57, RZ, RZ, R56 ;  /* 0x000000ffff397224 */ /* 0x000fe400078e0038 */
[----:B------:R-:W-:Y:S01]  /*1ad00*/  IMAD.MOV.U32 R197, RZ, RZ, R196 ;  /* 0x000000ffffc57224 */ /* 0x000fe200078e00c4 */
[----:B---3--:R3:W-:Y:S04]  /*1ad10*/  STL [R1+0x830], R252 ;  /* 0x000830fc01007387 */ /* 0x0087e80000100800 */
.L_x_30793:
[----:B----4-:R-:W-:Y:S05]  /*1ad20*/  BSYNC B0 ;  /* 0x0000000000007941 */ /* 0x010fea0003800000 */
.L_x_30791:
        /* <DEDUP_REMOVED lines=11> */
.L_x_30795:
[----:B---3--:R-:W3:Y:S04]  /*1ade0*/  LDL.LU R196, [R1+0x830] ;  /* 0x0008300001c47983 */ /* 0x008ee80000300800 */
[----:B------:R4:W5:Y:S01]  /*1adf0*/  LDL.LU R252, [R1+0x828] ;  /* 0x0008280001fc7983 */ /* 0x0009620000300800 */
[----:B------:R-:W-:-:S03]  /*1ae00*/  IMAD.MOV.U32 R56, RZ, RZ, R55 ;  /* 0x000000ffff387224 */ /* 0x000fc600078e0037 */
[----:B---3--:R3:W-:Y:S02]  /*1ae10*/  STL [R1+0x82c], R196 ;  /* 0x00082cc401007387 */ /* 0x0087e40000100800 */
[----:B---3--:R-:W-:Y:S02]  /*1ae20*/  IMAD.MOV.U32 R196, RZ, RZ, R199 ;  /* 0x000000ffffc47224 */ /* 0x008fe400078e00c7 */
.L_x_30796:
[----:B---34-:R-:W-:Y:S05]  /*1ae30*/  BSYNC B0 ;  /* 0x0000000000007941 */ /* 0x018fea0003800000 */
.L_x_30794:
        /* <DEDUP_REMOVED lines=11> */
.L_x_30798:
[----:B----4-:R3:W-:Y:S04]  /*1aef0*/  STL [R1+0x828], R252 ;  /* 0x000828fc01007387 */ /* 0x0107e80000100800 */
[----:B---3--:R-:W3:Y:S01]  /*1af00*/  LDL.LU R252, [R1+0x82c] ;  /* 0x00082c0001fc7983 */ /* 0x008ee20000300800 */
[----:B------:R-:W-:Y:S01]  /*1af10*/  MOV R55, R54 ;  /* 0x0000003600377202 */ /* 0x000fe20000000f00 */
[----:B------:R-:W-:Y:S02]  /*1af20*/  IMAD.MOV.U32 R199, RZ, RZ, R198 ;  /* 0x000000ffffc77224 */ /* 0x000fe400078e00c6 */
[----:B---3--:R3:W-:Y:S04]  /*1af30*/  STL [R1+0x830], R252 ;  /* 0x000830fc01007387 */ /* 0x0087e80000100800 */
.L_x_30799:
[----:B----4-:R-:W-:Y:S05]  /*1af40*/  BSYNC B0 ;  /* 0x0000000000007941 */ /* 0x010fea0003800000 */
.L_x_30797:
        /* <DEDUP_REMOVED lines=11> */
.L_x_30801:
[----:B---3--:R-:W3:Y:S04]  /*1b000*/  LDL.LU R198, [R1+0x830] ;  /* 0x0008300001c67983 */ /* 0x008ee80000300800 */
[----:B------:R4:W5:Y:S01]  /*1b010*/  LDL.LU R252, [R1+0x828] ;  /* 0x0008280001fc7983 */ /* 0x0009620000300800 */
[----:B------:R-:W-:-:S03]  /*1b020*/  IMAD.MOV.U32 R54, RZ, RZ, R53 ;  /* 0x000000ffff367224 */ /* 0x000fc600078e0035 */
[----:B---3--:R3:W-:Y:S02]  /*1b030*/  STL [R1+0x82c], R198 ;  /* 0x00082cc601007387 */ /* 0x0087e40000100800 */
[----:B---3--:R-:W-:Y:S02]  /*1b040*/  IMAD.MOV.U32 R198, RZ, RZ, R201 ;  /* 0x000000ffffc67224 */ /* 0x008fe400078e00c9 */
.L_x_30802:
[----:B---34-:R-:W-:Y:S05]  /*1b050*/  BSYNC B0 ;  /* 0x0000000000007941 */ /* 0x018fea0003800000 */
.L_x_30800:
        /* <DEDUP_REMOVED lines=11> */
.L_x_30804:
[----:B----4-:R3:W-:Y:S04]  /*1b110*/  STL [R1+0x828], R252 ;  /* 0x000828fc01007387 */ /* 0x0107e80000100800 */
[----:B---3--:R-:W3:Y:S01]  /*1b120*/  LDL.LU R252, [R1+0x82c] ;  /* 0x00082c0001fc7983 */ /* 0x008ee20000300800 */
[----:B------:R-:W-:Y:S01]  /*1b130*/  IMAD.MOV.U32 R53, RZ, RZ, R52 ;  /* 0x000000ffff357224 */ /* 0x000fe200078e0034 */
[----:B------:R-:W-:Y:S02]  /*1b140*/  MOV R201, R200 ;  /* 0x000000c800c97202 */ /* 0x000fe40000000f00 */
[----:B---3--:R3:W-:Y:S04]  /*1b150*/  STL [R1+0x830], R252 ;  /* 0x000830fc01007387 */ /* 0x0087e80000100800 */
.L_x_30805:
[----:B----4-:R-:W-:Y:S05]  /*1b160*/  BSYNC B0 ;  /* 0x0000000000007941 */ /* 0x010fea0003800000 */
.L_x_30803:
        /* <DEDUP_REMOVED lines=11> */
.L_x_30807:
[----:B---3--:R-:W3:Y:S04]  /*1b220*/  LDL.LU R200, [R1+0x830] ;  /* 0x0008300001c87983 */ /* 0x008ee80000300800 */
[----:B------:R4:W5:Y:S01]  /*1b230*/  LDL.LU R252, [R1+0x828] ;  /* 0x0008280001fc7983 */ /* 0x0009620000300800 */
[----:B------:R-:W-:-:S03]  /*1b240*/  IMAD.MOV.U32 R52, RZ, RZ, R51 ;  /* 0x000000ffff347224 */ /* 0x000fc600078e0033 */
[----:B---3--:R3:W-:Y:S02]  /*1b250*/  STL [R1+0x82c], R200 ;  /* 0x00082cc801007387 */ /* 0x0087e40000100800 */
[----:B---3--:R-:W-:Y:S02]  /*1b260*/  IMAD.MOV.U32 R200, RZ, RZ, R203 ;  /* 0x000000ffffc87224 */ /* 0x008fe400078e00cb */
.L_x_30808:
[----:B---34-:R-:W-:Y:S05]  /*1b270*/  BSYNC B0 ;  /* 0x0000000000007941 */ /* 0x018fea0003800000 */
.L_x_30806:
        /* <DEDUP_REMOVED lines=11> */
.L_x_30810:
[----:B----4-:R3:W-:Y:S04]  /*1b330*/  STL [R1+0x828], R252 ;  /* 0x000828fc01007387 */ /* 0x0107e80000100800 */
[----:B---3--:R-:W3:Y:S01]  /*1b340*/  LDL.LU R252, [R1+0x82c] ;  /* 0x00082c0001fc7983 */ /* 0x008ee20000300800 */
[----:B------:R-:W-:Y:S02]  /*1b350*/  IMAD.MOV.U32 R51, RZ, RZ, R50 ;  /* 0x000000ffff337224 */ /* 0x000fe400078e0032 */
[----:B------:R-:W-:Y:S01]  /*1b360*/  IMAD.MOV.U32 R203, RZ, RZ, R202 ;  /* 0x000000ffffcb7224 */ /* 0x000fe200078e00ca */
[----:B---3--:R3:W-:Y:S04]  /*1b370*/  STL [R1+0x830], R252 ;  /* 0x000830fc01007387 */ /* 0x0087e80000100800 */
.L_x_30811:
[----:B----4-:R-:W-:Y:S05]  /*1b380*/  BSYNC B0 ;  /* 0x0000000000007941 */ /* 0x010fea0003800000 */
.L_x_30809:
        /* <DEDUP_REMOVED lines=11> */
.L_x_30813:
[----:B---3--:R-:W3:Y:S04]  /*1b440*/  LDL.LU R202, [R1+0x830] ;  /* 0x0008300001ca7983 */ /* 0x008ee80000300800 */
[----:B------:R4:W5:Y:S01]  /*1b450*/  LDL.LU R252, [R1+0x828] ;  /* 0x0008280001fc7983 */ /* 0x0009620000300800 */
[----:B------:R-:W-:-:S03]  /*1b460*/  IMAD.MOV.U32 R50, RZ, RZ, R49 ;  /* 0x000000ffff327224 */ /* 0x000fc600078e0031 */
[----:B---3--:R3:W-:Y:S02]  /*1b470*/  STL [R1+0x82c], R202 ;  /* 0x00082cca01007387 */ /* 0x0087e40000100800 */
[----:B---3--:R-:W-:Y:S02]  /*1b480*/  IMAD.MOV.U32 R202, RZ, RZ, R205 ;  /* 0x000000ffffca7224 */ /* 0x008fe400078e00cd */
.L_x_30814:
[----:B---34-:R-:W-:Y:S05]  /*1b490*/  BSYNC B0 ;  /* 0x0000000000007941 */ /* 0x018fea0003800000 */
.L_x_30812:
        /* <DEDUP_REMOVED lines=11> */
.L_x_30816:
[----:B----4-:R3:W-:Y:S04]  /*1b550*/  STL [R1+0x828], R252 ;  /* 0x000828fc01007387 */ /* 0x0107e80000100800 */
[----:B---3--:R-:W3:Y:S01]  /*1b560*/  LDL.LU R252, [R1+0x82c] ;  /* 0x00082c0001fc7983 */ /* 0x008ee20000300800 */
[----:B------:R-:W-:Y:S02]  /*1b570*/  IMAD.MOV.U32 R49, RZ, RZ, R48 ;  /* 0x000000ffff317224 */ /* 0x000fe400078e0030 */
[----:B------:R-:W-:Y:S01]  /*1b580*/  IMAD.MOV.U32 R205, RZ, RZ, R204 ;  /* 0x000000ffffcd7224 */ /* 0x000fe200078e00cc */
[----:B---3--:R3:W-:Y:S04]  /*1b590*/  STL [R1+0x830], R252 ;  /* 0x000830fc01007387 */ /* 0x0087e80000100800 */
.L_x_30817:
[----:B----4-:R-:W-:Y:S05]  /*1b5a0*/  BSYNC B0 ;  /* 0x0000000000007941 */ /* 0x010fea0003800000 */
.L_x_30815:
        /* <DEDUP_REMOVED lines=11> */
.L_x_30819:
[----:B---3--:R-:W3:Y:S04]  /*1b660*/  LDL.LU R204, [R1+0x830] ;  /* 0x0008300001cc7983 */ /* 0x008ee80000300800 */
[----:B------:R4:W5:Y:S01]  /*1b670*/  LDL.LU R252, [R1+0x828] ;  /* 0x0008280001fc7983 */ /* 0x0009620000300800 */
[----:B------:R-:W-:-:S03]  /*1b680*/  MOV R48, R47 ;  /* 0x0000002f00307202 */ /* 0x000fc60000000f00 */
[----:B---3--:R3:W-:Y:S02]  /*1b690*/  STL [R1+0x82c], R204 ;  /* 0x00082ccc01007387 */ /* 0x0087e40000100800 */
[----:B---3--:R-:W-:Y:S02]  /*1b6a0*/  IMAD.MOV.U32 R204, RZ, RZ, R207 ;  /* 0x000000ffffcc7224 */ /* 0x008fe400078e00cf */
.L_x_30820:
[----:B---34-:R-:W-:Y:S05]  /*1b6b0*/  BSYNC B0 ;  /* 0x0000000000007941 */ /* 0x018fea0003800000 */
.L_x_30818:
        /* <DEDUP_REMOVED lines=11> */
.L_x_30822:
[----:B----4-:R3:W-:Y:S04]  /*1b770*/  STL [R1+0x828], R252 ;  /* 0x000828fc01007387 */ /* 0x0107e80000100800 */
[----:B---3--:R-:W3:Y:S01]  /*1b780*/  LDL.LU R252, [R1+0x82c] ;  /* 0x00082c0001fc7983 */ /* 0x008ee20000300800 */
[----:B------:R-:W-:Y:S02]  /*1b790*/  IMAD.MOV.U32 R47, RZ, RZ, R46 ;  /* 0x000000ffff2f7224 */ /* 0x000fe400078e002e */
[----:B------:R-:W-:Y:S01]  /*1b7a0*/  IMAD.MOV.U32 R207, RZ, RZ, R206 ;  /* 0x000000ffffcf7224 */ /* 0x000fe200078e00ce */
[----:B---3--:R3:W-:Y:S04]  /*1b7b0*/  STL [R1+0x830], R252 ;  /* 0x000830fc01007387 */ /* 0x0087e80000100800 */
.L_x_30823:
[----:B----4-:R-:W-:Y:S05]  /*1b7c0*/  BSYNC B0 ;  /* 0x0000000000007941 */ /* 0x010fea0003800000 */
.L_x_30821:
        /* <DEDUP_REMOVED lines=11> */
.L_x_30825:
[----:B---3--:R-:W3:Y:S04]  /*1b880*/  LDL.LU R206, [R1+0x830] ;  /* 0x0008300001ce7983 */ /* 0x008ee80000300800 */
[----:B------:R4:W5:Y:S01]  /*1b890*/  LDL.LU R252, [R1+0x828] ;  /* 0x0008280001fc7983 */ /* 0x0009620000300800 */
[----:B------:R-:W-:-:S03]  /*1b8a0*/  IMAD.MOV.U32 R46, RZ, RZ, R45 ;  /* 0x000000ffff2e7224 */ /* 0x000fc600078e002d */
[----:B---3--:R3:W-:Y:S02]  /*1b8b0*/  STL [R1+0x82c], R206 ;  /* 0x00082cce01007387 */ /* 0x0087e40000100800 */
[----:B---3--:R-:W-:Y:S02]  /*1b8c0*/  MOV R206, R209 ;  /* 0x000000d100ce7202 */ /* 0x008fe40000000f00 */
.L_x_30826:
[----:B---34-:R-:W-:Y:S05]  /*1b8d0*/  BSYNC B0 ;  /* 0x0000000000007941 */ /* 0x018fea0003800000 */
.L_x_30824:
        /* <DEDUP_REMOVED lines=11> */
.L_x_30828:
[----:B----4-:R3:W-:Y:S04]  /*1b990*/  STL [R1+0x828], R252 ;  /* 0x000828fc01007387 */ /* 0x0107e80000100800 */
[----:B---3--:R-:W3:Y:S01]  /*1b9a0*/  LDL.LU R252, [R1+0x82c] ;  /* 0x00082c0001fc7983 */ /* 0x008ee20000300800 */
[----:B------:R-:W-:Y:S02]  /*1b9b0*/  IMAD.MOV.U32 R45, RZ, RZ, R44 ;  /* 0x000000ffff2d7224 */ /* 0x000fe400078e002c */
[----:B------:R-:W-:Y:S01]  /*1b9c0*/  IMAD.MOV.U32 R209, RZ, RZ, R208 ;  /* 0x000000ffffd17224 */ /* 0x000fe200078e00d0 */
[----:B---3--:R3:W-:Y:S04]  /*1b9d0*/  STL [R1+0x830], R252 ;  /* 0x000830fc01007387 */ /* 0x0087e80000100800 */
.L_x_30829:
[----:B----4-:R-:W-:Y:S05]  /*1b9e0*/  BSYNC B0 ;  /* 0x0000000000007941 */ /* 0x010fea0003800000 */
.L_x_30827:
        /* <DEDUP_REMOVED lines=11> */
.L_x_30831:
[----:B---3--:R-:W3:Y:S04]  /*1baa0*/  LDL.LU R208, [R1+0x830] ;  /* 0x0008300001d07983 */ /* 0x008ee80000300800 */
[----:B------:R4:W5:Y:S01]  /*1bab0*/  LDL.LU R252, [R1+0x828] ;  /* 0x0008280001fc7983 */ /* 0x0009620000300800 */
[----:B------:R-:W-:-:S03]  /*1bac0*/  IMAD.MOV.U32 R44, RZ, RZ, R43 ;  /* 0x000000ffff2c7224 */ /* 0x000fc600078e002b */
[----:B---3--:R3:W-:Y:S02]  /*1bad0*/  STL [R1+0x82c], R208 ;  /* 0x00082cd001007387 */ /* 0x0087e40000100800 */
[----:B---3--:R-:W-:Y:S02]  /*1bae0*/  IMAD.MOV.U32 R208, RZ, RZ, R211 ;  /* 0x000000ffffd07224 */ /* 0x008fe400078e00d3 */
.L_x_30832:
[----:B---34-:R-:W-:Y:S05]  /*1baf0*/  BSYNC B0 ;  /* 0x0000000000007941 */ /* 0x018fea0003800000 */
.L_x_30830:
        /* <DEDUP_REMOVED lines=11> */
.L_x_30834:
[----:B----4-:R3:W-:Y:S04]  /*1bbb0*/  STL [R1+0x828], R252 ;  /* 0x000828fc01007387 */ /* 0x0107e80000100800 */
[----:B---3--:R-:W3:Y:S01]  /*1bbc0*/  LDL.LU R252, [R1+0x82c] ;  /* 0x00082c0001fc7983 */ /* 0x008ee20000300800 */
[----:B------:R-:W-:Y:S02]  /*1bbd0*/  IMAD.MOV.U32 R43, RZ, RZ, R42 ;  /* 0x000000ffff2b7224 */ /* 0x000fe400078e002a */
[----:B------:R-:W-:Y:S01]  /*1bbe0*/  IMAD.MOV.U32 R211, RZ, RZ, R210 ;  /* 0x000000ffffd37224 */ /* 0x000fe200078e00d2 */
[----:B---3--:R3:W-:Y:S04]  /*1bbf0*/  STL [R1+0x830], R252 ;  /* 0x000830fc01007387 */ /* 0x0087e80000100800 */
.L_x_30835:
[----:B----4-:R-:W-:Y:S05]  /*1bc00*/  BSYNC B0 ;  /* 0x0000000000007941 */ /* 0x010fea0003800000 */
.L_x_30833:
        /* <DEDUP_REMOVED lines=11> */
.L_x_30837:
[----:B---3--:R-:W3:Y:S04]  /*1bcc0*/  LDL.LU R210, [R1+0x830] ;  /* 0x0008300001d27983 */ /* 0x008ee80000300800 */
[----:B------:R4:W5:Y:S01]  /*1bcd0*/  LDL.LU R252, [R1+0x828] ;  /* 0x0008280001fc7983 */ /* 0x0009620000300800 */
[----:B------:R-:W-:-:S03]  /*1bce0*/  IMAD.MOV.U32 R42, RZ, RZ, R41 ;  /* 0x000000ffff2a7224 */ /* 0x000fc600078e0029 */
[----:B---3--:R3:W-:Y:S02]  /*1bcf0*/  STL [R1+0x82c], R210 ;  /* 0x00082cd201007387 */ /* 0x0087e40000100800 */
[----:B---3--:R-:W-:Y:S02]  /*1bd00*/  IMAD.MOV.U32 R210, RZ, RZ, R213 ;  /* 0x000000ffffd27224 */ /* 0x008fe400078e00d5 */
.L_x_30838:
[----:B---34-:R-:W-:Y:S05]  /*1bd10*/  BSYNC B0 ;  /* 0x0000000000007941 */ /* 0x018fea0003800000 */
.L_x_30836:
        /* <DEDUP_REMOVED lines=11> */
.L_x_30840:
[----:B----4-:R3:W-:Y:S04]  /*1bdd0*/  STL [R1+0x828], R252 ;  /* 0x000828fc01007387 */ /* 0x0107e80000100800 */
[----:B---3--:R-:W3:Y:S01]  /*1bde0*/  LDL.LU R252, [R1+0x82c] ;  /* 0x00082c0001fc7983 */ /* 0x008ee20000300800 */
[----:B------:R-:W-:Y:S01]  /*1bdf0*/  MOV R41, R40 ;  /* 0x0000002800297202 */ /* 0x000fe20000000f00 */
[----:B------:R-:W-:Y:S02]  /*1be00*/  IMAD.MOV.U32 R213, RZ, RZ, R212 ;  /* 0x000000ffffd57224 */ /* 0x000fe400078e00d4 */
[----:B---3--:R3:W-:Y:S04]  /*1be10*/  STL [R1+0x830], R252 ;  /* 0x000830fc01007387 */ /* 0x0087e80000100800 */
.L_x_30841:
[----:B----4-:R-:W-:Y:S05]  /*1be20*/  BSYNC B0 ;  /* 0x0000000000007941 */ /* 0x010fea0003800000 */
.L_x_30839:
        /* <DEDUP_REMOVED lines=11> */
.L_x_30843:
[----:B---3--:R-:W3:Y:S04]  /*1bee0*/  LDL.LU R212, [R1+0x830] ;  /* 0x0008300001d47983 */ /* 0x008ee80000300800 */
[----:B------:R4:W5:Y:S01]  /*1bef0*/  LDL.LU R252, [R1+0x828] ;  /* 0x0008280001fc7983 */ /* 0x0009620000300800 */
[----:B------:R-:W-:-:S03]  /*1bf00*/  IMAD.MOV.U32 R40, RZ, RZ, R39 ;  /* 0x000000ffff287224 */ /* 0x000fc600078e0027 */
[----:B---3--:R3:W-:Y:S02]  /*1bf10*/  STL [R1+0x82c], R212 ;  /* 0x00082cd401007387 */ /* 0x0087e40000100800 */
[----:B---3--:R-:W-:Y:S02]  /*1bf20*/  IMAD.MOV.U32 R212, RZ, RZ, R215 ;  /* 0x000000ffffd47224 */ /* 0x008fe400078e00d7 */
.L_x_30844:
[----:B---34-:R-:W-:Y:S05]  /*1bf30*/  BSYNC B0 ;  /* 0x0000000000007941 */ /* 0x018fea0003800000 */
.L_x_30842:
        /* <DEDUP_REMOVED lines=11> */
.L_x_30846:
[----:B----4-:R3:W-:Y:S04]  /*1bff0*/  STL [R1+0x828], R252 ;  /* 0x000828fc01007387 */ /* 0x0107e80000100800 */
[----:B---3--:R-:W3:Y:S01]  /*1c000*/  LDL.LU R252, [R1+0x82c] ;  /* 0x00082c0001fc7983 */ /* 0x008ee20000300800 */
[----:B------:R-:W-:Y:S01]  /*1c010*/  IMAD.MOV.U32 R39, RZ, RZ, R38 ;  /* 0x000000ffff277224 */ /* 0x000fe200078e0026 */
[----:B------:R-:W-:Y:S02]  /*1c020*/  MOV R215, R214 ;  /* 0x000000d600d77202 */ /* 0x000fe40000000f00 */
[----:B---3--:R3:W-:Y:S04]  /*1c030*/  STL [R1+0x830], R252 ;  /* 0x000830fc01007387 */ /* 0x0087e80000100800 */
.L_x_30847:
[----:B----4-:R-:W-:Y:S05]  /*1c040*/  BSYNC B0 ;  /* 0x0000000000007941 */ /* 0x010fea0003800000 */
.L_x_30845:
        /* <DEDUP_REMOVED lines=11> */
.L_x_30849:
[----:B---3--:R-:W3:Y:S04]  /*1c100*/  LDL.LU R214, [R1+0x830] ;  /* 0x0008300001d67983 */ /* 0x008ee80000300800 */
[----:B------:R4:W5:Y:S01]  /*1c110*/  LDL.LU R252, [R1+0x828] ;  /* 0x0008280001fc7983 */ /* 0x0009620000300800 */
[----:B------:R-:W-:-:S03]  /*1c120*/  IMAD.MOV.U32 R38, RZ, RZ, R37 ;  /* 0x000000ffff267224 */ /* 0x000fc600078e0025 */
[----:B---3--:R3:W-:Y:S02]  /*1c130*/  STL [R1+0x82c], R214 ;  /* 0x00082cd601007387 */ /* 0x0087e40000100800 */
[----:B---3--:R-:W-:Y:S02]  /*1c140*/  IMAD.MOV.U32 R214, RZ, RZ, R217 ;  /* 0x000000ffffd67224 */ /* 0x008fe400078e00d9 */
.L_x_30850:
[----:B---34-:R-:W-:Y:S05]  /*1c150*/  BSYNC B0 ;  /* 0x0000000000007941 */ /* 0x018fea0003800000 */
.L_x_30848:
        /* <DEDUP_REMOVED lines=11> */
.L_x_30852:
[----:B----4-:R3:W-:Y:S04]  /*1c210*/  STL [R1+0x828], R252 ;  /* 0x000828fc01007387 */ /* 0x0107e80000100800 */
[----:B---3--:R-:W3:Y:S01]  /*1c220*/  LDL.LU R252, [R1+0x82c] ;  /* 0x00082c0001fc7983 */ /* 0x008ee20000300800 */
[----:B------:R-:W-:Y:S02]  /*1c230*/  IMAD.MOV.U32 R37, RZ, RZ, R36 ;  /* 0x000000ffff257224 */ /* 0x000fe400078e0024 */
[----:B------:R-:W-:Y:S01]  /*1c240*/  IMAD.MOV.U32 R217, RZ, RZ, R216 ;  /* 0x000000ffffd97224 */ /* 0x000fe200078e00d8 */
[----:B---3--:R3:W-:Y:S04]  /*1c250*/  STL [R1+0x830], R252 ;  /* 0x000830fc01007387 */ /* 0x0087e80000100800 */
.L_x_30853:
[----:B----4-:R-:W-:Y:S05]  /*1c260*/  BSYNC B0 ;  /* 0x0000000000007941 */ /* 0x010fea0003800000 */
.L_x_30851:
        /* <DEDUP_REMOVED lines=11> */
.L_x_30855:
[----:B---3--:R-:W3:Y:S04]  /*1c320*/  LDL.LU R216, [R1+0x830] ;  /* 0x0008300001d87983 */ /* 0x008ee80000300800 */
[----:B------:R4:W5:Y:S01]  /*1c330*/  LDL.LU R252, [R1+0x828] ;  /* 0x0008280001fc7983 */ /* 0x0009620000300800 */
[----:B------:R-:W-:-:S03]  /*1c340*/  IMAD.MOV.U32 R36, RZ, RZ, R35 ;  /* 0x000000ffff247224 */ /* 0x000fc600078e0023 */
[----:B---3--:R3:W-:Y:S02]  /*1c350*/  STL [R1+0x82c], R216 ;  /* 0x00082cd801007387 */ /* 0x0087e40000100800 */
[----:B---3--:R-:W-:Y:S02]  /*1c360*/  IMAD.MOV.U32 R216, RZ, RZ, R219 ;  /* 0x000000ffffd87224 */ /* 0x008fe400078e00db */
.L_x_30856:
[----:B---34-:R-:W-:Y:S05]  /*1c370*/  BSYNC B0 ;  /* 0x0000000000007941 */ /* 0x018fea0003800000 */
.L_x_30854:
        /* <DEDUP_REMOVED lines=11> */
.L_x_30858:
[----:B----4-:R3:W-:Y:S04]  /*1c430*/  STL [R1+0x828], R252 ;  /* 0x000828fc01007387 */ /* 0x0107e80000100800 */
[----:B---3--:R-:W3:Y:S01]  /*1c440*/  LDL.LU R252, [R1+0x82c] ;  /* 0x00082c0001fc7983 */ /* 0x008ee20000300800 */
[----:B------:R-:W-:Y:S02]  /*1c450*/  IMAD.MOV.U32 R35, RZ, RZ, R34 ;  /* 0x000000ffff237224 */ /* 0x000fe400078e0022 */
[----:B------:R-:W-:Y:S01]  /*1c460*/  IMAD.MOV.U32 R219, RZ, RZ, R218 ;  /* 0x000000ffffdb7224 */ /* 0x000fe200078e00da */
[----:B---3--:R3:W-:Y:S04]  /*1c470*/  STL [R1+0x830], R252 ;  /* 0x000830fc01007387 */ /* 0x0087e80000100800 */
.L_x_30859:
[----:B----4-:R-:W-:Y:S05]  /*1c480*/  BSYNC B0 ;  /* 0x0000000000007941 */ /* 0x010fea0003800000 */
.L_x_30857:
        /* <DEDUP_REMOVED lines=11> */
.L_x_30861:
[----:B---3--:R-:W3:Y:S04]  /*1c540*/  LDL.LU R218, [R1+0x830] ;  /* 0x0008300001da7983 */ /* 0x008ee80000300800 */
[----:B------:R4:W5:Y:S01]  /*1c550*/  LDL.LU R252, [R1+0x828] ;  /* 0x0008280001fc7983 */ /* 0x0009620000300800 */
[----:B------:R-:W-:-:S03]  /*1c560*/  MOV R34, R33 ;  /* 0x0000002100227202 */ /* 0x000fc60000000f00 */
[----:B---3--:R3:W-:Y:S02]  /*1c570*/  STL [R1+0x82c], R218 ;  /* 0x00082cda01007387 */ /* 0x0087e40000100800 */
[----:B---3--:R-:W-:Y:S02]  /*1c580*/  IMAD.MOV.U32 R218, RZ, RZ, R221 ;  /* 0x000000ffffda7224 */ /* 0x008fe400078e00dd */
.L_x_30862:
[----:B---34-:R-:W-:Y:S05]  /*1c590*/  BSYNC B0 ;  /* 0x0000000000007941 */ /* 0x018fea0003800000 */
.L_x_30860:
        /* <DEDUP_REMOVED lines=11> */
.L_x_30864:
[----:B----4-:R3:W-:Y:S04]  /*1c650*/  STL [R1+0x828], R252 ;  /* 0x000828fc01007387 */ /* 0x0107e80000100800 */
[----:B---3--:R-:W3:Y:S01]  /*1c660*/  LDL.LU R252, [R1+0x82c] ;  /* 0x00082c0001fc7983 */ /* 0x008ee20000300800 */
[----:B------:R-:W-:Y:S02]  /*1c670*/  IMAD.MOV.U32 R33, RZ, RZ, R32 ;  /* 0x000000ffff217224 */ /* 0x000fe400078e0020 */
[----:B------:R-:W-:Y:S01]  /*1c680*/  IMAD.MOV.U32 R221, RZ, RZ, R220 ;  /* 0x000000ffffdd7224 */ /* 0x000fe200078e00dc */
[----:B---3--:R3:W-:Y:S04]  /*1c690*/  STL [R1+0x830], R252 ;  /* 0x000830fc01007387 */ /* 0x0087e80000100800 */
.L_x_30865:
[----:B----4-:R-:W-:Y:S05]  /*1c6a0*/  BSYNC B0 ;  /* 0x0000000000007941 */ /* 0x010fea0003800000 */
.L_x_30863:
        /* <DEDUP_REMOVED lines=11> */
.L_x_30867:
[----:B---3--:R-:W3:Y:S04]  /*1c760*/  LDL.LU R220, [R1+0x830] ;  /* 0x0008300001dc7983 */ /* 0x008ee80000300800 */
[----:B------:R4:W5:Y:S01]  /*1c770*/  LDL.LU R252, [R1+0x828] ;  /* 0x0008280001fc7983 */ /* 0x0009620000300800 */
[----:B------:R-:W-:-:S03]  /*1c780*/  IMAD.MOV.U32 R32, RZ, RZ, R31 ;  /* 0x000000ffff207224 */ /* 0x000fc600078e001f */
[----:B---3--:R3:W-:Y:S02]  /*1c790*/  STL [R1+0x82c], R220 ;  /* 0x00082cdc01007387 */ /* 0x0087e40000100800 */
[----:B---3--:R-:W-:Y:S02]  /*1c7a0*/  MOV R220, R223 ;  /* 0x000000df00dc7202 */ /* 0x008fe40000000f00 */
.L_x_30868:
[----:B---34-:R-:W-:Y:S05]  /*1c7b0*/  BSYNC B0 ;  /* 0x0000000000007941 */ /* 0x018fea0003800000 */
.L_x_30866:
        /* <DEDUP_REMOVED lines=11> */
.L_x_30870:
[----:B----4-:R3:W-:Y:S04]  /*1c870*/  STL [R1+0x828], R252 ;  /* 0x000828fc01007387 */ /* 0x0107e80000100800 */
[----:B---3--:R-:W3:Y:S01]  /*1c880*/  LDL.LU R252, [R1+0x82c] ;  /* 0x00082c0001fc7983 */ /* 0x008ee20000300800 */
[----:B------:R-:W-:Y:S02]  /*1c890*/  IMAD.MOV.U32 R31, RZ, RZ, R30 ;  /* 0x000000ffff1f7224 */ /* 0x000fe400078e001e */
[----:B------:R-:W-:Y:S01]  /*1c8a0*/  IMAD.MOV.U32 R223, RZ, RZ, R222 ;  /* 0x000000ffffdf7224 */ /* 0x000fe200078e00de */
[----:B---3--:R3:W-:Y:S04]  /*1c8b0*/  STL [R1+0x830], R252 ;  /* 0x000830fc01007387 */ /* 0x0087e80000100800 */
.L_x_30871:
[----:B----4-:R-:W-:Y:S05]  /*1c8c0*/  BSYNC B0 ;  /* 0x0000000000007941 */ /* 0x010fea0003800000 */
.L_x_30869:
        /* <DEDUP_REMOVED lines=11> */
.L_x_30873:
[----:B---3--:R-:W3:Y:S04]  /*1c980*/  LDL.LU R222, [R1+0x830] ;  /* 0x0008300001de7983 */ /* 0x008ee80000300800 */
[----:B------:R4:W5:Y:S01]  /*1c990*/  LDL.LU R252, [R1+0x828] ;  /* 0x0008280001fc7983 */ /* 0x0009620000300800 */
[----:B------:R-:W-:-:S03]  /*1c9a0*/  IMAD.MOV.U32 R30, RZ, RZ, R29 ;  /* 0x000000ffff1e7224 */ /* 0x000fc600078e001d */
[----:B---3--:R3:W-:Y:S02]  /*1c9b0*/  STL [R1+0x82c], R222 ;  /* 0x00082cde01007387 */ /* 0x0087e40000100800 */
[----:B---3--:R-:W-:Y:S02]  /*1c9c0*/  IMAD.MOV.U32 R222, RZ, RZ, R225 ;  /* 0x000000ffffde7224 */ /* 0x008fe400078e00e1 */
.L_x_30874:
[----:B---34-:R-:W-:Y:S05]  /*1c9d0*/  BSYNC B0 ;  /* 0x0000000000007941 */ /* 0x018fea0003800000 */
.L_x_30872:
        /* <DEDUP_REMOVED lines=11> */
.L_x_30876:
[----:B----4-:R3:W-:Y:S04]  /*1ca90*/  STL [R1+0x828], R252 ;  /* 0x000828fc01007387 */ /* 0x0107e80000100800 */
[----:B---3--:R-:W3:Y:S01]  /*1caa0*/  LDL.LU R252, [R1+0x82c] ;  /* 0x00082c0001fc7983 */ /* 0x008ee20000300800 */
[----:B------:R-:W-:Y:S02]  /*1cab0*/  IMAD.MOV.U32 R29, RZ, RZ, R28 ;  /* 0x000000ffff1d7224 */ /* 0x000fe400078e001c */
[----:B------:R-:W-:Y:S01]  /*1cac0*/  IMAD.MOV.U32 R225, RZ, RZ, R224 ;  /* 0x000000ffffe17224 */ /* 0x000fe200078e00e0 */
[----:B---3--:R3:W-:Y:S04]  /*1cad0*/  STL [R1+0x830], R252 ;  /* 0x000830fc01007387 */ /* 0x0087e80000100800 */
.L_x_30877:
[----:B----4-:R-:W-:Y:S05]  /*1cae0*/  BSYNC B0 ;  /* 0x0000000000007941 */ /* 0x010fea0003800000 */
.L_x_30875:
        /* <DEDUP_REMOVED lines=11> */
.L_x_30879:
[----:B---3--:R-:W3:Y:S04]  /*1cba0*/  LDL.LU R224, [R1+0x830] ;  /* 0x0008300001e07983 */ /* 0x008ee80000300800 */
[----:B------:R4:W5:Y:S01]  /*1cbb0*/  LDL.LU R252, [R1+0x828] ;  /* 0x0008280001fc7983 */ /* 0x0009620000300800 */
[----:B------:R-:W-:-:S03]  /*1cbc0*/  IMAD.MOV.U32 R28, RZ, RZ, R27 ;  /* 0x000000ffff1c7224 */ /* 0x000fc600078e001b */
[----:B---3--:R3:W-:Y:S02]  /*1cbd0*/  STL [R1+0x82c], R224 ;  /* 0x00082ce001007387 */ /* 0x0087e40000100800 */
[----:B---3--:R-:W-:Y:S02]  /*1cbe0*/  IMAD.MOV.U32 R224, RZ, RZ, R227 ;  /* 0x000000ffffe07224 */ /* 0x008fe400078e00e3 */
.L_x_30880:
[----:B---34-:R-:W-:Y:S05]  /*1cbf0*/  BSYNC B0 ;  /* 0x0000000000007941 */ /* 0x018fea0003800000 */
.L_x_30878:
        /* <DEDUP_REMOVED lines=11> */
.L_x_30882:
[----:B----4-:R3:W-:Y:S04]  /*1ccb0*/  STL [R1+0x828], R252 ;  /* 0x000828fc01007387 */ /* 0x0107e80000100800 */
[----:B---3--:R-:W3:Y:S01]  /*1ccc0*/  LDL.LU R252, [R1+0x82c] ;  /* 0x00082c0001fc7983 */ /* 0x008ee20000300800 */
[----:B------:R-:W-:Y:S01]  /*1ccd0*/  MOV R27, R26 ;  /* 0x0000001a001b7202 */ /* 0x000fe20000000f00 */
[----:B------:R-:W-:Y:S02]  /*1cce0*/  IMAD.MOV.U32 R227, RZ, RZ, R226 ;  /* 0x000000ffffe37224 */ /* 0x000fe400078e00e2 */
[----:B---3--:R3:W-:Y:S04]  /*1ccf0*/  STL [R1+0x830], R252 ;  /* 0x000830fc01007387 */ /* 0x0087e80000100800 */
.L_x_30883:
[----:B----4-:R-:W-:Y:S05]  /*1cd00*/  BSYNC B0 ;  /* 0x0000000000007941 */ /* 0x010fea0003800000 */
.L_x_30881:
        /* <DEDUP_REMOVED lines=11> */
.L_x_30885:
[----:B---3--:R-:W3:Y:S04]  /*1cdc0*/  LDL.LU R226, [R1+0x830] ;  /* 0x0008300001e27983 */ /* 0x008ee80000300800 */
[----:B------:R4:W5:Y:S01]  /*1cdd0*/  LDL.LU R252, [R1+0x828] ;  /* 0x0008280001fc7983 */ /* 0x0009620000300800 */
[----:B------:R-:W-:-:S03]  /*1cde0*/  IMAD.MOV.U32 R26, RZ, RZ, R25 ;  /* 0x000000ffff1a7224 */ /* 0x000fc600078e0019 */
[----:B---3--:R3:W-:Y:S02]  /*1cdf0*/  STL [R1+0x82c], R226 ;  /* 0x00082ce201007387 */ /* 0x0087e40000100800 */
[----:B---3--:R-:W-:Y:S02]  /*1ce00*/  IMAD.MOV.U32 R226, RZ, RZ, R229 ;  /* 0x000000ffffe27224 */ /* 0x008fe400078e00e5 */
.L_x_30886:
[----:B---34-:R-:W-:Y:S05]  /*1ce10*/  BSYNC B0 ;  /* 0x0000000000007941 */ /* 0x018fea0003800000 */
.L_x_30884:
        /* <DEDUP_REMOVED lines=11> */
.L_x_30888:
[----:B----4-:R3:W-:Y:S04]  /*1ced0*/  STL [R1+0x828], R252 ;  /* 0x000828fc01007387 */ /* 0x0107e80000100800 */
[----:B---3--:R-:W3:Y:S01]  /*1cee0*/  LDL.LU R252, [R1+0x82c] ;  /* 0x00082c0001fc7983 */ /* 0x008ee20000300800 */
[----:B------:R-:W-:Y:S01]  /*1cef0*/  IMAD.MOV.U32 R25, RZ, RZ, R24 ;  /* 0x000000ffff197224 */ /* 0x000fe200078e0018 */
[----:B------:R-:W-:Y:S02]  /*1cf00*/  MOV R229, R228 ;  /* 0x000000e400e57202 */ /* 0x000fe40000000f00 */
[----:B---3--:R3:W-:Y:S04]  /*1cf10*/  STL [R1+0x830], R252 ;  /* 0x000830fc01007387 */ /* 0x0087e80000100800 */
.L_x_30889:
[----:B----4-:R-:W-:Y:S05]  /*1cf20*/  BSYNC B0 ;  /* 0x0000000000007941 */ /* 0x010fea0003800000 */
.L_x_30887:
        /* <DEDUP_REMOVED lines=11> */
.L_x_30891:
[----:B---3--:R-:W3:Y:S04]  /*1cfe0*/  LDL.LU R228, [R1+0x830] ;  /* 0x0008300001e47983 */ /* 0x008ee80000300800 */
[----:B------:R4:W5:Y:S01]  /*1cff0*/  LDL.LU R252, [R1+0x828] ;  /* 0x0008280001fc7983 */ /* 0x0009620000300800 */
[----:B------:R-:W-:-:S03]  /*1d000*/  IMAD.MOV.U32 R24, RZ, RZ, R23 ;  /* 0x000000ffff187224 */ /* 0x000fc600078e0017 */
[----:B---3--:R3:W-:Y:S02]  /*1d010*/  STL [R1+0x82c], R228 ;  /* 0x00082ce401007387 */ /* 0x0087e40000100800 */
[----:B---3--:R-:W-:Y:S02]  /*1d020*/  IMAD.MOV.U32 R228, RZ, RZ, R231 ;  /* 0x000000ffffe47224 */ /* 0x008fe400078e00e7 */
.L_x_30892:
[----:B---34-:R-:W-:Y:S05]  /*1d030*/  BSYNC B0 ;  /* 0x0000000000007941 */ /* 0x018fea0003800000 */
.L_x_30890:
        /* <DEDUP_REMOVED lines=11> */
.L_x_30894:
[----:B----4-:R3:W-:Y:S04]  /*1d0f0*/  STL [R1+0x828], R252 ;  /* 0x000828fc01007387 */ /* 0x0107e80000100800 */
[----:B---3--:R-:W3:Y:S01]  /*1d100*/  LDL.LU R252, [R1+0x82c] ;  /* 0x00082c0001fc7983 */ /* 0x008ee20000300800 */
[----:B------:R-:W-:Y:S02]  /*1d110*/  IMAD.MOV.U32 R23, RZ, RZ, R22 ;  /* 0x000000ffff177224 */ /* 0x000fe400078e0016 */
[----:B------:R-:W-:Y:S01]  /*1d120*/  IMAD.MOV.U32 R231, RZ, RZ, R230 ;  /* 0x000000ffffe77224 */ /* 0x000fe200078e00e6 */
[----:B---3--:R3:W-:Y:S04]  /*1d130*/  STL [R1+0x830], R252 ;  /* 0x000830fc01007387 */ /* 0x0087e80000100800 */
.L_x_30895:
[----:B----4-:R-:W-:Y:S05]  /*1d140*/  BSYNC B0 ;  /* 0x0000000000007941 */ /* 0x010fea0003800000 */
.L_x_30893:
        /* <DEDUP_REMOVED lines=11> */
.L_x_30897:
[----:B---3--:R-:W3:Y:S04]  /*1d200*/  LDL.LU R230, [R1+0x830] ;  /* 0x0008300001e67983 */ /* 0x008ee80000300800 */
[----:B------:R4:W5:Y:S01]  /*1d210*/  LDL.LU R252, [R1+0x828] ;  /* 0x0008280001fc7983 */ /* 0x0009620000300800 */
[----:B------:R-:W-:-:S03]  /*1d220*/  IMAD.MOV.U32 R22, RZ, RZ, R21 ;  /* 0x000000ffff167224 */ /* 0x000fc600078e0015 */
[----:B---3--:R3:W-:Y:S02]  /*1d230*/  STL [R1+0x82c], R230 ;  /* 0x00082ce601007387 */ /* 0x0087e40000100800 */
[----:B---3--:R-:W-:Y:S02]  /*1d240*/  IMAD.MOV.U32 R230, RZ, RZ, R233 ;  /* 0x000000ffffe67224 */ /* 0x008fe400078e00e9 */
.L_x_30898:
[----:B---34-:R-:W-:Y:S05]  /*1d250*/  BSYNC B0 ;  /* 0x0000000000007941 */ /* 0x018fea0003800000 */
.L_x_30896:
        /* <DEDUP_REMOVED lines=11> */
.L_x_30900:
[----:B----4-:R3:W-:Y:S04]  /*1d310*/  STL [R1+0x828], R252 ;  /* 0x000828fc01007387 */ /* 0x0107e80000100800 */
[----:B---3--:R-:W3:Y:S01]  /*1d320*/  LDL.LU R252, [R1+0x82c] ;  /* 0x00082c0001fc7983 */ /* 0x008ee20000300800 */
[----:B------:R-:W-:Y:S02]  /*1d330*/  IMAD.MOV.U32 R21, RZ, RZ, R20 ;  /* 0x000000ffff157224 */ /* 0x000fe400078e0014 */
[----:B------:R-:W-:Y:S01]  /*1d340*/  IMAD.MOV.U32 R233, RZ, RZ, R232 ;  /* 0x000000ffffe97224 */ /* 0x000fe200078e00e8 */
[----:B---3--:R3:W-:Y:S04]  /*1d350*/  STL [R1+0x830], R252 ;  /* 0x000830fc01007387 */ /* 0x0087e80000100800 */
.L_x_30901:
[----:B----4-:R-:W-:Y:S05]  /*1d360*/  BSYNC B0 ;  /* 0x0000000000007941 */ /* 0x010fea0003800000 */
.L_x_30899:
        /* <DEDUP_REMOVED lines=11> */
.L_x_30903:
[----:B---3--:R-:W3:Y:S04]  /*1d420*/  LDL.LU R232, [R1+0x830] ;  /* 0x0008300001e87983 */ /* 0x008ee80000300800 */
[----:B------:R4:W5:Y:S01]  /*1d430*/  LDL.LU R252, [R1+0x828] ;  /* 0x0008280001fc7983 */ /* 0x0009620000300800 */
[----:B------:R-:W-:-:S03]  /*1d440*/  MOV R20, R19 ;  /* 0x0000001300147202 */ /* 0x000fc60000000f00 */
[----:B---3--:R3:W-:Y:S02]  /*1d450*/  STL [R1+0x82c], R232 ;  /* 0x00082ce801007387 */ /* 0x0087e40000100800 */
[----:B---3--:R-:W-:Y:S02]  /*1d460*/  IMAD.MOV.U32 R232, RZ, RZ, R235 ;  /* 0x000000ffffe87224 */ /* 0x008fe400078e00eb */
.L_x_30904:
[----:B---34-:R-:W-:Y:S05]  /*1d470*/  BSYNC B0 ;  /* 0x0000000000007941 */ /* 0x018fea0003800000 */
.L_x_30902:
        /* <DEDUP_REMOVED lines=11> */
.L_x_30906:
[----:B----4-:R3:W-:Y:S04]  /*1d530*/  STL [R1+0x828], R252 ;  /* 0x000828fc01007387 */ /* 0x0107e80000100800 */
[----:B---3--:R-:W3:Y:S01]  /*1d540*/  LDL.LU R252, [R1+0x82c] ;  /* 0x00082c0001fc7983 */ /* 0x008ee20000300800 */
[----:B------:R-:W-:Y:S02]  /*1d550*/  IMAD.MOV.U32 R19, RZ, RZ, R18 ;  /* 0x000000ffff137224 */ /* 0x000fe400078e0012 */
[----:B------:R-:W-:Y:S01]  /*1d560*/  IMAD.MOV.U32 R235, RZ, RZ, R234 ;  /* 0x000000ffffeb7224 */ /* 0x000fe200078e00ea */
[----:B---3--:R3:W-:Y:S04]  /*1d570*/  STL [R1+0x830], R252 ;  /* 0x000830fc01007387 */ /* 0x0087e80000100800 */
.L_x_30907:
[----:B----4-:R-:W-:Y:S05]  /*1d580*/  BSYNC B0 ;  /* 0x0000000000007941 */ /* 0x010fea0003800000 */
.L_x_30905:
        /* <DEDUP_REMOVED lines=11> */
.L_x_30909:
[----:B---3--:R-:W3:Y:S04]  /*1d640*/  LDL.LU R234, [R1+0x830] ;  /* 0x0008300001ea7983 */ /* 0x008ee80000300800 */
[----:B------:R4:W5:Y:S01]  /*1d650*/  LDL.LU R252, [R1+0x828] ;  /* 0x0008280001fc7983 */ /* 0x0009620000300800 */
[----:B------:R-:W-:-:S03]  /*1d660*/  IMAD.MOV.U32 R18, RZ, RZ, R17 ;  /* 0x000000ffff127224 */ /* 0x000fc600078e0011 */
[----:B---3--:R3:W-:Y:S02]  /*1d670*/  STL [R1+0x82c], R234 ;  /* 0x00082cea01007387 */ /* 0x0087e40000100800 */
[----:B---3--:R-:W-:Y:S02]  /*1d680*/  MOV R234, R237 ;  /* 0x000000ed00ea7202 */ /* 0x008fe40000000f00 */
.L_x_30910:
[----:B---34-:R-:W-:Y:S05]  /*1d690*/  BSYNC B0 ;  /* 0x0000000000007941 */ /* 0x018fea0003800000 */
.L_x_30908:
        /* <DEDUP_REMOVED lines=11> */
.L_x_30912:
[----:B----4-:R3:W-:Y:S04]  /*1d750*/  STL [R1+0x828], R252 ;  /* 0x000828fc01007387 */ /* 0x0107e80000100800 */
[----:B---3--:R-:W3:Y:S01]  /*1d760*/  LDL.LU R252, [R1+0x82c] ;  /* 0x00082c0001fc7983 */ /* 0x008ee20000300800 */
[----:B------:R-:W-:Y:S02]  /*1d770*/  IMAD.MOV.U32 R17, RZ, RZ, R16 ;  /* 0x000000ffff117224 */ /* 0x000fe400078e0010 */
[----:B------:R-:W-:Y:S01]  /*1d780*/  IMAD.MOV.U32 R237, RZ, RZ, R236 ;  /* 0x000000ffffed7224 */ /* 0x000fe200078e00ec */
[----:B---3--:R3:W-:Y:S04]  /*1d790*/  STL [R1+0x830], R252 ;  /* 0x000830fc01007387 */ /* 0x0087e80000100800 */
.L_x_30913:
[----:B----4-:R-:W-:Y:S05]  /*1d7a0*/  BSYNC B0 ;  /* 0x0000000000007941 */ /* 0x010fea0003800000 */
.L_x_30911:
        /* <DEDUP_REMOVED lines=11> */
.L_x_30915:
[----:B---3--:R-:W3:Y:S04]  /*1d860*/  LDL.LU R236, [R1+0x830] ;  /* 0x0008300001ec7983 */ /* 0x008ee80000300800 */
[----:B------:R4:W5:Y:S01]  /*1d870*/  LDL.LU R252, [R1+0x828] ;  /* 0x0008280001fc7983 */ /* 0x0009620000300800 */
[----:B------:R-:W-:-:S03]  /*1d880*/  IMAD.MOV.U32 R16, RZ, RZ, R15 ;  /* 0x000000ffff107224 */ /* 0x000fc600078e000f */
[----:B---3--:R3:W-:Y:S02]  /*1d890*/  STL [R1+0x82c], R236 ;  /* 0x00082cec01007387 */ /* 0x0087e40000100800 */
[----:B---3--:R-:W-:Y:S02]  /*1d8a0*/  IMAD.MOV.U32 R236, RZ, RZ, R239 ;  /* 0x000000ffffec7224 */ /* 0x008fe400078e00ef */
.L_x_30916:
[----:B---34-:R-:W-:Y:S05]  /*1d8b0*/  BSYNC B0 ;  /* 0x0000000000007941 */ /* 0x018fea0003800000 */
.L_x_30914:
        /* <DEDUP_REMOVED lines=11> */
.L_x_30918:
[----:B----4-:R3:W-:Y:S04]  /*1d970*/  STL [R1+0x828], R252 ;  /* 0x000828fc01007387 */ /* 0x0107e80000100800 */
[----:B---3--:R-:W3:Y:S01]  /*1d980*/  LDL.LU R252, [R1+0x82c] ;  /* 0x00082c0001fc7983 */ /* 0x008ee20000300800 */
[----:B------:R-:W-:Y:S02]  /*1d990*/  IMAD.MOV.U32 R15, RZ, RZ, R14 ;  /* 0x000000ffff0f7224 */ /* 0x000fe400078e000e */
[----:B------:R-:W-:Y:S01]  /*1d9a0*/  IMAD.MOV.U32 R239, RZ, RZ, R238 ;  /* 0x000000ffffef7224 */ /* 0x000fe200078e00ee */
[----:B---3--:R3:W-:Y:S04]  /*1d9b0*/  STL [R1+0x830], R252 ;  /* 0x000830fc01007387 */ /* 0x0087e80000100800 */
.L_x_30919:
[----:B----4-:R-:W-:Y:S05]  /*1d9c0*/  BSYNC B0 ;  /* 0x0000000000007941 */ /* 0x010fea0003800000 */
.L_x_30917:
        /* <DEDUP_REMOVED lines=11> */
.L_x_30921:
[----:B---3--:R-:W3:Y:S04]  /*1da80*/  LDL.LU R238, [R1+0x830] ;  /* 0x0008300001ee7983 */ /* 0x008ee80000300800 */
[----:B------:R4:W5:Y:S01]  /*1da90*/  LDL.LU R252, [R1+0x828] ;  /* 0x0008280001fc7983 */ /* 0x0009620000300800 */
[----:B------:R-:W-:-:S03]  /*1daa0*/  IMAD.MOV.U32 R14, RZ, RZ, R13 ;  /* 0x000000ffff0e7224 */ /* 0x000fc600078e000d */
[----:B---3--:R3:W-:Y:S02]  /*1dab0*/  STL [R1+0x82c], R238 ;  /* 0x00082cee01007387 */ /* 0x0087e40000100800 */
[----:B---3--:R-:W-:Y:S02]  /*1dac0*/  IMAD.MOV.U32 R238, RZ, RZ, R241 ;  /* 0x000000ffffee7224 */ /* 0x008fe400078e00f1 */
.L_x_30922:
[----:B---34-:R-:W-:Y:S05]  /*1dad0*/  BSYNC B0 ;  /* 0x0000000000007941 */ /* 0x018fea0003800000 */
.L_x_30920:
        /* <DEDUP_REMOVED lines=11> */
.L_x_30924:
[----:B----4-:R3:W-:Y:S04]  /*1db90*/  STL [R1+0x828], R252 ;  /* 0x000828fc01007387 */ /* 0x0107e80000100800 */
[----:B---3--:R-:W3:Y:S01]  /*1dba0*/  LDL.LU R252, [R1+0x82c] ;  /* 0x00082c0001fc7983 */ /* 0x008ee20000300800 */
[----:B------:R-:W-:Y:S01]  /*1dbb0*/  MOV R13, R12 ;  /* 0x0000000c000d7202 */ /* 0x000fe20000000f00 */
[----:B------:R-:W-:Y:S02]  /*1dbc0*/  IMAD.MOV.U32 R241, RZ, RZ, R240 ;  /* 0x000000fffff17224 */ /* 0x000fe400078e00f0 */
[----:B---3--:R3:W-:Y:S04]  /*1dbd0*/  STL [R1+0x830], R252 ;  /* 0x000830fc01007387 */ /* 0x0087e80000100800 */
.L_x_30925:
[----:B----4-:R-:W-:Y:S05]  /*1dbe0*/  BSYNC B0 ;  /* 0x0000000000007941 */ /* 0x010fea0003800000 */
.L_x_30923:
        /* <DEDUP_REMOVED lines=11> */
.L_x_30927:
[----:B---3--:R-:W3:Y:S04]  /*1dca0*/  LDL.LU R240, [R1+0x830] ;  /* 0x0008300001f07983 */ /* 0x008ee80000300800 */
[----:B------:R4:W5:Y:S01]  /*1dcb0*/  LDL.LU R252, [R1+0x828] ;  /* 0x0008280001fc7983 */ /* 0x0009620000300800 */
[----:B------:R-:W-:-:S03]  /*1dcc0*/  IMAD.MOV.U32 R12, RZ, RZ, R11 ;  /* 0x000000ffff0c7224 */ /* 0x000fc600078e000b */
[----:B---3--:R3:W-:Y:S02]  /*1dcd0*/  STL [R1+0x82c], R240 ;  /* 0x00082cf001007387 */ /* 0x0087e40000100800 */
[----:B---3--:R-:W-:Y:S02]  /*1dce0*/  IMAD.MOV.U32 R240, RZ, RZ, R243 ;  /* 0x000000fffff07224 */ /* 0x008fe400078e00f3 */
.L_x_30928:
[----:B---34-:R-:W-:Y:S05]  /*1dcf0*/  BSYNC B0 ;  /* 0x0000000000007941 */ /* 0x018fea0003800000 */
.L_x_30926:
        /* <DEDUP_REMOVED lines=11> */
.L_x_30930:
[----:B----4-:R3:W-:Y:S04]  /*1ddb0*/  STL [R1+0x828], R252 ;  /* 0x000828fc01007387 */ /* 0x0107e80000100800 */
[----:B---3--:R-:W3:Y:S01]  /*1ddc0*/  LDL.LU R252, [R1+0x82c] ;  /* 0x00082c0001fc7983 */ /* 0x008ee20000300800 */
[----:B------:R-:W-:Y:S01]  /*1ddd0*/  IMAD.MOV.U32 R11, RZ, RZ, R10 ;  /* 0x000000ffff0b7224 */ /* 0x000fe200078e000a */
[----:B------:R-:W-:Y:S02]  /*1dde0*/  MOV R243, R242 ;  /* 0x000000f200f37202 */ /* 0x000fe40000000f00 */
[----:B---3--:R3:W-:Y:S04]  /*1ddf0*/  STL [R1+0x830], R252 ;  /* 0x000830fc01007387 */ /* 0x0087e80000100800 */
.L_x_30931:
[----:B----4-:R-:W-:Y:S05]  /*1de00*/  BSYNC B0 ;  /* 0x0000000000007941 */ /* 0x010fea0003800000 */
.L_x_30929:
        /* <DEDUP_REMOVED lines=11> */
.L_x_30933:
[----:B---3--:R-:W3:Y:S04]  /*1dec0*/  LDL.LU R242, [R1+0x830] ;  /* 0x0008300001f27983 */ /* 0x008ee80000300800 */
[----:B------:R4:W5:Y:S01]  /*1ded0*/  LDL.LU R252, [R1+0x828] ;  /* 0x0008280001fc7983 */ /* 0x0009620000300800 */
[----:B------:R-:W-:-:S03]  /*1dee0*/  IMAD.MOV.U32 R10, RZ, RZ, R9 ;  /* 0x000000ffff0a7224 */ /* 0x000fc600078e0009 */
[----:B---3--:R3:W-:Y:S02]  /*1def0*/  STL [R1+0x82c], R242 ;  /* 0x00082cf201007387 */ /* 0x0087e40000100800 */
[----:B---3--:R-:W-:Y:S02]  /*1df00*/  IMAD.MOV.U32 R242, RZ, RZ, R245 ;  /* 0x000000fffff27224 */ /* 0x008fe400078e00f5 */
.L_x_30934:
[----:B---34-:R-:W-:Y:S05]  /*1df10*/  BSYNC B0 ;  /* 0x0000000000007941 */ /* 0x018fea0003800000 */
.L_x_30932:
        /* <DEDUP_REMOVED lines=11> */
.L_x_30936:
[----:B----4-:R3:W-:Y:S04]  /*1dfd0*/  STL [R1+0x828], R252 ;  /* 0x000828fc01007387 */ /* 0x0107e80000100800 */
[----:B---3--:R-:W3:Y:S01]  /*1dfe0*/  LDL.LU R252, [R1+0x82c] ;  /* 0x00082c0001fc7983 */ /* 0x008ee20000300800 */
[----:B------:R-:W-:Y:S02]  /*1dff0*/  IMAD.MOV.U32 R9, RZ, RZ, R8 ;  /* 0x000000ffff097224 */ /* 0x000fe400078e0008 */
[----:B------:R-:W-:Y:S01]  /*1e000*/  IMAD.MOV.U32 R245, RZ, RZ, R244 ;  /* 0x000000fffff57224 */ /* 0x000fe200078e00f4 */
[----:B---3--:R3:W-:Y:S04]  /*1e010*/  STL [R1+0x830], R252 ;  /* 0x000830fc01007387 */ /* 0x0087e80000100800 */
.L_x_30937:
[----:B----4-:R-:W-:Y:S05]  /*1e020*/  BSYNC B0 ;  /* 0x0000000000007941 */ /* 0x010fea0003800000 */
.L_x_30935:
        /* <DEDUP_REMOVED lines=11> */
.L_x_30939:
[----:B---3--:R-:W3:Y:S04]  /*1e0e0*/  LDL.LU R244, [R1+0x830] ;  /* 0x0008300001f47983 */ /* 0x008ee80000300800 */
[----:B------:R4:W5:Y:S01]  /*1e0f0*/  LDL.LU R252, [R1+0x828] ;  /* 0x0008280001fc7983 */ /* 0x0009620000300800 */
[----:B------:R-:W-:-:S03]  /*1e100*/  IMAD.MOV.U32 R8, RZ, RZ, R7 ;  /* 0x000000ffff087224 */ /* 0x000fc600078e0007 */
[----:B---3--:R3:W-:Y:S02]  /*1e110*/  STL [R1+0x82c], R244 ;  /* 0x00082cf401007387 */ /* 0x0087e40000100800 */
[----:B---3--:R-:W-:Y:S02]  /*1e120*/  IMAD.MOV.U32 R244, RZ, RZ, R247 ;  /* 0x000000fffff47224 */ /* 0x008fe400078e00f7 */
.L_x_30940:
[----:B---34-:R-:W-:Y:S05]  /*1e130*/  BSYNC B0 ;  /* 0x0000000000007941 */ /* 0x018fea0003800000 */
.L_x_30938:
        /* <DEDUP_REMOVED lines=11> */
.L_x_30942:
[----:B----4-:R3:W-:Y:S04]  /*1e1f0*/  STL [R1+0x828], R252 ;  /* 0x000828fc01007387 */ /* 0x0107e80000100800 */
[----:B---3--:R-:W3:Y:S01]  /*1e200*/  LDL.LU R252, [R1+0x82c] ;  /* 0x00082c0001fc7983 */ /* 0x008ee20000300800 */
[----:B------:R-:W-:Y:S02]  /*1e210*/  IMAD.MOV.U32 R7, RZ, RZ, R6 ;  /* 0x000000ffff077224 */ /* 0x000fe400078e0006 */
[----:B------:R-:W-:Y:S01]  /*1e220*/  IMAD.MOV.U32 R247, RZ, RZ, R246 ;  /* 0x000000fffff77224 */ /* 0x000fe200078e00f6 */
[----:B---3--:R3:W-:Y:S04]  /*1e230*/  STL [R1+0x830], R252 ;  /* 0x000830fc01007387 */ /* 0x0087e80000100800 */
.L_x_30943:
[----:B----4-:R-:W-:Y:S05]  /*1e240*/  BSYNC B0 ;  /* 0x0000000000007941 */ /* 0x010fea0003800000 */
.L_x_30941:
        /* <DEDUP_REMOVED lines=11> */
.L_x_30945:
[----:B---3--:R-:W3:Y:S04]  /*1e300*/  LDL.LU R246, [R1+0x830] ;  /* 0x0008300001f67983 */ /* 0x008ee80000300800 */
[----:B------:R4:W5:Y:S01]  /*1e310*/  LDL.LU R252, [R1+0x828] ;  /* 0x0008280001fc7983 */ /* 0x0009620000300800 */
[----:B------:R-:W-:-:S03]  /*1e320*/  MOV R6, R5 ;  /* 0x0000000500067202 */ /* 0x000fc60000000f00 */
[----:B---3--:R3:W-:Y:S02]  /*1e330*/  STL [R1+0x82c], R246 ;  /* 0x00082cf601007387 */ /* 0x0087e40000100800 */
[----:B---3--:R-:W-:Y:S02]  /*1e340*/  IMAD.MOV.U32 R246, RZ, RZ, R249 ;  /* 0x000000fffff67224 */ /* 0x008fe400078e00f9 */
.L_x_30946:
[----:B---34-:R-:W-:Y:S05]  /*1e350*/  BSYNC B0 ;  /* 0x0000000000007941 */ /* 0x018fea0003800000 */
.L_x_30944:
        /* <DEDUP_REMOVED lines=11> */
.L_x_30948:
[----:B----4-:R3:W-:Y:S04]  /*1e410*/  STL [R1+0x828], R252 ;  /* 0x000828fc01007387 */ /* 0x0107e80000100800 */
[----:B---3--:R-:W3:Y:S01]  /*1e420*/  LDL.LU R252, [R1+0x82c] ;  /* 0x00082c0001fc7983 */ /* 0x008ee20000300800 */
[----:B------:R-:W-:Y:S02]  /*1e430*/  IMAD.MOV.U32 R5, RZ, RZ, R4 ;  /* 0x000000ffff057224 */ /* 0x000fe400078e0004 */
[----:B------:R-:W-:Y:S01]  /*1e440*/  IMAD.MOV.U32 R249, RZ, RZ, R248 ;  /* 0x000000fffff97224 */ /* 0x000fe200078e00f8 */
[----:B---3--:R3:W-:Y:S04]  /*1e450*/  STL [R1+0x830], R252 ;  /* 0x000830fc01007387 */ /* 0x0087e80000100800 */
.L_x_30949:
[----:B----4-:R-:W-:Y:S05]  /*1e460*/  BSYNC B0 ;  /* 0x0000000000007941 */ /* 0x010fea0003800000 */
.L_x_30947:
        /* <DEDUP_REMOVED lines=11> */
.L_x_30951:
[----:B---3--:R-:W3:Y:S04]  /*1e520*/  LDL.LU R248, [R1+0x830] ;  /* 0x0008300001f87983 */ /* 0x008ee80000300800 */
[----:B------:R4:W5:Y:S01]  /*1e530*/  LDL.LU R252, [R1+0x828] ;  /* 0x0008280001fc7983 */ /* 0x0009620000300800 */
[----:B------:R-:W-:-:S03]  /*1e540*/  IMAD.MOV.U32 R4, RZ, RZ, R3 ;  /* 0x000000ffff047224 */ /* 0x000fc600078e0003 */
[----:B---3--:R3:W-:Y:S02]  /*1e550*/  STL [R1+0x82c], R248 ;  /* 0x00082cf801007387 */ /* 0x0087e40000100800 */
[----:B---3--:R-:W-:Y:S02]  /*1e560*/  MOV R248, R251 ;  /* 0x000000fb00f87202 */ /* 0x008fe40000000f00 */
.L_x_30952:
[----:B---34-:R-:W-:Y:S05]  /*1e570*/  BSYNC B0 ;  /* 0x0000000000007941 */ /* 0x018fea0003800000 */
.L_x_30950:
        /* <DEDUP_REMOVED lines=11> */
.L_x_30954:
[----:B----4-:R3:W-:Y:S04]  /*1e630*/  STL [R1+0x828], R252 ;  /* 0x000828fc01007387 */ /* 0x0107e80000100800 */
[----:B---3--:R-:W3:Y:S01]  /*1e640*/  LDL.LU R252, [R1+0x82c] ;  /* 0x00082c0001fc7983 */ /* 0x008ee20000300800 */
[----:B------:R-:W-:Y:S02]  /*1e650*/  IMAD.MOV.U32 R3, RZ, RZ, R2 ;  /* 0x000000ffff037224 */ /* 0x000fe400078e0002 */
[----:B------:R-:W-:Y:S01]  /*1e660*/  IMAD.MOV.U32 R251, RZ, RZ, R250 ;  /* 0x000000fffffb7224 */ /* 0x000fe200078e00fa */
[----:B---3--:R3:W-:Y:S04]  /*1e670*/  STL [R1+0x830], R252 ;  /* 0x000830fc01007387 */ /* 0x0087e80000100800 */
.L_x_30955:
[----:B----4-:R-:W-:Y:S05]  /*1e680*/  BSYNC B0 ;  /* 0x0000000000007941 */ /* 0x010fea0003800000 */
.L_x_30953:
        /* <DEDUP_REMOVED lines=15> */
.L_x_30957:
[----:B------:R-:W3:Y:S04]  /*1e780*/  LDL.LU R250, [R1+0x830] ;  /* 0x0008300001fa7983 */ /* 0x000ee80000300800 */
[----:B------:R4:W5:Y:S04]  /*1e790*/  LDL.LU R252, [R1+0x828] ;  /* 0x0008280001fc7983 */ /* 0x0009680000300800 */
[----:B------:R4:W5:Y:S04]  /*1e7a0*/  LDL.LU R2, [R1+0x81c] ;  /* 0x00081c0001027983 */ /* 0x0009680000300800 */
[----:B---3--:R3:W-:Y:S04]  /*1e7b0*/  STL [R1+0x82c], R250 ;  /* 0x00082cfa01007387 */ /* 0x0087e80000100800 */
[----:B---3--:R4:W5:Y:S02]  /*1e7c0*/  LDL.LU R250, [R1+0x824] ;  /* 0x0008240001fa7983 */ /* 0x0089640000300800 */
.L_x_30958:
[----:B------:R-:W-:Y:S05]  /*1e7d0*/  BSYNC B0 ;  /* 0x0000000000007941 */ /* 0x000fea0003800000 */
.L_x_30956:
        /* <DEDUP_REMOVED lines=24> */
.L_x_30960:
        /* <DEDUP_REMOVED lines=9> */
.L_x_30961:
[----:B------:R-:W-:Y:S05]  /*1e9f0*/  BSYNC B0 ;  /* 0x0000000000007941 */ /* 0x000fea0003800000 */
.L_x_30959:
[----:B------:R-:W2:Y:S01]  /*1ea00*/  LDL R252, [R1+0x834] ;  /* 0x0008340001fc7983 */ /* 0x000ea20000100800 */
[----:B-----5:R-:W-:-:S04]  /*1ea10*/  IADD3 R0, R0, 0x40, RZ ;  /* 0x0000004000007810 */ /* 0x020fc80007ffe0ff */
[----:B--2---:R-:W-:Y:S02]  /*1ea20*/  ISETP.GE.AND P0, PT, R0, R252, PT ;  /* 0x000000fc0000720c */ /* 0x004fe40003f06270 */
[----:B------:R-:W2:Y:S04]  /*1ea30*/  LDL R252, [R1+0x838] ;  /* 0x0008380001fc7983 */ /* 0x000ea80000100800 */
[----:B--2---:R2:W-:Y:S07]  /*1ea40*/  STL [R1+0x830], R252 ;  /* 0x000830fc01007387 */ /* 0x0045ee0000100800 */
[----:B------:R-:W-:Y:S01]  /*1ea50*/  @P0 CALL.REL.NOINC `(.L_x_30190) ;  /* 0x0000001000000944 */ /* 0x000fe20003c00000 */
[----:B------:R-:W-:Y:S05]  /*1ea60*/  BRA `(.L_x_30962) ;  /* 0xffff73f000007947 */ /* 0x000fea000383ffff */
.L_x_30190:
[----:B------:R-:W-:Y:S05]  /*1ea70*/  BSYNC B1 ;  /* 0x0000000000017941 */ /* 0x000fea0003800000 */
.L_x_29801:
[----:B------:R-:W3:Y:S04]  /*1ea80*/  LDL R0, [R1+0x820] ;  /* 0x0008200001007983 */ /* 0x000ee80000100800 */
[----:B0-2---:R-:W2:Y:S04]  /*1ea90*/  LDL R252, [R1+0x824] ;  /* 0x0008240001fc7983 */ /* 0x005ea80000100800 */
[----:B------:R-:W-:Y:S04]  /*1eaa0*/  STL.64 [R1+0x850], R126 ;  /* 0x0008507e01007387 */ /* 0x000fe80000100a00 */
[----:B------:R-:W-:Y:S04]  /*1eab0*/  STL [R1+0x848], R250 ;  /* 0x000848fa01007387 */ /* 0x000fe80000100800 */
[----:B------:R-:W-:Y:S04]  /*1eac0*/  STL [R1+0x84c], R251 ;  /* 0x00084cfb01007387 */ /* 0x000fe80000100800 */
[----:B---3--:R0:W-:Y:S04]  /*1ead0*/  SHFL.DOWN PT, R126, R0, 0x1, 0x1f ;  /* 0x08201f00007e7f89 */ /* 0x0081e800000e0000 */
[----:B--2---:R2:W3:Y:S04]  /*1eae0*/  SHFL.DOWN PT, R127, R252, 0x1, 0x1f ;  /* 0x08201f00fc7f7f89 */ /* 0x0044e800000e0000 */
[----:B0---4-:R-:W4:Y:S04]  /*1eaf0*/  LDL R0, [R1+0x818] ;  /* 0x0008180001007983 */ /* 0x011f280000100800 */
[----:B--2---:R-:W2:Y:S04]  /*1eb00*/  LDL R252, [R1+0x81c] ;  /* 0x00081c0001fc7983 */ /* 0x004ea80000100800 */
[----:B---3--:R-:W-:Y:S04]  /*1eb10*/  STL.64 [R1+0x8], R126 ;  /* 0x0000087e01007387 */ /* 0x008fe80000100a00 */
        /* <DEDUP_REMOVED lines=159> */
[----:B0-----:R-:W3:Y:S04]  /*1f510*/  LDL R126, [R1+0x810] ;  /* 0x00081000017e7983 */ /* 0x001ee80000100800 */
[----:B------:R-:W2:Y:S04]  /*1f520*/  LDL R127, [R1+0x814] ;  /* 0x00081400017f7983 */ /* 0x000ea80000100800 */
[----:B---3--:R-:W-:Y:S04]  /*1f530*/  SHFL.DOWN PT, R126, R126, 0x1, 0x1f ;  /* 0x08201f007e7e7f89 */ /* 0x008fe800000e0000 */
[----:B--2---:R-:W0:Y:S04]  /*1f540*/  SHFL.DOWN PT, R127, R127, 0x1, 0x1f ;  /* 0x08201f007f7f7f89 */ /* 0x004e2800000e0000 */
[----:B0-----:R-:W-:Y:S04]  /*1f550*/  STL.64 [R1+0x200], R126 ;  /* 0x0002007e01007387 */ /* 0x001fe80000100a00 */
[----:B----4-:R0:W-:Y:S04]  /*1f560*/  SHFL.DOWN PT, R126, R0, 0x1, 0x1f ;  /* 0x08201f00007e7f89 */ /* 0x0101e800000e0000 */
[----:B------:R2:W3:Y:S04]  /*1f570*/  SHFL.DOWN PT, R127, R252, 0x1, 0x1f ;  /* 0x08201f00fc7f7f89 */ /* 0x0004e800000e0000 */
[----:B0-----:R-:W4:Y:S04]  /*1f580*/  LDL R0, [R1+0x838] ;  /* 0x0008380001007983 */ /* 0x001f280000100800 */
        /* <DEDUP_REMOVED lines=73> */
[----:B------:R-:W-:Y:S04]  /*1fa20*/  SHFL.DOWN PT, R250, R144, 0x1, 0x1f ;  /* 0x08201f0090fa7f89 */ /* 0x000fe800000e0000 */
[----:B------:R-:W3:Y:S04]  /*1fa30*/  SHFL.DOWN PT, R251, R145, 0x1, 0x1f ;  /* 0x08201f0091fb7f89 */ /* 0x000ee800000e0000 */
[----:B0-----:R-:W-:Y:S04]  /*1fa40*/  STL.64 [R1+0x2c8], R126 ;  /* 0x0002c87e01007387 */ /* 0x001fe80000100a00 */
[----:B------:R-:W-:Y:S04]  /*1fa50*/  SHFL.DOWN PT, R126, R50, 0x1, 0x1f ;  /* 0x08201f00327e7f89 */ /* 0x000fe800000e0000 */
[----:B------:R-:W0:Y:S04]  /*1fa60*/  SHFL.DOWN PT, R127, R51, 0x1, 0x1f ;  /* 0x08201f00337f7f89 */ /* 0x000e2800000e0000 */
[----:B---3--:R-:W-:Y:S04]  /*1fa70*/  STL.64 [R1+0x1b8], R250 ;  /* 0x0001b8fa01007387 */ /* 0x008fe80000100a00 */
        /* <DEDUP_REMOVED lines=49> */
[----:B------:R-:W-:Y:S04]  /*1fd90*/  SHFL.DOWN PT, R251, R69, 0x1, 0x1f ;  /* 0x08201f0045fb7f89 */ /* 0x000fe800000e0000 */
[----:B0-----:R-:W-:Y:S04]  /*1fda0*/  STL.64 [R1+0x310], R126 ;  /* 0x0003107e01007387 */ /* 0x001fe80000100a00 */
[----:B----4-:R-:W-:Y:S04]  /*1fdb0*/  SHFL.DOWN PT, R126, R0, 0x1, 0x1f ;  /* 0x08201f00007e7f89 */ /* 0x010fe800000e0000 */
[----:B--2---:R-:W0:Y:S04]  /*1fdc0*/  SHFL.DOWN PT, R127, R252, 0x1, 0x1f ;  /* 0x08201f00fc7f7f89 */ /* 0x004e2800000e0000 */
[----:B0-----:R-:W-:Y:S04]  /*1fdd0*/  STL.64 [R1], R126 ;  /* 0x0000007e01007387 */ /* 0x001fe80000100a00 */
[----:B------:R-:W-:Y:S04]  /*1fde0*/  STL.64 [R1+0x318], R250 ;  /* 0x000318fa01007387 */ /* 0x000fe80000100a00 */
        /* <DEDUP_REMOVED lines=46> */
[----:B------:R-:W0:Y:S01]  /*200d0*/  SHFL.DOWN PT, R251, R101, 0x1, 0x1f ;  /* 0x08201f0065fb7f89 */ /* 0x000e2200000e0000 */
[----:B------:R-:W-:-:S02]  /*200e0*/  IMAD.MOV.U32 R252, RZ, RZ, R127 ;  /* 0x000000fffffc7224 */ /* 0x000fc400078e007f */
[----:B------:R-:W-:Y:S02]  /*200f0*/  IMAD.MOV.U32 R0, RZ, RZ, R126 ;  /* 0x000000ffff007224 */ /* 0x000fe400078e007e */
[----:B------:R-:W2:Y:S04]  /*20100*/  LDL.LU.64 R126, [R1+0x850] ;  /* 0x00085000017e7983 */ /* 0x000ea80000300a00 */
        /* <DEDUP_REMOVED lines=37> */
[----:B--2---:R-:W-:Y:S04]  /*20360*/  SHFL.DOWN PT, R250, R126, 0x1, 0x1f ;  /* 0x08201f007efa7f89 */ /* 0x004fe800000e0000 */
[----:B------:R-:W0:Y:S04]  /*20370*/  SHFL.DOWN PT, R251, R127, 0x1, 0x1f ;  /* 0x08201f007ffb7f89 */ /* 0x000e2800000e0000 */
[----:B0-----:R0:W-:Y:S04]  /*20380*/  STL.64 [R1+0x400], R250 ;  /* 0x000400fa01007387 */ /* 0x0011e80000100a00 */
[----:B0-----:R-:W0:Y:S04]  /*20390*/  S2R R250, SR_LANEID ;  /* 0x0000000000fa7919 */ /* 0x001e280000000000 */
[----:B------:R2:W5:Y:S01]  /*203a0*/  LDL.LU R251, [R1+0x84c] ;  /* 0x00084c0001fb7983 */ /* 0x0005620000300800 */
[----:B0-----:R-:W-:-:S03]  /*203b0*/  ISETP.GT.AND P0, PT, R250, 0x1e, PT ;  /* 0x0000001efa00780c */ /* 0x001fc60003f04270 */
[----:B------:R2:W5:Y:S01]  /*203c0*/  LDL.LU R250, [R1+0x848] ;  /* 0x0008480001fa7983 */ /* 0x0005620000300800 */
[----:B------:R-:W-:Y:S09]  /*203d0*/  BSSY B0, `(.L_x_30963) ;  /* 0x000093b000007945 */ /* 0x000ff20003800000 */
[----:B------:R-:W-:Y:S05]  /*203e0*/  @P0 BRA `(.L_x_30964) ;  /* 0x0000939000000947 */ /* 0x000fea0003800000 */
[----:B--2---:R0:W-:Y:S04]  /*203f0*/  STL [R1+0x84c], R3 ;  /* 0x00084c0301007387 */ /* 0x0041e80000100800 */
[----:B------:R2:W-:Y:S04]  /*20400*/  STL [R1+0x848], R2 ;  /* 0x0008480201007387 */ /* 0x0005e80000100800 */
[----:B------:R3:W-:Y:S04]  /*20410*/  STL [R1+0x850], R4 ;  /* 0x0008500401007387 */ /* 0x0007e80000100800 */
[----:B0-----:R-:W4:Y:S04]  /*20420*/  LDL.LU R3, [R1+0x838] ;  /* 0x0008380001037983 */ /* 0x001f280000300800 */
[----:B--2---:R-:W3:Y:S04]  /*20430*/  LDL.LU R2, [R1+0x83c] ;  /* 0x00083c0001027983 */ /* 0x004ee80000300800 */
[----:B------:R-:W-:Y:S01]  /*20440*/  STL [R1+0x838], RZ ;  /* 0x000838ff01007387 */ /* 0x000fe20000100800 */
[----:B----4-:R-:W-:-:S04]  /*20450*/  FSETP.GT.FTZ.AND P0, PT, R3, R0, PT ;  /* 0x000000000300720b */ /* 0x010fc80003f14000 */
[----:B---3--:R-:W-:Y:S02]  /*20460*/  FSEL R4, R2, R252, P0 ;  /* 0x000000fc02047208 */ /* 0x008fe40000000000 */
[----:B------:R-:W-:Y:S02]  /*20470*/  FSEL R252, R252, R2, P0 ;  /* 0x00000002fcfc7208 */ /* 0x000fe40000000000 */
[----:B------:R-:W-:Y:S01]  /*20480*/  FSEL R2, R3, R0, P0 ;  /* 0x0000000003027208 */ /* 0x000fe20000000000 */
[----:B------:R0:W-:Y:S01]  /*20490*/  STL [R1+0x844], R4 ;  /* 0x0008440401007387 */ /* 0x0001e20000100800 */
[----:B------:R-:W-:-:S03]  /*204a0*/  FSEL R0, R0, R3, P0 ;  /* 0x0000000300007208 */ /* 0x000fc60000000000 */
[----:B------:R2:W-:Y:S02]  /*204b0*/  STL [R1+0x840], R2 ;  /* 0x0008400201007387 */ /* 0x0005e40000100800 */
[----:B------:R-:W-:Y:S02]  /*204c0*/  FADD.FTZ R0, -R2, R0 ;  /* 0x0000000002007221 */ /* 0x000fe40000010100 */
[----:B------:R3:W5:Y:S04]  /*204d0*/  LDL.LU R3, [R1+0x84c] ;  /* 0x00084c0001037983 */ /* 0x0007680000300800 */
[----:B0-----:R3:W5:Y:S04]  /*204e0*/  LDL.LU R4, [R1+0x850] ;  /* 0x0008500001047983 */ /* 0x0017680000300800 */
[----:B--2---:R3:W5:Y:S01]  /*204f0*/  LDL.LU R2, [R1+0x848] ;  /* 0x0008480001027983 */ /* 0x0047620000300800 */
[----:B------:R-:W-:-:S06]  /*20500*/  FMUL.FTZ R0, R0, 1.4426950216293334961 ;  /* 0x3fb8aa3b00007820 */ /* 0x000fcc0000410000 */
[----:B------:R-:W0:Y:S01]  /*20510*/  MUFU.EX2 R0, R0 ;  /* 0x0000000000007308 */ /* 0x000e220000000800 */
[----:B------:R3:W-:Y:S01]  /*20520*/  STL [R1+0x834], R1 ;  /* 0x0008340101007387 */ /* 0x0007e20000100800 */
[----:B0-----:R-:W-:-:S05]  /*20530*/  FMUL.FTZ R0, R252, R0 ;  /* 0x00000000fc007220 */ /* 0x001fca0000410000 */
[----:B------:R3:W-:Y:S02]  /*20540*/  STL [R1+0x83c], R0 ;  /* 0x00083c0001007387 */ /* 0x0007e40000100800 */
.L_x_31347:
[----:B--2---:R-:W2:Y:S04]  /*20550*/  LDL R252, [R1+0x834] ;  /* 0x0008340001fc7983 */ /* 0x004ea80000100800 */
[----:B0----5:R0:W-:Y:S04]  /*20560*/  STL [R1+0x848], R2 ;  /* 0x0008480201007387 */ /* 0x0211e80000100800 */
[----:B------:R4:W-:Y:S04]  /*20570*/  STL [R1+0x84c], R3 ;  /* 0x00084c0301007387 */ /* 0x0009e80000100800 */
[----:B0--3--:R-:W3:Y:S04]  /*20580*/  LDL R2, [R1+0x814] ;  /* 0x0008140001027983 */ /* 0x009ee80000100800 */
[----:B----4-:R-:W4:Y:S04]  /*20590*/  LDL.LU R3, [R1+0x838] ;  /* 0x0008380001037983 */ /* 0x010f280000300800 */
[----:B--2---:R0:W2:Y:S04]  /*205a0*/  LDL R0, [R252+0x208] ;  /* 0x00020800fc007983 */ /* 0x0040a80000100800 */
[----:B0-----:R-:W3:Y:S01]  /*205b0*/  LDL R252, [R252+0x8] ;  /* 0x00000800fcfc7983 */ /* 0x001ee20000100800 */
[----:B----4-:R-:W-:-:S05]  /*205c0*/  IADD3 R3, R3, 0x1, RZ ;  /* 0x0000000103037810 */ /* 0x010fca0007ffe0ff */
[----:B------:R0:W-:Y:S01]  /*205d0*/  STL [R1+0x838], R3 ;  /* 0x0008380301007387 */ /* 0x0001e20000100800 */
[CC--:B--2---:R-:W-:Y:S02]  /*205e0*/  FSETP.GEU.FTZ.AND P0, PT, R127.reuse, R0.reuse, PT ;  /* 0x000000007f00720b */ /* 0x0c4fe40003f1e000 */
[----:B------:R-:W-:Y:S02]  /*205f0*/  FSETP.NEU.FTZ.AND P1, PT, R127, R0, PT ;  /* 0x000000007f00720b */ /* 0x000fe40003f3d000 */
[C---:B---3--:R-:W-:Y:S02]  /*20600*/  ISETP.EQ.OR P0, PT, R2.reuse, -0x1, !P0 ;  /* 0xffffffff0200780c */ /* 0x048fe40004702670 */
[----:B------:R-:W-:-:S04]  /*20610*/  ISETP.LE.OR P1, PT, R2, R252, P1 ;  /* 0x000000fc0200720c */ /* 0x000fc80000f23670 */
[----:B------:R-:W-:-:S13]  /*20620*/  PLOP3.LUT P2, PT, P0, P1, PT, 0x8, 0x0 ;  /* 0x000000000000781c */ /* 0x000fda0000742170 */
[----:B------:R-:W-:Y:S02]  /*20630*/  @!P2 IMAD.MOV.U32 R127, RZ, RZ, R0 ;  /* 0x000000ffff7fa224 */ /* 0x000fe400078e0000 */
[----:B------:R-:W2:Y:S01]  /*20640*/  LDL R0, [R1+0x810] ;  /* 0x0008100001007983 */ /* 0x000ea20000100800 */
[----:B------:R-:W-:Y:S02]  /*20650*/  @!P2 MOV R2, R252 ;  /* 0x000000fc0002a202 */ /* 0x000fe40000000f00 */
[----:B------:R-:W-:Y:S02]  /*20660*/  ISETP.NE.AND P1, PT, R3, 0x80, PT ;  /* 0x000000800300780c */ /* 0x000fe40003f25270 */
[----:B0-----:R0:W5:Y:S04]  /*20670*/  LDL.LU R3, [R1+0x84c] ;  /* 0x00084c0001037983 */ /* 0x0011680000300800 */
[----:B------:R3:W-:Y:S04]  /*20680*/  @!P2 STL [R1+0x814], R2 ;  /* 0x000814020100a387 */ /* 0x0007e80000100800 */
[----:B---3--:R0:W5:Y:S01]  /*20690*/  LDL.LU R2, [R1+0x848] ;  /* 0x0008480001027983 */ /* 0x0081620000300800 */
[----:B------:R-:W-:Y:S01]  /*206a0*/  FSETP.GT.FTZ.AND P0, PT, R127, R126, PT ;  /* 0x0000007e7f00720b */ /* 0x000fe20003f14000 */
[----:B------:R-:W-:Y:S03]  /*206b0*/  BSSY B1, `(.L_x_30965) ;  /* 0x0000010000017945 */ /* 0x000fe60003800000 */
[----:B--2---:R-:W-:-:S13]  /*206c0*/  ISETP.EQ.OR P0, PT, R0, -0x1, P0 ;  /* 0xffffffff0000780c */ /* 0x004fda0000702670 */
[----:B------:R-:W-:Y:S05]  /*206d0*/  @P0 BRA `(.L_x_30966) ;  /* 0x0000007000000947 */ /* 0x000fea0003800000 */
[----:B0-----:R-:W2:Y:S01]  /*206e0*/  LDL R252, [R1+0x814] ;  /* 0x0008140001fc7983 */ /* 0x001ea20000100800 */
[----:B------:R-:W-:-:S04]  /*206f0*/  FSETP.NEU.FTZ.AND P0, PT, R127, R126, PT ;  /* 0x0000007e7f00720b */ /* 0x000fc80003f1d000 */
[----:B--2---:R-:W-:Y:S01]  /*20700*/  ISETP.GE.OR P0, PT, R252, R0, P0 ;  /* 0x00000000fc00720c */ /* 0x004fe20000706670 */
[----:B------:R-:W-:Y:S02]  /*20710*/  IMAD.MOV.U32 R252, RZ, RZ, R0 ;  /* 0x000000fffffc7224 */ /* 0x000fe400078e0000 */
[----:B------:R-:W-:-:S03]  /*20720*/  IMAD.MOV.U32 R0, RZ, RZ, R126 ;  /* 0x000000ffff007224 */ /* 0x000fc600078e007e */
[----:B------:R0:W-:Y:S07]  /*20730*/  STL [R1+0x828], R252 ;  /* 0x000828fc01007387 */ /* 0x0001ee0000100800 */
[----:B------:R-:W-:Y:S05]  /*20740*/  @P0 BRA `(.L_x_30967) ;  /* 0x0000006000000947 */ /* 0x000fea0003800000 */
.L_x_30966:
[----:B0-----:R-:W2:Y:S01]  /*20750*/  LDL.LU R252, [R1+0x814] ;  /* 0x0008140001fc7983 */ /* 0x001ea20000300800 */
[----:B------:R-:W-:-:S03]  /*20760*/  IMAD.MOV.U32 R0, RZ, RZ, R127 ;  /* 0x000000ffff007224 */ /* 0x000fc600078e007f */
[----:B--2---:R0:W-:Y:S04]  /*20770*/  STL [R1+0x828], R252 ;  /* 0x000828fc01007387 */ /* 0x0041e80000100800 */
[----:B0-----:R-:W2:Y:S01]  /*20780*/  LDL.LU R252, [R1+0x810] ;  /* 0x0008100001fc7983 */ /* 0x001ea20000300800 */
[----:B------:R-:W-:-:S03]  /*20790*/  IMAD.MOV.U32 R127, RZ, RZ, R126 ;  /* 0x000000ffff7f7224 */ /* 0x000fc600078e007e */
[----:B--2---:R0:W-:Y:S04]  /*207a0*/  STL [R1+0x814], R252 ;  /* 0x000814fc01007387 */ /* 0x0041e80000100800 */
.L_x_30967:
[----:B------:R-:W-:Y:S05]  /*207b0*/  BSYNC B1 ;  /* 0x0000000000017941 */ /* 0x000fea0003800000 */
.L_x_30965:
[----:B------:R-:W-:Y:S01]  /*207c0*/  FSETP.GT.FTZ.AND P0, PT, R0, R125, PT ;  /* 0x0000007d0000720b */ /* 0x000fe20003f14000 */
[----:B------:R-:W-:Y:S03]  /*207d0*/  BSSY B1, `(.L_x_30968) ;  /* 0x0000010000017945 */ /* 0x000fe60003800000 */
[----:B------:R-:W-:-:S13]  /*207e0*/  ISETP.EQ.OR P0, PT, R129, -0x1, P0 ;  /* 0xffffffff8100780c */ /* 0x000fda0000702670 */
[----:B------:R-:W-:Y:S05]  /*207f0*/  @P0 BRA `(.L_x_30969) ;  /* 0x0000008000000947 */ /* 0x000fea0003800000 */
[----:B------:R-:W2:Y:S01]  /*20800*/  LDL R126, [R1+0x828] ;  /* 0x00082800017e7983 */ /* 0x000ea20000100800 */
[----:B------:R-:W-:Y:S01]  /*20810*/  FSETP.NEU.FTZ.AND P0, PT, R0, R125, PT ;  /* 0x0000007d0000720b */ /* 0x000fe20003f1d000 */
[----:B0-----:R-:W-:Y:S02]  /*20820*/  IMAD.MOV.U32 R252, RZ, RZ, R125 ;  /* 0x000000fffffc7224 */ /* 0x001fe400078e007d */
[----:B------:R-:W-:Y:S01]  /*20830*/  STL [R1+0x82c], R129 ;  /* 0x00082c8101007387 */ /* 0x000fe20000100800 */
[----:B--2---:R-:W-:-:S03]  /*20840*/  ISETP.GE.OR P0, PT, R126, R129, P0 ;  /* 0x000000817e00720c */ /* 0x004fc60000706670 */
[----:B------:R0:W-:Y:S02]  /*20850*/  STL [R1+0x810], R126 ;  /* 0x0008107e01007387 */ /* 0x0001e40000100800 */
[----:B0-----:R-:W-:-:S08]  /*20860*/  IMAD.MOV.U32 R126, RZ, RZ, R0 ;  /* 0x000000ffff7e7224 */ /* 0x001fd000078e0000 */
[----:B------:R-:W-:Y:S05]  /*20870*/  @P0 BRA `(.L_x_30970) ;  /* 0x0000005000000947 */ /* 0x000fea0003800000 */
.L_x_30969:
[----:B------:R-:W2:Y:S01]  /*20880*/  LDL.LU R126, [R1+0x828] ;  /* 0x00082800017e7983 */ /* 0x000ea20000300800 */
[----:B0-----:R-:W-:-:S03]  /*20890*/  MOV R252, R0 ;  /* 0x0000000000fc7202 */ /* 0x001fc60000000f00 */
[----:B------:R-:W-:Y:S04]  /*208a0*/  STL [R1+0x810], R129 ;  /* 0x0008108101007387 */ /* 0x000fe80000100800 */
[----:B--2---:R0:W-:Y:S02]  /*208b0*/  STL [R1+0x82c], R126 ;  /* 0x00082c7e01007387 */ /* 0x0041e40000100800 */
[----:B0-----:R-:W-:Y:S02]  /*208c0*/  IMAD.MOV.U32 R126, RZ, RZ, R125 ;  /* 0x000000ffff7e7224 */ /* 0x001fe400078e007d */
.L_x_30970:
[----:B------:R-:W-:Y:S05]  /*208d0*/  BSYNC B1 ;  /* 0x0000000000017941 */ /* 0x000fea0003800000 */
.L_x_30968:
        /* <DEDUP_REMOVED lines=12> */
.L_x_30972:
[----:B0-----:R-:W2:Y:S01]  /*209a0*/  LDL.LU R125, [R1+0x82c] ;  /* 0x00082c00017d7983 */ /* 0x001ea20000300800 */
[----:B------:R-:W-:Y:S02]  /*209b0*/  IMAD.MOV.U32 R0, RZ, RZ, R252 ;  /* 0x000000ffff007224 */ /* 0x000fe400078e00fc */
[----:B------:R-:W-:Y:S01]  /*209c0*/  IMAD.MOV.U32 R129, RZ, RZ, R128 ;  /* 0x000000ffff817224 */ /* 0x000fe200078e0080 */
[----:B--2---:R0:W-:Y:S02]  /*209d0*/  STL [R1+0x828], R125 ;  /* 0x0008287d01007387 */ /* 0x0041e40000100800 */
[----:B0-----:R-:W-:Y:S02]  /*209e0*/  MOV R125, R124 ;  /* 0x0000007c007d7202 */ /* 0x001fe40000000f00 */
.L_x_30973:
[----:B0-----:R-:W-:Y:S05]  /*209f0*/  BSYNC B1 ;  /* 0x0000000000017941 */ /* 0x001fea0003800000 */
.L_x_30971:
        /* <DEDUP_REMOVED lines=12> */
.L_x_30975:
[----:B0-----:R-:W2:Y:S01]  /*20ac0*/  LDL.LU R124, [R1+0x828] ;  /* 0x00082800017c7983 */ /* 0x001ea20000300800 */
[----:B------:R-:W-:Y:S02]  /*20ad0*/  IMAD.MOV.U32 R252, RZ, RZ, R0 ;  /* 0x000000fffffc7224 */ /* 0x000fe400078e0000 */
[----:B------:R-:W-:Y:S01]  /*20ae0*/  IMAD.MOV.U32 R128, RZ, RZ, R131 ;  /* 0x000000ffff807224 */ /* 0x000fe200078e0083 */
[----:B--2---:R0:W-:Y:S02]  /*20af0*/  STL [R1+0x82c], R124 ;  /* 0x00082c7c01007387 */ /* 0x0041e40000100800 */
[----:B0-----:R-:W-:Y:S02]  /*20b00*/  IMAD.MOV.U32 R124, RZ, RZ, R123 ;  /* 0x000000ffff7c7224 */ /* 0x001fe400078e007b */
.L_x_30976:
[----:B0-----:R-:W-:Y:S05]  /*20b10*/  BSYNC B1 ;  /* 0x0000000000017941 */ /* 0x001fea0003800000 */
.L_x_30974:
[----:B------:R-:W-:Y:S01]  /*20b20*/  FSETP.GT.FTZ.AND P0, PT, R252, R122, PT ;  /* 0x0000007afc00720b */ /* 0x000fe20003f14000 */
[----:B------:R-:W-:Y:S03]  /*20b30*/  BSSY B1, `(.L_x_30977) ;  /* 0x0000010000017945 */ /* 0x000fe60003800000 */
[----:B------:R-:W-:-:S13]  /*20b40*/  ISETP.EQ.OR P0, PT, R130, -0x1, P0 ;  /* 0xffffffff8200780c */ /* 0x000fda0000702670 */
[----:B------:R-:W-:Y:S05]  /*20b50*/  @P0 BRA `(.L_x_30978) ;  /* 0x0000008000000947 */ /* 0x000fea0003800000 */
[----:B------:R-:W2:Y:S01]  /*20b60*/  LDL R123, [R1+0x82c] ;  /* 0x00082c00017b7983 */ /* 0x000ea20000100800 */
[-C--:B------:R-:W-:Y:S02]  /*20b70*/  FSETP.NEU.FTZ.AND P0, PT, R252, R122.reuse, PT ;  /* 0x0000007afc00720b */ /* 0x080fe40003f1d000 */
[----:B------:R-:W-:Y:S01]  /*20b80*/  MOV R0, R122 ;  /* 0x0000007a00007202 */ /* 0x000fe20000000f00 */
[----:B------:R0:W-:Y:S01]  /*20b90*/  STL [R1+0x828], R130 ;  /* 0x0008288201007387 */ /* 0x0001e20000100800 */
[----:B--2---:R-:W-:Y:S01]  /*20ba0*/  ISETP.GE.OR P0, PT, R123, R130, P0 ;  /* 0x000000827b00720c */ /* 0x004fe20000706670 */
[----:B------:R-:W-:Y:S02]  /*20bb0*/  IMAD.MOV.U32 R131, RZ, RZ, R123 ;  /* 0x000000ffff837224 */ /* 0x000fe400078e007b */
[----:B------:R-:W-:-:S10]  /*20bc0*/  IMAD.MOV.U32 R123, RZ, RZ, R252 ;  /* 0x000000ffff7b7224 */ /* 0x000fd400078e00fc */
[----:B------:R-:W-:Y:S05]  /*20bd0*/  @P0 BRA `(.L_x_30979) ;  /* 0x0000005000000947 */ /* 0x000fea0003800000 */
.L_x_30978:
[----:B0-----:R-:W2:Y:S01]  /*20be0*/  LDL.LU R123, [R1+0x82c] ;  /* 0x00082c00017b7983 */ /* 0x001ea20000300800 */
[----:B------:R-:W-:Y:S02]  /*20bf0*/  IMAD.MOV.U32 R0, RZ, RZ, R252 ;  /* 0x000000ffff007224 */ /* 0x000fe400078e00fc */
[----:B------:R-:W-:Y:S01]  /*20c00*/  IMAD.MOV.U32 R131, RZ, RZ, R130 ;  /* 0x000000ffff837224 */ /* 0x000fe200078e0082 */
[----:B--2---:R0:W-:Y:S02]  /*20c10*/  STL [R1+0x828], R123 ;  /* 0x0008287b01007387 */ /* 0x0041e40000100800 */
[----:B0-----:R-:W-:Y:S02]  /*20c20*/  IMAD.MOV.U32 R123, RZ, RZ, R122 ;  /* 0x000000ffff7b7224 */ /* 0x001fe400078e007a */
.L_x_30979:
[----:B0-----:R-:W-:Y:S05]  /*20c30*/  BSYNC B1 ;  /* 0x0000000000017941 */ /* 0x001fea0003800000 */
.L_x_30977:
        /* <DEDUP_REMOVED lines=12> */
.L_x_30981:
[----:B0-----:R-:W2:Y:S01]  /*20d00*/  LDL.LU R122, [R1+0x828] ;  /* 0x00082800017a7983 */ /* 0x001ea20000300800 */
[----:B------:R-:W-:Y:S02]  /*20d10*/  IMAD.MOV.U32 R252, RZ, RZ, R0 ;  /* 0x000000fffffc7224 */ /* 0x000fe400078e0000 */
[----:B------:R-:W-:Y:S01]  /*20d20*/  IMAD.MOV.U32 R130, RZ, RZ, R133 ;  /* 0x000000ffff827224 */ /* 0x000fe200078e0085 */
[----:B--2---:R0:W-:Y:S02]  /*20d30*/  STL [R1+0x82c], R122 ;  /* 0x00082c7a01007387 */ /* 0x0041e40000100800 */
[----:B0-----:R-:W-:Y:S02]  /*20d40*/  IMAD.MOV.U32 R122, RZ, RZ, R121 ;  /* 0x000000ffff7a7224 */ /* 0x001fe400078e0079 */
.L_x_30982:
[----:B0-----:R-:W-:Y:S05]  /*20d50*/  BSYNC B1 ;  /* 0x0000000000017941 */ /* 0x001fea0003800000 */
.L_x_30980:
        /* <DEDUP_REMOVED lines=9> */
[----:B------:R-:W-:Y:S01]  /*20df0*/  IMAD.MOV.U32 R133, RZ, RZ, R121 ;  /* 0x000000ffff857224 */ /* 0x000fe200078e0079 */
[----:B------:R-:W-:-:S11]  /*20e00*/  MOV R121, R252 ;  /* 0x000000fc00797202 */ /* 0x000fd60000000f00 */
[----:B------:R-:W-:Y:S05]  /*20e10*/  @P0 BRA `(.L_x_30985) ;  /* 0x0000005000000947 */ /* 0x000fea0003800000 */
.L_x_30984:
[----:B0-----:R-:W2:Y:S01]  /*20e20*/  LDL.LU R121, [R1+0x82c] ;  /* 0x00082c0001797983 */ /* 0x001ea20000300800 */
[----:B------:R-:W-:Y:S02]  /*20e30*/  IMAD.MOV.U32 R0, RZ, RZ, R252 ;  /* 0x000000ffff007224 */ /* 0x000fe400078e00fc */
[----:B------:R-:W-:Y:S01]  /*20e40*/  IMAD.MOV.U32 R133, RZ, RZ, R132 ;  /* 0x000000ffff857224 */ /* 0x000fe200078e0084 */
[----:B--2---:R0:W-:Y:S02]  /*20e50*/  STL [R1+0x828], R121 ;  /* 0x0008287901007387 */ /* 0x0041e40000100800 */
[----:B0-----:R-:W-:Y:S02]  /*20e60*/  IMAD.MOV.U32 R121, RZ, RZ, R120 ;  /* 0x000000ffff797224 */ /* 0x001fe400078e0078 */
.L_x_30985:
[----:B0-----:R-:W-:Y:S05]  /*20e70*/  BSYNC B1 ;  /* 0x0000000000017941 */ /* 0x001fea0003800000 */
.L_x_30983:
        /* <DEDUP_REMOVED lines=12> */
.L_x_30987:
[----:B0-----:R-:W2:Y:S01]  /*20f40*/  LDL.LU R120, [R1+0x828] ;  /* 0x0008280001787983 */ /* 0x001ea20000300800 */
[----:B------:R-:W-:Y:S01]  /*20f50*/  MOV R252, R0 ;  /* 0x0000000000fc7202 */ /* 0x000fe20000000f00 */
[----:B------:R-:W-:Y:S02]  /*20f60*/  IMAD.MOV.U32 R132, RZ, RZ, R135 ;  /* 0x000000ffff847224 */ /* 0x000fe400078e0087 */
[----:B--2---:R0:W-:Y:S02]  /*20f70*/  STL [R1+0x82c], R120 ;  /* 0x00082c7801007387 */ /* 0x0041e40000100800 */
[----:B0-----:R-:W-:Y:S02]  /*20f80*/  IMAD.MOV.U32 R120, RZ, RZ, R119 ;  /* 0x000000ffff787224 */ /* 0x001fe400078e0077 */
.L_x_30988:
[----:B0-----:R-:W-:Y:S05]  /*20f90*/  BSYNC B1 ;  /* 0x0000000000017941 */ /* 0x001fea0003800000 */
.L_x_30986:
        /* <DEDUP_REMOVED lines=12> */
.L_x_30990:
[----:B0-----:R-:W2:Y:S01]  /*21060*/  LDL.LU R119, [R1+0x82c] ;  /* 0x00082c0001777983 */ /* 0x001ea20000300800 */
[----:B------:R-:W-:Y:S01]  /*21070*/  IMAD.MOV.U32 R0, RZ, RZ, R252 ;  /* 0x000000ffff007224 */ /* 0x000fe200078e00fc */
[----:B------:R-:W-:Y:S02]  /*21080*/  MOV R135, R134 ;  /* 0x0000008600877202 */ /* 0x000fe40000000f00 */
[----:B--2---:R0:W-:Y:S02]  /*21090*/  STL [R1+0x828], R119 ;  /* 0x0008287701007387 */ /* 0x0041e40000100800 */
[----:B0-----:R-:W-:Y:S02]  /*210a0*/  IMAD.MOV.U32 R119, RZ, RZ, R118 ;  /* 0x000000ffff777224 */ /* 0x001fe400078e0076 */
.L_x_30991:
[----:B0-----:R-:W-:Y:S05]  /*210b0*/  BSYNC B1 ;  /* 0x0000000000017941 */ /* 0x001fea0003800000 */
.L_x_30989:
        /* <DEDUP_REMOVED lines=12> */
.L_x_30993:
[----:B0-----:R-:W2:Y:S01]  /*21180*/  LDL.LU R118, [R1+0x828] ;  /* 0x0008280001767983 */ /* 0x001ea20000300800 */
[----:B------:R-:W-:Y:S02]  /*21190*/  IMAD.MOV.U32 R252, RZ, RZ, R0 ;  /* 0x000000fffffc7224 */ /* 0x000fe400078e0000 */
[----:B------:R-:W-:Y:S01]  /*211a0*/  IMAD.MOV.U32 R134, RZ, RZ, R137 ;  /* 0x000000ffff867224 */ /* 0x000fe200078e0089 */
[----:B--2---:R0:W-:Y:S02]  /*211b0*/  STL [R1+0x82c], R118 ;  /* 0x00082c7601007387 */ /* 0x0041e40000100800 */
[----:B0-----:R-:W-:Y:S02]  /*211c0*/  MOV R118, R117 ;  /* 0x0000007500767202 */ /* 0x001fe40000000f00 */
.L_x_30994:
[----:B0-----:R-:W-:Y:S05]  /*211d0*/  BSYNC B1 ;  /* 0x0000000000017941 */ /* 0x001fea0003800000 */
.L_x_30992:
        /* <DEDUP_REMOVED lines=12> */
.L_x_30996:
[----:B0-----:R-:W2:Y:S01]  /*212a0*/  LDL.LU R117, [R1+0x82c] ;  /* 0x00082c0001757983 */ /* 0x001ea20000300800 */
[----:B------:R-:W-:Y:S02]  /*212b0*/  IMAD.MOV.U32 R0, RZ, RZ, R252 ;  /* 0x000000ffff007224 */ /* 0x000fe400078e00fc */
[----:B------:R-:W-:Y:S01]  /*212c0*/  IMAD.MOV.U32 R137, RZ, RZ, R136 ;  /* 0x000000ffff897224 */ /* 0x000fe200078e0088 */
[----:B--2---:R0:W-:Y:S02]  /*212d0*/  STL [R1+0x828], R117 ;  /* 0x0008287501007387 */ /* 0x0041e40000100800 */
[----:B0-----:R-:W-:Y:S02]  /*212e0*/  IMAD.MOV.U32 R117, RZ, RZ, R116 ;  /* 0x000000ffff757224 */ /* 0x001fe400078e0074 */
.L_x_30997:
[----:B0-----:R-:W-:Y:S05]  /*212f0*/  BSYNC B1 ;  /* 0x0000000000017941 */ /* 0x001fea0003800000 */
.L_x_30995:
        /* <DEDUP_REMOVED lines=12> */
.L_x_30999:
[----:B0-----:R-:W2:Y:S01]  /*213c0*/  LDL.LU R116, [R1+0x828] ;  /* 0x0008280001747983 */ /* 0x001ea20000300800 */
[----:B------:R-:W-:Y:S02]  /*213d0*/  IMAD.MOV.U32 R252, RZ, RZ, R0 ;  /* 0x000000fffffc7224 */ /* 0x000fe400078e0000 */
[----:B------:R-:W-:Y:S01]  /*213e0*/  IMAD.MOV.U32 R136, RZ, RZ, R139 ;  /* 0x000000ffff887224 */ /* 0x000fe200078e008b */
[----:B--2---:R0:W-:Y:S02]  /*213f0*/  STL [R1+0x82c], R116 ;  /* 0x00082c7401007387 */ /* 0x0041e40000100800 */
[----:B0-----:R-:W-:Y:S02]  /*21400*/  IMAD.MOV.U32 R116, RZ, RZ, R115 ;  /* 0x000000ffff747224 */ /* 0x001fe400078e0073 */
.L_x_31000:
[----:B0-----:R-:W-:Y:S05]  /*21410*/  BSYNC B1 ;  /* 0x0000000000017941 */ /* 0x001fea0003800000 */
.L_x_30998:
        /* <DEDUP_REMOVED lines=12> */
.L_x_31002:
[----:B0-----:R-:W2:Y:S01]  /*214e0*/  LDL.LU R115, [R1+0x82c] ;  /* 0x00082c0001737983 */ /* 0x001ea20000300800 */
[----:B------:R-:W-:Y:S02]  /*214f0*/  IMAD.MOV.U32 R0, RZ, RZ, R252 ;  /* 0x000000ffff007224 */ /* 0x000fe400078e00fc */
[----:B------:R-:W-:Y:S01]  /*21500*/  IMAD.MOV.U32 R139, RZ, RZ, R138 ;  /* 0x000000ffff8b7224 */ /* 0x000fe200078e008a */
[----:B--2---:R0:W-:Y:S02]  /*21510*/  STL [R1+0x828], R115 ;  /* 0x0008287301007387 */ /* 0x0041e40000100800 */
[----:B0-----:R-:W-:Y:S02]  /*21520*/  IMAD.MOV.U32 R115, RZ, RZ, R114 ;  /* 0x000000ffff737224 */ /* 0x001fe400078e0072 */
.L_x_31003:
[----:B0-----:R-:W-:Y:S05]  /*21530*/  BSYNC B1 ;  /* 0x0000000000017941 */ /* 0x001fea0003800000 */
.L_x_31001:
        /* <DEDUP_REMOVED lines=12> */
.L_x_31005:
[----:B0-----:R-:W2:Y:S01]  /*21600*/  LDL.LU R114, [R1+0x828] ;  /* 0x0008280001727983 */ /* 0x001ea20000300800 */
[----:B------:R-:W-:Y:S02]  /*21610*/  IMAD.MOV.U32 R252, RZ, RZ, R0 ;  /* 0x000000fffffc7224 */ /* 0x000fe400078e0000 */
[----:B------:R-:W-:Y:S01]  /*21620*/  IMAD.MOV.U32 R138, RZ, RZ, R141 ;  /* 0x000000ffff8a7224 */ /* 0x000fe200078e008d */
[----:B--2---:R0:W-:Y:S02]  /*21630*/  STL [R1+0x82c], R114 ;  /* 0x00082c7201007387 */ /* 0x0041e40000100800 */
[----:B0-----:R-:W-:Y:S02]  /*21640*/  IMAD.MOV.U32 R114, RZ, RZ, R113 ;  /* 0x000000ffff727224 */ /* 0x001fe400078e0071 */
.L_x_31006:
[----:B0-----:R-:W-:Y:S05]  /*21650*/  BSYNC B1 ;  /* 0x0000000000017941 */ /* 0x001fea0003800000 */
.L_x_31004:
        /* <DEDUP_REMOVED lines=12> */
.L_x_31008:
[----:B0-----:R-:W2:Y:S01]  /*21720*/  LDL.LU R113, [R1+0x82c] ;  /* 0x00082c0001717983 */ /* 0x001ea20000300800 */
[----:B------:R-:W-:Y:S01]  /*21730*/  MOV R0, R252 ;  /* 0x000000fc00007202 */ /* 0x000fe20000000f00 */
[----:B------:R-:W-:Y:S02]  /*21740*/  IMAD.MOV.U32 R141, RZ, RZ, R140 ;  /* 0x000000ffff8d7224 */ /* 0x000fe400078e008c */
[----:B--2---:R0:W-:Y:S02]  /*21750*/  STL [R1+0x828], R113 ;  /* 0x0008287101007387 */ /* 0x0041e40000100800 */
[----:B0-----:R-:W-:Y:S02]  /*21760*/  IMAD.MOV.U32 R113, RZ, RZ, R112 ;  /* 0x000000ffff717224 */ /* 0x001fe400078e0070 */
.L_x_31009:
[----:B0-----:R-:W-:Y:S05]  /*21770*/  BSYNC B1 ;  /* 0x0000000000017941 */ /* 0x001fea0003800000 */
.L_x_31007:
        /* <DEDUP_REMOVED lines=12> */
.L_x_31011:
[----:B0-----:R-:W2:Y:S01]  /*21840*/  LDL.LU R112, [R1+0x828] ;  /* 0x0008280001707983 */ /* 0x001ea20000300800 */
[----:B------:R-:W-:Y:S01]  /*21850*/  IMAD.MOV.U32 R252, RZ, RZ, R0 ;  /* 0x000000fffffc7224 */ /* 0x000fe200078e0000 */
[----:B------:R-:W-:Y:S02]  /*21860*/  MOV R140, R143 ;  /* 0x0000008f008c7202 */ /* 0x000fe40000000f00 */
[----:B--2---:R0:W-:Y:S02]  /*21870*/  STL [R1+0x82c], R112 ;  /* 0x00082c7001007387 */ /* 0x0041e40000100800 */
[----:B0-----:R-:W-:Y:S02]  /*21880*/  IMAD.MOV.U32 R112, RZ, RZ, R111 ;  /* 0x000000ffff707224 */ /* 0x001fe400078e006f */
.L_x_31012:
[----:B0-----:R-:W-:Y:S05]  /*21890*/  BSYNC B1 ;  /* 0x0000000000017941 */ /* 0x001fea0003800000 */
.L_x_31010:
        /* <DEDUP_REMOVED lines=12> */
.L_x_31014:
[----:B0-----:R-:W2:Y:S01]  /*21960*/  LDL.LU R111, [R1+0x82c] ;  /* 0x00082c00016f7983 */ /* 0x001ea20000300800 */
[----:B------:R-:W-:Y:S02]  /*21970*/  IMAD.MOV.U32 R0, RZ, RZ, R252 ;  /* 0x000000ffff007224 */ /* 0x000fe400078e00fc */
[----:B------:R-:W-:Y:S01]  /*21980*/  IMAD.MOV.U32 R143, RZ, RZ, R142 ;  /* 0x000000ffff8f7224 */ /* 0x000fe200078e008e */
[----:B--2---:R0:W-:Y:S02]  /*21990*/  STL [R1+0x828], R111 ;  /* 0x0008286f01007387 */ /* 0x0041e40000100800 */
[----:B0-----:R-:W-:Y:S02]  /*219a0*/  MOV R111, R110 ;  /* 0x0000006e006f7202 */ /* 0x001fe40000000f00 */
.L_x_31015:
[----:B0-----:R-:W-:Y:S05]  /*219b0*/  BSYNC B1 ;  /* 0x0000000000017941 */ /* 0x001fea0003800000 */
.L_x_31013:
        /* <DEDUP_REMOVED lines=12> */
.L_x_31017:
[----:B0-----:R-:W2:Y:S01]  /*21a80*/  LDL.LU R110, [R1+0x828] ;  /* 0x00082800016e7983 */ /* 0x001ea20000300800 */
[----:B------:R-:W-:Y:S02]  /*21a90*/  IMAD.MOV.U32 R252, RZ, RZ, R0 ;  /* 0x000000fffffc7224 */ /* 0x000fe400078e0000 */
[----:B------:R-:W-:Y:S01]  /*21aa0*/  IMAD.MOV.U32 R142, RZ, RZ, R145 ;  /* 0x000000ffff8e7224 */ /* 0x000fe200078e0091 */
[----:B--2---:R0:W-:Y:S02]  /*21ab0*/  STL [R1+0x82c], R110 ;  /* 0x00082c6e01007387 */ /* 0x0041e40000100800 */
[----:B0-----:R-:W-:Y:S02]  /*21ac0*/  IMAD.MOV.U32 R110, RZ, RZ, R109 ;  /* 0x000000ffff6e7224 */ /* 0x001fe400078e006d */
.L_x_31018:
[----:B0-----:R-:W-:Y:S05]  /*21ad0*/  BSYNC B1 ;  /* 0x0000000000017941 */ /* 0x001fea0003800000 */
.L_x_31016:
        /* <DEDUP_REMOVED lines=12> */
.L_x_31020:
[----:B0-----:R-:W2:Y:S01]  /*21ba0*/  LDL.LU R109, [R1+0x82c] ;  /* 0x00082c00016d7983 */ /* 0x001ea20000300800 */
[----:B------:R-:W-:Y:S02]  /*21bb0*/  IMAD.MOV.U32 R0, RZ, RZ, R252 ;  /* 0x000000ffff007224 */ /* 0x000fe400078e00fc */
[----:B------:R-:W-:Y:S01]  /*21bc0*/  IMAD.MOV.U32 R145, RZ, RZ, R144 ;  /* 0x000000ffff917224 */ /* 0x000fe200078e0090 */
[----:B--2---:R0:W-:Y:S02]  /*21bd0*/  STL [R1+0x828], R109 ;  /* 0x0008286d01007387 */ /* 0x0041e40000100800 */
[----:B0-----:R-:W-:Y:S02]  /*21be0*/  IMAD.MOV.U32 R109, RZ, RZ, R108 ;  /* 0x000000ffff6d7224 */ /* 0x001fe400078e006c */
.L_x_31021:
[----:B0-----:R-:W-:Y:S05]  /*21bf0*/  BSYNC B1 ;  /* 0x0000000000017941 */ /* 0x001fea0003800000 */
.L_x_31019:
        /* <DEDUP_REMOVED lines=12> */
.L_x_31023:
[----:B0-----:R-:W2:Y:S01]  /*21cc0*/  LDL.LU R108, [R1+0x828] ;  /* 0x00082800016c7983 */ /* 0x001ea20000300800 */
[----:B------:R-:W-:Y:S02]  /*21cd0*/  IMAD.MOV.U32 R252, RZ, RZ, R0 ;  /* 0x000000fffffc7224 */ /* 0x000fe400078e0000 */
[----:B------:R-:W-:Y:S01]  /*21ce0*/  IMAD.MOV.U32 R144, RZ, RZ, R147 ;  /* 0x000000ffff907224 */ /* 0x000fe200078e0093 */
[----:B--2---:R0:W-:Y:S02]  /*21cf0*/  STL [R1+0x82c], R108 ;  /* 0x00082c6c01007387 */ /* 0x0041e40000100800 */
[----:B0-----:R-:W-:Y:S02]  /*21d00*/  IMAD.MOV.U32 R108, RZ, RZ, R107 ;  /* 0x000000ffff6c7224 */ /* 0x001fe400078e006b */
.L_x_31024:
[----:B0-----:R-:W-:Y:S05]  /*21d10*/  BSYNC B1 ;  /* 0x0000000000017941 */ /* 0x001fea0003800000 */
.L_x_31022:
        /* <DEDUP_REMOVED lines=12> */
.L_x_31026:
[----:B0-----:R-:W2:Y:S01]  /*21de0*/  LDL.LU R107, [R1+0x82c] ;  /* 0x00082c00016b7983 */ /* 0x001ea20000300800 */
[----:B------:R-:W-:Y:S02]  /*21df0*/  IMAD.MOV.U32 R0, RZ, RZ, R252 ;  /* 0x000000ffff007224 */ /* 0x000fe400078e00fc */
[----:B------:R-:W-:Y:S01]  /*21e00*/  IMAD.MOV.U32 R147, RZ, RZ, R146 ;  /* 0x000000ffff937224 */ /* 0x000fe200078e0092 */
[----:B--2---:R0:W-:Y:S02]  /*21e10*/  STL [R1+0x828], R107 ;  /* 0x0008286b01007387 */ /* 0x0041e40000100800 */
[----:B0-----:R-:W-:Y:S02]  /*21e20*/  IMAD.MOV.U32 R107, RZ, RZ, R106 ;  /* 0x000000ffff6b7224 */ /* 0x001fe400078e006a */
.L_x_31027:
[----:B0-----:R-:W-:Y:S05]  /*21e30*/  BSYNC B1 ;  /* 0x0000000000017941 */ /* 0x001fea0003800000 */
.L_x_31025:
        /* <DEDUP_REMOVED lines=12> */
.L_x_31029:
[----:B0-----:R-:W2:Y:S01]  /*21f00*/  LDL.LU R106, [R1+0x828] ;  /* 0x00082800016a7983 */ /* 0x001ea20000300800 */
[----:B------:R-:W-:Y:S01]  /*21f10*/  MOV R252, R0 ;  /* 0x0000000000fc7202 */ /* 0x000fe20000000f00 */
[----:B------:R-:W-:Y:S02]  /*21f20*/  IMAD.MOV.U32 R146, RZ, RZ, R149 ;  /* 0x000000ffff927224 */ /* 0x000fe400078e0095 */
[----:B--2---:R0:W-:Y:S02]  /*21f30*/  STL [R1+0x82c], R106 ;  /* 0x00082c6a01007387 */ /* 0x0041e40000100800 */
[----:B0-----:R-:W-:Y:S02]  /*21f40*/  IMAD.MOV.U32 R106, RZ, RZ, R105 ;  /* 0x000000ffff6a7224 */ /* 0x001fe400078e0069 */
.L_x_31030:
[----:B0-----:R-:W-:Y:S05]  /*21f50*/  BSYNC B1 ;  /* 0x0000000000017941 */ /* 0x001fea0003800000 */
.L_x_31028:
        /* <DEDUP_REMOVED lines=12> */
.L_x_31032:
[----:B0-----:R-:W2:Y:S01]  /*22020*/  LDL.LU R105, [R1+0x82c] ;  /* 0x00082c0001697983 */ /* 0x001ea20000300800 */
[----:B------:R-:W-:Y:S01]  /*22030*/  IMAD.MOV.U32 R0, RZ, RZ, R252 ;  /* 0x000000ffff007224 */ /* 0x000fe200078e00fc */
[----:B------:R-:W-:Y:S02]  /*22040*/  MOV R149, R148 ;  /* 0x0000009400957202 */ /* 0x000fe40000000f00 */
[----:B--2---:R0:W-:Y:S02]  /*22050*/  STL [R1+0x828], R105 ;  /* 0x0008286901007387 */ /* 0x0041e40000100800 */
[----:B0-----:R-:W-:Y:S02]  /*22060*/  IMAD.MOV.U32 R105, RZ, RZ, R104 ;  /* 0x000000ffff697224 */ /* 0x001fe400078e0068 */
.L_x_31033:
[----:B0-----:R-:W-:Y:S05]  /*22070*/  BSYNC B1 ;  /* 0x0000000000017941 */ /* 0x001fea0003800000 */
.L_x_31031:
        /* <DEDUP_REMOVED lines=12> */
.L_x_31035:
[----:B0-----:R-:W2:Y:S01]  /*22140*/  LDL.LU R104, [R1+0x828] ;  /* 0x0008280001687983 */ /* 0x001ea20000300800 */
[----:B------:R-:W-:Y:S02]  /*22150*/  IMAD.MOV.U32 R252, RZ, RZ, R0 ;  /* 0x000000fffffc7224 */ /* 0x000fe400078e0000 */
[----:B------:R-:W-:Y:S01]  /*22160*/  IMAD.MOV.U32 R148, RZ, RZ, R151 ;  /* 0x000000ffff947224 */ /* 0x000fe200078e0097 */
[----:B--2---:R0:W-:Y:S02]  /*22170*/  STL [R1+0x82c], R104 ;  /* 0x00082c6801007387 */ /* 0x0041e40000100800 */
[----:B0-----:R-:W-:Y:S02]  /*22180*/  MOV R104, R103 ;  /* 0x0000006700687202 */ /* 0x001fe40000000f00 */
.L_x_31036:
[----:B0-----:R-:W-:Y:S05]  /*22190*/  BSYNC B1 ;  /* 0x0000000000017941 */ /* 0x001fea0003800000 */
.L_x_31034:
        /* <DEDUP_REMOVED lines=12> */
.L_x_31038:
[----:B0-----:R-:W2:Y:S01]  /*22260*/  LDL.LU R103, [R1+0x82c] ;  /* 0x00082c0001677983 */ /* 0x001ea20000300800 */
[----:B------:R-:W-:Y:S02]  /*22270*/  IMAD.MOV.U32 R0, RZ, RZ, R252 ;  /* 0x000000ffff007224 */ /* 0x000fe400078e00fc */
[----:B------:R-:W-:Y:S01]  /*22280*/  IMAD.MOV.U32 R151, RZ, RZ, R150 ;  /* 0x000000ffff977224 */ /* 0x000fe200078e0096 */
[----:B--2---:R0:W-:Y:S02]  /*22290*/  STL [R1+0x828], R103 ;  /* 0x0008286701007387 */ /* 0x0041e40000100800 */
[----:B0-----:R-:W-:Y:S02]  /*222a0*/  IMAD.MOV.U32 R103, RZ, RZ, R102 ;  /* 0x000000ffff677224 */ /* 0x001fe400078e0066 */
.L_x_31039:
[----:B0-----:R-:W-:Y:S05]  /*222b0*/  BSYNC B1 ;  /* 0x0000000000017941 */ /* 0x001fea0003800000 */
.L_x_31037:
        /* <DEDUP_REMOVED lines=12> */
.L_x_31041:
[----:B0-----:R-:W2:Y:S01]  /*22380*/  LDL.LU R102, [R1+0x828] ;  /* 0x0008280001667983 */ /* 0x001ea20000300800 */
[----:B------:R-:W-:Y:S02]  /*22390*/  IMAD.MOV.U32 R252, RZ, RZ, R0 ;  /* 0x000000fffffc7224 */ /* 0x000fe400078e0000 */
[----:B------:R-:W-:Y:S01]  /*223a0*/  IMAD.MOV.U32 R150, RZ, RZ, R153 ;  /* 0x000000ffff967224 */ /* 0x000fe200078e0099 */
[----:B--2---:R0:W-:Y:S02]  /*223b0*/  STL [R1+0x82c], R102 ;  /* 0x00082c6601007387 */ /* 0x0041e40000100800 */
[----:B0-----:R-:W-:Y:S02]  /*223c0*/  IMAD.MOV.U32 R102, RZ, RZ, R101 ;  /* 0x000000ffff667224 */ /* 0x001fe400078e0065 */
.L_x_31042:
[----:B0-----:R-:W-:Y:S05]  /*223d0*/  BSYNC B1 ;  /* 0x0000000000017941 */ /* 0x001fea0003800000 */
.L_x_31040:
        /* <DEDUP_REMOVED lines=12> */
.L_x_31044:
[----:B0-----:R-:W2:Y:S01]  /*224a0*/  LDL.LU R101, [R1+0x82c] ;  /* 0x00082c0001657983 */ /* 0x001ea20000300800 */
[----:B------:R-:W-:Y:S02]  /*224b0*/  IMAD.MOV.U32 R0, RZ, RZ, R252 ;  /* 0x000000ffff007224 */ /* 0x000fe400078e00fc */
[----:B------:R-:W-:Y:S01]  /*224c0*/  IMAD.MOV.U32 R153, RZ, RZ, R152 ;  /* 0x000000ffff997224 */ /* 0x000fe200078e0098 */
[----:B--2---:R0:W-:Y:S02]  /*224d0*/  STL [R1+0x828], R101 ;  /* 0x0008286501007387 */ /* 0x0041e40000100800 */
[----:B0-----:R-:W-:Y:S02]  /*224e0*/  IMAD.MOV.U32 R101, RZ, RZ, R100 ;  /* 0x000000ffff657224 */ /* 0x001fe400078e0064 */
.L_x_31045:
[----:B0-----:R-:W-:Y:S05]  /*224f0*/  BSYNC B1 ;  /* 0x0000000000017941 */ /* 0x001fea0003800000 */
.L_x_31043:
        /* <DEDUP_REMOVED lines=12> */
.L_x_31047:
[----:B0-----:R-:W2:Y:S01]  /*225c0*/  LDL.LU R100, [R1+0x828] ;  /* 0x0008280001647983 */ /* 0x001ea20000300800 */
[----:B------:R-:W-:Y:S02]  /*225d0*/  IMAD.MOV.U32 R252, RZ, RZ, R0 ;  /* 0x000000fffffc7224 */ /* 0x000fe400078e0000 */
[----:B------:R-:W-:Y:S01]  /*225e0*/  IMAD.MOV.U32 R152, RZ, RZ, R155 ;  /* 0x000000ffff987224 */ /* 0x000fe200078e009b */
[----:B--2---:R0:W-:Y:S02]  /*225f0*/  STL [R1+0x82c], R100 ;  /* 0x00082c6401007387 */ /* 0x0041e40000100800 */
[----:B0-----:R-:W-:Y:S02]  /*22600*/  IMAD.MOV.U32 R100, RZ, RZ, R99 ;  /* 0x000000ffff647224 */ /* 0x001fe400078e0063 */
.L_x_31048:
[----:B0-----:R-:W-:Y:S05]  /*22610*/  BSYNC B1 ;  /* 0x0000000000017941 */ /* 0x001fea0003800000 */
.L_x_31046:
        /* <DEDUP_REMOVED lines=12> */
.L_x_31050:
[----:B0-----:R-:W2:Y:S01]  /*226e0*/  LDL.LU R99, [R1+0x82c] ;  /* 0x00082c0001637983 */ /* 0x001ea20000300800 */
[----:B------:R-:W-:Y:S01]  /*226f0*/  MOV R0, R252 ;  /* 0x000000fc00007202 */ /* 0x000fe20000000f00 */
[----:B------:R-:W-:Y:S02]  /*22700*/  IMAD.MOV.U32 R155, RZ, RZ, R154 ;  /* 0x000000ffff9b7224 */ /* 0x000fe400078e009a */
[----:B--2---:R0:W-:Y:S02]  /*22710*/  STL [R1+0x828], R99 ;  /* 0x0008286301007387 */ /* 0x0041e40000100800 */
[----:B0-----:R-:W-:Y:S02]  /*22720*/  IMAD.MOV.U32 R99, RZ, RZ, R98 ;  /* 0x000000ffff637224 */ /* 0x001fe400078e0062 */
.L_x_31051:
[----:B0-----:R-:W-:Y:S05]  /*22730*/  BSYNC B1 ;  /* 0x0000000000017941 */ /* 0x001fea0003800000 */
.L_x_31049:
        /* <DEDUP_REMOVED lines=12> */
.L_x_31053:
[----:B0-----:R-:W2:Y:S01]  /*22800*/  LDL.LU R98, [R1+0x828] ;  /* 0x0008280001627983 */ /* 0x001ea20000300800 */
[----:B------:R-:W-:Y:S01]  /*22810*/  IMAD.MOV.U32 R252, RZ, RZ, R0 ;  /* 0x000000fffffc7224 */ /* 0x000fe200078e0000 */
[----:B------:R-:W-:Y:S02]  /*22820*/  MOV R154, R157 ;  /* 0x0000009d009a7202 */ /* 0x000fe40000000f00 */
[----:B--2---:R0:W-:Y:S02]  /*22830*/  STL [R1+0x82c], R98 ;  /* 0x00082c6201007387 */ /* 0x0041e40000100800 */
[----:B0-----:R-:W-:Y:S02]  /*22840*/  IMAD.MOV.U32 R98, RZ, RZ, R97 ;  /* 0x000000ffff627224 */ /* 0x001fe400078e0061 */
.L_x_31054:
[----:B0-----:R-:W-:Y:S05]  /*22850*/  BSYNC B1 ;  /* 0x0000000000017941 */ /* 0x001fea0003800000 */
.L_x_31052:
        /* <DEDUP_REMOVED lines=12> */
.L_x_31056:
[----:B0-----:R-:W2:Y:S01]  /*22920*/  LDL.LU R97, [R1+0x82c] ;  /* 0x00082c0001617983 */ /* 0x001ea20000300800 */
[----:B------:R-:W-:Y:S02]  /*22930*/  IMAD.MOV.U32 R0, RZ, RZ, R252 ;  /* 0x000000ffff007224 */ /* 0x000fe400078e00fc */
[----:B------:R-:W-:Y:S01]  /*22940*/  IMAD.MOV.U32 R157, RZ, RZ, R156 ;  /* 0x000000ffff9d7224 */ /* 0x000fe200078e009c */
[----:B--2---:R0:W-:Y:S02]  /*22950*/  STL [R1+0x828], R97 ;  /* 0x0008286101007387 */ /* 0x0041e40000100800 */
[----:B0-----:R-:W-:Y:S02]  /*22960*/  MOV R97, R96 ;  /* 0x0000006000617202 */ /* 0x001fe40000000f00 */
.L_x_31057:
[----:B0-----:R-:W-:Y:S05]  /*22970*/  BSYNC B1 ;  /* 0x0000000000017941 */ /* 0x001fea0003800000 */
.L_x_31055:
        /* <DEDUP_REMOVED lines=12> */
.L_x_31059:
[----:B0-----:R-:W2:Y:S01]  /*22a40*/  LDL.LU R96, [R1+0x828] ;  /* 0x0008280001607983 */ /* 0x001ea20000300800 */
[----:B------:R-:W-:Y:S02]  /*22a50*/  IMAD.MOV.U32 R252, RZ, RZ, R0 ;  /* 0x000000fffffc7224 */ /* 0x000fe400078e0000 */
[----:B------:R-:W-:Y:S01]  /*22a60*/  IMAD.MOV.U32 R156, RZ, RZ, R159 ;  /* 0x000000ffff9c7224 */ /* 0x000fe200078e009f */
[----:B--2---:R0:W-:Y:S02]  /*22a70*/  STL [R1+0x82c], R96 ;  /* 0x00082c6001007387 */ /* 0x0041e40000100800 */
[----:B0-----:R-:W-:Y:S02]  /*22a80*/  IMAD.MOV.U32 R96, RZ, RZ, R95 ;  /* 0x000000ffff607224 */ /* 0x001fe400078e005f */
.L_x_31060:
[----:B0-----:R-:W-:Y:S05]  /*22a90*/  BSYNC B1 ;  /* 0x0000000000017941 */ /* 0x001fea0003800000 */
.L_x_31058:
        /* <DEDUP_REMOVED lines=12> */
.L_x_31062:
[----:B0-----:R-:W2:Y:S01]  /*22b60*/  LDL.LU R95, [R1+0x82c] ;  /* 0x00082c00015f7983 */ /* 0x001ea20000300800 */
[----:B------:R-:W-:Y:S02]  /*22b70*/  IMAD.MOV.U32 R0, RZ, RZ, R252 ;  /* 0x000000ffff007224 */ /* 0x000fe400078e00fc */
[----:B------:R-:W-:Y:S01]  /*22b80*/  IMAD.MOV.U32 R159, RZ, RZ, R158 ;  /* 0x000000ffff9f7224 */ /* 0x000fe200078e009e */
[----:B--2---:R0:W-:Y:S02]  /*22b90*/  STL [R1+0x828], R95 ;  /* 0x0008285f01007387 */ /* 0x0041e40000100800 */
[----:B0-----:R-:W-:Y:S02]  /*22ba0*/  IMAD.MOV.U32 R95, RZ, RZ, R94 ;  /* 0x000000ffff5f7224 */ /* 0x001fe400078e005e */
.L_x_31063:
[----:B0-----:R-:W-:Y:S05]  /*22bb0*/  BSYNC B1 ;  /* 0x0000000000017941 */ /* 0x001fea0003800000 */
.L_x_31061:
        /* <DEDUP_REMOVED lines=12> */
.L_x_31065:
[----:B0-----:R-:W2:Y:S01]  /*22c80*/  LDL.LU R94, [R1+0x828] ;  /* 0x00082800015e7983 */ /* 0x001ea20000300800 */
[----:B------:R-:W-:Y:S02]  /*22c90*/  IMAD.MOV.U32 R252, RZ, RZ, R0 ;  /* 0x000000fffffc7224 */ /* 0x000fe400078e0000 */
[----:B------:R-:W-:Y:S01]  /*22ca0*/  IMAD.MOV.U32 R158, RZ, RZ, R161 ;  /* 0x000000ffff9e7224 */ /* 0x000fe200078e00a1 */
[----:B--2---:R0:W-:Y:S02]  /*22cb0*/  STL [R1+0x82c], R94 ;  /* 0x00082c5e01007387 */ /* 0x0041e40000100800 */
[----:B0-----:R-:W-:Y:S02]  /*22cc0*/  IMAD.MOV.U32 R94, RZ, RZ, R93 ;  /* 0x000000ffff5e7224 */ /* 0x001fe400078e005d */
.L_x_31066:
[----:B0-----:R-:W-:Y:S05]  /*22cd0*/  BSYNC B1 ;  /* 0x0000000000017941 */ /* 0x001fea0003800000 */
.L_x_31064:
        /* <DEDUP_REMOVED lines=12> */
.L_x_31068:
[----:B0-----:R-:W2:Y:S01]  /*22da0*/  LDL.LU R93, [R1+0x82c] ;  /* 0x00082c00015d7983 */ /* 0x001ea20000300800 */
[----:B------:R-:W-:Y:S02]  /*22db0*/  IMAD.MOV.U32 R0, RZ, RZ, R252 ;  /* 0x000000ffff007224 */ /* 0x000fe400078e00fc */
[----:B------:R-:W-:Y:S01]  /*22dc0*/  IMAD.MOV.U32 R161, RZ, RZ, R160 ;  /* 0x000000ffffa17224 */ /* 0x000fe200078e00a0 */
[----:B--2---:R0:W-:Y:S02]  /*22dd0*/  STL [R1+0x828], R93 ;  /* 0x0008285d01007387 */ /* 0x0041e40000100800 */
[----:B0-----:R-:W-:Y:S02]  /*22de0*/  IMAD.MOV.U32 R93, RZ, RZ, R92 ;  /* 0x000000ffff5d7224 */ /* 0x001fe400078e005c */
.L_x_31069:
[----:B0-----:R-:W-:Y:S05]  /*22df0*/  BSYNC B1 ;  /* 0x0000000000017941 */ /* 0x001fea0003800000 */
.L_x_31067:
        /* <DEDUP_REMOVED lines=12> */
.L_x_31071:
[----:B0-----:R-:W2:Y:S01]  /*22ec0*/  LDL.LU R92, [R1+0x828] ;  /* 0x00082800015c7983 */ /* 0x001ea20000300800 */
[----:B------:R-:W-:Y:S01]  /*22ed0*/  MOV R252, R0 ;  /* 0x0000000000fc7202 */ /* 0x000fe20000000f00 */
[----:B------:R-:W-:Y:S02]  /*22ee0*/  IMAD.MOV.U32 R160, RZ, RZ, R163 ;  /* 0x000000ffffa07224 */ /* 0x000fe400078e00a3 */
[----:B--2---:R0:W-:Y:S02]  /*22ef0*/  STL [R1+0x82c], R92 ;  /* 0x00082c5c01007387 */ /* 0x0041e40000100800 */
[----:B0-----:R-:W-:Y:S02]  /*22f00*/  IMAD.MOV.U32 R92, RZ, RZ, R91 ;  /* 0x000000ffff5c7224 */ /* 0x001fe400078e005b */
.L_x_31072:
[----:B0-----:R-:W-:Y:S05]  /*22f10*/  BSYNC B1 ;  /* 0x0000000000017941 */ /* 0x001fea0003800000 */
.L_x_31070:
        /* <DEDUP_REMOVED lines=12> */
.L_x_31074:
[----:B0-----:R-:W2:Y:S01]  /*22fe0*/  LDL.LU R91, [R1+0x82c] ;  /* 0x00082c00015b7983 */ /* 0x001ea20000300800 */
[----:B------:R-:W-:Y:S01]  /*22ff0*/  IMAD.MOV.U32 R0, RZ, RZ, R252 ;  /* 0x000000ffff007224 */ /* 0x000fe200078e00fc */
[----:B------:R-:W-:Y:S02]  /*23000*/  MOV R163, R162 ;  /* 0x000000a200a37202 */ /* 0x000fe40000000f00 */
[----:B--2---:R0:W-:Y:S02]  /*23010*/  STL [R1+0x828], R91 ;  /* 0x0008285b01007387 */ /* 0x0041e40000100800 */
[----:B0-----:R-:W-:Y:S02]  /*23020*/  IMAD.MOV.U32 R91, RZ, RZ, R90 ;  /* 0x000000ffff5b7224 */ /* 0x001fe400078e005a */
.L_x_31075:
[----:B0-----:R-:W-:Y:S05]  /*23030*/  BSYNC B1 ;  /* 0x0000000000017941 */ /* 0x001fea0003800000 */
.L_x_31073:
        /* <DEDUP_REMOVED lines=12> */
.L_x_31077:
[----:B0-----:R-:W2:Y:S01]  /*23100*/  LDL.LU R90, [R1+0x828] ;  /* 0x00082800015a7983 */ /* 0x001ea20000300800 */
[----:B------:R-:W-:Y:S02]  /*23110*/  IMAD.MOV.U32 R252, RZ, RZ, R0 ;  /* 0x000000fffffc7224 */ /* 0x000fe400078e0000 */
[----:B------:R-:W-:Y:S01]  /*23120*/  IMAD.MOV.U32 R162, RZ, RZ, R165 ;  /* 0x000000ffffa27224 */ /* 0x000fe200078e00a5 */
[----:B--2---:R0:W-:Y:S02]  /*23130*/  STL [R1+0x82c], R90 ;  /* 0x00082c5a01007387 */ /* 0x0041e40000100800 */
[----:B0-----:R-:W-:Y:S02]  /*23140*/  MOV R90, R89 ;  /* 0x00000059005a7202 */ /* 0x001fe40000000f00 */
.L_x_31078:
[----:B0-----:R-:W-:Y:S05]  /*23150*/  BSYNC B1 ;  /* 0x0000000000017941 */ /* 0x001fea0003800000 */
.L_x_31076:
        /* <DEDUP_REMOVED lines=12> */
.L_x_31080:
[----:B0-----:R-:W2:Y:S01]  /*23220*/  LDL.LU R89, [R1+0x82c] ;  /* 0x00082c0001597983 */ /* 0x001ea20000300800 */
[----:B------:R-:W-:Y:S02]  /*23230*/  IMAD.MOV.U32 R0, RZ, RZ, R252 ;  /* 0x000000ffff007224 */ /* 0x000fe400078e00fc */
[----:B------:R-:W-:Y:S01]  /*23240*/  IMAD.MOV.U32 R165, RZ, RZ, R164 ;  /* 0x000000ffffa57224 */ /* 0x000fe200078e00a4 */
[----:B--2---:R0:W-:Y:S02]  /*23250*/  STL [R1+0x828], R89 ;  /* 0x0008285901007387 */ /* 0x0041e40000100800 */
[----:B0-----:R-:W-:Y:S02]  /*23260*/  IMAD.MOV.U32 R89, RZ, RZ, R88 ;  /* 0x000000ffff597224 */ /* 0x001fe400078e0058 */
.L_x_31081:
[----:B0-----:R-:W-:Y:S05]  /*23270*/  BSYNC B1 ;  /* 0x0000000000017941 */ /* 0x001fea0003800000 */
.L_x_31079:
        /* <DEDUP_REMOVED lines=12> */
.L_x_31083:
[----:B0-----:R-:W2:Y:S01]  /*23340*/  LDL.LU R88, [R1+0x828] ;  /* 0x0008280001587983 */ /* 0x001ea20000300800 */
[----:B------:R-:W-:Y:S02]  /*23350*/  IMAD.MOV.U32 R252, RZ, RZ, R0 ;  /* 0x000000fffffc7224 */ /* 0x000fe400078e0000 */
[----:B------:R-:W-:Y:S01]  /*23360*/  IMAD.MOV.U32 R164, RZ, RZ, R167 ;  /* 0x000000ffffa47224 */ /* 0x000fe200078e00a7 */
[----:B--2---:R0:W-:Y:S02]  /*23370*/  STL [R1+0x82c], R88 ;  /* 0x00082c5801007387 */ /* 0x0041e40000100800 */
[----:B0-----:R-:W-:Y:S02]  /*23380*/  IMAD.MOV.U32 R88, RZ, RZ, R87 ;  /* 0x000000ffff587224 */ /* 0x001fe400078e0057 */
.L_x_31084:
[----:B0-----:R-:W-:Y:S05]  /*23390*/  BSYNC B1 ;  /* 0x0000000000017941 */ /* 0x001fea0003800000 */
.L_x_31082:
        /* <DEDUP_REMOVED lines=12> */
.L_x_31086:
[----:B0-----:R-:W2:Y:S01]  /*23460*/  LDL.LU R87, [R1+0x82c] ;  /* 0x00082c0001577983 */ /* 0x001ea20000300800 */
[----:B------:R-:W-:Y:S02]  /*23470*/  IMAD.MOV.U32 R0, RZ, RZ, R252 ;  /* 0x000000ffff007224 */ /* 0x000fe400078e00fc */
[----:B------:R-:W-:Y:S01]  /*23480*/  IMAD.MOV.U32 R167, RZ, RZ, R166 ;  /* 0x000000ffffa77224 */ /* 0x000fe200078e00a6 */
[----:B--2---:R0:W-:Y:S02]  /*23490*/  STL [R1+0x828], R87 ;  /* 0x0008285701007387 */ /* 0x0041e40000100800 */
[----:B0-----:R-:W-:Y:S02]  /*234a0*/  IMAD.MOV.U32 R87, RZ, RZ, R86 ;  /* 0x000000ffff577224 */ /* 0x001fe400078e0056 */
.L_x_31087:
[----:B0-----:R-:W-:Y:S05]  /*234b0*/  BSYNC B1 ;  /* 0x0000000000017941 */ /* 0x001fea0003800000 */
.L_x_31085:
        /* <DEDUP_REMOVED lines=12> */
.L_x_31089:
[----:B0-----:R-:W2:Y:S01]  /*23580*/  LDL.LU R86, [R1+0x828] ;  /* 0x0008280001567983 */ /* 0x001ea20000300800 */
[----:B------:R-:W-:Y:S02]  /*23590*/  IMAD.MOV.U32 R252, RZ, RZ, R0 ;  /* 0x000000fffffc7224 */ /* 0x000fe400078e0000 */
[----:B------:R-:W-:Y:S01]  /*235a0*/  IMAD.MOV.U32 R166, RZ, RZ, R169 ;  /* 0x000000ffffa67224 */ /* 0x000fe200078e00a9 */
[----:B--2---:R0:W-:Y:S02]  /*235b0*/  STL [R1+0x82c], R86 ;  /* 0x00082c5601007387 */ /* 0x0041e40000100800 */
[----:B0-----:R-:W-:Y:S02]  /*235c0*/  IMAD.MOV.U32 R86, RZ, RZ, R85 ;  /* 0x000000ffff567224 */ /* 0x001fe400078e0055 */
.L_x_31090:
[----:B0-----:R-:W-:Y:S05]  /*235d0*/  BSYNC B1 ;  /* 0x0000000000017941 */ /* 0x001fea0003800000 */
.L_x_31088:
        /* <DEDUP_REMOVED lines=12> */
.L_x_31092:
[----:B0-----:R-:W2:Y:S01]  /*236a0*/  LDL.LU R85, [R1+0x82c] ;  /* 0x00082c0001557983 */ /* 0x001ea20000300800 */
[----:B------:R-:W-:Y:S01]  /*236b0*/  MOV R0, R252 ;  /* 0x000000fc00007202 */ /* 0x000fe20000000f00 */
[----:B------:R-:W-:Y:S02]  /*236c0*/  IMAD.MOV.U32 R169, RZ, RZ, R168 ;  /* 0x000000ffffa97224 */ /* 0x000fe400078e00a8 */
[----:B--2---:R0:W-:Y:S02]  /*236d0*/  STL [R1+0x828], R85 ;  /* 0x0008285501007387 */ /* 0x0041e40000100800 */
[----:B0-----:R-:W-:Y:S02]  /*236e0*/  IMAD.MOV.U32 R85, RZ, RZ, R84 ;  /* 0x000000ffff557224 */ /* 0x001fe400078e0054 */
.L_x_31093:
[----:B0-----:R-:W-:Y:S05]  /*236f0*/  BSYNC B1 ;  /* 0x0000000000017941 */ /* 0x001fea0003800000 */
.L_x_31091:
        /* <DEDUP_REMOVED lines=12> */
.L_x_31095:
[----:B0-----:R-:W2:Y:S01]  /*237c0*/  LDL.LU R84, [R1+0x828] ;  /* 0x0008280001547983 */ /* 0x001ea20000300800 */
[----:B------:R-:W-:Y:S01]  /*237d0*/  IMAD.MOV.U32 R252, RZ, RZ, R0 ;  /* 0x000000fffffc7224 */ /* 0x000fe200078e0000 */
[----:B------:R-:W-:Y:S02]  /*237e0*/  MOV R168, R171 ;  /* 0x000000ab00a87202 */ /* 0x000fe40000000f00 */
[----:B--2---:R0:W-:Y:S02]  /*237f0*/  STL [R1+0x82c], R84 ;  /* 0x00082c5401007387 */ /* 0x0041e40000100800 */
[----:B0-----:R-:W-:Y:S02]  /*23800*/  IMAD.MOV.U32 R84, RZ, RZ, R83 ;  /* 0x000000ffff547224 */ /* 0x001fe400078e0053 */
.L_x_31096:
[----:B0-----:R-:W-:Y:S05]  /*23810*/  BSYNC B1 ;  /* 0x0000000000017941 */ /* 0x001fea0003800000 */
.L_x_31094:
        /* <DEDUP_REMOVED lines=12> */
.L_x_31098:
[----:B0-----:R-:W2:Y:S01]  /*238e0*/  LDL.LU R83, [R1+0x82c] ;  /* 0x00082c0001537983 */ /* 0x001ea20000300800 */
[----:B------:R-:W-:Y:S02]  /*238f0*/  IMAD.MOV.U32 R0, RZ, RZ, R252 ;  /* 0x000000ffff007224 */ /* 0x000fe400078e00fc */
[----:B------:R-:W-:Y:S01]  /*23900*/  IMAD.MOV.U32 R171, RZ, RZ, R170 ;  /* 0x000000ffffab7224 */ /* 0x000fe200078e00aa */
[----:B--2---:R0:W-:Y:S02]  /*23910*/  STL [R1+0x828], R83 ;  /* 0x0008285301007387 */ /* 0x0041e40000100800 */
[----:B0-----:R-:W-:Y:S02]  /*23920*/  MOV R83, R82 ;  /* 0x0000005200537202 */ /* 0x001fe40000000f00 */
.L_x_31099:
[----:B0-----:R-:W-:Y:S05]  /*23930*/  BSYNC B1 ;  /* 0x0000000000017941 */ /* 0x001fea0003800000 */
.L_x_31097:
        /* <DEDUP_REMOVED lines=12> */
.L_x_31101:
[----:B0-----:R-:W2:Y:S01]  /*23a00*/  LDL.LU R82, [R1+0x828] ;  /* 0x0008280001527983 */ /* 0x001ea20000300800 */
[----:B------:R-:W-:Y:S02]  /*23a10*/  IMAD.MOV.U32 R252, RZ, RZ, R0 ;  /* 0x000000fffffc7224 */ /* 0x000fe400078e0000 */
[----:B------:R-:W-:Y:S01]  /*23a20*/  IMAD.MOV.U32 R170, RZ, RZ, R173 ;  /* 0x000000ffffaa7224 */ /* 0x000fe200078e00ad */
[----:B--2---:R0:W-:Y:S02]  /*23a30*/  STL [R1+0x82c], R82 ;  /* 0x00082c5201007387 */ /* 0x0041e40000100800 */
[----:B0-----:R-:W-:Y:S02]  /*23a40*/  IMAD.MOV.U32 R82, RZ, RZ, R81 ;  /* 0x000000ffff527224 */ /* 0x001fe400078e0051 */
.L_x_31102:
[----:B0-----:R-:W-:Y:S05]  /*23a50*/  BSYNC B1 ;  /* 0x0000000000017941 */ /* 0x001fea0003800000 */
.L_x_31100:
        /* <DEDUP_REMOVED lines=12> */
.L_x_31104:
[----:B0-----:R-:W2:Y:S01]  /*23b20*/  LDL.LU R81, [R1+0x82c] ;  /* 0x00082c0001517983 */ /* 0x001ea20000300800 */
[----:B------:R-:W-:Y:S02]  /*23b30*/  IMAD.MOV.U32 R0, RZ, RZ, R252 ;  /* 0x000000ffff007224 */ /* 0x000fe400078e00fc */
[----:B------:R-:W-:Y:S01]  /*23b40*/  IMAD.MOV.U32 R173, RZ, RZ, R172 ;  /* 0x000000ffffad7224 */ /* 0x000fe200078e00ac */
[----:B--2---:R0:W-:Y:S02]  /*23b50*/  STL [R1+0x828], R81 ;  /* 0x0008285101007387 */ /* 0x0041e40000100800 */
[----:B0-----:R-:W-:Y:S02]  /*23b60*/  IMAD.MOV.U32 R81, RZ, RZ, R80 ;  /* 0x000000ffff517224 */ /* 0x001fe400078e0050 */
.L_x_31105:
[----:B0-----:R-:W-:Y:S05]  /*23b70*/  BSYNC B1 ;  /* 0x0000000000017941 */ /* 0x001fea0003800000 */
.L_x_31103:
        /* <DEDUP_REMOVED lines=12> */
.L_x_31107:
[----:B0-----:R-:W2:Y:S01]  /*23c40*/  LDL.LU R80, [R1+0x828] ;  /* 0x0008280001507983 */ /* 0x001ea20000300800 */
[----:B------:R-:W-:Y:S02]  /*23c50*/  IMAD.MOV.U32 R252, RZ, RZ, R0 ;  /* 0x000000fffffc7224 */ /* 0x000fe400078e0000 */
[----:B------:R-:W-:Y:S01]  /*23c60*/  IMAD.MOV.U32 R172, RZ, RZ, R175 ;  /* 0x000000ffffac7224 */ /* 0x000fe200078e00af */
[----:B--2---:R0:W-:Y:S02]  /*23c70*/  STL [R1+0x82c], R80 ;  /* 0x00082c5001007387 */ /* 0x0041e40000100800 */
[----:B0-----:R-:W-:Y:S02]  /*23c80*/  IMAD.MOV.U32 R80, RZ, RZ, R79 ;  /* 0x000000ffff507224 */ /* 0x001fe400078e004f */
.L_x_31108:
[----:B0-----:R-:W-:Y:S05]  /*23c90*/  BSYNC B1 ;  /* 0x0000000000017941 */ /* 0x001fea0003800000 */
.L_x_31106:
        /* <DEDUP_REMOVED lines=12> */
.L_x_31110:
[----:B0-----:R-:W2:Y:S01]  /*23d60*/  LDL.LU R79, [R1+0x82c] ;  /* 0x00082c00014f7983 */ /* 0x001ea20000300800 */
[----:B------:R-:W-:Y:S02]  /*23d70*/  IMAD.MOV.U32 R0, RZ, RZ, R252 ;  /* 0x000000ffff007224 */ /* 0x000fe400078e00fc */
[----:B------:R-:W-:Y:S01]  /*23d80*/  IMAD.MOV.U32 R175, RZ, RZ, R174 ;  /* 0x000000ffffaf7224 */ /* 0x000fe200078e00ae */
[----:B--2---:R0:W-:Y:S02]  /*23d90*/  STL [R1+0x828], R79 ;  /* 0x0008284f01007387 */ /* 0x0041e40000100800 */
[----:B0-----:R-:W-:Y:S02]  /*23da0*/  IMAD.MOV.U32 R79, RZ, RZ, R78 ;  /* 0x000000ffff4f7224 */ /* 0x001fe400078e004e */
.L_x_31111:
[----:B0-----:R-:W-:Y:S05]  /*23db0*/  BSYNC B1 ;  /* 0x0000000000017941 */ /* 0x001fea0003800000 */
.L_x_31109:
        /* <DEDUP_REMOVED lines=12> */
.L_x_31113:
[----:B0-----:R-:W2:Y:S01]  /*23e80*/  LDL.LU R78, [R1+0x828] ;  /* 0x00082800014e7983 */ /* 0x001ea20000300800 */
[----:B------:R-:W-:Y:S01]  /*23e90*/  MOV R252, R0 ;  /* 0x0000000000fc7202 */ /* 0x000fe20000000f00 */
[----:B------:R-:W-:Y:S02]  /*23ea0*/  IMAD.MOV.U32 R174, RZ, RZ, R177 ;  /* 0x000000ffffae7224 */ /* 0x000fe400078e00b1 */
[----:B--2---:R0:W-:Y:S02]  /*23eb0*/  STL [R1+0x82c], R78 ;  /* 0x00082c4e01007387 */ /* 0x0041e40000100800 */
[----:B0-----:R-:W-:Y:S02]  /*23ec0*/  IMAD.MOV.U32 R78, RZ, RZ, R77 ;  /* 0x000000ffff4e7224 */ /* 0x001fe400078e004d */
.L_x_31114:
[----:B0-----:R-:W-:Y:S05]  /*23ed0*/  BSYNC B1 ;  /* 0x0000000000017941 */ /* 0x001fea0003800000 */
.L_x_31112:
        /* <DEDUP_REMOVED lines=12> */
.L_x_31116:
[----:B0-----:R-:W2:Y:S01]  /*23fa0*/  LDL.LU R77, [R1+0x82c] ;  /* 0x00082c00014d7983 */ /* 0x001ea20000300800 */
[----:B------:R-:W-:Y:S01]  /*23fb0*/  IMAD.MOV.U32 R0, RZ, RZ, R252 ;  /* 0x000000ffff007224 */ /* 0x000fe200078e00fc */
[----:B------:R-:W-:Y:S02]  /*23fc0*/  MOV R177, R176 ;  /* 0x000000b000b17202 */ /* 0x000fe40000000f00 */
[----:B--2---:R0:W-:Y:S02]  /*23fd0*/  STL [R1+0x828], R77 ;  /* 0x0008284d01007387 */ /* 0x0041e40000100800 */
[----:B0-----:R-:W-:Y:S02]  /*23fe0*/  IMAD.MOV.U32 R77, RZ, RZ, R76 ;  /* 0x000000ffff4d7224 */ /* 0x001fe400078e004c */
.L_x_31117:
[----:B0-----:R-:W-:Y:S05]  /*23ff0*/  BSYNC B1 ;  /* 0x0000000000017941 */ /* 0x001fea0003800000 */
.L_x_31115:
        /* <DEDUP_REMOVED lines=12> */
.L_x_31119:
[----:B0-----:R-:W2:Y:S01]  /*240c0*/  LDL.LU R76, [R1+0x828] ;  /* 0x00082800014c7983 */ /* 0x001ea20000300800 */
[----:B------:R-:W-:Y:S02]  /*240d0*/  IMAD.MOV.U32 R252, RZ, RZ, R0 ;  /* 0x000000fffffc7224 */ /* 0x000fe400078e0000 */
[----:B------:R-:W-:Y:S01]  /*240e0*/  IMAD.MOV.U32 R176, RZ, RZ, R179 ;  /* 0x000000ffffb07224 */ /* 0x000fe200078e00b3 */
[----:B--2---:R0:W-:Y:S02]  /*240f0*/  STL [R1+0x82c], R76 ;  /* 0x00082c4c01007387 */ /* 0x0041e40000100800 */
[----:B0-----:R-:W-:Y:S02]  /*24100*/  MOV R76, R75 ;  /* 0x0000004b004c7202 */ /* 0x001fe40000000f00 */
.L_x_31120:
[----:B0-----:R-:W-:Y:S05]  /*24110*/  BSYNC B1 ;  /* 0x0000000000017941 */ /* 0x001fea0003800000 */
.L_x_31118:
        /* <DEDUP_REMOVED lines=12> */
.L_x_31122:
[----:B0-----:R-:W2:Y:S01]  /*241e0*/  LDL.LU R75, [R1+0x82c] ;  /* 0x00082c00014b7983 */ /* 0x001ea20000300800 */
[----:B------:R-:W-:Y:S02]  /*241f0*/  IMAD.MOV.U32 R0, RZ, RZ, R252 ;  /* 0x000000ffff007224 */ /* 0x000fe400078e00fc */
[----:B------:R-:W-:Y:S01]  /*24200*/  IMAD.MOV.U32 R179, RZ, RZ, R178 ;  /* 0x000000ffffb37224 */ /* 0x000fe200078e00b2 */
[----:B--2---:R0:W-:Y:S02]  /*24210*/  STL [R1+0x828], R75 ;  /* 0x0008284b01007387 */ /* 0x0041e40000100800 */
[----:B0-----:R-:W-:Y:S02]  /*24220*/  IMAD.MOV.U32 R75, RZ, RZ, R74 ;  /* 0x000000ffff4b7224 */ /* 0x001fe400078e004a */
.L_x_31123:
[----:B0-----:R-:W-:Y:S05]  /*24230*/  BSYNC B1 ;  /* 0x0000000000017941 */ /* 0x001fea0003800000 */
.L_x_31121:
        /* <DEDUP_REMOVED lines=12> */
.L_x_31125:
[----:B0-----:R-:W2:Y:S01]  /*24300*/  LDL.LU R74, [R1+0x828] ;  /* 0x00082800014a7983 */ /* 0x001ea20000300800 */
[----:B------:R-:W-:Y:S02]  /*24310*/  IMAD.MOV.U32 R252, RZ, RZ, R0 ;  /* 0x000000fffffc7224 */ /* 0x000fe400078e0000 */
[----:B------:R-:W-:Y:S01]  /*24320*/  IMAD.MOV.U32 R178, RZ, RZ, R181 ;  /* 0x000000ffffb27224 */ /* 0x000fe200078e00b5 */
[----:B--2---:R0:W-:Y:S02]  /*24330*/  STL [R1+0x82c], R74 ;  /* 0x00082c4a01007387 */ /* 0x0041e40000100800 */
[----:B0-----:R-:W-:Y:S02]  /*24340*/  IMAD.MOV.U32 R74, RZ, RZ, R73 ;  /* 0x000000ffff4a7224 */ /* 0x001fe400078e0049 */
.L_x_31126:
[----:B0-----:R-:W-:Y:S05]  /*24350*/  BSYNC B1 ;  /* 0x0000000000017941 */ /* 0x001fea0003800000 */
.L_x_31124:
        /* <DEDUP_REMOVED lines=12> */
.L_x_31128:
[----:B0-----:R-:W2:Y:S01]  /*24420*/  LDL.LU R73, [R1+0x82c] ;  /* 0x00082c0001497983 */ /* 0x001ea20000300800 */
[----:B------:R-:W-:Y:S02]  /*24430*/  IMAD.MOV.U32 R0, RZ, RZ, R252 ;  /* 0x000000ffff007224 */ /* 0x000fe400078e00fc */
[----:B------:R-:W-:Y:S01]  /*24440*/  IMAD.MOV.U32 R181, RZ, RZ, R180 ;  /* 0x000000ffffb57224 */ /* 0x000fe200078e00b4 */
[----:B--2---:R0:W-:Y:S02]  /*24450*/  STL [R1+0x828], R73 ;  /* 0x0008284901007387 */ /* 0x0041e40000100800 */
[----:B0-----:R-:W-:Y:S02]  /*24460*/  IMAD.MOV.U32 R73, RZ, RZ, R72 ;  /* 0x000000ffff497224 */ /* 0x001fe400078e0048 */
.L_x_31129:
[----:B0-----:R-:W-:Y:S05]  /*24470*/  BSYNC B1 ;  /* 0x0000000000017941 */ /* 0x001fea0003800000 */
.L_x_31127:
        /* <DEDUP_REMOVED lines=12> */
.L_x_31131:
[----:B0-----:R-:W2:Y:S01]  /*24540*/  LDL.LU R72, [R1+0x828] ;  /* 0x0008280001487983 */ /* 0x001ea20000300800 */
[----:B------:R-:W-:Y:S02]  /*24550*/  IMAD.MOV.U32 R252, RZ, RZ, R0 ;  /* 0x000000fffffc7224 */ /* 0x000fe400078e0000 */
[----:B------:R-:W-:Y:S01]  /*24560*/  IMAD.MOV.U32 R180, RZ, RZ, R183 ;  /* 0x000000ffffb47224 */ /* 0x000fe200078e00b7 */
[----:B--2---:R0:W-:Y:S02]  /*24570*/  STL [R1+0x82c], R72 ;  /* 0x00082c4801007387 */ /* 0x0041e40000100800 */
[----:B0-----:R-:W-:Y:S02]  /*24580*/  IMAD.MOV.U32 R72, RZ, RZ, R71 ;  /* 0x000000ffff487224 */ /* 0x001fe400078e0047 */
.L_x_31132:
[----:B0-----:R-:W-:Y:S05]  /*24590*/  BSYNC B1 ;  /* 0x0000000000017941 */ /* 0x001fea0003800000 */
.L_x_31130:
        /* <DEDUP_REMOVED lines=12> */
.L_x_31134:
[----:B0-----:R-:W2:Y:S01]  /*24660*/  LDL.LU R71, [R1+0x82c] ;  /* 0x00082c0001477983 */ /* 0x001ea20000300800 */
[----:B------:R-:W-:Y:S01]  /*24670*/  MOV R0, R252 ;  /* 0x000000fc00007202 */ /* 0x000fe20000000f00 */
[----:B------:R-:W-:Y:S02]  /*24680*/  IMAD.MOV.U32 R183, RZ, RZ, R182 ;  /* 0x000000ffffb77224 */ /* 0x000fe400078e00b6 */
[----:B--2---:R0:W-:Y:S02]  /*24690*/  STL [R1+0x828], R71 ;  /* 0x0008284701007387 */ /* 0x0041e40000100800 */
[----:B0-----:R-:W-:Y:S02]  /*246a0*/  IMAD.MOV.U32 R71, RZ, RZ, R70 ;  /* 0x000000ffff477224 */ /* 0x001fe400078e0046 */
.L_x_31135:
[----:B0-----:R-:W-:Y:S05]  /*246b0*/  BSYNC B1 ;  /* 0x0000000000017941 */ /* 0x001fea0003800000 */
.L_x_31133:
        /* <DEDUP_REMOVED lines=12> */
.L_x_31137:
[----:B0-----:R-:W2:Y:S01]  /*24780*/  LDL.LU R70, [R1+0x828] ;  /* 0x0008280001467983 */ /* 0x001ea20000300800 */
[----:B------:R-:W-:Y:S01]  /*24790*/  IMAD.MOV.U32 R252, RZ, RZ, R0 ;  /* 0x000000fffffc7224 */ /* 0x000fe200078e0000 */
[----:B------:R-:W-:Y:S02]  /*247a0*/  MOV R182, R185 ;  /* 0x000000b900b67202 */ /* 0x000fe40000000f00 */
[----:B--2---:R0:W-:Y:S02]  /*247b0*/  STL [R1+0x82c], R70 ;  /* 0x00082c4601007387 */ /* 0x0041e40000100800 */
[----:B0-----:R-:W-:Y:S02]  /*247c0*/  IMAD.MOV.U32 R70, RZ, RZ, R69 ;  /* 0x000000ffff467224 */ /* 0x001fe400078e0045 */
.L_x_31138:
[----:B0-----:R-:W-:Y:S05]  /*247d0*/  BSYNC B1 ;  /* 0x0000000000017941 */ /* 0x001fea0003800000 */
.L_x_31136:
        /* <DEDUP_REMOVED lines=12> */
.L_x_31140:
[----:B0-----:R-:W2:Y:S01]  /*248a0*/  LDL.LU R69, [R1+0x82c] ;  /* 0x00082c0001457983 */ /* 0x001ea20000300800 */
[----:B------:R-:W-:Y:S02]  /*248b0*/  IMAD.MOV.U32 R0, RZ, RZ, R252 ;  /* 0x000000ffff007224 */ /* 0x000fe400078e00fc */
[----:B------:R-:W-:Y:S01]  /*248c0*/  IMAD.MOV.U32 R185, RZ, RZ, R184 ;  /* 0x000000ffffb97224 */ /* 0x000fe200078e00b8 */
[----:B--2---:R0:W-:Y:S02]  /*248d0*/  STL [R1+0x828], R69 ;  /* 0x0008284501007387 */ /* 0x0041e40000100800 */
[----:B0-----:R-:W-:Y:S02]  /*248e0*/  MOV R69, R68 ;  /* 0x0000004400457202 */ /* 0x001fe40000000f00 */
.L_x_31141:
[----:B0-----:R-:W-:Y:S05]  /*248f0*/  BSYNC B1 ;  /* 0x0000000000017941 */ /* 0x001fea0003800000 */
.L_x_31139:
        /* <DEDUP_REMOVED lines=12> */
.L_x_31143:
[----:B0-----:R-:W2:Y:S01]  /*249c0*/  LDL.LU R68, [R1+0x828] ;  /* 0x0008280001447983 */ /* 0x001ea20000300800 */
[----:B------:R-:W-:Y:S02]  /*249d0*/  IMAD.MOV.U32 R252, RZ, RZ, R0 ;  /* 0x000000fffffc7224 */ /* 0x000fe400078e0000 */
[----:B------:R-:W-:Y:S01]  /*249e0*/  IMAD.MOV.U32 R184, RZ, RZ, R187 ;  /* 0x000000ffffb87224 */ /* 0x000fe200078e00bb */
[----:B--2---:R0:W-:Y:S02]  /*249f0*/  STL [R1+0x82c], R68 ;  /* 0x00082c4401007387 */ /* 0x0041e40000100800 */
[----:B0-----:R-:W-:Y:S02]  /*24a00*/  IMAD.MOV.U32 R68, RZ, RZ, R67 ;  /* 0x000000ffff447224 */ /* 0x001fe400078e0043 */
.L_x_31144:
[----:B0-----:R-:W-:Y:S05]  /*24a10*/  BSYNC B1 ;  /* 0x0000000000017941 */ /* 0x001fea0003800000 */
.L_x_31142:
        /* <DEDUP_REMOVED lines=12> */
.L_x_31146:
[----:B0-----:R-:W2:Y:S01]  /*24ae0*/  LDL.LU R67, [R1+0x82c] ;  /* 0x00082c0001437983 */ /* 0x001ea20000300800 */
[----:B------:R-:W-:Y:S02]  /*24af0*/  IMAD.MOV.U32 R0, RZ, RZ, R252 ;  /* 0x000000ffff007224 */ /* 0x000fe400078e00fc */
[----:B------:R-:W-:Y:S01]  /*24b00*/  IMAD.MOV.U32 R187, RZ, RZ, R186 ;  /* 0x000000ffffbb7224 */ /* 0x000fe200078e00ba */
[----:B--2---:R0:W-:Y:S02]  /*24b10*/  STL [R1+0x828], R67 ;  /* 0x0008284301007387 */ /* 0x0041e40000100800 */
[----:B0-----:R-:W-:Y:S02]  /*24b20*/  IMAD.MOV.U32 R67, RZ, RZ, R66 ;  /* 0x000000ffff437224 */ /* 0x001fe400078e0042 */
.L_x_31147:
[----:B0-----:R-:W-:Y:S05]  /*24b30*/  BSYNC B1 ;  /* 0x0000000000017941 */ /* 0x001fea0003800000 */
.L_x_31145:
        /* <DEDUP_REMOVED lines=12> */
.L_x_31149:
[----:B0-----:R-:W2:Y:S01]  /*24c00*/  LDL.LU R66, [R1+0x828] ;  /* 0x0008280001427983 */ /* 0x001ea20000300800 */
[----:B------:R-:W-:Y:S02]  /*24c10*/  IMAD.MOV.U32 R252, RZ, RZ, R0 ;  /* 0x000000fffffc7224 */ /* 0x000fe400078e0000 */
[----:B------:R-:W-:Y:S01]  /*24c20*/  IMAD.MOV.U32 R186, RZ, RZ, R189 ;  /* 0x000000ffffba7224 */ /* 0x000fe200078e00bd */
[----:B--2---:R0:W-:Y:S02]  /*24c30*/  STL [R1+0x82c], R66 ;  /* 0x00082c4201007387 */ /* 0x0041e40000100800 */
[----:B0-----:R-:W-:Y:S02]  /*24c40*/  IMAD.MOV.U32 R66, RZ, RZ, R65 ;  /* 0x000000ffff427224 */ /* 0x001fe400078e0041 */
.L_x_31150:
[----:B0-----:R-:W-:Y:S05]  /*24c50*/  BSYNC B1 ;  /* 0x0000000000017941 */ /* 0x001fea0003800000 */
.L_x_31148:
        /* <DEDUP_REMOVED lines=12> */
.L_x_31152:
[----:B0-----:R-:W2:Y:S01]  /*24d20*/  LDL.LU R65, [R1+0x82c] ;  /* 0x00082c0001417983 */ /* 0x001ea20000300800 */
[----:B------:R-:W-:Y:S02]  /*24d30*/  IMAD.MOV.U32 R0, RZ, RZ, R252 ;  /* 0x000000ffff007224 */ /* 0x000fe400078e00fc */
[----:B------:R-:W-:Y:S01]  /*24d40*/  IMAD.MOV.U32 R189, RZ, RZ, R188 ;  /* 0x000000ffffbd7224 */ /* 0x000fe200078e00bc */
[----:B--2---:R0:W-:Y:S02]  /*24d50*/  STL [R1+0x828], R65 ;  /* 0x0008284101007387 */ /* 0x0041e40000100800 */
[----:B0-----:R-:W-:Y:S02]  /*24d60*/  IMAD.MOV.U32 R65, RZ, RZ, R64 ;  /* 0x000000ffff417224 */ /* 0x001fe400078e0040 */
.L_x_31153:
[----:B0-----:R-:W-:Y:S05]  /*24d70*/  BSYNC B1 ;  /* 0x0000000000017941 */ /* 0x001fea0003800000 */
.L_x_31151:
        /* <DEDUP_REMOVED lines=12> */
.L_x_31155:
[----:B0-----:R-:W2:Y:S01]  /*24e40*/  LDL.LU R64, [R1+0x828] ;  /* 0x0008280001407983 */ /* 0x001ea20000300800 */
[----:B------:R-:W-:Y:S01]  /*24e50*/  MOV R252, R0 ;  /* 0x0000000000fc7202 */ /* 0x000fe20000000f00 */
[----:B------:R-:W-:Y:S02]  /*24e60*/  IMAD.MOV.U32 R188, RZ, RZ, R191 ;  /* 0x000000ffffbc7224 */ /* 0x000fe400078e00bf */
[----:B--2---:R0:W-:Y:S02]  /*24e70*/  STL [R1+0x82c], R64 ;  /* 0x00082c4001007387 */ /* 0x0041e40000100800 */
[----:B0-----:R-:W-:Y:S02]  /*24e80*/  IMAD.MOV.U32 R64, RZ, RZ, R63 ;  /* 0x000000ffff407224 */ /* 0x001fe400078e003f */
.L_x_31156:
[----:B0-----:R-:W-:Y:S05]  /*24e90*/  BSYNC B1 ;  /* 0x0000000000017941 */ /* 0x001fea0003800000 */
.L_x_31154:
        /* <DEDUP_REMOVED lines=12> */
.L_x_31158:
[----:B0-----:R-:W2:Y:S01]  /*24f60*/  LDL.LU R63, [R1+0x82c] ;  /* 0x00082c00013f7983 */ /* 0x001ea20000300800 */
[----:B------:R-:W-:Y:S01]  /*24f70*/  IMAD.MOV.U32 R0, RZ, RZ, R252 ;  /* 0x000000ffff007224 */ /* 0x000fe200078e00fc */
[----:B------:R-:W-:Y:S02]  /*24f80*/  MOV R191, R190 ;  /* 0x000000be00bf7202 */ /* 0x000fe40000000f00 */
[----:B--2---:R0:W-:Y:S02]  /*24f90*/  STL [R1+0x828], R63 ;  /* 0x0008283f01007387 */ /* 0x0041e40000100800 */
[----:B0-----:R-:W-:Y:S02]  /*24fa0*/  IMAD.MOV.U32 R63, RZ, RZ, R62 ;  /* 0x000000ffff3f7224 */ /* 0x001fe400078e003e */
.L_x_31159:
[----:B0-----:R-:W-:Y:S05]  /*24fb0*/  BSYNC B1 ;  /* 0x0000000000017941 */ /* 0x001fea0003800000 */
.L_x_31157:
        /* <DEDUP_REMOVED lines=12> */
.L_x_31161:
[----:B0-----:R-:W2:Y:S01]  /*25080*/  LDL.LU R62, [R1+0x828] ;  /* 0x00082800013e7983 */ /* 0x001ea20000300800 */
[----:B------:R-:W-:Y:S02]  /*25090*/  IMAD.MOV.U32 R252, RZ, RZ, R0 ;  /* 0x000000fffffc7224 */ /* 0x000fe400078e0000 */
[----:B------:R-:W-:Y:S01]  /*250a0*/  IMAD.MOV.U32 R190, RZ, RZ, R193 ;  /* 0x000000ffffbe7224 */ /* 0x000fe200078e00c1 */
[----:B--2---:R0:W-:Y:S02]  /*250b0*/  STL [R1+0x82c], R62 ;  /* 0x00082c3e01007387 */ /* 0x0041e40000100800 */
[----:B0-----:R-:W-:Y:S02]  /*250c0*/  MOV R62, R61 ;  /* 0x0000003d003e7202 */ /* 0x001fe40000000f00 */
.L_x_31162:
[----:B0-----:R-:W-:Y:S05]  /*250d0*/  BSYNC B1 ;  /* 0x0000000000017941 */ /* 0x001fea0003800000 */
.L_x_31160:
        /* <DEDUP_REMOVED lines=12> */
.L_x_31164:
[----:B0-----:R-:W2:Y:S01]  /*251a0*/  LDL.LU R61, [R1+0x82c] ;  /* 0x00082c00013d7983 */ /* 0x001ea20000300800 */
[----:B------:R-:W-:Y:S02]  /*251b0*/  IMAD.MOV.U32 R0, RZ, RZ, R252 ;  /* 0x000000ffff007224 */ /* 0x000fe400078e00fc */
[----:B------:R-:W-:Y:S01]  /*251c0*/  IMAD.MOV.U32 R193, RZ, RZ, R192 ;  /* 0x000000ffffc17224 */ /* 0x000fe200078e00c0 */
[----:B--2---:R0:W-:Y:S02]  /*251d0*/  STL [R1+0x828], R61 ;  /* 0x0008283d01007387 */ /* 0x0041e40000100800 */
[----:B0-----:R-:W-:Y:S02]  /*251e0*/  IMAD.MOV.U32 R61, RZ, RZ, R60 ;  /* 0x000000ffff3d7224 */ /* 0x001fe400078e003c */
.L_x_31165:
[----:B0-----:R-:W-:Y:S05]  /*251f0*/  BSYNC B1 ;  /* 0x0000000000017941 */ /* 0x001fea0003800000 */
.L_x_31163:
        /* <DEDUP_REMOVED lines=12> */
.L_x_31167:
[----:B0-----:R-:W2:Y:S01]  /*252c0*/  LDL.LU R60, [R1+0x828] ;  /* 0x00082800013c7983 */ /* 0x001ea20000300800 */
[----:B------:R-:W-:Y:S02]  /*252d0*/  IMAD.MOV.U32 R252, RZ, RZ, R0 ;  /* 0x000000fffffc7224 */ /* 0x000fe400078e0000 */
[----:B------:R-:W-:Y:S01]  /*252e0*/  IMAD.MOV.U32 R192, RZ, RZ, R195 ;  /* 0x000000ffffc07224 */ /* 0x000fe200078e00c3 */
[----:B--2---:R0:W-:Y:S02]  /*252f0*/  STL [R1+0x82c], R60 ;  /* 0x00082c3c01007387 */ /* 0x0041e40000100800 */
[----:B0-----:R-:W-:Y:S02]  /*25300*/  IMAD.MOV.U32 R60, RZ, RZ, R59 ;  /* 0x000000ffff3c7224 */ /* 0x001fe400078e003b */
.L_x_31168:
[----:B0-----:R-:W-:Y:S05]  /*25310*/  BSYNC B1 ;  /* 0x0000000000017941 */ /* 0x001fea0003800000 */
.L_x_31166:
        /* <DEDUP_REMOVED lines=12> */
.L_x_31170:
[----:B0-----:R-:W2:Y:S01]  /*253e0*/  LDL.LU R59, [R1+0x82c] ;  /* 0x00082c00013b7983 */ /* 0x001ea20000300800 */
[----:B------:R-:W-:Y:S02]  /*253f0*/  IMAD.MOV.U32 R0, RZ, RZ, R252 ;  /* 0x000000ffff007224 */ /* 0x000fe400078e00fc */
[----:B------:R-:W-:Y:S01]  /*25400*/  IMAD.MOV.U32 R195, RZ, RZ, R194 ;  /* 0x000000ffffc37224 */ /* 0x000fe200078e00c2 */
[----:B--2---:R0:W-:Y:S02]  /*25410*/  STL [R1+0x828], R59 ;  /* 0x0008283b01007387 */ /* 0x0041e40000100800 */
[----:B0-----:R-:W-:Y:S02]  /*25420*/  IMAD.MOV.U32 R59, RZ, RZ, R58 ;  /* 0x000000ffff3b7224 */ /* 0x001fe400078e003a */
.L_x_31171:
[----:B0-----:R-:W-:Y:S05]  /*25430*/  BSYNC B1 ;  /* 0x0000000000017941 */ /* 0x001fea0003800000 */
.L_x_31169:
        /* <DEDUP_REMOVED lines=12> */
.L_x_31173:
[----:B0-----:R-:W2:Y:S01]  /*25500*/  LDL.LU R58, [R1+0x828] ;  /* 0x00082800013a7983 */ /* 0x001ea20000300800 */
[----:B------:R-:W-:Y:S02]  /*25510*/  IMAD.MOV.U32 R252, RZ, RZ, R0 ;  /* 0x000000fffffc7224 */ /* 0x000fe400078e0000 */
[----:B------:R-:W-:Y:S01]  /*25520*/  IMAD.MOV.U32 R194, RZ, RZ, R197 ;  /* 0x000000ffffc27224 */ /* 0x000fe200078e00c5 */
[----:B--2---:R0:W-:Y:S02]  /*25530*/  STL [R1+0x82c], R58 ;  /* 0x00082c3a01007387 */ /* 0x0041e40000100800 */
[----:B0-----:R-:W-:Y:S02]  /*25540*/  IMAD.MOV.U32 R58, RZ, RZ, R57 ;  /* 0x000000ffff3a7224 */ /* 0x001fe400078e0039 */
.L_x_31174:
[----:B0-----:R-:W-:Y:S05]  /*25550*/  BSYNC B1 ;  /* 0x0000000000017941 */ /* 0x001fea0003800000 */
.L_x_31172:
        /* <DEDUP_REMOVED lines=12> */
.L_x_31176:
[----:B0-----:R-:W2:Y:S01]  /*25620*/  LDL.LU R57, [R1+0x82c] ;  /* 0x00082c0001397983 */ /* 0x001ea20000300800 */
[----:B------:R-:W-:Y:S01]  /*25630*/  MOV R0, R252 ;  /* 0x000000fc00007202 */ /* 0x000fe20000000f00 */
[----:B------:R-:W-:Y:S02]  /*25640*/  IMAD.MOV.U32 R197, RZ, RZ, R196 ;  /* 0x000000ffffc57224 */ /* 0x000fe400078e00c4 */
[----:B--2---:R0:W-:Y:S02]  /*25650*/  STL [R1+0x828], R57 ;  /* 0x0008283901007387 */ /* 0x0041e40000100800 */
[----:B0-----:R-:W-:Y:S02]  /*25660*/  IMAD.MOV.U32 R57, RZ, RZ, R56 ;  /* 0x000000ffff397224 */ /* 0x001fe400078e0038 */
.L_x_31177:
[----:B0-----:R-:W-:Y:S05]  /*25670*/  BSYNC B1 ;  /* 0x0000000000017941 */ /* 0x001fea0003800000 */
.L_x_31175:
        /* <DEDUP_REMOVED lines=12> */
.L_x_31179:
[----:B0-----:R-:W2:Y:S01]  /*25740*/  LDL.LU R56, [R1+0x828] ;  /* 0x0008280001387983 */ /* 0x001ea20000300800 */
[----:B------:R-:W-:Y:S01]  /*25750*/  IMAD.MOV.U32 R252, RZ, RZ, R0 ;  /* 0x000000fffffc7224 */ /* 0x000fe200078e0000 */
[----:B------:R-:W-:Y:S02]  /*25760*/  MOV R196, R199 ;  /* 0x000000c700c47202 */ /* 0x000fe40000000f00 */
[----:B--2---:R0:W-:Y:S02]  /*25770*/  STL [R1+0x82c], R56 ;  /* 0x00082c3801007387 */ /* 0x0041e40000100800 */
[----:B0-----:R-:W-:Y:S02]  /*25780*/  IMAD.MOV.U32 R56, RZ, RZ, R55 ;  /* 0x000000ffff387224 */ /* 0x001fe400078e0037 */
.L_x_31180:
[----:B0-----:R-:W-:Y:S05]  /*25790*/  BSYNC B1 ;  /* 0x0000000000017941 */ /* 0x001fea0003800000 */
.L_x_31178:
        /* <DEDUP_REMOVED lines=12> */
.L_x_31182:
[----:B0-----:R-:W2:Y:S01]  /*25860*/  LDL.LU R55, [R1+0x82c] ;  /* 0x00082c0001377983 */ /* 0x001ea20000300800 */
[----:B------:R-:W-:Y:S02]  /*25870*/  IMAD.MOV.U32 R0, RZ, RZ, R252 ;  /* 0x000000ffff007224 */ /* 0x000fe400078e00fc */
[----:B------:R-:W-:Y:S01]  /*25880*/  IMAD.MOV.U32 R199, RZ, RZ, R198 ;  /* 0x000000ffffc77224 */ /* 0x000fe200078e00c6 */
[----:B--2---:R0:W-:Y:S02]  /*25890*/  STL [R1+0x828], R55 ;  /* 0x0008283701007387 */ /* 0x0041e40000100800 */
[----:B0-----:R-:W-:Y:S02]  /*258a0*/  MOV R55, R54 ;  /* 0x0000003600377202 */ /* 0x001fe40000000f00 */
.L_x_31183:
[----:B0-----:R-:W-:Y:S05]  /*258b0*/  BSYNC B1 ;  /* 0x0000000000017941 */ /* 0x001fea0003800000 */
.L_x_31181:
        /* <DEDUP_REMOVED lines=12> */
.L_x_31185:
[----:B0-----:R-:W2:Y:S01]  /*25980*/  LDL.LU R54, [R1+0x828] ;  /* 0x0008280001367983 */ /* 0x001ea20000300800 */
[----:B------:R-:W-:Y:S02]  /*25990*/  IMAD.MOV.U32 R252, RZ, RZ, R0 ;  /* 0x000000fffffc7224 */ /* 0x000fe400078e0000 */
[----:B------:R-:W-:Y:S01]  /*259a0*/  IMAD.MOV.U32 R198, RZ, RZ, R201 ;  /* 0x000000ffffc67224 */ /* 0x000fe200078e00c9 */
[----:B--2---:R0:W-:Y:S02]  /*259b0*/  STL [R1+0x82c], R54 ;  /* 0x00082c3601007387 */ /* 0x0041e40000100800 */
[----:B0-----:R-:W-:Y:S02]  /*259c0*/  IMAD.MOV.U32 R54, RZ, RZ, R53 ;  /* 0x000000ffff367224 */ /* 0x001fe400078e0035 */
.L_x_31186:
[----:B0-----:R-:W-:Y:S05]  /*259d0*/  BSYNC B1 ;  /* 0x0000000000017941 */ /* 0x001fea0003800000 */
.L_x_31184:
        /* <DEDUP_REMOVED lines=12> */
.L_x_31188:
[----:B0-----:R-:W2:Y:S01]  /*25aa0*/  LDL.LU R53, [R1+0x82c] ;  /* 0x00082c0001357983 */ /* 0x001ea20000300800 */
[----:B------:R-:W-:Y:S02]  /*25ab0*/  IMAD.MOV.U32 R0, RZ, RZ, R252 ;  /* 0x000000ffff007224 */ /* 0x000fe400078e00fc */
[----:B------:R-:W-:Y:S01]  /*25ac0*/  IMAD.MOV.U32 R201, RZ, RZ, R200 ;  /* 0x000000ffffc97224 */ /* 0x000fe200078e00c8 */
[----:B--2---:R0:W-:Y:S02]  /*25ad0*/  STL [R1+0x828], R53 ;  /* 0x0008283501007387 */ /* 0x0041e40000100800 */
[----:B0-----:R-:W-:Y:S02]  /*25ae0*/  IMAD.MOV.U32 R53, RZ, RZ, R52 ;  /* 0x000000ffff357224 */ /* 0x001fe400078e0034 */
.L_x_31189:
[----:B0-----:R-:W-:Y:S05]  /*25af0*/  BSYNC B1 ;  /* 0x0000000000017941 */ /* 0x001fea0003800000 */
.L_x_31187:
        /* <DEDUP_REMOVED lines=12> */
.L_x_31191:
[----:B0-----:R-:W2:Y:S01]  /*25bc0*/  LDL.LU R52, [R1+0x828] ;  /* 0x0008280001347983 */ /* 0x001ea20000300800 */
[----:B------:R-:W-:Y:S02]  /*25bd0*/  IMAD.MOV.U32 R252, RZ, RZ, R0 ;  /* 0x000000fffffc7224 */ /* 0x000fe400078e0000 */
[----:B------:R-:W-:Y:S01]  /*25be0*/  IMAD.MOV.U32 R200, RZ, RZ, R203 ;  /* 0x000000ffffc87224 */ /* 0x000fe200078e00cb */
[----:B--2---:R0:W-:Y:S02]  /*25bf0*/  STL [R1+0x82c], R52 ;  /* 0x00082c3401007387 */ /* 0x0041e40000100800 */
[----:B0-----:R-:W-:Y:S02]  /*25c00*/  IMAD.MOV.U32 R52, RZ, RZ, R51 ;  /* 0x000000ffff347224 */ /* 0x001fe400078e0033 */
.L_x_31192:
[----:B0-----:R-:W-:Y:S05]  /*25c10*/  BSYNC B1 ;  /* 0x0000000000017941 */ /* 0x001fea0003800000 */
.L_x_31190:
        /* <DEDUP_REMOVED lines=12> */
.L_x_31194:
[----:B0-----:R-:W2:Y:S01]  /*25ce0*/  LDL.LU R51, [R1+0x82c] ;  /* 0x00082c0001337983 */ /* 0x001ea20000300800 */
[----:B------:R-:W-:Y:S02]  /*25cf0*/  IMAD.MOV.U32 R0, RZ, RZ, R252 ;  /* 0x000000ffff007224 */ /* 0x000fe400078e00fc */
[----:B------:R-:W-:Y:S01]  /*25d00*/  IMAD.MOV.U32 R203, RZ, RZ, R202 ;  /* 0x000000ffffcb7224 */ /* 0x000fe200078e00ca */
[----:B--2---:R0:W-:Y:S02]  /*25d10*/  STL [R1+0x828], R51 ;  /* 0x0008283301007387 */ /* 0x0041e40000100800 */
[----:B0-----:R-:W-:Y:S02]  /*25d20*/  IMAD.MOV.U32 R51, RZ, RZ, R50 ;  /* 0x000000ffff337224 */ /* 0x001fe400078e0032 */
.L_x_31195:
[----:B0-----:R-:W-:Y:S05]  /*25d30*/  BSYNC B1 ;  /* 0x0000000000017941 */ /* 0x001fea0003800000 */
.L_x_31193:
        /* <DEDUP_REMOVED lines=12> */
.L_x_31197:
[----:B0-----:R-:W2:Y:S01]  /*25e00*/  LDL.LU R50, [R1+0x828] ;  /* 0x0008280001327983 */ /* 0x001ea20000300800 */
[----:B------:R-:W-:Y:S01]  /*25e10*/  MOV R252, R0 ;  /* 0x0000000000fc7202 */ /* 0x000fe20000000f00 */
[----:B------:R-:W-:Y:S02]  /*25e20*/  IMAD.MOV.U32 R202, RZ, RZ, R205 ;  /* 0x000000ffffca7224 */ /* 0x000fe400078e00cd */
[----:B--2---:R0:W-:Y:S02]  /*25e30*/  STL [R1+0x82c], R50 ;  /* 0x00082c3201007387 */ /* 0x0041e40000100800 */
[----:B0-----:R-:W-:Y:S02]  /*25e40*/  IMAD.MOV.U32 R50, RZ, RZ, R49 ;  /* 0x000000ffff327224 */ /* 0x001fe400078e0031 */
.L_x_31198:
[----:B0-----:R-:W-:Y:S05]  /*25e50*/  BSYNC B1 ;  /* 0x0000000000017941 */ /* 0x001fea0003800000 */
.L_x_31196:
        /* <DEDUP_REMOVED lines=12> */
.L_x_31200:
[----:B0-----:R-:W2:Y:S01]  /*25f20*/  LDL.LU R49, [R1+0x82c] ;  /* 0x00082c0001317983 */ /* 0x001ea20000300800 */
[----:B------:R-:W-:Y:S01]  /*25f30*/  IMAD.MOV.U32 R0, RZ, RZ, R252 ;  /* 0x000000ffff007224 */ /* 0x000fe200078e00fc */
[----:B------:R-:W-:Y:S02]  /*25f40*/  MOV R205, R204 ;  /* 0x000000cc00cd7202 */ /* 0x000fe40000000f00 */
[----:B--2---:R0:W-:Y:S02]  /*25f50*/  STL [R1+0x828], R49 ;  /* 0x0008283101007387 */ /* 0x0041e40000100800 */
[----:B0-----:R-:W-:Y:S02]  /*25f60*/  IMAD.MOV.U32 R49, RZ, RZ, R48 ;  /* 0x000000ffff317224 */ /* 0x001fe400078e0030 */
.L_x_31201:
[----:B0-----:R-:W-:Y:S05]  /*25f70*/  BSYNC B1 ;  /* 0x0000000000017941 */ /* 0x001fea0003800000 */
.L_x_31199:
        /* <DEDUP_REMOVED lines=12> */
.L_x_31203:
[----:B0-----:R-:W2:Y:S01]  /*26040*/  LDL.LU R48, [R1+0x828] ;  /* 0x0008280001307983 */ /* 0x001ea20000300800 */
[----:B------:R-:W-:Y:S02]  /*26050*/  IMAD.MOV.U32 R252, RZ, RZ, R0 ;  /* 0x000000fffffc7224 */ /* 0x000fe400078e0000 */
[----:B------:R-:W-:Y:S01]  /*26060*/  IMAD.MOV.U32 R204, RZ, RZ, R207 ;  /* 0x000000ffffcc7224 */ /* 0x000fe200078e00cf */
[----:B--2---:R0:W-:Y:S02]  /*26070*/  STL [R1+0x82c], R48 ;  /* 0x00082c3001007387 */ /* 0x0041e40000100800 */
[----:B0-----:R-:W-:Y:S02]  /*26080*/  MOV R48, R47 ;  /* 0x0000002f00307202 */ /* 0x001fe40000000f00 */
.L_x_31204:
[----:B0-----:R-:W-:Y:S05]  /*26090*/  BSYNC B1 ;  /* 0x0000000000017941 */ /* 0x001fea0003800000 */
.L_x_31202:
        /* <DEDUP_REMOVED lines=12> */
.L_x_31206:
[----:B0-----:R-:W2:Y:S01]  /*26160*/  LDL.LU R47, [R1+0x82c] ;  /* 0x00082c00012f7983 */ /* 0x001ea20000300800 */
[----:B------:R-:W-:Y:S02]  /*26170*/  IMAD.MOV.U32 R0, RZ, RZ, R252 ;  /* 0x000000ffff007224 */ /* 0x000fe400078e00fc */
[----:B------:R-:W-:Y:S01]  /*26180*/  IMAD.MOV.U32 R207, RZ, RZ, R206 ;  /* 0x000000ffffcf7224 */ /* 0x000fe200078e00ce */
[----:B--2---:R0:W-:Y:S02]  /*26190*/  STL [R1+0x828], R47 ;  /* 0x0008282f01007387 */ /* 0x0041e40000100800 */
[----:B0-----:R-:W-:Y:S02]  /*261a0*/  IMAD.MOV.U32 R47, RZ, RZ, R46 ;  /* 0x000000ffff2f7224 */ /* 0x001fe400078e002e */
.L_x_31207:
[----:B0-----:R-:W-:Y:S05]  /*261b0*/  BSYNC B1 ;  /* 0x0000000000017941 */ /* 0x001fea0003800000 */
.L_x_31205:
        /* <DEDUP_REMOVED lines=12> */
.L_x_31209:
[----:B0-----:R-:W2:Y:S01]  /*26280*/  LDL.LU R46, [R1+0x828] ;  /* 0x00082800012e7983 */ /* 0x001ea20000300800 */
[----:B------:R-:W-:Y:S02]  /*26290*/  IMAD.MOV.U32 R252, RZ, RZ, R0 ;  /* 0x000000fffffc7224 */ /* 0x000fe400078e0000 */
[----:B------:R-:W-:Y:S01]  /*262a0*/  IMAD.MOV.U32 R206, RZ, RZ, R209 ;  /* 0x000000ffffce7224 */ /* 0x000fe200078e00d1 */
[----:B--2---:R0:W-:Y:S02]  /*262b0*/  STL [R1+0x82c], R46 ;  /* 0x00082c2e01007387 */ /* 0x0041e40000100800 */
[----:B0-----:R-:W-:Y:S02]  /*262c0*/  IMAD.MOV.U32 R46, RZ, RZ, R45 ;  /* 0x000000ffff2e7224 */ /* 0x001fe400078e002d */
.L_x_31210:
[----:B0-----:R-:W-:Y:S05]  /*262d0*/  BSYNC B1 ;  /* 0x0000000000017941 */ /* 0x001fea0003800000 */
.L_x_31208:
        /* <DEDUP_REMOVED lines=12> */
.L_x_31212:
[----:B0-----:R-:W2:Y:S01]  /*263a0*/  LDL.LU R45, [R1+0x82c] ;  /* 0x00082c00012d7983 */ /* 0x001ea20000300800 */
[----:B------:R-:W-:Y:S02]  /*263b0*/  IMAD.MOV.U32 R0, RZ, RZ, R252 ;  /* 0x000000ffff007224 */ /* 0x000fe400078e00fc */
[----:B------:R-:W-:Y:S01]  /*263c0*/  IMAD.MOV.U32 R209, RZ, RZ, R208 ;  /* 0x000000ffffd17224 */ /* 0x000fe200078e00d0 */
[----:B--2---:R0:W-:Y:S02]  /*263d0*/  STL [R1+0x828], R45 ;  /* 0x0008282d01007387 */ /* 0x0041e40000100800 */
[----:B0-----:R-:W-:Y:S02]  /*263e0*/  IMAD.MOV.U32 R45, RZ, RZ, R44 ;  /* 0x000000ffff2d7224 */ /* 0x001fe400078e002c */
.L_x_31213:
[----:B0-----:R-:W-:Y:S05]  /*263f0*/  BSYNC B1 ;  /* 0x0000000000017941 */ /* 0x001fea0003800000 */
.L_x_31211:
        /* <DEDUP_REMOVED lines=12> */
.L_x_31215:
[----:B0-----:R-:W2:Y:S01]  /*264c0*/  LDL.LU R44, [R1+0x828] ;  /* 0x00082800012c7983 */ /* 0x001ea20000300800 */
[----:B------:R-:W-:Y:S02]  /*264d0*/  IMAD.MOV.U32 R252, RZ, RZ, R0 ;  /* 0x000000fffffc7224 */ /* 0x000fe400078e0000 */
[----:B------:R-:W-:Y:S01]  /*264e0*/  IMAD.MOV.U32 R208, RZ, RZ, R211 ;  /* 0x000000ffffd07224 */ /* 0x000fe200078e00d3 */
[----:B--2---:R0:W-:Y:S02]  /*264f0*/  STL [R1+0x82c], R44 ;  /* 0x00082c2c01007387 */ /* 0x0041e40000100800 */
[----:B0-----:R-:W-:Y:S02]  /*26500*/  IMAD.MOV.U32 R44, RZ, RZ, R43 ;  /* 0x000000ffff2c7224 */ /* 0x001fe400078e002b */
.L_x_31216:
[----:B0-----:R-:W-:Y:S05]  /*26510*/  BSYNC B1 ;  /* 0x0000000000017941 */ /* 0x001fea0003800000 */
.L_x_31214:
        /* <DEDUP_REMOVED lines=12> */
.L_x_31218:
[----:B0-----:R-:W2:Y:S01]  /*265e0*/  LDL.LU R43, [R1+0x82c] ;  /* 0x00082c00012b7983 */ /* 0x001ea20000300800 */
[----:B------:R-:W-:Y:S01]  /*265f0*/  MOV R0, R252 ;  /* 0x000000fc00007202 */ /* 0x000fe20000000f00 */
[----:B------:R-:W-:Y:S02]  /*26600*/  IMAD.MOV.U32 R211, RZ, RZ, R210 ;  /* 0x000000ffffd37224 */ /* 0x000fe400078e00d2 */
[----:B--2---:R0:W-:Y:S02]  /*26610*/  STL [R1+0x828], R43 ;  /* 0x0008282b01007387 */ /* 0x0041e40000100800 */
[----:B0-----:R-:W-:Y:S02]  /*26620*/  IMAD.MOV.U32 R43, RZ, RZ, R42 ;  /* 0x000000ffff2b7224 */ /* 0x001fe400078e002a */
.L_x_31219:
[----:B0-----:R-:W-:Y:S05]  /*26630*/  BSYNC B1 ;  /* 0x0000000000017941 */ /* 0x001fea0003800000 */
.L_x_31217:
        /* <DEDUP_REMOVED lines=12> */
.L_x_31221:
[----:B0-----:R-:W2:Y:S01]  /*26700*/  LDL.LU R42, [R1+0x828] ;  /* 0x00082800012a7983 */ /* 0x001ea20000300800 */
[----:B------:R-:W-:Y:S01]  /*26710*/  IMAD.MOV.U32 R252, RZ, RZ, R0 ;  /* 0x000000fffffc7224 */ /* 0x000fe200078e0000 */
[----:B------:R-:W-:Y:S02]  /*26720*/  MOV R210, R213 ;  /* 0x000000d500d27202 */ /* 0x000fe40000000f00 */
[----:B--2---:R0:W-:Y:S02]  /*26730*/  STL [R1+0x82c], R42 ;  /* 0x00082c2a01007387 */ /* 0x0041e40000100800 */
[----:B0-----:R-:W-:Y:S02]  /*26740*/  IMAD.MOV.U32 R42, RZ, RZ, R41 ;  /* 0x000000ffff2a7224 */ /* 0x001fe400078e0029 */
.L_x_31222:
[----:B0-----:R-:W-:Y:S05]  /*26750*/  BSYNC B1 ;  /* 0x0000000000017941 */ /* 0x001fea0003800000 */
.L_x_31220:
        /* <DEDUP_REMOVED lines=12> */
.L_x_31224:
[----:B0-----:R-:W2:Y:S01]  /*26820*/  LDL.LU R41, [R1+0x82c] ;  /* 0x00082c0001297983 */ /* 0x001ea20000300800 */
[----:B------:R-:W-:Y:S02]  /*26830*/  IMAD.MOV.U32 R0, RZ, RZ, R252 ;  /* 0x000000ffff007224 */ /* 0x000fe400078e00fc */
[----:B------:R-:W-:Y:S01]  /*26840*/  IMAD.MOV.U32 R213, RZ, RZ, R212 ;  /* 0x000000ffffd57224 */ /* 0x000fe200078e00d4 */
[----:B--2---:R0:W-:Y:S02]  /*26850*/  STL [R1+0x828], R41 ;  /* 0x0008282901007387 */ /* 0x0041e40000100800 */
[----:B0-----:R-:W-:Y:S02]  /*26860*/  MOV R41, R40 ;  /* 0x0000002800297202 */ /* 0x001fe40000000f00 */
.L_x_31225:
[----:B0-----:R-:W-:Y:S05]  /*26870*/  BSYNC B1 ;  /* 0x0000000000017941 */ /* 0x001fea0003800000 */
.L_x_31223:
        /* <DEDUP_REMOVED lines=12> */
.L_x_31227:
[----:B0-----:R-:W2:Y:S01]  /*26940*/  LDL.LU R40, [R1+0x828] ;  /* 0x0008280001287983 */ /* 0x001ea20000300800 */
[----:B------:R-:W-:Y:S02]  /*26950*/  IMAD.MOV.U32 R252, RZ, RZ, R0 ;  /* 0x000000fffffc7224 */ /* 0x000fe400078e0000 */
[----:B------:R-:W-:Y:S01]  /*26960*/  IMAD.MOV.U32 R212, RZ, RZ, R215 ;  /* 0x000000ffffd47224 */ /* 0x000fe200078e00d7 */
[----:B--2---:R0:W-:Y:S02]  /*26970*/  STL [R1+0x82c], R40 ;  /* 0x00082c2801007387 */ /* 0x0041e40000100800 */
[----:B0-----:R-:W-:Y:S02]  /*26980*/  IMAD.MOV.U32 R40, RZ, RZ, R39 ;  /* 0x000000ffff287224 */ /* 0x001fe400078e0027 */
.L_x_31228:
[----:B0-----:R-:W-:Y:S05]  /*26990*/  BSYNC B1 ;  /* 0x0000000000017941 */ /* 0x001fea0003800000 */
.L_x_31226:
        /* <DEDUP_REMOVED lines=12> */
.L_x_31230:
[----:B0-----:R-:W2:Y:S01]  /*26a60*/  LDL.LU R39, [R1+0x82c] ;  /* 0x00082c0001277983 */ /* 0x001ea20000300800 */
[----:B------:R-:W-:Y:S02]  /*26a70*/  IMAD.MOV.U32 R0, RZ, RZ, R252 ;  /* 0x000000ffff007224 */ /* 0x000fe400078e00fc */
[----:B------:R-:W-:Y:S01]  /*26a80*/  IMAD.MOV.U32 R215, RZ, RZ, R214 ;  /* 0x000000ffffd77224 */ /* 0x000fe200078e00d6 */
[----:B--2---:R0:W-:Y:S02]  /*26a90*/  STL [R1+0x828], R39 ;  /* 0x0008282701007387 */ /* 0x0041e40000100800 */
[----:B0-----:R-:W-:Y:S02]  /*26aa0*/  IMAD.MOV.U32 R39, RZ, RZ, R38 ;  /* 0x000000ffff277224 */ /* 0x001fe400078e0026 */
.L_x_31231:
[----:B0-----:R-:W-:Y:S05]  /*26ab0*/  BSYNC B1 ;  /* 0x0000000000017941 */ /* 0x001fea0003800000 */
.L_x_31229:
        /* <DEDUP_REMOVED lines=12> */
.L_x_31233:
[----:B0-----:R-:W2:Y:S01]  /*26b80*/  LDL.LU R38, [R1+0x828] ;  /* 0x0008280001267983 */ /* 0x001ea20000300800 */
[----:B------:R-:W-:Y:S02]  /*26b90*/  IMAD.MOV.U32 R252, RZ, RZ, R0 ;  /* 0x000000fffffc7224 */ /* 0x000fe400078e0000 */
[----:B------:R-:W-:Y:S01]  /*26ba0*/  IMAD.MOV.U32 R214, RZ, RZ, R217 ;  /* 0x000000ffffd67224 */ /* 0x000fe200078e00d9 */
[----:B--2---:R0:W-:Y:S02]  /*26bb0*/  STL [R1+0x82c], R38 ;  /* 0x00082c2601007387 */ /* 0x0041e40000100800 */
[----:B0-----:R-:W-:Y:S02]  /*26bc0*/  IMAD.MOV.U32 R38, RZ, RZ, R37 ;  /* 0x000000ffff267224 */ /* 0x001fe400078e0025 */
.L_x_31234:
[----:B0-----:R-:W-:Y:S05]  /*26bd0*/  BSYNC B1 ;  /* 0x0000000000017941 */ /* 0x001fea0003800000 */
.L_x_31232:
        /* <DEDUP_REMOVED lines=12> */
.L_x_31236:
[----:B0-----:R-:W2:Y:S01]  /*26ca0*/  LDL.LU R37, [R1+0x82c] ;  /* 0x00082c0001257983 */ /* 0x001ea20000300800 */
[----:B------:R-:W-:Y:S02]  /*26cb0*/  IMAD.MOV.U32 R0, RZ, RZ, R252 ;  /* 0x000000ffff007224 */ /* 0x000fe400078e00fc */
[----:B------:R-:W-:Y:S01]  /*26cc0*/  IMAD.MOV.U32 R217, RZ, RZ, R216 ;  /* 0x000000ffffd97224 */ /* 0x000fe200078e00d8 */
[----:B--2---:R0:W-:Y:S02]  /*26cd0*/  STL [R1+0x828], R37 ;  /* 0x0008282501007387 */ /* 0x0041e40000100800 */
[----:B0-----:R-:W-:Y:S02]  /*26ce0*/  IMAD.MOV.U32 R37, RZ, RZ, R36 ;  /* 0x000000ffff257224 */ /* 0x001fe400078e0024 */
.L_x_31237:
[----:B0-----:R-:W-:Y:S05]  /*26cf0*/  BSYNC B1 ;  /* 0x0000000000017941 */ /* 0x001fea0003800000 */
.L_x_31235:
        /* <DEDUP_REMOVED lines=12> */
.L_x_31239:
[----:B0-----:R-:W2:Y:S01]  /*26dc0*/  LDL.LU R36, [R1+0x828] ;  /* 0x0008280001247983 */ /* 0x001ea20000300800 */
[----:B------:R-:W-:Y:S01]  /*26dd0*/  MOV R252, R0 ;  /* 0x0000000000fc7202 */ /* 0x000fe20000000f00 */
[----:B------:R-:W-:Y:S02]  /*26de0*/  IMAD.MOV.U32 R216, RZ, RZ, R219 ;  /* 0x000000ffffd87224 */ /* 0x000fe400078e00db */
[----:B--2---:R0:W-:Y:S02]  /*26df0*/  STL [R1+0x82c], R36 ;  /* 0x00082c2401007387 */ /* 0x0041e40000100800 */
[----:B0-----:R-:W-:Y:S02]  /*26e00*/  IMAD.MOV.U32 R36, RZ, RZ, R35 ;  /* 0x000000ffff247224 */ /* 0x001fe400078e0023 */
.L_x_31240:
[----:B0-----:R-:W-:Y:S05]  /*26e10*/  BSYNC B1 ;  /* 0x0000000000017941 */ /* 0x001fea0003800000 */
.L_x_31238:
        /* <DEDUP_REMOVED lines=12> */
.L_x_31242:
[----:B0-----:R-:W2:Y:S01]  /*26ee0*/  LDL.LU R35, [R1+0x82c] ;  /* 0x00082c0001237983 */ /* 0x001ea20000300800 */
[----:B------:R-:W-:Y:S01]  /*26ef0*/  IMAD.MOV.U32 R0, RZ, RZ, R252 ;  /* 0x000000ffff007224 */ /* 0x000fe200078e00fc */
[----:B------:R-:W-:Y:S02]  /*26f00*/  MOV R219, R218 ;  /* 0x000000da00db7202 */ /* 0x000fe40000000f00 */
[----:B--2---:R0:W-:Y:S02]  /*26f10*/  STL [R1+0x828], R35 ;  /* 0x0008282301007387 */ /* 0x0041e40000100800 */
[----:B0-----:R-:W-:Y:S02]  /*26f20*/  IMAD.MOV.U32 R35, RZ, RZ, R34 ;  /* 0x000000ffff237224 */ /* 0x001fe400078e0022 */
.L_x_31243:
[----:B0-----:R-:W-:Y:S05]  /*26f30*/  BSYNC B1 ;  /* 0x0000000000017941 */ /* 0x001fea0003800000 */
.L_x_31241:
        /* <DEDUP_REMOVED lines=12> */
.L_x_31245:
[----:B0-----:R-:W2:Y:S01]  /*27000*/  LDL.LU R34, [R1+0x828] ;  /* 0x0008280001227983 */ /* 0x001ea20000300800 */
[----:B------:R-:W-:Y:S02]  /*27010*/  IMAD.MOV.U32 R252, RZ, RZ, R0 ;  /* 0x000000fffffc7224 */ /* 0x000fe400078e0000 */
[----:B------:R-:W-:Y:S01]  /*27020*/  IMAD.MOV.U32 R218, RZ, RZ, R221 ;  /* 0x000000ffffda7224 */ /* 0x000fe200078e00dd */
[----:B--2---:R0:W-:Y:S02]  /*27030*/  STL [R1+0x82c], R34 ;  /* 0x00082c2201007387 */ /* 0x0041e40000100800 */
[----:B0-----:R-:W-:Y:S02]  /*27040*/  MOV R34, R33 ;  /* 0x0000002100227202 */ /* 0x001fe40000000f00 */
.L_x_31246:
[----:B0-----:R-:W-:Y:S05]  /*27050*/  BSYNC B1 ;  /* 0x0000000000017941 */ /* 0x001fea0003800000 */
.L_x_31244:
        /* <DEDUP_REMOVED lines=12> */
.L_x_31248:
[----:B0-----:R-:W2:Y:S01]  /*27120*/  LDL.LU R33, [R1+0x82c] ;  /* 0x00082c0001217983 */ /* 0x001ea20000300800 */
[----:B------:R-:W-:Y:S02]  /*27130*/  IMAD.MOV.U32 R0, RZ, RZ, R252 ;  /* 0x000000ffff007224 */ /* 0x000fe400078e00fc */
[----:B------:R-:W-:Y:S01]  /*27140*/  IMAD.MOV.U32 R221, RZ, RZ, R220 ;  /* 0x000000ffffdd7224 */ /* 0x000fe200078e00dc */
[----:B--2---:R0:W-:Y:S02]  /*27150*/  STL [R1+0x828], R33 ;  /* 0x0008282101007387 */ /* 0x0041e40000100800 */
[----:B0-----:R-:W-:Y:S02]  /*27160*/  IMAD.MOV.U32 R33, RZ, RZ, R32 ;  /* 0x000000ffff217224 */ /* 0x001fe400078e0020 */
.L_x_31249:
[----:B0-----:R-:W-:Y:S05]  /*27170*/  BSYNC B1 ;  /* 0x0000000000017941 */ /* 0x001fea0003800000 */
.L_x_31247:
        /* <DEDUP_REMOVED lines=12> */
.L_x_31251:
[----:B0-----:R-:W2:Y:S01]  /*27240*/  LDL.LU R32, [R1+0x828] ;  /* 0x0008280001207983 */ /* 0x001ea20000300800 */
[----:B------:R-:W-:Y:S02]  /*27250*/  IMAD.MOV.U32 R252, RZ, RZ, R0 ;  /* 0x000000fffffc7224 */ /* 0x000fe400078e0000 */
[----:B------:R-:W-:Y:S01]  /*27260*/  IMAD.MOV.U32 R220, RZ, RZ, R223 ;  /* 0x000000ffffdc7224 */ /* 0x000fe200078e00df */
[----:B--2---:R0:W-:Y:S02]  /*27270*/  STL [R1+0x82c], R32 ;  /* 0x00082c2001007387 */ /* 0x0041e40000100800 */
[----:B0-----:R-:W-:Y:S02]  /*27280*/  IMAD.MOV.U32 R32, RZ, RZ, R31 ;  /* 0x000000ffff207224 */ /* 0x001fe400078e001f */
.L_x_31252:
[----:B0-----:R-:W-:Y:S05]  /*27290*/  BSYNC B1 ;  /* 0x0000000000017941 */ /* 0x001fea0003800000 */
.L_x_31250:
        /* <DEDUP_REMOVED lines=12> */
.L_x_31254:
[----:B0-----:R-:W2:Y:S01]  /*27360*/  LDL.LU R31, [R1+0x82c] ;  /* 0x00082c00011f7983 */ /* 0x001ea20000300800 */
[----:B------:R-:W-:Y:S02]  /*27370*/  IMAD.MOV.U32 R0, RZ, RZ, R252 ;  /* 0x000000ffff007224 */ /* 0x000fe400078e00fc */
[----:B------:R-:W-:Y:S01]  /*27380*/  IMAD.MOV.U32 R223, RZ, RZ, R222 ;  /* 0x000000ffffdf7224 */ /* 0x000fe200078e00de */
[----:B--2---:R0:W-:Y:S02]  /*27390*/  STL [R1+0x828], R31 ;  /* 0x0008281f01007387 */ /* 0x0041e40000100800 */
[----:B0-----:R-:W-:Y:S02]  /*273a0*/  IMAD.MOV.U32 R31, RZ, RZ, R30 ;  /* 0x000000ffff1f7224 */ /* 0x001fe400078e001e */
.L_x_31255:
[----:B0-----:R-:W-:Y:S05]  /*273b0*/  BSYNC B1 ;  /* 0x0000000000017941 */ /* 0x001fea0003800000 */
.L_x_31253:
        /* <DEDUP_REMOVED lines=12> */
.L_x_31257:
[----:B0-----:R-:W2:Y:S01]  /*27480*/  LDL.LU R30, [R1+0x828] ;  /* 0x00082800011e7983 */ /* 0x001ea20000300800 */
[----:B------:R-:W-:Y:S02]  /*27490*/  IMAD.MOV.U32 R252, RZ, RZ, R0 ;  /* 0x000000fffffc7224 */ /* 0x000fe400078e0000 */
[----:B------:R-:W-:Y:S01]  /*274a0*/  IMAD.MOV.U32 R222, RZ, RZ, R225 ;  /* 0x000000ffffde7224 */ /* 0x000fe200078e00e1 */
[----:B--2---:R0:W-:Y:S02]  /*274b0*/  STL [R1+0x82c], R30 ;  /* 0x00082c1e01007387 */ /* 0x0041e40000100800 */
[----:B0-----:R-:W-:Y:S02]  /*274c0*/  IMAD.MOV.U32 R30, RZ, RZ, R29 ;  /* 0x000000ffff1e7224 */ /* 0x001fe400078e001d */
.L_x_31258:
[----:B0-----:R-:W-:Y:S05]  /*274d0*/  BSYNC B1 ;  /* 0x0000000000017941 */ /* 0x001fea0003800000 */
.L_x_31256:
        /* <DEDUP_REMOVED lines=12> */
.L_x_31260:
[----:B0-----:R-:W2:Y:S01]  /*275a0*/  LDL.LU R29, [R1+0x82c] ;  /* 0x00082c00011d7983 */ /* 0x001ea20000300800 */
[----:B------:R-:W-:Y:S01]  /*275b0*/  MOV R0, R252 ;  /* 0x000000fc00007202 */ /* 0x000fe20000000f00 */
[----:B------:R-:W-:Y:S02]  /*275c0*/  IMAD.MOV.U32 R225, RZ, RZ, R224 ;  /* 0x000000ffffe17224 */ /* 0x000fe400078e00e0 */
[----:B--2---:R0:W-:Y:S02]  /*275d0*/  STL [R1+0x828], R29 ;  /* 0x0008281d01007387 */ /* 0x0041e40000100800 */
[----:B0-----:R-:W-:Y:S02]  /*275e0*/  IMAD.MOV.U32 R29, RZ, RZ, R28 ;  /* 0x000000ffff1d7224 */ /* 0x001fe400078e001c */
.L_x_31261:
[----:B0-----:R-:W-:Y:S05]  /*275f0*/  BSYNC B1 ;  /* 0x0000000000017941 */ /* 0x001fea0003800000 */
.L_x_31259:
        /* <DEDUP_REMOVED lines=12> */
.L_x_31263:
[----:B0-----:R-:W2:Y:S01]  /*276c0*/  LDL.LU R28, [R1+0x828] ;  /* 0x00082800011c7983 */ /* 0x001ea20000300800 */
[----:B------:R-:W-:Y:S01]  /*276d0*/  IMAD.MOV.U32 R252, RZ, RZ, R0 ;  /* 0x000000fffffc7224 */ /* 0x000fe200078e0000 */
[----:B------:R-:W-:Y:S02]  /*276e0*/  MOV R224, R227 ;  /* 0x000000e300e07202 */ /* 0x000fe40000000f00 */
[----:B--2---:R0:W-:Y:S02]  /*276f0*/  STL [R1+0x82c], R28 ;  /* 0x00082c1c01007387 */ /* 0x0041e40000100800 */
[----:B0-----:R-:W-:Y:S02]  /*27700*/  IMAD.MOV.U32 R28, RZ, RZ, R27 ;  /* 0x000000ffff1c7224 */ /* 0x001fe400078e001b */
.L_x_31264:
[----:B0-----:R-:W-:Y:S05]  /*27710*/  BSYNC B1 ;  /* 0x0000000000017941 */ /* 0x001fea0003800000 */
.L_x_31262:
        /* <DEDUP_REMOVED lines=12> */
.L_x_31266:
[----:B0-----:R-:W2:Y:S01]  /*277e0*/  LDL.LU R27, [R1+0x82c] ;  /* 0x00082c00011b7983 */ /* 0x001ea20000300800 */
[----:B------:R-:W-:Y:S02]  /*277f0*/  IMAD.MOV.U32 R0, RZ, RZ, R252 ;  /* 0x000000ffff007224 */ /* 0x000fe400078e00fc */
[----:B------:R-:W-:Y:S01]  /*27800*/  IMAD.MOV.U32 R227, RZ, RZ, R226 ;  /* 0x000000ffffe37224 */ /* 0x000fe200078e00e2 */
[----:B--2---:R0:W-:Y:S02]  /*27810*/  STL [R1+0x828], R27 ;  /* 0x0008281b01007387 */ /* 0x0041e40000100800 */
[----:B0-----:R-:W-:Y:S02]  /*27820*/  MOV R27, R26 ;  /* 0x0000001a001b7202 */ /* 0x001fe40000000f00 */
.L_x_31267:
[----:B0-----:R-:W-:Y:S05]  /*27830*/  BSYNC B1 ;  /* 0x0000000000017941 */ /* 0x001fea0003800000 */
.L_x_31265:
        /* <DEDUP_REMOVED lines=12> */
.L_x_31269:
[----:B0-----:R-:W2:Y:S01]  /*27900*/  LDL.LU R26, [R1+0x828] ;  /* 0x00082800011a7983 */ /* 0x001ea20000300800 */
[----:B------:R-:W-:Y:S02]  /*27910*/  IMAD.MOV.U32 R252, RZ, RZ, R0 ;  /* 0x000000fffffc7224 */ /* 0x000fe400078e0000 */
[----:B------:R-:W-:Y:S01]  /*27920*/  IMAD.MOV.U32 R226, RZ, RZ, R229 ;  /* 0x000000ffffe27224 */ /* 0x000fe200078e00e5 */
[----:B--2---:R0:W-:Y:S02]  /*27930*/  STL [R1+0x82c], R26 ;  /* 0x00082c1a01007387 */ /* 0x0041e40000100800 */
[----:B0-----:R-:W-:Y:S02]  /*27940*/  IMAD.MOV.U32 R26, RZ, RZ, R25 ;  /* 0x000000ffff1a7224 */ /* 0x001fe400078e0019 */
.L_x_31270:
[----:B0-----:R-:W-:Y:S05]  /*27950*/  BSYNC B1 ;  /* 0x0000000000017941 */ /* 0x001fea0003800000 */
.L_x_31268:
        /* <DEDUP_REMOVED lines=12> */
.L_x_31272:
[----:B0-----:R-:W2:Y:S01]  /*27a20*/  LDL.LU R25, [R1+0x82c] ;  /* 0x00082c0001197983 */ /* 0x001ea20000300800 */
[----:B------:R-:W-:Y:S02]  /*27a30*/  IMAD.MOV.U32 R0, RZ, RZ, R252 ;  /* 0x000000ffff007224 */ /* 0x000fe400078e00fc */
[----:B------:R-:W-:Y:S01]  /*27a40*/  IMAD.MOV.U32 R229, RZ, RZ, R228 ;  /* 0x000000ffffe57224 */ /* 0x000fe200078e00e4 */
[----:B--2---:R0:W-:Y:S02]  /*27a50*/  STL [R1+0x828], R25 ;  /* 0x0008281901007387 */ /* 0x0041e40000100800 */
[----:B0-----:R-:W-:Y:S02]  /*27a60*/  IMAD.MOV.U32 R25, RZ, RZ, R24 ;  /* 0x000000ffff197224 */ /* 0x001fe400078e0018 */
.L_x_31273:
[----:B0-----:R-:W-:Y:S05]  /*27a70*/  BSYNC B1 ;  /* 0x0000000000017941 */ /* 0x001fea0003800000 */
.L_x_31271:
        /* <DEDUP_REMOVED lines=12> */
.L_x_31275:
[----:B0-----:R-:W2:Y:S01]  /*27b40*/  LDL.LU R24, [R1+0x828] ;  /* 0x0008280001187983 */ /* 0x001ea20000300800 */
[----:B------:R-:W-:Y:S02]  /*27b50*/  IMAD.MOV.U32 R252, RZ, RZ, R0 ;  /* 0x000000fffffc7224 */ /* 0x000fe400078e0000 */
[----:B------:R-:W-:Y:S01]  /*27b60*/  IMAD.MOV.U32 R228, RZ, RZ, R231 ;  /* 0x000000ffffe47224 */ /* 0x000fe200078e00e7 */
[----:B--2---:R0:W-:Y:S02]  /*27b70*/  STL [R1+0x82c], R24 ;  /* 0x00082c1801007387 */ /* 0x0041e40000100800 */
[----:B0-----:R-:W-:Y:S02]  /*27b80*/  IMAD.MOV.U32 R24, RZ, RZ, R23 ;  /* 0x000000ffff187224 */ /* 0x001fe400078e0017 */
.L_x_31276:
[----:B0-----:R-:W-:Y:S05]  /*27b90*/  BSYNC B1 ;  /* 0x0000000000017941 */ /* 0x001fea0003800000 */
.L_x_31274:
        /* <DEDUP_REMOVED lines=12> */
.L_x_31278:
[----:B0-----:R-:W2:Y:S01]  /*27c60*/  LDL.LU R23, [R1+0x82c] ;  /* 0x00082c0001177983 */ /* 0x001ea20000300800 */
[----:B------:R-:W-:Y:S02]  /*27c70*/  IMAD.MOV.U32 R0, RZ, RZ, R252 ;  /* 0x000000ffff007224 */ /* 0x000fe400078e00fc */
[----:B------:R-:W-:Y:S01]  /*27c80*/  IMAD.MOV.U32 R231, RZ, RZ, R230 ;  /* 0x000000ffffe77224 */ /* 0x000fe200078e00e6 */
[----:B--2---:R0:W-:Y:S02]  /*27c90*/  STL [R1+0x828], R23 ;  /* 0x0008281701007387 */ /* 0x0041e40000100800 */
[----:B0-----:R-:W-:Y:S02]  /*27ca0*/  IMAD.MOV.U32 R23, RZ, RZ, R22 ;  /* 0x000000ffff177224 */ /* 0x001fe400078e0016 */
.L_x_31279:
[----:B0-----:R-:W-:Y:S05]  /*27cb0*/  BSYNC B1 ;  /* 0x0000000000017941 */ /* 0x001fea0003800000 */
.L_x_31277:
        /* <DEDUP_REMOVED lines=12> */
.L_x_31281:
[----:B0-----:R-:W2:Y:S01]  /*27d80*/  LDL.LU R22, [R1+0x828] ;  /* 0x0008280001167983 */ /* 0x001ea20000300800 */
[----:B------:R-:W-:Y:S01]  /*27d90*/  MOV R252, R0 ;  /* 0x0000000000fc7202 */ /* 0x000fe20000000f00 */
[----:B------:R-:W-:Y:S02]  /*27da0*/  IMAD.MOV.U32 R230, RZ, RZ, R233 ;  /* 0x000000ffffe67224 */ /* 0x000fe400078e00e9 */
[----:B--2---:R0:W-:Y:S02]  /*27db0*/  STL [R1+0x82c], R22 ;  /* 0x00082c1601007387 */ /* 0x0041e40000100800 */
[----:B0-----:R-:W-:Y:S02]  /*27dc0*/  IMAD.MOV.U32 R22, RZ, RZ, R21 ;  /* 0x000000ffff167224 */ /* 0x001fe400078e0015 */
.L_x_31282:
[----:B0-----:R-:W-:Y:S05]  /*27dd0*/  BSYNC B1 ;  /* 0x0000000000017941 */ /* 0x001fea0003800000 */
.L_x_31280:
        /* <DEDUP_REMOVED lines=12> */
.L_x_31284:
[----:B0-----:R-:W2:Y:S01]  /*27ea0*/  LDL.LU R21, [R1+0x82c] ;  /* 0x00082c0001157983 */ /* 0x001ea20000300800 */
[----:B------:R-:W-:Y:S01]  /*27eb0*/  IMAD.MOV.U32 R0, RZ, RZ, R252 ;  /* 0x000000ffff007224 */ /* 0x000fe200078e00fc */
[----:B------:R-:W-:Y:S02]  /*27ec0*/  MOV R233, R232 ;  /* 0x000000e800e97202 */ /* 0x000fe40000000f00 */
[----:B--2---:R0:W-:Y:S02]  /*27ed0*/  STL [R1+0x828], R21 ;  /* 0x0008281501007387 */ /* 0x0041e40000100800 */
[----:B0-----:R-:W-:Y:S02]  /*27ee0*/  IMAD.MOV.U32 R21, RZ, RZ, R20 ;  /* 0x000000ffff157224 */ /* 0x001fe400078e0014 */
.L_x_31285:
[----:B0-----:R-:W-:Y:S05]  /*27ef0*/  BSYNC B1 ;  /* 0x0000000000017941 */ /* 0x001fea0003800000 */
.L_x_31283:
        /* <DEDUP_REMOVED lines=12> */
.L_x_31287:
[----:B0-----:R-:W2:Y:S01]  /*27fc0*/  LDL.LU R20, [R1+0x828] ;  /* 0x0008280001147983 */ /* 0x001ea20000300800 */
[----:B------:R-:W-:Y:S02]  /*27fd0*/  IMAD.MOV.U32 R252, RZ, RZ, R0 ;  /* 0x000000fffffc7224 */ /* 0x000fe400078e0000 */
[----:B------:R-:W-:Y:S01]  /*27fe0*/  IMAD.MOV.U32 R232, RZ, RZ, R235 ;  /* 0x000000ffffe87224 */ /* 0x000fe200078e00eb */
[----:B--2---:R0:W-:Y:S02]  /*27ff0*/  STL [R1+0x82c], R20 ;  /* 0x00082c1401007387 */ /* 0x0041e40000100800 */
[----:B0-----:R-:W-:Y:S02]  /*28000*/  MOV R20, R19 ;  /* 0x0000001300147202 */ /* 0x001fe40000000f00 */
.L_x_31288:
[----:B0-----:R-:W-:Y:S05]  /*28010*/  BSYNC B1 ;  /* 0x0000000000017941 */ /* 0x001fea0003800000 */
.L_x_31286:
        /* <DEDUP_REMOVED lines=12> */
.L_x_31290:
[----:B0-----:R-:W2:Y:S01]  /*280e0*/  LDL.LU R19, [R1+0x82c] ;  /* 0x00082c0001137983 */ /* 0x001ea20000300800 */
[----:B------:R-:W-:Y:S02]  /*280f0*/  IMAD.MOV.U32 R0, RZ, RZ, R252 ;  /* 0x000000ffff007224 */ /* 0x000fe400078e00fc */
[----:B------:R-:W-:Y:S01]  /*28100*/  IMAD.MOV.U32 R235, RZ, RZ, R234 ;  /* 0x000000ffffeb7224 */ /* 0x000fe200078e00ea */
[----:B--2---:R0:W-:Y:S02]  /*28110*/  STL [R1+0x828], R19 ;  /* 0x0008281301007387 */ /* 0x0041e40000100800 */
[----:B0-----:R-:W-:Y:S02]  /*28120*/  IMAD.MOV.U32 R19, RZ, RZ, R18 ;  /* 0x000000ffff137224 */ /* 0x001fe400078e0012 */
.L_x_31291:
[----:B0-----:R-:W-:Y:S05]  /*28130*/  BSYNC B1 ;  /* 0x0000000000017941 */ /* 0x001fea0003800000 */
.L_x_31289:
        /* <DEDUP_REMOVED lines=12> */
.L_x_31293:
[----:B0-----:R-:W2:Y:S01]  /*28200*/  LDL.LU R18, [R1+0x828] ;  /* 0x0008280001127983 */ /* 0x001ea20000300800 */
[----:B------:R-:W-:Y:S02]  /*28210*/  IMAD.MOV.U32 R252, RZ, RZ, R0 ;  /* 0x000000fffffc7224 */ /* 0x000fe400078e0000 */
[----:B------:R-:W-:Y:S01]  /*28220*/  IMAD.MOV.U32 R234, RZ, RZ, R237 ;  /* 0x000000ffffea7224 */ /* 0x000fe200078e00ed */
[----:B--2---:R0:W-:Y:S02]  /*28230*/  STL [R1+0x82c], R18 ;  /* 0x00082c1201007387 */ /* 0x0041e40000100800 */
[----:B0-----:R-:W-:Y:S02]  /*28240*/  IMAD.MOV.U32 R18, RZ, RZ, R17 ;  /* 0x000000ffff127224 */ /* 0x001fe400078e0011 */
.L_x_31294:
[----:B0-----:R-:W-:Y:S05]  /*28250*/  BSYNC B1 ;  /* 0x0000000000017941 */ /* 0x001fea0003800000 */
.L_x_31292:
        /* <DEDUP_REMOVED lines=12> */
.L_x_31296:
[----:B0-----:R-:W2:Y:S01]  /*28320*/  LDL.LU R17, [R1+0x82c] ;  /* 0x00082c0001117983 */ /* 0x001ea20000300800 */
[----:B------:R-:W-:Y:S02]  /*28330*/  IMAD.MOV.U32 R0, RZ, RZ, R252 ;  /* 0x000000ffff007224 */ /* 0x000fe400078e00fc */
[----:B------:R-:W-:Y:S01]  /*28340*/  IMAD.MOV.U32 R237, RZ, RZ, R236 ;  /* 0x000000ffffed7224 */ /* 0x000fe200078e00ec */
[----:B--2---:R0:W-:Y:S02]  /*28350*/  STL [R1+0x828], R17 ;  /* 0x0008281101007387 */ /* 0x0041e40000100800 */
[----:B0-----:R-:W-:Y:S02]  /*28360*/  IMAD.MOV.U32 R17, RZ, RZ, R16 ;  /* 0x000000ffff117224 */ /* 0x001fe400078e0010 */
.L_x_31297:
[----:B0-----:R-:W-:Y:S05]  /*28370*/  BSYNC B1 ;  /* 0x0000000000017941 */ /* 0x001fea0003800000 */
.L_x_31295:
        /* <DEDUP_REMOVED lines=12> */
.L_x_31299:
[----:B0-----:R-:W2:Y:S01]  /*28440*/  LDL.LU R16, [R1+0x828] ;  /* 0x0008280001107983 */ /* 0x001ea20000300800 */
[----:B------:R-:W-:Y:S02]  /*28450*/  IMAD.MOV.U32 R252, RZ, RZ, R0 ;  /* 0x000000fffffc7224 */ /* 0x000fe400078e0000 */
[----:B------:R-:W-:Y:S01]  /*28460*/  IMAD.MOV.U32 R236, RZ, RZ, R239 ;  /* 0x000000ffffec7224 */ /* 0x000fe200078e00ef */
[----:B--2---:R0:W-:Y:S02]  /*28470*/  STL [R1+0x82c], R16 ;  /* 0x00082c1001007387 */ /* 0x0041e40000100800 */
[----:B0-----:R-:W-:Y:S02]  /*28480*/  IMAD.MOV.U32 R16, RZ, RZ, R15 ;  /* 0x000000ffff107224 */ /* 0x001fe400078e000f */
.L_x_31300:
[----:B0-----:R-:W-:Y:S05]  /*28490*/  BSYNC B1 ;  /* 0x0000000000017941 */ /* 0x001fea0003800000 */
.L_x_31298:
        /* <DEDUP_REMOVED lines=12> */
.L_x_31302:
[----:B0-----:R-:W2:Y:S01]  /*28560*/  LDL.LU R15, [R1+0x82c] ;  /* 0x00082c00010f7983 */ /* 0x001ea20000300800 */
[----:B------:R-:W-:Y:S01]  /*28570*/  MOV R0, R252 ;  /* 0x000000fc00007202 */ /* 0x000fe20000000f00 */
[----:B------:R-:W-:Y:S02]  /*28580*/  IMAD.MOV.U32 R239, RZ, RZ, R238 ;  /* 0x000000ffffef7224 */ /* 0x000fe400078e00ee */
[----:B--2---:R0:W-:Y:S02]  /*28590*/  STL [R1+0x828], R15 ;  /* 0x0008280f01007387 */ /* 0x0041e40000100800 */
[----:B0-----:R-:W-:Y:S02]  /*285a0*/  IMAD.MOV.U32 R15, RZ, RZ, R14 ;  /* 0x000000ffff0f7224 */ /* 0x001fe400078e000e */
.L_x_31303:
[----:B0-----:R-:W-:Y:S05]  /*285b0*/  BSYNC B1 ;  /* 0x0000000000017941 */ /* 0x001fea0003800000 */
.L_x_31301:
        /* <DEDUP_REMOVED lines=12> */
.L_x_31305:
[----:B0-----:R-:W2:Y:S01]  /*28680*/  LDL.LU R14, [R1+0x828] ;  /* 0x00082800010e7983 */ /* 0x001ea20000300800 */
[----:B------:R-:W-:Y:S01]  /*28690*/  IMAD.MOV.U32 R252, RZ, RZ, R0 ;  /* 0x000000fffffc7224 */ /* 0x000fe200078e0000 */
[----:B------:R-:W-:Y:S02]  /*286a0*/  MOV R238, R241 ;  /* 0x000000f100ee7202 */ /* 0x000fe40000000f00 */
[----:B--2---:R0:W-:Y:S02]  /*286b0*/  STL [R1+0x82c], R14 ;  /* 0x00082c0e01007387 */ /* 0x0041e40000100800 */
[----:B0-----:R-:W-:Y:S02]  /*286c0*/  IMAD.MOV.U32 R14, RZ, RZ, R13 ;  /* 0x000000ffff0e7224 */ /* 0x001fe400078e000d */
.L_x_31306:
[----:B0-----:R-:W-:Y:S05]  /*286d0*/  BSYNC B1 ;  /* 0x0000000000017941 */ /* 0x001fea0003800000 */
.L_x_31304:
        /* <DEDUP_REMOVED lines=12> */
.L_x_31308:
[----:B0-----:R-:W2:Y:S01]  /*287a0*/  LDL.LU R13, [R1+0x82c] ;  /* 0x00082c00010d7983 */ /* 0x001ea20000300800 */
[----:B------:R-:W-:Y:S02]  /*287b0*/  IMAD.MOV.U32 R0, RZ, RZ, R252 ;  /* 0x000000ffff007224 */ /* 0x000fe400078e00fc */
[----:B------:R-:W-:Y:S01]  /*287c0*/  IMAD.MOV.U32 R241, RZ, RZ, R240 ;  /* 0x000000fffff17224 */ /* 0x000fe200078e00f0 */
[----:B--2---:R0:W-:Y:S02]  /*287d0*/  STL [R1+0x828], R13 ;  /* 0x0008280d01007387 */ /* 0x0041e40000100800 */
[----:B0-----:R-:W-:Y:S02]  /*287e0*/  MOV R13, R12 ;  /* 0x0000000c000d7202 */ /* 0x001fe40000000f00 */
.L_x_31309:
[----:B0-----:R-:W-:Y:S05]  /*287f0*/  BSYNC B1 ;  /* 0x0000000000017941 */ /* 0x001fea0003800000 */
.L_x_31307:
        /* <DEDUP_REMOVED lines=12> */
.L_x_31311:
[----:B0-----:R-:W2:Y:S01]  /*288c0*/  LDL.LU R12, [R1+0x828] ;  /* 0x00082800010c7983 */ /* 0x001ea20000300800 */
[----:B------:R-:W-:Y:S02]  /*288d0*/  IMAD.MOV.U32 R252, RZ, RZ, R0 ;  /* 0x000000fffffc7224 */ /* 0x000fe400078e0000 */
[----:B------:R-:W-:Y:S01]  /*288e0*/  IMAD.MOV.U32 R240, RZ, RZ, R243 ;  /* 0x000000fffff07224 */ /* 0x000fe200078e00f3 */
[----:B--2---:R0:W-:Y:S02]  /*288f0*/  STL [R1+0x82c], R12 ;  /* 0x00082c0c01007387 */ /* 0x0041e40000100800 */
[----:B0-----:R-:W-:Y:S02]  /*28900*/  IMAD.MOV.U32 R12, RZ, RZ, R11 ;  /* 0x000000ffff0c7224 */ /* 0x001fe400078e000b */
.L_x_31312:
[----:B0-----:R-:W-:Y:S05]  /*28910*/  BSYNC B1 ;  /* 0x0000000000017941 */ /* 0x001fea0003800000 */
.L_x_31310:
        /* <DEDUP_REMOVED lines=12> */
.L_x_31314:
[----:B0-----:R-:W2:Y:S01]  /*289e0*/  LDL.LU R11, [R1+0x82c] ;  /* 0x00082c00010b7983 */ /* 0x001ea20000300800 */
[----:B------:R-:W-:Y:S02]  /*289f0*/  IMAD.MOV.U32 R0, RZ, RZ, R252 ;  /* 0x000000ffff007224 */ /* 0x000fe400078e00fc */
[----:B------:R-:W-:Y:S01]  /*28a00*/  IMAD.MOV.U32 R243, RZ, RZ, R242 ;  /* 0x000000fffff37224 */ /* 0x000fe200078e00f2 */
[----:B--2---:R0:W-:Y:S02]  /*28a10*/  STL [R1+0x828], R11 ;  /* 0x0008280b01007387 */ /* 0x0041e40000100800 */
[----:B0-----:R-:W-:Y:S02]  /*28a20*/  IMAD.MOV.U32 R11, RZ, RZ, R10 ;  /* 0x000000ffff0b7224 */ /* 0x001fe400078e000a */
.L_x_31315:
[----:B0-----:R-:W-:Y:S05]  /*28a30*/  BSYNC B1 ;  /* 0x0000000000017941 */ /* 0x001fea0003800000 */
.L_x_31313:
        /* <DEDUP_REMOVED lines=12> */
.L_x_31317:
[----:B0-----:R-:W2:Y:S01]  /*28b00*/  LDL.LU R10, [R1+0x828] ;  /* 0x00082800010a7983 */ /* 0x001ea20000300800 */
[----:B------:R-:W-:Y:S02]  /*28b10*/  IMAD.MOV.U32 R252, RZ, RZ, R0 ;  /* 0x000000fffffc7224 */ /* 0x000fe400078e0000 */
[----:B------:R-:W-:Y:S01]  /*28b20*/  IMAD.MOV.U32 R242, RZ, RZ, R245 ;  /* 0x000000fffff27224 */ /* 0x000fe200078e00f5 */
[----:B--2---:R0:W-:Y:S02]  /*28b30*/  STL [R1+0x82c], R10 ;  /* 0x00082c0a01007387 */ /* 0x0041e40000100800 */
[----:B0-----:R-:W-:Y:S02]  /*28b40*/  IMAD.MOV.U32 R10, RZ, RZ, R9 ;  /* 0x000000ffff0a7224 */ /* 0x001fe400078e0009 */
.L_x_31318:
[----:B0-----:R-:W-:Y:S05]  /*28b50*/  BSYNC B1 ;  /* 0x0000000000017941 */ /* 0x001fea0003800000 */
.L_x_31316:
        /* <DEDUP_REMOVED lines=12> */
.L_x_31320:
[----:B0-----:R-:W2:Y:S01]  /*28c20*/  LDL.LU R9, [R1+0x82c] ;  /* 0x00082c0001097983 */ /* 0x001ea20000300800 */
[----:B------:R-:W-:Y:S02]  /*28c30*/  IMAD.MOV.U32 R0, RZ, RZ, R252 ;  /* 0x000000ffff007224 */ /* 0x000fe400078e00fc */
[----:B------:R-:W-:Y:S01]  /*28c40*/  IMAD.MOV.U32 R245, RZ, RZ, R244 ;  /* 0x000000fffff57224 */ /* 0x000fe200078e00f4 */
[----:B--2---:R0:W-:Y:S02]  /*28c50*/  STL [R1+0x828], R9 ;  /* 0x0008280901007387 */ /* 0x0041e40000100800 */
[----:B0-----:R-:W-:Y:S02]  /*28c60*/  IMAD.MOV.U32 R9, RZ, RZ, R8 ;  /* 0x000000ffff097224 */ /* 0x001fe400078e0008 */
.L_x_31321:
[----:B0-----:R-:W-:Y:S05]  /*28c70*/  BSYNC B1 ;  /* 0x0000000000017941 */ /* 0x001fea0003800000 */
.L_x_31319:
        /* <DEDUP_REMOVED lines=12> */
.L_x_31323:
[----:B0-----:R-:W2:Y:S01]  /*28d40*/  LDL.LU R8, [R1+0x828] ;  /* 0x0008280001087983 */ /* 0x001ea20000300800 */
[----:B------:R-:W-:Y:S01]  /*28d50*/  MOV R252, R0 ;  /* 0x0000000000fc7202 */ /* 0x000fe20000000f00 */
[----:B------:R-:W-:Y:S02]  /*28d60*/  IMAD.MOV.U32 R244, RZ, RZ, R247 ;  /* 0x000000fffff47224 */ /* 0x000fe400078e00f7 */
[----:B--2---:R0:W-:Y:S02]  /*28d70*/  STL [R1+0x82c], R8 ;  /* 0x00082c0801007387 */ /* 0x0041e40000100800 */
[----:B0-----:R-:W-:Y:S02]  /*28d80*/  IMAD.MOV.U32 R8, RZ, RZ, R7 ;  /* 0x000000ffff087224 */ /* 0x001fe400078e0007 */
.L_x_31324:
[----:B0-----:R-:W-:Y:S05]  /*28d90*/  BSYNC B1 ;  /* 0x0000000000017941 */ /* 0x001fea0003800000 */
.L_x_31322:
        /* <DEDUP_REMOVED lines=12> */
.L_x_31326:
[----:B0-----:R-:W2:Y:S01]  /*28e60*/  LDL.LU R7, [R1+0x82c] ;  /* 0x00082c0001077983 */ /* 0x001ea20000300800 */
[----:B------:R-:W-:Y:S01]  /*28e70*/  IMAD.MOV.U32 R0, RZ, RZ, R252 ;  /* 0x000000ffff007224 */ /* 0x000fe200078e00fc */
[----:B------:R-:W-:Y:S02]  /*28e80*/  MOV R247, R246 ;  /* 0x000000f600f77202 */ /* 0x000fe40000000f00 */
[----:B--2---:R0:W-:Y:S02]  /*28e90*/  STL [R1+0x828], R7 ;  /* 0x0008280701007387 */ /* 0x0041e40000100800 */
[----:B0-----:R-:W-:Y:S02]  /*28ea0*/  IMAD.MOV.U32 R7, RZ, RZ, R6 ;  /* 0x000000ffff077224 */ /* 0x001fe400078e0006 */
.L_x_31327:
[----:B0-----:R-:W-:Y:S05]  /*28eb0*/  BSYNC B1 ;  /* 0x0000000000017941 */ /* 0x001fea0003800000 */
.L_x_31325:
        /* <DEDUP_REMOVED lines=12> */
.L_x_31329:
[----:B0-----:R-:W2:Y:S01]  /*28f80*/  LDL.LU R6, [R1+0x828] ;  /* 0x0008280001067983 */ /* 0x001ea20000300800 */
[----:B------:R-:W-:Y:S02]  /*28f90*/  IMAD.MOV.U32 R252, RZ, RZ, R0 ;  /* 0x000000fffffc7224 */ /* 0x000fe400078e0000 */
[----:B------:R-:W-:Y:S01]  /*28fa0*/  IMAD.MOV.U32 R246, RZ, RZ, R249 ;  /* 0x000000fffff67224 */ /* 0x000fe200078e00f9 */
[----:B--2---:R0:W-:Y:S02]  /*28fb0*/  STL [R1+0x830], R6 ;  /* 0x0008300601007387 */ /* 0x0041e40000100800 */
[----:B0-----:R-:W-:Y:S02]  /*28fc0*/  MOV R6, R5 ;  /* 0x0000000500067202 */ /* 0x001fe40000000f00 */
.L_x_31330:
[----:B0-----:R-:W-:Y:S05]  /*28fd0*/  BSYNC B1 ;  /* 0x0000000000017941 */ /* 0x001fea0003800000 */
.L_x_31328:
        /* <DEDUP_REMOVED lines=12> */
.L_x_31332:
[----:B0-----:R-:W2:Y:S01]  /*290a0*/  LDL.LU R5, [R1+0x830] ;  /* 0x0008300001057983 */ /* 0x001ea20000300800 */
[----:B------:R-:W-:Y:S02]  /*290b0*/  IMAD.MOV.U32 R0, RZ, RZ, R252 ;  /* 0x000000ffff007224 */ /* 0x000fe400078e00fc */
[----:B------:R-:W-:Y:S01]  /*290c0*/  IMAD.MOV.U32 R249, RZ, RZ, R248 ;  /* 0x000000fffff97224 */ /* 0x000fe200078e00f8 */
[----:B--2---:R0:W-:Y:S02]  /*290d0*/  STL [R1+0x82c], R5 ;  /* 0x00082c0501007387 */ /* 0x0041e40000100800 */
[----:B0-----:R-:W-:Y:S02]  /*290e0*/  IMAD.MOV.U32 R5, RZ, RZ, R4 ;  /* 0x000000ffff057224 */ /* 0x001fe400078e0004 */
.L_x_31333:
[----:B0-----:R-:W-:Y:S05]  /*290f0*/  BSYNC B1 ;  /* 0x0000000000017941 */ /* 0x001fea0003800000 */
.L_x_31331:
[----:B------:R0:W5:Y:S02]  /*29100*/  LDL R252, [R1+0x82c] ;  /* 0x00082c0001fc7983 */ /* 0x0001640000100800 */
[----:B-----5:R-:W-:Y:S01]  /*29110*/  FSETP.GT.FTZ.AND P0, PT, R0, R3, PT ;  /* 0x000000030000720b */ /* 0x020fe20003f14000 */
[----:B------:R-:W-:Y:S03]  /*29120*/  BSSY B1, `(.L_x_31334) ;  /* 0x000000f000017945 */ /* 0x000fe60003800000 */
[----:B------:R-:W-:-:S13]  /*29130*/  ISETP.EQ.OR P0, PT, R251, -0x1, P0 ;  /* 0xfffffffffb00780c */ /* 0x000fda0000702670 */
[----:B------:R-:W-:Y:S05]  /*29140*/  @P0 BRA `(.L_x_31335) ;  /* 0x0000007000000947 */ /* 0x000fea0003800000 */
[----:B0-----:R0:W-:Y:S01]  /*29150*/  STL [R1+0x830], R251 ;  /* 0x000830fb01007387 */ /* 0x0011e20000100800 */
[----:B------:R-:W-:Y:S01]  /*29160*/  FSETP.NEU.FTZ.AND P0, PT, R0, R3, PT ;  /* 0x000000030000720b */ /* 0x000fe20003f1d000 */
[----:B------:R-:W-:Y:S01]  /*29170*/  IMAD.MOV.U32 R4, RZ, RZ, R0 ;  /* 0x000000ffff047224 */ /* 0x000fe200078e0000 */
[----:B------:R-:W-:Y:S01]  /*29180*/  MOV R248, R252 ;  /* 0x000000fc00f87202 */ /* 0x000fe20000000f00 */
[----:B------:R0:W-:Y:S01]  /*29190*/  STL [R1+0x828], R3 ;  /* 0x0008280301007387 */ /* 0x0001e20000100800 */
[----:B------:R-:W-:-:S13]  /*291a0*/  ISETP.GE.OR P0, PT, R252, R251, P0 ;  /* 0x000000fbfc00720c */ /* 0x000fda0000706670 */
[----:B------:R-:W-:Y:S05]  /*291b0*/  @P0 BRA `(.L_x_31336) ;  /* 0x0000005000000947 */ /* 0x000fea0003800000 */
.L_x_31335:
[----:B0-----:R-:W-:Y:S01]  /*291c0*/  STL [R1+0x828], R0 ;  /* 0x0008280001007387 */ /* 0x001fe20000100800 */
[----:B------:R-:W-:Y:S02]  /*291d0*/  IMAD.MOV.U32 R4, RZ, RZ, R252 ;  /* 0x000000ffff047224 */ /* 0x000fe400078e00fc */
[----:B------:R-:W-:-:S03]  /*291e0*/  IMAD.MOV.U32 R248, RZ, RZ, R251 ;  /* 0x000000fffff87224 */ /* 0x000fc600078e00fb */
[----:B------:R0:W-:Y:S02]  /*291f0*/  STL [R1+0x830], R4 ;  /* 0x0008300401007387 */ /* 0x0001e40000100800 */
[----:B0-----:R-:W-:Y:S02]  /*29200*/  IMAD.MOV.U32 R4, RZ, RZ, R3 ;  /* 0x000000ffff047224 */ /* 0x001fe400078e0003 */
.L_x_31336:
[----:B0-----:R-:W-:Y:S05]  /*29210*/  BSYNC B1 ;  /* 0x0000000000017941 */ /* 0x001fea0003800000 */
.L_x_31334:
        /* <DEDUP_REMOVED lines=13> */
.L_x_31338:
[----:B0-----:R-:W2:Y:S01]  /*292f0*/  LDL.LU R3, [R1+0x830] ;  /* 0x0008300001037983 */ /* 0x001ea20000300800 */
[----:B------:R-:W-:Y:S02]  /*29300*/  IMAD.MOV.U32 R252, RZ, RZ, R0 ;  /* 0x000000fffffc7224 */ /* 0x000fe400078e0000 */
[----:B------:R-:W-:Y:S01]  /*29310*/  IMAD.MOV.U32 R251, RZ, RZ, R250 ;  /* 0x000000fffffb7224 */ /* 0x000fe200078e00fa */
[----:B--2---:R0:W-:Y:S02]  /*29320*/  STL [R1+0x82c], R3 ;  /* 0x00082c0301007387 */ /* 0x0041e40000100800 */
[----:B0-----:R-:W-:Y:S02]  /*29330*/  IMAD.MOV.U32 R3, RZ, RZ, R2 ;  /* 0x000000ffff037224 */ /* 0x001fe400078e0002 */
.L_x_31339:
[----:B0-----:R-:W-:Y:S05]  /*29340*/  BSYNC B1 ;  /* 0x0000000000017941 */ /* 0x001fea0003800000 */
.L_x_31337:
[----:B------:R-:W2:Y:S04]  /*29350*/  LDL R0, [R1+0x81c] ;  /* 0x00081c0001007983 */ /* 0x000ea80000100800 */
[----:B------:R-:W3:Y:S01]  /*29360*/  LDL R250, [R1+0x824] ;  /* 0x0008240001fa7983 */ /* 0x000ee20000100800 */
[----:B------:R-:W-:Y:S01]  /*29370*/  BSSY B1, `(.L_x_31340) ;  /* 0x0000010000017945 */ /* 0x000fe20003800000 */
[----:B--2---:R-:W-:-:S04]  /*29380*/  FSETP.GT.FTZ.AND P0, PT, R252, R0, PT ;  /* 0x00000000fc00720b */ /* 0x004fc80003f14000 */
[----:B---3--:R-:W-:-:S13]  /*29390*/  ISETP.EQ.OR P0, PT, R250, -0x1, P0 ;  /* 0xfffffffffa00780c */ /* 0x008fda0000702670 */
[----:B------:R-:W-:Y:S05]  /*293a0*/  @P0 BRA `(.L_x_31341) ;  /* 0x0000007000000947 */ /* 0x000fea0003800000 */
[----:B------:R-:W2:Y:S01]  /*293b0*/  LDL R2, [R1+0x82c] ;  /* 0x00082c0001027983 */ /* 0x000ea20000100800 */
[----:B------:R-:W-:-:S03]  /*293c0*/  FSETP.NEU.FTZ.AND P0, PT, R252, R0, PT ;  /* 0x00000000fc00720b */ /* 0x000fc60003f1d000 */
[----:B------:R0:W-:Y:S01]  /*293d0*/  STL [R1+0x828], R250 ;  /* 0x000828fa01007387 */ /* 0x0001e20000100800 */
[----:B--2---:R-:W-:Y:S01]  /*293e0*/  ISETP.GE.OR P0, PT, R2, R250, P0 ;  /* 0x000000fa0200720c */ /* 0x004fe20000706670 */
[----:B0-----:R-:W-:Y:S02]  /*293f0*/  IMAD.MOV.U32 R250, RZ, RZ, R2 ;  /* 0x000000fffffa7224 */ /* 0x001fe400078e0002 */
[----:B------:R-:W-:-:S10]  /*29400*/  IMAD.MOV.U32 R2, RZ, RZ, R252 ;  /* 0x000000ffff027224 */ /* 0x000fd400078e00fc */
[----:B------:R-:W-:Y:S05]  /*29410*/  @P0 BRA `(.L_x_31342) ;  /* 0x0000005000000947 */ /* 0x000fea0003800000 */
.L_x_31341:
[----:B------:R-:W2:Y:S01]  /*29420*/  LDL.LU R2, [R1+0x82c] ;  /* 0x00082c0001027983 */ /* 0x000ea20000300800 */
[----:B------:R-:W-:-:S03]  /*29430*/  IMAD.MOV.U32 R0, RZ, RZ, R252 ;  /* 0x000000ffff007224 */ /* 0x000fc600078e00fc */
[----:B------:R0:W5:Y:S04]  /*29440*/  LDL.LU R250, [R1+0x824] ;  /* 0x0008240001fa7983 */ /* 0x0001680000300800 */
[----:B--2---:R2:W-:Y:S04]  /*29450*/  STL [R1+0x828], R2 ;  /* 0x0008280201007387 */ /* 0x0045e80000100800 */
[----:B--2---:R0:W5:Y:S02]  /*29460*/  LDL.LU R2, [R1+0x81c] ;  /* 0x00081c0001027983 */ /* 0x0041640000300800 */
.L_x_31342:
[----:B------:R-:W-:Y:S05]  /*29470*/  BSYNC B1 ;  /* 0x0000000000017941 */ /* 0x000fea0003800000 */
.L_x_31340:
[----:B------:R-:W2:Y:S04]  /*29480*/  LDL R252, [R1+0x818] ;  /* 0x0008180001fc7983 */ /* 0x000ea80000100800 */
[----:B-----5:R3:W-:Y:S04]  /*29490*/  STL [R1+0x848], R2 ;  /* 0x0008480201007387 */ /* 0x0207e80000100800 */
[----:B---3--:R-:W3:Y:S01]  /*294a0*/  LDL R2, [R1+0x820] ;  /* 0x0008200001027983 */ /* 0x008ee20000100800 */
[----:B--2---:R-:W-:-:S04]  /*294b0*/  FSETP.GT.FTZ.AND P0, PT, R0, R252, PT ;  /* 0x000000fc0000720b */ /* 0x004fc80003f14000 */
[----:B---3--:R-:W-:Y:S02]  /*294c0*/  ISETP.EQ.OR P0, PT, R2, -0x1, P0 ;  /* 0xffffffff0200780c */ /* 0x008fe40000702670 */
[----:B------:R2:W5:Y:S01]  /*294d0*/  LDL.LU R2, [R1+0x848] ;  /* 0x0008480001027983 */ /* 0x0005620000300800 */
[----:B------:R-:W-:Y:S10]  /*294e0*/  BSSY B1, `(.L_x_31343) ;  /* 0x0000019000017945 */ /* 0x000ff40003800000 */
[----:B------:R-:W-:Y:S05]  /*294f0*/  @P0 BRA `(.L_x_31344) ;  /* 0x000000c000000947 */ /* 0x000fea0003800000 */
[----:B--2---:R2:W-:Y:S04]  /*29500*/  STL [R1+0x84c], R3 ;  /* 0x00084c0301007387 */ /* 0x0045e80000100800 */
[----:B-----5:R3:W-:Y:S04]  /*29510*/  STL [R1+0x848], R2 ;  /* 0x0008480201007387 */ /* 0x0207e80000100800 */
[----:B--2---:R-:W2:Y:S04]  /*29520*/  LDL R3, [R1+0x820] ;  /* 0x0008200001037983 */ /* 0x004ea80000100800 */
[----:B---3--:R-:W3:Y:S01]  /*29530*/  LDL R2, [R1+0x828] ;  /* 0x0008280001027983 */ /* 0x008ee20000100800 */
[----:B------:R-:W-:-:S03]  /*29540*/  FSETP.NEU.FTZ.AND P0, PT, R0, R252, PT ;  /* 0x000000fc0000720b */ /* 0x000fc60003f1d000 */
[----:B------:R-:W-:Y:S04]  /*29550*/  STL [R1+0x81c], R0 ;  /* 0x00081c0001007387 */ /* 0x000fe80000100800 */
[----:B--2---:R2:W-:Y:S01]  /*29560*/  STL [R1+0x82c], R3 ;  /* 0x00082c0301007387 */ /* 0x0045e20000100800 */
[----:B---3--:R-:W-:-:S03]  /*29570*/  ISETP.GE.OR P0, PT, R2, R3, P0 ;  /* 0x000000030200720c */ /* 0x008fc60000706670 */
[----:B------:R3:W-:Y:S04]  /*29580*/  STL [R1+0x824], R2 ;  /* 0x0008240201007387 */ /* 0x0007e80000100800 */
[----:B--2---:R2:W5:Y:S04]  /*29590*/  LDL.LU R3, [R1+0x84c] ;  /* 0x00084c0001037983 */ /* 0x0045680000300800 */
[----:B---3--:R2:W5:Y:S02]  /*295a0*/  LDL.LU R2, [R1+0x848] ;  /* 0x0008480001027983 */ /* 0x0085640000300800 */
[----:B------:R-:W-:Y:S05]  /*295b0*/  @P0 BRA `(.L_x_31345) ;  /* 0x000000b000000947 */ /* 0x000fea0003800000 */
.L_x_31344:
[----:B--2--5:R2:W-:Y:S04]  /*295c0*/  STL [R1+0x848], R2 ;  /* 0x0008480201007387 */ /* 0x0245e80000100800 */
[----:B------:R-:W3:Y:S04]  /*295d0*/  LDL.LU R252, [R1+0x828] ;  /* 0x0008280001fc7983 */ /* 0x000ee80000300800 */
[----:B--2---:R-:W2:Y:S04]  /*295e0*/  LDL.LU R2, [R1+0x820] ;  /* 0x0008200001027983 */ /* 0x004ea80000300800 */
[----:B--2---:R2:W-:Y:S04]  /*295f0*/  STL [R1+0x824], R2 ;  /* 0x0008240201007387 */ /* 0x0045e80000100800 */
[----:B--2---:R-:W2:Y:S04]  /*29600*/  LDL.LU R2, [R1+0x818] ;  /* 0x0008180001027983 */ /* 0x004ea80000300800 */
[----:B------:R-:W-:Y:S04]  /*29610*/  STL [R1+0x818], R0 ;  /* 0x0008180001007387 */ /* 0x000fe80000100800 */
[----:B--2---:R2:W-:Y:S04]  /*29620*/  STL [R1+0x81c], R2 ;  /* 0x00081c0201007387 */ /* 0x0045e80000100800 */
[----:B--2---:R2:W5:Y:S04]  /*29630*/  LDL.LU R2, [R1+0x848] ;  /* 0x0008480001027983 */ /* 0x0045680000300800 */
[----:B---3--:R-:W-:Y:S04]  /*29640*/  STL [R1+0x82c], R252 ;  /* 0x00082cfc01007387 */ /* 0x008fe80000100800 */
[----:B------:R3:W-:Y:S02]  /*29650*/  STL [R1+0x820], R252 ;  /* 0x000820fc01007387 */ /* 0x0007e40000100800 */
[----:B---3--:R-:W-:-:S02]  /*29660*/  MOV R252, R0 ;  /* 0x0000000000fc7202 */ /* 0x008fc40000000f00 */
.L_x_31345:
[----:B--2---:R-:W-:Y:S05]  /*29670*/  BSYNC B1 ;  /* 0x0000000000017941 */ /* 0x004fea0003800000 */
.L_x_31343:
[----:B------:R-:W2:Y:S02]  /*29680*/  LDL.LU R0, [R1+0x834] ;  /* 0x0008340001007983 */ /* 0x000ea40000300800 */
[----:B--2---:R-:W-:-:S05]  /*29690*/  IADD3 R0, R0, 0x4, RZ ;  /* 0x0000000400007810 */ /* 0x004fca0007ffe0ff */
[----:B------:R2:W-:Y:S01]  /*296a0*/  STL [R1+0x834], R0 ;  /* 0x0008340001007387 */ /* 0x0005e20000100800 */
[----:B------:R-:W-:Y:S01]  /*296b0*/  @!P1 CALL.REL.NOINC `(.L_x_31346) ;  /* 0x0000001000009944 */ /* 0x000fe20003c00000 */
[----:B------:R-:W-:Y:S05]  /*296c0*/  BRA `(.L_x_31347) ;  /* 0xffff6e8000007947 */ /* 0x000fea000383ffff */
.L_x_31346:
[----:B-----5:R3:W-:Y:S04]  /*296d0*/  STL [R1+0x848], R2 ;  /* 0x0008480201007387 */ /* 0x0207e80000100800 */
[----:B--2---:R-:W2:Y:S04]  /*296e0*/  LDL.LU R0, [R1+0x844] ;  /* 0x0008440001007983 */ /* 0x004ea80000300800 */
[----:B---3--:R-:W2:Y:S02]  /*296f0*/  LDL.LU R2, [R1+0x83c] ;  /* 0x00083c0001027983 */ /* 0x008ea40000300800 */
[----:B--2---:R-:W-:-:S02]  /*29700*/  FADD.FTZ R0, R0, R2 ;  /* 0x0000000200007221 */ /* 0x004fc40000010000 */
[----:B------:R2:W5:Y:S04]  /*29710*/  LDL.LU R2, [R1+0x848] ;  /* 0x0008480001027983 */ /* 0x0005680000300800 */
[----:B------:R3:W-:Y:S04]  /*29720*/  STL [R1+0x83c], R0 ;  /* 0x00083c0001007387 */ /* 0x0007e80000100800 */
[----:B---3--:R-:W3:Y:S04]  /*29730*/  LDL.LU R0, [R1+0x840] ;  /* 0x0008400001007983 */ /* 0x008ee80000300800 */
[----:B---3--:R3:W-:Y:S04]  /*29740*/  STL [R1+0x838], R0 ;  /* 0x0008380001007387 */ /* 0x0087e80000100800 */
[----:B---3--:R-:W3:Y:S04]  /*29750*/  LDL.LU R0, [R1+0x82c] ;  /* 0x00082c0001007983 */ /* 0x008ee80000300800 */
[----:B------:R2:W-:Y:S04]  /*29760*/  STL [R1+0x818], R252 ;  /* 0x000818fc01007387 */ /* 0x0005e80000100800 */
[----:B---3--:R2:W-:Y:S02]  /*29770*/  STL [R1+0x820], R0 ;  /* 0x0008200001007387 */ /* 0x0085e40000100800 */
.L_x_30964:
[----:B--2---:R-:W-:Y:S05]  /*29780*/  BSYNC B0 ;  /* 0x0000000000007941 */ /* 0x004fea0003800000 */
.L_x_30963:
[----:B------:R-:W2:Y:S04]  /*29790*/  LDL R252, [R1+0x820] ;  /* 0x0008200001fc7983 */ /* 0x000ea80000100800 */
[----:B------:R-:W3:Y:S04]  /*297a0*/  LDL R0, [R1+0x824] ;  /* 0x0008240001007983 */ /* 0x000ee80000100800 */
[----:B------:R-:W-:Y:S04]  /*297b0*/  STL.64 [R1+0x858], R126 ;  /* 0x0008587e01007387 */ /* 0x000fe80000100a00 */
[----:B------:R-:W-:Y:S04]  /*297c0*/  STL.64 [R1+0x850], R248 ;  /* 0x000850f801007387 */ /* 0x000fe80000100a00 */
[----:B-----5:R-:W-:Y:S04]  /*297d0*/  STL [R1+0x848], R250 ;  /* 0x000848fa01007387 */ /* 0x020fe80000100800 */
[----:B--2---:R2:W-:Y:S04]  /*297e0*/  SHFL.DOWN PT, R126, R252, 0x2, 0x1f ;  /* 0x08401f00fc7e7f89 */ /* 0x0045e800000e0000 */
[----:B---3--:R3:W4:Y:S04]  /*297f0*/  SHFL.DOWN PT, R127, R0, 0x2, 0x1f ;  /* 0x08401f00007f7f89 */ /* 0x00872800000e0000 */
[----:B--2---:R-:W2:Y:S04]  /*29800*/  LDL R252, [R1+0x818] ;  /* 0x0008180001fc7983 */ /* 0x004ea80000100800 */
[----:B---3--:R-:W3:Y:S04]  /*29810*/  LDL R0, [R1+0x81c] ;  /* 0x00081c0001007983 */ /* 0x008ee80000100800 */
[----:B----4-:R-:W-:Y:S04]  /*29820*/  STL.64 [R1+0x8], R126 ;  /* 0x0000087e01007387 */ /* 0x010fe80000100a00 */
[----:B------:R-:W-:Y:S04]  /*29830*/  SHFL.DOWN PT, R126, R250, 0x2, 0x1f ;  /* 0x08401f00fa7e7f89 */ /* 0x000fe800000e0000 */
[----:B------:R-:W4:Y:S04]  /*29840*/  SHFL.DOWN PT, R127, R251, 0x2, 0x1f ;  /* 0x08401f00fb7f7f89 */ /* 0x000f2800000e0000 */
        /* <DEDUP_REMOVED lines=156> */
[----:B----4-:R4:W-:Y:S04]  /*2a210*/  STL.64 [R1+0x1b0], R126 ;  /* 0x0001b07e01007387 */ /* 0x0109e80000100a00 */
[----:B----4-:R-:W4:Y:S04]  /*2a220*/  LDL R126, [R1+0x810] ;  /* 0x00081000017e7983 */ /* 0x010f280000100800 */
[----:B------:R-:W2:Y:S04]  /*2a230*/  LDL R127, [R1+0x814] ;  /* 0x00081400017f7983 */ /* 0x000ea80000100800 */
[----:B----4-:R-:W-:Y:S04]  /*2a240*/  SHFL.DOWN PT, R126, R126, 0x2, 0x1f ;  /* 0x08401f007e7e7f89 */ /* 0x010fe800000e0000 */
[----:B--2---:R-:W2:Y:S04]  /*2a250*/  SHFL.DOWN PT, R127, R127, 0x2, 0x1f ;  /* 0x08401f007f7f7f89 */ /* 0x004ea800000e0000 */
[----:B--2---:R-:W-:Y:S04]  /*2a260*/  STL.64 [R1+0x200], R126 ;  /* 0x0002007e01007387 */ /* 0x004fe80000100a00 */
[----:B------:R2:W-:Y:S04]  /*2a270*/  SHFL.DOWN PT, R126, R252, 0x2, 0x1f ;  /* 0x08401f00fc7e7f89 */ /* 0x0005e800000e0000 */
        /* <DEDUP_REMOVED lines=75> */
[----:B------:R-:W-:Y:S04]  /*2a730*/  SHFL.DOWN PT, R248, R144, 0x2, 0x1f ;  /* 0x08401f0090f87f89 */ /* 0x000fe800000e0000 */
[----:B------:R-:W0:Y:S04]  /*2a740*/  SHFL.DOWN PT, R249, R145, 0x2, 0x1f ;  /* 0x08401f0091f97f89 */ /* 0x000e2800000e0000 */
[----:B----4-:R-:W-:Y:S04]  /*2a750*/  STL.64 [R1+0x2c8], R126 ;  /* 0x0002c87e01007387 */ /* 0x010fe80000100a00 */
[----:B------:R-:W-:Y:S04]  /*2a760*/  SHFL.DOWN PT, R126, R50, 0x2, 0x1f ;  /* 0x08401f00327e7f89 */ /* 0x000fe800000e0000 */
[----:B------:R-:W4:Y:S04]  /*2a770*/  SHFL.DOWN PT, R127, R51, 0x2, 0x1f ;  /* 0x08401f00337f7f89 */ /* 0x000f2800000e0000 */
[----:B0-----:R-:W-:Y:S04]  /*2a780*/  STL.64 [R1+0x1b8], R248 ;  /* 0x0001b8f801007387 */ /* 0x001fe80000100a00 */
        /* <DEDUP_REMOVED lines=49> */
[----:B------:R-:W-:Y:S04]  /*2aaa0*/  SHFL.DOWN PT, R249, R69, 0x2, 0x1f ;  /* 0x08401f0045f97f89 */ /* 0x000fe800000e0000 */
[----:B----4-:R-:W-:Y:S04]  /*2aab0*/  STL.64 [R1+0x310], R126 ;  /* 0x0003107e01007387 */ /* 0x010fe80000100a00 */
[----:B--2---:R-:W-:Y:S04]  /*2aac0*/  SHFL.DOWN PT, R126, R252, 0x2, 0x1f ;  /* 0x08401f00fc7e7f89 */ /* 0x004fe800000e0000 */
[----:B---3--:R-:W0:Y:S04]  /*2aad0*/  SHFL.DOWN PT, R127, R0, 0x2, 0x1f ;  /* 0x08401f00007f7f89 */ /* 0x008e2800000e0000 */
        /* <DEDUP_REMOVED lines=88> */
[----:B------:R-:W3:Y:S04]  /*2b060*/  S2R R250, SR_LANEID ;  /* 0x0000000000fa7919 */ /* 0x000ee80000000000 */
[----:B0-----:R-:W-:Y:S04]  /*2b070*/  STL.64 [R1+0x3f8], R248 ;  /* 0x0003f8f801007387 */ /* 0x001fe80000100a00 */
[----:B--2---:R-:W-:Y:S04]  /*2b080*/  SHFL.DOWN PT, R248, R126, 0x2, 0x1f ;  /* 0x08401f007ef87f89 */ /* 0x004fe800000e0000 */
[----:B------:R-:W0:Y:S01]  /*2b090*/  SHFL.DOWN PT, R249, R127, 0x2, 0x1f ;  /* 0x08401f007ff97f89 */ /* 0x000e2200000e0000 */
[----:B---3--:R-:W-:-:S03]  /*2b0a0*/  ISETP.GT.AND P0, PT, R250, 0x1d, PT ;  /* 0x0000001dfa00780c */ /* 0x008fc60003f04270 */
[----:B------:R2:W5:Y:S04]  /*2b0b0*/  LDL.LU R250, [R1+0x848] ;  /* 0x0008480001fa7983 */ /* 0x0005680000300800 */
[----:B0-----:R0:W-:Y:S04]  /*2b0c0*/  STL.64 [R1+0x400], R248 ;  /* 0x000400f801007387 */ /* 0x0011e80000100a00 */
[----:B0-----:R2:W5:Y:S01]  /*2b0d0*/  LDL.LU.64 R248, [R1+0x850] ;  /* 0x0008500001f87983 */ /* 0x0015620000300a00 */
[----:B------:R-:W-:Y:S01]  /*2b0e0*/  BSSY B0, `(.L_x_31348) ;  /* 0x000093b000007945 */ /* 0x000fe20003800000 */
[----:B------:R-:W-:Y:S05]  /*2b0f0*/  @P0 BRA `(.L_x_31349) ;  /* 0x0000939000000947 */ /* 0x000fea0003800000 */
[----:B------:R0:W-:Y:S04]  /*2b100*/  STL [R1+0x84c], R3 ;  /* 0x00084c0301007387 */ /* 0x0001e80000100800 */
[----:B------:R3:W-:Y:S04]  /*2b110*/  STL [R1+0x848], R2 ;  /* 0x0008480201007387 */ /* 0x0007e80000100800 */
[----:B------:R4:W-:Y:S04]  /*2b120*/  STL [R1+0x850], R4 ;  /* 0x0008500401007387 */ /* 0x0009e80000100800 */
[----:B0-2---:R-:W2:Y:S04]  /*2b130*/  LDL.LU R3, [R1+0x838] ;  /* 0x0008380001037983 */ /* 0x005ea80000300800 */
[----:B---3--:R-:W4:Y:S04]  /*2b140*/  LDL.LU R2, [R1+0x83c] ;  /* 0x00083c0001027983 */ /* 0x008f280000300800 */
[----:B------:R-:W-:Y:S01]  /*2b150*/  STL [R1+0x838], RZ ;  /* 0x000838ff01007387 */ /* 0x000fe20000100800 */
[----:B--2---:R-:W-:-:S04]  /*2b160*/  FSETP.GT.FTZ.AND P0, PT, R3, R0, PT ;  /* 0x000000000300720b */ /* 0x004fc80003f14000 */
[----:B----4-:R-:W-:Y:S02]  /*2b170*/  FSEL R4, R2, R252, P0 ;  /* 0x000000fc02047208 */ /* 0x010fe40000000000 */
        /* <DEDUP_REMOVED lines=14> */
.L_x_31732:
        /* <DEDUP_REMOVED lines=32> */
.L_x_31351:
[----:B0-----:R-:W2:Y:S01]  /*2b460*/  LDL.LU R252, [R1+0x814] ;  /* 0x0008140001fc7983 */ /* 0x001ea20000300800 */
[----:B------:R-:W-:-:S03]  /*2b470*/  MOV R0, R127 ;  /* 0x0000007f00007202 */ /* 0x000fc60000000f00 */
[----:B--2---:R0:W-:Y:S04]  /*2b480*/  STL [R1+0x828], R252 ;  /* 0x000828fc01007387 */ /* 0x0041e80000100800 */
[----:B0-----:R-:W2:Y:S01]  /*2b490*/  LDL.LU R252, [R1+0x810] ;  /* 0x0008100001fc7983 */ /* 0x001ea20000300800 */
[----:B------:R-:W-:-:S03]  /*2b4a0*/  IMAD.MOV.U32 R127, RZ, RZ, R126 ;  /* 0x000000ffff7f7224 */ /* 0x000fc600078e007e */
[----:B--2---:R0:W-:Y:S04]  /*2b4b0*/  STL [R1+0x814], R252 ;  /* 0x000814fc01007387 */ /* 0x0041e80000100800 */
.L_x_31352:
[----:B------:R-:W-:Y:S05]  /*2b4c0*/  BSYNC B1 ;  /* 0x0000000000017941 */ /* 0x000fea0003800000 */
.L_x_31350:
        /* <DEDUP_REMOVED lines=12> */
.L_x_31354:
[----:B------:R-:W2:Y:S01]  /*2b590*/  LDL.LU R126, [R1+0x828] ;  /* 0x00082800017e7983 */ /* 0x000ea20000300800 */
[----:B0-----:R-:W-:-:S03]  /*2b5a0*/  IMAD.MOV.U32 R252, RZ, RZ, R0 ;  /* 0x000000fffffc7224 */ /* 0x001fc600078e0000 */
[----:B------:R-:W-:Y:S04]  /*2b5b0*/  STL [R1+0x810], R129 ;  /* 0x0008108101007387 */ /* 0x000fe80000100800 */
[----:B--2---:R0:W-:Y:S02]  /*2b5c0*/  STL [R1+0x82c], R126 ;  /* 0x00082c7e01007387 */ /* 0x0041e40000100800 */
[----:B0-----:R-:W-:Y:S02]  /*2b5d0*/  IMAD.MOV.U32 R126, RZ, RZ, R125 ;  /* 0x000000ffff7e7224 */ /* 0x001fe400078e007d */
.L_x_31355:
[----:B------:R-:W-:Y:S05]  /*2b5e0*/  BSYNC B1 ;  /* 0x0000000000017941 */ /* 0x000fea0003800000 */
.L_x_31353:
        /* <DEDUP_REMOVED lines=12> */
.L_x_31357:
[----:B0-----:R-:W2:Y:S01]  /*2b6b0*/  LDL.LU R125, [R1+0x82c] ;  /* 0x00082c00017d7983 */ /* 0x001ea20000300800 */
[----:B------:R-:W-:Y:S02]  /*2b6c0*/  IMAD.MOV.U32 R0, RZ, RZ, R252 ;  /* 0x000000ffff007224 */ /* 0x000fe400078e00fc */
[----:B------:R-:W-:Y:S01]  /*2b6d0*/  IMAD.MOV.U32 R129, RZ, RZ, R128 ;  /* 0x000000ffff817224 */ /* 0x000fe200078e0080 */
[----:B--2---:R0:W-:Y:S02]  /*2b6e0*/  STL [R1+0x828], R125 ;  /* 0x0008287d01007387 */ /* 0x0041e40000100800 */
[----:B0-----:R-:W-:Y:S02]  /*2b6f0*/  IMAD.MOV.U32 R125, RZ, RZ, R124 ;  /* 0x000000ffff7d7224 */ /* 0x001fe400078e007c */
.L_x_31358:
[----:B0-----:R-:W-:Y:S05]  /*2b700*/  BSYNC B1 ;  /* 0x0000000000017941 */ /* 0x001fea0003800000 */
.L_x_31356:
        /* <DEDUP_REMOVED lines=12> */
.L_x_31360:
[----:B0-----:R-:W2:Y:S01]  /*2b7d0*/  LDL.LU R124, [R1+0x828] ;  /* 0x00082800017c7983 */ /* 0x001ea20000300800 */
[----:B------:R-:W-:Y:S02]  /*2b7e0*/  IMAD.MOV.U32 R252, RZ, RZ, R0 ;  /* 0x000000fffffc7224 */ /* 0x000fe400078e0000 */
[----:B------:R-:W-:Y:S01]  /*2b7f0*/  IMAD.MOV.U32 R128, RZ, RZ, R131 ;  /* 0x000000ffff807224 */ /* 0x000fe200078e0083 */
[----:B--2---:R0:W-:Y:S02]  /*2b800*/  STL [R1+0x82c], R124 ;  /* 0x00082c7c01007387 */ /* 0x0041e40000100800 */
[----:B0-----:R-:W-:Y:S02]  /*2b810*/  IMAD.MOV.U32 R124, RZ, RZ, R123 ;  /* 0x000000ffff7c7224 */ /* 0x001fe400078e007b */
.L_x_31361:
[----:B0-----:R-:W-:Y:S05]  /*2b820*/  BSYNC B1 ;  /* 0x0000000000017941 */ /* 0x001fea0003800000 */
.L_x_31359:
        /* <DEDUP_REMOVED lines=12> */
.L_x_31363:
[----:B0-----:R-:W2:Y:S01]  /*2b8f0*/  LDL.LU R123, [R1+0x82c] ;  /* 0x00082c00017b7983 */ /* 0x001ea20000300800 */
[----:B------:R-:W-:Y:S01]  /*2b900*/  MOV R0, R252 ;  /* 0x000000fc00007202 */ /* 0x000fe20000000f00 */
[----:B------:R-:W-:Y:S02]  /*2b910*/  IMAD.MOV.U32 R131, RZ, RZ, R130 ;  /* 0x000000ffff837224 */ /* 0x000fe400078e0082 */
[----:B--2---:R0:W-:Y:S02]  /*2b920*/  STL [R1+0x828], R123 ;  /* 0x0008287b01007387 */ /* 0x0041e40000100800 */
[----:B0-----:R-:W-:Y:S02]  /*2b930*/  IMAD.MOV.U32 R123, RZ, RZ, R122 ;  /* 0x000000ffff7b7224 */ /* 0x001fe400078e007a */
.L_x_31364:
[----:B0-----:R-:W-:Y:S05]  /*2b940*/  BSYNC B1 ;  /* 0x0000000000017941 */ /* 0x001fea0003800000 */
.L_x_31362:
        /* <DEDUP_REMOVED lines=12> */
.L_x_31366:
[----:B0-----:R-:W2:Y:S01]  /*2ba10*/  LDL.LU R122, [R1+0x828] ;  /* 0x00082800017a7983 */ /* 0x001ea20000300800 */
[----:B------:R-:W-:Y:S01]  /*2ba20*/  IMAD.MOV.U32 R252, RZ, RZ, R0 ;  /* 0x000000fffffc7224 */ /* 0x000fe200078e0000 */
[----:B------:R-:W-:Y:S02]  /*2ba30*/  MOV R130, R133 ;  /* 0x0000008500827202 */ /* 0x000fe40000000f00 */
[----:B--2---:R0:W-:Y:S02]  /*2ba40*/  STL [R1+0x82c], R122 ;  /* 0x00082c7a01007387 */ /* 0x0041e40000100800 */
[----:B0-----:R-:W-:Y:S02]  /*2ba50*/  IMAD.MOV.U32 R122, RZ, RZ, R121 ;  /* 0x000000ffff7a7224 */ /* 0x001fe400078e0079 */
.L_x_31367:
[----:B0-----:R-:W-:Y:S05]  /*2ba60*/  BSYNC B1 ;  /* 0x0000000000017941 */ /* 0x001fea0003800000 */
.L_x_31365:
        /* <DEDUP_REMOVED lines=12> */
.L_x_31369:
[----:B0-----:R-:W2:Y:S01]  /*2bb30*/  LDL.LU R121, [R1+0x82c] ;  /* 0x00082c0001797983 */ /* 0x001ea20000300800 */
[----:B------:R-:W-:Y:S02]  /*2bb40*/  IMAD.MOV.U32 R0, RZ, RZ, R252 ;  /* 0x000000ffff007224 */ /* 0x000fe400078e00fc */
[----:B------:R-:W-:Y:S01]  /*2bb50*/  IMAD.MOV.U32 R133, RZ, RZ, R132 ;  /* 0x000000ffff857224 */ /* 0x000fe200078e0084 */
[----:B--2---:R0:W-:Y:S02]  /*2bb60*/  STL [R1+0x828], R121 ;  /* 0x0008287901007387 */ /* 0x0041e40000100800 */
[----:B0-----:R-:W-:Y:S02]  /*2bb70*/  MOV R121, R120 ;  /* 0x0000007800797202 */ /* 0x001fe40000000f00 */
.L_x_31370:
[----:B0-----:R-:W-:Y:S05]  /*2bb80*/  BSYNC B1 ;  /* 0x0000000000017941 */ /* 0x001fea0003800000 */
.L_x_31368:
        /* <DEDUP_REMOVED lines=12> */
.L_x_31372:
[----:B0-----:R-:W2:Y:S01]  /*2bc50*/  LDL.LU R120, [R1+0x828] ;  /* 0x0008280001787983 */ /* 0x001ea20000300800 */
[----:B------:R-:W-:Y:S02]  /*2bc60*/  IMAD.MOV.U32 R252, RZ, RZ, R0 ;  /* 0x000000fffffc7224 */ /* 0x000fe400078e0000 */
[----:B------:R-:W-:Y:S01]  /*2bc70*/  IMAD.MOV.U32 R132, RZ, RZ, R135 ;  /* 0x000000ffff847224 */ /* 0x000fe200078e0087 */
[----:B--2---:R0:W-:Y:S02]  /*2bc80*/  STL [R1+0x82c], R120 ;  /* 0x00082c7801007387 */ /* 0x0041e40000100800 */
[----:B0-----:R-:W-:Y:S02]  /*2bc90*/  IMAD.MOV.U32 R120, RZ, RZ, R119 ;  /* 0x000000ffff787224 */ /* 0x001fe400078e0077 */
.L_x_31373:
[----:B0-----:R-:W-:Y:S05]  /*2bca0*/  BSYNC B1 ;  /* 0x0000000000017941 */ /* 0x001fea0003800000 */
.L_x_31371:
        /* <DEDUP_REMOVED lines=12> */
.L_x_31375:
[----:B0-----:R-:W2:Y:S01]  /*2bd70*/  LDL.LU R119, [R1+0x82c] ;  /* 0x00082c0001777983 */ /* 0x001ea20000300800 */
[----:B------:R-:W-:Y:S02]  /*2bd80*/  IMAD.MOV.U32 R0, RZ, RZ, R252 ;  /* 0x000000ffff007224 */ /* 0x000fe400078e00fc */
[----:B------:R-:W-:Y:S01]  /*2bd90*/  IMAD.MOV.U32 R135, RZ, RZ, R134 ;  /* 0x000000ffff877224 */ /* 0x000fe200078e0086 */
[----:B--2---:R0:W-:Y:S02]  /*2bda0*/  STL [R1+0x828], R119 ;  /* 0x0008287701007387 */ /* 0x0041e40000100800 */
[----:B0-----:R-:W-:Y:S02]  /*2bdb0*/  IMAD.MOV.U32 R119, RZ, RZ, R118 ;  /* 0x000000ffff777224 */ /* 0x001fe400078e0076 */
.L_x_31376:
[----:B0-----:R-:W-:Y:S05]  /*2bdc0*/  BSYNC B1 ;  /* 0x0000000000017941 */ /* 0x001fea0003800000 */
.L_x_31374:
        /* <DEDUP_REMOVED lines=12> */
.L_x_31378:
[----:B0-----:R-:W2:Y:S01]  /*2be90*/  LDL.LU R118, [R1+0x828] ;  /* 0x0008280001767983 */ /* 0x001ea20000300800 */
[----:B------:R-:W-:Y:S02]  /*2bea0*/  IMAD.MOV.U32 R252, RZ, RZ, R0 ;  /* 0x000000fffffc7224 */ /* 0x000fe400078e0000 */
[----:B------:R-:W-:Y:S01]  /*2beb0*/  IMAD.MOV.U32 R134, RZ, RZ, R137 ;  /* 0x000000ffff867224 */ /* 0x000fe200078e0089 */
[----:B--2---:R0:W-:Y:S02]  /*2bec0*/  STL [R1+0x82c], R118 ;  /* 0x00082c7601007387 */ /* 0x0041e40000100800 */
[----:B0-----:R-:W-:Y:S02]  /*2bed0*/  IMAD.MOV.U32 R118, RZ, RZ, R117 ;  /* 0x000000ffff767224 */ /* 0x001fe400078e0075 */
.L_x_31379:
[----:B0-----:R-:W-:Y:S05]  /*2bee0*/  BSYNC B1 ;  /* 0x0000000000017941 */ /* 0x001fea0003800000 */
.L_x_31377:
        /* <DEDUP_REMOVED lines=12> */
.L_x_31381:
[----:B0-----:R-:W2:Y:S01]  /*2bfb0*/  LDL.LU R117, [R1+0x82c] ;  /* 0x00082c0001757983 */ /* 0x001ea20000300800 */
[----:B------:R-:W-:Y:S02]  /*2bfc0*/  IMAD.MOV.U32 R0, RZ, RZ, R252 ;  /* 0x000000ffff007224 */ /* 0x000fe400078e00fc */
[----:B------:R-:W-:Y:S01]  /*2bfd0*/  IMAD.MOV.U32 R137, RZ, RZ, R136 ;  /* 0x000000ffff897224 */ /* 0x000fe200078e0088 */
[----:B--2---:R0:W-:Y:S02]  /*2bfe0*/  STL [R1+0x828], R117 ;  /* 0x0008287501007387 */ /* 0x0041e40000100800 */
[----:B0-----:R-:W-:Y:S02]  /*2bff0*/  IMAD.MOV.U32 R117, RZ, RZ, R116 ;  /* 0x000000ffff757224 */ /* 0x001fe400078e0074 */
.L_x_31382:
[----:B0-----:R-:W-:Y:S05]  /*2c000*/  BSYNC B1 ;  /* 0x0000000000017941 */ /* 0x001fea0003800000 */
.L_x_31380:
        /* <DEDUP_REMOVED lines=12> */
.L_x_31384:
[----:B0-----:R-:W2:Y:S01]  /*2c0d0*/  LDL.LU R116, [R1+0x828] ;  /* 0x0008280001747983 */ /* 0x001ea20000300800 */
[----:B------:R-:W-:Y:S01]  /*2c0e0*/  MOV R252, R0 ;  /* 0x0000000000fc7202 */ /* 0x000fe20000000f00 */
[----:B------:R-:W-:Y:S02]  /*2c0f0*/  IMAD.MOV.U32 R136, RZ, RZ, R139 ;  /* 0x000000ffff887224 */ /* 0x000fe400078e008b */
[----:B--2---:R0:W-:Y:S02]  /*2c100*/  STL [R1+0x82c], R116 ;  /* 0x00082c7401007387 */ /* 0x0041e40000100800 */
[----:B0-----:R-:W-:Y:S02]  /*2c110*/  IMAD.MOV.U32 R116, RZ, RZ, R115 ;  /* 0x000000ffff747224 */ /* 0x001fe400078e0073 */
.L_x_31385:
[----:B0-----:R-:W-:Y:S05]  /*2c120*/  BSYNC B1 ;  /* 0x0000000000017941 */ /* 0x001fea0003800000 */
.L_x_31383:
        /* <DEDUP_REMOVED lines=12> */
.L_x_31387:
[----:B0-----:R-:W2:Y:S01]  /*2c1f0*/  LDL.LU R115, [R1+0x82c] ;  /* 0x00082c0001737983 */ /* 0x001ea20000300800 */
[----:B------:R-:W-:Y:S01]  /*2c200*/  IMAD.MOV.U32 R0, RZ, RZ, R252 ;  /* 0x000000ffff007224 */ /* 0x000fe200078e00fc */
[----:B------:R-:W-:Y:S02]  /*2c210*/  MOV R139, R138 ;  /* 0x0000008a008b7202 */ /* 0x000fe40000000f00 */
[----:B--2---:R0:W-:Y:S02]  /*2c220*/  STL [R1+0x828], R115 ;  /* 0x0008287301007387 */ /* 0x0041e40000100800 */
[----:B0-----:R-:W-:Y:S02]  /*2c230*/  IMAD.MOV.U32 R115, RZ, RZ, R114 ;  /* 0x000000ffff737224 */ /* 0x001fe400078e0072 */
.L_x_31388:
[----:B0-----:R-:W-:Y:S05]  /*2c240*/  BSYNC B1 ;  /* 0x0000000000017941 */ /* 0x001fea0003800000 */
.L_x_31386:
        /* <DEDUP_REMOVED lines=12> */
.L_x_31390:
[----:B0-----:R-:W2:Y:S01]  /*2c310*/  LDL.LU R114, [R1+0x828] ;  /* 0x0008280001727983 */ /* 0x001ea20000300800 */
[----:B------:R-:W-:Y:S02]  /*2c320*/  IMAD.MOV.U32 R252, RZ, RZ, R0 ;  /* 0x000000fffffc7224 */ /* 0x000fe400078e0000 */
[----:B------:R-:W-:Y:S01]  /*2c330*/  IMAD.MOV.U32 R138, RZ, RZ, R141 ;  /* 0x000000ffff8a7224 */ /* 0x000fe200078e008d */
[----:B--2---:R0:W-:Y:S02]  /*2c340*/  STL [R1+0x82c], R114 ;  /* 0x00082c7201007387 */ /* 0x0041e40000100800 */
[----:B0-----:R-:W-:Y:S02]  /*2c350*/  MOV R114, R113 ;  /* 0x0000007100727202 */ /* 0x001fe40000000f00 */
.L_x_31391:
[----:B0-----:R-:W-:Y:S05]  /*2c360*/  BSYNC B1 ;  /* 0x0000000000017941 */ /* 0x001fea0003800000 */
.L_x_31389:
        /* <DEDUP_REMOVED lines=12> */
.L_x_31393:
[----:B0-----:R-:W2:Y:S01]  /*2c430*/  LDL.LU R113, [R1+0x82c] ;  /* 0x00082c0001717983 */ /* 0x001ea20000300800 */
[----:B------:R-:W-:Y:S02]  /*2c440*/  IMAD.MOV.U32 R0, RZ, RZ, R252 ;  /* 0x000000ffff007224 */ /* 0x000fe400078e00fc */
[----:B------:R-:W-:Y:S01]  /*2c450*/  IMAD.MOV.U32 R141, RZ, RZ, R140 ;  /* 0x000000ffff8d7224 */ /* 0x000fe200078e008c */
[----:B--2---:R0:W-:Y:S02]  /*2c460*/  STL [R1+0x828], R113 ;  /* 0x0008287101007387 */ /* 0x0041e40000100800 */
[----:B0-----:R-:W-:Y:S02]  /*2c470*/  IMAD.MOV.U32 R113, RZ, RZ, R112 ;  /* 0x000000ffff717224 */ /* 0x001fe400078e0070 */
.L_x_31394:
[----:B0-----:R-:W-:Y:S05]  /*2c480*/  BSYNC B1 ;  /* 0x0000000000017941 */ /* 0x001fea0003800000 */
.L_x_31392:
        /* <DEDUP_REMOVED lines=12> */
.L_x_31396:
[----:B0-----:R-:W2:Y:S01]  /*2c550*/  LDL.LU R112, [R1+0x828] ;  /* 0x0008280001707983 */ /* 0x001ea20000300800 */
[----:B------:R-:W-:Y:S02]  /*2c560*/  IMAD.MOV.U32 R252, RZ, RZ, R0 ;  /* 0x000000fffffc7224 */ /* 0x000fe400078e0000 */
[----:B------:R-:W-:Y:S01]  /*2c570*/  IMAD.MOV.U32 R140, RZ, RZ, R143 ;  /* 0x000000ffff8c7224 */ /* 0x000fe200078e008f */
[----:B--2---:R0:W-:Y:S02]  /*2c580*/  STL [R1+0x82c], R112 ;  /* 0x00082c7001007387 */ /* 0x0041e40000100800 */
[----:B0-----:R-:W-:Y:S02]  /*2c590*/  IMAD.MOV.U32 R112, RZ, RZ, R111 ;  /* 0x000000ffff707224 */ /* 0x001fe400078e006f */
.L_x_31397:
[----:B0-----:R-:W-:Y:S05]  /*2c5a0*/  BSYNC B1 ;  /* 0x0000000000017941 */ /* 0x001fea0003800000 */
.L_x_31395:
        /* <DEDUP_REMOVED lines=12> */
.L_x_31399:
[----:B0-----:R-:W2:Y:S01]  /*2c670*/  LDL.LU R111, [R1+0x82c] ;  /* 0x00082c00016f7983 */ /* 0x001ea20000300800 */
[----:B------:R-:W-:Y:S02]  /*2c680*/  IMAD.MOV.U32 R0, RZ, RZ, R252 ;  /* 0x000000ffff007224 */ /* 0x000fe400078e00fc */
[----:B------:R-:W-:Y:S01]  /*2c690*/  IMAD.MOV.U32 R143, RZ, RZ, R142 ;  /* 0x000000ffff8f7224 */ /* 0x000fe200078e008e */
[----:B--2---:R0:W-:Y:S02]  /*2c6a0*/  STL [R1+0x828], R111 ;  /* 0x0008286f01007387 */ /* 0x0041e40000100800 */
[----:B0-----:R-:W-:Y:S02]  /*2c6b0*/  IMAD.MOV.U32 R111, RZ, RZ, R110 ;  /* 0x000000ffff6f7224 */ /* 0x001fe400078e006e */
.L_x_31400:
[----:B0-----:R-:W-:Y:S05]  /*2c6c0*/  BSYNC B1 ;  /* 0x0000000000017941 */ /* 0x001fea0003800000 */
.L_x_31398:
        /* <DEDUP_REMOVED lines=12> */
.L_x_31402:
[----:B0-----:R-:W2:Y:S01]  /*2c790*/  LDL.LU R110, [R1+0x828] ;  /* 0x00082800016e7983 */ /* 0x001ea20000300800 */
[----:B------:R-:W-:Y:S02]  /*2c7a0*/  IMAD.MOV.U32 R252, RZ, RZ, R0 ;  /* 0x000000fffffc7224 */ /* 0x000fe400078e0000 */
[----:B------:R-:W-:Y:S01]  /*2c7b0*/  IMAD.MOV.U32 R142, RZ, RZ, R145 ;  /* 0x000000ffff8e7224 */ /* 0x000fe200078e0091 */
[----:B--2---:R0:W-:Y:S02]  /*2c7c0*/  STL [R1+0x82c], R110 ;  /* 0x00082c6e01007387 */ /* 0x0041e40000100800 */
[----:B0-----:R-:W-:Y:S02]  /*2c7d0*/  IMAD.MOV.U32 R110, RZ, RZ, R109 ;  /* 0x000000ffff6e7224 */ /* 0x001fe400078e006d */
.L_x_31403:
[----:B0-----:R-:W-:Y:S05]  /*2c7e0*/  BSYNC B1 ;  /* 0x0000000000017941 */ /* 0x001fea0003800000 */
.L_x_31401:
        /* <DEDUP_REMOVED lines=12> */
.L_x_31405:
[----:B0-----:R-:W2:Y:S01]  /*2c8b0*/  LDL.LU R109, [R1+0x82c] ;  /* 0x00082c00016d7983 */ /* 0x001ea20000300800 */
[----:B------:R-:W-:Y:S01]  /*2c8c0*/  MOV R0, R252 ;  /* 0x000000fc00007202 */ /* 0x000fe20000000f00 */
[----:B------:R-:W-:Y:S02]  /*2c8d0*/  IMAD.MOV.U32 R145, RZ, RZ, R144 ;  /* 0x000000ffff917224 */ /* 0x000fe400078e0090 */
[----:B--2---:R0:W-:Y:S02]  /*2c8e0*/  STL [R1+0x828], R109 ;  /* 0x0008286d01007387 */ /* 0x0041e40000100800 */
[----:B0-----:R-:W-:Y:S02]  /*2c8f0*/  IMAD.MOV.U32 R109, RZ, RZ, R108 ;  /* 0x000000ffff6d7224 */ /* 0x001fe400078e006c */
.L_x_31406:
[----:B0-----:R-:W-:Y:S05]  /*2c900*/  BSYNC B1 ;  /* 0x0000000000017941 */ /* 0x001fea0003800000 */
.L_x_31404:
        /* <DEDUP_REMOVED lines=12> */
.L_x_31408:
[----:B0-----:R-:W2:Y:S01]  /*2c9d0*/  LDL.LU R108, [R1+0x828] ;  /* 0x00082800016c7983 */ /* 0x001ea20000300800 */
[----:B------:R-:W-:Y:S01]  /*2c9e0*/  IMAD.MOV.U32 R252, RZ, RZ, R0 ;  /* 0x000000fffffc7224 */ /* 0x000fe200078e0000 */
[----:B------:R-:W-:Y:S02]  /*2c9f0*/  MOV R144, R147 ;  /* 0x0000009300907202 */ /* 0x000fe40000000f00 */
[----:B--2---:R0:W-:Y:S02]  /*2ca00*/  STL [R1+0x82c], R108 ;  /* 0x00082c6c01007387 */ /* 0x0041e40000100800 */
[----:B0-----:R-:W-:Y:S02]  /*2ca10*/  IMAD.MOV.U32 R108, RZ, RZ, R107 ;  /* 0x000000ffff6c7224 */ /* 0x001fe400078e006b */
.L_x_31409:
[----:B0-----:R-:W-:Y:S05]  /*2ca20*/  BSYNC B1 ;  /* 0x0000000000017941 */ /* 0x001fea0003800000 */
.L_x_31407:
        /* <DEDUP_REMOVED lines=12> */
.L_x_31411:
[----:B0-----:R-:W2:Y:S01]  /*2caf0*/  LDL.LU R107, [R1+0x82c] ;  /* 0x00082c00016b7983 */ /* 0x001ea20000300800 */
[----:B------:R-:W-:Y:S02]  /*2cb00*/  IMAD.MOV.U32 R0, RZ, RZ, R252 ;  /* 0x000000ffff007224 */ /* 0x000fe400078e00fc */
[----:B------:R-:W-:Y:S01]  /*2cb10*/  IMAD.MOV.U32 R147, RZ, RZ, R146 ;  /* 0x000000ffff937224 */ /* 0x000fe200078e0092 */
[----:B--2---:R0:W-:Y:S02]  /*2cb20*/  STL [R1+0x828], R107 ;  /* 0x0008286b01007387 */ /* 0x0041e40000100800 */
[----:B0-----:R-:W-:Y:S02]  /*2cb30*/  MOV R107, R106 ;  /* 0x0000006a006b7202 */ /* 0x001fe40000000f00 */
.L_x_31412:
[----:B0-----:R-:W-:Y:S05]  /*2cb40*/  BSYNC B1 ;  /* 0x0000000000017941 */ /* 0x001fea0003800000 */
.L_x_31410:
        /* <DEDUP_REMOVED lines=12> */
.L_x_31414:
[----:B0-----:R-:W2:Y:S01]  /*2cc10*/  LDL.LU R106, [R1+0x828] ;  /* 0x00082800016a7983 */ /* 0x001ea20000300800 */
[----:B------:R-:W-:Y:S02]  /*2cc20*/  IMAD.MOV.U32 R252, RZ, RZ, R0 ;  /* 0x000000fffffc7224 */ /* 0x000fe400078e0000 */
[----:B------:R-:W-:Y:S01]  /*2cc30*/  IMAD.MOV.U32 R146, RZ, RZ, R149 ;  /* 0x000000ffff927224 */ /* 0x000fe200078e0095 */
[----:B--2---:R0:W-:Y:S02]  /*2cc40*/  STL [R1+0x82c], R106 ;  /* 0x00082c6a01007387 */ /* 0x0041e40000100800 */
[----:B0-----:R-:W-:Y:S02]  /*2cc50*/  IMAD.MOV.U32 R106, RZ, RZ, R105 ;  /* 0x000000ffff6a7224 */ /* 0x001fe400078e0069 */
.L_x_31415:
[----:B0-----:R-:W-:Y:S05]  /*2cc60*/  BSYNC B1 ;  /* 0x0000000000017941 */ /* 0x001fea0003800000 */
.L_x_31413:
        /* <DEDUP_REMOVED lines=12> */
.L_x_31417:
[----:B0-----:R-:W2:Y:S01]  /*2cd30*/  LDL.LU R105, [R1+0x82c] ;  /* 0x00082c0001697983 */ /* 0x001ea20000300800 */
[----:B------:R-:W-:Y:S02]  /*2cd40*/  IMAD.MOV.U32 R0, RZ, RZ, R252 ;  /* 0x000000ffff007224 */ /* 0x000fe400078e00fc */
[----:B------:R-:W-:Y:S01]  /*2cd50*/  IMAD.MOV.U32 R149, RZ, RZ, R148 ;  /* 0x000000ffff957224 */ /* 0x000fe200078e0094 */
[----:B--2---:R0:W-:Y:S02]  /*2cd60*/  STL [R1+0x828], R105 ;  /* 0x0008286901007387 */ /* 0x0041e40000100800 */
[----:B0-----:R-:W-:Y:S02]  /*2cd70*/  IMAD.MOV.U32 R105, RZ, RZ, R104 ;  /* 0x000000ffff697224 */ /* 0x001fe400078e0068 */
.L_x_31418:
[----:B0-----:R-:W-:Y:S05]  /*2cd80*/  BSYNC B1 ;  /* 0x0000000000017941 */ /* 0x001fea0003800000 */
.L_x_31416:
        /* <DEDUP_REMOVED lines=12> */
.L_x_31420:
[----:B0-----:R-:W2:Y:S01]  /*2ce50*/  LDL.LU R104, [R1+0x828] ;  /* 0x0008280001687983 */ /* 0x001ea20000300800 */
[----:B------:R-:W-:Y:S02]  /*2ce60*/  IMAD.MOV.U32 R252, RZ, RZ, R0 ;  /* 0x000000fffffc7224 */ /* 0x000fe400078e0000 */
[----:B------:R-:W-:Y:S01]  /*2ce70*/  IMAD.MOV.U32 R148, RZ, RZ, R151 ;  /* 0x000000ffff947224 */ /* 0x000fe200078e0097 */
[----:B--2---:R0:W-:Y:S02]  /*2ce80*/  STL [R1+0x82c], R104 ;  /* 0x00082c6801007387 */ /* 0x0041e40000100800 */
[----:B0-----:R-:W-:Y:S02]  /*2ce90*/  IMAD.MOV.U32 R104, RZ, RZ, R103 ;  /* 0x000000ffff687224 */ /* 0x001fe400078e0067 */
.L_x_31421:
[----:B0-----:R-:W-:Y:S05]  /*2cea0*/  BSYNC B1 ;  /* 0x0000000000017941 */ /* 0x001fea0003800000 */
.L_x_31419:
        /* <DEDUP_REMOVED lines=12> */
.L_x_31423:
[----:B0-----:R-:W2:Y:S01]  /*2cf70*/  LDL.LU R103, [R1+0x82c] ;  /* 0x00082c0001677983 */ /* 0x001ea20000300800 */
[----:B------:R-:W-:Y:S02]  /*2cf80*/  IMAD.MOV.U32 R0, RZ, RZ, R252 ;  /* 0x000000ffff007224 */ /* 0x000fe400078e00fc */
[----:B------:R-:W-:Y:S01]  /*2cf90*/  IMAD.MOV.U32 R151, RZ, RZ, R150 ;  /* 0x000000ffff977224 */ /* 0x000fe200078e0096 */
[----:B--2---:R0:W-:Y:S02]  /*2cfa0*/  STL [R1+0x828], R103 ;  /* 0x0008286701007387 */ /* 0x0041e40000100800 */
[----:B0-----:R-:W-:Y:S02]  /*2cfb0*/  IMAD.MOV.U32 R103, RZ, RZ, R102 ;  /* 0x000000ffff677224 */ /* 0x001fe400078e0066 */
.L_x_31424:
[----:B0-----:R-:W-:Y:S05]  /*2cfc0*/  BSYNC B1 ;  /* 0x0000000000017941 */ /* 0x001fea0003800000 */
.L_x_31422:
        /* <DEDUP_REMOVED lines=12> */
.L_x_31426:
[----:B0-----:R-:W2:Y:S01]  /*2d090*/  LDL.LU R102, [R1+0x828] ;  /* 0x0008280001667983 */ /* 0x001ea20000300800 */
[----:B------:R-:W-:Y:S01]  /*2d0a0*/  MOV R252, R0 ;  /* 0x0000000000fc7202 */ /* 0x000fe20000000f00 */
[----:B------:R-:W-:Y:S02]  /*2d0b0*/  IMAD.MOV.U32 R150, RZ, RZ, R153 ;  /* 0x000000ffff967224 */ /* 0x000fe400078e0099 */
[----:B--2---:R0:W-:Y:S02]  /*2d0c0*/  STL [R1+0x82c], R102 ;  /* 0x00082c6601007387 */ /* 0x0041e40000100800 */
[----:B0-----:R-:W-:Y:S02]  /*2d0d0*/  IMAD.MOV.U32 R102, RZ, RZ, R101 ;  /* 0x000000ffff667224 */ /* 0x001fe400078e0065 */
.L_x_31427:
[----:B0-----:R-:W-:Y:S05]  /*2d0e0*/  BSYNC B1 ;  /* 0x0000000000017941 */ /* 0x001fea0003800000 */
.L_x_31425:
        /* <DEDUP_REMOVED lines=12> */
.L_x_31429:
[----:B0-----:R-:W2:Y:S01]  /*2d1b0*/  LDL.LU R101, [R1+0x82c] ;  /* 0x00082c0001657983 */ /* 0x001ea20000300800 */
[----:B------:R-:W-:Y:S01]  /*2d1c0*/  IMAD.MOV.U32 R0, RZ, RZ, R252 ;  /* 0x000000ffff007224 */ /* 0x000fe200078e00fc */
[----:B------:R-:W-:Y:S02]  /*2d1d0*/  MOV R153, R152 ;  /* 0x0000009800997202 */ /* 0x000fe40000000f00 */
[----:B--2---:R0:W-:Y:S02]  /*2d1e0*/  STL [R1+0x828], R101 ;  /* 0x0008286501007387 */ /* 0x0041e40000100800 */
[----:B0-----:R-:W-:Y:S02]  /*2d1f0*/  IMAD.MOV.U32 R101, RZ, RZ, R100 ;  /* 0x000000ffff657224 */ /* 0x001fe400078e0064 */
.L_x_31430:
[----:B0-----:R-:W-:Y:S05]  /*2d200*/  BSYNC B1 ;  /* 0x0000000000017941 */ /* 0x001fea0003800000 */
.L_x_31428:
        /* <DEDUP_REMOVED lines=12> */
.L_x_31432:
[----:B0-----:R-:W2:Y:S01]  /*2d2d0*/  LDL.LU R100, [R1+0x828] ;  /* 0x0008280001647983 */ /* 0x001ea20000300800 */
[----:B------:R-:W-:Y:S02]  /*2d2e0*/  IMAD.MOV.U32 R252, RZ, RZ, R0 ;  /* 0x000000fffffc7224 */ /* 0x000fe400078e0000 */
[----:B------:R-:W-:Y:S01]  /*2d2f0*/  IMAD.MOV.U32 R152, RZ, RZ, R155 ;  /* 0x000000ffff987224 */ /* 0x000fe200078e009b */
[----:B--2---:R0:W-:Y:S02]  /*2d300*/  STL [R1+0x82c], R100 ;  /* 0x00082c6401007387 */ /* 0x0041e40000100800 */
[----:B0-----:R-:W-:Y:S02]  /*2d310*/  MOV R100, R99 ;  /* 0x0000006300647202 */ /* 0x001fe40000000f00 */
.L_x_31433:
[----:B0-----:R-:W-:Y:S05]  /*2d320*/  BSYNC B1 ;  /* 0x0000000000017941 */ /* 0x001fea0003800000 */
.L_x_31431:
        /* <DEDUP_REMOVED lines=12> */
.L_x_31435:
[----:B0-----:R-:W2:Y:S01]  /*2d3f0*/  LDL.LU R99, [R1+0x82c] ;  /* 0x00082c0001637983 */ /* 0x001ea20000300800 */
[----:B------:R-:W-:Y:S02]  /*2d400*/  IMAD.MOV.U32 R0, RZ, RZ, R252 ;  /* 0x000000ffff007224 */ /* 0x000fe400078e00fc */
[----:B------:R-:W-:Y:S01]  /*2d410*/  IMAD.MOV.U32 R155, RZ, RZ, R154 ;  /* 0x000000ffff9b7224 */ /* 0x000fe200078e009a */
[----:B--2---:R0:W-:Y:S02]  /*2d420*/  STL [R1+0x828], R99 ;  /* 0x0008286301007387 */ /* 0x0041e40000100800 */
[----:B0-----:R-:W-:Y:S02]  /*2d430*/  IMAD.MOV.U32 R99, RZ, RZ, R98 ;  /* 0x000000ffff637224 */ /* 0x001fe400078e0062 */
.L_x_31436:
[----:B0-----:R-:W-:Y:S05]  /*2d440*/  BSYNC B1 ;  /* 0x0000000000017941 */ /* 0x001fea0003800000 */
.L_x_31434:
        /* <DEDUP_REMOVED lines=12> */
.L_x_31438:
[----:B0-----:R-:W2:Y:S01]  /*2d510*/  LDL.LU R98, [R1+0x828] ;  /* 0x0008280001627983 */ /* 0x001ea20000300800 */
[----:B------:R-:W-:Y:S02]  /*2d520*/  IMAD.MOV.U32 R252, RZ, RZ, R0 ;  /* 0x000000fffffc7224 */ /* 0x000fe400078e0000 */
[----:B------:R-:W-:Y:S01]  /*2d530*/  IMAD.MOV.U32 R154, RZ, RZ, R157 ;  /* 0x000000ffff9a7224 */ /* 0x000fe200078e009d */
[----:B--2---:R0:W-:Y:S02]  /*2d540*/  STL [R1+0x82c], R98 ;  /* 0x00082c6201007387 */ /* 0x0041e40000100800 */
[----:B0-----:R-:W-:Y:S02]  /*2d550*/  IMAD.MOV.U32 R98, RZ, RZ, R97 ;  /* 0x000000ffff627224 */ /* 0x001fe400078e0061 */
.L_x_31439:
[----:B0-----:R-:W-:Y:S05]  /*2d560*/  BSYNC B1 ;  /* 0x0000000000017941 */ /* 0x001fea0003800000 */
.L_x_31437:
        /* <DEDUP_REMOVED lines=12> */
.L_x_31441:
[----:B0-----:R-:W2:Y:S01]  /*2d630*/  LDL.LU R97, [R1+0x82c] ;  /* 0x00082c0001617983 */ /* 0x001ea20000300800 */
[----:B------:R-:W-:Y:S02]  /*2d640*/  IMAD.MOV.U32 R0, RZ, RZ, R252 ;  /* 0x000000ffff007224 */ /* 0x000fe400078e00fc */
[----:B------:R-:W-:Y:S01]  /*2d650*/  IMAD.MOV.U32 R157, RZ, RZ, R156 ;  /* 0x000000ffff9d7224 */ /* 0x000fe200078e009c */
[----:B--2---:R0:W-:Y:S02]  /*2d660*/  STL [R1+0x828], R97 ;  /* 0x0008286101007387 */ /* 0x0041e40000100800 */
[----:B0-----:R-:W-:Y:S02]  /*2d670*/  IMAD.MOV.U32 R97, RZ, RZ, R96 ;  /* 0x000000ffff617224 */ /* 0x001fe400078e0060 */
.L_x_31442:
[----:B0-----:R-:W-:Y:S05]  /*2d680*/  BSYNC B1 ;  /* 0x0000000000017941 */ /* 0x001fea0003800000 */
.L_x_31440:
        /* <DEDUP_REMOVED lines=12> */
.L_x_31444:
[----:B0-----:R-:W2:Y:S01]  /*2d750*/  LDL.LU R96, [R1+0x828] ;  /* 0x0008280001607983 */ /* 0x001ea20000300800 */
[----:B------:R-:W-:Y:S02]  /*2d760*/  IMAD.MOV.U32 R252, RZ, RZ, R0 ;  /* 0x000000fffffc7224 */ /* 0x000fe400078e0000 */
[----:B------:R-:W-:Y:S01]  /*2d770*/  IMAD.MOV.U32 R156, RZ, RZ, R159 ;  /* 0x000000ffff9c7224 */ /* 0x000fe200078e009f */
[----:B--2---:R0:W-:Y:S02]  /*2d780*/  STL [R1+0x82c], R96 ;  /* 0x00082c6001007387 */ /* 0x0041e40000100800 */
[----:B0-----:R-:W-:Y:S02]  /*2d790*/  IMAD.MOV.U32 R96, RZ, RZ, R95 ;  /* 0x000000ffff607224 */ /* 0x001fe400078e005f */
.L_x_31445:
[----:B0-----:R-:W-:Y:S05]  /*2d7a0*/  BSYNC B1 ;  /* 0x0000000000017941 */ /* 0x001fea0003800000 */
.L_x_31443:
        /* <DEDUP_REMOVED lines=12> */
.L_x_31447:
[----:B0-----:R-:W2:Y:S01]  /*2d870*/  LDL.LU R95, [R1+0x82c] ;  /* 0x00082c00015f7983 */ /* 0x001ea20000300800 */
[----:B------:R-:W-:Y:S01]  /*2d880*/  MOV R0, R252 ;  /* 0x000000fc00007202 */ /* 0x000fe20000000f00 */
[----:B------:R-:W-:Y:S02]  /*2d890*/  IMAD.MOV.U32 R159, RZ, RZ, R158 ;  /* 0x000000ffff9f7224 */ /* 0x000fe400078e009e */
[----:B--2---:R0:W-:Y:S02]  /*2d8a0*/  STL [R1+0x828], R95 ;  /* 0x0008285f01007387 */ /* 0x0041e40000100800 */
[----:B0-----:R-:W-:Y:S02]  /*2d8b0*/  IMAD.MOV.U32 R95, RZ, RZ, R94 ;  /* 0x000000ffff5f7224 */ /* 0x001fe400078e005e */
.L_x_31448:
[----:B0-----:R-:W-:Y:S05]  /*2d8c0*/  BSYNC B1 ;  /* 0x0000000000017941 */ /* 0x001fea0003800000 */
.L_x_31446:
        /* <DEDUP_REMOVED lines=12> */
.L_x_31450:
[----:B0-----:R-:W2:Y:S01]  /*2d990*/  LDL.LU R94, [R1+0x828] ;  /* 0x00082800015e7983 */ /* 0x001ea20000300800 */
[----:B------:R-:W-:Y:S01]  /*2d9a0*/  IMAD.MOV.U32 R252, RZ, RZ, R0 ;  /* 0x000000fffffc7224 */ /* 0x000fe200078e0000 */
[----:B------:R-:W-:Y:S02]  /*2d9b0*/  MOV R158, R161 ;  /* 0x000000a1009e7202 */ /* 0x000fe40000000f00 */
[----:B--2---:R0:W-:Y:S02]  /*2d9c0*/  STL [R1+0x82c], R94 ;  /* 0x00082c5e01007387 */ /* 0x0041e40000100800 */
[----:B0-----:R-:W-:Y:S02]  /*2d9d0*/  IMAD.MOV.U32 R94, RZ, RZ, R93 ;  /* 0x000000ffff5e7224 */ /* 0x001fe400078e005d */
.L_x_31451:
[----:B0-----:R-:W-:Y:S05]  /*2d9e0*/  BSYNC B1 ;  /* 0x0000000000017941 */ /* 0x001fea0003800000 */
.L_x_31449:
        /* <DEDUP_REMOVED lines=12> */
.L_x_31453:
[----:B0-----:R-:W2:Y:S01]  /*2dab0*/  LDL.LU R93, [R1+0x82c] ;  /* 0x00082c00015d7983 */ /* 0x001ea20000300800 */
[----:B------:R-:W-:Y:S02]  /*2dac0*/  IMAD.MOV.U32 R0, RZ, RZ, R252 ;  /* 0x000000ffff007224 */ /* 0x000fe400078e00fc */
[----:B------:R-:W-:Y:S01]  /*2dad0*/  IMAD.MOV.U32 R161, RZ, RZ, R160 ;  /* 0x000000ffffa17224 */ /* 0x000fe200078e00a0 */
[----:B--2---:R0:W-:Y:S02]  /*2dae0*/  STL [R1+0x828], R93 ;  /* 0x0008285d01007387 */ /* 0x0041e40000100800 */
[----:B0-----:R-:W-:Y:S02]  /*2daf0*/  MOV R93, R92 ;  /* 0x0000005c005d7202 */ /* 0x001fe40000000f00 */
.L_x_31454:
[----:B0-----:R-:W-:Y:S05]  /*2db00*/  BSYNC B1 ;  /* 0x0000000000017941 */ /* 0x001fea0003800000 */
.L_x_31452:
        /* <DEDUP_REMOVED lines=12> */
.L_x_31456:
[----:B0-----:R-:W2:Y:S01]  /*2dbd0*/  LDL.LU R92, [R1+0x828] ;  /* 0x00082800015c7983 */ /* 0x001ea20000300800 */
[----:B------:R-:W-:Y:S02]  /*2dbe0*/  IMAD.MOV.U32 R252, RZ, RZ, R0 ;  /* 0x000000fffffc7224 */ /* 0x000fe400078e0000 */
[----:B------:R-:W-:Y:S01]  /*2dbf0*/  IMAD.MOV.U32 R160, RZ, RZ, R163 ;  /* 0x000000ffffa07224 */ /* 0x000fe200078e00a3 */
[----:B--2---:R0:W-:Y:S02]  /*2dc00*/  STL [R1+0x82c], R92 ;  /* 0x00082c5c01007387 */ /* 0x0041e40000100800 */
[----:B0-----:R-:W-:Y:S02]  /*2dc10*/  IMAD.MOV.U32 R92, RZ, RZ, R91 ;  /* 0x000000ffff5c7224 */ /* 0x001fe400078e005b */
.L_x_31457:
[----:B0-----:R-:W-:Y:S05]  /*2dc20*/  BSYNC B1 ;  /* 0x0000000000017941 */ /* 0x001fea0003800000 */
.L_x_31455:
        /* <DEDUP_REMOVED lines=12> */
.L_x_31459:
[----:B0-----:R-:W2:Y:S01]  /*2dcf0*/  LDL.LU R91, [R1+0x82c] ;  /* 0x00082c00015b7983 */ /* 0x001ea20000300800 */
[----:B------:R-:W-:Y:S02]  /*2dd00*/  IMAD.MOV.U32 R0, RZ, RZ, R252 ;  /* 0x000000ffff007224 */ /* 0x000fe400078e00fc */
[----:B------:R-:W-:Y:S01]  /*2dd10*/  IMAD.MOV.U32 R163, RZ, RZ, R162 ;  /* 0x000000ffffa37224 */ /* 0x000fe200078e00a2 */
[----:B--2---:R0:W-:Y:S02]  /*2dd20*/  STL [R1+0x828], R91 ;  /* 0x0008285b01007387 */ /* 0x0041e40000100800 */
[----:B0-----:R-:W-:Y:S02]  /*2dd30*/  IMAD.MOV.U32 R91, RZ, RZ, R90 ;  /* 0x000000ffff5b7224 */ /* 0x001fe400078e005a */
.L_x_31460:
[----:B0-----:R-:W-:Y:S05]  /*2dd40*/  BSYNC B1 ;  /* 0x0000000000017941 */ /* 0x001fea0003800000 */
.L_x_31458:
        /* <DEDUP_REMOVED lines=12> */
.L_x_31462:
[----:B0-----:R-:W2:Y:S01]  /*2de10*/  LDL.LU R90, [R1+0x828] ;  /* 0x00082800015a7983 */ /* 0x001ea20000300800 */
[----:B------:R-:W-:Y:S02]  /*2de20*/  IMAD.MOV.U32 R252, RZ, RZ, R0 ;  /* 0x000000fffffc7224 */ /* 0x000fe400078e0000 */
[----:B------:R-:W-:Y:S01]  /*2de30*/  IMAD.MOV.U32 R162, RZ, RZ, R165 ;  /* 0x000000ffffa27224 */ /* 0x000fe200078e00a5 */
[----:B--2---:R0:W-:Y:S02]  /*2de40*/  STL [R1+0x82c], R90 ;  /* 0x00082c5a01007387 */ /* 0x0041e40000100800 */
[----:B0-----:R-:W-:Y:S02]  /*2de50*/  IMAD.MOV.U32 R90, RZ, RZ, R89 ;  /* 0x000000ffff5a7224 */ /* 0x001fe400078e0059 */
.L_x_31463:
[----:B0-----:R-:W-:Y:S05]  /*2de60*/  BSYNC B1 ;  /* 0x0000000000017941 */ /* 0x001fea0003800000 */
.L_x_31461:
        /* <DEDUP_REMOVED lines=12> */
.L_x_31465:
[----:B0-----:R-:W2:Y:S01]  /*2df30*/  LDL.LU R89, [R1+0x82c] ;  /* 0x00082c0001597983 */ /* 0x001ea20000300800 */
[----:B------:R-:W-:Y:S02]  /*2df40*/  IMAD.MOV.U32 R0, RZ, RZ, R252 ;  /* 0x000000ffff007224 */ /* 0x000fe400078e00fc */
[----:B------:R-:W-:Y:S01]  /*2df50*/  IMAD.MOV.U32 R165, RZ, RZ, R164 ;  /* 0x000000ffffa57224 */ /* 0x000fe200078e00a4 */
[----:B--2---:R0:W-:Y:S02]  /*2df60*/  STL [R1+0x828], R89 ;  /* 0x0008285901007387 */ /* 0x0041e40000100800 */
[----:B0-----:R-:W-:Y:S02]  /*2df70*/  IMAD.MOV.U32 R89, RZ, RZ, R88 ;  /* 0x000000ffff597224 */ /* 0x001fe400078e0058 */
.L_x_31466:
[----:B0-----:R-:W-:Y:S05]  /*2df80*/  BSYNC B1 ;  /* 0x0000000000017941 */ /* 0x001fea0003800000 */
.L_x_31464:
        /* <DEDUP_REMOVED lines=12> */
.L_x_31468:
[----:B0-----:R-:W2:Y:S01]  /*2e050*/  LDL.LU R88, [R1+0x828] ;  /* 0x0008280001587983 */ /* 0x001ea20000300800 */
[----:B------:R-:W-:Y:S01]  /*2e060*/  MOV R252, R0 ;  /* 0x0000000000fc7202 */ /* 0x000fe20000000f00 */
[----:B------:R-:W-:Y:S02]  /*2e070*/  IMAD.MOV.U32 R164, RZ, RZ, R167 ;  /* 0x000000ffffa47224 */ /* 0x000fe400078e00a7 */
[----:B--2---:R0:W-:Y:S02]  /*2e080*/  STL [R1+0x82c], R88 ;  /* 0x00082c5801007387 */ /* 0x0041e40000100800 */
[----:B0-----:R-:W-:Y:S02]  /*2e090*/  IMAD.MOV.U32 R88, RZ, RZ, R87 ;  /* 0x000000ffff587224 */ /* 0x001fe400078e0057 */
.L_x_31469:
[----:B0-----:R-:W-:Y:S05]  /*2e0a0*/  BSYNC B1 ;  /* 0x0000000000017941 */ /* 0x001fea0003800000 */
.L_x_31467:
        /* <DEDUP_REMOVED lines=12> */
.L_x_31471:
[----:B0-----:R-:W2:Y:S01]  /*2e170*/  LDL.LU R87, [R1+0x82c] ;  /* 0x00082c0001577983 */ /* 0x001ea20000300800 */
[----:B------:R-:W-:Y:S01]  /*2e180*/  IMAD.MOV.U32 R0, RZ, RZ, R252 ;  /* 0x000000ffff007224 */ /* 0x000fe200078e00fc */
[----:B------:R-:W-:Y:S02]  /*2e190*/  MOV R167, R166 ;  /* 0x000000a600a77202 */ /* 0x000fe40000000f00 */
[----:B--2---:R0:W-:Y:S02]  /*2e1a0*/  STL [R1+0x828], R87 ;  /* 0x0008285701007387 */ /* 0x0041e40000100800 */
[----:B0-----:R-:W-:Y:S02]  /*2e1b0*/  IMAD.MOV.U32 R87, RZ, RZ, R86 ;  /* 0x000000ffff577224 */ /* 0x001fe400078e0056 */
.L_x_31472:
[----:B0-----:R-:W-:Y:S05]  /*2e1c0*/  BSYNC B1 ;  /* 0x0000000000017941 */ /* 0x001fea0003800000 */
.L_x_31470:
        /* <DEDUP_REMOVED lines=12> */
.L_x_31474:
[----:B0-----:R-:W2:Y:S01]  /*2e290*/  LDL.LU R86, [R1+0x828] ;  /* 0x0008280001567983 */ /* 0x001ea20000300800 */
[----:B------:R-:W-:Y:S02]  /*2e2a0*/  IMAD.MOV.U32 R252, RZ, RZ, R0 ;  /* 0x000000fffffc7224 */ /* 0x000fe400078e0000 */
[----:B------:R-:W-:Y:S01]  /*2e2b0*/  IMAD.MOV.U32 R166, RZ, RZ, R169 ;  /* 0x000000ffffa67224 */ /* 0x000fe200078e00a9 */
[----:B--2---:R0:W-:Y:S02]  /*2e2c0*/  STL [R1+0x82c], R86 ;  /* 0x00082c5601007387 */ /* 0x0041e40000100800 */
[----:B0-----:R-:W-:Y:S02]  /*2e2d0*/  MOV R86, R85 ;  /* 0x0000005500567202 */ /* 0x001fe40000000f00 */
.L_x_31475:
[----:B0-----:R-:W-:Y:S05]  /*2e2e0*/  BSYNC B1 ;  /* 0x0000000000017941 */ /* 0x001fea0003800000 */
.L_x_31473:
        /* <DEDUP_REMOVED lines=12> */
.L_x_31477:
[----:B0-----:R-:W2:Y:S01]  /*2e3b0*/  LDL.LU R85, [R1+0x82c] ;  /* 0x00082c0001557983 */ /* 0x001ea20000300800 */
[----:B------:R-:W-:Y:S02]  /*2e3c0*/  IMAD.MOV.U32 R0, RZ, RZ, R252 ;  /* 0x000000ffff007224 */ /* 0x000fe400078e00fc */
[----:B------:R-:W-:Y:S01]  /*2e3d0*/  IMAD.MOV.U32 R169, RZ, RZ, R168 ;  /* 0x000000ffffa97224 */ /* 0x000fe200078e00a8 */
[----:B--2---:R0:W-:Y:S02]  /*2e3e0*/  STL [R1+0x828], R85 ;  /* 0x0008285501007387 */ /* 0x0041e40000100800 */
[----:B0-----:R-:W-:Y:S02]  /*2e3f0*/  IMAD.MOV.U32 R85, RZ, RZ, R84 ;  /* 0x000000ffff557224 */ /* 0x001fe400078e0054 */
.L_x_31478:
[----:B0-----:R-:W-:Y:S05]  /*2e400*/  BSYNC B1 ;  /* 0x0000000000017941 */ /* 0x001fea0003800000 */
.L_x_31476:
        /* <DEDUP_REMOVED lines=12> */
.L_x_31480:
[----:B0-----:R-:W2:Y:S01]  /*2e4d0*/  LDL.LU R84, [R1+0x828] ;  /* 0x0008280001547983 */ /* 0x001ea20000300800 */
[----:B------:R-:W-:Y:S02]  /*2e4e0*/  IMAD.MOV.U32 R252, RZ, RZ, R0 ;  /* 0x000000fffffc7224 */ /* 0x000fe400078e0000 */
[----:B------:R-:W-:Y:S01]  /*2e4f0*/  IMAD.MOV.U32 R168, RZ, RZ, R171 ;  /* 0x000000ffffa87224 */ /* 0x000fe200078e00ab */
[----:B--2---:R0:W-:Y:S02]  /*2e500*/  STL [R1+0x82c], R84 ;  /* 0x00082c5401007387 */ /* 0x0041e40000100800 */
[----:B0-----:R-:W-:Y:S02]  /*2e510*/  IMAD.MOV.U32 R84, RZ, RZ, R83 ;  /* 0x000000ffff547224 */ /* 0x001fe400078e0053 */
.L_x_31481:
[----:B0-----:R-:W-:Y:S05]  /*2e520*/  BSYNC B1 ;  /* 0x0000000000017941 */ /* 0x001fea0003800000 */
.L_x_31479:
        /* <DEDUP_REMOVED lines=12> */
.L_x_31483:
[----:B0-----:R-:W2:Y:S01]  /*2e5f0*/  LDL.LU R83, [R1+0x82c] ;  /* 0x00082c0001537983 */ /* 0x001ea20000300800 */
[----:B------:R-:W-:Y:S02]  /*2e600*/  IMAD.MOV.U32 R0, RZ, RZ, R252 ;  /* 0x000000ffff007224 */ /* 0x000fe400078e00fc */
[----:B------:R-:W-:Y:S01]  /*2e610*/  IMAD.MOV.U32 R171, RZ, RZ, R170 ;  /* 0x000000ffffab7224 */ /* 0x000fe200078e00aa */
[----:B--2---:R0:W-:Y:S02]  /*2e620*/  STL [R1+0x828], R83 ;  /* 0x0008285301007387 */ /* 0x0041e40000100800 */
[----:B0-----:R-:W-:Y:S02]  /*2e630*/  IMAD.MOV.U32 R83, RZ, RZ, R82 ;  /* 0x000000ffff537224 */ /* 0x001fe400078e0052 */
.L_x_31484:
[----:B0-----:R-:W-:Y:S05]  /*2e640*/  BSYNC B1 ;  /* 0x0000000000017941 */ /* 0x001fea0003800000 */
.L_x_31482:
        /* <DEDUP_REMOVED lines=12> */
.L_x_31486:
[----:B0-----:R-:W2:Y:S01]  /*2e710*/  LDL.LU R82, [R1+0x828] ;  /* 0x0008280001527983 */ /* 0x001ea20000300800 */
[----:B------:R-:W-:Y:S02]  /*2e720*/  IMAD.MOV.U32 R252, RZ, RZ, R0 ;  /* 0x000000fffffc7224 */ /* 0x000fe400078e0000 */
[----:B------:R-:W-:Y:S01]  /*2e730*/  IMAD.MOV.U32 R170, RZ, RZ, R173 ;  /* 0x000000ffffaa7224 */ /* 0x000fe200078e00ad */
[----:B--2---:R0:W-:Y:S02]  /*2e740*/  STL [R1+0x82c], R82 ;  /* 0x00082c5201007387 */ /* 0x0041e40000100800 */
[----:B0-----:R-:W-:Y:S02]  /*2e750*/  IMAD.MOV.U32 R82, RZ, RZ, R81 ;  /* 0x000000ffff527224 */ /* 0x001fe400078e0051 */
.L_x_31487:
[----:B0-----:R-:W-:Y:S05]  /*2e760*/  BSYNC B1 ;  /* 0x0000000000017941 */ /* 0x001fea0003800000 */
.L_x_31485:
        /* <DEDUP_REMOVED lines=12> */
.L_x_31489:
[----:B0-----:R-:W2:Y:S01]  /*2e830*/  LDL.LU R81, [R1+0x82c] ;  /* 0x00082c0001517983 */ /* 0x001ea20000300800 */
[----:B------:R-:W-:Y:S01]  /*2e840*/  MOV R0, R252 ;  /* 0x000000fc00007202 */ /* 0x000fe20000000f00 */
[----:B------:R-:W-:Y:S02]  /*2e850*/  IMAD.MOV.U32 R173, RZ, RZ, R172 ;  /* 0x000000ffffad7224 */ /* 0x000fe400078e00ac */
[----:B--2---:R0:W-:Y:S02]  /*2e860*/  STL [R1+0x828], R81 ;  /* 0x0008285101007387 */ /* 0x0041e40000100800 */
[----:B0-----:R-:W-:Y:S02]  /*2e870*/  IMAD.MOV.U32 R81, RZ, RZ, R80 ;  /* 0x000000ffff517224 */ /* 0x001fe400078e0050 */
.L_x_31490:
[----:B0-----:R-:W-:Y:S05]  /*2e880*/  BSYNC B1 ;  /* 0x0000000000017941 */ /* 0x001fea0003800000 */
.L_x_31488:
        /* <DEDUP_REMOVED lines=12> */
.L_x_31492:
[----:B0-----:R-:W2:Y:S01]  /*2e950*/  LDL.LU R80, [R1+0x828] ;  /* 0x0008280001507983 */ /* 0x001ea20000300800 */
[----:B------:R-:W-:Y:S01]  /*2e960*/  IMAD.MOV.U32 R252, RZ, RZ, R0 ;  /* 0x000000fffffc7224 */ /* 0x000fe200078e0000 */
[----:B------:R-:W-:Y:S02]  /*2e970*/  MOV R172, R175 ;  /* 0x000000af00ac7202 */ /* 0x000fe40000000f00 */
[----:B--2---:R0:W-:Y:S02]  /*2e980*/  STL [R1+0x82c], R80 ;  /* 0x00082c5001007387 */ /* 0x0041e40000100800 */
[----:B0-----:R-:W-:Y:S02]  /*2e990*/  IMAD.MOV.U32 R80, RZ, RZ, R79 ;  /* 0x000000ffff507224 */ /* 0x001fe400078e004f */
.L_x_31493:
[----:B0-----:R-:W-:Y:S05]  /*2e9a0*/  BSYNC B1 ;  /* 0x0000000000017941 */ /* 0x001fea0003800000 */
.L_x_31491:
        /* <DEDUP_REMOVED lines=12> */
.L_x_31495:
[----:B0-----:R-:W2:Y:S01]  /*2ea70*/  LDL.LU R79, [R1+0x82c] ;  /* 0x00082c00014f7983 */ /* 0x001ea20000300800 */
[----:B------:R-:W-:Y:S02]  /*2ea80*/  IMAD.MOV.U32 R0, RZ, RZ, R252 ;  /* 0x000000ffff007224 */ /* 0x000fe400078e00fc */
[----:B------:R-:W-:Y:S01]  /*2ea90*/  IMAD.MOV.U32 R175, RZ, RZ, R174 ;  /* 0x000000ffffaf7224 */ /* 0x000fe200078e00ae */
[----:B--2---:R0:W-:Y:S02]  /*2eaa0*/  STL [R1+0x828], R79 ;  /* 0x0008284f01007387 */ /* 0x0041e40000100800 */
[----:B0-----:R-:W-:Y:S02]  /*2eab0*/  MOV R79, R78 ;  /* 0x0000004e004f7202 */ /* 0x001fe40000000f00 */
.L_x_31496:
[----:B0-----:R-:W-:Y:S05]  /*2eac0*/  BSYNC B1 ;  /* 0x0000000000017941 */ /* 0x001fea0003800000 */
.L_x_31494:
        /* <DEDUP_REMOVED lines=12> */
.L_x_31498:
[----:B0-----:R-:W2:Y:S01]  /*2eb90*/  LDL.LU R78, [R1+0x828] ;  /* 0x00082800014e7983 */ /* 0x001ea20000300800 */
[----:B------:R-:W-:Y:S02]  /*2eba0*/  IMAD.MOV.U32 R252, RZ, RZ, R0 ;  /* 0x000000fffffc7224 */ /* 0x000fe400078e0000 */
[----:B------:R-:W-:Y:S01]  /*2ebb0*/  IMAD.MOV.U32 R174, RZ, RZ, R177 ;  /* 0x000000ffffae7224 */ /* 0x000fe200078e00b1 */
[----:B--2---:R0:W-:Y:S02]  /*2ebc0*/  STL [R1+0x82c], R78 ;  /* 0x00082c4e01007387 */ /* 0x0041e40000100800 */
[----:B0-----:R-:W-:Y:S02]  /*2ebd0*/  IMAD.MOV.U32 R78, RZ, RZ, R77 ;  /* 0x000000ffff4e7224 */ /* 0x001fe400078e004d */
.L_x_31499:
[----:B0-----:R-:W-:Y:S05]  /*2ebe0*/  BSYNC B1 ;  /* 0x0000000000017941 */ /* 0x001fea0003800000 */
.L_x_31497:
        /* <DEDUP_REMOVED lines=12> */
.L_x_31501:
[----:B0-----:R-:W2:Y:S01]  /*2ecb0*/  LDL.LU R77, [R1+0x82c] ;  /* 0x00082c00014d7983 */ /* 0x001ea20000300800 */
[----:B------:R-:W-:Y:S02]  /*2ecc0*/  IMAD.MOV.U32 R0, RZ, RZ, R252 ;  /* 0x000000ffff007224 */ /* 0x000fe400078e00fc */
[----:B------:R-:W-:Y:S01]  /*2ecd0*/  IMAD.MOV.U32 R177, RZ, RZ, R176 ;  /* 0x000000ffffb17224 */ /* 0x000fe200078e00b0 */
[----:B--2---:R0:W-:Y:S02]  /*2ece0*/  STL [R1+0x828], R77 ;  /* 0x0008284d01007387 */ /* 0x0041e40000100800 */
[----:B0-----:R-:W-:Y:S02]  /*2ecf0*/  IMAD.MOV.U32 R77, RZ, RZ, R76 ;  /* 0x000000ffff4d7224 */ /* 0x001fe400078e004c */
.L_x_31502:
[----:B0-----:R-:W-:Y:S05]  /*2ed00*/  BSYNC B1 ;  /* 0x0000000000017941 */ /* 0x001fea0003800000 */
.L_x_31500:
        /* <DEDUP_REMOVED lines=12> */
.L_x_31504:
[----:B0-----:R-:W2:Y:S01]  /*2edd0*/  LDL.LU R76, [R1+0x828] ;  /* 0x00082800014c7983 */ /* 0x001ea20000300800 */
[----:B------:R-:W-:Y:S02]  /*2ede0*/  IMAD.MOV.U32 R252, RZ, RZ, R0 ;  /* 0x000000fffffc7224 */ /* 0x000fe400078e0000 */
[----:B------:R-:W-:Y:S01]  /*2edf0*/  IMAD.MOV.U32 R176, RZ, RZ, R179 ;  /* 0x000000ffffb07224 */ /* 0x000fe200078e00b3 */
[----:B--2---:R0:W-:Y:S02]  /*2ee00*/  STL [R1+0x82c], R76 ;  /* 0x00082c4c01007387 */ /* 0x0041e40000100800 */
[----:B0-----:R-:W-:Y:S02]  /*2ee10*/  IMAD.MOV.U32 R76, RZ, RZ, R75 ;  /* 0x000000ffff4c7224 */ /* 0x001fe400078e004b */
.L_x_31505:
[----:B0-----:R-:W-:Y:S05]  /*2ee20*/  BSYNC B1 ;  /* 0x0000000000017941 */ /* 0x001fea0003800000 */
.L_x_31503:
        /* <DEDUP_REMOVED lines=12> */
.L_x_31507:
[----:B0-----:R-:W2:Y:S01]  /*2eef0*/  LDL.LU R75, [R1+0x82c] ;  /* 0x00082c00014b7983 */ /* 0x001ea20000300800 */
[----:B------:R-:W-:Y:S02]  /*2ef00*/  IMAD.MOV.U32 R0, RZ, RZ, R252 ;  /* 0x000000ffff007224 */ /* 0x000fe400078e00fc */
[----:B------:R-:W-:Y:S01]  /*2ef10*/  IMAD.MOV.U32 R179, RZ, RZ, R178 ;  /* 0x000000ffffb37224 */ /* 0x000fe200078e00b2 */
[----:B--2---:R0:W-:Y:S02]  /*2ef20*/  STL [R1+0x828], R75 ;  /* 0x0008284b01007387 */ /* 0x0041e40000100800 */
[----:B0-----:R-:W-:Y:S02]  /*2ef30*/  IMAD.MOV.U32 R75, RZ, RZ, R74 ;  /* 0x000000ffff4b7224 */ /* 0x001fe400078e004a */
.L_x_31508:
[----:B0-----:R-:W-:Y:S05]  /*2ef40*/  BSYNC B1 ;  /* 0x0000000000017941 */ /* 0x001fea0003800000 */
.L_x_31506:
        /* <DEDUP_REMOVED lines=12> */
.L_x_31510:
[----:B0-----:R-:W2:Y:S01]  /*2f010*/  LDL.LU R74, [R1+0x828] ;  /* 0x00082800014a7983 */ /* 0x001ea20000300800 */
[----:B------:R-:W-:Y:S01]  /*2f020*/  MOV R252, R0 ;  /* 0x0000000000fc7202 */ /* 0x000fe20000000f00 */
[----:B------:R-:W-:Y:S02]  /*2f030*/  IMAD.MOV.U32 R178, RZ, RZ, R181 ;  /* 0x000000ffffb27224 */ /* 0x000fe400078e00b5 */
[----:B--2---:R0:W-:Y:S02]  /*2f040*/  STL [R1+0x82c], R74 ;  /* 0x00082c4a01007387 */ /* 0x0041e40000100800 */
[----:B0-----:R-:W-:Y:S02]  /*2f050*/  IMAD.MOV.U32 R74, RZ, RZ, R73 ;  /* 0x000000ffff4a7224 */ /* 0x001fe400078e0049 */
.L_x_31511:
[----:B0-----:R-:W-:Y:S05]  /*2f060*/  BSYNC B1 ;  /* 0x0000000000017941 */ /* 0x001fea0003800000 */
.L_x_31509:
        /* <DEDUP_REMOVED lines=12> */
.L_x_31513:
[----:B0-----:R-:W2:Y:S01]  /*2f130*/  LDL.LU R73, [R1+0x82c] ;  /* 0x00082c0001497983 */ /* 0x001ea20000300800 */
[----:B------:R-:W-:Y:S01]  /*2f140*/  IMAD.MOV.U32 R0, RZ, RZ, R252 ;  /* 0x000000ffff007224 */ /* 0x000fe200078e00fc */
[----:B------:R-:W-:Y:S02]  /*2f150*/  MOV R181, R180 ;  /* 0x000000b400b57202 */ /* 0x000fe40000000f00 */
[----:B--2---:R0:W-:Y:S02]  /*2f160*/  STL [R1+0x828], R73 ;  /* 0x0008284901007387 */ /* 0x0041e40000100800 */
[----:B0-----:R-:W-:Y:S02]  /*2f170*/  IMAD.MOV.U32 R73, RZ, RZ, R72 ;  /* 0x000000ffff497224 */ /* 0x001fe400078e0048 */
.L_x_31514:
[----:B0-----:R-:W-:Y:S05]  /*2f180*/  BSYNC B1 ;  /* 0x0000000000017941 */ /* 0x001fea0003800000 */
.L_x_31512:
        /* <DEDUP_REMOVED lines=12> */
.L_x_31516:
[----:B0-----:R-:W2:Y:S01]  /*2f250*/  LDL.LU R72, [R1+0x828] ;  /* 0x0008280001487983 */ /* 0x001ea20000300800 */
[----:B------:R-:W-:Y:S02]  /*2f260*/  IMAD.MOV.U32 R252, RZ, RZ, R0 ;  /* 0x000000fffffc7224 */ /* 0x000fe400078e0000 */
[----:B------:R-:W-:Y:S01]  /*2f270*/  IMAD.MOV.U32 R180, RZ, RZ, R183 ;  /* 0x000000ffffb47224 */ /* 0x000fe200078e00b7 */
[----:B--2---:R0:W-:Y:S02]  /*2f280*/  STL [R1+0x82c], R72 ;  /* 0x00082c4801007387 */ /* 0x0041e40000100800 */
[----:B0-----:R-:W-:Y:S02]  /*2f290*/  MOV R72, R71 ;  /* 0x0000004700487202 */ /* 0x001fe40000000f00 */
.L_x_31517:
[----:B0-----:R-:W-:Y:S05]  /*2f2a0*/  BSYNC B1 ;  /* 0x0000000000017941 */ /* 0x001fea0003800000 */
.L_x_31515:
        /* <DEDUP_REMOVED lines=12> */
.L_x_31519:
[----:B0-----:R-:W2:Y:S01]  /*2f370*/  LDL.LU R71, [R1+0x82c] ;  /* 0x00082c0001477983 */ /* 0x001ea20000300800 */
[----:B------:R-:W-:Y:S02]  /*2f380*/  IMAD.MOV.U32 R0, RZ, RZ, R252 ;  /* 0x000000ffff007224 */ /* 0x000fe400078e00fc */
[----:B------:R-:W-:Y:S01]  /*2f390*/  IMAD.MOV.U32 R183, RZ, RZ, R182 ;  /* 0x000000ffffb77224 */ /* 0x000fe200078e00b6 */
[----:B--2---:R0:W-:Y:S02]  /*2f3a0*/  STL [R1+0x828], R71 ;  /* 0x0008284701007387 */ /* 0x0041e40000100800 */
[----:B0-----:R-:W-:Y:S02]  /*2f3b0*/  IMAD.MOV.U32 R71, RZ, RZ, R70 ;  /* 0x000000ffff477224 */ /* 0x001fe400078e0046 */
.L_x_31520:
[----:B0-----:R-:W-:Y:S05]  /*2f3c0*/  BSYNC B1 ;  /* 0x0000000000017941 */ /* 0x001fea0003800000 */
.L_x_31518:
        /* <DEDUP_REMOVED lines=12> */
.L_x_31522:
[----:B0-----:R-:W2:Y:S01]  /*2f490*/  LDL.LU R70, [R1+0x828] ;  /* 0x0008280001467983 */ /* 0x001ea20000300800 */
[----:B------:R-:W-:Y:S02]  /*2f4a0*/  IMAD.MOV.U32 R252, RZ, RZ, R0 ;  /* 0x000000fffffc7224 */ /* 0x000fe400078e0000 */
[----:B------:R-:W-:Y:S01]  /*2f4b0*/  IMAD.MOV.U32 R182, RZ, RZ, R185 ;  /* 0x000000ffffb67224 */ /* 0x000fe200078e00b9 */
[----:B--2---:R0:W-:Y:S02]  /*2f4c0*/  STL [R1+0x82c], R70 ;  /* 0x00082c4601007387 */ /* 0x0041e40000100800 */
[----:B0-----:R-:W-:Y:S02]  /*2f4d0*/  IMAD.MOV.U32 R70, RZ, RZ, R69 ;  /* 0x000000ffff467224 */ /* 0x001fe400078e0045 */
.L_x_31523:
[----:B0-----:R-:W-:Y:S05]  /*2f4e0*/  BSYNC B1 ;  /* 0x0000000000017941 */ /* 0x001fea0003800000 */
.L_x_31521:
        /* <DEDUP_REMOVED lines=12> */
.L_x_31525:
[----:B0-----:R-:W2:Y:S01]  /*2f5b0*/  LDL.LU R69, [R1+0x82c] ;  /* 0x00082c0001457983 */ /* 0x001ea20000300800 */
[----:B------:R-:W-:Y:S02]  /*2f5c0*/  IMAD.MOV.U32 R0, RZ, RZ, R252 ;  /* 0x000000ffff007224 */ /* 0x000fe400078e00fc */
[----:B------:R-:W-:Y:S01]  /*2f5d0*/  IMAD.MOV.U32 R185, RZ, RZ, R184 ;  /* 0x000000ffffb97224 */ /* 0x000fe200078e00b8 */
[----:B--2---:R0:W-:Y:S02]  /*2f5e0*/  STL [R1+0x828], R69 ;  /* 0x0008284501007387 */ /* 0x0041e40000100800 */
[----:B0-----:R-:W-:Y:S02]  /*2f5f0*/  IMAD.MOV.U32 R69, RZ, RZ, R68 ;  /* 0x000000ffff457224 */ /* 0x001fe400078e0044 */
.L_x_31526:
[----:B0-----:R-:W-:Y:S05]  /*2f600*/  BSYNC B1 ;  /* 0x0000000000017941 */ /* 0x001fea0003800000 */
.L_x_31524:
        /* <DEDUP_REMOVED lines=12> */
.L_x_31528:
[----:B0-----:R-:W2:Y:S01]  /*2f6d0*/  LDL.LU R68, [R1+0x828] ;  /* 0x0008280001447983 */ /* 0x001ea20000300800 */
[----:B------:R-:W-:Y:S02]  /*2f6e0*/  IMAD.MOV.U32 R252, RZ, RZ, R0 ;  /* 0x000000fffffc7224 */ /* 0x000fe400078e0000 */
[----:B------:R-:W-:Y:S01]  /*2f6f0*/  IMAD.MOV.U32 R184, RZ, RZ, R187 ;  /* 0x000000ffffb87224 */ /* 0x000fe200078e00bb */
[----:B--2---:R0:W-:Y:S02]  /*2f700*/  STL [R1+0x82c], R68 ;  /* 0x00082c4401007387 */ /* 0x0041e40000100800 */
[----:B0-----:R-:W-:Y:S02]  /*2f710*/  IMAD.MOV.U32 R68, RZ, RZ, R67 ;  /* 0x000000ffff447224 */ /* 0x001fe400078e0043 */
.L_x_31529:
[----:B0-----:R-:W-:Y:S05]  /*2f720*/  BSYNC B1 ;  /* 0x0000000000017941 */ /* 0x001fea0003800000 */
.L_x_31527:
        /* <DEDUP_REMOVED lines=12> */
.L_x_31531:
[----:B0-----:R-:W2:Y:S01]  /*2f7f0*/  LDL.LU R67, [R1+0x82c] ;  /* 0x00082c0001437983 */ /* 0x001ea20000300800 */
[----:B------:R-:W-:Y:S01]  /*2f800*/  MOV R0, R252 ;  /* 0x000000fc00007202 */ /* 0x000fe20000000f00 */
[----:B------:R-:W-:Y:S02]  /*2f810*/  IMAD.MOV.U32 R187, RZ, RZ, R186 ;  /* 0x000000ffffbb7224 */ /* 0x000fe400078e00ba */
[----:B--2---:R0:W-:Y:S02]  /*2f820*/  STL [R1+0x828], R67 ;  /* 0x0008284301007387 */ /* 0x0041e40000100800 */
[----:B0-----:R-:W-:Y:S02]  /*2f830*/  IMAD.MOV.U32 R67, RZ, RZ, R66 ;  /* 0x000000ffff437224 */ /* 0x001fe400078e0042 */
.L_x_31532:
[----:B0-----:R-:W-:Y:S05]  /*2f840*/  BSYNC B1 ;  /* 0x0000000000017941 */ /* 0x001fea0003800000 */
.L_x_31530:
        /* <DEDUP_REMOVED lines=12> */
.L_x_31534:
[----:B0-----:R-:W2:Y:S01]  /*2f910*/  LDL.LU R66, [R1+0x828] ;  /* 0x0008280001427983 */ /* 0x001ea20000300800 */
[----:B------:R-:W-:Y:S01]  /*2f920*/  IMAD.MOV.U32 R252, RZ, RZ, R0 ;  /* 0x000000fffffc7224 */ /* 0x000fe200078e0000 */
[----:B------:R-:W-:Y:S02]  /*2f930*/  MOV R186, R189 ;  /* 0x000000bd00ba7202 */ /* 0x000fe40000000f00 */
[----:B--2---:R0:W-:Y:S02]  /*2f940*/  STL [R1+0x82c], R66 ;  /* 0x00082c4201007387 */ /* 0x0041e40000100800 */
[----:B0-----:R-:W-:Y:S02]  /*2f950*/  IMAD.MOV.U32 R66, RZ, RZ, R65 ;  /* 0x000000ffff427224 */ /* 0x001fe400078e0041 */
.L_x_31535:
[----:B0-----:R-:W-:Y:S05]  /*2f960*/  BSYNC B1 ;  /* 0x0000000000017941 */ /* 0x001fea0003800000 */
.L_x_31533:
        /* <DEDUP_REMOVED lines=12> */
.L_x_31537:
[----:B0-----:R-:W2:Y:S01]  /*2fa30*/  LDL.LU R65, [R1+0x82c] ;  /* 0x00082c0001417983 */ /* 0x001ea20000300800 */
[----:B------:R-:W-:Y:S02]  /*2fa40*/  IMAD.MOV.U32 R0, RZ, RZ, R252 ;  /* 0x000000ffff007224 */ /* 0x000fe400078e00fc */
[----:B------:R-:W-:Y:S01]  /*2fa50*/  IMAD.MOV.U32 R189, RZ, RZ, R188 ;  /* 0x000000ffffbd7224 */ /* 0x000fe200078e00bc */
[----:B--2---:R0:W-:Y:S02]  /*2fa60*/  STL [R1+0x828], R65 ;  /* 0x0008284101007387 */ /* 0x0041e40000100800 */
[----:B0-----:R-:W-:Y:S02]  /*2fa70*/  MOV R65, R64 ;  /* 0x0000004000417202 */ /* 0x001fe40000000f00 */
.L_x_31538:
[----:B0-----:R-:W-:Y:S05]  /*2fa80*/  BSYNC B1 ;  /* 0x0000000000017941 */ /* 0x001fea0003800000 */
.L_x_31536:
        /* <DEDUP_REMOVED lines=12> */
.L_x_31540:
[----:B0-----:R-:W2:Y:S01]  /*2fb50*/  LDL.LU R64, [R1+0x828] ;  /* 0x0008280001407983 */ /* 0x001ea20000300800 */
[----:B------:R-:W-:Y:S02]  /*2fb60*/  IMAD.MOV.U32 R252, RZ, RZ, R0 ;  /* 0x000000fffffc7224 */ /* 0x000fe400078e0000 */
[----:B------:R-:W-:Y:S01]  /*2fb70*/  IMAD.MOV.U32 R188, RZ, RZ, R191 ;  /* 0x000000ffffbc7224 */ /* 0x000fe200078e00bf */
[----:B--2---:R0:W-:Y:S02]  /*2fb80*/  STL [R1+0x82c], R64 ;  /* 0x00082c4001007387 */ /* 0x0041e40000100800 */
[----:B0-----:R-:W-:Y:S02]  /*2fb90*/  IMAD.MOV.U32 R64, RZ, RZ, R63 ;  /* 0x000000ffff407224 */ /* 0x001fe400078e003f */
.L_x_31541:
[----:B0-----:R-:W-:Y:S05]  /*2fba0*/  BSYNC B1 ;  /* 0x0000000000017941 */ /* 0x001fea0003800000 */
.L_x_31539:
        /* <DEDUP_REMOVED lines=12> */
.L_x_31543:
[----:B0-----:R-:W2:Y:S01]  /*2fc70*/  LDL.LU R63, [R1+0x82c] ;  /* 0x00082c00013f7983 */ /* 0x001ea20000300800 */
[----:B------:R-:W-:Y:S02]  /*2fc80*/  IMAD.MOV.U32 R0, RZ, RZ, R252 ;  /* 0x000000ffff007224 */ /* 0x000fe400078e00fc */
[----:B------:R-:W-:Y:S01]  /*2fc90*/  IMAD.MOV.U32 R191, RZ, RZ, R190 ;  /* 0x000000ffffbf7224 */ /* 0x000fe200078e00be */
[----:B--2---:R0:W-:Y:S02]  /*2fca0*/  STL [R1+0x828], R63 ;  /* 0x0008283f01007387 */ /* 0x0041e40000100800 */
[----:B0-----:R-:W-:Y:S02]  /*2fcb0*/  IMAD.MOV.U32 R63, RZ, RZ, R62 ;  /* 0x000000ffff3f7224 */ /* 0x001fe400078e003e */
.L_x_31544:
[----:B0-----:R-:W-:Y:S05]  /*2fcc0*/  BSYNC B1 ;  /* 0x0000000000017941 */ /* 0x001fea0003800000 */
.L_x_31542:
        /* <DEDUP_REMOVED lines=12> */
.L_x_31546:
[----:B0-----:R-:W2:Y:S01]  /*2fd90*/  LDL.LU R62, [R1+0x828] ;  /* 0x00082800013e7983 */ /* 0x001ea20000300800 */
[----:B------:R-:W-:Y:S02]  /*2fda0*/  IMAD.MOV.U32 R252, RZ, RZ, R0 ;  /* 0x000000fffffc7224 */ /* 0x000fe400078e0000 */
[----:B------:R-:W-:Y:S01]  /*2fdb0*/  IMAD.MOV.U32 R190, RZ, RZ, R193 ;  /* 0x000000ffffbe7224 */ /* 0x000fe200078e00c1 */
[----:B--2---:R0:W-:Y:S02]  /*2fdc0*/  STL [R1+0x82c], R62 ;  /* 0x00082c3e01007387 */ /* 0x0041e40000100800 */
[----:B0-----:R-:W-:Y:S02]  /*2fdd0*/  IMAD.MOV.U32 R62, RZ, RZ, R61 ;  /* 0x000000ffff3e7224 */ /* 0x001fe400078e003d */
.L_x_31547:
[----:B0-----:R-:W-:Y:S05]  /*2fde0*/  BSYNC B1 ;  /* 0x0000000000017941 */ /* 0x001fea0003800000 */
.L_x_31545:
        /* <DEDUP_REMOVED lines=12> */
.L_x_31549:
[----:B0-----:R-:W2:Y:S01]  /*2feb0*/  LDL.LU R61, [R1+0x82c] ;  /* 0x00082c00013d7983 */ /* 0x001ea20000300800 */
[----:B------:R-:W-:Y:S02]  /*2fec0*/  IMAD.MOV.U32 R0, RZ, RZ, R252 ;  /* 0x000000ffff007224 */ /* 0x000fe400078e00fc */
[----:B------:R-:W-:Y:S01]  /*2fed0*/  IMAD.MOV.U32 R193, RZ, RZ, R192 ;  /* 0x000000ffffc17224 */ /* 0x000fe200078e00c0 */
[----:B--2---:R0:W-:Y:S02]  /*2fee0*/  STL [R1+0x828], R61 ;  /* 0x0008283d01007387 */ /* 0x0041e40000100800 */
[----:B0-----:R-:W-:Y:S02]  /*2fef0*/  IMAD.MOV.U32 R61, RZ, RZ, R60 ;  /* 0x000000ffff3d7224 */ /* 0x001fe400078e003c */
.L_x_31550:
[----:B0-----:R-:W-:Y:S05]  /*2ff00*/  BSYNC B1 ;  /* 0x0000000000017941 */ /* 0x001fea0003800000 */
.L_x_31548:
        /* <DEDUP_REMOVED lines=12> */
.L_x_31552:
[----:B0-----:R-:W2:Y:S01]  /*2ffd0*/  LDL.LU R60, [R1+0x828] ;  /* 0x00082800013c7983 */ /* 0x001ea20000300800 */
[----:B------:R-:W-:Y:S01]  /*2ffe0*/  MOV R252, R0 ;  /* 0x0000000000fc7202 */ /* 0x000fe20000000f00 */
[----:B------:R-:W-:Y:S02]  /*2fff0*/  IMAD.MOV.U32 R192, RZ, RZ, R195 ;  /* 0x000000ffffc07224 */ /* 0x000fe400078e00c3 */
[----:B--2---:R0:W-:Y:S02]  /*30000*/  STL [R1+0x82c], R60 ;  /* 0x00082c3c01007387 */ /* 0x0041e40000100800 */
[----:B0-----:R-:W-:Y:S02]  /*30010*/  IMAD.MOV.U32 R60, RZ, RZ, R59 ;  /* 0x000000ffff3c7224 */ /* 0x001fe400078e003b */
.L_x_31553:
[----:B0-----:R-:W-:Y:S05]  /*30020*/  BSYNC B1 ;  /* 0x0000000000017941 */ /* 0x001fea0003800000 */
.L_x_31551:
        /* <DEDUP_REMOVED lines=12> */
.L_x_31555:
[----:B0-----:R-:W2:Y:S01]  /*300f0*/  LDL.LU R59, [R1+0x82c] ;  /* 0x00082c00013b7983 */ /* 0x001ea20000300800 */
[----:B------:R-:W-:Y:S01]  /*30100*/  IMAD.MOV.U32 R0, RZ, RZ, R252 ;  /* 0x000000ffff007224 */ /* 0x000fe200078e00fc */
[----:B------:R-:W-:Y:S02]  /*30110*/  MOV R195, R194 ;  /* 0x000000c200c37202 */ /* 0x000fe40000000f00 */
[----:B--2---:R0:W-:Y:S02]  /*30120*/  STL [R1+0x828], R59 ;  /* 0x0008283b01007387 */ /* 0x0041e40000100800 */
[----:B0-----:R-:W-:Y:S02]  /*30130*/  IMAD.MOV.U32 R59, RZ, RZ, R58 ;  /* 0x000000ffff3b7224 */ /* 0x001fe400078e003a */
.L_x_31556:
[----:B0-----:R-:W-:Y:S05]  /*30140*/  BSYNC B1 ;  /* 0x0000000000017941 */ /* 0x001fea0003800000 */
.L_x_31554:
        /* <DEDUP_REMOVED lines=12> */
.L_x_31558:
[----:B0-----:R-:W2:Y:S01]  /*30210*/  LDL.LU R58, [R1+0x828] ;  /* 0x00082800013a7983 */ /* 0x001ea20000300800 */
[----:B------:R-:W-:Y:S02]  /*30220*/  IMAD.MOV.U32 R252, RZ, RZ, R0 ;  /* 0x000000fffffc7224 */ /* 0x000fe400078e0000 */
[----:B------:R-:W-:Y:S01]  /*30230*/  IMAD.MOV.U32 R194, RZ, RZ, R197 ;  /* 0x000000ffffc27224 */ /* 0x000fe200078e00c5 */
[----:B--2---:R0:W-:Y:S02]  /*30240*/  STL [R1+0x82c], R58 ;  /* 0x00082c3a01007387 */ /* 0x0041e40000100800 */
[----:B0-----:R-:W-:Y:S02]  /*30250*/  MOV R58, R57 ;  /* 0x00000039003a7202 */ /* 0x001fe40000000f00 */
.L_x_31559:
[----:B0-----:R-:W-:Y:S05]  /*30260*/  BSYNC B1 ;  /* 0x0000000000017941 */ /* 0x001fea0003800000 */
.L_x_31557:
        /* <DEDUP_REMOVED lines=12> */
.L_x_31561:
[----:B0-----:R-:W2:Y:S01]  /*30330*/  LDL.LU R57, [R1+0x82c] ;  /* 0x00082c0001397983 */ /* 0x001ea20000300800 */
[----:B------:R-:W-:Y:S02]  /*30340*/  IMAD.MOV.U32 R0, RZ, RZ, R252 ;  /* 0x000000ffff007224 */ /* 0x000fe400078e00fc */
[----:B------:R-:W-:Y:S01]  /*30350*/  IMAD.MOV.U32 R197, RZ, RZ, R196 ;  /* 0x000000ffffc57224 */ /* 0x000fe200078e00c4 */
[----:B--2---:R0:W-:Y:S02]  /*30360*/  STL [R1+0x828], R57 ;  /* 0x0008283901007387 */ /* 0x0041e40000100800 */
[----:B0-----:R-:W-:Y:S02]  /*30370*/  IMAD.MOV.U32 R57, RZ, RZ, R56 ;  /* 0x000000ffff397224 */ /* 0x001fe400078e0038 */
.L_x_31562:
[----:B0-----:R-:W-:Y:S05]  /*30380*/  BSYNC B1 ;  /* 0x0000000000017941 */ /* 0x001fea0003800000 */
.L_x_31560:
        /* <DEDUP_REMOVED lines=12> */
.L_x_31564:
[----:B0-----:R-:W2:Y:S01]  /*30450*/  LDL.LU R56, [R1+0x828] ;  /* 0x0008280001387983 */ /* 0x001ea20000300800 */
[----:B------:R-:W-:Y:S02]  /*30460*/  IMAD.MOV.U32 R252, RZ, RZ, R0 ;  /* 0x000000fffffc7224 */ /* 0x000fe400078e0000 */
[----:B------:R-:W-:Y:S01]  /*30470*/  IMAD.MOV.U32 R196, RZ, RZ, R199 ;  /* 0x000000ffffc47224 */ /* 0x000fe200078e00c7 */
[----:B--2---:R0:W-:Y:S02]  /*30480*/  STL [R1+0x82c], R56 ;  /* 0x00082c3801007387 */ /* 0x0041e40000100800 */
[----:B0-----:R-:W-:Y:S02]  /*30490*/  IMAD.MOV.U32 R56, RZ, RZ, R55 ;  /* 0x000000ffff387224 */ /* 0x001fe400078e0037 */
.L_x_31565:
[----:B0-----:R-:W-:Y:S05]  /*304a0*/  BSYNC B1 ;  /* 0x0000000000017941 */ /* 0x001fea0003800000 */
.L_x_31563:
        /* <DEDUP_REMOVED lines=12> */
.L_x_31567:
[----:B0-----:R-:W2:Y:S01]  /*30570*/  LDL.LU R55, [R1+0x82c] ;  /* 0x00082c0001377983 */ /* 0x001ea20000300800 */
[----:B------:R-:W-:Y:S02]  /*30580*/  IMAD.MOV.U32 R0, RZ, RZ, R252 ;  /* 0x000000ffff007224 */ /* 0x000fe400078e00fc */
[----:B------:R-:W-:Y:S01]  /*30590*/  IMAD.MOV.U32 R199, RZ, RZ, R198 ;  /* 0x000000ffffc77224 */ /* 0x000fe200078e00c6 */
[----:B--2---:R0:W-:Y:S02]  /*305a0*/  STL [R1+0x828], R55 ;  /* 0x0008283701007387 */ /* 0x0041e40000100800 */
[----:B0-----:R-:W-:Y:S02]  /*305b0*/  IMAD.MOV.U32 R55, RZ, RZ, R54 ;  /* 0x000000ffff377224 */ /* 0x001fe400078e0036 */
.L_x_31568:
[----:B0-----:R-:W-:Y:S05]  /*305c0*/  BSYNC B1 ;  /* 0x0000000000017941 */ /* 0x001fea0003800000 */
.L_x_31566:
        /* <DEDUP_REMOVED lines=12> */
.L_x_31570:
[----:B0-----:R-:W2:Y:S01]  /*30690*/  LDL.LU R54, [R1+0x828] ;  /* 0x0008280001367983 */ /* 0x001ea20000300800 */
[----:B------:R-:W-:Y:S02]  /*306a0*/  IMAD.MOV.U32 R252, RZ, RZ, R0 ;  /* 0x000000fffffc7224 */ /* 0x000fe400078e0000 */
[----:B------:R-:W-:Y:S01]  /*306b0*/  IMAD.MOV.U32 R198, RZ, RZ, R201 ;  /* 0x000000ffffc67224 */ /* 0x000fe200078e00c9 */
[----:B--2---:R0:W-:Y:S02]  /*306c0*/  STL [R1+0x82c], R54 ;  /* 0x00082c3601007387 */ /* 0x0041e40000100800 */
[----:B0-----:R-:W-:Y:S02]  /*306d0*/  IMAD.MOV.U32 R54, RZ, RZ, R53 ;  /* 0x000000ffff367224 */ /* 0x001fe400078e0035 */
.L_x_31571:
[----:B0-----:R-:W-:Y:S05]  /*306e0*/  BSYNC B1 ;  /* 0x0000000000017941 */ /* 0x001fea0003800000 */
.L_x_31569:
        /* <DEDUP_REMOVED lines=12> */
.L_x_31573:
[----:B0-----:R-:W2:Y:S01]  /*307b0*/  LDL.LU R53, [R1+0x82c] ;  /* 0x00082c0001357983 */ /* 0x001ea20000300800 */
[----:B------:R-:W-:Y:S01]  /*307c0*/  MOV R0, R252 ;  /* 0x000000fc00007202 */ /* 0x000fe20000000f00 */
[----:B------:R-:W-:Y:S02]  /*307d0*/  IMAD.MOV.U32 R201, RZ, RZ, R200 ;  /* 0x000000ffffc97224 */ /* 0x000fe400078e00c8 */
[----:B--2---:R0:W-:Y:S02]  /*307e0*/  STL [R1+0x828], R53 ;  /* 0x0008283501007387 */ /* 0x0041e40000100800 */
[----:B0-----:R-:W-:Y:S02]  /*307f0*/  IMAD.MOV.U32 R53, RZ, RZ, R52 ;  /* 0x000000ffff357224 */ /* 0x001fe400078e0034 */
.L_x_31574:
[----:B0-----:R-:W-:Y:S05]  /*30800*/  BSYNC B1 ;  /* 0x0000000000017941 */ /* 0x001fea0003800000 */
.L_x_31572:
        /* <DEDUP_REMOVED lines=12> */
.L_x_31576:
[----:B0-----:R-:W2:Y:S01]  /*308d0*/  LDL.LU R52, [R1+0x828] ;  /* 0x0008280001347983 */ /* 0x001ea20000300800 */
[----:B------:R-:W-:Y:S01]  /*308e0*/  IMAD.MOV.U32 R252, RZ, RZ, R0 ;  /* 0x000000fffffc7224 */ /* 0x000fe200078e0000 */
[----:B------:R-:W-:Y:S02]  /*308f0*/  MOV R200, R203 ;  /* 0x000000cb00c87202 */ /* 0x000fe40000000f00 */
[----:B--2---:R0:W-:Y:S02]  /*30900*/  STL [R1+0x82c], R52 ;  /* 0x00082c3401007387 */ /* 0x0041e40000100800 */
[----:B0-----:R-:W-:Y:S02]  /*30910*/  IMAD.MOV.U32 R52, RZ, RZ, R51 ;  /* 0x000000ffff347224 */ /* 0x001fe400078e0033 */
.L_x_31577:
[----:B0-----:R-:W-:Y:S05]  /*30920*/  BSYNC B1 ;  /* 0x0000000000017941 */ /* 0x001fea0003800000 */
.L_x_31575:
        /* <DEDUP_REMOVED lines=12> */
.L_x_31579:
[----:B0-----:R-:W2:Y:S01]  /*309f0*/  LDL.LU R51, [R1+0x82c] ;  /* 0x00082c0001337983 */ /* 0x001ea20000300800 */
[----:B------:R-:W-:Y:S02]  /*30a00*/  IMAD.MOV.U32 R0, RZ, RZ, R252 ;  /* 0x000000ffff007224 */ /* 0x000fe400078e00fc */
[----:B------:R-:W-:Y:S01]  /*30a10*/  IMAD.MOV.U32 R203, RZ, RZ, R202 ;  /* 0x000000ffffcb7224 */ /* 0x000fe200078e00ca */
[----:B--2---:R0:W-:Y:S02]  /*30a20*/  STL [R1+0x828], R51 ;  /* 0x0008283301007387 */ /* 0x0041e40000100800 */
[----:B0-----:R-:W-:Y:S02]  /*30a30*/  MOV R51, R50 ;  /* 0x0000003200337202 */ /* 0x001fe40000000f00 */
.L_x_31580:
[----:B0-----:R-:W-:Y:S05]  /*30a40*/  BSYNC B1 ;  /* 0x0000000000017941 */ /* 0x001fea0003800000 */
.L_x_31578:
        /* <DEDUP_REMOVED lines=12> */
.L_x_31582:
[----:B0-----:R-:W2:Y:S01]  /*30b10*/  LDL.LU R50, [R1+0x828] ;  /* 0x0008280001327983 */ /* 0x001ea20000300800 */
[----:B------:R-:W-:Y:S02]  /*30b20*/  IMAD.MOV.U32 R252, RZ, RZ, R0 ;  /* 0x000000fffffc7224 */ /* 0x000fe400078e0000 */
[----:B------:R-:W-:Y:S01]  /*30b30*/  IMAD.MOV.U32 R202, RZ, RZ, R205 ;  /* 0x000000ffffca7224 */ /* 0x000fe200078e00cd */
[----:B--2---:R0:W-:Y:S02]  /*30b40*/  STL [R1+0x82c], R50 ;  /* 0x00082c3201007387 */ /* 0x0041e40000100800 */
[----:B0-----:R-:W-:Y:S02]  /*30b50*/  IMAD.MOV.U32 R50, RZ, RZ, R49 ;  /* 0x000000ffff327224 */ /* 0x001fe400078e0031 */
.L_x_31583:
[----:B0-----:R-:W-:Y:S05]  /*30b60*/  BSYNC B1 ;  /* 0x0000000000017941 */ /* 0x001fea0003800000 */
.L_x_31581:
        /* <DEDUP_REMOVED lines=12> */
.L_x_31585:
[----:B0-----:R-:W2:Y:S01]  /*30c30*/  LDL.LU R49, [R1+0x82c] ;  /* 0x00082c0001317983 */ /* 0x001ea20000300800 */
[----:B------:R-:W-:Y:S02]  /*30c40*/  IMAD.MOV.U32 R0, RZ, RZ, R252 ;  /* 0x000000ffff007224 */ /* 0x000fe400078e00fc */
[----:B------:R-:W-:Y:S01]  /*30c50*/  IMAD.MOV.U32 R205, RZ, RZ, R204 ;  /* 0x000000ffffcd7224 */ /* 0x000fe200078e00cc */
[----:B--2---:R0:W-:Y:S02]  /*30c60*/  STL [R1+0x828], R49 ;  /* 0x0008283101007387 */ /* 0x0041e40000100800 */
[----:B0-----:R-:W-:Y:S02]  /*30c70*/  IMAD.MOV.U32 R49, RZ, RZ, R48 ;  /* 0x000000ffff317224 */ /* 0x001fe400078e0030 */
.L_x_31586:
[----:B0-----:R-:W-:Y:S05]  /*30c80*/  BSYNC B1 ;  /* 0x0000000000017941 */ /* 0x001fea0003800000 */
.L_x_31584:
        /* <DEDUP_REMOVED lines=12> */
.L_x_31588:
[----:B0-----:R-:W2:Y:S01]  /*30d50*/  LDL.LU R48, [R1+0x828] ;  /* 0x0008280001307983 */ /* 0x001ea20000300800 */
[----:B------:R-:W-:Y:S02]  /*30d60*/  IMAD.MOV.U32 R252, RZ, RZ, R0 ;  /* 0x000000fffffc7224 */ /* 0x000fe400078e0000 */
[----:B------:R-:W-:Y:S01]  /*30d70*/  IMAD.MOV.U32 R204, RZ, RZ, R207 ;  /* 0x000000ffffcc7224 */ /* 0x000fe200078e00cf */
[----:B--2---:R0:W-:Y:S02]  /*30d80*/  STL [R1+0x82c], R48 ;  /* 0x00082c3001007387 */ /* 0x0041e40000100800 */
[----:B0-----:R-:W-:Y:S02]  /*30d90*/  IMAD.MOV.U32 R48, RZ, RZ, R47 ;  /* 0x000000ffff307224 */ /* 0x001fe400078e002f */
.L_x_31589:
[----:B0-----:R-:W-:Y:S05]  /*30da0*/  BSYNC B1 ;  /* 0x0000000000017941 */ /* 0x001fea0003800000 */
.L_x_31587:
        /* <DEDUP_REMOVED lines=12> */
.L_x_31591:
[----:B0-----:R-:W2:Y:S01]  /*30e70*/  LDL.LU R47, [R1+0x82c] ;  /* 0x00082c00012f7983 */ /* 0x001ea20000300800 */
[----:B------:R-:W-:Y:S02]  /*30e80*/  IMAD.MOV.U32 R0, RZ, RZ, R252 ;  /* 0x000000ffff007224 */ /* 0x000fe400078e00fc */
[----:B------:R-:W-:Y:S01]  /*30e90*/  IMAD.MOV.U32 R207, RZ, RZ, R206 ;  /* 0x000000ffffcf7224 */ /* 0x000fe200078e00ce */
[----:B--2---:R0:W-:Y:S02]  /*30ea0*/  STL [R1+0x828], R47 ;  /* 0x0008282f01007387 */ /* 0x0041e40000100800 */
[----:B0-----:R-:W-:Y:S02]  /*30eb0*/  IMAD.MOV.U32 R47, RZ, RZ, R46 ;  /* 0x000000ffff2f7224 */ /* 0x001fe400078e002e */
.L_x_31592:
[----:B0-----:R-:W-:Y:S05]  /*30ec0*/  BSYNC B1 ;  /* 0x0000000000017941 */ /* 0x001fea0003800000 */
.L_x_31590:
        /* <DEDUP_REMOVED lines=12> */
.L_x_31594:
[----:B0-----:R-:W2:Y:S01]  /*30f90*/  LDL.LU R46, [R1+0x828] ;  /* 0x00082800012e7983 */ /* 0x001ea20000300800 */
[----:B------:R-:W-:Y:S01]  /*30fa0*/  MOV R252, R0 ;  /* 0x0000000000fc7202 */ /* 0x000fe20000000f00 */
[----:B------:R-:W-:Y:S02]  /*30fb0*/  IMAD.MOV.U32 R206, RZ, RZ, R209 ;  /* 0x000000ffffce7224 */ /* 0x000fe400078e00d1 */
[----:B--2---:R0:W-:Y:S02]  /*30fc0*/  STL [R1+0x82c], R46 ;  /* 0x00082c2e01007387 */ /* 0x0041e40000100800 */
[----:B0-----:R-:W-:Y:S02]  /*30fd0*/  IMAD.MOV.U32 R46, RZ, RZ, R45 ;  /* 0x000000ffff2e7224 */ /* 0x001fe400078e002d */
.L_x_31595:
[----:B0-----:R-:W-:Y:S05]  /*30fe0*/  BSYNC B1 ;  /* 0x0000000000017941 */ /* 0x001fea0003800000 */
.L_x_31593:
        /* <DEDUP_REMOVED lines=12> */
.L_x_31597:
[----:B0-----:R-:W2:Y:S01]  /*310b0*/  LDL.LU R45, [R1+0x82c] ;  /* 0x00082c00012d7983 */ /* 0x001ea20000300800 */
[----:B------:R-:W-:Y:S01]  /*310c0*/  IMAD.MOV.U32 R0, RZ, RZ, R252 ;  /* 0x000000ffff007224 */ /* 0x000fe200078e00fc */
[----:B------:R-:W-:Y:S02]  /*310d0*/  MOV R209, R208 ;  /* 0x000000d000d17202 */ /* 0x000fe40000000f00 */
[----:B--2---:R0:W-:Y:S02]  /*310e0*/  STL [R1+0x828], R45 ;  /* 0x0008282d01007387 */ /* 0x0041e40000100800 */
[----:B0-----:R-:W-:Y:S02]  /*310f0*/  IMAD.MOV.U32 R45, RZ, RZ, R44 ;  /* 0x000000ffff2d7224 */ /* 0x001fe400078e002c */
.L_x_31598:
[----:B0-----:R-:W-:Y:S05]  /*31100*/  BSYNC B1 ;  /* 0x0000000000017941 */ /* 0x001fea0003800000 */
.L_x_31596:
        /* <DEDUP_REMOVED lines=12> */
.L_x_31600:
[----:B0-----:R-:W2:Y:S01]  /*311d0*/  LDL.LU R44, [R1+0x828] ;  /* 0x00082800012c7983 */ /* 0x001ea20000300800 */
[----:B------:R-:W-:Y:S02]  /*311e0*/  IMAD.MOV.U32 R252, RZ, RZ, R0 ;  /* 0x000000fffffc7224 */ /* 0x000fe400078e0000 */
[----:B------:R-:W-:Y:S01]  /*311f0*/  IMAD.MOV.U32 R208, RZ, RZ, R211 ;  /* 0x000000ffffd07224 */ /* 0x000fe200078e00d3 */
[----:B--2---:R0:W-:Y:S02]  /*31200*/  STL [R1+0x82c], R44 ;  /* 0x00082c2c01007387 */ /* 0x0041e40000100800 */
[----:B0-----:R-:W-:Y:S02]  /*31210*/  MOV R44, R43 ;  /* 0x0000002b002c7202 */ /* 0x001fe40000000f00 */
.L_x_31601:
[----:B0-----:R-:W-:Y:S05]  /*31220*/  BSYNC B1 ;  /* 0x0000000000017941 */ /* 0x001fea0003800000 */
.L_x_31599:
        /* <DEDUP_REMOVED lines=12> */
.L_x_31603:
[----:B0-----:R-:W2:Y:S01]  /*312f0*/  LDL.LU R43, [R1+0x82c] ;  /* 0x00082c00012b7983 */ /* 0x001ea20000300800 */
[----:B------:R-:W-:Y:S02]  /*31300*/  IMAD.MOV.U32 R0, RZ, RZ, R252 ;  /* 0x000000ffff007224 */ /* 0x000fe400078e00fc */
[----:B------:R-:W-:Y:S01]  /*31310*/  IMAD.MOV.U32 R211, RZ, RZ, R210 ;  /* 0x000000ffffd37224 */ /* 0x000fe200078e00d2 */
[----:B--2---:R0:W-:Y:S02]  /*31320*/  STL [R1+0x828], R43 ;  /* 0x0008282b01007387 */ /* 0x0041e40000100800 */
[----:B0-----:R-:W-:Y:S02]  /*31330*/  IMAD.MOV.U32 R43, RZ, RZ, R42 ;  /* 0x000000ffff2b7224 */ /* 0x001fe400078e002a */
.L_x_31604:
[----:B0-----:R-:W-:Y:S05]  /*31340*/  BSYNC B1 ;  /* 0x0000000000017941 */ /* 0x001fea0003800000 */
.L_x_31602:
        /* <DEDUP_REMOVED lines=12> */
.L_x_31606:
[----:B0-----:R-:W2:Y:S01]  /*31410*/  LDL.LU R42, [R1+0x828] ;  /* 0x00082800012a7983 */ /* 0x001ea20000300800 */
[----:B------:R-:W-:Y:S02]  /*31420*/  IMAD.MOV.U32 R252, RZ, RZ, R0 ;  /* 0x000000fffffc7224 */ /* 0x000fe400078e0000 */
[----:B------:R-:W-:Y:S01]  /*31430*/  IMAD.MOV.U32 R210, RZ, RZ, R213 ;  /* 0x000000ffffd27224 */ /* 0x000fe200078e00d5 */
[----:B--2---:R0:W-:Y:S02]  /*31440*/  STL [R1+0x82c], R42 ;  /* 0x00082c2a01007387 */ /* 0x0041e40000100800 */
[----:B0-----:R-:W-:Y:S02]  /*31450*/  IMAD.MOV.U32 R42, RZ, RZ, R41 ;  /* 0x000000ffff2a7224 */ /* 0x001fe400078e0029 */
.L_x_31607:
[----:B0-----:R-:W-:Y:S05]  /*31460*/  BSYNC B1 ;  /* 0x0000000000017941 */ /* 0x001fea0003800000 */
.L_x_31605:
        /* <DEDUP_REMOVED lines=12> */
.L_x_31609:
[----:B0-----:R-:W2:Y:S01]  /*31530*/  LDL.LU R41, [R1+0x82c] ;  /* 0x00082c0001297983 */ /* 0x001ea20000300800 */
[----:B------:R-:W-:Y:S02]  /*31540*/  IMAD.MOV.U32 R0, RZ, RZ, R252 ;  /* 0x000000ffff007224 */ /* 0x000fe400078e00fc */
[----:B------:R-:W-:Y:S01]  /*31550*/  IMAD.MOV.U32 R213, RZ, RZ, R212 ;  /* 0x000000ffffd57224 */ /* 0x000fe200078e00d4 */
[----:B--2---:R0:W-:Y:S02]  /*31560*/  STL [R1+0x828], R41 ;  /* 0x0008282901007387 */ /* 0x0041e40000100800 */
[----:B0-----:R-:W-:Y:S02]  /*31570*/  IMAD.MOV.U32 R41, RZ, RZ, R40 ;  /* 0x000000ffff297224 */ /* 0x001fe400078e0028 */
.L_x_31610:
[----:B0-----:R-:W-:Y:S05]  /*31580*/  BSYNC B1 ;  /* 0x0000000000017941 */ /* 0x001fea0003800000 */
.L_x_31608:
        /* <DEDUP_REMOVED lines=12> */
.L_x_31612:
[----:B0-----:R-:W2:Y:S01]  /*31650*/  LDL.LU R40, [R1+0x828] ;  /* 0x0008280001287983 */ /* 0x001ea20000300800 */
[----:B------:R-:W-:Y:S02]  /*31660*/  IMAD.MOV.U32 R252, RZ, RZ, R0 ;  /* 0x000000fffffc7224 */ /* 0x000fe400078e0000 */
[----:B------:R-:W-:Y:S01]  /*31670*/  IMAD.MOV.U32 R212, RZ, RZ, R215 ;  /* 0x000000ffffd47224 */ /* 0x000fe200078e00d7 */
[----:B--2---:R0:W-:Y:S02]  /*31680*/  STL [R1+0x82c], R40 ;  /* 0x00082c2801007387 */ /* 0x0041e40000100800 */
[----:B0-----:R-:W-:Y:S02]  /*31690*/  IMAD.MOV.U32 R40, RZ, RZ, R39 ;  /* 0x000000ffff287224 */ /* 0x001fe400078e0027 */
.L_x_31613:
[----:B0-----:R-:W-:Y:S05]  /*316a0*/  BSYNC B1 ;  /* 0x0000000000017941 */ /* 0x001fea0003800000 */
.L_x_31611:
        /* <DEDUP_REMOVED lines=12> */
.L_x_31615:
[----:B0-----:R-:W2:Y:S01]  /*31770*/  LDL.LU R39, [R1+0x82c] ;  /* 0x00082c0001277983 */ /* 0x001ea20000300800 */
[----:B------:R-:W-:Y:S01]  /*31780*/  MOV R0, R252 ;  /* 0x000000fc00007202 */ /* 0x000fe20000000f00 */
[----:B------:R-:W-:Y:S02]  /*31790*/  IMAD.MOV.U32 R215, RZ, RZ, R214 ;  /* 0x000000ffffd77224 */ /* 0x000fe400078e00d6 */
[----:B--2---:R0:W-:Y:S02]  /*317a0*/  STL [R1+0x828], R39 ;  /* 0x0008282701007387 */ /* 0x0041e40000100800 */
[----:B0-----:R-:W-:Y:S02]  /*317b0*/  IMAD.MOV.U32 R39, RZ, RZ, R38 ;  /* 0x000000ffff277224 */ /* 0x001fe400078e0026 */
.L_x_31616:
[----:B0-----:R-:W-:Y:S05]  /*317c0*/  BSYNC B1 ;  /* 0x0000000000017941 */ /* 0x001fea0003800000 */
.L_x_31614:
        /* <DEDUP_REMOVED lines=12> */
.L_x_31618:
[----:B0-----:R-:W2:Y:S01]  /*31890*/  LDL.LU R38, [R1+0x828] ;  /* 0x0008280001267983 */ /* 0x001ea20000300800 */
[----:B------:R-:W-:Y:S01]  /*318a0*/  IMAD.MOV.U32 R252, RZ, RZ, R0 ;  /* 0x000000fffffc7224 */ /* 0x000fe200078e0000 */
[----:B------:R-:W-:Y:S02]  /*318b0*/  MOV R214, R217 ;  /* 0x000000d900d67202 */ /* 0x000fe40000000f00 */
[----:B--2---:R0:W-:Y:S02]  /*318c0*/  STL [R1+0x82c], R38 ;  /* 0x00082c2601007387 */ /* 0x0041e40000100800 */
[----:B0-----:R-:W-:Y:S02]  /*318d0*/  IMAD.MOV.U32 R38, RZ, RZ, R37 ;  /* 0x000000ffff267224 */ /* 0x001fe400078e0025 */
.L_x_31619:
[----:B0-----:R-:W-:Y:S05]  /*318e0*/  BSYNC B1 ;  /* 0x0000000000017941 */ /* 0x001fea0003800000 */
.L_x_31617:
        /* <DEDUP_REMOVED lines=12> */
.L_x_31621:
[----:B0-----:R-:W2:Y:S01]  /*319b0*/  LDL.LU R37, [R1+0x82c] ;  /* 0x00082c0001257983 */ /* 0x001ea20000300800 */
[----:B------:R-:W-:Y:S02]  /*319c0*/  IMAD.MOV.U32 R0, RZ, RZ, R252 ;  /* 0x000000ffff007224 */ /* 0x000fe400078e00fc */
[----:B------:R-:W-:Y:S01]  /*319d0*/  IMAD.MOV.U32 R217, RZ, RZ, R216 ;  /* 0x000000ffffd97224 */ /* 0x000fe200078e00d8 */
[----:B--2---:R0:W-:Y:S02]  /*319e0*/  STL [R1+0x828], R37 ;  /* 0x0008282501007387 */ /* 0x0041e40000100800 */
[----:B0-----:R-:W-:Y:S02]  /*319f0*/  MOV R37, R36 ;  /* 0x0000002400257202 */ /* 0x001fe40000000f00 */
.L_x_31622:
[----:B0-----:R-:W-:Y:S05]  /*31a00*/  BSYNC B1 ;  /* 0x0000000000017941 */ /* 0x001fea0003800000 */
.L_x_31620:
        /* <DEDUP_REMOVED lines=12> */
.L_x_31624:
[----:B0-----:R-:W2:Y:S01]  /*31ad0*/  LDL.LU R36, [R1+0x828] ;  /* 0x0008280001247983 */ /* 0x001ea20000300800 */
[----:B------:R-:W-:Y:S02]  /*31ae0*/  IMAD.MOV.U32 R252, RZ, RZ, R0 ;  /* 0x000000fffffc7224 */ /* 0x000fe400078e0000 */
[----:B------:R-:W-:Y:S01]  /*31af0*/  IMAD.MOV.U32 R216, RZ, RZ, R219 ;  /* 0x000000ffffd87224 */ /* 0x000fe200078e00db */
[----:B--2---:R0:W-:Y:S02]  /*31b00*/  STL [R1+0x82c], R36 ;  /* 0x00082c2401007387 */ /* 0x0041e40000100800 */
[----:B0-----:R-:W-:Y:S02]  /*31b10*/  IMAD.MOV.U32 R36, RZ, RZ, R35 ;  /* 0x000000ffff247224 */ /* 0x001fe400078e0023 */
.L_x_31625:
[----:B0-----:R-:W-:Y:S05]  /*31b20*/  BSYNC B1 ;  /* 0x0000000000017941 */ /* 0x001fea0003800000 */
.L_x_31623:
        /* <DEDUP_REMOVED lines=12> */
.L_x_31627:
[----:B0-----:R-:W2:Y:S01]  /*31bf0*/  LDL.LU R35, [R1+0x82c] ;  /* 0x00082c0001237983 */ /* 0x001ea20000300800 */
[----:B------:R-:W-:Y:S02]  /*31c00*/  IMAD.MOV.U32 R0, RZ, RZ, R252 ;  /* 0x000000ffff007224 */ /* 0x000fe400078e00fc */
[----:B------:R-:W-:Y:S01]  /*31c10*/  IMAD.MOV.U32 R219, RZ, RZ, R218 ;  /* 0x000000ffffdb7224 */ /* 0x000fe200078e00da */
[----:B--2---:R0:W-:Y:S02]  /*31c20*/  STL [R1+0x828], R35 ;  /* 0x0008282301007387 */ /* 0x0041e40000100800 */
[----:B0-----:R-:W-:Y:S02]  /*31c30*/  IMAD.MOV.U32 R35, RZ, RZ, R34 ;  /* 0x000000ffff237224 */ /* 0x001fe400078e0022 */
.L_x_31628:
[----:B0-----:R-:W-:Y:S05]  /*31c40*/  BSYNC B1 ;  /* 0x0000000000017941 */ /* 0x001fea0003800000 */
.L_x_31626:
        /* <DEDUP_REMOVED lines=12> */
.L_x_31630:
[----:B0-----:R-:W2:Y:S01]  /*31d10*/  LDL.LU R34, [R1+0x828] ;  /* 0x0008280001227983 */ /* 0x001ea20000300800 */
[----:B------:R-:W-:Y:S02]  /*31d20*/  IMAD.MOV.U32 R252, RZ, RZ, R0 ;  /* 0x000000fffffc7224 */ /* 0x000fe400078e0000 */
[----:B------:R-:W-:Y:S01]  /*31d30*/  IMAD.MOV.U32 R218, RZ, RZ, R221 ;  /* 0x000000ffffda7224 */ /* 0x000fe200078e00dd */
[----:B--2---:R0:W-:Y:S02]  /*31d40*/  STL [R1+0x82c], R34 ;  /* 0x00082c2201007387 */ /* 0x0041e40000100800 */
[----:B0-----:R-:W-:Y:S02]  /*31d50*/  IMAD.MOV.U32 R34, RZ, RZ, R33 ;  /* 0x000000ffff227224 */ /* 0x001fe400078e0021 */
.L_x_31631:
[----:B0-----:R-:W-:Y:S05]  /*31d60*/  BSYNC B1 ;  /* 0x0000000000017941 */ /* 0x001fea0003800000 */
.L_x_31629:
        /* <DEDUP_REMOVED lines=12> */
.L_x_31633:
[----:B0-----:R-:W2:Y:S01]  /*31e30*/  LDL.LU R33, [R1+0x82c] ;  /* 0x00082c0001217983 */ /* 0x001ea20000300800 */
[----:B------:R-:W-:Y:S02]  /*31e40*/  IMAD.MOV.U32 R0, RZ, RZ, R252 ;  /* 0x000000ffff007224 */ /* 0x000fe400078e00fc */
[----:B------:R-:W-:Y:S01]  /*31e50*/  IMAD.MOV.U32 R221, RZ, RZ, R220 ;  /* 0x000000ffffdd7224 */ /* 0x000fe200078e00dc */
[----:B--2---:R0:W-:Y:S02]  /*31e60*/  STL [R1+0x828], R33 ;  /* 0x0008282101007387 */ /* 0x0041e40000100800 */
[----:B0-----:R-:W-:Y:S02]  /*31e70*/  IMAD.MOV.U32 R33, RZ, RZ, R32 ;  /* 0x000000ffff217224 */ /* 0x001fe400078e0020 */
.L_x_31634:
[----:B0-----:R-:W-:Y:S05]  /*31e80*/  BSYNC B1 ;  /* 0x0000000000017941 */ /* 0x001fea0003800000 */
.L_x_31632:
        /* <DEDUP_REMOVED lines=12> */
.L_x_31636:
[----:B0-----:R-:W2:Y:S01]  /*31f50*/  LDL.LU R32, [R1+0x828] ;  /* 0x0008280001207983 */ /* 0x001ea20000300800 */
[----:B------:R-:W-:Y:S01]  /*31f60*/  MOV R252, R0 ;  /* 0x0000000000fc7202 */ /* 0x000fe20000000f00 */
[----:B------:R-:W-:Y:S02]  /*31f70*/  IMAD.MOV.U32 R220, RZ, RZ, R223 ;  /* 0x000000ffffdc7224 */ /* 0x000fe400078e00df */
[----:B--2---:R0:W-:Y:S02]  /*31f80*/  STL [R1+0x82c], R32 ;  /* 0x00082c2001007387 */ /* 0x0041e40000100800 */
[----:B0-----:R-:W-:Y:S02]  /*31f90*/  IMAD.MOV.U32 R32, RZ, RZ, R31 ;  /* 0x000000ffff207224 */ /* 0x001fe400078e001f */
.L_x_31637:
[----:B0-----:R-:W-:Y:S05]  /*31fa0*/  BSYNC B1 ;  /* 0x0000000000017941 */ /* 0x001fea0003800000 */
.L_x_31635:
        /* <DEDUP_REMOVED lines=12> */
.L_x_31639:
[----:B0-----:R-:W2:Y:S01]  /*32070*/  LDL.LU R31, [R1+0x82c] ;  /* 0x00082c00011f7983 */ /* 0x001ea20000300800 */
[----:B------:R-:W-:Y:S01]  /*32080*/  IMAD.MOV.U32 R0, RZ, RZ, R252 ;  /* 0x000000ffff007224 */ /* 0x000fe200078e00fc */
[----:B------:R-:W-:Y:S02]  /*32090*/  MOV R223, R222 ;  /* 0x000000de00df7202 */ /* 0x000fe40000000f00 */
[----:B--2---:R0:W-:Y:S02]  /*320a0*/  STL [R1+0x828], R31 ;  /* 0x0008281f01007387 */ /* 0x0041e40000100800 */
[----:B0-----:R-:W-:Y:S02]  /*320b0*/  IMAD.MOV.U32 R31, RZ, RZ, R30 ;  /* 0x000000ffff1f7224 */ /* 0x001fe400078e001e */
.L_x_31640:
[----:B0-----:R-:W-:Y:S05]  /*320c0*/  BSYNC B1 ;  /* 0x0000000000017941 */ /* 0x001fea0003800000 */
.L_x_31638:
        /* <DEDUP_REMOVED lines=12> */
.L_x_31642:
[----:B0-----:R-:W2:Y:S01]  /*32190*/  LDL.LU R30, [R1+0x828] ;  /* 0x00082800011e7983 */ /* 0x001ea20000300800 */
[----:B------:R-:W-:Y:S02]  /*321a0*/  IMAD.MOV.U32 R252, RZ, RZ, R0 ;  /* 0x000000fffffc7224 */ /* 0x000fe400078e0000 */
[----:B------:R-:W-:Y:S01]  /*321b0*/  IMAD.MOV.U32 R222, RZ, RZ, R225 ;  /* 0x000000ffffde7224 */ /* 0x000fe200078e00e1 */
[----:B--2---:R0:W-:Y:S02]  /*321c0*/  STL [R1+0x82c], R30 ;  /* 0x00082c1e01007387 */ /* 0x0041e40000100800 */
[----:B0-----:R-:W-:Y:S02]  /*321d0*/  MOV R30, R29 ;  /* 0x0000001d001e7202 */ /* 0x001fe40000000f00 */
.L_x_31643:
[----:B0-----:R-:W-:Y:S05]  /*321e0*/  BSYNC B1 ;  /* 0x0000000000017941 */ /* 0x001fea0003800000 */
.L_x_31641:
        /* <DEDUP_REMOVED lines=12> */
.L_x_31645:
[----:B0-----:R-:W2:Y:S01]  /*322b0*/  LDL.LU R29, [R1+0x82c] ;  /* 0x00082c00011d7983 */ /* 0x001ea20000300800 */
[----:B------:R-:W-:Y:S02]  /*322c0*/  IMAD.MOV.U32 R0, RZ, RZ, R252 ;  /* 0x000000ffff007224 */ /* 0x000fe400078e00fc */
[----:B------:R-:W-:Y:S01]  /*322d0*/  IMAD.MOV.U32 R225, RZ, RZ, R224 ;  /* 0x000000ffffe17224 */ /* 0x000fe200078e00e0 */
[----:B--2---:R0:W-:Y:S02]  /*322e0*/  STL [R1+0x828], R29 ;  /* 0x0008281d01007387 */ /* 0x0041e40000100800 */
[----:B0-----:R-:W-:Y:S02]  /*322f0*/  IMAD.MOV.U32 R29, RZ, RZ, R28 ;  /* 0x000000ffff1d7224 */ /* 0x001fe400078e001c */
.L_x_31646:
[----:B0-----:R-:W-:Y:S05]  /*32300*/  BSYNC B1 ;  /* 0x0000000000017941 */ /* 0x001fea0003800000 */
.L_x_31644:
        /* <DEDUP_REMOVED lines=12> */
.L_x_31648:
[----:B0-----:R-:W2:Y:S01]  /*323d0*/  LDL.LU R28, [R1+0x828] ;  /* 0x00082800011c7983 */ /* 0x001ea20000300800 */
[----:B------:R-:W-:Y:S02]  /*323e0*/  IMAD.MOV.U32 R252, RZ, RZ, R0 ;  /* 0x000000fffffc7224 */ /* 0x000fe400078e0000 */
[----:B------:R-:W-:Y:S01]  /*323f0*/  IMAD.MOV.U32 R224, RZ, RZ, R227 ;  /* 0x000000ffffe07224 */ /* 0x000fe200078e00e3 */
[----:B--2---:R0:W-:Y:S02]  /*32400*/  STL [R1+0x82c], R28 ;  /* 0x00082c1c01007387 */ /* 0x0041e40000100800 */
[----:B0-----:R-:W-:Y:S02]  /*32410*/  IMAD.MOV.U32 R28, RZ, RZ, R27 ;  /* 0x000000ffff1c7224 */ /* 0x001fe400078e001b */
.L_x_31649:
[----:B0-----:R-:W-:Y:S05]  /*32420*/  BSYNC B1 ;  /* 0x0000000000017941 */ /* 0x001fea0003800000 */
.L_x_31647:
        /* <DEDUP_REMOVED lines=12> */
.L_x_31651:
[----:B0-----:R-:W2:Y:S01]  /*324f0*/  LDL.LU R27, [R1+0x82c] ;  /* 0x00082c00011b7983 */ /* 0x001ea20000300800 */
[----:B------:R-:W-:Y:S02]  /*32500*/  IMAD.MOV.U32 R0, RZ, RZ, R252 ;  /* 0x000000ffff007224 */ /* 0x000fe400078e00fc */
[----:B------:R-:W-:Y:S01]  /*32510*/  IMAD.MOV.U32 R227, RZ, RZ, R226 ;  /* 0x000000ffffe37224 */ /* 0x000fe200078e00e2 */
[----:B--2---:R0:W-:Y:S02]  /*32520*/  STL [R1+0x828], R27 ;  /* 0x0008281b01007387 */ /* 0x0041e40000100800 */
[----:B0-----:R-:W-:Y:S02]  /*32530*/  IMAD.MOV.U32 R27, RZ, RZ, R26 ;  /* 0x000000ffff1b7224 */ /* 0x001fe400078e001a */
.L_x_31652:
[----:B0-----:R-:W-:Y:S05]  /*32540*/  BSYNC B1 ;  /* 0x0000000000017941 */ /* 0x001fea0003800000 */
.L_x_31650:
        /* <DEDUP_REMOVED lines=12> */
.L_x_31654:
[----:B0-----:R-:W2:Y:S01]  /*32610*/  LDL.LU R26, [R1+0x828] ;  /* 0x00082800011a7983 */ /* 0x001ea20000300800 */
[----:B------:R-:W-:Y:S02]  /*32620*/  IMAD.MOV.U32 R252, RZ, RZ, R0 ;  /* 0x000000fffffc7224 */ /* 0x000fe400078e0000 */
[----:B------:R-:W-:Y:S01]  /*32630*/  IMAD.MOV.U32 R226, RZ, RZ, R229 ;  /* 0x000000ffffe27224 */ /* 0x000fe200078e00e5 */
[----:B--2---:R0:W-:Y:S02]  /*32640*/  STL [R1+0x82c], R26 ;  /* 0x00082c1a01007387 */ /* 0x0041e40000100800 */
[----:B0-----:R-:W-:Y:S02]  /*32650*/  IMAD.MOV.U32 R26, RZ, RZ, R25 ;  /* 0x000000ffff1a7224 */ /* 0x001fe400078e0019 */
.L_x_31655:
[----:B0-----:R-:W-:Y:S05]  /*32660*/  BSYNC B1 ;  /* 0x0000000000017941 */ /* 0x001fea0003800000 */
.L_x_31653:
        /* <DEDUP_REMOVED lines=12> */
.L_x_31657:
[----:B0-----:R-:W2:Y:S01]  /*32730*/  LDL.LU R25, [R1+0x82c] ;  /* 0x00082c0001197983 */ /* 0x001ea20000300800 */
[----:B------:R-:W-:Y:S01]  /*32740*/  MOV R0, R252 ;  /* 0x000000fc00007202 */ /* 0x000fe20000000f00 */
[----:B------:R-:W-:Y:S02]  /*32750*/  IMAD.MOV.U32 R229, RZ, RZ, R228 ;  /* 0x000000ffffe57224 */ /* 0x000fe400078e00e4 */
[----:B--2---:R0:W-:Y:S02]  /*32760*/  STL [R1+0x828], R25 ;  /* 0x0008281901007387 */ /* 0x0041e40000100800 */
[----:B0-----:R-:W-:Y:S02]  /*32770*/  IMAD.MOV.U32 R25, RZ, RZ, R24 ;  /* 0x000000ffff197224 */ /* 0x001fe400078e0018 */
.L_x_31658:
[----:B0-----:R-:W-:Y:S05]  /*32780*/  BSYNC B1 ;  /* 0x0000000000017941 */ /* 0x001fea0003800000 */
.L_x_31656:
        /* <DEDUP_REMOVED lines=12> */
.L_x_31660:
[----:B0-----:R-:W2:Y:S01]  /*32850*/  LDL.LU R24, [R1+0x828] ;  /* 0x0008280001187983 */ /* 0x001ea20000300800 */
[----:B------:R-:W-:Y:S01]  /*32860*/  IMAD.MOV.U32 R252, RZ, RZ, R0 ;  /* 0x000000fffffc7224 */ /* 0x000fe200078e0000 */
[----:B------:R-:W-:Y:S02]  /*32870*/  MOV R228, R231 ;  /* 0x000000e700e47202 */ /* 0x000fe40000000f00 */
[----:B--2---:R0:W-:Y:S02]  /*32880*/  STL [R1+0x82c], R24 ;  /* 0x00082c1801007387 */ /* 0x0041e40000100800 */
[----:B0-----:R-:W-:Y:S02]  /*32890*/  IMAD.MOV.U32 R24, RZ, RZ, R23 ;  /* 0x000000ffff187224 */ /* 0x001fe400078e0017 */
.L_x_31661:
[----:B0-----:R-:W-:Y:S05]  /*328a0*/  BSYNC B1 ;  /* 0x0000000000017941 */ /* 0x001fea0003800000 */
.L_x_31659:
        /* <DEDUP_REMOVED lines=12> */
.L_x_31663:
[----:B0-----:R-:W2:Y:S01]  /*32970*/  LDL.LU R23, [R1+0x82c] ;  /* 0x00082c0001177983 */ /* 0x001ea20000300800 */
[----:B------:R-:W-:Y:S02]  /*32980*/  IMAD.MOV.U32 R0, RZ, RZ, R252 ;  /* 0x000000ffff007224 */ /* 0x000fe400078e00fc */
[----:B------:R-:W-:Y:S01]  /*32990*/  IMAD.MOV.U32 R231, RZ, RZ, R230 ;  /* 0x000000ffffe77224 */ /* 0x000fe200078e00e6 */
[----:B--2---:R0:W-:Y:S02]  /*329a0*/  STL [R1+0x828], R23 ;  /* 0x0008281701007387 */ /* 0x0041e40000100800 */
[----:B0-----:R-:W-:Y:S02]  /*329b0*/  MOV R23, R22 ;  /* 0x0000001600177202 */ /* 0x001fe40000000f00 */
.L_x_31664:
[----:B0-----:R-:W-:Y:S05]  /*329c0*/  BSYNC B1 ;  /* 0x0000000000017941 */ /* 0x001fea0003800000 */
.L_x_31662:
        /* <DEDUP_REMOVED lines=12> */
.L_x_31666:
[----:B0-----:R-:W2:Y:S01]  /*32a90*/  LDL.LU R22, [R1+0x828] ;  /* 0x0008280001167983 */ /* 0x001ea20000300800 */
[----:B------:R-:W-:Y:S02]  /*32aa0*/  IMAD.MOV.U32 R252, RZ, RZ, R0 ;  /* 0x000000fffffc7224 */ /* 0x000fe400078e0000 */
[----:B------:R-:W-:Y:S01]  /*32ab0*/  IMAD.MOV.U32 R230, RZ, RZ, R233 ;  /* 0x000000ffffe67224 */ /* 0x000fe200078e00e9 */
[----:B--2---:R0:W-:Y:S02]  /*32ac0*/  STL [R1+0x82c], R22 ;  /* 0x00082c1601007387 */ /* 0x0041e40000100800 */
[----:B0-----:R-:W-:Y:S02]  /*32ad0*/  IMAD.MOV.U32 R22, RZ, RZ, R21 ;  /* 0x000000ffff167224 */ /* 0x001fe400078e0015 */
.L_x_31667:
[----:B0-----:R-:W-:Y:S05]  /*32ae0*/  BSYNC B1 ;  /* 0x0000000000017941 */ /* 0x001fea0003800000 */
.L_x_31665:
        /* <DEDUP_REMOVED lines=12> */
.L_x_31669:
[----:B0-----:R-:W2:Y:S01]  /*32bb0*/  LDL.LU R21, [R1+0x82c] ;  /* 0x00082c0001157983 */ /* 0x001ea20000300800 */
[----:B------:R-:W-:Y:S02]  /*32bc0*/  IMAD.MOV.U32 R0, RZ, RZ, R252 ;  /* 0x000000ffff007224 */ /* 0x000fe400078e00fc */
[----:B------:R-:W-:Y:S01]  /*32bd0*/  IMAD.MOV.U32 R233, RZ, RZ, R232 ;  /* 0x000000ffffe97224 */ /* 0x000fe200078e00e8 */
[----:B--2---:R0:W-:Y:S02]  /*32be0*/  STL [R1+0x828], R21 ;  /* 0x0008281501007387 */ /* 0x0041e40000100800 */
[----:B0-----:R-:W-:Y:S02]  /*32bf0*/  IMAD.MOV.U32 R21, RZ, RZ, R20 ;  /* 0x000000ffff157224 */ /* 0x001fe400078e0014 */
.L_x_31670:
[----:B0-----:R-:W-:Y:S05]  /*32c00*/  BSYNC B1 ;  /* 0x0000000000017941 */ /* 0x001fea0003800000 */
.L_x_31668:
        /* <DEDUP_REMOVED lines=12> */
.L_x_31672:
[----:B0-----:R-:W2:Y:S01]  /*32cd0*/  LDL.LU R20, [R1+0x828] ;  /* 0x0008280001147983 */ /* 0x001ea20000300800 */
[----:B------:R-:W-:Y:S02]  /*32ce0*/  IMAD.MOV.U32 R252, RZ, RZ, R0 ;  /* 0x000000fffffc7224 */ /* 0x000fe400078e0000 */
[----:B------:R-:W-:Y:S01]  /*32cf0*/  IMAD.MOV.U32 R232, RZ, RZ, R235 ;  /* 0x000000ffffe87224 */ /* 0x000fe200078e00eb */
[----:B--2---:R0:W-:Y:S02]  /*32d00*/  STL [R1+0x82c], R20 ;  /* 0x00082c1401007387 */ /* 0x0041e40000100800 */
[----:B0-----:R-:W-:Y:S02]  /*32d10*/  IMAD.MOV.U32 R20, RZ, RZ, R19 ;  /* 0x000000ffff147224 */ /* 0x001fe400078e0013 */
.L_x_31673:
[----:B0-----:R-:W-:Y:S05]  /*32d20*/  BSYNC B1 ;  /* 0x0000000000017941 */ /* 0x001fea0003800000 */
.L_x_31671:
        /* <DEDUP_REMOVED lines=12> */
.L_x_31675:
[----:B0-----:R-:W2:Y:S01]  /*32df0*/  LDL.LU R19, [R1+0x82c] ;  /* 0x00082c0001137983 */ /* 0x001ea20000300800 */
[----:B------:R-:W-:Y:S02]  /*32e00*/  IMAD.MOV.U32 R0, RZ, RZ, R252 ;  /* 0x000000ffff007224 */ /* 0x000fe400078e00fc */
[----:B------:R-:W-:Y:S01]  /*32e10*/  IMAD.MOV.U32 R235, RZ, RZ, R234 ;  /* 0x000000ffffeb7224 */ /* 0x000fe200078e00ea */
[----:B--2---:R0:W-:Y:S02]  /*32e20*/  STL [R1+0x828], R19 ;  /* 0x0008281301007387 */ /* 0x0041e40000100800 */
[----:B0-----:R-:W-:Y:S02]  /*32e30*/  IMAD.MOV.U32 R19, RZ, RZ, R18 ;  /* 0x000000ffff137224 */ /* 0x001fe400078e0012 */
.L_x_31676:
[----:B0-----:R-:W-:Y:S05]  /*32e40*/  BSYNC B1 ;  /* 0x0000000000017941 */ /* 0x001fea0003800000 */
.L_x_31674:
        /* <DEDUP_REMOVED lines=12> */
.L_x_31678:
[----:B0-----:R-:W2:Y:S01]  /*32f10*/  LDL.LU R18, [R1+0x828] ;  /* 0x0008280001127983 */ /* 0x001ea20000300800 */
[----:B------:R-:W-:Y:S01]  /*32f20*/  MOV R252, R0 ;  /* 0x0000000000fc7202 */ /* 0x000fe20000000f00 */
[----:B------:R-:W-:Y:S02]  /*32f30*/  IMAD.MOV.U32 R234, RZ, RZ, R237 ;  /* 0x000000ffffea7224 */ /* 0x000fe400078e00ed */
[----:B--2---:R0:W-:Y:S02]  /*32f40*/  STL [R1+0x82c], R18 ;  /* 0x00082c1201007387 */ /* 0x0041e40000100800 */
[----:B0-----:R-:W-:Y:S02]  /*32f50*/  IMAD.MOV.U32 R18, RZ, RZ, R17 ;  /* 0x000000ffff127224 */ /* 0x001fe400078e0011 */
.L_x_31679:
[----:B0-----:R-:W-:Y:S05]  /*32f60*/  BSYNC B1 ;  /* 0x0000000000017941 */ /* 0x001fea0003800000 */
.L_x_31677:
        /* <DEDUP_REMOVED lines=12> */
.L_x_31681:
[----:B0-----:R-:W2:Y:S01]  /*33030*/  LDL.LU R17, [R1+0x82c] ;  /* 0x00082c0001117983 */ /* 0x001ea20000300800 */
[----:B------:R-:W-:Y:S01]  /*33040*/  IMAD.MOV.U32 R0, RZ, RZ, R252 ;  /* 0x000000ffff007224 */ /* 0x000fe200078e00fc */
[----:B------:R-:W-:Y:S02]  /*33050*/  MOV R237, R236 ;  /* 0x000000ec00ed7202 */ /* 0x000fe40000000f00 */
[----:B--2---:R0:W-:Y:S02]  /*33060*/  STL [R1+0x828], R17 ;  /* 0x0008281101007387 */ /* 0x0041e40000100800 */
[----:B0-----:R-:W-:Y:S02]  /*33070*/  IMAD.MOV.U32 R17, RZ, RZ, R16 ;  /* 0x000000ffff117224 */ /* 0x001fe400078e0010 */
.L_x_31682:
[----:B0-----:R-:W-:Y:S05]  /*33080*/  BSYNC B1 ;  /* 0x0000000000017941 */ /* 0x001fea0003800000 */
.L_x_31680:
        /* <DEDUP_REMOVED lines=12> */
.L_x_31684:
[----:B0-----:R-:W2:Y:S01]  /*33150*/  LDL.LU R16, [R1+0x828] ;  /* 0x0008280001107983 */ /* 0x001ea20000300800 */
[----:B------:R-:W-:Y:S02]  /*33160*/  IMAD.MOV.U32 R252, RZ, RZ, R0 ;  /* 0x000000fffffc7224 */ /* 0x000fe400078e0000 */
[----:B------:R-:W-:Y:S01]  /*33170*/  IMAD.MOV.U32 R236, RZ, RZ, R239 ;  /* 0x000000ffffec7224 */ /* 0x000fe200078e00ef */
[----:B--2---:R0:W-:Y:S02]  /*33180*/  STL [R1+0x82c], R16 ;  /* 0x00082c1001007387 */ /* 0x0041e40000100800 */
[----:B0-----:R-:W-:Y:S02]  /*33190*/  MOV R16, R15 ;  /* 0x0000000f00107202 */ /* 0x001fe40000000f00 */
.L_x_31685:
[----:B0-----:R-:W-:Y:S05]  /*331a0*/  BSYNC B1 ;  /* 0x0000000000017941 */ /* 0x001fea0003800000 */
.L_x_31683:
        /* <DEDUP_REMOVED lines=12> */
.L_x_31687:
[----:B0-----:R-:W2:Y:S01]  /*33270*/  LDL.LU R15, [R1+0x82c] ;  /* 0x00082c00010f7983 */ /* 0x001ea20000300800 */
[----:B------:R-:W-:Y:S02]  /*33280*/  IMAD.MOV.U32 R0, RZ, RZ, R252 ;  /* 0x000000ffff007224 */ /* 0x000fe400078e00fc */
[----:B------:R-:W-:Y:S01]  /*33290*/  IMAD.MOV.U32 R239, RZ, RZ, R238 ;  /* 0x000000ffffef7224 */ /* 0x000fe200078e00ee */
[----:B--2---:R0:W-:Y:S02]  /*332a0*/  STL [R1+0x828], R15 ;  /* 0x0008280f01007387 */ /* 0x0041e40000100800 */
[----:B0-----:R-:W-:Y:S02]  /*332b0*/  IMAD.MOV.U32 R15, RZ, RZ, R14 ;  /* 0x000000ffff0f7224 */ /* 0x001fe400078e000e */
.L_x_31688:
[----:B0-----:R-:W-:Y:S05]  /*332c0*/  BSYNC B1 ;  /* 0x0000000000017941 */ /* 0x001fea0003800000 */
.L_x_31686:
        /* <DEDUP_REMOVED lines=12> */
.L_x_31690:
[----:B0-----:R-:W2:Y:S01]  /*33390*/  LDL.LU R14, [R1+0x828] ;  /* 0x00082800010e7983 */ /* 0x001ea20000300800 */
[----:B------:R-:W-:Y:S02]  /*333a0*/  IMAD.MOV.U32 R252, RZ, RZ, R0 ;  /* 0x000000fffffc7224 */ /* 0x000fe400078e0000 */
[----:B------:R-:W-:Y:S01]  /*333b0*/  IMAD.MOV.U32 R238, RZ, RZ, R241 ;  /* 0x000000ffffee7224 */ /* 0x000fe200078e00f1 */
[----:B--2---:R0:W-:Y:S02]  /*333c0*/  STL [R1+0x82c], R14 ;  /* 0x00082c0e01007387 */ /* 0x0041e40000100800 */
[----:B0-----:R-:W-:Y:S02]  /*333d0*/  IMAD.MOV.U32 R14, RZ, RZ, R13 ;  /* 0x000000ffff0e7224 */ /* 0x001fe400078e000d */
.L_x_31691:
[----:B0-----:R-:W-:Y:S05]  /*333e0*/  BSYNC B1 ;  /* 0x0000000000017941 */ /* 0x001fea0003800000 */
.L_x_31689:
        /* <DEDUP_REMOVED lines=12> */
.L_x_31693:
[----:B0-----:R-:W2:Y:S01]  /*334b0*/  LDL.LU R13, [R1+0x82c] ;  /* 0x00082c00010d7983 */ /* 0x001ea20000300800 */
[----:B------:R-:W-:Y:S02]  /*334c0*/  IMAD.MOV.U32 R0, RZ, RZ, R252 ;  /* 0x000000ffff007224 */ /* 0x000fe400078e00fc */
[----:B------:R-:W-:Y:S01]  /*334d0*/  IMAD.MOV.U32 R241, RZ, RZ, R240 ;  /* 0x000000fffff17224 */ /* 0x000fe200078e00f0 */
[----:B--2---:R0:W-:Y:S02]  /*334e0*/  STL [R1+0x828], R13 ;  /* 0x0008280d01007387 */ /* 0x0041e40000100800 */
[----:B0-----:R-:W-:Y:S02]  /*334f0*/  IMAD.MOV.U32 R13, RZ, RZ, R12 ;  /* 0x000000ffff0d7224 */ /* 0x001fe400078e000c */
.L_x_31694:
[----:B0-----:R-:W-:Y:S05]  /*33500*/  BSYNC B1 ;  /* 0x0000000000017941 */ /* 0x001fea0003800000 */
.L_x_31692:
        /* <DEDUP_REMOVED lines=12> */
.L_x_31696:
[----:B0-----:R-:W2:Y:S01]  /*335d0*/  LDL.LU R12, [R1+0x828] ;  /* 0x00082800010c7983 */ /* 0x001ea20000300800 */
[----:B------:R-:W-:Y:S02]  /*335e0*/  IMAD.MOV.U32 R252, RZ, RZ, R0 ;  /* 0x000000fffffc7224 */ /* 0x000fe400078e0000 */
[----:B------:R-:W-:Y:S01]  /*335f0*/  IMAD.MOV.U32 R240, RZ, RZ, R243 ;  /* 0x000000fffff07224 */ /* 0x000fe200078e00f3 */
[----:B--2---:R0:W-:Y:S02]  /*33600*/  STL [R1+0x82c], R12 ;  /* 0x00082c0c01007387 */ /* 0x0041e40000100800 */
[----:B0-----:R-:W-:Y:S02]  /*33610*/  IMAD.MOV.U32 R12, RZ, RZ, R11 ;  /* 0x000000ffff0c7224 */ /* 0x001fe400078e000b */
.L_x_31697:
[----:B0-----:R-:W-:Y:S05]  /*33620*/  BSYNC B1 ;  /* 0x0000000000017941 */ /* 0x001fea0003800000 */
.L_x_31695:
        /* <DEDUP_REMOVED lines=12> */
.L_x_31699:
[----:B0-----:R-:W2:Y:S01]  /*336f0*/  LDL.LU R11, [R1+0x82c] ;  /* 0x00082c00010b7983 */ /* 0x001ea20000300800 */
[----:B------:R-:W-:Y:S01]  /*33700*/  MOV R0, R252 ;  /* 0x000000fc00007202 */ /* 0x000fe20000000f00 */
[----:B------:R-:W-:Y:S02]  /*33710*/  IMAD.MOV.U32 R243, RZ, RZ, R242 ;  /* 0x000000fffff37224 */ /* 0x000fe400078e00f2 */
[----:B--2---:R0:W-:Y:S02]  /*33720*/  STL [R1+0x828], R11 ;  /* 0x0008280b01007387 */ /* 0x0041e40000100800 */
[----:B0-----:R-:W-:Y:S02]  /*33730*/  IMAD.MOV.U32 R11, RZ, RZ, R10 ;  /* 0x000000ffff0b7224 */ /* 0x001fe400078e000a */
.L_x_31700:
[----:B0-----:R-:W-:Y:S05]  /*33740*/  BSYNC B1 ;  /* 0x0000000000017941 */ /* 0x001fea0003800000 */
.L_x_31698:
        /* <DEDUP_REMOVED lines=12> */
.L_x_31702:
[----:B0-----:R-:W2:Y:S01]  /*33810*/  LDL.LU R10, [R1+0x828] ;  /* 0x00082800010a7983 */ /* 0x001ea20000300800 */
[----:B------:R-:W-:Y:S01]  /*33820*/  IMAD.MOV.U32 R252, RZ, RZ, R0 ;  /* 0x000000fffffc7224 */ /* 0x000fe200078e0000 */
[----:B------:R-:W-:Y:S02]  /*33830*/  MOV R242, R245 ;  /* 0x000000f500f27202 */ /* 0x000fe40000000f00 */
[----:B--2---:R0:W-:Y:S02]  /*33840*/  STL [R1+0x82c], R10 ;  /* 0x00082c0a01007387 */ /* 0x0041e40000100800 */
[----:B0-----:R-:W-:Y:S02]  /*33850*/  IMAD.MOV.U32 R10, RZ, RZ, R9 ;  /* 0x000000ffff0a7224 */ /* 0x001fe400078e0009 */
.L_x_31703:
[----:B0-----:R-:W-:Y:S05]  /*33860*/  BSYNC B1 ;  /* 0x0000000000017941 */ /* 0x001fea0003800000 */
.L_x_31701:
        /* <DEDUP_REMOVED lines=12> */
.L_x_31705:
[----:B0-----:R-:W2:Y:S01]  /*33930*/  LDL.LU R9, [R1+0x82c] ;  /* 0x00082c0001097983 */ /* 0x001ea20000300800 */
[----:B------:R-:W-:Y:S02]  /*33940*/  IMAD.MOV.U32 R0, RZ, RZ, R252 ;  /* 0x000000ffff007224 */ /* 0x000fe400078e00fc */
[----:B------:R-:W-:Y:S01]  /*33950*/  IMAD.MOV.U32 R245, RZ, RZ, R244 ;  /* 0x000000fffff57224 */ /* 0x000fe200078e00f4 */
[----:B--2---:R0:W-:Y:S02]  /*33960*/  STL [R1+0x828], R9 ;  /* 0x0008280901007387 */ /* 0x0041e40000100800 */
[----:B0-----:R-:W-:Y:S02]  /*33970*/  MOV R9, R8 ;  /* 0x0000000800097202 */ /* 0x001fe40000000f00 */
.L_x_31706:
[----:B0-----:R-:W-:Y:S05]  /*33980*/  BSYNC B1 ;  /* 0x0000000000017941 */ /* 0x001fea0003800000 */
.L_x_31704:
        /* <DEDUP_REMOVED lines=12> */
.L_x_31708:
[----:B0-----:R-:W2:Y:S01]  /*33a50*/  LDL.LU R8, [R1+0x828] ;  /* 0x0008280001087983 */ /* 0x001ea20000300800 */
[----:B------:R-:W-:Y:S02]  /*33a60*/  IMAD.MOV.U32 R252, RZ, RZ, R0 ;  /* 0x000000fffffc7224 */ /* 0x000fe400078e0000 */
[----:B------:R-:W-:Y:S01]  /*33a70*/  IMAD.MOV.U32 R244, RZ, RZ, R247 ;  /* 0x000000fffff47224 */ /* 0x000fe200078e00f7 */
[----:B--2---:R0:W-:Y:S02]  /*33a80*/  STL [R1+0x82c], R8 ;  /* 0x00082c0801007387 */ /* 0x0041e40000100800 */
[----:B0-----:R-:W-:Y:S02]  /*33a90*/  IMAD.MOV.U32 R8, RZ, RZ, R7 ;  /* 0x000000ffff087224 */ /* 0x001fe400078e0007 */
.L_x_31709:
[----:B0-----:R-:W-:Y:S05]  /*33aa0*/  BSYNC B1 ;  /* 0x0000000000017941 */ /* 0x001fea0003800000 */
.L_x_31707:
        /* <DEDUP_REMOVED lines=12> */
.L_x_31711:
[----:B0-----:R-:W2:Y:S01]  /*33b70*/  LDL.LU R7, [R1+0x82c] ;  /* 0x00082c0001077983 */ /* 0x001ea20000300800 */
[----:B------:R-:W-:Y:S02]  /*33b80*/  IMAD.MOV.U32 R0, RZ, RZ, R252 ;  /* 0x000000ffff007224 */ /* 0x000fe400078e00fc */
[----:B------:R-:W-:Y:S01]  /*33b90*/  IMAD.MOV.U32 R247, RZ, RZ, R246 ;  /* 0x000000fffff77224 */ /* 0x000fe200078e00f6 */
[----:B--2---:R0:W-:Y:S02]  /*33ba0*/  STL [R1+0x828], R7 ;  /* 0x0008280701007387 */ /* 0x0041e40000100800 */
[----:B0-----:R-:W-:Y:S02]  /*33bb0*/  IMAD.MOV.U32 R7, RZ, RZ, R6 ;  /* 0x000000ffff077224 */ /* 0x001fe400078e0006 */
.L_x_31712:
[----:B0-----:R-:W-:Y:S05]  /*33bc0*/  BSYNC B1 ;  /* 0x0000000000017941 */ /* 0x001fea0003800000 */
.L_x_31710:
        /* <DEDUP_REMOVED lines=12> */
.L_x_31714:
[----:B0-----:R-:W2:Y:S01]  /*33c90*/  LDL.LU R6, [R1+0x828] ;  /* 0x0008280001067983 */ /* 0x001ea20000300800 */
[----:B------:R-:W-:Y:S02]  /*33ca0*/  IMAD.MOV.U32 R252, RZ, RZ, R0 ;  /* 0x000000fffffc7224 */ /* 0x000fe400078e0000 */
[----:B------:R-:W-:Y:S01]  /*33cb0*/  IMAD.MOV.U32 R246, RZ, RZ, R249 ;  /* 0x000000fffff67224 */ /* 0x000fe200078e00f9 */
[----:B--2---:R0:W-:Y:S02]  /*33cc0*/  STL [R1+0x830], R6 ;  /* 0x0008300601007387 */ /* 0x0041e40000100800 */
[----:B0-----:R-:W-:Y:S02]  /*33cd0*/  IMAD.MOV.U32 R6, RZ, RZ, R5 ;  /* 0x000000ffff067224 */ /* 0x001fe400078e0005 */
.L_x_31715:
[----:B0-----:R-:W-:Y:S05]  /*33ce0*/  BSYNC B1 ;  /* 0x0000000000017941 */ /* 0x001fea0003800000 */
.L_x_31713:
        /* <DEDUP_REMOVED lines=12> */
.L_x_31717:
[----:B0-----:R-:W2:Y:S01]  /*33db0*/  LDL.LU R5, [R1+0x830] ;  /* 0x0008300001057983 */ /* 0x001ea20000300800 */
[----:B------:R-:W-:Y:S02]  /*33dc0*/  IMAD.MOV.U32 R0, RZ, RZ, R252 ;  /* 0x000000ffff007224 */ /* 0x000fe400078e00fc */
[----:B------:R-:W-:Y:S01]  /*33dd0*/  IMAD.MOV.U32 R249, RZ, RZ, R248 ;  /* 0x000000fffff97224 */ /* 0x000fe200078e00f8 */
[----:B--2---:R0:W-:Y:S02]  /*33de0*/  STL [R1+0x82c], R5 ;  /* 0x00082c0501007387 */ /* 0x0041e40000100800 */
[----:B0-----:R-:W-:Y:S02]  /*33df0*/  IMAD.MOV.U32 R5, RZ, RZ, R4 ;  /* 0x000000ffff057224 */ /* 0x001fe400078e0004 */
.L_x_31718:
[----:B0-----:R-:W-:Y:S05]  /*33e00*/  BSYNC B1 ;  /* 0x0000000000017941 */ /* 0x001fea0003800000 */
.L_x_31716:
[----:B------:R0:W5:Y:S02]  /*33e10*/  LDL R252, [R1+0x82c] ;  /* 0x00082c0001fc7983 */ /* 0x0001640000100800 */
[----:B-----5:R-:W-:Y:S01]  /*33e20*/  FSETP.GT.FTZ.AND P0, PT, R0, R3, PT ;  /* 0x000000030000720b */ /* 0x020fe20003f14000 */
[----:B------:R-:W-:Y:S03]  /*33e30*/  BSSY B1, `(.L_x_31719) ;  /* 0x000000f000017945 */ /* 0x000fe60003800000 */
[----:B------:R-:W-:-:S13]  /*33e40*/  ISETP.EQ.OR P0, PT, R251, -0x1, P0 ;  /* 0xfffffffffb00780c */ /* 0x000fda0000702670 */
[----:B------:R-:W-:Y:S05]  /*33e50*/  @P0 BRA `(.L_x_31720) ;  /* 0x0000007000000947 */ /* 0x000fea0003800000 */
[----:B0-----:R0:W-:Y:S01]  /*33e60*/  STL [R1+0x830], R251 ;  /* 0x000830fb01007387 */ /* 0x0011e20000100800 */
[----:B------:R-:W-:Y:S01]  /*33e70*/  FSETP.NEU.FTZ.AND P0, PT, R0, R3, PT ;  /* 0x000000030000720b */ /* 0x000fe20003f1d000 */
[----:B------:R-:W-:Y:S02]  /*33e80*/  IMAD.MOV.U32 R248, RZ, RZ, R252 ;  /* 0x000000fffff87224 */ /* 0x000fe400078e00fc */
[----:B------:R0:W-:Y:S01]  /*33e90*/  STL [R1+0x828], R3 ;  /* 0x0008280301007387 */ /* 0x0001e20000100800 */
[----:B------:R-:W-:Y:S01]  /*33ea0*/  ISETP.GE.OR P0, PT, R252, R251, P0 ;  /* 0x000000fbfc00720c */ /* 0x000fe20000706670 */
[----:B------:R-:W-:-:S12]  /*33eb0*/  IMAD.MOV.U32 R4, RZ, RZ, R0 ;  /* 0x000000ffff047224 */ /* 0x000fd800078e0000 */
[----:B------:R-:W-:Y:S05]  /*33ec0*/  @P0 BRA `(.L_x_31721) ;  /* 0x0000005000000947 */ /* 0x000fea0003800000 */
.L_x_31720:
[----:B0-----:R-:W-:Y:S01]  /*33ed0*/  STL [R1+0x828], R0 ;  /* 0x0008280001007387 */ /* 0x001fe20000100800 */
[----:B------:R-:W-:Y:S01]  /*33ee0*/  IMAD.MOV.U32 R4, RZ, RZ, R252 ;  /* 0x000000ffff047224 */ /* 0x000fe200078e00fc */
[----:B------:R-:W-:-:S04]  /*33ef0*/  MOV R248, R251 ;  /* 0x000000fb00f87202 */ /* 0x000fc80000000f00 */
[----:B------:R0:W-:Y:S02]  /*33f00*/  STL [R1+0x830], R4 ;  /* 0x0008300401007387 */ /* 0x0001e40000100800 */
[----:B0-----:R-:W-:Y:S02]  /*33f10*/  IMAD.MOV.U32 R4, RZ, RZ, R3 ;  /* 0x000000ffff047224 */ /* 0x001fe400078e0003 */
.L_x_31721:
[----:B0-----:R-:W-:Y:S05]  /*33f20*/  BSYNC B1 ;  /* 0x0000000000017941 */ /* 0x001fea0003800000 */
.L_x_31719:
        /* <DEDUP_REMOVED lines=13> */
.L_x_31723:
[----:B0-----:R-:W2:Y:S01]  /*34000*/  LDL.LU R3, [R1+0x830] ;  /* 0x0008300001037983 */ /* 0x001ea20000300800 */
[----:B------:R-:W-:Y:S02]  /*34010*/  IMAD.MOV.U32 R252, RZ, RZ, R0 ;  /* 0x000000fffffc7224 */ /* 0x000fe400078e0000 */
[----:B------:R-:W-:Y:S01]  /*34020*/  IMAD.MOV.U32 R251, RZ, RZ, R250 ;  /* 0x000000fffffb7224 */ /* 0x000fe200078e00fa */
[----:B--2---:R0:W-:Y:S02]  /*34030*/  STL [R1+0x82c], R3 ;  /* 0x00082c0301007387 */ /* 0x0041e40000100800 */
[----:B0-----:R-:W-:Y:S02]  /*34040*/  MOV R3, R2 ;  /* 0x0000000200037202 */ /* 0x001fe40000000f00 */
.L_x_31724:
[----:B0-----:R-:W-:Y:S05]  /*34050*/  BSYNC B1 ;  /* 0x0000000000017941 */ /* 0x001fea0003800000 */
.L_x_31722:
        /* <DEDUP_REMOVED lines=13> */
.L_x_31726:
[----:B------:R-:W2:Y:S01]  /*34130*/  LDL.LU R2, [R1+0x82c] ;  /* 0x00082c0001027983 */ /* 0x000ea20000300800 */
[----:B------:R-:W-:-:S03]  /*34140*/  IMAD.MOV.U32 R0, RZ, RZ, R252 ;  /* 0x000000ffff007224 */ /* 0x000fc600078e00fc */
[----:B------:R0:W5:Y:S04]  /*34150*/  LDL.LU R250, [R1+0x824] ;  /* 0x0008240001fa7983 */ /* 0x0001680000300800 */
[----:B--2---:R2:W-:Y:S04]  /*34160*/  STL [R1+0x828], R2 ;  /* 0x0008280201007387 */ /* 0x0045e80000100800 */
[----:B--2---:R0:W5:Y:S02]  /*34170*/  LDL.LU R2, [R1+0x81c] ;  /* 0x00081c0001027983 */ /* 0x0041640000300800 */
.L_x_31727:
[----:B------:R-:W-:Y:S05]  /*34180*/  BSYNC B1 ;  /* 0x0000000000017941 */ /* 0x000fea0003800000 */
.L_x_31725:
        /* <DEDUP_REMOVED lines=20> */
.L_x_31729:
        /* <DEDUP_REMOVED lines=10> */
[----:B---3--:R-:W-:-:S02]  /*34370*/  IMAD.MOV.U32 R252, RZ, RZ, R0 ;  /* 0x000000fffffc7224 */ /* 0x008fc400078e0000 */
.L_x_31730:
[----:B--2---:R-:W-:Y:S05]  /*34380*/  BSYNC B1 ;  /* 0x0000000000017941 */ /* 0x004fea0003800000 */
.L_x_31728:
[----:B------:R-:W2:Y:S02]  /*34390*/  LDL.LU R0, [R1+0x834] ;  /* 0x0008340001007983 */ /* 0x000ea40000300800 */
[----:B--2---:R-:W-:-:S05]  /*343a0*/  IADD3 R0, R0, 0x4, RZ ;  /* 0x0000000400007810 */ /* 0x004fca0007ffe0ff */
[----:B------:R2:W-:Y:S01]  /*343b0*/  STL [R1+0x834], R0 ;  /* 0x0008340001007387 */ /* 0x0005e20000100800 */
[----:B------:R-:W-:Y:S01]  /*343c0*/  @!P1 CALL.REL.NOINC `(.L_x_31731) ;  /* 0x0000001000009944 */ /* 0x000fe20003c00000 */
[----:B------:R-:W-:Y:S05]  /*343d0*/  BRA `(.L_x_31732) ;  /* 0xffff6e8000007947 */ /* 0x000fea000383ffff */
.L_x_31731:
        /* <DEDUP_REMOVED lines=11> */
.L_x_31349:
[----:B------:R-:W-:Y:S05]  /*34490*/  BSYNC B0 ;  /* 0x0000000000007941 */ /* 0x000fea0003800000 */
.L_x_31348:
[----:B--2---:R-:W2:Y:S04]  /*344a0*/  LDL R252, [R1+0x820] ;  /* 0x0008200001fc7983 */ /* 0x004ea80000100800 */
[----:B------:R-:W3:Y:S04]  /*344b0*/  LDL R0, [R1+0x824] ;  /* 0x0008240001007983 */ /* 0x000ee80000100800 */
[----:B------:R-:W-:Y:S04]  /*344c0*/  STL.64 [R1+0x858], R126 ;  /* 0x0008587e01007387 */ /* 0x000fe80000100a00 */
[----:B-----5:R-:W-:Y:S04]  /*344d0*/  STL.64 [R1+0x850], R248 ;  /* 0x000850f801007387 */ /* 0x020fe80000100a00 */
[----:B------:R-:W-:Y:S04]  /*344e0*/  STL [R1+0x848], R250 ;  /* 0x000848fa01007387 */ /* 0x000fe80000100800 */
        /* <DEDUP_REMOVED lines=424> */
.L_x_32117:
        /* <DEDUP_REMOVED lines=14> */
[----:B------:R-:W-:Y:S02]  /*36050*/  @!P2 MOV R127, R0 ;  /* 0x00000000007fa202 */ /* 0x000fe40000000f00 */
        /* <DEDUP_REMOVED lines=17> */
.L_x_31736:
[----:B0-----:R-:W2:Y:S01]  /*36170*/  LDL.LU R252, [R1+0x814] ;  /* 0x0008140001fc7983 */ /* 0x001ea20000300800 */
[----:B------:R-:W-:-:S03]  /*36180*/  IMAD.MOV.U32 R0, RZ, RZ, R127 ;  /* 0x000000ffff007224 */ /* 0x000fc600078e007f */
[----:B--2---:R0:W-:Y:S04]  /*36190*/  STL [R1+0x828], R252 ;  /* 0x000828fc01007387 */ /* 0x0041e80000100800 */
[----:B0-----:R-:W2:Y:S01]  /*361a0*/  LDL.LU R252, [R1+0x810] ;  /* 0x0008100001fc7983 */ /* 0x001ea20000300800 */
[----:B------:R-:W-:-:S03]  /*361b0*/  IMAD.MOV.U32 R127, RZ, RZ, R126 ;  /* 0x000000ffff7f7224 */ /* 0x000fc600078e007e */
[----:B--2---:R0:W-:Y:S04]  /*361c0*/  STL [R1+0x814], R252 ;  /* 0x000814fc01007387 */ /* 0x0041e80000100800 */
.L_x_31737:
[----:B------:R-:W-:Y:S05]  /*361d0*/  BSYNC B1 ;  /* 0x0000000000017941 */ /* 0x000fea0003800000 */
.L_x_31735:
        /* <DEDUP_REMOVED lines=10> */
[----:B0-----:R-:W-:-:S08]  /*36280*/  MOV R126, R0 ;  /* 0x00000000007e7202 */ /* 0x001fd00000000f00 */
[----:B------:R-:W-:Y:S05]  /*36290*/  @P0 BRA `(.L_x_31740) ;  /* 0x0000005000000947 */ /* 0x000fea0003800000 */
.L_x_31739:
[----:B------:R-:W2:Y:S01]  /*362a0*/  LDL.LU R126, [R1+0x828] ;  /* 0x00082800017e7983 */ /* 0x000ea20000300800 */
[----:B0-----:R-:W-:-:S03]  /*362b0*/  IMAD.MOV.U32 R252, RZ, RZ, R0 ;  /* 0x000000fffffc7224 */ /* 0x001fc600078e0000 */
[----:B------:R-:W-:Y:S04]  /*362c0*/  STL [R1+0x810], R129 ;  /* 0x0008108101007387 */ /* 0x000fe80000100800 */
[----:B--2---:R0:W-:Y:S02]  /*362d0*/  STL [R1+0x82c], R126 ;  /* 0x00082c7e01007387 */ /* 0x0041e40000100800 */
[----:B0-----:R-:W-:Y:S02]  /*362e0*/  IMAD.MOV.U32 R126, RZ, RZ, R125 ;  /* 0x000000ffff7e7224 */ /* 0x001fe400078e007d */
.L_x_31740:
[----:B------:R-:W-:Y:S05]  /*362f0*/  BSYNC B1 ;  /* 0x0000000000017941 */ /* 0x000fea0003800000 */
.L_x_31738:
        /* <DEDUP_REMOVED lines=12> */
.L_x_31742:
[----:B0-----:R-:W2:Y:S01]  /*363c0*/  LDL.LU R125, [R1+0x82c] ;  /* 0x00082c00017d7983 */ /* 0x001ea20000300800 */
[----:B------:R-:W-:Y:S01]  /*363d0*/  IMAD.MOV.U32 R0, RZ, RZ, R252 ;  /* 0x000000ffff007224 */ /* 0x000fe200078e00fc */
[----:B------:R-:W-:Y:S02]  /*363e0*/  MOV R129, R128 ;  /* 0x0000008000817202 */ /* 0x000fe40000000f00 */
[----:B--2---:R0:W-:Y:S02]  /*363f0*/  STL [R1+0x828], R125 ;  /* 0x0008287d01007387 */ /* 0x0041e40000100800 */
[----:B0-----:R-:W-:Y:S02]  /*36400*/  IMAD.MOV.U32 R125, RZ, RZ, R124 ;  /* 0x000000ffff7d7224 */ /* 0x001fe400078e007c */
.L_x_31743:
[----:B0-----:R-:W-:Y:S05]  /*36410*/  BSYNC B1 ;  /* 0x0000000000017941 */ /* 0x001fea0003800000 */
.L_x_31741:
        /* <DEDUP_REMOVED lines=12> */
.L_x_31745:
[----:B0-----:R-:W2:Y:S01]  /*364e0*/  LDL.LU R124, [R1+0x828] ;  /* 0x00082800017c7983 */ /* 0x001ea20000300800 */
[----:B------:R-:W-:Y:S02]  /*364f0*/  IMAD.MOV.U32 R252, RZ, RZ, R0 ;  /* 0x000000fffffc7224 */ /* 0x000fe400078e0000 */
[----:B------:R-:W-:Y:S01]  /*36500*/  IMAD.MOV.U32 R128, RZ, RZ, R131 ;  /* 0x000000ffff807224 */ /* 0x000fe200078e0083 */
[----:B--2---:R0:W-:Y:S02]  /*36510*/  STL [R1+0x82c], R124 ;  /* 0x00082c7c01007387 */ /* 0x0041e40000100800 */
[----:B0-----:R-:W-:Y:S02]  /*36520*/  MOV R124, R123 ;  /* 0x0000007b007c7202 */ /* 0x001fe40000000f00 */
.L_x_31746:
[----:B0-----:R-:W-:Y:S05]  /*36530*/  BSYNC B1 ;  /* 0x0000000000017941 */ /* 0x001fea0003800000 */
.L_x_31744:
        /* <DEDUP_REMOVED lines=12> */
.L_x_31748:
[----:B0-----:R-:W2:Y:S01]  /*36600*/  LDL.LU R123, [R1+0x82c] ;  /* 0x00082c00017b7983 */ /* 0x001ea20000300800 */
[----:B------:R-:W-:Y:S02]  /*36610*/  IMAD.MOV.U32 R0, RZ, RZ, R252 ;  /* 0x000000ffff007224 */ /* 0x000fe400078e00fc */
[----:B------:R-:W-:Y:S01]  /*36620*/  IMAD.MOV.U32 R131, RZ, RZ, R130 ;  /* 0x000000ffff837224 */ /* 0x000fe200078e0082 */
[----:B--2---:R0:W-:Y:S02]  /*36630*/  STL [R1+0x828], R123 ;  /* 0x0008287b01007387 */ /* 0x0041e40000100800 */
[----:B0-----:R-:W-:Y:S02]  /*36640*/  IMAD.MOV.U32 R123, RZ, RZ, R122 ;  /* 0x000000ffff7b7224 */ /* 0x001fe400078e007a */
.L_x_31749:
[----:B0-----:R-:W-:Y:S05]  /*36650*/  BSYNC B1 ;  /* 0x0000000000017941 */ /* 0x001fea0003800000 */
.L_x_31747:
        /* <DEDUP_REMOVED lines=12> */
.L_x_31751:
[----:B0-----:R-:W2:Y:S01]  /*36720*/  LDL.LU R122, [R1+0x828] ;  /* 0x00082800017a7983 */ /* 0x001ea20000300800 */
[----:B------:R-:W-:Y:S02]  /*36730*/  IMAD.MOV.U32 R252, RZ, RZ, R0 ;  /* 0x000000fffffc7224 */ /* 0x000fe400078e0000 */
[----:B------:R-:W-:Y:S01]  /*36740*/  IMAD.MOV.U32 R130, RZ, RZ, R133 ;  /* 0x000000ffff827224 */ /* 0x000fe200078e0085 */
[----:B--2---:R0:W-:Y:S02]  /*36750*/  STL [R1+0x82c], R122 ;  /* 0x00082c7a01007387 */ /* 0x0041e40000100800 */
[----:B0-----:R-:W-:Y:S02]  /*36760*/  IMAD.MOV.U32 R122, RZ, RZ, R121 ;  /* 0x000000ffff7a7224 */ /* 0x001fe400078e0079 */
.L_x_31752:
[----:B0-----:R-:W-:Y:S05]  /*36770*/  BSYNC B1 ;  /* 0x0000000000017941 */ /* 0x001fea0003800000 */
.L_x_31750:
        /* <DEDUP_REMOVED lines=12> */
.L_x_31754:
[----:B0-----:R-:W2:Y:S01]  /*36840*/  LDL.LU R121, [R1+0x82c] ;  /* 0x00082c0001797983 */ /* 0x001ea20000300800 */
[----:B------:R-:W-:Y:S02]  /*36850*/  IMAD.MOV.U32 R0, RZ, RZ, R252 ;  /* 0x000000ffff007224 */ /* 0x000fe400078e00fc */
[----:B------:R-:W-:Y:S01]  /*36860*/  IMAD.MOV.U32 R133, RZ, RZ, R132 ;  /* 0x000000ffff857224 */ /* 0x000fe200078e0084 */
[----:B--2---:R0:W-:Y:S02]  /*36870*/  STL [R1+0x828], R121 ;  /* 0x0008287901007387 */ /* 0x0041e40000100800 */
[----:B0-----:R-:W-:Y:S02]  /*36880*/  IMAD.MOV.U32 R121, RZ, RZ, R120 ;  /* 0x000000ffff797224 */ /* 0x001fe400078e0078 */
.L_x_31755:
[----:B0-----:R-:W-:Y:S05]  /*36890*/  BSYNC B1 ;  /* 0x0000000000017941 */ /* 0x001fea0003800000 */
.L_x_31753:
        /* <DEDUP_REMOVED lines=12> */
.L_x_31757:
[----:B0-----:R-:W2:Y:S01]  /*36960*/  LDL.LU R120, [R1+0x828] ;  /* 0x0008280001787983 */ /* 0x001ea20000300800 */
[----:B------:R-:W-:Y:S02]  /*36970*/  IMAD.MOV.U32 R252, RZ, RZ, R0 ;  /* 0x000000fffffc7224 */ /* 0x000fe400078e0000 */
[----:B------:R-:W-:Y:S01]  /*36980*/  IMAD.MOV.U32 R132, RZ, RZ, R135 ;  /* 0x000000ffff847224 */ /* 0x000fe200078e0087 */
[----:B--2---:R0:W-:Y:S02]  /*36990*/  STL [R1+0x82c], R120 ;  /* 0x00082c7801007387 */ /* 0x0041e40000100800 */
[----:B0-----:R-:W-:Y:S02]  /*369a0*/  IMAD.MOV.U32 R120, RZ, RZ, R119 ;  /* 0x000000ffff787224 */ /* 0x001fe400078e0077 */
.L_x_31758:
[----:B0-----:R-:W-:Y:S05]  /*369b0*/  BSYNC B1 ;  /* 0x0000000000017941 */ /* 0x001fea0003800000 */
.L_x_31756:
        /* <DEDUP_REMOVED lines=12> */
.L_x_31760:
[----:B0-----:R-:W2:Y:S01]  /*36a80*/  LDL.LU R119, [R1+0x82c] ;  /* 0x00082c0001777983 */ /* 0x001ea20000300800 */
[----:B------:R-:W-:Y:S01]  /*36a90*/  MOV R0, R252 ;  /* 0x000000fc00007202 */ /* 0x000fe20000000f00 */
[----:B------:R-:W-:Y:S02]  /*36aa0*/  IMAD.MOV.U32 R135, RZ, RZ, R134 ;  /* 0x000000ffff877224 */ /* 0x000fe400078e0086 */
[----:B--2---:R0:W-:Y:S02]  /*36ab0*/  STL [R1+0x828], R119 ;  /* 0x0008287701007387 */ /* 0x0041e40000100800 */
[----:B0-----:R-:W-:Y:S02]  /*36ac0*/  IMAD.MOV.U32 R119, RZ, RZ, R118 ;  /* 0x000000ffff777224 */ /* 0x001fe400078e0076 */
.L_x_31761:
[----:B0-----:R-:W-:Y:S05]  /*36ad0*/  BSYNC B1 ;  /* 0x0000000000017941 */ /* 0x001fea0003800000 */
.L_x_31759:
        /* <DEDUP_REMOVED lines=12> */
.L_x_31763:
[----:B0-----:R-:W2:Y:S01]  /*36ba0*/  LDL.LU R118, [R1+0x828] ;  /* 0x0008280001767983 */ /* 0x001ea20000300800 */
[----:B------:R-:W-:Y:S01]  /*36bb0*/  IMAD.MOV.U32 R252, RZ, RZ, R0 ;  /* 0x000000fffffc7224 */ /* 0x000fe200078e0000 */
[----:B------:R-:W-:Y:S02]  /*36bc0*/  MOV R134, R137 ;  /* 0x0000008900867202 */ /* 0x000fe40000000f00 */
[----:B--2---:R0:W-:Y:S02]  /*36bd0*/  STL [R1+0x82c], R118 ;  /* 0x00082c7601007387 */ /* 0x0041e40000100800 */
[----:B0-----:R-:W-:Y:S02]  /*36be0*/  IMAD.MOV.U32 R118, RZ, RZ, R117 ;  /* 0x000000ffff767224 */ /* 0x001fe400078e0075 */
.L_x_31764:
[----:B0-----:R-:W-:Y:S05]  /*36bf0*/  BSYNC B1 ;  /* 0x0000000000017941 */ /* 0x001fea0003800000 */
.L_x_31762:
        /* <DEDUP_REMOVED lines=12> */
.L_x_31766:
[----:B0-----:R-:W2:Y:S01]  /*36cc0*/  LDL.LU R117, [R1+0x82c] ;  /* 0x00082c0001757983 */ /* 0x001ea20000300800 */
[----:B------:R-:W-:Y:S02]  /*36cd0*/  IMAD.MOV.U32 R0, RZ, RZ, R252 ;  /* 0x000000ffff007224 */ /* 0x000fe400078e00fc */
[----:B------:R-:W-:Y:S01]  /*36ce0*/  IMAD.MOV.U32 R137, RZ, RZ, R136 ;  /* 0x000000ffff897224 */ /* 0x000fe200078e0088 */
[----:B--2---:R0:W-:Y:S02]  /*36cf0*/  STL [R1+0x828], R117 ;  /* 0x0008287501007387 */ /* 0x0041e40000100800 */
[----:B0-----:R-:W-:Y:S02]  /*36d00*/  MOV R117, R116 ;  /* 0x0000007400757202 */ /* 0x001fe40000000f00 */
.L_x_31767:
[----:B0-----:R-:W-:Y:S05]  /*36d10*/  BSYNC B1 ;  /* 0x0000000000017941 */ /* 0x001fea0003800000 */
.L_x_31765:
        /* <DEDUP_REMOVED lines=12> */
.L_x_31769:
[----:B0-----:R-:W2:Y:S01]  /*36de0*/  LDL.LU R116, [R1+0x828] ;  /* 0x0008280001747983 */ /* 0x001ea20000300800 */
[----:B------:R-:W-:Y:S02]  /*36df0*/  IMAD.MOV.U32 R252, RZ, RZ, R0 ;  /* 0x000000fffffc7224 */ /* 0x000fe400078e0000 */
[----:B------:R-:W-:Y:S01]  /*36e00*/  IMAD.MOV.U32 R136, RZ, RZ, R139 ;  /* 0x000000ffff887224 */ /* 0x000fe200078e008b */
[----:B--2---:R0:W-:Y:S02]  /*36e10*/  STL [R1+0x82c], R116 ;  /* 0x00082c7401007387 */ /* 0x0041e40000100800 */
[----:B0-----:R-:W-:Y:S02]  /*36e20*/  IMAD.MOV.U32 R116, RZ, RZ, R115 ;  /* 0x000000ffff747224 */ /* 0x001fe400078e0073 */
.L_x_31770:
[----:B0-----:R-:W-:Y:S05]  /*36e30*/  BSYNC B1 ;  /* 0x0000000000017941 */ /* 0x001fea0003800000 */
.L_x_31768:
        /* <DEDUP_REMOVED lines=12> */
.L_x_31772:
[----:B0-----:R-:W2:Y:S01]  /*36f00*/  LDL.LU R115, [R1+0x82c] ;  /* 0x00082c0001737983 */ /* 0x001ea20000300800 */
[----:B------:R-:W-:Y:S02]  /*36f10*/  IMAD.MOV.U32 R0, RZ, RZ, R252 ;  /* 0x000000ffff007224 */ /* 0x000fe400078e00fc */
[----:B------:R-:W-:Y:S01]  /*36f20*/  IMAD.MOV.U32 R139, RZ, RZ, R138 ;  /* 0x000000ffff8b7224 */ /* 0x000fe200078e008a */
[----:B--2---:R0:W-:Y:S02]  /*36f30*/  STL [R1+0x828], R115 ;  /* 0x0008287301007387 */ /* 0x0041e40000100800 */
[----:B0-----:R-:W-:Y:S02]  /*36f40*/  IMAD.MOV.U32 R115, RZ, RZ, R114 ;  /* 0x000000ffff737224 */ /* 0x001fe400078e0072 */
.L_x_31773:
[----:B0-----:R-:W-:Y:S05]  /*36f50*/  BSYNC B1 ;  /* 0x0000000000017941 */ /* 0x001fea0003800000 */
.L_x_31771:
        /* <DEDUP_REMOVED lines=12> */
.L_x_31775:
[----:B0-----:R-:W2:Y:S01]  /*37020*/  LDL.LU R114, [R1+0x828] ;  /* 0x0008280001727983 */ /* 0x001ea20000300800 */
[----:B------:R-:W-:Y:S02]  /*37030*/  IMAD.MOV.U32 R252, RZ, RZ, R0 ;  /* 0x000000fffffc7224 */ /* 0x000fe400078e0000 */
[----:B------:R-:W-:Y:S01]  /*37040*/  IMAD.MOV.U32 R138, RZ, RZ, R141 ;  /* 0x000000ffff8a7224 */ /* 0x000fe200078e008d */
[----:B--2---:R0:W-:Y:S02]  /*37050*/  STL [R1+0x82c], R114 ;  /* 0x00082c7201007387 */ /* 0x0041e40000100800 */
[----:B0-----:R-:W-:Y:S02]  /*37060*/  IMAD.MOV.U32 R114, RZ, RZ, R113 ;  /* 0x000000ffff727224 */ /* 0x001fe400078e0071 */
.L_x_31776:
[----:B0-----:R-:W-:Y:S05]  /*37070*/  BSYNC B1 ;  /* 0x0000000000017941 */ /* 0x001fea0003800000 */
.L_x_31774:
        /* <DEDUP_REMOVED lines=12> */
.L_x_31778:
[----:B0-----:R-:W2:Y:S01]  /*37140*/  LDL.LU R113, [R1+0x82c] ;  /* 0x00082c0001717983 */ /* 0x001ea20000300800 */
[----:B------:R-:W-:Y:S02]  /*37150*/  IMAD.MOV.U32 R0, RZ, RZ, R252 ;  /* 0x000000ffff007224 */ /* 0x000fe400078e00fc */
[----:B------:R-:W-:Y:S01]  /*37160*/  IMAD.MOV.U32 R141, RZ, RZ, R140 ;  /* 0x000000ffff8d7224 */ /* 0x000fe200078e008c */
[----:B--2---:R0:W-:Y:S02]  /*37170*/  STL [R1+0x828], R113 ;  /* 0x0008287101007387 */ /* 0x0041e40000100800 */
[----:B0-----:R-:W-:Y:S02]  /*37180*/  IMAD.MOV.U32 R113, RZ, RZ, R112 ;  /* 0x000000ffff717224 */ /* 0x001fe400078e0070 */
.L_x_31779:
[----:B0-----:R-:W-:Y:S05]  /*37190*/  BSYNC B1 ;  /* 0x0000000000017941 */ /* 0x001fea0003800000 */
.L_x_31777:
        /* <DEDUP_REMOVED lines=12> */
.L_x_31781:
[----:B0-----:R-:W2:Y:S01]  /*37260*/  LDL.LU R112, [R1+0x828] ;  /* 0x0008280001707983 */ /* 0x001ea20000300800 */
[----:B------:R-:W-:Y:S01]  /*37270*/  MOV R252, R0 ;  /* 0x0000000000fc7202 */ /* 0x000fe20000000f00 */
[----:B------:R-:W-:Y:S02]  /*37280*/  IMAD.MOV.U32 R140, RZ, RZ, R143 ;  /* 0x000000ffff8c7224 */ /* 0x000fe400078e008f */
[----:B--2---:R0:W-:Y:S02]  /*37290*/  STL [R1+0x82c], R112 ;  /* 0x00082c7001007387 */ /* 0x0041e40000100800 */
[----:B0-----:R-:W-:Y:S02]  /*372a0*/  IMAD.MOV.U32 R112, RZ, RZ, R111 ;  /* 0x000000ffff707224 */ /* 0x001fe400078e006f */
.L_x_31782:
[----:B0-----:R-:W-:Y:S05]  /*372b0*/  BSYNC B1 ;  /* 0x0000000000017941 */ /* 0x001fea0003800000 */
.L_x_31780:
        /* <DEDUP_REMOVED lines=12> */
.L_x_31784:
[----:B0-----:R-:W2:Y:S01]  /*37380*/  LDL.LU R111, [R1+0x82c] ;  /* 0x00082c00016f7983 */ /* 0x001ea20000300800 */
[----:B------:R-:W-:Y:S01]  /*37390*/  IMAD.MOV.U32 R0, RZ, RZ, R252 ;  /* 0x000000ffff007224 */ /* 0x000fe200078e00fc */
[----:B------:R-:W-:Y:S02]  /*373a0*/  MOV R143, R142 ;  /* 0x0000008e008f7202 */ /* 0x000fe40000000f00 */
[----:B--2---:R0:W-:Y:S02]  /*373b0*/  STL [R1+0x828], R111 ;  /* 0x0008286f01007387 */ /* 0x0041e40000100800 */
[----:B0-----:R-:W-:Y:S02]  /*373c0*/  IMAD.MOV.U32 R111, RZ, RZ, R110 ;  /* 0x000000ffff6f7224 */ /* 0x001fe400078e006e */
.L_x_31785:
[----:B0-----:R-:W-:Y:S05]  /*373d0*/  BSYNC B1 ;  /* 0x0000000000017941 */ /* 0x001fea0003800000 */
.L_x_31783:
        /* <DEDUP_REMOVED lines=12> */
.L_x_31787:
[----:B0-----:R-:W2:Y:S01]  /*374a0*/  LDL.LU R110, [R1+0x828] ;  /* 0x00082800016e7983 */ /* 0x001ea20000300800 */
[----:B------:R-:W-:Y:S02]  /*374b0*/  IMAD.MOV.U32 R252, RZ, RZ, R0 ;  /* 0x000000fffffc7224 */ /* 0x000fe400078e0000 */
[----:B------:R-:W-:Y:S01]  /*374c0*/  IMAD.MOV.U32 R142, RZ, RZ, R145 ;  /* 0x000000ffff8e7224 */ /* 0x000fe200078e0091 */
[----:B--2---:R0:W-:Y:S02]  /*374d0*/  STL [R1+0x82c], R110 ;  /* 0x00082c6e01007387 */ /* 0x0041e40000100800 */
[----:B0-----:R-:W-:Y:S02]  /*374e0*/  MOV R110, R109 ;  /* 0x0000006d006e7202 */ /* 0x001fe40000000f00 */
.L_x_31788:
[----:B0-----:R-:W-:Y:S05]  /*374f0*/  BSYNC B1 ;  /* 0x0000000000017941 */ /* 0x001fea0003800000 */
.L_x_31786:
        /* <DEDUP_REMOVED lines=12> */
.L_x_31790:
[----:B0-----:R-:W2:Y:S01]  /*375c0*/  LDL.LU R109, [R1+0x82c] ;  /* 0x00082c00016d7983 */ /* 0x001ea20000300800 */
[----:B------:R-:W-:Y:S02]  /*375d0*/  IMAD.MOV.U32 R0, RZ, RZ, R252 ;  /* 0x000000ffff007224 */ /* 0x000fe400078e00fc */
[----:B------:R-:W-:Y:S01]  /*375e0*/  IMAD.MOV.U32 R145, RZ, RZ, R144 ;  /* 0x000000ffff917224 */ /* 0x000fe200078e0090 */
[----:B--2---:R0:W-:Y:S02]  /*375f0*/  STL [R1+0x828], R109 ;  /* 0x0008286d01007387 */ /* 0x0041e40000100800 */
[----:B0-----:R-:W-:Y:S02]  /*37600*/  IMAD.MOV.U32 R109, RZ, RZ, R108 ;  /* 0x000000ffff6d7224 */ /* 0x001fe400078e006c */
.L_x_31791:
[----:B0-----:R-:W-:Y:S05]  /*37610*/  BSYNC B1 ;  /* 0x0000000000017941 */ /* 0x001fea0003800000 */
.L_x_31789:
        /* <DEDUP_REMOVED lines=12> */
.L_x_31793:
[----:B0-----:R-:W2:Y:S01]  /*376e0*/  LDL.LU R108, [R1+0x828] ;  /* 0x00082800016c7983 */ /* 0x001ea20000300800 */
[----:B------:R-:W-:Y:S02]  /*376f0*/  IMAD.MOV.U32 R252, RZ, RZ, R0 ;  /* 0x000000fffffc7224 */ /* 0x000fe400078e0000 */
[----:B------:R-:W-:Y:S01]  /*37700*/  IMAD.MOV.U32 R144, RZ, RZ, R147 ;  /* 0x000000ffff907224 */ /* 0x000fe200078e0093 */
[----:B--2---:R0:W-:Y:S02]  /*37710*/  STL [R1+0x82c], R108 ;  /* 0x00082c6c01007387 */ /* 0x0041e40000100800 */
[----:B0-----:R-:W-:Y:S02]  /*37720*/  IMAD.MOV.U32 R108, RZ, RZ, R107 ;  /* 0x000000ffff6c7224 */ /* 0x001fe400078e006b */
.L_x_31794:
[----:B0-----:R-:W-:Y:S05]  /*37730*/  BSYNC B1 ;  /* 0x0000000000017941 */ /* 0x001fea0003800000 */
.L_x_31792:
        /* <DEDUP_REMOVED lines=12> */
.L_x_31796:
[----:B0-----:R-:W2:Y:S01]  /*37800*/  LDL.LU R107, [R1+0x82c] ;  /* 0x00082c00016b7983 */ /* 0x001ea20000300800 */
[----:B------:R-:W-:Y:S02]  /*37810*/  IMAD.MOV.U32 R0, RZ, RZ, R252 ;  /* 0x000000ffff007224 */ /* 0x000fe400078e00fc */
[----:B------:R-:W-:Y:S01]  /*37820*/  IMAD.MOV.U32 R147, RZ, RZ, R146 ;  /* 0x000000ffff937224 */ /* 0x000fe200078e0092 */
[----:B--2---:R0:W-:Y:S02]  /*37830*/  STL [R1+0x828], R107 ;  /* 0x0008286b01007387 */ /* 0x0041e40000100800 */
[----:B0-----:R-:W-:Y:S02]  /*37840*/  IMAD.MOV.U32 R107, RZ, RZ, R106 ;  /* 0x000000ffff6b7224 */ /* 0x001fe400078e006a */
.L_x_31797:
[----:B0-----:R-:W-:Y:S05]  /*37850*/  BSYNC B1 ;  /* 0x0000000000017941 */ /* 0x001fea0003800000 */
.L_x_31795:
        /* <DEDUP_REMOVED lines=12> */
.L_x_31799:
[----:B0-----:R-:W2:Y:S01]  /*37920*/  LDL.LU R106, [R1+0x828] ;  /* 0x00082800016a7983 */ /* 0x001ea20000300800 */
[----:B------:R-:W-:Y:S02]  /*37930*/  IMAD.MOV.U32 R252, RZ, RZ, R0 ;  /* 0x000000fffffc7224 */ /* 0x000fe400078e0000 */
[----:B------:R-:W-:Y:S01]  /*37940*/  IMAD.MOV.U32 R146, RZ, RZ, R149 ;  /* 0x000000ffff927224 */ /* 0x000fe200078e0095 */
[----:B--2---:R0:W-:Y:S02]  /*37950*/  STL [R1+0x82c], R106 ;  /* 0x00082c6a01007387 */ /* 0x0041e40000100800 */
[----:B0-----:R-:W-:Y:S02]  /*37960*/  IMAD.MOV.U32 R106, RZ, RZ, R105 ;  /* 0x000000ffff6a7224 */ /* 0x001fe400078e0069 */
.L_x_31800:
[----:B0-----:R-:W-:Y:S05]  /*37970*/  BSYNC B1 ;  /* 0x0000000000017941 */ /* 0x001fea0003800000 */
.L_x_31798:
        /* <DEDUP_REMOVED lines=12> */
.L_x_31802:
[----:B0-----:R-:W2:Y:S01]  /*37a40*/  LDL.LU R105, [R1+0x82c] ;  /* 0x00082c0001697983 */ /* 0x001ea20000300800 */
[----:B------:R-:W-:Y:S01]  /*37a50*/  MOV R0, R252 ;  /* 0x000000fc00007202 */ /* 0x000fe20000000f00 */
[----:B------:R-:W-:Y:S02]  /*37a60*/  IMAD.MOV.U32 R149, RZ, RZ, R148 ;  /* 0x000000ffff957224 */ /* 0x000fe400078e0094 */
[----:B--2---:R0:W-:Y:S02]  /*37a70*/  STL [R1+0x828], R105 ;  /* 0x0008286901007387 */ /* 0x0041e40000100800 */
[----:B0-----:R-:W-:Y:S02]  /*37a80*/  IMAD.MOV.U32 R105, RZ, RZ, R104 ;  /* 0x000000ffff697224 */ /* 0x001fe400078e0068 */
.L_x_31803:
[----:B0-----:R-:W-:Y:S05]  /*37a90*/  BSYNC B1 ;  /* 0x0000000000017941 */ /* 0x001fea0003800000 */
.L_x_31801:
        /* <DEDUP_REMOVED lines=12> */
.L_x_31805:
[----:B0-----:R-:W2:Y:S01]  /*37b60*/  LDL.LU R104, [R1+0x828] ;  /* 0x0008280001687983 */ /* 0x001ea20000300800 */
[----:B------:R-:W-:Y:S01]  /*37b70*/  IMAD.MOV.U32 R252, RZ, RZ, R0 ;  /* 0x000000fffffc7224 */ /* 0x000fe200078e0000 */
[----:B------:R-:W-:Y:S02]  /*37b80*/  MOV R148, R151 ;  /* 0x0000009700947202 */ /* 0x000fe40000000f00 */
[----:B--2---:R0:W-:Y:S02]  /*37b90*/  STL [R1+0x82c], R104 ;  /* 0x00082c6801007387 */ /* 0x0041e40000100800 */
[----:B0-----:R-:W-:Y:S02]  /*37ba0*/  IMAD.MOV.U32 R104, RZ, RZ, R103 ;  /* 0x000000ffff687224 */ /* 0x001fe400078e0067 */
.L_x_31806:
[----:B0-----:R-:W-:Y:S05]  /*37bb0*/  BSYNC B1 ;  /* 0x0000000000017941 */ /* 0x001fea0003800000 */
.L_x_31804:
        /* <DEDUP_REMOVED lines=12> */
.L_x_31808:
[----:B0-----:R-:W2:Y:S01]  /*37c80*/  LDL.LU R103, [R1+0x82c] ;  /* 0x00082c0001677983 */ /* 0x001ea20000300800 */
[----:B------:R-:W-:Y:S02]  /*37c90*/  IMAD.MOV.U32 R0, RZ, RZ, R252 ;  /* 0x000000ffff007224 */ /* 0x000fe400078e00fc */
[----:B------:R-:W-:Y:S01]  /*37ca0*/  IMAD.MOV.U32 R151, RZ, RZ, R150 ;  /* 0x000000ffff977224 */ /* 0x000fe200078e0096 */
[----:B--2---:R0:W-:Y:S02]  /*37cb0*/  STL [R1+0x828], R103 ;  /* 0x0008286701007387 */ /* 0x0041e40000100800 */
[----:B0-----:R-:W-:Y:S02]  /*37cc0*/  MOV R103, R102 ;  /* 0x0000006600677202 */ /* 0x001fe40000000f00 */
.L_x_31809:
[----:B0-----:R-:W-:Y:S05]  /*37cd0*/  BSYNC B1 ;  /* 0x0000000000017941 */ /* 0x001fea0003800000 */
.L_x_31807:
        /* <DEDUP_REMOVED lines=12> */
.L_x_31811:
[----:B0-----:R-:W2:Y:S01]  /*37da0*/  LDL.LU R102, [R1+0x828] ;  /* 0x0008280001667983 */ /* 0x001ea20000300800 */
[----:B------:R-:W-:Y:S02]  /*37db0*/  IMAD.MOV.U32 R252, RZ, RZ, R0 ;  /* 0x000000fffffc7224 */ /* 0x000fe400078e0000 */
[----:B------:R-:W-:Y:S01]  /*37dc0*/  IMAD.MOV.U32 R150, RZ, RZ, R153 ;  /* 0x000000ffff967224 */ /* 0x000fe200078e0099 */
[----:B--2---:R0:W-:Y:S02]  /*37dd0*/  STL [R1+0x82c], R102 ;  /* 0x00082c6601007387 */ /* 0x0041e40000100800 */
[----:B0-----:R-:W-:Y:S02]  /*37de0*/  IMAD.MOV.U32 R102, RZ, RZ, R101 ;  /* 0x000000ffff667224 */ /* 0x001fe400078e0065 */
.L_x_31812:
[----:B0-----:R-:W-:Y:S05]  /*37df0*/  BSYNC B1 ;  /* 0x0000000000017941 */ /* 0x001fea0003800000 */
.L_x_31810:
        /* <DEDUP_REMOVED lines=12> */
.L_x_31814:
[----:B0-----:R-:W2:Y:S01]  /*37ec0*/  LDL.LU R101, [R1+0x82c] ;  /* 0x00082c0001657983 */ /* 0x001ea20000300800 */
[----:B------:R-:W-:Y:S02]  /*37ed0*/  IMAD.MOV.U32 R0, RZ, RZ, R252 ;  /* 0x000000ffff007224 */ /* 0x000fe400078e00fc */
[----:B------:R-:W-:Y:S01]  /*37ee0*/  IMAD.MOV.U32 R153, RZ, RZ, R152 ;  /* 0x000000ffff997224 */ /* 0x000fe200078e0098 */
[----:B--2---:R0:W-:Y:S02]  /*37ef0*/  STL [R1+0x828], R101 ;  /* 0x0008286501007387 */ /* 0x0041e40000100800 */
[----:B0-----:R-:W-:Y:S02]  /*37f00*/  IMAD.MOV.U32 R101, RZ, RZ, R100 ;  /* 0x000000ffff657224 */ /* 0x001fe400078e0064 */
.L_x_31815:
[----:B0-----:R-:W-:Y:S05]  /*37f10*/  BSYNC B1 ;  /* 0x0000000000017941 */ /* 0x001fea0003800000 */
.L_x_31813:
        /* <DEDUP_REMOVED lines=12> */
.L_x_31817:
[----:B0-----:R-:W2:Y:S01]  /*37fe0*/  LDL.LU R100, [R1+0x828] ;  /* 0x0008280001647983 */ /* 0x001ea20000300800 */
[----:B------:R-:W-:Y:S02]  /*37ff0*/  IMAD.MOV.U32 R252, RZ, RZ, R0 ;  /* 0x000000fffffc7224 */ /* 0x000fe400078e0000 */
[----:B------:R-:W-:Y:S01]  /*38000*/  IMAD.MOV.U32 R152, RZ, RZ, R155 ;  /* 0x000000ffff987224 */ /* 0x000fe200078e009b */
[----:B--2---:R0:W-:Y:S02]  /*38010*/  STL [R1+0x82c], R100 ;  /* 0x00082c6401007387 */ /* 0x0041e40000100800 */
[----:B0-----:R-:W-:Y:S02]  /*38020*/  IMAD.MOV.U32 R100, RZ, RZ, R99 ;  /* 0x000000ffff647224 */ /* 0x001fe400078e0063 */
.L_x_31818:
[----:B0-----:R-:W-:Y:S05]  /*38030*/  BSYNC B1 ;  /* 0x0000000000017941 */ /* 0x001fea0003800000 */
.L_x_31816:
        /* <DEDUP_REMOVED lines=12> */
.L_x_31820:
[----:B0-----:R-:W2:Y:S01]  /*38100*/  LDL.LU R99, [R1+0x82c] ;  /* 0x00082c0001637983 */ /* 0x001ea20000300800 */
[----:B------:R-:W-:Y:S02]  /*38110*/  IMAD.MOV.U32 R0, RZ, RZ, R252 ;  /* 0x000000ffff007224 */ /* 0x000fe400078e00fc */
[----:B------:R-:W-:Y:S01]  /*38120*/  IMAD.MOV.U32 R155, RZ, RZ, R154 ;  /* 0x000000ffff9b7224 */ /* 0x000fe200078e009a */
[----:B--2---:R0:W-:Y:S02]  /*38130*/  STL [R1+0x828], R99 ;  /* 0x0008286301007387 */ /* 0x0041e40000100800 */
[----:B0-----:R-:W-:Y:S02]  /*38140*/  IMAD.MOV.U32 R99, RZ, RZ, R98 ;  /* 0x000000ffff637224 */ /* 0x001fe400078e0062 */
.L_x_31821:
[----:B0-----:R-:W-:Y:S05]  /*38150*/  BSYNC B1 ;  /* 0x0000000000017941 */ /* 0x001fea0003800000 */
.L_x_31819:
        /* <DEDUP_REMOVED lines=12> */
.L_x_31823:
[----:B0-----:R-:W2:Y:S01]  /*38220*/  LDL.LU R98, [R1+0x828] ;  /* 0x0008280001627983 */ /* 0x001ea20000300800 */
[----:B------:R-:W-:Y:S01]  /*38230*/  MOV R252, R0 ;  /* 0x0000000000fc7202 */ /* 0x000fe20000000f00 */
[----:B------:R-:W-:Y:S02]  /*38240*/  IMAD.MOV.U32 R154, RZ, RZ, R157 ;  /* 0x000000ffff9a7224 */ /* 0x000fe400078e009d */
[----:B--2---:R0:W-:Y:S02]  /*38250*/  STL [R1+0x82c], R98 ;  /* 0x00082c6201007387 */ /* 0x0041e40000100800 */
[----:B0-----:R-:W-:Y:S02]  /*38260*/  IMAD.MOV.U32 R98, RZ, RZ, R97 ;  /* 0x000000ffff627224 */ /* 0x001fe400078e0061 */
.L_x_31824:
[----:B0-----:R-:W-:Y:S05]  /*38270*/  BSYNC B1 ;  /* 0x0000000000017941 */ /* 0x001fea0003800000 */
.L_x_31822:
        /* <DEDUP_REMOVED lines=12> */
.L_x_31826:
[----:B0-----:R-:W2:Y:S01]  /*38340*/  LDL.LU R97, [R1+0x82c] ;  /* 0x00082c0001617983 */ /* 0x001ea20000300800 */
[----:B------:R-:W-:Y:S01]  /*38350*/  IMAD.MOV.U32 R0, RZ, RZ, R252 ;  /* 0x000000ffff007224 */ /* 0x000fe200078e00fc */
[----:B------:R-:W-:Y:S02]  /*38360*/  MOV R157, R156 ;  /* 0x0000009c009d7202 */ /* 0x000fe40000000f00 */
[----:B--2---:R0:W-:Y:S02]  /*38370*/  STL [R1+0x828], R97 ;  /* 0x0008286101007387 */ /* 0x0041e40000100800 */
[----:B0-----:R-:W-:Y:S02]  /*38380*/  IMAD.MOV.U32 R97, RZ, RZ, R96 ;  /* 0x000000ffff617224 */ /* 0x001fe400078e0060 */
.L_x_31827:
[----:B0-----:R-:W-:Y:S05]  /*38390*/  BSYNC B1 ;  /* 0x0000000000017941 */ /* 0x001fea0003800000 */
.L_x_31825:
        /* <DEDUP_REMOVED lines=12> */
.L_x_31829:
[----:B0-----:R-:W2:Y:S01]  /*38460*/  LDL.LU R96, [R1+0x828] ;  /* 0x0008280001607983 */ /* 0x001ea20000300800 */
[----:B------:R-:W-:Y:S02]  /*38470*/  IMAD.MOV.U32 R252, RZ, RZ, R0 ;  /* 0x000000fffffc7224 */ /* 0x000fe400078e0000 */
[----:B------:R-:W-:Y:S01]  /*38480*/  IMAD.MOV.U32 R156, RZ, RZ, R159 ;  /* 0x000000ffff9c7224 */ /* 0x000fe200078e009f */
[----:B--2---:R0:W-:Y:S02]  /*38490*/  STL [R1+0x82c], R96 ;  /* 0x00082c6001007387 */ /* 0x0041e40000100800 */
[----:B0-----:R-:W-:Y:S02]  /*384a0*/  MOV R96, R95 ;  /* 0x0000005f00607202 */ /* 0x001fe40000000f00 */
.L_x_31830:
[----:B0-----:R-:W-:Y:S05]  /*384b0*/  BSYNC B1 ;  /* 0x0000000000017941 */ /* 0x001fea0003800000 */
.L_x_31828:
        /* <DEDUP_REMOVED lines=12> */
.L_x_31832:
[----:B0-----:R-:W2:Y:S01]  /*38580*/  LDL.LU R95, [R1+0x82c] ;  /* 0x00082c00015f7983 */ /* 0x001ea20000300800 */
[----:B------:R-:W-:Y:S02]  /*38590*/  IMAD.MOV.U32 R0, RZ, RZ, R252 ;  /* 0x000000ffff007224 */ /* 0x000fe400078e00fc */
[----:B------:R-:W-:Y:S01]  /*385a0*/  IMAD.MOV.U32 R159, RZ, RZ, R158 ;  /* 0x000000ffff9f7224 */ /* 0x000fe200078e009e */
[----:B--2---:R0:W-:Y:S02]  /*385b0*/  STL [R1+0x828], R95 ;  /* 0x0008285f01007387 */ /* 0x0041e40000100800 */
[----:B0-----:R-:W-:Y:S02]  /*385c0*/  IMAD.MOV.U32 R95, RZ, RZ, R94 ;  /* 0x000000ffff5f7224 */ /* 0x001fe400078e005e */
.L_x_31833:
[----:B0-----:R-:W-:Y:S05]  /*385d0*/  BSYNC B1 ;  /* 0x0000000000017941 */ /* 0x001fea0003800000 */
.L_x_31831:
        /* <DEDUP_REMOVED lines=12> */
.L_x_31835:
[----:B0-----:R-:W2:Y:S01]  /*386a0*/  LDL.LU R94, [R1+0x828] ;  /* 0x00082800015e7983 */ /* 0x001ea20000300800 */
[----:B------:R-:W-:Y:S02]  /*386b0*/  IMAD.MOV.U32 R252, RZ, RZ, R0 ;  /* 0x000000fffffc7224 */ /* 0x000fe400078e0000 */
[----:B------:R-:W-:Y:S01]  /*386c0*/  IMAD.MOV.U32 R158, RZ, RZ, R161 ;  /* 0x000000ffff9e7224 */ /* 0x000fe200078e00a1 */
[----:B--2---:R0:W-:Y:S02]  /*386d0*/  STL [R1+0x82c], R94 ;  /* 0x00082c5e01007387 */ /* 0x0041e40000100800 */
[----:B0-----:R-:W-:Y:S02]  /*386e0*/  IMAD.MOV.U32 R94, RZ, RZ, R93 ;  /* 0x000000ffff5e7224 */ /* 0x001fe400078e005d */
.L_x_31836:
[----:B0-----:R-:W-:Y:S05]  /*386f0*/  BSYNC B1 ;  /* 0x0000000000017941 */ /* 0x001fea0003800000 */
.L_x_31834:
        /* <DEDUP_REMOVED lines=12> */
.L_x_31838:
[----:B0-----:R-:W2:Y:S01]  /*387c0*/  LDL.LU R93, [R1+0x82c] ;  /* 0x00082c00015d7983 */ /* 0x001ea20000300800 */
[----:B------:R-:W-:Y:S02]  /*387d0*/  IMAD.MOV.U32 R0, RZ, RZ, R252 ;  /* 0x000000ffff007224 */ /* 0x000fe400078e00fc */
[----:B------:R-:W-:Y:S01]  /*387e0*/  IMAD.MOV.U32 R161, RZ, RZ, R160 ;  /* 0x000000ffffa17224 */ /* 0x000fe200078e00a0 */
[----:B--2---:R0:W-:Y:S02]  /*387f0*/  STL [R1+0x828], R93 ;  /* 0x0008285d01007387 */ /* 0x0041e40000100800 */
[----:B0-----:R-:W-:Y:S02]  /*38800*/  IMAD.MOV.U32 R93, RZ, RZ, R92 ;  /* 0x000000ffff5d7224 */ /* 0x001fe400078e005c */
.L_x_31839:
[----:B0-----:R-:W-:Y:S05]  /*38810*/  BSYNC B1 ;  /* 0x0000000000017941 */ /* 0x001fea0003800000 */
.L_x_31837:
        /* <DEDUP_REMOVED lines=12> */
.L_x_31841:
[----:B0-----:R-:W2:Y:S01]  /*388e0*/  LDL.LU R92, [R1+0x828] ;  /* 0x00082800015c7983 */ /* 0x001ea20000300800 */
[----:B------:R-:W-:Y:S02]  /*388f0*/  IMAD.MOV.U32 R252, RZ, RZ, R0 ;  /* 0x000000fffffc7224 */ /* 0x000fe400078e0000 */
[----:B------:R-:W-:Y:S01]  /*38900*/  IMAD.MOV.U32 R160, RZ, RZ, R163 ;  /* 0x000000ffffa07224 */ /* 0x000fe200078e00a3 */
[----:B--2---:R0:W-:Y:S02]  /*38910*/  STL [R1+0x82c], R92 ;  /* 0x00082c5c01007387 */ /* 0x0041e40000100800 */
[----:B0-----:R-:W-:Y:S02]  /*38920*/  IMAD.MOV.U32 R92, RZ, RZ, R91 ;  /* 0x000000ffff5c7224 */ /* 0x001fe400078e005b */
.L_x_31842:
[----:B0-----:R-:W-:Y:S05]  /*38930*/  BSYNC B1 ;  /* 0x0000000000017941 */ /* 0x001fea0003800000 */
.L_x_31840:
        /* <DEDUP_REMOVED lines=12> */
.L_x_31844:
[----:B0-----:R-:W2:Y:S01]  /*38a00*/  LDL.LU R91, [R1+0x82c] ;  /* 0x00082c00015b7983 */ /* 0x001ea20000300800 */
[----:B------:R-:W-:Y:S01]  /*38a10*/  MOV R0, R252 ;  /* 0x000000fc00007202 */ /* 0x000fe20000000f00 */
[----:B------:R-:W-:Y:S02]  /*38a20*/  IMAD.MOV.U32 R163, RZ, RZ, R162 ;  /* 0x000000ffffa37224 */ /* 0x000fe400078e00a2 */
[----:B--2---:R0:W-:Y:S02]  /*38a30*/  STL [R1+0x828], R91 ;  /* 0x0008285b01007387 */ /* 0x0041e40000100800 */
[----:B0-----:R-:W-:Y:S02]  /*38a40*/  IMAD.MOV.U32 R91, RZ, RZ, R90 ;  /* 0x000000ffff5b7224 */ /* 0x001fe400078e005a */
.L_x_31845:
[----:B0-----:R-:W-:Y:S05]  /*38a50*/  BSYNC B1 ;  /* 0x0000000000017941 */ /* 0x001fea0003800000 */
.L_x_31843:
        /* <DEDUP_REMOVED lines=12> */
.L_x_31847:
[----:B0-----:R-:W2:Y:S01]  /*38b20*/  LDL.LU R90, [R1+0x828] ;  /* 0x00082800015a7983 */ /* 0x001ea20000300800 */
[----:B------:R-:W-:Y:S01]  /*38b30*/  IMAD.MOV.U32 R252, RZ, RZ, R0 ;  /* 0x000000fffffc7224 */ /* 0x000fe200078e0000 */
[----:B------:R-:W-:Y:S02]  /*38b40*/  MOV R162, R165 ;  /* 0x000000a500a27202 */ /* 0x000fe40000000f00 */
[----:B--2---:R0:W-:Y:S02]  /*38b50*/  STL [R1+0x82c], R90 ;  /* 0x00082c5a01007387 */ /* 0x0041e40000100800 */
[----:B0-----:R-:W-:Y:S02]  /*38b60*/  IMAD.MOV.U32 R90, RZ, RZ, R89 ;  /* 0x000000ffff5a7224 */ /* 0x001fe400078e0059 */
.L_x_31848:
[----:B0-----:R-:W-:Y:S05]  /*38b70*/  BSYNC B1 ;  /* 0x0000000000017941 */ /* 0x001fea0003800000 */
.L_x_31846:
        /* <DEDUP_REMOVED lines=12> */
.L_x_31850:
[----:B0-----:R-:W2:Y:S01]  /*38c40*/  LDL.LU R89, [R1+0x82c] ;  /* 0x00082c0001597983 */ /* 0x001ea20000300800 */
[----:B------:R-:W-:Y:S02]  /*38c50*/  IMAD.MOV.U32 R0, RZ, RZ, R252 ;  /* 0x000000ffff007224 */ /* 0x000fe400078e00fc */
[----:B------:R-:W-:Y:S01]  /*38c60*/  IMAD.MOV.U32 R165, RZ, RZ, R164 ;  /* 0x000000ffffa57224 */ /* 0x000fe200078e00a4 */
[----:B--2---:R0:W-:Y:S02]  /*38c70*/  STL [R1+0x828], R89 ;  /* 0x0008285901007387 */ /* 0x0041e40000100800 */
[----:B0-----:R-:W-:Y:S02]  /*38c80*/  MOV R89, R88 ;  /* 0x0000005800597202 */ /* 0x001fe40000000f00 */
.L_x_31851:
[----:B0-----:R-:W-:Y:S05]  /*38c90*/  BSYNC B1 ;  /* 0x0000000000017941 */ /* 0x001fea0003800000 */
.L_x_31849:
        /* <DEDUP_REMOVED lines=12> */
.L_x_31853:
[----:B0-----:R-:W2:Y:S01]  /*38d60*/  LDL.LU R88, [R1+0x828] ;  /* 0x0008280001587983 */ /* 0x001ea20000300800 */
[----:B------:R-:W-:Y:S02]  /*38d70*/  IMAD.MOV.U32 R252, RZ, RZ, R0 ;  /* 0x000000fffffc7224 */ /* 0x000fe400078e0000 */
[----:B------:R-:W-:Y:S01]  /*38d80*/  IMAD.MOV.U32 R164, RZ, RZ, R167 ;  /* 0x000000ffffa47224 */ /* 0x000fe200078e00a7 */
[----:B--2---:R0:W-:Y:S02]  /*38d90*/  STL [R1+0x82c], R88 ;  /* 0x00082c5801007387 */ /* 0x0041e40000100800 */
[----:B0-----:R-:W-:Y:S02]  /*38da0*/  IMAD.MOV.U32 R88, RZ, RZ, R87 ;  /* 0x000000ffff587224 */ /* 0x001fe400078e0057 */
.L_x_31854:
[----:B0-----:R-:W-:Y:S05]  /*38db0*/  BSYNC B1 ;  /* 0x0000000000017941 */ /* 0x001fea0003800000 */
.L_x_31852:
        /* <DEDUP_REMOVED lines=12> */
.L_x_31856:
[----:B0-----:R-:W2:Y:S01]  /*38e80*/  LDL.LU R87, [R1+0x82c] ;  /* 0x00082c0001577983 */ /* 0x001ea20000300800 */
[----:B------:R-:W-:Y:S02]  /*38e90*/  IMAD.MOV.U32 R0, RZ, RZ, R252 ;  /* 0x000000ffff007224 */ /* 0x000fe400078e00fc */
[----:B------:R-:W-:Y:S01]  /*38ea0*/  IMAD.MOV.U32 R167, RZ, RZ, R166 ;  /* 0x000000ffffa77224 */ /* 0x000fe200078e00a6 */
[----:B--2---:R0:W-:Y:S02]  /*38eb0*/  STL [R1+0x828], R87 ;  /* 0x0008285701007387 */ /* 0x0041e40000100800 */
[----:B0-----:R-:W-:Y:S02]  /*38ec0*/  IMAD.MOV.U32 R87, RZ, RZ, R86 ;  /* 0x000000ffff577224 */ /* 0x001fe400078e0056 */
.L_x_31857:
[----:B0-----:R-:W-:Y:S05]  /*38ed0*/  BSYNC B1 ;  /* 0x0000000000017941 */ /* 0x001fea0003800000 */
.L_x_31855:
        /* <DEDUP_REMOVED lines=12> */
.L_x_31859:
[----:B0-----:R-:W2:Y:S01]  /*38fa0*/  LDL.LU R86, [R1+0x828] ;  /* 0x0008280001567983 */ /* 0x001ea20000300800 */
[----:B------:R-:W-:Y:S02]  /*38fb0*/  IMAD.MOV.U32 R252, RZ, RZ, R0 ;  /* 0x000000fffffc7224 */ /* 0x000fe400078e0000 */
[----:B------:R-:W-:Y:S01]  /*38fc0*/  IMAD.MOV.U32 R166, RZ, RZ, R169 ;  /* 0x000000ffffa67224 */ /* 0x000fe200078e00a9 */
[----:B--2---:R0:W-:Y:S02]  /*38fd0*/  STL [R1+0x82c], R86 ;  /* 0x00082c5601007387 */ /* 0x0041e40000100800 */
[----:B0-----:R-:W-:Y:S02]  /*38fe0*/  IMAD.MOV.U32 R86, RZ, RZ, R85 ;  /* 0x000000ffff567224 */ /* 0x001fe400078e0055 */
.L_x_31860:
[----:B0-----:R-:W-:Y:S05]  /*38ff0*/  BSYNC B1 ;  /* 0x0000000000017941 */ /* 0x001fea0003800000 */
.L_x_31858:
        /* <DEDUP_REMOVED lines=12> */
.L_x_31862:
[----:B0-----:R-:W2:Y:S01]  /*390c0*/  LDL.LU R85, [R1+0x82c] ;  /* 0x00082c0001557983 */ /* 0x001ea20000300800 */
[----:B------:R-:W-:Y:S02]  /*390d0*/  IMAD.MOV.U32 R0, RZ, RZ, R252 ;  /* 0x000000ffff007224 */ /* 0x000fe400078e00fc */
[----:B------:R-:W-:Y:S01]  /*390e0*/  IMAD.MOV.U32 R169, RZ, RZ, R168 ;  /* 0x000000ffffa97224 */ /* 0x000fe200078e00a8 */
[----:B--2---:R0:W-:Y:S02]  /*390f0*/  STL [R1+0x828], R85 ;  /* 0x0008285501007387 */ /* 0x0041e40000100800 */
[----:B0-----:R-:W-:Y:S02]  /*39100*/  IMAD.MOV.U32 R85, RZ, RZ, R84 ;  /* 0x000000ffff557224 */ /* 0x001fe400078e0054 */
.L_x_31863:
[----:B0-----:R-:W-:Y:S05]  /*39110*/  BSYNC B1 ;  /* 0x0000000000017941 */ /* 0x001fea0003800000 */
.L_x_31861:
        /* <DEDUP_REMOVED lines=12> */
.L_x_31865:
[----:B0-----:R-:W2:Y:S01]  /*391e0*/  LDL.LU R84, [R1+0x828] ;  /* 0x0008280001547983 */ /* 0x001ea20000300800 */
[----:B------:R-:W-:Y:S01]  /*391f0*/  MOV R252, R0 ;  /* 0x0000000000fc7202 */ /* 0x000fe20000000f00 */
[----:B------:R-:W-:Y:S02]  /*39200*/  IMAD.MOV.U32 R168, RZ, RZ, R171 ;  /* 0x000000ffffa87224 */ /* 0x000fe400078e00ab */
[----:B--2---:R0:W-:Y:S02]  /*39210*/  STL [R1+0x82c], R84 ;  /* 0x00082c5401007387 */ /* 0x0041e40000100800 */
[----:B0-----:R-:W-:Y:S02]  /*39220*/  IMAD.MOV.U32 R84, RZ, RZ, R83 ;  /* 0x000000ffff547224 */ /* 0x001fe400078e0053 */
.L_x_31866:
[----:B0-----:R-:W-:Y:S05]  /*39230*/  BSYNC B1 ;  /* 0x0000000000017941 */ /* 0x001fea0003800000 */
.L_x_31864:
        /* <DEDUP_REMOVED lines=12> */
.L_x_31868:
[----:B0-----:R-:W2:Y:S01]  /*39300*/  LDL.LU R83, [R1+0x82c] ;  /* 0x00082c0001537983 */ /* 0x001ea20000300800 */
[----:B------:R-:W-:Y:S01]  /*39310*/  IMAD.MOV.U32 R0, RZ, RZ, R252 ;  /* 0x000000ffff007224 */ /* 0x000fe200078e00fc */
[----:B------:R-:W-:Y:S02]  /*39320*/  MOV R171, R170 ;  /* 0x000000aa00ab7202 */ /* 0x000fe40000000f00 */
[----:B--2---:R0:W-:Y:S02]  /*39330*/  STL [R1+0x828], R83 ;  /* 0x0008285301007387 */ /* 0x0041e40000100800 */
[----:B0-----:R-:W-:Y:S02]  /*39340*/  IMAD.MOV.U32 R83, RZ, RZ, R82 ;  /* 0x000000ffff537224 */ /* 0x001fe400078e0052 */
.L_x_31869:
[----:B0-----:R-:W-:Y:S05]  /*39350*/  BSYNC B1 ;  /* 0x0000000000017941 */ /* 0x001fea0003800000 */
.L_x_31867:
        /* <DEDUP_REMOVED lines=12> */
.L_x_31871:
[----:B0-----:R-:W2:Y:S01]  /*39420*/  LDL.LU R82, [R1+0x828] ;  /* 0x0008280001527983 */ /* 0x001ea20000300800 */
[----:B------:R-:W-:Y:S02]  /*39430*/  IMAD.MOV.U32 R252, RZ, RZ, R0 ;  /* 0x000000fffffc7224 */ /* 0x000fe400078e0000 */
[----:B------:R-:W-:Y:S01]  /*39440*/  IMAD.MOV.U32 R170, RZ, RZ, R173 ;  /* 0x000000ffffaa7224 */ /* 0x000fe200078e00ad */
[----:B--2---:R0:W-:Y:S02]  /*39450*/  STL [R1+0x82c], R82 ;  /* 0x00082c5201007387 */ /* 0x0041e40000100800 */
[----:B0-----:R-:W-:Y:S02]  /*39460*/  MOV R82, R81 ;  /* 0x0000005100527202 */ /* 0x001fe40000000f00 */
.L_x_31872:
[----:B0-----:R-:W-:Y:S05]  /*39470*/  BSYNC B1 ;  /* 0x0000000000017941 */ /* 0x001fea0003800000 */
.L_x_31870:
        /* <DEDUP_REMOVED lines=12> */
.L_x_31874:
[----:B0-----:R-:W2:Y:S01]  /*39540*/  LDL.LU R81, [R1+0x82c] ;  /* 0x00082c0001517983 */ /* 0x001ea20000300800 */
[----:B------:R-:W-:Y:S02]  /*39550*/  IMAD.MOV.U32 R0, RZ, RZ, R252 ;  /* 0x000000ffff007224 */ /* 0x000fe400078e00fc */
[----:B------:R-:W-:Y:S01]  /*39560*/  IMAD.MOV.U32 R173, RZ, RZ, R172 ;  /* 0x000000ffffad7224 */ /* 0x000fe200078e00ac */
[----:B--2---:R0:W-:Y:S02]  /*39570*/  STL [R1+0x828], R81 ;  /* 0x0008285101007387 */ /* 0x0041e40000100800 */
[----:B0-----:R-:W-:Y:S02]  /*39580*/  IMAD.MOV.U32 R81, RZ, RZ, R80 ;  /* 0x000000ffff517224 */ /* 0x001fe400078e0050 */
.L_x_31875:
[----:B0-----:R-:W-:Y:S05]  /*39590*/  BSYNC B1 ;  /* 0x0000000000017941 */ /* 0x001fea0003800000 */
.L_x_31873:
        /* <DEDUP_REMOVED lines=12> */
.L_x_31877:
[----:B0-----:R-:W2:Y:S01]  /*39660*/  LDL.LU R80, [R1+0x828] ;  /* 0x0008280001507983 */ /* 0x001ea20000300800 */
[----:B------:R-:W-:Y:S02]  /*39670*/  IMAD.MOV.U32 R252, RZ, RZ, R0 ;  /* 0x000000fffffc7224 */ /* 0x000fe400078e0000 */
[----:B------:R-:W-:Y:S01]  /*39680*/  IMAD.MOV.U32 R172, RZ, RZ, R175 ;  /* 0x000000ffffac7224 */ /* 0x000fe200078e00af */
[----:B--2---:R0:W-:Y:S02]  /*39690*/  STL [R1+0x82c], R80 ;  /* 0x00082c5001007387 */ /* 0x0041e40000100800 */
[----:B0-----:R-:W-:Y:S02]  /*396a0*/  IMAD.MOV.U32 R80, RZ, RZ, R79 ;  /* 0x000000ffff507224 */ /* 0x001fe400078e004f */
.L_x_31878:
[----:B0-----:R-:W-:Y:S05]  /*396b0*/  BSYNC B1 ;  /* 0x0000000000017941 */ /* 0x001fea0003800000 */
.L_x_31876:
        /* <DEDUP_REMOVED lines=12> */
.L_x_31880:
[----:B0-----:R-:W2:Y:S01]  /*39780*/  LDL.LU R79, [R1+0x82c] ;  /* 0x00082c00014f7983 */ /* 0x001ea20000300800 */
[----:B------:R-:W-:Y:S02]  /*39790*/  IMAD.MOV.U32 R0, RZ, RZ, R252 ;  /* 0x000000ffff007224 */ /* 0x000fe400078e00fc */
[----:B------:R-:W-:Y:S01]  /*397a0*/  IMAD.MOV.U32 R175, RZ, RZ, R174 ;  /* 0x000000ffffaf7224 */ /* 0x000fe200078e00ae */
[----:B--2---:R0:W-:Y:S02]  /*397b0*/  STL [R1+0x828], R79 ;  /* 0x0008284f01007387 */ /* 0x0041e40000100800 */
[----:B0-----:R-:W-:Y:S02]  /*397c0*/  IMAD.MOV.U32 R79, RZ, RZ, R78 ;  /* 0x000000ffff4f7224 */ /* 0x001fe400078e004e */
.L_x_31881:
[----:B0-----:R-:W-:Y:S05]  /*397d0*/  BSYNC B1 ;  /* 0x0000000000017941 */ /* 0x001fea0003800000 */
.L_x_31879:
        /* <DEDUP_REMOVED lines=12> */
.L_x_31883:
[----:B0-----:R-:W2:Y:S01]  /*398a0*/  LDL.LU R78, [R1+0x828] ;  /* 0x00082800014e7983 */ /* 0x001ea20000300800 */
[----:B------:R-:W-:Y:S02]  /*398b0*/  IMAD.MOV.U32 R252, RZ, RZ, R0 ;  /* 0x000000fffffc7224 */ /* 0x000fe400078e0000 */
[----:B------:R-:W-:Y:S01]  /*398c0*/  IMAD.MOV.U32 R174, RZ, RZ, R177 ;  /* 0x000000ffffae7224 */ /* 0x000fe200078e00b1 */
[----:B--2---:R0:W-:Y:S02]  /*398d0*/  STL [R1+0x82c], R78 ;  /* 0x00082c4e01007387 */ /* 0x0041e40000100800 */
[----:B0-----:R-:W-:Y:S02]  /*398e0*/  IMAD.MOV.U32 R78, RZ, RZ, R77 ;  /* 0x000000ffff4e7224 */ /* 0x001fe400078e004d */
.L_x_31884:
[----:B0-----:R-:W-:Y:S05]  /*398f0*/  BSYNC B1 ;  /* 0x0000000000017941 */ /* 0x001fea0003800000 */
.L_x_31882:
        /* <DEDUP_REMOVED lines=12> */
.L_x_31886:
[----:B0-----:R-:W2:Y:S01]  /*399c0*/  LDL.LU R77, [R1+0x82c] ;  /* 0x00082c00014d7983 */ /* 0x001ea20000300800 */
[----:B------:R-:W-:Y:S01]  /*399d0*/  MOV R0, R252 ;  /* 0x000000fc00007202 */ /* 0x000fe20000000f00 */
[----:B------:R-:W-:Y:S02]  /*399e0*/  IMAD.MOV.U32 R177, RZ, RZ, R176 ;  /* 0x000000ffffb17224 */ /* 0x000fe400078e00b0 */
[----:B--2---:R0:W-:Y:S02]  /*399f0*/  STL [R1+0x828], R77 ;  /* 0x0008284d01007387 */ /* 0x0041e40000100800 */
[----:B0-----:R-:W-:Y:S02]  /*39a00*/  IMAD.MOV.U32 R77, RZ, RZ, R76 ;  /* 0x000000ffff4d7224 */ /* 0x001fe400078e004c */
.L_x_31887:
[----:B0-----:R-:W-:Y:S05]  /*39a10*/  BSYNC B1 ;  /* 0x0000000000017941 */ /* 0x001fea0003800000 */
.L_x_31885:
        /* <DEDUP_REMOVED lines=12> */
.L_x_31889:
[----:B0-----:R-:W2:Y:S01]  /*39ae0*/  LDL.LU R76, [R1+0x828] ;  /* 0x00082800014c7983 */ /* 0x001ea20000300800 */
[----:B------:R-:W-:Y:S01]  /*39af0*/  IMAD.MOV.U32 R252, RZ, RZ, R0 ;  /* 0x000000fffffc7224 */ /* 0x000fe200078e0000 */
[----:B------:R-:W-:Y:S02]  /*39b00*/  MOV R176, R179 ;  /* 0x000000b300b07202 */ /* 0x000fe40000000f00 */
[----:B--2---:R0:W-:Y:S02]  /*39b10*/  STL [R1+0x82c], R76 ;  /* 0x00082c4c01007387 */ /* 0x0041e40000100800 */
[----:B0-----:R-:W-:Y:S02]  /*39b20*/  IMAD.MOV.U32 R76, RZ, RZ, R75 ;  /* 0x000000ffff4c7224 */ /* 0x001fe400078e004b */
.L_x_31890:
[----:B0-----:R-:W-:Y:S05]  /*39b30*/  BSYNC B1 ;  /* 0x0000000000017941 */ /* 0x001fea0003800000 */
.L_x_31888:
        /* <DEDUP_REMOVED lines=12> */
.L_x_31892:
[----:B0-----:R-:W2:Y:S01]  /*39c00*/  LDL.LU R75, [R1+0x82c] ;  /* 0x00082c00014b7983 */ /* 0x001ea20000300800 */
[----:B------:R-:W-:Y:S02]  /*39c10*/  IMAD.MOV.U32 R0, RZ, RZ, R252 ;  /* 0x000000ffff007224 */ /* 0x000fe400078e00fc */
[----:B------:R-:W-:Y:S01]  /*39c20*/  IMAD.MOV.U32 R179, RZ, RZ, R178 ;  /* 0x000000ffffb37224 */ /* 0x000fe200078e00b2 */
[----:B--2---:R0:W-:Y:S02]  /*39c30*/  STL [R1+0x828], R75 ;  /* 0x0008284b01007387 */ /* 0x0041e40000100800 */
[----:B0-----:R-:W-:Y:S02]  /*39c40*/  MOV R75, R74 ;  /* 0x0000004a004b7202 */ /* 0x001fe40000000f00 */
.L_x_31893:
[----:B0-----:R-:W-:Y:S05]  /*39c50*/  BSYNC B1 ;  /* 0x0000000000017941 */ /* 0x001fea0003800000 */
.L_x_31891:
        /* <DEDUP_REMOVED lines=12> */
.L_x_31895:
[----:B0-----:R-:W2:Y:S01]  /*39d20*/  LDL.LU R74, [R1+0x828] ;  /* 0x00082800014a7983 */ /* 0x001ea20000300800 */
[----:B------:R-:W-:Y:S02]  /*39d30*/  IMAD.MOV.U32 R252, RZ, RZ, R0 ;  /* 0x000000fffffc7224 */ /* 0x000fe400078e0000 */
[----:B------:R-:W-:Y:S01]  /*39d40*/  IMAD.MOV.U32 R178, RZ, RZ, R181 ;  /* 0x000000ffffb27224 */ /* 0x000fe200078e00b5 */
[----:B--2---:R0:W-:Y:S02]  /*39d50*/  STL [R1+0x82c], R74 ;  /* 0x00082c4a01007387 */ /* 0x0041e40000100800 */
[----:B0-----:R-:W-:Y:S02]  /*39d60*/  IMAD.MOV.U32 R74, RZ, RZ, R73 ;  /* 0x000000ffff4a7224 */ /* 0x001fe400078e0049 */
.L_x_31896:
[----:B0-----:R-:W-:Y:S05]  /*39d70*/  BSYNC B1 ;  /* 0x0000000000017941 */ /* 0x001fea0003800000 */
.L_x_31894:
        /* <DEDUP_REMOVED lines=12> */
.L_x_31898:
[----:B0-----:R-:W2:Y:S01]  /*39e40*/  LDL.LU R73, [R1+0x82c] ;  /* 0x00082c0001497983 */ /* 0x001ea20000300800 */
[----:B------:R-:W-:Y:S02]  /*39e50*/  IMAD.MOV.U32 R0, RZ, RZ, R252 ;  /* 0x000000ffff007224 */ /* 0x000fe400078e00fc */
[----:B------:R-:W-:Y:S01]  /*39e60*/  IMAD.MOV.U32 R181, RZ, RZ, R180 ;  /* 0x000000ffffb57224 */ /* 0x000fe200078e00b4 */
[----:B--2---:R0:W-:Y:S02]  /*39e70*/  STL [R1+0x828], R73 ;  /* 0x0008284901007387 */ /* 0x0041e40000100800 */
[----:B0-----:R-:W-:Y:S02]  /*39e80*/  IMAD.MOV.U32 R73, RZ, RZ, R72 ;  /* 0x000000ffff497224 */ /* 0x001fe400078e0048 */
.L_x_31899:
[----:B0-----:R-:W-:Y:S05]  /*39e90*/  BSYNC B1 ;  /* 0x0000000000017941 */ /* 0x001fea0003800000 */
.L_x_31897:
        /* <DEDUP_REMOVED lines=12> */
.L_x_31901:
[----:B0-----:R-:W2:Y:S01]  /*39f60*/  LDL.LU R72, [R1+0x828] ;  /* 0x0008280001487983 */ /* 0x001ea20000300800 */
[----:B------:R-:W-:Y:S02]  /*39f70*/  IMAD.MOV.U32 R252, RZ, RZ, R0 ;  /* 0x000000fffffc7224 */ /* 0x000fe400078e0000 */
[----:B------:R-:W-:Y:S01]  /*39f80*/  IMAD.MOV.U32 R180, RZ, RZ, R183 ;  /* 0x000000ffffb47224 */ /* 0x000fe200078e00b7 */
[----:B--2---:R0:W-:Y:S02]  /*39f90*/  STL [R1+0x82c], R72 ;  /* 0x00082c4801007387 */ /* 0x0041e40000100800 */
[----:B0-----:R-:W-:Y:S02]  /*39fa0*/  IMAD.MOV.U32 R72, RZ, RZ, R71 ;  /* 0x000000ffff487224 */ /* 0x001fe400078e0047 */
.L_x_31902:
[----:B0-----:R-:W-:Y:S05]  /*39fb0*/  BSYNC B1 ;  /* 0x0000000000017941 */ /* 0x001fea0003800000 */
.L_x_31900:
        /* <DEDUP_REMOVED lines=12> */
.L_x_31904:
[----:B0-----:R-:W2:Y:S01]  /*3a080*/  LDL.LU R71, [R1+0x82c] ;  /* 0x00082c0001477983 */ /* 0x001ea20000300800 */
[----:B------:R-:W-:Y:S02]  /*3a090*/  IMAD.MOV.U32 R0, RZ, RZ, R252 ;  /* 0x000000ffff007224 */ /* 0x000fe400078e00fc */
[----:B------:R-:W-:Y:S01]  /*3a0a0*/  IMAD.MOV.U32 R183, RZ, RZ, R182 ;  /* 0x000000ffffb77224 */ /* 0x000fe200078e00b6 */
[----:B--2---:R0:W-:Y:S02]  /*3a0b0*/  STL [R1+0x828], R71 ;  /* 0x0008284701007387 */ /* 0x0041e40000100800 */
[----:B0-----:R-:W-:Y:S02]  /*3a0c0*/  IMAD.MOV.U32 R71, RZ, RZ, R70 ;  /* 0x000000ffff477224 */ /* 0x001fe400078e0046 */
.L_x_31905:
[----:B0-----:R-:W-:Y:S05]  /*3a0d0*/  BSYNC B1 ;  /* 0x0000000000017941 */ /* 0x001fea0003800000 */
.L_x_31903:
        /* <DEDUP_REMOVED lines=12> */
.L_x_31907:
[----:B0-----:R-:W2:Y:S01]  /*3a1a0*/  LDL.LU R70, [R1+0x828] ;  /* 0x0008280001467983 */ /* 0x001ea20000300800 */
[----:B------:R-:W-:Y:S01]  /*3a1b0*/  MOV R252, R0 ;  /* 0x0000000000fc7202 */ /* 0x000fe20000000f00 */
[----:B------:R-:W-:Y:S02]  /*3a1c0*/  IMAD.MOV.U32 R182, RZ, RZ, R185 ;  /* 0x000000ffffb67224 */ /* 0x000fe400078e00b9 */
[----:B--2---:R0:W-:Y:S02]  /*3a1d0*/  STL [R1+0x82c], R70 ;  /* 0x00082c4601007387 */ /* 0x0041e40000100800 */
[----:B0-----:R-:W-:Y:S02]  /*3a1e0*/  IMAD.MOV.U32 R70, RZ, RZ, R69 ;  /* 0x000000ffff467224 */ /* 0x001fe400078e0045 */
.L_x_31908:
[----:B0-----:R-:W-:Y:S05]  /*3a1f0*/  BSYNC B1 ;  /* 0x0000000000017941 */ /* 0x001fea0003800000 */
.L_x_31906:
        /* <DEDUP_REMOVED lines=12> */
.L_x_31910:
[----:B0-----:R-:W2:Y:S01]  /*3a2c0*/  LDL.LU R69, [R1+0x82c] ;  /* 0x00082c0001457983 */ /* 0x001ea20000300800 */
[----:B------:R-:W-:Y:S01]  /*3a2d0*/  IMAD.MOV.U32 R0, RZ, RZ, R252 ;  /* 0x000000ffff007224 */ /* 0x000fe200078e00fc */
[----:B------:R-:W-:Y:S02]  /*3a2e0*/  MOV R185, R184 ;  /* 0x000000b800b97202 */ /* 0x000fe40000000f00 */
[----:B--2---:R0:W-:Y:S02]  /*3a2f0*/  STL [R1+0x828], R69 ;  /* 0x0008284501007387 */ /* 0x0041e40000100800 */
[----:B0-----:R-:W-:Y:S02]  /*3a300*/  IMAD.MOV.U32 R69, RZ, RZ, R68 ;  /* 0x000000ffff457224 */ /* 0x001fe400078e0044 */
.L_x_31911:
[----:B0-----:R-:W-:Y:S05]  /*3a310*/  BSYNC B1 ;  /* 0x0000000000017941 */ /* 0x001fea0003800000 */
.L_x_31909:
        /* <DEDUP_REMOVED lines=12> */
.L_x_31913:
[----:B0-----:R-:W2:Y:S01]  /*3a3e0*/  LDL.LU R68, [R1+0x828] ;  /* 0x0008280001447983 */ /* 0x001ea20000300800 */
[----:B------:R-:W-:Y:S02]  /*3a3f0*/  IMAD.MOV.U32 R252, RZ, RZ, R0 ;  /* 0x000000fffffc7224 */ /* 0x000fe400078e0000 */
[----:B------:R-:W-:Y:S01]  /*3a400*/  IMAD.MOV.U32 R184, RZ, RZ, R187 ;  /* 0x000000ffffb87224 */ /* 0x000fe200078e00bb */
[----:B--2---:R0:W-:Y:S02]  /*3a410*/  STL [R1+0x82c], R68 ;  /* 0x00082c4401007387 */ /* 0x0041e40000100800 */
[----:B0-----:R-:W-:Y:S02]  /*3a420*/  MOV R68, R67 ;  /* 0x0000004300447202 */ /* 0x001fe40000000f00 */
.L_x_31914:
[----:B0-----:R-:W-:Y:S05]  /*3a430*/  BSYNC B1 ;  /* 0x0000000000017941 */ /* 0x001fea0003800000 */
.L_x_31912:
        /* <DEDUP_REMOVED lines=12> */
.L_x_31916:
[----:B0-----:R-:W2:Y:S01]  /*3a500*/  LDL.LU R67, [R1+0x82c] ;  /* 0x00082c0001437983 */ /* 0x001ea20000300800 */
[----:B------:R-:W-:Y:S02]  /*3a510*/  IMAD.MOV.U32 R0, RZ, RZ, R252 ;  /* 0x000000ffff007224 */ /* 0x000fe400078e00fc */
[----:B------:R-:W-:Y:S01]  /*3a520*/  IMAD.MOV.U32 R187, RZ, RZ, R186 ;  /* 0x000000ffffbb7224 */ /* 0x000fe200078e00ba */
[----:B--2---:R0:W-:Y:S02]  /*3a530*/  STL [R1+0x828], R67 ;  /* 0x0008284301007387 */ /* 0x0041e40000100800 */
[----:B0-----:R-:W-:Y:S02]  /*3a540*/  IMAD.MOV.U32 R67, RZ, RZ, R66 ;  /* 0x000000ffff437224 */ /* 0x001fe400078e0042 */
.L_x_31917:
[----:B0-----:R-:W-:Y:S05]  /*3a550*/  BSYNC B1 ;  /* 0x0000000000017941 */ /* 0x001fea0003800000 */
.L_x_31915:
        /* <DEDUP_REMOVED lines=12> */
.L_x_31919:
[----:B0-----:R-:W2:Y:S01]  /*3a620*/  LDL.LU R66, [R1+0x828] ;  /* 0x0008280001427983 */ /* 0x001ea20000300800 */
[----:B------:R-:W-:Y:S02]  /*3a630*/  IMAD.MOV.U32 R252, RZ, RZ, R0 ;  /* 0x000000fffffc7224 */ /* 0x000fe400078e0000 */
[----:B------:R-:W-:Y:S01]  /*3a640*/  IMAD.MOV.U32 R186, RZ, RZ, R189 ;  /* 0x000000ffffba7224 */ /* 0x000fe200078e00bd */
[----:B--2---:R0:W-:Y:S02]  /*3a650*/  STL [R1+0x82c], R66 ;  /* 0x00082c4201007387 */ /* 0x0041e40000100800 */
[----:B0-----:R-:W-:Y:S02]  /*3a660*/  IMAD.MOV.U32 R66, RZ, RZ, R65 ;  /* 0x000000ffff427224 */ /* 0x001fe400078e0041 */
.L_x_31920:
[----:B0-----:R-:W-:Y:S05]  /*3a670*/  BSYNC B1 ;  /* 0x0000000000017941 */ /* 0x001fea0003800000 */
.L_x_31918:
        /* <DEDUP_REMOVED lines=12> */
.L_x_31922:
[----:B0-----:R-:W2:Y:S01]  /*3a740*/  LDL.LU R65, [R1+0x82c] ;  /* 0x00082c0001417983 */ /* 0x001ea20000300800 */
[----:B------:R-:W-:Y:S02]  /*3a750*/  IMAD.MOV.U32 R0, RZ, RZ, R252 ;  /* 0x000000ffff007224 */ /* 0x000fe400078e00fc */
[----:B------:R-:W-:Y:S01]  /*3a760*/  IMAD.MOV.U32 R189, RZ, RZ, R188 ;  /* 0x000000ffffbd7224 */ /* 0x000fe200078e00bc */
[----:B--2---:R0:W-:Y:S02]  /*3a770*/  STL [R1+0x828], R65 ;  /* 0x0008284101007387 */ /* 0x0041e40000100800 */
[----:B0-----:R-:W-:Y:S02]  /*3a780*/  IMAD.MOV.U32 R65, RZ, RZ, R64 ;  /* 0x000000ffff417224 */ /* 0x001fe400078e0040 */
.L_x_31923:
[----:B0-----:R-:W-:Y:S05]  /*3a790*/  BSYNC B1 ;  /* 0x0000000000017941 */ /* 0x001fea0003800000 */
.L_x_31921:
        /* <DEDUP_REMOVED lines=12> */
.L_x_31925:
[----:B0-----:R-:W2:Y:S01]  /*3a860*/  LDL.LU R64, [R1+0x828] ;  /* 0x0008280001407983 */ /* 0x001ea20000300800 */
[----:B------:R-:W-:Y:S02]  /*3a870*/  IMAD.MOV.U32 R252, RZ, RZ, R0 ;  /* 0x000000fffffc7224 */ /* 0x000fe400078e0000 */
[----:B------:R-:W-:Y:S01]  /*3a880*/  IMAD.MOV.U32 R188, RZ, RZ, R191 ;  /* 0x000000ffffbc7224 */ /* 0x000fe200078e00bf */
[----:B--2---:R0:W-:Y:S02]  /*3a890*/  STL [R1+0x82c], R64 ;  /* 0x00082c4001007387 */ /* 0x0041e40000100800 */
[----:B0-----:R-:W-:Y:S02]  /*3a8a0*/  IMAD.MOV.U32 R64, RZ, RZ, R63 ;  /* 0x000000ffff407224 */ /* 0x001fe400078e003f */
.L_x_31926:
[----:B0-----:R-:W-:Y:S05]  /*3a8b0*/  BSYNC B1 ;  /* 0x0000000000017941 */ /* 0x001fea0003800000 */
.L_x_31924:
        /* <DEDUP_REMOVED lines=12> */
.L_x_31928:
[----:B0-----:R-:W2:Y:S01]  /*3a980*/  LDL.LU R63, [R1+0x82c] ;  /* 0x00082c00013f7983 */ /* 0x001ea20000300800 */
[----:B------:R-:W-:Y:S01]  /*3a990*/  MOV R0, R252 ;  /* 0x000000fc00007202 */ /* 0x000fe20000000f00 */
[----:B------:R-:W-:Y:S02]  /*3a9a0*/  IMAD.MOV.U32 R191, RZ, RZ, R190 ;  /* 0x000000ffffbf7224 */ /* 0x000fe400078e00be */
[----:B--2---:R0:W-:Y:S02]  /*3a9b0*/  STL [R1+0x828], R63 ;  /* 0x0008283f01007387 */ /* 0x0041e40000100800 */
[----:B0-----:R-:W-:Y:S02]  /*3a9c0*/  IMAD.MOV.U32 R63, RZ, RZ, R62 ;  /* 0x000000ffff3f7224 */ /* 0x001fe400078e003e */
.L_x_31929:
[----:B0-----:R-:W-:Y:S05]  /*3a9d0*/  BSYNC B1 ;  /* 0x0000000000017941 */ /* 0x001fea0003800000 */
.L_x_31927:
        /* <DEDUP_REMOVED lines=12> */
.L_x_31931:
[----:B0-----:R-:W2:Y:S01]  /*3aaa0*/  LDL.LU R62, [R1+0x828] ;  /* 0x00082800013e7983 */ /* 0x001ea20000300800 */
[----:B------:R-:W-:Y:S01]  /*3aab0*/  IMAD.MOV.U32 R252, RZ, RZ, R0 ;  /* 0x000000fffffc7224 */ /* 0x000fe200078e0000 */
[----:B------:R-:W-:Y:S02]  /*3aac0*/  MOV R190, R193 ;  /* 0x000000c100be7202 */ /* 0x000fe40000000f00 */
[----:B--2---:R0:W-:Y:S02]  /*3aad0*/  STL [R1+0x82c], R62 ;  /* 0x00082c3e01007387 */ /* 0x0041e40000100800 */
[----:B0-----:R-:W-:Y:S02]  /*3aae0*/  IMAD.MOV.U32 R62, RZ, RZ, R61 ;  /* 0x000000ffff3e7224 */ /* 0x001fe400078e003d */
.L_x_31932:
[----:B0-----:R-:W-:Y:S05]  /*3aaf0*/  BSYNC B1 ;  /* 0x0000000000017941 */ /* 0x001fea0003800000 */
.L_x_31930:
        /* <DEDUP_REMOVED lines=12> */
.L_x_31934:
[----:B0-----:R-:W2:Y:S01]  /*3abc0*/  LDL.LU R61, [R1+0x82c] ;  /* 0x00082c00013d7983 */ /* 0x001ea20000300800 */
[----:B------:R-:W-:Y:S02]  /*3abd0*/  IMAD.MOV.U32 R0, RZ, RZ, R252 ;  /* 0x000000ffff007224 */ /* 0x000fe400078e00fc */
[----:B------:R-:W-:Y:S01]  /*3abe0*/  IMAD.MOV.U32 R193, RZ, RZ, R192 ;  /* 0x000000ffffc17224 */ /* 0x000fe200078e00c0 */
[----:B--2---:R0:W-:Y:S02]  /*3abf0*/  STL [R1+0x828], R61 ;  /* 0x0008283d01007387 */ /* 0x0041e40000100800 */
[----:B0-----:R-:W-:Y:S02]  /*3ac00*/  MOV R61, R60 ;  /* 0x0000003c003d7202 */ /* 0x001fe40000000f00 */
.L_x_31935:
[----:B0-----:R-:W-:Y:S05]  /*3ac10*/  BSYNC B1 ;  /* 0x0000000000017941 */ /* 0x001fea0003800000 */
.L_x_31933:
        /* <DEDUP_REMOVED lines=12> */
.L_x_31937:
[----:B0-----:R-:W2:Y:S01]  /*3ace0*/  LDL.LU R60, [R1+0x828] ;  /* 0x00082800013c7983 */ /* 0x001ea20000300800 */
[----:B------:R-:W-:Y:S02]  /*3acf0*/  IMAD.MOV.U32 R252, RZ, RZ, R0 ;  /* 0x000000fffffc7224 */ /* 0x000fe400078e0000 */
[----:B------:R-:W-:Y:S01]  /*3ad00*/  IMAD.MOV.U32 R192, RZ, RZ, R195 ;  /* 0x000000ffffc07224 */ /* 0x000fe200078e00c3 */
[----:B--2---:R0:W-:Y:S02]  /*3ad10*/  STL [R1+0x82c], R60 ;  /* 0x00082c3c01007387 */ /* 0x0041e40000100800 */
[----:B0-----:R-:W-:Y:S02]  /*3ad20*/  IMAD.MOV.U32 R60, RZ, RZ, R59 ;  /* 0x000000ffff3c7224 */ /* 0x001fe400078e003b */
.L_x_31938:
[----:B0-----:R-:W-:Y:S05]  /*3ad30*/  BSYNC B1 ;  /* 0x0000000000017941 */ /* 0x001fea0003800000 */
.L_x_31936:
        /* <DEDUP_REMOVED lines=12> */
.L_x_31940:
[----:B0-----:R-:W2:Y:S01]  /*3ae00*/  LDL.LU R59, [R1+0x82c] ;  /* 0x00082c00013b7983 */ /* 0x001ea20000300800 */
[----:B------:R-:W-:Y:S02]  /*3ae10*/  IMAD.MOV.U32 R0, RZ, RZ, R252 ;  /* 0x000000ffff007224 */ /* 0x000fe400078e00fc */
[----:B------:R-:W-:Y:S01]  /*3ae20*/  IMAD.MOV.U32 R195, RZ, RZ, R194 ;  /* 0x000000ffffc37224 */ /* 0x000fe200078e00c2 */
[----:B--2---:R0:W-:Y:S02]  /*3ae30*/  STL [R1+0x828], R59 ;  /* 0x0008283b01007387 */ /* 0x0041e40000100800 */
[----:B0-----:R-:W-:Y:S02]  /*3ae40*/  IMAD.MOV.U32 R59, RZ, RZ, R58 ;  /* 0x000000ffff3b7224 */ /* 0x001fe400078e003a */
.L_x_31941:
[----:B0-----:R-:W-:Y:S05]  /*3ae50*/  BSYNC B1 ;  /* 0x0000000000017941 */ /* 0x001fea0003800000 */
.L_x_31939:
        /* <DEDUP_REMOVED lines=12> */
.L_x_31943:
[----:B0-----:R-:W2:Y:S01]  /*3af20*/  LDL.LU R58, [R1+0x828] ;  /* 0x00082800013a7983 */ /* 0x001ea20000300800 */
[----:B------:R-:W-:Y:S02]  /*3af30*/  IMAD.MOV.U32 R252, RZ, RZ, R0 ;  /* 0x000000fffffc7224 */ /* 0x000fe400078e0000 */
[----:B------:R-:W-:Y:S01]  /*3af40*/  IMAD.MOV.U32 R194, RZ, RZ, R197 ;  /* 0x000000ffffc27224 */ /* 0x000fe200078e00c5 */
[----:B--2---:R0:W-:Y:S02]  /*3af50*/  STL [R1+0x82c], R58 ;  /* 0x00082c3a01007387 */ /* 0x0041e40000100800 */
[----:B0-----:R-:W-:Y:S02]  /*3af60*/  IMAD.MOV.U32 R58, RZ, RZ, R57 ;  /* 0x000000ffff3a7224 */ /* 0x001fe400078e0039 */
.L_x_31944:
[----:B0-----:R-:W-:Y:S05]  /*3af70*/  BSYNC B1 ;  /* 0x0000000000017941 */ /* 0x001fea0003800000 */
.L_x_31942:
        /* <DEDUP_REMOVED lines=12> */
.L_x_31946:
[----:B0-----:R-:W2:Y:S01]  /*3b040*/  LDL.LU R57, [R1+0x82c] ;  /* 0x00082c0001397983 */ /* 0x001ea20000300800 */
[----:B------:R-:W-:Y:S02]  /*3b050*/  IMAD.MOV.U32 R0, RZ, RZ, R252 ;  /* 0x000000ffff007224 */ /* 0x000fe400078e00fc */
[----:B------:R-:W-:Y:S01]  /*3b060*/  IMAD.MOV.U32 R197, RZ, RZ, R196 ;  /* 0x000000ffffc57224 */ /* 0x000fe200078e00c4 */
[----:B--2---:R0:W-:Y:S02]  /*3b070*/  STL [R1+0x828], R57 ;  /* 0x0008283901007387 */ /* 0x0041e40000100800 */
[----:B0-----:R-:W-:Y:S02]  /*3b080*/  IMAD.MOV.U32 R57, RZ, RZ, R56 ;  /* 0x000000ffff397224 */ /* 0x001fe400078e0038 */
.L_x_31947:
[----:B0-----:R-:W-:Y:S05]  /*3b090*/  BSYNC B1 ;  /* 0x0000000000017941 */ /* 0x001fea0003800000 */
.L_x_31945:
        /* <DEDUP_REMOVED lines=12> */
.L_x_31949:
[----:B0-----:R-:W2:Y:S01]  /*3b160*/  LDL.LU R56, [R1+0x828] ;  /* 0x0008280001387983 */ /* 0x001ea20000300800 */
[----:B------:R-:W-:Y:S01]  /*3b170*/  MOV R252, R0 ;  /* 0x0000000000fc7202 */ /* 0x000fe20000000f00 */
[----:B------:R-:W-:Y:S02]  /*3b180*/  IMAD.MOV.U32 R196, RZ, RZ, R199 ;  /* 0x000000ffffc47224 */ /* 0x000fe400078e00c7 */
[----:B--2---:R0:W-:Y:S02]  /*3b190*/  STL [R1+0x82c], R56 ;  /* 0x00082c3801007387 */ /* 0x0041e40000100800 */
[----:B0-----:R-:W-:Y:S02]  /*3b1a0*/  IMAD.MOV.U32 R56, RZ, RZ, R55 ;  /* 0x000000ffff387224 */ /* 0x001fe400078e0037 */
.L_x_31950:
[----:B0-----:R-:W-:Y:S05]  /*3b1b0*/  BSYNC B1 ;  /* 0x0000000000017941 */ /* 0x001fea0003800000 */
.L_x_31948:
        /* <DEDUP_REMOVED lines=12> */
.L_x_31952:
[----:B0-----:R-:W2:Y:S01]  /*3b280*/  LDL.LU R55, [R1+0x82c] ;  /* 0x00082c0001377983 */ /* 0x001ea20000300800 */
[----:B------:R-:W-:Y:S01]  /*3b290*/  IMAD.MOV.U32 R0, RZ, RZ, R252 ;  /* 0x000000ffff007224 */ /* 0x000fe200078e00fc */
[----:B------:R-:W-:Y:S02]  /*3b2a0*/  MOV R199, R198 ;  /* 0x000000c600c77202 */ /* 0x000fe40000000f00 */
[----:B--2---:R0:W-:Y:S02]  /*3b2b0*/  STL [R1+0x828], R55 ;  /* 0x0008283701007387 */ /* 0x0041e40000100800 */
[----:B0-----:R-:W-:Y:S02]  /*3b2c0*/  IMAD.MOV.U32 R55, RZ, RZ, R54 ;  /* 0x000000ffff377224 */ /* 0x001fe400078e0036 */
.L_x_31953:
[----:B0-----:R-:W-:Y:S05]  /*3b2d0*/  BSYNC B1 ;  /* 0x0000000000017941 */ /* 0x001fea0003800000 */
.L_x_31951:
        /* <DEDUP_REMOVED lines=12> */
.L_x_31955:
[----:B0-----:R-:W2:Y:S01]  /*3b3a0*/  LDL.LU R54, [R1+0x828] ;  /* 0x0008280001367983 */ /* 0x001ea20000300800 */
[----:B------:R-:W-:Y:S02]  /*3b3b0*/  IMAD.MOV.U32 R252, RZ, RZ, R0 ;  /* 0x000000fffffc7224 */ /* 0x000fe400078e0000 */
[----:B------:R-:W-:Y:S01]  /*3b3c0*/  IMAD.MOV.U32 R198, RZ, RZ, R201 ;  /* 0x000000ffffc67224 */ /* 0x000fe200078e00c9 */
[----:B--2---:R0:W-:Y:S02]  /*3b3d0*/  STL [R1+0x82c], R54 ;  /* 0x00082c3601007387 */ /* 0x0041e40000100800 */
[----:B0-----:R-:W-:Y:S02]  /*3b3e0*/  MOV R54, R53 ;  /* 0x0000003500367202 */ /* 0x001fe40000000f00 */
.L_x_31956:
[----:B0-----:R-:W-:Y:S05]  /*3b3f0*/  BSYNC B1 ;  /* 0x0000000000017941 */ /* 0x001fea0003800000 */
.L_x_31954:
        /* <DEDUP_REMOVED lines=12> */
.L_x_31958:
[----:B0-----:R-:W2:Y:S01]  /*3b4c0*/  LDL.LU R53, [R1+0x82c] ;  /* 0x00082c0001357983 */ /* 0x001ea20000300800 */
[----:B------:R-:W-:Y:S02]  /*3b4d0*/  IMAD.MOV.U32 R0, RZ, RZ, R252 ;  /* 0x000000ffff007224 */ /* 0x000fe400078e00fc */
[----:B------:R-:W-:Y:S01]  /*3b4e0*/  IMAD.MOV.U32 R201, RZ, RZ, R200 ;  /* 0x000000ffffc97224 */ /* 0x000fe200078e00c8 */
[----:B--2---:R0:W-:Y:S02]  /*3b4f0*/  STL [R1+0x828], R53 ;  /* 0x0008283501007387 */ /* 0x0041e40000100800 */
[----:B0-----:R-:W-:Y:S02]  /*3b500*/  IMAD.MOV.U32 R53, RZ, RZ, R52 ;  /* 0x000000ffff357224 */ /* 0x001fe400078e0034 */
.L_x_31959:
[----:B0-----:R-:W-:Y:S05]  /*3b510*/  BSYNC B1 ;  /* 0x0000000000017941 */ /* 0x001fea0003800000 */
.L_x_31957:
        /* <DEDUP_REMOVED lines=12> */
.L_x_31961:
[----:B0-----:R-:W2:Y:S01]  /*3b5e0*/  LDL.LU R52, [R1+0x828] ;  /* 0x0008280001347983 */ /* 0x001ea20000300800 */
[----:B------:R-:W-:Y:S02]  /*3b5f0*/  IMAD.MOV.U32 R252, RZ, RZ, R0 ;  /* 0x000000fffffc7224 */ /* 0x000fe400078e0000 */
[----:B------:R-:W-:Y:S01]  /*3b600*/  IMAD.MOV.U32 R200, RZ, RZ, R203 ;  /* 0x000000ffffc87224 */ /* 0x000fe200078e00cb */
[----:B--2---:R0:W-:Y:S02]  /*3b610*/  STL [R1+0x82c], R52 ;  /* 0x00082c3401007387 */ /* 0x0041e40000100800 */
[----:B0-----:R-:W-:Y:S02]  /*3b620*/  IMAD.MOV.U32 R52, RZ, RZ, R51 ;  /* 0x000000ffff347224 */ /* 0x001fe400078e0033 */
.L_x_31962:
[----:B0-----:R-:W-:Y:S05]  /*3b630*/  BSYNC B1 ;  /* 0x0000000000017941 */ /* 0x001fea0003800000 */
.L_x_31960:
        /* <DEDUP_REMOVED lines=12> */
.L_x_31964:
[----:B0-----:R-:W2:Y:S01]  /*3b700*/  LDL.LU R51, [R1+0x82c] ;  /* 0x00082c0001337983 */ /* 0x001ea20000300800 */
[----:B------:R-:W-:Y:S02]  /*3b710*/  IMAD.MOV.U32 R0, RZ, RZ, R252 ;  /* 0x000000ffff007224 */ /* 0x000fe400078e00fc */
[----:B------:R-:W-:Y:S01]  /*3b720*/  IMAD.MOV.U32 R203, RZ, RZ, R202 ;  /* 0x000000ffffcb7224 */ /* 0x000fe200078e00ca */
[----:B--2---:R0:W-:Y:S02]  /*3b730*/  STL [R1+0x828], R51 ;  /* 0x0008283301007387 */ /* 0x0041e40000100800 */
[----:B0-----:R-:W-:Y:S02]  /*3b740*/  IMAD.MOV.U32 R51, RZ, RZ, R50 ;  /* 0x000000ffff337224 */ /* 0x001fe400078e0032 */
.L_x_31965:
[----:B0-----:R-:W-:Y:S05]  /*3b750*/  BSYNC B1 ;  /* 0x0000000000017941 */ /* 0x001fea0003800000 */
.L_x_31963:
        /* <DEDUP_REMOVED lines=12> */
.L_x_31967:
[----:B0-----:R-:W2:Y:S01]  /*3b820*/  LDL.LU R50, [R1+0x828] ;  /* 0x0008280001327983 */ /* 0x001ea20000300800 */
[----:B------:R-:W-:Y:S02]  /*3b830*/  IMAD.MOV.U32 R252, RZ, RZ, R0 ;  /* 0x000000fffffc7224 */ /* 0x000fe400078e0000 */
[----:B------:R-:W-:Y:S01]  /*3b840*/  IMAD.MOV.U32 R202, RZ, RZ, R205 ;  /* 0x000000ffffca7224 */ /* 0x000fe200078e00cd */
[----:B--2---:R0:W-:Y:S02]  /*3b850*/  STL [R1+0x82c], R50 ;  /* 0x00082c3201007387 */ /* 0x0041e40000100800 */
[----:B0-----:R-:W-:Y:S02]  /*3b860*/  IMAD.MOV.U32 R50, RZ, RZ, R49 ;  /* 0x000000ffff327224 */ /* 0x001fe400078e0031 */
.L_x_31968:
[----:B0-----:R-:W-:Y:S05]  /*3b870*/  BSYNC B1 ;  /* 0x0000000000017941 */ /* 0x001fea0003800000 */
.L_x_31966:
        /* <DEDUP_REMOVED lines=12> */
.L_x_31970:
[----:B0-----:R-:W2:Y:S01]  /*3b940*/  LDL.LU R49, [R1+0x82c] ;  /* 0x00082c0001317983 */ /* 0x001ea20000300800 */
[----:B------:R-:W-:Y:S01]  /*3b950*/  MOV R0, R252 ;  /* 0x000000fc00007202 */ /* 0x000fe20000000f00 */
[----:B------:R-:W-:Y:S02]  /*3b960*/  IMAD.MOV.U32 R205, RZ, RZ, R204 ;  /* 0x000000ffffcd7224 */ /* 0x000fe400078e00cc */
[----:B--2---:R0:W-:Y:S02]  /*3b970*/  STL [R1+0x828], R49 ;  /* 0x0008283101007387 */ /* 0x0041e40000100800 */
[----:B0-----:R-:W-:Y:S02]  /*3b980*/  IMAD.MOV.U32 R49, RZ, RZ, R48 ;  /* 0x000000ffff317224 */ /* 0x001fe400078e0030 */
.L_x_31971:
[----:B0-----:R-:W-:Y:S05]  /*3b990*/  BSYNC B1 ;  /* 0x0000000000017941 */ /* 0x001fea0003800000 */
.L_x_31969:
        /* <DEDUP_REMOVED lines=12> */
.L_x_31973:
[----:B0-----:R-:W2:Y:S01]  /*3ba60*/  LDL.LU R48, [R1+0x828] ;  /* 0x0008280001307983 */ /* 0x001ea20000300800 */
[----:B------:R-:W-:Y:S01]  /*3ba70*/  IMAD.MOV.U32 R252, RZ, RZ, R0 ;  /* 0x000000fffffc7224 */ /* 0x000fe200078e0000 */
[----:B------:R-:W-:Y:S02]  /*3ba80*/  MOV R204, R207 ;  /* 0x000000cf00cc7202 */ /* 0x000fe40000000f00 */
[----:B--2---:R0:W-:Y:S02]  /*3ba90*/  STL [R1+0x82c], R48 ;  /* 0x00082c3001007387 */ /* 0x0041e40000100800 */
[----:B0-----:R-:W-:Y:S02]  /*3baa0*/  IMAD.MOV.U32 R48, RZ, RZ, R47 ;  /* 0x000000ffff307224 */ /* 0x001fe400078e002f */
.L_x_31974:
[----:B0-----:R-:W-:Y:S05]  /*3bab0*/  BSYNC B1 ;  /* 0x0000000000017941 */ /* 0x001fea0003800000 */
.L_x_31972:
        /* <DEDUP_REMOVED lines=12> */
.L_x_31976:
[----:B0-----:R-:W2:Y:S01]  /*3bb80*/  LDL.LU R47, [R1+0x82c] ;  /* 0x00082c00012f7983 */ /* 0x001ea20000300800 */
[----:B------:R-:W-:Y:S02]  /*3bb90*/  IMAD.MOV.U32 R0, RZ, RZ, R252 ;  /* 0x000000ffff007224 */ /* 0x000fe400078e00fc */
[----:B------:R-:W-:Y:S01]  /*3bba0*/  IMAD.MOV.U32 R207, RZ, RZ, R206 ;  /* 0x000000ffffcf7224 */ /* 0x000fe200078e00ce */
[----:B--2---:R0:W-:Y:S02]  /*3bbb0*/  STL [R1+0x828], R47 ;  /* 0x0008282f01007387 */ /* 0x0041e40000100800 */
[----:B0-----:R-:W-:Y:S02]  /*3bbc0*/  MOV R47, R46 ;  /* 0x0000002e002f7202 */ /* 0x001fe40000000f00 */
.L_x_31977:
[----:B0-----:R-:W-:Y:S05]  /*3bbd0*/  BSYNC B1 ;  /* 0x0000000000017941 */ /* 0x001fea0003800000 */
.L_x_31975:
        /* <DEDUP_REMOVED lines=12> */
.L_x_31979:
[----:B0-----:R-:W2:Y:S01]  /*3bca0*/  LDL.LU R46, [R1+0x828] ;  /* 0x00082800012e7983 */ /* 0x001ea20000300800 */
[----:B------:R-:W-:Y:S02]  /*3bcb0*/  IMAD.MOV.U32 R252, RZ, RZ, R0 ;  /* 0x000000fffffc7224 */ /* 0x000fe400078e0000 */
[----:B------:R-:W-:Y:S01]  /*3bcc0*/  IMAD.MOV.U32 R206, RZ, RZ, R209 ;  /* 0x000000ffffce7224 */ /* 0x000fe200078e00d1 */
[----:B--2---:R0:W-:Y:S02]  /*3bcd0*/  STL [R1+0x82c], R46 ;  /* 0x00082c2e01007387 */ /* 0x0041e40000100800 */
[----:B0-----:R-:W-:Y:S02]  /*3bce0*/  IMAD.MOV.U32 R46, RZ, RZ, R45 ;  /* 0x000000ffff2e7224 */ /* 0x001fe400078e002d */
.L_x_31980:
[----:B0-----:R-:W-:Y:S05]  /*3bcf0*/  BSYNC B1 ;  /* 0x0000000000017941 */ /* 0x001fea0003800000 */
.L_x_31978:
        /* <DEDUP_REMOVED lines=12> */
.L_x_31982:
[----:B0-----:R-:W2:Y:S01]  /*3bdc0*/  LDL.LU R45, [R1+0x82c] ;  /* 0x00082c00012d7983 */ /* 0x001ea20000300800 */
[----:B------:R-:W-:Y:S02]  /*3bdd0*/  IMAD.MOV.U32 R0, RZ, RZ, R252 ;  /* 0x000000ffff007224 */ /* 0x000fe400078e00fc */
[----:B------:R-:W-:Y:S01]  /*3bde0*/  IMAD.MOV.U32 R209, RZ, RZ, R208 ;  /* 0x000000ffffd17224 */ /* 0x000fe200078e00d0 */
[----:B--2---:R0:W-:Y:S02]  /*3bdf0*/  STL [R1+0x828], R45 ;  /* 0x0008282d01007387 */ /* 0x0041e40000100800 */
[----:B0-----:R-:W-:Y:S02]  /*3be00*/  IMAD.MOV.U32 R45, RZ, RZ, R44 ;  /* 0x000000ffff2d7224 */ /* 0x001fe400078e002c */
.L_x_31983:
[----:B0-----:R-:W-:Y:S05]  /*3be10*/  BSYNC B1 ;  /* 0x0000000000017941 */ /* 0x001fea0003800000 */
.L_x_31981:
        /* <DEDUP_REMOVED lines=12> */
.L_x_31985:
[----:B0-----:R-:W2:Y:S01]  /*3bee0*/  LDL.LU R44, [R1+0x828] ;  /* 0x00082800012c7983 */ /* 0x001ea20000300800 */
[----:B------:R-:W-:Y:S02]  /*3bef0*/  IMAD.MOV.U32 R252, RZ, RZ, R0 ;  /* 0x000000fffffc7224 */ /* 0x000fe400078e0000 */
[----:B------:R-:W-:Y:S01]  /*3bf00*/  IMAD.MOV.U32 R208, RZ, RZ, R211 ;  /* 0x000000ffffd07224 */ /* 0x000fe200078e00d3 */
[----:B--2---:R0:W-:Y:S02]  /*3bf10*/  STL [R1+0x82c], R44 ;  /* 0x00082c2c01007387 */ /* 0x0041e40000100800 */
[----:B0-----:R-:W-:Y:S02]  /*3bf20*/  IMAD.MOV.U32 R44, RZ, RZ, R43 ;  /* 0x000000ffff2c7224 */ /* 0x001fe400078e002b */
.L_x_31986:
[----:B0-----:R-:W-:Y:S05]  /*3bf30*/  BSYNC B1 ;  /* 0x0000000000017941 */ /* 0x001fea0003800000 */
.L_x_31984:
        /* <DEDUP_REMOVED lines=12> */
.L_x_31988:
[----:B0-----:R-:W2:Y:S01]  /*3c000*/  LDL.LU R43, [R1+0x82c] ;  /* 0x00082c00012b7983 */ /* 0x001ea20000300800 */
[----:B------:R-:W-:Y:S02]  /*3c010*/  IMAD.MOV.U32 R0, RZ, RZ, R252 ;  /* 0x000000ffff007224 */ /* 0x000fe400078e00fc */
[----:B------:R-:W-:Y:S01]  /*3c020*/  IMAD.MOV.U32 R211, RZ, RZ, R210 ;  /* 0x000000ffffd37224 */ /* 0x000fe200078e00d2 */
[----:B--2---:R0:W-:Y:S02]  /*3c030*/  STL [R1+0x828], R43 ;  /* 0x0008282b01007387 */ /* 0x0041e40000100800 */
[----:B0-----:R-:W-:Y:S02]  /*3c040*/  IMAD.MOV.U32 R43, RZ, RZ, R42 ;  /* 0x000000ffff2b7224 */ /* 0x001fe400078e002a */
.L_x_31989:
[----:B0-----:R-:W-:Y:S05]  /*3c050*/  BSYNC B1 ;  /* 0x0000000000017941 */ /* 0x001fea0003800000 */
.L_x_31987:
        /* <DEDUP_REMOVED lines=12> */
.L_x_31991:
[----:B0-----:R-:W2:Y:S01]  /*3c120*/  LDL.LU R42, [R1+0x828] ;  /* 0x00082800012a7983 */ /* 0x001ea20000300800 */
[----:B------:R-:W-:Y:S01]  /*3c130*/  MOV R252, R0 ;  /* 0x0000000000fc7202 */ /* 0x000fe20000000f00 */
[----:B------:R-:W-:Y:S02]  /*3c140*/  IMAD.MOV.U32 R210, RZ, RZ, R213 ;  /* 0x000000ffffd27224 */ /* 0x000fe400078e00d5 */
[----:B--2---:R0:W-:Y:S02]  /*3c150*/  STL [R1+0x82c], R42 ;  /* 0x00082c2a01007387 */ /* 0x0041e40000100800 */
[----:B0-----:R-:W-:Y:S02]  /*3c160*/  IMAD.MOV.U32 R42, RZ, RZ, R41 ;  /* 0x000000ffff2a7224 */ /* 0x001fe400078e0029 */
.L_x_31992:
[----:B0-----:R-:W-:Y:S05]  /*3c170*/  BSYNC B1 ;  /* 0x0000000000017941 */ /* 0x001fea0003800000 */
.L_x_31990:
        /* <DEDUP_REMOVED lines=12> */
.L_x_31994:
[----:B0-----:R-:W2:Y:S01]  /*3c240*/  LDL.LU R41, [R1+0x82c] ;  /* 0x00082c0001297983 */ /* 0x001ea20000300800 */
[----:B------:R-:W-:Y:S01]  /*3c250*/  IMAD.MOV.U32 R0, RZ, RZ, R252 ;  /* 0x000000ffff007224 */ /* 0x000fe200078e00fc */
[----:B------:R-:W-:Y:S02]  /*3c260*/  MOV R213, R212 ;  /* 0x000000d400d57202 */ /* 0x000fe40000000f00 */
[----:B--2---:R0:W-:Y:S02]  /*3c270*/  STL [R1+0x828], R41 ;  /* 0x0008282901007387 */ /* 0x0041e40000100800 */
[----:B0-----:R-:W-:Y:S02]  /*3c280*/  IMAD.MOV.U32 R41, RZ, RZ, R40 ;  /* 0x000000ffff297224 */ /* 0x001fe400078e0028 */
.L_x_31995:
[----:B0-----:R-:W-:Y:S05]  /*3c290*/  BSYNC B1 ;  /* 0x0000000000017941 */ /* 0x001fea0003800000 */
.L_x_31993:
        /* <DEDUP_REMOVED lines=12> */
.L_x_31997:
[----:B0-----:R-:W2:Y:S01]  /*3c360*/  LDL.LU R40, [R1+0x828] ;  /* 0x0008280001287983 */ /* 0x001ea20000300800 */
[----:B------:R-:W-:Y:S02]  /*3c370*/  IMAD.MOV.U32 R252, RZ, RZ, R0 ;  /* 0x000000fffffc7224 */ /* 0x000fe400078e0000 */
[----:B------:R-:W-:Y:S01]  /*3c380*/  IMAD.MOV.U32 R212, RZ, RZ, R215 ;  /* 0x000000ffffd47224 */ /* 0x000fe200078e00d7 */
[----:B--2---:R0:W-:Y:S02]  /*3c390*/  STL [R1+0x82c], R40 ;  /* 0x00082c2801007387 */ /* 0x0041e40000100800 */
[----:B0-----:R-:W-:Y:S02]  /*3c3a0*/  MOV R40, R39 ;  /* 0x0000002700287202 */ /* 0x001fe40000000f00 */
.L_x_31998:
[----:B0-----:R-:W-:Y:S05]  /*3c3b0*/  BSYNC B1 ;  /* 0x0000000000017941 */ /* 0x001fea0003800000 */
.L_x_31996:
        /* <DEDUP_REMOVED lines=12> */
.L_x_32000:
[----:B0-----:R-:W2:Y:S01]  /*3c480*/  LDL.LU R39, [R1+0x82c] ;  /* 0x00082c0001277983 */ /* 0x001ea20000300800 */
[----:B------:R-:W-:Y:S02]  /*3c490*/  IMAD.MOV.U32 R0, RZ, RZ, R252 ;  /* 0x000000ffff007224 */ /* 0x000fe400078e00fc */
[----:B------:R-:W-:Y:S01]  /*3c4a0*/  IMAD.MOV.U32 R215, RZ, RZ, R214 ;  /* 0x000000ffffd77224 */ /* 0x000fe200078e00d6 */
[----:B--2---:R0:W-:Y:S02]  /*3c4b0*/  STL [R1+0x828], R39 ;  /* 0x0008282701007387 */ /* 0x0041e40000100800 */
[----:B0-----:R-:W-:Y:S02]  /*3c4c0*/  IMAD.MOV.U32 R39, RZ, RZ, R38 ;  /* 0x000000ffff277224 */ /* 0x001fe400078e0026 */
.L_x_32001:
[----:B0-----:R-:W-:Y:S05]  /*3c4d0*/  BSYNC B1 ;  /* 0x0000000000017941 */ /* 0x001fea0003800000 */
.L_x_31999:
        /* <DEDUP_REMOVED lines=12> */
.L_x_32003:
[----:B0-----:R-:W2:Y:S01]  /*3c5a0*/  LDL.LU R38, [R1+0x828] ;  /* 0x0008280001267983 */ /* 0x001ea20000300800 */
[----:B------:R-:W-:Y:S02]  /*3c5b0*/  IMAD.MOV.U32 R252, RZ, RZ, R0 ;  /* 0x000000fffffc7224 */ /* 0x000fe400078e0000 */
[----:B------:R-:W-:Y:S01]  /*3c5c0*/  IMAD.MOV.U32 R214, RZ, RZ, R217 ;  /* 0x000000ffffd67224 */ /* 0x000fe200078e00d9 */
[----:B--2---:R0:W-:Y:S02]  /*3c5d0*/  STL [R1+0x82c], R38 ;  /* 0x00082c2601007387 */ /* 0x0041e40000100800 */
[----:B0-----:R-:W-:Y:S02]  /*3c5e0*/  IMAD.MOV.U32 R38, RZ, RZ, R37 ;  /* 0x000000ffff267224 */ /* 0x001fe400078e0025 */
.L_x_32004:
[----:B0-----:R-:W-:Y:S05]  /*3c5f0*/  BSYNC B1 ;  /* 0x0000000000017941 */ /* 0x001fea0003800000 */
.L_x_32002:
        /* <DEDUP_REMOVED lines=12> */
.L_x_32006:
[----:B0-----:R-:W2:Y:S01]  /*3c6c0*/  LDL.LU R37, [R1+0x82c] ;  /* 0x00082c0001257983 */ /* 0x001ea20000300800 */
[----:B------:R-:W-:Y:S02]  /*3c6d0*/  IMAD.MOV.U32 R0, RZ, RZ, R252 ;  /* 0x000000ffff007224 */ /* 0x000fe400078e00fc */
[----:B------:R-:W-:Y:S01]  /*3c6e0*/  IMAD.MOV.U32 R217, RZ, RZ, R216 ;  /* 0x000000ffffd97224 */ /* 0x000fe200078e00d8 */
[----:B--2---:R0:W-:Y:S02]  /*3c6f0*/  STL [R1+0x828], R37 ;  /* 0x0008282501007387 */ /* 0x0041e40000100800 */
[----:B0-----:R-:W-:Y:S02]  /*3c700*/  IMAD.MOV.U32 R37, RZ, RZ, R36 ;  /* 0x000000ffff257224 */ /* 0x001fe400078e0024 */
.L_x_32007:
[----:B0-----:R-:W-:Y:S05]  /*3c710*/  BSYNC B1 ;  /* 0x0000000000017941 */ /* 0x001fea0003800000 */
.L_x_32005:
        /* <DEDUP_REMOVED lines=12> */
.L_x_32009:
[----:B0-----:R-:W2:Y:S01]  /*3c7e0*/  LDL.LU R36, [R1+0x828] ;  /* 0x0008280001247983 */ /* 0x001ea20000300800 */
[----:B------:R-:W-:Y:S02]  /*3c7f0*/  IMAD.MOV.U32 R252, RZ, RZ, R0 ;  /* 0x000000fffffc7224 */ /* 0x000fe400078e0000 */
[----:B------:R-:W-:Y:S01]  /*3c800*/  IMAD.MOV.U32 R216, RZ, RZ, R219 ;  /* 0x000000ffffd87224 */ /* 0x000fe200078e00db */
[----:B--2---:R0:W-:Y:S02]  /*3c810*/  STL [R1+0x82c], R36 ;  /* 0x00082c2401007387 */ /* 0x0041e40000100800 */
[----:B0-----:R-:W-:Y:S02]  /*3c820*/  IMAD.MOV.U32 R36, RZ, RZ, R35 ;  /* 0x000000ffff247224 */ /* 0x001fe400078e0023 */
.L_x_32010:
[----:B0-----:R-:W-:Y:S05]  /*3c830*/  BSYNC B1 ;  /* 0x0000000000017941 */ /* 0x001fea0003800000 */
.L_x_32008:
        /* <DEDUP_REMOVED lines=12> */
.L_x_32012:
[----:B0-----:R-:W2:Y:S01]  /*3c900*/  LDL.LU R35, [R1+0x82c] ;  /* 0x00082c0001237983 */ /* 0x001ea20000300800 */
[----:B------:R-:W-:Y:S01]  /*3c910*/  MOV R0, R252 ;  /* 0x000000fc00007202 */ /* 0x000fe20000000f00 */
[----:B------:R-:W-:Y:S02]  /*3c920*/  IMAD.MOV.U32 R219, RZ, RZ, R218 ;  /* 0x000000ffffdb7224 */ /* 0x000fe400078e00da */
[----:B--2---:R0:W-:Y:S02]  /*3c930*/  STL [R1+0x828], R35 ;  /* 0x0008282301007387 */ /* 0x0041e40000100800 */
[----:B0-----:R-:W-:Y:S02]  /*3c940*/  IMAD.MOV.U32 R35, RZ, RZ, R34 ;  /* 0x000000ffff237224 */ /* 0x001fe400078e0022 */
.L_x_32013:
[----:B0-----:R-:W-:Y:S05]  /*3c950*/  BSYNC B1 ;  /* 0x0000000000017941 */ /* 0x001fea0003800000 */
.L_x_32011:
        /* <DEDUP_REMOVED lines=12> */
.L_x_32015:
[----:B0-----:R-:W2:Y:S01]  /*3ca20*/  LDL.LU R34, [R1+0x828] ;  /* 0x0008280001227983 */ /* 0x001ea20000300800 */
[----:B------:R-:W-:Y:S01]  /*3ca30*/  IMAD.MOV.U32 R252, RZ, RZ, R0 ;  /* 0x000000fffffc7224 */ /* 0x000fe200078e0000 */
[----:B------:R-:W-:Y:S02]  /*3ca40*/  MOV R218, R221 ;  /* 0x000000dd00da7202 */ /* 0x000fe40000000f00 */
[----:B--2---:R0:W-:Y:S02]  /*3ca50*/  STL [R1+0x82c], R34 ;  /* 0x00082c2201007387 */ /* 0x0041e40000100800 */
[----:B0-----:R-:W-:Y:S02]  /*3ca60*/  IMAD.MOV.U32 R34, RZ, RZ, R33 ;  /* 0x000000ffff227224 */ /* 0x001fe400078e0021 */
.L_x_32016:
[----:B0-----:R-:W-:Y:S05]  /*3ca70*/  BSYNC B1 ;  /* 0x0000000000017941 */ /* 0x001fea0003800000 */
.L_x_32014:
        /* <DEDUP_REMOVED lines=12> */
.L_x_32018:
[----:B0-----:R-:W2:Y:S01]  /*3cb40*/  LDL.LU R33, [R1+0x82c] ;  /* 0x00082c0001217983 */ /* 0x001ea20000300800 */
[----:B------:R-:W-:Y:S02]  /*3cb50*/  IMAD.MOV.U32 R0, RZ, RZ, R252 ;  /* 0x000000ffff007224 */ /* 0x000fe400078e00fc */
[----:B------:R-:W-:Y:S01]  /*3cb60*/  IMAD.MOV.U32 R221, RZ, RZ, R220 ;  /* 0x000000ffffdd7224 */ /* 0x000fe200078e00dc */
[----:B--2---:R0:W-:Y:S02]  /*3cb70*/  STL [R1+0x828], R33 ;  /* 0x0008282101007387 */ /* 0x0041e40000100800 */
[----:B0-----:R-:W-:Y:S02]  /*3cb80*/  MOV R33, R32 ;  /* 0x0000002000217202 */ /* 0x001fe40000000f00 */
.L_x_32019:
[----:B0-----:R-:W-:Y:S05]  /*3cb90*/  BSYNC B1 ;  /* 0x0000000000017941 */ /* 0x001fea0003800000 */
.L_x_32017:
        /* <DEDUP_REMOVED lines=12> */
.L_x_32021:
[----:B0-----:R-:W2:Y:S01]  /*3cc60*/  LDL.LU R32, [R1+0x828] ;  /* 0x0008280001207983 */ /* 0x001ea20000300800 */
[----:B------:R-:W-:Y:S02]  /*3cc70*/  IMAD.MOV.U32 R252, RZ, RZ, R0 ;  /* 0x000000fffffc7224 */ /* 0x000fe400078e0000 */
[----:B------:R-:W-:Y:S01]  /*3cc80*/  IMAD.MOV.U32 R220, RZ, RZ, R223 ;  /* 0x000000ffffdc7224 */ /* 0x000fe200078e00df */
[----:B--2---:R0:W-:Y:S02]  /*3cc90*/  STL [R1+0x82c], R32 ;  /* 0x00082c2001007387 */ /* 0x0041e40000100800 */
[----:B0-----:R-:W-:Y:S02]  /*3cca0*/  IMAD.MOV.U32 R32, RZ, RZ, R31 ;  /* 0x000000ffff207224 */ /* 0x001fe400078e001f */
.L_x_32022:
[----:B0-----:R-:W-:Y:S05]  /*3ccb0*/  BSYNC B1 ;  /* 0x0000000000017941 */ /* 0x001fea0003800000 */
.L_x_32020:
        /* <DEDUP_REMOVED lines=12> */
.L_x_32024:
[----:B0-----:R-:W2:Y:S01]  /*3cd80*/  LDL.LU R31, [R1+0x82c] ;  /* 0x00082c00011f7983 */ /* 0x001ea20000300800 */
[----:B------:R-:W-:Y:S02]  /*3cd90*/  IMAD.MOV.U32 R0, RZ, RZ, R252 ;  /* 0x000000ffff007224 */ /* 0x000fe400078e00fc */
[----:B------:R-:W-:Y:S01]  /*3cda0*/  IMAD.MOV.U32 R223, RZ, RZ, R222 ;  /* 0x000000ffffdf7224 */ /* 0x000fe200078e00de */
[----:B--2---:R0:W-:Y:S02]  /*3cdb0*/  STL [R1+0x828], R31 ;  /* 0x0008281f01007387 */ /* 0x0041e40000100800 */
[----:B0-----:R-:W-:Y:S02]  /*3cdc0*/  IMAD.MOV.U32 R31, RZ, RZ, R30 ;  /* 0x000000ffff1f7224 */ /* 0x001fe400078e001e */
.L_x_32025:
[----:B0-----:R-:W-:Y:S05]  /*3cdd0*/  BSYNC B1 ;  /* 0x0000000000017941 */ /* 0x001fea0003800000 */
.L_x_32023:
        /* <DEDUP_REMOVED lines=12> */
.L_x_32027:
[----:B0-----:R-:W2:Y:S01]  /*3cea0*/  LDL.LU R30, [R1+0x828] ;  /* 0x00082800011e7983 */ /* 0x001ea20000300800 */
[----:B------:R-:W-:Y:S02]  /*3ceb0*/  IMAD.MOV.U32 R252, RZ, RZ, R0 ;  /* 0x000000fffffc7224 */ /* 0x000fe400078e0000 */
[----:B------:R-:W-:Y:S01]  /*3cec0*/  IMAD.MOV.U32 R222, RZ, RZ, R225 ;  /* 0x000000ffffde7224 */ /* 0x000fe200078e00e1 */
[----:B--2---:R0:W-:Y:S02]  /*3ced0*/  STL [R1+0x82c], R30 ;  /* 0x00082c1e01007387 */ /* 0x0041e40000100800 */
[----:B0-----:R-:W-:Y:S02]  /*3cee0*/  IMAD.MOV.U32 R30, RZ, RZ, R29 ;  /* 0x000000ffff1e7224 */ /* 0x001fe400078e001d */
.L_x_32028:
[----:B0-----:R-:W-:Y:S05]  /*3cef0*/  BSYNC B1 ;  /* 0x0000000000017941 */ /* 0x001fea0003800000 */
.L_x_32026:
        /* <DEDUP_REMOVED lines=12> */
.L_x_32030:
[----:B0-----:R-:W2:Y:S01]  /*3cfc0*/  LDL.LU R29, [R1+0x82c] ;  /* 0x00082c00011d7983 */ /* 0x001ea20000300800 */
[----:B------:R-:W-:Y:S02]  /*3cfd0*/  IMAD.MOV.U32 R0, RZ, RZ, R252 ;  /* 0x000000ffff007224 */ /* 0x000fe400078e00fc */
[----:B------:R-:W-:Y:S01]  /*3cfe0*/  IMAD.MOV.U32 R225, RZ, RZ, R224 ;  /* 0x000000ffffe17224 */ /* 0x000fe200078e00e0 */
[----:B--2---:R0:W-:Y:S02]  /*3cff0*/  STL [R1+0x828], R29 ;  /* 0x0008281d01007387 */ /* 0x0041e40000100800 */
[----:B0-----:R-:W-:Y:S02]  /*3d000*/  IMAD.MOV.U32 R29, RZ, RZ, R28 ;  /* 0x000000ffff1d7224 */ /* 0x001fe400078e001c */
.L_x_32031:
[----:B0-----:R-:W-:Y:S05]  /*3d010*/  BSYNC B1 ;  /* 0x0000000000017941 */ /* 0x001fea0003800000 */
.L_x_32029:
        /* <DEDUP_REMOVED lines=12> */
.L_x_32033:
[----:B0-----:R-:W2:Y:S01]  /*3d0e0*/  LDL.LU R28, [R1+0x828] ;  /* 0x00082800011c7983 */ /* 0x001ea20000300800 */
[----:B------:R-:W-:Y:S01]  /*3d0f0*/  MOV R252, R0 ;  /* 0x0000000000fc7202 */ /* 0x000fe20000000f00 */
[----:B------:R-:W-:Y:S02]  /*3d100*/  IMAD.MOV.U32 R224, RZ, RZ, R227 ;  /* 0x000000ffffe07224 */ /* 0x000fe400078e00e3 */
[----:B--2---:R0:W-:Y:S02]  /*3d110*/  STL [R1+0x82c], R28 ;  /* 0x00082c1c01007387 */ /* 0x0041e40000100800 */
[----:B0-----:R-:W-:Y:S02]  /*3d120*/  IMAD.MOV.U32 R28, RZ, RZ, R27 ;  /* 0x000000ffff1c7224 */ /* 0x001fe400078e001b */
.L_x_32034:
[----:B0-----:R-:W-:Y:S05]  /*3d130*/  BSYNC B1 ;  /* 0x0000000000017941 */ /* 0x001fea0003800000 */
.L_x_32032:
        /* <DEDUP_REMOVED lines=12> */
.L_x_32036:
[----:B0-----:R-:W2:Y:S01]  /*3d200*/  LDL.LU R27, [R1+0x82c] ;  /* 0x00082c00011b7983 */ /* 0x001ea20000300800 */
[----:B------:R-:W-:Y:S01]  /*3d210*/  IMAD.MOV.U32 R0, RZ, RZ, R252 ;  /* 0x000000ffff007224 */ /* 0x000fe200078e00fc */
[----:B------:R-:W-:Y:S02]  /*3d220*/  MOV R227, R226 ;  /* 0x000000e200e37202 */ /* 0x000fe40000000f00 */
[----:B--2---:R0:W-:Y:S02]  /*3d230*/  STL [R1+0x828], R27 ;  /* 0x0008281b01007387 */ /* 0x0041e40000100800 */
[----:B0-----:R-:W-:Y:S02]  /*3d240*/  IMAD.MOV.U32 R27, RZ, RZ, R26 ;  /* 0x000000ffff1b7224 */ /* 0x001fe400078e001a */
.L_x_32037:
[----:B0-----:R-:W-:Y:S05]  /*3d250*/  BSYNC B1 ;  /* 0x0000000000017941 */ /* 0x001fea0003800000 */
.L_x_32035:
        /* <DEDUP_REMOVED lines=12> */
.L_x_32039:
[----:B0-----:R-:W2:Y:S01]  /*3d320*/  LDL.LU R26, [R1+0x828] ;  /* 0x00082800011a7983 */ /* 0x001ea20000300800 */
[----:B------:R-:W-:Y:S02]  /*3d330*/  IMAD.MOV.U32 R252, RZ, RZ, R0 ;  /* 0x000000fffffc7224 */ /* 0x000fe400078e0000 */
[----:B------:R-:W-:Y:S01]  /*3d340*/  IMAD.MOV.U32 R226, RZ, RZ, R229 ;  /* 0x000000ffffe27224 */ /* 0x000fe200078e00e5 */
[----:B--2---:R0:W-:Y:S02]  /*3d350*/  STL [R1+0x82c], R26 ;  /* 0x00082c1a01007387 */ /* 0x0041e40000100800 */
[----:B0-----:R-:W-:Y:S02]  /*3d360*/  MOV R26, R25 ;  /* 0x00000019001a7202 */ /* 0x001fe40000000f00 */
.L_x_32040:
[----:B0-----:R-:W-:Y:S05]  /*3d370*/  BSYNC B1 ;  /* 0x0000000000017941 */ /* 0x001fea0003800000 */
.L_x_32038:
        /* <DEDUP_REMOVED lines=12> */
.L_x_32042:
[----:B0-----:R-:W2:Y:S01]  /*3d440*/  LDL.LU R25, [R1+0x82c] ;  /* 0x00082c0001197983 */ /* 0x001ea20000300800 */
[----:B------:R-:W-:Y:S02]  /*3d450*/  IMAD.MOV.U32 R0, RZ, RZ, R252 ;  /* 0x000000ffff007224 */ /* 0x000fe400078e00fc */
[----:B------:R-:W-:Y:S01]  /*3d460*/  IMAD.MOV.U32 R229, RZ, RZ, R228 ;  /* 0x000000ffffe57224 */ /* 0x000fe200078e00e4 */
[----:B--2---:R0:W-:Y:S02]  /*3d470*/  STL [R1+0x828], R25 ;  /* 0x0008281901007387 */ /* 0x0041e40000100800 */
[----:B0-----:R-:W-:Y:S02]  /*3d480*/  IMAD.MOV.U32 R25, RZ, RZ, R24 ;  /* 0x000000ffff197224 */ /* 0x001fe400078e0018 */
.L_x_32043:
[----:B0-----:R-:W-:Y:S05]  /*3d490*/  BSYNC B1 ;  /* 0x0000000000017941 */ /* 0x001fea0003800000 */
.L_x_32041:
        /* <DEDUP_REMOVED lines=12> */
.L_x_32045:
[----:B0-----:R-:W2:Y:S01]  /*3d560*/  LDL.LU R24, [R1+0x828] ;  /* 0x0008280001187983 */ /* 0x001ea20000300800 */
[----:B------:R-:W-:Y:S02]  /*3d570*/  IMAD.MOV.U32 R252, RZ, RZ, R0 ;  /* 0x000000fffffc7224 */ /* 0x000fe400078e0000 */
[----:B------:R-:W-:Y:S01]  /*3d580*/  IMAD.MOV.U32 R228, RZ, RZ, R231 ;  /* 0x000000ffffe47224 */ /* 0x000fe200078e00e7 */
[----:B--2---:R0:W-:Y:S02]  /*3d590*/  STL [R1+0x82c], R24 ;  /* 0x00082c1801007387 */ /* 0x0041e40000100800 */
[----:B0-----:R-:W-:Y:S02]  /*3d5a0*/  IMAD.MOV.U32 R24, RZ, RZ, R23 ;  /* 0x000000ffff187224 */ /* 0x001fe400078e0017 */
.L_x_32046:
[----:B0-----:R-:W-:Y:S05]  /*3d5b0*/  BSYNC B1 ;  /* 0x0000000000017941 */ /* 0x001fea0003800000 */
.L_x_32044:
        /* <DEDUP_REMOVED lines=12> */
.L_x_32048:
[----:B0-----:R-:W2:Y:S01]  /*3d680*/  LDL.LU R23, [R1+0x82c] ;  /* 0x00082c0001177983 */ /* 0x001ea20000300800 */
[----:B------:R-:W-:Y:S02]  /*3d690*/  IMAD.MOV.U32 R0, RZ, RZ, R252 ;  /* 0x000000ffff007224 */ /* 0x000fe400078e00fc */
[----:B------:R-:W-:Y:S01]  /*3d6a0*/  IMAD.MOV.U32 R231, RZ, RZ, R230 ;  /* 0x000000ffffe77224 */ /* 0x000fe200078e00e6 */
[----:B--2---:R0:W-:Y:S02]  /*3d6b0*/  STL [R1+0x828], R23 ;  /* 0x0008281701007387 */ /* 0x0041e40000100800 */
[----:B0-----:R-:W-:Y:S02]  /*3d6c0*/  IMAD.MOV.U32 R23, RZ, RZ, R22 ;  /* 0x000000ffff177224 */ /* 0x001fe400078e0016 */
.L_x_32049:
[----:B0-----:R-:W-:Y:S05]  /*3d6d0*/  BSYNC B1 ;  /* 0x0000000000017941 */ /* 0x001fea0003800000 */
.L_x_32047:
        /* <DEDUP_REMOVED lines=12> */
.L_x_32051:
[----:B0-----:R-:W2:Y:S01]  /*3d7a0*/  LDL.LU R22, [R1+0x828] ;  /* 0x0008280001167983 */ /* 0x001ea20000300800 */
[----:B------:R-:W-:Y:S02]  /*3d7b0*/  IMAD.MOV.U32 R252, RZ, RZ, R0 ;  /* 0x000000fffffc7224 */ /* 0x000fe400078e0000 */
[----:B------:R-:W-:Y:S01]  /*3d7c0*/  IMAD.MOV.U32 R230, RZ, RZ, R233 ;  /* 0x000000ffffe67224 */ /* 0x000fe200078e00e9 */
[----:B--2---:R0:W-:Y:S02]  /*3d7d0*/  STL [R1+0x82c], R22 ;  /* 0x00082c1601007387 */ /* 0x0041e40000100800 */
[----:B0-----:R-:W-:Y:S02]  /*3d7e0*/  IMAD.MOV.U32 R22, RZ, RZ, R21 ;  /* 0x000000ffff167224 */ /* 0x001fe400078e0015 */
.L_x_32052:
[----:B0-----:R-:W-:Y:S05]  /*3d7f0*/  BSYNC B1 ;  /* 0x0000000000017941 */ /* 0x001fea0003800000 */
.L_x_32050:
        /* <DEDUP_REMOVED lines=12> */
.L_x_32054:
[----:B0-----:R-:W2:Y:S01]  /*3d8c0*/  LDL.LU R21, [R1+0x82c] ;  /* 0x00082c0001157983 */ /* 0x001ea20000300800 */
[----:B------:R-:W-:Y:S01]  /*3d8d0*/  MOV R0, R252 ;  /* 0x000000fc00007202 */ /* 0x000fe20000000f00 */
[----:B------:R-:W-:Y:S02]  /*3d8e0*/  IMAD.MOV.U32 R233, RZ, RZ, R232 ;  /* 0x000000ffffe97224 */ /* 0x000fe400078e00e8 */
[----:B--2---:R0:W-:Y:S02]  /*3d8f0*/  STL [R1+0x828], R21 ;  /* 0x0008281501007387 */ /* 0x0041e40000100800 */
[----:B0-----:R-:W-:Y:S02]  /*3d900*/  IMAD.MOV.U32 R21, RZ, RZ, R20 ;  /* 0x000000ffff157224 */ /* 0x001fe400078e0014 */
.L_x_32055:
[----:B0-----:R-:W-:Y:S05]  /*3d910*/  BSYNC B1 ;  /* 0x0000000000017941 */ /* 0x001fea0003800000 */
.L_x_32053:
        /* <DEDUP_REMOVED lines=12> */
.L_x_32057:
[----:B0-----:R-:W2:Y:S01]  /*3d9e0*/  LDL.LU R20, [R1+0x828] ;  /* 0x0008280001147983 */ /* 0x001ea20000300800 */
[----:B------:R-:W-:Y:S01]  /*3d9f0*/  IMAD.MOV.U32 R252, RZ, RZ, R0 ;  /* 0x000000fffffc7224 */ /* 0x000fe200078e0000 */
[----:B------:R-:W-:Y:S02]  /*3da00*/  MOV R232, R235 ;  /* 0x000000eb00e87202 */ /* 0x000fe40000000f00 */
[----:B--2---:R0:W-:Y:S02]  /*3da10*/  STL [R1+0x82c], R20 ;  /* 0x00082c1401007387 */ /* 0x0041e40000100800 */
[----:B0-----:R-:W-:Y:S02]  /*3da20*/  IMAD.MOV.U32 R20, RZ, RZ, R19 ;  /* 0x000000ffff147224 */ /* 0x001fe400078e0013 */
.L_x_32058:
[----:B0-----:R-:W-:Y:S05]  /*3da30*/  BSYNC B1 ;  /* 0x0000000000017941 */ /* 0x001fea0003800000 */
.L_x_32056:
        /* <DEDUP_REMOVED lines=12> */
.L_x_32060:
[----:B0-----:R-:W2:Y:S01]  /*3db00*/  LDL.LU R19, [R1+0x82c] ;  /* 0x00082c0001137983 */ /* 0x001ea20000300800 */
[----:B------:R-:W-:Y:S02]  /*3db10*/  IMAD.MOV.U32 R0, RZ, RZ, R252 ;  /* 0x000000ffff007224 */ /* 0x000fe400078e00fc */
[----:B------:R-:W-:Y:S01]  /*3db20*/  IMAD.MOV.U32 R235, RZ, RZ, R234 ;  /* 0x000000ffffeb7224 */ /* 0x000fe200078e00ea */
[----:B--2---:R0:W-:Y:S02]  /*3db30*/  STL [R1+0x828], R19 ;  /* 0x0008281301007387 */ /* 0x0041e40000100800 */
[----:B0-----:R-:W-:Y:S02]  /*3db40*/  MOV R19, R18 ;  /* 0x0000001200137202 */ /* 0x001fe40000000f00 */
.L_x_32061:
[----:B0-----:R-:W-:Y:S05]  /*3db50*/  BSYNC B1 ;  /* 0x0000000000017941 */ /* 0x001fea0003800000 */
.L_x_32059:
        /* <DEDUP_REMOVED lines=12> */
.L_x_32063:
[----:B0-----:R-:W2:Y:S01]  /*3dc20*/  LDL.LU R18, [R1+0x828] ;  /* 0x0008280001127983 */ /* 0x001ea20000300800 */
[----:B------:R-:W-:Y:S02]  /*3dc30*/  IMAD.MOV.U32 R252, RZ, RZ, R0 ;  /* 0x000000fffffc7224 */ /* 0x000fe400078e0000 */
[----:B------:R-:W-:Y:S01]  /*3dc40*/  IMAD.MOV.U32 R234, RZ, RZ, R237 ;  /* 0x000000ffffea7224 */ /* 0x000fe200078e00ed */
[----:B--2---:R0:W-:Y:S02]  /*3dc50*/  STL [R1+0x82c], R18 ;  /* 0x00082c1201007387 */ /* 0x0041e40000100800 */
[----:B0-----:R-:W-:Y:S02]  /*3dc60*/  IMAD.MOV.U32 R18, RZ, RZ, R17 ;  /* 0x000000ffff127224 */ /* 0x001fe400078e0011 */
.L_x_32064:
[----:B0-----:R-:W-:Y:S05]  /*3dc70*/  BSYNC B1 ;  /* 0x0000000000017941 */ /* 0x001fea0003800000 */
.L_x_32062:
        /* <DEDUP_REMOVED lines=12> */
.L_x_32066:
[----:B0-----:R-:W2:Y:S01]  /*3dd40*/  LDL.LU R17, [R1+0x82c] ;  /* 0x00082c0001117983 */ /* 0x001ea20000300800 */
[----:B------:R-:W-:Y:S02]  /*3dd50*/  IMAD.MOV.U32 R0, RZ, RZ, R252 ;  /* 0x000000ffff007224 */ /* 0x000fe400078e00fc */
[----:B------:R-:W-:Y:S01]  /*3dd60*/  IMAD.MOV.U32 R237, RZ, RZ, R236 ;  /* 0x000000ffffed7224 */ /* 0x000fe200078e00ec */
[----:B--2---:R0:W-:Y:S02]  /*3dd70*/  STL [R1+0x828], R17 ;  /* 0x0008281101007387 */ /* 0x0041e40000100800 */
[----:B0-----:R-:W-:Y:S02]  /*3dd80*/  IMAD.MOV.U32 R17, RZ, RZ, R16 ;  /* 0x000000ffff117224 */ /* 0x001fe400078e0010 */
.L_x_32067:
[----:B0-----:R-:W-:Y:S05]  /*3dd90*/  BSYNC B1 ;  /* 0x0000000000017941 */ /* 0x001fea0003800000 */
.L_x_32065:
        /* <DEDUP_REMOVED lines=12> */
.L_x_32069:
[----:B0-----:R-:W2:Y:S01]  /*3de60*/  LDL.LU R16, [R1+0x828] ;  /* 0x0008280001107983 */ /* 0x001ea20000300800 */
[----:B------:R-:W-:Y:S02]  /*3de70*/  IMAD.MOV.U32 R252, RZ, RZ, R0 ;  /* 0x000000fffffc7224 */ /* 0x000fe400078e0000 */
[----:B------:R-:W-:Y:S01]  /*3de80*/  IMAD.MOV.U32 R236, RZ, RZ, R239 ;  /* 0x000000ffffec7224 */ /* 0x000fe200078e00ef */
[----:B--2---:R0:W-:Y:S02]  /*3de90*/  STL [R1+0x82c], R16 ;  /* 0x00082c1001007387 */ /* 0x0041e40000100800 */
[----:B0-----:R-:W-:Y:S02]  /*3dea0*/  IMAD.MOV.U32 R16, RZ, RZ, R15 ;  /* 0x000000ffff107224 */ /* 0x001fe400078e000f */
.L_x_32070:
[----:B0-----:R-:W-:Y:S05]  /*3deb0*/  BSYNC B1 ;  /* 0x0000000000017941 */ /* 0x001fea0003800000 */
.L_x_32068:
        /* <DEDUP_REMOVED lines=12> */
.L_x_32072:
[----:B0-----:R-:W2:Y:S01]  /*3df80*/  LDL.LU R15, [R1+0x82c] ;  /* 0x00082c00010f7983 */ /* 0x001ea20000300800 */
[----:B------:R-:W-:Y:S02]  /*3df90*/  IMAD.MOV.U32 R0, RZ, RZ, R252 ;  /* 0x000000ffff007224 */ /* 0x000fe400078e00fc */
[----:B------:R-:W-:Y:S01]  /*3dfa0*/  IMAD.MOV.U32 R239, RZ, RZ, R238 ;  /* 0x000000ffffef7224 */ /* 0x000fe200078e00ee */
[----:B--2---:R0:W-:Y:S02]  /*3dfb0*/  STL [R1+0x828], R15 ;  /* 0x0008280f01007387 */ /* 0x0041e40000100800 */
[----:B0-----:R-:W-:Y:S02]  /*3dfc0*/  IMAD.MOV.U32 R15, RZ, RZ, R14 ;  /* 0x000000ffff0f7224 */ /* 0x001fe400078e000e */
.L_x_32073:
[----:B0-----:R-:W-:Y:S05]  /*3dfd0*/  BSYNC B1 ;  /* 0x0000000000017941 */ /* 0x001fea0003800000 */
.L_x_32071:
        /* <DEDUP_REMOVED lines=12> */
.L_x_32075:
[----:B0-----:R-:W2:Y:S01]  /*3e0a0*/  LDL.LU R14, [R1+0x828] ;  /* 0x00082800010e7983 */ /* 0x001ea20000300800 */
[----:B------:R-:W-:Y:S01]  /*3e0b0*/  MOV R252, R0 ;  /* 0x0000000000fc7202 */ /* 0x000fe20000000f00 */
[----:B------:R-:W-:Y:S02]  /*3e0c0*/  IMAD.MOV.U32 R238, RZ, RZ, R241 ;  /* 0x000000ffffee7224 */ /* 0x000fe400078e00f1 */
[----:B--2---:R0:W-:Y:S02]  /*3e0d0*/  STL [R1+0x82c], R14 ;  /* 0x00082c0e01007387 */ /* 0x0041e40000100800 */
[----:B0-----:R-:W-:Y:S02]  /*3e0e0*/  IMAD.MOV.U32 R14, RZ, RZ, R13 ;  /* 0x000000ffff0e7224 */ /* 0x001fe400078e000d */
.L_x_32076:
[----:B0-----:R-:W-:Y:S05]  /*3e0f0*/  BSYNC B1 ;  /* 0x0000000000017941 */ /* 0x001fea0003800000 */
.L_x_32074:
        /* <DEDUP_REMOVED lines=12> */
.L_x_32078:
[----:B0-----:R-:W2:Y:S01]  /*3e1c0*/  LDL.LU R13, [R1+0x82c] ;  /* 0x00082c00010d7983 */ /* 0x001ea20000300800 */
[----:B------:R-:W-:Y:S01]  /*3e1d0*/  IMAD.MOV.U32 R0, RZ, RZ, R252 ;  /* 0x000000ffff007224 */ /* 0x000fe200078e00fc */
[----:B------:R-:W-:Y:S02]  /*3e1e0*/  MOV R241, R240 ;  /* 0x000000f000f17202 */ /* 0x000fe40000000f00 */
[----:B--2---:R0:W-:Y:S02]  /*3e1f0*/  STL [R1+0x828], R13 ;  /* 0x0008280d01007387 */ /* 0x0041e40000100800 */
[----:B0-----:R-:W-:Y:S02]  /*3e200*/  IMAD.MOV.U32 R13, RZ, RZ, R12 ;  /* 0x000000ffff0d7224 */ /* 0x001fe400078e000c */
.L_x_32079:
[----:B0-----:R-:W-:Y:S05]  /*3e210*/  BSYNC B1 ;  /* 0x0000000000017941 */ /* 0x001fea0003800000 */
.L_x_32077:
        /* <DEDUP_REMOVED lines=12> */
.L_x_32081:
[----:B0-----:R-:W2:Y:S01]  /*3e2e0*/  LDL.LU R12, [R1+0x828] ;  /* 0x00082800010c7983 */ /* 0x001ea20000300800 */
[----:B------:R-:W-:Y:S02]  /*3e2f0*/  IMAD.MOV.U32 R252, RZ, RZ, R0 ;  /* 0x000000fffffc7224 */ /* 0x000fe400078e0000 */
[----:B------:R-:W-:Y:S01]  /*3e300*/  IMAD.MOV.U32 R240, RZ, RZ, R243 ;  /* 0x000000fffff07224 */ /* 0x000fe200078e00f3 */
[----:B--2---:R0:W-:Y:S02]  /*3e310*/  STL [R1+0x82c], R12 ;  /* 0x00082c0c01007387 */ /* 0x0041e40000100800 */
[----:B0-----:R-:W-:Y:S02]  /*3e320*/  MOV R12, R11 ;  /* 0x0000000b000c7202 */ /* 0x001fe40000000f00 */
.L_x_32082:
[----:B0-----:R-:W-:Y:S05]  /*3e330*/  BSYNC B1 ;  /* 0x0000000000017941 */ /* 0x001fea0003800000 */
.L_x_32080:
        /* <DEDUP_REMOVED lines=12> */
.L_x_32084:
[----:B0-----:R-:W2:Y:S01]  /*3e400*/  LDL.LU R11, [R1+0x82c] ;  /* 0x00082c00010b7983 */ /* 0x001ea20000300800 */
[----:B------:R-:W-:Y:S02]  /*3e410*/  IMAD.MOV.U32 R0, RZ, RZ, R252 ;  /* 0x000000ffff007224 */ /* 0x000fe400078e00fc */
[----:B------:R-:W-:Y:S01]  /*3e420*/  IMAD.MOV.U32 R243, RZ, RZ, R242 ;  /* 0x000000fffff37224 */ /* 0x000fe200078e00f2 */
[----:B--2---:R0:W-:Y:S02]  /*3e430*/  STL [R1+0x828], R11 ;  /* 0x0008280b01007387 */ /* 0x0041e40000100800 */
[----:B0-----:R-:W-:Y:S02]  /*3e440*/  IMAD.MOV.U32 R11, RZ, RZ, R10 ;  /* 0x000000ffff0b7224 */ /* 0x001fe400078e000a */
.L_x_32085:
[----:B0-----:R-:W-:Y:S05]  /*3e450*/  BSYNC B1 ;  /* 0x0000000000017941 */ /* 0x001fea0003800000 */
.L_x_32083:
        /* <DEDUP_REMOVED lines=12> */
.L_x_32087:
[----:B0-----:R-:W2:Y:S01]  /*3e520*/  LDL.LU R10, [R1+0x828] ;  /* 0x00082800010a7983 */ /* 0x001ea20000300800 */
[----:B------:R-:W-:Y:S02]  /*3e530*/  IMAD.MOV.U32 R252, RZ, RZ, R0 ;  /* 0x000000fffffc7224 */ /* 0x000fe400078e0000 */
[----:B------:R-:W-:Y:S01]  /*3e540*/  IMAD.MOV.U32 R242, RZ, RZ, R245 ;  /* 0x000000fffff27224 */ /* 0x000fe200078e00f5 */
[----:B--2---:R0:W-:Y:S02]  /*3e550*/  STL [R1+0x82c], R10 ;  /* 0x00082c0a01007387 */ /* 0x0041e40000100800 */
[----:B0-----:R-:W-:Y:S02]  /*3e560*/  IMAD.MOV.U32 R10, RZ, RZ, R9 ;  /* 0x000000ffff0a7224 */ /* 0x001fe400078e0009 */
.L_x_32088:
[----:B0-----:R-:W-:Y:S05]  /*3e570*/  BSYNC B1 ;  /* 0x0000000000017941 */ /* 0x001fea0003800000 */
.L_x_32086:
        /* <DEDUP_REMOVED lines=12> */
.L_x_32090:
[----:B0-----:R-:W2:Y:S01]  /*3e640*/  LDL.LU R9, [R1+0x82c] ;  /* 0x00082c0001097983 */ /* 0x001ea20000300800 */
[----:B------:R-:W-:Y:S02]  /*3e650*/  IMAD.MOV.U32 R0, RZ, RZ, R252 ;  /* 0x000000ffff007224 */ /* 0x000fe400078e00fc */
[----:B------:R-:W-:Y:S01]  /*3e660*/  IMAD.MOV.U32 R245, RZ, RZ, R244 ;  /* 0x000000fffff57224 */ /* 0x000fe200078e00f4 */
[----:B--2---:R0:W-:Y:S02]  /*3e670*/  STL [R1+0x828], R9 ;  /* 0x0008280901007387 */ /* 0x0041e40000100800 */
[----:B0-----:R-:W-:Y:S02]  /*3e680*/  IMAD.MOV.U32 R9, RZ, RZ, R8 ;  /* 0x000000ffff097224 */ /* 0x001fe400078e0008 */
.L_x_32091:
[----:B0-----:R-:W-:Y:S05]  /*3e690*/  BSYNC B1 ;  /* 0x0000000000017941 */ /* 0x001fea0003800000 */
.L_x_32089:
        /* <DEDUP_REMOVED lines=12> */
.L_x_32093:
[----:B0-----:R-:W2:Y:S01]  /*3e760*/  LDL.LU R8, [R1+0x828] ;  /* 0x0008280001087983 */ /* 0x001ea20000300800 */
[----:B------:R-:W-:Y:S02]  /*3e770*/  IMAD.MOV.U32 R252, RZ, RZ, R0 ;  /* 0x000000fffffc7224 */ /* 0x000fe400078e0000 */
[----:B------:R-:W-:Y:S01]  /*3e780*/  IMAD.MOV.U32 R244, RZ, RZ, R247 ;  /* 0x000000fffff47224 */ /* 0x000fe200078e00f7 */
[----:B--2---:R0:W-:Y:S02]  /*3e790*/  STL [R1+0x82c], R8 ;  /* 0x00082c0801007387 */ /* 0x0041e40000100800 */
[----:B0-----:R-:W-:Y:S02]  /*3e7a0*/  IMAD.MOV.U32 R8, RZ, RZ, R7 ;  /* 0x000000ffff087224 */ /* 0x001fe400078e0007 */
.L_x_32094:
[----:B0-----:R-:W-:Y:S05]  /*3e7b0*/  BSYNC B1 ;  /* 0x0000000000017941 */ /* 0x001fea0003800000 */
.L_x_32092:
        /* <DEDUP_REMOVED lines=12> */
.L_x_32096:
[----:B0-----:R-:W2:Y:S01]  /*3e880*/  LDL.LU R7, [R1+0x82c] ;  /* 0x00082c0001077983 */ /* 0x001ea20000300800 */
[----:B------:R-:W-:Y:S01]  /*3e890*/  MOV R0, R252 ;  /* 0x000000fc00007202 */ /* 0x000fe20000000f00 */
[----:B------:R-:W-:Y:S02]  /*3e8a0*/  IMAD.MOV.U32 R247, RZ, RZ, R246 ;  /* 0x000000fffff77224 */ /* 0x000fe400078e00f6 */
[----:B--2---:R0:W-:Y:S02]  /*3e8b0*/  STL [R1+0x828], R7 ;  /* 0x0008280701007387 */ /* 0x0041e40000100800 */
[----:B0-----:R-:W-:Y:S02]  /*3e8c0*/  IMAD.MOV.U32 R7, RZ, RZ, R6 ;  /* 0x000000ffff077224 */ /* 0x001fe400078e0006 */
.L_x_32097:
[----:B0-----:R-:W-:Y:S05]  /*3e8d0*/  BSYNC B1 ;  /* 0x0000000000017941 */ /* 0x001fea0003800000 */
.L_x_32095:
        /* <DEDUP_REMOVED lines=12> */
.L_x_32099:
[----:B0-----:R-:W2:Y:S01]  /*3e9a0*/  LDL.LU R6, [R1+0x828] ;  /* 0x0008280001067983 */ /* 0x001ea20000300800 */
[----:B------:R-:W-:Y:S01]  /*3e9b0*/  IMAD.MOV.U32 R252, RZ, RZ, R0 ;  /* 0x000000fffffc7224 */ /* 0x000fe200078e0000 */
[----:B------:R-:W-:Y:S02]  /*3e9c0*/  MOV R246, R249 ;  /* 0x000000f900f67202 */ /* 0x000fe40000000f00 */
[----:B--2---:R0:W-:Y:S02]  /*3e9d0*/  STL [R1+0x830], R6 ;  /* 0x0008300601007387 */ /* 0x0041e40000100800 */
[----:B0-----:R-:W-:Y:S02]  /*3e9e0*/  IMAD.MOV.U32 R6, RZ, RZ, R5 ;  /* 0x000000ffff067224 */ /* 0x001fe400078e0005 */
.L_x_32100:
[----:B0-----:R-:W-:Y:S05]  /*3e9f0*/  BSYNC B1 ;  /* 0x0000000000017941 */ /* 0x001fea0003800000 */
.L_x_32098:
        /* <DEDUP_REMOVED lines=12> */
.L_x_32102:
[----:B0-----:R-:W2:Y:S01]  /*3eac0*/  LDL.LU R5, [R1+0x830] ;  /* 0x0008300001057983 */ /* 0x001ea20000300800 */
[----:B------:R-:W-:Y:S02]  /*3ead0*/  IMAD.MOV.U32 R0, RZ, RZ, R252 ;  /* 0x000000ffff007224 */ /* 0x000fe400078e00fc */
[----:B------:R-:W-:Y:S01]  /*3eae0*/  IMAD.MOV.U32 R249, RZ, RZ, R248 ;  /* 0x000000fffff97224 */ /* 0x000fe200078e00f8 */
[----:B--2---:R0:W-:Y:S02]  /*3eaf0*/  STL [R1+0x82c], R5 ;  /* 0x00082c0501007387 */ /* 0x0041e40000100800 */
[----:B0-----:R-:W-:Y:S02]  /*3eb00*/  MOV R5, R4 ;  /* 0x0000000400057202 */ /* 0x001fe40000000f00 */
.L_x_32103:
[----:B0-----:R-:W-:Y:S05]  /*3eb10*/  BSYNC B1 ;  /* 0x0000000000017941 */ /* 0x001fea0003800000 */
.L_x_32101:
        /* <DEDUP_REMOVED lines=12> */
.L_x_32105:
[----:B0-----:R-:W-:Y:S01]  /*3ebe0*/  STL [R1+0x828], R0 ;  /* 0x0008280001007387 */ /* 0x001fe20000100800 */
[----:B------:R-:W-:Y:S02]  /*3ebf0*/  IMAD.MOV.U32 R4, RZ, RZ, R252 ;  /* 0x000000ffff047224 */ /* 0x000fe400078e00fc */
[----:B------:R-:W-:-:S03]  /*3ec00*/  IMAD.MOV.U32 R248, RZ, RZ, R251 ;  /* 0x000000fffff87224 */ /* 0x000fc600078e00fb */
[----:B------:R0:W-:Y:S02]  /*3ec10*/  STL [R1+0x830], R4 ;  /* 0x0008300401007387 */ /* 0x0001e40000100800 */
[----:B0-----:R-:W-:Y:S02]  /*3ec20*/  IMAD.MOV.U32 R4, RZ, RZ, R3 ;  /* 0x000000ffff047224 */ /* 0x001fe400078e0003 */
.L_x_32106:
[----:B0-----:R-:W-:Y:S05]  /*3ec30*/  BSYNC B1 ;  /* 0x0000000000017941 */ /* 0x001fea0003800000 */
.L_x_32104:
        /* <DEDUP_REMOVED lines=13> */
.L_x_32108:
[----:B0-----:R-:W2:Y:S01]  /*3ed10*/  LDL.LU R3, [R1+0x830] ;  /* 0x0008300001037983 */ /* 0x001ea20000300800 */
[----:B------:R-:W-:Y:S02]  /*3ed20*/  IMAD.MOV.U32 R252, RZ, RZ, R0 ;  /* 0x000000fffffc7224 */ /* 0x000fe400078e0000 */
[----:B------:R-:W-:Y:S01]  /*3ed30*/  IMAD.MOV.U32 R251, RZ, RZ, R250 ;  /* 0x000000fffffb7224 */ /* 0x000fe200078e00fa */
[----:B--2---:R0:W-:Y:S02]  /*3ed40*/  STL [R1+0x82c], R3 ;  /* 0x00082c0301007387 */ /* 0x0041e40000100800 */
[----:B0-----:R-:W-:Y:S02]  /*3ed50*/  IMAD.MOV.U32 R3, RZ, RZ, R2 ;  /* 0x000000ffff037224 */ /* 0x001fe400078e0002 */
.L_x_32109:
[----:B0-----:R-:W-:Y:S05]  /*3ed60*/  BSYNC B1 ;  /* 0x0000000000017941 */ /* 0x001fea0003800000 */
.L_x_32107:
        /* <DEDUP_REMOVED lines=13> */
.L_x_32111:
[----:B------:R-:W2:Y:S01]  /*3ee40*/  LDL.LU R2, [R1+0x82c] ;  /* 0x00082c0001027983 */ /* 0x000ea20000300800 */
[----:B------:R-:W-:-:S03]  /*3ee50*/  MOV R0, R252 ;  /* 0x000000fc00007202 */ /* 0x000fc60000000f00 */
[----:B------:R0:W5:Y:S04]  /*3ee60*/  LDL.LU R250, [R1+0x824] ;  /* 0x0008240001fa7983 */ /* 0x0001680000300800 */
[----:B--2---:R2:W-:Y:S04]  /*3ee70*/  STL [R1+0x828], R2 ;  /* 0x0008280201007387 */ /* 0x0045e80000100800 */
[----:B--2---:R0:W5:Y:S02]  /*3ee80*/  LDL.LU R2, [R1+0x81c] ;  /* 0x00081c0001027983 */ /* 0x0041640000300800 */
.L_x_32112:
[----:B------:R-:W-:Y:S05]  /*3ee90*/  BSYNC B1 ;  /* 0x0000000000017941 */ /* 0x000fea0003800000 */
.L_x_32110:
        /* <DEDUP_REMOVED lines=20> */
.L_x_32114:
        /* <DEDUP_REMOVED lines=11> */
.L_x_32115:
[----:B--2---:R-:W-:Y:S05]  /*3f090*/  BSYNC B1 ;  /* 0x0000000000017941 */ /* 0x004fea0003800000 */
.L_x_32113:
[----:B------:R-:W2:Y:S02]  /*3f0a0*/  LDL.LU R0, [R1+0x834] ;  /* 0x0008340001007983 */ /* 0x000ea40000300800 */
[----:B--2---:R-:W-:-:S05]  /*3f0b0*/  IADD3 R0, R0, 0x4, RZ ;  /* 0x0000000400007810 */ /* 0x004fca0007ffe0ff */
[----:B------:R2:W-:Y:S01]  /*3f0c0*/  STL [R1+0x834], R0 ;  /* 0x0008340001007387 */ /* 0x0005e20000100800 */
[----:B------:R-:W-:Y:S01]  /*3f0d0*/  @!P1 CALL.REL.NOINC `(.L_x_32116) ;  /* 0x0000001000009944 */ /* 0x000fe20003c00000 */
[----:B------:R-:W-:Y:S05]  /*3f0e0*/  BRA `(.L_x_32117) ;  /* 0xffff6e8000007947 */ /* 0x000fea000383ffff */
.L_x_32116:
        /* <DEDUP_REMOVED lines=11> */
.L_x_31734:
[----:B------:R-:W-:Y:S05]  /*3f1a0*/  BSYNC B0 ;  /* 0x0000000000007941 */ /* 0x000fea0003800000 */
.L_x_31733:
        /* <DEDUP_REMOVED lines=429> */
.L_x_32502:
        /* <DEDUP_REMOVED lines=28> */
[----:B------:R-:W-:Y:S01]  /*40e40*/  IMAD.MOV.U32 R252, RZ, RZ, R0 ;  /* 0x000000fffffc7224 */ /* 0x000fe200078e0000 */
[----:B------:R-:W-:-:S04]  /*40e50*/  MOV R0, R126 ;  /* 0x0000007e00007202 */ /* 0x000fc80000000f00 */
[----:B------:R0:W-:Y:S07]  /*40e60*/  STL [R1+0x828], R252 ;  /* 0x000828fc01007387 */ /* 0x0001ee0000100800 */
[----:B------:R-:W-:Y:S05]  /*40e70*/  @P0 BRA `(.L_x_32122) ;  /* 0x0000006000000947 */ /* 0x000fea0003800000 */
.L_x_32121:
[----:B0-----:R-:W2:Y:S01]  /*40e80*/  LDL.LU R252, [R1+0x814] ;  /* 0x0008140001fc7983 */ /* 0x001ea20000300800 */
[----:B------:R-:W-:-:S03]  /*40e90*/  IMAD.MOV.U32 R0, RZ, RZ, R127 ;  /* 0x000000ffff007224 */ /* 0x000fc600078e007f */
[----:B--2---:R0:W-:Y:S04]  /*40ea0*/  STL [R1+0x828], R252 ;  /* 0x000828fc01007387 */ /* 0x0041e80000100800 */
[----:B0-----:R-:W2:Y:S01]  /*40eb0*/  LDL.LU R252, [R1+0x810] ;  /* 0x0008100001fc7983 */ /* 0x001ea20000300800 */
[----:B------:R-:W-:-:S03]  /*40ec0*/  IMAD.MOV.U32 R127, RZ, RZ, R126 ;  /* 0x000000ffff7f7224 */ /* 0x000fc600078e007e */
[----:B--2---:R0:W-:Y:S04]  /*40ed0*/  STL [R1+0x814], R252 ;  /* 0x000814fc01007387 */ /* 0x0041e80000100800 */
.L_x_32122:
[----:B------:R-:W-:Y:S05]  /*40ee0*/  BSYNC B1 ;  /* 0x0000000000017941 */ /* 0x000fea0003800000 */
.L_x_32120:
        /* <DEDUP_REMOVED lines=12> */
.L_x_32124:
[----:B------:R-:W2:Y:S01]  /*40fb0*/  LDL.LU R126, [R1+0x828] ;  /* 0x00082800017e7983 */ /* 0x000ea20000300800 */
[----:B0-----:R-:W-:-:S03]  /*40fc0*/  IMAD.MOV.U32 R252, RZ, RZ, R0 ;  /* 0x000000fffffc7224 */ /* 0x001fc600078e0000 */
[----:B------:R-:W-:Y:S04]  /*40fd0*/  STL [R1+0x810], R129 ;  /* 0x0008108101007387 */ /* 0x000fe80000100800 */
[----:B--2---:R0:W-:Y:S02]  /*40fe0*/  STL [R1+0x82c], R126 ;  /* 0x00082c7e01007387 */ /* 0x0041e40000100800 */
[----:B0-----:R-:W-:Y:S02]  /*40ff0*/  IMAD.MOV.U32 R126, RZ, RZ, R125 ;  /* 0x000000ffff7e7224 */ /* 0x001fe400078e007d */
.L_x_32125:
[----:B------:R-:W-:Y:S05]  /*41000*/  BSYNC B1 ;  /* 0x0000000000017941 */ /* 0x000fea0003800000 */
.L_x_32123:
        /* <DEDUP_REMOVED lines=12> */
.L_x_32127:
[----:B0-----:R-:W2:Y:S01]  /*410d0*/  LDL.LU R125, [R1+0x82c] ;  /* 0x00082c00017d7983 */ /* 0x001ea20000300800 */
[----:B------:R-:W-:Y:S02]  /*410e0*/  IMAD.MOV.U32 R0, RZ, RZ, R252 ;  /* 0x000000ffff007224 */ /* 0x000fe400078e00fc */
[----:B------:R-:W-:Y:S01]  /*410f0*/  IMAD.MOV.U32 R129, RZ, RZ, R128 ;  /* 0x000000ffff817224 */ /* 0x000fe200078e0080 */
[----:B--2---:R0:W-:Y:S02]  /*41100*/  STL [R1+0x828], R125 ;  /* 0x0008287d01007387 */ /* 0x0041e40000100800 */
[----:B0-----:R-:W-:Y:S02]  /*41110*/  IMAD.MOV.U32 R125, RZ, RZ, R124 ;  /* 0x000000ffff7d7224 */ /* 0x001fe400078e007c */
.L_x_32128:
[----:B0-----:R-:W-:Y:S05]  /*41120*/  BSYNC B1 ;  /* 0x0000000000017941 */ /* 0x001fea0003800000 */
.L_x_32126:
        /* <DEDUP_REMOVED lines=12> */
.L_x_32130:
[----:B0-----:R-:W2:Y:S01]  /*411f0*/  LDL.LU R124, [R1+0x828] ;  /* 0x00082800017c7983 */ /* 0x001ea20000300800 */
[----:B------:R-:W-:Y:S02]  /*41200*/  IMAD.MOV.U32 R252, RZ, RZ, R0 ;  /* 0x000000fffffc7224 */ /* 0x000fe400078e0000 */
[----:B------:R-:W-:Y:S01]  /*41210*/  IMAD.MOV.U32 R128, RZ, RZ, R131 ;  /* 0x000000ffff807224 */ /* 0x000fe200078e0083 */
[----:B--2---:R0:W-:Y:S02]  /*41220*/  STL [R1+0x82c], R124 ;  /* 0x00082c7c01007387 */ /* 0x0041e40000100800 */
[----:B0-----:R-:W-:Y:S02]  /*41230*/  IMAD.MOV.U32 R124, RZ, RZ, R123 ;  /* 0x000000ffff7c7224 */ /* 0x001fe400078e007b */
.L_x_32131:
[----:B0-----:R-:W-:Y:S05]  /*41240*/  BSYNC B1 ;  /* 0x0000000000017941 */ /* 0x001fea0003800000 */
.L_x_32129:
        /* <DEDUP_REMOVED lines=12> */
.L_x_32133:
[----:B0-----:R-:W2:Y:S01]  /*41310*/  LDL.LU R123, [R1+0x82c] ;  /* 0x00082c00017b7983 */ /* 0x001ea20000300800 */
[----:B------:R-:W-:Y:S02]  /*41320*/  IMAD.MOV.U32 R0, RZ, RZ, R252 ;  /* 0x000000ffff007224 */ /* 0x000fe400078e00fc */
[----:B------:R-:W-:Y:S01]  /*41330*/  IMAD.MOV.U32 R131, RZ, RZ, R130 ;  /* 0x000000ffff837224 */ /* 0x000fe200078e0082 */
[----:B--2---:R0:W-:Y:S02]  /*41340*/  STL [R1+0x828], R123 ;  /* 0x0008287b01007387 */ /* 0x0041e40000100800 */
[----:B0-----:R-:W-:Y:S02]  /*41350*/  IMAD.MOV.U32 R123, RZ, RZ, R122 ;  /* 0x000000ffff7b7224 */ /* 0x001fe400078e007a */
.L_x_32134:
[----:B0-----:R-:W-:Y:S05]  /*41360*/  BSYNC B1 ;  /* 0x0000000000017941 */ /* 0x001fea0003800000 */
.L_x_32132:
        /* <DEDUP_REMOVED lines=12> */
.L_x_32136:
[----:B0-----:R-:W2:Y:S01]  /*41430*/  LDL.LU R122, [R1+0x828] ;  /* 0x00082800017a7983 */ /* 0x001ea20000300800 */
[----:B------:R-:W-:Y:S01]  /*41440*/  MOV R252, R0 ;  /* 0x0000000000fc7202 */ /* 0x000fe20000000f00 */
[----:B------:R-:W-:Y:S02]  /*41450*/  IMAD.MOV.U32 R130, RZ, RZ, R133 ;  /* 0x000000ffff827224 */ /* 0x000fe400078e0085 */
[----:B--2---:R0:W-:Y:S02]  /*41460*/  STL [R1+0x82c], R122 ;  /* 0x00082c7a01007387 */ /* 0x0041e40000100800 */
[----:B0-----:R-:W-:Y:S02]  /*41470*/  IMAD.MOV.U32 R122, RZ, RZ, R121 ;  /* 0x000000ffff7a7224 */ /* 0x001fe400078e0079 */
.L_x_32137:
[----:B0-----:R-:W-:Y:S05]  /*41480*/  BSYNC B1 ;  /* 0x0000000000017941 */ /* 0x001fea0003800000 */
.L_x_32135:
        /* <DEDUP_REMOVED lines=12> */
.L_x_32139:
[----:B0-----:R-:W2:Y:S01]  /*41550*/  LDL.LU R121, [R1+0x82c] ;  /* 0x00082c0001797983 */ /* 0x001ea20000300800 */
[----:B------:R-:W-:Y:S01]  /*41560*/  IMAD.MOV.U32 R0, RZ, RZ, R252 ;  /* 0x000000ffff007224 */ /* 0x000fe200078e00fc */
[----:B------:R-:W-:Y:S02]  /*41570*/  MOV R133, R132 ;  /* 0x0000008400857202 */ /* 0x000fe40000000f00 */
[----:B--2---:R0:W-:Y:S02]  /*41580*/  STL [R1+0x828], R121 ;  /* 0x0008287901007387 */ /* 0x0041e40000100800 */
[----:B0-----:R-:W-:Y:S02]  /*41590*/  IMAD.MOV.U32 R121, RZ, RZ, R120 ;  /* 0x000000ffff797224 */ /* 0x001fe400078e0078 */
.L_x_32140:
[----:B0-----:R-:W-:Y:S05]  /*415a0*/  BSYNC B1 ;  /* 0x0000000000017941 */ /* 0x001fea0003800000 */
.L_x_32138:
        /* <DEDUP_REMOVED lines=12> */
.L_x_32142:
[----:B0-----:R-:W2:Y:S01]  /*41670*/  LDL.LU R120, [R1+0x828] ;  /* 0x0008280001787983 */ /* 0x001ea20000300800 */
[----:B------:R-:W-:Y:S02]  /*41680*/  IMAD.MOV.U32 R252, RZ, RZ, R0 ;  /* 0x000000fffffc7224 */ /* 0x000fe400078e0000 */
[----:B------:R-:W-:Y:S01]  /*41690*/  IMAD.MOV.U32 R132, RZ, RZ, R135 ;  /* 0x000000ffff847224 */ /* 0x000fe200078e0087 */
[----:B--2---:R0:W-:Y:S02]  /*416a0*/  STL [R1+0x82c], R120 ;  /* 0x00082c7801007387 */ /* 0x0041e40000100800 */
[----:B0-----:R-:W-:Y:S02]  /*416b0*/  MOV R120, R119 ;  /* 0x0000007700787202 */ /* 0x001fe40000000f00 */
.L_x_32143:
[----:B0-----:R-:W-:Y:S05]  /*416c0*/  BSYNC B1 ;  /* 0x0000000000017941 */ /* 0x001fea0003800000 */
.L_x_32141:
        /* <DEDUP_REMOVED lines=12> */
.L_x_32145:
[----:B0-----:R-:W2:Y:S01]  /*41790*/  LDL.LU R119, [R1+0x82c] ;  /* 0x00082c0001777983 */ /* 0x001ea20000300800 */
[----:B------:R-:W-:Y:S02]  /*417a0*/  IMAD.MOV.U32 R0, RZ, RZ, R252 ;  /* 0x000000ffff007224 */ /* 0x000fe400078e00fc */
[----:B------:R-:W-:Y:S01]  /*417b0*/  IMAD.MOV.U32 R135, RZ, RZ, R134 ;  /* 0x000000ffff877224 */ /* 0x000fe200078e0086 */
[----:B--2---:R0:W-:Y:S02]  /*417c0*/  STL [R1+0x828], R119 ;  /* 0x0008287701007387 */ /* 0x0041e40000100800 */
[----:B0-----:R-:W-:Y:S02]  /*417d0*/  IMAD.MOV.U32 R119, RZ, RZ, R118 ;  /* 0x000000ffff777224 */ /* 0x001fe400078e0076 */
.L_x_32146:
[----:B0-----:R-:W-:Y:S05]  /*417e0*/  BSYNC B1 ;  /* 0x0000000000017941 */ /* 0x001fea0003800000 */
.L_x_32144:
        /* <DEDUP_REMOVED lines=12> */
.L_x_32148:
[----:B0-----:R-:W2:Y:S01]  /*418b0*/  LDL.LU R118, [R1+0x828] ;  /* 0x0008280001767983 */ /* 0x001ea20000300800 */
[----:B------:R-:W-:Y:S02]  /*418c0*/  IMAD.MOV.U32 R252, RZ, RZ, R0 ;  /* 0x000000fffffc7224 */ /* 0x000fe400078e0000 */
[----:B------:R-:W-:Y:S01]  /*418d0*/  IMAD.MOV.U32 R134, RZ, RZ, R137 ;  /* 0x000000ffff867224 */ /* 0x000fe200078e0089 */
[----:B--2---:R0:W-:Y:S02]  /*418e0*/  STL [R1+0x82c], R118 ;  /* 0x00082c7601007387 */ /* 0x0041e40000100800 */
[----:B0-----:R-:W-:Y:S02]  /*418f0*/  IMAD.MOV.U32 R118, RZ, RZ, R117 ;  /* 0x000000ffff767224 */ /* 0x001fe400078e0075 */
.L_x_32149:
[----:B0-----:R-:W-:Y:S05]  /*41900*/  BSYNC B1 ;  /* 0x0000000000017941 */ /* 0x001fea0003800000 */
.L_x_32147:
        /* <DEDUP_REMOVED lines=12> */
.L_x_32151:
[----:B0-----:R-:W2:Y:S01]  /*419d0*/  LDL.LU R117, [R1+0x82c] ;  /* 0x00082c0001757983 */ /* 0x001ea20000300800 */
[----:B------:R-:W-:Y:S02]  /*419e0*/  IMAD.MOV.U32 R0, RZ, RZ, R252 ;  /* 0x000000ffff007224 */ /* 0x000fe400078e00fc */
[----:B------:R-:W-:Y:S01]  /*419f0*/  IMAD.MOV.U32 R137, RZ, RZ, R136 ;  /* 0x000000ffff897224 */ /* 0x000fe200078e0088 */
[----:B--2---:R0:W-:Y:S02]  /*41a00*/  STL [R1+0x828], R117 ;  /* 0x0008287501007387 */ /* 0x0041e40000100800 */
[----:B0-----:R-:W-:Y:S02]  /*41a10*/  IMAD.MOV.U32 R117, RZ, RZ, R116 ;  /* 0x000000ffff757224 */ /* 0x001fe400078e0074 */
.L_x_32152:
[----:B0-----:R-:W-:Y:S05]  /*41a20*/  BSYNC B1 ;  /* 0x0000000000017941 */ /* 0x001fea0003800000 */
.L_x_32150:
        /* <DEDUP_REMOVED lines=12> */
.L_x_32154:
[----:B0-----:R-:W2:Y:S01]  /*41af0*/  LDL.LU R116, [R1+0x828] ;  /* 0x0008280001747983 */ /* 0x001ea20000300800 */
[----:B------:R-:W-:Y:S02]  /*41b00*/  IMAD.MOV.U32 R252, RZ, RZ, R0 ;  /* 0x000000fffffc7224 */ /* 0x000fe400078e0000 */
[----:B------:R-:W-:Y:S01]  /*41b10*/  IMAD.MOV.U32 R136, RZ, RZ, R139 ;  /* 0x000000ffff887224 */ /* 0x000fe200078e008b */
[----:B--2---:R0:W-:Y:S02]  /*41b20*/  STL [R1+0x82c], R116 ;  /* 0x00082c7401007387 */ /* 0x0041e40000100800 */
[----:B0-----:R-:W-:Y:S02]  /*41b30*/  IMAD.MOV.U32 R116, RZ, RZ, R115 ;  /* 0x000000ffff747224 */ /* 0x001fe400078e0073 */
.L_x_32155:
[----:B0-----:R-:W-:Y:S05]  /*41b40*/  BSYNC B1 ;  /* 0x0000000000017941 */ /* 0x001fea0003800000 */
.L_x_32153:
        /* <DEDUP_REMOVED lines=12> */
.L_x_32157:
[----:B0-----:R-:W2:Y:S01]  /*41c10*/  LDL.LU R115, [R1+0x82c] ;  /* 0x00082c0001737983 */ /* 0x001ea20000300800 */
[----:B------:R-:W-:Y:S01]  /*41c20*/  MOV R0, R252 ;  /* 0x000000fc00007202 */ /* 0x000fe20000000f00 */
[----:B------:R-:W-:Y:S02]  /*41c30*/  IMAD.MOV.U32 R139, RZ, RZ, R138 ;  /* 0x000000ffff8b7224 */ /* 0x000fe400078e008a */
[----:B--2---:R0:W-:Y:S02]  /*41c40*/  STL [R1+0x828], R115 ;  /* 0x0008287301007387 */ /* 0x0041e40000100800 */
[----:B0-----:R-:W-:Y:S02]  /*41c50*/  IMAD.MOV.U32 R115, RZ, RZ, R114 ;  /* 0x000000ffff737224 */ /* 0x001fe400078e0072 */
.L_x_32158:
[----:B0-----:R-:W-:Y:S05]  /*41c60*/  BSYNC B1 ;  /* 0x0000000000017941 */ /* 0x001fea0003800000 */
.L_x_32156:
        /* <DEDUP_REMOVED lines=12> */
.L_x_32160:
[----:B0-----:R-:W2:Y:S01]  /*41d30*/  LDL.LU R114, [R1+0x828] ;  /* 0x0008280001727983 */ /* 0x001ea20000300800 */
[----:B------:R-:W-:Y:S01]  /*41d40*/  IMAD.MOV.U32 R252, RZ, RZ, R0 ;  /* 0x000000fffffc7224 */ /* 0x000fe200078e0000 */
[----:B------:R-:W-:Y:S02]  /*41d50*/  MOV R138, R141 ;  /* 0x0000008d008a7202 */ /* 0x000fe40000000f00 */
[----:B--2---:R0:W-:Y:S02]  /*41d60*/  STL [R1+0x82c], R114 ;  /* 0x00082c7201007387 */ /* 0x0041e40000100800 */
[----:B0-----:R-:W-:Y:S02]  /*41d70*/  IMAD.MOV.U32 R114, RZ, RZ, R113 ;  /* 0x000000ffff727224 */ /* 0x001fe400078e0071 */
.L_x_32161:
[----:B0-----:R-:W-:Y:S05]  /*41d80*/  BSYNC B1 ;  /* 0x0000000000017941 */ /* 0x001fea0003800000 */
.L_x_32159:
        /* <DEDUP_REMOVED lines=12> */
.L_x_32163:
[----:B0-----:R-:W2:Y:S01]  /*41e50*/  LDL.LU R113, [R1+0x82c] ;  /* 0x00082c0001717983 */ /* 0x001ea20000300800 */
[----:B------:R-:W-:Y:S02]  /*41e60*/  IMAD.MOV.U32 R0, RZ, RZ, R252 ;  /* 0x000000ffff007224 */ /* 0x000fe400078e00fc */
[----:B------:R-:W-:Y:S01]  /*41e70*/  IMAD.MOV.U32 R141, RZ, RZ, R140 ;  /* 0x000000ffff8d7224 */ /* 0x000fe200078e008c */
[----:B--2---:R0:W-:Y:S02]  /*41e80*/  STL [R1+0x828], R113 ;  /* 0x0008287101007387 */ /* 0x0041e40000100800 */
[----:B0-----:R-:W-:Y:S02]  /*41e90*/  MOV R113, R112 ;  /* 0x0000007000717202 */ /* 0x001fe40000000f00 */
.L_x_32164:
[----:B0-----:R-:W-:Y:S05]  /*41ea0*/  BSYNC B1 ;  /* 0x0000000000017941 */ /* 0x001fea0003800000 */
.L_x_32162:
        /* <DEDUP_REMOVED lines=12> */
.L_x_32166:
[----:B0-----:R-:W2:Y:S01]  /*41f70*/  LDL.LU R112, [R1+0x828] ;  /* 0x0008280001707983 */ /* 0x001ea20000300800 */
[----:B------:R-:W-:Y:S02]  /*41f80*/  IMAD.MOV.U32 R252, RZ, RZ, R0 ;  /* 0x000000fffffc7224 */ /* 0x000fe400078e0000 */
[----:B------:R-:W-:Y:S01]  /*41f90*/  IMAD.MOV.U32 R140, RZ, RZ, R143 ;  /* 0x000000ffff8c7224 */ /* 0x000fe200078e008f */
[----:B--2---:R0:W-:Y:S02]  /*41fa0*/  STL [R1+0x82c], R112 ;  /* 0x00082c7001007387 */ /* 0x0041e40000100800 */
[----:B0-----:R-:W-:Y:S02]  /*41fb0*/  IMAD.MOV.U32 R112, RZ, RZ, R111 ;  /* 0x000000ffff707224 */ /* 0x001fe400078e006f */
.L_x_32167:
[----:B0-----:R-:W-:Y:S05]  /*41fc0*/  BSYNC B1 ;  /* 0x0000000000017941 */ /* 0x001fea0003800000 */
.L_x_32165:
        /* <DEDUP_REMOVED lines=12> */
.L_x_32169:
[----:B0-----:R-:W2:Y:S01]  /*42090*/  LDL.LU R111, [R1+0x82c] ;  /* 0x00082c00016f7983 */ /* 0x001ea20000300800 */
[----:B------:R-:W-:Y:S02]  /*420a0*/  IMAD.MOV.U32 R0, RZ, RZ, R252 ;  /* 0x000000ffff007224 */ /* 0x000fe400078e00fc */
[----:B------:R-:W-:Y:S01]  /*420b0*/  IMAD.MOV.U32 R143, RZ, RZ, R142 ;  /* 0x000000ffff8f7224 */ /* 0x000fe200078e008e */
[----:B--2---:R0:W-:Y:S02]  /*420c0*/  STL [R1+0x828], R111 ;  /* 0x0008286f01007387 */ /* 0x0041e40000100800 */
[----:B0-----:R-:W-:Y:S02]  /*420d0*/  IMAD.MOV.U32 R111, RZ, RZ, R110 ;  /* 0x000000ffff6f7224 */ /* 0x001fe400078e006e */
.L_x_32170:
[----:B0-----:R-:W-:Y:S05]  /*420e0*/  BSYNC B1 ;  /* 0x0000000000017941 */ /* 0x001fea0003800000 */
.L_x_32168:
        /* <DEDUP_REMOVED lines=12> */
.L_x_32172:
[----:B0-----:R-:W2:Y:S01]  /*421b0*/  LDL.LU R110, [R1+0x828] ;  /* 0x00082800016e7983 */ /* 0x001ea20000300800 */
[----:B------:R-:W-:Y:S02]  /*421c0*/  IMAD.MOV.U32 R252, RZ, RZ, R0 ;  /* 0x000000fffffc7224 */ /* 0x000fe400078e0000 */
[----:B------:R-:W-:Y:S01]  /*421d0*/  IMAD.MOV.U32 R142, RZ, RZ, R145 ;  /* 0x000000ffff8e7224 */ /* 0x000fe200078e0091 */
[----:B--2---:R0:W-:Y:S02]  /*421e0*/  STL [R1+0x82c], R110 ;  /* 0x00082c6e01007387 */ /* 0x0041e40000100800 */
[----:B0-----:R-:W-:Y:S02]  /*421f0*/  IMAD.MOV.U32 R110, RZ, RZ, R109 ;  /* 0x000000ffff6e7224 */ /* 0x001fe400078e006d */
.L_x_32173:
[----:B0-----:R-:W-:Y:S05]  /*42200*/  BSYNC B1 ;  /* 0x0000000000017941 */ /* 0x001fea0003800000 */
.L_x_32171:
        /* <DEDUP_REMOVED lines=12> */
.L_x_32175:
[----:B0-----:R-:W2:Y:S01]  /*422d0*/  LDL.LU R109, [R1+0x82c] ;  /* 0x00082c00016d7983 */ /* 0x001ea20000300800 */
[----:B------:R-:W-:Y:S02]  /*422e0*/  IMAD.MOV.U32 R0, RZ, RZ, R252 ;  /* 0x000000ffff007224 */ /* 0x000fe400078e00fc */
[----:B------:R-:W-:Y:S01]  /*422f0*/  IMAD.MOV.U32 R145, RZ, RZ, R144 ;  /* 0x000000ffff917224 */ /* 0x000fe200078e0090 */
[----:B--2---:R0:W-:Y:S02]  /*42300*/  STL [R1+0x828], R109 ;  /* 0x0008286d01007387 */ /* 0x0041e40000100800 */
[----:B0-----:R-:W-:Y:S02]  /*42310*/  IMAD.MOV.U32 R109, RZ, RZ, R108 ;  /* 0x000000ffff6d7224 */ /* 0x001fe400078e006c */
.L_x_32176:
[----:B0-----:R-:W-:Y:S05]  /*42320*/  BSYNC B1 ;  /* 0x0000000000017941 */ /* 0x001fea0003800000 */
.L_x_32174:
        /* <DEDUP_REMOVED lines=12> */
.L_x_32178:
[----:B0-----:R-:W2:Y:S01]  /*423f0*/  LDL.LU R108, [R1+0x828] ;  /* 0x00082800016c7983 */ /* 0x001ea20000300800 */
[----:B------:R-:W-:Y:S01]  /*42400*/  MOV R252, R0 ;  /* 0x0000000000fc7202 */ /* 0x000fe20000000f00 */
[----:B------:R-:W-:Y:S02]  /*42410*/  IMAD.MOV.U32 R144, RZ, RZ, R147 ;  /* 0x000000ffff907224 */ /* 0x000fe400078e0093 */
[----:B--2---:R0:W-:Y:S02]  /*42420*/  STL [R1+0x82c], R108 ;  /* 0x00082c6c01007387 */ /* 0x0041e40000100800 */
[----:B0-----:R-:W-:Y:S02]  /*42430*/  IMAD.MOV.U32 R108, RZ, RZ, R107 ;  /* 0x000000ffff6c7224 */ /* 0x001fe400078e006b */
.L_x_32179:
[----:B0-----:R-:W-:Y:S05]  /*42440*/  BSYNC B1 ;  /* 0x0000000000017941 */ /* 0x001fea0003800000 */
.L_x_32177:
        /* <DEDUP_REMOVED lines=12> */
.L_x_32181:
[----:B0-----:R-:W2:Y:S01]  /*42510*/  LDL.LU R107, [R1+0x82c] ;  /* 0x00082c00016b7983 */ /* 0x001ea20000300800 */
[----:B------:R-:W-:Y:S01]  /*42520*/  IMAD.MOV.U32 R0, RZ, RZ, R252 ;  /* 0x000000ffff007224 */ /* 0x000fe200078e00fc */
[----:B------:R-:W-:Y:S02]  /*42530*/  MOV R147, R146 ;  /* 0x0000009200937202 */ /* 0x000fe40000000f00 */
[----:B--2---:R0:W-:Y:S02]  /*42540*/  STL [R1+0x828], R107 ;  /* 0x0008286b01007387 */ /* 0x0041e40000100800 */
[----:B0-----:R-:W-:Y:S02]  /*42550*/  IMAD.MOV.U32 R107, RZ, RZ, R106 ;  /* 0x000000ffff6b7224 */ /* 0x001fe400078e006a */
.L_x_32182:
[----:B0-----:R-:W-:Y:S05]  /*42560*/  BSYNC B1 ;  /* 0x0000000000017941 */ /* 0x001fea0003800000 */
.L_x_32180:
        /* <DEDUP_REMOVED lines=12> */
.L_x_32184:
[----:B0-----:R-:W2:Y:S01]  /*42630*/  LDL.LU R106, [R1+0x828] ;  /* 0x00082800016a7983 */ /* 0x001ea20000300800 */
[----:B------:R-:W-:Y:S02]  /*42640*/  IMAD.MOV.U32 R252, RZ, RZ, R0 ;  /* 0x000000fffffc7224 */ /* 0x000fe400078e0000 */
[----:B------:R-:W-:Y:S01]  /*42650*/  IMAD.MOV.U32 R146, RZ, RZ, R149 ;  /* 0x000000ffff927224 */ /* 0x000fe200078e0095 */
[----:B--2---:R0:W-:Y:S02]  /*42660*/  STL [R1+0x82c], R106 ;  /* 0x00082c6a01007387 */ /* 0x0041e40000100800 */
[----:B0-----:R-:W-:Y:S02]  /*42670*/  MOV R106, R105 ;  /* 0x00000069006a7202 */ /* 0x001fe40000000f00 */
.L_x_32185:
[----:B0-----:R-:W-:Y:S05]  /*42680*/  BSYNC B1 ;  /* 0x0000000000017941 */ /* 0x001fea0003800000 */
.L_x_32183:
        /* <DEDUP_REMOVED lines=12> */
.L_x_32187:
[----:B0-----:R-:W2:Y:S01]  /*42750*/  LDL.LU R105, [R1+0x82c] ;  /* 0x00082c0001697983 */ /* 0x001ea20000300800 */
[----:B------:R-:W-:Y:S02]  /*42760*/  IMAD.MOV.U32 R0, RZ, RZ, R252 ;  /* 0x000000ffff007224 */ /* 0x000fe400078e00fc */
[----:B------:R-:W-:Y:S01]  /*42770*/  IMAD.MOV.U32 R149, RZ, RZ, R148 ;  /* 0x000000ffff957224 */ /* 0x000fe200078e0094 */
[----:B--2---:R0:W-:Y:S02]  /*42780*/  STL [R1+0x828], R105 ;  /* 0x0008286901007387 */ /* 0x0041e40000100800 */
[----:B0-----:R-:W-:Y:S02]  /*42790*/  IMAD.MOV.U32 R105, RZ, RZ, R104 ;  /* 0x000000ffff697224 */ /* 0x001fe400078e0068 */
.L_x_32188:
[----:B0-----:R-:W-:Y:S05]  /*427a0*/  BSYNC B1 ;  /* 0x0000000000017941 */ /* 0x001fea0003800000 */
.L_x_32186:
        /* <DEDUP_REMOVED lines=12> */
.L_x_32190:
[----:B0-----:R-:W2:Y:S01]  /*42870*/  LDL.LU R104, [R1+0x828] ;  /* 0x0008280001687983 */ /* 0x001ea20000300800 */
[----:B------:R-:W-:Y:S02]  /*42880*/  IMAD.MOV.U32 R252, RZ, RZ, R0 ;  /* 0x000000fffffc7224 */ /* 0x000fe400078e0000 */
[----:B------:R-:W-:Y:S01]  /*42890*/  IMAD.MOV.U32 R148, RZ, RZ, R151 ;  /* 0x000000ffff947224 */ /* 0x000fe200078e0097 */
[----:B--2---:R0:W-:Y:S02]  /*428a0*/  STL [R1+0x82c], R104 ;  /* 0x00082c6801007387 */ /* 0x0041e40000100800 */
[----:B0-----:R-:W-:Y:S02]  /*428b0*/  IMAD.MOV.U32 R104, RZ, RZ, R103 ;  /* 0x000000ffff687224 */ /* 0x001fe400078e0067 */
.L_x_32191:
[----:B0-----:R-:W-:Y:S05]  /*428c0*/  BSYNC B1 ;  /* 0x0000000000017941 */ /* 0x001fea0003800000 */
.L_x_32189:
        /* <DEDUP_REMOVED lines=12> */
.L_x_32193:
[----:B0-----:R-:W2:Y:S01]  /*42990*/  LDL.LU R103, [R1+0x82c] ;  /* 0x00082c0001677983 */ /* 0x001ea20000300800 */
[----:B------:R-:W-:Y:S02]  /*429a0*/  IMAD.MOV.U32 R0, RZ, RZ, R252 ;  /* 0x000000ffff007224 */ /* 0x000fe400078e00fc */
[----:B------:R-:W-:Y:S01]  /*429b0*/  IMAD.MOV.U32 R151, RZ, RZ, R150 ;  /* 0x000000ffff977224 */ /* 0x000fe200078e0096 */
[----:B--2---:R0:W-:Y:S02]  /*429c0*/  STL [R1+0x828], R103 ;  /* 0x0008286701007387 */ /* 0x0041e40000100800 */
[----:B0-----:R-:W-:Y:S02]  /*429d0*/  IMAD.MOV.U32 R103, RZ, RZ, R102 ;  /* 0x000000ffff677224 */ /* 0x001fe400078e0066 */
.L_x_32194:
[----:B0-----:R-:W-:Y:S05]  /*429e0*/  BSYNC B1 ;  /* 0x0000000000017941 */ /* 0x001fea0003800000 */
.L_x_32192:
        /* <DEDUP_REMOVED lines=12> */
.L_x_32196:
[----:B0-----:R-:W2:Y:S01]  /*42ab0*/  LDL.LU R102, [R1+0x828] ;  /* 0x0008280001667983 */ /* 0x001ea20000300800 */
[----:B------:R-:W-:Y:S02]  /*42ac0*/  IMAD.MOV.U32 R252, RZ, RZ, R0 ;  /* 0x000000fffffc7224 */ /* 0x000fe400078e0000 */
[----:B------:R-:W-:Y:S01]  /*42ad0*/  IMAD.MOV.U32 R150, RZ, RZ, R153 ;  /* 0x000000ffff967224 */ /* 0x000fe200078e0099 */
[----:B--2---:R0:W-:Y:S02]  /*42ae0*/  STL [R1+0x82c], R102 ;  /* 0x00082c6601007387 */ /* 0x0041e40000100800 */
[----:B0-----:R-:W-:Y:S02]  /*42af0*/  IMAD.MOV.U32 R102, RZ, RZ, R101 ;  /* 0x000000ffff667224 */ /* 0x001fe400078e0065 */
.L_x_32197:
[----:B0-----:R-:W-:Y:S05]  /*42b00*/  BSYNC B1 ;  /* 0x0000000000017941 */ /* 0x001fea0003800000 */
.L_x_32195:
        /* <DEDUP_REMOVED lines=12> */
.L_x_32199:
[----:B0-----:R-:W2:Y:S01]  /*42bd0*/  LDL.LU R101, [R1+0x82c] ;  /* 0x00082c0001657983 */ /* 0x001ea20000300800 */
[----:B------:R-:W-:Y:S01]  /*42be0*/  MOV R0, R252 ;  /* 0x000000fc00007202 */ /* 0x000fe20000000f00 */
[----:B------:R-:W-:Y:S02]  /*42bf0*/  IMAD.MOV.U32 R153, RZ, RZ, R152 ;  /* 0x000000ffff997224 */ /* 0x000fe400078e0098 */
[----:B--2---:R0:W-:Y:S02]  /*42c00*/  STL [R1+0x828], R101 ;  /* 0x0008286501007387 */ /* 0x0041e40000100800 */
[----:B0-----:R-:W-:Y:S02]  /*42c10*/  IMAD.MOV.U32 R101, RZ, RZ, R100 ;  /* 0x000000ffff657224 */ /* 0x001fe400078e0064 */
.L_x_32200:
[----:B0-----:R-:W-:Y:S05]  /*42c20*/  BSYNC B1 ;  /* 0x0000000000017941 */ /* 0x001fea0003800000 */
.L_x_32198:
        /* <DEDUP_REMOVED lines=12> */
.L_x_32202:
[----:B0-----:R-:W2:Y:S01]  /*42cf0*/  LDL.LU R100, [R1+0x828] ;  /* 0x0008280001647983 */ /* 0x001ea20000300800 */
[----:B------:R-:W-:Y:S01]  /*42d00*/  IMAD.MOV.U32 R252, RZ, RZ, R0 ;  /* 0x000000fffffc7224 */ /* 0x000fe200078e0000 */
[----:B------:R-:W-:Y:S02]  /*42d10*/  MOV R152, R155 ;  /* 0x0000009b00987202 */ /* 0x000fe40000000f00 */
[----:B--2---:R0:W-:Y:S02]  /*42d20*/  STL [R1+0x82c], R100 ;  /* 0x00082c6401007387 */ /* 0x0041e40000100800 */
[----:B0-----:R-:W-:Y:S02]  /*42d30*/  IMAD.MOV.U32 R100, RZ, RZ, R99 ;  /* 0x000000ffff647224 */ /* 0x001fe400078e0063 */
.L_x_32203:
[----:B0-----:R-:W-:Y:S05]  /*42d40*/  BSYNC B1 ;  /* 0x0000000000017941 */ /* 0x001fea0003800000 */
.L_x_32201:
        /* <DEDUP_REMOVED lines=12> */
.L_x_32205:
[----:B0-----:R-:W2:Y:S01]  /*42e10*/  LDL.LU R99, [R1+0x82c] ;  /* 0x00082c0001637983 */ /* 0x001ea20000300800 */
[----:B------:R-:W-:Y:S02]  /*42e20*/  IMAD.MOV.U32 R0, RZ, RZ, R252 ;  /* 0x000000ffff007224 */ /* 0x000fe400078e00fc */
[----:B------:R-:W-:Y:S01]  /*42e30*/  IMAD.MOV.U32 R155, RZ, RZ, R154 ;  /* 0x000000ffff9b7224 */ /* 0x000fe200078e009a */
[----:B--2---:R0:W-:Y:S02]  /*42e40*/  STL [R1+0x828], R99 ;  /* 0x0008286301007387 */ /* 0x0041e40000100800 */
[----:B0-----:R-:W-:Y:S02]  /*42e50*/  MOV R99, R98 ;  /* 0x0000006200637202 */ /* 0x001fe40000000f00 */
.L_x_32206:
[----:B0-----:R-:W-:Y:S05]  /*42e60*/  BSYNC B1 ;  /* 0x0000000000017941 */ /* 0x001fea0003800000 */
.L_x_32204:
        /* <DEDUP_REMOVED lines=12> */
.L_x_32208:
[----:B0-----:R-:W2:Y:S01]  /*42f30*/  LDL.LU R98, [R1+0x828] ;  /* 0x0008280001627983 */ /* 0x001ea20000300800 */
[----:B------:R-:W-:Y:S02]  /*42f40*/  IMAD.MOV.U32 R252, RZ, RZ, R0 ;  /* 0x000000fffffc7224 */ /* 0x000fe400078e0000 */
[----:B------:R-:W-:Y:S01]  /*42f50*/  IMAD.MOV.U32 R154, RZ, RZ, R157 ;  /* 0x000000ffff9a7224 */ /* 0x000fe200078e009d */
[----:B--2---:R0:W-:Y:S02]  /*42f60*/  STL [R1+0x82c], R98 ;  /* 0x00082c6201007387 */ /* 0x0041e40000100800 */
[----:B0-----:R-:W-:Y:S02]  /*42f70*/  IMAD.MOV.U32 R98, RZ, RZ, R97 ;  /* 0x000000ffff627224 */ /* 0x001fe400078e0061 */
.L_x_32209:
[----:B0-----:R-:W-:Y:S05]  /*42f80*/  BSYNC B1 ;  /* 0x0000000000017941 */ /* 0x001fea0003800000 */
.L_x_32207:
        /* <DEDUP_REMOVED lines=12> */
.L_x_32211:
[----:B0-----:R-:W2:Y:S01]  /*43050*/  LDL.LU R97, [R1+0x82c] ;  /* 0x00082c0001617983 */ /* 0x001ea20000300800 */
[----:B------:R-:W-:Y:S02]  /*43060*/  IMAD.MOV.U32 R0, RZ, RZ, R252 ;  /* 0x000000ffff007224 */ /* 0x000fe400078e00fc */
[----:B------:R-:W-:Y:S01]  /*43070*/  IMAD.MOV.U32 R157, RZ, RZ, R156 ;  /* 0x000000ffff9d7224 */ /* 0x000fe200078e009c */
[----:B--2---:R0:W-:Y:S02]  /*43080*/  STL [R1+0x828], R97 ;  /* 0x0008286101007387 */ /* 0x0041e40000100800 */
[----:B0-----:R-:W-:Y:S02]  /*43090*/  IMAD.MOV.U32 R97, RZ, RZ, R96 ;  /* 0x000000ffff617224 */ /* 0x001fe400078e0060 */
.L_x_32212:
[----:B0-----:R-:W-:Y:S05]  /*430a0*/  BSYNC B1 ;  /* 0x0000000000017941 */ /* 0x001fea0003800000 */
.L_x_32210:
        /* <DEDUP_REMOVED lines=12> */
.L_x_32214:
[----:B0-----:R-:W2:Y:S01]  /*43170*/  LDL.LU R96, [R1+0x828] ;  /* 0x0008280001607983 */ /* 0x001ea20000300800 */
[----:B------:R-:W-:Y:S02]  /*43180*/  IMAD.MOV.U32 R252, RZ, RZ, R0 ;  /* 0x000000fffffc7224 */ /* 0x000fe400078e0000 */
[----:B------:R-:W-:Y:S01]  /*43190*/  IMAD.MOV.U32 R156, RZ, RZ, R159 ;  /* 0x000000ffff9c7224 */ /* 0x000fe200078e009f */
[----:B--2---:R0:W-:Y:S02]  /*431a0*/  STL [R1+0x82c], R96 ;  /* 0x00082c6001007387 */ /* 0x0041e40000100800 */
[----:B0-----:R-:W-:Y:S02]  /*431b0*/  IMAD.MOV.U32 R96, RZ, RZ, R95 ;  /* 0x000000ffff607224 */ /* 0x001fe400078e005f */
.L_x_32215:
[----:B0-----:R-:W-:Y:S05]  /*431c0*/  BSYNC B1 ;  /* 0x0000000000017941 */ /* 0x001fea0003800000 */
.L_x_32213:
        /* <DEDUP_REMOVED lines=12> */
.L_x_32217:
[----:B0-----:R-:W2:Y:S01]  /*43290*/  LDL.LU R95, [R1+0x82c] ;  /* 0x00082c00015f7983 */ /* 0x001ea20000300800 */
[----:B------:R-:W-:Y:S02]  /*432a0*/  IMAD.MOV.U32 R0, RZ, RZ, R252 ;  /* 0x000000ffff007224 */ /* 0x000fe400078e00fc */
[----:B------:R-:W-:Y:S01]  /*432b0*/  IMAD.MOV.U32 R159, RZ, RZ, R158 ;  /* 0x000000ffff9f7224 */ /* 0x000fe200078e009e */
[----:B--2---:R0:W-:Y:S02]  /*432c0*/  STL [R1+0x828], R95 ;  /* 0x0008285f01007387 */ /* 0x0041e40000100800 */
[----:B0-----:R-:W-:Y:S02]  /*432d0*/  IMAD.MOV.U32 R95, RZ, RZ, R94 ;  /* 0x000000ffff5f7224 */ /* 0x001fe400078e005e */
.L_x_32218:
[----:B0-----:R-:W-:Y:S05]  /*432e0*/  BSYNC B1 ;  /* 0x0000000000017941 */ /* 0x001fea0003800000 */
.L_x_32216:
        /* <DEDUP_REMOVED lines=12> */
.L_x_32220:
[----:B0-----:R-:W2:Y:S01]  /*433b0*/  LDL.LU R94, [R1+0x828] ;  /* 0x00082800015e7983 */ /* 0x001ea20000300800 */
[----:B------:R-:W-:Y:S01]  /*433c0*/  MOV R252, R0 ;  /* 0x0000000000fc7202 */ /* 0x000fe20000000f00 */
[----:B------:R-:W-:Y:S02]  /*433d0*/  IMAD.MOV.U32 R158, RZ, RZ, R161 ;  /* 0x000000ffff9e7224 */ /* 0x000fe400078e00a1 */
[----:B--2---:R0:W-:Y:S02]  /*433e0*/  STL [R1+0x82c], R94 ;  /* 0x00082c5e01007387 */ /* 0x0041e40000100800 */
[----:B0-----:R-:W-:Y:S02]  /*433f0*/  IMAD.MOV.U32 R94, RZ, RZ, R93 ;  /* 0x000000ffff5e7224 */ /* 0x001fe400078e005d */
.L_x_32221:
[----:B0-----:R-:W-:Y:S05]  /*43400*/  BSYNC B1 ;  /* 0x0000000000017941 */ /* 0x001fea0003800000 */
.L_x_32219:
        /* <DEDUP_REMOVED lines=12> */
.L_x_32223:
[----:B0-----:R-:W2:Y:S01]  /*434d0*/  LDL.LU R93, [R1+0x82c] ;  /* 0x00082c00015d7983 */ /* 0x001ea20000300800 */
[----:B------:R-:W-:Y:S01]  /*434e0*/  IMAD.MOV.U32 R0, RZ, RZ, R252 ;  /* 0x000000ffff007224 */ /* 0x000fe200078e00fc */
[----:B------:R-:W-:Y:S02]  /*434f0*/  MOV R161, R160 ;  /* 0x000000a000a17202 */ /* 0x000fe40000000f00 */
[----:B--2---:R0:W-:Y:S02]  /*43500*/  STL [R1+0x828], R93 ;  /* 0x0008285d01007387 */ /* 0x0041e40000100800 */
[----:B0-----:R-:W-:Y:S02]  /*43510*/  IMAD.MOV.U32 R93, RZ, RZ, R92 ;  /* 0x000000ffff5d7224 */ /* 0x001fe400078e005c */
.L_x_32224:
[----:B0-----:R-:W-:Y:S05]  /*43520*/  BSYNC B1 ;  /* 0x0000000000017941 */ /* 0x001fea0003800000 */
.L_x_32222:
        /* <DEDUP_REMOVED lines=12> */
.L_x_32226:
[----:B0-----:R-:W2:Y:S01]  /*435f0*/  LDL.LU R92, [R1+0x828] ;  /* 0x00082800015c7983 */ /* 0x001ea20000300800 */
[----:B------:R-:W-:Y:S02]  /*43600*/  IMAD.MOV.U32 R252, RZ, RZ, R0 ;  /* 0x000000fffffc7224 */ /* 0x000fe400078e0000 */
[----:B------:R-:W-:Y:S01]  /*43610*/  IMAD.MOV.U32 R160, RZ, RZ, R163 ;  /* 0x000000ffffa07224 */ /* 0x000fe200078e00a3 */
[----:B--2---:R0:W-:Y:S02]  /*43620*/  STL [R1+0x82c], R92 ;  /* 0x00082c5c01007387 */ /* 0x0041e40000100800 */
[----:B0-----:R-:W-:Y:S02]  /*43630*/  MOV R92, R91 ;  /* 0x0000005b005c7202 */ /* 0x001fe40000000f00 */
.L_x_32227:
[----:B0-----:R-:W-:Y:S05]  /*43640*/  BSYNC B1 ;  /* 0x0000000000017941 */ /* 0x001fea0003800000 */
.L_x_32225:
        /* <DEDUP_REMOVED lines=12> */
.L_x_32229:
[----:B0-----:R-:W2:Y:S01]  /*43710*/  LDL.LU R91, [R1+0x82c] ;  /* 0x00082c00015b7983 */ /* 0x001ea20000300800 */
[----:B------:R-:W-:Y:S02]  /*43720*/  IMAD.MOV.U32 R0, RZ, RZ, R252 ;  /* 0x000000ffff007224 */ /* 0x000fe400078e00fc */
[----:B------:R-:W-:Y:S01]  /*43730*/  IMAD.MOV.U32 R163, RZ, RZ, R162 ;  /* 0x000000ffffa37224 */ /* 0x000fe200078e00a2 */
[----:B--2---:R0:W-:Y:S02]  /*43740*/  STL [R1+0x828], R91 ;  /* 0x0008285b01007387 */ /* 0x0041e40000100800 */
[----:B0-----:R-:W-:Y:S02]  /*43750*/  IMAD.MOV.U32 R91, RZ, RZ, R90 ;  /* 0x000000ffff5b7224 */ /* 0x001fe400078e005a */
.L_x_32230:
[----:B0-----:R-:W-:Y:S05]  /*43760*/  BSYNC B1 ;  /* 0x0000000000017941 */ /* 0x001fea0003800000 */
.L_x_32228:
        /* <DEDUP_REMOVED lines=12> */
.L_x_32232:
[----:B0-----:R-:W2:Y:S01]  /*43830*/  LDL.LU R90, [R1+0x828] ;  /* 0x00082800015a7983 */ /* 0x001ea20000300800 */
[----:B------:R-:W-:Y:S02]  /*43840*/  IMAD.MOV.U32 R252, RZ, RZ, R0 ;  /* 0x000000fffffc7224 */ /* 0x000fe400078e0000 */
[----:B------:R-:W-:Y:S01]  /*43850*/  IMAD.MOV.U32 R162, RZ, RZ, R165 ;  /* 0x000000ffffa27224 */ /* 0x000fe200078e00a5 */
[----:B--2---:R0:W-:Y:S02]  /*43860*/  STL [R1+0x82c], R90 ;  /* 0x00082c5a01007387 */ /* 0x0041e40000100800 */
[----:B0-----:R-:W-:Y:S02]  /*43870*/  IMAD.MOV.U32 R90, RZ, RZ, R89 ;  /* 0x000000ffff5a7224 */ /* 0x001fe400078e0059 */
.L_x_32233:
[----:B0-----:R-:W-:Y:S05]  /*43880*/  BSYNC B1 ;  /* 0x0000000000017941 */ /* 0x001fea0003800000 */
.L_x_32231:
        /* <DEDUP_REMOVED lines=12> */
.L_x_32235:
[----:B0-----:R-:W2:Y:S01]  /*43950*/  LDL.LU R89, [R1+0x82c] ;  /* 0x00082c0001597983 */ /* 0x001ea20000300800 */
[----:B------:R-:W-:Y:S02]  /*43960*/  IMAD.MOV.U32 R0, RZ, RZ, R252 ;  /* 0x000000ffff007224 */ /* 0x000fe400078e00fc */
[----:B------:R-:W-:Y:S01]  /*43970*/  IMAD.MOV.U32 R165, RZ, RZ, R164 ;  /* 0x000000ffffa57224 */ /* 0x000fe200078e00a4 */
[----:B--2---:R0:W-:Y:S02]  /*43980*/  STL [R1+0x828], R89 ;  /* 0x0008285901007387 */ /* 0x0041e40000100800 */
[----:B0-----:R-:W-:Y:S02]  /*43990*/  IMAD.MOV.U32 R89, RZ, RZ, R88 ;  /* 0x000000ffff597224 */ /* 0x001fe400078e0058 */
.L_x_32236:
[----:B0-----:R-:W-:Y:S05]  /*439a0*/  BSYNC B1 ;  /* 0x0000000000017941 */ /* 0x001fea0003800000 */
.L_x_32234:
        /* <DEDUP_REMOVED lines=12> */
.L_x_32238:
[----:B0-----:R-:W2:Y:S01]  /*43a70*/  LDL.LU R88, [R1+0x828] ;  /* 0x0008280001587983 */ /* 0x001ea20000300800 */
[----:B------:R-:W-:Y:S02]  /*43a80*/  IMAD.MOV.U32 R252, RZ, RZ, R0 ;  /* 0x000000fffffc7224 */ /* 0x000fe400078e0000 */
[----:B------:R-:W-:Y:S01]  /*43a90*/  IMAD.MOV.U32 R164, RZ, RZ, R167 ;  /* 0x000000ffffa47224 */ /* 0x000fe200078e00a7 */
[----:B--2---:R0:W-:Y:S02]  /*43aa0*/  STL [R1+0x82c], R88 ;  /* 0x00082c5801007387 */ /* 0x0041e40000100800 */
[----:B0-----:R-:W-:Y:S02]  /*43ab0*/  IMAD.MOV.U32 R88, RZ, RZ, R87 ;  /* 0x000000ffff587224 */ /* 0x001fe400078e0057 */
.L_x_32239:
[----:B0-----:R-:W-:Y:S05]  /*43ac0*/  BSYNC B1 ;  /* 0x0000000000017941 */ /* 0x001fea0003800000 */
.L_x_32237:
        /* <DEDUP_REMOVED lines=12> */
.L_x_32241:
[----:B0-----:R-:W2:Y:S01]  /*43b90*/  LDL.LU R87, [R1+0x82c] ;  /* 0x00082c0001577983 */ /* 0x001ea20000300800 */
[----:B------:R-:W-:Y:S01]  /*43ba0*/  MOV R0, R252 ;  /* 0x000000fc00007202 */ /* 0x000fe20000000f00 */
[----:B------:R-:W-:Y:S02]  /*43bb0*/  IMAD.MOV.U32 R167, RZ, RZ, R166 ;  /* 0x000000ffffa77224 */ /* 0x000fe400078e00a6 */
[----:B--2---:R0:W-:Y:S02]  /*43bc0*/  STL [R1+0x828], R87 ;  /* 0x0008285701007387 */ /* 0x0041e40000100800 */
[----:B0-----:R-:W-:Y:S02]  /*43bd0*/  IMAD.MOV.U32 R87, RZ, RZ, R86 ;  /* 0x000000ffff577224 */ /* 0x001fe400078e0056 */
.L_x_32242:
[----:B0-----:R-:W-:Y:S05]  /*43be0*/  BSYNC B1 ;  /* 0x0000000000017941 */ /* 0x001fea0003800000 */
.L_x_32240:
        /* <DEDUP_REMOVED lines=12> */
.L_x_32244:
[----:B0-----:R-:W2:Y:S01]  /*43cb0*/  LDL.LU R86, [R1+0x828] ;  /* 0x0008280001567983 */ /* 0x001ea20000300800 */
[----:B------:R-:W-:Y:S01]  /*43cc0*/  IMAD.MOV.U32 R252, RZ, RZ, R0 ;  /* 0x000000fffffc7224 */ /* 0x000fe200078e0000 */
[----:B------:R-:W-:Y:S02]  /*43cd0*/  MOV R166, R169 ;  /* 0x000000a900a67202 */ /* 0x000fe40000000f00 */
[----:B--2---:R0:W-:Y:S02]  /*43ce0*/  STL [R1+0x82c], R86 ;  /* 0x00082c5601007387 */ /* 0x0041e40000100800 */
[----:B0-----:R-:W-:Y:S02]  /*43cf0*/  IMAD.MOV.U32 R86, RZ, RZ, R85 ;  /* 0x000000ffff567224 */ /* 0x001fe400078e0055 */
.L_x_32245:
[----:B0-----:R-:W-:Y:S05]  /*43d00*/  BSYNC B1 ;  /* 0x0000000000017941 */ /* 0x001fea0003800000 */
.L_x_32243:
        /* <DEDUP_REMOVED lines=12> */
.L_x_32247:
[----:B0-----:R-:W2:Y:S01]  /*43dd0*/  LDL.LU R85, [R1+0x82c] ;  /* 0x00082c0001557983 */ /* 0x001ea20000300800 */
[----:B------:R-:W-:Y:S02]  /*43de0*/  IMAD.MOV.U32 R0, RZ, RZ, R252 ;  /* 0x000000ffff007224 */ /* 0x000fe400078e00fc */
[----:B------:R-:W-:Y:S01]  /*43df0*/  IMAD.MOV.U32 R169, RZ, RZ, R168 ;  /* 0x000000ffffa97224 */ /* 0x000fe200078e00a8 */
[----:B--2---:R0:W-:Y:S02]  /*43e00*/  STL [R1+0x828], R85 ;  /* 0x0008285501007387 */ /* 0x0041e40000100800 */
[----:B0-----:R-:W-:Y:S02]  /*43e10*/  MOV R85, R84 ;  /* 0x0000005400557202 */ /* 0x001fe40000000f00 */
.L_x_32248:
[----:B0-----:R-:W-:Y:S05]  /*43e20*/  BSYNC B1 ;  /* 0x0000000000017941 */ /* 0x001fea0003800000 */
.L_x_32246:
        /* <DEDUP_REMOVED lines=12> */
.L_x_32250:
[----:B0-----:R-:W2:Y:S01]  /*43ef0*/  LDL.LU R84, [R1+0x828] ;  /* 0x0008280001547983 */ /* 0x001ea20000300800 */
[----:B------:R-:W-:Y:S02]  /*43f00*/  IMAD.MOV.U32 R252, RZ, RZ, R0 ;  /* 0x000000fffffc7224 */ /* 0x000fe400078e0000 */
[----:B------:R-:W-:Y:S01]  /*43f10*/  IMAD.MOV.U32 R168, RZ, RZ, R171 ;  /* 0x000000ffffa87224 */ /* 0x000fe200078e00ab */
[----:B--2---:R0:W-:Y:S02]  /*43f20*/  STL [R1+0x82c], R84 ;  /* 0x00082c5401007387 */ /* 0x0041e40000100800 */
[----:B0-----:R-:W-:Y:S02]  /*43f30*/  IMAD.MOV.U32 R84, RZ, RZ, R83 ;  /* 0x000000ffff547224 */ /* 0x001fe400078e0053 */
.L_x_32251:
[----:B0-----:R-:W-:Y:S05]  /*43f40*/  BSYNC B1 ;  /* 0x0000000000017941 */ /* 0x001fea0003800000 */
.L_x_32249:
        /* <DEDUP_REMOVED lines=12> */
.L_x_32253:
[----:B0-----:R-:W2:Y:S01]  /*44010*/  LDL.LU R83, [R1+0x82c] ;  /* 0x00082c0001537983 */ /* 0x001ea20000300800 */
[----:B------:R-:W-:Y:S02]  /*44020*/  IMAD.MOV.U32 R0, RZ, RZ, R252 ;  /* 0x000000ffff007224 */ /* 0x000fe400078e00fc */
[----:B------:R-:W-:Y:S01]  /*44030*/  IMAD.MOV.U32 R171, RZ, RZ, R170 ;  /* 0x000000ffffab7224 */ /* 0x000fe200078e00aa */
[----:B--2---:R0:W-:Y:S02]  /*44040*/  STL [R1+0x828], R83 ;  /* 0x0008285301007387 */ /* 0x0041e40000100800 */
[----:B0-----:R-:W-:Y:S02]  /*44050*/  IMAD.MOV.U32 R83, RZ, RZ, R82 ;  /* 0x000000ffff537224 */ /* 0x001fe400078e0052 */
.L_x_32254:
[----:B0-----:R-:W-:Y:S05]  /*44060*/  BSYNC B1 ;  /* 0x0000000000017941 */ /* 0x001fea0003800000 */
.L_x_32252:
        /* <DEDUP_REMOVED lines=12> */
.L_x_32256:
[----:B0-----:R-:W2:Y:S01]  /*44130*/  LDL.LU R82, [R1+0x828] ;  /* 0x0008280001527983 */ /* 0x001ea20000300800 */
[----:B------:R-:W-:Y:S02]  /*44140*/  IMAD.MOV.U32 R252, RZ, RZ, R0 ;  /* 0x000000fffffc7224 */ /* 0x000fe400078e0000 */
[----:B------:R-:W-:Y:S01]  /*44150*/  IMAD.MOV.U32 R170, RZ, RZ, R173 ;  /* 0x000000ffffaa7224 */ /* 0x000fe200078e00ad */
[----:B--2---:R0:W-:Y:S02]  /*44160*/  STL [R1+0x82c], R82 ;  /* 0x00082c5201007387 */ /* 0x0041e40000100800 */
[----:B0-----:R-:W-:Y:S02]  /*44170*/  IMAD.MOV.U32 R82, RZ, RZ, R81 ;  /* 0x000000ffff527224 */ /* 0x001fe400078e0051 */
.L_x_32257:
[----:B0-----:R-:W-:Y:S05]  /*44180*/  BSYNC B1 ;  /* 0x0000000000017941 */ /* 0x001fea0003800000 */
.L_x_32255:
        /* <DEDUP_REMOVED lines=12> */
.L_x_32259:
[----:B0-----:R-:W2:Y:S01]  /*44250*/  LDL.LU R81, [R1+0x82c] ;  /* 0x00082c0001517983 */ /* 0x001ea20000300800 */
[----:B------:R-:W-:Y:S02]  /*44260*/  IMAD.MOV.U32 R0, RZ, RZ, R252 ;  /* 0x000000ffff007224 */ /* 0x000fe400078e00fc */
[----:B------:R-:W-:Y:S01]  /*44270*/  IMAD.MOV.U32 R173, RZ, RZ, R172 ;  /* 0x000000ffffad7224 */ /* 0x000fe200078e00ac */
[----:B--2---:R0:W-:Y:S02]  /*44280*/  STL [R1+0x828], R81 ;  /* 0x0008285101007387 */ /* 0x0041e40000100800 */
[----:B0-----:R-:W-:Y:S02]  /*44290*/  IMAD.MOV.U32 R81, RZ, RZ, R80 ;  /* 0x000000ffff517224 */ /* 0x001fe400078e0050 */
.L_x_32260:
[----:B0-----:R-:W-:Y:S05]  /*442a0*/  BSYNC B1 ;  /* 0x0000000000017941 */ /* 0x001fea0003800000 */
.L_x_32258:
        /* <DEDUP_REMOVED lines=12> */
.L_x_32262:
[----:B0-----:R-:W2:Y:S01]  /*44370*/  LDL.LU R80, [R1+0x828] ;  /* 0x0008280001507983 */ /* 0x001ea20000300800 */
[----:B------:R-:W-:Y:S01]  /*44380*/  MOV R252, R0 ;  /* 0x0000000000fc7202 */ /* 0x000fe20000000f00 */
[----:B------:R-:W-:Y:S02]  /*44390*/  IMAD.MOV.U32 R172, RZ, RZ, R175 ;  /* 0x000000ffffac7224 */ /* 0x000fe400078e00af */
[----:B--2---:R0:W-:Y:S02]  /*443a0*/  STL [R1+0x82c], R80 ;  /* 0x00082c5001007387 */ /* 0x0041e40000100800 */
[----:B0-----:R-:W-:Y:S02]  /*443b0*/  IMAD.MOV.U32 R80, RZ, RZ, R79 ;  /* 0x000000ffff507224 */ /* 0x001fe400078e004f */
.L_x_32263:
[----:B0-----:R-:W-:Y:S05]  /*443c0*/  BSYNC B1 ;  /* 0x0000000000017941 */ /* 0x001fea0003800000 */
.L_x_32261:
        /* <DEDUP_REMOVED lines=12> */
.L_x_32265:
[----:B0-----:R-:W2:Y:S01]  /*44490*/  LDL.LU R79, [R1+0x82c] ;  /* 0x00082c00014f7983 */ /* 0x001ea20000300800 */
[----:B------:R-:W-:Y:S01]  /*444a0*/  IMAD.MOV.U32 R0, RZ, RZ, R252 ;  /* 0x000000ffff007224 */ /* 0x000fe200078e00fc */
[----:B------:R-:W-:Y:S02]  /*444b0*/  MOV R175, R174 ;  /* 0x000000ae00af7202 */ /* 0x000fe40000000f00 */
[----:B--2---:R0:W-:Y:S02]  /*444c0*/  STL [R1+0x828], R79 ;  /* 0x0008284f01007387 */ /* 0x0041e40000100800 */
[----:B0-----:R-:W-:Y:S02]  /*444d0*/  IMAD.MOV.U32 R79, RZ, RZ, R78 ;  /* 0x000000ffff4f7224 */ /* 0x001fe400078e004e */
.L_x_32266:
[----:B0-----:R-:W-:Y:S05]  /*444e0*/  BSYNC B1 ;  /* 0x0000000000017941 */ /* 0x001fea0003800000 */
.L_x_32264:
        /* <DEDUP_REMOVED lines=12> */
.L_x_32268:
[----:B0-----:R-:W2:Y:S01]  /*445b0*/  LDL.LU R78, [R1+0x828] ;  /* 0x00082800014e7983 */ /* 0x001ea20000300800 */
[----:B------:R-:W-:Y:S02]  /*445c0*/  IMAD.MOV.U32 R252, RZ, RZ, R0 ;  /* 0x000000fffffc7224 */ /* 0x000fe400078e0000 */
[----:B------:R-:W-:Y:S01]  /*445d0*/  IMAD.MOV.U32 R174, RZ, RZ, R177 ;  /* 0x000000ffffae7224 */ /* 0x000fe200078e00b1 */
[----:B--2---:R0:W-:Y:S02]  /*445e0*/  STL [R1+0x82c], R78 ;  /* 0x00082c4e01007387 */ /* 0x0041e40000100800 */
[----:B0-----:R-:W-:Y:S02]  /*445f0*/  MOV R78, R77 ;  /* 0x0000004d004e7202 */ /* 0x001fe40000000f00 */
.L_x_32269:
[----:B0-----:R-:W-:Y:S05]  /*44600*/  BSYNC B1 ;  /* 0x0000000000017941 */ /* 0x001fea0003800000 */
.L_x_32267:
        /* <DEDUP_REMOVED lines=12> */
.L_x_32271:
[----:B0-----:R-:W2:Y:S01]  /*446d0*/  LDL.LU R77, [R1+0x82c] ;  /* 0x00082c00014d7983 */ /* 0x001ea20000300800 */
[----:B------:R-:W-:Y:S02]  /*446e0*/  IMAD.MOV.U32 R0, RZ, RZ, R252 ;  /* 0x000000ffff007224 */ /* 0x000fe400078e00fc */
[----:B------:R-:W-:Y:S01]  /*446f0*/  IMAD.MOV.U32 R177, RZ, RZ, R176 ;  /* 0x000000ffffb17224 */ /* 0x000fe200078e00b0 */
[----:B--2---:R0:W-:Y:S02]  /*44700*/  STL [R1+0x828], R77 ;  /* 0x0008284d01007387 */ /* 0x0041e40000100800 */
[----:B0-----:R-:W-:Y:S02]  /*44710*/  IMAD.MOV.U32 R77, RZ, RZ, R76 ;  /* 0x000000ffff4d7224 */ /* 0x001fe400078e004c */
.L_x_32272:
[----:B0-----:R-:W-:Y:S05]  /*44720*/  BSYNC B1 ;  /* 0x0000000000017941 */ /* 0x001fea0003800000 */
.L_x_32270:
        /* <DEDUP_REMOVED lines=12> */
.L_x_32274:
[----:B0-----:R-:W2:Y:S01]  /*447f0*/  LDL.LU R76, [R1+0x828] ;  /* 0x00082800014c7983 */ /* 0x001ea20000300800 */
[----:B------:R-:W-:Y:S02]  /*44800*/  IMAD.MOV.U32 R252, RZ, RZ, R0 ;  /* 0x000000fffffc7224 */ /* 0x000fe400078e0000 */
[----:B------:R-:W-:Y:S01]  /*44810*/  IMAD.MOV.U32 R176, RZ, RZ, R179 ;  /* 0x000000ffffb07224 */ /* 0x000fe200078e00b3 */
[----:B--2---:R0:W-:Y:S02]  /*44820*/  STL [R1+0x82c], R76 ;  /* 0x00082c4c01007387 */ /* 0x0041e40000100800 */
[----:B0-----:R-:W-:Y:S02]  /*44830*/  IMAD.MOV.U32 R76, RZ, RZ, R75 ;  /* 0x000000ffff4c7224 */ /* 0x001fe400078e004b */
.L_x_32275:
[----:B0-----:R-:W-:Y:S05]  /*44840*/  BSYNC B1 ;  /* 0x0000000000017941 */ /* 0x001fea0003800000 */
.L_x_32273:
        /* <DEDUP_REMOVED lines=12> */
.L_x_32277:
[----:B0-----:R-:W2:Y:S01]  /*44910*/  LDL.LU R75, [R1+0x82c] ;  /* 0x00082c00014b7983 */ /* 0x001ea20000300800 */
[----:B------:R-:W-:Y:S02]  /*44920*/  IMAD.MOV.U32 R0, RZ, RZ, R252 ;  /* 0x000000ffff007224 */ /* 0x000fe400078e00fc */
[----:B------:R-:W-:Y:S01]  /*44930*/  IMAD.MOV.U32 R179, RZ, RZ, R178 ;  /* 0x000000ffffb37224 */ /* 0x000fe200078e00b2 */
[----:B--2---:R0:W-:Y:S02]  /*44940*/  STL [R1+0x828], R75 ;  /* 0x0008284b01007387 */ /* 0x0041e40000100800 */
[----:B0-----:R-:W-:Y:S02]  /*44950*/  IMAD.MOV.U32 R75, RZ, RZ, R74 ;  /* 0x000000ffff4b7224 */ /* 0x001fe400078e004a */
.L_x_32278:
[----:B0-----:R-:W-:Y:S05]  /*44960*/  BSYNC B1 ;  /* 0x0000000000017941 */ /* 0x001fea0003800000 */
.L_x_32276:
        /* <DEDUP_REMOVED lines=12> */
.L_x_32280:
[----:B0-----:R-:W2:Y:S01]  /*44a30*/  LDL.LU R74, [R1+0x828] ;  /* 0x00082800014a7983 */ /* 0x001ea20000300800 */
[----:B------:R-:W-:Y:S02]  /*44a40*/  IMAD.MOV.U32 R252, RZ, RZ, R0 ;  /* 0x000000fffffc7224 */ /* 0x000fe400078e0000 */
[----:B------:R-:W-:Y:S01]  /*44a50*/  IMAD.MOV.U32 R178, RZ, RZ, R181 ;  /* 0x000000ffffb27224 */ /* 0x000fe200078e00b5 */
[----:B--2---:R0:W-:Y:S02]  /*44a60*/  STL [R1+0x82c], R74 ;  /* 0x00082c4a01007387 */ /* 0x0041e40000100800 */
[----:B0-----:R-:W-:Y:S02]  /*44a70*/  IMAD.MOV.U32 R74, RZ, RZ, R73 ;  /* 0x000000ffff4a7224 */ /* 0x001fe400078e0049 */
.L_x_32281:
[----:B0-----:R-:W-:Y:S05]  /*44a80*/  BSYNC B1 ;  /* 0x0000000000017941 */ /* 0x001fea0003800000 */
.L_x_32279:
        /* <DEDUP_REMOVED lines=12> */
.L_x_32283:
[----:B0-----:R-:W2:Y:S01]  /*44b50*/  LDL.LU R73, [R1+0x82c] ;  /* 0x00082c0001497983 */ /* 0x001ea20000300800 */
[----:B------:R-:W-:Y:S01]  /*44b60*/  MOV R0, R252 ;  /* 0x000000fc00007202 */ /* 0x000fe20000000f00 */
[----:B------:R-:W-:Y:S02]  /*44b70*/  IMAD.MOV.U32 R181, RZ, RZ, R180 ;  /* 0x000000ffffb57224 */ /* 0x000fe400078e00b4 */
[----:B--2---:R0:W-:Y:S02]  /*44b80*/  STL [R1+0x828], R73 ;  /* 0x0008284901007387 */ /* 0x0041e40000100800 */
[----:B0-----:R-:W-:Y:S02]  /*44b90*/  IMAD.MOV.U32 R73, RZ, RZ, R72 ;  /* 0x000000ffff497224 */ /* 0x001fe400078e0048 */
.L_x_32284:
[----:B0-----:R-:W-:Y:S05]  /*44ba0*/  BSYNC B1 ;  /* 0x0000000000017941 */ /* 0x001fea0003800000 */
.L_x_32282:
        /* <DEDUP_REMOVED lines=12> */
.L_x_32286:
[----:B0-----:R-:W2:Y:S01]  /*44c70*/  LDL.LU R72, [R1+0x828] ;  /* 0x0008280001487983 */ /* 0x001ea20000300800 */
[----:B------:R-:W-:Y:S01]  /*44c80*/  IMAD.MOV.U32 R252, RZ, RZ, R0 ;  /* 0x000000fffffc7224 */ /* 0x000fe200078e0000 */
[----:B------:R-:W-:Y:S02]  /*44c90*/  MOV R180, R183 ;  /* 0x000000b700b47202 */ /* 0x000fe40000000f00 */
[----:B--2---:R0:W-:Y:S02]  /*44ca0*/  STL [R1+0x82c], R72 ;  /* 0x00082c4801007387 */ /* 0x0041e40000100800 */
[----:B0-----:R-:W-:Y:S02]  /*44cb0*/  IMAD.MOV.U32 R72, RZ, RZ, R71 ;  /* 0x000000ffff487224 */ /* 0x001fe400078e0047 */
.L_x_32287:
[----:B0-----:R-:W-:Y:S05]  /*44cc0*/  BSYNC B1 ;  /* 0x0000000000017941 */ /* 0x001fea0003800000 */
.L_x_32285:
        /* <DEDUP_REMOVED lines=12> */
.L_x_32289:
[----:B0-----:R-:W2:Y:S01]  /*44d90*/  LDL.LU R71, [R1+0x82c] ;  /* 0x00082c0001477983 */ /* 0x001ea20000300800 */
[----:B------:R-:W-:Y:S02]  /*44da0*/  IMAD.MOV.U32 R0, RZ, RZ, R252 ;  /* 0x000000ffff007224 */ /* 0x000fe400078e00fc */
[----:B------:R-:W-:Y:S01]  /*44db0*/  IMAD.MOV.U32 R183, RZ, RZ, R182 ;  /* 0x000000ffffb77224 */ /* 0x000fe200078e00b6 */
[----:B--2---:R0:W-:Y:S02]  /*44dc0*/  STL [R1+0x828], R71 ;  /* 0x0008284701007387 */ /* 0x0041e40000100800 */
[----:B0-----:R-:W-:Y:S02]  /*44dd0*/  MOV R71, R70 ;  /* 0x0000004600477202 */ /* 0x001fe40000000f00 */
.L_x_32290:
[----:B0-----:R-:W-:Y:S05]  /*44de0*/  BSYNC B1 ;  /* 0x0000000000017941 */ /* 0x001fea0003800000 */
.L_x_32288:
        /* <DEDUP_REMOVED lines=12> */
.L_x_32292:
[----:B0-----:R-:W2:Y:S01]  /*44eb0*/  LDL.LU R70, [R1+0x828] ;  /* 0x0008280001467983 */ /* 0x001ea20000300800 */
[----:B------:R-:W-:Y:S02]  /*44ec0*/  IMAD.MOV.U32 R252, RZ, RZ, R0 ;  /* 0x000000fffffc7224 */ /* 0x000fe400078e0000 */
[----:B------:R-:W-:Y:S01]  /*44ed0*/  IMAD.MOV.U32 R182, RZ, RZ, R185 ;  /* 0x000000ffffb67224 */ /* 0x000fe200078e00b9 */
[----:B--2---:R0:W-:Y:S02]  /*44ee0*/  STL [R1+0x82c], R70 ;  /* 0x00082c4601007387 */ /* 0x0041e40000100800 */
[----:B0-----:R-:W-:Y:S02]  /*44ef0*/  IMAD.MOV.U32 R70, RZ, RZ, R69 ;  /* 0x000000ffff467224 */ /* 0x001fe400078e0045 */
.L_x_32293:
[----:B0-----:R-:W-:Y:S05]  /*44f00*/  BSYNC B1 ;  /* 0x0000000000017941 */ /* 0x001fea0003800000 */
.L_x_32291:
        /* <DEDUP_REMOVED lines=12> */
.L_x_32295:
[----:B0-----:R-:W2:Y:S01]  /*44fd0*/  LDL.LU R69, [R1+0x82c] ;  /* 0x00082c0001457983 */ /* 0x001ea20000300800 */
[----:B------:R-:W-:Y:S02]  /*44fe0*/  IMAD.MOV.U32 R0, RZ, RZ, R252 ;  /* 0x000000ffff007224 */ /* 0x000fe400078e00fc */
[----:B------:R-:W-:Y:S01]  /*44ff0*/  IMAD.MOV.U32 R185, RZ, RZ, R184 ;  /* 0x000000ffffb97224 */ /* 0x000fe200078e00b8 */
[----:B--2---:R0:W-:Y:S02]  /*45000*/  STL [R1+0x828], R69 ;  /* 0x0008284501007387 */ /* 0x0041e40000100800 */
[----:B0-----:R-:W-:Y:S02]  /*45010*/  IMAD.MOV.U32 R69, RZ, RZ, R68 ;  /* 0x000000ffff457224 */ /* 0x001fe400078e0044 */
.L_x_32296:
[----:B0-----:R-:W-:Y:S05]  /*45020*/  BSYNC B1 ;  /* 0x0000000000017941 */ /* 0x001fea0003800000 */
.L_x_32294:
        /* <DEDUP_REMOVED lines=12> */
.L_x_32298:
[----:B0-----:R-:W2:Y:S01]  /*450f0*/  LDL.LU R68, [R1+0x828] ;  /* 0x0008280001447983 */ /* 0x001ea20000300800 */
[----:B------:R-:W-:Y:S02]  /*45100*/  IMAD.MOV.U32 R252, RZ, RZ, R0 ;  /* 0x000000fffffc7224 */ /* 0x000fe400078e0000 */
[----:B------:R-:W-:Y:S01]  /*45110*/  IMAD.MOV.U32 R184, RZ, RZ, R187 ;  /* 0x000000ffffb87224 */ /* 0x000fe200078e00bb */
[----:B--2---:R0:W-:Y:S02]  /*45120*/  STL [R1+0x82c], R68 ;  /* 0x00082c4401007387 */ /* 0x0041e40000100800 */
[----:B0-----:R-:W-:Y:S02]  /*45130*/  IMAD.MOV.U32 R68, RZ, RZ, R67 ;  /* 0x000000ffff447224 */ /* 0x001fe400078e0043 */
.L_x_32299:
[----:B0-----:R-:W-:Y:S05]  /*45140*/  BSYNC B1 ;  /* 0x0000000000017941 */ /* 0x001fea0003800000 */
.L_x_32297:
        /* <DEDUP_REMOVED lines=12> */
.L_x_32301:
[----:B0-----:R-:W2:Y:S01]  /*45210*/  LDL.LU R67, [R1+0x82c] ;  /* 0x00082c0001437983 */ /* 0x001ea20000300800 */
[----:B------:R-:W-:Y:S02]  /*45220*/  IMAD.MOV.U32 R0, RZ, RZ, R252 ;  /* 0x000000ffff007224 */ /* 0x000fe400078e00fc */
[----:B------:R-:W-:Y:S01]  /*45230*/  IMAD.MOV.U32 R187, RZ, RZ, R186 ;  /* 0x000000ffffbb7224 */ /* 0x000fe200078e00ba */
[----:B--2---:R0:W-:Y:S02]  /*45240*/  STL [R1+0x828], R67 ;  /* 0x0008284301007387 */ /* 0x0041e40000100800 */
[----:B0-----:R-:W-:Y:S02]  /*45250*/  IMAD.MOV.U32 R67, RZ, RZ, R66 ;  /* 0x000000ffff437224 */ /* 0x001fe400078e0042 */
.L_x_32302:
[----:B0-----:R-:W-:Y:S05]  /*45260*/  BSYNC B1 ;  /* 0x0000000000017941 */ /* 0x001fea0003800000 */
.L_x_32300:
        /* <DEDUP_REMOVED lines=12> */
.L_x_32304:
[----:B0-----:R-:W2:Y:S01]  /*45330*/  LDL.LU R66, [R1+0x828] ;  /* 0x0008280001427983 */ /* 0x001ea20000300800 */
[----:B------:R-:W-:Y:S01]  /*45340*/  MOV R252, R0 ;  /* 0x0000000000fc7202 */ /* 0x000fe20000000f00 */
[----:B------:R-:W-:Y:S02]  /*45350*/  IMAD.MOV.U32 R186, RZ, RZ, R189 ;  /* 0x000000ffffba7224 */ /* 0x000fe400078e00bd */
[----:B--2---:R0:W-:Y:S02]  /*45360*/  STL [R1+0x82c], R66 ;  /* 0x00082c4201007387 */ /* 0x0041e40000100800 */
[----:B0-----:R-:W-:Y:S02]  /*45370*/  IMAD.MOV.U32 R66, RZ, RZ, R65 ;  /* 0x000000ffff427224 */ /* 0x001fe400078e0041 */
.L_x_32305:
[----:B0-----:R-:W-:Y:S05]  /*45380*/  BSYNC B1 ;  /* 0x0000000000017941 */ /* 0x001fea0003800000 */
.L_x_32303:
        /* <DEDUP_REMOVED lines=12> */
.L_x_32307:
[----:B0-----:R-:W2:Y:S01]  /*45450*/  LDL.LU R65, [R1+0x82c] ;  /* 0x00082c0001417983 */ /* 0x001ea20000300800 */
[----:B------:R-:W-:Y:S01]  /*45460*/  IMAD.MOV.U32 R0, RZ, RZ, R252 ;  /* 0x000000ffff007224 */ /* 0x000fe200078e00fc */
[----:B------:R-:W-:Y:S02]  /*45470*/  MOV R189, R188 ;  /* 0x000000bc00bd7202 */ /* 0x000fe40000000f00 */
[----:B--2---:R0:W-:Y:S02]  /*45480*/  STL [R1+0x828], R65 ;  /* 0x0008284101007387 */ /* 0x0041e40000100800 */
[----:B0-----:R-:W-:Y:S02]  /*45490*/  IMAD.MOV.U32 R65, RZ, RZ, R64 ;  /* 0x000000ffff417224 */ /* 0x001fe400078e0040 */
.L_x_32308:
[----:B0-----:R-:W-:Y:S05]  /*454a0*/  BSYNC B1 ;  /* 0x0000000000017941 */ /* 0x001fea0003800000 */
.L_x_32306:
        /* <DEDUP_REMOVED lines=12> */
.L_x_32310:
[----:B0-----:R-:W2:Y:S01]  /*45570*/  LDL.LU R64, [R1+0x828] ;  /* 0x0008280001407983 */ /* 0x001ea20000300800 */
[----:B------:R-:W-:Y:S02]  /*45580*/  IMAD.MOV.U32 R252, RZ, RZ, R0 ;  /* 0x000000fffffc7224 */ /* 0x000fe400078e0000 */
[----:B------:R-:W-:Y:S01]  /*45590*/  IMAD.MOV.U32 R188, RZ, RZ, R191 ;  /* 0x000000ffffbc7224 */ /* 0x000fe200078e00bf */
[----:B--2---:R0:W-:Y:S02]  /*455a0*/  STL [R1+0x82c], R64 ;  /* 0x00082c4001007387 */ /* 0x0041e40000100800 */
[----:B0-----:R-:W-:Y:S02]  /*455b0*/  MOV R64, R63 ;  /* 0x0000003f00407202 */ /* 0x001fe40000000f00 */
.L_x_32311:
[----:B0-----:R-:W-:Y:S05]  /*455c0*/  BSYNC B1 ;  /* 0x0000000000017941 */ /* 0x001fea0003800000 */
.L_x_32309:
        /* <DEDUP_REMOVED lines=12> */
.L_x_32313:
[----:B0-----:R-:W2:Y:S01]  /*45690*/  LDL.LU R63, [R1+0x82c] ;  /* 0x00082c00013f7983 */ /* 0x001ea20000300800 */
[----:B------:R-:W-:Y:S02]  /*456a0*/  IMAD.MOV.U32 R0, RZ, RZ, R252 ;  /* 0x000000ffff007224 */ /* 0x000fe400078e00fc */
[----:B------:R-:W-:Y:S01]  /*456b0*/  IMAD.MOV.U32 R191, RZ, RZ, R190 ;  /* 0x000000ffffbf7224 */ /* 0x000fe200078e00be */
[----:B--2---:R0:W-:Y:S02]  /*456c0*/  STL [R1+0x828], R63 ;  /* 0x0008283f01007387 */ /* 0x0041e40000100800 */
[----:B0-----:R-:W-:Y:S02]  /*456d0*/  IMAD.MOV.U32 R63, RZ, RZ, R62 ;  /* 0x000000ffff3f7224 */ /* 0x001fe400078e003e */
.L_x_32314:
[----:B0-----:R-:W-:Y:S05]  /*456e0*/  BSYNC B1 ;  /* 0x0000000000017941 */ /* 0x001fea0003800000 */
.L_x_32312:
        /* <DEDUP_REMOVED lines=12> */
.L_x_32316:
[----:B0-----:R-:W2:Y:S01]  /*457b0*/  LDL.LU R62, [R1+0x828] ;  /* 0x00082800013e7983 */ /* 0x001ea20000300800 */
[----:B------:R-:W-:Y:S02]  /*457c0*/  IMAD.MOV.U32 R252, RZ, RZ, R0 ;  /* 0x000000fffffc7224 */ /* 0x000fe400078e0000 */
[----:B------:R-:W-:Y:S01]  /*457d0*/  IMAD.MOV.U32 R190, RZ, RZ, R193 ;  /* 0x000000ffffbe7224 */ /* 0x000fe200078e00c1 */
[----:B--2---:R0:W-:Y:S02]  /*457e0*/  STL [R1+0x82c], R62 ;  /* 0x00082c3e01007387 */ /* 0x0041e40000100800 */
[----:B0-----:R-:W-:Y:S02]  /*457f0*/  IMAD.MOV.U32 R62, RZ, RZ, R61 ;  /* 0x000000ffff3e7224 */ /* 0x001fe400078e003d */
.L_x_32317:
[----:B0-----:R-:W-:Y:S05]  /*45800*/  BSYNC B1 ;  /* 0x0000000000017941 */ /* 0x001fea0003800000 */
.L_x_32315:
        /* <DEDUP_REMOVED lines=12> */
.L_x_32319:
[----:B0-----:R-:W2:Y:S01]  /*458d0*/  LDL.LU R61, [R1+0x82c] ;  /* 0x00082c00013d7983 */ /* 0x001ea20000300800 */
[----:B------:R-:W-:Y:S02]  /*458e0*/  IMAD.MOV.U32 R0, RZ, RZ, R252 ;  /* 0x000000ffff007224 */ /* 0x000fe400078e00fc */
[----:B------:R-:W-:Y:S01]  /*458f0*/  IMAD.MOV.U32 R193, RZ, RZ, R192 ;  /* 0x000000ffffc17224 */ /* 0x000fe200078e00c0 */
[----:B--2---:R0:W-:Y:S02]  /*45900*/  STL [R1+0x828], R61 ;  /* 0x0008283d01007387 */ /* 0x0041e40000100800 */
[----:B0-----:R-:W-:Y:S02]  /*45910*/  IMAD.MOV.U32 R61, RZ, RZ, R60 ;  /* 0x000000ffff3d7224 */ /* 0x001fe400078e003c */
.L_x_32320:
[----:B0-----:R-:W-:Y:S05]  /*45920*/  BSYNC B1 ;  /* 0x0000000000017941 */ /* 0x001fea0003800000 */
.L_x_32318:
        /* <DEDUP_REMOVED lines=12> */
.L_x_32322:
[----:B0-----:R-:W2:Y:S01]  /*459f0*/  LDL.LU R60, [R1+0x828] ;  /* 0x00082800013c7983 */ /* 0x001ea20000300800 */
[----:B------:R-:W-:Y:S02]  /*45a00*/  IMAD.MOV.U32 R252, RZ, RZ, R0 ;  /* 0x000000fffffc7224 */ /* 0x000fe400078e0000 */
[----:B------:R-:W-:Y:S01]  /*45a10*/  IMAD.MOV.U32 R192, RZ, RZ, R195 ;  /* 0x000000ffffc07224 */ /* 0x000fe200078e00c3 */
[----:B--2---:R0:W-:Y:S02]  /*45a20*/  STL [R1+0x82c], R60 ;  /* 0x00082c3c01007387 */ /* 0x0041e40000100800 */
[----:B0-----:R-:W-:Y:S02]  /*45a30*/  IMAD.MOV.U32 R60, RZ, RZ, R59 ;  /* 0x000000ffff3c7224 */ /* 0x001fe400078e003b */
.L_x_32323:
[----:B0-----:R-:W-:Y:S05]  /*45a40*/  BSYNC B1 ;  /* 0x0000000000017941 */ /* 0x001fea0003800000 */
.L_x_32321:
        /* <DEDUP_REMOVED lines=12> */
.L_x_32325:
[----:B0-----:R-:W2:Y:S01]  /*45b10*/  LDL.LU R59, [R1+0x82c] ;  /* 0x00082c00013b7983 */ /* 0x001ea20000300800 */
[----:B------:R-:W-:Y:S01]  /*45b20*/  MOV R0, R252 ;  /* 0x000000fc00007202 */ /* 0x000fe20000000f00 */
[----:B------:R-:W-:Y:S02]  /*45b30*/  IMAD.MOV.U32 R195, RZ, RZ, R194 ;  /* 0x000000ffffc37224 */ /* 0x000fe400078e00c2 */
[----:B--2---:R0:W-:Y:S02]  /*45b40*/  STL [R1+0x828], R59 ;  /* 0x0008283b01007387 */ /* 0x0041e40000100800 */
[----:B0-----:R-:W-:Y:S02]  /*45b50*/  IMAD.MOV.U32 R59, RZ, RZ, R58 ;  /* 0x000000ffff3b7224 */ /* 0x001fe400078e003a */
.L_x_32326:
[----:B0-----:R-:W-:Y:S05]  /*45b60*/  BSYNC B1 ;  /* 0x0000000000017941 */ /* 0x001fea0003800000 */
.L_x_32324:
        /* <DEDUP_REMOVED lines=12> */
.L_x_32328:
[----:B0-----:R-:W2:Y:S01]  /*45c30*/  LDL.LU R58, [R1+0x828] ;  /* 0x00082800013a7983 */ /* 0x001ea20000300800 */
[----:B------:R-:W-:Y:S01]  /*45c40*/  IMAD.MOV.U32 R252, RZ, RZ, R0 ;  /* 0x000000fffffc7224 */ /* 0x000fe200078e0000 */
[----:B------:R-:W-:Y:S02]  /*45c50*/  MOV R194, R197 ;  /* 0x000000c500c27202 */ /* 0x000fe40000000f00 */
[----:B--2---:R0:W-:Y:S02]  /*45c60*/  STL [R1+0x82c], R58 ;  /* 0x00082c3a01007387 */ /* 0x0041e40000100800 */
[----:B0-----:R-:W-:Y:S02]  /*45c70*/  IMAD.MOV.U32 R58, RZ, RZ, R57 ;  /* 0x000000ffff3a7224 */ /* 0x001fe400078e0039 */
.L_x_32329:
[----:B0-----:R-:W-:Y:S05]  /*45c80*/  BSYNC B1 ;  /* 0x0000000000017941 */ /* 0x001fea0003800000 */
.L_x_32327:
        /* <DEDUP_REMOVED lines=12> */
.L_x_32331:
[----:B0-----:R-:W2:Y:S01]  /*45d50*/  LDL.LU R57, [R1+0x82c] ;  /* 0x00082c0001397983 */ /* 0x001ea20000300800 */
[----:B------:R-:W-:Y:S02]  /*45d60*/  IMAD.MOV.U32 R0, RZ, RZ, R252 ;  /* 0x000000ffff007224 */ /* 0x000fe400078e00fc */
[----:B------:R-:W-:Y:S01]  /*45d70*/  IMAD.MOV.U32 R197, RZ, RZ, R196 ;  /* 0x000000ffffc57224 */ /* 0x000fe200078e00c4 */
[----:B--2---:R0:W-:Y:S02]  /*45d80*/  STL [R1+0x828], R57 ;  /* 0x0008283901007387 */ /* 0x0041e40000100800 */
[----:B0-----:R-:W-:Y:S02]  /*45d90*/  MOV R57, R56 ;  /* 0x0000003800397202 */ /* 0x001fe40000000f00 */
.L_x_32332:
[----:B0-----:R-:W-:Y:S05]  /*45da0*/  BSYNC B1 ;  /* 0x0000000000017941 */ /* 0x001fea0003800000 */
.L_x_32330:
        /* <DEDUP_REMOVED lines=12> */
.L_x_32334:
[----:B0-----:R-:W2:Y:S01]  /*45e70*/  LDL.LU R56, [R1+0x828] ;  /* 0x0008280001387983 */ /* 0x001ea20000300800 */
[----:B------:R-:W-:Y:S02]  /*45e80*/  IMAD.MOV.U32 R252, RZ, RZ, R0 ;  /* 0x000000fffffc7224 */ /* 0x000fe400078e0000 */
[----:B------:R-:W-:Y:S01]  /*45e90*/  IMAD.MOV.U32 R196, RZ, RZ, R199 ;  /* 0x000000ffffc47224 */ /* 0x000fe200078e00c7 */
[----:B--2---:R0:W-:Y:S02]  /*45ea0*/  STL [R1+0x82c], R56 ;  /* 0x00082c3801007387 */ /* 0x0041e40000100800 */
[----:B0-----:R-:W-:Y:S02]  /*45eb0*/  IMAD.MOV.U32 R56, RZ, RZ, R55 ;  /* 0x000000ffff387224 */ /* 0x001fe400078e0037 */
.L_x_32335:
[----:B0-----:R-:W-:Y:S05]  /*45ec0*/  BSYNC B1 ;  /* 0x0000000000017941 */ /* 0x001fea0003800000 */
.L_x_32333:
        /* <DEDUP_REMOVED lines=12> */
.L_x_32337:
[----:B0-----:R-:W2:Y:S01]  /*45f90*/  LDL.LU R55, [R1+0x82c] ;  /* 0x00082c0001377983 */ /* 0x001ea20000300800 */
[----:B------:R-:W-:Y:S02]  /*45fa0*/  IMAD.MOV.U32 R0, RZ, RZ, R252 ;  /* 0x000000ffff007224 */ /* 0x000fe400078e00fc */
[----:B------:R-:W-:Y:S01]  /*45fb0*/  IMAD.MOV.U32 R199, RZ, RZ, R198 ;  /* 0x000000ffffc77224 */ /* 0x000fe200078e00c6 */
[----:B--2---:R0:W-:Y:S02]  /*45fc0*/  STL [R1+0x828], R55 ;  /* 0x0008283701007387 */ /* 0x0041e40000100800 */
[----:B0-----:R-:W-:Y:S02]  /*45fd0*/  IMAD.MOV.U32 R55, RZ, RZ, R54 ;  /* 0x000000ffff377224 */ /* 0x001fe400078e0036 */
.L_x_32338:
[----:B0-----:R-:W-:Y:S05]  /*45fe0*/  BSYNC B1 ;  /* 0x0000000000017941 */ /* 0x001fea0003800000 */
.L_x_32336:
        /* <DEDUP_REMOVED lines=12> */
.L_x_32340:
[----:B0-----:R-:W2:Y:S01]  /*460b0*/  LDL.LU R54, [R1+0x828] ;  /* 0x0008280001367983 */ /* 0x001ea20000300800 */
[----:B------:R-:W-:Y:S02]  /*460c0*/  IMAD.MOV.U32 R252, RZ, RZ, R0 ;  /* 0x000000fffffc7224 */ /* 0x000fe400078e0000 */
[----:B------:R-:W-:Y:S01]  /*460d0*/  IMAD.MOV.U32 R198, RZ, RZ, R201 ;  /* 0x000000ffffc67224 */ /* 0x000fe200078e00c9 */
[----:B--2---:R0:W-:Y:S02]  /*460e0*/  STL [R1+0x82c], R54 ;  /* 0x00082c3601007387 */ /* 0x0041e40000100800 */
[----:B0-----:R-:W-:Y:S02]  /*460f0*/  IMAD.MOV.U32 R54, RZ, RZ, R53 ;  /* 0x000000ffff367224 */ /* 0x001fe400078e0035 */
.L_x_32341:
[----:B0-----:R-:W-:Y:S05]  /*46100*/  BSYNC B1 ;  /* 0x0000000000017941 */ /* 0x001fea0003800000 */
.L_x_32339:
        /* <DEDUP_REMOVED lines=12> */
.L_x_32343:
[----:B0-----:R-:W2:Y:S01]  /*461d0*/  LDL.LU R53, [R1+0x82c] ;  /* 0x00082c0001357983 */ /* 0x001ea20000300800 */
[----:B------:R-:W-:Y:S02]  /*461e0*/  IMAD.MOV.U32 R0, RZ, RZ, R252 ;  /* 0x000000ffff007224 */ /* 0x000fe400078e00fc */
[----:B------:R-:W-:Y:S01]  /*461f0*/  IMAD.MOV.U32 R201, RZ, RZ, R200 ;  /* 0x000000ffffc97224 */ /* 0x000fe200078e00c8 */
[----:B--2---:R0:W-:Y:S02]  /*46200*/  STL [R1+0x828], R53 ;  /* 0x0008283501007387 */ /* 0x0041e40000100800 */
[----:B0-----:R-:W-:Y:S02]  /*46210*/  IMAD.MOV.U32 R53, RZ, RZ, R52 ;  /* 0x000000ffff357224 */ /* 0x001fe400078e0034 */
.L_x_32344:
[----:B0-----:R-:W-:Y:S05]  /*46220*/  BSYNC B1 ;  /* 0x0000000000017941 */ /* 0x001fea0003800000 */
.L_x_32342:
        /* <DEDUP_REMOVED lines=12> */
.L_x_32346:
[----:B0-----:R-:W2:Y:S01]  /*462f0*/  LDL.LU R52, [R1+0x828] ;  /* 0x0008280001347983 */ /* 0x001ea20000300800 */
[----:B------:R-:W-:Y:S01]  /*46300*/  MOV R252, R0 ;  /* 0x0000000000fc7202 */ /* 0x000fe20000000f00 */
[----:B------:R-:W-:Y:S02]  /*46310*/  IMAD.MOV.U32 R200, RZ, RZ, R203 ;  /* 0x000000ffffc87224 */ /* 0x000fe400078e00cb */
[----:B--2---:R0:W-:Y:S02]  /*46320*/  STL [R1+0x82c], R52 ;  /* 0x00082c3401007387 */ /* 0x0041e40000100800 */
[----:B0-----:R-:W-:Y:S02]  /*46330*/  IMAD.MOV.U32 R52, RZ, RZ, R51 ;  /* 0x000000ffff347224 */ /* 0x001fe400078e0033 */
.L_x_32347:
[----:B0-----:R-:W-:Y:S05]  /*46340*/  BSYNC B1 ;  /* 0x0000000000017941 */ /* 0x001fea0003800000 */
.L_x_32345:
        /* <DEDUP_REMOVED lines=12> */
.L_x_32349:
[----:B0-----:R-:W2:Y:S01]  /*46410*/  LDL.LU R51, [R1+0x82c] ;  /* 0x00082c0001337983 */ /* 0x001ea20000300800 */
[----:B------:R-:W-:Y:S01]  /*46420*/  IMAD.MOV.U32 R0, RZ, RZ, R252 ;  /* 0x000000ffff007224 */ /* 0x000fe200078e00fc */
[----:B------:R-:W-:Y:S02]  /*46430*/  MOV R203, R202 ;  /* 0x000000ca00cb7202 */ /* 0x000fe40000000f00 */
[----:B--2---:R0:W-:Y:S02]  /*46440*/  STL [R1+0x828], R51 ;  /* 0x0008283301007387 */ /* 0x0041e40000100800 */
[----:B0-----:R-:W-:Y:S02]  /*46450*/  IMAD.MOV.U32 R51, RZ, RZ, R50 ;  /* 0x000000ffff337224 */ /* 0x001fe400078e0032 */
.L_x_32350:
[----:B0-----:R-:W-:Y:S05]  /*46460*/  BSYNC B1 ;  /* 0x0000000000017941 */ /* 0x001fea0003800000 */
.L_x_32348:
        /* <DEDUP_REMOVED lines=12> */
.L_x_32352:
[----:B0-----:R-:W2:Y:S01]  /*46530*/  LDL.LU R50, [R1+0x828] ;  /* 0x0008280001327983 */ /* 0x001ea20000300800 */
[----:B------:R-:W-:Y:S02]  /*46540*/  IMAD.MOV.U32 R252, RZ, RZ, R0 ;  /* 0x000000fffffc7224 */ /* 0x000fe400078e0000 */
[----:B------:R-:W-:Y:S01]  /*46550*/  IMAD.MOV.U32 R202, RZ, RZ, R205 ;  /* 0x000000ffffca7224 */ /* 0x000fe200078e00cd */
[----:B--2---:R0:W-:Y:S02]  /*46560*/  STL [R1+0x82c], R50 ;  /* 0x00082c3201007387 */ /* 0x0041e40000100800 */
[----:B0-----:R-:W-:Y:S02]  /*46570*/  MOV R50, R49 ;  /* 0x0000003100327202 */ /* 0x001fe40000000f00 */
.L_x_32353:
[----:B0-----:R-:W-:Y:S05]  /*46580*/  BSYNC B1 ;  /* 0x0000000000017941 */ /* 0x001fea0003800000 */
.L_x_32351:
        /* <DEDUP_REMOVED lines=12> */
.L_x_32355:
[----:B0-----:R-:W2:Y:S01]  /*46650*/  LDL.LU R49, [R1+0x82c] ;  /* 0x00082c0001317983 */ /* 0x001ea20000300800 */
[----:B------:R-:W-:Y:S02]  /*46660*/  IMAD.MOV.U32 R0, RZ, RZ, R252 ;  /* 0x000000ffff007224 */ /* 0x000fe400078e00fc */
[----:B------:R-:W-:Y:S01]  /*46670*/  IMAD.MOV.U32 R205, RZ, RZ, R204 ;  /* 0x000000ffffcd7224 */ /* 0x000fe200078e00cc */
[----:B--2---:R0:W-:Y:S02]  /*46680*/  STL [R1+0x828], R49 ;  /* 0x0008283101007387 */ /* 0x0041e40000100800 */
[----:B0-----:R-:W-:Y:S02]  /*46690*/  IMAD.MOV.U32 R49, RZ, RZ, R48 ;  /* 0x000000ffff317224 */ /* 0x001fe400078e0030 */
.L_x_32356:
[----:B0-----:R-:W-:Y:S05]  /*466a0*/  BSYNC B1 ;  /* 0x0000000000017941 */ /* 0x001fea0003800000 */
.L_x_32354:
        /* <DEDUP_REMOVED lines=12> */
.L_x_32358:
[----:B0-----:R-:W2:Y:S01]  /*46770*/  LDL.LU R48, [R1+0x828] ;  /* 0x0008280001307983 */ /* 0x001ea20000300800 */
[----:B------:R-:W-:Y:S02]  /*46780*/  IMAD.MOV.U32 R252, RZ, RZ, R0 ;  /* 0x000000fffffc7224 */ /* 0x000fe400078e0000 */
[----:B------:R-:W-:Y:S01]  /*46790*/  IMAD.MOV.U32 R204, RZ, RZ, R207 ;  /* 0x000000ffffcc7224 */ /* 0x000fe200078e00cf */
[----:B--2---:R0:W-:Y:S02]  /*467a0*/  STL [R1+0x82c], R48 ;  /* 0x00082c3001007387 */ /* 0x0041e40000100800 */
[----:B0-----:R-:W-:Y:S02]  /*467b0*/  IMAD.MOV.U32 R48, RZ, RZ, R47 ;  /* 0x000000ffff307224 */ /* 0x001fe400078e002f */
.L_x_32359:
[----:B0-----:R-:W-:Y:S05]  /*467c0*/  BSYNC B1 ;  /* 0x0000000000017941 */ /* 0x001fea0003800000 */
.L_x_32357:
        /* <DEDUP_REMOVED lines=12> */
.L_x_32361:
[----:B0-----:R-:W2:Y:S01]  /*46890*/  LDL.LU R47, [R1+0x82c] ;  /* 0x00082c00012f7983 */ /* 0x001ea20000300800 */
[----:B------:R-:W-:Y:S02]  /*468a0*/  IMAD.MOV.U32 R0, RZ, RZ, R252 ;  /* 0x000000ffff007224 */ /* 0x000fe400078e00fc */
[----:B------:R-:W-:Y:S01]  /*468b0*/  IMAD.MOV.U32 R207, RZ, RZ, R206 ;  /* 0x000000ffffcf7224 */ /* 0x000fe200078e00ce */
[----:B--2---:R0:W-:Y:S02]  /*468c0*/  STL [R1+0x828], R47 ;  /* 0x0008282f01007387 */ /* 0x0041e40000100800 */
[----:B0-----:R-:W-:Y:S02]  /*468d0*/  IMAD.MOV.U32 R47, RZ, RZ, R46 ;  /* 0x000000ffff2f7224 */ /* 0x001fe400078e002e */
.L_x_32362:
[----:B0-----:R-:W-:Y:S05]  /*468e0*/  BSYNC B1 ;  /* 0x0000000000017941 */ /* 0x001fea0003800000 */
.L_x_32360:
        /* <DEDUP_REMOVED lines=12> */
.L_x_32364:
[----:B0-----:R-:W2:Y:S01]  /*469b0*/  LDL.LU R46, [R1+0x828] ;  /* 0x00082800012e7983 */ /* 0x001ea20000300800 */
[----:B------:R-:W-:Y:S02]  /*469c0*/  IMAD.MOV.U32 R252, RZ, RZ, R0 ;  /* 0x000000fffffc7224 */ /* 0x000fe400078e0000 */
[----:B------:R-:W-:Y:S01]  /*469d0*/  IMAD.MOV.U32 R206, RZ, RZ, R209 ;  /* 0x000000ffffce7224 */ /* 0x000fe200078e00d1 */
[----:B--2---:R0:W-:Y:S02]  /*469e0*/  STL [R1+0x82c], R46 ;  /* 0x00082c2e01007387 */ /* 0x0041e40000100800 */
[----:B0-----:R-:W-:Y:S02]  /*469f0*/  IMAD.MOV.U32 R46, RZ, RZ, R45 ;  /* 0x000000ffff2e7224 */ /* 0x001fe400078e002d */
.L_x_32365:
[----:B0-----:R-:W-:Y:S05]  /*46a00*/  BSYNC B1 ;  /* 0x0000000000017941 */ /* 0x001fea0003800000 */
.L_x_32363:
        /* <DEDUP_REMOVED lines=12> */
.L_x_32367:
[----:B0-----:R-:W2:Y:S01]  /*46ad0*/  LDL.LU R45, [R1+0x82c] ;  /* 0x00082c00012d7983 */ /* 0x001ea20000300800 */
[----:B------:R-:W-:Y:S01]  /*46ae0*/  MOV R0, R252 ;  /* 0x000000fc00007202 */ /* 0x000fe20000000f00 */
[----:B------:R-:W-:Y:S02]  /*46af0*/  IMAD.MOV.U32 R209, RZ, RZ, R208 ;  /* 0x000000ffffd17224 */ /* 0x000fe400078e00d0 */
[----:B--2---:R0:W-:Y:S02]  /*46b00*/  STL [R1+0x828], R45 ;  /* 0x0008282d01007387 */ /* 0x0041e40000100800 */
[----:B0-----:R-:W-:Y:S02]  /*46b10*/  IMAD.MOV.U32 R45, RZ, RZ, R44 ;  /* 0x000000ffff2d7224 */ /* 0x001fe400078e002c */
.L_x_32368:
[----:B0-----:R-:W-:Y:S05]  /*46b20*/  BSYNC B1 ;  /* 0x0000000000017941 */ /* 0x001fea0003800000 */
.L_x_32366:
        /* <DEDUP_REMOVED lines=12> */
.L_x_32370:
[----:B0-----:R-:W2:Y:S01]  /*46bf0*/  LDL.LU R44, [R1+0x828] ;  /* 0x00082800012c7983 */ /* 0x001ea20000300800 */
[----:B------:R-:W-:Y:S01]  /*46c00*/  IMAD.MOV.U32 R252, RZ, RZ, R0 ;  /* 0x000000fffffc7224 */ /* 0x000fe200078e0000 */
[----:B------:R-:W-:Y:S02]  /*46c10*/  MOV R208, R211 ;  /* 0x000000d300d07202 */ /* 0x000fe40000000f00 */
[----:B--2---:R0:W-:Y:S02]  /*46c20*/  STL [R1+0x82c], R44 ;  /* 0x00082c2c01007387 */ /* 0x0041e40000100800 */
[----:B0-----:R-:W-:Y:S02]  /*46c30*/  IMAD.MOV.U32 R44, RZ, RZ, R43 ;  /* 0x000000ffff2c7224 */ /* 0x001fe400078e002b */
.L_x_32371:
[----:B0-----:R-:W-:Y:S05]  /*46c40*/  BSYNC B1 ;  /* 0x0000000000017941 */ /* 0x001fea0003800000 */
.L_x_32369:
        /* <DEDUP_REMOVED lines=12> */
.L_x_32373:
[----:B0-----:R-:W2:Y:S01]  /*46d10*/  LDL.LU R43, [R1+0x82c] ;  /* 0x00082c00012b7983 */ /* 0x001ea20000300800 */
[----:B------:R-:W-:Y:S02]  /*46d20*/  IMAD.MOV.U32 R0, RZ, RZ, R252 ;  /* 0x000000ffff007224 */ /* 0x000fe400078e00fc */
[----:B------:R-:W-:Y:S01]  /*46d30*/  IMAD.MOV.U32 R211, RZ, RZ, R210 ;  /* 0x000000ffffd37224 */ /* 0x000fe200078e00d2 */
[----:B--2---:R0:W-:Y:S02]  /*46d40*/  STL [R1+0x828], R43 ;  /* 0x0008282b01007387 */ /* 0x0041e40000100800 */
[----:B0-----:R-:W-:Y:S02]  /*46d50*/  MOV R43, R42 ;  /* 0x0000002a002b7202 */ /* 0x001fe40000000f00 */
.L_x_32374:
[----:B0-----:R-:W-:Y:S05]  /*46d60*/  BSYNC B1 ;  /* 0x0000000000017941 */ /* 0x001fea0003800000 */
.L_x_32372:
        /* <DEDUP_REMOVED lines=12> */
.L_x_32376:
[----:B0-----:R-:W2:Y:S01]  /*46e30*/  LDL.LU R42, [R1+0x828] ;  /* 0x00082800012a7983 */ /* 0x001ea20000300800 */
[----:B------:R-:W-:Y:S02]  /*46e40*/  IMAD.MOV.U32 R252, RZ, RZ, R0 ;  /* 0x000000fffffc7224 */ /* 0x000fe400078e0000 */
[----:B------:R-:W-:Y:S01]  /*46e50*/  IMAD.MOV.U32 R210, RZ, RZ, R213 ;  /* 0x000000ffffd27224 */ /* 0x000fe200078e00d5 */
[----:B--2---:R0:W-:Y:S02]  /*46e60*/  STL [R1+0x82c], R42 ;  /* 0x00082c2a01007387 */ /* 0x0041e40000100800 */
[----:B0-----:R-:W-:Y:S02]  /*46e70*/  IMAD.MOV.U32 R42, RZ, RZ, R41 ;  /* 0x000000ffff2a7224 */ /* 0x001fe400078e0029 */
.L_x_32377:
[----:B0-----:R-:W-:Y:S05]  /*46e80*/  BSYNC B1 ;  /* 0x0000000000017941 */ /* 0x001fea0003800000 */
.L_x_32375:
        /* <DEDUP_REMOVED lines=12> */
.L_x_32379:
[----:B0-----:R-:W2:Y:S01]  /*46f50*/  LDL.LU R41, [R1+0x82c] ;  /* 0x00082c0001297983 */ /* 0x001ea20000300800 */
[----:B------:R-:W-:Y:S02]  /*46f60*/  IMAD.MOV.U32 R0, RZ, RZ, R252 ;  /* 0x000000ffff007224 */ /* 0x000fe400078e00fc */
[----:B------:R-:W-:Y:S01]  /*46f70*/  IMAD.MOV.U32 R213, RZ, RZ, R212 ;  /* 0x000000ffffd57224 */ /* 0x000fe200078e00d4 */
[----:B--2---:R0:W-:Y:S02]  /*46f80*/  STL [R1+0x828], R41 ;  /* 0x0008282901007387 */ /* 0x0041e40000100800 */
[----:B0-----:R-:W-:Y:S02]  /*46f90*/  IMAD.MOV.U32 R41, RZ, RZ, R40 ;  /* 0x000000ffff297224 */ /* 0x001fe400078e0028 */
.L_x_32380:
[----:B0-----:R-:W-:Y:S05]  /*46fa0*/  BSYNC B1 ;  /* 0x0000000000017941 */ /* 0x001fea0003800000 */
.L_x_32378:
        /* <DEDUP_REMOVED lines=12> */
.L_x_32382:
[----:B0-----:R-:W2:Y:S01]  /*47070*/  LDL.LU R40, [R1+0x828] ;  /* 0x0008280001287983 */ /* 0x001ea20000300800 */
[----:B------:R-:W-:Y:S02]  /*47080*/  IMAD.MOV.U32 R252, RZ, RZ, R0 ;  /* 0x000000fffffc7224 */ /* 0x000fe400078e0000 */
[----:B------:R-:W-:Y:S01]  /*47090*/  IMAD.MOV.U32 R212, RZ, RZ, R215 ;  /* 0x000000ffffd47224 */ /* 0x000fe200078e00d7 */
[----:B--2---:R0:W-:Y:S02]  /*470a0*/  STL [R1+0x82c], R40 ;  /* 0x00082c2801007387 */ /* 0x0041e40000100800 */
[----:B0-----:R-:W-:Y:S02]  /*470b0*/  IMAD.MOV.U32 R40, RZ, RZ, R39 ;  /* 0x000000ffff287224 */ /* 0x001fe400078e0027 */
.L_x_32383:
[----:B0-----:R-:W-:Y:S05]  /*470c0*/  BSYNC B1 ;  /* 0x0000000000017941 */ /* 0x001fea0003800000 */
.L_x_32381:
        /* <DEDUP_REMOVED lines=12> */
.L_x_32385:
[----:B0-----:R-:W2:Y:S01]  /*47190*/  LDL.LU R39, [R1+0x82c] ;  /* 0x00082c0001277983 */ /* 0x001ea20000300800 */
[----:B------:R-:W-:Y:S02]  /*471a0*/  IMAD.MOV.U32 R0, RZ, RZ, R252 ;  /* 0x000000ffff007224 */ /* 0x000fe400078e00fc */
[----:B------:R-:W-:Y:S01]  /*471b0*/  IMAD.MOV.U32 R215, RZ, RZ, R214 ;  /* 0x000000ffffd77224 */ /* 0x000fe200078e00d6 */
[----:B--2---:R0:W-:Y:S02]  /*471c0*/  STL [R1+0x828], R39 ;  /* 0x0008282701007387 */ /* 0x0041e40000100800 */
[----:B0-----:R-:W-:Y:S02]  /*471d0*/  IMAD.MOV.U32 R39, RZ, RZ, R38 ;  /* 0x000000ffff277224 */ /* 0x001fe400078e0026 */
.L_x_32386:
[----:B0-----:R-:W-:Y:S05]  /*471e0*/  BSYNC B1 ;  /* 0x0000000000017941 */ /* 0x001fea0003800000 */
.L_x_32384:
        /* <DEDUP_REMOVED lines=12> */
.L_x_32388:
[----:B0-----:R-:W2:Y:S01]  /*472b0*/  LDL.LU R38, [R1+0x828] ;  /* 0x0008280001267983 */ /* 0x001ea20000300800 */
[----:B------:R-:W-:Y:S01]  /*472c0*/  MOV R252, R0 ;  /* 0x0000000000fc7202 */ /* 0x000fe20000000f00 */
[----:B------:R-:W-:Y:S02]  /*472d0*/  IMAD.MOV.U32 R214, RZ, RZ, R217 ;  /* 0x000000ffffd67224 */ /* 0x000fe400078e00d9 */
[----:B--2---:R0:W-:Y:S02]  /*472e0*/  STL [R1+0x82c], R38 ;  /* 0x00082c2601007387 */ /* 0x0041e40000100800 */
[----:B0-----:R-:W-:Y:S02]  /*472f0*/  IMAD.MOV.U32 R38, RZ, RZ, R37 ;  /* 0x000000ffff267224 */ /* 0x001fe400078e0025 */
.L_x_32389:
[----:B0-----:R-:W-:Y:S05]  /*47300*/  BSYNC B1 ;  /* 0x0000000000017941 */ /* 0x001fea0003800000 */
.L_x_32387:
        /* <DEDUP_REMOVED lines=12> */
.L_x_32391:
[----:B0-----:R-:W2:Y:S01]  /*473d0*/  LDL.LU R37, [R1+0x82c] ;  /* 0x00082c0001257983 */ /* 0x001ea20000300800 */
[----:B------:R-:W-:Y:S01]  /*473e0*/  IMAD.MOV.U32 R0, RZ, RZ, R252 ;  /* 0x000000ffff007224 */ /* 0x000fe200078e00fc */
[----:B------:R-:W-:Y:S02]  /*473f0*/  MOV R217, R216 ;  /* 0x000000d800d97202 */ /* 0x000fe40000000f00 */
[----:B--2---:R0:W-:Y:S02]  /*47400*/  STL [R1+0x828], R37 ;  /* 0x0008282501007387 */ /* 0x0041e40000100800 */
[----:B0-----:R-:W-:Y:S02]  /*47410*/  IMAD.MOV.U32 R37, RZ, RZ, R36 ;  /* 0x000000ffff257224 */ /* 0x001fe400078e0024 */
.L_x_32392:
[----:B0-----:R-:W-:Y:S05]  /*47420*/  BSYNC B1 ;  /* 0x0000000000017941 */ /* 0x001fea0003800000 */
.L_x_32390:
        /* <DEDUP_REMOVED lines=12> */
.L_x_32394:
[----:B0-----:R-:W2:Y:S01]  /*474f0*/  LDL.LU R36, [R1+0x828] ;  /* 0x0008280001247983 */ /* 0x001ea20000300800 */
[----:B------:R-:W-:Y:S02]  /*47500*/  IMAD.MOV.U32 R252, RZ, RZ, R0 ;  /* 0x000000fffffc7224 */ /* 0x000fe400078e0000 */
[----:B------:R-:W-:Y:S01]  /*47510*/  IMAD.MOV.U32 R216, RZ, RZ, R219 ;  /* 0x000000ffffd87224 */ /* 0x000fe200078e00db */
[----:B--2---:R0:W-:Y:S02]  /*47520*/  STL [R1+0x82c], R36 ;  /* 0x00082c2401007387 */ /* 0x0041e40000100800 */
[----:B0-----:R-:W-:Y:S02]  /*47530*/  MOV R36, R35 ;  /* 0x0000002300247202 */ /* 0x001fe40000000f00 */
.L_x_32395:
[----:B0-----:R-:W-:Y:S05]  /*47540*/  BSYNC B1 ;  /* 0x0000000000017941 */ /* 0x001fea0003800000 */
.L_x_32393:
        /* <DEDUP_REMOVED lines=12> */
.L_x_32397:
[----:B0-----:R-:W2:Y:S01]  /*47610*/  LDL.LU R35, [R1+0x82c] ;  /* 0x00082c0001237983 */ /* 0x001ea20000300800 */
[----:B------:R-:W-:Y:S02]  /*47620*/  IMAD.MOV.U32 R0, RZ, RZ, R252 ;  /* 0x000000ffff007224 */ /* 0x000fe400078e00fc */
[----:B------:R-:W-:Y:S01]  /*47630*/  IMAD.MOV.U32 R219, RZ, RZ, R218 ;  /* 0x000000ffffdb7224 */ /* 0x000fe200078e00da */
[----:B--2---:R0:W-:Y:S02]  /*47640*/  STL [R1+0x828], R35 ;  /* 0x0008282301007387 */ /* 0x0041e40000100800 */
[----:B0-----:R-:W-:Y:S02]  /*47650*/  IMAD.MOV.U32 R35, RZ, RZ, R34 ;  /* 0x000000ffff237224 */ /* 0x001fe400078e0022 */
.L_x_32398:
[----:B0-----:R-:W-:Y:S05]  /*47660*/  BSYNC B1 ;  /* 0x0000000000017941 */ /* 0x001fea0003800000 */
.L_x_32396:
        /* <DEDUP_REMOVED lines=12> */
.L_x_32400:
[----:B0-----:R-:W2:Y:S01]  /*47730*/  LDL.LU R34, [R1+0x828] ;  /* 0x0008280001227983 */ /* 0x001ea20000300800 */
[----:B------:R-:W-:Y:S02]  /*47740*/  IMAD.MOV.U32 R252, RZ, RZ, R0 ;  /* 0x000000fffffc7224 */ /* 0x000fe400078e0000 */
[----:B------:R-:W-:Y:S01]  /*47750*/  IMAD.MOV.U32 R218, RZ, RZ, R221 ;  /* 0x000000ffffda7224 */ /* 0x000fe200078e00dd */
[----:B--2---:R0:W-:Y:S02]  /*47760*/  STL [R1+0x82c], R34 ;  /* 0x00082c2201007387 */ /* 0x0041e40000100800 */
[----:B0-----:R-:W-:Y:S02]  /*47770*/  IMAD.MOV.U32 R34, RZ, RZ, R33 ;  /* 0x000000ffff227224 */ /* 0x001fe400078e0021 */
.L_x_32401:
[----:B0-----:R-:W-:Y:S05]  /*47780*/  BSYNC B1 ;  /* 0x0000000000017941 */ /* 0x001fea0003800000 */
.L_x_32399:
        /* <DEDUP_REMOVED lines=12> */
.L_x_32403:
[----:B0-----:R-:W2:Y:S01]  /*47850*/  LDL.LU R33, [R1+0x82c] ;  /* 0x00082c0001217983 */ /* 0x001ea20000300800 */
[----:B------:R-:W-:Y:S02]  /*47860*/  IMAD.MOV.U32 R0, RZ, RZ, R252 ;  /* 0x000000ffff007224 */ /* 0x000fe400078e00fc */
[----:B------:R-:W-:Y:S01]  /*47870*/  IMAD.MOV.U32 R221, RZ, RZ, R220 ;  /* 0x000000ffffdd7224 */ /* 0x000fe200078e00dc */
[----:B--2---:R0:W-:Y:S02]  /*47880*/  STL [R1+0x828], R33 ;  /* 0x0008282101007387 */ /* 0x0041e40000100800 */
[----:B0-----:R-:W-:Y:S02]  /*47890*/  IMAD.MOV.U32 R33, RZ, RZ, R32 ;  /* 0x000000ffff217224 */ /* 0x001fe400078e0020 */
.L_x_32404:
[----:B0-----:R-:W-:Y:S05]  /*478a0*/  BSYNC B1 ;  /* 0x0000000000017941 */ /* 0x001fea0003800000 */
.L_x_32402:
        /* <DEDUP_REMOVED lines=12> */
.L_x_32406:
[----:B0-----:R-:W2:Y:S01]  /*47970*/  LDL.LU R32, [R1+0x828] ;  /* 0x0008280001207983 */ /* 0x001ea20000300800 */
[----:B------:R-:W-:Y:S02]  /*47980*/  IMAD.MOV.U32 R252, RZ, RZ, R0 ;  /* 0x000000fffffc7224 */ /* 0x000fe400078e0000 */
[----:B------:R-:W-:Y:S01]  /*47990*/  IMAD.MOV.U32 R220, RZ, RZ, R223 ;  /* 0x000000ffffdc7224 */ /* 0x000fe200078e00df */
[----:B--2---:R0:W-:Y:S02]  /*479a0*/  STL [R1+0x82c], R32 ;  /* 0x00082c2001007387 */ /* 0x0041e40000100800 */
[----:B0-----:R-:W-:Y:S02]  /*479b0*/  IMAD.MOV.U32 R32, RZ, RZ, R31 ;  /* 0x000000ffff207224 */ /* 0x001fe400078e001f */
.L_x_32407:
[----:B0-----:R-:W-:Y:S05]  /*479c0*/  BSYNC B1 ;  /* 0x0000000000017941 */ /* 0x001fea0003800000 */
.L_x_32405:
        /* <DEDUP_REMOVED lines=12> */
.L_x_32409:
[----:B0-----:R-:W2:Y:S01]  /*47a90*/  LDL.LU R31, [R1+0x82c] ;  /* 0x00082c00011f7983 */ /* 0x001ea20000300800 */
[----:B------:R-:W-:Y:S01]  /*47aa0*/  MOV R0, R252 ;  /* 0x000000fc00007202 */ /* 0x000fe20000000f00 */
[----:B------:R-:W-:Y:S02]  /*47ab0*/  IMAD.MOV.U32 R223, RZ, RZ, R222 ;  /* 0x000000ffffdf7224 */ /* 0x000fe400078e00de */
[----:B--2---:R0:W-:Y:S02]  /*47ac0*/  STL [R1+0x828], R31 ;  /* 0x0008281f01007387 */ /* 0x0041e40000100800 */
[----:B0-----:R-:W-:Y:S02]  /*47ad0*/  IMAD.MOV.U32 R31, RZ, RZ, R30 ;  /* 0x000000ffff1f7224 */ /* 0x001fe400078e001e */
.L_x_32410:
[----:B0-----:R-:W-:Y:S05]  /*47ae0*/  BSYNC B1 ;  /* 0x0000000000017941 */ /* 0x001fea0003800000 */
.L_x_32408:
        /* <DEDUP_REMOVED lines=12> */
.L_x_32412:
[----:B0-----:R-:W2:Y:S01]  /*47bb0*/  LDL.LU R30, [R1+0x828] ;  /* 0x00082800011e7983 */ /* 0x001ea20000300800 */
[----:B------:R-:W-:Y:S01]  /*47bc0*/  IMAD.MOV.U32 R252, RZ, RZ, R0 ;  /* 0x000000fffffc7224 */ /* 0x000fe200078e0000 */
[----:B------:R-:W-:Y:S02]  /*47bd0*/  MOV R222, R225 ;  /* 0x000000e100de7202 */ /* 0x000fe40000000f00 */
[----:B--2---:R0:W-:Y:S02]  /*47be0*/  STL [R1+0x82c], R30 ;  /* 0x00082c1e01007387 */ /* 0x0041e40000100800 */
[----:B0-----:R-:W-:Y:S02]  /*47bf0*/  IMAD.MOV.U32 R30, RZ, RZ, R29 ;  /* 0x000000ffff1e7224 */ /* 0x001fe400078e001d */
.L_x_32413:
[----:B0-----:R-:W-:Y:S05]  /*47c00*/  BSYNC B1 ;  /* 0x0000000000017941 */ /* 0x001fea0003800000 */
.L_x_32411:
        /* <DEDUP_REMOVED lines=12> */
.L_x_32415:
[----:B0-----:R-:W2:Y:S01]  /*47cd0*/  LDL.LU R29, [R1+0x82c] ;  /* 0x00082c00011d7983 */ /* 0x001ea20000300800 */
[----:B------:R-:W-:Y:S02]  /*47ce0*/  IMAD.MOV.U32 R0, RZ, RZ, R252 ;  /* 0x000000ffff007224 */ /* 0x000fe400078e00fc */
[----:B------:R-:W-:Y:S01]  /*47cf0*/  IMAD.MOV.U32 R225, RZ, RZ, R224 ;  /* 0x000000ffffe17224 */ /* 0x000fe200078e00e0 */
[----:B--2---:R0:W-:Y:S02]  /*47d00*/  STL [R1+0x828], R29 ;  /* 0x0008281d01007387 */ /* 0x0041e40000100800 */
[----:B0-----:R-:W-:Y:S02]  /*47d10*/  MOV R29, R28 ;  /* 0x0000001c001d7202 */ /* 0x001fe40000000f00 */
.L_x_32416:
[----:B0-----:R-:W-:Y:S05]  /*47d20*/  BSYNC B1 ;  /* 0x0000000000017941 */ /* 0x001fea0003800000 */
.L_x_32414:
        /* <DEDUP_REMOVED lines=12> */
.L_x_32418:
[----:B0-----:R-:W2:Y:S01]  /*47df0*/  LDL.LU R28, [R1+0x828] ;  /* 0x00082800011c7983 */ /* 0x001ea20000300800 */
[----:B------:R-:W-:Y:S02]  /*47e00*/  IMAD.MOV.U32 R252, RZ, RZ, R0 ;  /* 0x000000fffffc7224 */ /* 0x000fe400078e0000 */
[----:B------:R-:W-:Y:S01]  /*47e10*/  IMAD.MOV.U32 R224, RZ, RZ, R227 ;  /* 0x000000ffffe07224 */ /* 0x000fe200078e00e3 */
[----:B--2---:R0:W-:Y:S02]  /*47e20*/  STL [R1+0x82c], R28 ;  /* 0x00082c1c01007387 */ /* 0x0041e40000100800 */
[----:B0-----:R-:W-:Y:S02]  /*47e30*/  IMAD.MOV.U32 R28, RZ, RZ, R27 ;  /* 0x000000ffff1c7224 */ /* 0x001fe400078e001b */
.L_x_32419:
[----:B0-----:R-:W-:Y:S05]  /*47e40*/  BSYNC B1 ;  /* 0x0000000000017941 */ /* 0x001fea0003800000 */
.L_x_32417:
        /* <DEDUP_REMOVED lines=12> */
.L_x_32421:
[----:B0-----:R-:W2:Y:S01]  /*47f10*/  LDL.LU R27, [R1+0x82c] ;  /* 0x00082c00011b7983 */ /* 0x001ea20000300800 */
[----:B------:R-:W-:Y:S02]  /*47f20*/  IMAD.MOV.U32 R0, RZ, RZ, R252 ;  /* 0x000000ffff007224 */ /* 0x000fe400078e00fc */
[----:B------:R-:W-:Y:S01]  /*47f30*/  IMAD.MOV.U32 R227, RZ, RZ, R226 ;  /* 0x000000ffffe37224 */ /* 0x000fe200078e00e2 */
[----:B--2---:R0:W-:Y:S02]  /*47f40*/  STL [R1+0x828], R27 ;  /* 0x0008281b01007387 */ /* 0x0041e40000100800 */
[----:B0-----:R-:W-:Y:S02]  /*47f50*/  IMAD.MOV.U32 R27, RZ, RZ, R26 ;  /* 0x000000ffff1b7224 */ /* 0x001fe400078e001a */
.L_x_32422:
[----:B0-----:R-:W-:Y:S05]  /*47f60*/  BSYNC B1 ;  /* 0x0000000000017941 */ /* 0x001fea0003800000 */
.L_x_32420:
        /* <DEDUP_REMOVED lines=12> */
.L_x_32424:
[----:B0-----:R-:W2:Y:S01]  /*48030*/  LDL.LU R26, [R1+0x828] ;  /* 0x00082800011a7983 */ /* 0x001ea20000300800 */
[----:B------:R-:W-:Y:S02]  /*48040*/  IMAD.MOV.U32 R252, RZ, RZ, R0 ;  /* 0x000000fffffc7224 */ /* 0x000fe400078e0000 */
[----:B------:R-:W-:Y:S01]  /*48050*/  IMAD.MOV.U32 R226, RZ, RZ, R229 ;  /* 0x000000ffffe27224 */ /* 0x000fe200078e00e5 */
[----:B--2---:R0:W-:Y:S02]  /*48060*/  STL [R1+0x82c], R26 ;  /* 0x00082c1a01007387 */ /* 0x0041e40000100800 */
[----:B0-----:R-:W-:Y:S02]  /*48070*/  IMAD.MOV.U32 R26, RZ, RZ, R25 ;  /* 0x000000ffff1a7224 */ /* 0x001fe400078e0019 */
.L_x_32425:
[----:B0-----:R-:W-:Y:S05]  /*48080*/  BSYNC B1 ;  /* 0x0000000000017941 */ /* 0x001fea0003800000 */
.L_x_32423:
        /* <DEDUP_REMOVED lines=12> */
.L_x_32427:
[----:B0-----:R-:W2:Y:S01]  /*48150*/  LDL.LU R25, [R1+0x82c] ;  /* 0x00082c0001197983 */ /* 0x001ea20000300800 */
[----:B------:R-:W-:Y:S02]  /*48160*/  IMAD.MOV.U32 R0, RZ, RZ, R252 ;  /* 0x000000ffff007224 */ /* 0x000fe400078e00fc */
[----:B------:R-:W-:Y:S01]  /*48170*/  IMAD.MOV.U32 R229, RZ, RZ, R228 ;  /* 0x000000ffffe57224 */ /* 0x000fe200078e00e4 */
[----:B--2---:R0:W-:Y:S02]  /*48180*/  STL [R1+0x828], R25 ;  /* 0x0008281901007387 */ /* 0x0041e40000100800 */
[----:B0-----:R-:W-:Y:S02]  /*48190*/  IMAD.MOV.U32 R25, RZ, RZ, R24 ;  /* 0x000000ffff197224 */ /* 0x001fe400078e0018 */
.L_x_32428:
[----:B0-----:R-:W-:Y:S05]  /*481a0*/  BSYNC B1 ;  /* 0x0000000000017941 */ /* 0x001fea0003800000 */
.L_x_32426:
        /* <DEDUP_REMOVED lines=12> */
.L_x_32430:
[----:B0-----:R-:W2:Y:S01]  /*48270*/  LDL.LU R24, [R1+0x828] ;  /* 0x0008280001187983 */ /* 0x001ea20000300800 */
[----:B------:R-:W-:Y:S01]  /*48280*/  MOV R252, R0 ;  /* 0x0000000000fc7202 */ /* 0x000fe20000000f00 */
[----:B------:R-:W-:Y:S02]  /*48290*/  IMAD.MOV.U32 R228, RZ, RZ, R231 ;  /* 0x000000ffffe47224 */ /* 0x000fe400078e00e7 */
[----:B--2---:R0:W-:Y:S02]  /*482a0*/  STL [R1+0x82c], R24 ;  /* 0x00082c1801007387 */ /* 0x0041e40000100800 */
[----:B0-----:R-:W-:Y:S02]  /*482b0*/  IMAD.MOV.U32 R24, RZ, RZ, R23 ;  /* 0x000000ffff187224 */ /* 0x001fe400078e0017 */
.L_x_32431:
[----:B0-----:R-:W-:Y:S05]  /*482c0*/  BSYNC B1 ;  /* 0x0000000000017941 */ /* 0x001fea0003800000 */
.L_x_32429:
        /* <DEDUP_REMOVED lines=12> */
.L_x_32433:
[----:B0-----:R-:W2:Y:S01]  /*48390*/  LDL.LU R23, [R1+0x82c] ;  /* 0x00082c0001177983 */ /* 0x001ea20000300800 */
[----:B------:R-:W-:Y:S01]  /*483a0*/  IMAD.MOV.U32 R0, RZ, RZ, R252 ;  /* 0x000000ffff007224 */ /* 0x000fe200078e00fc */
[----:B------:R-:W-:Y:S02]  /*483b0*/  MOV R231, R230 ;  /* 0x000000e600e77202 */ /* 0x000fe40000000f00 */
[----:B--2---:R0:W-:Y:S02]  /*483c0*/  STL [R1+0x828], R23 ;  /* 0x0008281701007387 */ /* 0x0041e40000100800 */
[----:B0-----:R-:W-:Y:S02]  /*483d0*/  IMAD.MOV.U32 R23, RZ, RZ, R22 ;  /* 0x000000ffff177224 */ /* 0x001fe400078e0016 */
.L_x_32434:
[----:B0-----:R-:W-:Y:S05]  /*483e0*/  BSYNC B1 ;  /* 0x0000000000017941 */ /* 0x001fea0003800000 */
.L_x_32432:
        /* <DEDUP_REMOVED lines=12> */
.L_x_32436:
[----:B0-----:R-:W2:Y:S01]  /*484b0*/  LDL.LU R22, [R1+0x828] ;  /* 0x0008280001167983 */ /* 0x001ea20000300800 */
[----:B------:R-:W-:Y:S02]  /*484c0*/  IMAD.MOV.U32 R252, RZ, RZ, R0 ;  /* 0x000000fffffc7224 */ /* 0x000fe400078e0000 */
[----:B------:R-:W-:Y:S01]  /*484d0*/  IMAD.MOV.U32 R230, RZ, RZ, R233 ;  /* 0x000000ffffe67224 */ /* 0x000fe200078e00e9 */
[----:B--2---:R0:W-:Y:S02]  /*484e0*/  STL [R1+0x82c], R22 ;  /* 0x00082c1601007387 */ /* 0x0041e40000100800 */
[----:B0-----:R-:W-:Y:S02]  /*484f0*/  MOV R22, R21 ;  /* 0x0000001500167202 */ /* 0x001fe40000000f00 */
.L_x_32437:
[----:B0-----:R-:W-:Y:S05]  /*48500*/  BSYNC B1 ;  /* 0x0000000000017941 */ /* 0x001fea0003800000 */
.L_x_32435:
        /* <DEDUP_REMOVED lines=12> */
.L_x_32439:
[----:B0-----:R-:W2:Y:S01]  /*485d0*/  LDL.LU R21, [R1+0x82c] ;  /* 0x00082c0001157983 */ /* 0x001ea20000300800 */
[----:B------:R-:W-:Y:S02]  /*485e0*/  IMAD.MOV.U32 R0, RZ, RZ, R252 ;  /* 0x000000ffff007224 */ /* 0x000fe400078e00fc */
[----:B------:R-:W-:Y:S01]  /*485f0*/  IMAD.MOV.U32 R233, RZ, RZ, R232 ;  /* 0x000000ffffe97224 */ /* 0x000fe200078e00e8 */
[----:B--2---:R0:W-:Y:S02]  /*48600*/  STL [R1+0x828], R21 ;  /* 0x0008281501007387 */ /* 0x0041e40000100800 */
[----:B0-----:R-:W-:Y:S02]  /*48610*/  IMAD.MOV.U32 R21, RZ, RZ, R20 ;  /* 0x000000ffff157224 */ /* 0x001fe400078e0014 */
.L_x_32440:
[----:B0-----:R-:W-:Y:S05]  /*48620*/  BSYNC B1 ;  /* 0x0000000000017941 */ /* 0x001fea0003800000 */
.L_x_32438:
        /* <DEDUP_REMOVED lines=12> */
.L_x_32442:
[----:B0-----:R-:W2:Y:S01]  /*486f0*/  LDL.LU R20, [R1+0x828] ;  /* 0x0008280001147983 */ /* 0x001ea20000300800 */
[----:B------:R-:W-:Y:S02]  /*48700*/  IMAD.MOV.U32 R252, RZ, RZ, R0 ;  /* 0x000000fffffc7224 */ /* 0x000fe400078e0000 */
[----:B------:R-:W-:Y:S01]  /*48710*/  IMAD.MOV.U32 R232, RZ, RZ, R235 ;  /* 0x000000ffffe87224 */ /* 0x000fe200078e00eb */
[----:B--2---:R0:W-:Y:S02]  /*48720*/  STL [R1+0x82c], R20 ;  /* 0x00082c1401007387 */ /* 0x0041e40000100800 */
[----:B0-----:R-:W-:Y:S02]  /*48730*/  IMAD.MOV.U32 R20, RZ, RZ, R19 ;  /* 0x000000ffff147224 */ /* 0x001fe400078e0013 */
.L_x_32443:
[----:B0-----:R-:W-:Y:S05]  /*48740*/  BSYNC B1 ;  /* 0x0000000000017941 */ /* 0x001fea0003800000 */
.L_x_32441:
        /* <DEDUP_REMOVED lines=12> */
.L_x_32445:
[----:B0-----:R-:W2:Y:S01]  /*48810*/  LDL.LU R19, [R1+0x82c] ;  /* 0x00082c0001137983 */ /* 0x001ea20000300800 */
[----:B------:R-:W-:Y:S02]  /*48820*/  IMAD.MOV.U32 R0, RZ, RZ, R252 ;  /* 0x000000ffff007224 */ /* 0x000fe400078e00fc */
[----:B------:R-:W-:Y:S01]  /*48830*/  IMAD.MOV.U32 R235, RZ, RZ, R234 ;  /* 0x000000ffffeb7224 */ /* 0x000fe200078e00ea */
[----:B--2---:R0:W-:Y:S02]  /*48840*/  STL [R1+0x828], R19 ;  /* 0x0008281301007387 */ /* 0x0041e40000100800 */
[----:B0-----:R-:W-:Y:S02]  /*48850*/  IMAD.MOV.U32 R19, RZ, RZ, R18 ;  /* 0x000000ffff137224 */ /* 0x001fe400078e0012 */
.L_x_32446:
[----:B0-----:R-:W-:Y:S05]  /*48860*/  BSYNC B1 ;  /* 0x0000000000017941 */ /* 0x001fea0003800000 */
.L_x_32444:
        /* <DEDUP_REMOVED lines=12> */
.L_x_32448:
[----:B0-----:R-:W2:Y:S01]  /*48930*/  LDL.LU R18, [R1+0x828] ;  /* 0x0008280001127983 */ /* 0x001ea20000300800 */
[----:B------:R-:W-:Y:S02]  /*48940*/  IMAD.MOV.U32 R252, RZ, RZ, R0 ;  /* 0x000000fffffc7224 */ /* 0x000fe400078e0000 */
[----:B------:R-:W-:Y:S01]  /*48950*/  IMAD.MOV.U32 R234, RZ, RZ, R237 ;  /* 0x000000ffffea7224 */ /* 0x000fe200078e00ed */
[----:B--2---:R0:W-:Y:S02]  /*48960*/  STL [R1+0x82c], R18 ;  /* 0x00082c1201007387 */ /* 0x0041e40000100800 */
[----:B0-----:R-:W-:Y:S02]  /*48970*/  IMAD.MOV.U32 R18, RZ, RZ, R17 ;  /* 0x000000ffff127224 */ /* 0x001fe400078e0011 */
.L_x_32449:
[----:B0-----:R-:W-:Y:S05]  /*48980*/  BSYNC B1 ;  /* 0x0000000000017941 */ /* 0x001fea0003800000 */
.L_x_32447:
        /* <DEDUP_REMOVED lines=12> */
.L_x_32451:
[----:B0-----:R-:W2:Y:S01]  /*48a50*/  LDL.LU R17, [R1+0x82c] ;  /* 0x00082c0001117983 */ /* 0x001ea20000300800 */
[----:B------:R-:W-:Y:S01]  /*48a60*/  MOV R0, R252 ;  /* 0x000000fc00007202 */ /* 0x000fe20000000f00 */
[----:B------:R-:W-:Y:S02]  /*48a70*/  IMAD.MOV.U32 R237, RZ, RZ, R236 ;  /* 0x000000ffffed7224 */ /* 0x000fe400078e00ec */
[----:B--2---:R0:W-:Y:S02]  /*48a80*/  STL [R1+0x828], R17 ;  /* 0x0008281101007387 */ /* 0x0041e40000100800 */
[----:B0-----:R-:W-:Y:S02]  /*48a90*/  IMAD.MOV.U32 R17, RZ, RZ, R16 ;  /* 0x000000ffff117224 */ /* 0x001fe400078e0010 */
.L_x_32452:
[----:B0-----:R-:W-:Y:S05]  /*48aa0*/  BSYNC B1 ;  /* 0x0000000000017941 */ /* 0x001fea0003800000 */
.L_x_32450:
        /* <DEDUP_REMOVED lines=12> */
.L_x_32454:
[----:B0-----:R-:W2:Y:S01]  /*48b70*/  LDL.LU R16, [R1+0x828] ;  /* 0x0008280001107983 */ /* 0x001ea20000300800 */
[----:B------:R-:W-:Y:S01]  /*48b80*/  IMAD.MOV.U32 R252, RZ, RZ, R0 ;  /* 0x000000fffffc7224 */ /* 0x000fe200078e0000 */
[----:B------:R-:W-:Y:S02]  /*48b90*/  MOV R236, R239 ;  /* 0x000000ef00ec7202 */ /* 0x000fe40000000f00 */
[----:B--2---:R0:W-:Y:S02]  /*48ba0*/  STL [R1+0x82c], R16 ;  /* 0x00082c1001007387 */ /* 0x0041e40000100800 */
[----:B0-----:R-:W-:Y:S02]  /*48bb0*/  IMAD.MOV.U32 R16, RZ, RZ, R15 ;  /* 0x000000ffff107224 */ /* 0x001fe400078e000f */
.L_x_32455:
[----:B0-----:R-:W-:Y:S05]  /*48bc0*/  BSYNC B1 ;  /* 0x0000000000017941 */ /* 0x001fea0003800000 */
.L_x_32453:
        /* <DEDUP_REMOVED lines=12> */
.L_x_32457:
[----:B0-----:R-:W2:Y:S01]  /*48c90*/  LDL.LU R15, [R1+0x82c] ;  /* 0x00082c00010f7983 */ /* 0x001ea20000300800 */
[----:B------:R-:W-:Y:S02]  /*48ca0*/  IMAD.MOV.U32 R0, RZ, RZ, R252 ;  /* 0x000000ffff007224 */ /* 0x000fe400078e00fc */
[----:B------:R-:W-:Y:S01]  /*48cb0*/  IMAD.MOV.U32 R239, RZ, RZ, R238 ;  /* 0x000000ffffef7224 */ /* 0x000fe200078e00ee */
[----:B--2---:R0:W-:Y:S02]  /*48cc0*/  STL [R1+0x828], R15 ;  /* 0x0008280f01007387 */ /* 0x0041e40000100800 */
[----:B0-----:R-:W-:Y:S02]  /*48cd0*/  MOV R15, R14 ;  /* 0x0000000e000f7202 */ /* 0x001fe40000000f00 */
.L_x_32458:
[----:B0-----:R-:W-:Y:S05]  /*48ce0*/  BSYNC B1 ;  /* 0x0000000000017941 */ /* 0x001fea0003800000 */
.L_x_32456:
        /* <DEDUP_REMOVED lines=12> */
.L_x_32460:
[----:B0-----:R-:W2:Y:S01]  /*48db0*/  LDL.LU R14, [R1+0x828] ;  /* 0x00082800010e7983 */ /* 0x001ea20000300800 */
[----:B------:R-:W-:Y:S02]  /*48dc0*/  IMAD.MOV.U32 R252, RZ, RZ, R0 ;  /* 0x000000fffffc7224 */ /* 0x000fe400078e0000 */
[----:B------:R-:W-:Y:S01]  /*48dd0*/  IMAD.MOV.U32 R238, RZ, RZ, R241 ;  /* 0x000000ffffee7224 */ /* 0x000fe200078e00f1 */
[----:B--2---:R0:W-:Y:S02]  /*48de0*/  STL [R1+0x82c], R14 ;  /* 0x00082c0e01007387 */ /* 0x0041e40000100800 */
[----:B0-----:R-:W-:Y:S02]  /*48df0*/  IMAD.MOV.U32 R14, RZ, RZ, R13 ;  /* 0x000000ffff0e7224 */ /* 0x001fe400078e000d */
.L_x_32461:
[----:B0-----:R-:W-:Y:S05]  /*48e00*/  BSYNC B1 ;  /* 0x0000000000017941 */ /* 0x001fea0003800000 */
.L_x_32459:
        /* <DEDUP_REMOVED lines=12> */
.L_x_32463:
[----:B0-----:R-:W2:Y:S01]  /*48ed0*/  LDL.LU R13, [R1+0x82c] ;  /* 0x00082c00010d7983 */ /* 0x001ea20000300800 */
[----:B------:R-:W-:Y:S02]  /*48ee0*/  IMAD.MOV.U32 R0, RZ, RZ, R252 ;  /* 0x000000ffff007224 */ /* 0x000fe400078e00fc */
[----:B------:R-:W-:Y:S01]  /*48ef0*/  IMAD.MOV.U32 R241, RZ, RZ, R240 ;  /* 0x000000fffff17224 */ /* 0x000fe200078e00f0 */
[----:B--2---:R0:W-:Y:S02]  /*48f00*/  STL [R1+0x828], R13 ;  /* 0x0008280d01007387 */ /* 0x0041e40000100800 */
[----:B0-----:R-:W-:Y:S02]  /*48f10*/  IMAD.MOV.U32 R13, RZ, RZ, R12 ;  /* 0x000000ffff0d7224 */ /* 0x001fe400078e000c */
.L_x_32464:
[----:B0-----:R-:W-:Y:S05]  /*48f20*/  BSYNC B1 ;  /* 0x0000000000017941 */ /* 0x001fea0003800000 */
.L_x_32462:
        /* <DEDUP_REMOVED lines=12> */
.L_x_32466:
[----:B0-----:R-:W2:Y:S01]  /*48ff0*/  LDL.LU R12, [R1+0x828] ;  /* 0x00082800010c7983 */ /* 0x001ea20000300800 */
[----:B------:R-:W-:Y:S02]  /*49000*/  IMAD.MOV.U32 R252, RZ, RZ, R0 ;  /* 0x000000fffffc7224 */ /* 0x000fe400078e0000 */
[----:B------:R-:W-:Y:S01]  /*49010*/  IMAD.MOV.U32 R240, RZ, RZ, R243 ;  /* 0x000000fffff07224 */ /* 0x000fe200078e00f3 */
[----:B--2---:R0:W-:Y:S02]  /*49020*/  STL [R1+0x82c], R12 ;  /* 0x00082c0c01007387 */ /* 0x0041e40000100800 */
[----:B0-----:R-:W-:Y:S02]  /*49030*/  IMAD.MOV.U32 R12, RZ, RZ, R11 ;  /* 0x000000ffff0c7224 */ /* 0x001fe400078e000b */
.L_x_32467:
[----:B0-----:R-:W-:Y:S05]  /*49040*/  BSYNC B1 ;  /* 0x0000000000017941 */ /* 0x001fea0003800000 */
.L_x_32465:
        /* <DEDUP_REMOVED lines=12> */
.L_x_32469:
[----:B0-----:R-:W2:Y:S01]  /*49110*/  LDL.LU R11, [R1+0x82c] ;  /* 0x00082c00010b7983 */ /* 0x001ea20000300800 */
[----:B------:R-:W-:Y:S02]  /*49120*/  IMAD.MOV.U32 R0, RZ, RZ, R252 ;  /* 0x000000ffff007224 */ /* 0x000fe400078e00fc */
[----:B------:R-:W-:Y:S01]  /*49130*/  IMAD.MOV.U32 R243, RZ, RZ, R242 ;  /* 0x000000fffff37224 */ /* 0x000fe200078e00f2 */
[----:B--2---:R0:W-:Y:S02]  /*49140*/  STL [R1+0x828], R11 ;  /* 0x0008280b01007387 */ /* 0x0041e40000100800 */
[----:B0-----:R-:W-:Y:S02]  /*49150*/  IMAD.MOV.U32 R11, RZ, RZ, R10 ;  /* 0x000000ffff0b7224 */ /* 0x001fe400078e000a */
.L_x_32470:
[----:B0-----:R-:W-:Y:S05]  /*49160*/  BSYNC B1 ;  /* 0x0000000000017941 */ /* 0x001fea0003800000 */
.L_x_32468:
        /* <DEDUP_REMOVED lines=12> */
.L_x_32472:
[----:B0-----:R-:W2:Y:S01]  /*49230*/  LDL.LU R10, [R1+0x828] ;  /* 0x00082800010a7983 */ /* 0x001ea20000300800 */
[----:B------:R-:W-:Y:S01]  /*49240*/  MOV R252, R0 ;  /* 0x0000000000fc7202 */ /* 0x000fe20000000f00 */
[----:B------:R-:W-:Y:S02]  /*49250*/  IMAD.MOV.U32 R242, RZ, RZ, R245 ;  /* 0x000000fffff27224 */ /* 0x000fe400078e00f5 */
[----:B--2---:R0:W-:Y:S02]  /*49260*/  STL [R1+0x82c], R10 ;  /* 0x00082c0a01007387 */ /* 0x0041e40000100800 */
[----:B0-----:R-:W-:Y:S02]  /*49270*/  IMAD.MOV.U32 R10, RZ, RZ, R9 ;  /* 0x000000ffff0a7224 */ /* 0x001fe400078e0009 */
.L_x_32473:
[----:B0-----:R-:W-:Y:S05]  /*49280*/  BSYNC B1 ;  /* 0x0000000000017941 */ /* 0x001fea0003800000 */
.L_x_32471:
        /* <DEDUP_REMOVED lines=12> */
.L_x_32475:
[----:B0-----:R-:W2:Y:S01]  /*49350*/  LDL.LU R9, [R1+0x82c] ;  /* 0x00082c0001097983 */ /* 0x001ea20000300800 */
[----:B------:R-:W-:Y:S01]  /*49360*/  IMAD.MOV.U32 R0, RZ, RZ, R252 ;  /* 0x000000ffff007224 */ /* 0x000fe200078e00fc */
[----:B------:R-:W-:Y:S02]  /*49370*/  MOV R245, R244 ;  /* 0x000000f400f57202 */ /* 0x000fe40000000f00 */
[----:B--2---:R0:W-:Y:S02]  /*49380*/  STL [R1+0x828], R9 ;  /* 0x0008280901007387 */ /* 0x0041e40000100800 */
[----:B0-----:R-:W-:Y:S02]  /*49390*/  IMAD.MOV.U32 R9, RZ, RZ, R8 ;  /* 0x000000ffff097224 */ /* 0x001fe400078e0008 */
.L_x_32476:
[----:B0-----:R-:W-:Y:S05]  /*493a0*/  BSYNC B1 ;  /* 0x0000000000017941 */ /* 0x001fea0003800000 */
.L_x_32474:
        /* <DEDUP_REMOVED lines=12> */
.L_x_32478:
[----:B0-----:R-:W2:Y:S01]  /*49470*/  LDL.LU R8, [R1+0x828] ;  /* 0x0008280001087983 */ /* 0x001ea20000300800 */
[----:B------:R-:W-:Y:S02]  /*49480*/  IMAD.MOV.U32 R252, RZ, RZ, R0 ;  /* 0x000000fffffc7224 */ /* 0x000fe400078e0000 */
[----:B------:R-:W-:Y:S01]  /*49490*/  IMAD.MOV.U32 R244, RZ, RZ, R247 ;  /* 0x000000fffff47224 */ /* 0x000fe200078e00f7 */
[----:B--2---:R0:W-:Y:S02]  /*494a0*/  STL [R1+0x82c], R8 ;  /* 0x00082c0801007387 */ /* 0x0041e40000100800 */
[----:B0-----:R-:W-:Y:S02]  /*494b0*/  MOV R8, R7 ;  /* 0x0000000700087202 */ /* 0x001fe40000000f00 */
.L_x_32479:
[----:B0-----:R-:W-:Y:S05]  /*494c0*/  BSYNC B1 ;  /* 0x0000000000017941 */ /* 0x001fea0003800000 */
.L_x_32477:
        /* <DEDUP_REMOVED lines=12> */
.L_x_32481:
[----:B0-----:R-:W2:Y:S01]  /*49590*/  LDL.LU R7, [R1+0x82c] ;  /* 0x00082c0001077983 */ /* 0x001ea20000300800 */
[----:B------:R-:W-:Y:S02]  /*495a0*/  IMAD.MOV.U32 R0, RZ, RZ, R252 ;  /* 0x000000ffff007224 */ /* 0x000fe400078e00fc */
[----:B------:R-:W-:Y:S01]  /*495b0*/  IMAD.MOV.U32 R247, RZ, RZ, R246 ;  /* 0x000000fffff77224 */ /* 0x000fe200078e00f6 */
[----:B--2---:R0:W-:Y:S02]  /*495c0*/  STL [R1+0x828], R7 ;  /* 0x0008280701007387 */ /* 0x0041e40000100800 */
[----:B0-----:R-:W-:Y:S02]  /*495d0*/  IMAD.MOV.U32 R7, RZ, RZ, R6 ;  /* 0x000000ffff077224 */ /* 0x001fe400078e0006 */
.L_x_32482:
[----:B0-----:R-:W-:Y:S05]  /*495e0*/  BSYNC B1 ;  /* 0x0000000000017941 */ /* 0x001fea0003800000 */
.L_x_32480:
        /* <DEDUP_REMOVED lines=12> */
.L_x_32484:
[----:B0-----:R-:W2:Y:S01]  /*496b0*/  LDL.LU R6, [R1+0x828] ;  /* 0x0008280001067983 */ /* 0x001ea20000300800 */
[----:B------:R-:W-:Y:S02]  /*496c0*/  IMAD.MOV.U32 R252, RZ, RZ, R0 ;  /* 0x000000fffffc7224 */ /* 0x000fe400078e0000 */
[----:B------:R-:W-:Y:S01]  /*496d0*/  IMAD.MOV.U32 R246, RZ, RZ, R249 ;  /* 0x000000fffff67224 */ /* 0x000fe200078e00f9 */
[----:B--2---:R0:W-:Y:S02]  /*496e0*/  STL [R1+0x830], R6 ;  /* 0x0008300601007387 */ /* 0x0041e40000100800 */
[----:B0-----:R-:W-:Y:S02]  /*496f0*/  IMAD.MOV.U32 R6, RZ, RZ, R5 ;  /* 0x000000ffff067224 */ /* 0x001fe400078e0005 */
.L_x_32485:
[----:B0-----:R-:W-:Y:S05]  /*49700*/  BSYNC B1 ;  /* 0x0000000000017941 */ /* 0x001fea0003800000 */
.L_x_32483:
        /* <DEDUP_REMOVED lines=12> */
.L_x_32487:
[----:B0-----:R-:W2:Y:S01]  /*497d0*/  LDL.LU R5, [R1+0x830] ;  /* 0x0008300001057983 */ /* 0x001ea20000300800 */
[----:B------:R-:W-:Y:S02]  /*497e0*/  IMAD.MOV.U32 R0, RZ, RZ, R252 ;  /* 0x000000ffff007224 */ /* 0x000fe400078e00fc */
[----:B------:R-:W-:Y:S01]  /*497f0*/  IMAD.MOV.U32 R249, RZ, RZ, R248 ;  /* 0x000000fffff97224 */ /* 0x000fe200078e00f8 */
[----:B--2---:R0:W-:Y:S02]  /*49800*/  STL [R1+0x82c], R5 ;  /* 0x00082c0501007387 */ /* 0x0041e40000100800 */
[----:B0-----:R-:W-:Y:S02]  /*49810*/  IMAD.MOV.U32 R5, RZ, RZ, R4 ;  /* 0x000000ffff057224 */ /* 0x001fe400078e0004 */
.L_x_32488:
[----:B0-----:R-:W-:Y:S05]  /*49820*/  BSYNC B1 ;  /* 0x0000000000017941 */ /* 0x001fea0003800000 */
.L_x_32486:
        /* <DEDUP_REMOVED lines=12> */
.L_x_32490:
[----:B0-----:R-:W-:Y:S01]  /*498f0*/  STL [R1+0x828], R0 ;  /* 0x0008280001007387 */ /* 0x001fe20000100800 */
[----:B------:R-:W-:Y:S01]  /*49900*/  MOV R4, R252 ;  /* 0x000000fc00047202 */ /* 0x000fe20000000f00 */
[----:B------:R-:W-:-:S04]  /*49910*/  IMAD.MOV.U32 R248, RZ, RZ, R251 ;  /* 0x000000fffff87224 */ /* 0x000fc800078e00fb */
[----:B------:R0:W-:Y:S02]  /*49920*/  STL [R1+0x830], R4 ;  /* 0x0008300401007387 */ /* 0x0001e40000100800 */
[----:B0-----:R-:W-:Y:S02]  /*49930*/  IMAD.MOV.U32 R4, RZ, RZ, R3 ;  /* 0x000000ffff047224 */ /* 0x001fe400078e0003 */
.L_x_32491:
[----:B0-----:R-:W-:Y:S05]  /*49940*/  BSYNC B1 ;  /* 0x0000000000017941 */ /* 0x001fea0003800000 */
.L_x_32489:
        /* <DEDUP_REMOVED lines=13> */
.L_x_32493:
[----:B0-----:R-:W2:Y:S01]  /*49a20*/  LDL.LU R3, [R1+0x830] ;  /* 0x0008300001037983 */ /* 0x001ea20000300800 */
[----:B------:R-:W-:Y:S01]  /*49a30*/  IMAD.MOV.U32 R252, RZ, RZ, R0 ;  /* 0x000000fffffc7224 */ /* 0x000fe200078e0000 */
[----:B------:R-:W-:Y:S02]  /*49a40*/  MOV R251, R250 ;  /* 0x000000fa00fb7202 */ /* 0x000fe40000000f00 */
[----:B--2---:R0:W-:Y:S02]  /*49a50*/  STL [R1+0x82c], R3 ;  /* 0x00082c0301007387 */ /* 0x0041e40000100800 */
[----:B0-----:R-:W-:Y:S02]  /*49a60*/  IMAD.MOV.U32 R3, RZ, RZ, R2 ;  /* 0x000000ffff037224 */ /* 0x001fe400078e0002 */
.L_x_32494:
[----:B0-----:R-:W-:Y:S05]  /*49a70*/  BSYNC B1 ;  /* 0x0000000000017941 */ /* 0x001fea0003800000 */
.L_x_32492:
        /* <DEDUP_REMOVED lines=13> */
.L_x_32496:
[----:B------:R-:W2:Y:S01]  /*49b50*/  LDL.LU R2, [R1+0x82c] ;  /* 0x00082c0001027983 */ /* 0x000ea20000300800 */
[----:B------:R-:W-:-:S03]  /*49b60*/  IMAD.MOV.U32 R0, RZ, RZ, R252 ;  /* 0x000000ffff007224 */ /* 0x000fc600078e00fc */
[----:B------:R0:W5:Y:S04]  /*49b70*/  LDL.LU R250, [R1+0x824] ;  /* 0x0008240001fa7983 */ /* 0x0001680000300800 */
[----:B--2---:R2:W-:Y:S04]  /*49b80*/  STL [R1+0x828], R2 ;  /* 0x0008280201007387 */ /* 0x0045e80000100800 */
[----:B--2---:R0:W5:Y:S02]  /*49b90*/  LDL.LU R2, [R1+0x81c] ;  /* 0x00081c0001027983 */ /* 0x0041640000300800 */
.L_x_32497:
[----:B------:R-:W-:Y:S05]  /*49ba0*/  BSYNC B1 ;  /* 0x0000000000017941 */ /* 0x000fea0003800000 */
.L_x_32495:
        /* <DEDUP_REMOVED lines=20> */
.L_x_32499:
        /* <DEDUP_REMOVED lines=11> */
.L_x_32500:
[----:B--2---:R-:W-:Y:S05]  /*49da0*/  BSYNC B1 ;  /* 0x0000000000017941 */ /* 0x004fea0003800000 */
.L_x_32498:
[----:B------:R-:W2:Y:S02]  /*49db0*/  LDL.LU R0, [R1+0x834] ;  /* 0x0008340001007983 */ /* 0x000ea40000300800 */
[----:B--2---:R-:W-:-:S05]  /*49dc0*/  IADD3 R0, R0, 0x4, RZ ;  /* 0x0000000400007810 */ /* 0x004fca0007ffe0ff */
[----:B------:R2:W-:Y:S01]  /*49dd0*/  STL [R1+0x834], R0 ;  /* 0x0008340001007387 */ /* 0x0005e20000100800 */
[----:B------:R-:W-:Y:S01]  /*49de0*/  @!P1 CALL.REL.NOINC `(.L_x_32501) ;  /* 0x0000001000009944 */ /* 0x000fe20003c00000 */
[----:B------:R-:W-:Y:S05]  /*49df0*/  BRA `(.L_x_32502) ;  /* 0xffff6e8000007947 */ /* 0x000fea000383ffff */
.L_x_32501:
        /* <DEDUP_REMOVED lines=11> */
.L_x_32119:
[----:B------:R-:W-:Y:S05]  /*49eb0*/  BSYNC B0 ;  /* 0x0000000000007941 */ /* 0x000fea0003800000 */
.L_x_32118:
        /* <DEDUP_REMOVED lines=358> */
[----:B------:R-:W-:Y:S01]  /*4b520*/  IMAD.MOV.U32 R252, RZ, RZ, R127 ;  /* 0x000000fffffc7224 */ /* 0x000fe200078e007f */
[----:B------:R-:W-:-:S02]  /*4b530*/  MOV R0, R126 ;  /* 0x0000007e00007202 */ /* 0x000fc40000000f00 */
        /* <DEDUP_REMOVED lines=69> */
.L_x_32887:
        /* <DEDUP_REMOVED lines=32> */
.L_x_32506:
[----:B0-----:R-:W2:Y:S01]  /*4bb90*/  LDL.LU R252, [R1+0x814] ;  /* 0x0008140001fc7983 */ /* 0x001ea20000300800 */
[----:B------:R-:W-:-:S03]  /*4bba0*/  IMAD.MOV.U32 R0, RZ, RZ, R127 ;  /* 0x000000ffff007224 */ /* 0x000fc600078e007f */
[----:B--2---:R0:W-:Y:S04]  /*4bbb0*/  STL [R1+0x828], R252 ;  /* 0x000828fc01007387 */ /* 0x0041e80000100800 */
[----:B0-----:R-:W2:Y:S01]  /*4bbc0*/  LDL.LU R252, [R1+0x810] ;  /* 0x0008100001fc7983 */ /* 0x001ea20000300800 */
[----:B------:R-:W-:-:S03]  /*4bbd0*/  IMAD.MOV.U32 R127, RZ, RZ, R126 ;  /* 0x000000ffff7f7224 */ /* 0x000fc600078e007e */
[----:B--2---:R0:W-:Y:S04]  /*4bbe0*/  STL [R1+0x814], R252 ;  /* 0x000814fc01007387 */ /* 0x0041e80000100800 */
.L_x_32507:
[----:B------:R-:W-:Y:S05]  /*4bbf0*/  BSYNC B1 ;  /* 0x0000000000017941 */ /* 0x000fea0003800000 */
.L_x_32505:
[----:B------:R-:W-:Y:S01]  /*4bc00*/  FSETP.GT.FTZ.AND P0, PT, R0, R125, PT ;  /* 0x0000007d0000720b */ /* 0x000fe20003f14000 */
[----:B------:R-:W-:Y:S03]  /*4bc10*/  BSSY B1, `(.L_x_32508) ;  /* 0x0000010000017945 */ /* 0x000fe60003800000 */
[----:B------:R-:W-:-:S13]  /*4bc20*/  ISETP.EQ.OR P0, PT, R129, -0x1, P0 ;  /* 0xffffffff8100780c */ /* 0x000fda0000702670 */
[----:B------:R-:W-:Y:S05]  /*4bc30*/  @P0 BRA `(.L_x_32509) ;  /* 0x0000008000000947 */ /* 0x000fea0003800000 */
[----:B------:R-:W2:Y:S01]  /*4bc40*/  LDL R126, [R1+0x828] ;  /* 0x00082800017e7983 */ /* 0x000ea20000100800 */
[-C--:B------:R-:W-:Y:S02]  /*4bc50*/  FSETP.NEU.FTZ.AND P0, PT, R0, R125.reuse, PT ;  /* 0x0000007d0000720b */ /* 0x080fe40003f1d000 */
[----:B0-----:R-:W-:Y:S01]  /*4bc60*/  MOV R252, R125 ;  /* 0x0000007d00fc7202 */ /* 0x001fe20000000f00 */
[----:B------:R-:W-:Y:S01]  /*4bc70*/  STL [R1+0x82c], R129 ;  /* 0x00082c8101007387 */ /* 0x000fe20000100800 */
[----:B--2---:R-:W-:-:S03]  /*4bc80*/  ISETP.GE.OR P0, PT, R126, R129, P0 ;  /* 0x000000817e00720c */ /* 0x004fc60000706670 */
[----:B------:R0:W-:Y:S02]  /*4bc90*/  STL [R1+0x810], R126 ;  /* 0x0008107e01007387 */ /* 0x0001e40000100800 */
[----:B0-----:R-:W-:-:S08]  /*4bca0*/  IMAD.MOV.U32 R126, RZ, RZ, R0 ;  /* 0x000000ffff7e7224 */ /* 0x001fd000078e0000 */
[----:B------:R-:W-:Y:S05]  /*4bcb0*/  @P0 BRA `(.L_x_32510) ;  /* 0x0000005000000947 */ /* 0x000fea0003800000 */
.L_x_32509:
[----:B------:R-:W2:Y:S01]  /*4bcc0*/  LDL.LU R126, [R1+0x828] ;  /* 0x00082800017e7983 */ /* 0x000ea20000300800 */
[----:B0-----:R-:W-:-:S03]  /*4bcd0*/  IMAD.MOV.U32 R252, RZ, RZ, R0 ;  /* 0x000000fffffc7224 */ /* 0x001fc600078e0000 */
[----:B------:R-:W-:Y:S04]  /*4bce0*/  STL [R1+0x810], R129 ;  /* 0x0008108101007387 */ /* 0x000fe80000100800 */
[----:B--2---:R0:W-:Y:S02]  /*4bcf0*/  STL [R1+0x82c], R126 ;  /* 0x00082c7e01007387 */ /* 0x0041e40000100800 */
[----:B0-----:R-:W-:Y:S02]  /*4bd00*/  IMAD.MOV.U32 R126, RZ, RZ, R125 ;  /* 0x000000ffff7e7224 */ /* 0x001fe400078e007d */
.L_x_32510:
[----:B------:R-:W-:Y:S05]  /*4bd10*/  BSYNC B1 ;  /* 0x0000000000017941 */ /* 0x000fea0003800000 */
.L_x_32508:
        /* <DEDUP_REMOVED lines=12> */
.L_x_32512:
[----:B0-----:R-:W2:Y:S01]  /*4bde0*/  LDL.LU R125, [R1+0x82c] ;  /* 0x00082c00017d7983 */ /* 0x001ea20000300800 */
[----:B------:R-:W-:Y:S01]  /*4bdf0*/  MOV R0, R252 ;  /* 0x000000fc00007202 */ /* 0x000fe20000000f00 */
[----:B------:R-:W-:Y:S02]  /*4be00*/  IMAD.MOV.U32 R129, RZ, RZ, R128 ;  /* 0x000000ffff817224 */ /* 0x000fe400078e0080 */
[----:B--2---:R0:W-:Y:S02]  /*4be10*/  STL [R1+0x828], R125 ;  /* 0x0008287d01007387 */ /* 0x0041e40000100800 */
[----:B0-----:R-:W-:Y:S02]  /*4be20*/  IMAD.MOV.U32 R125, RZ, RZ, R124 ;  /* 0x000000ffff7d7224 */ /* 0x001fe400078e007c */
.L_x_32513:
[----:B0-----:R-:W-:Y:S05]  /*4be30*/  BSYNC B1 ;  /* 0x0000000000017941 */ /* 0x001fea0003800000 */
.L_x_32511:
        /* <DEDUP_REMOVED lines=12> */
.L_x_32515:
[----:B0-----:R-:W2:Y:S01]  /*4bf00*/  LDL.LU R124, [R1+0x828] ;  /* 0x00082800017c7983 */ /* 0x001ea20000300800 */
[----:B------:R-:W-:Y:S01]  /*4bf10*/  IMAD.MOV.U32 R252, RZ, RZ, R0 ;  /* 0x000000fffffc7224 */ /* 0x000fe200078e0000 */
[----:B------:R-:W-:Y:S02]  /*4bf20*/  MOV R128, R131 ;  /* 0x0000008300807202 */ /* 0x000fe40000000f00 */
[----:B--2---:R0:W-:Y:S02]  /*4bf30*/  STL [R1+0x82c], R124 ;  /* 0x00082c7c01007387 */ /* 0x0041e40000100800 */
[----:B0-----:R-:W-:Y:S02]  /*4bf40*/  IMAD.MOV.U32 R124, RZ, RZ, R123 ;  /* 0x000000ffff7c7224 */ /* 0x001fe400078e007b */
.L_x_32516:
[----:B0-----:R-:W-:Y:S05]  /*4bf50*/  BSYNC B1 ;  /* 0x0000000000017941 */ /* 0x001fea0003800000 */
.L_x_32514:
        /* <DEDUP_REMOVED lines=12> */
.L_x_32518:
[----:B0-----:R-:W2:Y:S01]  /*4c020*/  LDL.LU R123, [R1+0x82c] ;  /* 0x00082c00017b7983 */ /* 0x001ea20000300800 */
[----:B------:R-:W-:Y:S02]  /*4c030*/  IMAD.MOV.U32 R0, RZ, RZ, R252 ;  /* 0x000000ffff007224 */ /* 0x000fe400078e00fc */
[----:B------:R-:W-:Y:S01]  /*4c040*/  IMAD.MOV.U32 R131, RZ, RZ, R130 ;  /* 0x000000ffff837224 */ /* 0x000fe200078e0082 */
[----:B--2---:R0:W-:Y:S02]  /*4c050*/  STL [R1+0x828], R123 ;  /* 0x0008287b01007387 */ /* 0x0041e40000100800 */
[----:B0-----:R-:W-:Y:S02]  /*4c060*/  MOV R123, R122 ;  /* 0x0000007a007b7202 */ /* 0x001fe40000000f00 */
.L_x_32519:
[----:B0-----:R-:W-:Y:S05]  /*4c070*/  BSYNC B1 ;  /* 0x0000000000017941 */ /* 0x001fea0003800000 */
.L_x_32517:
        /* <DEDUP_REMOVED lines=12> */
.L_x_32521:
[----:B0-----:R-:W2:Y:S01]  /*4c140*/  LDL.LU R122, [R1+0x828] ;  /* 0x00082800017a7983 */ /* 0x001ea20000300800 */
[----:B------:R-:W-:Y:S02]  /*4c150*/  IMAD.MOV.U32 R252, RZ, RZ, R0 ;  /* 0x000000fffffc7224 */ /* 0x000fe400078e0000 */
[----:B------:R-:W-:Y:S01]  /*4c160*/  IMAD.MOV.U32 R130, RZ, RZ, R133 ;  /* 0x000000ffff827224 */ /* 0x000fe200078e0085 */
[----:B--2---:R0:W-:Y:S02]  /*4c170*/  STL [R1+0x82c], R122 ;  /* 0x00082c7a01007387 */ /* 0x0041e40000100800 */
[----:B0-----:R-:W-:Y:S02]  /*4c180*/  IMAD.MOV.U32 R122, RZ, RZ, R121 ;  /* 0x000000ffff7a7224 */ /* 0x001fe400078e0079 */
.L_x_32522:
[----:B0-----:R-:W-:Y:S05]  /*4c190*/  BSYNC B1 ;  /* 0x0000000000017941 */ /* 0x001fea0003800000 */
.L_x_32520:
        /* <DEDUP_REMOVED lines=12> */
.L_x_32524:
[----:B0-----:R-:W2:Y:S01]  /*4c260*/  LDL.LU R121, [R1+0x82c] ;  /* 0x00082c0001797983 */ /* 0x001ea20000300800 */
[----:B------:R-:W-:Y:S02]  /*4c270*/  IMAD.MOV.U32 R0, RZ, RZ, R252 ;  /* 0x000000ffff007224 */ /* 0x000fe400078e00fc */
[----:B------:R-:W-:Y:S01]  /*4c280*/  IMAD.MOV.U32 R133, RZ, RZ, R132 ;  /* 0x000000ffff857224 */ /* 0x000fe200078e0084 */
[----:B--2---:R0:W-:Y:S02]  /*4c290*/  STL [R1+0x828], R121 ;  /* 0x0008287901007387 */ /* 0x0041e40000100800 */
[----:B0-----:R-:W-:Y:S02]  /*4c2a0*/  IMAD.MOV.U32 R121, RZ, RZ, R120 ;  /* 0x000000ffff797224 */ /* 0x001fe400078e0078 */
.L_x_32525:
[----:B0-----:R-:W-:Y:S05]  /*4c2b0*/  BSYNC B1 ;  /* 0x0000000000017941 */ /* 0x001fea0003800000 */
.L_x_32523:
        /* <DEDUP_REMOVED lines=12> */
.L_x_32527:
[----:B0-----:R-:W2:Y:S01]  /*4c380*/  LDL.LU R120, [R1+0x828] ;  /* 0x0008280001787983 */ /* 0x001ea20000300800 */
[----:B------:R-:W-:Y:S02]  /*4c390*/  IMAD.MOV.U32 R252, RZ, RZ, R0 ;  /* 0x000000fffffc7224 */ /* 0x000fe400078e0000 */
[----:B------:R-:W-:Y:S01]  /*4c3a0*/  IMAD.MOV.U32 R132, RZ, RZ, R135 ;  /* 0x000000ffff847224 */ /* 0x000fe200078e0087 */
[----:B--2---:R0:W-:Y:S02]  /*4c3b0*/  STL [R1+0x82c], R120 ;  /* 0x00082c7801007387 */ /* 0x0041e40000100800 */
[----:B0-----:R-:W-:Y:S02]  /*4c3c0*/  IMAD.MOV.U32 R120, RZ, RZ, R119 ;  /* 0x000000ffff787224 */ /* 0x001fe400078e0077 */
.L_x_32528:
[----:B0-----:R-:W-:Y:S05]  /*4c3d0*/  BSYNC B1 ;  /* 0x0000000000017941 */ /* 0x001fea0003800000 */
.L_x_32526:
        /* <DEDUP_REMOVED lines=12> */
.L_x_32530:
[----:B0-----:R-:W2:Y:S01]  /*4c4a0*/  LDL.LU R119, [R1+0x82c] ;  /* 0x00082c0001777983 */ /* 0x001ea20000300800 */
[----:B------:R-:W-:Y:S02]  /*4c4b0*/  IMAD.MOV.U32 R0, RZ, RZ, R252 ;  /* 0x000000ffff007224 */ /* 0x000fe400078e00fc */
[----:B------:R-:W-:Y:S01]  /*4c4c0*/  IMAD.MOV.U32 R135, RZ, RZ, R134 ;  /* 0x000000ffff877224 */ /* 0x000fe200078e0086 */
[----:B--2---:R0:W-:Y:S02]  /*4c4d0*/  STL [R1+0x828], R119 ;  /* 0x0008287701007387 */ /* 0x0041e40000100800 */
[----:B0-----:R-:W-:Y:S02]  /*4c4e0*/  IMAD.MOV.U32 R119, RZ, RZ, R118 ;  /* 0x000000ffff777224 */ /* 0x001fe400078e0076 */
.L_x_32531:
[----:B0-----:R-:W-:Y:S05]  /*4c4f0*/  BSYNC B1 ;  /* 0x0000000000017941 */ /* 0x001fea0003800000 */
.L_x_32529:
        /* <DEDUP_REMOVED lines=12> */
.L_x_32533:
[----:B0-----:R-:W2:Y:S01]  /*4c5c0*/  LDL.LU R118, [R1+0x828] ;  /* 0x0008280001767983 */ /* 0x001ea20000300800 */
[----:B------:R-:W-:Y:S01]  /*4c5d0*/  MOV R252, R0 ;  /* 0x0000000000fc7202 */ /* 0x000fe20000000f00 */
[----:B------:R-:W-:Y:S02]  /*4c5e0*/  IMAD.MOV.U32 R134, RZ, RZ, R137 ;  /* 0x000000ffff867224 */ /* 0x000fe400078e0089 */
[----:B--2---:R0:W-:Y:S02]  /*4c5f0*/  STL [R1+0x82c], R118 ;  /* 0x00082c7601007387 */ /* 0x0041e40000100800 */
[----:B0-----:R-:W-:Y:S02]  /*4c600*/  IMAD.MOV.U32 R118, RZ, RZ, R117 ;  /* 0x000000ffff767224 */ /* 0x001fe400078e0075 */
.L_x_32534:
[----:B0-----:R-:W-:Y:S05]  /*4c610*/  BSYNC B1 ;  /* 0x0000000000017941 */ /* 0x001fea0003800000 */
.L_x_32532:
        /* <DEDUP_REMOVED lines=12> */
.L_x_32536:
[----:B0-----:R-:W2:Y:S01]  /*4c6e0*/  LDL.LU R117, [R1+0x82c] ;  /* 0x00082c0001757983 */ /* 0x001ea20000300800 */
[----:B------:R-:W-:Y:S01]  /*4c6f0*/  IMAD.MOV.U32 R0, RZ, RZ, R252 ;  /* 0x000000ffff007224 */ /* 0x000fe200078e00fc */
[----:B------:R-:W-:Y:S02]  /*4c700*/  MOV R137, R136 ;  /* 0x0000008800897202 */ /* 0x000fe40000000f00 */
[----:B--2---:R0:W-:Y:S02]  /*4c710*/  STL [R1+0x828], R117 ;  /* 0x0008287501007387 */ /* 0x0041e40000100800 */
[----:B0-----:R-:W-:Y:S02]  /*4c720*/  IMAD.MOV.U32 R117, RZ, RZ, R116 ;  /* 0x000000ffff757224 */ /* 0x001fe400078e0074 */
.L_x_32537:
[----:B0-----:R-:W-:Y:S05]  /*4c730*/  BSYNC B1 ;  /* 0x0000000000017941 */ /* 0x001fea0003800000 */
.L_x_32535:
        /* <DEDUP_REMOVED lines=12> */
.L_x_32539:
[----:B0-----:R-:W2:Y:S01]  /*4c800*/  LDL.LU R116, [R1+0x828] ;  /* 0x0008280001747983 */ /* 0x001ea20000300800 */
[----:B------:R-:W-:Y:S02]  /*4c810*/  IMAD.MOV.U32 R252, RZ, RZ, R0 ;  /* 0x000000fffffc7224 */ /* 0x000fe400078e0000 */
[----:B------:R-:W-:Y:S01]  /*4c820*/  IMAD.MOV.U32 R136, RZ, RZ, R139 ;  /* 0x000000ffff887224 */ /* 0x000fe200078e008b */
[----:B--2---:R0:W-:Y:S02]  /*4c830*/  STL [R1+0x82c], R116 ;  /* 0x00082c7401007387 */ /* 0x0041e40000100800 */
[----:B0-----:R-:W-:Y:S02]  /*4c840*/  MOV R116, R115 ;  /* 0x0000007300747202 */ /* 0x001fe40000000f00 */
.L_x_32540:
[----:B0-----:R-:W-:Y:S05]  /*4c850*/  BSYNC B1 ;  /* 0x0000000000017941 */ /* 0x001fea0003800000 */
.L_x_32538:
        /* <DEDUP_REMOVED lines=12> */
.L_x_32542:
[----:B0-----:R-:W2:Y:S01]  /*4c920*/  LDL.LU R115, [R1+0x82c] ;  /* 0x00082c0001737983 */ /* 0x001ea20000300800 */
[----:B------:R-:W-:Y:S02]  /*4c930*/  IMAD.MOV.U32 R0, RZ, RZ, R252 ;  /* 0x000000ffff007224 */ /* 0x000fe400078e00fc */
[----:B------:R-:W-:Y:S01]  /*4c940*/  IMAD.MOV.U32 R139, RZ, RZ, R138 ;  /* 0x000000ffff8b7224 */ /* 0x000fe200078e008a */
[----:B--2---:R0:W-:Y:S02]  /*4c950*/  STL [R1+0x828], R115 ;  /* 0x0008287301007387 */ /* 0x0041e40000100800 */
[----:B0-----:R-:W-:Y:S02]  /*4c960*/  IMAD.MOV.U32 R115, RZ, RZ, R114 ;  /* 0x000000ffff737224 */ /* 0x001fe400078e0072 */
.L_x_32543:
[----:B0-----:R-:W-:Y:S05]  /*4c970*/  BSYNC B1 ;  /* 0x0000000000017941 */ /* 0x001fea0003800000 */
.L_x_32541:
        /* <DEDUP_REMOVED lines=12> */
.L_x_32545:
[----:B0-----:R-:W2:Y:S01]  /*4ca40*/  LDL.LU R114, [R1+0x828] ;  /* 0x0008280001727983 */ /* 0x001ea20000300800 */
[----:B------:R-:W-:Y:S02]  /*4ca50*/  IMAD.MOV.U32 R252, RZ, RZ, R0 ;  /* 0x000000fffffc7224 */ /* 0x000fe400078e0000 */
[----:B------:R-:W-:Y:S01]  /*4ca60*/  IMAD.MOV.U32 R138, RZ, RZ, R141 ;  /* 0x000000ffff8a7224 */ /* 0x000fe200078e008d */
[----:B--2---:R0:W-:Y:S02]  /*4ca70*/  STL [R1+0x82c], R114 ;  /* 0x00082c7201007387 */ /* 0x0041e40000100800 */
[----:B0-----:R-:W-:Y:S02]  /*4ca80*/  IMAD.MOV.U32 R114, RZ, RZ, R113 ;  /* 0x000000ffff727224 */ /* 0x001fe400078e0071 */
.L_x_32546:
[----:B0-----:R-:W-:Y:S05]  /*4ca90*/  BSYNC B1 ;  /* 0x0000000000017941 */ /* 0x001fea0003800000 */
.L_x_32544:
        /* <DEDUP_REMOVED lines=12> */
.L_x_32548:
[----:B0-----:R-:W2:Y:S01]  /*4cb60*/  LDL.LU R113, [R1+0x82c] ;  /* 0x00082c0001717983 */ /* 0x001ea20000300800 */
[----:B------:R-:W-:Y:S02]  /*4cb70*/  IMAD.MOV.U32 R0, RZ, RZ, R252 ;  /* 0x000000ffff007224 */ /* 0x000fe400078e00fc */
[----:B------:R-:W-:Y:S01]  /*4cb80*/  IMAD.MOV.U32 R141, RZ, RZ, R140 ;  /* 0x000000ffff8d7224 */ /* 0x000fe200078e008c */
[----:B--2---:R0:W-:Y:S02]  /*4cb90*/  STL [R1+0x828], R113 ;  /* 0x0008287101007387 */ /* 0x0041e40000100800 */
[----:B0-----:R-:W-:Y:S02]  /*4cba0*/  IMAD.MOV.U32 R113, RZ, RZ, R112 ;  /* 0x000000ffff717224 */ /* 0x001fe400078e0070 */
.L_x_32549:
[----:B0-----:R-:W-:Y:S05]  /*4cbb0*/  BSYNC B1 ;  /* 0x0000000000017941 */ /* 0x001fea0003800000 */
.L_x_32547:
        /* <DEDUP_REMOVED lines=12> */
.L_x_32551:
[----:B0-----:R-:W2:Y:S01]  /*4cc80*/  LDL.LU R112, [R1+0x828] ;  /* 0x0008280001707983 */ /* 0x001ea20000300800 */
[----:B------:R-:W-:Y:S02]  /*4cc90*/  IMAD.MOV.U32 R252, RZ, RZ, R0 ;  /* 0x000000fffffc7224 */ /* 0x000fe400078e0000 */
[----:B------:R-:W-:Y:S01]  /*4cca0*/  IMAD.MOV.U32 R140, RZ, RZ, R143 ;  /* 0x000000ffff8c7224 */ /* 0x000fe200078e008f */
[----:B--2---:R0:W-:Y:S02]  /*4ccb0*/  STL [R1+0x82c], R112 ;  /* 0x00082c7001007387 */ /* 0x0041e40000100800 */
[----:B0-----:R-:W-:Y:S02]  /*4ccc0*/  IMAD.MOV.U32 R112, RZ, RZ, R111 ;  /* 0x000000ffff707224 */ /* 0x001fe400078e006f */
.L_x_32552:
[----:B0-----:R-:W-:Y:S05]  /*4ccd0*/  BSYNC B1 ;  /* 0x0000000000017941 */ /* 0x001fea0003800000 */
.L_x_32550:
        /* <DEDUP_REMOVED lines=12> */
.L_x_32554:
[----:B0-----:R-:W2:Y:S01]  /*4cda0*/  LDL.LU R111, [R1+0x82c] ;  /* 0x00082c00016f7983 */ /* 0x001ea20000300800 */
[----:B------:R-:W-:Y:S01]  /*4cdb0*/  MOV R0, R252 ;  /* 0x000000fc00007202 */ /* 0x000fe20000000f00 */
[----:B------:R-:W-:Y:S02]  /*4cdc0*/  IMAD.MOV.U32 R143, RZ, RZ, R142 ;  /* 0x000000ffff8f7224 */ /* 0x000fe400078e008e */
[----:B--2---:R0:W-:Y:S02]  /*4cdd0*/  STL [R1+0x828], R111 ;  /* 0x0008286f01007387 */ /* 0x0041e40000100800 */
[----:B0-----:R-:W-:Y:S02]  /*4cde0*/  IMAD.MOV.U32 R111, RZ, RZ, R110 ;  /* 0x000000ffff6f7224 */ /* 0x001fe400078e006e */
.L_x_32555:
[----:B0-----:R-:W-:Y:S05]  /*4cdf0*/  BSYNC B1 ;  /* 0x0000000000017941 */ /* 0x001fea0003800000 */
.L_x_32553:
        /* <DEDUP_REMOVED lines=12> */
.L_x_32557:
[----:B0-----:R-:W2:Y:S01]  /*4cec0*/  LDL.LU R110, [R1+0x828] ;  /* 0x00082800016e7983 */ /* 0x001ea20000300800 */
[----:B------:R-:W-:Y:S01]  /*4ced0*/  IMAD.MOV.U32 R252, RZ, RZ, R0 ;  /* 0x000000fffffc7224 */ /* 0x000fe200078e0000 */
[----:B------:R-:W-:Y:S02]  /*4cee0*/  MOV R142, R145 ;  /* 0x00000091008e7202 */ /* 0x000fe40000000f00 */
[----:B--2---:R0:W-:Y:S02]  /*4cef0*/  STL [R1+0x82c], R110 ;  /* 0x00082c6e01007387 */ /* 0x0041e40000100800 */
[----:B0-----:R-:W-:Y:S02]  /*4cf00*/  IMAD.MOV.U32 R110, RZ, RZ, R109 ;  /* 0x000000ffff6e7224 */ /* 0x001fe400078e006d */
.L_x_32558:
[----:B0-----:R-:W-:Y:S05]  /*4cf10*/  BSYNC B1 ;  /* 0x0000000000017941 */ /* 0x001fea0003800000 */
.L_x_32556:
        /* <DEDUP_REMOVED lines=12> */
.L_x_32560:
[----:B0-----:R-:W2:Y:S01]  /*4cfe0*/  LDL.LU R109, [R1+0x82c] ;  /* 0x00082c00016d7983 */ /* 0x001ea20000300800 */
[----:B------:R-:W-:Y:S02]  /*4cff0*/  IMAD.MOV.U32 R0, RZ, RZ, R252 ;  /* 0x000000ffff007224 */ /* 0x000fe400078e00fc */
[----:B------:R-:W-:Y:S01]  /*4d000*/  IMAD.MOV.U32 R145, RZ, RZ, R144 ;  /* 0x000000ffff917224 */ /* 0x000fe200078e0090 */
[----:B--2---:R0:W-:Y:S02]  /*4d010*/  STL [R1+0x828], R109 ;  /* 0x0008286d01007387 */ /* 0x0041e40000100800 */
[----:B0-----:R-:W-:Y:S02]  /*4d020*/  MOV R109, R108 ;  /* 0x0000006c006d7202 */ /* 0x001fe40000000f00 */
.L_x_32561:
[----:B0-----:R-:W-:Y:S05]  /*4d030*/  BSYNC B1 ;  /* 0x0000000000017941 */ /* 0x001fea0003800000 */
.L_x_32559:
        /* <DEDUP_REMOVED lines=12> */
.L_x_32563:
[----:B0-----:R-:W2:Y:S01]  /*4d100*/  LDL.LU R108, [R1+0x828] ;  /* 0x00082800016c7983 */ /* 0x001ea20000300800 */
[----:B------:R-:W-:Y:S02]  /*4d110*/  IMAD.MOV.U32 R252, RZ, RZ, R0 ;  /* 0x000000fffffc7224 */ /* 0x000fe400078e0000 */
[----:B------:R-:W-:Y:S01]  /*4d120*/  IMAD.MOV.U32 R144, RZ, RZ, R147 ;  /* 0x000000ffff907224 */ /* 0x000fe200078e0093 */
[----:B--2---:R0:W-:Y:S02]  /*4d130*/  STL [R1+0x82c], R108 ;  /* 0x00082c6c01007387 */ /* 0x0041e40000100800 */
[----:B0-----:R-:W-:Y:S02]  /*4d140*/  IMAD.MOV.U32 R108, RZ, RZ, R107 ;  /* 0x000000ffff6c7224 */ /* 0x001fe400078e006b */
.L_x_32564:
[----:B0-----:R-:W-:Y:S05]  /*4d150*/  BSYNC B1 ;  /* 0x0000000000017941 */ /* 0x001fea0003800000 */
.L_x_32562:
        /* <DEDUP_REMOVED lines=12> */
.L_x_32566:
[----:B0-----:R-:W2:Y:S01]  /*4d220*/  LDL.LU R107, [R1+0x82c] ;  /* 0x00082c00016b7983 */ /* 0x001ea20000300800 */
[----:B------:R-:W-:Y:S02]  /*4d230*/  IMAD.MOV.U32 R0, RZ, RZ, R252 ;  /* 0x000000ffff007224 */ /* 0x000fe400078e00fc */
[----:B------:R-:W-:Y:S01]  /*4d240*/  IMAD.MOV.U32 R147, RZ, RZ, R146 ;  /* 0x000000ffff937224 */ /* 0x000fe200078e0092 */
[----:B--2---:R0:W-:Y:S02]  /*4d250*/  STL [R1+0x828], R107 ;  /* 0x0008286b01007387 */ /* 0x0041e40000100800 */
[----:B0-----:R-:W-:Y:S02]  /*4d260*/  IMAD.MOV.U32 R107, RZ, RZ, R106 ;  /* 0x000000ffff6b7224 */ /* 0x001fe400078e006a */
.L_x_32567:
[----:B0-----:R-:W-:Y:S05]  /*4d270*/  BSYNC B1 ;  /* 0x0000000000017941 */ /* 0x001fea0003800000 */
.L_x_32565:
        /* <DEDUP_REMOVED lines=12> */
.L_x_32569:
[----:B0-----:R-:W2:Y:S01]  /*4d340*/  LDL.LU R106, [R1+0x828] ;  /* 0x00082800016a7983 */ /* 0x001ea20000300800 */
[----:B------:R-:W-:Y:S02]  /*4d350*/  IMAD.MOV.U32 R252, RZ, RZ, R0 ;  /* 0x000000fffffc7224 */ /* 0x000fe400078e0000 */
[----:B------:R-:W-:Y:S01]  /*4d360*/  IMAD.MOV.U32 R146, RZ, RZ, R149 ;  /* 0x000000ffff927224 */ /* 0x000fe200078e0095 */
[----:B--2---:R0:W-:Y:S02]  /*4d370*/  STL [R1+0x82c], R106 ;  /* 0x00082c6a01007387 */ /* 0x0041e40000100800 */
[----:B0-----:R-:W-:Y:S02]  /*4d380*/  IMAD.MOV.U32 R106, RZ, RZ, R105 ;  /* 0x000000ffff6a7224 */ /* 0x001fe400078e0069 */
.L_x_32570:
[----:B0-----:R-:W-:Y:S05]  /*4d390*/  BSYNC B1 ;  /* 0x0000000000017941 */ /* 0x001fea0003800000 */
.L_x_32568:
        /* <DEDUP_REMOVED lines=12> */
.L_x_32572:
[----:B0-----:R-:W2:Y:S01]  /*4d460*/  LDL.LU R105, [R1+0x82c] ;  /* 0x00082c0001697983 */ /* 0x001ea20000300800 */
[----:B------:R-:W-:Y:S02]  /*4d470*/  IMAD.MOV.U32 R0, RZ, RZ, R252 ;  /* 0x000000ffff007224 */ /* 0x000fe400078e00fc */
[----:B------:R-:W-:Y:S01]  /*4d480*/  IMAD.MOV.U32 R149, RZ, RZ, R148 ;  /* 0x000000ffff957224 */ /* 0x000fe200078e0094 */
[----:B--2---:R0:W-:Y:S02]  /*4d490*/  STL [R1+0x828], R105 ;  /* 0x0008286901007387 */ /* 0x0041e40000100800 */
[----:B0-----:R-:W-:Y:S02]  /*4d4a0*/  IMAD.MOV.U32 R105, RZ, RZ, R104 ;  /* 0x000000ffff697224 */ /* 0x001fe400078e0068 */
.L_x_32573:
[----:B0-----:R-:W-:Y:S05]  /*4d4b0*/  BSYNC B1 ;  /* 0x0000000000017941 */ /* 0x001fea0003800000 */
.L_x_32571:
        /* <DEDUP_REMOVED lines=12> */
.L_x_32575:
[----:B0-----:R-:W2:Y:S01]  /*4d580*/  LDL.LU R104, [R1+0x828] ;  /* 0x0008280001687983 */ /* 0x001ea20000300800 */
[----:B------:R-:W-:Y:S01]  /*4d590*/  MOV R252, R0 ;  /* 0x0000000000fc7202 */ /* 0x000fe20000000f00 */
[----:B------:R-:W-:Y:S02]  /*4d5a0*/  IMAD.MOV.U32 R148, RZ, RZ, R151 ;  /* 0x000000ffff947224 */ /* 0x000fe400078e0097 */
[----:B--2---:R0:W-:Y:S02]  /*4d5b0*/  STL [R1+0x82c], R104 ;  /* 0x00082c6801007387 */ /* 0x0041e40000100800 */
[----:B0-----:R-:W-:Y:S02]  /*4d5c0*/  IMAD.MOV.U32 R104, RZ, RZ, R103 ;  /* 0x000000ffff687224 */ /* 0x001fe400078e0067 */
.L_x_32576:
[----:B0-----:R-:W-:Y:S05]  /*4d5d0*/  BSYNC B1 ;  /* 0x0000000000017941 */ /* 0x001fea0003800000 */
.L_x_32574:
        /* <DEDUP_REMOVED lines=12> */
.L_x_32578:
[----:B0-----:R-:W2:Y:S01]  /*4d6a0*/  LDL.LU R103, [R1+0x82c] ;  /* 0x00082c0001677983 */ /* 0x001ea20000300800 */
[----:B------:R-:W-:Y:S01]  /*4d6b0*/  IMAD.MOV.U32 R0, RZ, RZ, R252 ;  /* 0x000000ffff007224 */ /* 0x000fe200078e00fc */
[----:B------:R-:W-:Y:S02]  /*4d6c0*/  MOV R151, R150 ;  /* 0x0000009600977202 */ /* 0x000fe40000000f00 */
[----:B--2---:R0:W-:Y:S02]  /*4d6d0*/  STL [R1+0x828], R103 ;  /* 0x0008286701007387 */ /* 0x0041e40000100800 */
[----:B0-----:R-:W-:Y:S02]  /*4d6e0*/  IMAD.MOV.U32 R103, RZ, RZ, R102 ;  /* 0x000000ffff677224 */ /* 0x001fe400078e0066 */
.L_x_32579:
[----:B0-----:R-:W-:Y:S05]  /*4d6f0*/  BSYNC B1 ;  /* 0x0000000000017941 */ /* 0x001fea0003800000 */
.L_x_32577:
        /* <DEDUP_REMOVED lines=12> */
.L_x_32581:
[----:B0-----:R-:W2:Y:S01]  /*4d7c0*/  LDL.LU R102, [R1+0x828] ;  /* 0x0008280001667983 */ /* 0x001ea20000300800 */
[----:B------:R-:W-:Y:S02]  /*4d7d0*/  IMAD.MOV.U32 R252, RZ, RZ, R0 ;  /* 0x000000fffffc7224 */ /* 0x000fe400078e0000 */
[----:B------:R-:W-:Y:S01]  /*4d7e0*/  IMAD.MOV.U32 R150, RZ, RZ, R153 ;  /* 0x000000ffff967224 */ /* 0x000fe200078e0099 */
[----:B--2---:R0:W-:Y:S02]  /*4d7f0*/  STL [R1+0x82c], R102 ;  /* 0x00082c6601007387 */ /* 0x0041e40000100800 */
[----:B0-----:R-:W-:Y:S02]  /*4d800*/  MOV R102, R101 ;  /* 0x0000006500667202 */ /* 0x001fe40000000f00 */
.L_x_32582:
[----:B0-----:R-:W-:Y:S05]  /*4d810*/  BSYNC B1 ;  /* 0x0000000000017941 */ /* 0x001fea0003800000 */
.L_x_32580:
        /* <DEDUP_REMOVED lines=12> */
.L_x_32584:
[----:B0-----:R-:W2:Y:S01]  /*4d8e0*/  LDL.LU R101, [R1+0x82c] ;  /* 0x00082c0001657983 */ /* 0x001ea20000300800 */
[----:B------:R-:W-:Y:S02]  /*4d8f0*/  IMAD.MOV.U32 R0, RZ, RZ, R252 ;  /* 0x000000ffff007224 */ /* 0x000fe400078e00fc */
[----:B------:R-:W-:Y:S01]  /*4d900*/  IMAD.MOV.U32 R153, RZ, RZ, R152 ;  /* 0x000000ffff997224 */ /* 0x000fe200078e0098 */
[----:B--2---:R0:W-:Y:S02]  /*4d910*/  STL [R1+0x828], R101 ;  /* 0x0008286501007387 */ /* 0x0041e40000100800 */
[----:B0-----:R-:W-:Y:S02]  /*4d920*/  IMAD.MOV.U32 R101, RZ, RZ, R100 ;  /* 0x000000ffff657224 */ /* 0x001fe400078e0064 */
.L_x_32585:
[----:B0-----:R-:W-:Y:S05]  /*4d930*/  BSYNC B1 ;  /* 0x0000000000017941 */ /* 0x001fea0003800000 */
.L_x_32583:
        /* <DEDUP_REMOVED lines=12> */
.L_x_32587:
[----:B0-----:R-:W2:Y:S01]  /*4da00*/  LDL.LU R100, [R1+0x828] ;  /* 0x0008280001647983 */ /* 0x001ea20000300800 */
[----:B------:R-:W-:Y:S02]  /*4da10*/  IMAD.MOV.U32 R252, RZ, RZ, R0 ;  /* 0x000000fffffc7224 */ /* 0x000fe400078e0000 */
[----:B------:R-:W-:Y:S01]  /*4da20*/  IMAD.MOV.U32 R152, RZ, RZ, R155 ;  /* 0x000000ffff987224 */ /* 0x000fe200078e009b */
[----:B--2---:R0:W-:Y:S02]  /*4da30*/  STL [R1+0x82c], R100 ;  /* 0x00082c6401007387 */ /* 0x0041e40000100800 */
[----:B0-----:R-:W-:Y:S02]  /*4da40*/  IMAD.MOV.U32 R100, RZ, RZ, R99 ;  /* 0x000000ffff647224 */ /* 0x001fe400078e0063 */
.L_x_32588:
[----:B0-----:R-:W-:Y:S05]  /*4da50*/  BSYNC B1 ;  /* 0x0000000000017941 */ /* 0x001fea0003800000 */
.L_x_32586:
        /* <DEDUP_REMOVED lines=12> */
.L_x_32590:
[----:B0-----:R-:W2:Y:S01]  /*4db20*/  LDL.LU R99, [R1+0x82c] ;  /* 0x00082c0001637983 */ /* 0x001ea20000300800 */
[----:B------:R-:W-:Y:S02]  /*4db30*/  IMAD.MOV.U32 R0, RZ, RZ, R252 ;  /* 0x000000ffff007224 */ /* 0x000fe400078e00fc */
[----:B------:R-:W-:Y:S01]  /*4db40*/  IMAD.MOV.U32 R155, RZ, RZ, R154 ;  /* 0x000000ffff9b7224 */ /* 0x000fe200078e009a */
[----:B--2---:R0:W-:Y:S02]  /*4db50*/  STL [R1+0x828], R99 ;  /* 0x0008286301007387 */ /* 0x0041e40000100800 */
[----:B0-----:R-:W-:Y:S02]  /*4db60*/  IMAD.MOV.U32 R99, RZ, RZ, R98 ;  /* 0x000000ffff637224 */ /* 0x001fe400078e0062 */
.L_x_32591:
[----:B0-----:R-:W-:Y:S05]  /*4db70*/  BSYNC B1 ;  /* 0x0000000000017941 */ /* 0x001fea0003800000 */
.L_x_32589:
        /* <DEDUP_REMOVED lines=12> */
.L_x_32593:
[----:B0-----:R-:W2:Y:S01]  /*4dc40*/  LDL.LU R98, [R1+0x828] ;  /* 0x0008280001627983 */ /* 0x001ea20000300800 */
[----:B------:R-:W-:Y:S02]  /*4dc50*/  IMAD.MOV.U32 R252, RZ, RZ, R0 ;  /* 0x000000fffffc7224 */ /* 0x000fe400078e0000 */
[----:B------:R-:W-:Y:S01]  /*4dc60*/  IMAD.MOV.U32 R154, RZ, RZ, R157 ;  /* 0x000000ffff9a7224 */ /* 0x000fe200078e009d */
[----:B--2---:R0:W-:Y:S02]  /*4dc70*/  STL [R1+0x82c], R98 ;  /* 0x00082c6201007387 */ /* 0x0041e40000100800 */
[----:B0-----:R-:W-:Y:S02]  /*4dc80*/  IMAD.MOV.U32 R98, RZ, RZ, R97 ;  /* 0x000000ffff627224 */ /* 0x001fe400078e0061 */
.L_x_32594:
[----:B0-----:R-:W-:Y:S05]  /*4dc90*/  BSYNC B1 ;  /* 0x0000000000017941 */ /* 0x001fea0003800000 */
.L_x_32592:
        /* <DEDUP_REMOVED lines=12> */
.L_x_32596:
[----:B0-----:R-:W2:Y:S01]  /*4dd60*/  LDL.LU R97, [R1+0x82c] ;  /* 0x00082c0001617983 */ /* 0x001ea20000300800 */
[----:B------:R-:W-:Y:S01]  /*4dd70*/  MOV R0, R252 ;  /* 0x000000fc00007202 */ /* 0x000fe20000000f00 */
[----:B------:R-:W-:Y:S02]  /*4dd80*/  IMAD.MOV.U32 R157, RZ, RZ, R156 ;  /* 0x000000ffff9d7224 */ /* 0x000fe400078e009c */
[----:B--2---:R0:W-:Y:S02]  /*4dd90*/  STL [R1+0x828], R97 ;  /* 0x0008286101007387 */ /* 0x0041e40000100800 */
[----:B0-----:R-:W-:Y:S02]  /*4dda0*/  IMAD.MOV.U32 R97, RZ, RZ, R96 ;  /* 0x000000ffff617224 */ /* 0x001fe400078e0060 */
.L_x_32597:
[----:B0-----:R-:W-:Y:S05]  /*4ddb0*/  BSYNC B1 ;  /* 0x0000000000017941 */ /* 0x001fea0003800000 */
.L_x_32595:
        /* <DEDUP_REMOVED lines=12> */
.L_x_32599:
[----:B0-----:R-:W2:Y:S01]  /*4de80*/  LDL.LU R96, [R1+0x828] ;  /* 0x0008280001607983 */ /* 0x001ea20000300800 */
[----:B------:R-:W-:Y:S01]  /*4de90*/  IMAD.MOV.U32 R252, RZ, RZ, R0 ;  /* 0x000000fffffc7224 */ /* 0x000fe200078e0000 */
[----:B------:R-:W-:Y:S02]  /*4dea0*/  MOV R156, R159 ;  /* 0x0000009f009c7202 */ /* 0x000fe40000000f00 */
[----:B--2---:R0:W-:Y:S02]  /*4deb0*/  STL [R1+0x82c], R96 ;  /* 0x00082c6001007387 */ /* 0x0041e40000100800 */
[----:B0-----:R-:W-:Y:S02]  /*4dec0*/  IMAD.MOV.U32 R96, RZ, RZ, R95 ;  /* 0x000000ffff607224 */ /* 0x001fe400078e005f */
.L_x_32600:
[----:B0-----:R-:W-:Y:S05]  /*4ded0*/  BSYNC B1 ;  /* 0x0000000000017941 */ /* 0x001fea0003800000 */
.L_x_32598:
        /* <DEDUP_REMOVED lines=12> */
.L_x_32602:
[----:B0-----:R-:W2:Y:S01]  /*4dfa0*/  LDL.LU R95, [R1+0x82c] ;  /* 0x00082c00015f7983 */ /* 0x001ea20000300800 */
[----:B------:R-:W-:Y:S02]  /*4dfb0*/  IMAD.MOV.U32 R0, RZ, RZ, R252 ;  /* 0x000000ffff007224 */ /* 0x000fe400078e00fc */
[----:B------:R-:W-:Y:S01]  /*4dfc0*/  IMAD.MOV.U32 R159, RZ, RZ, R158 ;  /* 0x000000ffff9f7224 */ /* 0x000fe200078e009e */
[----:B--2---:R0:W-:Y:S02]  /*4dfd0*/  STL [R1+0x828], R95 ;  /* 0x0008285f01007387 */ /* 0x0041e40000100800 */
[----:B0-----:R-:W-:Y:S02]  /*4dfe0*/  MOV R95, R94 ;  /* 0x0000005e005f7202 */ /* 0x001fe40000000f00 */
.L_x_32603:
[----:B0-----:R-:W-:Y:S05]  /*4dff0*/  BSYNC B1 ;  /* 0x0000000000017941 */ /* 0x001fea0003800000 */
.L_x_32601:
        /* <DEDUP_REMOVED lines=12> */
.L_x_32605:
[----:B0-----:R-:W2:Y:S01]  /*4e0c0*/  LDL.LU R94, [R1+0x828] ;  /* 0x00082800015e7983 */ /* 0x001ea20000300800 */
[----:B------:R-:W-:Y:S02]  /*4e0d0*/  IMAD.MOV.U32 R252, RZ, RZ, R0 ;  /* 0x000000fffffc7224 */ /* 0x000fe400078e0000 */
[----:B------:R-:W-:Y:S01]  /*4e0e0*/  IMAD.MOV.U32 R158, RZ, RZ, R161 ;  /* 0x000000ffff9e7224 */ /* 0x000fe200078e00a1 */
[----:B--2---:R0:W-:Y:S02]  /*4e0f0*/  STL [R1+0x82c], R94 ;  /* 0x00082c5e01007387 */ /* 0x0041e40000100800 */
[----:B0-----:R-:W-:Y:S02]  /*4e100*/  IMAD.MOV.U32 R94, RZ, RZ, R93 ;  /* 0x000000ffff5e7224 */ /* 0x001fe400078e005d */
.L_x_32606:
[----:B0-----:R-:W-:Y:S05]  /*4e110*/  BSYNC B1 ;  /* 0x0000000000017941 */ /* 0x001fea0003800000 */
.L_x_32604:
        /* <DEDUP_REMOVED lines=12> */
.L_x_32608:
[----:B0-----:R-:W2:Y:S01]  /*4e1e0*/  LDL.LU R93, [R1+0x82c] ;  /* 0x00082c00015d7983 */ /* 0x001ea20000300800 */
[----:B------:R-:W-:Y:S02]  /*4e1f0*/  IMAD.MOV.U32 R0, RZ, RZ, R252 ;  /* 0x000000ffff007224 */ /* 0x000fe400078e00fc */
[----:B------:R-:W-:Y:S01]  /*4e200*/  IMAD.MOV.U32 R161, RZ, RZ, R160 ;  /* 0x000000ffffa17224 */ /* 0x000fe200078e00a0 */
[----:B--2---:R0:W-:Y:S02]  /*4e210*/  STL [R1+0x828], R93 ;  /* 0x0008285d01007387 */ /* 0x0041e40000100800 */
[----:B0-----:R-:W-:Y:S02]  /*4e220*/  IMAD.MOV.U32 R93, RZ, RZ, R92 ;  /* 0x000000ffff5d7224 */ /* 0x001fe400078e005c */
.L_x_32609:
[----:B0-----:R-:W-:Y:S05]  /*4e230*/  BSYNC B1 ;  /* 0x0000000000017941 */ /* 0x001fea0003800000 */
.L_x_32607:
        /* <DEDUP_REMOVED lines=12> */
.L_x_32611:
[----:B0-----:R-:W2:Y:S01]  /*4e300*/  LDL.LU R92, [R1+0x828] ;  /* 0x00082800015c7983 */ /* 0x001ea20000300800 */
[----:B------:R-:W-:Y:S02]  /*4e310*/  IMAD.MOV.U32 R252, RZ, RZ, R0 ;  /* 0x000000fffffc7224 */ /* 0x000fe400078e0000 */
[----:B------:R-:W-:Y:S01]  /*4e320*/  IMAD.MOV.U32 R160, RZ, RZ, R163 ;  /* 0x000000ffffa07224 */ /* 0x000fe200078e00a3 */
[----:B--2---:R0:W-:Y:S02]  /*4e330*/  STL [R1+0x82c], R92 ;  /* 0x00082c5c01007387 */ /* 0x0041e40000100800 */
[----:B0-----:R-:W-:Y:S02]  /*4e340*/  IMAD.MOV.U32 R92, RZ, RZ, R91 ;  /* 0x000000ffff5c7224 */ /* 0x001fe400078e005b */
.L_x_32612:
[----:B0-----:R-:W-:Y:S05]  /*4e350*/  BSYNC B1 ;  /* 0x0000000000017941 */ /* 0x001fea0003800000 */
.L_x_32610:
        /* <DEDUP_REMOVED lines=12> */
.L_x_32614:
[----:B0-----:R-:W2:Y:S01]  /*4e420*/  LDL.LU R91, [R1+0x82c] ;  /* 0x00082c00015b7983 */ /* 0x001ea20000300800 */
[----:B------:R-:W-:Y:S02]  /*4e430*/  IMAD.MOV.U32 R0, RZ, RZ, R252 ;  /* 0x000000ffff007224 */ /* 0x000fe400078e00fc */
[----:B------:R-:W-:Y:S01]  /*4e440*/  IMAD.MOV.U32 R163, RZ, RZ, R162 ;  /* 0x000000ffffa37224 */ /* 0x000fe200078e00a2 */
[----:B--2---:R0:W-:Y:S02]  /*4e450*/  STL [R1+0x828], R91 ;  /* 0x0008285b01007387 */ /* 0x0041e40000100800 */
[----:B0-----:R-:W-:Y:S02]  /*4e460*/  IMAD.MOV.U32 R91, RZ, RZ, R90 ;  /* 0x000000ffff5b7224 */ /* 0x001fe400078e005a */
.L_x_32615:
[----:B0-----:R-:W-:Y:S05]  /*4e470*/  BSYNC B1 ;  /* 0x0000000000017941 */ /* 0x001fea0003800000 */
.L_x_32613:
        /* <DEDUP_REMOVED lines=12> */
.L_x_32617:
[----:B0-----:R-:W2:Y:S01]  /*4e540*/  LDL.LU R90, [R1+0x828] ;  /* 0x00082800015a7983 */ /* 0x001ea20000300800 */
[----:B------:R-:W-:Y:S01]  /*4e550*/  MOV R252, R0 ;  /* 0x0000000000fc7202 */ /* 0x000fe20000000f00 */
[----:B------:R-:W-:Y:S02]  /*4e560*/  IMAD.MOV.U32 R162, RZ, RZ, R165 ;  /* 0x000000ffffa27224 */ /* 0x000fe400078e00a5 */
[----:B--2---:R0:W-:Y:S02]  /*4e570*/  STL [R1+0x82c], R90 ;  /* 0x00082c5a01007387 */ /* 0x0041e40000100800 */
[----:B0-----:R-:W-:Y:S02]  /*4e580*/  IMAD.MOV.U32 R90, RZ, RZ, R89 ;  /* 0x000000ffff5a7224 */ /* 0x001fe400078e0059 */
.L_x_32618:
[----:B0-----:R-:W-:Y:S05]  /*4e590*/  BSYNC B1 ;  /* 0x0000000000017941 */ /* 0x001fea0003800000 */
.L_x_32616:
        /* <DEDUP_REMOVED lines=12> */
.L_x_32620:
[----:B0-----:R-:W2:Y:S01]  /*4e660*/  LDL.LU R89, [R1+0x82c] ;  /* 0x00082c0001597983 */ /* 0x001ea20000300800 */
[----:B------:R-:W-:Y:S01]  /*4e670*/  IMAD.MOV.U32 R0, RZ, RZ, R252 ;  /* 0x000000ffff007224 */ /* 0x000fe200078e00fc */
[----:B------:R-:W-:Y:S02]  /*4e680*/  MOV R165, R164 ;  /* 0x000000a400a57202 */ /* 0x000fe40000000f00 */
[----:B--2---:R0:W-:Y:S02]  /*4e690*/  STL [R1+0x828], R89 ;  /* 0x0008285901007387 */ /* 0x0041e40000100800 */
[----:B0-----:R-:W-:Y:S02]  /*4e6a0*/  IMAD.MOV.U32 R89, RZ, RZ, R88 ;  /* 0x000000ffff597224 */ /* 0x001fe400078e0058 */
.L_x_32621:
[----:B0-----:R-:W-:Y:S05]  /*4e6b0*/  BSYNC B1 ;  /* 0x0000000000017941 */ /* 0x001fea0003800000 */
.L_x_32619:
        /* <DEDUP_REMOVED lines=12> */
.L_x_32623:
[----:B0-----:R-:W2:Y:S01]  /*4e780*/  LDL.LU R88, [R1+0x828] ;  /* 0x0008280001587983 */ /* 0x001ea20000300800 */
[----:B------:R-:W-:Y:S02]  /*4e790*/  IMAD.MOV.U32 R252, RZ, RZ, R0 ;  /* 0x000000fffffc7224 */ /* 0x000fe400078e0000 */
[----:B------:R-:W-:Y:S01]  /*4e7a0*/  IMAD.MOV.U32 R164, RZ, RZ, R167 ;  /* 0x000000ffffa47224 */ /* 0x000fe200078e00a7 */
[----:B--2---:R0:W-:Y:S02]  /*4e7b0*/  STL [R1+0x82c], R88 ;  /* 0x00082c5801007387 */ /* 0x0041e40000100800 */
[----:B0-----:R-:W-:Y:S02]  /*4e7c0*/  MOV R88, R87 ;  /* 0x0000005700587202 */ /* 0x001fe40000000f00 */
.L_x_32624:
[----:B0-----:R-:W-:Y:S05]  /*4e7d0*/  BSYNC B1 ;  /* 0x0000000000017941 */ /* 0x001fea0003800000 */
.L_x_32622:
        /* <DEDUP_REMOVED lines=12> */
.L_x_32626:
[----:B0-----:R-:W2:Y:S01]  /*4e8a0*/  LDL.LU R87, [R1+0x82c] ;  /* 0x00082c0001577983 */ /* 0x001ea20000300800 */
[----:B------:R-:W-:Y:S02]  /*4e8b0*/  IMAD.MOV.U32 R0, RZ, RZ, R252 ;  /* 0x000000ffff007224 */ /* 0x000fe400078e00fc */
[----:B------:R-:W-:Y:S01]  /*4e8c0*/  IMAD.MOV.U32 R167, RZ, RZ, R166 ;  /* 0x000000ffffa77224 */ /* 0x000fe200078e00a6 */
[----:B--2---:R0:W-:Y:S02]  /*4e8d0*/  STL [R1+0x828], R87 ;  /* 0x0008285701007387 */ /* 0x0041e40000100800 */
[----:B0-----:R-:W-:Y:S02]  /*4e8e0*/  IMAD.MOV.U32 R87, RZ, RZ, R86 ;  /* 0x000000ffff577224 */ /* 0x001fe400078e0056 */
.L_x_32627:
[----:B0-----:R-:W-:Y:S05]  /*4e8f0*/  BSYNC B1 ;  /* 0x0000000000017941 */ /* 0x001fea0003800000 */
.L_x_32625:
        /* <DEDUP_REMOVED lines=12> */
.L_x_32629:
[----:B0-----:R-:W2:Y:S01]  /*4e9c0*/  LDL.LU R86, [R1+0x828] ;  /* 0x0008280001567983 */ /* 0x001ea20000300800 */
[----:B------:R-:W-:Y:S02]  /*4e9d0*/  IMAD.MOV.U32 R252, RZ, RZ, R0 ;  /* 0x000000fffffc7224 */ /* 0x000fe400078e0000 */
[----:B------:R-:W-:Y:S01]  /*4e9e0*/  IMAD.MOV.U32 R166, RZ, RZ, R169 ;  /* 0x000000ffffa67224 */ /* 0x000fe200078e00a9 */
[----:B--2---:R0:W-:Y:S02]  /*4e9f0*/  STL [R1+0x82c], R86 ;  /* 0x00082c5601007387 */ /* 0x0041e40000100800 */
[----:B0-----:R-:W-:Y:S02]  /*4ea00*/  IMAD.MOV.U32 R86, RZ, RZ, R85 ;  /* 0x000000ffff567224 */ /* 0x001fe400078e0055 */
.L_x_32630:
[----:B0-----:R-:W-:Y:S05]  /*4ea10*/  BSYNC B1 ;  /* 0x0000000000017941 */ /* 0x001fea0003800000 */
.L_x_32628:
        /* <DEDUP_REMOVED lines=12> */
.L_x_32632:
[----:B0-----:R-:W2:Y:S01]  /*4eae0*/  LDL.LU R85, [R1+0x82c] ;  /* 0x00082c0001557983 */ /* 0x001ea20000300800 */
[----:B------:R-:W-:Y:S02]  /*4eaf0*/  IMAD.MOV.U32 R0, RZ, RZ, R252 ;  /* 0x000000ffff007224 */ /* 0x000fe400078e00fc */
[----:B------:R-:W-:Y:S01]  /*4eb00*/  IMAD.MOV.U32 R169, RZ, RZ, R168 ;  /* 0x000000ffffa97224 */ /* 0x000fe200078e00a8 */
[----:B--2---:R0:W-:Y:S02]  /*4eb10*/  STL [R1+0x828], R85 ;  /* 0x0008285501007387 */ /* 0x0041e40000100800 */
[----:B0-----:R-:W-:Y:S02]  /*4eb20*/  IMAD.MOV.U32 R85, RZ, RZ, R84 ;  /* 0x000000ffff557224 */ /* 0x001fe400078e0054 */
.L_x_32633:
[----:B0-----:R-:W-:Y:S05]  /*4eb30*/  BSYNC B1 ;  /* 0x0000000000017941 */ /* 0x001fea0003800000 */
.L_x_32631:
        /* <DEDUP_REMOVED lines=12> */
.L_x_32635:
[----:B0-----:R-:W2:Y:S01]  /*4ec00*/  LDL.LU R84, [R1+0x828] ;  /* 0x0008280001547983 */ /* 0x001ea20000300800 */
[----:B------:R-:W-:Y:S02]  /*4ec10*/  IMAD.MOV.U32 R252, RZ, RZ, R0 ;  /* 0x000000fffffc7224 */ /* 0x000fe400078e0000 */
[----:B------:R-:W-:Y:S01]  /*4ec20*/  IMAD.MOV.U32 R168, RZ, RZ, R171 ;  /* 0x000000ffffa87224 */ /* 0x000fe200078e00ab */
[----:B--2---:R0:W-:Y:S02]  /*4ec30*/  STL [R1+0x82c], R84 ;  /* 0x00082c5401007387 */ /* 0x0041e40000100800 */
[----:B0-----:R-:W-:Y:S02]  /*4ec40*/  IMAD.MOV.U32 R84, RZ, RZ, R83 ;  /* 0x000000ffff547224 */ /* 0x001fe400078e0053 */
.L_x_32636:
[----:B0-----:R-:W-:Y:S05]  /*4ec50*/  BSYNC B1 ;  /* 0x0000000000017941 */ /* 0x001fea0003800000 */
.L_x_32634:
        /* <DEDUP_REMOVED lines=12> */
.L_x_32638:
[----:B0-----:R-:W2:Y:S01]  /*4ed20*/  LDL.LU R83, [R1+0x82c] ;  /* 0x00082c0001537983 */ /* 0x001ea20000300800 */
[----:B------:R-:W-:Y:S01]  /*4ed30*/  MOV R0, R252 ;  /* 0x000000fc00007202 */ /* 0x000fe20000000f00 */
[----:B------:R-:W-:Y:S02]  /*4ed40*/  IMAD.MOV.U32 R171, RZ, RZ, R170 ;  /* 0x000000ffffab7224 */ /* 0x000fe400078e00aa */
[----:B--2---:R0:W-:Y:S02]  /*4ed50*/  STL [R1+0x828], R83 ;  /* 0x0008285301007387 */ /* 0x0041e40000100800 */
[----:B0-----:R-:W-:Y:S02]  /*4ed60*/  IMAD.MOV.U32 R83, RZ, RZ, R82 ;  /* 0x000000ffff537224 */ /* 0x001fe400078e0052 */
.L_x_32639:
[----:B0-----:R-:W-:Y:S05]  /*4ed70*/  BSYNC B1 ;  /* 0x0000000000017941 */ /* 0x001fea0003800000 */
.L_x_32637:
        /* <DEDUP_REMOVED lines=12> */
.L_x_32641:
[----:B0-----:R-:W2:Y:S01]  /*4ee40*/  LDL.LU R82, [R1+0x828] ;  /* 0x0008280001527983 */ /* 0x001ea20000300800 */
[----:B------:R-:W-:Y:S01]  /*4ee50*/  IMAD.MOV.U32 R252, RZ, RZ, R0 ;  /* 0x000000fffffc7224 */ /* 0x000fe200078e0000 */
[----:B------:R-:W-:Y:S02]  /*4ee60*/  MOV R170, R173 ;  /* 0x000000ad00aa7202 */ /* 0x000fe40000000f00 */
[----:B--2---:R0:W-:Y:S02]  /*4ee70*/  STL [R1+0x82c], R82 ;  /* 0x00082c5201007387 */ /* 0x0041e40000100800 */
[----:B0-----:R-:W-:Y:S02]  /*4ee80*/  IMAD.MOV.U32 R82, RZ, RZ, R81 ;  /* 0x000000ffff527224 */ /* 0x001fe400078e0051 */
.L_x_32642:
[----:B0-----:R-:W-:Y:S05]  /*4ee90*/  BSYNC B1 ;  /* 0x0000000000017941 */ /* 0x001fea0003800000 */
.L_x_32640:
        /* <DEDUP_REMOVED lines=12> */
.L_x_32644:
[----:B0-----:R-:W2:Y:S01]  /*4ef60*/  LDL.LU R81, [R1+0x82c] ;  /* 0x00082c0001517983 */ /* 0x001ea20000300800 */
[----:B------:R-:W-:Y:S02]  /*4ef70*/  IMAD.MOV.U32 R0, RZ, RZ, R252 ;  /* 0x000000ffff007224 */ /* 0x000fe400078e00fc */
[----:B------:R-:W-:Y:S01]  /*4ef80*/  IMAD.MOV.U32 R173, RZ, RZ, R172 ;  /* 0x000000ffffad7224 */ /* 0x000fe200078e00ac */
[----:B--2---:R0:W-:Y:S02]  /*4ef90*/  STL [R1+0x828], R81 ;  /* 0x0008285101007387 */ /* 0x0041e40000100800 */
[----:B0-----:R-:W-:Y:S02]  /*4efa0*/  MOV R81, R80 ;  /* 0x0000005000517202 */ /* 0x001fe40000000f00 */
.L_x_32645:
[----:B0-----:R-:W-:Y:S05]  /*4efb0*/  BSYNC B1 ;  /* 0x0000000000017941 */ /* 0x001fea0003800000 */
.L_x_32643:
        /* <DEDUP_REMOVED lines=12> */
.L_x_32647:
[----:B0-----:R-:W2:Y:S01]  /*4f080*/  LDL.LU R80, [R1+0x828] ;  /* 0x0008280001507983 */ /* 0x001ea20000300800 */
[----:B------:R-:W-:Y:S02]  /*4f090*/  IMAD.MOV.U32 R252, RZ, RZ, R0 ;  /* 0x000000fffffc7224 */ /* 0x000fe400078e0000 */
[----:B------:R-:W-:Y:S01]  /*4f0a0*/  IMAD.MOV.U32 R172, RZ, RZ, R175 ;  /* 0x000000ffffac7224 */ /* 0x000fe200078e00af */
[----:B--2---:R0:W-:Y:S02]  /*4f0b0*/  STL [R1+0x82c], R80 ;  /* 0x00082c5001007387 */ /* 0x0041e40000100800 */
[----:B0-----:R-:W-:Y:S02]  /*4f0c0*/  IMAD.MOV.U32 R80, RZ, RZ, R79 ;  /* 0x000000ffff507224 */ /* 0x001fe400078e004f */
.L_x_32648:
[----:B0-----:R-:W-:Y:S05]  /*4f0d0*/  BSYNC B1 ;  /* 0x0000000000017941 */ /* 0x001fea0003800000 */
.L_x_32646:
        /* <DEDUP_REMOVED lines=12> */
.L_x_32650:
[----:B0-----:R-:W2:Y:S01]  /*4f1a0*/  LDL.LU R79, [R1+0x82c] ;  /* 0x00082c00014f7983 */ /* 0x001ea20000300800 */
[----:B------:R-:W-:Y:S02]  /*4f1b0*/  IMAD.MOV.U32 R0, RZ, RZ, R252 ;  /* 0x000000ffff007224 */ /* 0x000fe400078e00fc */
[----:B------:R-:W-:Y:S01]  /*4f1c0*/  IMAD.MOV.U32 R175, RZ, RZ, R174 ;  /* 0x000000ffffaf7224 */ /* 0x000fe200078e00ae */
[----:B--2---:R0:W-:Y:S02]  /*4f1d0*/  STL [R1+0x828], R79 ;  /* 0x0008284f01007387 */ /* 0x0041e40000100800 */
[----:B0-----:R-:W-:Y:S02]  /*4f1e0*/  IMAD.MOV.U32 R79, RZ, RZ, R78 ;  /* 0x000000ffff4f7224 */ /* 0x001fe400078e004e */
.L_x_32651:
[----:B0-----:R-:W-:Y:S05]  /*4f1f0*/  BSYNC B1 ;  /* 0x0000000000017941 */ /* 0x001fea0003800000 */
.L_x_32649:
        /* <DEDUP_REMOVED lines=12> */
.L_x_32653:
[----:B0-----:R-:W2:Y:S01]  /*4f2c0*/  LDL.LU R78, [R1+0x828] ;  /* 0x00082800014e7983 */ /* 0x001ea20000300800 */
[----:B------:R-:W-:Y:S02]  /*4f2d0*/  IMAD.MOV.U32 R252, RZ, RZ, R0 ;  /* 0x000000fffffc7224 */ /* 0x000fe400078e0000 */
[----:B------:R-:W-:Y:S01]  /*4f2e0*/  IMAD.MOV.U32 R174, RZ, RZ, R177 ;  /* 0x000000ffffae7224 */ /* 0x000fe200078e00b1 */
[----:B--2---:R0:W-:Y:S02]  /*4f2f0*/  STL [R1+0x82c], R78 ;  /* 0x00082c4e01007387 */ /* 0x0041e40000100800 */
[----:B0-----:R-:W-:Y:S02]  /*4f300*/  IMAD.MOV.U32 R78, RZ, RZ, R77 ;  /* 0x000000ffff4e7224 */ /* 0x001fe400078e004d */
.L_x_32654:
[----:B0-----:R-:W-:Y:S05]  /*4f310*/  BSYNC B1 ;  /* 0x0000000000017941 */ /* 0x001fea0003800000 */
.L_x_32652:
        /* <DEDUP_REMOVED lines=12> */
.L_x_32656:
[----:B0-----:R-:W2:Y:S01]  /*4f3e0*/  LDL.LU R77, [R1+0x82c] ;  /* 0x00082c00014d7983 */ /* 0x001ea20000300800 */
[----:B------:R-:W-:Y:S02]  /*4f3f0*/  IMAD.MOV.U32 R0, RZ, RZ, R252 ;  /* 0x000000ffff007224 */ /* 0x000fe400078e00fc */
[----:B------:R-:W-:Y:S01]  /*4f400*/  IMAD.MOV.U32 R177, RZ, RZ, R176 ;  /* 0x000000ffffb17224 */ /* 0x000fe200078e00b0 */
[----:B--2---:R0:W-:Y:S02]  /*4f410*/  STL [R1+0x828], R77 ;  /* 0x0008284d01007387 */ /* 0x0041e40000100800 */
[----:B0-----:R-:W-:Y:S02]  /*4f420*/  IMAD.MOV.U32 R77, RZ, RZ, R76 ;  /* 0x000000ffff4d7224 */ /* 0x001fe400078e004c */
.L_x_32657:
[----:B0-----:R-:W-:Y:S05]  /*4f430*/  BSYNC B1 ;  /* 0x0000000000017941 */ /* 0x001fea0003800000 */
.L_x_32655:
        /* <DEDUP_REMOVED lines=12> */
.L_x_32659:
[----:B0-----:R-:W2:Y:S01]  /*4f500*/  LDL.LU R76, [R1+0x828] ;  /* 0x00082800014c7983 */ /* 0x001ea20000300800 */
[----:B------:R-:W-:Y:S01]  /*4f510*/  MOV R252, R0 ;  /* 0x0000000000fc7202 */ /* 0x000fe20000000f00 */
[----:B------:R-:W-:Y:S02]  /*4f520*/  IMAD.MOV.U32 R176, RZ, RZ, R179 ;  /* 0x000000ffffb07224 */ /* 0x000fe400078e00b3 */
[----:B--2---:R0:W-:Y:S02]  /*4f530*/  STL [R1+0x82c], R76 ;  /* 0x00082c4c01007387 */ /* 0x0041e40000100800 */
[----:B0-----:R-:W-:Y:S02]  /*4f540*/  IMAD.MOV.U32 R76, RZ, RZ, R75 ;  /* 0x000000ffff4c7224 */ /* 0x001fe400078e004b */
.L_x_32660:
[----:B0-----:R-:W-:Y:S05]  /*4f550*/  BSYNC B1 ;  /* 0x0000000000017941 */ /* 0x001fea0003800000 */
.L_x_32658:
        /* <DEDUP_REMOVED lines=12> */
.L_x_32662:
[----:B0-----:R-:W2:Y:S01]  /*4f620*/  LDL.LU R75, [R1+0x82c] ;  /* 0x00082c00014b7983 */ /* 0x001ea20000300800 */
[----:B------:R-:W-:Y:S01]  /*4f630*/  IMAD.MOV.U32 R0, RZ, RZ, R252 ;  /* 0x000000ffff007224 */ /* 0x000fe200078e00fc */
[----:B------:R-:W-:Y:S02]  /*4f640*/  MOV R179, R178 ;  /* 0x000000b200b37202 */ /* 0x000fe40000000f00 */
[----:B--2---:R0:W-:Y:S02]  /*4f650*/  STL [R1+0x828], R75 ;  /* 0x0008284b01007387 */ /* 0x0041e40000100800 */
[----:B0-----:R-:W-:Y:S02]  /*4f660*/  IMAD.MOV.U32 R75, RZ, RZ, R74 ;  /* 0x000000ffff4b7224 */ /* 0x001fe400078e004a */
.L_x_32663:
[----:B0-----:R-:W-:Y:S05]  /*4f670*/  BSYNC B1 ;  /* 0x0000000000017941 */ /* 0x001fea0003800000 */
.L_x_32661:
        /* <DEDUP_REMOVED lines=12> */
.L_x_32665:
[----:B0-----:R-:W2:Y:S01]  /*4f740*/  LDL.LU R74, [R1+0x828] ;  /* 0x00082800014a7983 */ /* 0x001ea20000300800 */
[----:B------:R-:W-:Y:S02]  /*4f750*/  IMAD.MOV.U32 R252, RZ, RZ, R0 ;  /* 0x000000fffffc7224 */ /* 0x000fe400078e0000 */
[----:B------:R-:W-:Y:S01]  /*4f760*/  IMAD.MOV.U32 R178, RZ, RZ, R181 ;  /* 0x000000ffffb27224 */ /* 0x000fe200078e00b5 */
[----:B--2---:R0:W-:Y:S02]  /*4f770*/  STL [R1+0x82c], R74 ;  /* 0x00082c4a01007387 */ /* 0x0041e40000100800 */
[----:B0-----:R-:W-:Y:S02]  /*4f780*/  MOV R74, R73 ;  /* 0x00000049004a7202 */ /* 0x001fe40000000f00 */
.L_x_32666:
[----:B0-----:R-:W-:Y:S05]  /*4f790*/  BSYNC B1 ;  /* 0x0000000000017941 */ /* 0x001fea0003800000 */
.L_x_32664:
        /* <DEDUP_REMOVED lines=12> */
.L_x_32668:
[----:B0-----:R-:W2:Y:S01]  /*4f860*/  LDL.LU R73, [R1+0x82c] ;  /* 0x00082c0001497983 */ /* 0x001ea20000300800 */
[----:B------:R-:W-:Y:S02]  /*4f870*/  IMAD.MOV.U32 R0, RZ, RZ, R252 ;  /* 0x000000ffff007224 */ /* 0x000fe400078e00fc */
[----:B------:R-:W-:Y:S01]  /*4f880*/  IMAD.MOV.U32 R181, RZ, RZ, R180 ;  /* 0x000000ffffb57224 */ /* 0x000fe200078e00b4 */
[----:B--2---:R0:W-:Y:S02]  /*4f890*/  STL [R1+0x828], R73 ;  /* 0x0008284901007387 */ /* 0x0041e40000100800 */
[----:B0-----:R-:W-:Y:S02]  /*4f8a0*/  IMAD.MOV.U32 R73, RZ, RZ, R72 ;  /* 0x000000ffff497224 */ /* 0x001fe400078e0048 */
.L_x_32669:
[----:B0-----:R-:W-:Y:S05]  /*4f8b0*/  BSYNC B1 ;  /* 0x0000000000017941 */ /* 0x001fea0003800000 */
.L_x_32667:
        /* <DEDUP_REMOVED lines=12> */
.L_x_32671:
[----:B0-----:R-:W2:Y:S01]  /*4f980*/  LDL.LU R72, [R1+0x828] ;  /* 0x0008280001487983 */ /* 0x001ea20000300800 */
[----:B------:R-:W-:Y:S02]  /*4f990*/  IMAD.MOV.U32 R252, RZ, RZ, R0 ;  /* 0x000000fffffc7224 */ /* 0x000fe400078e0000 */
[----:B------:R-:W-:Y:S01]  /*4f9a0*/  IMAD.MOV.U32 R180, RZ, RZ, R183 ;  /* 0x000000ffffb47224 */ /* 0x000fe200078e00b7 */
[----:B--2---:R0:W-:Y:S02]  /*4f9b0*/  STL [R1+0x82c], R72 ;  /* 0x00082c4801007387 */ /* 0x0041e40000100800 */
[----:B0-----:R-:W-:Y:S02]  /*4f9c0*/  IMAD.MOV.U32 R72, RZ, RZ, R71 ;  /* 0x000000ffff487224 */ /* 0x001fe400078e0047 */
.L_x_32672:
[----:B0-----:R-:W-:Y:S05]  /*4f9d0*/  BSYNC B1 ;  /* 0x0000000000017941 */ /* 0x001fea0003800000 */
.L_x_32670:
        /* <DEDUP_REMOVED lines=12> */
.L_x_32674:
[----:B0-----:R-:W2:Y:S01]  /*4faa0*/  LDL.LU R71, [R1+0x82c] ;  /* 0x00082c0001477983 */ /* 0x001ea20000300800 */
[----:B------:R-:W-:Y:S02]  /*4fab0*/  IMAD.MOV.U32 R0, RZ, RZ, R252 ;  /* 0x000000ffff007224 */ /* 0x000fe400078e00fc */
[----:B------:R-:W-:Y:S01]  /*4fac0*/  IMAD.MOV.U32 R183, RZ, RZ, R182 ;  /* 0x000000ffffb77224 */ /* 0x000fe200078e00b6 */
[----:B--2---:R0:W-:Y:S02]  /*4fad0*/  STL [R1+0x828], R71 ;  /* 0x0008284701007387 */ /* 0x0041e40000100800 */
[----:B0-----:R-:W-:Y:S02]  /*4fae0*/  IMAD.MOV.U32 R71, RZ, RZ, R70 ;  /* 0x000000ffff477224 */ /* 0x001fe400078e0046 */
.L_x_32675:
[----:B0-----:R-:W-:Y:S05]  /*4faf0*/  BSYNC B1 ;  /* 0x0000000000017941 */ /* 0x001fea0003800000 */
.L_x_32673:
        /* <DEDUP_REMOVED lines=12> */
.L_x_32677:
[----:B0-----:R-:W2:Y:S01]  /*4fbc0*/  LDL.LU R70, [R1+0x828] ;  /* 0x0008280001467983 */ /* 0x001ea20000300800 */
[----:B------:R-:W-:Y:S02]  /*4fbd0*/  IMAD.MOV.U32 R252, RZ, RZ, R0 ;  /* 0x000000fffffc7224 */ /* 0x000fe400078e0000 */
[----:B------:R-:W-:Y:S01]  /*4fbe0*/  IMAD.MOV.U32 R182, RZ, RZ, R185 ;  /* 0x000000ffffb67224 */ /* 0x000fe200078e00b9 */
[----:B--2---:R0:W-:Y:S02]  /*4fbf0*/  STL [R1+0x82c], R70 ;  /* 0x00082c4601007387 */ /* 0x0041e40000100800 */
[----:B0-----:R-:W-:Y:S02]  /*4fc00*/  IMAD.MOV.U32 R70, RZ, RZ, R69 ;  /* 0x000000ffff467224 */ /* 0x001fe400078e0045 */
.L_x_32678:
[----:B0-----:R-:W-:Y:S05]  /*4fc10*/  BSYNC B1 ;  /* 0x0000000000017941 */ /* 0x001fea0003800000 */
.L_x_32676:
        /* <DEDUP_REMOVED lines=12> */
.L_x_32680:
[----:B0-----:R-:W2:Y:S01]  /*4fce0*/  LDL.LU R69, [R1+0x82c] ;  /* 0x00082c0001457983 */ /* 0x001ea20000300800 */
[----:B------:R-:W-:Y:S01]  /*4fcf0*/  MOV R0, R252 ;  /* 0x000000fc00007202 */ /* 0x000fe20000000f00 */
[----:B------:R-:W-:Y:S02]  /*4fd00*/  IMAD.MOV.U32 R185, RZ, RZ, R184 ;  /* 0x000000ffffb97224 */ /* 0x000fe400078e00b8 */
[----:B--2---:R0:W-:Y:S02]  /*4fd10*/  STL [R1+0x828], R69 ;  /* 0x0008284501007387 */ /* 0x0041e40000100800 */
[----:B0-----:R-:W-:Y:S02]  /*4fd20*/  IMAD.MOV.U32 R69, RZ, RZ, R68 ;  /* 0x000000ffff457224 */ /* 0x001fe400078e0044 */
.L_x_32681:
[----:B0-----:R-:W-:Y:S05]  /*4fd30*/  BSYNC B1 ;  /* 0x0000000000017941 */ /* 0x001fea0003800000 */
.L_x_32679:
        /* <DEDUP_REMOVED lines=12> */
.L_x_32683:
[----:B0-----:R-:W2:Y:S01]  /*4fe00*/  LDL.LU R68, [R1+0x828] ;  /* 0x0008280001447983 */ /* 0x001ea20000300800 */
[----:B------:R-:W-:Y:S01]  /*4fe10*/  IMAD.MOV.U32 R252, RZ, RZ, R0 ;  /* 0x000000fffffc7224 */ /* 0x000fe200078e0000 */
[----:B------:R-:W-:Y:S02]  /*4fe20*/  MOV R184, R187 ;  /* 0x000000bb00b87202 */ /* 0x000fe40000000f00 */
[----:B--2---:R0:W-:Y:S02]  /*4fe30*/  STL [R1+0x82c], R68 ;  /* 0x00082c4401007387 */ /* 0x0041e40000100800 */
[----:B0-----:R-:W-:Y:S02]  /*4fe40*/  IMAD.MOV.U32 R68, RZ, RZ, R67 ;  /* 0x000000ffff447224 */ /* 0x001fe400078e0043 */
.L_x_32684:
[----:B0-----:R-:W-:Y:S05]  /*4fe50*/  BSYNC B1 ;  /* 0x0000000000017941 */ /* 0x001fea0003800000 */
.L_x_32682:
        /* <DEDUP_REMOVED lines=12> */
.L_x_32686:
[----:B0-----:R-:W2:Y:S01]  /*4ff20*/  LDL.LU R67, [R1+0x82c] ;  /* 0x00082c0001437983 */ /* 0x001ea20000300800 */
[----:B------:R-:W-:Y:S02]  /*4ff30*/  IMAD.MOV.U32 R0, RZ, RZ, R252 ;  /* 0x000000ffff007224 */ /* 0x000fe400078e00fc */
[----:B------:R-:W-:Y:S01]  /*4ff40*/  IMAD.MOV.U32 R187, RZ, RZ, R186 ;  /* 0x000000ffffbb7224 */ /* 0x000fe200078e00ba */
[----:B--2---:R0:W-:Y:S02]  /*4ff50*/  STL [R1+0x828], R67 ;  /* 0x0008284301007387 */ /* 0x0041e40000100800 */
[----:B0-----:R-:W-:Y:S02]  /*4ff60*/  MOV R67, R66 ;  /* 0x0000004200437202 */ /* 0x001fe40000000f00 */
.L_x_32687:
[----:B0-----:R-:W-:Y:S05]  /*4ff70*/  BSYNC B1 ;  /* 0x0000000000017941 */ /* 0x001fea0003800000 */
.L_x_32685:
        /* <DEDUP_REMOVED lines=12> */
.L_x_32689:
[----:B0-----:R-:W2:Y:S01]  /*50040*/  LDL.LU R66, [R1+0x828] ;  /* 0x0008280001427983 */ /* 0x001ea20000300800 */
[----:B------:R-:W-:Y:S02]  /*50050*/  IMAD.MOV.U32 R252, RZ, RZ, R0 ;  /* 0x000000fffffc7224 */ /* 0x000fe400078e0000 */
[----:B------:R-:W-:Y:S01]  /*50060*/  IMAD.MOV.U32 R186, RZ, RZ, R189 ;  /* 0x000000ffffba7224 */ /* 0x000fe200078e00bd */
[----:B--2---:R0:W-:Y:S02]  /*50070*/  STL [R1+0x82c], R66 ;  /* 0x00082c4201007387 */ /* 0x0041e40000100800 */
[----:B0-----:R-:W-:Y:S02]  /*50080*/  IMAD.MOV.U32 R66, RZ, RZ, R65 ;  /* 0x000000ffff427224 */ /* 0x001fe400078e0041 */
.L_x_32690:
[----:B0-----:R-:W-:Y:S05]  /*50090*/  BSYNC B1 ;  /* 0x0000000000017941 */ /* 0x001fea0003800000 */
.L_x_32688:
        /* <DEDUP_REMOVED lines=12> */
.L_x_32692:
[----:B0-----:R-:W2:Y:S01]  /*50160*/  LDL.LU R65, [R1+0x82c] ;  /* 0x00082c0001417983 */ /* 0x001ea20000300800 */
[----:B------:R-:W-:Y:S02]  /*50170*/  IMAD.MOV.U32 R0, RZ, RZ, R252 ;  /* 0x000000ffff007224 */ /* 0x000fe400078e00fc */
[----:B------:R-:W-:Y:S01]  /*50180*/  IMAD.MOV.U32 R189, RZ, RZ, R188 ;  /* 0x000000ffffbd7224 */ /* 0x000fe200078e00bc */
[----:B--2---:R0:W-:Y:S02]  /*50190*/  STL [R1+0x828], R65 ;  /* 0x0008284101007387 */ /* 0x0041e40000100800 */
[----:B0-----:R-:W-:Y:S02]  /*501a0*/  IMAD.MOV.U32 R65, RZ, RZ, R64 ;  /* 0x000000ffff417224 */ /* 0x001fe400078e0040 */
.L_x_32693:
[----:B0-----:R-:W-:Y:S05]  /*501b0*/  BSYNC B1 ;  /* 0x0000000000017941 */ /* 0x001fea0003800000 */
.L_x_32691:
        /* <DEDUP_REMOVED lines=12> */
.L_x_32695:
[----:B0-----:R-:W2:Y:S01]  /*50280*/  LDL.LU R64, [R1+0x828] ;  /* 0x0008280001407983 */ /* 0x001ea20000300800 */
[----:B------:R-:W-:Y:S02]  /*50290*/  IMAD.MOV.U32 R252, RZ, RZ, R0 ;  /* 0x000000fffffc7224 */ /* 0x000fe400078e0000 */
[----:B------:R-:W-:Y:S01]  /*502a0*/  IMAD.MOV.U32 R188, RZ, RZ, R191 ;  /* 0x000000ffffbc7224 */ /* 0x000fe200078e00bf */
[----:B--2---:R0:W-:Y:S02]  /*502b0*/  STL [R1+0x82c], R64 ;  /* 0x00082c4001007387 */ /* 0x0041e40000100800 */
[----:B0-----:R-:W-:Y:S02]  /*502c0*/  IMAD.MOV.U32 R64, RZ, RZ, R63 ;  /* 0x000000ffff407224 */ /* 0x001fe400078e003f */
.L_x_32696:
[----:B0-----:R-:W-:Y:S05]  /*502d0*/  BSYNC B1 ;  /* 0x0000000000017941 */ /* 0x001fea0003800000 */
.L_x_32694:
        /* <DEDUP_REMOVED lines=12> */
.L_x_32698:
[----:B0-----:R-:W2:Y:S01]  /*503a0*/  LDL.LU R63, [R1+0x82c] ;  /* 0x00082c00013f7983 */ /* 0x001ea20000300800 */
[----:B------:R-:W-:Y:S02]  /*503b0*/  IMAD.MOV.U32 R0, RZ, RZ, R252 ;  /* 0x000000ffff007224 */ /* 0x000fe400078e00fc */
[----:B------:R-:W-:Y:S01]  /*503c0*/  IMAD.MOV.U32 R191, RZ, RZ, R190 ;  /* 0x000000ffffbf7224 */ /* 0x000fe200078e00be */
[----:B--2---:R0:W-:Y:S02]  /*503d0*/  STL [R1+0x828], R63 ;  /* 0x0008283f01007387 */ /* 0x0041e40000100800 */
[----:B0-----:R-:W-:Y:S02]  /*503e0*/  IMAD.MOV.U32 R63, RZ, RZ, R62 ;  /* 0x000000ffff3f7224 */ /* 0x001fe400078e003e */
.L_x_32699:
[----:B0-----:R-:W-:Y:S05]  /*503f0*/  BSYNC B1 ;  /* 0x0000000000017941 */ /* 0x001fea0003800000 */
.L_x_32697:
        /* <DEDUP_REMOVED lines=12> */
.L_x_32701:
[----:B0-----:R-:W2:Y:S01]  /*504c0*/  LDL.LU R62, [R1+0x828] ;  /* 0x00082800013e7983 */ /* 0x001ea20000300800 */
[----:B------:R-:W-:Y:S01]  /*504d0*/  MOV R252, R0 ;  /* 0x0000000000fc7202 */ /* 0x000fe20000000f00 */
[----:B------:R-:W-:Y:S02]  /*504e0*/  IMAD.MOV.U32 R190, RZ, RZ, R193 ;  /* 0x000000ffffbe7224 */ /* 0x000fe400078e00c1 */
[----:B--2---:R0:W-:Y:S02]  /*504f0*/  STL [R1+0x82c], R62 ;  /* 0x00082c3e01007387 */ /* 0x0041e40000100800 */
[----:B0-----:R-:W-:Y:S02]  /*50500*/  IMAD.MOV.U32 R62, RZ, RZ, R61 ;  /* 0x000000ffff3e7224 */ /* 0x001fe400078e003d */
.L_x_32702:
[----:B0-----:R-:W-:Y:S05]  /*50510*/  BSYNC B1 ;  /* 0x0000000000017941 */ /* 0x001fea0003800000 */
.L_x_32700:
        /* <DEDUP_REMOVED lines=12> */
.L_x_32704:
[----:B0-----:R-:W2:Y:S01]  /*505e0*/  LDL.LU R61, [R1+0x82c] ;  /* 0x00082c00013d7983 */ /* 0x001ea20000300800 */
[----:B------:R-:W-:Y:S01]  /*505f0*/  IMAD.MOV.U32 R0, RZ, RZ, R252 ;  /* 0x000000ffff007224 */ /* 0x000fe200078e00fc */
[----:B------:R-:W-:Y:S02]  /*50600*/  MOV R193, R192 ;  /* 0x000000c000c17202 */ /* 0x000fe40000000f00 */
[----:B--2---:R0:W-:Y:S02]  /*50610*/  STL [R1+0x828], R61 ;  /* 0x0008283d01007387 */ /* 0x0041e40000100800 */
[----:B0-----:R-:W-:Y:S02]  /*50620*/  IMAD.MOV.U32 R61, RZ, RZ, R60 ;  /* 0x000000ffff3d7224 */ /* 0x001fe400078e003c */
.L_x_32705:
[----:B0-----:R-:W-:Y:S05]  /*50630*/  BSYNC B1 ;  /* 0x0000000000017941 */ /* 0x001fea0003800000 */
.L_x_32703:
        /* <DEDUP_REMOVED lines=12> */
.L_x_32707:
[----:B0-----:R-:W2:Y:S01]  /*50700*/  LDL.LU R60, [R1+0x828] ;  /* 0x00082800013c7983 */ /* 0x001ea20000300800 */
[----:B------:R-:W-:Y:S02]  /*50710*/  IMAD.MOV.U32 R252, RZ, RZ, R0 ;  /* 0x000000fffffc7224 */ /* 0x000fe400078e0000 */
[----:B------:R-:W-:Y:S01]  /*50720*/  IMAD.MOV.U32 R192, RZ, RZ, R195 ;  /* 0x000000ffffc07224 */ /* 0x000fe200078e00c3 */
[----:B--2---:R0:W-:Y:S02]  /*50730*/  STL [R1+0x82c], R60 ;  /* 0x00082c3c01007387 */ /* 0x0041e40000100800 */
[----:B0-----:R-:W-:Y:S02]  /*50740*/  MOV R60, R59 ;  /* 0x0000003b003c7202 */ /* 0x001fe40000000f00 */
.L_x_32708:
[----:B0-----:R-:W-:Y:S05]  /*50750*/  BSYNC B1 ;  /* 0x0000000000017941 */ /* 0x001fea0003800000 */
.L_x_32706:
        /* <DEDUP_REMOVED lines=12> */
.L_x_32710:
[----:B0-----:R-:W2:Y:S01]  /*50820*/  LDL.LU R59, [R1+0x82c] ;  /* 0x00082c00013b7983 */ /* 0x001ea20000300800 */
[----:B------:R-:W-:Y:S02]  /*50830*/  IMAD.MOV.U32 R0, RZ, RZ, R252 ;  /* 0x000000ffff007224 */ /* 0x000fe400078e00fc */
[----:B------:R-:W-:Y:S01]  /*50840*/  IMAD.MOV.U32 R195, RZ, RZ, R194 ;  /* 0x000000ffffc37224 */ /* 0x000fe200078e00c2 */
[----:B--2---:R0:W-:Y:S02]  /*50850*/  STL [R1+0x828], R59 ;  /* 0x0008283b01007387 */ /* 0x0041e40000100800 */
[----:B0-----:R-:W-:Y:S02]  /*50860*/  IMAD.MOV.U32 R59, RZ, RZ, R58 ;  /* 0x000000ffff3b7224 */ /* 0x001fe400078e003a */
.L_x_32711:
[----:B0-----:R-:W-:Y:S05]  /*50870*/  BSYNC B1 ;  /* 0x0000000000017941 */ /* 0x001fea0003800000 */
.L_x_32709:
        /* <DEDUP_REMOVED lines=12> */
.L_x_32713:
[----:B0-----:R-:W2:Y:S01]  /*50940*/  LDL.LU R58, [R1+0x828] ;  /* 0x00082800013a7983 */ /* 0x001ea20000300800 */
[----:B------:R-:W-:Y:S02]  /*50950*/  IMAD.MOV.U32 R252, RZ, RZ, R0 ;  /* 0x000000fffffc7224 */ /* 0x000fe400078e0000 */
[----:B------:R-:W-:Y:S01]  /*50960*/  IMAD.MOV.U32 R194, RZ, RZ, R197 ;  /* 0x000000ffffc27224 */ /* 0x000fe200078e00c5 */
[----:B--2---:R0:W-:Y:S02]  /*50970*/  STL [R1+0x82c], R58 ;  /* 0x00082c3a01007387 */ /* 0x0041e40000100800 */
[----:B0-----:R-:W-:Y:S02]  /*50980*/  IMAD.MOV.U32 R58, RZ, RZ, R57 ;  /* 0x000000ffff3a7224 */ /* 0x001fe400078e0039 */
.L_x_32714:
[----:B0-----:R-:W-:Y:S05]  /*50990*/  BSYNC B1 ;  /* 0x0000000000017941 */ /* 0x001fea0003800000 */
.L_x_32712:
        /* <DEDUP_REMOVED lines=12> */
.L_x_32716:
[----:B0-----:R-:W2:Y:S01]  /*50a60*/  LDL.LU R57, [R1+0x82c] ;  /* 0x00082c0001397983 */ /* 0x001ea20000300800 */
[----:B------:R-:W-:Y:S02]  /*50a70*/  IMAD.MOV.U32 R0, RZ, RZ, R252 ;  /* 0x000000ffff007224 */ /* 0x000fe400078e00fc */
[----:B------:R-:W-:Y:S01]  /*50a80*/  IMAD.MOV.U32 R197, RZ, RZ, R196 ;  /* 0x000000ffffc57224 */ /* 0x000fe200078e00c4 */
[----:B--2---:R0:W-:Y:S02]  /*50a90*/  STL [R1+0x828], R57 ;  /* 0x0008283901007387 */ /* 0x0041e40000100800 */
[----:B0-----:R-:W-:Y:S02]  /*50aa0*/  IMAD.MOV.U32 R57, RZ, RZ, R56 ;  /* 0x000000ffff397224 */ /* 0x001fe400078e0038 */
.L_x_32717:
[----:B0-----:R-:W-:Y:S05]  /*50ab0*/  BSYNC B1 ;  /* 0x0000000000017941 */ /* 0x001fea0003800000 */
.L_x_32715:
        /* <DEDUP_REMOVED lines=12> */
.L_x_32719:
[----:B0-----:R-:W2:Y:S01]  /*50b80*/  LDL.LU R56, [R1+0x828] ;  /* 0x0008280001387983 */ /* 0x001ea20000300800 */
[----:B------:R-:W-:Y:S02]  /*50b90*/  IMAD.MOV.U32 R252, RZ, RZ, R0 ;  /* 0x000000fffffc7224 */ /* 0x000fe400078e0000 */
[----:B------:R-:W-:Y:S01]  /*50ba0*/  IMAD.MOV.U32 R196, RZ, RZ, R199 ;  /* 0x000000ffffc47224 */ /* 0x000fe200078e00c7 */
[----:B--2---:R0:W-:Y:S02]  /*50bb0*/  STL [R1+0x82c], R56 ;  /* 0x00082c3801007387 */ /* 0x0041e40000100800 */
[----:B0-----:R-:W-:Y:S02]  /*50bc0*/  IMAD.MOV.U32 R56, RZ, RZ, R55 ;  /* 0x000000ffff387224 */ /* 0x001fe400078e0037 */
.L_x_32720:
[----:B0-----:R-:W-:Y:S05]  /*50bd0*/  BSYNC B1 ;  /* 0x0000000000017941 */ /* 0x001fea0003800000 */
.L_x_32718:
        /* <DEDUP_REMOVED lines=12> */
.L_x_32722:
[----:B0-----:R-:W2:Y:S01]  /*50ca0*/  LDL.LU R55, [R1+0x82c] ;  /* 0x00082c0001377983 */ /* 0x001ea20000300800 */
[----:B------:R-:W-:Y:S01]  /*50cb0*/  MOV R0, R252 ;  /* 0x000000fc00007202 */ /* 0x000fe20000000f00 */
[----:B------:R-:W-:Y:S02]  /*50cc0*/  IMAD.MOV.U32 R199, RZ, RZ, R198 ;  /* 0x000000ffffc77224 */ /* 0x000fe400078e00c6 */
[----:B--2---:R0:W-:Y:S02]  /*50cd0*/  STL [R1+0x828], R55 ;  /* 0x0008283701007387 */ /* 0x0041e40000100800 */
[----:B0-----:R-:W-:Y:S02]  /*50ce0*/  IMAD.MOV.U32 R55, RZ, RZ, R54 ;  /* 0x000000ffff377224 */ /* 0x001fe400078e0036 */
.L_x_32723:
[----:B0-----:R-:W-:Y:S05]  /*50cf0*/  BSYNC B1 ;  /* 0x0000000000017941 */ /* 0x001fea0003800000 */
.L_x_32721:
        /* <DEDUP_REMOVED lines=12> */
.L_x_32725:
[----:B0-----:R-:W2:Y:S01]  /*50dc0*/  LDL.LU R54, [R1+0x828] ;  /* 0x0008280001367983 */ /* 0x001ea20000300800 */
[----:B------:R-:W-:Y:S01]  /*50dd0*/  IMAD.MOV.U32 R252, RZ, RZ, R0 ;  /* 0x000000fffffc7224 */ /* 0x000fe200078e0000 */
[----:B------:R-:W-:Y:S02]  /*50de0*/  MOV R198, R201 ;  /* 0x000000c900c67202 */ /* 0x000fe40000000f00 */
[----:B--2---:R0:W-:Y:S02]  /*50df0*/  STL [R1+0x82c], R54 ;  /* 0x00082c3601007387 */ /* 0x0041e40000100800 */
[----:B0-----:R-:W-:Y:S02]  /*50e00*/  IMAD.MOV.U32 R54, RZ, RZ, R53 ;  /* 0x000000ffff367224 */ /* 0x001fe400078e0035 */
.L_x_32726:
[----:B0-----:R-:W-:Y:S05]  /*50e10*/  BSYNC B1 ;  /* 0x0000000000017941 */ /* 0x001fea0003800000 */
.L_x_32724:
        /* <DEDUP_REMOVED lines=12> */
.L_x_32728:
[----:B0-----:R-:W2:Y:S01]  /*50ee0*/  LDL.LU R53, [R1+0x82c] ;  /* 0x00082c0001357983 */ /* 0x001ea20000300800 */
[----:B------:R-:W-:Y:S02]  /*50ef0*/  IMAD.MOV.U32 R0, RZ, RZ, R252 ;  /* 0x000000ffff007224 */ /* 0x000fe400078e00fc */
[----:B------:R-:W-:Y:S01]  /*50f00*/  IMAD.MOV.U32 R201, RZ, RZ, R200 ;  /* 0x000000ffffc97224 */ /* 0x000fe200078e00c8 */
[----:B--2---:R0:W-:Y:S02]  /*50f10*/  STL [R1+0x828], R53 ;  /* 0x0008283501007387 */ /* 0x0041e40000100800 */
[----:B0-----:R-:W-:Y:S02]  /*50f20*/  MOV R53, R52 ;  /* 0x0000003400357202 */ /* 0x001fe40000000f00 */
.L_x_32729:
[----:B0-----:R-:W-:Y:S05]  /*50f30*/  BSYNC B1 ;  /* 0x0000000000017941 */ /* 0x001fea0003800000 */
.L_x_32727:
        /* <DEDUP_REMOVED lines=12> */
.L_x_32731:
[----:B0-----:R-:W2:Y:S01]  /*51000*/  LDL.LU R52, [R1+0x828] ;  /* 0x0008280001347983 */ /* 0x001ea20000300800 */
[----:B------:R-:W-:Y:S02]  /*51010*/  IMAD.MOV.U32 R252, RZ, RZ, R0 ;  /* 0x000000fffffc7224 */ /* 0x000fe400078e0000 */
[----:B------:R-:W-:Y:S01]  /*51020*/  IMAD.MOV.U32 R200, RZ, RZ, R203 ;  /* 0x000000ffffc87224 */ /* 0x000fe200078e00cb */
[----:B--2---:R0:W-:Y:S02]  /*51030*/  STL [R1+0x82c], R52 ;  /* 0x00082c3401007387 */ /* 0x0041e40000100800 */
[----:B0-----:R-:W-:Y:S02]  /*51040*/  IMAD.MOV.U32 R52, RZ, RZ, R51 ;  /* 0x000000ffff347224 */ /* 0x001fe400078e0033 */
.L_x_32732:
[----:B0-----:R-:W-:Y:S05]  /*51050*/  BSYNC B1 ;  /* 0x0000000000017941 */ /* 0x001fea0003800000 */
.L_x_32730:
        /* <DEDUP_REMOVED lines=12> */
.L_x_32734:
[----:B0-----:R-:W2:Y:S01]  /*51120*/  LDL.LU R51, [R1+0x82c] ;  /* 0x00082c0001337983 */ /* 0x001ea20000300800 */
[----:B------:R-:W-:Y:S02]  /*51130*/  IMAD.MOV.U32 R0, RZ, RZ, R252 ;  /* 0x000000ffff007224 */ /* 0x000fe400078e00fc */
[----:B------:R-:W-:Y:S01]  /*51140*/  IMAD.MOV.U32 R203, RZ, RZ, R202 ;  /* 0x000000ffffcb7224 */ /* 0x000fe200078e00ca */
[----:B--2---:R0:W-:Y:S02]  /*51150*/  STL [R1+0x828], R51 ;  /* 0x0008283301007387 */ /* 0x0041e40000100800 */
[----:B0-----:R-:W-:Y:S02]  /*51160*/  IMAD.MOV.U32 R51, RZ, RZ, R50 ;  /* 0x000000ffff337224 */ /* 0x001fe400078e0032 */
.L_x_32735:
[----:B0-----:R-:W-:Y:S05]  /*51170*/  BSYNC B1 ;  /* 0x0000000000017941 */ /* 0x001fea0003800000 */
.L_x_32733:
        /* <DEDUP_REMOVED lines=12> */
.L_x_32737:
[----:B0-----:R-:W2:Y:S01]  /*51240*/  LDL.LU R50, [R1+0x828] ;  /* 0x0008280001327983 */ /* 0x001ea20000300800 */
[----:B------:R-:W-:Y:S02]  /*51250*/  IMAD.MOV.U32 R252, RZ, RZ, R0 ;  /* 0x000000fffffc7224 */ /* 0x000fe400078e0000 */
[----:B------:R-:W-:Y:S01]  /*51260*/  IMAD.MOV.U32 R202, RZ, RZ, R205 ;  /* 0x000000ffffca7224 */ /* 0x000fe200078e00cd */
[----:B--2---:R0:W-:Y:S02]  /*51270*/  STL [R1+0x82c], R50 ;  /* 0x00082c3201007387 */ /* 0x0041e40000100800 */
[----:B0-----:R-:W-:Y:S02]  /*51280*/  IMAD.MOV.U32 R50, RZ, RZ, R49 ;  /* 0x000000ffff327224 */ /* 0x001fe400078e0031 */
.L_x_32738:
[----:B0-----:R-:W-:Y:S05]  /*51290*/  BSYNC B1 ;  /* 0x0000000000017941 */ /* 0x001fea0003800000 */
.L_x_32736:
        /* <DEDUP_REMOVED lines=12> */
.L_x_32740:
[----:B0-----:R-:W2:Y:S01]  /*51360*/  LDL.LU R49, [R1+0x82c] ;  /* 0x00082c0001317983 */ /* 0x001ea20000300800 */
[----:B------:R-:W-:Y:S02]  /*51370*/  IMAD.MOV.U32 R0, RZ, RZ, R252 ;  /* 0x000000ffff007224 */ /* 0x000fe400078e00fc */
[----:B------:R-:W-:Y:S01]  /*51380*/  IMAD.MOV.U32 R205, RZ, RZ, R204 ;  /* 0x000000ffffcd7224 */ /* 0x000fe200078e00cc */
[----:B--2---:R0:W-:Y:S02]  /*51390*/  STL [R1+0x828], R49 ;  /* 0x0008283101007387 */ /* 0x0041e40000100800 */
[----:B0-----:R-:W-:Y:S02]  /*513a0*/  IMAD.MOV.U32 R49, RZ, RZ, R48 ;  /* 0x000000ffff317224 */ /* 0x001fe400078e0030 */
.L_x_32741:
[----:B0-----:R-:W-:Y:S05]  /*513b0*/  BSYNC B1 ;  /* 0x0000000000017941 */ /* 0x001fea0003800000 */
.L_x_32739:
        /* <DEDUP_REMOVED lines=12> */
.L_x_32743:
[----:B0-----:R-:W2:Y:S01]  /*51480*/  LDL.LU R48, [R1+0x828] ;  /* 0x0008280001307983 */ /* 0x001ea20000300800 */
[----:B------:R-:W-:Y:S01]  /*51490*/  MOV R252, R0 ;  /* 0x0000000000fc7202 */ /* 0x000fe20000000f00 */
[----:B------:R-:W-:Y:S02]  /*514a0*/  IMAD.MOV.U32 R204, RZ, RZ, R207 ;  /* 0x000000ffffcc7224 */ /* 0x000fe400078e00cf */
[----:B--2---:R0:W-:Y:S02]  /*514b0*/  STL [R1+0x82c], R48 ;  /* 0x00082c3001007387 */ /* 0x0041e40000100800 */
[----:B0-----:R-:W-:Y:S02]  /*514c0*/  IMAD.MOV.U32 R48, RZ, RZ, R47 ;  /* 0x000000ffff307224 */ /* 0x001fe400078e002f */
.L_x_32744:
[----:B0-----:R-:W-:Y:S05]  /*514d0*/  BSYNC B1 ;  /* 0x0000000000017941 */ /* 0x001fea0003800000 */
.L_x_32742:
        /* <DEDUP_REMOVED lines=12> */
.L_x_32746:
[----:B0-----:R-:W2:Y:S01]  /*515a0*/  LDL.LU R47, [R1+0x82c] ;  /* 0x00082c00012f7983 */ /* 0x001ea20000300800 */
[----:B------:R-:W-:Y:S01]  /*515b0*/  IMAD.MOV.U32 R0, RZ, RZ, R252 ;  /* 0x000000ffff007224 */ /* 0x000fe200078e00fc */
[----:B------:R-:W-:Y:S02]  /*515c0*/  MOV R207, R206 ;  /* 0x000000ce00cf7202 */ /* 0x000fe40000000f00 */
[----:B--2---:R0:W-:Y:S02]  /*515d0*/  STL [R1+0x828], R47 ;  /* 0x0008282f01007387 */ /* 0x0041e40000100800 */
[----:B0-----:R-:W-:Y:S02]  /*515e0*/  IMAD.MOV.U32 R47, RZ, RZ, R46 ;  /* 0x000000ffff2f7224 */ /* 0x001fe400078e002e */
.L_x_32747:
[----:B0-----:R-:W-:Y:S05]  /*515f0*/  BSYNC B1 ;  /* 0x0000000000017941 */ /* 0x001fea0003800000 */
.L_x_32745:
        /* <DEDUP_REMOVED lines=12> */
.L_x_32749:
[----:B0-----:R-:W2:Y:S01]  /*516c0*/  LDL.LU R46, [R1+0x828] ;  /* 0x00082800012e7983 */ /* 0x001ea20000300800 */
[----:B------:R-:W-:Y:S02]  /*516d0*/  IMAD.MOV.U32 R252, RZ, RZ, R0 ;  /* 0x000000fffffc7224 */ /* 0x000fe400078e0000 */
[----:B------:R-:W-:Y:S01]  /*516e0*/  IMAD.MOV.U32 R206, RZ, RZ, R209 ;  /* 0x000000ffffce7224 */ /* 0x000fe200078e00d1 */
[----:B--2---:R0:W-:Y:S02]  /*516f0*/  STL [R1+0x82c], R46 ;  /* 0x00082c2e01007387 */ /* 0x0041e40000100800 */
[----:B0-----:R-:W-:Y:S02]  /*51700*/  MOV R46, R45 ;  /* 0x0000002d002e7202 */ /* 0x001fe40000000f00 */
.L_x_32750:
[----:B0-----:R-:W-:Y:S05]  /*51710*/  BSYNC B1 ;  /* 0x0000000000017941 */ /* 0x001fea0003800000 */
.L_x_32748:
        /* <DEDUP_REMOVED lines=12> */
.L_x_32752:
[----:B0-----:R-:W2:Y:S01]  /*517e0*/  LDL.LU R45, [R1+0x82c] ;  /* 0x00082c00012d7983 */ /* 0x001ea20000300800 */
[----:B------:R-:W-:Y:S02]  /*517f0*/  IMAD.MOV.U32 R0, RZ, RZ, R252 ;  /* 0x000000ffff007224 */ /* 0x000fe400078e00fc */
[----:B------:R-:W-:Y:S01]  /*51800*/  IMAD.MOV.U32 R209, RZ, RZ, R208 ;  /* 0x000000ffffd17224 */ /* 0x000fe200078e00d0 */
[----:B--2---:R0:W-:Y:S02]  /*51810*/  STL [R1+0x828], R45 ;  /* 0x0008282d01007387 */ /* 0x0041e40000100800 */
[----:B0-----:R-:W-:Y:S02]  /*51820*/  IMAD.MOV.U32 R45, RZ, RZ, R44 ;  /* 0x000000ffff2d7224 */ /* 0x001fe400078e002c */
.L_x_32753:
[----:B0-----:R-:W-:Y:S05]  /*51830*/  BSYNC B1 ;  /* 0x0000000000017941 */ /* 0x001fea0003800000 */
.L_x_32751:
        /* <DEDUP_REMOVED lines=12> */
.L_x_32755:
[----:B0-----:R-:W2:Y:S01]  /*51900*/  LDL.LU R44, [R1+0x828] ;  /* 0x00082800012c7983 */ /* 0x001ea20000300800 */
[----:B------:R-:W-:Y:S02]  /*51910*/  IMAD.MOV.U32 R252, RZ, RZ, R0 ;  /* 0x000000fffffc7224 */ /* 0x000fe400078e0000 */
[----:B------:R-:W-:Y:S01]  /*51920*/  IMAD.MOV.U32 R208, RZ, RZ, R211 ;  /* 0x000000ffffd07224 */ /* 0x000fe200078e00d3 */
[----:B--2---:R0:W-:Y:S02]  /*51930*/  STL [R1+0x82c], R44 ;  /* 0x00082c2c01007387 */ /* 0x0041e40000100800 */
[----:B0-----:R-:W-:Y:S02]  /*51940*/  IMAD.MOV.U32 R44, RZ, RZ, R43 ;  /* 0x000000ffff2c7224 */ /* 0x001fe400078e002b */
.L_x_32756:
[----:B0-----:R-:W-:Y:S05]  /*51950*/  BSYNC B1 ;  /* 0x0000000000017941 */ /* 0x001fea0003800000 */
.L_x_32754:
        /* <DEDUP_REMOVED lines=12> */
.L_x_32758:
[----:B0-----:R-:W2:Y:S01]  /*51a20*/  LDL.LU R43, [R1+0x82c] ;  /* 0x00082c00012b7983 */ /* 0x001ea20000300800 */
[----:B------:R-:W-:Y:S02]  /*51a30*/  IMAD.MOV.U32 R0, RZ, RZ, R252 ;  /* 0x000000ffff007224 */ /* 0x000fe400078e00fc */
[----:B------:R-:W-:Y:S01]  /*51a40*/  IMAD.MOV.U32 R211, RZ, RZ, R210 ;  /* 0x000000ffffd37224 */ /* 0x000fe200078e00d2 */
[----:B--2---:R0:W-:Y:S02]  /*51a50*/  STL [R1+0x828], R43 ;  /* 0x0008282b01007387 */ /* 0x0041e40000100800 */
[----:B0-----:R-:W-:Y:S02]  /*51a60*/  IMAD.MOV.U32 R43, RZ, RZ, R42 ;  /* 0x000000ffff2b7224 */ /* 0x001fe400078e002a */
.L_x_32759:
[----:B0-----:R-:W-:Y:S05]  /*51a70*/  BSYNC B1 ;  /* 0x0000000000017941 */ /* 0x001fea0003800000 */
.L_x_32757:
        /* <DEDUP_REMOVED lines=12> */
.L_x_32761:
[----:B0-----:R-:W2:Y:S01]  /*51b40*/  LDL.LU R42, [R1+0x828] ;  /* 0x00082800012a7983 */ /* 0x001ea20000300800 */
[----:B------:R-:W-:Y:S02]  /*51b50*/  IMAD.MOV.U32 R252, RZ, RZ, R0 ;  /* 0x000000fffffc7224 */ /* 0x000fe400078e0000 */
[----:B------:R-:W-:Y:S01]  /*51b60*/  IMAD.MOV.U32 R210, RZ, RZ, R213 ;  /* 0x000000ffffd27224 */ /* 0x000fe200078e00d5 */
[----:B--2---:R0:W-:Y:S02]  /*51b70*/  STL [R1+0x82c], R42 ;  /* 0x00082c2a01007387 */ /* 0x0041e40000100800 */
[----:B0-----:R-:W-:Y:S02]  /*51b80*/  IMAD.MOV.U32 R42, RZ, RZ, R41 ;  /* 0x000000ffff2a7224 */ /* 0x001fe400078e0029 */
.L_x_32762:
[----:B0-----:R-:W-:Y:S05]  /*51b90*/  BSYNC B1 ;  /* 0x0000000000017941 */ /* 0x001fea0003800000 */
.L_x_32760:
        /* <DEDUP_REMOVED lines=12> */
.L_x_32764:
[----:B0-----:R-:W2:Y:S01]  /*51c60*/  LDL.LU R41, [R1+0x82c] ;  /* 0x00082c0001297983 */ /* 0x001ea20000300800 */
[----:B------:R-:W-:Y:S01]  /*51c70*/  MOV R0, R252 ;  /* 0x000000fc00007202 */ /* 0x000fe20000000f00 */
[----:B------:R-:W-:Y:S02]  /*51c80*/  IMAD.MOV.U32 R213, RZ, RZ, R212 ;  /* 0x000000ffffd57224 */ /* 0x000fe400078e00d4 */
[----:B--2---:R0:W-:Y:S02]  /*51c90*/  STL [R1+0x828], R41 ;  /* 0x0008282901007387 */ /* 0x0041e40000100800 */
[----:B0-----:R-:W-:Y:S02]  /*51ca0*/  IMAD.MOV.U32 R41, RZ, RZ, R40 ;  /* 0x000000ffff297224 */ /* 0x001fe400078e0028 */
.L_x_32765:
[----:B0-----:R-:W-:Y:S05]  /*51cb0*/  BSYNC B1 ;  /* 0x0000000000017941 */ /* 0x001fea0003800000 */
.L_x_32763:
        /* <DEDUP_REMOVED lines=12> */
.L_x_32767:
[----:B0-----:R-:W2:Y:S01]  /*51d80*/  LDL.LU R40, [R1+0x828] ;  /* 0x0008280001287983 */ /* 0x001ea20000300800 */
[----:B------:R-:W-:Y:S01]  /*51d90*/  IMAD.MOV.U32 R252, RZ, RZ, R0 ;  /* 0x000000fffffc7224 */ /* 0x000fe200078e0000 */
[----:B------:R-:W-:Y:S02]  /*51da0*/  MOV R212, R215 ;  /* 0x000000d700d47202 */ /* 0x000fe40000000f00 */
[----:B--2---:R0:W-:Y:S02]  /*51db0*/  STL [R1+0x82c], R40 ;  /* 0x00082c2801007387 */ /* 0x0041e40000100800 */
[----:B0-----:R-:W-:Y:S02]  /*51dc0*/  IMAD.MOV.U32 R40, RZ, RZ, R39 ;  /* 0x000000ffff287224 */ /* 0x001fe400078e0027 */
.L_x_32768:
[----:B0-----:R-:W-:Y:S05]  /*51dd0*/  BSYNC B1 ;  /* 0x0000000000017941 */ /* 0x001fea0003800000 */
.L_x_32766:
        /* <DEDUP_REMOVED lines=12> */
.L_x_32770:
[----:B0-----:R-:W2:Y:S01]  /*51ea0*/  LDL.LU R39, [R1+0x82c] ;  /* 0x00082c0001277983 */ /* 0x001ea20000300800 */
[----:B------:R-:W-:Y:S02]  /*51eb0*/  IMAD.MOV.U32 R0, RZ, RZ, R252 ;  /* 0x000000ffff007224 */ /* 0x000fe400078e00fc */
[----:B------:R-:W-:Y:S01]  /*51ec0*/  IMAD.MOV.U32 R215, RZ, RZ, R214 ;  /* 0x000000ffffd77224 */ /* 0x000fe200078e00d6 */
[----:B--2---:R0:W-:Y:S02]  /*51ed0*/  STL [R1+0x828], R39 ;  /* 0x0008282701007387 */ /* 0x0041e40000100800 */
[----:B0-----:R-:W-:Y:S02]  /*51ee0*/  MOV R39, R38 ;  /* 0x0000002600277202 */ /* 0x001fe40000000f00 */
.L_x_32771:
[----:B0-----:R-:W-:Y:S05]  /*51ef0*/  BSYNC B1 ;  /* 0x0000000000017941 */ /* 0x001fea0003800000 */
.L_x_32769:
        /* <DEDUP_REMOVED lines=12> */
.L_x_32773:
[----:B0-----:R-:W2:Y:S01]  /*51fc0*/  LDL.LU R38, [R1+0x828] ;  /* 0x0008280001267983 */ /* 0x001ea20000300800 */
[----:B------:R-:W-:Y:S02]  /*51fd0*/  IMAD.MOV.U32 R252, RZ, RZ, R0 ;  /* 0x000000fffffc7224 */ /* 0x000fe400078e0000 */
[----:B------:R-:W-:Y:S01]  /*51fe0*/  IMAD.MOV.U32 R214, RZ, RZ, R217 ;  /* 0x000000ffffd67224 */ /* 0x000fe200078e00d9 */
[----:B--2---:R0:W-:Y:S02]  /*51ff0*/  STL [R1+0x82c], R38 ;  /* 0x00082c2601007387 */ /* 0x0041e40000100800 */
[----:B0-----:R-:W-:Y:S02]  /*52000*/  IMAD.MOV.U32 R38, RZ, RZ, R37 ;  /* 0x000000ffff267224 */ /* 0x001fe400078e0025 */
.L_x_32774:
[----:B0-----:R-:W-:Y:S05]  /*52010*/  BSYNC B1 ;  /* 0x0000000000017941 */ /* 0x001fea0003800000 */
.L_x_32772:
        /* <DEDUP_REMOVED lines=12> */
.L_x_32776:
[----:B0-----:R-:W2:Y:S01]  /*520e0*/  LDL.LU R37, [R1+0x82c] ;  /* 0x00082c0001257983 */ /* 0x001ea20000300800 */
[----:B------:R-:W-:Y:S02]  /*520f0*/  IMAD.MOV.U32 R0, RZ, RZ, R252 ;  /* 0x000000ffff007224 */ /* 0x000fe400078e00fc */
[----:B------:R-:W-:Y:S01]  /*52100*/  IMAD.MOV.U32 R217, RZ, RZ, R216 ;  /* 0x000000ffffd97224 */ /* 0x000fe200078e00d8 */
[----:B--2---:R0:W-:Y:S02]  /*52110*/  STL [R1+0x828], R37 ;  /* 0x0008282501007387 */ /* 0x0041e40000100800 */
[----:B0-----:R-:W-:Y:S02]  /*52120*/  IMAD.MOV.U32 R37, RZ, RZ, R36 ;  /* 0x000000ffff257224 */ /* 0x001fe400078e0024 */
.L_x_32777:
[----:B0-----:R-:W-:Y:S05]  /*52130*/  BSYNC B1 ;  /* 0x0000000000017941 */ /* 0x001fea0003800000 */
.L_x_32775:
        /* <DEDUP_REMOVED lines=12> */
.L_x_32779:
[----:B0-----:R-:W2:Y:S01]  /*52200*/  LDL.LU R36, [R1+0x828] ;  /* 0x0008280001247983 */ /* 0x001ea20000300800 */
[----:B------:R-:W-:Y:S02]  /*52210*/  IMAD.MOV.U32 R252, RZ, RZ, R0 ;  /* 0x000000fffffc7224 */ /* 0x000fe400078e0000 */
[----:B------:R-:W-:Y:S01]  /*52220*/  IMAD.MOV.U32 R216, RZ, RZ, R219 ;  /* 0x000000ffffd87224 */ /* 0x000fe200078e00db */
[----:B--2---:R0:W-:Y:S02]  /*52230*/  STL [R1+0x82c], R36 ;  /* 0x00082c2401007387 */ /* 0x0041e40000100800 */
[----:B0-----:R-:W-:Y:S02]  /*52240*/  IMAD.MOV.U32 R36, RZ, RZ, R35 ;  /* 0x000000ffff247224 */ /* 0x001fe400078e0023 */
.L_x_32780:
[----:B0-----:R-:W-:Y:S05]  /*52250*/  BSYNC B1 ;  /* 0x0000000000017941 */ /* 0x001fea0003800000 */
.L_x_32778:
        /* <DEDUP_REMOVED lines=12> */
.L_x_32782:
[----:B0-----:R-:W2:Y:S01]  /*52320*/  LDL.LU R35, [R1+0x82c] ;  /* 0x00082c0001237983 */ /* 0x001ea20000300800 */
[----:B------:R-:W-:Y:S02]  /*52330*/  IMAD.MOV.U32 R0, RZ, RZ, R252 ;  /* 0x000000ffff007224 */ /* 0x000fe400078e00fc */
[----:B------:R-:W-:Y:S01]  /*52340*/  IMAD.MOV.U32 R219, RZ, RZ, R218 ;  /* 0x000000ffffdb7224 */ /* 0x000fe200078e00da */
[----:B--2---:R0:W-:Y:S02]  /*52350*/  STL [R1+0x828], R35 ;  /* 0x0008282301007387 */ /* 0x0041e40000100800 */
[----:B0-----:R-:W-:Y:S02]  /*52360*/  IMAD.MOV.U32 R35, RZ, RZ, R34 ;  /* 0x000000ffff237224 */ /* 0x001fe400078e0022 */
.L_x_32783:
[----:B0-----:R-:W-:Y:S05]  /*52370*/  BSYNC B1 ;  /* 0x0000000000017941 */ /* 0x001fea0003800000 */
.L_x_32781:
        /* <DEDUP_REMOVED lines=12> */
.L_x_32785:
[----:B0-----:R-:W2:Y:S01]  /*52440*/  LDL.LU R34, [R1+0x828] ;  /* 0x0008280001227983 */ /* 0x001ea20000300800 */
[----:B------:R-:W-:Y:S01]  /*52450*/  MOV R252, R0 ;  /* 0x0000000000fc7202 */ /* 0x000fe20000000f00 */
[----:B------:R-:W-:Y:S02]  /*52460*/  IMAD.MOV.U32 R218, RZ, RZ, R221 ;  /* 0x000000ffffda7224 */ /* 0x000fe400078e00dd */
[----:B--2---:R0:W-:Y:S02]  /*52470*/  STL [R1+0x82c], R34 ;  /* 0x00082c2201007387 */ /* 0x0041e40000100800 */
[----:B0-----:R-:W-:Y:S02]  /*52480*/  IMAD.MOV.U32 R34, RZ, RZ, R33 ;  /* 0x000000ffff227224 */ /* 0x001fe400078e0021 */
.L_x_32786:
[----:B0-----:R-:W-:Y:S05]  /*52490*/  BSYNC B1 ;  /* 0x0000000000017941 */ /* 0x001fea0003800000 */
.L_x_32784:
        /* <DEDUP_REMOVED lines=12> */
.L_x_32788:
[----:B0-----:R-:W2:Y:S01]  /*52560*/  LDL.LU R33, [R1+0x82c] ;  /* 0x00082c0001217983 */ /* 0x001ea20000300800 */
[----:B------:R-:W-:Y:S01]  /*52570*/  IMAD.MOV.U32 R0, RZ, RZ, R252 ;  /* 0x000000ffff007224 */ /* 0x000fe200078e00fc */
[----:B------:R-:W-:Y:S02]  /*52580*/  MOV R221, R220 ;  /* 0x000000dc00dd7202 */ /* 0x000fe40000000f00 */
[----:B--2---:R0:W-:Y:S02]  /*52590*/  STL [R1+0x828], R33 ;  /* 0x0008282101007387 */ /* 0x0041e40000100800 */
[----:B0-----:R-:W-:Y:S02]  /*525a0*/  IMAD.MOV.U32 R33, RZ, RZ, R32 ;  /* 0x000000ffff217224 */ /* 0x001fe400078e0020 */
.L_x_32789:
[----:B0-----:R-:W-:Y:S05]  /*525b0*/  BSYNC B1 ;  /* 0x0000000000017941 */ /* 0x001fea0003800000 */
.L_x_32787:
        /* <DEDUP_REMOVED lines=12> */
.L_x_32791:
[----:B0-----:R-:W2:Y:S01]  /*52680*/  LDL.LU R32, [R1+0x828] ;  /* 0x0008280001207983 */ /* 0x001ea20000300800 */
[----:B------:R-:W-:Y:S02]  /*52690*/  IMAD.MOV.U32 R252, RZ, RZ, R0 ;  /* 0x000000fffffc7224 */ /* 0x000fe400078e0000 */
[----:B------:R-:W-:Y:S01]  /*526a0*/  IMAD.MOV.U32 R220, RZ, RZ, R223 ;  /* 0x000000ffffdc7224 */ /* 0x000fe200078e00df */
[----:B--2---:R0:W-:Y:S02]  /*526b0*/  STL [R1+0x82c], R32 ;  /* 0x00082c2001007387 */ /* 0x0041e40000100800 */
[----:B0-----:R-:W-:Y:S02]  /*526c0*/  MOV R32, R31 ;  /* 0x0000001f00207202 */ /* 0x001fe40000000f00 */
.L_x_32792:
[----:B0-----:R-:W-:Y:S05]  /*526d0*/  BSYNC B1 ;  /* 0x0000000000017941 */ /* 0x001fea0003800000 */
.L_x_32790:
        /* <DEDUP_REMOVED lines=12> */
.L_x_32794:
[----:B0-----:R-:W2:Y:S01]  /*527a0*/  LDL.LU R31, [R1+0x82c] ;  /* 0x00082c00011f7983 */ /* 0x001ea20000300800 */
[----:B------:R-:W-:Y:S02]  /*527b0*/  IMAD.MOV.U32 R0, RZ, RZ, R252 ;  /* 0x000000ffff007224 */ /* 0x000fe400078e00fc */
[----:B------:R-:W-:Y:S01]  /*527c0*/  IMAD.MOV.U32 R223, RZ, RZ, R222 ;  /* 0x000000ffffdf7224 */ /* 0x000fe200078e00de */
[----:B--2---:R0:W-:Y:S02]  /*527d0*/  STL [R1+0x828], R31 ;  /* 0x0008281f01007387 */ /* 0x0041e40000100800 */
[----:B0-----:R-:W-:Y:S02]  /*527e0*/  IMAD.MOV.U32 R31, RZ, RZ, R30 ;  /* 0x000000ffff1f7224 */ /* 0x001fe400078e001e */
.L_x_32795:
[----:B0-----:R-:W-:Y:S05]  /*527f0*/  BSYNC B1 ;  /* 0x0000000000017941 */ /* 0x001fea0003800000 */
.L_x_32793:
        /* <DEDUP_REMOVED lines=12> */
.L_x_32797:
[----:B0-----:R-:W2:Y:S01]  /*528c0*/  LDL.LU R30, [R1+0x828] ;  /* 0x00082800011e7983 */ /* 0x001ea20000300800 */
[----:B------:R-:W-:Y:S02]  /*528d0*/  IMAD.MOV.U32 R252, RZ, RZ, R0 ;  /* 0x000000fffffc7224 */ /* 0x000fe400078e0000 */
[----:B------:R-:W-:Y:S01]  /*528e0*/  IMAD.MOV.U32 R222, RZ, RZ, R225 ;  /* 0x000000ffffde7224 */ /* 0x000fe200078e00e1 */
[----:B--2---:R0:W-:Y:S02]  /*528f0*/  STL [R1+0x82c], R30 ;  /* 0x00082c1e01007387 */ /* 0x0041e40000100800 */
[----:B0-----:R-:W-:Y:S02]  /*52900*/  IMAD.MOV.U32 R30, RZ, RZ, R29 ;  /* 0x000000ffff1e7224 */ /* 0x001fe400078e001d */
.L_x_32798:
[----:B0-----:R-:W-:Y:S05]  /*52910*/  BSYNC B1 ;  /* 0x0000000000017941 */ /* 0x001fea0003800000 */
.L_x_32796:
        /* <DEDUP_REMOVED lines=12> */
.L_x_32800:
[----:B0-----:R-:W2:Y:S01]  /*529e0*/  LDL.LU R29, [R1+0x82c] ;  /* 0x00082c00011d7983 */ /* 0x001ea20000300800 */
[----:B------:R-:W-:Y:S02]  /*529f0*/  IMAD.MOV.U32 R0, RZ, RZ, R252 ;  /* 0x000000ffff007224 */ /* 0x000fe400078e00fc */
[----:B------:R-:W-:Y:S01]  /*52a00*/  IMAD.MOV.U32 R225, RZ, RZ, R224 ;  /* 0x000000ffffe17224 */ /* 0x000fe200078e00e0 */
[----:B--2---:R0:W-:Y:S02]  /*52a10*/  STL [R1+0x828], R29 ;  /* 0x0008281d01007387 */ /* 0x0041e40000100800 */
[----:B0-----:R-:W-:Y:S02]  /*52a20*/  IMAD.MOV.U32 R29, RZ, RZ, R28 ;  /* 0x000000ffff1d7224 */ /* 0x001fe400078e001c */
.L_x_32801:
[----:B0-----:R-:W-:Y:S05]  /*52a30*/  BSYNC B1 ;  /* 0x0000000000017941 */ /* 0x001fea0003800000 */
.L_x_32799:
        /* <DEDUP_REMOVED lines=12> */
.L_x_32803:
[----:B0-----:R-:W2:Y:S01]  /*52b00*/  LDL.LU R28, [R1+0x828] ;  /* 0x00082800011c7983 */ /* 0x001ea20000300800 */
[----:B------:R-:W-:Y:S02]  /*52b10*/  IMAD.MOV.U32 R252, RZ, RZ, R0 ;  /* 0x000000fffffc7224 */ /* 0x000fe400078e0000 */
[----:B------:R-:W-:Y:S01]  /*52b20*/  IMAD.MOV.U32 R224, RZ, RZ, R227 ;  /* 0x000000ffffe07224 */ /* 0x000fe200078e00e3 */
[----:B--2---:R0:W-:Y:S02]  /*52b30*/  STL [R1+0x82c], R28 ;  /* 0x00082c1c01007387 */ /* 0x0041e40000100800 */
[----:B0-----:R-:W-:Y:S02]  /*52b40*/  IMAD.MOV.U32 R28, RZ, RZ, R27 ;  /* 0x000000ffff1c7224 */ /* 0x001fe400078e001b */
.L_x_32804:
[----:B0-----:R-:W-:Y:S05]  /*52b50*/  BSYNC B1 ;  /* 0x0000000000017941 */ /* 0x001fea0003800000 */
.L_x_32802:
        /* <DEDUP_REMOVED lines=12> */
.L_x_32806:
[----:B0-----:R-:W2:Y:S01]  /*52c20*/  LDL.LU R27, [R1+0x82c] ;  /* 0x00082c00011b7983 */ /* 0x001ea20000300800 */
[----:B------:R-:W-:Y:S01]  /*52c30*/  MOV R0, R252 ;  /* 0x000000fc00007202 */ /* 0x000fe20000000f00 */
[----:B------:R-:W-:Y:S02]  /*52c40*/  IMAD.MOV.U32 R227, RZ, RZ, R226 ;  /* 0x000000ffffe37224 */ /* 0x000fe400078e00e2 */
[----:B--2---:R0:W-:Y:S02]  /*52c50*/  STL [R1+0x828], R27 ;  /* 0x0008281b01007387 */ /* 0x0041e40000100800 */
[----:B0-----:R-:W-:Y:S02]  /*52c60*/  IMAD.MOV.U32 R27, RZ, RZ, R26 ;  /* 0x000000ffff1b7224 */ /* 0x001fe400078e001a */
.L_x_32807:
[----:B0-----:R-:W-:Y:S05]  /*52c70*/  BSYNC B1 ;  /* 0x0000000000017941 */ /* 0x001fea0003800000 */
.L_x_32805:
        /* <DEDUP_REMOVED lines=12> */
.L_x_32809:
[----:B0-----:R-:W2:Y:S01]  /*52d40*/  LDL.LU R26, [R1+0x828] ;  /* 0x00082800011a7983 */ /* 0x001ea20000300800 */
[----:B------:R-:W-:Y:S01]  /*52d50*/  IMAD.MOV.U32 R252, RZ, RZ, R0 ;  /* 0x000000fffffc7224 */ /* 0x000fe200078e0000 */
[----:B------:R-:W-:Y:S02]  /*52d60*/  MOV R226, R229 ;  /* 0x000000e500e27202 */ /* 0x000fe40000000f00 */
[----:B--2---:R0:W-:Y:S02]  /*52d70*/  STL [R1+0x82c], R26 ;  /* 0x00082c1a01007387 */ /* 0x0041e40000100800 */
[----:B0-----:R-:W-:Y:S02]  /*52d80*/  IMAD.MOV.U32 R26, RZ, RZ, R25 ;  /* 0x000000ffff1a7224 */ /* 0x001fe400078e0019 */
.L_x_32810:
[----:B0-----:R-:W-:Y:S05]  /*52d90*/  BSYNC B1 ;  /* 0x0000000000017941 */ /* 0x001fea0003800000 */
.L_x_32808:
        /* <DEDUP_REMOVED lines=12> */
.L_x_32812:
[----:B0-----:R-:W2:Y:S01]  /*52e60*/  LDL.LU R25, [R1+0x82c] ;  /* 0x00082c0001197983 */ /* 0x001ea20000300800 */
[----:B------:R-:W-:Y:S02]  /*52e70*/  IMAD.MOV.U32 R0, RZ, RZ, R252 ;  /* 0x000000ffff007224 */ /* 0x000fe400078e00fc */
[----:B------:R-:W-:Y:S01]  /*52e80*/  IMAD.MOV.U32 R229, RZ, RZ, R228 ;  /* 0x000000ffffe57224 */ /* 0x000fe200078e00e4 */
[----:B--2---:R0:W-:Y:S02]  /*52e90*/  STL [R1+0x828], R25 ;  /* 0x0008281901007387 */ /* 0x0041e40000100800 */
[----:B0-----:R-:W-:Y:S02]  /*52ea0*/  MOV R25, R24 ;  /* 0x0000001800197202 */ /* 0x001fe40000000f00 */
.L_x_32813:
[----:B0-----:R-:W-:Y:S05]  /*52eb0*/  BSYNC B1 ;  /* 0x0000000000017941 */ /* 0x001fea0003800000 */
.L_x_32811:
        /* <DEDUP_REMOVED lines=12> */
.L_x_32815:
[----:B0-----:R-:W2:Y:S01]  /*52f80*/  LDL.LU R24, [R1+0x828] ;  /* 0x0008280001187983 */ /* 0x001ea20000300800 */
[----:B------:R-:W-:Y:S02]  /*52f90*/  IMAD.MOV.U32 R252, RZ, RZ, R0 ;  /* 0x000000fffffc7224 */ /* 0x000fe400078e0000 */
[----:B------:R-:W-:Y:S01]  /*52fa0*/  IMAD.MOV.U32 R228, RZ, RZ, R231 ;  /* 0x000000ffffe47224 */ /* 0x000fe200078e00e7 */
[----:B--2---:R0:W-:Y:S02]  /*52fb0*/  STL [R1+0x82c], R24 ;  /* 0x00082c1801007387 */ /* 0x0041e40000100800 */
[----:B0-----:R-:W-:Y:S02]  /*52fc0*/  IMAD.MOV.U32 R24, RZ, RZ, R23 ;  /* 0x000000ffff187224 */ /* 0x001fe400078e0017 */
.L_x_32816:
[----:B0-----:R-:W-:Y:S05]  /*52fd0*/  BSYNC B1 ;  /* 0x0000000000017941 */ /* 0x001fea0003800000 */
.L_x_32814:
        /* <DEDUP_REMOVED lines=12> */
.L_x_32818:
[----:B0-----:R-:W2:Y:S01]  /*530a0*/  LDL.LU R23, [R1+0x82c] ;  /* 0x00082c0001177983 */ /* 0x001ea20000300800 */
[----:B------:R-:W-:Y:S02]  /*530b0*/  IMAD.MOV.U32 R0, RZ, RZ, R252 ;  /* 0x000000ffff007224 */ /* 0x000fe400078e00fc */
[----:B------:R-:W-:Y:S01]  /*530c0*/  IMAD.MOV.U32 R231, RZ, RZ, R230 ;  /* 0x000000ffffe77224 */ /* 0x000fe200078e00e6 */
[----:B--2---:R0:W-:Y:S02]  /*530d0*/  STL [R1+0x828], R23 ;  /* 0x0008281701007387 */ /* 0x0041e40000100800 */
[----:B0-----:R-:W-:Y:S02]  /*530e0*/  IMAD.MOV.U32 R23, RZ, RZ, R22 ;  /* 0x000000ffff177224 */ /* 0x001fe400078e0016 */
.L_x_32819:
[----:B0-----:R-:W-:Y:S05]  /*530f0*/  BSYNC B1 ;  /* 0x0000000000017941 */ /* 0x001fea0003800000 */
.L_x_32817:
        /* <DEDUP_REMOVED lines=12> */
.L_x_32821:
[----:B0-----:R-:W2:Y:S01]  /*531c0*/  LDL.LU R22, [R1+0x828] ;  /* 0x0008280001167983 */ /* 0x001ea20000300800 */
[----:B------:R-:W-:Y:S02]  /*531d0*/  IMAD.MOV.U32 R252, RZ, RZ, R0 ;  /* 0x000000fffffc7224 */ /* 0x000fe400078e0000 */
[----:B------:R-:W-:Y:S01]  /*531e0*/  IMAD.MOV.U32 R230, RZ, RZ, R233 ;  /* 0x000000ffffe67224 */ /* 0x000fe200078e00e9 */
[----:B--2---:R0:W-:Y:S02]  /*531f0*/  STL [R1+0x82c], R22 ;  /* 0x00082c1601007387 */ /* 0x0041e40000100800 */
[----:B0-----:R-:W-:Y:S02]  /*53200*/  IMAD.MOV.U32 R22, RZ, RZ, R21 ;  /* 0x000000ffff167224 */ /* 0x001fe400078e0015 */
.L_x_32822:
[----:B0-----:R-:W-:Y:S05]  /*53210*/  BSYNC B1 ;  /* 0x0000000000017941 */ /* 0x001fea0003800000 */
.L_x_32820:
        /* <DEDUP_REMOVED lines=12> */
.L_x_32824:
[----:B0-----:R-:W2:Y:S01]  /*532e0*/  LDL.LU R21, [R1+0x82c] ;  /* 0x00082c0001157983 */ /* 0x001ea20000300800 */
[----:B------:R-:W-:Y:S02]  /*532f0*/  IMAD.MOV.U32 R0, RZ, RZ, R252 ;  /* 0x000000ffff007224 */ /* 0x000fe400078e00fc */
[----:B------:R-:W-:Y:S01]  /*53300*/  IMAD.MOV.U32 R233, RZ, RZ, R232 ;  /* 0x000000ffffe97224 */ /* 0x000fe200078e00e8 */
[----:B--2---:R0:W-:Y:S02]  /*53310*/  STL [R1+0x828], R21 ;  /* 0x0008281501007387 */ /* 0x0041e40000100800 */
[----:B0-----:R-:W-:Y:S02]  /*53320*/  IMAD.MOV.U32 R21, RZ, RZ, R20 ;  /* 0x000000ffff157224 */ /* 0x001fe400078e0014 */
.L_x_32825:
[----:B0-----:R-:W-:Y:S05]  /*53330*/  BSYNC B1 ;  /* 0x0000000000017941 */ /* 0x001fea0003800000 */
.L_x_32823:
        /* <DEDUP_REMOVED lines=12> */
.L_x_32827:
[----:B0-----:R-:W2:Y:S01]  /*53400*/  LDL.LU R20, [R1+0x828] ;  /* 0x0008280001147983 */ /* 0x001ea20000300800 */
[----:B------:R-:W-:Y:S01]  /*53410*/  MOV R252, R0 ;  /* 0x0000000000fc7202 */ /* 0x000fe20000000f00 */
[----:B------:R-:W-:Y:S02]  /*53420*/  IMAD.MOV.U32 R232, RZ, RZ, R235 ;  /* 0x000000ffffe87224 */ /* 0x000fe400078e00eb */
[----:B--2---:R0:W-:Y:S02]  /*53430*/  STL [R1+0x82c], R20 ;  /* 0x00082c1401007387 */ /* 0x0041e40000100800 */
[----:B0-----:R-:W-:Y:S02]  /*53440*/  IMAD.MOV.U32 R20, RZ, RZ, R19 ;  /* 0x000000ffff147224 */ /* 0x001fe400078e0013 */
.L_x_32828:
[----:B0-----:R-:W-:Y:S05]  /*53450*/  BSYNC B1 ;  /* 0x0000000000017941 */ /* 0x001fea0003800000 */
.L_x_32826:
        /* <DEDUP_REMOVED lines=12> */
.L_x_32830:
[----:B0-----:R-:W2:Y:S01]  /*53520*/  LDL.LU R19, [R1+0x82c] ;  /* 0x00082c0001137983 */ /* 0x001ea20000300800 */
[----:B------:R-:W-:Y:S01]  /*53530*/  IMAD.MOV.U32 R0, RZ, RZ, R252 ;  /* 0x000000ffff007224 */ /* 0x000fe200078e00fc */
[----:B------:R-:W-:Y:S02]  /*53540*/  MOV R235, R234 ;  /* 0x000000ea00eb7202 */ /* 0x000fe40000000f00 */
[----:B--2---:R0:W-:Y:S02]  /*53550*/  STL [R1+0x828], R19 ;  /* 0x0008281301007387 */ /* 0x0041e40000100800 */
[----:B0-----:R-:W-:Y:S02]  /*53560*/  IMAD.MOV.U32 R19, RZ, RZ, R18 ;  /* 0x000000ffff137224 */ /* 0x001fe400078e0012 */
.L_x_32831:
[----:B0-----:R-:W-:Y:S05]  /*53570*/  BSYNC B1 ;  /* 0x0000000000017941 */ /* 0x001fea0003800000 */
.L_x_32829:
        /* <DEDUP_REMOVED lines=12> */
.L_x_32833:
[----:B0-----:R-:W2:Y:S01]  /*53640*/  LDL.LU R18, [R1+0x828] ;  /* 0x0008280001127983 */ /* 0x001ea20000300800 */
[----:B------:R-:W-:Y:S02]  /*53650*/  IMAD.MOV.U32 R252, RZ, RZ, R0 ;  /* 0x000000fffffc7224 */ /* 0x000fe400078e0000 */
[----:B------:R-:W-:Y:S01]  /*53660*/  IMAD.MOV.U32 R234, RZ, RZ, R237 ;  /* 0x000000ffffea7224 */ /* 0x000fe200078e00ed */
[----:B--2---:R0:W-:Y:S02]  /*53670*/  STL [R1+0x82c], R18 ;  /* 0x00082c1201007387 */ /* 0x0041e40000100800 */
[----:B0-----:R-:W-:Y:S02]  /*53680*/  MOV R18, R17 ;  /* 0x0000001100127202 */ /* 0x001fe40000000f00 */
.L_x_32834:
[----:B0-----:R-:W-:Y:S05]  /*53690*/  BSYNC B1 ;  /* 0x0000000000017941 */ /* 0x001fea0003800000 */
.L_x_32832:
        /* <DEDUP_REMOVED lines=12> */
.L_x_32836:
[----:B0-----:R-:W2:Y:S01]  /*53760*/  LDL.LU R17, [R1+0x82c] ;  /* 0x00082c0001117983 */ /* 0x001ea20000300800 */
[----:B------:R-:W-:Y:S02]  /*53770*/  IMAD.MOV.U32 R0, RZ, RZ, R252 ;  /* 0x000000ffff007224 */ /* 0x000fe400078e00fc */
[----:B------:R-:W-:Y:S01]  /*53780*/  IMAD.MOV.U32 R237, RZ, RZ, R236 ;  /* 0x000000ffffed7224 */ /* 0x000fe200078e00ec */
[----:B--2---:R0:W-:Y:S02]  /*53790*/  STL [R1+0x828], R17 ;  /* 0x0008281101007387 */ /* 0x0041e40000100800 */
[----:B0-----:R-:W-:Y:S02]  /*537a0*/  IMAD.MOV.U32 R17, RZ, RZ, R16 ;  /* 0x000000ffff117224 */ /* 0x001fe400078e0010 */
.L_x_32837:
[----:B0-----:R-:W-:Y:S05]  /*537b0*/  BSYNC B1 ;  /* 0x0000000000017941 */ /* 0x001fea0003800000 */
.L_x_32835:
        /* <DEDUP_REMOVED lines=12> */
.L_x_32839:
[----:B0-----:R-:W2:Y:S01]  /*53880*/  LDL.LU R16, [R1+0x828] ;  /* 0x0008280001107983 */ /* 0x001ea20000300800 */
[----:B------:R-:W-:Y:S02]  /*53890*/  IMAD.MOV.U32 R252, RZ, RZ, R0 ;  /* 0x000000fffffc7224 */ /* 0x000fe400078e0000 */
[----:B------:R-:W-:Y:S01]  /*538a0*/  IMAD.MOV.U32 R236, RZ, RZ, R239 ;  /* 0x000000ffffec7224 */ /* 0x000fe200078e00ef */
[----:B--2---:R0:W-:Y:S02]  /*538b0*/  STL [R1+0x82c], R16 ;  /* 0x00082c1001007387 */ /* 0x0041e40000100800 */
[----:B0-----:R-:W-:Y:S02]  /*538c0*/  IMAD.MOV.U32 R16, RZ, RZ, R15 ;  /* 0x000000ffff107224 */ /* 0x001fe400078e000f */
.L_x_32840:
[----:B0-----:R-:W-:Y:S05]  /*538d0*/  BSYNC B1 ;  /* 0x0000000000017941 */ /* 0x001fea0003800000 */
.L_x_32838:
        /* <DEDUP_REMOVED lines=12> */
.L_x_32842:
[----:B0-----:R-:W2:Y:S01]  /*539a0*/  LDL.LU R15, [R1+0x82c] ;  /* 0x00082c00010f7983 */ /* 0x001ea20000300800 */
[----:B------:R-:W-:Y:S02]  /*539b0*/  IMAD.MOV.U32 R0, RZ, RZ, R252 ;  /* 0x000000ffff007224 */ /* 0x000fe400078e00fc */
[----:B------:R-:W-:Y:S01]  /*539c0*/  IMAD.MOV.U32 R239, RZ, RZ, R238 ;  /* 0x000000ffffef7224 */ /* 0x000fe200078e00ee */
[----:B--2---:R0:W-:Y:S02]  /*539d0*/  STL [R1+0x828], R15 ;  /* 0x0008280f01007387 */ /* 0x0041e40000100800 */
[----:B0-----:R-:W-:Y:S02]  /*539e0*/  IMAD.MOV.U32 R15, RZ, RZ, R14 ;  /* 0x000000ffff0f7224 */ /* 0x001fe400078e000e */
.L_x_32843:
[----:B0-----:R-:W-:Y:S05]  /*539f0*/  BSYNC B1 ;  /* 0x0000000000017941 */ /* 0x001fea0003800000 */
.L_x_32841:
        /* <DEDUP_REMOVED lines=12> */
.L_x_32845:
[----:B0-----:R-:W2:Y:S01]  /*53ac0*/  LDL.LU R14, [R1+0x828] ;  /* 0x00082800010e7983 */ /* 0x001ea20000300800 */
[----:B------:R-:W-:Y:S02]  /*53ad0*/  IMAD.MOV.U32 R252, RZ, RZ, R0 ;  /* 0x000000fffffc7224 */ /* 0x000fe400078e0000 */
[----:B------:R-:W-:Y:S01]  /*53ae0*/  IMAD.MOV.U32 R238, RZ, RZ, R241 ;  /* 0x000000ffffee7224 */ /* 0x000fe200078e00f1 */
[----:B--2---:R0:W-:Y:S02]  /*53af0*/  STL [R1+0x82c], R14 ;  /* 0x00082c0e01007387 */ /* 0x0041e40000100800 */
[----:B0-----:R-:W-:Y:S02]  /*53b00*/  IMAD.MOV.U32 R14, RZ, RZ, R13 ;  /* 0x000000ffff0e7224 */ /* 0x001fe400078e000d */
.L_x_32846:
[----:B0-----:R-:W-:Y:S05]  /*53b10*/  BSYNC B1 ;  /* 0x0000000000017941 */ /* 0x001fea0003800000 */
.L_x_32844:
        /* <DEDUP_REMOVED lines=12> */
.L_x_32848:
[----:B0-----:R-:W2:Y:S01]  /*53be0*/  LDL.LU R13, [R1+0x82c] ;  /* 0x00082c00010d7983 */ /* 0x001ea20000300800 */
[----:B------:R-:W-:Y:S01]  /*53bf0*/  MOV R0, R252 ;  /* 0x000000fc00007202 */ /* 0x000fe20000000f00 */
[----:B------:R-:W-:Y:S02]  /*53c00*/  IMAD.MOV.U32 R241, RZ, RZ, R240 ;  /* 0x000000fffff17224 */ /* 0x000fe400078e00f0 */
[----:B--2---:R0:W-:Y:S02]  /*53c10*/  STL [R1+0x828], R13 ;  /* 0x0008280d01007387 */ /* 0x0041e40000100800 */
[----:B0-----:R-:W-:Y:S02]  /*53c20*/  IMAD.MOV.U32 R13, RZ, RZ, R12 ;  /* 0x000000ffff0d7224 */ /* 0x001fe400078e000c */
.L_x_32849:
[----:B0-----:R-:W-:Y:S05]  /*53c30*/  BSYNC B1 ;  /* 0x0000000000017941 */ /* 0x001fea0003800000 */
.L_x_32847:
        /* <DEDUP_REMOVED lines=12> */
.L_x_32851:
[----:B0-----:R-:W2:Y:S01]  /*53d00*/  LDL.LU R12, [R1+0x828] ;  /* 0x00082800010c7983 */ /* 0x001ea20000300800 */
[----:B------:R-:W-:Y:S01]  /*53d10*/  IMAD.MOV.U32 R252, RZ, RZ, R0 ;  /* 0x000000fffffc7224 */ /* 0x000fe200078e0000 */
[----:B------:R-:W-:Y:S02]  /*53d20*/  MOV R240, R243 ;  /* 0x000000f300f07202 */ /* 0x000fe40000000f00 */
[----:B--2---:R0:W-:Y:S02]  /*53d30*/  STL [R1+0x82c], R12 ;  /* 0x00082c0c01007387 */ /* 0x0041e40000100800 */
[----:B0-----:R-:W-:Y:S02]  /*53d40*/  IMAD.MOV.U32 R12, RZ, RZ, R11 ;  /* 0x000000ffff0c7224 */ /* 0x001fe400078e000b */
.L_x_32852:
[----:B0-----:R-:W-:Y:S05]  /*53d50*/  BSYNC B1 ;  /* 0x0000000000017941 */ /* 0x001fea0003800000 */
.L_x_32850:
        /* <DEDUP_REMOVED lines=12> */
.L_x_32854:
[----:B0-----:R-:W2:Y:S01]  /*53e20*/  LDL.LU R11, [R1+0x82c] ;  /* 0x00082c00010b7983 */ /* 0x001ea20000300800 */
[----:B------:R-:W-:Y:S02]  /*53e30*/  IMAD.MOV.U32 R0, RZ, RZ, R252 ;  /* 0x000000ffff007224 */ /* 0x000fe400078e00fc */
[----:B------:R-:W-:Y:S01]  /*53e40*/  IMAD.MOV.U32 R243, RZ, RZ, R242 ;  /* 0x000000fffff37224 */ /* 0x000fe200078e00f2 */
[----:B--2---:R0:W-:Y:S02]  /*53e50*/  STL [R1+0x828], R11 ;  /* 0x0008280b01007387 */ /* 0x0041e40000100800 */
[----:B0-----:R-:W-:Y:S02]  /*53e60*/  MOV R11, R10 ;  /* 0x0000000a000b7202 */ /* 0x001fe40000000f00 */
.L_x_32855:
[----:B0-----:R-:W-:Y:S05]  /*53e70*/  BSYNC B1 ;  /* 0x0000000000017941 */ /* 0x001fea0003800000 */
.L_x_32853:
        /* <DEDUP_REMOVED lines=12> */
.L_x_32857:
[----:B0-----:R-:W2:Y:S01]  /*53f40*/  LDL.LU R10, [R1+0x828] ;  /* 0x00082800010a7983 */ /* 0x001ea20000300800 */
[----:B------:R-:W-:Y:S02]  /*53f50*/  IMAD.MOV.U32 R252, RZ, RZ, R0 ;  /* 0x000000fffffc7224 */ /* 0x000fe400078e0000 */
[----:B------:R-:W-:Y:S01]  /*53f60*/  IMAD.MOV.U32 R242, RZ, RZ, R245 ;  /* 0x000000fffff27224 */ /* 0x000fe200078e00f5 */
[----:B--2---:R0:W-:Y:S02]  /*53f70*/  STL [R1+0x82c], R10 ;  /* 0x00082c0a01007387 */ /* 0x0041e40000100800 */
[----:B0-----:R-:W-:Y:S02]  /*53f80*/  IMAD.MOV.U32 R10, RZ, RZ, R9 ;  /* 0x000000ffff0a7224 */ /* 0x001fe400078e0009 */
.L_x_32858:
[----:B0-----:R-:W-:Y:S05]  /*53f90*/  BSYNC B1 ;  /* 0x0000000000017941 */ /* 0x001fea0003800000 */
.L_x_32856:
        /* <DEDUP_REMOVED lines=12> */
.L_x_32860:
[----:B0-----:R-:W2:Y:S01]  /*54060*/  LDL.LU R9, [R1+0x82c] ;  /* 0x00082c0001097983 */ /* 0x001ea20000300800 */
[----:B------:R-:W-:Y:S02]  /*54070*/  IMAD.MOV.U32 R0, RZ, RZ, R252 ;  /* 0x000000ffff007224 */ /* 0x000fe400078e00fc */
[----:B------:R-:W-:Y:S01]  /*54080*/  IMAD.MOV.U32 R245, RZ, RZ, R244 ;  /* 0x000000fffff57224 */ /* 0x000fe200078e00f4 */
[----:B--2---:R0:W-:Y:S02]  /*54090*/  STL [R1+0x828], R9 ;  /* 0x0008280901007387 */ /* 0x0041e40000100800 */
[----:B0-----:R-:W-:Y:S02]  /*540a0*/  IMAD.MOV.U32 R9, RZ, RZ, R8 ;  /* 0x000000ffff097224 */ /* 0x001fe400078e0008 */
.L_x_32861:
[----:B0-----:R-:W-:Y:S05]  /*540b0*/  BSYNC B1 ;  /* 0x0000000000017941 */ /* 0x001fea0003800000 */
.L_x_32859:
        /* <DEDUP_REMOVED lines=12> */
.L_x_32863:
[----:B0-----:R-:W2:Y:S01]  /*54180*/  LDL.LU R8, [R1+0x828] ;  /* 0x0008280001087983 */ /* 0x001ea20000300800 */
[----:B------:R-:W-:Y:S02]  /*54190*/  IMAD.MOV.U32 R252, RZ, RZ, R0 ;  /* 0x000000fffffc7224 */ /* 0x000fe400078e0000 */
[----:B------:R-:W-:Y:S01]  /*541a0*/  IMAD.MOV.U32 R244, RZ, RZ, R247 ;  /* 0x000000fffff47224 */ /* 0x000fe200078e00f7 */
[----:B--2---:R0:W-:Y:S02]  /*541b0*/  STL [R1+0x82c], R8 ;  /* 0x00082c0801007387 */ /* 0x0041e40000100800 */
[----:B0-----:R-:W-:Y:S02]  /*541c0*/  IMAD.MOV.U32 R8, RZ, RZ, R7 ;  /* 0x000000ffff087224 */ /* 0x001fe400078e0007 */
.L_x_32864:
[----:B0-----:R-:W-:Y:S05]  /*541d0*/  BSYNC B1 ;  /* 0x0000000000017941 */ /* 0x001fea0003800000 */
.L_x_32862:
        /* <DEDUP_REMOVED lines=12> */
.L_x_32866:
[----:B0-----:R-:W2:Y:S01]  /*542a0*/  LDL.LU R7, [R1+0x82c] ;  /* 0x00082c0001077983 */ /* 0x001ea20000300800 */
[----:B------:R-:W-:Y:S02]  /*542b0*/  IMAD.MOV.U32 R0, RZ, RZ, R252 ;  /* 0x000000ffff007224 */ /* 0x000fe400078e00fc */
[----:B------:R-:W-:Y:S01]  /*542c0*/  IMAD.MOV.U32 R247, RZ, RZ, R246 ;  /* 0x000000fffff77224 */ /* 0x000fe200078e00f6 */
[----:B--2---:R0:W-:Y:S02]  /*542d0*/  STL [R1+0x828], R7 ;  /* 0x0008280701007387 */ /* 0x0041e40000100800 */
[----:B0-----:R-:W-:Y:S02]  /*542e0*/  IMAD.MOV.U32 R7, RZ, RZ, R6 ;  /* 0x000000ffff077224 */ /* 0x001fe400078e0006 */
.L_x_32867:
[----:B0-----:R-:W-:Y:S05]  /*542f0*/  BSYNC B1 ;  /* 0x0000000000017941 */ /* 0x001fea0003800000 */
.L_x_32865:
        /* <DEDUP_REMOVED lines=12> */
.L_x_32869:
[----:B0-----:R-:W2:Y:S01]  /*543c0*/  LDL.LU R6, [R1+0x828] ;  /* 0x0008280001067983 */ /* 0x001ea20000300800 */
[----:B------:R-:W-:Y:S01]  /*543d0*/  MOV R252, R0 ;  /* 0x0000000000fc7202 */ /* 0x000fe20000000f00 */
[----:B------:R-:W-:Y:S02]  /*543e0*/  IMAD.MOV.U32 R246, RZ, RZ, R249 ;  /* 0x000000fffff67224 */ /* 0x000fe400078e00f9 */
[----:B--2---:R0:W-:Y:S02]  /*543f0*/  STL [R1+0x830], R6 ;  /* 0x0008300601007387 */ /* 0x0041e40000100800 */
[----:B0-----:R-:W-:Y:S02]  /*54400*/  IMAD.MOV.U32 R6, RZ, RZ, R5 ;  /* 0x000000ffff067224 */ /* 0x001fe400078e0005 */
.L_x_32870:
[----:B0-----:R-:W-:Y:S05]  /*54410*/  BSYNC B1 ;  /* 0x0000000000017941 */ /* 0x001fea0003800000 */
.L_x_32868:
        /* <DEDUP_REMOVED lines=12> */
.L_x_32872:
[----:B0-----:R-:W2:Y:S01]  /*544e0*/  LDL.LU R5, [R1+0x830] ;  /* 0x0008300001057983 */ /* 0x001ea20000300800 */
[----:B------:R-:W-:Y:S01]  /*544f0*/  IMAD.MOV.U32 R0, RZ, RZ, R252 ;  /* 0x000000ffff007224 */ /* 0x000fe200078e00fc */
[----:B------:R-:W-:Y:S02]  /*54500*/  MOV R249, R248 ;  /* 0x000000f800f97202 */ /* 0x000fe40000000f00 */
[----:B--2---:R0:W-:Y:S02]  /*54510*/  STL [R1+0x82c], R5 ;  /* 0x00082c0501007387 */ /* 0x0041e40000100800 */
[----:B0-----:R-:W-:Y:S02]  /*54520*/  IMAD.MOV.U32 R5, RZ, RZ, R4 ;  /* 0x000000ffff057224 */ /* 0x001fe400078e0004 */
.L_x_32873:
[----:B0-----:R-:W-:Y:S05]  /*54530*/  BSYNC B1 ;  /* 0x0000000000017941 */ /* 0x001fea0003800000 */
.L_x_32871:
        /* <DEDUP_REMOVED lines=12> */
.L_x_32875:
[----:B0-----:R-:W-:Y:S01]  /*54600*/  STL [R1+0x828], R0 ;  /* 0x0008280001007387 */ /* 0x001fe20000100800 */
[----:B------:R-:W-:Y:S02]  /*54610*/  IMAD.MOV.U32 R4, RZ, RZ, R252 ;  /* 0x000000ffff047224 */ /* 0x000fe400078e00fc */
[----:B------:R-:W-:-:S03]  /*54620*/  IMAD.MOV.U32 R248, RZ, RZ, R251 ;  /* 0x000000fffff87224 */ /* 0x000fc600078e00fb */
[----:B------:R0:W-:Y:S02]  /*54630*/  STL [R1+0x830], R4 ;  /* 0x0008300401007387 */ /* 0x0001e40000100800 */
[----:B0-----:R-:W-:Y:S02]  /*54640*/  IMAD.MOV.U32 R4, RZ, RZ, R3 ;  /* 0x000000ffff047224 */ /* 0x001fe400078e0003 */
.L_x_32876:
[----:B0-----:R-:W-:Y:S05]  /*54650*/  BSYNC B1 ;  /* 0x0000000000017941 */ /* 0x001fea0003800000 */
.L_x_32874:
        /* <DEDUP_REMOVED lines=13> */
.L_x_32878:
[----:B0-----:R-:W2:Y:S01]  /*54730*/  LDL.LU R3, [R1+0x830] ;  /* 0x0008300001037983 */ /* 0x001ea20000300800 */
[----:B------:R-:W-:Y:S02]  /*54740*/  IMAD.MOV.U32 R252, RZ, RZ, R0 ;  /* 0x000000fffffc7224 */ /* 0x000fe400078e0000 */
[----:B------:R-:W-:Y:S01]  /*54750*/  IMAD.MOV.U32 R251, RZ, RZ, R250 ;  /* 0x000000fffffb7224 */ /* 0x000fe200078e00fa */
[----:B--2---:R0:W-:Y:S02]  /*54760*/  STL [R1+0x82c], R3 ;  /* 0x00082c0301007387 */ /* 0x0041e40000100800 */
[----:B0-----:R-:W-:Y:S02]  /*54770*/  IMAD.MOV.U32 R3, RZ, RZ, R2 ;  /* 0x000000ffff037224 */ /* 0x001fe400078e0002 */
.L_x_32879:
[----:B0-----:R-:W-:Y:S05]  /*54780*/  BSYNC B1 ;  /* 0x0000000000017941 */ /* 0x001fea0003800000 */
.L_x_32877:
        /* <DEDUP_REMOVED lines=10> */
[----:B0-----:R-:W-:Y:S01]  /*54830*/  IMAD.MOV.U32 R250, RZ, RZ, R2 ;  /* 0x000000fffffa7224 */ /* 0x001fe200078e0002 */
[----:B------:R-:W-:-:S11]  /*54840*/  MOV R2, R252 ;  /* 0x000000fc00027202 */ /* 0x000fd60000000f00 */
[----:B------:R-:W-:Y:S05]  /*54850*/  @P0 BRA `(.L_x_32882) ;  /* 0x0000005000000947 */ /* 0x000fea0003800000 */
.L_x_32881:
[----:B------:R-:W2:Y:S01]  /*54860*/  LDL.LU R2, [R1+0x82c] ;  /* 0x00082c0001027983 */ /* 0x000ea20000300800 */
[----:B------:R-:W-:-:S03]  /*54870*/  IMAD.MOV.U32 R0, RZ, RZ, R252 ;  /* 0x000000ffff007224 */ /* 0x000fc600078e00fc */
[----:B------:R0:W5:Y:S04]  /*54880*/  LDL.LU R250, [R1+0x824] ;  /* 0x0008240001fa7983 */ /* 0x0001680000300800 */
[----:B--2---:R2:W-:Y:S04]  /*54890*/  STL [R1+0x828], R2 ;  /* 0x0008280201007387 */ /* 0x0045e80000100800 */
[----:B--2---:R0:W5:Y:S02]  /*548a0*/  LDL.LU R2, [R1+0x81c] ;  /* 0x00081c0001027983 */ /* 0x0041640000300800 */
.L_x_32882:
[----:B------:R-:W-:Y:S05]  /*548b0*/  BSYNC B1 ;  /* 0x0000000000017941 */ /* 0x000fea0003800000 */
.L_x_32880:
        /* <DEDUP_REMOVED lines=20> */
.L_x_32884:
        /* <DEDUP_REMOVED lines=11> */
.L_x_32885:
[----:B--2---:R-:W-:Y:S05]  /*54ab0*/  BSYNC B1 ;  /* 0x0000000000017941 */ /* 0x004fea0003800000 */
.L_x_32883:
[----:B------:R-:W2:Y:S02]  /*54ac0*/  LDL.LU R0, [R1+0x834] ;  /* 0x0008340001007983 */ /* 0x000ea40000300800 */
[----:B--2---:R-:W-:-:S05]  /*54ad0*/  IADD3 R0, R0, 0x4, RZ ;  /* 0x0000000400007810 */ /* 0x004fca0007ffe0ff */
[----:B------:R2:W-:Y:S01]  /*54ae0*/  STL [R1+0x834], R0 ;  /* 0x0008340001007387 */ /* 0x0005e20000100800 */
[----:B------:R-:W-:Y:S01]  /*54af0*/  @!P1 CALL.REL.NOINC `(.L_x_32886) ;  /* 0x0000001000009944 */ /* 0x000fe20003c00000 */
[----:B------:R-:W-:Y:S05]  /*54b00*/  BRA `(.L_x_32887) ;  /* 0xffff6e8000007947 */ /* 0x000fea000383ffff */
.L_x_32886:
        /* <DEDUP_REMOVED lines=11> */
.L_x_32504:
[----:B------:R-:W-:Y:S05]  /*54bc0*/  BSYNC B0 ;  /* 0x0000000000007941 */ /* 0x000fea0003800000 */
.L_x_32503:
[----:B--2---:R-:W2:Y:S01]  /*54bd0*/  S2R R0, SR_LANEID ;  /* 0x0000000000007919 */ /* 0x004ea20000000000 */
[----:B------:R-:W-:Y:S01]  /*54be0*/  BSSY B0, `(.L_x_32888) ;  /* 0x0000095000007945 */ /* 0x000fe20003800000 */
[----:B--2---:R-:W-:-:S13]  /*54bf0*/  ISETP.NE.AND P0, PT, R0, RZ, PT ;  /* 0x000000ff0000720c */ /* 0x004fda0003f05270 */
[----:B------:R-:W-:Y:S05]  /*54c00*/  @P0 BRA `(.L_x_32889) ;  /* 0x0000092000000947 */ /* 0x000fea0003800000 */
[----:B------:R2:W-:Y:S04]  /*54c10*/  STL.64 [R1+0x850], R124 ;  /* 0x0008507c01007387 */ /* 0x0005e80000100a00 */
[----:B------:R3:W-:Y:S04]  /*54c20*/  STL.64 [R1+0x848], R126 ;  /* 0x0008487e01007387 */ /* 0x0007e80000100a00 */
[----:B--2---:R-:W2:Y:S04]  /*54c30*/  LDL R124, [R1+0x820] ;  /* 0x00082000017c7983 */ /* 0x004ea80000100800 */
[----:B------:R-:W2:Y:S04]  /*54c40*/  LDL R125, [R1+0x824] ;  /* 0x00082400017d7983 */ /* 0x000ea80000100800 */
[----:B---3--:R-:W3:Y:S04]  /*54c50*/  LDL R126, [R1+0x838] ;  /* 0x00083800017e7983 */ /* 0x008ee80000100800 */
[----:B------:R-:W3:Y:S04]  /*54c60*/  LDL R127, [R1+0x83c] ;  /* 0x00083c00017f7983 */ /* 0x000ee80000100800 */
[----:B------:R-:W4:Y:S02]  /*54c70*/  S2R R0, SR_TID.X ;  /* 0x0000000000007919 */ /* 0x000f240000002100 */
[----:B----4-:R-:W-:-:S04]  /*54c80*/  SHF.R.S32.HI R252, RZ, 0x1f, R0 ;  /* 0x0000001ffffc7819 */ /* 0x010fc80000011400 */
[----:B------:R-:W-:-:S04]  /*54c90*/  LEA.HI R0, R252, R0, RZ, 0x5 ;  /* 0x00000000fc007211 */ /* 0x000fc800078f28ff */
[----:B------:R-:W-:-:S05]  /*54ca0*/  SHF.R.S32.HI R0, RZ, 0x5, R0 ;  /* 0x00000005ff007819 */ /* 0x000fca0000011400 */
[----:B------:R-:W-:-:S05]  /*54cb0*/  IMAD R0, R0, 0x408, RZ ;  /* 0x0000040800007824 */ /* 0x000fca00078e02ff */
[----:B--2---:R2:W-:Y:S04]  /*54cc0*/  STS.64 [R0+0x10], R124 ;  /* 0x0000107c00007388 */ /* 0x0045e80000000a00 */
[----:B---3--:R3:W-:Y:S04]  /*54cd0*/  STS.64 [R0+0x8], R126 ;  /* 0x0000087e00007388 */ /* 0x0087e80000000a00 */
[----:B--2---:R-:W2:Y:S04]  /*54ce0*/  LDL R124, [R1+0x810] ;  /* 0x00081000017c7983 */ /* 0x004ea80000100800 */
[----:B------:R-:W2:Y:S04]  /*54cf0*/  LDL R125, [R1+0x814] ;  /* 0x00081400017d7983 */ /* 0x000ea80000100800 */
[----:B---3--:R-:W3:Y:S04]  /*54d00*/  LDL R126, [R1+0x818] ;  /* 0x00081800017e7983 */ /* 0x008ee80000100800 */
[----:B------:R-:W3:Y:S04]  /*54d10*/  LDL R127, [R1+0x81c] ;  /* 0x00081c00017f7983 */ /* 0x000ee80000100800 */
[----:B--2---:R2:W-:Y:S04]  /*54d20*/  STS.64 [R0+0x208], R124 ;  /* 0x0002087c00007388 */ /* 0x0045e80000000a00 */
[----:B---3--:R3:W-:Y:S04]  /*54d30*/  STS.64 [R0+0x210], R126 ;  /* 0x0002107e00007388 */ /* 0x0087e80000000a00 */
[----:B--2---:R-:W2:Y:S04]  /*54d40*/  LDL.LU.64 R124, [R1+0x850] ;  /* 0x00085000017c7983 */ /* 0x004ea80000300a00 */
[----:B---3--:R-:W3:Y:S04]  /*54d50*/  LDL.LU.64 R126, [R1+0x848] ;  /* 0x00084800017e7983 */ /* 0x008ee80000300a00 */
        /* <DEDUP_REMOVED lines=123> */
[----:B--2---:R4:W-:Y:S04]  /*55510*/  STS.64 [R0+0x400], R124 ;  /* 0x0004007c00007388 */ /* 0x0049e80000000a00 */
[----:B---3--:R4:W-:Y:S02]  /*55520*/  STS.64 [R0+0x408], R126 ;  /* 0x0004087e00007388 */ /* 0x0089e40000000a00 */
.L_x_32889:
[----:B------:R-:W-:Y:S05]  /*55530*/  BSYNC B0 ;  /* 0x0000000000007941 */ /* 0x000fea0003800000 */
.L_x_32888:
[----:B----4-:R-:W2:Y:S01]  /*55540*/  S2R R0, SR_TID.X ;  /* 0x0000000000007919 */ /* 0x010ea20000002100 */
[----:B------:R-:W-:Y:S03]  /*55550*/  BSSY B0, `(.L_x_32890) ;  /* 0x0000a06000007945 */ /* 0x000fe60003800000 */
[----:B------:R-:W-:Y:S01]  /*55560*/  BAR.SYNC.DEFER_BLOCKING 0x0 ;  /* 0x0000000000007b1d */ /* 0x000fe20000010000 */
[----:B--2---:R-:W-:-:S13]  /*55570*/  ISETP.NE.AND P2, PT, R0, RZ, PT ;  /* 0x000000ff0000720c */ /* 0x004fda0003f45270 */
[----:B------:R-:W-:Y:S05]  /*55580*/  @P2 BRA `(.L_x_32891) ;  /* 0x0000a02000002947 */ /* 0x000fea0003800000 */
[----:B------:R-:W-:Y:S04]  /*55590*/  STL.64 [R1+0x868], R10 ;  /* 0x0008680a01007387 */ /* 0x000fe80000100a00 */
[----:B------:R-:W-:Y:S04]  /*555a0*/  STL.64 [R1+0x860], R8 ;  /* 0x0008600801007387 */ /* 0x000fe80000100a00 */
[----:B------:R-:W2:Y:S04]  /*555b0*/  LDS.128 R8, [0x410] ;  /* 0x00041000ff087984 */ /* 0x000ea80000000c00 */
[----:B------:R-:W-:Y:S04]  /*555c0*/  STL.64 [R1+0x858], R6 ;  /* 0x0008580601007387 */ /* 0x000fe80000100a00 */
[----:B-----5:R3:W-:Y:S04]  /*555d0*/  STL.64 [R1+0x848], R2 ;  /* 0x0008480201007387 */ /* 0x0207e80000100a00 */
[----:B------:R-:W4:Y:S04]  /*555e0*/  LDL.LU R252, [R1+0x83c] ;  /* 0x00083c0001fc7983 */ /* 0x000f280000300800 */
[----:B------:R-:W-:Y:S04]  /*555f0*/  STL [R1+0x850], R4 ;  /* 0x0008500401007387 */ /* 0x000fe80000100800 */
[----:B---3--:R-:W3:Y:S04]  /*55600*/  LDL.LU R3, [R1+0x838] ;  /* 0x0008380001037983 */ /* 0x008ee80000300800 */
[----:B--2---:R-:W-:Y:S04]  /*55610*/  STL.64 [R1], R8 ;  /* 0x0000000801007387 */ /* 0x004fe80000100a00 */
[----:B------:R-:W-:Y:S04]  /*55620*/  STL.64 [R1+0x8], R10 ;  /* 0x0000080a01007387 */ /* 0x000fe80000100a00 */
[----:B------:R-:W2:Y:S04]  /*55630*/  LDS.128 R8, [0x420] ;  /* 0x00042000ff087984 */ /* 0x000ea80000000c00 */
[----:B------:R-:W3:Y:S04]  /*55640*/  LDL.64 R6, [R1] ;  /* 0x0000000001067983 */ /* 0x000ee80000100a00 */
[----:B--2---:R-:W-:Y:S04]  /*55650*/  STL.64 [R1+0x10], R8 ;  /* 0x0000100801007387 */ /* 0x004fe80000100a00 */
[----:B------:R-:W-:Y:S04]  /*55660*/  STL.64 [R1+0x18], R10 ;  /* 0x0000180a01007387 */ /* 0x000fe80000100a00 */
[----:B------:R-:W2:Y:S04]  /*55670*/  LDS.128 R8, [0x430] ;  /* 0x00043000ff087984 */ /* 0x000ea80000000c00 */
        /* <DEDUP_REMOVED lines=176> */
[----:B------:R-:W2:Y:S01]  /*56180*/  LDS.128 R8, [0x7e0] ;  /* 0x0007e000ff087984 */ /* 0x000ea20000000c00 */
[----:B---3--:R-:W-:-:S02]  /*56190*/  IMAD.MOV.U32 R0, RZ, RZ, R6 ;  /* 0x000000ffff007224 */ /* 0x008fc400078e0006 */
[----:B------:R-:W-:Y:S02]  /*561a0*/  IMAD.MOV.U32 R2, RZ, RZ, R7 ;  /* 0x000000ffff027224 */ /* 0x000fe400078e0007 */
[----:B------:R3:W5:Y:S01]  /*561b0*/  LDL.LU.64 R6, [R1+0x858] ;  /* 0x0008580001067983 */ /* 0x0007620000300a00 */
[----:B------:R-:W-:-:S03]  /*561c0*/  FSETP.GT.FTZ.AND P0, PT, R3, R0, PT ;  /* 0x000000000300720b */ /* 0x000fc60003f14000 */
[----:B--2---:R-:W-:Y:S04]  /*561d0*/  STL.64 [R1+0x3d0], R8 ;  /* 0x0003d00801007387 */ /* 0x004fe80000100a00 */
[----:B------:R-:W-:Y:S04]  /*561e0*/  STL.64 [R1+0x3d8], R10 ;  /* 0x0003d80a01007387 */ /* 0x000fe80000100a00 */
[----:B------:R-:W2:Y:S01]  /*561f0*/  LDS.128 R8, [0x7f0] ;  /* 0x0007f000ff087984 */ /* 0x000ea20000000c00 */
[----:B----4-:R-:W-:Y:S02]  /*56200*/  FSEL R4, R252, R2, P0 ;  /* 0x00000002fc047208 */ /* 0x010fe40000000000 */
[----:B------:R-:W-:-:S02]  /*56210*/  FSEL R252, R2, R252, P0 ;  /* 0x000000fc02fc7208 */ /* 0x000fc40000000000 */
[----:B------:R-:W-:Y:S02]  /*56220*/  FSEL R2, R3, R0, P0 ;  /* 0x0000000003027208 */ /* 0x000fe40000000000 */
[----:B------:R-:W-:-:S03]  /*56230*/  FSEL R0, R0, R3, P0 ;  /* 0x0000000300007208 */ /* 0x000fc60000000000 */
[----:B------:R-:W-:Y:S02]  /*56240*/  STL [R1+0x840], R2 ;  /* 0x0008400201007387 */ /* 0x000fe40000100800 */
[----:B------:R-:W-:Y:S02]  /*56250*/  FADD.FTZ R0, -R2, R0 ;  /* 0x0000000002007221 */ /* 0x000fe40000010100 */
[----:B------:R-:W4:Y:S04]  /*56260*/  LDS.64 R2, [0x810] ;  /* 0x00081000ff027984 */ /* 0x000f280000000a00 */
[----:B--2---:R-:W-:Y:S04]  /*56270*/  STL.64 [R1+0x3e0], R8 ;  /* 0x0003e00801007387 */ /* 0x004fe80000100a00 */
[----:B------:R-:W-:Y:S04]  /*56280*/  STL.64 [R1+0x3e8], R10 ;  /* 0x0003e80a01007387 */ /* 0x000fe80000100a00 */
[----:B------:R-:W2:Y:S04]  /*56290*/  LDS.128 R8, [0x800] ;  /* 0x00080000ff087984 */ /* 0x000ea80000000c00 */
[----:B------:R0:W-:Y:S04]  /*562a0*/  STL [R1+0x844], R4 ;  /* 0x0008440401007387 */ /* 0x0001e80000100800 */
[----:B----4-:R4:W-:Y:S04]  /*562b0*/  STL.64 [R1+0x400], R2 ;  /* 0x0004000201007387 */ /* 0x0109e80000100a00 */
[----:B0-----:R3:W5:Y:S04]  /*562c0*/  LDL.LU R4, [R1+0x850] ;  /* 0x0008500001047983 */ /* 0x0017680000300800 */
[----:B----4-:R3:W5:Y:S04]  /*562d0*/  LDL.LU.64 R2, [R1+0x848] ;  /* 0x0008480001027983 */ /* 0x0107680000300a00 */
[----:B--2---:R0:W-:Y:S04]  /*562e0*/  STL.64 [R1+0x3f0], R8 ;  /* 0x0003f00801007387 */ /* 0x0041e80000100a00 */
[----:B------:R2:W-:Y:S04]  /*562f0*/  STL.64 [R1+0x3f8], R10 ;  /* 0x0003f80a01007387 */ /* 0x0005e80000100a00 */
[----:B0-----:R3:W5:Y:S04]  /*56300*/  LDL.LU.64 R8, [R1+0x860] ;  /* 0x0008600001087983 */ /* 0x0017680000300a00 */
[----:B--2---:R3:W5:Y:S01]  /*56310*/  LDL.LU.64 R10, [R1+0x868] ;  /* 0x00086800010a7983 */ /* 0x0047620000300a00 */
[----:B------:R-:W-:-:S06]  /*56320*/  FMUL.FTZ R0, R0, 1.4426950216293334961 ;  /* 0x3fb8aa3b00007820 */ /* 0x000fcc0000410000 */
[----:B------:R-:W0:Y:S01]  /*56330*/  MUFU.EX2 R0, R0 ;  /* 0x0000000000007308 */ /* 0x000e220000000800 */
[----:B------:R3:W-:Y:S04]  /*56340*/  STL [R1+0x834], R1 ;  /* 0x0008340101007387 */ /* 0x0007e80000100800 */
[----:B------:R3:W-:Y:S01]  /*56350*/  STL [R1+0x838], RZ ;  /* 0x000838ff01007387 */ /* 0x0007e20000100800 */
[----:B0-----:R-:W-:-:S05]  /*56360*/  FMUL.FTZ R0, R252, R0 ;  /* 0x00000000fc007220 */ /* 0x001fca0000410000 */
[----:B------:R3:W-:Y:S02]  /*56370*/  STL [R1+0x83c], R0 ;  /* 0x00083c0001007387 */ /* 0x0007e40000100800 */
.L_x_33274:
[----:B--2---:R-:W2:Y:S04]  /*56380*/  LDL R252, [R1+0x834] ;  /* 0x0008340001fc7983 */ /* 0x004ea80000100800 */
[----:B0----5:R0:W-:Y:S04]  /*56390*/  STL [R1+0x848], R2 ;  /* 0x0008480201007387 */ /* 0x0211e80000100800 */
[----:B------:R4:W-:Y:S04]  /*563a0*/  STL [R1+0x84c], R3 ;  /* 0x00084c0301007387 */ /* 0x0009e80000100800 */
[----:B0--3--:R-:W3:Y:S04]  /*563b0*/  LDL R2, [R1+0x814] ;  /* 0x0008140001027983 */ /* 0x009ee80000100800 */
[----:B----4-:R-:W4:Y:S04]  /*563c0*/  LDL.LU R3, [R1+0x838] ;  /* 0x0008380001037983 */ /* 0x010f280000300800 */
[----:B--2---:R0:W2:Y:S04]  /*563d0*/  LDL R0, [R252+0x208] ;  /* 0x00020800fc007983 */ /* 0x0040a80000100800 */
[----:B0-----:R-:W3:Y:S01]  /*563e0*/  LDL R252, [R252+0x8] ;  /* 0x00000800fcfc7983 */ /* 0x001ee20000100800 */
[----:B----4-:R-:W-:-:S04]  /*563f0*/  IADD3 R3, R3, 0x1, RZ ;  /* 0x0000000103037810 */ /* 0x010fc80007ffe0ff */
[----:B------:R-:W-:Y:S01]  /*56400*/  ISETP.NE.AND P3, PT, R3, 0x80, PT ;  /* 0x000000800300780c */ /* 0x000fe20003f65270 */
[----:B------:R0:W-:Y:S04]  /*56410*/  STL [R1+0x838], R3 ;  /* 0x0008380301007387 */ /* 0x0001e80000100800 */
[----:B0-----:R0:W5:Y:S01]  /*56420*/  LDL.LU R3, [R1+0x84c] ;  /* 0x00084c0001037983 */ /* 0x0011620000300800 */
[CC--:B--2---:R-:W-:Y:S02]  /*56430*/  FSETP.GEU.FTZ.AND P0, PT, R127.reuse, R0.reuse, PT ;  /* 0x000000007f00720b */ /* 0x0c4fe40003f1e000 */
[----:B------:R-:W-:Y:S02]  /*56440*/  FSETP.NEU.FTZ.AND P1, PT, R127, R0, PT ;  /* 0x000000007f00720b */ /* 0x000fe40003f3d000 */
[----:B---3--:R-:W-:-:S02]  /*56450*/  ISETP.EQ.OR P0, PT, R2, -0x1, !P0 ;  /* 0xffffffff0200780c */ /* 0x008fc40004702670 */
[----:B------:R-:W-:-:S04]  /*56460*/  ISETP.LE.OR P1, PT, R2, R252, P1 ;  /* 0x000000fc0200720c */ /* 0x000fc80000f23670 */
[----:B------:R-:W-:-:S13]  /*56470*/  PLOP3.LUT P0, PT, P0, P1, PT, 0x8, 0x0 ;  /* 0x000000000000781c */ /* 0x000fda0000702170 */
[----:B------:R-:W-:Y:S02]  /*56480*/  @!P0 IMAD.MOV.U32 R127, RZ, RZ, R0 ;  /* 0x000000ffff7f8224 */ /* 0x000fe400078e0000 */
[----:B------:R-:W2:Y:S01]  /*56490*/  LDL R0, [R1+0x810] ;  /* 0x0008100001007983 */ /* 0x000ea20000100800 */
[----:B------:R-:W-:-:S05]  /*564a0*/  @!P0 IMAD.MOV.U32 R2, RZ, RZ, R252 ;  /* 0x000000ffff028224 */ /* 0x000fca00078e00fc */
        /* <DEDUP_REMOVED lines=8> */
[-C--:B--2---:R-:W-:Y:S02]  /*56530*/  ISETP.GE.OR P0, PT, R252, R0.reuse, P0 ;  /* 0x00000000fc00720c */ /* 0x084fe40000706670 */
[----:B------:R-:W-:Y:S01]  /*56540*/  MOV R252, R0 ;  /* 0x0000000000fc7202 */ /* 0x000fe20000000f00 */
[----:B------:R-:W-:-:S04]  /*56550*/  IMAD.MOV.U32 R0, RZ, RZ, R126 ;  /* 0x000000ffff007224 */ /* 0x000fc800078e007e */
[----:B------:R0:W-:Y:S06]  /*56560*/  STL [R1+0x828], R252 ;  /* 0x000828fc01007387 */ /* 0x0001ec0000100800 */
[----:B------:R-:W-:Y:S05]  /*56570*/  @P0 BRA `(.L_x_32894) ;  /* 0x0000006000000947 */ /* 0x000fea0003800000 */
.L_x_32893:
[----:B0-----:R-:W2:Y:S01]  /*56580*/  LDL.LU R252, [R1+0x814] ;  /* 0x0008140001fc7983 */ /* 0x001ea20000300800 */
[----:B------:R-:W-:-:S03]  /*56590*/  IMAD.MOV.U32 R0, RZ, RZ, R127 ;  /* 0x000000ffff007224 */ /* 0x000fc600078e007f */
[----:B--2---:R0:W-:Y:S04]  /*565a0*/  STL [R1+0x828], R252 ;  /* 0x000828fc01007387 */ /* 0x0041e80000100800 */
[----:B0-----:R-:W2:Y:S01]  /*565b0*/  LDL.LU R252, [R1+0x810] ;  /* 0x0008100001fc7983 */ /* 0x001ea20000300800 */
[----:B------:R-:W-:-:S03]  /*565c0*/  IMAD.MOV.U32 R127, RZ, RZ, R126 ;  /* 0x000000ffff7f7224 */ /* 0x000fc600078e007e */
[----:B--2---:R0:W-:Y:S04]  /*565d0*/  STL [R1+0x814], R252 ;  /* 0x000814fc01007387 */ /* 0x0041e80000100800 */
.L_x_32894:
[----:B------:R-:W-:Y:S05]  /*565e0*/  BSYNC B1 ;  /* 0x0000000000017941 */ /* 0x000fea0003800000 */
.L_x_32892:
        /* <DEDUP_REMOVED lines=12> */
.L_x_32896:
[----:B------:R-:W2:Y:S01]  /*566b0*/  LDL.LU R126, [R1+0x828] ;  /* 0x00082800017e7983 */ /* 0x000ea20000300800 */
[----:B0-----:R-:W-:-:S03]  /*566c0*/  IMAD.MOV.U32 R252, RZ, RZ, R0 ;  /* 0x000000fffffc7224 */ /* 0x001fc600078e0000 */
[----:B------:R-:W-:Y:S04]  /*566d0*/  STL [R1+0x810], R129 ;  /* 0x0008108101007387 */ /* 0x000fe80000100800 */
[----:B--2---:R0:W-:Y:S02]  /*566e0*/  STL [R1+0x82c], R126 ;  /* 0x00082c7e01007387 */ /* 0x0041e40000100800 */
[----:B0-----:R-:W-:Y:S02]  /*566f0*/  MOV R126, R125 ;  /* 0x0000007d007e7202 */ /* 0x001fe40000000f00 */
.L_x_32897:
[----:B------:R-:W-:Y:S05]  /*56700*/  BSYNC B1 ;  /* 0x0000000000017941 */ /* 0x000fea0003800000 */
.L_x_32895:
        /* <DEDUP_REMOVED lines=12> */
.L_x_32899:
[----:B0-----:R-:W2:Y:S01]  /*567d0*/  LDL.LU R125, [R1+0x82c] ;  /* 0x00082c00017d7983 */ /* 0x001ea20000300800 */
[----:B------:R-:W-:Y:S02]  /*567e0*/  IMAD.MOV.U32 R0, RZ, RZ, R252 ;  /* 0x000000ffff007224 */ /* 0x000fe400078e00fc */
[----:B------:R-:W-:Y:S01]  /*567f0*/  IMAD.MOV.U32 R129, RZ, RZ, R128 ;  /* 0x000000ffff817224 */ /* 0x000fe200078e0080 */
[----:B--2---:R0:W-:Y:S02]  /*56800*/  STL [R1+0x828], R125 ;  /* 0x0008287d01007387 */ /* 0x0041e40000100800 */
[----:B0-----:R-:W-:Y:S02]  /*56810*/  IMAD.MOV.U32 R125, RZ, RZ, R124 ;  /* 0x000000ffff7d7224 */ /* 0x001fe400078e007c */
.L_x_32900:
[----:B0-----:R-:W-:Y:S05]  /*56820*/  BSYNC B1 ;  /* 0x0000000000017941 */ /* 0x001fea0003800000 */
.L_x_32898:
        /* <DEDUP_REMOVED lines=12> */
.L_x_32902:
[----:B0-----:R-:W2:Y:S01]  /*568f0*/  LDL.LU R124, [R1+0x828] ;  /* 0x00082800017c7983 */ /* 0x001ea20000300800 */
[----:B------:R-:W-:Y:S02]  /*56900*/  IMAD.MOV.U32 R252, RZ, RZ, R0 ;  /* 0x000000fffffc7224 */ /* 0x000fe400078e0000 */
[----:B------:R-:W-:Y:S01]  /*56910*/  IMAD.MOV.U32 R128, RZ, RZ, R131 ;  /* 0x000000ffff807224 */ /* 0x000fe200078e0083 */
[----:B--2---:R0:W-:Y:S02]  /*56920*/  STL [R1+0x82c], R124 ;  /* 0x00082c7c01007387 */ /* 0x0041e40000100800 */
[----:B0-----:R-:W-:Y:S02]  /*56930*/  IMAD.MOV.U32 R124, RZ, RZ, R123 ;  /* 0x000000ffff7c7224 */ /* 0x001fe400078e007b */
.L_x_32903:
[----:B0-----:R-:W-:Y:S05]  /*56940*/  BSYNC B1 ;  /* 0x0000000000017941 */ /* 0x001fea0003800000 */
.L_x_32901:
        /* <DEDUP_REMOVED lines=12> */
.L_x_32905:
[----:B0-----:R-:W2:Y:S01]  /*56a10*/  LDL.LU R123, [R1+0x82c] ;  /* 0x00082c00017b7983 */ /* 0x001ea20000300800 */
[----:B------:R-:W-:Y:S02]  /*56a20*/  IMAD.MOV.U32 R0, RZ, RZ, R252 ;  /* 0x000000ffff007224 */ /* 0x000fe400078e00fc */
[----:B------:R-:W-:Y:S01]  /*56a30*/  IMAD.MOV.U32 R131, RZ, RZ, R130 ;  /* 0x000000ffff837224 */ /* 0x000fe200078e0082 */
[----:B--2---:R0:W-:Y:S02]  /*56a40*/  STL [R1+0x828], R123 ;  /* 0x0008287b01007387 */ /* 0x0041e40000100800 */
[----:B0-----:R-:W-:Y:S02]  /*56a50*/  IMAD.MOV.U32 R123, RZ, RZ, R122 ;  /* 0x000000ffff7b7224 */ /* 0x001fe400078e007a */
.L_x_32906:
[----:B0-----:R-:W-:Y:S05]  /*56a60*/  BSYNC B1 ;  /* 0x0000000000017941 */ /* 0x001fea0003800000 */
.L_x_32904:
        /* <DEDUP_REMOVED lines=12> */
.L_x_32908:
[----:B0-----:R-:W2:Y:S01]  /*56b30*/  LDL.LU R122, [R1+0x828] ;  /* 0x00082800017a7983 */ /* 0x001ea20000300800 */
[----:B------:R-:W-:Y:S02]  /*56b40*/  IMAD.MOV.U32 R252, RZ, RZ, R0 ;  /* 0x000000fffffc7224 */ /* 0x000fe400078e0000 */
[----:B------:R-:W-:Y:S01]  /*56b50*/  IMAD.MOV.U32 R130, RZ, RZ, R133 ;  /* 0x000000ffff827224 */ /* 0x000fe200078e0085 */
[----:B--2---:R0:W-:Y:S02]  /*56b60*/  STL [R1+0x82c], R122 ;  /* 0x00082c7a01007387 */ /* 0x0041e40000100800 */
[----:B0-----:R-:W-:Y:S02]  /*56b70*/  IMAD.MOV.U32 R122, RZ, RZ, R121 ;  /* 0x000000ffff7a7224 */ /* 0x001fe400078e0079 */
.L_x_32909:
[----:B0-----:R-:W-:Y:S05]  /*56b80*/  BSYNC B1 ;  /* 0x0000000000017941 */ /* 0x001fea0003800000 */
.L_x_32907:
        /* <DEDUP_REMOVED lines=12> */
.L_x_32911:
[----:B0-----:R-:W2:Y:S01]  /*56c50*/  LDL.LU R121, [R1+0x82c] ;  /* 0x00082c0001797983 */ /* 0x001ea20000300800 */
[----:B------:R-:W-:Y:S01]  /*56c60*/  MOV R0, R252 ;  /* 0x000000fc00007202 */ /* 0x000fe20000000f00 */
[----:B------:R-:W-:Y:S02]  /*56c70*/  IMAD.MOV.U32 R133, RZ, RZ, R132 ;  /* 0x000000ffff857224 */ /* 0x000fe400078e0084 */
[----:B--2---:R0:W-:Y:S02]  /*56c80*/  STL [R1+0x828], R121 ;  /* 0x0008287901007387 */ /* 0x0041e40000100800 */
[----:B0-----:R-:W-:Y:S02]  /*56c90*/  IMAD.MOV.U32 R121, RZ, RZ, R120 ;  /* 0x000000ffff797224 */ /* 0x001fe400078e0078 */
.L_x_32912:
[----:B0-----:R-:W-:Y:S05]  /*56ca0*/  BSYNC B1 ;  /* 0x0000000000017941 */ /* 0x001fea0003800000 */
.L_x_32910:
        /* <DEDUP_REMOVED lines=12> */
.L_x_32914:
[----:B0-----:R-:W2:Y:S01]  /*56d70*/  LDL.LU R120, [R1+0x828] ;  /* 0x0008280001787983 */ /* 0x001ea20000300800 */
[----:B------:R-:W-:Y:S01]  /*56d80*/  IMAD.MOV.U32 R252, RZ, RZ, R0 ;  /* 0x000000fffffc7224 */ /* 0x000fe200078e0000 */
[----:B------:R-:W-:Y:S02]  /*56d90*/  MOV R132, R135 ;  /* 0x0000008700847202 */ /* 0x000fe40000000f00 */
[----:B--2---:R0:W-:Y:S02]  /*56da0*/  STL [R1+0x82c], R120 ;  /* 0x00082c7801007387 */ /* 0x0041e40000100800 */
[----:B0-----:R-:W-:Y:S02]  /*56db0*/  IMAD.MOV.U32 R120, RZ, RZ, R119 ;  /* 0x000000ffff787224 */ /* 0x001fe400078e0077 */
.L_x_32915:
[----:B0-----:R-:W-:Y:S05]  /*56dc0*/  BSYNC B1 ;  /* 0x0000000000017941 */ /* 0x001fea0003800000 */
.L_x_32913:
        /* <DEDUP_REMOVED lines=12> */
.L_x_32917:
[----:B0-----:R-:W2:Y:S01]  /*56e90*/  LDL.LU R119, [R1+0x82c] ;  /* 0x00082c0001777983 */ /* 0x001ea20000300800 */
[----:B------:R-:W-:Y:S02]  /*56ea0*/  IMAD.MOV.U32 R0, RZ, RZ, R252 ;  /* 0x000000ffff007224 */ /* 0x000fe400078e00fc */
[----:B------:R-:W-:Y:S01]  /*56eb0*/  IMAD.MOV.U32 R135, RZ, RZ, R134 ;  /* 0x000000ffff877224 */ /* 0x000fe200078e0086 */
[----:B--2---:R0:W-:Y:S02]  /*56ec0*/  STL [R1+0x828], R119 ;  /* 0x0008287701007387 */ /* 0x0041e40000100800 */
[----:B0-----:R-:W-:Y:S02]  /*56ed0*/  MOV R119, R118 ;  /* 0x0000007600777202 */ /* 0x001fe40000000f00 */
.L_x_32918:
[----:B0-----:R-:W-:Y:S05]  /*56ee0*/  BSYNC B1 ;  /* 0x0000000000017941 */ /* 0x001fea0003800000 */
.L_x_32916:
        /* <DEDUP_REMOVED lines=12> */
.L_x_32920:
[----:B0-----:R-:W2:Y:S01]  /*56fb0*/  LDL.LU R118, [R1+0x828] ;  /* 0x0008280001767983 */ /* 0x001ea20000300800 */
[----:B------:R-:W-:Y:S02]  /*56fc0*/  IMAD.MOV.U32 R252, RZ, RZ, R0 ;  /* 0x000000fffffc7224 */ /* 0x000fe400078e0000 */
[----:B------:R-:W-:Y:S01]  /*56fd0*/  IMAD.MOV.U32 R134, RZ, RZ, R137 ;  /* 0x000000ffff867224 */ /* 0x000fe200078e0089 */
[----:B--2---:R0:W-:Y:S02]  /*56fe0*/  STL [R1+0x82c], R118 ;  /* 0x00082c7601007387 */ /* 0x0041e40000100800 */
[----:B0-----:R-:W-:Y:S02]  /*56ff0*/  IMAD.MOV.U32 R118, RZ, RZ, R117 ;  /* 0x000000ffff767224 */ /* 0x001fe400078e0075 */
.L_x_32921:
[----:B0-----:R-:W-:Y:S05]  /*57000*/  BSYNC B1 ;  /* 0x0000000000017941 */ /* 0x001fea0003800000 */
.L_x_32919:
        /* <DEDUP_REMOVED lines=12> */
.L_x_32923:
[----:B0-----:R-:W2:Y:S01]  /*570d0*/  LDL.LU R117, [R1+0x82c] ;  /* 0x00082c0001757983 */ /* 0x001ea20000300800 */
[----:B------:R-:W-:Y:S02]  /*570e0*/  IMAD.MOV.U32 R0, RZ, RZ, R252 ;  /* 0x000000ffff007224 */ /* 0x000fe400078e00fc */
[----:B------:R-:W-:Y:S01]  /*570f0*/  IMAD.MOV.U32 R137, RZ, RZ, R136 ;  /* 0x000000ffff897224 */ /* 0x000fe200078e0088 */
[----:B--2---:R0:W-:Y:S02]  /*57100*/  STL [R1+0x828], R117 ;  /* 0x0008287501007387 */ /* 0x0041e40000100800 */
[----:B0-----:R-:W-:Y:S02]  /*57110*/  IMAD.MOV.U32 R117, RZ, RZ, R116 ;  /* 0x000000ffff757224 */ /* 0x001fe400078e0074 */
.L_x_32924:
[----:B0-----:R-:W-:Y:S05]  /*57120*/  BSYNC B1 ;  /* 0x0000000000017941 */ /* 0x001fea0003800000 */
.L_x_32922:
        /* <DEDUP_REMOVED lines=12> */
.L_x_32926:
[----:B0-----:R-:W2:Y:S01]  /*571f0*/  LDL.LU R116, [R1+0x828] ;  /* 0x0008280001747983 */ /* 0x001ea20000300800 */
[----:B------:R-:W-:Y:S02]  /*57200*/  IMAD.MOV.U32 R252, RZ, RZ, R0 ;  /* 0x000000fffffc7224 */ /* 0x000fe400078e0000 */
[----:B------:R-:W-:Y:S01]  /*57210*/  IMAD.MOV.U32 R136, RZ, RZ, R139 ;  /* 0x000000ffff887224 */ /* 0x000fe200078e008b */
[----:B--2---:R0:W-:Y:S02]  /*57220*/  STL [R1+0x82c], R116 ;  /* 0x00082c7401007387 */ /* 0x0041e40000100800 */
[----:B0-----:R-:W-:Y:S02]  /*57230*/  IMAD.MOV.U32 R116, RZ, RZ, R115 ;  /* 0x000000ffff747224 */ /* 0x001fe400078e0073 */
.L_x_32927:
[----:B0-----:R-:W-:Y:S05]  /*57240*/  BSYNC B1 ;  /* 0x0000000000017941 */ /* 0x001fea0003800000 */
.L_x_32925:
        /* <DEDUP_REMOVED lines=12> */
.L_x_32929:
[----:B0-----:R-:W2:Y:S01]  /*57310*/  LDL.LU R115, [R1+0x82c] ;  /* 0x00082c0001737983 */ /* 0x001ea20000300800 */
[----:B------:R-:W-:Y:S02]  /*57320*/  IMAD.MOV.U32 R0, RZ, RZ, R252 ;  /* 0x000000ffff007224 */ /* 0x000fe400078e00fc */
[----:B------:R-:W-:Y:S01]  /*57330*/  IMAD.MOV.U32 R139, RZ, RZ, R138 ;  /* 0x000000ffff8b7224 */ /* 0x000fe200078e008a */
[----:B--2---:R0:W-:Y:S02]  /*57340*/  STL [R1+0x828], R115 ;  /* 0x0008287301007387 */ /* 0x0041e40000100800 */
[----:B0-----:R-:W-:Y:S02]  /*57350*/  IMAD.MOV.U32 R115, RZ, RZ, R114 ;  /* 0x000000ffff737224 */ /* 0x001fe400078e0072 */
.L_x_32930:
[----:B0-----:R-:W-:Y:S05]  /*57360*/  BSYNC B1 ;  /* 0x0000000000017941 */ /* 0x001fea0003800000 */
.L_x_32928:
        /* <DEDUP_REMOVED lines=12> */
.L_x_32932:
[----:B0-----:R-:W2:Y:S01]  /*57430*/  LDL.LU R114, [R1+0x828] ;  /* 0x0008280001727983 */ /* 0x001ea20000300800 */
[----:B------:R-:W-:Y:S01]  /*57440*/  MOV R252, R0 ;  /* 0x0000000000fc7202 */ /* 0x000fe20000000f00 */
[----:B------:R-:W-:Y:S02]  /*57450*/  IMAD.MOV.U32 R138, RZ, RZ, R141 ;  /* 0x000000ffff8a7224 */ /* 0x000fe400078e008d */
[----:B--2---:R0:W-:Y:S02]  /*57460*/  STL [R1+0x82c], R114 ;  /* 0x00082c7201007387 */ /* 0x0041e40000100800 */
[----:B0-----:R-:W-:Y:S02]  /*57470*/  IMAD.MOV.U32 R114, RZ, RZ, R113 ;  /* 0x000000ffff727224 */ /* 0x001fe400078e0071 */
.L_x_32933:
[----:B0-----:R-:W-:Y:S05]  /*57480*/  BSYNC B1 ;  /* 0x0000000000017941 */ /* 0x001fea0003800000 */
.L_x_32931:
        /* <DEDUP_REMOVED lines=12> */
.L_x_32935:
[----:B0-----:R-:W2:Y:S01]  /*57550*/  LDL.LU R113, [R1+0x82c] ;  /* 0x00082c0001717983 */ /* 0x001ea20000300800 */
[----:B------:R-:W-:Y:S01]  /*57560*/  IMAD.MOV.U32 R0, RZ, RZ, R252 ;  /* 0x000000ffff007224 */ /* 0x000fe200078e00fc */
[----:B------:R-:W-:Y:S02]  /*57570*/  MOV R141, R140 ;  /* 0x0000008c008d7202 */ /* 0x000fe40000000f00 */
[----:B--2---:R0:W-:Y:S02]  /*57580*/  STL [R1+0x828], R113 ;  /* 0x0008287101007387 */ /* 0x0041e40000100800 */
[----:B0-----:R-:W-:Y:S02]  /*57590*/  IMAD.MOV.U32 R113, RZ, RZ, R112 ;  /* 0x000000ffff717224 */ /* 0x001fe400078e0070 */
.L_x_32936:
[----:B0-----:R-:W-:Y:S05]  /*575a0*/  BSYNC B1 ;  /* 0x0000000000017941 */ /* 0x001fea0003800000 */
.L_x_32934:
        /* <DEDUP_REMOVED lines=12> */
.L_x_32938:
[----:B0-----:R-:W2:Y:S01]  /*57670*/  LDL.LU R112, [R1+0x828] ;  /* 0x0008280001707983 */ /* 0x001ea20000300800 */
[----:B------:R-:W-:Y:S02]  /*57680*/  IMAD.MOV.U32 R252, RZ, RZ, R0 ;  /* 0x000000fffffc7224 */ /* 0x000fe400078e0000 */
[----:B------:R-:W-:Y:S01]  /*57690*/  IMAD.MOV.U32 R140, RZ, RZ, R143 ;  /* 0x000000ffff8c7224 */ /* 0x000fe200078e008f */
[----:B--2---:R0:W-:Y:S02]  /*576a0*/  STL [R1+0x82c], R112 ;  /* 0x00082c7001007387 */ /* 0x0041e40000100800 */
[----:B0-----:R-:W-:Y:S02]  /*576b0*/  MOV R112, R111 ;  /* 0x0000006f00707202 */ /* 0x001fe40000000f00 */
.L_x_32939:
[----:B0-----:R-:W-:Y:S05]  /*576c0*/  BSYNC B1 ;  /* 0x0000000000017941 */ /* 0x001fea0003800000 */
.L_x_32937:
        /* <DEDUP_REMOVED lines=12> */
.L_x_32941:
[----:B0-----:R-:W2:Y:S01]  /*57790*/  LDL.LU R111, [R1+0x82c] ;  /* 0x00082c00016f7983 */ /* 0x001ea20000300800 */
[----:B------:R-:W-:Y:S02]  /*577a0*/  IMAD.MOV.U32 R0, RZ, RZ, R252 ;  /* 0x000000ffff007224 */ /* 0x000fe400078e00fc */
[----:B------:R-:W-:Y:S01]  /*577b0*/  IMAD.MOV.U32 R143, RZ, RZ, R142 ;  /* 0x000000ffff8f7224 */ /* 0x000fe200078e008e */
[----:B--2---:R0:W-:Y:S02]  /*577c0*/  STL [R1+0x828], R111 ;  /* 0x0008286f01007387 */ /* 0x0041e40000100800 */
[----:B0-----:R-:W-:Y:S02]  /*577d0*/  IMAD.MOV.U32 R111, RZ, RZ, R110 ;  /* 0x000000ffff6f7224 */ /* 0x001fe400078e006e */
.L_x_32942:
[----:B0-----:R-:W-:Y:S05]  /*577e0*/  BSYNC B1 ;  /* 0x0000000000017941 */ /* 0x001fea0003800000 */
.L_x_32940:
        /* <DEDUP_REMOVED lines=12> */
.L_x_32944:
[----:B0-----:R-:W2:Y:S01]  /*578b0*/  LDL.LU R110, [R1+0x828] ;  /* 0x00082800016e7983 */ /* 0x001ea20000300800 */
[----:B------:R-:W-:Y:S02]  /*578c0*/  IMAD.MOV.U32 R252, RZ, RZ, R0 ;  /* 0x000000fffffc7224 */ /* 0x000fe400078e0000 */
[----:B------:R-:W-:Y:S01]  /*578d0*/  IMAD.MOV.U32 R142, RZ, RZ, R145 ;  /* 0x000000ffff8e7224 */ /* 0x000fe200078e0091 */
[----:B--2---:R0:W-:Y:S02]  /*578e0*/  STL [R1+0x82c], R110 ;  /* 0x00082c6e01007387 */ /* 0x0041e40000100800 */
[----:B0-----:R-:W-:Y:S02]  /*578f0*/  IMAD.MOV.U32 R110, RZ, RZ, R109 ;  /* 0x000000ffff6e7224 */ /* 0x001fe400078e006d */
.L_x_32945:
[----:B0-----:R-:W-:Y:S05]  /*57900*/  BSYNC B1 ;  /* 0x0000000000017941 */ /* 0x001fea0003800000 */
.L_x_32943:
        /* <DEDUP_REMOVED lines=12> */
.L_x_32947:
[----:B0-----:R-:W2:Y:S01]  /*579d0*/  LDL.LU R109, [R1+0x82c] ;  /* 0x00082c00016d7983 */ /* 0x001ea20000300800 */
[----:B------:R-:W-:Y:S02]  /*579e0*/  IMAD.MOV.U32 R0, RZ, RZ, R252 ;  /* 0x000000ffff007224 */ /* 0x000fe400078e00fc */
[----:B------:R-:W-:Y:S01]  /*579f0*/  IMAD.MOV.U32 R145, RZ, RZ, R144 ;  /* 0x000000ffff917224 */ /* 0x000fe200078e0090 */
[----:B--2---:R0:W-:Y:S02]  /*57a00*/  STL [R1+0x828], R109 ;  /* 0x0008286d01007387 */ /* 0x0041e40000100800 */
[----:B0-----:R-:W-:Y:S02]  /*57a10*/  IMAD.MOV.U32 R109, RZ, RZ, R108 ;  /* 0x000000ffff6d7224 */ /* 0x001fe400078e006c */
.L_x_32948:
[----:B0-----:R-:W-:Y:S05]  /*57a20*/  BSYNC B1 ;  /* 0x0000000000017941 */ /* 0x001fea0003800000 */
.L_x_32946:
        /* <DEDUP_REMOVED lines=12> */
.L_x_32950:
[----:B0-----:R-:W2:Y:S01]  /*57af0*/  LDL.LU R108, [R1+0x828] ;  /* 0x00082800016c7983 */ /* 0x001ea20000300800 */
[----:B------:R-:W-:Y:S02]  /*57b00*/  IMAD.MOV.U32 R252, RZ, RZ, R0 ;  /* 0x000000fffffc7224 */ /* 0x000fe400078e0000 */
[----:B------:R-:W-:Y:S01]  /*57b10*/  IMAD.MOV.U32 R144, RZ, RZ, R147 ;  /* 0x000000ffff907224 */ /* 0x000fe200078e0093 */
[----:B--2---:R0:W-:Y:S02]  /*57b20*/  STL [R1+0x82c], R108 ;  /* 0x00082c6c01007387 */ /* 0x0041e40000100800 */
[----:B0-----:R-:W-:Y:S02]  /*57b30*/  IMAD.MOV.U32 R108, RZ, RZ, R107 ;  /* 0x000000ffff6c7224 */ /* 0x001fe400078e006b */
.L_x_32951:
[----:B0-----:R-:W-:Y:S05]  /*57b40*/  BSYNC B1 ;  /* 0x0000000000017941 */ /* 0x001fea0003800000 */
.L_x_32949:
        /* <DEDUP_REMOVED lines=12> */
.L_x_32953:
[----:B0-----:R-:W2:Y:S01]  /*57c10*/  LDL.LU R107, [R1+0x82c] ;  /* 0x00082c00016b7983 */ /* 0x001ea20000300800 */
[----:B------:R-:W-:Y:S01]  /*57c20*/  MOV R0, R252 ;  /* 0x000000fc00007202 */ /* 0x000fe20000000f00 */
[----:B------:R-:W-:Y:S02]  /*57c30*/  IMAD.MOV.U32 R147, RZ, RZ, R146 ;  /* 0x000000ffff937224 */ /* 0x000fe400078e0092 */
[----:B--2---:R0:W-:Y:S02]  /*57c40*/  STL [R1+0x828], R107 ;  /* 0x0008286b01007387 */ /* 0x0041e40000100800 */
[----:B0-----:R-:W-:Y:S02]  /*57c50*/  IMAD.MOV.U32 R107, RZ, RZ, R106 ;  /* 0x000000ffff6b7224 */ /* 0x001fe400078e006a */
.L_x_32954:
[----:B0-----:R-:W-:Y:S05]  /*57c60*/  BSYNC B1 ;  /* 0x0000000000017941 */ /* 0x001fea0003800000 */
.L_x_32952:
        /* <DEDUP_REMOVED lines=12> */
.L_x_32956:
[----:B0-----:R-:W2:Y:S01]  /*57d30*/  LDL.LU R106, [R1+0x828] ;  /* 0x00082800016a7983 */ /* 0x001ea20000300800 */
[----:B------:R-:W-:Y:S01]  /*57d40*/  IMAD.MOV.U32 R252, RZ, RZ, R0 ;  /* 0x000000fffffc7224 */ /* 0x000fe200078e0000 */
[----:B------:R-:W-:Y:S02]  /*57d50*/  MOV R146, R149 ;  /* 0x0000009500927202 */ /* 0x000fe40000000f00 */
[----:B--2---:R0:W-:Y:S02]  /*57d60*/  STL [R1+0x82c], R106 ;  /* 0x00082c6a01007387 */ /* 0x0041e40000100800 */
[----:B0-----:R-:W-:Y:S02]  /*57d70*/  IMAD.MOV.U32 R106, RZ, RZ, R105 ;  /* 0x000000ffff6a7224 */ /* 0x001fe400078e0069 */
.L_x_32957:
[----:B0-----:R-:W-:Y:S05]  /*57d80*/  BSYNC B1 ;  /* 0x0000000000017941 */ /* 0x001fea0003800000 */
.L_x_32955:
        /* <DEDUP_REMOVED lines=12> */
.L_x_32959:
[----:B0-----:R-:W2:Y:S01]  /*57e50*/  LDL.LU R105, [R1+0x82c] ;  /* 0x00082c0001697983 */ /* 0x001ea20000300800 */
[----:B------:R-:W-:Y:S02]  /*57e60*/  IMAD.MOV.U32 R0, RZ, RZ, R252 ;  /* 0x000000ffff007224 */ /* 0x000fe400078e00fc */
[----:B------:R-:W-:Y:S01]  /*57e70*/  IMAD.MOV.U32 R149, RZ, RZ, R148 ;  /* 0x000000ffff957224 */ /* 0x000fe200078e0094 */
[----:B--2---:R0:W-:Y:S02]  /*57e80*/  STL [R1+0x828], R105 ;  /* 0x0008286901007387 */ /* 0x0041e40000100800 */
[----:B0-----:R-:W-:Y:S02]  /*57e90*/  MOV R105, R104 ;  /* 0x0000006800697202 */ /* 0x001fe40000000f00 */
.L_x_32960:
[----:B0-----:R-:W-:Y:S05]  /*57ea0*/  BSYNC B1 ;  /* 0x0000000000017941 */ /* 0x001fea0003800000 */
.L_x_32958:
        /* <DEDUP_REMOVED lines=12> */
.L_x_32962:
[----:B0-----:R-:W2:Y:S01]  /*57f70*/  LDL.LU R104, [R1+0x828] ;  /* 0x0008280001687983 */ /* 0x001ea20000300800 */
[----:B------:R-:W-:Y:S02]  /*57f80*/  IMAD.MOV.U32 R252, RZ, RZ, R0 ;  /* 0x000000fffffc7224 */ /* 0x000fe400078e0000 */
[----:B------:R-:W-:Y:S01]  /*57f90*/  IMAD.MOV.U32 R148, RZ, RZ, R151 ;  /* 0x000000ffff947224 */ /* 0x000fe200078e0097 */
[----:B--2---:R0:W-:Y:S02]  /*57fa0*/  STL [R1+0x82c], R104 ;  /* 0x00082c6801007387 */ /* 0x0041e40000100800 */
[----:B0-----:R-:W-:Y:S02]  /*57fb0*/  IMAD.MOV.U32 R104, RZ, RZ, R103 ;  /* 0x000000ffff687224 */ /* 0x001fe400078e0067 */
.L_x_32963:
[----:B0-----:R-:W-:Y:S05]  /*57fc0*/  BSYNC B1 ;  /* 0x0000000000017941 */ /* 0x001fea0003800000 */
.L_x_32961:
        /* <DEDUP_REMOVED lines=12> */
.L_x_32965:
[----:B0-----:R-:W2:Y:S01]  /*58090*/  LDL.LU R103, [R1+0x82c] ;  /* 0x00082c0001677983 */ /* 0x001ea20000300800 */
[----:B------:R-:W-:Y:S02]  /*580a0*/  IMAD.MOV.U32 R0, RZ, RZ, R252 ;  /* 0x000000ffff007224 */ /* 0x000fe400078e00fc */
[----:B------:R-:W-:Y:S01]  /*580b0*/  IMAD.MOV.U32 R151, RZ, RZ, R150 ;  /* 0x000000ffff977224 */ /* 0x000fe200078e0096 */
[----:B--2---:R0:W-:Y:S02]  /*580c0*/  STL [R1+0x828], R103 ;  /* 0x0008286701007387 */ /* 0x0041e40000100800 */
[----:B0-----:R-:W-:Y:S02]  /*580d0*/  IMAD.MOV.U32 R103, RZ, RZ, R102 ;  /* 0x000000ffff677224 */ /* 0x001fe400078e0066 */
.L_x_32966:
[----:B0-----:R-:W-:Y:S05]  /*580e0*/  BSYNC B1 ;  /* 0x0000000000017941 */ /* 0x001fea0003800000 */
.L_x_32964:
        /* <DEDUP_REMOVED lines=12> */
.L_x_32968:
[----:B0-----:R-:W2:Y:S01]  /*581b0*/  LDL.LU R102, [R1+0x828] ;  /* 0x0008280001667983 */ /* 0x001ea20000300800 */
[----:B------:R-:W-:Y:S02]  /*581c0*/  IMAD.MOV.U32 R252, RZ, RZ, R0 ;  /* 0x000000fffffc7224 */ /* 0x000fe400078e0000 */
[----:B------:R-:W-:Y:S01]  /*581d0*/  IMAD.MOV.U32 R150, RZ, RZ, R153 ;  /* 0x000000ffff967224 */ /* 0x000fe200078e0099 */
[----:B--2---:R0:W-:Y:S02]  /*581e0*/  STL [R1+0x82c], R102 ;  /* 0x00082c6601007387 */ /* 0x0041e40000100800 */
[----:B0-----:R-:W-:Y:S02]  /*581f0*/  IMAD.MOV.U32 R102, RZ, RZ, R101 ;  /* 0x000000ffff667224 */ /* 0x001fe400078e0065 */
.L_x_32969:
[----:B0-----:R-:W-:Y:S05]  /*58200*/  BSYNC B1 ;  /* 0x0000000000017941 */ /* 0x001fea0003800000 */
.L_x_32967:
        /* <DEDUP_REMOVED lines=12> */
.L_x_32971:
[----:B0-----:R-:W2:Y:S01]  /*582d0*/  LDL.LU R101, [R1+0x82c] ;  /* 0x00082c0001657983 */ /* 0x001ea20000300800 */
[----:B------:R-:W-:Y:S02]  /*582e0*/  IMAD.MOV.U32 R0, RZ, RZ, R252 ;  /* 0x000000ffff007224 */ /* 0x000fe400078e00fc */
[----:B------:R-:W-:Y:S01]  /*582f0*/  IMAD.MOV.U32 R153, RZ, RZ, R152 ;  /* 0x000000ffff997224 */ /* 0x000fe200078e0098 */
[----:B--2---:R0:W-:Y:S02]  /*58300*/  STL [R1+0x828], R101 ;  /* 0x0008286501007387 */ /* 0x0041e40000100800 */
[----:B0-----:R-:W-:Y:S02]  /*58310*/  IMAD.MOV.U32 R101, RZ, RZ, R100 ;  /* 0x000000ffff657224 */ /* 0x001fe400078e0064 */
.L_x_32972:
[----:B0-----:R-:W-:Y:S05]  /*58320*/  BSYNC B1 ;  /* 0x0000000000017941 */ /* 0x001fea0003800000 */
.L_x_32970:
        /* <DEDUP_REMOVED lines=12> */
.L_x_32974:
[----:B0-----:R-:W2:Y:S01]  /*583f0*/  LDL.LU R100, [R1+0x828] ;  /* 0x0008280001647983 */ /* 0x001ea20000300800 */
[----:B------:R-:W-:Y:S01]  /*58400*/  MOV R252, R0 ;  /* 0x0000000000fc7202 */ /* 0x000fe20000000f00 */
[----:B------:R-:W-:Y:S02]  /*58410*/  IMAD.MOV.U32 R152, RZ, RZ, R155 ;  /* 0x000000ffff987224 */ /* 0x000fe400078e009b */
[----:B--2---:R0:W-:Y:S02]  /*58420*/  STL [R1+0x82c], R100 ;  /* 0x00082c6401007387 */ /* 0x0041e40000100800 */
[----:B0-----:R-:W-:Y:S02]  /*58430*/  IMAD.MOV.U32 R100, RZ, RZ, R99 ;  /* 0x000000ffff647224 */ /* 0x001fe400078e0063 */
.L_x_32975:
[----:B0-----:R-:W-:Y:S05]  /*58440*/  BSYNC B1 ;  /* 0x0000000000017941 */ /* 0x001fea0003800000 */
.L_x_32973:
        /* <DEDUP_REMOVED lines=12> */
.L_x_32977:
[----:B0-----:R-:W2:Y:S01]  /*58510*/  LDL.LU R99, [R1+0x82c] ;  /* 0x00082c0001637983 */ /* 0x001ea20000300800 */
[----:B------:R-:W-:Y:S01]  /*58520*/  IMAD.MOV.U32 R0, RZ, RZ, R252 ;  /* 0x000000ffff007224 */ /* 0x000fe200078e00fc */
[----:B------:R-:W-:Y:S02]  /*58530*/  MOV R155, R154 ;  /* 0x0000009a009b7202 */ /* 0x000fe40000000f00 */
[----:B--2---:R0:W-:Y:S02]  /*58540*/  STL [R1+0x828], R99 ;  /* 0x0008286301007387 */ /* 0x0041e40000100800 */
[----:B0-----:R-:W-:Y:S02]  /*58550*/  IMAD.MOV.U32 R99, RZ, RZ, R98 ;  /* 0x000000ffff637224 */ /* 0x001fe400078e0062 */
.L_x_32978:
[----:B0-----:R-:W-:Y:S05]  /*58560*/  BSYNC B1 ;  /* 0x0000000000017941 */ /* 0x001fea0003800000 */
.L_x_32976:
        /* <DEDUP_REMOVED lines=12> */
.L_x_32980:
[----:B0-----:R-:W2:Y:S01]  /*58630*/  LDL.LU R98, [R1+0x828] ;  /* 0x0008280001627983 */ /* 0x001ea20000300800 */
[----:B------:R-:W-:Y:S02]  /*58640*/  IMAD.MOV.U32 R252, RZ, RZ, R0 ;  /* 0x000000fffffc7224 */ /* 0x000fe400078e0000 */
[----:B------:R-:W-:Y:S01]  /*58650*/  IMAD.MOV.U32 R154, RZ, RZ, R157 ;  /* 0x000000ffff9a7224 */ /* 0x000fe200078e009d */
[----:B--2---:R0:W-:Y:S02]  /*58660*/  STL [R1+0x82c], R98 ;  /* 0x00082c6201007387 */ /* 0x0041e40000100800 */
[----:B0-----:R-:W-:Y:S02]  /*58670*/  MOV R98, R97 ;  /* 0x0000006100627202 */ /* 0x001fe40000000f00 */
.L_x_32981:
[----:B0-----:R-:W-:Y:S05]  /*58680*/  BSYNC B1 ;  /* 0x0000000000017941 */ /* 0x001fea0003800000 */
.L_x_32979:
        /* <DEDUP_REMOVED lines=12> */
.L_x_32983:
[----:B0-----:R-:W2:Y:S01]  /*58750*/  LDL.LU R97, [R1+0x82c] ;  /* 0x00082c0001617983 */ /* 0x001ea20000300800 */
[----:B------:R-:W-:Y:S02]  /*58760*/  IMAD.MOV.U32 R0, RZ, RZ, R252 ;  /* 0x000000ffff007224 */ /* 0x000fe400078e00fc */
[----:B------:R-:W-:Y:S01]  /*58770*/  IMAD.MOV.U32 R157, RZ, RZ, R156 ;  /* 0x000000ffff9d7224 */ /* 0x000fe200078e009c */
[----:B--2---:R0:W-:Y:S02]  /*58780*/  STL [R1+0x828], R97 ;  /* 0x0008286101007387 */ /* 0x0041e40000100800 */
[----:B0-----:R-:W-:Y:S02]  /*58790*/  IMAD.MOV.U32 R97, RZ, RZ, R96 ;  /* 0x000000ffff617224 */ /* 0x001fe400078e0060 */
.L_x_32984:
[----:B0-----:R-:W-:Y:S05]  /*587a0*/  BSYNC B1 ;  /* 0x0000000000017941 */ /* 0x001fea0003800000 */
.L_x_32982:
        /* <DEDUP_REMOVED lines=12> */
.L_x_32986:
[----:B0-----:R-:W2:Y:S01]  /*58870*/  LDL.LU R96, [R1+0x828] ;  /* 0x0008280001607983 */ /* 0x001ea20000300800 */
[----:B------:R-:W-:Y:S02]  /*58880*/  IMAD.MOV.U32 R252, RZ, RZ, R0 ;  /* 0x000000fffffc7224 */ /* 0x000fe400078e0000 */
[----:B------:R-:W-:Y:S01]  /*58890*/  IMAD.MOV.U32 R156, RZ, RZ, R159 ;  /* 0x000000ffff9c7224 */ /* 0x000fe200078e009f */
[----:B--2---:R0:W-:Y:S02]  /*588a0*/  STL [R1+0x82c], R96 ;  /* 0x00082c6001007387 */ /* 0x0041e40000100800 */
[----:B0-----:R-:W-:Y:S02]  /*588b0*/  IMAD.MOV.U32 R96, RZ, RZ, R95 ;  /* 0x000000ffff607224 */ /* 0x001fe400078e005f */
.L_x_32987:
[----:B0-----:R-:W-:Y:S05]  /*588c0*/  BSYNC B1 ;  /* 0x0000000000017941 */ /* 0x001fea0003800000 */
.L_x_32985:
        /* <DEDUP_REMOVED lines=12> */
.L_x_32989:
[----:B0-----:R-:W2:Y:S01]  /*58990*/  LDL.LU R95, [R1+0x82c] ;  /* 0x00082c00015f7983 */ /* 0x001ea20000300800 */
[----:B------:R-:W-:Y:S02]  /*589a0*/  IMAD.MOV.U32 R0, RZ, RZ, R252 ;  /* 0x000000ffff007224 */ /* 0x000fe400078e00fc */
[----:B------:R-:W-:Y:S01]  /*589b0*/  IMAD.MOV.U32 R159, RZ, RZ, R158 ;  /* 0x000000ffff9f7224 */ /* 0x000fe200078e009e */
[----:B--2---:R0:W-:Y:S02]  /*589c0*/  STL [R1+0x828], R95 ;  /* 0x0008285f01007387 */ /* 0x0041e40000100800 */
[----:B0-----:R-:W-:Y:S02]  /*589d0*/  IMAD.MOV.U32 R95, RZ, RZ, R94 ;  /* 0x000000ffff5f7224 */ /* 0x001fe400078e005e */
.L_x_32990:
[----:B0-----:R-:W-:Y:S05]  /*589e0*/  BSYNC B1 ;  /* 0x0000000000017941 */ /* 0x001fea0003800000 */
.L_x_32988:
        /* <DEDUP_REMOVED lines=12> */
.L_x_32992:
[----:B0-----:R-:W2:Y:S01]  /*58ab0*/  LDL.LU R94, [R1+0x828] ;  /* 0x00082800015e7983 */ /* 0x001ea20000300800 */
[----:B------:R-:W-:Y:S02]  /*58ac0*/  IMAD.MOV.U32 R252, RZ, RZ, R0 ;  /* 0x000000fffffc7224 */ /* 0x000fe400078e0000 */
[----:B------:R-:W-:Y:S01]  /*58ad0*/  IMAD.MOV.U32 R158, RZ, RZ, R161 ;  /* 0x000000ffff9e7224 */ /* 0x000fe200078e00a1 */
[----:B--2---:R0:W-:Y:S02]  /*58ae0*/  STL [R1+0x82c], R94 ;  /* 0x00082c5e01007387 */ /* 0x0041e40000100800 */
[----:B0-----:R-:W-:Y:S02]  /*58af0*/  IMAD.MOV.U32 R94, RZ, RZ, R93 ;  /* 0x000000ffff5e7224 */ /* 0x001fe400078e005d */
.L_x_32993:
[----:B0-----:R-:W-:Y:S05]  /*58b00*/  BSYNC B1 ;  /* 0x0000000000017941 */ /* 0x001fea0003800000 */
.L_x_32991:
        /* <DEDUP_REMOVED lines=12> */
.L_x_32995:
[----:B0-----:R-:W2:Y:S01]  /*58bd0*/  LDL.LU R93, [R1+0x82c] ;  /* 0x00082c00015d7983 */ /* 0x001ea20000300800 */
[----:B------:R-:W-:Y:S01]  /*58be0*/  MOV R0, R252 ;  /* 0x000000fc00007202 */ /* 0x000fe20000000f00 */
[----:B------:R-:W-:Y:S02]  /*58bf0*/  IMAD.MOV.U32 R161, RZ, RZ, R160 ;  /* 0x000000ffffa17224 */ /* 0x000fe400078e00a0 */
[----:B--2---:R0:W-:Y:S02]  /*58c00*/  STL [R1+0x828], R93 ;  /* 0x0008285d01007387 */ /* 0x0041e40000100800 */
[----:B0-----:R-:W-:Y:S02]  /*58c10*/  IMAD.MOV.U32 R93, RZ, RZ, R92 ;  /* 0x000000ffff5d7224 */ /* 0x001fe400078e005c */
.L_x_32996:
[----:B0-----:R-:W-:Y:S05]  /*58c20*/  BSYNC B1 ;  /* 0x0000000000017941 */ /* 0x001fea0003800000 */
.L_x_32994:
        /* <DEDUP_REMOVED lines=12> */
.L_x_32998:
[----:B0-----:R-:W2:Y:S01]  /*58cf0*/  LDL.LU R92, [R1+0x828] ;  /* 0x00082800015c7983 */ /* 0x001ea20000300800 */
[----:B------:R-:W-:Y:S01]  /*58d00*/  IMAD.MOV.U32 R252, RZ, RZ, R0 ;  /* 0x000000fffffc7224 */ /* 0x000fe200078e0000 */
[----:B------:R-:W-:Y:S02]  /*58d10*/  MOV R160, R163 ;  /* 0x000000a300a07202 */ /* 0x000fe40000000f00 */
[----:B--2---:R0:W-:Y:S02]  /*58d20*/  STL [R1+0x82c], R92 ;  /* 0x00082c5c01007387 */ /* 0x0041e40000100800 */
[----:B0-----:R-:W-:Y:S02]  /*58d30*/  IMAD.MOV.U32 R92, RZ, RZ, R91 ;  /* 0x000000ffff5c7224 */ /* 0x001fe400078e005b */
.L_x_32999:
[----:B0-----:R-:W-:Y:S05]  /*58d40*/  BSYNC B1 ;  /* 0x0000000000017941 */ /* 0x001fea0003800000 */
.L_x_32997:
        /* <DEDUP_REMOVED lines=12> */
.L_x_33001:
[----:B0-----:R-:W2:Y:S01]  /*58e10*/  LDL.LU R91, [R1+0x82c] ;  /* 0x00082c00015b7983 */ /* 0x001ea20000300800 */
[----:B------:R-:W-:Y:S02]  /*58e20*/  IMAD.MOV.U32 R0, RZ, RZ, R252 ;  /* 0x000000ffff007224 */ /* 0x000fe400078e00fc */
[----:B------:R-:W-:Y:S01]  /*58e30*/  IMAD.MOV.U32 R163, RZ, RZ, R162 ;  /* 0x000000ffffa37224 */ /* 0x000fe200078e00a2 */
[----:B--2---:R0:W-:Y:S02]  /*58e40*/  STL [R1+0x828], R91 ;  /* 0x0008285b01007387 */ /* 0x0041e40000100800 */
[----:B0-----:R-:W-:Y:S02]  /*58e50*/  MOV R91, R90 ;  /* 0x0000005a005b7202 */ /* 0x001fe40000000f00 */
.L_x_33002:
[----:B0-----:R-:W-:Y:S05]  /*58e60*/  BSYNC B1 ;  /* 0x0000000000017941 */ /* 0x001fea0003800000 */
.L_x_33000:
        /* <DEDUP_REMOVED lines=12> */
.L_x_33004:
[----:B0-----:R-:W2:Y:S01]  /*58f30*/  LDL.LU R90, [R1+0x828] ;  /* 0x00082800015a7983 */ /* 0x001ea20000300800 */
[----:B------:R-:W-:Y:S02]  /*58f40*/  IMAD.MOV.U32 R252, RZ, RZ, R0 ;  /* 0x000000fffffc7224 */ /* 0x000fe400078e0000 */
[----:B------:R-:W-:Y:S01]  /*58f50*/  IMAD.MOV.U32 R162, RZ, RZ, R165 ;  /* 0x000000ffffa27224 */ /* 0x000fe200078e00a5 */
[----:B--2---:R0:W-:Y:S02]  /*58f60*/  STL [R1+0x82c], R90 ;  /* 0x00082c5a01007387 */ /* 0x0041e40000100800 */
[----:B0-----:R-:W-:Y:S02]  /*58f70*/  IMAD.MOV.U32 R90, RZ, RZ, R89 ;  /* 0x000000ffff5a7224 */ /* 0x001fe400078e0059 */
.L_x_33005:
[----:B0-----:R-:W-:Y:S05]  /*58f80*/  BSYNC B1 ;  /* 0x0000000000017941 */ /* 0x001fea0003800000 */
.L_x_33003:
        /* <DEDUP_REMOVED lines=12> */
.L_x_33007:
[----:B0-----:R-:W2:Y:S01]  /*59050*/  LDL.LU R89, [R1+0x82c] ;  /* 0x00082c0001597983 */ /* 0x001ea20000300800 */
[----:B------:R-:W-:Y:S02]  /*59060*/  IMAD.MOV.U32 R0, RZ, RZ, R252 ;  /* 0x000000ffff007224 */ /* 0x000fe400078e00fc */
[----:B------:R-:W-:Y:S01]  /*59070*/  IMAD.MOV.U32 R165, RZ, RZ, R164 ;  /* 0x000000ffffa57224 */ /* 0x000fe200078e00a4 */
[----:B--2---:R0:W-:Y:S02]  /*59080*/  STL [R1+0x828], R89 ;  /* 0x0008285901007387 */ /* 0x0041e40000100800 */
[----:B0-----:R-:W-:Y:S02]  /*59090*/  IMAD.MOV.U32 R89, RZ, RZ, R88 ;  /* 0x000000ffff597224 */ /* 0x001fe400078e0058 */
.L_x_33008:
[----:B0-----:R-:W-:Y:S05]  /*590a0*/  BSYNC B1 ;  /* 0x0000000000017941 */ /* 0x001fea0003800000 */
.L_x_33006:
        /* <DEDUP_REMOVED lines=12> */
.L_x_33010:
[----:B0-----:R-:W2:Y:S01]  /*59170*/  LDL.LU R88, [R1+0x828] ;  /* 0x0008280001587983 */ /* 0x001ea20000300800 */
[----:B------:R-:W-:Y:S02]  /*59180*/  IMAD.MOV.U32 R252, RZ, RZ, R0 ;  /* 0x000000fffffc7224 */ /* 0x000fe400078e0000 */
[----:B------:R-:W-:Y:S01]  /*59190*/  IMAD.MOV.U32 R164, RZ, RZ, R167 ;  /* 0x000000ffffa47224 */ /* 0x000fe200078e00a7 */
[----:B--2---:R0:W-:Y:S02]  /*591a0*/  STL [R1+0x82c], R88 ;  /* 0x00082c5801007387 */ /* 0x0041e40000100800 */
[----:B0-----:R-:W-:Y:S02]  /*591b0*/  IMAD.MOV.U32 R88, RZ, RZ, R87 ;  /* 0x000000ffff587224 */ /* 0x001fe400078e0057 */
.L_x_33011:
[----:B0-----:R-:W-:Y:S05]  /*591c0*/  BSYNC B1 ;  /* 0x0000000000017941 */ /* 0x001fea0003800000 */
.L_x_33009:
        /* <DEDUP_REMOVED lines=12> */
.L_x_33013:
[----:B0-----:R-:W2:Y:S01]  /*59290*/  LDL.LU R87, [R1+0x82c] ;  /* 0x00082c0001577983 */ /* 0x001ea20000300800 */
[----:B------:R-:W-:Y:S02]  /*592a0*/  IMAD.MOV.U32 R0, RZ, RZ, R252 ;  /* 0x000000ffff007224 */ /* 0x000fe400078e00fc */
[----:B------:R-:W-:Y:S01]  /*592b0*/  IMAD.MOV.U32 R167, RZ, RZ, R166 ;  /* 0x000000ffffa77224 */ /* 0x000fe200078e00a6 */
[----:B--2---:R0:W-:Y:S02]  /*592c0*/  STL [R1+0x828], R87 ;  /* 0x0008285701007387 */ /* 0x0041e40000100800 */
[----:B0-----:R-:W-:Y:S02]  /*592d0*/  IMAD.MOV.U32 R87, RZ, RZ, R86 ;  /* 0x000000ffff577224 */ /* 0x001fe400078e0056 */
.L_x_33014:
[----:B0-----:R-:W-:Y:S05]  /*592e0*/  BSYNC B1 ;  /* 0x0000000000017941 */ /* 0x001fea0003800000 */
.L_x_33012:
        /* <DEDUP_REMOVED lines=12> */
.L_x_33016:
[----:B0-----:R-:W2:Y:S01]  /*593b0*/  LDL.LU R86, [R1+0x828] ;  /* 0x0008280001567983 */ /* 0x001ea20000300800 */
[----:B------:R-:W-:Y:S01]  /*593c0*/  MOV R252, R0 ;  /* 0x0000000000fc7202 */ /* 0x000fe20000000f00 */
[----:B------:R-:W-:Y:S02]  /*593d0*/  IMAD.MOV.U32 R166, RZ, RZ, R169 ;  /* 0x000000ffffa67224 */ /* 0x000fe400078e00a9 */
[----:B--2---:R0:W-:Y:S02]  /*593e0*/  STL [R1+0x82c], R86 ;  /* 0x00082c5601007387 */ /* 0x0041e40000100800 */
[----:B0-----:R-:W-:Y:S02]  /*593f0*/  IMAD.MOV.U32 R86, RZ, RZ, R85 ;  /* 0x000000ffff567224 */ /* 0x001fe400078e0055 */
.L_x_33017:
[----:B0-----:R-:W-:Y:S05]  /*59400*/  BSYNC B1 ;  /* 0x0000000000017941 */ /* 0x001fea0003800000 */
.L_x_33015:
        /* <DEDUP_REMOVED lines=12> */
.L_x_33019:
[----:B0-----:R-:W2:Y:S01]  /*594d0*/  LDL.LU R85, [R1+0x82c] ;  /* 0x00082c0001557983 */ /* 0x001ea20000300800 */
[----:B------:R-:W-:Y:S01]  /*594e0*/  IMAD.MOV.U32 R0, RZ, RZ, R252 ;  /* 0x000000ffff007224 */ /* 0x000fe200078e00fc */
[----:B------:R-:W-:Y:S02]  /*594f0*/  MOV R169, R168 ;  /* 0x000000a800a97202 */ /* 0x000fe40000000f00 */
[----:B--2---:R0:W-:Y:S02]  /*59500*/  STL [R1+0x828], R85 ;  /* 0x0008285501007387 */ /* 0x0041e40000100800 */
[----:B0-----:R-:W-:Y:S02]  /*59510*/  IMAD.MOV.U32 R85, RZ, RZ, R84 ;  /* 0x000000ffff557224 */ /* 0x001fe400078e0054 */
.L_x_33020:
[----:B0-----:R-:W-:Y:S05]  /*59520*/  BSYNC B1 ;  /* 0x0000000000017941 */ /* 0x001fea0003800000 */
.L_x_33018:
        /* <DEDUP_REMOVED lines=12> */
.L_x_33022:
[----:B0-----:R-:W2:Y:S01]  /*595f0*/  LDL.LU R84, [R1+0x828] ;  /* 0x0008280001547983 */ /* 0x001ea20000300800 */
[----:B------:R-:W-:Y:S02]  /*59600*/  IMAD.MOV.U32 R252, RZ, RZ, R0 ;  /* 0x000000fffffc7224 */ /* 0x000fe400078e0000 */
[----:B------:R-:W-:Y:S01]  /*59610*/  IMAD.MOV.U32 R168, RZ, RZ, R171 ;  /* 0x000000ffffa87224 */ /* 0x000fe200078e00ab */
[----:B--2---:R0:W-:Y:S02]  /*59620*/  STL [R1+0x82c], R84 ;  /* 0x00082c5401007387 */ /* 0x0041e40000100800 */
[----:B0-----:R-:W-:Y:S02]  /*59630*/  MOV R84, R83 ;  /* 0x0000005300547202 */ /* 0x001fe40000000f00 */
.L_x_33023:
[----:B0-----:R-:W-:Y:S05]  /*59640*/  BSYNC B1 ;  /* 0x0000000000017941 */ /* 0x001fea0003800000 */
.L_x_33021:
        /* <DEDUP_REMOVED lines=12> */
.L_x_33025:
[----:B0-----:R-:W2:Y:S01]  /*59710*/  LDL.LU R83, [R1+0x82c] ;  /* 0x00082c0001537983 */ /* 0x001ea20000300800 */
[----:B------:R-:W-:Y:S02]  /*59720*/  IMAD.MOV.U32 R0, RZ, RZ, R252 ;  /* 0x000000ffff007224 */ /* 0x000fe400078e00fc */
[----:B------:R-:W-:Y:S01]  /*59730*/  IMAD.MOV.U32 R171, RZ, RZ, R170 ;  /* 0x000000ffffab7224 */ /* 0x000fe200078e00aa */
[----:B--2---:R0:W-:Y:S02]  /*59740*/  STL [R1+0x828], R83 ;  /* 0x0008285301007387 */ /* 0x0041e40000100800 */
[----:B0-----:R-:W-:Y:S02]  /*59750*/  IMAD.MOV.U32 R83, RZ, RZ, R82 ;  /* 0x000000ffff537224 */ /* 0x001fe400078e0052 */
.L_x_33026:
[----:B0-----:R-:W-:Y:S05]  /*59760*/  BSYNC B1 ;  /* 0x0000000000017941 */ /* 0x001fea0003800000 */
.L_x_33024:
        /* <DEDUP_REMOVED lines=12> */
.L_x_33028:
[----:B0-----:R-:W2:Y:S01]  /*59830*/  LDL.LU R82, [R1+0x828] ;  /* 0x0008280001527983 */ /* 0x001ea20000300800 */
[----:B------:R-:W-:Y:S02]  /*59840*/  IMAD.MOV.U32 R252, RZ, RZ, R0 ;  /* 0x000000fffffc7224 */ /* 0x000fe400078e0000 */
[----:B------:R-:W-:Y:S01]  /*59850*/  IMAD.MOV.U32 R170, RZ, RZ, R173 ;  /* 0x000000ffffaa7224 */ /* 0x000fe200078e00ad */
[----:B--2---:R0:W-:Y:S02]  /*59860*/  STL [R1+0x82c], R82 ;  /* 0x00082c5201007387 */ /* 0x0041e40000100800 */
[----:B0-----:R-:W-:Y:S02]  /*59870*/  IMAD.MOV.U32 R82, RZ, RZ, R81 ;  /* 0x000000ffff527224 */ /* 0x001fe400078e0051 */
.L_x_33029:
[----:B0-----:R-:W-:Y:S05]  /*59880*/  BSYNC B1 ;  /* 0x0000000000017941 */ /* 0x001fea0003800000 */
.L_x_33027:
        /* <DEDUP_REMOVED lines=12> */
.L_x_33031:
[----:B0-----:R-:W2:Y:S01]  /*59950*/  LDL.LU R81, [R1+0x82c] ;  /* 0x00082c0001517983 */ /* 0x001ea20000300800 */
[----:B------:R-:W-:Y:S02]  /*59960*/  IMAD.MOV.U32 R0, RZ, RZ, R252 ;  /* 0x000000ffff007224 */ /* 0x000fe400078e00fc */
[----:B------:R-:W-:Y:S01]  /*59970*/  IMAD.MOV.U32 R173, RZ, RZ, R172 ;  /* 0x000000ffffad7224 */ /* 0x000fe200078e00ac */
[----:B--2---:R0:W-:Y:S02]  /*59980*/  STL [R1+0x828], R81 ;  /* 0x0008285101007387 */ /* 0x0041e40000100800 */
[----:B0-----:R-:W-:Y:S02]  /*59990*/  IMAD.MOV.U32 R81, RZ, RZ, R80 ;  /* 0x000000ffff517224 */ /* 0x001fe400078e0050 */
.L_x_33032:
[----:B0-----:R-:W-:Y:S05]  /*599a0*/  BSYNC B1 ;  /* 0x0000000000017941 */ /* 0x001fea0003800000 */
.L_x_33030:
        /* <DEDUP_REMOVED lines=12> */
.L_x_33034:
[----:B0-----:R-:W2:Y:S01]  /*59a70*/  LDL.LU R80, [R1+0x828] ;  /* 0x0008280001507983 */ /* 0x001ea20000300800 */
[----:B------:R-:W-:Y:S02]  /*59a80*/  IMAD.MOV.U32 R252, RZ, RZ, R0 ;  /* 0x000000fffffc7224 */ /* 0x000fe400078e0000 */
[----:B------:R-:W-:Y:S01]  /*59a90*/  IMAD.MOV.U32 R172, RZ, RZ, R175 ;  /* 0x000000ffffac7224 */ /* 0x000fe200078e00af */
[----:B--2---:R0:W-:Y:S02]  /*59aa0*/  STL [R1+0x82c], R80 ;  /* 0x00082c5001007387 */ /* 0x0041e40000100800 */
[----:B0-----:R-:W-:Y:S02]  /*59ab0*/  IMAD.MOV.U32 R80, RZ, RZ, R79 ;  /* 0x000000ffff507224 */ /* 0x001fe400078e004f */
.L_x_33035:
[----:B0-----:R-:W-:Y:S05]  /*59ac0*/  BSYNC B1 ;  /* 0x0000000000017941 */ /* 0x001fea0003800000 */
.L_x_33033:
        /* <DEDUP_REMOVED lines=12> */
.L_x_33037:
[----:B0-----:R-:W2:Y:S01]  /*59b90*/  LDL.LU R79, [R1+0x82c] ;  /* 0x00082c00014f7983 */ /* 0x001ea20000300800 */
[----:B------:R-:W-:Y:S01]  /*59ba0*/  MOV R0, R252 ;  /* 0x000000fc00007202 */ /* 0x000fe20000000f00 */
[----:B------:R-:W-:Y:S02]  /*59bb0*/  IMAD.MOV.U32 R175, RZ, RZ, R174 ;  /* 0x000000ffffaf7224 */ /* 0x000fe400078e00ae */
[----:B--2---:R0:W-:Y:S02]  /*59bc0*/  STL [R1+0x828], R79 ;  /* 0x0008284f01007387 */ /* 0x0041e40000100800 */
[----:B0-----:R-:W-:Y:S02]  /*59bd0*/  IMAD.MOV.U32 R79, RZ, RZ, R78 ;  /* 0x000000ffff4f7224 */ /* 0x001fe400078e004e */
.L_x_33038:
[----:B0-----:R-:W-:Y:S05]  /*59be0*/  BSYNC B1 ;  /* 0x0000000000017941 */ /* 0x001fea0003800000 */
.L_x_33036:
        /* <DEDUP_REMOVED lines=12> */
.L_x_33040:
[----:B0-----:R-:W2:Y:S01]  /*59cb0*/  LDL.LU R78, [R1+0x828] ;  /* 0x00082800014e7983 */ /* 0x001ea20000300800 */
[----:B------:R-:W-:Y:S01]  /*59cc0*/  IMAD.MOV.U32 R252, RZ, RZ, R0 ;  /* 0x000000fffffc7224 */ /* 0x000fe200078e0000 */
[----:B------:R-:W-:Y:S02]  /*59cd0*/  MOV R174, R177 ;  /* 0x000000b100ae7202 */ /* 0x000fe40000000f00 */
[----:B--2---:R0:W-:Y:S02]  /*59ce0*/  STL [R1+0x82c], R78 ;  /* 0x00082c4e01007387 */ /* 0x0041e40000100800 */
[----:B0-----:R-:W-:Y:S02]  /*59cf0*/  IMAD.MOV.U32 R78, RZ, RZ, R77 ;  /* 0x000000ffff4e7224 */ /* 0x001fe400078e004d */
.L_x_33041:
[----:B0-----:R-:W-:Y:S05]  /*59d00*/  BSYNC B1 ;  /* 0x0000000000017941 */ /* 0x001fea0003800000 */
.L_x_33039:
        /* <DEDUP_REMOVED lines=12> */
.L_x_33043:
[----:B0-----:R-:W2:Y:S01]  /*59dd0*/  LDL.LU R77, [R1+0x82c] ;  /* 0x00082c00014d7983 */ /* 0x001ea20000300800 */
[----:B------:R-:W-:Y:S02]  /*59de0*/  IMAD.MOV.U32 R0, RZ, RZ, R252 ;  /* 0x000000ffff007224 */ /* 0x000fe400078e00fc */
[----:B------:R-:W-:Y:S01]  /*59df0*/  IMAD.MOV.U32 R177, RZ, RZ, R176 ;  /* 0x000000ffffb17224 */ /* 0x000fe200078e00b0 */
[----:B--2---:R0:W-:Y:S02]  /*59e00*/  STL [R1+0x828], R77 ;  /* 0x0008284d01007387 */ /* 0x0041e40000100800 */
[----:B0-----:R-:W-:Y:S02]  /*59e10*/  MOV R77, R76 ;  /* 0x0000004c004d7202 */ /* 0x001fe40000000f00 */
.L_x_33044:
[----:B0-----:R-:W-:Y:S05]  /*59e20*/  BSYNC B1 ;  /* 0x0000000000017941 */ /* 0x001fea0003800000 */
.L_x_33042:
        /* <DEDUP_REMOVED lines=12> */
.L_x_33046:
[----:B0-----:R-:W2:Y:S01]  /*59ef0*/  LDL.LU R76, [R1+0x828] ;  /* 0x00082800014c7983 */ /* 0x001ea20000300800 */
[----:B------:R-:W-:Y:S02]  /*59f00*/  IMAD.MOV.U32 R252, RZ, RZ, R0 ;  /* 0x000000fffffc7224 */ /* 0x000fe400078e0000 */
[----:B------:R-:W-:Y:S01]  /*59f10*/  IMAD.MOV.U32 R176, RZ, RZ, R179 ;  /* 0x000000ffffb07224 */ /* 0x000fe200078e00b3 */
[----:B--2---:R0:W-:Y:S02]  /*59f20*/  STL [R1+0x82c], R76 ;  /* 0x00082c4c01007387 */ /* 0x0041e40000100800 */
[----:B0-----:R-:W-:Y:S02]  /*59f30*/  IMAD.MOV.U32 R76, RZ, RZ, R75 ;  /* 0x000000ffff4c7224 */ /* 0x001fe400078e004b */
.L_x_33047:
[----:B0-----:R-:W-:Y:S05]  /*59f40*/  BSYNC B1 ;  /* 0x0000000000017941 */ /* 0x001fea0003800000 */
.L_x_33045:
        /* <DEDUP_REMOVED lines=12> */
.L_x_33049:
[----:B0-----:R-:W2:Y:S01]  /*5a010*/  LDL.LU R75, [R1+0x82c] ;  /* 0x00082c00014b7983 */ /* 0x001ea20000300800 */
[----:B------:R-:W-:Y:S02]  /*5a020*/  IMAD.MOV.U32 R0, RZ, RZ, R252 ;  /* 0x000000ffff007224 */ /* 0x000fe400078e00fc */
[----:B------:R-:W-:Y:S01]  /*5a030*/  IMAD.MOV.U32 R179, RZ, RZ, R178 ;  /* 0x000000ffffb37224 */ /* 0x000fe200078e00b2 */
[----:B--2---:R0:W-:Y:S02]  /*5a040*/  STL [R1+0x828], R75 ;  /* 0x0008284b01007387 */ /* 0x0041e40000100800 */
[----:B0-----:R-:W-:Y:S02]  /*5a050*/  IMAD.MOV.U32 R75, RZ, RZ, R74 ;  /* 0x000000ffff4b7224 */ /* 0x001fe400078e004a */
.L_x_33050:
[----:B0-----:R-:W-:Y:S05]  /*5a060*/  BSYNC B1 ;  /* 0x0000000000017941 */ /* 0x001fea0003800000 */
.L_x_33048:
        /* <DEDUP_REMOVED lines=12> */
.L_x_33052:
[----:B0-----:R-:W2:Y:S01]  /*5a130*/  LDL.LU R74, [R1+0x828] ;  /* 0x00082800014a7983 */ /* 0x001ea20000300800 */
[----:B------:R-:W-:Y:S02]  /*5a140*/  IMAD.MOV.U32 R252, RZ, RZ, R0 ;  /* 0x000000fffffc7224 */ /* 0x000fe400078e0000 */
[----:B------:R-:W-:Y:S01]  /*5a150*/  IMAD.MOV.U32 R178, RZ, RZ, R181 ;  /* 0x000000ffffb27224 */ /* 0x000fe200078e00b5 */
[----:B--2---:R0:W-:Y:S02]  /*5a160*/  STL [R1+0x82c], R74 ;  /* 0x00082c4a01007387 */ /* 0x0041e40000100800 */
[----:B0-----:R-:W-:Y:S02]  /*5a170*/  IMAD.MOV.U32 R74, RZ, RZ, R73 ;  /* 0x000000ffff4a7224 */ /* 0x001fe400078e0049 */
.L_x_33053:
[----:B0-----:R-:W-:Y:S05]  /*5a180*/  BSYNC B1 ;  /* 0x0000000000017941 */ /* 0x001fea0003800000 */
.L_x_33051:
        /* <DEDUP_REMOVED lines=12> */
.L_x_33055:
[----:B0-----:R-:W2:Y:S01]  /*5a250*/  LDL.LU R73, [R1+0x82c] ;  /* 0x00082c0001497983 */ /* 0x001ea20000300800 */
[----:B------:R-:W-:Y:S02]  /*5a260*/  IMAD.MOV.U32 R0, RZ, RZ, R252 ;  /* 0x000000ffff007224 */ /* 0x000fe400078e00fc */
[----:B------:R-:W-:Y:S01]  /*5a270*/  IMAD.MOV.U32 R181, RZ, RZ, R180 ;  /* 0x000000ffffb57224 */ /* 0x000fe200078e00b4 */
[----:B--2---:R0:W-:Y:S02]  /*5a280*/  STL [R1+0x828], R73 ;  /* 0x0008284901007387 */ /* 0x0041e40000100800 */
[----:B0-----:R-:W-:Y:S02]  /*5a290*/  IMAD.MOV.U32 R73, RZ, RZ, R72 ;  /* 0x000000ffff497224 */ /* 0x001fe400078e0048 */
.L_x_33056:
[----:B0-----:R-:W-:Y:S05]  /*5a2a0*/  BSYNC B1 ;  /* 0x0000000000017941 */ /* 0x001fea0003800000 */
.L_x_33054:
        /* <DEDUP_REMOVED lines=12> */
.L_x_33058:
[----:B0-----:R-:W2:Y:S01]  /*5a370*/  LDL.LU R72, [R1+0x828] ;  /* 0x0008280001487983 */ /* 0x001ea20000300800 */
[----:B------:R-:W-:Y:S01]  /*5a380*/  MOV R252, R0 ;  /* 0x0000000000fc7202 */ /* 0x000fe20000000f00 */
[----:B------:R-:W-:Y:S02]  /*5a390*/  IMAD.MOV.U32 R180, RZ, RZ, R183 ;  /* 0x000000ffffb47224 */ /* 0x000fe400078e00b7 */
[----:B--2---:R0:W-:Y:S02]  /*5a3a0*/  STL [R1+0x82c], R72 ;  /* 0x00082c4801007387 */ /* 0x0041e40000100800 */
[----:B0-----:R-:W-:Y:S02]  /*5a3b0*/  IMAD.MOV.U32 R72, RZ, RZ, R71 ;  /* 0x000000ffff487224 */ /* 0x001fe400078e0047 */
.L_x_33059:
[----:B0-----:R-:W-:Y:S05]  /*5a3c0*/  BSYNC B1 ;  /* 0x0000000000017941 */ /* 0x001fea0003800000 */
.L_x_33057:
        /* <DEDUP_REMOVED lines=12> */
.L_x_33061:
[----:B0-----:R-:W2:Y:S01]  /*5a490*/  LDL.LU R71, [R1+0x82c] ;  /* 0x00082c0001477983 */ /* 0x001ea20000300800 */
[----:B------:R-:W-:Y:S01]  /*5a4a0*/  IMAD.MOV.U32 R0, RZ, RZ, R252 ;  /* 0x000000ffff007224 */ /* 0x000fe200078e00fc */
[----:B------:R-:W-:Y:S02]  /*5a4b0*/  MOV R183, R182 ;  /* 0x000000b600b77202 */ /* 0x000fe40000000f00 */
[----:B--2---:R0:W-:Y:S02]  /*5a4c0*/  STL [R1+0x828], R71 ;  /* 0x0008284701007387 */ /* 0x0041e40000100800 */
[----:B0-----:R-:W-:Y:S02]  /*5a4d0*/  IMAD.MOV.U32 R71, RZ, RZ, R70 ;  /* 0x000000ffff477224 */ /* 0x001fe400078e0046 */
.L_x_33062:
[----:B0-----:R-:W-:Y:S05]  /*5a4e0*/  BSYNC B1 ;  /* 0x0000000000017941 */ /* 0x001fea0003800000 */
.L_x_33060:
        /* <DEDUP_REMOVED lines=12> */
.L_x_33064:
[----:B0-----:R-:W2:Y:S01]  /*5a5b0*/  LDL.LU R70, [R1+0x828] ;  /* 0x0008280001467983 */ /* 0x001ea20000300800 */
[----:B------:R-:W-:Y:S02]  /*5a5c0*/  IMAD.MOV.U32 R252, RZ, RZ, R0 ;  /* 0x000000fffffc7224 */ /* 0x000fe400078e0000 */
[----:B------:R-:W-:Y:S01]  /*5a5d0*/  IMAD.MOV.U32 R182, RZ, RZ, R185 ;  /* 0x000000ffffb67224 */ /* 0x000fe200078e00b9 */
[----:B--2---:R0:W-:Y:S02]  /*5a5e0*/  STL [R1+0x82c], R70 ;  /* 0x00082c4601007387 */ /* 0x0041e40000100800 */
[----:B0-----:R-:W-:Y:S02]  /*5a5f0*/  MOV R70, R69 ;  /* 0x0000004500467202 */ /* 0x001fe40000000f00 */
.L_x_33065:
[----:B0-----:R-:W-:Y:S05]  /*5a600*/  BSYNC B1 ;  /* 0x0000000000017941 */ /* 0x001fea0003800000 */
.L_x_33063:
        /* <DEDUP_REMOVED lines=12> */
.L_x_33067:
[----:B0-----:R-:W2:Y:S01]  /*5a6d0*/  LDL.LU R69, [R1+0x82c] ;  /* 0x00082c0001457983 */ /* 0x001ea20000300800 */
[----:B------:R-:W-:Y:S02]  /*5a6e0*/  IMAD.MOV.U32 R0, RZ, RZ, R252 ;  /* 0x000000ffff007224 */ /* 0x000fe400078e00fc */
[----:B------:R-:W-:Y:S01]  /*5a6f0*/  IMAD.MOV.U32 R185, RZ, RZ, R184 ;  /* 0x000000ffffb97224 */ /* 0x000fe200078e00b8 */
[----:B--2---:R0:W-:Y:S02]  /*5a700*/  STL [R1+0x828], R69 ;  /* 0x0008284501007387 */ /* 0x0041e40000100800 */
[----:B0-----:R-:W-:Y:S02]  /*5a710*/  IMAD.MOV.U32 R69, RZ, RZ, R68 ;  /* 0x000000ffff457224 */ /* 0x001fe400078e0044 */
.L_x_33068:
[----:B0-----:R-:W-:Y:S05]  /*5a720*/  BSYNC B1 ;  /* 0x0000000000017941 */ /* 0x001fea0003800000 */
.L_x_33066:
        /* <DEDUP_REMOVED lines=12> */
.L_x_33070:
[----:B0-----:R-:W2:Y:S01]  /*5a7f0*/  LDL.LU R68, [R1+0x828] ;  /* 0x0008280001447983 */ /* 0x001ea20000300800 */
[----:B------:R-:W-:Y:S02]  /*5a800*/  IMAD.MOV.U32 R252, RZ, RZ, R0 ;  /* 0x000000fffffc7224 */ /* 0x000fe400078e0000 */
[----:B------:R-:W-:Y:S01]  /*5a810*/  IMAD.MOV.U32 R184, RZ, RZ, R187 ;  /* 0x000000ffffb87224 */ /* 0x000fe200078e00bb */
[----:B--2---:R0:W-:Y:S02]  /*5a820*/  STL [R1+0x82c], R68 ;  /* 0x00082c4401007387 */ /* 0x0041e40000100800 */
[----:B0-----:R-:W-:Y:S02]  /*5a830*/  IMAD.MOV.U32 R68, RZ, RZ, R67 ;  /* 0x000000ffff447224 */ /* 0x001fe400078e0043 */
.L_x_33071:
[----:B0-----:R-:W-:Y:S05]  /*5a840*/  BSYNC B1 ;  /* 0x0000000000017941 */ /* 0x001fea0003800000 */
.L_x_33069:
        /* <DEDUP_REMOVED lines=12> */
.L_x_33073:
[----:B0-----:R-:W2:Y:S01]  /*5a910*/  LDL.LU R67, [R1+0x82c] ;  /* 0x00082c0001437983 */ /* 0x001ea20000300800 */
[----:B------:R-:W-:Y:S02]  /*5a920*/  IMAD.MOV.U32 R0, RZ, RZ, R252 ;  /* 0x000000ffff007224 */ /* 0x000fe400078e00fc */
[----:B------:R-:W-:Y:S01]  /*5a930*/  IMAD.MOV.U32 R187, RZ, RZ, R186 ;  /* 0x000000ffffbb7224 */ /* 0x000fe200078e00ba */
[----:B--2---:R0:W-:Y:S02]  /*5a940*/  STL [R1+0x828], R67 ;  /* 0x0008284301007387 */ /* 0x0041e40000100800 */
[----:B0-----:R-:W-:Y:S02]  /*5a950*/  IMAD.MOV.U32 R67, RZ, RZ, R66 ;  /* 0x000000ffff437224 */ /* 0x001fe400078e0042 */
.L_x_33074:
[----:B0-----:R-:W-:Y:S05]  /*5a960*/  BSYNC B1 ;  /* 0x0000000000017941 */ /* 0x001fea0003800000 */
.L_x_33072:
        /* <DEDUP_REMOVED lines=12> */
.L_x_33076:
[----:B0-----:R-:W2:Y:S01]  /*5aa30*/  LDL.LU R66, [R1+0x828] ;  /* 0x0008280001427983 */ /* 0x001ea20000300800 */
[----:B------:R-:W-:Y:S02]  /*5aa40*/  IMAD.MOV.U32 R252, RZ, RZ, R0 ;  /* 0x000000fffffc7224 */ /* 0x000fe400078e0000 */
[----:B------:R-:W-:Y:S01]  /*5aa50*/  IMAD.MOV.U32 R186, RZ, RZ, R189 ;  /* 0x000000ffffba7224 */ /* 0x000fe200078e00bd */
[----:B--2---:R0:W-:Y:S02]  /*5aa60*/  STL [R1+0x82c], R66 ;  /* 0x00082c4201007387 */ /* 0x0041e40000100800 */
[----:B0-----:R-:W-:Y:S02]  /*5aa70*/  IMAD.MOV.U32 R66, RZ, RZ, R65 ;  /* 0x000000ffff427224 */ /* 0x001fe400078e0041 */
.L_x_33077:
[----:B0-----:R-:W-:Y:S05]  /*5aa80*/  BSYNC B1 ;  /* 0x0000000000017941 */ /* 0x001fea0003800000 */
.L_x_33075:
        /* <DEDUP_REMOVED lines=12> */
.L_x_33079:
[----:B0-----:R-:W2:Y:S01]  /*5ab50*/  LDL.LU R65, [R1+0x82c] ;  /* 0x00082c0001417983 */ /* 0x001ea20000300800 */
[----:B------:R-:W-:Y:S01]  /*5ab60*/  MOV R0, R252 ;  /* 0x000000fc00007202 */ /* 0x000fe20000000f00 */
[----:B------:R-:W-:Y:S02]  /*5ab70*/  IMAD.MOV.U32 R189, RZ, RZ, R188 ;  /* 0x000000ffffbd7224 */ /* 0x000fe400078e00bc */
[----:B--2---:R0:W-:Y:S02]  /*5ab80*/  STL [R1+0x828], R65 ;  /* 0x0008284101007387 */ /* 0x0041e40000100800 */
[----:B0-----:R-:W-:Y:S02]  /*5ab90*/  IMAD.MOV.U32 R65, RZ, RZ, R64 ;  /* 0x000000ffff417224 */ /* 0x001fe400078e0040 */
.L_x_33080:
[----:B0-----:R-:W-:Y:S05]  /*5aba0*/  BSYNC B1 ;  /* 0x0000000000017941 */ /* 0x001fea0003800000 */
.L_x_33078:
        /* <DEDUP_REMOVED lines=12> */
.L_x_33082:
[----:B0-----:R-:W2:Y:S01]  /*5ac70*/  LDL.LU R64, [R1+0x828] ;  /* 0x0008280001407983 */ /* 0x001ea20000300800 */
[----:B------:R-:W-:Y:S01]  /*5ac80*/  IMAD.MOV.U32 R252, RZ, RZ, R0 ;  /* 0x000000fffffc7224 */ /* 0x000fe200078e0000 */
[----:B------:R-:W-:Y:S02]  /*5ac90*/  MOV R188, R191 ;  /* 0x000000bf00bc7202 */ /* 0x000fe40000000f00 */
[----:B--2---:R0:W-:Y:S02]  /*5aca0*/  STL [R1+0x82c], R64 ;  /* 0x00082c4001007387 */ /* 0x0041e40000100800 */
[----:B0-----:R-:W-:Y:S02]  /*5acb0*/  IMAD.MOV.U32 R64, RZ, RZ, R63 ;  /* 0x000000ffff407224 */ /* 0x001fe400078e003f */
.L_x_33083:
[----:B0-----:R-:W-:Y:S05]  /*5acc0*/  BSYNC B1 ;  /* 0x0000000000017941 */ /* 0x001fea0003800000 */
.L_x_33081:
        /* <DEDUP_REMOVED lines=12> */
.L_x_33085:
[----:B0-----:R-:W2:Y:S01]  /*5ad90*/  LDL.LU R63, [R1+0x82c] ;  /* 0x00082c00013f7983 */ /* 0x001ea20000300800 */
[----:B------:R-:W-:Y:S02]  /*5ada0*/  IMAD.MOV.U32 R0, RZ, RZ, R252 ;  /* 0x000000ffff007224 */ /* 0x000fe400078e00fc */
[----:B------:R-:W-:Y:S01]  /*5adb0*/  IMAD.MOV.U32 R191, RZ, RZ, R190 ;  /* 0x000000ffffbf7224 */ /* 0x000fe200078e00be */
[----:B--2---:R0:W-:Y:S02]  /*5adc0*/  STL [R1+0x828], R63 ;  /* 0x0008283f01007387 */ /* 0x0041e40000100800 */
[----:B0-----:R-:W-:Y:S02]  /*5add0*/  MOV R63, R62 ;  /* 0x0000003e003f7202 */ /* 0x001fe40000000f00 */
.L_x_33086:
[----:B0-----:R-:W-:Y:S05]  /*5ade0*/  BSYNC B1 ;  /* 0x0000000000017941 */ /* 0x001fea0003800000 */
.L_x_33084:
        /* <DEDUP_REMOVED lines=12> */
.L_x_33088:
[----:B0-----:R-:W2:Y:S01]  /*5aeb0*/  LDL.LU R62, [R1+0x828] ;  /* 0x00082800013e7983 */ /* 0x001ea20000300800 */
[----:B------:R-:W-:Y:S02]  /*5aec0*/  IMAD.MOV.U32 R252, RZ, RZ, R0 ;  /* 0x000000fffffc7224 */ /* 0x000fe400078e0000 */
[----:B------:R-:W-:Y:S01]  /*5aed0*/  IMAD.MOV.U32 R190, RZ, RZ, R193 ;  /* 0x000000ffffbe7224 */ /* 0x000fe200078e00c1 */
[----:B--2---:R0:W-:Y:S02]  /*5aee0*/  STL [R1+0x82c], R62 ;  /* 0x00082c3e01007387 */ /* 0x0041e40000100800 */
[----:B0-----:R-:W-:Y:S02]  /*5aef0*/  IMAD.MOV.U32 R62, RZ, RZ, R61 ;  /* 0x000000ffff3e7224 */ /* 0x001fe400078e003d */
.L_x_33089:
[----:B0-----:R-:W-:Y:S05]  /*5af00*/  BSYNC B1 ;  /* 0x0000000000017941 */ /* 0x001fea0003800000 */
.L_x_33087:
        /* <DEDUP_REMOVED lines=12> */
.L_x_33091:
[----:B0-----:R-:W2:Y:S01]  /*5afd0*/  LDL.LU R61, [R1+0x82c] ;  /* 0x00082c00013d7983 */ /* 0x001ea20000300800 */
[----:B------:R-:W-:Y:S02]  /*5afe0*/  IMAD.MOV.U32 R0, RZ, RZ, R252 ;  /* 0x000000ffff007224 */ /* 0x000fe400078e00fc */
[----:B------:R-:W-:Y:S01]  /*5aff0*/  IMAD.MOV.U32 R193, RZ, RZ, R192 ;  /* 0x000000ffffc17224 */ /* 0x000fe200078e00c0 */
[----:B--2---:R0:W-:Y:S02]  /*5b000*/  STL [R1+0x828], R61 ;  /* 0x0008283d01007387 */ /* 0x0041e40000100800 */
[----:B0-----:R-:W-:Y:S02]  /*5b010*/  IMAD.MOV.U32 R61, RZ, RZ, R60 ;  /* 0x000000ffff3d7224 */ /* 0x001fe400078e003c */
.L_x_33092:
[----:B0-----:R-:W-:Y:S05]  /*5b020*/  BSYNC B1 ;  /* 0x0000000000017941 */ /* 0x001fea0003800000 */
.L_x_33090:
        /* <DEDUP_REMOVED lines=12> */
.L_x_33094:
[----:B0-----:R-:W2:Y:S01]  /*5b0f0*/  LDL.LU R60, [R1+0x828] ;  /* 0x00082800013c7983 */ /* 0x001ea20000300800 */
[----:B------:R-:W-:Y:S02]  /*5b100*/  IMAD.MOV.U32 R252, RZ, RZ, R0 ;  /* 0x000000fffffc7224 */ /* 0x000fe400078e0000 */
[----:B------:R-:W-:Y:S01]  /*5b110*/  IMAD.MOV.U32 R192, RZ, RZ, R195 ;  /* 0x000000ffffc07224 */ /* 0x000fe200078e00c3 */
[----:B--2---:R0:W-:Y:S02]  /*5b120*/  STL [R1+0x82c], R60 ;  /* 0x00082c3c01007387 */ /* 0x0041e40000100800 */
[----:B0-----:R-:W-:Y:S02]  /*5b130*/  IMAD.MOV.U32 R60, RZ, RZ, R59 ;  /* 0x000000ffff3c7224 */ /* 0x001fe400078e003b */
.L_x_33095:
[----:B0-----:R-:W-:Y:S05]  /*5b140*/  BSYNC B1 ;  /* 0x0000000000017941 */ /* 0x001fea0003800000 */
.L_x_33093:
        /* <DEDUP_REMOVED lines=12> */
.L_x_33097:
[----:B0-----:R-:W2:Y:S01]  /*5b210*/  LDL.LU R59, [R1+0x82c] ;  /* 0x00082c00013b7983 */ /* 0x001ea20000300800 */
[----:B------:R-:W-:Y:S02]  /*5b220*/  IMAD.MOV.U32 R0, RZ, RZ, R252 ;  /* 0x000000ffff007224 */ /* 0x000fe400078e00fc */
[----:B------:R-:W-:Y:S01]  /*5b230*/  IMAD.MOV.U32 R195, RZ, RZ, R194 ;  /* 0x000000ffffc37224 */ /* 0x000fe200078e00c2 */
[----:B--2---:R0:W-:Y:S02]  /*5b240*/  STL [R1+0x828], R59 ;  /* 0x0008283b01007387 */ /* 0x0041e40000100800 */
[----:B0-----:R-:W-:Y:S02]  /*5b250*/  IMAD.MOV.U32 R59, RZ, RZ, R58 ;  /* 0x000000ffff3b7224 */ /* 0x001fe400078e003a */
.L_x_33098:
[----:B0-----:R-:W-:Y:S05]  /*5b260*/  BSYNC B1 ;  /* 0x0000000000017941 */ /* 0x001fea0003800000 */
.L_x_33096:
        /* <DEDUP_REMOVED lines=12> */
.L_x_33100:
[----:B0-----:R-:W2:Y:S01]  /*5b330*/  LDL.LU R58, [R1+0x828] ;  /* 0x00082800013a7983 */ /* 0x001ea20000300800 */
[----:B------:R-:W-:Y:S01]  /*5b340*/  MOV R252, R0 ;  /* 0x0000000000fc7202 */ /* 0x000fe20000000f00 */
[----:B------:R-:W-:Y:S02]  /*5b350*/  IMAD.MOV.U32 R194, RZ, RZ, R197 ;  /* 0x000000ffffc27224 */ /* 0x000fe400078e00c5 */
[----:B--2---:R0:W-:Y:S02]  /*5b360*/  STL [R1+0x82c], R58 ;  /* 0x00082c3a01007387 */ /* 0x0041e40000100800 */
[----:B0-----:R-:W-:Y:S02]  /*5b370*/  IMAD.MOV.U32 R58, RZ, RZ, R57 ;  /* 0x000000ffff3a7224 */ /* 0x001fe400078e0039 */
.L_x_33101:
[----:B0-----:R-:W-:Y:S05]  /*5b380*/  BSYNC B1 ;  /* 0x0000000000017941 */ /* 0x001fea0003800000 */
.L_x_33099:
        /* <DEDUP_REMOVED lines=12> */
.L_x_33103:
[----:B0-----:R-:W2:Y:S01]  /*5b450*/  LDL.LU R57, [R1+0x82c] ;  /* 0x00082c0001397983 */ /* 0x001ea20000300800 */
[----:B------:R-:W-:Y:S01]  /*5b460*/  IMAD.MOV.U32 R0, RZ, RZ, R252 ;  /* 0x000000ffff007224 */ /* 0x000fe200078e00fc */
[----:B------:R-:W-:Y:S02]  /*5b470*/  MOV R197, R196 ;  /* 0x000000c400c57202 */ /* 0x000fe40000000f00 */
[----:B--2---:R0:W-:Y:S02]  /*5b480*/  STL [R1+0x828], R57 ;  /* 0x0008283901007387 */ /* 0x0041e40000100800 */
[----:B0-----:R-:W-:Y:S02]  /*5b490*/  IMAD.MOV.U32 R57, RZ, RZ, R56 ;  /* 0x000000ffff397224 */ /* 0x001fe400078e0038 */
.L_x_33104:
[----:B0-----:R-:W-:Y:S05]  /*5b4a0*/  BSYNC B1 ;  /* 0x0000000000017941 */ /* 0x001fea0003800000 */
.L_x_33102:
        /* <DEDUP_REMOVED lines=12> */
.L_x_33106:
[----:B0-----:R-:W2:Y:S01]  /*5b570*/  LDL.LU R56, [R1+0x828] ;  /* 0x0008280001387983 */ /* 0x001ea20000300800 */
[----:B------:R-:W-:Y:S02]  /*5b580*/  IMAD.MOV.U32 R252, RZ, RZ, R0 ;  /* 0x000000fffffc7224 */ /* 0x000fe400078e0000 */
[----:B------:R-:W-:Y:S01]  /*5b590*/  IMAD.MOV.U32 R196, RZ, RZ, R199 ;  /* 0x000000ffffc47224 */ /* 0x000fe200078e00c7 */
[----:B--2---:R0:W-:Y:S02]  /*5b5a0*/  STL [R1+0x82c], R56 ;  /* 0x00082c3801007387 */ /* 0x0041e40000100800 */
[----:B0-----:R-:W-:Y:S02]  /*5b5b0*/  MOV R56, R55 ;  /* 0x0000003700387202 */ /* 0x001fe40000000f00 */
.L_x_33107:
[----:B0-----:R-:W-:Y:S05]  /*5b5c0*/  BSYNC B1 ;  /* 0x0000000000017941 */ /* 0x001fea0003800000 */
.L_x_33105:
        /* <DEDUP_REMOVED lines=12> */
.L_x_33109:
[----:B0-----:R-:W2:Y:S01]  /*5b690*/  LDL.LU R55, [R1+0x82c] ;  /* 0x00082c0001377983 */ /* 0x001ea20000300800 */
[----:B------:R-:W-:Y:S02]  /*5b6a0*/  IMAD.MOV.U32 R0, RZ, RZ, R252 ;  /* 0x000000ffff007224 */ /* 0x000fe400078e00fc */
[----:B------:R-:W-:Y:S01]  /*5b6b0*/  IMAD.MOV.U32 R199, RZ, RZ, R198 ;  /* 0x000000ffffc77224 */ /* 0x000fe200078e00c6 */
[----:B--2---:R0:W-:Y:S02]  /*5b6c0*/  STL [R1+0x828], R55 ;  /* 0x0008283701007387 */ /* 0x0041e40000100800 */
[----:B0-----:R-:W-:Y:S02]  /*5b6d0*/  IMAD.MOV.U32 R55, RZ, RZ, R54 ;  /* 0x000000ffff377224 */ /* 0x001fe400078e0036 */
.L_x_33110:
[----:B0-----:R-:W-:Y:S05]  /*5b6e0*/  BSYNC B1 ;  /* 0x0000000000017941 */ /* 0x001fea0003800000 */
.L_x_33108:
        /* <DEDUP_REMOVED lines=12> */
.L_x_33112:
[----:B0-----:R-:W2:Y:S01]  /*5b7b0*/  LDL.LU R54, [R1+0x828] ;  /* 0x0008280001367983 */ /* 0x001ea20000300800 */
[----:B------:R-:W-:Y:S02]  /*5b7c0*/  IMAD.MOV.U32 R252, RZ, RZ, R0 ;  /* 0x000000fffffc7224 */ /* 0x000fe400078e0000 */
[----:B------:R-:W-:Y:S01]  /*5b7d0*/  IMAD.MOV.U32 R198, RZ, RZ, R201 ;  /* 0x000000ffffc67224 */ /* 0x000fe200078e00c9 */
[----:B--2---:R0:W-:Y:S02]  /*5b7e0*/  STL [R1+0x82c], R54 ;  /* 0x00082c3601007387 */ /* 0x0041e40000100800 */
[----:B0-----:R-:W-:Y:S02]  /*5b7f0*/  IMAD.MOV.U32 R54, RZ, RZ, R53 ;  /* 0x000000ffff367224 */ /* 0x001fe400078e0035 */
.L_x_33113:
[----:B0-----:R-:W-:Y:S05]  /*5b800*/  BSYNC B1 ;  /* 0x0000000000017941 */ /* 0x001fea0003800000 */
.L_x_33111:
        /* <DEDUP_REMOVED lines=12> */
.L_x_33115:
[----:B0-----:R-:W2:Y:S01]  /*5b8d0*/  LDL.LU R53, [R1+0x82c] ;  /* 0x00082c0001357983 */ /* 0x001ea20000300800 */
[----:B------:R-:W-:Y:S02]  /*5b8e0*/  IMAD.MOV.U32 R0, RZ, RZ, R252 ;  /* 0x000000ffff007224 */ /* 0x000fe400078e00fc */
[----:B------:R-:W-:Y:S01]  /*5b8f0*/  IMAD.MOV.U32 R201, RZ, RZ, R200 ;  /* 0x000000ffffc97224 */ /* 0x000fe200078e00c8 */
[----:B--2---:R0:W-:Y:S02]  /*5b900*/  STL [R1+0x828], R53 ;  /* 0x0008283501007387 */ /* 0x0041e40000100800 */
[----:B0-----:R-:W-:Y:S02]  /*5b910*/  IMAD.MOV.U32 R53, RZ, RZ, R52 ;  /* 0x000000ffff357224 */ /* 0x001fe400078e0034 */
.L_x_33116:
[----:B0-----:R-:W-:Y:S05]  /*5b920*/  BSYNC B1 ;  /* 0x0000000000017941 */ /* 0x001fea0003800000 */
.L_x_33114:
        /* <DEDUP_REMOVED lines=12> */
.L_x_33118:
[----:B0-----:R-:W2:Y:S01]  /*5b9f0*/  LDL.LU R52, [R1+0x828] ;  /* 0x0008280001347983 */ /* 0x001ea20000300800 */
[----:B------:R-:W-:Y:S02]  /*5ba00*/  IMAD.MOV.U32 R252, RZ, RZ, R0 ;  /* 0x000000fffffc7224 */ /* 0x000fe400078e0000 */
[----:B------:R-:W-:Y:S01]  /*5ba10*/  IMAD.MOV.U32 R200, RZ, RZ, R203 ;  /* 0x000000ffffc87224 */ /* 0x000fe200078e00cb */
[----:B--2---:R0:W-:Y:S02]  /*5ba20*/  STL [R1+0x82c], R52 ;  /* 0x00082c3401007387 */ /* 0x0041e40000100800 */
[----:B0-----:R-:W-:Y:S02]  /*5ba30*/  IMAD.MOV.U32 R52, RZ, RZ, R51 ;  /* 0x000000ffff347224 */ /* 0x001fe400078e0033 */
.L_x_33119:
[----:B0-----:R-:W-:Y:S05]  /*5ba40*/  BSYNC B1 ;  /* 0x0000000000017941 */ /* 0x001fea0003800000 */
.L_x_33117:
        /* <DEDUP_REMOVED lines=12> */
.L_x_33121:
[----:B0-----:R-:W2:Y:S01]  /*5bb10*/  LDL.LU R51, [R1+0x82c] ;  /* 0x00082c0001337983 */ /* 0x001ea20000300800 */
[----:B------:R-:W-:Y:S01]  /*5bb20*/  MOV R0, R252 ;  /* 0x000000fc00007202 */ /* 0x000fe20000000f00 */
[----:B------:R-:W-:Y:S02]  /*5bb30*/  IMAD.MOV.U32 R203, RZ, RZ, R202 ;  /* 0x000000ffffcb7224 */ /* 0x000fe400078e00ca */
[----:B--2---:R0:W-:Y:S02]  /*5bb40*/  STL [R1+0x828], R51 ;  /* 0x0008283301007387 */ /* 0x0041e40000100800 */
[----:B0-----:R-:W-:Y:S02]  /*5bb50*/  IMAD.MOV.U32 R51, RZ, RZ, R50 ;  /* 0x000000ffff337224 */ /* 0x001fe400078e0032 */
.L_x_33122:
[----:B0-----:R-:W-:Y:S05]  /*5bb60*/  BSYNC B1 ;  /* 0x0000000000017941 */ /* 0x001fea0003800000 */
.L_x_33120:
        /* <DEDUP_REMOVED lines=12> */
.L_x_33124:
[----:B0-----:R-:W2:Y:S01]  /*5bc30*/  LDL.LU R50, [R1+0x828] ;  /* 0x0008280001327983 */ /* 0x001ea20000300800 */
[----:B------:R-:W-:Y:S01]  /*5bc40*/  IMAD.MOV.U32 R252, RZ, RZ, R0 ;  /* 0x000000fffffc7224 */ /* 0x000fe200078e0000 */
[----:B------:R-:W-:Y:S02]  /*5bc50*/  MOV R202, R205 ;  /* 0x000000cd00ca7202 */ /* 0x000fe40000000f00 */
[----:B--2---:R0:W-:Y:S02]  /*5bc60*/  STL [R1+0x82c], R50 ;  /* 0x00082c3201007387 */ /* 0x0041e40000100800 */
[----:B0-----:R-:W-:Y:S02]  /*5bc70*/  IMAD.MOV.U32 R50, RZ, RZ, R49 ;  /* 0x000000ffff327224 */ /* 0x001fe400078e0031 */
.L_x_33125:
[----:B0-----:R-:W-:Y:S05]  /*5bc80*/  BSYNC B1 ;  /* 0x0000000000017941 */ /* 0x001fea0003800000 */
.L_x_33123:
        /* <DEDUP_REMOVED lines=12> */
.L_x_33127:
[----:B0-----:R-:W2:Y:S01]  /*5bd50*/  LDL.LU R49, [R1+0x82c] ;  /* 0x00082c0001317983 */ /* 0x001ea20000300800 */
[----:B------:R-:W-:Y:S02]  /*5bd60*/  IMAD.MOV.U32 R0, RZ, RZ, R252 ;  /* 0x000000ffff007224 */ /* 0x000fe400078e00fc */
[----:B------:R-:W-:Y:S01]  /*5bd70*/  IMAD.MOV.U32 R205, RZ, RZ, R204 ;  /* 0x000000ffffcd7224 */ /* 0x000fe200078e00cc */
[----:B--2---:R0:W-:Y:S02]  /*5bd80*/  STL [R1+0x828], R49 ;  /* 0x0008283101007387 */ /* 0x0041e40000100800 */
[----:B0-----:R-:W-:Y:S02]  /*5bd90*/  MOV R49, R48 ;  /* 0x0000003000317202 */ /* 0x001fe40000000f00 */
.L_x_33128:
[----:B0-----:R-:W-:Y:S05]  /*5bda0*/  BSYNC B1 ;  /* 0x0000000000017941 */ /* 0x001fea0003800000 */
.L_x_33126:
        /* <DEDUP_REMOVED lines=12> */
.L_x_33130:
[----:B0-----:R-:W2:Y:S01]  /*5be70*/  LDL.LU R48, [R1+0x828] ;  /* 0x0008280001307983 */ /* 0x001ea20000300800 */
[----:B------:R-:W-:Y:S02]  /*5be80*/  IMAD.MOV.U32 R252, RZ, RZ, R0 ;  /* 0x000000fffffc7224 */ /* 0x000fe400078e0000 */
[----:B------:R-:W-:Y:S01]  /*5be90*/  IMAD.MOV.U32 R204, RZ, RZ, R207 ;  /* 0x000000ffffcc7224 */ /* 0x000fe200078e00cf */
[----:B--2---:R0:W-:Y:S02]  /*5bea0*/  STL [R1+0x82c], R48 ;  /* 0x00082c3001007387 */ /* 0x0041e40000100800 */
[----:B0-----:R-:W-:Y:S02]  /*5beb0*/  IMAD.MOV.U32 R48, RZ, RZ, R47 ;  /* 0x000000ffff307224 */ /* 0x001fe400078e002f */
.L_x_33131:
[----:B0-----:R-:W-:Y:S05]  /*5bec0*/  BSYNC B1 ;  /* 0x0000000000017941 */ /* 0x001fea0003800000 */
.L_x_33129:
        /* <DEDUP_REMOVED lines=12> */
.L_x_33133:
[----:B0-----:R-:W2:Y:S01]  /*5bf90*/  LDL.LU R47, [R1+0x82c] ;  /* 0x00082c00012f7983 */ /* 0x001ea20000300800 */
[----:B------:R-:W-:Y:S02]  /*5bfa0*/  IMAD.MOV.U32 R0, RZ, RZ, R252 ;  /* 0x000000ffff007224 */ /* 0x000fe400078e00fc */
[----:B------:R-:W-:Y:S01]  /*5bfb0*/  IMAD.MOV.U32 R207, RZ, RZ, R206 ;  /* 0x000000ffffcf7224 */ /* 0x000fe200078e00ce */
[----:B--2---:R0:W-:Y:S02]  /*5bfc0*/  STL [R1+0x828], R47 ;  /* 0x0008282f01007387 */ /* 0x0041e40000100800 */
[----:B0-----:R-:W-:Y:S02]  /*5bfd0*/  IMAD.MOV.U32 R47, RZ, RZ, R46 ;  /* 0x000000ffff2f7224 */ /* 0x001fe400078e002e */
.L_x_33134:
[----:B0-----:R-:W-:Y:S05]  /*5bfe0*/  BSYNC B1 ;  /* 0x0000000000017941 */ /* 0x001fea0003800000 */
.L_x_33132:
        /* <DEDUP_REMOVED lines=12> */
.L_x_33136:
[----:B0-----:R-:W2:Y:S01]  /*5c0b0*/  LDL.LU R46, [R1+0x828] ;  /* 0x00082800012e7983 */ /* 0x001ea20000300800 */
[----:B------:R-:W-:Y:S02]  /*5c0c0*/  IMAD.MOV.U32 R252, RZ, RZ, R0 ;  /* 0x000000fffffc7224 */ /* 0x000fe400078e0000 */
[----:B------:R-:W-:Y:S01]  /*5c0d0*/  IMAD.MOV.U32 R206, RZ, RZ, R209 ;  /* 0x000000ffffce7224 */ /* 0x000fe200078e00d1 */
[----:B--2---:R0:W-:Y:S02]  /*5c0e0*/  STL [R1+0x82c], R46 ;  /* 0x00082c2e01007387 */ /* 0x0041e40000100800 */
[----:B0-----:R-:W-:Y:S02]  /*5c0f0*/  IMAD.MOV.U32 R46, RZ, RZ, R45 ;  /* 0x000000ffff2e7224 */ /* 0x001fe400078e002d */
.L_x_33137:
[----:B0-----:R-:W-:Y:S05]  /*5c100*/  BSYNC B1 ;  /* 0x0000000000017941 */ /* 0x001fea0003800000 */
.L_x_33135:
        /* <DEDUP_REMOVED lines=12> */
.L_x_33139:
[----:B0-----:R-:W2:Y:S01]  /*5c1d0*/  LDL.LU R45, [R1+0x82c] ;  /* 0x00082c00012d7983 */ /* 0x001ea20000300800 */
[----:B------:R-:W-:Y:S02]  /*5c1e0*/  IMAD.MOV.U32 R0, RZ, RZ, R252 ;  /* 0x000000ffff007224 */ /* 0x000fe400078e00fc */
[----:B------:R-:W-:Y:S01]  /*5c1f0*/  IMAD.MOV.U32 R209, RZ, RZ, R208 ;  /* 0x000000ffffd17224 */ /* 0x000fe200078e00d0 */
[----:B--2---:R0:W-:Y:S02]  /*5c200*/  STL [R1+0x828], R45 ;  /* 0x0008282d01007387 */ /* 0x0041e40000100800 */
[----:B0-----:R-:W-:Y:S02]  /*5c210*/  IMAD.MOV.U32 R45, RZ, RZ, R44 ;  /* 0x000000ffff2d7224 */ /* 0x001fe400078e002c */
.L_x_33140:
[----:B0-----:R-:W-:Y:S05]  /*5c220*/  BSYNC B1 ;  /* 0x0000000000017941 */ /* 0x001fea0003800000 */
.L_x_33138:
        /* <DEDUP_REMOVED lines=12> */
.L_x_33142:
[----:B0-----:R-:W2:Y:S01]  /*5c2f0*/  LDL.LU R44, [R1+0x828] ;  /* 0x00082800012c7983 */ /* 0x001ea20000300800 */
[----:B------:R-:W-:Y:S01]  /*5c300*/  MOV R252, R0 ;  /* 0x0000000000fc7202 */ /* 0x000fe20000000f00 */
[----:B------:R-:W-:Y:S02]  /*5c310*/  IMAD.MOV.U32 R208, RZ, RZ, R211 ;  /* 0x000000ffffd07224 */ /* 0x000fe400078e00d3 */
[----:B--2---:R0:W-:Y:S02]  /*5c320*/  STL [R1+0x82c], R44 ;  /* 0x00082c2c01007387 */ /* 0x0041e40000100800 */
[----:B0-----:R-:W-:Y:S02]  /*5c330*/  IMAD.MOV.U32 R44, RZ, RZ, R43 ;  /* 0x000000ffff2c7224 */ /* 0x001fe400078e002b */
.L_x_33143:
[----:B0-----:R-:W-:Y:S05]  /*5c340*/  BSYNC B1 ;  /* 0x0000000000017941 */ /* 0x001fea0003800000 */
.L_x_33141:
        /* <DEDUP_REMOVED lines=12> */
.L_x_33145:
[----:B0-----:R-:W2:Y:S01]  /*5c410*/  LDL.LU R43, [R1+0x82c] ;  /* 0x00082c00012b7983 */ /* 0x001ea20000300800 */
[----:B------:R-:W-:Y:S01]  /*5c420*/  IMAD.MOV.U32 R0, RZ, RZ, R252 ;  /* 0x000000ffff007224 */ /* 0x000fe200078e00fc */
[----:B------:R-:W-:Y:S02]  /*5c430*/  MOV R211, R210 ;  /* 0x000000d200d37202 */ /* 0x000fe40000000f00 */
[----:B--2---:R0:W-:Y:S02]  /*5c440*/  STL [R1+0x828], R43 ;  /* 0x0008282b01007387 */ /* 0x0041e40000100800 */
[----:B0-----:R-:W-:Y:S02]  /*5c450*/  IMAD.MOV.U32 R43, RZ, RZ, R42 ;  /* 0x000000ffff2b7224 */ /* 0x001fe400078e002a */
.L_x_33146:
[----:B0-----:R-:W-:Y:S05]  /*5c460*/  BSYNC B1 ;  /* 0x0000000000017941 */ /* 0x001fea0003800000 */
.L_x_33144:
        /* <DEDUP_REMOVED lines=12> */
.L_x_33148:
[----:B0-----:R-:W2:Y:S01]  /*5c530*/  LDL.LU R42, [R1+0x828] ;  /* 0x00082800012a7983 */ /* 0x001ea20000300800 */
[----:B------:R-:W-:Y:S02]  /*5c540*/  IMAD.MOV.U32 R252, RZ, RZ, R0 ;  /* 0x000000fffffc7224 */ /* 0x000fe400078e0000 */
[----:B------:R-:W-:Y:S01]  /*5c550*/  IMAD.MOV.U32 R210, RZ, RZ, R213 ;  /* 0x000000ffffd27224 */ /* 0x000fe200078e00d5 */
[----:B--2---:R0:W-:Y:S02]  /*5c560*/  STL [R1+0x82c], R42 ;  /* 0x00082c2a01007387 */ /* 0x0041e40000100800 */
[----:B0-----:R-:W-:Y:S02]  /*5c570*/  MOV R42, R41 ;  /* 0x00000029002a7202 */ /* 0x001fe40000000f00 */
.L_x_33149:
[----:B0-----:R-:W-:Y:S05]  /*5c580*/  BSYNC B1 ;  /* 0x0000000000017941 */ /* 0x001fea0003800000 */
.L_x_33147:
        /* <DEDUP_REMOVED lines=12> */
.L_x_33151:
[----:B0-----:R-:W2:Y:S01]  /*5c650*/  LDL.LU R41, [R1+0x82c] ;  /* 0x00082c0001297983 */ /* 0x001ea20000300800 */
[----:B------:R-:W-:Y:S02]  /*5c660*/  IMAD.MOV.U32 R0, RZ, RZ, R252 ;  /* 0x000000ffff007224 */ /* 0x000fe400078e00fc */
[----:B------:R-:W-:Y:S01]  /*5c670*/  IMAD.MOV.U32 R213, RZ, RZ, R212 ;  /* 0x000000ffffd57224 */ /* 0x000fe200078e00d4 */
[----:B--2---:R0:W-:Y:S02]  /*5c680*/  STL [R1+0x828], R41 ;  /* 0x0008282901007387 */ /* 0x0041e40000100800 */
[----:B0-----:R-:W-:Y:S02]  /*5c690*/  IMAD.MOV.U32 R41, RZ, RZ, R40 ;  /* 0x000000ffff297224 */ /* 0x001fe400078e0028 */
.L_x_33152:
[----:B0-----:R-:W-:Y:S05]  /*5c6a0*/  BSYNC B1 ;  /* 0x0000000000017941 */ /* 0x001fea0003800000 */
.L_x_33150:
        /* <DEDUP_REMOVED lines=12> */
.L_x_33154:
[----:B0-----:R-:W2:Y:S01]  /*5c770*/  LDL.LU R40, [R1+0x828] ;  /* 0x0008280001287983 */ /* 0x001ea20000300800 */
[----:B------:R-:W-:Y:S02]  /*5c780*/  IMAD.MOV.U32 R252, RZ, RZ, R0 ;  /* 0x000000fffffc7224 */ /* 0x000fe400078e0000 */
[----:B------:R-:W-:Y:S01]  /*5c790*/  IMAD.MOV.U32 R212, RZ, RZ, R215 ;  /* 0x000000ffffd47224 */ /* 0x000fe200078e00d7 */
[----:B--2---:R0:W-:Y:S02]  /*5c7a0*/  STL [R1+0x82c], R40 ;  /* 0x00082c2801007387 */ /* 0x0041e40000100800 */
[----:B0-----:R-:W-:Y:S02]  /*5c7b0*/  IMAD.MOV.U32 R40, RZ, RZ, R39 ;  /* 0x000000ffff287224 */ /* 0x001fe400078e0027 */
.L_x_33155:
[----:B0-----:R-:W-:Y:S05]  /*5c7c0*/  BSYNC B1 ;  /* 0x0000000000017941 */ /* 0x001fea0003800000 */
.L_x_33153:
        /* <DEDUP_REMOVED lines=12> */
.L_x_33157:
[----:B0-----:R-:W2:Y:S01]  /*5c890*/  LDL.LU R39, [R1+0x82c] ;  /* 0x00082c0001277983 */ /* 0x001ea20000300800 */
[----:B------:R-:W-:Y:S02]  /*5c8a0*/  IMAD.MOV.U32 R0, RZ, RZ, R252 ;  /* 0x000000ffff007224 */ /* 0x000fe400078e00fc */
[----:B------:R-:W-:Y:S01]  /*5c8b0*/  IMAD.MOV.U32 R215, RZ, RZ, R214 ;  /* 0x000000ffffd77224 */ /* 0x000fe200078e00d6 */
[----:B--2---:R0:W-:Y:S02]  /*5c8c0*/  STL [R1+0x828], R39 ;  /* 0x0008282701007387 */ /* 0x0041e40000100800 */
[----:B0-----:R-:W-:Y:S02]  /*5c8d0*/  IMAD.MOV.U32 R39, RZ, RZ, R38 ;  /* 0x000000ffff277224 */ /* 0x001fe400078e0026 */
.L_x_33158:
[----:B0-----:R-:W-:Y:S05]  /*5c8e0*/  BSYNC B1 ;  /* 0x0000000000017941 */ /* 0x001fea0003800000 */
.L_x_33156:
        /* <DEDUP_REMOVED lines=12> */
.L_x_33160:
[----:B0-----:R-:W2:Y:S01]  /*5c9b0*/  LDL.LU R38, [R1+0x828] ;  /* 0x0008280001267983 */ /* 0x001ea20000300800 */
[----:B------:R-:W-:Y:S02]  /*5c9c0*/  IMAD.MOV.U32 R252, RZ, RZ, R0 ;  /* 0x000000fffffc7224 */ /* 0x000fe400078e0000 */
[----:B------:R-:W-:Y:S01]  /*5c9d0*/  IMAD.MOV.U32 R214, RZ, RZ, R217 ;  /* 0x000000ffffd67224 */ /* 0x000fe200078e00d9 */
[----:B--2---:R0:W-:Y:S02]  /*5c9e0*/  STL [R1+0x82c], R38 ;  /* 0x00082c2601007387 */ /* 0x0041e40000100800 */
[----:B0-----:R-:W-:Y:S02]  /*5c9f0*/  IMAD.MOV.U32 R38, RZ, RZ, R37 ;  /* 0x000000ffff267224 */ /* 0x001fe400078e0025 */
.L_x_33161:
[----:B0-----:R-:W-:Y:S05]  /*5ca00*/  BSYNC B1 ;  /* 0x0000000000017941 */ /* 0x001fea0003800000 */
.L_x_33159:
        /* <DEDUP_REMOVED lines=12> */
.L_x_33163:
[----:B0-----:R-:W2:Y:S01]  /*5cad0*/  LDL.LU R37, [R1+0x82c] ;  /* 0x00082c0001257983 */ /* 0x001ea20000300800 */
[----:B------:R-:W-:Y:S01]  /*5cae0*/  MOV R0, R252 ;  /* 0x000000fc00007202 */ /* 0x000fe20000000f00 */
[----:B------:R-:W-:Y:S02]  /*5caf0*/  IMAD.MOV.U32 R217, RZ, RZ, R216 ;  /* 0x000000ffffd97224 */ /* 0x000fe400078e00d8 */
[----:B--2---:R0:W-:Y:S02]  /*5cb00*/  STL [R1+0x828], R37 ;  /* 0x0008282501007387 */ /* 0x0041e40000100800 */
[----:B0-----:R-:W-:Y:S02]  /*5cb10*/  IMAD.MOV.U32 R37, RZ, RZ, R36 ;  /* 0x000000ffff257224 */ /* 0x001fe400078e0024 */
.L_x_33164:
[----:B0-----:R-:W-:Y:S05]  /*5cb20*/  BSYNC B1 ;  /* 0x0000000000017941 */ /* 0x001fea0003800000 */
.L_x_33162:
        /* <DEDUP_REMOVED lines=12> */
.L_x_33166:
[----:B0-----:R-:W2:Y:S01]  /*5cbf0*/  LDL.LU R36, [R1+0x828] ;  /* 0x0008280001247983 */ /* 0x001ea20000300800 */
[----:B------:R-:W-:Y:S01]  /*5cc00*/  MOV R252, R0 ;  /* 0x0000000000fc7202 */ /* 0x000fe20000000f00 */
[----:B------:R-:W-:Y:S02]  /*5cc10*/  IMAD.MOV.U32 R216, RZ, RZ, R219 ;  /* 0x000000ffffd87224 */ /* 0x000fe400078e00db */
[----:B--2---:R0:W-:Y:S02]  /*5cc20*/  STL [R1+0x82c], R36 ;  /* 0x00082c2401007387 */ /* 0x0041e40000100800 */
[----:B0-----:R-:W-:Y:S02]  /*5cc30*/  IMAD.MOV.U32 R36, RZ, RZ, R35 ;  /* 0x000000ffff247224 */ /* 0x001fe400078e0023 */
.L_x_33167:
[----:B0-----:R-:W-:Y:S05]  /*5cc40*/  BSYNC B1 ;  /* 0x0000000000017941 */ /* 0x001fea0003800000 */
.L_x_33165:
        /* <DEDUP_REMOVED lines=12> */
.L_x_33169:
[----:B0-----:R-:W2:Y:S01]  /*5cd10*/  LDL.LU R35, [R1+0x82c] ;  /* 0x00082c0001237983 */ /* 0x001ea20000300800 */
[----:B------:R-:W-:Y:S01]  /*5cd20*/  MOV R0, R252 ;  /* 0x000000fc00007202 */ /* 0x000fe20000000f00 */
[----:B------:R-:W-:Y:S02]  /*5cd30*/  IMAD.MOV.U32 R219, RZ, RZ, R218 ;  /* 0x000000ffffdb7224 */ /* 0x000fe400078e00da */
[----:B--2---:R0:W-:Y:S02]  /*5cd40*/  STL [R1+0x828], R35 ;  /* 0x0008282301007387 */ /* 0x0041e40000100800 */
[----:B0-----:R-:W-:Y:S02]  /*5cd50*/  IMAD.MOV.U32 R35, RZ, RZ, R34 ;  /* 0x000000ffff237224 */ /* 0x001fe400078e0022 */
.L_x_33170:
[----:B0-----:R-:W-:Y:S05]  /*5cd60*/  BSYNC B1 ;  /* 0x0000000000017941 */ /* 0x001fea0003800000 */
.L_x_33168:
        /* <DEDUP_REMOVED lines=12> */
.L_x_33172:
[----:B0-----:R-:W2:Y:S01]  /*5ce30*/  LDL.LU R34, [R1+0x828] ;  /* 0x0008280001227983 */ /* 0x001ea20000300800 */
[----:B------:R-:W-:Y:S01]  /*5ce40*/  MOV R252, R0 ;  /* 0x0000000000fc7202 */ /* 0x000fe20000000f00 */
[----:B------:R-:W-:Y:S02]  /*5ce50*/  IMAD.MOV.U32 R218, RZ, RZ, R221 ;  /* 0x000000ffffda7224 */ /* 0x000fe400078e00dd */
[----:B--2---:R0:W-:Y:S02]  /*5ce60*/  STL [R1+0x82c], R34 ;  /* 0x00082c2201007387 */ /* 0x0041e40000100800 */
[----:B0-----:R-:W-:Y:S02]  /*5ce70*/  IMAD.MOV.U32 R34, RZ, RZ, R33 ;  /* 0x000000ffff227224 */ /* 0x001fe400078e0021 */
.L_x_33173:
[----:B0-----:R-:W-:Y:S05]  /*5ce80*/  BSYNC B1 ;  /* 0x0000000000017941 */ /* 0x001fea0003800000 */
.L_x_33171:
        /* <DEDUP_REMOVED lines=12> */
.L_x_33175:
[----:B0-----:R-:W2:Y:S01]  /*5cf50*/  LDL.LU R33, [R1+0x82c] ;  /* 0x00082c0001217983 */ /* 0x001ea20000300800 */
[----:B------:R-:W-:Y:S01]  /*5cf60*/  MOV R0, R252 ;  /* 0x000000fc00007202 */ /* 0x000fe20000000f00 */
[----:B------:R-:W-:Y:S02]  /*5cf70*/  IMAD.MOV.U32 R221, RZ, RZ, R220 ;  /* 0x000000ffffdd7224 */ /* 0x000fe400078e00dc */
[----:B--2---:R0:W-:Y:S02]  /*5cf80*/  STL [R1+0x828], R33 ;  /* 0x0008282101007387 */ /* 0x0041e40000100800 */
[----:B0-----:R-:W-:Y:S02]  /*5cf90*/  IMAD.MOV.U32 R33, RZ, RZ, R32 ;  /* 0x000000ffff217224 */ /* 0x001fe400078e0020 */
.L_x_33176:
[----:B0-----:R-:W-:Y:S05]  /*5cfa0*/  BSYNC B1 ;  /* 0x0000000000017941 */ /* 0x001fea0003800000 */
.L_x_33174:
        /* <DEDUP_REMOVED lines=12> */
.L_x_33178:
[----:B0-----:R-:W2:Y:S01]  /*5d070*/  LDL.LU R32, [R1+0x828] ;  /* 0x0008280001207983 */ /* 0x001ea20000300800 */
[----:B------:R-:W-:Y:S01]  /*5d080*/  MOV R252, R0 ;  /* 0x0000000000fc7202 */ /* 0x000fe20000000f00 */
[----:B------:R-:W-:Y:S02]  /*5d090*/  IMAD.MOV.U32 R220, RZ, RZ, R223 ;  /* 0x000000ffffdc7224 */ /* 0x000fe400078e00df */
[----:B--2---:R0:W-:Y:S02]  /*5d0a0*/  STL [R1+0x82c], R32 ;  /* 0x00082c2001007387 */ /* 0x0041e40000100800 */
[----:B0-----:R-:W-:Y:S02]  /*5d0b0*/  IMAD.MOV.U32 R32, RZ, RZ, R31 ;  /* 0x000000ffff207224 */ /* 0x001fe400078e001f */
.L_x_33179:
[----:B0-----:R-:W-:Y:S05]  /*5d0c0*/  BSYNC B1 ;  /* 0x0000000000017941 */ /* 0x001fea0003800000 */
.L_x_33177:
        /* <DEDUP_REMOVED lines=12> */
.L_x_33181:
[----:B0-----:R-:W2:Y:S01]  /*5d190*/  LDL.LU R31, [R1+0x82c] ;  /* 0x00082c00011f7983 */ /* 0x001ea20000300800 */
[----:B------:R-:W-:Y:S01]  /*5d1a0*/  MOV R0, R252 ;  /* 0x000000fc00007202 */ /* 0x000fe20000000f00 */
[----:B------:R-:W-:Y:S02]  /*5d1b0*/  IMAD.MOV.U32 R223, RZ, RZ, R222 ;  /* 0x000000ffffdf7224 */ /* 0x000fe400078e00de */
[----:B--2---:R0:W-:Y:S02]  /*5d1c0*/  STL [R1+0x828], R31 ;  /* 0x0008281f01007387 */ /* 0x0041e40000100800 */
[----:B0-----:R-:W-:Y:S02]  /*5d1d0*/  IMAD.MOV.U32 R31, RZ, RZ, R30 ;  /* 0x000000ffff1f7224 */ /* 0x001fe400078e001e */
.L_x_33182:
[----:B0-----:R-:W-:Y:S05]  /*5d1e0*/  BSYNC B1 ;  /* 0x0000000000017941 */ /* 0x001fea0003800000 */
.L_x_33180:
        /* <DEDUP_REMOVED lines=12> */
.L_x_33184:
[----:B0-----:R-:W2:Y:S01]  /*5d2b0*/  LDL.LU R30, [R1+0x828] ;  /* 0x00082800011e7983 */ /* 0x001ea20000300800 */
[----:B------:R-:W-:Y:S01]  /*5d2c0*/  MOV R252, R0 ;  /* 0x0000000000fc7202 */ /* 0x000fe20000000f00 */
[----:B------:R-:W-:Y:S02]  /*5d2d0*/  IMAD.MOV.U32 R222, RZ, RZ, R225 ;  /* 0x000000ffffde7224 */ /* 0x000fe400078e00e1 */
[----:B--2---:R0:W-:Y:S02]  /*5d2e0*/  STL [R1+0x82c], R30 ;  /* 0x00082c1e01007387 */ /* 0x0041e40000100800 */
[----:B0-----:R-:W-:Y:S02]  /*5d2f0*/  IMAD.MOV.U32 R30, RZ, RZ, R29 ;  /* 0x000000ffff1e7224 */ /* 0x001fe400078e001d */
.L_x_33185:
[----:B0-----:R-:W-:Y:S05]  /*5d300*/  BSYNC B1 ;  /* 0x0000000000017941 */ /* 0x001fea0003800000 */
.L_x_33183:
        /* <DEDUP_REMOVED lines=12> */
.L_x_33187:
[----:B0-----:R-:W2:Y:S01]  /*5d3d0*/  LDL.LU R29, [R1+0x82c] ;  /* 0x00082c00011d7983 */ /* 0x001ea20000300800 */
[----:B------:R-:W-:Y:S01]  /*5d3e0*/  MOV R0, R252 ;  /* 0x000000fc00007202 */ /* 0x000fe20000000f00 */
[----:B------:R-:W-:Y:S02]  /*5d3f0*/  IMAD.MOV.U32 R225, RZ, RZ, R224 ;  /* 0x000000ffffe17224 */ /* 0x000fe400078e00e0 */
[----:B--2---:R0:W-:Y:S02]  /*5d400*/  STL [R1+0x828], R29 ;  /* 0x0008281d01007387 */ /* 0x0041e40000100800 */
[----:B0-----:R-:W-:Y:S02]  /*5d410*/  IMAD.MOV.U32 R29, RZ, RZ, R28 ;  /* 0x000000ffff1d7224 */ /* 0x001fe400078e001c */
.L_x_33188:
[----:B0-----:R-:W-:Y:S05]  /*5d420*/  BSYNC B1 ;  /* 0x0000000000017941 */ /* 0x001fea0003800000 */
.L_x_33186:
        /* <DEDUP_REMOVED lines=12> */
.L_x_33190:
[----:B0-----:R-:W2:Y:S01]  /*5d4f0*/  LDL.LU R28, [R1+0x828] ;  /* 0x00082800011c7983 */ /* 0x001ea20000300800 */
[----:B------:R-:W-:Y:S01]  /*5d500*/  MOV R252, R0 ;  /* 0x0000000000fc7202 */ /* 0x000fe20000000f00 */
[----:B------:R-:W-:Y:S02]  /*5d510*/  IMAD.MOV.U32 R224, RZ, RZ, R227 ;  /* 0x000000ffffe07224 */ /* 0x000fe400078e00e3 */
[----:B--2---:R0:W-:Y:S02]  /*5d520*/  STL [R1+0x82c], R28 ;  /* 0x00082c1c01007387 */ /* 0x0041e40000100800 */
[----:B0-----:R-:W-:Y:S02]  /*5d530*/  IMAD.MOV.U32 R28, RZ, RZ, R27 ;  /* 0x000000ffff1c7224 */ /* 0x001fe400078e001b */
.L_x_33191:
[----:B0-----:R-:W-:Y:S05]  /*5d540*/  BSYNC B1 ;  /* 0x0000000000017941 */ /* 0x001fea0003800000 */
.L_x_33189:
        /* <DEDUP_REMOVED lines=12> */
.L_x_33193:
[----:B0-----:R-:W2:Y:S01]  /*5d610*/  LDL.LU R27, [R1+0x82c] ;  /* 0x00082c00011b7983 */ /* 0x001ea20000300800 */
[----:B------:R-:W-:Y:S01]  /*5d620*/  MOV R0, R252 ;  /* 0x000000fc00007202 */ /* 0x000fe20000000f00 */
[----:B------:R-:W-:Y:S02]  /*5d630*/  IMAD.MOV.U32 R227, RZ, RZ, R226 ;  /* 0x000000ffffe37224 */ /* 0x000fe400078e00e2 */
[----:B--2---:R0:W-:Y:S02]  /*5d640*/  STL [R1+0x828], R27 ;  /* 0x0008281b01007387 */ /* 0x0041e40000100800 */
[----:B0-----:R-:W-:Y:S02]  /*5d650*/  IMAD.MOV.U32 R27, RZ, RZ, R26 ;  /* 0x000000ffff1b7224 */ /* 0x001fe400078e001a */
.L_x_33194:
[----:B0-----:R-:W-:Y:S05]  /*5d660*/  BSYNC B1 ;  /* 0x0000000000017941 */ /* 0x001fea0003800000 */
.L_x_33192:
        /* <DEDUP_REMOVED lines=12> */
.L_x_33196:
[----:B0-----:R-:W2:Y:S01]  /*5d730*/  LDL.LU R26, [R1+0x828] ;  /* 0x00082800011a7983 */ /* 0x001ea20000300800 */
[----:B------:R-:W-:Y:S01]  /*5d740*/  MOV R252, R0 ;  /* 0x0000000000fc7202 */ /* 0x000fe20000000f00 */
[----:B------:R-:W-:Y:S02]  /*5d750*/  IMAD.MOV.U32 R226, RZ, RZ, R229 ;  /* 0x000000ffffe27224 */ /* 0x000fe400078e00e5 */
[----:B--2---:R0:W-:Y:S02]  /*5d760*/  STL [R1+0x82c], R26 ;  /* 0x00082c1a01007387 */ /* 0x0041e40000100800 */
[----:B0-----:R-:W-:Y:S02]  /*5d770*/  IMAD.MOV.U32 R26, RZ, RZ, R25 ;  /* 0x000000ffff1a7224 */ /* 0x001fe400078e0019 */
.L_x_33197:
[----:B0-----:R-:W-:Y:S05]  /*5d780*/  BSYNC B1 ;  /* 0x0000000000017941 */ /* 0x001fea0003800000 */
.L_x_33195:
        /* <DEDUP_REMOVED lines=12> */
.L_x_33199:
[----:B0-----:R-:W2:Y:S01]  /*5d850*/  LDL.LU R25, [R1+0x82c] ;  /* 0x00082c0001197983 */ /* 0x001ea20000300800 */
[----:B------:R-:W-:Y:S01]  /*5d860*/  MOV R0, R252 ;  /* 0x000000fc00007202 */ /* 0x000fe20000000f00 */
[----:B------:R-:W-:Y:S02]  /*5d870*/  IMAD.MOV.U32 R229, RZ, RZ, R228 ;  /* 0x000000ffffe57224 */ /* 0x000fe400078e00e4 */
[----:B--2---:R0:W-:Y:S02]  /*5d880*/  STL [R1+0x828], R25 ;  /* 0x0008281901007387 */ /* 0x0041e40000100800 */
[----:B0-----:R-:W-:Y:S02]  /*5d890*/  IMAD.MOV.U32 R25, RZ, RZ, R24 ;  /* 0x000000ffff197224 */ /* 0x001fe400078e0018 */
.L_x_33200:
[----:B0-----:R-:W-:Y:S05]  /*5d8a0*/  BSYNC B1 ;  /* 0x0000000000017941 */ /* 0x001fea0003800000 */
.L_x_33198:
        /* <DEDUP_REMOVED lines=12> */
.L_x_33202:
[----:B0-----:R-:W2:Y:S01]  /*5d970*/  LDL.LU R24, [R1+0x828] ;  /* 0x0008280001187983 */ /* 0x001ea20000300800 */
[----:B------:R-:W-:Y:S01]  /*5d980*/  MOV R252, R0 ;  /* 0x0000000000fc7202 */ /* 0x000fe20000000f00 */
[----:B------:R-:W-:Y:S02]  /*5d990*/  IMAD.MOV.U32 R228, RZ, RZ, R231 ;  /* 0x000000ffffe47224 */ /* 0x000fe400078e00e7 */
[----:B--2---:R0:W-:Y:S02]  /*5d9a0*/  STL [R1+0x82c], R24 ;  /* 0x00082c1801007387 */ /* 0x0041e40000100800 */
[----:B0-----:R-:W-:Y:S02]  /*5d9b0*/  IMAD.MOV.U32 R24, RZ, RZ, R23 ;  /* 0x000000ffff187224 */ /* 0x001fe400078e0017 */
.L_x_33203:
[----:B0-----:R-:W-:Y:S05]  /*5d9c0*/  BSYNC B1 ;  /* 0x0000000000017941 */ /* 0x001fea0003800000 */
.L_x_33201:
        /* <DEDUP_REMOVED lines=12> */
.L_x_33205:
[----:B0-----:R-:W2:Y:S01]  /*5da90*/  LDL.LU R23, [R1+0x82c] ;  /* 0x00082c0001177983 */ /* 0x001ea20000300800 */
[----:B------:R-:W-:Y:S01]  /*5daa0*/  MOV R0, R252 ;  /* 0x000000fc00007202 */ /* 0x000fe20000000f00 */
[----:B------:R-:W-:Y:S02]  /*5dab0*/  IMAD.MOV.U32 R231, RZ, RZ, R230 ;  /* 0x000000ffffe77224 */ /* 0x000fe400078e00e6 */
[----:B--2---:R0:W-:Y:S02]  /*5dac0*/  STL [R1+0x828], R23 ;  /* 0x0008281701007387 */ /* 0x0041e40000100800 */
[----:B0-----:R-:W-:Y:S02]  /*5dad0*/  IMAD.MOV.U32 R23, RZ, RZ, R22 ;  /* 0x000000ffff177224 */ /* 0x001fe400078e0016 */
.L_x_33206:
[----:B0-----:R-:W-:Y:S05]  /*5dae0*/  BSYNC B1 ;  /* 0x0000000000017941 */ /* 0x001fea0003800000 */
.L_x_33204:
        /* <DEDUP_REMOVED lines=12> */
.L_x_33208:
[----:B0-----:R-:W2:Y:S01]  /*5dbb0*/  LDL.LU R22, [R1+0x828] ;  /* 0x0008280001167983 */ /* 0x001ea20000300800 */
[----:B------:R-:W-:Y:S01]  /*5dbc0*/  MOV R252, R0 ;  /* 0x0000000000fc7202 */ /* 0x000fe20000000f00 */
[----:B------:R-:W-:Y:S02]  /*5dbd0*/  IMAD.MOV.U32 R230, RZ, RZ, R233 ;  /* 0x000000ffffe67224 */ /* 0x000fe400078e00e9 */
[----:B--2---:R0:W-:Y:S02]  /*5dbe0*/  STL [R1+0x82c], R22 ;  /* 0x00082c1601007387 */ /* 0x0041e40000100800 */
[----:B0-----:R-:W-:Y:S02]  /*5dbf0*/  IMAD.MOV.U32 R22, RZ, RZ, R21 ;  /* 0x000000ffff167224 */ /* 0x001fe400078e0015 */
.L_x_33209:
[----:B0-----:R-:W-:Y:S05]  /*5dc00*/  BSYNC B1 ;  /* 0x0000000000017941 */ /* 0x001fea0003800000 */
.L_x_33207:
        /* <DEDUP_REMOVED lines=12> */
.L_x_33211:
[----:B0-----:R-:W2:Y:S01]  /*5dcd0*/  LDL.LU R21, [R1+0x82c] ;  /* 0x00082c0001157983 */ /* 0x001ea20000300800 */
[----:B------:R-:W-:Y:S01]  /*5dce0*/  MOV R0, R252 ;  /* 0x000000fc00007202 */ /* 0x000fe20000000f00 */
[----:B------:R-:W-:Y:S02]  /*5dcf0*/  IMAD.MOV.U32 R233, RZ, RZ, R232 ;  /* 0x000000ffffe97224 */ /* 0x000fe400078e00e8 */
[----:B--2---:R0:W-:Y:S02]  /*5dd00*/  STL [R1+0x828], R21 ;  /* 0x0008281501007387 */ /* 0x0041e40000100800 */
[----:B0-----:R-:W-:Y:S02]  /*5dd10*/  IMAD.MOV.U32 R21, RZ, RZ, R20 ;  /* 0x000000ffff157224 */ /* 0x001fe400078e0014 */
.L_x_33212:
[----:B0-----:R-:W-:Y:S05]  /*5dd20*/  BSYNC B1 ;  /* 0x0000000000017941 */ /* 0x001fea0003800000 */
.L_x_33210:
        /* <DEDUP_REMOVED lines=12> */
.L_x_33214:
[----:B0-----:R-:W2:Y:S01]  /*5ddf0*/  LDL.LU R20, [R1+0x828] ;  /* 0x0008280001147983 */ /* 0x001ea20000300800 */
[----:B------:R-:W-:Y:S01]  /*5de00*/  MOV R252, R0 ;  /* 0x0000000000fc7202 */ /* 0x000fe20000000f00 */
[----:B------:R-:W-:Y:S02]  /*5de10*/  IMAD.MOV.U32 R232, RZ, RZ, R235 ;  /* 0x000000ffffe87224 */ /* 0x000fe400078e00eb */
[----:B--2---:R0:W-:Y:S02]  /*5de20*/  STL [R1+0x82c], R20 ;  /* 0x00082c1401007387 */ /* 0x0041e40000100800 */
[----:B0-----:R-:W-:Y:S02]  /*5de30*/  IMAD.MOV.U32 R20, RZ, RZ, R19 ;  /* 0x000000ffff147224 */ /* 0x001fe400078e0013 */
.L_x_33215:
[----:B0-----:R-:W-:Y:S05]  /*5de40*/  BSYNC B1 ;  /* 0x0000000000017941 */ /* 0x001fea0003800000 */
.L_x_33213:
        /* <DEDUP_REMOVED lines=12> */
.L_x_33217:
[----:B0-----:R-:W2:Y:S01]  /*5df10*/  LDL.LU R19, [R1+0x82c] ;  /* 0x00082c0001137983 */ /* 0x001ea20000300800 */
[----:B------:R-:W-:Y:S01]  /*5df20*/  MOV R0, R252 ;  /* 0x000000fc00007202 */ /* 0x000fe20000000f00 */
[----:B------:R-:W-:Y:S02]  /*5df30*/  IMAD.MOV.U32 R235, RZ, RZ, R234 ;  /* 0x000000ffffeb7224 */ /* 0x000fe400078e00ea */
[----:B--2---:R0:W-:Y:S02]  /*5df40*/  STL [R1+0x828], R19 ;  /* 0x0008281301007387 */ /* 0x0041e40000100800 */
[----:B0-----:R-:W-:Y:S02]  /*5df50*/  IMAD.MOV.U32 R19, RZ, RZ, R18 ;  /* 0x000000ffff137224 */ /* 0x001fe400078e0012 */
.L_x_33218:
[----:B0-----:R-:W-:Y:S05]  /*5df60*/  BSYNC B1 ;  /* 0x0000000000017941 */ /* 0x001fea0003800000 */
.L_x_33216:
        /* <DEDUP_REMOVED lines=12> */
.L_x_33220:
[----:B0-----:R-:W2:Y:S01]  /*5e030*/  LDL.LU R18, [R1+0x828] ;  /* 0x0008280001127983 */ /* 0x001ea20000300800 */
[----:B------:R-:W-:Y:S01]  /*5e040*/  MOV R252, R0 ;  /* 0x0000000000fc7202 */ /* 0x000fe20000000f00 */
[----:B------:R-:W-:Y:S02]  /*5e050*/  IMAD.MOV.U32 R234, RZ, RZ, R237 ;  /* 0x000000ffffea7224 */ /* 0x000fe400078e00ed */
[----:B--2---:R0:W-:Y:S02]  /*5e060*/  STL [R1+0x82c], R18 ;  /* 0x00082c1201007387 */ /* 0x0041e40000100800 */
[----:B0-----:R-:W-:Y:S02]  /*5e070*/  IMAD.MOV.U32 R18, RZ, RZ, R17 ;  /* 0x000000ffff127224 */ /* 0x001fe400078e0011 */
.L_x_33221:
[----:B0-----:R-:W-:Y:S05]  /*5e080*/  BSYNC B1 ;  /* 0x0000000000017941 */ /* 0x001fea0003800000 */
.L_x_33219:
        /* <DEDUP_REMOVED lines=12> */
.L_x_33223:
[----:B0-----:R-:W2:Y:S01]  /*5e150*/  LDL.LU R17, [R1+0x82c] ;  /* 0x00082c0001117983 */ /* 0x001ea20000300800 */
[----:B------:R-:W-:Y:S01]  /*5e160*/  MOV R0, R252 ;  /* 0x000000fc00007202 */ /* 0x000fe20000000f00 */
[----:B------:R-:W-:Y:S02]  /*5e170*/  IMAD.MOV.U32 R237, RZ, RZ, R236 ;  /* 0x000000ffffed7224 */ /* 0x000fe400078e00ec */
[----:B--2---:R0:W-:Y:S02]  /*5e180*/  STL [R1+0x828], R17 ;  /* 0x0008281101007387 */ /* 0x0041e40000100800 */
[----:B0-----:R-:W-:Y:S02]  /*5e190*/  IMAD.MOV.U32 R17, RZ, RZ, R16 ;  /* 0x000000ffff117224 */ /* 0x001fe400078e0010 */
.L_x_33224:
[----:B0-----:R-:W-:Y:S05]  /*5e1a0*/  BSYNC B1 ;  /* 0x0000000000017941 */ /* 0x001fea0003800000 */
.L_x_33222:
        /* <DEDUP_REMOVED lines=12> */
.L_x_33226:
[----:B0-----:R-:W2:Y:S01]  /*5e270*/  LDL.LU R16, [R1+0x828] ;  /* 0x0008280001107983 */ /* 0x001ea20000300800 */
[----:B------:R-:W-:Y:S01]  /*5e280*/  MOV R252, R0 ;  /* 0x0000000000fc7202 */ /* 0x000fe20000000f00 */
[----:B------:R-:W-:Y:S02]  /*5e290*/  IMAD.MOV.U32 R236, RZ, RZ, R239 ;  /* 0x000000ffffec7224 */ /* 0x000fe400078e00ef */
[----:B--2---:R0:W-:Y:S02]  /*5e2a0*/  STL [R1+0x82c], R16 ;  /* 0x00082c1001007387 */ /* 0x0041e40000100800 */
[----:B0-----:R-:W-:Y:S02]  /*5e2b0*/  IMAD.MOV.U32 R16, RZ, RZ, R15 ;  /* 0x000000ffff107224 */ /* 0x001fe400078e000f */
.L_x_33227:
[----:B0-----:R-:W-:Y:S05]  /*5e2c0*/  BSYNC B1 ;  /* 0x0000000000017941 */ /* 0x001fea0003800000 */
.L_x_33225:
        /* <DEDUP_REMOVED lines=12> */
.L_x_33229:
[----:B0-----:R-:W2:Y:S01]  /*5e390*/  LDL.LU R15, [R1+0x82c] ;  /* 0x00082c00010f7983 */ /* 0x001ea20000300800 */
[----:B------:R-:W-:Y:S01]  /*5e3a0*/  MOV R0, R252 ;  /* 0x000000fc00007202 */ /* 0x000fe20000000f00 */
[----:B------:R-:W-:Y:S02]  /*5e3b0*/  IMAD.MOV.U32 R239, RZ, RZ, R238 ;  /* 0x000000ffffef7224 */ /* 0x000fe400078e00ee */
[----:B--2---:R0:W-:Y:S02]  /*5e3c0*/  STL [R1+0x828], R15 ;  /* 0x0008280f01007387 */ /* 0x0041e40000100800 */
[----:B0-----:R-:W-:Y:S02]  /*5e3d0*/  IMAD.MOV.U32 R15, RZ, RZ, R14 ;  /* 0x000000ffff0f7224 */ /* 0x001fe400078e000e */
.L_x_33230:
[----:B0-----:R-:W-:Y:S05]  /*5e3e0*/  BSYNC B1 ;  /* 0x0000000000017941 */ /* 0x001fea0003800000 */
.L_x_33228:
        /* <DEDUP_REMOVED lines=12> */
.L_x_33232:
[----:B0-----:R-:W2:Y:S01]  /*5e4b0*/  LDL.LU R14, [R1+0x828] ;  /* 0x00082800010e7983 */ /* 0x001ea20000300800 */
[----:B------:R-:W-:Y:S01]  /*5e4c0*/  MOV R252, R0 ;  /* 0x0000000000fc7202 */ /* 0x000fe20000000f00 */
[----:B------:R-:W-:Y:S02]  /*5e4d0*/  IMAD.MOV.U32 R238, RZ, RZ, R241 ;  /* 0x000000ffffee7224 */ /* 0x000fe400078e00f1 */
[----:B--2---:R0:W-:Y:S02]  /*5e4e0*/  STL [R1+0x82c], R14 ;  /* 0x00082c0e01007387 */ /* 0x0041e40000100800 */
[----:B0-----:R-:W-:Y:S02]  /*5e4f0*/  IMAD.MOV.U32 R14, RZ, RZ, R13 ;  /* 0x000000ffff0e7224 */ /* 0x001fe400078e000d */
.L_x_33233:
[----:B0-----:R-:W-:Y:S05]  /*5e500*/  BSYNC B1 ;  /* 0x0000000000017941 */ /* 0x001fea0003800000 */
.L_x_33231:
        /* <DEDUP_REMOVED lines=12> */
.L_x_33235:
[----:B0-----:R-:W2:Y:S01]  /*5e5d0*/  LDL.LU R13, [R1+0x82c] ;  /* 0x00082c00010d7983 */ /* 0x001ea20000300800 */
[----:B------:R-:W-:Y:S01]  /*5e5e0*/  MOV R0, R252 ;  /* 0x000000fc00007202 */ /* 0x000fe20000000f00 */
[----:B------:R-:W-:Y:S02]  /*5e5f0*/  IMAD.MOV.U32 R241, RZ, RZ, R240 ;  /* 0x000000fffff17224 */ /* 0x000fe400078e00f0 */
[----:B--2---:R0:W-:Y:S02]  /*5e600*/  STL [R1+0x828], R13 ;  /* 0x0008280d01007387 */ /* 0x0041e40000100800 */
[----:B0-----:R-:W-:Y:S02]  /*5e610*/  IMAD.MOV.U32 R13, RZ, RZ, R12 ;  /* 0x000000ffff0d7224 */ /* 0x001fe400078e000c */
.L_x_33236:
[----:B0-----:R-:W-:Y:S05]  /*5e620*/  BSYNC B1 ;  /* 0x0000000000017941 */ /* 0x001fea0003800000 */
.L_x_33234:
        /* <DEDUP_REMOVED lines=12> */
.L_x_33238:
[----:B0-----:R-:W2:Y:S01]  /*5e6f0*/  LDL.LU R12, [R1+0x828] ;  /* 0x00082800010c7983 */ /* 0x001ea20000300800 */
[----:B------:R-:W-:Y:S01]  /*5e700*/  MOV R252, R0 ;  /* 0x0000000000fc7202 */ /* 0x000fe20000000f00 */
[----:B------:R-:W-:Y:S02]  /*5e710*/  IMAD.MOV.U32 R240, RZ, RZ, R243 ;  /* 0x000000fffff07224 */ /* 0x000fe400078e00f3 */
[----:B--2---:R0:W-:Y:S02]  /*5e720*/  STL [R1+0x82c], R12 ;  /* 0x00082c0c01007387 */ /* 0x0041e40000100800 */
[----:B0-----:R-:W-:Y:S02]  /*5e730*/  IMAD.MOV.U32 R12, RZ, RZ, R11 ;  /* 0x000000ffff0c7224 */ /* 0x001fe400078e000b */
.L_x_33239:
[----:B0-----:R-:W-:Y:S05]  /*5e740*/  BSYNC B1 ;  /* 0x0000000000017941 */ /* 0x001fea0003800000 */
.L_x_33237:
        /* <DEDUP_REMOVED lines=12> */
.L_x_33241:
[----:B0-----:R-:W2:Y:S01]  /*5e810*/  LDL.LU R11, [R1+0x82c] ;  /* 0x00082c00010b7983 */ /* 0x001ea20000300800 */
[----:B------:R-:W-:Y:S01]  /*5e820*/  MOV R0, R252 ;  /* 0x000000fc00007202 */ /* 0x000fe20000000f00 */
[----:B------:R-:W-:Y:S02]  /*5e830*/  IMAD.MOV.U32 R243, RZ, RZ, R242 ;  /* 0x000000fffff37224 */ /* 0x000fe400078e00f2 */
[----:B--2---:R0:W-:Y:S02]  /*5e840*/  STL [R1+0x828], R11 ;  /* 0x0008280b01007387 */ /* 0x0041e40000100800 */
[----:B0-----:R-:W-:Y:S02]  /*5e850*/  IMAD.MOV.U32 R11, RZ, RZ, R10 ;  /* 0x000000ffff0b7224 */ /* 0x001fe400078e000a */
.L_x_33242:
[----:B0-----:R-:W-:Y:S05]  /*5e860*/  BSYNC B1 ;  /* 0x0000000000017941 */ /* 0x001fea0003800000 */
.L_x_33240:
        /* <DEDUP_REMOVED lines=12> */
.L_x_33244:
[----:B0-----:R-:W2:Y:S01]  /*5e930*/  LDL.LU R10, [R1+0x828] ;  /* 0x00082800010a7983 */ /* 0x001ea20000300800 */
[----:B------:R-:W-:Y:S01]  /*5e940*/  MOV R252, R0 ;  /* 0x0000000000fc7202 */ /* 0x000fe20000000f00 */
[----:B------:R-:W-:Y:S02]  /*5e950*/  IMAD.MOV.U32 R242, RZ, RZ, R245 ;  /* 0x000000fffff27224 */ /* 0x000fe400078e00f5 */
[----:B--2---:R0:W-:Y:S02]  /*5e960*/  STL [R1+0x82c], R10 ;  /* 0x00082c0a01007387 */ /* 0x0041e40000100800 */
[----:B0-----:R-:W-:Y:S02]  /*5e970*/  IMAD.MOV.U32 R10, RZ, RZ, R9 ;  /* 0x000000ffff0a7224 */ /* 0x001fe400078e0009 */
.L_x_33245:
[----:B0-----:R-:W-:Y:S05]  /*5e980*/  BSYNC B1 ;  /* 0x0000000000017941 */ /* 0x001fea0003800000 */
.L_x_33243:
        /* <DEDUP_REMOVED lines=12> */
.L_x_33247:
[----:B0-----:R-:W2:Y:S01]  /*5ea50*/  LDL.LU R9, [R1+0x82c] ;  /* 0x00082c0001097983 */ /* 0x001ea20000300800 */
[----:B------:R-:W-:Y:S01]  /*5ea60*/  MOV R0, R252 ;  /* 0x000000fc00007202 */ /* 0x000fe20000000f00 */
[----:B------:R-:W-:Y:S02]  /*5ea70*/  IMAD.MOV.U32 R245, RZ, RZ, R244 ;  /* 0x000000fffff57224 */ /* 0x000fe400078e00f4 */
[----:B--2---:R0:W-:Y:S02]  /*5ea80*/  STL [R1+0x828], R9 ;  /* 0x0008280901007387 */ /* 0x0041e40000100800 */
[----:B0-----:R-:W-:Y:S02]  /*5ea90*/  IMAD.MOV.U32 R9, RZ, RZ, R8 ;  /* 0x000000ffff097224 */ /* 0x001fe400078e0008 */
.L_x_33248:
[----:B0-----:R-:W-:Y:S05]  /*5eaa0*/  BSYNC B1 ;  /* 0x0000000000017941 */ /* 0x001fea0003800000 */
.L_x_33246:
        /* <DEDUP_REMOVED lines=12> */
.L_x_33250:
[----:B0-----:R-:W2:Y:S01]  /*5eb70*/  LDL.LU R8, [R1+0x828] ;  /* 0x0008280001087983 */ /* 0x001ea20000300800 */
[----:B------:R-:W-:Y:S01]  /*5eb80*/  MOV R252, R0 ;  /* 0x0000000000fc7202 */ /* 0x000fe20000000f00 */
[----:B------:R-:W-:Y:S02]  /*5eb90*/  IMAD.MOV.U32 R244, RZ, RZ, R247 ;  /* 0x000000fffff47224 */ /* 0x000fe400078e00f7 */
[----:B--2---:R0:W-:Y:S02]  /*5eba0*/  STL [R1+0x82c], R8 ;  /* 0x00082c0801007387 */ /* 0x0041e40000100800 */
[----:B0-----:R-:W-:Y:S02]  /*5ebb0*/  IMAD.MOV.U32 R8, RZ, RZ, R7 ;  /* 0x000000ffff087224 */ /* 0x001fe400078e0007 */
.L_x_33251:
[----:B0-----:R-:W-:Y:S05]  /*5ebc0*/  BSYNC B1 ;  /* 0x0000000000017941 */ /* 0x001fea0003800000 */
.L_x_33249:
        /* <DEDUP_REMOVED lines=12> */
.L_x_33253:
[----:B0-----:R-:W2:Y:S01]  /*5ec90*/  LDL.LU R7, [R1+0x82c] ;  /* 0x00082c0001077983 */ /* 0x001ea20000300800 */
[----:B------:R-:W-:Y:S01]  /*5eca0*/  MOV R0, R252 ;  /* 0x000000fc00007202 */ /* 0x000fe20000000f00 */
[----:B------:R-:W-:Y:S02]  /*5ecb0*/  IMAD.MOV.U32 R247, RZ, RZ, R246 ;  /* 0x000000fffff77224 */ /* 0x000fe400078e00f6 */
[----:B--2---:R0:W-:Y:S02]  /*5ecc0*/  STL [R1+0x828], R7 ;  /* 0x0008280701007387 */ /* 0x0041e40000100800 */
[----:B0-----:R-:W-:Y:S02]  /*5ecd0*/  IMAD.MOV.U32 R7, RZ, RZ, R6 ;  /* 0x000000ffff077224 */ /* 0x001fe400078e0006 */
.L_x_33254:
[----:B0-----:R-:W-:Y:S05]  /*5ece0*/  BSYNC B1 ;  /* 0x0000000000017941 */ /* 0x001fea0003800000 */
.L_x_33252:
        /* <DEDUP_REMOVED lines=12> */
.L_x_33256:
[----:B0-----:R-:W2:Y:S01]  /*5edb0*/  LDL.LU R6, [R1+0x828] ;  /* 0x0008280001067983 */ /* 0x001ea20000300800 */
[----:B------:R-:W-:Y:S01]  /*5edc0*/  MOV R252, R0 ;  /* 0x0000000000fc7202 */ /* 0x000fe20000000f00 */
[----:B------:R-:W-:Y:S02]  /*5edd0*/  IMAD.MOV.U32 R246, RZ, RZ, R249 ;  /* 0x000000fffff67224 */ /* 0x000fe400078e00f9 */
[----:B--2---:R0:W-:Y:S02]  /*5ede0*/  STL [R1+0x830], R6 ;  /* 0x0008300601007387 */ /* 0x0041e40000100800 */
[----:B0-----:R-:W-:Y:S02]  /*5edf0*/  IMAD.MOV.U32 R6, RZ, RZ, R5 ;  /* 0x000000ffff067224 */ /* 0x001fe400078e0005 */
.L_x_33257:
[----:B0-----:R-:W-:Y:S05]  /*5ee00*/  BSYNC B1 ;  /* 0x0000000000017941 */ /* 0x001fea0003800000 */
.L_x_33255:
        /* <DEDUP_REMOVED lines=12> */
.L_x_33259:
[----:B0-----:R-:W2:Y:S01]  /*5eed0*/  LDL.LU R5, [R1+0x830] ;  /* 0x0008300001057983 */ /* 0x001ea20000300800 */
[----:B------:R-:W-:Y:S01]  /*5eee0*/  MOV R0, R252 ;  /* 0x000000fc00007202 */ /* 0x000fe20000000f00 */
[----:B------:R-:W-:Y:S02]  /*5eef0*/  IMAD.MOV.U32 R249, RZ, RZ, R248 ;  /* 0x000000fffff97224 */ /* 0x000fe400078e00f8 */
[----:B--2---:R0:W-:Y:S02]  /*5ef00*/  STL [R1+0x82c], R5 ;  /* 0x00082c0501007387 */ /* 0x0041e40000100800 */
[----:B0-----:R-:W-:Y:S02]  /*5ef10*/  IMAD.MOV.U32 R5, RZ, RZ, R4 ;  /* 0x000000ffff057224 */ /* 0x001fe400078e0004 */
.L_x_33260:
[----:B0-----:R-:W-:Y:S05]  /*5ef20*/  BSYNC B1 ;  /* 0x0000000000017941 */ /* 0x001fea0003800000 */
.L_x_33258:
        /* <DEDUP_REMOVED lines=12> */
.L_x_33262:
[----:B0-----:R-:W-:Y:S01]  /*5eff0*/  STL [R1+0x828], R0 ;  /* 0x0008280001007387 */ /* 0x001fe20000100800 */
[----:B------:R-:W-:Y:S01]  /*5f000*/  IMAD.MOV.U32 R4, RZ, RZ, R252 ;  /* 0x000000ffff047224 */ /* 0x000fe200078e00fc */
[----:B------:R-:W-:-:S04]  /*5f010*/  MOV R248, R251 ;  /* 0x000000fb00f87202 */ /* 0x000fc80000000f00 */
[----:B------:R0:W-:Y:S02]  /*5f020*/  STL [R1+0x830], R4 ;  /* 0x0008300401007387 */ /* 0x0001e40000100800 */
[----:B0-----:R-:W-:Y:S02]  /*5f030*/  IMAD.MOV.U32 R4, RZ, RZ, R3 ;  /* 0x000000ffff047224 */ /* 0x001fe400078e0003 */
.L_x_33263:
[----:B0-----:R-:W-:Y:S05]  /*5f040*/  BSYNC B1 ;  /* 0x0000000000017941 */ /* 0x001fea0003800000 */
.L_x_33261:
        /* <DEDUP_REMOVED lines=13> */
.L_x_33265:
[----:B0-----:R-:W2:Y:S01]  /*5f120*/  LDL.LU R3, [R1+0x830] ;  /* 0x0008300001037983 */ /* 0x001ea20000300800 */
[----:B------:R-:W-:Y:S01]  /*5f130*/  IMAD.MOV.U32 R252, RZ, RZ, R0 ;  /* 0x000000fffffc7224 */ /* 0x000fe200078e0000 */
[----:B------:R-:W-:Y:S02]  /*5f140*/  MOV R251, R250 ;  /* 0x000000fa00fb7202 */ /* 0x000fe40000000f00 */
[----:B--2---:R0:W-:Y:S02]  /*5f150*/  STL [R1+0x82c], R3 ;  /* 0x00082c0301007387 */ /* 0x0041e40000100800 */
[----:B0-----:R-:W-:Y:S02]  /*5f160*/  IMAD.MOV.U32 R3, RZ, RZ, R2 ;  /* 0x000000ffff037224 */ /* 0x001fe400078e0002 */
.L_x_33266:
[----:B0-----:R-:W-:Y:S05]  /*5f170*/  BSYNC B1 ;  /* 0x0000000000017941 */ /* 0x001fea0003800000 */
.L_x_33264:
        /* <DEDUP_REMOVED lines=13> */
.L_x_33268:
[----:B------:R-:W2:Y:S01]  /*5f250*/  LDL.LU R2, [R1+0x82c] ;  /* 0x00082c0001027983 */ /* 0x000ea20000300800 */
[----:B------:R-:W-:-:S03]  /*5f260*/  IMAD.MOV.U32 R0, RZ, RZ, R252 ;  /* 0x000000ffff007224 */ /* 0x000fc600078e00fc */
[----:B------:R0:W5:Y:S04]  /*5f270*/  LDL.LU R250, [R1+0x824] ;  /* 0x0008240001fa7983 */ /* 0x0001680000300800 */
[----:B--2---:R2:W-:Y:S04]  /*5f280*/  STL [R1+0x828], R2 ;  /* 0x0008280201007387 */ /* 0x0045e80000100800 */
[----:B--2---:R0:W5:Y:S02]  /*5f290*/  LDL.LU R2, [R1+0x81c] ;  /* 0x00081c0001027983 */ /* 0x0041640000300800 */
.L_x_33269:
[----:B------:R-:W-:Y:S05]  /*5f2a0*/  BSYNC B1 ;  /* 0x0000000000017941 */ /* 0x000fea0003800000 */
.L_x_33267:
        /* <DEDUP_REMOVED lines=20> */
.L_x_33271:
        /* <DEDUP_REMOVED lines=11> */
.L_x_33272:
[----:B--2---:R-:W-:Y:S05]  /*5f4a0*/  BSYNC B1 ;  /* 0x0000000000017941 */ /* 0x004fea0003800000 */
.L_x_33270:
[----:B------:R-:W2:Y:S02]  /*5f4b0*/  LDL.LU R0, [R1+0x834] ;  /* 0x0008340001007983 */ /* 0x000ea40000300800 */
[----:B--2---:R-:W-:-:S05]  /*5f4c0*/  IADD3 R0, R0, 0x4, RZ ;  /* 0x0000000400007810 */ /* 0x004fca0007ffe0ff */
[----:B------:R2:W-:Y:S01]  /*5f4d0*/  STL [R1+0x834], R0 ;  /* 0x0008340001007387 */ /* 0x0005e20000100800 */
[----:B------:R-:W-:Y:S01]  /*5f4e0*/  @!P3 CALL.REL.NOINC `(.L_x_33273) ;  /* 0x000000100000b944 */ /* 0x000fe20003c00000 */
[----:B------:R-:W-:Y:S05]  /*5f4f0*/  BRA `(.L_x_33274) ;  /* 0xffff6e8000007947 */ /* 0x000fea000383ffff */
.L_x_33273:
[----:B-----5:R3:W-:Y:S04]  /*5f500*/  STL [R1+0x848], R2 ;  /* 0x0008480201007387 */ /* 0x0207e80000100800 */
[----:B--2---:R-:W2:Y:S04]  /*5f510*/  LDL.LU R0, [R1+0x844] ;  /* 0x0008440001007983 */ /* 0x004ea80000300800 */
[----:B---3--:R-:W2:Y:S04]  /*5f520*/  LDL.LU R2, [R1+0x83c] ;  /* 0x00083c0001027983 */ /* 0x008ea80000300800 */
[----:B------:R3:W-:Y:S04]  /*5f530*/  STL [R1+0x818], R252 ;  /* 0x000818fc01007387 */ /* 0x0007e80000100800 */
[----:B---3--:R-:W3:Y:S01]  /*5f540*/  LDL.LU R252, [R1+0x82c] ;  /* 0x00082c0001fc7983 */ /* 0x008ee20000300800 */
[----:B--2---:R-:W-:-:S03]  /*5f550*/  FADD.FTZ R0, R0, R2 ;  /* 0x0000000200007221 */ /* 0x004fc60000010000 */
[----:B------:R2:W5:Y:S04]  /*5f560*/  LDL.LU R2, [R1+0x848] ;  /* 0x0008480001027983 */ /* 0x0005680000300800 */
[----:B------:R4:W-:Y:S04]  /*5f570*/  STL [R1+0x83c], R0 ;  /* 0x00083c0001007387 */ /* 0x0009e80000100800 */
[----:B----4-:R-:W4:Y:S04]  /*5f580*/  LDL.LU R0, [R1+0x840] ;  /* 0x0008400001007983 */ /* 0x010f280000300800 */
[----:B---3--:R2:W-:Y:S04]  /*5f590*/  STL [R1+0x820], R252 ;  /* 0x000820fc01007387 */ /* 0x0085e80000100800 */
[----:B----4-:R2:W-:Y:S02]  /*5f5a0*/  STL [R1+0x838], R0 ;  /* 0x0008380001007387 */ /* 0x0105e40000100800 */
.L_x_32891:
[----:B------:R-:W-:Y:S05]  /*5f5b0*/  BSYNC B0 ;  /* 0x0000000000007941 */ /* 0x000fea0003800000 */
.L_x_32890:
[----:B------:R3:W-:Y:S04]  /*5f5c0*/  STL.64 [R1+0x848], R126 ;  /* 0x0008487e01007387 */ /* 0x0007e80000100a00 */
[----:B-----5:R4:W-:Y:S04]  /*5f5d0*/  STL.64 [R1+0x418], R250 ;  /* 0x000418fa01007387 */ /* 0x0209e80000100a00 */
[----:B---3--:R-:W3:Y:S04]  /*5f5e0*/  LDL.LU R126, [R1+0x820] ;  /* 0x00082000017e7983 */ /* 0x008ee80000300800 */
[----:B------:R-:W3:Y:S04]  /*5f5f0*/  LDL.LU R127, [R1+0x824] ;  /* 0x00082400017f7983 */ /* 0x000ee80000300800 */
[----:B----4-:R-:W4:Y:S04]  /*5f600*/  LDL.LU R250, [R1+0x818] ;  /* 0x0008180001fa7983 */ /* 0x010f280000300800 */
[----:B------:R-:W4:Y:S04]  /*5f610*/  LDL.LU R251, [R1+0x81c] ;  /* 0x00081c0001fb7983 */ /* 0x000f280000300800 */
[----:B------:R0:W-:Y:S04]  /*5f620*/  STL.64 [R1+0x420], R248 ;  /* 0x000420f801007387 */ /* 0x0001e80000100a00 */
[----:B0-2---:R-:W2:Y:S04]  /*5f630*/  LDL.LU R248, [R1+0x810] ;  /* 0x0008100001f87983 */ /* 0x005ea80000300800 */
[----:B------:R-:W2:Y:S04]  /*5f640*/  LDL.LU R249, [R1+0x814] ;  /* 0x0008140001f97983 */ /* 0x000ea80000300800 */
[----:B---3--:R0:W-:Y:S04]  /*5f650*/  STL.64 [R1+0x410], R126 ;  /* 0x0004107e01007387 */ /* 0x0081e80000100a00 */
[----:B----4-:R3:W-:Y:S04]  /*5f660*/  STL.64 [R1+0x610], R250 ;  /* 0x000610fa01007387 */ /* 0x0107e80000100a00 */
[----:B0-----:R-:W4:Y:S04]  /*5f670*/  LDL.LU.64 R126, [R1+0x848] ;  /* 0x00084800017e7983 */ /* 0x001f280000300a00 */
[----:B---3--:R-:W3:Y:S04]  /*5f680*/  LDL R250, [R1+0x838] ;  /* 0x0008380001fa7983 */ /* 0x008ee80000100800 */
[----:B------:R-:W3:Y:S04]  /*5f690*/  LDL R251, [R1+0x83c] ;  /* 0x00083c0001fb7983 */ /* 0x000ee80000100800 */
        /* <DEDUP_REMOVED lines=60> */
[----:B--2---:R0:W-:Y:S04]  /*5fa60*/  STL.64 [R1+0x608], R248 ;  /* 0x000608f801007387 */ /* 0x0041e80000100a00 */
        /* <DEDUP_REMOVED lines=62> */
[----:B----4-:R0:W-:Y:S04]  /*5fe50*/  STL.64 [R1+0x808], R126 ;  /* 0x0008087e01007387 */ /* 0x0101e80000100a00 */
[----:B---3--:R0:W-:Y:S01]  /*5fe60*/  STL.64 [R1+0x408], R250 ;  /* 0x000408fa01007387 */ /* 0x0081e20000100a00 */
[----:B------:R-:W-:Y:S01]  /*5fe70*/  BSSY B0, `(.L_x_33275) ;  /* 0x00000b9000007945 */ /* 0x000fe20003800000 */
[----:B------:R-:W-:Y:S05]  /*5fe80*/  @P2 BRA `(.L_x_33276) ;  /* 0x00000b7000002947 */ /* 0x000fea0003800000 */
[----:B------:R-:W-:-:S04]  /*5fe90*/  MOV R0, c[0x0][0x184] ;  /* 0x0000610000007a02 */ /* 0x000fc80000000f00 */
[----:B------:R-:W-:-:S13]  /*5fea0*/  ISETP.GE.AND P0, PT, R0, 0x1, PT ;  /* 0x000000010000780c */ /* 0x000fda0003f06270 */
[----:B------:R-:W-:Y:S05]  /*5feb0*/  @!P0 BRA `(.L_x_33277) ;  /* 0x00000b1000008947 */ /* 0x000fea0003800000 */
[----:B------:R-:W-:-:S05]  /*5fec0*/  IMAD.SHL.U32 R0, R0, 0x2, RZ ;  /* 0x0000000200007824 */ /* 0x000fca00078e00ff */
[----:B------:R-:W-:-:S04]  /*5fed0*/  IMNMX R0, R0, 0x1, !PT ;  /* 0x0000000100007817 */ /* 0x000fc80007800200 */
[C---:B0-----:R-:W-:Y:S02]  /*5fee0*/  IADD3 R2, R0.reuse, -0x1, RZ ;  /* 0xffffffff00027810 */ /* 0x041fe40007ffe0ff */
[----:B------:R-:W-:Y:S02]  /*5fef0*/  LOP3.LUT R3, R0, 0x3, RZ, 0xc0, !PT ;  /* 0x0000000300037812 */ /* 0x000fe400078ec0ff */
[----:B------:R-:W-:Y:S01]  /*5ff00*/  ISETP.GE.U32.AND P0, PT, R2, 0x3, PT ;  /* 0x000000030200780c */ /* 0x000fe20003f06070 */
[----:B------:R-:W-:-:S12]  /*5ff10*/  IMAD.MOV.U32 R2, RZ, RZ, RZ ;  /* 0x000000ffff027224 */ /* 0x000fd800078e00ff */
[----:B------:R-:W-:Y:S05]  /*5ff20*/  @!P0 BRA `(.L_x_33278) ;  /* 0x0000098000008947 */ /* 0x000fea0003800000 */
[----:B------:R-:W0:Y:S01]  /*5ff30*/  S2UR UR4, SR_CTAID.X ;  /* 0x00000000000479c3 */ /* 0x000e220000002500 */
[----:B------:R-:W-:Y:S01]  /*5ff40*/  IMAD.IADD R0, R0, 0x1, -R3 ;  /* 0x0000000100007824 */ /* 0x000fe200078e0a03 */
[----:B------:R-:W-:Y:S01]  /*5ff50*/  ULDC UR5, c[0x0][0x180] ;  /* 0x0000600000057ab9 */ /* 0x000fe20000000800 */
[----:B------:R-:W-:-:S03]  /*5ff60*/  IMAD.MOV.U32 R2, RZ, RZ, RZ ;  /* 0x000000ffff027224 */ /* 0x000fc600078e00ff */
[----:B------:R-:W-:Y:S01]  /*5ff70*/  ISETP.GT.AND P0, PT, R0, RZ, PT ;  /* 0x000000ff0000720c */ /* 0x000fe20003f04270 */
[----:B0-----:R-:W-:-:S12]  /*5ff80*/  UIMAD UR4, UR4, UR5, URZ ;  /* 0x00000005040472a4 */ /* 0x001fd8000f8e023f */
[----:B------:R-:W-:Y:S05]  /*5ff90*/  @!P0 BRA `(.L_x_33279) ;  /* 0x000007b000008947 */ /* 0x000fea0003800000 */
[----:B------:R-:W-:Y:S02]  /*5ffa0*/  ISETP.GT.AND P1, PT, R0, 0xc, PT ;  /* 0x0000000c0000780c */ /* 0x000fe40003f24270 */
[----:B------:R-:W-:-:S11]  /*5ffb0*/  PLOP3.LUT P0, PT, PT, PT, PT, 0x80, 0x0 ;  /* 0x000000000000781c */ /* 0x000fd60003f0f070 */
[----:B------:R-:W-:Y:S05]  /*5ffc0*/  @!P1 BRA `(.L_x_33280) ;  /* 0x000004d000009947 */ /* 0x000fea0003800000 */
[----:B------:R-:W-:Y:S02]  /*5ffd0*/  PLOP3.LUT P0, PT, PT, PT, PT, 0x8, 0x0 ;  /* 0x000000000000781c */ /* 0x000fe40003f0e170 */
.L_x_33281:
[----:B------:R-:W-:Y:S02]  /*5ffe0*/  IADD3 R13, R1, 0x408, RZ ;  /* 0x00000408010d7810 */ /* 0x000fe40007ffe0ff */
[----:B------:R-:W-:-:S03]  /*5fff0*/  IADD3 R5, R2, 0x4, RZ ;  /* 0x0000000402057810 */ /* 0x000fc60007ffe0ff */
[C-C-:B------:R-:W-:Y:S01]  /*60000*/  IMAD R4, R2.reuse, 0x4, R13.reuse ;  /* 0x0000000402047824 */ /* 0x140fe200078e020d */
[----:B------:R-:W-:Y:S02]  /*60010*/  LEA R12, R5, R13, 0x2 ;  /* 0x0000000d050c7211 */ /* 0x000fe400078e10ff */
[C---:B------:R-:W-:Y:S02]  /*60020*/  IADD3 R5, R2.reuse, 0x8, RZ ;  /* 0x0000000802057810 */ /* 0x040fe40007ffe0ff */
[----:B------:R-:W2:Y:S03]  /*60030*/  LDL.64 R6, [R4+0x8] ;  /* 0x0000080004067983 */ /* 0x000ea60000100a00 */
[--C-:B------:R-:W-:Y:S01]  /*60040*/  IMAD R18, R5, 0x4, R13.reuse ;  /* 0x0000000405127824 */ /* 0x100fe200078e020d */
[----:B------:R-:W-:Y:S01]  /*60050*/  IADD3 R5, R2, 0xc, RZ ;  /* 0x0000000c02057810 */ /* 0x000fe20007ffe0ff */
[----:B------:R-:W3:Y:S04]  /*60060*/  LDL.64 R22, [R12+0x10] ;  /* 0x000010000c167983 */ /* 0x000ee80000100a00 */
[----:B------:R-:W4:Y:S01]  /*60070*/  LDL.64 R26, [R18+0x8] ;  /* 0x00000800121a7983 */ /* 0x000f220000100a00 */
[----:B------:R-:W-:-:S03]  /*60080*/  IMAD R34, R5, 0x4, R13 ;  /* 0x0000000405227824 */ /* 0x000fc600078e020d */
[----:B------:R-:W5:Y:S04]  /*60090*/  LDL.64 R8, [R4+0x208] ;  /* 0x0002080004087983 */ /* 0x000f680000100a00 */
        /* <DEDUP_REMOVED lines=12> */
[----:B------:R-:W-:-:S04]  /*60160*/  IADD3 R0, R0, -0x10, RZ ;  /* 0xfffffff000007810 */ /* 0x000fc80007ffe0ff */
[----:B------:R-:W-:Y:S02]  /*60170*/  ISETP.GT.AND P1, PT, R0, 0xc, PT ;  /* 0x0000000c0000780c */ /* 0x000fe40003f24270 */
[----:B--2---:R-:W-:Y:S02]  /*60180*/  IADD3 R5, R6, UR4, RZ ;  /* 0x0000000406057c10 */ /* 0x004fe4000fffe0ff */
[----:B------:R-:W-:-:S03]  /*60190*/  IADD3 R7, R7, UR4, RZ ;  /* 0x0000000407077c10 */ /* 0x000fc6000fffe0ff */
[----:B------:R3:W-:Y:S04]  /*601a0*/  STS [R2.X4+0xc20], R5 ;  /* 0x000c200502007388 */ /* 0x0007e80000004800 */
[----:B------:R4:W-:Y:S01]  /*601b0*/  STS [R2.X4+0xc24], R7 ;  /* 0x000c240702007388 */ /* 0x0009e20000004800 */
[----:B---3--:R-:W-:Y:S02]  /*601c0*/  IADD3 R5, R22, UR4, RZ ;  /* 0x0000000416057c10 */ /* 0x008fe4000fffe0ff */
[----:B----4-:R-:W-:Y:S01]  /*601d0*/  IADD3 R7, R26, UR4, RZ ;  /* 0x000000041a077c10 */ /* 0x010fe2000fffe0ff */
[----:B-----5:R0:W-:Y:S01]  /*601e0*/  STS [R2.X4+0xe24], R9 ;  /* 0x000e240902007388 */ /* 0x0201e20000004800 */
[----:B------:R-:W-:Y:S02]  /*601f0*/  IADD3 R13, R10, UR4, RZ ;  /* 0x000000040a0d7c10 */ /* 0x000fe4000fffe0ff */
[----:B------:R-:W-:Y:S01]  /*60200*/  IADD3 R11, R11, UR4, RZ ;  /* 0x000000040b0b7c10 */ /* 0x000fe2000fffe0ff */
[----:B------:R2:W-:Y:S01]  /*60210*/  STS [R2.X4+0xc38], R5 ;  /* 0x000c380502007388 */ /* 0x0005e20000004800 */
[----:B------:R-:W-:-:S02]  /*60220*/  IADD3 R19, R16, UR4, RZ ;  /* 0x0000000410137c10 */ /* 0x000fc4000fffe0ff */
[----:B------:R-:W-:Y:S01]  /*60230*/  IADD3 R17, R17, UR4, RZ ;  /* 0x0000000411117c10 */ /* 0x000fe2000fffe0ff */
[----:B------:R3:W-:Y:S01]  /*60240*/  STS [R2.X4+0xc40], R7 ;  /* 0x000c400702007388 */ /* 0x0007e20000004800 */
[----:B------:R-:W-:Y:S02]  /*60250*/  IADD3 R23, R23, UR4, RZ ;  /* 0x0000000417177c10 */ /* 0x000fe4000fffe0ff */
[----:B------:R-:W-:Y:S02]  /*60260*/  IADD3 R27, R27, UR4, RZ ;  /* 0x000000041b1b7c10 */ /* 0x000fe4000fffe0ff */
[----:B0-----:R-:W-:Y:S02]  /*60270*/  IADD3 R9, R30, UR4, RZ ;  /* 0x000000041e097c10 */ /* 0x001fe4000fffe0ff */
[----:B------:R-:W-:Y:S02]  /*60280*/  IADD3 R31, R31, UR4, RZ ;  /* 0x000000041f1f7c10 */ /* 0x000fe4000fffe0ff */
[----:B--2---:R-:W-:-:S02]  /*60290*/  IADD3 R5, R36, UR4, RZ ;  /* 0x0000000424057c10 */ /* 0x004fc4000fffe0ff */
[----:B------:R-:W-:Y:S02]  /*602a0*/  IADD3 R37, R37, UR4, RZ ;  /* 0x0000000425257c10 */ /* 0x000fe4000fffe0ff */
[----:B---3--:R-:W-:Y:S02]  /*602b0*/  IADD3 R7, R40, UR4, RZ ;  /* 0x0000000428077c10 */ /* 0x008fe4000fffe0ff */
        /* <DEDUP_REMOVED lines=30> */
.L_x_33280:
[----:B------:R-:W-:-:S13]  /*604a0*/  ISETP.GT.AND P1, PT, R0, 0x4, PT ;  /* 0x000000040000780c */ /* 0x000fda0003f24270 */
[----:B------:R-:W-:Y:S05]  /*604b0*/  @!P1 BRA `(.L_x_33282) ;  /* 0x0000027000009947 */ /* 0x000fea0003800000 */
[----:B------:R-:W-:Y:S02]  /*604c0*/  IADD3 R8, R1, 0x408, RZ ;  /* 0x0000040801087810 */ /* 0x000fe40007ffe0ff */
[----:B------:R-:W-:-:S03]  /*604d0*/  IADD3 R5, R2, 0x4, RZ ;  /* 0x0000000402057810 */ /* 0x000fc60007ffe0ff */
[--C-:B------:R-:W-:Y:S02]  /*604e0*/  IMAD R4, R2, 0x4, R8.reuse ;  /* 0x0000000402047824 */ /* 0x100fe400078e0208 */
[----:B------:R-:W-:-:S03]  /*604f0*/  IMAD R12, R5, 0x4, R8 ;  /* 0x00000004050c7824 */ /* 0x000fc600078e0208 */
[----:B------:R-:W2:Y:S04]  /*60500*/  LDL.64 R6, [R4+0x8] ;  /* 0x0000080004067983 */ /* 0x000ea80000100a00 */
[----:B------:R-:W3:Y:S04]  /*60510*/  LDL.64 R10, [R4+0x10] ;  /* 0x00001000040a7983 */ /* 0x000ee80000100a00 */
[----:B------:R-:W4:Y:S04]  /*60520*/  LDL.64 R16, [R12+0x8] ;  /* 0x000008000c107983 */ /* 0x000f280000100a00 */
[----:B------:R-:W5:Y:S04]  /*60530*/  LDL.64 R22, [R12+0x10] ;  /* 0x000010000c167983 */ /* 0x000f680000100a00 */
[----:B------:R-:W5:Y:S04]  /*60540*/  LDL.64 R8, [R4+0x208] ;  /* 0x0002080004087983 */ /* 0x000f680000100a00 */
[----:B------:R-:W5:Y:S04]  /*60550*/  LDL.64 R14, [R4+0x210] ;  /* 0x00021000040e7983 */ /* 0x000f680000100a00 */
[----:B------:R-:W5:Y:S04]  /*60560*/  LDL.64 R20, [R12+0x208] ;  /* 0x000208000c147983 */ /* 0x000f680000100a00 */
[----:B------:R-:W5:Y:S01]  /*60570*/  LDL.64 R24, [R12+0x210] ;  /* 0x000210000c187983 */ /* 0x000f620000100a00 */
[----:B------:R-:W-:-:S02]  /*60580*/  PLOP3.LUT P0, PT, PT, PT, PT, 0x8, 0x0 ;  /* 0x000000000000781c */ /* 0x000fc40003f0e170 */
[----:B------:R-:W-:Y:S02]  /*60590*/  IADD3 R0, R0, -0x8, RZ ;  /* 0xfffffff800007810 */ /* 0x000fe40007ffe0ff */
[----:B--2---:R-:W-:Y:S02]  /*605a0*/  IADD3 R5, R6, UR4, RZ ;  /* 0x0000000406057c10 */ /* 0x004fe4000fffe0ff */
[----:B------:R-:W-:Y:S02]  /*605b0*/  IADD3 R7, R7, UR4, RZ ;  /* 0x0000000407077c10 */ /* 0x000fe4000fffe0ff */
[----:B---3--:R-:W-:Y:S01]  /*605c0*/  IADD3 R13, R10, UR4, RZ ;  /* 0x000000040a0d7c10 */ /* 0x008fe2000fffe0ff */
[----:B------:R0:W-:Y:S01]  /*605d0*/  STS [R2.X4+0xc20], R5 ;  /* 0x000c200502007388 */ /* 0x0001e20000004800 */
[----:B------:R-:W-:Y:S02]  /*605e0*/  IADD3 R11, R11, UR4, RZ ;  /* 0x000000040b0b7c10 */ /* 0x000fe4000fffe0ff */
[----:B----4-:R-:W-:-:S02]  /*605f0*/  IADD3 R19, R16, UR4, RZ ;  /* 0x0000000410137c10 */ /* 0x010fc4000fffe0ff */
[----:B------:R-:W-:Y:S02]  /*60600*/  IADD3 R17, R17, UR4, RZ ;  /* 0x0000000411117c10 */ /* 0x000fe4000fffe0ff */
[----:B-----5:R-:W-:Y:S02]  /*60610*/  IADD3 R23, R23, UR4, RZ ;  /* 0x0000000417177c10 */ /* 0x020fe4000fffe0ff */
[----:B0-----:R-:W-:Y:S01]  /*60620*/  IADD3 R5, R22, UR4, RZ ;  /* 0x0000000416057c10 */ /* 0x001fe2000fffe0ff */
        /* <DEDUP_REMOVED lines=16> */
.L_x_33282:
[----:B------:R-:W-:-:S13]  /*60730*/  ISETP.NE.OR P0, PT, R0, RZ, P0 ;  /* 0x000000ff0000720c */ /* 0x000fda0000705670 */
[----:B------:R-:W-:Y:S05]  /*60740*/  @!P0 BRA `(.L_x_33278) ;  /* 0x0000016000008947 */ /* 0x000fea0003800000 */
.L_x_33279:
[----:B------:R-:W-:-:S05]  /*60750*/  IADD3 R4, R1, 0x408, RZ ;  /* 0x0000040801047810 */ /* 0x000fca0007ffe0ff */
[----:B------:R-:W-:-:S05]  /*60760*/  IMAD R6, R2, 0x4, R4 ;  /* 0x0000000402067824 */ /* 0x000fca00078e0204 */
[----:B------:R-:W2:Y:S04]  /*60770*/  LDL.64 R4, [R6+0x8] ;  /* 0x0000080006047983 */ /* 0x000ea80000100a00 */
[----:B------:R-:W3:Y:S04]  /*60780*/  LDL.64 R10, [R6+0x10] ;  /* 0x00001000060a7983 */ /* 0x000ee80000100a00 */
[----:B------:R-:W4:Y:S04]  /*60790*/  LDL.64 R8, [R6+0x208] ;  /* 0x0002080006087983 */ /* 0x000f280000100a00 */
[----:B------:R-:W5:Y:S01]  /*607a0*/  LDL.64 R14, [R6+0x210] ;  /* 0x00021000060e7983 */ /* 0x000f620000100a00 */
[----:B------:R-:W-:-:S04]  /*607b0*/  IADD3 R0, R0, -0x4, RZ ;  /* 0xfffffffc00007810 */ /* 0x000fc80007ffe0ff */
[----:B------:R-:W-:Y:S02]  /*607c0*/  ISETP.NE.AND P0, PT, R0, RZ, PT ;  /* 0x000000ff0000720c */ /* 0x000fe40003f05270 */
[----:B--2---:R-:W-:Y:S02]  /*607d0*/  IADD3 R7, R4, UR4, RZ ;  /* 0x0000000404077c10 */ /* 0x004fe4000fffe0ff */
[----:B------:R-:W-:Y:S02]  /*607e0*/  IADD3 R5, R5, UR4, RZ ;  /* 0x0000000405057c10 */ /* 0x000fe4000fffe0ff */
[----:B---3--:R-:W-:Y:S01]  /*607f0*/  IADD3 R13, R10, UR4, RZ ;  /* 0x000000040a0d7c10 */ /* 0x008fe2000fffe0ff */
[----:B------:R-:W-:Y:S01]  /*60800*/  STS [R2.X4+0xc20], R7 ;  /* 0x000c200702007388 */ /* 0x000fe20000004800 */
[----:B------:R-:W-:-:S03]  /*60810*/  IADD3 R11, R11, UR4, RZ ;  /* 0x000000040b0b7c10 */ /* 0x000fc6000fffe0ff */
[----:B------:R-:W-:Y:S04]  /*60820*/  STS [R2.X4+0xc24], R5 ;  /* 0x000c240502007388 */ /* 0x000fe80000004800 */
[----:B----4-:R-:W-:Y:S04]  /*60830*/  STS [R2.X4+0xe20], R8 ;  /* 0x000e200802007388 */ /* 0x010fe80000004800 */
[----:B------:R-:W-:Y:S04]  /*60840*/  STS [R2.X4+0xe24], R9 ;  /* 0x000e240902007388 */ /* 0x000fe80000004800 */
[----:B------:R-:W-:Y:S04]  /*60850*/  STS [R2.X4+0xc28], R13 ;  /* 0x000c280d02007388 */ /* 0x000fe80000004800 */
[----:B------:R-:W-:Y:S04]  /*60860*/  STS [R2.X4+0xc2c], R11 ;  /* 0x000c2c0b02007388 */ /* 0x000fe80000004800 */
[----:B-----5:R-:W-:Y:S04]  /*60870*/  STS [R2.X4+0xe28], R14 ;  /* 0x000e280e02007388 */ /* 0x020fe80000004800 */
[----:B------:R0:W-:Y:S02]  /*60880*/  STS [R2.X4+0xe2c], R15 ;  /* 0x000e2c0f02007388 */ /* 0x0001e40000004800 */
[----:B0-----:R-:W-:Y:S01]  /*60890*/  IADD3 R2, R2, 0x4, RZ ;  /* 0x0000000402027810 */ /* 0x001fe20007ffe0ff */
[----:B-1----:R-:W-:Y:S05]  /*608a0*/  @P0 BRA `(.L_x_33279) ;  /* 0xfffffea000000947 */ /* 0x002fea000383ffff */
.L_x_33278:
[----:B------:R-:W-:-:S13]  /*608b0*/  ISETP.NE.AND P0, PT, R3, RZ, PT ;  /* 0x000000ff0300720c */ /* 0x000fda0003f05270 */
[----:B------:R-:W-:Y:S05]  /*608c0*/  @!P0 BRA `(.L_x_33277) ;  /* 0x0000010000008947 */ /* 0x000fea0003800000 */
[----:B------:R-:W0:Y:S01]  /*608d0*/  S2R R9, SR_CTAID.X ;  /* 0x0000000000097919 */ /* 0x000e220000002500 */
[----:B------:R-:W-:-:S05]  /*608e0*/  IADD3 R4, R1, 0x408, RZ ;  /* 0x0000040801047810 */ /* 0x000fca0007ffe0ff */
[C---:B------:R-:W-:Y:S01]  /*608f0*/  IMAD R0, R2.reuse, 0x4, R4 ;  /* 0x0000000402007824 */ /* 0x040fe200078e0204 */
[----:B------:R-:W-:-:S04]  /*60900*/  LEA R2, R2, 0xc20, 0x2 ;  /* 0x00000c2002027811 */ /* 0x000fc800078e10ff */
[----:B------:R-:W-:Y:S02]  /*60910*/  IADD3 R4, R0, 0x208, RZ ;  /* 0x0000020800047810 */ /* 0x000fe40007ffe0ff */
[----:B------:R-:W-:-:S03]  /*60920*/  IADD3 R2, R2, 0x200, RZ ;  /* 0x0000020002027810 */ /* 0x000fc60007ffe0ff */
.L_x_33283:
[----:B------:R2:W3:Y:S04]  /*60930*/  LDL R0, [R4+-0x200] ;  /* 0xfffe000004007983 */ /* 0x0004e80000100800 */
[----:B------:R2:W4:Y:S01]  /*60940*/  LDL R7, [R4] ;  /* 0x0000000004077983 */ /* 0x0005220000100800 */
[----:B------:R-:W-:-:S04]  /*60950*/  IADD3 R3, R3, -0x1, RZ ;  /* 0xffffffff03037810 */ /* 0x000fc80007ffe0ff */
[----:B------:R-:W-:Y:S02]  /*60960*/  ISETP.NE.AND P0, PT, R3, RZ, PT ;  /* 0x000000ff0300720c */ /* 0x000fe40003f05270 */
[----:B--2---:R-:W-:Y:S01]  /*60970*/  IADD3 R4, R4, 0x4, RZ ;  /* 0x0000000404047810 */ /* 0x004fe20007ffe0ff */
[----:B0--3--:R-:W-:Y:S01]  /*60980*/  IMAD R5, R9, c[0x0][0x180], R0 ;  /* 0x0000600009057a24 */ /* 0x009fe200078e0200 */
[----:B----4-:R-:W-:Y:S04]  /*60990*/  STS [R2], R7 ;  /* 0x0000000702007388 */ /* 0x010fe80000000800 */
[----:B------:R0:W-:Y:S02]  /*609a0*/  STS [R2+-0x200], R5 ;  /* 0xfffe000502007388 */ /* 0x0001e40000000800 */
[----:B0-----:R-:W-:-:S03]  /*609b0*/  IADD3 R2, R2, 0x4, RZ ;  /* 0x0000000402027810 */ /* 0x001fc60007ffe0ff */
[----:B------:R-:W-:Y:S05]  /*609c0*/  @P0 BRA `(.L_x_33283) ;  /* 0xffffff6000000947 */ /* 0x000fea000383ffff */
.L_x_33277:
[----:B0-----:R-:W2:Y:S04]  /*609d0*/  LDL.LU R2, [R1+0x83c] ;  /* 0x00083c0001027983 */ /* 0x001ea80000300800 */
[----:B------:R-:W2:Y:S04]  /*609e0*/  LDL.LU R3, [R1+0x838] ;  /* 0x0008380001037983 */ /* 0x000ea80000300800 */
[----:B--2---:R0:W-:Y:S02]  /*609f0*/  STS.64 [0x1020], R2 ;  /* 0x00102002ff007388 */ /* 0x0041e40000000a00 */
.L_x_33276:
[----:B------:R-:W-:Y:S05]  /*60a00*/  BSYNC B0 ;  /* 0x0000000000007941 */ /* 0x000fea0003800000 */
.L_x_33275:
        /* <DEDUP_REMOVED lines=14> */
[----:B------:R-:W-:Y:S01]  /*60af0*/  MOV R4, R2 ;  /* 0x0000000200047202 */ /* 0x000fe20000000f00 */
[----:B------:R-:W-:Y:S01]  /*60b00*/  IMAD R6, R0, 0x102, R5 ;  /* 0x0000010200067824 */ /* 0x000fe200078e0205 */
[----:B------:R-:W-:Y:S01]  /*60b10*/  LEA R7, R5, 0xc20, 0x2 ;  /* 0x00000c2005077811 */ /* 0x000fe200078e10ff */
[----:B------:R-:W-:-:S04]  /*60b20*/  IMAD.MOV.U32 R11, RZ, RZ, 0x4 ;  /* 0x00000004ff0b7424 */ /* 0x000fc800078e00ff */
.L_x_33286:
[----:B0-----:R0:W2:Y:S01]  /*60b30*/  LDS R9, [R7] ;  /* 0x0000000007097984 */ /* 0x0010a20000000800 */
[----:B------:R-:W-:Y:S01]  /*60b40*/  IMAD.WIDE.U32 R2, R6, R11, c[0x0][0x178] ;  /* 0x00005e0006027625 */ /* 0x000fe200078e000b */
[----:B------:R-:W-:Y:S02]  /*60b50*/  IADD3 R4, R4, -0x1, RZ ;  /* 0xffffffff04047810 */ /* 0x000fe40007ffe0ff */
[----:B------:R-:W-:Y:S02]  /*60b60*/  IADD3 R5, R5, 0x40, RZ ;  /* 0x0000004005057810 */ /* 0x000fe40007ffe0ff */
[----:B------:R-:W-:Y:S02]  /*60b70*/  ISETP.NE.AND P0, PT, R4, RZ, PT ;  /* 0x000000ff0400720c */ /* 0x000fe40003f05270 */
[----:B------:R-:W-:-:S02]  /*60b80*/  IADD3 R6, R6, 0x40, RZ ;  /* 0x0000004006067810 */ /* 0x000fc40007ffe0ff */
[----:B0-----:R-:W-:Y:S01]  /*60b90*/  IADD3 R7, R7, 0x100, RZ ;  /* 0x0000010007077810 */ /* 0x001fe20007ffe0ff */
[----:B--2---:R0:W-:Y:S08]  /*60ba0*/  STG.E [R2.64], R9 ;  /* 0x0000000902007986 */ /* 0x0041f0000c101906 */
[----:B------:R-:W-:Y:S05]  /*60bb0*/  @P0 BRA `(.L_x_33286) ;  /* 0xffffff7000000947 */ /* 0x000fea000383ffff */
.L_x_33285:
[----:B------:R-:W-:Y:S05]  /*60bc0*/  BSYNC B0 ;  /* 0x0000000000007941 */ /* 0x000fea0003800000 */
.L_x_33284:
        /* <DEDUP_REMOVED lines=12> */
.L_x_33289:
[----:B0-----:R-:W0:Y:S01]  /*60c90*/  LDS R7, [R0+-0x200] ;  /* 0xfffe000000077984 */ /* 0x001e220000000800 */
[----:B------:R-:W-:Y:S01]  /*60ca0*/  IMAD.MOV.U32 R47, RZ, RZ, 0x4 ;  /* 0x00000004ff2f7424 */ /* 0x000fe200078e00ff */
[C---:B------:R-:W-:Y:S02]  /*60cb0*/  IADD3 R4, R18.reuse, -0x80, RZ ;  /* 0xffffff8012047810 */ /* 0x040fe40007ffe0ff */
[----:B------:R-:W2:Y:S01]  /*60cc0*/  LDS R15, [R0+-0x100] ;  /* 0xffff0000000f7984 */ /* 0x000ea20000000800 */
        /* <DEDUP_REMOVED lines=14> */
[----:B------:R-:W1:Y:S01]  /*60db0*/  LDS R25, [R0+0x300] ;  /* 0x0003000000197984 */ /* 0x000e620000000800 */
[----:B------:R-:W-:Y:S01]  /*60dc0*/  IADD3 R24, R18, 0x1c0, RZ ;  /* 0x000001c012187810 */ /* 0x000fe20007ffe0ff */
[-C--:B------:R-:W-:Y:S01]  /*60dd0*/  IMAD.WIDE.U32 R12, R12, R47.reuse, c[0x0][0x178] ;  /* 0x00005e000c0c7625 */ /* 0x080fe200078e002f */
[----:B------:R-:W-:Y:S01]  /*60de0*/  IADD3 R16, R16, 0x400, RZ ;  /* 0x0000040010107810 */ /* 0x000fe20007ffe0ff */
[----:B------:R-:W0:Y:S03]  /*60df0*/  LDS R27, [R0+0x400] ;  /* 0x00040000001b7984 */ /* 0x000e260000000800 */
[----:B------:R-:W-:Y:S01]  /*60e00*/  ISETP.GE.AND P1, PT, R16, -0x2fe, PT ;  /* 0xfffffd021000780c */ /* 0x000fe20003f26270 */
[----:B------:R-:W1:Y:S04]  /*60e10*/  LDS R29, [R0+0x500] ;  /* 0x00050000001d7984 */ /* 0x000e680000000800 */
[----:B------:R-:W1:Y:S04]  /*60e20*/  LDS R31, [R0+0x600] ;  /* 0x00060000001f7984 */ /* 0x000e680000000800 */
[----:B------:R-:W1:Y:S04]  /*60e30*/  LDS R33, [R0+0x700] ;  /* 0x0007000000217984 */ /* 0x000e680000000800 */
[----:B------:R-:W1:Y:S04]  /*60e40*/  LDS R35, [R0+0x800] ;  /* 0x0008000000237984 */ /* 0x000e680000000800 */
[----:B------:R-:W1:Y:S04]  /*60e50*/  LDS R37, [R0+0x900] ;  /* 0x0009000000257984 */ /* 0x000e680000000800 */
[----:B------:R-:W1:Y:S04]  /*60e60*/  LDS R39, [R0+0xa00] ;  /* 0x000a000000277984 */ /* 0x000e680000000800 */
[----:B------:R-:W1:Y:S04]  /*60e70*/  LDS R41, [R0+0xb00] ;  /* 0x000b000000297984 */ /* 0x000e680000000800 */
[----:B------:R-:W1:Y:S04]  /*60e80*/  LDS R43, [R0+0xc00] ;  /* 0x000c0000002b7984 */ /* 0x000e680000000800 */
[----:B------:R2:W1:Y:S04]  /*60e90*/  LDS R45, [R0+0xd00] ;  /* 0x000d0000002d7984 */ /* 0x0004680000000800 */
[----:B0-----:R0:W-:Y:S04]  /*60ea0*/  STG.E [R2.64], R7 ;  /* 0x0000000702007986 */ /* 0x0011e8000c101906 */
[----:B--2---:R2:W-:Y:S01]  /*60eb0*/  STG.E [R4.64], R15 ;  /* 0x0000000f04007986 */ /* 0x0045e2000c101906 */
[----:B------:R-:W-:Y:S01]  /*60ec0*/  IADD3 R0, R0, 0x1000, RZ ;  /* 0x0000100000007810 */ /* 0x000fe20007ffe0ff */
[----:B0-----:R-:W-:-:S04]  /*60ed0*/  IMAD.WIDE.U32 R2, R6, R47, c[0x0][0x178] ;  /* 0x00005e0006027625 */ /* 0x001fc800078e002f */
[-C--:B------:R-:W-:Y:S01]  /*60ee0*/  IMAD.WIDE.U32 R6, R18, R47.reuse, c[0x0][0x178] ;  /* 0x00005e0012067625 */ /* 0x080fe200078e002f */
[----:B---3--:R0:W-:Y:S01]  /*60ef0*/  STG.E [R2.64], R19 ;  /* 0x0000001302007986 */ /* 0x0081e2000c101906 */
[C---:B--2---:R-:W-:Y:S02]  /*60f00*/  IADD3 R15, R17.reuse, 0x300, RZ ;  /* 0x00000300110f7810 */ /* 0x044fe40007ffe0ff */
[-C--:B------:R-:W-:Y:S01]  /*60f10*/  IMAD.WIDE.U32 R4, R14, R47.reuse, c[0x0][0x178] ;  /* 0x00005e000e047625 */ /* 0x080fe200078e002f */
[----:B----4-:R2:W-:Y:S01]  /*60f20*/  STG.E [R6.64], R21 ;  /* 0x0000001506007986 */ /* 0x0105e2000c101906 */
[----:B------:R-:W-:Y:S02]  /*60f30*/  IADD3 R14, R18, 0x300, RZ ;  /* 0x00000300120e7810 */ /* 0x000fe40007ffe0ff */
[----:B------:R-:W-:Y:S01]  /*60f40*/  IADD3 R17, R17, 0x400, RZ ;  /* 0x0000040011117810 */ /* 0x000fe20007ffe0ff */
[----:B-----5:R3:W-:Y:S04]  /*60f50*/  STG.E [R8.64], R23 ;  /* 0x0000001708007986 */ /* 0x0207e8000c101906 */
[----:B-1----:R1:W-:Y:S01]  /*60f60*/  STG.E [R10.64], R25 ;  /* 0x000000190a007986 */ /* 0x0023e2000c101906 */
[----:B0-----:R-:W-:Y:S01]  /*60f70*/  IMAD.WIDE.U32 R2, R20, R47, c[0x0][0x178] ;  /* 0x00005e0014027625 */ /* 0x001fe200078e002f */
[----:B------:R-:W-:-:S02]  /*60f80*/  IADD3 R19, R18, 0x280, RZ ;  /* 0x0000028012137810 */ /* 0x000fc40007ffe0ff */
[----:B------:R-:W-:Y:S01]  /*60f90*/  IADD3 R20, R18, 0x2c0, RZ ;  /* 0x000002c012147810 */ /* 0x000fe20007ffe0ff */
[-C--:B--2---:R-:W-:Y:S01]  /*60fa0*/  IMAD.WIDE.U32 R6, R22, R47.reuse, c[0x0][0x178] ;  /* 0x00005e0016067625 */ /* 0x084fe200078e002f */
[----:B------:R0:W-:Y:S03]  /*60fb0*/  STG.E [R12.64], R27 ;  /* 0x0000001b0c007986 */ /* 0x0001e6000c101906 */
[----:B---3--:R-:W-:Y:S01]  /*60fc0*/  IMAD.WIDE.U32 R8, R24, R47, c[0x0][0x178] ;  /* 0x00005e0018087625 */ /* 0x008fe200078e002f */
[----:B------:R2:W-:Y:S01]  /*60fd0*/  STG.E [R4.64], R29 ;  /* 0x0000001d04007986 */ /* 0x0005e2000c101906 */
[----:B-1----:R-:W-:-:S03]  /*60fe0*/  IADD3 R10, R18, 0x200, RZ ;  /* 0x00000200120a7810 */ /* 0x002fc60007ffe0ff */
[----:B------:R1:W-:Y:S01]  /*60ff0*/  STG.E [R2.64], R31 ;  /* 0x0000001f02007986 */ /* 0x0003e2000c101906 */
[----:B------:R-:W-:Y:S01]  /*61000*/  IADD3 R18, R18, 0x400, RZ ;  /* 0x0000040012127810 */ /* 0x000fe20007ffe0ff */
[-C--:B------:R-:W-:Y:S02]  /*61010*/  IMAD.WIDE.U32 R10, R10, R47.reuse, c[0x0][0x178] ;  /* 0x00005e000a0a7625 */ /* 0x080fe400078e002f */
[----:B------:R3:W-:Y:S02]  /*61020*/  STG.E [R6.64], R33 ;  /* 0x0000002106007986 */ /* 0x0007e4000c101906 */
[-C--:B0-----:R-:W-:Y:S02]  /*61030*/  IMAD.WIDE.U32 R12, R15, R47.reuse, c[0x0][0x178] ;  /* 0x00005e000f0c7625 */ /* 0x081fe400078e002f */
[----:B------:R0:W-:Y:S02]  /*61040*/  STG.E [R8.64], R35 ;  /* 0x0000002308007986 */ /* 0x0001e4000c101906 */
[----:B--2---:R-:W-:-:S02]  /*61050*/  IMAD.WIDE.U32 R4, R19, R47, c[0x0][0x178] ;  /* 0x00005e0013047625 */ /* 0x004fc400078e002f */
[----:B------:R0:W-:Y:S02]  /*61060*/  STG.E [R10.64], R37 ;  /* 0x000000250a007986 */ /* 0x0001e4000c101906 */
[-C--:B-1----:R-:W-:Y:S02]  /*61070*/  IMAD.WIDE.U32 R2, R20, R47.reuse, c[0x0][0x178] ;  /* 0x00005e0014027625 */ /* 0x082fe400078e002f */
[----:B------:R0:W-:Y:S02]  /*61080*/  STG.E [R12.64], R39 ;  /* 0x000000270c007986 */ /* 0x0001e4000c101906 */
[----:B---3--:R-:W-:Y:S02]  /*61090*/  IMAD.WIDE.U32 R6, R14, R47, c[0x0][0x178] ;  /* 0x00005e000e067625 */ /* 0x008fe400078e002f */
[----:B------:R0:W-:Y:S04]  /*610a0*/  STG.E [R4.64], R41 ;  /* 0x0000002904007986 */ /* 0x0001e8000c101906 */
[----:B------:R0:W-:Y:S04]  /*610b0*/  STG.E [R2.64], R43 ;  /* 0x0000002b02007986 */ /* 0x0001e8000c101906 */
[----:B------:R0:W-:Y:S01]  /*610c0*/  STG.E [R6.64], R45 ;  /* 0x0000002d06007986 */ /* 0x0001e2000c101906 */
[----:B------:R-:W-:Y:S05]  /*610d0*/  @!P1 BRA `(.L_x_33289) ;  /* 0xfffffbb000009947 */ /* 0x000fea000383ffff */
.L_x_33288:
[----:B------:R-:W-:Y:S05]  /*610e0*/  BSYNC B0 ;  /* 0x0000000000007941 */ /* 0x000fea0003800000 */
.L_x_33287:
[----:B0-----:R-:W-:Y:S01]  /*610f0*/  IADD3 R2, -R16, 0x2, RZ ;  /* 0x0000000210027810 */ /* 0x001fe20007ffe1ff */
[----:B------:R-:W-:Y:S03]  /*61100*/  BSSY B0, `(.L_x_33290) ;  /* 0x0000027000007945 */ /* 0x000fe60003800000 */
[----:B------:R-:W-:-:S13]  /*61110*/  ISETP.GT.AND P1, PT, R2, 0x100, PT ;  /* 0x000001000200780c */ /* 0x000fda0003f24270 */
[----:B------:R-:W-:Y:S05]  /*61120*/  @!P1 BRA `(.L_x_33291) ;  /* 0x0000024000009947 */ /* 0x000fea0003800000 */
[----:B------:R-:W0:Y:S01]  /*61130*/  LDS R19, [R0+-0x200] ;  /* 0xfffe000000137984 */ /* 0x000e220000000800 */
[----:B------:R-:W-:Y:S01]  /*61140*/  IMAD.MOV.U32 R35, RZ, RZ, 0x4 ;  /* 0x00000004ff237424 */ /* 0x000fe200078e00ff */
[C---:B------:R-:W-:Y:S02]  /*61150*/  IADD3 R4, R18.reuse, -0x80, RZ ;  /* 0xffffff8012047810 */ /* 0x040fe40007ffe0ff */
[----:B------:R-:W2:Y:S01]  /*61160*/  LDS R21, [R0+-0x100] ;  /* 0xffff000000157984 */ /* 0x000ea20000000800 */
        /* <DEDUP_REMOVED lines=15> */
[----:B------:R-:W1:Y:S01]  /*61260*/  LDS R29, [R0+0x300] ;  /* 0x00030000001d7984 */ /* 0x000e620000000800 */
[----:B------:R-:W-:Y:S01]  /*61270*/  IADD3 R17, R17, 0x200, RZ ;  /* 0x0000020011117810 */ /* 0x000fe20007ffe0ff */
[----:B------:R-:W-:-:S02]  /*61280*/  IMAD.WIDE.U32 R10, R10, R35, c[0x0][0x178] ;  /* 0x00005e000a0a7625 */ /* 0x000fc400078e0023 */
[----:B------:R-:W1:Y:S02]  /*61290*/  LDS R31, [R0+0x400] ;  /* 0x00040000001f7984 */ /* 0x000e640000000800 */
[-C--:B------:R-:W-:Y:S02]  /*612a0*/  IMAD.WIDE.U32 R12, R12, R35.reuse, c[0x0][0x178] ;  /* 0x00005e000c0c7625 */ /* 0x080fe400078e0023 */
[----:B------:R0:W1:Y:S02]  /*612b0*/  LDS R33, [R0+0x500] ;  /* 0x0005000000217984 */ /* 0x0000640000000800 */
[-C--:B------:R-:W-:Y:S01]  /*612c0*/  IMAD.WIDE.U32 R14, R14, R35.reuse, c[0x0][0x178] ;  /* 0x00005e000e0e7625 */ /* 0x080fe200078e0023 */
[----:B0-----:R-:W-:Y:S01]  /*612d0*/  IADD3 R0, R0, 0x800, RZ ;  /* 0x0000080000007810 */ /* 0x001fe20007ffe0ff */
[----:B------:R0:W-:Y:S04]  /*612e0*/  STG.E [R2.64], R19 ;  /* 0x0000001302007986 */ /* 0x0001e8000c101906 */
[----:B--2---:R2:W-:Y:S04]  /*612f0*/  STG.E [R4.64], R21 ;  /* 0x0000001504007986 */ /* 0x0045e8000c101906 */
[----:B---3--:R2:W-:Y:S01]  /*61300*/  STG.E [R6.64], R23 ;  /* 0x0000001706007986 */ /* 0x0085e2000c101906 */
[----:B0-----:R-:W-:-:S03]  /*61310*/  IMAD.WIDE.U32 R2, R20, R35, c[0x0][0x178] ;  /* 0x00005e0014027625 */ /* 0x001fc600078e0023 */
[----:B----4-:R2:W-:Y:S04]  /*61320*/  STG.E [R8.64], R25 ;  /* 0x0000001908007986 */ /* 0x0105e8000c101906 */
[----:B-----5:R2:W-:Y:S04]  /*61330*/  STG.E [R10.64], R27 ;  /* 0x0000001b0a007986 */ /* 0x0205e8000c101906 */
[----:B-1----:R2:W-:Y:S04]  /*61340*/  STG.E [R12.64], R29 ;  /* 0x0000001d0c007986 */ /* 0x0025e8000c101906 */
[----:B------:R2:W-:Y:S04]  /*61350*/  STG.E [R14.64], R31 ;  /* 0x0000001f0e007986 */ /* 0x0005e8000c101906 */
[----:B------:R2:W-:Y:S02]  /*61360*/  STG.E [R2.64], R33 ;  /* 0x0000002102007986 */ /* 0x0005e4000c101906 */
.L_x_33291:
[----:B------:R-:W-:Y:S05]  /*61370*/  BSYNC B0 ;  /* 0x0000000000007941 */ /* 0x000fea0003800000 */
.L_x_33290:
[----:B------:R-:W-:-:S13]  /*61380*/  ISETP.LT.OR P0, PT, R16, 0x2, P0 ;  /* 0x000000021000780c */ /* 0x000fda0000701670 */
[----:B------:R-:W-:Y:S05]  /*61390*/  @!P0 EXIT ;  /* 0x000000000000894d */ /* 0x000fea0003800000 */
[----:B--2---:R-:W0:Y:S01]  /*613a0*/  LDS R11, [R0+-0x200] ;  /* 0xfffe0000000b7984 */ /* 0x004e220000000800 */
[----:B------:R-:W-:Y:S01]  /*613b0*/  IMAD.MOV.U32 R9, RZ, RZ, 0x4 ;  /* 0x00000004ff097424 */ /* 0x000fe200078e00ff */
[C---:B------:R-:W-:Y:S02]  /*613c0*/  IADD3 R4, R18.reuse, -0x80, RZ ;  /* 0xffffff8012047810 */ /* 0x040fe40007ffe0ff */
[----:B------:R-:W2:Y:S01]  /*613d0*/  LDS R13, [R0+-0x100] ;  /* 0xffff0000000d7984 */ /* 0x000ea20000000800 */
        /* <DEDUP_REMOVED lines=8> */
[----:B--2---:R-:W-:Y:S04]  /*61460*/  STG.E [R4.64], R13 ;  /* 0x0000000d04007986 */ /* 0x004fe8000c101906 */
[----:B---3--:R-:W-:Y:S04]  /*61470*/  STG.E [R6.64], R15 ;  /* 0x0000000f06007986 */ /* 0x008fe8000c101906 */
[----:B----4-:R-:W-:Y:S01]  /*61480*/  STG.E [R8.64], R19 ;  /* 0x0000001308007986 */ /* 0x010fe2000c101906 */
[----:B------:R-:W-:Y:S05]  /*61490*/  EXIT ;  /* 0x000000000000794d */ /* 0x000fea0003800000 */
.L_x_33292:
        /* <DEDUP_REMOVED lines=14> */
.L_x_74490:


//--------------------- .text._ZN17fastertransformer17batch_topk_kernelIfLi64ELi32EEEvPKiPKT_PiPfS7_PKbS2_NS_14BeamHypothesesEiiifS3_ --------------------------
	.section	.text._ZN17fastertransformer17batch_topk_kernelIfLi64ELi32EEEvPKiPKT_PiPfS7_PKbS2_NS_14BeamHypothesesEiiifS3_,"ax",@progbits
	.sectioninfo	@"SHI_REGISTERS=168"
	.align	128
        .global         _ZN17fastertransformer17batch_topk_kernelIfLi64ELi32EEEvPKiPKT_PiPfS7_PKbS2_NS_14BeamHypothesesEiiifS3_
        .type           _ZN17fastertransformer17batch_topk_kernelIfLi64ELi32EEEvPKiPKT_PiPfS7_PKbS2_NS_14BeamHypothesesEiiifS3_,@function
        .size           _ZN17fastertransformer17batch_topk_kernelIfLi64ELi32EEEvPKiPKT_PiPfS7_PKbS2_NS_14BeamHypothesesEiiifS3_,(.L_x_74491 - _ZN17fastertransformer17batch_topk_kernelIfLi64ELi32EEEvPKiPKT_PiPfS7_PKbS2_NS_14BeamHypothesesEiiifS3_)
        .other          _ZN17fastertransformer17batch_topk_kernelIfLi64ELi32EEEvPKiPKT_PiPfS7_PKbS2_NS_14BeamHypothesesEiiifS3_,@"STO_CUDA_ENTRY STV_DEFAULT"
_ZN17fastertransformer17batch_topk_kernelIfLi64ELi32EEEvPKiPKT_PiPfS7_PKbS2_NS_14BeamHypothesesEiiifS3_:
.text._ZN17fastertransformer17batch_topk_kernelIfLi64ELi32EEEvPKiPKT_PiPfS7_PKbS2_NS_14BeamHypothesesEiiifS3_:
        /* <DEDUP_REMOVED lines=19> */
[----:B0-----:R-:W-:Y:S01]  /*0130*/  HFMA2.MMA R7, -RZ, RZ, 0, 2.384185791015625e-07 ;  /* 0x00000004ff077435 */ /* 0x001fe200000001ff */
[----:B------:R-:W-:-:S04]  /*0140*/  IMAD.MOV.U32 R5, RZ, RZ, c[0x0][0x20c] ;  /* 0x00008300ff057624 */ /* 0x000fc800078e00ff */
[----:B------:R-:W-:-:S05]  /*0150*/  IMAD R0, R5, c[0x0][0x204], R8 ;  /* 0x0000810005007a24 */ /* 0x000fca00078e0208 */
        /* <DEDUP_REMOVED lines=9> */
.L_x_33294:
[----:B------:R-:W-:-:S04]  /*01f0*/  LEA R4, P0, R0, c[0x0][0x1c0], 0x2 ;  /* 0x0000700000047a11 */ /* 0x000fc800078010ff */
[----:B------:R-:W-:Y:S01]  /*0200*/  LEA.HI.X R5, R0, c[0x0][0x1c4], R7, 0x2, P0 ;  /* 0x0000710000057a11 */ /* 0x000fe200000f1407 */
[----:B------:R-:W-:-:S05]  /*0210*/  IMAD.MOV.U32 R7, RZ, RZ, 0x7f7fffff ;  /* 0x7f7fffffff077424 */ /* 0x000fca00078e00ff */
[----:B------:R0:W-:Y:S03]  /*0220*/  STG.E [R4.64], R7 ;  /* 0x0000000704007986 */ /* 0x0001e6000c101904 */
.L_x_33295:
[----:B------:R-:W-:Y:S05]  /*0230*/  BSYNC B0 ;  /* 0x0000000000007941 */ /* 0x000fea0003800000 */
.L_x_33293:
[----:B0-----:R-:W-:Y:S01]  /*0240*/  ISETP.GE.AND P0, PT, R3, c[0x0][0x220], PT ;  /* 0x0000880003007a0c */ /* 0x001fe20003f06270 */
[----:B------:R-:W-:Y:S01]  /*0250*/  BSSY B0, `(.L_x_33296) ;  /* 0x00009c6000007945 */ /* 0x000fe20003800000 */
        /* <DEDUP_REMOVED lines=137> */
[----:B------:R-:W-:Y:S01]  /*0af0*/  IADD3 R7, P1, R160, R3, RZ ;  /* 0x00000003a0077210 */ /* 0x000fe20007f3e0ff */
[----:B------:R-:W-:Y:S01]  /*0b00*/  IMAD.MOV.U32 R5, RZ, RZ, -0x800001 ;  /* 0xff7fffffff057424 */ /* 0x000fe200078e00ff */
[----:B------:R-:W-:Y:S01]  /*0b10*/  MOV R80, 0xffffffff ;  /* 0xffffffff00507802 */ /* 0x000fe20000000f00 */
[----:B------:R-:W-:Y:S01]  /*0b20*/  IMAD.MOV.U32 R159, RZ, RZ, -0x1 ;  /* 0xffffffffff9f7424 */ /* 0x000fe200078e00ff */
[----:B------:R-:W-:Y:S01]  /*0b30*/  LEA.HI.X.SX32 R2, R3, R161, 0x1, P1 ;  /* 0x000000a103027211 */ /* 0x000fe200008f0eff */
[----:B------:R-:W-:Y:S01]  /*0b40*/  IMAD.MOV.U32 R158, RZ, RZ, -0x1 ;  /* 0xffffffffff9e7424 */ /* 0x000fe200078e00ff */
[C---:B------:R-:W-:Y:S01]  /*0b50*/  LEA R6, P1, R7.reuse, c[0x0][0x168], 0x2 ;  /* 0x00005a0007067a11 */ /* 0x040fe200078210ff */
[----:B------:R-:W-:Y:S01]  /*0b60*/  IMAD.MOV.U32 R23, RZ, RZ, -0x800001 ;  /* 0xff7fffffff177424 */ /* 0x000fe200078e00ff */
[----:B------:R-:W-:Y:S01]  /*0b70*/  MOV R20, 0xff7fffff ;  /* 0xff7fffff00147802 */ /* 0x000fe20000000f00 */
[----:B------:R-:W-:Y:S01]  /*0b80*/  IMAD.MOV.U32 R22, RZ, RZ, -0x800001 ;  /* 0xff7fffffff167424 */ /* 0x000fe200078e00ff */
[----:B------:R-:W-:Y:S01]  /*0b90*/  LEA.HI.X R7, R7, c[0x0][0x16c], R2, 0x2, P1 ;  /* 0x00005b0007077a11 */ /* 0x000fe200008f1402 */
        /* <DEDUP_REMOVED lines=121> */
[----:B--2---:R-:W-:Y:S02]  /*1330*/  ISETP.NE.AND P0, PT, R10, RZ, PT ;  /* 0x000000ff0a00720c */ /* 0x004fe40003f05270 */
[----:B---3--:R-:W-:-:S11]  /*1340*/  IADD3 R0, R8, 0x1, RZ ;  /* 0x0000000108007810 */ /* 0x008fd60007ffe0ff */
[----:B------:R-:W-:-:S04]  /*1350*/  @P0 IADD3 R0, R8, RZ, RZ ;  /* 0x000000ff08000210 */ /* 0x000fc80007ffe0ff */
[----:B------:R-:W0:Y:S08]  /*1360*/  I2F R4, R0 ;  /* 0x0000000000047306 */ /* 0x000e300000201400 */
[----:B0-----:R-:W0:Y:S02]  /*1370*/  MUFU.LG2 R4, R4 ;  /* 0x0000000400047308 */ /* 0x001e240000000c00 */
[----:B0-----:R-:W-:-:S06]  /*1380*/  FMUL.FTZ R4, R4, c[0x0][0x22c] ;  /* 0x00008b0004047a20 */ /* 0x001fcc0000410000 */
[----:B------:R-:W0:Y:S02]  /*1390*/  MUFU.EX2 R4, -R4 ;  /* 0x8000000400047308 */ /* 0x000e240000000800 */
.L_x_33492:
[----:B------:R-:W2:Y:S01]  /*13a0*/  LDG.E.CONSTANT R11, [R6.64] ;  /* 0x00000004060b7981 */ /* 0x000ea2000c1e9900 */
[----:B------:R-:W-:Y:S01]  /*13b0*/  IABS R12, c[0x0][0x224] ;  /* 0x00008900000c7a13 */ /* 0x000fe20000000000 */
[----:B------:R-:W-:Y:S01]  /*13c0*/  BSSY B1, `(.L_x_33299) ;  /* 0x0000022000017945 */ /* 0x000fe20003800000 */
[----:B------:R-:W-:Y:S02]  /*13d0*/  IABS R14, R3 ;  /* 0x00000003000e7213 */ /* 0x000fe40000000000 */
[----:B------:R-:W1:Y:S01]  /*13e0*/  I2F.RP R10, R12 ;  /* 0x0000000c000a7306 */ /* 0x000e620000209400 */
[----:B------:R-:W-:-:S07]  /*13f0*/  ISETP.GE.AND P2, PT, R3, RZ, PT ;  /* 0x000000ff0300720c */ /* 0x000fce0003f46270 */
[----:B-1----:R-:W1:Y:S02]  /*1400*/  MUFU.RCP R10, R10 ;  /* 0x0000000a000a7308 */ /* 0x002e640000001000 */
[----:B-1----:R-:W-:-:S06]  /*1410*/  IADD3 R8, R10, 0xffffffe, RZ ;  /* 0x0ffffffe0a087810 */ /* 0x002fcc0007ffe0ff */
[----:B------:R1:W3:Y:S02]  /*1420*/  F2I.FTZ.U32.TRUNC.NTZ R9, R8 ;  /* 0x0000000800097305 */ /* 0x0002e4000021f000 */
[----:B-1----:R-:W-:Y:S01]  /*1430*/  IMAD.MOV.U32 R8, RZ, RZ, RZ ;  /* 0x000000ffff087224 */ /* 0x002fe200078e00ff */
[----:B---3--:R-:W-:-:S05]  /*1440*/  IADD3 R13, RZ, -R9, RZ ;  /* 0x80000009ff0d7210 */ /* 0x008fca0007ffe0ff */
[----:B------:R-:W-:-:S04]  /*1450*/  IMAD R13, R13, R12, RZ ;  /* 0x0000000c0d0d7224 */ /* 0x000fc800078e02ff */
[----:B------:R-:W-:-:S04]  /*1460*/  IMAD.HI.U32 R9, R9, R13, R8 ;  /* 0x0000000d09097227 */ /* 0x000fc800078e0008 */
[----:B------:R-:W-:-:S04]  /*1470*/  IMAD.MOV.U32 R13, RZ, RZ, R14 ;  /* 0x000000ffff0d7224 */ /* 0x000fc800078e000e */
[----:B------:R-:W-:-:S04]  /*1480*/  IMAD.HI.U32 R9, R9, R13, RZ ;  /* 0x0000000d09097227 */ /* 0x000fc800078e00ff */
[----:B------:R-:W-:-:S04]  /*1490*/  IMAD.MOV R9, RZ, RZ, -R9 ;  /* 0x000000ffff097224 */ /* 0x000fc800078e0a09 */
[----:B------:R-:W-:-:S05]  /*14a0*/  IMAD R9, R12, R9, R13 ;  /* 0x000000090c097224 */ /* 0x000fca00078e020d */
[----:B------:R-:W-:-:S13]  /*14b0*/  ISETP.GT.U32.AND P0, PT, R12, R9, PT ;  /* 0x000000090c00720c */ /* 0x000fda0003f04070 */
[----:B------:R-:W-:Y:S02]  /*14c0*/  @!P0 IADD3 R9, R9, -R12, RZ ;  /* 0x8000000c09098210 */ /* 0x000fe40007ffe0ff */
[----:B------:R-:W-:Y:S02]  /*14d0*/  ISETP.NE.AND P0, PT, RZ, c[0x0][0x224], PT ;  /* 0x00008900ff007a0c */ /* 0x000fe40003f05270 */
[----:B------:R-:W-:-:S13]  /*14e0*/  ISETP.GT.U32.AND P1, PT, R12, R9, PT ;  /* 0x000000090c00720c */ /* 0x000fda0003f24070 */
[----:B------:R-:W-:-:S04]  /*14f0*/  @!P1 IMAD.IADD R9, R9, 0x1, -R12 ;  /* 0x0000000109099824 */ /* 0x000fc800078e0a0c */
[----:B------:R-:W-:Y:S01]  /*1500*/  @!P2 IMAD.MOV R9, RZ, RZ, -R9 ;  /* 0x000000ffff09a224 */ /* 0x000fe200078e0a09 */
[----:B------:R-:W-:Y:S02]  /*1510*/  @!P0 LOP3.LUT R9, RZ, c[0x0][0x224], RZ, 0x33, !PT ;  /* 0x00008900ff098a12 */ /* 0x000fe400078e33ff */
[----:B------:R-:W-:Y:S02]  /*1520*/  ISETP.NE.AND P0, PT, R0, 0x1, PT ;  /* 0x000000010000780c */ /* 0x000fe40003f05270 */
[----:B------:R-:W1:Y:S11]  /*1530*/  I2F R8, R9 ;  /* 0x0000000900087306 */ /* 0x000e760000201400 */
[----:B0-2---:R-:W-:-:S04]  /*1540*/  @P0 FMUL.FTZ R11, R11, R4 ;  /* 0x000000040b0b0220 */ /* 0x005fc80000410000 */
[----:B-1----:R-:W-:-:S05]  /*1550*/  FFMA.FTZ R8, R8, c[0x0][0x230], R11 ;  /* 0x00008c0008087a23 */ /* 0x002fca000001000b */
[----:B------:R-:W-:-:S04]  /*1560*/  FSETP.GEU.FTZ.AND P0, PT, R5, R8, PT ;  /* 0x000000080500720b */ /* 0x000fc80003f1e000 */
[----:B------:R-:W-:-:S13]  /*1570*/  ISETP.EQ.OR P0, PT, R80, -0x1, !P0 ;  /* 0xffffffff5000780c */ /* 0x000fda0004702670 */
[----:B------:R-:W-:Y:S05]  /*1580*/  @P0 BRA `(.L_x_33300) ;  /* 0x0000003000000947 */ /* 0x000fea0003800000 */
[----:B------:R-:W-:-:S04]  /*1590*/  FSETP.NEU.FTZ.AND P0, PT, R5, R8, PT ;  /* 0x000000080500720b */ /* 0x000fc80003f1d000 */
[----:B------:R-:W-:-:S13]  /*15a0*/  ISETP.LE.OR P0, PT, R80, R3, P0 ;  /* 0x000000035000720c */ /* 0x000fda0000703670 */
[----:B------:R-:W-:Y:S05]  /*15b0*/  @P0 BRA `(.L_x_33301) ;  /* 0x0000002000000947 */ /* 0x000fea0003800000 */
.L_x_33300:
[----:B------:R-:W-:Y:S01]  /*15c0*/  IMAD.MOV.U32 R5, RZ, RZ, R8 ;  /* 0x000000ffff057224 */ /* 0x000fe200078e0008 */
[----:B------:R-:W-:Y:S02]  /*15d0*/  MOV R80, R3 ;  /* 0x0000000300507202 */ /* 0x000fe40000000f00 */
.L_x_33301:
[----:B------:R-:W-:Y:S05]  /*15e0*/  BSYNC B1 ;  /* 0x0000000000017941 */ /* 0x000fea0003800000 */
.L_x_33299:
[----:B------:R-:W-:Y:S01]  /*15f0*/  FSETP.GT.FTZ.AND P0, PT, R5, R23, PT ;  /* 0x000000170500720b */ /* 0x000fe20003f14000 */
[----:B------:R-:W-:Y:S03]  /*1600*/  BSSY B1, `(.L_x_33302) ;  /* 0x000000c000017945 */ /* 0x000fe60003800000 */
[----:B------:R-:W-:-:S13]  /*1610*/  ISETP.EQ.OR P0, PT, R87, -0x1, P0 ;  /* 0xffffffff5700780c */ /* 0x000fda0000702670 */
[----:B------:R-:W-:Y:S05]  /*1620*/  @P0 BRA `(.L_x_33303) ;  /* 0x0000005000000947 */ /* 0x000fea0003800000 */
[----:B------:R-:W-:Y:S01]  /*1630*/  FSETP.NEU.FTZ.AND P0, PT, R5, R23, PT ;  /* 0x000000170500720b */ /* 0x000fe20003f1d000 */
[----:B------:R-:W-:Y:S02]  /*1640*/  IMAD.MOV.U32 R9, RZ, RZ, R23 ;  /* 0x000000ffff097224 */ /* 0x000fe400078e0017 */
[----:B------:R-:W-:Y:S01]  /*1650*/  IMAD.MOV.U32 R11, RZ, RZ, R87 ;  /* 0x000000ffff0b7224 */ /* 0x000fe200078e0057 */
[----:B------:R-:W-:-:S13]  /*1660*/  ISETP.GE.OR P0, PT, R80, R87, P0 ;  /* 0x000000575000720c */ /* 0x000fda0000706670 */
[----:B------:R-:W-:Y:S05]  /*1670*/  @P0 BRA `(.L_x_33304) ;  /* 0x0000004000000947 */ /* 0x000fea0003800000 */
.L_x_33303:
[----:B------:R-:W-:Y:S01]  /*1680*/  IMAD.MOV.U32 R9, RZ, RZ, R5 ;  /* 0x000000ffff097224 */ /* 0x000fe200078e0005 */
[----:B------:R-:W-:Y:S01]  /*1690*/  MOV R11, R80 ;  /* 0x00000050000b7202 */ /* 0x000fe20000000f00 */
[----:B------:R-:W-:Y:S02]  /*16a0*/  IMAD.MOV.U32 R5, RZ, RZ, R23 ;  /* 0x000000ffff057224 */ /* 0x000fe400078e0017 */
[----:B------:R-:W-:Y:S02]  /*16b0*/  IMAD.MOV.U32 R80, RZ, RZ, R87 ;  /* 0x000000ffff507224 */ /* 0x000fe400078e0057 */
.L_x_33304:
[----:B------:R-:W-:Y:S05]  /*16c0*/  BSYNC B1 ;  /* 0x0000000000017941 */ /* 0x000fea0003800000 */
.L_x_33302:
        /* <DEDUP_REMOVED lines=11> */
.L_x_33306:
[----:B------:R-:W-:Y:S01]  /*1780*/  IMAD.MOV.U32 R8, RZ, RZ, R9 ;  /* 0x000000ffff087224 */ /* 0x000fe200078e0009 */
[----:B------:R-:W-:Y:S01]  /*1790*/  MOV R10, R11 ;  /* 0x0000000b000a7202 */ /* 0x000fe20000000f00 */
[----:B------:R-:W-:Y:S02]  /*17a0*/  IMAD.MOV.U32 R23, RZ, RZ, R22 ;  /* 0x000000ffff177224 */ /* 0x000fe400078e0016 */
[----:B------:R-:W-:Y:S02]  /*17b0*/  IMAD.MOV.U32 R87, RZ, RZ, R86 ;  /* 0x000000ffff577224 */ /* 0x000fe400078e0056 */
.L_x_33307:
[----:B------:R-:W-:Y:S05]  /*17c0*/  BSYNC B1 ;  /* 0x0000000000017941 */ /* 0x000fea0003800000 */
.L_x_33305:
        /* <DEDUP_REMOVED lines=11> */
.L_x_33309:
[----:B------:R-:W-:Y:S01]  /*1880*/  IMAD.MOV.U32 R9, RZ, RZ, R8 ;  /* 0x000000ffff097224 */ /* 0x000fe200078e0008 */
[----:B------:R-:W-:Y:S01]  /*1890*/  MOV R11, R10 ;  /* 0x0000000a000b7202 */ /* 0x000fe20000000f00 */
[----:B------:R-:W-:Y:S02]  /*18a0*/  IMAD.MOV.U32 R22, RZ, RZ, R21 ;  /* 0x000000ffff167224 */ /* 0x000fe400078e0015 */
[----:B------:R-:W-:Y:S02]  /*18b0*/  IMAD.MOV.U32 R86, RZ, RZ, R85 ;  /* 0x000000ffff567224 */ /* 0x000fe400078e0055 */
.L_x_33310:
[----:B------:R-:W-:Y:S05]  /*18c0*/  BSYNC B1 ;  /* 0x0000000000017941 */ /* 0x000fea0003800000 */
.L_x_33308:
        /* <DEDUP_REMOVED lines=11> */
.L_x_33312:
[----:B------:R-:W-:Y:S01]  /*1980*/  IMAD.MOV.U32 R8, RZ, RZ, R9 ;  /* 0x000000ffff087224 */ /* 0x000fe200078e0009 */
[----:B------:R-:W-:Y:S01]  /*1990*/  MOV R10, R11 ;  /* 0x0000000b000a7202 */ /* 0x000fe20000000f00 */
[----:B------:R-:W-:Y:S02]  /*19a0*/  IMAD.MOV.U32 R21, RZ, RZ, R20 ;  /* 0x000000ffff157224 */ /* 0x000fe400078e0014 */
[----:B------:R-:W-:Y:S02]  /*19b0*/  IMAD.MOV.U32 R85, RZ, RZ, R84 ;  /* 0x000000ffff557224 */ /* 0x000fe400078e0054 */
.L_x_33313:
[----:B------:R-:W-:Y:S05]  /*19c0*/  BSYNC B1 ;  /* 0x0000000000017941 */ /* 0x000fea0003800000 */
.L_x_33311:
        /* <DEDUP_REMOVED lines=11> */
.L_x_33315:
[----:B------:R-:W-:Y:S01]  /*1a80*/  IMAD.MOV.U32 R9, RZ, RZ, R8 ;  /* 0x000000ffff097224 */ /* 0x000fe200078e0008 */
[----:B------:R-:W-:Y:S01]  /*1a90*/  MOV R11, R10 ;  /* 0x0000000a000b7202 */ /* 0x000fe20000000f00 */
[----:B------:R-:W-:Y:S02]  /*1aa0*/  IMAD.MOV.U32 R20, RZ, RZ, R27 ;  /* 0x000000ffff147224 */ /* 0x000fe400078e001b */
[----:B------:R-:W-:Y:S02]  /*1ab0*/  IMAD.MOV.U32 R84, RZ, RZ, R91 ;  /* 0x000000ffff547224 */ /* 0x000fe400078e005b */
.L_x_33316:
[----:B------:R-:W-:Y:S05]  /*1ac0*/  BSYNC B1 ;  /* 0x0000000000017941 */ /* 0x000fea0003800000 */
.L_x_33314:
        /* <DEDUP_REMOVED lines=11> */
.L_x_33318:
[----:B------:R-:W-:Y:S01]  /*1b80*/  IMAD.MOV.U32 R8, RZ, RZ, R9 ;  /* 0x000000ffff087224 */ /* 0x000fe200078e0009 */
[----:B------:R-:W-:Y:S01]  /*1b90*/  MOV R10, R11 ;  /* 0x0000000b000a7202 */ /* 0x000fe20000000f00 */
[----:B------:R-:W-:Y:S02]  /*1ba0*/  IMAD.MOV.U32 R27, RZ, RZ, R26 ;  /* 0x000000ffff1b7224 */ /* 0x000fe400078e001a */
[----:B------:R-:W-:Y:S02]  /*1bb0*/  IMAD.MOV.U32 R91, RZ, RZ, R90 ;  /* 0x000000ffff5b7224 */ /* 0x000fe400078e005a */
.L_x_33319:
[----:B------:R-:W-:Y:S05]  /*1bc0*/  BSYNC B1 ;  /* 0x0000000000017941 */ /* 0x000fea0003800000 */
.L_x_33317:
        /* <DEDUP_REMOVED lines=11> */
.L_x_33321:
[----:B------:R-:W-:Y:S01]  /*1c80*/  IMAD.MOV.U32 R9, RZ, RZ, R8 ;  /* 0x000000ffff097224 */ /* 0x000fe200078e0008 */
[----:B------:R-:W-:Y:S01]  /*1c90*/  MOV R11, R10 ;  /* 0x0000000a000b7202 */ /* 0x000fe20000000f00 */
[----:B------:R-:W-:Y:S02]  /*1ca0*/  IMAD.MOV.U32 R26, RZ, RZ, R25 ;  /* 0x000000ffff1a7224 */ /* 0x000fe400078e0019 */
[----:B------:R-:W-:Y:S02]  /*1cb0*/  IMAD.MOV.U32 R90, RZ, RZ, R89 ;  /* 0x000000ffff5a7224 */ /* 0x000fe400078e0059 */
.L_x_33322:
[----:B------:R-:W-:Y:S05]  /*1cc0*/  BSYNC B1 ;  /* 0x0000000000017941 */ /* 0x000fea0003800000 */
.L_x_33320:
        /* <DEDUP_REMOVED lines=11> */
.L_x_33324:
[----:B------:R-:W-:Y:S01]  /*1d80*/  IMAD.MOV.U32 R8, RZ, RZ, R9 ;  /* 0x000000ffff087224 */ /* 0x000fe200078e0009 */
[----:B------:R-:W-:Y:S01]  /*1d90*/  MOV R10, R11 ;  /* 0x0000000b000a7202 */ /* 0x000fe20000000f00 */
[----:B------:R-:W-:Y:S02]  /*1da0*/  IMAD.MOV.U32 R25, RZ, RZ, R24 ;  /* 0x000000ffff197224 */ /* 0x000fe400078e0018 */
[----:B------:R-:W-:Y:S02]  /*1db0*/  IMAD.MOV.U32 R89, RZ, RZ, R88 ;  /* 0x000000ffff597224 */ /* 0x000fe400078e0058 */
.L_x_33325:
[----:B------:R-:W-:Y:S05]  /*1dc0*/  BSYNC B1 ;  /* 0x0000000000017941 */ /* 0x000fea0003800000 */
.L_x_33323:
        /* <DEDUP_REMOVED lines=11> */
.L_x_33327:
[----:B------:R-:W-:Y:S01]  /*1e80*/  IMAD.MOV.U32 R9, RZ, RZ, R8 ;  /* 0x000000ffff097224 */ /* 0x000fe200078e0008 */
[----:B------:R-:W-:Y:S01]  /*1e90*/  MOV R11, R10 ;  /* 0x0000000a000b7202 */ /* 0x000fe20000000f00 */
[----:B------:R-:W-:Y:S02]  /*1ea0*/  IMAD.MOV.U32 R24, RZ, RZ, R31 ;  /* 0x000000ffff187224 */ /* 0x000fe400078e001f */
[----:B------:R-:W-:Y:S02]  /*1eb0*/  IMAD.MOV.U32 R88, RZ, RZ, R95 ;  /* 0x000000ffff587224 */ /* 0x000fe400078e005f */
.L_x_33328:
[----:B------:R-:W-:Y:S05]  /*1ec0*/  BSYNC B1 ;  /* 0x0000000000017941 */ /* 0x000fea0003800000 */
.L_x_33326:
        /* <DEDUP_REMOVED lines=11> */
.L_x_33330:
[----:B------:R-:W-:Y:S01]  /*1f80*/  IMAD.MOV.U32 R8, RZ, RZ, R9 ;  /* 0x000000ffff087224 */ /* 0x000fe200078e0009 */
[----:B------:R-:W-:Y:S01]  /*1f90*/  MOV R10, R11 ;  /* 0x0000000b000a7202 */ /* 0x000fe20000000f00 */
[----:B------:R-:W-:Y:S02]  /*1fa0*/  IMAD.MOV.U32 R31, RZ, RZ, R30 ;  /* 0x000000ffff1f7224 */ /* 0x000fe400078e001e */
[----:B------:R-:W-:Y:S02]  /*1fb0*/  IMAD.MOV.U32 R95, RZ, RZ, R94 ;  /* 0x000000ffff5f7224 */ /* 0x000fe400078e005e */
.L_x_33331:
[----:B------:R-:W-:Y:S05]  /*1fc0*/  BSYNC B1 ;  /* 0x0000000000017941 */ /* 0x000fea0003800000 */
.L_x_33329:
        /* <DEDUP_REMOVED lines=11> */
.L_x_33333:
[----:B------:R-:W-:Y:S01]  /*2080*/  IMAD.MOV.U32 R9, RZ, RZ, R8 ;  /* 0x000000ffff097224 */ /* 0x000fe200078e0008 */
[----:B------:R-:W-:Y:S01]  /*2090*/  MOV R11, R10 ;  /* 0x0000000a000b7202 */ /* 0x000fe20000000f00 */
[----:B------:R-:W-:Y:S02]  /*20a0*/  IMAD.MOV.U32 R30, RZ, RZ, R29 ;  /* 0x000000ffff1e7224 */ /* 0x000fe400078e001d */
[----:B------:R-:W-:Y:S02]  /*20b0*/  IMAD.MOV.U32 R94, RZ, RZ, R93 ;  /* 0x000000ffff5e7224 */ /* 0x000fe400078e005d */
.L_x_33334:
[----:B------:R-:W-:Y:S05]  /*20c0*/  BSYNC B1 ;  /* 0x0000000000017941 */ /* 0x000fea0003800000 */
.L_x_33332:
        /* <DEDUP_REMOVED lines=11> */
.L_x_33336:
[----:B------:R-:W-:Y:S01]  /*2180*/  IMAD.MOV.U32 R8, RZ, RZ, R9 ;  /* 0x000000ffff087224 */ /* 0x000fe200078e0009 */
[----:B------:R-:W-:Y:S01]  /*2190*/  MOV R10, R11 ;  /* 0x0000000b000a7202 */ /* 0x000fe20000000f00 */
[----:B------:R-:W-:Y:S02]  /*21a0*/  IMAD.MOV.U32 R29, RZ, RZ, R28 ;  /* 0x000000ffff1d7224 */ /* 0x000fe400078e001c */
[----:B------:R-:W-:Y:S02]  /*21b0*/  IMAD.MOV.U32 R93, RZ, RZ, R92 ;  /* 0x000000ffff5d7224 */ /* 0x000fe400078e005c */
.L_x_33337:
[----:B------:R-:W-:Y:S05]  /*21c0*/  BSYNC B1 ;  /* 0x0000000000017941 */ /* 0x000fea0003800000 */
.L_x_33335:
        /* <DEDUP_REMOVED lines=11> */
.L_x_33339:
[----:B------:R-:W-:Y:S01]  /*2280*/  IMAD.MOV.U32 R9, RZ, RZ, R8 ;  /* 0x000000ffff097224 */ /* 0x000fe200078e0008 */
[----:B------:R-:W-:Y:S01]  /*2290*/  MOV R11, R10 ;  /* 0x0000000a000b7202 */ /* 0x000fe20000000f00 */
[----:B------:R-:W-:Y:S02]  /*22a0*/  IMAD.MOV.U32 R28, RZ, RZ, R35 ;  /* 0x000000ffff1c7224 */ /* 0x000fe400078e0023 */
[----:B------:R-:W-:Y:S02]  /*22b0*/  IMAD.MOV.U32 R92, RZ, RZ, R99 ;  /* 0x000000ffff5c7224 */ /* 0x000fe400078e0063 */
.L_x_33340:
[----:B------:R-:W-:Y:S05]  /*22c0*/  BSYNC B1 ;  /* 0x0000000000017941 */ /* 0x000fea0003800000 */
.L_x_33338:
        /* <DEDUP_REMOVED lines=11> */
.L_x_33342:
[----:B------:R-:W-:Y:S01]  /*2380*/  IMAD.MOV.U32 R8, RZ, RZ, R9 ;  /* 0x000000ffff087224 */ /* 0x000fe200078e0009 */
[----:B------:R-:W-:Y:S01]  /*2390*/  MOV R10, R11 ;  /* 0x0000000b000a7202 */ /* 0x000fe20000000f00 */
[----:B------:R-:W-:Y:S02]  /*23a0*/  IMAD.MOV.U32 R35, RZ, RZ, R34 ;  /* 0x000000ffff237224 */ /* 0x000fe400078e0022 */
[----:B------:R-:W-:Y:S02]  /*23b0*/  IMAD.MOV.U32 R99, RZ, RZ, R98 ;  /* 0x000000ffff637224 */ /* 0x000fe400078e0062 */
.L_x_33343:
[----:B------:R-:W-:Y:S05]  /*23c0*/  BSYNC B1 ;  /* 0x0000000000017941 */ /* 0x000fea0003800000 */
.L_x_33341:
        /* <DEDUP_REMOVED lines=11> */
.L_x_33345:
[----:B------:R-:W-:Y:S01]  /*2480*/  IMAD.MOV.U32 R9, RZ, RZ, R8 ;  /* 0x000000ffff097224 */ /* 0x000fe200078e0008 */
[----:B------:R-:W-:Y:S01]  /*2490*/  MOV R11, R10 ;  /* 0x0000000a000b7202 */ /* 0x000fe20000000f00 */
[----:B------:R-:W-:Y:S02]  /*24a0*/  IMAD.MOV.U32 R34, RZ, RZ, R33 ;  /* 0x000000ffff227224 */ /* 0x000fe400078e0021 */
[----:B------:R-:W-:Y:S02]  /*24b0*/  IMAD.MOV.U32 R98, RZ, RZ, R97 ;  /* 0x000000ffff627224 */ /* 0x000fe400078e0061 */
.L_x_33346:
[----:B------:R-:W-:Y:S05]  /*24c0*/  BSYNC B1 ;  /* 0x0000000000017941 */ /* 0x000fea0003800000 */
.L_x_33344:
        /* <DEDUP_REMOVED lines=11> */
.L_x_33348:
[----:B------:R-:W-:Y:S01]  /*2580*/  IMAD.MOV.U32 R8, RZ, RZ, R9 ;  /* 0x000000ffff087224 */ /* 0x000fe200078e0009 */
[----:B------:R-:W-:Y:S01]  /*2590*/  MOV R10, R11 ;  /* 0x0000000b000a7202 */ /* 0x000fe20000000f00 */
[----:B------:R-:W-:Y:S02]  /*25a0*/  IMAD.MOV.U32 R33, RZ, RZ, R32 ;  /* 0x000000ffff217224 */ /* 0x000fe400078e0020 */
[----:B------:R-:W-:Y:S02]  /*25b0*/  IMAD.MOV.U32 R97, RZ, RZ, R96 ;  /* 0x000000ffff617224 */ /* 0x000fe400078e0060 */
.L_x_33349:
[----:B------:R-:W-:Y:S05]  /*25c0*/  BSYNC B1 ;  /* 0x0000000000017941 */ /* 0x000fea0003800000 */
.L_x_33347:
        /* <DEDUP_REMOVED lines=11> */
.L_x_33351:
[----:B------:R-:W-:Y:S01]  /*2680*/  IMAD.MOV.U32 R9, RZ, RZ, R8 ;  /* 0x000000ffff097224 */ /* 0x000fe200078e0008 */
[----:B------:R-:W-:Y:S01]  /*2690*/  MOV R11, R10 ;  /* 0x0000000a000b7202 */ /* 0x000fe20000000f00 */
[----:B------:R-:W-:Y:S02]  /*26a0*/  IMAD.MOV.U32 R32, RZ, RZ, R39 ;  /* 0x000000ffff207224 */ /* 0x000fe400078e0027 */
[----:B------:R-:W-:Y:S02]  /*26b0*/  IMAD.MOV.U32 R96, RZ, RZ, R103 ;  /* 0x000000ffff607224 */ /* 0x000fe400078e0067 */
.L_x_33352:
[----:B------:R-:W-:Y:S05]  /*26c0*/  BSYNC B1 ;  /* 0x0000000000017941 */ /* 0x000fea0003800000 */
.L_x_33350:
        /* <DEDUP_REMOVED lines=11> */
.L_x_33354:
[----:B------:R-:W-:Y:S01]  /*2780*/  IMAD.MOV.U32 R8, RZ, RZ, R9 ;  /* 0x000000ffff087224 */ /* 0x000fe200078e0009 */
[----:B------:R-:W-:Y:S01]  /*2790*/  MOV R10, R11 ;  /* 0x0000000b000a7202 */ /* 0x000fe20000000f00 */
[----:B------:R-:W-:Y:S02]  /*27a0*/  IMAD.MOV.U32 R39, RZ, RZ, R38 ;  /* 0x000000ffff277224 */ /* 0x000fe400078e0026 */
[----:B------:R-:W-:Y:S02]  /*27b0*/  IMAD.MOV.U32 R103, RZ, RZ, R102 ;  /* 0x000000ffff677224 */ /* 0x000fe400078e0066 */
.L_x_33355:
[----:B------:R-:W-:Y:S05]  /*27c0*/  BSYNC B1 ;  /* 0x0000000000017941 */ /* 0x000fea0003800000 */
.L_x_33353:
        /* <DEDUP_REMOVED lines=11> */
.L_x_33357:
[----:B------:R-:W-:Y:S01]  /*2880*/  IMAD.MOV.U32 R9, RZ, RZ, R8 ;  /* 0x000000ffff097224 */ /* 0x000fe200078e0008 */
[----:B------:R-:W-:Y:S01]  /*2890*/  MOV R11, R10 ;  /* 0x0000000a000b7202 */ /* 0x000fe20000000f00 */
[----:B------:R-:W-:Y:S02]  /*28a0*/  IMAD.MOV.U32 R38, RZ, RZ, R37 ;  /* 0x000000ffff267224 */ /* 0x000fe400078e0025 */
[----:B------:R-:W-:Y:S02]  /*28b0*/  IMAD.MOV.U32 R102, RZ, RZ, R101 ;  /* 0x000000ffff667224 */ /* 0x000fe400078e0065 */
.L_x_33358:
[----:B------:R-:W-:Y:S05]  /*28c0*/  BSYNC B1 ;  /* 0x0000000000017941 */ /* 0x000fea0003800000 */
.L_x_33356:
        /* <DEDUP_REMOVED lines=11> */
.L_x_33360:
[----:B------:R-:W-:Y:S01]  /*2980*/  IMAD.MOV.U32 R8, RZ, RZ, R9 ;  /* 0x000000ffff087224 */ /* 0x000fe200078e0009 */
[----:B------:R-:W-:Y:S01]  /*2990*/  MOV R10, R11 ;  /* 0x0000000b000a7202 */ /* 0x000fe20000000f00 */
[----:B------:R-:W-:Y:S02]  /*29a0*/  IMAD.MOV.U32 R37, RZ, RZ, R36 ;  /* 0x000000ffff257224 */ /* 0x000fe400078e0024 */
[----:B------:R-:W-:Y:S02]  /*29b0*/  IMAD.MOV.U32 R101, RZ, RZ, R100 ;  /* 0x000000ffff657224 */ /* 0x000fe400078e0064 */
.L_x_33361:
[----:B------:R-:W-:Y:S05]  /*29c0*/  BSYNC B1 ;  /* 0x0000000000017941 */ /* 0x000fea0003800000 */
.L_x_33359:
        /* <DEDUP_REMOVED lines=11> */
.L_x_33363:
[----:B------:R-:W-:Y:S01]  /*2a80*/  IMAD.MOV.U32 R9, RZ, RZ, R8 ;  /* 0x000000ffff097224 */ /* 0x000fe200078e0008 */
[----:B------:R-:W-:Y:S01]  /*2a90*/  MOV R11, R10 ;  /* 0x0000000a000b7202 */ /* 0x000fe20000000f00 */
[----:B------:R-:W-:Y:S02]  /*2aa0*/  IMAD.MOV.U32 R36, RZ, RZ, R43 ;  /* 0x000000ffff247224 */ /* 0x000fe400078e002b */
[----:B------:R-:W-:Y:S02]  /*2ab0*/  IMAD.MOV.U32 R100, RZ, RZ, R107 ;  /* 0x000000ffff647224 */ /* 0x000fe400078e006b */
.L_x_33364:
[----:B------:R-:W-:Y:S05]  /*2ac0*/  BSYNC B1 ;  /* 0x0000000000017941 */ /* 0x000fea0003800000 */
.L_x_33362:
        /* <DEDUP_REMOVED lines=11> */
.L_x_33366:
[----:B------:R-:W-:Y:S01]  /*2b80*/  IMAD.MOV.U32 R8, RZ, RZ, R9 ;  /* 0x000000ffff087224 */ /* 0x000fe200078e0009 */
[----:B------:R-:W-:Y:S01]  /*2b90*/  MOV R10, R11 ;  /* 0x0000000b000a7202 */ /* 0x000fe20000000f00 */
[----:B------:R-:W-:Y:S02]  /*2ba0*/  IMAD.MOV.U32 R43, RZ, RZ, R42 ;  /* 0x000000ffff2b7224 */ /* 0x000fe400078e002a */
[----:B------:R-:W-:Y:S02]  /*2bb0*/  IMAD.MOV.U32 R107, RZ, RZ, R106 ;  /* 0x000000ffff6b7224 */ /* 0x000fe400078e006a */
.L_x_33367:
[----:B------:R-:W-:Y:S05]  /*2bc0*/  BSYNC B1 ;  /* 0x0000000000017941 */ /* 0x000fea0003800000 */
.L_x_33365:
        /* <DEDUP_REMOVED lines=11> */
.L_x_33369:
[----:B------:R-:W-:Y:S01]  /*2c80*/  IMAD.MOV.U32 R9, RZ, RZ, R8 ;  /* 0x000000ffff097224 */ /* 0x000fe200078e0008 */
[----:B------:R-:W-:Y:S01]  /*2c90*/  MOV R11, R10 ;  /* 0x0000000a000b7202 */ /* 0x000fe20000000f00 */
[----:B------:R-:W-:Y:S02]  /*2ca0*/  IMAD.MOV.U32 R42, RZ, RZ, R41 ;  /* 0x000000ffff2a7224 */ /* 0x000fe400078e0029 */
[----:B------:R-:W-:Y:S02]  /*2cb0*/  IMAD.MOV.U32 R106, RZ, RZ, R105 ;  /* 0x000000ffff6a7224 */ /* 0x000fe400078e0069 */
.L_x_33370:
[----:B------:R-:W-:Y:S05]  /*2cc0*/  BSYNC B1 ;  /* 0x0000000000017941 */ /* 0x000fea0003800000 */
.L_x_33368:
        /* <DEDUP_REMOVED lines=11> */
.L_x_33372:
[----:B------:R-:W-:Y:S01]  /*2d80*/  IMAD.MOV.U32 R8, RZ, RZ, R9 ;  /* 0x000000ffff087224 */ /* 0x000fe200078e0009 */
[----:B------:R-:W-:Y:S01]  /*2d90*/  MOV R10, R11 ;  /* 0x0000000b000a7202 */ /* 0x000fe20000000f00 */
[----:B------:R-:W-:Y:S02]  /*2da0*/  IMAD.MOV.U32 R41, RZ, RZ, R40 ;  /* 0x000000ffff297224 */ /* 0x000fe400078e0028 */
[----:B------:R-:W-:Y:S02]  /*2db0*/  IMAD.MOV.U32 R105, RZ, RZ, R104 ;  /* 0x000000ffff697224 */ /* 0x000fe400078e0068 */
.L_x_33373:
[----:B------:R-:W-:Y:S05]  /*2dc0*/  BSYNC B1 ;  /* 0x0000000000017941 */ /* 0x000fea0003800000 */
.L_x_33371:
        /* <DEDUP_REMOVED lines=11> */
.L_x_33375:
[----:B------:R-:W-:Y:S01]  /*2e80*/  IMAD.MOV.U32 R9, RZ, RZ, R8 ;  /* 0x000000ffff097224 */ /* 0x000fe200078e0008 */
[----:B------:R-:W-:Y:S01]  /*2e90*/  MOV R11, R10 ;  /* 0x0000000a000b7202 */ /* 0x000fe20000000f00 */
[----:B------:R-:W-:Y:S02]  /*2ea0*/  IMAD.MOV.U32 R40, RZ, RZ, R47 ;  /* 0x000000ffff287224 */ /* 0x000fe400078e002f */
[----:B------:R-:W-:Y:S02]  /*2eb0*/  IMAD.MOV.U32 R104, RZ, RZ, R111 ;  /* 0x000000ffff687224 */ /* 0x000fe400078e006f */
.L_x_33376:
[----:B------:R-:W-:Y:S05]  /*2ec0*/  BSYNC B1 ;  /* 0x0000000000017941 */ /* 0x000fea0003800000 */
.L_x_33374:
        /* <DEDUP_REMOVED lines=11> */
.L_x_33378:
[----:B------:R-:W-:Y:S01]  /*2f80*/  IMAD.MOV.U32 R8, RZ, RZ, R9 ;  /* 0x000000ffff087224 */ /* 0x000fe200078e0009 */
[----:B------:R-:W-:Y:S01]  /*2f90*/  MOV R10, R11 ;  /* 0x0000000b000a7202 */ /* 0x000fe20000000f00 */
[----:B------:R-:W-:Y:S02]  /*2fa0*/  IMAD.MOV.U32 R47, RZ, RZ, R46 ;  /* 0x000000ffff2f7224 */ /* 0x000fe400078e002e */
[----:B------:R-:W-:Y:S02]  /*2fb0*/  IMAD.MOV.U32 R111, RZ, RZ, R110 ;  /* 0x000000ffff6f7224 */ /* 0x000fe400078e006e */
.L_x_33379:
[----:B------:R-:W-:Y:S05]  /*2fc0*/  BSYNC B1 ;  /* 0x0000000000017941 */ /* 0x000fea0003800000 */
.L_x_33377:
        /* <DEDUP_REMOVED lines=11> */
.L_x_33381:
[----:B------:R-:W-:Y:S01]  /*3080*/  IMAD.MOV.U32 R9, RZ, RZ, R8 ;  /* 0x000000ffff097224 */ /* 0x000fe200078e0008 */
[----:B------:R-:W-:Y:S01]  /*3090*/  MOV R11, R10 ;  /* 0x0000000a000b7202 */ /* 0x000fe20000000f00 */
[----:B------:R-:W-:Y:S02]  /*30a0*/  IMAD.MOV.U32 R46, RZ, RZ, R45 ;  /* 0x000000ffff2e7224 */ /* 0x000fe400078e002d */
[----:B------:R-:W-:Y:S02]  /*30b0*/  IMAD.MOV.U32 R110, RZ, RZ, R109 ;  /* 0x000000ffff6e7224 */ /* 0x000fe400078e006d */
.L_x_33382:
[----:B------:R-:W-:Y:S05]  /*30c0*/  BSYNC B1 ;  /* 0x0000000000017941 */ /* 0x000fea0003800000 */
.L_x_33380:
        /* <DEDUP_REMOVED lines=11> */
.L_x_33384:
[----:B------:R-:W-:Y:S01]  /*3180*/  IMAD.MOV.U32 R8, RZ, RZ, R9 ;  /* 0x000000ffff087224 */ /* 0x000fe200078e0009 */
[----:B------:R-:W-:Y:S01]  /*3190*/  MOV R10, R11 ;  /* 0x0000000b000a7202 */ /* 0x000fe20000000f00 */
[----:B------:R-:W-:Y:S02]  /*31a0*/  IMAD.MOV.U32 R45, RZ, RZ, R44 ;  /* 0x000000ffff2d7224 */ /* 0x000fe400078e002c */
[----:B------:R-:W-:Y:S02]  /*31b0*/  IMAD.MOV.U32 R109, RZ, RZ, R108 ;  /* 0x000000ffff6d7224 */ /* 0x000fe400078e006c */
.L_x_33385:
[----:B------:R-:W-:Y:S05]  /*31c0*/  BSYNC B1 ;  /* 0x0000000000017941 */ /* 0x000fea0003800000 */
.L_x_33383:
        /* <DEDUP_REMOVED lines=11> */
.L_x_33387:
[----:B------:R-:W-:Y:S01]  /*3280*/  IMAD.MOV.U32 R9, RZ, RZ, R8 ;  /* 0x000000ffff097224 */ /* 0x000fe200078e0008 */
[----:B------:R-:W-:Y:S01]  /*3290*/  MOV R11, R10 ;  /* 0x0000000a000b7202 */ /* 0x000fe20000000f00 */
[----:B------:R-:W-:Y:S02]  /*32a0*/  IMAD.MOV.U32 R44, RZ, RZ, R51 ;  /* 0x000000ffff2c7224 */ /* 0x000fe400078e0033 */
[----:B------:R-:W-:Y:S02]  /*32b0*/  IMAD.MOV.U32 R108, RZ, RZ, R115 ;  /* 0x000000ffff6c7224 */ /* 0x000fe400078e0073 */
.L_x_33388:
[----:B------:R-:W-:Y:S05]  /*32c0*/  BSYNC B1 ;  /* 0x0000000000017941 */ /* 0x000fea0003800000 */
.L_x_33386:
        /* <DEDUP_REMOVED lines=11> */
.L_x_33390:
[----:B------:R-:W-:Y:S01]  /*3380*/  IMAD.MOV.U32 R8, RZ, RZ, R9 ;  /* 0x000000ffff087224 */ /* 0x000fe200078e0009 */
[----:B------:R-:W-:Y:S01]  /*3390*/  MOV R10, R11 ;  /* 0x0000000b000a7202 */ /* 0x000fe20000000f00 */
[----:B------:R-:W-:Y:S02]  /*33a0*/  IMAD.MOV.U32 R51, RZ, RZ, R50 ;  /* 0x000000ffff337224 */ /* 0x000fe400078e0032 */
[----:B------:R-:W-:Y:S02]  /*33b0*/  IMAD.MOV.U32 R115, RZ, RZ, R114 ;  /* 0x000000ffff737224 */ /* 0x000fe400078e0072 */
.L_x_33391:
[----:B------:R-:W-:Y:S05]  /*33c0*/  BSYNC B1 ;  /* 0x0000000000017941 */ /* 0x000fea0003800000 */
.L_x_33389:
        /* <DEDUP_REMOVED lines=11> */
.L_x_33393:
[----:B------:R-:W-:Y:S01]  /*3480*/  IMAD.MOV.U32 R9, RZ, RZ, R8 ;  /* 0x000000ffff097224 */ /* 0x000fe200078e0008 */
[----:B------:R-:W-:Y:S01]  /*3490*/  MOV R11, R10 ;  /* 0x0000000a000b7202 */ /* 0x000fe20000000f00 */
[----:B------:R-:W-:Y:S02]  /*34a0*/  IMAD.MOV.U32 R50, RZ, RZ, R49 ;  /* 0x000000ffff327224 */ /* 0x000fe400078e0031 */
[----:B------:R-:W-:Y:S02]  /*34b0*/  IMAD.MOV.U32 R114, RZ, RZ, R113 ;  /* 0x000000ffff727224 */ /* 0x000fe400078e0071 */
.L_x_33394:
[----:B------:R-:W-:Y:S05]  /*34c0*/  BSYNC B1 ;  /* 0x0000000000017941 */ /* 0x000fea0003800000 */
.L_x_33392:
        /* <DEDUP_REMOVED lines=11> */
.L_x_33396:
[----:B------:R-:W-:Y:S01]  /*3580*/  IMAD.MOV.U32 R8, RZ, RZ, R9 ;  /* 0x000000ffff087224 */ /* 0x000fe200078e0009 */
[----:B------:R-:W-:Y:S01]  /*3590*/  MOV R10, R11 ;  /* 0x0000000b000a7202 */ /* 0x000fe20000000f00 */
[----:B------:R-:W-:Y:S02]  /*35a0*/  IMAD.MOV.U32 R49, RZ, RZ, R48 ;  /* 0x000000ffff317224 */ /* 0x000fe400078e0030 */
[----:B------:R-:W-:Y:S02]  /*35b0*/  IMAD.MOV.U32 R113, RZ, RZ, R112 ;  /* 0x000000ffff717224 */ /* 0x000fe400078e0070 */
.L_x_33397:
[----:B------:R-:W-:Y:S05]  /*35c0*/  BSYNC B1 ;  /* 0x0000000000017941 */ /* 0x000fea0003800000 */
.L_x_33395:
        /* <DEDUP_REMOVED lines=11> */
.L_x_33399:
[----:B------:R-:W-:Y:S01]  /*3680*/  IMAD.MOV.U32 R9, RZ, RZ, R8 ;  /* 0x000000ffff097224 */ /* 0x000fe200078e0008 */
[----:B------:R-:W-:Y:S01]  /*3690*/  MOV R11, R10 ;  /* 0x0000000a000b7202 */ /* 0x000fe20000000f00 */
[----:B------:R-:W-:Y:S02]  /*36a0*/  IMAD.MOV.U32 R48, RZ, RZ, R55 ;  /* 0x000000ffff307224 */ /* 0x000fe400078e0037 */
[----:B------:R-:W-:Y:S02]  /*36b0*/  IMAD.MOV.U32 R112, RZ, RZ, R119 ;  /* 0x000000ffff707224 */ /* 0x000fe400078e0077 */
.L_x_33400:
[----:B------:R-:W-:Y:S05]  /*36c0*/  BSYNC B1 ;  /* 0x0000000000017941 */ /* 0x000fea0003800000 */
.L_x_33398:
        /* <DEDUP_REMOVED lines=11> */
.L_x_33402:
[----:B------:R-:W-:Y:S01]  /*3780*/  IMAD.MOV.U32 R8, RZ, RZ, R9 ;  /* 0x000000ffff087224 */ /* 0x000fe200078e0009 */
[----:B------:R-:W-:Y:S01]  /*3790*/  MOV R10, R11 ;  /* 0x0000000b000a7202 */ /* 0x000fe20000000f00 */
[----:B------:R-:W-:Y:S02]  /*37a0*/  IMAD.MOV.U32 R55, RZ, RZ, R54 ;  /* 0x000000ffff377224 */ /* 0x000fe400078e0036 */
[----:B------:R-:W-:Y:S02]  /*37b0*/  IMAD.MOV.U32 R119, RZ, RZ, R118 ;  /* 0x000000ffff777224 */ /* 0x000fe400078e0076 */
.L_x_33403:
[----:B------:R-:W-:Y:S05]  /*37c0*/  BSYNC B1 ;  /* 0x0000000000017941 */ /* 0x000fea0003800000 */
.L_x_33401:
        /* <DEDUP_REMOVED lines=11> */
.L_x_33405:
[----:B------:R-:W-:Y:S01]  /*3880*/  IMAD.MOV.U32 R9, RZ, RZ, R8 ;  /* 0x000000ffff097224 */ /* 0x000fe200078e0008 */
[----:B------:R-:W-:Y:S01]  /*3890*/  MOV R11, R10 ;  /* 0x0000000a000b7202 */ /* 0x000fe20000000f00 */
[----:B------:R-:W-:Y:S02]  /*38a0*/  IMAD.MOV.U32 R54, RZ, RZ, R53 ;  /* 0x000000ffff367224 */ /* 0x000fe400078e0035 */
[----:B------:R-:W-:Y:S02]  /*38b0*/  IMAD.MOV.U32 R118, RZ, RZ, R117 ;  /* 0x000000ffff767224 */ /* 0x000fe400078e0075 */
.L_x_33406:
[----:B------:R-:W-:Y:S05]  /*38c0*/  BSYNC B1 ;  /* 0x0000000000017941 */ /* 0x000fea0003800000 */
.L_x_33404:
        /* <DEDUP_REMOVED lines=11> */
.L_x_33408:
[----:B------:R-:W-:Y:S01]  /*3980*/  IMAD.MOV.U32 R8, RZ, RZ, R9 ;  /* 0x000000ffff087224 */ /* 0x000fe200078e0009 */
[----:B------:R-:W-:Y:S01]  /*3990*/  MOV R10, R11 ;  /* 0x0000000b000a7202 */ /* 0x000fe20000000f00 */
[----:B------:R-:W-:Y:S02]  /*39a0*/  IMAD.MOV.U32 R53, RZ, RZ, R52 ;  /* 0x000000ffff357224 */ /* 0x000fe400078e0034 */
[----:B------:R-:W-:Y:S02]  /*39b0*/  IMAD.MOV.U32 R117, RZ, RZ, R116 ;  /* 0x000000ffff757224 */ /* 0x000fe400078e0074 */
.L_x_33409:
[----:B------:R-:W-:Y:S05]  /*39c0*/  BSYNC B1 ;  /* 0x0000000000017941 */ /* 0x000fea0003800000 */
.L_x_33407:
        /* <DEDUP_REMOVED lines=11> */
.L_x_33411:
[----:B------:R-:W-:Y:S01]  /*3a80*/  IMAD.MOV.U32 R9, RZ, RZ, R8 ;  /* 0x000000ffff097224 */ /* 0x000fe200078e0008 */
[----:B------:R-:W-:Y:S01]  /*3a90*/  MOV R11, R10 ;  /* 0x0000000a000b7202 */ /* 0x000fe20000000f00 */
[----:B------:R-:W-:Y:S02]  /*3aa0*/  IMAD.MOV.U32 R52, RZ, RZ, R59 ;  /* 0x000000ffff347224 */ /* 0x000fe400078e003b */
[----:B------:R-:W-:Y:S02]  /*3ab0*/  IMAD.MOV.U32 R116, RZ, RZ, R123 ;  /* 0x000000ffff747224 */ /* 0x000fe400078e007b */
.L_x_33412:
[----:B------:R-:W-:Y:S05]  /*3ac0*/  BSYNC B1 ;  /* 0x0000000000017941 */ /* 0x000fea0003800000 */
.L_x_33410:
        /* <DEDUP_REMOVED lines=11> */
.L_x_33414:
[----:B------:R-:W-:Y:S01]  /*3b80*/  IMAD.MOV.U32 R8, RZ, RZ, R9 ;  /* 0x000000ffff087224 */ /* 0x000fe200078e0009 */
[----:B------:R-:W-:Y:S01]  /*3b90*/  MOV R10, R11 ;  /* 0x0000000b000a7202 */ /* 0x000fe20000000f00 */
[----:B------:R-:W-:Y:S02]  /*3ba0*/  IMAD.MOV.U32 R59, RZ, RZ, R58 ;  /* 0x000000ffff3b7224 */ /* 0x000fe400078e003a */
[----:B------:R-:W-:Y:S02]  /*3bb0*/  IMAD.MOV.U32 R123, RZ, RZ, R122 ;  /* 0x000000ffff7b7224 */ /* 0x000fe400078e007a */
.L_x_33415:
[----:B------:R-:W-:Y:S05]  /*3bc0*/  BSYNC B1 ;  /* 0x0000000000017941 */ /* 0x000fea0003800000 */
.L_x_33413:
        /* <DEDUP_REMOVED lines=11> */
.L_x_33417:
[----:B------:R-:W-:Y:S01]  /*3c80*/  IMAD.MOV.U32 R9, RZ, RZ, R8 ;  /* 0x000000ffff097224 */ /* 0x000fe200078e0008 */
[----:B------:R-:W-:Y:S01]  /*3c90*/  MOV R11, R10 ;  /* 0x0000000a000b7202 */ /* 0x000fe20000000f00 */
[----:B------:R-:W-:Y:S02]  /*3ca0*/  IMAD.MOV.U32 R58, RZ, RZ, R57 ;  /* 0x000000ffff3a7224 */ /* 0x000fe400078e0039 */
[----:B------:R-:W-:Y:S02]  /*3cb0*/  IMAD.MOV.U32 R122, RZ, RZ, R121 ;  /* 0x000000ffff7a7224 */ /* 0x000fe400078e0079 */
.L_x_33418:
[----:B------:R-:W-:Y:S05]  /*3cc0*/  BSYNC B1 ;  /* 0x0000000000017941 */ /* 0x000fea0003800000 */
.L_x_33416:
        /* <DEDUP_REMOVED lines=11> */
.L_x_33420:
[----:B------:R-:W-:Y:S01]  /*3d80*/  IMAD.MOV.U32 R8, RZ, RZ, R9 ;  /* 0x000000ffff087224 */ /* 0x000fe200078e0009 */
[----:B------:R-:W-:Y:S01]  /*3d90*/  MOV R10, R11 ;  /* 0x0000000b000a7202 */ /* 0x000fe20000000f00 */
[----:B------:R-:W-:Y:S02]  /*3da0*/  IMAD.MOV.U32 R57, RZ, RZ, R56 ;  /* 0x000000ffff397224 */ /* 0x000fe400078e0038 */
[----:B------:R-:W-:Y:S02]  /*3db0*/  IMAD.MOV.U32 R121, RZ, RZ, R120 ;  /* 0x000000ffff797224 */ /* 0x000fe400078e0078 */
.L_x_33421:
[----:B------:R-:W-:Y:S05]  /*3dc0*/  BSYNC B1 ;  /* 0x0000000000017941 */ /* 0x000fea0003800000 */
.L_x_33419:
        /* <DEDUP_REMOVED lines=11> */
.L_x_33423:
[----:B------:R-:W-:Y:S01]  /*3e80*/  IMAD.MOV.U32 R9, RZ, RZ, R8 ;  /* 0x000000ffff097224 */ /* 0x000fe200078e0008 */
[----:B------:R-:W-:Y:S01]  /*3e90*/  MOV R11, R10 ;  /* 0x0000000a000b7202 */ /* 0x000fe20000000f00 */
[----:B------:R-:W-:Y:S02]  /*3ea0*/  IMAD.MOV.U32 R56, RZ, RZ, R63 ;  /* 0x000000ffff387224 */ /* 0x000fe400078e003f */
[----:B------:R-:W-:Y:S02]  /*3eb0*/  IMAD.MOV.U32 R120, RZ, RZ, R127 ;  /* 0x000000ffff787224 */ /* 0x000fe400078e007f */
.L_x_33424:
[----:B------:R-:W-:Y:S05]  /*3ec0*/  BSYNC B1 ;  /* 0x0000000000017941 */ /* 0x000fea0003800000 */
.L_x_33422:
        /* <DEDUP_REMOVED lines=11> */
.L_x_33426:
[----:B------:R-:W-:Y:S01]  /*3f80*/  IMAD.MOV.U32 R8, RZ, RZ, R9 ;  /* 0x000000ffff087224 */ /* 0x000fe200078e0009 */
[----:B------:R-:W-:Y:S01]  /*3f90*/  MOV R10, R11 ;  /* 0x0000000b000a7202 */ /* 0x000fe20000000f00 */
[----:B------:R-:W-:Y:S02]  /*3fa0*/  IMAD.MOV.U32 R63, RZ, RZ, R62 ;  /* 0x000000ffff3f7224 */ /* 0x000fe400078e003e */
[----:B------:R-:W-:Y:S02]  /*3fb0*/  IMAD.MOV.U32 R127, RZ, RZ, R126 ;  /* 0x000000ffff7f7224 */ /* 0x000fe400078e007e */
.L_x_33427:
[----:B------:R-:W-:Y:S05]  /*3fc0*/  BSYNC B1 ;  /* 0x0000000000017941 */ /* 0x000fea0003800000 */
.L_x_33425:
        /* <DEDUP_REMOVED lines=11> */
.L_x_33429:
[----:B------:R-:W-:Y:S01]  /*4080*/  IMAD.MOV.U32 R9, RZ, RZ, R8 ;  /* 0x000000ffff097224 */ /* 0x000fe200078e0008 */
[----:B------:R-:W-:Y:S01]  /*4090*/  MOV R11, R10 ;  /* 0x0000000a000b7202 */ /* 0x000fe20000000f00 */
[----:B------:R-:W-:Y:S02]  /*40a0*/  IMAD.MOV.U32 R62, RZ, RZ, R61 ;  /* 0x000000ffff3e7224 */ /* 0x000fe400078e003d */
[----:B------:R-:W-:Y:S02]  /*40b0*/  IMAD.MOV.U32 R126, RZ, RZ, R125 ;  /* 0x000000ffff7e7224 */ /* 0x000fe400078e007d */
.L_x_33430:
[----:B------:R-:W-:Y:S05]  /*40c0*/  BSYNC B1 ;  /* 0x0000000000017941 */ /* 0x000fea0003800000 */
.L_x_33428:
        /* <DEDUP_REMOVED lines=11> */
.L_x_33432:
[----:B------:R-:W-:Y:S01]  /*4180*/  IMAD.MOV.U32 R8, RZ, RZ, R9 ;  /* 0x000000ffff087224 */ /* 0x000fe200078e0009 */
[----:B------:R-:W-:Y:S01]  /*4190*/  MOV R10, R11 ;  /* 0x0000000b000a7202 */ /* 0x000fe20000000f00 */
[----:B------:R-:W-:Y:S02]  /*41a0*/  IMAD.MOV.U32 R61, RZ, RZ, R60 ;  /* 0x000000ffff3d7224 */ /* 0x000fe400078e003c */
[----:B------:R-:W-:Y:S02]  /*41b0*/  IMAD.MOV.U32 R125, RZ, RZ, R124 ;  /* 0x000000ffff7d7224 */ /* 0x000fe400078e007c */
.L_x_33433:
[----:B------:R-:W-:Y:S05]  /*41c0*/  BSYNC B1 ;  /* 0x0000000000017941 */ /* 0x000fea0003800000 */
.L_x_33431:
        /* <DEDUP_REMOVED lines=11> */
.L_x_33435:
[----:B------:R-:W-:Y:S01]  /*4280*/  IMAD.MOV.U32 R9, RZ, RZ, R8 ;  /* 0x000000ffff097224 */ /* 0x000fe200078e0008 */
[----:B------:R-:W-:Y:S01]  /*4290*/  MOV R11, R10 ;  /* 0x0000000a000b7202 */ /* 0x000fe20000000f00 */
[----:B------:R-:W-:Y:S02]  /*42a0*/  IMAD.MOV.U32 R60, RZ, RZ, R67 ;  /* 0x000000ffff3c7224 */ /* 0x000fe400078e0043 */
[----:B------:R-:W-:Y:S02]  /*42b0*/  IMAD.MOV.U32 R124, RZ, RZ, R131 ;  /* 0x000000ffff7c7224 */ /* 0x000fe400078e0083 */
.L_x_33436:
[----:B------:R-:W-:Y:S05]  /*42c0*/  BSYNC B1 ;  /* 0x0000000000017941 */ /* 0x000fea0003800000 */
.L_x_33434:
        /* <DEDUP_REMOVED lines=11> */
.L_x_33438:
[----:B------:R-:W-:Y:S01]  /*4380*/  IMAD.MOV.U32 R8, RZ, RZ, R9 ;  /* 0x000000ffff087224 */ /* 0x000fe200078e0009 */
[----:B------:R-:W-:Y:S01]  /*4390*/  MOV R10, R11 ;  /* 0x0000000b000a7202 */ /* 0x000fe20000000f00 */
[----:B------:R-:W-:Y:S02]  /*43a0*/  IMAD.MOV.U32 R67, RZ, RZ, R66 ;  /* 0x000000ffff437224 */ /* 0x000fe400078e0042 */
[----:B------:R-:W-:Y:S02]  /*43b0*/  IMAD.MOV.U32 R131, RZ, RZ, R130 ;  /* 0x000000ffff837224 */ /* 0x000fe400078e0082 */
.L_x_33439:
[----:B------:R-:W-:Y:S05]  /*43c0*/  BSYNC B1 ;  /* 0x0000000000017941 */ /* 0x000fea0003800000 */
.L_x_33437:
        /* <DEDUP_REMOVED lines=11> */
.L_x_33441:
[----:B------:R-:W-:Y:S01]  /*4480*/  IMAD.MOV.U32 R9, RZ, RZ, R8 ;  /* 0x000000ffff097224 */ /* 0x000fe200078e0008 */
[----:B------:R-:W-:Y:S01]  /*4490*/  MOV R11, R10 ;  /* 0x0000000a000b7202 */ /* 0x000fe20000000f00 */
[----:B------:R-:W-:Y:S02]  /*44a0*/  IMAD.MOV.U32 R66, RZ, RZ, R65 ;  /* 0x000000ffff427224 */ /* 0x000fe400078e0041 */
[----:B------:R-:W-:Y:S02]  /*44b0*/  IMAD.MOV.U32 R130, RZ, RZ, R129 ;  /* 0x000000ffff827224 */ /* 0x000fe400078e0081 */
.L_x_33442:
[----:B------:R-:W-:Y:S05]  /*44c0*/  BSYNC B1 ;  /* 0x0000000000017941 */ /* 0x000fea0003800000 */
.L_x_33440:
        /* <DEDUP_REMOVED lines=11> */
.L_x_33444:
[----:B------:R-:W-:Y:S01]  /*4580*/  IMAD.MOV.U32 R8, RZ, RZ, R9 ;  /* 0x000000ffff087224 */ /* 0x000fe200078e0009 */
[----:B------:R-:W-:Y:S01]  /*4590*/  MOV R10, R11 ;  /* 0x0000000b000a7202 */ /* 0x000fe20000000f00 */
[----:B------:R-:W-:Y:S02]  /*45a0*/  IMAD.MOV.U32 R65, RZ, RZ, R64 ;  /* 0x000000ffff417224 */ /* 0x000fe400078e0040 */
[----:B------:R-:W-:Y:S02]  /*45b0*/  IMAD.MOV.U32 R129, RZ, RZ, R128 ;  /* 0x000000ffff817224 */ /* 0x000fe400078e0080 */
.L_x_33445:
[----:B------:R-:W-:Y:S05]  /*45c0*/  BSYNC B1 ;  /* 0x0000000000017941 */ /* 0x000fea0003800000 */
.L_x_33443:
        /* <DEDUP_REMOVED lines=11> */
.L_x_33447:
[----:B------:R-:W-:Y:S01]  /*4680*/  IMAD.MOV.U32 R9, RZ, RZ, R8 ;  /* 0x000000ffff097224 */ /* 0x000fe200078e0008 */
[----:B------:R-:W-:Y:S01]  /*4690*/  MOV R11, R10 ;  /* 0x0000000a000b7202 */ /* 0x000fe20000000f00 */
[----:B------:R-:W-:Y:S02]  /*46a0*/  IMAD.MOV.U32 R64, RZ, RZ, R71 ;  /* 0x000000ffff407224 */ /* 0x000fe400078e0047 */
[----:B------:R-:W-:Y:S02]  /*46b0*/  IMAD.MOV.U32 R128, RZ, RZ, R135 ;  /* 0x000000ffff807224 */ /* 0x000fe400078e0087 */
.L_x_33448:
[----:B------:R-:W-:Y:S05]  /*46c0*/  BSYNC B1 ;  /* 0x0000000000017941 */ /* 0x000fea0003800000 */
.L_x_33446:
        /* <DEDUP_REMOVED lines=11> */
.L_x_33450:
[----:B------:R-:W-:Y:S01]  /*4780*/  IMAD.MOV.U32 R8, RZ, RZ, R9 ;  /* 0x000000ffff087224 */ /* 0x000fe200078e0009 */
[----:B------:R-:W-:Y:S01]  /*4790*/  MOV R10, R11 ;  /* 0x0000000b000a7202 */ /* 0x000fe20000000f00 */
[----:B------:R-:W-:Y:S02]  /*47a0*/  IMAD.MOV.U32 R71, RZ, RZ, R70 ;  /* 0x000000ffff477224 */ /* 0x000fe400078e0046 */
[----:B------:R-:W-:Y:S02]  /*47b0*/  IMAD.MOV.U32 R135, RZ, RZ, R134 ;  /* 0x000000ffff877224 */ /* 0x000fe400078e0086 */
.L_x_33451:
[----:B------:R-:W-:Y:S05]  /*47c0*/  BSYNC B1 ;  /* 0x0000000000017941 */ /* 0x000fea0003800000 */
.L_x_33449:
        /* <DEDUP_REMOVED lines=11> */
.L_x_33453:
[----:B------:R-:W-:Y:S01]  /*4880*/  IMAD.MOV.U32 R9, RZ, RZ, R8 ;  /* 0x000000ffff097224 */ /* 0x000fe200078e0008 */
[----:B------:R-:W-:Y:S01]  /*4890*/  MOV R11, R10 ;  /* 0x0000000a000b7202 */ /* 0x000fe20000000f00 */
[----:B------:R-:W-:Y:S02]  /*48a0*/  IMAD.MOV.U32 R70, RZ, RZ, R69 ;  /* 0x000000ffff467224 */ /* 0x000fe400078e0045 */
[----:B------:R-:W-:Y:S02]  /*48b0*/  IMAD.MOV.U32 R134, RZ, RZ, R133 ;  /* 0x000000ffff867224 */ /* 0x000fe400078e0085 */
.L_x_33454:
[----:B------:R-:W-:Y:S05]  /*48c0*/  BSYNC B1 ;  /* 0x0000000000017941 */ /* 0x000fea0003800000 */
.L_x_33452:
        /* <DEDUP_REMOVED lines=11> */
.L_x_33456:
[----:B------:R-:W-:Y:S01]  /*4980*/  IMAD.MOV.U32 R8, RZ, RZ, R9 ;  /* 0x000000ffff087224 */ /* 0x000fe200078e0009 */
[----:B------:R-:W-:Y:S01]  /*4990*/  MOV R10, R11 ;  /* 0x0000000b000a7202 */ /* 0x000fe20000000f00 */
[----:B------:R-:W-:Y:S02]  /*49a0*/  IMAD.MOV.U32 R69, RZ, RZ, R68 ;  /* 0x000000ffff457224 */ /* 0x000fe400078e0044 */
[----:B------:R-:W-:Y:S02]  /*49b0*/  IMAD.MOV.U32 R133, RZ, RZ, R132 ;  /* 0x000000ffff857224 */ /* 0x000fe400078e0084 */
.L_x_33457:
[----:B------:R-:W-:Y:S05]  /*49c0*/  BSYNC B1 ;  /* 0x0000000000017941 */ /* 0x000fea0003800000 */
.L_x_33455:
        /* <DEDUP_REMOVED lines=11> */
.L_x_33459:
[----:B------:R-:W-:Y:S01]  /*4a80*/  IMAD.MOV.U32 R9, RZ, RZ, R8 ;  /* 0x000000ffff097224 */ /* 0x000fe200078e0008 */
[----:B------:R-:W-:Y:S01]  /*4a90*/  MOV R11, R10 ;  /* 0x0000000a000b7202 */ /* 0x000fe20000000f00 */
[----:B------:R-:W-:Y:S02]  /*4aa0*/  IMAD.MOV.U32 R68, RZ, RZ, R75 ;  /* 0x000000ffff447224 */ /* 0x000fe400078e004b */
[----:B------:R-:W-:Y:S02]  /*4ab0*/  IMAD.MOV.U32 R132, RZ, RZ, R139 ;  /* 0x000000ffff847224 */ /* 0x000fe400078e008b */
.L_x_33460:
[----:B------:R-:W-:Y:S05]  /*4ac0*/  BSYNC B1 ;  /* 0x0000000000017941 */ /* 0x000fea0003800000 */
.L_x_33458:
        /* <DEDUP_REMOVED lines=11> */
.L_x_33462:
[----:B------:R-:W-:Y:S01]  /*4b80*/  IMAD.MOV.U32 R8, RZ, RZ, R9 ;  /* 0x000000ffff087224 */ /* 0x000fe200078e0009 */
[----:B------:R-:W-:Y:S01]  /*4b90*/  MOV R10, R11 ;  /* 0x0000000b000a7202 */ /* 0x000fe20000000f00 */
[----:B------:R-:W-:Y:S02]  /*4ba0*/  IMAD.MOV.U32 R75, RZ, RZ, R74 ;  /* 0x000000ffff4b7224 */ /* 0x000fe400078e004a */
[----:B------:R-:W-:Y:S02]  /*4bb0*/  IMAD.MOV.U32 R139, RZ, RZ, R138 ;  /* 0x000000ffff8b7224 */ /* 0x000fe400078e008a */
.L_x_33463:
[----:B------:R-:W-:Y:S05]  /*4bc0*/  BSYNC B1 ;  /* 0x0000000000017941 */ /* 0x000fea0003800000 */
.L_x_33461:
        /* <DEDUP_REMOVED lines=11> */
.L_x_33465:
[----:B------:R-:W-:Y:S01]  /*4c80*/  IMAD.MOV.U32 R9, RZ, RZ, R8 ;  /* 0x000000ffff097224 */ /* 0x000fe200078e0008 */
[----:B------:R-:W-:Y:S01]  /*4c90*/  MOV R11, R10 ;  /* 0x0000000a000b7202 */ /* 0x000fe20000000f00 */
[----:B------:R-:W-:Y:S02]  /*4ca0*/  IMAD.MOV.U32 R74, RZ, RZ, R73 ;  /* 0x000000ffff4a7224 */ /* 0x000fe400078e0049 */
[----:B------:R-:W-:Y:S02]  /*4cb0*/  IMAD.MOV.U32 R138, RZ, RZ, R137 ;  /* 0x000000ffff8a7224 */ /* 0x000fe400078e0089 */
.L_x_33466:
[----:B------:R-:W-:Y:S05]  /*4cc0*/  BSYNC B1 ;  /* 0x0000000000017941 */ /* 0x000fea0003800000 */
.L_x_33464:
        /* <DEDUP_REMOVED lines=11> */
.L_x_33468:
[----:B------:R-:W-:Y:S01]  /*4d80*/  IMAD.MOV.U32 R8, RZ, RZ, R9 ;  /* 0x000000ffff087224 */ /* 0x000fe200078e0009 */
[----:B------:R-:W-:Y:S01]  /*4d90*/  MOV R10, R11 ;  /* 0x0000000b000a7202 */ /* 0x000fe20000000f00 */
[----:B------:R-:W-:Y:S02]  /*4da0*/  IMAD.MOV.U32 R73, RZ, RZ, R72 ;  /* 0x000000ffff497224 */ /* 0x000fe400078e0048 */
[----:B------:R-:W-:Y:S02]  /*4db0*/  IMAD.MOV.U32 R137, RZ, RZ, R136 ;  /* 0x000000ffff897224 */ /* 0x000fe400078e0088 */
.L_x_33469:
[----:B------:R-:W-:Y:S05]  /*4dc0*/  BSYNC B1 ;  /* 0x0000000000017941 */ /* 0x000fea0003800000 */
.L_x_33467:
        /* <DEDUP_REMOVED lines=11> */
.L_x_33471:
[----:B------:R-:W-:Y:S01]  /*4e80*/  IMAD.MOV.U32 R9, RZ, RZ, R8 ;  /* 0x000000ffff097224 */ /* 0x000fe200078e0008 */
[----:B------:R-:W-:Y:S01]  /*4e90*/  MOV R11, R10 ;  /* 0x0000000a000b7202 */ /* 0x000fe20000000f00 */
[----:B------:R-:W-:Y:S02]  /*4ea0*/  IMAD.MOV.U32 R72, RZ, RZ, R79 ;  /* 0x000000ffff487224 */ /* 0x000fe400078e004f */
[----:B------:R-:W-:Y:S02]  /*4eb0*/  IMAD.MOV.U32 R136, RZ, RZ, R143 ;  /* 0x000000ffff887224 */ /* 0x000fe400078e008f */
.L_x_33472:
[----:B------:R-:W-:Y:S05]  /*4ec0*/  BSYNC B1 ;  /* 0x0000000000017941 */ /* 0x000fea0003800000 */
.L_x_33470:
        /* <DEDUP_REMOVED lines=11> */
.L_x_33474:
[----:B------:R-:W-:Y:S01]  /*4f80*/  IMAD.MOV.U32 R8, RZ, RZ, R9 ;  /* 0x000000ffff087224 */ /* 0x000fe200078e0009 */
[----:B------:R-:W-:Y:S01]  /*4f90*/  MOV R10, R11 ;  /* 0x0000000b000a7202 */ /* 0x000fe20000000f00 */
[----:B------:R-:W-:Y:S02]  /*4fa0*/  IMAD.MOV.U32 R79, RZ, RZ, R78 ;  /* 0x000000ffff4f7224 */ /* 0x000fe400078e004e */
[----:B------:R-:W-:Y:S02]  /*4fb0*/  IMAD.MOV.U32 R143, RZ, RZ, R142 ;  /* 0x000000ffff8f7224 */ /* 0x000fe400078e008e */
.L_x_33475:
[----:B------:R-:W-:Y:S05]  /*4fc0*/  BSYNC B1 ;  /* 0x0000000000017941 */ /* 0x000fea0003800000 */
.L_x_33473:
        /* <DEDUP_REMOVED lines=11> */
.L_x_33477:
[----:B------:R-:W-:Y:S01]  /*5080*/  IMAD.MOV.U32 R9, RZ, RZ, R8 ;  /* 0x000000ffff097224 */ /* 0x000fe200078e0008 */
[----:B------:R-:W-:Y:S01]  /*5090*/  MOV R11, R10 ;  /* 0x0000000a000b7202 */ /* 0x000fe20000000f00 */
[----:B------:R-:W-:Y:S02]  /*50a0*/  IMAD.MOV.U32 R78, RZ, RZ, R77 ;  /* 0x000000ffff4e7224 */ /* 0x000fe400078e004d */
[----:B------:R-:W-:Y:S02]  /*50b0*/  IMAD.MOV.U32 R142, RZ, RZ, R141 ;  /* 0x000000ffff8e7224 */ /* 0x000fe400078e008d */
.L_x_33478:
[----:B------:R-:W-:Y:S05]  /*50c0*/  BSYNC B1 ;  /* 0x0000000000017941 */ /* 0x000fea0003800000 */
.L_x_33476:
        /* <DEDUP_REMOVED lines=11> */
.L_x_33480:
[----:B------:R-:W-:Y:S01]  /*5180*/  IMAD.MOV.U32 R8, RZ, RZ, R9 ;  /* 0x000000ffff087224 */ /* 0x000fe200078e0009 */
[----:B------:R-:W-:Y:S01]  /*5190*/  MOV R10, R11 ;  /* 0x0000000b000a7202 */ /* 0x000fe20000000f00 */
[----:B------:R-:W-:Y:S02]  /*51a0*/  IMAD.MOV.U32 R77, RZ, RZ, R76 ;  /* 0x000000ffff4d7224 */ /* 0x000fe400078e004c */
[----:B------:R-:W-:Y:S02]  /*51b0*/  IMAD.MOV.U32 R141, RZ, RZ, R140 ;  /* 0x000000ffff8d7224 */ /* 0x000fe400078e008c */
.L_x_33481:
[----:B------:R-:W-:Y:S05]  /*51c0*/  BSYNC B1 ;  /* 0x0000000000017941 */ /* 0x000fea0003800000 */
.L_x_33479:
        /* <DEDUP_REMOVED lines=11> */
.L_x_33483:
[----:B------:R-:W-:Y:S01]  /*5280*/  IMAD.MOV.U32 R9, RZ, RZ, R8 ;  /* 0x000000ffff097224 */ /* 0x000fe200078e0008 */
[----:B------:R-:W-:Y:S01]  /*5290*/  MOV R11, R10 ;  /* 0x0000000a000b7202 */ /* 0x000fe20000000f00 */
[----:B------:R-:W-:Y:S02]  /*52a0*/  IMAD.MOV.U32 R76, RZ, RZ, R83 ;  /* 0x000000ffff4c7224 */ /* 0x000fe400078e0053 */
[----:B------:R-:W-:Y:S02]  /*52b0*/  IMAD.MOV.U32 R140, RZ, RZ, R159 ;  /* 0x000000ffff8c7224 */ /* 0x000fe400078e009f */
.L_x_33484:
[----:B------:R-:W-:Y:S05]  /*52c0*/  BSYNC B1 ;  /* 0x0000000000017941 */ /* 0x000fea0003800000 */
.L_x_33482:
        /* <DEDUP_REMOVED lines=11> */
.L_x_33486:
[----:B------:R-:W-:Y:S01]  /*5380*/  IMAD.MOV.U32 R8, RZ, RZ, R9 ;  /* 0x000000ffff087224 */ /* 0x000fe200078e0009 */
[----:B------:R-:W-:Y:S01]  /*5390*/  MOV R13, R11 ;  /* 0x0000000b000d7202 */ /* 0x000fe20000000f00 */
[----:B------:R-:W-:Y:S02]  /*53a0*/  IMAD.MOV.U32 R159, RZ, RZ, R158 ;  /* 0x000000ffff9f7224 */ /* 0x000fe400078e009e */
[----:B------:R-:W-:Y:S02]  /*53b0*/  IMAD.MOV.U32 R83, RZ, RZ, R82 ;  /* 0x000000ffff537224 */ /* 0x000fe400078e0052 */
.L_x_33487:
[----:B------:R-:W-:Y:S05]  /*53c0*/  BSYNC B1 ;  /* 0x0000000000017941 */ /* 0x000fea0003800000 */
.L_x_33485:
[----:B------:R-:W-:Y:S01]  /*53d0*/  FSETP.GT.FTZ.AND P0, PT, R8, R81, PT ;  /* 0x000000510800720b */ /* 0x000fe20003f14000 */
[----:B------:R-:W-:Y:S03]  /*53e0*/  BSSY B1, `(.L_x_33488) ;  /* 0x000000c000017945 */ /* 0x000fe60003800000 */
[----:B------:R-:W-:-:S13]  /*53f0*/  ISETP.EQ.OR P0, PT, R2, -0x1, P0 ;  /* 0xffffffff0200780c */ /* 0x000fda0000702670 */
[----:B------:R-:W-:Y:S05]  /*5400*/  @P0 BRA `(.L_x_33489) ;  /* 0x0000005000000947 */ /* 0x000fea0003800000 */
[----:B------:R-:W-:Y:S01]  /*5410*/  FSETP.NEU.FTZ.AND P0, PT, R8, R81, PT ;  /* 0x000000510800720b */ /* 0x000fe20003f1d000 */
[----:B------:R-:W-:Y:S01]  /*5420*/  IMAD.MOV.U32 R158, RZ, RZ, R13 ;  /* 0x000000ffff9e7224 */ /* 0x000fe200078e000d */
[----:B------:R-:W-:Y:S02]  /*5430*/  MOV R82, R8 ;  /* 0x0000000800527202 */ /* 0x000fe40000000f00 */
[----:B------:R-:W-:-:S13]  /*5440*/  ISETP.GE.OR P0, PT, R13, R2, P0 ;  /* 0x000000020d00720c */ /* 0x000fda0000706670 */
[----:B------:R-:W-:Y:S05]  /*5450*/  @P0 BRA `(.L_x_33490) ;  /* 0x0000004000000947 */ /* 0x000fea0003800000 */
.L_x_33489:
[----:B------:R-:W-:Y:S02]  /*5460*/  IMAD.MOV.U32 R158, RZ, RZ, R2 ;  /* 0x000000ffff9e7224 */ /* 0x000fe400078e0002 */
[----:B------:R-:W-:Y:S01]  /*5470*/  IMAD.MOV.U32 R82, RZ, RZ, R81 ;  /* 0x000000ffff527224 */ /* 0x000fe200078e0051 */
[----:B------:R-:W-:Y:S01]  /*5480*/  MOV R81, R8 ;  /* 0x0000000800517202 */ /* 0x000fe20000000f00 */
[----:B------:R-:W-:Y:S02]  /*5490*/  IMAD.MOV.U32 R2, RZ, RZ, R13 ;  /* 0x000000ffff027224 */ /* 0x000fe400078e000d */
.L_x_33490:
[----:B------:R-:W-:Y:S05]  /*54a0*/  BSYNC B1 ;  /* 0x0000000000017941 */ /* 0x000fea0003800000 */
.L_x_33488:
[----:B------:R-:W-:Y:S02]  /*54b0*/  IADD3 R3, R3, 0x20, RZ ;  /* 0x0000002003037810 */ /* 0x000fe40007ffe0ff */
[----:B------:R-:W-:Y:S02]  /*54c0*/  IADD3 R6, P1, R6, 0x80, RZ ;  /* 0x0000008006067810 */ /* 0x000fe40007f3e0ff */
[----:B------:R-:W-:-:S03]  /*54d0*/  ISETP.GE.AND P0, PT, R3, c[0x0][0x220], PT ;  /* 0x0000880003007a0c */ /* 0x000fc60003f06270 */
[----:B------:R-:W-:-:S10]  /*54e0*/  IMAD.X R7, RZ, RZ, R7, P1 ;  /* 0x000000ffff077224 */ /* 0x000fd400008e0607 */
[----:B------:R-:W-:Y:S01]  /*54f0*/  @P0 CALL.REL.NOINC `(.L_x_33491) ;  /* 0x0000001000000944 */ /* 0x000fe20003c00000 */
[----:B------:R-:W-:Y:S05]  /*5500*/  BRA `(.L_x_33492) ;  /* 0xffffbe9000007947 */ /* 0x000fea000383ffff */
.L_x_33491:
[----:B------:R-:W-:Y:S05]  /*5510*/  BRA `(.L_x_33297) ;  /* 0x0000499000007947 */ /* 0x000fea0003800000 */
.L_x_33298:
        /* <DEDUP_REMOVED lines=40> */
[----:B------:R0:W1:Y:S01]  /*57a0*/  F2I.FTZ.U32.TRUNC.NTZ R9, R8 ;  /* 0x0000000800097305 */ /* 0x000062000021f000 */
        /* <DEDUP_REMOVED lines=8> */
[----:B0-----:R-:W-:Y:S01]  /*5830*/  HFMA2.MMA R8, -RZ, RZ, 0, 0 ;  /* 0x00000000ff087435 */ /* 0x001fe200000001ff */
[----:B------:R-:W-:Y:S01]  /*5840*/  IMAD.MOV.U32 R45, RZ, RZ, -0x800001 ;  /* 0xff7fffffff2d7424 */ /* 0x000fe200078e00ff */
[----:B------:R-:W-:Y:S01]  /*5850*/  MOV R87, 0xffffffff ;  /* 0xffffffff00577802 */ /* 0x000fe20000000f00 */
[----:B------:R-:W-:Y:S01]  /*5860*/  IMAD.MOV.U32 R51, RZ, RZ, -0x800001 ;  /* 0xff7fffffff337424 */ /* 0x000fe200078e00ff */
[----:B------:R-:W-:Y:S01]  /*5870*/  MOV R91, 0xffffffff ;  /* 0xffffffff005b7802 */ /* 0x000fe20000000f00 */
[----:B------:R-:W-:Y:S01]  /*5880*/  IMAD.MOV.U32 R50, RZ, RZ, -0x800001 ;  /* 0xff7fffffff327424 */ /* 0x000fe200078e00ff */
[----:B------:R-:W-:Y:S01]  /*5890*/  MOV R95, 0xffffffff ;  /* 0xffffffff005f7802 */ /* 0x000fe20000000f00 */
[--C-:B-1----:R-:W-:Y:S01]  /*58a0*/  IMAD.MOV R11, RZ, RZ, -R9.reuse ;  /* 0x000000ffff0b7224 */ /* 0x102fe200078e0a09 */
[----:B------:R-:W-:Y:S01]  /*58b0*/  MOV R99, 0xffffffff ;  /* 0xffffffff00637802 */ /* 0x000fe20000000f00 */
[----:B------:R-:W-:Y:S01]  /*58c0*/  IMAD.MOV.U32 R49, RZ, RZ, -0x800001 ;  /* 0xff7fffffff317424 */ /* 0x000fe200078e00ff */
[----:B------:R-:W-:Y:S01]  /*58d0*/  MOV R103, 0xffffffff ;  /* 0xffffffff00677802 */ /* 0x000fe20000000f00 */
[----:B------:R-:W-:Y:S01]  /*58e0*/  IMAD R11, R11, R0, RZ ;  /* 0x000000000b0b7224 */ /* 0x000fe200078e02ff */
[----:B------:R-:W-:Y:S01]  /*58f0*/  MOV R107, 0xffffffff ;  /* 0xffffffff006b7802 */ /* 0x000fe20000000f00 */
[----:B------:R-:W-:Y:S01]  /*5900*/  IMAD.MOV.U32 R55, RZ, RZ, -0x800001 ;  /* 0xff7fffffff377424 */ /* 0x000fe200078e00ff */
[----:B------:R-:W-:Y:S01]  /*5910*/  MOV R111, 0xffffffff ;  /* 0xffffffff006f7802 */ /* 0x000fe20000000f00 */
[----:B------:R-:W-:Y:S01]  /*5920*/  IMAD.HI.U32 R4, R9, R11, R8 ;  /* 0x0000000b09047227 */ /* 0x000fe200078e0008 */
[----:B------:R-:W-:-:S02]  /*5930*/  MOV R115, 0xffffffff ;  /* 0xffffffff00737802 */ /* 0x000fc40000000f00 */
        /* <DEDUP_REMOVED lines=75> */
.L_x_33685:
[----:B------:R-:W2:Y:S01]  /*5df0*/  LDG.E.CONSTANT R10, [R6.64] ;  /* 0x00000004060a7981 */ /* 0x000ea2000c1e9900 */
[----:B------:R-:W-:Y:S01]  /*5e00*/  IABS R9, R3 ;  /* 0x0000000300097213 */ /* 0x000fe20000000000 */
[----:B------:R-:W-:Y:S01]  /*5e10*/  BSSY B1, `(.L_x_33493) ;  /* 0x0000017000017945 */ /* 0x000fe20003800000 */
[----:B------:R-:W-:Y:S02]  /*5e20*/  IABS R12, c[0x0][0x224] ;  /* 0x00008900000c7a13 */ /* 0x000fe40000000000 */
[----:B------:R-:W-:Y:S01]  /*5e30*/  ISETP.GE.AND P1, PT, R3, RZ, PT ;  /* 0x000000ff0300720c */ /* 0x000fe20003f26270 */
[----:B------:R-:W-:Y:S01]  /*5e40*/  IMAD.HI.U32 R8, R4, R9, RZ ;  /* 0x0000000904087227 */ /* 0x000fe200078e00ff */
[----:B------:R-:W-:-:S04]  /*5e50*/  ISETP.NE.AND P2, PT, RZ, c[0x0][0x224], PT ;  /* 0x00008900ff007a0c */ /* 0x000fc80003f45270 */
[----:B------:R-:W-:-:S05]  /*5e60*/  IADD3 R8, -R8, RZ, RZ ;  /* 0x000000ff08087210 */ /* 0x000fca0007ffe1ff */
[----:B------:R-:W-:-:S05]  /*5e70*/  IMAD R9, R12, R8, R9 ;  /* 0x000000080c097224 */ /* 0x000fca00078e0209 */
[----:B------:R-:W-:-:S13]  /*5e80*/  ISETP.GT.U32.AND P0, PT, R0, R9, PT ;  /* 0x000000090000720c */ /* 0x000fda0003f04070 */
[----:B------:R-:W-:-:S05]  /*5e90*/  @!P0 IMAD.IADD R9, R9, 0x1, -R12 ;  /* 0x0000000109098824 */ /* 0x000fca00078e0a0c */
[----:B------:R-:W-:-:S13]  /*5ea0*/  ISETP.GT.U32.AND P0, PT, R0, R9, PT ;  /* 0x000000090000720c */ /* 0x000fda0003f04070 */
[----:B------:R-:W-:-:S04]  /*5eb0*/  @!P0 IMAD.IADD R9, R9, 0x1, -R12 ;  /* 0x0000000109098824 */ /* 0x000fc800078e0a0c */
[----:B------:R-:W-:Y:S01]  /*5ec0*/  @!P1 IMAD.MOV R9, RZ, RZ, -R9 ;  /* 0x000000ffff099224 */ /* 0x000fe200078e0a09 */
[----:B------:R-:W-:-:S06]  /*5ed0*/  @!P2 LOP3.LUT R9, RZ, c[0x0][0x224], RZ, 0x33, !PT ;  /* 0x00008900ff09aa12 */ /* 0x000fcc00078e33ff */
[----:B------:R-:W2:Y:S02]  /*5ee0*/  I2F R9, R9 ;  /* 0x0000000900097306 */ /* 0x000ea40000201400 */
[----:B--2---:R-:W-:-:S05]  /*5ef0*/  FFMA.FTZ R10, R9, c[0x0][0x230], R10 ;  /* 0x00008c00090a7a23 */ /* 0x004fca000001000a */
[----:B------:R-:W-:-:S04]  /*5f00*/  FSETP.GEU.FTZ.AND P0, PT, R5, R10, PT ;  /* 0x0000000a0500720b */ /* 0x000fc80003f1e000 */
[----:B------:R-:W-:-:S13]  /*5f10*/  ISETP.EQ.OR P0, PT, R80, -0x1, !P0 ;  /* 0xffffffff5000780c */ /* 0x000fda0004702670 */
[----:B------:R-:W-:Y:S05]  /*5f20*/  @P0 BRA `(.L_x_33494) ;  /* 0x0000003000000947 */ /* 0x000fea0003800000 */
[----:B------:R-:W-:-:S04]  /*5f30*/  FSETP.NEU.FTZ.AND P0, PT, R5, R10, PT ;  /* 0x0000000a0500720b */ /* 0x000fc80003f1d000 */
[----:B------:R-:W-:-:S13]  /*5f40*/  ISETP.LE.OR P0, PT, R80, R3, P0 ;  /* 0x000000035000720c */ /* 0x000fda0000703670 */
[----:B------:R-:W-:Y:S05]  /*5f50*/  @P0 BRA `(.L_x_33495) ;  /* 0x0000002000000947 */ /* 0x000fea0003800000 */
.L_x_33494:
[----:B------:R-:W-:Y:S01]  /*5f60*/  MOV R5, R10 ;  /* 0x0000000a00057202 */ /* 0x000fe20000000f00 */
[----:B------:R-:W-:Y:S02]  /*5f70*/  IMAD.MOV.U32 R80, RZ, RZ, R3 ;  /* 0x000000ffff507224 */ /* 0x000fe400078e0003 */
.L_x_33495:
[----:B------:R-:W-:Y:S05]  /*5f80*/  BSYNC B1 ;  /* 0x0000000000017941 */ /* 0x000fea0003800000 */
.L_x_33493:
        /* <DEDUP_REMOVED lines=9> */
.L_x_33497:
[----:B------:R-:W-:Y:S01]  /*6020*/  MOV R9, R5 ;  /* 0x0000000500097202 */ /* 0x000fe20000000f00 */
[----:B------:R-:W-:Y:S02]  /*6030*/  IMAD.MOV.U32 R11, RZ, RZ, R80 ;  /* 0x000000ffff0b7224 */ /* 0x000fe400078e0050 */
[----:B------:R-:W-:Y:S02]  /*6040*/  IMAD.MOV.U32 R5, RZ, RZ, R23 ;  /* 0x000000ffff057224 */ /* 0x000fe400078e0017 */
[----:B------:R-:W-:Y:S02]  /*6050*/  IMAD.MOV.U32 R80, RZ, RZ, R87 ;  /* 0x000000ffff507224 */ /* 0x000fe400078e0057 */
.L_x_33498:
[----:B------:R-:W-:Y:S05]  /*6060*/  BSYNC B1 ;  /* 0x0000000000017941 */ /* 0x000fea0003800000 */
.L_x_33496:
        /* <DEDUP_REMOVED lines=11> */
.L_x_33500:
[----:B------:R-:W-:Y:S01]  /*6120*/  MOV R8, R9 ;  /* 0x0000000900087202 */ /* 0x000fe20000000f00 */
[----:B------:R-:W-:Y:S02]  /*6130*/  IMAD.MOV.U32 R10, RZ, RZ, R11 ;  /* 0x000000ffff0a7224 */ /* 0x000fe400078e000b */
[----:B------:R-:W-:Y:S02]  /*6140*/  IMAD.MOV.U32 R23, RZ, RZ, R22 ;  /* 0x000000ffff177224 */ /* 0x000fe400078e0016 */
[----:B------:R-:W-:Y:S02]  /*6150*/  IMAD.MOV.U32 R87, RZ, RZ, R86 ;  /* 0x000000ffff577224 */ /* 0x000fe400078e0056 */
.L_x_33501:
[----:B------:R-:W-:Y:S05]  /*6160*/  BSYNC B1 ;  /* 0x0000000000017941 */ /* 0x000fea0003800000 */
.L_x_33499:
        /* <DEDUP_REMOVED lines=11> */
.L_x_33503:
[----:B------:R-:W-:Y:S01]  /*6220*/  MOV R9, R8 ;  /* 0x0000000800097202 */ /* 0x000fe20000000f00 */
[----:B------:R-:W-:Y:S02]  /*6230*/  IMAD.MOV.U32 R11, RZ, RZ, R10 ;  /* 0x000000ffff0b7224 */ /* 0x000fe400078e000a */
[----:B------:R-:W-:Y:S02]  /*6240*/  IMAD.MOV.U32 R22, RZ, RZ, R21 ;  /* 0x000000ffff167224 */ /* 0x000fe400078e0015 */
[----:B------:R-:W-:Y:S02]  /*6250*/  IMAD.MOV.U32 R86, RZ, RZ, R85 ;  /* 0x000000ffff567224 */ /* 0x000fe400078e0055 */
.L_x_33504:
[----:B------:R-:W-:Y:S05]  /*6260*/  BSYNC B1 ;  /* 0x0000000000017941 */ /* 0x000fea0003800000 */
.L_x_33502:
        /* <DEDUP_REMOVED lines=11> */
.L_x_33506:
[----:B------:R-:W-:Y:S01]  /*6320*/  MOV R8, R9 ;  /* 0x0000000900087202 */ /* 0x000fe20000000f00 */
[----:B------:R-:W-:Y:S02]  /*6330*/  IMAD.MOV.U32 R10, RZ, RZ, R11 ;  /* 0x000000ffff0a7224 */ /* 0x000fe400078e000b */
[----:B------:R-:W-:Y:S02]  /*6340*/  IMAD.MOV.U32 R21, RZ, RZ, R20 ;  /* 0x000000ffff157224 */ /* 0x000fe400078e0014 */
[----:B------:R-:W-:Y:S02]  /*6350*/  IMAD.MOV.U32 R85, RZ, RZ, R84 ;  /* 0x000000ffff557224 */ /* 0x000fe400078e0054 */
.L_x_33507:
[----:B------:R-:W-:Y:S05]  /*6360*/  BSYNC B1 ;  /* 0x0000000000017941 */ /* 0x000fea0003800000 */
.L_x_33505:
        /* <DEDUP_REMOVED lines=11> */
.L_x_33509:
[----:B------:R-:W-:Y:S01]  /*6420*/  MOV R9, R8 ;  /* 0x0000000800097202 */ /* 0x000fe20000000f00 */
[----:B------:R-:W-:Y:S02]  /*6430*/  IMAD.MOV.U32 R11, RZ, RZ, R10 ;  /* 0x000000ffff0b7224 */ /* 0x000fe400078e000a */
[----:B------:R-:W-:Y:S02]  /*6440*/  IMAD.MOV.U32 R20, RZ, RZ, R27 ;  /* 0x000000ffff147224 */ /* 0x000fe400078e001b */
[----:B------:R-:W-:Y:S02]  /*6450*/  IMAD.MOV.U32 R84, RZ, RZ, R91 ;  /* 0x000000ffff547224 */ /* 0x000fe400078e005b */
.L_x_33510:
[----:B------:R-:W-:Y:S05]  /*6460*/  BSYNC B1 ;  /* 0x0000000000017941 */ /* 0x000fea0003800000 */
.L_x_33508:
        /* <DEDUP_REMOVED lines=11> */
.L_x_33512:
[----:B------:R-:W-:Y:S01]  /*6520*/  MOV R8, R9 ;  /* 0x0000000900087202 */ /* 0x000fe20000000f00 */
[----:B------:R-:W-:Y:S02]  /*6530*/  IMAD.MOV.U32 R10, RZ, RZ, R11 ;  /* 0x000000ffff0a7224 */ /* 0x000fe400078e000b */
[----:B------:R-:W-:Y:S02]  /*6540*/  IMAD.MOV.U32 R27, RZ, RZ, R26 ;  /* 0x000000ffff1b7224 */ /* 0x000fe400078e001a */
[----:B------:R-:W-:Y:S02]  /*6550*/  IMAD.MOV.U32 R91, RZ, RZ, R90 ;  /* 0x000000ffff5b7224 */ /* 0x000fe400078e005a */
.L_x_33513:
[----:B------:R-:W-:Y:S05]  /*6560*/  BSYNC B1 ;  /* 0x0000000000017941 */ /* 0x000fea0003800000 */
.L_x_33511:
        /* <DEDUP_REMOVED lines=11> */
.L_x_33515:
[----:B------:R-:W-:Y:S01]  /*6620*/  MOV R9, R8 ;  /* 0x0000000800097202 */ /* 0x000fe20000000f00 */
[----:B------:R-:W-:Y:S02]  /*6630*/  IMAD.MOV.U32 R11, RZ, RZ, R10 ;  /* 0x000000ffff0b7224 */ /* 0x000fe400078e000a */
[----:B------:R-:W-:Y:S02]  /*6640*/  IMAD.MOV.U32 R26, RZ, RZ, R25 ;  /* 0x000000ffff1a7224 */ /* 0x000fe400078e0019 */
[----:B------:R-:W-:Y:S02]  /*6650*/  IMAD.MOV.U32 R90, RZ, RZ, R89 ;  /* 0x000000ffff5a7224 */ /* 0x000fe400078e0059 */
.L_x_33516:
[----:B------:R-:W-:Y:S05]  /*6660*/  BSYNC B1 ;  /* 0x0000000000017941 */ /* 0x000fea0003800000 */
.L_x_33514:
        /* <DEDUP_REMOVED lines=11> */
.L_x_33518:
[----:B------:R-:W-:Y:S01]  /*6720*/  MOV R8, R9 ;  /* 0x0000000900087202 */ /* 0x000fe20000000f00 */
[----:B------:R-:W-:Y:S02]  /*6730*/  IMAD.MOV.U32 R10, RZ, RZ, R11 ;  /* 0x000000ffff0a7224 */ /* 0x000fe400078e000b */
[----:B------:R-:W-:Y:S02]  /*6740*/  IMAD.MOV.U32 R25, RZ, RZ, R24 ;  /* 0x000000ffff197224 */ /* 0x000fe400078e0018 */
[----:B------:R-:W-:Y:S02]  /*6750*/  IMAD.MOV.U32 R89, RZ, RZ, R88 ;  /* 0x000000ffff597224 */ /* 0x000fe400078e0058 */
.L_x_33519:
[----:B------:R-:W-:Y:S05]  /*6760*/  BSYNC B1 ;  /* 0x0000000000017941 */ /* 0x000fea0003800000 */
.L_x_33517:
        /* <DEDUP_REMOVED lines=11> */
.L_x_33521:
[----:B------:R-:W-:Y:S01]  /*6820*/  MOV R9, R8 ;  /* 0x0000000800097202 */ /* 0x000fe20000000f00 */
[----:B------:R-:W-:Y:S02]  /*6830*/  IMAD.MOV.U32 R11, RZ, RZ, R10 ;  /* 0x000000ffff0b7224 */ /* 0x000fe400078e000a */
[----:B------:R-:W-:Y:S02]  /*6840*/  IMAD.MOV.U32 R24, RZ, RZ, R31 ;  /* 0x000000ffff187224 */ /* 0x000fe400078e001f */
[----:B------:R-:W-:Y:S02]  /*6850*/  IMAD.MOV.U32 R88, RZ, RZ, R95 ;  /* 0x000000ffff587224 */ /* 0x000fe400078e005f */
.L_x_33522:
[----:B------:R-:W-:Y:S05]  /*6860*/  BSYNC B1 ;  /* 0x0000000000017941 */ /* 0x000fea0003800000 */
.L_x_33520:
        /* <DEDUP_REMOVED lines=11> */
.L_x_33524:
[----:B------:R-:W-:Y:S01]  /*6920*/  MOV R8, R9 ;  /* 0x0000000900087202 */ /* 0x000fe20000000f00 */
[----:B------:R-:W-:Y:S02]  /*6930*/  IMAD.MOV.U32 R10, RZ, RZ, R11 ;  /* 0x000000ffff0a7224 */ /* 0x000fe400078e000b */
[----:B------:R-:W-:Y:S02]  /*6940*/  IMAD.MOV.U32 R31, RZ, RZ, R30 ;  /* 0x000000ffff1f7224 */ /* 0x000fe400078e001e */
[----:B------:R-:W-:Y:S02]  /*6950*/  IMAD.MOV.U32 R95, RZ, RZ, R94 ;  /* 0x000000ffff5f7224 */ /* 0x000fe400078e005e */
.L_x_33525:
[----:B------:R-:W-:Y:S05]  /*6960*/  BSYNC B1 ;  /* 0x0000000000017941 */ /* 0x000fea0003800000 */
.L_x_33523:
        /* <DEDUP_REMOVED lines=11> */
.L_x_33527:
[----:B------:R-:W-:Y:S01]  /*6a20*/  MOV R9, R8 ;  /* 0x0000000800097202 */ /* 0x000fe20000000f00 */
[----:B------:R-:W-:Y:S02]  /*6a30*/  IMAD.MOV.U32 R11, RZ, RZ, R10 ;  /* 0x000000ffff0b7224 */ /* 0x000fe400078e000a */
[----:B------:R-:W-:Y:S02]  /*6a40*/  IMAD.MOV.U32 R30, RZ, RZ, R29 ;  /* 0x000000ffff1e7224 */ /* 0x000fe400078e001d */
[----:B------:R-:W-:Y:S02]  /*6a50*/  IMAD.MOV.U32 R94, RZ, RZ, R93 ;  /* 0x000000ffff5e7224 */ /* 0x000fe400078e005d */
.L_x_33528:
[----:B------:R-:W-:Y:S05]  /*6a60*/  BSYNC B1 ;  /* 0x0000000000017941 */ /* 0x000fea0003800000 */
.L_x_33526:
        /* <DEDUP_REMOVED lines=11> */
.L_x_33530:
[----:B------:R-:W-:Y:S01]  /*6b20*/  MOV R8, R9 ;  /* 0x0000000900087202 */ /* 0x000fe20000000f00 */
[----:B------:R-:W-:Y:S02]  /*6b30*/  IMAD.MOV.U32 R10, RZ, RZ, R11 ;  /* 0x000000ffff0a7224 */ /* 0x000fe400078e000b */
[----:B------:R-:W-:Y:S02]  /*6b40*/  IMAD.MOV.U32 R29, RZ, RZ, R28 ;  /* 0x000000ffff1d7224 */ /* 0x000fe400078e001c */
[----:B------:R-:W-:Y:S02]  /*6b50*/  IMAD.MOV.U32 R93, RZ, RZ, R92 ;  /* 0x000000ffff5d7224 */ /* 0x000fe400078e005c */
.L_x_33531:
[----:B------:R-:W-:Y:S05]  /*6b60*/  BSYNC B1 ;  /* 0x0000000000017941 */ /* 0x000fea0003800000 */
.L_x_33529:
        /* <DEDUP_REMOVED lines=11> */
.L_x_33533:
[----:B------:R-:W-:Y:S01]  /*6c20*/  MOV R9, R8 ;  /* 0x0000000800097202 */ /* 0x000fe20000000f00 */
[----:B------:R-:W-:Y:S02]  /*6c30*/  IMAD.MOV.U32 R11, RZ, RZ, R10 ;  /* 0x000000ffff0b7224 */ /* 0x000fe400078e000a */
[----:B------:R-:W-:Y:S02]  /*6c40*/  IMAD.MOV.U32 R28, RZ, RZ, R35 ;  /* 0x000000ffff1c7224 */ /* 0x000fe400078e0023 */
[----:B------:R-:W-:Y:S02]  /*6c50*/  IMAD.MOV.U32 R92, RZ, RZ, R99 ;  /* 0x000000ffff5c7224 */ /* 0x000fe400078e0063 */
.L_x_33534:
[----:B------:R-:W-:Y:S05]  /*6c60*/  BSYNC B1 ;  /* 0x0000000000017941 */ /* 0x000fea0003800000 */
.L_x_33532:
        /* <DEDUP_REMOVED lines=11> */
.L_x_33536:
[----:B------:R-:W-:Y:S01]  /*6d20*/  MOV R8, R9 ;  /* 0x0000000900087202 */ /* 0x000fe20000000f00 */
[----:B------:R-:W-:Y:S02]  /*6d30*/  IMAD.MOV.U32 R10, RZ, RZ, R11 ;  /* 0x000000ffff0a7224 */ /* 0x000fe400078e000b */
[----:B------:R-:W-:Y:S02]  /*6d40*/  IMAD.MOV.U32 R35, RZ, RZ, R34 ;  /* 0x000000ffff237224 */ /* 0x000fe400078e0022 */
[----:B------:R-:W-:Y:S02]  /*6d50*/  IMAD.MOV.U32 R99, RZ, RZ, R98 ;  /* 0x000000ffff637224 */ /* 0x000fe400078e0062 */
.L_x_33537:
[----:B------:R-:W-:Y:S05]  /*6d60*/  BSYNC B1 ;  /* 0x0000000000017941 */ /* 0x000fea0003800000 */
.L_x_33535:
        /* <DEDUP_REMOVED lines=11> */
.L_x_33539:
[----:B------:R-:W-:Y:S01]  /*6e20*/  MOV R9, R8 ;  /* 0x0000000800097202 */ /* 0x000fe20000000f00 */
[----:B------:R-:W-:Y:S02]  /*6e30*/  IMAD.MOV.U32 R11, RZ, RZ, R10 ;  /* 0x000000ffff0b7224 */ /* 0x000fe400078e000a */
[----:B------:R-:W-:Y:S02]  /*6e40*/  IMAD.MOV.U32 R34, RZ, RZ, R33 ;  /* 0x000000ffff227224 */ /* 0x000fe400078e0021 */
[----:B------:R-:W-:Y:S02]  /*6e50*/  IMAD.MOV.U32 R98, RZ, RZ, R97 ;  /* 0x000000ffff627224 */ /* 0x000fe400078e0061 */
.L_x_33540:
[----:B------:R-:W-:Y:S05]  /*6e60*/  BSYNC B1 ;  /* 0x0000000000017941 */ /* 0x000fea0003800000 */
.L_x_33538:
        /* <DEDUP_REMOVED lines=11> */
.L_x_33542:
[----:B------:R-:W-:Y:S01]  /*6f20*/  MOV R8, R9 ;  /* 0x0000000900087202 */ /* 0x000fe20000000f00 */
[----:B------:R-:W-:Y:S02]  /*6f30*/  IMAD.MOV.U32 R10, RZ, RZ, R11 ;  /* 0x000000ffff0a7224 */ /* 0x000fe400078e000b */
[----:B------:R-:W-:Y:S02]  /*6f40*/  IMAD.MOV.U32 R33, RZ, RZ, R32 ;  /* 0x000000ffff217224 */ /* 0x000fe400078e0020 */
[----:B------:R-:W-:Y:S02]  /*6f50*/  IMAD.MOV.U32 R97, RZ, RZ, R96 ;  /* 0x000000ffff617224 */ /* 0x000fe400078e0060 */
.L_x_33543:
[----:B------:R-:W-:Y:S05]  /*6f60*/  BSYNC B1 ;  /* 0x0000000000017941 */ /* 0x000fea0003800000 */
.L_x_33541:
        /* <DEDUP_REMOVED lines=11> */
.L_x_33545:
[----:B------:R-:W-:Y:S01]  /*7020*/  MOV R9, R8 ;  /* 0x0000000800097202 */ /* 0x000fe20000000f00 */
[----:B------:R-:W-:Y:S02]  /*7030*/  IMAD.MOV.U32 R11, RZ, RZ, R10 ;  /* 0x000000ffff0b7224 */ /* 0x000fe400078e000a */
[----:B------:R-:W-:Y:S02]  /*7040*/  IMAD.MOV.U32 R32, RZ, RZ, R39 ;  /* 0x000000ffff207224 */ /* 0x000fe400078e0027 */
[----:B------:R-:W-:Y:S02]  /*7050*/  IMAD.MOV.U32 R96, RZ, RZ, R103 ;  /* 0x000000ffff607224 */ /* 0x000fe400078e0067 */
.L_x_33546:
[----:B------:R-:W-:Y:S05]  /*7060*/  BSYNC B1 ;  /* 0x0000000000017941 */ /* 0x000fea0003800000 */
.L_x_33544:
        /* <DEDUP_REMOVED lines=11> */
.L_x_33548:
[----:B------:R-:W-:Y:S01]  /*7120*/  MOV R8, R9 ;  /* 0x0000000900087202 */ /* 0x000fe20000000f00 */
[----:B------:R-:W-:Y:S02]  /*7130*/  IMAD.MOV.U32 R10, RZ, RZ, R11 ;  /* 0x000000ffff0a7224 */ /* 0x000fe400078e000b */
[----:B------:R-:W-:Y:S02]  /*7140*/  IMAD.MOV.U32 R39, RZ, RZ, R38 ;  /* 0x000000ffff277224 */ /* 0x000fe400078e0026 */
[----:B------:R-:W-:Y:S02]  /*7150*/  IMAD.MOV.U32 R103, RZ, RZ, R102 ;  /* 0x000000ffff677224 */ /* 0x000fe400078e0066 */
.L_x_33549:
[----:B------:R-:W-:Y:S05]  /*7160*/  BSYNC B1 ;  /* 0x0000000000017941 */ /* 0x000fea0003800000 */
.L_x_33547:
        /* <DEDUP_REMOVED lines=11> */
.L_x_33551:
[----:B------:R-:W-:Y:S01]  /*7220*/  MOV R9, R8 ;  /* 0x0000000800097202 */ /* 0x000fe20000000f00 */
[----:B------:R-:W-:Y:S02]  /*7230*/  IMAD.MOV.U32 R11, RZ, RZ, R10 ;  /* 0x000000ffff0b7224 */ /* 0x000fe400078e000a */
[----:B------:R-:W-:Y:S02]  /*7240*/  IMAD.MOV.U32 R38, RZ, RZ, R37 ;  /* 0x000000ffff267224 */ /* 0x000fe400078e0025 */
[----:B------:R-:W-:Y:S02]  /*7250*/  IMAD.MOV.U32 R102, RZ, RZ, R101 ;  /* 0x000000ffff667224 */ /* 0x000fe400078e0065 */
.L_x_33552:
[----:B------:R-:W-:Y:S05]  /*7260*/  BSYNC B1 ;  /* 0x0000000000017941 */ /* 0x000fea0003800000 */
.L_x_33550:
        /* <DEDUP_REMOVED lines=11> */
.L_x_33554:
[----:B------:R-:W-:Y:S01]  /*7320*/  MOV R8, R9 ;  /* 0x0000000900087202 */ /* 0x000fe20000000f00 */
[----:B------:R-:W-:Y:S02]  /*7330*/  IMAD.MOV.U32 R10, RZ, RZ, R11 ;  /* 0x000000ffff0a7224 */ /* 0x000fe400078e000b */
[----:B------:R-:W-:Y:S02]  /*7340*/  IMAD.MOV.U32 R37, RZ, RZ, R36 ;  /* 0x000000ffff257224 */ /* 0x000fe400078e0024 */
[----:B------:R-:W-:Y:S02]  /*7350*/  IMAD.MOV.U32 R101, RZ, RZ, R100 ;  /* 0x000000ffff657224 */ /* 0x000fe400078e0064 */
.L_x_33555:
[----:B------:R-:W-:Y:S05]  /*7360*/  BSYNC B1 ;  /* 0x0000000000017941 */ /* 0x000fea0003800000 */
.L_x_33553:
        /* <DEDUP_REMOVED lines=11> */
.L_x_33557:
[----:B------:R-:W-:Y:S01]  /*7420*/  MOV R9, R8 ;  /* 0x0000000800097202 */ /* 0x000fe20000000f00 */
[----:B------:R-:W-:Y:S02]  /*7430*/  IMAD.MOV.U32 R11, RZ, RZ, R10 ;  /* 0x000000ffff0b7224 */ /* 0x000fe400078e000a */
[----:B------:R-:W-:Y:S02]  /*7440*/  IMAD.MOV.U32 R36, RZ, RZ, R43 ;  /* 0x000000ffff247224 */ /* 0x000fe400078e002b */
[----:B------:R-:W-:Y:S02]  /*7450*/  IMAD.MOV.U32 R100, RZ, RZ, R107 ;  /* 0x000000ffff647224 */ /* 0x000fe400078e006b */
.L_x_33558:
[----:B------:R-:W-:Y:S05]  /*7460*/  BSYNC B1 ;  /* 0x0000000000017941 */ /* 0x000fea0003800000 */
.L_x_33556:
        /* <DEDUP_REMOVED lines=11> */
.L_x_33560:
[----:B------:R-:W-:Y:S01]  /*7520*/  MOV R8, R9 ;  /* 0x0000000900087202 */ /* 0x000fe20000000f00 */
[----:B------:R-:W-:Y:S02]  /*7530*/  IMAD.MOV.U32 R10, RZ, RZ, R11 ;  /* 0x000000ffff0a7224 */ /* 0x000fe400078e000b */
[----:B------:R-:W-:Y:S02]  /*7540*/  IMAD.MOV.U32 R43, RZ, RZ, R42 ;  /* 0x000000ffff2b7224 */ /* 0x000fe400078e002a */
[----:B------:R-:W-:Y:S02]  /*7550*/  IMAD.MOV.U32 R107, RZ, RZ, R106 ;  /* 0x000000ffff6b7224 */ /* 0x000fe400078e006a */
.L_x_33561:
[----:B------:R-:W-:Y:S05]  /*7560*/  BSYNC B1 ;  /* 0x0000000000017941 */ /* 0x000fea0003800000 */
.L_x_33559:
        /* <DEDUP_REMOVED lines=11> */
.L_x_33563:
[----:B------:R-:W-:Y:S01]  /*7620*/  MOV R9, R8 ;  /* 0x0000000800097202 */ /* 0x000fe20000000f00 */
[----:B------:R-:W-:Y:S02]  /*7630*/  IMAD.MOV.U32 R11, RZ, RZ, R10 ;  /* 0x000000ffff0b7224 */ /* 0x000fe400078e000a */
[----:B------:R-:W-:Y:S02]  /*7640*/  IMAD.MOV.U32 R42, RZ, RZ, R41 ;  /* 0x000000ffff2a7224 */ /* 0x000fe400078e0029 */
[----:B------:R-:W-:Y:S02]  /*7650*/  IMAD.MOV.U32 R106, RZ, RZ, R105 ;  /* 0x000000ffff6a7224 */ /* 0x000fe400078e0069 */
.L_x_33564:
[----:B------:R-:W-:Y:S05]  /*7660*/  BSYNC B1 ;  /* 0x0000000000017941 */ /* 0x000fea0003800000 */
.L_x_33562:
        /* <DEDUP_REMOVED lines=11> */
.L_x_33566:
[----:B------:R-:W-:Y:S01]  /*7720*/  MOV R8, R9 ;  /* 0x0000000900087202 */ /* 0x000fe20000000f00 */
[----:B------:R-:W-:Y:S02]  /*7730*/  IMAD.MOV.U32 R10, RZ, RZ, R11 ;  /* 0x000000ffff0a7224 */ /* 0x000fe400078e000b */
[----:B------:R-:W-:Y:S02]  /*7740*/  IMAD.MOV.U32 R41, RZ, RZ, R40 ;  /* 0x000000ffff297224 */ /* 0x000fe400078e0028 */
[----:B------:R-:W-:Y:S02]  /*7750*/  IMAD.MOV.U32 R105, RZ, RZ, R104 ;  /* 0x000000ffff697224 */ /* 0x000fe400078e0068 */
.L_x_33567:
[----:B------:R-:W-:Y:S05]  /*7760*/  BSYNC B1 ;  /* 0x0000000000017941 */ /* 0x000fea0003800000 */
.L_x_33565:
        /* <DEDUP_REMOVED lines=11> */
.L_x_33569:
[----:B------:R-:W-:Y:S01]  /*7820*/  MOV R9, R8 ;  /* 0x0000000800097202 */ /* 0x000fe20000000f00 */
[----:B------:R-:W-:Y:S02]  /*7830*/  IMAD.MOV.U32 R11, RZ, RZ, R10 ;  /* 0x000000ffff0b7224 */ /* 0x000fe400078e000a */
[----:B------:R-:W-:Y:S02]  /*7840*/  IMAD.MOV.U32 R40, RZ, RZ, R47 ;  /* 0x000000ffff287224 */ /* 0x000fe400078e002f */
[----:B------:R-:W-:Y:S02]  /*7850*/  IMAD.MOV.U32 R104, RZ, RZ, R111 ;  /* 0x000000ffff687224 */ /* 0x000fe400078e006f */
.L_x_33570:
[----:B------:R-:W-:Y:S05]  /*7860*/  BSYNC B1 ;  /* 0x0000000000017941 */ /* 0x000fea0003800000 */
.L_x_33568:
        /* <DEDUP_REMOVED lines=11> */
.L_x_33572:
[----:B------:R-:W-:Y:S01]  /*7920*/  MOV R8, R9 ;  /* 0x0000000900087202 */ /* 0x000fe20000000f00 */
[----:B------:R-:W-:Y:S02]  /*7930*/  IMAD.MOV.U32 R10, RZ, RZ, R11 ;  /* 0x000000ffff0a7224 */ /* 0x000fe400078e000b */
[----:B------:R-:W-:Y:S02]  /*7940*/  IMAD.MOV.U32 R47, RZ, RZ, R46 ;  /* 0x000000ffff2f7224 */ /* 0x000fe400078e002e */
[----:B------:R-:W-:Y:S02]  /*7950*/  IMAD.MOV.U32 R111, RZ, RZ, R110 ;  /* 0x000000ffff6f7224 */ /* 0x000fe400078e006e */
.L_x_33573:
[----:B------:R-:W-:Y:S05]  /*7960*/  BSYNC B1 ;  /* 0x0000000000017941 */ /* 0x000fea0003800000 */
.L_x_33571:
        /* <DEDUP_REMOVED lines=11> */
.L_x_33575:
[----:B------:R-:W-:Y:S01]  /*7a20*/  MOV R9, R8 ;  /* 0x0000000800097202 */ /* 0x000fe20000000f00 */
[----:B------:R-:W-:Y:S02]  /*7a30*/  IMAD.MOV.U32 R11, RZ, RZ, R10 ;  /* 0x000000ffff0b7224 */ /* 0x000fe400078e000a */
[----:B------:R-:W-:Y:S02]  /*7a40*/  IMAD.MOV.U32 R46, RZ, RZ, R45 ;  /* 0x000000ffff2e7224 */ /* 0x000fe400078e002d */
[----:B------:R-:W-:Y:S02]  /*7a50*/  IMAD.MOV.U32 R110, RZ, RZ, R109 ;  /* 0x000000ffff6e7224 */ /* 0x000fe400078e006d */
.L_x_33576:
[----:B------:R-:W-:Y:S05]  /*7a60*/  BSYNC B1 ;  /* 0x0000000000017941 */ /* 0x000fea0003800000 */
.L_x_33574:
        /* <DEDUP_REMOVED lines=11> */
.L_x_33578:
[----:B------:R-:W-:Y:S01]  /*7b20*/  MOV R8, R9 ;  /* 0x0000000900087202 */ /* 0x000fe20000000f00 */
[----:B------:R-:W-:Y:S02]  /*7b30*/  IMAD.MOV.U32 R10, RZ, RZ, R11 ;  /* 0x000000ffff0a7224 */ /* 0x000fe400078e000b */
[----:B------:R-:W-:Y:S02]  /*7b40*/  IMAD.MOV.U32 R45, RZ, RZ, R44 ;  /* 0x000000ffff2d7224 */ /* 0x000fe400078e002c */
[----:B------:R-:W-:Y:S02]  /*7b50*/  IMAD.MOV.U32 R109, RZ, RZ, R108 ;  /* 0x000000ffff6d7224 */ /* 0x000fe400078e006c */
.L_x_33579:
[----:B------:R-:W-:Y:S05]  /*7b60*/  BSYNC B1 ;  /* 0x0000000000017941 */ /* 0x000fea0003800000 */
.L_x_33577:
        /* <DEDUP_REMOVED lines=11> */
.L_x_33581:
[----:B------:R-:W-:Y:S01]  /*7c20*/  MOV R9, R8 ;  /* 0x0000000800097202 */ /* 0x000fe20000000f00 */
[----:B------:R-:W-:Y:S02]  /*7c30*/  IMAD.MOV.U32 R11, RZ, RZ, R10 ;  /* 0x000000ffff0b7224 */ /* 0x000fe400078e000a */
[----:B------:R-:W-:Y:S02]  /*7c40*/  IMAD.MOV.U32 R44, RZ, RZ, R51 ;  /* 0x000000ffff2c7224 */ /* 0x000fe400078e0033 */
[----:B------:R-:W-:Y:S02]  /*7c50*/  IMAD.MOV.U32 R108, RZ, RZ, R115 ;  /* 0x000000ffff6c7224 */ /* 0x000fe400078e0073 */
.L_x_33582:
[----:B------:R-:W-:Y:S05]  /*7c60*/  BSYNC B1 ;  /* 0x0000000000017941 */ /* 0x000fea0003800000 */
.L_x_33580:
        /* <DEDUP_REMOVED lines=11> */
.L_x_33584:
[----:B------:R-:W-:Y:S01]  /*7d20*/  MOV R8, R9 ;  /* 0x0000000900087202 */ /* 0x000fe20000000f00 */
[----:B------:R-:W-:Y:S02]  /*7d30*/  IMAD.MOV.U32 R10, RZ, RZ, R11 ;  /* 0x000000ffff0a7224 */ /* 0x000fe400078e000b */
[----:B------:R-:W-:Y:S02]  /*7d40*/  IMAD.MOV.U32 R51, RZ, RZ, R50 ;  /* 0x000000ffff337224 */ /* 0x000fe400078e0032 */
[----:B------:R-:W-:Y:S02]  /*7d50*/  IMAD.MOV.U32 R115, RZ, RZ, R114 ;  /* 0x000000ffff737224 */ /* 0x000fe400078e0072 */
.L_x_33585:
[----:B------:R-:W-:Y:S05]  /*7d60*/  BSYNC B1 ;  /* 0x0000000000017941 */ /* 0x000fea0003800000 */
.L_x_33583:
        /* <DEDUP_REMOVED lines=11> */
.L_x_33587:
[----:B------:R-:W-:Y:S01]  /*7e20*/  MOV R9, R8 ;  /* 0x0000000800097202 */ /* 0x000fe20000000f00 */
[----:B------:R-:W-:Y:S02]  /*7e30*/  IMAD.MOV.U32 R11, RZ, RZ, R10 ;  /* 0x000000ffff0b7224 */ /* 0x000fe400078e000a */
[----:B------:R-:W-:Y:S02]  /*7e40*/  IMAD.MOV.U32 R50, RZ, RZ, R49 ;  /* 0x000000ffff327224 */ /* 0x000fe400078e0031 */
[----:B------:R-:W-:Y:S02]  /*7e50*/  IMAD.MOV.U32 R114, RZ, RZ, R113 ;  /* 0x000000ffff727224 */ /* 0x000fe400078e0071 */
.L_x_33588:
[----:B------:R-:W-:Y:S05]  /*7e60*/  BSYNC B1 ;  /* 0x0000000000017941 */ /* 0x000fea0003800000 */
.L_x_33586:
        /* <DEDUP_REMOVED lines=11> */
.L_x_33590:
[----:B------:R-:W-:Y:S01]  /*7f20*/  MOV R8, R9 ;  /* 0x0000000900087202 */ /* 0x000fe20000000f00 */
[----:B------:R-:W-:Y:S02]  /*7f30*/  IMAD.MOV.U32 R10, RZ, RZ, R11 ;  /* 0x000000ffff0a7224 */ /* 0x000fe400078e000b */
[----:B------:R-:W-:Y:S02]  /*7f40*/  IMAD.MOV.U32 R49, RZ, RZ, R48 ;  /* 0x000000ffff317224 */ /* 0x000fe400078e0030 */
[----:B------:R-:W-:Y:S02]  /*7f50*/  IMAD.MOV.U32 R113, RZ, RZ, R112 ;  /* 0x000000ffff717224 */ /* 0x000fe400078e0070 */
.L_x_33591:
[----:B------:R-:W-:Y:S05]  /*7f60*/  BSYNC B1 ;  /* 0x0000000000017941 */ /* 0x000fea0003800000 */
.L_x_33589:
        /* <DEDUP_REMOVED lines=11> */
.L_x_33593:
[----:B------:R-:W-:Y:S01]  /*8020*/  MOV R9, R8 ;  /* 0x0000000800097202 */ /* 0x000fe20000000f00 */
[----:B------:R-:W-:Y:S02]  /*8030*/  IMAD.MOV.U32 R11, RZ, RZ, R10 ;  /* 0x000000ffff0b7224 */ /* 0x000fe400078e000a */
[----:B------:R-:W-:Y:S02]  /*8040*/  IMAD.MOV.U32 R48, RZ, RZ, R55 ;  /* 0x000000ffff307224 */ /* 0x000fe400078e0037 */
[----:B------:R-:W-:Y:S02]  /*8050*/  IMAD.MOV.U32 R112, RZ, RZ, R119 ;  /* 0x000000ffff707224 */ /* 0x000fe400078e0077 */
.L_x_33594:
[----:B------:R-:W-:Y:S05]  /*8060*/  BSYNC B1 ;  /* 0x0000000000017941 */ /* 0x000fea0003800000 */
.L_x_33592:
        /* <DEDUP_REMOVED lines=11> */
.L_x_33596:
[----:B------:R-:W-:Y:S01]  /*8120*/  MOV R8, R9 ;  /* 0x0000000900087202 */ /* 0x000fe20000000f00 */
[----:B------:R-:W-:Y:S02]  /*8130*/  IMAD.MOV.U32 R10, RZ, RZ, R11 ;  /* 0x000000ffff0a7224 */ /* 0x000fe400078e000b */
[----:B------:R-:W-:Y:S02]  /*8140*/  IMAD.MOV.U32 R55, RZ, RZ, R54 ;  /* 0x000000ffff377224 */ /* 0x000fe400078e0036 */
[----:B------:R-:W-:Y:S02]  /*8150*/  IMAD.MOV.U32 R119, RZ, RZ, R118 ;  /* 0x000000ffff777224 */ /* 0x000fe400078e0076 */
.L_x_33597:
[----:B------:R-:W-:Y:S05]  /*8160*/  BSYNC B1 ;  /* 0x0000000000017941 */ /* 0x000fea0003800000 */
.L_x_33595:
        /* <DEDUP_REMOVED lines=11> */
.L_x_33599:
[----:B------:R-:W-:Y:S01]  /*8220*/  MOV R9, R8 ;  /* 0x0000000800097202 */ /* 0x000fe20000000f00 */
[----:B------:R-:W-:Y:S02]  /*8230*/  IMAD.MOV.U32 R11, RZ, RZ, R10 ;  /* 0x000000ffff0b7224 */ /* 0x000fe400078e000a */
[----:B------:R-:W-:Y:S02]  /*8240*/  IMAD.MOV.U32 R54, RZ, RZ, R53 ;  /* 0x000000ffff367224 */ /* 0x000fe400078e0035 */
[----:B------:R-:W-:Y:S02]  /*8250*/  IMAD.MOV.U32 R118, RZ, RZ, R117 ;  /* 0x000000ffff767224 */ /* 0x000fe400078e0075 */
.L_x_33600:
[----:B------:R-:W-:Y:S05]  /*8260*/  BSYNC B1 ;  /* 0x0000000000017941 */ /* 0x000fea0003800000 */
.L_x_33598:
        /* <DEDUP_REMOVED lines=11> */
.L_x_33602:
[----:B------:R-:W-:Y:S01]  /*8320*/  MOV R8, R9 ;  /* 0x0000000900087202 */ /* 0x000fe20000000f00 */
[----:B------:R-:W-:Y:S02]  /*8330*/  IMAD.MOV.U32 R10, RZ, RZ, R11 ;  /* 0x000000ffff0a7224 */ /* 0x000fe400078e000b */
[----:B------:R-:W-:Y:S02]  /*8340*/  IMAD.MOV.U32 R53, RZ, RZ, R52 ;  /* 0x000000ffff357224 */ /* 0x000fe400078e0034 */
[----:B------:R-:W-:Y:S02]  /*8350*/  IMAD.MOV.U32 R117, RZ, RZ, R116 ;  /* 0x000000ffff757224 */ /* 0x000fe400078e0074 */
.L_x_33603:
[----:B------:R-:W-:Y:S05]  /*8360*/  BSYNC B1 ;  /* 0x0000000000017941 */ /* 0x000fea0003800000 */
.L_x_33601:
        /* <DEDUP_REMOVED lines=11> */
.L_x_33605:
[----:B------:R-:W-:Y:S01]  /*8420*/  MOV R9, R8 ;  /* 0x0000000800097202 */ /* 0x000fe20000000f00 */
[----:B------:R-:W-:Y:S02]  /*8430*/  IMAD.MOV.U32 R11, RZ, RZ, R10 ;  /* 0x000000ffff0b7224 */ /* 0x000fe400078e000a */
[----:B------:R-:W-:Y:S02]  /*8440*/  IMAD.MOV.U32 R52, RZ, RZ, R59 ;  /* 0x000000ffff347224 */ /* 0x000fe400078e003b */
[----:B------:R-:W-:Y:S02]  /*8450*/  IMAD.MOV.U32 R116, RZ, RZ, R123 ;  /* 0x000000ffff747224 */ /* 0x000fe400078e007b */
.L_x_33606:
[----:B------:R-:W-:Y:S05]  /*8460*/  BSYNC B1 ;  /* 0x0000000000017941 */ /* 0x000fea0003800000 */
.L_x_33604:
        /* <DEDUP_REMOVED lines=11> */
.L_x_33608:
[----:B------:R-:W-:Y:S01]  /*8520*/  MOV R8, R9 ;  /* 0x0000000900087202 */ /* 0x000fe20000000f00 */
[----:B------:R-:W-:Y:S02]  /*8530*/  IMAD.MOV.U32 R10, RZ, RZ, R11 ;  /* 0x000000ffff0a7224 */ /* 0x000fe400078e000b */
[----:B------:R-:W-:Y:S02]  /*8540*/  IMAD.MOV.U32 R59, RZ, RZ, R58 ;  /* 0x000000ffff3b7224 */ /* 0x000fe400078e003a */
[----:B------:R-:W-:Y:S02]  /*8550*/  IMAD.MOV.U32 R123, RZ, RZ, R122 ;  /* 0x000000ffff7b7224 */ /* 0x000fe400078e007a */
.L_x_33609:
[----:B------:R-:W-:Y:S05]  /*8560*/  BSYNC B1 ;  /* 0x0000000000017941 */ /* 0x000fea0003800000 */
.L_x_33607:
        /* <DEDUP_REMOVED lines=11> */
.L_x_33611:
[----:B------:R-:W-:Y:S01]  /*8620*/  MOV R9, R8 ;  /* 0x0000000800097202 */ /* 0x000fe20000000f00 */
[----:B------:R-:W-:Y:S02]  /*8630*/  IMAD.MOV.U32 R11, RZ, RZ, R10 ;  /* 0x000000ffff0b7224 */ /* 0x000fe400078e000a */
[----:B------:R-:W-:Y:S02]  /*8640*/  IMAD.MOV.U32 R58, RZ, RZ, R57 ;  /* 0x000000ffff3a7224 */ /* 0x000fe400078e0039 */
[----:B------:R-:W-:Y:S02]  /*8650*/  IMAD.MOV.U32 R122, RZ, RZ, R121 ;  /* 0x000000ffff7a7224 */ /* 0x000fe400078e0079 */
.L_x_33612:
[----:B------:R-:W-:Y:S05]  /*8660*/  BSYNC B1 ;  /* 0x0000000000017941 */ /* 0x000fea0003800000 */
.L_x_33610:
        /* <DEDUP_REMOVED lines=11> */
.L_x_33614:
[----:B------:R-:W-:Y:S01]  /*8720*/  MOV R8, R9 ;  /* 0x0000000900087202 */ /* 0x000fe20000000f00 */
[----:B------:R-:W-:Y:S02]  /*8730*/  IMAD.MOV.U32 R10, RZ, RZ, R11 ;  /* 0x000000ffff0a7224 */ /* 0x000fe400078e000b */
[----:B------:R-:W-:Y:S02]  /*8740*/  IMAD.MOV.U32 R57, RZ, RZ, R56 ;  /* 0x000000ffff397224 */ /* 0x000fe400078e0038 */
[----:B------:R-:W-:Y:S02]  /*8750*/  IMAD.MOV.U32 R121, RZ, RZ, R120 ;  /* 0x000000ffff797224 */ /* 0x000fe400078e0078 */
.L_x_33615:
[----:B------:R-:W-:Y:S05]  /*8760*/  BSYNC B1 ;  /* 0x0000000000017941 */ /* 0x000fea0003800000 */
.L_x_33613:
        /* <DEDUP_REMOVED lines=11> */
.L_x_33617:
[----:B------:R-:W-:Y:S01]  /*8820*/  MOV R9, R8 ;  /* 0x0000000800097202 */ /* 0x000fe20000000f00 */
[----:B------:R-:W-:Y:S02]  /*8830*/  IMAD.MOV.U32 R11, RZ, RZ, R10 ;  /* 0x000000ffff0b7224 */ /* 0x000fe400078e000a */
[----:B------:R-:W-:Y:S02]  /*8840*/  IMAD.MOV.U32 R56, RZ, RZ, R63 ;  /* 0x000000ffff387224 */ /* 0x000fe400078e003f */
[----:B------:R-:W-:Y:S02]  /*8850*/  IMAD.MOV.U32 R120, RZ, RZ, R127 ;  /* 0x000000ffff787224 */ /* 0x000fe400078e007f */
.L_x_33618:
[----:B------:R-:W-:Y:S05]  /*8860*/  BSYNC B1 ;  /* 0x0000000000017941 */ /* 0x000fea0003800000 */
.L_x_33616:
        /* <DEDUP_REMOVED lines=11> */
.L_x_33620:
[----:B------:R-:W-:Y:S01]  /*8920*/  MOV R8, R9 ;  /* 0x0000000900087202 */ /* 0x000fe20000000f00 */
[----:B------:R-:W-:Y:S02]  /*8930*/  IMAD.MOV.U32 R10, RZ, RZ, R11 ;  /* 0x000000ffff0a7224 */ /* 0x000fe400078e000b */
[----:B------:R-:W-:Y:S02]  /*8940*/  IMAD.MOV.U32 R63, RZ, RZ, R62 ;  /* 0x000000ffff3f7224 */ /* 0x000fe400078e003e */
[----:B------:R-:W-:Y:S02]  /*8950*/  IMAD.MOV.U32 R127, RZ, RZ, R126 ;  /* 0x000000ffff7f7224 */ /* 0x000fe400078e007e */
.L_x_33621:
[----:B------:R-:W-:Y:S05]  /*8960*/  BSYNC B1 ;  /* 0x0000000000017941 */ /* 0x000fea0003800000 */
.L_x_33619:
        /* <DEDUP_REMOVED lines=11> */
.L_x_33623:
[----:B------:R-:W-:Y:S01]  /*8a20*/  MOV R9, R8 ;  /* 0x0000000800097202 */ /* 0x000fe20000000f00 */
[----:B------:R-:W-:Y:S02]  /*8a30*/  IMAD.MOV.U32 R11, RZ, RZ, R10 ;  /* 0x000000ffff0b7224 */ /* 0x000fe400078e000a */
[----:B------:R-:W-:Y:S02]  /*8a40*/  IMAD.MOV.U32 R62, RZ, RZ, R61 ;  /* 0x000000ffff3e7224 */ /* 0x000fe400078e003d */
[----:B------:R-:W-:Y:S02]  /*8a50*/  IMAD.MOV.U32 R126, RZ, RZ, R125 ;  /* 0x000000ffff7e7224 */ /* 0x000fe400078e007d */
.L_x_33624:
[----:B------:R-:W-:Y:S05]  /*8a60*/  BSYNC B1 ;  /* 0x0000000000017941 */ /* 0x000fea0003800000 */
.L_x_33622:
        /* <DEDUP_REMOVED lines=11> */
.L_x_33626:
[----:B------:R-:W-:Y:S01]  /*8b20*/  MOV R8, R9 ;  /* 0x0000000900087202 */ /* 0x000fe20000000f00 */
[----:B------:R-:W-:Y:S02]  /*8b30*/  IMAD.MOV.U32 R10, RZ, RZ, R11 ;  /* 0x000000ffff0a7224 */ /* 0x000fe400078e000b */
[----:B------:R-:W-:Y:S02]  /*8b40*/  IMAD.MOV.U32 R61, RZ, RZ, R60 ;  /* 0x000000ffff3d7224 */ /* 0x000fe400078e003c */
[----:B------:R-:W-:Y:S02]  /*8b50*/  IMAD.MOV.U32 R125, RZ, RZ, R124 ;  /* 0x000000ffff7d7224 */ /* 0x000fe400078e007c */
.L_x_33627:
[----:B------:R-:W-:Y:S05]  /*8b60*/  BSYNC B1 ;  /* 0x0000000000017941 */ /* 0x000fea0003800000 */
.L_x_33625:
        /* <DEDUP_REMOVED lines=11> */
.L_x_33629:
[----:B------:R-:W-:Y:S01]  /*8c20*/  MOV R9, R8 ;  /* 0x0000000800097202 */ /* 0x000fe20000000f00 */
[----:B------:R-:W-:Y:S02]  /*8c30*/  IMAD.MOV.U32 R11, RZ, RZ, R10 ;  /* 0x000000ffff0b7224 */ /* 0x000fe400078e000a */
[----:B------:R-:W-:Y:S02]  /*8c40*/  IMAD.MOV.U32 R60, RZ, RZ, R67 ;  /* 0x000000ffff3c7224 */ /* 0x000fe400078e0043 */
[----:B------:R-:W-:Y:S02]  /*8c50*/  IMAD.MOV.U32 R124, RZ, RZ, R131 ;  /* 0x000000ffff7c7224 */ /* 0x000fe400078e0083 */
.L_x_33630:
[----:B------:R-:W-:Y:S05]  /*8c60*/  BSYNC B1 ;  /* 0x0000000000017941 */ /* 0x000fea0003800000 */
.L_x_33628:
        /* <DEDUP_REMOVED lines=11> */
.L_x_33632:
[----:B------:R-:W-:Y:S01]  /*8d20*/  MOV R8, R9 ;  /* 0x0000000900087202 */ /* 0x000fe20000000f00 */
[----:B------:R-:W-:Y:S02]  /*8d30*/  IMAD.MOV.U32 R10, RZ, RZ, R11 ;  /* 0x000000ffff0a7224 */ /* 0x000fe400078e000b */
[----:B------:R-:W-:Y:S02]  /*8d40*/  IMAD.MOV.U32 R67, RZ, RZ, R66 ;  /* 0x000000ffff437224 */ /* 0x000fe400078e0042 */
[----:B------:R-:W-:Y:S02]  /*8d50*/  IMAD.MOV.U32 R131, RZ, RZ, R130 ;  /* 0x000000ffff837224 */ /* 0x000fe400078e0082 */
.L_x_33633:
[----:B------:R-:W-:Y:S05]  /*8d60*/  BSYNC B1 ;  /* 0x0000000000017941 */ /* 0x000fea0003800000 */
.L_x_33631:
        /* <DEDUP_REMOVED lines=11> */
.L_x_33635:
[----:B------:R-:W-:Y:S01]  /*8e20*/  MOV R9, R8 ;  /* 0x0000000800097202 */ /* 0x000fe20000000f00 */
[----:B------:R-:W-:Y:S02]  /*8e30*/  IMAD.MOV.U32 R11, RZ, RZ, R10 ;  /* 0x000000ffff0b7224 */ /* 0x000fe400078e000a */
[----:B------:R-:W-:Y:S02]  /*8e40*/  IMAD.MOV.U32 R66, RZ, RZ, R65 ;  /* 0x000000ffff427224 */ /* 0x000fe400078e0041 */
[----:B------:R-:W-:Y:S02]  /*8e50*/  IMAD.MOV.U32 R130, RZ, RZ, R129 ;  /* 0x000000ffff827224 */ /* 0x000fe400078e0081 */
.L_x_33636:
[----:B------:R-:W-:Y:S05]  /*8e60*/  BSYNC B1 ;  /* 0x0000000000017941 */ /* 0x000fea0003800000 */
.L_x_33634:
        /* <DEDUP_REMOVED lines=11> */
.L_x_33638:
[----:B------:R-:W-:Y:S01]  /*8f20*/  MOV R8, R9 ;  /* 0x0000000900087202 */ /* 0x000fe20000000f00 */
[----:B------:R-:W-:Y:S02]  /*8f30*/  IMAD.MOV.U32 R10, RZ, RZ, R11 ;  /* 0x000000ffff0a7224 */ /* 0x000fe400078e000b */
[----:B------:R-:W-:Y:S02]  /*8f40*/  IMAD.MOV.U32 R65, RZ, RZ, R64 ;  /* 0x000000ffff417224 */ /* 0x000fe400078e0040 */
[----:B------:R-:W-:Y:S02]  /*8f50*/  IMAD.MOV.U32 R129, RZ, RZ, R128 ;  /* 0x000000ffff817224 */ /* 0x000fe400078e0080 */
.L_x_33639:
[----:B------:R-:W-:Y:S05]  /*8f60*/  BSYNC B1 ;  /* 0x0000000000017941 */ /* 0x000fea0003800000 */
.L_x_33637:
        /* <DEDUP_REMOVED lines=11> */
.L_x_33641:
[----:B------:R-:W-:Y:S01]  /*9020*/  MOV R9, R8 ;  /* 0x0000000800097202 */ /* 0x000fe20000000f00 */
[----:B------:R-:W-:Y:S02]  /*9030*/  IMAD.MOV.U32 R11, RZ, RZ, R10 ;  /* 0x000000ffff0b7224 */ /* 0x000fe400078e000a */
[----:B------:R-:W-:Y:S02]  /*9040*/  IMAD.MOV.U32 R64, RZ, RZ, R71 ;  /* 0x000000ffff407224 */ /* 0x000fe400078e0047 */
[----:B------:R-:W-:Y:S02]  /*9050*/  IMAD.MOV.U32 R128, RZ, RZ, R135 ;  /* 0x000000ffff807224 */ /* 0x000fe400078e0087 */
.L_x_33642:
[----:B------:R-:W-:Y:S05]  /*9060*/  BSYNC B1 ;  /* 0x0000000000017941 */ /* 0x000fea0003800000 */
.L_x_33640:
        /* <DEDUP_REMOVED lines=11> */
.L_x_33644:
[----:B------:R-:W-:Y:S01]  /*9120*/  MOV R8, R9 ;  /* 0x0000000900087202 */ /* 0x000fe20000000f00 */
[----:B------:R-:W-:Y:S02]  /*9130*/  IMAD.MOV.U32 R10, RZ, RZ, R11 ;  /* 0x000000ffff0a7224 */ /* 0x000fe400078e000b */
[----:B------:R-:W-:Y:S02]  /*9140*/  IMAD.MOV.U32 R71, RZ, RZ, R70 ;  /* 0x000000ffff477224 */ /* 0x000fe400078e0046 */
[----:B------:R-:W-:Y:S02]  /*9150*/  IMAD.MOV.U32 R135, RZ, RZ, R134 ;  /* 0x000000ffff877224 */ /* 0x000fe400078e0086 */
.L_x_33645:
[----:B------:R-:W-:Y:S05]  /*9160*/  BSYNC B1 ;  /* 0x0000000000017941 */ /* 0x000fea0003800000 */
.L_x_33643:
        /* <DEDUP_REMOVED lines=11> */
.L_x_33647:
[----:B------:R-:W-:Y:S01]  /*9220*/  MOV R9, R8 ;  /* 0x0000000800097202 */ /* 0x000fe20000000f00 */
[----:B------:R-:W-:Y:S02]  /*9230*/  IMAD.MOV.U32 R11, RZ, RZ, R10 ;  /* 0x000000ffff0b7224 */ /* 0x000fe400078e000a */
[----:B------:R-:W-:Y:S02]  /*9240*/  IMAD.MOV.U32 R70, RZ, RZ, R69 ;  /* 0x000000ffff467224 */ /* 0x000fe400078e0045 */
[----:B------:R-:W-:Y:S02]  /*9250*/  IMAD.MOV.U32 R134, RZ, RZ, R133 ;  /* 0x000000ffff867224 */ /* 0x000fe400078e0085 */
.L_x_33648:
[----:B------:R-:W-:Y:S05]  /*9260*/  BSYNC B1 ;  /* 0x0000000000017941 */ /* 0x000fea0003800000 */
.L_x_33646:
        /* <DEDUP_REMOVED lines=11> */
.L_x_33650:
[----:B------:R-:W-:Y:S01]  /*9320*/  MOV R8, R9 ;  /* 0x0000000900087202 */ /* 0x000fe20000000f00 */
[----:B------:R-:W-:Y:S02]  /*9330*/  IMAD.MOV.U32 R10, RZ, RZ, R11 ;  /* 0x000000ffff0a7224 */ /* 0x000fe400078e000b */
[----:B------:R-:W-:Y:S02]  /*9340*/  IMAD.MOV.U32 R69, RZ, RZ, R68 ;  /* 0x000000ffff457224 */ /* 0x000fe400078e0044 */
[----:B------:R-:W-:Y:S02]  /*9350*/  IMAD.MOV.U32 R133, RZ, RZ, R132 ;  /* 0x000000ffff857224 */ /* 0x000fe400078e0084 */
.L_x_33651:
[----:B------:R-:W-:Y:S05]  /*9360*/  BSYNC B1 ;  /* 0x0000000000017941 */ /* 0x000fea0003800000 */
.L_x_33649:
        /* <DEDUP_REMOVED lines=11> */
.L_x_33653:
[----:B------:R-:W-:Y:S01]  /*9420*/  MOV R9, R8 ;  /* 0x0000000800097202 */ /* 0x000fe20000000f00 */
[----:B------:R-:W-:Y:S02]  /*9430*/  IMAD.MOV.U32 R11, RZ, RZ, R10 ;  /* 0x000000ffff0b7224 */ /* 0x000fe400078e000a */
[----:B------:R-:W-:Y:S02]  /*9440*/  IMAD.MOV.U32 R68, RZ, RZ, R75 ;  /* 0x000000ffff447224 */ /* 0x000fe400078e004b */
[----:B------:R-:W-:Y:S02]  /*9450*/  IMAD.MOV.U32 R132, RZ, RZ, R139 ;  /* 0x000000ffff847224 */ /* 0x000fe400078e008b */
.L_x_33654:
[----:B------:R-:W-:Y:S05]  /*9460*/  BSYNC B1 ;  /* 0x0000000000017941 */ /* 0x000fea0003800000 */
.L_x_33652:
        /* <DEDUP_REMOVED lines=11> */
.L_x_33656:
[----:B------:R-:W-:Y:S01]  /*9520*/  MOV R8, R9 ;  /* 0x0000000900087202 */ /* 0x000fe20000000f00 */
[----:B------:R-:W-:Y:S02]  /*9530*/  IMAD.MOV.U32 R10, RZ, RZ, R11 ;  /* 0x000000ffff0a7224 */ /* 0x000fe400078e000b */
[----:B------:R-:W-:Y:S02]  /*9540*/  IMAD.MOV.U32 R75, RZ, RZ, R74 ;  /* 0x000000ffff4b7224 */ /* 0x000fe400078e004a */
[----:B------:R-:W-:Y:S02]  /*9550*/  IMAD.MOV.U32 R139, RZ, RZ, R138 ;  /* 0x000000ffff8b7224 */ /* 0x000fe400078e008a */
.L_x_33657:
[----:B------:R-:W-:Y:S05]  /*9560*/  BSYNC B1 ;  /* 0x0000000000017941 */ /* 0x000fea0003800000 */
.L_x_33655:
        /* <DEDUP_REMOVED lines=11> */
.L_x_33659:
[----:B------:R-:W-:Y:S01]  /*9620*/  MOV R9, R8 ;  /* 0x0000000800097202 */ /* 0x000fe20000000f00 */
[----:B------:R-:W-:Y:S02]  /*9630*/  IMAD.MOV.U32 R11, RZ, RZ, R10 ;  /* 0x000000ffff0b7224 */ /* 0x000fe400078e000a */
[----:B------:R-:W-:Y:S02]  /*9640*/  IMAD.MOV.U32 R74, RZ, RZ, R73 ;  /* 0x000000ffff4a7224 */ /* 0x000fe400078e0049 */
[----:B------:R-:W-:Y:S02]  /*9650*/  IMAD.MOV.U32 R138, RZ, RZ, R137 ;  /* 0x000000ffff8a7224 */ /* 0x000fe400078e0089 */
.L_x_33660:
[----:B------:R-:W-:Y:S05]  /*9660*/  BSYNC B1 ;  /* 0x0000000000017941 */ /* 0x000fea0003800000 */
.L_x_33658:
        /* <DEDUP_REMOVED lines=11> */
.L_x_33662:
[----:B------:R-:W-:Y:S01]  /*9720*/  MOV R8, R9 ;  /* 0x0000000900087202 */ /* 0x000fe20000000f00 */
[----:B------:R-:W-:Y:S02]  /*9730*/  IMAD.MOV.U32 R10, RZ, RZ, R11 ;  /* 0x000000ffff0a7224 */ /* 0x000fe400078e000b */
[----:B------:R-:W-:Y:S02]  /*9740*/  IMAD.MOV.U32 R73, RZ, RZ, R72 ;  /* 0x000000ffff497224 */ /* 0x000fe400078e0048 */
[----:B------:R-:W-:Y:S02]  /*9750*/  IMAD.MOV.U32 R137, RZ, RZ, R136 ;  /* 0x000000ffff897224 */ /* 0x000fe400078e0088 */
.L_x_33663:
[----:B------:R-:W-:Y:S05]  /*9760*/  BSYNC B1 ;  /* 0x0000000000017941 */ /* 0x000fea0003800000 */
.L_x_33661:
        /* <DEDUP_REMOVED lines=11> */
.L_x_33665:
[----:B------:R-:W-:Y:S01]  /*9820*/  MOV R9, R8 ;  /* 0x0000000800097202 */ /* 0x000fe20000000f00 */
[----:B------:R-:W-:Y:S02]  /*9830*/  IMAD.MOV.U32 R11, RZ, RZ, R10 ;  /* 0x000000ffff0b7224 */ /* 0x000fe400078e000a */
[----:B------:R-:W-:Y:S02]  /*9840*/  IMAD.MOV.U32 R72, RZ, RZ, R79 ;  /* 0x000000ffff487224 */ /* 0x000fe400078e004f */
[----:B------:R-:W-:Y:S02]  /*9850*/  IMAD.MOV.U32 R136, RZ, RZ, R143 ;  /* 0x000000ffff887224 */ /* 0x000fe400078e008f */
.L_x_33666:
[----:B------:R-:W-:Y:S05]  /*9860*/  BSYNC B1 ;  /* 0x0000000000017941 */ /* 0x000fea0003800000 */
.L_x_33664:
        /* <DEDUP_REMOVED lines=11> */
.L_x_33668:
[----:B------:R-:W-:Y:S01]  /*9920*/  MOV R8, R9 ;  /* 0x0000000900087202 */ /* 0x000fe20000000f00 */
[----:B------:R-:W-:Y:S02]  /*9930*/  IMAD.MOV.U32 R10, RZ, RZ, R11 ;  /* 0x000000ffff0a7224 */ /* 0x000fe400078e000b */
[----:B------:R-:W-:Y:S02]  /*9940*/  IMAD.MOV.U32 R79, RZ, RZ, R78 ;  /* 0x000000ffff4f7224 */ /* 0x000fe400078e004e */
[----:B------:R-:W-:Y:S02]  /*9950*/  IMAD.MOV.U32 R143, RZ, RZ, R142 ;  /* 0x000000ffff8f7224 */ /* 0x000fe400078e008e */
.L_x_33669:
[----:B------:R-:W-:Y:S05]  /*9960*/  BSYNC B1 ;  /* 0x0000000000017941 */ /* 0x000fea0003800000 */
.L_x_33667:
        /* <DEDUP_REMOVED lines=11> */
.L_x_33671:
[----:B------:R-:W-:Y:S01]  /*9a20*/  MOV R9, R8 ;  /* 0x0000000800097202 */ /* 0x000fe20000000f00 */
[----:B------:R-:W-:Y:S02]  /*9a30*/  IMAD.MOV.U32 R11, RZ, RZ, R10 ;  /* 0x000000ffff0b7224 */ /* 0x000fe400078e000a */
[----:B------:R-:W-:Y:S02]  /*9a40*/  IMAD.MOV.U32 R78, RZ, RZ, R77 ;  /* 0x000000ffff4e7224 */ /* 0x000fe400078e004d */
[----:B------:R-:W-:Y:S02]  /*9a50*/  IMAD.MOV.U32 R142, RZ, RZ, R141 ;  /* 0x000000ffff8e7224 */ /* 0x000fe400078e008d */
.L_x_33672:
[----:B------:R-:W-:Y:S05]  /*9a60*/  BSYNC B1 ;  /* 0x0000000000017941 */ /* 0x000fea0003800000 */
.L_x_33670:
        /* <DEDUP_REMOVED lines=11> */
.L_x_33674:
[----:B------:R-:W-:Y:S01]  /*9b20*/  MOV R8, R9 ;  /* 0x0000000900087202 */ /* 0x000fe20000000f00 */
[----:B------:R-:W-:Y:S02]  /*9b30*/  IMAD.MOV.U32 R10, RZ, RZ, R11 ;  /* 0x000000ffff0a7224 */ /* 0x000fe400078e000b */
[----:B------:R-:W-:Y:S02]  /*9b40*/  IMAD.MOV.U32 R77, RZ, RZ, R76 ;  /* 0x000000ffff4d7224 */ /* 0x000fe400078e004c */
[----:B------:R-:W-:Y:S02]  /*9b50*/  IMAD.MOV.U32 R141, RZ, RZ, R140 ;  /* 0x000000ffff8d7224 */ /* 0x000fe400078e008c */
.L_x_33675:
[----:B------:R-:W-:Y:S05]  /*9b60*/  BSYNC B1 ;  /* 0x0000000000017941 */ /* 0x000fea0003800000 */
.L_x_33673:
        /* <DEDUP_REMOVED lines=11> */
.L_x_33677:
[----:B------:R-:W-:Y:S01]  /*9c20*/  MOV R9, R8 ;  /* 0x0000000800097202 */ /* 0x000fe20000000f00 */
[----:B------:R-:W-:Y:S02]  /*9c30*/  IMAD.MOV.U32 R11, RZ, RZ, R10 ;  /* 0x000000ffff0b7224 */ /* 0x000fe400078e000a */
[----:B------:R-:W-:Y:S02]  /*9c40*/  IMAD.MOV.U32 R76, RZ, RZ, R83 ;  /* 0x000000ffff4c7224 */ /* 0x000fe400078e0053 */
[----:B------:R-:W-:Y:S02]  /*9c50*/  IMAD.MOV.U32 R140, RZ, RZ, R159 ;  /* 0x000000ffff8c7224 */ /* 0x000fe400078e009f */
.L_x_33678:
[----:B------:R-:W-:Y:S05]  /*9c60*/  BSYNC B1 ;  /* 0x0000000000017941 */ /* 0x000fea0003800000 */
.L_x_33676:
        /* <DEDUP_REMOVED lines=11> */
.L_x_33680:
[----:B------:R-:W-:Y:S01]  /*9d20*/  MOV R8, R9 ;  /* 0x0000000900087202 */ /* 0x000fe20000000f00 */
[----:B------:R-:W-:Y:S02]  /*9d30*/  IMAD.MOV.U32 R13, RZ, RZ, R11 ;  /* 0x000000ffff0d7224 */ /* 0x000fe400078e000b */
[----:B------:R-:W-:Y:S02]  /*9d40*/  IMAD.MOV.U32 R159, RZ, RZ, R158 ;  /* 0x000000ffff9f7224 */ /* 0x000fe400078e009e */
[----:B------:R-:W-:Y:S02]  /*9d50*/  IMAD.MOV.U32 R83, RZ, RZ, R82 ;  /* 0x000000ffff537224 */ /* 0x000fe400078e0052 */
.L_x_33681:
[----:B------:R-:W-:Y:S05]  /*9d60*/  BSYNC B1 ;  /* 0x0000000000017941 */ /* 0x000fea0003800000 */
.L_x_33679:
        /* <DEDUP_REMOVED lines=9> */
.L_x_33683:
[----:B------:R-:W-:Y:S01]  /*9e00*/  IMAD.MOV.U32 R158, RZ, RZ, R2 ;  /* 0x000000ffff9e7224 */ /* 0x000fe200078e0002 */
[----:B------:R-:W-:Y:S01]  /*9e10*/  MOV R2, R13 ;  /* 0x0000000d00027202 */ /* 0x000fe20000000f00 */
[----:B------:R-:W-:Y:S02]  /*9e20*/  IMAD.MOV.U32 R82, RZ, RZ, R81 ;  /* 0x000000ffff527224 */ /* 0x000fe400078e0051 */
[----:B------:R-:W-:Y:S02]  /*9e30*/  IMAD.MOV.U32 R81, RZ, RZ, R8 ;  /* 0x000000ffff517224 */ /* 0x000fe400078e0008 */
.L_x_33684:
[----:B------:R-:W-:Y:S05]  /*9e40*/  BSYNC B1 ;  /* 0x0000000000017941 */ /* 0x000fea0003800000 */
.L_x_33682:
[----:B------:R-:W-:Y:S02]  /*9e50*/  IADD3 R3, R3, 0x20, RZ ;  /* 0x0000002003037810 */ /* 0x000fe40007ffe0ff */
[----:B------:R-:W-:Y:S02]  /*9e60*/  IADD3 R6, P1, R6, 0x80, RZ ;  /* 0x0000008006067810 */ /* 0x000fe40007f3e0ff */
[----:B------:R-:W-:-:S03]  /*9e70*/  ISETP.GE.AND P0, PT, R3, c[0x0][0x220], PT ;  /* 0x0000880003007a0c */ /* 0x000fc60003f06270 */
[----:B------:R-:W-:-:S10]  /*9e80*/  IMAD.X R7, RZ, RZ, R7, P1 ;  /* 0x000000ffff077224 */ /* 0x000fd400008e0607 */
[----:B------:R-:W-:Y:S01]  /*9e90*/  @P0 CALL.REL.NOINC `(.L_x_33297) ;  /* 0x0000001000000944 */ /* 0x000fe20003c00000 */
[----:B------:R-:W-:Y:S05]  /*9ea0*/  BRA `(.L_x_33685) ;  /* 0xffffbf4000007947 */ /* 0x000fea000383ffff */
.L_x_33297:
[----:B------:R-:W-:Y:S05]  /*9eb0*/  BSYNC B0 ;  /* 0x0000000000007941 */ /* 0x000fea0003800000 */
.L_x_33296:
        /* <DEDUP_REMOVED lines=14> */
[----:B------:R-:W3:Y:S04]  /*9fa0*/  SHFL.DOWN PT, R19, R134, 0x1, 0x1f ;  /* 0x08201f0086137f89 */ /* 0x000ee800000e0000 */
[----:B------:R-:W-:Y:S04]  /*9fb0*/  SHFL.DOWN PT, R144, R135, 0x1, 0x1f ;  /* 0x08201f0087907f89 */ /* 0x000fe800000e0000 */
[----:B------:R-:W5:Y:S04]  /*9fc0*/  SHFL.DOWN PT, R145, R128, 0x1, 0x1f ;  /* 0x08201f0080917f89 */ /* 0x000f6800000e0000 */
[----:B0-----:R-:W-:Y:S04]  /*9fd0*/  STL.64 [R1], R6 ;  /* 0x0000000601007387 */ /* 0x001fe80000100a00 */
[----:B-1----:R-:W-:Y:S04]  /*9fe0*/  STL.64 [R1+0x8], R8 ;  /* 0x0000080801007387 */ /* 0x002fe80000100a00 */
[----:B--2---:R-:W-:Y:S04]  /*9ff0*/  STL.64 [R1+0x10], R10 ;  /* 0x0000100a01007387 */ /* 0x004fe80000100a00 */
[----:B---3--:R-:W-:Y:S04]  /*a000*/  STL.64 [R1+0x18], R12 ;  /* 0x0000180c01007387 */ /* 0x008fe80000100a00 */
[----:B----4-:R-:W-:Y:S04]  /*a010*/  STL.64 [R1+0x20], R14 ;  /* 0x0000200e01007387 */ /* 0x010fe80000100a00 */
[----:B-----5:R-:W-:Y:S04]  /*a020*/  STL.64 [R1+0x28], R16 ;  /* 0x0000281001007387 */ /* 0x020fe80000100a00 */
        /* <DEDUP_REMOVED lines=173> */
[----:B------:R-:W-:Y:S01]  /*ab00*/  HFMA2.MMA R4, -RZ, RZ, 0, 0 ;  /* 0x00000000ff047435 */ /* 0x000fe200000001ff */
[----:B------:R-:W-:-:S05]  /*ab10*/  IMAD.MOV.U32 R3, RZ, RZ, R1 ;  /* 0x000000ffff037224 */ /* 0x000fca00078e0001 */
.L_x_33878:
[----:B0-----:R-:W2:Y:S04]  /*ab20*/  LDL R6, [R3+0x100] ;  /* 0x0001000003067983 */ /* 0x001ea80000100800 */
[----:B------:R-:W3:Y:S01]  /*ab30*/  LDL R7, [R3] ;  /* 0x0000000003077983 */ /* 0x000ee20000100800 */
[----:B------:R-:W-:Y:S01]  /*ab40*/  IADD3 R4, R4, 0x1, RZ ;  /* 0x0000000104047810 */ /* 0x000fe20007ffe0ff */
[----:B------:R-:W-:Y:S01]  /*ab50*/  BSSY B1, `(.L_x_33688) ;  /* 0x0000015000017945 */ /* 0x000fe20003800000 */
[----:B--2---:R-:W-:-:S02]  /*ab60*/  FSETP.GEU.FTZ.AND P0, PT, R5, R6, PT ;  /* 0x000000060500720b */ /* 0x004fc40003f1e000 */
[----:B------:R-:W-:Y:S02]  /*ab70*/  FSETP.NEU.FTZ.AND P1, PT, R5, R6, PT ;  /* 0x000000060500720b */ /* 0x000fe40003f3d000 */
[C---:B------:R-:W-:Y:S02]  /*ab80*/  ISETP.EQ.OR P0, PT, R80.reuse, -0x1, !P0 ;  /* 0xffffffff5000780c */ /* 0x040fe40004702670 */
[----:B---3--:R-:W-:-:S04]  /*ab90*/  ISETP.LE.OR P1, PT, R80, R7, P1 ;  /* 0x000000075000720c */ /* 0x008fc80000f23670 */
[----:B------:R-:W-:Y:S02]  /*aba0*/  PLOP3.LUT P2, PT, P0, P1, PT, 0x8, 0x0 ;  /* 0x000000000000781c */ /* 0x000fe40000742170 */
[----:B------:R-:W-:-:S11]  /*abb0*/  ISETP.NE.AND P1, PT, R4, 0x40, PT ;  /* 0x000000400400780c */ /* 0x000fd60003f25270 */
[----:B------:R-:W-:Y:S02]  /*abc0*/  @!P2 IMAD.MOV.U32 R5, RZ, RZ, R6 ;  /* 0x000000ffff05a224 */ /* 0x000fe400078e0006 */
[----:B------:R-:W-:-:S03]  /*abd0*/  @!P2 IMAD.MOV.U32 R80, RZ, RZ, R7 ;  /* 0x000000ffff50a224 */ /* 0x000fc600078e0007 */
[----:B------:R-:W-:-:S04]  /*abe0*/  FSETP.GT.FTZ.AND P0, PT, R5, R23, PT ;  /* 0x000000170500720b */ /* 0x000fc80003f14000 */
[----:B------:R-:W-:-:S13]  /*abf0*/  ISETP.EQ.OR P0, PT, R87, -0x1, P0 ;  /* 0xffffffff5700780c */ /* 0x000fda0000702670 */
[----:B------:R-:W-:Y:S05]  /*ac00*/  @P0 BRA `(.L_x_33689) ;  /* 0x0000005000000947 */ /* 0x000fea0003800000 */
[-C--:B------:R-:W-:Y:S01]  /*ac10*/  FSETP.NEU.FTZ.AND P0, PT, R5, R23.reuse, PT ;  /* 0x000000170500720b */ /* 0x080fe20003f1d000 */
[----:B------:R-:W-:Y:S01]  /*ac20*/  IMAD.MOV.U32 R7, RZ, RZ, R87 ;  /* 0x000000ffff077224 */ /* 0x000fe200078e0057 */
[----:B------:R-:W-:Y:S02]  /*ac30*/  MOV R9, R23 ;  /* 0x0000001700097202 */ /* 0x000fe40000000f00 */
[----:B------:R-:W-:-:S13]  /*ac40*/  ISETP.GE.OR P0, PT, R80, R87, P0 ;  /* 0x000000575000720c */ /* 0x000fda0000706670 */
[----:B------:R-:W-:Y:S05]  /*ac50*/  @P0 BRA `(.L_x_33690) ;  /* 0x0000004000000947 */ /* 0x000fea0003800000 */
.L_x_33689:
[----:B------:R-:W-:Y:S02]  /*ac60*/  IMAD.MOV.U32 R9, RZ, RZ, R5 ;  /* 0x000000ffff097224 */ /* 0x000fe400078e0005 */
[----:B------:R-:W-:Y:S01]  /*ac70*/  IMAD.MOV.U32 R7, RZ, RZ, R80 ;  /* 0x000000ffff077224 */ /* 0x000fe200078e0050 */
[----:B------:R-:W-:Y:S01]  /*ac80*/  MOV R80, R87 ;  /* 0x0000005700507202 */ /* 0x000fe20000000f00 */
[----:B------:R-:W-:Y:S02]  /*ac90*/  IMAD.MOV.U32 R5, RZ, RZ, R23 ;  /* 0x000000ffff057224 */ /* 0x000fe400078e0017 */
.L_x_33690:
[----:B------:R-:W-:Y:S05]  /*aca0*/  BSYNC B1 ;  /* 0x0000000000017941 */ /* 0x000fea0003800000 */
.L_x_33688:
        /* <DEDUP_REMOVED lines=11> */
.L_x_33692:
[----:B------:R-:W-:Y:S01]  /*ad60*/  IMAD.MOV.U32 R6, RZ, RZ, R7 ;  /* 0x000000ffff067224 */ /* 0x000fe200078e0007 */
[----:B------:R-:W-:Y:S01]  /*ad70*/  MOV R23, R22 ;  /* 0x0000001600177202 */ /* 0x000fe20000000f00 */
[----:B------:R-:W-:Y:S02]  /*ad80*/  IMAD.MOV.U32 R8, RZ, RZ, R9 ;  /* 0x000000ffff087224 */ /* 0x000fe400078e0009 */
[----:B------:R-:W-:Y:S02]  /*ad90*/  IMAD.MOV.U32 R87, RZ, RZ, R86 ;  /* 0x000000ffff577224 */ /* 0x000fe400078e0056 */
.L_x_33693:
[----:B------:R-:W-:Y:S05]  /*ada0*/  BSYNC B1 ;  /* 0x0000000000017941 */ /* 0x000fea0003800000 */
.L_x_33691:
        /* <DEDUP_REMOVED lines=11> */
.L_x_33695:
[----:B------:R-:W-:Y:S01]  /*ae60*/  IMAD.MOV.U32 R7, RZ, RZ, R6 ;  /* 0x000000ffff077224 */ /* 0x000fe200078e0006 */
[----:B------:R-:W-:Y:S01]  /*ae70*/  MOV R22, R21 ;  /* 0x0000001500167202 */ /* 0x000fe20000000f00 */
[----:B------:R-:W-:Y:S02]  /*ae80*/  IMAD.MOV.U32 R9, RZ, RZ, R8 ;  /* 0x000000ffff097224 */ /* 0x000fe400078e0008 */
[----:B------:R-:W-:Y:S02]  /*ae90*/  IMAD.MOV.U32 R86, RZ, RZ, R85 ;  /* 0x000000ffff567224 */ /* 0x000fe400078e0055 */
.L_x_33696:
[----:B------:R-:W-:Y:S05]  /*aea0*/  BSYNC B1 ;  /* 0x0000000000017941 */ /* 0x000fea0003800000 */
.L_x_33694:
        /* <DEDUP_REMOVED lines=11> */
.L_x_33698:
[----:B------:R-:W-:Y:S01]  /*af60*/  IMAD.MOV.U32 R6, RZ, RZ, R7 ;  /* 0x000000ffff067224 */ /* 0x000fe200078e0007 */
[----:B------:R-:W-:Y:S01]  /*af70*/  MOV R21, R20 ;  /* 0x0000001400157202 */ /* 0x000fe20000000f00 */
[----:B------:R-:W-:Y:S02]  /*af80*/  IMAD.MOV.U32 R8, RZ, RZ, R9 ;  /* 0x000000ffff087224 */ /* 0x000fe400078e0009 */
[----:B------:R-:W-:Y:S02]  /*af90*/  IMAD.MOV.U32 R85, RZ, RZ, R84 ;  /* 0x000000ffff557224 */ /* 0x000fe400078e0054 */
.L_x_33699:
[----:B------:R-:W-:Y:S05]  /*afa0*/  BSYNC B1 ;  /* 0x0000000000017941 */ /* 0x000fea0003800000 */
.L_x_33697:
        /* <DEDUP_REMOVED lines=11> */
.L_x_33701:
[----:B------:R-:W-:Y:S01]  /*b060*/  IMAD.MOV.U32 R7, RZ, RZ, R6 ;  /* 0x000000ffff077224 */ /* 0x000fe200078e0006 */
[----:B------:R-:W-:Y:S01]  /*b070*/  MOV R20, R27 ;  /* 0x0000001b00147202 */ /* 0x000fe20000000f00 */
[----:B------:R-:W-:Y:S02]  /*b080*/  IMAD.MOV.U32 R9, RZ, RZ, R8 ;  /* 0x000000ffff097224 */ /* 0x000fe400078e0008 */
[----:B------:R-:W-:Y:S02]  /*b090*/  IMAD.MOV.U32 R84, RZ, RZ, R91 ;  /* 0x000000ffff547224 */ /* 0x000fe400078e005b */
.L_x_33702:
[----:B------:R-:W-:Y:S05]  /*b0a0*/  BSYNC B1 ;  /* 0x0000000000017941 */ /* 0x000fea0003800000 */
.L_x_33700:
        /* <DEDUP_REMOVED lines=11> */
.L_x_33704:
[----:B------:R-:W-:Y:S01]  /*b160*/  IMAD.MOV.U32 R6, RZ, RZ, R7 ;  /* 0x000000ffff067224 */ /* 0x000fe200078e0007 */
[----:B------:R-:W-:Y:S01]  /*b170*/  MOV R27, R26 ;  /* 0x0000001a001b7202 */ /* 0x000fe20000000f00 */
[----:B------:R-:W-:Y:S02]  /*b180*/  IMAD.MOV.U32 R8, RZ, RZ, R9 ;  /* 0x000000ffff087224 */ /* 0x000fe400078e0009 */
[----:B------:R-:W-:Y:S02]  /*b190*/  IMAD.MOV.U32 R91, RZ, RZ, R90 ;  /* 0x000000ffff5b7224 */ /* 0x000fe400078e005a */
.L_x_33705:
[----:B------:R-:W-:Y:S05]  /*b1a0*/  BSYNC B1 ;  /* 0x0000000000017941 */ /* 0x000fea0003800000 */
.L_x_33703:
        /* <DEDUP_REMOVED lines=11> */
.L_x_33707:
[----:B------:R-:W-:Y:S01]  /*b260*/  IMAD.MOV.U32 R7, RZ, RZ, R6 ;  /* 0x000000ffff077224 */ /* 0x000fe200078e0006 */
[----:B------:R-:W-:Y:S01]  /*b270*/  MOV R26, R25 ;  /* 0x00000019001a7202 */ /* 0x000fe20000000f00 */
[----:B------:R-:W-:Y:S02]  /*b280*/  IMAD.MOV.U32 R9, RZ, RZ, R8 ;  /* 0x000000ffff097224 */ /* 0x000fe400078e0008 */
[----:B------:R-:W-:Y:S02]  /*b290*/  IMAD.MOV.U32 R90, RZ, RZ, R89 ;  /* 0x000000ffff5a7224 */ /* 0x000fe400078e0059 */
.L_x_33708:
[----:B------:R-:W-:Y:S05]  /*b2a0*/  BSYNC B1 ;  /* 0x0000000000017941 */ /* 0x000fea0003800000 */
.L_x_33706:
        /* <DEDUP_REMOVED lines=11> */
.L_x_33710:
[----:B------:R-:W-:Y:S01]  /*b360*/  IMAD.MOV.U32 R6, RZ, RZ, R7 ;  /* 0x000000ffff067224 */ /* 0x000fe200078e0007 */
[----:B------:R-:W-:Y:S01]  /*b370*/  MOV R25, R24 ;  /* 0x0000001800197202 */ /* 0x000fe20000000f00 */
[----:B------:R-:W-:Y:S02]  /*b380*/  IMAD.MOV.U32 R8, RZ, RZ, R9 ;  /* 0x000000ffff087224 */ /* 0x000fe400078e0009 */
[----:B------:R-:W-:Y:S02]  /*b390*/  IMAD.MOV.U32 R89, RZ, RZ, R88 ;  /* 0x000000ffff597224 */ /* 0x000fe400078e0058 */
.L_x_33711:
[----:B------:R-:W-:Y:S05]  /*b3a0*/  BSYNC B1 ;  /* 0x0000000000017941 */ /* 0x000fea0003800000 */
.L_x_33709:
        /* <DEDUP_REMOVED lines=11> */
.L_x_33713:
[----:B------:R-:W-:Y:S01]  /*b460*/  IMAD.MOV.U32 R7, RZ, RZ, R6 ;  /* 0x000000ffff077224 */ /* 0x000fe200078e0006 */
[----:B------:R-:W-:Y:S01]  /*b470*/  MOV R24, R31 ;  /* 0x0000001f00187202 */ /* 0x000fe20000000f00 */
[----:B------:R-:W-:Y:S02]  /*b480*/  IMAD.MOV.U32 R9, RZ, RZ, R8 ;  /* 0x000000ffff097224 */ /* 0x000fe400078e0008 */
[----:B------:R-:W-:Y:S02]  /*b490*/  IMAD.MOV.U32 R88, RZ, RZ, R95 ;  /* 0x000000ffff587224 */ /* 0x000fe400078e005f */
.L_x_33714:
[----:B------:R-:W-:Y:S05]  /*b4a0*/  BSYNC B1 ;  /* 0x0000000000017941 */ /* 0x000fea0003800000 */
.L_x_33712:
        /* <DEDUP_REMOVED lines=11> */
.L_x_33716:
[----:B------:R-:W-:Y:S01]  /*b560*/  IMAD.MOV.U32 R6, RZ, RZ, R7 ;  /* 0x000000ffff067224 */ /* 0x000fe200078e0007 */
[----:B------:R-:W-:Y:S01]  /*b570*/  MOV R31, R30 ;  /* 0x0000001e001f7202 */ /* 0x000fe20000000f00 */
[----:B------:R-:W-:Y:S02]  /*b580*/  IMAD.MOV.U32 R8, RZ, RZ, R9 ;  /* 0x000000ffff087224 */ /* 0x000fe400078e0009 */
[----:B------:R-:W-:Y:S02]  /*b590*/  IMAD.MOV.U32 R95, RZ, RZ, R94 ;  /* 0x000000ffff5f7224 */ /* 0x000fe400078e005e */
.L_x_33717:
[----:B------:R-:W-:Y:S05]  /*b5a0*/  BSYNC B1 ;  /* 0x0000000000017941 */ /* 0x000fea0003800000 */
.L_x_33715:
        /* <DEDUP_REMOVED lines=11> */
.L_x_33719:
[----:B------:R-:W-:Y:S01]  /*b660*/  IMAD.MOV.U32 R7, RZ, RZ, R6 ;  /* 0x000000ffff077224 */ /* 0x000fe200078e0006 */
[----:B------:R-:W-:Y:S01]  /*b670*/  MOV R30, R29 ;  /* 0x0000001d001e7202 */ /* 0x000fe20000000f00 */
[----:B------:R-:W-:Y:S02]  /*b680*/  IMAD.MOV.U32 R9, RZ, RZ, R8 ;  /* 0x000000ffff097224 */ /* 0x000fe400078e0008 */
[----:B------:R-:W-:Y:S02]  /*b690*/  IMAD.MOV.U32 R94, RZ, RZ, R93 ;  /* 0x000000ffff5e7224 */ /* 0x000fe400078e005d */
.L_x_33720:
[----:B------:R-:W-:Y:S05]  /*b6a0*/  BSYNC B1 ;  /* 0x0000000000017941 */ /* 0x000fea0003800000 */
.L_x_33718:
        /* <DEDUP_REMOVED lines=11> */
.L_x_33722:
[----:B------:R-:W-:Y:S01]  /*b760*/  IMAD.MOV.U32 R6, RZ, RZ, R7 ;  /* 0x000000ffff067224 */ /* 0x000fe200078e0007 */
[----:B------:R-:W-:Y:S01]  /*b770*/  MOV R29, R28 ;  /* 0x0000001c001d7202 */ /* 0x000fe20000000f00 */
[----:B------:R-:W-:Y:S02]  /*b780*/  IMAD.MOV.U32 R8, RZ, RZ, R9 ;  /* 0x000000ffff087224 */ /* 0x000fe400078e0009 */
[----:B------:R-:W-:Y:S02]  /*b790*/  IMAD.MOV.U32 R93, RZ, RZ, R92 ;  /* 0x000000ffff5d7224 */ /* 0x000fe400078e005c */
.L_x_33723:
[----:B------:R-:W-:Y:S05]  /*b7a0*/  BSYNC B1 ;  /* 0x0000000000017941 */ /* 0x000fea0003800000 */
.L_x_33721:
        /* <DEDUP_REMOVED lines=11> */
.L_x_33725:
[----:B------:R-:W-:Y:S01]  /*b860*/  IMAD.MOV.U32 R7, RZ, RZ, R6 ;  /* 0x000000ffff077224 */ /* 0x000fe200078e0006 */
[----:B------:R-:W-:Y:S01]  /*b870*/  MOV R28, R35 ;  /* 0x00000023001c7202 */ /* 0x000fe20000000f00 */
[----:B------:R-:W-:Y:S02]  /*b880*/  IMAD.MOV.U32 R9, RZ, RZ, R8 ;  /* 0x000000ffff097224 */ /* 0x000fe400078e0008 */
[----:B------:R-:W-:Y:S02]  /*b890*/  IMAD.MOV.U32 R92, RZ, RZ, R99 ;  /* 0x000000ffff5c7224 */ /* 0x000fe400078e0063 */
.L_x_33726:
[----:B------:R-:W-:Y:S05]  /*b8a0*/  BSYNC B1 ;  /* 0x0000000000017941 */ /* 0x000fea0003800000 */
.L_x_33724:
        /* <DEDUP_REMOVED lines=11> */
.L_x_33728:
[----:B------:R-:W-:Y:S01]  /*b960*/  IMAD.MOV.U32 R6, RZ, RZ, R7 ;  /* 0x000000ffff067224 */ /* 0x000fe200078e0007 */
[----:B------:R-:W-:Y:S01]  /*b970*/  MOV R35, R34 ;  /* 0x0000002200237202 */ /* 0x000fe20000000f00 */
[----:B------:R-:W-:Y:S02]  /*b980*/  IMAD.MOV.U32 R8, RZ, RZ, R9 ;  /* 0x000000ffff087224 */ /* 0x000fe400078e0009 */
[----:B------:R-:W-:Y:S02]  /*b990*/  IMAD.MOV.U32 R99, RZ, RZ, R98 ;  /* 0x000000ffff637224 */ /* 0x000fe400078e0062 */
.L_x_33729:
[----:B------:R-:W-:Y:S05]  /*b9a0*/  BSYNC B1 ;  /* 0x0000000000017941 */ /* 0x000fea0003800000 */
.L_x_33727:
        /* <DEDUP_REMOVED lines=11> */
.L_x_33731:
[----:B------:R-:W-:Y:S01]  /*ba60*/  IMAD.MOV.U32 R7, RZ, RZ, R6 ;  /* 0x000000ffff077224 */ /* 0x000fe200078e0006 */
[----:B------:R-:W-:Y:S01]  /*ba70*/  MOV R34, R33 ;  /* 0x0000002100227202 */ /* 0x000fe20000000f00 */
[----:B------:R-:W-:Y:S02]  /*ba80*/  IMAD.MOV.U32 R9, RZ, RZ, R8 ;  /* 0x000000ffff097224 */ /* 0x000fe400078e0008 */
[----:B------:R-:W-:Y:S02]  /*ba90*/  IMAD.MOV.U32 R98, RZ, RZ, R97 ;  /* 0x000000ffff627224 */ /* 0x000fe400078e0061 */
.L_x_33732:
[----:B------:R-:W-:Y:S05]  /*baa0*/  BSYNC B1 ;  /* 0x0000000000017941 */ /* 0x000fea0003800000 */
.L_x_33730:
        /* <DEDUP_REMOVED lines=11> */
.L_x_33734:
[----:B------:R-:W-:Y:S01]  /*bb60*/  IMAD.MOV.U32 R6, RZ, RZ, R7 ;  /* 0x000000ffff067224 */ /* 0x000fe200078e0007 */
[----:B------:R-:W-:Y:S01]  /*bb70*/  MOV R33, R32 ;  /* 0x0000002000217202 */ /* 0x000fe20000000f00 */
[----:B------:R-:W-:Y:S02]  /*bb80*/  IMAD.MOV.U32 R8, RZ, RZ, R9 ;  /* 0x000000ffff087224 */ /* 0x000fe400078e0009 */
[----:B------:R-:W-:Y:S02]  /*bb90*/  IMAD.MOV.U32 R97, RZ, RZ, R96 ;  /* 0x000000ffff617224 */ /* 0x000fe400078e0060 */
.L_x_33735:
[----:B------:R-:W-:Y:S05]  /*bba0*/  BSYNC B1 ;  /* 0x0000000000017941 */ /* 0x000fea0003800000 */
.L_x_33733:
        /* <DEDUP_REMOVED lines=11> */
.L_x_33737:
[----:B------:R-:W-:Y:S01]  /*bc60*/  IMAD.MOV.U32 R7, RZ, RZ, R6 ;  /* 0x000000ffff077224 */ /* 0x000fe200078e0006 */
[----:B------:R-:W-:Y:S01]  /*bc70*/  MOV R32, R39 ;  /* 0x0000002700207202 */ /* 0x000fe20000000f00 */
[----:B------:R-:W-:Y:S02]  /*bc80*/  IMAD.MOV.U32 R9, RZ, RZ, R8 ;  /* 0x000000ffff097224 */ /* 0x000fe400078e0008 */
[----:B------:R-:W-:Y:S02]  /*bc90*/  IMAD.MOV.U32 R96, RZ, RZ, R103 ;  /* 0x000000ffff607224 */ /* 0x000fe400078e0067 */
.L_x_33738:
[----:B------:R-:W-:Y:S05]  /*bca0*/  BSYNC B1 ;  /* 0x0000000000017941 */ /* 0x000fea0003800000 */
.L_x_33736:
        /* <DEDUP_REMOVED lines=11> */
.L_x_33740:
[----:B------:R-:W-:Y:S01]  /*bd60*/  IMAD.MOV.U32 R6, RZ, RZ, R7 ;  /* 0x000000ffff067224 */ /* 0x000fe200078e0007 */
[----:B------:R-:W-:Y:S01]  /*bd70*/  MOV R39, R38 ;  /* 0x0000002600277202 */ /* 0x000fe20000000f00 */
[----:B------:R-:W-:Y:S02]  /*bd80*/  IMAD.MOV.U32 R8, RZ, RZ, R9 ;  /* 0x000000ffff087224 */ /* 0x000fe400078e0009 */
[----:B------:R-:W-:Y:S02]  /*bd90*/  IMAD.MOV.U32 R103, RZ, RZ, R102 ;  /* 0x000000ffff677224 */ /* 0x000fe400078e0066 */
.L_x_33741:
[----:B------:R-:W-:Y:S05]  /*bda0*/  BSYNC B1 ;  /* 0x0000000000017941 */ /* 0x000fea0003800000 */
.L_x_33739:
        /* <DEDUP_REMOVED lines=11> */
.L_x_33743:
[----:B------:R-:W-:Y:S01]  /*be60*/  IMAD.MOV.U32 R7, RZ, RZ, R6 ;  /* 0x000000ffff077224 */ /* 0x000fe200078e0006 */
[----:B------:R-:W-:Y:S01]  /*be70*/  MOV R38, R37 ;  /* 0x0000002500267202 */ /* 0x000fe20000000f00 */
[----:B------:R-:W-:Y:S02]  /*be80*/  IMAD.MOV.U32 R9, RZ, RZ, R8 ;  /* 0x000000ffff097224 */ /* 0x000fe400078e0008 */
[----:B------:R-:W-:Y:S02]  /*be90*/  IMAD.MOV.U32 R102, RZ, RZ, R101 ;  /* 0x000000ffff667224 */ /* 0x000fe400078e0065 */
.L_x_33744:
[----:B------:R-:W-:Y:S05]  /*bea0*/  BSYNC B1 ;  /* 0x0000000000017941 */ /* 0x000fea0003800000 */
.L_x_33742:
        /* <DEDUP_REMOVED lines=11> */
.L_x_33746:
[----:B------:R-:W-:Y:S01]  /*bf60*/  IMAD.MOV.U32 R6, RZ, RZ, R7 ;  /* 0x000000ffff067224 */ /* 0x000fe200078e0007 */
[----:B------:R-:W-:Y:S01]  /*bf70*/  MOV R37, R36 ;  /* 0x0000002400257202 */ /* 0x000fe20000000f00 */
[----:B------:R-:W-:Y:S02]  /*bf80*/  IMAD.MOV.U32 R8, RZ, RZ, R9 ;  /* 0x000000ffff087224 */ /* 0x000fe400078e0009 */
[----:B------:R-:W-:Y:S02]  /*bf90*/  IMAD.MOV.U32 R101, RZ, RZ, R100 ;  /* 0x000000ffff657224 */ /* 0x000fe400078e0064 */
.L_x_33747:
[----:B------:R-:W-:Y:S05]  /*bfa0*/  BSYNC B1 ;  /* 0x0000000000017941 */ /* 0x000fea0003800000 */
.L_x_33745:
        /* <DEDUP_REMOVED lines=11> */
.L_x_33749:
[----:B------:R-:W-:Y:S01]  /*c060*/  IMAD.MOV.U32 R7, RZ, RZ, R6 ;  /* 0x000000ffff077224 */ /* 0x000fe200078e0006 */
[----:B------:R-:W-:Y:S01]  /*c070*/  MOV R36, R43 ;  /* 0x0000002b00247202 */ /* 0x000fe20000000f00 */
[----:B------:R-:W-:Y:S02]  /*c080*/  IMAD.MOV.U32 R9, RZ, RZ, R8 ;  /* 0x000000ffff097224 */ /* 0x000fe400078e0008 */
[----:B------:R-:W-:Y:S02]  /*c090*/  IMAD.MOV.U32 R100, RZ, RZ, R107 ;  /* 0x000000ffff647224 */ /* 0x000fe400078e006b */
.L_x_33750:
[----:B------:R-:W-:Y:S05]  /*c0a0*/  BSYNC B1 ;  /* 0x0000000000017941 */ /* 0x000fea0003800000 */
.L_x_33748:
        /* <DEDUP_REMOVED lines=11> */
.L_x_33752:
[----:B------:R-:W-:Y:S01]  /*c160*/  IMAD.MOV.U32 R6, RZ, RZ, R7 ;  /* 0x000000ffff067224 */ /* 0x000fe200078e0007 */
[----:B------:R-:W-:Y:S01]  /*c170*/  MOV R43, R42 ;  /* 0x0000002a002b7202 */ /* 0x000fe20000000f00 */
[----:B------:R-:W-:Y:S02]  /*c180*/  IMAD.MOV.U32 R8, RZ, RZ, R9 ;  /* 0x000000ffff087224 */ /* 0x000fe400078e0009 */
[----:B------:R-:W-:Y:S02]  /*c190*/  IMAD.MOV.U32 R107, RZ, RZ, R106 ;  /* 0x000000ffff6b7224 */ /* 0x000fe400078e006a */
.L_x_33753:
[----:B------:R-:W-:Y:S05]  /*c1a0*/  BSYNC B1 ;  /* 0x0000000000017941 */ /* 0x000fea0003800000 */
.L_x_33751:
        /* <DEDUP_REMOVED lines=11> */
.L_x_33755:
[----:B------:R-:W-:Y:S01]  /*c260*/  IMAD.MOV.U32 R7, RZ, RZ, R6 ;  /* 0x000000ffff077224 */ /* 0x000fe200078e0006 */
[----:B------:R-:W-:Y:S01]  /*c270*/  MOV R42, R41 ;  /* 0x00000029002a7202 */ /* 0x000fe20000000f00 */
[----:B------:R-:W-:Y:S02]  /*c280*/  IMAD.MOV.U32 R9, RZ, RZ, R8 ;  /* 0x000000ffff097224 */ /* 0x000fe400078e0008 */
[----:B------:R-:W-:Y:S02]  /*c290*/  IMAD.MOV.U32 R106, RZ, RZ, R105 ;  /* 0x000000ffff6a7224 */ /* 0x000fe400078e0069 */
.L_x_33756:
[----:B------:R-:W-:Y:S05]  /*c2a0*/  BSYNC B1 ;  /* 0x0000000000017941 */ /* 0x000fea0003800000 */
.L_x_33754:
        /* <DEDUP_REMOVED lines=11> */
.L_x_33758:
[----:B------:R-:W-:Y:S01]  /*c360*/  IMAD.MOV.U32 R6, RZ, RZ, R7 ;  /* 0x000000ffff067224 */ /* 0x000fe200078e0007 */
[----:B------:R-:W-:Y:S01]  /*c370*/  MOV R41, R40 ;  /* 0x0000002800297202 */ /* 0x000fe20000000f00 */
[----:B------:R-:W-:Y:S02]  /*c380*/  IMAD.MOV.U32 R8, RZ, RZ, R9 ;  /* 0x000000ffff087224 */ /* 0x000fe400078e0009 */
[----:B------:R-:W-:Y:S02]  /*c390*/  IMAD.MOV.U32 R105, RZ, RZ, R104 ;  /* 0x000000ffff697224 */ /* 0x000fe400078e0068 */
.L_x_33759:
[----:B------:R-:W-:Y:S05]  /*c3a0*/  BSYNC B1 ;  /* 0x0000000000017941 */ /* 0x000fea0003800000 */
.L_x_33757:
        /* <DEDUP_REMOVED lines=11> */
.L_x_33761:
[----:B------:R-:W-:Y:S01]  /*c460*/  IMAD.MOV.U32 R7, RZ, RZ, R6 ;  /* 0x000000ffff077224 */ /* 0x000fe200078e0006 */
[----:B------:R-:W-:Y:S01]  /*c470*/  MOV R40, R47 ;  /* 0x0000002f00287202 */ /* 0x000fe20000000f00 */
[----:B------:R-:W-:Y:S02]  /*c480*/  IMAD.MOV.U32 R9, RZ, RZ, R8 ;  /* 0x000000ffff097224 */ /* 0x000fe400078e0008 */
[----:B------:R-:W-:Y:S02]  /*c490*/  IMAD.MOV.U32 R104, RZ, RZ, R111 ;  /* 0x000000ffff687224 */ /* 0x000fe400078e006f */
.L_x_33762:
[----:B------:R-:W-:Y:S05]  /*c4a0*/  BSYNC B1 ;  /* 0x0000000000017941 */ /* 0x000fea0003800000 */
.L_x_33760:
        /* <DEDUP_REMOVED lines=11> */
.L_x_33764:
[----:B------:R-:W-:Y:S01]  /*c560*/  IMAD.MOV.U32 R6, RZ, RZ, R7 ;  /* 0x000000ffff067224 */ /* 0x000fe200078e0007 */
[----:B------:R-:W-:Y:S01]  /*c570*/  MOV R47, R46 ;  /* 0x0000002e002f7202 */ /* 0x000fe20000000f00 */
[----:B------:R-:W-:Y:S02]  /*c580*/  IMAD.MOV.U32 R8, RZ, RZ, R9 ;  /* 0x000000ffff087224 */ /* 0x000fe400078e0009 */
[----:B------:R-:W-:Y:S02]  /*c590*/  IMAD.MOV.U32 R111, RZ, RZ, R110 ;  /* 0x000000ffff6f7224 */ /* 0x000fe400078e006e */
.L_x_33765:
[----:B------:R-:W-:Y:S05]  /*c5a0*/  BSYNC B1 ;  /* 0x0000000000017941 */ /* 0x000fea0003800000 */
.L_x_33763:
        /* <DEDUP_REMOVED lines=11> */
.L_x_33767:
[----:B------:R-:W-:Y:S01]  /*c660*/  IMAD.MOV.U32 R7, RZ, RZ, R6 ;  /* 0x000000ffff077224 */ /* 0x000fe200078e0006 */
[----:B------:R-:W-:Y:S01]  /*c670*/  MOV R46, R45 ;  /* 0x0000002d002e7202 */ /* 0x000fe20000000f00 */
[----:B------:R-:W-:Y:S02]  /*c680*/  IMAD.MOV.U32 R9, RZ, RZ, R8 ;  /* 0x000000ffff097224 */ /* 0x000fe400078e0008 */
[----:B------:R-:W-:Y:S02]  /*c690*/  IMAD.MOV.U32 R110, RZ, RZ, R109 ;  /* 0x000000ffff6e7224 */ /* 0x000fe400078e006d */
.L_x_33768:
[----:B------:R-:W-:Y:S05]  /*c6a0*/  BSYNC B1 ;  /* 0x0000000000017941 */ /* 0x000fea0003800000 */
.L_x_33766:
        /* <DEDUP_REMOVED lines=11> */
.L_x_33770:
[----:B------:R-:W-:Y:S01]  /*c760*/  IMAD.MOV.U32 R6, RZ, RZ, R7 ;  /* 0x000000ffff067224 */ /* 0x000fe200078e0007 */
[----:B------:R-:W-:Y:S01]  /*c770*/  MOV R45, R44 ;  /* 0x0000002c002d7202 */ /* 0x000fe20000000f00 */
[----:B------:R-:W-:Y:S02]  /*c780*/  IMAD.MOV.U32 R8, RZ, RZ, R9 ;  /* 0x000000ffff087224 */ /* 0x000fe400078e0009 */
[----:B------:R-:W-:Y:S02]  /*c790*/  IMAD.MOV.U32 R109, RZ, RZ, R108 ;  /* 0x000000ffff6d7224 */ /* 0x000fe400078e006c */
.L_x_33771:
[----:B------:R-:W-:Y:S05]  /*c7a0*/  BSYNC B1 ;  /* 0x0000000000017941 */ /* 0x000fea0003800000 */
.L_x_33769:
        /* <DEDUP_REMOVED lines=11> */
.L_x_33773:
[----:B------:R-:W-:Y:S01]  /*c860*/  IMAD.MOV.U32 R7, RZ, RZ, R6 ;  /* 0x000000ffff077224 */ /* 0x000fe200078e0006 */
[----:B------:R-:W-:Y:S01]  /*c870*/  MOV R44, R51 ;  /* 0x00000033002c7202 */ /* 0x000fe20000000f00 */
[----:B------:R-:W-:Y:S02]  /*c880*/  IMAD.MOV.U32 R9, RZ, RZ, R8 ;  /* 0x000000ffff097224 */ /* 0x000fe400078e0008 */
[----:B------:R-:W-:Y:S02]  /*c890*/  IMAD.MOV.U32 R108, RZ, RZ, R115 ;  /* 0x000000ffff6c7224 */ /* 0x000fe400078e0073 */
.L_x_33774:
[----:B------:R-:W-:Y:S05]  /*c8a0*/  BSYNC B1 ;  /* 0x0000000000017941 */ /* 0x000fea0003800000 */
.L_x_33772:
        /* <DEDUP_REMOVED lines=11> */
.L_x_33776:
[----:B------:R-:W-:Y:S01]  /*c960*/  IMAD.MOV.U32 R6, RZ, RZ, R7 ;  /* 0x000000ffff067224 */ /* 0x000fe200078e0007 */
[----:B------:R-:W-:Y:S01]  /*c970*/  MOV R51, R50 ;  /* 0x0000003200337202 */ /* 0x000fe20000000f00 */
[----:B------:R-:W-:Y:S02]  /*c980*/  IMAD.MOV.U32 R8, RZ, RZ, R9 ;  /* 0x000000ffff087224 */ /* 0x000fe400078e0009 */
[----:B------:R-:W-:Y:S02]  /*c990*/  IMAD.MOV.U32 R115, RZ, RZ, R114 ;  /* 0x000000ffff737224 */ /* 0x000fe400078e0072 */
.L_x_33777:
[----:B------:R-:W-:Y:S05]  /*c9a0*/  BSYNC B1 ;  /* 0x0000000000017941 */ /* 0x000fea0003800000 */
.L_x_33775:
        /* <DEDUP_REMOVED lines=11> */
.L_x_33779:
[----:B------:R-:W-:Y:S01]  /*ca60*/  IMAD.MOV.U32 R7, RZ, RZ, R6 ;  /* 0x000000ffff077224 */ /* 0x000fe200078e0006 */
[----:B------:R-:W-:Y:S01]  /*ca70*/  MOV R50, R49 ;  /* 0x0000003100327202 */ /* 0x000fe20000000f00 */
[----:B------:R-:W-:Y:S02]  /*ca80*/  IMAD.MOV.U32 R9, RZ, RZ, R8 ;  /* 0x000000ffff097224 */ /* 0x000fe400078e0008 */
[----:B------:R-:W-:Y:S02]  /*ca90*/  IMAD.MOV.U32 R114, RZ, RZ, R113 ;  /* 0x000000ffff727224 */ /* 0x000fe400078e0071 */
.L_x_33780:
[----:B------:R-:W-:Y:S05]  /*caa0*/  BSYNC B1 ;  /* 0x0000000000017941 */ /* 0x000fea0003800000 */
.L_x_33778:
        /* <DEDUP_REMOVED lines=11> */
.L_x_33782:
[----:B------:R-:W-:Y:S01]  /*cb60*/  IMAD.MOV.U32 R6, RZ, RZ, R7 ;  /* 0x000000ffff067224 */ /* 0x000fe200078e0007 */
[----:B------:R-:W-:Y:S01]  /*cb70*/  MOV R49, R48 ;  /* 0x0000003000317202 */ /* 0x000fe20000000f00 */
[----:B------:R-:W-:Y:S02]  /*cb80*/  IMAD.MOV.U32 R8, RZ, RZ, R9 ;  /* 0x000000ffff087224 */ /* 0x000fe400078e0009 */
[----:B------:R-:W-:Y:S02]  /*cb90*/  IMAD.MOV.U32 R113, RZ, RZ, R112 ;  /* 0x000000ffff717224 */ /* 0x000fe400078e0070 */
.L_x_33783:
[----:B------:R-:W-:Y:S05]  /*cba0*/  BSYNC B1 ;  /* 0x0000000000017941 */ /* 0x000fea0003800000 */
.L_x_33781:
        /* <DEDUP_REMOVED lines=11> */
.L_x_33785:
[----:B------:R-:W-:Y:S01]  /*cc60*/  IMAD.MOV.U32 R7, RZ, RZ, R6 ;  /* 0x000000ffff077224 */ /* 0x000fe200078e0006 */
[----:B------:R-:W-:Y:S01]  /*cc70*/  MOV R48, R55 ;  /* 0x0000003700307202 */ /* 0x000fe20000000f00 */
[----:B------:R-:W-:Y:S02]  /*cc80*/  IMAD.MOV.U32 R9, RZ, RZ, R8 ;  /* 0x000000ffff097224 */ /* 0x000fe400078e0008 */
[----:B------:R-:W-:Y:S02]  /*cc90*/  IMAD.MOV.U32 R112, RZ, RZ, R119 ;  /* 0x000000ffff707224 */ /* 0x000fe400078e0077 */
.L_x_33786:
[----:B------:R-:W-:Y:S05]  /*cca0*/  BSYNC B1 ;  /* 0x0000000000017941 */ /* 0x000fea0003800000 */
.L_x_33784:
        /* <DEDUP_REMOVED lines=11> */
.L_x_33788:
[----:B------:R-:W-:Y:S01]  /*cd60*/  IMAD.MOV.U32 R6, RZ, RZ, R7 ;  /* 0x000000ffff067224 */ /* 0x000fe200078e0007 */
[----:B------:R-:W-:Y:S01]  /*cd70*/  MOV R55, R54 ;  /* 0x0000003600377202 */ /* 0x000fe20000000f00 */
[----:B------:R-:W-:Y:S02]  /*cd80*/  IMAD.MOV.U32 R8, RZ, RZ, R9 ;  /* 0x000000ffff087224 */ /* 0x000fe400078e0009 */
[----:B------:R-:W-:Y:S02]  /*cd90*/  IMAD.MOV.U32 R119, RZ, RZ, R118 ;  /* 0x000000ffff777224 */ /* 0x000fe400078e0076 */
.L_x_33789:
[----:B------:R-:W-:Y:S05]  /*cda0*/  BSYNC B1 ;  /* 0x0000000000017941 */ /* 0x000fea0003800000 */
.L_x_33787:
        /* <DEDUP_REMOVED lines=11> */
.L_x_33791:
[----:B------:R-:W-:Y:S01]  /*ce60*/  IMAD.MOV.U32 R7, RZ, RZ, R6 ;  /* 0x000000ffff077224 */ /* 0x000fe200078e0006 */
[----:B------:R-:W-:Y:S01]  /*ce70*/  MOV R54, R53 ;  /* 0x0000003500367202 */ /* 0x000fe20000000f00 */
[----:B------:R-:W-:Y:S02]  /*ce80*/  IMAD.MOV.U32 R9, RZ, RZ, R8 ;  /* 0x000000ffff097224 */ /* 0x000fe400078e0008 */
[----:B------:R-:W-:Y:S02]  /*ce90*/  IMAD.MOV.U32 R118, RZ, RZ, R117 ;  /* 0x000000ffff767224 */ /* 0x000fe400078e0075 */
.L_x_33792:
[----:B------:R-:W-:Y:S05]  /*cea0*/  BSYNC B1 ;  /* 0x0000000000017941 */ /* 0x000fea0003800000 */
.L_x_33790:
        /* <DEDUP_REMOVED lines=11> */
.L_x_33794:
[----:B------:R-:W-:Y:S01]  /*cf60*/  IMAD.MOV.U32 R6, RZ, RZ, R7 ;  /* 0x000000ffff067224 */ /* 0x000fe200078e0007 */
[----:B------:R-:W-:Y:S01]  /*cf70*/  MOV R53, R52 ;  /* 0x0000003400357202 */ /* 0x000fe20000000f00 */
[----:B------:R-:W-:Y:S02]  /*cf80*/  IMAD.MOV.U32 R8, RZ, RZ, R9 ;  /* 0x000000ffff087224 */ /* 0x000fe400078e0009 */
[----:B------:R-:W-:Y:S02]  /*cf90*/  IMAD.MOV.U32 R117, RZ, RZ, R116 ;  /* 0x000000ffff757224 */ /* 0x000fe400078e0074 */
.L_x_33795:
[----:B------:R-:W-:Y:S05]  /*cfa0*/  BSYNC B1 ;  /* 0x0000000000017941 */ /* 0x000fea0003800000 */
.L_x_33793:
        /* <DEDUP_REMOVED lines=11> */
.L_x_33797:
[----:B------:R-:W-:Y:S01]  /*d060*/  IMAD.MOV.U32 R7, RZ, RZ, R6 ;  /* 0x000000ffff077224 */ /* 0x000fe200078e0006 */
[----:B------:R-:W-:Y:S01]  /*d070*/  MOV R52, R59 ;  /* 0x0000003b00347202 */ /* 0x000fe20000000f00 */
[----:B------:R-:W-:Y:S02]  /*d080*/  IMAD.MOV.U32 R9, RZ, RZ, R8 ;  /* 0x000000ffff097224 */ /* 0x000fe400078e0008 */
[----:B------:R-:W-:Y:S02]  /*d090*/  IMAD.MOV.U32 R116, RZ, RZ, R123 ;  /* 0x000000ffff747224 */ /* 0x000fe400078e007b */
.L_x_33798:
[----:B------:R-:W-:Y:S05]  /*d0a0*/  BSYNC B1 ;  /* 0x0000000000017941 */ /* 0x000fea0003800000 */
.L_x_33796:
        /* <DEDUP_REMOVED lines=11> */
.L_x_33800:
[----:B------:R-:W-:Y:S01]  /*d160*/  IMAD.MOV.U32 R6, RZ, RZ, R7 ;  /* 0x000000ffff067224 */ /* 0x000fe200078e0007 */
[----:B------:R-:W-:Y:S01]  /*d170*/  MOV R59, R58 ;  /* 0x0000003a003b7202 */ /* 0x000fe20000000f00 */
[----:B------:R-:W-:Y:S02]  /*d180*/  IMAD.MOV.U32 R8, RZ, RZ, R9 ;  /* 0x000000ffff087224 */ /* 0x000fe400078e0009 */
[----:B------:R-:W-:Y:S02]  /*d190*/  IMAD.MOV.U32 R123, RZ, RZ, R122 ;  /* 0x000000ffff7b7224 */ /* 0x000fe400078e007a */
.L_x_33801:
[----:B------:R-:W-:Y:S05]  /*d1a0*/  BSYNC B1 ;  /* 0x0000000000017941 */ /* 0x000fea0003800000 */
.L_x_33799:
        /* <DEDUP_REMOVED lines=11> */
.L_x_33803:
[----:B------:R-:W-:Y:S01]  /*d260*/  IMAD.MOV.U32 R7, RZ, RZ, R6 ;  /* 0x000000ffff077224 */ /* 0x000fe200078e0006 */
[----:B------:R-:W-:Y:S01]  /*d270*/  MOV R58, R57 ;  /* 0x00000039003a7202 */ /* 0x000fe20000000f00 */
[----:B------:R-:W-:Y:S02]  /*d280*/  IMAD.MOV.U32 R9, RZ, RZ, R8 ;  /* 0x000000ffff097224 */ /* 0x000fe400078e0008 */
[----:B------:R-:W-:Y:S02]  /*d290*/  IMAD.MOV.U32 R122, RZ, RZ, R121 ;  /* 0x000000ffff7a7224 */ /* 0x000fe400078e0079 */
.L_x_33804:
[----:B------:R-:W-:Y:S05]  /*d2a0*/  BSYNC B1 ;  /* 0x0000000000017941 */ /* 0x000fea0003800000 */
.L_x_33802:
        /* <DEDUP_REMOVED lines=11> */
.L_x_33806:
[----:B------:R-:W-:Y:S01]  /*d360*/  IMAD.MOV.U32 R6, RZ, RZ, R7 ;  /* 0x000000ffff067224 */ /* 0x000fe200078e0007 */
[----:B------:R-:W-:Y:S01]  /*d370*/  MOV R57, R56 ;  /* 0x0000003800397202 */ /* 0x000fe20000000f00 */
[----:B------:R-:W-:Y:S02]  /*d380*/  IMAD.MOV.U32 R8, RZ, RZ, R9 ;  /* 0x000000ffff087224 */ /* 0x000fe400078e0009 */
[----:B------:R-:W-:Y:S02]  /*d390*/  IMAD.MOV.U32 R121, RZ, RZ, R120 ;  /* 0x000000ffff797224 */ /* 0x000fe400078e0078 */
.L_x_33807:
[----:B------:R-:W-:Y:S05]  /*d3a0*/  BSYNC B1 ;  /* 0x0000000000017941 */ /* 0x000fea0003800000 */
.L_x_33805:
        /* <DEDUP_REMOVED lines=11> */
.L_x_33809:
[----:B------:R-:W-:Y:S01]  /*d460*/  IMAD.MOV.U32 R7, RZ, RZ, R6 ;  /* 0x000000ffff077224 */ /* 0x000fe200078e0006 */
[----:B------:R-:W-:Y:S01]  /*d470*/  MOV R56, R63 ;  /* 0x0000003f00387202 */ /* 0x000fe20000000f00 */
[----:B------:R-:W-:Y:S02]  /*d480*/  IMAD.MOV.U32 R9, RZ, RZ, R8 ;  /* 0x000000ffff097224 */ /* 0x000fe400078e0008 */
[----:B------:R-:W-:Y:S02]  /*d490*/  IMAD.MOV.U32 R120, RZ, RZ, R127 ;  /* 0x000000ffff787224 */ /* 0x000fe400078e007f */
.L_x_33810:
[----:B------:R-:W-:Y:S05]  /*d4a0*/  BSYNC B1 ;  /* 0x0000000000017941 */ /* 0x000fea0003800000 */
.L_x_33808:
        /* <DEDUP_REMOVED lines=11> */
.L_x_33812:
[----:B------:R-:W-:Y:S01]  /*d560*/  IMAD.MOV.U32 R6, RZ, RZ, R7 ;  /* 0x000000ffff067224 */ /* 0x000fe200078e0007 */
[----:B------:R-:W-:Y:S01]  /*d570*/  MOV R63, R62 ;  /* 0x0000003e003f7202 */ /* 0x000fe20000000f00 */
[----:B------:R-:W-:Y:S02]  /*d580*/  IMAD.MOV.U32 R8, RZ, RZ, R9 ;  /* 0x000000ffff087224 */ /* 0x000fe400078e0009 */
[----:B------:R-:W-:Y:S02]  /*d590*/  IMAD.MOV.U32 R127, RZ, RZ, R126 ;  /* 0x000000ffff7f7224 */ /* 0x000fe400078e007e */
.L_x_33813:
[----:B------:R-:W-:Y:S05]  /*d5a0*/  BSYNC B1 ;  /* 0x0000000000017941 */ /* 0x000fea0003800000 */
.L_x_33811:
        /* <DEDUP_REMOVED lines=11> */
.L_x_33815:
[----:B------:R-:W-:Y:S01]  /*d660*/  IMAD.MOV.U32 R7, RZ, RZ, R6 ;  /* 0x000000ffff077224 */ /* 0x000fe200078e0006 */
[----:B------:R-:W-:Y:S01]  /*d670*/  MOV R62, R61 ;  /* 0x0000003d003e7202 */ /* 0x000fe20000000f00 */
[----:B------:R-:W-:Y:S02]  /*d680*/  IMAD.MOV.U32 R9, RZ, RZ, R8 ;  /* 0x000000ffff097224 */ /* 0x000fe400078e0008 */
[----:B------:R-:W-:Y:S02]  /*d690*/  IMAD.MOV.U32 R126, RZ, RZ, R125 ;  /* 0x000000ffff7e7224 */ /* 0x000fe400078e007d */
.L_x_33816:
[----:B------:R-:W-:Y:S05]  /*d6a0*/  BSYNC B1 ;  /* 0x0000000000017941 */ /* 0x000fea0003800000 */
.L_x_33814:
        /* <DEDUP_REMOVED lines=11> */
.L_x_33818:
[----:B------:R-:W-:Y:S01]  /*d760*/  IMAD.MOV.U32 R6, RZ, RZ, R7 ;  /* 0x000000ffff067224 */ /* 0x000fe200078e0007 */
[----:B------:R-:W-:Y:S01]  /*d770*/  MOV R61, R60 ;  /* 0x0000003c003d7202 */ /* 0x000fe20000000f00 */
[----:B------:R-:W-:Y:S02]  /*d780*/  IMAD.MOV.U32 R8, RZ, RZ, R9 ;  /* 0x000000ffff087224 */ /* 0x000fe400078e0009 */
[----:B------:R-:W-:Y:S02]  /*d790*/  IMAD.MOV.U32 R125, RZ, RZ, R124 ;  /* 0x000000ffff7d7224 */ /* 0x000fe400078e007c */
.L_x_33819:
[----:B------:R-:W-:Y:S05]  /*d7a0*/  BSYNC B1 ;  /* 0x0000000000017941 */ /* 0x000fea0003800000 */
.L_x_33817:
        /* <DEDUP_REMOVED lines=11> */
.L_x_33821:
[----:B------:R-:W-:Y:S01]  /*d860*/  IMAD.MOV.U32 R7, RZ, RZ, R6 ;  /* 0x000000ffff077224 */ /* 0x000fe200078e0006 */
[----:B------:R-:W-:Y:S01]  /*d870*/  MOV R60, R67 ;  /* 0x00000043003c7202 */ /* 0x000fe20000000f00 */
[----:B------:R-:W-:Y:S02]  /*d880*/  IMAD.MOV.U32 R9, RZ, RZ, R8 ;  /* 0x000000ffff097224 */ /* 0x000fe400078e0008 */
[----:B------:R-:W-:Y:S02]  /*d890*/  IMAD.MOV.U32 R124, RZ, RZ, R131 ;  /* 0x000000ffff7c7224 */ /* 0x000fe400078e0083 */
.L_x_33822:
[----:B------:R-:W-:Y:S05]  /*d8a0*/  BSYNC B1 ;  /* 0x0000000000017941 */ /* 0x000fea0003800000 */
.L_x_33820:
        /* <DEDUP_REMOVED lines=11> */
.L_x_33824:
[----:B------:R-:W-:Y:S01]  /*d960*/  IMAD.MOV.U32 R6, RZ, RZ, R7 ;  /* 0x000000ffff067224 */ /* 0x000fe200078e0007 */
[----:B------:R-:W-:Y:S01]  /*d970*/  MOV R67, R66 ;  /* 0x0000004200437202 */ /* 0x000fe20000000f00 */
[----:B------:R-:W-:Y:S02]  /*d980*/  IMAD.MOV.U32 R8, RZ, RZ, R9 ;  /* 0x000000ffff087224 */ /* 0x000fe400078e0009 */
[----:B------:R-:W-:Y:S02]  /*d990*/  IMAD.MOV.U32 R131, RZ, RZ, R130 ;  /* 0x000000ffff837224 */ /* 0x000fe400078e0082 */
.L_x_33825:
[----:B------:R-:W-:Y:S05]  /*d9a0*/  BSYNC B1 ;  /* 0x0000000000017941 */ /* 0x000fea0003800000 */
.L_x_33823:
        /* <DEDUP_REMOVED lines=11> */
.L_x_33827:
[----:B------:R-:W-:Y:S01]  /*da60*/  IMAD.MOV.U32 R7, RZ, RZ, R6 ;  /* 0x000000ffff077224 */ /* 0x000fe200078e0006 */
[----:B------:R-:W-:Y:S01]  /*da70*/  MOV R66, R65 ;  /* 0x0000004100427202 */ /* 0x000fe20000000f00 */
[----:B------:R-:W-:Y:S02]  /*da80*/  IMAD.MOV.U32 R9, RZ, RZ, R8 ;  /* 0x000000ffff097224 */ /* 0x000fe400078e0008 */
[----:B------:R-:W-:Y:S02]  /*da90*/  IMAD.MOV.U32 R130, RZ, RZ, R129 ;  /* 0x000000ffff827224 */ /* 0x000fe400078e0081 */
.L_x_33828:
[----:B------:R-:W-:Y:S05]  /*daa0*/  BSYNC B1 ;  /* 0x0000000000017941 */ /* 0x000fea0003800000 */
.L_x_33826:
        /* <DEDUP_REMOVED lines=11> */
.L_x_33830:
[----:B------:R-:W-:Y:S01]  /*db60*/  IMAD.MOV.U32 R6, RZ, RZ, R7 ;  /* 0x000000ffff067224 */ /* 0x000fe200078e0007 */
[----:B------:R-:W-:Y:S01]  /*db70*/  MOV R65, R64 ;  /* 0x0000004000417202 */ /* 0x000fe20000000f00 */
[----:B------:R-:W-:Y:S02]  /*db80*/  IMAD.MOV.U32 R8, RZ, RZ, R9 ;  /* 0x000000ffff087224 */ /* 0x000fe400078e0009 */
[----:B------:R-:W-:Y:S02]  /*db90*/  IMAD.MOV.U32 R129, RZ, RZ, R128 ;  /* 0x000000ffff817224 */ /* 0x000fe400078e0080 */
.L_x_33831:
[----:B------:R-:W-:Y:S05]  /*dba0*/  BSYNC B1 ;  /* 0x0000000000017941 */ /* 0x000fea0003800000 */
.L_x_33829:
        /* <DEDUP_REMOVED lines=11> */
.L_x_33833:
[----:B------:R-:W-:Y:S01]  /*dc60*/  IMAD.MOV.U32 R7, RZ, RZ, R6 ;  /* 0x000000ffff077224 */ /* 0x000fe200078e0006 */
[----:B------:R-:W-:Y:S01]  /*dc70*/  MOV R64, R71 ;  /* 0x0000004700407202 */ /* 0x000fe20000000f00 */
[----:B------:R-:W-:Y:S02]  /*dc80*/  IMAD.MOV.U32 R9, RZ, RZ, R8 ;  /* 0x000000ffff097224 */ /* 0x000fe400078e0008 */
[----:B------:R-:W-:Y:S02]  /*dc90*/  IMAD.MOV.U32 R128, RZ, RZ, R135 ;  /* 0x000000ffff807224 */ /* 0x000fe400078e0087 */
.L_x_33834:
[----:B------:R-:W-:Y:S05]  /*dca0*/  BSYNC B1 ;  /* 0x0000000000017941 */ /* 0x000fea0003800000 */
.L_x_33832:
        /* <DEDUP_REMOVED lines=11> */
.L_x_33836:
[----:B------:R-:W-:Y:S01]  /*dd60*/  IMAD.MOV.U32 R6, RZ, RZ, R7 ;  /* 0x000000ffff067224 */ /* 0x000fe200078e0007 */
[----:B------:R-:W-:Y:S01]  /*dd70*/  MOV R71, R70 ;  /* 0x0000004600477202 */ /* 0x000fe20000000f00 */
[----:B------:R-:W-:Y:S02]  /*dd80*/  IMAD.MOV.U32 R8, RZ, RZ, R9 ;  /* 0x000000ffff087224 */ /* 0x000fe400078e0009 */
[----:B------:R-:W-:Y:S02]  /*dd90*/  IMAD.MOV.U32 R135, RZ, RZ, R134 ;  /* 0x000000ffff877224 */ /* 0x000fe400078e0086 */
.L_x_33837:
[----:B------:R-:W-:Y:S05]  /*dda0*/  BSYNC B1 ;  /* 0x0000000000017941 */ /* 0x000fea0003800000 */
.L_x_33835:
        /* <DEDUP_REMOVED lines=11> */
.L_x_33839:
[----:B------:R-:W-:Y:S01]  /*de60*/  IMAD.MOV.U32 R7, RZ, RZ, R6 ;  /* 0x000000ffff077224 */ /* 0x000fe200078e0006 */
[----:B------:R-:W-:Y:S01]  /*de70*/  MOV R70, R69 ;  /* 0x0000004500467202 */ /* 0x000fe20000000f00 */
[----:B------:R-:W-:Y:S02]  /*de80*/  IMAD.MOV.U32 R9, RZ, RZ, R8 ;  /* 0x000000ffff097224 */ /* 0x000fe400078e0008 */
[----:B------:R-:W-:Y:S02]  /*de90*/  IMAD.MOV.U32 R134, RZ, RZ, R133 ;  /* 0x000000ffff867224 */ /* 0x000fe400078e0085 */
.L_x_33840:
[----:B------:R-:W-:Y:S05]  /*dea0*/  BSYNC B1 ;  /* 0x0000000000017941 */ /* 0x000fea0003800000 */
.L_x_33838:
        /* <DEDUP_REMOVED lines=11> */
.L_x_33842:
[----:B------:R-:W-:Y:S01]  /*df60*/  IMAD.MOV.U32 R6, RZ, RZ, R7 ;  /* 0x000000ffff067224 */ /* 0x000fe200078e0007 */
[----:B------:R-:W-:Y:S01]  /*df70*/  MOV R69, R68 ;  /* 0x0000004400457202 */ /* 0x000fe20000000f00 */
[----:B------:R-:W-:Y:S02]  /*df80*/  IMAD.MOV.U32 R8, RZ, RZ, R9 ;  /* 0x000000ffff087224 */ /* 0x000fe400078e0009 */
[----:B------:R-:W-:Y:S02]  /*df90*/  IMAD.MOV.U32 R133, RZ, RZ, R132 ;  /* 0x000000ffff857224 */ /* 0x000fe400078e0084 */
.L_x_33843:
[----:B------:R-:W-:Y:S05]  /*dfa0*/  BSYNC B1 ;  /* 0x0000000000017941 */ /* 0x000fea0003800000 */
.L_x_33841:
        /* <DEDUP_REMOVED lines=11> */
.L_x_33845:
[----:B------:R-:W-:Y:S01]  /*e060*/  IMAD.MOV.U32 R7, RZ, RZ, R6 ;  /* 0x000000ffff077224 */ /* 0x000fe200078e0006 */
[----:B------:R-:W-:Y:S01]  /*e070*/  MOV R68, R75 ;  /* 0x0000004b00447202 */ /* 0x000fe20000000f00 */
[----:B------:R-:W-:Y:S02]  /*e080*/  IMAD.MOV.U32 R9, RZ, RZ, R8 ;  /* 0x000000ffff097224 */ /* 0x000fe400078e0008 */
[----:B------:R-:W-:Y:S02]  /*e090*/  IMAD.MOV.U32 R132, RZ, RZ, R139 ;  /* 0x000000ffff847224 */ /* 0x000fe400078e008b */
.L_x_33846:
[----:B------:R-:W-:Y:S05]  /*e0a0*/  BSYNC B1 ;  /* 0x0000000000017941 */ /* 0x000fea0003800000 */
.L_x_33844:
        /* <DEDUP_REMOVED lines=11> */
.L_x_33848:
[----:B------:R-:W-:Y:S01]  /*e160*/  IMAD.MOV.U32 R6, RZ, RZ, R7 ;  /* 0x000000ffff067224 */ /* 0x000fe200078e0007 */
[----:B------:R-:W-:Y:S01]  /*e170*/  MOV R75, R74 ;  /* 0x0000004a004b7202 */ /* 0x000fe20000000f00 */
[----:B------:R-:W-:Y:S02]  /*e180*/  IMAD.MOV.U32 R8, RZ, RZ, R9 ;  /* 0x000000ffff087224 */ /* 0x000fe400078e0009 */
[----:B------:R-:W-:Y:S02]  /*e190*/  IMAD.MOV.U32 R139, RZ, RZ, R138 ;  /* 0x000000ffff8b7224 */ /* 0x000fe400078e008a */
.L_x_33849:
[----:B------:R-:W-:Y:S05]  /*e1a0*/  BSYNC B1 ;  /* 0x0000000000017941 */ /* 0x000fea0003800000 */
.L_x_33847:
        /* <DEDUP_REMOVED lines=11> */
.L_x_33851:
[----:B------:R-:W-:Y:S01]  /*e260*/  IMAD.MOV.U32 R7, RZ, RZ, R6 ;  /* 0x000000ffff077224 */ /* 0x000fe200078e0006 */
[----:B------:R-:W-:Y:S01]  /*e270*/  MOV R74, R73 ;  /* 0x00000049004a7202 */ /* 0x000fe20000000f00 */
[----:B------:R-:W-:Y:S02]  /*e280*/  IMAD.MOV.U32 R9, RZ, RZ, R8 ;  /* 0x000000ffff097224 */ /* 0x000fe400078e0008 */
[----:B------:R-:W-:Y:S02]  /*e290*/  IMAD.MOV.U32 R138, RZ, RZ, R137 ;  /* 0x000000ffff8a7224 */ /* 0x000fe400078e0089 */
.L_x_33852:
[----:B------:R-:W-:Y:S05]  /*e2a0*/  BSYNC B1 ;  /* 0x0000000000017941 */ /* 0x000fea0003800000 */
.L_x_33850:
        /* <DEDUP_REMOVED lines=11> */
.L_x_33854:
[----:B------:R-:W-:Y:S01]  /*e360*/  IMAD.MOV.U32 R6, RZ, RZ, R7 ;  /* 0x000000ffff067224 */ /* 0x000fe200078e0007 */
[----:B------:R-:W-:Y:S01]  /*e370*/  MOV R73, R72 ;  /* 0x0000004800497202 */ /* 0x000fe20000000f00 */
[----:B------:R-:W-:Y:S02]  /*e380*/  IMAD.MOV.U32 R8, RZ, RZ, R9 ;  /* 0x000000ffff087224 */ /* 0x000fe400078e0009 */
[----:B------:R-:W-:Y:S02]  /*e390*/  IMAD.MOV.U32 R137, RZ, RZ, R136 ;  /* 0x000000ffff897224 */ /* 0x000fe400078e0088 */
.L_x_33855:
[----:B------:R-:W-:Y:S05]  /*e3a0*/  BSYNC B1 ;  /* 0x0000000000017941 */ /* 0x000fea0003800000 */
.L_x_33853:
        /* <DEDUP_REMOVED lines=11> */
.L_x_33857:
[----:B------:R-:W-:Y:S01]  /*e460*/  IMAD.MOV.U32 R7, RZ, RZ, R6 ;  /* 0x000000ffff077224 */ /* 0x000fe200078e0006 */
[----:B------:R-:W-:Y:S01]  /*e470*/  MOV R72, R79 ;  /* 0x0000004f00487202 */ /* 0x000fe20000000f00 */
[----:B------:R-:W-:Y:S02]  /*e480*/  IMAD.MOV.U32 R9, RZ, RZ, R8 ;  /* 0x000000ffff097224 */ /* 0x000fe400078e0008 */
[----:B------:R-:W-:Y:S02]  /*e490*/  IMAD.MOV.U32 R136, RZ, RZ, R143 ;  /* 0x000000ffff887224 */ /* 0x000fe400078e008f */
.L_x_33858:
[----:B------:R-:W-:Y:S05]  /*e4a0*/  BSYNC B1 ;  /* 0x0000000000017941 */ /* 0x000fea0003800000 */
.L_x_33856:
        /* <DEDUP_REMOVED lines=11> */
.L_x_33860:
[----:B------:R-:W-:Y:S01]  /*e560*/  IMAD.MOV.U32 R6, RZ, RZ, R7 ;  /* 0x000000ffff067224 */ /* 0x000fe200078e0007 */
[----:B------:R-:W-:Y:S01]  /*e570*/  MOV R79, R78 ;  /* 0x0000004e004f7202 */ /* 0x000fe20000000f00 */
[----:B------:R-:W-:Y:S02]  /*e580*/  IMAD.MOV.U32 R8, RZ, RZ, R9 ;  /* 0x000000ffff087224 */ /* 0x000fe400078e0009 */
[----:B------:R-:W-:Y:S02]  /*e590*/  IMAD.MOV.U32 R143, RZ, RZ, R142 ;  /* 0x000000ffff8f7224 */ /* 0x000fe400078e008e */
.L_x_33861:
[----:B------:R-:W-:Y:S05]  /*e5a0*/  BSYNC B1 ;  /* 0x0000000000017941 */ /* 0x000fea0003800000 */
.L_x_33859:
        /* <DEDUP_REMOVED lines=11> */
.L_x_33863:
[----:B------:R-:W-:Y:S01]  /*e660*/  IMAD.MOV.U32 R7, RZ, RZ, R6 ;  /* 0x000000ffff077224 */ /* 0x000fe200078e0006 */
[----:B------:R-:W-:Y:S01]  /*e670*/  MOV R78, R77 ;  /* 0x0000004d004e7202 */ /* 0x000fe20000000f00 */
[----:B------:R-:W-:Y:S02]  /*e680*/  IMAD.MOV.U32 R9, RZ, RZ, R8 ;  /* 0x000000ffff097224 */ /* 0x000fe400078e0008 */
[----:B------:R-:W-:Y:S02]  /*e690*/  IMAD.MOV.U32 R142, RZ, RZ, R141 ;  /* 0x000000ffff8e7224 */ /* 0x000fe400078e008d */
.L_x_33864:
[----:B------:R-:W-:Y:S05]  /*e6a0*/  BSYNC B1 ;  /* 0x0000000000017941 */ /* 0x000fea0003800000 */
.L_x_33862:
        /* <DEDUP_REMOVED lines=11> */
.L_x_33866:
[----:B------:R-:W-:Y:S01]  /*e760*/  IMAD.MOV.U32 R6, RZ, RZ, R7 ;  /* 0x000000ffff067224 */ /* 0x000fe200078e0007 */
[----:B------:R-:W-:Y:S01]  /*e770*/  MOV R77, R76 ;  /* 0x0000004c004d7202 */ /* 0x000fe20000000f00 */
[----:B------:R-:W-:Y:S02]  /*e780*/  IMAD.MOV.U32 R8, RZ, RZ, R9 ;  /* 0x000000ffff087224 */ /* 0x000fe400078e0009 */
[----:B------:R-:W-:Y:S02]  /*e790*/  IMAD.MOV.U32 R141, RZ, RZ, R140 ;  /* 0x000000ffff8d7224 */ /* 0x000fe400078e008c */
.L_x_33867:
[----:B------:R-:W-:Y:S05]  /*e7a0*/  BSYNC B1 ;  /* 0x0000000000017941 */ /* 0x000fea0003800000 */
.L_x_33865:
        /* <DEDUP_REMOVED lines=11> */
.L_x_33869:
[----:B------:R-:W-:Y:S01]  /*e860*/  IMAD.MOV.U32 R7, RZ, RZ, R6 ;  /* 0x000000ffff077224 */ /* 0x000fe200078e0006 */
[----:B------:R-:W-:Y:S01]  /*e870*/  MOV R140, R159 ;  /* 0x0000009f008c7202 */ /* 0x000fe20000000f00 */
[----:B------:R-:W-:Y:S02]  /*e880*/  IMAD.MOV.U32 R9, RZ, RZ, R8 ;  /* 0x000000ffff097224 */ /* 0x000fe400078e0008 */
[----:B------:R-:W-:Y:S02]  /*e890*/  IMAD.MOV.U32 R76, RZ, RZ, R83 ;  /* 0x000000ffff4c7224 */ /* 0x000fe400078e0053 */
.L_x_33870:
[----:B------:R-:W-:Y:S05]  /*e8a0*/  BSYNC B1 ;  /* 0x0000000000017941 */ /* 0x000fea0003800000 */
.L_x_33868:
        /* <DEDUP_REMOVED lines=11> */
.L_x_33872:
[----:B------:R-:W-:Y:S01]  /*e960*/  IMAD.MOV.U32 R11, RZ, RZ, R7 ;  /* 0x000000ffff0b7224 */ /* 0x000fe200078e0007 */
[----:B------:R-:W-:Y:S01]  /*e970*/  MOV R83, R82 ;  /* 0x0000005200537202 */ /* 0x000fe20000000f00 */
[----:B------:R-:W-:Y:S02]  /*e980*/  IMAD.MOV.U32 R6, RZ, RZ, R9 ;  /* 0x000000ffff067224 */ /* 0x000fe400078e0009 */
[----:B------:R-:W-:Y:S02]  /*e990*/  IMAD.MOV.U32 R159, RZ, RZ, R158 ;  /* 0x000000ffff9f7224 */ /* 0x000fe400078e009e */
.L_x_33873:
[----:B------:R-:W-:Y:S05]  /*e9a0*/  BSYNC B1 ;  /* 0x0000000000017941 */ /* 0x000fea0003800000 */
.L_x_33871:
        /* <DEDUP_REMOVED lines=11> */
.L_x_33875:
[----:B------:R-:W-:Y:S01]  /*ea60*/  IMAD.MOV.U32 R158, RZ, RZ, R2 ;  /* 0x000000ffff9e7224 */ /* 0x000fe200078e0002 */
[----:B------:R-:W-:Y:S01]  /*ea70*/  MOV R82, R81 ;  /* 0x0000005100527202 */ /* 0x000fe20000000f00 */
[--C-:B------:R-:W-:Y:S02]  /*ea80*/  IMAD.MOV.U32 R7, RZ, RZ, R11.reuse ;  /* 0x000000ffff077224 */ /* 0x100fe400078e000b */
[--C-:B------:R-:W-:Y:S02]  /*ea90*/  IMAD.MOV.U32 R8, RZ, RZ, R6.reuse ;  /* 0x000000ffff087224 */ /* 0x100fe400078e0006 */
[----:B------:R-:W-:Y:S02]  /*eaa0*/  IMAD.MOV.U32 R2, RZ, RZ, R11 ;  /* 0x000000ffff027224 */ /* 0x000fe400078e000b */
[----:B------:R-:W-:Y:S02]  /*eab0*/  IMAD.MOV.U32 R81, RZ, RZ, R6 ;  /* 0x000000ffff517224 */ /* 0x000fe400078e0006 */
.L_x_33876:
[----:B------:R-:W-:Y:S05]  /*eac0*/  BSYNC B1 ;  /* 0x0000000000017941 */ /* 0x000fea0003800000 */
.L_x_33874:
[----:B------:R-:W-:Y:S01]  /*ead0*/  IADD3 R3, R3, 0x4, RZ ;  /* 0x0000000403037810 */ /* 0x000fe20007ffe0ff */
[----:B------:R-:W-:Y:S01]  /*eae0*/  @!P1 CALL.REL.NOINC `(.L_x_33877) ;  /* 0x0000001000009944 */ /* 0x000fe20003c00000 */
[----:B------:R-:W-:Y:S05]  /*eaf0*/  BRA `(.L_x_33878) ;  /* 0xffffc02000007947 */ /* 0x000fea000383ffff */
.L_x_33877:
[----:B------:R-:W-:Y:S01]  /*eb00*/  IMAD.MOV.U32 R2, RZ, RZ, R7 ;  /* 0x000000ffff027224 */ /* 0x000fe200078e0007 */
[----:B------:R-:W-:-:S02]  /*eb10*/  MOV R81, R8 ;  /* 0x0000000800517202 */ /* 0x000fc40000000f00 */
.L_x_33687:
[----:B------:R-:W-:Y:S05]  /*eb20*/  BSYNC B0 ;  /* 0x0000000000007941 */ /* 0x000fea0003800000 */
.L_x_33686:
        /* <DEDUP_REMOVED lines=195> */
[----:B------:R-:W-:Y:S02]  /*f760*/  IMAD.MOV.U32 R3, RZ, RZ, R1 ;  /* 0x000000ffff037224 */ /* 0x000fe400078e0001 */
[----:B------:R-:W-:-:S03]  /*f770*/  IMAD.MOV.U32 R4, RZ, RZ, RZ ;  /* 0x000000ffff047224 */ /* 0x000fc600078e00ff */
.L_x_34071:
        /* <DEDUP_REMOVED lines=10> */
[----:B------:R-:W-:Y:S01]  /*f820*/  @!P2 IMAD.MOV.U32 R5, RZ, RZ, R6 ;  /* 0x000000ffff05a224 */ /* 0x000fe200078e0006 */
[----:B------:R-:W-:-:S04]  /*f830*/  @!P2 MOV R80, R7 ;  /* 0x000000070050a202 */ /* 0x000fc80000000f00 */
[----:B------:R-:W-:-:S04]  /*f840*/  FSETP.GT.FTZ.AND P0, PT, R5, R23, PT ;  /* 0x000000170500720b */ /* 0x000fc80003f14000 */
[----:B------:R-:W-:-:S13]  /*f850*/  ISETP.EQ.OR P0, PT, R87, -0x1, P0 ;  /* 0xffffffff5700780c */ /* 0x000fda0000702670 */
[----:B------:R-:W-:Y:S05]  /*f860*/  @P0 BRA `(.L_x_33882) ;  /* 0x0000005000000947 */ /* 0x000fea0003800000 */
[----:B------:R-:W-:Y:S01]  /*f870*/  FSETP.NEU.FTZ.AND P0, PT, R5, R23, PT ;  /* 0x000000170500720b */ /* 0x000fe20003f1d000 */
[----:B------:R-:W-:Y:S02]  /*f880*/  IMAD.MOV.U32 R7, RZ, RZ, R87 ;  /* 0x000000ffff077224 */ /* 0x000fe400078e0057 */
[----:B------:R-:W-:Y:S01]  /*f890*/  IMAD.MOV.U32 R9, RZ, RZ, R23 ;  /* 0x000000ffff097224 */ /* 0x000fe200078e0017 */
[----:B------:R-:W-:-:S13]  /*f8a0*/  ISETP.GE.OR P0, PT, R80, R87, P0 ;  /* 0x000000575000720c */ /* 0x000fda0000706670 */
[----:B------:R-:W-:Y:S05]  /*f8b0*/  @P0 BRA `(.L_x_33883) ;  /* 0x0000004000000947 */ /* 0x000fea0003800000 */
.L_x_33882:
[----:B------:R-:W-:Y:S01]  /*f8c0*/  IMAD.MOV.U32 R9, RZ, RZ, R5 ;  /* 0x000000ffff097224 */ /* 0x000fe200078e0005 */
[----:B------:R-:W-:Y:S01]  /*f8d0*/  MOV R7, R80 ;  /* 0x0000005000077202 */ /* 0x000fe20000000f00 */
[----:B------:R-:W-:Y:S02]  /*f8e0*/  IMAD.MOV.U32 R5, RZ, RZ, R23 ;  /* 0x000000ffff057224 */ /* 0x000fe400078e0017 */
[----:B------:R-:W-:Y:S02]  /*f8f0*/  IMAD.MOV.U32 R80, RZ, RZ, R87 ;  /* 0x000000ffff507224 */ /* 0x000fe400078e0057 */
.L_x_33883:
[----:B------:R-:W-:Y:S05]  /*f900*/  BSYNC B1 ;  /* 0x0000000000017941 */ /* 0x000fea0003800000 */
.L_x_33881:
        /* <DEDUP_REMOVED lines=11> */
.L_x_33885:
[----:B------:R-:W-:Y:S01]  /*f9c0*/  IMAD.MOV.U32 R6, RZ, RZ, R7 ;  /* 0x000000ffff067224 */ /* 0x000fe200078e0007 */
[----:B------:R-:W-:Y:S01]  /*f9d0*/  MOV R8, R9 ;  /* 0x0000000900087202 */ /* 0x000fe20000000f00 */
[----:B------:R-:W-:Y:S02]  /*f9e0*/  IMAD.MOV.U32 R87, RZ, RZ, R86 ;  /* 0x000000ffff577224 */ /* 0x000fe400078e0056 */
[----:B------:R-:W-:Y:S02]  /*f9f0*/  IMAD.MOV.U32 R23, RZ, RZ, R22 ;  /* 0x000000ffff177224 */ /* 0x000fe400078e0016 */
.L_x_33886:
[----:B------:R-:W-:Y:S05]  /*fa00*/  BSYNC B1 ;  /* 0x0000000000017941 */ /* 0x000fea0003800000 */
.L_x_33884:
        /* <DEDUP_REMOVED lines=11> */
.L_x_33888:
[----:B------:R-:W-:Y:S01]  /*fac0*/  IMAD.MOV.U32 R7, RZ, RZ, R6 ;  /* 0x000000ffff077224 */ /* 0x000fe200078e0006 */
[----:B------:R-:W-:Y:S01]  /*fad0*/  MOV R9, R8 ;  /* 0x0000000800097202 */ /* 0x000fe20000000f00 */
[----:B------:R-:W-:Y:S02]  /*fae0*/  IMAD.MOV.U32 R86, RZ, RZ, R85 ;  /* 0x000000ffff567224 */ /* 0x000fe400078e0055 */
[----:B------:R-:W-:Y:S02]  /*faf0*/  IMAD.MOV.U32 R22, RZ, RZ, R21 ;  /* 0x000000ffff167224 */ /* 0x000fe400078e0015 */
.L_x_33889:
[----:B------:R-:W-:Y:S05]  /*fb00*/  BSYNC B1 ;  /* 0x0000000000017941 */ /* 0x000fea0003800000 */
.L_x_33887:
        /* <DEDUP_REMOVED lines=11> */
.L_x_33891:
[----:B------:R-:W-:Y:S01]  /*fbc0*/  IMAD.MOV.U32 R6, RZ, RZ, R7 ;  /* 0x000000ffff067224 */ /* 0x000fe200078e0007 */
[----:B------:R-:W-:Y:S01]  /*fbd0*/  MOV R8, R9 ;  /* 0x0000000900087202 */ /* 0x000fe20000000f00 */
[----:B------:R-:W-:Y:S02]  /*fbe0*/  IMAD.MOV.U32 R85, RZ, RZ, R84 ;  /* 0x000000ffff557224 */ /* 0x000fe400078e0054 */
[----:B------:R-:W-:Y:S02]  /*fbf0*/  IMAD.MOV.U32 R21, RZ, RZ, R20 ;  /* 0x000000ffff157224 */ /* 0x000fe400078e0014 */
.L_x_33892:
[----:B------:R-:W-:Y:S05]  /*fc00*/  BSYNC B1 ;  /* 0x0000000000017941 */ /* 0x000fea0003800000 */
.L_x_33890:
        /* <DEDUP_REMOVED lines=11> */
.L_x_33894:
[----:B------:R-:W-:Y:S01]  /*fcc0*/  IMAD.MOV.U32 R7, RZ, RZ, R6 ;  /* 0x000000ffff077224 */ /* 0x000fe200078e0006 */
[----:B------:R-:W-:Y:S01]  /*fcd0*/  MOV R9, R8 ;  /* 0x0000000800097202 */ /* 0x000fe20000000f00 */
[----:B------:R-:W-:Y:S02]  /*fce0*/  IMAD.MOV.U32 R84, RZ, RZ, R91 ;  /* 0x000000ffff547224 */ /* 0x000fe400078e005b */
[----:B------:R-:W-:Y:S02]  /*fcf0*/  IMAD.MOV.U32 R20, RZ, RZ, R27 ;  /* 0x000000ffff147224 */ /* 0x000fe400078e001b */
.L_x_33895:
[----:B------:R-:W-:Y:S05]  /*fd00*/  BSYNC B1 ;  /* 0x0000000000017941 */ /* 0x000fea0003800000 */
.L_x_33893:
        /* <DEDUP_REMOVED lines=11> */
.L_x_33897:
[----:B------:R-:W-:Y:S01]  /*fdc0*/  IMAD.MOV.U32 R6, RZ, RZ, R7 ;  /* 0x000000ffff067224 */ /* 0x000fe200078e0007 */
[----:B------:R-:W-:Y:S01]  /*fdd0*/  MOV R8, R9 ;  /* 0x0000000900087202 */ /* 0x000fe20000000f00 */
[----:B------:R-:W-:Y:S02]  /*fde0*/  IMAD.MOV.U32 R91, RZ, RZ, R90 ;  /* 0x000000ffff5b7224 */ /* 0x000fe400078e005a */
[----:B------:R-:W-:Y:S02]  /*fdf0*/  IMAD.MOV.U32 R27, RZ, RZ, R26 ;  /* 0x000000ffff1b7224 */ /* 0x000fe400078e001a */
.L_x_33898:
[----:B------:R-:W-:Y:S05]  /*fe00*/  BSYNC B1 ;  /* 0x0000000000017941 */ /* 0x000fea0003800000 */
.L_x_33896:
        /* <DEDUP_REMOVED lines=11> */
.L_x_33900:
[----:B------:R-:W-:Y:S01]  /*fec0*/  IMAD.MOV.U32 R7, RZ, RZ, R6 ;  /* 0x000000ffff077224 */ /* 0x000fe200078e0006 */
[----:B------:R-:W-:Y:S01]  /*fed0*/  MOV R9, R8 ;  /* 0x0000000800097202 */ /* 0x000fe20000000f00 */
[----:B------:R-:W-:Y:S02]  /*fee0*/  IMAD.MOV.U32 R90, RZ, RZ, R89 ;  /* 0x000000ffff5a7224 */ /* 0x000fe400078e0059 */
[----:B------:R-:W-:Y:S02]  /*fef0*/  IMAD.MOV.U32 R26, RZ, RZ, R25 ;  /* 0x000000ffff1a7224 */ /* 0x000fe400078e0019 */
.L_x_33901:
[----:B------:R-:W-:Y:S05]  /*ff00*/  BSYNC B1 ;  /* 0x0000000000017941 */ /* 0x000fea0003800000 */
.L_x_33899:
        /* <DEDUP_REMOVED lines=11> */
.L_x_33903:
[----:B------:R-:W-:Y:S01]  /*ffc0*/  IMAD.MOV.U32 R6, RZ, RZ, R7 ;  /* 0x000000ffff067224 */ /* 0x000fe200078e0007 */
[----:B------:R-:W-:Y:S01]  /*ffd0*/  MOV R8, R9 ;  /* 0x0000000900087202 */ /* 0x000fe20000000f00 */
[----:B------:R-:W-:Y:S02]  /*ffe0*/  IMAD.MOV.U32 R89, RZ, RZ, R88 ;  /* 0x000000ffff597224 */ /* 0x000fe400078e0058 */
[----:B------:R-:W-:Y:S02]  /*fff0*/  IMAD.MOV.U32 R25, RZ, RZ, R24 ;  /* 0x000000ffff197224 */ /* 0x000fe400078e0018 */
.L_x_33904:
[----:B------:R-:W-:Y:S05]  /*10000*/  BSYNC B1 ;  /* 0x0000000000017941 */ /* 0x000fea0003800000 */
.L_x_33902:
        /* <DEDUP_REMOVED lines=11> */
.L_x_33906:
[----:B------:R-:W-:Y:S01]  /*100c0*/  IMAD.MOV.U32 R7, RZ, RZ, R6 ;  /* 0x000000ffff077224 */ /* 0x000fe200078e0006 */
[----:B------:R-:W-:Y:S01]  /*100d0*/  MOV R9, R8 ;  /* 0x0000000800097202 */ /* 0x000fe20000000f00 */
[----:B------:R-:W-:Y:S02]  /*100e0*/  IMAD.MOV.U32 R88, RZ, RZ, R95 ;  /* 0x000000ffff587224 */ /* 0x000fe400078e005f */
[----:B------:R-:W-:Y:S02]  /*100f0*/  IMAD.MOV.U32 R24, RZ, RZ, R31 ;  /* 0x000000ffff187224 */ /* 0x000fe400078e001f */
.L_x_33907:
[----:B------:R-:W-:Y:S05]  /*10100*/  BSYNC B1 ;  /* 0x0000000000017941 */ /* 0x000fea0003800000 */
.L_x_33905:
        /* <DEDUP_REMOVED lines=11> */
.L_x_33909:
[----:B------:R-:W-:Y:S01]  /*101c0*/  IMAD.MOV.U32 R6, RZ, RZ, R7 ;  /* 0x000000ffff067224 */ /* 0x000fe200078e0007 */
[----:B------:R-:W-:Y:S01]  /*101d0*/  MOV R8, R9 ;  /* 0x0000000900087202 */ /* 0x000fe20000000f00 */
[----:B------:R-:W-:Y:S02]  /*101e0*/  IMAD.MOV.U32 R95, RZ, RZ, R94 ;  /* 0x000000ffff5f7224 */ /* 0x000fe400078e005e */
[----:B------:R-:W-:Y:S02]  /*101f0*/  IMAD.MOV.U32 R31, RZ, RZ, R30 ;  /* 0x000000ffff1f7224 */ /* 0x000fe400078e001e */
.L_x_33910:
[----:B------:R-:W-:Y:S05]  /*10200*/  BSYNC B1 ;  /* 0x0000000000017941 */ /* 0x000fea0003800000 */
.L_x_33908:
        /* <DEDUP_REMOVED lines=11> */
.L_x_33912:
[----:B------:R-:W-:Y:S01]  /*102c0*/  IMAD.MOV.U32 R7, RZ, RZ, R6 ;  /* 0x000000ffff077224 */ /* 0x000fe200078e0006 */
[----:B------:R-:W-:Y:S01]  /*102d0*/  MOV R9, R8 ;  /* 0x0000000800097202 */ /* 0x000fe20000000f00 */
[----:B------:R-:W-:Y:S02]  /*102e0*/  IMAD.MOV.U32 R94, RZ, RZ, R93 ;  /* 0x000000ffff5e7224 */ /* 0x000fe400078e005d */
[----:B------:R-:W-:Y:S02]  /*102f0*/  IMAD.MOV.U32 R30, RZ, RZ, R29 ;  /* 0x000000ffff1e7224 */ /* 0x000fe400078e001d */
.L_x_33913:
[----:B------:R-:W-:Y:S05]  /*10300*/  BSYNC B1 ;  /* 0x0000000000017941 */ /* 0x000fea0003800000 */
.L_x_33911:
        /* <DEDUP_REMOVED lines=11> */
.L_x_33915:
[----:B------:R-:W-:Y:S01]  /*103c0*/  IMAD.MOV.U32 R6, RZ, RZ, R7 ;  /* 0x000000ffff067224 */ /* 0x000fe200078e0007 */
[----:B------:R-:W-:Y:S01]  /*103d0*/  MOV R8, R9 ;  /* 0x0000000900087202 */ /* 0x000fe20000000f00 */
[----:B------:R-:W-:Y:S02]  /*103e0*/  IMAD.MOV.U32 R93, RZ, RZ, R92 ;  /* 0x000000ffff5d7224 */ /* 0x000fe400078e005c */
[----:B------:R-:W-:Y:S02]  /*103f0*/  IMAD.MOV.U32 R29, RZ, RZ, R28 ;  /* 0x000000ffff1d7224 */ /* 0x000fe400078e001c */
.L_x_33916:
[----:B------:R-:W-:Y:S05]  /*10400*/  BSYNC B1 ;  /* 0x0000000000017941 */ /* 0x000fea0003800000 */
.L_x_33914:
        /* <DEDUP_REMOVED lines=11> */
.L_x_33918:
[----:B------:R-:W-:Y:S01]  /*104c0*/  IMAD.MOV.U32 R7, RZ, RZ, R6 ;  /* 0x000000ffff077224 */ /* 0x000fe200078e0006 */
[----:B------:R-:W-:Y:S01]  /*104d0*/  MOV R9, R8 ;  /* 0x0000000800097202 */ /* 0x000fe20000000f00 */
[----:B------:R-:W-:Y:S02]  /*104e0*/  IMAD.MOV.U32 R92, RZ, RZ, R99 ;  /* 0x000000ffff5c7224 */ /* 0x000fe400078e0063 */
[----:B------:R-:W-:Y:S02]  /*104f0*/  IMAD.MOV.U32 R28, RZ, RZ, R35 ;  /* 0x000000ffff1c7224 */ /* 0x000fe400078e0023 */
.L_x_33919:
[----:B------:R-:W-:Y:S05]  /*10500*/  BSYNC B1 ;  /* 0x0000000000017941 */ /* 0x000fea0003800000 */
.L_x_33917:
        /* <DEDUP_REMOVED lines=11> */
.L_x_33921:
[----:B------:R-:W-:Y:S01]  /*105c0*/  IMAD.MOV.U32 R6, RZ, RZ, R7 ;  /* 0x000000ffff067224 */ /* 0x000fe200078e0007 */
[----:B------:R-:W-:Y:S01]  /*105d0*/  MOV R8, R9 ;  /* 0x0000000900087202 */ /* 0x000fe20000000f00 */
[----:B------:R-:W-:Y:S02]  /*105e0*/  IMAD.MOV.U32 R99, RZ, RZ, R98 ;  /* 0x000000ffff637224 */ /* 0x000fe400078e0062 */
[----:B------:R-:W-:Y:S02]  /*105f0*/  IMAD.MOV.U32 R35, RZ, RZ, R34 ;  /* 0x000000ffff237224 */ /* 0x000fe400078e0022 */
.L_x_33922:
[----:B------:R-:W-:Y:S05]  /*10600*/  BSYNC B1 ;  /* 0x0000000000017941 */ /* 0x000fea0003800000 */
.L_x_33920:
        /* <DEDUP_REMOVED lines=11> */
.L_x_33924:
[----:B------:R-:W-:Y:S01]  /*106c0*/  IMAD.MOV.U32 R7, RZ, RZ, R6 ;  /* 0x000000ffff077224 */ /* 0x000fe200078e0006 */
[----:B------:R-:W-:Y:S01]  /*106d0*/  MOV R9, R8 ;  /* 0x0000000800097202 */ /* 0x000fe20000000f00 */
[----:B------:R-:W-:Y:S02]  /*106e0*/  IMAD.MOV.U32 R98, RZ, RZ, R97 ;  /* 0x000000ffff627224 */ /* 0x000fe400078e0061 */
[----:B------:R-:W-:Y:S02]  /*106f0*/  IMAD.MOV.U32 R34, RZ, RZ, R33 ;  /* 0x000000ffff227224 */ /* 0x000fe400078e0021 */
.L_x_33925:
[----:B------:R-:W-:Y:S05]  /*10700*/  BSYNC B1 ;  /* 0x0000000000017941 */ /* 0x000fea0003800000 */
.L_x_33923:
        /* <DEDUP_REMOVED lines=11> */
.L_x_33927:
[----:B------:R-:W-:Y:S01]  /*107c0*/  IMAD.MOV.U32 R6, RZ, RZ, R7 ;  /* 0x000000ffff067224 */ /* 0x000fe200078e0007 */
[----:B------:R-:W-:Y:S01]  /*107d0*/  MOV R8, R9 ;  /* 0x0000000900087202 */ /* 0x000fe20000000f00 */
[----:B------:R-:W-:Y:S02]  /*107e0*/  IMAD.MOV.U32 R97, RZ, RZ, R96 ;  /* 0x000000ffff617224 */ /* 0x000fe400078e0060 */
[----:B------:R-:W-:Y:S02]  /*107f0*/  IMAD.MOV.U32 R33, RZ, RZ, R32 ;  /* 0x000000ffff217224 */ /* 0x000fe400078e0020 */
.L_x_33928:
[----:B------:R-:W-:Y:S05]  /*10800*/  BSYNC B1 ;  /* 0x0000000000017941 */ /* 0x000fea0003800000 */
.L_x_33926:
        /* <DEDUP_REMOVED lines=11> */
.L_x_33930:
[----:B------:R-:W-:Y:S01]  /*108c0*/  IMAD.MOV.U32 R7, RZ, RZ, R6 ;  /* 0x000000ffff077224 */ /* 0x000fe200078e0006 */
[----:B------:R-:W-:Y:S01]  /*108d0*/  MOV R9, R8 ;  /* 0x0000000800097202 */ /* 0x000fe20000000f00 */
[----:B------:R-:W-:Y:S02]  /*108e0*/  IMAD.MOV.U32 R96, RZ, RZ, R103 ;  /* 0x000000ffff607224 */ /* 0x000fe400078e0067 */
[----:B------:R-:W-:Y:S02]  /*108f0*/  IMAD.MOV.U32 R32, RZ, RZ, R39 ;  /* 0x000000ffff207224 */ /* 0x000fe400078e0027 */
.L_x_33931:
[----:B------:R-:W-:Y:S05]  /*10900*/  BSYNC B1 ;  /* 0x0000000000017941 */ /* 0x000fea0003800000 */
.L_x_33929:
        /* <DEDUP_REMOVED lines=11> */
.L_x_33933:
[----:B------:R-:W-:Y:S01]  /*109c0*/  IMAD.MOV.U32 R6, RZ, RZ, R7 ;  /* 0x000000ffff067224 */ /* 0x000fe200078e0007 */
[----:B------:R-:W-:Y:S01]  /*109d0*/  MOV R8, R9 ;  /* 0x0000000900087202 */ /* 0x000fe20000000f00 */
[----:B------:R-:W-:Y:S02]  /*109e0*/  IMAD.MOV.U32 R103, RZ, RZ, R102 ;  /* 0x000000ffff677224 */ /* 0x000fe400078e0066 */
[----:B------:R-:W-:Y:S02]  /*109f0*/  IMAD.MOV.U32 R39, RZ, RZ, R38 ;  /* 0x000000ffff277224 */ /* 0x000fe400078e0026 */
.L_x_33934:
[----:B------:R-:W-:Y:S05]  /*10a00*/  BSYNC B1 ;  /* 0x0000000000017941 */ /* 0x000fea0003800000 */
.L_x_33932:
        /* <DEDUP_REMOVED lines=11> */
.L_x_33936:
[----:B------:R-:W-:Y:S01]  /*10ac0*/  IMAD.MOV.U32 R7, RZ, RZ, R6 ;  /* 0x000000ffff077224 */ /* 0x000fe200078e0006 */
[----:B------:R-:W-:Y:S01]  /*10ad0*/  MOV R9, R8 ;  /* 0x0000000800097202 */ /* 0x000fe20000000f00 */
[----:B------:R-:W-:Y:S02]  /*10ae0*/  IMAD.MOV.U32 R102, RZ, RZ, R101 ;  /* 0x000000ffff667224 */ /* 0x000fe400078e0065 */
[----:B------:R-:W-:Y:S02]  /*10af0*/  IMAD.MOV.U32 R38, RZ, RZ, R37 ;  /* 0x000000ffff267224 */ /* 0x000fe400078e0025 */
.L_x_33937:
[----:B------:R-:W-:Y:S05]  /*10b00*/  BSYNC B1 ;  /* 0x0000000000017941 */ /* 0x000fea0003800000 */
.L_x_33935:
        /* <DEDUP_REMOVED lines=11> */
.L_x_33939:
[----:B------:R-:W-:Y:S01]  /*10bc0*/  IMAD.MOV.U32 R6, RZ, RZ, R7 ;  /* 0x000000ffff067224 */ /* 0x000fe200078e0007 */
[----:B------:R-:W-:Y:S01]  /*10bd0*/  MOV R8, R9 ;  /* 0x0000000900087202 */ /* 0x000fe20000000f00 */
[----:B------:R-:W-:Y:S02]  /*10be0*/  IMAD.MOV.U32 R101, RZ, RZ, R100 ;  /* 0x000000ffff657224 */ /* 0x000fe400078e0064 */
[----:B------:R-:W-:Y:S02]  /*10bf0*/  IMAD.MOV.U32 R37, RZ, RZ, R36 ;  /* 0x000000ffff257224 */ /* 0x000fe400078e0024 */
.L_x_33940:
[----:B------:R-:W-:Y:S05]  /*10c00*/  BSYNC B1 ;  /* 0x0000000000017941 */ /* 0x000fea0003800000 */
.L_x_33938:
        /* <DEDUP_REMOVED lines=11> */
.L_x_33942:
[----:B------:R-:W-:Y:S01]  /*10cc0*/  IMAD.MOV.U32 R7, RZ, RZ, R6 ;  /* 0x000000ffff077224 */ /* 0x000fe200078e0006 */
[----:B------:R-:W-:Y:S01]  /*10cd0*/  MOV R9, R8 ;  /* 0x0000000800097202 */ /* 0x000fe20000000f00 */
[----:B------:R-:W-:Y:S02]  /*10ce0*/  IMAD.MOV.U32 R100, RZ, RZ, R107 ;  /* 0x000000ffff647224 */ /* 0x000fe400078e006b */
[----:B------:R-:W-:Y:S02]  /*10cf0*/  IMAD.MOV.U32 R36, RZ, RZ, R43 ;  /* 0x000000ffff247224 */ /* 0x000fe400078e002b */
.L_x_33943:
[----:B------:R-:W-:Y:S05]  /*10d00*/  BSYNC B1 ;  /* 0x0000000000017941 */ /* 0x000fea0003800000 */
.L_x_33941:
        /* <DEDUP_REMOVED lines=11> */
.L_x_33945:
[----:B------:R-:W-:Y:S01]  /*10dc0*/  IMAD.MOV.U32 R6, RZ, RZ, R7 ;  /* 0x000000ffff067224 */ /* 0x000fe200078e0007 */
[----:B------:R-:W-:Y:S01]  /*10dd0*/  MOV R8, R9 ;  /* 0x0000000900087202 */ /* 0x000fe20000000f00 */
[----:B------:R-:W-:Y:S02]  /*10de0*/  IMAD.MOV.U32 R107, RZ, RZ, R106 ;  /* 0x000000ffff6b7224 */ /* 0x000fe400078e006a */
[----:B------:R-:W-:Y:S02]  /*10df0*/  IMAD.MOV.U32 R43, RZ, RZ, R42 ;  /* 0x000000ffff2b7224 */ /* 0x000fe400078e002a */
.L_x_33946:
[----:B------:R-:W-:Y:S05]  /*10e00*/  BSYNC B1 ;  /* 0x0000000000017941 */ /* 0x000fea0003800000 */
.L_x_33944:
        /* <DEDUP_REMOVED lines=11> */
.L_x_33948:
[----:B------:R-:W-:Y:S01]  /*10ec0*/  IMAD.MOV.U32 R7, RZ, RZ, R6 ;  /* 0x000000ffff077224 */ /* 0x000fe200078e0006 */
[----:B------:R-:W-:Y:S01]  /*10ed0*/  MOV R9, R8 ;  /* 0x0000000800097202 */ /* 0x000fe20000000f00 */
[----:B------:R-:W-:Y:S02]  /*10ee0*/  IMAD.MOV.U32 R106, RZ, RZ, R105 ;  /* 0x000000ffff6a7224 */ /* 0x000fe400078e0069 */
[----:B------:R-:W-:Y:S02]  /*10ef0*/  IMAD.MOV.U32 R42, RZ, RZ, R41 ;  /* 0x000000ffff2a7224 */ /* 0x000fe400078e0029 */
.L_x_33949:
[----:B------:R-:W-:Y:S05]  /*10f00*/  BSYNC B1 ;  /* 0x0000000000017941 */ /* 0x000fea0003800000 */
.L_x_33947:
        /* <DEDUP_REMOVED lines=11> */
.L_x_33951:
[----:B------:R-:W-:Y:S01]  /*10fc0*/  IMAD.MOV.U32 R6, RZ, RZ, R7 ;  /* 0x000000ffff067224 */ /* 0x000fe200078e0007 */
[----:B------:R-:W-:Y:S01]  /*10fd0*/  MOV R8, R9 ;  /* 0x0000000900087202 */ /* 0x000fe20000000f00 */
[----:B------:R-:W-:Y:S02]  /*10fe0*/  IMAD.MOV.U32 R105, RZ, RZ, R104 ;  /* 0x000000ffff697224 */ /* 0x000fe400078e0068 */
[----:B------:R-:W-:Y:S02]  /*10ff0*/  IMAD.MOV.U32 R41, RZ, RZ, R40 ;  /* 0x000000ffff297224 */ /* 0x000fe400078e0028 */
.L_x_33952:
[----:B------:R-:W-:Y:S05]  /*11000*/  BSYNC B1 ;  /* 0x0000000000017941 */ /* 0x000fea0003800000 */
.L_x_33950:
        /* <DEDUP_REMOVED lines=11> */
.L_x_33954:
[----:B------:R-:W-:Y:S01]  /*110c0*/  IMAD.MOV.U32 R7, RZ, RZ, R6 ;  /* 0x000000ffff077224 */ /* 0x000fe200078e0006 */
[----:B------:R-:W-:Y:S01]  /*110d0*/  MOV R9, R8 ;  /* 0x0000000800097202 */ /* 0x000fe20000000f00 */
[----:B------:R-:W-:Y:S02]  /*110e0*/  IMAD.MOV.U32 R104, RZ, RZ, R111 ;  /* 0x000000ffff687224 */ /* 0x000fe400078e006f */
[----:B------:R-:W-:Y:S02]  /*110f0*/  IMAD.MOV.U32 R40, RZ, RZ, R47 ;  /* 0x000000ffff287224 */ /* 0x000fe400078e002f */
.L_x_33955:
[----:B------:R-:W-:Y:S05]  /*11100*/  BSYNC B1 ;  /* 0x0000000000017941 */ /* 0x000fea0003800000 */
.L_x_33953:
        /* <DEDUP_REMOVED lines=11> */
.L_x_33957:
[----:B------:R-:W-:Y:S01]  /*111c0*/  IMAD.MOV.U32 R6, RZ, RZ, R7 ;  /* 0x000000ffff067224 */ /* 0x000fe200078e0007 */
[----:B------:R-:W-:Y:S01]  /*111d0*/  MOV R8, R9 ;  /* 0x0000000900087202 */ /* 0x000fe20000000f00 */
[----:B------:R-:W-:Y:S02]  /*111e0*/  IMAD.MOV.U32 R111, RZ, RZ, R110 ;  /* 0x000000ffff6f7224 */ /* 0x000fe400078e006e */
[----:B------:R-:W-:Y:S02]  /*111f0*/  IMAD.MOV.U32 R47, RZ, RZ, R46 ;  /* 0x000000ffff2f7224 */ /* 0x000fe400078e002e */
.L_x_33958:
[----:B------:R-:W-:Y:S05]  /*11200*/  BSYNC B1 ;  /* 0x0000000000017941 */ /* 0x000fea0003800000 */
.L_x_33956:
        /* <DEDUP_REMOVED lines=11> */
.L_x_33960:
[----:B------:R-:W-:Y:S01]  /*112c0*/  IMAD.MOV.U32 R7, RZ, RZ, R6 ;  /* 0x000000ffff077224 */ /* 0x000fe200078e0006 */
[----:B------:R-:W-:Y:S01]  /*112d0*/  MOV R9, R8 ;  /* 0x0000000800097202 */ /* 0x000fe20000000f00 */
[----:B------:R-:W-:Y:S02]  /*112e0*/  IMAD.MOV.U32 R110, RZ, RZ, R109 ;  /* 0x000000ffff6e7224 */ /* 0x000fe400078e006d */
[----:B------:R-:W-:Y:S02]  /*112f0*/  IMAD.MOV.U32 R46, RZ, RZ, R45 ;  /* 0x000000ffff2e7224 */ /* 0x000fe400078e002d */
.L_x_33961:
[----:B------:R-:W-:Y:S05]  /*11300*/  BSYNC B1 ;  /* 0x0000000000017941 */ /* 0x000fea0003800000 */
.L_x_33959:
        /* <DEDUP_REMOVED lines=11> */
.L_x_33963:
[----:B------:R-:W-:Y:S01]  /*113c0*/  IMAD.MOV.U32 R6, RZ, RZ, R7 ;  /* 0x000000ffff067224 */ /* 0x000fe200078e0007 */
[----:B------:R-:W-:Y:S01]  /*113d0*/  MOV R8, R9 ;  /* 0x0000000900087202 */ /* 0x000fe20000000f00 */
[----:B------:R-:W-:Y:S02]  /*113e0*/  IMAD.MOV.U32 R109, RZ, RZ, R108 ;  /* 0x000000ffff6d7224 */ /* 0x000fe400078e006c */
[----:B------:R-:W-:Y:S02]  /*113f0*/  IMAD.MOV.U32 R45, RZ, RZ, R44 ;  /* 0x000000ffff2d7224 */ /* 0x000fe400078e002c */
.L_x_33964:
[----:B------:R-:W-:Y:S05]  /*11400*/  BSYNC B1 ;  /* 0x0000000000017941 */ /* 0x000fea0003800000 */
.L_x_33962:
        /* <DEDUP_REMOVED lines=11> */
.L_x_33966:
[----:B------:R-:W-:Y:S01]  /*114c0*/  IMAD.MOV.U32 R7, RZ, RZ, R6 ;  /* 0x000000ffff077224 */ /* 0x000fe200078e0006 */
[----:B------:R-:W-:Y:S01]  /*114d0*/  MOV R9, R8 ;  /* 0x0000000800097202 */ /* 0x000fe20000000f00 */
[----:B------:R-:W-:Y:S02]  /*114e0*/  IMAD.MOV.U32 R108, RZ, RZ, R115 ;  /* 0x000000ffff6c7224 */ /* 0x000fe400078e0073 */
[----:B------:R-:W-:Y:S02]  /*114f0*/  IMAD.MOV.U32 R44, RZ, RZ, R51 ;  /* 0x000000ffff2c7224 */ /* 0x000fe400078e0033 */
.L_x_33967:
[----:B------:R-:W-:Y:S05]  /*11500*/  BSYNC B1 ;  /* 0x0000000000017941 */ /* 0x000fea0003800000 */
.L_x_33965:
        /* <DEDUP_REMOVED lines=11> */
.L_x_33969:
[----:B------:R-:W-:Y:S01]  /*115c0*/  IMAD.MOV.U32 R6, RZ, RZ, R7 ;  /* 0x000000ffff067224 */ /* 0x000fe200078e0007 */
[----:B------:R-:W-:Y:S01]  /*115d0*/  MOV R8, R9 ;  /* 0x0000000900087202 */ /* 0x000fe20000000f00 */
[----:B------:R-:W-:Y:S02]  /*115e0*/  IMAD.MOV.U32 R115, RZ, RZ, R114 ;  /* 0x000000ffff737224 */ /* 0x000fe400078e0072 */
[----:B------:R-:W-:Y:S02]  /*115f0*/  IMAD.MOV.U32 R51, RZ, RZ, R50 ;  /* 0x000000ffff337224 */ /* 0x000fe400078e0032 */
.L_x_33970:
[----:B------:R-:W-:Y:S05]  /*11600*/  BSYNC B1 ;  /* 0x0000000000017941 */ /* 0x000fea0003800000 */
.L_x_33968:
        /* <DEDUP_REMOVED lines=11> */
.L_x_33972:
[----:B------:R-:W-:Y:S01]  /*116c0*/  IMAD.MOV.U32 R7, RZ, RZ, R6 ;  /* 0x000000ffff077224 */ /* 0x000fe200078e0006 */
[----:B------:R-:W-:Y:S01]  /*116d0*/  MOV R9, R8 ;  /* 0x0000000800097202 */ /* 0x000fe20000000f00 */
[----:B------:R-:W-:Y:S02]  /*116e0*/  IMAD.MOV.U32 R114, RZ, RZ, R113 ;  /* 0x000000ffff727224 */ /* 0x000fe400078e0071 */
[----:B------:R-:W-:Y:S02]  /*116f0*/  IMAD.MOV.U32 R50, RZ, RZ, R49 ;  /* 0x000000ffff327224 */ /* 0x000fe400078e0031 */
.L_x_33973:
[----:B------:R-:W-:Y:S05]  /*11700*/  BSYNC B1 ;  /* 0x0000000000017941 */ /* 0x000fea0003800000 */
.L_x_33971:
        /* <DEDUP_REMOVED lines=11> */
.L_x_33975:
[----:B------:R-:W-:Y:S01]  /*117c0*/  IMAD.MOV.U32 R6, RZ, RZ, R7 ;  /* 0x000000ffff067224 */ /* 0x000fe200078e0007 */
[----:B------:R-:W-:Y:S01]  /*117d0*/  MOV R8, R9 ;  /* 0x0000000900087202 */ /* 0x000fe20000000f00 */
[----:B------:R-:W-:Y:S02]  /*117e0*/  IMAD.MOV.U32 R113, RZ, RZ, R112 ;  /* 0x000000ffff717224 */ /* 0x000fe400078e0070 */
[----:B------:R-:W-:Y:S02]  /*117f0*/  IMAD.MOV.U32 R49, RZ, RZ, R48 ;  /* 0x000000ffff317224 */ /* 0x000fe400078e0030 */
.L_x_33976:
[----:B------:R-:W-:Y:S05]  /*11800*/  BSYNC B1 ;  /* 0x0000000000017941 */ /* 0x000fea0003800000 */
.L_x_33974:
        /* <DEDUP_REMOVED lines=11> */
.L_x_33978:
[----:B------:R-:W-:Y:S01]  /*118c0*/  IMAD.MOV.U32 R7, RZ, RZ, R6 ;  /* 0x000000ffff077224 */ /* 0x000fe200078e0006 */
[----:B------:R-:W-:Y:S01]  /*118d0*/  MOV R9, R8 ;  /* 0x0000000800097202 */ /* 0x000fe20000000f00 */
[----:B------:R-:W-:Y:S02]  /*118e0*/  IMAD.MOV.U32 R112, RZ, RZ, R119 ;  /* 0x000000ffff707224 */ /* 0x000fe400078e0077 */
[----:B------:R-:W-:Y:S02]  /*118f0*/  IMAD.MOV.U32 R48, RZ, RZ, R55 ;  /* 0x000000ffff307224 */ /* 0x000fe400078e0037 */
.L_x_33979:
[----:B------:R-:W-:Y:S05]  /*11900*/  BSYNC B1 ;  /* 0x0000000000017941 */ /* 0x000fea0003800000 */
.L_x_33977:
        /* <DEDUP_REMOVED lines=11> */
.L_x_33981:
[----:B------:R-:W-:Y:S01]  /*119c0*/  IMAD.MOV.U32 R6, RZ, RZ, R7 ;  /* 0x000000ffff067224 */ /* 0x000fe200078e0007 */
[----:B------:R-:W-:Y:S01]  /*119d0*/  MOV R8, R9 ;  /* 0x0000000900087202 */ /* 0x000fe20000000f00 */
[----:B------:R-:W-:Y:S02]  /*119e0*/  IMAD.MOV.U32 R119, RZ, RZ, R118 ;  /* 0x000000ffff777224 */ /* 0x000fe400078e0076 */
[----:B------:R-:W-:Y:S02]  /*119f0*/  IMAD.MOV.U32 R55, RZ, RZ, R54 ;  /* 0x000000ffff377224 */ /* 0x000fe400078e0036 */
.L_x_33982:
[----:B------:R-:W-:Y:S05]  /*11a00*/  BSYNC B1 ;  /* 0x0000000000017941 */ /* 0x000fea0003800000 */
.L_x_33980:
        /* <DEDUP_REMOVED lines=11> */
.L_x_33984:
[----:B------:R-:W-:Y:S01]  /*11ac0*/  IMAD.MOV.U32 R7, RZ, RZ, R6 ;  /* 0x000000ffff077224 */ /* 0x000fe200078e0006 */
[----:B------:R-:W-:Y:S01]  /*11ad0*/  MOV R9, R8 ;  /* 0x0000000800097202 */ /* 0x000fe20000000f00 */
[----:B------:R-:W-:Y:S02]  /*11ae0*/  IMAD.MOV.U32 R118, RZ, RZ, R117 ;  /* 0x000000ffff767224 */ /* 0x000fe400078e0075 */
[----:B------:R-:W-:Y:S02]  /*11af0*/  IMAD.MOV.U32 R54, RZ, RZ, R53 ;  /* 0x000000ffff367224 */ /* 0x000fe400078e0035 */
.L_x_33985:
[----:B------:R-:W-:Y:S05]  /*11b00*/  BSYNC B1 ;  /* 0x0000000000017941 */ /* 0x000fea0003800000 */
.L_x_33983:
        /* <DEDUP_REMOVED lines=11> */
.L_x_33987:
[----:B------:R-:W-:Y:S01]  /*11bc0*/  IMAD.MOV.U32 R6, RZ, RZ, R7 ;  /* 0x000000ffff067224 */ /* 0x000fe200078e0007 */
[----:B------:R-:W-:Y:S01]  /*11bd0*/  MOV R8, R9 ;  /* 0x0000000900087202 */ /* 0x000fe20000000f00 */
[----:B------:R-:W-:Y:S02]  /*11be0*/  IMAD.MOV.U32 R117, RZ, RZ, R116 ;  /* 0x000000ffff757224 */ /* 0x000fe400078e0074 */
[----:B------:R-:W-:Y:S02]  /*11bf0*/  IMAD.MOV.U32 R53, RZ, RZ, R52 ;  /* 0x000000ffff357224 */ /* 0x000fe400078e0034 */
.L_x_33988:
[----:B------:R-:W-:Y:S05]  /*11c00*/  BSYNC B1 ;  /* 0x0000000000017941 */ /* 0x000fea0003800000 */
.L_x_33986:
        /* <DEDUP_REMOVED lines=11> */
.L_x_33990:
[----:B------:R-:W-:Y:S01]  /*11cc0*/  IMAD.MOV.U32 R7, RZ, RZ, R6 ;  /* 0x000000ffff077224 */ /* 0x000fe200078e0006 */
[----:B------:R-:W-:Y:S01]  /*11cd0*/  MOV R9, R8 ;  /* 0x0000000800097202 */ /* 0x000fe20000000f00 */
[----:B------:R-:W-:Y:S02]  /*11ce0*/  IMAD.MOV.U32 R116, RZ, RZ, R123 ;  /* 0x000000ffff747224 */ /* 0x000fe400078e007b */
[----:B------:R-:W-:Y:S02]  /*11cf0*/  IMAD.MOV.U32 R52, RZ, RZ, R59 ;  /* 0x000000ffff347224 */ /* 0x000fe400078e003b */
.L_x_33991:
[----:B------:R-:W-:Y:S05]  /*11d00*/  BSYNC B1 ;  /* 0x0000000000017941 */ /* 0x000fea0003800000 */
.L_x_33989:
        /* <DEDUP_REMOVED lines=11> */
.L_x_33993:
[----:B------:R-:W-:Y:S01]  /*11dc0*/  IMAD.MOV.U32 R6, RZ, RZ, R7 ;  /* 0x000000ffff067224 */ /* 0x000fe200078e0007 */
[----:B------:R-:W-:Y:S01]  /*11dd0*/  MOV R8, R9 ;  /* 0x0000000900087202 */ /* 0x000fe20000000f00 */
[----:B------:R-:W-:Y:S02]  /*11de0*/  IMAD.MOV.U32 R123, RZ, RZ, R122 ;  /* 0x000000ffff7b7224 */ /* 0x000fe400078e007a */
[----:B------:R-:W-:Y:S02]  /*11df0*/  IMAD.MOV.U32 R59, RZ, RZ, R58 ;  /* 0x000000ffff3b7224 */ /* 0x000fe400078e003a */
.L_x_33994:
[----:B------:R-:W-:Y:S05]  /*11e00*/  BSYNC B1 ;  /* 0x0000000000017941 */ /* 0x000fea0003800000 */
.L_x_33992:
        /* <DEDUP_REMOVED lines=11> */
.L_x_33996:
[----:B------:R-:W-:Y:S01]  /*11ec0*/  IMAD.MOV.U32 R7, RZ, RZ, R6 ;  /* 0x000000ffff077224 */ /* 0x000fe200078e0006 */
[----:B------:R-:W-:Y:S01]  /*11ed0*/  MOV R9, R8 ;  /* 0x0000000800097202 */ /* 0x000fe20000000f00 */
[----:B------:R-:W-:Y:S02]  /*11ee0*/  IMAD.MOV.U32 R122, RZ, RZ, R121 ;  /* 0x000000ffff7a7224 */ /* 0x000fe400078e0079 */
[----:B------:R-:W-:Y:S02]  /*11ef0*/  IMAD.MOV.U32 R58, RZ, RZ, R57 ;  /* 0x000000ffff3a7224 */ /* 0x000fe400078e0039 */
.L_x_33997:
[----:B------:R-:W-:Y:S05]  /*11f00*/  BSYNC B1 ;  /* 0x0000000000017941 */ /* 0x000fea0003800000 */
.L_x_33995:
        /* <DEDUP_REMOVED lines=11> */
.L_x_33999:
[----:B------:R-:W-:Y:S01]  /*11fc0*/  IMAD.MOV.U32 R6, RZ, RZ, R7 ;  /* 0x000000ffff067224 */ /* 0x000fe200078e0007 */
[----:B------:R-:W-:Y:S01]  /*11fd0*/  MOV R8, R9 ;  /* 0x0000000900087202 */ /* 0x000fe20000000f00 */
[----:B------:R-:W-:Y:S02]  /*11fe0*/  IMAD.MOV.U32 R121, RZ, RZ, R120 ;  /* 0x000000ffff797224 */ /* 0x000fe400078e0078 */
[----:B------:R-:W-:Y:S02]  /*11ff0*/  IMAD.MOV.U32 R57, RZ, RZ, R56 ;  /* 0x000000ffff397224 */ /* 0x000fe400078e0038 */
.L_x_34000:
[----:B------:R-:W-:Y:S05]  /*12000*/  BSYNC B1 ;  /* 0x0000000000017941 */ /* 0x000fea0003800000 */
.L_x_33998:
        /* <DEDUP_REMOVED lines=11> */
.L_x_34002:
[----:B------:R-:W-:Y:S01]  /*120c0*/  IMAD.MOV.U32 R7, RZ, RZ, R6 ;  /* 0x000000ffff077224 */ /* 0x000fe200078e0006 */
[----:B------:R-:W-:Y:S01]  /*120d0*/  MOV R9, R8 ;  /* 0x0000000800097202 */ /* 0x000fe20000000f00 */
[----:B------:R-:W-:Y:S02]  /*120e0*/  IMAD.MOV.U32 R120, RZ, RZ, R127 ;  /* 0x000000ffff787224 */ /* 0x000fe400078e007f */
[----:B------:R-:W-:Y:S02]  /*120f0*/  IMAD.MOV.U32 R56, RZ, RZ, R63 ;  /* 0x000000ffff387224 */ /* 0x000fe400078e003f */
.L_x_34003:
[----:B------:R-:W-:Y:S05]  /*12100*/  BSYNC B1 ;  /* 0x0000000000017941 */ /* 0x000fea0003800000 */
.L_x_34001:
        /* <DEDUP_REMOVED lines=11> */
.L_x_34005:
[----:B------:R-:W-:Y:S01]  /*121c0*/  IMAD.MOV.U32 R6, RZ, RZ, R7 ;  /* 0x000000ffff067224 */ /* 0x000fe200078e0007 */
[----:B------:R-:W-:Y:S01]  /*121d0*/  MOV R8, R9 ;  /* 0x0000000900087202 */ /* 0x000fe20000000f00 */
[----:B------:R-:W-:Y:S02]  /*121e0*/  IMAD.MOV.U32 R127, RZ, RZ, R126 ;  /* 0x000000ffff7f7224 */ /* 0x000fe400078e007e */
[----:B------:R-:W-:Y:S02]  /*121f0*/  IMAD.MOV.U32 R63, RZ, RZ, R62 ;  /* 0x000000ffff3f7224 */ /* 0x000fe400078e003e */
.L_x_34006:
[----:B------:R-:W-:Y:S05]  /*12200*/  BSYNC B1 ;  /* 0x0000000000017941 */ /* 0x000fea0003800000 */
.L_x_34004:
        /* <DEDUP_REMOVED lines=11> */
.L_x_34008:
[----:B------:R-:W-:Y:S01]  /*122c0*/  IMAD.MOV.U32 R7, RZ, RZ, R6 ;  /* 0x000000ffff077224 */ /* 0x000fe200078e0006 */
[----:B------:R-:W-:Y:S01]  /*122d0*/  MOV R9, R8 ;  /* 0x0000000800097202 */ /* 0x000fe20000000f00 */
[----:B------:R-:W-:Y:S02]  /*122e0*/  IMAD.MOV.U32 R126, RZ, RZ, R125 ;  /* 0x000000ffff7e7224 */ /* 0x000fe400078e007d */
[----:B------:R-:W-:Y:S02]  /*122f0*/  IMAD.MOV.U32 R62, RZ, RZ, R61 ;  /* 0x000000ffff3e7224 */ /* 0x000fe400078e003d */
.L_x_34009:
[----:B------:R-:W-:Y:S05]  /*12300*/  BSYNC B1 ;  /* 0x0000000000017941 */ /* 0x000fea0003800000 */
.L_x_34007:
        /* <DEDUP_REMOVED lines=11> */
.L_x_34011:
[----:B------:R-:W-:Y:S01]  /*123c0*/  IMAD.MOV.U32 R6, RZ, RZ, R7 ;  /* 0x000000ffff067224 */ /* 0x000fe200078e0007 */
[----:B------:R-:W-:Y:S01]  /*123d0*/  MOV R8, R9 ;  /* 0x0000000900087202 */ /* 0x000fe20000000f00 */
[----:B------:R-:W-:Y:S02]  /*123e0*/  IMAD.MOV.U32 R125, RZ, RZ, R124 ;  /* 0x000000ffff7d7224 */ /* 0x000fe400078e007c */
[----:B------:R-:W-:Y:S02]  /*123f0*/  IMAD.MOV.U32 R61, RZ, RZ, R60 ;  /* 0x000000ffff3d7224 */ /* 0x000fe400078e003c */
.L_x_34012:
[----:B------:R-:W-:Y:S05]  /*12400*/  BSYNC B1 ;  /* 0x0000000000017941 */ /* 0x000fea0003800000 */
.L_x_34010:
        /* <DEDUP_REMOVED lines=11> */
.L_x_34014:
[----:B------:R-:W-:Y:S01]  /*124c0*/  IMAD.MOV.U32 R7, RZ, RZ, R6 ;  /* 0x000000ffff077224 */ /* 0x000fe200078e0006 */
[----:B------:R-:W-:Y:S01]  /*124d0*/  MOV R9, R8 ;  /* 0x0000000800097202 */ /* 0x000fe20000000f00 */
[----:B------:R-:W-:Y:S02]  /*124e0*/  IMAD.MOV.U32 R124, RZ, RZ, R131 ;  /* 0x000000ffff7c7224 */ /* 0x000fe400078e0083 */
[----:B------:R-:W-:Y:S02]  /*124f0*/  IMAD.MOV.U32 R60, RZ, RZ, R67 ;  /* 0x000000ffff3c7224 */ /* 0x000fe400078e0043 */
.L_x_34015:
[----:B------:R-:W-:Y:S05]  /*12500*/  BSYNC B1 ;  /* 0x0000000000017941 */ /* 0x000fea0003800000 */
.L_x_34013:
        /* <DEDUP_REMOVED lines=11> */
.L_x_34017:
[----:B------:R-:W-:Y:S01]  /*125c0*/  IMAD.MOV.U32 R6, RZ, RZ, R7 ;  /* 0x000000ffff067224 */ /* 0x000fe200078e0007 */
[----:B------:R-:W-:Y:S01]  /*125d0*/  MOV R8, R9 ;  /* 0x0000000900087202 */ /* 0x000fe20000000f00 */
[----:B------:R-:W-:Y:S02]  /*125e0*/  IMAD.MOV.U32 R131, RZ, RZ, R130 ;  /* 0x000000ffff837224 */ /* 0x000fe400078e0082 */
[----:B------:R-:W-:Y:S02]  /*125f0*/  IMAD.MOV.U32 R67, RZ, RZ, R66 ;  /* 0x000000ffff437224 */ /* 0x000fe400078e0042 */
.L_x_34018:
[----:B------:R-:W-:Y:S05]  /*12600*/  BSYNC B1 ;  /* 0x0000000000017941 */ /* 0x000fea0003800000 */
.L_x_34016:
        /* <DEDUP_REMOVED lines=11> */
.L_x_34020:
[----:B------:R-:W-:Y:S01]  /*126c0*/  IMAD.MOV.U32 R7, RZ, RZ, R6 ;  /* 0x000000ffff077224 */ /* 0x000fe200078e0006 */
[----:B------:R-:W-:Y:S01]  /*126d0*/  MOV R9, R8 ;  /* 0x0000000800097202 */ /* 0x000fe20000000f00 */
[----:B------:R-:W-:Y:S02]  /*126e0*/  IMAD.MOV.U32 R130, RZ, RZ, R129 ;  /* 0x000000ffff827224 */ /* 0x000fe400078e0081 */
[----:B------:R-:W-:Y:S02]  /*126f0*/  IMAD.MOV.U32 R66, RZ, RZ, R65 ;  /* 0x000000ffff427224 */ /* 0x000fe400078e0041 */
.L_x_34021:
[----:B------:R-:W-:Y:S05]  /*12700*/  BSYNC B1 ;  /* 0x0000000000017941 */ /* 0x000fea0003800000 */
.L_x_34019:
        /* <DEDUP_REMOVED lines=11> */
.L_x_34023:
[----:B------:R-:W-:Y:S01]  /*127c0*/  IMAD.MOV.U32 R6, RZ, RZ, R7 ;  /* 0x000000ffff067224 */ /* 0x000fe200078e0007 */
[----:B------:R-:W-:Y:S01]  /*127d0*/  MOV R8, R9 ;  /* 0x0000000900087202 */ /* 0x000fe20000000f00 */
[----:B------:R-:W-:Y:S02]  /*127e0*/  IMAD.MOV.U32 R129, RZ, RZ, R128 ;  /* 0x000000ffff817224 */ /* 0x000fe400078e0080 */
[----:B------:R-:W-:Y:S02]  /*127f0*/  IMAD.MOV.U32 R65, RZ, RZ, R64 ;  /* 0x000000ffff417224 */ /* 0x000fe400078e0040 */
.L_x_34024:
[----:B------:R-:W-:Y:S05]  /*12800*/  BSYNC B1 ;  /* 0x0000000000017941 */ /* 0x000fea0003800000 */
.L_x_34022:
        /* <DEDUP_REMOVED lines=11> */
.L_x_34026:
[----:B------:R-:W-:Y:S01]  /*128c0*/  IMAD.MOV.U32 R7, RZ, RZ, R6 ;  /* 0x000000ffff077224 */ /* 0x000fe200078e0006 */
[----:B------:R-:W-:Y:S01]  /*128d0*/  MOV R9, R8 ;  /* 0x0000000800097202 */ /* 0x000fe20000000f00 */
[----:B------:R-:W-:Y:S02]  /*128e0*/  IMAD.MOV.U32 R128, RZ, RZ, R135 ;  /* 0x000000ffff807224 */ /* 0x000fe400078e0087 */
[----:B------:R-:W-:Y:S02]  /*128f0*/  IMAD.MOV.U32 R64, RZ, RZ, R71 ;  /* 0x000000ffff407224 */ /* 0x000fe400078e0047 */
.L_x_34027:
[----:B------:R-:W-:Y:S05]  /*12900*/  BSYNC B1 ;  /* 0x0000000000017941 */ /* 0x000fea0003800000 */
.L_x_34025:
        /* <DEDUP_REMOVED lines=11> */
.L_x_34029:
[----:B------:R-:W-:Y:S01]  /*129c0*/  IMAD.MOV.U32 R6, RZ, RZ, R7 ;  /* 0x000000ffff067224 */ /* 0x000fe200078e0007 */
[----:B------:R-:W-:Y:S01]  /*129d0*/  MOV R8, R9 ;  /* 0x0000000900087202 */ /* 0x000fe20000000f00 */
[----:B------:R-:W-:Y:S02]  /*129e0*/  IMAD.MOV.U32 R135, RZ, RZ, R134 ;  /* 0x000000ffff877224 */ /* 0x000fe400078e0086 */
[----:B------:R-:W-:Y:S02]  /*129f0*/  IMAD.MOV.U32 R71, RZ, RZ, R70 ;  /* 0x000000ffff477224 */ /* 0x000fe400078e0046 */
.L_x_34030:
[----:B------:R-:W-:Y:S05]  /*12a00*/  BSYNC B1 ;  /* 0x0000000000017941 */ /* 0x000fea0003800000 */
.L_x_34028:
        /* <DEDUP_REMOVED lines=11> */
.L_x_34032:
[----:B------:R-:W-:Y:S01]  /*12ac0*/  IMAD.MOV.U32 R7, RZ, RZ, R6 ;  /* 0x000000ffff077224 */ /* 0x000fe200078e0006 */
[----:B------:R-:W-:Y:S01]  /*12ad0*/  MOV R9, R8 ;  /* 0x0000000800097202 */ /* 0x000fe20000000f00 */
[----:B------:R-:W-:Y:S02]  /*12ae0*/  IMAD.MOV.U32 R134, RZ, RZ, R133 ;  /* 0x000000ffff867224 */ /* 0x000fe400078e0085 */
[----:B------:R-:W-:Y:S02]  /*12af0*/  IMAD.MOV.U32 R70, RZ, RZ, R69 ;  /* 0x000000ffff467224 */ /* 0x000fe400078e0045 */
.L_x_34033:
[----:B------:R-:W-:Y:S05]  /*12b00*/  BSYNC B1 ;  /* 0x0000000000017941 */ /* 0x000fea0003800000 */
.L_x_34031:
        /* <DEDUP_REMOVED lines=11> */
.L_x_34035:
[----:B------:R-:W-:Y:S01]  /*12bc0*/  IMAD.MOV.U32 R6, RZ, RZ, R7 ;  /* 0x000000ffff067224 */ /* 0x000fe200078e0007 */
[----:B------:R-:W-:Y:S01]  /*12bd0*/  MOV R8, R9 ;  /* 0x0000000900087202 */ /* 0x000fe20000000f00 */
[----:B------:R-:W-:Y:S02]  /*12be0*/  IMAD.MOV.U32 R133, RZ, RZ, R132 ;  /* 0x000000ffff857224 */ /* 0x000fe400078e0084 */
[----:B------:R-:W-:Y:S02]  /*12bf0*/  IMAD.MOV.U32 R69, RZ, RZ, R68 ;  /* 0x000000ffff457224 */ /* 0x000fe400078e0044 */
.L_x_34036:
[----:B------:R-:W-:Y:S05]  /*12c00*/  BSYNC B1 ;  /* 0x0000000000017941 */ /* 0x000fea0003800000 */
.L_x_34034:
        /* <DEDUP_REMOVED lines=11> */
.L_x_34038:
[----:B------:R-:W-:Y:S01]  /*12cc0*/  IMAD.MOV.U32 R7, RZ, RZ, R6 ;  /* 0x000000ffff077224 */ /* 0x000fe200078e0006 */
[----:B------:R-:W-:Y:S01]  /*12cd0*/  MOV R9, R8 ;  /* 0x0000000800097202 */ /* 0x000fe20000000f00 */
[----:B------:R-:W-:Y:S02]  /*12ce0*/  IMAD.MOV.U32 R132, RZ, RZ, R139 ;  /* 0x000000ffff847224 */ /* 0x000fe400078e008b */
[----:B------:R-:W-:Y:S02]  /*12cf0*/  IMAD.MOV.U32 R68, RZ, RZ, R75 ;  /* 0x000000ffff447224 */ /* 0x000fe400078e004b */
.L_x_34039:
[----:B------:R-:W-:Y:S05]  /*12d00*/  BSYNC B1 ;  /* 0x0000000000017941 */ /* 0x000fea0003800000 */
.L_x_34037:
        /* <DEDUP_REMOVED lines=11> */
.L_x_34041:
[----:B------:R-:W-:Y:S01]  /*12dc0*/  IMAD.MOV.U32 R6, RZ, RZ, R7 ;  /* 0x000000ffff067224 */ /* 0x000fe200078e0007 */
[----:B------:R-:W-:Y:S01]  /*12dd0*/  MOV R8, R9 ;  /* 0x0000000900087202 */ /* 0x000fe20000000f00 */
[----:B------:R-:W-:Y:S02]  /*12de0*/  IMAD.MOV.U32 R139, RZ, RZ, R138 ;  /* 0x000000ffff8b7224 */ /* 0x000fe400078e008a */
[----:B------:R-:W-:Y:S02]  /*12df0*/  IMAD.MOV.U32 R75, RZ, RZ, R74 ;  /* 0x000000ffff4b7224 */ /* 0x000fe400078e004a */
.L_x_34042:
[----:B------:R-:W-:Y:S05]  /*12e00*/  BSYNC B1 ;  /* 0x0000000000017941 */ /* 0x000fea0003800000 */
.L_x_34040:
        /* <DEDUP_REMOVED lines=11> */
.L_x_34044:
[----:B------:R-:W-:Y:S01]  /*12ec0*/  IMAD.MOV.U32 R7, RZ, RZ, R6 ;  /* 0x000000ffff077224 */ /* 0x000fe200078e0006 */
[----:B------:R-:W-:Y:S01]  /*12ed0*/  MOV R9, R8 ;  /* 0x0000000800097202 */ /* 0x000fe20000000f00 */
[----:B------:R-:W-:Y:S02]  /*12ee0*/  IMAD.MOV.U32 R138, RZ, RZ, R137 ;  /* 0x000000ffff8a7224 */ /* 0x000fe400078e0089 */
[----:B------:R-:W-:Y:S02]  /*12ef0*/  IMAD.MOV.U32 R74, RZ, RZ, R73 ;  /* 0x000000ffff4a7224 */ /* 0x000fe400078e0049 */
.L_x_34045:
[----:B------:R-:W-:Y:S05]  /*12f00*/  BSYNC B1 ;  /* 0x0000000000017941 */ /* 0x000fea0003800000 */
.L_x_34043:
        /* <DEDUP_REMOVED lines=11> */
.L_x_34047:
[----:B------:R-:W-:Y:S01]  /*12fc0*/  IMAD.MOV.U32 R6, RZ, RZ, R7 ;  /* 0x000000ffff067224 */ /* 0x000fe200078e0007 */
[----:B------:R-:W-:Y:S01]  /*12fd0*/  MOV R8, R9 ;  /* 0x0000000900087202 */ /* 0x000fe20000000f00 */
[----:B------:R-:W-:Y:S02]  /*12fe0*/  IMAD.MOV.U32 R137, RZ, RZ, R136 ;  /* 0x000000ffff897224 */ /* 0x000fe400078e0088 */
[----:B------:R-:W-:Y:S02]  /*12ff0*/  IMAD.MOV.U32 R73, RZ, RZ, R72 ;  /* 0x000000ffff497224 */ /* 0x000fe400078e0048 */
.L_x_34048:
[----:B------:R-:W-:Y:S05]  /*13000*/  BSYNC B1 ;  /* 0x0000000000017941 */ /* 0x000fea0003800000 */
.L_x_34046:
        /* <DEDUP_REMOVED lines=11> */
.L_x_34050:
[----:B------:R-:W-:Y:S01]  /*130c0*/  IMAD.MOV.U32 R7, RZ, RZ, R6 ;  /* 0x000000ffff077224 */ /* 0x000fe200078e0006 */
[----:B------:R-:W-:Y:S01]  /*130d0*/  MOV R9, R8 ;  /* 0x0000000800097202 */ /* 0x000fe20000000f00 */
[----:B------:R-:W-:Y:S02]  /*130e0*/  IMAD.MOV.U32 R136, RZ, RZ, R143 ;  /* 0x000000ffff887224 */ /* 0x000fe400078e008f */
[----:B------:R-:W-:Y:S02]  /*130f0*/  IMAD.MOV.U32 R72, RZ, RZ, R79 ;  /* 0x000000ffff487224 */ /* 0x000fe400078e004f */
.L_x_34051:
[----:B------:R-:W-:Y:S05]  /*13100*/  BSYNC B1 ;  /* 0x0000000000017941 */ /* 0x000fea0003800000 */
.L_x_34049:
        /* <DEDUP_REMOVED lines=11> */
.L_x_34053:
[----:B------:R-:W-:Y:S01]  /*131c0*/  IMAD.MOV.U32 R6, RZ, RZ, R7 ;  /* 0x000000ffff067224 */ /* 0x000fe200078e0007 */
[----:B------:R-:W-:Y:S01]  /*131d0*/  MOV R8, R9 ;  /* 0x0000000900087202 */ /* 0x000fe20000000f00 */
[----:B------:R-:W-:Y:S02]  /*131e0*/  IMAD.MOV.U32 R143, RZ, RZ, R142 ;  /* 0x000000ffff8f7224 */ /* 0x000fe400078e008e */
[----:B------:R-:W-:Y:S02]  /*131f0*/  IMAD.MOV.U32 R79, RZ, RZ, R78 ;  /* 0x000000ffff4f7224 */ /* 0x000fe400078e004e */
.L_x_34054:
[----:B------:R-:W-:Y:S05]  /*13200*/  BSYNC B1 ;  /* 0x0000000000017941 */ /* 0x000fea0003800000 */
.L_x_34052:
        /* <DEDUP_REMOVED lines=11> */
.L_x_34056:
[----:B------:R-:W-:Y:S01]  /*132c0*/  IMAD.MOV.U32 R7, RZ, RZ, R6 ;  /* 0x000000ffff077224 */ /* 0x000fe200078e0006 */
[----:B------:R-:W-:Y:S01]  /*132d0*/  MOV R9, R8 ;  /* 0x0000000800097202 */ /* 0x000fe20000000f00 */
[----:B------:R-:W-:Y:S02]  /*132e0*/  IMAD.MOV.U32 R142, RZ, RZ, R141 ;  /* 0x000000ffff8e7224 */ /* 0x000fe400078e008d */
[----:B------:R-:W-:Y:S02]  /*132f0*/  IMAD.MOV.U32 R78, RZ, RZ, R77 ;  /* 0x000000ffff4e7224 */ /* 0x000fe400078e004d */
.L_x_34057:
[----:B------:R-:W-:Y:S05]  /*13300*/  BSYNC B1 ;  /* 0x0000000000017941 */ /* 0x000fea0003800000 */
.L_x_34055:
        /* <DEDUP_REMOVED lines=11> */
.L_x_34059:
[----:B------:R-:W-:Y:S01]  /*133c0*/  IMAD.MOV.U32 R6, RZ, RZ, R7 ;  /* 0x000000ffff067224 */ /* 0x000fe200078e0007 */
[----:B------:R-:W-:Y:S01]  /*133d0*/  MOV R8, R9 ;  /* 0x0000000900087202 */ /* 0x000fe20000000f00 */
[----:B------:R-:W-:Y:S02]  /*133e0*/  IMAD.MOV.U32 R141, RZ, RZ, R140 ;  /* 0x000000ffff8d7224 */ /* 0x000fe400078e008c */
[----:B------:R-:W-:Y:S02]  /*133f0*/  IMAD.MOV.U32 R77, RZ, RZ, R76 ;  /* 0x000000ffff4d7224 */ /* 0x000fe400078e004c */
.L_x_34060:
[----:B------:R-:W-:Y:S05]  /*13400*/  BSYNC B1 ;  /* 0x0000000000017941 */ /* 0x000fea0003800000 */
.L_x_34058:
        /* <DEDUP_REMOVED lines=11> */
.L_x_34062:
[----:B------:R-:W-:Y:S01]  /*134c0*/  IMAD.MOV.U32 R7, RZ, RZ, R6 ;  /* 0x000000ffff077224 */ /* 0x000fe200078e0006 */
[----:B------:R-:W-:Y:S01]  /*134d0*/  MOV R9, R8 ;  /* 0x0000000800097202 */ /* 0x000fe20000000f00 */
[----:B------:R-:W-:Y:S02]  /*134e0*/  IMAD.MOV.U32 R76, RZ, RZ, R83 ;  /* 0x000000ffff4c7224 */ /* 0x000fe400078e0053 */
[----:B------:R-:W-:Y:S02]  /*134f0*/  IMAD.MOV.U32 R140, RZ, RZ, R159 ;  /* 0x000000ffff8c7224 */ /* 0x000fe400078e009f */
.L_x_34063:
[----:B------:R-:W-:Y:S05]  /*13500*/  BSYNC B1 ;  /* 0x0000000000017941 */ /* 0x000fea0003800000 */
.L_x_34061:
        /* <DEDUP_REMOVED lines=11> */
.L_x_34065:
[----:B------:R-:W-:Y:S01]  /*135c0*/  IMAD.MOV.U32 R11, RZ, RZ, R7 ;  /* 0x000000ffff0b7224 */ /* 0x000fe200078e0007 */
[----:B------:R-:W-:Y:S01]  /*135d0*/  MOV R6, R9 ;  /* 0x0000000900067202 */ /* 0x000fe20000000f00 */
[----:B------:R-:W-:Y:S02]  /*135e0*/  IMAD.MOV.U32 R159, RZ, RZ, R158 ;  /* 0x000000ffff9f7224 */ /* 0x000fe400078e009e */
[----:B------:R-:W-:Y:S02]  /*135f0*/  IMAD.MOV.U32 R83, RZ, RZ, R82 ;  /* 0x000000ffff537224 */ /* 0x000fe400078e0052 */
.L_x_34066:
[----:B------:R-:W-:Y:S05]  /*13600*/  BSYNC B1 ;  /* 0x0000000000017941 */ /* 0x000fea0003800000 */
.L_x_34064:
        /* <DEDUP_REMOVED lines=11> */
.L_x_34068:
[----:B------:R-:W-:Y:S01]  /*136c0*/  IMAD.MOV.U32 R158, RZ, RZ, R2 ;  /* 0x000000ffff9e7224 */ /* 0x000fe200078e0002 */
[----:B------:R-:W-:Y:S01]  /*136d0*/  MOV R7, R11 ;  /* 0x0000000b00077202 */ /* 0x000fe20000000f00 */
[----:B------:R-:W-:Y:S01]  /*136e0*/  IMAD.MOV.U32 R82, RZ, RZ, R81 ;  /* 0x000000ffff527224 */ /* 0x000fe200078e0051 */
[----:B------:R-:W-:Y:S01]  /*136f0*/  MOV R81, R6 ;  /* 0x0000000600517202 */ /* 0x000fe20000000f00 */
[----:B------:R-:W-:Y:S02]  /*13700*/  IMAD.MOV.U32 R8, RZ, RZ, R6 ;  /* 0x000000ffff087224 */ /* 0x000fe400078e0006 */
[----:B------:R-:W-:Y:S02]  /*13710*/  IMAD.MOV.U32 R2, RZ, RZ, R11 ;  /* 0x000000ffff027224 */ /* 0x000fe400078e000b */
.L_x_34069:
[----:B------:R-:W-:Y:S05]  /*13720*/  BSYNC B1 ;  /* 0x0000000000017941 */ /* 0x000fea0003800000 */
.L_x_34067:
[----:B------:R-:W-:Y:S01]  /*13730*/  IADD3 R3, R3, 0x4, RZ ;  /* 0x0000000403037810 */ /* 0x000fe20007ffe0ff */
[----:B------:R-:W-:Y:S01]  /*13740*/  @!P1 CALL.REL.NOINC `(.L_x_34070) ;  /* 0x0000001000009944 */ /* 0x000fe20003c00000 */
[----:B------:R-:W-:Y:S05]  /*13750*/  BRA `(.L_x_34071) ;  /* 0xffffc02000007947 */ /* 0x000fea000383ffff */
.L_x_34070:
[----:B------:R-:W-:Y:S02]  /*13760*/  IMAD.MOV.U32 R2, RZ, RZ, R7 ;  /* 0x000000ffff027224 */ /* 0x000fe400078e0007 */
[----:B------:R-:W-:Y:S02]  /*13770*/  IMAD.MOV.U32 R81, RZ, RZ, R8 ;  /* 0x000000ffff517224 */ /* 0x000fe400078e0008 */
.L_x_33880:
[----:B------:R-:W-:Y:S05]  /*13780*/  BSYNC B0 ;  /* 0x0000000000007941 */ /* 0x000fea0003800000 */
.L_x_33879:
        /* <DEDUP_REMOVED lines=197> */
.L_x_34264:
        /* <DEDUP_REMOVED lines=20> */
.L_x_34075:
[----:B------:R-:W-:Y:S02]  /*14520*/  IMAD.MOV.U32 R9, RZ, RZ, R5 ;  /* 0x000000ffff097224 */ /* 0x000fe400078e0005 */
[----:B------:R-:W-:Y:S01]  /*14530*/  IMAD.MOV.U32 R7, RZ, RZ, R80 ;  /* 0x000000ffff077224 */ /* 0x000fe200078e0050 */
[----:B------:R-:W-:Y:S01]  /*14540*/  MOV R80, R87 ;  /* 0x0000005700507202 */ /* 0x000fe20000000f00 */
[----:B------:R-:W-:Y:S02]  /*14550*/  IMAD.MOV.U32 R5, RZ, RZ, R23 ;  /* 0x000000ffff057224 */ /* 0x000fe400078e0017 */
.L_x_34076:
[----:B------:R-:W-:Y:S05]  /*14560*/  BSYNC B1 ;  /* 0x0000000000017941 */ /* 0x000fea0003800000 */
.L_x_34074:
        /* <DEDUP_REMOVED lines=11> */
.L_x_34078:
[----:B------:R-:W-:Y:S01]  /*14620*/  IMAD.MOV.U32 R6, RZ, RZ, R7 ;  /* 0x000000ffff067224 */ /* 0x000fe200078e0007 */
[----:B------:R-:W-:Y:S01]  /*14630*/  MOV R23, R22 ;  /* 0x0000001600177202 */ /* 0x000fe20000000f00 */
[----:B------:R-:W-:Y:S02]  /*14640*/  IMAD.MOV.U32 R8, RZ, RZ, R9 ;  /* 0x000000ffff087224 */ /* 0x000fe400078e0009 */
[----:B------:R-:W-:Y:S02]  /*14650*/  IMAD.MOV.U32 R87, RZ, RZ, R86 ;  /* 0x000000ffff577224 */ /* 0x000fe400078e0056 */
.L_x_34079:
[----:B------:R-:W-:Y:S05]  /*14660*/  BSYNC B1 ;  /* 0x0000000000017941 */ /* 0x000fea0003800000 */
.L_x_34077:
        /* <DEDUP_REMOVED lines=11> */
.L_x_34081:
[----:B------:R-:W-:Y:S01]  /*14720*/  IMAD.MOV.U32 R7, RZ, RZ, R6 ;  /* 0x000000ffff077224 */ /* 0x000fe200078e0006 */
[----:B------:R-:W-:Y:S01]  /*14730*/  MOV R22, R21 ;  /* 0x0000001500167202 */ /* 0x000fe20000000f00 */
[----:B------:R-:W-:Y:S02]  /*14740*/  IMAD.MOV.U32 R9, RZ, RZ, R8 ;  /* 0x000000ffff097224 */ /* 0x000fe400078e0008 */
[----:B------:R-:W-:Y:S02]  /*14750*/  IMAD.MOV.U32 R86, RZ, RZ, R85 ;  /* 0x000000ffff567224 */ /* 0x000fe400078e0055 */
.L_x_34082:
[----:B------:R-:W-:Y:S05]  /*14760*/  BSYNC B1 ;  /* 0x0000000000017941 */ /* 0x000fea0003800000 */
.L_x_34080:
        /* <DEDUP_REMOVED lines=11> */
.L_x_34084:
[----:B------:R-:W-:Y:S01]  /*14820*/  IMAD.MOV.U32 R6, RZ, RZ, R7 ;  /* 0x000000ffff067224 */ /* 0x000fe200078e0007 */
[----:B------:R-:W-:Y:S01]  /*14830*/  MOV R21, R20 ;  /* 0x0000001400157202 */ /* 0x000fe20000000f00 */
[----:B------:R-:W-:Y:S02]  /*14840*/  IMAD.MOV.U32 R8, RZ, RZ, R9 ;  /* 0x000000ffff087224 */ /* 0x000fe400078e0009 */
[----:B------:R-:W-:Y:S02]  /*14850*/  IMAD.MOV.U32 R85, RZ, RZ, R84 ;  /* 0x000000ffff557224 */ /* 0x000fe400078e0054 */
.L_x_34085:
[----:B------:R-:W-:Y:S05]  /*14860*/  BSYNC B1 ;  /* 0x0000000000017941 */ /* 0x000fea0003800000 */
.L_x_34083:
        /* <DEDUP_REMOVED lines=11> */
.L_x_34087:
[----:B------:R-:W-:Y:S01]  /*14920*/  IMAD.MOV.U32 R7, RZ, RZ, R6 ;  /* 0x000000ffff077224 */ /* 0x000fe200078e0006 */
[----:B------:R-:W-:Y:S01]  /*14930*/  MOV R20, R27 ;  /* 0x0000001b00147202 */ /* 0x000fe20000000f00 */
[----:B------:R-:W-:Y:S02]  /*14940*/  IMAD.MOV.U32 R9, RZ, RZ, R8 ;  /* 0x000000ffff097224 */ /* 0x000fe400078e0008 */
[----:B------:R-:W-:Y:S02]  /*14950*/  IMAD.MOV.U32 R84, RZ, RZ, R91 ;  /* 0x000000ffff547224 */ /* 0x000fe400078e005b */
.L_x_34088:
[----:B------:R-:W-:Y:S05]  /*14960*/  BSYNC B1 ;  /* 0x0000000000017941 */ /* 0x000fea0003800000 */
.L_x_34086:
        /* <DEDUP_REMOVED lines=11> */
.L_x_34090:
[----:B------:R-:W-:Y:S01]  /*14a20*/  IMAD.MOV.U32 R6, RZ, RZ, R7 ;  /* 0x000000ffff067224 */ /* 0x000fe200078e0007 */
[----:B------:R-:W-:Y:S01]  /*14a30*/  MOV R27, R26 ;  /* 0x0000001a001b7202 */ /* 0x000fe20000000f00 */
[----:B------:R-:W-:Y:S02]  /*14a40*/  IMAD.MOV.U32 R8, RZ, RZ, R9 ;  /* 0x000000ffff087224 */ /* 0x000fe400078e0009 */
[----:B------:R-:W-:Y:S02]  /*14a50*/  IMAD.MOV.U32 R91, RZ, RZ, R90 ;  /* 0x000000ffff5b7224 */ /* 0x000fe400078e005a */
.L_x_34091:
[----:B------:R-:W-:Y:S05]  /*14a60*/  BSYNC B1 ;  /* 0x0000000000017941 */ /* 0x000fea0003800000 */
.L_x_34089:
        /* <DEDUP_REMOVED lines=11> */
.L_x_34093:
[----:B------:R-:W-:Y:S01]  /*14b20*/  IMAD.MOV.U32 R7, RZ, RZ, R6 ;  /* 0x000000ffff077224 */ /* 0x000fe200078e0006 */
[----:B------:R-:W-:Y:S01]  /*14b30*/  MOV R26, R25 ;  /* 0x00000019001a7202 */ /* 0x000fe20000000f00 */
[----:B------:R-:W-:Y:S02]  /*14b40*/  IMAD.MOV.U32 R9, RZ, RZ, R8 ;  /* 0x000000ffff097224 */ /* 0x000fe400078e0008 */
[----:B------:R-:W-:Y:S02]  /*14b50*/  IMAD.MOV.U32 R90, RZ, RZ, R89 ;  /* 0x000000ffff5a7224 */ /* 0x000fe400078e0059 */
.L_x_34094:
[----:B------:R-:W-:Y:S05]  /*14b60*/  BSYNC B1 ;  /* 0x0000000000017941 */ /* 0x000fea0003800000 */
.L_x_34092:
        /* <DEDUP_REMOVED lines=11> */
.L_x_34096:
[----:B------:R-:W-:Y:S01]  /*14c20*/  IMAD.MOV.U32 R6, RZ, RZ, R7 ;  /* 0x000000ffff067224 */ /* 0x000fe200078e0007 */
[----:B------:R-:W-:Y:S01]  /*14c30*/  MOV R25, R24 ;  /* 0x0000001800197202 */ /* 0x000fe20000000f00 */
[----:B------:R-:W-:Y:S02]  /*14c40*/  IMAD.MOV.U32 R8, RZ, RZ, R9 ;  /* 0x000000ffff087224 */ /* 0x000fe400078e0009 */
[----:B------:R-:W-:Y:S02]  /*14c50*/  IMAD.MOV.U32 R89, RZ, RZ, R88 ;  /* 0x000000ffff597224 */ /* 0x000fe400078e0058 */
.L_x_34097:
[----:B------:R-:W-:Y:S05]  /*14c60*/  BSYNC B1 ;  /* 0x0000000000017941 */ /* 0x000fea0003800000 */
.L_x_34095:
        /* <DEDUP_REMOVED lines=11> */
.L_x_34099:
[----:B------:R-:W-:Y:S01]  /*14d20*/  IMAD.MOV.U32 R7, RZ, RZ, R6 ;  /* 0x000000ffff077224 */ /* 0x000fe200078e0006 */
[----:B------:R-:W-:Y:S01]  /*14d30*/  MOV R24, R31 ;  /* 0x0000001f00187202 */ /* 0x000fe20000000f00 */
[----:B------:R-:W-:Y:S02]  /*14d40*/  IMAD.MOV.U32 R9, RZ, RZ, R8 ;  /* 0x000000ffff097224 */ /* 0x000fe400078e0008 */
[----:B------:R-:W-:Y:S02]  /*14d50*/  IMAD.MOV.U32 R88, RZ, RZ, R95 ;  /* 0x000000ffff587224 */ /* 0x000fe400078e005f */
.L_x_34100:
[----:B------:R-:W-:Y:S05]  /*14d60*/  BSYNC B1 ;  /* 0x0000000000017941 */ /* 0x000fea0003800000 */
.L_x_34098:
        /* <DEDUP_REMOVED lines=11> */
.L_x_34102:
[----:B------:R-:W-:Y:S01]  /*14e20*/  IMAD.MOV.U32 R6, RZ, RZ, R7 ;  /* 0x000000ffff067224 */ /* 0x000fe200078e0007 */
[----:B------:R-:W-:Y:S01]  /*14e30*/  MOV R31, R30 ;  /* 0x0000001e001f7202 */ /* 0x000fe20000000f00 */
[----:B------:R-:W-:Y:S02]  /*14e40*/  IMAD.MOV.U32 R8, RZ, RZ, R9 ;  /* 0x000000ffff087224 */ /* 0x000fe400078e0009 */
[----:B------:R-:W-:Y:S02]  /*14e50*/  IMAD.MOV.U32 R95, RZ, RZ, R94 ;  /* 0x000000ffff5f7224 */ /* 0x000fe400078e005e */
.L_x_34103:
[----:B------:R-:W-:Y:S05]  /*14e60*/  BSYNC B1 ;  /* 0x0000000000017941 */ /* 0x000fea0003800000 */
.L_x_34101:
        /* <DEDUP_REMOVED lines=11> */
.L_x_34105:
[----:B------:R-:W-:Y:S01]  /*14f20*/  IMAD.MOV.U32 R7, RZ, RZ, R6 ;  /* 0x000000ffff077224 */ /* 0x000fe200078e0006 */
[----:B------:R-:W-:Y:S01]  /*14f30*/  MOV R30, R29 ;  /* 0x0000001d001e7202 */ /* 0x000fe20000000f00 */
[----:B------:R-:W-:Y:S02]  /*14f40*/  IMAD.MOV.U32 R9, RZ, RZ, R8 ;  /* 0x000000ffff097224 */ /* 0x000fe400078e0008 */
[----:B------:R-:W-:Y:S02]  /*14f50*/  IMAD.MOV.U32 R94, RZ, RZ, R93 ;  /* 0x000000ffff5e7224 */ /* 0x000fe400078e005d */
.L_x_34106:
[----:B------:R-:W-:Y:S05]  /*14f60*/  BSYNC B1 ;  /* 0x0000000000017941 */ /* 0x000fea0003800000 */
.L_x_34104:
        /* <DEDUP_REMOVED lines=11> */
.L_x_34108:
[----:B------:R-:W-:Y:S01]  /*15020*/  IMAD.MOV.U32 R6, RZ, RZ, R7 ;  /* 0x000000ffff067224 */ /* 0x000fe200078e0007 */
[----:B------:R-:W-:Y:S01]  /*15030*/  MOV R29, R28 ;  /* 0x0000001c001d7202 */ /* 0x000fe20000000f00 */
[----:B------:R-:W-:Y:S02]  /*15040*/  IMAD.MOV.U32 R8, RZ, RZ, R9 ;  /* 0x000000ffff087224 */ /* 0x000fe400078e0009 */
[----:B------:R-:W-:Y:S02]  /*15050*/  IMAD.MOV.U32 R93, RZ, RZ, R92 ;  /* 0x000000ffff5d7224 */ /* 0x000fe400078e005c */
.L_x_34109:
[----:B------:R-:W-:Y:S05]  /*15060*/  BSYNC B1 ;  /* 0x0000000000017941 */ /* 0x000fea0003800000 */
.L_x_34107:
        /* <DEDUP_REMOVED lines=11> */
.L_x_34111:
[----:B------:R-:W-:Y:S01]  /*15120*/  IMAD.MOV.U32 R7, RZ, RZ, R6 ;  /* 0x000000ffff077224 */ /* 0x000fe200078e0006 */
[----:B------:R-:W-:Y:S01]  /*15130*/  MOV R28, R35 ;  /* 0x00000023001c7202 */ /* 0x000fe20000000f00 */
[----:B------:R-:W-:Y:S02]  /*15140*/  IMAD.MOV.U32 R9, RZ, RZ, R8 ;  /* 0x000000ffff097224 */ /* 0x000fe400078e0008 */
[----:B------:R-:W-:Y:S02]  /*15150*/  IMAD.MOV.U32 R92, RZ, RZ, R99 ;  /* 0x000000ffff5c7224 */ /* 0x000fe400078e0063 */
.L_x_34112:
[----:B------:R-:W-:Y:S05]  /*15160*/  BSYNC B1 ;  /* 0x0000000000017941 */ /* 0x000fea0003800000 */
.L_x_34110:
        /* <DEDUP_REMOVED lines=11> */
.L_x_34114:
[----:B------:R-:W-:Y:S01]  /*15220*/  IMAD.MOV.U32 R6, RZ, RZ, R7 ;  /* 0x000000ffff067224 */ /* 0x000fe200078e0007 */
[----:B------:R-:W-:Y:S01]  /*15230*/  MOV R35, R34 ;  /* 0x0000002200237202 */ /* 0x000fe20000000f00 */
[----:B------:R-:W-:Y:S02]  /*15240*/  IMAD.MOV.U32 R8, RZ, RZ, R9 ;  /* 0x000000ffff087224 */ /* 0x000fe400078e0009 */
[----:B------:R-:W-:Y:S02]  /*15250*/  IMAD.MOV.U32 R99, RZ, RZ, R98 ;  /* 0x000000ffff637224 */ /* 0x000fe400078e0062 */
.L_x_34115:
[----:B------:R-:W-:Y:S05]  /*15260*/  BSYNC B1 ;  /* 0x0000000000017941 */ /* 0x000fea0003800000 */
.L_x_34113:
        /* <DEDUP_REMOVED lines=11> */
.L_x_34117:
[----:B------:R-:W-:Y:S01]  /*15320*/  IMAD.MOV.U32 R7, RZ, RZ, R6 ;  /* 0x000000ffff077224 */ /* 0x000fe200078e0006 */
[----:B------:R-:W-:Y:S01]  /*15330*/  MOV R34, R33 ;  /* 0x0000002100227202 */ /* 0x000fe20000000f00 */
[----:B------:R-:W-:Y:S02]  /*15340*/  IMAD.MOV.U32 R9, RZ, RZ, R8 ;  /* 0x000000ffff097224 */ /* 0x000fe400078e0008 */
[----:B------:R-:W-:Y:S02]  /*15350*/  IMAD.MOV.U32 R98, RZ, RZ, R97 ;  /* 0x000000ffff627224 */ /* 0x000fe400078e0061 */
.L_x_34118:
[----:B------:R-:W-:Y:S05]  /*15360*/  BSYNC B1 ;  /* 0x0000000000017941 */ /* 0x000fea0003800000 */
.L_x_34116:
        /* <DEDUP_REMOVED lines=11> */
.L_x_34120:
[----:B------:R-:W-:Y:S01]  /*15420*/  IMAD.MOV.U32 R6, RZ, RZ, R7 ;  /* 0x000000ffff067224 */ /* 0x000fe200078e0007 */
[----:B------:R-:W-:Y:S01]  /*15430*/  MOV R33, R32 ;  /* 0x0000002000217202 */ /* 0x000fe20000000f00 */
[----:B------:R-:W-:Y:S02]  /*15440*/  IMAD.MOV.U32 R8, RZ, RZ, R9 ;  /* 0x000000ffff087224 */ /* 0x000fe400078e0009 */
[----:B------:R-:W-:Y:S02]  /*15450*/  IMAD.MOV.U32 R97, RZ, RZ, R96 ;  /* 0x000000ffff617224 */ /* 0x000fe400078e0060 */
.L_x_34121:
[----:B------:R-:W-:Y:S05]  /*15460*/  BSYNC B1 ;  /* 0x0000000000017941 */ /* 0x000fea0003800000 */
.L_x_34119:
        /* <DEDUP_REMOVED lines=11> */
.L_x_34123:
[----:B------:R-:W-:Y:S01]  /*15520*/  IMAD.MOV.U32 R7, RZ, RZ, R6 ;  /* 0x000000ffff077224 */ /* 0x000fe200078e0006 */
[----:B------:R-:W-:Y:S01]  /*15530*/  MOV R32, R39 ;  /* 0x0000002700207202 */ /* 0x000fe20000000f00 */
[----:B------:R-:W-:Y:S02]  /*15540*/  IMAD.MOV.U32 R9, RZ, RZ, R8 ;  /* 0x000000ffff097224 */ /* 0x000fe400078e0008 */
[----:B------:R-:W-:Y:S02]  /*15550*/  IMAD.MOV.U32 R96, RZ, RZ, R103 ;  /* 0x000000ffff607224 */ /* 0x000fe400078e0067 */
.L_x_34124:
[----:B------:R-:W-:Y:S05]  /*15560*/  BSYNC B1 ;  /* 0x0000000000017941 */ /* 0x000fea0003800000 */
.L_x_34122:
        /* <DEDUP_REMOVED lines=11> */
.L_x_34126:
[----:B------:R-:W-:Y:S01]  /*15620*/  IMAD.MOV.U32 R6, RZ, RZ, R7 ;  /* 0x000000ffff067224 */ /* 0x000fe200078e0007 */
[----:B------:R-:W-:Y:S01]  /*15630*/  MOV R39, R38 ;  /* 0x0000002600277202 */ /* 0x000fe20000000f00 */
[----:B------:R-:W-:Y:S02]  /*15640*/  IMAD.MOV.U32 R8, RZ, RZ, R9 ;  /* 0x000000ffff087224 */ /* 0x000fe400078e0009 */
[----:B------:R-:W-:Y:S02]  /*15650*/  IMAD.MOV.U32 R103, RZ, RZ, R102 ;  /* 0x000000ffff677224 */ /* 0x000fe400078e0066 */
.L_x_34127:
[----:B------:R-:W-:Y:S05]  /*15660*/  BSYNC B1 ;  /* 0x0000000000017941 */ /* 0x000fea0003800000 */
.L_x_34125:
        /* <DEDUP_REMOVED lines=11> */
.L_x_34129:
[----:B------:R-:W-:Y:S01]  /*15720*/  IMAD.MOV.U32 R7, RZ, RZ, R6 ;  /* 0x000000ffff077224 */ /* 0x000fe200078e0006 */
[----:B------:R-:W-:Y:S01]  /*15730*/  MOV R38, R37 ;  /* 0x0000002500267202 */ /* 0x000fe20000000f00 */
[----:B------:R-:W-:Y:S02]  /*15740*/  IMAD.MOV.U32 R9, RZ, RZ, R8 ;  /* 0x000000ffff097224 */ /* 0x000fe400078e0008 */
[----:B------:R-:W-:Y:S02]  /*15750*/  IMAD.MOV.U32 R102, RZ, RZ, R101 ;  /* 0x000000ffff667224 */ /* 0x000fe400078e0065 */
.L_x_34130:
[----:B------:R-:W-:Y:S05]  /*15760*/  BSYNC B1 ;  /* 0x0000000000017941 */ /* 0x000fea0003800000 */
.L_x_34128:
        /* <DEDUP_REMOVED lines=11> */
.L_x_34132:
[----:B------:R-:W-:Y:S01]  /*15820*/  IMAD.MOV.U32 R6, RZ, RZ, R7 ;  /* 0x000000ffff067224 */ /* 0x000fe200078e0007 */
[----:B------:R-:W-:Y:S01]  /*15830*/  MOV R37, R36 ;  /* 0x0000002400257202 */ /* 0x000fe20000000f00 */
[----:B------:R-:W-:Y:S02]  /*15840*/  IMAD.MOV.U32 R8, RZ, RZ, R9 ;  /* 0x000000ffff087224 */ /* 0x000fe400078e0009 */
[----:B------:R-:W-:Y:S02]  /*15850*/  IMAD.MOV.U32 R101, RZ, RZ, R100 ;  /* 0x000000ffff657224 */ /* 0x000fe400078e0064 */
.L_x_34133:
[----:B------:R-:W-:Y:S05]  /*15860*/  BSYNC B1 ;  /* 0x0000000000017941 */ /* 0x000fea0003800000 */
.L_x_34131:
        /* <DEDUP_REMOVED lines=11> */
.L_x_34135:
[----:B------:R-:W-:Y:S01]  /*15920*/  IMAD.MOV.U32 R7, RZ, RZ, R6 ;  /* 0x000000ffff077224 */ /* 0x000fe200078e0006 */
[----:B------:R-:W-:Y:S01]  /*15930*/  MOV R36, R43 ;  /* 0x0000002b00247202 */ /* 0x000fe20000000f00 */
[----:B------:R-:W-:Y:S02]  /*15940*/  IMAD.MOV.U32 R9, RZ, RZ, R8 ;  /* 0x000000ffff097224 */ /* 0x000fe400078e0008 */
[----:B------:R-:W-:Y:S02]  /*15950*/  IMAD.MOV.U32 R100, RZ, RZ, R107 ;  /* 0x000000ffff647224 */ /* 0x000fe400078e006b */
.L_x_34136:
[----:B------:R-:W-:Y:S05]  /*15960*/  BSYNC B1 ;  /* 0x0000000000017941 */ /* 0x000fea0003800000 */
.L_x_34134:
        /* <DEDUP_REMOVED lines=11> */
.L_x_34138:
[----:B------:R-:W-:Y:S01]  /*15a20*/  IMAD.MOV.U32 R6, RZ, RZ, R7 ;  /* 0x000000ffff067224 */ /* 0x000fe200078e0007 */
[----:B------:R-:W-:Y:S01]  /*15a30*/  MOV R43, R42 ;  /* 0x0000002a002b7202 */ /* 0x000fe20000000f00 */
[----:B------:R-:W-:Y:S02]  /*15a40*/  IMAD.MOV.U32 R8, RZ, RZ, R9 ;  /* 0x000000ffff087224 */ /* 0x000fe400078e0009 */
[----:B------:R-:W-:Y:S02]  /*15a50*/  IMAD.MOV.U32 R107, RZ, RZ, R106 ;  /* 0x000000ffff6b7224 */ /* 0x000fe400078e006a */
.L_x_34139:
[----:B------:R-:W-:Y:S05]  /*15a60*/  BSYNC B1 ;  /* 0x0000000000017941 */ /* 0x000fea0003800000 */
.L_x_34137:
        /* <DEDUP_REMOVED lines=11> */
.L_x_34141:
[----:B------:R-:W-:Y:S01]  /*15b20*/  IMAD.MOV.U32 R7, RZ, RZ, R6 ;  /* 0x000000ffff077224 */ /* 0x000fe200078e0006 */
[----:B------:R-:W-:Y:S01]  /*15b30*/  MOV R42, R41 ;  /* 0x00000029002a7202 */ /* 0x000fe20000000f00 */
[----:B------:R-:W-:Y:S02]  /*15b40*/  IMAD.MOV.U32 R9, RZ, RZ, R8 ;  /* 0x000000ffff097224 */ /* 0x000fe400078e0008 */
[----:B------:R-:W-:Y:S02]  /*15b50*/  IMAD.MOV.U32 R106, RZ, RZ, R105 ;  /* 0x000000ffff6a7224 */ /* 0x000fe400078e0069 */
.L_x_34142:
[----:B------:R-:W-:Y:S05]  /*15b60*/  BSYNC B1 ;  /* 0x0000000000017941 */ /* 0x000fea0003800000 */
.L_x_34140:
        /* <DEDUP_REMOVED lines=11> */
.L_x_34144:
[----:B------:R-:W-:Y:S01]  /*15c20*/  IMAD.MOV.U32 R6, RZ, RZ, R7 ;  /* 0x000000ffff067224 */ /* 0x000fe200078e0007 */
[----:B------:R-:W-:Y:S01]  /*15c30*/  MOV R41, R40 ;  /* 0x0000002800297202 */ /* 0x000fe20000000f00 */
[----:B------:R-:W-:Y:S02]  /*15c40*/  IMAD.MOV.U32 R8, RZ, RZ, R9 ;  /* 0x000000ffff087224 */ /* 0x000fe400078e0009 */
[----:B------:R-:W-:Y:S02]  /*15c50*/  IMAD.MOV.U32 R105, RZ, RZ, R104 ;  /* 0x000000ffff697224 */ /* 0x000fe400078e0068 */
.L_x_34145:
[----:B------:R-:W-:Y:S05]  /*15c60*/  BSYNC B1 ;  /* 0x0000000000017941 */ /* 0x000fea0003800000 */
.L_x_34143:
        /* <DEDUP_REMOVED lines=11> */
.L_x_34147:
[----:B------:R-:W-:Y:S01]  /*15d20*/  IMAD.MOV.U32 R7, RZ, RZ, R6 ;  /* 0x000000ffff077224 */ /* 0x000fe200078e0006 */
[----:B------:R-:W-:Y:S01]  /*15d30*/  MOV R40, R47 ;  /* 0x0000002f00287202 */ /* 0x000fe20000000f00 */
[----:B------:R-:W-:Y:S02]  /*15d40*/  IMAD.MOV.U32 R9, RZ, RZ, R8 ;  /* 0x000000ffff097224 */ /* 0x000fe400078e0008 */
[----:B------:R-:W-:Y:S02]  /*15d50*/  IMAD.MOV.U32 R104, RZ, RZ, R111 ;  /* 0x000000ffff687224 */ /* 0x000fe400078e006f */
.L_x_34148:
[----:B------:R-:W-:Y:S05]  /*15d60*/  BSYNC B1 ;  /* 0x0000000000017941 */ /* 0x000fea0003800000 */
.L_x_34146:
        /* <DEDUP_REMOVED lines=11> */
.L_x_34150:
[----:B------:R-:W-:Y:S01]  /*15e20*/  IMAD.MOV.U32 R6, RZ, RZ, R7 ;  /* 0x000000ffff067224 */ /* 0x000fe200078e0007 */
[----:B------:R-:W-:Y:S01]  /*15e30*/  MOV R47, R46 ;  /* 0x0000002e002f7202 */ /* 0x000fe20000000f00 */
[----:B------:R-:W-:Y:S02]  /*15e40*/  IMAD.MOV.U32 R8, RZ, RZ, R9 ;  /* 0x000000ffff087224 */ /* 0x000fe400078e0009 */
[----:B------:R-:W-:Y:S02]  /*15e50*/  IMAD.MOV.U32 R111, RZ, RZ, R110 ;  /* 0x000000ffff6f7224 */ /* 0x000fe400078e006e */
.L_x_34151:
[----:B------:R-:W-:Y:S05]  /*15e60*/  BSYNC B1 ;  /* 0x0000000000017941 */ /* 0x000fea0003800000 */
.L_x_34149:
        /* <DEDUP_REMOVED lines=11> */
.L_x_34153:
[----:B------:R-:W-:Y:S01]  /*15f20*/  IMAD.MOV.U32 R7, RZ, RZ, R6 ;  /* 0x000000ffff077224 */ /* 0x000fe200078e0006 */
[----:B------:R-:W-:Y:S01]  /*15f30*/  MOV R46, R45 ;  /* 0x0000002d002e7202 */ /* 0x000fe20000000f00 */
[----:B------:R-:W-:Y:S02]  /*15f40*/  IMAD.MOV.U32 R9, RZ, RZ, R8 ;  /* 0x000000ffff097224 */ /* 0x000fe400078e0008 */
[----:B------:R-:W-:Y:S02]  /*15f50*/  IMAD.MOV.U32 R110, RZ, RZ, R109 ;  /* 0x000000ffff6e7224 */ /* 0x000fe400078e006d */
.L_x_34154:
[----:B------:R-:W-:Y:S05]  /*15f60*/  BSYNC B1 ;  /* 0x0000000000017941 */ /* 0x000fea0003800000 */
.L_x_34152:
        /* <DEDUP_REMOVED lines=11> */
.L_x_34156:
[----:B------:R-:W-:Y:S01]  /*16020*/  IMAD.MOV.U32 R6, RZ, RZ, R7 ;  /* 0x000000ffff067224 */ /* 0x000fe200078e0007 */
[----:B------:R-:W-:Y:S01]  /*16030*/  MOV R45, R44 ;  /* 0x0000002c002d7202 */ /* 0x000fe20000000f00 */
[----:B------:R-:W-:Y:S02]  /*16040*/  IMAD.MOV.U32 R8, RZ, RZ, R9 ;  /* 0x000000ffff087224 */ /* 0x000fe400078e0009 */
[----:B------:R-:W-:Y:S02]  /*16050*/  IMAD.MOV.U32 R109, RZ, RZ, R108 ;  /* 0x000000ffff6d7224 */ /* 0x000fe400078e006c */
.L_x_34157:
[----:B------:R-:W-:Y:S05]  /*16060*/  BSYNC B1 ;  /* 0x0000000000017941 */ /* 0x000fea0003800000 */
.L_x_34155:
        /* <DEDUP_REMOVED lines=11> */
.L_x_34159:
[----:B------:R-:W-:Y:S01]  /*16120*/  IMAD.MOV.U32 R7, RZ, RZ, R6 ;  /* 0x000000ffff077224 */ /* 0x000fe200078e0006 */
[----:B------:R-:W-:Y:S01]  /*16130*/  MOV R44, R51 ;  /* 0x00000033002c7202 */ /* 0x000fe20000000f00 */
[----:B------:R-:W-:Y:S02]  /*16140*/  IMAD.MOV.U32 R9, RZ, RZ, R8 ;  /* 0x000000ffff097224 */ /* 0x000fe400078e0008 */
[----:B------:R-:W-:Y:S02]  /*16150*/  IMAD.MOV.U32 R108, RZ, RZ, R115 ;  /* 0x000000ffff6c7224 */ /* 0x000fe400078e0073 */
.L_x_34160:
[----:B------:R-:W-:Y:S05]  /*16160*/  BSYNC B1 ;  /* 0x0000000000017941 */ /* 0x000fea0003800000 */
.L_x_34158:
        /* <DEDUP_REMOVED lines=11> */
.L_x_34162:
[----:B------:R-:W-:Y:S01]  /*16220*/  IMAD.MOV.U32 R6, RZ, RZ, R7 ;  /* 0x000000ffff067224 */ /* 0x000fe200078e0007 */
[----:B------:R-:W-:Y:S01]  /*16230*/  MOV R51, R50 ;  /* 0x0000003200337202 */ /* 0x000fe20000000f00 */
[----:B------:R-:W-:Y:S02]  /*16240*/  IMAD.MOV.U32 R8, RZ, RZ, R9 ;  /* 0x000000ffff087224 */ /* 0x000fe400078e0009 */
[----:B------:R-:W-:Y:S02]  /*16250*/  IMAD.MOV.U32 R115, RZ, RZ, R114 ;  /* 0x000000ffff737224 */ /* 0x000fe400078e0072 */
.L_x_34163:
[----:B------:R-:W-:Y:S05]  /*16260*/  BSYNC B1 ;  /* 0x0000000000017941 */ /* 0x000fea0003800000 */
.L_x_34161:
        /* <DEDUP_REMOVED lines=11> */
.L_x_34165:
[----:B------:R-:W-:Y:S01]  /*16320*/  IMAD.MOV.U32 R7, RZ, RZ, R6 ;  /* 0x000000ffff077224 */ /* 0x000fe200078e0006 */
[----:B------:R-:W-:Y:S01]  /*16330*/  MOV R50, R49 ;  /* 0x0000003100327202 */ /* 0x000fe20000000f00 */
[----:B------:R-:W-:Y:S02]  /*16340*/  IMAD.MOV.U32 R9, RZ, RZ, R8 ;  /* 0x000000ffff097224 */ /* 0x000fe400078e0008 */
[----:B------:R-:W-:Y:S02]  /*16350*/  IMAD.MOV.U32 R114, RZ, RZ, R113 ;  /* 0x000000ffff727224 */ /* 0x000fe400078e0071 */
.L_x_34166:
[----:B------:R-:W-:Y:S05]  /*16360*/  BSYNC B1 ;  /* 0x0000000000017941 */ /* 0x000fea0003800000 */
.L_x_34164:
        /* <DEDUP_REMOVED lines=11> */
.L_x_34168:
[----:B------:R-:W-:Y:S01]  /*16420*/  IMAD.MOV.U32 R6, RZ, RZ, R7 ;  /* 0x000000ffff067224 */ /* 0x000fe200078e0007 */
[----:B------:R-:W-:Y:S01]  /*16430*/  MOV R49, R48 ;  /* 0x0000003000317202 */ /* 0x000fe20000000f00 */
[----:B------:R-:W-:Y:S02]  /*16440*/  IMAD.MOV.U32 R8, RZ, RZ, R9 ;  /* 0x000000ffff087224 */ /* 0x000fe400078e0009 */
[----:B------:R-:W-:Y:S02]  /*16450*/  IMAD.MOV.U32 R113, RZ, RZ, R112 ;  /* 0x000000ffff717224 */ /* 0x000fe400078e0070 */
.L_x_34169:
[----:B------:R-:W-:Y:S05]  /*16460*/  BSYNC B1 ;  /* 0x0000000000017941 */ /* 0x000fea0003800000 */
.L_x_34167:
        /* <DEDUP_REMOVED lines=11> */
.L_x_34171:
[----:B------:R-:W-:Y:S01]  /*16520*/  IMAD.MOV.U32 R7, RZ, RZ, R6 ;  /* 0x000000ffff077224 */ /* 0x000fe200078e0006 */
[----:B------:R-:W-:Y:S01]  /*16530*/  MOV R48, R55 ;  /* 0x0000003700307202 */ /* 0x000fe20000000f00 */
[----:B------:R-:W-:Y:S02]  /*16540*/  IMAD.MOV.U32 R9, RZ, RZ, R8 ;  /* 0x000000ffff097224 */ /* 0x000fe400078e0008 */
[----:B------:R-:W-:Y:S02]  /*16550*/  IMAD.MOV.U32 R112, RZ, RZ, R119 ;  /* 0x000000ffff707224 */ /* 0x000fe400078e0077 */
.L_x_34172:
[----:B------:R-:W-:Y:S05]  /*16560*/  BSYNC B1 ;  /* 0x0000000000017941 */ /* 0x000fea0003800000 */
.L_x_34170:
        /* <DEDUP_REMOVED lines=11> */
.L_x_34174:
[----:B------:R-:W-:Y:S01]  /*16620*/  IMAD.MOV.U32 R6, RZ, RZ, R7 ;  /* 0x000000ffff067224 */ /* 0x000fe200078e0007 */
[----:B------:R-:W-:Y:S01]  /*16630*/  MOV R55, R54 ;  /* 0x0000003600377202 */ /* 0x000fe20000000f00 */
[----:B------:R-:W-:Y:S02]  /*16640*/  IMAD.MOV.U32 R8, RZ, RZ, R9 ;  /* 0x000000ffff087224 */ /* 0x000fe400078e0009 */
[----:B------:R-:W-:Y:S02]  /*16650*/  IMAD.MOV.U32 R119, RZ, RZ, R118 ;  /* 0x000000ffff777224 */ /* 0x000fe400078e0076 */
.L_x_34175:
[----:B------:R-:W-:Y:S05]  /*16660*/  BSYNC B1 ;  /* 0x0000000000017941 */ /* 0x000fea0003800000 */
.L_x_34173:
        /* <DEDUP_REMOVED lines=11> */
.L_x_34177:
[----:B------:R-:W-:Y:S01]  /*16720*/  IMAD.MOV.U32 R7, RZ, RZ, R6 ;  /* 0x000000ffff077224 */ /* 0x000fe200078e0006 */
[----:B------:R-:W-:Y:S01]  /*16730*/  MOV R54, R53 ;  /* 0x0000003500367202 */ /* 0x000fe20000000f00 */
[----:B------:R-:W-:Y:S02]  /*16740*/  IMAD.MOV.U32 R9, RZ, RZ, R8 ;  /* 0x000000ffff097224 */ /* 0x000fe400078e0008 */
[----:B------:R-:W-:Y:S02]  /*16750*/  IMAD.MOV.U32 R118, RZ, RZ, R117 ;  /* 0x000000ffff767224 */ /* 0x000fe400078e0075 */
.L_x_34178:
[----:B------:R-:W-:Y:S05]  /*16760*/  BSYNC B1 ;  /* 0x0000000000017941 */ /* 0x000fea0003800000 */
.L_x_34176:
        /* <DEDUP_REMOVED lines=11> */
.L_x_34180:
[----:B------:R-:W-:Y:S01]  /*16820*/  IMAD.MOV.U32 R6, RZ, RZ, R7 ;  /* 0x000000ffff067224 */ /* 0x000fe200078e0007 */
[----:B------:R-:W-:Y:S01]  /*16830*/  MOV R53, R52 ;  /* 0x0000003400357202 */ /* 0x000fe20000000f00 */
[----:B------:R-:W-:Y:S02]  /*16840*/  IMAD.MOV.U32 R8, RZ, RZ, R9 ;  /* 0x000000ffff087224 */ /* 0x000fe400078e0009 */
[----:B------:R-:W-:Y:S02]  /*16850*/  IMAD.MOV.U32 R117, RZ, RZ, R116 ;  /* 0x000000ffff757224 */ /* 0x000fe400078e0074 */
.L_x_34181:
[----:B------:R-:W-:Y:S05]  /*16860*/  BSYNC B1 ;  /* 0x0000000000017941 */ /* 0x000fea0003800000 */
.L_x_34179:
        /* <DEDUP_REMOVED lines=11> */
.L_x_34183:
[----:B------:R-:W-:Y:S01]  /*16920*/  IMAD.MOV.U32 R7, RZ, RZ, R6 ;  /* 0x000000ffff077224 */ /* 0x000fe200078e0006 */
[----:B------:R-:W-:Y:S01]  /*16930*/  MOV R52, R59 ;  /* 0x0000003b00347202 */ /* 0x000fe20000000f00 */
[----:B------:R-:W-:Y:S02]  /*16940*/  IMAD.MOV.U32 R9, RZ, RZ, R8 ;  /* 0x000000ffff097224 */ /* 0x000fe400078e0008 */
[----:B------:R-:W-:Y:S02]  /*16950*/  IMAD.MOV.U32 R116, RZ, RZ, R123 ;  /* 0x000000ffff747224 */ /* 0x000fe400078e007b */
.L_x_34184:
[----:B------:R-:W-:Y:S05]  /*16960*/  BSYNC B1 ;  /* 0x0000000000017941 */ /* 0x000fea0003800000 */
.L_x_34182:
        /* <DEDUP_REMOVED lines=11> */
.L_x_34186:
[----:B------:R-:W-:Y:S01]  /*16a20*/  IMAD.MOV.U32 R6, RZ, RZ, R7 ;  /* 0x000000ffff067224 */ /* 0x000fe200078e0007 */
[----:B------:R-:W-:Y:S01]  /*16a30*/  MOV R59, R58 ;  /* 0x0000003a003b7202 */ /* 0x000fe20000000f00 */
[----:B------:R-:W-:Y:S02]  /*16a40*/  IMAD.MOV.U32 R8, RZ, RZ, R9 ;  /* 0x000000ffff087224 */ /* 0x000fe400078e0009 */
[----:B------:R-:W-:Y:S02]  /*16a50*/  IMAD.MOV.U32 R123, RZ, RZ, R122 ;  /* 0x000000ffff7b7224 */ /* 0x000fe400078e007a */
.L_x_34187:
[----:B------:R-:W-:Y:S05]  /*16a60*/  BSYNC B1 ;  /* 0x0000000000017941 */ /* 0x000fea0003800000 */
.L_x_34185:
        /* <DEDUP_REMOVED lines=11> */
.L_x_34189:
[----:B------:R-:W-:Y:S01]  /*16b20*/  IMAD.MOV.U32 R7, RZ, RZ, R6 ;  /* 0x000000ffff077224 */ /* 0x000fe200078e0006 */
[----:B------:R-:W-:Y:S01]  /*16b30*/  MOV R58, R57 ;  /* 0x00000039003a7202 */ /* 0x000fe20000000f00 */
[----:B------:R-:W-:Y:S02]  /*16b40*/  IMAD.MOV.U32 R9, RZ, RZ, R8 ;  /* 0x000000ffff097224 */ /* 0x000fe400078e0008 */
[----:B------:R-:W-:Y:S02]  /*16b50*/  IMAD.MOV.U32 R122, RZ, RZ, R121 ;  /* 0x000000ffff7a7224 */ /* 0x000fe400078e0079 */
.L_x_34190:
[----:B------:R-:W-:Y:S05]  /*16b60*/  BSYNC B1 ;  /* 0x0000000000017941 */ /* 0x000fea0003800000 */
.L_x_34188:
        /* <DEDUP_REMOVED lines=11> */
.L_x_34192:
[----:B------:R-:W-:Y:S01]  /*16c20*/  IMAD.MOV.U32 R6, RZ, RZ, R7 ;  /* 0x000000ffff067224 */ /* 0x000fe200078e0007 */
[----:B------:R-:W-:Y:S01]  /*16c30*/  MOV R57, R56 ;  /* 0x0000003800397202 */ /* 0x000fe20000000f00 */
[----:B------:R-:W-:Y:S02]  /*16c40*/  IMAD.MOV.U32 R8, RZ, RZ, R9 ;  /* 0x000000ffff087224 */ /* 0x000fe400078e0009 */
[----:B------:R-:W-:Y:S02]  /*16c50*/  IMAD.MOV.U32 R121, RZ, RZ, R120 ;  /* 0x000000ffff797224 */ /* 0x000fe400078e0078 */
.L_x_34193:
[----:B------:R-:W-:Y:S05]  /*16c60*/  BSYNC B1 ;  /* 0x0000000000017941 */ /* 0x000fea0003800000 */
.L_x_34191:
        /* <DEDUP_REMOVED lines=11> */
.L_x_34195:
[----:B------:R-:W-:Y:S01]  /*16d20*/  IMAD.MOV.U32 R7, RZ, RZ, R6 ;  /* 0x000000ffff077224 */ /* 0x000fe200078e0006 */
[----:B------:R-:W-:Y:S01]  /*16d30*/  MOV R56, R63 ;  /* 0x0000003f00387202 */ /* 0x000fe20000000f00 */
[----:B------:R-:W-:Y:S02]  /*16d40*/  IMAD.MOV.U32 R9, RZ, RZ, R8 ;  /* 0x000000ffff097224 */ /* 0x000fe400078e0008 */
[----:B------:R-:W-:Y:S02]  /*16d50*/  IMAD.MOV.U32 R120, RZ, RZ, R127 ;  /* 0x000000ffff787224 */ /* 0x000fe400078e007f */
.L_x_34196:
[----:B------:R-:W-:Y:S05]  /*16d60*/  BSYNC B1 ;  /* 0x0000000000017941 */ /* 0x000fea0003800000 */
.L_x_34194:
        /* <DEDUP_REMOVED lines=11> */
.L_x_34198:
[----:B------:R-:W-:Y:S01]  /*16e20*/  IMAD.MOV.U32 R6, RZ, RZ, R7 ;  /* 0x000000ffff067224 */ /* 0x000fe200078e0007 */
[----:B------:R-:W-:Y:S01]  /*16e30*/  MOV R63, R62 ;  /* 0x0000003e003f7202 */ /* 0x000fe20000000f00 */
[----:B------:R-:W-:Y:S02]  /*16e40*/  IMAD.MOV.U32 R8, RZ, RZ, R9 ;  /* 0x000000ffff087224 */ /* 0x000fe400078e0009 */
[----:B------:R-:W-:Y:S02]  /*16e50*/  IMAD.MOV.U32 R127, RZ, RZ, R126 ;  /* 0x000000ffff7f7224 */ /* 0x000fe400078e007e */
.L_x_34199:
[----:B------:R-:W-:Y:S05]  /*16e60*/  BSYNC B1 ;  /* 0x0000000000017941 */ /* 0x000fea0003800000 */
.L_x_34197:
        /* <DEDUP_REMOVED lines=11> */
.L_x_34201:
[----:B------:R-:W-:Y:S01]  /*16f20*/  IMAD.MOV.U32 R7, RZ, RZ, R6 ;  /* 0x000000ffff077224 */ /* 0x000fe200078e0006 */
[----:B------:R-:W-:Y:S01]  /*16f30*/  MOV R62, R61 ;  /* 0x0000003d003e7202 */ /* 0x000fe20000000f00 */
[----:B------:R-:W-:Y:S02]  /*16f40*/  IMAD.MOV.U32 R9, RZ, RZ, R8 ;  /* 0x000000ffff097224 */ /* 0x000fe400078e0008 */
[----:B------:R-:W-:Y:S02]  /*16f50*/  IMAD.MOV.U32 R126, RZ, RZ, R125 ;  /* 0x000000ffff7e7224 */ /* 0x000fe400078e007d */
.L_x_34202:
[----:B------:R-:W-:Y:S05]  /*16f60*/  BSYNC B1 ;  /* 0x0000000000017941 */ /* 0x000fea0003800000 */
.L_x_34200:
        /* <DEDUP_REMOVED lines=11> */
.L_x_34204:
[----:B------:R-:W-:Y:S01]  /*17020*/  IMAD.MOV.U32 R6, RZ, RZ, R7 ;  /* 0x000000ffff067224 */ /* 0x000fe200078e0007 */
[----:B------:R-:W-:Y:S01]  /*17030*/  MOV R61, R60 ;  /* 0x0000003c003d7202 */ /* 0x000fe20000000f00 */
[----:B------:R-:W-:Y:S02]  /*17040*/  IMAD.MOV.U32 R8, RZ, RZ, R9 ;  /* 0x000000ffff087224 */ /* 0x000fe400078e0009 */
[----:B------:R-:W-:Y:S02]  /*17050*/  IMAD.MOV.U32 R125, RZ, RZ, R124 ;  /* 0x000000ffff7d7224 */ /* 0x000fe400078e007c */
.L_x_34205:
[----:B------:R-:W-:Y:S05]  /*17060*/  BSYNC B1 ;  /* 0x0000000000017941 */ /* 0x000fea0003800000 */
.L_x_34203:
        /* <DEDUP_REMOVED lines=11> */
.L_x_34207:
[----:B------:R-:W-:Y:S01]  /*17120*/  IMAD.MOV.U32 R7, RZ, RZ, R6 ;  /* 0x000000ffff077224 */ /* 0x000fe200078e0006 */
[----:B------:R-:W-:Y:S01]  /*17130*/  MOV R60, R67 ;  /* 0x00000043003c7202 */ /* 0x000fe20000000f00 */
[----:B------:R-:W-:Y:S02]  /*17140*/  IMAD.MOV.U32 R9, RZ, RZ, R8 ;  /* 0x000000ffff097224 */ /* 0x000fe400078e0008 */
[----:B------:R-:W-:Y:S02]  /*17150*/  IMAD.MOV.U32 R124, RZ, RZ, R131 ;  /* 0x000000ffff7c7224 */ /* 0x000fe400078e0083 */
.L_x_34208:
[----:B------:R-:W-:Y:S05]  /*17160*/  BSYNC B1 ;  /* 0x0000000000017941 */ /* 0x000fea0003800000 */
.L_x_34206:
        /* <DEDUP_REMOVED lines=11> */
.L_x_34210:
[----:B------:R-:W-:Y:S01]  /*17220*/  IMAD.MOV.U32 R6, RZ, RZ, R7 ;  /* 0x000000ffff067224 */ /* 0x000fe200078e0007 */
[----:B------:R-:W-:Y:S01]  /*17230*/  MOV R67, R66 ;  /* 0x0000004200437202 */ /* 0x000fe20000000f00 */
[----:B------:R-:W-:Y:S02]  /*17240*/  IMAD.MOV.U32 R8, RZ, RZ, R9 ;  /* 0x000000ffff087224 */ /* 0x000fe400078e0009 */
[----:B------:R-:W-:Y:S02]  /*17250*/  IMAD.MOV.U32 R131, RZ, RZ, R130 ;  /* 0x000000ffff837224 */ /* 0x000fe400078e0082 */
.L_x_34211:
[----:B------:R-:W-:Y:S05]  /*17260*/  BSYNC B1 ;  /* 0x0000000000017941 */ /* 0x000fea0003800000 */
.L_x_34209:
        /* <DEDUP_REMOVED lines=11> */
.L_x_34213:
[----:B------:R-:W-:Y:S01]  /*17320*/  IMAD.MOV.U32 R7, RZ, RZ, R6 ;  /* 0x000000ffff077224 */ /* 0x000fe200078e0006 */
[----:B------:R-:W-:Y:S01]  /*17330*/  MOV R66, R65 ;  /* 0x0000004100427202 */ /* 0x000fe20000000f00 */
[----:B------:R-:W-:Y:S02]  /*17340*/  IMAD.MOV.U32 R9, RZ, RZ, R8 ;  /* 0x000000ffff097224 */ /* 0x000fe400078e0008 */
[----:B------:R-:W-:Y:S02]  /*17350*/  IMAD.MOV.U32 R130, RZ, RZ, R129 ;  /* 0x000000ffff827224 */ /* 0x000fe400078e0081 */
.L_x_34214:
[----:B------:R-:W-:Y:S05]  /*17360*/  BSYNC B1 ;  /* 0x0000000000017941 */ /* 0x000fea0003800000 */
.L_x_34212:
        /* <DEDUP_REMOVED lines=11> */
.L_x_34216:
[----:B------:R-:W-:Y:S01]  /*17420*/  IMAD.MOV.U32 R6, RZ, RZ, R7 ;  /* 0x000000ffff067224 */ /* 0x000fe200078e0007 */
[----:B------:R-:W-:Y:S01]  /*17430*/  MOV R65, R64 ;  /* 0x0000004000417202 */ /* 0x000fe20000000f00 */
[----:B------:R-:W-:Y:S02]  /*17440*/  IMAD.MOV.U32 R8, RZ, RZ, R9 ;  /* 0x000000ffff087224 */ /* 0x000fe400078e0009 */
[----:B------:R-:W-:Y:S02]  /*17450*/  IMAD.MOV.U32 R129, RZ, RZ, R128 ;  /* 0x000000ffff817224 */ /* 0x000fe400078e0080 */
.L_x_34217:
[----:B------:R-:W-:Y:S05]  /*17460*/  BSYNC B1 ;  /* 0x0000000000017941 */ /* 0x000fea0003800000 */
.L_x_34215:
        /* <DEDUP_REMOVED lines=11> */
.L_x_34219:
[----:B------:R-:W-:Y:S01]  /*17520*/  IMAD.MOV.U32 R7, RZ, RZ, R6 ;  /* 0x000000ffff077224 */ /* 0x000fe200078e0006 */
[----:B------:R-:W-:Y:S01]  /*17530*/  MOV R64, R71 ;  /* 0x0000004700407202 */ /* 0x000fe20000000f00 */
[----:B------:R-:W-:Y:S02]  /*17540*/  IMAD.MOV.U32 R9, RZ, RZ, R8 ;  /* 0x000000ffff097224 */ /* 0x000fe400078e0008 */
[----:B------:R-:W-:Y:S02]  /*17550*/  IMAD.MOV.U32 R128, RZ, RZ, R135 ;  /* 0x000000ffff807224 */ /* 0x000fe400078e0087 */
.L_x_34220:
[----:B------:R-:W-:Y:S05]  /*17560*/  BSYNC B1 ;  /* 0x0000000000017941 */ /* 0x000fea0003800000 */
.L_x_34218:
        /* <DEDUP_REMOVED lines=11> */
.L_x_34222:
[----:B------:R-:W-:Y:S01]  /*17620*/  IMAD.MOV.U32 R6, RZ, RZ, R7 ;  /* 0x000000ffff067224 */ /* 0x000fe200078e0007 */
[----:B------:R-:W-:Y:S01]  /*17630*/  MOV R71, R70 ;  /* 0x0000004600477202 */ /* 0x000fe20000000f00 */
[----:B------:R-:W-:Y:S02]  /*17640*/  IMAD.MOV.U32 R8, RZ, RZ, R9 ;  /* 0x000000ffff087224 */ /* 0x000fe400078e0009 */
[----:B------:R-:W-:Y:S02]  /*17650*/  IMAD.MOV.U32 R135, RZ, RZ, R134 ;  /* 0x000000ffff877224 */ /* 0x000fe400078e0086 */
.L_x_34223:
[----:B------:R-:W-:Y:S05]  /*17660*/  BSYNC B1 ;  /* 0x0000000000017941 */ /* 0x000fea0003800000 */
.L_x_34221:
        /* <DEDUP_REMOVED lines=11> */
.L_x_34225:
[----:B------:R-:W-:Y:S01]  /*17720*/  IMAD.MOV.U32 R7, RZ, RZ, R6 ;  /* 0x000000ffff077224 */ /* 0x000fe200078e0006 */
[----:B------:R-:W-:Y:S01]  /*17730*/  MOV R70, R69 ;  /* 0x0000004500467202 */ /* 0x000fe20000000f00 */
[----:B------:R-:W-:Y:S02]  /*17740*/  IMAD.MOV.U32 R9, RZ, RZ, R8 ;  /* 0x000000ffff097224 */ /* 0x000fe400078e0008 */
[----:B------:R-:W-:Y:S02]  /*17750*/  IMAD.MOV.U32 R134, RZ, RZ, R133 ;  /* 0x000000ffff867224 */ /* 0x000fe400078e0085 */
.L_x_34226:
[----:B------:R-:W-:Y:S05]  /*17760*/  BSYNC B1 ;  /* 0x0000000000017941 */ /* 0x000fea0003800000 */
.L_x_34224:
        /* <DEDUP_REMOVED lines=11> */
.L_x_34228:
[----:B------:R-:W-:Y:S01]  /*17820*/  IMAD.MOV.U32 R6, RZ, RZ, R7 ;  /* 0x000000ffff067224 */ /* 0x000fe200078e0007 */
[----:B------:R-:W-:Y:S01]  /*17830*/  MOV R69, R68 ;  /* 0x0000004400457202 */ /* 0x000fe20000000f00 */
[----:B------:R-:W-:Y:S02]  /*17840*/  IMAD.MOV.U32 R8, RZ, RZ, R9 ;  /* 0x000000ffff087224 */ /* 0x000fe400078e0009 */
[----:B------:R-:W-:Y:S02]  /*17850*/  IMAD.MOV.U32 R133, RZ, RZ, R132 ;  /* 0x000000ffff857224 */ /* 0x000fe400078e0084 */
.L_x_34229:
[----:B------:R-:W-:Y:S05]  /*17860*/  BSYNC B1 ;  /* 0x0000000000017941 */ /* 0x000fea0003800000 */
.L_x_34227:
        /* <DEDUP_REMOVED lines=11> */
.L_x_34231:
[----:B------:R-:W-:Y:S01]  /*17920*/  IMAD.MOV.U32 R7, RZ, RZ, R6 ;  /* 0x000000ffff077224 */ /* 0x000fe200078e0006 */
[----:B------:R-:W-:Y:S01]  /*17930*/  MOV R68, R75 ;  /* 0x0000004b00447202 */ /* 0x000fe20000000f00 */
[----:B------:R-:W-:Y:S02]  /*17940*/  IMAD.MOV.U32 R9, RZ, RZ, R8 ;  /* 0x000000ffff097224 */ /* 0x000fe400078e0008 */
[----:B------:R-:W-:Y:S02]  /*17950*/  IMAD.MOV.U32 R132, RZ, RZ, R139 ;  /* 0x000000ffff847224 */ /* 0x000fe400078e008b */
.L_x_34232:
[----:B------:R-:W-:Y:S05]  /*17960*/  BSYNC B1 ;  /* 0x0000000000017941 */ /* 0x000fea0003800000 */
.L_x_34230:
        /* <DEDUP_REMOVED lines=11> */
.L_x_34234:
[----:B------:R-:W-:Y:S01]  /*17a20*/  IMAD.MOV.U32 R6, RZ, RZ, R7 ;  /* 0x000000ffff067224 */ /* 0x000fe200078e0007 */
[----:B------:R-:W-:Y:S01]  /*17a30*/  MOV R75, R74 ;  /* 0x0000004a004b7202 */ /* 0x000fe20000000f00 */
[----:B------:R-:W-:Y:S02]  /*17a40*/  IMAD.MOV.U32 R8, RZ, RZ, R9 ;  /* 0x000000ffff087224 */ /* 0x000fe400078e0009 */
[----:B------:R-:W-:Y:S02]  /*17a50*/  IMAD.MOV.U32 R139, RZ, RZ, R138 ;  /* 0x000000ffff8b7224 */ /* 0x000fe400078e008a */
.L_x_34235:
[----:B------:R-:W-:Y:S05]  /*17a60*/  BSYNC B1 ;  /* 0x0000000000017941 */ /* 0x000fea0003800000 */
.L_x_34233:
        /* <DEDUP_REMOVED lines=11> */
.L_x_34237:
[----:B------:R-:W-:Y:S01]  /*17b20*/  IMAD.MOV.U32 R7, RZ, RZ, R6 ;  /* 0x000000ffff077224 */ /* 0x000fe200078e0006 */
[----:B------:R-:W-:Y:S01]  /*17b30*/  MOV R74, R73 ;  /* 0x00000049004a7202 */ /* 0x000fe20000000f00 */
[----:B------:R-:W-:Y:S02]  /*17b40*/  IMAD.MOV.U32 R9, RZ, RZ, R8 ;  /* 0x000000ffff097224 */ /* 0x000fe400078e0008 */
[----:B------:R-:W-:Y:S02]  /*17b50*/  IMAD.MOV.U32 R138, RZ, RZ, R137 ;  /* 0x000000ffff8a7224 */ /* 0x000fe400078e0089 */
.L_x_34238:
[----:B------:R-:W-:Y:S05]  /*17b60*/  BSYNC B1 ;  /* 0x0000000000017941 */ /* 0x000fea0003800000 */
.L_x_34236:
        /* <DEDUP_REMOVED lines=11> */
.L_x_34240:
[----:B------:R-:W-:Y:S01]  /*17c20*/  IMAD.MOV.U32 R6, RZ, RZ, R7 ;  /* 0x000000ffff067224 */ /* 0x000fe200078e0007 */
[----:B------:R-:W-:Y:S01]  /*17c30*/  MOV R73, R72 ;  /* 0x0000004800497202 */ /* 0x000fe20000000f00 */
[----:B------:R-:W-:Y:S02]  /*17c40*/  IMAD.MOV.U32 R8, RZ, RZ, R9 ;  /* 0x000000ffff087224 */ /* 0x000fe400078e0009 */
[----:B------:R-:W-:Y:S02]  /*17c50*/  IMAD.MOV.U32 R137, RZ, RZ, R136 ;  /* 0x000000ffff897224 */ /* 0x000fe400078e0088 */
.L_x_34241:
[----:B------:R-:W-:Y:S05]  /*17c60*/  BSYNC B1 ;  /* 0x0000000000017941 */ /* 0x000fea0003800000 */
.L_x_34239:
        /* <DEDUP_REMOVED lines=11> */
.L_x_34243:
[----:B------:R-:W-:Y:S01]  /*17d20*/  IMAD.MOV.U32 R7, RZ, RZ, R6 ;  /* 0x000000ffff077224 */ /* 0x000fe200078e0006 */
[----:B------:R-:W-:Y:S01]  /*17d30*/  MOV R72, R79 ;  /* 0x0000004f00487202 */ /* 0x000fe20000000f00 */
[----:B------:R-:W-:Y:S02]  /*17d40*/  IMAD.MOV.U32 R9, RZ, RZ, R8 ;  /* 0x000000ffff097224 */ /* 0x000fe400078e0008 */
[----:B------:R-:W-:Y:S02]  /*17d50*/  IMAD.MOV.U32 R136, RZ, RZ, R143 ;  /* 0x000000ffff887224 */ /* 0x000fe400078e008f */
.L_x_34244:
[----:B------:R-:W-:Y:S05]  /*17d60*/  BSYNC B1 ;  /* 0x0000000000017941 */ /* 0x000fea0003800000 */
.L_x_34242:
        /* <DEDUP_REMOVED lines=11> */
.L_x_34246:
[----:B------:R-:W-:Y:S01]  /*17e20*/  IMAD.MOV.U32 R6, RZ, RZ, R7 ;  /* 0x000000ffff067224 */ /* 0x000fe200078e0007 */
[----:B------:R-:W-:Y:S01]  /*17e30*/  MOV R79, R78 ;  /* 0x0000004e004f7202 */ /* 0x000fe20000000f00 */
[----:B------:R-:W-:Y:S02]  /*17e40*/  IMAD.MOV.U32 R8, RZ, RZ, R9 ;  /* 0x000000ffff087224 */ /* 0x000fe400078e0009 */
[----:B------:R-:W-:Y:S02]  /*17e50*/  IMAD.MOV.U32 R143, RZ, RZ, R142 ;  /* 0x000000ffff8f7224 */ /* 0x000fe400078e008e */
.L_x_34247:
[----:B------:R-:W-:Y:S05]  /*17e60*/  BSYNC B1 ;  /* 0x0000000000017941 */ /* 0x000fea0003800000 */
.L_x_34245:
        /* <DEDUP_REMOVED lines=11> */
.L_x_34249:
[----:B------:R-:W-:Y:S01]  /*17f20*/  IMAD.MOV.U32 R7, RZ, RZ, R6 ;  /* 0x000000ffff077224 */ /* 0x000fe200078e0006 */
[----:B------:R-:W-:Y:S01]  /*17f30*/  MOV R78, R77 ;  /* 0x0000004d004e7202 */ /* 0x000fe20000000f00 */
[----:B------:R-:W-:Y:S02]  /*17f40*/  IMAD.MOV.U32 R9, RZ, RZ, R8 ;  /* 0x000000ffff097224 */ /* 0x000fe400078e0008 */
[----:B------:R-:W-:Y:S02]  /*17f50*/  IMAD.MOV.U32 R142, RZ, RZ, R141 ;  /* 0x000000ffff8e7224 */ /* 0x000fe400078e008d */
.L_x_34250:
[----:B------:R-:W-:Y:S05]  /*17f60*/  BSYNC B1 ;  /* 0x0000000000017941 */ /* 0x000fea0003800000 */
.L_x_34248:
        /* <DEDUP_REMOVED lines=11> */
.L_x_34252:
[----:B------:R-:W-:Y:S01]  /*18020*/  IMAD.MOV.U32 R6, RZ, RZ, R7 ;  /* 0x000000ffff067224 */ /* 0x000fe200078e0007 */
[----:B------:R-:W-:Y:S01]  /*18030*/  MOV R77, R76 ;  /* 0x0000004c004d7202 */ /* 0x000fe20000000f00 */
[----:B------:R-:W-:Y:S02]  /*18040*/  IMAD.MOV.U32 R8, RZ, RZ, R9 ;  /* 0x000000ffff087224 */ /* 0x000fe400078e0009 */
[----:B------:R-:W-:Y:S02]  /*18050*/  IMAD.MOV.U32 R141, RZ, RZ, R140 ;  /* 0x000000ffff8d7224 */ /* 0x000fe400078e008c */
.L_x_34253:
[----:B------:R-:W-:Y:S05]  /*18060*/  BSYNC B1 ;  /* 0x0000000000017941 */ /* 0x000fea0003800000 */
.L_x_34251:
        /* <DEDUP_REMOVED lines=11> */
.L_x_34255:
[----:B------:R-:W-:Y:S01]  /*18120*/  IMAD.MOV.U32 R7, RZ, RZ, R6 ;  /* 0x000000ffff077224 */ /* 0x000fe200078e0006 */
[----:B------:R-:W-:Y:S01]  /*18130*/  MOV R140, R159 ;  /* 0x0000009f008c7202 */ /* 0x000fe20000000f00 */
[----:B------:R-:W-:Y:S02]  /*18140*/  IMAD.MOV.U32 R9, RZ, RZ, R8 ;  /* 0x000000ffff097224 */ /* 0x000fe400078e0008 */
[----:B------:R-:W-:Y:S02]  /*18150*/  IMAD.MOV.U32 R76, RZ, RZ, R83 ;  /* 0x000000ffff4c7224 */ /* 0x000fe400078e0053 */
.L_x_34256:
[----:B------:R-:W-:Y:S05]  /*18160*/  BSYNC B1 ;  /* 0x0000000000017941 */ /* 0x000fea0003800000 */
.L_x_34254:
        /* <DEDUP_REMOVED lines=11> */
.L_x_34258:
[----:B------:R-:W-:Y:S01]  /*18220*/  IMAD.MOV.U32 R11, RZ, RZ, R7 ;  /* 0x000000ffff0b7224 */ /* 0x000fe200078e0007 */
[----:B------:R-:W-:Y:S01]  /*18230*/  MOV R83, R82 ;  /* 0x0000005200537202 */ /* 0x000fe20000000f00 */
[----:B------:R-:W-:Y:S02]  /*18240*/  IMAD.MOV.U32 R6, RZ, RZ, R9 ;  /* 0x000000ffff067224 */ /* 0x000fe400078e0009 */
[----:B------:R-:W-:Y:S02]  /*18250*/  IMAD.MOV.U32 R159, RZ, RZ, R158 ;  /* 0x000000ffff9f7224 */ /* 0x000fe400078e009e */
.L_x_34259:
[----:B------:R-:W-:Y:S05]  /*18260*/  BSYNC B1 ;  /* 0x0000000000017941 */ /* 0x000fea0003800000 */
.L_x_34257:
        /* <DEDUP_REMOVED lines=11> */
.L_x_34261:
[----:B------:R-:W-:Y:S01]  /*18320*/  IMAD.MOV.U32 R158, RZ, RZ, R2 ;  /* 0x000000ffff9e7224 */ /* 0x000fe200078e0002 */
[----:B------:R-:W-:Y:S01]  /*18330*/  MOV R82, R81 ;  /* 0x0000005100527202 */ /* 0x000fe20000000f00 */
[--C-:B------:R-:W-:Y:S02]  /*18340*/  IMAD.MOV.U32 R7, RZ, RZ, R11.reuse ;  /* 0x000000ffff077224 */ /* 0x100fe400078e000b */
[--C-:B------:R-:W-:Y:S02]  /*18350*/  IMAD.MOV.U32 R8, RZ, RZ, R6.reuse ;  /* 0x000000ffff087224 */ /* 0x100fe400078e0006 */
[----:B------:R-:W-:Y:S02]  /*18360*/  IMAD.MOV.U32 R2, RZ, RZ, R11 ;  /* 0x000000ffff027224 */ /* 0x000fe400078e000b */
[----:B------:R-:W-:Y:S02]  /*18370*/  IMAD.MOV.U32 R81, RZ, RZ, R6 ;  /* 0x000000ffff517224 */ /* 0x000fe400078e0006 */
.L_x_34262:
[----:B------:R-:W-:Y:S05]  /*18380*/  BSYNC B1 ;  /* 0x0000000000017941 */ /* 0x000fea0003800000 */
.L_x_34260:
[----:B------:R-:W-:Y:S01]  /*18390*/  IADD3 R3, R3, 0x4, RZ ;  /* 0x0000000403037810 */ /* 0x000fe20007ffe0ff */
[----:B------:R-:W-:Y:S01]  /*183a0*/  @!P1 CALL.REL.NOINC `(.L_x_34263) ;  /* 0x0000001000009944 */ /* 0x000fe20003c00000 */
[----:B------:R-:W-:Y:S05]  /*183b0*/  BRA `(.L_x_34264) ;  /* 0xffffc02000007947 */ /* 0x000fea000383ffff */
.L_x_34263:
[----:B------:R-:W-:Y:S01]  /*183c0*/  IMAD.MOV.U32 R2, RZ, RZ, R7 ;  /* 0x000000ffff027224 */ /* 0x000fe200078e0007 */
[----:B------:R-:W-:-:S02]  /*183d0*/  MOV R81, R8 ;  /* 0x0000000800517202 */ /* 0x000fc40000000f00 */
.L_x_34073:
[----:B------:R-:W-:Y:S05]  /*183e0*/  BSYNC B0 ;  /* 0x0000000000007941 */ /* 0x000fea0003800000 */
.L_x_34072:
        /* <DEDUP_REMOVED lines=195> */
[----:B------:R-:W-:Y:S02]  /*19020*/  IMAD.MOV.U32 R4, RZ, RZ, RZ ;  /* 0x000000ffff047224 */ /* 0x000fe400078e00ff */
[----:B------:R-:W-:-:S05]  /*19030*/  IMAD.MOV.U32 R3, RZ, RZ, R1 ;  /* 0x000000ffff037224 */ /* 0x000fca00078e0001 */
.L_x_34457:
        /* <DEDUP_REMOVED lines=20> */
.L_x_34268:
[----:B------:R-:W-:Y:S01]  /*19180*/  IMAD.MOV.U32 R9, RZ, RZ, R5 ;  /* 0x000000ffff097224 */ /* 0x000fe200078e0005 */
[----:B------:R-:W-:Y:S01]  /*19190*/  MOV R7, R80 ;  /* 0x0000005000077202 */ /* 0x000fe20000000f00 */
[----:B------:R-:W-:Y:S02]  /*191a0*/  IMAD.MOV.U32 R5, RZ, RZ, R23 ;  /* 0x000000ffff057224 */ /* 0x000fe400078e0017 */
[----:B------:R-:W-:Y:S02]  /*191b0*/  IMAD.MOV.U32 R80, RZ, RZ, R87 ;  /* 0x000000ffff507224 */ /* 0x000fe400078e0057 */
.L_x_34269:
[----:B------:R-:W-:Y:S05]  /*191c0*/  BSYNC B1 ;  /* 0x0000000000017941 */ /* 0x000fea0003800000 */
.L_x_34267:
        /* <DEDUP_REMOVED lines=11> */
.L_x_34271:
[----:B------:R-:W-:Y:S01]  /*19280*/  IMAD.MOV.U32 R6, RZ, RZ, R7 ;  /* 0x000000ffff067224 */ /* 0x000fe200078e0007 */
[----:B------:R-:W-:Y:S01]  /*19290*/  MOV R8, R9 ;  /* 0x0000000900087202 */ /* 0x000fe20000000f00 */
[----:B------:R-:W-:Y:S02]  /*192a0*/  IMAD.MOV.U32 R87, RZ, RZ, R86 ;  /* 0x000000ffff577224 */ /* 0x000fe400078e0056 */
[----:B------:R-:W-:Y:S02]  /*192b0*/  IMAD.MOV.U32 R23, RZ, RZ, R22 ;  /* 0x000000ffff177224 */ /* 0x000fe400078e0016 */
.L_x_34272:
[----:B------:R-:W-:Y:S05]  /*192c0*/  BSYNC B1 ;  /* 0x0000000000017941 */ /* 0x000fea0003800000 */
.L_x_34270:
        /* <DEDUP_REMOVED lines=11> */
.L_x_34274:
[----:B------:R-:W-:Y:S01]  /*19380*/  IMAD.MOV.U32 R7, RZ, RZ, R6 ;  /* 0x000000ffff077224 */ /* 0x000fe200078e0006 */
[----:B------:R-:W-:Y:S01]  /*19390*/  MOV R9, R8 ;  /* 0x0000000800097202 */ /* 0x000fe20000000f00 */
[----:B------:R-:W-:Y:S02]  /*193a0*/  IMAD.MOV.U32 R86, RZ, RZ, R85 ;  /* 0x000000ffff567224 */ /* 0x000fe400078e0055 */
[----:B------:R-:W-:Y:S02]  /*193b0*/  IMAD.MOV.U32 R22, RZ, RZ, R21 ;  /* 0x000000ffff167224 */ /* 0x000fe400078e0015 */
.L_x_34275:
[----:B------:R-:W-:Y:S05]  /*193c0*/  BSYNC B1 ;  /* 0x0000000000017941 */ /* 0x000fea0003800000 */
.L_x_34273:
        /* <DEDUP_REMOVED lines=11> */
.L_x_34277:
[----:B------:R-:W-:Y:S01]  /*19480*/  IMAD.MOV.U32 R6, RZ, RZ, R7 ;  /* 0x000000ffff067224 */ /* 0x000fe200078e0007 */
[----:B------:R-:W-:Y:S01]  /*19490*/  MOV R8, R9 ;  /* 0x0000000900087202 */ /* 0x000fe20000000f00 */
[----:B------:R-:W-:Y:S02]  /*194a0*/  IMAD.MOV.U32 R85, RZ, RZ, R84 ;  /* 0x000000ffff557224 */ /* 0x000fe400078e0054 */
[----:B------:R-:W-:Y:S02]  /*194b0*/  IMAD.MOV.U32 R21, RZ, RZ, R20 ;  /* 0x000000ffff157224 */ /* 0x000fe400078e0014 */
.L_x_34278:
[----:B------:R-:W-:Y:S05]  /*194c0*/  BSYNC B1 ;  /* 0x0000000000017941 */ /* 0x000fea0003800000 */
.L_x_34276:
        /* <DEDUP_REMOVED lines=11> */
.L_x_34280:
[----:B------:R-:W-:Y:S01]  /*19580*/  IMAD.MOV.U32 R7, RZ, RZ, R6 ;  /* 0x000000ffff077224 */ /* 0x000fe200078e0006 */
[----:B------:R-:W-:Y:S01]  /*19590*/  MOV R9, R8 ;  /* 0x0000000800097202 */ /* 0x000fe20000000f00 */
[----:B------:R-:W-:Y:S02]  /*195a0*/  IMAD.MOV.U32 R84, RZ, RZ, R91 ;  /* 0x000000ffff547224 */ /* 0x000fe400078e005b */
[----:B------:R-:W-:Y:S02]  /*195b0*/  IMAD.MOV.U32 R20, RZ, RZ, R27 ;  /* 0x000000ffff147224 */ /* 0x000fe400078e001b */
.L_x_34281:
[----:B------:R-:W-:Y:S05]  /*195c0*/  BSYNC B1 ;  /* 0x0000000000017941 */ /* 0x000fea0003800000 */
.L_x_34279:
        /* <DEDUP_REMOVED lines=11> */
.L_x_34283:
[----:B------:R-:W-:Y:S01]  /*19680*/  IMAD.MOV.U32 R6, RZ, RZ, R7 ;  /* 0x000000ffff067224 */ /* 0x000fe200078e0007 */
[----:B------:R-:W-:Y:S01]  /*19690*/  MOV R8, R9 ;  /* 0x0000000900087202 */ /* 0x000fe20000000f00 */
[----:B------:R-:W-:Y:S02]  /*196a0*/  IMAD.MOV.U32 R91, RZ, RZ, R90 ;  /* 0x000000ffff5b7224 */ /* 0x000fe400078e005a */
[----:B------:R-:W-:Y:S02]  /*196b0*/  IMAD.MOV.U32 R27, RZ, RZ, R26 ;  /* 0x000000ffff1b7224 */ /* 0x000fe400078e001a */
.L_x_34284:
[----:B------:R-:W-:Y:S05]  /*196c0*/  BSYNC B1 ;  /* 0x0000000000017941 */ /* 0x000fea0003800000 */
.L_x_34282:
        /* <DEDUP_REMOVED lines=11> */
.L_x_34286:
[----:B------:R-:W-:Y:S01]  /*19780*/  IMAD.MOV.U32 R7, RZ, RZ, R6 ;  /* 0x000000ffff077224 */ /* 0x000fe200078e0006 */
[----:B------:R-:W-:Y:S01]  /*19790*/  MOV R9, R8 ;  /* 0x0000000800097202 */ /* 0x000fe20000000f00 */
[----:B------:R-:W-:Y:S02]  /*197a0*/  IMAD.MOV.U32 R90, RZ, RZ, R89 ;  /* 0x000000ffff5a7224 */ /* 0x000fe400078e0059 */
[----:B------:R-:W-:Y:S02]  /*197b0*/  IMAD.MOV.U32 R26, RZ, RZ, R25 ;  /* 0x000000ffff1a7224 */ /* 0x000fe400078e0019 */
.L_x_34287:
[----:B------:R-:W-:Y:S05]  /*197c0*/  BSYNC B1 ;  /* 0x0000000000017941 */ /* 0x000fea0003800000 */
.L_x_34285:
        /* <DEDUP_REMOVED lines=11> */
.L_x_34289:
[----:B------:R-:W-:Y:S01]  /*19880*/  IMAD.MOV.U32 R6, RZ, RZ, R7 ;  /* 0x000000ffff067224 */ /* 0x000fe200078e0007 */
[----:B------:R-:W-:Y:S01]  /*19890*/  MOV R8, R9 ;  /* 0x0000000900087202 */ /* 0x000fe20000000f00 */
[----:B------:R-:W-:Y:S02]  /*198a0*/  IMAD.MOV.U32 R89, RZ, RZ, R88 ;  /* 0x000000ffff597224 */ /* 0x000fe400078e0058 */
[----:B------:R-:W-:Y:S02]  /*198b0*/  IMAD.MOV.U32 R25, RZ, RZ, R24 ;  /* 0x000000ffff197224 */ /* 0x000fe400078e0018 */
.L_x_34290:
[----:B------:R-:W-:Y:S05]  /*198c0*/  BSYNC B1 ;  /* 0x0000000000017941 */ /* 0x000fea0003800000 */
.L_x_34288:
        /* <DEDUP_REMOVED lines=11> */
.L_x_34292:
[----:B------:R-:W-:Y:S01]  /*19980*/  IMAD.MOV.U32 R7, RZ, RZ, R6 ;  /* 0x000000ffff077224 */ /* 0x000fe200078e0006 */
[----:B------:R-:W-:Y:S01]  /*19990*/  MOV R9, R8 ;  /* 0x0000000800097202 */ /* 0x000fe20000000f00 */
[----:B------:R-:W-:Y:S02]  /*199a0*/  IMAD.MOV.U32 R88, RZ, RZ, R95 ;  /* 0x000000ffff587224 */ /* 0x000fe400078e005f */
[----:B------:R-:W-:Y:S02]  /*199b0*/  IMAD.MOV.U32 R24, RZ, RZ, R31 ;  /* 0x000000ffff187224 */ /* 0x000fe400078e001f */
.L_x_34293:
[----:B------:R-:W-:Y:S05]  /*199c0*/  BSYNC B1 ;  /* 0x0000000000017941 */ /* 0x000fea0003800000 */
.L_x_34291:
        /* <DEDUP_REMOVED lines=11> */
.L_x_34295:
[----:B------:R-:W-:Y:S01]  /*19a80*/  IMAD.MOV.U32 R6, RZ, RZ, R7 ;  /* 0x000000ffff067224 */ /* 0x000fe200078e0007 */
[----:B------:R-:W-:Y:S01]  /*19a90*/  MOV R8, R9 ;  /* 0x0000000900087202 */ /* 0x000fe20000000f00 */
[----:B------:R-:W-:Y:S02]  /*19aa0*/  IMAD.MOV.U32 R95, RZ, RZ, R94 ;  /* 0x000000ffff5f7224 */ /* 0x000fe400078e005e */
[----:B------:R-:W-:Y:S02]  /*19ab0*/  IMAD.MOV.U32 R31, RZ, RZ, R30 ;  /* 0x000000ffff1f7224 */ /* 0x000fe400078e001e */
.L_x_34296:
[----:B------:R-:W-:Y:S05]  /*19ac0*/  BSYNC B1 ;  /* 0x0000000000017941 */ /* 0x000fea0003800000 */
.L_x_34294:
        /* <DEDUP_REMOVED lines=11> */
.L_x_34298:
[----:B------:R-:W-:Y:S01]  /*19b80*/  IMAD.MOV.U32 R7, RZ, RZ, R6 ;  /* 0x000000ffff077224 */ /* 0x000fe200078e0006 */
[----:B------:R-:W-:Y:S01]  /*19b90*/  MOV R9, R8 ;  /* 0x0000000800097202 */ /* 0x000fe20000000f00 */
[----:B------:R-:W-:Y:S02]  /*19ba0*/  IMAD.MOV.U32 R94, RZ, RZ, R93 ;  /* 0x000000ffff5e7224 */ /* 0x000fe400078e005d */
[----:B------:R-:W-:Y:S02]  /*19bb0*/  IMAD.MOV.U32 R30, RZ, RZ, R29 ;  /* 0x000000ffff1e7224 */ /* 0x000fe400078e001d */
.L_x_34299:
[----:B------:R-:W-:Y:S05]  /*19bc0*/  BSYNC B1 ;  /* 0x0000000000017941 */ /* 0x000fea0003800000 */
.L_x_34297:
        /* <DEDUP_REMOVED lines=11> */
.L_x_34301:
[----:B------:R-:W-:Y:S01]  /*19c80*/  IMAD.MOV.U32 R6, RZ, RZ, R7 ;  /* 0x000000ffff067224 */ /* 0x000fe200078e0007 */
[----:B------:R-:W-:Y:S01]  /*19c90*/  MOV R8, R9 ;  /* 0x0000000900087202 */ /* 0x000fe20000000f00 */
[----:B------:R-:W-:Y:S02]  /*19ca0*/  IMAD.MOV.U32 R93, RZ, RZ, R92 ;  /* 0x000000ffff5d7224 */ /* 0x000fe400078e005c */
[----:B------:R-:W-:Y:S02]  /*19cb0*/  IMAD.MOV.U32 R29, RZ, RZ, R28 ;  /* 0x000000ffff1d7224 */ /* 0x000fe400078e001c */
.L_x_34302:
[----:B------:R-:W-:Y:S05]  /*19cc0*/  BSYNC B1 ;  /* 0x0000000000017941 */ /* 0x000fea0003800000 */
.L_x_34300:
        /* <DEDUP_REMOVED lines=11> */
.L_x_34304:
[----:B------:R-:W-:Y:S01]  /*19d80*/  IMAD.MOV.U32 R7, RZ, RZ, R6 ;  /* 0x000000ffff077224 */ /* 0x000fe200078e0006 */
[----:B------:R-:W-:Y:S01]  /*19d90*/  MOV R9, R8 ;  /* 0x0000000800097202 */ /* 0x000fe20000000f00 */
[----:B------:R-:W-:Y:S02]  /*19da0*/  IMAD.MOV.U32 R92, RZ, RZ, R99 ;  /* 0x000000ffff5c7224 */ /* 0x000fe400078e0063 */
[----:B------:R-:W-:Y:S02]  /*19db0*/  IMAD.MOV.U32 R28, RZ, RZ, R35 ;  /* 0x000000ffff1c7224 */ /* 0x000fe400078e0023 */
.L_x_34305:
[----:B------:R-:W-:Y:S05]  /*19dc0*/  BSYNC B1 ;  /* 0x0000000000017941 */ /* 0x000fea0003800000 */
.L_x_34303:
        /* <DEDUP_REMOVED lines=11> */
.L_x_34307:
[----:B------:R-:W-:Y:S01]  /*19e80*/  IMAD.MOV.U32 R6, RZ, RZ, R7 ;  /* 0x000000ffff067224 */ /* 0x000fe200078e0007 */
[----:B------:R-:W-:Y:S01]  /*19e90*/  MOV R8, R9 ;  /* 0x0000000900087202 */ /* 0x000fe20000000f00 */
[----:B------:R-:W-:Y:S02]  /*19ea0*/  IMAD.MOV.U32 R99, RZ, RZ, R98 ;  /* 0x000000ffff637224 */ /* 0x000fe400078e0062 */
[----:B------:R-:W-:Y:S02]  /*19eb0*/  IMAD.MOV.U32 R35, RZ, RZ, R34 ;  /* 0x000000ffff237224 */ /* 0x000fe400078e0022 */
.L_x_34308:
[----:B------:R-:W-:Y:S05]  /*19ec0*/  BSYNC B1 ;  /* 0x0000000000017941 */ /* 0x000fea0003800000 */
.L_x_34306:
        /* <DEDUP_REMOVED lines=11> */
.L_x_34310:
[----:B------:R-:W-:Y:S01]  /*19f80*/  IMAD.MOV.U32 R7, RZ, RZ, R6 ;  /* 0x000000ffff077224 */ /* 0x000fe200078e0006 */
[----:B------:R-:W-:Y:S01]  /*19f90*/  MOV R9, R8 ;  /* 0x0000000800097202 */ /* 0x000fe20000000f00 */
[----:B------:R-:W-:Y:S02]  /*19fa0*/  IMAD.MOV.U32 R98, RZ, RZ, R97 ;  /* 0x000000ffff627224 */ /* 0x000fe400078e0061 */
[----:B------:R-:W-:Y:S02]  /*19fb0*/  IMAD.MOV.U32 R34, RZ, RZ, R33 ;  /* 0x000000ffff227224 */ /* 0x000fe400078e0021 */
.L_x_34311:
[----:B------:R-:W-:Y:S05]  /*19fc0*/  BSYNC B1 ;  /* 0x0000000000017941 */ /* 0x000fea0003800000 */
.L_x_34309:
        /* <DEDUP_REMOVED lines=11> */
.L_x_34313:
[----:B------:R-:W-:Y:S01]  /*1a080*/  IMAD.MOV.U32 R6, RZ, RZ, R7 ;  /* 0x000000ffff067224 */ /* 0x000fe200078e0007 */
[----:B------:R-:W-:Y:S01]  /*1a090*/  MOV R8, R9 ;  /* 0x0000000900087202 */ /* 0x000fe20000000f00 */
[----:B------:R-:W-:Y:S02]  /*1a0a0*/  IMAD.MOV.U32 R97, RZ, RZ, R96 ;  /* 0x000000ffff617224 */ /* 0x000fe400078e0060 */
[----:B------:R-:W-:Y:S02]  /*1a0b0*/  IMAD.MOV.U32 R33, RZ, RZ, R32 ;  /* 0x000000ffff217224 */ /* 0x000fe400078e0020 */
.L_x_34314:
[----:B------:R-:W-:Y:S05]  /*1a0c0*/  BSYNC B1 ;  /* 0x0000000000017941 */ /* 0x000fea0003800000 */
.L_x_34312:
        /* <DEDUP_REMOVED lines=11> */
.L_x_34316:
[----:B------:R-:W-:Y:S01]  /*1a180*/  IMAD.MOV.U32 R7, RZ, RZ, R6 ;  /* 0x000000ffff077224 */ /* 0x000fe200078e0006 */
[----:B------:R-:W-:Y:S01]  /*1a190*/  MOV R9, R8 ;  /* 0x0000000800097202 */ /* 0x000fe20000000f00 */
[----:B------:R-:W-:Y:S02]  /*1a1a0*/  IMAD.MOV.U32 R96, RZ, RZ, R103 ;  /* 0x000000ffff607224 */ /* 0x000fe400078e0067 */
[----:B------:R-:W-:Y:S02]  /*1a1b0*/  IMAD.MOV.U32 R32, RZ, RZ, R39 ;  /* 0x000000ffff207224 */ /* 0x000fe400078e0027 */
.L_x_34317:
[----:B------:R-:W-:Y:S05]  /*1a1c0*/  BSYNC B1 ;  /* 0x0000000000017941 */ /* 0x000fea0003800000 */
.L_x_34315:
        /* <DEDUP_REMOVED lines=11> */
.L_x_34319:
[----:B------:R-:W-:Y:S01]  /*1a280*/  IMAD.MOV.U32 R6, RZ, RZ, R7 ;  /* 0x000000ffff067224 */ /* 0x000fe200078e0007 */
[----:B------:R-:W-:Y:S01]  /*1a290*/  MOV R8, R9 ;  /* 0x0000000900087202 */ /* 0x000fe20000000f00 */
[----:B------:R-:W-:Y:S02]  /*1a2a0*/  IMAD.MOV.U32 R103, RZ, RZ, R102 ;  /* 0x000000ffff677224 */ /* 0x000fe400078e0066 */
[----:B------:R-:W-:Y:S02]  /*1a2b0*/  IMAD.MOV.U32 R39, RZ, RZ, R38 ;  /* 0x000000ffff277224 */ /* 0x000fe400078e0026 */
.L_x_34320:
[----:B------:R-:W-:Y:S05]  /*1a2c0*/  BSYNC B1 ;  /* 0x0000000000017941 */ /* 0x000fea0003800000 */
.L_x_34318:
        /* <DEDUP_REMOVED lines=11> */
.L_x_34322:
[----:B------:R-:W-:Y:S01]  /*1a380*/  IMAD.MOV.U32 R7, RZ, RZ, R6 ;  /* 0x000000ffff077224 */ /* 0x000fe200078e0006 */
[----:B------:R-:W-:Y:S01]  /*1a390*/  MOV R9, R8 ;  /* 0x0000000800097202 */ /* 0x000fe20000000f00 */
[----:B------:R-:W-:Y:S02]  /*1a3a0*/  IMAD.MOV.U32 R102, RZ, RZ, R101 ;  /* 0x000000ffff667224 */ /* 0x000fe400078e0065 */
[----:B------:R-:W-:Y:S02]  /*1a3b0*/  IMAD.MOV.U32 R38, RZ, RZ, R37 ;  /* 0x000000ffff267224 */ /* 0x000fe400078e0025 */
.L_x_34323:
[----:B------:R-:W-:Y:S05]  /*1a3c0*/  BSYNC B1 ;  /* 0x0000000000017941 */ /* 0x000fea0003800000 */
.L_x_34321:
        /* <DEDUP_REMOVED lines=11> */
.L_x_34325:
[----:B------:R-:W-:Y:S01]  /*1a480*/  IMAD.MOV.U32 R6, RZ, RZ, R7 ;  /* 0x000000ffff067224 */ /* 0x000fe200078e0007 */
[----:B------:R-:W-:Y:S01]  /*1a490*/  MOV R8, R9 ;  /* 0x0000000900087202 */ /* 0x000fe20000000f00 */
[----:B------:R-:W-:Y:S02]  /*1a4a0*/  IMAD.MOV.U32 R101, RZ, RZ, R100 ;  /* 0x000000ffff657224 */ /* 0x000fe400078e0064 */
[----:B------:R-:W-:Y:S02]  /*1a4b0*/  IMAD.MOV.U32 R37, RZ, RZ, R36 ;  /* 0x000000ffff257224 */ /* 0x000fe400078e0024 */
.L_x_34326:
[----:B------:R-:W-:Y:S05]  /*1a4c0*/  BSYNC B1 ;  /* 0x0000000000017941 */ /* 0x000fea0003800000 */
.L_x_34324:
        /* <DEDUP_REMOVED lines=11> */
.L_x_34328:
[----:B------:R-:W-:Y:S01]  /*1a580*/  IMAD.MOV.U32 R7, RZ, RZ, R6 ;  /* 0x000000ffff077224 */ /* 0x000fe200078e0006 */
[----:B------:R-:W-:Y:S01]  /*1a590*/  MOV R9, R8 ;  /* 0x0000000800097202 */ /* 0x000fe20000000f00 */
[----:B------:R-:W-:Y:S02]  /*1a5a0*/  IMAD.MOV.U32 R100, RZ, RZ, R107 ;  /* 0x000000ffff647224 */ /* 0x000fe400078e006b */
[----:B------:R-:W-:Y:S02]  /*1a5b0*/  IMAD.MOV.U32 R36, RZ, RZ, R43 ;  /* 0x000000ffff247224 */ /* 0x000fe400078e002b */
.L_x_34329:
[----:B------:R-:W-:Y:S05]  /*1a5c0*/  BSYNC B1 ;  /* 0x0000000000017941 */ /* 0x000fea0003800000 */
.L_x_34327:
        /* <DEDUP_REMOVED lines=11> */
.L_x_34331:
[----:B------:R-:W-:Y:S01]  /*1a680*/  IMAD.MOV.U32 R6, RZ, RZ, R7 ;  /* 0x000000ffff067224 */ /* 0x000fe200078e0007 */
[----:B------:R-:W-:Y:S01]  /*1a690*/  MOV R8, R9 ;  /* 0x0000000900087202 */ /* 0x000fe20000000f00 */
[----:B------:R-:W-:Y:S02]  /*1a6a0*/  IMAD.MOV.U32 R107, RZ, RZ, R106 ;  /* 0x000000ffff6b7224 */ /* 0x000fe400078e006a */
[----:B------:R-:W-:Y:S02]  /*1a6b0*/  IMAD.MOV.U32 R43, RZ, RZ, R42 ;  /* 0x000000ffff2b7224 */ /* 0x000fe400078e002a */
.L_x_34332:
[----:B------:R-:W-:Y:S05]  /*1a6c0*/  BSYNC B1 ;  /* 0x0000000000017941 */ /* 0x000fea0003800000 */
.L_x_34330:
        /* <DEDUP_REMOVED lines=11> */
.L_x_34334:
[----:B------:R-:W-:Y:S01]  /*1a780*/  IMAD.MOV.U32 R7, RZ, RZ, R6 ;  /* 0x000000ffff077224 */ /* 0x000fe200078e0006 */
[----:B------:R-:W-:Y:S01]  /*1a790*/  MOV R9, R8 ;  /* 0x0000000800097202 */ /* 0x000fe20000000f00 */
[----:B------:R-:W-:Y:S02]  /*1a7a0*/  IMAD.MOV.U32 R106, RZ, RZ, R105 ;  /* 0x000000ffff6a7224 */ /* 0x000fe400078e0069 */
[----:B------:R-:W-:Y:S02]  /*1a7b0*/  IMAD.MOV.U32 R42, RZ, RZ, R41 ;  /* 0x000000ffff2a7224 */ /* 0x000fe400078e0029 */
.L_x_34335:
[----:B------:R-:W-:Y:S05]  /*1a7c0*/  BSYNC B1 ;  /* 0x0000000000017941 */ /* 0x000fea0003800000 */
.L_x_34333:
        /* <DEDUP_REMOVED lines=11> */
.L_x_34337:
[----:B------:R-:W-:Y:S01]  /*1a880*/  IMAD.MOV.U32 R6, RZ, RZ, R7 ;  /* 0x000000ffff067224 */ /* 0x000fe200078e0007 */
[----:B------:R-:W-:Y:S01]  /*1a890*/  MOV R8, R9 ;  /* 0x0000000900087202 */ /* 0x000fe20000000f00 */
[----:B------:R-:W-:Y:S02]  /*1a8a0*/  IMAD.MOV.U32 R105, RZ, RZ, R104 ;  /* 0x000000ffff697224 */ /* 0x000fe400078e0068 */
[----:B------:R-:W-:Y:S02]  /*1a8b0*/  IMAD.MOV.U32 R41, RZ, RZ, R40 ;  /* 0x000000ffff297224 */ /* 0x000fe400078e0028 */
.L_x_34338:
[----:B------:R-:W-:Y:S05]  /*1a8c0*/  BSYNC B1 ;  /* 0x0000000000017941 */ /* 0x000fea0003800000 */
.L_x_34336:
        /* <DEDUP_REMOVED lines=11> */
.L_x_34340:
[----:B------:R-:W-:Y:S01]  /*1a980*/  IMAD.MOV.U32 R7, RZ, RZ, R6 ;  /* 0x000000ffff077224 */ /* 0x000fe200078e0006 */
[----:B------:R-:W-:Y:S01]  /*1a990*/  MOV R9, R8 ;  /* 0x0000000800097202 */ /* 0x000fe20000000f00 */
[----:B------:R-:W-:Y:S02]  /*1a9a0*/  IMAD.MOV.U32 R104, RZ, RZ, R111 ;  /* 0x000000ffff687224 */ /* 0x000fe400078e006f */
[----:B------:R-:W-:Y:S02]  /*1a9b0*/  IMAD.MOV.U32 R40, RZ, RZ, R47 ;  /* 0x000000ffff287224 */ /* 0x000fe400078e002f */
.L_x_34341:
[----:B------:R-:W-:Y:S05]  /*1a9c0*/  BSYNC B1 ;  /* 0x0000000000017941 */ /* 0x000fea0003800000 */
.L_x_34339:
        /* <DEDUP_REMOVED lines=11> */
.L_x_34343:
[----:B------:R-:W-:Y:S01]  /*1aa80*/  IMAD.MOV.U32 R6, RZ, RZ, R7 ;  /* 0x000000ffff067224 */ /* 0x000fe200078e0007 */
[----:B------:R-:W-:Y:S01]  /*1aa90*/  MOV R8, R9 ;  /* 0x0000000900087202 */ /* 0x000fe20000000f00 */
[----:B------:R-:W-:Y:S02]  /*1aaa0*/  IMAD.MOV.U32 R111, RZ, RZ, R110 ;  /* 0x000000ffff6f7224 */ /* 0x000fe400078e006e */
[----:B------:R-:W-:Y:S02]  /*1aab0*/  IMAD.MOV.U32 R47, RZ, RZ, R46 ;  /* 0x000000ffff2f7224 */ /* 0x000fe400078e002e */
.L_x_34344:
[----:B------:R-:W-:Y:S05]  /*1aac0*/  BSYNC B1 ;  /* 0x0000000000017941 */ /* 0x000fea0003800000 */
.L_x_34342:
        /* <DEDUP_REMOVED lines=11> */
.L_x_34346:
[----:B------:R-:W-:Y:S01]  /*1ab80*/  IMAD.MOV.U32 R7, RZ, RZ, R6 ;  /* 0x000000ffff077224 */ /* 0x000fe200078e0006 */
[----:B------:R-:W-:Y:S01]  /*1ab90*/  MOV R9, R8 ;  /* 0x0000000800097202 */ /* 0x000fe20000000f00 */
[----:B------:R-:W-:Y:S02]  /*1aba0*/  IMAD.MOV.U32 R110, RZ, RZ, R109 ;  /* 0x000000ffff6e7224 */ /* 0x000fe400078e006d */
[----:B------:R-:W-:Y:S02]  /*1abb0*/  IMAD.MOV.U32 R46, RZ, RZ, R45 ;  /* 0x000000ffff2e7224 */ /* 0x000fe400078e002d */
.L_x_34347:
[----:B------:R-:W-:Y:S05]  /*1abc0*/  BSYNC B1 ;  /* 0x0000000000017941 */ /* 0x000fea0003800000 */
.L_x_34345:
        /* <DEDUP_REMOVED lines=11> */
.L_x_34349:
[----:B------:R-:W-:Y:S01]  /*1ac80*/  IMAD.MOV.U32 R6, RZ, RZ, R7 ;  /* 0x000000ffff067224 */ /* 0x000fe200078e0007 */
[----:B------:R-:W-:Y:S01]  /*1ac90*/  MOV R8, R9 ;  /* 0x0000000900087202 */ /* 0x000fe20000000f00 */
[----:B------:R-:W-:Y:S02]  /*1aca0*/  IMAD.MOV.U32 R109, RZ, RZ, R108 ;  /* 0x000000ffff6d7224 */ /* 0x000fe400078e006c */
[----:B------:R-:W-:Y:S02]  /*1acb0*/  IMAD.MOV.U32 R45, RZ, RZ, R44 ;  /* 0x000000ffff2d7224 */ /* 0x000fe400078e002c */
.L_x_34350:
[----:B------:R-:W-:Y:S05]  /*1acc0*/  BSYNC B1 ;  /* 0x0000000000017941 */ /* 0x000fea0003800000 */
.L_x_34348:
        /* <DEDUP_REMOVED lines=11> */
.L_x_34352:
[----:B------:R-:W-:Y:S01]  /*1ad80*/  IMAD.MOV.U32 R7, RZ, RZ, R6 ;  /* 0x000000ffff077224 */ /* 0x000fe200078e0006 */
[----:B------:R-:W-:Y:S01]  /*1ad90*/  MOV R9, R8 ;  /* 0x0000000800097202 */ /* 0x000fe20000000f00 */
[----:B------:R-:W-:Y:S02]  /*1ada0*/  IMAD.MOV.U32 R108, RZ, RZ, R115 ;  /* 0x000000ffff6c7224 */ /* 0x000fe400078e0073 */
[----:B------:R-:W-:Y:S02]  /*1adb0*/  IMAD.MOV.U32 R44, RZ, RZ, R51 ;  /* 0x000000ffff2c7224 */ /* 0x000fe400078e0033 */
.L_x_34353:
[----:B------:R-:W-:Y:S05]  /*1adc0*/  BSYNC B1 ;  /* 0x0000000000017941 */ /* 0x000fea0003800000 */
.L_x_34351:
        /* <DEDUP_REMOVED lines=11> */
.L_x_34355:
[----:B------:R-:W-:Y:S01]  /*1ae80*/  IMAD.MOV.U32 R6, RZ, RZ, R7 ;  /* 0x000000ffff067224 */ /* 0x000fe200078e0007 */
[----:B------:R-:W-:Y:S01]  /*1ae90*/  MOV R8, R9 ;  /* 0x0000000900087202 */ /* 0x000fe20000000f00 */
[----:B------:R-:W-:Y:S02]  /*1aea0*/  IMAD.MOV.U32 R115, RZ, RZ, R114 ;  /* 0x000000ffff737224 */ /* 0x000fe400078e0072 */
[----:B------:R-:W-:Y:S02]  /*1aeb0*/  IMAD.MOV.U32 R51, RZ, RZ, R50 ;  /* 0x000000ffff337224 */ /* 0x000fe400078e0032 */
.L_x_34356:
[----:B------:R-:W-:Y:S05]  /*1aec0*/  BSYNC B1 ;  /* 0x0000000000017941 */ /* 0x000fea0003800000 */
.L_x_34354:
        /* <DEDUP_REMOVED lines=11> */
.L_x_34358:
[----:B------:R-:W-:Y:S01]  /*1af80*/  IMAD.MOV.U32 R7, RZ, RZ, R6 ;  /* 0x000000ffff077224 */ /* 0x000fe200078e0006 */
[----:B------:R-:W-:Y:S01]  /*1af90*/  MOV R9, R8 ;  /* 0x0000000800097202 */ /* 0x000fe20000000f00 */
[----:B------:R-:W-:Y:S02]  /*1afa0*/  IMAD.MOV.U32 R114, RZ, RZ, R113 ;  /* 0x000000ffff727224 */ /* 0x000fe400078e0071 */
[----:B------:R-:W-:Y:S02]  /*1afb0*/  IMAD.MOV.U32 R50, RZ, RZ, R49 ;  /* 0x000000ffff327224 */ /* 0x000fe400078e0031 */
.L_x_34359:
[----:B------:R-:W-:Y:S05]  /*1afc0*/  BSYNC B1 ;  /* 0x0000000000017941 */ /* 0x000fea0003800000 */
.L_x_34357:
        /* <DEDUP_REMOVED lines=11> */
.L_x_34361:
[----:B------:R-:W-:Y:S01]  /*1b080*/  IMAD.MOV.U32 R6, RZ, RZ, R7 ;  /* 0x000000ffff067224 */ /* 0x000fe200078e0007 */
[----:B------:R-:W-:Y:S01]  /*1b090*/  MOV R8, R9 ;  /* 0x0000000900087202 */ /* 0x000fe20000000f00 */
[----:B------:R-:W-:Y:S02]  /*1b0a0*/  IMAD.MOV.U32 R113, RZ, RZ, R112 ;  /* 0x000000ffff717224 */ /* 0x000fe400078e0070 */
[----:B------:R-:W-:Y:S02]  /*1b0b0*/  IMAD.MOV.U32 R49, RZ, RZ, R48 ;  /* 0x000000ffff317224 */ /* 0x000fe400078e0030 */
.L_x_34362:
[----:B------:R-:W-:Y:S05]  /*1b0c0*/  BSYNC B1 ;  /* 0x0000000000017941 */ /* 0x000fea0003800000 */
.L_x_34360:
        /* <DEDUP_REMOVED lines=11> */
.L_x_34364:
[----:B------:R-:W-:Y:S01]  /*1b180*/  IMAD.MOV.U32 R7, RZ, RZ, R6 ;  /* 0x000000ffff077224 */ /* 0x000fe200078e0006 */
[----:B------:R-:W-:Y:S01]  /*1b190*/  MOV R9, R8 ;  /* 0x0000000800097202 */ /* 0x000fe20000000f00 */
[----:B------:R-:W-:Y:S02]  /*1b1a0*/  IMAD.MOV.U32 R112, RZ, RZ, R119 ;  /* 0x000000ffff707224 */ /* 0x000fe400078e0077 */
[----:B------:R-:W-:Y:S02]  /*1b1b0*/  IMAD.MOV.U32 R48, RZ, RZ, R55 ;  /* 0x000000ffff307224 */ /* 0x000fe400078e0037 */
.L_x_34365:
[----:B------:R-:W-:Y:S05]  /*1b1c0*/  BSYNC B1 ;  /* 0x0000000000017941 */ /* 0x000fea0003800000 */
.L_x_34363:
        /* <DEDUP_REMOVED lines=11> */
.L_x_34367:
[----:B------:R-:W-:Y:S01]  /*1b280*/  IMAD.MOV.U32 R6, RZ, RZ, R7 ;  /* 0x000000ffff067224 */ /* 0x000fe200078e0007 */
[----:B------:R-:W-:Y:S01]  /*1b290*/  MOV R8, R9 ;  /* 0x0000000900087202 */ /* 0x000fe20000000f00 */
[----:B------:R-:W-:Y:S02]  /*1b2a0*/  IMAD.MOV.U32 R119, RZ, RZ, R118 ;  /* 0x000000ffff777224 */ /* 0x000fe400078e0076 */
[----:B------:R-:W-:Y:S02]  /*1b2b0*/  IMAD.MOV.U32 R55, RZ, RZ, R54 ;  /* 0x000000ffff377224 */ /* 0x000fe400078e0036 */
.L_x_34368:
[----:B------:R-:W-:Y:S05]  /*1b2c0*/  BSYNC B1 ;  /* 0x0000000000017941 */ /* 0x000fea0003800000 */
.L_x_34366:
        /* <DEDUP_REMOVED lines=11> */
.L_x_34370:
[----:B------:R-:W-:Y:S01]  /*1b380*/  IMAD.MOV.U32 R7, RZ, RZ, R6 ;  /* 0x000000ffff077224 */ /* 0x000fe200078e0006 */
[----:B------:R-:W-:Y:S01]  /*1b390*/  MOV R9, R8 ;  /* 0x0000000800097202 */ /* 0x000fe20000000f00 */
[----:B------:R-:W-:Y:S02]  /*1b3a0*/  IMAD.MOV.U32 R118, RZ, RZ, R117 ;  /* 0x000000ffff767224 */ /* 0x000fe400078e0075 */
[----:B------:R-:W-:Y:S02]  /*1b3b0*/  IMAD.MOV.U32 R54, RZ, RZ, R53 ;  /* 0x000000ffff367224 */ /* 0x000fe400078e0035 */
.L_x_34371:
[----:B------:R-:W-:Y:S05]  /*1b3c0*/  BSYNC B1 ;  /* 0x0000000000017941 */ /* 0x000fea0003800000 */
.L_x_34369:
        /* <DEDUP_REMOVED lines=11> */
.L_x_34373:
[----:B------:R-:W-:Y:S01]  /*1b480*/  IMAD.MOV.U32 R6, RZ, RZ, R7 ;  /* 0x000000ffff067224 */ /* 0x000fe200078e0007 */
[----:B------:R-:W-:Y:S01]  /*1b490*/  MOV R8, R9 ;  /* 0x0000000900087202 */ /* 0x000fe20000000f00 */
[----:B------:R-:W-:Y:S02]  /*1b4a0*/  IMAD.MOV.U32 R117, RZ, RZ, R116 ;  /* 0x000000ffff757224 */ /* 0x000fe400078e0074 */
[----:B------:R-:W-:Y:S02]  /*1b4b0*/  IMAD.MOV.U32 R53, RZ, RZ, R52 ;  /* 0x000000ffff357224 */ /* 0x000fe400078e0034 */
.L_x_34374:
[----:B------:R-:W-:Y:S05]  /*1b4c0*/  BSYNC B1 ;  /* 0x0000000000017941 */ /* 0x000fea0003800000 */
.L_x_34372:
        /* <DEDUP_REMOVED lines=11> */
.L_x_34376:
[----:B------:R-:W-:Y:S01]  /*1b580*/  IMAD.MOV.U32 R7, RZ, RZ, R6 ;  /* 0x000000ffff077224 */ /* 0x000fe200078e0006 */
[----:B------:R-:W-:Y:S01]  /*1b590*/  MOV R9, R8 ;  /* 0x0000000800097202 */ /* 0x000fe20000000f00 */
[----:B------:R-:W-:Y:S02]  /*1b5a0*/  IMAD.MOV.U32 R116, RZ, RZ, R123 ;  /* 0x000000ffff747224 */ /* 0x000fe400078e007b */
[----:B------:R-:W-:Y:S02]  /*1b5b0*/  IMAD.MOV.U32 R52, RZ, RZ, R59 ;  /* 0x000000ffff347224 */ /* 0x000fe400078e003b */
.L_x_34377:
[----:B------:R-:W-:Y:S05]  /*1b5c0*/  BSYNC B1 ;  /* 0x0000000000017941 */ /* 0x000fea0003800000 */
.L_x_34375:
        /* <DEDUP_REMOVED lines=11> */
.L_x_34379:
[----:B------:R-:W-:Y:S01]  /*1b680*/  IMAD.MOV.U32 R6, RZ, RZ, R7 ;  /* 0x000000ffff067224 */ /* 0x000fe200078e0007 */
[----:B------:R-:W-:Y:S01]  /*1b690*/  MOV R8, R9 ;  /* 0x0000000900087202 */ /* 0x000fe20000000f00 */
[----:B------:R-:W-:Y:S02]  /*1b6a0*/  IMAD.MOV.U32 R123, RZ, RZ, R122 ;  /* 0x000000ffff7b7224 */ /* 0x000fe400078e007a */
[----:B------:R-:W-:Y:S02]  /*1b6b0*/  IMAD.MOV.U32 R59, RZ, RZ, R58 ;  /* 0x000000ffff3b7224 */ /* 0x000fe400078e003a */
.L_x_34380:
[----:B------:R-:W-:Y:S05]  /*1b6c0*/  BSYNC B1 ;  /* 0x0000000000017941 */ /* 0x000fea0003800000 */
.L_x_34378:
        /* <DEDUP_REMOVED lines=11> */
.L_x_34382:
[----:B------:R-:W-:Y:S01]  /*1b780*/  IMAD.MOV.U32 R7, RZ, RZ, R6 ;  /* 0x000000ffff077224 */ /* 0x000fe200078e0006 */
[----:B------:R-:W-:Y:S01]  /*1b790*/  MOV R9, R8 ;  /* 0x0000000800097202 */ /* 0x000fe20000000f00 */
[----:B------:R-:W-:Y:S02]  /*1b7a0*/  IMAD.MOV.U32 R122, RZ, RZ, R121 ;  /* 0x000000ffff7a7224 */ /* 0x000fe400078e0079 */
[----:B------:R-:W-:Y:S02]  /*1b7b0*/  IMAD.MOV.U32 R58, RZ, RZ, R57 ;  /* 0x000000ffff3a7224 */ /* 0x000fe400078e0039 */
.L_x_34383:
[----:B------:R-:W-:Y:S05]  /*1b7c0*/  BSYNC B1 ;  /* 0x0000000000017941 */ /* 0x000fea0003800000 */
.L_x_34381:
        /* <DEDUP_REMOVED lines=11> */
.L_x_34385:
[----:B------:R-:W-:Y:S01]  /*1b880*/  IMAD.MOV.U32 R6, RZ, RZ, R7 ;  /* 0x000000ffff067224 */ /* 0x000fe200078e0007 */
[----:B------:R-:W-:Y:S01]  /*1b890*/  MOV R8, R9 ;  /* 0x0000000900087202 */ /* 0x000fe20000000f00 */
[----:B------:R-:W-:Y:S02]  /*1b8a0*/  IMAD.MOV.U32 R121, RZ, RZ, R120 ;  /* 0x000000ffff797224 */ /* 0x000fe400078e0078 */
[----:B------:R-:W-:Y:S02]  /*1b8b0*/  IMAD.MOV.U32 R57, RZ, RZ, R56 ;  /* 0x000000ffff397224 */ /* 0x000fe400078e0038 */
.L_x_34386:
[----:B------:R-:W-:Y:S05]  /*1b8c0*/  BSYNC B1 ;  /* 0x0000000000017941 */ /* 0x000fea0003800000 */
.L_x_34384:
        /* <DEDUP_REMOVED lines=11> */
.L_x_34388:
[----:B------:R-:W-:Y:S01]  /*1b980*/  IMAD.MOV.U32 R7, RZ, RZ, R6 ;  /* 0x000000ffff077224 */ /* 0x000fe200078e0006 */
[----:B------:R-:W-:Y:S01]  /*1b990*/  MOV R9, R8 ;  /* 0x0000000800097202 */ /* 0x000fe20000000f00 */
[----:B------:R-:W-:Y:S02]  /*1b9a0*/  IMAD.MOV.U32 R120, RZ, RZ, R127 ;  /* 0x000000ffff787224 */ /* 0x000fe400078e007f */
[----:B------:R-:W-:Y:S02]  /*1b9b0*/  IMAD.MOV.U32 R56, RZ, RZ, R63 ;  /* 0x000000ffff387224 */ /* 0x000fe400078e003f */
.L_x_34389:
[----:B------:R-:W-:Y:S05]  /*1b9c0*/  BSYNC B1 ;  /* 0x0000000000017941 */ /* 0x000fea0003800000 */
.L_x_34387:
        /* <DEDUP_REMOVED lines=11> */
.L_x_34391:
[----:B------:R-:W-:Y:S01]  /*1ba80*/  IMAD.MOV.U32 R6, RZ, RZ, R7 ;  /* 0x000000ffff067224 */ /* 0x000fe200078e0007 */
[----:B------:R-:W-:Y:S01]  /*1ba90*/  MOV R8, R9 ;  /* 0x0000000900087202 */ /* 0x000fe20000000f00 */
[----:B------:R-:W-:Y:S02]  /*1baa0*/  IMAD.MOV.U32 R127, RZ, RZ, R126 ;  /* 0x000000ffff7f7224 */ /* 0x000fe400078e007e */
[----:B------:R-:W-:Y:S02]  /*1bab0*/  IMAD.MOV.U32 R63, RZ, RZ, R62 ;  /* 0x000000ffff3f7224 */ /* 0x000fe400078e003e */
.L_x_34392:
[----:B------:R-:W-:Y:S05]  /*1bac0*/  BSYNC B1 ;  /* 0x0000000000017941 */ /* 0x000fea0003800000 */
.L_x_34390:
        /* <DEDUP_REMOVED lines=11> */
.L_x_34394:
[----:B------:R-:W-:Y:S01]  /*1bb80*/  IMAD.MOV.U32 R7, RZ, RZ, R6 ;  /* 0x000000ffff077224 */ /* 0x000fe200078e0006 */
[----:B------:R-:W-:Y:S01]  /*1bb90*/  MOV R9, R8 ;  /* 0x0000000800097202 */ /* 0x000fe20000000f00 */
[----:B------:R-:W-:Y:S02]  /*1bba0*/  IMAD.MOV.U32 R126, RZ, RZ, R125 ;  /* 0x000000ffff7e7224 */ /* 0x000fe400078e007d */
[----:B------:R-:W-:Y:S02]  /*1bbb0*/  IMAD.MOV.U32 R62, RZ, RZ, R61 ;  /* 0x000000ffff3e7224 */ /* 0x000fe400078e003d */
.L_x_34395:
[----:B------:R-:W-:Y:S05]  /*1bbc0*/  BSYNC B1 ;  /* 0x0000000000017941 */ /* 0x000fea0003800000 */
.L_x_34393:
        /* <DEDUP_REMOVED lines=11> */
.L_x_34397:
[----:B------:R-:W-:Y:S01]  /*1bc80*/  IMAD.MOV.U32 R6, RZ, RZ, R7 ;  /* 0x000000ffff067224 */ /* 0x000fe200078e0007 */
[----:B------:R-:W-:Y:S01]  /*1bc90*/  MOV R8, R9 ;  /* 0x0000000900087202 */ /* 0x000fe20000000f00 */
[----:B------:R-:W-:Y:S02]  /*1bca0*/  IMAD.MOV.U32 R125, RZ, RZ, R124 ;  /* 0x000000ffff7d7224 */ /* 0x000fe400078e007c */
[----:B------:R-:W-:Y:S02]  /*1bcb0*/  IMAD.MOV.U32 R61, RZ, RZ, R60 ;  /* 0x000000ffff3d7224 */ /* 0x000fe400078e003c */
.L_x_34398:
[----:B------:R-:W-:Y:S05]  /*1bcc0*/  BSYNC B1 ;  /* 0x0000000000017941 */ /* 0x000fea0003800000 */
.L_x_34396:
        /* <DEDUP_REMOVED lines=11> */
.L_x_34400:
[----:B------:R-:W-:Y:S01]  /*1bd80*/  IMAD.MOV.U32 R7, RZ, RZ, R6 ;  /* 0x000000ffff077224 */ /* 0x000fe200078e0006 */
[----:B------:R-:W-:Y:S01]  /*1bd90*/  MOV R9, R8 ;  /* 0x0000000800097202 */ /* 0x000fe20000000f00 */
[----:B------:R-:W-:Y:S02]  /*1bda0*/  IMAD.MOV.U32 R124, RZ, RZ, R131 ;  /* 0x000000ffff7c7224 */ /* 0x000fe400078e0083 */
[----:B------:R-:W-:Y:S02]  /*1bdb0*/  IMAD.MOV.U32 R60, RZ, RZ, R67 ;  /* 0x000000ffff3c7224 */ /* 0x000fe400078e0043 */
.L_x_34401:
[----:B------:R-:W-:Y:S05]  /*1bdc0*/  BSYNC B1 ;  /* 0x0000000000017941 */ /* 0x000fea0003800000 */
.L_x_34399:
        /* <DEDUP_REMOVED lines=11> */
.L_x_34403:
[----:B------:R-:W-:Y:S01]  /*1be80*/  IMAD.MOV.U32 R6, RZ, RZ, R7 ;  /* 0x000000ffff067224 */ /* 0x000fe200078e0007 */
[----:B------:R-:W-:Y:S01]  /*1be90*/  MOV R8, R9 ;  /* 0x0000000900087202 */ /* 0x000fe20000000f00 */
[----:B------:R-:W-:Y:S02]  /*1bea0*/  IMAD.MOV.U32 R131, RZ, RZ, R130 ;  /* 0x000000ffff837224 */ /* 0x000fe400078e0082 */
[----:B------:R-:W-:Y:S02]  /*1beb0*/  IMAD.MOV.U32 R67, RZ, RZ, R66 ;  /* 0x000000ffff437224 */ /* 0x000fe400078e0042 */
.L_x_34404:
[----:B------:R-:W-:Y:S05]  /*1bec0*/  BSYNC B1 ;  /* 0x0000000000017941 */ /* 0x000fea0003800000 */
.L_x_34402:
        /* <DEDUP_REMOVED lines=11> */
.L_x_34406:
[----:B------:R-:W-:Y:S01]  /*1bf80*/  IMAD.MOV.U32 R7, RZ, RZ, R6 ;  /* 0x000000ffff077224 */ /* 0x000fe200078e0006 */
[----:B------:R-:W-:Y:S01]  /*1bf90*/  MOV R9, R8 ;  /* 0x0000000800097202 */ /* 0x000fe20000000f00 */
[----:B------:R-:W-:Y:S02]  /*1bfa0*/  IMAD.MOV.U32 R130, RZ, RZ, R129 ;  /* 0x000000ffff827224 */ /* 0x000fe400078e0081 */
[----:B------:R-:W-:Y:S02]  /*1bfb0*/  IMAD.MOV.U32 R66, RZ, RZ, R65 ;  /* 0x000000ffff427224 */ /* 0x000fe400078e0041 */
.L_x_34407:
[----:B------:R-:W-:Y:S05]  /*1bfc0*/  BSYNC B1 ;  /* 0x0000000000017941 */ /* 0x000fea0003800000 */
.L_x_34405:
        /* <DEDUP_REMOVED lines=11> */
.L_x_34409:
[----:B------:R-:W-:Y:S01]  /*1c080*/  IMAD.MOV.U32 R6, RZ, RZ, R7 ;  /* 0x000000ffff067224 */ /* 0x000fe200078e0007 */
[----:B------:R-:W-:Y:S01]  /*1c090*/  MOV R8, R9 ;  /* 0x0000000900087202 */ /* 0x000fe20000000f00 */
[----:B------:R-:W-:Y:S02]  /*1c0a0*/  IMAD.MOV.U32 R129, RZ, RZ, R128 ;  /* 0x000000ffff817224 */ /* 0x000fe400078e0080 */
[----:B------:R-:W-:Y:S02]  /*1c0b0*/  IMAD.MOV.U32 R65, RZ, RZ, R64 ;  /* 0x000000ffff417224 */ /* 0x000fe400078e0040 */
.L_x_34410:
[----:B------:R-:W-:Y:S05]  /*1c0c0*/  BSYNC B1 ;  /* 0x0000000000017941 */ /* 0x000fea0003800000 */
.L_x_34408:
        /* <DEDUP_REMOVED lines=11> */
.L_x_34412:
[----:B------:R-:W-:Y:S01]  /*1c180*/  IMAD.MOV.U32 R7, RZ, RZ, R6 ;  /* 0x000000ffff077224 */ /* 0x000fe200078e0006 */
[----:B------:R-:W-:Y:S01]  /*1c190*/  MOV R9, R8 ;  /* 0x0000000800097202 */ /* 0x000fe20000000f00 */
[----:B------:R-:W-:Y:S02]  /*1c1a0*/  IMAD.MOV.U32 R128, RZ, RZ, R135 ;  /* 0x000000ffff807224 */ /* 0x000fe400078e0087 */
[----:B------:R-:W-:Y:S02]  /*1c1b0*/  IMAD.MOV.U32 R64, RZ, RZ, R71 ;  /* 0x000000ffff407224 */ /* 0x000fe400078e0047 */
.L_x_34413:
[----:B------:R-:W-:Y:S05]  /*1c1c0*/  BSYNC B1 ;  /* 0x0000000000017941 */ /* 0x000fea0003800000 */
.L_x_34411:
        /* <DEDUP_REMOVED lines=11> */
.L_x_34415:
[----:B------:R-:W-:Y:S01]  /*1c280*/  IMAD.MOV.U32 R6, RZ, RZ, R7 ;  /* 0x000000ffff067224 */ /* 0x000fe200078e0007 */
[----:B------:R-:W-:Y:S01]  /*1c290*/  MOV R8, R9 ;  /* 0x0000000900087202 */ /* 0x000fe20000000f00 */
[----:B------:R-:W-:Y:S02]  /*1c2a0*/  IMAD.MOV.U32 R135, RZ, RZ, R134 ;  /* 0x000000ffff877224 */ /* 0x000fe400078e0086 */
[----:B------:R-:W-:Y:S02]  /*1c2b0*/  IMAD.MOV.U32 R71, RZ, RZ, R70 ;  /* 0x000000ffff477224 */ /* 0x000fe400078e0046 */
.L_x_34416:
[----:B------:R-:W-:Y:S05]  /*1c2c0*/  BSYNC B1 ;  /* 0x0000000000017941 */ /* 0x000fea0003800000 */
.L_x_34414:
        /* <DEDUP_REMOVED lines=11> */
.L_x_34418:
[----:B------:R-:W-:Y:S01]  /*1c380*/  IMAD.MOV.U32 R7, RZ, RZ, R6 ;  /* 0x000000ffff077224 */ /* 0x000fe200078e0006 */
[----:B------:R-:W-:Y:S01]  /*1c390*/  MOV R9, R8 ;  /* 0x0000000800097202 */ /* 0x000fe20000000f00 */
[----:B------:R-:W-:Y:S02]  /*1c3a0*/  IMAD.MOV.U32 R134, RZ, RZ, R133 ;  /* 0x000000ffff867224 */ /* 0x000fe400078e0085 */
[----:B------:R-:W-:Y:S02]  /*1c3b0*/  IMAD.MOV.U32 R70, RZ, RZ, R69 ;  /* 0x000000ffff467224 */ /* 0x000fe400078e0045 */
.L_x_34419:
[----:B------:R-:W-:Y:S05]  /*1c3c0*/  BSYNC B1 ;  /* 0x0000000000017941 */ /* 0x000fea0003800000 */
.L_x_34417:
        /* <DEDUP_REMOVED lines=11> */
.L_x_34421:
[----:B------:R-:W-:Y:S01]  /*1c480*/  IMAD.MOV.U32 R6, RZ, RZ, R7 ;  /* 0x000000ffff067224 */ /* 0x000fe200078e0007 */
[----:B------:R-:W-:Y:S01]  /*1c490*/  MOV R8, R9 ;  /* 0x0000000900087202 */ /* 0x000fe20000000f00 */
[----:B------:R-:W-:Y:S02]  /*1c4a0*/  IMAD.MOV.U32 R133, RZ, RZ, R132 ;  /* 0x000000ffff857224 */ /* 0x000fe400078e0084 */
[----:B------:R-:W-:Y:S02]  /*1c4b0*/  IMAD.MOV.U32 R69, RZ, RZ, R68 ;  /* 0x000000ffff457224 */ /* 0x000fe400078e0044 */
.L_x_34422:
[----:B------:R-:W-:Y:S05]  /*1c4c0*/  BSYNC B1 ;  /* 0x0000000000017941 */ /* 0x000fea0003800000 */
.L_x_34420:
        /* <DEDUP_REMOVED lines=11> */
.L_x_34424:
[----:B------:R-:W-:Y:S01]  /*1c580*/  IMAD.MOV.U32 R7, RZ, RZ, R6 ;  /* 0x000000ffff077224 */ /* 0x000fe200078e0006 */
[----:B------:R-:W-:Y:S01]  /*1c590*/  MOV R9, R8 ;  /* 0x0000000800097202 */ /* 0x000fe20000000f00 */
[----:B------:R-:W-:Y:S02]  /*1c5a0*/  IMAD.MOV.U32 R132, RZ, RZ, R139 ;  /* 0x000000ffff847224 */ /* 0x000fe400078e008b */
[----:B------:R-:W-:Y:S02]  /*1c5b0*/  IMAD.MOV.U32 R68, RZ, RZ, R75 ;  /* 0x000000ffff447224 */ /* 0x000fe400078e004b */
.L_x_34425:
[----:B------:R-:W-:Y:S05]  /*1c5c0*/  BSYNC B1 ;  /* 0x0000000000017941 */ /* 0x000fea0003800000 */
.L_x_34423:
        /* <DEDUP_REMOVED lines=11> */
.L_x_34427:
[----:B------:R-:W-:Y:S01]  /*1c680*/  IMAD.MOV.U32 R6, RZ, RZ, R7 ;  /* 0x000000ffff067224 */ /* 0x000fe200078e0007 */
[----:B------:R-:W-:Y:S01]  /*1c690*/  MOV R8, R9 ;  /* 0x0000000900087202 */ /* 0x000fe20000000f00 */
[----:B------:R-:W-:Y:S02]  /*1c6a0*/  IMAD.MOV.U32 R139, RZ, RZ, R138 ;  /* 0x000000ffff8b7224 */ /* 0x000fe400078e008a */
[----:B------:R-:W-:Y:S02]  /*1c6b0*/  IMAD.MOV.U32 R75, RZ, RZ, R74 ;  /* 0x000000ffff4b7224 */ /* 0x000fe400078e004a */
.L_x_34428:
[----:B------:R-:W-:Y:S05]  /*1c6c0*/  BSYNC B1 ;  /* 0x0000000000017941 */ /* 0x000fea0003800000 */
.L_x_34426:
        /* <DEDUP_REMOVED lines=11> */
.L_x_34430:
[----:B------:R-:W-:Y:S01]  /*1c780*/  IMAD.MOV.U32 R7, RZ, RZ, R6 ;  /* 0x000000ffff077224 */ /* 0x000fe200078e0006 */
[----:B------:R-:W-:Y:S01]  /*1c790*/  MOV R9, R8 ;  /* 0x0000000800097202 */ /* 0x000fe20000000f00 */
[----:B------:R-:W-:Y:S02]  /*1c7a0*/  IMAD.MOV.U32 R138, RZ, RZ, R137 ;  /* 0x000000ffff8a7224 */ /* 0x000fe400078e0089 */
[----:B------:R-:W-:Y:S02]  /*1c7b0*/  IMAD.MOV.U32 R74, RZ, RZ, R73 ;  /* 0x000000ffff4a7224 */ /* 0x000fe400078e0049 */
.L_x_34431:
[----:B------:R-:W-:Y:S05]  /*1c7c0*/  BSYNC B1 ;  /* 0x0000000000017941 */ /* 0x000fea0003800000 */
.L_x_34429:
        /* <DEDUP_REMOVED lines=11> */
.L_x_34433:
[----:B------:R-:W-:Y:S01]  /*1c880*/  IMAD.MOV.U32 R6, RZ, RZ, R7 ;  /* 0x000000ffff067224 */ /* 0x000fe200078e0007 */
[----:B------:R-:W-:Y:S01]  /*1c890*/  MOV R8, R9 ;  /* 0x0000000900087202 */ /* 0x000fe20000000f00 */
[----:B------:R-:W-:Y:S02]  /*1c8a0*/  IMAD.MOV.U32 R137, RZ, RZ, R136 ;  /* 0x000000ffff897224 */ /* 0x000fe400078e0088 */
[----:B------:R-:W-:Y:S02]  /*1c8b0*/  IMAD.MOV.U32 R73, RZ, RZ, R72 ;  /* 0x000000ffff497224 */ /* 0x000fe400078e0048 */
.L_x_34434:
[----:B------:R-:W-:Y:S05]  /*1c8c0*/  BSYNC B1 ;  /* 0x0000000000017941 */ /* 0x000fea0003800000 */
.L_x_34432:
        /* <DEDUP_REMOVED lines=11> */
.L_x_34436:
[----:B------:R-:W-:Y:S01]  /*1c980*/  IMAD.MOV.U32 R7, RZ, RZ, R6 ;  /* 0x000000ffff077224 */ /* 0x000fe200078e0006 */
[----:B------:R-:W-:Y:S01]  /*1c990*/  MOV R9, R8 ;  /* 0x0000000800097202 */ /* 0x000fe20000000f00 */
[----:B------:R-:W-:Y:S02]  /*1c9a0*/  IMAD.MOV.U32 R136, RZ, RZ, R143 ;  /* 0x000000ffff887224 */ /* 0x000fe400078e008f */
[----:B------:R-:W-:Y:S02]  /*1c9b0*/  IMAD.MOV.U32 R72, RZ, RZ, R79 ;  /* 0x000000ffff487224 */ /* 0x000fe400078e004f */
.L_x_34437:
[----:B------:R-:W-:Y:S05]  /*1c9c0*/  BSYNC B1 ;  /* 0x0000000000017941 */ /* 0x000fea0003800000 */
.L_x_34435:
        /* <DEDUP_REMOVED lines=11> */
.L_x_34439:
[----:B------:R-:W-:Y:S01]  /*1ca80*/  IMAD.MOV.U32 R6, RZ, RZ, R7 ;  /* 0x000000ffff067224 */ /* 0x000fe200078e0007 */
[----:B------:R-:W-:Y:S01]  /*1ca90*/  MOV R8, R9 ;  /* 0x0000000900087202 */ /* 0x000fe20000000f00 */
[----:B------:R-:W-:Y:S02]  /*1caa0*/  IMAD.MOV.U32 R143, RZ, RZ, R142 ;  /* 0x000000ffff8f7224 */ /* 0x000fe400078e008e */
[----:B------:R-:W-:Y:S02]  /*1cab0*/  IMAD.MOV.U32 R79, RZ, RZ, R78 ;  /* 0x000000ffff4f7224 */ /* 0x000fe400078e004e */
.L_x_34440:
[----:B------:R-:W-:Y:S05]  /*1cac0*/  BSYNC B1 ;  /* 0x0000000000017941 */ /* 0x000fea0003800000 */
.L_x_34438:
        /* <DEDUP_REMOVED lines=11> */
.L_x_34442:
[----:B------:R-:W-:Y:S01]  /*1cb80*/  IMAD.MOV.U32 R7, RZ, RZ, R6 ;  /* 0x000000ffff077224 */ /* 0x000fe200078e0006 */
[----:B------:R-:W-:Y:S01]  /*1cb90*/  MOV R9, R8 ;  /* 0x0000000800097202 */ /* 0x000fe20000000f00 */
[----:B------:R-:W-:Y:S02]  /*1cba0*/  IMAD.MOV.U32 R142, RZ, RZ, R141 ;  /* 0x000000ffff8e7224 */ /* 0x000fe400078e008d */
[----:B------:R-:W-:Y:S02]  /*1cbb0*/  IMAD.MOV.U32 R78, RZ, RZ, R77 ;  /* 0x000000ffff4e7224 */ /* 0x000fe400078e004d */
.L_x_34443:
[----:B------:R-:W-:Y:S05]  /*1cbc0*/  BSYNC B1 ;  /* 0x0000000000017941 */ /* 0x000fea0003800000 */
.L_x_34441:
        /* <DEDUP_REMOVED lines=11> */
.L_x_34445:
[----:B------:R-:W-:Y:S01]  /*1cc80*/  IMAD.MOV.U32 R6, RZ, RZ, R7 ;  /* 0x000000ffff067224 */ /* 0x000fe200078e0007 */
[----:B------:R-:W-:Y:S01]  /*1cc90*/  MOV R8, R9 ;  /* 0x0000000900087202 */ /* 0x000fe20000000f00 */
[----:B------:R-:W-:Y:S02]  /*1cca0*/  IMAD.MOV.U32 R141, RZ, RZ, R140 ;  /* 0x000000ffff8d7224 */ /* 0x000fe400078e008c */
[----:B------:R-:W-:Y:S02]  /*1ccb0*/  IMAD.MOV.U32 R77, RZ, RZ, R76 ;  /* 0x000000ffff4d7224 */ /* 0x000fe400078e004c */
.L_x_34446:
[----:B------:R-:W-:Y:S05]  /*1ccc0*/  BSYNC B1 ;  /* 0x0000000000017941 */ /* 0x000fea0003800000 */
.L_x_34444:
        /* <DEDUP_REMOVED lines=11> */
.L_x_34448:
[----:B------:R-:W-:Y:S01]  /*1cd80*/  IMAD.MOV.U32 R7, RZ, RZ, R6 ;  /* 0x000000ffff077224 */ /* 0x000fe200078e0006 */
[----:B------:R-:W-:Y:S01]  /*1cd90*/  MOV R9, R8 ;  /* 0x0000000800097202 */ /* 0x000fe20000000f00 */
[----:B------:R-:W-:Y:S02]  /*1cda0*/  IMAD.MOV.U32 R76, RZ, RZ, R83 ;  /* 0x000000ffff4c7224 */ /* 0x000fe400078e0053 */
[----:B------:R-:W-:Y:S02]  /*1cdb0*/  IMAD.MOV.U32 R140, RZ, RZ, R159 ;  /* 0x000000ffff8c7224 */ /* 0x000fe400078e009f */
.L_x_34449:
[----:B------:R-:W-:Y:S05]  /*1cdc0*/  BSYNC B1 ;  /* 0x0000000000017941 */ /* 0x000fea0003800000 */
.L_x_34447:
        /* <DEDUP_REMOVED lines=11> */
.L_x_34451:
[----:B------:R-:W-:Y:S01]  /*1ce80*/  IMAD.MOV.U32 R11, RZ, RZ, R7 ;  /* 0x000000ffff0b7224 */ /* 0x000fe200078e0007 */
[----:B------:R-:W-:Y:S01]  /*1ce90*/  MOV R6, R9 ;  /* 0x0000000900067202 */ /* 0x000fe20000000f00 */
[----:B------:R-:W-:Y:S02]  /*1cea0*/  IMAD.MOV.U32 R159, RZ, RZ, R158 ;  /* 0x000000ffff9f7224 */ /* 0x000fe400078e009e */
[----:B------:R-:W-:Y:S02]  /*1ceb0*/  IMAD.MOV.U32 R83, RZ, RZ, R82 ;  /* 0x000000ffff537224 */ /* 0x000fe400078e0052 */
.L_x_34452:
[----:B------:R-:W-:Y:S05]  /*1cec0*/  BSYNC B1 ;  /* 0x0000000000017941 */ /* 0x000fea0003800000 */
.L_x_34450:
        /* <DEDUP_REMOVED lines=11> */
.L_x_34454:
[----:B------:R-:W-:Y:S01]  /*1cf80*/  IMAD.MOV.U32 R158, RZ, RZ, R2 ;  /* 0x000000ffff9e7224 */ /* 0x000fe200078e0002 */
[----:B------:R-:W-:Y:S01]  /*1cf90*/  MOV R7, R11 ;  /* 0x0000000b00077202 */ /* 0x000fe20000000f00 */
[----:B------:R-:W-:Y:S01]  /*1cfa0*/  IMAD.MOV.U32 R82, RZ, RZ, R81 ;  /* 0x000000ffff527224 */ /* 0x000fe200078e0051 */
[----:B------:R-:W-:Y:S01]  /*1cfb0*/  MOV R81, R6 ;  /* 0x0000000600517202 */ /* 0x000fe20000000f00 */
[----:B------:R-:W-:Y:S02]  /*1cfc0*/  IMAD.MOV.U32 R8, RZ, RZ, R6 ;  /* 0x000000ffff087224 */ /* 0x000fe400078e0006 */
[----:B------:R-:W-:Y:S02]  /*1cfd0*/  IMAD.MOV.U32 R2, RZ, RZ, R11 ;  /* 0x000000ffff027224 */ /* 0x000fe400078e000b */
.L_x_34455:
[----:B------:R-:W-:Y:S05]  /*1cfe0*/  BSYNC B1 ;  /* 0x0000000000017941 */ /* 0x000fea0003800000 */
.L_x_34453:
[----:B------:R-:W-:Y:S01]  /*1cff0*/  IADD3 R3, R3, 0x4, RZ ;  /* 0x0000000403037810 */ /* 0x000fe20007ffe0ff */
[----:B------:R-:W-:Y:S01]  /*1d000*/  @!P1 CALL.REL.NOINC `(.L_x_34456) ;  /* 0x0000001000009944 */ /* 0x000fe20003c00000 */
[----:B------:R-:W-:Y:S05]  /*1d010*/  BRA `(.L_x_34457) ;  /* 0xffffc02000007947 */ /* 0x000fea000383ffff */
.L_x_34456:
[----:B------:R-:W-:Y:S02]  /*1d020*/  IMAD.MOV.U32 R2, RZ, RZ, R7 ;  /* 0x000000ffff027224 */ /* 0x000fe400078e0007 */
[----:B------:R-:W-:Y:S02]  /*1d030*/  IMAD.MOV.U32 R81, RZ, RZ, R8 ;  /* 0x000000ffff517224 */ /* 0x000fe400078e0008 */
.L_x_34266:
[----:B------:R-:W-:Y:S05]  /*1d040*/  BSYNC B0 ;  /* 0x0000000000007941 */ /* 0x000fea0003800000 */
.L_x_34265:
        /* <DEDUP_REMOVED lines=196> */
[----:B------:R-:W-:-:S05]  /*1dc90*/  IMAD.MOV.U32 R0, RZ, RZ, RZ ;  /* 0x000000ffff007224 */ /* 0x000fca00078e00ff */
.L_x_34650:
[----:B------:R-:W-:-:S05]  /*1dca0*/  LEA R4, R0, R1, 0x2 ;  /* 0x0000000100047211 */ /* 0x000fca00078e10ff */
[----:B0-----:R-:W2:Y:S04]  /*1dcb0*/  LDL R6, [R4+0x100] ;  /* 0x0001000004067983 */ /* 0x001ea80000100800 */
[----:B------:R-:W3:Y:S01]  /*1dcc0*/  LDL R7, [R4] ;  /* 0x0000000004077983 */ /* 0x000ee20000100800 */
[----:B------:R-:W-:Y:S01]  /*1dcd0*/  IADD3 R0, R0, 0x1, RZ ;  /* 0x0000000100007810 */ /* 0x000fe20007ffe0ff */
[----:B------:R-:W-:Y:S01]  /*1dce0*/  BSSY B1, `(.L_x_34460) ;  /* 0x0000015000017945 */ /* 0x000fe20003800000 */
[CC--:B--2---:R-:W-:Y:S02]  /*1dcf0*/  FSETP.GEU.FTZ.AND P0, PT, R5.reuse, R6.reuse, PT ;  /* 0x000000060500720b */ /* 0x0c4fe40003f1e000 */
[----:B------:R-:W-:Y:S02]  /*1dd00*/  FSETP.NEU.FTZ.AND P1, PT, R5, R6, PT ;  /* 0x000000060500720b */ /* 0x000fe40003f3d000 */
[----:B------:R-:W-:-:S02]  /*1dd10*/  ISETP.EQ.OR P0, PT, R80, -0x1, !P0 ;  /* 0xffffffff5000780c */ /* 0x000fc40004702670 */
        /* <DEDUP_REMOVED lines=13> */
.L_x_34461:
[----:B------:R-:W-:Y:S02]  /*1ddf0*/  IMAD.MOV.U32 R9, RZ, RZ, R5 ;  /* 0x000000ffff097224 */ /* 0x000fe400078e0005 */
[----:B------:R-:W-:Y:S01]  /*1de00*/  IMAD.MOV.U32 R7, RZ, RZ, R80 ;  /* 0x000000ffff077224 */ /* 0x000fe200078e0050 */
[----:B------:R-:W-:Y:S01]  /*1de10*/  MOV R80, R87 ;  /* 0x0000005700507202 */ /* 0x000fe20000000f00 */
[----:B------:R-:W-:Y:S02]  /*1de20*/  IMAD.MOV.U32 R5, RZ, RZ, R23 ;  /* 0x000000ffff057224 */ /* 0x000fe400078e0017 */
.L_x_34462:
[----:B------:R-:W-:Y:S05]  /*1de30*/  BSYNC B1 ;  /* 0x0000000000017941 */ /* 0x000fea0003800000 */
.L_x_34460:
        /* <DEDUP_REMOVED lines=11> */
.L_x_34464:
[----:B------:R-:W-:Y:S01]  /*1def0*/  IMAD.MOV.U32 R4, RZ, RZ, R7 ;  /* 0x000000ffff047224 */ /* 0x000fe200078e0007 */
[----:B------:R-:W-:Y:S01]  /*1df00*/  MOV R23, R22 ;  /* 0x0000001600177202 */ /* 0x000fe20000000f00 */
[----:B------:R-:W-:Y:S02]  /*1df10*/  IMAD.MOV.U32 R6, RZ, RZ, R9 ;  /* 0x000000ffff067224 */ /* 0x000fe400078e0009 */
[----:B------:R-:W-:Y:S02]  /*1df20*/  IMAD.MOV.U32 R87, RZ, RZ, R86 ;  /* 0x000000ffff577224 */ /* 0x000fe400078e0056 */
.L_x_34465:
[----:B------:R-:W-:Y:S05]  /*1df30*/  BSYNC B1 ;  /* 0x0000000000017941 */ /* 0x000fea0003800000 */
.L_x_34463:
        /* <DEDUP_REMOVED lines=11> */
.L_x_34467:
[----:B------:R-:W-:Y:S01]  /*1dff0*/  IMAD.MOV.U32 R7, RZ, RZ, R4 ;  /* 0x000000ffff077224 */ /* 0x000fe200078e0004 */
[----:B------:R-:W-:Y:S01]  /*1e000*/  MOV R22, R21 ;  /* 0x0000001500167202 */ /* 0x000fe20000000f00 */
[----:B------:R-:W-:Y:S02]  /*1e010*/  IMAD.MOV.U32 R9, RZ, RZ, R6 ;  /* 0x000000ffff097224 */ /* 0x000fe400078e0006 */
[----:B------:R-:W-:Y:S02]  /*1e020*/  IMAD.MOV.U32 R86, RZ, RZ, R85 ;  /* 0x000000ffff567224 */ /* 0x000fe400078e0055 */
.L_x_34468:
[----:B------:R-:W-:Y:S05]  /*1e030*/  BSYNC B1 ;  /* 0x0000000000017941 */ /* 0x000fea0003800000 */
.L_x_34466:
        /* <DEDUP_REMOVED lines=11> */
.L_x_34470:
[----:B------:R-:W-:Y:S01]  /*1e0f0*/  IMAD.MOV.U32 R4, RZ, RZ, R7 ;  /* 0x000000ffff047224 */ /* 0x000fe200078e0007 */
[----:B------:R-:W-:Y:S01]  /*1e100*/  MOV R21, R20 ;  /* 0x0000001400157202 */ /* 0x000fe20000000f00 */
[----:B------:R-:W-:Y:S02]  /*1e110*/  IMAD.MOV.U32 R6, RZ, RZ, R9 ;  /* 0x000000ffff067224 */ /* 0x000fe400078e0009 */
[----:B------:R-:W-:Y:S02]  /*1e120*/  IMAD.MOV.U32 R85, RZ, RZ, R84 ;  /* 0x000000ffff557224 */ /* 0x000fe400078e0054 */
.L_x_34471:
[----:B------:R-:W-:Y:S05]  /*1e130*/  BSYNC B1 ;  /* 0x0000000000017941 */ /* 0x000fea0003800000 */
.L_x_34469:
        /* <DEDUP_REMOVED lines=11> */
.L_x_34473:
[----:B------:R-:W-:Y:S01]  /*1e1f0*/  IMAD.MOV.U32 R7, RZ, RZ, R4 ;  /* 0x000000ffff077224 */ /* 0x000fe200078e0004 */
[----:B------:R-:W-:Y:S01]  /*1e200*/  MOV R20, R27 ;  /* 0x0000001b00147202 */ /* 0x000fe20000000f00 */
[----:B------:R-:W-:Y:S02]  /*1e210*/  IMAD.MOV.U32 R9, RZ, RZ, R6 ;  /* 0x000000ffff097224 */ /* 0x000fe400078e0006 */
[----:B------:R-:W-:Y:S02]  /*1e220*/  IMAD.MOV.U32 R84, RZ, RZ, R91 ;  /* 0x000000ffff547224 */ /* 0x000fe400078e005b */
.L_x_34474:
[----:B------:R-:W-:Y:S05]  /*1e230*/  BSYNC B1 ;  /* 0x0000000000017941 */ /* 0x000fea0003800000 */
.L_x_34472:
        /* <DEDUP_REMOVED lines=11> */
.L_x_34476:
[----:B------:R-:W-:Y:S01]  /*1e2f0*/  IMAD.MOV.U32 R4, RZ, RZ, R7 ;  /* 0x000000ffff047224 */ /* 0x000fe200078e0007 */
[----:B------:R-:W-:Y:S01]  /*1e300*/  MOV R27, R26 ;  /* 0x0000001a001b7202 */ /* 0x000fe20000000f00 */
[----:B------:R-:W-:Y:S02]  /*1e310*/  IMAD.MOV.U32 R6, RZ, RZ, R9 ;  /* 0x000000ffff067224 */ /* 0x000fe400078e0009 */
[----:B------:R-:W-:Y:S02]  /*1e320*/  IMAD.MOV.U32 R91, RZ, RZ, R90 ;  /* 0x000000ffff5b7224 */ /* 0x000fe400078e005a */
.L_x_34477:
[----:B------:R-:W-:Y:S05]  /*1e330*/  BSYNC B1 ;  /* 0x0000000000017941 */ /* 0x000fea0003800000 */
.L_x_34475:
        /* <DEDUP_REMOVED lines=11> */
.L_x_34479:
[----:B------:R-:W-:Y:S01]  /*1e3f0*/  IMAD.MOV.U32 R7, RZ, RZ, R4 ;  /* 0x000000ffff077224 */ /* 0x000fe200078e0004 */
[----:B------:R-:W-:Y:S01]  /*1e400*/  MOV R26, R25 ;  /* 0x00000019001a7202 */ /* 0x000fe20000000f00 */
[----:B------:R-:W-:Y:S02]  /*1e410*/  IMAD.MOV.U32 R9, RZ, RZ, R6 ;  /* 0x000000ffff097224 */ /* 0x000fe400078e0006 */
[----:B------:R-:W-:Y:S02]  /*1e420*/  IMAD.MOV.U32 R90, RZ, RZ, R89 ;  /* 0x000000ffff5a7224 */ /* 0x000fe400078e0059 */
.L_x_34480:
[----:B------:R-:W-:Y:S05]  /*1e430*/  BSYNC B1 ;  /* 0x0000000000017941 */ /* 0x000fea0003800000 */
.L_x_34478:
        /* <DEDUP_REMOVED lines=11> */
.L_x_34482:
[----:B------:R-:W-:Y:S01]  /*1e4f0*/  IMAD.MOV.U32 R4, RZ, RZ, R7 ;  /* 0x000000ffff047224 */ /* 0x000fe200078e0007 */
[----:B------:R-:W-:Y:S01]  /*1e500*/  MOV R25, R24 ;  /* 0x0000001800197202 */ /* 0x000fe20000000f00 */
[----:B------:R-:W-:Y:S02]  /*1e510*/  IMAD.MOV.U32 R6, RZ, RZ, R9 ;  /* 0x000000ffff067224 */ /* 0x000fe400078e0009 */
[----:B------:R-:W-:Y:S02]  /*1e520*/  IMAD.MOV.U32 R89, RZ, RZ, R88 ;  /* 0x000000ffff597224 */ /* 0x000fe400078e0058 */
.L_x_34483:
[----:B------:R-:W-:Y:S05]  /*1e530*/  BSYNC B1 ;  /* 0x0000000000017941 */ /* 0x000fea0003800000 */
.L_x_34481:
        /* <DEDUP_REMOVED lines=11> */
.L_x_34485:
[----:B------:R-:W-:Y:S01]  /*1e5f0*/  IMAD.MOV.U32 R7, RZ, RZ, R4 ;  /* 0x000000ffff077224 */ /* 0x000fe200078e0004 */
[----:B------:R-:W-:Y:S01]  /*1e600*/  MOV R24, R31 ;  /* 0x0000001f00187202 */ /* 0x000fe20000000f00 */
[----:B------:R-:W-:Y:S02]  /*1e610*/  IMAD.MOV.U32 R9, RZ, RZ, R6 ;  /* 0x000000ffff097224 */ /* 0x000fe400078e0006 */
[----:B------:R-:W-:Y:S02]  /*1e620*/  IMAD.MOV.U32 R88, RZ, RZ, R95 ;  /* 0x000000ffff587224 */ /* 0x000fe400078e005f */
.L_x_34486:
[----:B------:R-:W-:Y:S05]  /*1e630*/  BSYNC B1 ;  /* 0x0000000000017941 */ /* 0x000fea0003800000 */
.L_x_34484:
        /* <DEDUP_REMOVED lines=11> */
.L_x_34488:
[----:B------:R-:W-:Y:S01]  /*1e6f0*/  IMAD.MOV.U32 R4, RZ, RZ, R7 ;  /* 0x000000ffff047224 */ /* 0x000fe200078e0007 */
[----:B------:R-:W-:Y:S01]  /*1e700*/  MOV R31, R30 ;  /* 0x0000001e001f7202 */ /* 0x000fe20000000f00 */
[----:B------:R-:W-:Y:S02]  /*1e710*/  IMAD.MOV.U32 R6, RZ, RZ, R9 ;  /* 0x000000ffff067224 */ /* 0x000fe400078e0009 */
[----:B------:R-:W-:Y:S02]  /*1e720*/  IMAD.MOV.U32 R95, RZ, RZ, R94 ;  /* 0x000000ffff5f7224 */ /* 0x000fe400078e005e */
.L_x_34489:
[----:B------:R-:W-:Y:S05]  /*1e730*/  BSYNC B1 ;  /* 0x0000000000017941 */ /* 0x000fea0003800000 */
.L_x_34487:
        /* <DEDUP_REMOVED lines=11> */
.L_x_34491:
[----:B------:R-:W-:Y:S01]  /*1e7f0*/  IMAD.MOV.U32 R7, RZ, RZ, R4 ;  /* 0x000000ffff077224 */ /* 0x000fe200078e0004 */
[----:B------:R-:W-:Y:S01]  /*1e800*/  MOV R30, R29 ;  /* 0x0000001d001e7202 */ /* 0x000fe20000000f00 */
[----:B------:R-:W-:Y:S02]  /*1e810*/  IMAD.MOV.U32 R9, RZ, RZ, R6 ;  /* 0x000000ffff097224 */ /* 0x000fe400078e0006 */
[----:B------:R-:W-:Y:S02]  /*1e820*/  IMAD.MOV.U32 R94, RZ, RZ, R93 ;  /* 0x000000ffff5e7224 */ /* 0x000fe400078e005d */
.L_x_34492:
[----:B------:R-:W-:Y:S05]  /*1e830*/  BSYNC B1 ;  /* 0x0000000000017941 */ /* 0x000fea0003800000 */
.L_x_34490:
        /* <DEDUP_REMOVED lines=11> */
.L_x_34494:
[----:B------:R-:W-:Y:S01]  /*1e8f0*/  IMAD.MOV.U32 R4, RZ, RZ, R7 ;  /* 0x000000ffff047224 */ /* 0x000fe200078e0007 */
[----:B------:R-:W-:Y:S01]  /*1e900*/  MOV R29, R28 ;  /* 0x0000001c001d7202 */ /* 0x000fe20000000f00 */
[----:B------:R-:W-:Y:S02]  /*1e910*/  IMAD.MOV.U32 R6, RZ, RZ, R9 ;  /* 0x000000ffff067224 */ /* 0x000fe400078e0009 */
[----:B------:R-:W-:Y:S02]  /*1e920*/  IMAD.MOV.U32 R93, RZ, RZ, R92 ;  /* 0x000000ffff5d7224 */ /* 0x000fe400078e005c */
.L_x_34495:
[----:B------:R-:W-:Y:S05]  /*1e930*/  BSYNC B1 ;  /* 0x0000000000017941 */ /* 0x000fea0003800000 */
.L_x_34493:
        /* <DEDUP_REMOVED lines=11> */
.L_x_34497:
[----:B------:R-:W-:Y:S01]  /*1e9f0*/  IMAD.MOV.U32 R7, RZ, RZ, R4 ;  /* 0x000000ffff077224 */ /* 0x000fe200078e0004 */
[----:B------:R-:W-:Y:S01]  /*1ea00*/  MOV R28, R35 ;  /* 0x00000023001c7202 */ /* 0x000fe20000000f00 */
[----:B------:R-:W-:Y:S02]  /*1ea10*/  IMAD.MOV.U32 R9, RZ, RZ, R6 ;  /* 0x000000ffff097224 */ /* 0x000fe400078e0006 */
[----:B------:R-:W-:Y:S02]  /*1ea20*/  IMAD.MOV.U32 R92, RZ, RZ, R99 ;  /* 0x000000ffff5c7224 */ /* 0x000fe400078e0063 */
.L_x_34498:
[----:B------:R-:W-:Y:S05]  /*1ea30*/  BSYNC B1 ;  /* 0x0000000000017941 */ /* 0x000fea0003800000 */
.L_x_34496:
        /* <DEDUP_REMOVED lines=11> */
.L_x_34500:
[----:B------:R-:W-:Y:S01]  /*1eaf0*/  IMAD.MOV.U32 R4, RZ, RZ, R7 ;  /* 0x000000ffff047224 */ /* 0x000fe200078e0007 */
[----:B------:R-:W-:Y:S01]  /*1eb00*/  MOV R35, R34 ;  /* 0x0000002200237202 */ /* 0x000fe20000000f00 */
[----:B------:R-:W-:Y:S02]  /*1eb10*/  IMAD.MOV.U32 R6, RZ, RZ, R9 ;  /* 0x000000ffff067224 */ /* 0x000fe400078e0009 */
[----:B------:R-:W-:Y:S02]  /*1eb20*/  IMAD.MOV.U32 R99, RZ, RZ, R98 ;  /* 0x000000ffff637224 */ /* 0x000fe400078e0062 */
.L_x_34501:
[----:B------:R-:W-:Y:S05]  /*1eb30*/  BSYNC B1 ;  /* 0x0000000000017941 */ /* 0x000fea0003800000 */
.L_x_34499:
        /* <DEDUP_REMOVED lines=11> */
.L_x_34503:
[----:B------:R-:W-:Y:S01]  /*1ebf0*/  IMAD.MOV.U32 R7, RZ, RZ, R4 ;  /* 0x000000ffff077224 */ /* 0x000fe200078e0004 */
[----:B------:R-:W-:Y:S01]  /*1ec00*/  MOV R34, R33 ;  /* 0x0000002100227202 */ /* 0x000fe20000000f00 */
[----:B------:R-:W-:Y:S02]  /*1ec10*/  IMAD.MOV.U32 R9, RZ, RZ, R6 ;  /* 0x000000ffff097224 */ /* 0x000fe400078e0006 */
[----:B------:R-:W-:Y:S02]  /*1ec20*/  IMAD.MOV.U32 R98, RZ, RZ, R97 ;  /* 0x000000ffff627224 */ /* 0x000fe400078e0061 */
.L_x_34504:
[----:B------:R-:W-:Y:S05]  /*1ec30*/  BSYNC B1 ;  /* 0x0000000000017941 */ /* 0x000fea0003800000 */
.L_x_34502:
        /* <DEDUP_REMOVED lines=11> */
.L_x_34506:
[----:B------:R-:W-:Y:S01]  /*1ecf0*/  IMAD.MOV.U32 R4, RZ, RZ, R7 ;  /* 0x000000ffff047224 */ /* 0x000fe200078e0007 */
[----:B------:R-:W-:Y:S01]  /*1ed00*/  MOV R33, R32 ;  /* 0x0000002000217202 */ /* 0x000fe20000000f00 */
[----:B------:R-:W-:Y:S02]  /*1ed10*/  IMAD.MOV.U32 R6, RZ, RZ, R9 ;  /* 0x000000ffff067224 */ /* 0x000fe400078e0009 */
[----:B------:R-:W-:Y:S02]  /*1ed20*/  IMAD.MOV.U32 R97, RZ, RZ, R96 ;  /* 0x000000ffff617224 */ /* 0x000fe400078e0060 */
.L_x_34507:
[----:B------:R-:W-:Y:S05]  /*1ed30*/  BSYNC B1 ;  /* 0x0000000000017941 */ /* 0x000fea0003800000 */
.L_x_34505:
        /* <DEDUP_REMOVED lines=11> */
.L_x_34509:
[----:B------:R-:W-:Y:S01]  /*1edf0*/  IMAD.MOV.U32 R7, RZ, RZ, R4 ;  /* 0x000000ffff077224 */ /* 0x000fe200078e0004 */
[----:B------:R-:W-:Y:S01]  /*1ee00*/  MOV R32, R39 ;  /* 0x0000002700207202 */ /* 0x000fe20000000f00 */
[----:B------:R-:W-:Y:S02]  /*1ee10*/  IMAD.MOV.U32 R9, RZ, RZ, R6 ;  /* 0x000000ffff097224 */ /* 0x000fe400078e0006 */
[----:B------:R-:W-:Y:S02]  /*1ee20*/  IMAD.MOV.U32 R96, RZ, RZ, R103 ;  /* 0x000000ffff607224 */ /* 0x000fe400078e0067 */
.L_x_34510:
[----:B------:R-:W-:Y:S05]  /*1ee30*/  BSYNC B1 ;  /* 0x0000000000017941 */ /* 0x000fea0003800000 */
.L_x_34508:
        /* <DEDUP_REMOVED lines=11> */
.L_x_34512:
[----:B------:R-:W-:Y:S01]  /*1eef0*/  IMAD.MOV.U32 R4, RZ, RZ, R7 ;  /* 0x000000ffff047224 */ /* 0x000fe200078e0007 */
[----:B------:R-:W-:Y:S01]  /*1ef00*/  MOV R39, R38 ;  /* 0x0000002600277202 */ /* 0x000fe20000000f00 */
[----:B------:R-:W-:Y:S02]  /*1ef10*/  IMAD.MOV.U32 R6, RZ, RZ, R9 ;  /* 0x000000ffff067224 */ /* 0x000fe400078e0009 */
[----:B------:R-:W-:Y:S02]  /*1ef20*/  IMAD.MOV.U32 R103, RZ, RZ, R102 ;  /* 0x000000ffff677224 */ /* 0x000fe400078e0066 */
.L_x_34513:
[----:B------:R-:W-:Y:S05]  /*1ef30*/  BSYNC B1 ;  /* 0x0000000000017941 */ /* 0x000fea0003800000 */
.L_x_34511:
        /* <DEDUP_REMOVED lines=11> */
.L_x_34515:
[----:B------:R-:W-:Y:S01]  /*1eff0*/  IMAD.MOV.U32 R7, RZ, RZ, R4 ;  /* 0x000000ffff077224 */ /* 0x000fe200078e0004 */
[----:B------:R-:W-:Y:S01]  /*1f000*/  MOV R38, R37 ;  /* 0x0000002500267202 */ /* 0x000fe20000000f00 */
[----:B------:R-:W-:Y:S02]  /*1f010*/  IMAD.MOV.U32 R9, RZ, RZ, R6 ;  /* 0x000000ffff097224 */ /* 0x000fe400078e0006 */
[----:B------:R-:W-:Y:S02]  /*1f020*/  IMAD.MOV.U32 R102, RZ, RZ, R101 ;  /* 0x000000ffff667224 */ /* 0x000fe400078e0065 */
.L_x_34516:
[----:B------:R-:W-:Y:S05]  /*1f030*/  BSYNC B1 ;  /* 0x0000000000017941 */ /* 0x000fea0003800000 */
.L_x_34514:
        /* <DEDUP_REMOVED lines=11> */
.L_x_34518:
[----:B------:R-:W-:Y:S01]  /*1f0f0*/  IMAD.MOV.U32 R4, RZ, RZ, R7 ;  /* 0x000000ffff047224 */ /* 0x000fe200078e0007 */
[----:B------:R-:W-:Y:S01]  /*1f100*/  MOV R37, R36 ;  /* 0x0000002400257202 */ /* 0x000fe20000000f00 */
[----:B------:R-:W-:Y:S02]  /*1f110*/  IMAD.MOV.U32 R6, RZ, RZ, R9 ;  /* 0x000000ffff067224 */ /* 0x000fe400078e0009 */
[----:B------:R-:W-:Y:S02]  /*1f120*/  IMAD.MOV.U32 R101, RZ, RZ, R100 ;  /* 0x000000ffff657224 */ /* 0x000fe400078e0064 */
.L_x_34519:
[----:B------:R-:W-:Y:S05]  /*1f130*/  BSYNC B1 ;  /* 0x0000000000017941 */ /* 0x000fea0003800000 */
.L_x_34517:
        /* <DEDUP_REMOVED lines=11> */
.L_x_34521:
[----:B------:R-:W-:Y:S01]  /*1f1f0*/  IMAD.MOV.U32 R7, RZ, RZ, R4 ;  /* 0x000000ffff077224 */ /* 0x000fe200078e0004 */
[----:B------:R-:W-:Y:S01]  /*1f200*/  MOV R100, R107 ;  /* 0x0000006b00647202 */ /* 0x000fe20000000f00 */
[----:B------:R-:W-:Y:S02]  /*1f210*/  IMAD.MOV.U32 R9, RZ, RZ, R6 ;  /* 0x000000ffff097224 */ /* 0x000fe400078e0006 */
[----:B------:R-:W-:Y:S02]  /*1f220*/  IMAD.MOV.U32 R36, RZ, RZ, R43 ;  /* 0x000000ffff247224 */ /* 0x000fe400078e002b */
.L_x_34522:
[----:B------:R-:W-:Y:S05]  /*1f230*/  BSYNC B1 ;  /* 0x0000000000017941 */ /* 0x000fea0003800000 */
.L_x_34520:
        /* <DEDUP_REMOVED lines=11> */
.L_x_34524:
[----:B------:R-:W-:Y:S01]  /*1f2f0*/  MOV R4, R7 ;  /* 0x0000000700047202 */ /* 0x000fe20000000f00 */
[----:B------:R-:W-:Y:S01]  /*1f300*/  IMAD.MOV.U32 R6, RZ, RZ, R9 ;  /* 0x000000ffff067224 */ /* 0x000fe200078e0009 */
[----:B------:R-:W-:Y:S01]  /*1f310*/  MOV R43, R42 ;  /* 0x0000002a002b7202 */ /* 0x000fe20000000f00 */
[----:B------:R-:W-:Y:S02]  /*1f320*/  IMAD.MOV.U32 R107, RZ, RZ, R106 ;  /* 0x000000ffff6b7224 */ /* 0x000fe400078e006a */
.L_x_34525:
[----:B------:R-:W-:Y:S05]  /*1f330*/  BSYNC B1 ;  /* 0x0000000000017941 */ /* 0x000fea0003800000 */
.L_x_34523:
        /* <DEDUP_REMOVED lines=11> */
.L_x_34527:
[----:B------:R-:W-:Y:S01]  /*1f3f0*/  IMAD.MOV.U32 R7, RZ, RZ, R4 ;  /* 0x000000ffff077224 */ /* 0x000fe200078e0004 */
[----:B------:R-:W-:Y:S01]  /*1f400*/  MOV R9, R6 ;  /* 0x0000000600097202 */ /* 0x000fe20000000f00 */
[----:B------:R-:W-:Y:S02]  /*1f410*/  IMAD.MOV.U32 R106, RZ, RZ, R105 ;  /* 0x000000ffff6a7224 */ /* 0x000fe400078e0069 */
[----:B------:R-:W-:Y:S02]  /*1f420*/  IMAD.MOV.U32 R42, RZ, RZ, R41 ;  /* 0x000000ffff2a7224 */ /* 0x000fe400078e0029 */
.L_x_34528:
[----:B------:R-:W-:Y:S05]  /*1f430*/  BSYNC B1 ;  /* 0x0000000000017941 */ /* 0x000fea0003800000 */
.L_x_34526:
        /* <DEDUP_REMOVED lines=11> */
.L_x_34530:
[----:B------:R-:W-:Y:S01]  /*1f4f0*/  IMAD.MOV.U32 R4, RZ, RZ, R7 ;  /* 0x000000ffff047224 */ /* 0x000fe200078e0007 */
[----:B------:R-:W-:Y:S01]  /*1f500*/  MOV R105, R104 ;  /* 0x0000006800697202 */ /* 0x000fe20000000f00 */
[----:B------:R-:W-:Y:S02]  /*1f510*/  IMAD.MOV.U32 R6, RZ, RZ, R9 ;  /* 0x000000ffff067224 */ /* 0x000fe400078e0009 */
[----:B------:R-:W-:Y:S02]  /*1f520*/  IMAD.MOV.U32 R41, RZ, RZ, R40 ;  /* 0x000000ffff297224 */ /* 0x000fe400078e0028 */
.L_x_34531:
[----:B------:R-:W-:Y:S05]  /*1f530*/  BSYNC B1 ;  /* 0x0000000000017941 */ /* 0x000fea0003800000 */
.L_x_34529:
        /* <DEDUP_REMOVED lines=11> */
.L_x_34533:
[----:B------:R-:W-:Y:S01]  /*1f5f0*/  MOV R7, R4 ;  /* 0x0000000400077202 */ /* 0x000fe20000000f00 */
[----:B------:R-:W-:Y:S01]  /*1f600*/  IMAD.MOV.U32 R9, RZ, RZ, R6 ;  /* 0x000000ffff097224 */ /* 0x000fe200078e0006 */
[----:B------:R-:W-:Y:S01]  /*1f610*/  MOV R40, R47 ;  /* 0x0000002f00287202 */ /* 0x000fe20000000f00 */
[----:B------:R-:W-:Y:S02]  /*1f620*/  IMAD.MOV.U32 R104, RZ, RZ, R111 ;  /* 0x000000ffff687224 */ /* 0x000fe400078e006f */
.L_x_34534:
[----:B------:R-:W-:Y:S05]  /*1f630*/  BSYNC B1 ;  /* 0x0000000000017941 */ /* 0x000fea0003800000 */
.L_x_34532:
        /* <DEDUP_REMOVED lines=11> */
.L_x_34536:
[----:B------:R-:W-:Y:S01]  /*1f6f0*/  IMAD.MOV.U32 R4, RZ, RZ, R7 ;  /* 0x000000ffff047224 */ /* 0x000fe200078e0007 */
[----:B------:R-:W-:Y:S01]  /*1f700*/  MOV R6, R9 ;  /* 0x0000000900067202 */ /* 0x000fe20000000f00 */
[----:B------:R-:W-:Y:S02]  /*1f710*/  IMAD.MOV.U32 R111, RZ, RZ, R110 ;  /* 0x000000ffff6f7224 */ /* 0x000fe400078e006e */
[----:B------:R-:W-:Y:S02]  /*1f720*/  IMAD.MOV.U32 R47, RZ, RZ, R46 ;  /* 0x000000ffff2f7224 */ /* 0x000fe400078e002e */
.L_x_34537:
[----:B------:R-:W-:Y:S05]  /*1f730*/  BSYNC B1 ;  /* 0x0000000000017941 */ /* 0x000fea0003800000 */
.L_x_34535:
        /* <DEDUP_REMOVED lines=11> */
.L_x_34539:
[----:B------:R-:W-:Y:S01]  /*1f7f0*/  IMAD.MOV.U32 R7, RZ, RZ, R4 ;  /* 0x000000ffff077224 */ /* 0x000fe200078e0004 */
[----:B------:R-:W-:Y:S01]  /*1f800*/  MOV R110, R109 ;  /* 0x0000006d006e7202 */ /* 0x000fe20000000f00 */
[----:B------:R-:W-:Y:S02]  /*1f810*/  IMAD.MOV.U32 R9, RZ, RZ, R6 ;  /* 0x000000ffff097224 */ /* 0x000fe400078e0006 */
[----:B------:R-:W-:Y:S02]  /*1f820*/  IMAD.MOV.U32 R46, RZ, RZ, R45 ;  /* 0x000000ffff2e7224 */ /* 0x000fe400078e002d */
.L_x_34540:
[----:B------:R-:W-:Y:S05]  /*1f830*/  BSYNC B1 ;  /* 0x0000000000017941 */ /* 0x000fea0003800000 */
.L_x_34538:
        /* <DEDUP_REMOVED lines=11> */
.L_x_34542:
[----:B------:R-:W-:Y:S01]  /*1f8f0*/  MOV R4, R7 ;  /* 0x0000000700047202 */ /* 0x000fe20000000f00 */
[----:B------:R-:W-:Y:S01]  /*1f900*/  IMAD.MOV.U32 R6, RZ, RZ, R9 ;  /* 0x000000ffff067224 */ /* 0x000fe200078e0009 */
[----:B------:R-:W-:Y:S01]  /*1f910*/  MOV R45, R44 ;  /* 0x0000002c002d7202 */ /* 0x000fe20000000f00 */
[----:B------:R-:W-:Y:S02]  /*1f920*/  IMAD.MOV.U32 R109, RZ, RZ, R108 ;  /* 0x000000ffff6d7224 */ /* 0x000fe400078e006c */
.L_x_34543:
[----:B------:R-:W-:Y:S05]  /*1f930*/  BSYNC B1 ;  /* 0x0000000000017941 */ /* 0x000fea0003800000 */
.L_x_34541:
        /* <DEDUP_REMOVED lines=11> */
.L_x_34545:
[----:B------:R-:W-:Y:S01]  /*1f9f0*/  IMAD.MOV.U32 R7, RZ, RZ, R4 ;  /* 0x000000ffff077224 */ /* 0x000fe200078e0004 */
[----:B------:R-:W-:Y:S01]  /*1fa00*/  MOV R9, R6 ;  /* 0x0000000600097202 */ /* 0x000fe20000000f00 */
[----:B------:R-:W-:Y:S02]  /*1fa10*/  IMAD.MOV.U32 R108, RZ, RZ, R115 ;  /* 0x000000ffff6c7224 */ /* 0x000fe400078e0073 */
[----:B------:R-:W-:Y:S02]  /*1fa20*/  IMAD.MOV.U32 R44, RZ, RZ, R51 ;  /* 0x000000ffff2c7224 */ /* 0x000fe400078e0033 */
.L_x_34546:
[----:B------:R-:W-:Y:S05]  /*1fa30*/  BSYNC B1 ;  /* 0x0000000000017941 */ /* 0x000fea0003800000 */
.L_x_34544:
        /* <DEDUP_REMOVED lines=11> */
.L_x_34548:
[----:B------:R-:W-:Y:S01]  /*1faf0*/  IMAD.MOV.U32 R4, RZ, RZ, R7 ;  /* 0x000000ffff047224 */ /* 0x000fe200078e0007 */
[----:B------:R-:W-:Y:S01]  /*1fb00*/  MOV R115, R114 ;  /* 0x0000007200737202 */ /* 0x000fe20000000f00 */
[----:B------:R-:W-:Y:S02]  /*1fb10*/  IMAD.MOV.U32 R6, RZ, RZ, R9 ;  /* 0x000000ffff067224 */ /* 0x000fe400078e0009 */
[----:B------:R-:W-:Y:S02]  /*1fb20*/  IMAD.MOV.U32 R51, RZ, RZ, R50 ;  /* 0x000000ffff337224 */ /* 0x000fe400078e0032 */
.L_x_34549:
[----:B------:R-:W-:Y:S05]  /*1fb30*/  BSYNC B1 ;  /* 0x0000000000017941 */ /* 0x000fea0003800000 */
.L_x_34547:
        /* <DEDUP_REMOVED lines=11> */
.L_x_34551:
[----:B------:R-:W-:Y:S01]  /*1fbf0*/  MOV R7, R4 ;  /* 0x0000000400077202 */ /* 0x000fe20000000f00 */
[----:B------:R-:W-:Y:S01]  /*1fc00*/  IMAD.MOV.U32 R9, RZ, RZ, R6 ;  /* 0x000000ffff097224 */ /* 0x000fe200078e0006 */
[----:B------:R-:W-:Y:S01]  /*1fc10*/  MOV R50, R49 ;  /* 0x0000003100327202 */ /* 0x000fe20000000f00 */
[----:B------:R-:W-:Y:S02]  /*1fc20*/  IMAD.MOV.U32 R114, RZ, RZ, R113 ;  /* 0x000000ffff727224 */ /* 0x000fe400078e0071 */
.L_x_34552:
[----:B------:R-:W-:Y:S05]  /*1fc30*/  BSYNC B1 ;  /* 0x0000000000017941 */ /* 0x000fea0003800000 */
.L_x_34550:
        /* <DEDUP_REMOVED lines=11> */
.L_x_34554:
[----:B------:R-:W-:Y:S01]  /*1fcf0*/  IMAD.MOV.U32 R4, RZ, RZ, R7 ;  /* 0x000000ffff047224 */ /* 0x000fe200078e0007 */
[----:B------:R-:W-:Y:S01]  /*1fd00*/  MOV R6, R9 ;  /* 0x0000000900067202 */ /* 0x000fe20000000f00 */
[----:B------:R-:W-:Y:S02]  /*1fd10*/  IMAD.MOV.U32 R113, RZ, RZ, R112 ;  /* 0x000000ffff717224 */ /* 0x000fe400078e0070 */
[----:B------:R-:W-:Y:S02]  /*1fd20*/  IMAD.MOV.U32 R49, RZ, RZ, R48 ;  /* 0x000000ffff317224 */ /* 0x000fe400078e0030 */
.L_x_34555:
[----:B------:R-:W-:Y:S05]  /*1fd30*/  BSYNC B1 ;  /* 0x0000000000017941 */ /* 0x000fea0003800000 */
.L_x_34553:
        /* <DEDUP_REMOVED lines=11> */
.L_x_34557:
[----:B------:R-:W-:Y:S01]  /*1fdf0*/  IMAD.MOV.U32 R7, RZ, RZ, R4 ;  /* 0x000000ffff077224 */ /* 0x000fe200078e0004 */
[----:B------:R-:W-:Y:S01]  /*1fe00*/  MOV R112, R119 ;  /* 0x0000007700707202 */ /* 0x000fe20000000f00 */
[----:B------:R-:W-:Y:S02]  /*1fe10*/  IMAD.MOV.U32 R9, RZ, RZ, R6 ;  /* 0x000000ffff097224 */ /* 0x000fe400078e0006 */
[----:B------:R-:W-:Y:S02]  /*1fe20*/  IMAD.MOV.U32 R48, RZ, RZ, R55 ;  /* 0x000000ffff307224 */ /* 0x000fe400078e0037 */
.L_x_34558:
[----:B------:R-:W-:Y:S05]  /*1fe30*/  BSYNC B1 ;  /* 0x0000000000017941 */ /* 0x000fea0003800000 */
.L_x_34556:
        /* <DEDUP_REMOVED lines=11> */
.L_x_34560:
[----:B------:R-:W-:Y:S01]  /*1fef0*/  MOV R4, R7 ;  /* 0x0000000700047202 */ /* 0x000fe20000000f00 */
[----:B------:R-:W-:Y:S01]  /*1ff00*/  IMAD.MOV.U32 R6, RZ, RZ, R9 ;  /* 0x000000ffff067224 */ /* 0x000fe200078e0009 */
[----:B------:R-:W-:Y:S01]  /*1ff10*/  MOV R55, R54 ;  /* 0x0000003600377202 */ /* 0x000fe20000000f00 */
[----:B------:R-:W-:Y:S02]  /*1ff20*/  IMAD.MOV.U32 R119, RZ, RZ, R118 ;  /* 0x000000ffff777224 */ /* 0x000fe400078e0076 */
.L_x_34561:
[----:B------:R-:W-:Y:S05]  /*1ff30*/  BSYNC B1 ;  /* 0x0000000000017941 */ /* 0x000fea0003800000 */
.L_x_34559:
        /* <DEDUP_REMOVED lines=11> */
.L_x_34563:
[----:B------:R-:W-:Y:S01]  /*1fff0*/  IMAD.MOV.U32 R7, RZ, RZ, R4 ;  /* 0x000000ffff077224 */ /* 0x000fe200078e0004 */
[----:B------:R-:W-:Y:S01]  /*20000*/  MOV R9, R6 ;  /* 0x0000000600097202 */ /* 0x000fe20000000f00 */
[----:B------:R-:W-:Y:S02]  /*20010*/  IMAD.MOV.U32 R118, RZ, RZ, R117 ;  /* 0x000000ffff767224 */ /* 0x000fe400078e0075 */
[----:B------:R-:W-:Y:S02]  /*20020*/  IMAD.MOV.U32 R54, RZ, RZ, R53 ;  /* 0x000000ffff367224 */ /* 0x000fe400078e0035 */
.L_x_34564:
[----:B------:R-:W-:Y:S05]  /*20030*/  BSYNC B1 ;  /* 0x0000000000017941 */ /* 0x000fea0003800000 */
.L_x_34562:
        /* <DEDUP_REMOVED lines=11> */
.L_x_34566:
[----:B------:R-:W-:Y:S01]  /*200f0*/  IMAD.MOV.U32 R4, RZ, RZ, R7 ;  /* 0x000000ffff047224 */ /* 0x000fe200078e0007 */
[----:B------:R-:W-:Y:S01]  /*20100*/  MOV R117, R116 ;  /* 0x0000007400757202 */ /* 0x000fe20000000f00 */
[----:B------:R-:W-:Y:S02]  /*20110*/  IMAD.MOV.U32 R6, RZ, RZ, R9 ;  /* 0x000000ffff067224 */ /* 0x000fe400078e0009 */
[----:B------:R-:W-:Y:S02]  /*20120*/  IMAD.MOV.U32 R53, RZ, RZ, R52 ;  /* 0x000000ffff357224 */ /* 0x000fe400078e0034 */
.L_x_34567:
[----:B------:R-:W-:Y:S05]  /*20130*/  BSYNC B1 ;  /* 0x0000000000017941 */ /* 0x000fea0003800000 */
.L_x_34565:
        /* <DEDUP_REMOVED lines=11> */
.L_x_34569:
[----:B------:R-:W-:Y:S01]  /*201f0*/  MOV R7, R4 ;  /* 0x0000000400077202 */ /* 0x000fe20000000f00 */
[----:B------:R-:W-:Y:S01]  /*20200*/  IMAD.MOV.U32 R9, RZ, RZ, R6 ;  /* 0x000000ffff097224 */ /* 0x000fe200078e0006 */
[----:B------:R-:W-:Y:S01]  /*20210*/  MOV R52, R59 ;  /* 0x0000003b00347202 */ /* 0x000fe20000000f00 */
[----:B------:R-:W-:Y:S02]  /*20220*/  IMAD.MOV.U32 R116, RZ, RZ, R123 ;  /* 0x000000ffff747224 */ /* 0x000fe400078e007b */
.L_x_34570:
[----:B------:R-:W-:Y:S05]  /*20230*/  BSYNC B1 ;  /* 0x0000000000017941 */ /* 0x000fea0003800000 */
.L_x_34568:
        /* <DEDUP_REMOVED lines=11> */
.L_x_34572:
[----:B------:R-:W-:Y:S01]  /*202f0*/  IMAD.MOV.U32 R4, RZ, RZ, R7 ;  /* 0x000000ffff047224 */ /* 0x000fe200078e0007 */
[----:B------:R-:W-:Y:S01]  /*20300*/  MOV R6, R9 ;  /* 0x0000000900067202 */ /* 0x000fe20000000f00 */
[----:B------:R-:W-:Y:S02]  /*20310*/  IMAD.MOV.U32 R123, RZ, RZ, R122 ;  /* 0x000000ffff7b7224 */ /* 0x000fe400078e007a */
[----:B------:R-:W-:Y:S02]  /*20320*/  IMAD.MOV.U32 R59, RZ, RZ, R58 ;  /* 0x000000ffff3b7224 */ /* 0x000fe400078e003a */
.L_x_34573:
[----:B------:R-:W-:Y:S05]  /*20330*/  BSYNC B1 ;  /* 0x0000000000017941 */ /* 0x000fea0003800000 */
.L_x_34571:
        /* <DEDUP_REMOVED lines=11> */
.L_x_34575:
[----:B------:R-:W-:Y:S01]  /*203f0*/  IMAD.MOV.U32 R7, RZ, RZ, R4 ;  /* 0x000000ffff077224 */ /* 0x000fe200078e0004 */
[----:B------:R-:W-:Y:S01]  /*20400*/  MOV R122, R121 ;  /* 0x00000079007a7202 */ /* 0x000fe20000000f00 */
[----:B------:R-:W-:Y:S02]  /*20410*/  IMAD.MOV.U32 R9, RZ, RZ, R6 ;  /* 0x000000ffff097224 */ /* 0x000fe400078e0006 */
[----:B------:R-:W-:Y:S02]  /*20420*/  IMAD.MOV.U32 R58, RZ, RZ, R57 ;  /* 0x000000ffff3a7224 */ /* 0x000fe400078e0039 */
.L_x_34576:
[----:B------:R-:W-:Y:S05]  /*20430*/  BSYNC B1 ;  /* 0x0000000000017941 */ /* 0x000fea0003800000 */
.L_x_34574:
        /* <DEDUP_REMOVED lines=11> */
.L_x_34578:
[----:B------:R-:W-:Y:S01]  /*204f0*/  MOV R4, R7 ;  /* 0x0000000700047202 */ /* 0x000fe20000000f00 */
[----:B------:R-:W-:Y:S01]  /*20500*/  IMAD.MOV.U32 R6, RZ, RZ, R9 ;  /* 0x000000ffff067224 */ /* 0x000fe200078e0009 */
[----:B------:R-:W-:Y:S01]  /*20510*/  MOV R57, R56 ;  /* 0x0000003800397202 */ /* 0x000fe20000000f00 */
[----:B------:R-:W-:Y:S02]  /*20520*/  IMAD.MOV.U32 R121, RZ, RZ, R120 ;  /* 0x000000ffff797224 */ /* 0x000fe400078e0078 */
.L_x_34579:
[----:B------:R-:W-:Y:S05]  /*20530*/  BSYNC B1 ;  /* 0x0000000000017941 */ /* 0x000fea0003800000 */
.L_x_34577:
        /* <DEDUP_REMOVED lines=11> */
.L_x_34581:
[----:B------:R-:W-:Y:S01]  /*205f0*/  IMAD.MOV.U32 R7, RZ, RZ, R4 ;  /* 0x000000ffff077224 */ /* 0x000fe200078e0004 */
[----:B------:R-:W-:Y:S01]  /*20600*/  MOV R9, R6 ;  /* 0x0000000600097202 */ /* 0x000fe20000000f00 */
[----:B------:R-:W-:Y:S02]  /*20610*/  IMAD.MOV.U32 R120, RZ, RZ, R127 ;  /* 0x000000ffff787224 */ /* 0x000fe400078e007f */
[----:B------:R-:W-:Y:S02]  /*20620*/  IMAD.MOV.U32 R56, RZ, RZ, R63 ;  /* 0x000000ffff387224 */ /* 0x000fe400078e003f */
.L_x_34582:
[----:B------:R-:W-:Y:S05]  /*20630*/  BSYNC B1 ;  /* 0x0000000000017941 */ /* 0x000fea0003800000 */
.L_x_34580:
        /* <DEDUP_REMOVED lines=11> */
.L_x_34584:
[----:B------:R-:W-:Y:S01]  /*206f0*/  IMAD.MOV.U32 R4, RZ, RZ, R7 ;  /* 0x000000ffff047224 */ /* 0x000fe200078e0007 */
[----:B------:R-:W-:Y:S01]  /*20700*/  MOV R127, R126 ;  /* 0x0000007e007f7202 */ /* 0x000fe20000000f00 */
[----:B------:R-:W-:Y:S02]  /*20710*/  IMAD.MOV.U32 R6, RZ, RZ, R9 ;  /* 0x000000ffff067224 */ /* 0x000fe400078e0009 */
[----:B------:R-:W-:Y:S02]  /*20720*/  IMAD.MOV.U32 R63, RZ, RZ, R62 ;  /* 0x000000ffff3f7224 */ /* 0x000fe400078e003e */
.L_x_34585:
[----:B------:R-:W-:Y:S05]  /*20730*/  BSYNC B1 ;  /* 0x0000000000017941 */ /* 0x000fea0003800000 */
.L_x_34583:
        /* <DEDUP_REMOVED lines=11> */
.L_x_34587:
[----:B------:R-:W-:Y:S01]  /*207f0*/  MOV R7, R4 ;  /* 0x0000000400077202 */ /* 0x000fe20000000f00 */
[----:B------:R-:W-:Y:S01]  /*20800*/  IMAD.MOV.U32 R9, RZ, RZ, R6 ;  /* 0x000000ffff097224 */ /* 0x000fe200078e0006 */
[----:B------:R-:W-:Y:S01]  /*20810*/  MOV R62, R61 ;  /* 0x0000003d003e7202 */ /* 0x000fe20000000f00 */
[----:B------:R-:W-:Y:S02]  /*20820*/  IMAD.MOV.U32 R126, RZ, RZ, R125 ;  /* 0x000000ffff7e7224 */ /* 0x000fe400078e007d */
.L_x_34588:
[----:B------:R-:W-:Y:S05]  /*20830*/  BSYNC B1 ;  /* 0x0000000000017941 */ /* 0x000fea0003800000 */
.L_x_34586:
        /* <DEDUP_REMOVED lines=11> */
.L_x_34590:
[----:B------:R-:W-:Y:S01]  /*208f0*/  IMAD.MOV.U32 R4, RZ, RZ, R7 ;  /* 0x000000ffff047224 */ /* 0x000fe200078e0007 */
[----:B------:R-:W-:Y:S01]  /*20900*/  MOV R6, R9 ;  /* 0x0000000900067202 */ /* 0x000fe20000000f00 */
[----:B------:R-:W-:Y:S02]  /*20910*/  IMAD.MOV.U32 R125, RZ, RZ, R124 ;  /* 0x000000ffff7d7224 */ /* 0x000fe400078e007c */
[----:B------:R-:W-:Y:S02]  /*20920*/  IMAD.MOV.U32 R61, RZ, RZ, R60 ;  /* 0x000000ffff3d7224 */ /* 0x000fe400078e003c */
.L_x_34591:
[----:B------:R-:W-:Y:S05]  /*20930*/  BSYNC B1 ;  /* 0x0000000000017941 */ /* 0x000fea0003800000 */
.L_x_34589:
        /* <DEDUP_REMOVED lines=11> */
.L_x_34593:
[----:B------:R-:W-:Y:S01]  /*209f0*/  IMAD.MOV.U32 R7, RZ, RZ, R4 ;  /* 0x000000ffff077224 */ /* 0x000fe200078e0004 */
[----:B------:R-:W-:Y:S01]  /*20a00*/  MOV R124, R131 ;  /* 0x00000083007c7202 */ /* 0x000fe20000000f00 */
[----:B------:R-:W-:Y:S02]  /*20a10*/  IMAD.MOV.U32 R9, RZ, RZ, R6 ;  /* 0x000000ffff097224 */ /* 0x000fe400078e0006 */
[----:B------:R-:W-:Y:S02]  /*20a20*/  IMAD.MOV.U32 R60, RZ, RZ, R67 ;  /* 0x000000ffff3c7224 */ /* 0x000fe400078e0043 */
.L_x_34594:
[----:B------:R-:W-:Y:S05]  /*20a30*/  BSYNC B1 ;  /* 0x0000000000017941 */ /* 0x000fea0003800000 */
.L_x_34592:
        /* <DEDUP_REMOVED lines=11> */
.L_x_34596:
[----:B------:R-:W-:Y:S01]  /*20af0*/  MOV R4, R7 ;  /* 0x0000000700047202 */ /* 0x000fe20000000f00 */
[----:B------:R-:W-:Y:S01]  /*20b00*/  IMAD.MOV.U32 R6, RZ, RZ, R9 ;  /* 0x000000ffff067224 */ /* 0x000fe200078e0009 */
[----:B------:R-:W-:Y:S01]  /*20b10*/  MOV R67, R66 ;  /* 0x0000004200437202 */ /* 0x000fe20000000f00 */
[----:B------:R-:W-:Y:S02]  /*20b20*/  IMAD.MOV.U32 R131, RZ, RZ, R130 ;  /* 0x000000ffff837224 */ /* 0x000fe400078e0082 */
.L_x_34597:
[----:B------:R-:W-:Y:S05]  /*20b30*/  BSYNC B1 ;  /* 0x0000000000017941 */ /* 0x000fea0003800000 */
.L_x_34595:
        /* <DEDUP_REMOVED lines=11> */
.L_x_34599:
[----:B------:R-:W-:Y:S01]  /*20bf0*/  IMAD.MOV.U32 R7, RZ, RZ, R4 ;  /* 0x000000ffff077224 */ /* 0x000fe200078e0004 */
[----:B------:R-:W-:Y:S01]  /*20c00*/  MOV R9, R6 ;  /* 0x0000000600097202 */ /* 0x000fe20000000f00 */
[----:B------:R-:W-:Y:S02]  /*20c10*/  IMAD.MOV.U32 R130, RZ, RZ, R129 ;  /* 0x000000ffff827224 */ /* 0x000fe400078e0081 */
[----:B------:R-:W-:Y:S02]  /*20c20*/  IMAD.MOV.U32 R66, RZ, RZ, R65 ;  /* 0x000000ffff427224 */ /* 0x000fe400078e0041 */
.L_x_34600:
[----:B------:R-:W-:Y:S05]  /*20c30*/  BSYNC B1 ;  /* 0x0000000000017941 */ /* 0x000fea0003800000 */
.L_x_34598:
        /* <DEDUP_REMOVED lines=11> */
.L_x_34602:
[----:B------:R-:W-:Y:S01]  /*20cf0*/  IMAD.MOV.U32 R4, RZ, RZ, R7 ;  /* 0x000000ffff047224 */ /* 0x000fe200078e0007 */
[----:B------:R-:W-:Y:S01]  /*20d00*/  MOV R129, R128 ;  /* 0x0000008000817202 */ /* 0x000fe20000000f00 */
[----:B------:R-:W-:Y:S02]  /*20d10*/  IMAD.MOV.U32 R6, RZ, RZ, R9 ;  /* 0x000000ffff067224 */ /* 0x000fe400078e0009 */
[----:B------:R-:W-:Y:S02]  /*20d20*/  IMAD.MOV.U32 R65, RZ, RZ, R64 ;  /* 0x000000ffff417224 */ /* 0x000fe400078e0040 */
.L_x_34603:
[----:B------:R-:W-:Y:S05]  /*20d30*/  BSYNC B1 ;  /* 0x0000000000017941 */ /* 0x000fea0003800000 */
.L_x_34601:
        /* <DEDUP_REMOVED lines=11> */
.L_x_34605:
[----:B------:R-:W-:Y:S01]  /*20df0*/  MOV R7, R4 ;  /* 0x0000000400077202 */ /* 0x000fe20000000f00 */
[----:B------:R-:W-:Y:S01]  /*20e00*/  IMAD.MOV.U32 R9, RZ, RZ, R6 ;  /* 0x000000ffff097224 */ /* 0x000fe200078e0006 */
[----:B------:R-:W-:Y:S01]  /*20e10*/  MOV R64, R71 ;  /* 0x0000004700407202 */ /* 0x000fe20000000f00 */
[----:B------:R-:W-:Y:S02]  /*20e20*/  IMAD.MOV.U32 R128, RZ, RZ, R135 ;  /* 0x000000ffff807224 */ /* 0x000fe400078e0087 */
.L_x_34606:
[----:B------:R-:W-:Y:S05]  /*20e30*/  BSYNC B1 ;  /* 0x0000000000017941 */ /* 0x000fea0003800000 */
.L_x_34604:
        /* <DEDUP_REMOVED lines=11> */
.L_x_34608:
[----:B------:R-:W-:Y:S01]  /*20ef0*/  IMAD.MOV.U32 R4, RZ, RZ, R7 ;  /* 0x000000ffff047224 */ /* 0x000fe200078e0007 */
[----:B------:R-:W-:Y:S01]  /*20f00*/  MOV R6, R9 ;  /* 0x0000000900067202 */ /* 0x000fe20000000f00 */
[----:B------:R-:W-:Y:S02]  /*20f10*/  IMAD.MOV.U32 R135, RZ, RZ, R134 ;  /* 0x000000ffff877224 */ /* 0x000fe400078e0086 */
[----:B------:R-:W-:Y:S02]  /*20f20*/  IMAD.MOV.U32 R71, RZ, RZ, R70 ;  /* 0x000000ffff477224 */ /* 0x000fe400078e0046 */
.L_x_34609:
[----:B------:R-:W-:Y:S05]  /*20f30*/  BSYNC B1 ;  /* 0x0000000000017941 */ /* 0x000fea0003800000 */
.L_x_34607:
        /* <DEDUP_REMOVED lines=11> */
.L_x_34611:
[----:B------:R-:W-:Y:S01]  /*20ff0*/  IMAD.MOV.U32 R7, RZ, RZ, R4 ;  /* 0x000000ffff077224 */ /* 0x000fe200078e0004 */
[----:B------:R-:W-:Y:S01]  /*21000*/  MOV R134, R133 ;  /* 0x0000008500867202 */ /* 0x000fe20000000f00 */
[----:B------:R-:W-:Y:S02]  /*21010*/  IMAD.MOV.U32 R9, RZ, RZ, R6 ;  /* 0x000000ffff097224 */ /* 0x000fe400078e0006 */
[----:B------:R-:W-:Y:S02]  /*21020*/  IMAD.MOV.U32 R70, RZ, RZ, R69 ;  /* 0x000000ffff467224 */ /* 0x000fe400078e0045 */
.L_x_34612:
[----:B------:R-:W-:Y:S05]  /*21030*/  BSYNC B1 ;  /* 0x0000000000017941 */ /* 0x000fea0003800000 */
.L_x_34610:
        /* <DEDUP_REMOVED lines=11> */
.L_x_34614:
[----:B------:R-:W-:Y:S01]  /*210f0*/  MOV R4, R7 ;  /* 0x0000000700047202 */ /* 0x000fe20000000f00 */
[----:B------:R-:W-:Y:S01]  /*21100*/  IMAD.MOV.U32 R6, RZ, RZ, R9 ;  /* 0x000000ffff067224 */ /* 0x000fe200078e0009 */
[----:B------:R-:W-:Y:S01]  /*21110*/  MOV R69, R68 ;  /* 0x0000004400457202 */ /* 0x000fe20000000f00 */
[----:B------:R-:W-:Y:S02]  /*21120*/  IMAD.MOV.U32 R133, RZ, RZ, R132 ;  /* 0x000000ffff857224 */ /* 0x000fe400078e0084 */
.L_x_34615:
[----:B------:R-:W-:Y:S05]  /*21130*/  BSYNC B1 ;  /* 0x0000000000017941 */ /* 0x000fea0003800000 */
.L_x_34613:
        /* <DEDUP_REMOVED lines=11> */
.L_x_34617:
[----:B------:R-:W-:Y:S01]  /*211f0*/  IMAD.MOV.U32 R7, RZ, RZ, R4 ;  /* 0x000000ffff077224 */ /* 0x000fe200078e0004 */
[----:B------:R-:W-:Y:S01]  /*21200*/  MOV R9, R6 ;  /* 0x0000000600097202 */ /* 0x000fe20000000f00 */
[----:B------:R-:W-:Y:S02]  /*21210*/  IMAD.MOV.U32 R132, RZ, RZ, R139 ;  /* 0x000000ffff847224 */ /* 0x000fe400078e008b */
[----:B------:R-:W-:Y:S02]  /*21220*/  IMAD.MOV.U32 R68, RZ, RZ, R75 ;  /* 0x000000ffff447224 */ /* 0x000fe400078e004b */
.L_x_34618:
[----:B------:R-:W-:Y:S05]  /*21230*/  BSYNC B1 ;  /* 0x0000000000017941 */ /* 0x000fea0003800000 */
.L_x_34616:
        /* <DEDUP_REMOVED lines=11> */
.L_x_34620:
[----:B------:R-:W-:Y:S01]  /*212f0*/  IMAD.MOV.U32 R4, RZ, RZ, R7 ;  /* 0x000000ffff047224 */ /* 0x000fe200078e0007 */
[----:B------:R-:W-:Y:S01]  /*21300*/  MOV R139, R138 ;  /* 0x0000008a008b7202 */ /* 0x000fe20000000f00 */
[----:B------:R-:W-:Y:S02]  /*21310*/  IMAD.MOV.U32 R6, RZ, RZ, R9 ;  /* 0x000000ffff067224 */ /* 0x000fe400078e0009 */
[----:B------:R-:W-:Y:S02]  /*21320*/  IMAD.MOV.U32 R75, RZ, RZ, R74 ;  /* 0x000000ffff4b7224 */ /* 0x000fe400078e004a */
.L_x_34621:
[----:B------:R-:W-:Y:S05]  /*21330*/  BSYNC B1 ;  /* 0x0000000000017941 */ /* 0x000fea0003800000 */
.L_x_34619:
        /* <DEDUP_REMOVED lines=11> */
.L_x_34623:
[----:B------:R-:W-:Y:S01]  /*213f0*/  MOV R7, R4 ;  /* 0x0000000400077202 */ /* 0x000fe20000000f00 */
[----:B------:R-:W-:Y:S01]  /*21400*/  IMAD.MOV.U32 R9, RZ, RZ, R6 ;  /* 0x000000ffff097224 */ /* 0x000fe200078e0006 */
[----:B------:R-:W-:Y:S01]  /*21410*/  MOV R74, R73 ;  /* 0x00000049004a7202 */ /* 0x000fe20000000f00 */
[----:B------:R-:W-:Y:S02]  /*21420*/  IMAD.MOV.U32 R138, RZ, RZ, R137 ;  /* 0x000000ffff8a7224 */ /* 0x000fe400078e0089 */
.L_x_34624:
[----:B------:R-:W-:Y:S05]  /*21430*/  BSYNC B1 ;  /* 0x0000000000017941 */ /* 0x000fea0003800000 */
.L_x_34622:
        /* <DEDUP_REMOVED lines=11> */
.L_x_34626:
[----:B------:R-:W-:Y:S01]  /*214f0*/  IMAD.MOV.U32 R4, RZ, RZ, R7 ;  /* 0x000000ffff047224 */ /* 0x000fe200078e0007 */
[----:B------:R-:W-:Y:S01]  /*21500*/  MOV R6, R9 ;  /* 0x0000000900067202 */ /* 0x000fe20000000f00 */
[----:B------:R-:W-:Y:S02]  /*21510*/  IMAD.MOV.U32 R137, RZ, RZ, R136 ;  /* 0x000000ffff897224 */ /* 0x000fe400078e0088 */
[----:B------:R-:W-:Y:S02]  /*21520*/  IMAD.MOV.U32 R73, RZ, RZ, R72 ;  /* 0x000000ffff497224 */ /* 0x000fe400078e0048 */
.L_x_34627:
[----:B------:R-:W-:Y:S05]  /*21530*/  BSYNC B1 ;  /* 0x0000000000017941 */ /* 0x000fea0003800000 */
.L_x_34625:
        /* <DEDUP_REMOVED lines=11> */
.L_x_34629:
[----:B------:R-:W-:Y:S01]  /*215f0*/  IMAD.MOV.U32 R7, RZ, RZ, R4 ;  /* 0x000000ffff077224 */ /* 0x000fe200078e0004 */
[----:B------:R-:W-:Y:S01]  /*21600*/  MOV R136, R143 ;  /* 0x0000008f00887202 */ /* 0x000fe20000000f00 */
[----:B------:R-:W-:Y:S02]  /*21610*/  IMAD.MOV.U32 R9, RZ, RZ, R6 ;  /* 0x000000ffff097224 */ /* 0x000fe400078e0006 */
[----:B------:R-:W-:Y:S02]  /*21620*/  IMAD.MOV.U32 R72, RZ, RZ, R79 ;  /* 0x000000ffff487224 */ /* 0x000fe400078e004f */
.L_x_34630:
[----:B------:R-:W-:Y:S05]  /*21630*/  BSYNC B1 ;  /* 0x0000000000017941 */ /* 0x000fea0003800000 */
.L_x_34628:
        /* <DEDUP_REMOVED lines=11> */
.L_x_34632:
[----:B------:R-:W-:Y:S01]  /*216f0*/  MOV R4, R7 ;  /* 0x0000000700047202 */ /* 0x000fe20000000f00 */
[----:B------:R-:W-:Y:S01]  /*21700*/  IMAD.MOV.U32 R6, RZ, RZ, R9 ;  /* 0x000000ffff067224 */ /* 0x000fe200078e0009 */
[----:B------:R-:W-:Y:S01]  /*21710*/  MOV R79, R78 ;  /* 0x0000004e004f7202 */ /* 0x000fe20000000f00 */
[----:B------:R-:W-:Y:S02]  /*21720*/  IMAD.MOV.U32 R143, RZ, RZ, R142 ;  /* 0x000000ffff8f7224 */ /* 0x000fe400078e008e */
.L_x_34633:
[----:B------:R-:W-:Y:S05]  /*21730*/  BSYNC B1 ;  /* 0x0000000000017941 */ /* 0x000fea0003800000 */
.L_x_34631:
        /* <DEDUP_REMOVED lines=11> */
.L_x_34635:
[----:B------:R-:W-:Y:S01]  /*217f0*/  IMAD.MOV.U32 R7, RZ, RZ, R4 ;  /* 0x000000ffff077224 */ /* 0x000fe200078e0004 */
[----:B------:R-:W-:Y:S01]  /*21800*/  MOV R9, R6 ;  /* 0x0000000600097202 */ /* 0x000fe20000000f00 */
[----:B------:R-:W-:Y:S02]  /*21810*/  IMAD.MOV.U32 R142, RZ, RZ, R141 ;  /* 0x000000ffff8e7224 */ /* 0x000fe400078e008d */
[----:B------:R-:W-:Y:S02]  /*21820*/  IMAD.MOV.U32 R78, RZ, RZ, R77 ;  /* 0x000000ffff4e7224 */ /* 0x000fe400078e004d */
.L_x_34636:
[----:B------:R-:W-:Y:S05]  /*21830*/  BSYNC B1 ;  /* 0x0000000000017941 */ /* 0x000fea0003800000 */
.L_x_34634:
        /* <DEDUP_REMOVED lines=11> */
.L_x_34638:
[----:B------:R-:W-:Y:S01]  /*218f0*/  IMAD.MOV.U32 R4, RZ, RZ, R7 ;  /* 0x000000ffff047224 */ /* 0x000fe200078e0007 */
[----:B------:R-:W-:Y:S01]  /*21900*/  MOV R141, R140 ;  /* 0x0000008c008d7202 */ /* 0x000fe20000000f00 */
[----:B------:R-:W-:Y:S02]  /*21910*/  IMAD.MOV.U32 R6, RZ, RZ, R9 ;  /* 0x000000ffff067224 */ /* 0x000fe400078e0009 */
[----:B------:R-:W-:Y:S02]  /*21920*/  IMAD.MOV.U32 R77, RZ, RZ, R76 ;  /* 0x000000ffff4d7224 */ /* 0x000fe400078e004c */
.L_x_34639:
[----:B------:R-:W-:Y:S05]  /*21930*/  BSYNC B1 ;  /* 0x0000000000017941 */ /* 0x000fea0003800000 */
.L_x_34637:
        /* <DEDUP_REMOVED lines=11> */
.L_x_34641:
[----:B------:R-:W-:Y:S01]  /*219f0*/  MOV R7, R4 ;  /* 0x0000000400077202 */ /* 0x000fe20000000f00 */
[----:B------:R-:W-:Y:S01]  /*21a00*/  IMAD.MOV.U32 R9, RZ, RZ, R6 ;  /* 0x000000ffff097224 */ /* 0x000fe200078e0006 */
[----:B------:R-:W-:Y:S01]  /*21a10*/  MOV R140, R159 ;  /* 0x0000009f008c7202 */ /* 0x000fe20000000f00 */
[----:B------:R-:W-:Y:S02]  /*21a20*/  IMAD.MOV.U32 R76, RZ, RZ, R83 ;  /* 0x000000ffff4c7224 */ /* 0x000fe400078e0053 */
.L_x_34642:
[----:B------:R-:W-:Y:S05]  /*21a30*/  BSYNC B1 ;  /* 0x0000000000017941 */ /* 0x000fea0003800000 */
.L_x_34640:
        /* <DEDUP_REMOVED lines=11> */
.L_x_34644:
[----:B------:R-:W-:Y:S01]  /*21af0*/  IMAD.MOV.U32 R11, RZ, RZ, R7 ;  /* 0x000000ffff0b7224 */ /* 0x000fe200078e0007 */
[----:B------:R-:W-:Y:S01]  /*21b00*/  MOV R4, R9 ;  /* 0x0000000900047202 */ /* 0x000fe20000000f00 */
[----:B------:R-:W-:Y:S02]  /*21b10*/  IMAD.MOV.U32 R159, RZ, RZ, R158 ;  /* 0x000000ffff9f7224 */ /* 0x000fe400078e009e */
[----:B------:R-:W-:Y:S02]  /*21b20*/  IMAD.MOV.U32 R83, RZ, RZ, R82 ;  /* 0x000000ffff537224 */ /* 0x000fe400078e0052 */
.L_x_34645:
[----:B------:R-:W-:Y:S05]  /*21b30*/  BSYNC B1 ;  /* 0x0000000000017941 */ /* 0x000fea0003800000 */
.L_x_34643:
        /* <DEDUP_REMOVED lines=11> */
.L_x_34647:
[----:B------:R-:W-:Y:S01]  /*21bf0*/  IMAD.MOV.U32 R158, RZ, RZ, R2 ;  /* 0x000000ffff9e7224 */ /* 0x000fe200078e0002 */
[-C--:B------:R-:W-:Y:S01]  /*21c00*/  MOV R7, R4.reuse ;  /* 0x0000000400077202 */ /* 0x080fe20000000f00 */
[----:B------:R-:W-:Y:S01]  /*21c10*/  IMAD.MOV.U32 R82, RZ, RZ, R81 ;  /* 0x000000ffff527224 */ /* 0x000fe200078e0051 */
[----:B------:R-:W-:Y:S01]  /*21c20*/  MOV R81, R4 ;  /* 0x0000000400517202 */ /* 0x000fe20000000f00 */
[--C-:B------:R-:W-:Y:S02]  /*21c30*/  IMAD.MOV.U32 R6, RZ, RZ, R11.reuse ;  /* 0x000000ffff067224 */ /* 0x100fe400078e000b */
[----:B------:R-:W-:Y:S02]  /*21c40*/  IMAD.MOV.U32 R2, RZ, RZ, R11 ;  /* 0x000000ffff027224 */ /* 0x000fe400078e000b */
.L_x_34648:
[----:B------:R-:W-:Y:S05]  /*21c50*/  BSYNC B1 ;  /* 0x0000000000017941 */ /* 0x000fea0003800000 */
.L_x_34646:
[----:B------:R-:W-:Y:S01]  /*21c60*/  @!P1 CALL.REL.NOINC `(.L_x_34649) ;  /* 0x0000001000009944 */ /* 0x000fe20003c00000 */
[----:B------:R-:W-:Y:S05]  /*21c70*/  BRA `(.L_x_34650) ;  /* 0xffffc02000007947 */ /* 0x000fea000383ffff */
.L_x_34649:
[----:B------:R-:W-:Y:S02]  /*21c80*/  IMAD.MOV.U32 R2, RZ, RZ, R6 ;  /* 0x000000ffff027224 */ /* 0x000fe400078e0006 */
[----:B------:R-:W-:Y:S02]  /*21c90*/  IMAD.MOV.U32 R81, RZ, RZ, R7 ;  /* 0x000000ffff517224 */ /* 0x000fe400078e0007 */
.L_x_34459:
[----:B------:R-:W-:Y:S05]  /*21ca0*/  BSYNC B0 ;  /* 0x0000000000007941 */ /* 0x000fea0003800000 */
.L_x_34458:
[----:B-1----:R-:W-:Y:S01]  /*21cb0*/  ISETP.NE.AND P0, PT, R3, RZ, PT ;  /* 0x000000ff0300720c */ /* 0x002fe20003f05270 */
[----:B------:R-:W-:Y:S01]  /*21cc0*/  BSSY B0, `(.L_x_34651) ;  /* 0x0000034000007945 */ /* 0x000fe20003800000 */
[----:B0-----:R-:W-:Y:S01]  /*21cd0*/  MOV R147, R140 ;  /* 0x0000008c00937202 */ /* 0x001fe20000000f00 */
[----:B------:R-:W-:Y:S01]  /*21ce0*/  IMAD.MOV.U32 R144, RZ, RZ, R141 ;  /* 0x000000ffff907224 */ /* 0x000fe200078e008d */
[----:B------:R-:W-:Y:S01]  /*21cf0*/  MOV R18, R143 ;  /* 0x0000008f00127202 */ /* 0x000fe20000000f00 */
        /* <DEDUP_REMOVED lines=12> */
[----:B------:R-:W-:Y:S01]  /*21dc0*/  IMAD.MOV.U32 R9, RZ, RZ, R130 ;  /* 0x000000ffff097224 */ /* 0x000fe200078e0082 */
[----:B------:R-:W-:Y:S05]  /*21dd0*/  @P0 BRA `(.L_x_34652) ;  /* 0x0000022000000947 */ /* 0x000fea0003800000 */
[----:B------:R0:W-:Y:S04]  /*21de0*/  STS.128 [0x10], R140 ;  /* 0x0000108cff007388 */ /* 0x0001e80000000c00 */
[----:B------:R0:W-:Y:S04]  /*21df0*/  STS.128 [0x20], R136 ;  /* 0x00002088ff007388 */ /* 0x0001e80000000c00 */
[----:B------:R0:W-:Y:S04]  /*21e00*/  STS.128 [0x30], R132 ;  /* 0x00003084ff007388 */ /* 0x0001e80000000c00 */
[----:B------:R0:W-:Y:S04]  /*21e10*/  STS.128 [0x40], R128 ;  /* 0x00004080ff007388 */ /* 0x0001e80000000c00 */
[----:B------:R0:W-:Y:S04]  /*21e20*/  STS [0x4], R2 ;  /* 0x00000402ff007388 */ /* 0x0001e80000000800 */
[----:B------:R0:W-:Y:S04]  /*21e30*/  STS.64 [0x8], R158 ;  /* 0x0000089eff007388 */ /* 0x0001e80000000a00 */
        /* <DEDUP_REMOVED lines=27> */
[----:B------:R0:W-:Y:S02]  /*21ff0*/  STS [0x200], R5 ;  /* 0x00020005ff007388 */ /* 0x0001e40000000800 */
.L_x_34652:
[----:B------:R-:W-:Y:S05]  /*22000*/  BSYNC B0 ;  /* 0x0000000000007941 */ /* 0x000fea0003800000 */
.L_x_34651:
[----:B------:R-:W-:Y:S01]  /*22010*/  IMAD.MOV.U32 R7, RZ, RZ, R124 ;  /* 0x000000ffff077224 */ /* 0x000fe200078e007c */
[----:B------:R-:W1:Y:S01]  /*22020*/  S2R R0, SR_TID.X ;  /* 0x0000000000007919 */ /* 0x000e620000002100 */
[----:B0-----:R-:W-:Y:S01]  /*22030*/  IMAD.MOV.U32 R124, RZ, RZ, R125 ;  /* 0x000000ffff7c7224 */ /* 0x001fe200078e007d */
[----:B------:R-:W-:Y:S01]  /*22040*/  MOV R125, R126 ;  /* 0x0000007e007d7202 */ /* 0x000fe20000000f00 */
[----:B------:R-:W-:Y:S01]  /*22050*/  IMAD.MOV.U32 R126, RZ, RZ, R127 ;  /* 0x000000ffff7e7224 */ /* 0x000fe200078e007f */
[----:B------:R-:W-:Y:S01]  /*22060*/  STL.64 [R1+0x210], R144 ;  /* 0x0002109001007387 */ /* 0x000fe20000100a00 */
[----:B------:R-:W-:Y:S01]  /*22070*/  IMAD.MOV.U32 R127, RZ, RZ, R120 ;  /* 0x000000ffff7f7224 */ /* 0x000fe200078e0078 */
        /* <DEDUP_REMOVED lines=134> */
[----:B------:R-:W-:Y:S01]  /*228e0*/  MOV R20, R21 ;  /* 0x0000001500147202 */ /* 0x000fe20000000f00 */
[----:B------:R-:W-:Y:S01]  /*228f0*/  IMAD.MOV.U32 R21, RZ, RZ, R22 ;  /* 0x000000ffff157224 */ /* 0x000fe200078e0016 */
[----:B------:R-:W-:Y:S01]  /*22900*/  STL.64 [R1+0x320], R72 ;  /* 0x0003204801007387 */ /* 0x000fe20000100a00 */
[----:B------:R-:W-:Y:S01]  /*22910*/  IMAD.MOV.U32 R4, RZ, RZ, R23 ;  /* 0x000000ffff047224 */ /* 0x000fe200078e0017 */
[----:B-1----:R-:W-:Y:S01]  /*22920*/  ISETP.NE.AND P0, PT, R0, RZ, PT ;  /* 0x000000ff0000720c */ /* 0x002fe20003f05270 */
[----:B------:R-:W-:Y:S01]  /*22930*/  IMAD.MOV.U32 R3, RZ, RZ, R158 ;  /* 0x000000ffff037224 */ /* 0x000fe200078e009e */
[----:B------:R-:W-:Y:S01]  /*22940*/  STL.64 [R1+0x208], R146 ;  /* 0x0002089201007387 */ /* 0x000fe20000100a00 */
[----:B------:R-:W-:Y:S03]  /*22950*/  BSSY B0, `(.L_x_34653) ;  /* 0x0000280000007945 */ /* 0x000fe60003800000 */
        /* <DEDUP_REMOVED lines=28> */
[----:B0-----:R-:W-:-:S02]  /*22b20*/  IADD3 R2, R1, 0x200, RZ ;  /* 0x0000020001027810 */ /* 0x001fc40007ffe0ff */
[----:B------:R-:W-:Y:S06]  /*22b30*/  BAR.SYNC.DEFER_BLOCKING 0x0 ;  /* 0x0000000000007b1d */ /* 0x000fec0000010000 */
[----:B------:R-:W-:Y:S05]  /*22b40*/  @P0 BRA `(.L_x_34654) ;  /* 0x0000260000000947 */ /* 0x000fea0003800000 */
[----:B------:R-:W0:Y:S01]  /*22b50*/  S2R R5, SR_CTAID.X ;  /* 0x0000000000057919 */ /* 0x000e220000002500 */
[----:B------:R-:W-:Y:S01]  /*22b60*/  LOP3.LUT R3, RZ, c[0x0][0x200], RZ, 0x33, !PT ;  /* 0x00008000ff037a12 */ /* 0x000fe200078e33ff */
[----:B------:R-:W-:Y:S01]  /*22b70*/  IMAD.MOV.U32 R10, RZ, RZ, c[0x0][0x208] ;  /* 0x00008200ff0a7624 */ /* 0x000fe200078e00ff */
[----:B------:R-:W-:Y:S01]  /*22b80*/  MOV R19, c[0x0][0x200] ;  /* 0x0000800000137a02 */ /* 0x000fe20000000f00 */
[----:B------:R-:W-:Y:S01]  /*22b90*/  IMAD.MOV.U32 R15, RZ, RZ, c[0x0][0x20c] ;  /* 0x00008300ff0f7624 */ /* 0x000fe200078e00ff */
[----:B------:R-:W-:Y:S01]  /*22ba0*/  IMNMX R3, R3, -0x2, !PT ;  /* 0xfffffffe03037817 */ /* 0x000fe20007800200 */
[----:B------:R-:W-:Y:S01]  /*22bb0*/  IMAD.MOV.U32 R22, RZ, RZ, 0x4 ;  /* 0x00000004ff167424 */ /* 0x000fe200078e00ff */
[----:B------:R-:W-:Y:S01]  /*22bc0*/  MOV R17, c[0x0][0x224] ;  /* 0x0000890000117a02 */ /* 0x000fe20000000f00 */
[----:B------:R-:W-:Y:S01]  /*22bd0*/  IMAD.MOV.U32 R11, RZ, RZ, RZ ;  /* 0x000000ffff0b7224 */ /* 0x000fe200078e00ff */
[----:B------:R-:W-:-:S02]  /*22be0*/  IADD3 R8, R3, c[0x0][0x200], RZ ;  /* 0x0000800003087a10 */ /* 0x000fc40007ffe0ff */
[----:B------:R-:W-:Y:S01]  /*22bf0*/  IADD3 R3, R19, -0x1, RZ ;  /* 0xffffffff13037810 */ /* 0x000fe20007ffe0ff */
[----:B------:R-:W-:Y:S01]  /*22c00*/  IMAD.SHL.U32 R16, R17, 0x2, RZ ;  /* 0x0000000211107824 */ /* 0x000fe200078e00ff */
[----:B------:R-:W-:Y:S02]  /*22c10*/  IADD3 R4, R8, 0x1, RZ ;  /* 0x0000000108047810 */ /* 0x000fe40007ffe0ff */
[----:B------:R-:W-:Y:S02]  /*22c20*/  ISETP.NE.U32.AND P1, PT, RZ, c[0x0][0x1f8], PT ;  /* 0x00007e00ff007a0c */ /* 0x000fe40003f25070 */
[----:B------:R-:W-:Y:S01]  /*22c30*/  ISETP.GE.U32.AND P3, PT, R4, 0x3, PT ;  /* 0x000000030400780c */ /* 0x000fe20003f66070 */
[----:B------:R-:W-:Y:S01]  /*22c40*/  IMAD R4, R3, R10, -c[0x0][0x208] ;  /* 0x8000820003047624 */ /* 0x000fe200078e020a */
[----:B------:R-:W-:Y:S01]  /*22c50*/  IADD3 R42, R17, -0x1, RZ ;  /* 0xffffffff112a7810 */ /* 0x000fe20007ffe0ff */
[----:B------:R-:W-:Y:S01]  /*22c60*/  IMAD R10, R10, c[0x0][0x224], RZ ;  /* 0x000089000a0a7a24 */ /* 0x000fe200078e02ff */
[----:B------:R-:W-:-:S02]  /*22c70*/  ISETP.NE.U32.AND P0, PT, RZ, c[0x0][0x1b8], PT ;  /* 0x00006e00ff007a0c */ /* 0x000fc40003f05070 */
[----:B------:R-:W-:Y:S01]  /*22c80*/  ISETP.NE.AND.EX P1, PT, RZ, c[0x0][0x1fc], PT, P1 ;  /* 0x00007f00ff007a0c */ /* 0x000fe20003f25310 */
[----:B0-----:R-:W-:Y:S01]  /*22c90*/  IMAD R12, R3, c[0x0][0x208], R5 ;  /* 0x00008200030c7a24 */ /* 0x001fe200078e0205 */
[----:B------:R-:W-:Y:S01]  /*22ca0*/  IADD3 R13, R4, R5, RZ ;  /* 0x00000005040d7210 */ /* 0x000fe20007ffe0ff */
[C---:B------:R-:W-:Y:S01]  /*22cb0*/  IMAD R20, R5.reuse, c[0x0][0x224], RZ ;  /* 0x0000890005147a24 */ /* 0x040fe200078e02ff */
[----:B------:R-:W-:Y:S01]  /*22cc0*/  IADD3 R14, R5, -c[0x0][0x208], R4 ;  /* 0x80008200050e7a10 */ /* 0x000fe20007ffe004 */
[----:B------:R-:W-:Y:S01]  /*22cd0*/  IMAD R12, R15, c[0x0][0x204], R12 ;  /* 0x000081000f0c7a24 */ /* 0x000fe200078e020c */
[----:B------:R-:W-:Y:S01]  /*22ce0*/  LOP3.LUT R17, R17, 0x3, RZ, 0xc0, !PT ;  /* 0x0000000311117812 */ /* 0x000fe200078ec0ff */
[C---:B------:R-:W-:Y:S01]  /*22cf0*/  IMAD R13, R15.reuse, c[0x0][0x204], R13 ;  /* 0x000081000f0d7a24 */ /* 0x040fe200078e020d */
[----:B------:R-:W-:Y:S01]  /*22d00*/  IADD3 R23, R8, 0x2, RZ ;  /* 0x0000000208177810 */ /* 0x000fe20007ffe0ff */
[----:B------:R-:W-:Y:S01]  /*22d10*/  IMAD R14, R15, c[0x0][0x204], R14 ;  /* 0x000081000f0e7a24 */ /* 0x000fe200078e020e */
[----:B------:R-:W-:Y:S01]  /*22d20*/  IADD3 R18, R19, -0x2, RZ ;  /* 0xfffffffe13127810 */ /* 0x000fe20007ffe0ff */
[----:B------:R-:W-:Y:S01]  /*22d30*/  IMAD R15, R15, c[0x0][0x204], R5 ;  /* 0x000081000f0f7a24 */ /* 0x000fe200078e0205 */
[----:B------:R-:W-:Y:S01]  /*22d40*/  IADD3 R19, R19, -0x3, RZ ;  /* 0xfffffffd13137810 */ /* 0x000fe20007ffe0ff */
[----:B------:R-:W-:Y:S01]  /*22d50*/  IMAD.WIDE R4, R5, R22, c[0x0][0x1f0] ;  /* 0x00007c0005047625 */ /* 0x000fe200078e0216 */
[----:B------:R-:W-:-:S02]  /*22d60*/  ISETP.NE.AND.EX P1, PT, RZ, c[0x0][0x1bc], P1, P0 ;  /* 0x00006f00ff007a0c */ /* 0x000fc40000f25300 */
[----:B------:R-:W-:Y:S01]  /*22d70*/  LOP3.LUT R23, R23, 0x3, RZ, 0xc0, !PT ;  /* 0x0000000317177812 */ /* 0x000fe200078ec0ff */
[----:B------:R-:W-:-:S04]  /*22d80*/  IMAD.WIDE R6, R15, R22, c[0x0][0x1c8] ;  /* 0x000072000f067625 */ /* 0x000fc800078e0216 */
[----:B------:R-:W-:Y:S01]  /*22d90*/  IMAD.WIDE R8, R15, R22, c[0x0][0x1c0] ;  /* 0x000070000f087625 */ /* 0x000fe200078e0216 */
[----:B------:R-:W-:-:S03]  /*22da0*/  IADD3 R22, -R17, c[0x0][0x224], RZ ;  /* 0x0000890011167a10 */ /* 0x000fc60007ffe1ff */
[----:B------:R-:W-:Y:S02]  /*22db0*/  IMAD R21, R15, R16, RZ ;  /* 0x000000100f157224 */ /* 0x000fe400078e02ff */
.L_x_34671:
        /* <DEDUP_REMOVED lines=11> */
[C---:B------:R-:W-:Y:S02]  /*22e70*/  SHF.L.U32 R38, R25.reuse, 0x2, RZ ;  /* 0x0000000219267819 */ /* 0x040fe400000006ff */
[----:B------:R-:W-:Y:S02]  /*22e80*/  SHF.L.U64.HI R36, R25, 0x2, R24 ;  /* 0x0000000219247819 */ /* 0x000fe40000010218 */
[----:B------:R-:W-:-:S04]  /*22e90*/  IADD3 R24, P2, R38, c[0x0][0x160], RZ ;  /* 0x0000580026187a10 */ /* 0x000fc80007f5e0ff */
[----:B------:R-:W-:-:S05]  /*22ea0*/  IADD3.X R25, R36, c[0x0][0x164], RZ, P2, !PT ;  /* 0x0000590024197a10 */ /* 0x000fca00017fe4ff */
        /* <DEDUP_REMOVED lines=16> */
[----:B------:R-:W-:-:S05]  /*22fb0*/  @!P4 IMAD.IADD R24, R24, 0x1, -R33 ;  /* 0x000000011818c824 */ /* 0x000fca00078e0a21 */
[----:B------:R-:W-:Y:S02]  /*22fc0*/  @!P5 IADD3 R24, -R24, RZ, RZ ;  /* 0x000000ff1818d210 */ /* 0x000fe40007ffe1ff */
[----:B------:R-:W-:-:S04]  /*22fd0*/  @!P2 LOP3.LUT R24, RZ, c[0x0][0x228], RZ, 0x33, !PT ;  /* 0x00008a00ff18aa12 */ /* 0x000fc800078e33ff */
[----:B---3--:R-:W-:-:S13]  /*22fe0*/  ISETP.NE.AND P2, PT, R24, R31, PT ;  /* 0x0000001f1800720c */ /* 0x008fda0003f45270 */
[----:B------:R-:W-:Y:S05]  /*22ff0*/  @P2 BRA `(.L_x_34655) ;  /* 0x00001b8000002947 */ /* 0x000fea0003800000 */
[----:B------:R-:W-:-:S13]  /*23000*/  ISETP.GE.AND P0, PT, R11, c[0x0][0x224], PT ;  /* 0x000089000b007a0c */ /* 0x000fda0003f06270 */
[----:B------:R-:W-:Y:S05]  /*23010*/  @P0 BRA `(.L_x_34656) ;  /* 0x000020c000000947 */ /* 0x000fea0003800000 */
[----:B------:R-:W2:Y:S04]  /*23020*/  LDG.E R28, [R6.64] ;  /* 0x00000004061c7981 */ /* 0x000ea8000c1e1900 */
[----:B------:R-:W5:Y:S01]  /*23030*/  LDL R26, [R26+0x100] ;  /* 0x000100001a1a7983 */ /* 0x000f620000100800 */
[----:B--2---:R-:W-:-:S13]  /*23040*/  ISETP.NE.AND P0, PT, R28, c[0x0][0x224], PT ;  /* 0x000089001c007a0c */ /* 0x004fda0003f05270 */
[----:B------:R-:W-:Y:S05]  /*23050*/  @P0 BRA `(.L_x_34657) ;  /* 0x00000aa000000947 */ /* 0x000fea0003800000 */
[----:B------:R-:W2:Y:S02]  /*23060*/  LDG.E R29, [R8.64] ;  /* 0x00000004081d7981 */ /* 0x000ea4000c1e1900 */
[----:B--2--5:R-:W-:-:S13]  /*23070*/  FSETP.GEU.FTZ.AND P0, PT, R26, R29, PT ;  /* 0x0000001d1a00720b */ /* 0x024fda0003f1e000 */
[----:B------:R-:W-:Y:S05]  /*23080*/  @!P0 BRA `(.L_x_34658) ;  /* 0x00001ac000008947 */ /* 0x000fea0003800000 */
[----:B------:R-:W-:Y:S02]  /*23090*/  IMAD.MOV.U32 R24, RZ, RZ, c[0x0][0x224] ;  /* 0x00008900ff187624 */ /* 0x000fe400078e00ff */
[----:B------:R-:W-:-:S03]  /*230a0*/  IMAD.MOV.U32 R28, RZ, RZ, c[0x0][0x224] ;  /* 0x00008900ff1c7624 */ /* 0x000fc600078e00ff */
[----:B------:R-:W-:-:S13]  /*230b0*/  ISETP.GE.AND P0, PT, R24, 0x1, PT ;  /* 0x000000011800780c */ /* 0x000fda0003f06270 */
[----:B------:R-:W-:Y:S05]  /*230c0*/  @!P0 BRA `(.L_x_34657) ;  /* 0x00000a3000008947 */ /* 0x000fea0003800000 */
[----:B------:R-:W-:-:S10]  /*230d0*/  HFMA2.MMA R30, -RZ, RZ, 0, 0 ;  /* 0x00000000ff1e7435 */ /* 0x000fd400000001ff */
.L_x_34660:
        /* <DEDUP_REMOVED lines=9> */
[----:B------:R-:W-:Y:S01]  /*23170*/  MOV R28, c[0x0][0x224] ;  /* 0x00008900001c7a02 */ /* 0x000fe20000000f00 */
[----:B------:R-:W-:Y:S05]  /*23180*/  BRA `(.L_x_34657) ;  /* 0x0000097000007947 */ /* 0x000fea0003800000 */
.L_x_34659:
        /* <DEDUP_REMOVED lines=11> */
[----:B------:R-:W-:Y:S01]  /*23240*/  HFMA2.MMA R32, -RZ, RZ, 0, 0 ;  /* 0x00000000ff207435 */ /* 0x000fe200000001ff */
[----:B------:R-:W-:-:S11]  /*23250*/  IMAD.MOV.U32 R33, RZ, RZ, R22 ;  /* 0x000000ffff217224 */ /* 0x000fd600078e0016 */
[----:B0-----:R-:W-:Y:S05]  /*23260*/  @!P0 BRA `(.L_x_34662) ;  /* 0x0000063000008947 */ /* 0x001fea0003800000 */
[----:B------:R-:W-:Y:S02]  /*23270*/  ISETP.GT.AND P2, PT, R33, 0xc, PT ;  /* 0x0000000c2100780c */ /* 0x000fe40003f44270 */
[----:B------:R-:W-:-:S11]  /*23280*/  PLOP3.LUT P0, PT, PT, PT, PT, 0x80, 0x0 ;  /* 0x000000000000781c */ /* 0x000fd60003f0f070 */
[----:B------:R-:W-:Y:S05]  /*23290*/  @!P2 BRA `(.L_x_34663) ;  /* 0x000003d00000a947 */ /* 0x000fea0003800000 */
[----:B------:R-:W-:Y:S02]  /*232a0*/  PLOP3.LUT P0, PT, PT, PT, PT, 0x8, 0x0 ;  /* 0x000000000000781c */ /* 0x000fe40003f0e170 */
.L_x_34664:
        /* <DEDUP_REMOVED lines=60> */
.L_x_34663:
[----:B------:R-:W-:-:S13]  /*23670*/  ISETP.GT.AND P2, PT, R33, 0x4, PT ;  /* 0x000000042100780c */ /* 0x000fda0003f44270 */
[----:B------:R-:W-:Y:S05]  /*23680*/  @!P2 BRA `(.L_x_34665) ;  /* 0x000001f00000a947 */ /* 0x000fea0003800000 */
[----:B------:R-:W-:-:S05]  /*23690*/  IADD3 R24, R21, R32, RZ ;  /* 0x0000002015187210 */ /* 0x000fca0007ffe0ff */
        /* <DEDUP_REMOVED lines=30> */
.L_x_34665:
[----:B------:R-:W-:-:S13]  /*23880*/  ISETP.NE.OR P0, PT, R33, RZ, P0 ;  /* 0x000000ff2100720c */ /* 0x000fda0000705670 */
[----:B------:R-:W-:Y:S05]  /*23890*/  @!P0 BRA `(.L_x_34661) ;  /* 0x0000012000008947 */ /* 0x000fea0003800000 */
.L_x_34662:
        /* <DEDUP_REMOVED lines=18> */
.L_x_34661:
[----:B------:R-:W-:Y:S01]  /*239c0*/  ISETP.NE.AND P0, PT, R17, RZ, PT ;  /* 0x000000ff1100720c */ /* 0x000fe20003f05270 */
[----:B------:R-:W-:-:S12]  /*239d0*/  IMAD.MOV.U32 R28, RZ, RZ, R30 ;  /* 0x000000ffff1c7224 */ /* 0x000fd800078e001e */
[----:B------:R-:W-:Y:S05]  /*239e0*/  @!P0 BRA `(.L_x_34657) ;  /* 0x0000011000008947 */ /* 0x000fea0003800000 */
[----:B0-----:R-:W-:Y:S01]  /*239f0*/  IADD3 R24, R21, R32, RZ ;  /* 0x0000002015187210 */ /* 0x001fe20007ffe0ff */
[----:B------:R-:W2:Y:S04]  /*23a00*/  LDG.E R29, [R8.64] ;  /* 0x00000004081d7981 */ /* 0x000ea8000c1e1900 */
[----:B-1----:R-:W-:-:S05]  /*23a10*/  IMAD.WIDE R24, R24, R40, c[0x0][0x1b0] ;  /* 0x00006c0018187625 */ /* 0x002fca00078e0228 */
[----:B------:R-:W2:Y:S01]  /*23a20*/  LDG.E R28, [R24.64] ;  /* 0x00000004181c7981 */ /* 0x000ea2000c1e1900 */
[----:B------:R-:W-:Y:S02]  /*23a30*/  ISETP.NE.AND P0, PT, R17, 0x1, PT ;  /* 0x000000011100780c */ /* 0x000fe40003f05270 */
[----:B--2---:R-:W-:-:S05]  /*23a40*/  FMNMX.FTZ R29, R28, R29, PT ;  /* 0x0000001d1c1d7209 */ /* 0x004fca0003810000 */
[----:B------:R0:W-:Y:S01]  /*23a50*/  STG.E [R8.64], R29 ;  /* 0x0000001d08007986 */ /* 0x0001e2000c101904 */
[----:B------:R-:W-:-:S05]  /*23a60*/  IMAD.MOV.U32 R28, RZ, RZ, R30 ;  /* 0x000000ffff1c7224 */ /* 0x000fca00078e001e */
[----:B------:R-:W-:Y:S05]  /*23a70*/  @!P0 BRA `(.L_x_34657) ;  /* 0x0000008000008947 */ /* 0x000fea0003800000 */
[----:B------:R-:W2:Y:S01]  /*23a80*/  LDG.E R28, [R24.64+0x4] ;  /* 0x00000404181c7981 */ /* 0x000ea2000c1e1900 */
[----:B------:R-:W-:Y:S02]  /*23a90*/  ISETP.NE.AND P0, PT, R17, 0x2, PT ;  /* 0x000000021100780c */ /* 0x000fe40003f05270 */
[----:B--2--5:R-:W-:-:S05]  /*23aa0*/  FMNMX.FTZ R31, R29, R28, PT ;  /* 0x0000001c1d1f7209 */ /* 0x024fca0003810000 */
[----:B------:R1:W-:Y:S06]  /*23ab0*/  STG.E [R8.64], R31 ;  /* 0x0000001f08007986 */ /* 0x0003ec000c101904 */
[----:B------:R-:W2:Y:S02]  /*23ac0*/  @P0 LDG.E R28, [R24.64+0x8] ;  /* 0x00000804181c0981 */ /* 0x000ea4000c1e1900 */
[----:B0-2---:R-:W-:Y:S01]  /*23ad0*/  @P0 FMNMX.FTZ R29, R31, R28, PT ;  /* 0x0000001c1f1d0209 */ /* 0x005fe20003810000 */
[----:B------:R-:W-:-:S04]  /*23ae0*/  IMAD.MOV.U32 R28, RZ, RZ, R30 ;  /* 0x000000ffff1c7224 */ /* 0x000fc800078e001e */
[----:B------:R1:W-:Y:S03]  /*23af0*/  @P0 STG.E [R8.64], R29 ;  /* 0x0000001d08000986 */ /* 0x0003e6000c101904 */
.L_x_34657:
[----:B-1----:R-:W2:Y:S01]  /*23b00*/  LDG.E R35, [R4.64] ;  /* 0x0000000404237981 */ /* 0x002ea2000c1e1900 */
[----:B------:R-:W-:Y:S01]  /*23b10*/  IADD3 R28, R21, R28, RZ ;  /* 0x0000001c151c7210 */ /* 0x000fe20007ffe0ff */
[----:B0-----:R-:W-:Y:S01]  /*23b20*/  IMAD.MOV.U32 R25, RZ, RZ, c[0x0][0x210] ;  /* 0x00008400ff197624 */ /* 0x001fe200078e00ff */
[----:B------:R-:W-:Y:S01]  /*23b30*/  ISETP.NE.U32.AND P0, PT, RZ, c[0x0][0x1b8], PT ;  /* 0x00006e00ff007a0c */ /* 0x000fe20003f05070 */
[----:B------:R-:W-:Y:S01]  /*23b40*/  IMAD.MOV.U32 R29, RZ, RZ, 0x4 ;  /* 0x00000004ff1d7424 */ /* 0x000fe200078e00ff */
[----:B------:R-:W-:Y:S01]  /*23b50*/  IADD3 R24, P4, R38, c[0x0][0x168], RZ ;  /* 0x00005a0026187a10 */ /* 0x000fe20007f9e0ff */
[----:B------:R-:W-:Y:S01]  /*23b60*/  IMAD R32, R28, R25, c[0x0][0x200] ;  /* 0x000080001c207624 */ /* 0x000fe200078e0219 */
[----:B------:R-:W-:Y:S02]  /*23b70*/  ISETP.NE.AND.EX P0, PT, RZ, c[0x0][0x1bc], PT, P0 ;  /* 0x00006f00ff007a0c */ /* 0x000fe40003f05300 */
[----:B------:R-:W-:Y:S01]  /*23b80*/  MOV R25, c[0x0][0x200] ;  /* 0x0000800000197a02 */ /* 0x000fe20000000f00 */
[----:B-----5:R-:W-:-:S03]  /*23b90*/  IMAD.WIDE R30, R32, R29, c[0x0][0x198] ;  /* 0x00006600201e7625 */ /* 0x020fc600078e021d */
[----:B------:R-:W-:Y:S01]  /*23ba0*/  ISETP.GE.AND P2, PT, R25, 0x1, PT ;  /* 0x000000011900780c */ /* 0x000fe20003f46270 */
[----:B------:R-:W-:Y:S01]  /*23bb0*/  IMAD.WIDE R32, R32, R29, c[0x0][0x1b8] ;  /* 0x00006e0020207625 */ /* 0x000fe200078e021d */
[----:B------:R-:W-:Y:S01]  /*23bc0*/  IADD3.X R25, R36, c[0x0][0x16c], RZ, P4, !PT ;  /* 0x00005b0024197a10 */ /* 0x000fe200027fe4ff */
[----:B--2---:R0:W-:Y:S04]  /*23bd0*/  STG.E [R30.64], R35 ;  /* 0x000000231e007986 */ /* 0x0041e8000c101904 */
[----:B------:R-:W-:Y:S06]  /*23be0*/  @!P0 BRA `(.L_x_34666) ;  /* 0x0000034000008947 */ /* 0x000fec0003800000 */
[----:B------:R-:W2:Y:S01]  /*23bf0*/  LDG.E.CONSTANT R37, [R24.64] ;  /* 0x0000000418257981 */ /* 0x000ea2000c1e9900 */
[----:B------:R-:W-:Y:S02]  /*23c00*/  IABS R36, c[0x0][0x228] ;  /* 0x00008a0000247a13 */ /* 0x000fe40000000000 */
[----:B------:R-:W-:-:S02]  /*23c10*/  IABS R40, R27 ;  /* 0x0000001b00287213 */ /* 0x000fc40000000000 */
[----:B------:R-:W1:Y:S01]  /*23c20*/  I2F.RP R38, R36 ;  /* 0x0000002400267306 */ /* 0x000e620000209400 */
[----:B------:R-:W-:-:S07]  /*23c30*/  IABS R41, c[0x0][0x224] ;  /* 0x0000890000297a13 */ /* 0x000fce0000000000 */
        /* <DEDUP_REMOVED lines=10> */
[----:B-1----:R-:W-:-:S03]  /*23ce0*/  IADD3 R40, R38, 0xffffffe, RZ ;  /* 0x0ffffffe26287810 */ /* 0x002fc60007ffe0ff */
        /* <DEDUP_REMOVED lines=11> */
[----:B------:R-:W-:-:S04]  /*23da0*/  @P4 IADD3 R39, R39, 0x1, RZ ;  /* 0x0000000127274810 */ /* 0x000fc80007ffe0ff */
[----:B------:R-:W-:Y:S01]  /*23db0*/  MOV R36, R39 ;  /* 0x0000002700247202 */ /* 0x000fe20000000f00 */
[----:B0-----:R-:W-:-:S04]  /*23dc0*/  IMAD.MOV R34, RZ, RZ, -R35 ;  /* 0x000000ffff227224 */ /* 0x001fc800078e0a23 */
[----:B------:R-:W-:Y:S01]  /*23dd0*/  IMAD R39, R34, R41, RZ ;  /* 0x0000002922277224 */ /* 0x000fe200078e02ff */
[----:B------:R-:W-:Y:S01]  /*23de0*/  HFMA2.MMA R34, -RZ, RZ, 0, 0 ;  /* 0x00000000ff227435 */ /* 0x000fe200000001ff */
[----:B------:R-:W-:Y:S01]  /*23df0*/  @!P0 IMAD.MOV R36, RZ, RZ, -R36 ;  /* 0x000000ffff248224 */ /* 0x000fe200078e0a24 */
[----:B------:R-:W-:Y:S02]  /*23e00*/  @!P5 LOP3.LUT R36, RZ, c[0x0][0x228], RZ, 0x33, !PT ;  /* 0x00008a00ff24da12 */ /* 0x000fe400078e33ff */
[----:B------:R-:W-:Y:S02]  /*23e10*/  ISETP.NE.AND P5, PT, RZ, c[0x0][0x224], PT ;  /* 0x00008900ff007a0c */ /* 0x000fe40003fa5270 */
[----:B------:R-:W-:Y:S02]  /*23e20*/  IABS R38, R36 ;  /* 0x0000002400267213 */ /* 0x000fe40000000000 */
[----:B------:R-:W-:Y:S02]  /*23e30*/  ISETP.GE.AND P4, PT, R36, RZ, PT ;  /* 0x000000ff2400720c */ /* 0x000fe40003f86270 */
[----:B------:R-:W-:-:S04]  /*23e40*/  IMAD.HI.U32 R34, R35, R39, R34 ;  /* 0x0000002723227227 */ /* 0x000fc800078e0022 */
        /* <DEDUP_REMOVED lines=9> */
[----:B------:R-:W-:-:S04]  /*23ee0*/  @!P5 LOP3.LUT R34, RZ, c[0x0][0x224], RZ, 0x33, !PT ;  /* 0x00008900ff22da12 */ /* 0x000fc800078e33ff */
[----:B------:R-:W-:-:S06]  /*23ef0*/  SHF.L.U32 R34, R34, 0x2, RZ ;  /* 0x0000000222227819 */ /* 0x000fcc00000006ff */
[----:B------:R-:W2:Y:S02]  /*23f00*/  LDS R34, [R34+0x408] ;  /* 0x0004080022227984 */ /* 0x000ea40000000800 */
[----:B--2---:R-:W-:-:S05]  /*23f10*/  FADD.FTZ R35, R37, -R34 ;  /* 0x8000002225237221 */ /* 0x004fca0000010000 */
[----:B------:R0:W-:Y:S02]  /*23f20*/  STG.E [R32.64], R35 ;  /* 0x0000002320007986 */ /* 0x0001e4000c101904 */
.L_x_34666:
[----:B------:R-:W-:Y:S05]  /*23f30*/  @!P2 BRA `(.L_x_34667) ;  /* 0x00000b200000a947 */ /* 0x000fea0003800000 */
[----:B------:R-:W-:Y:S02]  /*23f40*/  IABS R36, c[0x0][0x228] ;  /* 0x00008a0000247a13 */ /* 0x000fe40000000000 */
[----:B------:R-:W-:Y:S02]  /*23f50*/  IABS R38, R27 ;  /* 0x0000001b00267213 */ /* 0x000fe40000000000 */
[----:B------:R-:W1:Y:S01]  /*23f60*/  I2F.RP R37, R36 ;  /* 0x0000002400257306 */ /* 0x000e620000209400 */
[----:B------:R-:W-:Y:S02]  /*23f70*/  IABS R41, c[0x0][0x224] ;  /* 0x0000890000297a13 */ /* 0x000fe40000000000 */
[----:B------:R-:W-:Y:S02]  /*23f80*/  LOP3.LUT R27, R27, c[0x0][0x228], RZ, 0x3c, !PT ;  /* 0x00008a001b1b7a12 */ /* 0x000fe400078e3cff */
[----:B------:R-:W-:Y:S02]  /*23f90*/  MOV R40, c[0x0][0x200] ;  /* 0x0000800000287a02 */ /* 0x000fe40000000f00 */
        /* <DEDUP_REMOVED lines=9> */
[----:B------:R-:W-:Y:S01]  /*24030*/  IMAD.HI.U32 R39, R35, R39, R34 ;  /* 0x0000002723277227 */ /* 0x000fe200078e0022 */
[----:B------:R-:W-:-:S05]  /*24040*/  MOV R35, R38 ;  /* 0x0000002600237202 */ /* 0x000fca0000000f00 */
        /* <DEDUP_REMOVED lines=11> */
[----:B------:R-:W-:-:S04]  /*24100*/  @P2 IADD3 R39, R39, 0x1, RZ ;  /* 0x0000000127272810 */ /* 0x000fc80007ffe0ff */
[----:B------:R-:W-:Y:S01]  /*24110*/  MOV R27, R39 ;  /* 0x00000027001b7202 */ /* 0x000fe20000000f00 */
[----:B-1----:R-:W-:-:S04]  /*24120*/  IMAD.MOV R36, RZ, RZ, -R35 ;  /* 0x000000ffff247224 */ /* 0x002fc800078e0a23 */
        /* <DEDUP_REMOVED lines=48> */
[----:B------:R-:W-:-:S07]  /*24430*/  MOV R40, R18 ;  /* 0x0000001200287202 */ /* 0x000fce0000000f00 */
        /* <DEDUP_REMOVED lines=14> */
.L_x_34668:
[----:B------:R-:W-:Y:S05]  /*24520*/  @!P3 BRA `(.L_x_34667) ;  /* 0x000005300000b947 */ /* 0x000fea0003800000 */
[C---:B------:R-:W-:Y:S01]  /*24530*/  IADD3 R29, R40.reuse, -0x4, RZ ;  /* 0xfffffffc281d7810 */ /* 0x040fe20007ffe0ff */
[----:B------:R-:W-:Y:S01]  /*24540*/  ULDC.64 UR8, c[0x0][0x198] ;  /* 0x0000660000087ab9 */ /* 0x000fe20000000a00 */
[C---:B0-----:R-:W-:Y:S01]  /*24550*/  IADD3 R30, R40.reuse, -0x1, RZ ;  /* 0xffffffff281e7810 */ /* 0x041fe20007ffe0ff */
        /* <DEDUP_REMOVED lines=14> */
.L_x_34669:
[----:B------:R-:W-:Y:S01]  /*24640*/  HFMA2.MMA R29, -RZ, RZ, 0, 2.384185791015625e-07 ;  /* 0x00000004ff1d7435 */ /* 0x000fe200000001ff */
[----:B-1---5:R-:W-:-:S09]  /*24650*/  IMAD.IADD R40, R44, 0x1, R27 ;  /* 0x000000012c287824 */ /* 0x022fd200078e021b */
[----:B------:R-:W-:-:S05]  /*24660*/  IMAD.WIDE R30, R40, R29, c[0x0][0x1d8] ;  /* 0x00007600281e7625 */ /* 0x000fca00078e021d */
        /* <DEDUP_REMOVED lines=9> */
[----:B------:R-:W-:Y:S01]  /*24700*/  MOV R32, UR6 ;  /* 0x0000000600207c02 */ /* 0x000fe20008000f00 */
[----:B------:R-:W-:Y:S01]  /*24710*/  IMAD.U32 R33, RZ, RZ, UR7 ;  /* 0x00000007ff217e24 */ /* 0x000fe2000f8e00ff */
[----:B------:R-:W-:-:S04]  /*24720*/  LEA R36, P0, R40, c[0x0][0x1e0], 0x2 ;  /* 0x0000780028247a11 */ /* 0x000fc800078010ff */
[----:B------:R-:W-:Y:S01]  /*24730*/  LEA.HI.X R37, R40, c[0x0][0x1e4], R37, 0x2, P0 ;  /* 0x0000790028257a11 */ /* 0x000fe200000f1425 */
[----:B------:R-:W-:-:S05]  /*24740*/  IMAD.WIDE R40, R55, 0x4, R32 ;  /* 0x0000000437287825 */ /* 0x000fca00078e0220 */
[----:B--2---:R1:W-:Y:S04]  /*24750*/  @P1 STG.E [R40.64+0xc], R51 ;  /* 0x00000c3328001986 */ /* 0x0043e8000c101904 */
[----:B------:R-:W2:Y:S02]  /*24760*/  LDG.E R36, [R36.64] ;  /* 0x0000000424247981 */ /* 0x000ea4000c1e1900 */
[----:B--2---:R-:W-:-:S04]  /*24770*/  IMAD.IADD R46, R36, 0x1, R45 ;  /* 0x00000001242e7824 */ /* 0x004fc800078e022d */
[----:B------:R-:W-:-:S05]  /*24780*/  IMAD.WIDE R30, R46, R29, c[0x0][0x1d8] ;  /* 0x000076002e1e7625 */ /* 0x000fca00078e021d */
[----:B0-----:R-:W2:Y:S01]  /*24790*/  LDG.E R27, [R30.64] ;  /* 0x000000041e1b7981 */ /* 0x001ea2000c1e1900 */
[----:B------:R-:W-:Y:S02]  /*247a0*/  SHF.R.S32.HI R35, RZ, 0x1f, R46 ;  /* 0x0000001fff237819 */ /* 0x000fe4000001142e */
[----:B------:R-:W-:-:S04]  /*247b0*/  @P1 LEA R32, P0, R46, c[0x0][0x1f8], 0x2 ;  /* 0x00007e002e201a11 */ /* 0x000fc800078010ff */
[C---:B------:R-:W-:Y:S01]  /*247c0*/  @P1 LEA.HI.X R33, R46.reuse, c[0x0][0x1fc], R35, 0x2, P0 ;  /* 0x00007f002e211a11 */ /* 0x040fe200000f1423 */
[----:B--2---:R0:W-:Y:S04]  /*247d0*/  STG.E [R38.64+-0x4], R27 ;  /* 0xfffffc1b26007986 */ /* 0x0041e8000c101904 */
[----:B------:R-:W2:Y:S01]  /*247e0*/  @P1 LDG.E R53, [R32.64] ;  /* 0x0000000420351981 */ /* 0x000ea2000c1e1900 */
[----:B------:R-:W-:-:S04]  /*247f0*/  LEA R34, P0, R46, c[0x0][0x1e0], 0x2 ;  /* 0x000078002e227a11 */ /* 0x000fc800078010ff */
[----:B------:R-:W-:Y:S01]  /*24800*/  LEA.HI.X R35, R46, c[0x0][0x1e4], R35, 0x2, P0 ;  /* 0x000079002e237a11 */ /* 0x000fe200000f1423 */
[----:B--2---:R2:W-:Y:S04]  /*24810*/  @P1 STG.E [R40.64+0x8], R53 ;  /* 0x0000083528001986 */ /* 0x0045e8000c101904 */
[----:B------:R-:W3:Y:S02]  /*24820*/  LDG.E R34, [R34.64] ;  /* 0x0000000422227981 */ /* 0x000ee4000c1e1900 */
[----:B---3--:R-:W-:-:S05]  /*24830*/  IADD3 R46, R34, R47, RZ ;  /* 0x0000002f222e7210 */ /* 0x008fca0007ffe0ff */
        /* <DEDUP_REMOVED lines=9> */
[----:B---3--:R0:W-:Y:S04]  /*248d0*/  @P1 STG.E [R40.64+0x4], R27 ;  /* 0x0000041b28001986 */ /* 0x0081e8000c101904 */
        /* <DEDUP_REMOVED lines=13> */
[----:B--2---:R1:W-:Y:S04]  /*249b0*/  @P1 STG.E [R40.64], R35 ;  /* 0x0000002328001986 */ /* 0x0043e8000c101904 */
[----:B0-----:R1:W5:Y:S01]  /*249c0*/  LDG.E R27, [R36.64] ;  /* 0x00000004241b7981 */ /* 0x001362000c1e1900 */
        /* <DEDUP_REMOVED lines=9> */
.L_x_34667:
[----:B01----:R-:W-:Y:S01]  /*24a60*/  IMAD.MOV.U32 R37, RZ, RZ, c[0x0][0x200] ;  /* 0x00008000ff257624 */ /* 0x003fe200078e00ff */
[----:B------:R-:W2:Y:S01]  /*24a70*/  LDG.E.CONSTANT R25, [R24.64] ;  /* 0x0000000418197981 */ /* 0x000ea2000c1e9900 */
[----:B------:R-:W-:-:S04]  /*24a80*/  IMAD.WIDE R30, R28, R29, c[0x0][0x1a0] ;  /* 0x000068001c1e7625 */ /* 0x000fc800078e021d */
[----:B------:R-:W-:Y:S01]  /*24a90*/  IMAD.WIDE R32, R28, R29, c[0x0][0x1b0] ;  /* 0x00006c001c207625 */ /* 0x000fe200078e021d */
[----:B------:R0:W-:Y:S04]  /*24aa0*/  STG.E [R30.64], R37 ;  /* 0x000000251e007986 */ /* 0x0001e8000c101904 */
[----:B------:R0:W-:Y:S04]  /*24ab0*/  STG.E [R32.64], R26 ;  /* 0x0000001a20007986 */ /* 0x0001e8000c101904 */
[----:B-----5:R-:W3:Y:S02]  /*24ac0*/  LDG.E R27, [R8.64] ;  /* 0x00000004081b7981 */ /* 0x020ee4000c1e1900 */
[----:B---3--:R-:W-:-:S05]  /*24ad0*/  FMNMX.FTZ R27, R26, R27, PT ;  /* 0x0000001b1a1b7209 */ /* 0x008fca0003810000 */
[----:B------:R0:W-:Y:S04]  /*24ae0*/  STG.E [R8.64], R27 ;  /* 0x0000001b08007986 */ /* 0x0001e8000c101904 */
[----:B------:R-:W3:Y:S01]  /*24af0*/  LDG.E R34, [R6.64] ;  /* 0x0000000406227981 */ /* 0x000ee2000c1e1900 */
[----:B------:R-:W-:Y:S01]  /*24b00*/  IMAD.WIDE R28, R28, R29, c[0x0][0x1a8] ;  /* 0x00006a001c1c7625 */ /* 0x000fe200078e021d */
[----:B---3--:R-:W-:-:S05]  /*24b10*/  IADD3 R35, R34, 0x1, RZ ;  /* 0x0000000122237810 */ /* 0x008fca0007ffe0ff */
[----:B------:R0:W-:Y:S04]  /*24b20*/  STG.E [R6.64], R35 ;  /* 0x0000002306007986 */ /* 0x0001e8000c101904 */
[----:B--2---:R0:W-:Y:S01]  /*24b30*/  STG.E [R28.64], R25 ;  /* 0x000000191c007986 */ /* 0x0041e2000c101904 */
[----:B------:R-:W-:Y:S05]  /*24b40*/  BRA `(.L_x_34656) ;  /* 0x0000059000007947 */ /* 0x000fea0003800000 */
.L_x_34658:
[----:B------:R-:W-:-:S05]  /*24b50*/  MOV R2, c[0x0][0x224] ;  /* 0x0000890000027a02 */ /* 0x000fca0000000f00 */
[----:B------:R0:W-:Y:S01]  /*24b60*/  STS [0x404], R2 ;  /* 0x00040402ff007388 */ /* 0x0001e20000000800 */
[----:B------:R-:W-:Y:S05]  /*24b70*/  BRA `(.L_x_34654) ;  /* 0x000005d000007947 */ /* 0x000fea0003800000 */
.L_x_34655:
        /* <DEDUP_REMOVED lines=9> */
[----:B------:R-:W-:Y:S01]  /*24c10*/  LEA.HI.X.SX32 R24, R26, R161, 0x1, P0 ;  /* 0x000000a11a187211 */ /* 0x000fe200000f0eff */
[----:B------:R-:W-:-:S03]  /*24c20*/  IMAD.SHL.U32 R28, R27, 0x4, RZ ;  /* 0x000000041b1c7824 */ /* 0x000fc600078e00ff */
[----:B------:R-:W-:Y:S02]  /*24c30*/  SHF.L.U64.HI R27, R27, 0x2, R24 ;  /* 0x000000021b1b7819 */ /* 0x000fe40000010218 */
[----:B------:R-:W-:-:S04]  /*24c40*/  IADD3 R24, P0, R28, c[0x0][0x160], RZ ;  /* 0x000058001c187a10 */ /* 0x000fc80007f1e0ff */
[----:B------:R-:W-:Y:S02]  /*24c50*/  IADD3.X R25, R27, c[0x0][0x164], RZ, P0, !PT ;  /* 0x000059001b197a10 */ /* 0x000fe400007fe4ff */
[----:B------:R-:W-:-:S03]  /*24c60*/  IADD3 R28, P0, R28, c[0x0][0x168], RZ ;  /* 0x00005a001c1c7a10 */ /* 0x000fc60007f1e0ff */
[----:B------:R-:W2:Y:S01]  /*24c70*/  LDG.E.CONSTANT R37, [R24.64] ;  /* 0x0000000418257981 */ /* 0x000ea2000c1e9900 */
[----:B------:R-:W-:Y:S02]  /*24c80*/  IADD3.X R29, R27, c[0x0][0x16c], RZ, P0, !PT ;  /* 0x00005b001b1d7a10 */ /* 0x000fe400007fe4ff */
[C---:B0-----:R-:W-:Y:S02]  /*24c90*/  IADD3 R31, P0, R20.reuse, R35, RZ ;  /* 0x00000023141f7210 */ /* 0x041fe40007f1e0ff */
[----:B------:R-:W-:Y:S02]  /*24ca0*/  SHF.R.S32.HI R27, RZ, 0x1f, R35 ;  /* 0x0000001fff1b7819 */ /* 0x000fe40000011423 */
[----:B------:R0:W5:Y:S01]  /*24cb0*/  LDG.E.CONSTANT R29, [R28.64] ;  /* 0x000000041c1d7981 */ /* 0x000162000c1e9900 */
[----:B------:R-:W-:Y:S01]  /*24cc0*/  IMAD.SHL.U32 R30, R31, 0x4, RZ ;  /* 0x000000041f1e7824 */ /* 0x000fe200078e00ff */
[----:B------:R-:W-:Y:S02]  /*24cd0*/  LEA.HI.X.SX32 R26, R20, R27, 0x1, P0 ;  /* 0x0000001b141a7211 */ /* 0x000fe400000f0eff */
[----:B------:R-:W-:-:S02]  /*24ce0*/  ISETP.NE.U32.AND P0, PT, RZ, c[0x0][0x180], PT ;  /* 0x00006000ff007a0c */ /* 0x000fc40003f05070 */
[----:B------:R-:W-:Y:S02]  /*24cf0*/  SHF.L.U64.HI R31, R31, 0x2, R26 ;  /* 0x000000021f1f7819 */ /* 0x000fe4000001021a */
[C---:B------:R-:W-:Y:S02]  /*24d00*/  IADD3 R26, P2, R30.reuse, c[0x0][0x170], RZ ;  /* 0x00005c001e1a7a10 */ /* 0x040fe40007f5e0ff */
[----:B------:R-:W-:Y:S02]  /*24d10*/  ISETP.NE.AND.EX P0, PT, RZ, c[0x0][0x184], PT, P0 ;  /* 0x00006100ff007a0c */ /* 0x000fe40003f05300 */
[----:B------:R-:W-:Y:S02]  /*24d20*/  IADD3.X R27, R31, c[0x0][0x174], RZ, P2, !PT ;  /* 0x00005d001f1b7a10 */ /* 0x000fe400017fe4ff */
[----:B------:R-:W-:Y:S02]  /*24d30*/  IADD3 R30, P4, R30, c[0x0][0x178], RZ ;  /* 0x00005e001e1e7a10 */ /* 0x000fe40007f9e0ff */
[----:B0-----:R-:W-:-:S02]  /*24d40*/  IADD3 R28, R35, 0x1, RZ ;  /* 0x00000001231c7810 */ /* 0x001fc40007ffe0ff */
[----:B------:R-:W-:Y:S01]  /*24d50*/  IADD3.X R31, R31, c[0x0][0x17c], RZ, P4, !PT ;  /* 0x00005f001f1f7a10 */ /* 0x000fe200027fe4ff */
[----:B--2---:R0:W-:Y:S04]  /*24d60*/  STG.E [R26.64], R37 ;  /* 0x000000251a007986 */ /* 0x0041e8000c101904 */
[----:B------:R-:W-:Y:S05]  /*24d70*/  @!P0 BRA `(.L_x_34670) ;  /* 0x0000034000008947 */ /* 0x000fea0003800000 */
[----:B0-----:R-:W0:Y:S01]  /*24d80*/  I2F.RP R26, R33 ;  /* 0x00000021001a7306 */ /* 0x001e220000209400 */
[----:B------:R-:W-:-:S07]  /*24d90*/  IABS R39, c[0x0][0x224] ;  /* 0x0000890000277a13 */ /* 0x000fce0000000000 */
[----:B0-----:R-:W0:Y:S02]  /*24da0*/  MUFU.RCP R26, R26 ;  /* 0x0000001a001a7308 */ /* 0x001e240000001000 */
[----:B0-----:R-:W-:Y:S02]  /*24db0*/  IADD3 R24, R26, 0xffffffe, RZ ;  /* 0x0ffffffe1a187810 */ /* 0x001fe40007ffe0ff */
[----:B------:R-:W-:-:S04]  /*24dc0*/  IABS R26, R37 ;  /* 0x00000025001a7213 */ /* 0x000fc80000000000 */
[----:B------:R0:W1:Y:S02]  /*24dd0*/  F2I.FTZ.U32.TRUNC.NTZ R25, R24 ;  /* 0x0000001800197305 */ /* 0x000064000021f000 */
[----:B0-----:R-:W-:Y:S01]  /*24de0*/  IMAD.MOV.U32 R24, RZ, RZ, RZ ;  /* 0x000000ffff187224 */ /* 0x001fe200078e00ff */
[----:B-1----:R-:W-:-:S05]  /*24df0*/  IADD3 R32, RZ, -R25, RZ ;  /* 0x80000019ff207210 */ /* 0x002fca0007ffe0ff */
[----:B------:R-:W-:Y:S02]  /*24e00*/  IMAD R27, R32, R33, RZ ;  /* 0x00000021201b7224 */ /* 0x000fe400078e02ff */
[----:B------:R-:W0:Y:S02]  /*24e10*/  I2F.RP R32, R39 ;  /* 0x0000002700207306 */ /* 0x000e240000209400 */
[----:B------:R-:W-:-:S06]  /*24e20*/  IMAD.HI.U32 R27, R25, R27, R24 ;  /* 0x0000001b191b7227 */ /* 0x000fcc00078e0018 */
[----:B------:R-:W-:-:S04]  /*24e30*/  IMAD.HI.U32 R24, R27, R26, RZ ;  /* 0x0000001a1b187227 */ /* 0x000fc800078e00ff */
[----:B------:R-:W-:-:S04]  /*24e40*/  IMAD.MOV R25, RZ, RZ, -R24 ;  /* 0x000000ffff197224 */ /* 0x000fc800078e0a18 */
[----:B------:R-:W-:Y:S01]  /*24e50*/  IMAD R25, R33, R25, R26 ;  /* 0x0000001921197224 */ /* 0x000fe200078e021a */
[----:B0-----:R-:W0:Y:S01]  /*24e60*/  MUFU.RCP R32, R32 ;  /* 0x0000002000207308 */ /* 0x001e220000001000 */
[----:B------:R-:W-:-:S03]  /*24e70*/  LOP3.LUT R26, R37, c[0x0][0x228], RZ, 0x3c, !PT ;  /* 0x00008a00251a7a12 */ /* 0x000fc600078e3cff */
[----:B------:R-:W-:Y:S02]  /*24e80*/  ISETP.GT.U32.AND P2, PT, R33, R25, PT ;  /* 0x000000192100720c */ /* 0x000fe40003f44070 */
[----:B------:R-:W-:Y:S02]  /*24e90*/  ISETP.GE.AND P4, PT, R26, RZ, PT ;  /* 0x000000ff1a00720c */ /* 0x000fe40003f86270 */
[----:B0-----:R-:W-:-:S09]  /*24ea0*/  IADD3 R27, R32, 0xffffffe, RZ ;  /* 0x0ffffffe201b7810 */ /* 0x001fd20007ffe0ff */
[-C--:B------:R-:W-:Y:S02]  /*24eb0*/  @!P2 IADD3 R25, R25, -R33.reuse, RZ ;  /* 0x800000211919a210 */ /* 0x080fe40007ffe0ff */
[----:B------:R-:W-:Y:S02]  /*24ec0*/  @!P2 IADD3 R24, R24, 0x1, RZ ;  /* 0x000000011818a810 */ /* 0x000fe40007ffe0ff */
[----:B------:R-:W-:Y:S02]  /*24ed0*/  ISETP.GE.U32.AND P0, PT, R25, R33, PT ;  /* 0x000000211900720c */ /* 0x000fe40003f06070 */
[----:B------:R-:W0:Y:S01]  /*24ee0*/  F2I.FTZ.U32.TRUNC.NTZ R25, R27 ;  /* 0x0000001b00197305 */ /* 0x000e22000021f000 */
[----:B------:R-:W-:-:S10]  /*24ef0*/  ISETP.NE.AND P2, PT, RZ, c[0x0][0x228], PT ;  /* 0x00008a00ff007a0c */ /* 0x000fd40003f45270 */
[----:B------:R-:W-:-:S05]  /*24f00*/  @P0 IADD3 R24, R24, 0x1, RZ ;  /* 0x0000000118180810 */ /* 0x000fca0007ffe0ff */
[----:B------:R-:W-:Y:S02]  /*24f10*/  IMAD.MOV.U32 R26, RZ, RZ, R24 ;  /* 0x000000ffff1a7224 */ /* 0x000fe400078e0018 */
[----:B0-----:R-:W-:-:S03]  /*24f20*/  IMAD.MOV R24, RZ, RZ, -R25 ;  /* 0x000000ffff187224 */ /* 0x001fc600078e0a19 */
[----:B------:R-:W-:Y:S01]  /*24f30*/  @!P4 IADD3 R26, -R26, RZ, RZ ;  /* 0x000000ff1a1ac210 */ /* 0x000fe20007ffe1ff */
[----:B------:R-:W-:Y:S01]  /*24f40*/  IMAD R27, R24, R39, RZ ;  /* 0x00000027181b7224 */ /* 0x000fe200078e02ff */
[----:B------:R-:W-:Y:S01]  /*24f50*/  @!P2 LOP3.LUT R26, RZ, c[0x0][0x228], RZ, 0x33, !PT ;  /* 0x00008a00ff1aaa12 */ /* 0x000fe200078e33ff */
[----:B------:R-:W-:Y:S01]  /*24f60*/  IMAD.MOV.U32 R24, RZ, RZ, RZ ;  /* 0x000000ffff187224 */ /* 0x000fe200078e00ff */
[----:B------:R-:W-:Y:S02]  /*24f70*/  ISETP.NE.AND P4, PT, RZ, c[0x0][0x224], PT ;  /* 0x00008900ff007a0c */ /* 0x000fe40003f85270 */
[----:B------:R-:W-:Y:S01]  /*24f80*/  IABS R32, R26 ;  /* 0x0000001a00207213 */ /* 0x000fe20000000000 */
[----:B------:R-:W-:Y:S01]  /*24f90*/  IMAD.HI.U32 R24, R25, R27, R24 ;  /* 0x0000001b19187227 */ /* 0x000fe200078e0018 */
[----:B------:R-:W-:-:S03]  /*24fa0*/  ISETP.GE.AND P2, PT, R26, RZ, PT ;  /* 0x000000ff1a00720c */ /* 0x000fc60003f46270 */
        /* <DEDUP_REMOVED lines=8> */
[----:B------:R-:W-:-:S05]  /*25030*/  @!P0 IMAD.IADD R24, R24, 0x1, -R39 ;  /* 0x0000000118188824 */ /* 0x000fca00078e0a27 */
[----:B------:R-:W-:Y:S02]  /*25040*/  @!P2 IADD3 R24, -R24, RZ, RZ ;  /* 0x000000ff1818a210 */ /* 0x000fe40007ffe1ff */
[----:B------:R-:W-:-:S05]  /*25050*/  @!P4 LOP3.LUT R24, RZ, c[0x0][0x224], RZ, 0x33, !PT ;  /* 0x00008900ff18ca12 */ /* 0x000fca00078e33ff */
[----:B------:R-:W-:Y:S02]  /*25060*/  IMAD.SHL.U32 R26, R24, 0x4, RZ ;  /* 0x00000004181a7824 */ /* 0x000fe400078e00ff */
[----:B------:R-:W-:-:S04]  /*25070*/  IMAD.IADD R24, R20, 0x1, R35 ;  /* 0x0000000114187824 */ /* 0x000fc800078e0223 */
[----:B------:R-:W0:Y:S01]  /*25080*/  LDS R26, [R26+0x408] ;  /* 0x000408001a1a7984 */ /* 0x000e220000000800 */
[----:B------:R-:W-:-:S04]  /*25090*/  IMAD.WIDE R24, R24, R25, c[0x0][0x180] ;  /* 0x0000600018187625 */ /* 0x000fc800078e0219 */
[----:B0----5:R-:W-:-:S05]  /*250a0*/  FADD.FTZ R27, R29, -R26 ;  /* 0x8000001a1d1b7221 */ /* 0x021fca0000010000 */
[----:B------:R0:W-:Y:S02]  /*250b0*/  STG.E [R24.64], R27 ;  /* 0x0000001b18007986 */ /* 0x0001e4000c101904 */
.L_x_34670:
[----:B-----5:R1:W-:Y:S04]  /*250c0*/  STG.E [R30.64], R29 ;  /* 0x0000001d1e007986 */ /* 0x0203e8000c101904 */
[----:B------:R1:W-:Y:S02]  /*250d0*/  STS [0x404], R28 ;  /* 0x0004041cff007388 */ /* 0x0003e40000000800 */
.L_x_34656:
[----:B------:R-:W-:Y:S01]  /*250e0*/  WARPSYNC 0xffffffff ;  /* 0xffffffff00007948 */ /* 0x000fe20003800000 */
[----:B------:R-:W-:Y:S01]  /*250f0*/  BAR.SYNC.DEFER_BLOCKING 0x0 ;  /* 0x0000000000007b1d */ /* 0x000fe20000010000 */
[----:B------:R-:W-:-:S04]  /*25100*/  IADD3 R11, R11, 0x1, RZ ;  /* 0x000000010b0b7810 */ /* 0x000fc80007ffe0ff */
[----:B------:R-:W-:Y:S01]  /*25110*/  ISETP.GE.U32.AND P0, PT, R11, 0x40, PT ;  /* 0x000000400b00780c */ /* 0x000fe20003f06070 */
[----:B0-----:R-:W0:Y:S02]  /*25120*/  LDS R24, [0x404] ;  /* 0x00040400ff187984 */ /* 0x001e240000000800 */
[----:B0-----:R-:W-:-:S13]  /*25130*/  ISETP.LT.AND P2, PT, R24, c[0x0][0x224], PT ;  /* 0x0000890018007a0c */ /* 0x001fda0003f41270 */
[----:B------:R-:W-:Y:S05]  /*25140*/  @!P0 BRA P2, `(.L_x_34671) ;  /* 0xffffdc7000008947 */ /* 0x000fea000103ffff */
.L_x_34654:
[----:B------:R-:W-:Y:S05]  /*25150*/  BSYNC B0 ;  /* 0x0000000000007941 */ /* 0x000fea0003800000 */
.L_x_34653:
[----:B------:R-:W-:-:S04]  /*25160*/  ISETP.NE.U32.AND P0, PT, RZ, c[0x0][0x1c8], PT ;  /* 0x00007200ff007a0c */ /* 0x000fc80003f05070 */
[----:B------:R-:W-:-:S04]  /*25170*/  ISETP.NE.AND.EX P0, PT, RZ, c[0x0][0x1cc], PT, P0 ;  /* 0x00007300ff007a0c */ /* 0x000fc80003f05300 */
[----:B------:R-:W-:-:S13]  /*25180*/  ISETP.NE.OR P0, PT, R0, RZ, !P0 ;  /* 0x000000ff0000720c */ /* 0x000fda0004705670 */
[----:B------:R-:W-:Y:S05]  /*25190*/  @P0 EXIT ;  /* 0x000000000000094d */ /* 0x000fea0003800000 */
[----:B------:R-:W2:Y:S01]  /*251a0*/  S2R R0, SR_CTAID.X ;  /* 0x0000000000007919 */ /* 0x000ea20000002500 */
[----:B------:R-:W-:-:S04]  /*251b0*/  IMAD.MOV.U32 R3, RZ, RZ, 0x4 ;  /* 0x00000004ff037424 */ /* 0x000fc800078e00ff */
[----:B0-2---:R-:W-:-:S06]  /*251c0*/  IMAD.WIDE.U32 R2, R0, R3, c[0x0][0x1c8] ;  /* 0x0000720000027625 */ /* 0x005fcc00078e0003 */
[----:B------:R-:W2:Y:S02]  /*251d0*/  LDG.E R2, [R2.64] ;  /* 0x0000000402027981 */ /* 0x000ea4000c1e1900 */
[----:B--2---:R-:W-:-:S13]  /*251e0*/  ISETP.GE.AND P0, PT, R2, c[0x0][0x224], PT ;  /* 0x0000890002007a0c */ /* 0x004fda0003f06270 */
[----:B------:R-:W-:Y:S05]  /*251f0*/  @!P0 BRA `(.L_x_34672) ;  /* 0x0000008000008947 */ /* 0x000fea0003800000 */
[----:B------:R-:W-:Y:S02]  /*25200*/  ULDC.U8 UR6, c[0x0][0x218] ;  /* 0x0000860000067ab9 */ /* 0x000fe40000000000 */
[----:B------:R-:W-:-:S13]  /*25210*/  ISETP.NE.AND P0, PT, RZ, UR6, PT ;  /* 0x00000006ff007c0c */ /* 0x000fda000bf05270 */
[----:B------:R-:W-:Y:S05]  /*25220*/  @!P0 EXIT ;  /* 0x000000000000894d */ /* 0x000fea0003800000 */
[----:B------:R-:W-:Y:S01]  /*25230*/  IADD3 R2, P0, R0, c[0x0][0x1d0], RZ ;  /* 0x0000740000027a10 */ /* 0x000fe20007f1e0ff */
[----:B------:R-:W-:-:S03]  /*25240*/  IMAD.MOV.U32 R0, RZ, RZ, 0x1 ;  /* 0x00000001ff007424 */ /* 0x000fc600078e00ff */
[----:B------:R-:W-:-:S05]  /*25250*/  IADD3.X R3, RZ, c[0x0][0x1d4], RZ, P0, !PT ;  /* 0x00007500ff037a10 */ /* 0x000fca00007fe4ff */
[----:B------:R-:W-:Y:S01]  /*25260*/  STG.E.U8 [R2.64], R0 ;  /* 0x0000000002007986 */ /* 0x000fe2000c101104 */
[----:B------:R-:W-:Y:S05]  /*25270*/  EXIT ;  /* 0x000000000000794d */ /* 0x000fea0003800000 */
.L_x_34672:
[----:B------:R-:W-:-:S05]  /*25280*/  IADD3 R2, P0, R0, c[0x0][0x1d0], RZ ;  /* 0x0000740000027a10 */ /* 0x000fca0007f1e0ff */
[----:B------:R-:W-:-:S05]  /*25290*/  IMAD.X R3, RZ, RZ, c[0x0][0x1d4], P0 ;  /* 0x00007500ff037624 */ /* 0x000fca00000e06ff */
[----:B------:R-:W-:Y:S01]  /*252a0*/  STG.E.U8 [R2.64], RZ ;  /* 0x000000ff02007986 */ /* 0x000fe2000c101104 */
[----:B------:R-:W-:Y:S05]  /*252b0*/  EXIT ;  /* 0x000000000000794d */ /* 0x000fea0003800000 */
.L_x_34673:
        /* <DEDUP_REMOVED lines=12> */
.L_x_74491:


//--------------------- .text._ZN17fastertransformer38beam_online_softmax_topk_stage2_kernelIfLi64ELi128EEEvPKfS2_PiPT_ii --------------------------
	.section	.text._ZN17fastertransformer38beam_online_softmax_topk_stage2_kernelIfLi64ELi128EEEvPKfS2_PiPT_ii,"ax",@progbits
	.sectioninfo	@"SHI_REGISTERS=168"
	.align	128
        .global         _ZN17fastertransformer38beam_online_softmax_topk_stage2_kernelIfLi64ELi128EEEvPKfS2_PiPT_ii
        .type           _ZN17fastertransformer38beam_online_softmax_topk_stage2_kernelIfLi64ELi128EEEvPKfS2_PiPT_ii,@function
        .size           _ZN17fastertransformer38beam_online_softmax_topk_stage2_kernelIfLi64ELi128EEEvPKfS2_PiPT_ii,(.L_x_74492 - _ZN17fastertransformer38beam_online_softmax_topk_stage2_kernelIfLi64ELi128EEEvPKfS2_PiPT_ii)
        .other          _ZN17fastertransformer38beam_online_softmax_topk_stage2_kernelIfLi64ELi128EEEvPKfS2_PiPT_ii,@"STO_CUDA_ENTRY STV_DEFAULT"
_ZN17fastertransformer38beam_online_softmax_topk_stage2_kernelIfLi64ELi128EEEvPKfS2_PiPT_ii:
.text._ZN17fastertransformer38beam_online_softmax_topk_stage2_kernelIfLi64ELi128EEEvPKfS2_PiPT_ii:
        /* <DEDUP_REMOVED lines=101> */
[----:B------:R-:W-:-:S02]  /*0650*/  IMAD.MOV.U32 R8, RZ, RZ, R0 ;  /* 0x000000ffff087224 */ /* 0x000fc400078e0000 */
.L_x_34678:
        /* <DEDUP_REMOVED lines=10> */
.L_x_34677:
[----:B------:R-:W-:Y:S05]  /*0700*/  BSYNC B1 ;  /* 0x0000000000017941 */ /* 0x000fea0003800000 */
.L_x_34676:
[----:B------:R-:W-:Y:S05]  /*0710*/  @!P1 BRA `(.L_x_34675) ;  /* 0x0000058000009947 */ /* 0x000fea0003800000 */
[-C--:B------:R-:W-:Y:S01]  /*0720*/  IADD3 R2, R3, -R8.reuse, RZ ;  /* 0x8000000803027210 */ /* 0x080fe20007ffe0ff */
[----:B------:R-:W-:Y:S01]  /*0730*/  BSSY B1, `(.L_x_34679) ;  /* 0x0000032000017945 */ /* 0x000fe20003800000 */
[----:B------:R-:W-:Y:S02]  /*0740*/  IADD3 R5, P0, R5, R8, RZ ;  /* 0x0000000805057210 */ /* 0x000fe40007f1e0ff */
        /* <DEDUP_REMOVED lines=10> */
.L_x_34681:
        /* <DEDUP_REMOVED lines=38> */
.L_x_34680:
[----:B------:R-:W-:Y:S05]  /*0a50*/  BSYNC B1 ;  /* 0x0000000000017941 */ /* 0x000fea0003800000 */
.L_x_34679:
        /* <DEDUP_REMOVED lines=25> */
.L_x_34683:
[----:B------:R-:W-:Y:S05]  /*0bf0*/  BSYNC B1 ;  /* 0x0000000000017941 */ /* 0x000fea0003800000 */
.L_x_34682:
        /* <DEDUP_REMOVED lines=10> */
.L_x_34675:
[----:B------:R-:W-:Y:S05]  /*0ca0*/  BSYNC B0 ;  /* 0x0000000000007941 */ /* 0x000fea0003800000 */
.L_x_34674:
[----:B------:R-:W-:Y:S01]  /*0cb0*/  ISETP.GE.U32.AND P0, PT, R0, c[0x0][0x184], PT ;  /* 0x0000610000007a0c */ /* 0x000fe20003f06070 */
[----:B------:R-:W-:Y:S01]  /*0cc0*/  BAR.SYNC.DEFER_BLOCKING 0x0 ;  /* 0x0000000000007b1d */ /* 0x000fe20000010000 */
[----:B------:R-:W-:Y:S01]  /*0cd0*/  MOV R156, 0xffffffff ;  /* 0xffffffff009c7802 */ /* 0x000fe20000000f00 */
[----:B------:R-:W-:Y:S01]  /*0ce0*/  IMAD.MOV.U32 R158, RZ, RZ, RZ ;  /* 0x000000ffff9e7224 */ /* 0x000fe200078e00ff */
[----:B------:R-:W-:Y:S01]  /*0cf0*/  MOV R154, 0xffffffff ;  /* 0xffffffff009a7802 */ /* 0x000fe20000000f00 */
[----:B------:R-:W-:Y:S01]  /*0d00*/  IMAD.MOV.U32 R159, RZ, RZ, -0x800001 ;  /* 0xff7fffffff9f7424 */ /* 0x000fe200078e00ff */
[----:B------:R-:W-:Y:S01]  /*0d10*/  MOV R150, 0xffffffff ;  /* 0xffffffff00967802 */ /* 0x000fe20000000f00 */
        /* <DEDUP_REMOVED lines=127> */
[----:B------:R-:W-:-:S05]  /*1510*/  IMAD.MOV.U32 R2, RZ, RZ, c[0x0][0x180] ;  /* 0x00006000ff027624 */ /* 0x000fca00078e00ff */
[----:B------:R-:W-:-:S13]  /*1520*/  ISETP.GE.AND P0, PT, R2, 0x1, PT ;  /* 0x000000010200780c */ /* 0x000fda0003f06270 */
[----:B------:R-:W-:Y:S05]  /*1530*/  @!P0 BRA `(.L_x_34686) ;  /* 0x0000074000008947 */ /* 0x000fea0003800000 */
[----:B------:R-:W-:-:S05]  /*1540*/  IMAD.SHL.U32 R2, R2, 0x2, RZ ;  /* 0x0000000202027824 */ /* 0x000fca00078e00ff */
[----:B------:R-:W-:-:S04]  /*1550*/  IMNMX R2, R2, 0x1, !PT ;  /* 0x0000000102027817 */ /* 0x000fc80007800200 */
[----:B------:R-:W-:-:S04]  /*1560*/  IADD3 R3, R2, -0x1, RZ ;  /* 0xffffffff02037810 */ /* 0x000fc80007ffe0ff */
[----:B------:R-:W-:Y:S01]  /*1570*/  ISETP.GE.U32.AND P0, PT, R3, 0x3, PT ;  /* 0x000000030300780c */ /* 0x000fe20003f06070 */
[----:B------:R-:W-:-:S12]  /*1580*/  HFMA2.MMA R3, -RZ, RZ, 0, 0 ;  /* 0x00000000ff037435 */ /* 0x000fd800000001ff */
        /* <DEDUP_REMOVED lines=10> */
.L_x_34690:
[----:B--2---:R-:W-:Y:S01]  /*1630*/  IMAD R6, R0, 0x82, R3 ;  /* 0x0000008200067824 */ /* 0x004fe200078e0203 */
[C---:B0-----:R-:W-:Y:S01]  /*1640*/  IADD3 R17, R3.reuse, 0x4, RZ ;  /* 0x0000000403117810 */ /* 0x041fe20007ffe0ff */
[C-C-:B------:R-:W-:Y:S01]  /*1650*/  IMAD R7, R3.reuse, 0x4, R4.reuse ;  /* 0x0000000403077824 */ /* 0x140fe200078e0204 */
[C---:B------:R-:W-:Y:S02]  /*1660*/  IADD3 R27, R3.reuse, 0x8, RZ ;  /* 0x00000008031b7810 */ /* 0x040fe40007ffe0ff */
[----:B------:R-:W0:Y:S01]  /*1670*/  LDS.64 R8, [R6.X4+0xa30] ;  /* 0x000a300006087984 */ /* 0x000e220000004a00 */
[----:B------:R-:W-:Y:S02]  /*1680*/  IADD3 R37, R3, 0xc, RZ ;  /* 0x0000000c03257810 */ /* 0x000fe40007ffe0ff */
        /* <DEDUP_REMOVED lines=38> */
.L_x_34689:
[----:B------:R-:W-:-:S13]  /*18f0*/  ISETP.GT.AND P1, PT, R5, 0x4, PT ;  /* 0x000000040500780c */ /* 0x000fda0003f24270 */
[----:B------:R-:W-:Y:S05]  /*1900*/  @!P1 BRA `(.L_x_34691) ;  /* 0x0000017000009947 */ /* 0x000fea0003800000 */
[----:B--2---:R-:W-:Y:S01]  /*1910*/  IMAD R6, R0, 0x82, R3 ;  /* 0x0000008200067824 */ /* 0x004fe200078e0203 */
[C---:B0-----:R-:W-:Y:S01]  /*1920*/  IADD3 R17, R3.reuse, 0x4, RZ ;  /* 0x0000000403117810 */ /* 0x041fe20007ffe0ff */
[----:B------:R-:W-:Y:S01]  /*1930*/  IMAD R7, R3, 0x4, R4 ;  /* 0x0000000403077824 */ /* 0x000fe200078e0204 */
[----:B------:R-:W-:Y:S02]  /*1940*/  PLOP3.LUT P0, PT, PT, PT, PT, 0x8, 0x0 ;  /* 0x000000000000781c */ /* 0x000fe40003f0e170 */
[----:B------:R-:W0:Y:S01]  /*1950*/  LDS.64 R8, [R6.X4+0xa30] ;  /* 0x000a300006087984 */ /* 0x000e220000004a00 */
[----:B------:R-:W-:Y:S02]  /*1960*/  LEA R17, R17, R4, 0x2 ;  /* 0x0000000411117211 */ /* 0x000fe400078e10ff */
[----:B------:R-:W-:Y:S01]  /*1970*/  IADD3 R5, R5, -0x8, RZ ;  /* 0xfffffff805057810 */ /* 0x000fe20007ffe0ff */
[----:B------:R-:W1:Y:S01]  /*1980*/  LDS.64 R10, [R6.X4+0xb30] ;  /* 0x000b3000060a7984 */ /* 0x000e620000004a00 */
[----:B------:R-:W-:-:S03]  /*1990*/  IADD3 R3, R3, 0x8, RZ ;  /* 0x0000000803037810 */ /* 0x000fc60007ffe0ff */
        /* <DEDUP_REMOVED lines=14> */
.L_x_34691:
[----:B------:R-:W-:-:S13]  /*1a80*/  ISETP.NE.OR P0, PT, R5, RZ, P0 ;  /* 0x000000ff0500720c */ /* 0x000fda0000705670 */
[----:B------:R-:W-:Y:S05]  /*1a90*/  @!P0 BRA `(.L_x_34687) ;  /* 0x000000e000008947 */ /* 0x000fea0003800000 */
.L_x_34688:
[----:B0-----:R-:W-:Y:S01]  /*1aa0*/  IMAD R14, R0, 0x82, R3 ;  /* 0x00000082000e7824 */ /* 0x001fe200078e0203 */
[----:B------:R-:W-:Y:S01]  /*1ab0*/  IADD3 R5, R5, -0x4, RZ ;  /* 0xfffffffc05057810 */ /* 0x000fe20007ffe0ff */
[C---:B------:R-:W-:Y:S01]  /*1ac0*/  IMAD R15, R3.reuse, 0x4, R4 ;  /* 0x00000004030f7824 */ /* 0x040fe200078e0204 */
[----:B------:R-:W-:Y:S02]  /*1ad0*/  IADD3 R3, R3, 0x4, RZ ;  /* 0x0000000403037810 */ /* 0x000fe40007ffe0ff */
[----:B--2---:R-:W0:Y:S01]  /*1ae0*/  LDS.64 R6, [R14.X4+0xa30] ;  /* 0x000a30000e067984 */ /* 0x004e220000004a00 */
        /* <DEDUP_REMOVED lines=9> */
.L_x_34687:
[----:B------:R-:W-:-:S13]  /*1b80*/  LOP3.LUT P0, RZ, R2, 0x3, RZ, 0xc0, !PT ;  /* 0x0000000302ff7812 */ /* 0x000fda000780c0ff */
[----:B------:R-:W-:Y:S05]  /*1b90*/  @!P0 BRA `(.L_x_34686) ;  /* 0x000000e000008947 */ /* 0x000fea0003800000 */
[----:B------:R-:W-:Y:S01]  /*1ba0*/  IMAD R5, R0, 0x82, R3 ;  /* 0x0000008200057824 */ /* 0x000fe200078e0203 */
[----:B------:R-:W-:Y:S01]  /*1bb0*/  LOP3.LUT R2, R2, 0x3, RZ, 0xc0, !PT ;  /* 0x0000000302027812 */ /* 0x000fe200078ec0ff */
[----:B------:R-:W-:-:S03]  /*1bc0*/  IMAD R3, R3, 0x4, R4 ;  /* 0x0000000403037824 */ /* 0x000fc600078e0204 */
[----:B------:R-:W-:Y:S02]  /*1bd0*/  LEA R4, R5, 0xb30, 0x2 ;  /* 0x00000b3005047811 */ /* 0x000fe400078e10ff */
[----:B--2---:R-:W-:-:S03]  /*1be0*/  IADD3 R6, R3, 0x108, RZ ;  /* 0x0000010803067810 */ /* 0x004fc60007ffe0ff */
.L_x_34692:
        /* <DEDUP_REMOVED lines=9> */
.L_x_34686:
        /* <DEDUP_REMOVED lines=64> */
[----:B------:R-:W-:-:S05]  /*2080*/  IMAD R0, R0, 0x208, RZ ;  /* 0x0000020800007824 */ /* 0x000fca00078e02ff */
[----:B------:R-:W0:Y:S02]  /*2090*/  LDS.64 R158, [R0+0xc30] ;  /* 0x000c3000009e7984 */ /* 0x000e240000000a00 */
[----:B0-----:R-:W-:Y:S02]  /*20a0*/  IMAD.MOV.U32 R4, RZ, RZ, R159 ;  /* 0x000000ffff047224 */ /* 0x001fe400078e009f */
[----:B------:R-:W-:-:S05]  /*20b0*/  IMAD.MOV.U32 R5, RZ, RZ, R158 ;  /* 0x000000ffff057224 */ /* 0x000fca00078e009e */
[----:B------:R1:W-:Y:S02]  /*20c0*/  STL.64 [R1+0x208], R4 ;  /* 0x0002080401007387 */ /* 0x0003e40000100a00 */
.L_x_34685:
[----:B------:R-:W-:Y:S05]  /*20d0*/  BSYNC B0 ;  /* 0x0000000000007941 */ /* 0x000fea0003800000 */
.L_x_34684:
[----:B-1---5:R-:W-:Y:S01]  /*20e0*/  SHFL.DOWN PT, R4, R156, 0x1, 0x1f ;  /* 0x08201f009c047f89 */ /* 0x022fe200000e0000 */
[----:B------:R-:W-:Y:S03]  /*20f0*/  BSSY B0, `(.L_x_34693) ;  /* 0x00004d4000007945 */ /* 0x000fe60003800000 */
[----:B------:R-:W0:Y:S04]  /*2100*/  SHFL.DOWN PT, R5, R157, 0x1, 0x1f ;  /* 0x08201f009d057f89 */ /* 0x000e2800000e0000 */
[----:B--2---:R-:W-:Y:S04]  /*2110*/  SHFL.DOWN PT, R6, R154, 0x1, 0x1f ;  /* 0x08201f009a067f89 */ /* 0x004fe800000e0000 */
        /* <DEDUP_REMOVED lines=11> */
[----:B------:R-:W-:Y:S04]  /*21d0*/  SHFL.DOWN PT, R14, R146, 0x1, 0x1f ;  /* 0x08201f00920e7f89 */ /* 0x000fe800000e0000 */
[----:B----4-:R-:W-:Y:S04]  /*21e0*/  STL.64 [R1+0x28], R12 ;  /* 0x0000280c01007387 */ /* 0x010fe80000100a00 */
        /* <DEDUP_REMOVED lines=164> */
[----:B------:R-:W4:Y:S04]  /*2c30*/  S2R R0, SR_LANEID ;  /* 0x0000000000007919 */ /* 0x000f280000000000 */
[----:B0-----:R0:W-:Y:S04]  /*2c40*/  STL.64 [R1+0x198], R6 ;  /* 0x0001980601007387 */ /* 0x0011e80000100a00 */
[----:B-1----:R0:W-:Y:S04]  /*2c50*/  STL.64 [R1+0x1a0], R8 ;  /* 0x0001a00801007387 */ /* 0x0021e80000100a00 */
[----:B--2---:R0:W-:Y:S04]  /*2c60*/  STL.64 [R1+0x1a8], R10 ;  /* 0x0001a80a01007387 */ /* 0x0041e80000100a00 */
[----:B---3--:R0:W-:Y:S04]  /*2c70*/  STL.64 [R1+0x1b0], R12 ;  /* 0x0001b00c01007387 */ /* 0x0081e80000100a00 */
[----:B----4-:R0:W-:Y:S04]  /*2c80*/  STL.64 [R1+0x1b8], R14 ;  /* 0x0001b80e01007387 */ /* 0x0101e80000100a00 */
[----:B------:R0:W-:Y:S01]  /*2c90*/  STL.64 [R1+0x1c0], R16 ;  /* 0x0001c01001007387 */ /* 0x0001e20000100a00 */
        /* <DEDUP_REMOVED lines=10> */
[----:B------:R-:W-:Y:S06]  /*2d40*/  BAR.SYNC.DEFER_BLOCKING 0x0 ;  /* 0x0000000000007b1d */ /* 0x000fec0000010000 */
[----:B------:R-:W-:Y:S05]  /*2d50*/  @P0 BRA `(.L_x_34694) ;  /* 0x000040d000000947 */ /* 0x000fea0003800000 */
[----:B------:R-:W-:-:S04]  /*2d60*/  FSETP.GT.FTZ.AND P0, PT, R159, R4, PT ;  /* 0x000000049f00720b */ /* 0x000fc80003f14000 */
[----:B0-----:R-:W-:Y:S02]  /*2d70*/  FSEL R6, R159, R4, P0 ;  /* 0x000000049f067208 */ /* 0x001fe40000000000 */
[----:B------:R-:W-:Y:S01]  /*2d80*/  FSEL R7, R4, R159, P0 ;  /* 0x0000009f04077208 */ /* 0x000fe20000000000 */
[----:B------:R-:W-:-:S04]  /*2d90*/  IMAD.MOV.U32 R4, RZ, RZ, R1 ;  /* 0x000000ffff047224 */ /* 0x000fc800078e0001 */
[----:B------:R-:W-:-:S04]  /*2da0*/  FADD.FTZ R7, -R6, R7 ;  /* 0x0000000706077221 */ /* 0x000fc80000010100 */
[----:B------:R-:W-:Y:S01]  /*2db0*/  FMUL.FTZ R8, R7, 1.4426950216293334961 ;  /* 0x3fb8aa3b07087820 */ /* 0x000fe20000410000 */
[----:B------:R-:W-:Y:S02]  /*2dc0*/  FSEL R7, R5, R158, P0 ;  /* 0x0000009e05077208 */ /* 0x000fe40000000000 */
[----:B------:R-:W-:Y:S01]  /*2dd0*/  FSEL R158, R158, R5, P0 ;  /* 0x000000059e9e7208 */ /* 0x000fe20000000000 */
[----:B------:R-:W-:Y:S02]  /*2de0*/  HFMA2.MMA R5, -RZ, RZ, 0, 0 ;  /* 0x00000000ff057435 */ /* 0x000fe400000001ff */
[----:B------:R-:W0:Y:S02]  /*2df0*/  MUFU.EX2 R8, R8 ;  /* 0x0000000800087308 */ /* 0x000e240000000800 */
[----:B0-----:R-:W-:-:S06]  /*2e00*/  FMUL.FTZ R7, R7, R8 ;  /* 0x0000000807077220 */ /* 0x001fcc0000410000 */
.L_x_34885:
[----:B------:R-:W2:Y:S04]  /*2e10*/  LDL R10, [R4+0x108] ;  /* 0x00010800040a7983 */ /* 0x000ea80000100800 */
[----:B------:R-:W3:Y:S01]  /*2e20*/  LDL R8, [R4+0x8] ;  /* 0x0000080004087983 */ /* 0x000ee20000100800 */
        /* <DEDUP_REMOVED lines=13> */
[----:B------:R-:W-:Y:S01]  /*2f00*/  FSETP.NEU.FTZ.AND P0, PT, R83, R82, PT ;  /* 0x000000525300720b */ /* 0x000fe20003f1d000 */
[----:B------:R-:W-:Y:S01]  /*2f10*/  IMAD.MOV.U32 R10, RZ, RZ, R82 ;  /* 0x000000ffff0a7224 */ /* 0x000fe200078e0052 */
[-C--:B------:R-:W-:Y:S02]  /*2f20*/  MOV R8, R2.reuse ;  /* 0x0000000200087202 */ /* 0x080fe40000000f00 */
[----:B------:R-:W-:-:S13]  /*2f30*/  ISETP.GE.OR P0, PT, R3, R2, P0 ;  /* 0x000000020300720c */ /* 0x000fda0000706670 */
[----:B------:R-:W-:Y:S05]  /*2f40*/  @P0 BRA `(.L_x_34697) ;  /* 0x0000004000000947 */ /* 0x000fea0003800000 */
.L_x_34696:
[----:B------:R-:W-:Y:S01]  /*2f50*/  IMAD.MOV.U32 R8, RZ, RZ, R3 ;  /* 0x000000ffff087224 */ /* 0x000fe200078e0003 */
[----:B------:R-:W-:Y:S01]  /*2f60*/  MOV R3, R2 ;  /* 0x0000000200037202 */ /* 0x000fe20000000f00 */
[----:B------:R-:W-:Y:S02]  /*2f70*/  IMAD.MOV.U32 R10, RZ, RZ, R83 ;  /* 0x000000ffff0a7224 */ /* 0x000fe400078e0053 */
[----:B------:R-:W-:Y:S02]  /*2f80*/  IMAD.MOV.U32 R83, RZ, RZ, R82 ;  /* 0x000000ffff537224 */ /* 0x000fe400078e0052 */
.L_x_34697:
[----:B------:R-:W-:Y:S05]  /*2f90*/  BSYNC B1 ;  /* 0x0000000000017941 */ /* 0x000fea0003800000 */
.L_x_34695:
        /* <DEDUP_REMOVED lines=11> */
.L_x_34699:
[----:B------:R-:W-:Y:S01]  /*3050*/  IMAD.MOV.U32 R9, RZ, RZ, R8 ;  /* 0x000000ffff097224 */ /* 0x000fe200078e0008 */
[----:B------:R-:W-:Y:S01]  /*3060*/  MOV R2, R97 ;  /* 0x0000006100027202 */ /* 0x000fe20000000f00 */
[----:B------:R-:W-:Y:S02]  /*3070*/  IMAD.MOV.U32 R11, RZ, RZ, R10 ;  /* 0x000000ffff0b7224 */ /* 0x000fe400078e000a */
[----:B------:R-:W-:Y:S02]  /*3080*/  IMAD.MOV.U32 R82, RZ, RZ, R81 ;  /* 0x000000ffff527224 */ /* 0x000fe400078e0051 */
.L_x_34700:
[----:B------:R-:W-:Y:S05]  /*3090*/  BSYNC B1 ;  /* 0x0000000000017941 */ /* 0x000fea0003800000 */
.L_x_34698:
        /* <DEDUP_REMOVED lines=11> */
.L_x_34702:
[----:B------:R-:W-:Y:S01]  /*3150*/  IMAD.MOV.U32 R8, RZ, RZ, R9 ;  /* 0x000000ffff087224 */ /* 0x000fe200078e0009 */
[----:B------:R-:W-:Y:S01]  /*3160*/  MOV R97, R96 ;  /* 0x0000006000617202 */ /* 0x000fe20000000f00 */
[----:B------:R-:W-:Y:S02]  /*3170*/  IMAD.MOV.U32 R10, RZ, RZ, R11 ;  /* 0x000000ffff0a7224 */ /* 0x000fe400078e000b */
[----:B------:R-:W-:Y:S02]  /*3180*/  IMAD.MOV.U32 R81, RZ, RZ, R80 ;  /* 0x000000ffff517224 */ /* 0x000fe400078e0050 */
.L_x_34703:
[----:B------:R-:W-:Y:S05]  /*3190*/  BSYNC B1 ;  /* 0x0000000000017941 */ /* 0x000fea0003800000 */
.L_x_34701:
        /* <DEDUP_REMOVED lines=11> */
.L_x_34705:
[----:B------:R-:W-:Y:S01]  /*3250*/  IMAD.MOV.U32 R9, RZ, RZ, R8 ;  /* 0x000000ffff097224 */ /* 0x000fe200078e0008 */
[----:B------:R-:W-:Y:S01]  /*3260*/  MOV R96, R99 ;  /* 0x0000006300607202 */ /* 0x000fe20000000f00 */
[----:B------:R-:W-:Y:S02]  /*3270*/  IMAD.MOV.U32 R11, RZ, RZ, R10 ;  /* 0x000000ffff0b7224 */ /* 0x000fe400078e000a */
[----:B------:R-:W-:Y:S02]  /*3280*/  IMAD.MOV.U32 R80, RZ, RZ, R79 ;  /* 0x000000ffff507224 */ /* 0x000fe400078e004f */
.L_x_34706:
[----:B------:R-:W-:Y:S05]  /*3290*/  BSYNC B1 ;  /* 0x0000000000017941 */ /* 0x000fea0003800000 */
.L_x_34704:
        /* <DEDUP_REMOVED lines=11> */
.L_x_34708:
[----:B------:R-:W-:Y:S01]  /*3350*/  IMAD.MOV.U32 R8, RZ, RZ, R9 ;  /* 0x000000ffff087224 */ /* 0x000fe200078e0009 */
[----:B------:R-:W-:Y:S01]  /*3360*/  MOV R99, R98 ;  /* 0x0000006200637202 */ /* 0x000fe20000000f00 */
[----:B------:R-:W-:Y:S02]  /*3370*/  IMAD.MOV.U32 R10, RZ, RZ, R11 ;  /* 0x000000ffff0a7224 */ /* 0x000fe400078e000b */
[----:B------:R-:W-:Y:S02]  /*3380*/  IMAD.MOV.U32 R79, RZ, RZ, R78 ;  /* 0x000000ffff4f7224 */ /* 0x000fe400078e004e */
.L_x_34709:
[----:B------:R-:W-:Y:S05]  /*3390*/  BSYNC B1 ;  /* 0x0000000000017941 */ /* 0x000fea0003800000 */
.L_x_34707:
        /* <DEDUP_REMOVED lines=11> */
.L_x_34711:
[----:B------:R-:W-:Y:S01]  /*3450*/  IMAD.MOV.U32 R9, RZ, RZ, R8 ;  /* 0x000000ffff097224 */ /* 0x000fe200078e0008 */
[----:B------:R-:W-:Y:S01]  /*3460*/  MOV R98, R101 ;  /* 0x0000006500627202 */ /* 0x000fe20000000f00 */
[----:B------:R-:W-:Y:S02]  /*3470*/  IMAD.MOV.U32 R11, RZ, RZ, R10 ;  /* 0x000000ffff0b7224 */ /* 0x000fe400078e000a */
[----:B------:R-:W-:Y:S02]  /*3480*/  IMAD.MOV.U32 R78, RZ, RZ, R77 ;  /* 0x000000ffff4e7224 */ /* 0x000fe400078e004d */
.L_x_34712:
[----:B------:R-:W-:Y:S05]  /*3490*/  BSYNC B1 ;  /* 0x0000000000017941 */ /* 0x000fea0003800000 */
.L_x_34710:
        /* <DEDUP_REMOVED lines=11> */
.L_x_34714:
[----:B------:R-:W-:Y:S01]  /*3550*/  IMAD.MOV.U32 R8, RZ, RZ, R9 ;  /* 0x000000ffff087224 */ /* 0x000fe200078e0009 */
[----:B------:R-:W-:Y:S01]  /*3560*/  MOV R101, R100 ;  /* 0x0000006400657202 */ /* 0x000fe20000000f00 */
[----:B------:R-:W-:Y:S02]  /*3570*/  IMAD.MOV.U32 R10, RZ, RZ, R11 ;  /* 0x000000ffff0a7224 */ /* 0x000fe400078e000b */
[----:B------:R-:W-:Y:S02]  /*3580*/  IMAD.MOV.U32 R77, RZ, RZ, R76 ;  /* 0x000000ffff4d7224 */ /* 0x000fe400078e004c */
.L_x_34715:
[----:B------:R-:W-:Y:S05]  /*3590*/  BSYNC B1 ;  /* 0x0000000000017941 */ /* 0x000fea0003800000 */
.L_x_34713:
        /* <DEDUP_REMOVED lines=11> */
.L_x_34717:
[----:B------:R-:W-:Y:S01]  /*3650*/  IMAD.MOV.U32 R9, RZ, RZ, R8 ;  /* 0x000000ffff097224 */ /* 0x000fe200078e0008 */
[----:B------:R-:W-:Y:S01]  /*3660*/  MOV R100, R103 ;  /* 0x0000006700647202 */ /* 0x000fe20000000f00 */
[----:B------:R-:W-:Y:S02]  /*3670*/  IMAD.MOV.U32 R11, RZ, RZ, R10 ;  /* 0x000000ffff0b7224 */ /* 0x000fe400078e000a */
[----:B------:R-:W-:Y:S02]  /*3680*/  IMAD.MOV.U32 R76, RZ, RZ, R75 ;  /* 0x000000ffff4c7224 */ /* 0x000fe400078e004b */
.L_x_34718:
[----:B------:R-:W-:Y:S05]  /*3690*/  BSYNC B1 ;  /* 0x0000000000017941 */ /* 0x000fea0003800000 */
.L_x_34716:
        /* <DEDUP_REMOVED lines=11> */
.L_x_34720:
[----:B------:R-:W-:Y:S01]  /*3750*/  IMAD.MOV.U32 R8, RZ, RZ, R9 ;  /* 0x000000ffff087224 */ /* 0x000fe200078e0009 */
[----:B------:R-:W-:Y:S01]  /*3760*/  MOV R103, R102 ;  /* 0x0000006600677202 */ /* 0x000fe20000000f00 */
[----:B------:R-:W-:Y:S02]  /*3770*/  IMAD.MOV.U32 R10, RZ, RZ, R11 ;  /* 0x000000ffff0a7224 */ /* 0x000fe400078e000b */
[----:B------:R-:W-:Y:S02]  /*3780*/  IMAD.MOV.U32 R75, RZ, RZ, R74 ;  /* 0x000000ffff4b7224 */ /* 0x000fe400078e004a */
.L_x_34721:
[----:B------:R-:W-:Y:S05]  /*3790*/  BSYNC B1 ;  /* 0x0000000000017941 */ /* 0x000fea0003800000 */
.L_x_34719:
        /* <DEDUP_REMOVED lines=11> */
.L_x_34723:
[----:B------:R-:W-:Y:S01]  /*3850*/  IMAD.MOV.U32 R9, RZ, RZ, R8 ;  /* 0x000000ffff097224 */ /* 0x000fe200078e0008 */
[----:B------:R-:W-:Y:S01]  /*3860*/  MOV R102, R105 ;  /* 0x0000006900667202 */ /* 0x000fe20000000f00 */
[----:B------:R-:W-:Y:S02]  /*3870*/  IMAD.MOV.U32 R11, RZ, RZ, R10 ;  /* 0x000000ffff0b7224 */ /* 0x000fe400078e000a */
[----:B------:R-:W-:Y:S02]  /*3880*/  IMAD.MOV.U32 R74, RZ, RZ, R73 ;  /* 0x000000ffff4a7224 */ /* 0x000fe400078e0049 */
.L_x_34724:
[----:B------:R-:W-:Y:S05]  /*3890*/  BSYNC B1 ;  /* 0x0000000000017941 */ /* 0x000fea0003800000 */
.L_x_34722:
        /* <DEDUP_REMOVED lines=11> */
.L_x_34726:
[----:B------:R-:W-:Y:S01]  /*3950*/  IMAD.MOV.U32 R8, RZ, RZ, R9 ;  /* 0x000000ffff087224 */ /* 0x000fe200078e0009 */
[----:B------:R-:W-:Y:S01]  /*3960*/  MOV R105, R104 ;  /* 0x0000006800697202 */ /* 0x000fe20000000f00 */
[----:B------:R-:W-:Y:S02]  /*3970*/  IMAD.MOV.U32 R10, RZ, RZ, R11 ;  /* 0x000000ffff0a7224 */ /* 0x000fe400078e000b */
[----:B------:R-:W-:Y:S02]  /*3980*/  IMAD.MOV.U32 R73, RZ, RZ, R72 ;  /* 0x000000ffff497224 */ /* 0x000fe400078e0048 */
.L_x_34727:
[----:B------:R-:W-:Y:S05]  /*3990*/  BSYNC B1 ;  /* 0x0000000000017941 */ /* 0x000fea0003800000 */
.L_x_34725:
        /* <DEDUP_REMOVED lines=11> */
.L_x_34729:
[----:B------:R-:W-:Y:S01]  /*3a50*/  IMAD.MOV.U32 R9, RZ, RZ, R8 ;  /* 0x000000ffff097224 */ /* 0x000fe200078e0008 */
[----:B------:R-:W-:Y:S01]  /*3a60*/  MOV R104, R107 ;  /* 0x0000006b00687202 */ /* 0x000fe20000000f00 */
[----:B------:R-:W-:Y:S02]  /*3a70*/  IMAD.MOV.U32 R11, RZ, RZ, R10 ;  /* 0x000000ffff0b7224 */ /* 0x000fe400078e000a */
[----:B------:R-:W-:Y:S02]  /*3a80*/  IMAD.MOV.U32 R72, RZ, RZ, R71 ;  /* 0x000000ffff487224 */ /* 0x000fe400078e0047 */
.L_x_34730:
[----:B------:R-:W-:Y:S05]  /*3a90*/  BSYNC B1 ;  /* 0x0000000000017941 */ /* 0x000fea0003800000 */
.L_x_34728:
        /* <DEDUP_REMOVED lines=11> */
.L_x_34732:
[----:B------:R-:W-:Y:S01]  /*3b50*/  IMAD.MOV.U32 R8, RZ, RZ, R9 ;  /* 0x000000ffff087224 */ /* 0x000fe200078e0009 */
[----:B------:R-:W-:Y:S01]  /*3b60*/  MOV R107, R106 ;  /* 0x0000006a006b7202 */ /* 0x000fe20000000f00 */
[----:B------:R-:W-:Y:S02]  /*3b70*/  IMAD.MOV.U32 R10, RZ, RZ, R11 ;  /* 0x000000ffff0a7224 */ /* 0x000fe400078e000b */
[----:B------:R-:W-:Y:S02]  /*3b80*/  IMAD.MOV.U32 R71, RZ, RZ, R70 ;  /* 0x000000ffff477224 */ /* 0x000fe400078e0046 */
.L_x_34733:
[----:B------:R-:W-:Y:S05]  /*3b90*/  BSYNC B1 ;  /* 0x0000000000017941 */ /* 0x000fea0003800000 */
.L_x_34731:
        /* <DEDUP_REMOVED lines=11> */
.L_x_34735:
[----:B------:R-:W-:Y:S01]  /*3c50*/  IMAD.MOV.U32 R9, RZ, RZ, R8 ;  /* 0x000000ffff097224 */ /* 0x000fe200078e0008 */
[----:B------:R-:W-:Y:S01]  /*3c60*/  MOV R106, R109 ;  /* 0x0000006d006a7202 */ /* 0x000fe20000000f00 */
[----:B------:R-:W-:Y:S02]  /*3c70*/  IMAD.MOV.U32 R11, RZ, RZ, R10 ;  /* 0x000000ffff0b7224 */ /* 0x000fe400078e000a */
[----:B------:R-:W-:Y:S02]  /*3c80*/  IMAD.MOV.U32 R70, RZ, RZ, R69 ;  /* 0x000000ffff467224 */ /* 0x000fe400078e0045 */
.L_x_34736:
[----:B------:R-:W-:Y:S05]  /*3c90*/  BSYNC B1 ;  /* 0x0000000000017941 */ /* 0x000fea0003800000 */
.L_x_34734:
        /* <DEDUP_REMOVED lines=11> */
.L_x_34738:
[----:B------:R-:W-:Y:S01]  /*3d50*/  IMAD.MOV.U32 R8, RZ, RZ, R9 ;  /* 0x000000ffff087224 */ /* 0x000fe200078e0009 */
[----:B------:R-:W-:Y:S01]  /*3d60*/  MOV R109, R108 ;  /* 0x0000006c006d7202 */ /* 0x000fe20000000f00 */
[----:B------:R-:W-:Y:S02]  /*3d70*/  IMAD.MOV.U32 R10, RZ, RZ, R11 ;  /* 0x000000ffff0a7224 */ /* 0x000fe400078e000b */
[----:B------:R-:W-:Y:S02]  /*3d80*/  IMAD.MOV.U32 R69, RZ, RZ, R68 ;  /* 0x000000ffff457224 */ /* 0x000fe400078e0044 */
.L_x_34739:
[----:B------:R-:W-:Y:S05]  /*3d90*/  BSYNC B1 ;  /* 0x0000000000017941 */ /* 0x000fea0003800000 */
.L_x_34737:
        /* <DEDUP_REMOVED lines=11> */
.L_x_34741:
[----:B------:R-:W-:Y:S01]  /*3e50*/  IMAD.MOV.U32 R9, RZ, RZ, R8 ;  /* 0x000000ffff097224 */ /* 0x000fe200078e0008 */
[----:B------:R-:W-:Y:S01]  /*3e60*/  MOV R108, R111 ;  /* 0x0000006f006c7202 */ /* 0x000fe20000000f00 */
[----:B------:R-:W-:Y:S02]  /*3e70*/  IMAD.MOV.U32 R11, RZ, RZ, R10 ;  /* 0x000000ffff0b7224 */ /* 0x000fe400078e000a */
[----:B------:R-:W-:Y:S02]  /*3e80*/  IMAD.MOV.U32 R68, RZ, RZ, R67 ;  /* 0x000000ffff447224 */ /* 0x000fe400078e0043 */
.L_x_34742:
[----:B------:R-:W-:Y:S05]  /*3e90*/  BSYNC B1 ;  /* 0x0000000000017941 */ /* 0x000fea0003800000 */
.L_x_34740:
        /* <DEDUP_REMOVED lines=11> */
.L_x_34744:
[----:B------:R-:W-:Y:S01]  /*3f50*/  IMAD.MOV.U32 R8, RZ, RZ, R9 ;  /* 0x000000ffff087224 */ /* 0x000fe200078e0009 */
[----:B------:R-:W-:Y:S01]  /*3f60*/  MOV R111, R110 ;  /* 0x0000006e006f7202 */ /* 0x000fe20000000f00 */
[----:B------:R-:W-:Y:S02]  /*3f70*/  IMAD.MOV.U32 R10, RZ, RZ, R11 ;  /* 0x000000ffff0a7224 */ /* 0x000fe400078e000b */
[----:B------:R-:W-:Y:S02]  /*3f80*/  IMAD.MOV.U32 R67, RZ, RZ, R66 ;  /* 0x000000ffff437224 */ /* 0x000fe400078e0042 */
.L_x_34745:
[----:B------:R-:W-:Y:S05]  /*3f90*/  BSYNC B1 ;  /* 0x0000000000017941 */ /* 0x000fea0003800000 */
.L_x_34743:
        /* <DEDUP_REMOVED lines=11> */
.L_x_34747:
[----:B------:R-:W-:Y:S01]  /*4050*/  IMAD.MOV.U32 R9, RZ, RZ, R8 ;  /* 0x000000ffff097224 */ /* 0x000fe200078e0008 */
[----:B------:R-:W-:Y:S01]  /*4060*/  MOV R110, R113 ;  /* 0x00000071006e7202 */ /* 0x000fe20000000f00 */
[----:B------:R-:W-:Y:S02]  /*4070*/  IMAD.MOV.U32 R11, RZ, RZ, R10 ;  /* 0x000000ffff0b7224 */ /* 0x000fe400078e000a */
[----:B------:R-:W-:Y:S02]  /*4080*/  IMAD.MOV.U32 R66, RZ, RZ, R65 ;  /* 0x000000ffff427224 */ /* 0x000fe400078e0041 */
.L_x_34748:
[----:B------:R-:W-:Y:S05]  /*4090*/  BSYNC B1 ;  /* 0x0000000000017941 */ /* 0x000fea0003800000 */
.L_x_34746:
        /* <DEDUP_REMOVED lines=11> */
.L_x_34750:
[----:B------:R-:W-:Y:S01]  /*4150*/  IMAD.MOV.U32 R8, RZ, RZ, R9 ;  /* 0x000000ffff087224 */ /* 0x000fe200078e0009 */
[----:B------:R-:W-:Y:S01]  /*4160*/  MOV R113, R112 ;  /* 0x0000007000717202 */ /* 0x000fe20000000f00 */
[----:B------:R-:W-:Y:S02]  /*4170*/  IMAD.MOV.U32 R10, RZ, RZ, R11 ;  /* 0x000000ffff0a7224 */ /* 0x000fe400078e000b */
[----:B------:R-:W-:Y:S02]  /*4180*/  IMAD.MOV.U32 R65, RZ, RZ, R64 ;  /* 0x000000ffff417224 */ /* 0x000fe400078e0040 */
.L_x_34751:
[----:B------:R-:W-:Y:S05]  /*4190*/  BSYNC B1 ;  /* 0x0000000000017941 */ /* 0x000fea0003800000 */
.L_x_34749:
        /* <DEDUP_REMOVED lines=11> */
.L_x_34753:
[----:B------:R-:W-:Y:S01]  /*4250*/  IMAD.MOV.U32 R9, RZ, RZ, R8 ;  /* 0x000000ffff097224 */ /* 0x000fe200078e0008 */
[----:B------:R-:W-:Y:S01]  /*4260*/  MOV R112, R115 ;  /* 0x0000007300707202 */ /* 0x000fe20000000f00 */
[----:B------:R-:W-:Y:S02]  /*4270*/  IMAD.MOV.U32 R11, RZ, RZ, R10 ;  /* 0x000000ffff0b7224 */ /* 0x000fe400078e000a */
[----:B------:R-:W-:Y:S02]  /*4280*/  IMAD.MOV.U32 R64, RZ, RZ, R63 ;  /* 0x000000ffff407224 */ /* 0x000fe400078e003f */
.L_x_34754:
[----:B------:R-:W-:Y:S05]  /*4290*/  BSYNC B1 ;  /* 0x0000000000017941 */ /* 0x000fea0003800000 */
.L_x_34752:
        /* <DEDUP_REMOVED lines=11> */
.L_x_34756:
[----:B------:R-:W-:Y:S01]  /*4350*/  IMAD.MOV.U32 R8, RZ, RZ, R9 ;  /* 0x000000ffff087224 */ /* 0x000fe200078e0009 */
[----:B------:R-:W-:Y:S01]  /*4360*/  MOV R115, R114 ;  /* 0x0000007200737202 */ /* 0x000fe20000000f00 */
[----:B------:R-:W-:Y:S02]  /*4370*/  IMAD.MOV.U32 R10, RZ, RZ, R11 ;  /* 0x000000ffff0a7224 */ /* 0x000fe400078e000b */
[----:B------:R-:W-:Y:S02]  /*4380*/  IMAD.MOV.U32 R63, RZ, RZ, R62 ;  /* 0x000000ffff3f7224 */ /* 0x000fe400078e003e */
.L_x_34757:
[----:B------:R-:W-:Y:S05]  /*4390*/  BSYNC B1 ;  /* 0x0000000000017941 */ /* 0x000fea0003800000 */
.L_x_34755:
        /* <DEDUP_REMOVED lines=11> */
.L_x_34759:
[----:B------:R-:W-:Y:S01]  /*4450*/  IMAD.MOV.U32 R9, RZ, RZ, R8 ;  /* 0x000000ffff097224 */ /* 0x000fe200078e0008 */
[----:B------:R-:W-:Y:S01]  /*4460*/  MOV R114, R117 ;  /* 0x0000007500727202 */ /* 0x000fe20000000f00 */
[----:B------:R-:W-:Y:S02]  /*4470*/  IMAD.MOV.U32 R11, RZ, RZ, R10 ;  /* 0x000000ffff0b7224 */ /* 0x000fe400078e000a */
[----:B------:R-:W-:Y:S02]  /*4480*/  IMAD.MOV.U32 R62, RZ, RZ, R61 ;  /* 0x000000ffff3e7224 */ /* 0x000fe400078e003d */
.L_x_34760:
[----:B------:R-:W-:Y:S05]  /*4490*/  BSYNC B1 ;  /* 0x0000000000017941 */ /* 0x000fea0003800000 */
.L_x_34758:
        /* <DEDUP_REMOVED lines=11> */
.L_x_34762:
[----:B------:R-:W-:Y:S01]  /*4550*/  IMAD.MOV.U32 R8, RZ, RZ, R9 ;  /* 0x000000ffff087224 */ /* 0x000fe200078e0009 */
[----:B------:R-:W-:Y:S01]  /*4560*/  MOV R117, R116 ;  /* 0x0000007400757202 */ /* 0x000fe20000000f00 */
[----:B------:R-:W-:Y:S02]  /*4570*/  IMAD.MOV.U32 R10, RZ, RZ, R11 ;  /* 0x000000ffff0a7224 */ /* 0x000fe400078e000b */
[----:B------:R-:W-:Y:S02]  /*4580*/  IMAD.MOV.U32 R61, RZ, RZ, R60 ;  /* 0x000000ffff3d7224 */ /* 0x000fe400078e003c */
.L_x_34763:
[----:B------:R-:W-:Y:S05]  /*4590*/  BSYNC B1 ;  /* 0x0000000000017941 */ /* 0x000fea0003800000 */
.L_x_34761:
        /* <DEDUP_REMOVED lines=11> */
.L_x_34765:
[----:B------:R-:W-:Y:S01]  /*4650*/  IMAD.MOV.U32 R9, RZ, RZ, R8 ;  /* 0x000000ffff097224 */ /* 0x000fe200078e0008 */
[----:B------:R-:W-:Y:S01]  /*4660*/  MOV R116, R119 ;  /* 0x0000007700747202 */ /* 0x000fe20000000f00 */
[----:B------:R-:W-:Y:S02]  /*4670*/  IMAD.MOV.U32 R11, RZ, RZ, R10 ;  /* 0x000000ffff0b7224 */ /* 0x000fe400078e000a */
[----:B------:R-:W-:Y:S02]  /*4680*/  IMAD.MOV.U32 R60, RZ, RZ, R59 ;  /* 0x000000ffff3c7224 */ /* 0x000fe400078e003b */
.L_x_34766:
[----:B------:R-:W-:Y:S05]  /*4690*/  BSYNC B1 ;  /* 0x0000000000017941 */ /* 0x000fea0003800000 */
.L_x_34764:
        /* <DEDUP_REMOVED lines=11> */
.L_x_34768:
[----:B------:R-:W-:Y:S01]  /*4750*/  IMAD.MOV.U32 R8, RZ, RZ, R9 ;  /* 0x000000ffff087224 */ /* 0x000fe200078e0009 */
[----:B------:R-:W-:Y:S01]  /*4760*/  MOV R119, R118 ;  /* 0x0000007600777202 */ /* 0x000fe20000000f00 */
[----:B------:R-:W-:Y:S02]  /*4770*/  IMAD.MOV.U32 R10, RZ, RZ, R11 ;  /* 0x000000ffff0a7224 */ /* 0x000fe400078e000b */
[----:B------:R-:W-:Y:S02]  /*4780*/  IMAD.MOV.U32 R59, RZ, RZ, R58 ;  /* 0x000000ffff3b7224 */ /* 0x000fe400078e003a */
.L_x_34769:
[----:B------:R-:W-:Y:S05]  /*4790*/  BSYNC B1 ;  /* 0x0000000000017941 */ /* 0x000fea0003800000 */
.L_x_34767:
        /* <DEDUP_REMOVED lines=11> */
.L_x_34771:
[----:B------:R-:W-:Y:S01]  /*4850*/  IMAD.MOV.U32 R9, RZ, RZ, R8 ;  /* 0x000000ffff097224 */ /* 0x000fe200078e0008 */
[----:B------:R-:W-:Y:S01]  /*4860*/  MOV R118, R121 ;  /* 0x0000007900767202 */ /* 0x000fe20000000f00 */
[----:B------:R-:W-:Y:S02]  /*4870*/  IMAD.MOV.U32 R11, RZ, RZ, R10 ;  /* 0x000000ffff0b7224 */ /* 0x000fe400078e000a */
[----:B------:R-:W-:Y:S02]  /*4880*/  IMAD.MOV.U32 R58, RZ, RZ, R57 ;  /* 0x000000ffff3a7224 */ /* 0x000fe400078e0039 */
.L_x_34772:
[----:B------:R-:W-:Y:S05]  /*4890*/  BSYNC B1 ;  /* 0x0000000000017941 */ /* 0x000fea0003800000 */
.L_x_34770:
        /* <DEDUP_REMOVED lines=11> */
.L_x_34774:
[----:B------:R-:W-:Y:S01]  /*4950*/  IMAD.MOV.U32 R8, RZ, RZ, R9 ;  /* 0x000000ffff087224 */ /* 0x000fe200078e0009 */
[----:B------:R-:W-:Y:S01]  /*4960*/  MOV R121, R120 ;  /* 0x0000007800797202 */ /* 0x000fe20000000f00 */
[----:B------:R-:W-:Y:S02]  /*4970*/  IMAD.MOV.U32 R10, RZ, RZ, R11 ;  /* 0x000000ffff0a7224 */ /* 0x000fe400078e000b */
[----:B------:R-:W-:Y:S02]  /*4980*/  IMAD.MOV.U32 R57, RZ, RZ, R56 ;  /* 0x000000ffff397224 */ /* 0x000fe400078e0038 */
.L_x_34775:
[----:B------:R-:W-:Y:S05]  /*4990*/  BSYNC B1 ;  /* 0x0000000000017941 */ /* 0x000fea0003800000 */
.L_x_34773:
        /* <DEDUP_REMOVED lines=11> */
.L_x_34777:
[----:B------:R-:W-:Y:S01]  /*4a50*/  IMAD.MOV.U32 R9, RZ, RZ, R8 ;  /* 0x000000ffff097224 */ /* 0x000fe200078e0008 */
[----:B------:R-:W-:Y:S01]  /*4a60*/  MOV R120, R123 ;  /* 0x0000007b00787202 */ /* 0x000fe20000000f00 */
[----:B------:R-:W-:Y:S02]  /*4a70*/  IMAD.MOV.U32 R11, RZ, RZ, R10 ;  /* 0x000000ffff0b7224 */ /* 0x000fe400078e000a */
[----:B------:R-:W-:Y:S02]  /*4a80*/  IMAD.MOV.U32 R56, RZ, RZ, R55 ;  /* 0x000000ffff387224 */ /* 0x000fe400078e0037 */
.L_x_34778:
[----:B------:R-:W-:Y:S05]  /*4a90*/  BSYNC B1 ;  /* 0x0000000000017941 */ /* 0x000fea0003800000 */
.L_x_34776:
        /* <DEDUP_REMOVED lines=11> */
.L_x_34780:
[----:B------:R-:W-:Y:S01]  /*4b50*/  IMAD.MOV.U32 R8, RZ, RZ, R9 ;  /* 0x000000ffff087224 */ /* 0x000fe200078e0009 */
[----:B------:R-:W-:Y:S01]  /*4b60*/  MOV R123, R122 ;  /* 0x0000007a007b7202 */ /* 0x000fe20000000f00 */
[----:B------:R-:W-:Y:S02]  /*4b70*/  IMAD.MOV.U32 R10, RZ, RZ, R11 ;  /* 0x000000ffff0a7224 */ /* 0x000fe400078e000b */
[----:B------:R-:W-:Y:S02]  /*4b80*/  IMAD.MOV.U32 R55, RZ, RZ, R54 ;  /* 0x000000ffff377224 */ /* 0x000fe400078e0036 */
.L_x_34781:
[----:B------:R-:W-:Y:S05]  /*4b90*/  BSYNC B1 ;  /* 0x0000000000017941 */ /* 0x000fea0003800000 */
.L_x_34779:
        /* <DEDUP_REMOVED lines=11> */
.L_x_34783:
[----:B------:R-:W-:Y:S01]  /*4c50*/  IMAD.MOV.U32 R9, RZ, RZ, R8 ;  /* 0x000000ffff097224 */ /* 0x000fe200078e0008 */
[----:B------:R-:W-:Y:S01]  /*4c60*/  MOV R122, R125 ;  /* 0x0000007d007a7202 */ /* 0x000fe20000000f00 */
[----:B------:R-:W-:Y:S02]  /*4c70*/  IMAD.MOV.U32 R11, RZ, RZ, R10 ;  /* 0x000000ffff0b7224 */ /* 0x000fe400078e000a */
[----:B------:R-:W-:Y:S02]  /*4c80*/  IMAD.MOV.U32 R54, RZ, RZ, R53 ;  /* 0x000000ffff367224 */ /* 0x000fe400078e0035 */
.L_x_34784:
[----:B------:R-:W-:Y:S05]  /*4c90*/  BSYNC B1 ;  /* 0x0000000000017941 */ /* 0x000fea0003800000 */
.L_x_34782:
        /* <DEDUP_REMOVED lines=11> */
.L_x_34786:
[----:B------:R-:W-:Y:S01]  /*4d50*/  IMAD.MOV.U32 R8, RZ, RZ, R9 ;  /* 0x000000ffff087224 */ /* 0x000fe200078e0009 */
[----:B------:R-:W-:Y:S01]  /*4d60*/  MOV R125, R124 ;  /* 0x0000007c007d7202 */ /* 0x000fe20000000f00 */
[----:B------:R-:W-:Y:S02]  /*4d70*/  IMAD.MOV.U32 R10, RZ, RZ, R11 ;  /* 0x000000ffff0a7224 */ /* 0x000fe400078e000b */
[----:B------:R-:W-:Y:S02]  /*4d80*/  IMAD.MOV.U32 R53, RZ, RZ, R52 ;  /* 0x000000ffff357224 */ /* 0x000fe400078e0034 */
.L_x_34787:
[----:B------:R-:W-:Y:S05]  /*4d90*/  BSYNC B1 ;  /* 0x0000000000017941 */ /* 0x000fea0003800000 */
.L_x_34785:
        /* <DEDUP_REMOVED lines=11> */
.L_x_34789:
[----:B------:R-:W-:Y:S01]  /*4e50*/  IMAD.MOV.U32 R9, RZ, RZ, R8 ;  /* 0x000000ffff097224 */ /* 0x000fe200078e0008 */
[----:B------:R-:W-:Y:S01]  /*4e60*/  MOV R124, R127 ;  /* 0x0000007f007c7202 */ /* 0x000fe20000000f00 */
[----:B------:R-:W-:Y:S02]  /*4e70*/  IMAD.MOV.U32 R11, RZ, RZ, R10 ;  /* 0x000000ffff0b7224 */ /* 0x000fe400078e000a */
[----:B------:R-:W-:Y:S02]  /*4e80*/  IMAD.MOV.U32 R52, RZ, RZ, R51 ;  /* 0x000000ffff347224 */ /* 0x000fe400078e0033 */
.L_x_34790:
[----:B------:R-:W-:Y:S05]  /*4e90*/  BSYNC B1 ;  /* 0x0000000000017941 */ /* 0x000fea0003800000 */
.L_x_34788:
        /* <DEDUP_REMOVED lines=11> */
.L_x_34792:
[----:B------:R-:W-:Y:S01]  /*4f50*/  IMAD.MOV.U32 R8, RZ, RZ, R9 ;  /* 0x000000ffff087224 */ /* 0x000fe200078e0009 */
[----:B------:R-:W-:Y:S01]  /*4f60*/  MOV R127, R126 ;  /* 0x0000007e007f7202 */ /* 0x000fe20000000f00 */
[----:B------:R-:W-:Y:S02]  /*4f70*/  IMAD.MOV.U32 R10, RZ, RZ, R11 ;  /* 0x000000ffff0a7224 */ /* 0x000fe400078e000b */
[----:B------:R-:W-:Y:S02]  /*4f80*/  IMAD.MOV.U32 R51, RZ, RZ, R50 ;  /* 0x000000ffff337224 */ /* 0x000fe400078e0032 */
.L_x_34793:
[----:B------:R-:W-:Y:S05]  /*4f90*/  BSYNC B1 ;  /* 0x0000000000017941 */ /* 0x000fea0003800000 */
.L_x_34791:
        /* <DEDUP_REMOVED lines=11> */
.L_x_34795:
[----:B------:R-:W-:Y:S01]  /*5050*/  IMAD.MOV.U32 R9, RZ, RZ, R8 ;  /* 0x000000ffff097224 */ /* 0x000fe200078e0008 */
[----:B------:R-:W-:Y:S01]  /*5060*/  MOV R126, R129 ;  /* 0x00000081007e7202 */ /* 0x000fe20000000f00 */
[----:B------:R-:W-:Y:S02]  /*5070*/  IMAD.MOV.U32 R11, RZ, RZ, R10 ;  /* 0x000000ffff0b7224 */ /* 0x000fe400078e000a */
[----:B------:R-:W-:Y:S02]  /*5080*/  IMAD.MOV.U32 R50, RZ, RZ, R49 ;  /* 0x000000ffff327224 */ /* 0x000fe400078e0031 */
.L_x_34796:
[----:B------:R-:W-:Y:S05]  /*5090*/  BSYNC B1 ;  /* 0x0000000000017941 */ /* 0x000fea0003800000 */
.L_x_34794:
        /* <DEDUP_REMOVED lines=11> */
.L_x_34798:
[----:B------:R-:W-:Y:S01]  /*5150*/  IMAD.MOV.U32 R8, RZ, RZ, R9 ;  /* 0x000000ffff087224 */ /* 0x000fe200078e0009 */
[----:B------:R-:W-:Y:S01]  /*5160*/  MOV R129, R128 ;  /* 0x0000008000817202 */ /* 0x000fe20000000f00 */
[----:B------:R-:W-:Y:S02]  /*5170*/  IMAD.MOV.U32 R10, RZ, RZ, R11 ;  /* 0x000000ffff0a7224 */ /* 0x000fe400078e000b */
[----:B------:R-:W-:Y:S02]  /*5180*/  IMAD.MOV.U32 R49, RZ, RZ, R48 ;  /* 0x000000ffff317224 */ /* 0x000fe400078e0030 */
.L_x_34799:
[----:B------:R-:W-:Y:S05]  /*5190*/  BSYNC B1 ;  /* 0x0000000000017941 */ /* 0x000fea0003800000 */
.L_x_34797:
        /* <DEDUP_REMOVED lines=11> */
.L_x_34801:
[----:B------:R-:W-:Y:S01]  /*5250*/  IMAD.MOV.U32 R9, RZ, RZ, R8 ;  /* 0x000000ffff097224 */ /* 0x000fe200078e0008 */
[----:B------:R-:W-:Y:S01]  /*5260*/  MOV R128, R131 ;  /* 0x0000008300807202 */ /* 0x000fe20000000f00 */
[----:B------:R-:W-:Y:S02]  /*5270*/  IMAD.MOV.U32 R11, RZ, RZ, R10 ;  /* 0x000000ffff0b7224 */ /* 0x000fe400078e000a */
[----:B------:R-:W-:Y:S02]  /*5280*/  IMAD.MOV.U32 R48, RZ, RZ, R47 ;  /* 0x000000ffff307224 */ /* 0x000fe400078e002f */
.L_x_34802:
[----:B------:R-:W-:Y:S05]  /*5290*/  BSYNC B1 ;  /* 0x0000000000017941 */ /* 0x000fea0003800000 */
.L_x_34800:
        /* <DEDUP_REMOVED lines=11> */
.L_x_34804:
[----:B------:R-:W-:Y:S01]  /*5350*/  IMAD.MOV.U32 R8, RZ, RZ, R9 ;  /* 0x000000ffff087224 */ /* 0x000fe200078e0009 */
[----:B------:R-:W-:Y:S01]  /*5360*/  MOV R131, R130 ;  /* 0x0000008200837202 */ /* 0x000fe20000000f00 */
[----:B------:R-:W-:Y:S02]  /*5370*/  IMAD.MOV.U32 R10, RZ, RZ, R11 ;  /* 0x000000ffff0a7224 */ /* 0x000fe400078e000b */
[----:B------:R-:W-:Y:S02]  /*5380*/  IMAD.MOV.U32 R47, RZ, RZ, R46 ;  /* 0x000000ffff2f7224 */ /* 0x000fe400078e002e */
.L_x_34805:
[----:B------:R-:W-:Y:S05]  /*5390*/  BSYNC B1 ;  /* 0x0000000000017941 */ /* 0x000fea0003800000 */
.L_x_34803:
        /* <DEDUP_REMOVED lines=11> */
.L_x_34807:
[----:B------:R-:W-:Y:S01]  /*5450*/  IMAD.MOV.U32 R9, RZ, RZ, R8 ;  /* 0x000000ffff097224 */ /* 0x000fe200078e0008 */
[----:B------:R-:W-:Y:S01]  /*5460*/  MOV R130, R133 ;  /* 0x0000008500827202 */ /* 0x000fe20000000f00 */
[----:B------:R-:W-:Y:S02]  /*5470*/  IMAD.MOV.U32 R11, RZ, RZ, R10 ;  /* 0x000000ffff0b7224 */ /* 0x000fe400078e000a */
[----:B------:R-:W-:Y:S02]  /*5480*/  IMAD.MOV.U32 R46, RZ, RZ, R45 ;  /* 0x000000ffff2e7224 */ /* 0x000fe400078e002d */
.L_x_34808:
[----:B------:R-:W-:Y:S05]  /*5490*/  BSYNC B1 ;  /* 0x0000000000017941 */ /* 0x000fea0003800000 */
.L_x_34806:
        /* <DEDUP_REMOVED lines=11> */
.L_x_34810:
[----:B------:R-:W-:Y:S01]  /*5550*/  IMAD.MOV.U32 R8, RZ, RZ, R9 ;  /* 0x000000ffff087224 */ /* 0x000fe200078e0009 */
[----:B------:R-:W-:Y:S01]  /*5560*/  MOV R133, R132 ;  /* 0x0000008400857202 */ /* 0x000fe20000000f00 */
[----:B------:R-:W-:Y:S02]  /*5570*/  IMAD.MOV.U32 R10, RZ, RZ, R11 ;  /* 0x000000ffff0a7224 */ /* 0x000fe400078e000b */
[----:B------:R-:W-:Y:S02]  /*5580*/  IMAD.MOV.U32 R45, RZ, RZ, R44 ;  /* 0x000000ffff2d7224 */ /* 0x000fe400078e002c */
.L_x_34811:
[----:B------:R-:W-:Y:S05]  /*5590*/  BSYNC B1 ;  /* 0x0000000000017941 */ /* 0x000fea0003800000 */
.L_x_34809:
        /* <DEDUP_REMOVED lines=11> */
.L_x_34813:
[----:B------:R-:W-:Y:S01]  /*5650*/  IMAD.MOV.U32 R9, RZ, RZ, R8 ;  /* 0x000000ffff097224 */ /* 0x000fe200078e0008 */
[----:B------:R-:W-:Y:S01]  /*5660*/  MOV R132, R135 ;  /* 0x0000008700847202 */ /* 0x000fe20000000f00 */
[----:B------:R-:W-:Y:S02]  /*5670*/  IMAD.MOV.U32 R11, RZ, RZ, R10 ;  /* 0x000000ffff0b7224 */ /* 0x000fe400078e000a */
[----:B------:R-:W-:Y:S02]  /*5680*/  IMAD.MOV.U32 R44, RZ, RZ, R43 ;  /* 0x000000ffff2c7224 */ /* 0x000fe400078e002b */
.L_x_34814:
[----:B------:R-:W-:Y:S05]  /*5690*/  BSYNC B1 ;  /* 0x0000000000017941 */ /* 0x000fea0003800000 */
.L_x_34812:
        /* <DEDUP_REMOVED lines=11> */
.L_x_34816:
[----:B------:R-:W-:Y:S01]  /*5750*/  IMAD.MOV.U32 R8, RZ, RZ, R9 ;  /* 0x000000ffff087224 */ /* 0x000fe200078e0009 */
[----:B------:R-:W-:Y:S01]  /*5760*/  MOV R135, R134 ;  /* 0x0000008600877202 */ /* 0x000fe20000000f00 */
[----:B------:R-:W-:Y:S02]  /*5770*/  IMAD.MOV.U32 R10, RZ, RZ, R11 ;  /* 0x000000ffff0a7224 */ /* 0x000fe400078e000b */
[----:B------:R-:W-:Y:S02]  /*5780*/  IMAD.MOV.U32 R43, RZ, RZ, R42 ;  /* 0x000000ffff2b7224 */ /* 0x000fe400078e002a */
.L_x_34817:
[----:B------:R-:W-:Y:S05]  /*5790*/  BSYNC B1 ;  /* 0x0000000000017941 */ /* 0x000fea0003800000 */
.L_x_34815:
        /* <DEDUP_REMOVED lines=11> */
.L_x_34819:
[----:B------:R-:W-:Y:S01]  /*5850*/  IMAD.MOV.U32 R9, RZ, RZ, R8 ;  /* 0x000000ffff097224 */ /* 0x000fe200078e0008 */
[----:B------:R-:W-:Y:S01]  /*5860*/  MOV R134, R137 ;  /* 0x0000008900867202 */ /* 0x000fe20000000f00 */
[----:B------:R-:W-:Y:S02]  /*5870*/  IMAD.MOV.U32 R11, RZ, RZ, R10 ;  /* 0x000000ffff0b7224 */ /* 0x000fe400078e000a */
[----:B------:R-:W-:Y:S02]  /*5880*/  IMAD.MOV.U32 R42, RZ, RZ, R41 ;  /* 0x000000ffff2a7224 */ /* 0x000fe400078e0029 */
.L_x_34820:
[----:B------:R-:W-:Y:S05]  /*5890*/  BSYNC B1 ;  /* 0x0000000000017941 */ /* 0x000fea0003800000 */
.L_x_34818:
        /* <DEDUP_REMOVED lines=11> */
.L_x_34822:
[----:B------:R-:W-:Y:S01]  /*5950*/  IMAD.MOV.U32 R8, RZ, RZ, R9 ;  /* 0x000000ffff087224 */ /* 0x000fe200078e0009 */
[----:B------:R-:W-:Y:S01]  /*5960*/  MOV R137, R136 ;  /* 0x0000008800897202 */ /* 0x000fe20000000f00 */
[----:B------:R-:W-:Y:S02]  /*5970*/  IMAD.MOV.U32 R10, RZ, RZ, R11 ;  /* 0x000000ffff0a7224 */ /* 0x000fe400078e000b */
[----:B------:R-:W-:Y:S02]  /*5980*/  IMAD.MOV.U32 R41, RZ, RZ, R40 ;  /* 0x000000ffff297224 */ /* 0x000fe400078e0028 */
.L_x_34823:
[----:B------:R-:W-:Y:S05]  /*5990*/  BSYNC B1 ;  /* 0x0000000000017941 */ /* 0x000fea0003800000 */
.L_x_34821:
        /* <DEDUP_REMOVED lines=11> */
.L_x_34825:
[----:B------:R-:W-:Y:S01]  /*5a50*/  IMAD.MOV.U32 R9, RZ, RZ, R8 ;  /* 0x000000ffff097224 */ /* 0x000fe200078e0008 */
[----:B------:R-:W-:Y:S01]  /*5a60*/  MOV R136, R139 ;  /* 0x0000008b00887202 */ /* 0x000fe20000000f00 */
[----:B------:R-:W-:Y:S02]  /*5a70*/  IMAD.MOV.U32 R11, RZ, RZ, R10 ;  /* 0x000000ffff0b7224 */ /* 0x000fe400078e000a */
[----:B------:R-:W-:Y:S02]  /*5a80*/  IMAD.MOV.U32 R40, RZ, RZ, R39 ;  /* 0x000000ffff287224 */ /* 0x000fe400078e0027 */
.L_x_34826:
[----:B------:R-:W-:Y:S05]  /*5a90*/  BSYNC B1 ;  /* 0x0000000000017941 */ /* 0x000fea0003800000 */
.L_x_34824:
        /* <DEDUP_REMOVED lines=11> */
.L_x_34828:
[----:B------:R-:W-:Y:S01]  /*5b50*/  IMAD.MOV.U32 R8, RZ, RZ, R9 ;  /* 0x000000ffff087224 */ /* 0x000fe200078e0009 */
[----:B------:R-:W-:Y:S01]  /*5b60*/  MOV R139, R138 ;  /* 0x0000008a008b7202 */ /* 0x000fe20000000f00 */
[----:B------:R-:W-:Y:S02]  /*5b70*/  IMAD.MOV.U32 R10, RZ, RZ, R11 ;  /* 0x000000ffff0a7224 */ /* 0x000fe400078e000b */
[----:B------:R-:W-:Y:S02]  /*5b80*/  IMAD.MOV.U32 R39, RZ, RZ, R38 ;  /* 0x000000ffff277224 */ /* 0x000fe400078e0026 */
.L_x_34829:
[----:B------:R-:W-:Y:S05]  /*5b90*/  BSYNC B1 ;  /* 0x0000000000017941 */ /* 0x000fea0003800000 */
.L_x_34827:
        /* <DEDUP_REMOVED lines=11> */
.L_x_34831:
[----:B------:R-:W-:Y:S01]  /*5c50*/  IMAD.MOV.U32 R9, RZ, RZ, R8 ;  /* 0x000000ffff097224 */ /* 0x000fe200078e0008 */
[----:B------:R-:W-:Y:S01]  /*5c60*/  MOV R138, R141 ;  /* 0x0000008d008a7202 */ /* 0x000fe20000000f00 */
[----:B------:R-:W-:Y:S02]  /*5c70*/  IMAD.MOV.U32 R11, RZ, RZ, R10 ;  /* 0x000000ffff0b7224 */ /* 0x000fe400078e000a */
[----:B------:R-:W-:Y:S02]  /*5c80*/  IMAD.MOV.U32 R38, RZ, RZ, R37 ;  /* 0x000000ffff267224 */ /* 0x000fe400078e0025 */
.L_x_34832:
[----:B------:R-:W-:Y:S05]  /*5c90*/  BSYNC B1 ;  /* 0x0000000000017941 */ /* 0x000fea0003800000 */
.L_x_34830:
        /* <DEDUP_REMOVED lines=11> */
.L_x_34834:
[----:B------:R-:W-:Y:S01]  /*5d50*/  IMAD.MOV.U32 R8, RZ, RZ, R9 ;  /* 0x000000ffff087224 */ /* 0x000fe200078e0009 */
[----:B------:R-:W-:Y:S01]  /*5d60*/  MOV R141, R140 ;  /* 0x0000008c008d7202 */ /* 0x000fe20000000f00 */
[----:B------:R-:W-:Y:S02]  /*5d70*/  IMAD.MOV.U32 R10, RZ, RZ, R11 ;  /* 0x000000ffff0a7224 */ /* 0x000fe400078e000b */
[----:B------:R-:W-:Y:S02]  /*5d80*/  IMAD.MOV.U32 R37, RZ, RZ, R36 ;  /* 0x000000ffff257224 */ /* 0x000fe400078e0024 */
.L_x_34835:
[----:B------:R-:W-:Y:S05]  /*5d90*/  BSYNC B1 ;  /* 0x0000000000017941 */ /* 0x000fea0003800000 */
.L_x_34833:
        /* <DEDUP_REMOVED lines=11> */
.L_x_34837:
[----:B------:R-:W-:Y:S01]  /*5e50*/  IMAD.MOV.U32 R9, RZ, RZ, R8 ;  /* 0x000000ffff097224 */ /* 0x000fe200078e0008 */
[----:B------:R-:W-:Y:S01]  /*5e60*/  MOV R140, R143 ;  /* 0x0000008f008c7202 */ /* 0x000fe20000000f00 */
[----:B------:R-:W-:Y:S02]  /*5e70*/  IMAD.MOV.U32 R11, RZ, RZ, R10 ;  /* 0x000000ffff0b7224 */ /* 0x000fe400078e000a */
[----:B------:R-:W-:Y:S02]  /*5e80*/  IMAD.MOV.U32 R36, RZ, RZ, R35 ;  /* 0x000000ffff247224 */ /* 0x000fe400078e0023 */
.L_x_34838:
[----:B------:R-:W-:Y:S05]  /*5e90*/  BSYNC B1 ;  /* 0x0000000000017941 */ /* 0x000fea0003800000 */
.L_x_34836:
        /* <DEDUP_REMOVED lines=11> */
.L_x_34840:
[----:B------:R-:W-:Y:S01]  /*5f50*/  IMAD.MOV.U32 R8, RZ, RZ, R9 ;  /* 0x000000ffff087224 */ /* 0x000fe200078e0009 */
[----:B------:R-:W-:Y:S01]  /*5f60*/  MOV R143, R142 ;  /* 0x0000008e008f7202 */ /* 0x000fe20000000f00 */
[----:B------:R-:W-:Y:S02]  /*5f70*/  IMAD.MOV.U32 R10, RZ, RZ, R11 ;  /* 0x000000ffff0a7224 */ /* 0x000fe400078e000b */
[----:B------:R-:W-:Y:S02]  /*5f80*/  IMAD.MOV.U32 R35, RZ, RZ, R34 ;  /* 0x000000ffff237224 */ /* 0x000fe400078e0022 */
.L_x_34841:
[----:B------:R-:W-:Y:S05]  /*5f90*/  BSYNC B1 ;  /* 0x0000000000017941 */ /* 0x000fea0003800000 */
.L_x_34839:
        /* <DEDUP_REMOVED lines=11> */
.L_x_34843:
[----:B------:R-:W-:Y:S01]  /*6050*/  IMAD.MOV.U32 R9, RZ, RZ, R8 ;  /* 0x000000ffff097224 */ /* 0x000fe200078e0008 */
[----:B------:R-:W-:Y:S01]  /*6060*/  MOV R142, R145 ;  /* 0x00000091008e7202 */ /* 0x000fe20000000f00 */
[----:B------:R-:W-:Y:S02]  /*6070*/  IMAD.MOV.U32 R11, RZ, RZ, R10 ;  /* 0x000000ffff0b7224 */ /* 0x000fe400078e000a */
[----:B------:R-:W-:Y:S02]  /*6080*/  IMAD.MOV.U32 R34, RZ, RZ, R33 ;  /* 0x000000ffff227224 */ /* 0x000fe400078e0021 */
.L_x_34844:
[----:B------:R-:W-:Y:S05]  /*6090*/  BSYNC B1 ;  /* 0x0000000000017941 */ /* 0x000fea0003800000 */
.L_x_34842:
        /* <DEDUP_REMOVED lines=11> */
.L_x_34846:
[----:B------:R-:W-:Y:S01]  /*6150*/  IMAD.MOV.U32 R8, RZ, RZ, R9 ;  /* 0x000000ffff087224 */ /* 0x000fe200078e0009 */
[----:B------:R-:W-:Y:S01]  /*6160*/  MOV R145, R144 ;  /* 0x0000009000917202 */ /* 0x000fe20000000f00 */
[----:B------:R-:W-:Y:S02]  /*6170*/  IMAD.MOV.U32 R10, RZ, RZ, R11 ;  /* 0x000000ffff0a7224 */ /* 0x000fe400078e000b */
[----:B------:R-:W-:Y:S02]  /*6180*/  IMAD.MOV.U32 R33, RZ, RZ, R32 ;  /* 0x000000ffff217224 */ /* 0x000fe400078e0020 */
.L_x_34847:
[----:B------:R-:W-:Y:S05]  /*6190*/  BSYNC B1 ;  /* 0x0000000000017941 */ /* 0x000fea0003800000 */
.L_x_34845:
        /* <DEDUP_REMOVED lines=11> */
.L_x_34849:
[----:B------:R-:W-:Y:S01]  /*6250*/  IMAD.MOV.U32 R9, RZ, RZ, R8 ;  /* 0x000000ffff097224 */ /* 0x000fe200078e0008 */
[----:B------:R-:W-:Y:S01]  /*6260*/  MOV R144, R147 ;  /* 0x0000009300907202 */ /* 0x000fe20000000f00 */
[----:B------:R-:W-:Y:S02]  /*6270*/  IMAD.MOV.U32 R11, RZ, RZ, R10 ;  /* 0x000000ffff0b7224 */ /* 0x000fe400078e000a */
[----:B------:R-:W-:Y:S02]  /*6280*/  IMAD.MOV.U32 R32, RZ, RZ, R31 ;  /* 0x000000ffff207224 */ /* 0x000fe400078e001f */
.L_x_34850:
[----:B------:R-:W-:Y:S05]  /*6290*/  BSYNC B1 ;  /* 0x0000000000017941 */ /* 0x000fea0003800000 */
.L_x_34848:
        /* <DEDUP_REMOVED lines=11> */
.L_x_34852:
[----:B------:R-:W-:Y:S01]  /*6350*/  IMAD.MOV.U32 R8, RZ, RZ, R9 ;  /* 0x000000ffff087224 */ /* 0x000fe200078e0009 */
[----:B------:R-:W-:Y:S01]  /*6360*/  MOV R147, R146 ;  /* 0x0000009200937202 */ /* 0x000fe20000000f00 */
[----:B------:R-:W-:Y:S02]  /*6370*/  IMAD.MOV.U32 R10, RZ, RZ, R11 ;  /* 0x000000ffff0a7224 */ /* 0x000fe400078e000b */
[----:B------:R-:W-:Y:S02]  /*6380*/  IMAD.MOV.U32 R31, RZ, RZ, R30 ;  /* 0x000000ffff1f7224 */ /* 0x000fe400078e001e */
.L_x_34853:
[----:B------:R-:W-:Y:S05]  /*6390*/  BSYNC B1 ;  /* 0x0000000000017941 */ /* 0x000fea0003800000 */
.L_x_34851:
        /* <DEDUP_REMOVED lines=11> */
.L_x_34855:
[----:B------:R-:W-:Y:S01]  /*6450*/  IMAD.MOV.U32 R9, RZ, RZ, R8 ;  /* 0x000000ffff097224 */ /* 0x000fe200078e0008 */
[----:B------:R-:W-:Y:S01]  /*6460*/  MOV R146, R149 ;  /* 0x0000009500927202 */ /* 0x000fe20000000f00 */
[----:B------:R-:W-:Y:S02]  /*6470*/  IMAD.MOV.U32 R11, RZ, RZ, R10 ;  /* 0x000000ffff0b7224 */ /* 0x000fe400078e000a */
[----:B------:R-:W-:Y:S02]  /*6480*/  IMAD.MOV.U32 R30, RZ, RZ, R29 ;  /* 0x000000ffff1e7224 */ /* 0x000fe400078e001d */
.L_x_34856:
[----:B------:R-:W-:Y:S05]  /*6490*/  BSYNC B1 ;  /* 0x0000000000017941 */ /* 0x000fea0003800000 */
.L_x_34854:
        /* <DEDUP_REMOVED lines=11> */
.L_x_34858:
[----:B------:R-:W-:Y:S01]  /*6550*/  IMAD.MOV.U32 R8, RZ, RZ, R9 ;  /* 0x000000ffff087224 */ /* 0x000fe200078e0009 */
[----:B------:R-:W-:Y:S01]  /*6560*/  MOV R149, R148 ;  /* 0x0000009400957202 */ /* 0x000fe20000000f00 */
[----:B------:R-:W-:Y:S02]  /*6570*/  IMAD.MOV.U32 R10, RZ, RZ, R11 ;  /* 0x000000ffff0a7224 */ /* 0x000fe400078e000b */
[----:B------:R-:W-:Y:S02]  /*6580*/  IMAD.MOV.U32 R29, RZ, RZ, R28 ;  /* 0x000000ffff1d7224 */ /* 0x000fe400078e001c */
.L_x_34859:
[----:B------:R-:W-:Y:S05]  /*6590*/  BSYNC B1 ;  /* 0x0000000000017941 */ /* 0x000fea0003800000 */
.L_x_34857:
        /* <DEDUP_REMOVED lines=11> */
.L_x_34861:
[----:B------:R-:W-:Y:S01]  /*6650*/  IMAD.MOV.U32 R9, RZ, RZ, R8 ;  /* 0x000000ffff097224 */ /* 0x000fe200078e0008 */
[----:B------:R-:W-:Y:S01]  /*6660*/  MOV R148, R151 ;  /* 0x0000009700947202 */ /* 0x000fe20000000f00 */
[----:B------:R-:W-:Y:S02]  /*6670*/  IMAD.MOV.U32 R11, RZ, RZ, R10 ;  /* 0x000000ffff0b7224 */ /* 0x000fe400078e000a */
[----:B------:R-:W-:Y:S02]  /*6680*/  IMAD.MOV.U32 R28, RZ, RZ, R27 ;  /* 0x000000ffff1c7224 */ /* 0x000fe400078e001b */
.L_x_34862:
[----:B------:R-:W-:Y:S05]  /*6690*/  BSYNC B1 ;  /* 0x0000000000017941 */ /* 0x000fea0003800000 */
.L_x_34860:
        /* <DEDUP_REMOVED lines=11> */
.L_x_34864:
[----:B------:R-:W-:Y:S01]  /*6750*/  IMAD.MOV.U32 R8, RZ, RZ, R9 ;  /* 0x000000ffff087224 */ /* 0x000fe200078e0009 */
[----:B------:R-:W-:Y:S01]  /*6760*/  MOV R151, R150 ;  /* 0x0000009600977202 */ /* 0x000fe20000000f00 */
[----:B------:R-:W-:Y:S02]  /*6770*/  IMAD.MOV.U32 R10, RZ, RZ, R11 ;  /* 0x000000ffff0a7224 */ /* 0x000fe400078e000b */
[----:B------:R-:W-:Y:S02]  /*6780*/  IMAD.MOV.U32 R27, RZ, RZ, R26 ;  /* 0x000000ffff1b7224 */ /* 0x000fe400078e001a */
.L_x_34865:
[----:B------:R-:W-:Y:S05]  /*6790*/  BSYNC B1 ;  /* 0x0000000000017941 */ /* 0x000fea0003800000 */
.L_x_34863:
        /* <DEDUP_REMOVED lines=11> */
.L_x_34867:
[----:B------:R-:W-:Y:S01]  /*6850*/  IMAD.MOV.U32 R9, RZ, RZ, R8 ;  /* 0x000000ffff097224 */ /* 0x000fe200078e0008 */
[----:B------:R-:W-:Y:S01]  /*6860*/  MOV R150, R153 ;  /* 0x0000009900967202 */ /* 0x000fe20000000f00 */
[----:B------:R-:W-:Y:S02]  /*6870*/  IMAD.MOV.U32 R11, RZ, RZ, R10 ;  /* 0x000000ffff0b7224 */ /* 0x000fe400078e000a */
[----:B------:R-:W-:Y:S02]  /*6880*/  IMAD.MOV.U32 R26, RZ, RZ, R25 ;  /* 0x000000ffff1a7224 */ /* 0x000fe400078e0019 */
.L_x_34868:
[----:B------:R-:W-:Y:S05]  /*6890*/  BSYNC B1 ;  /* 0x0000000000017941 */ /* 0x000fea0003800000 */
.L_x_34866:
        /* <DEDUP_REMOVED lines=11> */
.L_x_34870:
[----:B------:R-:W-:Y:S01]  /*6950*/  IMAD.MOV.U32 R8, RZ, RZ, R9 ;  /* 0x000000ffff087224 */ /* 0x000fe200078e0009 */
[----:B------:R-:W-:Y:S01]  /*6960*/  MOV R153, R152 ;  /* 0x0000009800997202 */ /* 0x000fe20000000f00 */
[----:B------:R-:W-:Y:S02]  /*6970*/  IMAD.MOV.U32 R10, RZ, RZ, R11 ;  /* 0x000000ffff0a7224 */ /* 0x000fe400078e000b */
[----:B------:R-:W-:Y:S02]  /*6980*/  IMAD.MOV.U32 R25, RZ, RZ, R24 ;  /* 0x000000ffff197224 */ /* 0x000fe400078e0018 */
.L_x_34871:
[----:B------:R-:W-:Y:S05]  /*6990*/  BSYNC B1 ;  /* 0x0000000000017941 */ /* 0x000fea0003800000 */
.L_x_34869:
        /* <DEDUP_REMOVED lines=11> */
.L_x_34873:
[----:B------:R-:W-:Y:S01]  /*6a50*/  IMAD.MOV.U32 R9, RZ, RZ, R8 ;  /* 0x000000ffff097224 */ /* 0x000fe200078e0008 */
[----:B------:R-:W-:Y:S01]  /*6a60*/  MOV R152, R155 ;  /* 0x0000009b00987202 */ /* 0x000fe20000000f00 */
[----:B------:R-:W-:Y:S02]  /*6a70*/  IMAD.MOV.U32 R11, RZ, RZ, R10 ;  /* 0x000000ffff0b7224 */ /* 0x000fe400078e000a */
[----:B------:R-:W-:Y:S02]  /*6a80*/  IMAD.MOV.U32 R24, RZ, RZ, R23 ;  /* 0x000000ffff187224 */ /* 0x000fe400078e0017 */
.L_x_34874:
[----:B------:R-:W-:Y:S05]  /*6a90*/  BSYNC B1 ;  /* 0x0000000000017941 */ /* 0x000fea0003800000 */
.L_x_34872:
        /* <DEDUP_REMOVED lines=11> */
.L_x_34876:
[----:B------:R-:W-:Y:S01]  /*6b50*/  IMAD.MOV.U32 R8, RZ, RZ, R9 ;  /* 0x000000ffff087224 */ /* 0x000fe200078e0009 */
[----:B------:R-:W-:Y:S01]  /*6b60*/  MOV R155, R154 ;  /* 0x0000009a009b7202 */ /* 0x000fe20000000f00 */
[----:B------:R-:W-:Y:S02]  /*6b70*/  IMAD.MOV.U32 R10, RZ, RZ, R11 ;  /* 0x000000ffff0a7224 */ /* 0x000fe400078e000b */
[----:B------:R-:W-:Y:S02]  /*6b80*/  IMAD.MOV.U32 R23, RZ, RZ, R22 ;  /* 0x000000ffff177224 */ /* 0x000fe400078e0016 */
.L_x_34877:
[----:B------:R-:W-:Y:S05]  /*6b90*/  BSYNC B1 ;  /* 0x0000000000017941 */ /* 0x000fea0003800000 */
.L_x_34875:
        /* <DEDUP_REMOVED lines=11> */
.L_x_34879:
[----:B------:R-:W-:Y:S01]  /*6c50*/  IMAD.MOV.U32 R9, RZ, RZ, R8 ;  /* 0x000000ffff097224 */ /* 0x000fe200078e0008 */
[----:B------:R-:W-:Y:S01]  /*6c60*/  MOV R154, R157 ;  /* 0x0000009d009a7202 */ /* 0x000fe20000000f00 */
[----:B------:R-:W-:Y:S02]  /*6c70*/  IMAD.MOV.U32 R11, RZ, RZ, R10 ;  /* 0x000000ffff0b7224 */ /* 0x000fe400078e000a */
[----:B------:R-:W-:Y:S02]  /*6c80*/  IMAD.MOV.U32 R22, RZ, RZ, R21 ;  /* 0x000000ffff167224 */ /* 0x000fe400078e0015 */
.L_x_34880:
[----:B------:R-:W-:Y:S05]  /*6c90*/  BSYNC B1 ;  /* 0x0000000000017941 */ /* 0x000fea0003800000 */
.L_x_34878:
        /* <DEDUP_REMOVED lines=11> */
.L_x_34882:
[----:B------:R-:W-:Y:S01]  /*6d50*/  MOV R157, R156 ;  /* 0x0000009c009d7202 */ /* 0x000fe20000000f00 */
[----:B------:R-:W-:Y:S02]  /*6d60*/  IMAD.MOV.U32 R21, RZ, RZ, R20 ;  /* 0x000000ffff157224 */ /* 0x000fe400078e0014 */
[----:B------:R-:W-:Y:S02]  /*6d70*/  IMAD.MOV.U32 R8, RZ, RZ, R9 ;  /* 0x000000ffff087224 */ /* 0x000fe400078e0009 */
[----:B------:R-:W-:Y:S02]  /*6d80*/  IMAD.MOV.U32 R10, RZ, RZ, R11 ;  /* 0x000000ffff0a7224 */ /* 0x000fe400078e000b */
[----:B------:R-:W-:Y:S02]  /*6d90*/  IMAD.MOV.U32 R156, RZ, RZ, R9 ;  /* 0x000000ffff9c7224 */ /* 0x000fe400078e0009 */
[----:B------:R-:W-:Y:S02]  /*6da0*/  IMAD.MOV.U32 R20, RZ, RZ, R11 ;  /* 0x000000ffff147224 */ /* 0x000fe400078e000b */
.L_x_34883:
[----:B------:R-:W-:Y:S05]  /*6db0*/  BSYNC B1 ;  /* 0x0000000000017941 */ /* 0x000fea0003800000 */
.L_x_34881:
[----:B------:R-:W-:Y:S01]  /*6dc0*/  IADD3 R4, R4, 0x4, RZ ;  /* 0x0000000404047810 */ /* 0x000fe20007ffe0ff */
[----:B------:R-:W-:Y:S01]  /*6dd0*/  @!P1 CALL.REL.NOINC `(.L_x_34884) ;  /* 0x0000001000009944 */ /* 0x000fe20003c00000 */
[----:B------:R-:W-:Y:S05]  /*6de0*/  BRA `(.L_x_34885) ;  /* 0xffffc02000007947 */ /* 0x000fea000383ffff */
.L_x_34884:
[----:B------:R-:W-:Y:S01]  /*6df0*/  FADD.FTZ R158, R158, R7 ;  /* 0x000000079e9e7221 */ /* 0x000fe20000010000 */
[----:B------:R-:W-:Y:S01]  /*6e00*/  MOV R159, R6 ;  /* 0x00000006009f7202 */ /* 0x000fe20000000f00 */
[----:B------:R-:W-:-:S02]  /*6e10*/  IMAD.MOV.U32 R156, RZ, RZ, R8 ;  /* 0x000000ffff9c7224 */ /* 0x000fc400078e0008 */
[----:B------:R-:W-:Y:S02]  /*6e20*/  IMAD.MOV.U32 R20, RZ, RZ, R10 ;  /* 0x000000ffff147224 */ /* 0x000fe400078e000a */
.L_x_34694:
[----:B------:R-:W-:Y:S05]  /*6e30*/  BSYNC B0 ;  /* 0x0000000000007941 */ /* 0x000fea0003800000 */
.L_x_34693:
        /* <DEDUP_REMOVED lines=201> */
[----:B------:R-:W-:-:S03]  /*7ad0*/  MOV R4, R1 ;  /* 0x0000000100047202 */ /* 0x000fc60000000f00 */
[----:B------:R-:W-:-:S04]  /*7ae0*/  FADD.FTZ R7, -R6, R7 ;  /* 0x0000000706077221 */ /* 0x000fc80000010100 */
[----:B------:R-:W-:Y:S01]  /*7af0*/  FMUL.FTZ R8, R7, 1.4426950216293334961 ;  /* 0x3fb8aa3b07087820 */ /* 0x000fe20000410000 */
[----:B------:R-:W-:Y:S02]  /*7b00*/  FSEL R7, R5, R158, P0 ;  /* 0x0000009e05077208 */ /* 0x000fe40000000000 */
[----:B------:R-:W-:Y:S01]  /*7b10*/  FSEL R158, R158, R5, P0 ;  /* 0x000000059e9e7208 */ /* 0x000fe20000000000 */
[----:B------:R-:W-:Y:S02]  /*7b20*/  IMAD.MOV.U32 R5, RZ, RZ, RZ ;  /* 0x000000ffff057224 */ /* 0x000fe400078e00ff */
[----:B------:R-:W0:Y:S02]  /*7b30*/  MUFU.EX2 R8, R8 ;  /* 0x0000000800087308 */ /* 0x000e240000000800 */
[----:B0-----:R-:W-:-:S06]  /*7b40*/  FMUL.FTZ R7, R7, R8 ;  /* 0x0000000807077220 */ /* 0x001fcc0000410000 */
.L_x_35078:
        /* <DEDUP_REMOVED lines=20> */
.L_x_34889:
[----:B------:R-:W-:Y:S02]  /*7c90*/  IMAD.MOV.U32 R8, RZ, RZ, R3 ;  /* 0x000000ffff087224 */ /* 0x000fe400078e0003 */
[----:B------:R-:W-:Y:S01]  /*7ca0*/  IMAD.MOV.U32 R10, RZ, RZ, R83 ;  /* 0x000000ffff0a7224 */ /* 0x000fe200078e0053 */
[----:B------:R-:W-:Y:S01]  /*7cb0*/  MOV R83, R82 ;  /* 0x0000005200537202 */ /* 0x000fe20000000f00 */
[----:B------:R-:W-:Y:S02]  /*7cc0*/  IMAD.MOV.U32 R3, RZ, RZ, R2 ;  /* 0x000000ffff037224 */ /* 0x000fe400078e0002 */
.L_x_34890:
[----:B------:R-:W-:Y:S05]  /*7cd0*/  BSYNC B1 ;  /* 0x0000000000017941 */ /* 0x000fea0003800000 */
.L_x_34888:
        /* <DEDUP_REMOVED lines=11> */
.L_x_34892:
[----:B------:R-:W-:Y:S01]  /*7d90*/  IMAD.MOV.U32 R9, RZ, RZ, R8 ;  /* 0x000000ffff097224 */ /* 0x000fe200078e0008 */
[----:B------:R-:W-:Y:S01]  /*7da0*/  MOV R82, R81 ;  /* 0x0000005100527202 */ /* 0x000fe20000000f00 */
[----:B------:R-:W-:Y:S02]  /*7db0*/  IMAD.MOV.U32 R11, RZ, RZ, R10 ;  /* 0x000000ffff0b7224 */ /* 0x000fe400078e000a */
[----:B------:R-:W-:Y:S02]  /*7dc0*/  IMAD.MOV.U32 R2, RZ, RZ, R97 ;  /* 0x000000ffff027224 */ /* 0x000fe400078e0061 */
.L_x_34893:
[----:B------:R-:W-:Y:S05]  /*7dd0*/  BSYNC B1 ;  /* 0x0000000000017941 */ /* 0x000fea0003800000 */
.L_x_34891:
        /* <DEDUP_REMOVED lines=11> */
.L_x_34895:
[----:B------:R-:W-:Y:S01]  /*7e90*/  IMAD.MOV.U32 R8, RZ, RZ, R9 ;  /* 0x000000ffff087224 */ /* 0x000fe200078e0009 */
[----:B------:R-:W-:Y:S01]  /*7ea0*/  MOV R81, R80 ;  /* 0x0000005000517202 */ /* 0x000fe20000000f00 */
[----:B------:R-:W-:Y:S02]  /*7eb0*/  IMAD.MOV.U32 R10, RZ, RZ, R11 ;  /* 0x000000ffff0a7224 */ /* 0x000fe400078e000b */
[----:B------:R-:W-:Y:S02]  /*7ec0*/  IMAD.MOV.U32 R97, RZ, RZ, R96 ;  /* 0x000000ffff617224 */ /* 0x000fe400078e0060 */
.L_x_34896:
[----:B------:R-:W-:Y:S05]  /*7ed0*/  BSYNC B1 ;  /* 0x0000000000017941 */ /* 0x000fea0003800000 */
.L_x_34894:
        /* <DEDUP_REMOVED lines=11> */
.L_x_34898:
[----:B------:R-:W-:Y:S01]  /*7f90*/  IMAD.MOV.U32 R9, RZ, RZ, R8 ;  /* 0x000000ffff097224 */ /* 0x000fe200078e0008 */
[----:B------:R-:W-:Y:S01]  /*7fa0*/  MOV R80, R79 ;  /* 0x0000004f00507202 */ /* 0x000fe20000000f00 */
[----:B------:R-:W-:Y:S02]  /*7fb0*/  IMAD.MOV.U32 R11, RZ, RZ, R10 ;  /* 0x000000ffff0b7224 */ /* 0x000fe400078e000a */
[----:B------:R-:W-:Y:S02]  /*7fc0*/  IMAD.MOV.U32 R96, RZ, RZ, R99 ;  /* 0x000000ffff607224 */ /* 0x000fe400078e0063 */
.L_x_34899:
[----:B------:R-:W-:Y:S05]  /*7fd0*/  BSYNC B1 ;  /* 0x0000000000017941 */ /* 0x000fea0003800000 */
.L_x_34897:
        /* <DEDUP_REMOVED lines=11> */
.L_x_34901:
[----:B------:R-:W-:Y:S01]  /*8090*/  IMAD.MOV.U32 R8, RZ, RZ, R9 ;  /* 0x000000ffff087224 */ /* 0x000fe200078e0009 */
[----:B------:R-:W-:Y:S01]  /*80a0*/  MOV R79, R78 ;  /* 0x0000004e004f7202 */ /* 0x000fe20000000f00 */
[----:B------:R-:W-:Y:S02]  /*80b0*/  IMAD.MOV.U32 R10, RZ, RZ, R11 ;  /* 0x000000ffff0a7224 */ /* 0x000fe400078e000b */
[----:B------:R-:W-:Y:S02]  /*80c0*/  IMAD.MOV.U32 R99, RZ, RZ, R98 ;  /* 0x000000ffff637224 */ /* 0x000fe400078e0062 */
.L_x_34902:
[----:B------:R-:W-:Y:S05]  /*80d0*/  BSYNC B1 ;  /* 0x0000000000017941 */ /* 0x000fea0003800000 */
.L_x_34900:
        /* <DEDUP_REMOVED lines=11> */
.L_x_34904:
[----:B------:R-:W-:Y:S01]  /*8190*/  IMAD.MOV.U32 R9, RZ, RZ, R8 ;  /* 0x000000ffff097224 */ /* 0x000fe200078e0008 */
[----:B------:R-:W-:Y:S01]  /*81a0*/  MOV R78, R77 ;  /* 0x0000004d004e7202 */ /* 0x000fe20000000f00 */
[----:B------:R-:W-:Y:S02]  /*81b0*/  IMAD.MOV.U32 R11, RZ, RZ, R10 ;  /* 0x000000ffff0b7224 */ /* 0x000fe400078e000a */
[----:B------:R-:W-:Y:S02]  /*81c0*/  IMAD.MOV.U32 R98, RZ, RZ, R101 ;  /* 0x000000ffff627224 */ /* 0x000fe400078e0065 */
.L_x_34905:
[----:B------:R-:W-:Y:S05]  /*81d0*/  BSYNC B1 ;  /* 0x0000000000017941 */ /* 0x000fea0003800000 */
.L_x_34903:
        /* <DEDUP_REMOVED lines=11> */
.L_x_34907:
[----:B------:R-:W-:Y:S01]  /*8290*/  IMAD.MOV.U32 R8, RZ, RZ, R9 ;  /* 0x000000ffff087224 */ /* 0x000fe200078e0009 */
[----:B------:R-:W-:Y:S01]  /*82a0*/  MOV R77, R76 ;  /* 0x0000004c004d7202 */ /* 0x000fe20000000f00 */
[----:B------:R-:W-:Y:S02]  /*82b0*/  IMAD.MOV.U32 R10, RZ, RZ, R11 ;  /* 0x000000ffff0a7224 */ /* 0x000fe400078e000b */
[----:B------:R-:W-:Y:S02]  /*82c0*/  IMAD.MOV.U32 R101, RZ, RZ, R100 ;  /* 0x000000ffff657224 */ /* 0x000fe400078e0064 */
.L_x_34908:
[----:B------:R-:W-:Y:S05]  /*82d0*/  BSYNC B1 ;  /* 0x0000000000017941 */ /* 0x000fea0003800000 */
.L_x_34906:
        /* <DEDUP_REMOVED lines=11> */
.L_x_34910:
[----:B------:R-:W-:Y:S01]  /*8390*/  IMAD.MOV.U32 R9, RZ, RZ, R8 ;  /* 0x000000ffff097224 */ /* 0x000fe200078e0008 */
[----:B------:R-:W-:Y:S01]  /*83a0*/  MOV R76, R75 ;  /* 0x0000004b004c7202 */ /* 0x000fe20000000f00 */
[----:B------:R-:W-:Y:S02]  /*83b0*/  IMAD.MOV.U32 R11, RZ, RZ, R10 ;  /* 0x000000ffff0b7224 */ /* 0x000fe400078e000a */
[----:B------:R-:W-:Y:S02]  /*83c0*/  IMAD.MOV.U32 R100, RZ, RZ, R103 ;  /* 0x000000ffff647224 */ /* 0x000fe400078e0067 */
.L_x_34911:
[----:B------:R-:W-:Y:S05]  /*83d0*/  BSYNC B1 ;  /* 0x0000000000017941 */ /* 0x000fea0003800000 */
.L_x_34909:
        /* <DEDUP_REMOVED lines=11> */
.L_x_34913:
[----:B------:R-:W-:Y:S01]  /*8490*/  IMAD.MOV.U32 R8, RZ, RZ, R9 ;  /* 0x000000ffff087224 */ /* 0x000fe200078e0009 */
[----:B------:R-:W-:Y:S01]  /*84a0*/  MOV R75, R74 ;  /* 0x0000004a004b7202 */ /* 0x000fe20000000f00 */
[----:B------:R-:W-:Y:S02]  /*84b0*/  IMAD.MOV.U32 R10, RZ, RZ, R11 ;  /* 0x000000ffff0a7224 */ /* 0x000fe400078e000b */
[----:B------:R-:W-:Y:S02]  /*84c0*/  IMAD.MOV.U32 R103, RZ, RZ, R102 ;  /* 0x000000ffff677224 */ /* 0x000fe400078e0066 */
.L_x_34914:
[----:B------:R-:W-:Y:S05]  /*84d0*/  BSYNC B1 ;  /* 0x0000000000017941 */ /* 0x000fea0003800000 */
.L_x_34912:
        /* <DEDUP_REMOVED lines=11> */
.L_x_34916:
[----:B------:R-:W-:Y:S01]  /*8590*/  IMAD.MOV.U32 R9, RZ, RZ, R8 ;  /* 0x000000ffff097224 */ /* 0x000fe200078e0008 */
[----:B------:R-:W-:Y:S01]  /*85a0*/  MOV R74, R73 ;  /* 0x00000049004a7202 */ /* 0x000fe20000000f00 */
[----:B------:R-:W-:Y:S02]  /*85b0*/  IMAD.MOV.U32 R11, RZ, RZ, R10 ;  /* 0x000000ffff0b7224 */ /* 0x000fe400078e000a */
[----:B------:R-:W-:Y:S02]  /*85c0*/  IMAD.MOV.U32 R102, RZ, RZ, R105 ;  /* 0x000000ffff667224 */ /* 0x000fe400078e0069 */
.L_x_34917:
[----:B------:R-:W-:Y:S05]  /*85d0*/  BSYNC B1 ;  /* 0x0000000000017941 */ /* 0x000fea0003800000 */
.L_x_34915:
        /* <DEDUP_REMOVED lines=11> */
.L_x_34919:
[----:B------:R-:W-:Y:S01]  /*8690*/  IMAD.MOV.U32 R8, RZ, RZ, R9 ;  /* 0x000000ffff087224 */ /* 0x000fe200078e0009 */
[----:B------:R-:W-:Y:S01]  /*86a0*/  MOV R73, R72 ;  /* 0x0000004800497202 */ /* 0x000fe20000000f00 */
[----:B------:R-:W-:Y:S02]  /*86b0*/  IMAD.MOV.U32 R10, RZ, RZ, R11 ;  /* 0x000000ffff0a7224 */ /* 0x000fe400078e000b */
[----:B------:R-:W-:Y:S02]  /*86c0*/  IMAD.MOV.U32 R105, RZ, RZ, R104 ;  /* 0x000000ffff697224 */ /* 0x000fe400078e0068 */
.L_x_34920:
[----:B------:R-:W-:Y:S05]  /*86d0*/  BSYNC B1 ;  /* 0x0000000000017941 */ /* 0x000fea0003800000 */
.L_x_34918:
        /* <DEDUP_REMOVED lines=11> */
.L_x_34922:
[----:B------:R-:W-:Y:S01]  /*8790*/  IMAD.MOV.U32 R9, RZ, RZ, R8 ;  /* 0x000000ffff097224 */ /* 0x000fe200078e0008 */
[----:B------:R-:W-:Y:S01]  /*87a0*/  MOV R72, R71 ;  /* 0x0000004700487202 */ /* 0x000fe20000000f00 */
[----:B------:R-:W-:Y:S02]  /*87b0*/  IMAD.MOV.U32 R11, RZ, RZ, R10 ;  /* 0x000000ffff0b7224 */ /* 0x000fe400078e000a */
[----:B------:R-:W-:Y:S02]  /*87c0*/  IMAD.MOV.U32 R104, RZ, RZ, R107 ;  /* 0x000000ffff687224 */ /* 0x000fe400078e006b */
.L_x_34923:
[----:B------:R-:W-:Y:S05]  /*87d0*/  BSYNC B1 ;  /* 0x0000000000017941 */ /* 0x000fea0003800000 */
.L_x_34921:
        /* <DEDUP_REMOVED lines=11> */
.L_x_34925:
[----:B------:R-:W-:Y:S01]  /*8890*/  IMAD.MOV.U32 R8, RZ, RZ, R9 ;  /* 0x000000ffff087224 */ /* 0x000fe200078e0009 */
[----:B------:R-:W-:Y:S01]  /*88a0*/  MOV R71, R70 ;  /* 0x0000004600477202 */ /* 0x000fe20000000f00 */
[----:B------:R-:W-:Y:S02]  /*88b0*/  IMAD.MOV.U32 R10, RZ, RZ, R11 ;  /* 0x000000ffff0a7224 */ /* 0x000fe400078e000b */
[----:B------:R-:W-:Y:S02]  /*88c0*/  IMAD.MOV.U32 R107, RZ, RZ, R106 ;  /* 0x000000ffff6b7224 */ /* 0x000fe400078e006a */
.L_x_34926:
[----:B------:R-:W-:Y:S05]  /*88d0*/  BSYNC B1 ;  /* 0x0000000000017941 */ /* 0x000fea0003800000 */
.L_x_34924:
        /* <DEDUP_REMOVED lines=11> */
.L_x_34928:
[----:B------:R-:W-:Y:S01]  /*8990*/  IMAD.MOV.U32 R9, RZ, RZ, R8 ;  /* 0x000000ffff097224 */ /* 0x000fe200078e0008 */
[----:B------:R-:W-:Y:S01]  /*89a0*/  MOV R70, R69 ;  /* 0x0000004500467202 */ /* 0x000fe20000000f00 */
[----:B------:R-:W-:Y:S02]  /*89b0*/  IMAD.MOV.U32 R11, RZ, RZ, R10 ;  /* 0x000000ffff0b7224 */ /* 0x000fe400078e000a */
[----:B------:R-:W-:Y:S02]  /*89c0*/  IMAD.MOV.U32 R106, RZ, RZ, R109 ;  /* 0x000000ffff6a7224 */ /* 0x000fe400078e006d */
.L_x_34929:
[----:B------:R-:W-:Y:S05]  /*89d0*/  BSYNC B1 ;  /* 0x0000000000017941 */ /* 0x000fea0003800000 */
.L_x_34927:
        /* <DEDUP_REMOVED lines=11> */
.L_x_34931:
[----:B------:R-:W-:Y:S01]  /*8a90*/  IMAD.MOV.U32 R8, RZ, RZ, R9 ;  /* 0x000000ffff087224 */ /* 0x000fe200078e0009 */
[----:B------:R-:W-:Y:S01]  /*8aa0*/  MOV R69, R68 ;  /* 0x0000004400457202 */ /* 0x000fe20000000f00 */
[----:B------:R-:W-:Y:S02]  /*8ab0*/  IMAD.MOV.U32 R10, RZ, RZ, R11 ;  /* 0x000000ffff0a7224 */ /* 0x000fe400078e000b */
[----:B------:R-:W-:Y:S02]  /*8ac0*/  IMAD.MOV.U32 R109, RZ, RZ, R108 ;  /* 0x000000ffff6d7224 */ /* 0x000fe400078e006c */
.L_x_34932:
[----:B------:R-:W-:Y:S05]  /*8ad0*/  BSYNC B1 ;  /* 0x0000000000017941 */ /* 0x000fea0003800000 */
.L_x_34930:
        /* <DEDUP_REMOVED lines=11> */
.L_x_34934:
[----:B------:R-:W-:Y:S01]  /*8b90*/  IMAD.MOV.U32 R9, RZ, RZ, R8 ;  /* 0x000000ffff097224 */ /* 0x000fe200078e0008 */
[----:B------:R-:W-:Y:S01]  /*8ba0*/  MOV R68, R67 ;  /* 0x0000004300447202 */ /* 0x000fe20000000f00 */
[----:B------:R-:W-:Y:S02]  /*8bb0*/  IMAD.MOV.U32 R11, RZ, RZ, R10 ;  /* 0x000000ffff0b7224 */ /* 0x000fe400078e000a */
[----:B------:R-:W-:Y:S02]  /*8bc0*/  IMAD.MOV.U32 R108, RZ, RZ, R111 ;  /* 0x000000ffff6c7224 */ /* 0x000fe400078e006f */
.L_x_34935:
[----:B------:R-:W-:Y:S05]  /*8bd0*/  BSYNC B1 ;  /* 0x0000000000017941 */ /* 0x000fea0003800000 */
.L_x_34933:
        /* <DEDUP_REMOVED lines=11> */
.L_x_34937:
[----:B------:R-:W-:Y:S01]  /*8c90*/  IMAD.MOV.U32 R8, RZ, RZ, R9 ;  /* 0x000000ffff087224 */ /* 0x000fe200078e0009 */
[----:B------:R-:W-:Y:S01]  /*8ca0*/  MOV R67, R66 ;  /* 0x0000004200437202 */ /* 0x000fe20000000f00 */
[----:B------:R-:W-:Y:S02]  /*8cb0*/  IMAD.MOV.U32 R10, RZ, RZ, R11 ;  /* 0x000000ffff0a7224 */ /* 0x000fe400078e000b */
[----:B------:R-:W-:Y:S02]  /*8cc0*/  IMAD.MOV.U32 R111, RZ, RZ, R110 ;  /* 0x000000ffff6f7224 */ /* 0x000fe400078e006e */
.L_x_34938:
[----:B------:R-:W-:Y:S05]  /*8cd0*/  BSYNC B1 ;  /* 0x0000000000017941 */ /* 0x000fea0003800000 */
.L_x_34936:
        /* <DEDUP_REMOVED lines=11> */
.L_x_34940:
[----:B------:R-:W-:Y:S01]  /*8d90*/  IMAD.MOV.U32 R9, RZ, RZ, R8 ;  /* 0x000000ffff097224 */ /* 0x000fe200078e0008 */
[----:B------:R-:W-:Y:S01]  /*8da0*/  MOV R66, R65 ;  /* 0x0000004100427202 */ /* 0x000fe20000000f00 */
[----:B------:R-:W-:Y:S02]  /*8db0*/  IMAD.MOV.U32 R11, RZ, RZ, R10 ;  /* 0x000000ffff0b7224 */ /* 0x000fe400078e000a */
[----:B------:R-:W-:Y:S02]  /*8dc0*/  IMAD.MOV.U32 R110, RZ, RZ, R113 ;  /* 0x000000ffff6e7224 */ /* 0x000fe400078e0071 */
.L_x_34941:
[----:B------:R-:W-:Y:S05]  /*8dd0*/  BSYNC B1 ;  /* 0x0000000000017941 */ /* 0x000fea0003800000 */
.L_x_34939:
        /* <DEDUP_REMOVED lines=11> */
.L_x_34943:
[----:B------:R-:W-:Y:S01]  /*8e90*/  IMAD.MOV.U32 R8, RZ, RZ, R9 ;  /* 0x000000ffff087224 */ /* 0x000fe200078e0009 */
[----:B------:R-:W-:Y:S01]  /*8ea0*/  MOV R65, R64 ;  /* 0x0000004000417202 */ /* 0x000fe20000000f00 */
[----:B------:R-:W-:Y:S02]  /*8eb0*/  IMAD.MOV.U32 R10, RZ, RZ, R11 ;  /* 0x000000ffff0a7224 */ /* 0x000fe400078e000b */
[----:B------:R-:W-:Y:S02]  /*8ec0*/  IMAD.MOV.U32 R113, RZ, RZ, R112 ;  /* 0x000000ffff717224 */ /* 0x000fe400078e0070 */
.L_x_34944:
[----:B------:R-:W-:Y:S05]  /*8ed0*/  BSYNC B1 ;  /* 0x0000000000017941 */ /* 0x000fea0003800000 */
.L_x_34942:
        /* <DEDUP_REMOVED lines=11> */
.L_x_34946:
[----:B------:R-:W-:Y:S01]  /*8f90*/  IMAD.MOV.U32 R9, RZ, RZ, R8 ;  /* 0x000000ffff097224 */ /* 0x000fe200078e0008 */
[----:B------:R-:W-:Y:S01]  /*8fa0*/  MOV R64, R63 ;  /* 0x0000003f00407202 */ /* 0x000fe20000000f00 */
[----:B------:R-:W-:Y:S02]  /*8fb0*/  IMAD.MOV.U32 R11, RZ, RZ, R10 ;  /* 0x000000ffff0b7224 */ /* 0x000fe400078e000a */
[----:B------:R-:W-:Y:S02]  /*8fc0*/  IMAD.MOV.U32 R112, RZ, RZ, R115 ;  /* 0x000000ffff707224 */ /* 0x000fe400078e0073 */
.L_x_34947:
[----:B------:R-:W-:Y:S05]  /*8fd0*/  BSYNC B1 ;  /* 0x0000000000017941 */ /* 0x000fea0003800000 */
.L_x_34945:
        /* <DEDUP_REMOVED lines=11> */
.L_x_34949:
[----:B------:R-:W-:Y:S01]  /*9090*/  IMAD.MOV.U32 R8, RZ, RZ, R9 ;  /* 0x000000ffff087224 */ /* 0x000fe200078e0009 */
[----:B------:R-:W-:Y:S01]  /*90a0*/  MOV R63, R62 ;  /* 0x0000003e003f7202 */ /* 0x000fe20000000f00 */
[----:B------:R-:W-:Y:S02]  /*90b0*/  IMAD.MOV.U32 R10, RZ, RZ, R11 ;  /* 0x000000ffff0a7224 */ /* 0x000fe400078e000b */
[----:B------:R-:W-:Y:S02]  /*90c0*/  IMAD.MOV.U32 R115, RZ, RZ, R114 ;  /* 0x000000ffff737224 */ /* 0x000fe400078e0072 */
.L_x_34950:
[----:B------:R-:W-:Y:S05]  /*90d0*/  BSYNC B1 ;  /* 0x0000000000017941 */ /* 0x000fea0003800000 */
.L_x_34948:
        /* <DEDUP_REMOVED lines=11> */
.L_x_34952:
[----:B------:R-:W-:Y:S01]  /*9190*/  IMAD.MOV.U32 R9, RZ, RZ, R8 ;  /* 0x000000ffff097224 */ /* 0x000fe200078e0008 */
[----:B------:R-:W-:Y:S01]  /*91a0*/  MOV R62, R61 ;  /* 0x0000003d003e7202 */ /* 0x000fe20000000f00 */
[----:B------:R-:W-:Y:S02]  /*91b0*/  IMAD.MOV.U32 R11, RZ, RZ, R10 ;  /* 0x000000ffff0b7224 */ /* 0x000fe400078e000a */
[----:B------:R-:W-:Y:S02]  /*91c0*/  IMAD.MOV.U32 R114, RZ, RZ, R117 ;  /* 0x000000ffff727224 */ /* 0x000fe400078e0075 */
.L_x_34953:
[----:B------:R-:W-:Y:S05]  /*91d0*/  BSYNC B1 ;  /* 0x0000000000017941 */ /* 0x000fea0003800000 */
.L_x_34951:
        /* <DEDUP_REMOVED lines=11> */
.L_x_34955:
[----:B------:R-:W-:Y:S01]  /*9290*/  IMAD.MOV.U32 R8, RZ, RZ, R9 ;  /* 0x000000ffff087224 */ /* 0x000fe200078e0009 */
[----:B------:R-:W-:Y:S01]  /*92a0*/  MOV R61, R60 ;  /* 0x0000003c003d7202 */ /* 0x000fe20000000f00 */
[----:B------:R-:W-:Y:S02]  /*92b0*/  IMAD.MOV.U32 R10, RZ, RZ, R11 ;  /* 0x000000ffff0a7224 */ /* 0x000fe400078e000b */
[----:B------:R-:W-:Y:S02]  /*92c0*/  IMAD.MOV.U32 R117, RZ, RZ, R116 ;  /* 0x000000ffff757224 */ /* 0x000fe400078e0074 */
.L_x_34956:
[----:B------:R-:W-:Y:S05]  /*92d0*/  BSYNC B1 ;  /* 0x0000000000017941 */ /* 0x000fea0003800000 */
.L_x_34954:
        /* <DEDUP_REMOVED lines=11> */
.L_x_34958:
[----:B------:R-:W-:Y:S01]  /*9390*/  IMAD.MOV.U32 R9, RZ, RZ, R8 ;  /* 0x000000ffff097224 */ /* 0x000fe200078e0008 */
[----:B------:R-:W-:Y:S01]  /*93a0*/  MOV R60, R59 ;  /* 0x0000003b003c7202 */ /* 0x000fe20000000f00 */
[----:B------:R-:W-:Y:S02]  /*93b0*/  IMAD.MOV.U32 R11, RZ, RZ, R10 ;  /* 0x000000ffff0b7224 */ /* 0x000fe400078e000a */
[----:B------:R-:W-:Y:S02]  /*93c0*/  IMAD.MOV.U32 R116, RZ, RZ, R119 ;  /* 0x000000ffff747224 */ /* 0x000fe400078e0077 */
.L_x_34959:
[----:B------:R-:W-:Y:S05]  /*93d0*/  BSYNC B1 ;  /* 0x0000000000017941 */ /* 0x000fea0003800000 */
.L_x_34957:
        /* <DEDUP_REMOVED lines=11> */
.L_x_34961:
[----:B------:R-:W-:Y:S01]  /*9490*/  IMAD.MOV.U32 R8, RZ, RZ, R9 ;  /* 0x000000ffff087224 */ /* 0x000fe200078e0009 */
[----:B------:R-:W-:Y:S01]  /*94a0*/  MOV R59, R58 ;  /* 0x0000003a003b7202 */ /* 0x000fe20000000f00 */
[----:B------:R-:W-:Y:S02]  /*94b0*/  IMAD.MOV.U32 R10, RZ, RZ, R11 ;  /* 0x000000ffff0a7224 */ /* 0x000fe400078e000b */
[----:B------:R-:W-:Y:S02]  /*94c0*/  IMAD.MOV.U32 R119, RZ, RZ, R118 ;  /* 0x000000ffff777224 */ /* 0x000fe400078e0076 */
.L_x_34962:
[----:B------:R-:W-:Y:S05]  /*94d0*/  BSYNC B1 ;  /* 0x0000000000017941 */ /* 0x000fea0003800000 */
.L_x_34960:
        /* <DEDUP_REMOVED lines=11> */
.L_x_34964:
[----:B------:R-:W-:Y:S01]  /*9590*/  IMAD.MOV.U32 R9, RZ, RZ, R8 ;  /* 0x000000ffff097224 */ /* 0x000fe200078e0008 */
[----:B------:R-:W-:Y:S01]  /*95a0*/  MOV R58, R57 ;  /* 0x00000039003a7202 */ /* 0x000fe20000000f00 */
[----:B------:R-:W-:Y:S02]  /*95b0*/  IMAD.MOV.U32 R11, RZ, RZ, R10 ;  /* 0x000000ffff0b7224 */ /* 0x000fe400078e000a */
[----:B------:R-:W-:Y:S02]  /*95c0*/  IMAD.MOV.U32 R118, RZ, RZ, R121 ;  /* 0x000000ffff767224 */ /* 0x000fe400078e0079 */
.L_x_34965:
[----:B------:R-:W-:Y:S05]  /*95d0*/  BSYNC B1 ;  /* 0x0000000000017941 */ /* 0x000fea0003800000 */
.L_x_34963:
        /* <DEDUP_REMOVED lines=11> */
.L_x_34967:
[----:B------:R-:W-:Y:S01]  /*9690*/  IMAD.MOV.U32 R8, RZ, RZ, R9 ;  /* 0x000000ffff087224 */ /* 0x000fe200078e0009 */
[----:B------:R-:W-:Y:S01]  /*96a0*/  MOV R57, R56 ;  /* 0x0000003800397202 */ /* 0x000fe20000000f00 */
[----:B------:R-:W-:Y:S02]  /*96b0*/  IMAD.MOV.U32 R10, RZ, RZ, R11 ;  /* 0x000000ffff0a7224 */ /* 0x000fe400078e000b */
[----:B------:R-:W-:Y:S02]  /*96c0*/  IMAD.MOV.U32 R121, RZ, RZ, R120 ;  /* 0x000000ffff797224 */ /* 0x000fe400078e0078 */
.L_x_34968:
[----:B------:R-:W-:Y:S05]  /*96d0*/  BSYNC B1 ;  /* 0x0000000000017941 */ /* 0x000fea0003800000 */
.L_x_34966:
        /* <DEDUP_REMOVED lines=11> */
.L_x_34970:
[----:B------:R-:W-:Y:S01]  /*9790*/  IMAD.MOV.U32 R9, RZ, RZ, R8 ;  /* 0x000000ffff097224 */ /* 0x000fe200078e0008 */
[----:B------:R-:W-:Y:S01]  /*97a0*/  MOV R56, R55 ;  /* 0x0000003700387202 */ /* 0x000fe20000000f00 */
[----:B------:R-:W-:Y:S02]  /*97b0*/  IMAD.MOV.U32 R11, RZ, RZ, R10 ;  /* 0x000000ffff0b7224 */ /* 0x000fe400078e000a */
[----:B------:R-:W-:Y:S02]  /*97c0*/  IMAD.MOV.U32 R120, RZ, RZ, R123 ;  /* 0x000000ffff787224 */ /* 0x000fe400078e007b */
.L_x_34971:
[----:B------:R-:W-:Y:S05]  /*97d0*/  BSYNC B1 ;  /* 0x0000000000017941 */ /* 0x000fea0003800000 */
.L_x_34969:
        /* <DEDUP_REMOVED lines=11> */
.L_x_34973:
[----:B------:R-:W-:Y:S01]  /*9890*/  IMAD.MOV.U32 R8, RZ, RZ, R9 ;  /* 0x000000ffff087224 */ /* 0x000fe200078e0009 */
[----:B------:R-:W-:Y:S01]  /*98a0*/  MOV R55, R54 ;  /* 0x0000003600377202 */ /* 0x000fe20000000f00 */
[----:B------:R-:W-:Y:S02]  /*98b0*/  IMAD.MOV.U32 R10, RZ, RZ, R11 ;  /* 0x000000ffff0a7224 */ /* 0x000fe400078e000b */
[----:B------:R-:W-:Y:S02]  /*98c0*/  IMAD.MOV.U32 R123, RZ, RZ, R122 ;  /* 0x000000ffff7b7224 */ /* 0x000fe400078e007a */
.L_x_34974:
[----:B------:R-:W-:Y:S05]  /*98d0*/  BSYNC B1 ;  /* 0x0000000000017941 */ /* 0x000fea0003800000 */
.L_x_34972:
        /* <DEDUP_REMOVED lines=11> */
.L_x_34976:
[----:B------:R-:W-:Y:S01]  /*9990*/  IMAD.MOV.U32 R9, RZ, RZ, R8 ;  /* 0x000000ffff097224 */ /* 0x000fe200078e0008 */
[----:B------:R-:W-:Y:S01]  /*99a0*/  MOV R54, R53 ;  /* 0x0000003500367202 */ /* 0x000fe20000000f00 */
[----:B------:R-:W-:Y:S02]  /*99b0*/  IMAD.MOV.U32 R11, RZ, RZ, R10 ;  /* 0x000000ffff0b7224 */ /* 0x000fe400078e000a */
[----:B------:R-:W-:Y:S02]  /*99c0*/  IMAD.MOV.U32 R122, RZ, RZ, R125 ;  /* 0x000000ffff7a7224 */ /* 0x000fe400078e007d */
.L_x_34977:
[----:B------:R-:W-:Y:S05]  /*99d0*/  BSYNC B1 ;  /* 0x0000000000017941 */ /* 0x000fea0003800000 */
.L_x_34975:
        /* <DEDUP_REMOVED lines=11> */
.L_x_34979:
[----:B------:R-:W-:Y:S01]  /*9a90*/  IMAD.MOV.U32 R8, RZ, RZ, R9 ;  /* 0x000000ffff087224 */ /* 0x000fe200078e0009 */
[----:B------:R-:W-:Y:S01]  /*9aa0*/  MOV R53, R52 ;  /* 0x0000003400357202 */ /* 0x000fe20000000f00 */
[----:B------:R-:W-:Y:S02]  /*9ab0*/  IMAD.MOV.U32 R10, RZ, RZ, R11 ;  /* 0x000000ffff0a7224 */ /* 0x000fe400078e000b */
[----:B------:R-:W-:Y:S02]  /*9ac0*/  IMAD.MOV.U32 R125, RZ, RZ, R124 ;  /* 0x000000ffff7d7224 */ /* 0x000fe400078e007c */
.L_x_34980:
[----:B------:R-:W-:Y:S05]  /*9ad0*/  BSYNC B1 ;  /* 0x0000000000017941 */ /* 0x000fea0003800000 */
.L_x_34978:
        /* <DEDUP_REMOVED lines=11> */
.L_x_34982:
[----:B------:R-:W-:Y:S01]  /*9b90*/  IMAD.MOV.U32 R9, RZ, RZ, R8 ;  /* 0x000000ffff097224 */ /* 0x000fe200078e0008 */
[----:B------:R-:W-:Y:S01]  /*9ba0*/  MOV R52, R51 ;  /* 0x0000003300347202 */ /* 0x000fe20000000f00 */
[----:B------:R-:W-:Y:S02]  /*9bb0*/  IMAD.MOV.U32 R11, RZ, RZ, R10 ;  /* 0x000000ffff0b7224 */ /* 0x000fe400078e000a */
[----:B------:R-:W-:Y:S02]  /*9bc0*/  IMAD.MOV.U32 R124, RZ, RZ, R127 ;  /* 0x000000ffff7c7224 */ /* 0x000fe400078e007f */
.L_x_34983:
[----:B------:R-:W-:Y:S05]  /*9bd0*/  BSYNC B1 ;  /* 0x0000000000017941 */ /* 0x000fea0003800000 */
.L_x_34981:
        /* <DEDUP_REMOVED lines=11> */
.L_x_34985:
[----:B------:R-:W-:Y:S01]  /*9c90*/  IMAD.MOV.U32 R8, RZ, RZ, R9 ;  /* 0x000000ffff087224 */ /* 0x000fe200078e0009 */
[----:B------:R-:W-:Y:S01]  /*9ca0*/  MOV R51, R50 ;  /* 0x0000003200337202 */ /* 0x000fe20000000f00 */
[----:B------:R-:W-:Y:S02]  /*9cb0*/  IMAD.MOV.U32 R10, RZ, RZ, R11 ;  /* 0x000000ffff0a7224 */ /* 0x000fe400078e000b */
[----:B------:R-:W-:Y:S02]  /*9cc0*/  IMAD.MOV.U32 R127, RZ, RZ, R126 ;  /* 0x000000ffff7f7224 */ /* 0x000fe400078e007e */
.L_x_34986:
[----:B------:R-:W-:Y:S05]  /*9cd0*/  BSYNC B1 ;  /* 0x0000000000017941 */ /* 0x000fea0003800000 */
.L_x_34984:
        /* <DEDUP_REMOVED lines=11> */
.L_x_34988:
[----:B------:R-:W-:Y:S01]  /*9d90*/  IMAD.MOV.U32 R9, RZ, RZ, R8 ;  /* 0x000000ffff097224 */ /* 0x000fe200078e0008 */
[----:B------:R-:W-:Y:S01]  /*9da0*/  MOV R50, R49 ;  /* 0x0000003100327202 */ /* 0x000fe20000000f00 */
[----:B------:R-:W-:Y:S02]  /*9db0*/  IMAD.MOV.U32 R11, RZ, RZ, R10 ;  /* 0x000000ffff0b7224 */ /* 0x000fe400078e000a */
[----:B------:R-:W-:Y:S02]  /*9dc0*/  IMAD.MOV.U32 R126, RZ, RZ, R129 ;  /* 0x000000ffff7e7224 */ /* 0x000fe400078e0081 */
.L_x_34989:
[----:B------:R-:W-:Y:S05]  /*9dd0*/  BSYNC B1 ;  /* 0x0000000000017941 */ /* 0x000fea0003800000 */
.L_x_34987:
        /* <DEDUP_REMOVED lines=11> */
.L_x_34991:
[----:B------:R-:W-:Y:S01]  /*9e90*/  IMAD.MOV.U32 R8, RZ, RZ, R9 ;  /* 0x000000ffff087224 */ /* 0x000fe200078e0009 */
[----:B------:R-:W-:Y:S01]  /*9ea0*/  MOV R49, R48 ;  /* 0x0000003000317202 */ /* 0x000fe20000000f00 */
[----:B------:R-:W-:Y:S02]  /*9eb0*/  IMAD.MOV.U32 R10, RZ, RZ, R11 ;  /* 0x000000ffff0a7224 */ /* 0x000fe400078e000b */
[----:B------:R-:W-:Y:S02]  /*9ec0*/  IMAD.MOV.U32 R129, RZ, RZ, R128 ;  /* 0x000000ffff817224 */ /* 0x000fe400078e0080 */
.L_x_34992:
[----:B------:R-:W-:Y:S05]  /*9ed0*/  BSYNC B1 ;  /* 0x0000000000017941 */ /* 0x000fea0003800000 */
.L_x_34990:
        /* <DEDUP_REMOVED lines=11> */
.L_x_34994:
[----:B------:R-:W-:Y:S01]  /*9f90*/  IMAD.MOV.U32 R9, RZ, RZ, R8 ;  /* 0x000000ffff097224 */ /* 0x000fe200078e0008 */
[----:B------:R-:W-:Y:S01]  /*9fa0*/  MOV R48, R47 ;  /* 0x0000002f00307202 */ /* 0x000fe20000000f00 */
[----:B------:R-:W-:Y:S02]  /*9fb0*/  IMAD.MOV.U32 R11, RZ, RZ, R10 ;  /* 0x000000ffff0b7224 */ /* 0x000fe400078e000a */
[----:B------:R-:W-:Y:S02]  /*9fc0*/  IMAD.MOV.U32 R128, RZ, RZ, R131 ;  /* 0x000000ffff807224 */ /* 0x000fe400078e0083 */
.L_x_34995:
[----:B------:R-:W-:Y:S05]  /*9fd0*/  BSYNC B1 ;  /* 0x0000000000017941 */ /* 0x000fea0003800000 */
.L_x_34993:
        /* <DEDUP_REMOVED lines=11> */
.L_x_34997:
[----:B------:R-:W-:Y:S01]  /*a090*/  IMAD.MOV.U32 R8, RZ, RZ, R9 ;  /* 0x000000ffff087224 */ /* 0x000fe200078e0009 */
[----:B------:R-:W-:Y:S01]  /*a0a0*/  MOV R47, R46 ;  /* 0x0000002e002f7202 */ /* 0x000fe20000000f00 */
[----:B------:R-:W-:Y:S02]  /*a0b0*/  IMAD.MOV.U32 R10, RZ, RZ, R11 ;  /* 0x000000ffff0a7224 */ /* 0x000fe400078e000b */
[----:B------:R-:W-:Y:S02]  /*a0c0*/  IMAD.MOV.U32 R131, RZ, RZ, R130 ;  /* 0x000000ffff837224 */ /* 0x000fe400078e0082 */
.L_x_34998:
[----:B------:R-:W-:Y:S05]  /*a0d0*/  BSYNC B1 ;  /* 0x0000000000017941 */ /* 0x000fea0003800000 */
.L_x_34996:
        /* <DEDUP_REMOVED lines=11> */
.L_x_35000:
[----:B------:R-:W-:Y:S01]  /*a190*/  IMAD.MOV.U32 R9, RZ, RZ, R8 ;  /* 0x000000ffff097224 */ /* 0x000fe200078e0008 */
[----:B------:R-:W-:Y:S01]  /*a1a0*/  MOV R46, R45 ;  /* 0x0000002d002e7202 */ /* 0x000fe20000000f00 */
[----:B------:R-:W-:Y:S02]  /*a1b0*/  IMAD.MOV.U32 R11, RZ, RZ, R10 ;  /* 0x000000ffff0b7224 */ /* 0x000fe400078e000a */
[----:B------:R-:W-:Y:S02]  /*a1c0*/  IMAD.MOV.U32 R130, RZ, RZ, R133 ;  /* 0x000000ffff827224 */ /* 0x000fe400078e0085 */
.L_x_35001:
[----:B------:R-:W-:Y:S05]  /*a1d0*/  BSYNC B1 ;  /* 0x0000000000017941 */ /* 0x000fea0003800000 */
.L_x_34999:
        /* <DEDUP_REMOVED lines=11> */
.L_x_35003:
[----:B------:R-:W-:Y:S01]  /*a290*/  IMAD.MOV.U32 R8, RZ, RZ, R9 ;  /* 0x000000ffff087224 */ /* 0x000fe200078e0009 */
[----:B------:R-:W-:Y:S01]  /*a2a0*/  MOV R45, R44 ;  /* 0x0000002c002d7202 */ /* 0x000fe20000000f00 */
[----:B------:R-:W-:Y:S02]  /*a2b0*/  IMAD.MOV.U32 R10, RZ, RZ, R11 ;  /* 0x000000ffff0a7224 */ /* 0x000fe400078e000b */
[----:B------:R-:W-:Y:S02]  /*a2c0*/  IMAD.MOV.U32 R133, RZ, RZ, R132 ;  /* 0x000000ffff857224 */ /* 0x000fe400078e0084 */
.L_x_35004:
[----:B------:R-:W-:Y:S05]  /*a2d0*/  BSYNC B1 ;  /* 0x0000000000017941 */ /* 0x000fea0003800000 */
.L_x_35002:
        /* <DEDUP_REMOVED lines=11> */
.L_x_35006:
[----:B------:R-:W-:Y:S01]  /*a390*/  IMAD.MOV.U32 R9, RZ, RZ, R8 ;  /* 0x000000ffff097224 */ /* 0x000fe200078e0008 */
[----:B------:R-:W-:Y:S01]  /*a3a0*/  MOV R44, R43 ;  /* 0x0000002b002c7202 */ /* 0x000fe20000000f00 */
[----:B------:R-:W-:Y:S02]  /*a3b0*/  IMAD.MOV.U32 R11, RZ, RZ, R10 ;  /* 0x000000ffff0b7224 */ /* 0x000fe400078e000a */
[----:B------:R-:W-:Y:S02]  /*a3c0*/  IMAD.MOV.U32 R132, RZ, RZ, R135 ;  /* 0x000000ffff847224 */ /* 0x000fe400078e0087 */
.L_x_35007:
[----:B------:R-:W-:Y:S05]  /*a3d0*/  BSYNC B1 ;  /* 0x0000000000017941 */ /* 0x000fea0003800000 */
.L_x_35005:
        /* <DEDUP_REMOVED lines=11> */
.L_x_35009:
[----:B------:R-:W-:Y:S01]  /*a490*/  IMAD.MOV.U32 R8, RZ, RZ, R9 ;  /* 0x000000ffff087224 */ /* 0x000fe200078e0009 */
[----:B------:R-:W-:Y:S01]  /*a4a0*/  MOV R43, R42 ;  /* 0x0000002a002b7202 */ /* 0x000fe20000000f00 */
[----:B------:R-:W-:Y:S02]  /*a4b0*/  IMAD.MOV.U32 R10, RZ, RZ, R11 ;  /* 0x000000ffff0a7224 */ /* 0x000fe400078e000b */
[----:B------:R-:W-:Y:S02]  /*a4c0*/  IMAD.MOV.U32 R135, RZ, RZ, R134 ;  /* 0x000000ffff877224 */ /* 0x000fe400078e0086 */
.L_x_35010:
[----:B------:R-:W-:Y:S05]  /*a4d0*/  BSYNC B1 ;  /* 0x0000000000017941 */ /* 0x000fea0003800000 */
.L_x_35008:
        /* <DEDUP_REMOVED lines=11> */
.L_x_35012:
[----:B------:R-:W-:Y:S01]  /*a590*/  IMAD.MOV.U32 R9, RZ, RZ, R8 ;  /* 0x000000ffff097224 */ /* 0x000fe200078e0008 */
[----:B------:R-:W-:Y:S01]  /*a5a0*/  MOV R42, R41 ;  /* 0x00000029002a7202 */ /* 0x000fe20000000f00 */
[----:B------:R-:W-:Y:S02]  /*a5b0*/  IMAD.MOV.U32 R11, RZ, RZ, R10 ;  /* 0x000000ffff0b7224 */ /* 0x000fe400078e000a */
[----:B------:R-:W-:Y:S02]  /*a5c0*/  IMAD.MOV.U32 R134, RZ, RZ, R137 ;  /* 0x000000ffff867224 */ /* 0x000fe400078e0089 */
.L_x_35013:
[----:B------:R-:W-:Y:S05]  /*a5d0*/  BSYNC B1 ;  /* 0x0000000000017941 */ /* 0x000fea0003800000 */
.L_x_35011:
        /* <DEDUP_REMOVED lines=11> */
.L_x_35015:
[----:B------:R-:W-:Y:S01]  /*a690*/  IMAD.MOV.U32 R8, RZ, RZ, R9 ;  /* 0x000000ffff087224 */ /* 0x000fe200078e0009 */
[----:B------:R-:W-:Y:S01]  /*a6a0*/  MOV R41, R40 ;  /* 0x0000002800297202 */ /* 0x000fe20000000f00 */
[----:B------:R-:W-:Y:S02]  /*a6b0*/  IMAD.MOV.U32 R10, RZ, RZ, R11 ;  /* 0x000000ffff0a7224 */ /* 0x000fe400078e000b */
[----:B------:R-:W-:Y:S02]  /*a6c0*/  IMAD.MOV.U32 R137, RZ, RZ, R136 ;  /* 0x000000ffff897224 */ /* 0x000fe400078e0088 */
.L_x_35016:
[----:B------:R-:W-:Y:S05]  /*a6d0*/  BSYNC B1 ;  /* 0x0000000000017941 */ /* 0x000fea0003800000 */
.L_x_35014:
        /* <DEDUP_REMOVED lines=11> */
.L_x_35018:
[----:B------:R-:W-:Y:S01]  /*a790*/  IMAD.MOV.U32 R9, RZ, RZ, R8 ;  /* 0x000000ffff097224 */ /* 0x000fe200078e0008 */
[----:B------:R-:W-:Y:S01]  /*a7a0*/  MOV R40, R39 ;  /* 0x0000002700287202 */ /* 0x000fe20000000f00 */
[----:B------:R-:W-:Y:S02]  /*a7b0*/  IMAD.MOV.U32 R11, RZ, RZ, R10 ;  /* 0x000000ffff0b7224 */ /* 0x000fe400078e000a */
[----:B------:R-:W-:Y:S02]  /*a7c0*/  IMAD.MOV.U32 R136, RZ, RZ, R139 ;  /* 0x000000ffff887224 */ /* 0x000fe400078e008b */
.L_x_35019:
[----:B------:R-:W-:Y:S05]  /*a7d0*/  BSYNC B1 ;  /* 0x0000000000017941 */ /* 0x000fea0003800000 */
.L_x_35017:
        /* <DEDUP_REMOVED lines=11> */
.L_x_35021:
[----:B------:R-:W-:Y:S01]  /*a890*/  IMAD.MOV.U32 R8, RZ, RZ, R9 ;  /* 0x000000ffff087224 */ /* 0x000fe200078e0009 */
[----:B------:R-:W-:Y:S01]  /*a8a0*/  MOV R39, R38 ;  /* 0x0000002600277202 */ /* 0x000fe20000000f00 */
[----:B------:R-:W-:Y:S02]  /*a8b0*/  IMAD.MOV.U32 R10, RZ, RZ, R11 ;  /* 0x000000ffff0a7224 */ /* 0x000fe400078e000b */
[----:B------:R-:W-:Y:S02]  /*a8c0*/  IMAD.MOV.U32 R139, RZ, RZ, R138 ;  /* 0x000000ffff8b7224 */ /* 0x000fe400078e008a */
.L_x_35022:
[----:B------:R-:W-:Y:S05]  /*a8d0*/  BSYNC B1 ;  /* 0x0000000000017941 */ /* 0x000fea0003800000 */
.L_x_35020:
        /* <DEDUP_REMOVED lines=11> */
.L_x_35024:
[----:B------:R-:W-:Y:S01]  /*a990*/  IMAD.MOV.U32 R9, RZ, RZ, R8 ;  /* 0x000000ffff097224 */ /* 0x000fe200078e0008 */
[----:B------:R-:W-:Y:S01]  /*a9a0*/  MOV R38, R37 ;  /* 0x0000002500267202 */ /* 0x000fe20000000f00 */
[----:B------:R-:W-:Y:S02]  /*a9b0*/  IMAD.MOV.U32 R11, RZ, RZ, R10 ;  /* 0x000000ffff0b7224 */ /* 0x000fe400078e000a */
[----:B------:R-:W-:Y:S02]  /*a9c0*/  IMAD.MOV.U32 R138, RZ, RZ, R141 ;  /* 0x000000ffff8a7224 */ /* 0x000fe400078e008d */
.L_x_35025:
[----:B------:R-:W-:Y:S05]  /*a9d0*/  BSYNC B1 ;  /* 0x0000000000017941 */ /* 0x000fea0003800000 */
.L_x_35023:
        /* <DEDUP_REMOVED lines=11> */
.L_x_35027:
[----:B------:R-:W-:Y:S01]  /*aa90*/  IMAD.MOV.U32 R8, RZ, RZ, R9 ;  /* 0x000000ffff087224 */ /* 0x000fe200078e0009 */
[----:B------:R-:W-:Y:S01]  /*aaa0*/  MOV R37, R36 ;  /* 0x0000002400257202 */ /* 0x000fe20000000f00 */
[----:B------:R-:W-:Y:S02]  /*aab0*/  IMAD.MOV.U32 R10, RZ, RZ, R11 ;  /* 0x000000ffff0a7224 */ /* 0x000fe400078e000b */
[----:B------:R-:W-:Y:S02]  /*aac0*/  IMAD.MOV.U32 R141, RZ, RZ, R140 ;  /* 0x000000ffff8d7224 */ /* 0x000fe400078e008c */
.L_x_35028:
[----:B------:R-:W-:Y:S05]  /*aad0*/  BSYNC B1 ;  /* 0x0000000000017941 */ /* 0x000fea0003800000 */
.L_x_35026:
        /* <DEDUP_REMOVED lines=11> */
.L_x_35030:
[----:B------:R-:W-:Y:S01]  /*ab90*/  IMAD.MOV.U32 R9, RZ, RZ, R8 ;  /* 0x000000ffff097224 */ /* 0x000fe200078e0008 */
[----:B------:R-:W-:Y:S01]  /*aba0*/  MOV R36, R35 ;  /* 0x0000002300247202 */ /* 0x000fe20000000f00 */
[----:B------:R-:W-:Y:S02]  /*abb0*/  IMAD.MOV.U32 R11, RZ, RZ, R10 ;  /* 0x000000ffff0b7224 */ /* 0x000fe400078e000a */
[----:B------:R-:W-:Y:S02]  /*abc0*/  IMAD.MOV.U32 R140, RZ, RZ, R143 ;  /* 0x000000ffff8c7224 */ /* 0x000fe400078e008f */
.L_x_35031:
[----:B------:R-:W-:Y:S05]  /*abd0*/  BSYNC B1 ;  /* 0x0000000000017941 */ /* 0x000fea0003800000 */
.L_x_35029:
        /* <DEDUP_REMOVED lines=11> */
.L_x_35033:
[----:B------:R-:W-:Y:S01]  /*ac90*/  IMAD.MOV.U32 R8, RZ, RZ, R9 ;  /* 0x000000ffff087224 */ /* 0x000fe200078e0009 */
[----:B------:R-:W-:Y:S01]  /*aca0*/  MOV R35, R34 ;  /* 0x0000002200237202 */ /* 0x000fe20000000f00 */
[----:B------:R-:W-:Y:S02]  /*acb0*/  IMAD.MOV.U32 R10, RZ, RZ, R11 ;  /* 0x000000ffff0a7224 */ /* 0x000fe400078e000b */
[----:B------:R-:W-:Y:S02]  /*acc0*/  IMAD.MOV.U32 R143, RZ, RZ, R142 ;  /* 0x000000ffff8f7224 */ /* 0x000fe400078e008e */
.L_x_35034:
[----:B------:R-:W-:Y:S05]  /*acd0*/  BSYNC B1 ;  /* 0x0000000000017941 */ /* 0x000fea0003800000 */
.L_x_35032:
        /* <DEDUP_REMOVED lines=11> */
.L_x_35036:
[----:B------:R-:W-:Y:S01]  /*ad90*/  IMAD.MOV.U32 R9, RZ, RZ, R8 ;  /* 0x000000ffff097224 */ /* 0x000fe200078e0008 */
[----:B------:R-:W-:Y:S01]  /*ada0*/  MOV R34, R33 ;  /* 0x0000002100227202 */ /* 0x000fe20000000f00 */
[----:B------:R-:W-:Y:S02]  /*adb0*/  IMAD.MOV.U32 R11, RZ, RZ, R10 ;  /* 0x000000ffff0b7224 */ /* 0x000fe400078e000a */
[----:B------:R-:W-:Y:S02]  /*adc0*/  IMAD.MOV.U32 R142, RZ, RZ, R145 ;  /* 0x000000ffff8e7224 */ /* 0x000fe400078e0091 */
.L_x_35037:
[----:B------:R-:W-:Y:S05]  /*add0*/  BSYNC B1 ;  /* 0x0000000000017941 */ /* 0x000fea0003800000 */
.L_x_35035:
        /* <DEDUP_REMOVED lines=11> */
.L_x_35039:
[----:B------:R-:W-:Y:S01]  /*ae90*/  IMAD.MOV.U32 R8, RZ, RZ, R9 ;  /* 0x000000ffff087224 */ /* 0x000fe200078e0009 */
[----:B------:R-:W-:Y:S01]  /*aea0*/  MOV R33, R32 ;  /* 0x0000002000217202 */ /* 0x000fe20000000f00 */
[----:B------:R-:W-:Y:S02]  /*aeb0*/  IMAD.MOV.U32 R10, RZ, RZ, R11 ;  /* 0x000000ffff0a7224 */ /* 0x000fe400078e000b */
[----:B------:R-:W-:Y:S02]  /*aec0*/  IMAD.MOV.U32 R145, RZ, RZ, R144 ;  /* 0x000000ffff917224 */ /* 0x000fe400078e0090 */
.L_x_35040:
[----:B------:R-:W-:Y:S05]  /*aed0*/  BSYNC B1 ;  /* 0x0000000000017941 */ /* 0x000fea0003800000 */
.L_x_35038:
        /* <DEDUP_REMOVED lines=11> */
.L_x_35042:
[----:B------:R-:W-:Y:S01]  /*af90*/  IMAD.MOV.U32 R9, RZ, RZ, R8 ;  /* 0x000000ffff097224 */ /* 0x000fe200078e0008 */
[----:B------:R-:W-:Y:S01]  /*afa0*/  MOV R32, R31 ;  /* 0x0000001f00207202 */ /* 0x000fe20000000f00 */
[----:B------:R-:W-:Y:S02]  /*afb0*/  IMAD.MOV.U32 R11, RZ, RZ, R10 ;  /* 0x000000ffff0b7224 */ /* 0x000fe400078e000a */
[----:B------:R-:W-:Y:S02]  /*afc0*/  IMAD.MOV.U32 R144, RZ, RZ, R147 ;  /* 0x000000ffff907224 */ /* 0x000fe400078e0093 */
.L_x_35043:
[----:B------:R-:W-:Y:S05]  /*afd0*/  BSYNC B1 ;  /* 0x0000000000017941 */ /* 0x000fea0003800000 */
.L_x_35041:
        /* <DEDUP_REMOVED lines=11> */
.L_x_35045:
[----:B------:R-:W-:Y:S01]  /*b090*/  IMAD.MOV.U32 R8, RZ, RZ, R9 ;  /* 0x000000ffff087224 */ /* 0x000fe200078e0009 */
[----:B------:R-:W-:Y:S01]  /*b0a0*/  MOV R31, R30 ;  /* 0x0000001e001f7202 */ /* 0x000fe20000000f00 */
[----:B------:R-:W-:Y:S02]  /*b0b0*/  IMAD.MOV.U32 R10, RZ, RZ, R11 ;  /* 0x000000ffff0a7224 */ /* 0x000fe400078e000b */
[----:B------:R-:W-:Y:S02]  /*b0c0*/  IMAD.MOV.U32 R147, RZ, RZ, R146 ;  /* 0x000000ffff937224 */ /* 0x000fe400078e0092 */
.L_x_35046:
[----:B------:R-:W-:Y:S05]  /*b0d0*/  BSYNC B1 ;  /* 0x0000000000017941 */ /* 0x000fea0003800000 */
.L_x_35044:
        /* <DEDUP_REMOVED lines=11> */
.L_x_35048:
[----:B------:R-:W-:Y:S01]  /*b190*/  IMAD.MOV.U32 R9, RZ, RZ, R8 ;  /* 0x000000ffff097224 */ /* 0x000fe200078e0008 */
[----:B------:R-:W-:Y:S01]  /*b1a0*/  MOV R30, R29 ;  /* 0x0000001d001e7202 */ /* 0x000fe20000000f00 */
[----:B------:R-:W-:Y:S02]  /*b1b0*/  IMAD.MOV.U32 R11, RZ, RZ, R10 ;  /* 0x000000ffff0b7224 */ /* 0x000fe400078e000a */
[----:B------:R-:W-:Y:S02]  /*b1c0*/  IMAD.MOV.U32 R146, RZ, RZ, R149 ;  /* 0x000000ffff927224 */ /* 0x000fe400078e0095 */
.L_x_35049:
[----:B------:R-:W-:Y:S05]  /*b1d0*/  BSYNC B1 ;  /* 0x0000000000017941 */ /* 0x000fea0003800000 */
.L_x_35047:
        /* <DEDUP_REMOVED lines=11> */
.L_x_35051:
[----:B------:R-:W-:Y:S01]  /*b290*/  IMAD.MOV.U32 R8, RZ, RZ, R9 ;  /* 0x000000ffff087224 */ /* 0x000fe200078e0009 */
[----:B------:R-:W-:Y:S01]  /*b2a0*/  MOV R29, R28 ;  /* 0x0000001c001d7202 */ /* 0x000fe20000000f00 */
[----:B------:R-:W-:Y:S02]  /*b2b0*/  IMAD.MOV.U32 R10, RZ, RZ, R11 ;  /* 0x000000ffff0a7224 */ /* 0x000fe400078e000b */
[----:B------:R-:W-:Y:S02]  /*b2c0*/  IMAD.MOV.U32 R149, RZ, RZ, R148 ;  /* 0x000000ffff957224 */ /* 0x000fe400078e0094 */
.L_x_35052:
[----:B------:R-:W-:Y:S05]  /*b2d0*/  BSYNC B1 ;  /* 0x0000000000017941 */ /* 0x000fea0003800000 */
.L_x_35050:
        /* <DEDUP_REMOVED lines=11> */
.L_x_35054:
[----:B------:R-:W-:Y:S01]  /*b390*/  IMAD.MOV.U32 R9, RZ, RZ, R8 ;  /* 0x000000ffff097224 */ /* 0x000fe200078e0008 */
[----:B------:R-:W-:Y:S01]  /*b3a0*/  MOV R28, R27 ;  /* 0x0000001b001c7202 */ /* 0x000fe20000000f00 */
[----:B------:R-:W-:Y:S02]  /*b3b0*/  IMAD.MOV.U32 R11, RZ, RZ, R10 ;  /* 0x000000ffff0b7224 */ /* 0x000fe400078e000a */
[----:B------:R-:W-:Y:S02]  /*b3c0*/  IMAD.MOV.U32 R148, RZ, RZ, R151 ;  /* 0x000000ffff947224 */ /* 0x000fe400078e0097 */
.L_x_35055:
[----:B------:R-:W-:Y:S05]  /*b3d0*/  BSYNC B1 ;  /* 0x0000000000017941 */ /* 0x000fea0003800000 */
.L_x_35053:
        /* <DEDUP_REMOVED lines=11> */
.L_x_35057:
[----:B------:R-:W-:Y:S01]  /*b490*/  IMAD.MOV.U32 R8, RZ, RZ, R9 ;  /* 0x000000ffff087224 */ /* 0x000fe200078e0009 */
[----:B------:R-:W-:Y:S01]  /*b4a0*/  MOV R27, R26 ;  /* 0x0000001a001b7202 */ /* 0x000fe20000000f00 */
[----:B------:R-:W-:Y:S02]  /*b4b0*/  IMAD.MOV.U32 R10, RZ, RZ, R11 ;  /* 0x000000ffff0a7224 */ /* 0x000fe400078e000b */
[----:B------:R-:W-:Y:S02]  /*b4c0*/  IMAD.MOV.U32 R151, RZ, RZ, R150 ;  /* 0x000000ffff977224 */ /* 0x000fe400078e0096 */
.L_x_35058:
[----:B------:R-:W-:Y:S05]  /*b4d0*/  BSYNC B1 ;  /* 0x0000000000017941 */ /* 0x000fea0003800000 */
.L_x_35056:
        /* <DEDUP_REMOVED lines=11> */
.L_x_35060:
[----:B------:R-:W-:Y:S01]  /*b590*/  IMAD.MOV.U32 R9, RZ, RZ, R8 ;  /* 0x000000ffff097224 */ /* 0x000fe200078e0008 */
[----:B------:R-:W-:Y:S01]  /*b5a0*/  MOV R26, R25 ;  /* 0x00000019001a7202 */ /* 0x000fe20000000f00 */
[----:B------:R-:W-:Y:S02]  /*b5b0*/  IMAD.MOV.U32 R11, RZ, RZ, R10 ;  /* 0x000000ffff0b7224 */ /* 0x000fe400078e000a */
[----:B------:R-:W-:Y:S02]  /*b5c0*/  IMAD.MOV.U32 R150, RZ, RZ, R153 ;  /* 0x000000ffff967224 */ /* 0x000fe400078e0099 */
.L_x_35061:
[----:B------:R-:W-:Y:S05]  /*b5d0*/  BSYNC B1 ;  /* 0x0000000000017941 */ /* 0x000fea0003800000 */
.L_x_35059:
        /* <DEDUP_REMOVED lines=11> */
.L_x_35063:
[----:B------:R-:W-:Y:S01]  /*b690*/  IMAD.MOV.U32 R8, RZ, RZ, R9 ;  /* 0x000000ffff087224 */ /* 0x000fe200078e0009 */
[----:B------:R-:W-:Y:S01]  /*b6a0*/  MOV R25, R24 ;  /* 0x0000001800197202 */ /* 0x000fe20000000f00 */
[----:B------:R-:W-:Y:S02]  /*b6b0*/  IMAD.MOV.U32 R10, RZ, RZ, R11 ;  /* 0x000000ffff0a7224 */ /* 0x000fe400078e000b */
[----:B------:R-:W-:Y:S02]  /*b6c0*/  IMAD.MOV.U32 R153, RZ, RZ, R152 ;  /* 0x000000ffff997224 */ /* 0x000fe400078e0098 */
.L_x_35064:
[----:B------:R-:W-:Y:S05]  /*b6d0*/  BSYNC B1 ;  /* 0x0000000000017941 */ /* 0x000fea0003800000 */
.L_x_35062:
        /* <DEDUP_REMOVED lines=11> */
.L_x_35066:
[----:B------:R-:W-:Y:S01]  /*b790*/  IMAD.MOV.U32 R9, RZ, RZ, R8 ;  /* 0x000000ffff097224 */ /* 0x000fe200078e0008 */
[----:B------:R-:W-:Y:S01]  /*b7a0*/  MOV R24, R23 ;  /* 0x0000001700187202 */ /* 0x000fe20000000f00 */
[----:B------:R-:W-:Y:S02]  /*b7b0*/  IMAD.MOV.U32 R11, RZ, RZ, R10 ;  /* 0x000000ffff0b7224 */ /* 0x000fe400078e000a */
[----:B------:R-:W-:Y:S02]  /*b7c0*/  IMAD.MOV.U32 R152, RZ, RZ, R155 ;  /* 0x000000ffff987224 */ /* 0x000fe400078e009b */
.L_x_35067:
[----:B------:R-:W-:Y:S05]  /*b7d0*/  BSYNC B1 ;  /* 0x0000000000017941 */ /* 0x000fea0003800000 */
.L_x_35065:
        /* <DEDUP_REMOVED lines=11> */
.L_x_35069:
[----:B------:R-:W-:Y:S01]  /*b890*/  IMAD.MOV.U32 R8, RZ, RZ, R9 ;  /* 0x000000ffff087224 */ /* 0x000fe200078e0009 */
[----:B------:R-:W-:Y:S01]  /*b8a0*/  MOV R23, R22 ;  /* 0x0000001600177202 */ /* 0x000fe20000000f00 */
[----:B------:R-:W-:Y:S02]  /*b8b0*/  IMAD.MOV.U32 R10, RZ, RZ, R11 ;  /* 0x000000ffff0a7224 */ /* 0x000fe400078e000b */
[----:B------:R-:W-:Y:S02]  /*b8c0*/  IMAD.MOV.U32 R155, RZ, RZ, R154 ;  /* 0x000000ffff9b7224 */ /* 0x000fe400078e009a */
.L_x_35070:
[----:B------:R-:W-:Y:S05]  /*b8d0*/  BSYNC B1 ;  /* 0x0000000000017941 */ /* 0x000fea0003800000 */
.L_x_35068:
        /* <DEDUP_REMOVED lines=11> */
.L_x_35072:
[----:B------:R-:W-:Y:S01]  /*b990*/  IMAD.MOV.U32 R9, RZ, RZ, R8 ;  /* 0x000000ffff097224 */ /* 0x000fe200078e0008 */
[----:B------:R-:W-:Y:S01]  /*b9a0*/  MOV R22, R21 ;  /* 0x0000001500167202 */ /* 0x000fe20000000f00 */
[----:B------:R-:W-:Y:S02]  /*b9b0*/  IMAD.MOV.U32 R11, RZ, RZ, R10 ;  /* 0x000000ffff0b7224 */ /* 0x000fe400078e000a */
[----:B------:R-:W-:Y:S02]  /*b9c0*/  IMAD.MOV.U32 R154, RZ, RZ, R157 ;  /* 0x000000ffff9a7224 */ /* 0x000fe400078e009d */
.L_x_35073:
[----:B------:R-:W-:Y:S05]  /*b9d0*/  BSYNC B1 ;  /* 0x0000000000017941 */ /* 0x000fea0003800000 */
.L_x_35071:
        /* <DEDUP_REMOVED lines=11> */
.L_x_35075:
[----:B------:R-:W-:Y:S01]  /*ba90*/  IMAD.MOV.U32 R157, RZ, RZ, R156 ;  /* 0x000000ffff9d7224 */ /* 0x000fe200078e009c */
[----:B------:R-:W-:Y:S01]  /*baa0*/  MOV R21, R20 ;  /* 0x0000001400157202 */ /* 0x000fe20000000f00 */
[----:B------:R-:W-:Y:S02]  /*bab0*/  IMAD.MOV.U32 R8, RZ, RZ, R9 ;  /* 0x000000ffff087224 */ /* 0x000fe400078e0009 */
[----:B------:R-:W-:Y:S02]  /*bac0*/  IMAD.MOV.U32 R10, RZ, RZ, R11 ;  /* 0x000000ffff0a7224 */ /* 0x000fe400078e000b */
[----:B------:R-:W-:Y:S02]  /*bad0*/  IMAD.MOV.U32 R156, RZ, RZ, R9 ;  /* 0x000000ffff9c7224 */ /* 0x000fe400078e0009 */
[----:B------:R-:W-:Y:S02]  /*bae0*/  IMAD.MOV.U32 R20, RZ, RZ, R11 ;  /* 0x000000ffff147224 */ /* 0x000fe400078e000b */
.L_x_35076:
[----:B------:R-:W-:Y:S05]  /*baf0*/  BSYNC B1 ;  /* 0x0000000000017941 */ /* 0x000fea0003800000 */
.L_x_35074:
[----:B------:R-:W-:Y:S01]  /*bb00*/  IADD3 R4, R4, 0x4, RZ ;  /* 0x0000000404047810 */ /* 0x000fe20007ffe0ff */
[----:B------:R-:W-:Y:S01]  /*bb10*/  @!P1 CALL.REL.NOINC `(.L_x_35077) ;  /* 0x0000001000009944 */ /* 0x000fe20003c00000 */
[----:B------:R-:W-:Y:S05]  /*bb20*/  BRA `(.L_x_35078) ;  /* 0xffffc02000007947 */ /* 0x000fea000383ffff */
.L_x_35077:
[----:B------:R-:W-:Y:S01]  /*bb30*/  FADD.FTZ R158, R158, R7 ;  /* 0x000000079e9e7221 */ /* 0x000fe20000010000 */
[----:B------:R-:W-:Y:S01]  /*bb40*/  MOV R156, R8 ;  /* 0x00000008009c7202 */ /* 0x000fe20000000f00 */
[----:B------:R-:W-:-:S02]  /*bb50*/  IMAD.MOV.U32 R159, RZ, RZ, R6 ;  /* 0x000000ffff9f7224 */ /* 0x000fc400078e0006 */
[----:B------:R-:W-:Y:S02]  /*bb60*/  IMAD.MOV.U32 R20, RZ, RZ, R10 ;  /* 0x000000ffff147224 */ /* 0x000fe400078e000a */
.L_x_34887:
[----:B------:R-:W-:Y:S05]  /*bb70*/  BSYNC B0 ;  /* 0x0000000000007941 */ /* 0x000fea0003800000 */
.L_x_34886:
        /* <DEDUP_REMOVED lines=206> */
[----:B------:R-:W-:Y:S02]  /*c860*/  IMAD.MOV.U32 R5, RZ, RZ, RZ ;  /* 0x000000ffff057224 */ /* 0x000fe400078e00ff */
[----:B------:R-:W0:Y:S02]  /*c870*/  MUFU.EX2 R8, R8 ;  /* 0x0000000800087308 */ /* 0x000e240000000800 */
[----:B0-----:R-:W-:-:S06]  /*c880*/  FMUL.FTZ R7, R7, R8 ;  /* 0x0000000807077220 */ /* 0x001fcc0000410000 */
.L_x_35271:
        /* <DEDUP_REMOVED lines=10> */
[----:B------:R-:W-:Y:S01]  /*c930*/  @!P2 MOV R83, R10 ;  /* 0x0000000a0053a202 */ /* 0x000fe20000000f00 */
[----:B------:R-:W-:-:S03]  /*c940*/  @!P2 IMAD.MOV.U32 R3, RZ, RZ, R8 ;  /* 0x000000ffff03a224 */ /* 0x000fc600078e0008 */
        /* <DEDUP_REMOVED lines=8> */
.L_x_35082:
[----:B------:R-:W-:Y:S01]  /*c9d0*/  MOV R8, R3 ;  /* 0x0000000300087202 */ /* 0x000fe20000000f00 */
[----:B------:R-:W-:Y:S02]  /*c9e0*/  IMAD.MOV.U32 R10, RZ, RZ, R83 ;  /* 0x000000ffff0a7224 */ /* 0x000fe400078e0053 */
[----:B------:R-:W-:Y:S02]  /*c9f0*/  IMAD.MOV.U32 R3, RZ, RZ, R2 ;  /* 0x000000ffff037224 */ /* 0x000fe400078e0002 */
[----:B------:R-:W-:Y:S02]  /*ca00*/  IMAD.MOV.U32 R83, RZ, RZ, R82 ;  /* 0x000000ffff537224 */ /* 0x000fe400078e0052 */
.L_x_35083:
[----:B------:R-:W-:Y:S05]  /*ca10*/  BSYNC B1 ;  /* 0x0000000000017941 */ /* 0x000fea0003800000 */
.L_x_35081:
        /* <DEDUP_REMOVED lines=11> */
.L_x_35085:
[----:B------:R-:W-:Y:S01]  /*cad0*/  MOV R9, R8 ;  /* 0x0000000800097202 */ /* 0x000fe20000000f00 */
[----:B------:R-:W-:Y:S02]  /*cae0*/  IMAD.MOV.U32 R11, RZ, RZ, R10 ;  /* 0x000000ffff0b7224 */ /* 0x000fe400078e000a */
[----:B------:R-:W-:Y:S02]  /*caf0*/  IMAD.MOV.U32 R2, RZ, RZ, R97 ;  /* 0x000000ffff027224 */ /* 0x000fe400078e0061 */
[----:B------:R-:W-:Y:S02]  /*cb00*/  IMAD.MOV.U32 R82, RZ, RZ, R81 ;  /* 0x000000ffff527224 */ /* 0x000fe400078e0051 */
.L_x_35086:
[----:B------:R-:W-:Y:S05]  /*cb10*/  BSYNC B1 ;  /* 0x0000000000017941 */ /* 0x000fea0003800000 */
.L_x_35084:
        /* <DEDUP_REMOVED lines=11> */
.L_x_35088:
[----:B------:R-:W-:Y:S01]  /*cbd0*/  MOV R8, R9 ;  /* 0x0000000900087202 */ /* 0x000fe20000000f00 */
[----:B------:R-:W-:Y:S02]  /*cbe0*/  IMAD.MOV.U32 R10, RZ, RZ, R11 ;  /* 0x000000ffff0a7224 */ /* 0x000fe400078e000b */
[----:B------:R-:W-:Y:S02]  /*cbf0*/  IMAD.MOV.U32 R97, RZ, RZ, R96 ;  /* 0x000000ffff617224 */ /* 0x000fe400078e0060 */
[----:B------:R-:W-:Y:S02]  /*cc00*/  IMAD.MOV.U32 R81, RZ, RZ, R80 ;  /* 0x000000ffff517224 */ /* 0x000fe400078e0050 */
.L_x_35089:
[----:B------:R-:W-:Y:S05]  /*cc10*/  BSYNC B1 ;  /* 0x0000000000017941 */ /* 0x000fea0003800000 */
.L_x_35087:
        /* <DEDUP_REMOVED lines=11> */
.L_x_35091:
[----:B------:R-:W-:Y:S01]  /*ccd0*/  MOV R9, R8 ;  /* 0x0000000800097202 */ /* 0x000fe20000000f00 */
[----:B------:R-:W-:Y:S02]  /*cce0*/  IMAD.MOV.U32 R11, RZ, RZ, R10 ;  /* 0x000000ffff0b7224 */ /* 0x000fe400078e000a */
[----:B------:R-:W-:Y:S02]  /*ccf0*/  IMAD.MOV.U32 R96, RZ, RZ, R99 ;  /* 0x000000ffff607224 */ /* 0x000fe400078e0063 */
[----:B------:R-:W-:Y:S02]  /*cd00*/  IMAD.MOV.U32 R80, RZ, RZ, R79 ;  /* 0x000000ffff507224 */ /* 0x000fe400078e004f */
.L_x_35092:
[----:B------:R-:W-:Y:S05]  /*cd10*/  BSYNC B1 ;  /* 0x0000000000017941 */ /* 0x000fea0003800000 */
.L_x_35090:
        /* <DEDUP_REMOVED lines=11> */
.L_x_35094:
[----:B------:R-:W-:Y:S01]  /*cdd0*/  MOV R8, R9 ;  /* 0x0000000900087202 */ /* 0x000fe20000000f00 */
[----:B------:R-:W-:Y:S02]  /*cde0*/  IMAD.MOV.U32 R10, RZ, RZ, R11 ;  /* 0x000000ffff0a7224 */ /* 0x000fe400078e000b */
[----:B------:R-:W-:Y:S02]  /*cdf0*/  IMAD.MOV.U32 R99, RZ, RZ, R98 ;  /* 0x000000ffff637224 */ /* 0x000fe400078e0062 */
[----:B------:R-:W-:Y:S02]  /*ce00*/  IMAD.MOV.U32 R79, RZ, RZ, R78 ;  /* 0x000000ffff4f7224 */ /* 0x000fe400078e004e */
.L_x_35095:
[----:B------:R-:W-:Y:S05]  /*ce10*/  BSYNC B1 ;  /* 0x0000000000017941 */ /* 0x000fea0003800000 */
.L_x_35093:
        /* <DEDUP_REMOVED lines=11> */
.L_x_35097:
[----:B------:R-:W-:Y:S01]  /*ced0*/  MOV R9, R8 ;  /* 0x0000000800097202 */ /* 0x000fe20000000f00 */
[----:B------:R-:W-:Y:S02]  /*cee0*/  IMAD.MOV.U32 R11, RZ, RZ, R10 ;  /* 0x000000ffff0b7224 */ /* 0x000fe400078e000a */
[----:B------:R-:W-:Y:S02]  /*cef0*/  IMAD.MOV.U32 R98, RZ, RZ, R101 ;  /* 0x000000ffff627224 */ /* 0x000fe400078e0065 */
[----:B------:R-:W-:Y:S02]  /*cf00*/  IMAD.MOV.U32 R78, RZ, RZ, R77 ;  /* 0x000000ffff4e7224 */ /* 0x000fe400078e004d */
.L_x_35098:
[----:B------:R-:W-:Y:S05]  /*cf10*/  BSYNC B1 ;  /* 0x0000000000017941 */ /* 0x000fea0003800000 */
.L_x_35096:
        /* <DEDUP_REMOVED lines=11> */
.L_x_35100:
[----:B------:R-:W-:Y:S01]  /*cfd0*/  MOV R8, R9 ;  /* 0x0000000900087202 */ /* 0x000fe20000000f00 */
[----:B------:R-:W-:Y:S02]  /*cfe0*/  IMAD.MOV.U32 R10, RZ, RZ, R11 ;  /* 0x000000ffff0a7224 */ /* 0x000fe400078e000b */
[----:B------:R-:W-:Y:S02]  /*cff0*/  IMAD.MOV.U32 R101, RZ, RZ, R100 ;  /* 0x000000ffff657224 */ /* 0x000fe400078e0064 */
[----:B------:R-:W-:Y:S02]  /*d000*/  IMAD.MOV.U32 R77, RZ, RZ, R76 ;  /* 0x000000ffff4d7224 */ /* 0x000fe400078e004c */
.L_x_35101:
[----:B------:R-:W-:Y:S05]  /*d010*/  BSYNC B1 ;  /* 0x0000000000017941 */ /* 0x000fea0003800000 */
.L_x_35099:
        /* <DEDUP_REMOVED lines=11> */
.L_x_35103:
[----:B------:R-:W-:Y:S01]  /*d0d0*/  MOV R9, R8 ;  /* 0x0000000800097202 */ /* 0x000fe20000000f00 */
[----:B------:R-:W-:Y:S02]  /*d0e0*/  IMAD.MOV.U32 R11, RZ, RZ, R10 ;  /* 0x000000ffff0b7224 */ /* 0x000fe400078e000a */
[----:B------:R-:W-:Y:S02]  /*d0f0*/  IMAD.MOV.U32 R100, RZ, RZ, R103 ;  /* 0x000000ffff647224 */ /* 0x000fe400078e0067 */
[----:B------:R-:W-:Y:S02]  /*d100*/  IMAD.MOV.U32 R76, RZ, RZ, R75 ;  /* 0x000000ffff4c7224 */ /* 0x000fe400078e004b */
.L_x_35104:
[----:B------:R-:W-:Y:S05]  /*d110*/  BSYNC B1 ;  /* 0x0000000000017941 */ /* 0x000fea0003800000 */
.L_x_35102:
        /* <DEDUP_REMOVED lines=11> */
.L_x_35106:
[----:B------:R-:W-:Y:S01]  /*d1d0*/  MOV R8, R9 ;  /* 0x0000000900087202 */ /* 0x000fe20000000f00 */
[----:B------:R-:W-:Y:S02]  /*d1e0*/  IMAD.MOV.U32 R10, RZ, RZ, R11 ;  /* 0x000000ffff0a7224 */ /* 0x000fe400078e000b */
[----:B------:R-:W-:Y:S02]  /*d1f0*/  IMAD.MOV.U32 R103, RZ, RZ, R102 ;  /* 0x000000ffff677224 */ /* 0x000fe400078e0066 */
[----:B------:R-:W-:Y:S02]  /*d200*/  IMAD.MOV.U32 R75, RZ, RZ, R74 ;  /* 0x000000ffff4b7224 */ /* 0x000fe400078e004a */
.L_x_35107:
[----:B------:R-:W-:Y:S05]  /*d210*/  BSYNC B1 ;  /* 0x0000000000017941 */ /* 0x000fea0003800000 */
.L_x_35105:
        /* <DEDUP_REMOVED lines=11> */
.L_x_35109:
[----:B------:R-:W-:Y:S01]  /*d2d0*/  MOV R9, R8 ;  /* 0x0000000800097202 */ /* 0x000fe20000000f00 */
[----:B------:R-:W-:Y:S02]  /*d2e0*/  IMAD.MOV.U32 R11, RZ, RZ, R10 ;  /* 0x000000ffff0b7224 */ /* 0x000fe400078e000a */
[----:B------:R-:W-:Y:S02]  /*d2f0*/  IMAD.MOV.U32 R102, RZ, RZ, R105 ;  /* 0x000000ffff667224 */ /* 0x000fe400078e0069 */
[----:B------:R-:W-:Y:S02]  /*d300*/  IMAD.MOV.U32 R74, RZ, RZ, R73 ;  /* 0x000000ffff4a7224 */ /* 0x000fe400078e0049 */
.L_x_35110:
[----:B------:R-:W-:Y:S05]  /*d310*/  BSYNC B1 ;  /* 0x0000000000017941 */ /* 0x000fea0003800000 */
.L_x_35108:
        /* <DEDUP_REMOVED lines=11> */
.L_x_35112:
[----:B------:R-:W-:Y:S01]  /*d3d0*/  MOV R8, R9 ;  /* 0x0000000900087202 */ /* 0x000fe20000000f00 */
[----:B------:R-:W-:Y:S02]  /*d3e0*/  IMAD.MOV.U32 R10, RZ, RZ, R11 ;  /* 0x000000ffff0a7224 */ /* 0x000fe400078e000b */
[----:B------:R-:W-:Y:S02]  /*d3f0*/  IMAD.MOV.U32 R105, RZ, RZ, R104 ;  /* 0x000000ffff697224 */ /* 0x000fe400078e0068 */
[----:B------:R-:W-:Y:S02]  /*d400*/  IMAD.MOV.U32 R73, RZ, RZ, R72 ;  /* 0x000000ffff497224 */ /* 0x000fe400078e0048 */
.L_x_35113:
[----:B------:R-:W-:Y:S05]  /*d410*/  BSYNC B1 ;  /* 0x0000000000017941 */ /* 0x000fea0003800000 */
.L_x_35111:
        /* <DEDUP_REMOVED lines=11> */
.L_x_35115:
[----:B------:R-:W-:Y:S01]  /*d4d0*/  MOV R9, R8 ;  /* 0x0000000800097202 */ /* 0x000fe20000000f00 */
[----:B------:R-:W-:Y:S02]  /*d4e0*/  IMAD.MOV.U32 R11, RZ, RZ, R10 ;  /* 0x000000ffff0b7224 */ /* 0x000fe400078e000a */
[----:B------:R-:W-:Y:S02]  /*d4f0*/  IMAD.MOV.U32 R104, RZ, RZ, R107 ;  /* 0x000000ffff687224 */ /* 0x000fe400078e006b */
[----:B------:R-:W-:Y:S02]  /*d500*/  IMAD.MOV.U32 R72, RZ, RZ, R71 ;  /* 0x000000ffff487224 */ /* 0x000fe400078e0047 */
.L_x_35116:
[----:B------:R-:W-:Y:S05]  /*d510*/  BSYNC B1 ;  /* 0x0000000000017941 */ /* 0x000fea0003800000 */
.L_x_35114:
        /* <DEDUP_REMOVED lines=11> */
.L_x_35118:
[----:B------:R-:W-:Y:S01]  /*d5d0*/  MOV R8, R9 ;  /* 0x0000000900087202 */ /* 0x000fe20000000f00 */
[----:B------:R-:W-:Y:S02]  /*d5e0*/  IMAD.MOV.U32 R10, RZ, RZ, R11 ;  /* 0x000000ffff0a7224 */ /* 0x000fe400078e000b */
[----:B------:R-:W-:Y:S02]  /*d5f0*/  IMAD.MOV.U32 R107, RZ, RZ, R106 ;  /* 0x000000ffff6b7224 */ /* 0x000fe400078e006a */
[----:B------:R-:W-:Y:S02]  /*d600*/  IMAD.MOV.U32 R71, RZ, RZ, R70 ;  /* 0x000000ffff477224 */ /* 0x000fe400078e0046 */
.L_x_35119:
[----:B------:R-:W-:Y:S05]  /*d610*/  BSYNC B1 ;  /* 0x0000000000017941 */ /* 0x000fea0003800000 */
.L_x_35117:
        /* <DEDUP_REMOVED lines=11> */
.L_x_35121:
[----:B------:R-:W-:Y:S01]  /*d6d0*/  MOV R9, R8 ;  /* 0x0000000800097202 */ /* 0x000fe20000000f00 */
[----:B------:R-:W-:Y:S02]  /*d6e0*/  IMAD.MOV.U32 R11, RZ, RZ, R10 ;  /* 0x000000ffff0b7224 */ /* 0x000fe400078e000a */
[----:B------:R-:W-:Y:S02]  /*d6f0*/  IMAD.MOV.U32 R106, RZ, RZ, R109 ;  /* 0x000000ffff6a7224 */ /* 0x000fe400078e006d */
[----:B------:R-:W-:Y:S02]  /*d700*/  IMAD.MOV.U32 R70, RZ, RZ, R69 ;  /* 0x000000ffff467224 */ /* 0x000fe400078e0045 */
.L_x_35122:
[----:B------:R-:W-:Y:S05]  /*d710*/  BSYNC B1 ;  /* 0x0000000000017941 */ /* 0x000fea0003800000 */
.L_x_35120:
        /* <DEDUP_REMOVED lines=11> */
.L_x_35124:
[----:B------:R-:W-:Y:S01]  /*d7d0*/  MOV R8, R9 ;  /* 0x0000000900087202 */ /* 0x000fe20000000f00 */
[----:B------:R-:W-:Y:S02]  /*d7e0*/  IMAD.MOV.U32 R10, RZ, RZ, R11 ;  /* 0x000000ffff0a7224 */ /* 0x000fe400078e000b */
[----:B------:R-:W-:Y:S02]  /*d7f0*/  IMAD.MOV.U32 R109, RZ, RZ, R108 ;  /* 0x000000ffff6d7224 */ /* 0x000fe400078e006c */
[----:B------:R-:W-:Y:S02]  /*d800*/  IMAD.MOV.U32 R69, RZ, RZ, R68 ;  /* 0x000000ffff457224 */ /* 0x000fe400078e0044 */
.L_x_35125:
[----:B------:R-:W-:Y:S05]  /*d810*/  BSYNC B1 ;  /* 0x0000000000017941 */ /* 0x000fea0003800000 */
.L_x_35123:
        /* <DEDUP_REMOVED lines=11> */
.L_x_35127:
[----:B------:R-:W-:Y:S01]  /*d8d0*/  MOV R9, R8 ;  /* 0x0000000800097202 */ /* 0x000fe20000000f00 */
[----:B------:R-:W-:Y:S02]  /*d8e0*/  IMAD.MOV.U32 R11, RZ, RZ, R10 ;  /* 0x000000ffff0b7224 */ /* 0x000fe400078e000a */
[----:B------:R-:W-:Y:S02]  /*d8f0*/  IMAD.MOV.U32 R108, RZ, RZ, R111 ;  /* 0x000000ffff6c7224 */ /* 0x000fe400078e006f */
[----:B------:R-:W-:Y:S02]  /*d900*/  IMAD.MOV.U32 R68, RZ, RZ, R67 ;  /* 0x000000ffff447224 */ /* 0x000fe400078e0043 */
.L_x_35128:
[----:B------:R-:W-:Y:S05]  /*d910*/  BSYNC B1 ;  /* 0x0000000000017941 */ /* 0x000fea0003800000 */
.L_x_35126:
        /* <DEDUP_REMOVED lines=11> */
.L_x_35130:
[----:B------:R-:W-:Y:S01]  /*d9d0*/  MOV R8, R9 ;  /* 0x0000000900087202 */ /* 0x000fe20000000f00 */
[----:B------:R-:W-:Y:S02]  /*d9e0*/  IMAD.MOV.U32 R10, RZ, RZ, R11 ;  /* 0x000000ffff0a7224 */ /* 0x000fe400078e000b */
[----:B------:R-:W-:Y:S02]  /*d9f0*/  IMAD.MOV.U32 R111, RZ, RZ, R110 ;  /* 0x000000ffff6f7224 */ /* 0x000fe400078e006e */
[----:B------:R-:W-:Y:S02]  /*da00*/  IMAD.MOV.U32 R67, RZ, RZ, R66 ;  /* 0x000000ffff437224 */ /* 0x000fe400078e0042 */
.L_x_35131:
[----:B------:R-:W-:Y:S05]  /*da10*/  BSYNC B1 ;  /* 0x0000000000017941 */ /* 0x000fea0003800000 */
.L_x_35129:
        /* <DEDUP_REMOVED lines=11> */
.L_x_35133:
[----:B------:R-:W-:Y:S01]  /*dad0*/  MOV R9, R8 ;  /* 0x0000000800097202 */ /* 0x000fe20000000f00 */
[----:B------:R-:W-:Y:S02]  /*dae0*/  IMAD.MOV.U32 R11, RZ, RZ, R10 ;  /* 0x000000ffff0b7224 */ /* 0x000fe400078e000a */
[----:B------:R-:W-:Y:S02]  /*daf0*/  IMAD.MOV.U32 R110, RZ, RZ, R113 ;  /* 0x000000ffff6e7224 */ /* 0x000fe400078e0071 */
[----:B------:R-:W-:Y:S02]  /*db00*/  IMAD.MOV.U32 R66, RZ, RZ, R65 ;  /* 0x000000ffff427224 */ /* 0x000fe400078e0041 */
.L_x_35134:
[----:B------:R-:W-:Y:S05]  /*db10*/  BSYNC B1 ;  /* 0x0000000000017941 */ /* 0x000fea0003800000 */
.L_x_35132:
        /* <DEDUP_REMOVED lines=11> */
.L_x_35136:
[----:B------:R-:W-:Y:S01]  /*dbd0*/  MOV R8, R9 ;  /* 0x0000000900087202 */ /* 0x000fe20000000f00 */
[----:B------:R-:W-:Y:S02]  /*dbe0*/  IMAD.MOV.U32 R10, RZ, RZ, R11 ;  /* 0x000000ffff0a7224 */ /* 0x000fe400078e000b */
[----:B------:R-:W-:Y:S02]  /*dbf0*/  IMAD.MOV.U32 R113, RZ, RZ, R112 ;  /* 0x000000ffff717224 */ /* 0x000fe400078e0070 */
[----:B------:R-:W-:Y:S02]  /*dc00*/  IMAD.MOV.U32 R65, RZ, RZ, R64 ;  /* 0x000000ffff417224 */ /* 0x000fe400078e0040 */
.L_x_35137:
[----:B------:R-:W-:Y:S05]  /*dc10*/  BSYNC B1 ;  /* 0x0000000000017941 */ /* 0x000fea0003800000 */
.L_x_35135:
        /* <DEDUP_REMOVED lines=11> */
.L_x_35139:
[----:B------:R-:W-:Y:S01]  /*dcd0*/  MOV R9, R8 ;  /* 0x0000000800097202 */ /* 0x000fe20000000f00 */
[----:B------:R-:W-:Y:S02]  /*dce0*/  IMAD.MOV.U32 R11, RZ, RZ, R10 ;  /* 0x000000ffff0b7224 */ /* 0x000fe400078e000a */
[----:B------:R-:W-:Y:S02]  /*dcf0*/  IMAD.MOV.U32 R112, RZ, RZ, R115 ;  /* 0x000000ffff707224 */ /* 0x000fe400078e0073 */
[----:B------:R-:W-:Y:S02]  /*dd00*/  IMAD.MOV.U32 R64, RZ, RZ, R63 ;  /* 0x000000ffff407224 */ /* 0x000fe400078e003f */
.L_x_35140:
[----:B------:R-:W-:Y:S05]  /*dd10*/  BSYNC B1 ;  /* 0x0000000000017941 */ /* 0x000fea0003800000 */
.L_x_35138:
        /* <DEDUP_REMOVED lines=11> */
.L_x_35142:
[----:B------:R-:W-:Y:S01]  /*ddd0*/  MOV R8, R9 ;  /* 0x0000000900087202 */ /* 0x000fe20000000f00 */
[----:B------:R-:W-:Y:S02]  /*dde0*/  IMAD.MOV.U32 R10, RZ, RZ, R11 ;  /* 0x000000ffff0a7224 */ /* 0x000fe400078e000b */
[----:B------:R-:W-:Y:S02]  /*ddf0*/  IMAD.MOV.U32 R115, RZ, RZ, R114 ;  /* 0x000000ffff737224 */ /* 0x000fe400078e0072 */
[----:B------:R-:W-:Y:S02]  /*de00*/  IMAD.MOV.U32 R63, RZ, RZ, R62 ;  /* 0x000000ffff3f7224 */ /* 0x000fe400078e003e */
.L_x_35143:
[----:B------:R-:W-:Y:S05]  /*de10*/  BSYNC B1 ;  /* 0x0000000000017941 */ /* 0x000fea0003800000 */
.L_x_35141:
        /* <DEDUP_REMOVED lines=11> */
.L_x_35145:
[----:B------:R-:W-:Y:S01]  /*ded0*/  MOV R9, R8 ;  /* 0x0000000800097202 */ /* 0x000fe20000000f00 */
[----:B------:R-:W-:Y:S02]  /*dee0*/  IMAD.MOV.U32 R11, RZ, RZ, R10 ;  /* 0x000000ffff0b7224 */ /* 0x000fe400078e000a */
[----:B------:R-:W-:Y:S02]  /*def0*/  IMAD.MOV.U32 R114, RZ, RZ, R117 ;  /* 0x000000ffff727224 */ /* 0x000fe400078e0075 */
[----:B------:R-:W-:Y:S02]  /*df00*/  IMAD.MOV.U32 R62, RZ, RZ, R61 ;  /* 0x000000ffff3e7224 */ /* 0x000fe400078e003d */
.L_x_35146:
[----:B------:R-:W-:Y:S05]  /*df10*/  BSYNC B1 ;  /* 0x0000000000017941 */ /* 0x000fea0003800000 */
.L_x_35144:
        /* <DEDUP_REMOVED lines=11> */
.L_x_35148:
[----:B------:R-:W-:Y:S01]  /*dfd0*/  MOV R8, R9 ;  /* 0x0000000900087202 */ /* 0x000fe20000000f00 */
[----:B------:R-:W-:Y:S02]  /*dfe0*/  IMAD.MOV.U32 R10, RZ, RZ, R11 ;  /* 0x000000ffff0a7224 */ /* 0x000fe400078e000b */
[----:B------:R-:W-:Y:S02]  /*dff0*/  IMAD.MOV.U32 R117, RZ, RZ, R116 ;  /* 0x000000ffff757224 */ /* 0x000fe400078e0074 */
[----:B------:R-:W-:Y:S02]  /*e000*/  IMAD.MOV.U32 R61, RZ, RZ, R60 ;  /* 0x000000ffff3d7224 */ /* 0x000fe400078e003c */
.L_x_35149:
[----:B------:R-:W-:Y:S05]  /*e010*/  BSYNC B1 ;  /* 0x0000000000017941 */ /* 0x000fea0003800000 */
.L_x_35147:
        /* <DEDUP_REMOVED lines=11> */
.L_x_35151:
[----:B------:R-:W-:Y:S01]  /*e0d0*/  MOV R9, R8 ;  /* 0x0000000800097202 */ /* 0x000fe20000000f00 */
[----:B------:R-:W-:Y:S02]  /*e0e0*/  IMAD.MOV.U32 R11, RZ, RZ, R10 ;  /* 0x000000ffff0b7224 */ /* 0x000fe400078e000a */
[----:B------:R-:W-:Y:S02]  /*e0f0*/  IMAD.MOV.U32 R116, RZ, RZ, R119 ;  /* 0x000000ffff747224 */ /* 0x000fe400078e0077 */
[----:B------:R-:W-:Y:S02]  /*e100*/  IMAD.MOV.U32 R60, RZ, RZ, R59 ;  /* 0x000000ffff3c7224 */ /* 0x000fe400078e003b */
.L_x_35152:
[----:B------:R-:W-:Y:S05]  /*e110*/  BSYNC B1 ;  /* 0x0000000000017941 */ /* 0x000fea0003800000 */
.L_x_35150:
        /* <DEDUP_REMOVED lines=11> */
.L_x_35154:
[----:B------:R-:W-:Y:S01]  /*e1d0*/  MOV R8, R9 ;  /* 0x0000000900087202 */ /* 0x000fe20000000f00 */
[----:B------:R-:W-:Y:S02]  /*e1e0*/  IMAD.MOV.U32 R10, RZ, RZ, R11 ;  /* 0x000000ffff0a7224 */ /* 0x000fe400078e000b */
[----:B------:R-:W-:Y:S02]  /*e1f0*/  IMAD.MOV.U32 R119, RZ, RZ, R118 ;  /* 0x000000ffff777224 */ /* 0x000fe400078e0076 */
[----:B------:R-:W-:Y:S02]  /*e200*/  IMAD.MOV.U32 R59, RZ, RZ, R58 ;  /* 0x000000ffff3b7224 */ /* 0x000fe400078e003a */
.L_x_35155:
[----:B------:R-:W-:Y:S05]  /*e210*/  BSYNC B1 ;  /* 0x0000000000017941 */ /* 0x000fea0003800000 */
.L_x_35153:
        /* <DEDUP_REMOVED lines=11> */
.L_x_35157:
[----:B------:R-:W-:Y:S01]  /*e2d0*/  MOV R9, R8 ;  /* 0x0000000800097202 */ /* 0x000fe20000000f00 */
[----:B------:R-:W-:Y:S02]  /*e2e0*/  IMAD.MOV.U32 R11, RZ, RZ, R10 ;  /* 0x000000ffff0b7224 */ /* 0x000fe400078e000a */
[----:B------:R-:W-:Y:S02]  /*e2f0*/  IMAD.MOV.U32 R118, RZ, RZ, R121 ;  /* 0x000000ffff767224 */ /* 0x000fe400078e0079 */
[----:B------:R-:W-:Y:S02]  /*e300*/  IMAD.MOV.U32 R58, RZ, RZ, R57 ;  /* 0x000000ffff3a7224 */ /* 0x000fe400078e0039 */
.L_x_35158:
[----:B------:R-:W-:Y:S05]  /*e310*/  BSYNC B1 ;  /* 0x0000000000017941 */ /* 0x000fea0003800000 */
.L_x_35156:
        /* <DEDUP_REMOVED lines=11> */
.L_x_35160:
[----:B------:R-:W-:Y:S01]  /*e3d0*/  MOV R8, R9 ;  /* 0x0000000900087202 */ /* 0x000fe20000000f00 */
[----:B------:R-:W-:Y:S02]  /*e3e0*/  IMAD.MOV.U32 R10, RZ, RZ, R11 ;  /* 0x000000ffff0a7224 */ /* 0x000fe400078e000b */
[----:B------:R-:W-:Y:S02]  /*e3f0*/  IMAD.MOV.U32 R121, RZ, RZ, R120 ;  /* 0x000000ffff797224 */ /* 0x000fe400078e0078 */
[----:B------:R-:W-:Y:S02]  /*e400*/  IMAD.MOV.U32 R57, RZ, RZ, R56 ;  /* 0x000000ffff397224 */ /* 0x000fe400078e0038 */
.L_x_35161:
[----:B------:R-:W-:Y:S05]  /*e410*/  BSYNC B1 ;  /* 0x0000000000017941 */ /* 0x000fea0003800000 */
.L_x_35159:
        /* <DEDUP_REMOVED lines=11> */
.L_x_35163:
[----:B------:R-:W-:Y:S01]  /*e4d0*/  MOV R9, R8 ;  /* 0x0000000800097202 */ /* 0x000fe20000000f00 */
[----:B------:R-:W-:Y:S02]  /*e4e0*/  IMAD.MOV.U32 R11, RZ, RZ, R10 ;  /* 0x000000ffff0b7224 */ /* 0x000fe400078e000a */
[----:B------:R-:W-:Y:S02]  /*e4f0*/  IMAD.MOV.U32 R120, RZ, RZ, R123 ;  /* 0x000000ffff787224 */ /* 0x000fe400078e007b */
[----:B------:R-:W-:Y:S02]  /*e500*/  IMAD.MOV.U32 R56, RZ, RZ, R55 ;  /* 0x000000ffff387224 */ /* 0x000fe400078e0037 */
.L_x_35164:
[----:B------:R-:W-:Y:S05]  /*e510*/  BSYNC B1 ;  /* 0x0000000000017941 */ /* 0x000fea0003800000 */
.L_x_35162:
        /* <DEDUP_REMOVED lines=11> */
.L_x_35166:
[----:B------:R-:W-:Y:S01]  /*e5d0*/  MOV R8, R9 ;  /* 0x0000000900087202 */ /* 0x000fe20000000f00 */
[----:B------:R-:W-:Y:S02]  /*e5e0*/  IMAD.MOV.U32 R10, RZ, RZ, R11 ;  /* 0x000000ffff0a7224 */ /* 0x000fe400078e000b */
[----:B------:R-:W-:Y:S02]  /*e5f0*/  IMAD.MOV.U32 R123, RZ, RZ, R122 ;  /* 0x000000ffff7b7224 */ /* 0x000fe400078e007a */
[----:B------:R-:W-:Y:S02]  /*e600*/  IMAD.MOV.U32 R55, RZ, RZ, R54 ;  /* 0x000000ffff377224 */ /* 0x000fe400078e0036 */
.L_x_35167:
[----:B------:R-:W-:Y:S05]  /*e610*/  BSYNC B1 ;  /* 0x0000000000017941 */ /* 0x000fea0003800000 */
.L_x_35165:
        /* <DEDUP_REMOVED lines=11> */
.L_x_35169:
[----:B------:R-:W-:Y:S01]  /*e6d0*/  MOV R9, R8 ;  /* 0x0000000800097202 */ /* 0x000fe20000000f00 */
[----:B------:R-:W-:Y:S02]  /*e6e0*/  IMAD.MOV.U32 R11, RZ, RZ, R10 ;  /* 0x000000ffff0b7224 */ /* 0x000fe400078e000a */
[----:B------:R-:W-:Y:S02]  /*e6f0*/  IMAD.MOV.U32 R122, RZ, RZ, R125 ;  /* 0x000000ffff7a7224 */ /* 0x000fe400078e007d */
[----:B------:R-:W-:Y:S02]  /*e700*/  IMAD.MOV.U32 R54, RZ, RZ, R53 ;  /* 0x000000ffff367224 */ /* 0x000fe400078e0035 */
.L_x_35170:
[----:B------:R-:W-:Y:S05]  /*e710*/  BSYNC B1 ;  /* 0x0000000000017941 */ /* 0x000fea0003800000 */
.L_x_35168:
        /* <DEDUP_REMOVED lines=11> */
.L_x_35172:
[----:B------:R-:W-:Y:S01]  /*e7d0*/  MOV R8, R9 ;  /* 0x0000000900087202 */ /* 0x000fe20000000f00 */
[----:B------:R-:W-:Y:S02]  /*e7e0*/  IMAD.MOV.U32 R10, RZ, RZ, R11 ;  /* 0x000000ffff0a7224 */ /* 0x000fe400078e000b */
[----:B------:R-:W-:Y:S02]  /*e7f0*/  IMAD.MOV.U32 R125, RZ, RZ, R124 ;  /* 0x000000ffff7d7224 */ /* 0x000fe400078e007c */
[----:B------:R-:W-:Y:S02]  /*e800*/  IMAD.MOV.U32 R53, RZ, RZ, R52 ;  /* 0x000000ffff357224 */ /* 0x000fe400078e0034 */
.L_x_35173:
[----:B------:R-:W-:Y:S05]  /*e810*/  BSYNC B1 ;  /* 0x0000000000017941 */ /* 0x000fea0003800000 */
.L_x_35171:
        /* <DEDUP_REMOVED lines=11> */
.L_x_35175:
[----:B------:R-:W-:Y:S01]  /*e8d0*/  MOV R9, R8 ;  /* 0x0000000800097202 */ /* 0x000fe20000000f00 */
[----:B------:R-:W-:Y:S02]  /*e8e0*/  IMAD.MOV.U32 R11, RZ, RZ, R10 ;  /* 0x000000ffff0b7224 */ /* 0x000fe400078e000a */
[----:B------:R-:W-:Y:S02]  /*e8f0*/  IMAD.MOV.U32 R124, RZ, RZ, R127 ;  /* 0x000000ffff7c7224 */ /* 0x000fe400078e007f */
[----:B------:R-:W-:Y:S02]  /*e900*/  IMAD.MOV.U32 R52, RZ, RZ, R51 ;  /* 0x000000ffff347224 */ /* 0x000fe400078e0033 */
.L_x_35176:
[----:B------:R-:W-:Y:S05]  /*e910*/  BSYNC B1 ;  /* 0x0000000000017941 */ /* 0x000fea0003800000 */
.L_x_35174:
        /* <DEDUP_REMOVED lines=11> */
.L_x_35178:
[----:B------:R-:W-:Y:S01]  /*e9d0*/  MOV R8, R9 ;  /* 0x0000000900087202 */ /* 0x000fe20000000f00 */
[----:B------:R-:W-:Y:S02]  /*e9e0*/  IMAD.MOV.U32 R10, RZ, RZ, R11 ;  /* 0x000000ffff0a7224 */ /* 0x000fe400078e000b */
[----:B------:R-:W-:Y:S02]  /*e9f0*/  IMAD.MOV.U32 R127, RZ, RZ, R126 ;  /* 0x000000ffff7f7224 */ /* 0x000fe400078e007e */
[----:B------:R-:W-:Y:S02]  /*ea00*/  IMAD.MOV.U32 R51, RZ, RZ, R50 ;  /* 0x000000ffff337224 */ /* 0x000fe400078e0032 */
.L_x_35179:
[----:B------:R-:W-:Y:S05]  /*ea10*/  BSYNC B1 ;  /* 0x0000000000017941 */ /* 0x000fea0003800000 */
.L_x_35177:
        /* <DEDUP_REMOVED lines=11> */
.L_x_35181:
[----:B------:R-:W-:Y:S01]  /*ead0*/  MOV R9, R8 ;  /* 0x0000000800097202 */ /* 0x000fe20000000f00 */
[----:B------:R-:W-:Y:S02]  /*eae0*/  IMAD.MOV.U32 R11, RZ, RZ, R10 ;  /* 0x000000ffff0b7224 */ /* 0x000fe400078e000a */
[----:B------:R-:W-:Y:S02]  /*eaf0*/  IMAD.MOV.U32 R126, RZ, RZ, R129 ;  /* 0x000000ffff7e7224 */ /* 0x000fe400078e0081 */
[----:B------:R-:W-:Y:S02]  /*eb00*/  IMAD.MOV.U32 R50, RZ, RZ, R49 ;  /* 0x000000ffff327224 */ /* 0x000fe400078e0031 */
.L_x_35182:
[----:B------:R-:W-:Y:S05]  /*eb10*/  BSYNC B1 ;  /* 0x0000000000017941 */ /* 0x000fea0003800000 */
.L_x_35180:
        /* <DEDUP_REMOVED lines=11> */
.L_x_35184:
[----:B------:R-:W-:Y:S01]  /*ebd0*/  MOV R8, R9 ;  /* 0x0000000900087202 */ /* 0x000fe20000000f00 */
[----:B------:R-:W-:Y:S02]  /*ebe0*/  IMAD.MOV.U32 R10, RZ, RZ, R11 ;  /* 0x000000ffff0a7224 */ /* 0x000fe400078e000b */
[----:B------:R-:W-:Y:S02]  /*ebf0*/  IMAD.MOV.U32 R129, RZ, RZ, R128 ;  /* 0x000000ffff817224 */ /* 0x000fe400078e0080 */
[----:B------:R-:W-:Y:S02]  /*ec00*/  IMAD.MOV.U32 R49, RZ, RZ, R48 ;  /* 0x000000ffff317224 */ /* 0x000fe400078e0030 */
.L_x_35185:
[----:B------:R-:W-:Y:S05]  /*ec10*/  BSYNC B1 ;  /* 0x0000000000017941 */ /* 0x000fea0003800000 */
.L_x_35183:
        /* <DEDUP_REMOVED lines=11> */
.L_x_35187:
[----:B------:R-:W-:Y:S01]  /*ecd0*/  MOV R9, R8 ;  /* 0x0000000800097202 */ /* 0x000fe20000000f00 */
[----:B------:R-:W-:Y:S02]  /*ece0*/  IMAD.MOV.U32 R11, RZ, RZ, R10 ;  /* 0x000000ffff0b7224 */ /* 0x000fe400078e000a */
[----:B------:R-:W-:Y:S02]  /*ecf0*/  IMAD.MOV.U32 R128, RZ, RZ, R131 ;  /* 0x000000ffff807224 */ /* 0x000fe400078e0083 */
[----:B------:R-:W-:Y:S02]  /*ed00*/  IMAD.MOV.U32 R48, RZ, RZ, R47 ;  /* 0x000000ffff307224 */ /* 0x000fe400078e002f */
.L_x_35188:
[----:B------:R-:W-:Y:S05]  /*ed10*/  BSYNC B1 ;  /* 0x0000000000017941 */ /* 0x000fea0003800000 */
.L_x_35186:
        /* <DEDUP_REMOVED lines=11> */
.L_x_35190:
[----:B------:R-:W-:Y:S01]  /*edd0*/  MOV R8, R9 ;  /* 0x0000000900087202 */ /* 0x000fe20000000f00 */
[----:B------:R-:W-:Y:S02]  /*ede0*/  IMAD.MOV.U32 R10, RZ, RZ, R11 ;  /* 0x000000ffff0a7224 */ /* 0x000fe400078e000b */
[----:B------:R-:W-:Y:S02]  /*edf0*/  IMAD.MOV.U32 R131, RZ, RZ, R130 ;  /* 0x000000ffff837224 */ /* 0x000fe400078e0082 */
[----:B------:R-:W-:Y:S02]  /*ee00*/  IMAD.MOV.U32 R47, RZ, RZ, R46 ;  /* 0x000000ffff2f7224 */ /* 0x000fe400078e002e */
.L_x_35191:
[----:B------:R-:W-:Y:S05]  /*ee10*/  BSYNC B1 ;  /* 0x0000000000017941 */ /* 0x000fea0003800000 */
.L_x_35189:
        /* <DEDUP_REMOVED lines=11> */
.L_x_35193:
[----:B------:R-:W-:Y:S01]  /*eed0*/  MOV R9, R8 ;  /* 0x0000000800097202 */ /* 0x000fe20000000f00 */
[----:B------:R-:W-:Y:S02]  /*eee0*/  IMAD.MOV.U32 R11, RZ, RZ, R10 ;  /* 0x000000ffff0b7224 */ /* 0x000fe400078e000a */
[----:B------:R-:W-:Y:S02]  /*eef0*/  IMAD.MOV.U32 R130, RZ, RZ, R133 ;  /* 0x000000ffff827224 */ /* 0x000fe400078e0085 */
[----:B------:R-:W-:Y:S02]  /*ef00*/  IMAD.MOV.U32 R46, RZ, RZ, R45 ;  /* 0x000000ffff2e7224 */ /* 0x000fe400078e002d */
.L_x_35194:
[----:B------:R-:W-:Y:S05]  /*ef10*/  BSYNC B1 ;  /* 0x0000000000017941 */ /* 0x000fea0003800000 */
.L_x_35192:
        /* <DEDUP_REMOVED lines=11> */
.L_x_35196:
[----:B------:R-:W-:Y:S01]  /*efd0*/  MOV R8, R9 ;  /* 0x0000000900087202 */ /* 0x000fe20000000f00 */
[----:B------:R-:W-:Y:S02]  /*efe0*/  IMAD.MOV.U32 R10, RZ, RZ, R11 ;  /* 0x000000ffff0a7224 */ /* 0x000fe400078e000b */
[----:B------:R-:W-:Y:S02]  /*eff0*/  IMAD.MOV.U32 R133, RZ, RZ, R132 ;  /* 0x000000ffff857224 */ /* 0x000fe400078e0084 */
[----:B------:R-:W-:Y:S02]  /*f000*/  IMAD.MOV.U32 R45, RZ, RZ, R44 ;  /* 0x000000ffff2d7224 */ /* 0x000fe400078e002c */
.L_x_35197:
[----:B------:R-:W-:Y:S05]  /*f010*/  BSYNC B1 ;  /* 0x0000000000017941 */ /* 0x000fea0003800000 */
.L_x_35195:
        /* <DEDUP_REMOVED lines=11> */
.L_x_35199:
[----:B------:R-:W-:Y:S01]  /*f0d0*/  MOV R9, R8 ;  /* 0x0000000800097202 */ /* 0x000fe20000000f00 */
[----:B------:R-:W-:Y:S02]  /*f0e0*/  IMAD.MOV.U32 R11, RZ, RZ, R10 ;  /* 0x000000ffff0b7224 */ /* 0x000fe400078e000a */
[----:B------:R-:W-:Y:S02]  /*f0f0*/  IMAD.MOV.U32 R132, RZ, RZ, R135 ;  /* 0x000000ffff847224 */ /* 0x000fe400078e0087 */
[----:B------:R-:W-:Y:S02]  /*f100*/  IMAD.MOV.U32 R44, RZ, RZ, R43 ;  /* 0x000000ffff2c7224 */ /* 0x000fe400078e002b */
.L_x_35200:
[----:B------:R-:W-:Y:S05]  /*f110*/  BSYNC B1 ;  /* 0x0000000000017941 */ /* 0x000fea0003800000 */
.L_x_35198:
        /* <DEDUP_REMOVED lines=11> */
.L_x_35202:
[----:B------:R-:W-:Y:S01]  /*f1d0*/  MOV R8, R9 ;  /* 0x0000000900087202 */ /* 0x000fe20000000f00 */
[----:B------:R-:W-:Y:S02]  /*f1e0*/  IMAD.MOV.U32 R10, RZ, RZ, R11 ;  /* 0x000000ffff0a7224 */ /* 0x000fe400078e000b */
[----:B------:R-:W-:Y:S02]  /*f1f0*/  IMAD.MOV.U32 R135, RZ, RZ, R134 ;  /* 0x000000ffff877224 */ /* 0x000fe400078e0086 */
[----:B------:R-:W-:Y:S02]  /*f200*/  IMAD.MOV.U32 R43, RZ, RZ, R42 ;  /* 0x000000ffff2b7224 */ /* 0x000fe400078e002a */
.L_x_35203:
[----:B------:R-:W-:Y:S05]  /*f210*/  BSYNC B1 ;  /* 0x0000000000017941 */ /* 0x000fea0003800000 */
.L_x_35201:
        /* <DEDUP_REMOVED lines=11> */
.L_x_35205:
[----:B------:R-:W-:Y:S01]  /*f2d0*/  MOV R9, R8 ;  /* 0x0000000800097202 */ /* 0x000fe20000000f00 */
[----:B------:R-:W-:Y:S02]  /*f2e0*/  IMAD.MOV.U32 R11, RZ, RZ, R10 ;  /* 0x000000ffff0b7224 */ /* 0x000fe400078e000a */
[----:B------:R-:W-:Y:S02]  /*f2f0*/  IMAD.MOV.U32 R134, RZ, RZ, R137 ;  /* 0x000000ffff867224 */ /* 0x000fe400078e0089 */
[----:B------:R-:W-:Y:S02]  /*f300*/  IMAD.MOV.U32 R42, RZ, RZ, R41 ;  /* 0x000000ffff2a7224 */ /* 0x000fe400078e0029 */
.L_x_35206:
[----:B------:R-:W-:Y:S05]  /*f310*/  BSYNC B1 ;  /* 0x0000000000017941 */ /* 0x000fea0003800000 */
.L_x_35204:
        /* <DEDUP_REMOVED lines=11> */
.L_x_35208:
[----:B------:R-:W-:Y:S01]  /*f3d0*/  MOV R8, R9 ;  /* 0x0000000900087202 */ /* 0x000fe20000000f00 */
[----:B------:R-:W-:Y:S02]  /*f3e0*/  IMAD.MOV.U32 R10, RZ, RZ, R11 ;  /* 0x000000ffff0a7224 */ /* 0x000fe400078e000b */
[----:B------:R-:W-:Y:S02]  /*f3f0*/  IMAD.MOV.U32 R137, RZ, RZ, R136 ;  /* 0x000000ffff897224 */ /* 0x000fe400078e0088 */
[----:B------:R-:W-:Y:S02]  /*f400*/  IMAD.MOV.U32 R41, RZ, RZ, R40 ;  /* 0x000000ffff297224 */ /* 0x000fe400078e0028 */
.L_x_35209:
[----:B------:R-:W-:Y:S05]  /*f410*/  BSYNC B1 ;  /* 0x0000000000017941 */ /* 0x000fea0003800000 */
.L_x_35207:
        /* <DEDUP_REMOVED lines=11> */
.L_x_35211:
[----:B------:R-:W-:Y:S01]  /*f4d0*/  MOV R9, R8 ;  /* 0x0000000800097202 */ /* 0x000fe20000000f00 */
[----:B------:R-:W-:Y:S02]  /*f4e0*/  IMAD.MOV.U32 R11, RZ, RZ, R10 ;  /* 0x000000ffff0b7224 */ /* 0x000fe400078e000a */
[----:B------:R-:W-:Y:S02]  /*f4f0*/  IMAD.MOV.U32 R136, RZ, RZ, R139 ;  /* 0x000000ffff887224 */ /* 0x000fe400078e008b */
[----:B------:R-:W-:Y:S02]  /*f500*/  IMAD.MOV.U32 R40, RZ, RZ, R39 ;  /* 0x000000ffff287224 */ /* 0x000fe400078e0027 */
.L_x_35212:
[----:B------:R-:W-:Y:S05]  /*f510*/  BSYNC B1 ;  /* 0x0000000000017941 */ /* 0x000fea0003800000 */
.L_x_35210:
        /* <DEDUP_REMOVED lines=11> */
.L_x_35214:
[----:B------:R-:W-:Y:S01]  /*f5d0*/  MOV R8, R9 ;  /* 0x0000000900087202 */ /* 0x000fe20000000f00 */
[----:B------:R-:W-:Y:S02]  /*f5e0*/  IMAD.MOV.U32 R10, RZ, RZ, R11 ;  /* 0x000000ffff0a7224 */ /* 0x000fe400078e000b */
[----:B------:R-:W-:Y:S02]  /*f5f0*/  IMAD.MOV.U32 R139, RZ, RZ, R138 ;  /* 0x000000ffff8b7224 */ /* 0x000fe400078e008a */
[----:B------:R-:W-:Y:S02]  /*f600*/  IMAD.MOV.U32 R39, RZ, RZ, R38 ;  /* 0x000000ffff277224 */ /* 0x000fe400078e0026 */
.L_x_35215:
[----:B------:R-:W-:Y:S05]  /*f610*/  BSYNC B1 ;  /* 0x0000000000017941 */ /* 0x000fea0003800000 */
.L_x_35213:
        /* <DEDUP_REMOVED lines=11> */
.L_x_35217:
[----:B------:R-:W-:Y:S01]  /*f6d0*/  MOV R9, R8 ;  /* 0x0000000800097202 */ /* 0x000fe20000000f00 */
[----:B------:R-:W-:Y:S02]  /*f6e0*/  IMAD.MOV.U32 R11, RZ, RZ, R10 ;  /* 0x000000ffff0b7224 */ /* 0x000fe400078e000a */
[----:B------:R-:W-:Y:S02]  /*f6f0*/  IMAD.MOV.U32 R138, RZ, RZ, R141 ;  /* 0x000000ffff8a7224 */ /* 0x000fe400078e008d */
[----:B------:R-:W-:Y:S02]  /*f700*/  IMAD.MOV.U32 R38, RZ, RZ, R37 ;  /* 0x000000ffff267224 */ /* 0x000fe400078e0025 */
.L_x_35218:
[----:B------:R-:W-:Y:S05]  /*f710*/  BSYNC B1 ;  /* 0x0000000000017941 */ /* 0x000fea0003800000 */
.L_x_35216:
        /* <DEDUP_REMOVED lines=11> */
.L_x_35220:
[----:B------:R-:W-:Y:S01]  /*f7d0*/  MOV R8, R9 ;  /* 0x0000000900087202 */ /* 0x000fe20000000f00 */
[----:B------:R-:W-:Y:S02]  /*f7e0*/  IMAD.MOV.U32 R10, RZ, RZ, R11 ;  /* 0x000000ffff0a7224 */ /* 0x000fe400078e000b */
[----:B------:R-:W-:Y:S02]  /*f7f0*/  IMAD.MOV.U32 R141, RZ, RZ, R140 ;  /* 0x000000ffff8d7224 */ /* 0x000fe400078e008c */
[----:B------:R-:W-:Y:S02]  /*f800*/  IMAD.MOV.U32 R37, RZ, RZ, R36 ;  /* 0x000000ffff257224 */ /* 0x000fe400078e0024 */
.L_x_35221:
[----:B------:R-:W-:Y:S05]  /*f810*/  BSYNC B1 ;  /* 0x0000000000017941 */ /* 0x000fea0003800000 */
.L_x_35219:
        /* <DEDUP_REMOVED lines=11> */
.L_x_35223:
[----:B------:R-:W-:Y:S01]  /*f8d0*/  MOV R9, R8 ;  /* 0x0000000800097202 */ /* 0x000fe20000000f00 */
[----:B------:R-:W-:Y:S02]  /*f8e0*/  IMAD.MOV.U32 R11, RZ, RZ, R10 ;  /* 0x000000ffff0b7224 */ /* 0x000fe400078e000a */
[----:B------:R-:W-:Y:S02]  /*f8f0*/  IMAD.MOV.U32 R140, RZ, RZ, R143 ;  /* 0x000000ffff8c7224 */ /* 0x000fe400078e008f */
[----:B------:R-:W-:Y:S02]  /*f900*/  IMAD.MOV.U32 R36, RZ, RZ, R35 ;  /* 0x000000ffff247224 */ /* 0x000fe400078e0023 */
.L_x_35224:
[----:B------:R-:W-:Y:S05]  /*f910*/  BSYNC B1 ;  /* 0x0000000000017941 */ /* 0x000fea0003800000 */
.L_x_35222:
        /* <DEDUP_REMOVED lines=11> */
.L_x_35226:
[----:B------:R-:W-:Y:S01]  /*f9d0*/  MOV R8, R9 ;  /* 0x0000000900087202 */ /* 0x000fe20000000f00 */
[----:B------:R-:W-:Y:S02]  /*f9e0*/  IMAD.MOV.U32 R10, RZ, RZ, R11 ;  /* 0x000000ffff0a7224 */ /* 0x000fe400078e000b */
[----:B------:R-:W-:Y:S02]  /*f9f0*/  IMAD.MOV.U32 R143, RZ, RZ, R142 ;  /* 0x000000ffff8f7224 */ /* 0x000fe400078e008e */
[----:B------:R-:W-:Y:S02]  /*fa00*/  IMAD.MOV.U32 R35, RZ, RZ, R34 ;  /* 0x000000ffff237224 */ /* 0x000fe400078e0022 */
.L_x_35227:
[----:B------:R-:W-:Y:S05]  /*fa10*/  BSYNC B1 ;  /* 0x0000000000017941 */ /* 0x000fea0003800000 */
.L_x_35225:
        /* <DEDUP_REMOVED lines=11> */
.L_x_35229:
[----:B------:R-:W-:Y:S01]  /*fad0*/  MOV R9, R8 ;  /* 0x0000000800097202 */ /* 0x000fe20000000f00 */
[----:B------:R-:W-:Y:S02]  /*fae0*/  IMAD.MOV.U32 R11, RZ, RZ, R10 ;  /* 0x000000ffff0b7224 */ /* 0x000fe400078e000a */
[----:B------:R-:W-:Y:S02]  /*faf0*/  IMAD.MOV.U32 R142, RZ, RZ, R145 ;  /* 0x000000ffff8e7224 */ /* 0x000fe400078e0091 */
[----:B------:R-:W-:Y:S02]  /*fb00*/  IMAD.MOV.U32 R34, RZ, RZ, R33 ;  /* 0x000000ffff227224 */ /* 0x000fe400078e0021 */
.L_x_35230:
[----:B------:R-:W-:Y:S05]  /*fb10*/  BSYNC B1 ;  /* 0x0000000000017941 */ /* 0x000fea0003800000 */
.L_x_35228:
        /* <DEDUP_REMOVED lines=11> */
.L_x_35232:
[----:B------:R-:W-:Y:S01]  /*fbd0*/  MOV R8, R9 ;  /* 0x0000000900087202 */ /* 0x000fe20000000f00 */
[----:B------:R-:W-:Y:S02]  /*fbe0*/  IMAD.MOV.U32 R10, RZ, RZ, R11 ;  /* 0x000000ffff0a7224 */ /* 0x000fe400078e000b */
[----:B------:R-:W-:Y:S02]  /*fbf0*/  IMAD.MOV.U32 R145, RZ, RZ, R144 ;  /* 0x000000ffff917224 */ /* 0x000fe400078e0090 */
[----:B------:R-:W-:Y:S02]  /*fc00*/  IMAD.MOV.U32 R33, RZ, RZ, R32 ;  /* 0x000000ffff217224 */ /* 0x000fe400078e0020 */
.L_x_35233:
[----:B------:R-:W-:Y:S05]  /*fc10*/  BSYNC B1 ;  /* 0x0000000000017941 */ /* 0x000fea0003800000 */
.L_x_35231:
        /* <DEDUP_REMOVED lines=11> */
.L_x_35235:
[----:B------:R-:W-:Y:S01]  /*fcd0*/  MOV R9, R8 ;  /* 0x0000000800097202 */ /* 0x000fe20000000f00 */
[----:B------:R-:W-:Y:S02]  /*fce0*/  IMAD.MOV.U32 R11, RZ, RZ, R10 ;  /* 0x000000ffff0b7224 */ /* 0x000fe400078e000a */
[----:B------:R-:W-:Y:S02]  /*fcf0*/  IMAD.MOV.U32 R144, RZ, RZ, R147 ;  /* 0x000000ffff907224 */ /* 0x000fe400078e0093 */
[----:B------:R-:W-:Y:S02]  /*fd00*/  IMAD.MOV.U32 R32, RZ, RZ, R31 ;  /* 0x000000ffff207224 */ /* 0x000fe400078e001f */
.L_x_35236:
[----:B------:R-:W-:Y:S05]  /*fd10*/  BSYNC B1 ;  /* 0x0000000000017941 */ /* 0x000fea0003800000 */
.L_x_35234:
        /* <DEDUP_REMOVED lines=11> */
.L_x_35238:
[----:B------:R-:W-:Y:S01]  /*fdd0*/  MOV R8, R9 ;  /* 0x0000000900087202 */ /* 0x000fe20000000f00 */
[----:B------:R-:W-:Y:S02]  /*fde0*/  IMAD.MOV.U32 R10, RZ, RZ, R11 ;  /* 0x000000ffff0a7224 */ /* 0x000fe400078e000b */
[----:B------:R-:W-:Y:S02]  /*fdf0*/  IMAD.MOV.U32 R147, RZ, RZ, R146 ;  /* 0x000000ffff937224 */ /* 0x000fe400078e0092 */
[----:B------:R-:W-:Y:S02]  /*fe00*/  IMAD.MOV.U32 R31, RZ, RZ, R30 ;  /* 0x000000ffff1f7224 */ /* 0x000fe400078e001e */
.L_x_35239:
[----:B------:R-:W-:Y:S05]  /*fe10*/  BSYNC B1 ;  /* 0x0000000000017941 */ /* 0x000fea0003800000 */
.L_x_35237:
        /* <DEDUP_REMOVED lines=11> */
.L_x_35241:
[----:B------:R-:W-:Y:S01]  /*fed0*/  MOV R9, R8 ;  /* 0x0000000800097202 */ /* 0x000fe20000000f00 */
[----:B------:R-:W-:Y:S02]  /*fee0*/  IMAD.MOV.U32 R11, RZ, RZ, R10 ;  /* 0x000000ffff0b7224 */ /* 0x000fe400078e000a */
[----:B------:R-:W-:Y:S02]  /*fef0*/  IMAD.MOV.U32 R146, RZ, RZ, R149 ;  /* 0x000000ffff927224 */ /* 0x000fe400078e0095 */
[----:B------:R-:W-:Y:S02]  /*ff00*/  IMAD.MOV.U32 R30, RZ, RZ, R29 ;  /* 0x000000ffff1e7224 */ /* 0x000fe400078e001d */
.L_x_35242:
[----:B------:R-:W-:Y:S05]  /*ff10*/  BSYNC B1 ;  /* 0x0000000000017941 */ /* 0x000fea0003800000 */
.L_x_35240:
        /* <DEDUP_REMOVED lines=11> */
.L_x_35244:
[----:B------:R-:W-:Y:S01]  /*ffd0*/  MOV R8, R9 ;  /* 0x0000000900087202 */ /* 0x000fe20000000f00 */
[----:B------:R-:W-:Y:S02]  /*ffe0*/  IMAD.MOV.U32 R10, RZ, RZ, R11 ;  /* 0x000000ffff0a7224 */ /* 0x000fe400078e000b */
[----:B------:R-:W-:Y:S02]  /*fff0*/  IMAD.MOV.U32 R149, RZ, RZ, R148 ;  /* 0x000000ffff957224 */ /* 0x000fe400078e0094 */
[----:B------:R-:W-:Y:S02]  /*10000*/  IMAD.MOV.U32 R29, RZ, RZ, R28 ;  /* 0x000000ffff1d7224 */ /* 0x000fe400078e001c */
.L_x_35245:
[----:B------:R-:W-:Y:S05]  /*10010*/  BSYNC B1 ;  /* 0x0000000000017941 */ /* 0x000fea0003800000 */
.L_x_35243:
        /* <DEDUP_REMOVED lines=11> */
.L_x_35247:
[----:B------:R-:W-:Y:S01]  /*100d0*/  MOV R9, R8 ;  /* 0x0000000800097202 */ /* 0x000fe20000000f00 */
[----:B------:R-:W-:Y:S02]  /*100e0*/  IMAD.MOV.U32 R11, RZ, RZ, R10 ;  /* 0x000000ffff0b7224 */ /* 0x000fe400078e000a */
[----:B------:R-:W-:Y:S02]  /*100f0*/  IMAD.MOV.U32 R148, RZ, RZ, R151 ;  /* 0x000000ffff947224 */ /* 0x000fe400078e0097 */
[----:B------:R-:W-:Y:S02]  /*10100*/  IMAD.MOV.U32 R28, RZ, RZ, R27 ;  /* 0x000000ffff1c7224 */ /* 0x000fe400078e001b */
.L_x_35248:
[----:B------:R-:W-:Y:S05]  /*10110*/  BSYNC B1 ;  /* 0x0000000000017941 */ /* 0x000fea0003800000 */
.L_x_35246:
        /* <DEDUP_REMOVED lines=11> */
.L_x_35250:
[----:B------:R-:W-:Y:S01]  /*101d0*/  MOV R8, R9 ;  /* 0x0000000900087202 */ /* 0x000fe20000000f00 */
[----:B------:R-:W-:Y:S02]  /*101e0*/  IMAD.MOV.U32 R10, RZ, RZ, R11 ;  /* 0x000000ffff0a7224 */ /* 0x000fe400078e000b */
[----:B------:R-:W-:Y:S02]  /*101f0*/  IMAD.MOV.U32 R151, RZ, RZ, R150 ;  /* 0x000000ffff977224 */ /* 0x000fe400078e0096 */
[----:B------:R-:W-:Y:S02]  /*10200*/  IMAD.MOV.U32 R27, RZ, RZ, R26 ;  /* 0x000000ffff1b7224 */ /* 0x000fe400078e001a */
.L_x_35251:
[----:B------:R-:W-:Y:S05]  /*10210*/  BSYNC B1 ;  /* 0x0000000000017941 */ /* 0x000fea0003800000 */
.L_x_35249:
        /* <DEDUP_REMOVED lines=11> */
.L_x_35253:
[----:B------:R-:W-:Y:S01]  /*102d0*/  MOV R9, R8 ;  /* 0x0000000800097202 */ /* 0x000fe20000000f00 */
[----:B------:R-:W-:Y:S02]  /*102e0*/  IMAD.MOV.U32 R11, RZ, RZ, R10 ;  /* 0x000000ffff0b7224 */ /* 0x000fe400078e000a */
[----:B------:R-:W-:Y:S02]  /*102f0*/  IMAD.MOV.U32 R150, RZ, RZ, R153 ;  /* 0x000000ffff967224 */ /* 0x000fe400078e0099 */
[----:B------:R-:W-:Y:S02]  /*10300*/  IMAD.MOV.U32 R26, RZ, RZ, R25 ;  /* 0x000000ffff1a7224 */ /* 0x000fe400078e0019 */
.L_x_35254:
[----:B------:R-:W-:Y:S05]  /*10310*/  BSYNC B1 ;  /* 0x0000000000017941 */ /* 0x000fea0003800000 */
.L_x_35252:
        /* <DEDUP_REMOVED lines=11> */
.L_x_35256:
[----:B------:R-:W-:Y:S01]  /*103d0*/  MOV R8, R9 ;  /* 0x0000000900087202 */ /* 0x000fe20000000f00 */
[----:B------:R-:W-:Y:S02]  /*103e0*/  IMAD.MOV.U32 R10, RZ, RZ, R11 ;  /* 0x000000ffff0a7224 */ /* 0x000fe400078e000b */
[----:B------:R-:W-:Y:S02]  /*103f0*/  IMAD.MOV.U32 R153, RZ, RZ, R152 ;  /* 0x000000ffff997224 */ /* 0x000fe400078e0098 */
[----:B------:R-:W-:Y:S02]  /*10400*/  IMAD.MOV.U32 R25, RZ, RZ, R24 ;  /* 0x000000ffff197224 */ /* 0x000fe400078e0018 */
.L_x_35257:
[----:B------:R-:W-:Y:S05]  /*10410*/  BSYNC B1 ;  /* 0x0000000000017941 */ /* 0x000fea0003800000 */
.L_x_35255:
        /* <DEDUP_REMOVED lines=11> */
.L_x_35259:
[----:B------:R-:W-:Y:S01]  /*104d0*/  MOV R9, R8 ;  /* 0x0000000800097202 */ /* 0x000fe20000000f00 */
[----:B------:R-:W-:Y:S02]  /*104e0*/  IMAD.MOV.U32 R11, RZ, RZ, R10 ;  /* 0x000000ffff0b7224 */ /* 0x000fe400078e000a */
[----:B------:R-:W-:Y:S02]  /*104f0*/  IMAD.MOV.U32 R152, RZ, RZ, R155 ;  /* 0x000000ffff987224 */ /* 0x000fe400078e009b */
[----:B------:R-:W-:Y:S02]  /*10500*/  IMAD.MOV.U32 R24, RZ, RZ, R23 ;  /* 0x000000ffff187224 */ /* 0x000fe400078e0017 */
.L_x_35260:
[----:B------:R-:W-:Y:S05]  /*10510*/  BSYNC B1 ;  /* 0x0000000000017941 */ /* 0x000fea0003800000 */
.L_x_35258:
        /* <DEDUP_REMOVED lines=11> */
.L_x_35262:
[----:B------:R-:W-:Y:S01]  /*105d0*/  MOV R8, R9 ;  /* 0x0000000900087202 */ /* 0x000fe20000000f00 */
[----:B------:R-:W-:Y:S02]  /*105e0*/  IMAD.MOV.U32 R10, RZ, RZ, R11 ;  /* 0x000000ffff0a7224 */ /* 0x000fe400078e000b */
[----:B------:R-:W-:Y:S02]  /*105f0*/  IMAD.MOV.U32 R155, RZ, RZ, R154 ;  /* 0x000000ffff9b7224 */ /* 0x000fe400078e009a */
[----:B------:R-:W-:Y:S02]  /*10600*/  IMAD.MOV.U32 R23, RZ, RZ, R22 ;  /* 0x000000ffff177224 */ /* 0x000fe400078e0016 */
.L_x_35263:
[----:B------:R-:W-:Y:S05]  /*10610*/  BSYNC B1 ;  /* 0x0000000000017941 */ /* 0x000fea0003800000 */
.L_x_35261:
        /* <DEDUP_REMOVED lines=11> */
.L_x_35265:
[----:B------:R-:W-:Y:S01]  /*106d0*/  MOV R9, R8 ;  /* 0x0000000800097202 */ /* 0x000fe20000000f00 */
[----:B------:R-:W-:Y:S02]  /*106e0*/  IMAD.MOV.U32 R11, RZ, RZ, R10 ;  /* 0x000000ffff0b7224 */ /* 0x000fe400078e000a */
[----:B------:R-:W-:Y:S02]  /*106f0*/  IMAD.MOV.U32 R154, RZ, RZ, R157 ;  /* 0x000000ffff9a7224 */ /* 0x000fe400078e009d */
[----:B------:R-:W-:Y:S02]  /*10700*/  IMAD.MOV.U32 R22, RZ, RZ, R21 ;  /* 0x000000ffff167224 */ /* 0x000fe400078e0015 */
.L_x_35266:
[----:B------:R-:W-:Y:S05]  /*10710*/  BSYNC B1 ;  /* 0x0000000000017941 */ /* 0x000fea0003800000 */
.L_x_35264:
        /* <DEDUP_REMOVED lines=11> */
.L_x_35268:
[----:B------:R-:W-:Y:S01]  /*107d0*/  IMAD.MOV.U32 R157, RZ, RZ, R156 ;  /* 0x000000ffff9d7224 */ /* 0x000fe200078e009c */
[-C--:B------:R-:W-:Y:S01]  /*107e0*/  MOV R8, R9.reuse ;  /* 0x0000000900087202 */ /* 0x080fe20000000f00 */
[----:B------:R-:W-:Y:S01]  /*107f0*/  IMAD.MOV.U32 R21, RZ, RZ, R20 ;  /* 0x000000ffff157224 */ /* 0x000fe200078e0014 */
[----:B------:R-:W-:Y:S01]  /*10800*/  MOV R156, R9 ;  /* 0x00000009009c7202 */ /* 0x000fe20000000f00 */
[--C-:B------:R-:W-:Y:S02]  /*10810*/  IMAD.MOV.U32 R10, RZ, RZ, R11.reuse ;  /* 0x000000ffff0a7224 */ /* 0x100fe400078e000b */
[----:B------:R-:W-:Y:S02]  /*10820*/  IMAD.MOV.U32 R20, RZ, RZ, R11 ;  /* 0x000000ffff147224 */ /* 0x000fe400078e000b */
.L_x_35269:
[----:B------:R-:W-:Y:S05]  /*10830*/  BSYNC B1 ;  /* 0x0000000000017941 */ /* 0x000fea0003800000 */
.L_x_35267:
[----:B------:R-:W-:Y:S01]  /*10840*/  IADD3 R4, R4, 0x4, RZ ;  /* 0x0000000404047810 */ /* 0x000fe20007ffe0ff */
[----:B------:R-:W-:Y:S01]  /*10850*/  @!P1 CALL.REL.NOINC `(.L_x_35270) ;  /* 0x0000001000009944 */ /* 0x000fe20003c00000 */
[----:B------:R-:W-:Y:S05]  /*10860*/  BRA `(.L_x_35271) ;  /* 0xffffc02000007947 */ /* 0x000fea000383ffff */
.L_x_35270:
[----:B------:R-:W-:Y:S01]  /*10870*/  FADD.FTZ R158, R158, R7 ;  /* 0x000000079e9e7221 */ /* 0x000fe20000010000 */
[----:B------:R-:W-:Y:S01]  /*10880*/  MOV R20, R10 ;  /* 0x0000000a00147202 */ /* 0x000fe20000000f00 */
[----:B------:R-:W-:Y:S02]  /*10890*/  IMAD.MOV.U32 R159, RZ, RZ, R6 ;  /* 0x000000ffff9f7224 */ /* 0x000fe400078e0006 */
[----:B------:R-:W-:-:S02]  /*108a0*/  IMAD.MOV.U32 R156, RZ, RZ, R8 ;  /* 0x000000ffff9c7224 */ /* 0x000fc400078e0008 */
.L_x_35080:
[----:B------:R-:W-:Y:S05]  /*108b0*/  BSYNC B0 ;  /* 0x0000000000007941 */ /* 0x000fea0003800000 */
.L_x_35079:
        /* <DEDUP_REMOVED lines=209> */
.L_x_35464:
        /* <DEDUP_REMOVED lines=20> */
.L_x_35275:
[----:B------:R-:W-:Y:S01]  /*11710*/  IMAD.MOV.U32 R8, RZ, RZ, R3 ;  /* 0x000000ffff087224 */ /* 0x000fe200078e0003 */
[----:B------:R-:W-:Y:S01]  /*11720*/  MOV R10, R83 ;  /* 0x00000053000a7202 */ /* 0x000fe20000000f00 */
[----:B------:R-:W-:Y:S02]  /*11730*/  IMAD.MOV.U32 R3, RZ, RZ, R2 ;  /* 0x000000ffff037224 */ /* 0x000fe400078e0002 */
[----:B------:R-:W-:Y:S02]  /*11740*/  IMAD.MOV.U32 R83, RZ, RZ, R82 ;  /* 0x000000ffff537224 */ /* 0x000fe400078e0052 */
.L_x_35276:
[----:B------:R-:W-:Y:S05]  /*11750*/  BSYNC B1 ;  /* 0x0000000000017941 */ /* 0x000fea0003800000 */
.L_x_35274:
        /* <DEDUP_REMOVED lines=11> */
.L_x_35278:
[----:B------:R-:W-:Y:S01]  /*11810*/  IMAD.MOV.U32 R9, RZ, RZ, R8 ;  /* 0x000000ffff097224 */ /* 0x000fe200078e0008 */
[----:B------:R-:W-:Y:S01]  /*11820*/  MOV R11, R10 ;  /* 0x0000000a000b7202 */ /* 0x000fe20000000f00 */
[----:B------:R-:W-:Y:S02]  /*11830*/  IMAD.MOV.U32 R2, RZ, RZ, R97 ;  /* 0x000000ffff027224 */ /* 0x000fe400078e0061 */
[----:B------:R-:W-:Y:S02]  /*11840*/  IMAD.MOV.U32 R82, RZ, RZ, R81 ;  /* 0x000000ffff527224 */ /* 0x000fe400078e0051 */
.L_x_35279:
[----:B------:R-:W-:Y:S05]  /*11850*/  BSYNC B1 ;  /* 0x0000000000017941 */ /* 0x000fea0003800000 */
.L_x_35277:
        /* <DEDUP_REMOVED lines=11> */
.L_x_35281:
[----:B------:R-:W-:Y:S01]  /*11910*/  IMAD.MOV.U32 R8, RZ, RZ, R9 ;  /* 0x000000ffff087224 */ /* 0x000fe200078e0009 */
[----:B------:R-:W-:Y:S01]  /*11920*/  MOV R10, R11 ;  /* 0x0000000b000a7202 */ /* 0x000fe20000000f00 */
[----:B------:R-:W-:Y:S02]  /*11930*/  IMAD.MOV.U32 R97, RZ, RZ, R96 ;  /* 0x000000ffff617224 */ /* 0x000fe400078e0060 */
[----:B------:R-:W-:Y:S02]  /*11940*/  IMAD.MOV.U32 R81, RZ, RZ, R80 ;  /* 0x000000ffff517224 */ /* 0x000fe400078e0050 */
.L_x_35282:
[----:B------:R-:W-:Y:S05]  /*11950*/  BSYNC B1 ;  /* 0x0000000000017941 */ /* 0x000fea0003800000 */
.L_x_35280:
        /* <DEDUP_REMOVED lines=11> */
.L_x_35284:
[----:B------:R-:W-:Y:S01]  /*11a10*/  IMAD.MOV.U32 R9, RZ, RZ, R8 ;  /* 0x000000ffff097224 */ /* 0x000fe200078e0008 */
[----:B------:R-:W-:Y:S01]  /*11a20*/  MOV R11, R10 ;  /* 0x0000000a000b7202 */ /* 0x000fe20000000f00 */
[----:B------:R-:W-:Y:S02]  /*11a30*/  IMAD.MOV.U32 R96, RZ, RZ, R99 ;  /* 0x000000ffff607224 */ /* 0x000fe400078e0063 */
[----:B------:R-:W-:Y:S02]  /*11a40*/  IMAD.MOV.U32 R80, RZ, RZ, R79 ;  /* 0x000000ffff507224 */ /* 0x000fe400078e004f */
.L_x_35285:
[----:B------:R-:W-:Y:S05]  /*11a50*/  BSYNC B1 ;  /* 0x0000000000017941 */ /* 0x000fea0003800000 */
.L_x_35283:
        /* <DEDUP_REMOVED lines=11> */
.L_x_35287:
[----:B------:R-:W-:Y:S01]  /*11b10*/  IMAD.MOV.U32 R8, RZ, RZ, R9 ;  /* 0x000000ffff087224 */ /* 0x000fe200078e0009 */
[----:B------:R-:W-:Y:S01]  /*11b20*/  MOV R10, R11 ;  /* 0x0000000b000a7202 */ /* 0x000fe20000000f00 */
[----:B------:R-:W-:Y:S02]  /*11b30*/  IMAD.MOV.U32 R99, RZ, RZ, R98 ;  /* 0x000000ffff637224 */ /* 0x000fe400078e0062 */
[----:B------:R-:W-:Y:S02]  /*11b40*/  IMAD.MOV.U32 R79, RZ, RZ, R78 ;  /* 0x000000ffff4f7224 */ /* 0x000fe400078e004e */
.L_x_35288:
[----:B------:R-:W-:Y:S05]  /*11b50*/  BSYNC B1 ;  /* 0x0000000000017941 */ /* 0x000fea0003800000 */
.L_x_35286:
        /* <DEDUP_REMOVED lines=11> */
.L_x_35290:
[----:B------:R-:W-:Y:S01]  /*11c10*/  IMAD.MOV.U32 R9, RZ, RZ, R8 ;  /* 0x000000ffff097224 */ /* 0x000fe200078e0008 */
[----:B------:R-:W-:Y:S01]  /*11c20*/  MOV R11, R10 ;  /* 0x0000000a000b7202 */ /* 0x000fe20000000f00 */
[----:B------:R-:W-:Y:S02]  /*11c30*/  IMAD.MOV.U32 R98, RZ, RZ, R101 ;  /* 0x000000ffff627224 */ /* 0x000fe400078e0065 */
[----:B------:R-:W-:Y:S02]  /*11c40*/  IMAD.MOV.U32 R78, RZ, RZ, R77 ;  /* 0x000000ffff4e7224 */ /* 0x000fe400078e004d */
.L_x_35291:
[----:B------:R-:W-:Y:S05]  /*11c50*/  BSYNC B1 ;  /* 0x0000000000017941 */ /* 0x000fea0003800000 */
.L_x_35289:
        /* <DEDUP_REMOVED lines=11> */
.L_x_35293:
[----:B------:R-:W-:Y:S01]  /*11d10*/  IMAD.MOV.U32 R8, RZ, RZ, R9 ;  /* 0x000000ffff087224 */ /* 0x000fe200078e0009 */
[----:B------:R-:W-:Y:S01]  /*11d20*/  MOV R10, R11 ;  /* 0x0000000b000a7202 */ /* 0x000fe20000000f00 */
[----:B------:R-:W-:Y:S02]  /*11d30*/  IMAD.MOV.U32 R101, RZ, RZ, R100 ;  /* 0x000000ffff657224 */ /* 0x000fe400078e0064 */
[----:B------:R-:W-:Y:S02]  /*11d40*/  IMAD.MOV.U32 R77, RZ, RZ, R76 ;  /* 0x000000ffff4d7224 */ /* 0x000fe400078e004c */
.L_x_35294:
[----:B------:R-:W-:Y:S05]  /*11d50*/  BSYNC B1 ;  /* 0x0000000000017941 */ /* 0x000fea0003800000 */
.L_x_35292:
        /* <DEDUP_REMOVED lines=11> */
.L_x_35296:
[----:B------:R-:W-:Y:S01]  /*11e10*/  IMAD.MOV.U32 R9, RZ, RZ, R8 ;  /* 0x000000ffff097224 */ /* 0x000fe200078e0008 */
[----:B------:R-:W-:Y:S01]  /*11e20*/  MOV R11, R10 ;  /* 0x0000000a000b7202 */ /* 0x000fe20000000f00 */
[----:B------:R-:W-:Y:S02]  /*11e30*/  IMAD.MOV.U32 R100, RZ, RZ, R103 ;  /* 0x000000ffff647224 */ /* 0x000fe400078e0067 */
[----:B------:R-:W-:Y:S02]  /*11e40*/  IMAD.MOV.U32 R76, RZ, RZ, R75 ;  /* 0x000000ffff4c7224 */ /* 0x000fe400078e004b */
.L_x_35297:
[----:B------:R-:W-:Y:S05]  /*11e50*/  BSYNC B1 ;  /* 0x0000000000017941 */ /* 0x000fea0003800000 */
.L_x_35295:
        /* <DEDUP_REMOVED lines=11> */
.L_x_35299:
[----:B------:R-:W-:Y:S01]  /*11f10*/  IMAD.MOV.U32 R8, RZ, RZ, R9 ;  /* 0x000000ffff087224 */ /* 0x000fe200078e0009 */
[----:B------:R-:W-:Y:S01]  /*11f20*/  MOV R10, R11 ;  /* 0x0000000b000a7202 */ /* 0x000fe20000000f00 */
[----:B------:R-:W-:Y:S02]  /*11f30*/  IMAD.MOV.U32 R103, RZ, RZ, R102 ;  /* 0x000000ffff677224 */ /* 0x000fe400078e0066 */
[----:B------:R-:W-:Y:S02]  /*11f40*/  IMAD.MOV.U32 R75, RZ, RZ, R74 ;  /* 0x000000ffff4b7224 */ /* 0x000fe400078e004a */
.L_x_35300:
[----:B------:R-:W-:Y:S05]  /*11f50*/  BSYNC B1 ;  /* 0x0000000000017941 */ /* 0x000fea0003800000 */
.L_x_35298:
        /* <DEDUP_REMOVED lines=11> */
.L_x_35302:
[----:B------:R-:W-:Y:S01]  /*12010*/  IMAD.MOV.U32 R9, RZ, RZ, R8 ;  /* 0x000000ffff097224 */ /* 0x000fe200078e0008 */
[----:B------:R-:W-:Y:S01]  /*12020*/  MOV R11, R10 ;  /* 0x0000000a000b7202 */ /* 0x000fe20000000f00 */
[----:B------:R-:W-:Y:S02]  /*12030*/  IMAD.MOV.U32 R102, RZ, RZ, R105 ;  /* 0x000000ffff667224 */ /* 0x000fe400078e0069 */
[----:B------:R-:W-:Y:S02]  /*12040*/  IMAD.MOV.U32 R74, RZ, RZ, R73 ;  /* 0x000000ffff4a7224 */ /* 0x000fe400078e0049 */
.L_x_35303:
[----:B------:R-:W-:Y:S05]  /*12050*/  BSYNC B1 ;  /* 0x0000000000017941 */ /* 0x000fea0003800000 */
.L_x_35301:
        /* <DEDUP_REMOVED lines=11> */
.L_x_35305:
[----:B------:R-:W-:Y:S01]  /*12110*/  IMAD.MOV.U32 R8, RZ, RZ, R9 ;  /* 0x000000ffff087224 */ /* 0x000fe200078e0009 */
[----:B------:R-:W-:Y:S01]  /*12120*/  MOV R10, R11 ;  /* 0x0000000b000a7202 */ /* 0x000fe20000000f00 */
[----:B------:R-:W-:Y:S02]  /*12130*/  IMAD.MOV.U32 R105, RZ, RZ, R104 ;  /* 0x000000ffff697224 */ /* 0x000fe400078e0068 */
[----:B------:R-:W-:Y:S02]  /*12140*/  IMAD.MOV.U32 R73, RZ, RZ, R72 ;  /* 0x000000ffff497224 */ /* 0x000fe400078e0048 */
.L_x_35306:
[----:B------:R-:W-:Y:S05]  /*12150*/  BSYNC B1 ;  /* 0x0000000000017941 */ /* 0x000fea0003800000 */
.L_x_35304:
        /* <DEDUP_REMOVED lines=11> */
.L_x_35308:
[----:B------:R-:W-:Y:S01]  /*12210*/  IMAD.MOV.U32 R9, RZ, RZ, R8 ;  /* 0x000000ffff097224 */ /* 0x000fe200078e0008 */
[----:B------:R-:W-:Y:S01]  /*12220*/  MOV R11, R10 ;  /* 0x0000000a000b7202 */ /* 0x000fe20000000f00 */
[----:B------:R-:W-:Y:S02]  /*12230*/  IMAD.MOV.U32 R104, RZ, RZ, R107 ;  /* 0x000000ffff687224 */ /* 0x000fe400078e006b */
[----:B------:R-:W-:Y:S02]  /*12240*/  IMAD.MOV.U32 R72, RZ, RZ, R71 ;  /* 0x000000ffff487224 */ /* 0x000fe400078e0047 */
.L_x_35309:
[----:B------:R-:W-:Y:S05]  /*12250*/  BSYNC B1 ;  /* 0x0000000000017941 */ /* 0x000fea0003800000 */
.L_x_35307:
        /* <DEDUP_REMOVED lines=11> */
.L_x_35311:
[----:B------:R-:W-:Y:S01]  /*12310*/  IMAD.MOV.U32 R8, RZ, RZ, R9 ;  /* 0x000000ffff087224 */ /* 0x000fe200078e0009 */
[----:B------:R-:W-:Y:S01]  /*12320*/  MOV R10, R11 ;  /* 0x0000000b000a7202 */ /* 0x000fe20000000f00 */
[----:B------:R-:W-:Y:S02]  /*12330*/  IMAD.MOV.U32 R107, RZ, RZ, R106 ;  /* 0x000000ffff6b7224 */ /* 0x000fe400078e006a */
[----:B------:R-:W-:Y:S02]  /*12340*/  IMAD.MOV.U32 R71, RZ, RZ, R70 ;  /* 0x000000ffff477224 */ /* 0x000fe400078e0046 */
.L_x_35312:
[----:B------:R-:W-:Y:S05]  /*12350*/  BSYNC B1 ;  /* 0x0000000000017941 */ /* 0x000fea0003800000 */
.L_x_35310:
        /* <DEDUP_REMOVED lines=11> */
.L_x_35314:
[----:B------:R-:W-:Y:S01]  /*12410*/  IMAD.MOV.U32 R9, RZ, RZ, R8 ;  /* 0x000000ffff097224 */ /* 0x000fe200078e0008 */
[----:B------:R-:W-:Y:S01]  /*12420*/  MOV R11, R10 ;  /* 0x0000000a000b7202 */ /* 0x000fe20000000f00 */
[----:B------:R-:W-:Y:S02]  /*12430*/  IMAD.MOV.U32 R106, RZ, RZ, R109 ;  /* 0x000000ffff6a7224 */ /* 0x000fe400078e006d */
[----:B------:R-:W-:Y:S02]  /*12440*/  IMAD.MOV.U32 R70, RZ, RZ, R69 ;  /* 0x000000ffff467224 */ /* 0x000fe400078e0045 */
.L_x_35315:
[----:B------:R-:W-:Y:S05]  /*12450*/  BSYNC B1 ;  /* 0x0000000000017941 */ /* 0x000fea0003800000 */
.L_x_35313:
        /* <DEDUP_REMOVED lines=11> */
.L_x_35317:
[----:B------:R-:W-:Y:S01]  /*12510*/  IMAD.MOV.U32 R8, RZ, RZ, R9 ;  /* 0x000000ffff087224 */ /* 0x000fe200078e0009 */
[----:B------:R-:W-:Y:S01]  /*12520*/  MOV R10, R11 ;  /* 0x0000000b000a7202 */ /* 0x000fe20000000f00 */
[----:B------:R-:W-:Y:S02]  /*12530*/  IMAD.MOV.U32 R109, RZ, RZ, R108 ;  /* 0x000000ffff6d7224 */ /* 0x000fe400078e006c */
[----:B------:R-:W-:Y:S02]  /*12540*/  IMAD.MOV.U32 R69, RZ, RZ, R68 ;  /* 0x000000ffff457224 */ /* 0x000fe400078e0044 */
.L_x_35318:
[----:B------:R-:W-:Y:S05]  /*12550*/  BSYNC B1 ;  /* 0x0000000000017941 */ /* 0x000fea0003800000 */
.L_x_35316:
        /* <DEDUP_REMOVED lines=11> */
.L_x_35320:
[----:B------:R-:W-:Y:S01]  /*12610*/  IMAD.MOV.U32 R9, RZ, RZ, R8 ;  /* 0x000000ffff097224 */ /* 0x000fe200078e0008 */
[----:B------:R-:W-:Y:S01]  /*12620*/  MOV R11, R10 ;  /* 0x0000000a000b7202 */ /* 0x000fe20000000f00 */
[----:B------:R-:W-:Y:S02]  /*12630*/  IMAD.MOV.U32 R108, RZ, RZ, R111 ;  /* 0x000000ffff6c7224 */ /* 0x000fe400078e006f */
[----:B------:R-:W-:Y:S02]  /*12640*/  IMAD.MOV.U32 R68, RZ, RZ, R67 ;  /* 0x000000ffff447224 */ /* 0x000fe400078e0043 */
.L_x_35321:
[----:B------:R-:W-:Y:S05]  /*12650*/  BSYNC B1 ;  /* 0x0000000000017941 */ /* 0x000fea0003800000 */
.L_x_35319:
        /* <DEDUP_REMOVED lines=11> */
.L_x_35323:
[----:B------:R-:W-:Y:S01]  /*12710*/  IMAD.MOV.U32 R8, RZ, RZ, R9 ;  /* 0x000000ffff087224 */ /* 0x000fe200078e0009 */
[----:B------:R-:W-:Y:S01]  /*12720*/  MOV R10, R11 ;  /* 0x0000000b000a7202 */ /* 0x000fe20000000f00 */
[----:B------:R-:W-:Y:S02]  /*12730*/  IMAD.MOV.U32 R111, RZ, RZ, R110 ;  /* 0x000000ffff6f7224 */ /* 0x000fe400078e006e */
[----:B------:R-:W-:Y:S02]  /*12740*/  IMAD.MOV.U32 R67, RZ, RZ, R66 ;  /* 0x000000ffff437224 */ /* 0x000fe400078e0042 */
.L_x_35324:
[----:B------:R-:W-:Y:S05]  /*12750*/  BSYNC B1 ;  /* 0x0000000000017941 */ /* 0x000fea0003800000 */
.L_x_35322:
        /* <DEDUP_REMOVED lines=11> */
.L_x_35326:
[----:B------:R-:W-:Y:S01]  /*12810*/  IMAD.MOV.U32 R9, RZ, RZ, R8 ;  /* 0x000000ffff097224 */ /* 0x000fe200078e0008 */
[----:B------:R-:W-:Y:S01]  /*12820*/  MOV R11, R10 ;  /* 0x0000000a000b7202 */ /* 0x000fe20000000f00 */
[----:B------:R-:W-:Y:S02]  /*12830*/  IMAD.MOV.U32 R110, RZ, RZ, R113 ;  /* 0x000000ffff6e7224 */ /* 0x000fe400078e0071 */
[----:B------:R-:W-:Y:S02]  /*12840*/  IMAD.MOV.U32 R66, RZ, RZ, R65 ;  /* 0x000000ffff427224 */ /* 0x000fe400078e0041 */
.L_x_35327:
[----:B------:R-:W-:Y:S05]  /*12850*/  BSYNC B1 ;  /* 0x0000000000017941 */ /* 0x000fea0003800000 */
.L_x_35325:
        /* <DEDUP_REMOVED lines=11> */
.L_x_35329:
[----:B------:R-:W-:Y:S01]  /*12910*/  IMAD.MOV.U32 R8, RZ, RZ, R9 ;  /* 0x000000ffff087224 */ /* 0x000fe200078e0009 */
[----:B------:R-:W-:Y:S01]  /*12920*/  MOV R10, R11 ;  /* 0x0000000b000a7202 */ /* 0x000fe20000000f00 */
[----:B------:R-:W-:Y:S02]  /*12930*/  IMAD.MOV.U32 R113, RZ, RZ, R112 ;  /* 0x000000ffff717224 */ /* 0x000fe400078e0070 */
[----:B------:R-:W-:Y:S02]  /*12940*/  IMAD.MOV.U32 R65, RZ, RZ, R64 ;  /* 0x000000ffff417224 */ /* 0x000fe400078e0040 */
.L_x_35330:
[----:B------:R-:W-:Y:S05]  /*12950*/  BSYNC B1 ;  /* 0x0000000000017941 */ /* 0x000fea0003800000 */
.L_x_35328:
        /* <DEDUP_REMOVED lines=11> */
.L_x_35332:
[----:B------:R-:W-:Y:S01]  /*12a10*/  IMAD.MOV.U32 R9, RZ, RZ, R8 ;  /* 0x000000ffff097224 */ /* 0x000fe200078e0008 */
[----:B------:R-:W-:Y:S01]  /*12a20*/  MOV R11, R10 ;  /* 0x0000000a000b7202 */ /* 0x000fe20000000f00 */
[----:B------:R-:W-:Y:S02]  /*12a30*/  IMAD.MOV.U32 R112, RZ, RZ, R115 ;  /* 0x000000ffff707224 */ /* 0x000fe400078e0073 */
[----:B------:R-:W-:Y:S02]  /*12a40*/  IMAD.MOV.U32 R64, RZ, RZ, R63 ;  /* 0x000000ffff407224 */ /* 0x000fe400078e003f */
.L_x_35333:
[----:B------:R-:W-:Y:S05]  /*12a50*/  BSYNC B1 ;  /* 0x0000000000017941 */ /* 0x000fea0003800000 */
.L_x_35331:
        /* <DEDUP_REMOVED lines=11> */
.L_x_35335:
[----:B------:R-:W-:Y:S01]  /*12b10*/  IMAD.MOV.U32 R8, RZ, RZ, R9 ;  /* 0x000000ffff087224 */ /* 0x000fe200078e0009 */
[----:B------:R-:W-:Y:S01]  /*12b20*/  MOV R10, R11 ;  /* 0x0000000b000a7202 */ /* 0x000fe20000000f00 */
[----:B------:R-:W-:Y:S02]  /*12b30*/  IMAD.MOV.U32 R115, RZ, RZ, R114 ;  /* 0x000000ffff737224 */ /* 0x000fe400078e0072 */
[----:B------:R-:W-:Y:S02]  /*12b40*/  IMAD.MOV.U32 R63, RZ, RZ, R62 ;  /* 0x000000ffff3f7224 */ /* 0x000fe400078e003e */
.L_x_35336:
[----:B------:R-:W-:Y:S05]  /*12b50*/  BSYNC B1 ;  /* 0x0000000000017941 */ /* 0x000fea0003800000 */
.L_x_35334:
        /* <DEDUP_REMOVED lines=11> */
.L_x_35338:
[----:B------:R-:W-:Y:S01]  /*12c10*/  IMAD.MOV.U32 R9, RZ, RZ, R8 ;  /* 0x000000ffff097224 */ /* 0x000fe200078e0008 */
[----:B------:R-:W-:Y:S01]  /*12c20*/  MOV R11, R10 ;  /* 0x0000000a000b7202 */ /* 0x000fe20000000f00 */
[----:B------:R-:W-:Y:S02]  /*12c30*/  IMAD.MOV.U32 R114, RZ, RZ, R117 ;  /* 0x000000ffff727224 */ /* 0x000fe400078e0075 */
[----:B------:R-:W-:Y:S02]  /*12c40*/  IMAD.MOV.U32 R62, RZ, RZ, R61 ;  /* 0x000000ffff3e7224 */ /* 0x000fe400078e003d */
.L_x_35339:
[----:B------:R-:W-:Y:S05]  /*12c50*/  BSYNC B1 ;  /* 0x0000000000017941 */ /* 0x000fea0003800000 */
.L_x_35337:
        /* <DEDUP_REMOVED lines=11> */
.L_x_35341:
[----:B------:R-:W-:Y:S01]  /*12d10*/  IMAD.MOV.U32 R8, RZ, RZ, R9 ;  /* 0x000000ffff087224 */ /* 0x000fe200078e0009 */
[----:B------:R-:W-:Y:S01]  /*12d20*/  MOV R10, R11 ;  /* 0x0000000b000a7202 */ /* 0x000fe20000000f00 */
[----:B------:R-:W-:Y:S02]  /*12d30*/  IMAD.MOV.U32 R117, RZ, RZ, R116 ;  /* 0x000000ffff757224 */ /* 0x000fe400078e0074 */
[----:B------:R-:W-:Y:S02]  /*12d40*/  IMAD.MOV.U32 R61, RZ, RZ, R60 ;  /* 0x000000ffff3d7224 */ /* 0x000fe400078e003c */
.L_x_35342:
[----:B------:R-:W-:Y:S05]  /*12d50*/  BSYNC B1 ;  /* 0x0000000000017941 */ /* 0x000fea0003800000 */
.L_x_35340:
        /* <DEDUP_REMOVED lines=11> */
.L_x_35344:
[----:B------:R-:W-:Y:S01]  /*12e10*/  IMAD.MOV.U32 R9, RZ, RZ, R8 ;  /* 0x000000ffff097224 */ /* 0x000fe200078e0008 */
[----:B------:R-:W-:Y:S01]  /*12e20*/  MOV R11, R10 ;  /* 0x0000000a000b7202 */ /* 0x000fe20000000f00 */
[----:B------:R-:W-:Y:S02]  /*12e30*/  IMAD.MOV.U32 R116, RZ, RZ, R119 ;  /* 0x000000ffff747224 */ /* 0x000fe400078e0077 */
[----:B------:R-:W-:Y:S02]  /*12e40*/  IMAD.MOV.U32 R60, RZ, RZ, R59 ;  /* 0x000000ffff3c7224 */ /* 0x000fe400078e003b */
.L_x_35345:
[----:B------:R-:W-:Y:S05]  /*12e50*/  BSYNC B1 ;  /* 0x0000000000017941 */ /* 0x000fea0003800000 */
.L_x_35343:
        /* <DEDUP_REMOVED lines=11> */
.L_x_35347:
[----:B------:R-:W-:Y:S01]  /*12f10*/  IMAD.MOV.U32 R8, RZ, RZ, R9 ;  /* 0x000000ffff087224 */ /* 0x000fe200078e0009 */
[----:B------:R-:W-:Y:S01]  /*12f20*/  MOV R10, R11 ;  /* 0x0000000b000a7202 */ /* 0x000fe20000000f00 */
[----:B------:R-:W-:Y:S02]  /*12f30*/  IMAD.MOV.U32 R119, RZ, RZ, R118 ;  /* 0x000000ffff777224 */ /* 0x000fe400078e0076 */
[----:B------:R-:W-:Y:S02]  /*12f40*/  IMAD.MOV.U32 R59, RZ, RZ, R58 ;  /* 0x000000ffff3b7224 */ /* 0x000fe400078e003a */
.L_x_35348:
[----:B------:R-:W-:Y:S05]  /*12f50*/  BSYNC B1 ;  /* 0x0000000000017941 */ /* 0x000fea0003800000 */
.L_x_35346:
        /* <DEDUP_REMOVED lines=11> */
.L_x_35350:
[----:B------:R-:W-:Y:S01]  /*13010*/  IMAD.MOV.U32 R9, RZ, RZ, R8 ;  /* 0x000000ffff097224 */ /* 0x000fe200078e0008 */
[----:B------:R-:W-:Y:S01]  /*13020*/  MOV R11, R10 ;  /* 0x0000000a000b7202 */ /* 0x000fe20000000f00 */
[----:B------:R-:W-:Y:S02]  /*13030*/  IMAD.MOV.U32 R118, RZ, RZ, R121 ;  /* 0x000000ffff767224 */ /* 0x000fe400078e0079 */
[----:B------:R-:W-:Y:S02]  /*13040*/  IMAD.MOV.U32 R58, RZ, RZ, R57 ;  /* 0x000000ffff3a7224 */ /* 0x000fe400078e0039 */
.L_x_35351:
[----:B------:R-:W-:Y:S05]  /*13050*/  BSYNC B1 ;  /* 0x0000000000017941 */ /* 0x000fea0003800000 */
.L_x_35349:
        /* <DEDUP_REMOVED lines=11> */
.L_x_35353:
[----:B------:R-:W-:Y:S01]  /*13110*/  IMAD.MOV.U32 R8, RZ, RZ, R9 ;  /* 0x000000ffff087224 */ /* 0x000fe200078e0009 */
[----:B------:R-:W-:Y:S01]  /*13120*/  MOV R10, R11 ;  /* 0x0000000b000a7202 */ /* 0x000fe20000000f00 */
[----:B------:R-:W-:Y:S02]  /*13130*/  IMAD.MOV.U32 R121, RZ, RZ, R120 ;  /* 0x000000ffff797224 */ /* 0x000fe400078e0078 */
[----:B------:R-:W-:Y:S02]  /*13140*/  IMAD.MOV.U32 R57, RZ, RZ, R56 ;  /* 0x000000ffff397224 */ /* 0x000fe400078e0038 */
.L_x_35354:
[----:B------:R-:W-:Y:S05]  /*13150*/  BSYNC B1 ;  /* 0x0000000000017941 */ /* 0x000fea0003800000 */
.L_x_35352:
        /* <DEDUP_REMOVED lines=11> */
.L_x_35356:
[----:B------:R-:W-:Y:S01]  /*13210*/  IMAD.MOV.U32 R9, RZ, RZ, R8 ;  /* 0x000000ffff097224 */ /* 0x000fe200078e0008 */
[----:B------:R-:W-:Y:S01]  /*13220*/  MOV R11, R10 ;  /* 0x0000000a000b7202 */ /* 0x000fe20000000f00 */
[----:B------:R-:W-:Y:S02]  /*13230*/  IMAD.MOV.U32 R120, RZ, RZ, R123 ;  /* 0x000000ffff787224 */ /* 0x000fe400078e007b */
[----:B------:R-:W-:Y:S02]  /*13240*/  IMAD.MOV.U32 R56, RZ, RZ, R55 ;  /* 0x000000ffff387224 */ /* 0x000fe400078e0037 */
.L_x_35357:
[----:B------:R-:W-:Y:S05]  /*13250*/  BSYNC B1 ;  /* 0x0000000000017941 */ /* 0x000fea0003800000 */
.L_x_35355:
        /* <DEDUP_REMOVED lines=11> */
.L_x_35359:
[----:B------:R-:W-:Y:S01]  /*13310*/  IMAD.MOV.U32 R8, RZ, RZ, R9 ;  /* 0x000000ffff087224 */ /* 0x000fe200078e0009 */
[----:B------:R-:W-:Y:S01]  /*13320*/  MOV R10, R11 ;  /* 0x0000000b000a7202 */ /* 0x000fe20000000f00 */
[----:B------:R-:W-:Y:S02]  /*13330*/  IMAD.MOV.U32 R123, RZ, RZ, R122 ;  /* 0x000000ffff7b7224 */ /* 0x000fe400078e007a */
[----:B------:R-:W-:Y:S02]  /*13340*/  IMAD.MOV.U32 R55, RZ, RZ, R54 ;  /* 0x000000ffff377224 */ /* 0x000fe400078e0036 */
.L_x_35360:
[----:B------:R-:W-:Y:S05]  /*13350*/  BSYNC B1 ;  /* 0x0000000000017941 */ /* 0x000fea0003800000 */
.L_x_35358:
        /* <DEDUP_REMOVED lines=11> */
.L_x_35362:
[----:B------:R-:W-:Y:S01]  /*13410*/  IMAD.MOV.U32 R9, RZ, RZ, R8 ;  /* 0x000000ffff097224 */ /* 0x000fe200078e0008 */
[----:B------:R-:W-:Y:S01]  /*13420*/  MOV R11, R10 ;  /* 0x0000000a000b7202 */ /* 0x000fe20000000f00 */
[----:B------:R-:W-:Y:S02]  /*13430*/  IMAD.MOV.U32 R122, RZ, RZ, R125 ;  /* 0x000000ffff7a7224 */ /* 0x000fe400078e007d */
[----:B------:R-:W-:Y:S02]  /*13440*/  IMAD.MOV.U32 R54, RZ, RZ, R53 ;  /* 0x000000ffff367224 */ /* 0x000fe400078e0035 */
.L_x_35363:
[----:B------:R-:W-:Y:S05]  /*13450*/  BSYNC B1 ;  /* 0x0000000000017941 */ /* 0x000fea0003800000 */
.L_x_35361:
        /* <DEDUP_REMOVED lines=11> */
.L_x_35365:
[----:B------:R-:W-:Y:S01]  /*13510*/  IMAD.MOV.U32 R8, RZ, RZ, R9 ;  /* 0x000000ffff087224 */ /* 0x000fe200078e0009 */
[----:B------:R-:W-:Y:S01]  /*13520*/  MOV R10, R11 ;  /* 0x0000000b000a7202 */ /* 0x000fe20000000f00 */
[----:B------:R-:W-:Y:S02]  /*13530*/  IMAD.MOV.U32 R125, RZ, RZ, R124 ;  /* 0x000000ffff7d7224 */ /* 0x000fe400078e007c */
[----:B------:R-:W-:Y:S02]  /*13540*/  IMAD.MOV.U32 R53, RZ, RZ, R52 ;  /* 0x000000ffff357224 */ /* 0x000fe400078e0034 */
.L_x_35366:
[----:B------:R-:W-:Y:S05]  /*13550*/  BSYNC B1 ;  /* 0x0000000000017941 */ /* 0x000fea0003800000 */
.L_x_35364:
        /* <DEDUP_REMOVED lines=11> */
.L_x_35368:
[----:B------:R-:W-:Y:S01]  /*13610*/  IMAD.MOV.U32 R9, RZ, RZ, R8 ;  /* 0x000000ffff097224 */ /* 0x000fe200078e0008 */
[----:B------:R-:W-:Y:S01]  /*13620*/  MOV R11, R10 ;  /* 0x0000000a000b7202 */ /* 0x000fe20000000f00 */
[----:B------:R-:W-:Y:S02]  /*13630*/  IMAD.MOV.U32 R124, RZ, RZ, R127 ;  /* 0x000000ffff7c7224 */ /* 0x000fe400078e007f */
[----:B------:R-:W-:Y:S02]  /*13640*/  IMAD.MOV.U32 R52, RZ, RZ, R51 ;  /* 0x000000ffff347224 */ /* 0x000fe400078e0033 */
.L_x_35369:
[----:B------:R-:W-:Y:S05]  /*13650*/  BSYNC B1 ;  /* 0x0000000000017941 */ /* 0x000fea0003800000 */
.L_x_35367:
        /* <DEDUP_REMOVED lines=11> */
.L_x_35371:
[----:B------:R-:W-:Y:S01]  /*13710*/  IMAD.MOV.U32 R8, RZ, RZ, R9 ;  /* 0x000000ffff087224 */ /* 0x000fe200078e0009 */
[----:B------:R-:W-:Y:S01]  /*13720*/  MOV R10, R11 ;  /* 0x0000000b000a7202 */ /* 0x000fe20000000f00 */
[----:B------:R-:W-:Y:S02]  /*13730*/  IMAD.MOV.U32 R127, RZ, RZ, R126 ;  /* 0x000000ffff7f7224 */ /* 0x000fe400078e007e */
[----:B------:R-:W-:Y:S02]  /*13740*/  IMAD.MOV.U32 R51, RZ, RZ, R50 ;  /* 0x000000ffff337224 */ /* 0x000fe400078e0032 */
.L_x_35372:
[----:B------:R-:W-:Y:S05]  /*13750*/  BSYNC B1 ;  /* 0x0000000000017941 */ /* 0x000fea0003800000 */
.L_x_35370:
        /* <DEDUP_REMOVED lines=11> */
.L_x_35374:
[----:B------:R-:W-:Y:S01]  /*13810*/  IMAD.MOV.U32 R9, RZ, RZ, R8 ;  /* 0x000000ffff097224 */ /* 0x000fe200078e0008 */
[----:B------:R-:W-:Y:S01]  /*13820*/  MOV R11, R10 ;  /* 0x0000000a000b7202 */ /* 0x000fe20000000f00 */
[----:B------:R-:W-:Y:S02]  /*13830*/  IMAD.MOV.U32 R126, RZ, RZ, R129 ;  /* 0x000000ffff7e7224 */ /* 0x000fe400078e0081 */
[----:B------:R-:W-:Y:S02]  /*13840*/  IMAD.MOV.U32 R50, RZ, RZ, R49 ;  /* 0x000000ffff327224 */ /* 0x000fe400078e0031 */
.L_x_35375:
[----:B------:R-:W-:Y:S05]  /*13850*/  BSYNC B1 ;  /* 0x0000000000017941 */ /* 0x000fea0003800000 */
.L_x_35373:
        /* <DEDUP_REMOVED lines=11> */
.L_x_35377:
[----:B------:R-:W-:Y:S01]  /*13910*/  IMAD.MOV.U32 R8, RZ, RZ, R9 ;  /* 0x000000ffff087224 */ /* 0x000fe200078e0009 */
[----:B------:R-:W-:Y:S01]  /*13920*/  MOV R10, R11 ;  /* 0x0000000b000a7202 */ /* 0x000fe20000000f00 */
[----:B------:R-:W-:Y:S02]  /*13930*/  IMAD.MOV.U32 R129, RZ, RZ, R128 ;  /* 0x000000ffff817224 */ /* 0x000fe400078e0080 */
[----:B------:R-:W-:Y:S02]  /*13940*/  IMAD.MOV.U32 R49, RZ, RZ, R48 ;  /* 0x000000ffff317224 */ /* 0x000fe400078e0030 */
.L_x_35378:
[----:B------:R-:W-:Y:S05]  /*13950*/  BSYNC B1 ;  /* 0x0000000000017941 */ /* 0x000fea0003800000 */
.L_x_35376:
        /* <DEDUP_REMOVED lines=11> */
.L_x_35380:
[----:B------:R-:W-:Y:S01]  /*13a10*/  IMAD.MOV.U32 R9, RZ, RZ, R8 ;  /* 0x000000ffff097224 */ /* 0x000fe200078e0008 */
[----:B------:R-:W-:Y:S01]  /*13a20*/  MOV R11, R10 ;  /* 0x0000000a000b7202 */ /* 0x000fe20000000f00 */
[----:B------:R-:W-:Y:S02]  /*13a30*/  IMAD.MOV.U32 R128, RZ, RZ, R131 ;  /* 0x000000ffff807224 */ /* 0x000fe400078e0083 */
[----:B------:R-:W-:Y:S02]  /*13a40*/  IMAD.MOV.U32 R48, RZ, RZ, R47 ;  /* 0x000000ffff307224 */ /* 0x000fe400078e002f */
.L_x_35381:
[----:B------:R-:W-:Y:S05]  /*13a50*/  BSYNC B1 ;  /* 0x0000000000017941 */ /* 0x000fea0003800000 */
.L_x_35379:
        /* <DEDUP_REMOVED lines=11> */
.L_x_35383:
[----:B------:R-:W-:Y:S01]  /*13b10*/  IMAD.MOV.U32 R8, RZ, RZ, R9 ;  /* 0x000000ffff087224 */ /* 0x000fe200078e0009 */
[----:B------:R-:W-:Y:S01]  /*13b20*/  MOV R10, R11 ;  /* 0x0000000b000a7202 */ /* 0x000fe20000000f00 */
[----:B------:R-:W-:Y:S02]  /*13b30*/  IMAD.MOV.U32 R131, RZ, RZ, R130 ;  /* 0x000000ffff837224 */ /* 0x000fe400078e0082 */
[----:B------:R-:W-:Y:S02]  /*13b40*/  IMAD.MOV.U32 R47, RZ, RZ, R46 ;  /* 0x000000ffff2f7224 */ /* 0x000fe400078e002e */
.L_x_35384:
[----:B------:R-:W-:Y:S05]  /*13b50*/  BSYNC B1 ;  /* 0x0000000000017941 */ /* 0x000fea0003800000 */
.L_x_35382:
        /* <DEDUP_REMOVED lines=11> */
.L_x_35386:
[----:B------:R-:W-:Y:S01]  /*13c10*/  IMAD.MOV.U32 R9, RZ, RZ, R8 ;  /* 0x000000ffff097224 */ /* 0x000fe200078e0008 */
[----:B------:R-:W-:Y:S01]  /*13c20*/  MOV R11, R10 ;  /* 0x0000000a000b7202 */ /* 0x000fe20000000f00 */
[----:B------:R-:W-:Y:S02]  /*13c30*/  IMAD.MOV.U32 R130, RZ, RZ, R133 ;  /* 0x000000ffff827224 */ /* 0x000fe400078e0085 */
[----:B------:R-:W-:Y:S02]  /*13c40*/  IMAD.MOV.U32 R46, RZ, RZ, R45 ;  /* 0x000000ffff2e7224 */ /* 0x000fe400078e002d */
.L_x_35387:
[----:B------:R-:W-:Y:S05]  /*13c50*/  BSYNC B1 ;  /* 0x0000000000017941 */ /* 0x000fea0003800000 */
.L_x_35385:
        /* <DEDUP_REMOVED lines=11> */
.L_x_35389:
[----:B------:R-:W-:Y:S01]  /*13d10*/  IMAD.MOV.U32 R8, RZ, RZ, R9 ;  /* 0x000000ffff087224 */ /* 0x000fe200078e0009 */
[----:B------:R-:W-:Y:S01]  /*13d20*/  MOV R10, R11 ;  /* 0x0000000b000a7202 */ /* 0x000fe20000000f00 */
[----:B------:R-:W-:Y:S02]  /*13d30*/  IMAD.MOV.U32 R133, RZ, RZ, R132 ;  /* 0x000000ffff857224 */ /* 0x000fe400078e0084 */
[----:B------:R-:W-:Y:S02]  /*13d40*/  IMAD.MOV.U32 R45, RZ, RZ, R44 ;  /* 0x000000ffff2d7224 */ /* 0x000fe400078e002c */
.L_x_35390:
[----:B------:R-:W-:Y:S05]  /*13d50*/  BSYNC B1 ;  /* 0x0000000000017941 */ /* 0x000fea0003800000 */
.L_x_35388:
        /* <DEDUP_REMOVED lines=11> */
.L_x_35392:
[----:B------:R-:W-:Y:S01]  /*13e10*/  IMAD.MOV.U32 R9, RZ, RZ, R8 ;  /* 0x000000ffff097224 */ /* 0x000fe200078e0008 */
[----:B------:R-:W-:Y:S01]  /*13e20*/  MOV R11, R10 ;  /* 0x0000000a000b7202 */ /* 0x000fe20000000f00 */
[----:B------:R-:W-:Y:S02]  /*13e30*/  IMAD.MOV.U32 R132, RZ, RZ, R135 ;  /* 0x000000ffff847224 */ /* 0x000fe400078e0087 */
[----:B------:R-:W-:Y:S02]  /*13e40*/  IMAD.MOV.U32 R44, RZ, RZ, R43 ;  /* 0x000000ffff2c7224 */ /* 0x000fe400078e002b */
.L_x_35393:
[----:B------:R-:W-:Y:S05]  /*13e50*/  BSYNC B1 ;  /* 0x0000000000017941 */ /* 0x000fea0003800000 */
.L_x_35391:
        /* <DEDUP_REMOVED lines=11> */
.L_x_35395:
[----:B------:R-:W-:Y:S01]  /*13f10*/  IMAD.MOV.U32 R8, RZ, RZ, R9 ;  /* 0x000000ffff087224 */ /* 0x000fe200078e0009 */
[----:B------:R-:W-:Y:S01]  /*13f20*/  MOV R10, R11 ;  /* 0x0000000b000a7202 */ /* 0x000fe20000000f00 */
[----:B------:R-:W-:Y:S02]  /*13f30*/  IMAD.MOV.U32 R135, RZ, RZ, R134 ;  /* 0x000000ffff877224 */ /* 0x000fe400078e0086 */
[----:B------:R-:W-:Y:S02]  /*13f40*/  IMAD.MOV.U32 R43, RZ, RZ, R42 ;  /* 0x000000ffff2b7224 */ /* 0x000fe400078e002a */
.L_x_35396:
[----:B------:R-:W-:Y:S05]  /*13f50*/  BSYNC B1 ;  /* 0x0000000000017941 */ /* 0x000fea0003800000 */
.L_x_35394:
        /* <DEDUP_REMOVED lines=11> */
.L_x_35398:
[----:B------:R-:W-:Y:S01]  /*14010*/  IMAD.MOV.U32 R9, RZ, RZ, R8 ;  /* 0x000000ffff097224 */ /* 0x000fe200078e0008 */
[----:B------:R-:W-:Y:S01]  /*14020*/  MOV R11, R10 ;  /* 0x0000000a000b7202 */ /* 0x000fe20000000f00 */
[----:B------:R-:W-:Y:S02]  /*14030*/  IMAD.MOV.U32 R134, RZ, RZ, R137 ;  /* 0x000000ffff867224 */ /* 0x000fe400078e0089 */
[----:B------:R-:W-:Y:S02]  /*14040*/  IMAD.MOV.U32 R42, RZ, RZ, R41 ;  /* 0x000000ffff2a7224 */ /* 0x000fe400078e0029 */
.L_x_35399:
[----:B------:R-:W-:Y:S05]  /*14050*/  BSYNC B1 ;  /* 0x0000000000017941 */ /* 0x000fea0003800000 */
.L_x_35397:
        /* <DEDUP_REMOVED lines=11> */
.L_x_35401:
[----:B------:R-:W-:Y:S01]  /*14110*/  IMAD.MOV.U32 R8, RZ, RZ, R9 ;  /* 0x000000ffff087224 */ /* 0x000fe200078e0009 */
[----:B------:R-:W-:Y:S01]  /*14120*/  MOV R10, R11 ;  /* 0x0000000b000a7202 */ /* 0x000fe20000000f00 */
[----:B------:R-:W-:Y:S02]  /*14130*/  IMAD.MOV.U32 R137, RZ, RZ, R136 ;  /* 0x000000ffff897224 */ /* 0x000fe400078e0088 */
[----:B------:R-:W-:Y:S02]  /*14140*/  IMAD.MOV.U32 R41, RZ, RZ, R40 ;  /* 0x000000ffff297224 */ /* 0x000fe400078e0028 */
.L_x_35402:
[----:B------:R-:W-:Y:S05]  /*14150*/  BSYNC B1 ;  /* 0x0000000000017941 */ /* 0x000fea0003800000 */
.L_x_35400:
        /* <DEDUP_REMOVED lines=11> */
.L_x_35404:
[----:B------:R-:W-:Y:S01]  /*14210*/  IMAD.MOV.U32 R9, RZ, RZ, R8 ;  /* 0x000000ffff097224 */ /* 0x000fe200078e0008 */
[----:B------:R-:W-:Y:S01]  /*14220*/  MOV R11, R10 ;  /* 0x0000000a000b7202 */ /* 0x000fe20000000f00 */
[----:B------:R-:W-:Y:S02]  /*14230*/  IMAD.MOV.U32 R136, RZ, RZ, R139 ;  /* 0x000000ffff887224 */ /* 0x000fe400078e008b */
[----:B------:R-:W-:Y:S02]  /*14240*/  IMAD.MOV.U32 R40, RZ, RZ, R39 ;  /* 0x000000ffff287224 */ /* 0x000fe400078e0027 */
.L_x_35405:
[----:B------:R-:W-:Y:S05]  /*14250*/  BSYNC B1 ;  /* 0x0000000000017941 */ /* 0x000fea0003800000 */
.L_x_35403:
        /* <DEDUP_REMOVED lines=11> */
.L_x_35407:
[----:B------:R-:W-:Y:S01]  /*14310*/  IMAD.MOV.U32 R8, RZ, RZ, R9 ;  /* 0x000000ffff087224 */ /* 0x000fe200078e0009 */
[----:B------:R-:W-:Y:S01]  /*14320*/  MOV R10, R11 ;  /* 0x0000000b000a7202 */ /* 0x000fe20000000f00 */
[----:B------:R-:W-:Y:S02]  /*14330*/  IMAD.MOV.U32 R139, RZ, RZ, R138 ;  /* 0x000000ffff8b7224 */ /* 0x000fe400078e008a */
[----:B------:R-:W-:Y:S02]  /*14340*/  IMAD.MOV.U32 R39, RZ, RZ, R38 ;  /* 0x000000ffff277224 */ /* 0x000fe400078e0026 */
.L_x_35408:
[----:B------:R-:W-:Y:S05]  /*14350*/  BSYNC B1 ;  /* 0x0000000000017941 */ /* 0x000fea0003800000 */
.L_x_35406:
        /* <DEDUP_REMOVED lines=11> */
.L_x_35410:
[----:B------:R-:W-:Y:S01]  /*14410*/  IMAD.MOV.U32 R9, RZ, RZ, R8 ;  /* 0x000000ffff097224 */ /* 0x000fe200078e0008 */
[----:B------:R-:W-:Y:S01]  /*14420*/  MOV R11, R10 ;  /* 0x0000000a000b7202 */ /* 0x000fe20000000f00 */
[----:B------:R-:W-:Y:S02]  /*14430*/  IMAD.MOV.U32 R138, RZ, RZ, R141 ;  /* 0x000000ffff8a7224 */ /* 0x000fe400078e008d */
[----:B------:R-:W-:Y:S02]  /*14440*/  IMAD.MOV.U32 R38, RZ, RZ, R37 ;  /* 0x000000ffff267224 */ /* 0x000fe400078e0025 */
.L_x_35411:
[----:B------:R-:W-:Y:S05]  /*14450*/  BSYNC B1 ;  /* 0x0000000000017941 */ /* 0x000fea0003800000 */
.L_x_35409:
        /* <DEDUP_REMOVED lines=11> */
.L_x_35413:
[----:B------:R-:W-:Y:S01]  /*14510*/  IMAD.MOV.U32 R8, RZ, RZ, R9 ;  /* 0x000000ffff087224 */ /* 0x000fe200078e0009 */
[----:B------:R-:W-:Y:S01]  /*14520*/  MOV R10, R11 ;  /* 0x0000000b000a7202 */ /* 0x000fe20000000f00 */
[----:B------:R-:W-:Y:S02]  /*14530*/  IMAD.MOV.U32 R141, RZ, RZ, R140 ;  /* 0x000000ffff8d7224 */ /* 0x000fe400078e008c */
[----:B------:R-:W-:Y:S02]  /*14540*/  IMAD.MOV.U32 R37, RZ, RZ, R36 ;  /* 0x000000ffff257224 */ /* 0x000fe400078e0024 */
.L_x_35414:
[----:B------:R-:W-:Y:S05]  /*14550*/  BSYNC B1 ;  /* 0x0000000000017941 */ /* 0x000fea0003800000 */
.L_x_35412:
        /* <DEDUP_REMOVED lines=11> */
.L_x_35416:
[----:B------:R-:W-:Y:S01]  /*14610*/  IMAD.MOV.U32 R9, RZ, RZ, R8 ;  /* 0x000000ffff097224 */ /* 0x000fe200078e0008 */
[----:B------:R-:W-:Y:S01]  /*14620*/  MOV R11, R10 ;  /* 0x0000000a000b7202 */ /* 0x000fe20000000f00 */
[----:B------:R-:W-:Y:S02]  /*14630*/  IMAD.MOV.U32 R140, RZ, RZ, R143 ;  /* 0x000000ffff8c7224 */ /* 0x000fe400078e008f */
[----:B------:R-:W-:Y:S02]  /*14640*/  IMAD.MOV.U32 R36, RZ, RZ, R35 ;  /* 0x000000ffff247224 */ /* 0x000fe400078e0023 */
.L_x_35417:
[----:B------:R-:W-:Y:S05]  /*14650*/  BSYNC B1 ;  /* 0x0000000000017941 */ /* 0x000fea0003800000 */
.L_x_35415:
        /* <DEDUP_REMOVED lines=11> */
.L_x_35419:
[----:B------:R-:W-:Y:S01]  /*14710*/  IMAD.MOV.U32 R8, RZ, RZ, R9 ;  /* 0x000000ffff087224 */ /* 0x000fe200078e0009 */
[----:B------:R-:W-:Y:S01]  /*14720*/  MOV R10, R11 ;  /* 0x0000000b000a7202 */ /* 0x000fe20000000f00 */
[----:B------:R-:W-:Y:S02]  /*14730*/  IMAD.MOV.U32 R143, RZ, RZ, R142 ;  /* 0x000000ffff8f7224 */ /* 0x000fe400078e008e */
[----:B------:R-:W-:Y:S02]  /*14740*/  IMAD.MOV.U32 R35, RZ, RZ, R34 ;  /* 0x000000ffff237224 */ /* 0x000fe400078e0022 */
.L_x_35420:
[----:B------:R-:W-:Y:S05]  /*14750*/  BSYNC B1 ;  /* 0x0000000000017941 */ /* 0x000fea0003800000 */
.L_x_35418:
        /* <DEDUP_REMOVED lines=11> */
.L_x_35422:
[----:B------:R-:W-:Y:S01]  /*14810*/  IMAD.MOV.U32 R9, RZ, RZ, R8 ;  /* 0x000000ffff097224 */ /* 0x000fe200078e0008 */
[----:B------:R-:W-:Y:S01]  /*14820*/  MOV R11, R10 ;  /* 0x0000000a000b7202 */ /* 0x000fe20000000f00 */
[----:B------:R-:W-:Y:S02]  /*14830*/  IMAD.MOV.U32 R142, RZ, RZ, R145 ;  /* 0x000000ffff8e7224 */ /* 0x000fe400078e0091 */
[----:B------:R-:W-:Y:S02]  /*14840*/  IMAD.MOV.U32 R34, RZ, RZ, R33 ;  /* 0x000000ffff227224 */ /* 0x000fe400078e0021 */
.L_x_35423:
[----:B------:R-:W-:Y:S05]  /*14850*/  BSYNC B1 ;  /* 0x0000000000017941 */ /* 0x000fea0003800000 */
.L_x_35421:
        /* <DEDUP_REMOVED lines=11> */
.L_x_35425:
[----:B------:R-:W-:Y:S01]  /*14910*/  IMAD.MOV.U32 R8, RZ, RZ, R9 ;  /* 0x000000ffff087224 */ /* 0x000fe200078e0009 */
[----:B------:R-:W-:Y:S01]  /*14920*/  MOV R10, R11 ;  /* 0x0000000b000a7202 */ /* 0x000fe20000000f00 */
[----:B------:R-:W-:Y:S02]  /*14930*/  IMAD.MOV.U32 R145, RZ, RZ, R144 ;  /* 0x000000ffff917224 */ /* 0x000fe400078e0090 */
[----:B------:R-:W-:Y:S02]  /*14940*/  IMAD.MOV.U32 R33, RZ, RZ, R32 ;  /* 0x000000ffff217224 */ /* 0x000fe400078e0020 */
.L_x_35426:
[----:B------:R-:W-:Y:S05]  /*14950*/  BSYNC B1 ;  /* 0x0000000000017941 */ /* 0x000fea0003800000 */
.L_x_35424:
        /* <DEDUP_REMOVED lines=11> */
.L_x_35428:
[----:B------:R-:W-:Y:S01]  /*14a10*/  IMAD.MOV.U32 R9, RZ, RZ, R8 ;  /* 0x000000ffff097224 */ /* 0x000fe200078e0008 */
[----:B------:R-:W-:Y:S01]  /*14a20*/  MOV R11, R10 ;  /* 0x0000000a000b7202 */ /* 0x000fe20000000f00 */
[----:B------:R-:W-:Y:S02]  /*14a30*/  IMAD.MOV.U32 R144, RZ, RZ, R147 ;  /* 0x000000ffff907224 */ /* 0x000fe400078e0093 */
[----:B------:R-:W-:Y:S02]  /*14a40*/  IMAD.MOV.U32 R32, RZ, RZ, R31 ;  /* 0x000000ffff207224 */ /* 0x000fe400078e001f */
.L_x_35429:
[----:B------:R-:W-:Y:S05]  /*14a50*/  BSYNC B1 ;  /* 0x0000000000017941 */ /* 0x000fea0003800000 */
.L_x_35427:
        /* <DEDUP_REMOVED lines=11> */
.L_x_35431:
[----:B------:R-:W-:Y:S01]  /*14b10*/  IMAD.MOV.U32 R8, RZ, RZ, R9 ;  /* 0x000000ffff087224 */ /* 0x000fe200078e0009 */
[----:B------:R-:W-:Y:S01]  /*14b20*/  MOV R10, R11 ;  /* 0x0000000b000a7202 */ /* 0x000fe20000000f00 */
[----:B------:R-:W-:Y:S02]  /*14b30*/  IMAD.MOV.U32 R147, RZ, RZ, R146 ;  /* 0x000000ffff937224 */ /* 0x000fe400078e0092 */
[----:B------:R-:W-:Y:S02]  /*14b40*/  IMAD.MOV.U32 R31, RZ, RZ, R30 ;  /* 0x000000ffff1f7224 */ /* 0x000fe400078e001e */
.L_x_35432:
[----:B------:R-:W-:Y:S05]  /*14b50*/  BSYNC B1 ;  /* 0x0000000000017941 */ /* 0x000fea0003800000 */
.L_x_35430:
        /* <DEDUP_REMOVED lines=11> */
.L_x_35434:
[----:B------:R-:W-:Y:S01]  /*14c10*/  IMAD.MOV.U32 R9, RZ, RZ, R8 ;  /* 0x000000ffff097224 */ /* 0x000fe200078e0008 */
[----:B------:R-:W-:Y:S01]  /*14c20*/  MOV R11, R10 ;  /* 0x0000000a000b7202 */ /* 0x000fe20000000f00 */
[----:B------:R-:W-:Y:S02]  /*14c30*/  IMAD.MOV.U32 R146, RZ, RZ, R149 ;  /* 0x000000ffff927224 */ /* 0x000fe400078e0095 */
[----:B------:R-:W-:Y:S02]  /*14c40*/  IMAD.MOV.U32 R30, RZ, RZ, R29 ;  /* 0x000000ffff1e7224 */ /* 0x000fe400078e001d */
.L_x_35435:
[----:B------:R-:W-:Y:S05]  /*14c50*/  BSYNC B1 ;  /* 0x0000000000017941 */ /* 0x000fea0003800000 */
.L_x_35433:
        /* <DEDUP_REMOVED lines=11> */
.L_x_35437:
[----:B------:R-:W-:Y:S01]  /*14d10*/  IMAD.MOV.U32 R8, RZ, RZ, R9 ;  /* 0x000000ffff087224 */ /* 0x000fe200078e0009 */
[----:B------:R-:W-:Y:S01]  /*14d20*/  MOV R10, R11 ;  /* 0x0000000b000a7202 */ /* 0x000fe20000000f00 */
[----:B------:R-:W-:Y:S02]  /*14d30*/  IMAD.MOV.U32 R149, RZ, RZ, R148 ;  /* 0x000000ffff957224 */ /* 0x000fe400078e0094 */
[----:B------:R-:W-:Y:S02]  /*14d40*/  IMAD.MOV.U32 R29, RZ, RZ, R28 ;  /* 0x000000ffff1d7224 */ /* 0x000fe400078e001c */
.L_x_35438:
[----:B------:R-:W-:Y:S05]  /*14d50*/  BSYNC B1 ;  /* 0x0000000000017941 */ /* 0x000fea0003800000 */
.L_x_35436:
        /* <DEDUP_REMOVED lines=11> */
.L_x_35440:
[----:B------:R-:W-:Y:S01]  /*14e10*/  IMAD.MOV.U32 R9, RZ, RZ, R8 ;  /* 0x000000ffff097224 */ /* 0x000fe200078e0008 */
[----:B------:R-:W-:Y:S01]  /*14e20*/  MOV R11, R10 ;  /* 0x0000000a000b7202 */ /* 0x000fe20000000f00 */
[----:B------:R-:W-:Y:S02]  /*14e30*/  IMAD.MOV.U32 R148, RZ, RZ, R151 ;  /* 0x000000ffff947224 */ /* 0x000fe400078e0097 */
[----:B------:R-:W-:Y:S02]  /*14e40*/  IMAD.MOV.U32 R28, RZ, RZ, R27 ;  /* 0x000000ffff1c7224 */ /* 0x000fe400078e001b */
.L_x_35441:
[----:B------:R-:W-:Y:S05]  /*14e50*/  BSYNC B1 ;  /* 0x0000000000017941 */ /* 0x000fea0003800000 */
.L_x_35439:
        /* <DEDUP_REMOVED lines=11> */
.L_x_35443:
[----:B------:R-:W-:Y:S01]  /*14f10*/  IMAD.MOV.U32 R8, RZ, RZ, R9 ;  /* 0x000000ffff087224 */ /* 0x000fe200078e0009 */
[----:B------:R-:W-:Y:S01]  /*14f20*/  MOV R10, R11 ;  /* 0x0000000b000a7202 */ /* 0x000fe20000000f00 */
[----:B------:R-:W-:Y:S02]  /*14f30*/  IMAD.MOV.U32 R151, RZ, RZ, R150 ;  /* 0x000000ffff977224 */ /* 0x000fe400078e0096 */
[----:B------:R-:W-:Y:S02]  /*14f40*/  IMAD.MOV.U32 R27, RZ, RZ, R26 ;  /* 0x000000ffff1b7224 */ /* 0x000fe400078e001a */
.L_x_35444:
[----:B------:R-:W-:Y:S05]  /*14f50*/  BSYNC B1 ;  /* 0x0000000000017941 */ /* 0x000fea0003800000 */
.L_x_35442:
        /* <DEDUP_REMOVED lines=11> */
.L_x_35446:
[----:B------:R-:W-:Y:S01]  /*15010*/  IMAD.MOV.U32 R9, RZ, RZ, R8 ;  /* 0x000000ffff097224 */ /* 0x000fe200078e0008 */
[----:B------:R-:W-:Y:S01]  /*15020*/  MOV R11, R10 ;  /* 0x0000000a000b7202 */ /* 0x000fe20000000f00 */
[----:B------:R-:W-:Y:S02]  /*15030*/  IMAD.MOV.U32 R150, RZ, RZ, R153 ;  /* 0x000000ffff967224 */ /* 0x000fe400078e0099 */
[----:B------:R-:W-:Y:S02]  /*15040*/  IMAD.MOV.U32 R26, RZ, RZ, R25 ;  /* 0x000000ffff1a7224 */ /* 0x000fe400078e0019 */
.L_x_35447:
[----:B------:R-:W-:Y:S05]  /*15050*/  BSYNC B1 ;  /* 0x0000000000017941 */ /* 0x000fea0003800000 */
.L_x_35445:
        /* <DEDUP_REMOVED lines=11> */
.L_x_35449:
[----:B------:R-:W-:Y:S01]  /*15110*/  IMAD.MOV.U32 R8, RZ, RZ, R9 ;  /* 0x000000ffff087224 */ /* 0x000fe200078e0009 */
[----:B------:R-:W-:Y:S01]  /*15120*/  MOV R10, R11 ;  /* 0x0000000b000a7202 */ /* 0x000fe20000000f00 */
[----:B------:R-:W-:Y:S02]  /*15130*/  IMAD.MOV.U32 R153, RZ, RZ, R152 ;  /* 0x000000ffff997224 */ /* 0x000fe400078e0098 */
[----:B------:R-:W-:Y:S02]  /*15140*/  IMAD.MOV.U32 R25, RZ, RZ, R24 ;  /* 0x000000ffff197224 */ /* 0x000fe400078e0018 */
.L_x_35450:
[----:B------:R-:W-:Y:S05]  /*15150*/  BSYNC B1 ;  /* 0x0000000000017941 */ /* 0x000fea0003800000 */
.L_x_35448:
        /* <DEDUP_REMOVED lines=11> */
.L_x_35452:
[----:B------:R-:W-:Y:S01]  /*15210*/  IMAD.MOV.U32 R9, RZ, RZ, R8 ;  /* 0x000000ffff097224 */ /* 0x000fe200078e0008 */
[----:B------:R-:W-:Y:S01]  /*15220*/  MOV R11, R10 ;  /* 0x0000000a000b7202 */ /* 0x000fe20000000f00 */
[----:B------:R-:W-:Y:S02]  /*15230*/  IMAD.MOV.U32 R152, RZ, RZ, R155 ;  /* 0x000000ffff987224 */ /* 0x000fe400078e009b */
[----:B------:R-:W-:Y:S02]  /*15240*/  IMAD.MOV.U32 R24, RZ, RZ, R23 ;  /* 0x000000ffff187224 */ /* 0x000fe400078e0017 */
.L_x_35453:
[----:B------:R-:W-:Y:S05]  /*15250*/  BSYNC B1 ;  /* 0x0000000000017941 */ /* 0x000fea0003800000 */
.L_x_35451:
        /* <DEDUP_REMOVED lines=11> */
.L_x_35455:
[----:B------:R-:W-:Y:S01]  /*15310*/  IMAD.MOV.U32 R8, RZ, RZ, R9 ;  /* 0x000000ffff087224 */ /* 0x000fe200078e0009 */
[----:B------:R-:W-:Y:S01]  /*15320*/  MOV R10, R11 ;  /* 0x0000000b000a7202 */ /* 0x000fe20000000f00 */
[----:B------:R-:W-:Y:S02]  /*15330*/  IMAD.MOV.U32 R155, RZ, RZ, R154 ;  /* 0x000000ffff9b7224 */ /* 0x000fe400078e009a */
[----:B------:R-:W-:Y:S02]  /*15340*/  IMAD.MOV.U32 R23, RZ, RZ, R22 ;  /* 0x000000ffff177224 */ /* 0x000fe400078e0016 */
.L_x_35456:
[----:B------:R-:W-:Y:S05]  /*15350*/  BSYNC B1 ;  /* 0x0000000000017941 */ /* 0x000fea0003800000 */
.L_x_35454:
        /* <DEDUP_REMOVED lines=11> */
.L_x_35458:
[----:B------:R-:W-:Y:S01]  /*15410*/  IMAD.MOV.U32 R9, RZ, RZ, R8 ;  /* 0x000000ffff097224 */ /* 0x000fe200078e0008 */
[----:B------:R-:W-:Y:S01]  /*15420*/  MOV R11, R10 ;  /* 0x0000000a000b7202 */ /* 0x000fe20000000f00 */
[----:B------:R-:W-:Y:S02]  /*15430*/  IMAD.MOV.U32 R154, RZ, RZ, R157 ;  /* 0x000000ffff9a7224 */ /* 0x000fe400078e009d */
[----:B------:R-:W-:Y:S02]  /*15440*/  IMAD.MOV.U32 R22, RZ, RZ, R21 ;  /* 0x000000ffff167224 */ /* 0x000fe400078e0015 */
.L_x_35459:
[----:B------:R-:W-:Y:S05]  /*15450*/  BSYNC B1 ;  /* 0x0000000000017941 */ /* 0x000fea0003800000 */
.L_x_35457:
        /* <DEDUP_REMOVED lines=11> */
.L_x_35461:
[----:B------:R-:W-:Y:S01]  /*15510*/  IMAD.MOV.U32 R157, RZ, RZ, R156 ;  /* 0x000000ffff9d7224 */ /* 0x000fe200078e009c */
[-C--:B------:R-:W-:Y:S01]  /*15520*/  MOV R10, R11.reuse ;  /* 0x0000000b000a7202 */ /* 0x080fe20000000f00 */
[----:B------:R-:W-:Y:S01]  /*15530*/  IMAD.MOV.U32 R21, RZ, RZ, R20 ;  /* 0x000000ffff157224 */ /* 0x000fe200078e0014 */
[----:B------:R-:W-:Y:S01]  /*15540*/  MOV R20, R11 ;  /* 0x0000000b00147202 */ /* 0x000fe20000000f00 */
[--C-:B------:R-:W-:Y:S02]  /*15550*/  IMAD.MOV.U32 R8, RZ, RZ, R9.reuse ;  /* 0x000000ffff087224 */ /* 0x100fe400078e0009 */
[----:B------:R-:W-:Y:S02]  /*15560*/  IMAD.MOV.U32 R156, RZ, RZ, R9 ;  /* 0x000000ffff9c7224 */ /* 0x000fe400078e0009 */
.L_x_35462:
[----:B------:R-:W-:Y:S05]  /*15570*/  BSYNC B1 ;  /* 0x0000000000017941 */ /* 0x000fea0003800000 */
.L_x_35460:
[----:B------:R-:W-:Y:S01]  /*15580*/  IADD3 R4, R4, 0x4, RZ ;  /* 0x0000000404047810 */ /* 0x000fe20007ffe0ff */
[----:B------:R-:W-:Y:S01]  /*15590*/  @!P1 CALL.REL.NOINC `(.L_x_35463) ;  /* 0x0000001000009944 */ /* 0x000fe20003c00000 */
[----:B------:R-:W-:Y:S05]  /*155a0*/  BRA `(.L_x_35464) ;  /* 0xffffc02000007947 */ /* 0x000fea000383ffff */
.L_x_35463:
[----:B------:R-:W-:Y:S02]  /*155b0*/  FADD.FTZ R158, R158, R7 ;  /* 0x000000079e9e7221 */ /* 0x000fe40000010000 */
[----:B------:R-:W-:Y:S02]  /*155c0*/  IMAD.MOV.U32 R159, RZ, RZ, R6 ;  /* 0x000000ffff9f7224 */ /* 0x000fe400078e0006 */
[----:B------:R-:W-:-:S02]  /*155d0*/  IMAD.MOV.U32 R156, RZ, RZ, R8 ;  /* 0x000000ffff9c7224 */ /* 0x000fc400078e0008 */
[----:B------:R-:W-:Y:S02]  /*155e0*/  IMAD.MOV.U32 R20, RZ, RZ, R10 ;  /* 0x000000ffff147224 */ /* 0x000fe400078e000a */
.L_x_35273:
[----:B------:R-:W-:Y:S05]  /*155f0*/  BSYNC B0 ;  /* 0x0000000000007941 */ /* 0x000fea0003800000 */
.L_x_35272:
        /* <DEDUP_REMOVED lines=201> */
[----:B-1----:R-:W-:Y:S02]  /*16290*/  FSEL R4, R4, R159, P0 ;  /* 0x0000009f04047208 */ /* 0x002fe40000000000 */
[----:B------:R-:W-:Y:S02]  /*162a0*/  FSEL R0, R5, R158, P0 ;  /* 0x0000009e05007208 */ /* 0x000fe40000000000 */
[----:B------:R-:W-:Y:S01]  /*162b0*/  FSEL R158, R158, R5, P0 ;  /* 0x000000059e9e7208 */ /* 0x000fe20000000000 */
[----:B------:R-:W-:-:S04]  /*162c0*/  FADD.FTZ R4, -R7, R4 ;  /* 0x0000000407047221 */ /* 0x000fc80000010100 */
[----:B------:R-:W-:Y:S01]  /*162d0*/  FMUL.FTZ R8, R4, 1.4426950216293334961 ;  /* 0x3fb8aa3b04087820 */ /* 0x000fe20000410000 */
[----:B------:R-:W-:-:S03]  /*162e0*/  HFMA2.MMA R4, -RZ, RZ, 0, 0 ;  /* 0x00000000ff047435 */ /* 0x000fc600000001ff */
[----:B------:R-:W1:Y:S02]  /*162f0*/  MUFU.EX2 R9, R8 ;  /* 0x0000000800097308 */ /* 0x000e640000000800 */
[----:B-1----:R-:W-:Y:S02]  /*16300*/  FMUL.FTZ R5, R0, R9 ;  /* 0x0000000900057220 */ /* 0x002fe40000410000 */
[----:B------:R-:W-:-:S05]  /*16310*/  IMAD.MOV.U32 R0, RZ, RZ, R1 ;  /* 0x000000ffff007224 */ /* 0x000fca00078e0001 */
.L_x_35657:
        /* <DEDUP_REMOVED lines=20> */
.L_x_35468:
[----:B------:R-:W-:Y:S01]  /*16460*/  IMAD.MOV.U32 R8, RZ, RZ, R3 ;  /* 0x000000ffff087224 */ /* 0x000fe200078e0003 */
[----:B------:R-:W-:Y:S01]  /*16470*/  MOV R3, R2 ;  /* 0x0000000200037202 */ /* 0x000fe20000000f00 */
[----:B------:R-:W-:Y:S02]  /*16480*/  IMAD.MOV.U32 R10, RZ, RZ, R83 ;  /* 0x000000ffff0a7224 */ /* 0x000fe400078e0053 */
[----:B------:R-:W-:Y:S02]  /*16490*/  IMAD.MOV.U32 R83, RZ, RZ, R82 ;  /* 0x000000ffff537224 */ /* 0x000fe400078e0052 */
.L_x_35469:
[----:B------:R-:W-:Y:S05]  /*164a0*/  BSYNC B1 ;  /* 0x0000000000017941 */ /* 0x000fea0003800000 */
.L_x_35467:
        /* <DEDUP_REMOVED lines=11> */
.L_x_35471:
[----:B------:R-:W-:Y:S01]  /*16560*/  IMAD.MOV.U32 R9, RZ, RZ, R8 ;  /* 0x000000ffff097224 */ /* 0x000fe200078e0008 */
[----:B------:R-:W-:Y:S01]  /*16570*/  MOV R2, R97 ;  /* 0x0000006100027202 */ /* 0x000fe20000000f00 */
[----:B------:R-:W-:Y:S02]  /*16580*/  IMAD.MOV.U32 R11, RZ, RZ, R10 ;  /* 0x000000ffff0b7224 */ /* 0x000fe400078e000a */
[----:B------:R-:W-:Y:S02]  /*16590*/  IMAD.MOV.U32 R82, RZ, RZ, R81 ;  /* 0x000000ffff527224 */ /* 0x000fe400078e0051 */
.L_x_35472:
[----:B------:R-:W-:Y:S05]  /*165a0*/  BSYNC B1 ;  /* 0x0000000000017941 */ /* 0x000fea0003800000 */
.L_x_35470:
        /* <DEDUP_REMOVED lines=11> */
.L_x_35474:
[----:B------:R-:W-:Y:S01]  /*16660*/  IMAD.MOV.U32 R8, RZ, RZ, R9 ;  /* 0x000000ffff087224 */ /* 0x000fe200078e0009 */
[----:B------:R-:W-:Y:S01]  /*16670*/  MOV R97, R96 ;  /* 0x0000006000617202 */ /* 0x000fe20000000f00 */
[----:B------:R-:W-:Y:S02]  /*16680*/  IMAD.MOV.U32 R10, RZ, RZ, R11 ;  /* 0x000000ffff0a7224 */ /* 0x000fe400078e000b */
[----:B------:R-:W-:Y:S02]  /*16690*/  IMAD.MOV.U32 R81, RZ, RZ, R80 ;  /* 0x000000ffff517224 */ /* 0x000fe400078e0050 */
.L_x_35475:
[----:B------:R-:W-:Y:S05]  /*166a0*/  BSYNC B1 ;  /* 0x0000000000017941 */ /* 0x000fea0003800000 */
.L_x_35473:
        /* <DEDUP_REMOVED lines=11> */
.L_x_35477:
[----:B------:R-:W-:Y:S01]  /*16760*/  IMAD.MOV.U32 R9, RZ, RZ, R8 ;  /* 0x000000ffff097224 */ /* 0x000fe200078e0008 */
[----:B------:R-:W-:Y:S01]  /*16770*/  MOV R96, R99 ;  /* 0x0000006300607202 */ /* 0x000fe20000000f00 */
[----:B------:R-:W-:Y:S02]  /*16780*/  IMAD.MOV.U32 R11, RZ, RZ, R10 ;  /* 0x000000ffff0b7224 */ /* 0x000fe400078e000a */
[----:B------:R-:W-:Y:S02]  /*16790*/  IMAD.MOV.U32 R80, RZ, RZ, R79 ;  /* 0x000000ffff507224 */ /* 0x000fe400078e004f */
.L_x_35478:
[----:B------:R-:W-:Y:S05]  /*167a0*/  BSYNC B1 ;  /* 0x0000000000017941 */ /* 0x000fea0003800000 */
.L_x_35476:
        /* <DEDUP_REMOVED lines=11> */
.L_x_35480:
[----:B------:R-:W-:Y:S01]  /*16860*/  IMAD.MOV.U32 R8, RZ, RZ, R9 ;  /* 0x000000ffff087224 */ /* 0x000fe200078e0009 */
[----:B------:R-:W-:Y:S01]  /*16870*/  MOV R99, R98 ;  /* 0x0000006200637202 */ /* 0x000fe20000000f00 */
[----:B------:R-:W-:Y:S02]  /*16880*/  IMAD.MOV.U32 R10, RZ, RZ, R11 ;  /* 0x000000ffff0a7224 */ /* 0x000fe400078e000b */
[----:B------:R-:W-:Y:S02]  /*16890*/  IMAD.MOV.U32 R79, RZ, RZ, R78 ;  /* 0x000000ffff4f7224 */ /* 0x000fe400078e004e */
.L_x_35481:
[----:B------:R-:W-:Y:S05]  /*168a0*/  BSYNC B1 ;  /* 0x0000000000017941 */ /* 0x000fea0003800000 */
.L_x_35479:
        /* <DEDUP_REMOVED lines=11> */
.L_x_35483:
[----:B------:R-:W-:Y:S01]  /*16960*/  IMAD.MOV.U32 R9, RZ, RZ, R8 ;  /* 0x000000ffff097224 */ /* 0x000fe200078e0008 */
[----:B------:R-:W-:Y:S01]  /*16970*/  MOV R98, R101 ;  /* 0x0000006500627202 */ /* 0x000fe20000000f00 */
[----:B------:R-:W-:Y:S02]  /*16980*/  IMAD.MOV.U32 R11, RZ, RZ, R10 ;  /* 0x000000ffff0b7224 */ /* 0x000fe400078e000a */
[----:B------:R-:W-:Y:S02]  /*16990*/  IMAD.MOV.U32 R78, RZ, RZ, R77 ;  /* 0x000000ffff4e7224 */ /* 0x000fe400078e004d */
.L_x_35484:
[----:B------:R-:W-:Y:S05]  /*169a0*/  BSYNC B1 ;  /* 0x0000000000017941 */ /* 0x000fea0003800000 */
.L_x_35482:
        /* <DEDUP_REMOVED lines=11> */
.L_x_35486:
[----:B------:R-:W-:Y:S01]  /*16a60*/  IMAD.MOV.U32 R8, RZ, RZ, R9 ;  /* 0x000000ffff087224 */ /* 0x000fe200078e0009 */
[----:B------:R-:W-:Y:S01]  /*16a70*/  MOV R101, R100 ;  /* 0x0000006400657202 */ /* 0x000fe20000000f00 */
[----:B------:R-:W-:Y:S02]  /*16a80*/  IMAD.MOV.U32 R10, RZ, RZ, R11 ;  /* 0x000000ffff0a7224 */ /* 0x000fe400078e000b */
[----:B------:R-:W-:Y:S02]  /*16a90*/  IMAD.MOV.U32 R77, RZ, RZ, R76 ;  /* 0x000000ffff4d7224 */ /* 0x000fe400078e004c */
.L_x_35487:
[----:B------:R-:W-:Y:S05]  /*16aa0*/  BSYNC B1 ;  /* 0x0000000000017941 */ /* 0x000fea0003800000 */
.L_x_35485:
        /* <DEDUP_REMOVED lines=11> */
.L_x_35489:
[----:B------:R-:W-:Y:S01]  /*16b60*/  IMAD.MOV.U32 R9, RZ, RZ, R8 ;  /* 0x000000ffff097224 */ /* 0x000fe200078e0008 */
[----:B------:R-:W-:Y:S01]  /*16b70*/  MOV R100, R103 ;  /* 0x0000006700647202 */ /* 0x000fe20000000f00 */
[----:B------:R-:W-:Y:S02]  /*16b80*/  IMAD.MOV.U32 R11, RZ, RZ, R10 ;  /* 0x000000ffff0b7224 */ /* 0x000fe400078e000a */
[----:B------:R-:W-:Y:S02]  /*16b90*/  IMAD.MOV.U32 R76, RZ, RZ, R75 ;  /* 0x000000ffff4c7224 */ /* 0x000fe400078e004b */
.L_x_35490:
[----:B------:R-:W-:Y:S05]  /*16ba0*/  BSYNC B1 ;  /* 0x0000000000017941 */ /* 0x000fea0003800000 */
.L_x_35488:
        /* <DEDUP_REMOVED lines=11> */
.L_x_35492:
[----:B------:R-:W-:Y:S01]  /*16c60*/  IMAD.MOV.U32 R8, RZ, RZ, R9 ;  /* 0x000000ffff087224 */ /* 0x000fe200078e0009 */
[----:B------:R-:W-:Y:S01]  /*16c70*/  MOV R103, R102 ;  /* 0x0000006600677202 */ /* 0x000fe20000000f00 */
[----:B------:R-:W-:Y:S02]  /*16c80*/  IMAD.MOV.U32 R10, RZ, RZ, R11 ;  /* 0x000000ffff0a7224 */ /* 0x000fe400078e000b */
[----:B------:R-:W-:Y:S02]  /*16c90*/  IMAD.MOV.U32 R75, RZ, RZ, R74 ;  /* 0x000000ffff4b7224 */ /* 0x000fe400078e004a */
.L_x_35493:
[----:B------:R-:W-:Y:S05]  /*16ca0*/  BSYNC B1 ;  /* 0x0000000000017941 */ /* 0x000fea0003800000 */
.L_x_35491:
        /* <DEDUP_REMOVED lines=11> */
.L_x_35495:
[----:B------:R-:W-:Y:S01]  /*16d60*/  IMAD.MOV.U32 R9, RZ, RZ, R8 ;  /* 0x000000ffff097224 */ /* 0x000fe200078e0008 */
[----:B------:R-:W-:Y:S01]  /*16d70*/  MOV R102, R105 ;  /* 0x0000006900667202 */ /* 0x000fe20000000f00 */
[----:B------:R-:W-:Y:S02]  /*16d80*/  IMAD.MOV.U32 R11, RZ, RZ, R10 ;  /* 0x000000ffff0b7224 */ /* 0x000fe400078e000a */
[----:B------:R-:W-:Y:S02]  /*16d90*/  IMAD.MOV.U32 R74, RZ, RZ, R73 ;  /* 0x000000ffff4a7224 */ /* 0x000fe400078e0049 */
.L_x_35496:
[----:B------:R-:W-:Y:S05]  /*16da0*/  BSYNC B1 ;  /* 0x0000000000017941 */ /* 0x000fea0003800000 */
.L_x_35494:
        /* <DEDUP_REMOVED lines=11> */
.L_x_35498:
[----:B------:R-:W-:Y:S01]  /*16e60*/  IMAD.MOV.U32 R8, RZ, RZ, R9 ;  /* 0x000000ffff087224 */ /* 0x000fe200078e0009 */
[----:B------:R-:W-:Y:S01]  /*16e70*/  MOV R105, R104 ;  /* 0x0000006800697202 */ /* 0x000fe20000000f00 */
[----:B------:R-:W-:Y:S02]  /*16e80*/  IMAD.MOV.U32 R10, RZ, RZ, R11 ;  /* 0x000000ffff0a7224 */ /* 0x000fe400078e000b */
[----:B------:R-:W-:Y:S02]  /*16e90*/  IMAD.MOV.U32 R73, RZ, RZ, R72 ;  /* 0x000000ffff497224 */ /* 0x000fe400078e0048 */
.L_x_35499:
[----:B------:R-:W-:Y:S05]  /*16ea0*/  BSYNC B1 ;  /* 0x0000000000017941 */ /* 0x000fea0003800000 */
.L_x_35497:
        /* <DEDUP_REMOVED lines=11> */
.L_x_35501:
[----:B------:R-:W-:Y:S01]  /*16f60*/  IMAD.MOV.U32 R9, RZ, RZ, R8 ;  /* 0x000000ffff097224 */ /* 0x000fe200078e0008 */
[----:B------:R-:W-:Y:S01]  /*16f70*/  MOV R104, R107 ;  /* 0x0000006b00687202 */ /* 0x000fe20000000f00 */
[----:B------:R-:W-:Y:S02]  /*16f80*/  IMAD.MOV.U32 R11, RZ, RZ, R10 ;  /* 0x000000ffff0b7224 */ /* 0x000fe400078e000a */
[----:B------:R-:W-:Y:S02]  /*16f90*/  IMAD.MOV.U32 R72, RZ, RZ, R71 ;  /* 0x000000ffff487224 */ /* 0x000fe400078e0047 */
.L_x_35502:
[----:B------:R-:W-:Y:S05]  /*16fa0*/  BSYNC B1 ;  /* 0x0000000000017941 */ /* 0x000fea0003800000 */
.L_x_35500:
        /* <DEDUP_REMOVED lines=11> */
.L_x_35504:
[----:B------:R-:W-:Y:S01]  /*17060*/  IMAD.MOV.U32 R8, RZ, RZ, R9 ;  /* 0x000000ffff087224 */ /* 0x000fe200078e0009 */
[----:B------:R-:W-:Y:S01]  /*17070*/  MOV R107, R106 ;  /* 0x0000006a006b7202 */ /* 0x000fe20000000f00 */
[----:B------:R-:W-:Y:S02]  /*17080*/  IMAD.MOV.U32 R10, RZ, RZ, R11 ;  /* 0x000000ffff0a7224 */ /* 0x000fe400078e000b */
[----:B------:R-:W-:Y:S02]  /*17090*/  IMAD.MOV.U32 R71, RZ, RZ, R70 ;  /* 0x000000ffff477224 */ /* 0x000fe400078e0046 */
.L_x_35505:
[----:B------:R-:W-:Y:S05]  /*170a0*/  BSYNC B1 ;  /* 0x0000000000017941 */ /* 0x000fea0003800000 */
.L_x_35503:
        /* <DEDUP_REMOVED lines=11> */
.L_x_35507:
[----:B------:R-:W-:Y:S01]  /*17160*/  IMAD.MOV.U32 R9, RZ, RZ, R8 ;  /* 0x000000ffff097224 */ /* 0x000fe200078e0008 */
[----:B------:R-:W-:Y:S01]  /*17170*/  MOV R106, R109 ;  /* 0x0000006d006a7202 */ /* 0x000fe20000000f00 */
[----:B------:R-:W-:Y:S02]  /*17180*/  IMAD.MOV.U32 R11, RZ, RZ, R10 ;  /* 0x000000ffff0b7224 */ /* 0x000fe400078e000a */
[----:B------:R-:W-:Y:S02]  /*17190*/  IMAD.MOV.U32 R70, RZ, RZ, R69 ;  /* 0x000000ffff467224 */ /* 0x000fe400078e0045 */
.L_x_35508:
[----:B------:R-:W-:Y:S05]  /*171a0*/  BSYNC B1 ;  /* 0x0000000000017941 */ /* 0x000fea0003800000 */
.L_x_35506:
        /* <DEDUP_REMOVED lines=11> */
.L_x_35510:
[----:B------:R-:W-:Y:S01]  /*17260*/  IMAD.MOV.U32 R8, RZ, RZ, R9 ;  /* 0x000000ffff087224 */ /* 0x000fe200078e0009 */
[----:B------:R-:W-:Y:S01]  /*17270*/  MOV R109, R108 ;  /* 0x0000006c006d7202 */ /* 0x000fe20000000f00 */
[----:B------:R-:W-:Y:S02]  /*17280*/  IMAD.MOV.U32 R10, RZ, RZ, R11 ;  /* 0x000000ffff0a7224 */ /* 0x000fe400078e000b */
[----:B------:R-:W-:Y:S02]  /*17290*/  IMAD.MOV.U32 R69, RZ, RZ, R68 ;  /* 0x000000ffff457224 */ /* 0x000fe400078e0044 */
.L_x_35511:
[----:B------:R-:W-:Y:S05]  /*172a0*/  BSYNC B1 ;  /* 0x0000000000017941 */ /* 0x000fea0003800000 */
.L_x_35509:
        /* <DEDUP_REMOVED lines=11> */
.L_x_35513:
[----:B------:R-:W-:Y:S01]  /*17360*/  IMAD.MOV.U32 R9, RZ, RZ, R8 ;  /* 0x000000ffff097224 */ /* 0x000fe200078e0008 */
[----:B------:R-:W-:Y:S01]  /*17370*/  MOV R108, R111 ;  /* 0x0000006f006c7202 */ /* 0x000fe20000000f00 */
[----:B------:R-:W-:Y:S02]  /*17380*/  IMAD.MOV.U32 R11, RZ, RZ, R10 ;  /* 0x000000ffff0b7224 */ /* 0x000fe400078e000a */
[----:B------:R-:W-:Y:S02]  /*17390*/  IMAD.MOV.U32 R68, RZ, RZ, R67 ;  /* 0x000000ffff447224 */ /* 0x000fe400078e0043 */
.L_x_35514:
[----:B------:R-:W-:Y:S05]  /*173a0*/  BSYNC B1 ;  /* 0x0000000000017941 */ /* 0x000fea0003800000 */
.L_x_35512:
        /* <DEDUP_REMOVED lines=11> */
.L_x_35516:
[----:B------:R-:W-:Y:S01]  /*17460*/  IMAD.MOV.U32 R8, RZ, RZ, R9 ;  /* 0x000000ffff087224 */ /* 0x000fe200078e0009 */
[----:B------:R-:W-:Y:S01]  /*17470*/  MOV R111, R110 ;  /* 0x0000006e006f7202 */ /* 0x000fe20000000f00 */
[----:B------:R-:W-:Y:S02]  /*17480*/  IMAD.MOV.U32 R10, RZ, RZ, R11 ;  /* 0x000000ffff0a7224 */ /* 0x000fe400078e000b */
[----:B------:R-:W-:Y:S02]  /*17490*/  IMAD.MOV.U32 R67, RZ, RZ, R66 ;  /* 0x000000ffff437224 */ /* 0x000fe400078e0042 */
.L_x_35517:
[----:B------:R-:W-:Y:S05]  /*174a0*/  BSYNC B1 ;  /* 0x0000000000017941 */ /* 0x000fea0003800000 */
.L_x_35515:
        /* <DEDUP_REMOVED lines=11> */
.L_x_35519:
[----:B------:R-:W-:Y:S01]  /*17560*/  IMAD.MOV.U32 R9, RZ, RZ, R8 ;  /* 0x000000ffff097224 */ /* 0x000fe200078e0008 */
[----:B------:R-:W-:Y:S01]  /*17570*/  MOV R110, R113 ;  /* 0x00000071006e7202 */ /* 0x000fe20000000f00 */
[----:B------:R-:W-:Y:S02]  /*17580*/  IMAD.MOV.U32 R11, RZ, RZ, R10 ;  /* 0x000000ffff0b7224 */ /* 0x000fe400078e000a */
[----:B------:R-:W-:Y:S02]  /*17590*/  IMAD.MOV.U32 R66, RZ, RZ, R65 ;  /* 0x000000ffff427224 */ /* 0x000fe400078e0041 */
.L_x_35520:
[----:B------:R-:W-:Y:S05]  /*175a0*/  BSYNC B1 ;  /* 0x0000000000017941 */ /* 0x000fea0003800000 */
.L_x_35518:
        /* <DEDUP_REMOVED lines=11> */
.L_x_35522:
[----:B------:R-:W-:Y:S01]  /*17660*/  IMAD.MOV.U32 R8, RZ, RZ, R9 ;  /* 0x000000ffff087224 */ /* 0x000fe200078e0009 */
[----:B------:R-:W-:Y:S01]  /*17670*/  MOV R113, R112 ;  /* 0x0000007000717202 */ /* 0x000fe20000000f00 */
[----:B------:R-:W-:Y:S02]  /*17680*/  IMAD.MOV.U32 R10, RZ, RZ, R11 ;  /* 0x000000ffff0a7224 */ /* 0x000fe400078e000b */
[----:B------:R-:W-:Y:S02]  /*17690*/  IMAD.MOV.U32 R65, RZ, RZ, R64 ;  /* 0x000000ffff417224 */ /* 0x000fe400078e0040 */
.L_x_35523:
[----:B------:R-:W-:Y:S05]  /*176a0*/  BSYNC B1 ;  /* 0x0000000000017941 */ /* 0x000fea0003800000 */
.L_x_35521:
        /* <DEDUP_REMOVED lines=11> */
.L_x_35525:
[----:B------:R-:W-:Y:S01]  /*17760*/  IMAD.MOV.U32 R9, RZ, RZ, R8 ;  /* 0x000000ffff097224 */ /* 0x000fe200078e0008 */
[----:B------:R-:W-:Y:S01]  /*17770*/  MOV R112, R115 ;  /* 0x0000007300707202 */ /* 0x000fe20000000f00 */
[----:B------:R-:W-:Y:S02]  /*17780*/  IMAD.MOV.U32 R11, RZ, RZ, R10 ;  /* 0x000000ffff0b7224 */ /* 0x000fe400078e000a */
[----:B------:R-:W-:Y:S02]  /*17790*/  IMAD.MOV.U32 R64, RZ, RZ, R63 ;  /* 0x000000ffff407224 */ /* 0x000fe400078e003f */
.L_x_35526:
[----:B------:R-:W-:Y:S05]  /*177a0*/  BSYNC B1 ;  /* 0x0000000000017941 */ /* 0x000fea0003800000 */
.L_x_35524:
        /* <DEDUP_REMOVED lines=11> */
.L_x_35528:
[----:B------:R-:W-:Y:S01]  /*17860*/  IMAD.MOV.U32 R8, RZ, RZ, R9 ;  /* 0x000000ffff087224 */ /* 0x000fe200078e0009 */
[----:B------:R-:W-:Y:S01]  /*17870*/  MOV R115, R114 ;  /* 0x0000007200737202 */ /* 0x000fe20000000f00 */
[----:B------:R-:W-:Y:S02]  /*17880*/  IMAD.MOV.U32 R10, RZ, RZ, R11 ;  /* 0x000000ffff0a7224 */ /* 0x000fe400078e000b */
[----:B------:R-:W-:Y:S02]  /*17890*/  IMAD.MOV.U32 R63, RZ, RZ, R62 ;  /* 0x000000ffff3f7224 */ /* 0x000fe400078e003e */
.L_x_35529:
[----:B------:R-:W-:Y:S05]  /*178a0*/  BSYNC B1 ;  /* 0x0000000000017941 */ /* 0x000fea0003800000 */
.L_x_35527:
        /* <DEDUP_REMOVED lines=11> */
.L_x_35531:
[----:B------:R-:W-:Y:S01]  /*17960*/  IMAD.MOV.U32 R9, RZ, RZ, R8 ;  /* 0x000000ffff097224 */ /* 0x000fe200078e0008 */
[----:B------:R-:W-:Y:S01]  /*17970*/  MOV R114, R117 ;  /* 0x0000007500727202 */ /* 0x000fe20000000f00 */
[----:B------:R-:W-:Y:S02]  /*17980*/  IMAD.MOV.U32 R11, RZ, RZ, R10 ;  /* 0x000000ffff0b7224 */ /* 0x000fe400078e000a */
[----:B------:R-:W-:Y:S02]  /*17990*/  IMAD.MOV.U32 R62, RZ, RZ, R61 ;  /* 0x000000ffff3e7224 */ /* 0x000fe400078e003d */
.L_x_35532:
[----:B------:R-:W-:Y:S05]  /*179a0*/  BSYNC B1 ;  /* 0x0000000000017941 */ /* 0x000fea0003800000 */
.L_x_35530:
        /* <DEDUP_REMOVED lines=11> */
.L_x_35534:
[----:B------:R-:W-:Y:S01]  /*17a60*/  IMAD.MOV.U32 R8, RZ, RZ, R9 ;  /* 0x000000ffff087224 */ /* 0x000fe200078e0009 */
[----:B------:R-:W-:Y:S01]  /*17a70*/  MOV R117, R116 ;  /* 0x0000007400757202 */ /* 0x000fe20000000f00 */
[----:B------:R-:W-:Y:S02]  /*17a80*/  IMAD.MOV.U32 R10, RZ, RZ, R11 ;  /* 0x000000ffff0a7224 */ /* 0x000fe400078e000b */
[----:B------:R-:W-:Y:S02]  /*17a90*/  IMAD.MOV.U32 R61, RZ, RZ, R60 ;  /* 0x000000ffff3d7224 */ /* 0x000fe400078e003c */
.L_x_35535:
[----:B------:R-:W-:Y:S05]  /*17aa0*/  BSYNC B1 ;  /* 0x0000000000017941 */ /* 0x000fea0003800000 */
.L_x_35533:
        /* <DEDUP_REMOVED lines=11> */
.L_x_35537:
[----:B------:R-:W-:Y:S01]  /*17b60*/  IMAD.MOV.U32 R9, RZ, RZ, R8 ;  /* 0x000000ffff097224 */ /* 0x000fe200078e0008 */
[----:B------:R-:W-:Y:S01]  /*17b70*/  MOV R116, R119 ;  /* 0x0000007700747202 */ /* 0x000fe20000000f00 */
[----:B------:R-:W-:Y:S02]  /*17b80*/  IMAD.MOV.U32 R11, RZ, RZ, R10 ;  /* 0x000000ffff0b7224 */ /* 0x000fe400078e000a */
[----:B------:R-:W-:Y:S02]  /*17b90*/  IMAD.MOV.U32 R60, RZ, RZ, R59 ;  /* 0x000000ffff3c7224 */ /* 0x000fe400078e003b */
.L_x_35538:
[----:B------:R-:W-:Y:S05]  /*17ba0*/  BSYNC B1 ;  /* 0x0000000000017941 */ /* 0x000fea0003800000 */
.L_x_35536:
        /* <DEDUP_REMOVED lines=11> */
.L_x_35540:
[----:B------:R-:W-:Y:S01]  /*17c60*/  IMAD.MOV.U32 R8, RZ, RZ, R9 ;  /* 0x000000ffff087224 */ /* 0x000fe200078e0009 */
[----:B------:R-:W-:Y:S01]  /*17c70*/  MOV R119, R118 ;  /* 0x0000007600777202 */ /* 0x000fe20000000f00 */
[----:B------:R-:W-:Y:S02]  /*17c80*/  IMAD.MOV.U32 R10, RZ, RZ, R11 ;  /* 0x000000ffff0a7224 */ /* 0x000fe400078e000b */
[----:B------:R-:W-:Y:S02]  /*17c90*/  IMAD.MOV.U32 R59, RZ, RZ, R58 ;  /* 0x000000ffff3b7224 */ /* 0x000fe400078e003a */
.L_x_35541:
[----:B------:R-:W-:Y:S05]  /*17ca0*/  BSYNC B1 ;  /* 0x0000000000017941 */ /* 0x000fea0003800000 */
.L_x_35539:
        /* <DEDUP_REMOVED lines=11> */
.L_x_35543:
[----:B------:R-:W-:Y:S01]  /*17d60*/  IMAD.MOV.U32 R9, RZ, RZ, R8 ;  /* 0x000000ffff097224 */ /* 0x000fe200078e0008 */
[----:B------:R-:W-:Y:S01]  /*17d70*/  MOV R118, R121 ;  /* 0x0000007900767202 */ /* 0x000fe20000000f00 */
[----:B------:R-:W-:Y:S02]  /*17d80*/  IMAD.MOV.U32 R11, RZ, RZ, R10 ;  /* 0x000000ffff0b7224 */ /* 0x000fe400078e000a */
[----:B------:R-:W-:Y:S02]  /*17d90*/  IMAD.MOV.U32 R58, RZ, RZ, R57 ;  /* 0x000000ffff3a7224 */ /* 0x000fe400078e0039 */
.L_x_35544:
[----:B------:R-:W-:Y:S05]  /*17da0*/  BSYNC B1 ;  /* 0x0000000000017941 */ /* 0x000fea0003800000 */
.L_x_35542:
        /* <DEDUP_REMOVED lines=11> */
.L_x_35546:
[----:B------:R-:W-:Y:S01]  /*17e60*/  IMAD.MOV.U32 R8, RZ, RZ, R9 ;  /* 0x000000ffff087224 */ /* 0x000fe200078e0009 */
[----:B------:R-:W-:Y:S01]  /*17e70*/  MOV R121, R120 ;  /* 0x0000007800797202 */ /* 0x000fe20000000f00 */
[----:B------:R-:W-:Y:S02]  /*17e80*/  IMAD.MOV.U32 R10, RZ, RZ, R11 ;  /* 0x000000ffff0a7224 */ /* 0x000fe400078e000b */
[----:B------:R-:W-:Y:S02]  /*17e90*/  IMAD.MOV.U32 R57, RZ, RZ, R56 ;  /* 0x000000ffff397224 */ /* 0x000fe400078e0038 */
.L_x_35547:
[----:B------:R-:W-:Y:S05]  /*17ea0*/  BSYNC B1 ;  /* 0x0000000000017941 */ /* 0x000fea0003800000 */
.L_x_35545:
        /* <DEDUP_REMOVED lines=11> */
.L_x_35549:
[----:B------:R-:W-:Y:S01]  /*17f60*/  IMAD.MOV.U32 R9, RZ, RZ, R8 ;  /* 0x000000ffff097224 */ /* 0x000fe200078e0008 */
[----:B------:R-:W-:Y:S01]  /*17f70*/  MOV R120, R123 ;  /* 0x0000007b00787202 */ /* 0x000fe20000000f00 */
[----:B------:R-:W-:Y:S02]  /*17f80*/  IMAD.MOV.U32 R11, RZ, RZ, R10 ;  /* 0x000000ffff0b7224 */ /* 0x000fe400078e000a */
[----:B------:R-:W-:Y:S02]  /*17f90*/  IMAD.MOV.U32 R56, RZ, RZ, R55 ;  /* 0x000000ffff387224 */ /* 0x000fe400078e0037 */
.L_x_35550:
[----:B------:R-:W-:Y:S05]  /*17fa0*/  BSYNC B1 ;  /* 0x0000000000017941 */ /* 0x000fea0003800000 */
.L_x_35548:
        /* <DEDUP_REMOVED lines=11> */
.L_x_35552:
[----:B------:R-:W-:Y:S01]  /*18060*/  IMAD.MOV.U32 R8, RZ, RZ, R9 ;  /* 0x000000ffff087224 */ /* 0x000fe200078e0009 */
[----:B------:R-:W-:Y:S01]  /*18070*/  MOV R123, R122 ;  /* 0x0000007a007b7202 */ /* 0x000fe20000000f00 */
[----:B------:R-:W-:Y:S02]  /*18080*/  IMAD.MOV.U32 R10, RZ, RZ, R11 ;  /* 0x000000ffff0a7224 */ /* 0x000fe400078e000b */
[----:B------:R-:W-:Y:S02]  /*18090*/  IMAD.MOV.U32 R55, RZ, RZ, R54 ;  /* 0x000000ffff377224 */ /* 0x000fe400078e0036 */
.L_x_35553:
[----:B------:R-:W-:Y:S05]  /*180a0*/  BSYNC B1 ;  /* 0x0000000000017941 */ /* 0x000fea0003800000 */
.L_x_35551:
        /* <DEDUP_REMOVED lines=11> */
.L_x_35555:
[----:B------:R-:W-:Y:S01]  /*18160*/  IMAD.MOV.U32 R9, RZ, RZ, R8 ;  /* 0x000000ffff097224 */ /* 0x000fe200078e0008 */
[----:B------:R-:W-:Y:S01]  /*18170*/  MOV R122, R125 ;  /* 0x0000007d007a7202 */ /* 0x000fe20000000f00 */
[----:B------:R-:W-:Y:S02]  /*18180*/  IMAD.MOV.U32 R11, RZ, RZ, R10 ;  /* 0x000000ffff0b7224 */ /* 0x000fe400078e000a */
[----:B------:R-:W-:Y:S02]  /*18190*/  IMAD.MOV.U32 R54, RZ, RZ, R53 ;  /* 0x000000ffff367224 */ /* 0x000fe400078e0035 */
.L_x_35556:
[----:B------:R-:W-:Y:S05]  /*181a0*/  BSYNC B1 ;  /* 0x0000000000017941 */ /* 0x000fea0003800000 */
.L_x_35554:
        /* <DEDUP_REMOVED lines=11> */
.L_x_35558:
[----:B------:R-:W-:Y:S01]  /*18260*/  IMAD.MOV.U32 R8, RZ, RZ, R9 ;  /* 0x000000ffff087224 */ /* 0x000fe200078e0009 */
[----:B------:R-:W-:Y:S01]  /*18270*/  MOV R125, R124 ;  /* 0x0000007c007d7202 */ /* 0x000fe20000000f00 */
[----:B------:R-:W-:Y:S02]  /*18280*/  IMAD.MOV.U32 R10, RZ, RZ, R11 ;  /* 0x000000ffff0a7224 */ /* 0x000fe400078e000b */
[----:B------:R-:W-:Y:S02]  /*18290*/  IMAD.MOV.U32 R53, RZ, RZ, R52 ;  /* 0x000000ffff357224 */ /* 0x000fe400078e0034 */
.L_x_35559:
[----:B------:R-:W-:Y:S05]  /*182a0*/  BSYNC B1 ;  /* 0x0000000000017941 */ /* 0x000fea0003800000 */
.L_x_35557:
        /* <DEDUP_REMOVED lines=11> */
.L_x_35561:
[----:B------:R-:W-:Y:S01]  /*18360*/  IMAD.MOV.U32 R9, RZ, RZ, R8 ;  /* 0x000000ffff097224 */ /* 0x000fe200078e0008 */
[----:B------:R-:W-:Y:S01]  /*18370*/  MOV R124, R127 ;  /* 0x0000007f007c7202 */ /* 0x000fe20000000f00 */
[----:B------:R-:W-:Y:S02]  /*18380*/  IMAD.MOV.U32 R11, RZ, RZ, R10 ;  /* 0x000000ffff0b7224 */ /* 0x000fe400078e000a */
[----:B------:R-:W-:Y:S02]  /*18390*/  IMAD.MOV.U32 R52, RZ, RZ, R51 ;  /* 0x000000ffff347224 */ /* 0x000fe400078e0033 */
.L_x_35562:
[----:B------:R-:W-:Y:S05]  /*183a0*/  BSYNC B1 ;  /* 0x0000000000017941 */ /* 0x000fea0003800000 */
.L_x_35560:
        /* <DEDUP_REMOVED lines=11> */
.L_x_35564:
[----:B------:R-:W-:Y:S01]  /*18460*/  IMAD.MOV.U32 R8, RZ, RZ, R9 ;  /* 0x000000ffff087224 */ /* 0x000fe200078e0009 */
[----:B------:R-:W-:Y:S01]  /*18470*/  MOV R127, R126 ;  /* 0x0000007e007f7202 */ /* 0x000fe20000000f00 */
[----:B------:R-:W-:Y:S02]  /*18480*/  IMAD.MOV.U32 R10, RZ, RZ, R11 ;  /* 0x000000ffff0a7224 */ /* 0x000fe400078e000b */
[----:B------:R-:W-:Y:S02]  /*18490*/  IMAD.MOV.U32 R51, RZ, RZ, R50 ;  /* 0x000000ffff337224 */ /* 0x000fe400078e0032 */
.L_x_35565:
[----:B------:R-:W-:Y:S05]  /*184a0*/  BSYNC B1 ;  /* 0x0000000000017941 */ /* 0x000fea0003800000 */
.L_x_35563:
        /* <DEDUP_REMOVED lines=11> */
.L_x_35567:
[----:B------:R-:W-:Y:S01]  /*18560*/  IMAD.MOV.U32 R9, RZ, RZ, R8 ;  /* 0x000000ffff097224 */ /* 0x000fe200078e0008 */
[----:B------:R-:W-:Y:S01]  /*18570*/  MOV R126, R129 ;  /* 0x00000081007e7202 */ /* 0x000fe20000000f00 */
[----:B------:R-:W-:Y:S02]  /*18580*/  IMAD.MOV.U32 R11, RZ, RZ, R10 ;  /* 0x000000ffff0b7224 */ /* 0x000fe400078e000a */
[----:B------:R-:W-:Y:S02]  /*18590*/  IMAD.MOV.U32 R50, RZ, RZ, R49 ;  /* 0x000000ffff327224 */ /* 0x000fe400078e0031 */
.L_x_35568:
[----:B------:R-:W-:Y:S05]  /*185a0*/  BSYNC B1 ;  /* 0x0000000000017941 */ /* 0x000fea0003800000 */
.L_x_35566:
        /* <DEDUP_REMOVED lines=11> */
.L_x_35570:
[----:B------:R-:W-:Y:S01]  /*18660*/  IMAD.MOV.U32 R8, RZ, RZ, R9 ;  /* 0x000000ffff087224 */ /* 0x000fe200078e0009 */
[----:B------:R-:W-:Y:S01]  /*18670*/  MOV R129, R128 ;  /* 0x0000008000817202 */ /* 0x000fe20000000f00 */
[----:B------:R-:W-:Y:S02]  /*18680*/  IMAD.MOV.U32 R10, RZ, RZ, R11 ;  /* 0x000000ffff0a7224 */ /* 0x000fe400078e000b */
[----:B------:R-:W-:Y:S02]  /*18690*/  IMAD.MOV.U32 R49, RZ, RZ, R48 ;  /* 0x000000ffff317224 */ /* 0x000fe400078e0030 */
.L_x_35571:
[----:B------:R-:W-:Y:S05]  /*186a0*/  BSYNC B1 ;  /* 0x0000000000017941 */ /* 0x000fea0003800000 */
.L_x_35569:
        /* <DEDUP_REMOVED lines=11> */
.L_x_35573:
[----:B------:R-:W-:Y:S01]  /*18760*/  IMAD.MOV.U32 R9, RZ, RZ, R8 ;  /* 0x000000ffff097224 */ /* 0x000fe200078e0008 */
[----:B------:R-:W-:Y:S01]  /*18770*/  MOV R128, R131 ;  /* 0x0000008300807202 */ /* 0x000fe20000000f00 */
[----:B------:R-:W-:Y:S02]  /*18780*/  IMAD.MOV.U32 R11, RZ, RZ, R10 ;  /* 0x000000ffff0b7224 */ /* 0x000fe400078e000a */
[----:B------:R-:W-:Y:S02]  /*18790*/  IMAD.MOV.U32 R48, RZ, RZ, R47 ;  /* 0x000000ffff307224 */ /* 0x000fe400078e002f */
.L_x_35574:
[----:B------:R-:W-:Y:S05]  /*187a0*/  BSYNC B1 ;  /* 0x0000000000017941 */ /* 0x000fea0003800000 */
.L_x_35572:
        /* <DEDUP_REMOVED lines=11> */
.L_x_35576:
[----:B------:R-:W-:Y:S01]  /*18860*/  IMAD.MOV.U32 R8, RZ, RZ, R9 ;  /* 0x000000ffff087224 */ /* 0x000fe200078e0009 */
[----:B------:R-:W-:Y:S01]  /*18870*/  MOV R131, R130 ;  /* 0x0000008200837202 */ /* 0x000fe20000000f00 */
[----:B------:R-:W-:Y:S02]  /*18880*/  IMAD.MOV.U32 R10, RZ, RZ, R11 ;  /* 0x000000ffff0a7224 */ /* 0x000fe400078e000b */
[----:B------:R-:W-:Y:S02]  /*18890*/  IMAD.MOV.U32 R47, RZ, RZ, R46 ;  /* 0x000000ffff2f7224 */ /* 0x000fe400078e002e */
.L_x_35577:
[----:B------:R-:W-:Y:S05]  /*188a0*/  BSYNC B1 ;  /* 0x0000000000017941 */ /* 0x000fea0003800000 */
.L_x_35575:
        /* <DEDUP_REMOVED lines=11> */
.L_x_35579:
[----:B------:R-:W-:Y:S01]  /*18960*/  IMAD.MOV.U32 R9, RZ, RZ, R8 ;  /* 0x000000ffff097224 */ /* 0x000fe200078e0008 */
[----:B------:R-:W-:Y:S01]  /*18970*/  MOV R130, R133 ;  /* 0x0000008500827202 */ /* 0x000fe20000000f00 */
[----:B------:R-:W-:Y:S02]  /*18980*/  IMAD.MOV.U32 R11, RZ, RZ, R10 ;  /* 0x000000ffff0b7224 */ /* 0x000fe400078e000a */
[----:B------:R-:W-:Y:S02]  /*18990*/  IMAD.MOV.U32 R46, RZ, RZ, R45 ;  /* 0x000000ffff2e7224 */ /* 0x000fe400078e002d */
.L_x_35580:
[----:B------:R-:W-:Y:S05]  /*189a0*/  BSYNC B1 ;  /* 0x0000000000017941 */ /* 0x000fea0003800000 */
.L_x_35578:
        /* <DEDUP_REMOVED lines=11> */
.L_x_35582:
[----:B------:R-:W-:Y:S01]  /*18a60*/  IMAD.MOV.U32 R8, RZ, RZ, R9 ;  /* 0x000000ffff087224 */ /* 0x000fe200078e0009 */
[----:B------:R-:W-:Y:S01]  /*18a70*/  MOV R133, R132 ;  /* 0x0000008400857202 */ /* 0x000fe20000000f00 */
[----:B------:R-:W-:Y:S02]  /*18a80*/  IMAD.MOV.U32 R10, RZ, RZ, R11 ;  /* 0x000000ffff0a7224 */ /* 0x000fe400078e000b */
[----:B------:R-:W-:Y:S02]  /*18a90*/  IMAD.MOV.U32 R45, RZ, RZ, R44 ;  /* 0x000000ffff2d7224 */ /* 0x000fe400078e002c */
.L_x_35583:
[----:B------:R-:W-:Y:S05]  /*18aa0*/  BSYNC B1 ;  /* 0x0000000000017941 */ /* 0x000fea0003800000 */
.L_x_35581:
        /* <DEDUP_REMOVED lines=11> */
.L_x_35585:
[----:B------:R-:W-:Y:S01]  /*18b60*/  IMAD.MOV.U32 R9, RZ, RZ, R8 ;  /* 0x000000ffff097224 */ /* 0x000fe200078e0008 */
[----:B------:R-:W-:Y:S01]  /*18b70*/  MOV R132, R135 ;  /* 0x0000008700847202 */ /* 0x000fe20000000f00 */
[----:B------:R-:W-:Y:S02]  /*18b80*/  IMAD.MOV.U32 R11, RZ, RZ, R10 ;  /* 0x000000ffff0b7224 */ /* 0x000fe400078e000a */
[----:B------:R-:W-:Y:S02]  /*18b90*/  IMAD.MOV.U32 R44, RZ, RZ, R43 ;  /* 0x000000ffff2c7224 */ /* 0x000fe400078e002b */
.L_x_35586:
[----:B------:R-:W-:Y:S05]  /*18ba0*/  BSYNC B1 ;  /* 0x0000000000017941 */ /* 0x000fea0003800000 */
.L_x_35584:
        /* <DEDUP_REMOVED lines=11> */
.L_x_35588:
[----:B------:R-:W-:Y:S01]  /*18c60*/  IMAD.MOV.U32 R8, RZ, RZ, R9 ;  /* 0x000000ffff087224 */ /* 0x000fe200078e0009 */
[----:B------:R-:W-:Y:S01]  /*18c70*/  MOV R135, R134 ;  /* 0x0000008600877202 */ /* 0x000fe20000000f00 */
[----:B------:R-:W-:Y:S02]  /*18c80*/  IMAD.MOV.U32 R10, RZ, RZ, R11 ;  /* 0x000000ffff0a7224 */ /* 0x000fe400078e000b */
[----:B------:R-:W-:Y:S02]  /*18c90*/  IMAD.MOV.U32 R43, RZ, RZ, R42 ;  /* 0x000000ffff2b7224 */ /* 0x000fe400078e002a */
.L_x_35589:
[----:B------:R-:W-:Y:S05]  /*18ca0*/  BSYNC B1 ;  /* 0x0000000000017941 */ /* 0x000fea0003800000 */
.L_x_35587:
        /* <DEDUP_REMOVED lines=11> */
.L_x_35591:
[----:B------:R-:W-:Y:S01]  /*18d60*/  IMAD.MOV.U32 R9, RZ, RZ, R8 ;  /* 0x000000ffff097224 */ /* 0x000fe200078e0008 */
[----:B------:R-:W-:Y:S01]  /*18d70*/  MOV R134, R137 ;  /* 0x0000008900867202 */ /* 0x000fe20000000f00 */
[----:B------:R-:W-:Y:S02]  /*18d80*/  IMAD.MOV.U32 R11, RZ, RZ, R10 ;  /* 0x000000ffff0b7224 */ /* 0x000fe400078e000a */
[----:B------:R-:W-:Y:S02]  /*18d90*/  IMAD.MOV.U32 R42, RZ, RZ, R41 ;  /* 0x000000ffff2a7224 */ /* 0x000fe400078e0029 */
.L_x_35592:
[----:B------:R-:W-:Y:S05]  /*18da0*/  BSYNC B1 ;  /* 0x0000000000017941 */ /* 0x000fea0003800000 */
.L_x_35590:
        /* <DEDUP_REMOVED lines=11> */
.L_x_35594:
[----:B------:R-:W-:Y:S01]  /*18e60*/  IMAD.MOV.U32 R8, RZ, RZ, R9 ;  /* 0x000000ffff087224 */ /* 0x000fe200078e0009 */
[----:B------:R-:W-:Y:S01]  /*18e70*/  MOV R137, R136 ;  /* 0x0000008800897202 */ /* 0x000fe20000000f00 */
[----:B------:R-:W-:Y:S02]  /*18e80*/  IMAD.MOV.U32 R10, RZ, RZ, R11 ;  /* 0x000000ffff0a7224 */ /* 0x000fe400078e000b */
[----:B------:R-:W-:Y:S02]  /*18e90*/  IMAD.MOV.U32 R41, RZ, RZ, R40 ;  /* 0x000000ffff297224 */ /* 0x000fe400078e0028 */
.L_x_35595:
[----:B------:R-:W-:Y:S05]  /*18ea0*/  BSYNC B1 ;  /* 0x0000000000017941 */ /* 0x000fea0003800000 */
.L_x_35593:
        /* <DEDUP_REMOVED lines=11> */
.L_x_35597:
[----:B------:R-:W-:Y:S01]  /*18f60*/  IMAD.MOV.U32 R9, RZ, RZ, R8 ;  /* 0x000000ffff097224 */ /* 0x000fe200078e0008 */
[----:B------:R-:W-:Y:S01]  /*18f70*/  MOV R136, R139 ;  /* 0x0000008b00887202 */ /* 0x000fe20000000f00 */
[----:B------:R-:W-:Y:S02]  /*18f80*/  IMAD.MOV.U32 R11, RZ, RZ, R10 ;  /* 0x000000ffff0b7224 */ /* 0x000fe400078e000a */
[----:B------:R-:W-:Y:S02]  /*18f90*/  IMAD.MOV.U32 R40, RZ, RZ, R39 ;  /* 0x000000ffff287224 */ /* 0x000fe400078e0027 */
.L_x_35598:
[----:B------:R-:W-:Y:S05]  /*18fa0*/  BSYNC B1 ;  /* 0x0000000000017941 */ /* 0x000fea0003800000 */
.L_x_35596:
        /* <DEDUP_REMOVED lines=11> */
.L_x_35600:
[----:B------:R-:W-:Y:S01]  /*19060*/  IMAD.MOV.U32 R8, RZ, RZ, R9 ;  /* 0x000000ffff087224 */ /* 0x000fe200078e0009 */
[----:B------:R-:W-:Y:S01]  /*19070*/  MOV R139, R138 ;  /* 0x0000008a008b7202 */ /* 0x000fe20000000f00 */
[----:B------:R-:W-:Y:S02]  /*19080*/  IMAD.MOV.U32 R10, RZ, RZ, R11 ;  /* 0x000000ffff0a7224 */ /* 0x000fe400078e000b */
[----:B------:R-:W-:Y:S02]  /*19090*/  IMAD.MOV.U32 R39, RZ, RZ, R38 ;  /* 0x000000ffff277224 */ /* 0x000fe400078e0026 */
.L_x_35601:
[----:B------:R-:W-:Y:S05]  /*190a0*/  BSYNC B1 ;  /* 0x0000000000017941 */ /* 0x000fea0003800000 */
.L_x_35599:
        /* <DEDUP_REMOVED lines=11> */
.L_x_35603:
[----:B------:R-:W-:Y:S01]  /*19160*/  IMAD.MOV.U32 R9, RZ, RZ, R8 ;  /* 0x000000ffff097224 */ /* 0x000fe200078e0008 */
[----:B------:R-:W-:Y:S01]  /*19170*/  MOV R138, R141 ;  /* 0x0000008d008a7202 */ /* 0x000fe20000000f00 */
[----:B------:R-:W-:Y:S02]  /*19180*/  IMAD.MOV.U32 R11, RZ, RZ, R10 ;  /* 0x000000ffff0b7224 */ /* 0x000fe400078e000a */
[----:B------:R-:W-:Y:S02]  /*19190*/  IMAD.MOV.U32 R38, RZ, RZ, R37 ;  /* 0x000000ffff267224 */ /* 0x000fe400078e0025 */
.L_x_35604:
[----:B------:R-:W-:Y:S05]  /*191a0*/  BSYNC B1 ;  /* 0x0000000000017941 */ /* 0x000fea0003800000 */
.L_x_35602:
        /* <DEDUP_REMOVED lines=11> */
.L_x_35606:
[----:B------:R-:W-:Y:S01]  /*19260*/  IMAD.MOV.U32 R8, RZ, RZ, R9 ;  /* 0x000000ffff087224 */ /* 0x000fe200078e0009 */
[----:B------:R-:W-:Y:S01]  /*19270*/  MOV R141, R140 ;  /* 0x0000008c008d7202 */ /* 0x000fe20000000f00 */
[----:B------:R-:W-:Y:S02]  /*19280*/  IMAD.MOV.U32 R10, RZ, RZ, R11 ;  /* 0x000000ffff0a7224 */ /* 0x000fe400078e000b */
[----:B------:R-:W-:Y:S02]  /*19290*/  IMAD.MOV.U32 R37, RZ, RZ, R36 ;  /* 0x000000ffff257224 */ /* 0x000fe400078e0024 */
.L_x_35607:
[----:B------:R-:W-:Y:S05]  /*192a0*/  BSYNC B1 ;  /* 0x0000000000017941 */ /* 0x000fea0003800000 */
.L_x_35605:
        /* <DEDUP_REMOVED lines=11> */
.L_x_35609:
[----:B------:R-:W-:Y:S01]  /*19360*/  IMAD.MOV.U32 R9, RZ, RZ, R8 ;  /* 0x000000ffff097224 */ /* 0x000fe200078e0008 */
[----:B------:R-:W-:Y:S01]  /*19370*/  MOV R140, R143 ;  /* 0x0000008f008c7202 */ /* 0x000fe20000000f00 */
[----:B------:R-:W-:Y:S02]  /*19380*/  IMAD.MOV.U32 R11, RZ, RZ, R10 ;  /* 0x000000ffff0b7224 */ /* 0x000fe400078e000a */
[----:B------:R-:W-:Y:S02]  /*19390*/  IMAD.MOV.U32 R36, RZ, RZ, R35 ;  /* 0x000000ffff247224 */ /* 0x000fe400078e0023 */
.L_x_35610:
[----:B------:R-:W-:Y:S05]  /*193a0*/  BSYNC B1 ;  /* 0x0000000000017941 */ /* 0x000fea0003800000 */
.L_x_35608:
        /* <DEDUP_REMOVED lines=11> */
.L_x_35612:
[----:B------:R-:W-:Y:S01]  /*19460*/  IMAD.MOV.U32 R8, RZ, RZ, R9 ;  /* 0x000000ffff087224 */ /* 0x000fe200078e0009 */
[----:B------:R-:W-:Y:S01]  /*19470*/  MOV R143, R142 ;  /* 0x0000008e008f7202 */ /* 0x000fe20000000f00 */
[----:B------:R-:W-:Y:S02]  /*19480*/  IMAD.MOV.U32 R10, RZ, RZ, R11 ;  /* 0x000000ffff0a7224 */ /* 0x000fe400078e000b */
[----:B------:R-:W-:Y:S02]  /*19490*/  IMAD.MOV.U32 R35, RZ, RZ, R34 ;  /* 0x000000ffff237224 */ /* 0x000fe400078e0022 */
.L_x_35613:
[----:B------:R-:W-:Y:S05]  /*194a0*/  BSYNC B1 ;  /* 0x0000000000017941 */ /* 0x000fea0003800000 */
.L_x_35611:
        /* <DEDUP_REMOVED lines=11> */
.L_x_35615:
[----:B------:R-:W-:Y:S01]  /*19560*/  IMAD.MOV.U32 R9, RZ, RZ, R8 ;  /* 0x000000ffff097224 */ /* 0x000fe200078e0008 */
[----:B------:R-:W-:Y:S01]  /*19570*/  MOV R142, R145 ;  /* 0x00000091008e7202 */ /* 0x000fe20000000f00 */
[----:B------:R-:W-:Y:S02]  /*19580*/  IMAD.MOV.U32 R11, RZ, RZ, R10 ;  /* 0x000000ffff0b7224 */ /* 0x000fe400078e000a */
[----:B------:R-:W-:Y:S02]  /*19590*/  IMAD.MOV.U32 R34, RZ, RZ, R33 ;  /* 0x000000ffff227224 */ /* 0x000fe400078e0021 */
.L_x_35616:
[----:B------:R-:W-:Y:S05]  /*195a0*/  BSYNC B1 ;  /* 0x0000000000017941 */ /* 0x000fea0003800000 */
.L_x_35614:
        /* <DEDUP_REMOVED lines=11> */
.L_x_35618:
[----:B------:R-:W-:Y:S01]  /*19660*/  IMAD.MOV.U32 R8, RZ, RZ, R9 ;  /* 0x000000ffff087224 */ /* 0x000fe200078e0009 */
[----:B------:R-:W-:Y:S01]  /*19670*/  MOV R145, R144 ;  /* 0x0000009000917202 */ /* 0x000fe20000000f00 */
[----:B------:R-:W-:Y:S02]  /*19680*/  IMAD.MOV.U32 R10, RZ, RZ, R11 ;  /* 0x000000ffff0a7224 */ /* 0x000fe400078e000b */
[----:B------:R-:W-:Y:S02]  /*19690*/  IMAD.MOV.U32 R33, RZ, RZ, R32 ;  /* 0x000000ffff217224 */ /* 0x000fe400078e0020 */
.L_x_35619:
[----:B------:R-:W-:Y:S05]  /*196a0*/  BSYNC B1 ;  /* 0x0000000000017941 */ /* 0x000fea0003800000 */
.L_x_35617:
        /* <DEDUP_REMOVED lines=11> */
.L_x_35621:
[----:B------:R-:W-:Y:S01]  /*19760*/  IMAD.MOV.U32 R9, RZ, RZ, R8 ;  /* 0x000000ffff097224 */ /* 0x000fe200078e0008 */
[----:B------:R-:W-:Y:S01]  /*19770*/  MOV R144, R147 ;  /* 0x0000009300907202 */ /* 0x000fe20000000f00 */
[----:B------:R-:W-:Y:S02]  /*19780*/  IMAD.MOV.U32 R11, RZ, RZ, R10 ;  /* 0x000000ffff0b7224 */ /* 0x000fe400078e000a */
[----:B------:R-:W-:Y:S02]  /*19790*/  IMAD.MOV.U32 R32, RZ, RZ, R31 ;  /* 0x000000ffff207224 */ /* 0x000fe400078e001f */
.L_x_35622:
[----:B------:R-:W-:Y:S05]  /*197a0*/  BSYNC B1 ;  /* 0x0000000000017941 */ /* 0x000fea0003800000 */
.L_x_35620:
        /* <DEDUP_REMOVED lines=11> */
.L_x_35624:
[----:B------:R-:W-:Y:S01]  /*19860*/  IMAD.MOV.U32 R8, RZ, RZ, R9 ;  /* 0x000000ffff087224 */ /* 0x000fe200078e0009 */
[----:B------:R-:W-:Y:S01]  /*19870*/  MOV R147, R146 ;  /* 0x0000009200937202 */ /* 0x000fe20000000f00 */
[----:B------:R-:W-:Y:S02]  /*19880*/  IMAD.MOV.U32 R10, RZ, RZ, R11 ;  /* 0x000000ffff0a7224 */ /* 0x000fe400078e000b */
[----:B------:R-:W-:Y:S02]  /*19890*/  IMAD.MOV.U32 R31, RZ, RZ, R30 ;  /* 0x000000ffff1f7224 */ /* 0x000fe400078e001e */
.L_x_35625:
[----:B------:R-:W-:Y:S05]  /*198a0*/  BSYNC B1 ;  /* 0x0000000000017941 */ /* 0x000fea0003800000 */
.L_x_35623:
        /* <DEDUP_REMOVED lines=11> */
.L_x_35627:
[----:B------:R-:W-:Y:S01]  /*19960*/  IMAD.MOV.U32 R9, RZ, RZ, R8 ;  /* 0x000000ffff097224 */ /* 0x000fe200078e0008 */
[----:B------:R-:W-:Y:S01]  /*19970*/  MOV R146, R149 ;  /* 0x0000009500927202 */ /* 0x000fe20000000f00 */
[----:B------:R-:W-:Y:S02]  /*19980*/  IMAD.MOV.U32 R11, RZ, RZ, R10 ;  /* 0x000000ffff0b7224 */ /* 0x000fe400078e000a */
[----:B------:R-:W-:Y:S02]  /*19990*/  IMAD.MOV.U32 R30, RZ, RZ, R29 ;  /* 0x000000ffff1e7224 */ /* 0x000fe400078e001d */
.L_x_35628:
[----:B------:R-:W-:Y:S05]  /*199a0*/  BSYNC B1 ;  /* 0x0000000000017941 */ /* 0x000fea0003800000 */
.L_x_35626:
        /* <DEDUP_REMOVED lines=11> */
.L_x_35630:
[----:B------:R-:W-:Y:S01]  /*19a60*/  IMAD.MOV.U32 R8, RZ, RZ, R9 ;  /* 0x000000ffff087224 */ /* 0x000fe200078e0009 */
[----:B------:R-:W-:Y:S01]  /*19a70*/  MOV R149, R148 ;  /* 0x0000009400957202 */ /* 0x000fe20000000f00 */
[----:B------:R-:W-:Y:S02]  /*19a80*/  IMAD.MOV.U32 R10, RZ, RZ, R11 ;  /* 0x000000ffff0a7224 */ /* 0x000fe400078e000b */
[----:B------:R-:W-:Y:S02]  /*19a90*/  IMAD.MOV.U32 R29, RZ, RZ, R28 ;  /* 0x000000ffff1d7224 */ /* 0x000fe400078e001c */
.L_x_35631:
[----:B------:R-:W-:Y:S05]  /*19aa0*/  BSYNC B1 ;  /* 0x0000000000017941 */ /* 0x000fea0003800000 */
.L_x_35629:
        /* <DEDUP_REMOVED lines=11> */
.L_x_35633:
[----:B------:R-:W-:Y:S01]  /*19b60*/  IMAD.MOV.U32 R9, RZ, RZ, R8 ;  /* 0x000000ffff097224 */ /* 0x000fe200078e0008 */
[----:B------:R-:W-:Y:S01]  /*19b70*/  MOV R148, R151 ;  /* 0x0000009700947202 */ /* 0x000fe20000000f00 */
[----:B------:R-:W-:Y:S02]  /*19b80*/  IMAD.MOV.U32 R11, RZ, RZ, R10 ;  /* 0x000000ffff0b7224 */ /* 0x000fe400078e000a */
[----:B------:R-:W-:Y:S02]  /*19b90*/  IMAD.MOV.U32 R28, RZ, RZ, R27 ;  /* 0x000000ffff1c7224 */ /* 0x000fe400078e001b */
.L_x_35634:
[----:B------:R-:W-:Y:S05]  /*19ba0*/  BSYNC B1 ;  /* 0x0000000000017941 */ /* 0x000fea0003800000 */
.L_x_35632:
        /* <DEDUP_REMOVED lines=11> */
.L_x_35636:
[----:B------:R-:W-:Y:S01]  /*19c60*/  IMAD.MOV.U32 R8, RZ, RZ, R9 ;  /* 0x000000ffff087224 */ /* 0x000fe200078e0009 */
[----:B------:R-:W-:Y:S01]  /*19c70*/  MOV R151, R150 ;  /* 0x0000009600977202 */ /* 0x000fe20000000f00 */
[----:B------:R-:W-:Y:S02]  /*19c80*/  IMAD.MOV.U32 R10, RZ, RZ, R11 ;  /* 0x000000ffff0a7224 */ /* 0x000fe400078e000b */
[----:B------:R-:W-:Y:S02]  /*19c90*/  IMAD.MOV.U32 R27, RZ, RZ, R26 ;  /* 0x000000ffff1b7224 */ /* 0x000fe400078e001a */
.L_x_35637:
[----:B------:R-:W-:Y:S05]  /*19ca0*/  BSYNC B1 ;  /* 0x0000000000017941 */ /* 0x000fea0003800000 */
.L_x_35635:
        /* <DEDUP_REMOVED lines=11> */
.L_x_35639:
[----:B------:R-:W-:Y:S01]  /*19d60*/  IMAD.MOV.U32 R9, RZ, RZ, R8 ;  /* 0x000000ffff097224 */ /* 0x000fe200078e0008 */
[----:B------:R-:W-:Y:S01]  /*19d70*/  MOV R150, R153 ;  /* 0x0000009900967202 */ /* 0x000fe20000000f00 */
[----:B------:R-:W-:Y:S02]  /*19d80*/  IMAD.MOV.U32 R11, RZ, RZ, R10 ;  /* 0x000000ffff0b7224 */ /* 0x000fe400078e000a */
[----:B------:R-:W-:Y:S02]  /*19d90*/  IMAD.MOV.U32 R26, RZ, RZ, R25 ;  /* 0x000000ffff1a7224 */ /* 0x000fe400078e0019 */
.L_x_35640:
[----:B------:R-:W-:Y:S05]  /*19da0*/  BSYNC B1 ;  /* 0x0000000000017941 */ /* 0x000fea0003800000 */
.L_x_35638:
        /* <DEDUP_REMOVED lines=11> */
.L_x_35642:
[----:B------:R-:W-:Y:S01]  /*19e60*/  IMAD.MOV.U32 R8, RZ, RZ, R9 ;  /* 0x000000ffff087224 */ /* 0x000fe200078e0009 */
[----:B------:R-:W-:Y:S01]  /*19e70*/  MOV R153, R152 ;  /* 0x0000009800997202 */ /* 0x000fe20000000f00 */
[----:B------:R-:W-:Y:S02]  /*19e80*/  IMAD.MOV.U32 R10, RZ, RZ, R11 ;  /* 0x000000ffff0a7224 */ /* 0x000fe400078e000b */
[----:B------:R-:W-:Y:S02]  /*19e90*/  IMAD.MOV.U32 R25, RZ, RZ, R24 ;  /* 0x000000ffff197224 */ /* 0x000fe400078e0018 */
.L_x_35643:
[----:B------:R-:W-:Y:S05]  /*19ea0*/  BSYNC B1 ;  /* 0x0000000000017941 */ /* 0x000fea0003800000 */
.L_x_35641:
        /* <DEDUP_REMOVED lines=11> */
.L_x_35645:
[----:B------:R-:W-:Y:S01]  /*19f60*/  IMAD.MOV.U32 R9, RZ, RZ, R8 ;  /* 0x000000ffff097224 */ /* 0x000fe200078e0008 */
[----:B------:R-:W-:Y:S01]  /*19f70*/  MOV R152, R155 ;  /* 0x0000009b00987202 */ /* 0x000fe20000000f00 */
[----:B------:R-:W-:Y:S02]  /*19f80*/  IMAD.MOV.U32 R11, RZ, RZ, R10 ;  /* 0x000000ffff0b7224 */ /* 0x000fe400078e000a */
[----:B------:R-:W-:Y:S02]  /*19f90*/  IMAD.MOV.U32 R24, RZ, RZ, R23 ;  /* 0x000000ffff187224 */ /* 0x000fe400078e0017 */
.L_x_35646:
[----:B------:R-:W-:Y:S05]  /*19fa0*/  BSYNC B1 ;  /* 0x0000000000017941 */ /* 0x000fea0003800000 */
.L_x_35644:
        /* <DEDUP_REMOVED lines=11> */
.L_x_35648:
[----:B------:R-:W-:Y:S01]  /*1a060*/  IMAD.MOV.U32 R8, RZ, RZ, R9 ;  /* 0x000000ffff087224 */ /* 0x000fe200078e0009 */
[----:B------:R-:W-:Y:S01]  /*1a070*/  MOV R155, R154 ;  /* 0x0000009a009b7202 */ /* 0x000fe20000000f00 */
[----:B------:R-:W-:Y:S02]  /*1a080*/  IMAD.MOV.U32 R10, RZ, RZ, R11 ;  /* 0x000000ffff0a7224 */ /* 0x000fe400078e000b */
[----:B------:R-:W-:Y:S02]  /*1a090*/  IMAD.MOV.U32 R23, RZ, RZ, R22 ;  /* 0x000000ffff177224 */ /* 0x000fe400078e0016 */
.L_x_35649:
[----:B------:R-:W-:Y:S05]  /*1a0a0*/  BSYNC B1 ;  /* 0x0000000000017941 */ /* 0x000fea0003800000 */
.L_x_35647:
        /* <DEDUP_REMOVED lines=11> */
.L_x_35651:
[----:B------:R-:W-:Y:S01]  /*1a160*/  IMAD.MOV.U32 R9, RZ, RZ, R8 ;  /* 0x000000ffff097224 */ /* 0x000fe200078e0008 */
[----:B------:R-:W-:Y:S01]  /*1a170*/  MOV R154, R157 ;  /* 0x0000009d009a7202 */ /* 0x000fe20000000f00 */
[----:B------:R-:W-:Y:S02]  /*1a180*/  IMAD.MOV.U32 R11, RZ, RZ, R10 ;  /* 0x000000ffff0b7224 */ /* 0x000fe400078e000a */
[----:B------:R-:W-:Y:S02]  /*1a190*/  IMAD.MOV.U32 R22, RZ, RZ, R21 ;  /* 0x000000ffff167224 */ /* 0x000fe400078e0015 */
.L_x_35652:
[----:B------:R-:W-:Y:S05]  /*1a1a0*/  BSYNC B1 ;  /* 0x0000000000017941 */ /* 0x000fea0003800000 */
.L_x_35650:
        /* <DEDUP_REMOVED lines=11> */
.L_x_35654:
[----:B------:R-:W-:Y:S01]  /*1a260*/  MOV R157, R156 ;  /* 0x0000009c009d7202 */ /* 0x000fe20000000f00 */
[----:B------:R-:W-:Y:S02]  /*1a270*/  IMAD.MOV.U32 R21, RZ, RZ, R20 ;  /* 0x000000ffff157224 */ /* 0x000fe400078e0014 */
[----:B------:R-:W-:Y:S02]  /*1a280*/  IMAD.MOV.U32 R8, RZ, RZ, R9 ;  /* 0x000000ffff087224 */ /* 0x000fe400078e0009 */
[----:B------:R-:W-:Y:S02]  /*1a290*/  IMAD.MOV.U32 R10, RZ, RZ, R11 ;  /* 0x000000ffff0a7224 */ /* 0x000fe400078e000b */
[----:B------:R-:W-:Y:S02]  /*1a2a0*/  IMAD.MOV.U32 R156, RZ, RZ, R9 ;  /* 0x000000ffff9c7224 */ /* 0x000fe400078e0009 */
[----:B------:R-:W-:Y:S02]  /*1a2b0*/  IMAD.MOV.U32 R20, RZ, RZ, R11 ;  /* 0x000000ffff147224 */ /* 0x000fe400078e000b */
.L_x_35655:
[----:B------:R-:W-:Y:S05]  /*1a2c0*/  BSYNC B1 ;  /* 0x0000000000017941 */ /* 0x000fea0003800000 */
.L_x_35653:
[----:B------:R-:W-:Y:S01]  /*1a2d0*/  IADD3 R0, R0, 0x4, RZ ;  /* 0x0000000400007810 */ /* 0x000fe20007ffe0ff */
[----:B------:R-:W-:Y:S01]  /*1a2e0*/  @!P1 CALL.REL.NOINC `(.L_x_35656) ;  /* 0x0000001000009944 */ /* 0x000fe20003c00000 */
[----:B------:R-:W-:Y:S05]  /*1a2f0*/  BRA `(.L_x_35657) ;  /* 0xffffc02000007947 */ /* 0x000fea000383ffff */
.L_x_35656:
[----:B------:R-:W-:Y:S01]  /*1a300*/  FADD.FTZ R158, R158, R5 ;  /* 0x000000059e9e7221 */ /* 0x000fe20000010000 */
[----:B------:R-:W-:Y:S01]  /*1a310*/  MOV R159, R7 ;  /* 0x00000007009f7202 */ /* 0x000fe20000000f00 */
[----:B------:R-:W-:-:S02]  /*1a320*/  IMAD.MOV.U32 R156, RZ, RZ, R8 ;  /* 0x000000ffff9c7224 */ /* 0x000fc400078e0008 */
[----:B------:R-:W-:Y:S02]  /*1a330*/  IMAD.MOV.U32 R20, RZ, RZ, R10 ;  /* 0x000000ffff147224 */ /* 0x000fe400078e000a */
.L_x_35466:
[----:B------:R-:W-:Y:S05]  /*1a340*/  BSYNC B0 ;  /* 0x0000000000007941 */ /* 0x000fea0003800000 */
.L_x_35465:
[----:B------:R-:W2:Y:S01]  /*1a350*/  S2R R7, SR_TID.X ;  /* 0x0000000000077919 */ /* 0x000ea20000002100 */
[----:B0-----:R-:W-:Y:S01]  /*1a360*/  ISETP.NE.AND P0, PT, R6, RZ, PT ;  /* 0x000000ff0600720c */ /* 0x001fe20003f05270 */
[----:B------:R-:W-:-:S12]  /*1a370*/  BSSY B0, `(.L_x_35658) ;  /* 0x000004a000007945 */ /* 0x000fd80003800000 */
[----:B------:R-:W-:Y:S05]  /*1a380*/  @P0 BRA `(.L_x_35659) ;  /* 0x0000048000000947 */ /* 0x000fea0003800000 */
[----:B-1----:R-:W0:Y:S01]  /*1a390*/  S2R R5, SR_TID.X ;  /* 0x0000000000057919 */ /* 0x002e220000002100 */
[----:B------:R-:W-:Y:S01]  /*1a3a0*/  IMAD.MOV.U32 R4, RZ, RZ, R159 ;  /* 0x000000ffff047224 */ /* 0x000fe200078e009f */
[----:B0-----:R-:W-:-:S04]  /*1a3b0*/  SHF.R.S32.HI R0, RZ, 0x1f, R5 ;  /* 0x0000001fff007819 */ /* 0x001fc80000011405 */
[----:B------:R-:W-:Y:S02]  /*1a3c0*/  LEA.HI R0, R0, R5, RZ, 0x5 ;  /* 0x0000000500007211 */ /* 0x000fe400078f28ff */
[----:B------:R-:W-:Y:S02]  /*1a3d0*/  MOV R5, R158 ;  /* 0x0000009e00057202 */ /* 0x000fe40000000f00 */
        /* <DEDUP_REMOVED lines=67> */
.L_x_35659:
[----:B------:R-:W-:Y:S05]  /*1a810*/  BSYNC B0 ;  /* 0x0000000000007941 */ /* 0x000fea0003800000 */
.L_x_35658:
[----:B------:R-:W-:Y:S01]  /*1a820*/  BAR.SYNC.DEFER_BLOCKING 0x0 ;  /* 0x0000000000007b1d */ /* 0x000fe20000010000 */
[----:B--2---:R-:W-:-:S05]  /*1a830*/  ISETP.NE.AND P2, PT, R7, RZ, PT ;  /* 0x000000ff0700720c */ /* 0x004fca0003f45270 */
[----:B------:R-:W-:Y:S08]  /*1a840*/  BSSY B0, `(.L_x_35660) ;  /* 0x0000d4a000007945 */ /* 0x000ff00003800000 */
[----:B------:R-:W-:Y:S05]  /*1a850*/  @P2 BRA `(.L_x_35661) ;  /* 0x0000d48000002947 */ /* 0x000fea0003800000 */
[----:B-1----:R-:W1:Y:S04]  /*1a860*/  LDS.128 R12, [0x210] ;  /* 0x00021000ff0c7984 */ /* 0x002e680000000c00 */
[----:B------:R-:W2:Y:S04]  /*1a870*/  LDS.128 R16, [0x220] ;  /* 0x00022000ff107984 */ /* 0x000ea80000000c00 */
[----:B------:R-:W3:Y:S04]  /*1a880*/  LDS.128 R8, [0x240] ;  /* 0x00024000ff087984 */ /* 0x000ee80000000c00 */
[----:B0-----:R-:W0:Y:S04]  /*1a890*/  LDS.128 R4, [0x250] ;  /* 0x00025000ff047984 */ /* 0x001e280000000c00 */
[----:B------:R-:W4:Y:S04]  /*1a8a0*/  LDS.128 R84, [0x230] ;  /* 0x00023000ff547984 */ /* 0x000f280000000c00 */
[----:B------:R-:W3:Y:S04]  /*1a8b0*/  LDS.128 R88, [0x290] ;  /* 0x00029000ff587984 */ /* 0x000ee80000000c00 */
[----:B------:R-:W0:Y:S04]  /*1a8c0*/  LDS.128 R92, [0x2a0] ;  /* 0x0002a000ff5c7984 */ /* 0x000e280000000c00 */
[----:B------:R-:W-:Y:S04]  /*1a8d0*/  LDS.64 R164, [0x410] ;  /* 0x00041000ffa47984 */ /* 0x000fe80000000a00 */
[----:B-1----:R-:W-:Y:S04]  /*1a8e0*/  STL.64 [R1], R12 ;  /* 0x0000000c01007387 */ /* 0x002fe80000100a00 */
[----:B------:R-:W5:Y:S04]  /*1a8f0*/  LDL.64 R160, [R1] ;  /* 0x0000000001a07983 */ /* 0x000f680000100a00 */
[----:B------:R-:W-:Y:S04]  /*1a900*/  STL.64 [R1+0x8], R14 ;  /* 0x0000080e01007387 */ /* 0x000fe80000100a00 */
[----:B--2---:R-:W-:Y:S04]  /*1a910*/  STL.64 [R1+0x10], R16 ;  /* 0x0000101001007387 */ /* 0x004fe80000100a00 */
[----:B------:R-:W-:Y:S04]  /*1a920*/  STL.64 [R1+0x18], R18 ;  /* 0x0000181201007387 */ /* 0x000fe80000100a00 */
[----:B---3--:R-:W-:Y:S04]  /*1a930*/  STL.64 [R1+0x30], R8 ;  /* 0x0000300801007387 */ /* 0x008fe80000100a00 */
[----:B------:R-:W-:Y:S04]  /*1a940*/  STL.64 [R1+0x38], R10 ;  /* 0x0000380a01007387 */ /* 0x000fe80000100a00 */
[----:B0-----:R-:W-:Y:S04]  /*1a950*/  STL.64 [R1+0x40], R4 ;  /* 0x0000400401007387 */ /* 0x001fe80000100a00 */
[----:B------:R-:W-:Y:S04]  /*1a960*/  STL.64 [R1+0x48], R6 ;  /* 0x0000480601007387 */ /* 0x000fe80000100a00 */
[----:B------:R-:W0:Y:S04]  /*1a970*/  LDS.128 R12, [0x260] ;  /* 0x00026000ff0c7984 */ /* 0x000e280000000c00 */
[----:B------:R-:W1:Y:S04]  /*1a980*/  LDS.128 R16, [0x270] ;  /* 0x00027000ff107984 */ /* 0x000e680000000c00 */
[----:B------:R-:W2:Y:S04]  /*1a990*/  LDS.128 R8, [0x2b0] ;  /* 0x0002b000ff087984 */ /* 0x000ea80000000c00 */
[----:B------:R-:W3:Y:S04]  /*1a9a0*/  LDS.128 R4, [0x2c0] ;  /* 0x0002c000ff047984 */ /* 0x000ee80000000c00 */
[----:B----4-:R-:W-:Y:S04]  /*1a9b0*/  STL.64 [R1+0x20], R84 ;  /* 0x0000205401007387 */ /* 0x010fe80000100a00 */
        /* <DEDUP_REMOVED lines=17> */
[----:B------:R-:W4:Y:S04]  /*1aad0*/  LDS.128 R4, [0x300] ;  /* 0x00030000ff047984 */ /* 0x000f280000000c00 */
[----:B------:R-:W3:Y:S04]  /*1aae0*/  LDS.128 R92, [0x310] ;  /* 0x00031000ff5c7984 */ /* 0x000ee80000000c00 */
[----:B------:R-:W3:Y:S04]  /*1aaf0*/  LDS.128 R16, [0x320] ;  /* 0x00032000ff107984 */ /* 0x000ee80000000c00 */
        /* <DEDUP_REMOVED lines=37> */
[----:B------:R-:W1:Y:S01]  /*1ad50*/  LDS.128 R4, [0x3b0] ;  /* 0x0003b000ff047984 */ /* 0x000e620000000c00 */
[----:B-----5:R-:W-:-:S03]  /*1ad60*/  FSETP.GT.FTZ.AND P0, PT, R159, R160, PT ;  /* 0x000000a09f00720b */ /* 0x020fc60003f14000 */
[----:B------:R-:W2:Y:S01]  /*1ad70*/  LDS.128 R8, [0x3c0] ;  /* 0x0003c000ff087984 */ /* 0x000ea20000000c00 */
[----:B------:R-:W-:Y:S02]  /*1ad80*/  FSEL R0, R159, R160, P0 ;  /* 0x000000a09f007208 */ /* 0x000fe40000000000 */
[----:B------:R-:W-:Y:S01]  /*1ad90*/  FSEL R159, R160, R159, P0 ;  /* 0x0000009fa09f7208 */ /* 0x000fe20000000000 */
[----:B------:R-:W3:Y:S01]  /*1ada0*/  LDS.128 R12, [0x3d0] ;  /* 0x0003d000ff0c7984 */ /* 0x000ee20000000c00 */
[----:B------:R-:W-:Y:S02]  /*1adb0*/  FSEL R162, R161, R158, P0 ;  /* 0x0000009ea1a27208 */ /* 0x000fe40000000000 */
[----:B------:R-:W-:Y:S01]  /*1adc0*/  FSEL R163, R158, R161, P0 ;  /* 0x000000a19ea37208 */ /* 0x000fe20000000000 */
[----:B------:R-:W4:Y:S01]  /*1add0*/  LDS.128 R16, [0x3e0] ;  /* 0x0003e000ff107984 */ /* 0x000f220000000c00 */
[----:B------:R-:W-:-:S03]  /*1ade0*/  FADD.FTZ R159, -R0, R159 ;  /* 0x0000009f009f7221 */ /* 0x000fc60000010100 */
[----:B------:R-:W5:Y:S01]  /*1adf0*/  LDS.128 R88, [0x3f0] ;  /* 0x0003f000ff587984 */ /* 0x000f620000000c00 */
[----:B------:R-:W-:-:S03]  /*1ae00*/  FMUL.FTZ R159, R159, 1.4426950216293334961 ;  /* 0x3fb8aa3b9f9f7820 */ /* 0x000fc60000410000 */
[----:B------:R-:W4:Y:S03]  /*1ae10*/  LDS.128 R92, [0x400] ;  /* 0x00040000ff5c7984 */ /* 0x000f260000000c00 */
[----:B------:R-:W1:Y:S01]  /*1ae20*/  MUFU.EX2 R159, R159 ;  /* 0x0000009f009f7308 */ /* 0x000e620000000800 */
[----:B0-----:R-:W-:Y:S01]  /*1ae30*/  STL.64 [R1+0x190], R84 ;  /* 0x0001905401007387 */ /* 0x001fe20000100a00 */
[----:B-1----:R-:W-:-:S03]  /*1ae40*/  FMUL.FTZ R162, R162, R159 ;  /* 0x0000009fa2a27220 */ /* 0x002fc60000410000 */
        /* <DEDUP_REMOVED lines=8> */
[----:B-----5:R-:W-:Y:S04]  /*1aed0*/  STL.64 [R1+0x1e0], R88 ;  /* 0x0001e05801007387 */ /* 0x020fe80000100a00 */
[----:B------:R-:W-:Y:S04]  /*1aee0*/  STL.64 [R1+0x1e8], R90 ;  /* 0x0001e85a01007387 */ /* 0x000fe80000100a00 */
[----:B------:R-:W-:Y:S04]  /*1aef0*/  STL.64 [R1+0x1f0], R92 ;  /* 0x0001f05c01007387 */ /* 0x000fe80000100a00 */
[----:B------:R-:W-:Y:S04]  /*1af00*/  STL.64 [R1+0x1f8], R94 ;  /* 0x0001f85e01007387 */ /* 0x000fe80000100a00 */
[----:B------:R0:W-:Y:S02]  /*1af10*/  STL.64 [R1+0x1a0], R4 ;  /* 0x0001a00401007387 */ /* 0x0001e40000100a00 */
[----:B0-----:R-:W-:-:S02]  /*1af20*/  IMAD.MOV.U32 R5, RZ, RZ, R1 ;  /* 0x000000ffff057224 */ /* 0x001fc400078e0001 */
[----:B------:R-:W-:-:S03]  /*1af30*/  IMAD.MOV.U32 R4, RZ, RZ, RZ ;  /* 0x000000ffff047224 */ /* 0x000fc600078e00ff */
.L_x_35852:
[----:B------:R-:W2:Y:S04]  /*1af40*/  LDL R8, [R5+0x108] ;  /* 0x0001080005087983 */ /* 0x000ea80000100800 */
[----:B------:R-:W3:Y:S01]  /*1af50*/  LDL R6, [R5+0x8] ;  /* 0x0000080005067983 */ /* 0x000ee20000100800 */
        /* <DEDUP_REMOVED lines=18> */
.L_x_35663:
[----:B------:R-:W-:Y:S01]  /*1b080*/  IMAD.MOV.U32 R6, RZ, RZ, R3 ;  /* 0x000000ffff067224 */ /* 0x000fe200078e0003 */
[----:B------:R-:W-:Y:S01]  /*1b090*/  MOV R8, R83 ;  /* 0x0000005300087202 */ /* 0x000fe20000000f00 */
[----:B------:R-:W-:Y:S02]  /*1b0a0*/  IMAD.MOV.U32 R3, RZ, RZ, R2 ;  /* 0x000000ffff037224 */ /* 0x000fe400078e0002 */
[----:B------:R-:W-:Y:S02]  /*1b0b0*/  IMAD.MOV.U32 R83, RZ, RZ, R82 ;  /* 0x000000ffff537224 */ /* 0x000fe400078e0052 */
.L_x_35664:
[----:B------:R-:W-:Y:S05]  /*1b0c0*/  BSYNC B1 ;  /* 0x0000000000017941 */ /* 0x000fea0003800000 */
.L_x_35662:
        /* <DEDUP_REMOVED lines=11> */
.L_x_35666:
[----:B------:R-:W-:Y:S01]  /*1b180*/  IMAD.MOV.U32 R7, RZ, RZ, R6 ;  /* 0x000000ffff077224 */ /* 0x000fe200078e0006 */
[----:B------:R-:W-:Y:S01]  /*1b190*/  MOV R9, R8 ;  /* 0x0000000800097202 */ /* 0x000fe20000000f00 */
[----:B------:R-:W-:Y:S02]  /*1b1a0*/  IMAD.MOV.U32 R2, RZ, RZ, R97 ;  /* 0x000000ffff027224 */ /* 0x000fe400078e0061 */
[----:B------:R-:W-:Y:S02]  /*1b1b0*/  IMAD.MOV.U32 R82, RZ, RZ, R81 ;  /* 0x000000ffff527224 */ /* 0x000fe400078e0051 */
.L_x_35667:
[----:B------:R-:W-:Y:S05]  /*1b1c0*/  BSYNC B1 ;  /* 0x0000000000017941 */ /* 0x000fea0003800000 */
.L_x_35665:
        /* <DEDUP_REMOVED lines=11> */
.L_x_35669:
[----:B------:R-:W-:Y:S01]  /*1b280*/  IMAD.MOV.U32 R6, RZ, RZ, R7 ;  /* 0x000000ffff067224 */ /* 0x000fe200078e0007 */
[----:B------:R-:W-:Y:S01]  /*1b290*/  MOV R8, R9 ;  /* 0x0000000900087202 */ /* 0x000fe20000000f00 */
[----:B------:R-:W-:Y:S02]  /*1b2a0*/  IMAD.MOV.U32 R97, RZ, RZ, R96 ;  /* 0x000000ffff617224 */ /* 0x000fe400078e0060 */
[----:B------:R-:W-:Y:S02]  /*1b2b0*/  IMAD.MOV.U32 R81, RZ, RZ, R80 ;  /* 0x000000ffff517224 */ /* 0x000fe400078e0050 */
.L_x_35670:
[----:B------:R-:W-:Y:S05]  /*1b2c0*/  BSYNC B1 ;  /* 0x0000000000017941 */ /* 0x000fea0003800000 */
.L_x_35668:
        /* <DEDUP_REMOVED lines=11> */
.L_x_35672:
[----:B------:R-:W-:Y:S01]  /*1b380*/  IMAD.MOV.U32 R7, RZ, RZ, R6 ;  /* 0x000000ffff077224 */ /* 0x000fe200078e0006 */
[----:B------:R-:W-:Y:S01]  /*1b390*/  MOV R9, R8 ;  /* 0x0000000800097202 */ /* 0x000fe20000000f00 */
[----:B------:R-:W-:Y:S02]  /*1b3a0*/  IMAD.MOV.U32 R96, RZ, RZ, R99 ;  /* 0x000000ffff607224 */ /* 0x000fe400078e0063 */
[----:B------:R-:W-:Y:S02]  /*1b3b0*/  IMAD.MOV.U32 R80, RZ, RZ, R79 ;  /* 0x000000ffff507224 */ /* 0x000fe400078e004f */
.L_x_35673:
[----:B------:R-:W-:Y:S05]  /*1b3c0*/  BSYNC B1 ;  /* 0x0000000000017941 */ /* 0x000fea0003800000 */
.L_x_35671:
        /* <DEDUP_REMOVED lines=11> */
.L_x_35675:
[----:B------:R-:W-:Y:S01]  /*1b480*/  IMAD.MOV.U32 R6, RZ, RZ, R7 ;  /* 0x000000ffff067224 */ /* 0x000fe200078e0007 */
[----:B------:R-:W-:Y:S01]  /*1b490*/  MOV R8, R9 ;  /* 0x0000000900087202 */ /* 0x000fe20000000f00 */
[----:B------:R-:W-:Y:S02]  /*1b4a0*/  IMAD.MOV.U32 R99, RZ, RZ, R98 ;  /* 0x000000ffff637224 */ /* 0x000fe400078e0062 */
[----:B------:R-:W-:Y:S02]  /*1b4b0*/  IMAD.MOV.U32 R79, RZ, RZ, R78 ;  /* 0x000000ffff4f7224 */ /* 0x000fe400078e004e */
.L_x_35676:
[----:B------:R-:W-:Y:S05]  /*1b4c0*/  BSYNC B1 ;  /* 0x0000000000017941 */ /* 0x000fea0003800000 */
.L_x_35674:
        /* <DEDUP_REMOVED lines=11> */
.L_x_35678:
[----:B------:R-:W-:Y:S01]  /*1b580*/  IMAD.MOV.U32 R7, RZ, RZ, R6 ;  /* 0x000000ffff077224 */ /* 0x000fe200078e0006 */
[----:B------:R-:W-:Y:S01]  /*1b590*/  MOV R9, R8 ;  /* 0x0000000800097202 */ /* 0x000fe20000000f00 */
[----:B------:R-:W-:Y:S02]  /*1b5a0*/  IMAD.MOV.U32 R98, RZ, RZ, R101 ;  /* 0x000000ffff627224 */ /* 0x000fe400078e0065 */
[----:B------:R-:W-:Y:S02]  /*1b5b0*/  IMAD.MOV.U32 R78, RZ, RZ, R77 ;  /* 0x000000ffff4e7224 */ /* 0x000fe400078e004d */
.L_x_35679:
[----:B------:R-:W-:Y:S05]  /*1b5c0*/  BSYNC B1 ;  /* 0x0000000000017941 */ /* 0x000fea0003800000 */
.L_x_35677:
        /* <DEDUP_REMOVED lines=11> */
.L_x_35681:
[----:B------:R-:W-:Y:S01]  /*1b680*/  IMAD.MOV.U32 R6, RZ, RZ, R7 ;  /* 0x000000ffff067224 */ /* 0x000fe200078e0007 */
[----:B------:R-:W-:Y:S01]  /*1b690*/  MOV R8, R9 ;  /* 0x0000000900087202 */ /* 0x000fe20000000f00 */
[----:B------:R-:W-:Y:S02]  /*1b6a0*/  IMAD.MOV.U32 R101, RZ, RZ, R100 ;  /* 0x000000ffff657224 */ /* 0x000fe400078e0064 */
[----:B------:R-:W-:Y:S02]  /*1b6b0*/  IMAD.MOV.U32 R77, RZ, RZ, R76 ;  /* 0x000000ffff4d7224 */ /* 0x000fe400078e004c */
.L_x_35682:
[----:B------:R-:W-:Y:S05]  /*1b6c0*/  BSYNC B1 ;  /* 0x0000000000017941 */ /* 0x000fea0003800000 */
.L_x_35680:
        /* <DEDUP_REMOVED lines=11> */
.L_x_35684:
[----:B------:R-:W-:Y:S01]  /*1b780*/  IMAD.MOV.U32 R7, RZ, RZ, R6 ;  /* 0x000000ffff077224 */ /* 0x000fe200078e0006 */
[----:B------:R-:W-:Y:S01]  /*1b790*/  MOV R9, R8 ;  /* 0x0000000800097202 */ /* 0x000fe20000000f00 */
[----:B------:R-:W-:Y:S02]  /*1b7a0*/  IMAD.MOV.U32 R100, RZ, RZ, R103 ;  /* 0x000000ffff647224 */ /* 0x000fe400078e0067 */
[----:B------:R-:W-:Y:S02]  /*1b7b0*/  IMAD.MOV.U32 R76, RZ, RZ, R75 ;  /* 0x000000ffff4c7224 */ /* 0x000fe400078e004b */
.L_x_35685:
[----:B------:R-:W-:Y:S05]  /*1b7c0*/  BSYNC B1 ;  /* 0x0000000000017941 */ /* 0x000fea0003800000 */
.L_x_35683:
        /* <DEDUP_REMOVED lines=11> */
.L_x_35687:
[----:B------:R-:W-:Y:S01]  /*1b880*/  IMAD.MOV.U32 R6, RZ, RZ, R7 ;  /* 0x000000ffff067224 */ /* 0x000fe200078e0007 */
[----:B------:R-:W-:Y:S01]  /*1b890*/  MOV R8, R9 ;  /* 0x0000000900087202 */ /* 0x000fe20000000f00 */
[----:B------:R-:W-:Y:S02]  /*1b8a0*/  IMAD.MOV.U32 R103, RZ, RZ, R102 ;  /* 0x000000ffff677224 */ /* 0x000fe400078e0066 */
[----:B------:R-:W-:Y:S02]  /*1b8b0*/  IMAD.MOV.U32 R75, RZ, RZ, R74 ;  /* 0x000000ffff4b7224 */ /* 0x000fe400078e004a */
.L_x_35688:
[----:B------:R-:W-:Y:S05]  /*1b8c0*/  BSYNC B1 ;  /* 0x0000000000017941 */ /* 0x000fea0003800000 */
.L_x_35686:
        /* <DEDUP_REMOVED lines=11> */
.L_x_35690:
[----:B------:R-:W-:Y:S01]  /*1b980*/  IMAD.MOV.U32 R7, RZ, RZ, R6 ;  /* 0x000000ffff077224 */ /* 0x000fe200078e0006 */
[----:B------:R-:W-:Y:S01]  /*1b990*/  MOV R9, R8 ;  /* 0x0000000800097202 */ /* 0x000fe20000000f00 */
[----:B------:R-:W-:Y:S02]  /*1b9a0*/  IMAD.MOV.U32 R102, RZ, RZ, R105 ;  /* 0x000000ffff667224 */ /* 0x000fe400078e0069 */
[----:B------:R-:W-:Y:S02]  /*1b9b0*/  IMAD.MOV.U32 R74, RZ, RZ, R73 ;  /* 0x000000ffff4a7224 */ /* 0x000fe400078e0049 */
.L_x_35691:
[----:B------:R-:W-:Y:S05]  /*1b9c0*/  BSYNC B1 ;  /* 0x0000000000017941 */ /* 0x000fea0003800000 */
.L_x_35689:
        /* <DEDUP_REMOVED lines=11> */
.L_x_35693:
[----:B------:R-:W-:Y:S01]  /*1ba80*/  IMAD.MOV.U32 R6, RZ, RZ, R7 ;  /* 0x000000ffff067224 */ /* 0x000fe200078e0007 */
[----:B------:R-:W-:Y:S01]  /*1ba90*/  MOV R8, R9 ;  /* 0x0000000900087202 */ /* 0x000fe20000000f00 */
[----:B------:R-:W-:Y:S02]  /*1baa0*/  IMAD.MOV.U32 R105, RZ, RZ, R104 ;  /* 0x000000ffff697224 */ /* 0x000fe400078e0068 */
[----:B------:R-:W-:Y:S02]  /*1bab0*/  IMAD.MOV.U32 R73, RZ, RZ, R72 ;  /* 0x000000ffff497224 */ /* 0x000fe400078e0048 */
.L_x_35694:
[----:B------:R-:W-:Y:S05]  /*1bac0*/  BSYNC B1 ;  /* 0x0000000000017941 */ /* 0x000fea0003800000 */
.L_x_35692:
        /* <DEDUP_REMOVED lines=11> */
.L_x_35696:
[----:B------:R-:W-:Y:S01]  /*1bb80*/  IMAD.MOV.U32 R7, RZ, RZ, R6 ;  /* 0x000000ffff077224 */ /* 0x000fe200078e0006 */
[----:B------:R-:W-:Y:S01]  /*1bb90*/  MOV R9, R8 ;  /* 0x0000000800097202 */ /* 0x000fe20000000f00 */
[----:B------:R-:W-:Y:S02]  /*1bba0*/  IMAD.MOV.U32 R104, RZ, RZ, R107 ;  /* 0x000000ffff687224 */ /* 0x000fe400078e006b */
[----:B------:R-:W-:Y:S02]  /*1bbb0*/  IMAD.MOV.U32 R72, RZ, RZ, R71 ;  /* 0x000000ffff487224 */ /* 0x000fe400078e0047 */
.L_x_35697:
[----:B------:R-:W-:Y:S05]  /*1bbc0*/  BSYNC B1 ;  /* 0x0000000000017941 */ /* 0x000fea0003800000 */
.L_x_35695:
        /* <DEDUP_REMOVED lines=11> */
.L_x_35699:
[----:B------:R-:W-:Y:S01]  /*1bc80*/  IMAD.MOV.U32 R6, RZ, RZ, R7 ;  /* 0x000000ffff067224 */ /* 0x000fe200078e0007 */
[----:B------:R-:W-:Y:S01]  /*1bc90*/  MOV R8, R9 ;  /* 0x0000000900087202 */ /* 0x000fe20000000f00 */
[----:B------:R-:W-:Y:S02]  /*1bca0*/  IMAD.MOV.U32 R107, RZ, RZ, R106 ;  /* 0x000000ffff6b7224 */ /* 0x000fe400078e006a */
[----:B------:R-:W-:Y:S02]  /*1bcb0*/  IMAD.MOV.U32 R71, RZ, RZ, R70 ;  /* 0x000000ffff477224 */ /* 0x000fe400078e0046 */
.L_x_35700:
[----:B------:R-:W-:Y:S05]  /*1bcc0*/  BSYNC B1 ;  /* 0x0000000000017941 */ /* 0x000fea0003800000 */
.L_x_35698:
        /* <DEDUP_REMOVED lines=11> */
.L_x_35702:
[----:B------:R-:W-:Y:S01]  /*1bd80*/  IMAD.MOV.U32 R7, RZ, RZ, R6 ;  /* 0x000000ffff077224 */ /* 0x000fe200078e0006 */
[----:B------:R-:W-:Y:S01]  /*1bd90*/  MOV R9, R8 ;  /* 0x0000000800097202 */ /* 0x000fe20000000f00 */
[----:B------:R-:W-:Y:S02]  /*1bda0*/  IMAD.MOV.U32 R106, RZ, RZ, R109 ;  /* 0x000000ffff6a7224 */ /* 0x000fe400078e006d */
[----:B------:R-:W-:Y:S02]  /*1bdb0*/  IMAD.MOV.U32 R70, RZ, RZ, R69 ;  /* 0x000000ffff467224 */ /* 0x000fe400078e0045 */
.L_x_35703:
[----:B------:R-:W-:Y:S05]  /*1bdc0*/  BSYNC B1 ;  /* 0x0000000000017941 */ /* 0x000fea0003800000 */
.L_x_35701:
        /* <DEDUP_REMOVED lines=11> */
.L_x_35705:
[----:B------:R-:W-:Y:S01]  /*1be80*/  IMAD.MOV.U32 R6, RZ, RZ, R7 ;  /* 0x000000ffff067224 */ /* 0x000fe200078e0007 */
[----:B------:R-:W-:Y:S01]  /*1be90*/  MOV R8, R9 ;  /* 0x0000000900087202 */ /* 0x000fe20000000f00 */
[----:B------:R-:W-:Y:S02]  /*1bea0*/  IMAD.MOV.U32 R109, RZ, RZ, R108 ;  /* 0x000000ffff6d7224 */ /* 0x000fe400078e006c */
[----:B------:R-:W-:Y:S02]  /*1beb0*/  IMAD.MOV.U32 R69, RZ, RZ, R68 ;  /* 0x000000ffff457224 */ /* 0x000fe400078e0044 */
.L_x_35706:
[----:B------:R-:W-:Y:S05]  /*1bec0*/  BSYNC B1 ;  /* 0x0000000000017941 */ /* 0x000fea0003800000 */
.L_x_35704:
        /* <DEDUP_REMOVED lines=11> */
.L_x_35708:
[----:B------:R-:W-:Y:S01]  /*1bf80*/  IMAD.MOV.U32 R7, RZ, RZ, R6 ;  /* 0x000000ffff077224 */ /* 0x000fe200078e0006 */
[----:B------:R-:W-:Y:S01]  /*1bf90*/  MOV R9, R8 ;  /* 0x0000000800097202 */ /* 0x000fe20000000f00 */
[----:B------:R-:W-:Y:S02]  /*1bfa0*/  IMAD.MOV.U32 R108, RZ, RZ, R111 ;  /* 0x000000ffff6c7224 */ /* 0x000fe400078e006f */
[----:B------:R-:W-:Y:S02]  /*1bfb0*/  IMAD.MOV.U32 R68, RZ, RZ, R67 ;  /* 0x000000ffff447224 */ /* 0x000fe400078e0043 */
.L_x_35709:
[----:B------:R-:W-:Y:S05]  /*1bfc0*/  BSYNC B1 ;  /* 0x0000000000017941 */ /* 0x000fea0003800000 */
.L_x_35707:
        /* <DEDUP_REMOVED lines=11> */
.L_x_35711:
[----:B------:R-:W-:Y:S01]  /*1c080*/  IMAD.MOV.U32 R6, RZ, RZ, R7 ;  /* 0x000000ffff067224 */ /* 0x000fe200078e0007 */
[----:B------:R-:W-:Y:S01]  /*1c090*/  MOV R8, R9 ;  /* 0x0000000900087202 */ /* 0x000fe20000000f00 */
[----:B------:R-:W-:Y:S02]  /*1c0a0*/  IMAD.MOV.U32 R111, RZ, RZ, R110 ;  /* 0x000000ffff6f7224 */ /* 0x000fe400078e006e */
[----:B------:R-:W-:Y:S02]  /*1c0b0*/  IMAD.MOV.U32 R67, RZ, RZ, R66 ;  /* 0x000000ffff437224 */ /* 0x000fe400078e0042 */
.L_x_35712:
[----:B------:R-:W-:Y:S05]  /*1c0c0*/  BSYNC B1 ;  /* 0x0000000000017941 */ /* 0x000fea0003800000 */
.L_x_35710:
        /* <DEDUP_REMOVED lines=11> */
.L_x_35714:
[----:B------:R-:W-:Y:S01]  /*1c180*/  IMAD.MOV.U32 R7, RZ, RZ, R6 ;  /* 0x000000ffff077224 */ /* 0x000fe200078e0006 */
[----:B------:R-:W-:Y:S01]  /*1c190*/  MOV R9, R8 ;  /* 0x0000000800097202 */ /* 0x000fe20000000f00 */
[----:B------:R-:W-:Y:S02]  /*1c1a0*/  IMAD.MOV.U32 R110, RZ, RZ, R113 ;  /* 0x000000ffff6e7224 */ /* 0x000fe400078e0071 */
[----:B------:R-:W-:Y:S02]  /*1c1b0*/  IMAD.MOV.U32 R66, RZ, RZ, R65 ;  /* 0x000000ffff427224 */ /* 0x000fe400078e0041 */
.L_x_35715:
[----:B------:R-:W-:Y:S05]  /*1c1c0*/  BSYNC B1 ;  /* 0x0000000000017941 */ /* 0x000fea0003800000 */
.L_x_35713:
        /* <DEDUP_REMOVED lines=11> */
.L_x_35717:
[----:B------:R-:W-:Y:S01]  /*1c280*/  IMAD.MOV.U32 R6, RZ, RZ, R7 ;  /* 0x000000ffff067224 */ /* 0x000fe200078e0007 */
[----:B------:R-:W-:Y:S01]  /*1c290*/  MOV R8, R9 ;  /* 0x0000000900087202 */ /* 0x000fe20000000f00 */
[----:B------:R-:W-:Y:S02]  /*1c2a0*/  IMAD.MOV.U32 R113, RZ, RZ, R112 ;  /* 0x000000ffff717224 */ /* 0x000fe400078e0070 */
[----:B------:R-:W-:Y:S02]  /*1c2b0*/  IMAD.MOV.U32 R65, RZ, RZ, R64 ;  /* 0x000000ffff417224 */ /* 0x000fe400078e0040 */
.L_x_35718:
[----:B------:R-:W-:Y:S05]  /*1c2c0*/  BSYNC B1 ;  /* 0x0000000000017941 */ /* 0x000fea0003800000 */
.L_x_35716:
        /* <DEDUP_REMOVED lines=11> */
.L_x_35720:
[----:B------:R-:W-:Y:S01]  /*1c380*/  IMAD.MOV.U32 R7, RZ, RZ, R6 ;  /* 0x000000ffff077224 */ /* 0x000fe200078e0006 */
[----:B------:R-:W-:Y:S01]  /*1c390*/  MOV R9, R8 ;  /* 0x0000000800097202 */ /* 0x000fe20000000f00 */
[----:B------:R-:W-:Y:S02]  /*1c3a0*/  IMAD.MOV.U32 R112, RZ, RZ, R115 ;  /* 0x000000ffff707224 */ /* 0x000fe400078e0073 */
[----:B------:R-:W-:Y:S02]  /*1c3b0*/  IMAD.MOV.U32 R64, RZ, RZ, R63 ;  /* 0x000000ffff407224 */ /* 0x000fe400078e003f */
.L_x_35721:
[----:B------:R-:W-:Y:S05]  /*1c3c0*/  BSYNC B1 ;  /* 0x0000000000017941 */ /* 0x000fea0003800000 */
.L_x_35719:
        /* <DEDUP_REMOVED lines=11> */
.L_x_35723:
[----:B------:R-:W-:Y:S01]  /*1c480*/  IMAD.MOV.U32 R6, RZ, RZ, R7 ;  /* 0x000000ffff067224 */ /* 0x000fe200078e0007 */
[----:B------:R-:W-:Y:S01]  /*1c490*/  MOV R8, R9 ;  /* 0x0000000900087202 */ /* 0x000fe20000000f00 */
[----:B------:R-:W-:Y:S02]  /*1c4a0*/  IMAD.MOV.U32 R115, RZ, RZ, R114 ;  /* 0x000000ffff737224 */ /* 0x000fe400078e0072 */
[----:B------:R-:W-:Y:S02]  /*1c4b0*/  IMAD.MOV.U32 R63, RZ, RZ, R62 ;  /* 0x000000ffff3f7224 */ /* 0x000fe400078e003e */
.L_x_35724:
[----:B------:R-:W-:Y:S05]  /*1c4c0*/  BSYNC B1 ;  /* 0x0000000000017941 */ /* 0x000fea0003800000 */
.L_x_35722:
        /* <DEDUP_REMOVED lines=11> */
.L_x_35726:
[----:B------:R-:W-:Y:S01]  /*1c580*/  IMAD.MOV.U32 R7, RZ, RZ, R6 ;  /* 0x000000ffff077224 */ /* 0x000fe200078e0006 */
[----:B------:R-:W-:Y:S01]  /*1c590*/  MOV R9, R8 ;  /* 0x0000000800097202 */ /* 0x000fe20000000f00 */
[----:B------:R-:W-:Y:S02]  /*1c5a0*/  IMAD.MOV.U32 R114, RZ, RZ, R117 ;  /* 0x000000ffff727224 */ /* 0x000fe400078e0075 */
[----:B------:R-:W-:Y:S02]  /*1c5b0*/  IMAD.MOV.U32 R62, RZ, RZ, R61 ;  /* 0x000000ffff3e7224 */ /* 0x000fe400078e003d */
.L_x_35727:
[----:B------:R-:W-:Y:S05]  /*1c5c0*/  BSYNC B1 ;  /* 0x0000000000017941 */ /* 0x000fea0003800000 */
.L_x_35725:
        /* <DEDUP_REMOVED lines=11> */
.L_x_35729:
[----:B------:R-:W-:Y:S01]  /*1c680*/  IMAD.MOV.U32 R6, RZ, RZ, R7 ;  /* 0x000000ffff067224 */ /* 0x000fe200078e0007 */
[----:B------:R-:W-:Y:S01]  /*1c690*/  MOV R8, R9 ;  /* 0x0000000900087202 */ /* 0x000fe20000000f00 */
[----:B------:R-:W-:Y:S02]  /*1c6a0*/  IMAD.MOV.U32 R117, RZ, RZ, R116 ;  /* 0x000000ffff757224 */ /* 0x000fe400078e0074 */
[----:B------:R-:W-:Y:S02]  /*1c6b0*/  IMAD.MOV.U32 R61, RZ, RZ, R60 ;  /* 0x000000ffff3d7224 */ /* 0x000fe400078e003c */
.L_x_35730:
[----:B------:R-:W-:Y:S05]  /*1c6c0*/  BSYNC B1 ;  /* 0x0000000000017941 */ /* 0x000fea0003800000 */
.L_x_35728:
        /* <DEDUP_REMOVED lines=11> */
.L_x_35732:
[----:B------:R-:W-:Y:S01]  /*1c780*/  IMAD.MOV.U32 R7, RZ, RZ, R6 ;  /* 0x000000ffff077224 */ /* 0x000fe200078e0006 */
[----:B------:R-:W-:Y:S01]  /*1c790*/  MOV R9, R8 ;  /* 0x0000000800097202 */ /* 0x000fe20000000f00 */
[----:B------:R-:W-:Y:S02]  /*1c7a0*/  IMAD.MOV.U32 R116, RZ, RZ, R119 ;  /* 0x000000ffff747224 */ /* 0x000fe400078e0077 */
[----:B------:R-:W-:Y:S02]  /*1c7b0*/  IMAD.MOV.U32 R60, RZ, RZ, R59 ;  /* 0x000000ffff3c7224 */ /* 0x000fe400078e003b */
.L_x_35733:
[----:B------:R-:W-:Y:S05]  /*1c7c0*/  BSYNC B1 ;  /* 0x0000000000017941 */ /* 0x000fea0003800000 */
.L_x_35731:
        /* <DEDUP_REMOVED lines=11> */
.L_x_35735:
[----:B------:R-:W-:Y:S01]  /*1c880*/  IMAD.MOV.U32 R6, RZ, RZ, R7 ;  /* 0x000000ffff067224 */ /* 0x000fe200078e0007 */
[----:B------:R-:W-:Y:S01]  /*1c890*/  MOV R8, R9 ;  /* 0x0000000900087202 */ /* 0x000fe20000000f00 */
[----:B------:R-:W-:Y:S02]  /*1c8a0*/  IMAD.MOV.U32 R119, RZ, RZ, R118 ;  /* 0x000000ffff777224 */ /* 0x000fe400078e0076 */
[----:B------:R-:W-:Y:S02]  /*1c8b0*/  IMAD.MOV.U32 R59, RZ, RZ, R58 ;  /* 0x000000ffff3b7224 */ /* 0x000fe400078e003a */
.L_x_35736:
[----:B------:R-:W-:Y:S05]  /*1c8c0*/  BSYNC B1 ;  /* 0x0000000000017941 */ /* 0x000fea0003800000 */
.L_x_35734:
        /* <DEDUP_REMOVED lines=11> */
.L_x_35738:
[----:B------:R-:W-:Y:S01]  /*1c980*/  IMAD.MOV.U32 R7, RZ, RZ, R6 ;  /* 0x000000ffff077224 */ /* 0x000fe200078e0006 */
[----:B------:R-:W-:Y:S01]  /*1c990*/  MOV R9, R8 ;  /* 0x0000000800097202 */ /* 0x000fe20000000f00 */
[----:B------:R-:W-:Y:S02]  /*1c9a0*/  IMAD.MOV.U32 R118, RZ, RZ, R121 ;  /* 0x000000ffff767224 */ /* 0x000fe400078e0079 */
[----:B------:R-:W-:Y:S02]  /*1c9b0*/  IMAD.MOV.U32 R58, RZ, RZ, R57 ;  /* 0x000000ffff3a7224 */ /* 0x000fe400078e0039 */
.L_x_35739:
[----:B------:R-:W-:Y:S05]  /*1c9c0*/  BSYNC B1 ;  /* 0x0000000000017941 */ /* 0x000fea0003800000 */
.L_x_35737:
        /* <DEDUP_REMOVED lines=11> */
.L_x_35741:
[----:B------:R-:W-:Y:S01]  /*1ca80*/  IMAD.MOV.U32 R6, RZ, RZ, R7 ;  /* 0x000000ffff067224 */ /* 0x000fe200078e0007 */
[----:B------:R-:W-:Y:S01]  /*1ca90*/  MOV R8, R9 ;  /* 0x0000000900087202 */ /* 0x000fe20000000f00 */
[----:B------:R-:W-:Y:S02]  /*1caa0*/  IMAD.MOV.U32 R121, RZ, RZ, R120 ;  /* 0x000000ffff797224 */ /* 0x000fe400078e0078 */
[----:B------:R-:W-:Y:S02]  /*1cab0*/  IMAD.MOV.U32 R57, RZ, RZ, R56 ;  /* 0x000000ffff397224 */ /* 0x000fe400078e0038 */
.L_x_35742:
[----:B------:R-:W-:Y:S05]  /*1cac0*/  BSYNC B1 ;  /* 0x0000000000017941 */ /* 0x000fea0003800000 */
.L_x_35740:
        /* <DEDUP_REMOVED lines=11> */
.L_x_35744:
[----:B------:R-:W-:Y:S01]  /*1cb80*/  IMAD.MOV.U32 R7, RZ, RZ, R6 ;  /* 0x000000ffff077224 */ /* 0x000fe200078e0006 */
[----:B------:R-:W-:Y:S01]  /*1cb90*/  MOV R9, R8 ;  /* 0x0000000800097202 */ /* 0x000fe20000000f00 */
[----:B------:R-:W-:Y:S02]  /*1cba0*/  IMAD.MOV.U32 R120, RZ, RZ, R123 ;  /* 0x000000ffff787224 */ /* 0x000fe400078e007b */
[----:B------:R-:W-:Y:S02]  /*1cbb0*/  IMAD.MOV.U32 R56, RZ, RZ, R55 ;  /* 0x000000ffff387224 */ /* 0x000fe400078e0037 */
.L_x_35745:
[----:B------:R-:W-:Y:S05]  /*1cbc0*/  BSYNC B1 ;  /* 0x0000000000017941 */ /* 0x000fea0003800000 */
.L_x_35743:
        /* <DEDUP_REMOVED lines=11> */
.L_x_35747:
[----:B------:R-:W-:Y:S01]  /*1cc80*/  IMAD.MOV.U32 R6, RZ, RZ, R7 ;  /* 0x000000ffff067224 */ /* 0x000fe200078e0007 */
[----:B------:R-:W-:Y:S01]  /*1cc90*/  MOV R8, R9 ;  /* 0x0000000900087202 */ /* 0x000fe20000000f00 */
[----:B------:R-:W-:Y:S02]  /*1cca0*/  IMAD.MOV.U32 R123, RZ, RZ, R122 ;  /* 0x000000ffff7b7224 */ /* 0x000fe400078e007a */
[----:B------:R-:W-:Y:S02]  /*1ccb0*/  IMAD.MOV.U32 R55, RZ, RZ, R54 ;  /* 0x000000ffff377224 */ /* 0x000fe400078e0036 */
.L_x_35748:
[----:B------:R-:W-:Y:S05]  /*1ccc0*/  BSYNC B1 ;  /* 0x0000000000017941 */ /* 0x000fea0003800000 */
.L_x_35746:
        /* <DEDUP_REMOVED lines=11> */
.L_x_35750:
[----:B------:R-:W-:Y:S01]  /*1cd80*/  IMAD.MOV.U32 R7, RZ, RZ, R6 ;  /* 0x000000ffff077224 */ /* 0x000fe200078e0006 */
[----:B------:R-:W-:Y:S01]  /*1cd90*/  MOV R9, R8 ;  /* 0x0000000800097202 */ /* 0x000fe20000000f00 */
[----:B------:R-:W-:Y:S02]  /*1cda0*/  IMAD.MOV.U32 R122, RZ, RZ, R125 ;  /* 0x000000ffff7a7224 */ /* 0x000fe400078e007d */
[----:B------:R-:W-:Y:S02]  /*1cdb0*/  IMAD.MOV.U32 R54, RZ, RZ, R53 ;  /* 0x000000ffff367224 */ /* 0x000fe400078e0035 */
.L_x_35751:
[----:B------:R-:W-:Y:S05]  /*1cdc0*/  BSYNC B1 ;  /* 0x0000000000017941 */ /* 0x000fea0003800000 */
.L_x_35749:
        /* <DEDUP_REMOVED lines=11> */
.L_x_35753:
[----:B------:R-:W-:Y:S01]  /*1ce80*/  IMAD.MOV.U32 R6, RZ, RZ, R7 ;  /* 0x000000ffff067224 */ /* 0x000fe200078e0007 */
[----:B------:R-:W-:Y:S01]  /*1ce90*/  MOV R8, R9 ;  /* 0x0000000900087202 */ /* 0x000fe20000000f00 */
[----:B------:R-:W-:Y:S02]  /*1cea0*/  IMAD.MOV.U32 R125, RZ, RZ, R124 ;  /* 0x000000ffff7d7224 */ /* 0x000fe400078e007c */
[----:B------:R-:W-:Y:S02]  /*1ceb0*/  IMAD.MOV.U32 R53, RZ, RZ, R52 ;  /* 0x000000ffff357224 */ /* 0x000fe400078e0034 */
.L_x_35754:
[----:B------:R-:W-:Y:S05]  /*1cec0*/  BSYNC B1 ;  /* 0x0000000000017941 */ /* 0x000fea0003800000 */
.L_x_35752:
        /* <DEDUP_REMOVED lines=11> */
.L_x_35756:
[----:B------:R-:W-:Y:S01]  /*1cf80*/  IMAD.MOV.U32 R7, RZ, RZ, R6 ;  /* 0x000000ffff077224 */ /* 0x000fe200078e0006 */
[----:B------:R-:W-:Y:S01]  /*1cf90*/  MOV R9, R8 ;  /* 0x0000000800097202 */ /* 0x000fe20000000f00 */
[----:B------:R-:W-:Y:S02]  /*1cfa0*/  IMAD.MOV.U32 R124, RZ, RZ, R127 ;  /* 0x000000ffff7c7224 */ /* 0x000fe400078e007f */
[----:B------:R-:W-:Y:S02]  /*1cfb0*/  IMAD.MOV.U32 R52, RZ, RZ, R51 ;  /* 0x000000ffff347224 */ /* 0x000fe400078e0033 */
.L_x_35757:
[----:B------:R-:W-:Y:S05]  /*1cfc0*/  BSYNC B1 ;  /* 0x0000000000017941 */ /* 0x000fea0003800000 */
.L_x_35755:
        /* <DEDUP_REMOVED lines=11> */
.L_x_35759:
[----:B------:R-:W-:Y:S01]  /*1d080*/  IMAD.MOV.U32 R6, RZ, RZ, R7 ;  /* 0x000000ffff067224 */ /* 0x000fe200078e0007 */
[----:B------:R-:W-:Y:S01]  /*1d090*/  MOV R8, R9 ;  /* 0x0000000900087202 */ /* 0x000fe20000000f00 */
[----:B------:R-:W-:Y:S02]  /*1d0a0*/  IMAD.MOV.U32 R127, RZ, RZ, R126 ;  /* 0x000000ffff7f7224 */ /* 0x000fe400078e007e */
[----:B------:R-:W-:Y:S02]  /*1d0b0*/  IMAD.MOV.U32 R51, RZ, RZ, R50 ;  /* 0x000000ffff337224 */ /* 0x000fe400078e0032 */
.L_x_35760:
[----:B------:R-:W-:Y:S05]  /*1d0c0*/  BSYNC B1 ;  /* 0x0000000000017941 */ /* 0x000fea0003800000 */
.L_x_35758:
        /* <DEDUP_REMOVED lines=11> */
.L_x_35762:
[----:B------:R-:W-:Y:S01]  /*1d180*/  IMAD.MOV.U32 R7, RZ, RZ, R6 ;  /* 0x000000ffff077224 */ /* 0x000fe200078e0006 */
[----:B------:R-:W-:Y:S01]  /*1d190*/  MOV R9, R8 ;  /* 0x0000000800097202 */ /* 0x000fe20000000f00 */
[----:B------:R-:W-:Y:S02]  /*1d1a0*/  IMAD.MOV.U32 R126, RZ, RZ, R129 ;  /* 0x000000ffff7e7224 */ /* 0x000fe400078e0081 */
[----:B------:R-:W-:Y:S02]  /*1d1b0*/  IMAD.MOV.U32 R50, RZ, RZ, R49 ;  /* 0x000000ffff327224 */ /* 0x000fe400078e0031 */
.L_x_35763:
[----:B------:R-:W-:Y:S05]  /*1d1c0*/  BSYNC B1 ;  /* 0x0000000000017941 */ /* 0x000fea0003800000 */
.L_x_35761:
        /* <DEDUP_REMOVED lines=11> */
.L_x_35765:
[----:B------:R-:W-:Y:S01]  /*1d280*/  IMAD.MOV.U32 R6, RZ, RZ, R7 ;  /* 0x000000ffff067224 */ /* 0x000fe200078e0007 */
[----:B------:R-:W-:Y:S01]  /*1d290*/  MOV R8, R9 ;  /* 0x0000000900087202 */ /* 0x000fe20000000f00 */
[----:B------:R-:W-:Y:S02]  /*1d2a0*/  IMAD.MOV.U32 R129, RZ, RZ, R128 ;  /* 0x000000ffff817224 */ /* 0x000fe400078e0080 */
[----:B------:R-:W-:Y:S02]  /*1d2b0*/  IMAD.MOV.U32 R49, RZ, RZ, R48 ;  /* 0x000000ffff317224 */ /* 0x000fe400078e0030 */
.L_x_35766:
[----:B------:R-:W-:Y:S05]  /*1d2c0*/  BSYNC B1 ;  /* 0x0000000000017941 */ /* 0x000fea0003800000 */
.L_x_35764:
        /* <DEDUP_REMOVED lines=11> */
.L_x_35768:
[----:B------:R-:W-:Y:S01]  /*1d380*/  IMAD.MOV.U32 R7, RZ, RZ, R6 ;  /* 0x000000ffff077224 */ /* 0x000fe200078e0006 */
[----:B------:R-:W-:Y:S01]  /*1d390*/  MOV R9, R8 ;  /* 0x0000000800097202 */ /* 0x000fe20000000f00 */
[----:B------:R-:W-:Y:S02]  /*1d3a0*/  IMAD.MOV.U32 R128, RZ, RZ, R131 ;  /* 0x000000ffff807224 */ /* 0x000fe400078e0083 */
[----:B------:R-:W-:Y:S02]  /*1d3b0*/  IMAD.MOV.U32 R48, RZ, RZ, R47 ;  /* 0x000000ffff307224 */ /* 0x000fe400078e002f */
.L_x_35769:
[----:B------:R-:W-:Y:S05]  /*1d3c0*/  BSYNC B1 ;  /* 0x0000000000017941 */ /* 0x000fea0003800000 */
.L_x_35767:
        /* <DEDUP_REMOVED lines=11> */
.L_x_35771:
[----:B------:R-:W-:Y:S01]  /*1d480*/  IMAD.MOV.U32 R6, RZ, RZ, R7 ;  /* 0x000000ffff067224 */ /* 0x000fe200078e0007 */
[----:B------:R-:W-:Y:S01]  /*1d490*/  MOV R8, R9 ;  /* 0x0000000900087202 */ /* 0x000fe20000000f00 */
[----:B------:R-:W-:Y:S02]  /*1d4a0*/  IMAD.MOV.U32 R131, RZ, RZ, R130 ;  /* 0x000000ffff837224 */ /* 0x000fe400078e0082 */
[----:B------:R-:W-:Y:S02]  /*1d4b0*/  IMAD.MOV.U32 R47, RZ, RZ, R46 ;  /* 0x000000ffff2f7224 */ /* 0x000fe400078e002e */
.L_x_35772:
[----:B------:R-:W-:Y:S05]  /*1d4c0*/  BSYNC B1 ;  /* 0x0000000000017941 */ /* 0x000fea0003800000 */
.L_x_35770:
        /* <DEDUP_REMOVED lines=11> */
.L_x_35774:
[----:B------:R-:W-:Y:S01]  /*1d580*/  IMAD.MOV.U32 R7, RZ, RZ, R6 ;  /* 0x000000ffff077224 */ /* 0x000fe200078e0006 */
[----:B------:R-:W-:Y:S01]  /*1d590*/  MOV R9, R8 ;  /* 0x0000000800097202 */ /* 0x000fe20000000f00 */
[----:B------:R-:W-:Y:S02]  /*1d5a0*/  IMAD.MOV.U32 R130, RZ, RZ, R133 ;  /* 0x000000ffff827224 */ /* 0x000fe400078e0085 */
[----:B------:R-:W-:Y:S02]  /*1d5b0*/  IMAD.MOV.U32 R46, RZ, RZ, R45 ;  /* 0x000000ffff2e7224 */ /* 0x000fe400078e002d */
.L_x_35775:
[----:B------:R-:W-:Y:S05]  /*1d5c0*/  BSYNC B1 ;  /* 0x0000000000017941 */ /* 0x000fea0003800000 */
.L_x_35773:
        /* <DEDUP_REMOVED lines=11> */
.L_x_35777:
[----:B------:R-:W-:Y:S01]  /*1d680*/  IMAD.MOV.U32 R6, RZ, RZ, R7 ;  /* 0x000000ffff067224 */ /* 0x000fe200078e0007 */
[----:B------:R-:W-:Y:S01]  /*1d690*/  MOV R8, R9 ;  /* 0x0000000900087202 */ /* 0x000fe20000000f00 */
[----:B------:R-:W-:Y:S02]  /*1d6a0*/  IMAD.MOV.U32 R133, RZ, RZ, R132 ;  /* 0x000000ffff857224 */ /* 0x000fe400078e0084 */
[----:B------:R-:W-:Y:S02]  /*1d6b0*/  IMAD.MOV.U32 R45, RZ, RZ, R44 ;  /* 0x000000ffff2d7224 */ /* 0x000fe400078e002c */
.L_x_35778:
[----:B------:R-:W-:Y:S05]  /*1d6c0*/  BSYNC B1 ;  /* 0x0000000000017941 */ /* 0x000fea0003800000 */
.L_x_35776:
        /* <DEDUP_REMOVED lines=11> */
.L_x_35780:
[----:B------:R-:W-:Y:S01]  /*1d780*/  IMAD.MOV.U32 R7, RZ, RZ, R6 ;  /* 0x000000ffff077224 */ /* 0x000fe200078e0006 */
[----:B------:R-:W-:Y:S01]  /*1d790*/  MOV R9, R8 ;  /* 0x0000000800097202 */ /* 0x000fe20000000f00 */
[----:B------:R-:W-:Y:S02]  /*1d7a0*/  IMAD.MOV.U32 R132, RZ, RZ, R135 ;  /* 0x000000ffff847224 */ /* 0x000fe400078e0087 */
[----:B------:R-:W-:Y:S02]  /*1d7b0*/  IMAD.MOV.U32 R44, RZ, RZ, R43 ;  /* 0x000000ffff2c7224 */ /* 0x000fe400078e002b */
.L_x_35781:
[----:B------:R-:W-:Y:S05]  /*1d7c0*/  BSYNC B1 ;  /* 0x0000000000017941 */ /* 0x000fea0003800000 */
.L_x_35779:
        /* <DEDUP_REMOVED lines=11> */
.L_x_35783:
[----:B------:R-:W-:Y:S01]  /*1d880*/  IMAD.MOV.U32 R6, RZ, RZ, R7 ;  /* 0x000000ffff067224 */ /* 0x000fe200078e0007 */
[----:B------:R-:W-:Y:S01]  /*1d890*/  MOV R8, R9 ;  /* 0x0000000900087202 */ /* 0x000fe20000000f00 */
[----:B------:R-:W-:Y:S02]  /*1d8a0*/  IMAD.MOV.U32 R135, RZ, RZ, R134 ;  /* 0x000000ffff877224 */ /* 0x000fe400078e0086 */
[----:B------:R-:W-:Y:S02]  /*1d8b0*/  IMAD.MOV.U32 R43, RZ, RZ, R42 ;  /* 0x000000ffff2b7224 */ /* 0x000fe400078e002a */
.L_x_35784:
[----:B------:R-:W-:Y:S05]  /*1d8c0*/  BSYNC B1 ;  /* 0x0000000000017941 */ /* 0x000fea0003800000 */
.L_x_35782:
        /* <DEDUP_REMOVED lines=11> */
.L_x_35786:
[----:B------:R-:W-:Y:S01]  /*1d980*/  IMAD.MOV.U32 R7, RZ, RZ, R6 ;  /* 0x000000ffff077224 */ /* 0x000fe200078e0006 */
[----:B------:R-:W-:Y:S01]  /*1d990*/  MOV R9, R8 ;  /* 0x0000000800097202 */ /* 0x000fe20000000f00 */
[----:B------:R-:W-:Y:S02]  /*1d9a0*/  IMAD.MOV.U32 R134, RZ, RZ, R137 ;  /* 0x000000ffff867224 */ /* 0x000fe400078e0089 */
[----:B------:R-:W-:Y:S02]  /*1d9b0*/  IMAD.MOV.U32 R42, RZ, RZ, R41 ;  /* 0x000000ffff2a7224 */ /* 0x000fe400078e0029 */
.L_x_35787:
[----:B------:R-:W-:Y:S05]  /*1d9c0*/  BSYNC B1 ;  /* 0x0000000000017941 */ /* 0x000fea0003800000 */
.L_x_35785:
        /* <DEDUP_REMOVED lines=11> */
.L_x_35789:
[----:B------:R-:W-:Y:S01]  /*1da80*/  IMAD.MOV.U32 R6, RZ, RZ, R7 ;  /* 0x000000ffff067224 */ /* 0x000fe200078e0007 */
[----:B------:R-:W-:Y:S01]  /*1da90*/  MOV R8, R9 ;  /* 0x0000000900087202 */ /* 0x000fe20000000f00 */
[----:B------:R-:W-:Y:S02]  /*1daa0*/  IMAD.MOV.U32 R137, RZ, RZ, R136 ;  /* 0x000000ffff897224 */ /* 0x000fe400078e0088 */
[----:B------:R-:W-:Y:S02]  /*1dab0*/  IMAD.MOV.U32 R41, RZ, RZ, R40 ;  /* 0x000000ffff297224 */ /* 0x000fe400078e0028 */
.L_x_35790:
[----:B------:R-:W-:Y:S05]  /*1dac0*/  BSYNC B1 ;  /* 0x0000000000017941 */ /* 0x000fea0003800000 */
.L_x_35788:
        /* <DEDUP_REMOVED lines=11> */
.L_x_35792:
[----:B------:R-:W-:Y:S01]  /*1db80*/  IMAD.MOV.U32 R7, RZ, RZ, R6 ;  /* 0x000000ffff077224 */ /* 0x000fe200078e0006 */
[----:B------:R-:W-:Y:S01]  /*1db90*/  MOV R9, R8 ;  /* 0x0000000800097202 */ /* 0x000fe20000000f00 */
[----:B------:R-:W-:Y:S02]  /*1dba0*/  IMAD.MOV.U32 R136, RZ, RZ, R139 ;  /* 0x000000ffff887224 */ /* 0x000fe400078e008b */
[----:B------:R-:W-:Y:S02]  /*1dbb0*/  IMAD.MOV.U32 R40, RZ, RZ, R39 ;  /* 0x000000ffff287224 */ /* 0x000fe400078e0027 */
.L_x_35793:
[----:B------:R-:W-:Y:S05]  /*1dbc0*/  BSYNC B1 ;  /* 0x0000000000017941 */ /* 0x000fea0003800000 */
.L_x_35791:
        /* <DEDUP_REMOVED lines=11> */
.L_x_35795:
[----:B------:R-:W-:Y:S01]  /*1dc80*/  IMAD.MOV.U32 R6, RZ, RZ, R7 ;  /* 0x000000ffff067224 */ /* 0x000fe200078e0007 */
[----:B------:R-:W-:Y:S01]  /*1dc90*/  MOV R8, R9 ;  /* 0x0000000900087202 */ /* 0x000fe20000000f00 */
[----:B------:R-:W-:Y:S02]  /*1dca0*/  IMAD.MOV.U32 R139, RZ, RZ, R138 ;  /* 0x000000ffff8b7224 */ /* 0x000fe400078e008a */
[----:B------:R-:W-:Y:S02]  /*1dcb0*/  IMAD.MOV.U32 R39, RZ, RZ, R38 ;  /* 0x000000ffff277224 */ /* 0x000fe400078e0026 */
.L_x_35796:
[----:B------:R-:W-:Y:S05]  /*1dcc0*/  BSYNC B1 ;  /* 0x0000000000017941 */ /* 0x000fea0003800000 */
.L_x_35794:
        /* <DEDUP_REMOVED lines=11> */
.L_x_35798:
[----:B------:R-:W-:Y:S01]  /*1dd80*/  IMAD.MOV.U32 R7, RZ, RZ, R6 ;  /* 0x000000ffff077224 */ /* 0x000fe200078e0006 */
[----:B------:R-:W-:Y:S01]  /*1dd90*/  MOV R9, R8 ;  /* 0x0000000800097202 */ /* 0x000fe20000000f00 */
[----:B------:R-:W-:Y:S02]  /*1dda0*/  IMAD.MOV.U32 R138, RZ, RZ, R141 ;  /* 0x000000ffff8a7224 */ /* 0x000fe400078e008d */
[----:B------:R-:W-:Y:S02]  /*1ddb0*/  IMAD.MOV.U32 R38, RZ, RZ, R37 ;  /* 0x000000ffff267224 */ /* 0x000fe400078e0025 */
.L_x_35799:
[----:B------:R-:W-:Y:S05]  /*1ddc0*/  BSYNC B1 ;  /* 0x0000000000017941 */ /* 0x000fea0003800000 */
.L_x_35797:
        /* <DEDUP_REMOVED lines=11> */
.L_x_35801:
[----:B------:R-:W-:Y:S01]  /*1de80*/  IMAD.MOV.U32 R6, RZ, RZ, R7 ;  /* 0x000000ffff067224 */ /* 0x000fe200078e0007 */
[----:B------:R-:W-:Y:S01]  /*1de90*/  MOV R8, R9 ;  /* 0x0000000900087202 */ /* 0x000fe20000000f00 */
[----:B------:R-:W-:Y:S02]  /*1dea0*/  IMAD.MOV.U32 R141, RZ, RZ, R140 ;  /* 0x000000ffff8d7224 */ /* 0x000fe400078e008c */
[----:B------:R-:W-:Y:S02]  /*1deb0*/  IMAD.MOV.U32 R37, RZ, RZ, R36 ;  /* 0x000000ffff257224 */ /* 0x000fe400078e0024 */
.L_x_35802:
[----:B------:R-:W-:Y:S05]  /*1dec0*/  BSYNC B1 ;  /* 0x0000000000017941 */ /* 0x000fea0003800000 */
.L_x_35800:
        /* <DEDUP_REMOVED lines=11> */
.L_x_35804:
[----:B------:R-:W-:Y:S01]  /*1df80*/  IMAD.MOV.U32 R7, RZ, RZ, R6 ;  /* 0x000000ffff077224 */ /* 0x000fe200078e0006 */
[----:B------:R-:W-:Y:S01]  /*1df90*/  MOV R9, R8 ;  /* 0x0000000800097202 */ /* 0x000fe20000000f00 */
[----:B------:R-:W-:Y:S02]  /*1dfa0*/  IMAD.MOV.U32 R140, RZ, RZ, R143 ;  /* 0x000000ffff8c7224 */ /* 0x000fe400078e008f */
[----:B------:R-:W-:Y:S02]  /*1dfb0*/  IMAD.MOV.U32 R36, RZ, RZ, R35 ;  /* 0x000000ffff247224 */ /* 0x000fe400078e0023 */
.L_x_35805:
[----:B------:R-:W-:Y:S05]  /*1dfc0*/  BSYNC B1 ;  /* 0x0000000000017941 */ /* 0x000fea0003800000 */
.L_x_35803:
        /* <DEDUP_REMOVED lines=11> */
.L_x_35807:
[----:B------:R-:W-:Y:S01]  /*1e080*/  IMAD.MOV.U32 R6, RZ, RZ, R7 ;  /* 0x000000ffff067224 */ /* 0x000fe200078e0007 */
[----:B------:R-:W-:Y:S01]  /*1e090*/  MOV R8, R9 ;  /* 0x0000000900087202 */ /* 0x000fe20000000f00 */
[----:B------:R-:W-:Y:S02]  /*1e0a0*/  IMAD.MOV.U32 R143, RZ, RZ, R142 ;  /* 0x000000ffff8f7224 */ /* 0x000fe400078e008e */
[----:B------:R-:W-:Y:S02]  /*1e0b0*/  IMAD.MOV.U32 R35, RZ, RZ, R34 ;  /* 0x000000ffff237224 */ /* 0x000fe400078e0022 */
.L_x_35808:
[----:B------:R-:W-:Y:S05]  /*1e0c0*/  BSYNC B1 ;  /* 0x0000000000017941 */ /* 0x000fea0003800000 */
.L_x_35806:
        /* <DEDUP_REMOVED lines=11> */
.L_x_35810:
[----:B------:R-:W-:Y:S01]  /*1e180*/  IMAD.MOV.U32 R7, RZ, RZ, R6 ;  /* 0x000000ffff077224 */ /* 0x000fe200078e0006 */
[----:B------:R-:W-:Y:S01]  /*1e190*/  MOV R9, R8 ;  /* 0x0000000800097202 */ /* 0x000fe20000000f00 */
[----:B------:R-:W-:Y:S02]  /*1e1a0*/  IMAD.MOV.U32 R142, RZ, RZ, R145 ;  /* 0x000000ffff8e7224 */ /* 0x000fe400078e0091 */
[----:B------:R-:W-:Y:S02]  /*1e1b0*/  IMAD.MOV.U32 R34, RZ, RZ, R33 ;  /* 0x000000ffff227224 */ /* 0x000fe400078e0021 */
.L_x_35811:
[----:B------:R-:W-:Y:S05]  /*1e1c0*/  BSYNC B1 ;  /* 0x0000000000017941 */ /* 0x000fea0003800000 */
.L_x_35809:
        /* <DEDUP_REMOVED lines=11> */
.L_x_35813:
[----:B------:R-:W-:Y:S01]  /*1e280*/  IMAD.MOV.U32 R6, RZ, RZ, R7 ;  /* 0x000000ffff067224 */ /* 0x000fe200078e0007 */
[----:B------:R-:W-:Y:S01]  /*1e290*/  MOV R8, R9 ;  /* 0x0000000900087202 */ /* 0x000fe20000000f00 */
[----:B------:R-:W-:Y:S02]  /*1e2a0*/  IMAD.MOV.U32 R145, RZ, RZ, R144 ;  /* 0x000000ffff917224 */ /* 0x000fe400078e0090 */
[----:B------:R-:W-:Y:S02]  /*1e2b0*/  IMAD.MOV.U32 R33, RZ, RZ, R32 ;  /* 0x000000ffff217224 */ /* 0x000fe400078e0020 */
.L_x_35814:
[----:B------:R-:W-:Y:S05]  /*1e2c0*/  BSYNC B1 ;  /* 0x0000000000017941 */ /* 0x000fea0003800000 */
.L_x_35812:
        /* <DEDUP_REMOVED lines=11> */
.L_x_35816:
[----:B------:R-:W-:Y:S01]  /*1e380*/  IMAD.MOV.U32 R7, RZ, RZ, R6 ;  /* 0x000000ffff077224 */ /* 0x000fe200078e0006 */
[----:B------:R-:W-:Y:S01]  /*1e390*/  MOV R9, R8 ;  /* 0x0000000800097202 */ /* 0x000fe20000000f00 */
[----:B------:R-:W-:Y:S02]  /*1e3a0*/  IMAD.MOV.U32 R144, RZ, RZ, R147 ;  /* 0x000000ffff907224 */ /* 0x000fe400078e0093 */
[----:B------:R-:W-:Y:S02]  /*1e3b0*/  IMAD.MOV.U32 R32, RZ, RZ, R31 ;  /* 0x000000ffff207224 */ /* 0x000fe400078e001f */
.L_x_35817:
[----:B------:R-:W-:Y:S05]  /*1e3c0*/  BSYNC B1 ;  /* 0x0000000000017941 */ /* 0x000fea0003800000 */
.L_x_35815:
        /* <DEDUP_REMOVED lines=11> */
.L_x_35819:
[----:B------:R-:W-:Y:S01]  /*1e480*/  IMAD.MOV.U32 R6, RZ, RZ, R7 ;  /* 0x000000ffff067224 */ /* 0x000fe200078e0007 */
[----:B------:R-:W-:Y:S01]  /*1e490*/  MOV R8, R9 ;  /* 0x0000000900087202 */ /* 0x000fe20000000f00 */
[----:B------:R-:W-:Y:S02]  /*1e4a0*/  IMAD.MOV.U32 R147, RZ, RZ, R146 ;  /* 0x000000ffff937224 */ /* 0x000fe400078e0092 */
[----:B------:R-:W-:Y:S02]  /*1e4b0*/  IMAD.MOV.U32 R31, RZ, RZ, R30 ;  /* 0x000000ffff1f7224 */ /* 0x000fe400078e001e */
.L_x_35820:
[----:B------:R-:W-:Y:S05]  /*1e4c0*/  BSYNC B1 ;  /* 0x0000000000017941 */ /* 0x000fea0003800000 */
.L_x_35818:
        /* <DEDUP_REMOVED lines=11> */
.L_x_35822:
[----:B------:R-:W-:Y:S01]  /*1e580*/  IMAD.MOV.U32 R7, RZ, RZ, R6 ;  /* 0x000000ffff077224 */ /* 0x000fe200078e0006 */
[----:B------:R-:W-:Y:S01]  /*1e590*/  MOV R9, R8 ;  /* 0x0000000800097202 */ /* 0x000fe20000000f00 */
[----:B------:R-:W-:Y:S02]  /*1e5a0*/  IMAD.MOV.U32 R146, RZ, RZ, R149 ;  /* 0x000000ffff927224 */ /* 0x000fe400078e0095 */
[----:B------:R-:W-:Y:S02]  /*1e5b0*/  IMAD.MOV.U32 R30, RZ, RZ, R29 ;  /* 0x000000ffff1e7224 */ /* 0x000fe400078e001d */
.L_x_35823:
[----:B------:R-:W-:Y:S05]  /*1e5c0*/  BSYNC B1 ;  /* 0x0000000000017941 */ /* 0x000fea0003800000 */
.L_x_35821:
        /* <DEDUP_REMOVED lines=11> */
.L_x_35825:
[----:B------:R-:W-:Y:S01]  /*1e680*/  IMAD.MOV.U32 R6, RZ, RZ, R7 ;  /* 0x000000ffff067224 */ /* 0x000fe200078e0007 */
[----:B------:R-:W-:Y:S01]  /*1e690*/  MOV R8, R9 ;  /* 0x0000000900087202 */ /* 0x000fe20000000f00 */
[----:B------:R-:W-:Y:S02]  /*1e6a0*/  IMAD.MOV.U32 R149, RZ, RZ, R148 ;  /* 0x000000ffff957224 */ /* 0x000fe400078e0094 */
[----:B------:R-:W-:Y:S02]  /*1e6b0*/  IMAD.MOV.U32 R29, RZ, RZ, R28 ;  /* 0x000000ffff1d7224 */ /* 0x000fe400078e001c */
.L_x_35826:
[----:B------:R-:W-:Y:S05]  /*1e6c0*/  BSYNC B1 ;  /* 0x0000000000017941 */ /* 0x000fea0003800000 */
.L_x_35824:
        /* <DEDUP_REMOVED lines=11> */
.L_x_35828:
[----:B------:R-:W-:Y:S01]  /*1e780*/  IMAD.MOV.U32 R7, RZ, RZ, R6 ;  /* 0x000000ffff077224 */ /* 0x000fe200078e0006 */
[----:B------:R-:W-:Y:S01]  /*1e790*/  MOV R9, R8 ;  /* 0x0000000800097202 */ /* 0x000fe20000000f00 */
[----:B------:R-:W-:Y:S02]  /*1e7a0*/  IMAD.MOV.U32 R148, RZ, RZ, R151 ;  /* 0x000000ffff947224 */ /* 0x000fe400078e0097 */
[----:B------:R-:W-:Y:S02]  /*1e7b0*/  IMAD.MOV.U32 R28, RZ, RZ, R27 ;  /* 0x000000ffff1c7224 */ /* 0x000fe400078e001b */
.L_x_35829:
[----:B------:R-:W-:Y:S05]  /*1e7c0*/  BSYNC B1 ;  /* 0x0000000000017941 */ /* 0x000fea0003800000 */
.L_x_35827:
        /* <DEDUP_REMOVED lines=11> */
.L_x_35831:
[----:B------:R-:W-:Y:S01]  /*1e880*/  IMAD.MOV.U32 R6, RZ, RZ, R7 ;  /* 0x000000ffff067224 */ /* 0x000fe200078e0007 */
[----:B------:R-:W-:Y:S01]  /*1e890*/  MOV R8, R9 ;  /* 0x0000000900087202 */ /* 0x000fe20000000f00 */
[----:B------:R-:W-:Y:S02]  /*1e8a0*/  IMAD.MOV.U32 R151, RZ, RZ, R150 ;  /* 0x000000ffff977224 */ /* 0x000fe400078e0096 */
[----:B------:R-:W-:Y:S02]  /*1e8b0*/  IMAD.MOV.U32 R27, RZ, RZ, R26 ;  /* 0x000000ffff1b7224 */ /* 0x000fe400078e001a */
.L_x_35832:
[----:B------:R-:W-:Y:S05]  /*1e8c0*/  BSYNC B1 ;  /* 0x0000000000017941 */ /* 0x000fea0003800000 */
.L_x_35830:
        /* <DEDUP_REMOVED lines=11> */
.L_x_35834:
[----:B------:R-:W-:Y:S01]  /*1e980*/  IMAD.MOV.U32 R7, RZ, RZ, R6 ;  /* 0x000000ffff077224 */ /* 0x000fe200078e0006 */
[----:B------:R-:W-:Y:S01]  /*1e990*/  MOV R9, R8 ;  /* 0x0000000800097202 */ /* 0x000fe20000000f00 */
[----:B------:R-:W-:Y:S02]  /*1e9a0*/  IMAD.MOV.U32 R150, RZ, RZ, R153 ;  /* 0x000000ffff967224 */ /* 0x000fe400078e0099 */
[----:B------:R-:W-:Y:S02]  /*1e9b0*/  IMAD.MOV.U32 R26, RZ, RZ, R25 ;  /* 0x000000ffff1a7224 */ /* 0x000fe400078e0019 */
.L_x_35835:
[----:B------:R-:W-:Y:S05]  /*1e9c0*/  BSYNC B1 ;  /* 0x0000000000017941 */ /* 0x000fea0003800000 */
.L_x_35833:
        /* <DEDUP_REMOVED lines=11> */
.L_x_35837:
[----:B------:R-:W-:Y:S01]  /*1ea80*/  IMAD.MOV.U32 R6, RZ, RZ, R7 ;  /* 0x000000ffff067224 */ /* 0x000fe200078e0007 */
[----:B------:R-:W-:Y:S01]  /*1ea90*/  MOV R8, R9 ;  /* 0x0000000900087202 */ /* 0x000fe20000000f00 */
[----:B------:R-:W-:Y:S02]  /*1eaa0*/  IMAD.MOV.U32 R153, RZ, RZ, R152 ;  /* 0x000000ffff997224 */ /* 0x000fe400078e0098 */
[----:B------:R-:W-:Y:S02]  /*1eab0*/  IMAD.MOV.U32 R25, RZ, RZ, R24 ;  /* 0x000000ffff197224 */ /* 0x000fe400078e0018 */
.L_x_35838:
[----:B------:R-:W-:Y:S05]  /*1eac0*/  BSYNC B1 ;  /* 0x0000000000017941 */ /* 0x000fea0003800000 */
.L_x_35836:
        /* <DEDUP_REMOVED lines=11> */
.L_x_35840:
[----:B------:R-:W-:Y:S01]  /*1eb80*/  IMAD.MOV.U32 R7, RZ, RZ, R6 ;  /* 0x000000ffff077224 */ /* 0x000fe200078e0006 */
[----:B------:R-:W-:Y:S01]  /*1eb90*/  MOV R9, R8 ;  /* 0x0000000800097202 */ /* 0x000fe20000000f00 */
[----:B------:R-:W-:Y:S02]  /*1eba0*/  IMAD.MOV.U32 R152, RZ, RZ, R155 ;  /* 0x000000ffff987224 */ /* 0x000fe400078e009b */
[----:B------:R-:W-:Y:S02]  /*1ebb0*/  IMAD.MOV.U32 R24, RZ, RZ, R23 ;  /* 0x000000ffff187224 */ /* 0x000fe400078e0017 */
.L_x_35841:
[----:B------:R-:W-:Y:S05]  /*1ebc0*/  BSYNC B1 ;  /* 0x0000000000017941 */ /* 0x000fea0003800000 */
.L_x_35839:
        /* <DEDUP_REMOVED lines=11> */
.L_x_35843:
[----:B------:R-:W-:Y:S01]  /*1ec80*/  IMAD.MOV.U32 R6, RZ, RZ, R7 ;  /* 0x000000ffff067224 */ /* 0x000fe200078e0007 */
[----:B------:R-:W-:Y:S01]  /*1ec90*/  MOV R8, R9 ;  /* 0x0000000900087202 */ /* 0x000fe20000000f00 */
[----:B------:R-:W-:Y:S02]  /*1eca0*/  IMAD.MOV.U32 R155, RZ, RZ, R154 ;  /* 0x000000ffff9b7224 */ /* 0x000fe400078e009a */
[----:B------:R-:W-:Y:S02]  /*1ecb0*/  IMAD.MOV.U32 R23, RZ, RZ, R22 ;  /* 0x000000ffff177224 */ /* 0x000fe400078e0016 */
.L_x_35844:
[----:B------:R-:W-:Y:S05]  /*1ecc0*/  BSYNC B1 ;  /* 0x0000000000017941 */ /* 0x000fea0003800000 */
.L_x_35842:
        /* <DEDUP_REMOVED lines=11> */
.L_x_35846:
[----:B------:R-:W-:Y:S01]  /*1ed80*/  IMAD.MOV.U32 R7, RZ, RZ, R6 ;  /* 0x000000ffff077224 */ /* 0x000fe200078e0006 */
[----:B------:R-:W-:Y:S01]  /*1ed90*/  MOV R9, R8 ;  /* 0x0000000800097202 */ /* 0x000fe20000000f00 */
[----:B------:R-:W-:Y:S02]  /*1eda0*/  IMAD.MOV.U32 R154, RZ, RZ, R157 ;  /* 0x000000ffff9a7224 */ /* 0x000fe400078e009d */
[----:B------:R-:W-:Y:S02]  /*1edb0*/  IMAD.MOV.U32 R22, RZ, RZ, R21 ;  /* 0x000000ffff167224 */ /* 0x000fe400078e0015 */
.L_x_35847:
[----:B------:R-:W-:Y:S05]  /*1edc0*/  BSYNC B1 ;  /* 0x0000000000017941 */ /* 0x000fea0003800000 */
.L_x_35845:
        /* <DEDUP_REMOVED lines=11> */
.L_x_35849:
[----:B------:R-:W-:Y:S01]  /*1ee80*/  IMAD.MOV.U32 R157, RZ, RZ, R156 ;  /* 0x000000ffff9d7224 */ /* 0x000fe200078e009c */
[-C--:B------:R-:W-:Y:S01]  /*1ee90*/  MOV R160, R9.reuse ;  /* 0x0000000900a07202 */ /* 0x080fe20000000f00 */
[----:B------:R-:W-:Y:S01]  /*1eea0*/  IMAD.MOV.U32 R21, RZ, RZ, R20 ;  /* 0x000000ffff157224 */ /* 0x000fe200078e0014 */
[----:B------:R-:W-:Y:S01]  /*1eeb0*/  MOV R20, R9 ;  /* 0x0000000900147202 */ /* 0x000fe20000000f00 */
[--C-:B------:R-:W-:Y:S02]  /*1eec0*/  IMAD.MOV.U32 R161, RZ, RZ, R7.reuse ;  /* 0x000000ffffa17224 */ /* 0x100fe400078e0007 */
[----:B------:R-:W-:Y:S02]  /*1eed0*/  IMAD.MOV.U32 R156, RZ, RZ, R7 ;  /* 0x000000ffff9c7224 */ /* 0x000fe400078e0007 */
.L_x_35850:
[----:B------:R-:W-:Y:S05]  /*1eee0*/  BSYNC B1 ;  /* 0x0000000000017941 */ /* 0x000fea0003800000 */
.L_x_35848:
[----:B------:R-:W-:Y:S01]  /*1eef0*/  IADD3 R5, R5, 0x4, RZ ;  /* 0x0000000405057810 */ /* 0x000fe20007ffe0ff */
[----:B------:R-:W-:Y:S01]  /*1ef00*/  @!P1 CALL.REL.NOINC `(.L_x_35851) ;  /* 0x0000001000009944 */ /* 0x000fe20003c00000 */
[----:B------:R-:W-:Y:S05]  /*1ef10*/  BRA `(.L_x_35852) ;  /* 0xffffc02000007947 */ /* 0x000fea000383ffff */
.L_x_35851:
[----:B------:R-:W0:Y:S04]  /*1ef20*/  LDS.64 R8, [0x418] ;  /* 0x00041800ff087984 */ /* 0x000e280000000a00 */
[----:B------:R-:W1:Y:S04]  /*1ef30*/  LDS.128 R12, [0x430] ;  /* 0x00043000ff0c7984 */ /* 0x000e680000000c00 */
[----:B------:R-:W2:Y:S04]  /*1ef40*/  LDS.128 R16, [0x440] ;  /* 0x00044000ff107984 */ /* 0x000ea80000000c00 */
[----:B------:R-:W3:Y:S04]  /*1ef50*/  LDS.128 R88, [0x460] ;  /* 0x00046000ff587984 */ /* 0x000ee80000000c00 */
[----:B------:R-:W4:Y:S04]  /*1ef60*/  LDS.128 R92, [0x470] ;  /* 0x00047000ff5c7984 */ /* 0x000f280000000c00 */
[----:B------:R-:W3:Y:S04]  /*1ef70*/  LDS.128 R4, [0x420] ;  /* 0x00042000ff047984 */ /* 0x000ee80000000c00 */
[----:B------:R-:W3:Y:S04]  /*1ef80*/  LDS.128 R84, [0x450] ;  /* 0x00045000ff547984 */ /* 0x000ee80000000c00 */
[----:B0-----:R-:W-:Y:S04]  /*1ef90*/  STL.64 [R1], R8 ;  /* 0x0000000801007387 */ /* 0x001fe80000100a00 */
[----:B------:R-:W5:Y:S01]  /*1efa0*/  LDL.64 R158, [R1] ;  /* 0x00000000019e7983 */ /* 0x000f620000100a00 */
[----:B------:R-:W-:-:S03]  /*1efb0*/  FADD.FTZ R162, R163, R162 ;  /* 0x000000a2a3a27221 */ /* 0x000fc60000010000 */
        /* <DEDUP_REMOVED lines=8> */
[----:B------:R-:W0:Y:S04]  /*1f040*/  LDS.128 R8, [0x480] ;  /* 0x00048000ff087984 */ /* 0x000e280000000c00 */
[----:B------:R-:W1:Y:S04]  /*1f050*/  LDS.128 R16, [0x4a0] ;  /* 0x0004a000ff107984 */ /* 0x000e680000000c00 */
[----:B------:R-:W2:Y:S04]  /*1f060*/  LDS.128 R88, [0x4c0] ;  /* 0x0004c000ff587984 */ /* 0x000ea80000000c00 */
[----:B------:R-:W3:Y:S04]  /*1f070*/  LDS.128 R92, [0x4d0] ;  /* 0x0004d000ff5c7984 */ /* 0x000ee80000000c00 */
[----:B------:R-:W4:Y:S04]  /*1f080*/  LDS.128 R12, [0x4e0] ;  /* 0x0004e000ff0c7984 */ /* 0x000f280000000c00 */
[----:B------:R-:W-:Y:S04]  /*1f090*/  STL.64 [R1+0x8], R4 ;  /* 0x0000080401007387 */ /* 0x000fe80000100a00 */
[----:B------:R-:W-:Y:S04]  /*1f0a0*/  STL.64 [R1+0x10], R6 ;  /* 0x0000100601007387 */ /* 0x000fe80000100a00 */
[----:B------:R-:W-:Y:S04]  /*1f0b0*/  STL.64 [R1+0x38], R84 ;  /* 0x0000385401007387 */ /* 0x000fe80000100a00 */
        /* <DEDUP_REMOVED lines=17> */
[----:B------:R-:W3:Y:S04]  /*1f1d0*/  LDS.128 R12, [0x530] ;  /* 0x00053000ff0c7984 */ /* 0x000ee80000000c00 */
        /* <DEDUP_REMOVED lines=38> */
[----:B------:R-:W2:Y:S01]  /*1f440*/  LDS.128 R12, [0x5e0] ;  /* 0x0005e000ff0c7984 */ /* 0x000ea20000000c00 */
[----:B-----5:R-:W-:-:S03]  /*1f450*/  FSETP.GT.FTZ.AND P0, PT, R0, R158, PT ;  /* 0x0000009e0000720b */ /* 0x020fc60003f14000 */
[----:B------:R-:W3:Y:S01]  /*1f460*/  LDS.128 R16, [0x5f0] ;  /* 0x0005f000ff107984 */ /* 0x000ee20000000c00 */
[----:B------:R-:W-:Y:S02]  /*1f470*/  FSEL R20, R0, R158, P0 ;  /* 0x0000009e00147208 */ /* 0x000fe40000000000 */
[----:B------:R-:W-:Y:S01]  /*1f480*/  FSEL R165, R158, R0, P0 ;  /* 0x000000009ea57208 */ /* 0x000fe20000000000 */
[----:B------:R-:W4:Y:S01]  /*1f490*/  LDS.128 R88, [0x600] ;  /* 0x00060000ff587984 */ /* 0x000f220000000c00 */
[----:B------:R-:W-:Y:S02]  /*1f4a0*/  FSEL R156, R159, R162, P0 ;  /* 0x000000a29f9c7208 */ /* 0x000fe40000000000 */
[----:B------:R-:W-:Y:S01]  /*1f4b0*/  FSEL R162, R162, R159, P0 ;  /* 0x0000009fa2a27208 */ /* 0x000fe20000000000 */
[----:B------:R-:W5:Y:S01]  /*1f4c0*/  LDS.128 R92, [0x610] ;  /* 0x00061000ff5c7984 */ /* 0x000f620000000c00 */
[----:B------:R-:W-:-:S03]  /*1f4d0*/  FADD.FTZ R165, -R20, R165 ;  /* 0x000000a514a57221 */ /* 0x000fc60000010100 */
[----:B------:R-:W-:Y:S01]  /*1f4e0*/  STL.64 [R1+0x1b0], R6 ;  /* 0x0001b00601007387 */ /* 0x000fe20000100a00 */
[----:B------:R-:W-:-:S03]  /*1f4f0*/  FMUL.FTZ R165, R165, 1.4426950216293334961 ;  /* 0x3fb8aa3ba5a57820 */ /* 0x000fc60000410000 */
[----:B------:R0:W-:Y:S03]  /*1f500*/  STL.64 [R1+0x1a8], R4 ;  /* 0x0001a80401007387 */ /* 0x0001e60000100a00 */
[----:B------:R-:W1:Y:S01]  /*1f510*/  MUFU.EX2 R165, R165 ;  /* 0x000000a500a57308 */ /* 0x000e620000000800 */
[----:B0-----:R0:W-:Y:S01]  /*1f520*/  STL.64 [R1+0x198], R84 ;  /* 0x0001985401007387 */ /* 0x0011e20000100a00 */
[----:B------:R-:W-:Y:S02]  /*1f530*/  IMAD.MOV.U32 R5, RZ, RZ, R1 ;  /* 0x000000ffff057224 */ /* 0x000fe400078e0001 */
[----:B------:R-:W-:Y:S01]  /*1f540*/  IMAD.MOV.U32 R4, RZ, RZ, RZ ;  /* 0x000000ffff047224 */ /* 0x000fe200078e00ff */
[----:B------:R0:W-:Y:S01]  /*1f550*/  STL.64 [R1+0x1a0], R86 ;  /* 0x0001a05601007387 */ /* 0x0001e20000100a00 */
[----:B-1----:R-:W-:-:S03]  /*1f560*/  FMUL.FTZ R156, R156, R165 ;  /* 0x000000a59c9c7220 */ /* 0x002fc60000410000 */
[----:B------:R0:W-:Y:S04]  /*1f570*/  STL.64 [R1+0x1b8], R8 ;  /* 0x0001b80801007387 */ /* 0x0001e80000100a00 */
[----:B------:R0:W-:Y:S04]  /*1f580*/  STL.64 [R1+0x1c0], R10 ;  /* 0x0001c00a01007387 */ /* 0x0001e80000100a00 */
[----:B--2---:R0:W-:Y:S04]  /*1f590*/  STL.64 [R1+0x1c8], R12 ;  /* 0x0001c80c01007387 */ /* 0x0041e80000100a00 */
[----:B------:R0:W-:Y:S04]  /*1f5a0*/  STL.64 [R1+0x1d0], R14 ;  /* 0x0001d00e01007387 */ /* 0x0001e80000100a00 */
[----:B---3--:R0:W-:Y:S04]  /*1f5b0*/  STL.64 [R1+0x1d8], R16 ;  /* 0x0001d81001007387 */ /* 0x0081e80000100a00 */
[----:B------:R0:W-:Y:S04]  /*1f5c0*/  STL.64 [R1+0x1e0], R18 ;  /* 0x0001e01201007387 */ /* 0x0001e80000100a00 */
[----:B----4-:R0:W-:Y:S04]  /*1f5d0*/  STL.64 [R1+0x1e8], R88 ;  /* 0x0001e85801007387 */ /* 0x0101e80000100a00 */
[----:B------:R0:W-:Y:S04]  /*1f5e0*/  STL.64 [R1+0x1f0], R90 ;  /* 0x0001f05a01007387 */ /* 0x0001e80000100a00 */
[----:B-----5:R0:W-:Y:S04]  /*1f5f0*/  STL.64 [R1+0x1f8], R92 ;  /* 0x0001f85c01007387 */ /* 0x0201e80000100a00 */
[----:B------:R0:W-:Y:S02]  /*1f600*/  STL.64 [R1+0x200], R94 ;  /* 0x0002005e01007387 */ /* 0x0001e40000100a00 */
.L_x_36043:
        /* <DEDUP_REMOVED lines=20> */
.L_x_35854:
[----:B------:R-:W-:Y:S01]  /*1f750*/  IMAD.MOV.U32 R0, RZ, RZ, R3 ;  /* 0x000000ffff007224 */ /* 0x000fe200078e0003 */
[----:B------:R-:W-:Y:S01]  /*1f760*/  MOV R6, R83 ;  /* 0x0000005300067202 */ /* 0x000fe20000000f00 */
[----:B------:R-:W-:Y:S02]  /*1f770*/  IMAD.MOV.U32 R3, RZ, RZ, R2 ;  /* 0x000000ffff037224 */ /* 0x000fe400078e0002 */
[----:B------:R-:W-:Y:S02]  /*1f780*/  IMAD.MOV.U32 R83, RZ, RZ, R82 ;  /* 0x000000ffff537224 */ /* 0x000fe400078e0052 */
.L_x_35855:
[----:B------:R-:W-:Y:S05]  /*1f790*/  BSYNC B1 ;  /* 0x0000000000017941 */ /* 0x000fea0003800000 */
.L_x_35853:
[----:B------:R-:W-:Y:S01]  /*1f7a0*/  FSETP.GT.FTZ.AND P0, PT, R6, R81, PT ;  /* 0x000000510600720b */ /* 0x000fe20003f14000 */
[----:B------:R-:W-:Y:S03]  /*1f7b0*/  BSSY B1, `(.L_x_35856) ;  /* 0x000000e000017945 */ /* 0x000fe60003800000 */
[----:B------:R-:W-:-:S13]  /*1f7c0*/  ISETP.EQ.OR P0, PT, R97, -0x1, P0 ;  /* 0xffffffff6100780c */ /* 0x000fda0000702670 */
[----:B------:R-:W-:Y:S05]  /*1f7d0*/  @P0 BRA `(.L_x_35857) ;  /* 0x0000007000000947 */ /* 0x000fea0003800000 */
[-C--:B------:R-:W-:Y:S01]  /*1f7e0*/  FSETP.NEU.FTZ.AND P0, PT, R6, R81.reuse, PT ;  /* 0x000000510600720b */ /* 0x080fe20003f1d000 */
[----:B------:R-:W-:Y:S01]  /*1f7f0*/  IMAD.MOV.U32 R7, RZ, RZ, R97 ;  /* 0x000000ffff077224 */ /* 0x000fe200078e0061 */
[----:B0-----:R-:W-:Y:S01]  /*1f800*/  MOV R9, R81 ;  /* 0x0000005100097202 */ /* 0x001fe20000000f00 */
[----:B------:R-:W-:Y:S01]  /*1f810*/  IMAD.MOV.U32 R2, RZ, RZ, R0 ;  /* 0x000000ffff027224 */ /* 0x000fe200078e0000 */
[----:B------:R-:W-:Y:S01]  /*1f820*/  ISETP.GE.OR P0, PT, R0, R97, P0 ;  /* 0x000000610000720c */ /* 0x000fe20000706670 */
[----:B------:R-:W-:-:S12]  /*1f830*/  IMAD.MOV.U32 R82, RZ, RZ, R6 ;  /* 0x000000ffff527224 */ /* 0x000fd800078e0006 */
[----:B------:R-:W-:Y:S05]  /*1f840*/  @P0 BRA `(.L_x_35858) ;  /* 0x0000004000000947 */ /* 0x000fea0003800000 */
.L_x_35857:
[----:B------:R-:W-:Y:S01]  /*1f850*/  IMAD.MOV.U32 R7, RZ, RZ, R0 ;  /* 0x000000ffff077224 */ /* 0x000fe200078e0000 */
[----:B0-----:R-:W-:Y:S01]  /*1f860*/  MOV R9, R6 ;  /* 0x0000000600097202 */ /* 0x001fe20000000f00 */
[----:B------:R-:W-:Y:S02]  /*1f870*/  IMAD.MOV.U32 R2, RZ, RZ, R97 ;  /* 0x000000ffff027224 */ /* 0x000fe400078e0061 */
[----:B------:R-:W-:Y:S02]  /*1f880*/  IMAD.MOV.U32 R82, RZ, RZ, R81 ;  /* 0x000000ffff527224 */ /* 0x000fe400078e0051 */
.L_x_35858:
[----:B------:R-:W-:Y:S05]  /*1f890*/  BSYNC B1 ;  /* 0x0000000000017941 */ /* 0x000fea0003800000 */
.L_x_35856:
        /* <DEDUP_REMOVED lines=11> */
.L_x_35860:
[----:B------:R-:W-:Y:S01]  /*1f950*/  IMAD.MOV.U32 R0, RZ, RZ, R7 ;  /* 0x000000ffff007224 */ /* 0x000fe200078e0007 */
[----:B------:R-:W-:Y:S01]  /*1f960*/  MOV R6, R9 ;  /* 0x0000000900067202 */ /* 0x000fe20000000f00 */
[----:B------:R-:W-:Y:S02]  /*1f970*/  IMAD.MOV.U32 R97, RZ, RZ, R96 ;  /* 0x000000ffff617224 */ /* 0x000fe400078e0060 */
[----:B------:R-:W-:Y:S02]  /*1f980*/  IMAD.MOV.U32 R81, RZ, RZ, R80 ;  /* 0x000000ffff517224 */ /* 0x000fe400078e0050 */
.L_x_35861:
[----:B------:R-:W-:Y:S05]  /*1f990*/  BSYNC B1 ;  /* 0x0000000000017941 */ /* 0x000fea0003800000 */
.L_x_35859:
        /* <DEDUP_REMOVED lines=11> */
.L_x_35863:
[----:B------:R-:W-:Y:S01]  /*1fa50*/  IMAD.MOV.U32 R7, RZ, RZ, R0 ;  /* 0x000000ffff077224 */ /* 0x000fe200078e0000 */
[----:B------:R-:W-:Y:S01]  /*1fa60*/  MOV R9, R6 ;  /* 0x0000000600097202 */ /* 0x000fe20000000f00 */
[----:B------:R-:W-:Y:S02]  /*1fa70*/  IMAD.MOV.U32 R96, RZ, RZ, R99 ;  /* 0x000000ffff607224 */ /* 0x000fe400078e0063 */
[----:B------:R-:W-:Y:S02]  /*1fa80*/  IMAD.MOV.U32 R80, RZ, RZ, R79 ;  /* 0x000000ffff507224 */ /* 0x000fe400078e004f */
.L_x_35864:
[----:B------:R-:W-:Y:S05]  /*1fa90*/  BSYNC B1 ;  /* 0x0000000000017941 */ /* 0x000fea0003800000 */
.L_x_35862:
        /* <DEDUP_REMOVED lines=11> */
.L_x_35866:
[----:B------:R-:W-:Y:S01]  /*1fb50*/  IMAD.MOV.U32 R0, RZ, RZ, R7 ;  /* 0x000000ffff007224 */ /* 0x000fe200078e0007 */
[----:B------:R-:W-:Y:S01]  /*1fb60*/  MOV R6, R9 ;  /* 0x0000000900067202 */ /* 0x000fe20000000f00 */
[----:B------:R-:W-:Y:S02]  /*1fb70*/  IMAD.MOV.U32 R99, RZ, RZ, R98 ;  /* 0x000000ffff637224 */ /* 0x000fe400078e0062 */
[----:B------:R-:W-:Y:S02]  /*1fb80*/  IMAD.MOV.U32 R79, RZ, RZ, R78 ;  /* 0x000000ffff4f7224 */ /* 0x000fe400078e004e */
.L_x_35867:
[----:B------:R-:W-:Y:S05]  /*1fb90*/  BSYNC B1 ;  /* 0x0000000000017941 */ /* 0x000fea0003800000 */
.L_x_35865:
        /* <DEDUP_REMOVED lines=11> */
.L_x_35869:
[----:B------:R-:W-:Y:S01]  /*1fc50*/  IMAD.MOV.U32 R7, RZ, RZ, R0 ;  /* 0x000000ffff077224 */ /* 0x000fe200078e0000 */
[----:B------:R-:W-:Y:S01]  /*1fc60*/  MOV R9, R6 ;  /* 0x0000000600097202 */ /* 0x000fe20000000f00 */
[----:B------:R-:W-:Y:S02]  /*1fc70*/  IMAD.MOV.U32 R98, RZ, RZ, R101 ;  /* 0x000000ffff627224 */ /* 0x000fe400078e0065 */
[----:B------:R-:W-:Y:S02]  /*1fc80*/  IMAD.MOV.U32 R78, RZ, RZ, R77 ;  /* 0x000000ffff4e7224 */ /* 0x000fe400078e004d */
.L_x_35870:
[----:B------:R-:W-:Y:S05]  /*1fc90*/  BSYNC B1 ;  /* 0x0000000000017941 */ /* 0x000fea0003800000 */
.L_x_35868:
        /* <DEDUP_REMOVED lines=11> */
.L_x_35872:
[----:B------:R-:W-:Y:S01]  /*1fd50*/  IMAD.MOV.U32 R0, RZ, RZ, R7 ;  /* 0x000000ffff007224 */ /* 0x000fe200078e0007 */
[----:B------:R-:W-:Y:S01]  /*1fd60*/  MOV R6, R9 ;  /* 0x0000000900067202 */ /* 0x000fe20000000f00 */
[----:B------:R-:W-:Y:S02]  /*1fd70*/  IMAD.MOV.U32 R101, RZ, RZ, R100 ;  /* 0x000000ffff657224 */ /* 0x000fe400078e0064 */
[----:B------:R-:W-:Y:S02]  /*1fd80*/  IMAD.MOV.U32 R77, RZ, RZ, R76 ;  /* 0x000000ffff4d7224 */ /* 0x000fe400078e004c */
.L_x_35873:
[----:B------:R-:W-:Y:S05]  /*1fd90*/  BSYNC B1 ;  /* 0x0000000000017941 */ /* 0x000fea0003800000 */
.L_x_35871:
        /* <DEDUP_REMOVED lines=11> */
.L_x_35875:
[----:B------:R-:W-:Y:S01]  /*1fe50*/  IMAD.MOV.U32 R7, RZ, RZ, R0 ;  /* 0x000000ffff077224 */ /* 0x000fe200078e0000 */
[----:B------:R-:W-:Y:S01]  /*1fe60*/  MOV R9, R6 ;  /* 0x0000000600097202 */ /* 0x000fe20000000f00 */
[----:B------:R-:W-:Y:S02]  /*1fe70*/  IMAD.MOV.U32 R100, RZ, RZ, R103 ;  /* 0x000000ffff647224 */ /* 0x000fe400078e0067 */
[----:B------:R-:W-:Y:S02]  /*1fe80*/  IMAD.MOV.U32 R76, RZ, RZ, R75 ;  /* 0x000000ffff4c7224 */ /* 0x000fe400078e004b */
.L_x_35876:
[----:B------:R-:W-:Y:S05]  /*1fe90*/  BSYNC B1 ;  /* 0x0000000000017941 */ /* 0x000fea0003800000 */
.L_x_35874:
        /* <DEDUP_REMOVED lines=11> */
.L_x_35878:
[----:B------:R-:W-:Y:S01]  /*1ff50*/  IMAD.MOV.U32 R0, RZ, RZ, R7 ;  /* 0x000000ffff007224 */ /* 0x000fe200078e0007 */
[----:B------:R-:W-:Y:S01]  /*1ff60*/  MOV R6, R9 ;  /* 0x0000000900067202 */ /* 0x000fe20000000f00 */
[----:B------:R-:W-:Y:S02]  /*1ff70*/  IMAD.MOV.U32 R103, RZ, RZ, R102 ;  /* 0x000000ffff677224 */ /* 0x000fe400078e0066 */
[----:B------:R-:W-:Y:S02]  /*1ff80*/  IMAD.MOV.U32 R75, RZ, RZ, R74 ;  /* 0x000000ffff4b7224 */ /* 0x000fe400078e004a */
.L_x_35879:
[----:B------:R-:W-:Y:S05]  /*1ff90*/  BSYNC B1 ;  /* 0x0000000000017941 */ /* 0x000fea0003800000 */
.L_x_35877:
        /* <DEDUP_REMOVED lines=11> */
.L_x_35881:
[----:B------:R-:W-:Y:S01]  /*20050*/  IMAD.MOV.U32 R7, RZ, RZ, R0 ;  /* 0x000000ffff077224 */ /* 0x000fe200078e0000 */
[----:B------:R-:W-:Y:S01]  /*20060*/  MOV R9, R6 ;  /* 0x0000000600097202 */ /* 0x000fe20000000f00 */
[----:B------:R-:W-:Y:S02]  /*20070*/  IMAD.MOV.U32 R102, RZ, RZ, R105 ;  /* 0x000000ffff667224 */ /* 0x000fe400078e0069 */
[----:B------:R-:W-:Y:S02]  /*20080*/  IMAD.MOV.U32 R74, RZ, RZ, R73 ;  /* 0x000000ffff4a7224 */ /* 0x000fe400078e0049 */
.L_x_35882:
[----:B------:R-:W-:Y:S05]  /*20090*/  BSYNC B1 ;  /* 0x0000000000017941 */ /* 0x000fea0003800000 */
.L_x_35880:
        /* <DEDUP_REMOVED lines=11> */
.L_x_35884:
[----:B------:R-:W-:Y:S01]  /*20150*/  IMAD.MOV.U32 R0, RZ, RZ, R7 ;  /* 0x000000ffff007224 */ /* 0x000fe200078e0007 */
[----:B------:R-:W-:Y:S01]  /*20160*/  MOV R6, R9 ;  /* 0x0000000900067202 */ /* 0x000fe20000000f00 */
[----:B------:R-:W-:Y:S02]  /*20170*/  IMAD.MOV.U32 R105, RZ, RZ, R104 ;  /* 0x000000ffff697224 */ /* 0x000fe400078e0068 */
[----:B------:R-:W-:Y:S02]  /*20180*/  IMAD.MOV.U32 R73, RZ, RZ, R72 ;  /* 0x000000ffff497224 */ /* 0x000fe400078e0048 */
.L_x_35885:
[----:B------:R-:W-:Y:S05]  /*20190*/  BSYNC B1 ;  /* 0x0000000000017941 */ /* 0x000fea0003800000 */
.L_x_35883:
        /* <DEDUP_REMOVED lines=11> */
.L_x_35887:
[----:B------:R-:W-:Y:S01]  /*20250*/  IMAD.MOV.U32 R7, RZ, RZ, R0 ;  /* 0x000000ffff077224 */ /* 0x000fe200078e0000 */
[----:B------:R-:W-:Y:S01]  /*20260*/  MOV R9, R6 ;  /* 0x0000000600097202 */ /* 0x000fe20000000f00 */
[----:B------:R-:W-:Y:S02]  /*20270*/  IMAD.MOV.U32 R104, RZ, RZ, R107 ;  /* 0x000000ffff687224 */ /* 0x000fe400078e006b */
[----:B------:R-:W-:Y:S02]  /*20280*/  IMAD.MOV.U32 R72, RZ, RZ, R71 ;  /* 0x000000ffff487224 */ /* 0x000fe400078e0047 */
.L_x_35888:
[----:B------:R-:W-:Y:S05]  /*20290*/  BSYNC B1 ;  /* 0x0000000000017941 */ /* 0x000fea0003800000 */
.L_x_35886:
        /* <DEDUP_REMOVED lines=11> */
.L_x_35890:
[----:B------:R-:W-:Y:S01]  /*20350*/  IMAD.MOV.U32 R0, RZ, RZ, R7 ;  /* 0x000000ffff007224 */ /* 0x000fe200078e0007 */
[----:B------:R-:W-:Y:S01]  /*20360*/  MOV R6, R9 ;  /* 0x0000000900067202 */ /* 0x000fe20000000f00 */
[----:B------:R-:W-:Y:S02]  /*20370*/  IMAD.MOV.U32 R107, RZ, RZ, R106 ;  /* 0x000000ffff6b7224 */ /* 0x000fe400078e006a */
[----:B------:R-:W-:Y:S02]  /*20380*/  IMAD.MOV.U32 R71, RZ, RZ, R70 ;  /* 0x000000ffff477224 */ /* 0x000fe400078e0046 */
.L_x_35891:
[----:B------:R-:W-:Y:S05]  /*20390*/  BSYNC B1 ;  /* 0x0000000000017941 */ /* 0x000fea0003800000 */
.L_x_35889:
        /* <DEDUP_REMOVED lines=11> */
.L_x_35893:
[----:B------:R-:W-:Y:S01]  /*20450*/  IMAD.MOV.U32 R7, RZ, RZ, R0 ;  /* 0x000000ffff077224 */ /* 0x000fe200078e0000 */
[----:B------:R-:W-:Y:S01]  /*20460*/  MOV R9, R6 ;  /* 0x0000000600097202 */ /* 0x000fe20000000f00 */
[----:B------:R-:W-:Y:S02]  /*20470*/  IMAD.MOV.U32 R106, RZ, RZ, R109 ;  /* 0x000000ffff6a7224 */ /* 0x000fe400078e006d */
[----:B------:R-:W-:Y:S02]  /*20480*/  IMAD.MOV.U32 R70, RZ, RZ, R69 ;  /* 0x000000ffff467224 */ /* 0x000fe400078e0045 */
.L_x_35894:
[----:B------:R-:W-:Y:S05]  /*20490*/  BSYNC B1 ;  /* 0x0000000000017941 */ /* 0x000fea0003800000 */
.L_x_35892:
        /* <DEDUP_REMOVED lines=11> */
.L_x_35896:
[----:B------:R-:W-:Y:S01]  /*20550*/  IMAD.MOV.U32 R0, RZ, RZ, R7 ;  /* 0x000000ffff007224 */ /* 0x000fe200078e0007 */
[----:B------:R-:W-:Y:S01]  /*20560*/  MOV R6, R9 ;  /* 0x0000000900067202 */ /* 0x000fe20000000f00 */
[----:B------:R-:W-:Y:S02]  /*20570*/  IMAD.MOV.U32 R109, RZ, RZ, R108 ;  /* 0x000000ffff6d7224 */ /* 0x000fe400078e006c */
[----:B------:R-:W-:Y:S02]  /*20580*/  IMAD.MOV.U32 R69, RZ, RZ, R68 ;  /* 0x000000ffff457224 */ /* 0x000fe400078e0044 */
.L_x_35897:
[----:B------:R-:W-:Y:S05]  /*20590*/  BSYNC B1 ;  /* 0x0000000000017941 */ /* 0x000fea0003800000 */
.L_x_35895:
        /* <DEDUP_REMOVED lines=11> */
.L_x_35899:
[----:B------:R-:W-:Y:S01]  /*20650*/  IMAD.MOV.U32 R7, RZ, RZ, R0 ;  /* 0x000000ffff077224 */ /* 0x000fe200078e0000 */
[----:B------:R-:W-:Y:S01]  /*20660*/  MOV R9, R6 ;  /* 0x0000000600097202 */ /* 0x000fe20000000f00 */
[----:B------:R-:W-:Y:S02]  /*20670*/  IMAD.MOV.U32 R108, RZ, RZ, R111 ;  /* 0x000000ffff6c7224 */ /* 0x000fe400078e006f */
[----:B------:R-:W-:Y:S02]  /*20680*/  IMAD.MOV.U32 R68, RZ, RZ, R67 ;  /* 0x000000ffff447224 */ /* 0x000fe400078e0043 */
.L_x_35900:
[----:B------:R-:W-:Y:S05]  /*20690*/  BSYNC B1 ;  /* 0x0000000000017941 */ /* 0x000fea0003800000 */
.L_x_35898:
        /* <DEDUP_REMOVED lines=11> */
.L_x_35902:
[----:B------:R-:W-:Y:S01]  /*20750*/  IMAD.MOV.U32 R0, RZ, RZ, R7 ;  /* 0x000000ffff007224 */ /* 0x000fe200078e0007 */
[----:B------:R-:W-:Y:S01]  /*20760*/  MOV R6, R9 ;  /* 0x0000000900067202 */ /* 0x000fe20000000f00 */
[----:B------:R-:W-:Y:S02]  /*20770*/  IMAD.MOV.U32 R111, RZ, RZ, R110 ;  /* 0x000000ffff6f7224 */ /* 0x000fe400078e006e */
[----:B------:R-:W-:Y:S02]  /*20780*/  IMAD.MOV.U32 R67, RZ, RZ, R66 ;  /* 0x000000ffff437224 */ /* 0x000fe400078e0042 */
.L_x_35903:
[----:B------:R-:W-:Y:S05]  /*20790*/  BSYNC B1 ;  /* 0x0000000000017941 */ /* 0x000fea0003800000 */
.L_x_35901:
        /* <DEDUP_REMOVED lines=11> */
.L_x_35905:
[----:B------:R-:W-:Y:S01]  /*20850*/  IMAD.MOV.U32 R7, RZ, RZ, R0 ;  /* 0x000000ffff077224 */ /* 0x000fe200078e0000 */
[----:B------:R-:W-:Y:S01]  /*20860*/  MOV R9, R6 ;  /* 0x0000000600097202 */ /* 0x000fe20000000f00 */
[----:B------:R-:W-:Y:S02]  /*20870*/  IMAD.MOV.U32 R110, RZ, RZ, R113 ;  /* 0x000000ffff6e7224 */ /* 0x000fe400078e0071 */
[----:B------:R-:W-:Y:S02]  /*20880*/  IMAD.MOV.U32 R66, RZ, RZ, R65 ;  /* 0x000000ffff427224 */ /* 0x000fe400078e0041 */
.L_x_35906:
[----:B------:R-:W-:Y:S05]  /*20890*/  BSYNC B1 ;  /* 0x0000000000017941 */ /* 0x000fea0003800000 */
.L_x_35904:
        /* <DEDUP_REMOVED lines=11> */
.L_x_35908:
[----:B------:R-:W-:Y:S01]  /*20950*/  IMAD.MOV.U32 R0, RZ, RZ, R7 ;  /* 0x000000ffff007224 */ /* 0x000fe200078e0007 */
[----:B------:R-:W-:Y:S01]  /*20960*/  MOV R6, R9 ;  /* 0x0000000900067202 */ /* 0x000fe20000000f00 */
[----:B------:R-:W-:Y:S02]  /*20970*/  IMAD.MOV.U32 R113, RZ, RZ, R112 ;  /* 0x000000ffff717224 */ /* 0x000fe400078e0070 */
[----:B------:R-:W-:Y:S02]  /*20980*/  IMAD.MOV.U32 R65, RZ, RZ, R64 ;  /* 0x000000ffff417224 */ /* 0x000fe400078e0040 */
.L_x_35909:
[----:B------:R-:W-:Y:S05]  /*20990*/  BSYNC B1 ;  /* 0x0000000000017941 */ /* 0x000fea0003800000 */
.L_x_35907:
        /* <DEDUP_REMOVED lines=11> */
.L_x_35911:
[----:B------:R-:W-:Y:S01]  /*20a50*/  IMAD.MOV.U32 R7, RZ, RZ, R0 ;  /* 0x000000ffff077224 */ /* 0x000fe200078e0000 */
[----:B------:R-:W-:Y:S01]  /*20a60*/  MOV R9, R6 ;  /* 0x0000000600097202 */ /* 0x000fe20000000f00 */
[----:B------:R-:W-:Y:S02]  /*20a70*/  IMAD.MOV.U32 R112, RZ, RZ, R115 ;  /* 0x000000ffff707224 */ /* 0x000fe400078e0073 */
[----:B------:R-:W-:Y:S02]  /*20a80*/  IMAD.MOV.U32 R64, RZ, RZ, R63 ;  /* 0x000000ffff407224 */ /* 0x000fe400078e003f */
.L_x_35912:
[----:B------:R-:W-:Y:S05]  /*20a90*/  BSYNC B1 ;  /* 0x0000000000017941 */ /* 0x000fea0003800000 */
.L_x_35910:
        /* <DEDUP_REMOVED lines=11> */
.L_x_35914:
[----:B------:R-:W-:Y:S01]  /*20b50*/  IMAD.MOV.U32 R0, RZ, RZ, R7 ;  /* 0x000000ffff007224 */ /* 0x000fe200078e0007 */
[----:B------:R-:W-:Y:S01]  /*20b60*/  MOV R6, R9 ;  /* 0x0000000900067202 */ /* 0x000fe20000000f00 */
[----:B------:R-:W-:Y:S02]  /*20b70*/  IMAD.MOV.U32 R115, RZ, RZ, R114 ;  /* 0x000000ffff737224 */ /* 0x000fe400078e0072 */
[----:B------:R-:W-:Y:S02]  /*20b80*/  IMAD.MOV.U32 R63, RZ, RZ, R62 ;  /* 0x000000ffff3f7224 */ /* 0x000fe400078e003e */
.L_x_35915:
[----:B------:R-:W-:Y:S05]  /*20b90*/  BSYNC B1 ;  /* 0x0000000000017941 */ /* 0x000fea0003800000 */
.L_x_35913:
        /* <DEDUP_REMOVED lines=11> */
.L_x_35917:
[----:B------:R-:W-:Y:S01]  /*20c50*/  IMAD.MOV.U32 R7, RZ, RZ, R0 ;  /* 0x000000ffff077224 */ /* 0x000fe200078e0000 */
[----:B------:R-:W-:Y:S01]  /*20c60*/  MOV R9, R6 ;  /* 0x0000000600097202 */ /* 0x000fe20000000f00 */
[----:B------:R-:W-:Y:S02]  /*20c70*/  IMAD.MOV.U32 R114, RZ, RZ, R117 ;  /* 0x000000ffff727224 */ /* 0x000fe400078e0075 */
[----:B------:R-:W-:Y:S02]  /*20c80*/  IMAD.MOV.U32 R62, RZ, RZ, R61 ;  /* 0x000000ffff3e7224 */ /* 0x000fe400078e003d */
.L_x_35918:
[----:B------:R-:W-:Y:S05]  /*20c90*/  BSYNC B1 ;  /* 0x0000000000017941 */ /* 0x000fea0003800000 */
.L_x_35916:
        /* <DEDUP_REMOVED lines=11> */
.L_x_35920:
[----:B------:R-:W-:Y:S01]  /*20d50*/  IMAD.MOV.U32 R0, RZ, RZ, R7 ;  /* 0x000000ffff007224 */ /* 0x000fe200078e0007 */
[----:B------:R-:W-:Y:S01]  /*20d60*/  MOV R6, R9 ;  /* 0x0000000900067202 */ /* 0x000fe20000000f00 */
[----:B------:R-:W-:Y:S02]  /*20d70*/  IMAD.MOV.U32 R117, RZ, RZ, R116 ;  /* 0x000000ffff757224 */ /* 0x000fe400078e0074 */
[----:B------:R-:W-:Y:S02]  /*20d80*/  IMAD.MOV.U32 R61, RZ, RZ, R60 ;  /* 0x000000ffff3d7224 */ /* 0x000fe400078e003c */
.L_x_35921:
[----:B------:R-:W-:Y:S05]  /*20d90*/  BSYNC B1 ;  /* 0x0000000000017941 */ /* 0x000fea0003800000 */
.L_x_35919:
        /* <DEDUP_REMOVED lines=11> */
.L_x_35923:
[----:B------:R-:W-:Y:S01]  /*20e50*/  IMAD.MOV.U32 R7, RZ, RZ, R0 ;  /* 0x000000ffff077224 */ /* 0x000fe200078e0000 */
[----:B------:R-:W-:Y:S01]  /*20e60*/  MOV R9, R6 ;  /* 0x0000000600097202 */ /* 0x000fe20000000f00 */
[----:B------:R-:W-:Y:S02]  /*20e70*/  IMAD.MOV.U32 R116, RZ, RZ, R119 ;  /* 0x000000ffff747224 */ /* 0x000fe400078e0077 */
[----:B------:R-:W-:Y:S02]  /*20e80*/  IMAD.MOV.U32 R60, RZ, RZ, R59 ;  /* 0x000000ffff3c7224 */ /* 0x000fe400078e003b */
.L_x_35924:
[----:B------:R-:W-:Y:S05]  /*20e90*/  BSYNC B1 ;  /* 0x0000000000017941 */ /* 0x000fea0003800000 */
.L_x_35922:
        /* <DEDUP_REMOVED lines=11> */
.L_x_35926:
[----:B------:R-:W-:Y:S01]  /*20f50*/  IMAD.MOV.U32 R0, RZ, RZ, R7 ;  /* 0x000000ffff007224 */ /* 0x000fe200078e0007 */
[----:B------:R-:W-:Y:S01]  /*20f60*/  MOV R6, R9 ;  /* 0x0000000900067202 */ /* 0x000fe20000000f00 */
[----:B------:R-:W-:Y:S02]  /*20f70*/  IMAD.MOV.U32 R119, RZ, RZ, R118 ;  /* 0x000000ffff777224 */ /* 0x000fe400078e0076 */
[----:B------:R-:W-:Y:S02]  /*20f80*/  IMAD.MOV.U32 R59, RZ, RZ, R58 ;  /* 0x000000ffff3b7224 */ /* 0x000fe400078e003a */
.L_x_35927:
[----:B------:R-:W-:Y:S05]  /*20f90*/  BSYNC B1 ;  /* 0x0000000000017941 */ /* 0x000fea0003800000 */
.L_x_35925:
        /* <DEDUP_REMOVED lines=11> */
.L_x_35929:
[----:B------:R-:W-:Y:S01]  /*21050*/  IMAD.MOV.U32 R7, RZ, RZ, R0 ;  /* 0x000000ffff077224 */ /* 0x000fe200078e0000 */
[----:B------:R-:W-:Y:S01]  /*21060*/  MOV R9, R6 ;  /* 0x0000000600097202 */ /* 0x000fe20000000f00 */
[----:B------:R-:W-:Y:S02]  /*21070*/  IMAD.MOV.U32 R118, RZ, RZ, R121 ;  /* 0x000000ffff767224 */ /* 0x000fe400078e0079 */
[----:B------:R-:W-:Y:S02]  /*21080*/  IMAD.MOV.U32 R58, RZ, RZ, R57 ;  /* 0x000000ffff3a7224 */ /* 0x000fe400078e0039 */
.L_x_35930:
[----:B------:R-:W-:Y:S05]  /*21090*/  BSYNC B1 ;  /* 0x0000000000017941 */ /* 0x000fea0003800000 */
.L_x_35928:
        /* <DEDUP_REMOVED lines=11> */
.L_x_35932:
[----:B------:R-:W-:Y:S01]  /*21150*/  IMAD.MOV.U32 R0, RZ, RZ, R7 ;  /* 0x000000ffff007224 */ /* 0x000fe200078e0007 */
[----:B------:R-:W-:Y:S01]  /*21160*/  MOV R6, R9 ;  /* 0x0000000900067202 */ /* 0x000fe20000000f00 */
[----:B------:R-:W-:Y:S02]  /*21170*/  IMAD.MOV.U32 R121, RZ, RZ, R120 ;  /* 0x000000ffff797224 */ /* 0x000fe400078e0078 */
[----:B------:R-:W-:Y:S02]  /*21180*/  IMAD.MOV.U32 R57, RZ, RZ, R56 ;  /* 0x000000ffff397224 */ /* 0x000fe400078e0038 */
.L_x_35933:
[----:B------:R-:W-:Y:S05]  /*21190*/  BSYNC B1 ;  /* 0x0000000000017941 */ /* 0x000fea0003800000 */
.L_x_35931:
        /* <DEDUP_REMOVED lines=11> */
.L_x_35935:
[----:B------:R-:W-:Y:S01]  /*21250*/  IMAD.MOV.U32 R7, RZ, RZ, R0 ;  /* 0x000000ffff077224 */ /* 0x000fe200078e0000 */
[----:B------:R-:W-:Y:S01]  /*21260*/  MOV R9, R6 ;  /* 0x0000000600097202 */ /* 0x000fe20000000f00 */
[----:B------:R-:W-:Y:S02]  /*21270*/  IMAD.MOV.U32 R120, RZ, RZ, R123 ;  /* 0x000000ffff787224 */ /* 0x000fe400078e007b */
[----:B------:R-:W-:Y:S02]  /*21280*/  IMAD.MOV.U32 R56, RZ, RZ, R55 ;  /* 0x000000ffff387224 */ /* 0x000fe400078e0037 */
.L_x_35936:
[----:B------:R-:W-:Y:S05]  /*21290*/  BSYNC B1 ;  /* 0x0000000000017941 */ /* 0x000fea0003800000 */
.L_x_35934:
        /* <DEDUP_REMOVED lines=11> */
.L_x_35938:
[----:B------:R-:W-:Y:S01]  /*21350*/  IMAD.MOV.U32 R0, RZ, RZ, R7 ;  /* 0x000000ffff007224 */ /* 0x000fe200078e0007 */
[----:B------:R-:W-:Y:S01]  /*21360*/  MOV R6, R9 ;  /* 0x0000000900067202 */ /* 0x000fe20000000f00 */
[----:B------:R-:W-:Y:S02]  /*21370*/  IMAD.MOV.U32 R123, RZ, RZ, R122 ;  /* 0x000000ffff7b7224 */ /* 0x000fe400078e007a */
[----:B------:R-:W-:Y:S02]  /*21380*/  IMAD.MOV.U32 R55, RZ, RZ, R54 ;  /* 0x000000ffff377224 */ /* 0x000fe400078e0036 */
.L_x_35939:
[----:B------:R-:W-:Y:S05]  /*21390*/  BSYNC B1 ;  /* 0x0000000000017941 */ /* 0x000fea0003800000 */
.L_x_35937:
        /* <DEDUP_REMOVED lines=11> */
.L_x_35941:
[----:B------:R-:W-:Y:S01]  /*21450*/  IMAD.MOV.U32 R7, RZ, RZ, R0 ;  /* 0x000000ffff077224 */ /* 0x000fe200078e0000 */
[----:B------:R-:W-:Y:S01]  /*21460*/  MOV R9, R6 ;  /* 0x0000000600097202 */ /* 0x000fe20000000f00 */
[----:B------:R-:W-:Y:S02]  /*21470*/  IMAD.MOV.U32 R122, RZ, RZ, R125 ;  /* 0x000000ffff7a7224 */ /* 0x000fe400078e007d */
[----:B------:R-:W-:Y:S02]  /*21480*/  IMAD.MOV.U32 R54, RZ, RZ, R53 ;  /* 0x000000ffff367224 */ /* 0x000fe400078e0035 */
.L_x_35942:
[----:B------:R-:W-:Y:S05]  /*21490*/  BSYNC B1 ;  /* 0x0000000000017941 */ /* 0x000fea0003800000 */
.L_x_35940:
        /* <DEDUP_REMOVED lines=11> */
.L_x_35944:
[----:B------:R-:W-:Y:S01]  /*21550*/  IMAD.MOV.U32 R0, RZ, RZ, R7 ;  /* 0x000000ffff007224 */ /* 0x000fe200078e0007 */
[----:B------:R-:W-:Y:S01]  /*21560*/  MOV R6, R9 ;  /* 0x0000000900067202 */ /* 0x000fe20000000f00 */
[----:B------:R-:W-:Y:S02]  /*21570*/  IMAD.MOV.U32 R125, RZ, RZ, R124 ;  /* 0x000000ffff7d7224 */ /* 0x000fe400078e007c */
[----:B------:R-:W-:Y:S02]  /*21580*/  IMAD.MOV.U32 R53, RZ, RZ, R52 ;  /* 0x000000ffff357224 */ /* 0x000fe400078e0034 */
.L_x_35945:
[----:B------:R-:W-:Y:S05]  /*21590*/  BSYNC B1 ;  /* 0x0000000000017941 */ /* 0x000fea0003800000 */
.L_x_35943:
        /* <DEDUP_REMOVED lines=11> */
.L_x_35947:
[----:B------:R-:W-:Y:S01]  /*21650*/  IMAD.MOV.U32 R7, RZ, RZ, R0 ;  /* 0x000000ffff077224 */ /* 0x000fe200078e0000 */
[----:B------:R-:W-:Y:S01]  /*21660*/  MOV R9, R6 ;  /* 0x0000000600097202 */ /* 0x000fe20000000f00 */
[----:B------:R-:W-:Y:S02]  /*21670*/  IMAD.MOV.U32 R124, RZ, RZ, R127 ;  /* 0x000000ffff7c7224 */ /* 0x000fe400078e007f */
[----:B------:R-:W-:Y:S02]  /*21680*/  IMAD.MOV.U32 R52, RZ, RZ, R51 ;  /* 0x000000ffff347224 */ /* 0x000fe400078e0033 */
.L_x_35948:
[----:B------:R-:W-:Y:S05]  /*21690*/  BSYNC B1 ;  /* 0x0000000000017941 */ /* 0x000fea0003800000 */
.L_x_35946:
        /* <DEDUP_REMOVED lines=11> */
.L_x_35950:
[----:B------:R-:W-:Y:S01]  /*21750*/  IMAD.MOV.U32 R0, RZ, RZ, R7 ;  /* 0x000000ffff007224 */ /* 0x000fe200078e0007 */
[----:B------:R-:W-:Y:S01]  /*21760*/  MOV R6, R9 ;  /* 0x0000000900067202 */ /* 0x000fe20000000f00 */
[----:B------:R-:W-:Y:S02]  /*21770*/  IMAD.MOV.U32 R127, RZ, RZ, R126 ;  /* 0x000000ffff7f7224 */ /* 0x000fe400078e007e */
[----:B------:R-:W-:Y:S02]  /*21780*/  IMAD.MOV.U32 R51, RZ, RZ, R50 ;  /* 0x000000ffff337224 */ /* 0x000fe400078e0032 */
.L_x_35951:
[----:B------:R-:W-:Y:S05]  /*21790*/  BSYNC B1 ;  /* 0x0000000000017941 */ /* 0x000fea0003800000 */
.L_x_35949:
        /* <DEDUP_REMOVED lines=11> */
.L_x_35953:
[----:B------:R-:W-:Y:S01]  /*21850*/  IMAD.MOV.U32 R7, RZ, RZ, R0 ;  /* 0x000000ffff077224 */ /* 0x000fe200078e0000 */
[----:B------:R-:W-:Y:S01]  /*21860*/  MOV R9, R6 ;  /* 0x0000000600097202 */ /* 0x000fe20000000f00 */
[----:B------:R-:W-:Y:S02]  /*21870*/  IMAD.MOV.U32 R126, RZ, RZ, R129 ;  /* 0x000000ffff7e7224 */ /* 0x000fe400078e0081 */
[----:B------:R-:W-:Y:S02]  /*21880*/  IMAD.MOV.U32 R50, RZ, RZ, R49 ;  /* 0x000000ffff327224 */ /* 0x000fe400078e0031 */
.L_x_35954:
[----:B------:R-:W-:Y:S05]  /*21890*/  BSYNC B1 ;  /* 0x0000000000017941 */ /* 0x000fea0003800000 */
.L_x_35952:
        /* <DEDUP_REMOVED lines=11> */
.L_x_35956:
[----:B------:R-:W-:Y:S01]  /*21950*/  IMAD.MOV.U32 R0, RZ, RZ, R7 ;  /* 0x000000ffff007224 */ /* 0x000fe200078e0007 */
[----:B------:R-:W-:Y:S01]  /*21960*/  MOV R6, R9 ;  /* 0x0000000900067202 */ /* 0x000fe20000000f00 */
[----:B------:R-:W-:Y:S02]  /*21970*/  IMAD.MOV.U32 R129, RZ, RZ, R128 ;  /* 0x000000ffff817224 */ /* 0x000fe400078e0080 */
[----:B------:R-:W-:Y:S02]  /*21980*/  IMAD.MOV.U32 R49, RZ, RZ, R48 ;  /* 0x000000ffff317224 */ /* 0x000fe400078e0030 */
.L_x_35957:
[----:B------:R-:W-:Y:S05]  /*21990*/  BSYNC B1 ;  /* 0x0000000000017941 */ /* 0x000fea0003800000 */
.L_x_35955:
        /* <DEDUP_REMOVED lines=11> */
.L_x_35959:
[----:B------:R-:W-:Y:S01]  /*21a50*/  IMAD.MOV.U32 R7, RZ, RZ, R0 ;  /* 0x000000ffff077224 */ /* 0x000fe200078e0000 */
[----:B------:R-:W-:Y:S01]  /*21a60*/  MOV R9, R6 ;  /* 0x0000000600097202 */ /* 0x000fe20000000f00 */
[----:B------:R-:W-:Y:S02]  /*21a70*/  IMAD.MOV.U32 R128, RZ, RZ, R131 ;  /* 0x000000ffff807224 */ /* 0x000fe400078e0083 */
[----:B------:R-:W-:Y:S02]  /*21a80*/  IMAD.MOV.U32 R48, RZ, RZ, R47 ;  /* 0x000000ffff307224 */ /* 0x000fe400078e002f */
.L_x_35960:
[----:B------:R-:W-:Y:S05]  /*21a90*/  BSYNC B1 ;  /* 0x0000000000017941 */ /* 0x000fea0003800000 */
.L_x_35958:
        /* <DEDUP_REMOVED lines=11> */
.L_x_35962:
[----:B------:R-:W-:Y:S01]  /*21b50*/  MOV R0, R7 ;  /* 0x0000000700007202 */ /* 0x000fe20000000f00 */
[----:B------:R-:W-:Y:S01]  /*21b60*/  IMAD.MOV.U32 R6, RZ, RZ, R9 ;  /* 0x000000ffff067224 */ /* 0x000fe200078e0009 */
[----:B------:R-:W-:Y:S01]  /*21b70*/  MOV R47, R46 ;  /* 0x0000002e002f7202 */ /* 0x000fe20000000f00 */
[----:B------:R-:W-:Y:S02]  /*21b80*/  IMAD.MOV.U32 R131, RZ, RZ, R130 ;  /* 0x000000ffff837224 */ /* 0x000fe400078e0082 */
.L_x_35963:
[----:B------:R-:W-:Y:S05]  /*21b90*/  BSYNC B1 ;  /* 0x0000000000017941 */ /* 0x000fea0003800000 */
.L_x_35961:
        /* <DEDUP_REMOVED lines=11> */
.L_x_35965:
[----:B------:R-:W-:Y:S01]  /*21c50*/  IMAD.MOV.U32 R7, RZ, RZ, R0 ;  /* 0x000000ffff077224 */ /* 0x000fe200078e0000 */
[----:B------:R-:W-:Y:S01]  /*21c60*/  MOV R9, R6 ;  /* 0x0000000600097202 */ /* 0x000fe20000000f00 */
[----:B------:R-:W-:Y:S02]  /*21c70*/  IMAD.MOV.U32 R130, RZ, RZ, R133 ;  /* 0x000000ffff827224 */ /* 0x000fe400078e0085 */
[----:B------:R-:W-:Y:S02]  /*21c80*/  IMAD.MOV.U32 R46, RZ, RZ, R45 ;  /* 0x000000ffff2e7224 */ /* 0x000fe400078e002d */
.L_x_35966:
[----:B------:R-:W-:Y:S05]  /*21c90*/  BSYNC B1 ;  /* 0x0000000000017941 */ /* 0x000fea0003800000 */
.L_x_35964:
        /* <DEDUP_REMOVED lines=11> */
.L_x_35968:
[----:B------:R-:W-:Y:S01]  /*21d50*/  IMAD.MOV.U32 R0, RZ, RZ, R7 ;  /* 0x000000ffff007224 */ /* 0x000fe200078e0007 */
[----:B------:R-:W-:Y:S01]  /*21d60*/  MOV R133, R132 ;  /* 0x0000008400857202 */ /* 0x000fe20000000f00 */
[----:B------:R-:W-:Y:S02]  /*21d70*/  IMAD.MOV.U32 R6, RZ, RZ, R9 ;  /* 0x000000ffff067224 */ /* 0x000fe400078e0009 */
[----:B------:R-:W-:Y:S02]  /*21d80*/  IMAD.MOV.U32 R45, RZ, RZ, R44 ;  /* 0x000000ffff2d7224 */ /* 0x000fe400078e002c */
.L_x_35969:
[----:B------:R-:W-:Y:S05]  /*21d90*/  BSYNC B1 ;  /* 0x0000000000017941 */ /* 0x000fea0003800000 */
.L_x_35967:
        /* <DEDUP_REMOVED lines=11> */
.L_x_35971:
[----:B------:R-:W-:Y:S01]  /*21e50*/  MOV R7, R0 ;  /* 0x0000000000077202 */ /* 0x000fe20000000f00 */
[----:B------:R-:W-:Y:S01]  /*21e60*/  IMAD.MOV.U32 R9, RZ, RZ, R6 ;  /* 0x000000ffff097224 */ /* 0x000fe200078e0006 */
[----:B------:R-:W-:Y:S01]  /*21e70*/  MOV R44, R43 ;  /* 0x0000002b002c7202 */ /* 0x000fe20000000f00 */
[----:B------:R-:W-:Y:S02]  /*21e80*/  IMAD.MOV.U32 R132, RZ, RZ, R135 ;  /* 0x000000ffff847224 */ /* 0x000fe400078e0087 */
.L_x_35972:
[----:B------:R-:W-:Y:S05]  /*21e90*/  BSYNC B1 ;  /* 0x0000000000017941 */ /* 0x000fea0003800000 */
.L_x_35970:
        /* <DEDUP_REMOVED lines=11> */
.L_x_35974:
[----:B------:R-:W-:Y:S01]  /*21f50*/  IMAD.MOV.U32 R0, RZ, RZ, R7 ;  /* 0x000000ffff007224 */ /* 0x000fe200078e0007 */
[----:B------:R-:W-:Y:S01]  /*21f60*/  MOV R6, R9 ;  /* 0x0000000900067202 */ /* 0x000fe20000000f00 */
[----:B------:R-:W-:Y:S02]  /*21f70*/  IMAD.MOV.U32 R135, RZ, RZ, R134 ;  /* 0x000000ffff877224 */ /* 0x000fe400078e0086 */
[----:B------:R-:W-:Y:S02]  /*21f80*/  IMAD.MOV.U32 R43, RZ, RZ, R42 ;  /* 0x000000ffff2b7224 */ /* 0x000fe400078e002a */
.L_x_35975:
[----:B------:R-:W-:Y:S05]  /*21f90*/  BSYNC B1 ;  /* 0x0000000000017941 */ /* 0x000fea0003800000 */
.L_x_35973:
        /* <DEDUP_REMOVED lines=11> */
.L_x_35977:
[----:B------:R-:W-:Y:S01]  /*22050*/  IMAD.MOV.U32 R7, RZ, RZ, R0 ;  /* 0x000000ffff077224 */ /* 0x000fe200078e0000 */
[----:B------:R-:W-:Y:S01]  /*22060*/  MOV R134, R137 ;  /* 0x0000008900867202 */ /* 0x000fe20000000f00 */
[----:B------:R-:W-:Y:S02]  /*22070*/  IMAD.MOV.U32 R9, RZ, RZ, R6 ;  /* 0x000000ffff097224 */ /* 0x000fe400078e0006 */
[----:B------:R-:W-:Y:S02]  /*22080*/  IMAD.MOV.U32 R42, RZ, RZ, R41 ;  /* 0x000000ffff2a7224 */ /* 0x000fe400078e0029 */
.L_x_35978:
[----:B------:R-:W-:Y:S05]  /*22090*/  BSYNC B1 ;  /* 0x0000000000017941 */ /* 0x000fea0003800000 */
.L_x_35976:
        /* <DEDUP_REMOVED lines=11> */
.L_x_35980:
[----:B------:R-:W-:Y:S01]  /*22150*/  MOV R0, R7 ;  /* 0x0000000700007202 */ /* 0x000fe20000000f00 */
[----:B------:R-:W-:Y:S01]  /*22160*/  IMAD.MOV.U32 R6, RZ, RZ, R9 ;  /* 0x000000ffff067224 */ /* 0x000fe200078e0009 */
[----:B------:R-:W-:Y:S01]  /*22170*/  MOV R41, R40 ;  /* 0x0000002800297202 */ /* 0x000fe20000000f00 */
[----:B------:R-:W-:Y:S02]  /*22180*/  IMAD.MOV.U32 R137, RZ, RZ, R136 ;  /* 0x000000ffff897224 */ /* 0x000fe400078e0088 */
.L_x_35981:
[----:B------:R-:W-:Y:S05]  /*22190*/  BSYNC B1 ;  /* 0x0000000000017941 */ /* 0x000fea0003800000 */
.L_x_35979:
        /* <DEDUP_REMOVED lines=11> */
.L_x_35983:
[----:B------:R-:W-:Y:S01]  /*22250*/  IMAD.MOV.U32 R7, RZ, RZ, R0 ;  /* 0x000000ffff077224 */ /* 0x000fe200078e0000 */
[----:B------:R-:W-:Y:S01]  /*22260*/  MOV R9, R6 ;  /* 0x0000000600097202 */ /* 0x000fe20000000f00 */
[----:B------:R-:W-:Y:S02]  /*22270*/  IMAD.MOV.U32 R136, RZ, RZ, R139 ;  /* 0x000000ffff887224 */ /* 0x000fe400078e008b */
[----:B------:R-:W-:Y:S02]  /*22280*/  IMAD.MOV.U32 R40, RZ, RZ, R39 ;  /* 0x000000ffff287224 */ /* 0x000fe400078e0027 */
.L_x_35984:
[----:B------:R-:W-:Y:S05]  /*22290*/  BSYNC B1 ;  /* 0x0000000000017941 */ /* 0x000fea0003800000 */
.L_x_35982:
        /* <DEDUP_REMOVED lines=11> */
.L_x_35986:
[----:B------:R-:W-:Y:S01]  /*22350*/  IMAD.MOV.U32 R0, RZ, RZ, R7 ;  /* 0x000000ffff007224 */ /* 0x000fe200078e0007 */
[----:B------:R-:W-:Y:S01]  /*22360*/  MOV R139, R138 ;  /* 0x0000008a008b7202 */ /* 0x000fe20000000f00 */
[----:B------:R-:W-:Y:S02]  /*22370*/  IMAD.MOV.U32 R6, RZ, RZ, R9 ;  /* 0x000000ffff067224 */ /* 0x000fe400078e0009 */
[----:B------:R-:W-:Y:S02]  /*22380*/  IMAD.MOV.U32 R39, RZ, RZ, R38 ;  /* 0x000000ffff277224 */ /* 0x000fe400078e0026 */
.L_x_35987:
[----:B------:R-:W-:Y:S05]  /*22390*/  BSYNC B1 ;  /* 0x0000000000017941 */ /* 0x000fea0003800000 */
.L_x_35985:
        /* <DEDUP_REMOVED lines=11> */
.L_x_35989:
[----:B------:R-:W-:Y:S01]  /*22450*/  MOV R7, R0 ;  /* 0x0000000000077202 */ /* 0x000fe20000000f00 */
[----:B------:R-:W-:Y:S01]  /*22460*/  IMAD.MOV.U32 R9, RZ, RZ, R6 ;  /* 0x000000ffff097224 */ /* 0x000fe200078e0006 */
[----:B------:R-:W-:Y:S01]  /*22470*/  MOV R38, R37 ;  /* 0x0000002500267202 */ /* 0x000fe20000000f00 */
[----:B------:R-:W-:Y:S02]  /*22480*/  IMAD.MOV.U32 R138, RZ, RZ, R141 ;  /* 0x000000ffff8a7224 */ /* 0x000fe400078e008d */
.L_x_35990:
[----:B------:R-:W-:Y:S05]  /*22490*/  BSYNC B1 ;  /* 0x0000000000017941 */ /* 0x000fea0003800000 */
.L_x_35988:
        /* <DEDUP_REMOVED lines=11> */
.L_x_35992:
[----:B------:R-:W-:Y:S01]  /*22550*/  IMAD.MOV.U32 R0, RZ, RZ, R7 ;  /* 0x000000ffff007224 */ /* 0x000fe200078e0007 */
[----:B------:R-:W-:Y:S01]  /*22560*/  MOV R6, R9 ;  /* 0x0000000900067202 */ /* 0x000fe20000000f00 */
[----:B------:R-:W-:Y:S02]  /*22570*/  IMAD.MOV.U32 R141, RZ, RZ, R140 ;  /* 0x000000ffff8d7224 */ /* 0x000fe400078e008c */
[----:B------:R-:W-:Y:S02]  /*22580*/  IMAD.MOV.U32 R37, RZ, RZ, R36 ;  /* 0x000000ffff257224 */ /* 0x000fe400078e0024 */
.L_x_35993:
[----:B------:R-:W-:Y:S05]  /*22590*/  BSYNC B1 ;  /* 0x0000000000017941 */ /* 0x000fea0003800000 */
.L_x_35991:
        /* <DEDUP_REMOVED lines=11> */
.L_x_35995:
[----:B------:R-:W-:Y:S01]  /*22650*/  IMAD.MOV.U32 R7, RZ, RZ, R0 ;  /* 0x000000ffff077224 */ /* 0x000fe200078e0000 */
[----:B------:R-:W-:Y:S01]  /*22660*/  MOV R140, R143 ;  /* 0x0000008f008c7202 */ /* 0x000fe20000000f00 */
[----:B------:R-:W-:Y:S02]  /*22670*/  IMAD.MOV.U32 R9, RZ, RZ, R6 ;  /* 0x000000ffff097224 */ /* 0x000fe400078e0006 */
[----:B------:R-:W-:Y:S02]  /*22680*/  IMAD.MOV.U32 R36, RZ, RZ, R35 ;  /* 0x000000ffff247224 */ /* 0x000fe400078e0023 */
.L_x_35996:
[----:B------:R-:W-:Y:S05]  /*22690*/  BSYNC B1 ;  /* 0x0000000000017941 */ /* 0x000fea0003800000 */
.L_x_35994:
        /* <DEDUP_REMOVED lines=11> */
.L_x_35998:
[----:B------:R-:W-:Y:S01]  /*22750*/  MOV R0, R7 ;  /* 0x0000000700007202 */ /* 0x000fe20000000f00 */
[----:B------:R-:W-:Y:S01]  /*22760*/  IMAD.MOV.U32 R6, RZ, RZ, R9 ;  /* 0x000000ffff067224 */ /* 0x000fe200078e0009 */
[----:B------:R-:W-:Y:S01]  /*22770*/  MOV R35, R34 ;  /* 0x0000002200237202 */ /* 0x000fe20000000f00 */
[----:B------:R-:W-:Y:S02]  /*22780*/  IMAD.MOV.U32 R143, RZ, RZ, R142 ;  /* 0x000000ffff8f7224 */ /* 0x000fe400078e008e */
.L_x_35999:
[----:B------:R-:W-:Y:S05]  /*22790*/  BSYNC B1 ;  /* 0x0000000000017941 */ /* 0x000fea0003800000 */
.L_x_35997:
        /* <DEDUP_REMOVED lines=11> */
.L_x_36001:
[----:B------:R-:W-:Y:S01]  /*22850*/  IMAD.MOV.U32 R7, RZ, RZ, R0 ;  /* 0x000000ffff077224 */ /* 0x000fe200078e0000 */
[----:B------:R-:W-:Y:S01]  /*22860*/  MOV R9, R6 ;  /* 0x0000000600097202 */ /* 0x000fe20000000f00 */
[----:B------:R-:W-:Y:S02]  /*22870*/  IMAD.MOV.U32 R142, RZ, RZ, R145 ;  /* 0x000000ffff8e7224 */ /* 0x000fe400078e0091 */
[----:B------:R-:W-:Y:S02]  /*22880*/  IMAD.MOV.U32 R34, RZ, RZ, R33 ;  /* 0x000000ffff227224 */ /* 0x000fe400078e0021 */
.L_x_36002:
[----:B------:R-:W-:Y:S05]  /*22890*/  BSYNC B1 ;  /* 0x0000000000017941 */ /* 0x000fea0003800000 */
.L_x_36000:
        /* <DEDUP_REMOVED lines=11> */
.L_x_36004:
[----:B------:R-:W-:Y:S01]  /*22950*/  IMAD.MOV.U32 R0, RZ, RZ, R7 ;  /* 0x000000ffff007224 */ /* 0x000fe200078e0007 */
[----:B------:R-:W-:Y:S01]  /*22960*/  MOV R145, R144 ;  /* 0x0000009000917202 */ /* 0x000fe20000000f00 */
[----:B------:R-:W-:Y:S02]  /*22970*/  IMAD.MOV.U32 R6, RZ, RZ, R9 ;  /* 0x000000ffff067224 */ /* 0x000fe400078e0009 */
[----:B------:R-:W-:Y:S02]  /*22980*/  IMAD.MOV.U32 R33, RZ, RZ, R32 ;  /* 0x000000ffff217224 */ /* 0x000fe400078e0020 */
.L_x_36005:
[----:B------:R-:W-:Y:S05]  /*22990*/  BSYNC B1 ;  /* 0x0000000000017941 */ /* 0x000fea0003800000 */
.L_x_36003:
        /* <DEDUP_REMOVED lines=11> */
.L_x_36007:
[----:B------:R-:W-:Y:S01]  /*22a50*/  MOV R7, R0 ;  /* 0x0000000000077202 */ /* 0x000fe20000000f00 */
[----:B------:R-:W-:Y:S01]  /*22a60*/  IMAD.MOV.U32 R9, RZ, RZ, R6 ;  /* 0x000000ffff097224 */ /* 0x000fe200078e0006 */
[----:B------:R-:W-:Y:S01]  /*22a70*/  MOV R32, R31 ;  /* 0x0000001f00207202 */ /* 0x000fe20000000f00 */
[----:B------:R-:W-:Y:S02]  /*22a80*/  IMAD.MOV.U32 R144, RZ, RZ, R147 ;  /* 0x000000ffff907224 */ /* 0x000fe400078e0093 */
.L_x_36008:
[----:B------:R-:W-:Y:S05]  /*22a90*/  BSYNC B1 ;  /* 0x0000000000017941 */ /* 0x000fea0003800000 */
.L_x_36006:
        /* <DEDUP_REMOVED lines=11> */
.L_x_36010:
[----:B------:R-:W-:Y:S01]  /*22b50*/  IMAD.MOV.U32 R0, RZ, RZ, R7 ;  /* 0x000000ffff007224 */ /* 0x000fe200078e0007 */
[----:B------:R-:W-:Y:S01]  /*22b60*/  MOV R6, R9 ;  /* 0x0000000900067202 */ /* 0x000fe20000000f00 */
[----:B------:R-:W-:Y:S02]  /*22b70*/  IMAD.MOV.U32 R147, RZ, RZ, R146 ;  /* 0x000000ffff937224 */ /* 0x000fe400078e0092 */
[----:B------:R-:W-:Y:S02]  /*22b80*/  IMAD.MOV.U32 R31, RZ, RZ, R30 ;  /* 0x000000ffff1f7224 */ /* 0x000fe400078e001e */
.L_x_36011:
[----:B------:R-:W-:Y:S05]  /*22b90*/  BSYNC B1 ;  /* 0x0000000000017941 */ /* 0x000fea0003800000 */
.L_x_36009:
        /* <DEDUP_REMOVED lines=11> */
.L_x_36013:
[----:B------:R-:W-:Y:S01]  /*22c50*/  IMAD.MOV.U32 R7, RZ, RZ, R0 ;  /* 0x000000ffff077224 */ /* 0x000fe200078e0000 */
[----:B------:R-:W-:Y:S01]  /*22c60*/  MOV R146, R149 ;  /* 0x0000009500927202 */ /* 0x000fe20000000f00 */
[----:B------:R-:W-:Y:S02]  /*22c70*/  IMAD.MOV.U32 R9, RZ, RZ, R6 ;  /* 0x000000ffff097224 */ /* 0x000fe400078e0006 */
[----:B------:R-:W-:Y:S02]  /*22c80*/  IMAD.MOV.U32 R30, RZ, RZ, R29 ;  /* 0x000000ffff1e7224 */ /* 0x000fe400078e001d */
.L_x_36014:
[----:B------:R-:W-:Y:S05]  /*22c90*/  BSYNC B1 ;  /* 0x0000000000017941 */ /* 0x000fea0003800000 */
.L_x_36012:
        /* <DEDUP_REMOVED lines=11> */
.L_x_36016:
[----:B------:R-:W-:Y:S01]  /*22d50*/  MOV R0, R7 ;  /* 0x0000000700007202 */ /* 0x000fe20000000f00 */
[----:B------:R-:W-:Y:S01]  /*22d60*/  IMAD.MOV.U32 R6, RZ, RZ, R9 ;  /* 0x000000ffff067224 */ /* 0x000fe200078e0009 */
[----:B------:R-:W-:Y:S01]  /*22d70*/  MOV R29, R28 ;  /* 0x0000001c001d7202 */ /* 0x000fe20000000f00 */
[----:B------:R-:W-:Y:S02]  /*22d80*/  IMAD.MOV.U32 R149, RZ, RZ, R148 ;  /* 0x000000ffff957224 */ /* 0x000fe400078e0094 */
.L_x_36017:
[----:B------:R-:W-:Y:S05]  /*22d90*/  BSYNC B1 ;  /* 0x0000000000017941 */ /* 0x000fea0003800000 */
.L_x_36015:
        /* <DEDUP_REMOVED lines=11> */
.L_x_36019:
[----:B------:R-:W-:Y:S01]  /*22e50*/  IMAD.MOV.U32 R7, RZ, RZ, R0 ;  /* 0x000000ffff077224 */ /* 0x000fe200078e0000 */
[----:B------:R-:W-:Y:S01]  /*22e60*/  MOV R9, R6 ;  /* 0x0000000600097202 */ /* 0x000fe20000000f00 */
[----:B------:R-:W-:Y:S02]  /*22e70*/  IMAD.MOV.U32 R148, RZ, RZ, R151 ;  /* 0x000000ffff947224 */ /* 0x000fe400078e0097 */
[----:B------:R-:W-:Y:S02]  /*22e80*/  IMAD.MOV.U32 R28, RZ, RZ, R27 ;  /* 0x000000ffff1c7224 */ /* 0x000fe400078e001b */
.L_x_36020:
[----:B------:R-:W-:Y:S05]  /*22e90*/  BSYNC B1 ;  /* 0x0000000000017941 */ /* 0x000fea0003800000 */
.L_x_36018:
        /* <DEDUP_REMOVED lines=11> */
.L_x_36022:
[----:B------:R-:W-:Y:S01]  /*22f50*/  IMAD.MOV.U32 R0, RZ, RZ, R7 ;  /* 0x000000ffff007224 */ /* 0x000fe200078e0007 */
[----:B------:R-:W-:Y:S01]  /*22f60*/  MOV R151, R150 ;  /* 0x0000009600977202 */ /* 0x000fe20000000f00 */
[----:B------:R-:W-:Y:S02]  /*22f70*/  IMAD.MOV.U32 R6, RZ, RZ, R9 ;  /* 0x000000ffff067224 */ /* 0x000fe400078e0009 */
[----:B------:R-:W-:Y:S02]  /*22f80*/  IMAD.MOV.U32 R27, RZ, RZ, R26 ;  /* 0x000000ffff1b7224 */ /* 0x000fe400078e001a */
.L_x_36023:
[----:B------:R-:W-:Y:S05]  /*22f90*/  BSYNC B1 ;  /* 0x0000000000017941 */ /* 0x000fea0003800000 */
.L_x_36021:
        /* <DEDUP_REMOVED lines=11> */
.L_x_36025:
[----:B------:R-:W-:Y:S01]  /*23050*/  MOV R7, R0 ;  /* 0x0000000000077202 */ /* 0x000fe20000000f00 */
[----:B------:R-:W-:Y:S01]  /*23060*/  IMAD.MOV.U32 R9, RZ, RZ, R6 ;  /* 0x000000ffff097224 */ /* 0x000fe200078e0006 */
[----:B------:R-:W-:Y:S01]  /*23070*/  MOV R26, R25 ;  /* 0x00000019001a7202 */ /* 0x000fe20000000f00 */
[----:B------:R-:W-:Y:S02]  /*23080*/  IMAD.MOV.U32 R150, RZ, RZ, R153 ;  /* 0x000000ffff967224 */ /* 0x000fe400078e0099 */
.L_x_36026:
[----:B------:R-:W-:Y:S05]  /*23090*/  BSYNC B1 ;  /* 0x0000000000017941 */ /* 0x000fea0003800000 */
.L_x_36024:
        /* <DEDUP_REMOVED lines=11> */
.L_x_36028:
[----:B------:R-:W-:Y:S01]  /*23150*/  IMAD.MOV.U32 R0, RZ, RZ, R7 ;  /* 0x000000ffff007224 */ /* 0x000fe200078e0007 */
[----:B------:R-:W-:Y:S01]  /*23160*/  MOV R6, R9 ;  /* 0x0000000900067202 */ /* 0x000fe20000000f00 */
[----:B------:R-:W-:Y:S02]  /*23170*/  IMAD.MOV.U32 R153, RZ, RZ, R152 ;  /* 0x000000ffff997224 */ /* 0x000fe400078e0098 */
[----:B------:R-:W-:Y:S02]  /*23180*/  IMAD.MOV.U32 R25, RZ, RZ, R24 ;  /* 0x000000ffff197224 */ /* 0x000fe400078e0018 */
.L_x_36029:
[----:B------:R-:W-:Y:S05]  /*23190*/  BSYNC B1 ;  /* 0x0000000000017941 */ /* 0x000fea0003800000 */
.L_x_36027:
        /* <DEDUP_REMOVED lines=11> */
.L_x_36031:
[----:B------:R-:W-:Y:S01]  /*23250*/  IMAD.MOV.U32 R7, RZ, RZ, R0 ;  /* 0x000000ffff077224 */ /* 0x000fe200078e0000 */
[----:B------:R-:W-:Y:S01]  /*23260*/  MOV R152, R155 ;  /* 0x0000009b00987202 */ /* 0x000fe20000000f00 */
[----:B------:R-:W-:Y:S02]  /*23270*/  IMAD.MOV.U32 R9, RZ, RZ, R6 ;  /* 0x000000ffff097224 */ /* 0x000fe400078e0006 */
[----:B------:R-:W-:Y:S02]  /*23280*/  IMAD.MOV.U32 R24, RZ, RZ, R23 ;  /* 0x000000ffff187224 */ /* 0x000fe400078e0017 */
.L_x_36032:
[----:B------:R-:W-:Y:S05]  /*23290*/  BSYNC B1 ;  /* 0x0000000000017941 */ /* 0x000fea0003800000 */
.L_x_36030:
        /* <DEDUP_REMOVED lines=11> */
.L_x_36034:
[----:B------:R-:W-:Y:S01]  /*23350*/  MOV R0, R7 ;  /* 0x0000000700007202 */ /* 0x000fe20000000f00 */
[----:B------:R-:W-:Y:S01]  /*23360*/  IMAD.MOV.U32 R6, RZ, RZ, R9 ;  /* 0x000000ffff067224 */ /* 0x000fe200078e0009 */
[----:B------:R-:W-:Y:S01]  /*23370*/  MOV R23, R22 ;  /* 0x0000001600177202 */ /* 0x000fe20000000f00 */
[----:B------:R-:W-:Y:S02]  /*23380*/  IMAD.MOV.U32 R155, RZ, RZ, R154 ;  /* 0x000000ffff9b7224 */ /* 0x000fe400078e009a */
.L_x_36035:
[----:B------:R-:W-:Y:S05]  /*23390*/  BSYNC B1 ;  /* 0x0000000000017941 */ /* 0x000fea0003800000 */
.L_x_36033:
        /* <DEDUP_REMOVED lines=11> */
.L_x_36037:
[----:B------:R-:W-:Y:S01]  /*23450*/  IMAD.MOV.U32 R8, RZ, RZ, R0 ;  /* 0x000000ffff087224 */ /* 0x000fe200078e0000 */
[----:B------:R-:W-:Y:S01]  /*23460*/  MOV R154, R157 ;  /* 0x0000009d009a7202 */ /* 0x000fe20000000f00 */
[----:B------:R-:W-:Y:S02]  /*23470*/  IMAD.MOV.U32 R7, RZ, RZ, R6 ;  /* 0x000000ffff077224 */ /* 0x000fe400078e0006 */
[----:B------:R-:W-:Y:S02]  /*23480*/  IMAD.MOV.U32 R22, RZ, RZ, R21 ;  /* 0x000000ffff167224 */ /* 0x000fe400078e0015 */
.L_x_36038:
[----:B------:R-:W-:Y:S05]  /*23490*/  BSYNC B1 ;  /* 0x0000000000017941 */ /* 0x000fea0003800000 */
.L_x_36036:
        /* <DEDUP_REMOVED lines=11> */
.L_x_36040:
[----:B------:R-:W-:Y:S01]  /*23550*/  MOV R157, R161 ;  /* 0x000000a1009d7202 */ /* 0x000fe20000000f00 */
[----:B------:R-:W-:Y:S01]  /*23560*/  IMAD.MOV.U32 R21, RZ, RZ, R160 ;  /* 0x000000ffff157224 */ /* 0x000fe200078e00a0 */
[----:B------:R-:W-:Y:S01]  /*23570*/  MOV R160, R7 ;  /* 0x0000000700a07202 */ /* 0x000fe20000000f00 */
[--C-:B------:R-:W-:Y:S02]  /*23580*/  IMAD.MOV.U32 R158, RZ, RZ, R8.reuse ;  /* 0x000000ffff9e7224 */ /* 0x100fe400078e0008 */
[----:B------:R-:W-:Y:S02]  /*23590*/  IMAD.MOV.U32 R0, RZ, RZ, R7 ;  /* 0x000000ffff007224 */ /* 0x000fe400078e0007 */
[----:B------:R-:W-:Y:S02]  /*235a0*/  IMAD.MOV.U32 R161, RZ, RZ, R8 ;  /* 0x000000ffffa17224 */ /* 0x000fe400078e0008 */
.L_x_36041:
[----:B------:R-:W-:Y:S05]  /*235b0*/  BSYNC B1 ;  /* 0x0000000000017941 */ /* 0x000fea0003800000 */
.L_x_36039:
[----:B------:R-:W-:Y:S01]  /*235c0*/  IADD3 R5, R5, 0x4, RZ ;  /* 0x0000000405057810 */ /* 0x000fe20007ffe0ff */
[----:B------:R-:W-:Y:S01]  /*235d0*/  @!P1 CALL.REL.NOINC `(.L_x_36042) ;  /* 0x0000001000009944 */ /* 0x000fe20003c00000 */
[----:B------:R-:W-:Y:S05]  /*235e0*/  BRA `(.L_x_36043) ;  /* 0xffffc02000007947 */ /* 0x000fea000383ffff */
.L_x_36042:
[----:B------:R-:W-:-:S04]  /*235f0*/  NOP ;  /* 0x0000000000007918 */ /* 0x000fc80000000000 */
[----:B------:R-:W0:Y:S04]  /*23600*/  LDS.128 R4, [0x620] ;  /* 0x00062000ff047984 */ /* 0x000e280000000c00 */
        /* <DEDUP_REMOVED lines=21> */
[----:B------:R-:W-:Y:S04]  /*23760*/  STL.64 [R1+0x8], R6 ;  /* 0x0000080601007387 */ /* 0x000fe80000100a00 */
[----:B------:R-:W4:Y:S04]  /*23770*/  LDS.128 R4, [0x680] ;  /* 0x00068000ff047984 */ /* 0x000f280000000c00 */
        /* <DEDUP_REMOVED lines=53> */
[----:B------:R-:W0:Y:S04]  /*23ad0*/  LDS.128 R8, [0x7d0] ;  /* 0x0007d000ff087984 */ /* 0x000e280000000c00 */
[----:B------:R-:W1:Y:S04]  /*23ae0*/  LDS.128 R12, [0x7e0] ;  /* 0x0007e000ff0c7984 */ /* 0x000e680000000c00 */
[----:B------:R-:W2:Y:S04]  /*23af0*/  LDS.128 R16, [0x7f0] ;  /* 0x0007f000ff107984 */ /* 0x000ea80000000c00 */
[----:B------:R-:W-:Y:S04]  /*23b00*/  LDS.64 R92, [0x820] ;  /* 0x00082000ff5c7984 */ /* 0x000fe80000000a00 */
[----:B------:R-:W3:Y:S04]  /*23b10*/  LDS.128 R84, [0x800] ;  /* 0x00080000ff547984 */ /* 0x000ee80000000c00 */
[----:B------:R-:W3:Y:S01]  /*23b20*/  LDS.128 R88, [0x810] ;  /* 0x00081000ff587984 */ /* 0x000ee20000000c00 */
[----:B-----5:R-:W-:-:S03]  /*23b30*/  FSETP.GT.FTZ.AND P0, PT, R20, R160, PT ;  /* 0x000000a01400720b */ /* 0x020fc60003f14000 */
[----:B----4-:R-:W-:Y:S01]  /*23b40*/  STL.64 [R1+0x140], R4 ;  /* 0x0001400401007387 */ /* 0x010fe20000100a00 */
[----:B------:R-:W-:Y:S02]  /*23b50*/  FSEL R164, R160, R20, P0 ;  /* 0x00000014a0a47208 */ /* 0x000fe40000000000 */
[----:B------:R-:W-:Y:S01]  /*23b60*/  FSEL R159, R20, R160, P0 ;  /* 0x000000a0149f7208 */ /* 0x000fe20000000000 */
[----:B------:R-:W-:Y:S04]  /*23b70*/  STL.64 [R1+0x148], R6 ;  /* 0x0001480601007387 */ /* 0x000fe80000100a00 */
[----:B------:R-:W4:Y:S01]  /*23b80*/  LDS.128 R4, [0x7c0] ;  /* 0x0007c000ff047984 */ /* 0x000f220000000c00 */
[----:B------:R-:W-:-:S03]  /*23b90*/  FADD.FTZ R164, -R159, R164 ;  /* 0x000000a49fa47221 */ /* 0x000fc60000010100 */
[----:B------:R-:W-:Y:S01]  /*23ba0*/  STL.64 [R1+0x198], R94 ;  /* 0x0001985e01007387 */ /* 0x000fe20000100a00 */
[----:B------:R-:W-:-:S03]  /*23bb0*/  FMUL.FTZ R164, R164, 1.4426950216293334961 ;  /* 0x3fb8aa3ba4a47820 */ /* 0x000fc60000410000 */
        /* <DEDUP_REMOVED lines=11> */
[----:B----4-:R0:W-:Y:S04]  /*23c70*/  STL.64 [R1+0x1a0], R4 ;  /* 0x0001a00401007387 */ /* 0x0101e80000100a00 */
[----:B------:R1:W-:Y:S01]  /*23c80*/  STL.64 [R1+0x1a8], R6 ;  /* 0x0001a80601007387 */ /* 0x0003e20000100a00 */
[----:B0-----:R-:W0:Y:S01]  /*23c90*/  MUFU.EX2 R5, R164 ;  /* 0x000000a400057308 */ /* 0x001e220000000800 */
[----:B------:R-:W-:Y:S01]  /*23ca0*/  IMAD.MOV.U32 R4, RZ, RZ, RZ ;  /* 0x000000ffff047224 */ /* 0x000fe200078e00ff */
[----:B-1----:R-:W-:-:S02]  /*23cb0*/  FSEL R6, R161, R156, P0 ;  /* 0x0000009ca1067208 */ /* 0x002fc40000000000 */
[----:B------:R-:W-:-:S03]  /*23cc0*/  FSEL R161, R156, R161, P0 ;  /* 0x000000a19ca17208 */ /* 0x000fc60000000000 */
[----:B0-----:R-:W-:Y:S02]  /*23cd0*/  FMUL.FTZ R6, R6, R5 ;  /* 0x0000000506067220 */ /* 0x001fe40000410000 */
[----:B------:R-:W-:-:S05]  /*23ce0*/  IMAD.MOV.U32 R5, RZ, RZ, R1 ;  /* 0x000000ffff057224 */ /* 0x000fca00078e0001 */
.L_x_36234:
[----:B------:R-:W2:Y:S04]  /*23cf0*/  LDL R10, [R5+0x108] ;  /* 0x00010800050a7983 */ /* 0x000ea80000100800 */
[----:B------:R-:W3:Y:S01]  /*23d00*/  LDL R8, [R5+0x8] ;  /* 0x0000080005087983 */ /* 0x000ee20000100800 */
[----:B------:R-:W-:Y:S01]  /*23d10*/  IADD3 R4, R4, 0x1, RZ ;  /* 0x0000000104047810 */ /* 0x000fe20007ffe0ff */
[----:B------:R-:W-:Y:S01]  /*23d20*/  BSSY B1, `(.L_x_36044) ;  /* 0x0000015000017945 */ /* 0x000fe20003800000 */
[CC--:B--2---:R-:W-:Y:S02]  /*23d30*/  FSETP.GEU.FTZ.AND P0, PT, R83.reuse, R10.reuse, PT ;  /* 0x0000000a5300720b */ /* 0x0c4fe40003f1e000 */
[----:B------:R-:W-:-:S02]  /*23d40*/  FSETP.NEU.FTZ.AND P1, PT, R83, R10, PT ;  /* 0x0000000a5300720b */ /* 0x000fc40003f3d000 */
        /* <DEDUP_REMOVED lines=14> */
.L_x_36045:
[----:B------:R-:W-:Y:S01]  /*23e30*/  IMAD.MOV.U32 R8, RZ, RZ, R3 ;  /* 0x000000ffff087224 */ /* 0x000fe200078e0003 */
[----:B------:R-:W-:Y:S01]  /*23e40*/  MOV R3, R2 ;  /* 0x0000000200037202 */ /* 0x000fe20000000f00 */
[----:B------:R-:W-:Y:S02]  /*23e50*/  IMAD.MOV.U32 R10, RZ, RZ, R83 ;  /* 0x000000ffff0a7224 */ /* 0x000fe400078e0053 */
[----:B------:R-:W-:Y:S02]  /*23e60*/  IMAD.MOV.U32 R83, RZ, RZ, R82 ;  /* 0x000000ffff537224 */ /* 0x000fe400078e0052 */
.L_x_36046:
[----:B------:R-:W-:Y:S05]  /*23e70*/  BSYNC B1 ;  /* 0x0000000000017941 */ /* 0x000fea0003800000 */
.L_x_36044:
        /* <DEDUP_REMOVED lines=11> */
.L_x_36048:
[----:B------:R-:W-:Y:S01]  /*23f30*/  MOV R7, R8 ;  /* 0x0000000800077202 */ /* 0x000fe20000000f00 */
[----:B------:R-:W-:Y:S01]  /*23f40*/  IMAD.MOV.U32 R9, RZ, RZ, R10 ;  /* 0x000000ffff097224 */ /* 0x000fe200078e000a */
[----:B------:R-:W-:Y:S01]  /*23f50*/  MOV R82, R81 ;  /* 0x0000005100527202 */ /* 0x000fe20000000f00 */
[----:B------:R-:W-:Y:S02]  /*23f60*/  IMAD.MOV.U32 R2, RZ, RZ, R97 ;  /* 0x000000ffff027224 */ /* 0x000fe400078e0061 */
.L_x_36049:
[----:B------:R-:W-:Y:S05]  /*23f70*/  BSYNC B1 ;  /* 0x0000000000017941 */ /* 0x000fea0003800000 */
.L_x_36047:
        /* <DEDUP_REMOVED lines=11> */
.L_x_36051:
[----:B------:R-:W-:Y:S01]  /*24030*/  IMAD.MOV.U32 R8, RZ, RZ, R7 ;  /* 0x000000ffff087224 */ /* 0x000fe200078e0007 */
[----:B------:R-:W-:Y:S01]  /*24040*/  MOV R10, R9 ;  /* 0x00000009000a7202 */ /* 0x000fe20000000f00 */
[----:B------:R-:W-:Y:S02]  /*24050*/  IMAD.MOV.U32 R97, RZ, RZ, R96 ;  /* 0x000000ffff617224 */ /* 0x000fe400078e0060 */
[----:B------:R-:W-:Y:S02]  /*24060*/  IMAD.MOV.U32 R81, RZ, RZ, R80 ;  /* 0x000000ffff517224 */ /* 0x000fe400078e0050 */
.L_x_36052:
[----:B------:R-:W-:Y:S05]  /*24070*/  BSYNC B1 ;  /* 0x0000000000017941 */ /* 0x000fea0003800000 */
.L_x_36050:
        /* <DEDUP_REMOVED lines=11> */
.L_x_36054:
[----:B------:R-:W-:Y:S01]  /*24130*/  IMAD.MOV.U32 R7, RZ, RZ, R8 ;  /* 0x000000ffff077224 */ /* 0x000fe200078e0008 */
[----:B------:R-:W-:Y:S01]  /*24140*/  MOV R96, R99 ;  /* 0x0000006300607202 */ /* 0x000fe20000000f00 */
[----:B------:R-:W-:Y:S02]  /*24150*/  IMAD.MOV.U32 R9, RZ, RZ, R10 ;  /* 0x000000ffff097224 */ /* 0x000fe400078e000a */
[----:B------:R-:W-:Y:S02]  /*24160*/  IMAD.MOV.U32 R80, RZ, RZ, R79 ;  /* 0x000000ffff507224 */ /* 0x000fe400078e004f */
.L_x_36055:
[----:B------:R-:W-:Y:S05]  /*24170*/  BSYNC B1 ;  /* 0x0000000000017941 */ /* 0x000fea0003800000 */
.L_x_36053:
        /* <DEDUP_REMOVED lines=11> */
.L_x_36057:
[----:B------:R-:W-:Y:S01]  /*24230*/  MOV R8, R7 ;  /* 0x0000000700087202 */ /* 0x000fe20000000f00 */
[----:B------:R-:W-:Y:S01]  /*24240*/  IMAD.MOV.U32 R10, RZ, RZ, R9 ;  /* 0x000000ffff0a7224 */ /* 0x000fe200078e0009 */
[----:B------:R-:W-:Y:S01]  /*24250*/  MOV R79, R78 ;  /* 0x0000004e004f7202 */ /* 0x000fe20000000f00 */
[----:B------:R-:W-:Y:S02]  /*24260*/  IMAD.MOV.U32 R99, RZ, RZ, R98 ;  /* 0x000000ffff637224 */ /* 0x000fe400078e0062 */
.L_x_36058:
[----:B------:R-:W-:Y:S05]  /*24270*/  BSYNC B1 ;  /* 0x0000000000017941 */ /* 0x000fea0003800000 */
.L_x_36056:
        /* <DEDUP_REMOVED lines=11> */
.L_x_36060:
[----:B------:R-:W-:Y:S01]  /*24330*/  IMAD.MOV.U32 R7, RZ, RZ, R8 ;  /* 0x000000ffff077224 */ /* 0x000fe200078e0008 */
[----:B------:R-:W-:Y:S01]  /*24340*/  MOV R9, R10 ;  /* 0x0000000a00097202 */ /* 0x000fe20000000f00 */
[----:B------:R-:W-:Y:S02]  /*24350*/  IMAD.MOV.U32 R98, RZ, RZ, R101 ;  /* 0x000000ffff627224 */ /* 0x000fe400078e0065 */
[----:B------:R-:W-:Y:S02]  /*24360*/  IMAD.MOV.U32 R78, RZ, RZ, R77 ;  /* 0x000000ffff4e7224 */ /* 0x000fe400078e004d */
.L_x_36061:
[----:B------:R-:W-:Y:S05]  /*24370*/  BSYNC B1 ;  /* 0x0000000000017941 */ /* 0x000fea0003800000 */
.L_x_36059:
        /* <DEDUP_REMOVED lines=11> */
.L_x_36063:
[----:B------:R-:W-:Y:S01]  /*24430*/  IMAD.MOV.U32 R8, RZ, RZ, R7 ;  /* 0x000000ffff087224 */ /* 0x000fe200078e0007 */
[----:B------:R-:W-:Y:S01]  /*24440*/  MOV R101, R100 ;  /* 0x0000006400657202 */ /* 0x000fe20000000f00 */
[----:B------:R-:W-:Y:S02]  /*24450*/  IMAD.MOV.U32 R10, RZ, RZ, R9 ;  /* 0x000000ffff0a7224 */ /* 0x000fe400078e0009 */
[----:B------:R-:W-:Y:S02]  /*24460*/  IMAD.MOV.U32 R77, RZ, RZ, R76 ;  /* 0x000000ffff4d7224 */ /* 0x000fe400078e004c */
.L_x_36064:
[----:B------:R-:W-:Y:S05]  /*24470*/  BSYNC B1 ;  /* 0x0000000000017941 */ /* 0x000fea0003800000 */
.L_x_36062:
        /* <DEDUP_REMOVED lines=11> */
.L_x_36066:
[----:B------:R-:W-:Y:S01]  /*24530*/  MOV R7, R8 ;  /* 0x0000000800077202 */ /* 0x000fe20000000f00 */
[----:B------:R-:W-:Y:S01]  /*24540*/  IMAD.MOV.U32 R9, RZ, RZ, R10 ;  /* 0x000000ffff097224 */ /* 0x000fe200078e000a */
[----:B------:R-:W-:Y:S01]  /*24550*/  MOV R76, R75 ;  /* 0x0000004b004c7202 */ /* 0x000fe20000000f00 */
[----:B------:R-:W-:Y:S02]  /*24560*/  IMAD.MOV.U32 R100, RZ, RZ, R103 ;  /* 0x000000ffff647224 */ /* 0x000fe400078e0067 */
.L_x_36067:
[----:B------:R-:W-:Y:S05]  /*24570*/  BSYNC B1 ;  /* 0x0000000000017941 */ /* 0x000fea0003800000 */
.L_x_36065:
        /* <DEDUP_REMOVED lines=11> */
.L_x_36069:
[----:B------:R-:W-:Y:S01]  /*24630*/  IMAD.MOV.U32 R8, RZ, RZ, R7 ;  /* 0x000000ffff087224 */ /* 0x000fe200078e0007 */
[----:B------:R-:W-:Y:S01]  /*24640*/  MOV R10, R9 ;  /* 0x00000009000a7202 */ /* 0x000fe20000000f00 */
[----:B------:R-:W-:Y:S02]  /*24650*/  IMAD.MOV.U32 R103, RZ, RZ, R102 ;  /* 0x000000ffff677224 */ /* 0x000fe400078e0066 */
[----:B------:R-:W-:Y:S02]  /*24660*/  IMAD.MOV.U32 R75, RZ, RZ, R74 ;  /* 0x000000ffff4b7224 */ /* 0x000fe400078e004a */
.L_x_36070:
[----:B------:R-:W-:Y:S05]  /*24670*/  BSYNC B1 ;  /* 0x0000000000017941 */ /* 0x000fea0003800000 */
.L_x_36068:
        /* <DEDUP_REMOVED lines=11> */
.L_x_36072:
[----:B------:R-:W-:Y:S01]  /*24730*/  IMAD.MOV.U32 R7, RZ, RZ, R8 ;  /* 0x000000ffff077224 */ /* 0x000fe200078e0008 */
[----:B------:R-:W-:Y:S01]  /*24740*/  MOV R102, R105 ;  /* 0x0000006900667202 */ /* 0x000fe20000000f00 */
[----:B------:R-:W-:Y:S02]  /*24750*/  IMAD.MOV.U32 R9, RZ, RZ, R10 ;  /* 0x000000ffff097224 */ /* 0x000fe400078e000a */
[----:B------:R-:W-:Y:S02]  /*24760*/  IMAD.MOV.U32 R74, RZ, RZ, R73 ;  /* 0x000000ffff4a7224 */ /* 0x000fe400078e0049 */
.L_x_36073:
[----:B------:R-:W-:Y:S05]  /*24770*/  BSYNC B1 ;  /* 0x0000000000017941 */ /* 0x000fea0003800000 */
.L_x_36071:
        /* <DEDUP_REMOVED lines=11> */
.L_x_36075:
[----:B------:R-:W-:Y:S01]  /*24830*/  MOV R8, R7 ;  /* 0x0000000700087202 */ /* 0x000fe20000000f00 */
[----:B------:R-:W-:Y:S01]  /*24840*/  IMAD.MOV.U32 R10, RZ, RZ, R9 ;  /* 0x000000ffff0a7224 */ /* 0x000fe200078e0009 */
[----:B------:R-:W-:Y:S01]  /*24850*/  MOV R73, R72 ;  /* 0x0000004800497202 */ /* 0x000fe20000000f00 */
[----:B------:R-:W-:Y:S02]  /*24860*/  IMAD.MOV.U32 R105, RZ, RZ, R104 ;  /* 0x000000ffff697224 */ /* 0x000fe400078e0068 */
.L_x_36076:
[----:B------:R-:W-:Y:S05]  /*24870*/  BSYNC B1 ;  /* 0x0000000000017941 */ /* 0x000fea0003800000 */
.L_x_36074:
        /* <DEDUP_REMOVED lines=11> */
.L_x_36078:
[----:B------:R-:W-:Y:S01]  /*24930*/  IMAD.MOV.U32 R7, RZ, RZ, R8 ;  /* 0x000000ffff077224 */ /* 0x000fe200078e0008 */
[----:B------:R-:W-:Y:S01]  /*24940*/  MOV R9, R10 ;  /* 0x0000000a00097202 */ /* 0x000fe20000000f00 */
[----:B------:R-:W-:Y:S02]  /*24950*/  IMAD.MOV.U32 R104, RZ, RZ, R107 ;  /* 0x000000ffff687224 */ /* 0x000fe400078e006b */
[----:B------:R-:W-:Y:S02]  /*24960*/  IMAD.MOV.U32 R72, RZ, RZ, R71 ;  /* 0x000000ffff487224 */ /* 0x000fe400078e0047 */
.L_x_36079:
[----:B------:R-:W-:Y:S05]  /*24970*/  BSYNC B1 ;  /* 0x0000000000017941 */ /* 0x000fea0003800000 */
.L_x_36077:
        /* <DEDUP_REMOVED lines=11> */
.L_x_36081:
[----:B------:R-:W-:Y:S01]  /*24a30*/  IMAD.MOV.U32 R8, RZ, RZ, R7 ;  /* 0x000000ffff087224 */ /* 0x000fe200078e0007 */
[----:B------:R-:W-:Y:S01]  /*24a40*/  MOV R107, R106 ;  /* 0x0000006a006b7202 */ /* 0x000fe20000000f00 */
[----:B------:R-:W-:Y:S02]  /*24a50*/  IMAD.MOV.U32 R10, RZ, RZ, R9 ;  /* 0x000000ffff0a7224 */ /* 0x000fe400078e0009 */
[----:B------:R-:W-:Y:S02]  /*24a60*/  IMAD.MOV.U32 R71, RZ, RZ, R70 ;  /* 0x000000ffff477224 */ /* 0x000fe400078e0046 */
.L_x_36082:
[----:B------:R-:W-:Y:S05]  /*24a70*/  BSYNC B1 ;  /* 0x0000000000017941 */ /* 0x000fea0003800000 */
.L_x_36080:
        /* <DEDUP_REMOVED lines=11> */
.L_x_36084:
[----:B------:R-:W-:Y:S01]  /*24b30*/  MOV R7, R8 ;  /* 0x0000000800077202 */ /* 0x000fe20000000f00 */
[----:B------:R-:W-:Y:S01]  /*24b40*/  IMAD.MOV.U32 R9, RZ, RZ, R10 ;  /* 0x000000ffff097224 */ /* 0x000fe200078e000a */
[----:B------:R-:W-:Y:S01]  /*24b50*/  MOV R70, R69 ;  /* 0x0000004500467202 */ /* 0x000fe20000000f00 */
[----:B------:R-:W-:Y:S02]  /*24b60*/  IMAD.MOV.U32 R106, RZ, RZ, R109 ;  /* 0x000000ffff6a7224 */ /* 0x000fe400078e006d */
.L_x_36085:
[----:B------:R-:W-:Y:S05]  /*24b70*/  BSYNC B1 ;  /* 0x0000000000017941 */ /* 0x000fea0003800000 */
.L_x_36083:
        /* <DEDUP_REMOVED lines=11> */
.L_x_36087:
[----:B------:R-:W-:Y:S01]  /*24c30*/  IMAD.MOV.U32 R8, RZ, RZ, R7 ;  /* 0x000000ffff087224 */ /* 0x000fe200078e0007 */
[----:B------:R-:W-:Y:S01]  /*24c40*/  MOV R10, R9 ;  /* 0x00000009000a7202 */ /* 0x000fe20000000f00 */
[----:B------:R-:W-:Y:S02]  /*24c50*/  IMAD.MOV.U32 R109, RZ, RZ, R108 ;  /* 0x000000ffff6d7224 */ /* 0x000fe400078e006c */
[----:B------:R-:W-:Y:S02]  /*24c60*/  IMAD.MOV.U32 R69, RZ, RZ, R68 ;  /* 0x000000ffff457224 */ /* 0x000fe400078e0044 */
.L_x_36088:
[----:B------:R-:W-:Y:S05]  /*24c70*/  BSYNC B1 ;  /* 0x0000000000017941 */ /* 0x000fea0003800000 */
.L_x_36086:
        /* <DEDUP_REMOVED lines=11> */
.L_x_36090:
[----:B------:R-:W-:Y:S01]  /*24d30*/  IMAD.MOV.U32 R7, RZ, RZ, R8 ;  /* 0x000000ffff077224 */ /* 0x000fe200078e0008 */
[----:B------:R-:W-:Y:S01]  /*24d40*/  MOV R108, R111 ;  /* 0x0000006f006c7202 */ /* 0x000fe20000000f00 */
[----:B------:R-:W-:Y:S02]  /*24d50*/  IMAD.MOV.U32 R9, RZ, RZ, R10 ;  /* 0x000000ffff097224 */ /* 0x000fe400078e000a */
[----:B------:R-:W-:Y:S02]  /*24d60*/  IMAD.MOV.U32 R68, RZ, RZ, R67 ;  /* 0x000000ffff447224 */ /* 0x000fe400078e0043 */
.L_x_36091:
[----:B------:R-:W-:Y:S05]  /*24d70*/  BSYNC B1 ;  /* 0x0000000000017941 */ /* 0x000fea0003800000 */
.L_x_36089:
        /* <DEDUP_REMOVED lines=11> */
.L_x_36093:
[----:B------:R-:W-:Y:S01]  /*24e30*/  MOV R8, R7 ;  /* 0x0000000700087202 */ /* 0x000fe20000000f00 */
[----:B------:R-:W-:Y:S01]  /*24e40*/  IMAD.MOV.U32 R10, RZ, RZ, R9 ;  /* 0x000000ffff0a7224 */ /* 0x000fe200078e0009 */
[----:B------:R-:W-:Y:S01]  /*24e50*/  MOV R67, R66 ;  /* 0x0000004200437202 */ /* 0x000fe20000000f00 */
[----:B------:R-:W-:Y:S02]  /*24e60*/  IMAD.MOV.U32 R111, RZ, RZ, R110 ;  /* 0x000000ffff6f7224 */ /* 0x000fe400078e006e */
.L_x_36094:
[----:B------:R-:W-:Y:S05]  /*24e70*/  BSYNC B1 ;  /* 0x0000000000017941 */ /* 0x000fea0003800000 */
.L_x_36092:
        /* <DEDUP_REMOVED lines=11> */
.L_x_36096:
[----:B------:R-:W-:Y:S01]  /*24f30*/  IMAD.MOV.U32 R7, RZ, RZ, R8 ;  /* 0x000000ffff077224 */ /* 0x000fe200078e0008 */
[----:B------:R-:W-:Y:S01]  /*24f40*/  MOV R9, R10 ;  /* 0x0000000a00097202 */ /* 0x000fe20000000f00 */
[----:B------:R-:W-:Y:S02]  /*24f50*/  IMAD.MOV.U32 R110, RZ, RZ, R113 ;  /* 0x000000ffff6e7224 */ /* 0x000fe400078e0071 */
[----:B------:R-:W-:Y:S02]  /*24f60*/  IMAD.MOV.U32 R66, RZ, RZ, R65 ;  /* 0x000000ffff427224 */ /* 0x000fe400078e0041 */
.L_x_36097:
[----:B------:R-:W-:Y:S05]  /*24f70*/  BSYNC B1 ;  /* 0x0000000000017941 */ /* 0x000fea0003800000 */
.L_x_36095:
        /* <DEDUP_REMOVED lines=11> */
.L_x_36099:
[----:B------:R-:W-:Y:S01]  /*25030*/  IMAD.MOV.U32 R8, RZ, RZ, R7 ;  /* 0x000000ffff087224 */ /* 0x000fe200078e0007 */
[----:B------:R-:W-:Y:S01]  /*25040*/  MOV R113, R112 ;  /* 0x0000007000717202 */ /* 0x000fe20000000f00 */
[----:B------:R-:W-:Y:S02]  /*25050*/  IMAD.MOV.U32 R10, RZ, RZ, R9 ;  /* 0x000000ffff0a7224 */ /* 0x000fe400078e0009 */
[----:B------:R-:W-:Y:S02]  /*25060*/  IMAD.MOV.U32 R65, RZ, RZ, R64 ;  /* 0x000000ffff417224 */ /* 0x000fe400078e0040 */
.L_x_36100:
[----:B------:R-:W-:Y:S05]  /*25070*/  BSYNC B1 ;  /* 0x0000000000017941 */ /* 0x000fea0003800000 */
.L_x_36098:
        /* <DEDUP_REMOVED lines=11> */
.L_x_36102:
[----:B------:R-:W-:Y:S01]  /*25130*/  MOV R7, R8 ;  /* 0x0000000800077202 */ /* 0x000fe20000000f00 */
[----:B------:R-:W-:Y:S01]  /*25140*/  IMAD.MOV.U32 R9, RZ, RZ, R10 ;  /* 0x000000ffff097224 */ /* 0x000fe200078e000a */
[----:B------:R-:W-:Y:S01]  /*25150*/  MOV R64, R63 ;  /* 0x0000003f00407202 */ /* 0x000fe20000000f00 */
[----:B------:R-:W-:Y:S02]  /*25160*/  IMAD.MOV.U32 R112, RZ, RZ, R115 ;  /* 0x000000ffff707224 */ /* 0x000fe400078e0073 */
.L_x_36103:
[----:B------:R-:W-:Y:S05]  /*25170*/  BSYNC B1 ;  /* 0x0000000000017941 */ /* 0x000fea0003800000 */
.L_x_36101:
        /* <DEDUP_REMOVED lines=11> */
.L_x_36105:
[----:B------:R-:W-:Y:S01]  /*25230*/  IMAD.MOV.U32 R8, RZ, RZ, R7 ;  /* 0x000000ffff087224 */ /* 0x000fe200078e0007 */
[----:B------:R-:W-:Y:S01]  /*25240*/  MOV R10, R9 ;  /* 0x00000009000a7202 */ /* 0x000fe20000000f00 */
[----:B------:R-:W-:Y:S02]  /*25250*/  IMAD.MOV.U32 R115, RZ, RZ, R114 ;  /* 0x000000ffff737224 */ /* 0x000fe400078e0072 */
[----:B------:R-:W-:Y:S02]  /*25260*/  IMAD.MOV.U32 R63, RZ, RZ, R62 ;  /* 0x000000ffff3f7224 */ /* 0x000fe400078e003e */
.L_x_36106:
[----:B------:R-:W-:Y:S05]  /*25270*/  BSYNC B1 ;  /* 0x0000000000017941 */ /* 0x000fea0003800000 */
.L_x_36104:
        /* <DEDUP_REMOVED lines=11> */
.L_x_36108:
[----:B------:R-:W-:Y:S01]  /*25330*/  IMAD.MOV.U32 R7, RZ, RZ, R8 ;  /* 0x000000ffff077224 */ /* 0x000fe200078e0008 */
[----:B------:R-:W-:Y:S01]  /*25340*/  MOV R114, R117 ;  /* 0x0000007500727202 */ /* 0x000fe20000000f00 */
[----:B------:R-:W-:Y:S02]  /*25350*/  IMAD.MOV.U32 R9, RZ, RZ, R10 ;  /* 0x000000ffff097224 */ /* 0x000fe400078e000a */
[----:B------:R-:W-:Y:S02]  /*25360*/  IMAD.MOV.U32 R62, RZ, RZ, R61 ;  /* 0x000000ffff3e7224 */ /* 0x000fe400078e003d */
.L_x_36109:
[----:B------:R-:W-:Y:S05]  /*25370*/  BSYNC B1 ;  /* 0x0000000000017941 */ /* 0x000fea0003800000 */
.L_x_36107:
        /* <DEDUP_REMOVED lines=11> */
.L_x_36111:
[----:B------:R-:W-:Y:S01]  /*25430*/  MOV R8, R7 ;  /* 0x0000000700087202 */ /* 0x000fe20000000f00 */
[----:B------:R-:W-:Y:S01]  /*25440*/  IMAD.MOV.U32 R10, RZ, RZ, R9 ;  /* 0x000000ffff0a7224 */ /* 0x000fe200078e0009 */
[----:B------:R-:W-:Y:S01]  /*25450*/  MOV R61, R60 ;  /* 0x0000003c003d7202 */ /* 0x000fe20000000f00 */
[----:B------:R-:W-:Y:S02]  /*25460*/  IMAD.MOV.U32 R117, RZ, RZ, R116 ;  /* 0x000000ffff757224 */ /* 0x000fe400078e0074 */
.L_x_36112:
[----:B------:R-:W-:Y:S05]  /*25470*/  BSYNC B1 ;  /* 0x0000000000017941 */ /* 0x000fea0003800000 */
.L_x_36110:
        /* <DEDUP_REMOVED lines=11> */
.L_x_36114:
[----:B------:R-:W-:Y:S01]  /*25530*/  IMAD.MOV.U32 R7, RZ, RZ, R8 ;  /* 0x000000ffff077224 */ /* 0x000fe200078e0008 */
[----:B------:R-:W-:Y:S01]  /*25540*/  MOV R9, R10 ;  /* 0x0000000a00097202 */ /* 0x000fe20000000f00 */
[----:B------:R-:W-:Y:S02]  /*25550*/  IMAD.MOV.U32 R116, RZ, RZ, R119 ;  /* 0x000000ffff747224 */ /* 0x000fe400078e0077 */
[----:B------:R-:W-:Y:S02]  /*25560*/  IMAD.MOV.U32 R60, RZ, RZ, R59 ;  /* 0x000000ffff3c7224 */ /* 0x000fe400078e003b */
.L_x_36115:
[----:B------:R-:W-:Y:S05]  /*25570*/  BSYNC B1 ;  /* 0x0000000000017941 */ /* 0x000fea0003800000 */
.L_x_36113:
        /* <DEDUP_REMOVED lines=11> */
.L_x_36117:
[----:B------:R-:W-:Y:S01]  /*25630*/  IMAD.MOV.U32 R8, RZ, RZ, R7 ;  /* 0x000000ffff087224 */ /* 0x000fe200078e0007 */
[----:B------:R-:W-:Y:S01]  /*25640*/  MOV R119, R118 ;  /* 0x0000007600777202 */ /* 0x000fe20000000f00 */
[----:B------:R-:W-:Y:S02]  /*25650*/  IMAD.MOV.U32 R10, RZ, RZ, R9 ;  /* 0x000000ffff0a7224 */ /* 0x000fe400078e0009 */
[----:B------:R-:W-:Y:S02]  /*25660*/  IMAD.MOV.U32 R59, RZ, RZ, R58 ;  /* 0x000000ffff3b7224 */ /* 0x000fe400078e003a */
.L_x_36118:
[----:B------:R-:W-:Y:S05]  /*25670*/  BSYNC B1 ;  /* 0x0000000000017941 */ /* 0x000fea0003800000 */
.L_x_36116:
        /* <DEDUP_REMOVED lines=11> */
.L_x_36120:
[----:B------:R-:W-:Y:S01]  /*25730*/  MOV R7, R8 ;  /* 0x0000000800077202 */ /* 0x000fe20000000f00 */
[----:B------:R-:W-:Y:S01]  /*25740*/  IMAD.MOV.U32 R9, RZ, RZ, R10 ;  /* 0x000000ffff097224 */ /* 0x000fe200078e000a */
[----:B------:R-:W-:Y:S01]  /*25750*/  MOV R58, R57 ;  /* 0x00000039003a7202 */ /* 0x000fe20000000f00 */
[----:B------:R-:W-:Y:S02]  /*25760*/  IMAD.MOV.U32 R118, RZ, RZ, R121 ;  /* 0x000000ffff767224 */ /* 0x000fe400078e0079 */
.L_x_36121:
[----:B------:R-:W-:Y:S05]  /*25770*/  BSYNC B1 ;  /* 0x0000000000017941 */ /* 0x000fea0003800000 */
.L_x_36119:
        /* <DEDUP_REMOVED lines=11> */
.L_x_36123:
[----:B------:R-:W-:Y:S01]  /*25830*/  IMAD.MOV.U32 R8, RZ, RZ, R7 ;  /* 0x000000ffff087224 */ /* 0x000fe200078e0007 */
[----:B------:R-:W-:Y:S01]  /*25840*/  MOV R10, R9 ;  /* 0x00000009000a7202 */ /* 0x000fe20000000f00 */
[----:B------:R-:W-:Y:S02]  /*25850*/  IMAD.MOV.U32 R121, RZ, RZ, R120 ;  /* 0x000000ffff797224 */ /* 0x000fe400078e0078 */
[----:B------:R-:W-:Y:S02]  /*25860*/  IMAD.MOV.U32 R57, RZ, RZ, R56 ;  /* 0x000000ffff397224 */ /* 0x000fe400078e0038 */
.L_x_36124:
[----:B------:R-:W-:Y:S05]  /*25870*/  BSYNC B1 ;  /* 0x0000000000017941 */ /* 0x000fea0003800000 */
.L_x_36122:
        /* <DEDUP_REMOVED lines=11> */
.L_x_36126:
[----:B------:R-:W-:Y:S01]  /*25930*/  IMAD.MOV.U32 R7, RZ, RZ, R8 ;  /* 0x000000ffff077224 */ /* 0x000fe200078e0008 */
[----:B------:R-:W-:Y:S01]  /*25940*/  MOV R120, R123 ;  /* 0x0000007b00787202 */ /* 0x000fe20000000f00 */
[----:B------:R-:W-:Y:S02]  /*25950*/  IMAD.MOV.U32 R9, RZ, RZ, R10 ;  /* 0x000000ffff097224 */ /* 0x000fe400078e000a */
[----:B------:R-:W-:Y:S02]  /*25960*/  IMAD.MOV.U32 R56, RZ, RZ, R55 ;  /* 0x000000ffff387224 */ /* 0x000fe400078e0037 */
.L_x_36127:
[----:B------:R-:W-:Y:S05]  /*25970*/  BSYNC B1 ;  /* 0x0000000000017941 */ /* 0x000fea0003800000 */
.L_x_36125:
        /* <DEDUP_REMOVED lines=11> */
.L_x_36129:
[----:B------:R-:W-:Y:S01]  /*25a30*/  MOV R8, R7 ;  /* 0x0000000700087202 */ /* 0x000fe20000000f00 */
[----:B------:R-:W-:Y:S01]  /*25a40*/  IMAD.MOV.U32 R10, RZ, RZ, R9 ;  /* 0x000000ffff0a7224 */ /* 0x000fe200078e0009 */
[----:B------:R-:W-:Y:S01]  /*25a50*/  MOV R55, R54 ;  /* 0x0000003600377202 */ /* 0x000fe20000000f00 */
[----:B------:R-:W-:Y:S02]  /*25a60*/  IMAD.MOV.U32 R123, RZ, RZ, R122 ;  /* 0x000000ffff7b7224 */ /* 0x000fe400078e007a */
.L_x_36130:
[----:B------:R-:W-:Y:S05]  /*25a70*/  BSYNC B1 ;  /* 0x0000000000017941 */ /* 0x000fea0003800000 */
.L_x_36128:
        /* <DEDUP_REMOVED lines=11> */
.L_x_36132:
[----:B------:R-:W-:Y:S01]  /*25b30*/  IMAD.MOV.U32 R7, RZ, RZ, R8 ;  /* 0x000000ffff077224 */ /* 0x000fe200078e0008 */
[----:B------:R-:W-:Y:S01]  /*25b40*/  MOV R9, R10 ;  /* 0x0000000a00097202 */ /* 0x000fe20000000f00 */
[----:B------:R-:W-:Y:S02]  /*25b50*/  IMAD.MOV.U32 R122, RZ, RZ, R125 ;  /* 0x000000ffff7a7224 */ /* 0x000fe400078e007d */
[----:B------:R-:W-:Y:S02]  /*25b60*/  IMAD.MOV.U32 R54, RZ, RZ, R53 ;  /* 0x000000ffff367224 */ /* 0x000fe400078e0035 */
.L_x_36133:
[----:B------:R-:W-:Y:S05]  /*25b70*/  BSYNC B1 ;  /* 0x0000000000017941 */ /* 0x000fea0003800000 */
.L_x_36131:
        /* <DEDUP_REMOVED lines=11> */
.L_x_36135:
[----:B------:R-:W-:Y:S01]  /*25c30*/  IMAD.MOV.U32 R8, RZ, RZ, R7 ;  /* 0x000000ffff087224 */ /* 0x000fe200078e0007 */
[----:B------:R-:W-:Y:S01]  /*25c40*/  MOV R125, R124 ;  /* 0x0000007c007d7202 */ /* 0x000fe20000000f00 */
[----:B------:R-:W-:Y:S02]  /*25c50*/  IMAD.MOV.U32 R10, RZ, RZ, R9 ;  /* 0x000000ffff0a7224 */ /* 0x000fe400078e0009 */
[----:B------:R-:W-:Y:S02]  /*25c60*/  IMAD.MOV.U32 R53, RZ, RZ, R52 ;  /* 0x000000ffff357224 */ /* 0x000fe400078e0034 */
.L_x_36136:
[----:B------:R-:W-:Y:S05]  /*25c70*/  BSYNC B1 ;  /* 0x0000000000017941 */ /* 0x000fea0003800000 */
.L_x_36134:
        /* <DEDUP_REMOVED lines=11> */
.L_x_36138:
[----:B------:R-:W-:Y:S01]  /*25d30*/  MOV R7, R8 ;  /* 0x0000000800077202 */ /* 0x000fe20000000f00 */
[----:B------:R-:W-:Y:S01]  /*25d40*/  IMAD.MOV.U32 R9, RZ, RZ, R10 ;  /* 0x000000ffff097224 */ /* 0x000fe200078e000a */
[----:B------:R-:W-:Y:S01]  /*25d50*/  MOV R52, R51 ;  /* 0x0000003300347202 */ /* 0x000fe20000000f00 */
[----:B------:R-:W-:Y:S02]  /*25d60*/  IMAD.MOV.U32 R124, RZ, RZ, R127 ;  /* 0x000000ffff7c7224 */ /* 0x000fe400078e007f */
.L_x_36139:
[----:B------:R-:W-:Y:S05]  /*25d70*/  BSYNC B1 ;  /* 0x0000000000017941 */ /* 0x000fea0003800000 */
.L_x_36137:
        /* <DEDUP_REMOVED lines=11> */
.L_x_36141:
[----:B------:R-:W-:Y:S01]  /*25e30*/  IMAD.MOV.U32 R8, RZ, RZ, R7 ;  /* 0x000000ffff087224 */ /* 0x000fe200078e0007 */
[----:B------:R-:W-:Y:S01]  /*25e40*/  MOV R10, R9 ;  /* 0x00000009000a7202 */ /* 0x000fe20000000f00 */
[----:B------:R-:W-:Y:S02]  /*25e50*/  IMAD.MOV.U32 R127, RZ, RZ, R126 ;  /* 0x000000ffff7f7224 */ /* 0x000fe400078e007e */
[----:B------:R-:W-:Y:S02]  /*25e60*/  IMAD.MOV.U32 R51, RZ, RZ, R50 ;  /* 0x000000ffff337224 */ /* 0x000fe400078e0032 */
.L_x_36142:
[----:B------:R-:W-:Y:S05]  /*25e70*/  BSYNC B1 ;  /* 0x0000000000017941 */ /* 0x000fea0003800000 */
.L_x_36140:
        /* <DEDUP_REMOVED lines=11> */
.L_x_36144:
[----:B------:R-:W-:Y:S01]  /*25f30*/  IMAD.MOV.U32 R7, RZ, RZ, R8 ;  /* 0x000000ffff077224 */ /* 0x000fe200078e0008 */
[----:B------:R-:W-:Y:S01]  /*25f40*/  MOV R126, R129 ;  /* 0x00000081007e7202 */ /* 0x000fe20000000f00 */
[----:B------:R-:W-:Y:S02]  /*25f50*/  IMAD.MOV.U32 R9, RZ, RZ, R10 ;  /* 0x000000ffff097224 */ /* 0x000fe400078e000a */
[----:B------:R-:W-:Y:S02]  /*25f60*/  IMAD.MOV.U32 R50, RZ, RZ, R49 ;  /* 0x000000ffff327224 */ /* 0x000fe400078e0031 */
.L_x_36145:
[----:B------:R-:W-:Y:S05]  /*25f70*/  BSYNC B1 ;  /* 0x0000000000017941 */ /* 0x000fea0003800000 */
.L_x_36143:
        /* <DEDUP_REMOVED lines=11> */
.L_x_36147:
[----:B------:R-:W-:Y:S01]  /*26030*/  MOV R8, R7 ;  /* 0x0000000700087202 */ /* 0x000fe20000000f00 */
[----:B------:R-:W-:Y:S01]  /*26040*/  IMAD.MOV.U32 R10, RZ, RZ, R9 ;  /* 0x000000ffff0a7224 */ /* 0x000fe200078e0009 */
[----:B------:R-:W-:Y:S01]  /*26050*/  MOV R49, R48 ;  /* 0x0000003000317202 */ /* 0x000fe20000000f00 */
[----:B------:R-:W-:Y:S02]  /*26060*/  IMAD.MOV.U32 R129, RZ, RZ, R128 ;  /* 0x000000ffff817224 */ /* 0x000fe400078e0080 */
.L_x_36148:
[----:B------:R-:W-:Y:S05]  /*26070*/  BSYNC B1 ;  /* 0x0000000000017941 */ /* 0x000fea0003800000 */
.L_x_36146:
        /* <DEDUP_REMOVED lines=11> */
.L_x_36150:
[----:B------:R-:W-:Y:S01]  /*26130*/  IMAD.MOV.U32 R7, RZ, RZ, R8 ;  /* 0x000000ffff077224 */ /* 0x000fe200078e0008 */
[----:B------:R-:W-:Y:S01]  /*26140*/  MOV R9, R10 ;  /* 0x0000000a00097202 */ /* 0x000fe20000000f00 */
[----:B------:R-:W-:Y:S02]  /*26150*/  IMAD.MOV.U32 R128, RZ, RZ, R131 ;  /* 0x000000ffff807224 */ /* 0x000fe400078e0083 */
[----:B------:R-:W-:Y:S02]  /*26160*/  IMAD.MOV.U32 R48, RZ, RZ, R47 ;  /* 0x000000ffff307224 */ /* 0x000fe400078e002f */
.L_x_36151:
[----:B------:R-:W-:Y:S05]  /*26170*/  BSYNC B1 ;  /* 0x0000000000017941 */ /* 0x000fea0003800000 */
.L_x_36149:
        /* <DEDUP_REMOVED lines=11> */
.L_x_36153:
[----:B------:R-:W-:Y:S01]  /*26230*/  IMAD.MOV.U32 R8, RZ, RZ, R7 ;  /* 0x000000ffff087224 */ /* 0x000fe200078e0007 */
[----:B------:R-:W-:Y:S01]  /*26240*/  MOV R131, R130 ;  /* 0x0000008200837202 */ /* 0x000fe20000000f00 */
[----:B------:R-:W-:Y:S02]  /*26250*/  IMAD.MOV.U32 R10, RZ, RZ, R9 ;  /* 0x000000ffff0a7224 */ /* 0x000fe400078e0009 */
[----:B------:R-:W-:Y:S02]  /*26260*/  IMAD.MOV.U32 R47, RZ, RZ, R46 ;  /* 0x000000ffff2f7224 */ /* 0x000fe400078e002e */
.L_x_36154:
[----:B------:R-:W-:Y:S05]  /*26270*/  BSYNC B1 ;  /* 0x0000000000017941 */ /* 0x000fea0003800000 */
.L_x_36152:
        /* <DEDUP_REMOVED lines=11> */
.L_x_36156:
[----:B------:R-:W-:Y:S01]  /*26330*/  MOV R7, R8 ;  /* 0x0000000800077202 */ /* 0x000fe20000000f00 */
[----:B------:R-:W-:Y:S01]  /*26340*/  IMAD.MOV.U32 R9, RZ, RZ, R10 ;  /* 0x000000ffff097224 */ /* 0x000fe200078e000a */
[----:B------:R-:W-:Y:S01]  /*26350*/  MOV R46, R45 ;  /* 0x0000002d002e7202 */ /* 0x000fe20000000f00 */
[----:B------:R-:W-:Y:S02]  /*26360*/  IMAD.MOV.U32 R130, RZ, RZ, R133 ;  /* 0x000000ffff827224 */ /* 0x000fe400078e0085 */
.L_x_36157:
[----:B------:R-:W-:Y:S05]  /*26370*/  BSYNC B1 ;  /* 0x0000000000017941 */ /* 0x000fea0003800000 */
.L_x_36155:
        /* <DEDUP_REMOVED lines=11> */
.L_x_36159:
[----:B------:R-:W-:Y:S01]  /*26430*/  IMAD.MOV.U32 R8, RZ, RZ, R7 ;  /* 0x000000ffff087224 */ /* 0x000fe200078e0007 */
[----:B------:R-:W-:Y:S01]  /*26440*/  MOV R10, R9 ;  /* 0x00000009000a7202 */ /* 0x000fe20000000f00 */
[----:B------:R-:W-:Y:S02]  /*26450*/  IMAD.MOV.U32 R133, RZ, RZ, R132 ;  /* 0x000000ffff857224 */ /* 0x000fe400078e0084 */
[----:B------:R-:W-:Y:S02]  /*26460*/  IMAD.MOV.U32 R45, RZ, RZ, R44 ;  /* 0x000000ffff2d7224 */ /* 0x000fe400078e002c */
.L_x_36160:
[----:B------:R-:W-:Y:S05]  /*26470*/  BSYNC B1 ;  /* 0x0000000000017941 */ /* 0x000fea0003800000 */
.L_x_36158:
        /* <DEDUP_REMOVED lines=11> */
.L_x_36162:
[----:B------:R-:W-:Y:S01]  /*26530*/  IMAD.MOV.U32 R7, RZ, RZ, R8 ;  /* 0x000000ffff077224 */ /* 0x000fe200078e0008 */
[----:B------:R-:W-:Y:S01]  /*26540*/  MOV R132, R135 ;  /* 0x0000008700847202 */ /* 0x000fe20000000f00 */
[----:B------:R-:W-:Y:S02]  /*26550*/  IMAD.MOV.U32 R9, RZ, RZ, R10 ;  /* 0x000000ffff097224 */ /* 0x000fe400078e000a */
[----:B------:R-:W-:Y:S02]  /*26560*/  IMAD.MOV.U32 R44, RZ, RZ, R43 ;  /* 0x000000ffff2c7224 */ /* 0x000fe400078e002b */
.L_x_36163:
[----:B------:R-:W-:Y:S05]  /*26570*/  BSYNC B1 ;  /* 0x0000000000017941 */ /* 0x000fea0003800000 */
.L_x_36161:
        /* <DEDUP_REMOVED lines=11> */
.L_x_36165:
[----:B------:R-:W-:Y:S01]  /*26630*/  MOV R8, R7 ;  /* 0x0000000700087202 */ /* 0x000fe20000000f00 */
[----:B------:R-:W-:Y:S01]  /*26640*/  IMAD.MOV.U32 R10, RZ, RZ, R9 ;  /* 0x000000ffff0a7224 */ /* 0x000fe200078e0009 */
[----:B------:R-:W-:Y:S01]  /*26650*/  MOV R43, R42 ;  /* 0x0000002a002b7202 */ /* 0x000fe20000000f00 */
[----:B------:R-:W-:Y:S02]  /*26660*/  IMAD.MOV.U32 R135, RZ, RZ, R134 ;  /* 0x000000ffff877224 */ /* 0x000fe400078e0086 */
.L_x_36166:
[----:B------:R-:W-:Y:S05]  /*26670*/  BSYNC B1 ;  /* 0x0000000000017941 */ /* 0x000fea0003800000 */
.L_x_36164:
        /* <DEDUP_REMOVED lines=11> */
.L_x_36168:
[----:B------:R-:W-:Y:S01]  /*26730*/  IMAD.MOV.U32 R7, RZ, RZ, R8 ;  /* 0x000000ffff077224 */ /* 0x000fe200078e0008 */
[----:B------:R-:W-:Y:S01]  /*26740*/  MOV R9, R10 ;  /* 0x0000000a00097202 */ /* 0x000fe20000000f00 */
[----:B------:R-:W-:Y:S02]  /*26750*/  IMAD.MOV.U32 R134, RZ, RZ, R137 ;  /* 0x000000ffff867224 */ /* 0x000fe400078e0089 */
[----:B------:R-:W-:Y:S02]  /*26760*/  IMAD.MOV.U32 R42, RZ, RZ, R41 ;  /* 0x000000ffff2a7224 */ /* 0x000fe400078e0029 */
.L_x_36169:
[----:B------:R-:W-:Y:S05]  /*26770*/  BSYNC B1 ;  /* 0x0000000000017941 */ /* 0x000fea0003800000 */
.L_x_36167:
        /* <DEDUP_REMOVED lines=11> */
.L_x_36171:
[----:B------:R-:W-:Y:S01]  /*26830*/  IMAD.MOV.U32 R8, RZ, RZ, R7 ;  /* 0x000000ffff087224 */ /* 0x000fe200078e0007 */
[----:B------:R-:W-:Y:S01]  /*26840*/  MOV R137, R136 ;  /* 0x0000008800897202 */ /* 0x000fe20000000f00 */
[----:B------:R-:W-:Y:S02]  /*26850*/  IMAD.MOV.U32 R10, RZ, RZ, R9 ;  /* 0x000000ffff0a7224 */ /* 0x000fe400078e0009 */
[----:B------:R-:W-:Y:S02]  /*26860*/  IMAD.MOV.U32 R41, RZ, RZ, R40 ;  /* 0x000000ffff297224 */ /* 0x000fe400078e0028 */
.L_x_36172:
[----:B------:R-:W-:Y:S05]  /*26870*/  BSYNC B1 ;  /* 0x0000000000017941 */ /* 0x000fea0003800000 */
.L_x_36170:
        /* <DEDUP_REMOVED lines=11> */
.L_x_36174:
[----:B------:R-:W-:Y:S01]  /*26930*/  MOV R7, R8 ;  /* 0x0000000800077202 */ /* 0x000fe20000000f00 */
[----:B------:R-:W-:Y:S01]  /*26940*/  IMAD.MOV.U32 R9, RZ, RZ, R10 ;  /* 0x000000ffff097224 */ /* 0x000fe200078e000a */
[----:B------:R-:W-:Y:S01]  /*26950*/  MOV R40, R39 ;  /* 0x0000002700287202 */ /* 0x000fe20000000f00 */
[----:B------:R-:W-:Y:S02]  /*26960*/  IMAD.MOV.U32 R136, RZ, RZ, R139 ;  /* 0x000000ffff887224 */ /* 0x000fe400078e008b */
.L_x_36175:
[----:B------:R-:W-:Y:S05]  /*26970*/  BSYNC B1 ;  /* 0x0000000000017941 */ /* 0x000fea0003800000 */
.L_x_36173:
        /* <DEDUP_REMOVED lines=11> */
.L_x_36177:
[----:B------:R-:W-:Y:S01]  /*26a30*/  IMAD.MOV.U32 R8, RZ, RZ, R7 ;  /* 0x000000ffff087224 */ /* 0x000fe200078e0007 */
[----:B------:R-:W-:Y:S01]  /*26a40*/  MOV R10, R9 ;  /* 0x00000009000a7202 */ /* 0x000fe20000000f00 */
[----:B------:R-:W-:Y:S02]  /*26a50*/  IMAD.MOV.U32 R139, RZ, RZ, R138 ;  /* 0x000000ffff8b7224 */ /* 0x000fe400078e008a */
[----:B------:R-:W-:Y:S02]  /*26a60*/  IMAD.MOV.U32 R39, RZ, RZ, R38 ;  /* 0x000000ffff277224 */ /* 0x000fe400078e0026 */
.L_x_36178:
[----:B------:R-:W-:Y:S05]  /*26a70*/  BSYNC B1 ;  /* 0x0000000000017941 */ /* 0x000fea0003800000 */
.L_x_36176:
        /* <DEDUP_REMOVED lines=11> */
.L_x_36180:
[----:B------:R-:W-:Y:S01]  /*26b30*/  IMAD.MOV.U32 R7, RZ, RZ, R8 ;  /* 0x000000ffff077224 */ /* 0x000fe200078e0008 */
[----:B------:R-:W-:Y:S01]  /*26b40*/  MOV R138, R141 ;  /* 0x0000008d008a7202 */ /* 0x000fe20000000f00 */
[----:B------:R-:W-:Y:S02]  /*26b50*/  IMAD.MOV.U32 R9, RZ, RZ, R10 ;  /* 0x000000ffff097224 */ /* 0x000fe400078e000a */
[----:B------:R-:W-:Y:S02]  /*26b60*/  IMAD.MOV.U32 R38, RZ, RZ, R37 ;  /* 0x000000ffff267224 */ /* 0x000fe400078e0025 */
.L_x_36181:
[----:B------:R-:W-:Y:S05]  /*26b70*/  BSYNC B1 ;  /* 0x0000000000017941 */ /* 0x000fea0003800000 */
.L_x_36179:
        /* <DEDUP_REMOVED lines=11> */
.L_x_36183:
[----:B------:R-:W-:Y:S01]  /*26c30*/  MOV R8, R7 ;  /* 0x0000000700087202 */ /* 0x000fe20000000f00 */
[----:B------:R-:W-:Y:S01]  /*26c40*/  IMAD.MOV.U32 R10, RZ, RZ, R9 ;  /* 0x000000ffff0a7224 */ /* 0x000fe200078e0009 */
[----:B------:R-:W-:Y:S01]  /*26c50*/  MOV R37, R36 ;  /* 0x0000002400257202 */ /* 0x000fe20000000f00 */
[----:B------:R-:W-:Y:S02]  /*26c60*/  IMAD.MOV.U32 R141, RZ, RZ, R140 ;  /* 0x000000ffff8d7224 */ /* 0x000fe400078e008c */
.L_x_36184:
[----:B------:R-:W-:Y:S05]  /*26c70*/  BSYNC B1 ;  /* 0x0000000000017941 */ /* 0x000fea0003800000 */
.L_x_36182:
        /* <DEDUP_REMOVED lines=11> */
.L_x_36186:
[----:B------:R-:W-:Y:S01]  /*26d30*/  IMAD.MOV.U32 R7, RZ, RZ, R8 ;  /* 0x000000ffff077224 */ /* 0x000fe200078e0008 */
[----:B------:R-:W-:Y:S01]  /*26d40*/  MOV R9, R10 ;  /* 0x0000000a00097202 */ /* 0x000fe20000000f00 */
[----:B------:R-:W-:Y:S02]  /*26d50*/  IMAD.MOV.U32 R140, RZ, RZ, R143 ;  /* 0x000000ffff8c7224 */ /* 0x000fe400078e008f */
[----:B------:R-:W-:Y:S02]  /*26d60*/  IMAD.MOV.U32 R36, RZ, RZ, R35 ;  /* 0x000000ffff247224 */ /* 0x000fe400078e0023 */
.L_x_36187:
[----:B------:R-:W-:Y:S05]  /*26d70*/  BSYNC B1 ;  /* 0x0000000000017941 */ /* 0x000fea0003800000 */
.L_x_36185:
        /* <DEDUP_REMOVED lines=11> */
.L_x_36189:
[----:B------:R-:W-:Y:S01]  /*26e30*/  IMAD.MOV.U32 R8, RZ, RZ, R7 ;  /* 0x000000ffff087224 */ /* 0x000fe200078e0007 */
[----:B------:R-:W-:Y:S01]  /*26e40*/  MOV R143, R142 ;  /* 0x0000008e008f7202 */ /* 0x000fe20000000f00 */
[----:B------:R-:W-:Y:S02]  /*26e50*/  IMAD.MOV.U32 R10, RZ, RZ, R9 ;  /* 0x000000ffff0a7224 */ /* 0x000fe400078e0009 */
[----:B------:R-:W-:Y:S02]  /*26e60*/  IMAD.MOV.U32 R35, RZ, RZ, R34 ;  /* 0x000000ffff237224 */ /* 0x000fe400078e0022 */
.L_x_36190:
[----:B------:R-:W-:Y:S05]  /*26e70*/  BSYNC B1 ;  /* 0x0000000000017941 */ /* 0x000fea0003800000 */
.L_x_36188:
        /* <DEDUP_REMOVED lines=11> */
.L_x_36192:
[----:B------:R-:W-:Y:S01]  /*26f30*/  MOV R7, R8 ;  /* 0x0000000800077202 */ /* 0x000fe20000000f00 */
[----:B------:R-:W-:Y:S01]  /*26f40*/  IMAD.MOV.U32 R9, RZ, RZ, R10 ;  /* 0x000000ffff097224 */ /* 0x000fe200078e000a */
[----:B------:R-:W-:Y:S01]  /*26f50*/  MOV R34, R33 ;  /* 0x0000002100227202 */ /* 0x000fe20000000f00 */
[----:B------:R-:W-:Y:S02]  /*26f60*/  IMAD.MOV.U32 R142, RZ, RZ, R145 ;  /* 0x000000ffff8e7224 */ /* 0x000fe400078e0091 */
.L_x_36193:
[----:B------:R-:W-:Y:S05]  /*26f70*/  BSYNC B1 ;  /* 0x0000000000017941 */ /* 0x000fea0003800000 */
.L_x_36191:
        /* <DEDUP_REMOVED lines=11> */
.L_x_36195:
[----:B------:R-:W-:Y:S01]  /*27030*/  IMAD.MOV.U32 R8, RZ, RZ, R7 ;  /* 0x000000ffff087224 */ /* 0x000fe200078e0007 */
[----:B------:R-:W-:Y:S01]  /*27040*/  MOV R10, R9 ;  /* 0x00000009000a7202 */ /* 0x000fe20000000f00 */
[----:B------:R-:W-:Y:S02]  /*27050*/  IMAD.MOV.U32 R145, RZ, RZ, R144 ;  /* 0x000000ffff917224 */ /* 0x000fe400078e0090 */
[----:B------:R-:W-:Y:S02]  /*27060*/  IMAD.MOV.U32 R33, RZ, RZ, R32 ;  /* 0x000000ffff217224 */ /* 0x000fe400078e0020 */
.L_x_36196:
[----:B------:R-:W-:Y:S05]  /*27070*/  BSYNC B1 ;  /* 0x0000000000017941 */ /* 0x000fea0003800000 */
.L_x_36194:
        /* <DEDUP_REMOVED lines=11> */
.L_x_36198:
[----:B------:R-:W-:Y:S01]  /*27130*/  IMAD.MOV.U32 R7, RZ, RZ, R8 ;  /* 0x000000ffff077224 */ /* 0x000fe200078e0008 */
[----:B------:R-:W-:Y:S01]  /*27140*/  MOV R144, R147 ;  /* 0x0000009300907202 */ /* 0x000fe20000000f00 */
[----:B------:R-:W-:Y:S02]  /*27150*/  IMAD.MOV.U32 R9, RZ, RZ, R10 ;  /* 0x000000ffff097224 */ /* 0x000fe400078e000a */
[----:B------:R-:W-:Y:S02]  /*27160*/  IMAD.MOV.U32 R32, RZ, RZ, R31 ;  /* 0x000000ffff207224 */ /* 0x000fe400078e001f */
.L_x_36199:
[----:B------:R-:W-:Y:S05]  /*27170*/  BSYNC B1 ;  /* 0x0000000000017941 */ /* 0x000fea0003800000 */
.L_x_36197:
        /* <DEDUP_REMOVED lines=11> */
.L_x_36201:
[----:B------:R-:W-:Y:S01]  /*27230*/  MOV R8, R7 ;  /* 0x0000000700087202 */ /* 0x000fe20000000f00 */
[----:B------:R-:W-:Y:S01]  /*27240*/  IMAD.MOV.U32 R10, RZ, RZ, R9 ;  /* 0x000000ffff0a7224 */ /* 0x000fe200078e0009 */
[----:B------:R-:W-:Y:S01]  /*27250*/  MOV R31, R30 ;  /* 0x0000001e001f7202 */ /* 0x000fe20000000f00 */
[----:B------:R-:W-:Y:S02]  /*27260*/  IMAD.MOV.U32 R147, RZ, RZ, R146 ;  /* 0x000000ffff937224 */ /* 0x000fe400078e0092 */
.L_x_36202:
[----:B------:R-:W-:Y:S05]  /*27270*/  BSYNC B1 ;  /* 0x0000000000017941 */ /* 0x000fea0003800000 */
.L_x_36200:
        /* <DEDUP_REMOVED lines=11> */
.L_x_36204:
[----:B------:R-:W-:Y:S01]  /*27330*/  IMAD.MOV.U32 R7, RZ, RZ, R8 ;  /* 0x000000ffff077224 */ /* 0x000fe200078e0008 */
[----:B------:R-:W-:Y:S01]  /*27340*/  MOV R9, R10 ;  /* 0x0000000a00097202 */ /* 0x000fe20000000f00 */
[----:B------:R-:W-:Y:S02]  /*27350*/  IMAD.MOV.U32 R146, RZ, RZ, R149 ;  /* 0x000000ffff927224 */ /* 0x000fe400078e0095 */
[----:B------:R-:W-:Y:S02]  /*27360*/  IMAD.MOV.U32 R30, RZ, RZ, R29 ;  /* 0x000000ffff1e7224 */ /* 0x000fe400078e001d */
.L_x_36205:
[----:B------:R-:W-:Y:S05]  /*27370*/  BSYNC B1 ;  /* 0x0000000000017941 */ /* 0x000fea0003800000 */
.L_x_36203:
        /* <DEDUP_REMOVED lines=11> */
.L_x_36207:
[----:B------:R-:W-:Y:S01]  /*27430*/  IMAD.MOV.U32 R8, RZ, RZ, R7 ;  /* 0x000000ffff087224 */ /* 0x000fe200078e0007 */
[----:B------:R-:W-:Y:S01]  /*27440*/  MOV R149, R148 ;  /* 0x0000009400957202 */ /* 0x000fe20000000f00 */
[----:B------:R-:W-:Y:S02]  /*27450*/  IMAD.MOV.U32 R10, RZ, RZ, R9 ;  /* 0x000000ffff0a7224 */ /* 0x000fe400078e0009 */
[----:B------:R-:W-:Y:S02]  /*27460*/  IMAD.MOV.U32 R29, RZ, RZ, R28 ;  /* 0x000000ffff1d7224 */ /* 0x000fe400078e001c */
.L_x_36208:
[----:B------:R-:W-:Y:S05]  /*27470*/  BSYNC B1 ;  /* 0x0000000000017941 */ /* 0x000fea0003800000 */
.L_x_36206:
        /* <DEDUP_REMOVED lines=11> */
.L_x_36210:
[----:B------:R-:W-:Y:S01]  /*27530*/  MOV R7, R8 ;  /* 0x0000000800077202 */ /* 0x000fe20000000f00 */
[----:B------:R-:W-:Y:S01]  /*27540*/  IMAD.MOV.U32 R9, RZ, RZ, R10 ;  /* 0x000000ffff097224 */ /* 0x000fe200078e000a */
[----:B------:R-:W-:Y:S01]  /*27550*/  MOV R28, R27 ;  /* 0x0000001b001c7202 */ /* 0x000fe20000000f00 */
[----:B------:R-:W-:Y:S02]  /*27560*/  IMAD.MOV.U32 R148, RZ, RZ, R151 ;  /* 0x000000ffff947224 */ /* 0x000fe400078e0097 */
.L_x_36211:
[----:B------:R-:W-:Y:S05]  /*27570*/  BSYNC B1 ;  /* 0x0000000000017941 */ /* 0x000fea0003800000 */
.L_x_36209:
        /* <DEDUP_REMOVED lines=11> */
.L_x_36213:
[----:B------:R-:W-:Y:S01]  /*27630*/  IMAD.MOV.U32 R8, RZ, RZ, R7 ;  /* 0x000000ffff087224 */ /* 0x000fe200078e0007 */
[----:B------:R-:W-:Y:S01]  /*27640*/  MOV R10, R9 ;  /* 0x00000009000a7202 */ /* 0x000fe20000000f00 */
[----:B------:R-:W-:Y:S02]  /*27650*/  IMAD.MOV.U32 R151, RZ, RZ, R150 ;  /* 0x000000ffff977224 */ /* 0x000fe400078e0096 */
[----:B------:R-:W-:Y:S02]  /*27660*/  IMAD.MOV.U32 R27, RZ, RZ, R26 ;  /* 0x000000ffff1b7224 */ /* 0x000fe400078e001a */
.L_x_36214:
[----:B------:R-:W-:Y:S05]  /*27670*/  BSYNC B1 ;  /* 0x0000000000017941 */ /* 0x000fea0003800000 */
.L_x_36212:
        /* <DEDUP_REMOVED lines=11> */
.L_x_36216:
[----:B------:R-:W-:Y:S01]  /*27730*/  IMAD.MOV.U32 R7, RZ, RZ, R8 ;  /* 0x000000ffff077224 */ /* 0x000fe200078e0008 */
[----:B------:R-:W-:Y:S01]  /*27740*/  MOV R150, R153 ;  /* 0x0000009900967202 */ /* 0x000fe20000000f00 */
[----:B------:R-:W-:Y:S02]  /*27750*/  IMAD.MOV.U32 R9, RZ, RZ, R10 ;  /* 0x000000ffff097224 */ /* 0x000fe400078e000a */
[----:B------:R-:W-:Y:S02]  /*27760*/  IMAD.MOV.U32 R26, RZ, RZ, R25 ;  /* 0x000000ffff1a7224 */ /* 0x000fe400078e0019 */
.L_x_36217:
[----:B------:R-:W-:Y:S05]  /*27770*/  BSYNC B1 ;  /* 0x0000000000017941 */ /* 0x000fea0003800000 */
.L_x_36215:
        /* <DEDUP_REMOVED lines=11> */
.L_x_36219:
[----:B------:R-:W-:Y:S01]  /*27830*/  MOV R8, R7 ;  /* 0x0000000700087202 */ /* 0x000fe20000000f00 */
[----:B------:R-:W-:Y:S01]  /*27840*/  IMAD.MOV.U32 R10, RZ, RZ, R9 ;  /* 0x000000ffff0a7224 */ /* 0x000fe200078e0009 */
[----:B------:R-:W-:Y:S01]  /*27850*/  MOV R25, R24 ;  /* 0x0000001800197202 */ /* 0x000fe20000000f00 */
[----:B------:R-:W-:Y:S02]  /*27860*/  IMAD.MOV.U32 R153, RZ, RZ, R152 ;  /* 0x000000ffff997224 */ /* 0x000fe400078e0098 */
.L_x_36220:
[----:B------:R-:W-:Y:S05]  /*27870*/  BSYNC B1 ;  /* 0x0000000000017941 */ /* 0x000fea0003800000 */
.L_x_36218:
        /* <DEDUP_REMOVED lines=11> */
.L_x_36222:
[----:B------:R-:W-:Y:S01]  /*27930*/  IMAD.MOV.U32 R7, RZ, RZ, R8 ;  /* 0x000000ffff077224 */ /* 0x000fe200078e0008 */
[----:B------:R-:W-:Y:S01]  /*27940*/  MOV R9, R10 ;  /* 0x0000000a00097202 */ /* 0x000fe20000000f00 */
[----:B------:R-:W-:Y:S02]  /*27950*/  IMAD.MOV.U32 R152, RZ, RZ, R155 ;  /* 0x000000ffff987224 */ /* 0x000fe400078e009b */
[----:B------:R-:W-:Y:S02]  /*27960*/  IMAD.MOV.U32 R24, RZ, RZ, R23 ;  /* 0x000000ffff187224 */ /* 0x000fe400078e0017 */
.L_x_36223:
[----:B------:R-:W-:Y:S05]  /*27970*/  BSYNC B1 ;  /* 0x0000000000017941 */ /* 0x000fea0003800000 */
.L_x_36221:
        /* <DEDUP_REMOVED lines=11> */
.L_x_36225:
[----:B------:R-:W-:Y:S01]  /*27a30*/  IMAD.MOV.U32 R8, RZ, RZ, R7 ;  /* 0x000000ffff087224 */ /* 0x000fe200078e0007 */
[----:B------:R-:W-:Y:S01]  /*27a40*/  MOV R155, R154 ;  /* 0x0000009a009b7202 */ /* 0x000fe20000000f00 */
[----:B------:R-:W-:Y:S02]  /*27a50*/  IMAD.MOV.U32 R10, RZ, RZ, R9 ;  /* 0x000000ffff0a7224 */ /* 0x000fe400078e0009 */
[----:B------:R-:W-:Y:S02]  /*27a60*/  IMAD.MOV.U32 R23, RZ, RZ, R22 ;  /* 0x000000ffff177224 */ /* 0x000fe400078e0016 */
.L_x_36226:
[----:B------:R-:W-:Y:S05]  /*27a70*/  BSYNC B1 ;  /* 0x0000000000017941 */ /* 0x000fea0003800000 */
.L_x_36224:
        /* <DEDUP_REMOVED lines=11> */
.L_x_36228:
[----:B------:R-:W-:Y:S01]  /*27b30*/  MOV R7, R8 ;  /* 0x0000000800077202 */ /* 0x000fe20000000f00 */
[----:B------:R-:W-:Y:S01]  /*27b40*/  IMAD.MOV.U32 R154, RZ, RZ, R157 ;  /* 0x000000ffff9a7224 */ /* 0x000fe200078e009d */
[----:B------:R-:W-:Y:S01]  /*27b50*/  MOV R22, R21 ;  /* 0x0000001500167202 */ /* 0x000fe20000000f00 */
[----:B------:R-:W-:Y:S02]  /*27b60*/  IMAD.MOV.U32 R9, RZ, RZ, R10 ;  /* 0x000000ffff097224 */ /* 0x000fe400078e000a */
.L_x_36229:
[----:B------:R-:W-:Y:S05]  /*27b70*/  BSYNC B1 ;  /* 0x0000000000017941 */ /* 0x000fea0003800000 */
.L_x_36227:
        /* <DEDUP_REMOVED lines=11> */
.L_x_36231:
[----:B------:R-:W-:Y:S01]  /*27c30*/  IMAD.MOV.U32 R157, RZ, RZ, R158 ;  /* 0x000000ffff9d7224 */ /* 0x000fe200078e009e */
[----:B------:R-:W-:Y:S01]  /*27c40*/  MOV R21, R0 ;  /* 0x0000000000157202 */ /* 0x000fe20000000f00 */
[----:B------:R-:W-:Y:S01]  /*27c50*/  IMAD.MOV.U32 R156, RZ, RZ, R7 ;  /* 0x000000ffff9c7224 */ /* 0x000fe200078e0007 */
[----:B------:R-:W-:Y:S01]  /*27c60*/  MOV R158, R7 ;  /* 0x00000007009e7202 */ /* 0x000fe20000000f00 */
[--C-:B------:R-:W-:Y:S02]  /*27c70*/  IMAD.MOV.U32 R20, RZ, RZ, R9.reuse ;  /* 0x000000ffff147224 */ /* 0x100fe400078e0009 */
[----:B------:R-:W-:Y:S02]  /*27c80*/  IMAD.MOV.U32 R0, RZ, RZ, R9 ;  /* 0x000000ffff007224 */ /* 0x000fe400078e0009 */
.L_x_36232:
[----:B------:R-:W-:Y:S05]  /*27c90*/  BSYNC B1 ;  /* 0x0000000000017941 */ /* 0x000fea0003800000 */
.L_x_36230:
[----:B------:R-:W-:Y:S01]  /*27ca0*/  IADD3 R5, R5, 0x4, RZ ;  /* 0x0000000405057810 */ /* 0x000fe20007ffe0ff */
[----:B------:R-:W-:Y:S01]  /*27cb0*/  @!P1 CALL.REL.NOINC `(.L_x_36233) ;  /* 0x0000001000009944 */ /* 0x000fe20003c00000 */
[----:B------:R-:W-:Y:S05]  /*27cc0*/  BRA `(.L_x_36234) ;  /* 0xffffc02000007947 */ /* 0x000fea000383ffff */
.L_x_36233:
[----:B------:R-:W-:Y:S02]  /*27cd0*/  FADD.FTZ R158, R161, R6 ;  /* 0x00000006a19e7221 */ /* 0x000fe40000010000 */
.L_x_35661:
[----:B------:R-:W-:Y:S05]  /*27ce0*/  BSYNC B0 ;  /* 0x0000000000007941 */ /* 0x000fea0003800000 */
.L_x_35660:
[----:B------:R-:W-:Y:S05]  /*27cf0*/  @P2 EXIT ;  /* 0x000000000000294d */ /* 0x000fea0003800000 */
[----:B01----:R-:W0:Y:S01]  /*27d00*/  S2R R4, SR_CTAID.X ;  /* 0x0000000000047919 */ /* 0x003e220000002500 */
[----:B------:R-:W-:Y:S01]  /*27d10*/  IMAD.MOV.U32 R10, RZ, RZ, c[0x0][0x180] ;  /* 0x00006000ff0a7624 */ /* 0x000fe200078e00ff */
[----:B------:R-:W-:Y:S01]  /*27d20*/  HFMA2.MMA R9, -RZ, RZ, 0, 2.384185791015625e-07 ;  /* 0x00000004ff097435 */ /* 0x000fe200000001ff */
[----:B------:R-:W1:Y:S03]  /*27d30*/  MUFU.LG2 R158, R158 ;  /* 0x0000009e009e7308 */ /* 0x000e660000000c00 */
[----:B------:R-:W-:-:S02]  /*27d40*/  ISETP.GE.AND P6, PT, R10, 0x1, PT ;  /* 0x000000010a00780c */ /* 0x000fc40003fc6270 */
[C---:B------:R-:W-:Y:S02]  /*27d50*/  ISETP.GE.AND P1, PT, R10.reuse, 0x2, PT ;  /* 0x000000020a00780c */ /* 0x040fe40003f26270 */
[----:B------:R-:W-:Y:S02]  /*27d60*/  P2R R11, PR, RZ, 0x40 ;  /* 0x00000040ff0b7803 */ /* 0x000fe40000000000 */
[C---:B------:R-:W-:Y:S02]  /*27d70*/  ISETP.GE.AND P6, PT, R10.reuse, 0x8, PT ;  /* 0x000000080a00780c */ /* 0x040fe40003fc6270 */
[C---:B------:R-:W-:Y:S02]  /*27d80*/  ISETP.GE.AND P2, PT, R10.reuse, 0x3, PT ;  /* 0x000000030a00780c */ /* 0x040fe40003f46270 */
[C---:B------:R-:W-:Y:S02]  /*27d90*/  ISETP.GE.AND P3, PT, R10.reuse, 0x4, PT ;  /* 0x000000040a00780c */ /* 0x040fe40003f66270 */
[----:B------:R-:W-:-:S02]  /*27da0*/  ISETP.GE.AND P4, PT, R10, 0x5, PT ;  /* 0x000000050a00780c */ /* 0x000fc40003f86270 */
[C---:B------:R-:W-:Y:S02]  /*27db0*/  ISETP.GE.AND P5, PT, R10.reuse, 0x6, PT ;  /* 0x000000060a00780c */ /* 0x040fe40003fa6270 */
[----:B------:R-:W-:Y:S01]  /*27dc0*/  ISETP.GE.AND P0, PT, R10, 0x7, PT ;  /* 0x000000070a00780c */ /* 0x000fe20003f06270 */
[C---:B0-----:R-:W-:Y:S02]  /*27dd0*/  IMAD R0, R4.reuse, c[0x0][0x180], RZ ;  /* 0x0000600004007a24 */ /* 0x041fe400078e02ff */
[----:B------:R-:W-:-:S04]  /*27de0*/  IMAD.WIDE R4, R4, R9, c[0x0][0x168] ;  /* 0x00005a0004047625 */ /* 0x000fc800078e0209 */
[----:B------:R-:W-:-:S04]  /*27df0*/  IMAD.SHL.U32 R0, R0, 0x2, RZ ;  /* 0x0000000200007824 */ /* 0x000fc800078e00ff */
[----:B------:R-:W-:-:S04]  /*27e00*/  IMAD.WIDE R6, R0, R9, c[0x0][0x170] ;  /* 0x00005c0000067625 */ /* 0x000fc800078e0209 */
[----:B------:R-:W-:Y:S01]  /*27e10*/  IMAD.WIDE R8, R0, R9, c[0x0][0x178] ;  /* 0x00005e0000087625 */ /* 0x000fe200078e0209 */
[----:B------:R-:W-:Y:S02]  /*27e20*/  P2R R0, PR, RZ, 0x40 ;  /* 0x00000040ff007803 */ /* 0x000fe40000000000 */
[----:B------:R-:W-:-:S13]  /*27e30*/  ISETP.NE.AND P6, PT, R11, RZ, PT ;  /* 0x000000ff0b00720c */ /* 0x000fda0003fc5270 */
[----:B------:R-:W-:Y:S05]  /*27e40*/  @!P6 BRA `(.L_x_36235) ;  /* 0x000000c00000e947 */ /* 0x000fea0003800000 */
[----:B-1----:R-:W2:Y:S04]  /*27e50*/  LDG.E.CONSTANT R0, [R4.64] ;  /* 0x0000000404007981 */ /* 0x002ea8000c1e9900 */
[----:B------:R-:W3:Y:S01]  /*27e60*/  LDG.E.CONSTANT R12, [R4.64] ;  /* 0x00000004040c7981 */ /* 0x000ee2000c1e9900 */
[--C-:B------:R-:W-:Y:S02]  /*27e70*/  FADD.FTZ R11, R20, -R159.reuse ;  /* 0x8000009f140b7221 */ /* 0x100fe40000010000 */
[----:B------:R-:W-:Y:S01]  /*27e80*/  FADD.FTZ R13, R21, -R159 ;  /* 0x8000009f150d7221 */ /* 0x000fe20000010000 */
[----:B------:R0:W-:Y:S01]  /*27e90*/  STG.E [R6.64], R156 ;  /* 0x0000009c06007986 */ /* 0x0001e2000c101904 */
[C---:B------:R-:W-:Y:S02]  /*27ea0*/  FFMA.FTZ R11, R158.reuse, -0.69314718246459960938, R11 ;  /* 0xbf3172189e0b7823 */ /* 0x040fe4000001000b */
[----:B------:R-:W-:-:S02]  /*27eb0*/  FFMA.FTZ R13, R158, -0.69314718246459960938, R13 ;  /* 0xbf3172189e0d7823 */ /* 0x000fc4000001000d */
[----:B--2---:R-:W-:Y:S02]  /*27ec0*/  FADD.FTZ R11, R0, R11 ;  /* 0x0000000b000b7221 */ /* 0x004fe40000010000 */
[----:B---3--:R-:W-:-:S03]  /*27ed0*/  FADD.FTZ R13, R12, R13 ;  /* 0x0000000d0c0d7221 */ /* 0x008fc60000010000 */
[----:B------:R0:W-:Y:S04]  /*27ee0*/  STG.E [R8.64], R11 ;  /* 0x0000000b08007986 */ /* 0x0001e8000c101904 */
[----:B------:R0:W-:Y:S04]  /*27ef0*/  STG.E [R6.64+0x4], R157 ;  /* 0x0000049d06007986 */ /* 0x0001e8000c101904 */
[----:B------:R0:W-:Y:S02]  /*27f00*/  STG.E [R8.64+0x4], R13 ;  /* 0x0000040d08007986 */ /* 0x0001e4000c101904 */
.L_x_36235:
[----:B-1----:R-:W-:Y:S05]  /*27f10*/  @!P1 BRA `(.L_x_36236) ;  /* 0x000000c000009947 */ /* 0x002fea0003800000 */
[----:B------:R-:W2:Y:S04]  /*27f20*/  LDG.E.CONSTANT R0, [R4.64] ;  /* 0x0000000404007981 */ /* 0x000ea8000c1e9900 */
[----:B------:R-:W3:Y:S01]  /*27f30*/  LDG.E.CONSTANT R12, [R4.64] ;  /* 0x00000004040c7981 */ /* 0x000ee2000c1e9900 */
[----:B0-----:R-:W-:-:S02]  /*27f40*/  FADD.FTZ R11, R22, -R159 ;  /* 0x8000009f160b7221 */ /* 0x001fc40000010000 */
[----:B------:R-:W-:Y:S01]  /*27f50*/  FADD.FTZ R13, R23, -R159 ;  /* 0x8000009f170d7221 */ /* 0x000fe20000010000 */
[----:B------:R0:W-:Y:S01]  /*27f60*/  STG.E [R6.64+0x8], R154 ;  /* 0x0000089a06007986 */ /* 0x0001e2000c101904 */
[C---:B------:R-:W-:Y:S02]  /*27f70*/  FFMA.FTZ R11, R158.reuse, -0.69314718246459960938, R11 ;  /* 0xbf3172189e0b7823 */ /* 0x040fe4000001000b */
[----:B------:R-:W-:Y:S02]  /*27f80*/  FFMA.FTZ R13, R158, -0.69314718246459960938, R13 ;  /* 0xbf3172189e0d7823 */ /* 0x000fe4000001000d */
[----:B--2---:R-:W-:Y:S02]  /*27f90*/  FADD.FTZ R11, R0, R11 ;  /* 0x0000000b000b7221 */ /* 0x004fe40000010000 */
[----:B---3--:R-:W-:-:S03]  /*27fa0*/  FADD.FTZ R13, R12, R13 ;  /* 0x0000000d0c0d7221 */ /* 0x008fc60000010000 */
[----:B------:R0:W-:Y:S04]  /*27fb0*/  STG.E [R8.64+0x8], R11 ;  /* 0x0000080b08007986 */ /* 0x0001e8000c101904 */
[----:B------:R0:W-:Y:S04]  /*27fc0*/  STG.E [R6.64+0xc], R155 ;  /* 0x00000c9b06007986 */ /* 0x0001e8000c101904 */
[----:B------:R0:W-:Y:S02]  /*27fd0*/  STG.E [R8.64+0xc], R13 ;  /* 0x00000c0d08007986 */ /* 0x0001e4000c101904 */
.L_x_36236:
[----:B------:R-:W-:Y:S05]  /*27fe0*/  @!P2 BRA `(.L_x_36237) ;  /* 0x000000c00000a947 */ /* 0x000fea0003800000 */
        /* <DEDUP_REMOVED lines=12> */
.L_x_36237:
        /* <DEDUP_REMOVED lines=13> */
.L_x_36238:
        /* <DEDUP_REMOVED lines=13> */
.L_x_36239:
        /* <DEDUP_REMOVED lines=13> */
.L_x_36240:
[C---:B------:R-:W-:Y:S02]  /*28320*/  ISETP.GE.AND P2, PT, R10.reuse, 0x9, PT ;  /* 0x000000090a00780c */ /* 0x040fe40003f46270 */
[----:B------:R-:W-:-:S02]  /*28330*/  ISETP.GE.AND P3, PT, R10, 0xa, PT ;  /* 0x0000000a0a00780c */ /* 0x000fc40003f66270 */
[C---:B------:R-:W-:Y:S02]  /*28340*/  ISETP.GE.AND P4, PT, R10.reuse, 0xb, PT ;  /* 0x0000000b0a00780c */ /* 0x040fe40003f86270 */
[C---:B------:R-:W-:Y:S02]  /*28350*/  ISETP.GE.AND P5, PT, R10.reuse, 0xc, PT ;  /* 0x0000000c0a00780c */ /* 0x040fe40003fa6270 */
[C---:B------:R-:W-:Y:S02]  /*28360*/  ISETP.GE.AND P6, PT, R10.reuse, 0xd, PT ;  /* 0x0000000d0a00780c */ /* 0x040fe40003fc6270 */
[----:B------:R-:W-:Y:S01]  /*28370*/  ISETP.GE.AND P1, PT, R10, 0xe, PT ;  /* 0x0000000e0a00780c */ /* 0x000fe20003f26270 */
        /* <DEDUP_REMOVED lines=13> */
.L_x_36241:
[----:B------:R-:W-:-:S13]  /*28450*/  ISETP.GE.AND P0, PT, R10, 0x8, PT ;  /* 0x000000080a00780c */ /* 0x000fda0003f06270 */
[----:B------:R-:W-:Y:S05]  /*28460*/  @!P0 BRA `(.L_x_36242) ;  /* 0x000000c000008947 */ /* 0x000fea0003800000 */
[----:B------:R-:W2:Y:S04]  /*28470*/  LDG.E.CONSTANT R0, [R4.64] ;  /* 0x0000000404007981 */ /* 0x000ea8000c1e9900 */
[----:B------:R-:W3:Y:S01]  /*28480*/  LDG.E.CONSTANT R12, [R4.64] ;  /* 0x00000004040c7981 */ /* 0x000ee2000c1e9900 */
[--C-:B0-----:R-:W-:Y:S02]  /*28490*/  FADD.FTZ R11, R34, -R159.reuse ;  /* 0x8000009f220b7221 */ /* 0x101fe40000010000 */
[----:B------:R-:W-:Y:S01]  /*284a0*/  FADD.FTZ R13, R35, -R159 ;  /* 0x8000009f230d7221 */ /* 0x000fe20000010000 */
[----:B------:R0:W-:Y:S01]  /*284b0*/  STG.E [R6.64+0x38], R142 ;  /* 0x0000388e06007986 */ /* 0x0001e2000c101904 */
[C---:B------:R-:W-:Y:S02]  /*284c0*/  FFMA.FTZ R11, R158.reuse, -0.69314718246459960938, R11 ;  /* 0xbf3172189e0b7823 */ /* 0x040fe4000001000b */
[----:B------:R-:W-:-:S02]  /*284d0*/  FFMA.FTZ R13, R158, -0.69314718246459960938, R13 ;  /* 0xbf3172189e0d7823 */ /* 0x000fc4000001000d */
[----:B--2---:R-:W-:Y:S02]  /*284e0*/  FADD.FTZ R11, R0, R11 ;  /* 0x0000000b000b7221 */ /* 0x004fe40000010000 */
[----:B---3--:R-:W-:-:S03]  /*284f0*/  FADD.FTZ R13, R12, R13 ;  /* 0x0000000d0c0d7221 */ /* 0x008fc60000010000 */
[----:B------:R0:W-:Y:S04]  /*28500*/  STG.E [R8.64+0x38], R11 ;  /* 0x0000380b08007986 */ /* 0x0001e8000c101904 */
[----:B------:R0:W-:Y:S04]  /*28510*/  STG.E [R6.64+0x3c], R143 ;  /* 0x00003c8f06007986 */ /* 0x0001e8000c101904 */
[----:B------:R0:W-:Y:S02]  /*28520*/  STG.E [R8.64+0x3c], R13 ;  /* 0x00003c0d08007986 */ /* 0x0001e4000c101904 */
.L_x_36242:
        /* <DEDUP_REMOVED lines=13> */
.L_x_36243:
        /* <DEDUP_REMOVED lines=13> */
.L_x_36244:
        /* <DEDUP_REMOVED lines=13> */
.L_x_36245:
        /* <DEDUP_REMOVED lines=13> */
.L_x_36246:
[----:B------:R-:W-:Y:S02]  /*28870*/  P2R R0, PR, RZ, 0x2 ;  /* 0x00000002ff007803 */ /* 0x000fe40000000000 */
[----:B------:R-:W-:-:S02]  /*28880*/  ISETP.GE.AND P1, PT, R10, 0x14, PT ;  /* 0x000000140a00780c */ /* 0x000fc40003f26270 */
[C---:B------:R-:W-:Y:S02]  /*28890*/  ISETP.GE.AND P2, PT, R10.reuse, 0xf, PT ;  /* 0x0000000f0a00780c */ /* 0x040fe40003f46270 */
[----:B0-----:R-:W-:Y:S02]  /*288a0*/  P2R R11, PR, RZ, 0x2 ;  /* 0x00000002ff0b7803 */ /* 0x001fe40000000000 */
[C---:B------:R-:W-:Y:S02]  /*288b0*/  ISETP.GE.AND P3, PT, R10.reuse, 0x10, PT ;  /* 0x000000100a00780c */ /* 0x040fe40003f66270 */
[C---:B------:R-:W-:Y:S02]  /*288c0*/  ISETP.GE.AND P4, PT, R10.reuse, 0x11, PT ;  /* 0x000000110a00780c */ /* 0x040fe40003f86270 */
[C---:B------:R-:W-:Y:S02]  /*288d0*/  ISETP.GE.AND P5, PT, R10.reuse, 0x12, PT ;  /* 0x000000120a00780c */ /* 0x040fe40003fa6270 */
[----:B------:R-:W-:-:S02]  /*288e0*/  ISETP.GE.AND P0, PT, R10, 0x13, PT ;  /* 0x000000130a00780c */ /* 0x000fc40003f06270 */
[----:B------:R-:W-:Y:S01]  /*288f0*/  ISETP.NE.AND P1, PT, R0, RZ, PT ;  /* 0x000000ff0000720c */ /* 0x000fe20003f25270 */
[----:B------:R-:W-:-:S12]  /*28900*/  @!P6 BRA `(.L_x_36247) ;  /* 0x000000c00000e947 */ /* 0x000fd80003800000 */
[----:B------:R-:W2:Y:S04]  /*28910*/  LDG.E.CONSTANT R0, [R4.64] ;  /* 0x0000000404007981 */ /* 0x000ea8000c1e9900 */
[----:B------:R-:W3:Y:S01]  /*28920*/  LDG.E.CONSTANT R12, [R4.64] ;  /* 0x00000004040c7981 */ /* 0x000ee2000c1e9900 */
[--C-:B------:R-:W-:Y:S02]  /*28930*/  FADD.FTZ R11, R44, -R159.reuse ;  /* 0x8000009f2c0b7221 */ /* 0x100fe40000010000 */
[----:B------:R-:W-:Y:S01]  /*28940*/  FADD.FTZ R13, R45, -R159 ;  /* 0x8000009f2d0d7221 */ /* 0x000fe20000010000 */
[----:B------:R0:W-:Y:S01]  /*28950*/  STG.E [R6.64+0x60], R132 ;  /* 0x0000608406007986 */ /* 0x0001e2000c101904 */
[----:B------:R-:W-:-:S02]  /*28960*/  FFMA.FTZ R11, R158, -0.69314718246459960938, R11 ;  /* 0xbf3172189e0b7823 */ /* 0x000fc4000001000b */
[----:B------:R-:W-:Y:S02]  /*28970*/  FFMA.FTZ R13, R158, -0.69314718246459960938, R13 ;  /* 0xbf3172189e0d7823 */ /* 0x000fe4000001000d */
[----:B--2---:R-:W-:Y:S02]  /*28980*/  FADD.FTZ R11, R0, R11 ;  /* 0x0000000b000b7221 */ /* 0x004fe40000010000 */
[----:B---3--:R-:W-:-:S03]  /*28990*/  FADD.FTZ R13, R12, R13 ;  /* 0x0000000d0c0d7221 */ /* 0x008fc60000010000 */
[----:B------:R0:W-:Y:S04]  /*289a0*/  STG.E [R8.64+0x60], R11 ;  /* 0x0000600b08007986 */ /* 0x0001e8000c101904 */
[----:B------:R0:W-:Y:S04]  /*289b0*/  STG.E [R6.64+0x64], R133 ;  /* 0x0000648506007986 */ /* 0x0001e8000c101904 */
[----:B------:R0:W-:Y:S02]  /*289c0*/  STG.E [R8.64+0x64], R13 ;  /* 0x0000640d08007986 */ /* 0x0001e4000c101904 */
.L_x_36247:
        /* <DEDUP_REMOVED lines=13> */
.L_x_36248:
        /* <DEDUP_REMOVED lines=13> */
.L_x_36249:
        /* <DEDUP_REMOVED lines=13> */
.L_x_36250:
        /* <DEDUP_REMOVED lines=13> */
.L_x_36251:
        /* <DEDUP_REMOVED lines=13> */
.L_x_36252:
[C---:B------:R-:W-:Y:S02]  /*28de0*/  ISETP.GE.AND P5, PT, R10.reuse, 0x1a, PT ;  /* 0x0000001a0a00780c */ /* 0x040fe40003fa6270 */
[----:B------:R-:W-:-:S02]  /*28df0*/  ISETP.GE.AND P1, PT, R10, 0x15, PT ;  /* 0x000000150a00780c */ /* 0x000fc40003f26270 */
[C---:B------:R-:W-:Y:S02]  /*28e00*/  ISETP.GE.AND P2, PT, R10.reuse, 0x16, PT ;  /* 0x000000160a00780c */ /* 0x040fe40003f46270 */
[C---:B------:R-:W-:Y:S02]  /*28e10*/  ISETP.GE.AND P3, PT, R10.reuse, 0x17, PT ;  /* 0x000000170a00780c */ /* 0x040fe40003f66270 */
[C---:B------:R-:W-:Y:S02]  /*28e20*/  ISETP.GE.AND P4, PT, R10.reuse, 0x18, PT ;  /* 0x000000180a00780c */ /* 0x040fe40003f86270 */
[----:B------:R-:W-:Y:S02]  /*28e30*/  ISETP.GE.AND P6, PT, R10, 0x19, PT ;  /* 0x000000190a00780c */ /* 0x000fe40003fc6270 */
[----:B------:R-:W-:Y:S01]  /*28e40*/  P2R R0, PR, RZ, 0x20 ;  /* 0x00000020ff007803 */ /* 0x000fe20000000000 */
        /* <DEDUP_REMOVED lines=13> */
.L_x_36253:
        /* <DEDUP_REMOVED lines=14> */
.L_x_36254:
        /* <DEDUP_REMOVED lines=13> */
.L_x_36255:
        /* <DEDUP_REMOVED lines=13> */
.L_x_36256:
        /* <DEDUP_REMOVED lines=13> */
.L_x_36257:
        /* <DEDUP_REMOVED lines=13> */
.L_x_36258:
        /* <DEDUP_REMOVED lines=19> */
.L_x_36259:
        /* <DEDUP_REMOVED lines=14> */
.L_x_36260:
        /* <DEDUP_REMOVED lines=13> */
.L_x_36261:
        /* <DEDUP_REMOVED lines=13> */
.L_x_36262:
        /* <DEDUP_REMOVED lines=13> */
.L_x_36263:
        /* <DEDUP_REMOVED lines=13> */
.L_x_36264:
        /* <DEDUP_REMOVED lines=13> */
.L_x_36265:
[----:B------:R-:W-:Y:S05]  /*29960*/  @!P5 BRA `(.L_x_36266) ;  /* 0x000000600000d947 */ /* 0x000fea0003800000 */
[----:B------:R-:W2:Y:S01]  /*29970*/  LDG.E.CONSTANT R0, [R4.64] ;  /* 0x0000000404007981 */ /* 0x000ea2000c1e9900 */
[----:B0-----:R-:W-:-:S03]  /*29980*/  FADD.FTZ R11, R82, -R159 ;  /* 0x8000009f520b7221 */ /* 0x001fc60000010000 */
[----:B------:R0:W-:Y:S01]  /*29990*/  STG.E [R6.64+0xf8], R2 ;  /* 0x0000f80206007986 */ /* 0x0001e2000c101904 */
[----:B------:R-:W-:-:S04]  /*299a0*/  FFMA.FTZ R11, R158, -0.69314718246459960938, R11 ;  /* 0xbf3172189e0b7823 */ /* 0x000fc8000001000b */
[----:B--2---:R-:W-:-:S05]  /*299b0*/  FADD.FTZ R11, R0, R11 ;  /* 0x0000000b000b7221 */ /* 0x004fca0000010000 */
[----:B------:R0:W-:Y:S02]  /*299c0*/  STG.E [R8.64+0xf8], R11 ;  /* 0x0000f80b08007986 */ /* 0x0001e4000c101904 */
.L_x_36266:
[----:B------:R-:W-:Y:S05]  /*299d0*/  @!P5 EXIT ;  /* 0x000000000000d94d */ /* 0x000fea0003800000 */
[----:B------:R-:W2:Y:S01]  /*299e0*/  LDG.E.CONSTANT R4, [R4.64] ;  /* 0x0000000404047981 */ /* 0x000ea2000c1e9900 */
[----:B------:R-:W-:-:S03]  /*299f0*/  FADD.FTZ R83, R83, -R159 ;  /* 0x8000009f53537221 */ /* 0x000fc60000010000 */
[----:B------:R-:W-:Y:S01]  /*29a00*/  STG.E [R6.64+0xfc], R3 ;  /* 0x0000fc0306007986 */ /* 0x000fe2000c101904 */
[----:B0-----:R-:W-:-:S04]  /*29a10*/  FFMA.FTZ R11, R158, -0.69314718246459960938, R83 ;  /* 0xbf3172189e0b7823 */ /* 0x001fc80000010053 */
[----:B--2---:R-:W-:-:S05]  /*29a20*/  FADD.FTZ R11, R4, R11 ;  /* 0x0000000b040b7221 */ /* 0x004fca0000010000 */
[----:B------:R-:W-:Y:S01]  /*29a30*/  STG.E [R8.64+0xfc], R11 ;  /* 0x0000fc0b08007986 */ /* 0x000fe2000c101904 */
[----:B------:R-:W-:Y:S05]  /*29a40*/  EXIT ;  /* 0x000000000000794d */ /* 0x000fea0003800000 */
.L_x_36267:
        /* <DEDUP_REMOVED lines=11> */
.L_x_74492:


//--------------------- .text._ZN17fastertransformer38beam_online_softmax_topk_stage2_kernelIfLi64ELi64EEEvPKfS2_PiPT_ii --------------------------
	.section	.text._ZN17fastertransformer38beam_online_softmax_topk_stage2_kernelIfLi64ELi64EEEvPKfS2_PiPT_ii,"ax",@progbits
	.sectioninfo	@"SHI_REGISTERS=166"
	.align	128
        .global         _ZN17fastertransformer38beam_online_softmax_topk_stage2_kernelIfLi64ELi64EEEvPKfS2_PiPT_ii
        .type           _ZN17fastertransformer38beam_online_softmax_topk_stage2_kernelIfLi64ELi64EEEvPKfS2_PiPT_ii,@function
        .size           _ZN17fastertransformer38beam_online_softmax_topk_stage2_kernelIfLi64ELi64EEEvPKfS2_PiPT_ii,(.L_x_74493 - _ZN17fastertransformer38beam_online_softmax_topk_stage2_kernelIfLi64ELi64EEEvPKfS2_PiPT_ii)
        .other          _ZN17fastertransformer38beam_online_softmax_topk_stage2_kernelIfLi64ELi64EEEvPKfS2_PiPT_ii,@"STO_CUDA_ENTRY STV_DEFAULT"
_ZN17fastertransformer38beam_online_softmax_topk_stage2_kernelIfLi64ELi64EEEvPKfS2_PiPT_ii:
.text._ZN17fastertransformer38beam_online_softmax_topk_stage2_kernelIfLi64ELi64EEEvPKfS2_PiPT_ii:
        /* <DEDUP_REMOVED lines=102> */
.L_x_36272:
        /* <DEDUP_REMOVED lines=10> */
.L_x_36271:
[----:B------:R-:W-:Y:S05]  /*0700*/  BSYNC B1 ;  /* 0x0000000000017941 */ /* 0x000fea0003800000 */
.L_x_36270:
        /* <DEDUP_REMOVED lines=14> */
.L_x_36275:
        /* <DEDUP_REMOVED lines=38> */
.L_x_36274:
[----:B------:R-:W-:Y:S05]  /*0a50*/  BSYNC B1 ;  /* 0x0000000000017941 */ /* 0x000fea0003800000 */
.L_x_36273:
        /* <DEDUP_REMOVED lines=25> */
.L_x_36277:
[----:B------:R-:W-:Y:S05]  /*0bf0*/  BSYNC B1 ;  /* 0x0000000000017941 */ /* 0x000fea0003800000 */
.L_x_36276:
        /* <DEDUP_REMOVED lines=10> */
.L_x_36269:
[----:B------:R-:W-:Y:S05]  /*0ca0*/  BSYNC B0 ;  /* 0x0000000000007941 */ /* 0x000fea0003800000 */
.L_x_36268:
        /* <DEDUP_REMOVED lines=152> */
.L_x_36284:
        /* <DEDUP_REMOVED lines=44> */
.L_x_36283:
        /* <DEDUP_REMOVED lines=25> */
.L_x_36285:
[----:B------:R-:W-:-:S13]  /*1a80*/  ISETP.NE.OR P0, PT, R5, RZ, P0 ;  /* 0x000000ff0500720c */ /* 0x000fda0000705670 */
[----:B------:R-:W-:Y:S05]  /*1a90*/  @!P0 BRA `(.L_x_36281) ;  /* 0x000000e000008947 */ /* 0x000fea0003800000 */
.L_x_36282:
        /* <DEDUP_REMOVED lines=14> */
.L_x_36281:
[----:B------:R-:W-:-:S13]  /*1b80*/  LOP3.LUT P0, RZ, R2, 0x3, RZ, 0xc0, !PT ;  /* 0x0000000302ff7812 */ /* 0x000fda000780c0ff */
[----:B------:R-:W-:Y:S05]  /*1b90*/  @!P0 BRA `(.L_x_36280) ;  /* 0x000000e000008947 */ /* 0x000fea0003800000 */
[----:B------:R-:W-:Y:S01]  /*1ba0*/  IMAD R5, R0, 0x82, R3 ;  /* 0x0000008200057824 */ /* 0x000fe200078e0203 */
[----:B------:R-:W-:Y:S01]  /*1bb0*/  LOP3.LUT R2, R2, 0x3, RZ, 0xc0, !PT ;  /* 0x0000000302027812 */ /* 0x000fe200078ec0ff */
[----:B------:R-:W-:-:S03]  /*1bc0*/  IMAD R3, R3, 0x4, R4 ;  /* 0x0000000403037824 */ /* 0x000fc600078e0204 */
[----:B------:R-:W-:Y:S02]  /*1bd0*/  LEA R4, R5, 0x720, 0x2 ;  /* 0x0000072005047811 */ /* 0x000fe400078e10ff */
[----:B--2---:R-:W-:-:S03]  /*1be0*/  IADD3 R6, R3, 0x108, RZ ;  /* 0x0000010803067810 */ /* 0x004fc60007ffe0ff */
.L_x_36286:
        /* <DEDUP_REMOVED lines=9> */
.L_x_36280:
        /* <DEDUP_REMOVED lines=69> */
.L_x_36279:
[----:B------:R-:W-:Y:S05]  /*20d0*/  BSYNC B0 ;  /* 0x0000000000007941 */ /* 0x000fea0003800000 */
.L_x_36278:
        /* <DEDUP_REMOVED lines=211> */
.L_x_36479:
        /* <DEDUP_REMOVED lines=20> */
.L_x_36290:
[----:B------:R-:W-:Y:S01]  /*2f50*/  IMAD.MOV.U32 R8, RZ, RZ, R3 ;  /* 0x000000ffff087224 */ /* 0x000fe200078e0003 */
[----:B------:R-:W-:Y:S01]  /*2f60*/  MOV R3, R2 ;  /* 0x0000000200037202 */ /* 0x000fe20000000f00 */
[----:B------:R-:W-:Y:S02]  /*2f70*/  IMAD.MOV.U32 R10, RZ, RZ, R95 ;  /* 0x000000ffff0a7224 */ /* 0x000fe400078e005f */
[----:B------:R-:W-:Y:S02]  /*2f80*/  IMAD.MOV.U32 R95, RZ, RZ, R94 ;  /* 0x000000ffff5f7224 */ /* 0x000fe400078e005e */
.L_x_36291:
[----:B------:R-:W-:Y:S05]  /*2f90*/  BSYNC B1 ;  /* 0x0000000000017941 */ /* 0x000fea0003800000 */
.L_x_36289:
        /* <DEDUP_REMOVED lines=11> */
.L_x_36293:
[----:B------:R-:W-:Y:S01]  /*3050*/  IMAD.MOV.U32 R9, RZ, RZ, R8 ;  /* 0x000000ffff097224 */ /* 0x000fe200078e0008 */
[----:B------:R-:W-:Y:S01]  /*3060*/  MOV R2, R97 ;  /* 0x0000006100027202 */ /* 0x000fe20000000f00 */
[----:B------:R-:W-:Y:S02]  /*3070*/  IMAD.MOV.U32 R11, RZ, RZ, R10 ;  /* 0x000000ffff0b7224 */ /* 0x000fe400078e000a */
[----:B------:R-:W-:Y:S02]  /*3080*/  IMAD.MOV.U32 R94, RZ, RZ, R93 ;  /* 0x000000ffff5e7224 */ /* 0x000fe400078e005d */
.L_x_36294:
[----:B------:R-:W-:Y:S05]  /*3090*/  BSYNC B1 ;  /* 0x0000000000017941 */ /* 0x000fea0003800000 */
.L_x_36292:
        /* <DEDUP_REMOVED lines=11> */
.L_x_36296:
[----:B------:R-:W-:Y:S01]  /*3150*/  IMAD.MOV.U32 R8, RZ, RZ, R9 ;  /* 0x000000ffff087224 */ /* 0x000fe200078e0009 */
[----:B------:R-:W-:Y:S01]  /*3160*/  MOV R97, R96 ;  /* 0x0000006000617202 */ /* 0x000fe20000000f00 */
[----:B------:R-:W-:Y:S02]  /*3170*/  IMAD.MOV.U32 R10, RZ, RZ, R11 ;  /* 0x000000ffff0a7224 */ /* 0x000fe400078e000b */
[----:B------:R-:W-:Y:S02]  /*3180*/  IMAD.MOV.U32 R93, RZ, RZ, R92 ;  /* 0x000000ffff5d7224 */ /* 0x000fe400078e005c */
.L_x_36297:
[----:B------:R-:W-:Y:S05]  /*3190*/  BSYNC B1 ;  /* 0x0000000000017941 */ /* 0x000fea0003800000 */
.L_x_36295:
        /* <DEDUP_REMOVED lines=11> */
.L_x_36299:
[----:B------:R-:W-:Y:S01]  /*3250*/  IMAD.MOV.U32 R9, RZ, RZ, R8 ;  /* 0x000000ffff097224 */ /* 0x000fe200078e0008 */
[----:B------:R-:W-:Y:S01]  /*3260*/  MOV R96, R99 ;  /* 0x0000006300607202 */ /* 0x000fe20000000f00 */
[----:B------:R-:W-:Y:S02]  /*3270*/  IMAD.MOV.U32 R11, RZ, RZ, R10 ;  /* 0x000000ffff0b7224 */ /* 0x000fe400078e000a */
[----:B------:R-:W-:Y:S02]  /*3280*/  IMAD.MOV.U32 R92, RZ, RZ, R91 ;  /* 0x000000ffff5c7224 */ /* 0x000fe400078e005b */
.L_x_36300:
[----:B------:R-:W-:Y:S05]  /*3290*/  BSYNC B1 ;  /* 0x0000000000017941 */ /* 0x000fea0003800000 */
.L_x_36298:
        /* <DEDUP_REMOVED lines=11> */
.L_x_36302:
[----:B------:R-:W-:Y:S01]  /*3350*/  IMAD.MOV.U32 R8, RZ, RZ, R9 ;  /* 0x000000ffff087224 */ /* 0x000fe200078e0009 */
[----:B------:R-:W-:Y:S01]  /*3360*/  MOV R99, R98 ;  /* 0x0000006200637202 */ /* 0x000fe20000000f00 */
[----:B------:R-:W-:Y:S02]  /*3370*/  IMAD.MOV.U32 R10, RZ, RZ, R11 ;  /* 0x000000ffff0a7224 */ /* 0x000fe400078e000b */
[----:B------:R-:W-:Y:S02]  /*3380*/  IMAD.MOV.U32 R91, RZ, RZ, R90 ;  /* 0x000000ffff5b7224 */ /* 0x000fe400078e005a */
.L_x_36303:
[----:B------:R-:W-:Y:S05]  /*3390*/  BSYNC B1 ;  /* 0x0000000000017941 */ /* 0x000fea0003800000 */
.L_x_36301:
        /* <DEDUP_REMOVED lines=11> */
.L_x_36305:
[----:B------:R-:W-:Y:S01]  /*3450*/  IMAD.MOV.U32 R9, RZ, RZ, R8 ;  /* 0x000000ffff097224 */ /* 0x000fe200078e0008 */
[----:B------:R-:W-:Y:S01]  /*3460*/  MOV R98, R101 ;  /* 0x0000006500627202 */ /* 0x000fe20000000f00 */
[----:B------:R-:W-:Y:S02]  /*3470*/  IMAD.MOV.U32 R11, RZ, RZ, R10 ;  /* 0x000000ffff0b7224 */ /* 0x000fe400078e000a */
[----:B------:R-:W-:Y:S02]  /*3480*/  IMAD.MOV.U32 R90, RZ, RZ, R89 ;  /* 0x000000ffff5a7224 */ /* 0x000fe400078e0059 */
.L_x_36306:
[----:B------:R-:W-:Y:S05]  /*3490*/  BSYNC B1 ;  /* 0x0000000000017941 */ /* 0x000fea0003800000 */
.L_x_36304:
        /* <DEDUP_REMOVED lines=11> */
.L_x_36308:
[----:B------:R-:W-:Y:S01]  /*3550*/  IMAD.MOV.U32 R8, RZ, RZ, R9 ;  /* 0x000000ffff087224 */ /* 0x000fe200078e0009 */
[----:B------:R-:W-:Y:S01]  /*3560*/  MOV R101, R100 ;  /* 0x0000006400657202 */ /* 0x000fe20000000f00 */
[----:B------:R-:W-:Y:S02]  /*3570*/  IMAD.MOV.U32 R10, RZ, RZ, R11 ;  /* 0x000000ffff0a7224 */ /* 0x000fe400078e000b */
[----:B------:R-:W-:Y:S02]  /*3580*/  IMAD.MOV.U32 R89, RZ, RZ, R88 ;  /* 0x000000ffff597224 */ /* 0x000fe400078e0058 */
.L_x_36309:
[----:B------:R-:W-:Y:S05]  /*3590*/  BSYNC B1 ;  /* 0x0000000000017941 */ /* 0x000fea0003800000 */
.L_x_36307:
        /* <DEDUP_REMOVED lines=11> */
.L_x_36311:
[----:B------:R-:W-:Y:S01]  /*3650*/  IMAD.MOV.U32 R9, RZ, RZ, R8 ;  /* 0x000000ffff097224 */ /* 0x000fe200078e0008 */
[----:B------:R-:W-:Y:S01]  /*3660*/  MOV R100, R103 ;  /* 0x0000006700647202 */ /* 0x000fe20000000f00 */
[----:B------:R-:W-:Y:S02]  /*3670*/  IMAD.MOV.U32 R11, RZ, RZ, R10 ;  /* 0x000000ffff0b7224 */ /* 0x000fe400078e000a */
[----:B------:R-:W-:Y:S02]  /*3680*/  IMAD.MOV.U32 R88, RZ, RZ, R87 ;  /* 0x000000ffff587224 */ /* 0x000fe400078e0057 */
.L_x_36312:
[----:B------:R-:W-:Y:S05]  /*3690*/  BSYNC B1 ;  /* 0x0000000000017941 */ /* 0x000fea0003800000 */
.L_x_36310:
        /* <DEDUP_REMOVED lines=11> */
.L_x_36314:
[----:B------:R-:W-:Y:S01]  /*3750*/  IMAD.MOV.U32 R8, RZ, RZ, R9 ;  /* 0x000000ffff087224 */ /* 0x000fe200078e0009 */
[----:B------:R-:W-:Y:S01]  /*3760*/  MOV R103, R102 ;  /* 0x0000006600677202 */ /* 0x000fe20000000f00 */
[----:B------:R-:W-:Y:S02]  /*3770*/  IMAD.MOV.U32 R10, RZ, RZ, R11 ;  /* 0x000000ffff0a7224 */ /* 0x000fe400078e000b */
[----:B------:R-:W-:Y:S02]  /*3780*/  IMAD.MOV.U32 R87, RZ, RZ, R86 ;  /* 0x000000ffff577224 */ /* 0x000fe400078e0056 */
.L_x_36315:
[----:B------:R-:W-:Y:S05]  /*3790*/  BSYNC B1 ;  /* 0x0000000000017941 */ /* 0x000fea0003800000 */
.L_x_36313:
        /* <DEDUP_REMOVED lines=11> */
.L_x_36317:
[----:B------:R-:W-:Y:S01]  /*3850*/  IMAD.MOV.U32 R9, RZ, RZ, R8 ;  /* 0x000000ffff097224 */ /* 0x000fe200078e0008 */
[----:B------:R-:W-:Y:S01]  /*3860*/  MOV R102, R105 ;  /* 0x0000006900667202 */ /* 0x000fe20000000f00 */
[----:B------:R-:W-:Y:S02]  /*3870*/  IMAD.MOV.U32 R11, RZ, RZ, R10 ;  /* 0x000000ffff0b7224 */ /* 0x000fe400078e000a */
[----:B------:R-:W-:Y:S02]  /*3880*/  IMAD.MOV.U32 R86, RZ, RZ, R85 ;  /* 0x000000ffff567224 */ /* 0x000fe400078e0055 */
.L_x_36318:
[----:B------:R-:W-:Y:S05]  /*3890*/  BSYNC B1 ;  /* 0x0000000000017941 */ /* 0x000fea0003800000 */
.L_x_36316:
        /* <DEDUP_REMOVED lines=11> */
.L_x_36320:
[----:B------:R-:W-:Y:S01]  /*3950*/  IMAD.MOV.U32 R8, RZ, RZ, R9 ;  /* 0x000000ffff087224 */ /* 0x000fe200078e0009 */
[----:B------:R-:W-:Y:S01]  /*3960*/  MOV R105, R104 ;  /* 0x0000006800697202 */ /* 0x000fe20000000f00 */
[----:B------:R-:W-:Y:S02]  /*3970*/  IMAD.MOV.U32 R10, RZ, RZ, R11 ;  /* 0x000000ffff0a7224 */ /* 0x000fe400078e000b */
[----:B------:R-:W-:Y:S02]  /*3980*/  IMAD.MOV.U32 R85, RZ, RZ, R84 ;  /* 0x000000ffff557224 */ /* 0x000fe400078e0054 */
.L_x_36321:
[----:B------:R-:W-:Y:S05]  /*3990*/  BSYNC B1 ;  /* 0x0000000000017941 */ /* 0x000fea0003800000 */
.L_x_36319:
        /* <DEDUP_REMOVED lines=11> */
.L_x_36323:
[----:B------:R-:W-:Y:S01]  /*3a50*/  IMAD.MOV.U32 R9, RZ, RZ, R8 ;  /* 0x000000ffff097224 */ /* 0x000fe200078e0008 */
[----:B------:R-:W-:Y:S01]  /*3a60*/  MOV R104, R107 ;  /* 0x0000006b00687202 */ /* 0x000fe20000000f00 */
[----:B------:R-:W-:Y:S02]  /*3a70*/  IMAD.MOV.U32 R11, RZ, RZ, R10 ;  /* 0x000000ffff0b7224 */ /* 0x000fe400078e000a */
[----:B------:R-:W-:Y:S02]  /*3a80*/  IMAD.MOV.U32 R84, RZ, RZ, R83 ;  /* 0x000000ffff547224 */ /* 0x000fe400078e0053 */
.L_x_36324:
[----:B------:R-:W-:Y:S05]  /*3a90*/  BSYNC B1 ;  /* 0x0000000000017941 */ /* 0x000fea0003800000 */
.L_x_36322:
        /* <DEDUP_REMOVED lines=11> */
.L_x_36326:
[----:B------:R-:W-:Y:S01]  /*3b50*/  IMAD.MOV.U32 R8, RZ, RZ, R9 ;  /* 0x000000ffff087224 */ /* 0x000fe200078e0009 */
[----:B------:R-:W-:Y:S01]  /*3b60*/  MOV R107, R106 ;  /* 0x0000006a006b7202 */ /* 0x000fe20000000f00 */
[----:B------:R-:W-:Y:S02]  /*3b70*/  IMAD.MOV.U32 R10, RZ, RZ, R11 ;  /* 0x000000ffff0a7224 */ /* 0x000fe400078e000b */
[----:B------:R-:W-:Y:S02]  /*3b80*/  IMAD.MOV.U32 R83, RZ, RZ, R82 ;  /* 0x000000ffff537224 */ /* 0x000fe400078e0052 */
.L_x_36327:
[----:B------:R-:W-:Y:S05]  /*3b90*/  BSYNC B1 ;  /* 0x0000000000017941 */ /* 0x000fea0003800000 */
.L_x_36325:
        /* <DEDUP_REMOVED lines=11> */
.L_x_36329:
[----:B------:R-:W-:Y:S01]  /*3c50*/  IMAD.MOV.U32 R9, RZ, RZ, R8 ;  /* 0x000000ffff097224 */ /* 0x000fe200078e0008 */
[----:B------:R-:W-:Y:S01]  /*3c60*/  MOV R106, R109 ;  /* 0x0000006d006a7202 */ /* 0x000fe20000000f00 */
[----:B------:R-:W-:Y:S02]  /*3c70*/  IMAD.MOV.U32 R11, RZ, RZ, R10 ;  /* 0x000000ffff0b7224 */ /* 0x000fe400078e000a */
[----:B------:R-:W-:Y:S02]  /*3c80*/  IMAD.MOV.U32 R82, RZ, RZ, R81 ;  /* 0x000000ffff527224 */ /* 0x000fe400078e0051 */
.L_x_36330:
[----:B------:R-:W-:Y:S05]  /*3c90*/  BSYNC B1 ;  /* 0x0000000000017941 */ /* 0x000fea0003800000 */
.L_x_36328:
        /* <DEDUP_REMOVED lines=11> */
.L_x_36332:
[----:B------:R-:W-:Y:S01]  /*3d50*/  IMAD.MOV.U32 R8, RZ, RZ, R9 ;  /* 0x000000ffff087224 */ /* 0x000fe200078e0009 */
[----:B------:R-:W-:Y:S01]  /*3d60*/  MOV R109, R108 ;  /* 0x0000006c006d7202 */ /* 0x000fe20000000f00 */
[----:B------:R-:W-:Y:S02]  /*3d70*/  IMAD.MOV.U32 R10, RZ, RZ, R11 ;  /* 0x000000ffff0a7224 */ /* 0x000fe400078e000b */
[----:B------:R-:W-:Y:S02]  /*3d80*/  IMAD.MOV.U32 R81, RZ, RZ, R80 ;  /* 0x000000ffff517224 */ /* 0x000fe400078e0050 */
.L_x_36333:
[----:B------:R-:W-:Y:S05]  /*3d90*/  BSYNC B1 ;  /* 0x0000000000017941 */ /* 0x000fea0003800000 */
.L_x_36331:
        /* <DEDUP_REMOVED lines=11> */
.L_x_36335:
[----:B------:R-:W-:Y:S01]  /*3e50*/  IMAD.MOV.U32 R9, RZ, RZ, R8 ;  /* 0x000000ffff097224 */ /* 0x000fe200078e0008 */
[----:B------:R-:W-:Y:S01]  /*3e60*/  MOV R108, R111 ;  /* 0x0000006f006c7202 */ /* 0x000fe20000000f00 */
[----:B------:R-:W-:Y:S02]  /*3e70*/  IMAD.MOV.U32 R11, RZ, RZ, R10 ;  /* 0x000000ffff0b7224 */ /* 0x000fe400078e000a */
[----:B------:R-:W-:Y:S02]  /*3e80*/  IMAD.MOV.U32 R80, RZ, RZ, R79 ;  /* 0x000000ffff507224 */ /* 0x000fe400078e004f */
.L_x_36336:
[----:B------:R-:W-:Y:S05]  /*3e90*/  BSYNC B1 ;  /* 0x0000000000017941 */ /* 0x000fea0003800000 */
.L_x_36334:
        /* <DEDUP_REMOVED lines=11> */
.L_x_36338:
[----:B------:R-:W-:Y:S01]  /*3f50*/  IMAD.MOV.U32 R8, RZ, RZ, R9 ;  /* 0x000000ffff087224 */ /* 0x000fe200078e0009 */
[----:B------:R-:W-:Y:S01]  /*3f60*/  MOV R111, R110 ;  /* 0x0000006e006f7202 */ /* 0x000fe20000000f00 */
[----:B------:R-:W-:Y:S02]  /*3f70*/  IMAD.MOV.U32 R10, RZ, RZ, R11 ;  /* 0x000000ffff0a7224 */ /* 0x000fe400078e000b */
[----:B------:R-:W-:Y:S02]  /*3f80*/  IMAD.MOV.U32 R79, RZ, RZ, R78 ;  /* 0x000000ffff4f7224 */ /* 0x000fe400078e004e */
.L_x_36339:
[----:B------:R-:W-:Y:S05]  /*3f90*/  BSYNC B1 ;  /* 0x0000000000017941 */ /* 0x000fea0003800000 */
.L_x_36337:
        /* <DEDUP_REMOVED lines=11> */
.L_x_36341:
[----:B------:R-:W-:Y:S01]  /*4050*/  IMAD.MOV.U32 R9, RZ, RZ, R8 ;  /* 0x000000ffff097224 */ /* 0x000fe200078e0008 */
[----:B------:R-:W-:Y:S01]  /*4060*/  MOV R110, R113 ;  /* 0x00000071006e7202 */ /* 0x000fe20000000f00 */
[----:B------:R-:W-:Y:S02]  /*4070*/  IMAD.MOV.U32 R11, RZ, RZ, R10 ;  /* 0x000000ffff0b7224 */ /* 0x000fe400078e000a */
[----:B------:R-:W-:Y:S02]  /*4080*/  IMAD.MOV.U32 R78, RZ, RZ, R77 ;  /* 0x000000ffff4e7224 */ /* 0x000fe400078e004d */
.L_x_36342:
[----:B------:R-:W-:Y:S05]  /*4090*/  BSYNC B1 ;  /* 0x0000000000017941 */ /* 0x000fea0003800000 */
.L_x_36340:
        /* <DEDUP_REMOVED lines=11> */
.L_x_36344:
[----:B------:R-:W-:Y:S01]  /*4150*/  IMAD.MOV.U32 R8, RZ, RZ, R9 ;  /* 0x000000ffff087224 */ /* 0x000fe200078e0009 */
[----:B------:R-:W-:Y:S01]  /*4160*/  MOV R113, R112 ;  /* 0x0000007000717202 */ /* 0x000fe20000000f00 */
[----:B------:R-:W-:Y:S02]  /*4170*/  IMAD.MOV.U32 R10, RZ, RZ, R11 ;  /* 0x000000ffff0a7224 */ /* 0x000fe400078e000b */
[----:B------:R-:W-:Y:S02]  /*4180*/  IMAD.MOV.U32 R77, RZ, RZ, R76 ;  /* 0x000000ffff4d7224 */ /* 0x000fe400078e004c */
.L_x_36345:
[----:B------:R-:W-:Y:S05]  /*4190*/  BSYNC B1 ;  /* 0x0000000000017941 */ /* 0x000fea0003800000 */
.L_x_36343:
        /* <DEDUP_REMOVED lines=11> */
.L_x_36347:
[----:B------:R-:W-:Y:S01]  /*4250*/  IMAD.MOV.U32 R9, RZ, RZ, R8 ;  /* 0x000000ffff097224 */ /* 0x000fe200078e0008 */
[----:B------:R-:W-:Y:S01]  /*4260*/  MOV R112, R115 ;  /* 0x0000007300707202 */ /* 0x000fe20000000f00 */
[----:B------:R-:W-:Y:S02]  /*4270*/  IMAD.MOV.U32 R11, RZ, RZ, R10 ;  /* 0x000000ffff0b7224 */ /* 0x000fe400078e000a */
[----:B------:R-:W-:Y:S02]  /*4280*/  IMAD.MOV.U32 R76, RZ, RZ, R75 ;  /* 0x000000ffff4c7224 */ /* 0x000fe400078e004b */
.L_x_36348:
[----:B------:R-:W-:Y:S05]  /*4290*/  BSYNC B1 ;  /* 0x0000000000017941 */ /* 0x000fea0003800000 */
.L_x_36346:
        /* <DEDUP_REMOVED lines=11> */
.L_x_36350:
[----:B------:R-:W-:Y:S01]  /*4350*/  IMAD.MOV.U32 R8, RZ, RZ, R9 ;  /* 0x000000ffff087224 */ /* 0x000fe200078e0009 */
[----:B------:R-:W-:Y:S01]  /*4360*/  MOV R115, R114 ;  /* 0x0000007200737202 */ /* 0x000fe20000000f00 */
[----:B------:R-:W-:Y:S02]  /*4370*/  IMAD.MOV.U32 R10, RZ, RZ, R11 ;  /* 0x000000ffff0a7224 */ /* 0x000fe400078e000b */
[----:B------:R-:W-:Y:S02]  /*4380*/  IMAD.MOV.U32 R75, RZ, RZ, R74 ;  /* 0x000000ffff4b7224 */ /* 0x000fe400078e004a */
.L_x_36351:
[----:B------:R-:W-:Y:S05]  /*4390*/  BSYNC B1 ;  /* 0x0000000000017941 */ /* 0x000fea0003800000 */
.L_x_36349:
        /* <DEDUP_REMOVED lines=11> */
.L_x_36353:
[----:B------:R-:W-:Y:S01]  /*4450*/  IMAD.MOV.U32 R9, RZ, RZ, R8 ;  /* 0x000000ffff097224 */ /* 0x000fe200078e0008 */
[----:B------:R-:W-:Y:S01]  /*4460*/  MOV R114, R117 ;  /* 0x0000007500727202 */ /* 0x000fe20000000f00 */
[----:B------:R-:W-:Y:S02]  /*4470*/  IMAD.MOV.U32 R11, RZ, RZ, R10 ;  /* 0x000000ffff0b7224 */ /* 0x000fe400078e000a */
[----:B------:R-:W-:Y:S02]  /*4480*/  IMAD.MOV.U32 R74, RZ, RZ, R73 ;  /* 0x000000ffff4a7224 */ /* 0x000fe400078e0049 */
.L_x_36354:
[----:B------:R-:W-:Y:S05]  /*4490*/  BSYNC B1 ;  /* 0x0000000000017941 */ /* 0x000fea0003800000 */
.L_x_36352:
        /* <DEDUP_REMOVED lines=11> */
.L_x_36356:
[----:B------:R-:W-:Y:S01]  /*4550*/  IMAD.MOV.U32 R8, RZ, RZ, R9 ;  /* 0x000000ffff087224 */ /* 0x000fe200078e0009 */
[----:B------:R-:W-:Y:S01]  /*4560*/  MOV R117, R116 ;  /* 0x0000007400757202 */ /* 0x000fe20000000f00 */
[----:B------:R-:W-:Y:S02]  /*4570*/  IMAD.MOV.U32 R10, RZ, RZ, R11 ;  /* 0x000000ffff0a7224 */ /* 0x000fe400078e000b */
[----:B------:R-:W-:Y:S02]  /*4580*/  IMAD.MOV.U32 R73, RZ, RZ, R72 ;  /* 0x000000ffff497224 */ /* 0x000fe400078e0048 */
.L_x_36357:
[----:B------:R-:W-:Y:S05]  /*4590*/  BSYNC B1 ;  /* 0x0000000000017941 */ /* 0x000fea0003800000 */
.L_x_36355:
        /* <DEDUP_REMOVED lines=11> */
.L_x_36359:
[----:B------:R-:W-:Y:S01]  /*4650*/  IMAD.MOV.U32 R9, RZ, RZ, R8 ;  /* 0x000000ffff097224 */ /* 0x000fe200078e0008 */
[----:B------:R-:W-:Y:S01]  /*4660*/  MOV R116, R119 ;  /* 0x0000007700747202 */ /* 0x000fe20000000f00 */
[----:B------:R-:W-:Y:S02]  /*4670*/  IMAD.MOV.U32 R11, RZ, RZ, R10 ;  /* 0x000000ffff0b7224 */ /* 0x000fe400078e000a */
[----:B------:R-:W-:Y:S02]  /*4680*/  IMAD.MOV.U32 R72, RZ, RZ, R71 ;  /* 0x000000ffff487224 */ /* 0x000fe400078e0047 */
.L_x_36360:
[----:B------:R-:W-:Y:S05]  /*4690*/  BSYNC B1 ;  /* 0x0000000000017941 */ /* 0x000fea0003800000 */
.L_x_36358:
        /* <DEDUP_REMOVED lines=11> */
.L_x_36362:
[----:B------:R-:W-:Y:S01]  /*4750*/  IMAD.MOV.U32 R8, RZ, RZ, R9 ;  /* 0x000000ffff087224 */ /* 0x000fe200078e0009 */
[----:B------:R-:W-:Y:S01]  /*4760*/  MOV R119, R118 ;  /* 0x0000007600777202 */ /* 0x000fe20000000f00 */
[----:B------:R-:W-:Y:S02]  /*4770*/  IMAD.MOV.U32 R10, RZ, RZ, R11 ;  /* 0x000000ffff0a7224 */ /* 0x000fe400078e000b */
[----:B------:R-:W-:Y:S02]  /*4780*/  IMAD.MOV.U32 R71, RZ, RZ, R70 ;  /* 0x000000ffff477224 */ /* 0x000fe400078e0046 */
.L_x_36363:
[----:B------:R-:W-:Y:S05]  /*4790*/  BSYNC B1 ;  /* 0x0000000000017941 */ /* 0x000fea0003800000 */
.L_x_36361:
        /* <DEDUP_REMOVED lines=11> */
.L_x_36365:
[----:B------:R-:W-:Y:S01]  /*4850*/  IMAD.MOV.U32 R9, RZ, RZ, R8 ;  /* 0x000000ffff097224 */ /* 0x000fe200078e0008 */
[----:B------:R-:W-:Y:S01]  /*4860*/  MOV R118, R121 ;  /* 0x0000007900767202 */ /* 0x000fe20000000f00 */
[----:B------:R-:W-:Y:S02]  /*4870*/  IMAD.MOV.U32 R11, RZ, RZ, R10 ;  /* 0x000000ffff0b7224 */ /* 0x000fe400078e000a */
[----:B------:R-:W-:Y:S02]  /*4880*/  IMAD.MOV.U32 R70, RZ, RZ, R69 ;  /* 0x000000ffff467224 */ /* 0x000fe400078e0045 */
.L_x_36366:
[----:B------:R-:W-:Y:S05]  /*4890*/  BSYNC B1 ;  /* 0x0000000000017941 */ /* 0x000fea0003800000 */
.L_x_36364:
        /* <DEDUP_REMOVED lines=11> */
.L_x_36368:
[----:B------:R-:W-:Y:S01]  /*4950*/  IMAD.MOV.U32 R8, RZ, RZ, R9 ;  /* 0x000000ffff087224 */ /* 0x000fe200078e0009 */
[----:B------:R-:W-:Y:S01]  /*4960*/  MOV R121, R120 ;  /* 0x0000007800797202 */ /* 0x000fe20000000f00 */
[----:B------:R-:W-:Y:S02]  /*4970*/  IMAD.MOV.U32 R10, RZ, RZ, R11 ;  /* 0x000000ffff0a7224 */ /* 0x000fe400078e000b */
[----:B------:R-:W-:Y:S02]  /*4980*/  IMAD.MOV.U32 R69, RZ, RZ, R68 ;  /* 0x000000ffff457224 */ /* 0x000fe400078e0044 */
.L_x_36369:
[----:B------:R-:W-:Y:S05]  /*4990*/  BSYNC B1 ;  /* 0x0000000000017941 */ /* 0x000fea0003800000 */
.L_x_36367:
        /* <DEDUP_REMOVED lines=11> */
.L_x_36371:
[----:B------:R-:W-:Y:S01]  /*4a50*/  IMAD.MOV.U32 R9, RZ, RZ, R8 ;  /* 0x000000ffff097224 */ /* 0x000fe200078e0008 */
[----:B------:R-:W-:Y:S01]  /*4a60*/  MOV R120, R123 ;  /* 0x0000007b00787202 */ /* 0x000fe20000000f00 */
[----:B------:R-:W-:Y:S02]  /*4a70*/  IMAD.MOV.U32 R11, RZ, RZ, R10 ;  /* 0x000000ffff0b7224 */ /* 0x000fe400078e000a */
[----:B------:R-:W-:Y:S02]  /*4a80*/  IMAD.MOV.U32 R68, RZ, RZ, R67 ;  /* 0x000000ffff447224 */ /* 0x000fe400078e0043 */
.L_x_36372:
[----:B------:R-:W-:Y:S05]  /*4a90*/  BSYNC B1 ;  /* 0x0000000000017941 */ /* 0x000fea0003800000 */
.L_x_36370:
        /* <DEDUP_REMOVED lines=11> */
.L_x_36374:
[----:B------:R-:W-:Y:S01]  /*4b50*/  IMAD.MOV.U32 R8, RZ, RZ, R9 ;  /* 0x000000ffff087224 */ /* 0x000fe200078e0009 */
[----:B------:R-:W-:Y:S01]  /*4b60*/  MOV R123, R122 ;  /* 0x0000007a007b7202 */ /* 0x000fe20000000f00 */
[----:B------:R-:W-:Y:S02]  /*4b70*/  IMAD.MOV.U32 R10, RZ, RZ, R11 ;  /* 0x000000ffff0a7224 */ /* 0x000fe400078e000b */
[----:B------:R-:W-:Y:S02]  /*4b80*/  IMAD.MOV.U32 R67, RZ, RZ, R66 ;  /* 0x000000ffff437224 */ /* 0x000fe400078e0042 */
.L_x_36375:
[----:B------:R-:W-:Y:S05]  /*4b90*/  BSYNC B1 ;  /* 0x0000000000017941 */ /* 0x000fea0003800000 */
.L_x_36373:
        /* <DEDUP_REMOVED lines=11> */
.L_x_36377:
[----:B------:R-:W-:Y:S01]  /*4c50*/  IMAD.MOV.U32 R9, RZ, RZ, R8 ;  /* 0x000000ffff097224 */ /* 0x000fe200078e0008 */
[----:B------:R-:W-:Y:S01]  /*4c60*/  MOV R122, R125 ;  /* 0x0000007d007a7202 */ /* 0x000fe20000000f00 */
[----:B------:R-:W-:Y:S02]  /*4c70*/  IMAD.MOV.U32 R11, RZ, RZ, R10 ;  /* 0x000000ffff0b7224 */ /* 0x000fe400078e000a */
[----:B------:R-:W-:Y:S02]  /*4c80*/  IMAD.MOV.U32 R66, RZ, RZ, R65 ;  /* 0x000000ffff427224 */ /* 0x000fe400078e0041 */
.L_x_36378:
[----:B------:R-:W-:Y:S05]  /*4c90*/  BSYNC B1 ;  /* 0x0000000000017941 */ /* 0x000fea0003800000 */
.L_x_36376:
        /* <DEDUP_REMOVED lines=11> */
.L_x_36380:
[----:B------:R-:W-:Y:S01]  /*4d50*/  IMAD.MOV.U32 R8, RZ, RZ, R9 ;  /* 0x000000ffff087224 */ /* 0x000fe200078e0009 */
[----:B------:R-:W-:Y:S01]  /*4d60*/  MOV R125, R124 ;  /* 0x0000007c007d7202 */ /* 0x000fe20000000f00 */
[----:B------:R-:W-:Y:S02]  /*4d70*/  IMAD.MOV.U32 R10, RZ, RZ, R11 ;  /* 0x000000ffff0a7224 */ /* 0x000fe400078e000b */
[----:B------:R-:W-:Y:S02]  /*4d80*/  IMAD.MOV.U32 R65, RZ, RZ, R64 ;  /* 0x000000ffff417224 */ /* 0x000fe400078e0040 */
.L_x_36381:
[----:B------:R-:W-:Y:S05]  /*4d90*/  BSYNC B1 ;  /* 0x0000000000017941 */ /* 0x000fea0003800000 */
.L_x_36379:
        /* <DEDUP_REMOVED lines=11> */
.L_x_36383:
[----:B------:R-:W-:Y:S01]  /*4e50*/  IMAD.MOV.U32 R9, RZ, RZ, R8 ;  /* 0x000000ffff097224 */ /* 0x000fe200078e0008 */
[----:B------:R-:W-:Y:S01]  /*4e60*/  MOV R124, R127 ;  /* 0x0000007f007c7202 */ /* 0x000fe20000000f00 */
[----:B------:R-:W-:Y:S02]  /*4e70*/  IMAD.MOV.U32 R11, RZ, RZ, R10 ;  /* 0x000000ffff0b7224 */ /* 0x000fe400078e000a */
[----:B------:R-:W-:Y:S02]  /*4e80*/  IMAD.MOV.U32 R64, RZ, RZ, R63 ;  /* 0x000000ffff407224 */ /* 0x000fe400078e003f */
.L_x_36384:
[----:B------:R-:W-:Y:S05]  /*4e90*/  BSYNC B1 ;  /* 0x0000000000017941 */ /* 0x000fea0003800000 */
.L_x_36382:
        /* <DEDUP_REMOVED lines=11> */
.L_x_36386:
[----:B------:R-:W-:Y:S01]  /*4f50*/  IMAD.MOV.U32 R8, RZ, RZ, R9 ;  /* 0x000000ffff087224 */ /* 0x000fe200078e0009 */
[----:B------:R-:W-:Y:S01]  /*4f60*/  MOV R127, R126 ;  /* 0x0000007e007f7202 */ /* 0x000fe20000000f00 */
[----:B------:R-:W-:Y:S02]  /*4f70*/  IMAD.MOV.U32 R10, RZ, RZ, R11 ;  /* 0x000000ffff0a7224 */ /* 0x000fe400078e000b */
[----:B------:R-:W-:Y:S02]  /*4f80*/  IMAD.MOV.U32 R63, RZ, RZ, R62 ;  /* 0x000000ffff3f7224 */ /* 0x000fe400078e003e */
.L_x_36387:
[----:B------:R-:W-:Y:S05]  /*4f90*/  BSYNC B1 ;  /* 0x0000000000017941 */ /* 0x000fea0003800000 */
.L_x_36385:
        /* <DEDUP_REMOVED lines=11> */
.L_x_36389:
[----:B------:R-:W-:Y:S01]  /*5050*/  IMAD.MOV.U32 R9, RZ, RZ, R8 ;  /* 0x000000ffff097224 */ /* 0x000fe200078e0008 */
[----:B------:R-:W-:Y:S01]  /*5060*/  MOV R126, R129 ;  /* 0x00000081007e7202 */ /* 0x000fe20000000f00 */
[----:B------:R-:W-:Y:S02]  /*5070*/  IMAD.MOV.U32 R11, RZ, RZ, R10 ;  /* 0x000000ffff0b7224 */ /* 0x000fe400078e000a */
[----:B------:R-:W-:Y:S02]  /*5080*/  IMAD.MOV.U32 R62, RZ, RZ, R61 ;  /* 0x000000ffff3e7224 */ /* 0x000fe400078e003d */
.L_x_36390:
[----:B------:R-:W-:Y:S05]  /*5090*/  BSYNC B1 ;  /* 0x0000000000017941 */ /* 0x000fea0003800000 */
.L_x_36388:
        /* <DEDUP_REMOVED lines=11> */
.L_x_36392:
[----:B------:R-:W-:Y:S01]  /*5150*/  IMAD.MOV.U32 R8, RZ, RZ, R9 ;  /* 0x000000ffff087224 */ /* 0x000fe200078e0009 */
[----:B------:R-:W-:Y:S01]  /*5160*/  MOV R129, R128 ;  /* 0x0000008000817202 */ /* 0x000fe20000000f00 */
[----:B------:R-:W-:Y:S02]  /*5170*/  IMAD.MOV.U32 R10, RZ, RZ, R11 ;  /* 0x000000ffff0a7224 */ /* 0x000fe400078e000b */
[----:B------:R-:W-:Y:S02]  /*5180*/  IMAD.MOV.U32 R61, RZ, RZ, R60 ;  /* 0x000000ffff3d7224 */ /* 0x000fe400078e003c */
.L_x_36393:
[----:B------:R-:W-:Y:S05]  /*5190*/  BSYNC B1 ;  /* 0x0000000000017941 */ /* 0x000fea0003800000 */
.L_x_36391:
        /* <DEDUP_REMOVED lines=11> */
.L_x_36395:
[----:B------:R-:W-:Y:S01]  /*5250*/  IMAD.MOV.U32 R9, RZ, RZ, R8 ;  /* 0x000000ffff097224 */ /* 0x000fe200078e0008 */
[----:B------:R-:W-:Y:S01]  /*5260*/  MOV R128, R131 ;  /* 0x0000008300807202 */ /* 0x000fe20000000f00 */
[----:B------:R-:W-:Y:S02]  /*5270*/  IMAD.MOV.U32 R11, RZ, RZ, R10 ;  /* 0x000000ffff0b7224 */ /* 0x000fe400078e000a */
[----:B------:R-:W-:Y:S02]  /*5280*/  IMAD.MOV.U32 R60, RZ, RZ, R59 ;  /* 0x000000ffff3c7224 */ /* 0x000fe400078e003b */
.L_x_36396:
[----:B------:R-:W-:Y:S05]  /*5290*/  BSYNC B1 ;  /* 0x0000000000017941 */ /* 0x000fea0003800000 */
.L_x_36394:
        /* <DEDUP_REMOVED lines=11> */
.L_x_36398:
[----:B------:R-:W-:Y:S01]  /*5350*/  IMAD.MOV.U32 R8, RZ, RZ, R9 ;  /* 0x000000ffff087224 */ /* 0x000fe200078e0009 */
[----:B------:R-:W-:Y:S01]  /*5360*/  MOV R131, R130 ;  /* 0x0000008200837202 */ /* 0x000fe20000000f00 */
[----:B------:R-:W-:Y:S02]  /*5370*/  IMAD.MOV.U32 R10, RZ, RZ, R11 ;  /* 0x000000ffff0a7224 */ /* 0x000fe400078e000b */
[----:B------:R-:W-:Y:S02]  /*5380*/  IMAD.MOV.U32 R59, RZ, RZ, R58 ;  /* 0x000000ffff3b7224 */ /* 0x000fe400078e003a */
.L_x_36399:
[----:B------:R-:W-:Y:S05]  /*5390*/  BSYNC B1 ;  /* 0x0000000000017941 */ /* 0x000fea0003800000 */
.L_x_36397:
        /* <DEDUP_REMOVED lines=11> */
.L_x_36401:
[----:B------:R-:W-:Y:S01]  /*5450*/  IMAD.MOV.U32 R9, RZ, RZ, R8 ;  /* 0x000000ffff097224 */ /* 0x000fe200078e0008 */
[----:B------:R-:W-:Y:S01]  /*5460*/  MOV R130, R133 ;  /* 0x0000008500827202 */ /* 0x000fe20000000f00 */
[----:B------:R-:W-:Y:S02]  /*5470*/  IMAD.MOV.U32 R11, RZ, RZ, R10 ;  /* 0x000000ffff0b7224 */ /* 0x000fe400078e000a */
[----:B------:R-:W-:Y:S02]  /*5480*/  IMAD.MOV.U32 R58, RZ, RZ, R57 ;  /* 0x000000ffff3a7224 */ /* 0x000fe400078e0039 */
.L_x_36402:
[----:B------:R-:W-:Y:S05]  /*5490*/  BSYNC B1 ;  /* 0x0000000000017941 */ /* 0x000fea0003800000 */
.L_x_36400:
        /* <DEDUP_REMOVED lines=11> */
.L_x_36404:
[----:B------:R-:W-:Y:S01]  /*5550*/  IMAD.MOV.U32 R8, RZ, RZ, R9 ;  /* 0x000000ffff087224 */ /* 0x000fe200078e0009 */
[----:B------:R-:W-:Y:S01]  /*5560*/  MOV R133, R132 ;  /* 0x0000008400857202 */ /* 0x000fe20000000f00 */
[----:B------:R-:W-:Y:S02]  /*5570*/  IMAD.MOV.U32 R10, RZ, RZ, R11 ;  /* 0x000000ffff0a7224 */ /* 0x000fe400078e000b */
[----:B------:R-:W-:Y:S02]  /*5580*/  IMAD.MOV.U32 R57, RZ, RZ, R56 ;  /* 0x000000ffff397224 */ /* 0x000fe400078e0038 */
.L_x_36405:
[----:B------:R-:W-:Y:S05]  /*5590*/  BSYNC B1 ;  /* 0x0000000000017941 */ /* 0x000fea0003800000 */
.L_x_36403:
        /* <DEDUP_REMOVED lines=11> */
.L_x_36407:
[----:B------:R-:W-:Y:S01]  /*5650*/  IMAD.MOV.U32 R9, RZ, RZ, R8 ;  /* 0x000000ffff097224 */ /* 0x000fe200078e0008 */
[----:B------:R-:W-:Y:S01]  /*5660*/  MOV R132, R135 ;  /* 0x0000008700847202 */ /* 0x000fe20000000f00 */
[----:B------:R-:W-:Y:S02]  /*5670*/  IMAD.MOV.U32 R11, RZ, RZ, R10 ;  /* 0x000000ffff0b7224 */ /* 0x000fe400078e000a */
[----:B------:R-:W-:Y:S02]  /*5680*/  IMAD.MOV.U32 R56, RZ, RZ, R55 ;  /* 0x000000ffff387224 */ /* 0x000fe400078e0037 */
.L_x_36408:
[----:B------:R-:W-:Y:S05]  /*5690*/  BSYNC B1 ;  /* 0x0000000000017941 */ /* 0x000fea0003800000 */
.L_x_36406:
        /* <DEDUP_REMOVED lines=11> */
.L_x_36410:
[----:B------:R-:W-:Y:S01]  /*5750*/  IMAD.MOV.U32 R8, RZ, RZ, R9 ;  /* 0x000000ffff087224 */ /* 0x000fe200078e0009 */
[----:B------:R-:W-:Y:S01]  /*5760*/  MOV R135, R134 ;  /* 0x0000008600877202 */ /* 0x000fe20000000f00 */
[----:B------:R-:W-:Y:S02]  /*5770*/  IMAD.MOV.U32 R10, RZ, RZ, R11 ;  /* 0x000000ffff0a7224 */ /* 0x000fe400078e000b */
[----:B------:R-:W-:Y:S02]  /*5780*/  IMAD.MOV.U32 R55, RZ, RZ, R54 ;  /* 0x000000ffff377224 */ /* 0x000fe400078e0036 */
.L_x_36411:
[----:B------:R-:W-:Y:S05]  /*5790*/  BSYNC B1 ;  /* 0x0000000000017941 */ /* 0x000fea0003800000 */
.L_x_36409:
        /* <DEDUP_REMOVED lines=11> */
.L_x_36413:
[----:B------:R-:W-:Y:S01]  /*5850*/  IMAD.MOV.U32 R9, RZ, RZ, R8 ;  /* 0x000000ffff097224 */ /* 0x000fe200078e0008 */
[----:B------:R-:W-:Y:S01]  /*5860*/  MOV R134, R137 ;  /* 0x0000008900867202 */ /* 0x000fe20000000f00 */
[----:B------:R-:W-:Y:S02]  /*5870*/  IMAD.MOV.U32 R11, RZ, RZ, R10 ;  /* 0x000000ffff0b7224 */ /* 0x000fe400078e000a */
[----:B------:R-:W-:Y:S02]  /*5880*/  IMAD.MOV.U32 R54, RZ, RZ, R53 ;  /* 0x000000ffff367224 */ /* 0x000fe400078e0035 */
.L_x_36414:
[----:B------:R-:W-:Y:S05]  /*5890*/  BSYNC B1 ;  /* 0x0000000000017941 */ /* 0x000fea0003800000 */
.L_x_36412:
        /* <DEDUP_REMOVED lines=11> */
.L_x_36416:
[----:B------:R-:W-:Y:S01]  /*5950*/  IMAD.MOV.U32 R8, RZ, RZ, R9 ;  /* 0x000000ffff087224 */ /* 0x000fe200078e0009 */
[----:B------:R-:W-:Y:S01]  /*5960*/  MOV R137, R136 ;  /* 0x0000008800897202 */ /* 0x000fe20000000f00 */
[----:B------:R-:W-:Y:S02]  /*5970*/  IMAD.MOV.U32 R10, RZ, RZ, R11 ;  /* 0x000000ffff0a7224 */ /* 0x000fe400078e000b */
[----:B------:R-:W-:Y:S02]  /*5980*/  IMAD.MOV.U32 R53, RZ, RZ, R52 ;  /* 0x000000ffff357224 */ /* 0x000fe400078e0034 */
.L_x_36417:
[----:B------:R-:W-:Y:S05]  /*5990*/  BSYNC B1 ;  /* 0x0000000000017941 */ /* 0x000fea0003800000 */
.L_x_36415:
        /* <DEDUP_REMOVED lines=11> */
.L_x_36419:
[----:B------:R-:W-:Y:S01]  /*5a50*/  IMAD.MOV.U32 R9, RZ, RZ, R8 ;  /* 0x000000ffff097224 */ /* 0x000fe200078e0008 */
[----:B------:R-:W-:Y:S01]  /*5a60*/  MOV R136, R139 ;  /* 0x0000008b00887202 */ /* 0x000fe20000000f00 */
[----:B------:R-:W-:Y:S02]  /*5a70*/  IMAD.MOV.U32 R11, RZ, RZ, R10 ;  /* 0x000000ffff0b7224 */ /* 0x000fe400078e000a */
[----:B------:R-:W-:Y:S02]  /*5a80*/  IMAD.MOV.U32 R52, RZ, RZ, R51 ;  /* 0x000000ffff347224 */ /* 0x000fe400078e0033 */
.L_x_36420:
[----:B------:R-:W-:Y:S05]  /*5a90*/  BSYNC B1 ;  /* 0x0000000000017941 */ /* 0x000fea0003800000 */
.L_x_36418:
        /* <DEDUP_REMOVED lines=11> */
.L_x_36422:
[----:B------:R-:W-:Y:S01]  /*5b50*/  IMAD.MOV.U32 R8, RZ, RZ, R9 ;  /* 0x000000ffff087224 */ /* 0x000fe200078e0009 */
[----:B------:R-:W-:Y:S01]  /*5b60*/  MOV R139, R138 ;  /* 0x0000008a008b7202 */ /* 0x000fe20000000f00 */
[----:B------:R-:W-:Y:S02]  /*5b70*/  IMAD.MOV.U32 R10, RZ, RZ, R11 ;  /* 0x000000ffff0a7224 */ /* 0x000fe400078e000b */
[----:B------:R-:W-:Y:S02]  /*5b80*/  IMAD.MOV.U32 R51, RZ, RZ, R50 ;  /* 0x000000ffff337224 */ /* 0x000fe400078e0032 */
.L_x_36423:
[----:B------:R-:W-:Y:S05]  /*5b90*/  BSYNC B1 ;  /* 0x0000000000017941 */ /* 0x000fea0003800000 */
.L_x_36421:
        /* <DEDUP_REMOVED lines=11> */
.L_x_36425:
[----:B------:R-:W-:Y:S01]  /*5c50*/  IMAD.MOV.U32 R9, RZ, RZ, R8 ;  /* 0x000000ffff097224 */ /* 0x000fe200078e0008 */
[----:B------:R-:W-:Y:S01]  /*5c60*/  MOV R138, R141 ;  /* 0x0000008d008a7202 */ /* 0x000fe20000000f00 */
[----:B------:R-:W-:Y:S02]  /*5c70*/  IMAD.MOV.U32 R11, RZ, RZ, R10 ;  /* 0x000000ffff0b7224 */ /* 0x000fe400078e000a */
[----:B------:R-:W-:Y:S02]  /*5c80*/  IMAD.MOV.U32 R50, RZ, RZ, R49 ;  /* 0x000000ffff327224 */ /* 0x000fe400078e0031 */
.L_x_36426:
[----:B------:R-:W-:Y:S05]  /*5c90*/  BSYNC B1 ;  /* 0x0000000000017941 */ /* 0x000fea0003800000 */
.L_x_36424:
        /* <DEDUP_REMOVED lines=11> */
.L_x_36428:
[----:B------:R-:W-:Y:S01]  /*5d50*/  IMAD.MOV.U32 R8, RZ, RZ, R9 ;  /* 0x000000ffff087224 */ /* 0x000fe200078e0009 */
[----:B------:R-:W-:Y:S01]  /*5d60*/  MOV R141, R140 ;  /* 0x0000008c008d7202 */ /* 0x000fe20000000f00 */
[----:B------:R-:W-:Y:S02]  /*5d70*/  IMAD.MOV.U32 R10, RZ, RZ, R11 ;  /* 0x000000ffff0a7224 */ /* 0x000fe400078e000b */
[----:B------:R-:W-:Y:S02]  /*5d80*/  IMAD.MOV.U32 R49, RZ, RZ, R48 ;  /* 0x000000ffff317224 */ /* 0x000fe400078e0030 */
.L_x_36429:
[----:B------:R-:W-:Y:S05]  /*5d90*/  BSYNC B1 ;  /* 0x0000000000017941 */ /* 0x000fea0003800000 */
.L_x_36427:
        /* <DEDUP_REMOVED lines=11> */
.L_x_36431:
[----:B------:R-:W-:Y:S01]  /*5e50*/  IMAD.MOV.U32 R9, RZ, RZ, R8 ;  /* 0x000000ffff097224 */ /* 0x000fe200078e0008 */
[----:B------:R-:W-:Y:S01]  /*5e60*/  MOV R140, R143 ;  /* 0x0000008f008c7202 */ /* 0x000fe20000000f00 */
[----:B------:R-:W-:Y:S02]  /*5e70*/  IMAD.MOV.U32 R11, RZ, RZ, R10 ;  /* 0x000000ffff0b7224 */ /* 0x000fe400078e000a */
[----:B------:R-:W-:Y:S02]  /*5e80*/  IMAD.MOV.U32 R48, RZ, RZ, R47 ;  /* 0x000000ffff307224 */ /* 0x000fe400078e002f */
.L_x_36432:
[----:B------:R-:W-:Y:S05]  /*5e90*/  BSYNC B1 ;  /* 0x0000000000017941 */ /* 0x000fea0003800000 */
.L_x_36430:
        /* <DEDUP_REMOVED lines=11> */
.L_x_36434:
[----:B------:R-:W-:Y:S01]  /*5f50*/  IMAD.MOV.U32 R8, RZ, RZ, R9 ;  /* 0x000000ffff087224 */ /* 0x000fe200078e0009 */
[----:B------:R-:W-:Y:S01]  /*5f60*/  MOV R143, R142 ;  /* 0x0000008e008f7202 */ /* 0x000fe20000000f00 */
[----:B------:R-:W-:Y:S02]  /*5f70*/  IMAD.MOV.U32 R10, RZ, RZ, R11 ;  /* 0x000000ffff0a7224 */ /* 0x000fe400078e000b */
[----:B------:R-:W-:Y:S02]  /*5f80*/  IMAD.MOV.U32 R47, RZ, RZ, R46 ;  /* 0x000000ffff2f7224 */ /* 0x000fe400078e002e */
.L_x_36435:
[----:B------:R-:W-:Y:S05]  /*5f90*/  BSYNC B1 ;  /* 0x0000000000017941 */ /* 0x000fea0003800000 */
.L_x_36433:
        /* <DEDUP_REMOVED lines=11> */
.L_x_36437:
[----:B------:R-:W-:Y:S01]  /*6050*/  IMAD.MOV.U32 R9, RZ, RZ, R8 ;  /* 0x000000ffff097224 */ /* 0x000fe200078e0008 */
[----:B------:R-:W-:Y:S01]  /*6060*/  MOV R142, R145 ;  /* 0x00000091008e7202 */ /* 0x000fe20000000f00 */
[----:B------:R-:W-:Y:S02]  /*6070*/  IMAD.MOV.U32 R11, RZ, RZ, R10 ;  /* 0x000000ffff0b7224 */ /* 0x000fe400078e000a */
[----:B------:R-:W-:Y:S02]  /*6080*/  IMAD.MOV.U32 R46, RZ, RZ, R45 ;  /* 0x000000ffff2e7224 */ /* 0x000fe400078e002d */
.L_x_36438:
[----:B------:R-:W-:Y:S05]  /*6090*/  BSYNC B1 ;  /* 0x0000000000017941 */ /* 0x000fea0003800000 */
.L_x_36436:
        /* <DEDUP_REMOVED lines=11> */
.L_x_36440:
[----:B------:R-:W-:Y:S01]  /*6150*/  IMAD.MOV.U32 R8, RZ, RZ, R9 ;  /* 0x000000ffff087224 */ /* 0x000fe200078e0009 */
[----:B------:R-:W-:Y:S01]  /*6160*/  MOV R145, R144 ;  /* 0x0000009000917202 */ /* 0x000fe20000000f00 */
[----:B------:R-:W-:Y:S02]  /*6170*/  IMAD.MOV.U32 R10, RZ, RZ, R11 ;  /* 0x000000ffff0a7224 */ /* 0x000fe400078e000b */
[----:B------:R-:W-:Y:S02]  /*6180*/  IMAD.MOV.U32 R45, RZ, RZ, R44 ;  /* 0x000000ffff2d7224 */ /* 0x000fe400078e002c */
.L_x_36441:
[----:B------:R-:W-:Y:S05]  /*6190*/  BSYNC B1 ;  /* 0x0000000000017941 */ /* 0x000fea0003800000 */
.L_x_36439:
        /* <DEDUP_REMOVED lines=11> */
.L_x_36443:
[----:B------:R-:W-:Y:S01]  /*6250*/  IMAD.MOV.U32 R9, RZ, RZ, R8 ;  /* 0x000000ffff097224 */ /* 0x000fe200078e0008 */
[----:B------:R-:W-:Y:S01]  /*6260*/  MOV R144, R147 ;  /* 0x0000009300907202 */ /* 0x000fe20000000f00 */
[----:B------:R-:W-:Y:S02]  /*6270*/  IMAD.MOV.U32 R11, RZ, RZ, R10 ;  /* 0x000000ffff0b7224 */ /* 0x000fe400078e000a */
[----:B------:R-:W-:Y:S02]  /*6280*/  IMAD.MOV.U32 R44, RZ, RZ, R43 ;  /* 0x000000ffff2c7224 */ /* 0x000fe400078e002b */
.L_x_36444:
[----:B------:R-:W-:Y:S05]  /*6290*/  BSYNC B1 ;  /* 0x0000000000017941 */ /* 0x000fea0003800000 */
.L_x_36442:
        /* <DEDUP_REMOVED lines=11> */
.L_x_36446:
[----:B------:R-:W-:Y:S01]  /*6350*/  IMAD.MOV.U32 R8, RZ, RZ, R9 ;  /* 0x000000ffff087224 */ /* 0x000fe200078e0009 */
[----:B------:R-:W-:Y:S01]  /*6360*/  MOV R147, R146 ;  /* 0x0000009200937202 */ /* 0x000fe20000000f00 */
[----:B------:R-:W-:Y:S02]  /*6370*/  IMAD.MOV.U32 R10, RZ, RZ, R11 ;  /* 0x000000ffff0a7224 */ /* 0x000fe400078e000b */
[----:B------:R-:W-:Y:S02]  /*6380*/  IMAD.MOV.U32 R43, RZ, RZ, R42 ;  /* 0x000000ffff2b7224 */ /* 0x000fe400078e002a */
.L_x_36447:
[----:B------:R-:W-:Y:S05]  /*6390*/  BSYNC B1 ;  /* 0x0000000000017941 */ /* 0x000fea0003800000 */
.L_x_36445:
        /* <DEDUP_REMOVED lines=11> */
.L_x_36449:
[----:B------:R-:W-:Y:S01]  /*6450*/  IMAD.MOV.U32 R9, RZ, RZ, R8 ;  /* 0x000000ffff097224 */ /* 0x000fe200078e0008 */
[----:B------:R-:W-:Y:S01]  /*6460*/  MOV R146, R149 ;  /* 0x0000009500927202 */ /* 0x000fe20000000f00 */
[----:B------:R-:W-:Y:S02]  /*6470*/  IMAD.MOV.U32 R11, RZ, RZ, R10 ;  /* 0x000000ffff0b7224 */ /* 0x000fe400078e000a */
[----:B------:R-:W-:Y:S02]  /*6480*/  IMAD.MOV.U32 R42, RZ, RZ, R41 ;  /* 0x000000ffff2a7224 */ /* 0x000fe400078e0029 */
.L_x_36450:
[----:B------:R-:W-:Y:S05]  /*6490*/  BSYNC B1 ;  /* 0x0000000000017941 */ /* 0x000fea0003800000 */
.L_x_36448:
        /* <DEDUP_REMOVED lines=11> */
.L_x_36452:
[----:B------:R-:W-:Y:S01]  /*6550*/  IMAD.MOV.U32 R8, RZ, RZ, R9 ;  /* 0x000000ffff087224 */ /* 0x000fe200078e0009 */
[----:B------:R-:W-:Y:S01]  /*6560*/  MOV R149, R148 ;  /* 0x0000009400957202 */ /* 0x000fe20000000f00 */
[----:B------:R-:W-:Y:S02]  /*6570*/  IMAD.MOV.U32 R10, RZ, RZ, R11 ;  /* 0x000000ffff0a7224 */ /* 0x000fe400078e000b */
[----:B------:R-:W-:Y:S02]  /*6580*/  IMAD.MOV.U32 R41, RZ, RZ, R40 ;  /* 0x000000ffff297224 */ /* 0x000fe400078e0028 */
.L_x_36453:
[----:B------:R-:W-:Y:S05]  /*6590*/  BSYNC B1 ;  /* 0x0000000000017941 */ /* 0x000fea0003800000 */
.L_x_36451:
        /* <DEDUP_REMOVED lines=11> */
.L_x_36455:
[----:B------:R-:W-:Y:S01]  /*6650*/  IMAD.MOV.U32 R9, RZ, RZ, R8 ;  /* 0x000000ffff097224 */ /* 0x000fe200078e0008 */
[----:B------:R-:W-:Y:S01]  /*6660*/  MOV R148, R151 ;  /* 0x0000009700947202 */ /* 0x000fe20000000f00 */
[----:B------:R-:W-:Y:S02]  /*6670*/  IMAD.MOV.U32 R11, RZ, RZ, R10 ;  /* 0x000000ffff0b7224 */ /* 0x000fe400078e000a */
[----:B------:R-:W-:Y:S02]  /*6680*/  IMAD.MOV.U32 R40, RZ, RZ, R39 ;  /* 0x000000ffff287224 */ /* 0x000fe400078e0027 */
.L_x_36456:
[----:B------:R-:W-:Y:S05]  /*6690*/  BSYNC B1 ;  /* 0x0000000000017941 */ /* 0x000fea0003800000 */
.L_x_36454:
        /* <DEDUP_REMOVED lines=11> */
.L_x_36458:
[----:B------:R-:W-:Y:S01]  /*6750*/  IMAD.MOV.U32 R8, RZ, RZ, R9 ;  /* 0x000000ffff087224 */ /* 0x000fe200078e0009 */
[----:B------:R-:W-:Y:S01]  /*6760*/  MOV R151, R150 ;  /* 0x0000009600977202 */ /* 0x000fe20000000f00 */
[----:B------:R-:W-:Y:S02]  /*6770*/  IMAD.MOV.U32 R10, RZ, RZ, R11 ;  /* 0x000000ffff0a7224 */ /* 0x000fe400078e000b */
[----:B------:R-:W-:Y:S02]  /*6780*/  IMAD.MOV.U32 R39, RZ, RZ, R38 ;  /* 0x000000ffff277224 */ /* 0x000fe400078e0026 */
.L_x_36459:
[----:B------:R-:W-:Y:S05]  /*6790*/  BSYNC B1 ;  /* 0x0000000000017941 */ /* 0x000fea0003800000 */
.L_x_36457:
        /* <DEDUP_REMOVED lines=11> */
.L_x_36461:
[----:B------:R-:W-:Y:S01]  /*6850*/  IMAD.MOV.U32 R9, RZ, RZ, R8 ;  /* 0x000000ffff097224 */ /* 0x000fe200078e0008 */
[----:B------:R-:W-:Y:S01]  /*6860*/  MOV R150, R153 ;  /* 0x0000009900967202 */ /* 0x000fe20000000f00 */
[----:B------:R-:W-:Y:S02]  /*6870*/  IMAD.MOV.U32 R11, RZ, RZ, R10 ;  /* 0x000000ffff0b7224 */ /* 0x000fe400078e000a */
[----:B------:R-:W-:Y:S02]  /*6880*/  IMAD.MOV.U32 R38, RZ, RZ, R37 ;  /* 0x000000ffff267224 */ /* 0x000fe400078e0025 */
.L_x_36462:
[----:B------:R-:W-:Y:S05]  /*6890*/  BSYNC B1 ;  /* 0x0000000000017941 */ /* 0x000fea0003800000 */
.L_x_36460:
        /* <DEDUP_REMOVED lines=11> */
.L_x_36464:
[----:B------:R-:W-:Y:S01]  /*6950*/  IMAD.MOV.U32 R8, RZ, RZ, R9 ;  /* 0x000000ffff087224 */ /* 0x000fe200078e0009 */
[----:B------:R-:W-:Y:S01]  /*6960*/  MOV R153, R152 ;  /* 0x0000009800997202 */ /* 0x000fe20000000f00 */
[----:B------:R-:W-:Y:S02]  /*6970*/  IMAD.MOV.U32 R10, RZ, RZ, R11 ;  /* 0x000000ffff0a7224 */ /* 0x000fe400078e000b */
[----:B------:R-:W-:Y:S02]  /*6980*/  IMAD.MOV.U32 R37, RZ, RZ, R36 ;  /* 0x000000ffff257224 */ /* 0x000fe400078e0024 */
.L_x_36465:
[----:B------:R-:W-:Y:S05]  /*6990*/  BSYNC B1 ;  /* 0x0000000000017941 */ /* 0x000fea0003800000 */
.L_x_36463:
        /* <DEDUP_REMOVED lines=11> */
.L_x_36467:
[----:B------:R-:W-:Y:S01]  /*6a50*/  IMAD.MOV.U32 R9, RZ, RZ, R8 ;  /* 0x000000ffff097224 */ /* 0x000fe200078e0008 */
[----:B------:R-:W-:Y:S01]  /*6a60*/  MOV R152, R155 ;  /* 0x0000009b00987202 */ /* 0x000fe20000000f00 */
[----:B------:R-:W-:Y:S02]  /*6a70*/  IMAD.MOV.U32 R11, RZ, RZ, R10 ;  /* 0x000000ffff0b7224 */ /* 0x000fe400078e000a */
[----:B------:R-:W-:Y:S02]  /*6a80*/  IMAD.MOV.U32 R36, RZ, RZ, R35 ;  /* 0x000000ffff247224 */ /* 0x000fe400078e0023 */
.L_x_36468:
[----:B------:R-:W-:Y:S05]  /*6a90*/  BSYNC B1 ;  /* 0x0000000000017941 */ /* 0x000fea0003800000 */
.L_x_36466:
        /* <DEDUP_REMOVED lines=11> */
.L_x_36470:
[----:B------:R-:W-:Y:S01]  /*6b50*/  IMAD.MOV.U32 R8, RZ, RZ, R9 ;  /* 0x000000ffff087224 */ /* 0x000fe200078e0009 */
[----:B------:R-:W-:Y:S01]  /*6b60*/  MOV R155, R154 ;  /* 0x0000009a009b7202 */ /* 0x000fe20000000f00 */
[----:B------:R-:W-:Y:S02]  /*6b70*/  IMAD.MOV.U32 R10, RZ, RZ, R11 ;  /* 0x000000ffff0a7224 */ /* 0x000fe400078e000b */
[----:B------:R-:W-:Y:S02]  /*6b80*/  IMAD.MOV.U32 R35, RZ, RZ, R34 ;  /* 0x000000ffff237224 */ /* 0x000fe400078e0022 */
.L_x_36471:
[----:B------:R-:W-:Y:S05]  /*6b90*/  BSYNC B1 ;  /* 0x0000000000017941 */ /* 0x000fea0003800000 */
.L_x_36469:
        /* <DEDUP_REMOVED lines=11> */
.L_x_36473:
[----:B------:R-:W-:Y:S01]  /*6c50*/  IMAD.MOV.U32 R9, RZ, RZ, R8 ;  /* 0x000000ffff097224 */ /* 0x000fe200078e0008 */
[----:B------:R-:W-:Y:S01]  /*6c60*/  MOV R154, R159 ;  /* 0x0000009f009a7202 */ /* 0x000fe20000000f00 */
[----:B------:R-:W-:Y:S02]  /*6c70*/  IMAD.MOV.U32 R11, RZ, RZ, R10 ;  /* 0x000000ffff0b7224 */ /* 0x000fe400078e000a */
[----:B------:R-:W-:Y:S02]  /*6c80*/  IMAD.MOV.U32 R34, RZ, RZ, R33 ;  /* 0x000000ffff227224 */ /* 0x000fe400078e0021 */
.L_x_36474:
[----:B------:R-:W-:Y:S05]  /*6c90*/  BSYNC B1 ;  /* 0x0000000000017941 */ /* 0x000fea0003800000 */
.L_x_36472:
        /* <DEDUP_REMOVED lines=11> */
.L_x_36476:
[----:B------:R-:W-:Y:S01]  /*6d50*/  MOV R159, R158 ;  /* 0x0000009e009f7202 */ /* 0x000fe20000000f00 */
[----:B------:R-:W-:Y:S02]  /*6d60*/  IMAD.MOV.U32 R33, RZ, RZ, R32 ;  /* 0x000000ffff217224 */ /* 0x000fe400078e0020 */
[----:B------:R-:W-:Y:S02]  /*6d70*/  IMAD.MOV.U32 R8, RZ, RZ, R9 ;  /* 0x000000ffff087224 */ /* 0x000fe400078e0009 */
[----:B------:R-:W-:Y:S02]  /*6d80*/  IMAD.MOV.U32 R10, RZ, RZ, R11 ;  /* 0x000000ffff0a7224 */ /* 0x000fe400078e000b */
[----:B------:R-:W-:Y:S02]  /*6d90*/  IMAD.MOV.U32 R158, RZ, RZ, R9 ;  /* 0x000000ffff9e7224 */ /* 0x000fe400078e0009 */
[----:B------:R-:W-:Y:S02]  /*6da0*/  IMAD.MOV.U32 R32, RZ, RZ, R11 ;  /* 0x000000ffff207224 */ /* 0x000fe400078e000b */
.L_x_36477:
[----:B------:R-:W-:Y:S05]  /*6db0*/  BSYNC B1 ;  /* 0x0000000000017941 */ /* 0x000fea0003800000 */
.L_x_36475:
[----:B------:R-:W-:Y:S01]  /*6dc0*/  IADD3 R4, R4, 0x4, RZ ;  /* 0x0000000404047810 */ /* 0x000fe20007ffe0ff */
[----:B------:R-:W-:Y:S01]  /*6dd0*/  @!P1 CALL.REL.NOINC `(.L_x_36478) ;  /* 0x0000001000009944 */ /* 0x000fe20003c00000 */
[----:B------:R-:W-:Y:S05]  /*6de0*/  BRA `(.L_x_36479) ;  /* 0xffffc02000007947 */ /* 0x000fea000383ffff */
.L_x_36478:
[----:B------:R-:W-:Y:S01]  /*6df0*/  FADD.FTZ R156, R156, R7 ;  /* 0x000000079c9c7221 */ /* 0x000fe20000010000 */
[----:B------:R-:W-:Y:S01]  /*6e00*/  MOV R157, R6 ;  /* 0x00000006009d7202 */ /* 0x000fe20000000f00 */
[----:B------:R-:W-:-:S02]  /*6e10*/  IMAD.MOV.U32 R158, RZ, RZ, R8 ;  /* 0x000000ffff9e7224 */ /* 0x000fc400078e0008 */
[----:B------:R-:W-:Y:S02]  /*6e20*/  IMAD.MOV.U32 R32, RZ, RZ, R10 ;  /* 0x000000ffff207224 */ /* 0x000fe400078e000a */
.L_x_36288:
[----:B------:R-:W-:Y:S05]  /*6e30*/  BSYNC B0 ;  /* 0x0000000000007941 */ /* 0x000fea0003800000 */
.L_x_36287:
        /* <DEDUP_REMOVED lines=209> */
.L_x_36672:
        /* <DEDUP_REMOVED lines=20> */
.L_x_36483:
[----:B------:R-:W-:Y:S02]  /*7c90*/  IMAD.MOV.U32 R8, RZ, RZ, R3 ;  /* 0x000000ffff087224 */ /* 0x000fe400078e0003 */
[----:B------:R-:W-:Y:S01]  /*7ca0*/  IMAD.MOV.U32 R10, RZ, RZ, R95 ;  /* 0x000000ffff0a7224 */ /* 0x000fe200078e005f */
[----:B------:R-:W-:Y:S01]  /*7cb0*/  MOV R95, R94 ;  /* 0x0000005e005f7202 */ /* 0x000fe20000000f00 */
[----:B------:R-:W-:Y:S02]  /*7cc0*/  IMAD.MOV.U32 R3, RZ, RZ, R2 ;  /* 0x000000ffff037224 */ /* 0x000fe400078e0002 */
.L_x_36484:
[----:B------:R-:W-:Y:S05]  /*7cd0*/  BSYNC B1 ;  /* 0x0000000000017941 */ /* 0x000fea0003800000 */
.L_x_36482:
        /* <DEDUP_REMOVED lines=11> */
.L_x_36486:
[----:B------:R-:W-:Y:S01]  /*7d90*/  IMAD.MOV.U32 R9, RZ, RZ, R8 ;  /* 0x000000ffff097224 */ /* 0x000fe200078e0008 */
[----:B------:R-:W-:Y:S01]  /*7da0*/  MOV R94, R93 ;  /* 0x0000005d005e7202 */ /* 0x000fe20000000f00 */
[----:B------:R-:W-:Y:S02]  /*7db0*/  IMAD.MOV.U32 R11, RZ, RZ, R10 ;  /* 0x000000ffff0b7224 */ /* 0x000fe400078e000a */
[----:B------:R-:W-:Y:S02]  /*7dc0*/  IMAD.MOV.U32 R2, RZ, RZ, R97 ;  /* 0x000000ffff027224 */ /* 0x000fe400078e0061 */
.L_x_36487:
[----:B------:R-:W-:Y:S05]  /*7dd0*/  BSYNC B1 ;  /* 0x0000000000017941 */ /* 0x000fea0003800000 */
.L_x_36485:
        /* <DEDUP_REMOVED lines=11> */
.L_x_36489:
[----:B------:R-:W-:Y:S01]  /*7e90*/  IMAD.MOV.U32 R8, RZ, RZ, R9 ;  /* 0x000000ffff087224 */ /* 0x000fe200078e0009 */
[----:B------:R-:W-:Y:S01]  /*7ea0*/  MOV R93, R92 ;  /* 0x0000005c005d7202 */ /* 0x000fe20000000f00 */
[----:B------:R-:W-:Y:S02]  /*7eb0*/  IMAD.MOV.U32 R10, RZ, RZ, R11 ;  /* 0x000000ffff0a7224 */ /* 0x000fe400078e000b */
[----:B------:R-:W-:Y:S02]  /*7ec0*/  IMAD.MOV.U32 R97, RZ, RZ, R96 ;  /* 0x000000ffff617224 */ /* 0x000fe400078e0060 */
.L_x_36490:
[----:B------:R-:W-:Y:S05]  /*7ed0*/  BSYNC B1 ;  /* 0x0000000000017941 */ /* 0x000fea0003800000 */
.L_x_36488:
        /* <DEDUP_REMOVED lines=11> */
.L_x_36492:
[----:B------:R-:W-:Y:S01]  /*7f90*/  IMAD.MOV.U32 R9, RZ, RZ, R8 ;  /* 0x000000ffff097224 */ /* 0x000fe200078e0008 */
[----:B------:R-:W-:Y:S01]  /*7fa0*/  MOV R92, R91 ;  /* 0x0000005b005c7202 */ /* 0x000fe20000000f00 */
[----:B------:R-:W-:Y:S02]  /*7fb0*/  IMAD.MOV.U32 R11, RZ, RZ, R10 ;  /* 0x000000ffff0b7224 */ /* 0x000fe400078e000a */
[----:B------:R-:W-:Y:S02]  /*7fc0*/  IMAD.MOV.U32 R96, RZ, RZ, R99 ;  /* 0x000000ffff607224 */ /* 0x000fe400078e0063 */
.L_x_36493:
[----:B------:R-:W-:Y:S05]  /*7fd0*/  BSYNC B1 ;  /* 0x0000000000017941 */ /* 0x000fea0003800000 */
.L_x_36491:
        /* <DEDUP_REMOVED lines=11> */
.L_x_36495:
[----:B------:R-:W-:Y:S01]  /*8090*/  IMAD.MOV.U32 R8, RZ, RZ, R9 ;  /* 0x000000ffff087224 */ /* 0x000fe200078e0009 */
[----:B------:R-:W-:Y:S01]  /*80a0*/  MOV R91, R90 ;  /* 0x0000005a005b7202 */ /* 0x000fe20000000f00 */
[----:B------:R-:W-:Y:S02]  /*80b0*/  IMAD.MOV.U32 R10, RZ, RZ, R11 ;  /* 0x000000ffff0a7224 */ /* 0x000fe400078e000b */
[----:B------:R-:W-:Y:S02]  /*80c0*/  IMAD.MOV.U32 R99, RZ, RZ, R98 ;  /* 0x000000ffff637224 */ /* 0x000fe400078e0062 */
.L_x_36496:
[----:B------:R-:W-:Y:S05]  /*80d0*/  BSYNC B1 ;  /* 0x0000000000017941 */ /* 0x000fea0003800000 */
.L_x_36494:
        /* <DEDUP_REMOVED lines=11> */
.L_x_36498:
[----:B------:R-:W-:Y:S01]  /*8190*/  IMAD.MOV.U32 R9, RZ, RZ, R8 ;  /* 0x000000ffff097224 */ /* 0x000fe200078e0008 */
[----:B------:R-:W-:Y:S01]  /*81a0*/  MOV R90, R89 ;  /* 0x00000059005a7202 */ /* 0x000fe20000000f00 */
[----:B------:R-:W-:Y:S02]  /*81b0*/  IMAD.MOV.U32 R11, RZ, RZ, R10 ;  /* 0x000000ffff0b7224 */ /* 0x000fe400078e000a */
[----:B------:R-:W-:Y:S02]  /*81c0*/  IMAD.MOV.U32 R98, RZ, RZ, R101 ;  /* 0x000000ffff627224 */ /* 0x000fe400078e0065 */
.L_x_36499:
[----:B------:R-:W-:Y:S05]  /*81d0*/  BSYNC B1 ;  /* 0x0000000000017941 */ /* 0x000fea0003800000 */
.L_x_36497:
        /* <DEDUP_REMOVED lines=11> */
.L_x_36501:
[----:B------:R-:W-:Y:S01]  /*8290*/  IMAD.MOV.U32 R8, RZ, RZ, R9 ;  /* 0x000000ffff087224 */ /* 0x000fe200078e0009 */
[----:B------:R-:W-:Y:S01]  /*82a0*/  MOV R89, R88 ;  /* 0x0000005800597202 */ /* 0x000fe20000000f00 */
[----:B------:R-:W-:Y:S02]  /*82b0*/  IMAD.MOV.U32 R10, RZ, RZ, R11 ;  /* 0x000000ffff0a7224 */ /* 0x000fe400078e000b */
[----:B------:R-:W-:Y:S02]  /*82c0*/  IMAD.MOV.U32 R101, RZ, RZ, R100 ;  /* 0x000000ffff657224 */ /* 0x000fe400078e0064 */
.L_x_36502:
[----:B------:R-:W-:Y:S05]  /*82d0*/  BSYNC B1 ;  /* 0x0000000000017941 */ /* 0x000fea0003800000 */
.L_x_36500:
        /* <DEDUP_REMOVED lines=11> */
.L_x_36504:
[----:B------:R-:W-:Y:S01]  /*8390*/  IMAD.MOV.U32 R9, RZ, RZ, R8 ;  /* 0x000000ffff097224 */ /* 0x000fe200078e0008 */
[----:B------:R-:W-:Y:S01]  /*83a0*/  MOV R88, R87 ;  /* 0x0000005700587202 */ /* 0x000fe20000000f00 */
[----:B------:R-:W-:Y:S02]  /*83b0*/  IMAD.MOV.U32 R11, RZ, RZ, R10 ;  /* 0x000000ffff0b7224 */ /* 0x000fe400078e000a */
[----:B------:R-:W-:Y:S02]  /*83c0*/  IMAD.MOV.U32 R100, RZ, RZ, R103 ;  /* 0x000000ffff647224 */ /* 0x000fe400078e0067 */
.L_x_36505:
[----:B------:R-:W-:Y:S05]  /*83d0*/  BSYNC B1 ;  /* 0x0000000000017941 */ /* 0x000fea0003800000 */
.L_x_36503:
        /* <DEDUP_REMOVED lines=11> */
.L_x_36507:
[----:B------:R-:W-:Y:S01]  /*8490*/  IMAD.MOV.U32 R8, RZ, RZ, R9 ;  /* 0x000000ffff087224 */ /* 0x000fe200078e0009 */
[----:B------:R-:W-:Y:S01]  /*84a0*/  MOV R87, R86 ;  /* 0x0000005600577202 */ /* 0x000fe20000000f00 */
[----:B------:R-:W-:Y:S02]  /*84b0*/  IMAD.MOV.U32 R10, RZ, RZ, R11 ;  /* 0x000000ffff0a7224 */ /* 0x000fe400078e000b */
[----:B------:R-:W-:Y:S02]  /*84c0*/  IMAD.MOV.U32 R103, RZ, RZ, R102 ;  /* 0x000000ffff677224 */ /* 0x000fe400078e0066 */
.L_x_36508:
[----:B------:R-:W-:Y:S05]  /*84d0*/  BSYNC B1 ;  /* 0x0000000000017941 */ /* 0x000fea0003800000 */
.L_x_36506:
        /* <DEDUP_REMOVED lines=11> */
.L_x_36510:
[----:B------:R-:W-:Y:S01]  /*8590*/  IMAD.MOV.U32 R9, RZ, RZ, R8 ;  /* 0x000000ffff097224 */ /* 0x000fe200078e0008 */
[----:B------:R-:W-:Y:S01]  /*85a0*/  MOV R86, R85 ;  /* 0x0000005500567202 */ /* 0x000fe20000000f00 */
[----:B------:R-:W-:Y:S02]  /*85b0*/  IMAD.MOV.U32 R11, RZ, RZ, R10 ;  /* 0x000000ffff0b7224 */ /* 0x000fe400078e000a */
[----:B------:R-:W-:Y:S02]  /*85c0*/  IMAD.MOV.U32 R102, RZ, RZ, R105 ;  /* 0x000000ffff667224 */ /* 0x000fe400078e0069 */
.L_x_36511:
[----:B------:R-:W-:Y:S05]  /*85d0*/  BSYNC B1 ;  /* 0x0000000000017941 */ /* 0x000fea0003800000 */
.L_x_36509:
        /* <DEDUP_REMOVED lines=11> */
.L_x_36513:
[----:B------:R-:W-:Y:S01]  /*8690*/  IMAD.MOV.U32 R8, RZ, RZ, R9 ;  /* 0x000000ffff087224 */ /* 0x000fe200078e0009 */
[----:B------:R-:W-:Y:S01]  /*86a0*/  MOV R85, R84 ;  /* 0x0000005400557202 */ /* 0x000fe20000000f00 */
[----:B------:R-:W-:Y:S02]  /*86b0*/  IMAD.MOV.U32 R10, RZ, RZ, R11 ;  /* 0x000000ffff0a7224 */ /* 0x000fe400078e000b */
[----:B------:R-:W-:Y:S02]  /*86c0*/  IMAD.MOV.U32 R105, RZ, RZ, R104 ;  /* 0x000000ffff697224 */ /* 0x000fe400078e0068 */
.L_x_36514:
[----:B------:R-:W-:Y:S05]  /*86d0*/  BSYNC B1 ;  /* 0x0000000000017941 */ /* 0x000fea0003800000 */
.L_x_36512:
        /* <DEDUP_REMOVED lines=11> */
.L_x_36516:
[----:B------:R-:W-:Y:S01]  /*8790*/  IMAD.MOV.U32 R9, RZ, RZ, R8 ;  /* 0x000000ffff097224 */ /* 0x000fe200078e0008 */
[----:B------:R-:W-:Y:S01]  /*87a0*/  MOV R84, R83 ;  /* 0x0000005300547202 */ /* 0x000fe20000000f00 */
[----:B------:R-:W-:Y:S02]  /*87b0*/  IMAD.MOV.U32 R11, RZ, RZ, R10 ;  /* 0x000000ffff0b7224 */ /* 0x000fe400078e000a */
[----:B------:R-:W-:Y:S02]  /*87c0*/  IMAD.MOV.U32 R104, RZ, RZ, R107 ;  /* 0x000000ffff687224 */ /* 0x000fe400078e006b */
.L_x_36517:
[----:B------:R-:W-:Y:S05]  /*87d0*/  BSYNC B1 ;  /* 0x0000000000017941 */ /* 0x000fea0003800000 */
.L_x_36515:
        /* <DEDUP_REMOVED lines=11> */
.L_x_36519:
[----:B------:R-:W-:Y:S01]  /*8890*/  IMAD.MOV.U32 R8, RZ, RZ, R9 ;  /* 0x000000ffff087224 */ /* 0x000fe200078e0009 */
[----:B------:R-:W-:Y:S01]  /*88a0*/  MOV R83, R82 ;  /* 0x0000005200537202 */ /* 0x000fe20000000f00 */
[----:B------:R-:W-:Y:S02]  /*88b0*/  IMAD.MOV.U32 R10, RZ, RZ, R11 ;  /* 0x000000ffff0a7224 */ /* 0x000fe400078e000b */
[----:B------:R-:W-:Y:S02]  /*88c0*/  IMAD.MOV.U32 R107, RZ, RZ, R106 ;  /* 0x000000ffff6b7224 */ /* 0x000fe400078e006a */
.L_x_36520:
[----:B------:R-:W-:Y:S05]  /*88d0*/  BSYNC B1 ;  /* 0x0000000000017941 */ /* 0x000fea0003800000 */
.L_x_36518:
        /* <DEDUP_REMOVED lines=11> */
.L_x_36522:
[----:B------:R-:W-:Y:S01]  /*8990*/  IMAD.MOV.U32 R9, RZ, RZ, R8 ;  /* 0x000000ffff097224 */ /* 0x000fe200078e0008 */
[----:B------:R-:W-:Y:S01]  /*89a0*/  MOV R82, R81 ;  /* 0x0000005100527202 */ /* 0x000fe20000000f00 */
[----:B------:R-:W-:Y:S02]  /*89b0*/  IMAD.MOV.U32 R11, RZ, RZ, R10 ;  /* 0x000000ffff0b7224 */ /* 0x000fe400078e000a */
[----:B------:R-:W-:Y:S02]  /*89c0*/  IMAD.MOV.U32 R106, RZ, RZ, R109 ;  /* 0x000000ffff6a7224 */ /* 0x000fe400078e006d */
.L_x_36523:
[----:B------:R-:W-:Y:S05]  /*89d0*/  BSYNC B1 ;  /* 0x0000000000017941 */ /* 0x000fea0003800000 */
.L_x_36521:
        /* <DEDUP_REMOVED lines=11> */
.L_x_36525:
[----:B------:R-:W-:Y:S01]  /*8a90*/  IMAD.MOV.U32 R8, RZ, RZ, R9 ;  /* 0x000000ffff087224 */ /* 0x000fe200078e0009 */
[----:B------:R-:W-:Y:S01]  /*8aa0*/  MOV R81, R80 ;  /* 0x0000005000517202 */ /* 0x000fe20000000f00 */
[----:B------:R-:W-:Y:S02]  /*8ab0*/  IMAD.MOV.U32 R10, RZ, RZ, R11 ;  /* 0x000000ffff0a7224 */ /* 0x000fe400078e000b */
[----:B------:R-:W-:Y:S02]  /*8ac0*/  IMAD.MOV.U32 R109, RZ, RZ, R108 ;  /* 0x000000ffff6d7224 */ /* 0x000fe400078e006c */
.L_x_36526:
[----:B------:R-:W-:Y:S05]  /*8ad0*/  BSYNC B1 ;  /* 0x0000000000017941 */ /* 0x000fea0003800000 */
.L_x_36524:
        /* <DEDUP_REMOVED lines=11> */
.L_x_36528:
[----:B------:R-:W-:Y:S01]  /*8b90*/  IMAD.MOV.U32 R9, RZ, RZ, R8 ;  /* 0x000000ffff097224 */ /* 0x000fe200078e0008 */
[----:B------:R-:W-:Y:S01]  /*8ba0*/  MOV R80, R79 ;  /* 0x0000004f00507202 */ /* 0x000fe20000000f00 */
[----:B------:R-:W-:Y:S02]  /*8bb0*/  IMAD.MOV.U32 R11, RZ, RZ, R10 ;  /* 0x000000ffff0b7224 */ /* 0x000fe400078e000a */
[----:B------:R-:W-:Y:S02]  /*8bc0*/  IMAD.MOV.U32 R108, RZ, RZ, R111 ;  /* 0x000000ffff6c7224 */ /* 0x000fe400078e006f */
.L_x_36529:
[----:B------:R-:W-:Y:S05]  /*8bd0*/  BSYNC B1 ;  /* 0x0000000000017941 */ /* 0x000fea0003800000 */
.L_x_36527:
        /* <DEDUP_REMOVED lines=11> */
.L_x_36531:
[----:B------:R-:W-:Y:S01]  /*8c90*/  IMAD.MOV.U32 R8, RZ, RZ, R9 ;  /* 0x000000ffff087224 */ /* 0x000fe200078e0009 */
[----:B------:R-:W-:Y:S01]  /*8ca0*/  MOV R79, R78 ;  /* 0x0000004e004f7202 */ /* 0x000fe20000000f00 */
[----:B------:R-:W-:Y:S02]  /*8cb0*/  IMAD.MOV.U32 R10, RZ, RZ, R11 ;  /* 0x000000ffff0a7224 */ /* 0x000fe400078e000b */
[----:B------:R-:W-:Y:S02]  /*8cc0*/  IMAD.MOV.U32 R111, RZ, RZ, R110 ;  /* 0x000000ffff6f7224 */ /* 0x000fe400078e006e */
.L_x_36532:
[----:B------:R-:W-:Y:S05]  /*8cd0*/  BSYNC B1 ;  /* 0x0000000000017941 */ /* 0x000fea0003800000 */
.L_x_36530:
        /* <DEDUP_REMOVED lines=11> */
.L_x_36534:
[----:B------:R-:W-:Y:S01]  /*8d90*/  IMAD.MOV.U32 R9, RZ, RZ, R8 ;  /* 0x000000ffff097224 */ /* 0x000fe200078e0008 */
[----:B------:R-:W-:Y:S01]  /*8da0*/  MOV R78, R77 ;  /* 0x0000004d004e7202 */ /* 0x000fe20000000f00 */
[----:B------:R-:W-:Y:S02]  /*8db0*/  IMAD.MOV.U32 R11, RZ, RZ, R10 ;  /* 0x000000ffff0b7224 */ /* 0x000fe400078e000a */
[----:B------:R-:W-:Y:S02]  /*8dc0*/  IMAD.MOV.U32 R110, RZ, RZ, R113 ;  /* 0x000000ffff6e7224 */ /* 0x000fe400078e0071 */
.L_x_36535:
[----:B------:R-:W-:Y:S05]  /*8dd0*/  BSYNC B1 ;  /* 0x0000000000017941 */ /* 0x000fea0003800000 */
.L_x_36533:
        /* <DEDUP_REMOVED lines=11> */
.L_x_36537:
[----:B------:R-:W-:Y:S01]  /*8e90*/  IMAD.MOV.U32 R8, RZ, RZ, R9 ;  /* 0x000000ffff087224 */ /* 0x000fe200078e0009 */
[----:B------:R-:W-:Y:S01]  /*8ea0*/  MOV R77, R76 ;  /* 0x0000004c004d7202 */ /* 0x000fe20000000f00 */
[----:B------:R-:W-:Y:S02]  /*8eb0*/  IMAD.MOV.U32 R10, RZ, RZ, R11 ;  /* 0x000000ffff0a7224 */ /* 0x000fe400078e000b */
[----:B------:R-:W-:Y:S02]  /*8ec0*/  IMAD.MOV.U32 R113, RZ, RZ, R112 ;  /* 0x000000ffff717224 */ /* 0x000fe400078e0070 */
.L_x_36538:
[----:B------:R-:W-:Y:S05]  /*8ed0*/  BSYNC B1 ;  /* 0x0000000000017941 */ /* 0x000fea0003800000 */
.L_x_36536:
        /* <DEDUP_REMOVED lines=11> */
.L_x_36540:
[----:B------:R-:W-:Y:S01]  /*8f90*/  IMAD.MOV.U32 R9, RZ, RZ, R8 ;  /* 0x000000ffff097224 */ /* 0x000fe200078e0008 */
[----:B------:R-:W-:Y:S01]  /*8fa0*/  MOV R76, R75 ;  /* 0x0000004b004c7202 */ /* 0x000fe20000000f00 */
[----:B------:R-:W-:Y:S02]  /*8fb0*/  IMAD.MOV.U32 R11, RZ, RZ, R10 ;  /* 0x000000ffff0b7224 */ /* 0x000fe400078e000a */
[----:B------:R-:W-:Y:S02]  /*8fc0*/  IMAD.MOV.U32 R112, RZ, RZ, R115 ;  /* 0x000000ffff707224 */ /* 0x000fe400078e0073 */
.L_x_36541:
[----:B------:R-:W-:Y:S05]  /*8fd0*/  BSYNC B1 ;  /* 0x0000000000017941 */ /* 0x000fea0003800000 */
.L_x_36539:
        /* <DEDUP_REMOVED lines=11> */
.L_x_36543:
[----:B------:R-:W-:Y:S01]  /*9090*/  IMAD.MOV.U32 R8, RZ, RZ, R9 ;  /* 0x000000ffff087224 */ /* 0x000fe200078e0009 */
[----:B------:R-:W-:Y:S01]  /*90a0*/  MOV R75, R74 ;  /* 0x0000004a004b7202 */ /* 0x000fe20000000f00 */
[----:B------:R-:W-:Y:S02]  /*90b0*/  IMAD.MOV.U32 R10, RZ, RZ, R11 ;  /* 0x000000ffff0a7224 */ /* 0x000fe400078e000b */
[----:B------:R-:W-:Y:S02]  /*90c0*/  IMAD.MOV.U32 R115, RZ, RZ, R114 ;  /* 0x000000ffff737224 */ /* 0x000fe400078e0072 */
.L_x_36544:
[----:B------:R-:W-:Y:S05]  /*90d0*/  BSYNC B1 ;  /* 0x0000000000017941 */ /* 0x000fea0003800000 */
.L_x_36542:
        /* <DEDUP_REMOVED lines=11> */
.L_x_36546:
[----:B------:R-:W-:Y:S01]  /*9190*/  IMAD.MOV.U32 R9, RZ, RZ, R8 ;  /* 0x000000ffff097224 */ /* 0x000fe200078e0008 */
[----:B------:R-:W-:Y:S01]  /*91a0*/  MOV R74, R73 ;  /* 0x00000049004a7202 */ /* 0x000fe20000000f00 */
[----:B------:R-:W-:Y:S02]  /*91b0*/  IMAD.MOV.U32 R11, RZ, RZ, R10 ;  /* 0x000000ffff0b7224 */ /* 0x000fe400078e000a */
[----:B------:R-:W-:Y:S02]  /*91c0*/  IMAD.MOV.U32 R114, RZ, RZ, R117 ;  /* 0x000000ffff727224 */ /* 0x000fe400078e0075 */
.L_x_36547:
[----:B------:R-:W-:Y:S05]  /*91d0*/  BSYNC B1 ;  /* 0x0000000000017941 */ /* 0x000fea0003800000 */
.L_x_36545:
        /* <DEDUP_REMOVED lines=11> */
.L_x_36549:
[----:B------:R-:W-:Y:S01]  /*9290*/  IMAD.MOV.U32 R8, RZ, RZ, R9 ;  /* 0x000000ffff087224 */ /* 0x000fe200078e0009 */
[----:B------:R-:W-:Y:S01]  /*92a0*/  MOV R73, R72 ;  /* 0x0000004800497202 */ /* 0x000fe20000000f00 */
[----:B------:R-:W-:Y:S02]  /*92b0*/  IMAD.MOV.U32 R10, RZ, RZ, R11 ;  /* 0x000000ffff0a7224 */ /* 0x000fe400078e000b */
[----:B------:R-:W-:Y:S02]  /*92c0*/  IMAD.MOV.U32 R117, RZ, RZ, R116 ;  /* 0x000000ffff757224 */ /* 0x000fe400078e0074 */
.L_x_36550:
[----:B------:R-:W-:Y:S05]  /*92d0*/  BSYNC B1 ;  /* 0x0000000000017941 */ /* 0x000fea0003800000 */
.L_x_36548:
        /* <DEDUP_REMOVED lines=11> */
.L_x_36552:
[----:B------:R-:W-:Y:S01]  /*9390*/  IMAD.MOV.U32 R9, RZ, RZ, R8 ;  /* 0x000000ffff097224 */ /* 0x000fe200078e0008 */
[----:B------:R-:W-:Y:S01]  /*93a0*/  MOV R72, R71 ;  /* 0x0000004700487202 */ /* 0x000fe20000000f00 */
[----:B------:R-:W-:Y:S02]  /*93b0*/  IMAD.MOV.U32 R11, RZ, RZ, R10 ;  /* 0x000000ffff0b7224 */ /* 0x000fe400078e000a */
[----:B------:R-:W-:Y:S02]  /*93c0*/  IMAD.MOV.U32 R116, RZ, RZ, R119 ;  /* 0x000000ffff747224 */ /* 0x000fe400078e0077 */
.L_x_36553:
[----:B------:R-:W-:Y:S05]  /*93d0*/  BSYNC B1 ;  /* 0x0000000000017941 */ /* 0x000fea0003800000 */
.L_x_36551:
        /* <DEDUP_REMOVED lines=11> */
.L_x_36555:
[----:B------:R-:W-:Y:S01]  /*9490*/  IMAD.MOV.U32 R8, RZ, RZ, R9 ;  /* 0x000000ffff087224 */ /* 0x000fe200078e0009 */
[----:B------:R-:W-:Y:S01]  /*94a0*/  MOV R71, R70 ;  /* 0x0000004600477202 */ /* 0x000fe20000000f00 */
[----:B------:R-:W-:Y:S02]  /*94b0*/  IMAD.MOV.U32 R10, RZ, RZ, R11 ;  /* 0x000000ffff0a7224 */ /* 0x000fe400078e000b */
[----:B------:R-:W-:Y:S02]  /*94c0*/  IMAD.MOV.U32 R119, RZ, RZ, R118 ;  /* 0x000000ffff777224 */ /* 0x000fe400078e0076 */
.L_x_36556:
[----:B------:R-:W-:Y:S05]  /*94d0*/  BSYNC B1 ;  /* 0x0000000000017941 */ /* 0x000fea0003800000 */
.L_x_36554:
        /* <DEDUP_REMOVED lines=11> */
.L_x_36558:
[----:B------:R-:W-:Y:S01]  /*9590*/  IMAD.MOV.U32 R9, RZ, RZ, R8 ;  /* 0x000000ffff097224 */ /* 0x000fe200078e0008 */
[----:B------:R-:W-:Y:S01]  /*95a0*/  MOV R70, R69 ;  /* 0x0000004500467202 */ /* 0x000fe20000000f00 */
[----:B------:R-:W-:Y:S02]  /*95b0*/  IMAD.MOV.U32 R11, RZ, RZ, R10 ;  /* 0x000000ffff0b7224 */ /* 0x000fe400078e000a */
[----:B------:R-:W-:Y:S02]  /*95c0*/  IMAD.MOV.U32 R118, RZ, RZ, R121 ;  /* 0x000000ffff767224 */ /* 0x000fe400078e0079 */
.L_x_36559:
[----:B------:R-:W-:Y:S05]  /*95d0*/  BSYNC B1 ;  /* 0x0000000000017941 */ /* 0x000fea0003800000 */
.L_x_36557:
        /* <DEDUP_REMOVED lines=11> */
.L_x_36561:
[----:B------:R-:W-:Y:S01]  /*9690*/  IMAD.MOV.U32 R8, RZ, RZ, R9 ;  /* 0x000000ffff087224 */ /* 0x000fe200078e0009 */
[----:B------:R-:W-:Y:S01]  /*96a0*/  MOV R69, R68 ;  /* 0x0000004400457202 */ /* 0x000fe20000000f00 */
[----:B------:R-:W-:Y:S02]  /*96b0*/  IMAD.MOV.U32 R10, RZ, RZ, R11 ;  /* 0x000000ffff0a7224 */ /* 0x000fe400078e000b */
[----:B------:R-:W-:Y:S02]  /*96c0*/  IMAD.MOV.U32 R121, RZ, RZ, R120 ;  /* 0x000000ffff797224 */ /* 0x000fe400078e0078 */
.L_x_36562:
[----:B------:R-:W-:Y:S05]  /*96d0*/  BSYNC B1 ;  /* 0x0000000000017941 */ /* 0x000fea0003800000 */
.L_x_36560:
        /* <DEDUP_REMOVED lines=11> */
.L_x_36564:
[----:B------:R-:W-:Y:S01]  /*9790*/  IMAD.MOV.U32 R9, RZ, RZ, R8 ;  /* 0x000000ffff097224 */ /* 0x000fe200078e0008 */
[----:B------:R-:W-:Y:S01]  /*97a0*/  MOV R68, R67 ;  /* 0x0000004300447202 */ /* 0x000fe20000000f00 */
[----:B------:R-:W-:Y:S02]  /*97b0*/  IMAD.MOV.U32 R11, RZ, RZ, R10 ;  /* 0x000000ffff0b7224 */ /* 0x000fe400078e000a */
[----:B------:R-:W-:Y:S02]  /*97c0*/  IMAD.MOV.U32 R120, RZ, RZ, R123 ;  /* 0x000000ffff787224 */ /* 0x000fe400078e007b */
.L_x_36565:
[----:B------:R-:W-:Y:S05]  /*97d0*/  BSYNC B1 ;  /* 0x0000000000017941 */ /* 0x000fea0003800000 */
.L_x_36563:
        /* <DEDUP_REMOVED lines=11> */
.L_x_36567:
[----:B------:R-:W-:Y:S01]  /*9890*/  IMAD.MOV.U32 R8, RZ, RZ, R9 ;  /* 0x000000ffff087224 */ /* 0x000fe200078e0009 */
[----:B------:R-:W-:Y:S01]  /*98a0*/  MOV R67, R66 ;  /* 0x0000004200437202 */ /* 0x000fe20000000f00 */
[----:B------:R-:W-:Y:S02]  /*98b0*/  IMAD.MOV.U32 R10, RZ, RZ, R11 ;  /* 0x000000ffff0a7224 */ /* 0x000fe400078e000b */
[----:B------:R-:W-:Y:S02]  /*98c0*/  IMAD.MOV.U32 R123, RZ, RZ, R122 ;  /* 0x000000ffff7b7224 */ /* 0x000fe400078e007a */
.L_x_36568:
[----:B------:R-:W-:Y:S05]  /*98d0*/  BSYNC B1 ;  /* 0x0000000000017941 */ /* 0x000fea0003800000 */
.L_x_36566:
        /* <DEDUP_REMOVED lines=11> */
.L_x_36570:
[----:B------:R-:W-:Y:S01]  /*9990*/  IMAD.MOV.U32 R9, RZ, RZ, R8 ;  /* 0x000000ffff097224 */ /* 0x000fe200078e0008 */
[----:B------:R-:W-:Y:S01]  /*99a0*/  MOV R66, R65 ;  /* 0x0000004100427202 */ /* 0x000fe20000000f00 */
[----:B------:R-:W-:Y:S02]  /*99b0*/  IMAD.MOV.U32 R11, RZ, RZ, R10 ;  /* 0x000000ffff0b7224 */ /* 0x000fe400078e000a */
[----:B------:R-:W-:Y:S02]  /*99c0*/  IMAD.MOV.U32 R122, RZ, RZ, R125 ;  /* 0x000000ffff7a7224 */ /* 0x000fe400078e007d */
.L_x_36571:
[----:B------:R-:W-:Y:S05]  /*99d0*/  BSYNC B1 ;  /* 0x0000000000017941 */ /* 0x000fea0003800000 */
.L_x_36569:
        /* <DEDUP_REMOVED lines=11> */
.L_x_36573:
[----:B------:R-:W-:Y:S01]  /*9a90*/  IMAD.MOV.U32 R8, RZ, RZ, R9 ;  /* 0x000000ffff087224 */ /* 0x000fe200078e0009 */
[----:B------:R-:W-:Y:S01]  /*9aa0*/  MOV R65, R64 ;  /* 0x0000004000417202 */ /* 0x000fe20000000f00 */
[----:B------:R-:W-:Y:S02]  /*9ab0*/  IMAD.MOV.U32 R10, RZ, RZ, R11 ;  /* 0x000000ffff0a7224 */ /* 0x000fe400078e000b */
[----:B------:R-:W-:Y:S02]  /*9ac0*/  IMAD.MOV.U32 R125, RZ, RZ, R124 ;  /* 0x000000ffff7d7224 */ /* 0x000fe400078e007c */
.L_x_36574:
[----:B------:R-:W-:Y:S05]  /*9ad0*/  BSYNC B1 ;  /* 0x0000000000017941 */ /* 0x000fea0003800000 */
.L_x_36572:
        /* <DEDUP_REMOVED lines=11> */
.L_x_36576:
[----:B------:R-:W-:Y:S01]  /*9b90*/  IMAD.MOV.U32 R9, RZ, RZ, R8 ;  /* 0x000000ffff097224 */ /* 0x000fe200078e0008 */
[----:B------:R-:W-:Y:S01]  /*9ba0*/  MOV R64, R63 ;  /* 0x0000003f00407202 */ /* 0x000fe20000000f00 */
[----:B------:R-:W-:Y:S02]  /*9bb0*/  IMAD.MOV.U32 R11, RZ, RZ, R10 ;  /* 0x000000ffff0b7224 */ /* 0x000fe400078e000a */
[----:B------:R-:W-:Y:S02]  /*9bc0*/  IMAD.MOV.U32 R124, RZ, RZ, R127 ;  /* 0x000000ffff7c7224 */ /* 0x000fe400078e007f */
.L_x_36577:
[----:B------:R-:W-:Y:S05]  /*9bd0*/  BSYNC B1 ;  /* 0x0000000000017941 */ /* 0x000fea0003800000 */
.L_x_36575:
        /* <DEDUP_REMOVED lines=11> */
.L_x_36579:
[----:B------:R-:W-:Y:S01]  /*9c90*/  IMAD.MOV.U32 R8, RZ, RZ, R9 ;  /* 0x000000ffff087224 */ /* 0x000fe200078e0009 */
[----:B------:R-:W-:Y:S01]  /*9ca0*/  MOV R63, R62 ;  /* 0x0000003e003f7202 */ /* 0x000fe20000000f00 */
[----:B------:R-:W-:Y:S02]  /*9cb0*/  IMAD.MOV.U32 R10, RZ, RZ, R11 ;  /* 0x000000ffff0a7224 */ /* 0x000fe400078e000b */
[----:B------:R-:W-:Y:S02]  /*9cc0*/  IMAD.MOV.U32 R127, RZ, RZ, R126 ;  /* 0x000000ffff7f7224 */ /* 0x000fe400078e007e */
.L_x_36580:
[----:B------:R-:W-:Y:S05]  /*9cd0*/  BSYNC B1 ;  /* 0x0000000000017941 */ /* 0x000fea0003800000 */
.L_x_36578:
        /* <DEDUP_REMOVED lines=11> */
.L_x_36582:
[----:B------:R-:W-:Y:S01]  /*9d90*/  IMAD.MOV.U32 R9, RZ, RZ, R8 ;  /* 0x000000ffff097224 */ /* 0x000fe200078e0008 */
[----:B------:R-:W-:Y:S01]  /*9da0*/  MOV R62, R61 ;  /* 0x0000003d003e7202 */ /* 0x000fe20000000f00 */
[----:B------:R-:W-:Y:S02]  /*9db0*/  IMAD.MOV.U32 R11, RZ, RZ, R10 ;  /* 0x000000ffff0b7224 */ /* 0x000fe400078e000a */
[----:B------:R-:W-:Y:S02]  /*9dc0*/  IMAD.MOV.U32 R126, RZ, RZ, R129 ;  /* 0x000000ffff7e7224 */ /* 0x000fe400078e0081 */
.L_x_36583:
[----:B------:R-:W-:Y:S05]  /*9dd0*/  BSYNC B1 ;  /* 0x0000000000017941 */ /* 0x000fea0003800000 */
.L_x_36581:
        /* <DEDUP_REMOVED lines=11> */
.L_x_36585:
[----:B------:R-:W-:Y:S01]  /*9e90*/  IMAD.MOV.U32 R8, RZ, RZ, R9 ;  /* 0x000000ffff087224 */ /* 0x000fe200078e0009 */
[----:B------:R-:W-:Y:S01]  /*9ea0*/  MOV R61, R60 ;  /* 0x0000003c003d7202 */ /* 0x000fe20000000f00 */
[----:B------:R-:W-:Y:S02]  /*9eb0*/  IMAD.MOV.U32 R10, RZ, RZ, R11 ;  /* 0x000000ffff0a7224 */ /* 0x000fe400078e000b */
[----:B------:R-:W-:Y:S02]  /*9ec0*/  IMAD.MOV.U32 R129, RZ, RZ, R128 ;  /* 0x000000ffff817224 */ /* 0x000fe400078e0080 */
.L_x_36586:
[----:B------:R-:W-:Y:S05]  /*9ed0*/  BSYNC B1 ;  /* 0x0000000000017941 */ /* 0x000fea0003800000 */
.L_x_36584:
        /* <DEDUP_REMOVED lines=11> */
.L_x_36588:
[----:B------:R-:W-:Y:S01]  /*9f90*/  IMAD.MOV.U32 R9, RZ, RZ, R8 ;  /* 0x000000ffff097224 */ /* 0x000fe200078e0008 */
[----:B------:R-:W-:Y:S01]  /*9fa0*/  MOV R60, R59 ;  /* 0x0000003b003c7202 */ /* 0x000fe20000000f00 */
[----:B------:R-:W-:Y:S02]  /*9fb0*/  IMAD.MOV.U32 R11, RZ, RZ, R10 ;  /* 0x000000ffff0b7224 */ /* 0x000fe400078e000a */
[----:B------:R-:W-:Y:S02]  /*9fc0*/  IMAD.MOV.U32 R128, RZ, RZ, R131 ;  /* 0x000000ffff807224 */ /* 0x000fe400078e0083 */
.L_x_36589:
[----:B------:R-:W-:Y:S05]  /*9fd0*/  BSYNC B1 ;  /* 0x0000000000017941 */ /* 0x000fea0003800000 */
.L_x_36587:
        /* <DEDUP_REMOVED lines=11> */
.L_x_36591:
[----:B------:R-:W-:Y:S01]  /*a090*/  IMAD.MOV.U32 R8, RZ, RZ, R9 ;  /* 0x000000ffff087224 */ /* 0x000fe200078e0009 */
[----:B------:R-:W-:Y:S01]  /*a0a0*/  MOV R59, R58 ;  /* 0x0000003a003b7202 */ /* 0x000fe20000000f00 */
[----:B------:R-:W-:Y:S02]  /*a0b0*/  IMAD.MOV.U32 R10, RZ, RZ, R11 ;  /* 0x000000ffff0a7224 */ /* 0x000fe400078e000b */
[----:B------:R-:W-:Y:S02]  /*a0c0*/  IMAD.MOV.U32 R131, RZ, RZ, R130 ;  /* 0x000000ffff837224 */ /* 0x000fe400078e0082 */
.L_x_36592:
[----:B------:R-:W-:Y:S05]  /*a0d0*/  BSYNC B1 ;  /* 0x0000000000017941 */ /* 0x000fea0003800000 */
.L_x_36590:
        /* <DEDUP_REMOVED lines=11> */
.L_x_36594:
[----:B------:R-:W-:Y:S01]  /*a190*/  IMAD.MOV.U32 R9, RZ, RZ, R8 ;  /* 0x000000ffff097224 */ /* 0x000fe200078e0008 */
[----:B------:R-:W-:Y:S01]  /*a1a0*/  MOV R58, R57 ;  /* 0x00000039003a7202 */ /* 0x000fe20000000f00 */
[----:B------:R-:W-:Y:S02]  /*a1b0*/  IMAD.MOV.U32 R11, RZ, RZ, R10 ;  /* 0x000000ffff0b7224 */ /* 0x000fe400078e000a */
[----:B------:R-:W-:Y:S02]  /*a1c0*/  IMAD.MOV.U32 R130, RZ, RZ, R133 ;  /* 0x000000ffff827224 */ /* 0x000fe400078e0085 */
.L_x_36595:
[----:B------:R-:W-:Y:S05]  /*a1d0*/  BSYNC B1 ;  /* 0x0000000000017941 */ /* 0x000fea0003800000 */
.L_x_36593:
        /* <DEDUP_REMOVED lines=11> */
.L_x_36597:
[----:B------:R-:W-:Y:S01]  /*a290*/  IMAD.MOV.U32 R8, RZ, RZ, R9 ;  /* 0x000000ffff087224 */ /* 0x000fe200078e0009 */
[----:B------:R-:W-:Y:S01]  /*a2a0*/  MOV R57, R56 ;  /* 0x0000003800397202 */ /* 0x000fe20000000f00 */
[----:B------:R-:W-:Y:S02]  /*a2b0*/  IMAD.MOV.U32 R10, RZ, RZ, R11 ;  /* 0x000000ffff0a7224 */ /* 0x000fe400078e000b */
[----:B------:R-:W-:Y:S02]  /*a2c0*/  IMAD.MOV.U32 R133, RZ, RZ, R132 ;  /* 0x000000ffff857224 */ /* 0x000fe400078e0084 */
.L_x_36598:
[----:B------:R-:W-:Y:S05]  /*a2d0*/  BSYNC B1 ;  /* 0x0000000000017941 */ /* 0x000fea0003800000 */
.L_x_36596:
        /* <DEDUP_REMOVED lines=11> */
.L_x_36600:
[----:B------:R-:W-:Y:S01]  /*a390*/  IMAD.MOV.U32 R9, RZ, RZ, R8 ;  /* 0x000000ffff097224 */ /* 0x000fe200078e0008 */
[----:B------:R-:W-:Y:S01]  /*a3a0*/  MOV R56, R55 ;  /* 0x0000003700387202 */ /* 0x000fe20000000f00 */
[----:B------:R-:W-:Y:S02]  /*a3b0*/  IMAD.MOV.U32 R11, RZ, RZ, R10 ;  /* 0x000000ffff0b7224 */ /* 0x000fe400078e000a */
[----:B------:R-:W-:Y:S02]  /*a3c0*/  IMAD.MOV.U32 R132, RZ, RZ, R135 ;  /* 0x000000ffff847224 */ /* 0x000fe400078e0087 */
.L_x_36601:
[----:B------:R-:W-:Y:S05]  /*a3d0*/  BSYNC B1 ;  /* 0x0000000000017941 */ /* 0x000fea0003800000 */
.L_x_36599:
        /* <DEDUP_REMOVED lines=11> */
.L_x_36603:
[----:B------:R-:W-:Y:S01]  /*a490*/  IMAD.MOV.U32 R8, RZ, RZ, R9 ;  /* 0x000000ffff087224 */ /* 0x000fe200078e0009 */
[----:B------:R-:W-:Y:S01]  /*a4a0*/  MOV R55, R54 ;  /* 0x0000003600377202 */ /* 0x000fe20000000f00 */
[----:B------:R-:W-:Y:S02]  /*a4b0*/  IMAD.MOV.U32 R10, RZ, RZ, R11 ;  /* 0x000000ffff0a7224 */ /* 0x000fe400078e000b */
[----:B------:R-:W-:Y:S02]  /*a4c0*/  IMAD.MOV.U32 R135, RZ, RZ, R134 ;  /* 0x000000ffff877224 */ /* 0x000fe400078e0086 */
.L_x_36604:
[----:B------:R-:W-:Y:S05]  /*a4d0*/  BSYNC B1 ;  /* 0x0000000000017941 */ /* 0x000fea0003800000 */
.L_x_36602:
        /* <DEDUP_REMOVED lines=11> */
.L_x_36606:
[----:B------:R-:W-:Y:S01]  /*a590*/  IMAD.MOV.U32 R9, RZ, RZ, R8 ;  /* 0x000000ffff097224 */ /* 0x000fe200078e0008 */
[----:B------:R-:W-:Y:S01]  /*a5a0*/  MOV R54, R53 ;  /* 0x0000003500367202 */ /* 0x000fe20000000f00 */
[----:B------:R-:W-:Y:S02]  /*a5b0*/  IMAD.MOV.U32 R11, RZ, RZ, R10 ;  /* 0x000000ffff0b7224 */ /* 0x000fe400078e000a */
[----:B------:R-:W-:Y:S02]  /*a5c0*/  IMAD.MOV.U32 R134, RZ, RZ, R137 ;  /* 0x000000ffff867224 */ /* 0x000fe400078e0089 */
.L_x_36607:
[----:B------:R-:W-:Y:S05]  /*a5d0*/  BSYNC B1 ;  /* 0x0000000000017941 */ /* 0x000fea0003800000 */
.L_x_36605:
        /* <DEDUP_REMOVED lines=11> */
.L_x_36609:
[----:B------:R-:W-:Y:S01]  /*a690*/  IMAD.MOV.U32 R8, RZ, RZ, R9 ;  /* 0x000000ffff087224 */ /* 0x000fe200078e0009 */
[----:B------:R-:W-:Y:S01]  /*a6a0*/  MOV R53, R52 ;  /* 0x0000003400357202 */ /* 0x000fe20000000f00 */
[----:B------:R-:W-:Y:S02]  /*a6b0*/  IMAD.MOV.U32 R10, RZ, RZ, R11 ;  /* 0x000000ffff0a7224 */ /* 0x000fe400078e000b */
[----:B------:R-:W-:Y:S02]  /*a6c0*/  IMAD.MOV.U32 R137, RZ, RZ, R136 ;  /* 0x000000ffff897224 */ /* 0x000fe400078e0088 */
.L_x_36610:
[----:B------:R-:W-:Y:S05]  /*a6d0*/  BSYNC B1 ;  /* 0x0000000000017941 */ /* 0x000fea0003800000 */
.L_x_36608:
        /* <DEDUP_REMOVED lines=11> */
.L_x_36612:
[----:B------:R-:W-:Y:S01]  /*a790*/  IMAD.MOV.U32 R9, RZ, RZ, R8 ;  /* 0x000000ffff097224 */ /* 0x000fe200078e0008 */
[----:B------:R-:W-:Y:S01]  /*a7a0*/  MOV R52, R51 ;  /* 0x0000003300347202 */ /* 0x000fe20000000f00 */
[----:B------:R-:W-:Y:S02]  /*a7b0*/  IMAD.MOV.U32 R11, RZ, RZ, R10 ;  /* 0x000000ffff0b7224 */ /* 0x000fe400078e000a */
[----:B------:R-:W-:Y:S02]  /*a7c0*/  IMAD.MOV.U32 R136, RZ, RZ, R139 ;  /* 0x000000ffff887224 */ /* 0x000fe400078e008b */
.L_x_36613:
[----:B------:R-:W-:Y:S05]  /*a7d0*/  BSYNC B1 ;  /* 0x0000000000017941 */ /* 0x000fea0003800000 */
.L_x_36611:
        /* <DEDUP_REMOVED lines=11> */
.L_x_36615:
[----:B------:R-:W-:Y:S01]  /*a890*/  IMAD.MOV.U32 R8, RZ, RZ, R9 ;  /* 0x000000ffff087224 */ /* 0x000fe200078e0009 */
[----:B------:R-:W-:Y:S01]  /*a8a0*/  MOV R51, R50 ;  /* 0x0000003200337202 */ /* 0x000fe20000000f00 */
[----:B------:R-:W-:Y:S02]  /*a8b0*/  IMAD.MOV.U32 R10, RZ, RZ, R11 ;  /* 0x000000ffff0a7224 */ /* 0x000fe400078e000b */
[----:B------:R-:W-:Y:S02]  /*a8c0*/  IMAD.MOV.U32 R139, RZ, RZ, R138 ;  /* 0x000000ffff8b7224 */ /* 0x000fe400078e008a */
.L_x_36616:
[----:B------:R-:W-:Y:S05]  /*a8d0*/  BSYNC B1 ;  /* 0x0000000000017941 */ /* 0x000fea0003800000 */
.L_x_36614:
        /* <DEDUP_REMOVED lines=11> */
.L_x_36618:
[----:B------:R-:W-:Y:S01]  /*a990*/  IMAD.MOV.U32 R9, RZ, RZ, R8 ;  /* 0x000000ffff097224 */ /* 0x000fe200078e0008 */
[----:B------:R-:W-:Y:S01]  /*a9a0*/  MOV R50, R49 ;  /* 0x0000003100327202 */ /* 0x000fe20000000f00 */
[----:B------:R-:W-:Y:S02]  /*a9b0*/  IMAD.MOV.U32 R11, RZ, RZ, R10 ;  /* 0x000000ffff0b7224 */ /* 0x000fe400078e000a */
[----:B------:R-:W-:Y:S02]  /*a9c0*/  IMAD.MOV.U32 R138, RZ, RZ, R141 ;  /* 0x000000ffff8a7224 */ /* 0x000fe400078e008d */
.L_x_36619:
[----:B------:R-:W-:Y:S05]  /*a9d0*/  BSYNC B1 ;  /* 0x0000000000017941 */ /* 0x000fea0003800000 */
.L_x_36617:
        /* <DEDUP_REMOVED lines=11> */
.L_x_36621:
[----:B------:R-:W-:Y:S01]  /*aa90*/  IMAD.MOV.U32 R8, RZ, RZ, R9 ;  /* 0x000000ffff087224 */ /* 0x000fe200078e0009 */
[----:B------:R-:W-:Y:S01]  /*aaa0*/  MOV R49, R48 ;  /* 0x0000003000317202 */ /* 0x000fe20000000f00 */
[----:B------:R-:W-:Y:S02]  /*aab0*/  IMAD.MOV.U32 R10, RZ, RZ, R11 ;  /* 0x000000ffff0a7224 */ /* 0x000fe400078e000b */
[----:B------:R-:W-:Y:S02]  /*aac0*/  IMAD.MOV.U32 R141, RZ, RZ, R140 ;  /* 0x000000ffff8d7224 */ /* 0x000fe400078e008c */
.L_x_36622:
[----:B------:R-:W-:Y:S05]  /*aad0*/  BSYNC B1 ;  /* 0x0000000000017941 */ /* 0x000fea0003800000 */
.L_x_36620:
        /* <DEDUP_REMOVED lines=11> */
.L_x_36624:
[----:B------:R-:W-:Y:S01]  /*ab90*/  IMAD.MOV.U32 R9, RZ, RZ, R8 ;  /* 0x000000ffff097224 */ /* 0x000fe200078e0008 */
[----:B------:R-:W-:Y:S01]  /*aba0*/  MOV R48, R47 ;  /* 0x0000002f00307202 */ /* 0x000fe20000000f00 */
[----:B------:R-:W-:Y:S02]  /*abb0*/  IMAD.MOV.U32 R11, RZ, RZ, R10 ;  /* 0x000000ffff0b7224 */ /* 0x000fe400078e000a */
[----:B------:R-:W-:Y:S02]  /*abc0*/  IMAD.MOV.U32 R140, RZ, RZ, R143 ;  /* 0x000000ffff8c7224 */ /* 0x000fe400078e008f */
.L_x_36625:
[----:B------:R-:W-:Y:S05]  /*abd0*/  BSYNC B1 ;  /* 0x0000000000017941 */ /* 0x000fea0003800000 */
.L_x_36623:
        /* <DEDUP_REMOVED lines=11> */
.L_x_36627:
[----:B------:R-:W-:Y:S01]  /*ac90*/  IMAD.MOV.U32 R8, RZ, RZ, R9 ;  /* 0x000000ffff087224 */ /* 0x000fe200078e0009 */
[----:B------:R-:W-:Y:S01]  /*aca0*/  MOV R47, R46 ;  /* 0x0000002e002f7202 */ /* 0x000fe20000000f00 */
[----:B------:R-:W-:Y:S02]  /*acb0*/  IMAD.MOV.U32 R10, RZ, RZ, R11 ;  /* 0x000000ffff0a7224 */ /* 0x000fe400078e000b */
[----:B------:R-:W-:Y:S02]  /*acc0*/  IMAD.MOV.U32 R143, RZ, RZ, R142 ;  /* 0x000000ffff8f7224 */ /* 0x000fe400078e008e */
.L_x_36628:
[----:B------:R-:W-:Y:S05]  /*acd0*/  BSYNC B1 ;  /* 0x0000000000017941 */ /* 0x000fea0003800000 */
.L_x_36626:
        /* <DEDUP_REMOVED lines=11> */
.L_x_36630:
[----:B------:R-:W-:Y:S01]  /*ad90*/  IMAD.MOV.U32 R9, RZ, RZ, R8 ;  /* 0x000000ffff097224 */ /* 0x000fe200078e0008 */
[----:B------:R-:W-:Y:S01]  /*ada0*/  MOV R46, R45 ;  /* 0x0000002d002e7202 */ /* 0x000fe20000000f00 */
[----:B------:R-:W-:Y:S02]  /*adb0*/  IMAD.MOV.U32 R11, RZ, RZ, R10 ;  /* 0x000000ffff0b7224 */ /* 0x000fe400078e000a */
[----:B------:R-:W-:Y:S02]  /*adc0*/  IMAD.MOV.U32 R142, RZ, RZ, R145 ;  /* 0x000000ffff8e7224 */ /* 0x000fe400078e0091 */
.L_x_36631:
[----:B------:R-:W-:Y:S05]  /*add0*/  BSYNC B1 ;  /* 0x0000000000017941 */ /* 0x000fea0003800000 */
.L_x_36629:
        /* <DEDUP_REMOVED lines=11> */
.L_x_36633:
[----:B------:R-:W-:Y:S01]  /*ae90*/  IMAD.MOV.U32 R8, RZ, RZ, R9 ;  /* 0x000000ffff087224 */ /* 0x000fe200078e0009 */
[----:B------:R-:W-:Y:S01]  /*aea0*/  MOV R45, R44 ;  /* 0x0000002c002d7202 */ /* 0x000fe20000000f00 */
[----:B------:R-:W-:Y:S02]  /*aeb0*/  IMAD.MOV.U32 R10, RZ, RZ, R11 ;  /* 0x000000ffff0a7224 */ /* 0x000fe400078e000b */
[----:B------:R-:W-:Y:S02]  /*aec0*/  IMAD.MOV.U32 R145, RZ, RZ, R144 ;  /* 0x000000ffff917224 */ /* 0x000fe400078e0090 */
.L_x_36634:
[----:B------:R-:W-:Y:S05]  /*aed0*/  BSYNC B1 ;  /* 0x0000000000017941 */ /* 0x000fea0003800000 */
.L_x_36632:
        /* <DEDUP_REMOVED lines=11> */
.L_x_36636:
[----:B------:R-:W-:Y:S01]  /*af90*/  IMAD.MOV.U32 R9, RZ, RZ, R8 ;  /* 0x000000ffff097224 */ /* 0x000fe200078e0008 */
[----:B------:R-:W-:Y:S01]  /*afa0*/  MOV R44, R43 ;  /* 0x0000002b002c7202 */ /* 0x000fe20000000f00 */
[----:B------:R-:W-:Y:S02]  /*afb0*/  IMAD.MOV.U32 R11, RZ, RZ, R10 ;  /* 0x000000ffff0b7224 */ /* 0x000fe400078e000a */
[----:B------:R-:W-:Y:S02]  /*afc0*/  IMAD.MOV.U32 R144, RZ, RZ, R147 ;  /* 0x000000ffff907224 */ /* 0x000fe400078e0093 */
.L_x_36637:
[----:B------:R-:W-:Y:S05]  /*afd0*/  BSYNC B1 ;  /* 0x0000000000017941 */ /* 0x000fea0003800000 */
.L_x_36635:
        /* <DEDUP_REMOVED lines=11> */
.L_x_36639:
[----:B------:R-:W-:Y:S01]  /*b090*/  IMAD.MOV.U32 R8, RZ, RZ, R9 ;  /* 0x000000ffff087224 */ /* 0x000fe200078e0009 */
[----:B------:R-:W-:Y:S01]  /*b0a0*/  MOV R43, R42 ;  /* 0x0000002a002b7202 */ /* 0x000fe20000000f00 */
[----:B------:R-:W-:Y:S02]  /*b0b0*/  IMAD.MOV.U32 R10, RZ, RZ, R11 ;  /* 0x000000ffff0a7224 */ /* 0x000fe400078e000b */
[----:B------:R-:W-:Y:S02]  /*b0c0*/  IMAD.MOV.U32 R147, RZ, RZ, R146 ;  /* 0x000000ffff937224 */ /* 0x000fe400078e0092 */
.L_x_36640:
[----:B------:R-:W-:Y:S05]  /*b0d0*/  BSYNC B1 ;  /* 0x0000000000017941 */ /* 0x000fea0003800000 */
.L_x_36638:
        /* <DEDUP_REMOVED lines=11> */
.L_x_36642:
[----:B------:R-:W-:Y:S01]  /*b190*/  IMAD.MOV.U32 R9, RZ, RZ, R8 ;  /* 0x000000ffff097224 */ /* 0x000fe200078e0008 */
[----:B------:R-:W-:Y:S01]  /*b1a0*/  MOV R42, R41 ;  /* 0x00000029002a7202 */ /* 0x000fe20000000f00 */
[----:B------:R-:W-:Y:S02]  /*b1b0*/  IMAD.MOV.U32 R11, RZ, RZ, R10 ;  /* 0x000000ffff0b7224 */ /* 0x000fe400078e000a */
[----:B------:R-:W-:Y:S02]  /*b1c0*/  IMAD.MOV.U32 R146, RZ, RZ, R149 ;  /* 0x000000ffff927224 */ /* 0x000fe400078e0095 */
.L_x_36643:
[----:B------:R-:W-:Y:S05]  /*b1d0*/  BSYNC B1 ;  /* 0x0000000000017941 */ /* 0x000fea0003800000 */
.L_x_36641:
        /* <DEDUP_REMOVED lines=11> */
.L_x_36645:
[----:B------:R-:W-:Y:S01]  /*b290*/  IMAD.MOV.U32 R8, RZ, RZ, R9 ;  /* 0x000000ffff087224 */ /* 0x000fe200078e0009 */
[----:B------:R-:W-:Y:S01]  /*b2a0*/  MOV R41, R40 ;  /* 0x0000002800297202 */ /* 0x000fe20000000f00 */
[----:B------:R-:W-:Y:S02]  /*b2b0*/  IMAD.MOV.U32 R10, RZ, RZ, R11 ;  /* 0x000000ffff0a7224 */ /* 0x000fe400078e000b */
[----:B------:R-:W-:Y:S02]  /*b2c0*/  IMAD.MOV.U32 R149, RZ, RZ, R148 ;  /* 0x000000ffff957224 */ /* 0x000fe400078e0094 */
.L_x_36646:
[----:B------:R-:W-:Y:S05]  /*b2d0*/  BSYNC B1 ;  /* 0x0000000000017941 */ /* 0x000fea0003800000 */
.L_x_36644:
        /* <DEDUP_REMOVED lines=11> */
.L_x_36648:
[----:B------:R-:W-:Y:S01]  /*b390*/  IMAD.MOV.U32 R9, RZ, RZ, R8 ;  /* 0x000000ffff097224 */ /* 0x000fe200078e0008 */
[----:B------:R-:W-:Y:S01]  /*b3a0*/  MOV R40, R39 ;  /* 0x0000002700287202 */ /* 0x000fe20000000f00 */
[----:B------:R-:W-:Y:S02]  /*b3b0*/  IMAD.MOV.U32 R11, RZ, RZ, R10 ;  /* 0x000000ffff0b7224 */ /* 0x000fe400078e000a */
[----:B------:R-:W-:Y:S02]  /*b3c0*/  IMAD.MOV.U32 R148, RZ, RZ, R151 ;  /* 0x000000ffff947224 */ /* 0x000fe400078e0097 */
.L_x_36649:
[----:B------:R-:W-:Y:S05]  /*b3d0*/  BSYNC B1 ;  /* 0x0000000000017941 */ /* 0x000fea0003800000 */
.L_x_36647:
        /* <DEDUP_REMOVED lines=11> */
.L_x_36651:
[----:B------:R-:W-:Y:S01]  /*b490*/  IMAD.MOV.U32 R8, RZ, RZ, R9 ;  /* 0x000000ffff087224 */ /* 0x000fe200078e0009 */
[----:B------:R-:W-:Y:S01]  /*b4a0*/  MOV R39, R38 ;  /* 0x0000002600277202 */ /* 0x000fe20000000f00 */
[----:B------:R-:W-:Y:S02]  /*b4b0*/  IMAD.MOV.U32 R10, RZ, RZ, R11 ;  /* 0x000000ffff0a7224 */ /* 0x000fe400078e000b */
[----:B------:R-:W-:Y:S02]  /*b4c0*/  IMAD.MOV.U32 R151, RZ, RZ, R150 ;  /* 0x000000ffff977224 */ /* 0x000fe400078e0096 */
.L_x_36652:
[----:B------:R-:W-:Y:S05]  /*b4d0*/  BSYNC B1 ;  /* 0x0000000000017941 */ /* 0x000fea0003800000 */
.L_x_36650:
        /* <DEDUP_REMOVED lines=11> */
.L_x_36654:
[----:B------:R-:W-:Y:S01]  /*b590*/  IMAD.MOV.U32 R9, RZ, RZ, R8 ;  /* 0x000000ffff097224 */ /* 0x000fe200078e0008 */
[----:B------:R-:W-:Y:S01]  /*b5a0*/  MOV R38, R37 ;  /* 0x0000002500267202 */ /* 0x000fe20000000f00 */
[----:B------:R-:W-:Y:S02]  /*b5b0*/  IMAD.MOV.U32 R11, RZ, RZ, R10 ;  /* 0x000000ffff0b7224 */ /* 0x000fe400078e000a */
[----:B------:R-:W-:Y:S02]  /*b5c0*/  IMAD.MOV.U32 R150, RZ, RZ, R153 ;  /* 0x000000ffff967224 */ /* 0x000fe400078e0099 */
.L_x_36655:
[----:B------:R-:W-:Y:S05]  /*b5d0*/  BSYNC B1 ;  /* 0x0000000000017941 */ /* 0x000fea0003800000 */
.L_x_36653:
        /* <DEDUP_REMOVED lines=11> */
.L_x_36657:
[----:B------:R-:W-:Y:S01]  /*b690*/  IMAD.MOV.U32 R8, RZ, RZ, R9 ;  /* 0x000000ffff087224 */ /* 0x000fe200078e0009 */
[----:B------:R-:W-:Y:S01]  /*b6a0*/  MOV R37, R36 ;  /* 0x0000002400257202 */ /* 0x000fe20000000f00 */
[----:B------:R-:W-:Y:S02]  /*b6b0*/  IMAD.MOV.U32 R10, RZ, RZ, R11 ;  /* 0x000000ffff0a7224 */ /* 0x000fe400078e000b */
[----:B------:R-:W-:Y:S02]  /*b6c0*/  IMAD.MOV.U32 R153, RZ, RZ, R152 ;  /* 0x000000ffff997224 */ /* 0x000fe400078e0098 */
.L_x_36658:
[----:B------:R-:W-:Y:S05]  /*b6d0*/  BSYNC B1 ;  /* 0x0000000000017941 */ /* 0x000fea0003800000 */
.L_x_36656:
        /* <DEDUP_REMOVED lines=11> */
.L_x_36660:
[----:B------:R-:W-:Y:S01]  /*b790*/  IMAD.MOV.U32 R9, RZ, RZ, R8 ;  /* 0x000000ffff097224 */ /* 0x000fe200078e0008 */
[----:B------:R-:W-:Y:S01]  /*b7a0*/  MOV R36, R35 ;  /* 0x0000002300247202 */ /* 0x000fe20000000f00 */
[----:B------:R-:W-:Y:S02]  /*b7b0*/  IMAD.MOV.U32 R11, RZ, RZ, R10 ;  /* 0x000000ffff0b7224 */ /* 0x000fe400078e000a */
[----:B------:R-:W-:Y:S02]  /*b7c0*/  IMAD.MOV.U32 R152, RZ, RZ, R155 ;  /* 0x000000ffff987224 */ /* 0x000fe400078e009b */
.L_x_36661:
[----:B------:R-:W-:Y:S05]  /*b7d0*/  BSYNC B1 ;  /* 0x0000000000017941 */ /* 0x000fea0003800000 */
.L_x_36659:
        /* <DEDUP_REMOVED lines=11> */
.L_x_36663:
[----:B------:R-:W-:Y:S01]  /*b890*/  IMAD.MOV.U32 R8, RZ, RZ, R9 ;  /* 0x000000ffff087224 */ /* 0x000fe200078e0009 */
[----:B------:R-:W-:Y:S01]  /*b8a0*/  MOV R35, R34 ;  /* 0x0000002200237202 */ /* 0x000fe20000000f00 */
[----:B------:R-:W-:Y:S02]  /*b8b0*/  IMAD.MOV.U32 R10, RZ, RZ, R11 ;  /* 0x000000ffff0a7224 */ /* 0x000fe400078e000b */
[----:B------:R-:W-:Y:S02]  /*b8c0*/  IMAD.MOV.U32 R155, RZ, RZ, R154 ;  /* 0x000000ffff9b7224 */ /* 0x000fe400078e009a */
.L_x_36664:
[----:B------:R-:W-:Y:S05]  /*b8d0*/  BSYNC B1 ;  /* 0x0000000000017941 */ /* 0x000fea0003800000 */
.L_x_36662:
        /* <DEDUP_REMOVED lines=11> */
.L_x_36666:
[----:B------:R-:W-:Y:S01]  /*b990*/  IMAD.MOV.U32 R9, RZ, RZ, R8 ;  /* 0x000000ffff097224 */ /* 0x000fe200078e0008 */
[----:B------:R-:W-:Y:S01]  /*b9a0*/  MOV R34, R33 ;  /* 0x0000002100227202 */ /* 0x000fe20000000f00 */
[----:B------:R-:W-:Y:S02]  /*b9b0*/  IMAD.MOV.U32 R11, RZ, RZ, R10 ;  /* 0x000000ffff0b7224 */ /* 0x000fe400078e000a */
[----:B------:R-:W-:Y:S02]  /*b9c0*/  IMAD.MOV.U32 R154, RZ, RZ, R159 ;  /* 0x000000ffff9a7224 */ /* 0x000fe400078e009f */
.L_x_36667:
[----:B------:R-:W-:Y:S05]  /*b9d0*/  BSYNC B1 ;  /* 0x0000000000017941 */ /* 0x000fea0003800000 */
.L_x_36665:
        /* <DEDUP_REMOVED lines=11> */
.L_x_36669:
[----:B------:R-:W-:Y:S01]  /*ba90*/  IMAD.MOV.U32 R159, RZ, RZ, R158 ;  /* 0x000000ffff9f7224 */ /* 0x000fe200078e009e */
[----:B------:R-:W-:Y:S01]  /*baa0*/  MOV R33, R32 ;  /* 0x0000002000217202 */ /* 0x000fe20000000f00 */
[----:B------:R-:W-:Y:S02]  /*bab0*/  IMAD.MOV.U32 R8, RZ, RZ, R9 ;  /* 0x000000ffff087224 */ /* 0x000fe400078e0009 */
[----:B------:R-:W-:Y:S02]  /*bac0*/  IMAD.MOV.U32 R10, RZ, RZ, R11 ;  /* 0x000000ffff0a7224 */ /* 0x000fe400078e000b */
[----:B------:R-:W-:Y:S02]  /*bad0*/  IMAD.MOV.U32 R158, RZ, RZ, R9 ;  /* 0x000000ffff9e7224 */ /* 0x000fe400078e0009 */
[----:B------:R-:W-:Y:S02]  /*bae0*/  IMAD.MOV.U32 R32, RZ, RZ, R11 ;  /* 0x000000ffff207224 */ /* 0x000fe400078e000b */
.L_x_36670:
[----:B------:R-:W-:Y:S05]  /*baf0*/  BSYNC B1 ;  /* 0x0000000000017941 */ /* 0x000fea0003800000 */
.L_x_36668:
[----:B------:R-:W-:Y:S01]  /*bb00*/  IADD3 R4, R4, 0x4, RZ ;  /* 0x0000000404047810 */ /* 0x000fe20007ffe0ff */
[----:B------:R-:W-:Y:S01]  /*bb10*/  @!P1 CALL.REL.NOINC `(.L_x_36671) ;  /* 0x0000001000009944 */ /* 0x000fe20003c00000 */
[----:B------:R-:W-:Y:S05]  /*bb20*/  BRA `(.L_x_36672) ;  /* 0xffffc02000007947 */ /* 0x000fea000383ffff */
.L_x_36671:
[----:B------:R-:W-:Y:S01]  /*bb30*/  FADD.FTZ R156, R156, R7 ;  /* 0x000000079c9c7221 */ /* 0x000fe20000010000 */
[----:B------:R-:W-:Y:S01]  /*bb40*/  MOV R158, R8 ;  /* 0x00000008009e7202 */ /* 0x000fe20000000f00 */
[----:B------:R-:W-:-:S02]  /*bb50*/  IMAD.MOV.U32 R157, RZ, RZ, R6 ;  /* 0x000000ffff9d7224 */ /* 0x000fc400078e0006 */
[----:B------:R-:W-:Y:S02]  /*bb60*/  IMAD.MOV.U32 R32, RZ, RZ, R10 ;  /* 0x000000ffff207224 */ /* 0x000fe400078e000a */
.L_x_36481:
[----:B------:R-:W-:Y:S05]  /*bb70*/  BSYNC B0 ;  /* 0x0000000000007941 */ /* 0x000fea0003800000 */
.L_x_36480:
        /* <DEDUP_REMOVED lines=209> */
.L_x_36865:
        /* <DEDUP_REMOVED lines=20> */
.L_x_36676:
[----:B------:R-:W-:Y:S01]  /*c9d0*/  MOV R8, R3 ;  /* 0x0000000300087202 */ /* 0x000fe20000000f00 */
[----:B------:R-:W-:Y:S02]  /*c9e0*/  IMAD.MOV.U32 R10, RZ, RZ, R95 ;  /* 0x000000ffff0a7224 */ /* 0x000fe400078e005f */
[----:B------:R-:W-:Y:S02]  /*c9f0*/  IMAD.MOV.U32 R3, RZ, RZ, R2 ;  /* 0x000000ffff037224 */ /* 0x000fe400078e0002 */
[----:B------:R-:W-:Y:S02]  /*ca00*/  IMAD.MOV.U32 R95, RZ, RZ, R94 ;  /* 0x000000ffff5f7224 */ /* 0x000fe400078e005e */
.L_x_36677:
[----:B------:R-:W-:Y:S05]  /*ca10*/  BSYNC B1 ;  /* 0x0000000000017941 */ /* 0x000fea0003800000 */
.L_x_36675:
        /* <DEDUP_REMOVED lines=11> */
.L_x_36679:
[----:B------:R-:W-:Y:S01]  /*cad0*/  MOV R9, R8 ;  /* 0x0000000800097202 */ /* 0x000fe20000000f00 */
[----:B------:R-:W-:Y:S02]  /*cae0*/  IMAD.MOV.U32 R11, RZ, RZ, R10 ;  /* 0x000000ffff0b7224 */ /* 0x000fe400078e000a */
[----:B------:R-:W-:Y:S02]  /*caf0*/  IMAD.MOV.U32 R2, RZ, RZ, R97 ;  /* 0x000000ffff027224 */ /* 0x000fe400078e0061 */
[----:B------:R-:W-:Y:S02]  /*cb00*/  IMAD.MOV.U32 R94, RZ, RZ, R93 ;  /* 0x000000ffff5e7224 */ /* 0x000fe400078e005d */
.L_x_36680:
[----:B------:R-:W-:Y:S05]  /*cb10*/  BSYNC B1 ;  /* 0x0000000000017941 */ /* 0x000fea0003800000 */
.L_x_36678:
        /* <DEDUP_REMOVED lines=11> */
.L_x_36682:
[----:B------:R-:W-:Y:S01]  /*cbd0*/  MOV R8, R9 ;  /* 0x0000000900087202 */ /* 0x000fe20000000f00 */
[----:B------:R-:W-:Y:S02]  /*cbe0*/  IMAD.MOV.U32 R10, RZ, RZ, R11 ;  /* 0x000000ffff0a7224 */ /* 0x000fe400078e000b */
[----:B------:R-:W-:Y:S02]  /*cbf0*/  IMAD.MOV.U32 R97, RZ, RZ, R96 ;  /* 0x000000ffff617224 */ /* 0x000fe400078e0060 */
[----:B------:R-:W-:Y:S02]  /*cc00*/  IMAD.MOV.U32 R93, RZ, RZ, R92 ;  /* 0x000000ffff5d7224 */ /* 0x000fe400078e005c */
.L_x_36683:
[----:B------:R-:W-:Y:S05]  /*cc10*/  BSYNC B1 ;  /* 0x0000000000017941 */ /* 0x000fea0003800000 */
.L_x_36681:
        /* <DEDUP_REMOVED lines=11> */
.L_x_36685:
[----:B------:R-:W-:Y:S01]  /*ccd0*/  MOV R9, R8 ;  /* 0x0000000800097202 */ /* 0x000fe20000000f00 */
[----:B------:R-:W-:Y:S02]  /*cce0*/  IMAD.MOV.U32 R11, RZ, RZ, R10 ;  /* 0x000000ffff0b7224 */ /* 0x000fe400078e000a */
[----:B------:R-:W-:Y:S02]  /*ccf0*/  IMAD.MOV.U32 R96, RZ, RZ, R99 ;  /* 0x000000ffff607224 */ /* 0x000fe400078e0063 */
[----:B------:R-:W-:Y:S02]  /*cd00*/  IMAD.MOV.U32 R92, RZ, RZ, R91 ;  /* 0x000000ffff5c7224 */ /* 0x000fe400078e005b */
.L_x_36686:
[----:B------:R-:W-:Y:S05]  /*cd10*/  BSYNC B1 ;  /* 0x0000000000017941 */ /* 0x000fea0003800000 */
.L_x_36684:
        /* <DEDUP_REMOVED lines=11> */
.L_x_36688:
[----:B------:R-:W-:Y:S01]  /*cdd0*/  MOV R8, R9 ;  /* 0x0000000900087202 */ /* 0x000fe20000000f00 */
[----:B------:R-:W-:Y:S02]  /*cde0*/  IMAD.MOV.U32 R10, RZ, RZ, R11 ;  /* 0x000000ffff0a7224 */ /* 0x000fe400078e000b */
[----:B------:R-:W-:Y:S02]  /*cdf0*/  IMAD.MOV.U32 R99, RZ, RZ, R98 ;  /* 0x000000ffff637224 */ /* 0x000fe400078e0062 */
[----:B------:R-:W-:Y:S02]  /*ce00*/  IMAD.MOV.U32 R91, RZ, RZ, R90 ;  /* 0x000000ffff5b7224 */ /* 0x000fe400078e005a */
.L_x_36689:
[----:B------:R-:W-:Y:S05]  /*ce10*/  BSYNC B1 ;  /* 0x0000000000017941 */ /* 0x000fea0003800000 */
.L_x_36687:
        /* <DEDUP_REMOVED lines=11> */
.L_x_36691:
[----:B------:R-:W-:Y:S01]  /*ced0*/  MOV R9, R8 ;  /* 0x0000000800097202 */ /* 0x000fe20000000f00 */
[----:B------:R-:W-:Y:S02]  /*cee0*/  IMAD.MOV.U32 R11, RZ, RZ, R10 ;  /* 0x000000ffff0b7224 */ /* 0x000fe400078e000a */
[----:B------:R-:W-:Y:S02]  /*cef0*/  IMAD.MOV.U32 R98, RZ, RZ, R101 ;  /* 0x000000ffff627224 */ /* 0x000fe400078e0065 */
[----:B------:R-:W-:Y:S02]  /*cf00*/  IMAD.MOV.U32 R90, RZ, RZ, R89 ;  /* 0x000000ffff5a7224 */ /* 0x000fe400078e0059 */
.L_x_36692:
[----:B------:R-:W-:Y:S05]  /*cf10*/  BSYNC B1 ;  /* 0x0000000000017941 */ /* 0x000fea0003800000 */
.L_x_36690:
        /* <DEDUP_REMOVED lines=11> */
.L_x_36694:
[----:B------:R-:W-:Y:S01]  /*cfd0*/  MOV R8, R9 ;  /* 0x0000000900087202 */ /* 0x000fe20000000f00 */
[----:B------:R-:W-:Y:S02]  /*cfe0*/  IMAD.MOV.U32 R10, RZ, RZ, R11 ;  /* 0x000000ffff0a7224 */ /* 0x000fe400078e000b */
[----:B------:R-:W-:Y:S02]  /*cff0*/  IMAD.MOV.U32 R101, RZ, RZ, R100 ;  /* 0x000000ffff657224 */ /* 0x000fe400078e0064 */
[----:B------:R-:W-:Y:S02]  /*d000*/  IMAD.MOV.U32 R89, RZ, RZ, R88 ;  /* 0x000000ffff597224 */ /* 0x000fe400078e0058 */
.L_x_36695:
[----:B------:R-:W-:Y:S05]  /*d010*/  BSYNC B1 ;  /* 0x0000000000017941 */ /* 0x000fea0003800000 */
.L_x_36693:
        /* <DEDUP_REMOVED lines=11> */
.L_x_36697:
[----:B------:R-:W-:Y:S01]  /*d0d0*/  MOV R9, R8 ;  /* 0x0000000800097202 */ /* 0x000fe20000000f00 */
[----:B------:R-:W-:Y:S02]  /*d0e0*/  IMAD.MOV.U32 R11, RZ, RZ, R10 ;  /* 0x000000ffff0b7224 */ /* 0x000fe400078e000a */
[----:B------:R-:W-:Y:S02]  /*d0f0*/  IMAD.MOV.U32 R100, RZ, RZ, R103 ;  /* 0x000000ffff647224 */ /* 0x000fe400078e0067 */
[----:B------:R-:W-:Y:S02]  /*d100*/  IMAD.MOV.U32 R88, RZ, RZ, R87 ;  /* 0x000000ffff587224 */ /* 0x000fe400078e0057 */
.L_x_36698:
[----:B------:R-:W-:Y:S05]  /*d110*/  BSYNC B1 ;  /* 0x0000000000017941 */ /* 0x000fea0003800000 */
.L_x_36696:
        /* <DEDUP_REMOVED lines=11> */
.L_x_36700:
[----:B------:R-:W-:Y:S01]  /*d1d0*/  MOV R8, R9 ;  /* 0x0000000900087202 */ /* 0x000fe20000000f00 */
[----:B------:R-:W-:Y:S02]  /*d1e0*/  IMAD.MOV.U32 R10, RZ, RZ, R11 ;  /* 0x000000ffff0a7224 */ /* 0x000fe400078e000b */
[----:B------:R-:W-:Y:S02]  /*d1f0*/  IMAD.MOV.U32 R103, RZ, RZ, R102 ;  /* 0x000000ffff677224 */ /* 0x000fe400078e0066 */
[----:B------:R-:W-:Y:S02]  /*d200*/  IMAD.MOV.U32 R87, RZ, RZ, R86 ;  /* 0x000000ffff577224 */ /* 0x000fe400078e0056 */
.L_x_36701:
[----:B------:R-:W-:Y:S05]  /*d210*/  BSYNC B1 ;  /* 0x0000000000017941 */ /* 0x000fea0003800000 */
.L_x_36699:
        /* <DEDUP_REMOVED lines=11> */
.L_x_36703:
[----:B------:R-:W-:Y:S01]  /*d2d0*/  MOV R9, R8 ;  /* 0x0000000800097202 */ /* 0x000fe20000000f00 */
[----:B------:R-:W-:Y:S02]  /*d2e0*/  IMAD.MOV.U32 R11, RZ, RZ, R10 ;  /* 0x000000ffff0b7224 */ /* 0x000fe400078e000a */
[----:B------:R-:W-:Y:S02]  /*d2f0*/  IMAD.MOV.U32 R102, RZ, RZ, R105 ;  /* 0x000000ffff667224 */ /* 0x000fe400078e0069 */
[----:B------:R-:W-:Y:S02]  /*d300*/  IMAD.MOV.U32 R86, RZ, RZ, R85 ;  /* 0x000000ffff567224 */ /* 0x000fe400078e0055 */
.L_x_36704:
[----:B------:R-:W-:Y:S05]  /*d310*/  BSYNC B1 ;  /* 0x0000000000017941 */ /* 0x000fea0003800000 */
.L_x_36702:
        /* <DEDUP_REMOVED lines=11> */
.L_x_36706:
[----:B------:R-:W-:Y:S01]  /*d3d0*/  MOV R8, R9 ;  /* 0x0000000900087202 */ /* 0x000fe20000000f00 */
[----:B------:R-:W-:Y:S02]  /*d3e0*/  IMAD.MOV.U32 R10, RZ, RZ, R11 ;  /* 0x000000ffff0a7224 */ /* 0x000fe400078e000b */
[----:B------:R-:W-:Y:S02]  /*d3f0*/  IMAD.MOV.U32 R105, RZ, RZ, R104 ;  /* 0x000000ffff697224 */ /* 0x000fe400078e0068 */
[----:B------:R-:W-:Y:S02]  /*d400*/  IMAD.MOV.U32 R85, RZ, RZ, R84 ;  /* 0x000000ffff557224 */ /* 0x000fe400078e0054 */
.L_x_36707:
[----:B------:R-:W-:Y:S05]  /*d410*/  BSYNC B1 ;  /* 0x0000000000017941 */ /* 0x000fea0003800000 */
.L_x_36705:
        /* <DEDUP_REMOVED lines=11> */
.L_x_36709:
[----:B------:R-:W-:Y:S01]  /*d4d0*/  MOV R9, R8 ;  /* 0x0000000800097202 */ /* 0x000fe20000000f00 */
[----:B------:R-:W-:Y:S02]  /*d4e0*/  IMAD.MOV.U32 R11, RZ, RZ, R10 ;  /* 0x000000ffff0b7224 */ /* 0x000fe400078e000a */
[----:B------:R-:W-:Y:S02]  /*d4f0*/  IMAD.MOV.U32 R104, RZ, RZ, R107 ;  /* 0x000000ffff687224 */ /* 0x000fe400078e006b */
[----:B------:R-:W-:Y:S02]  /*d500*/  IMAD.MOV.U32 R84, RZ, RZ, R83 ;  /* 0x000000ffff547224 */ /* 0x000fe400078e0053 */
.L_x_36710:
[----:B------:R-:W-:Y:S05]  /*d510*/  BSYNC B1 ;  /* 0x0000000000017941 */ /* 0x000fea0003800000 */
.L_x_36708:
        /* <DEDUP_REMOVED lines=11> */
.L_x_36712:
[----:B------:R-:W-:Y:S01]  /*d5d0*/  MOV R8, R9 ;  /* 0x0000000900087202 */ /* 0x000fe20000000f00 */
[----:B------:R-:W-:Y:S02]  /*d5e0*/  IMAD.MOV.U32 R10, RZ, RZ, R11 ;  /* 0x000000ffff0a7224 */ /* 0x000fe400078e000b */
[----:B------:R-:W-:Y:S02]  /*d5f0*/  IMAD.MOV.U32 R107, RZ, RZ, R106 ;  /* 0x000000ffff6b7224 */ /* 0x000fe400078e006a */
[----:B------:R-:W-:Y:S02]  /*d600*/  IMAD.MOV.U32 R83, RZ, RZ, R82 ;  /* 0x000000ffff537224 */ /* 0x000fe400078e0052 */
.L_x_36713:
[----:B------:R-:W-:Y:S05]  /*d610*/  BSYNC B1 ;  /* 0x0000000000017941 */ /* 0x000fea0003800000 */
.L_x_36711:
        /* <DEDUP_REMOVED lines=11> */
.L_x_36715:
[----:B------:R-:W-:Y:S01]  /*d6d0*/  MOV R9, R8 ;  /* 0x0000000800097202 */ /* 0x000fe20000000f00 */
[----:B------:R-:W-:Y:S02]  /*d6e0*/  IMAD.MOV.U32 R11, RZ, RZ, R10 ;  /* 0x000000ffff0b7224 */ /* 0x000fe400078e000a */
[----:B------:R-:W-:Y:S02]  /*d6f0*/  IMAD.MOV.U32 R106, RZ, RZ, R109 ;  /* 0x000000ffff6a7224 */ /* 0x000fe400078e006d */
[----:B------:R-:W-:Y:S02]  /*d700*/  IMAD.MOV.U32 R82, RZ, RZ, R81 ;  /* 0x000000ffff527224 */ /* 0x000fe400078e0051 */
.L_x_36716:
[----:B------:R-:W-:Y:S05]  /*d710*/  BSYNC B1 ;  /* 0x0000000000017941 */ /* 0x000fea0003800000 */
.L_x_36714:
        /* <DEDUP_REMOVED lines=11> */
.L_x_36718:
[----:B------:R-:W-:Y:S01]  /*d7d0*/  MOV R8, R9 ;  /* 0x0000000900087202 */ /* 0x000fe20000000f00 */
[----:B------:R-:W-:Y:S02]  /*d7e0*/  IMAD.MOV.U32 R10, RZ, RZ, R11 ;  /* 0x000000ffff0a7224 */ /* 0x000fe400078e000b */
[----:B------:R-:W-:Y:S02]  /*d7f0*/  IMAD.MOV.U32 R109, RZ, RZ, R108 ;  /* 0x000000ffff6d7224 */ /* 0x000fe400078e006c */
[----:B------:R-:W-:Y:S02]  /*d800*/  IMAD.MOV.U32 R81, RZ, RZ, R80 ;  /* 0x000000ffff517224 */ /* 0x000fe400078e0050 */
.L_x_36719:
[----:B------:R-:W-:Y:S05]  /*d810*/  BSYNC B1 ;  /* 0x0000000000017941 */ /* 0x000fea0003800000 */
.L_x_36717:
        /* <DEDUP_REMOVED lines=11> */
.L_x_36721:
[----:B------:R-:W-:Y:S01]  /*d8d0*/  MOV R9, R8 ;  /* 0x0000000800097202 */ /* 0x000fe20000000f00 */
[----:B------:R-:W-:Y:S02]  /*d8e0*/  IMAD.MOV.U32 R11, RZ, RZ, R10 ;  /* 0x000000ffff0b7224 */ /* 0x000fe400078e000a */
[----:B------:R-:W-:Y:S02]  /*d8f0*/  IMAD.MOV.U32 R108, RZ, RZ, R111 ;  /* 0x000000ffff6c7224 */ /* 0x000fe400078e006f */
[----:B------:R-:W-:Y:S02]  /*d900*/  IMAD.MOV.U32 R80, RZ, RZ, R79 ;  /* 0x000000ffff507224 */ /* 0x000fe400078e004f */
.L_x_36722:
[----:B------:R-:W-:Y:S05]  /*d910*/  BSYNC B1 ;  /* 0x0000000000017941 */ /* 0x000fea0003800000 */
.L_x_36720:
        /* <DEDUP_REMOVED lines=11> */
.L_x_36724:
[----:B------:R-:W-:Y:S01]  /*d9d0*/  MOV R8, R9 ;  /* 0x0000000900087202 */ /* 0x000fe20000000f00 */
[----:B------:R-:W-:Y:S02]  /*d9e0*/  IMAD.MOV.U32 R10, RZ, RZ, R11 ;  /* 0x000000ffff0a7224 */ /* 0x000fe400078e000b */
[----:B------:R-:W-:Y:S02]  /*d9f0*/  IMAD.MOV.U32 R111, RZ, RZ, R110 ;  /* 0x000000ffff6f7224 */ /* 0x000fe400078e006e */
[----:B------:R-:W-:Y:S02]  /*da00*/  IMAD.MOV.U32 R79, RZ, RZ, R78 ;  /* 0x000000ffff4f7224 */ /* 0x000fe400078e004e */
.L_x_36725:
[----:B------:R-:W-:Y:S05]  /*da10*/  BSYNC B1 ;  /* 0x0000000000017941 */ /* 0x000fea0003800000 */
.L_x_36723:
        /* <DEDUP_REMOVED lines=11> */
.L_x_36727:
[----:B------:R-:W-:Y:S01]  /*dad0*/  MOV R9, R8 ;  /* 0x0000000800097202 */ /* 0x000fe20000000f00 */
[----:B------:R-:W-:Y:S02]  /*dae0*/  IMAD.MOV.U32 R11, RZ, RZ, R10 ;  /* 0x000000ffff0b7224 */ /* 0x000fe400078e000a */
[----:B------:R-:W-:Y:S02]  /*daf0*/  IMAD.MOV.U32 R110, RZ, RZ, R113 ;  /* 0x000000ffff6e7224 */ /* 0x000fe400078e0071 */
[----:B------:R-:W-:Y:S02]  /*db00*/  IMAD.MOV.U32 R78, RZ, RZ, R77 ;  /* 0x000000ffff4e7224 */ /* 0x000fe400078e004d */
.L_x_36728:
[----:B------:R-:W-:Y:S05]  /*db10*/  BSYNC B1 ;  /* 0x0000000000017941 */ /* 0x000fea0003800000 */
.L_x_36726:
        /* <DEDUP_REMOVED lines=11> */
.L_x_36730:
[----:B------:R-:W-:Y:S01]  /*dbd0*/  MOV R8, R9 ;  /* 0x0000000900087202 */ /* 0x000fe20000000f00 */
[----:B------:R-:W-:Y:S02]  /*dbe0*/  IMAD.MOV.U32 R10, RZ, RZ, R11 ;  /* 0x000000ffff0a7224 */ /* 0x000fe400078e000b */
[----:B------:R-:W-:Y:S02]  /*dbf0*/  IMAD.MOV.U32 R113, RZ, RZ, R112 ;  /* 0x000000ffff717224 */ /* 0x000fe400078e0070 */
[----:B------:R-:W-:Y:S02]  /*dc00*/  IMAD.MOV.U32 R77, RZ, RZ, R76 ;  /* 0x000000ffff4d7224 */ /* 0x000fe400078e004c */
.L_x_36731:
[----:B------:R-:W-:Y:S05]  /*dc10*/  BSYNC B1 ;  /* 0x0000000000017941 */ /* 0x000fea0003800000 */
.L_x_36729:
        /* <DEDUP_REMOVED lines=11> */
.L_x_36733:
[----:B------:R-:W-:Y:S01]  /*dcd0*/  MOV R9, R8 ;  /* 0x0000000800097202 */ /* 0x000fe20000000f00 */
[----:B------:R-:W-:Y:S02]  /*dce0*/  IMAD.MOV.U32 R11, RZ, RZ, R10 ;  /* 0x000000ffff0b7224 */ /* 0x000fe400078e000a */
[----:B------:R-:W-:Y:S02]  /*dcf0*/  IMAD.MOV.U32 R112, RZ, RZ, R115 ;  /* 0x000000ffff707224 */ /* 0x000fe400078e0073 */
[----:B------:R-:W-:Y:S02]  /*dd00*/  IMAD.MOV.U32 R76, RZ, RZ, R75 ;  /* 0x000000ffff4c7224 */ /* 0x000fe400078e004b */
.L_x_36734:
[----:B------:R-:W-:Y:S05]  /*dd10*/  BSYNC B1 ;  /* 0x0000000000017941 */ /* 0x000fea0003800000 */
.L_x_36732:
        /* <DEDUP_REMOVED lines=11> */
.L_x_36736:
[----:B------:R-:W-:Y:S01]  /*ddd0*/  MOV R8, R9 ;  /* 0x0000000900087202 */ /* 0x000fe20000000f00 */
[----:B------:R-:W-:Y:S02]  /*dde0*/  IMAD.MOV.U32 R10, RZ, RZ, R11 ;  /* 0x000000ffff0a7224 */ /* 0x000fe400078e000b */
[----:B------:R-:W-:Y:S02]  /*ddf0*/  IMAD.MOV.U32 R115, RZ, RZ, R114 ;  /* 0x000000ffff737224 */ /* 0x000fe400078e0072 */
[----:B------:R-:W-:Y:S02]  /*de00*/  IMAD.MOV.U32 R75, RZ, RZ, R74 ;  /* 0x000000ffff4b7224 */ /* 0x000fe400078e004a */
.L_x_36737:
[----:B------:R-:W-:Y:S05]  /*de10*/  BSYNC B1 ;  /* 0x0000000000017941 */ /* 0x000fea0003800000 */
.L_x_36735:
        /* <DEDUP_REMOVED lines=11> */
.L_x_36739:
[----:B------:R-:W-:Y:S01]  /*ded0*/  MOV R9, R8 ;  /* 0x0000000800097202 */ /* 0x000fe20000000f00 */
[----:B------:R-:W-:Y:S02]  /*dee0*/  IMAD.MOV.U32 R11, RZ, RZ, R10 ;  /* 0x000000ffff0b7224 */ /* 0x000fe400078e000a */
[----:B------:R-:W-:Y:S02]  /*def0*/  IMAD.MOV.U32 R114, RZ, RZ, R117 ;  /* 0x000000ffff727224 */ /* 0x000fe400078e0075 */
[----:B------:R-:W-:Y:S02]  /*df00*/  IMAD.MOV.U32 R74, RZ, RZ, R73 ;  /* 0x000000ffff4a7224 */ /* 0x000fe400078e0049 */
.L_x_36740:
[----:B------:R-:W-:Y:S05]  /*df10*/  BSYNC B1 ;  /* 0x0000000000017941 */ /* 0x000fea0003800000 */
.L_x_36738:
        /* <DEDUP_REMOVED lines=11> */
.L_x_36742:
[----:B------:R-:W-:Y:S01]  /*dfd0*/  MOV R8, R9 ;  /* 0x0000000900087202 */ /* 0x000fe20000000f00 */
[----:B------:R-:W-:Y:S02]  /*dfe0*/  IMAD.MOV.U32 R10, RZ, RZ, R11 ;  /* 0x000000ffff0a7224 */ /* 0x000fe400078e000b */
[----:B------:R-:W-:Y:S02]  /*dff0*/  IMAD.MOV.U32 R117, RZ, RZ, R116 ;  /* 0x000000ffff757224 */ /* 0x000fe400078e0074 */
[----:B------:R-:W-:Y:S02]  /*e000*/  IMAD.MOV.U32 R73, RZ, RZ, R72 ;  /* 0x000000ffff497224 */ /* 0x000fe400078e0048 */
.L_x_36743:
[----:B------:R-:W-:Y:S05]  /*e010*/  BSYNC B1 ;  /* 0x0000000000017941 */ /* 0x000fea0003800000 */
.L_x_36741:
        /* <DEDUP_REMOVED lines=11> */
.L_x_36745:
[----:B------:R-:W-:Y:S01]  /*e0d0*/  MOV R9, R8 ;  /* 0x0000000800097202 */ /* 0x000fe20000000f00 */
[----:B------:R-:W-:Y:S02]  /*e0e0*/  IMAD.MOV.U32 R11, RZ, RZ, R10 ;  /* 0x000000ffff0b7224 */ /* 0x000fe400078e000a */
[----:B------:R-:W-:Y:S02]  /*e0f0*/  IMAD.MOV.U32 R116, RZ, RZ, R119 ;  /* 0x000000ffff747224 */ /* 0x000fe400078e0077 */
[----:B------:R-:W-:Y:S02]  /*e100*/  IMAD.MOV.U32 R72, RZ, RZ, R71 ;  /* 0x000000ffff487224 */ /* 0x000fe400078e0047 */
.L_x_36746:
[----:B------:R-:W-:Y:S05]  /*e110*/  BSYNC B1 ;  /* 0x0000000000017941 */ /* 0x000fea0003800000 */
.L_x_36744:
        /* <DEDUP_REMOVED lines=11> */
.L_x_36748:
[----:B------:R-:W-:Y:S01]  /*e1d0*/  MOV R8, R9 ;  /* 0x0000000900087202 */ /* 0x000fe20000000f00 */
[----:B------:R-:W-:Y:S02]  /*e1e0*/  IMAD.MOV.U32 R10, RZ, RZ, R11 ;  /* 0x000000ffff0a7224 */ /* 0x000fe400078e000b */
[----:B------:R-:W-:Y:S02]  /*e1f0*/  IMAD.MOV.U32 R119, RZ, RZ, R118 ;  /* 0x000000ffff777224 */ /* 0x000fe400078e0076 */
[----:B------:R-:W-:Y:S02]  /*e200*/  IMAD.MOV.U32 R71, RZ, RZ, R70 ;  /* 0x000000ffff477224 */ /* 0x000fe400078e0046 */
.L_x_36749:
[----:B------:R-:W-:Y:S05]  /*e210*/  BSYNC B1 ;  /* 0x0000000000017941 */ /* 0x000fea0003800000 */
.L_x_36747:
        /* <DEDUP_REMOVED lines=11> */
.L_x_36751:
[----:B------:R-:W-:Y:S01]  /*e2d0*/  MOV R9, R8 ;  /* 0x0000000800097202 */ /* 0x000fe20000000f00 */
[----:B------:R-:W-:Y:S02]  /*e2e0*/  IMAD.MOV.U32 R11, RZ, RZ, R10 ;  /* 0x000000ffff0b7224 */ /* 0x000fe400078e000a */
[----:B------:R-:W-:Y:S02]  /*e2f0*/  IMAD.MOV.U32 R118, RZ, RZ, R121 ;  /* 0x000000ffff767224 */ /* 0x000fe400078e0079 */
[----:B------:R-:W-:Y:S02]  /*e300*/  IMAD.MOV.U32 R70, RZ, RZ, R69 ;  /* 0x000000ffff467224 */ /* 0x000fe400078e0045 */
.L_x_36752:
[----:B------:R-:W-:Y:S05]  /*e310*/  BSYNC B1 ;  /* 0x0000000000017941 */ /* 0x000fea0003800000 */
.L_x_36750:
        /* <DEDUP_REMOVED lines=11> */
.L_x_36754:
[----:B------:R-:W-:Y:S01]  /*e3d0*/  MOV R8, R9 ;  /* 0x0000000900087202 */ /* 0x000fe20000000f00 */
[----:B------:R-:W-:Y:S02]  /*e3e0*/  IMAD.MOV.U32 R10, RZ, RZ, R11 ;  /* 0x000000ffff0a7224 */ /* 0x000fe400078e000b */
[----:B------:R-:W-:Y:S02]  /*e3f0*/  IMAD.MOV.U32 R121, RZ, RZ, R120 ;  /* 0x000000ffff797224 */ /* 0x000fe400078e0078 */
[----:B------:R-:W-:Y:S02]  /*e400*/  IMAD.MOV.U32 R69, RZ, RZ, R68 ;  /* 0x000000ffff457224 */ /* 0x000fe400078e0044 */
.L_x_36755:
[----:B------:R-:W-:Y:S05]  /*e410*/  BSYNC B1 ;  /* 0x0000000000017941 */ /* 0x000fea0003800000 */
.L_x_36753:
        /* <DEDUP_REMOVED lines=11> */
.L_x_36757:
[----:B------:R-:W-:Y:S01]  /*e4d0*/  MOV R9, R8 ;  /* 0x0000000800097202 */ /* 0x000fe20000000f00 */
[----:B------:R-:W-:Y:S02]  /*e4e0*/  IMAD.MOV.U32 R11, RZ, RZ, R10 ;  /* 0x000000ffff0b7224 */ /* 0x000fe400078e000a */
[----:B------:R-:W-:Y:S02]  /*e4f0*/  IMAD.MOV.U32 R120, RZ, RZ, R123 ;  /* 0x000000ffff787224 */ /* 0x000fe400078e007b */
[----:B------:R-:W-:Y:S02]  /*e500*/  IMAD.MOV.U32 R68, RZ, RZ, R67 ;  /* 0x000000ffff447224 */ /* 0x000fe400078e0043 */
.L_x_36758:
[----:B------:R-:W-:Y:S05]  /*e510*/  BSYNC B1 ;  /* 0x0000000000017941 */ /* 0x000fea0003800000 */
.L_x_36756:
        /* <DEDUP_REMOVED lines=11> */
.L_x_36760:
[----:B------:R-:W-:Y:S01]  /*e5d0*/  MOV R8, R9 ;  /* 0x0000000900087202 */ /* 0x000fe20000000f00 */
[----:B------:R-:W-:Y:S02]  /*e5e0*/  IMAD.MOV.U32 R10, RZ, RZ, R11 ;  /* 0x000000ffff0a7224 */ /* 0x000fe400078e000b */
[----:B------:R-:W-:Y:S02]  /*e5f0*/  IMAD.MOV.U32 R123, RZ, RZ, R122 ;  /* 0x000000ffff7b7224 */ /* 0x000fe400078e007a */
[----:B------:R-:W-:Y:S02]  /*e600*/  IMAD.MOV.U32 R67, RZ, RZ, R66 ;  /* 0x000000ffff437224 */ /* 0x000fe400078e0042 */
.L_x_36761:
[----:B------:R-:W-:Y:S05]  /*e610*/  BSYNC B1 ;  /* 0x0000000000017941 */ /* 0x000fea0003800000 */
.L_x_36759:
        /* <DEDUP_REMOVED lines=11> */
.L_x_36763:
[----:B------:R-:W-:Y:S01]  /*e6d0*/  MOV R9, R8 ;  /* 0x0000000800097202 */ /* 0x000fe20000000f00 */
[----:B------:R-:W-:Y:S02]  /*e6e0*/  IMAD.MOV.U32 R11, RZ, RZ, R10 ;  /* 0x000000ffff0b7224 */ /* 0x000fe400078e000a */
[----:B------:R-:W-:Y:S02]  /*e6f0*/  IMAD.MOV.U32 R122, RZ, RZ, R125 ;  /* 0x000000ffff7a7224 */ /* 0x000fe400078e007d */
[----:B------:R-:W-:Y:S02]  /*e700*/  IMAD.MOV.U32 R66, RZ, RZ, R65 ;  /* 0x000000ffff427224 */ /* 0x000fe400078e0041 */
.L_x_36764:
[----:B------:R-:W-:Y:S05]  /*e710*/  BSYNC B1 ;  /* 0x0000000000017941 */ /* 0x000fea0003800000 */
.L_x_36762:
        /* <DEDUP_REMOVED lines=11> */
.L_x_36766:
[----:B------:R-:W-:Y:S01]  /*e7d0*/  MOV R8, R9 ;  /* 0x0000000900087202 */ /* 0x000fe20000000f00 */
[----:B------:R-:W-:Y:S02]  /*e7e0*/  IMAD.MOV.U32 R10, RZ, RZ, R11 ;  /* 0x000000ffff0a7224 */ /* 0x000fe400078e000b */
[----:B------:R-:W-:Y:S02]  /*e7f0*/  IMAD.MOV.U32 R125, RZ, RZ, R124 ;  /* 0x000000ffff7d7224 */ /* 0x000fe400078e007c */
[----:B------:R-:W-:Y:S02]  /*e800*/  IMAD.MOV.U32 R65, RZ, RZ, R64 ;  /* 0x000000ffff417224 */ /* 0x000fe400078e0040 */
.L_x_36767:
[----:B------:R-:W-:Y:S05]  /*e810*/  BSYNC B1 ;  /* 0x0000000000017941 */ /* 0x000fea0003800000 */
.L_x_36765:
        /* <DEDUP_REMOVED lines=11> */
.L_x_36769:
[----:B------:R-:W-:Y:S01]  /*e8d0*/  MOV R9, R8 ;  /* 0x0000000800097202 */ /* 0x000fe20000000f00 */
[----:B------:R-:W-:Y:S02]  /*e8e0*/  IMAD.MOV.U32 R11, RZ, RZ, R10 ;  /* 0x000000ffff0b7224 */ /* 0x000fe400078e000a */
[----:B------:R-:W-:Y:S02]  /*e8f0*/  IMAD.MOV.U32 R124, RZ, RZ, R127 ;  /* 0x000000ffff7c7224 */ /* 0x000fe400078e007f */
[----:B------:R-:W-:Y:S02]  /*e900*/  IMAD.MOV.U32 R64, RZ, RZ, R63 ;  /* 0x000000ffff407224 */ /* 0x000fe400078e003f */
.L_x_36770:
[----:B------:R-:W-:Y:S05]  /*e910*/  BSYNC B1 ;  /* 0x0000000000017941 */ /* 0x000fea0003800000 */
.L_x_36768:
        /* <DEDUP_REMOVED lines=11> */
.L_x_36772:
[----:B------:R-:W-:Y:S01]  /*e9d0*/  MOV R8, R9 ;  /* 0x0000000900087202 */ /* 0x000fe20000000f00 */
[----:B------:R-:W-:Y:S02]  /*e9e0*/  IMAD.MOV.U32 R10, RZ, RZ, R11 ;  /* 0x000000ffff0a7224 */ /* 0x000fe400078e000b */
[----:B------:R-:W-:Y:S02]  /*e9f0*/  IMAD.MOV.U32 R127, RZ, RZ, R126 ;  /* 0x000000ffff7f7224 */ /* 0x000fe400078e007e */
[----:B------:R-:W-:Y:S02]  /*ea00*/  IMAD.MOV.U32 R63, RZ, RZ, R62 ;  /* 0x000000ffff3f7224 */ /* 0x000fe400078e003e */
.L_x_36773:
[----:B------:R-:W-:Y:S05]  /*ea10*/  BSYNC B1 ;  /* 0x0000000000017941 */ /* 0x000fea0003800000 */
.L_x_36771:
        /* <DEDUP_REMOVED lines=11> */
.L_x_36775:
[----:B------:R-:W-:Y:S01]  /*ead0*/  MOV R9, R8 ;  /* 0x0000000800097202 */ /* 0x000fe20000000f00 */
[----:B------:R-:W-:Y:S02]  /*eae0*/  IMAD.MOV.U32 R11, RZ, RZ, R10 ;  /* 0x000000ffff0b7224 */ /* 0x000fe400078e000a */
[----:B------:R-:W-:Y:S02]  /*eaf0*/  IMAD.MOV.U32 R126, RZ, RZ, R129 ;  /* 0x000000ffff7e7224 */ /* 0x000fe400078e0081 */
[----:B------:R-:W-:Y:S02]  /*eb00*/  IMAD.MOV.U32 R62, RZ, RZ, R61 ;  /* 0x000000ffff3e7224 */ /* 0x000fe400078e003d */
.L_x_36776:
[----:B------:R-:W-:Y:S05]  /*eb10*/  BSYNC B1 ;  /* 0x0000000000017941 */ /* 0x000fea0003800000 */
.L_x_36774:
        /* <DEDUP_REMOVED lines=11> */
.L_x_36778:
[----:B------:R-:W-:Y:S01]  /*ebd0*/  MOV R8, R9 ;  /* 0x0000000900087202 */ /* 0x000fe20000000f00 */
[----:B------:R-:W-:Y:S02]  /*ebe0*/  IMAD.MOV.U32 R10, RZ, RZ, R11 ;  /* 0x000000ffff0a7224 */ /* 0x000fe400078e000b */
[----:B------:R-:W-:Y:S02]  /*ebf0*/  IMAD.MOV.U32 R129, RZ, RZ, R128 ;  /* 0x000000ffff817224 */ /* 0x000fe400078e0080 */
[----:B------:R-:W-:Y:S02]  /*ec00*/  IMAD.MOV.U32 R61, RZ, RZ, R60 ;  /* 0x000000ffff3d7224 */ /* 0x000fe400078e003c */
.L_x_36779:
[----:B------:R-:W-:Y:S05]  /*ec10*/  BSYNC B1 ;  /* 0x0000000000017941 */ /* 0x000fea0003800000 */
.L_x_36777:
        /* <DEDUP_REMOVED lines=11> */
.L_x_36781:
[----:B------:R-:W-:Y:S01]  /*ecd0*/  MOV R9, R8 ;  /* 0x0000000800097202 */ /* 0x000fe20000000f00 */
[----:B------:R-:W-:Y:S02]  /*ece0*/  IMAD.MOV.U32 R11, RZ, RZ, R10 ;  /* 0x000000ffff0b7224 */ /* 0x000fe400078e000a */
[----:B------:R-:W-:Y:S02]  /*ecf0*/  IMAD.MOV.U32 R128, RZ, RZ, R131 ;  /* 0x000000ffff807224 */ /* 0x000fe400078e0083 */
[----:B------:R-:W-:Y:S02]  /*ed00*/  IMAD.MOV.U32 R60, RZ, RZ, R59 ;  /* 0x000000ffff3c7224 */ /* 0x000fe400078e003b */
.L_x_36782:
[----:B------:R-:W-:Y:S05]  /*ed10*/  BSYNC B1 ;  /* 0x0000000000017941 */ /* 0x000fea0003800000 */
.L_x_36780:
        /* <DEDUP_REMOVED lines=11> */
.L_x_36784:
[----:B------:R-:W-:Y:S01]  /*edd0*/  MOV R8, R9 ;  /* 0x0000000900087202 */ /* 0x000fe20000000f00 */
[----:B------:R-:W-:Y:S02]  /*ede0*/  IMAD.MOV.U32 R10, RZ, RZ, R11 ;  /* 0x000000ffff0a7224 */ /* 0x000fe400078e000b */
[----:B------:R-:W-:Y:S02]  /*edf0*/  IMAD.MOV.U32 R131, RZ, RZ, R130 ;  /* 0x000000ffff837224 */ /* 0x000fe400078e0082 */
[----:B------:R-:W-:Y:S02]  /*ee00*/  IMAD.MOV.U32 R59, RZ, RZ, R58 ;  /* 0x000000ffff3b7224 */ /* 0x000fe400078e003a */
.L_x_36785:
[----:B------:R-:W-:Y:S05]  /*ee10*/  BSYNC B1 ;  /* 0x0000000000017941 */ /* 0x000fea0003800000 */
.L_x_36783:
        /* <DEDUP_REMOVED lines=11> */
.L_x_36787:
[----:B------:R-:W-:Y:S01]  /*eed0*/  MOV R9, R8 ;  /* 0x0000000800097202 */ /* 0x000fe20000000f00 */
[----:B------:R-:W-:Y:S02]  /*eee0*/  IMAD.MOV.U32 R11, RZ, RZ, R10 ;  /* 0x000000ffff0b7224 */ /* 0x000fe400078e000a */
[----:B------:R-:W-:Y:S02]  /*eef0*/  IMAD.MOV.U32 R130, RZ, RZ, R133 ;  /* 0x000000ffff827224 */ /* 0x000fe400078e0085 */
[----:B------:R-:W-:Y:S02]  /*ef00*/  IMAD.MOV.U32 R58, RZ, RZ, R57 ;  /* 0x000000ffff3a7224 */ /* 0x000fe400078e0039 */
.L_x_36788:
[----:B------:R-:W-:Y:S05]  /*ef10*/  BSYNC B1 ;  /* 0x0000000000017941 */ /* 0x000fea0003800000 */
.L_x_36786:
        /* <DEDUP_REMOVED lines=11> */
.L_x_36790:
[----:B------:R-:W-:Y:S01]  /*efd0*/  MOV R8, R9 ;  /* 0x0000000900087202 */ /* 0x000fe20000000f00 */
[----:B------:R-:W-:Y:S02]  /*efe0*/  IMAD.MOV.U32 R10, RZ, RZ, R11 ;  /* 0x000000ffff0a7224 */ /* 0x000fe400078e000b */
[----:B------:R-:W-:Y:S02]  /*eff0*/  IMAD.MOV.U32 R133, RZ, RZ, R132 ;  /* 0x000000ffff857224 */ /* 0x000fe400078e0084 */
[----:B------:R-:W-:Y:S02]  /*f000*/  IMAD.MOV.U32 R57, RZ, RZ, R56 ;  /* 0x000000ffff397224 */ /* 0x000fe400078e0038 */
.L_x_36791:
[----:B------:R-:W-:Y:S05]  /*f010*/  BSYNC B1 ;  /* 0x0000000000017941 */ /* 0x000fea0003800000 */
.L_x_36789:
        /* <DEDUP_REMOVED lines=11> */
.L_x_36793:
[----:B------:R-:W-:Y:S01]  /*f0d0*/  MOV R9, R8 ;  /* 0x0000000800097202 */ /* 0x000fe20000000f00 */
[----:B------:R-:W-:Y:S02]  /*f0e0*/  IMAD.MOV.U32 R11, RZ, RZ, R10 ;  /* 0x000000ffff0b7224 */ /* 0x000fe400078e000a */
[----:B------:R-:W-:Y:S02]  /*f0f0*/  IMAD.MOV.U32 R132, RZ, RZ, R135 ;  /* 0x000000ffff847224 */ /* 0x000fe400078e0087 */
[----:B------:R-:W-:Y:S02]  /*f100*/  IMAD.MOV.U32 R56, RZ, RZ, R55 ;  /* 0x000000ffff387224 */ /* 0x000fe400078e0037 */
.L_x_36794:
[----:B------:R-:W-:Y:S05]  /*f110*/  BSYNC B1 ;  /* 0x0000000000017941 */ /* 0x000fea0003800000 */
.L_x_36792:
        /* <DEDUP_REMOVED lines=11> */
.L_x_36796:
[----:B------:R-:W-:Y:S01]  /*f1d0*/  MOV R8, R9 ;  /* 0x0000000900087202 */ /* 0x000fe20000000f00 */
[----:B------:R-:W-:Y:S02]  /*f1e0*/  IMAD.MOV.U32 R10, RZ, RZ, R11 ;  /* 0x000000ffff0a7224 */ /* 0x000fe400078e000b */
[----:B------:R-:W-:Y:S02]  /*f1f0*/  IMAD.MOV.U32 R135, RZ, RZ, R134 ;  /* 0x000000ffff877224 */ /* 0x000fe400078e0086 */
[----:B------:R-:W-:Y:S02]  /*f200*/  IMAD.MOV.U32 R55, RZ, RZ, R54 ;  /* 0x000000ffff377224 */ /* 0x000fe400078e0036 */
.L_x_36797:
[----:B------:R-:W-:Y:S05]  /*f210*/  BSYNC B1 ;  /* 0x0000000000017941 */ /* 0x000fea0003800000 */
.L_x_36795:
        /* <DEDUP_REMOVED lines=11> */
.L_x_36799:
[----:B------:R-:W-:Y:S01]  /*f2d0*/  MOV R9, R8 ;  /* 0x0000000800097202 */ /* 0x000fe20000000f00 */
[----:B------:R-:W-:Y:S02]  /*f2e0*/  IMAD.MOV.U32 R11, RZ, RZ, R10 ;  /* 0x000000ffff0b7224 */ /* 0x000fe400078e000a */
[----:B------:R-:W-:Y:S02]  /*f2f0*/  IMAD.MOV.U32 R134, RZ, RZ, R137 ;  /* 0x000000ffff867224 */ /* 0x000fe400078e0089 */
[----:B------:R-:W-:Y:S02]  /*f300*/  IMAD.MOV.U32 R54, RZ, RZ, R53 ;  /* 0x000000ffff367224 */ /* 0x000fe400078e0035 */
.L_x_36800:
[----:B------:R-:W-:Y:S05]  /*f310*/  BSYNC B1 ;  /* 0x0000000000017941 */ /* 0x000fea0003800000 */
.L_x_36798:
        /* <DEDUP_REMOVED lines=11> */
.L_x_36802:
[----:B------:R-:W-:Y:S01]  /*f3d0*/  MOV R8, R9 ;  /* 0x0000000900087202 */ /* 0x000fe20000000f00 */
[----:B------:R-:W-:Y:S02]  /*f3e0*/  IMAD.MOV.U32 R10, RZ, RZ, R11 ;  /* 0x000000ffff0a7224 */ /* 0x000fe400078e000b */
[----:B------:R-:W-:Y:S02]  /*f3f0*/  IMAD.MOV.U32 R137, RZ, RZ, R136 ;  /* 0x000000ffff897224 */ /* 0x000fe400078e0088 */
[----:B------:R-:W-:Y:S02]  /*f400*/  IMAD.MOV.U32 R53, RZ, RZ, R52 ;  /* 0x000000ffff357224 */ /* 0x000fe400078e0034 */
.L_x_36803:
[----:B------:R-:W-:Y:S05]  /*f410*/  BSYNC B1 ;  /* 0x0000000000017941 */ /* 0x000fea0003800000 */
.L_x_36801:
        /* <DEDUP_REMOVED lines=11> */
.L_x_36805:
[----:B------:R-:W-:Y:S01]  /*f4d0*/  MOV R9, R8 ;  /* 0x0000000800097202 */ /* 0x000fe20000000f00 */
[----:B------:R-:W-:Y:S02]  /*f4e0*/  IMAD.MOV.U32 R11, RZ, RZ, R10 ;  /* 0x000000ffff0b7224 */ /* 0x000fe400078e000a */
[----:B------:R-:W-:Y:S02]  /*f4f0*/  IMAD.MOV.U32 R136, RZ, RZ, R139 ;  /* 0x000000ffff887224 */ /* 0x000fe400078e008b */
[----:B------:R-:W-:Y:S02]  /*f500*/  IMAD.MOV.U32 R52, RZ, RZ, R51 ;  /* 0x000000ffff347224 */ /* 0x000fe400078e0033 */
.L_x_36806:
[----:B------:R-:W-:Y:S05]  /*f510*/  BSYNC B1 ;  /* 0x0000000000017941 */ /* 0x000fea0003800000 */
.L_x_36804:
        /* <DEDUP_REMOVED lines=11> */
.L_x_36808:
[----:B------:R-:W-:Y:S01]  /*f5d0*/  MOV R8, R9 ;  /* 0x0000000900087202 */ /* 0x000fe20000000f00 */
[----:B------:R-:W-:Y:S02]  /*f5e0*/  IMAD.MOV.U32 R10, RZ, RZ, R11 ;  /* 0x000000ffff0a7224 */ /* 0x000fe400078e000b */
[----:B------:R-:W-:Y:S02]  /*f5f0*/  IMAD.MOV.U32 R139, RZ, RZ, R138 ;  /* 0x000000ffff8b7224 */ /* 0x000fe400078e008a */
[----:B------:R-:W-:Y:S02]  /*f600*/  IMAD.MOV.U32 R51, RZ, RZ, R50 ;  /* 0x000000ffff337224 */ /* 0x000fe400078e0032 */
.L_x_36809:
[----:B------:R-:W-:Y:S05]  /*f610*/  BSYNC B1 ;  /* 0x0000000000017941 */ /* 0x000fea0003800000 */
.L_x_36807:
        /* <DEDUP_REMOVED lines=11> */
.L_x_36811:
[----:B------:R-:W-:Y:S01]  /*f6d0*/  MOV R9, R8 ;  /* 0x0000000800097202 */ /* 0x000fe20000000f00 */
[----:B------:R-:W-:Y:S02]  /*f6e0*/  IMAD.MOV.U32 R11, RZ, RZ, R10 ;  /* 0x000000ffff0b7224 */ /* 0x000fe400078e000a */
[----:B------:R-:W-:Y:S02]  /*f6f0*/  IMAD.MOV.U32 R138, RZ, RZ, R141 ;  /* 0x000000ffff8a7224 */ /* 0x000fe400078e008d */
[----:B------:R-:W-:Y:S02]  /*f700*/  IMAD.MOV.U32 R50, RZ, RZ, R49 ;  /* 0x000000ffff327224 */ /* 0x000fe400078e0031 */
.L_x_36812:
[----:B------:R-:W-:Y:S05]  /*f710*/  BSYNC B1 ;  /* 0x0000000000017941 */ /* 0x000fea0003800000 */
.L_x_36810:
        /* <DEDUP_REMOVED lines=11> */
.L_x_36814:
[----:B------:R-:W-:Y:S01]  /*f7d0*/  MOV R8, R9 ;  /* 0x0000000900087202 */ /* 0x000fe20000000f00 */
[----:B------:R-:W-:Y:S02]  /*f7e0*/  IMAD.MOV.U32 R10, RZ, RZ, R11 ;  /* 0x000000ffff0a7224 */ /* 0x000fe400078e000b */
[----:B------:R-:W-:Y:S02]  /*f7f0*/  IMAD.MOV.U32 R141, RZ, RZ, R140 ;  /* 0x000000ffff8d7224 */ /* 0x000fe400078e008c */
[----:B------:R-:W-:Y:S02]  /*f800*/  IMAD.MOV.U32 R49, RZ, RZ, R48 ;  /* 0x000000ffff317224 */ /* 0x000fe400078e0030 */
.L_x_36815:
[----:B------:R-:W-:Y:S05]  /*f810*/  BSYNC B1 ;  /* 0x0000000000017941 */ /* 0x000fea0003800000 */
.L_x_36813:
        /* <DEDUP_REMOVED lines=11> */
.L_x_36817:
[----:B------:R-:W-:Y:S01]  /*f8d0*/  MOV R9, R8 ;  /* 0x0000000800097202 */ /* 0x000fe20000000f00 */
[----:B------:R-:W-:Y:S02]  /*f8e0*/  IMAD.MOV.U32 R11, RZ, RZ, R10 ;  /* 0x000000ffff0b7224 */ /* 0x000fe400078e000a */
[----:B------:R-:W-:Y:S02]  /*f8f0*/  IMAD.MOV.U32 R140, RZ, RZ, R143 ;  /* 0x000000ffff8c7224 */ /* 0x000fe400078e008f */
[----:B------:R-:W-:Y:S02]  /*f900*/  IMAD.MOV.U32 R48, RZ, RZ, R47 ;  /* 0x000000ffff307224 */ /* 0x000fe400078e002f */
.L_x_36818:
[----:B------:R-:W-:Y:S05]  /*f910*/  BSYNC B1 ;  /* 0x0000000000017941 */ /* 0x000fea0003800000 */
.L_x_36816:
        /* <DEDUP_REMOVED lines=11> */
.L_x_36820:
[----:B------:R-:W-:Y:S01]  /*f9d0*/  MOV R8, R9 ;  /* 0x0000000900087202 */ /* 0x000fe20000000f00 */
[----:B------:R-:W-:Y:S02]  /*f9e0*/  IMAD.MOV.U32 R10, RZ, RZ, R11 ;  /* 0x000000ffff0a7224 */ /* 0x000fe400078e000b */
[----:B------:R-:W-:Y:S02]  /*f9f0*/  IMAD.MOV.U32 R143, RZ, RZ, R142 ;  /* 0x000000ffff8f7224 */ /* 0x000fe400078e008e */
[----:B------:R-:W-:Y:S02]  /*fa00*/  IMAD.MOV.U32 R47, RZ, RZ, R46 ;  /* 0x000000ffff2f7224 */ /* 0x000fe400078e002e */
.L_x_36821:
[----:B------:R-:W-:Y:S05]  /*fa10*/  BSYNC B1 ;  /* 0x0000000000017941 */ /* 0x000fea0003800000 */
.L_x_36819:
        /* <DEDUP_REMOVED lines=11> */
.L_x_36823:
[----:B------:R-:W-:Y:S01]  /*fad0*/  MOV R9, R8 ;  /* 0x0000000800097202 */ /* 0x000fe20000000f00 */
[----:B------:R-:W-:Y:S02]  /*fae0*/  IMAD.MOV.U32 R11, RZ, RZ, R10 ;  /* 0x000000ffff0b7224 */ /* 0x000fe400078e000a */
[----:B------:R-:W-:Y:S02]  /*faf0*/  IMAD.MOV.U32 R142, RZ, RZ, R145 ;  /* 0x000000ffff8e7224 */ /* 0x000fe400078e0091 */
[----:B------:R-:W-:Y:S02]  /*fb00*/  IMAD.MOV.U32 R46, RZ, RZ, R45 ;  /* 0x000000ffff2e7224 */ /* 0x000fe400078e002d */
.L_x_36824:
[----:B------:R-:W-:Y:S05]  /*fb10*/  BSYNC B1 ;  /* 0x0000000000017941 */ /* 0x000fea0003800000 */
.L_x_36822:
        /* <DEDUP_REMOVED lines=11> */
.L_x_36826:
[----:B------:R-:W-:Y:S01]  /*fbd0*/  MOV R8, R9 ;  /* 0x0000000900087202 */ /* 0x000fe20000000f00 */
[----:B------:R-:W-:Y:S02]  /*fbe0*/  IMAD.MOV.U32 R10, RZ, RZ, R11 ;  /* 0x000000ffff0a7224 */ /* 0x000fe400078e000b */
[----:B------:R-:W-:Y:S02]  /*fbf0*/  IMAD.MOV.U32 R145, RZ, RZ, R144 ;  /* 0x000000ffff917224 */ /* 0x000fe400078e0090 */
[----:B------:R-:W-:Y:S02]  /*fc00*/  IMAD.MOV.U32 R45, RZ, RZ, R44 ;  /* 0x000000ffff2d7224 */ /* 0x000fe400078e002c */
.L_x_36827:
[----:B------:R-:W-:Y:S05]  /*fc10*/  BSYNC B1 ;  /* 0x0000000000017941 */ /* 0x000fea0003800000 */
.L_x_36825:
        /* <DEDUP_REMOVED lines=11> */
.L_x_36829:
[----:B------:R-:W-:Y:S01]  /*fcd0*/  MOV R9, R8 ;  /* 0x0000000800097202 */ /* 0x000fe20000000f00 */
[----:B------:R-:W-:Y:S02]  /*fce0*/  IMAD.MOV.U32 R11, RZ, RZ, R10 ;  /* 0x000000ffff0b7224 */ /* 0x000fe400078e000a */
[----:B------:R-:W-:Y:S02]  /*fcf0*/  IMAD.MOV.U32 R144, RZ, RZ, R147 ;  /* 0x000000ffff907224 */ /* 0x000fe400078e0093 */
[----:B------:R-:W-:Y:S02]  /*fd00*/  IMAD.MOV.U32 R44, RZ, RZ, R43 ;  /* 0x000000ffff2c7224 */ /* 0x000fe400078e002b */
.L_x_36830:
[----:B------:R-:W-:Y:S05]  /*fd10*/  BSYNC B1 ;  /* 0x0000000000017941 */ /* 0x000fea0003800000 */
.L_x_36828:
        /* <DEDUP_REMOVED lines=11> */
.L_x_36832:
[----:B------:R-:W-:Y:S01]  /*fdd0*/  MOV R8, R9 ;  /* 0x0000000900087202 */ /* 0x000fe20000000f00 */
[----:B------:R-:W-:Y:S02]  /*fde0*/  IMAD.MOV.U32 R10, RZ, RZ, R11 ;  /* 0x000000ffff0a7224 */ /* 0x000fe400078e000b */
[----:B------:R-:W-:Y:S02]  /*fdf0*/  IMAD.MOV.U32 R147, RZ, RZ, R146 ;  /* 0x000000ffff937224 */ /* 0x000fe400078e0092 */
[----:B------:R-:W-:Y:S02]  /*fe00*/  IMAD.MOV.U32 R43, RZ, RZ, R42 ;  /* 0x000000ffff2b7224 */ /* 0x000fe400078e002a */
.L_x_36833:
[----:B------:R-:W-:Y:S05]  /*fe10*/  BSYNC B1 ;  /* 0x0000000000017941 */ /* 0x000fea0003800000 */
.L_x_36831:
        /* <DEDUP_REMOVED lines=11> */
.L_x_36835:
[----:B------:R-:W-:Y:S01]  /*fed0*/  MOV R9, R8 ;  /* 0x0000000800097202 */ /* 0x000fe20000000f00 */
[----:B------:R-:W-:Y:S02]  /*fee0*/  IMAD.MOV.U32 R11, RZ, RZ, R10 ;  /* 0x000000ffff0b7224 */ /* 0x000fe400078e000a */
[----:B------:R-:W-:Y:S02]  /*fef0*/  IMAD.MOV.U32 R146, RZ, RZ, R149 ;  /* 0x000000ffff927224 */ /* 0x000fe400078e0095 */
[----:B------:R-:W-:Y:S02]  /*ff00*/  IMAD.MOV.U32 R42, RZ, RZ, R41 ;  /* 0x000000ffff2a7224 */ /* 0x000fe400078e0029 */
.L_x_36836:
[----:B------:R-:W-:Y:S05]  /*ff10*/  BSYNC B1 ;  /* 0x0000000000017941 */ /* 0x000fea0003800000 */
.L_x_36834:
        /* <DEDUP_REMOVED lines=11> */
.L_x_36838:
[----:B------:R-:W-:Y:S01]  /*ffd0*/  MOV R8, R9 ;  /* 0x0000000900087202 */ /* 0x000fe20000000f00 */
[----:B------:R-:W-:Y:S02]  /*ffe0*/  IMAD.MOV.U32 R10, RZ, RZ, R11 ;  /* 0x000000ffff0a7224 */ /* 0x000fe400078e000b */
[----:B------:R-:W-:Y:S02]  /*fff0*/  IMAD.MOV.U32 R149, RZ, RZ, R148 ;  /* 0x000000ffff957224 */ /* 0x000fe400078e0094 */
[----:B------:R-:W-:Y:S02]  /*10000*/  IMAD.MOV.U32 R41, RZ, RZ, R40 ;  /* 0x000000ffff297224 */ /* 0x000fe400078e0028 */
.L_x_36839:
[----:B------:R-:W-:Y:S05]  /*10010*/  BSYNC B1 ;  /* 0x0000000000017941 */ /* 0x000fea0003800000 */
.L_x_36837:
        /* <DEDUP_REMOVED lines=11> */
.L_x_36841:
[----:B------:R-:W-:Y:S01]  /*100d0*/  MOV R9, R8 ;  /* 0x0000000800097202 */ /* 0x000fe20000000f00 */
[----:B------:R-:W-:Y:S02]  /*100e0*/  IMAD.MOV.U32 R11, RZ, RZ, R10 ;  /* 0x000000ffff0b7224 */ /* 0x000fe400078e000a */
[----:B------:R-:W-:Y:S02]  /*100f0*/  IMAD.MOV.U32 R148, RZ, RZ, R151 ;  /* 0x000000ffff947224 */ /* 0x000fe400078e0097 */
[----:B------:R-:W-:Y:S02]  /*10100*/  IMAD.MOV.U32 R40, RZ, RZ, R39 ;  /* 0x000000ffff287224 */ /* 0x000fe400078e0027 */
.L_x_36842:
[----:B------:R-:W-:Y:S05]  /*10110*/  BSYNC B1 ;  /* 0x0000000000017941 */ /* 0x000fea0003800000 */
.L_x_36840:
        /* <DEDUP_REMOVED lines=11> */
.L_x_36844:
[----:B------:R-:W-:Y:S01]  /*101d0*/  MOV R8, R9 ;  /* 0x0000000900087202 */ /* 0x000fe20000000f00 */
[----:B------:R-:W-:Y:S02]  /*101e0*/  IMAD.MOV.U32 R10, RZ, RZ, R11 ;  /* 0x000000ffff0a7224 */ /* 0x000fe400078e000b */
[----:B------:R-:W-:Y:S02]  /*101f0*/  IMAD.MOV.U32 R151, RZ, RZ, R150 ;  /* 0x000000ffff977224 */ /* 0x000fe400078e0096 */
[----:B------:R-:W-:Y:S02]  /*10200*/  IMAD.MOV.U32 R39, RZ, RZ, R38 ;  /* 0x000000ffff277224 */ /* 0x000fe400078e0026 */
.L_x_36845:
[----:B------:R-:W-:Y:S05]  /*10210*/  BSYNC B1 ;  /* 0x0000000000017941 */ /* 0x000fea0003800000 */
.L_x_36843:
        /* <DEDUP_REMOVED lines=11> */
.L_x_36847:
[----:B------:R-:W-:Y:S01]  /*102d0*/  MOV R9, R8 ;  /* 0x0000000800097202 */ /* 0x000fe20000000f00 */
[----:B------:R-:W-:Y:S02]  /*102e0*/  IMAD.MOV.U32 R11, RZ, RZ, R10 ;  /* 0x000000ffff0b7224 */ /* 0x000fe400078e000a */
[----:B------:R-:W-:Y:S02]  /*102f0*/  IMAD.MOV.U32 R150, RZ, RZ, R153 ;  /* 0x000000ffff967224 */ /* 0x000fe400078e0099 */
[----:B------:R-:W-:Y:S02]  /*10300*/  IMAD.MOV.U32 R38, RZ, RZ, R37 ;  /* 0x000000ffff267224 */ /* 0x000fe400078e0025 */
.L_x_36848:
[----:B------:R-:W-:Y:S05]  /*10310*/  BSYNC B1 ;  /* 0x0000000000017941 */ /* 0x000fea0003800000 */
.L_x_36846:
        /* <DEDUP_REMOVED lines=11> */
.L_x_36850:
[----:B------:R-:W-:Y:S01]  /*103d0*/  MOV R8, R9 ;  /* 0x0000000900087202 */ /* 0x000fe20000000f00 */
[----:B------:R-:W-:Y:S02]  /*103e0*/  IMAD.MOV.U32 R10, RZ, RZ, R11 ;  /* 0x000000ffff0a7224 */ /* 0x000fe400078e000b */
[----:B------:R-:W-:Y:S02]  /*103f0*/  IMAD.MOV.U32 R153, RZ, RZ, R152 ;  /* 0x000000ffff997224 */ /* 0x000fe400078e0098 */
[----:B------:R-:W-:Y:S02]  /*10400*/  IMAD.MOV.U32 R37, RZ, RZ, R36 ;  /* 0x000000ffff257224 */ /* 0x000fe400078e0024 */
.L_x_36851:
[----:B------:R-:W-:Y:S05]  /*10410*/  BSYNC B1 ;  /* 0x0000000000017941 */ /* 0x000fea0003800000 */
.L_x_36849:
        /* <DEDUP_REMOVED lines=11> */
.L_x_36853:
[----:B------:R-:W-:Y:S01]  /*104d0*/  MOV R9, R8 ;  /* 0x0000000800097202 */ /* 0x000fe20000000f00 */
[----:B------:R-:W-:Y:S02]  /*104e0*/  IMAD.MOV.U32 R11, RZ, RZ, R10 ;  /* 0x000000ffff0b7224 */ /* 0x000fe400078e000a */
[----:B------:R-:W-:Y:S02]  /*104f0*/  IMAD.MOV.U32 R152, RZ, RZ, R155 ;  /* 0x000000ffff987224 */ /* 0x000fe400078e009b */
[----:B------:R-:W-:Y:S02]  /*10500*/  IMAD.MOV.U32 R36, RZ, RZ, R35 ;  /* 0x000000ffff247224 */ /* 0x000fe400078e0023 */
.L_x_36854:
[----:B------:R-:W-:Y:S05]  /*10510*/  BSYNC B1 ;  /* 0x0000000000017941 */ /* 0x000fea0003800000 */
.L_x_36852:
        /* <DEDUP_REMOVED lines=11> */
.L_x_36856:
[----:B------:R-:W-:Y:S01]  /*105d0*/  MOV R8, R9 ;  /* 0x0000000900087202 */ /* 0x000fe20000000f00 */
[----:B------:R-:W-:Y:S02]  /*105e0*/  IMAD.MOV.U32 R10, RZ, RZ, R11 ;  /* 0x000000ffff0a7224 */ /* 0x000fe400078e000b */
[----:B------:R-:W-:Y:S02]  /*105f0*/  IMAD.MOV.U32 R155, RZ, RZ, R154 ;  /* 0x000000ffff9b7224 */ /* 0x000fe400078e009a */
[----:B------:R-:W-:Y:S02]  /*10600*/  IMAD.MOV.U32 R35, RZ, RZ, R34 ;  /* 0x000000ffff237224 */ /* 0x000fe400078e0022 */
.L_x_36857:
[----:B------:R-:W-:Y:S05]  /*10610*/  BSYNC B1 ;  /* 0x0000000000017941 */ /* 0x000fea0003800000 */
.L_x_36855:
        /* <DEDUP_REMOVED lines=11> */
.L_x_36859:
[----:B------:R-:W-:Y:S01]  /*106d0*/  MOV R9, R8 ;  /* 0x0000000800097202 */ /* 0x000fe20000000f00 */
[----:B------:R-:W-:Y:S02]  /*106e0*/  IMAD.MOV.U32 R11, RZ, RZ, R10 ;  /* 0x000000ffff0b7224 */ /* 0x000fe400078e000a */
[----:B------:R-:W-:Y:S02]  /*106f0*/  IMAD.MOV.U32 R154, RZ, RZ, R159 ;  /* 0x000000ffff9a7224 */ /* 0x000fe400078e009f */
[----:B------:R-:W-:Y:S02]  /*10700*/  IMAD.MOV.U32 R34, RZ, RZ, R33 ;  /* 0x000000ffff227224 */ /* 0x000fe400078e0021 */
.L_x_36860:
[----:B------:R-:W-:Y:S05]  /*10710*/  BSYNC B1 ;  /* 0x0000000000017941 */ /* 0x000fea0003800000 */
.L_x_36858:
        /* <DEDUP_REMOVED lines=11> */
.L_x_36862:
[----:B------:R-:W-:Y:S01]  /*107d0*/  IMAD.MOV.U32 R159, RZ, RZ, R158 ;  /* 0x000000ffff9f7224 */ /* 0x000fe200078e009e */
[-C--:B------:R-:W-:Y:S01]  /*107e0*/  MOV R8, R9.reuse ;  /* 0x0000000900087202 */ /* 0x080fe20000000f00 */
[----:B------:R-:W-:Y:S01]  /*107f0*/  IMAD.MOV.U32 R33, RZ, RZ, R32 ;  /* 0x000000ffff217224 */ /* 0x000fe200078e0020 */
[----:B------:R-:W-:Y:S01]  /*10800*/  MOV R158, R9 ;  /* 0x00000009009e7202 */ /* 0x000fe20000000f00 */
[--C-:B------:R-:W-:Y:S02]  /*10810*/  IMAD.MOV.U32 R10, RZ, RZ, R11.reuse ;  /* 0x000000ffff0a7224 */ /* 0x100fe400078e000b */
[----:B------:R-:W-:Y:S02]  /*10820*/  IMAD.MOV.U32 R32, RZ, RZ, R11 ;  /* 0x000000ffff207224 */ /* 0x000fe400078e000b */
.L_x_36863:
[----:B------:R-:W-:Y:S05]  /*10830*/  BSYNC B1 ;  /* 0x0000000000017941 */ /* 0x000fea0003800000 */
.L_x_36861:
[----:B------:R-:W-:Y:S01]  /*10840*/  IADD3 R4, R4, 0x4, RZ ;  /* 0x0000000404047810 */ /* 0x000fe20007ffe0ff */
[----:B------:R-:W-:Y:S01]  /*10850*/  @!P1 CALL.REL.NOINC `(.L_x_36864) ;  /* 0x0000001000009944 */ /* 0x000fe20003c00000 */
[----:B------:R-:W-:Y:S05]  /*10860*/  BRA `(.L_x_36865) ;  /* 0xffffc02000007947 */ /* 0x000fea000383ffff */
.L_x_36864:
[----:B------:R-:W-:Y:S01]  /*10870*/  FADD.FTZ R156, R156, R7 ;  /* 0x000000079c9c7221 */ /* 0x000fe20000010000 */
[----:B------:R-:W-:Y:S01]  /*10880*/  MOV R32, R10 ;  /* 0x0000000a00207202 */ /* 0x000fe20000000f00 */
[----:B------:R-:W-:Y:S02]  /*10890*/  IMAD.MOV.U32 R157, RZ, RZ, R6 ;  /* 0x000000ffff9d7224 */ /* 0x000fe400078e0006 */
[----:B------:R-:W-:-:S02]  /*108a0*/  IMAD.MOV.U32 R158, RZ, RZ, R8 ;  /* 0x000000ffff9e7224 */ /* 0x000fc400078e0008 */
.L_x_36674:
[----:B------:R-:W-:Y:S05]  /*108b0*/  BSYNC B0 ;  /* 0x0000000000007941 */ /* 0x000fea0003800000 */
.L_x_36673:
        /* <DEDUP_REMOVED lines=209> */
.L_x_37058:
        /* <DEDUP_REMOVED lines=20> */
.L_x_36869:
[----:B------:R-:W-:Y:S01]  /*11710*/  IMAD.MOV.U32 R8, RZ, RZ, R3 ;  /* 0x000000ffff087224 */ /* 0x000fe200078e0003 */
[----:B------:R-:W-:Y:S01]  /*11720*/  MOV R10, R95 ;  /* 0x0000005f000a7202 */ /* 0x000fe20000000f00 */
[----:B------:R-:W-:Y:S02]  /*11730*/  IMAD.MOV.U32 R3, RZ, RZ, R2 ;  /* 0x000000ffff037224 */ /* 0x000fe400078e0002 */
[----:B------:R-:W-:Y:S02]  /*11740*/  IMAD.MOV.U32 R95, RZ, RZ, R94 ;  /* 0x000000ffff5f7224 */ /* 0x000fe400078e005e */
.L_x_36870:
[----:B------:R-:W-:Y:S05]  /*11750*/  BSYNC B1 ;  /* 0x0000000000017941 */ /* 0x000fea0003800000 */
.L_x_36868:
        /* <DEDUP_REMOVED lines=11> */
.L_x_36872:
[----:B------:R-:W-:Y:S01]  /*11810*/  IMAD.MOV.U32 R9, RZ, RZ, R8 ;  /* 0x000000ffff097224 */ /* 0x000fe200078e0008 */
[----:B------:R-:W-:Y:S01]  /*11820*/  MOV R11, R10 ;  /* 0x0000000a000b7202 */ /* 0x000fe20000000f00 */
[----:B------:R-:W-:Y:S02]  /*11830*/  IMAD.MOV.U32 R2, RZ, RZ, R97 ;  /* 0x000000ffff027224 */ /* 0x000fe400078e0061 */
[----:B------:R-:W-:Y:S02]  /*11840*/  IMAD.MOV.U32 R94, RZ, RZ, R93 ;  /* 0x000000ffff5e7224 */ /* 0x000fe400078e005d */
.L_x_36873:
[----:B------:R-:W-:Y:S05]  /*11850*/  BSYNC B1 ;  /* 0x0000000000017941 */ /* 0x000fea0003800000 */
.L_x_36871:
        /* <DEDUP_REMOVED lines=11> */
.L_x_36875:
[----:B------:R-:W-:Y:S01]  /*11910*/  IMAD.MOV.U32 R8, RZ, RZ, R9 ;  /* 0x000000ffff087224 */ /* 0x000fe200078e0009 */
[----:B------:R-:W-:Y:S01]  /*11920*/  MOV R10, R11 ;  /* 0x0000000b000a7202 */ /* 0x000fe20000000f00 */
[----:B------:R-:W-:Y:S02]  /*11930*/  IMAD.MOV.U32 R97, RZ, RZ, R96 ;  /* 0x000000ffff617224 */ /* 0x000fe400078e0060 */
[----:B------:R-:W-:Y:S02]  /*11940*/  IMAD.MOV.U32 R93, RZ, RZ, R92 ;  /* 0x000000ffff5d7224 */ /* 0x000fe400078e005c */
.L_x_36876:
[----:B------:R-:W-:Y:S05]  /*11950*/  BSYNC B1 ;  /* 0x0000000000017941 */ /* 0x000fea0003800000 */
.L_x_36874:
        /* <DEDUP_REMOVED lines=11> */
.L_x_36878:
[----:B------:R-:W-:Y:S01]  /*11a10*/  IMAD.MOV.U32 R9, RZ, RZ, R8 ;  /* 0x000000ffff097224 */ /* 0x000fe200078e0008 */
[----:B------:R-:W-:Y:S01]  /*11a20*/  MOV R11, R10 ;  /* 0x0000000a000b7202 */ /* 0x000fe20000000f00 */
[----:B------:R-:W-:Y:S02]  /*11a30*/  IMAD.MOV.U32 R96, RZ, RZ, R99 ;  /* 0x000000ffff607224 */ /* 0x000fe400078e0063 */
[----:B------:R-:W-:Y:S02]  /*11a40*/  IMAD.MOV.U32 R92, RZ, RZ, R91 ;  /* 0x000000ffff5c7224 */ /* 0x000fe400078e005b */
.L_x_36879:
[----:B------:R-:W-:Y:S05]  /*11a50*/  BSYNC B1 ;  /* 0x0000000000017941 */ /* 0x000fea0003800000 */
.L_x_36877:
        /* <DEDUP_REMOVED lines=11> */
.L_x_36881:
[----:B------:R-:W-:Y:S01]  /*11b10*/  IMAD.MOV.U32 R8, RZ, RZ, R9 ;  /* 0x000000ffff087224 */ /* 0x000fe200078e0009 */
[----:B------:R-:W-:Y:S01]  /*11b20*/  MOV R10, R11 ;  /* 0x0000000b000a7202 */ /* 0x000fe20000000f00 */
[----:B------:R-:W-:Y:S02]  /*11b30*/  IMAD.MOV.U32 R99, RZ, RZ, R98 ;  /* 0x000000ffff637224 */ /* 0x000fe400078e0062 */
[----:B------:R-:W-:Y:S02]  /*11b40*/  IMAD.MOV.U32 R91, RZ, RZ, R90 ;  /* 0x000000ffff5b7224 */ /* 0x000fe400078e005a */
.L_x_36882:
[----:B------:R-:W-:Y:S05]  /*11b50*/  BSYNC B1 ;  /* 0x0000000000017941 */ /* 0x000fea0003800000 */
.L_x_36880:
        /* <DEDUP_REMOVED lines=11> */
.L_x_36884:
[----:B------:R-:W-:Y:S01]  /*11c10*/  IMAD.MOV.U32 R9, RZ, RZ, R8 ;  /* 0x000000ffff097224 */ /* 0x000fe200078e0008 */
[----:B------:R-:W-:Y:S01]  /*11c20*/  MOV R11, R10 ;  /* 0x0000000a000b7202 */ /* 0x000fe20000000f00 */
[----:B------:R-:W-:Y:S02]  /*11c30*/  IMAD.MOV.U32 R98, RZ, RZ, R101 ;  /* 0x000000ffff627224 */ /* 0x000fe400078e0065 */
[----:B------:R-:W-:Y:S02]  /*11c40*/  IMAD.MOV.U32 R90, RZ, RZ, R89 ;  /* 0x000000ffff5a7224 */ /* 0x000fe400078e0059 */
.L_x_36885:
[----:B------:R-:W-:Y:S05]  /*11c50*/  BSYNC B1 ;  /* 0x0000000000017941 */ /* 0x000fea0003800000 */
.L_x_36883:
        /* <DEDUP_REMOVED lines=11> */
.L_x_36887:
[----:B------:R-:W-:Y:S01]  /*11d10*/  IMAD.MOV.U32 R8, RZ, RZ, R9 ;  /* 0x000000ffff087224 */ /* 0x000fe200078e0009 */
[----:B------:R-:W-:Y:S01]  /*11d20*/  MOV R10, R11 ;  /* 0x0000000b000a7202 */ /* 0x000fe20000000f00 */
[----:B------:R-:W-:Y:S02]  /*11d30*/  IMAD.MOV.U32 R101, RZ, RZ, R100 ;  /* 0x000000ffff657224 */ /* 0x000fe400078e0064 */
[----:B------:R-:W-:Y:S02]  /*11d40*/  IMAD.MOV.U32 R89, RZ, RZ, R88 ;  /* 0x000000ffff597224 */ /* 0x000fe400078e0058 */
.L_x_36888:
[----:B------:R-:W-:Y:S05]  /*11d50*/  BSYNC B1 ;  /* 0x0000000000017941 */ /* 0x000fea0003800000 */
.L_x_36886:
        /* <DEDUP_REMOVED lines=11> */
.L_x_36890:
[----:B------:R-:W-:Y:S01]  /*11e10*/  IMAD.MOV.U32 R9, RZ, RZ, R8 ;  /* 0x000000ffff097224 */ /* 0x000fe200078e0008 */
[----:B------:R-:W-:Y:S01]  /*11e20*/  MOV R11, R10 ;  /* 0x0000000a000b7202 */ /* 0x000fe20000000f00 */
[----:B------:R-:W-:Y:S02]  /*11e30*/  IMAD.MOV.U32 R100, RZ, RZ, R103 ;  /* 0x000000ffff647224 */ /* 0x000fe400078e0067 */
[----:B------:R-:W-:Y:S02]  /*11e40*/  IMAD.MOV.U32 R88, RZ, RZ, R87 ;  /* 0x000000ffff587224 */ /* 0x000fe400078e0057 */
.L_x_36891:
[----:B------:R-:W-:Y:S05]  /*11e50*/  BSYNC B1 ;  /* 0x0000000000017941 */ /* 0x000fea0003800000 */
.L_x_36889:
        /* <DEDUP_REMOVED lines=11> */
.L_x_36893:
[----:B------:R-:W-:Y:S01]  /*11f10*/  IMAD.MOV.U32 R8, RZ, RZ, R9 ;  /* 0x000000ffff087224 */ /* 0x000fe200078e0009 */
[----:B------:R-:W-:Y:S01]  /*11f20*/  MOV R10, R11 ;  /* 0x0000000b000a7202 */ /* 0x000fe20000000f00 */
[----:B------:R-:W-:Y:S02]  /*11f30*/  IMAD.MOV.U32 R103, RZ, RZ, R102 ;  /* 0x000000ffff677224 */ /* 0x000fe400078e0066 */
[----:B------:R-:W-:Y:S02]  /*11f40*/  IMAD.MOV.U32 R87, RZ, RZ, R86 ;  /* 0x000000ffff577224 */ /* 0x000fe400078e0056 */
.L_x_36894:
[----:B------:R-:W-:Y:S05]  /*11f50*/  BSYNC B1 ;  /* 0x0000000000017941 */ /* 0x000fea0003800000 */
.L_x_36892:
        /* <DEDUP_REMOVED lines=11> */
.L_x_36896:
[----:B------:R-:W-:Y:S01]  /*12010*/  IMAD.MOV.U32 R9, RZ, RZ, R8 ;  /* 0x000000ffff097224 */ /* 0x000fe200078e0008 */
[----:B------:R-:W-:Y:S01]  /*12020*/  MOV R11, R10 ;  /* 0x0000000a000b7202 */ /* 0x000fe20000000f00 */
[----:B------:R-:W-:Y:S02]  /*12030*/  IMAD.MOV.U32 R102, RZ, RZ, R105 ;  /* 0x000000ffff667224 */ /* 0x000fe400078e0069 */
[----:B------:R-:W-:Y:S02]  /*12040*/  IMAD.MOV.U32 R86, RZ, RZ, R85 ;  /* 0x000000ffff567224 */ /* 0x000fe400078e0055 */
.L_x_36897:
[----:B------:R-:W-:Y:S05]  /*12050*/  BSYNC B1 ;  /* 0x0000000000017941 */ /* 0x000fea0003800000 */
.L_x_36895:
        /* <DEDUP_REMOVED lines=11> */
.L_x_36899:
[----:B------:R-:W-:Y:S01]  /*12110*/  IMAD.MOV.U32 R8, RZ, RZ, R9 ;  /* 0x000000ffff087224 */ /* 0x000fe200078e0009 */
[----:B------:R-:W-:Y:S01]  /*12120*/  MOV R10, R11 ;  /* 0x0000000b000a7202 */ /* 0x000fe20000000f00 */
[----:B------:R-:W-:Y:S02]  /*12130*/  IMAD.MOV.U32 R105, RZ, RZ, R104 ;  /* 0x000000ffff697224 */ /* 0x000fe400078e0068 */
[----:B------:R-:W-:Y:S02]  /*12140*/  IMAD.MOV.U32 R85, RZ, RZ, R84 ;  /* 0x000000ffff557224 */ /* 0x000fe400078e0054 */
.L_x_36900:
[----:B------:R-:W-:Y:S05]  /*12150*/  BSYNC B1 ;  /* 0x0000000000017941 */ /* 0x000fea0003800000 */
.L_x_36898:
        /* <DEDUP_REMOVED lines=11> */
.L_x_36902:
[----:B------:R-:W-:Y:S01]  /*12210*/  IMAD.MOV.U32 R9, RZ, RZ, R8 ;  /* 0x000000ffff097224 */ /* 0x000fe200078e0008 */
[----:B------:R-:W-:Y:S01]  /*12220*/  MOV R11, R10 ;  /* 0x0000000a000b7202 */ /* 0x000fe20000000f00 */
[----:B------:R-:W-:Y:S02]  /*12230*/  IMAD.MOV.U32 R104, RZ, RZ, R107 ;  /* 0x000000ffff687224 */ /* 0x000fe400078e006b */
[----:B------:R-:W-:Y:S02]  /*12240*/  IMAD.MOV.U32 R84, RZ, RZ, R83 ;  /* 0x000000ffff547224 */ /* 0x000fe400078e0053 */
.L_x_36903:
[----:B------:R-:W-:Y:S05]  /*12250*/  BSYNC B1 ;  /* 0x0000000000017941 */ /* 0x000fea0003800000 */
.L_x_36901:
        /* <DEDUP_REMOVED lines=11> */
.L_x_36905:
[----:B------:R-:W-:Y:S01]  /*12310*/  IMAD.MOV.U32 R8, RZ, RZ, R9 ;  /* 0x000000ffff087224 */ /* 0x000fe200078e0009 */
[----:B------:R-:W-:Y:S01]  /*12320*/  MOV R10, R11 ;  /* 0x0000000b000a7202 */ /* 0x000fe20000000f00 */
[----:B------:R-:W-:Y:S02]  /*12330*/  IMAD.MOV.U32 R107, RZ, RZ, R106 ;  /* 0x000000ffff6b7224 */ /* 0x000fe400078e006a */
[----:B------:R-:W-:Y:S02]  /*12340*/  IMAD.MOV.U32 R83, RZ, RZ, R82 ;  /* 0x000000ffff537224 */ /* 0x000fe400078e0052 */
.L_x_36906:
[----:B------:R-:W-:Y:S05]  /*12350*/  BSYNC B1 ;  /* 0x0000000000017941 */ /* 0x000fea0003800000 */
.L_x_36904:
        /* <DEDUP_REMOVED lines=11> */
.L_x_36908:
[----:B------:R-:W-:Y:S01]  /*12410*/  IMAD.MOV.U32 R9, RZ, RZ, R8 ;  /* 0x000000ffff097224 */ /* 0x000fe200078e0008 */
[----:B------:R-:W-:Y:S01]  /*12420*/  MOV R11, R10 ;  /* 0x0000000a000b7202 */ /* 0x000fe20000000f00 */
[----:B------:R-:W-:Y:S02]  /*12430*/  IMAD.MOV.U32 R106, RZ, RZ, R109 ;  /* 0x000000ffff6a7224 */ /* 0x000fe400078e006d */
[----:B------:R-:W-:Y:S02]  /*12440*/  IMAD.MOV.U32 R82, RZ, RZ, R81 ;  /* 0x000000ffff527224 */ /* 0x000fe400078e0051 */
.L_x_36909:
[----:B------:R-:W-:Y:S05]  /*12450*/  BSYNC B1 ;  /* 0x0000000000017941 */ /* 0x000fea0003800000 */
.L_x_36907:
        /* <DEDUP_REMOVED lines=11> */
.L_x_36911:
[----:B------:R-:W-:Y:S01]  /*12510*/  IMAD.MOV.U32 R8, RZ, RZ, R9 ;  /* 0x000000ffff087224 */ /* 0x000fe200078e0009 */
[----:B------:R-:W-:Y:S01]  /*12520*/  MOV R10, R11 ;  /* 0x0000000b000a7202 */ /* 0x000fe20000000f00 */
[----:B------:R-:W-:Y:S02]  /*12530*/  IMAD.MOV.U32 R109, RZ, RZ, R108 ;  /* 0x000000ffff6d7224 */ /* 0x000fe400078e006c */
[----:B------:R-:W-:Y:S02]  /*12540*/  IMAD.MOV.U32 R81, RZ, RZ, R80 ;  /* 0x000000ffff517224 */ /* 0x000fe400078e0050 */
.L_x_36912:
[----:B------:R-:W-:Y:S05]  /*12550*/  BSYNC B1 ;  /* 0x0000000000017941 */ /* 0x000fea0003800000 */
.L_x_36910:
        /* <DEDUP_REMOVED lines=11> */
.L_x_36914:
[----:B------:R-:W-:Y:S01]  /*12610*/  IMAD.MOV.U32 R9, RZ, RZ, R8 ;  /* 0x000000ffff097224 */ /* 0x000fe200078e0008 */
[----:B------:R-:W-:Y:S01]  /*12620*/  MOV R11, R10 ;  /* 0x0000000a000b7202 */ /* 0x000fe20000000f00 */
[----:B------:R-:W-:Y:S02]  /*12630*/  IMAD.MOV.U32 R108, RZ, RZ, R111 ;  /* 0x000000ffff6c7224 */ /* 0x000fe400078e006f */
[----:B------:R-:W-:Y:S02]  /*12640*/  IMAD.MOV.U32 R80, RZ, RZ, R79 ;  /* 0x000000ffff507224 */ /* 0x000fe400078e004f */
.L_x_36915:
[----:B------:R-:W-:Y:S05]  /*12650*/  BSYNC B1 ;  /* 0x0000000000017941 */ /* 0x000fea0003800000 */
.L_x_36913:
        /* <DEDUP_REMOVED lines=11> */
.L_x_36917:
[----:B------:R-:W-:Y:S01]  /*12710*/  IMAD.MOV.U32 R8, RZ, RZ, R9 ;  /* 0x000000ffff087224 */ /* 0x000fe200078e0009 */
[----:B------:R-:W-:Y:S01]  /*12720*/  MOV R10, R11 ;  /* 0x0000000b000a7202 */ /* 0x000fe20000000f00 */
[----:B------:R-:W-:Y:S02]  /*12730*/  IMAD.MOV.U32 R111, RZ, RZ, R110 ;  /* 0x000000ffff6f7224 */ /* 0x000fe400078e006e */
[----:B------:R-:W-:Y:S02]  /*12740*/  IMAD.MOV.U32 R79, RZ, RZ, R78 ;  /* 0x000000ffff4f7224 */ /* 0x000fe400078e004e */
.L_x_36918:
[----:B------:R-:W-:Y:S05]  /*12750*/  BSYNC B1 ;  /* 0x0000000000017941 */ /* 0x000fea0003800000 */
.L_x_36916:
        /* <DEDUP_REMOVED lines=11> */
.L_x_36920:
[----:B------:R-:W-:Y:S01]  /*12810*/  IMAD.MOV.U32 R9, RZ, RZ, R8 ;  /* 0x000000ffff097224 */ /* 0x000fe200078e0008 */
[----:B------:R-:W-:Y:S01]  /*12820*/  MOV R11, R10 ;  /* 0x0000000a000b7202 */ /* 0x000fe20000000f00 */
[----:B------:R-:W-:Y:S02]  /*12830*/  IMAD.MOV.U32 R110, RZ, RZ, R113 ;  /* 0x000000ffff6e7224 */ /* 0x000fe400078e0071 */
[----:B------:R-:W-:Y:S02]  /*12840*/  IMAD.MOV.U32 R78, RZ, RZ, R77 ;  /* 0x000000ffff4e7224 */ /* 0x000fe400078e004d */
.L_x_36921:
[----:B------:R-:W-:Y:S05]  /*12850*/  BSYNC B1 ;  /* 0x0000000000017941 */ /* 0x000fea0003800000 */
.L_x_36919:
        /* <DEDUP_REMOVED lines=11> */
.L_x_36923:
[----:B------:R-:W-:Y:S01]  /*12910*/  IMAD.MOV.U32 R8, RZ, RZ, R9 ;  /* 0x000000ffff087224 */ /* 0x000fe200078e0009 */
[----:B------:R-:W-:Y:S01]  /*12920*/  MOV R10, R11 ;  /* 0x0000000b000a7202 */ /* 0x000fe20000000f00 */
[----:B------:R-:W-:Y:S02]  /*12930*/  IMAD.MOV.U32 R113, RZ, RZ, R112 ;  /* 0x000000ffff717224 */ /* 0x000fe400078e0070 */
[----:B------:R-:W-:Y:S02]  /*12940*/  IMAD.MOV.U32 R77, RZ, RZ, R76 ;  /* 0x000000ffff4d7224 */ /* 0x000fe400078e004c */
.L_x_36924:
[----:B------:R-:W-:Y:S05]  /*12950*/  BSYNC B1 ;  /* 0x0000000000017941 */ /* 0x000fea0003800000 */
.L_x_36922:
        /* <DEDUP_REMOVED lines=11> */
.L_x_36926:
[----:B------:R-:W-:Y:S01]  /*12a10*/  IMAD.MOV.U32 R9, RZ, RZ, R8 ;  /* 0x000000ffff097224 */ /* 0x000fe200078e0008 */
[----:B------:R-:W-:Y:S01]  /*12a20*/  MOV R11, R10 ;  /* 0x0000000a000b7202 */ /* 0x000fe20000000f00 */
[----:B------:R-:W-:Y:S02]  /*12a30*/  IMAD.MOV.U32 R112, RZ, RZ, R115 ;  /* 0x000000ffff707224 */ /* 0x000fe400078e0073 */
[----:B------:R-:W-:Y:S02]  /*12a40*/  IMAD.MOV.U32 R76, RZ, RZ, R75 ;  /* 0x000000ffff4c7224 */ /* 0x000fe400078e004b */
.L_x_36927:
[----:B------:R-:W-:Y:S05]  /*12a50*/  BSYNC B1 ;  /* 0x0000000000017941 */ /* 0x000fea0003800000 */
.L_x_36925:
        /* <DEDUP_REMOVED lines=11> */
.L_x_36929:
[----:B------:R-:W-:Y:S01]  /*12b10*/  IMAD.MOV.U32 R8, RZ, RZ, R9 ;  /* 0x000000ffff087224 */ /* 0x000fe200078e0009 */
[----:B------:R-:W-:Y:S01]  /*12b20*/  MOV R10, R11 ;  /* 0x0000000b000a7202 */ /* 0x000fe20000000f00 */
[----:B------:R-:W-:Y:S02]  /*12b30*/  IMAD.MOV.U32 R115, RZ, RZ, R114 ;  /* 0x000000ffff737224 */ /* 0x000fe400078e0072 */
[----:B------:R-:W-:Y:S02]  /*12b40*/  IMAD.MOV.U32 R75, RZ, RZ, R74 ;  /* 0x000000ffff4b7224 */ /* 0x000fe400078e004a */
.L_x_36930:
[----:B------:R-:W-:Y:S05]  /*12b50*/  BSYNC B1 ;  /* 0x0000000000017941 */ /* 0x000fea0003800000 */
.L_x_36928:
        /* <DEDUP_REMOVED lines=11> */
.L_x_36932:
[----:B------:R-:W-:Y:S01]  /*12c10*/  IMAD.MOV.U32 R9, RZ, RZ, R8 ;  /* 0x000000ffff097224 */ /* 0x000fe200078e0008 */
[----:B------:R-:W-:Y:S01]  /*12c20*/  MOV R11, R10 ;  /* 0x0000000a000b7202 */ /* 0x000fe20000000f00 */
[----:B------:R-:W-:Y:S02]  /*12c30*/  IMAD.MOV.U32 R114, RZ, RZ, R117 ;  /* 0x000000ffff727224 */ /* 0x000fe400078e0075 */
[----:B------:R-:W-:Y:S02]  /*12c40*/  IMAD.MOV.U32 R74, RZ, RZ, R73 ;  /* 0x000000ffff4a7224 */ /* 0x000fe400078e0049 */
.L_x_36933:
[----:B------:R-:W-:Y:S05]  /*12c50*/  BSYNC B1 ;  /* 0x0000000000017941 */ /* 0x000fea0003800000 */
.L_x_36931:
        /* <DEDUP_REMOVED lines=11> */
.L_x_36935:
[----:B------:R-:W-:Y:S01]  /*12d10*/  IMAD.MOV.U32 R8, RZ, RZ, R9 ;  /* 0x000000ffff087224 */ /* 0x000fe200078e0009 */
[----:B------:R-:W-:Y:S01]  /*12d20*/  MOV R10, R11 ;  /* 0x0000000b000a7202 */ /* 0x000fe20000000f00 */
[----:B------:R-:W-:Y:S02]  /*12d30*/  IMAD.MOV.U32 R117, RZ, RZ, R116 ;  /* 0x000000ffff757224 */ /* 0x000fe400078e0074 */
[----:B------:R-:W-:Y:S02]  /*12d40*/  IMAD.MOV.U32 R73, RZ, RZ, R72 ;  /* 0x000000ffff497224 */ /* 0x000fe400078e0048 */
.L_x_36936:
[----:B------:R-:W-:Y:S05]  /*12d50*/  BSYNC B1 ;  /* 0x0000000000017941 */ /* 0x000fea0003800000 */
.L_x_36934:
        /* <DEDUP_REMOVED lines=11> */
.L_x_36938:
[----:B------:R-:W-:Y:S01]  /*12e10*/  IMAD.MOV.U32 R9, RZ, RZ, R8 ;  /* 0x000000ffff097224 */ /* 0x000fe200078e0008 */
[----:B------:R-:W-:Y:S01]  /*12e20*/  MOV R11, R10 ;  /* 0x0000000a000b7202 */ /* 0x000fe20000000f00 */
[----:B------:R-:W-:Y:S02]  /*12e30*/  IMAD.MOV.U32 R116, RZ, RZ, R119 ;  /* 0x000000ffff747224 */ /* 0x000fe400078e0077 */
[----:B------:R-:W-:Y:S02]  /*12e40*/  IMAD.MOV.U32 R72, RZ, RZ, R71 ;  /* 0x000000ffff487224 */ /* 0x000fe400078e0047 */
.L_x_36939:
[----:B------:R-:W-:Y:S05]  /*12e50*/  BSYNC B1 ;  /* 0x0000000000017941 */ /* 0x000fea0003800000 */
.L_x_36937:
        /* <DEDUP_REMOVED lines=11> */
.L_x_36941:
[----:B------:R-:W-:Y:S01]  /*12f10*/  IMAD.MOV.U32 R8, RZ, RZ, R9 ;  /* 0x000000ffff087224 */ /* 0x000fe200078e0009 */
[----:B------:R-:W-:Y:S01]  /*12f20*/  MOV R10, R11 ;  /* 0x0000000b000a7202 */ /* 0x000fe20000000f00 */
[----:B------:R-:W-:Y:S02]  /*12f30*/  IMAD.MOV.U32 R119, RZ, RZ, R118 ;  /* 0x000000ffff777224 */ /* 0x000fe400078e0076 */
[----:B------:R-:W-:Y:S02]  /*12f40*/  IMAD.MOV.U32 R71, RZ, RZ, R70 ;  /* 0x000000ffff477224 */ /* 0x000fe400078e0046 */
.L_x_36942:
[----:B------:R-:W-:Y:S05]  /*12f50*/  BSYNC B1 ;  /* 0x0000000000017941 */ /* 0x000fea0003800000 */
.L_x_36940:
        /* <DEDUP_REMOVED lines=11> */
.L_x_36944:
[----:B------:R-:W-:Y:S01]  /*13010*/  IMAD.MOV.U32 R9, RZ, RZ, R8 ;  /* 0x000000ffff097224 */ /* 0x000fe200078e0008 */
[----:B------:R-:W-:Y:S01]  /*13020*/  MOV R11, R10 ;  /* 0x0000000a000b7202 */ /* 0x000fe20000000f00 */
[----:B------:R-:W-:Y:S02]  /*13030*/  IMAD.MOV.U32 R118, RZ, RZ, R121 ;  /* 0x000000ffff767224 */ /* 0x000fe400078e0079 */
[----:B------:R-:W-:Y:S02]  /*13040*/  IMAD.MOV.U32 R70, RZ, RZ, R69 ;  /* 0x000000ffff467224 */ /* 0x000fe400078e0045 */
.L_x_36945:
[----:B------:R-:W-:Y:S05]  /*13050*/  BSYNC B1 ;  /* 0x0000000000017941 */ /* 0x000fea0003800000 */
.L_x_36943:
        /* <DEDUP_REMOVED lines=11> */
.L_x_36947:
[----:B------:R-:W-:Y:S01]  /*13110*/  IMAD.MOV.U32 R8, RZ, RZ, R9 ;  /* 0x000000ffff087224 */ /* 0x000fe200078e0009 */
[----:B------:R-:W-:Y:S01]  /*13120*/  MOV R10, R11 ;  /* 0x0000000b000a7202 */ /* 0x000fe20000000f00 */
[----:B------:R-:W-:Y:S02]  /*13130*/  IMAD.MOV.U32 R121, RZ, RZ, R120 ;  /* 0x000000ffff797224 */ /* 0x000fe400078e0078 */
[----:B------:R-:W-:Y:S02]  /*13140*/  IMAD.MOV.U32 R69, RZ, RZ, R68 ;  /* 0x000000ffff457224 */ /* 0x000fe400078e0044 */
.L_x_36948:
[----:B------:R-:W-:Y:S05]  /*13150*/  BSYNC B1 ;  /* 0x0000000000017941 */ /* 0x000fea0003800000 */
.L_x_36946:
        /* <DEDUP_REMOVED lines=11> */
.L_x_36950:
[----:B------:R-:W-:Y:S01]  /*13210*/  IMAD.MOV.U32 R9, RZ, RZ, R8 ;  /* 0x000000ffff097224 */ /* 0x000fe200078e0008 */
[----:B------:R-:W-:Y:S01]  /*13220*/  MOV R11, R10 ;  /* 0x0000000a000b7202 */ /* 0x000fe20000000f00 */
[----:B------:R-:W-:Y:S02]  /*13230*/  IMAD.MOV.U32 R120, RZ, RZ, R123 ;  /* 0x000000ffff787224 */ /* 0x000fe400078e007b */
[----:B------:R-:W-:Y:S02]  /*13240*/  IMAD.MOV.U32 R68, RZ, RZ, R67 ;  /* 0x000000ffff447224 */ /* 0x000fe400078e0043 */
.L_x_36951:
[----:B------:R-:W-:Y:S05]  /*13250*/  BSYNC B1 ;  /* 0x0000000000017941 */ /* 0x000fea0003800000 */
.L_x_36949:
        /* <DEDUP_REMOVED lines=11> */
.L_x_36953:
[----:B------:R-:W-:Y:S01]  /*13310*/  IMAD.MOV.U32 R8, RZ, RZ, R9 ;  /* 0x000000ffff087224 */ /* 0x000fe200078e0009 */
[----:B------:R-:W-:Y:S01]  /*13320*/  MOV R10, R11 ;  /* 0x0000000b000a7202 */ /* 0x000fe20000000f00 */
[----:B------:R-:W-:Y:S02]  /*13330*/  IMAD.MOV.U32 R123, RZ, RZ, R122 ;  /* 0x000000ffff7b7224 */ /* 0x000fe400078e007a */
[----:B------:R-:W-:Y:S02]  /*13340*/  IMAD.MOV.U32 R67, RZ, RZ, R66 ;  /* 0x000000ffff437224 */ /* 0x000fe400078e0042 */
.L_x_36954:
[----:B------:R-:W-:Y:S05]  /*13350*/  BSYNC B1 ;  /* 0x0000000000017941 */ /* 0x000fea0003800000 */
.L_x_36952:
        /* <DEDUP_REMOVED lines=11> */
.L_x_36956:
[----:B------:R-:W-:Y:S01]  /*13410*/  IMAD.MOV.U32 R9, RZ, RZ, R8 ;  /* 0x000000ffff097224 */ /* 0x000fe200078e0008 */
[----:B------:R-:W-:Y:S01]  /*13420*/  MOV R11, R10 ;  /* 0x0000000a000b7202 */ /* 0x000fe20000000f00 */
[----:B------:R-:W-:Y:S02]  /*13430*/  IMAD.MOV.U32 R122, RZ, RZ, R125 ;  /* 0x000000ffff7a7224 */ /* 0x000fe400078e007d */
[----:B------:R-:W-:Y:S02]  /*13440*/  IMAD.MOV.U32 R66, RZ, RZ, R65 ;  /* 0x000000ffff427224 */ /* 0x000fe400078e0041 */
.L_x_36957:
[----:B------:R-:W-:Y:S05]  /*13450*/  BSYNC B1 ;  /* 0x0000000000017941 */ /* 0x000fea0003800000 */
.L_x_36955:
        /* <DEDUP_REMOVED lines=11> */
.L_x_36959:
[----:B------:R-:W-:Y:S01]  /*13510*/  IMAD.MOV.U32 R8, RZ, RZ, R9 ;  /* 0x000000ffff087224 */ /* 0x000fe200078e0009 */
[----:B------:R-:W-:Y:S01]  /*13520*/  MOV R10, R11 ;  /* 0x0000000b000a7202 */ /* 0x000fe20000000f00 */
[----:B------:R-:W-:Y:S02]  /*13530*/  IMAD.MOV.U32 R125, RZ, RZ, R124 ;  /* 0x000000ffff7d7224 */ /* 0x000fe400078e007c */
[----:B------:R-:W-:Y:S02]  /*13540*/  IMAD.MOV.U32 R65, RZ, RZ, R64 ;  /* 0x000000ffff417224 */ /* 0x000fe400078e0040 */
.L_x_36960:
[----:B------:R-:W-:Y:S05]  /*13550*/  BSYNC B1 ;  /* 0x0000000000017941 */ /* 0x000fea0003800000 */
.L_x_36958:
        /* <DEDUP_REMOVED lines=11> */
.L_x_36962:
[----:B------:R-:W-:Y:S01]  /*13610*/  IMAD.MOV.U32 R9, RZ, RZ, R8 ;  /* 0x000000ffff097224 */ /* 0x000fe200078e0008 */
[----:B------:R-:W-:Y:S01]  /*13620*/  MOV R11, R10 ;  /* 0x0000000a000b7202 */ /* 0x000fe20000000f00 */
[----:B------:R-:W-:Y:S02]  /*13630*/  IMAD.MOV.U32 R124, RZ, RZ, R127 ;  /* 0x000000ffff7c7224 */ /* 0x000fe400078e007f */
[----:B------:R-:W-:Y:S02]  /*13640*/  IMAD.MOV.U32 R64, RZ, RZ, R63 ;  /* 0x000000ffff407224 */ /* 0x000fe400078e003f */
.L_x_36963:
[----:B------:R-:W-:Y:S05]  /*13650*/  BSYNC B1 ;  /* 0x0000000000017941 */ /* 0x000fea0003800000 */
.L_x_36961:
        /* <DEDUP_REMOVED lines=11> */
.L_x_36965:
[----:B------:R-:W-:Y:S01]  /*13710*/  IMAD.MOV.U32 R8, RZ, RZ, R9 ;  /* 0x000000ffff087224 */ /* 0x000fe200078e0009 */
[----:B------:R-:W-:Y:S01]  /*13720*/  MOV R10, R11 ;  /* 0x0000000b000a7202 */ /* 0x000fe20000000f00 */
[----:B------:R-:W-:Y:S02]  /*13730*/  IMAD.MOV.U32 R127, RZ, RZ, R126 ;  /* 0x000000ffff7f7224 */ /* 0x000fe400078e007e */
[----:B------:R-:W-:Y:S02]  /*13740*/  IMAD.MOV.U32 R63, RZ, RZ, R62 ;  /* 0x000000ffff3f7224 */ /* 0x000fe400078e003e */
.L_x_36966:
[----:B------:R-:W-:Y:S05]  /*13750*/  BSYNC B1 ;  /* 0x0000000000017941 */ /* 0x000fea0003800000 */
.L_x_36964:
        /* <DEDUP_REMOVED lines=11> */
.L_x_36968:
[----:B------:R-:W-:Y:S01]  /*13810*/  IMAD.MOV.U32 R9, RZ, RZ, R8 ;  /* 0x000000ffff097224 */ /* 0x000fe200078e0008 */
[----:B------:R-:W-:Y:S01]  /*13820*/  MOV R11, R10 ;  /* 0x0000000a000b7202 */ /* 0x000fe20000000f00 */
[----:B------:R-:W-:Y:S02]  /*13830*/  IMAD.MOV.U32 R126, RZ, RZ, R129 ;  /* 0x000000ffff7e7224 */ /* 0x000fe400078e0081 */
[----:B------:R-:W-:Y:S02]  /*13840*/  IMAD.MOV.U32 R62, RZ, RZ, R61 ;  /* 0x000000ffff3e7224 */ /* 0x000fe400078e003d */
.L_x_36969:
[----:B------:R-:W-:Y:S05]  /*13850*/  BSYNC B1 ;  /* 0x0000000000017941 */ /* 0x000fea0003800000 */
.L_x_36967:
        /* <DEDUP_REMOVED lines=11> */
.L_x_36971:
[----:B------:R-:W-:Y:S01]  /*13910*/  IMAD.MOV.U32 R8, RZ, RZ, R9 ;  /* 0x000000ffff087224 */ /* 0x000fe200078e0009 */
[----:B------:R-:W-:Y:S01]  /*13920*/  MOV R10, R11 ;  /* 0x0000000b000a7202 */ /* 0x000fe20000000f00 */
[----:B------:R-:W-:Y:S02]  /*13930*/  IMAD.MOV.U32 R129, RZ, RZ, R128 ;  /* 0x000000ffff817224 */ /* 0x000fe400078e0080 */
[----:B------:R-:W-:Y:S02]  /*13940*/  IMAD.MOV.U32 R61, RZ, RZ, R60 ;  /* 0x000000ffff3d7224 */ /* 0x000fe400078e003c */
.L_x_36972:
[----:B------:R-:W-:Y:S05]  /*13950*/  BSYNC B1 ;  /* 0x0000000000017941 */ /* 0x000fea0003800000 */
.L_x_36970:
        /* <DEDUP_REMOVED lines=11> */
.L_x_36974:
[----:B------:R-:W-:Y:S01]  /*13a10*/  IMAD.MOV.U32 R9, RZ, RZ, R8 ;  /* 0x000000ffff097224 */ /* 0x000fe200078e0008 */
[----:B------:R-:W-:Y:S01]  /*13a20*/  MOV R11, R10 ;  /* 0x0000000a000b7202 */ /* 0x000fe20000000f00 */
[----:B------:R-:W-:Y:S02]  /*13a30*/  IMAD.MOV.U32 R128, RZ, RZ, R131 ;  /* 0x000000ffff807224 */ /* 0x000fe400078e0083 */
[----:B------:R-:W-:Y:S02]  /*13a40*/  IMAD.MOV.U32 R60, RZ, RZ, R59 ;  /* 0x000000ffff3c7224 */ /* 0x000fe400078e003b */
.L_x_36975:
[----:B------:R-:W-:Y:S05]  /*13a50*/  BSYNC B1 ;  /* 0x0000000000017941 */ /* 0x000fea0003800000 */
.L_x_36973:
        /* <DEDUP_REMOVED lines=11> */
.L_x_36977:
[----:B------:R-:W-:Y:S01]  /*13b10*/  IMAD.MOV.U32 R8, RZ, RZ, R9 ;  /* 0x000000ffff087224 */ /* 0x000fe200078e0009 */
[----:B------:R-:W-:Y:S01]  /*13b20*/  MOV R10, R11 ;  /* 0x0000000b000a7202 */ /* 0x000fe20000000f00 */
[----:B------:R-:W-:Y:S02]  /*13b30*/  IMAD.MOV.U32 R131, RZ, RZ, R130 ;  /* 0x000000ffff837224 */ /* 0x000fe400078e0082 */
[----:B------:R-:W-:Y:S02]  /*13b40*/  IMAD.MOV.U32 R59, RZ, RZ, R58 ;  /* 0x000000ffff3b7224 */ /* 0x000fe400078e003a */
.L_x_36978:
[----:B------:R-:W-:Y:S05]  /*13b50*/  BSYNC B1 ;  /* 0x0000000000017941 */ /* 0x000fea0003800000 */
.L_x_36976:
        /* <DEDUP_REMOVED lines=11> */
.L_x_36980:
[----:B------:R-:W-:Y:S01]  /*13c10*/  IMAD.MOV.U32 R9, RZ, RZ, R8 ;  /* 0x000000ffff097224 */ /* 0x000fe200078e0008 */
[----:B------:R-:W-:Y:S01]  /*13c20*/  MOV R11, R10 ;  /* 0x0000000a000b7202 */ /* 0x000fe20000000f00 */
[----:B------:R-:W-:Y:S02]  /*13c30*/  IMAD.MOV.U32 R130, RZ, RZ, R133 ;  /* 0x000000ffff827224 */ /* 0x000fe400078e0085 */
[----:B------:R-:W-:Y:S02]  /*13c40*/  IMAD.MOV.U32 R58, RZ, RZ, R57 ;  /* 0x000000ffff3a7224 */ /* 0x000fe400078e0039 */
.L_x_36981:
[----:B------:R-:W-:Y:S05]  /*13c50*/  BSYNC B1 ;  /* 0x0000000000017941 */ /* 0x000fea0003800000 */
.L_x_36979:
        /* <DEDUP_REMOVED lines=11> */
.L_x_36983:
[----:B------:R-:W-:Y:S01]  /*13d10*/  IMAD.MOV.U32 R8, RZ, RZ, R9 ;  /* 0x000000ffff087224 */ /* 0x000fe200078e0009 */
[----:B------:R-:W-:Y:S01]  /*13d20*/  MOV R10, R11 ;  /* 0x0000000b000a7202 */ /* 0x000fe20000000f00 */
[----:B------:R-:W-:Y:S02]  /*13d30*/  IMAD.MOV.U32 R133, RZ, RZ, R132 ;  /* 0x000000ffff857224 */ /* 0x000fe400078e0084 */
[----:B------:R-:W-:Y:S02]  /*13d40*/  IMAD.MOV.U32 R57, RZ, RZ, R56 ;  /* 0x000000ffff397224 */ /* 0x000fe400078e0038 */
.L_x_36984:
[----:B------:R-:W-:Y:S05]  /*13d50*/  BSYNC B1 ;  /* 0x0000000000017941 */ /* 0x000fea0003800000 */
.L_x_36982:
        /* <DEDUP_REMOVED lines=11> */
.L_x_36986:
[----:B------:R-:W-:Y:S01]  /*13e10*/  IMAD.MOV.U32 R9, RZ, RZ, R8 ;  /* 0x000000ffff097224 */ /* 0x000fe200078e0008 */
[----:B------:R-:W-:Y:S01]  /*13e20*/  MOV R11, R10 ;  /* 0x0000000a000b7202 */ /* 0x000fe20000000f00 */
[----:B------:R-:W-:Y:S02]  /*13e30*/  IMAD.MOV.U32 R132, RZ, RZ, R135 ;  /* 0x000000ffff847224 */ /* 0x000fe400078e0087 */
[----:B------:R-:W-:Y:S02]  /*13e40*/  IMAD.MOV.U32 R56, RZ, RZ, R55 ;  /* 0x000000ffff387224 */ /* 0x000fe400078e0037 */
.L_x_36987:
[----:B------:R-:W-:Y:S05]  /*13e50*/  BSYNC B1 ;  /* 0x0000000000017941 */ /* 0x000fea0003800000 */
.L_x_36985:
        /* <DEDUP_REMOVED lines=11> */
.L_x_36989:
[----:B------:R-:W-:Y:S01]  /*13f10*/  IMAD.MOV.U32 R8, RZ, RZ, R9 ;  /* 0x000000ffff087224 */ /* 0x000fe200078e0009 */
[----:B------:R-:W-:Y:S01]  /*13f20*/  MOV R10, R11 ;  /* 0x0000000b000a7202 */ /* 0x000fe20000000f00 */
[----:B------:R-:W-:Y:S02]  /*13f30*/  IMAD.MOV.U32 R135, RZ, RZ, R134 ;  /* 0x000000ffff877224 */ /* 0x000fe400078e0086 */
[----:B------:R-:W-:Y:S02]  /*13f40*/  IMAD.MOV.U32 R55, RZ, RZ, R54 ;  /* 0x000000ffff377224 */ /* 0x000fe400078e0036 */
.L_x_36990:
[----:B------:R-:W-:Y:S05]  /*13f50*/  BSYNC B1 ;  /* 0x0000000000017941 */ /* 0x000fea0003800000 */
.L_x_36988:
        /* <DEDUP_REMOVED lines=11> */
.L_x_36992:
[----:B------:R-:W-:Y:S01]  /*14010*/  IMAD.MOV.U32 R9, RZ, RZ, R8 ;  /* 0x000000ffff097224 */ /* 0x000fe200078e0008 */
[----:B------:R-:W-:Y:S01]  /*14020*/  MOV R11, R10 ;  /* 0x0000000a000b7202 */ /* 0x000fe20000000f00 */
[----:B------:R-:W-:Y:S02]  /*14030*/  IMAD.MOV.U32 R134, RZ, RZ, R137 ;  /* 0x000000ffff867224 */ /* 0x000fe400078e0089 */
[----:B------:R-:W-:Y:S02]  /*14040*/  IMAD.MOV.U32 R54, RZ, RZ, R53 ;  /* 0x000000ffff367224 */ /* 0x000fe400078e0035 */
.L_x_36993:
[----:B------:R-:W-:Y:S05]  /*14050*/  BSYNC B1 ;  /* 0x0000000000017941 */ /* 0x000fea0003800000 */
.L_x_36991:
        /* <DEDUP_REMOVED lines=11> */
.L_x_36995:
[----:B------:R-:W-:Y:S01]  /*14110*/  IMAD.MOV.U32 R8, RZ, RZ, R9 ;  /* 0x000000ffff087224 */ /* 0x000fe200078e0009 */
[----:B------:R-:W-:Y:S01]  /*14120*/  MOV R10, R11 ;  /* 0x0000000b000a7202 */ /* 0x000fe20000000f00 */
[----:B------:R-:W-:Y:S02]  /*14130*/  IMAD.MOV.U32 R137, RZ, RZ, R136 ;  /* 0x000000ffff897224 */ /* 0x000fe400078e0088 */
[----:B------:R-:W-:Y:S02]  /*14140*/  IMAD.MOV.U32 R53, RZ, RZ, R52 ;  /* 0x000000ffff357224 */ /* 0x000fe400078e0034 */
.L_x_36996:
[----:B------:R-:W-:Y:S05]  /*14150*/  BSYNC B1 ;  /* 0x0000000000017941 */ /* 0x000fea0003800000 */
.L_x_36994:
        /* <DEDUP_REMOVED lines=11> */
.L_x_36998:
[----:B------:R-:W-:Y:S01]  /*14210*/  IMAD.MOV.U32 R9, RZ, RZ, R8 ;  /* 0x000000ffff097224 */ /* 0x000fe200078e0008 */
[----:B------:R-:W-:Y:S01]  /*14220*/  MOV R11, R10 ;  /* 0x0000000a000b7202 */ /* 0x000fe20000000f00 */
[----:B------:R-:W-:Y:S02]  /*14230*/  IMAD.MOV.U32 R136, RZ, RZ, R139 ;  /* 0x000000ffff887224 */ /* 0x000fe400078e008b */
[----:B------:R-:W-:Y:S02]  /*14240*/  IMAD.MOV.U32 R52, RZ, RZ, R51 ;  /* 0x000000ffff347224 */ /* 0x000fe400078e0033 */
.L_x_36999:
[----:B------:R-:W-:Y:S05]  /*14250*/  BSYNC B1 ;  /* 0x0000000000017941 */ /* 0x000fea0003800000 */
.L_x_36997:
        /* <DEDUP_REMOVED lines=11> */
.L_x_37001:
[----:B------:R-:W-:Y:S01]  /*14310*/  IMAD.MOV.U32 R8, RZ, RZ, R9 ;  /* 0x000000ffff087224 */ /* 0x000fe200078e0009 */
[----:B------:R-:W-:Y:S01]  /*14320*/  MOV R10, R11 ;  /* 0x0000000b000a7202 */ /* 0x000fe20000000f00 */
[----:B------:R-:W-:Y:S02]  /*14330*/  IMAD.MOV.U32 R139, RZ, RZ, R138 ;  /* 0x000000ffff8b7224 */ /* 0x000fe400078e008a */
[----:B------:R-:W-:Y:S02]  /*14340*/  IMAD.MOV.U32 R51, RZ, RZ, R50 ;  /* 0x000000ffff337224 */ /* 0x000fe400078e0032 */
.L_x_37002:
[----:B------:R-:W-:Y:S05]  /*14350*/  BSYNC B1 ;  /* 0x0000000000017941 */ /* 0x000fea0003800000 */
.L_x_37000:
        /* <DEDUP_REMOVED lines=11> */
.L_x_37004:
[----:B------:R-:W-:Y:S01]  /*14410*/  IMAD.MOV.U32 R9, RZ, RZ, R8 ;  /* 0x000000ffff097224 */ /* 0x000fe200078e0008 */
[----:B------:R-:W-:Y:S01]  /*14420*/  MOV R11, R10 ;  /* 0x0000000a000b7202 */ /* 0x000fe20000000f00 */
[----:B------:R-:W-:Y:S02]  /*14430*/  IMAD.MOV.U32 R138, RZ, RZ, R141 ;  /* 0x000000ffff8a7224 */ /* 0x000fe400078e008d */
[----:B------:R-:W-:Y:S02]  /*14440*/  IMAD.MOV.U32 R50, RZ, RZ, R49 ;  /* 0x000000ffff327224 */ /* 0x000fe400078e0031 */
.L_x_37005:
[----:B------:R-:W-:Y:S05]  /*14450*/  BSYNC B1 ;  /* 0x0000000000017941 */ /* 0x000fea0003800000 */
.L_x_37003:
        /* <DEDUP_REMOVED lines=11> */
.L_x_37007:
[----:B------:R-:W-:Y:S01]  /*14510*/  IMAD.MOV.U32 R8, RZ, RZ, R9 ;  /* 0x000000ffff087224 */ /* 0x000fe200078e0009 */
[----:B------:R-:W-:Y:S01]  /*14520*/  MOV R10, R11 ;  /* 0x0000000b000a7202 */ /* 0x000fe20000000f00 */
[----:B------:R-:W-:Y:S02]  /*14530*/  IMAD.MOV.U32 R141, RZ, RZ, R140 ;  /* 0x000000ffff8d7224 */ /* 0x000fe400078e008c */
[----:B------:R-:W-:Y:S02]  /*14540*/  IMAD.MOV.U32 R49, RZ, RZ, R48 ;  /* 0x000000ffff317224 */ /* 0x000fe400078e0030 */
.L_x_37008:
[----:B------:R-:W-:Y:S05]  /*14550*/  BSYNC B1 ;  /* 0x0000000000017941 */ /* 0x000fea0003800000 */
.L_x_37006:
        /* <DEDUP_REMOVED lines=11> */
.L_x_37010:
[----:B------:R-:W-:Y:S01]  /*14610*/  IMAD.MOV.U32 R9, RZ, RZ, R8 ;  /* 0x000000ffff097224 */ /* 0x000fe200078e0008 */
[----:B------:R-:W-:Y:S01]  /*14620*/  MOV R11, R10 ;  /* 0x0000000a000b7202 */ /* 0x000fe20000000f00 */
[----:B------:R-:W-:Y:S02]  /*14630*/  IMAD.MOV.U32 R140, RZ, RZ, R143 ;  /* 0x000000ffff8c7224 */ /* 0x000fe400078e008f */
[----:B------:R-:W-:Y:S02]  /*14640*/  IMAD.MOV.U32 R48, RZ, RZ, R47 ;  /* 0x000000ffff307224 */ /* 0x000fe400078e002f */
.L_x_37011:
[----:B------:R-:W-:Y:S05]  /*14650*/  BSYNC B1 ;  /* 0x0000000000017941 */ /* 0x000fea0003800000 */
.L_x_37009:
        /* <DEDUP_REMOVED lines=11> */
.L_x_37013:
[----:B------:R-:W-:Y:S01]  /*14710*/  IMAD.MOV.U32 R8, RZ, RZ, R9 ;  /* 0x000000ffff087224 */ /* 0x000fe200078e0009 */
[----:B------:R-:W-:Y:S01]  /*14720*/  MOV R10, R11 ;  /* 0x0000000b000a7202 */ /* 0x000fe20000000f00 */
[----:B------:R-:W-:Y:S02]  /*14730*/  IMAD.MOV.U32 R143, RZ, RZ, R142 ;  /* 0x000000ffff8f7224 */ /* 0x000fe400078e008e */
[----:B------:R-:W-:Y:S02]  /*14740*/  IMAD.MOV.U32 R47, RZ, RZ, R46 ;  /* 0x000000ffff2f7224 */ /* 0x000fe400078e002e */
.L_x_37014:
[----:B------:R-:W-:Y:S05]  /*14750*/  BSYNC B1 ;  /* 0x0000000000017941 */ /* 0x000fea0003800000 */
.L_x_37012:
        /* <DEDUP_REMOVED lines=11> */
.L_x_37016:
[----:B------:R-:W-:Y:S01]  /*14810*/  IMAD.MOV.U32 R9, RZ, RZ, R8 ;  /* 0x000000ffff097224 */ /* 0x000fe200078e0008 */
[----:B------:R-:W-:Y:S01]  /*14820*/  MOV R11, R10 ;  /* 0x0000000a000b7202 */ /* 0x000fe20000000f00 */
[----:B------:R-:W-:Y:S02]  /*14830*/  IMAD.MOV.U32 R142, RZ, RZ, R145 ;  /* 0x000000ffff8e7224 */ /* 0x000fe400078e0091 */
[----:B------:R-:W-:Y:S02]  /*14840*/  IMAD.MOV.U32 R46, RZ, RZ, R45 ;  /* 0x000000ffff2e7224 */ /* 0x000fe400078e002d */
.L_x_37017:
[----:B------:R-:W-:Y:S05]  /*14850*/  BSYNC B1 ;  /* 0x0000000000017941 */ /* 0x000fea0003800000 */
.L_x_37015:
        /* <DEDUP_REMOVED lines=11> */
.L_x_37019:
[----:B------:R-:W-:Y:S01]  /*14910*/  IMAD.MOV.U32 R8, RZ, RZ, R9 ;  /* 0x000000ffff087224 */ /* 0x000fe200078e0009 */
[----:B------:R-:W-:Y:S01]  /*14920*/  MOV R10, R11 ;  /* 0x0000000b000a7202 */ /* 0x000fe20000000f00 */
[----:B------:R-:W-:Y:S02]  /*14930*/  IMAD.MOV.U32 R145, RZ, RZ, R144 ;  /* 0x000000ffff917224 */ /* 0x000fe400078e0090 */
[----:B------:R-:W-:Y:S02]  /*14940*/  IMAD.MOV.U32 R45, RZ, RZ, R44 ;  /* 0x000000ffff2d7224 */ /* 0x000fe400078e002c */
.L_x_37020:
[----:B------:R-:W-:Y:S05]  /*14950*/  BSYNC B1 ;  /* 0x0000000000017941 */ /* 0x000fea0003800000 */
.L_x_37018:
        /* <DEDUP_REMOVED lines=11> */
.L_x_37022:
[----:B------:R-:W-:Y:S01]  /*14a10*/  IMAD.MOV.U32 R9, RZ, RZ, R8 ;  /* 0x000000ffff097224 */ /* 0x000fe200078e0008 */
[----:B------:R-:W-:Y:S01]  /*14a20*/  MOV R11, R10 ;  /* 0x0000000a000b7202 */ /* 0x000fe20000000f00 */
[----:B------:R-:W-:Y:S02]  /*14a30*/  IMAD.MOV.U32 R144, RZ, RZ, R147 ;  /* 0x000000ffff907224 */ /* 0x000fe400078e0093 */
[----:B------:R-:W-:Y:S02]  /*14a40*/  IMAD.MOV.U32 R44, RZ, RZ, R43 ;  /* 0x000000ffff2c7224 */ /* 0x000fe400078e002b */
.L_x_37023:
[----:B------:R-:W-:Y:S05]  /*14a50*/  BSYNC B1 ;  /* 0x0000000000017941 */ /* 0x000fea0003800000 */
.L_x_37021:
        /* <DEDUP_REMOVED lines=11> */
.L_x_37025:
[----:B------:R-:W-:Y:S01]  /*14b10*/  IMAD.MOV.U32 R8, RZ, RZ, R9 ;  /* 0x000000ffff087224 */ /* 0x000fe200078e0009 */
[----:B------:R-:W-:Y:S01]  /*14b20*/  MOV R10, R11 ;  /* 0x0000000b000a7202 */ /* 0x000fe20000000f00 */
[----:B------:R-:W-:Y:S02]  /*14b30*/  IMAD.MOV.U32 R147, RZ, RZ, R146 ;  /* 0x000000ffff937224 */ /* 0x000fe400078e0092 */
[----:B------:R-:W-:Y:S02]  /*14b40*/  IMAD.MOV.U32 R43, RZ, RZ, R42 ;  /* 0x000000ffff2b7224 */ /* 0x000fe400078e002a */
.L_x_37026:
[----:B------:R-:W-:Y:S05]  /*14b50*/  BSYNC B1 ;  /* 0x0000000000017941 */ /* 0x000fea0003800000 */
.L_x_37024:
        /* <DEDUP_REMOVED lines=11> */
.L_x_37028:
[----:B------:R-:W-:Y:S01]  /*14c10*/  IMAD.MOV.U32 R9, RZ, RZ, R8 ;  /* 0x000000ffff097224 */ /* 0x000fe200078e0008 */
[----:B------:R-:W-:Y:S01]  /*14c20*/  MOV R11, R10 ;  /* 0x0000000a000b7202 */ /* 0x000fe20000000f00 */
[----:B------:R-:W-:Y:S02]  /*14c30*/  IMAD.MOV.U32 R146, RZ, RZ, R149 ;  /* 0x000000ffff927224 */ /* 0x000fe400078e0095 */
[----:B------:R-:W-:Y:S02]  /*14c40*/  IMAD.MOV.U32 R42, RZ, RZ, R41 ;  /* 0x000000ffff2a7224 */ /* 0x000fe400078e0029 */
.L_x_37029:
[----:B------:R-:W-:Y:S05]  /*14c50*/  BSYNC B1 ;  /* 0x0000000000017941 */ /* 0x000fea0003800000 */
.L_x_37027:
        /* <DEDUP_REMOVED lines=11> */
.L_x_37031:
[----:B------:R-:W-:Y:S01]  /*14d10*/  IMAD.MOV.U32 R8, RZ, RZ, R9 ;  /* 0x000000ffff087224 */ /* 0x000fe200078e0009 */
[----:B------:R-:W-:Y:S01]  /*14d20*/  MOV R10, R11 ;  /* 0x0000000b000a7202 */ /* 0x000fe20000000f00 */
[----:B------:R-:W-:Y:S02]  /*14d30*/  IMAD.MOV.U32 R149, RZ, RZ, R148 ;  /* 0x000000ffff957224 */ /* 0x000fe400078e0094 */
[----:B------:R-:W-:Y:S02]  /*14d40*/  IMAD.MOV.U32 R41, RZ, RZ, R40 ;  /* 0x000000ffff297224 */ /* 0x000fe400078e0028 */
.L_x_37032:
[----:B------:R-:W-:Y:S05]  /*14d50*/  BSYNC B1 ;  /* 0x0000000000017941 */ /* 0x000fea0003800000 */
.L_x_37030:
        /* <DEDUP_REMOVED lines=11> */
.L_x_37034:
[----:B------:R-:W-:Y:S01]  /*14e10*/  IMAD.MOV.U32 R9, RZ, RZ, R8 ;  /* 0x000000ffff097224 */ /* 0x000fe200078e0008 */
[----:B------:R-:W-:Y:S01]  /*14e20*/  MOV R11, R10 ;  /* 0x0000000a000b7202 */ /* 0x000fe20000000f00 */
[----:B------:R-:W-:Y:S02]  /*14e30*/  IMAD.MOV.U32 R148, RZ, RZ, R151 ;  /* 0x000000ffff947224 */ /* 0x000fe400078e0097 */
[----:B------:R-:W-:Y:S02]  /*14e40*/  IMAD.MOV.U32 R40, RZ, RZ, R39 ;  /* 0x000000ffff287224 */ /* 0x000fe400078e0027 */
.L_x_37035:
[----:B------:R-:W-:Y:S05]  /*14e50*/  BSYNC B1 ;  /* 0x0000000000017941 */ /* 0x000fea0003800000 */
.L_x_37033:
        /* <DEDUP_REMOVED lines=11> */
.L_x_37037:
[----:B------:R-:W-:Y:S01]  /*14f10*/  IMAD.MOV.U32 R8, RZ, RZ, R9 ;  /* 0x000000ffff087224 */ /* 0x000fe200078e0009 */
[----:B------:R-:W-:Y:S01]  /*14f20*/  MOV R10, R11 ;  /* 0x0000000b000a7202 */ /* 0x000fe20000000f00 */
[----:B------:R-:W-:Y:S02]  /*14f30*/  IMAD.MOV.U32 R151, RZ, RZ, R150 ;  /* 0x000000ffff977224 */ /* 0x000fe400078e0096 */
[----:B------:R-:W-:Y:S02]  /*14f40*/  IMAD.MOV.U32 R39, RZ, RZ, R38 ;  /* 0x000000ffff277224 */ /* 0x000fe400078e0026 */
.L_x_37038:
[----:B------:R-:W-:Y:S05]  /*14f50*/  BSYNC B1 ;  /* 0x0000000000017941 */ /* 0x000fea0003800000 */
.L_x_37036:
        /* <DEDUP_REMOVED lines=11> */
.L_x_37040:
[----:B------:R-:W-:Y:S01]  /*15010*/  IMAD.MOV.U32 R9, RZ, RZ, R8 ;  /* 0x000000ffff097224 */ /* 0x000fe200078e0008 */
[----:B------:R-:W-:Y:S01]  /*15020*/  MOV R11, R10 ;  /* 0x0000000a000b7202 */ /* 0x000fe20000000f00 */
[----:B------:R-:W-:Y:S02]  /*15030*/  IMAD.MOV.U32 R150, RZ, RZ, R153 ;  /* 0x000000ffff967224 */ /* 0x000fe400078e0099 */
[----:B------:R-:W-:Y:S02]  /*15040*/  IMAD.MOV.U32 R38, RZ, RZ, R37 ;  /* 0x000000ffff267224 */ /* 0x000fe400078e0025 */
.L_x_37041:
[----:B------:R-:W-:Y:S05]  /*15050*/  BSYNC B1 ;  /* 0x0000000000017941 */ /* 0x000fea0003800000 */
.L_x_37039:
        /* <DEDUP_REMOVED lines=11> */
.L_x_37043:
[----:B------:R-:W-:Y:S01]  /*15110*/  IMAD.MOV.U32 R8, RZ, RZ, R9 ;  /* 0x000000ffff087224 */ /* 0x000fe200078e0009 */
[----:B------:R-:W-:Y:S01]  /*15120*/  MOV R10, R11 ;  /* 0x0000000b000a7202 */ /* 0x000fe20000000f00 */
[----:B------:R-:W-:Y:S02]  /*15130*/  IMAD.MOV.U32 R153, RZ, RZ, R152 ;  /* 0x000000ffff997224 */ /* 0x000fe400078e0098 */
[----:B------:R-:W-:Y:S02]  /*15140*/  IMAD.MOV.U32 R37, RZ, RZ, R36 ;  /* 0x000000ffff257224 */ /* 0x000fe400078e0024 */
.L_x_37044:
[----:B------:R-:W-:Y:S05]  /*15150*/  BSYNC B1 ;  /* 0x0000000000017941 */ /* 0x000fea0003800000 */
.L_x_37042:
        /* <DEDUP_REMOVED lines=11> */
.L_x_37046:
[----:B------:R-:W-:Y:S01]  /*15210*/  IMAD.MOV.U32 R9, RZ, RZ, R8 ;  /* 0x000000ffff097224 */ /* 0x000fe200078e0008 */
[----:B------:R-:W-:Y:S01]  /*15220*/  MOV R11, R10 ;  /* 0x0000000a000b7202 */ /* 0x000fe20000000f00 */
[----:B------:R-:W-:Y:S02]  /*15230*/  IMAD.MOV.U32 R152, RZ, RZ, R155 ;  /* 0x000000ffff987224 */ /* 0x000fe400078e009b */
[----:B------:R-:W-:Y:S02]  /*15240*/  IMAD.MOV.U32 R36, RZ, RZ, R35 ;  /* 0x000000ffff247224 */ /* 0x000fe400078e0023 */
.L_x_37047:
[----:B------:R-:W-:Y:S05]  /*15250*/  BSYNC B1 ;  /* 0x0000000000017941 */ /* 0x000fea0003800000 */
.L_x_37045:
        /* <DEDUP_REMOVED lines=11> */
.L_x_37049:
[----:B------:R-:W-:Y:S01]  /*15310*/  IMAD.MOV.U32 R8, RZ, RZ, R9 ;  /* 0x000000ffff087224 */ /* 0x000fe200078e0009 */
[----:B------:R-:W-:Y:S01]  /*15320*/  MOV R10, R11 ;  /* 0x0000000b000a7202 */ /* 0x000fe20000000f00 */
[----:B------:R-:W-:Y:S02]  /*15330*/  IMAD.MOV.U32 R155, RZ, RZ, R154 ;  /* 0x000000ffff9b7224 */ /* 0x000fe400078e009a */
[----:B------:R-:W-:Y:S02]  /*15340*/  IMAD.MOV.U32 R35, RZ, RZ, R34 ;  /* 0x000000ffff237224 */ /* 0x000fe400078e0022 */
.L_x_37050:
[----:B------:R-:W-:Y:S05]  /*15350*/  BSYNC B1 ;  /* 0x0000000000017941 */ /* 0x000fea0003800000 */
.L_x_37048:
        /* <DEDUP_REMOVED lines=11> */
.L_x_37052:
[----:B------:R-:W-:Y:S01]  /*15410*/  IMAD.MOV.U32 R9, RZ, RZ, R8 ;  /* 0x000000ffff097224 */ /* 0x000fe200078e0008 */
[----:B------:R-:W-:Y:S01]  /*15420*/  MOV R11, R10 ;  /* 0x0000000a000b7202 */ /* 0x000fe20000000f00 */
[----:B------:R-:W-:Y:S02]  /*15430*/  IMAD.MOV.U32 R154, RZ, RZ, R159 ;  /* 0x000000ffff9a7224 */ /* 0x000fe400078e009f */
[----:B------:R-:W-:Y:S02]  /*15440*/  IMAD.MOV.U32 R34, RZ, RZ, R33 ;  /* 0x000000ffff227224 */ /* 0x000fe400078e0021 */
.L_x_37053:
[----:B------:R-:W-:Y:S05]  /*15450*/  BSYNC B1 ;  /* 0x0000000000017941 */ /* 0x000fea0003800000 */
.L_x_37051:
        /* <DEDUP_REMOVED lines=11> */
.L_x_37055:
[----:B------:R-:W-:Y:S01]  /*15510*/  IMAD.MOV.U32 R159, RZ, RZ, R158 ;  /* 0x000000ffff9f7224 */ /* 0x000fe200078e009e */
[-C--:B------:R-:W-:Y:S01]  /*15520*/  MOV R10, R11.reuse ;  /* 0x0000000b000a7202 */ /* 0x080fe20000000f00 */
[----:B------:R-:W-:Y:S01]  /*15530*/  IMAD.MOV.U32 R33, RZ, RZ, R32 ;  /* 0x000000ffff217224 */ /* 0x000fe200078e0020 */
[----:B------:R-:W-:Y:S01]  /*15540*/  MOV R32, R11 ;  /* 0x0000000b00207202 */ /* 0x000fe20000000f00 */
[--C-:B------:R-:W-:Y:S02]  /*15550*/  IMAD.MOV.U32 R8, RZ, RZ, R9.reuse ;  /* 0x000000ffff087224 */ /* 0x100fe400078e0009 */
[----:B------:R-:W-:Y:S02]  /*15560*/  IMAD.MOV.U32 R158, RZ, RZ, R9 ;  /* 0x000000ffff9e7224 */ /* 0x000fe400078e0009 */
.L_x_37056:
[----:B------:R-:W-:Y:S05]  /*15570*/  BSYNC B1 ;  /* 0x0000000000017941 */ /* 0x000fea0003800000 */
.L_x_37054:
[----:B------:R-:W-:Y:S01]  /*15580*/  IADD3 R4, R4, 0x4, RZ ;  /* 0x0000000404047810 */ /* 0x000fe20007ffe0ff */
[----:B------:R-:W-:Y:S01]  /*15590*/  @!P1 CALL.REL.NOINC `(.L_x_37057) ;  /* 0x0000001000009944 */ /* 0x000fe20003c00000 */
[----:B------:R-:W-:Y:S05]  /*155a0*/  BRA `(.L_x_37058) ;  /* 0xffffc02000007947 */ /* 0x000fea000383ffff */
.L_x_37057:
[----:B------:R-:W-:Y:S02]  /*155b0*/  FADD.FTZ R156, R156, R7 ;  /* 0x000000079c9c7221 */ /* 0x000fe40000010000 */
[----:B------:R-:W-:Y:S02]  /*155c0*/  IMAD.MOV.U32 R157, RZ, RZ, R6 ;  /* 0x000000ffff9d7224 */ /* 0x000fe400078e0006 */
[----:B------:R-:W-:-:S02]  /*155d0*/  IMAD.MOV.U32 R158, RZ, RZ, R8 ;  /* 0x000000ffff9e7224 */ /* 0x000fc400078e0008 */
[----:B------:R-:W-:Y:S02]  /*155e0*/  IMAD.MOV.U32 R32, RZ, RZ, R10 ;  /* 0x000000ffff207224 */ /* 0x000fe400078e000a */
.L_x_36867:
[----:B------:R-:W-:Y:S05]  /*155f0*/  BSYNC B0 ;  /* 0x0000000000007941 */ /* 0x000fea0003800000 */
.L_x_36866:
        /* <DEDUP_REMOVED lines=210> */
.L_x_37251:
        /* <DEDUP_REMOVED lines=20> */
.L_x_37062:
[----:B------:R-:W-:Y:S01]  /*16460*/  IMAD.MOV.U32 R8, RZ, RZ, R3 ;  /* 0x000000ffff087224 */ /* 0x000fe200078e0003 */
[----:B------:R-:W-:Y:S01]  /*16470*/  MOV R3, R2 ;  /* 0x0000000200037202 */ /* 0x000fe20000000f00 */
[----:B------:R-:W-:Y:S02]  /*16480*/  IMAD.MOV.U32 R10, RZ, RZ, R95 ;  /* 0x000000ffff0a7224 */ /* 0x000fe400078e005f */
[----:B------:R-:W-:Y:S02]  /*16490*/  IMAD.MOV.U32 R95, RZ, RZ, R94 ;  /* 0x000000ffff5f7224 */ /* 0x000fe400078e005e */
.L_x_37063:
[----:B------:R-:W-:Y:S05]  /*164a0*/  BSYNC B1 ;  /* 0x0000000000017941 */ /* 0x000fea0003800000 */
.L_x_37061:
        /* <DEDUP_REMOVED lines=11> */
.L_x_37065:
[----:B------:R-:W-:Y:S01]  /*16560*/  IMAD.MOV.U32 R9, RZ, RZ, R8 ;  /* 0x000000ffff097224 */ /* 0x000fe200078e0008 */
[----:B------:R-:W-:Y:S01]  /*16570*/  MOV R2, R97 ;  /* 0x0000006100027202 */ /* 0x000fe20000000f00 */
[----:B------:R-:W-:Y:S02]  /*16580*/  IMAD.MOV.U32 R11, RZ, RZ, R10 ;  /* 0x000000ffff0b7224 */ /* 0x000fe400078e000a */
[----:B------:R-:W-:Y:S02]  /*16590*/  IMAD.MOV.U32 R94, RZ, RZ, R93 ;  /* 0x000000ffff5e7224 */ /* 0x000fe400078e005d */
.L_x_37066:
[----:B------:R-:W-:Y:S05]  /*165a0*/  BSYNC B1 ;  /* 0x0000000000017941 */ /* 0x000fea0003800000 */
.L_x_37064:
        /* <DEDUP_REMOVED lines=11> */
.L_x_37068:
[----:B------:R-:W-:Y:S01]  /*16660*/  IMAD.MOV.U32 R8, RZ, RZ, R9 ;  /* 0x000000ffff087224 */ /* 0x000fe200078e0009 */
[----:B------:R-:W-:Y:S01]  /*16670*/  MOV R97, R96 ;  /* 0x0000006000617202 */ /* 0x000fe20000000f00 */
[----:B------:R-:W-:Y:S02]  /*16680*/  IMAD.MOV.U32 R10, RZ, RZ, R11 ;  /* 0x000000ffff0a7224 */ /* 0x000fe400078e000b */
[----:B------:R-:W-:Y:S02]  /*16690*/  IMAD.MOV.U32 R93, RZ, RZ, R92 ;  /* 0x000000ffff5d7224 */ /* 0x000fe400078e005c */
.L_x_37069:
[----:B------:R-:W-:Y:S05]  /*166a0*/  BSYNC B1 ;  /* 0x0000000000017941 */ /* 0x000fea0003800000 */
.L_x_37067:
        /* <DEDUP_REMOVED lines=11> */
.L_x_37071:
[----:B------:R-:W-:Y:S01]  /*16760*/  IMAD.MOV.U32 R9, RZ, RZ, R8 ;  /* 0x000000ffff097224 */ /* 0x000fe200078e0008 */
[----:B------:R-:W-:Y:S01]  /*16770*/  MOV R96, R99 ;  /* 0x0000006300607202 */ /* 0x000fe20000000f00 */
[----:B------:R-:W-:Y:S02]  /*16780*/  IMAD.MOV.U32 R11, RZ, RZ, R10 ;  /* 0x000000ffff0b7224 */ /* 0x000fe400078e000a */
[----:B------:R-:W-:Y:S02]  /*16790*/  IMAD.MOV.U32 R92, RZ, RZ, R91 ;  /* 0x000000ffff5c7224 */ /* 0x000fe400078e005b */
.L_x_37072:
[----:B------:R-:W-:Y:S05]  /*167a0*/  BSYNC B1 ;  /* 0x0000000000017941 */ /* 0x000fea0003800000 */
.L_x_37070:
        /* <DEDUP_REMOVED lines=11> */
.L_x_37074:
[----:B------:R-:W-:Y:S01]  /*16860*/  IMAD.MOV.U32 R8, RZ, RZ, R9 ;  /* 0x000000ffff087224 */ /* 0x000fe200078e0009 */
[----:B------:R-:W-:Y:S01]  /*16870*/  MOV R99, R98 ;  /* 0x0000006200637202 */ /* 0x000fe20000000f00 */
[----:B------:R-:W-:Y:S02]  /*16880*/  IMAD.MOV.U32 R10, RZ, RZ, R11 ;  /* 0x000000ffff0a7224 */ /* 0x000fe400078e000b */
[----:B------:R-:W-:Y:S02]  /*16890*/  IMAD.MOV.U32 R91, RZ, RZ, R90 ;  /* 0x000000ffff5b7224 */ /* 0x000fe400078e005a */
.L_x_37075:
[----:B------:R-:W-:Y:S05]  /*168a0*/  BSYNC B1 ;  /* 0x0000000000017941 */ /* 0x000fea0003800000 */
.L_x_37073:
        /* <DEDUP_REMOVED lines=11> */
.L_x_37077:
[----:B------:R-:W-:Y:S01]  /*16960*/  IMAD.MOV.U32 R9, RZ, RZ, R8 ;  /* 0x000000ffff097224 */ /* 0x000fe200078e0008 */
[----:B------:R-:W-:Y:S01]  /*16970*/  MOV R98, R101 ;  /* 0x0000006500627202 */ /* 0x000fe20000000f00 */
[----:B------:R-:W-:Y:S02]  /*16980*/  IMAD.MOV.U32 R11, RZ, RZ, R10 ;  /* 0x000000ffff0b7224 */ /* 0x000fe400078e000a */
[----:B------:R-:W-:Y:S02]  /*16990*/  IMAD.MOV.U32 R90, RZ, RZ, R89 ;  /* 0x000000ffff5a7224 */ /* 0x000fe400078e0059 */
.L_x_37078:
[----:B------:R-:W-:Y:S05]  /*169a0*/  BSYNC B1 ;  /* 0x0000000000017941 */ /* 0x000fea0003800000 */
.L_x_37076:
        /* <DEDUP_REMOVED lines=11> */
.L_x_37080:
[----:B------:R-:W-:Y:S01]  /*16a60*/  IMAD.MOV.U32 R8, RZ, RZ, R9 ;  /* 0x000000ffff087224 */ /* 0x000fe200078e0009 */
[----:B------:R-:W-:Y:S01]  /*16a70*/  MOV R101, R100 ;  /* 0x0000006400657202 */ /* 0x000fe20000000f00 */
[----:B------:R-:W-:Y:S02]  /*16a80*/  IMAD.MOV.U32 R10, RZ, RZ, R11 ;  /* 0x000000ffff0a7224 */ /* 0x000fe400078e000b */
[----:B------:R-:W-:Y:S02]  /*16a90*/  IMAD.MOV.U32 R89, RZ, RZ, R88 ;  /* 0x000000ffff597224 */ /* 0x000fe400078e0058 */
.L_x_37081:
[----:B------:R-:W-:Y:S05]  /*16aa0*/  BSYNC B1 ;  /* 0x0000000000017941 */ /* 0x000fea0003800000 */
.L_x_37079:
        /* <DEDUP_REMOVED lines=11> */
.L_x_37083:
[----:B------:R-:W-:Y:S01]  /*16b60*/  IMAD.MOV.U32 R9, RZ, RZ, R8 ;  /* 0x000000ffff097224 */ /* 0x000fe200078e0008 */
[----:B------:R-:W-:Y:S01]  /*16b70*/  MOV R100, R103 ;  /* 0x0000006700647202 */ /* 0x000fe20000000f00 */
[----:B------:R-:W-:Y:S02]  /*16b80*/  IMAD.MOV.U32 R11, RZ, RZ, R10 ;  /* 0x000000ffff0b7224 */ /* 0x000fe400078e000a */
[----:B------:R-:W-:Y:S02]  /*16b90*/  IMAD.MOV.U32 R88, RZ, RZ, R87 ;  /* 0x000000ffff587224 */ /* 0x000fe400078e0057 */
.L_x_37084:
[----:B------:R-:W-:Y:S05]  /*16ba0*/  BSYNC B1 ;  /* 0x0000000000017941 */ /* 0x000fea0003800000 */
.L_x_37082:
        /* <DEDUP_REMOVED lines=11> */
.L_x_37086:
[----:B------:R-:W-:Y:S01]  /*16c60*/  IMAD.MOV.U32 R8, RZ, RZ, R9 ;  /* 0x000000ffff087224 */ /* 0x000fe200078e0009 */
[----:B------:R-:W-:Y:S01]  /*16c70*/  MOV R103, R102 ;  /* 0x0000006600677202 */ /* 0x000fe20000000f00 */
[----:B------:R-:W-:Y:S02]  /*16c80*/  IMAD.MOV.U32 R10, RZ, RZ, R11 ;  /* 0x000000ffff0a7224 */ /* 0x000fe400078e000b */
[----:B------:R-:W-:Y:S02]  /*16c90*/  IMAD.MOV.U32 R87, RZ, RZ, R86 ;  /* 0x000000ffff577224 */ /* 0x000fe400078e0056 */
.L_x_37087:
[----:B------:R-:W-:Y:S05]  /*16ca0*/  BSYNC B1 ;  /* 0x0000000000017941 */ /* 0x000fea0003800000 */
.L_x_37085:
        /* <DEDUP_REMOVED lines=11> */
.L_x_37089:
[----:B------:R-:W-:Y:S01]  /*16d60*/  IMAD.MOV.U32 R9, RZ, RZ, R8 ;  /* 0x000000ffff097224 */ /* 0x000fe200078e0008 */
[----:B------:R-:W-:Y:S01]  /*16d70*/  MOV R102, R105 ;  /* 0x0000006900667202 */ /* 0x000fe20000000f00 */
[----:B------:R-:W-:Y:S02]  /*16d80*/  IMAD.MOV.U32 R11, RZ, RZ, R10 ;  /* 0x000000ffff0b7224 */ /* 0x000fe400078e000a */
[----:B------:R-:W-:Y:S02]  /*16d90*/  IMAD.MOV.U32 R86, RZ, RZ, R85 ;  /* 0x000000ffff567224 */ /* 0x000fe400078e0055 */
.L_x_37090:
[----:B------:R-:W-:Y:S05]  /*16da0*/  BSYNC B1 ;  /* 0x0000000000017941 */ /* 0x000fea0003800000 */
.L_x_37088:
        /* <DEDUP_REMOVED lines=11> */
.L_x_37092:
[----:B------:R-:W-:Y:S01]  /*16e60*/  IMAD.MOV.U32 R8, RZ, RZ, R9 ;  /* 0x000000ffff087224 */ /* 0x000fe200078e0009 */
[----:B------:R-:W-:Y:S01]  /*16e70*/  MOV R105, R104 ;  /* 0x0000006800697202 */ /* 0x000fe20000000f00 */
[----:B------:R-:W-:Y:S02]  /*16e80*/  IMAD.MOV.U32 R10, RZ, RZ, R11 ;  /* 0x000000ffff0a7224 */ /* 0x000fe400078e000b */
[----:B------:R-:W-:Y:S02]  /*16e90*/  IMAD.MOV.U32 R85, RZ, RZ, R84 ;  /* 0x000000ffff557224 */ /* 0x000fe400078e0054 */
.L_x_37093:
[----:B------:R-:W-:Y:S05]  /*16ea0*/  BSYNC B1 ;  /* 0x0000000000017941 */ /* 0x000fea0003800000 */
.L_x_37091:
        /* <DEDUP_REMOVED lines=11> */
.L_x_37095:
[----:B------:R-:W-:Y:S01]  /*16f60*/  IMAD.MOV.U32 R9, RZ, RZ, R8 ;  /* 0x000000ffff097224 */ /* 0x000fe200078e0008 */
[----:B------:R-:W-:Y:S01]  /*16f70*/  MOV R104, R107 ;  /* 0x0000006b00687202 */ /* 0x000fe20000000f00 */
[----:B------:R-:W-:Y:S02]  /*16f80*/  IMAD.MOV.U32 R11, RZ, RZ, R10 ;  /* 0x000000ffff0b7224 */ /* 0x000fe400078e000a */
[----:B------:R-:W-:Y:S02]  /*16f90*/  IMAD.MOV.U32 R84, RZ, RZ, R83 ;  /* 0x000000ffff547224 */ /* 0x000fe400078e0053 */
.L_x_37096:
[----:B------:R-:W-:Y:S05]  /*16fa0*/  BSYNC B1 ;  /* 0x0000000000017941 */ /* 0x000fea0003800000 */
.L_x_37094:
        /* <DEDUP_REMOVED lines=11> */
.L_x_37098:
[----:B------:R-:W-:Y:S01]  /*17060*/  IMAD.MOV.U32 R8, RZ, RZ, R9 ;  /* 0x000000ffff087224 */ /* 0x000fe200078e0009 */
[----:B------:R-:W-:Y:S01]  /*17070*/  MOV R107, R106 ;  /* 0x0000006a006b7202 */ /* 0x000fe20000000f00 */
[----:B------:R-:W-:Y:S02]  /*17080*/  IMAD.MOV.U32 R10, RZ, RZ, R11 ;  /* 0x000000ffff0a7224 */ /* 0x000fe400078e000b */
[----:B------:R-:W-:Y:S02]  /*17090*/  IMAD.MOV.U32 R83, RZ, RZ, R82 ;  /* 0x000000ffff537224 */ /* 0x000fe400078e0052 */
.L_x_37099:
[----:B------:R-:W-:Y:S05]  /*170a0*/  BSYNC B1 ;  /* 0x0000000000017941 */ /* 0x000fea0003800000 */
.L_x_37097:
        /* <DEDUP_REMOVED lines=11> */
.L_x_37101:
[----:B------:R-:W-:Y:S01]  /*17160*/  IMAD.MOV.U32 R9, RZ, RZ, R8 ;  /* 0x000000ffff097224 */ /* 0x000fe200078e0008 */
[----:B------:R-:W-:Y:S01]  /*17170*/  MOV R106, R109 ;  /* 0x0000006d006a7202 */ /* 0x000fe20000000f00 */
[----:B------:R-:W-:Y:S02]  /*17180*/  IMAD.MOV.U32 R11, RZ, RZ, R10 ;  /* 0x000000ffff0b7224 */ /* 0x000fe400078e000a */
[----:B------:R-:W-:Y:S02]  /*17190*/  IMAD.MOV.U32 R82, RZ, RZ, R81 ;  /* 0x000000ffff527224 */ /* 0x000fe400078e0051 */
.L_x_37102:
[----:B------:R-:W-:Y:S05]  /*171a0*/  BSYNC B1 ;  /* 0x0000000000017941 */ /* 0x000fea0003800000 */
.L_x_37100:
        /* <DEDUP_REMOVED lines=11> */
.L_x_37104:
[----:B------:R-:W-:Y:S01]  /*17260*/  IMAD.MOV.U32 R8, RZ, RZ, R9 ;  /* 0x000000ffff087224 */ /* 0x000fe200078e0009 */
[----:B------:R-:W-:Y:S01]  /*17270*/  MOV R109, R108 ;  /* 0x0000006c006d7202 */ /* 0x000fe20000000f00 */
[----:B------:R-:W-:Y:S02]  /*17280*/  IMAD.MOV.U32 R10, RZ, RZ, R11 ;  /* 0x000000ffff0a7224 */ /* 0x000fe400078e000b */
[----:B------:R-:W-:Y:S02]  /*17290*/  IMAD.MOV.U32 R81, RZ, RZ, R80 ;  /* 0x000000ffff517224 */ /* 0x000fe400078e0050 */
.L_x_37105:
[----:B------:R-:W-:Y:S05]  /*172a0*/  BSYNC B1 ;  /* 0x0000000000017941 */ /* 0x000fea0003800000 */
.L_x_37103:
        /* <DEDUP_REMOVED lines=11> */
.L_x_37107:
[----:B------:R-:W-:Y:S01]  /*17360*/  IMAD.MOV.U32 R9, RZ, RZ, R8 ;  /* 0x000000ffff097224 */ /* 0x000fe200078e0008 */
[----:B------:R-:W-:Y:S01]  /*17370*/  MOV R108, R111 ;  /* 0x0000006f006c7202 */ /* 0x000fe20000000f00 */
[----:B------:R-:W-:Y:S02]  /*17380*/  IMAD.MOV.U32 R11, RZ, RZ, R10 ;  /* 0x000000ffff0b7224 */ /* 0x000fe400078e000a */
[----:B------:R-:W-:Y:S02]  /*17390*/  IMAD.MOV.U32 R80, RZ, RZ, R79 ;  /* 0x000000ffff507224 */ /* 0x000fe400078e004f */
.L_x_37108:
[----:B------:R-:W-:Y:S05]  /*173a0*/  BSYNC B1 ;  /* 0x0000000000017941 */ /* 0x000fea0003800000 */
.L_x_37106:
        /* <DEDUP_REMOVED lines=11> */
.L_x_37110:
[----:B------:R-:W-:Y:S01]  /*17460*/  IMAD.MOV.U32 R8, RZ, RZ, R9 ;  /* 0x000000ffff087224 */ /* 0x000fe200078e0009 */
[----:B------:R-:W-:Y:S01]  /*17470*/  MOV R111, R110 ;  /* 0x0000006e006f7202 */ /* 0x000fe20000000f00 */
[----:B------:R-:W-:Y:S02]  /*17480*/  IMAD.MOV.U32 R10, RZ, RZ, R11 ;  /* 0x000000ffff0a7224 */ /* 0x000fe400078e000b */
[----:B------:R-:W-:Y:S02]  /*17490*/  IMAD.MOV.U32 R79, RZ, RZ, R78 ;  /* 0x000000ffff4f7224 */ /* 0x000fe400078e004e */
.L_x_37111:
[----:B------:R-:W-:Y:S05]  /*174a0*/  BSYNC B1 ;  /* 0x0000000000017941 */ /* 0x000fea0003800000 */
.L_x_37109:
        /* <DEDUP_REMOVED lines=11> */
.L_x_37113:
[----:B------:R-:W-:Y:S01]  /*17560*/  IMAD.MOV.U32 R9, RZ, RZ, R8 ;  /* 0x000000ffff097224 */ /* 0x000fe200078e0008 */
[----:B------:R-:W-:Y:S01]  /*17570*/  MOV R110, R113 ;  /* 0x00000071006e7202 */ /* 0x000fe20000000f00 */
[----:B------:R-:W-:Y:S02]  /*17580*/  IMAD.MOV.U32 R11, RZ, RZ, R10 ;  /* 0x000000ffff0b7224 */ /* 0x000fe400078e000a */
[----:B------:R-:W-:Y:S02]  /*17590*/  IMAD.MOV.U32 R78, RZ, RZ, R77 ;  /* 0x000000ffff4e7224 */ /* 0x000fe400078e004d */
.L_x_37114:
[----:B------:R-:W-:Y:S05]  /*175a0*/  BSYNC B1 ;  /* 0x0000000000017941 */ /* 0x000fea0003800000 */
.L_x_37112:
        /* <DEDUP_REMOVED lines=11> */
.L_x_37116:
[----:B------:R-:W-:Y:S01]  /*17660*/  IMAD.MOV.U32 R8, RZ, RZ, R9 ;  /* 0x000000ffff087224 */ /* 0x000fe200078e0009 */
[----:B------:R-:W-:Y:S01]  /*17670*/  MOV R113, R112 ;  /* 0x0000007000717202 */ /* 0x000fe20000000f00 */
[----:B------:R-:W-:Y:S02]  /*17680*/  IMAD.MOV.U32 R10, RZ, RZ, R11 ;  /* 0x000000ffff0a7224 */ /* 0x000fe400078e000b */
[----:B------:R-:W-:Y:S02]  /*17690*/  IMAD.MOV.U32 R77, RZ, RZ, R76 ;  /* 0x000000ffff4d7224 */ /* 0x000fe400078e004c */
.L_x_37117:
[----:B------:R-:W-:Y:S05]  /*176a0*/  BSYNC B1 ;  /* 0x0000000000017941 */ /* 0x000fea0003800000 */
.L_x_37115:
        /* <DEDUP_REMOVED lines=11> */
.L_x_37119:
[----:B------:R-:W-:Y:S01]  /*17760*/  IMAD.MOV.U32 R9, RZ, RZ, R8 ;  /* 0x000000ffff097224 */ /* 0x000fe200078e0008 */
[----:B------:R-:W-:Y:S01]  /*17770*/  MOV R112, R115 ;  /* 0x0000007300707202 */ /* 0x000fe20000000f00 */
[----:B------:R-:W-:Y:S02]  /*17780*/  IMAD.MOV.U32 R11, RZ, RZ, R10 ;  /* 0x000000ffff0b7224 */ /* 0x000fe400078e000a */
[----:B------:R-:W-:Y:S02]  /*17790*/  IMAD.MOV.U32 R76, RZ, RZ, R75 ;  /* 0x000000ffff4c7224 */ /* 0x000fe400078e004b */
.L_x_37120:
[----:B------:R-:W-:Y:S05]  /*177a0*/  BSYNC B1 ;  /* 0x0000000000017941 */ /* 0x000fea0003800000 */
.L_x_37118:
        /* <DEDUP_REMOVED lines=11> */
.L_x_37122:
[----:B------:R-:W-:Y:S01]  /*17860*/  IMAD.MOV.U32 R8, RZ, RZ, R9 ;  /* 0x000000ffff087224 */ /* 0x000fe200078e0009 */
[----:B------:R-:W-:Y:S01]  /*17870*/  MOV R115, R114 ;  /* 0x0000007200737202 */ /* 0x000fe20000000f00 */
[----:B------:R-:W-:Y:S02]  /*17880*/  IMAD.MOV.U32 R10, RZ, RZ, R11 ;  /* 0x000000ffff0a7224 */ /* 0x000fe400078e000b */
[----:B------:R-:W-:Y:S02]  /*17890*/  IMAD.MOV.U32 R75, RZ, RZ, R74 ;  /* 0x000000ffff4b7224 */ /* 0x000fe400078e004a */
.L_x_37123:
[----:B------:R-:W-:Y:S05]  /*178a0*/  BSYNC B1 ;  /* 0x0000000000017941 */ /* 0x000fea0003800000 */
.L_x_37121:
        /* <DEDUP_REMOVED lines=11> */
.L_x_37125:
[----:B------:R-:W-:Y:S01]  /*17960*/  IMAD.MOV.U32 R9, RZ, RZ, R8 ;  /* 0x000000ffff097224 */ /* 0x000fe200078e0008 */
[----:B------:R-:W-:Y:S01]  /*17970*/  MOV R114, R117 ;  /* 0x0000007500727202 */ /* 0x000fe20000000f00 */
[----:B------:R-:W-:Y:S02]  /*17980*/  IMAD.MOV.U32 R11, RZ, RZ, R10 ;  /* 0x000000ffff0b7224 */ /* 0x000fe400078e000a */
[----:B------:R-:W-:Y:S02]  /*17990*/  IMAD.MOV.U32 R74, RZ, RZ, R73 ;  /* 0x000000ffff4a7224 */ /* 0x000fe400078e0049 */
.L_x_37126:
[----:B------:R-:W-:Y:S05]  /*179a0*/  BSYNC B1 ;  /* 0x0000000000017941 */ /* 0x000fea0003800000 */
.L_x_37124:
        /* <DEDUP_REMOVED lines=11> */
.L_x_37128:
[----:B------:R-:W-:Y:S01]  /*17a60*/  IMAD.MOV.U32 R8, RZ, RZ, R9 ;  /* 0x000000ffff087224 */ /* 0x000fe200078e0009 */
[----:B------:R-:W-:Y:S01]  /*17a70*/  MOV R117, R116 ;  /* 0x0000007400757202 */ /* 0x000fe20000000f00 */
[----:B------:R-:W-:Y:S02]  /*17a80*/  IMAD.MOV.U32 R10, RZ, RZ, R11 ;  /* 0x000000ffff0a7224 */ /* 0x000fe400078e000b */
[----:B------:R-:W-:Y:S02]  /*17a90*/  IMAD.MOV.U32 R73, RZ, RZ, R72 ;  /* 0x000000ffff497224 */ /* 0x000fe400078e0048 */
.L_x_37129:
[----:B------:R-:W-:Y:S05]  /*17aa0*/  BSYNC B1 ;  /* 0x0000000000017941 */ /* 0x000fea0003800000 */
.L_x_37127:
        /* <DEDUP_REMOVED lines=11> */
.L_x_37131:
[----:B------:R-:W-:Y:S01]  /*17b60*/  IMAD.MOV.U32 R9, RZ, RZ, R8 ;  /* 0x000000ffff097224 */ /* 0x000fe200078e0008 */
[----:B------:R-:W-:Y:S01]  /*17b70*/  MOV R116, R119 ;  /* 0x0000007700747202 */ /* 0x000fe20000000f00 */
[----:B------:R-:W-:Y:S02]  /*17b80*/  IMAD.MOV.U32 R11, RZ, RZ, R10 ;  /* 0x000000ffff0b7224 */ /* 0x000fe400078e000a */
[----:B------:R-:W-:Y:S02]  /*17b90*/  IMAD.MOV.U32 R72, RZ, RZ, R71 ;  /* 0x000000ffff487224 */ /* 0x000fe400078e0047 */
.L_x_37132:
[----:B------:R-:W-:Y:S05]  /*17ba0*/  BSYNC B1 ;  /* 0x0000000000017941 */ /* 0x000fea0003800000 */
.L_x_37130:
        /* <DEDUP_REMOVED lines=11> */
.L_x_37134:
[----:B------:R-:W-:Y:S01]  /*17c60*/  IMAD.MOV.U32 R8, RZ, RZ, R9 ;  /* 0x000000ffff087224 */ /* 0x000fe200078e0009 */
[----:B------:R-:W-:Y:S01]  /*17c70*/  MOV R119, R118 ;  /* 0x0000007600777202 */ /* 0x000fe20000000f00 */
[----:B------:R-:W-:Y:S02]  /*17c80*/  IMAD.MOV.U32 R10, RZ, RZ, R11 ;  /* 0x000000ffff0a7224 */ /* 0x000fe400078e000b */
[----:B------:R-:W-:Y:S02]  /*17c90*/  IMAD.MOV.U32 R71, RZ, RZ, R70 ;  /* 0x000000ffff477224 */ /* 0x000fe400078e0046 */
.L_x_37135:
[----:B------:R-:W-:Y:S05]  /*17ca0*/  BSYNC B1 ;  /* 0x0000000000017941 */ /* 0x000fea0003800000 */
.L_x_37133:
        /* <DEDUP_REMOVED lines=11> */
.L_x_37137:
[----:B------:R-:W-:Y:S01]  /*17d60*/  IMAD.MOV.U32 R9, RZ, RZ, R8 ;  /* 0x000000ffff097224 */ /* 0x000fe200078e0008 */
[----:B------:R-:W-:Y:S01]  /*17d70*/  MOV R118, R121 ;  /* 0x0000007900767202 */ /* 0x000fe20000000f00 */
[----:B------:R-:W-:Y:S02]  /*17d80*/  IMAD.MOV.U32 R11, RZ, RZ, R10 ;  /* 0x000000ffff0b7224 */ /* 0x000fe400078e000a */
[----:B------:R-:W-:Y:S02]  /*17d90*/  IMAD.MOV.U32 R70, RZ, RZ, R69 ;  /* 0x000000ffff467224 */ /* 0x000fe400078e0045 */
.L_x_37138:
[----:B------:R-:W-:Y:S05]  /*17da0*/  BSYNC B1 ;  /* 0x0000000000017941 */ /* 0x000fea0003800000 */
.L_x_37136:
        /* <DEDUP_REMOVED lines=11> */
.L_x_37140:
[----:B------:R-:W-:Y:S01]  /*17e60*/  IMAD.MOV.U32 R8, RZ, RZ, R9 ;  /* 0x000000ffff087224 */ /* 0x000fe200078e0009 */
[----:B------:R-:W-:Y:S01]  /*17e70*/  MOV R10, R11 ;  /* 0x0000000b000a7202 */ /* 0x000fe20000000f00 */
[----:B------:R-:W-:Y:S02]  /*17e80*/  IMAD.MOV.U32 R121, RZ, RZ, R120 ;  /* 0x000000ffff797224 */ /* 0x000fe400078e0078 */
[----:B------:R-:W-:Y:S02]  /*17e90*/  IMAD.MOV.U32 R69, RZ, RZ, R68 ;  /* 0x000000ffff457224 */ /* 0x000fe400078e0044 */
.L_x_37141:
[----:B------:R-:W-:Y:S05]  /*17ea0*/  BSYNC B1 ;  /* 0x0000000000017941 */ /* 0x000fea0003800000 */
.L_x_37139:
        /* <DEDUP_REMOVED lines=11> */
.L_x_37143:
[----:B------:R-:W-:Y:S01]  /*17f60*/  IMAD.MOV.U32 R9, RZ, RZ, R8 ;  /* 0x000000ffff097224 */ /* 0x000fe200078e0008 */
[----:B------:R-:W-:Y:S01]  /*17f70*/  MOV R120, R123 ;  /* 0x0000007b00787202 */ /* 0x000fe20000000f00 */
[----:B------:R-:W-:Y:S02]  /*17f80*/  IMAD.MOV.U32 R11, RZ, RZ, R10 ;  /* 0x000000ffff0b7224 */ /* 0x000fe400078e000a */
[----:B------:R-:W-:Y:S02]  /*17f90*/  IMAD.MOV.U32 R68, RZ, RZ, R67 ;  /* 0x000000ffff447224 */ /* 0x000fe400078e0043 */
.L_x_37144:
[----:B------:R-:W-:Y:S05]  /*17fa0*/  BSYNC B1 ;  /* 0x0000000000017941 */ /* 0x000fea0003800000 */
.L_x_37142:
        /* <DEDUP_REMOVED lines=11> */
.L_x_37146:
[----:B------:R-:W-:Y:S01]  /*18060*/  MOV R8, R9 ;  /* 0x0000000900087202 */ /* 0x000fe20000000f00 */
[----:B------:R-:W-:Y:S01]  /*18070*/  IMAD.MOV.U32 R10, RZ, RZ, R11 ;  /* 0x000000ffff0a7224 */ /* 0x000fe200078e000b */
[----:B------:R-:W-:Y:S01]  /*18080*/  MOV R67, R66 ;  /* 0x0000004200437202 */ /* 0x000fe20000000f00 */
[----:B------:R-:W-:Y:S02]  /*18090*/  IMAD.MOV.U32 R123, RZ, RZ, R122 ;  /* 0x000000ffff7b7224 */ /* 0x000fe400078e007a */
.L_x_37147:
[----:B------:R-:W-:Y:S05]  /*180a0*/  BSYNC B1 ;  /* 0x0000000000017941 */ /* 0x000fea0003800000 */
.L_x_37145:
        /* <DEDUP_REMOVED lines=11> */
.L_x_37149:
[----:B------:R-:W-:Y:S01]  /*18160*/  IMAD.MOV.U32 R9, RZ, RZ, R8 ;  /* 0x000000ffff097224 */ /* 0x000fe200078e0008 */
[----:B------:R-:W-:Y:S01]  /*18170*/  MOV R11, R10 ;  /* 0x0000000a000b7202 */ /* 0x000fe20000000f00 */
[----:B------:R-:W-:Y:S02]  /*18180*/  IMAD.MOV.U32 R122, RZ, RZ, R125 ;  /* 0x000000ffff7a7224 */ /* 0x000fe400078e007d */
[----:B------:R-:W-:Y:S02]  /*18190*/  IMAD.MOV.U32 R66, RZ, RZ, R65 ;  /* 0x000000ffff427224 */ /* 0x000fe400078e0041 */
.L_x_37150:
[----:B------:R-:W-:Y:S05]  /*181a0*/  BSYNC B1 ;  /* 0x0000000000017941 */ /* 0x000fea0003800000 */
.L_x_37148:
        /* <DEDUP_REMOVED lines=11> */
.L_x_37152:
[----:B------:R-:W-:Y:S01]  /*18260*/  IMAD.MOV.U32 R8, RZ, RZ, R9 ;  /* 0x000000ffff087224 */ /* 0x000fe200078e0009 */
[----:B------:R-:W-:Y:S01]  /*18270*/  MOV R125, R124 ;  /* 0x0000007c007d7202 */ /* 0x000fe20000000f00 */
[----:B------:R-:W-:Y:S02]  /*18280*/  IMAD.MOV.U32 R10, RZ, RZ, R11 ;  /* 0x000000ffff0a7224 */ /* 0x000fe400078e000b */
[----:B------:R-:W-:Y:S02]  /*18290*/  IMAD.MOV.U32 R65, RZ, RZ, R64 ;  /* 0x000000ffff417224 */ /* 0x000fe400078e0040 */
.L_x_37153:
[----:B------:R-:W-:Y:S05]  /*182a0*/  BSYNC B1 ;  /* 0x0000000000017941 */ /* 0x000fea0003800000 */
.L_x_37151:
        /* <DEDUP_REMOVED lines=11> */
.L_x_37155:
[----:B------:R-:W-:Y:S01]  /*18360*/  MOV R9, R8 ;  /* 0x0000000800097202 */ /* 0x000fe20000000f00 */
[----:B------:R-:W-:Y:S01]  /*18370*/  IMAD.MOV.U32 R11, RZ, RZ, R10 ;  /* 0x000000ffff0b7224 */ /* 0x000fe200078e000a */
[----:B------:R-:W-:Y:S01]  /*18380*/  MOV R64, R63 ;  /* 0x0000003f00407202 */ /* 0x000fe20000000f00 */
[----:B------:R-:W-:Y:S02]  /*18390*/  IMAD.MOV.U32 R124, RZ, RZ, R127 ;  /* 0x000000ffff7c7224 */ /* 0x000fe400078e007f */
.L_x_37156:
[----:B------:R-:W-:Y:S05]  /*183a0*/  BSYNC B1 ;  /* 0x0000000000017941 */ /* 0x000fea0003800000 */
.L_x_37154:
        /* <DEDUP_REMOVED lines=11> */
.L_x_37158:
[----:B------:R-:W-:Y:S01]  /*18460*/  IMAD.MOV.U32 R8, RZ, RZ, R9 ;  /* 0x000000ffff087224 */ /* 0x000fe200078e0009 */
[----:B------:R-:W-:Y:S01]  /*18470*/  MOV R10, R11 ;  /* 0x0000000b000a7202 */ /* 0x000fe20000000f00 */
[----:B------:R-:W-:Y:S02]  /*18480*/  IMAD.MOV.U32 R127, RZ, RZ, R126 ;  /* 0x000000ffff7f7224 */ /* 0x000fe400078e007e */
[----:B------:R-:W-:Y:S02]  /*18490*/  IMAD.MOV.U32 R63, RZ, RZ, R62 ;  /* 0x000000ffff3f7224 */ /* 0x000fe400078e003e */
.L_x_37159:
[----:B------:R-:W-:Y:S05]  /*184a0*/  BSYNC B1 ;  /* 0x0000000000017941 */ /* 0x000fea0003800000 */
.L_x_37157:
        /* <DEDUP_REMOVED lines=11> */
.L_x_37161:
[----:B------:R-:W-:Y:S01]  /*18560*/  IMAD.MOV.U32 R9, RZ, RZ, R8 ;  /* 0x000000ffff097224 */ /* 0x000fe200078e0008 */
[----:B------:R-:W-:Y:S01]  /*18570*/  MOV R126, R129 ;  /* 0x00000081007e7202 */ /* 0x000fe20000000f00 */
[----:B------:R-:W-:Y:S02]  /*18580*/  IMAD.MOV.U32 R11, RZ, RZ, R10 ;  /* 0x000000ffff0b7224 */ /* 0x000fe400078e000a */
[----:B------:R-:W-:Y:S02]  /*18590*/  IMAD.MOV.U32 R62, RZ, RZ, R61 ;  /* 0x000000ffff3e7224 */ /* 0x000fe400078e003d */
.L_x_37162:
[----:B------:R-:W-:Y:S05]  /*185a0*/  BSYNC B1 ;  /* 0x0000000000017941 */ /* 0x000fea0003800000 */
.L_x_37160:
        /* <DEDUP_REMOVED lines=11> */
.L_x_37164:
[----:B------:R-:W-:Y:S01]  /*18660*/  MOV R8, R9 ;  /* 0x0000000900087202 */ /* 0x000fe20000000f00 */
[----:B------:R-:W-:Y:S01]  /*18670*/  IMAD.MOV.U32 R10, RZ, RZ, R11 ;  /* 0x000000ffff0a7224 */ /* 0x000fe200078e000b */
[----:B------:R-:W-:Y:S01]  /*18680*/  MOV R61, R60 ;  /* 0x0000003c003d7202 */ /* 0x000fe20000000f00 */
[----:B------:R-:W-:Y:S02]  /*18690*/  IMAD.MOV.U32 R129, RZ, RZ, R128 ;  /* 0x000000ffff817224 */ /* 0x000fe400078e0080 */
.L_x_37165:
[----:B------:R-:W-:Y:S05]  /*186a0*/  BSYNC B1 ;  /* 0x0000000000017941 */ /* 0x000fea0003800000 */
.L_x_37163:
        /* <DEDUP_REMOVED lines=11> */
.L_x_37167:
[----:B------:R-:W-:Y:S01]  /*18760*/  IMAD.MOV.U32 R9, RZ, RZ, R8 ;  /* 0x000000ffff097224 */ /* 0x000fe200078e0008 */
[----:B------:R-:W-:Y:S01]  /*18770*/  MOV R11, R10 ;  /* 0x0000000a000b7202 */ /* 0x000fe20000000f00 */
[----:B------:R-:W-:Y:S02]  /*18780*/  IMAD.MOV.U32 R128, RZ, RZ, R131 ;  /* 0x000000ffff807224 */ /* 0x000fe400078e0083 */
[----:B------:R-:W-:Y:S02]  /*18790*/  IMAD.MOV.U32 R60, RZ, RZ, R59 ;  /* 0x000000ffff3c7224 */ /* 0x000fe400078e003b */
.L_x_37168:
[----:B------:R-:W-:Y:S05]  /*187a0*/  BSYNC B1 ;  /* 0x0000000000017941 */ /* 0x000fea0003800000 */
.L_x_37166:
        /* <DEDUP_REMOVED lines=11> */
.L_x_37170:
[----:B------:R-:W-:Y:S01]  /*18860*/  IMAD.MOV.U32 R8, RZ, RZ, R9 ;  /* 0x000000ffff087224 */ /* 0x000fe200078e0009 */
[----:B------:R-:W-:Y:S01]  /*18870*/  MOV R131, R130 ;  /* 0x0000008200837202 */ /* 0x000fe20000000f00 */
[----:B------:R-:W-:Y:S02]  /*18880*/  IMAD.MOV.U32 R10, RZ, RZ, R11 ;  /* 0x000000ffff0a7224 */ /* 0x000fe400078e000b */
[----:B------:R-:W-:Y:S02]  /*18890*/  IMAD.MOV.U32 R59, RZ, RZ, R58 ;  /* 0x000000ffff3b7224 */ /* 0x000fe400078e003a */
.L_x_37171:
[----:B------:R-:W-:Y:S05]  /*188a0*/  BSYNC B1 ;  /* 0x0000000000017941 */ /* 0x000fea0003800000 */
.L_x_37169:
        /* <DEDUP_REMOVED lines=11> */
.L_x_37173:
[----:B------:R-:W-:Y:S01]  /*18960*/  MOV R9, R8 ;  /* 0x0000000800097202 */ /* 0x000fe20000000f00 */
[----:B------:R-:W-:Y:S01]  /*18970*/  IMAD.MOV.U32 R11, RZ, RZ, R10 ;  /* 0x000000ffff0b7224 */ /* 0x000fe200078e000a */
[----:B------:R-:W-:Y:S01]  /*18980*/  MOV R58, R57 ;  /* 0x00000039003a7202 */ /* 0x000fe20000000f00 */
[----:B------:R-:W-:Y:S02]  /*18990*/  IMAD.MOV.U32 R130, RZ, RZ, R133 ;  /* 0x000000ffff827224 */ /* 0x000fe400078e0085 */
.L_x_37174:
[----:B------:R-:W-:Y:S05]  /*189a0*/  BSYNC B1 ;  /* 0x0000000000017941 */ /* 0x000fea0003800000 */
.L_x_37172:
        /* <DEDUP_REMOVED lines=11> */
.L_x_37176:
[----:B------:R-:W-:Y:S01]  /*18a60*/  IMAD.MOV.U32 R8, RZ, RZ, R9 ;  /* 0x000000ffff087224 */ /* 0x000fe200078e0009 */
[----:B------:R-:W-:Y:S01]  /*18a70*/  MOV R10, R11 ;  /* 0x0000000b000a7202 */ /* 0x000fe20000000f00 */
[----:B------:R-:W-:Y:S02]  /*18a80*/  IMAD.MOV.U32 R133, RZ, RZ, R132 ;  /* 0x000000ffff857224 */ /* 0x000fe400078e0084 */
[----:B------:R-:W-:Y:S02]  /*18a90*/  IMAD.MOV.U32 R57, RZ, RZ, R56 ;  /* 0x000000ffff397224 */ /* 0x000fe400078e0038 */
.L_x_37177:
[----:B------:R-:W-:Y:S05]  /*18aa0*/  BSYNC B1 ;  /* 0x0000000000017941 */ /* 0x000fea0003800000 */
.L_x_37175:
        /* <DEDUP_REMOVED lines=11> */
.L_x_37179:
[----:B------:R-:W-:Y:S01]  /*18b60*/  IMAD.MOV.U32 R9, RZ, RZ, R8 ;  /* 0x000000ffff097224 */ /* 0x000fe200078e0008 */
[----:B------:R-:W-:Y:S01]  /*18b70*/  MOV R132, R135 ;  /* 0x0000008700847202 */ /* 0x000fe20000000f00 */
[----:B------:R-:W-:Y:S02]  /*18b80*/  IMAD.MOV.U32 R11, RZ, RZ, R10 ;  /* 0x000000ffff0b7224 */ /* 0x000fe400078e000a */
[----:B------:R-:W-:Y:S02]  /*18b90*/  IMAD.MOV.U32 R56, RZ, RZ, R55 ;  /* 0x000000ffff387224 */ /* 0x000fe400078e0037 */
.L_x_37180:
[----:B------:R-:W-:Y:S05]  /*18ba0*/  BSYNC B1 ;  /* 0x0000000000017941 */ /* 0x000fea0003800000 */
.L_x_37178:
        /* <DEDUP_REMOVED lines=11> */
.L_x_37182:
[----:B------:R-:W-:Y:S01]  /*18c60*/  MOV R8, R9 ;  /* 0x0000000900087202 */ /* 0x000fe20000000f00 */
[----:B------:R-:W-:Y:S01]  /*18c70*/  IMAD.MOV.U32 R10, RZ, RZ, R11 ;  /* 0x000000ffff0a7224 */ /* 0x000fe200078e000b */
[----:B------:R-:W-:Y:S01]  /*18c80*/  MOV R55, R54 ;  /* 0x0000003600377202 */ /* 0x000fe20000000f00 */
[----:B------:R-:W-:Y:S02]  /*18c90*/  IMAD.MOV.U32 R135, RZ, RZ, R134 ;  /* 0x000000ffff877224 */ /* 0x000fe400078e0086 */
.L_x_37183:
[----:B------:R-:W-:Y:S05]  /*18ca0*/  BSYNC B1 ;  /* 0x0000000000017941 */ /* 0x000fea0003800000 */
.L_x_37181:
        /* <DEDUP_REMOVED lines=11> */
.L_x_37185:
[----:B------:R-:W-:Y:S01]  /*18d60*/  IMAD.MOV.U32 R9, RZ, RZ, R8 ;  /* 0x000000ffff097224 */ /* 0x000fe200078e0008 */
[----:B------:R-:W-:Y:S01]  /*18d70*/  MOV R11, R10 ;  /* 0x0000000a000b7202 */ /* 0x000fe20000000f00 */
[----:B------:R-:W-:Y:S02]  /*18d80*/  IMAD.MOV.U32 R134, RZ, RZ, R137 ;  /* 0x000000ffff867224 */ /* 0x000fe400078e0089 */
[----:B------:R-:W-:Y:S02]  /*18d90*/  IMAD.MOV.U32 R54, RZ, RZ, R53 ;  /* 0x000000ffff367224 */ /* 0x000fe400078e0035 */
.L_x_37186:
[----:B------:R-:W-:Y:S05]  /*18da0*/  BSYNC B1 ;  /* 0x0000000000017941 */ /* 0x000fea0003800000 */
.L_x_37184:
        /* <DEDUP_REMOVED lines=11> */
.L_x_37188:
[----:B------:R-:W-:Y:S01]  /*18e60*/  IMAD.MOV.U32 R8, RZ, RZ, R9 ;  /* 0x000000ffff087224 */ /* 0x000fe200078e0009 */
[----:B------:R-:W-:Y:S01]  /*18e70*/  MOV R137, R136 ;  /* 0x0000008800897202 */ /* 0x000fe20000000f00 */
[----:B------:R-:W-:Y:S02]  /*18e80*/  IMAD.MOV.U32 R10, RZ, RZ, R11 ;  /* 0x000000ffff0a7224 */ /* 0x000fe400078e000b */
[----:B------:R-:W-:Y:S02]  /*18e90*/  IMAD.MOV.U32 R53, RZ, RZ, R52 ;  /* 0x000000ffff357224 */ /* 0x000fe400078e0034 */
.L_x_37189:
[----:B------:R-:W-:Y:S05]  /*18ea0*/  BSYNC B1 ;  /* 0x0000000000017941 */ /* 0x000fea0003800000 */
.L_x_37187:
        /* <DEDUP_REMOVED lines=11> */
.L_x_37191:
[----:B------:R-:W-:Y:S01]  /*18f60*/  MOV R9, R8 ;  /* 0x0000000800097202 */ /* 0x000fe20000000f00 */
[----:B------:R-:W-:Y:S01]  /*18f70*/  IMAD.MOV.U32 R11, RZ, RZ, R10 ;  /* 0x000000ffff0b7224 */ /* 0x000fe200078e000a */
[----:B------:R-:W-:Y:S01]  /*18f80*/  MOV R52, R51 ;  /* 0x0000003300347202 */ /* 0x000fe20000000f00 */
[----:B------:R-:W-:Y:S02]  /*18f90*/  IMAD.MOV.U32 R136, RZ, RZ, R139 ;  /* 0x000000ffff887224 */ /* 0x000fe400078e008b */
.L_x_37192:
[----:B------:R-:W-:Y:S05]  /*18fa0*/  BSYNC B1 ;  /* 0x0000000000017941 */ /* 0x000fea0003800000 */
.L_x_37190:
        /* <DEDUP_REMOVED lines=11> */
.L_x_37194:
[----:B------:R-:W-:Y:S01]  /*19060*/  IMAD.MOV.U32 R8, RZ, RZ, R9 ;  /* 0x000000ffff087224 */ /* 0x000fe200078e0009 */
[----:B------:R-:W-:Y:S01]  /*19070*/  MOV R10, R11 ;  /* 0x0000000b000a7202 */ /* 0x000fe20000000f00 */
[----:B------:R-:W-:Y:S02]  /*19080*/  IMAD.MOV.U32 R139, RZ, RZ, R138 ;  /* 0x000000ffff8b7224 */ /* 0x000fe400078e008a */
[----:B------:R-:W-:Y:S02]  /*19090*/  IMAD.MOV.U32 R51, RZ, RZ, R50 ;  /* 0x000000ffff337224 */ /* 0x000fe400078e0032 */
.L_x_37195:
[----:B------:R-:W-:Y:S05]  /*190a0*/  BSYNC B1 ;  /* 0x0000000000017941 */ /* 0x000fea0003800000 */
.L_x_37193:
        /* <DEDUP_REMOVED lines=11> */
.L_x_37197:
[----:B------:R-:W-:Y:S01]  /*19160*/  IMAD.MOV.U32 R9, RZ, RZ, R8 ;  /* 0x000000ffff097224 */ /* 0x000fe200078e0008 */
[----:B------:R-:W-:Y:S01]  /*19170*/  MOV R138, R141 ;  /* 0x0000008d008a7202 */ /* 0x000fe20000000f00 */
[----:B------:R-:W-:Y:S02]  /*19180*/  IMAD.MOV.U32 R11, RZ, RZ, R10 ;  /* 0x000000ffff0b7224 */ /* 0x000fe400078e000a */
[----:B------:R-:W-:Y:S02]  /*19190*/  IMAD.MOV.U32 R50, RZ, RZ, R49 ;  /* 0x000000ffff327224 */ /* 0x000fe400078e0031 */
.L_x_37198:
[----:B------:R-:W-:Y:S05]  /*191a0*/  BSYNC B1 ;  /* 0x0000000000017941 */ /* 0x000fea0003800000 */
.L_x_37196:
        /* <DEDUP_REMOVED lines=11> */
.L_x_37200:
[----:B------:R-:W-:Y:S01]  /*19260*/  MOV R8, R9 ;  /* 0x0000000900087202 */ /* 0x000fe20000000f00 */
[----:B------:R-:W-:Y:S01]  /*19270*/  IMAD.MOV.U32 R10, RZ, RZ, R11 ;  /* 0x000000ffff0a7224 */ /* 0x000fe200078e000b */
[----:B------:R-:W-:Y:S01]  /*19280*/  MOV R49, R48 ;  /* 0x0000003000317202 */ /* 0x000fe20000000f00 */
[----:B------:R-:W-:Y:S02]  /*19290*/  IMAD.MOV.U32 R141, RZ, RZ, R140 ;  /* 0x000000ffff8d7224 */ /* 0x000fe400078e008c */
.L_x_37201:
[----:B------:R-:W-:Y:S05]  /*192a0*/  BSYNC B1 ;  /* 0x0000000000017941 */ /* 0x000fea0003800000 */
.L_x_37199:
        /* <DEDUP_REMOVED lines=11> */
.L_x_37203:
[----:B------:R-:W-:Y:S01]  /*19360*/  IMAD.MOV.U32 R9, RZ, RZ, R8 ;  /* 0x000000ffff097224 */ /* 0x000fe200078e0008 */
[----:B------:R-:W-:Y:S01]  /*19370*/  MOV R11, R10 ;  /* 0x0000000a000b7202 */ /* 0x000fe20000000f00 */
[----:B------:R-:W-:Y:S02]  /*19380*/  IMAD.MOV.U32 R140, RZ, RZ, R143 ;  /* 0x000000ffff8c7224 */ /* 0x000fe400078e008f */
[----:B------:R-:W-:Y:S02]  /*19390*/  IMAD.MOV.U32 R48, RZ, RZ, R47 ;  /* 0x000000ffff307224 */ /* 0x000fe400078e002f */
.L_x_37204:
[----:B------:R-:W-:Y:S05]  /*193a0*/  BSYNC B1 ;  /* 0x0000000000017941 */ /* 0x000fea0003800000 */
.L_x_37202:
        /* <DEDUP_REMOVED lines=11> */
.L_x_37206:
[----:B------:R-:W-:Y:S01]  /*19460*/  IMAD.MOV.U32 R8, RZ, RZ, R9 ;  /* 0x000000ffff087224 */ /* 0x000fe200078e0009 */
[----:B------:R-:W-:Y:S01]  /*19470*/  MOV R143, R142 ;  /* 0x0000008e008f7202 */ /* 0x000fe20000000f00 */
[----:B------:R-:W-:Y:S02]  /*19480*/  IMAD.MOV.U32 R10, RZ, RZ, R11 ;  /* 0x000000ffff0a7224 */ /* 0x000fe400078e000b */
[----:B------:R-:W-:Y:S02]  /*19490*/  IMAD.MOV.U32 R47, RZ, RZ, R46 ;  /* 0x000000ffff2f7224 */ /* 0x000fe400078e002e */
.L_x_37207:
[----:B------:R-:W-:Y:S05]  /*194a0*/  BSYNC B1 ;  /* 0x0000000000017941 */ /* 0x000fea0003800000 */
.L_x_37205:
        /* <DEDUP_REMOVED lines=11> */
.L_x_37209:
[----:B------:R-:W-:Y:S01]  /*19560*/  MOV R9, R8 ;  /* 0x0000000800097202 */ /* 0x000fe20000000f00 */
[----:B------:R-:W-:Y:S01]  /*19570*/  IMAD.MOV.U32 R11, RZ, RZ, R10 ;  /* 0x000000ffff0b7224 */ /* 0x000fe200078e000a */
[----:B------:R-:W-:Y:S01]  /*19580*/  MOV R46, R45 ;  /* 0x0000002d002e7202 */ /* 0x000fe20000000f00 */
[----:B------:R-:W-:Y:S02]  /*19590*/  IMAD.MOV.U32 R142, RZ, RZ, R145 ;  /* 0x000000ffff8e7224 */ /* 0x000fe400078e0091 */
.L_x_37210:
[----:B------:R-:W-:Y:S05]  /*195a0*/  BSYNC B1 ;  /* 0x0000000000017941 */ /* 0x000fea0003800000 */
.L_x_37208:
        /* <DEDUP_REMOVED lines=11> */
.L_x_37212:
[----:B------:R-:W-:Y:S01]  /*19660*/  IMAD.MOV.U32 R8, RZ, RZ, R9 ;  /* 0x000000ffff087224 */ /* 0x000fe200078e0009 */
[----:B------:R-:W-:Y:S01]  /*19670*/  MOV R10, R11 ;  /* 0x0000000b000a7202 */ /* 0x000fe20000000f00 */
[----:B------:R-:W-:Y:S02]  /*19680*/  IMAD.MOV.U32 R145, RZ, RZ, R144 ;  /* 0x000000ffff917224 */ /* 0x000fe400078e0090 */
[----:B------:R-:W-:Y:S02]  /*19690*/  IMAD.MOV.U32 R45, RZ, RZ, R44 ;  /* 0x000000ffff2d7224 */ /* 0x000fe400078e002c */
.L_x_37213:
[----:B------:R-:W-:Y:S05]  /*196a0*/  BSYNC B1 ;  /* 0x0000000000017941 */ /* 0x000fea0003800000 */
.L_x_37211:
        /* <DEDUP_REMOVED lines=11> */
.L_x_37215:
[----:B------:R-:W-:Y:S01]  /*19760*/  IMAD.MOV.U32 R9, RZ, RZ, R8 ;  /* 0x000000ffff097224 */ /* 0x000fe200078e0008 */
[----:B------:R-:W-:Y:S01]  /*19770*/  MOV R144, R147 ;  /* 0x0000009300907202 */ /* 0x000fe20000000f00 */
[----:B------:R-:W-:Y:S02]  /*19780*/  IMAD.MOV.U32 R11, RZ, RZ, R10 ;  /* 0x000000ffff0b7224 */ /* 0x000fe400078e000a */
[----:B------:R-:W-:Y:S02]  /*19790*/  IMAD.MOV.U32 R44, RZ, RZ, R43 ;  /* 0x000000ffff2c7224 */ /* 0x000fe400078e002b */
.L_x_37216:
[----:B------:R-:W-:Y:S05]  /*197a0*/  BSYNC B1 ;  /* 0x0000000000017941 */ /* 0x000fea0003800000 */
.L_x_37214:
        /* <DEDUP_REMOVED lines=11> */
.L_x_37218:
[----:B------:R-:W-:Y:S01]  /*19860*/  MOV R8, R9 ;  /* 0x0000000900087202 */ /* 0x000fe20000000f00 */
[----:B------:R-:W-:Y:S01]  /*19870*/  IMAD.MOV.U32 R10, RZ, RZ, R11 ;  /* 0x000000ffff0a7224 */ /* 0x000fe200078e000b */
[----:B------:R-:W-:Y:S01]  /*19880*/  MOV R43, R42 ;  /* 0x0000002a002b7202 */ /* 0x000fe20000000f00 */
[----:B------:R-:W-:Y:S02]  /*19890*/  IMAD.MOV.U32 R147, RZ, RZ, R146 ;  /* 0x000000ffff937224 */ /* 0x000fe400078e0092 */
.L_x_37219:
[----:B------:R-:W-:Y:S05]  /*198a0*/  BSYNC B1 ;  /* 0x0000000000017941 */ /* 0x000fea0003800000 */
.L_x_37217:
        /* <DEDUP_REMOVED lines=11> */
.L_x_37221:
[----:B------:R-:W-:Y:S01]  /*19960*/  IMAD.MOV.U32 R9, RZ, RZ, R8 ;  /* 0x000000ffff097224 */ /* 0x000fe200078e0008 */
[----:B------:R-:W-:Y:S01]  /*19970*/  MOV R11, R10 ;  /* 0x0000000a000b7202 */ /* 0x000fe20000000f00 */
[----:B------:R-:W-:Y:S02]  /*19980*/  IMAD.MOV.U32 R146, RZ, RZ, R149 ;  /* 0x000000ffff927224 */ /* 0x000fe400078e0095 */
[----:B------:R-:W-:Y:S02]  /*19990*/  IMAD.MOV.U32 R42, RZ, RZ, R41 ;  /* 0x000000ffff2a7224 */ /* 0x000fe400078e0029 */
.L_x_37222:
[----:B------:R-:W-:Y:S05]  /*199a0*/  BSYNC B1 ;  /* 0x0000000000017941 */ /* 0x000fea0003800000 */
.L_x_37220:
        /* <DEDUP_REMOVED lines=11> */
.L_x_37224:
[----:B------:R-:W-:Y:S01]  /*19a60*/  IMAD.MOV.U32 R8, RZ, RZ, R9 ;  /* 0x000000ffff087224 */ /* 0x000fe200078e0009 */
[----:B------:R-:W-:Y:S01]  /*19a70*/  MOV R149, R148 ;  /* 0x0000009400957202 */ /* 0x000fe20000000f00 */
[----:B------:R-:W-:Y:S02]  /*19a80*/  IMAD.MOV.U32 R10, RZ, RZ, R11 ;  /* 0x000000ffff0a7224 */ /* 0x000fe400078e000b */
[----:B------:R-:W-:Y:S02]  /*19a90*/  IMAD.MOV.U32 R41, RZ, RZ, R40 ;  /* 0x000000ffff297224 */ /* 0x000fe400078e0028 */
.L_x_37225:
[----:B------:R-:W-:Y:S05]  /*19aa0*/  BSYNC B1 ;  /* 0x0000000000017941 */ /* 0x000fea0003800000 */
.L_x_37223:
        /* <DEDUP_REMOVED lines=11> */
.L_x_37227:
[----:B------:R-:W-:Y:S01]  /*19b60*/  MOV R9, R8 ;  /* 0x0000000800097202 */ /* 0x000fe20000000f00 */
[----:B------:R-:W-:Y:S01]  /*19b70*/  IMAD.MOV.U32 R11, RZ, RZ, R10 ;  /* 0x000000ffff0b7224 */ /* 0x000fe200078e000a */
[----:B------:R-:W-:Y:S01]  /*19b80*/  MOV R40, R39 ;  /* 0x0000002700287202 */ /* 0x000fe20000000f00 */
[----:B------:R-:W-:Y:S02]  /*19b90*/  IMAD.MOV.U32 R148, RZ, RZ, R151 ;  /* 0x000000ffff947224 */ /* 0x000fe400078e0097 */
.L_x_37228:
[----:B------:R-:W-:Y:S05]  /*19ba0*/  BSYNC B1 ;  /* 0x0000000000017941 */ /* 0x000fea0003800000 */
.L_x_37226:
        /* <DEDUP_REMOVED lines=11> */
.L_x_37230:
[----:B------:R-:W-:Y:S01]  /*19c60*/  IMAD.MOV.U32 R8, RZ, RZ, R9 ;  /* 0x000000ffff087224 */ /* 0x000fe200078e0009 */
[----:B------:R-:W-:Y:S01]  /*19c70*/  MOV R10, R11 ;  /* 0x0000000b000a7202 */ /* 0x000fe20000000f00 */
[----:B------:R-:W-:Y:S02]  /*19c80*/  IMAD.MOV.U32 R151, RZ, RZ, R150 ;  /* 0x000000ffff977224 */ /* 0x000fe400078e0096 */
[----:B------:R-:W-:Y:S02]  /*19c90*/  IMAD.MOV.U32 R39, RZ, RZ, R38 ;  /* 0x000000ffff277224 */ /* 0x000fe400078e0026 */
.L_x_37231:
[----:B------:R-:W-:Y:S05]  /*19ca0*/  BSYNC B1 ;  /* 0x0000000000017941 */ /* 0x000fea0003800000 */
.L_x_37229:
        /* <DEDUP_REMOVED lines=11> */
.L_x_37233:
[----:B------:R-:W-:Y:S01]  /*19d60*/  IMAD.MOV.U32 R9, RZ, RZ, R8 ;  /* 0x000000ffff097224 */ /* 0x000fe200078e0008 */
[----:B------:R-:W-:Y:S01]  /*19d70*/  MOV R150, R153 ;  /* 0x0000009900967202 */ /* 0x000fe20000000f00 */
[----:B------:R-:W-:Y:S02]  /*19d80*/  IMAD.MOV.U32 R11, RZ, RZ, R10 ;  /* 0x000000ffff0b7224 */ /* 0x000fe400078e000a */
[----:B------:R-:W-:Y:S02]  /*19d90*/  IMAD.MOV.U32 R38, RZ, RZ, R37 ;  /* 0x000000ffff267224 */ /* 0x000fe400078e0025 */
.L_x_37234:
[----:B------:R-:W-:Y:S05]  /*19da0*/  BSYNC B1 ;  /* 0x0000000000017941 */ /* 0x000fea0003800000 */
.L_x_37232:
        /* <DEDUP_REMOVED lines=11> */
.L_x_37236:
[----:B------:R-:W-:Y:S01]  /*19e60*/  MOV R8, R9 ;  /* 0x0000000900087202 */ /* 0x000fe20000000f00 */
[----:B------:R-:W-:Y:S01]  /*19e70*/  IMAD.MOV.U32 R10, RZ, RZ, R11 ;  /* 0x000000ffff0a7224 */ /* 0x000fe200078e000b */
[----:B------:R-:W-:Y:S01]  /*19e80*/  MOV R37, R36 ;  /* 0x0000002400257202 */ /* 0x000fe20000000f00 */
[----:B------:R-:W-:Y:S02]  /*19e90*/  IMAD.MOV.U32 R153, RZ, RZ, R152 ;  /* 0x000000ffff997224 */ /* 0x000fe400078e0098 */
.L_x_37237:
[----:B------:R-:W-:Y:S05]  /*19ea0*/  BSYNC B1 ;  /* 0x0000000000017941 */ /* 0x000fea0003800000 */
.L_x_37235:
        /* <DEDUP_REMOVED lines=11> */
.L_x_37239:
[----:B------:R-:W-:Y:S01]  /*19f60*/  IMAD.MOV.U32 R9, RZ, RZ, R8 ;  /* 0x000000ffff097224 */ /* 0x000fe200078e0008 */
[----:B------:R-:W-:Y:S01]  /*19f70*/  MOV R11, R10 ;  /* 0x0000000a000b7202 */ /* 0x000fe20000000f00 */
[----:B------:R-:W-:Y:S02]  /*19f80*/  IMAD.MOV.U32 R152, RZ, RZ, R155 ;  /* 0x000000ffff987224 */ /* 0x000fe400078e009b */
[----:B------:R-:W-:Y:S02]  /*19f90*/  IMAD.MOV.U32 R36, RZ, RZ, R35 ;  /* 0x000000ffff247224 */ /* 0x000fe400078e0023 */
.L_x_37240:
[----:B------:R-:W-:Y:S05]  /*19fa0*/  BSYNC B1 ;  /* 0x0000000000017941 */ /* 0x000fea0003800000 */
.L_x_37238:
        /* <DEDUP_REMOVED lines=11> */
.L_x_37242:
[----:B------:R-:W-:Y:S01]  /*1a060*/  IMAD.MOV.U32 R8, RZ, RZ, R9 ;  /* 0x000000ffff087224 */ /* 0x000fe200078e0009 */
[----:B------:R-:W-:Y:S01]  /*1a070*/  MOV R155, R154 ;  /* 0x0000009a009b7202 */ /* 0x000fe20000000f00 */
[----:B------:R-:W-:Y:S02]  /*1a080*/  IMAD.MOV.U32 R10, RZ, RZ, R11 ;  /* 0x000000ffff0a7224 */ /* 0x000fe400078e000b */
[----:B------:R-:W-:Y:S02]  /*1a090*/  IMAD.MOV.U32 R35, RZ, RZ, R34 ;  /* 0x000000ffff237224 */ /* 0x000fe400078e0022 */
.L_x_37243:
[----:B------:R-:W-:Y:S05]  /*1a0a0*/  BSYNC B1 ;  /* 0x0000000000017941 */ /* 0x000fea0003800000 */
.L_x_37241:
        /* <DEDUP_REMOVED lines=11> */
.L_x_37245:
[----:B------:R-:W-:Y:S01]  /*1a160*/  MOV R9, R8 ;  /* 0x0000000800097202 */ /* 0x000fe20000000f00 */
[----:B------:R-:W-:Y:S01]  /*1a170*/  IMAD.MOV.U32 R11, RZ, RZ, R10 ;  /* 0x000000ffff0b7224 */ /* 0x000fe200078e000a */
[----:B------:R-:W-:Y:S01]  /*1a180*/  MOV R34, R33 ;  /* 0x0000002100227202 */ /* 0x000fe20000000f00 */
[----:B------:R-:W-:Y:S02]  /*1a190*/  IMAD.MOV.U32 R154, RZ, RZ, R159 ;  /* 0x000000ffff9a7224 */ /* 0x000fe400078e009f */
.L_x_37246:
[----:B------:R-:W-:Y:S05]  /*1a1a0*/  BSYNC B1 ;  /* 0x0000000000017941 */ /* 0x000fea0003800000 */
.L_x_37244:
        /* <DEDUP_REMOVED lines=11> */
.L_x_37248:
[----:B------:R-:W-:Y:S01]  /*1a260*/  IMAD.MOV.U32 R159, RZ, RZ, R158 ;  /* 0x000000ffff9f7224 */ /* 0x000fe200078e009e */
[----:B------:R-:W-:Y:S01]  /*1a270*/  MOV R10, R11 ;  /* 0x0000000b000a7202 */ /* 0x000fe20000000f00 */
[----:B------:R-:W-:Y:S01]  /*1a280*/  IMAD.MOV.U32 R33, RZ, RZ, R32 ;  /* 0x000000ffff217224 */ /* 0x000fe200078e0020 */
[----:B------:R-:W-:Y:S01]  /*1a290*/  MOV R158, R9 ;  /* 0x00000009009e7202 */ /* 0x000fe20000000f00 */
[----:B------:R-:W-:Y:S02]  /*1a2a0*/  IMAD.MOV.U32 R8, RZ, RZ, R9 ;  /* 0x000000ffff087224 */ /* 0x000fe400078e0009 */
[----:B------:R-:W-:Y:S02]  /*1a2b0*/  IMAD.MOV.U32 R32, RZ, RZ, R11 ;  /* 0x000000ffff207224 */ /* 0x000fe400078e000b */
.L_x_37249:
[----:B------:R-:W-:Y:S05]  /*1a2c0*/  BSYNC B1 ;  /* 0x0000000000017941 */ /* 0x000fea0003800000 */
.L_x_37247:
[----:B------:R-:W-:Y:S01]  /*1a2d0*/  IADD3 R0, R0, 0x4, RZ ;  /* 0x0000000400007810 */ /* 0x000fe20007ffe0ff */
[----:B------:R-:W-:Y:S01]  /*1a2e0*/  @!P1 CALL.REL.NOINC `(.L_x_37250) ;  /* 0x0000001000009944 */ /* 0x000fe20003c00000 */
[----:B------:R-:W-:Y:S05]  /*1a2f0*/  BRA `(.L_x_37251) ;  /* 0xffffc02000007947 */ /* 0x000fea000383ffff */
.L_x_37250:
[----:B------:R-:W-:Y:S01]  /*1a300*/  FADD.FTZ R156, R156, R5 ;  /* 0x000000059c9c7221 */ /* 0x000fe20000010000 */
[----:B------:R-:W-:Y:S01]  /*1a310*/  MOV R158, R8 ;  /* 0x00000008009e7202 */ /* 0x000fe20000000f00 */
[----:B------:R-:W-:Y:S02]  /*1a320*/  IMAD.MOV.U32 R157, RZ, RZ, R7 ;  /* 0x000000ffff9d7224 */ /* 0x000fe400078e0007 */
[----:B------:R-:W-:-:S02]  /*1a330*/  IMAD.MOV.U32 R32, RZ, RZ, R10 ;  /* 0x000000ffff207224 */ /* 0x000fc400078e000a */
.L_x_37060:
[----:B------:R-:W-:Y:S05]  /*1a340*/  BSYNC B0 ;  /* 0x0000000000007941 */ /* 0x000fea0003800000 */
.L_x_37059:
        /* <DEDUP_REMOVED lines=76> */
.L_x_37253:
[----:B------:R-:W-:Y:S05]  /*1a810*/  BSYNC B0 ;  /* 0x0000000000007941 */ /* 0x000fea0003800000 */
.L_x_37252:
        /* <DEDUP_REMOVED lines=10> */
[----:B------:R-:W-:Y:S04]  /*1a8c0*/  LDS.128 R28, [0x2a0] ;  /* 0x0002a000ff1c7984 */ /* 0x000fe80000000c00 */
        /* <DEDUP_REMOVED lines=14> */
[----:B----4-:R-:W-:Y:S04]  /*1a9b0*/  STL.64 [R1+0x20], R20 ;  /* 0x0000201401007387 */ /* 0x010fe80000100a00 */
[----:B------:R-:W-:Y:S04]  /*1a9c0*/  STL.64 [R1+0x28], R22 ;  /* 0x0000281601007387 */ /* 0x000fe80000100a00 */
[----:B------:R-:W-:Y:S04]  /*1a9d0*/  STL.64 [R1+0x80], R24 ;  /* 0x0000801801007387 */ /* 0x000fe80000100a00 */
[----:B------:R-:W-:Y:S04]  /*1a9e0*/  STL.64 [R1+0x88], R26 ;  /* 0x0000881a01007387 */ /* 0x000fe80000100a00 */
[----:B-1----:R-:W-:Y:S04]  /*1a9f0*/  STL.64 [R1+0x50], R8 ;  /* 0x0000500801007387 */ /* 0x002fe80000100a00 */
[----:B------:R-:W-:Y:S04]  /*1aa00*/  STL.64 [R1+0x58], R10 ;  /* 0x0000580a01007387 */ /* 0x000fe80000100a00 */
[----:B--2---:R-:W-:Y:S04]  /*1aa10*/  STL.64 [R1+0x60], R16 ;  /* 0x0000601001007387 */ /* 0x004fe80000100a00 */
[----:B------:R-:W-:Y:S04]  /*1aa20*/  STL.64 [R1+0x68], R18 ;  /* 0x0000681201007387 */ /* 0x000fe80000100a00 */
[----:B------:R-:W-:Y:S04]  /*1aa30*/  STL.64 [R1+0x90], R28 ;  /* 0x0000901c01007387 */ /* 0x000fe80000100a00 */
[----:B------:R-:W-:Y:S04]  /*1aa40*/  STL.64 [R1+0x98], R30 ;  /* 0x0000981e01007387 */ /* 0x000fe80000100a00 */
[----:B---3--:R-:W-:Y:S04]  /*1aa50*/  STL.64 [R1+0xa0], R12 ;  /* 0x0000a00c01007387 */ /* 0x008fe80000100a00 */
[----:B------:R-:W-:Y:S04]  /*1aa60*/  STL.64 [R1+0xa8], R14 ;  /* 0x0000a80e01007387 */ /* 0x000fe80000100a00 */
[----:B------:R-:W1:Y:S04]  /*1aa70*/  LDS.128 R20, [0x280] ;  /* 0x00028000ff147984 */ /* 0x000e680000000c00 */
[----:B------:R-:W2:Y:S04]  /*1aa80*/  LDS.128 R8, [0x2d0] ;  /* 0x0002d000ff087984 */ /* 0x000ea80000000c00 */
[----:B------:R-:W3:Y:S04]  /*1aa90*/  LDS.128 R12, [0x2e0] ;  /* 0x0002e000ff0c7984 */ /* 0x000ee80000000c00 */
[----:B------:R-:W4:Y:S04]  /*1aaa0*/  LDS.128 R24, [0x300] ;  /* 0x00030000ff187984 */ /* 0x000f280000000c00 */
[----:B------:R-:W3:Y:S04]  /*1aab0*/  LDS.128 R28, [0x310] ;  /* 0x00031000ff1c7984 */ /* 0x000ee80000000c00 */
[----:B------:R-:W4:Y:S04]  /*1aac0*/  LDS.128 R16, [0x320] ;  /* 0x00032000ff107984 */ /* 0x000f280000000c00 */
[----:B0-----:R-:W-:Y:S04]  /*1aad0*/  STL.64 [R1+0xb0], R4 ;  /* 0x0000b00401007387 */ /* 0x001fe80000100a00 */
[----:B------:R-:W-:Y:S04]  /*1aae0*/  STL.64 [R1+0xb8], R6 ;  /* 0x0000b80601007387 */ /* 0x000fe80000100a00 */
[----:B------:R-:W0:Y:S04]  /*1aaf0*/  LDS.128 R4, [0x330] ;  /* 0x00033000ff047984 */ /* 0x000e280000000c00 */
        /* <DEDUP_REMOVED lines=38> */
[----:B------:R-:W4:Y:S04]  /*1ad60*/  LDS.128 R24, [0x3f0] ;  /* 0x0003f000ff187984 */ /* 0x000f280000000c00 */
[----:B------:R-:W4:Y:S04]  /*1ad70*/  LDS.128 R28, [0x400] ;  /* 0x00040000ff1c7984 */ /* 0x000f280000000c00 */
[----:B0-----:R-:W-:Y:S04]  /*1ad80*/  STL.64 [R1+0x180], R4 ;  /* 0x0001800401007387 */ /* 0x001fe80000100a00 */
[----:B------:R-:W-:Y:S01]  /*1ad90*/  STL.64 [R1+0x188], R6 ;  /* 0x0001880601007387 */ /* 0x000fe20000100a00 */
[----:B-----5:R-:W-:-:S03]  /*1ada0*/  FSETP.GT.FTZ.AND P0, PT, R157, R160, PT ;  /* 0x000000a09d00720b */ /* 0x020fc60003f14000 */
[----:B------:R-:W0:Y:S01]  /*1adb0*/  LDS.128 R4, [0x3d0] ;  /* 0x0003d000ff047984 */ /* 0x000e220000000c00 */
[----:B------:R-:W-:Y:S02]  /*1adc0*/  FSEL R0, R157, R160, P0 ;  /* 0x000000a09d007208 */ /* 0x000fe40000000000 */
[----:B------:R-:W-:-:S05]  /*1add0*/  FSEL R157, R160, R157, P0 ;  /* 0x0000009da09d7208 */ /* 0x000fca0000000000 */
[----:B------:R-:W-:Y:S01]  /*1ade0*/  FADD.FTZ R157, -R0, R157 ;  /* 0x0000009d009d7221 */ /* 0x000fe20000010100 */
[----:B-1----:R-:W-:Y:S03]  /*1adf0*/  STL.64 [R1+0x190], R20 ;  /* 0x0001901401007387 */ /* 0x002fe60000100a00 */
[----:B------:R-:W-:Y:S01]  /*1ae00*/  FMUL.FTZ R157, R157, 1.4426950216293334961 ;  /* 0x3fb8aa3b9d9d7820 */ /* 0x000fe20000410000 */
        /* <DEDUP_REMOVED lines=10> */
[----:B------:R1:W-:Y:S04]  /*1aeb0*/  STL.64 [R1+0x1a0], R8 ;  /* 0x0001a00801007387 */ /* 0x0003e80000100a00 */
[----:B0-----:R0:W-:Y:S04]  /*1aec0*/  STL.64 [R1+0x1c8], R6 ;  /* 0x0001c80601007387 */ /* 0x0011e80000100a00 */
[----:B------:R2:W-:Y:S01]  /*1aed0*/  STL.64 [R1+0x1c0], R4 ;  /* 0x0001c00401007387 */ /* 0x0005e20000100a00 */
[----:B-1----:R-:W1:Y:S01]  /*1aee0*/  MUFU.EX2 R8, R157 ;  /* 0x0000009d00087308 */ /* 0x002e620000000800 */
[----:B0-----:R-:W-:-:S02]  /*1aef0*/  FSEL R7, R161, R156, P0 ;  /* 0x0000009ca1077208 */ /* 0x001fc40000000000 */
[----:B------:R-:W-:Y:S01]  /*1af00*/  FSEL R156, R156, R161, P0 ;  /* 0x000000a19c9c7208 */ /* 0x000fe20000000000 */
[----:B--2---:R-:W-:Y:S02]  /*1af10*/  IMAD.MOV.U32 R5, RZ, RZ, R1 ;  /* 0x000000ffff057224 */ /* 0x004fe400078e0001 */
[----:B------:R-:W-:Y:S02]  /*1af20*/  IMAD.MOV.U32 R4, RZ, RZ, RZ ;  /* 0x000000ffff047224 */ /* 0x000fe400078e00ff */
[----:B-1----:R-:W-:Y:S02]  /*1af30*/  FMUL.FTZ R7, R7, R8 ;  /* 0x0000000807077220 */ /* 0x002fe40000410000 */
.L_x_37446:
        /* <DEDUP_REMOVED lines=20> */
.L_x_37257:
[----:B------:R-:W-:Y:S01]  /*1b080*/  IMAD.MOV.U32 R6, RZ, RZ, R3 ;  /* 0x000000ffff067224 */ /* 0x000fe200078e0003 */
[----:B------:R-:W-:Y:S01]  /*1b090*/  MOV R3, R2 ;  /* 0x0000000200037202 */ /* 0x000fe20000000f00 */
[----:B------:R-:W-:Y:S02]  /*1b0a0*/  IMAD.MOV.U32 R8, RZ, RZ, R95 ;  /* 0x000000ffff087224 */ /* 0x000fe400078e005f */
[----:B------:R-:W-:Y:S02]  /*1b0b0*/  IMAD.MOV.U32 R95, RZ, RZ, R94 ;  /* 0x000000ffff5f7224 */ /* 0x000fe400078e005e */
.L_x_37258:
[----:B------:R-:W-:Y:S05]  /*1b0c0*/  BSYNC B1 ;  /* 0x0000000000017941 */ /* 0x000fea0003800000 */
.L_x_37256:
        /* <DEDUP_REMOVED lines=11> */
.L_x_37260:
[----:B------:R-:W-:Y:S01]  /*1b180*/  MOV R9, R6 ;  /* 0x0000000600097202 */ /* 0x000fe20000000f00 */
[----:B------:R-:W-:Y:S01]  /*1b190*/  IMAD.MOV.U32 R11, RZ, RZ, R8 ;  /* 0x000000ffff0b7224 */ /* 0x000fe200078e0008 */
[----:B------:R-:W-:Y:S01]  /*1b1a0*/  MOV R94, R93 ;  /* 0x0000005d005e7202 */ /* 0x000fe20000000f00 */
[----:B------:R-:W-:Y:S02]  /*1b1b0*/  IMAD.MOV.U32 R2, RZ, RZ, R97 ;  /* 0x000000ffff027224 */ /* 0x000fe400078e0061 */
.L_x_37261:
[----:B------:R-:W-:Y:S05]  /*1b1c0*/  BSYNC B1 ;  /* 0x0000000000017941 */ /* 0x000fea0003800000 */
.L_x_37259:
        /* <DEDUP_REMOVED lines=11> */
.L_x_37263:
[----:B------:R-:W-:Y:S01]  /*1b280*/  IMAD.MOV.U32 R6, RZ, RZ, R9 ;  /* 0x000000ffff067224 */ /* 0x000fe200078e0009 */
[----:B------:R-:W-:Y:S01]  /*1b290*/  MOV R8, R11 ;  /* 0x0000000b00087202 */ /* 0x000fe20000000f00 */
[----:B------:R-:W-:Y:S02]  /*1b2a0*/  IMAD.MOV.U32 R97, RZ, RZ, R96 ;  /* 0x000000ffff617224 */ /* 0x000fe400078e0060 */
[----:B------:R-:W-:Y:S02]  /*1b2b0*/  IMAD.MOV.U32 R93, RZ, RZ, R92 ;  /* 0x000000ffff5d7224 */ /* 0x000fe400078e005c */
.L_x_37264:
[----:B------:R-:W-:Y:S05]  /*1b2c0*/  BSYNC B1 ;  /* 0x0000000000017941 */ /* 0x000fea0003800000 */
.L_x_37262:
        /* <DEDUP_REMOVED lines=11> */
.L_x_37266:
[----:B------:R-:W-:Y:S01]  /*1b380*/  IMAD.MOV.U32 R9, RZ, RZ, R6 ;  /* 0x000000ffff097224 */ /* 0x000fe200078e0006 */
[----:B------:R-:W-:Y:S01]  /*1b390*/  MOV R96, R99 ;  /* 0x0000006300607202 */ /* 0x000fe20000000f00 */
[----:B------:R-:W-:Y:S02]  /*1b3a0*/  IMAD.MOV.U32 R11, RZ, RZ, R8 ;  /* 0x000000ffff0b7224 */ /* 0x000fe400078e0008 */
[----:B------:R-:W-:Y:S02]  /*1b3b0*/  IMAD.MOV.U32 R92, RZ, RZ, R91 ;  /* 0x000000ffff5c7224 */ /* 0x000fe400078e005b */
.L_x_37267:
[----:B------:R-:W-:Y:S05]  /*1b3c0*/  BSYNC B1 ;  /* 0x0000000000017941 */ /* 0x000fea0003800000 */
.L_x_37265:
        /* <DEDUP_REMOVED lines=11> */
.L_x_37269:
[----:B------:R-:W-:Y:S01]  /*1b480*/  MOV R6, R9 ;  /* 0x0000000900067202 */ /* 0x000fe20000000f00 */
[----:B------:R-:W-:Y:S01]  /*1b490*/  IMAD.MOV.U32 R8, RZ, RZ, R11 ;  /* 0x000000ffff087224 */ /* 0x000fe200078e000b */
[----:B------:R-:W-:Y:S01]  /*1b4a0*/  MOV R91, R90 ;  /* 0x0000005a005b7202 */ /* 0x000fe20000000f00 */
[----:B------:R-:W-:Y:S02]  /*1b4b0*/  IMAD.MOV.U32 R99, RZ, RZ, R98 ;  /* 0x000000ffff637224 */ /* 0x000fe400078e0062 */
.L_x_37270:
[----:B------:R-:W-:Y:S05]  /*1b4c0*/  BSYNC B1 ;  /* 0x0000000000017941 */ /* 0x000fea0003800000 */
.L_x_37268:
        /* <DEDUP_REMOVED lines=11> */
.L_x_37272:
[----:B------:R-:W-:Y:S01]  /*1b580*/  IMAD.MOV.U32 R9, RZ, RZ, R6 ;  /* 0x000000ffff097224 */ /* 0x000fe200078e0006 */
[----:B------:R-:W-:Y:S01]  /*1b590*/  MOV R11, R8 ;  /* 0x00000008000b7202 */ /* 0x000fe20000000f00 */
[----:B------:R-:W-:Y:S02]  /*1b5a0*/  IMAD.MOV.U32 R98, RZ, RZ, R101 ;  /* 0x000000ffff627224 */ /* 0x000fe400078e0065 */
[----:B------:R-:W-:Y:S02]  /*1b5b0*/  IMAD.MOV.U32 R90, RZ, RZ, R89 ;  /* 0x000000ffff5a7224 */ /* 0x000fe400078e0059 */
.L_x_37273:
[----:B------:R-:W-:Y:S05]  /*1b5c0*/  BSYNC B1 ;  /* 0x0000000000017941 */ /* 0x000fea0003800000 */
.L_x_37271:
        /* <DEDUP_REMOVED lines=11> */
.L_x_37275:
[----:B------:R-:W-:Y:S01]  /*1b680*/  IMAD.MOV.U32 R6, RZ, RZ, R9 ;  /* 0x000000ffff067224 */ /* 0x000fe200078e0009 */
[----:B------:R-:W-:Y:S01]  /*1b690*/  MOV R101, R100 ;  /* 0x0000006400657202 */ /* 0x000fe20000000f00 */
[----:B------:R-:W-:Y:S02]  /*1b6a0*/  IMAD.MOV.U32 R8, RZ, RZ, R11 ;  /* 0x000000ffff087224 */ /* 0x000fe400078e000b */
[----:B------:R-:W-:Y:S02]  /*1b6b0*/  IMAD.MOV.U32 R89, RZ, RZ, R88 ;  /* 0x000000ffff597224 */ /* 0x000fe400078e0058 */
.L_x_37276:
[----:B------:R-:W-:Y:S05]  /*1b6c0*/  BSYNC B1 ;  /* 0x0000000000017941 */ /* 0x000fea0003800000 */
.L_x_37274:
        /* <DEDUP_REMOVED lines=11> */
.L_x_37278:
[----:B------:R-:W-:Y:S01]  /*1b780*/  MOV R9, R6 ;  /* 0x0000000600097202 */ /* 0x000fe20000000f00 */
[----:B------:R-:W-:Y:S01]  /*1b790*/  IMAD.MOV.U32 R11, RZ, RZ, R8 ;  /* 0x000000ffff0b7224 */ /* 0x000fe200078e0008 */
[----:B------:R-:W-:Y:S01]  /*1b7a0*/  MOV R88, R87 ;  /* 0x0000005700587202 */ /* 0x000fe20000000f00 */
[----:B------:R-:W-:Y:S02]  /*1b7b0*/  IMAD.MOV.U32 R100, RZ, RZ, R103 ;  /* 0x000000ffff647224 */ /* 0x000fe400078e0067 */
.L_x_37279:
[----:B------:R-:W-:Y:S05]  /*1b7c0*/  BSYNC B1 ;  /* 0x0000000000017941 */ /* 0x000fea0003800000 */
.L_x_37277:
        /* <DEDUP_REMOVED lines=11> */
.L_x_37281:
[----:B------:R-:W-:Y:S01]  /*1b880*/  IMAD.MOV.U32 R6, RZ, RZ, R9 ;  /* 0x000000ffff067224 */ /* 0x000fe200078e0009 */
[----:B------:R-:W-:Y:S01]  /*1b890*/  MOV R8, R11 ;  /* 0x0000000b00087202 */ /* 0x000fe20000000f00 */
[----:B------:R-:W-:Y:S02]  /*1b8a0*/  IMAD.MOV.U32 R103, RZ, RZ, R102 ;  /* 0x000000ffff677224 */ /* 0x000fe400078e0066 */
[----:B------:R-:W-:Y:S02]  /*1b8b0*/  IMAD.MOV.U32 R87, RZ, RZ, R86 ;  /* 0x000000ffff577224 */ /* 0x000fe400078e0056 */
.L_x_37282:
[----:B------:R-:W-:Y:S05]  /*1b8c0*/  BSYNC B1 ;  /* 0x0000000000017941 */ /* 0x000fea0003800000 */
.L_x_37280:
        /* <DEDUP_REMOVED lines=11> */
.L_x_37284:
[----:B------:R-:W-:Y:S01]  /*1b980*/  IMAD.MOV.U32 R9, RZ, RZ, R6 ;  /* 0x000000ffff097224 */ /* 0x000fe200078e0006 */
[----:B------:R-:W-:Y:S01]  /*1b990*/  MOV R102, R105 ;  /* 0x0000006900667202 */ /* 0x000fe20000000f00 */
[----:B------:R-:W-:Y:S02]  /*1b9a0*/  IMAD.MOV.U32 R11, RZ, RZ, R8 ;  /* 0x000000ffff0b7224 */ /* 0x000fe400078e0008 */
[----:B------:R-:W-:Y:S02]  /*1b9b0*/  IMAD.MOV.U32 R86, RZ, RZ, R85 ;  /* 0x000000ffff567224 */ /* 0x000fe400078e0055 */
.L_x_37285:
[----:B------:R-:W-:Y:S05]  /*1b9c0*/  BSYNC B1 ;  /* 0x0000000000017941 */ /* 0x000fea0003800000 */
.L_x_37283:
        /* <DEDUP_REMOVED lines=11> */
.L_x_37287:
[----:B------:R-:W-:Y:S01]  /*1ba80*/  MOV R6, R9 ;  /* 0x0000000900067202 */ /* 0x000fe20000000f00 */
[----:B------:R-:W-:Y:S01]  /*1ba90*/  IMAD.MOV.U32 R8, RZ, RZ, R11 ;  /* 0x000000ffff087224 */ /* 0x000fe200078e000b */
[----:B------:R-:W-:Y:S01]  /*1baa0*/  MOV R85, R84 ;  /* 0x0000005400557202 */ /* 0x000fe20000000f00 */
[----:B------:R-:W-:Y:S02]  /*1bab0*/  IMAD.MOV.U32 R105, RZ, RZ, R104 ;  /* 0x000000ffff697224 */ /* 0x000fe400078e0068 */
.L_x_37288:
[----:B------:R-:W-:Y:S05]  /*1bac0*/  BSYNC B1 ;  /* 0x0000000000017941 */ /* 0x000fea0003800000 */
.L_x_37286:
        /* <DEDUP_REMOVED lines=11> */
.L_x_37290:
[----:B------:R-:W-:Y:S01]  /*1bb80*/  IMAD.MOV.U32 R9, RZ, RZ, R6 ;  /* 0x000000ffff097224 */ /* 0x000fe200078e0006 */
[----:B------:R-:W-:Y:S01]  /*1bb90*/  MOV R11, R8 ;  /* 0x00000008000b7202 */ /* 0x000fe20000000f00 */
[----:B------:R-:W-:Y:S02]  /*1bba0*/  IMAD.MOV.U32 R104, RZ, RZ, R107 ;  /* 0x000000ffff687224 */ /* 0x000fe400078e006b */
[----:B------:R-:W-:Y:S02]  /*1bbb0*/  IMAD.MOV.U32 R84, RZ, RZ, R83 ;  /* 0x000000ffff547224 */ /* 0x000fe400078e0053 */
.L_x_37291:
[----:B------:R-:W-:Y:S05]  /*1bbc0*/  BSYNC B1 ;  /* 0x0000000000017941 */ /* 0x000fea0003800000 */
.L_x_37289:
        /* <DEDUP_REMOVED lines=11> */
.L_x_37293:
[----:B------:R-:W-:Y:S01]  /*1bc80*/  IMAD.MOV.U32 R6, RZ, RZ, R9 ;  /* 0x000000ffff067224 */ /* 0x000fe200078e0009 */
[----:B------:R-:W-:Y:S01]  /*1bc90*/  MOV R107, R106 ;  /* 0x0000006a006b7202 */ /* 0x000fe20000000f00 */
[----:B------:R-:W-:Y:S02]  /*1bca0*/  IMAD.MOV.U32 R8, RZ, RZ, R11 ;  /* 0x000000ffff087224 */ /* 0x000fe400078e000b */
[----:B------:R-:W-:Y:S02]  /*1bcb0*/  IMAD.MOV.U32 R83, RZ, RZ, R82 ;  /* 0x000000ffff537224 */ /* 0x000fe400078e0052 */
.L_x_37294:
[----:B------:R-:W-:Y:S05]  /*1bcc0*/  BSYNC B1 ;  /* 0x0000000000017941 */ /* 0x000fea0003800000 */
.L_x_37292:
        /* <DEDUP_REMOVED lines=11> */
.L_x_37296:
[----:B------:R-:W-:Y:S01]  /*1bd80*/  MOV R9, R6 ;  /* 0x0000000600097202 */ /* 0x000fe20000000f00 */
[----:B------:R-:W-:Y:S01]  /*1bd90*/  IMAD.MOV.U32 R11, RZ, RZ, R8 ;  /* 0x000000ffff0b7224 */ /* 0x000fe200078e0008 */
[----:B------:R-:W-:Y:S01]  /*1bda0*/  MOV R82, R81 ;  /* 0x0000005100527202 */ /* 0x000fe20000000f00 */
[----:B------:R-:W-:Y:S02]  /*1bdb0*/  IMAD.MOV.U32 R106, RZ, RZ, R109 ;  /* 0x000000ffff6a7224 */ /* 0x000fe400078e006d */
.L_x_37297:
[----:B------:R-:W-:Y:S05]  /*1bdc0*/  BSYNC B1 ;  /* 0x0000000000017941 */ /* 0x000fea0003800000 */
.L_x_37295:
        /* <DEDUP_REMOVED lines=11> */
.L_x_37299:
[----:B------:R-:W-:Y:S01]  /*1be80*/  IMAD.MOV.U32 R6, RZ, RZ, R9 ;  /* 0x000000ffff067224 */ /* 0x000fe200078e0009 */
[----:B------:R-:W-:Y:S01]  /*1be90*/  MOV R8, R11 ;  /* 0x0000000b00087202 */ /* 0x000fe20000000f00 */
[----:B------:R-:W-:Y:S02]  /*1bea0*/  IMAD.MOV.U32 R109, RZ, RZ, R108 ;  /* 0x000000ffff6d7224 */ /* 0x000fe400078e006c */
[----:B------:R-:W-:Y:S02]  /*1beb0*/  IMAD.MOV.U32 R81, RZ, RZ, R80 ;  /* 0x000000ffff517224 */ /* 0x000fe400078e0050 */
.L_x_37300:
[----:B------:R-:W-:Y:S05]  /*1bec0*/  BSYNC B1 ;  /* 0x0000000000017941 */ /* 0x000fea0003800000 */
.L_x_37298:
        /* <DEDUP_REMOVED lines=11> */
.L_x_37302:
[----:B------:R-:W-:Y:S01]  /*1bf80*/  IMAD.MOV.U32 R9, RZ, RZ, R6 ;  /* 0x000000ffff097224 */ /* 0x000fe200078e0006 */
[----:B------:R-:W-:Y:S01]  /*1bf90*/  MOV R108, R111 ;  /* 0x0000006f006c7202 */ /* 0x000fe20000000f00 */
[----:B------:R-:W-:Y:S02]  /*1bfa0*/  IMAD.MOV.U32 R11, RZ, RZ, R8 ;  /* 0x000000ffff0b7224 */ /* 0x000fe400078e0008 */
[----:B------:R-:W-:Y:S02]  /*1bfb0*/  IMAD.MOV.U32 R80, RZ, RZ, R79 ;  /* 0x000000ffff507224 */ /* 0x000fe400078e004f */
.L_x_37303:
[----:B------:R-:W-:Y:S05]  /*1bfc0*/  BSYNC B1 ;  /* 0x0000000000017941 */ /* 0x000fea0003800000 */
.L_x_37301:
        /* <DEDUP_REMOVED lines=11> */
.L_x_37305:
[----:B------:R-:W-:Y:S01]  /*1c080*/  MOV R6, R9 ;  /* 0x0000000900067202 */ /* 0x000fe20000000f00 */
[----:B------:R-:W-:Y:S01]  /*1c090*/  IMAD.MOV.U32 R8, RZ, RZ, R11 ;  /* 0x000000ffff087224 */ /* 0x000fe200078e000b */
[----:B------:R-:W-:Y:S01]  /*1c0a0*/  MOV R79, R78 ;  /* 0x0000004e004f7202 */ /* 0x000fe20000000f00 */
[----:B------:R-:W-:Y:S02]  /*1c0b0*/  IMAD.MOV.U32 R111, RZ, RZ, R110 ;  /* 0x000000ffff6f7224 */ /* 0x000fe400078e006e */
.L_x_37306:
[----:B------:R-:W-:Y:S05]  /*1c0c0*/  BSYNC B1 ;  /* 0x0000000000017941 */ /* 0x000fea0003800000 */
.L_x_37304:
        /* <DEDUP_REMOVED lines=11> */
.L_x_37308:
[----:B------:R-:W-:Y:S01]  /*1c180*/  IMAD.MOV.U32 R9, RZ, RZ, R6 ;  /* 0x000000ffff097224 */ /* 0x000fe200078e0006 */
[----:B------:R-:W-:Y:S01]  /*1c190*/  MOV R11, R8 ;  /* 0x00000008000b7202 */ /* 0x000fe20000000f00 */
[----:B------:R-:W-:Y:S02]  /*1c1a0*/  IMAD.MOV.U32 R110, RZ, RZ, R113 ;  /* 0x000000ffff6e7224 */ /* 0x000fe400078e0071 */
[----:B------:R-:W-:Y:S02]  /*1c1b0*/  IMAD.MOV.U32 R78, RZ, RZ, R77 ;  /* 0x000000ffff4e7224 */ /* 0x000fe400078e004d */
.L_x_37309:
[----:B------:R-:W-:Y:S05]  /*1c1c0*/  BSYNC B1 ;  /* 0x0000000000017941 */ /* 0x000fea0003800000 */
.L_x_37307:
        /* <DEDUP_REMOVED lines=11> */
.L_x_37311:
[----:B------:R-:W-:Y:S01]  /*1c280*/  IMAD.MOV.U32 R6, RZ, RZ, R9 ;  /* 0x000000ffff067224 */ /* 0x000fe200078e0009 */
[----:B------:R-:W-:Y:S01]  /*1c290*/  MOV R113, R112 ;  /* 0x0000007000717202 */ /* 0x000fe20000000f00 */
[----:B------:R-:W-:Y:S02]  /*1c2a0*/  IMAD.MOV.U32 R8, RZ, RZ, R11 ;  /* 0x000000ffff087224 */ /* 0x000fe400078e000b */
[----:B------:R-:W-:Y:S02]  /*1c2b0*/  IMAD.MOV.U32 R77, RZ, RZ, R76 ;  /* 0x000000ffff4d7224 */ /* 0x000fe400078e004c */
.L_x_37312:
[----:B------:R-:W-:Y:S05]  /*1c2c0*/  BSYNC B1 ;  /* 0x0000000000017941 */ /* 0x000fea0003800000 */
.L_x_37310:
        /* <DEDUP_REMOVED lines=11> */
.L_x_37314:
[----:B------:R-:W-:Y:S01]  /*1c380*/  MOV R9, R6 ;  /* 0x0000000600097202 */ /* 0x000fe20000000f00 */
[----:B------:R-:W-:Y:S01]  /*1c390*/  IMAD.MOV.U32 R11, RZ, RZ, R8 ;  /* 0x000000ffff0b7224 */ /* 0x000fe200078e0008 */
[----:B------:R-:W-:Y:S01]  /*1c3a0*/  MOV R76, R75 ;  /* 0x0000004b004c7202 */ /* 0x000fe20000000f00 */
[----:B------:R-:W-:Y:S02]  /*1c3b0*/  IMAD.MOV.U32 R112, RZ, RZ, R115 ;  /* 0x000000ffff707224 */ /* 0x000fe400078e0073 */
.L_x_37315:
[----:B------:R-:W-:Y:S05]  /*1c3c0*/  BSYNC B1 ;  /* 0x0000000000017941 */ /* 0x000fea0003800000 */
.L_x_37313:
        /* <DEDUP_REMOVED lines=11> */
.L_x_37317:
[----:B------:R-:W-:Y:S01]  /*1c480*/  IMAD.MOV.U32 R6, RZ, RZ, R9 ;  /* 0x000000ffff067224 */ /* 0x000fe200078e0009 */
[----:B------:R-:W-:Y:S01]  /*1c490*/  MOV R8, R11 ;  /* 0x0000000b00087202 */ /* 0x000fe20000000f00 */
[----:B------:R-:W-:Y:S02]  /*1c4a0*/  IMAD.MOV.U32 R115, RZ, RZ, R114 ;  /* 0x000000ffff737224 */ /* 0x000fe400078e0072 */
[----:B------:R-:W-:Y:S02]  /*1c4b0*/  IMAD.MOV.U32 R75, RZ, RZ, R74 ;  /* 0x000000ffff4b7224 */ /* 0x000fe400078e004a */
.L_x_37318:
[----:B------:R-:W-:Y:S05]  /*1c4c0*/  BSYNC B1 ;  /* 0x0000000000017941 */ /* 0x000fea0003800000 */
.L_x_37316:
        /* <DEDUP_REMOVED lines=11> */
.L_x_37320:
[----:B------:R-:W-:Y:S01]  /*1c580*/  IMAD.MOV.U32 R9, RZ, RZ, R6 ;  /* 0x000000ffff097224 */ /* 0x000fe200078e0006 */
[----:B------:R-:W-:Y:S01]  /*1c590*/  MOV R114, R117 ;  /* 0x0000007500727202 */ /* 0x000fe20000000f00 */
[----:B------:R-:W-:Y:S02]  /*1c5a0*/  IMAD.MOV.U32 R11, RZ, RZ, R8 ;  /* 0x000000ffff0b7224 */ /* 0x000fe400078e0008 */
[----:B------:R-:W-:Y:S02]  /*1c5b0*/  IMAD.MOV.U32 R74, RZ, RZ, R73 ;  /* 0x000000ffff4a7224 */ /* 0x000fe400078e0049 */
.L_x_37321:
[----:B------:R-:W-:Y:S05]  /*1c5c0*/  BSYNC B1 ;  /* 0x0000000000017941 */ /* 0x000fea0003800000 */
.L_x_37319:
        /* <DEDUP_REMOVED lines=11> */
.L_x_37323:
[----:B------:R-:W-:Y:S01]  /*1c680*/  MOV R6, R9 ;  /* 0x0000000900067202 */ /* 0x000fe20000000f00 */
[----:B------:R-:W-:Y:S01]  /*1c690*/  IMAD.MOV.U32 R8, RZ, RZ, R11 ;  /* 0x000000ffff087224 */ /* 0x000fe200078e000b */
[----:B------:R-:W-:Y:S01]  /*1c6a0*/  MOV R73, R72 ;  /* 0x0000004800497202 */ /* 0x000fe20000000f00 */
[----:B------:R-:W-:Y:S02]  /*1c6b0*/  IMAD.MOV.U32 R117, RZ, RZ, R116 ;  /* 0x000000ffff757224 */ /* 0x000fe400078e0074 */
.L_x_37324:
[----:B------:R-:W-:Y:S05]  /*1c6c0*/  BSYNC B1 ;  /* 0x0000000000017941 */ /* 0x000fea0003800000 */
.L_x_37322:
        /* <DEDUP_REMOVED lines=11> */
.L_x_37326:
[----:B------:R-:W-:Y:S01]  /*1c780*/  IMAD.MOV.U32 R9, RZ, RZ, R6 ;  /* 0x000000ffff097224 */ /* 0x000fe200078e0006 */
[----:B------:R-:W-:Y:S01]  /*1c790*/  MOV R11, R8 ;  /* 0x00000008000b7202 */ /* 0x000fe20000000f00 */
[----:B------:R-:W-:Y:S02]  /*1c7a0*/  IMAD.MOV.U32 R116, RZ, RZ, R119 ;  /* 0x000000ffff747224 */ /* 0x000fe400078e0077 */
[----:B------:R-:W-:Y:S02]  /*1c7b0*/  IMAD.MOV.U32 R72, RZ, RZ, R71 ;  /* 0x000000ffff487224 */ /* 0x000fe400078e0047 */
.L_x_37327:
[----:B------:R-:W-:Y:S05]  /*1c7c0*/  BSYNC B1 ;  /* 0x0000000000017941 */ /* 0x000fea0003800000 */
.L_x_37325:
        /* <DEDUP_REMOVED lines=11> */
.L_x_37329:
[----:B------:R-:W-:Y:S01]  /*1c880*/  IMAD.MOV.U32 R6, RZ, RZ, R9 ;  /* 0x000000ffff067224 */ /* 0x000fe200078e0009 */
[----:B------:R-:W-:Y:S01]  /*1c890*/  MOV R119, R118 ;  /* 0x0000007600777202 */ /* 0x000fe20000000f00 */
[----:B------:R-:W-:Y:S02]  /*1c8a0*/  IMAD.MOV.U32 R8, RZ, RZ, R11 ;  /* 0x000000ffff087224 */ /* 0x000fe400078e000b */
[----:B------:R-:W-:Y:S02]  /*1c8b0*/  IMAD.MOV.U32 R71, RZ, RZ, R70 ;  /* 0x000000ffff477224 */ /* 0x000fe400078e0046 */
.L_x_37330:
[----:B------:R-:W-:Y:S05]  /*1c8c0*/  BSYNC B1 ;  /* 0x0000000000017941 */ /* 0x000fea0003800000 */
.L_x_37328:
        /* <DEDUP_REMOVED lines=11> */
.L_x_37332:
[----:B------:R-:W-:Y:S01]  /*1c980*/  MOV R9, R6 ;  /* 0x0000000600097202 */ /* 0x000fe20000000f00 */
[----:B------:R-:W-:Y:S01]  /*1c990*/  IMAD.MOV.U32 R11, RZ, RZ, R8 ;  /* 0x000000ffff0b7224 */ /* 0x000fe200078e0008 */
[----:B------:R-:W-:Y:S01]  /*1c9a0*/  MOV R70, R69 ;  /* 0x0000004500467202 */ /* 0x000fe20000000f00 */
[----:B------:R-:W-:Y:S02]  /*1c9b0*/  IMAD.MOV.U32 R118, RZ, RZ, R121 ;  /* 0x000000ffff767224 */ /* 0x000fe400078e0079 */
.L_x_37333:
[----:B------:R-:W-:Y:S05]  /*1c9c0*/  BSYNC B1 ;  /* 0x0000000000017941 */ /* 0x000fea0003800000 */
.L_x_37331:
        /* <DEDUP_REMOVED lines=11> */
.L_x_37335:
[----:B------:R-:W-:Y:S01]  /*1ca80*/  IMAD.MOV.U32 R6, RZ, RZ, R9 ;  /* 0x000000ffff067224 */ /* 0x000fe200078e0009 */
[----:B------:R-:W-:Y:S01]  /*1ca90*/  MOV R8, R11 ;  /* 0x0000000b00087202 */ /* 0x000fe20000000f00 */
[----:B------:R-:W-:Y:S02]  /*1caa0*/  IMAD.MOV.U32 R121, RZ, RZ, R120 ;  /* 0x000000ffff797224 */ /* 0x000fe400078e0078 */
[----:B------:R-:W-:Y:S02]  /*1cab0*/  IMAD.MOV.U32 R69, RZ, RZ, R68 ;  /* 0x000000ffff457224 */ /* 0x000fe400078e0044 */
.L_x_37336:
[----:B------:R-:W-:Y:S05]  /*1cac0*/  BSYNC B1 ;  /* 0x0000000000017941 */ /* 0x000fea0003800000 */
.L_x_37334:
        /* <DEDUP_REMOVED lines=11> */
.L_x_37338:
[----:B------:R-:W-:Y:S01]  /*1cb80*/  IMAD.MOV.U32 R9, RZ, RZ, R6 ;  /* 0x000000ffff097224 */ /* 0x000fe200078e0006 */
[----:B------:R-:W-:Y:S01]  /*1cb90*/  MOV R120, R123 ;  /* 0x0000007b00787202 */ /* 0x000fe20000000f00 */
[----:B------:R-:W-:Y:S02]  /*1cba0*/  IMAD.MOV.U32 R11, RZ, RZ, R8 ;  /* 0x000000ffff0b7224 */ /* 0x000fe400078e0008 */
[----:B------:R-:W-:Y:S02]  /*1cbb0*/  IMAD.MOV.U32 R68, RZ, RZ, R67 ;  /* 0x000000ffff447224 */ /* 0x000fe400078e0043 */
.L_x_37339:
[----:B------:R-:W-:Y:S05]  /*1cbc0*/  BSYNC B1 ;  /* 0x0000000000017941 */ /* 0x000fea0003800000 */
.L_x_37337:
        /* <DEDUP_REMOVED lines=11> */
.L_x_37341:
[----:B------:R-:W-:Y:S01]  /*1cc80*/  MOV R6, R9 ;  /* 0x0000000900067202 */ /* 0x000fe20000000f00 */
[----:B------:R-:W-:Y:S01]  /*1cc90*/  IMAD.MOV.U32 R8, RZ, RZ, R11 ;  /* 0x000000ffff087224 */ /* 0x000fe200078e000b */
[----:B------:R-:W-:Y:S01]  /*1cca0*/  MOV R67, R66 ;  /* 0x0000004200437202 */ /* 0x000fe20000000f00 */
[----:B------:R-:W-:Y:S02]  /*1ccb0*/  IMAD.MOV.U32 R123, RZ, RZ, R122 ;  /* 0x000000ffff7b7224 */ /* 0x000fe400078e007a */
.L_x_37342:
[----:B------:R-:W-:Y:S05]  /*1ccc0*/  BSYNC B1 ;  /* 0x0000000000017941 */ /* 0x000fea0003800000 */
.L_x_37340:
        /* <DEDUP_REMOVED lines=11> */
.L_x_37344:
[----:B------:R-:W-:Y:S01]  /*1cd80*/  IMAD.MOV.U32 R9, RZ, RZ, R6 ;  /* 0x000000ffff097224 */ /* 0x000fe200078e0006 */
[----:B------:R-:W-:Y:S01]  /*1cd90*/  MOV R11, R8 ;  /* 0x00000008000b7202 */ /* 0x000fe20000000f00 */
[----:B------:R-:W-:Y:S02]  /*1cda0*/  IMAD.MOV.U32 R122, RZ, RZ, R125 ;  /* 0x000000ffff7a7224 */ /* 0x000fe400078e007d */
[----:B------:R-:W-:Y:S02]  /*1cdb0*/  IMAD.MOV.U32 R66, RZ, RZ, R65 ;  /* 0x000000ffff427224 */ /* 0x000fe400078e0041 */
.L_x_37345:
[----:B------:R-:W-:Y:S05]  /*1cdc0*/  BSYNC B1 ;  /* 0x0000000000017941 */ /* 0x000fea0003800000 */
.L_x_37343:
        /* <DEDUP_REMOVED lines=11> */
.L_x_37347:
[----:B------:R-:W-:Y:S01]  /*1ce80*/  IMAD.MOV.U32 R6, RZ, RZ, R9 ;  /* 0x000000ffff067224 */ /* 0x000fe200078e0009 */
[----:B------:R-:W-:Y:S01]  /*1ce90*/  MOV R125, R124 ;  /* 0x0000007c007d7202 */ /* 0x000fe20000000f00 */
[----:B------:R-:W-:Y:S02]  /*1cea0*/  IMAD.MOV.U32 R8, RZ, RZ, R11 ;  /* 0x000000ffff087224 */ /* 0x000fe400078e000b */
[----:B------:R-:W-:Y:S02]  /*1ceb0*/  IMAD.MOV.U32 R65, RZ, RZ, R64 ;  /* 0x000000ffff417224 */ /* 0x000fe400078e0040 */
.L_x_37348:
[----:B------:R-:W-:Y:S05]  /*1cec0*/  BSYNC B1 ;  /* 0x0000000000017941 */ /* 0x000fea0003800000 */
.L_x_37346:
        /* <DEDUP_REMOVED lines=11> */
.L_x_37350:
[----:B------:R-:W-:Y:S01]  /*1cf80*/  MOV R9, R6 ;  /* 0x0000000600097202 */ /* 0x000fe20000000f00 */
[----:B------:R-:W-:Y:S01]  /*1cf90*/  IMAD.MOV.U32 R11, RZ, RZ, R8 ;  /* 0x000000ffff0b7224 */ /* 0x000fe200078e0008 */
[----:B------:R-:W-:Y:S01]  /*1cfa0*/  MOV R64, R63 ;  /* 0x0000003f00407202 */ /* 0x000fe20000000f00 */
[----:B------:R-:W-:Y:S02]  /*1cfb0*/  IMAD.MOV.U32 R124, RZ, RZ, R127 ;  /* 0x000000ffff7c7224 */ /* 0x000fe400078e007f */
.L_x_37351:
[----:B------:R-:W-:Y:S05]  /*1cfc0*/  BSYNC B1 ;  /* 0x0000000000017941 */ /* 0x000fea0003800000 */
.L_x_37349:
        /* <DEDUP_REMOVED lines=11> */
.L_x_37353:
[----:B------:R-:W-:Y:S01]  /*1d080*/  IMAD.MOV.U32 R6, RZ, RZ, R9 ;  /* 0x000000ffff067224 */ /* 0x000fe200078e0009 */
[----:B------:R-:W-:Y:S01]  /*1d090*/  MOV R8, R11 ;  /* 0x0000000b00087202 */ /* 0x000fe20000000f00 */
[----:B------:R-:W-:Y:S02]  /*1d0a0*/  IMAD.MOV.U32 R127, RZ, RZ, R126 ;  /* 0x000000ffff7f7224 */ /* 0x000fe400078e007e */
[----:B------:R-:W-:Y:S02]  /*1d0b0*/  IMAD.MOV.U32 R63, RZ, RZ, R62 ;  /* 0x000000ffff3f7224 */ /* 0x000fe400078e003e */
.L_x_37354:
[----:B------:R-:W-:Y:S05]  /*1d0c0*/  BSYNC B1 ;  /* 0x0000000000017941 */ /* 0x000fea0003800000 */
.L_x_37352:
        /* <DEDUP_REMOVED lines=11> */
.L_x_37356:
[----:B------:R-:W-:Y:S01]  /*1d180*/  IMAD.MOV.U32 R9, RZ, RZ, R6 ;  /* 0x000000ffff097224 */ /* 0x000fe200078e0006 */
[----:B------:R-:W-:Y:S01]  /*1d190*/  MOV R126, R129 ;  /* 0x00000081007e7202 */ /* 0x000fe20000000f00 */
[----:B------:R-:W-:Y:S02]  /*1d1a0*/  IMAD.MOV.U32 R11, RZ, RZ, R8 ;  /* 0x000000ffff0b7224 */ /* 0x000fe400078e0008 */
[----:B------:R-:W-:Y:S02]  /*1d1b0*/  IMAD.MOV.U32 R62, RZ, RZ, R61 ;  /* 0x000000ffff3e7224 */ /* 0x000fe400078e003d */
.L_x_37357:
[----:B------:R-:W-:Y:S05]  /*1d1c0*/  BSYNC B1 ;  /* 0x0000000000017941 */ /* 0x000fea0003800000 */
.L_x_37355:
        /* <DEDUP_REMOVED lines=11> */
.L_x_37359:
[----:B------:R-:W-:Y:S01]  /*1d280*/  MOV R6, R9 ;  /* 0x0000000900067202 */ /* 0x000fe20000000f00 */
[----:B------:R-:W-:Y:S01]  /*1d290*/  IMAD.MOV.U32 R8, RZ, RZ, R11 ;  /* 0x000000ffff087224 */ /* 0x000fe200078e000b */
[----:B------:R-:W-:Y:S01]  /*1d2a0*/  MOV R61, R60 ;  /* 0x0000003c003d7202 */ /* 0x000fe20000000f00 */
[----:B------:R-:W-:Y:S02]  /*1d2b0*/  IMAD.MOV.U32 R129, RZ, RZ, R128 ;  /* 0x000000ffff817224 */ /* 0x000fe400078e0080 */
.L_x_37360:
[----:B------:R-:W-:Y:S05]  /*1d2c0*/  BSYNC B1 ;  /* 0x0000000000017941 */ /* 0x000fea0003800000 */
.L_x_37358:
        /* <DEDUP_REMOVED lines=11> */
.L_x_37362:
[----:B------:R-:W-:Y:S01]  /*1d380*/  IMAD.MOV.U32 R9, RZ, RZ, R6 ;  /* 0x000000ffff097224 */ /* 0x000fe200078e0006 */
[----:B------:R-:W-:Y:S01]  /*1d390*/  MOV R11, R8 ;  /* 0x00000008000b7202 */ /* 0x000fe20000000f00 */
[----:B------:R-:W-:Y:S02]  /*1d3a0*/  IMAD.MOV.U32 R128, RZ, RZ, R131 ;  /* 0x000000ffff807224 */ /* 0x000fe400078e0083 */
[----:B------:R-:W-:Y:S02]  /*1d3b0*/  IMAD.MOV.U32 R60, RZ, RZ, R59 ;  /* 0x000000ffff3c7224 */ /* 0x000fe400078e003b */
.L_x_37363:
[----:B------:R-:W-:Y:S05]  /*1d3c0*/  BSYNC B1 ;  /* 0x0000000000017941 */ /* 0x000fea0003800000 */
.L_x_37361:
        /* <DEDUP_REMOVED lines=11> */
.L_x_37365:
[----:B------:R-:W-:Y:S01]  /*1d480*/  IMAD.MOV.U32 R6, RZ, RZ, R9 ;  /* 0x000000ffff067224 */ /* 0x000fe200078e0009 */
[----:B------:R-:W-:Y:S01]  /*1d490*/  MOV R131, R130 ;  /* 0x0000008200837202 */ /* 0x000fe20000000f00 */
[----:B------:R-:W-:Y:S02]  /*1d4a0*/  IMAD.MOV.U32 R8, RZ, RZ, R11 ;  /* 0x000000ffff087224 */ /* 0x000fe400078e000b */
[----:B------:R-:W-:Y:S02]  /*1d4b0*/  IMAD.MOV.U32 R59, RZ, RZ, R58 ;  /* 0x000000ffff3b7224 */ /* 0x000fe400078e003a */
.L_x_37366:
[----:B------:R-:W-:Y:S05]  /*1d4c0*/  BSYNC B1 ;  /* 0x0000000000017941 */ /* 0x000fea0003800000 */
.L_x_37364:
        /* <DEDUP_REMOVED lines=11> */
.L_x_37368:
[----:B------:R-:W-:Y:S01]  /*1d580*/  MOV R9, R6 ;  /* 0x0000000600097202 */ /* 0x000fe20000000f00 */
[----:B------:R-:W-:Y:S01]  /*1d590*/  IMAD.MOV.U32 R11, RZ, RZ, R8 ;  /* 0x000000ffff0b7224 */ /* 0x000fe200078e0008 */
[----:B------:R-:W-:Y:S01]  /*1d5a0*/  MOV R58, R57 ;  /* 0x00000039003a7202 */ /* 0x000fe20000000f00 */
[----:B------:R-:W-:Y:S02]  /*1d5b0*/  IMAD.MOV.U32 R130, RZ, RZ, R133 ;  /* 0x000000ffff827224 */ /* 0x000fe400078e0085 */
.L_x_37369:
[----:B------:R-:W-:Y:S05]  /*1d5c0*/  BSYNC B1 ;  /* 0x0000000000017941 */ /* 0x000fea0003800000 */
.L_x_37367:
        /* <DEDUP_REMOVED lines=11> */
.L_x_37371:
[----:B------:R-:W-:Y:S01]  /*1d680*/  IMAD.MOV.U32 R6, RZ, RZ, R9 ;  /* 0x000000ffff067224 */ /* 0x000fe200078e0009 */
[----:B------:R-:W-:Y:S01]  /*1d690*/  MOV R8, R11 ;  /* 0x0000000b00087202 */ /* 0x000fe20000000f00 */
[----:B------:R-:W-:Y:S02]  /*1d6a0*/  IMAD.MOV.U32 R133, RZ, RZ, R132 ;  /* 0x000000ffff857224 */ /* 0x000fe400078e0084 */
[----:B------:R-:W-:Y:S02]  /*1d6b0*/  IMAD.MOV.U32 R57, RZ, RZ, R56 ;  /* 0x000000ffff397224 */ /* 0x000fe400078e0038 */
.L_x_37372:
[----:B------:R-:W-:Y:S05]  /*1d6c0*/  BSYNC B1 ;  /* 0x0000000000017941 */ /* 0x000fea0003800000 */
.L_x_37370:
        /* <DEDUP_REMOVED lines=11> */
.L_x_37374:
[----:B------:R-:W-:Y:S01]  /*1d780*/  IMAD.MOV.U32 R9, RZ, RZ, R6 ;  /* 0x000000ffff097224 */ /* 0x000fe200078e0006 */
[----:B------:R-:W-:Y:S01]  /*1d790*/  MOV R132, R135 ;  /* 0x0000008700847202 */ /* 0x000fe20000000f00 */
[----:B------:R-:W-:Y:S02]  /*1d7a0*/  IMAD.MOV.U32 R11, RZ, RZ, R8 ;  /* 0x000000ffff0b7224 */ /* 0x000fe400078e0008 */
[----:B------:R-:W-:Y:S02]  /*1d7b0*/  IMAD.MOV.U32 R56, RZ, RZ, R55 ;  /* 0x000000ffff387224 */ /* 0x000fe400078e0037 */
.L_x_37375:
[----:B------:R-:W-:Y:S05]  /*1d7c0*/  BSYNC B1 ;  /* 0x0000000000017941 */ /* 0x000fea0003800000 */
.L_x_37373:
        /* <DEDUP_REMOVED lines=11> */
.L_x_37377:
[----:B------:R-:W-:Y:S01]  /*1d880*/  MOV R6, R9 ;  /* 0x0000000900067202 */ /* 0x000fe20000000f00 */
[----:B------:R-:W-:Y:S01]  /*1d890*/  IMAD.MOV.U32 R8, RZ, RZ, R11 ;  /* 0x000000ffff087224 */ /* 0x000fe200078e000b */
[----:B------:R-:W-:Y:S01]  /*1d8a0*/  MOV R55, R54 ;  /* 0x0000003600377202 */ /* 0x000fe20000000f00 */
[----:B------:R-:W-:Y:S02]  /*1d8b0*/  IMAD.MOV.U32 R135, RZ, RZ, R134 ;  /* 0x000000ffff877224 */ /* 0x000fe400078e0086 */
.L_x_37378:
[----:B------:R-:W-:Y:S05]  /*1d8c0*/  BSYNC B1 ;  /* 0x0000000000017941 */ /* 0x000fea0003800000 */
.L_x_37376:
        /* <DEDUP_REMOVED lines=11> */
.L_x_37380:
[----:B------:R-:W-:Y:S01]  /*1d980*/  IMAD.MOV.U32 R9, RZ, RZ, R6 ;  /* 0x000000ffff097224 */ /* 0x000fe200078e0006 */
[----:B------:R-:W-:Y:S01]  /*1d990*/  MOV R11, R8 ;  /* 0x00000008000b7202 */ /* 0x000fe20000000f00 */
[----:B------:R-:W-:Y:S02]  /*1d9a0*/  IMAD.MOV.U32 R134, RZ, RZ, R137 ;  /* 0x000000ffff867224 */ /* 0x000fe400078e0089 */
[----:B------:R-:W-:Y:S02]  /*1d9b0*/  IMAD.MOV.U32 R54, RZ, RZ, R53 ;  /* 0x000000ffff367224 */ /* 0x000fe400078e0035 */
.L_x_37381:
[----:B------:R-:W-:Y:S05]  /*1d9c0*/  BSYNC B1 ;  /* 0x0000000000017941 */ /* 0x000fea0003800000 */
.L_x_37379:
        /* <DEDUP_REMOVED lines=11> */
.L_x_37383:
[----:B------:R-:W-:Y:S01]  /*1da80*/  IMAD.MOV.U32 R6, RZ, RZ, R9 ;  /* 0x000000ffff067224 */ /* 0x000fe200078e0009 */
[----:B------:R-:W-:Y:S01]  /*1da90*/  MOV R137, R136 ;  /* 0x0000008800897202 */ /* 0x000fe20000000f00 */
[----:B------:R-:W-:Y:S02]  /*1daa0*/  IMAD.MOV.U32 R8, RZ, RZ, R11 ;  /* 0x000000ffff087224 */ /* 0x000fe400078e000b */
[----:B------:R-:W-:Y:S02]  /*1dab0*/  IMAD.MOV.U32 R53, RZ, RZ, R52 ;  /* 0x000000ffff357224 */ /* 0x000fe400078e0034 */
.L_x_37384:
[----:B------:R-:W-:Y:S05]  /*1dac0*/  BSYNC B1 ;  /* 0x0000000000017941 */ /* 0x000fea0003800000 */
.L_x_37382:
        /* <DEDUP_REMOVED lines=11> */
.L_x_37386:
[----:B------:R-:W-:Y:S01]  /*1db80*/  MOV R9, R6 ;  /* 0x0000000600097202 */ /* 0x000fe20000000f00 */
[----:B------:R-:W-:Y:S01]  /*1db90*/  IMAD.MOV.U32 R11, RZ, RZ, R8 ;  /* 0x000000ffff0b7224 */ /* 0x000fe200078e0008 */
[----:B------:R-:W-:Y:S01]  /*1dba0*/  MOV R52, R51 ;  /* 0x0000003300347202 */ /* 0x000fe20000000f00 */
[----:B------:R-:W-:Y:S02]  /*1dbb0*/  IMAD.MOV.U32 R136, RZ, RZ, R139 ;  /* 0x000000ffff887224 */ /* 0x000fe400078e008b */
.L_x_37387:
[----:B------:R-:W-:Y:S05]  /*1dbc0*/  BSYNC B1 ;  /* 0x0000000000017941 */ /* 0x000fea0003800000 */
.L_x_37385:
        /* <DEDUP_REMOVED lines=11> */
.L_x_37389:
[----:B------:R-:W-:Y:S01]  /*1dc80*/  IMAD.MOV.U32 R6, RZ, RZ, R9 ;  /* 0x000000ffff067224 */ /* 0x000fe200078e0009 */
[----:B------:R-:W-:Y:S01]  /*1dc90*/  MOV R8, R11 ;  /* 0x0000000b00087202 */ /* 0x000fe20000000f00 */
[----:B------:R-:W-:Y:S02]  /*1dca0*/  IMAD.MOV.U32 R139, RZ, RZ, R138 ;  /* 0x000000ffff8b7224 */ /* 0x000fe400078e008a */
[----:B------:R-:W-:Y:S02]  /*1dcb0*/  IMAD.MOV.U32 R51, RZ, RZ, R50 ;  /* 0x000000ffff337224 */ /* 0x000fe400078e0032 */
.L_x_37390:
[----:B------:R-:W-:Y:S05]  /*1dcc0*/  BSYNC B1 ;  /* 0x0000000000017941 */ /* 0x000fea0003800000 */
.L_x_37388:
        /* <DEDUP_REMOVED lines=11> */
.L_x_37392:
[----:B------:R-:W-:Y:S01]  /*1dd80*/  IMAD.MOV.U32 R9, RZ, RZ, R6 ;  /* 0x000000ffff097224 */ /* 0x000fe200078e0006 */
[----:B------:R-:W-:Y:S01]  /*1dd90*/  MOV R138, R141 ;  /* 0x0000008d008a7202 */ /* 0x000fe20000000f00 */
[----:B------:R-:W-:Y:S02]  /*1dda0*/  IMAD.MOV.U32 R11, RZ, RZ, R8 ;  /* 0x000000ffff0b7224 */ /* 0x000fe400078e0008 */
[----:B------:R-:W-:Y:S02]  /*1ddb0*/  IMAD.MOV.U32 R50, RZ, RZ, R49 ;  /* 0x000000ffff327224 */ /* 0x000fe400078e0031 */
.L_x_37393:
[----:B------:R-:W-:Y:S05]  /*1ddc0*/  BSYNC B1 ;  /* 0x0000000000017941 */ /* 0x000fea0003800000 */
.L_x_37391:
        /* <DEDUP_REMOVED lines=11> */
.L_x_37395:
[----:B------:R-:W-:Y:S01]  /*1de80*/  MOV R6, R9 ;  /* 0x0000000900067202 */ /* 0x000fe20000000f00 */
[----:B------:R-:W-:Y:S01]  /*1de90*/  IMAD.MOV.U32 R8, RZ, RZ, R11 ;  /* 0x000000ffff087224 */ /* 0x000fe200078e000b */
[----:B------:R-:W-:Y:S01]  /*1dea0*/  MOV R49, R48 ;  /* 0x0000003000317202 */ /* 0x000fe20000000f00 */
[----:B------:R-:W-:Y:S02]  /*1deb0*/  IMAD.MOV.U32 R141, RZ, RZ, R140 ;  /* 0x000000ffff8d7224 */ /* 0x000fe400078e008c */
.L_x_37396:
[----:B------:R-:W-:Y:S05]  /*1dec0*/  BSYNC B1 ;  /* 0x0000000000017941 */ /* 0x000fea0003800000 */
.L_x_37394:
        /* <DEDUP_REMOVED lines=11> */
.L_x_37398:
[----:B------:R-:W-:Y:S01]  /*1df80*/  IMAD.MOV.U32 R9, RZ, RZ, R6 ;  /* 0x000000ffff097224 */ /* 0x000fe200078e0006 */
[----:B------:R-:W-:Y:S01]  /*1df90*/  MOV R11, R8 ;  /* 0x00000008000b7202 */ /* 0x000fe20000000f00 */
[----:B------:R-:W-:Y:S02]  /*1dfa0*/  IMAD.MOV.U32 R140, RZ, RZ, R143 ;  /* 0x000000ffff8c7224 */ /* 0x000fe400078e008f */
[----:B------:R-:W-:Y:S02]  /*1dfb0*/  IMAD.MOV.U32 R48, RZ, RZ, R47 ;  /* 0x000000ffff307224 */ /* 0x000fe400078e002f */
.L_x_37399:
[----:B------:R-:W-:Y:S05]  /*1dfc0*/  BSYNC B1 ;  /* 0x0000000000017941 */ /* 0x000fea0003800000 */
.L_x_37397:
        /* <DEDUP_REMOVED lines=11> */
.L_x_37401:
[----:B------:R-:W-:Y:S01]  /*1e080*/  IMAD.MOV.U32 R6, RZ, RZ, R9 ;  /* 0x000000ffff067224 */ /* 0x000fe200078e0009 */
[----:B------:R-:W-:Y:S01]  /*1e090*/  MOV R143, R142 ;  /* 0x0000008e008f7202 */ /* 0x000fe20000000f00 */
[----:B------:R-:W-:Y:S02]  /*1e0a0*/  IMAD.MOV.U32 R8, RZ, RZ, R11 ;  /* 0x000000ffff087224 */ /* 0x000fe400078e000b */
[----:B------:R-:W-:Y:S02]  /*1e0b0*/  IMAD.MOV.U32 R47, RZ, RZ, R46 ;  /* 0x000000ffff2f7224 */ /* 0x000fe400078e002e */
.L_x_37402:
[----:B------:R-:W-:Y:S05]  /*1e0c0*/  BSYNC B1 ;  /* 0x0000000000017941 */ /* 0x000fea0003800000 */
.L_x_37400:
        /* <DEDUP_REMOVED lines=11> */
.L_x_37404:
[----:B------:R-:W-:Y:S01]  /*1e180*/  MOV R9, R6 ;  /* 0x0000000600097202 */ /* 0x000fe20000000f00 */
[----:B------:R-:W-:Y:S01]  /*1e190*/  IMAD.MOV.U32 R11, RZ, RZ, R8 ;  /* 0x000000ffff0b7224 */ /* 0x000fe200078e0008 */
[----:B------:R-:W-:Y:S01]  /*1e1a0*/  MOV R46, R45 ;  /* 0x0000002d002e7202 */ /* 0x000fe20000000f00 */
[----:B------:R-:W-:Y:S02]  /*1e1b0*/  IMAD.MOV.U32 R142, RZ, RZ, R145 ;  /* 0x000000ffff8e7224 */ /* 0x000fe400078e0091 */
.L_x_37405:
[----:B------:R-:W-:Y:S05]  /*1e1c0*/  BSYNC B1 ;  /* 0x0000000000017941 */ /* 0x000fea0003800000 */
.L_x_37403:
        /* <DEDUP_REMOVED lines=11> */
.L_x_37407:
[----:B------:R-:W-:Y:S01]  /*1e280*/  IMAD.MOV.U32 R6, RZ, RZ, R9 ;  /* 0x000000ffff067224 */ /* 0x000fe200078e0009 */
[----:B------:R-:W-:Y:S01]  /*1e290*/  MOV R8, R11 ;  /* 0x0000000b00087202 */ /* 0x000fe20000000f00 */
[----:B------:R-:W-:Y:S02]  /*1e2a0*/  IMAD.MOV.U32 R145, RZ, RZ, R144 ;  /* 0x000000ffff917224 */ /* 0x000fe400078e0090 */
[----:B------:R-:W-:Y:S02]  /*1e2b0*/  IMAD.MOV.U32 R45, RZ, RZ, R44 ;  /* 0x000000ffff2d7224 */ /* 0x000fe400078e002c */
.L_x_37408:
[----:B------:R-:W-:Y:S05]  /*1e2c0*/  BSYNC B1 ;  /* 0x0000000000017941 */ /* 0x000fea0003800000 */
.L_x_37406:
        /* <DEDUP_REMOVED lines=11> */
.L_x_37410:
[----:B------:R-:W-:Y:S01]  /*1e380*/  IMAD.MOV.U32 R9, RZ, RZ, R6 ;  /* 0x000000ffff097224 */ /* 0x000fe200078e0006 */
[----:B------:R-:W-:Y:S01]  /*1e390*/  MOV R144, R147 ;  /* 0x0000009300907202 */ /* 0x000fe20000000f00 */
[----:B------:R-:W-:Y:S02]  /*1e3a0*/  IMAD.MOV.U32 R11, RZ, RZ, R8 ;  /* 0x000000ffff0b7224 */ /* 0x000fe400078e0008 */
[----:B------:R-:W-:Y:S02]  /*1e3b0*/  IMAD.MOV.U32 R44, RZ, RZ, R43 ;  /* 0x000000ffff2c7224 */ /* 0x000fe400078e002b */
.L_x_37411:
[----:B------:R-:W-:Y:S05]  /*1e3c0*/  BSYNC B1 ;  /* 0x0000000000017941 */ /* 0x000fea0003800000 */
.L_x_37409:
        /* <DEDUP_REMOVED lines=11> */
.L_x_37413:
[----:B------:R-:W-:Y:S01]  /*1e480*/  MOV R6, R9 ;  /* 0x0000000900067202 */ /* 0x000fe20000000f00 */
[----:B------:R-:W-:Y:S01]  /*1e490*/  IMAD.MOV.U32 R8, RZ, RZ, R11 ;  /* 0x000000ffff087224 */ /* 0x000fe200078e000b */
[----:B------:R-:W-:Y:S01]  /*1e4a0*/  MOV R43, R42 ;  /* 0x0000002a002b7202 */ /* 0x000fe20000000f00 */
[----:B------:R-:W-:Y:S02]  /*1e4b0*/  IMAD.MOV.U32 R147, RZ, RZ, R146 ;  /* 0x000000ffff937224 */ /* 0x000fe400078e0092 */
.L_x_37414:
[----:B------:R-:W-:Y:S05]  /*1e4c0*/  BSYNC B1 ;  /* 0x0000000000017941 */ /* 0x000fea0003800000 */
.L_x_37412:
        /* <DEDUP_REMOVED lines=11> */
.L_x_37416:
[----:B------:R-:W-:Y:S01]  /*1e580*/  IMAD.MOV.U32 R9, RZ, RZ, R6 ;  /* 0x000000ffff097224 */ /* 0x000fe200078e0006 */
[----:B------:R-:W-:Y:S01]  /*1e590*/  MOV R11, R8 ;  /* 0x00000008000b7202 */ /* 0x000fe20000000f00 */
[----:B------:R-:W-:Y:S02]  /*1e5a0*/  IMAD.MOV.U32 R146, RZ, RZ, R149 ;  /* 0x000000ffff927224 */ /* 0x000fe400078e0095 */
[----:B------:R-:W-:Y:S02]  /*1e5b0*/  IMAD.MOV.U32 R42, RZ, RZ, R41 ;  /* 0x000000ffff2a7224 */ /* 0x000fe400078e0029 */
.L_x_37417:
[----:B------:R-:W-:Y:S05]  /*1e5c0*/  BSYNC B1 ;  /* 0x0000000000017941 */ /* 0x000fea0003800000 */
.L_x_37415:
        /* <DEDUP_REMOVED lines=11> */
.L_x_37419:
[----:B------:R-:W-:Y:S01]  /*1e680*/  IMAD.MOV.U32 R6, RZ, RZ, R9 ;  /* 0x000000ffff067224 */ /* 0x000fe200078e0009 */
[----:B------:R-:W-:Y:S01]  /*1e690*/  MOV R149, R148 ;  /* 0x0000009400957202 */ /* 0x000fe20000000f00 */
[----:B------:R-:W-:Y:S02]  /*1e6a0*/  IMAD.MOV.U32 R8, RZ, RZ, R11 ;  /* 0x000000ffff087224 */ /* 0x000fe400078e000b */
[----:B------:R-:W-:Y:S02]  /*1e6b0*/  IMAD.MOV.U32 R41, RZ, RZ, R40 ;  /* 0x000000ffff297224 */ /* 0x000fe400078e0028 */
.L_x_37420:
[----:B------:R-:W-:Y:S05]  /*1e6c0*/  BSYNC B1 ;  /* 0x0000000000017941 */ /* 0x000fea0003800000 */
.L_x_37418:
        /* <DEDUP_REMOVED lines=11> */
.L_x_37422:
[----:B------:R-:W-:Y:S01]  /*1e780*/  MOV R9, R6 ;  /* 0x0000000600097202 */ /* 0x000fe20000000f00 */
[----:B------:R-:W-:Y:S01]  /*1e790*/  IMAD.MOV.U32 R11, RZ, RZ, R8 ;  /* 0x000000ffff0b7224 */ /* 0x000fe200078e0008 */
[----:B------:R-:W-:Y:S01]  /*1e7a0*/  MOV R40, R39 ;  /* 0x0000002700287202 */ /* 0x000fe20000000f00 */
[----:B------:R-:W-:Y:S02]  /*1e7b0*/  IMAD.MOV.U32 R148, RZ, RZ, R151 ;  /* 0x000000ffff947224 */ /* 0x000fe400078e0097 */
.L_x_37423:
[----:B------:R-:W-:Y:S05]  /*1e7c0*/  BSYNC B1 ;  /* 0x0000000000017941 */ /* 0x000fea0003800000 */
.L_x_37421:
        /* <DEDUP_REMOVED lines=11> */
.L_x_37425:
[----:B------:R-:W-:Y:S01]  /*1e880*/  IMAD.MOV.U32 R6, RZ, RZ, R9 ;  /* 0x000000ffff067224 */ /* 0x000fe200078e0009 */
[----:B------:R-:W-:Y:S01]  /*1e890*/  MOV R8, R11 ;  /* 0x0000000b00087202 */ /* 0x000fe20000000f00 */
[----:B------:R-:W-:Y:S02]  /*1e8a0*/  IMAD.MOV.U32 R151, RZ, RZ, R150 ;  /* 0x000000ffff977224 */ /* 0x000fe400078e0096 */
[----:B------:R-:W-:Y:S02]  /*1e8b0*/  IMAD.MOV.U32 R39, RZ, RZ, R38 ;  /* 0x000000ffff277224 */ /* 0x000fe400078e0026 */
.L_x_37426:
[----:B------:R-:W-:Y:S05]  /*1e8c0*/  BSYNC B1 ;  /* 0x0000000000017941 */ /* 0x000fea0003800000 */
.L_x_37424:
        /* <DEDUP_REMOVED lines=11> */
.L_x_37428:
[----:B------:R-:W-:Y:S01]  /*1e980*/  IMAD.MOV.U32 R9, RZ, RZ, R6 ;  /* 0x000000ffff097224 */ /* 0x000fe200078e0006 */
[----:B------:R-:W-:Y:S01]  /*1e990*/  MOV R150, R153 ;  /* 0x0000009900967202 */ /* 0x000fe20000000f00 */
[----:B------:R-:W-:Y:S02]  /*1e9a0*/  IMAD.MOV.U32 R11, RZ, RZ, R8 ;  /* 0x000000ffff0b7224 */ /* 0x000fe400078e0008 */
[----:B------:R-:W-:Y:S02]  /*1e9b0*/  IMAD.MOV.U32 R38, RZ, RZ, R37 ;  /* 0x000000ffff267224 */ /* 0x000fe400078e0025 */
.L_x_37429:
[----:B------:R-:W-:Y:S05]  /*1e9c0*/  BSYNC B1 ;  /* 0x0000000000017941 */ /* 0x000fea0003800000 */
.L_x_37427:
        /* <DEDUP_REMOVED lines=11> */
.L_x_37431:
[----:B------:R-:W-:Y:S01]  /*1ea80*/  MOV R6, R9 ;  /* 0x0000000900067202 */ /* 0x000fe20000000f00 */
[----:B------:R-:W-:Y:S01]  /*1ea90*/  IMAD.MOV.U32 R8, RZ, RZ, R11 ;  /* 0x000000ffff087224 */ /* 0x000fe200078e000b */
[----:B------:R-:W-:Y:S01]  /*1eaa0*/  MOV R37, R36 ;  /* 0x0000002400257202 */ /* 0x000fe20000000f00 */
[----:B------:R-:W-:Y:S02]  /*1eab0*/  IMAD.MOV.U32 R153, RZ, RZ, R152 ;  /* 0x000000ffff997224 */ /* 0x000fe400078e0098 */
.L_x_37432:
[----:B------:R-:W-:Y:S05]  /*1eac0*/  BSYNC B1 ;  /* 0x0000000000017941 */ /* 0x000fea0003800000 */
.L_x_37430:
        /* <DEDUP_REMOVED lines=11> */
.L_x_37434:
[----:B------:R-:W-:Y:S01]  /*1eb80*/  IMAD.MOV.U32 R9, RZ, RZ, R6 ;  /* 0x000000ffff097224 */ /* 0x000fe200078e0006 */
[----:B------:R-:W-:Y:S01]  /*1eb90*/  MOV R11, R8 ;  /* 0x00000008000b7202 */ /* 0x000fe20000000f00 */
[----:B------:R-:W-:Y:S02]  /*1eba0*/  IMAD.MOV.U32 R152, RZ, RZ, R155 ;  /* 0x000000ffff987224 */ /* 0x000fe400078e009b */
[----:B------:R-:W-:Y:S02]  /*1ebb0*/  IMAD.MOV.U32 R36, RZ, RZ, R35 ;  /* 0x000000ffff247224 */ /* 0x000fe400078e0023 */
.L_x_37435:
[----:B------:R-:W-:Y:S05]  /*1ebc0*/  BSYNC B1 ;  /* 0x0000000000017941 */ /* 0x000fea0003800000 */
.L_x_37433:
        /* <DEDUP_REMOVED lines=11> */
.L_x_37437:
[----:B------:R-:W-:Y:S01]  /*1ec80*/  IMAD.MOV.U32 R6, RZ, RZ, R9 ;  /* 0x000000ffff067224 */ /* 0x000fe200078e0009 */
[----:B------:R-:W-:Y:S01]  /*1ec90*/  MOV R155, R154 ;  /* 0x0000009a009b7202 */ /* 0x000fe20000000f00 */
[----:B------:R-:W-:Y:S02]  /*1eca0*/  IMAD.MOV.U32 R8, RZ, RZ, R11 ;  /* 0x000000ffff087224 */ /* 0x000fe400078e000b */
[----:B------:R-:W-:Y:S02]  /*1ecb0*/  IMAD.MOV.U32 R35, RZ, RZ, R34 ;  /* 0x000000ffff237224 */ /* 0x000fe400078e0022 */
.L_x_37438:
[----:B------:R-:W-:Y:S05]  /*1ecc0*/  BSYNC B1 ;  /* 0x0000000000017941 */ /* 0x000fea0003800000 */
.L_x_37436:
        /* <DEDUP_REMOVED lines=11> */
.L_x_37440:
[----:B------:R-:W-:Y:S01]  /*1ed80*/  MOV R9, R6 ;  /* 0x0000000600097202 */ /* 0x000fe20000000f00 */
[----:B------:R-:W-:Y:S01]  /*1ed90*/  IMAD.MOV.U32 R11, RZ, RZ, R8 ;  /* 0x000000ffff0b7224 */ /* 0x000fe200078e0008 */
[----:B------:R-:W-:Y:S01]  /*1eda0*/  MOV R34, R33 ;  /* 0x0000002100227202 */ /* 0x000fe20000000f00 */
[----:B------:R-:W-:Y:S02]  /*1edb0*/  IMAD.MOV.U32 R154, RZ, RZ, R159 ;  /* 0x000000ffff9a7224 */ /* 0x000fe400078e009f */
.L_x_37441:
[----:B------:R-:W-:Y:S05]  /*1edc0*/  BSYNC B1 ;  /* 0x0000000000017941 */ /* 0x000fea0003800000 */
.L_x_37439:
        /* <DEDUP_REMOVED lines=11> */
.L_x_37443:
[----:B------:R-:W-:Y:S01]  /*1ee80*/  IMAD.MOV.U32 R159, RZ, RZ, R158 ;  /* 0x000000ffff9f7224 */ /* 0x000fe200078e009e */
[----:B------:R-:W-:Y:S01]  /*1ee90*/  MOV R8, R11 ;  /* 0x0000000b00087202 */ /* 0x000fe20000000f00 */
[----:B------:R-:W-:Y:S01]  /*1eea0*/  IMAD.MOV.U32 R33, RZ, RZ, R32 ;  /* 0x000000ffff217224 */ /* 0x000fe200078e0020 */
[----:B------:R-:W-:Y:S01]  /*1eeb0*/  MOV R158, R9 ;  /* 0x00000009009e7202 */ /* 0x000fe20000000f00 */
[----:B------:R-:W-:Y:S02]  /*1eec0*/  IMAD.MOV.U32 R6, RZ, RZ, R9 ;  /* 0x000000ffff067224 */ /* 0x000fe400078e0009 */
[----:B------:R-:W-:Y:S02]  /*1eed0*/  IMAD.MOV.U32 R32, RZ, RZ, R11 ;  /* 0x000000ffff207224 */ /* 0x000fe400078e000b */
.L_x_37444:
[----:B------:R-:W-:Y:S05]  /*1eee0*/  BSYNC B1 ;  /* 0x0000000000017941 */ /* 0x000fea0003800000 */
.L_x_37442:
[----:B------:R-:W-:Y:S01]  /*1eef0*/  IADD3 R5, R5, 0x4, RZ ;  /* 0x0000000405057810 */ /* 0x000fe20007ffe0ff */
[----:B------:R-:W-:Y:S01]  /*1ef00*/  @!P1 CALL.REL.NOINC `(.L_x_37445) ;  /* 0x0000001000009944 */ /* 0x000fe20003c00000 */
[----:B------:R-:W-:Y:S05]  /*1ef10*/  BRA `(.L_x_37446) ;  /* 0xffffc02000007947 */ /* 0x000fea000383ffff */
.L_x_37445:
[----:B------:R-:W-:Y:S01]  /*1ef20*/  FADD.FTZ R156, R156, R7 ;  /* 0x000000079c9c7221 */ /* 0x000fe20000010000 */
[----:B------:R-:W-:Y:S01]  /*1ef30*/  MOV R158, R6 ;  /* 0x00000006009e7202 */ /* 0x000fe20000000f00 */
[----:B------:R-:W-:Y:S02]  /*1ef40*/  IMAD.MOV.U32 R32, RZ, RZ, R8 ;  /* 0x000000ffff207224 */ /* 0x000fe400078e0008 */
[----:B------:R-:W-:-:S02]  /*1ef50*/  IMAD.MOV.U32 R157, RZ, RZ, R0 ;  /* 0x000000ffff9d7224 */ /* 0x000fc400078e0000 */
.L_x_37255:
[----:B------:R-:W-:Y:S05]  /*1ef60*/  BSYNC B0 ;  /* 0x0000000000007941 */ /* 0x000fea0003800000 */
.L_x_37254:
        /* <DEDUP_REMOVED lines=34> */
.L_x_37447:
        /* <DEDUP_REMOVED lines=13> */
.L_x_37448:
        /* <DEDUP_REMOVED lines=13> */
.L_x_37449:
        /* <DEDUP_REMOVED lines=13> */
.L_x_37450:
        /* <DEDUP_REMOVED lines=13> */
.L_x_37451:
        /* <DEDUP_REMOVED lines=13> */
.L_x_37452:
        /* <DEDUP_REMOVED lines=19> */
.L_x_37453:
        /* <DEDUP_REMOVED lines=14> */
.L_x_37454:
        /* <DEDUP_REMOVED lines=13> */
.L_x_37455:
        /* <DEDUP_REMOVED lines=13> */
.L_x_37456:
        /* <DEDUP_REMOVED lines=13> */
.L_x_37457:
        /* <DEDUP_REMOVED lines=13> */
.L_x_37458:
        /* <DEDUP_REMOVED lines=22> */
.L_x_37459:
        /* <DEDUP_REMOVED lines=13> */
.L_x_37460:
        /* <DEDUP_REMOVED lines=13> */
.L_x_37461:
        /* <DEDUP_REMOVED lines=13> */
.L_x_37462:
        /* <DEDUP_REMOVED lines=13> */
.L_x_37463:
        /* <DEDUP_REMOVED lines=13> */
.L_x_37464:
        /* <DEDUP_REMOVED lines=20> */
.L_x_37465:
        /* <DEDUP_REMOVED lines=14> */
.L_x_37466:
        /* <DEDUP_REMOVED lines=13> */
.L_x_37467:
        /* <DEDUP_REMOVED lines=13> */
.L_x_37468:
        /* <DEDUP_REMOVED lines=13> */
.L_x_37469:
        /* <DEDUP_REMOVED lines=13> */
.L_x_37470:
        /* <DEDUP_REMOVED lines=19> */
.L_x_37471:
        /* <DEDUP_REMOVED lines=14> */
.L_x_37472:
        /* <DEDUP_REMOVED lines=13> */
.L_x_37473:
        /* <DEDUP_REMOVED lines=13> */
.L_x_37474:
        /* <DEDUP_REMOVED lines=13> */
.L_x_37475:
        /* <DEDUP_REMOVED lines=13> */
.L_x_37476:
        /* <DEDUP_REMOVED lines=13> */
.L_x_37477:
[----:B------:R-:W-:Y:S05]  /*20be0*/  @!P5 BRA `(.L_x_37478) ;  /* 0x000000600000d947 */ /* 0x000fea0003800000 */
[----:B------:R-:W2:Y:S01]  /*20bf0*/  LDG.E.CONSTANT R0, [R4.64] ;  /* 0x0000000404007981 */ /* 0x000ea2000c1e9900 */
[----:B0-----:R-:W-:-:S03]  /*20c00*/  FADD.FTZ R11, R94, -R157 ;  /* 0x8000009d5e0b7221 */ /* 0x001fc60000010000 */
[----:B------:R0:W-:Y:S01]  /*20c10*/  STG.E [R6.64+0xf8], R2 ;  /* 0x0000f80206007986 */ /* 0x0001e2000c101904 */
[----:B------:R-:W-:-:S04]  /*20c20*/  FFMA.FTZ R11, R156, -0.69314718246459960938, R11 ;  /* 0xbf3172189c0b7823 */ /* 0x000fc8000001000b */
[----:B--2---:R-:W-:-:S05]  /*20c30*/  FADD.FTZ R11, R0, R11 ;  /* 0x0000000b000b7221 */ /* 0x004fca0000010000 */
[----:B------:R0:W-:Y:S02]  /*20c40*/  STG.E [R8.64+0xf8], R11 ;  /* 0x0000f80b08007986 */ /* 0x0001e4000c101904 */
.L_x_37478:
        /* <DEDUP_REMOVED lines=8> */
.L_x_37479:
        /* <DEDUP_REMOVED lines=11> */
.L_x_74493:


//--------------------- .text._ZN17fastertransformer38beam_online_softmax_topk_stage2_kernelIfLi64ELi32EEEvPKfS2_PiPT_ii --------------------------
	.section	.text._ZN17fastertransformer38beam_online_softmax_topk_stage2_kernelIfLi64ELi32EEEvPKfS2_PiPT_ii,"ax",@progbits
	.sectioninfo	@"SHI_REGISTERS=164"
	.align	128
        .global         _ZN17fastertransformer38beam_online_softmax_topk_stage2_kernelIfLi64ELi32EEEvPKfS2_PiPT_ii
        .type           _ZN17fastertransformer38beam_online_softmax_topk_stage2_kernelIfLi64ELi32EEEvPKfS2_PiPT_ii,@function
        .size           _ZN17fastertransformer38beam_online_softmax_topk_stage2_kernelIfLi64ELi32EEEvPKfS2_PiPT_ii,(.L_x_74494 - _ZN17fastertransformer38beam_online_softmax_topk_stage2_kernelIfLi64ELi32EEEvPKfS2_PiPT_ii)
        .other          _ZN17fastertransformer38beam_online_softmax_topk_stage2_kernelIfLi64ELi32EEEvPKfS2_PiPT_ii,@"STO_CUDA_ENTRY STV_DEFAULT"
_ZN17fastertransformer38beam_online_softmax_topk_stage2_kernelIfLi64ELi32EEEvPKfS2_PiPT_ii:
.text._ZN17fastertransformer38beam_online_softmax_topk_stage2_kernelIfLi64ELi32EEEvPKfS2_PiPT_ii:
        /* <DEDUP_REMOVED lines=102> */
.L_x_37484:
        /* <DEDUP_REMOVED lines=11> */
.L_x_37483:
[----:B------:R-:W-:Y:S05]  /*0710*/  BSYNC B1 ;  /* 0x0000000000017941 */ /* 0x000fea0003800000 */
.L_x_37482:
        /* <DEDUP_REMOVED lines=14> */
.L_x_37487:
        /* <DEDUP_REMOVED lines=38> */
.L_x_37486:
[----:B------:R-:W-:Y:S05]  /*0a60*/  BSYNC B1 ;  /* 0x0000000000017941 */ /* 0x000fea0003800000 */
.L_x_37485:
        /* <DEDUP_REMOVED lines=25> */
.L_x_37489:
[----:B------:R-:W-:Y:S05]  /*0c00*/  BSYNC B1 ;  /* 0x0000000000017941 */ /* 0x000fea0003800000 */
.L_x_37488:
        /* <DEDUP_REMOVED lines=10> */
.L_x_37481:
[----:B------:R-:W-:Y:S05]  /*0cb0*/  BSYNC B0 ;  /* 0x0000000000007941 */ /* 0x000fea0003800000 */
.L_x_37480:
[----:B------:R-:W-:Y:S01]  /*0cc0*/  ISETP.GE.U32.AND P0, PT, R0, c[0x0][0x184], PT ;  /* 0x0000610000007a0c */ /* 0x000fe20003f06070 */
[----:B------:R-:W-:Y:S01]  /*0cd0*/  BAR.SYNC.DEFER_BLOCKING 0x0 ;  /* 0x0000000000007b1d */ /* 0x000fe20000010000 */
[----:B0-----:R-:W-:Y:S01]  /*0ce0*/  IMAD.MOV.U32 R2, RZ, RZ, RZ ;  /* 0x000000ffff027224 */ /* 0x001fe200078e00ff */
[----:B------:R-:W-:Y:S01]  /*0cf0*/  MOV R129, 0xffffffff ;  /* 0xffffffff00817802 */ /* 0x000fe20000000f00 */
[----:B------:R-:W-:Y:S01]  /*0d00*/  IMAD.MOV.U32 R3, RZ, RZ, -0x800001 ;  /* 0xff7fffffff037424 */ /* 0x000fe200078e00ff */
[----:B------:R-:W-:Y:S01]  /*0d10*/  MOV R125, 0xffffffff ;  /* 0xffffffff007d7802 */ /* 0x000fe20000000f00 */
[----:B------:R-:W-:Y:S01]  /*0d20*/  IMAD.MOV.U32 R128, RZ, RZ, -0x1 ;  /* 0xffffffffff807424 */ /* 0x000fe200078e00ff */
        /* <DEDUP_REMOVED lines=60> */
[----:B--2---:R-:W-:Y:S01]  /*10f0*/  MOV R5, 0xff7fffff ;  /* 0xff7fffff00057802 */ /* 0x004fe20000000f00 */
        /* <DEDUP_REMOVED lines=84> */
.L_x_37496:
        /* <DEDUP_REMOVED lines=44> */
.L_x_37495:
        /* <DEDUP_REMOVED lines=25> */
.L_x_37497:
[----:B------:R-:W-:-:S13]  /*1a90*/  ISETP.NE.OR P0, PT, R4, RZ, P0 ;  /* 0x000000ff0400720c */ /* 0x000fda0000705670 */
[----:B------:R-:W-:Y:S05]  /*1aa0*/  @!P0 BRA `(.L_x_37493) ;  /* 0x000000e000008947 */ /* 0x000fea0003800000 */
.L_x_37494:
        /* <DEDUP_REMOVED lines=14> */
.L_x_37493:
[----:B------:R-:W-:-:S13]  /*1b90*/  LOP3.LUT P0, RZ, R2, 0x3, RZ, 0xc0, !PT ;  /* 0x0000000302ff7812 */ /* 0x000fda000780c0ff */
[----:B------:R-:W-:Y:S05]  /*1ba0*/  @!P0 BRA `(.L_x_37492) ;  /* 0x000000e000008947 */ /* 0x000fea0003800000 */
[----:B------:R-:W-:Y:S01]  /*1bb0*/  IMAD R4, R0, 0x82, R3 ;  /* 0x0000008200047824 */ /* 0x000fe200078e0203 */
[----:B------:R-:W-:Y:S01]  /*1bc0*/  LOP3.LUT R2, R2, 0x3, RZ, 0xc0, !PT ;  /* 0x0000000302027812 */ /* 0x000fe200078ec0ff */
[----:B------:R-:W-:-:S03]  /*1bd0*/  IMAD R3, R3, 0x4, R132 ;  /* 0x0000000403037824 */ /* 0x000fc600078e0284 */
[----:B------:R-:W-:Y:S02]  /*1be0*/  LEA R4, R4, 0x520, 0x2 ;  /* 0x0000052004047811 */ /* 0x000fe400078e10ff */
[----:B0-----:R-:W-:-:S03]  /*1bf0*/  IADD3 R6, R3, 0x108, RZ ;  /* 0x0000010803067810 */ /* 0x001fc60007ffe0ff */
.L_x_37498:
        /* <DEDUP_REMOVED lines=9> */
.L_x_37492:
        /* <DEDUP_REMOVED lines=65> */
[----:B------:R-:W1:Y:S02]  /*20a0*/  LDS.64 R2, [R0+0x620] ;  /* 0x0006200000027984 */ /* 0x000e640000000a00 */
[----:B-1----:R-:W-:Y:S01]  /*20b0*/  IMAD.MOV.U32 R132, RZ, RZ, R3 ;  /* 0x000000ffff847224 */ /* 0x002fe200078e0003 */
[----:B------:R-:W-:-:S05]  /*20c0*/  MOV R133, R2 ;  /* 0x0000000200857202 */ /* 0x000fca0000000f00 */
[----:B------:R0:W-:Y:S02]  /*20d0*/  STL.64 [R1+0x208], R132 ;  /* 0x0002088401007387 */ /* 0x0001e40000100a00 */
.L_x_37491:
[----:B------:R-:W-:Y:S05]  /*20e0*/  BSYNC B0 ;  /* 0x0000000000007941 */ /* 0x000fea0003800000 */
.L_x_37490:
[----:B0----5:R-:W-:Y:S01]  /*20f0*/  SHFL.DOWN PT, R132, R128, 0x1, 0x1f ;  /* 0x08201f0080847f89 */ /* 0x021fe200000e0000 */
        /* <DEDUP_REMOVED lines=201> */
[----:B------:R-:W-:Y:S02]  /*2d90*/  FSEL R3, R132, R3, P0 ;  /* 0x0000000384037208 */ /* 0x000fe40000000000 */
[----:B------:R-:W-:Y:S02]  /*2da0*/  FSEL R132, R133, R2, P0 ;  /* 0x0000000285847208 */ /* 0x000fe40000000000 */
[----:B------:R-:W-:Y:S01]  /*2db0*/  FSEL R133, R2, R133, P0 ;  /* 0x0000008502857208 */ /* 0x000fe20000000000 */
[----:B------:R-:W-:Y:S02]  /*2dc0*/  FADD.FTZ R3, -R134, R3 ;  /* 0x0000000386037221 */ /* 0x000fe40000010100 */
[----:B------:R-:W-:Y:S02]  /*2dd0*/  IMAD.MOV.U32 R2, RZ, RZ, R1 ;  /* 0x000000ffff027224 */ /* 0x000fe400078e0001 */
[----:B------:R-:W-:-:S02]  /*2de0*/  FMUL.FTZ R135, R3, 1.4426950216293334961 ;  /* 0x3fb8aa3b03877820 */ /* 0x000fc40000410000 */
[----:B------:R-:W-:-:S04]  /*2df0*/  IMAD.MOV.U32 R3, RZ, RZ, RZ ;  /* 0x000000ffff037224 */ /* 0x000fc800078e00ff */
[----:B------:R-:W0:Y:S02]  /*2e00*/  MUFU.EX2 R135, R135 ;  /* 0x0000008700877308 */ /* 0x000e240000000800 */
[----:B0-----:R-:W-:-:S06]  /*2e10*/  FMUL.FTZ R132, R132, R135 ;  /* 0x0000008784847220 */ /* 0x001fcc0000410000 */
.L_x_37691:
        /* <DEDUP_REMOVED lines=20> */
.L_x_37502:
[----:B------:R-:W-:Y:S01]  /*2f60*/  IMAD.MOV.U32 R136, RZ, RZ, R71 ;  /* 0x000000ffff887224 */ /* 0x000fe200078e0047 */
[----:B------:R-:W-:Y:S01]  /*2f70*/  MOV R138, R7 ;  /* 0x00000007008a7202 */ /* 0x000fe20000000f00 */
[----:B------:R-:W-:Y:S02]  /*2f80*/  IMAD.MOV.U32 R71, RZ, RZ, R70 ;  /* 0x000000ffff477224 */ /* 0x000fe400078e0046 */
[----:B------:R-:W-:Y:S02]  /*2f90*/  IMAD.MOV.U32 R7, RZ, RZ, R6 ;  /* 0x000000ffff077224 */ /* 0x000fe400078e0006 */
.L_x_37503:
[----:B------:R-:W-:Y:S05]  /*2fa0*/  BSYNC B1 ;  /* 0x0000000000017941 */ /* 0x000fea0003800000 */
.L_x_37501:
        /* <DEDUP_REMOVED lines=11> */
.L_x_37505:
[----:B------:R-:W-:Y:S01]  /*3060*/  IMAD.MOV.U32 R135, RZ, RZ, R136 ;  /* 0x000000ffff877224 */ /* 0x000fe200078e0088 */
[----:B------:R-:W-:Y:S01]  /*3070*/  MOV R137, R138 ;  /* 0x0000008a00897202 */ /* 0x000fe20000000f00 */
[----:B------:R-:W-:Y:S02]  /*3080*/  IMAD.MOV.U32 R70, RZ, RZ, R69 ;  /* 0x000000ffff467224 */ /* 0x000fe400078e0045 */
[----:B------:R-:W-:Y:S02]  /*3090*/  IMAD.MOV.U32 R6, RZ, RZ, R5 ;  /* 0x000000ffff067224 */ /* 0x000fe400078e0005 */
.L_x_37506:
[----:B------:R-:W-:Y:S05]  /*30a0*/  BSYNC B1 ;  /* 0x0000000000017941 */ /* 0x000fea0003800000 */
.L_x_37504:
        /* <DEDUP_REMOVED lines=11> */
.L_x_37508:
[----:B------:R-:W-:Y:S01]  /*3160*/  IMAD.MOV.U32 R136, RZ, RZ, R135 ;  /* 0x000000ffff887224 */ /* 0x000fe200078e0087 */
[----:B------:R-:W-:Y:S01]  /*3170*/  MOV R138, R137 ;  /* 0x00000089008a7202 */ /* 0x000fe20000000f00 */
[----:B------:R-:W-:Y:S02]  /*3180*/  IMAD.MOV.U32 R69, RZ, RZ, R68 ;  /* 0x000000ffff457224 */ /* 0x000fe400078e0044 */
[----:B------:R-:W-:Y:S02]  /*3190*/  IMAD.MOV.U32 R5, RZ, RZ, R4 ;  /* 0x000000ffff057224 */ /* 0x000fe400078e0004 */
.L_x_37509:
[----:B------:R-:W-:Y:S05]  /*31a0*/  BSYNC B1 ;  /* 0x0000000000017941 */ /* 0x000fea0003800000 */
.L_x_37507:
        /* <DEDUP_REMOVED lines=11> */
.L_x_37511:
[----:B------:R-:W-:Y:S01]  /*3260*/  IMAD.MOV.U32 R135, RZ, RZ, R136 ;  /* 0x000000ffff877224 */ /* 0x000fe200078e0088 */
[----:B------:R-:W-:Y:S01]  /*3270*/  MOV R137, R138 ;  /* 0x0000008a00897202 */ /* 0x000fe20000000f00 */
[----:B------:R-:W-:Y:S02]  /*3280*/  IMAD.MOV.U32 R68, RZ, RZ, R75 ;  /* 0x000000ffff447224 */ /* 0x000fe400078e004b */
[----:B------:R-:W-:Y:S02]  /*3290*/  IMAD.MOV.U32 R4, RZ, RZ, R11 ;  /* 0x000000ffff047224 */ /* 0x000fe400078e000b */
.L_x_37512:
[----:B------:R-:W-:Y:S05]  /*32a0*/  BSYNC B1 ;  /* 0x0000000000017941 */ /* 0x000fea0003800000 */
.L_x_37510:
        /* <DEDUP_REMOVED lines=11> */
.L_x_37514:
[----:B------:R-:W-:Y:S01]  /*3360*/  IMAD.MOV.U32 R136, RZ, RZ, R135 ;  /* 0x000000ffff887224 */ /* 0x000fe200078e0087 */
[----:B------:R-:W-:Y:S01]  /*3370*/  MOV R138, R137 ;  /* 0x00000089008a7202 */ /* 0x000fe20000000f00 */
[----:B------:R-:W-:Y:S02]  /*3380*/  IMAD.MOV.U32 R75, RZ, RZ, R74 ;  /* 0x000000ffff4b7224 */ /* 0x000fe400078e004a */
[----:B------:R-:W-:Y:S02]  /*3390*/  IMAD.MOV.U32 R11, RZ, RZ, R10 ;  /* 0x000000ffff0b7224 */ /* 0x000fe400078e000a */
.L_x_37515:
[----:B------:R-:W-:Y:S05]  /*33a0*/  BSYNC B1 ;  /* 0x0000000000017941 */ /* 0x000fea0003800000 */
.L_x_37513:
        /* <DEDUP_REMOVED lines=11> */
.L_x_37517:
[----:B------:R-:W-:Y:S01]  /*3460*/  IMAD.MOV.U32 R135, RZ, RZ, R136 ;  /* 0x000000ffff877224 */ /* 0x000fe200078e0088 */
[----:B------:R-:W-:Y:S01]  /*3470*/  MOV R137, R138 ;  /* 0x0000008a00897202 */ /* 0x000fe20000000f00 */
[----:B------:R-:W-:Y:S02]  /*3480*/  IMAD.MOV.U32 R74, RZ, RZ, R73 ;  /* 0x000000ffff4a7224 */ /* 0x000fe400078e0049 */
[----:B------:R-:W-:Y:S02]  /*3490*/  IMAD.MOV.U32 R10, RZ, RZ, R9 ;  /* 0x000000ffff0a7224 */ /* 0x000fe400078e0009 */
.L_x_37518:
[----:B------:R-:W-:Y:S05]  /*34a0*/  BSYNC B1 ;  /* 0x0000000000017941 */ /* 0x000fea0003800000 */
.L_x_37516:
        /* <DEDUP_REMOVED lines=11> */
.L_x_37520:
[----:B------:R-:W-:Y:S01]  /*3560*/  IMAD.MOV.U32 R136, RZ, RZ, R135 ;  /* 0x000000ffff887224 */ /* 0x000fe200078e0087 */
[----:B------:R-:W-:Y:S01]  /*3570*/  MOV R138, R137 ;  /* 0x00000089008a7202 */ /* 0x000fe20000000f00 */
[----:B------:R-:W-:Y:S02]  /*3580*/  IMAD.MOV.U32 R73, RZ, RZ, R72 ;  /* 0x000000ffff497224 */ /* 0x000fe400078e0048 */
[----:B------:R-:W-:Y:S02]  /*3590*/  IMAD.MOV.U32 R9, RZ, RZ, R8 ;  /* 0x000000ffff097224 */ /* 0x000fe400078e0008 */
.L_x_37521:
[----:B------:R-:W-:Y:S05]  /*35a0*/  BSYNC B1 ;  /* 0x0000000000017941 */ /* 0x000fea0003800000 */
.L_x_37519:
        /* <DEDUP_REMOVED lines=11> */
.L_x_37523:
[----:B------:R-:W-:Y:S01]  /*3660*/  IMAD.MOV.U32 R135, RZ, RZ, R136 ;  /* 0x000000ffff877224 */ /* 0x000fe200078e0088 */
[----:B------:R-:W-:Y:S01]  /*3670*/  MOV R137, R138 ;  /* 0x0000008a00897202 */ /* 0x000fe20000000f00 */
[----:B------:R-:W-:Y:S02]  /*3680*/  IMAD.MOV.U32 R72, RZ, RZ, R79 ;  /* 0x000000ffff487224 */ /* 0x000fe400078e004f */
[----:B------:R-:W-:Y:S02]  /*3690*/  IMAD.MOV.U32 R8, RZ, RZ, R15 ;  /* 0x000000ffff087224 */ /* 0x000fe400078e000f */
.L_x_37524:
[----:B------:R-:W-:Y:S05]  /*36a0*/  BSYNC B1 ;  /* 0x0000000000017941 */ /* 0x000fea0003800000 */
.L_x_37522:
        /* <DEDUP_REMOVED lines=11> */
.L_x_37526:
[----:B------:R-:W-:Y:S01]  /*3760*/  IMAD.MOV.U32 R136, RZ, RZ, R135 ;  /* 0x000000ffff887224 */ /* 0x000fe200078e0087 */
[----:B------:R-:W-:Y:S01]  /*3770*/  MOV R138, R137 ;  /* 0x00000089008a7202 */ /* 0x000fe20000000f00 */
[----:B------:R-:W-:Y:S02]  /*3780*/  IMAD.MOV.U32 R79, RZ, RZ, R78 ;  /* 0x000000ffff4f7224 */ /* 0x000fe400078e004e */
[----:B------:R-:W-:Y:S02]  /*3790*/  IMAD.MOV.U32 R15, RZ, RZ, R14 ;  /* 0x000000ffff0f7224 */ /* 0x000fe400078e000e */
.L_x_37527:
[----:B------:R-:W-:Y:S05]  /*37a0*/  BSYNC B1 ;  /* 0x0000000000017941 */ /* 0x000fea0003800000 */
.L_x_37525:
        /* <DEDUP_REMOVED lines=11> */
.L_x_37529:
[----:B------:R-:W-:Y:S01]  /*3860*/  IMAD.MOV.U32 R135, RZ, RZ, R136 ;  /* 0x000000ffff877224 */ /* 0x000fe200078e0088 */
[----:B------:R-:W-:Y:S01]  /*3870*/  MOV R137, R138 ;  /* 0x0000008a00897202 */ /* 0x000fe20000000f00 */
[----:B------:R-:W-:Y:S02]  /*3880*/  IMAD.MOV.U32 R78, RZ, RZ, R77 ;  /* 0x000000ffff4e7224 */ /* 0x000fe400078e004d */
[----:B------:R-:W-:Y:S02]  /*3890*/  IMAD.MOV.U32 R14, RZ, RZ, R13 ;  /* 0x000000ffff0e7224 */ /* 0x000fe400078e000d */
.L_x_37530:
[----:B------:R-:W-:Y:S05]  /*38a0*/  BSYNC B1 ;  /* 0x0000000000017941 */ /* 0x000fea0003800000 */
.L_x_37528:
        /* <DEDUP_REMOVED lines=11> */
.L_x_37532:
[----:B------:R-:W-:Y:S01]  /*3960*/  IMAD.MOV.U32 R136, RZ, RZ, R135 ;  /* 0x000000ffff887224 */ /* 0x000fe200078e0087 */
[----:B------:R-:W-:Y:S01]  /*3970*/  MOV R138, R137 ;  /* 0x00000089008a7202 */ /* 0x000fe20000000f00 */
[----:B------:R-:W-:Y:S02]  /*3980*/  IMAD.MOV.U32 R77, RZ, RZ, R76 ;  /* 0x000000ffff4d7224 */ /* 0x000fe400078e004c */
[----:B------:R-:W-:Y:S02]  /*3990*/  IMAD.MOV.U32 R13, RZ, RZ, R12 ;  /* 0x000000ffff0d7224 */ /* 0x000fe400078e000c */
.L_x_37533:
[----:B------:R-:W-:Y:S05]  /*39a0*/  BSYNC B1 ;  /* 0x0000000000017941 */ /* 0x000fea0003800000 */
.L_x_37531:
        /* <DEDUP_REMOVED lines=11> */
.L_x_37535:
[----:B------:R-:W-:Y:S01]  /*3a60*/  IMAD.MOV.U32 R135, RZ, RZ, R136 ;  /* 0x000000ffff877224 */ /* 0x000fe200078e0088 */
[----:B------:R-:W-:Y:S01]  /*3a70*/  MOV R137, R138 ;  /* 0x0000008a00897202 */ /* 0x000fe20000000f00 */
[----:B------:R-:W-:Y:S02]  /*3a80*/  IMAD.MOV.U32 R76, RZ, RZ, R83 ;  /* 0x000000ffff4c7224 */ /* 0x000fe400078e0053 */
[----:B------:R-:W-:Y:S02]  /*3a90*/  IMAD.MOV.U32 R12, RZ, RZ, R19 ;  /* 0x000000ffff0c7224 */ /* 0x000fe400078e0013 */
.L_x_37536:
[----:B------:R-:W-:Y:S05]  /*3aa0*/  BSYNC B1 ;  /* 0x0000000000017941 */ /* 0x000fea0003800000 */
.L_x_37534:
        /* <DEDUP_REMOVED lines=11> */
.L_x_37538:
[----:B------:R-:W-:Y:S01]  /*3b60*/  IMAD.MOV.U32 R136, RZ, RZ, R135 ;  /* 0x000000ffff887224 */ /* 0x000fe200078e0087 */
[----:B------:R-:W-:Y:S01]  /*3b70*/  MOV R138, R137 ;  /* 0x00000089008a7202 */ /* 0x000fe20000000f00 */
[----:B------:R-:W-:Y:S02]  /*3b80*/  IMAD.MOV.U32 R83, RZ, RZ, R82 ;  /* 0x000000ffff537224 */ /* 0x000fe400078e0052 */
[----:B------:R-:W-:Y:S02]  /*3b90*/  IMAD.MOV.U32 R19, RZ, RZ, R18 ;  /* 0x000000ffff137224 */ /* 0x000fe400078e0012 */
.L_x_37539:
[----:B------:R-:W-:Y:S05]  /*3ba0*/  BSYNC B1 ;  /* 0x0000000000017941 */ /* 0x000fea0003800000 */
.L_x_37537:
        /* <DEDUP_REMOVED lines=11> */
.L_x_37541:
[----:B------:R-:W-:Y:S01]  /*3c60*/  IMAD.MOV.U32 R135, RZ, RZ, R136 ;  /* 0x000000ffff877224 */ /* 0x000fe200078e0088 */
[----:B------:R-:W-:Y:S01]  /*3c70*/  MOV R137, R138 ;  /* 0x0000008a00897202 */ /* 0x000fe20000000f00 */
[----:B------:R-:W-:Y:S02]  /*3c80*/  IMAD.MOV.U32 R82, RZ, RZ, R81 ;  /* 0x000000ffff527224 */ /* 0x000fe400078e0051 */
[----:B------:R-:W-:Y:S02]  /*3c90*/  IMAD.MOV.U32 R18, RZ, RZ, R17 ;  /* 0x000000ffff127224 */ /* 0x000fe400078e0011 */
.L_x_37542:
[----:B------:R-:W-:Y:S05]  /*3ca0*/  BSYNC B1 ;  /* 0x0000000000017941 */ /* 0x000fea0003800000 */
.L_x_37540:
        /* <DEDUP_REMOVED lines=11> */
.L_x_37544:
[----:B------:R-:W-:Y:S01]  /*3d60*/  IMAD.MOV.U32 R136, RZ, RZ, R135 ;  /* 0x000000ffff887224 */ /* 0x000fe200078e0087 */
[----:B------:R-:W-:Y:S01]  /*3d70*/  MOV R138, R137 ;  /* 0x00000089008a7202 */ /* 0x000fe20000000f00 */
[----:B------:R-:W-:Y:S02]  /*3d80*/  IMAD.MOV.U32 R81, RZ, RZ, R80 ;  /* 0x000000ffff517224 */ /* 0x000fe400078e0050 */
[----:B------:R-:W-:Y:S02]  /*3d90*/  IMAD.MOV.U32 R17, RZ, RZ, R16 ;  /* 0x000000ffff117224 */ /* 0x000fe400078e0010 */
.L_x_37545:
[----:B------:R-:W-:Y:S05]  /*3da0*/  BSYNC B1 ;  /* 0x0000000000017941 */ /* 0x000fea0003800000 */
.L_x_37543:
        /* <DEDUP_REMOVED lines=11> */
.L_x_37547:
[----:B------:R-:W-:Y:S01]  /*3e60*/  IMAD.MOV.U32 R135, RZ, RZ, R136 ;  /* 0x000000ffff877224 */ /* 0x000fe200078e0088 */
[----:B------:R-:W-:Y:S01]  /*3e70*/  MOV R137, R138 ;  /* 0x0000008a00897202 */ /* 0x000fe20000000f00 */
[----:B------:R-:W-:Y:S02]  /*3e80*/  IMAD.MOV.U32 R80, RZ, RZ, R87 ;  /* 0x000000ffff507224 */ /* 0x000fe400078e0057 */
[----:B------:R-:W-:Y:S02]  /*3e90*/  IMAD.MOV.U32 R16, RZ, RZ, R23 ;  /* 0x000000ffff107224 */ /* 0x000fe400078e0017 */
.L_x_37548:
[----:B------:R-:W-:Y:S05]  /*3ea0*/  BSYNC B1 ;  /* 0x0000000000017941 */ /* 0x000fea0003800000 */
.L_x_37546:
        /* <DEDUP_REMOVED lines=11> */
.L_x_37550:
[----:B------:R-:W-:Y:S01]  /*3f60*/  IMAD.MOV.U32 R136, RZ, RZ, R135 ;  /* 0x000000ffff887224 */ /* 0x000fe200078e0087 */
[----:B------:R-:W-:Y:S01]  /*3f70*/  MOV R138, R137 ;  /* 0x00000089008a7202 */ /* 0x000fe20000000f00 */
[----:B------:R-:W-:Y:S02]  /*3f80*/  IMAD.MOV.U32 R87, RZ, RZ, R86 ;  /* 0x000000ffff577224 */ /* 0x000fe400078e0056 */
[----:B------:R-:W-:Y:S02]  /*3f90*/  IMAD.MOV.U32 R23, RZ, RZ, R22 ;  /* 0x000000ffff177224 */ /* 0x000fe400078e0016 */
.L_x_37551:
[----:B------:R-:W-:Y:S05]  /*3fa0*/  BSYNC B1 ;  /* 0x0000000000017941 */ /* 0x000fea0003800000 */
.L_x_37549:
        /* <DEDUP_REMOVED lines=11> */
.L_x_37553:
[----:B------:R-:W-:Y:S01]  /*4060*/  IMAD.MOV.U32 R135, RZ, RZ, R136 ;  /* 0x000000ffff877224 */ /* 0x000fe200078e0088 */
[----:B------:R-:W-:Y:S01]  /*4070*/  MOV R137, R138 ;  /* 0x0000008a00897202 */ /* 0x000fe20000000f00 */
[----:B------:R-:W-:Y:S02]  /*4080*/  IMAD.MOV.U32 R86, RZ, RZ, R85 ;  /* 0x000000ffff567224 */ /* 0x000fe400078e0055 */
[----:B------:R-:W-:Y:S02]  /*4090*/  IMAD.MOV.U32 R22, RZ, RZ, R21 ;  /* 0x000000ffff167224 */ /* 0x000fe400078e0015 */
.L_x_37554:
[----:B------:R-:W-:Y:S05]  /*40a0*/  BSYNC B1 ;  /* 0x0000000000017941 */ /* 0x000fea0003800000 */
.L_x_37552:
        /* <DEDUP_REMOVED lines=11> */
.L_x_37556:
[----:B------:R-:W-:Y:S01]  /*4160*/  IMAD.MOV.U32 R136, RZ, RZ, R135 ;  /* 0x000000ffff887224 */ /* 0x000fe200078e0087 */
[----:B------:R-:W-:Y:S01]  /*4170*/  MOV R138, R137 ;  /* 0x00000089008a7202 */ /* 0x000fe20000000f00 */
[----:B------:R-:W-:Y:S02]  /*4180*/  IMAD.MOV.U32 R85, RZ, RZ, R84 ;  /* 0x000000ffff557224 */ /* 0x000fe400078e0054 */
[----:B------:R-:W-:Y:S02]  /*4190*/  IMAD.MOV.U32 R21, RZ, RZ, R20 ;  /* 0x000000ffff157224 */ /* 0x000fe400078e0014 */
.L_x_37557:
[----:B------:R-:W-:Y:S05]  /*41a0*/  BSYNC B1 ;  /* 0x0000000000017941 */ /* 0x000fea0003800000 */
.L_x_37555:
        /* <DEDUP_REMOVED lines=11> */
.L_x_37559:
[----:B------:R-:W-:Y:S01]  /*4260*/  IMAD.MOV.U32 R135, RZ, RZ, R136 ;  /* 0x000000ffff877224 */ /* 0x000fe200078e0088 */
[----:B------:R-:W-:Y:S01]  /*4270*/  MOV R137, R138 ;  /* 0x0000008a00897202 */ /* 0x000fe20000000f00 */
[----:B------:R-:W-:Y:S02]  /*4280*/  IMAD.MOV.U32 R84, RZ, RZ, R91 ;  /* 0x000000ffff547224 */ /* 0x000fe400078e005b */
[----:B------:R-:W-:Y:S02]  /*4290*/  IMAD.MOV.U32 R20, RZ, RZ, R27 ;  /* 0x000000ffff147224 */ /* 0x000fe400078e001b */
.L_x_37560:
[----:B------:R-:W-:Y:S05]  /*42a0*/  BSYNC B1 ;  /* 0x0000000000017941 */ /* 0x000fea0003800000 */
.L_x_37558:
        /* <DEDUP_REMOVED lines=11> */
.L_x_37562:
[----:B------:R-:W-:Y:S01]  /*4360*/  IMAD.MOV.U32 R136, RZ, RZ, R135 ;  /* 0x000000ffff887224 */ /* 0x000fe200078e0087 */
[----:B------:R-:W-:Y:S01]  /*4370*/  MOV R138, R137 ;  /* 0x00000089008a7202 */ /* 0x000fe20000000f00 */
[----:B------:R-:W-:Y:S02]  /*4380*/  IMAD.MOV.U32 R91, RZ, RZ, R90 ;  /* 0x000000ffff5b7224 */ /* 0x000fe400078e005a */
[----:B------:R-:W-:Y:S02]  /*4390*/  IMAD.MOV.U32 R27, RZ, RZ, R26 ;  /* 0x000000ffff1b7224 */ /* 0x000fe400078e001a */
.L_x_37563:
[----:B------:R-:W-:Y:S05]  /*43a0*/  BSYNC B1 ;  /* 0x0000000000017941 */ /* 0x000fea0003800000 */
.L_x_37561:
        /* <DEDUP_REMOVED lines=11> */
.L_x_37565:
[----:B------:R-:W-:Y:S01]  /*4460*/  IMAD.MOV.U32 R135, RZ, RZ, R136 ;  /* 0x000000ffff877224 */ /* 0x000fe200078e0088 */
[----:B------:R-:W-:Y:S01]  /*4470*/  MOV R137, R138 ;  /* 0x0000008a00897202 */ /* 0x000fe20000000f00 */
[----:B------:R-:W-:Y:S02]  /*4480*/  IMAD.MOV.U32 R90, RZ, RZ, R89 ;  /* 0x000000ffff5a7224 */ /* 0x000fe400078e0059 */
[----:B------:R-:W-:Y:S02]  /*4490*/  IMAD.MOV.U32 R26, RZ, RZ, R25 ;  /* 0x000000ffff1a7224 */ /* 0x000fe400078e0019 */
.L_x_37566:
[----:B------:R-:W-:Y:S05]  /*44a0*/  BSYNC B1 ;  /* 0x0000000000017941 */ /* 0x000fea0003800000 */
.L_x_37564:
        /* <DEDUP_REMOVED lines=11> */
.L_x_37568:
[----:B------:R-:W-:Y:S01]  /*4560*/  IMAD.MOV.U32 R136, RZ, RZ, R135 ;  /* 0x000000ffff887224 */ /* 0x000fe200078e0087 */
[----:B------:R-:W-:Y:S01]  /*4570*/  MOV R138, R137 ;  /* 0x00000089008a7202 */ /* 0x000fe20000000f00 */
[----:B------:R-:W-:Y:S02]  /*4580*/  IMAD.MOV.U32 R89, RZ, RZ, R88 ;  /* 0x000000ffff597224 */ /* 0x000fe400078e0058 */
[----:B------:R-:W-:Y:S02]  /*4590*/  IMAD.MOV.U32 R25, RZ, RZ, R24 ;  /* 0x000000ffff197224 */ /* 0x000fe400078e0018 */
.L_x_37569:
[----:B------:R-:W-:Y:S05]  /*45a0*/  BSYNC B1 ;  /* 0x0000000000017941 */ /* 0x000fea0003800000 */
.L_x_37567:
        /* <DEDUP_REMOVED lines=11> */
.L_x_37571:
[----:B------:R-:W-:Y:S01]  /*4660*/  IMAD.MOV.U32 R135, RZ, RZ, R136 ;  /* 0x000000ffff877224 */ /* 0x000fe200078e0088 */
[----:B------:R-:W-:Y:S01]  /*4670*/  MOV R137, R138 ;  /* 0x0000008a00897202 */ /* 0x000fe20000000f00 */
[----:B------:R-:W-:Y:S02]  /*4680*/  IMAD.MOV.U32 R88, RZ, RZ, R95 ;  /* 0x000000ffff587224 */ /* 0x000fe400078e005f */
[----:B------:R-:W-:Y:S02]  /*4690*/  IMAD.MOV.U32 R24, RZ, RZ, R31 ;  /* 0x000000ffff187224 */ /* 0x000fe400078e001f */
.L_x_37572:
[----:B------:R-:W-:Y:S05]  /*46a0*/  BSYNC B1 ;  /* 0x0000000000017941 */ /* 0x000fea0003800000 */
.L_x_37570:
        /* <DEDUP_REMOVED lines=11> */
.L_x_37574:
[----:B------:R-:W-:Y:S01]  /*4760*/  IMAD.MOV.U32 R136, RZ, RZ, R135 ;  /* 0x000000ffff887224 */ /* 0x000fe200078e0087 */
[----:B------:R-:W-:Y:S01]  /*4770*/  MOV R138, R137 ;  /* 0x00000089008a7202 */ /* 0x000fe20000000f00 */
[----:B------:R-:W-:Y:S02]  /*4780*/  IMAD.MOV.U32 R95, RZ, RZ, R94 ;  /* 0x000000ffff5f7224 */ /* 0x000fe400078e005e */
[----:B------:R-:W-:Y:S02]  /*4790*/  IMAD.MOV.U32 R31, RZ, RZ, R30 ;  /* 0x000000ffff1f7224 */ /* 0x000fe400078e001e */
.L_x_37575:
[----:B------:R-:W-:Y:S05]  /*47a0*/  BSYNC B1 ;  /* 0x0000000000017941 */ /* 0x000fea0003800000 */
.L_x_37573:
        /* <DEDUP_REMOVED lines=11> */
.L_x_37577:
[----:B------:R-:W-:Y:S01]  /*4860*/  IMAD.MOV.U32 R135, RZ, RZ, R136 ;  /* 0x000000ffff877224 */ /* 0x000fe200078e0088 */
[----:B------:R-:W-:Y:S01]  /*4870*/  MOV R137, R138 ;  /* 0x0000008a00897202 */ /* 0x000fe20000000f00 */
[----:B------:R-:W-:Y:S02]  /*4880*/  IMAD.MOV.U32 R94, RZ, RZ, R93 ;  /* 0x000000ffff5e7224 */ /* 0x000fe400078e005d */
[----:B------:R-:W-:Y:S02]  /*4890*/  IMAD.MOV.U32 R30, RZ, RZ, R29 ;  /* 0x000000ffff1e7224 */ /* 0x000fe400078e001d */
.L_x_37578:
[----:B------:R-:W-:Y:S05]  /*48a0*/  BSYNC B1 ;  /* 0x0000000000017941 */ /* 0x000fea0003800000 */
.L_x_37576:
        /* <DEDUP_REMOVED lines=11> */
.L_x_37580:
[----:B------:R-:W-:Y:S01]  /*4960*/  IMAD.MOV.U32 R136, RZ, RZ, R135 ;  /* 0x000000ffff887224 */ /* 0x000fe200078e0087 */
[----:B------:R-:W-:Y:S01]  /*4970*/  MOV R138, R137 ;  /* 0x00000089008a7202 */ /* 0x000fe20000000f00 */
[----:B------:R-:W-:Y:S02]  /*4980*/  IMAD.MOV.U32 R93, RZ, RZ, R92 ;  /* 0x000000ffff5d7224 */ /* 0x000fe400078e005c */
[----:B------:R-:W-:Y:S02]  /*4990*/  IMAD.MOV.U32 R29, RZ, RZ, R28 ;  /* 0x000000ffff1d7224 */ /* 0x000fe400078e001c */
.L_x_37581:
[----:B------:R-:W-:Y:S05]  /*49a0*/  BSYNC B1 ;  /* 0x0000000000017941 */ /* 0x000fea0003800000 */
.L_x_37579:
        /* <DEDUP_REMOVED lines=11> */
.L_x_37583:
[----:B------:R-:W-:Y:S01]  /*4a60*/  IMAD.MOV.U32 R135, RZ, RZ, R136 ;  /* 0x000000ffff877224 */ /* 0x000fe200078e0088 */
[----:B------:R-:W-:Y:S01]  /*4a70*/  MOV R137, R138 ;  /* 0x0000008a00897202 */ /* 0x000fe20000000f00 */
[----:B------:R-:W-:Y:S02]  /*4a80*/  IMAD.MOV.U32 R92, RZ, RZ, R99 ;  /* 0x000000ffff5c7224 */ /* 0x000fe400078e0063 */
[----:B------:R-:W-:Y:S02]  /*4a90*/  IMAD.MOV.U32 R28, RZ, RZ, R35 ;  /* 0x000000ffff1c7224 */ /* 0x000fe400078e0023 */
.L_x_37584:
[----:B------:R-:W-:Y:S05]  /*4aa0*/  BSYNC B1 ;  /* 0x0000000000017941 */ /* 0x000fea0003800000 */
.L_x_37582:
        /* <DEDUP_REMOVED lines=11> */
.L_x_37586:
[----:B------:R-:W-:Y:S01]  /*4b60*/  IMAD.MOV.U32 R136, RZ, RZ, R135 ;  /* 0x000000ffff887224 */ /* 0x000fe200078e0087 */
[----:B------:R-:W-:Y:S01]  /*4b70*/  MOV R138, R137 ;  /* 0x00000089008a7202 */ /* 0x000fe20000000f00 */
[----:B------:R-:W-:Y:S02]  /*4b80*/  IMAD.MOV.U32 R99, RZ, RZ, R98 ;  /* 0x000000ffff637224 */ /* 0x000fe400078e0062 */
[----:B------:R-:W-:Y:S02]  /*4b90*/  IMAD.MOV.U32 R35, RZ, RZ, R34 ;  /* 0x000000ffff237224 */ /* 0x000fe400078e0022 */
.L_x_37587:
[----:B------:R-:W-:Y:S05]  /*4ba0*/  BSYNC B1 ;  /* 0x0000000000017941 */ /* 0x000fea0003800000 */
.L_x_37585:
        /* <DEDUP_REMOVED lines=11> */
.L_x_37589:
[----:B------:R-:W-:Y:S01]  /*4c60*/  IMAD.MOV.U32 R135, RZ, RZ, R136 ;  /* 0x000000ffff877224 */ /* 0x000fe200078e0088 */
[----:B------:R-:W-:Y:S01]  /*4c70*/  MOV R137, R138 ;  /* 0x0000008a00897202 */ /* 0x000fe20000000f00 */
[----:B------:R-:W-:Y:S02]  /*4c80*/  IMAD.MOV.U32 R98, RZ, RZ, R97 ;  /* 0x000000ffff627224 */ /* 0x000fe400078e0061 */
[----:B------:R-:W-:Y:S02]  /*4c90*/  IMAD.MOV.U32 R34, RZ, RZ, R33 ;  /* 0x000000ffff227224 */ /* 0x000fe400078e0021 */
.L_x_37590:
[----:B------:R-:W-:Y:S05]  /*4ca0*/  BSYNC B1 ;  /* 0x0000000000017941 */ /* 0x000fea0003800000 */
.L_x_37588:
        /* <DEDUP_REMOVED lines=11> */
.L_x_37592:
[----:B------:R-:W-:Y:S01]  /*4d60*/  IMAD.MOV.U32 R136, RZ, RZ, R135 ;  /* 0x000000ffff887224 */ /* 0x000fe200078e0087 */
[----:B------:R-:W-:Y:S01]  /*4d70*/  MOV R138, R137 ;  /* 0x00000089008a7202 */ /* 0x000fe20000000f00 */
[----:B------:R-:W-:Y:S02]  /*4d80*/  IMAD.MOV.U32 R97, RZ, RZ, R96 ;  /* 0x000000ffff617224 */ /* 0x000fe400078e0060 */
[----:B------:R-:W-:Y:S02]  /*4d90*/  IMAD.MOV.U32 R33, RZ, RZ, R32 ;  /* 0x000000ffff217224 */ /* 0x000fe400078e0020 */
.L_x_37593:
[----:B------:R-:W-:Y:S05]  /*4da0*/  BSYNC B1 ;  /* 0x0000000000017941 */ /* 0x000fea0003800000 */
.L_x_37591:
        /* <DEDUP_REMOVED lines=11> */
.L_x_37595:
[----:B------:R-:W-:Y:S01]  /*4e60*/  IMAD.MOV.U32 R135, RZ, RZ, R136 ;  /* 0x000000ffff877224 */ /* 0x000fe200078e0088 */
[----:B------:R-:W-:Y:S01]  /*4e70*/  MOV R137, R138 ;  /* 0x0000008a00897202 */ /* 0x000fe20000000f00 */
[----:B------:R-:W-:Y:S02]  /*4e80*/  IMAD.MOV.U32 R96, RZ, RZ, R103 ;  /* 0x000000ffff607224 */ /* 0x000fe400078e0067 */
[----:B------:R-:W-:Y:S02]  /*4e90*/  IMAD.MOV.U32 R32, RZ, RZ, R39 ;  /* 0x000000ffff207224 */ /* 0x000fe400078e0027 */
.L_x_37596:
[----:B------:R-:W-:Y:S05]  /*4ea0*/  BSYNC B1 ;  /* 0x0000000000017941 */ /* 0x000fea0003800000 */
.L_x_37594:
        /* <DEDUP_REMOVED lines=11> */
.L_x_37598:
[----:B------:R-:W-:Y:S01]  /*4f60*/  IMAD.MOV.U32 R136, RZ, RZ, R135 ;  /* 0x000000ffff887224 */ /* 0x000fe200078e0087 */
[----:B------:R-:W-:Y:S01]  /*4f70*/  MOV R138, R137 ;  /* 0x00000089008a7202 */ /* 0x000fe20000000f00 */
[----:B------:R-:W-:Y:S02]  /*4f80*/  IMAD.MOV.U32 R103, RZ, RZ, R102 ;  /* 0x000000ffff677224 */ /* 0x000fe400078e0066 */
[----:B------:R-:W-:Y:S02]  /*4f90*/  IMAD.MOV.U32 R39, RZ, RZ, R38 ;  /* 0x000000ffff277224 */ /* 0x000fe400078e0026 */
.L_x_37599:
[----:B------:R-:W-:Y:S05]  /*4fa0*/  BSYNC B1 ;  /* 0x0000000000017941 */ /* 0x000fea0003800000 */
.L_x_37597:
        /* <DEDUP_REMOVED lines=11> */
.L_x_37601:
[----:B------:R-:W-:Y:S01]  /*5060*/  IMAD.MOV.U32 R135, RZ, RZ, R136 ;  /* 0x000000ffff877224 */ /* 0x000fe200078e0088 */
[----:B------:R-:W-:Y:S01]  /*5070*/  MOV R137, R138 ;  /* 0x0000008a00897202 */ /* 0x000fe20000000f00 */
[----:B------:R-:W-:Y:S02]  /*5080*/  IMAD.MOV.U32 R102, RZ, RZ, R101 ;  /* 0x000000ffff667224 */ /* 0x000fe400078e0065 */
[----:B------:R-:W-:Y:S02]  /*5090*/  IMAD.MOV.U32 R38, RZ, RZ, R37 ;  /* 0x000000ffff267224 */ /* 0x000fe400078e0025 */
.L_x_37602:
[----:B------:R-:W-:Y:S05]  /*50a0*/  BSYNC B1 ;  /* 0x0000000000017941 */ /* 0x000fea0003800000 */
.L_x_37600:
        /* <DEDUP_REMOVED lines=11> */
.L_x_37604:
[----:B------:R-:W-:Y:S01]  /*5160*/  IMAD.MOV.U32 R136, RZ, RZ, R135 ;  /* 0x000000ffff887224 */ /* 0x000fe200078e0087 */
[----:B------:R-:W-:Y:S01]  /*5170*/  MOV R138, R137 ;  /* 0x00000089008a7202 */ /* 0x000fe20000000f00 */
[----:B------:R-:W-:Y:S02]  /*5180*/  IMAD.MOV.U32 R101, RZ, RZ, R100 ;  /* 0x000000ffff657224 */ /* 0x000fe400078e0064 */
[----:B------:R-:W-:Y:S02]  /*5190*/  IMAD.MOV.U32 R37, RZ, RZ, R36 ;  /* 0x000000ffff257224 */ /* 0x000fe400078e0024 */
.L_x_37605:
[----:B------:R-:W-:Y:S05]  /*51a0*/  BSYNC B1 ;  /* 0x0000000000017941 */ /* 0x000fea0003800000 */
.L_x_37603:
        /* <DEDUP_REMOVED lines=11> */
.L_x_37607:
[----:B------:R-:W-:Y:S01]  /*5260*/  IMAD.MOV.U32 R135, RZ, RZ, R136 ;  /* 0x000000ffff877224 */ /* 0x000fe200078e0088 */
[----:B------:R-:W-:Y:S01]  /*5270*/  MOV R137, R138 ;  /* 0x0000008a00897202 */ /* 0x000fe20000000f00 */
[----:B------:R-:W-:Y:S02]  /*5280*/  IMAD.MOV.U32 R100, RZ, RZ, R107 ;  /* 0x000000ffff647224 */ /* 0x000fe400078e006b */
[----:B------:R-:W-:Y:S02]  /*5290*/  IMAD.MOV.U32 R36, RZ, RZ, R43 ;  /* 0x000000ffff247224 */ /* 0x000fe400078e002b */
.L_x_37608:
[----:B------:R-:W-:Y:S05]  /*52a0*/  BSYNC B1 ;  /* 0x0000000000017941 */ /* 0x000fea0003800000 */
.L_x_37606:
        /* <DEDUP_REMOVED lines=11> */
.L_x_37610:
[----:B------:R-:W-:Y:S01]  /*5360*/  IMAD.MOV.U32 R136, RZ, RZ, R135 ;  /* 0x000000ffff887224 */ /* 0x000fe200078e0087 */
[----:B------:R-:W-:Y:S01]  /*5370*/  MOV R138, R137 ;  /* 0x00000089008a7202 */ /* 0x000fe20000000f00 */
[----:B------:R-:W-:Y:S02]  /*5380*/  IMAD.MOV.U32 R107, RZ, RZ, R106 ;  /* 0x000000ffff6b7224 */ /* 0x000fe400078e006a */
[----:B------:R-:W-:Y:S02]  /*5390*/  IMAD.MOV.U32 R43, RZ, RZ, R42 ;  /* 0x000000ffff2b7224 */ /* 0x000fe400078e002a */
.L_x_37611:
[----:B------:R-:W-:Y:S05]  /*53a0*/  BSYNC B1 ;  /* 0x0000000000017941 */ /* 0x000fea0003800000 */
.L_x_37609:
        /* <DEDUP_REMOVED lines=11> */
.L_x_37613:
[----:B------:R-:W-:Y:S01]  /*5460*/  IMAD.MOV.U32 R135, RZ, RZ, R136 ;  /* 0x000000ffff877224 */ /* 0x000fe200078e0088 */
[----:B------:R-:W-:Y:S01]  /*5470*/  MOV R137, R138 ;  /* 0x0000008a00897202 */ /* 0x000fe20000000f00 */
[----:B------:R-:W-:Y:S02]  /*5480*/  IMAD.MOV.U32 R106, RZ, RZ, R105 ;  /* 0x000000ffff6a7224 */ /* 0x000fe400078e0069 */
[----:B------:R-:W-:Y:S02]  /*5490*/  IMAD.MOV.U32 R42, RZ, RZ, R41 ;  /* 0x000000ffff2a7224 */ /* 0x000fe400078e0029 */
.L_x_37614:
[----:B------:R-:W-:Y:S05]  /*54a0*/  BSYNC B1 ;  /* 0x0000000000017941 */ /* 0x000fea0003800000 */
.L_x_37612:
        /* <DEDUP_REMOVED lines=11> */
.L_x_37616:
[----:B------:R-:W-:Y:S01]  /*5560*/  IMAD.MOV.U32 R136, RZ, RZ, R135 ;  /* 0x000000ffff887224 */ /* 0x000fe200078e0087 */
[----:B------:R-:W-:Y:S01]  /*5570*/  MOV R138, R137 ;  /* 0x00000089008a7202 */ /* 0x000fe20000000f00 */
[----:B------:R-:W-:Y:S02]  /*5580*/  IMAD.MOV.U32 R105, RZ, RZ, R104 ;  /* 0x000000ffff697224 */ /* 0x000fe400078e0068 */
[----:B------:R-:W-:Y:S02]  /*5590*/  IMAD.MOV.U32 R41, RZ, RZ, R40 ;  /* 0x000000ffff297224 */ /* 0x000fe400078e0028 */
.L_x_37617:
[----:B------:R-:W-:Y:S05]  /*55a0*/  BSYNC B1 ;  /* 0x0000000000017941 */ /* 0x000fea0003800000 */
.L_x_37615:
        /* <DEDUP_REMOVED lines=11> */
.L_x_37619:
[----:B------:R-:W-:Y:S01]  /*5660*/  IMAD.MOV.U32 R135, RZ, RZ, R136 ;  /* 0x000000ffff877224 */ /* 0x000fe200078e0088 */
[----:B------:R-:W-:Y:S01]  /*5670*/  MOV R137, R138 ;  /* 0x0000008a00897202 */ /* 0x000fe20000000f00 */
[----:B------:R-:W-:Y:S02]  /*5680*/  IMAD.MOV.U32 R104, RZ, RZ, R111 ;  /* 0x000000ffff687224 */ /* 0x000fe400078e006f */
[----:B------:R-:W-:Y:S02]  /*5690*/  IMAD.MOV.U32 R40, RZ, RZ, R47 ;  /* 0x000000ffff287224 */ /* 0x000fe400078e002f */
.L_x_37620:
[----:B------:R-:W-:Y:S05]  /*56a0*/  BSYNC B1 ;  /* 0x0000000000017941 */ /* 0x000fea0003800000 */
.L_x_37618:
        /* <DEDUP_REMOVED lines=11> */
.L_x_37622:
[----:B------:R-:W-:Y:S01]  /*5760*/  IMAD.MOV.U32 R136, RZ, RZ, R135 ;  /* 0x000000ffff887224 */ /* 0x000fe200078e0087 */
[----:B------:R-:W-:Y:S01]  /*5770*/  MOV R138, R137 ;  /* 0x00000089008a7202 */ /* 0x000fe20000000f00 */
[----:B------:R-:W-:Y:S02]  /*5780*/  IMAD.MOV.U32 R111, RZ, RZ, R110 ;  /* 0x000000ffff6f7224 */ /* 0x000fe400078e006e */
[----:B------:R-:W-:Y:S02]  /*5790*/  IMAD.MOV.U32 R47, RZ, RZ, R46 ;  /* 0x000000ffff2f7224 */ /* 0x000fe400078e002e */
.L_x_37623:
[----:B------:R-:W-:Y:S05]  /*57a0*/  BSYNC B1 ;  /* 0x0000000000017941 */ /* 0x000fea0003800000 */
.L_x_37621:
        /* <DEDUP_REMOVED lines=11> */
.L_x_37625:
[----:B------:R-:W-:Y:S01]  /*5860*/  IMAD.MOV.U32 R135, RZ, RZ, R136 ;  /* 0x000000ffff877224 */ /* 0x000fe200078e0088 */
[----:B------:R-:W-:Y:S01]  /*5870*/  MOV R137, R138 ;  /* 0x0000008a00897202 */ /* 0x000fe20000000f00 */
[----:B------:R-:W-:Y:S02]  /*5880*/  IMAD.MOV.U32 R110, RZ, RZ, R109 ;  /* 0x000000ffff6e7224 */ /* 0x000fe400078e006d */
[----:B------:R-:W-:Y:S02]  /*5890*/  IMAD.MOV.U32 R46, RZ, RZ, R45 ;  /* 0x000000ffff2e7224 */ /* 0x000fe400078e002d */
.L_x_37626:
[----:B------:R-:W-:Y:S05]  /*58a0*/  BSYNC B1 ;  /* 0x0000000000017941 */ /* 0x000fea0003800000 */
.L_x_37624:
        /* <DEDUP_REMOVED lines=11> */
.L_x_37628:
[----:B------:R-:W-:Y:S01]  /*5960*/  IMAD.MOV.U32 R136, RZ, RZ, R135 ;  /* 0x000000ffff887224 */ /* 0x000fe200078e0087 */
[----:B------:R-:W-:Y:S01]  /*5970*/  MOV R138, R137 ;  /* 0x00000089008a7202 */ /* 0x000fe20000000f00 */
[----:B------:R-:W-:Y:S02]  /*5980*/  IMAD.MOV.U32 R109, RZ, RZ, R108 ;  /* 0x000000ffff6d7224 */ /* 0x000fe400078e006c */
[----:B------:R-:W-:Y:S02]  /*5990*/  IMAD.MOV.U32 R45, RZ, RZ, R44 ;  /* 0x000000ffff2d7224 */ /* 0x000fe400078e002c */
.L_x_37629:
[----:B------:R-:W-:Y:S05]  /*59a0*/  BSYNC B1 ;  /* 0x0000000000017941 */ /* 0x000fea0003800000 */
.L_x_37627:
        /* <DEDUP_REMOVED lines=11> */
.L_x_37631:
[----:B------:R-:W-:Y:S01]  /*5a60*/  IMAD.MOV.U32 R135, RZ, RZ, R136 ;  /* 0x000000ffff877224 */ /* 0x000fe200078e0088 */
[----:B------:R-:W-:Y:S01]  /*5a70*/  MOV R137, R138 ;  /* 0x0000008a00897202 */ /* 0x000fe20000000f00 */
[----:B------:R-:W-:Y:S02]  /*5a80*/  IMAD.MOV.U32 R108, RZ, RZ, R115 ;  /* 0x000000ffff6c7224 */ /* 0x000fe400078e0073 */
[----:B------:R-:W-:Y:S02]  /*5a90*/  IMAD.MOV.U32 R44, RZ, RZ, R51 ;  /* 0x000000ffff2c7224 */ /* 0x000fe400078e0033 */
.L_x_37632:
[----:B------:R-:W-:Y:S05]  /*5aa0*/  BSYNC B1 ;  /* 0x0000000000017941 */ /* 0x000fea0003800000 */
.L_x_37630:
        /* <DEDUP_REMOVED lines=11> */
.L_x_37634:
[----:B------:R-:W-:Y:S01]  /*5b60*/  IMAD.MOV.U32 R136, RZ, RZ, R135 ;  /* 0x000000ffff887224 */ /* 0x000fe200078e0087 */
[----:B------:R-:W-:Y:S01]  /*5b70*/  MOV R138, R137 ;  /* 0x00000089008a7202 */ /* 0x000fe20000000f00 */
[----:B------:R-:W-:Y:S02]  /*5b80*/  IMAD.MOV.U32 R115, RZ, RZ, R114 ;  /* 0x000000ffff737224 */ /* 0x000fe400078e0072 */
[----:B------:R-:W-:Y:S02]  /*5b90*/  IMAD.MOV.U32 R51, RZ, RZ, R50 ;  /* 0x000000ffff337224 */ /* 0x000fe400078e0032 */
.L_x_37635:
[----:B------:R-:W-:Y:S05]  /*5ba0*/  BSYNC B1 ;  /* 0x0000000000017941 */ /* 0x000fea0003800000 */
.L_x_37633:
        /* <DEDUP_REMOVED lines=11> */
.L_x_37637:
[----:B------:R-:W-:Y:S01]  /*5c60*/  IMAD.MOV.U32 R135, RZ, RZ, R136 ;  /* 0x000000ffff877224 */ /* 0x000fe200078e0088 */
[----:B------:R-:W-:Y:S01]  /*5c70*/  MOV R137, R138 ;  /* 0x0000008a00897202 */ /* 0x000fe20000000f00 */
[----:B------:R-:W-:Y:S02]  /*5c80*/  IMAD.MOV.U32 R114, RZ, RZ, R113 ;  /* 0x000000ffff727224 */ /* 0x000fe400078e0071 */
[----:B------:R-:W-:Y:S02]  /*5c90*/  IMAD.MOV.U32 R50, RZ, RZ, R49 ;  /* 0x000000ffff327224 */ /* 0x000fe400078e0031 */
.L_x_37638:
[----:B------:R-:W-:Y:S05]  /*5ca0*/  BSYNC B1 ;  /* 0x0000000000017941 */ /* 0x000fea0003800000 */
.L_x_37636:
        /* <DEDUP_REMOVED lines=11> */
.L_x_37640:
[----:B------:R-:W-:Y:S01]  /*5d60*/  IMAD.MOV.U32 R136, RZ, RZ, R135 ;  /* 0x000000ffff887224 */ /* 0x000fe200078e0087 */
[----:B------:R-:W-:Y:S01]  /*5d70*/  MOV R138, R137 ;  /* 0x00000089008a7202 */ /* 0x000fe20000000f00 */
[----:B------:R-:W-:Y:S02]  /*5d80*/  IMAD.MOV.U32 R113, RZ, RZ, R112 ;  /* 0x000000ffff717224 */ /* 0x000fe400078e0070 */
[----:B------:R-:W-:Y:S02]  /*5d90*/  IMAD.MOV.U32 R49, RZ, RZ, R48 ;  /* 0x000000ffff317224 */ /* 0x000fe400078e0030 */
.L_x_37641:
[----:B------:R-:W-:Y:S05]  /*5da0*/  BSYNC B1 ;  /* 0x0000000000017941 */ /* 0x000fea0003800000 */
.L_x_37639:
        /* <DEDUP_REMOVED lines=11> */
.L_x_37643:
[----:B------:R-:W-:Y:S01]  /*5e60*/  IMAD.MOV.U32 R135, RZ, RZ, R136 ;  /* 0x000000ffff877224 */ /* 0x000fe200078e0088 */
[----:B------:R-:W-:Y:S01]  /*5e70*/  MOV R137, R138 ;  /* 0x0000008a00897202 */ /* 0x000fe20000000f00 */
[----:B------:R-:W-:Y:S02]  /*5e80*/  IMAD.MOV.U32 R112, RZ, RZ, R119 ;  /* 0x000000ffff707224 */ /* 0x000fe400078e0077 */
[----:B------:R-:W-:Y:S02]  /*5e90*/  IMAD.MOV.U32 R48, RZ, RZ, R55 ;  /* 0x000000ffff307224 */ /* 0x000fe400078e0037 */
.L_x_37644:
[----:B------:R-:W-:Y:S05]  /*5ea0*/  BSYNC B1 ;  /* 0x0000000000017941 */ /* 0x000fea0003800000 */
.L_x_37642:
        /* <DEDUP_REMOVED lines=11> */
.L_x_37646:
[----:B------:R-:W-:Y:S01]  /*5f60*/  IMAD.MOV.U32 R136, RZ, RZ, R135 ;  /* 0x000000ffff887224 */ /* 0x000fe200078e0087 */
[----:B------:R-:W-:Y:S01]  /*5f70*/  MOV R138, R137 ;  /* 0x00000089008a7202 */ /* 0x000fe20000000f00 */
[----:B------:R-:W-:Y:S02]  /*5f80*/  IMAD.MOV.U32 R119, RZ, RZ, R118 ;  /* 0x000000ffff777224 */ /* 0x000fe400078e0076 */
[----:B------:R-:W-:Y:S02]  /*5f90*/  IMAD.MOV.U32 R55, RZ, RZ, R54 ;  /* 0x000000ffff377224 */ /* 0x000fe400078e0036 */
.L_x_37647:
[----:B------:R-:W-:Y:S05]  /*5fa0*/  BSYNC B1 ;  /* 0x0000000000017941 */ /* 0x000fea0003800000 */
.L_x_37645:
        /* <DEDUP_REMOVED lines=11> */
.L_x_37649:
[----:B------:R-:W-:Y:S01]  /*6060*/  IMAD.MOV.U32 R135, RZ, RZ, R136 ;  /* 0x000000ffff877224 */ /* 0x000fe200078e0088 */
[----:B------:R-:W-:Y:S01]  /*6070*/  MOV R137, R138 ;  /* 0x0000008a00897202 */ /* 0x000fe20000000f00 */
[----:B------:R-:W-:Y:S02]  /*6080*/  IMAD.MOV.U32 R118, RZ, RZ, R117 ;  /* 0x000000ffff767224 */ /* 0x000fe400078e0075 */
[----:B------:R-:W-:Y:S02]  /*6090*/  IMAD.MOV.U32 R54, RZ, RZ, R53 ;  /* 0x000000ffff367224 */ /* 0x000fe400078e0035 */
.L_x_37650:
[----:B------:R-:W-:Y:S05]  /*60a0*/  BSYNC B1 ;  /* 0x0000000000017941 */ /* 0x000fea0003800000 */
.L_x_37648:
        /* <DEDUP_REMOVED lines=11> */
.L_x_37652:
[----:B------:R-:W-:Y:S01]  /*6160*/  IMAD.MOV.U32 R136, RZ, RZ, R135 ;  /* 0x000000ffff887224 */ /* 0x000fe200078e0087 */
[----:B------:R-:W-:Y:S01]  /*6170*/  MOV R138, R137 ;  /* 0x00000089008a7202 */ /* 0x000fe20000000f00 */
[----:B------:R-:W-:Y:S02]  /*6180*/  IMAD.MOV.U32 R117, RZ, RZ, R116 ;  /* 0x000000ffff757224 */ /* 0x000fe400078e0074 */
[----:B------:R-:W-:Y:S02]  /*6190*/  IMAD.MOV.U32 R53, RZ, RZ, R52 ;  /* 0x000000ffff357224 */ /* 0x000fe400078e0034 */
.L_x_37653:
[----:B------:R-:W-:Y:S05]  /*61a0*/  BSYNC B1 ;  /* 0x0000000000017941 */ /* 0x000fea0003800000 */
.L_x_37651:
        /* <DEDUP_REMOVED lines=11> */
.L_x_37655:
[----:B------:R-:W-:Y:S01]  /*6260*/  IMAD.MOV.U32 R135, RZ, RZ, R136 ;  /* 0x000000ffff877224 */ /* 0x000fe200078e0088 */
[----:B------:R-:W-:Y:S01]  /*6270*/  MOV R137, R138 ;  /* 0x0000008a00897202 */ /* 0x000fe20000000f00 */
[----:B------:R-:W-:Y:S02]  /*6280*/  IMAD.MOV.U32 R116, RZ, RZ, R123 ;  /* 0x000000ffff747224 */ /* 0x000fe400078e007b */
[----:B------:R-:W-:Y:S02]  /*6290*/  IMAD.MOV.U32 R52, RZ, RZ, R59 ;  /* 0x000000ffff347224 */ /* 0x000fe400078e003b */
.L_x_37656:
[----:B------:R-:W-:Y:S05]  /*62a0*/  BSYNC B1 ;  /* 0x0000000000017941 */ /* 0x000fea0003800000 */
.L_x_37654:
        /* <DEDUP_REMOVED lines=11> */
.L_x_37658:
[----:B------:R-:W-:Y:S01]  /*6360*/  IMAD.MOV.U32 R136, RZ, RZ, R135 ;  /* 0x000000ffff887224 */ /* 0x000fe200078e0087 */
[----:B------:R-:W-:Y:S01]  /*6370*/  MOV R138, R137 ;  /* 0x00000089008a7202 */ /* 0x000fe20000000f00 */
[----:B------:R-:W-:Y:S02]  /*6380*/  IMAD.MOV.U32 R123, RZ, RZ, R122 ;  /* 0x000000ffff7b7224 */ /* 0x000fe400078e007a */
[----:B------:R-:W-:Y:S02]  /*6390*/  IMAD.MOV.U32 R59, RZ, RZ, R58 ;  /* 0x000000ffff3b7224 */ /* 0x000fe400078e003a */
.L_x_37659:
[----:B------:R-:W-:Y:S05]  /*63a0*/  BSYNC B1 ;  /* 0x0000000000017941 */ /* 0x000fea0003800000 */
.L_x_37657:
        /* <DEDUP_REMOVED lines=11> */
.L_x_37661:
[----:B------:R-:W-:Y:S01]  /*6460*/  IMAD.MOV.U32 R135, RZ, RZ, R136 ;  /* 0x000000ffff877224 */ /* 0x000fe200078e0088 */
[----:B------:R-:W-:Y:S01]  /*6470*/  MOV R137, R138 ;  /* 0x0000008a00897202 */ /* 0x000fe20000000f00 */
[----:B------:R-:W-:Y:S02]  /*6480*/  IMAD.MOV.U32 R122, RZ, RZ, R121 ;  /* 0x000000ffff7a7224 */ /* 0x000fe400078e0079 */
[----:B------:R-:W-:Y:S02]  /*6490*/  IMAD.MOV.U32 R58, RZ, RZ, R57 ;  /* 0x000000ffff3a7224 */ /* 0x000fe400078e0039 */
.L_x_37662:
[----:B------:R-:W-:Y:S05]  /*64a0*/  BSYNC B1 ;  /* 0x0000000000017941 */ /* 0x000fea0003800000 */
.L_x_37660:
        /* <DEDUP_REMOVED lines=11> */
.L_x_37664:
[----:B------:R-:W-:Y:S01]  /*6560*/  IMAD.MOV.U32 R136, RZ, RZ, R135 ;  /* 0x000000ffff887224 */ /* 0x000fe200078e0087 */
[----:B------:R-:W-:Y:S01]  /*6570*/  MOV R138, R137 ;  /* 0x00000089008a7202 */ /* 0x000fe20000000f00 */
[----:B------:R-:W-:Y:S02]  /*6580*/  IMAD.MOV.U32 R121, RZ, RZ, R120 ;  /* 0x000000ffff797224 */ /* 0x000fe400078e0078 */
[----:B------:R-:W-:Y:S02]  /*6590*/  IMAD.MOV.U32 R57, RZ, RZ, R56 ;  /* 0x000000ffff397224 */ /* 0x000fe400078e0038 */
.L_x_37665:
[----:B------:R-:W-:Y:S05]  /*65a0*/  BSYNC B1 ;  /* 0x0000000000017941 */ /* 0x000fea0003800000 */
.L_x_37663:
        /* <DEDUP_REMOVED lines=11> */
.L_x_37667:
[----:B------:R-:W-:Y:S01]  /*6660*/  IMAD.MOV.U32 R135, RZ, RZ, R136 ;  /* 0x000000ffff877224 */ /* 0x000fe200078e0088 */
[----:B------:R-:W-:Y:S01]  /*6670*/  MOV R137, R138 ;  /* 0x0000008a00897202 */ /* 0x000fe20000000f00 */
[----:B------:R-:W-:Y:S02]  /*6680*/  IMAD.MOV.U32 R120, RZ, RZ, R127 ;  /* 0x000000ffff787224 */ /* 0x000fe400078e007f */
[----:B------:R-:W-:Y:S02]  /*6690*/  IMAD.MOV.U32 R56, RZ, RZ, R63 ;  /* 0x000000ffff387224 */ /* 0x000fe400078e003f */
.L_x_37668:
[----:B------:R-:W-:Y:S05]  /*66a0*/  BSYNC B1 ;  /* 0x0000000000017941 */ /* 0x000fea0003800000 */
.L_x_37666:
        /* <DEDUP_REMOVED lines=11> */
.L_x_37670:
[----:B------:R-:W-:Y:S01]  /*6760*/  IMAD.MOV.U32 R136, RZ, RZ, R135 ;  /* 0x000000ffff887224 */ /* 0x000fe200078e0087 */
[----:B------:R-:W-:Y:S01]  /*6770*/  MOV R138, R137 ;  /* 0x00000089008a7202 */ /* 0x000fe20000000f00 */
[----:B------:R-:W-:Y:S02]  /*6780*/  IMAD.MOV.U32 R127, RZ, RZ, R126 ;  /* 0x000000ffff7f7224 */ /* 0x000fe400078e007e */
[----:B------:R-:W-:Y:S02]  /*6790*/  IMAD.MOV.U32 R63, RZ, RZ, R62 ;  /* 0x000000ffff3f7224 */ /* 0x000fe400078e003e */
.L_x_37671:
[----:B------:R-:W-:Y:S05]  /*67a0*/  BSYNC B1 ;  /* 0x0000000000017941 */ /* 0x000fea0003800000 */
.L_x_37669:
        /* <DEDUP_REMOVED lines=11> */
.L_x_37673:
[----:B------:R-:W-:Y:S01]  /*6860*/  IMAD.MOV.U32 R135, RZ, RZ, R136 ;  /* 0x000000ffff877224 */ /* 0x000fe200078e0088 */
[----:B------:R-:W-:Y:S01]  /*6870*/  MOV R137, R138 ;  /* 0x0000008a00897202 */ /* 0x000fe20000000f00 */
[----:B------:R-:W-:Y:S02]  /*6880*/  IMAD.MOV.U32 R126, RZ, RZ, R125 ;  /* 0x000000ffff7e7224 */ /* 0x000fe400078e007d */
[----:B------:R-:W-:Y:S02]  /*6890*/  IMAD.MOV.U32 R62, RZ, RZ, R61 ;  /* 0x000000ffff3e7224 */ /* 0x000fe400078e003d */
.L_x_37674:
[----:B------:R-:W-:Y:S05]  /*68a0*/  BSYNC B1 ;  /* 0x0000000000017941 */ /* 0x000fea0003800000 */
.L_x_37672:
        /* <DEDUP_REMOVED lines=11> */
.L_x_37676:
[----:B------:R-:W-:Y:S01]  /*6960*/  IMAD.MOV.U32 R136, RZ, RZ, R135 ;  /* 0x000000ffff887224 */ /* 0x000fe200078e0087 */
[----:B------:R-:W-:Y:S01]  /*6970*/  MOV R138, R137 ;  /* 0x00000089008a7202 */ /* 0x000fe20000000f00 */
[----:B------:R-:W-:Y:S02]  /*6980*/  IMAD.MOV.U32 R125, RZ, RZ, R124 ;  /* 0x000000ffff7d7224 */ /* 0x000fe400078e007c */
[----:B------:R-:W-:Y:S02]  /*6990*/  IMAD.MOV.U32 R61, RZ, RZ, R60 ;  /* 0x000000ffff3d7224 */ /* 0x000fe400078e003c */
.L_x_37677:
[----:B------:R-:W-:Y:S05]  /*69a0*/  BSYNC B1 ;  /* 0x0000000000017941 */ /* 0x000fea0003800000 */
.L_x_37675:
        /* <DEDUP_REMOVED lines=11> */
.L_x_37679:
[----:B------:R-:W-:Y:S01]  /*6a60*/  IMAD.MOV.U32 R135, RZ, RZ, R136 ;  /* 0x000000ffff877224 */ /* 0x000fe200078e0088 */
[----:B------:R-:W-:Y:S01]  /*6a70*/  MOV R137, R138 ;  /* 0x0000008a00897202 */ /* 0x000fe20000000f00 */
[----:B------:R-:W-:Y:S02]  /*6a80*/  IMAD.MOV.U32 R124, RZ, RZ, R131 ;  /* 0x000000ffff7c7224 */ /* 0x000fe400078e0083 */
[----:B------:R-:W-:Y:S02]  /*6a90*/  IMAD.MOV.U32 R60, RZ, RZ, R67 ;  /* 0x000000ffff3c7224 */ /* 0x000fe400078e0043 */
.L_x_37680:
[----:B------:R-:W-:Y:S05]  /*6aa0*/  BSYNC B1 ;  /* 0x0000000000017941 */ /* 0x000fea0003800000 */
.L_x_37678:
        /* <DEDUP_REMOVED lines=11> */
.L_x_37682:
[----:B------:R-:W-:Y:S01]  /*6b60*/  IMAD.MOV.U32 R136, RZ, RZ, R135 ;  /* 0x000000ffff887224 */ /* 0x000fe200078e0087 */
[----:B------:R-:W-:Y:S01]  /*6b70*/  MOV R138, R137 ;  /* 0x00000089008a7202 */ /* 0x000fe20000000f00 */
[----:B------:R-:W-:Y:S02]  /*6b80*/  IMAD.MOV.U32 R131, RZ, RZ, R130 ;  /* 0x000000ffff837224 */ /* 0x000fe400078e0082 */
[----:B------:R-:W-:Y:S02]  /*6b90*/  IMAD.MOV.U32 R67, RZ, RZ, R66 ;  /* 0x000000ffff437224 */ /* 0x000fe400078e0042 */
.L_x_37683:
[----:B------:R-:W-:Y:S05]  /*6ba0*/  BSYNC B1 ;  /* 0x0000000000017941 */ /* 0x000fea0003800000 */
.L_x_37681:
        /* <DEDUP_REMOVED lines=11> */
.L_x_37685:
[----:B------:R-:W-:Y:S01]  /*6c60*/  IMAD.MOV.U32 R135, RZ, RZ, R136 ;  /* 0x000000ffff877224 */ /* 0x000fe200078e0088 */
[----:B------:R-:W-:Y:S01]  /*6c70*/  MOV R137, R138 ;  /* 0x0000008a00897202 */ /* 0x000fe20000000f00 */
[----:B------:R-:W-:Y:S02]  /*6c80*/  IMAD.MOV.U32 R130, RZ, RZ, R129 ;  /* 0x000000ffff827224 */ /* 0x000fe400078e0081 */
[----:B------:R-:W-:Y:S02]  /*6c90*/  IMAD.MOV.U32 R66, RZ, RZ, R65 ;  /* 0x000000ffff427224 */ /* 0x000fe400078e0041 */
.L_x_37686:
[----:B------:R-:W-:Y:S05]  /*6ca0*/  BSYNC B1 ;  /* 0x0000000000017941 */ /* 0x000fea0003800000 */
.L_x_37684:
        /* <DEDUP_REMOVED lines=11> */
.L_x_37688:
[----:B------:R-:W-:Y:S01]  /*6d60*/  IMAD.MOV.U32 R129, RZ, RZ, R128 ;  /* 0x000000ffff817224 */ /* 0x000fe200078e0080 */
[-C--:B------:R-:W-:Y:S01]  /*6d70*/  MOV R138, R137.reuse ;  /* 0x00000089008a7202 */ /* 0x080fe20000000f00 */
[----:B------:R-:W-:Y:S01]  /*6d80*/  IMAD.MOV.U32 R65, RZ, RZ, R64 ;  /* 0x000000ffff417224 */ /* 0x000fe200078e0040 */
[----:B------:R-:W-:Y:S01]  /*6d90*/  MOV R64, R137 ;  /* 0x0000008900407202 */ /* 0x000fe20000000f00 */
[--C-:B------:R-:W-:Y:S02]  /*6da0*/  IMAD.MOV.U32 R136, RZ, RZ, R135.reuse ;  /* 0x000000ffff887224 */ /* 0x100fe400078e0087 */
[----:B------:R-:W-:Y:S02]  /*6db0*/  IMAD.MOV.U32 R128, RZ, RZ, R135 ;  /* 0x000000ffff807224 */ /* 0x000fe400078e0087 */
.L_x_37689:
[----:B------:R-:W-:Y:S05]  /*6dc0*/  BSYNC B1 ;  /* 0x0000000000017941 */ /* 0x000fea0003800000 */
.L_x_37687:
[----:B------:R-:W-:Y:S01]  /*6dd0*/  IADD3 R2, R2, 0x4, RZ ;  /* 0x0000000402027810 */ /* 0x000fe20007ffe0ff */
[----:B------:R-:W-:Y:S01]  /*6de0*/  @!P1 CALL.REL.NOINC `(.L_x_37690) ;  /* 0x0000001000009944 */ /* 0x000fe20003c00000 */
[----:B------:R-:W-:Y:S05]  /*6df0*/  BRA `(.L_x_37691) ;  /* 0xffffc02000007947 */ /* 0x000fea000383ffff */
.L_x_37690:
[----:B------:R-:W-:Y:S02]  /*6e00*/  FADD.FTZ R2, R133, R132 ;  /* 0x0000008485027221 */ /* 0x000fe40000010000 */
[----:B------:R-:W-:Y:S02]  /*6e10*/  IMAD.MOV.U32 R3, RZ, RZ, R134 ;  /* 0x000000ffff037224 */ /* 0x000fe400078e0086 */
[----:B------:R-:W-:-:S02]  /*6e20*/  IMAD.MOV.U32 R128, RZ, RZ, R136 ;  /* 0x000000ffff807224 */ /* 0x000fc400078e0088 */
[----:B------:R-:W-:Y:S02]  /*6e30*/  IMAD.MOV.U32 R64, RZ, RZ, R138 ;  /* 0x000000ffff407224 */ /* 0x000fe400078e008a */
.L_x_37500:
[----:B------:R-:W-:Y:S05]  /*6e40*/  BSYNC B0 ;  /* 0x0000000000007941 */ /* 0x000fea0003800000 */
.L_x_37499:
        /* <DEDUP_REMOVED lines=205> */
[----:B------:R-:W-:Y:S01]  /*7b20*/  FMUL.FTZ R135, R3, 1.4426950216293334961 ;  /* 0x3fb8aa3b03877820 */ /* 0x000fe20000410000 */
[----:B------:R-:W-:-:S05]  /*7b30*/  HFMA2.MMA R3, -RZ, RZ, 0, 0 ;  /* 0x00000000ff037435 */ /* 0x000fca00000001ff */
[----:B------:R-:W0:Y:S02]  /*7b40*/  MUFU.EX2 R135, R135 ;  /* 0x0000008700877308 */ /* 0x000e240000000800 */
[----:B0-----:R-:W-:-:S06]  /*7b50*/  FMUL.FTZ R132, R132, R135 ;  /* 0x0000008784847220 */ /* 0x001fcc0000410000 */
.L_x_37884:
        /* <DEDUP_REMOVED lines=20> */
.L_x_37695:
[----:B------:R-:W-:Y:S01]  /*7ca0*/  IMAD.MOV.U32 R136, RZ, RZ, R71 ;  /* 0x000000ffff887224 */ /* 0x000fe200078e0047 */
[----:B------:R-:W-:Y:S01]  /*7cb0*/  MOV R71, R70 ;  /* 0x0000004600477202 */ /* 0x000fe20000000f00 */
[----:B------:R-:W-:Y:S02]  /*7cc0*/  IMAD.MOV.U32 R138, RZ, RZ, R7 ;  /* 0x000000ffff8a7224 */ /* 0x000fe400078e0007 */
[----:B------:R-:W-:Y:S02]  /*7cd0*/  IMAD.MOV.U32 R7, RZ, RZ, R6 ;  /* 0x000000ffff077224 */ /* 0x000fe400078e0006 */
.L_x_37696:
[----:B------:R-:W-:Y:S05]  /*7ce0*/  BSYNC B1 ;  /* 0x0000000000017941 */ /* 0x000fea0003800000 */
.L_x_37694:
        /* <DEDUP_REMOVED lines=11> */
.L_x_37698:
[----:B------:R-:W-:Y:S01]  /*7da0*/  IMAD.MOV.U32 R135, RZ, RZ, R136 ;  /* 0x000000ffff877224 */ /* 0x000fe200078e0088 */
[----:B------:R-:W-:Y:S01]  /*7db0*/  MOV R70, R69 ;  /* 0x0000004500467202 */ /* 0x000fe20000000f00 */
[----:B------:R-:W-:Y:S02]  /*7dc0*/  IMAD.MOV.U32 R137, RZ, RZ, R138 ;  /* 0x000000ffff897224 */ /* 0x000fe400078e008a */
[----:B------:R-:W-:Y:S02]  /*7dd0*/  IMAD.MOV.U32 R6, RZ, RZ, R5 ;  /* 0x000000ffff067224 */ /* 0x000fe400078e0005 */
.L_x_37699:
[----:B------:R-:W-:Y:S05]  /*7de0*/  BSYNC B1 ;  /* 0x0000000000017941 */ /* 0x000fea0003800000 */
.L_x_37697:
        /* <DEDUP_REMOVED lines=11> */
.L_x_37701:
[----:B------:R-:W-:Y:S01]  /*7ea0*/  IMAD.MOV.U32 R136, RZ, RZ, R135 ;  /* 0x000000ffff887224 */ /* 0x000fe200078e0087 */
[----:B------:R-:W-:Y:S01]  /*7eb0*/  MOV R69, R68 ;  /* 0x0000004400457202 */ /* 0x000fe20000000f00 */
[----:B------:R-:W-:Y:S02]  /*7ec0*/  IMAD.MOV.U32 R138, RZ, RZ, R137 ;  /* 0x000000ffff8a7224 */ /* 0x000fe400078e0089 */
[----:B------:R-:W-:Y:S02]  /*7ed0*/  IMAD.MOV.U32 R5, RZ, RZ, R4 ;  /* 0x000000ffff057224 */ /* 0x000fe400078e0004 */
.L_x_37702:
[----:B------:R-:W-:Y:S05]  /*7ee0*/  BSYNC B1 ;  /* 0x0000000000017941 */ /* 0x000fea0003800000 */
.L_x_37700:
        /* <DEDUP_REMOVED lines=11> */
.L_x_37704:
[----:B------:R-:W-:Y:S01]  /*7fa0*/  IMAD.MOV.U32 R135, RZ, RZ, R136 ;  /* 0x000000ffff877224 */ /* 0x000fe200078e0088 */
[----:B------:R-:W-:Y:S01]  /*7fb0*/  MOV R68, R75 ;  /* 0x0000004b00447202 */ /* 0x000fe20000000f00 */
[----:B------:R-:W-:Y:S02]  /*7fc0*/  IMAD.MOV.U32 R137, RZ, RZ, R138 ;  /* 0x000000ffff897224 */ /* 0x000fe400078e008a */
[----:B------:R-:W-:Y:S02]  /*7fd0*/  IMAD.MOV.U32 R4, RZ, RZ, R11 ;  /* 0x000000ffff047224 */ /* 0x000fe400078e000b */
.L_x_37705:
[----:B------:R-:W-:Y:S05]  /*7fe0*/  BSYNC B1 ;  /* 0x0000000000017941 */ /* 0x000fea0003800000 */
.L_x_37703:
        /* <DEDUP_REMOVED lines=11> */
.L_x_37707:
[----:B------:R-:W-:Y:S01]  /*80a0*/  IMAD.MOV.U32 R136, RZ, RZ, R135 ;  /* 0x000000ffff887224 */ /* 0x000fe200078e0087 */
[----:B------:R-:W-:Y:S01]  /*80b0*/  MOV R75, R74 ;  /* 0x0000004a004b7202 */ /* 0x000fe20000000f00 */
[----:B------:R-:W-:Y:S02]  /*80c0*/  IMAD.MOV.U32 R138, RZ, RZ, R137 ;  /* 0x000000ffff8a7224 */ /* 0x000fe400078e0089 */
[----:B------:R-:W-:Y:S02]  /*80d0*/  IMAD.MOV.U32 R11, RZ, RZ, R10 ;  /* 0x000000ffff0b7224 */ /* 0x000fe400078e000a */
.L_x_37708:
[----:B------:R-:W-:Y:S05]  /*80e0*/  BSYNC B1 ;  /* 0x0000000000017941 */ /* 0x000fea0003800000 */
.L_x_37706:
        /* <DEDUP_REMOVED lines=11> */
.L_x_37710:
[----:B------:R-:W-:Y:S01]  /*81a0*/  IMAD.MOV.U32 R135, RZ, RZ, R136 ;  /* 0x000000ffff877224 */ /* 0x000fe200078e0088 */
[----:B------:R-:W-:Y:S01]  /*81b0*/  MOV R74, R73 ;  /* 0x00000049004a7202 */ /* 0x000fe20000000f00 */
[----:B------:R-:W-:Y:S02]  /*81c0*/  IMAD.MOV.U32 R137, RZ, RZ, R138 ;  /* 0x000000ffff897224 */ /* 0x000fe400078e008a */
[----:B------:R-:W-:Y:S02]  /*81d0*/  IMAD.MOV.U32 R10, RZ, RZ, R9 ;  /* 0x000000ffff0a7224 */ /* 0x000fe400078e0009 */
.L_x_37711:
[----:B------:R-:W-:Y:S05]  /*81e0*/  BSYNC B1 ;  /* 0x0000000000017941 */ /* 0x000fea0003800000 */
.L_x_37709:
        /* <DEDUP_REMOVED lines=11> */
.L_x_37713:
[----:B------:R-:W-:Y:S01]  /*82a0*/  IMAD.MOV.U32 R136, RZ, RZ, R135 ;  /* 0x000000ffff887224 */ /* 0x000fe200078e0087 */
[----:B------:R-:W-:Y:S01]  /*82b0*/  MOV R73, R72 ;  /* 0x0000004800497202 */ /* 0x000fe20000000f00 */
[----:B------:R-:W-:Y:S02]  /*82c0*/  IMAD.MOV.U32 R138, RZ, RZ, R137 ;  /* 0x000000ffff8a7224 */ /* 0x000fe400078e0089 */
[----:B------:R-:W-:Y:S02]  /*82d0*/  IMAD.MOV.U32 R9, RZ, RZ, R8 ;  /* 0x000000ffff097224 */ /* 0x000fe400078e0008 */
.L_x_37714:
[----:B------:R-:W-:Y:S05]  /*82e0*/  BSYNC B1 ;  /* 0x0000000000017941 */ /* 0x000fea0003800000 */
.L_x_37712:
        /* <DEDUP_REMOVED lines=11> */
.L_x_37716:
[----:B------:R-:W-:Y:S01]  /*83a0*/  IMAD.MOV.U32 R135, RZ, RZ, R136 ;  /* 0x000000ffff877224 */ /* 0x000fe200078e0088 */
[----:B------:R-:W-:Y:S01]  /*83b0*/  MOV R72, R79 ;  /* 0x0000004f00487202 */ /* 0x000fe20000000f00 */
[----:B------:R-:W-:Y:S02]  /*83c0*/  IMAD.MOV.U32 R137, RZ, RZ, R138 ;  /* 0x000000ffff897224 */ /* 0x000fe400078e008a */
[----:B------:R-:W-:Y:S02]  /*83d0*/  IMAD.MOV.U32 R8, RZ, RZ, R15 ;  /* 0x000000ffff087224 */ /* 0x000fe400078e000f */
.L_x_37717:
[----:B------:R-:W-:Y:S05]  /*83e0*/  BSYNC B1 ;  /* 0x0000000000017941 */ /* 0x000fea0003800000 */
.L_x_37715:
        /* <DEDUP_REMOVED lines=11> */
.L_x_37719:
[----:B------:R-:W-:Y:S01]  /*84a0*/  IMAD.MOV.U32 R136, RZ, RZ, R135 ;  /* 0x000000ffff887224 */ /* 0x000fe200078e0087 */
[----:B------:R-:W-:Y:S01]  /*84b0*/  MOV R79, R78 ;  /* 0x0000004e004f7202 */ /* 0x000fe20000000f00 */
[----:B------:R-:W-:Y:S02]  /*84c0*/  IMAD.MOV.U32 R138, RZ, RZ, R137 ;  /* 0x000000ffff8a7224 */ /* 0x000fe400078e0089 */
[----:B------:R-:W-:Y:S02]  /*84d0*/  IMAD.MOV.U32 R15, RZ, RZ, R14 ;  /* 0x000000ffff0f7224 */ /* 0x000fe400078e000e */
.L_x_37720:
[----:B------:R-:W-:Y:S05]  /*84e0*/  BSYNC B1 ;  /* 0x0000000000017941 */ /* 0x000fea0003800000 */
.L_x_37718:
        /* <DEDUP_REMOVED lines=11> */
.L_x_37722:
[----:B------:R-:W-:Y:S01]  /*85a0*/  IMAD.MOV.U32 R135, RZ, RZ, R136 ;  /* 0x000000ffff877224 */ /* 0x000fe200078e0088 */
[----:B------:R-:W-:Y:S01]  /*85b0*/  MOV R78, R77 ;  /* 0x0000004d004e7202 */ /* 0x000fe20000000f00 */
[----:B------:R-:W-:Y:S02]  /*85c0*/  IMAD.MOV.U32 R137, RZ, RZ, R138 ;  /* 0x000000ffff897224 */ /* 0x000fe400078e008a */
[----:B------:R-:W-:Y:S02]  /*85d0*/  IMAD.MOV.U32 R14, RZ, RZ, R13 ;  /* 0x000000ffff0e7224 */ /* 0x000fe400078e000d */
.L_x_37723:
[----:B------:R-:W-:Y:S05]  /*85e0*/  BSYNC B1 ;  /* 0x0000000000017941 */ /* 0x000fea0003800000 */
.L_x_37721:
        /* <DEDUP_REMOVED lines=11> */
.L_x_37725:
[----:B------:R-:W-:Y:S01]  /*86a0*/  IMAD.MOV.U32 R136, RZ, RZ, R135 ;  /* 0x000000ffff887224 */ /* 0x000fe200078e0087 */
[----:B------:R-:W-:Y:S01]  /*86b0*/  MOV R77, R76 ;  /* 0x0000004c004d7202 */ /* 0x000fe20000000f00 */
[----:B------:R-:W-:Y:S02]  /*86c0*/  IMAD.MOV.U32 R138, RZ, RZ, R137 ;  /* 0x000000ffff8a7224 */ /* 0x000fe400078e0089 */
[----:B------:R-:W-:Y:S02]  /*86d0*/  IMAD.MOV.U32 R13, RZ, RZ, R12 ;  /* 0x000000ffff0d7224 */ /* 0x000fe400078e000c */
.L_x_37726:
[----:B------:R-:W-:Y:S05]  /*86e0*/  BSYNC B1 ;  /* 0x0000000000017941 */ /* 0x000fea0003800000 */
.L_x_37724:
        /* <DEDUP_REMOVED lines=11> */
.L_x_37728:
[----:B------:R-:W-:Y:S01]  /*87a0*/  IMAD.MOV.U32 R135, RZ, RZ, R136 ;  /* 0x000000ffff877224 */ /* 0x000fe200078e0088 */
[----:B------:R-:W-:Y:S01]  /*87b0*/  MOV R76, R83 ;  /* 0x00000053004c7202 */ /* 0x000fe20000000f00 */
[----:B------:R-:W-:Y:S02]  /*87c0*/  IMAD.MOV.U32 R137, RZ, RZ, R138 ;  /* 0x000000ffff897224 */ /* 0x000fe400078e008a */
[----:B------:R-:W-:Y:S02]  /*87d0*/  IMAD.MOV.U32 R12, RZ, RZ, R19 ;  /* 0x000000ffff0c7224 */ /* 0x000fe400078e0013 */
.L_x_37729:
[----:B------:R-:W-:Y:S05]  /*87e0*/  BSYNC B1 ;  /* 0x0000000000017941 */ /* 0x000fea0003800000 */
.L_x_37727:
        /* <DEDUP_REMOVED lines=11> */
.L_x_37731:
[----:B------:R-:W-:Y:S01]  /*88a0*/  IMAD.MOV.U32 R136, RZ, RZ, R135 ;  /* 0x000000ffff887224 */ /* 0x000fe200078e0087 */
[----:B------:R-:W-:Y:S01]  /*88b0*/  MOV R83, R82 ;  /* 0x0000005200537202 */ /* 0x000fe20000000f00 */
[----:B------:R-:W-:Y:S02]  /*88c0*/  IMAD.MOV.U32 R138, RZ, RZ, R137 ;  /* 0x000000ffff8a7224 */ /* 0x000fe400078e0089 */
[----:B------:R-:W-:Y:S02]  /*88d0*/  IMAD.MOV.U32 R19, RZ, RZ, R18 ;  /* 0x000000ffff137224 */ /* 0x000fe400078e0012 */
.L_x_37732:
[----:B------:R-:W-:Y:S05]  /*88e0*/  BSYNC B1 ;  /* 0x0000000000017941 */ /* 0x000fea0003800000 */
.L_x_37730:
        /* <DEDUP_REMOVED lines=11> */
.L_x_37734:
[----:B------:R-:W-:Y:S01]  /*89a0*/  IMAD.MOV.U32 R135, RZ, RZ, R136 ;  /* 0x000000ffff877224 */ /* 0x000fe200078e0088 */
[----:B------:R-:W-:Y:S01]  /*89b0*/  MOV R82, R81 ;  /* 0x0000005100527202 */ /* 0x000fe20000000f00 */
[----:B------:R-:W-:Y:S02]  /*89c0*/  IMAD.MOV.U32 R137, RZ, RZ, R138 ;  /* 0x000000ffff897224 */ /* 0x000fe400078e008a */
[----:B------:R-:W-:Y:S02]  /*89d0*/  IMAD.MOV.U32 R18, RZ, RZ, R17 ;  /* 0x000000ffff127224 */ /* 0x000fe400078e0011 */
.L_x_37735:
[----:B------:R-:W-:Y:S05]  /*89e0*/  BSYNC B1 ;  /* 0x0000000000017941 */ /* 0x000fea0003800000 */
.L_x_37733:
        /* <DEDUP_REMOVED lines=11> */
.L_x_37737:
[----:B------:R-:W-:Y:S01]  /*8aa0*/  IMAD.MOV.U32 R136, RZ, RZ, R135 ;  /* 0x000000ffff887224 */ /* 0x000fe200078e0087 */
[----:B------:R-:W-:Y:S01]  /*8ab0*/  MOV R81, R80 ;  /* 0x0000005000517202 */ /* 0x000fe20000000f00 */
[----:B------:R-:W-:Y:S02]  /*8ac0*/  IMAD.MOV.U32 R138, RZ, RZ, R137 ;  /* 0x000000ffff8a7224 */ /* 0x000fe400078e0089 */
[----:B------:R-:W-:Y:S02]  /*8ad0*/  IMAD.MOV.U32 R17, RZ, RZ, R16 ;  /* 0x000000ffff117224 */ /* 0x000fe400078e0010 */
.L_x_37738:
[----:B------:R-:W-:Y:S05]  /*8ae0*/  BSYNC B1 ;  /* 0x0000000000017941 */ /* 0x000fea0003800000 */
.L_x_37736:
        /* <DEDUP_REMOVED lines=11> */
.L_x_37740:
[----:B------:R-:W-:Y:S01]  /*8ba0*/  IMAD.MOV.U32 R135, RZ, RZ, R136 ;  /* 0x000000ffff877224 */ /* 0x000fe200078e0088 */
[----:B------:R-:W-:Y:S01]  /*8bb0*/  MOV R80, R87 ;  /* 0x0000005700507202 */ /* 0x000fe20000000f00 */
[----:B------:R-:W-:Y:S02]  /*8bc0*/  IMAD.MOV.U32 R137, RZ, RZ, R138 ;  /* 0x000000ffff897224 */ /* 0x000fe400078e008a */
[----:B------:R-:W-:Y:S02]  /*8bd0*/  IMAD.MOV.U32 R16, RZ, RZ, R23 ;  /* 0x000000ffff107224 */ /* 0x000fe400078e0017 */
.L_x_37741:
[----:B------:R-:W-:Y:S05]  /*8be0*/  BSYNC B1 ;  /* 0x0000000000017941 */ /* 0x000fea0003800000 */
.L_x_37739:
        /* <DEDUP_REMOVED lines=11> */
.L_x_37743:
[----:B------:R-:W-:Y:S01]  /*8ca0*/  IMAD.MOV.U32 R136, RZ, RZ, R135 ;  /* 0x000000ffff887224 */ /* 0x000fe200078e0087 */
[----:B------:R-:W-:Y:S01]  /*8cb0*/  MOV R87, R86 ;  /* 0x0000005600577202 */ /* 0x000fe20000000f00 */
[----:B------:R-:W-:Y:S02]  /*8cc0*/  IMAD.MOV.U32 R138, RZ, RZ, R137 ;  /* 0x000000ffff8a7224 */ /* 0x000fe400078e0089 */
[----:B------:R-:W-:Y:S02]  /*8cd0*/  IMAD.MOV.U32 R23, RZ, RZ, R22 ;  /* 0x000000ffff177224 */ /* 0x000fe400078e0016 */
.L_x_37744:
[----:B------:R-:W-:Y:S05]  /*8ce0*/  BSYNC B1 ;  /* 0x0000000000017941 */ /* 0x000fea0003800000 */
.L_x_37742:
        /* <DEDUP_REMOVED lines=11> */
.L_x_37746:
[----:B------:R-:W-:Y:S01]  /*8da0*/  IMAD.MOV.U32 R135, RZ, RZ, R136 ;  /* 0x000000ffff877224 */ /* 0x000fe200078e0088 */
[----:B------:R-:W-:Y:S01]  /*8db0*/  MOV R86, R85 ;  /* 0x0000005500567202 */ /* 0x000fe20000000f00 */
[----:B------:R-:W-:Y:S02]  /*8dc0*/  IMAD.MOV.U32 R137, RZ, RZ, R138 ;  /* 0x000000ffff897224 */ /* 0x000fe400078e008a */
[----:B------:R-:W-:Y:S02]  /*8dd0*/  IMAD.MOV.U32 R22, RZ, RZ, R21 ;  /* 0x000000ffff167224 */ /* 0x000fe400078e0015 */
.L_x_37747:
[----:B------:R-:W-:Y:S05]  /*8de0*/  BSYNC B1 ;  /* 0x0000000000017941 */ /* 0x000fea0003800000 */
.L_x_37745:
        /* <DEDUP_REMOVED lines=11> */
.L_x_37749:
[----:B------:R-:W-:Y:S01]  /*8ea0*/  IMAD.MOV.U32 R136, RZ, RZ, R135 ;  /* 0x000000ffff887224 */ /* 0x000fe200078e0087 */
[----:B------:R-:W-:Y:S01]  /*8eb0*/  MOV R85, R84 ;  /* 0x0000005400557202 */ /* 0x000fe20000000f00 */
[----:B------:R-:W-:Y:S02]  /*8ec0*/  IMAD.MOV.U32 R138, RZ, RZ, R137 ;  /* 0x000000ffff8a7224 */ /* 0x000fe400078e0089 */
[----:B------:R-:W-:Y:S02]  /*8ed0*/  IMAD.MOV.U32 R21, RZ, RZ, R20 ;  /* 0x000000ffff157224 */ /* 0x000fe400078e0014 */
.L_x_37750:
[----:B------:R-:W-:Y:S05]  /*8ee0*/  BSYNC B1 ;  /* 0x0000000000017941 */ /* 0x000fea0003800000 */
.L_x_37748:
        /* <DEDUP_REMOVED lines=11> */
.L_x_37752:
[----:B------:R-:W-:Y:S01]  /*8fa0*/  IMAD.MOV.U32 R135, RZ, RZ, R136 ;  /* 0x000000ffff877224 */ /* 0x000fe200078e0088 */
[----:B------:R-:W-:Y:S01]  /*8fb0*/  MOV R84, R91 ;  /* 0x0000005b00547202 */ /* 0x000fe20000000f00 */
[----:B------:R-:W-:Y:S02]  /*8fc0*/  IMAD.MOV.U32 R137, RZ, RZ, R138 ;  /* 0x000000ffff897224 */ /* 0x000fe400078e008a */
[----:B------:R-:W-:Y:S02]  /*8fd0*/  IMAD.MOV.U32 R20, RZ, RZ, R27 ;  /* 0x000000ffff147224 */ /* 0x000fe400078e001b */
.L_x_37753:
[----:B------:R-:W-:Y:S05]  /*8fe0*/  BSYNC B1 ;  /* 0x0000000000017941 */ /* 0x000fea0003800000 */
.L_x_37751:
        /* <DEDUP_REMOVED lines=11> */
.L_x_37755:
[----:B------:R-:W-:Y:S01]  /*90a0*/  IMAD.MOV.U32 R136, RZ, RZ, R135 ;  /* 0x000000ffff887224 */ /* 0x000fe200078e0087 */
[----:B------:R-:W-:Y:S01]  /*90b0*/  MOV R91, R90 ;  /* 0x0000005a005b7202 */ /* 0x000fe20000000f00 */
[----:B------:R-:W-:Y:S02]  /*90c0*/  IMAD.MOV.U32 R138, RZ, RZ, R137 ;  /* 0x000000ffff8a7224 */ /* 0x000fe400078e0089 */
[----:B------:R-:W-:Y:S02]  /*90d0*/  IMAD.MOV.U32 R27, RZ, RZ, R26 ;  /* 0x000000ffff1b7224 */ /* 0x000fe400078e001a */
.L_x_37756:
[----:B------:R-:W-:Y:S05]  /*90e0*/  BSYNC B1 ;  /* 0x0000000000017941 */ /* 0x000fea0003800000 */
.L_x_37754:
        /* <DEDUP_REMOVED lines=11> */
.L_x_37758:
[----:B------:R-:W-:Y:S01]  /*91a0*/  IMAD.MOV.U32 R135, RZ, RZ, R136 ;  /* 0x000000ffff877224 */ /* 0x000fe200078e0088 */
[----:B------:R-:W-:Y:S01]  /*91b0*/  MOV R90, R89 ;  /* 0x00000059005a7202 */ /* 0x000fe20000000f00 */
[----:B------:R-:W-:Y:S02]  /*91c0*/  IMAD.MOV.U32 R137, RZ, RZ, R138 ;  /* 0x000000ffff897224 */ /* 0x000fe400078e008a */
[----:B------:R-:W-:Y:S02]  /*91d0*/  IMAD.MOV.U32 R26, RZ, RZ, R25 ;  /* 0x000000ffff1a7224 */ /* 0x000fe400078e0019 */
.L_x_37759:
[----:B------:R-:W-:Y:S05]  /*91e0*/  BSYNC B1 ;  /* 0x0000000000017941 */ /* 0x000fea0003800000 */
.L_x_37757:
        /* <DEDUP_REMOVED lines=11> */
.L_x_37761:
[----:B------:R-:W-:Y:S01]  /*92a0*/  IMAD.MOV.U32 R136, RZ, RZ, R135 ;  /* 0x000000ffff887224 */ /* 0x000fe200078e0087 */
[----:B------:R-:W-:Y:S01]  /*92b0*/  MOV R89, R88 ;  /* 0x0000005800597202 */ /* 0x000fe20000000f00 */
[----:B------:R-:W-:Y:S02]  /*92c0*/  IMAD.MOV.U32 R138, RZ, RZ, R137 ;  /* 0x000000ffff8a7224 */ /* 0x000fe400078e0089 */
[----:B------:R-:W-:Y:S02]  /*92d0*/  IMAD.MOV.U32 R25, RZ, RZ, R24 ;  /* 0x000000ffff197224 */ /* 0x000fe400078e0018 */
.L_x_37762:
[----:B------:R-:W-:Y:S05]  /*92e0*/  BSYNC B1 ;  /* 0x0000000000017941 */ /* 0x000fea0003800000 */
.L_x_37760:
        /* <DEDUP_REMOVED lines=11> */
.L_x_37764:
[----:B------:R-:W-:Y:S01]  /*93a0*/  IMAD.MOV.U32 R135, RZ, RZ, R136 ;  /* 0x000000ffff877224 */ /* 0x000fe200078e0088 */
[----:B------:R-:W-:Y:S01]  /*93b0*/  MOV R88, R95 ;  /* 0x0000005f00587202 */ /* 0x000fe20000000f00 */
[----:B------:R-:W-:Y:S02]  /*93c0*/  IMAD.MOV.U32 R137, RZ, RZ, R138 ;  /* 0x000000ffff897224 */ /* 0x000fe400078e008a */
[----:B------:R-:W-:Y:S02]  /*93d0*/  IMAD.MOV.U32 R24, RZ, RZ, R31 ;  /* 0x000000ffff187224 */ /* 0x000fe400078e001f */
.L_x_37765:
[----:B------:R-:W-:Y:S05]  /*93e0*/  BSYNC B1 ;  /* 0x0000000000017941 */ /* 0x000fea0003800000 */
.L_x_37763:
        /* <DEDUP_REMOVED lines=11> */
.L_x_37767:
[----:B------:R-:W-:Y:S01]  /*94a0*/  IMAD.MOV.U32 R136, RZ, RZ, R135 ;  /* 0x000000ffff887224 */ /* 0x000fe200078e0087 */
[----:B------:R-:W-:Y:S01]  /*94b0*/  MOV R95, R94 ;  /* 0x0000005e005f7202 */ /* 0x000fe20000000f00 */
[----:B------:R-:W-:Y:S02]  /*94c0*/  IMAD.MOV.U32 R138, RZ, RZ, R137 ;  /* 0x000000ffff8a7224 */ /* 0x000fe400078e0089 */
[----:B------:R-:W-:Y:S02]  /*94d0*/  IMAD.MOV.U32 R31, RZ, RZ, R30 ;  /* 0x000000ffff1f7224 */ /* 0x000fe400078e001e */
.L_x_37768:
[----:B------:R-:W-:Y:S05]  /*94e0*/  BSYNC B1 ;  /* 0x0000000000017941 */ /* 0x000fea0003800000 */
.L_x_37766:
        /* <DEDUP_REMOVED lines=11> */
.L_x_37770:
[----:B------:R-:W-:Y:S01]  /*95a0*/  IMAD.MOV.U32 R135, RZ, RZ, R136 ;  /* 0x000000ffff877224 */ /* 0x000fe200078e0088 */
[----:B------:R-:W-:Y:S01]  /*95b0*/  MOV R94, R93 ;  /* 0x0000005d005e7202 */ /* 0x000fe20000000f00 */
[----:B------:R-:W-:Y:S02]  /*95c0*/  IMAD.MOV.U32 R137, RZ, RZ, R138 ;  /* 0x000000ffff897224 */ /* 0x000fe400078e008a */
[----:B------:R-:W-:Y:S02]  /*95d0*/  IMAD.MOV.U32 R30, RZ, RZ, R29 ;  /* 0x000000ffff1e7224 */ /* 0x000fe400078e001d */
.L_x_37771:
[----:B------:R-:W-:Y:S05]  /*95e0*/  BSYNC B1 ;  /* 0x0000000000017941 */ /* 0x000fea0003800000 */
.L_x_37769:
        /* <DEDUP_REMOVED lines=11> */
.L_x_37773:
[----:B------:R-:W-:Y:S01]  /*96a0*/  IMAD.MOV.U32 R136, RZ, RZ, R135 ;  /* 0x000000ffff887224 */ /* 0x000fe200078e0087 */
[----:B------:R-:W-:Y:S01]  /*96b0*/  MOV R93, R92 ;  /* 0x0000005c005d7202 */ /* 0x000fe20000000f00 */
[----:B------:R-:W-:Y:S02]  /*96c0*/  IMAD.MOV.U32 R138, RZ, RZ, R137 ;  /* 0x000000ffff8a7224 */ /* 0x000fe400078e0089 */
[----:B------:R-:W-:Y:S02]  /*96d0*/  IMAD.MOV.U32 R29, RZ, RZ, R28 ;  /* 0x000000ffff1d7224 */ /* 0x000fe400078e001c */
.L_x_37774:
[----:B------:R-:W-:Y:S05]  /*96e0*/  BSYNC B1 ;  /* 0x0000000000017941 */ /* 0x000fea0003800000 */
.L_x_37772:
        /* <DEDUP_REMOVED lines=11> */
.L_x_37776:
[----:B------:R-:W-:Y:S01]  /*97a0*/  IMAD.MOV.U32 R135, RZ, RZ, R136 ;  /* 0x000000ffff877224 */ /* 0x000fe200078e0088 */
[----:B------:R-:W-:Y:S01]  /*97b0*/  MOV R92, R99 ;  /* 0x00000063005c7202 */ /* 0x000fe20000000f00 */
[----:B------:R-:W-:Y:S02]  /*97c0*/  IMAD.MOV.U32 R137, RZ, RZ, R138 ;  /* 0x000000ffff897224 */ /* 0x000fe400078e008a */
[----:B------:R-:W-:Y:S02]  /*97d0*/  IMAD.MOV.U32 R28, RZ, RZ, R35 ;  /* 0x000000ffff1c7224 */ /* 0x000fe400078e0023 */
.L_x_37777:
[----:B------:R-:W-:Y:S05]  /*97e0*/  BSYNC B1 ;  /* 0x0000000000017941 */ /* 0x000fea0003800000 */
.L_x_37775:
        /* <DEDUP_REMOVED lines=11> */
.L_x_37779:
[----:B------:R-:W-:Y:S01]  /*98a0*/  IMAD.MOV.U32 R136, RZ, RZ, R135 ;  /* 0x000000ffff887224 */ /* 0x000fe200078e0087 */
[----:B------:R-:W-:Y:S01]  /*98b0*/  MOV R99, R98 ;  /* 0x0000006200637202 */ /* 0x000fe20000000f00 */
[----:B------:R-:W-:Y:S02]  /*98c0*/  IMAD.MOV.U32 R138, RZ, RZ, R137 ;  /* 0x000000ffff8a7224 */ /* 0x000fe400078e0089 */
[----:B------:R-:W-:Y:S02]  /*98d0*/  IMAD.MOV.U32 R35, RZ, RZ, R34 ;  /* 0x000000ffff237224 */ /* 0x000fe400078e0022 */
.L_x_37780:
[----:B------:R-:W-:Y:S05]  /*98e0*/  BSYNC B1 ;  /* 0x0000000000017941 */ /* 0x000fea0003800000 */
.L_x_37778:
        /* <DEDUP_REMOVED lines=11> */
.L_x_37782:
[----:B------:R-:W-:Y:S01]  /*99a0*/  IMAD.MOV.U32 R135, RZ, RZ, R136 ;  /* 0x000000ffff877224 */ /* 0x000fe200078e0088 */
[----:B------:R-:W-:Y:S01]  /*99b0*/  MOV R98, R97 ;  /* 0x0000006100627202 */ /* 0x000fe20000000f00 */
[----:B------:R-:W-:Y:S02]  /*99c0*/  IMAD.MOV.U32 R137, RZ, RZ, R138 ;  /* 0x000000ffff897224 */ /* 0x000fe400078e008a */
[----:B------:R-:W-:Y:S02]  /*99d0*/  IMAD.MOV.U32 R34, RZ, RZ, R33 ;  /* 0x000000ffff227224 */ /* 0x000fe400078e0021 */
.L_x_37783:
[----:B------:R-:W-:Y:S05]  /*99e0*/  BSYNC B1 ;  /* 0x0000000000017941 */ /* 0x000fea0003800000 */
.L_x_37781:
        /* <DEDUP_REMOVED lines=11> */
.L_x_37785:
[----:B------:R-:W-:Y:S01]  /*9aa0*/  IMAD.MOV.U32 R136, RZ, RZ, R135 ;  /* 0x000000ffff887224 */ /* 0x000fe200078e0087 */
[----:B------:R-:W-:Y:S01]  /*9ab0*/  MOV R97, R96 ;  /* 0x0000006000617202 */ /* 0x000fe20000000f00 */
[----:B------:R-:W-:Y:S02]  /*9ac0*/  IMAD.MOV.U32 R138, RZ, RZ, R137 ;  /* 0x000000ffff8a7224 */ /* 0x000fe400078e0089 */
[----:B------:R-:W-:Y:S02]  /*9ad0*/  IMAD.MOV.U32 R33, RZ, RZ, R32 ;  /* 0x000000ffff217224 */ /* 0x000fe400078e0020 */
.L_x_37786:
[----:B------:R-:W-:Y:S05]  /*9ae0*/  BSYNC B1 ;  /* 0x0000000000017941 */ /* 0x000fea0003800000 */
.L_x_37784:
        /* <DEDUP_REMOVED lines=11> */
.L_x_37788:
[----:B------:R-:W-:Y:S01]  /*9ba0*/  IMAD.MOV.U32 R135, RZ, RZ, R136 ;  /* 0x000000ffff877224 */ /* 0x000fe200078e0088 */
[----:B------:R-:W-:Y:S01]  /*9bb0*/  MOV R96, R103 ;  /* 0x0000006700607202 */ /* 0x000fe20000000f00 */
[----:B------:R-:W-:Y:S02]  /*9bc0*/  IMAD.MOV.U32 R137, RZ, RZ, R138 ;  /* 0x000000ffff897224 */ /* 0x000fe400078e008a */
[----:B------:R-:W-:Y:S02]  /*9bd0*/  IMAD.MOV.U32 R32, RZ, RZ, R39 ;  /* 0x000000ffff207224 */ /* 0x000fe400078e0027 */
.L_x_37789:
[----:B------:R-:W-:Y:S05]  /*9be0*/  BSYNC B1 ;  /* 0x0000000000017941 */ /* 0x000fea0003800000 */
.L_x_37787:
        /* <DEDUP_REMOVED lines=11> */
.L_x_37791:
[----:B------:R-:W-:Y:S01]  /*9ca0*/  IMAD.MOV.U32 R136, RZ, RZ, R135 ;  /* 0x000000ffff887224 */ /* 0x000fe200078e0087 */
[----:B------:R-:W-:Y:S01]  /*9cb0*/  MOV R103, R102 ;  /* 0x0000006600677202 */ /* 0x000fe20000000f00 */
[----:B------:R-:W-:Y:S02]  /*9cc0*/  IMAD.MOV.U32 R138, RZ, RZ, R137 ;  /* 0x000000ffff8a7224 */ /* 0x000fe400078e0089 */
[----:B------:R-:W-:Y:S02]  /*9cd0*/  IMAD.MOV.U32 R39, RZ, RZ, R38 ;  /* 0x000000ffff277224 */ /* 0x000fe400078e0026 */
.L_x_37792:
[----:B------:R-:W-:Y:S05]  /*9ce0*/  BSYNC B1 ;  /* 0x0000000000017941 */ /* 0x000fea0003800000 */
.L_x_37790:
        /* <DEDUP_REMOVED lines=11> */
.L_x_37794:
[----:B------:R-:W-:Y:S01]  /*9da0*/  IMAD.MOV.U32 R135, RZ, RZ, R136 ;  /* 0x000000ffff877224 */ /* 0x000fe200078e0088 */
[----:B------:R-:W-:Y:S01]  /*9db0*/  MOV R102, R101 ;  /* 0x0000006500667202 */ /* 0x000fe20000000f00 */
[----:B------:R-:W-:Y:S02]  /*9dc0*/  IMAD.MOV.U32 R137, RZ, RZ, R138 ;  /* 0x000000ffff897224 */ /* 0x000fe400078e008a */
[----:B------:R-:W-:Y:S02]  /*9dd0*/  IMAD.MOV.U32 R38, RZ, RZ, R37 ;  /* 0x000000ffff267224 */ /* 0x000fe400078e0025 */
.L_x_37795:
[----:B------:R-:W-:Y:S05]  /*9de0*/  BSYNC B1 ;  /* 0x0000000000017941 */ /* 0x000fea0003800000 */
.L_x_37793:
        /* <DEDUP_REMOVED lines=11> */
.L_x_37797:
[----:B------:R-:W-:Y:S01]  /*9ea0*/  IMAD.MOV.U32 R136, RZ, RZ, R135 ;  /* 0x000000ffff887224 */ /* 0x000fe200078e0087 */
[----:B------:R-:W-:Y:S01]  /*9eb0*/  MOV R101, R100 ;  /* 0x0000006400657202 */ /* 0x000fe20000000f00 */
[----:B------:R-:W-:Y:S02]  /*9ec0*/  IMAD.MOV.U32 R138, RZ, RZ, R137 ;  /* 0x000000ffff8a7224 */ /* 0x000fe400078e0089 */
[----:B------:R-:W-:Y:S02]  /*9ed0*/  IMAD.MOV.U32 R37, RZ, RZ, R36 ;  /* 0x000000ffff257224 */ /* 0x000fe400078e0024 */
.L_x_37798:
[----:B------:R-:W-:Y:S05]  /*9ee0*/  BSYNC B1 ;  /* 0x0000000000017941 */ /* 0x000fea0003800000 */
.L_x_37796:
        /* <DEDUP_REMOVED lines=11> */
.L_x_37800:
[----:B------:R-:W-:Y:S01]  /*9fa0*/  IMAD.MOV.U32 R135, RZ, RZ, R136 ;  /* 0x000000ffff877224 */ /* 0x000fe200078e0088 */
[----:B------:R-:W-:Y:S01]  /*9fb0*/  MOV R100, R107 ;  /* 0x0000006b00647202 */ /* 0x000fe20000000f00 */
[----:B------:R-:W-:Y:S02]  /*9fc0*/  IMAD.MOV.U32 R137, RZ, RZ, R138 ;  /* 0x000000ffff897224 */ /* 0x000fe400078e008a */
[----:B------:R-:W-:Y:S02]  /*9fd0*/  IMAD.MOV.U32 R36, RZ, RZ, R43 ;  /* 0x000000ffff247224 */ /* 0x000fe400078e002b */
.L_x_37801:
[----:B------:R-:W-:Y:S05]  /*9fe0*/  BSYNC B1 ;  /* 0x0000000000017941 */ /* 0x000fea0003800000 */
.L_x_37799:
        /* <DEDUP_REMOVED lines=11> */
.L_x_37803:
[----:B------:R-:W-:Y:S01]  /*a0a0*/  IMAD.MOV.U32 R136, RZ, RZ, R135 ;  /* 0x000000ffff887224 */ /* 0x000fe200078e0087 */
[----:B------:R-:W-:Y:S01]  /*a0b0*/  MOV R107, R106 ;  /* 0x0000006a006b7202 */ /* 0x000fe20000000f00 */
[----:B------:R-:W-:Y:S02]  /*a0c0*/  IMAD.MOV.U32 R138, RZ, RZ, R137 ;  /* 0x000000ffff8a7224 */ /* 0x000fe400078e0089 */
[----:B------:R-:W-:Y:S02]  /*a0d0*/  IMAD.MOV.U32 R43, RZ, RZ, R42 ;  /* 0x000000ffff2b7224 */ /* 0x000fe400078e002a */
.L_x_37804:
[----:B------:R-:W-:Y:S05]  /*a0e0*/  BSYNC B1 ;  /* 0x0000000000017941 */ /* 0x000fea0003800000 */
.L_x_37802:
        /* <DEDUP_REMOVED lines=11> */
.L_x_37806:
[----:B------:R-:W-:Y:S01]  /*a1a0*/  IMAD.MOV.U32 R135, RZ, RZ, R136 ;  /* 0x000000ffff877224 */ /* 0x000fe200078e0088 */
[----:B------:R-:W-:Y:S01]  /*a1b0*/  MOV R106, R105 ;  /* 0x00000069006a7202 */ /* 0x000fe20000000f00 */
[----:B------:R-:W-:Y:S02]  /*a1c0*/  IMAD.MOV.U32 R137, RZ, RZ, R138 ;  /* 0x000000ffff897224 */ /* 0x000fe400078e008a */
[----:B------:R-:W-:Y:S02]  /*a1d0*/  IMAD.MOV.U32 R42, RZ, RZ, R41 ;  /* 0x000000ffff2a7224 */ /* 0x000fe400078e0029 */
.L_x_37807:
[----:B------:R-:W-:Y:S05]  /*a1e0*/  BSYNC B1 ;  /* 0x0000000000017941 */ /* 0x000fea0003800000 */
.L_x_37805:
        /* <DEDUP_REMOVED lines=11> */
.L_x_37809:
[----:B------:R-:W-:Y:S01]  /*a2a0*/  IMAD.MOV.U32 R136, RZ, RZ, R135 ;  /* 0x000000ffff887224 */ /* 0x000fe200078e0087 */
[----:B------:R-:W-:Y:S01]  /*a2b0*/  MOV R105, R104 ;  /* 0x0000006800697202 */ /* 0x000fe20000000f00 */
[----:B------:R-:W-:Y:S02]  /*a2c0*/  IMAD.MOV.U32 R138, RZ, RZ, R137 ;  /* 0x000000ffff8a7224 */ /* 0x000fe400078e0089 */
[----:B------:R-:W-:Y:S02]  /*a2d0*/  IMAD.MOV.U32 R41, RZ, RZ, R40 ;  /* 0x000000ffff297224 */ /* 0x000fe400078e0028 */
.L_x_37810:
[----:B------:R-:W-:Y:S05]  /*a2e0*/  BSYNC B1 ;  /* 0x0000000000017941 */ /* 0x000fea0003800000 */
.L_x_37808:
        /* <DEDUP_REMOVED lines=11> */
.L_x_37812:
[----:B------:R-:W-:Y:S01]  /*a3a0*/  IMAD.MOV.U32 R135, RZ, RZ, R136 ;  /* 0x000000ffff877224 */ /* 0x000fe200078e0088 */
[----:B------:R-:W-:Y:S01]  /*a3b0*/  MOV R104, R111 ;  /* 0x0000006f00687202 */ /* 0x000fe20000000f00 */
[----:B------:R-:W-:Y:S02]  /*a3c0*/  IMAD.MOV.U32 R137, RZ, RZ, R138 ;  /* 0x000000ffff897224 */ /* 0x000fe400078e008a */
[----:B------:R-:W-:Y:S02]  /*a3d0*/  IMAD.MOV.U32 R40, RZ, RZ, R47 ;  /* 0x000000ffff287224 */ /* 0x000fe400078e002f */
.L_x_37813:
[----:B------:R-:W-:Y:S05]  /*a3e0*/  BSYNC B1 ;  /* 0x0000000000017941 */ /* 0x000fea0003800000 */
.L_x_37811:
        /* <DEDUP_REMOVED lines=11> */
.L_x_37815:
[----:B------:R-:W-:Y:S01]  /*a4a0*/  IMAD.MOV.U32 R136, RZ, RZ, R135 ;  /* 0x000000ffff887224 */ /* 0x000fe200078e0087 */
[----:B------:R-:W-:Y:S01]  /*a4b0*/  MOV R111, R110 ;  /* 0x0000006e006f7202 */ /* 0x000fe20000000f00 */
[----:B------:R-:W-:Y:S02]  /*a4c0*/  IMAD.MOV.U32 R138, RZ, RZ, R137 ;  /* 0x000000ffff8a7224 */ /* 0x000fe400078e0089 */
[----:B------:R-:W-:Y:S02]  /*a4d0*/  IMAD.MOV.U32 R47, RZ, RZ, R46 ;  /* 0x000000ffff2f7224 */ /* 0x000fe400078e002e */
.L_x_37816:
[----:B------:R-:W-:Y:S05]  /*a4e0*/  BSYNC B1 ;  /* 0x0000000000017941 */ /* 0x000fea0003800000 */
.L_x_37814:
        /* <DEDUP_REMOVED lines=11> */
.L_x_37818:
[----:B------:R-:W-:Y:S01]  /*a5a0*/  IMAD.MOV.U32 R135, RZ, RZ, R136 ;  /* 0x000000ffff877224 */ /* 0x000fe200078e0088 */
[----:B------:R-:W-:Y:S01]  /*a5b0*/  MOV R110, R109 ;  /* 0x0000006d006e7202 */ /* 0x000fe20000000f00 */
[----:B------:R-:W-:Y:S02]  /*a5c0*/  IMAD.MOV.U32 R137, RZ, RZ, R138 ;  /* 0x000000ffff897224 */ /* 0x000fe400078e008a */
[----:B------:R-:W-:Y:S02]  /*a5d0*/  IMAD.MOV.U32 R46, RZ, RZ, R45 ;  /* 0x000000ffff2e7224 */ /* 0x000fe400078e002d */
.L_x_37819:
[----:B------:R-:W-:Y:S05]  /*a5e0*/  BSYNC B1 ;  /* 0x0000000000017941 */ /* 0x000fea0003800000 */
.L_x_37817:
        /* <DEDUP_REMOVED lines=11> */
.L_x_37821:
[----:B------:R-:W-:Y:S01]  /*a6a0*/  IMAD.MOV.U32 R136, RZ, RZ, R135 ;  /* 0x000000ffff887224 */ /* 0x000fe200078e0087 */
[----:B------:R-:W-:Y:S01]  /*a6b0*/  MOV R109, R108 ;  /* 0x0000006c006d7202 */ /* 0x000fe20000000f00 */
[----:B------:R-:W-:Y:S02]  /*a6c0*/  IMAD.MOV.U32 R138, RZ, RZ, R137 ;  /* 0x000000ffff8a7224 */ /* 0x000fe400078e0089 */
[----:B------:R-:W-:Y:S02]  /*a6d0*/  IMAD.MOV.U32 R45, RZ, RZ, R44 ;  /* 0x000000ffff2d7224 */ /* 0x000fe400078e002c */
.L_x_37822:
[----:B------:R-:W-:Y:S05]  /*a6e0*/  BSYNC B1 ;  /* 0x0000000000017941 */ /* 0x000fea0003800000 */
.L_x_37820:
        /* <DEDUP_REMOVED lines=11> */
.L_x_37824:
[----:B------:R-:W-:Y:S01]  /*a7a0*/  IMAD.MOV.U32 R135, RZ, RZ, R136 ;  /* 0x000000ffff877224 */ /* 0x000fe200078e0088 */
[----:B------:R-:W-:Y:S01]  /*a7b0*/  MOV R108, R115 ;  /* 0x00000073006c7202 */ /* 0x000fe20000000f00 */
[----:B------:R-:W-:Y:S02]  /*a7c0*/  IMAD.MOV.U32 R137, RZ, RZ, R138 ;  /* 0x000000ffff897224 */ /* 0x000fe400078e008a */
[----:B------:R-:W-:Y:S02]  /*a7d0*/  IMAD.MOV.U32 R44, RZ, RZ, R51 ;  /* 0x000000ffff2c7224 */ /* 0x000fe400078e0033 */
.L_x_37825:
[----:B------:R-:W-:Y:S05]  /*a7e0*/  BSYNC B1 ;  /* 0x0000000000017941 */ /* 0x000fea0003800000 */
.L_x_37823:
        /* <DEDUP_REMOVED lines=11> */
.L_x_37827:
[----:B------:R-:W-:Y:S01]  /*a8a0*/  IMAD.MOV.U32 R136, RZ, RZ, R135 ;  /* 0x000000ffff887224 */ /* 0x000fe200078e0087 */
[----:B------:R-:W-:Y:S01]  /*a8b0*/  MOV R115, R114 ;  /* 0x0000007200737202 */ /* 0x000fe20000000f00 */
[----:B------:R-:W-:Y:S02]  /*a8c0*/  IMAD.MOV.U32 R138, RZ, RZ, R137 ;  /* 0x000000ffff8a7224 */ /* 0x000fe400078e0089 */
[----:B------:R-:W-:Y:S02]  /*a8d0*/  IMAD.MOV.U32 R51, RZ, RZ, R50 ;  /* 0x000000ffff337224 */ /* 0x000fe400078e0032 */
.L_x_37828:
[----:B------:R-:W-:Y:S05]  /*a8e0*/  BSYNC B1 ;  /* 0x0000000000017941 */ /* 0x000fea0003800000 */
.L_x_37826:
        /* <DEDUP_REMOVED lines=11> */
.L_x_37830:
[----:B------:R-:W-:Y:S01]  /*a9a0*/  IMAD.MOV.U32 R135, RZ, RZ, R136 ;  /* 0x000000ffff877224 */ /* 0x000fe200078e0088 */
[----:B------:R-:W-:Y:S01]  /*a9b0*/  MOV R114, R113 ;  /* 0x0000007100727202 */ /* 0x000fe20000000f00 */
[----:B------:R-:W-:Y:S02]  /*a9c0*/  IMAD.MOV.U32 R137, RZ, RZ, R138 ;  /* 0x000000ffff897224 */ /* 0x000fe400078e008a */
[----:B------:R-:W-:Y:S02]  /*a9d0*/  IMAD.MOV.U32 R50, RZ, RZ, R49 ;  /* 0x000000ffff327224 */ /* 0x000fe400078e0031 */
.L_x_37831:
[----:B------:R-:W-:Y:S05]  /*a9e0*/  BSYNC B1 ;  /* 0x0000000000017941 */ /* 0x000fea0003800000 */
.L_x_37829:
        /* <DEDUP_REMOVED lines=11> */
.L_x_37833:
[----:B------:R-:W-:Y:S01]  /*aaa0*/  IMAD.MOV.U32 R136, RZ, RZ, R135 ;  /* 0x000000ffff887224 */ /* 0x000fe200078e0087 */
[----:B------:R-:W-:Y:S01]  /*aab0*/  MOV R113, R112 ;  /* 0x0000007000717202 */ /* 0x000fe20000000f00 */
[----:B------:R-:W-:Y:S02]  /*aac0*/  IMAD.MOV.U32 R138, RZ, RZ, R137 ;  /* 0x000000ffff8a7224 */ /* 0x000fe400078e0089 */
[----:B------:R-:W-:Y:S02]  /*aad0*/  IMAD.MOV.U32 R49, RZ, RZ, R48 ;  /* 0x000000ffff317224 */ /* 0x000fe400078e0030 */
.L_x_37834:
[----:B------:R-:W-:Y:S05]  /*aae0*/  BSYNC B1 ;  /* 0x0000000000017941 */ /* 0x000fea0003800000 */
.L_x_37832:
        /* <DEDUP_REMOVED lines=11> */
.L_x_37836:
[----:B------:R-:W-:Y:S01]  /*aba0*/  IMAD.MOV.U32 R135, RZ, RZ, R136 ;  /* 0x000000ffff877224 */ /* 0x000fe200078e0088 */
[----:B------:R-:W-:Y:S01]  /*abb0*/  MOV R112, R119 ;  /* 0x0000007700707202 */ /* 0x000fe20000000f00 */
[----:B------:R-:W-:Y:S02]  /*abc0*/  IMAD.MOV.U32 R137, RZ, RZ, R138 ;  /* 0x000000ffff897224 */ /* 0x000fe400078e008a */
[----:B------:R-:W-:Y:S02]  /*abd0*/  IMAD.MOV.U32 R48, RZ, RZ, R55 ;  /* 0x000000ffff307224 */ /* 0x000fe400078e0037 */
.L_x_37837:
[----:B------:R-:W-:Y:S05]  /*abe0*/  BSYNC B1 ;  /* 0x0000000000017941 */ /* 0x000fea0003800000 */
.L_x_37835:
        /* <DEDUP_REMOVED lines=11> */
.L_x_37839:
[----:B------:R-:W-:Y:S01]  /*aca0*/  IMAD.MOV.U32 R136, RZ, RZ, R135 ;  /* 0x000000ffff887224 */ /* 0x000fe200078e0087 */
[----:B------:R-:W-:Y:S01]  /*acb0*/  MOV R119, R118 ;  /* 0x0000007600777202 */ /* 0x000fe20000000f00 */
[----:B------:R-:W-:Y:S02]  /*acc0*/  IMAD.MOV.U32 R138, RZ, RZ, R137 ;  /* 0x000000ffff8a7224 */ /* 0x000fe400078e0089 */
[----:B------:R-:W-:Y:S02]  /*acd0*/  IMAD.MOV.U32 R55, RZ, RZ, R54 ;  /* 0x000000ffff377224 */ /* 0x000fe400078e0036 */
.L_x_37840:
[----:B------:R-:W-:Y:S05]  /*ace0*/  BSYNC B1 ;  /* 0x0000000000017941 */ /* 0x000fea0003800000 */
.L_x_37838:
        /* <DEDUP_REMOVED lines=11> */
.L_x_37842:
[----:B------:R-:W-:Y:S01]  /*ada0*/  IMAD.MOV.U32 R135, RZ, RZ, R136 ;  /* 0x000000ffff877224 */ /* 0x000fe200078e0088 */
[----:B------:R-:W-:Y:S01]  /*adb0*/  MOV R118, R117 ;  /* 0x0000007500767202 */ /* 0x000fe20000000f00 */
[----:B------:R-:W-:Y:S02]  /*adc0*/  IMAD.MOV.U32 R137, RZ, RZ, R138 ;  /* 0x000000ffff897224 */ /* 0x000fe400078e008a */
[----:B------:R-:W-:Y:S02]  /*add0*/  IMAD.MOV.U32 R54, RZ, RZ, R53 ;  /* 0x000000ffff367224 */ /* 0x000fe400078e0035 */
.L_x_37843:
[----:B------:R-:W-:Y:S05]  /*ade0*/  BSYNC B1 ;  /* 0x0000000000017941 */ /* 0x000fea0003800000 */
.L_x_37841:
        /* <DEDUP_REMOVED lines=11> */
.L_x_37845:
[----:B------:R-:W-:Y:S01]  /*aea0*/  IMAD.MOV.U32 R136, RZ, RZ, R135 ;  /* 0x000000ffff887224 */ /* 0x000fe200078e0087 */
[----:B------:R-:W-:Y:S01]  /*aeb0*/  MOV R117, R116 ;  /* 0x0000007400757202 */ /* 0x000fe20000000f00 */
[----:B------:R-:W-:Y:S02]  /*aec0*/  IMAD.MOV.U32 R138, RZ, RZ, R137 ;  /* 0x000000ffff8a7224 */ /* 0x000fe400078e0089 */
[----:B------:R-:W-:Y:S02]  /*aed0*/  IMAD.MOV.U32 R53, RZ, RZ, R52 ;  /* 0x000000ffff357224 */ /* 0x000fe400078e0034 */
.L_x_37846:
[----:B------:R-:W-:Y:S05]  /*aee0*/  BSYNC B1 ;  /* 0x0000000000017941 */ /* 0x000fea0003800000 */
.L_x_37844:
        /* <DEDUP_REMOVED lines=11> */
.L_x_37848:
[----:B------:R-:W-:Y:S01]  /*afa0*/  IMAD.MOV.U32 R135, RZ, RZ, R136 ;  /* 0x000000ffff877224 */ /* 0x000fe200078e0088 */
[----:B------:R-:W-:Y:S01]  /*afb0*/  MOV R116, R123 ;  /* 0x0000007b00747202 */ /* 0x000fe20000000f00 */
[----:B------:R-:W-:Y:S02]  /*afc0*/  IMAD.MOV.U32 R137, RZ, RZ, R138 ;  /* 0x000000ffff897224 */ /* 0x000fe400078e008a */
[----:B------:R-:W-:Y:S02]  /*afd0*/  IMAD.MOV.U32 R52, RZ, RZ, R59 ;  /* 0x000000ffff347224 */ /* 0x000fe400078e003b */
.L_x_37849:
[----:B------:R-:W-:Y:S05]  /*afe0*/  BSYNC B1 ;  /* 0x0000000000017941 */ /* 0x000fea0003800000 */
.L_x_37847:
        /* <DEDUP_REMOVED lines=11> */
.L_x_37851:
[----:B------:R-:W-:Y:S01]  /*b0a0*/  IMAD.MOV.U32 R136, RZ, RZ, R135 ;  /* 0x000000ffff887224 */ /* 0x000fe200078e0087 */
[----:B------:R-:W-:Y:S01]  /*b0b0*/  MOV R123, R122 ;  /* 0x0000007a007b7202 */ /* 0x000fe20000000f00 */
[----:B------:R-:W-:Y:S02]  /*b0c0*/  IMAD.MOV.U32 R138, RZ, RZ, R137 ;  /* 0x000000ffff8a7224 */ /* 0x000fe400078e0089 */
[----:B------:R-:W-:Y:S02]  /*b0d0*/  IMAD.MOV.U32 R59, RZ, RZ, R58 ;  /* 0x000000ffff3b7224 */ /* 0x000fe400078e003a */
.L_x_37852:
[----:B------:R-:W-:Y:S05]  /*b0e0*/  BSYNC B1 ;  /* 0x0000000000017941 */ /* 0x000fea0003800000 */
.L_x_37850:
        /* <DEDUP_REMOVED lines=11> */
.L_x_37854:
[----:B------:R-:W-:Y:S01]  /*b1a0*/  IMAD.MOV.U32 R135, RZ, RZ, R136 ;  /* 0x000000ffff877224 */ /* 0x000fe200078e0088 */
[----:B------:R-:W-:Y:S01]  /*b1b0*/  MOV R122, R121 ;  /* 0x00000079007a7202 */ /* 0x000fe20000000f00 */
[----:B------:R-:W-:Y:S02]  /*b1c0*/  IMAD.MOV.U32 R137, RZ, RZ, R138 ;  /* 0x000000ffff897224 */ /* 0x000fe400078e008a */
[----:B------:R-:W-:Y:S02]  /*b1d0*/  IMAD.MOV.U32 R58, RZ, RZ, R57 ;  /* 0x000000ffff3a7224 */ /* 0x000fe400078e0039 */
.L_x_37855:
[----:B------:R-:W-:Y:S05]  /*b1e0*/  BSYNC B1 ;  /* 0x0000000000017941 */ /* 0x000fea0003800000 */
.L_x_37853:
        /* <DEDUP_REMOVED lines=11> */
.L_x_37857:
[----:B------:R-:W-:Y:S01]  /*b2a0*/  IMAD.MOV.U32 R136, RZ, RZ, R135 ;  /* 0x000000ffff887224 */ /* 0x000fe200078e0087 */
[----:B------:R-:W-:Y:S01]  /*b2b0*/  MOV R121, R120 ;  /* 0x0000007800797202 */ /* 0x000fe20000000f00 */
[----:B------:R-:W-:Y:S02]  /*b2c0*/  IMAD.MOV.U32 R138, RZ, RZ, R137 ;  /* 0x000000ffff8a7224 */ /* 0x000fe400078e0089 */
[----:B------:R-:W-:Y:S02]  /*b2d0*/  IMAD.MOV.U32 R57, RZ, RZ, R56 ;  /* 0x000000ffff397224 */ /* 0x000fe400078e0038 */
.L_x_37858:
[----:B------:R-:W-:Y:S05]  /*b2e0*/  BSYNC B1 ;  /* 0x0000000000017941 */ /* 0x000fea0003800000 */
.L_x_37856:
        /* <DEDUP_REMOVED lines=11> */
.L_x_37860:
[----:B------:R-:W-:Y:S01]  /*b3a0*/  IMAD.MOV.U32 R135, RZ, RZ, R136 ;  /* 0x000000ffff877224 */ /* 0x000fe200078e0088 */
[----:B------:R-:W-:Y:S01]  /*b3b0*/  MOV R120, R127 ;  /* 0x0000007f00787202 */ /* 0x000fe20000000f00 */
[----:B------:R-:W-:Y:S02]  /*b3c0*/  IMAD.MOV.U32 R137, RZ, RZ, R138 ;  /* 0x000000ffff897224 */ /* 0x000fe400078e008a */
[----:B------:R-:W-:Y:S02]  /*b3d0*/  IMAD.MOV.U32 R56, RZ, RZ, R63 ;  /* 0x000000ffff387224 */ /* 0x000fe400078e003f */
.L_x_37861:
[----:B------:R-:W-:Y:S05]  /*b3e0*/  BSYNC B1 ;  /* 0x0000000000017941 */ /* 0x000fea0003800000 */
.L_x_37859:
        /* <DEDUP_REMOVED lines=11> */
.L_x_37863:
[----:B------:R-:W-:Y:S01]  /*b4a0*/  IMAD.MOV.U32 R136, RZ, RZ, R135 ;  /* 0x000000ffff887224 */ /* 0x000fe200078e0087 */
[----:B------:R-:W-:Y:S01]  /*b4b0*/  MOV R127, R126 ;  /* 0x0000007e007f7202 */ /* 0x000fe20000000f00 */
[----:B------:R-:W-:Y:S02]  /*b4c0*/  IMAD.MOV.U32 R138, RZ, RZ, R137 ;  /* 0x000000ffff8a7224 */ /* 0x000fe400078e0089 */
[----:B------:R-:W-:Y:S02]  /*b4d0*/  IMAD.MOV.U32 R63, RZ, RZ, R62 ;  /* 0x000000ffff3f7224 */ /* 0x000fe400078e003e */
.L_x_37864:
[----:B------:R-:W-:Y:S05]  /*b4e0*/  BSYNC B1 ;  /* 0x0000000000017941 */ /* 0x000fea0003800000 */
.L_x_37862:
        /* <DEDUP_REMOVED lines=11> */
.L_x_37866:
[----:B------:R-:W-:Y:S01]  /*b5a0*/  IMAD.MOV.U32 R135, RZ, RZ, R136 ;  /* 0x000000ffff877224 */ /* 0x000fe200078e0088 */
[----:B------:R-:W-:Y:S01]  /*b5b0*/  MOV R126, R125 ;  /* 0x0000007d007e7202 */ /* 0x000fe20000000f00 */
[----:B------:R-:W-:Y:S02]  /*b5c0*/  IMAD.MOV.U32 R137, RZ, RZ, R138 ;  /* 0x000000ffff897224 */ /* 0x000fe400078e008a */
[----:B------:R-:W-:Y:S02]  /*b5d0*/  IMAD.MOV.U32 R62, RZ, RZ, R61 ;  /* 0x000000ffff3e7224 */ /* 0x000fe400078e003d */
.L_x_37867:
[----:B------:R-:W-:Y:S05]  /*b5e0*/  BSYNC B1 ;  /* 0x0000000000017941 */ /* 0x000fea0003800000 */
.L_x_37865:
        /* <DEDUP_REMOVED lines=11> */
.L_x_37869:
[----:B------:R-:W-:Y:S01]  /*b6a0*/  IMAD.MOV.U32 R136, RZ, RZ, R135 ;  /* 0x000000ffff887224 */ /* 0x000fe200078e0087 */
[----:B------:R-:W-:Y:S01]  /*b6b0*/  MOV R125, R124 ;  /* 0x0000007c007d7202 */ /* 0x000fe20000000f00 */
[----:B------:R-:W-:Y:S02]  /*b6c0*/  IMAD.MOV.U32 R138, RZ, RZ, R137 ;  /* 0x000000ffff8a7224 */ /* 0x000fe400078e0089 */
[----:B------:R-:W-:Y:S02]  /*b6d0*/  IMAD.MOV.U32 R61, RZ, RZ, R60 ;  /* 0x000000ffff3d7224 */ /* 0x000fe400078e003c */
.L_x_37870:
[----:B------:R-:W-:Y:S05]  /*b6e0*/  BSYNC B1 ;  /* 0x0000000000017941 */ /* 0x000fea0003800000 */
.L_x_37868:
        /* <DEDUP_REMOVED lines=11> */
.L_x_37872:
[----:B------:R-:W-:Y:S01]  /*b7a0*/  IMAD.MOV.U32 R135, RZ, RZ, R136 ;  /* 0x000000ffff877224 */ /* 0x000fe200078e0088 */
[----:B------:R-:W-:Y:S01]  /*b7b0*/  MOV R124, R131 ;  /* 0x00000083007c7202 */ /* 0x000fe20000000f00 */
[----:B------:R-:W-:Y:S02]  /*b7c0*/  IMAD.MOV.U32 R137, RZ, RZ, R138 ;  /* 0x000000ffff897224 */ /* 0x000fe400078e008a */
[----:B------:R-:W-:Y:S02]  /*b7d0*/  IMAD.MOV.U32 R60, RZ, RZ, R67 ;  /* 0x000000ffff3c7224 */ /* 0x000fe400078e0043 */
.L_x_37873:
[----:B------:R-:W-:Y:S05]  /*b7e0*/  BSYNC B1 ;  /* 0x0000000000017941 */ /* 0x000fea0003800000 */
.L_x_37871:
        /* <DEDUP_REMOVED lines=11> */
.L_x_37875:
[----:B------:R-:W-:Y:S01]  /*b8a0*/  IMAD.MOV.U32 R136, RZ, RZ, R135 ;  /* 0x000000ffff887224 */ /* 0x000fe200078e0087 */
[----:B------:R-:W-:Y:S01]  /*b8b0*/  MOV R131, R130 ;  /* 0x0000008200837202 */ /* 0x000fe20000000f00 */
[----:B------:R-:W-:Y:S02]  /*b8c0*/  IMAD.MOV.U32 R138, RZ, RZ, R137 ;  /* 0x000000ffff8a7224 */ /* 0x000fe400078e0089 */
[----:B------:R-:W-:Y:S02]  /*b8d0*/  IMAD.MOV.U32 R67, RZ, RZ, R66 ;  /* 0x000000ffff437224 */ /* 0x000fe400078e0042 */
.L_x_37876:
[----:B------:R-:W-:Y:S05]  /*b8e0*/  BSYNC B1 ;  /* 0x0000000000017941 */ /* 0x000fea0003800000 */
.L_x_37874:
        /* <DEDUP_REMOVED lines=11> */
.L_x_37878:
[----:B------:R-:W-:Y:S01]  /*b9a0*/  IMAD.MOV.U32 R135, RZ, RZ, R136 ;  /* 0x000000ffff877224 */ /* 0x000fe200078e0088 */
[----:B------:R-:W-:Y:S01]  /*b9b0*/  MOV R130, R129 ;  /* 0x0000008100827202 */ /* 0x000fe20000000f00 */
[----:B------:R-:W-:Y:S02]  /*b9c0*/  IMAD.MOV.U32 R137, RZ, RZ, R138 ;  /* 0x000000ffff897224 */ /* 0x000fe400078e008a */
[----:B------:R-:W-:Y:S02]  /*b9d0*/  IMAD.MOV.U32 R66, RZ, RZ, R65 ;  /* 0x000000ffff427224 */ /* 0x000fe400078e0041 */
.L_x_37879:
[----:B------:R-:W-:Y:S05]  /*b9e0*/  BSYNC B1 ;  /* 0x0000000000017941 */ /* 0x000fea0003800000 */
.L_x_37877:
        /* <DEDUP_REMOVED lines=11> */
.L_x_37881:
[----:B------:R-:W-:Y:S01]  /*baa0*/  MOV R129, R128 ;  /* 0x0000008000817202 */ /* 0x000fe20000000f00 */
[----:B------:R-:W-:Y:S02]  /*bab0*/  IMAD.MOV.U32 R65, RZ, RZ, R64 ;  /* 0x000000ffff417224 */ /* 0x000fe400078e0040 */
[----:B------:R-:W-:Y:S02]  /*bac0*/  IMAD.MOV.U32 R136, RZ, RZ, R135 ;  /* 0x000000ffff887224 */ /* 0x000fe400078e0087 */
[----:B------:R-:W-:Y:S02]  /*bad0*/  IMAD.MOV.U32 R138, RZ, RZ, R137 ;  /* 0x000000ffff8a7224 */ /* 0x000fe400078e0089 */
[----:B------:R-:W-:Y:S02]  /*bae0*/  IMAD.MOV.U32 R128, RZ, RZ, R135 ;  /* 0x000000ffff807224 */ /* 0x000fe400078e0087 */
[----:B------:R-:W-:Y:S02]  /*baf0*/  IMAD.MOV.U32 R64, RZ, RZ, R137 ;  /* 0x000000ffff407224 */ /* 0x000fe400078e0089 */
.L_x_37882:
[----:B------:R-:W-:Y:S05]  /*bb00*/  BSYNC B1 ;  /* 0x0000000000017941 */ /* 0x000fea0003800000 */
.L_x_37880:
[----:B------:R-:W-:Y:S01]  /*bb10*/  IADD3 R2, R2, 0x4, RZ ;  /* 0x0000000402027810 */ /* 0x000fe20007ffe0ff */
[----:B------:R-:W-:Y:S01]  /*bb20*/  @!P1 CALL.REL.NOINC `(.L_x_37883) ;  /* 0x0000001000009944 */ /* 0x000fe20003c00000 */
[----:B------:R-:W-:Y:S05]  /*bb30*/  BRA `(.L_x_37884) ;  /* 0xffffc02000007947 */ /* 0x000fea000383ffff */
.L_x_37883:
[----:B------:R-:W-:Y:S01]  /*bb40*/  FADD.FTZ R2, R133, R132 ;  /* 0x0000008485027221 */ /* 0x000fe20000010000 */
[----:B------:R-:W-:Y:S01]  /*bb50*/  MOV R3, R134 ;  /* 0x0000008600037202 */ /* 0x000fe20000000f00 */
[----:B------:R-:W-:-:S02]  /*bb60*/  IMAD.MOV.U32 R128, RZ, RZ, R136 ;  /* 0x000000ffff807224 */ /* 0x000fc400078e0088 */
[----:B------:R-:W-:Y:S02]  /*bb70*/  IMAD.MOV.U32 R64, RZ, RZ, R138 ;  /* 0x000000ffff407224 */ /* 0x000fe400078e008a */
.L_x_37693:
[----:B------:R-:W-:Y:S05]  /*bb80*/  BSYNC B0 ;  /* 0x0000000000007941 */ /* 0x000fea0003800000 */
.L_x_37692:
        /* <DEDUP_REMOVED lines=203> */
[----:B------:R-:W-:Y:S01]  /*c840*/  FADD.FTZ R3, -R134, R3 ;  /* 0x0000000386037221 */ /* 0x000fe20000010100 */
[----:B------:R-:W-:-:S03]  /*c850*/  MOV R2, R1 ;  /* 0x0000000100027202 */ /* 0x000fc60000000f00 */
[----:B------:R-:W-:Y:S02]  /*c860*/  FMUL.FTZ R135, R3, 1.4426950216293334961 ;  /* 0x3fb8aa3b03877820 */ /* 0x000fe40000410000 */
[----:B------:R-:W-:-:S04]  /*c870*/  IMAD.MOV.U32 R3, RZ, RZ, RZ ;  /* 0x000000ffff037224 */ /* 0x000fc800078e00ff */
[----:B------:R-:W0:Y:S02]  /*c880*/  MUFU.EX2 R135, R135 ;  /* 0x0000008700877308 */ /* 0x000e240000000800 */
[----:B0-----:R-:W-:-:S06]  /*c890*/  FMUL.FTZ R132, R132, R135 ;  /* 0x0000008784847220 */ /* 0x001fcc0000410000 */
.L_x_38077:
        /* <DEDUP_REMOVED lines=20> */
.L_x_37888:
[----:B------:R-:W-:Y:S02]  /*c9e0*/  IMAD.MOV.U32 R136, RZ, RZ, R71 ;  /* 0x000000ffff887224 */ /* 0x000fe400078e0047 */
[----:B------:R-:W-:Y:S01]  /*c9f0*/  IMAD.MOV.U32 R138, RZ, RZ, R7 ;  /* 0x000000ffff8a7224 */ /* 0x000fe200078e0007 */
[----:B------:R-:W-:Y:S01]  /*ca00*/  MOV R7, R6 ;  /* 0x0000000600077202 */ /* 0x000fe20000000f00 */
[----:B------:R-:W-:Y:S02]  /*ca10*/  IMAD.MOV.U32 R71, RZ, RZ, R70 ;  /* 0x000000ffff477224 */ /* 0x000fe400078e0046 */
.L_x_37889:
[----:B------:R-:W-:Y:S05]  /*ca20*/  BSYNC B1 ;  /* 0x0000000000017941 */ /* 0x000fea0003800000 */
.L_x_37887:
        /* <DEDUP_REMOVED lines=11> */
.L_x_37891:
[----:B------:R-:W-:Y:S01]  /*cae0*/  IMAD.MOV.U32 R135, RZ, RZ, R136 ;  /* 0x000000ffff877224 */ /* 0x000fe200078e0088 */
[----:B------:R-:W-:Y:S01]  /*caf0*/  MOV R6, R5 ;  /* 0x0000000500067202 */ /* 0x000fe20000000f00 */
[----:B------:R-:W-:Y:S02]  /*cb00*/  IMAD.MOV.U32 R137, RZ, RZ, R138 ;  /* 0x000000ffff897224 */ /* 0x000fe400078e008a */
[----:B------:R-:W-:Y:S02]  /*cb10*/  IMAD.MOV.U32 R70, RZ, RZ, R69 ;  /* 0x000000ffff467224 */ /* 0x000fe400078e0045 */
.L_x_37892:
[----:B------:R-:W-:Y:S05]  /*cb20*/  BSYNC B1 ;  /* 0x0000000000017941 */ /* 0x000fea0003800000 */
.L_x_37890:
        /* <DEDUP_REMOVED lines=11> */
.L_x_37894:
[----:B------:R-:W-:Y:S01]  /*cbe0*/  IMAD.MOV.U32 R136, RZ, RZ, R135 ;  /* 0x000000ffff887224 */ /* 0x000fe200078e0087 */
[----:B------:R-:W-:Y:S01]  /*cbf0*/  MOV R5, R4 ;  /* 0x0000000400057202 */ /* 0x000fe20000000f00 */
[----:B------:R-:W-:Y:S02]  /*cc00*/  IMAD.MOV.U32 R138, RZ, RZ, R137 ;  /* 0x000000ffff8a7224 */ /* 0x000fe400078e0089 */
[----:B------:R-:W-:Y:S02]  /*cc10*/  IMAD.MOV.U32 R69, RZ, RZ, R68 ;  /* 0x000000ffff457224 */ /* 0x000fe400078e0044 */
.L_x_37895:
[----:B------:R-:W-:Y:S05]  /*cc20*/  BSYNC B1 ;  /* 0x0000000000017941 */ /* 0x000fea0003800000 */
.L_x_37893:
        /* <DEDUP_REMOVED lines=11> */
.L_x_37897:
[----:B------:R-:W-:Y:S01]  /*cce0*/  IMAD.MOV.U32 R135, RZ, RZ, R136 ;  /* 0x000000ffff877224 */ /* 0x000fe200078e0088 */
[----:B------:R-:W-:Y:S01]  /*ccf0*/  MOV R4, R11 ;  /* 0x0000000b00047202 */ /* 0x000fe20000000f00 */
[----:B------:R-:W-:Y:S02]  /*cd00*/  IMAD.MOV.U32 R137, RZ, RZ, R138 ;  /* 0x000000ffff897224 */ /* 0x000fe400078e008a */
[----:B------:R-:W-:Y:S02]  /*cd10*/  IMAD.MOV.U32 R68, RZ, RZ, R75 ;  /* 0x000000ffff447224 */ /* 0x000fe400078e004b */
.L_x_37898:
[----:B------:R-:W-:Y:S05]  /*cd20*/  BSYNC B1 ;  /* 0x0000000000017941 */ /* 0x000fea0003800000 */
.L_x_37896:
        /* <DEDUP_REMOVED lines=11> */
.L_x_37900:
[----:B------:R-:W-:Y:S01]  /*cde0*/  IMAD.MOV.U32 R136, RZ, RZ, R135 ;  /* 0x000000ffff887224 */ /* 0x000fe200078e0087 */
[----:B------:R-:W-:Y:S01]  /*cdf0*/  MOV R11, R10 ;  /* 0x0000000a000b7202 */ /* 0x000fe20000000f00 */
[----:B------:R-:W-:Y:S02]  /*ce00*/  IMAD.MOV.U32 R138, RZ, RZ, R137 ;  /* 0x000000ffff8a7224 */ /* 0x000fe400078e0089 */
[----:B------:R-:W-:Y:S02]  /*ce10*/  IMAD.MOV.U32 R75, RZ, RZ, R74 ;  /* 0x000000ffff4b7224 */ /* 0x000fe400078e004a */
.L_x_37901:
[----:B------:R-:W-:Y:S05]  /*ce20*/  BSYNC B1 ;  /* 0x0000000000017941 */ /* 0x000fea0003800000 */
.L_x_37899:
        /* <DEDUP_REMOVED lines=11> */
.L_x_37903:
[----:B------:R-:W-:Y:S01]  /*cee0*/  IMAD.MOV.U32 R135, RZ, RZ, R136 ;  /* 0x000000ffff877224 */ /* 0x000fe200078e0088 */
[----:B------:R-:W-:Y:S01]  /*cef0*/  MOV R10, R9 ;  /* 0x00000009000a7202 */ /* 0x000fe20000000f00 */
[----:B------:R-:W-:Y:S02]  /*cf00*/  IMAD.MOV.U32 R137, RZ, RZ, R138 ;  /* 0x000000ffff897224 */ /* 0x000fe400078e008a */
[----:B------:R-:W-:Y:S02]  /*cf10*/  IMAD.MOV.U32 R74, RZ, RZ, R73 ;  /* 0x000000ffff4a7224 */ /* 0x000fe400078e0049 */
.L_x_37904:
[----:B------:R-:W-:Y:S05]  /*cf20*/  BSYNC B1 ;  /* 0x0000000000017941 */ /* 0x000fea0003800000 */
.L_x_37902:
        /* <DEDUP_REMOVED lines=11> */
.L_x_37906:
[----:B------:R-:W-:Y:S01]  /*cfe0*/  IMAD.MOV.U32 R136, RZ, RZ, R135 ;  /* 0x000000ffff887224 */ /* 0x000fe200078e0087 */
[----:B------:R-:W-:Y:S01]  /*cff0*/  MOV R9, R8 ;  /* 0x0000000800097202 */ /* 0x000fe20000000f00 */
[----:B------:R-:W-:Y:S02]  /*d000*/  IMAD.MOV.U32 R138, RZ, RZ, R137 ;  /* 0x000000ffff8a7224 */ /* 0x000fe400078e0089 */
[----:B------:R-:W-:Y:S02]  /*d010*/  IMAD.MOV.U32 R73, RZ, RZ, R72 ;  /* 0x000000ffff497224 */ /* 0x000fe400078e0048 */
.L_x_37907:
[----:B------:R-:W-:Y:S05]  /*d020*/  BSYNC B1 ;  /* 0x0000000000017941 */ /* 0x000fea0003800000 */
.L_x_37905:
        /* <DEDUP_REMOVED lines=11> */
.L_x_37909:
[----:B------:R-:W-:Y:S01]  /*d0e0*/  IMAD.MOV.U32 R135, RZ, RZ, R136 ;  /* 0x000000ffff877224 */ /* 0x000fe200078e0088 */
[----:B------:R-:W-:Y:S01]  /*d0f0*/  MOV R8, R15 ;  /* 0x0000000f00087202 */ /* 0x000fe20000000f00 */
[----:B------:R-:W-:Y:S02]  /*d100*/  IMAD.MOV.U32 R137, RZ, RZ, R138 ;  /* 0x000000ffff897224 */ /* 0x000fe400078e008a */
[----:B------:R-:W-:Y:S02]  /*d110*/  IMAD.MOV.U32 R72, RZ, RZ, R79 ;  /* 0x000000ffff487224 */ /* 0x000fe400078e004f */
.L_x_37910:
[----:B------:R-:W-:Y:S05]  /*d120*/  BSYNC B1 ;  /* 0x0000000000017941 */ /* 0x000fea0003800000 */
.L_x_37908:
        /* <DEDUP_REMOVED lines=11> */
.L_x_37912:
[----:B------:R-:W-:Y:S01]  /*d1e0*/  IMAD.MOV.U32 R136, RZ, RZ, R135 ;  /* 0x000000ffff887224 */ /* 0x000fe200078e0087 */
[----:B------:R-:W-:Y:S01]  /*d1f0*/  MOV R15, R14 ;  /* 0x0000000e000f7202 */ /* 0x000fe20000000f00 */
[----:B------:R-:W-:Y:S02]  /*d200*/  IMAD.MOV.U32 R138, RZ, RZ, R137 ;  /* 0x000000ffff8a7224 */ /* 0x000fe400078e0089 */
[----:B------:R-:W-:Y:S02]  /*d210*/  IMAD.MOV.U32 R79, RZ, RZ, R78 ;  /* 0x000000ffff4f7224 */ /* 0x000fe400078e004e */
.L_x_37913:
[----:B------:R-:W-:Y:S05]  /*d220*/  BSYNC B1 ;  /* 0x0000000000017941 */ /* 0x000fea0003800000 */
.L_x_37911:
        /* <DEDUP_REMOVED lines=11> */
.L_x_37915:
[----:B------:R-:W-:Y:S01]  /*d2e0*/  IMAD.MOV.U32 R135, RZ, RZ, R136 ;  /* 0x000000ffff877224 */ /* 0x000fe200078e0088 */
[----:B------:R-:W-:Y:S01]  /*d2f0*/  MOV R14, R13 ;  /* 0x0000000d000e7202 */ /* 0x000fe20000000f00 */
[----:B------:R-:W-:Y:S02]  /*d300*/  IMAD.MOV.U32 R137, RZ, RZ, R138 ;  /* 0x000000ffff897224 */ /* 0x000fe400078e008a */
[----:B------:R-:W-:Y:S02]  /*d310*/  IMAD.MOV.U32 R78, RZ, RZ, R77 ;  /* 0x000000ffff4e7224 */ /* 0x000fe400078e004d */
.L_x_37916:
[----:B------:R-:W-:Y:S05]  /*d320*/  BSYNC B1 ;  /* 0x0000000000017941 */ /* 0x000fea0003800000 */
.L_x_37914:
        /* <DEDUP_REMOVED lines=11> */
.L_x_37918:
[----:B------:R-:W-:Y:S01]  /*d3e0*/  IMAD.MOV.U32 R136, RZ, RZ, R135 ;  /* 0x000000ffff887224 */ /* 0x000fe200078e0087 */
[----:B------:R-:W-:Y:S01]  /*d3f0*/  MOV R13, R12 ;  /* 0x0000000c000d7202 */ /* 0x000fe20000000f00 */
[----:B------:R-:W-:Y:S02]  /*d400*/  IMAD.MOV.U32 R138, RZ, RZ, R137 ;  /* 0x000000ffff8a7224 */ /* 0x000fe400078e0089 */
[----:B------:R-:W-:Y:S02]  /*d410*/  IMAD.MOV.U32 R77, RZ, RZ, R76 ;  /* 0x000000ffff4d7224 */ /* 0x000fe400078e004c */
.L_x_37919:
[----:B------:R-:W-:Y:S05]  /*d420*/  BSYNC B1 ;  /* 0x0000000000017941 */ /* 0x000fea0003800000 */
.L_x_37917:
        /* <DEDUP_REMOVED lines=11> */
.L_x_37921:
[----:B------:R-:W-:Y:S01]  /*d4e0*/  IMAD.MOV.U32 R135, RZ, RZ, R136 ;  /* 0x000000ffff877224 */ /* 0x000fe200078e0088 */
[----:B------:R-:W-:Y:S01]  /*d4f0*/  MOV R12, R19 ;  /* 0x00000013000c7202 */ /* 0x000fe20000000f00 */
[----:B------:R-:W-:Y:S02]  /*d500*/  IMAD.MOV.U32 R137, RZ, RZ, R138 ;  /* 0x000000ffff897224 */ /* 0x000fe400078e008a */
[----:B------:R-:W-:Y:S02]  /*d510*/  IMAD.MOV.U32 R76, RZ, RZ, R83 ;  /* 0x000000ffff4c7224 */ /* 0x000fe400078e0053 */
.L_x_37922:
[----:B------:R-:W-:Y:S05]  /*d520*/  BSYNC B1 ;  /* 0x0000000000017941 */ /* 0x000fea0003800000 */
.L_x_37920:
        /* <DEDUP_REMOVED lines=11> */
.L_x_37924:
[----:B------:R-:W-:Y:S01]  /*d5e0*/  IMAD.MOV.U32 R136, RZ, RZ, R135 ;  /* 0x000000ffff887224 */ /* 0x000fe200078e0087 */
[----:B------:R-:W-:Y:S01]  /*d5f0*/  MOV R19, R18 ;  /* 0x0000001200137202 */ /* 0x000fe20000000f00 */
[----:B------:R-:W-:Y:S02]  /*d600*/  IMAD.MOV.U32 R138, RZ, RZ, R137 ;  /* 0x000000ffff8a7224 */ /* 0x000fe400078e0089 */
[----:B------:R-:W-:Y:S02]  /*d610*/  IMAD.MOV.U32 R83, RZ, RZ, R82 ;  /* 0x000000ffff537224 */ /* 0x000fe400078e0052 */
.L_x_37925:
[----:B------:R-:W-:Y:S05]  /*d620*/  BSYNC B1 ;  /* 0x0000000000017941 */ /* 0x000fea0003800000 */
.L_x_37923:
        /* <DEDUP_REMOVED lines=11> */
.L_x_37927:
[----:B------:R-:W-:Y:S01]  /*d6e0*/  IMAD.MOV.U32 R135, RZ, RZ, R136 ;  /* 0x000000ffff877224 */ /* 0x000fe200078e0088 */
[----:B------:R-:W-:Y:S01]  /*d6f0*/  MOV R18, R17 ;  /* 0x0000001100127202 */ /* 0x000fe20000000f00 */
[----:B------:R-:W-:Y:S02]  /*d700*/  IMAD.MOV.U32 R137, RZ, RZ, R138 ;  /* 0x000000ffff897224 */ /* 0x000fe400078e008a */
[----:B------:R-:W-:Y:S02]  /*d710*/  IMAD.MOV.U32 R82, RZ, RZ, R81 ;  /* 0x000000ffff527224 */ /* 0x000fe400078e0051 */
.L_x_37928:
[----:B------:R-:W-:Y:S05]  /*d720*/  BSYNC B1 ;  /* 0x0000000000017941 */ /* 0x000fea0003800000 */
.L_x_37926:
        /* <DEDUP_REMOVED lines=11> */
.L_x_37930:
[----:B------:R-:W-:Y:S01]  /*d7e0*/  IMAD.MOV.U32 R136, RZ, RZ, R135 ;  /* 0x000000ffff887224 */ /* 0x000fe200078e0087 */
[----:B------:R-:W-:Y:S01]  /*d7f0*/  MOV R17, R16 ;  /* 0x0000001000117202 */ /* 0x000fe20000000f00 */
[----:B------:R-:W-:Y:S02]  /*d800*/  IMAD.MOV.U32 R138, RZ, RZ, R137 ;  /* 0x000000ffff8a7224 */ /* 0x000fe400078e0089 */
[----:B------:R-:W-:Y:S02]  /*d810*/  IMAD.MOV.U32 R81, RZ, RZ, R80 ;  /* 0x000000ffff517224 */ /* 0x000fe400078e0050 */
.L_x_37931:
[----:B------:R-:W-:Y:S05]  /*d820*/  BSYNC B1 ;  /* 0x0000000000017941 */ /* 0x000fea0003800000 */
.L_x_37929:
        /* <DEDUP_REMOVED lines=11> */
.L_x_37933:
[----:B------:R-:W-:Y:S01]  /*d8e0*/  IMAD.MOV.U32 R135, RZ, RZ, R136 ;  /* 0x000000ffff877224 */ /* 0x000fe200078e0088 */
[----:B------:R-:W-:Y:S01]  /*d8f0*/  MOV R16, R23 ;  /* 0x0000001700107202 */ /* 0x000fe20000000f00 */
[----:B------:R-:W-:Y:S02]  /*d900*/  IMAD.MOV.U32 R137, RZ, RZ, R138 ;  /* 0x000000ffff897224 */ /* 0x000fe400078e008a */
[----:B------:R-:W-:Y:S02]  /*d910*/  IMAD.MOV.U32 R80, RZ, RZ, R87 ;  /* 0x000000ffff507224 */ /* 0x000fe400078e0057 */
.L_x_37934:
[----:B------:R-:W-:Y:S05]  /*d920*/  BSYNC B1 ;  /* 0x0000000000017941 */ /* 0x000fea0003800000 */
.L_x_37932:
        /* <DEDUP_REMOVED lines=11> */
.L_x_37936:
[----:B------:R-:W-:Y:S01]  /*d9e0*/  IMAD.MOV.U32 R136, RZ, RZ, R135 ;  /* 0x000000ffff887224 */ /* 0x000fe200078e0087 */
[----:B------:R-:W-:Y:S01]  /*d9f0*/  MOV R23, R22 ;  /* 0x0000001600177202 */ /* 0x000fe20000000f00 */
[----:B------:R-:W-:Y:S02]  /*da00*/  IMAD.MOV.U32 R138, RZ, RZ, R137 ;  /* 0x000000ffff8a7224 */ /* 0x000fe400078e0089 */
[----:B------:R-:W-:Y:S02]  /*da10*/  IMAD.MOV.U32 R87, RZ, RZ, R86 ;  /* 0x000000ffff577224 */ /* 0x000fe400078e0056 */
.L_x_37937:
[----:B------:R-:W-:Y:S05]  /*da20*/  BSYNC B1 ;  /* 0x0000000000017941 */ /* 0x000fea0003800000 */
.L_x_37935:
        /* <DEDUP_REMOVED lines=11> */
.L_x_37939:
[----:B------:R-:W-:Y:S01]  /*dae0*/  IMAD.MOV.U32 R135, RZ, RZ, R136 ;  /* 0x000000ffff877224 */ /* 0x000fe200078e0088 */
[----:B------:R-:W-:Y:S01]  /*daf0*/  MOV R22, R21 ;  /* 0x0000001500167202 */ /* 0x000fe20000000f00 */
[----:B------:R-:W-:Y:S02]  /*db00*/  IMAD.MOV.U32 R137, RZ, RZ, R138 ;  /* 0x000000ffff897224 */ /* 0x000fe400078e008a */
[----:B------:R-:W-:Y:S02]  /*db10*/  IMAD.MOV.U32 R86, RZ, RZ, R85 ;  /* 0x000000ffff567224 */ /* 0x000fe400078e0055 */
.L_x_37940:
[----:B------:R-:W-:Y:S05]  /*db20*/  BSYNC B1 ;  /* 0x0000000000017941 */ /* 0x000fea0003800000 */
.L_x_37938:
        /* <DEDUP_REMOVED lines=11> */
.L_x_37942:
[----:B------:R-:W-:Y:S01]  /*dbe0*/  IMAD.MOV.U32 R136, RZ, RZ, R135 ;  /* 0x000000ffff887224 */ /* 0x000fe200078e0087 */
[----:B------:R-:W-:Y:S01]  /*dbf0*/  MOV R21, R20 ;  /* 0x0000001400157202 */ /* 0x000fe20000000f00 */
[----:B------:R-:W-:Y:S02]  /*dc00*/  IMAD.MOV.U32 R138, RZ, RZ, R137 ;  /* 0x000000ffff8a7224 */ /* 0x000fe400078e0089 */
[----:B------:R-:W-:Y:S02]  /*dc10*/  IMAD.MOV.U32 R85, RZ, RZ, R84 ;  /* 0x000000ffff557224 */ /* 0x000fe400078e0054 */
.L_x_37943:
[----:B------:R-:W-:Y:S05]  /*dc20*/  BSYNC B1 ;  /* 0x0000000000017941 */ /* 0x000fea0003800000 */
.L_x_37941:
        /* <DEDUP_REMOVED lines=11> */
.L_x_37945:
[----:B------:R-:W-:Y:S01]  /*dce0*/  IMAD.MOV.U32 R135, RZ, RZ, R136 ;  /* 0x000000ffff877224 */ /* 0x000fe200078e0088 */
[----:B------:R-:W-:Y:S01]  /*dcf0*/  MOV R20, R27 ;  /* 0x0000001b00147202 */ /* 0x000fe20000000f00 */
[----:B------:R-:W-:Y:S02]  /*dd00*/  IMAD.MOV.U32 R137, RZ, RZ, R138 ;  /* 0x000000ffff897224 */ /* 0x000fe400078e008a */
[----:B------:R-:W-:Y:S02]  /*dd10*/  IMAD.MOV.U32 R84, RZ, RZ, R91 ;  /* 0x000000ffff547224 */ /* 0x000fe400078e005b */
.L_x_37946:
[----:B------:R-:W-:Y:S05]  /*dd20*/  BSYNC B1 ;  /* 0x0000000000017941 */ /* 0x000fea0003800000 */
.L_x_37944:
        /* <DEDUP_REMOVED lines=11> */
.L_x_37948:
[----:B------:R-:W-:Y:S01]  /*dde0*/  IMAD.MOV.U32 R136, RZ, RZ, R135 ;  /* 0x000000ffff887224 */ /* 0x000fe200078e0087 */
[----:B------:R-:W-:Y:S01]  /*ddf0*/  MOV R27, R26 ;  /* 0x0000001a001b7202 */ /* 0x000fe20000000f00 */
[----:B------:R-:W-:Y:S02]  /*de00*/  IMAD.MOV.U32 R138, RZ, RZ, R137 ;  /* 0x000000ffff8a7224 */ /* 0x000fe400078e0089 */
[----:B------:R-:W-:Y:S02]  /*de10*/  IMAD.MOV.U32 R91, RZ, RZ, R90 ;  /* 0x000000ffff5b7224 */ /* 0x000fe400078e005a */
.L_x_37949:
[----:B------:R-:W-:Y:S05]  /*de20*/  BSYNC B1 ;  /* 0x0000000000017941 */ /* 0x000fea0003800000 */
.L_x_37947:
        /* <DEDUP_REMOVED lines=11> */
.L_x_37951:
[----:B------:R-:W-:Y:S01]  /*dee0*/  IMAD.MOV.U32 R135, RZ, RZ, R136 ;  /* 0x000000ffff877224 */ /* 0x000fe200078e0088 */
[----:B------:R-:W-:Y:S01]  /*def0*/  MOV R26, R25 ;  /* 0x00000019001a7202 */ /* 0x000fe20000000f00 */
[----:B------:R-:W-:Y:S02]  /*df00*/  IMAD.MOV.U32 R137, RZ, RZ, R138 ;  /* 0x000000ffff897224 */ /* 0x000fe400078e008a */
[----:B------:R-:W-:Y:S02]  /*df10*/  IMAD.MOV.U32 R90, RZ, RZ, R89 ;  /* 0x000000ffff5a7224 */ /* 0x000fe400078e0059 */
.L_x_37952:
[----:B------:R-:W-:Y:S05]  /*df20*/  BSYNC B1 ;  /* 0x0000000000017941 */ /* 0x000fea0003800000 */
.L_x_37950:
        /* <DEDUP_REMOVED lines=11> */
.L_x_37954:
[----:B------:R-:W-:Y:S01]  /*dfe0*/  IMAD.MOV.U32 R136, RZ, RZ, R135 ;  /* 0x000000ffff887224 */ /* 0x000fe200078e0087 */
[----:B------:R-:W-:Y:S01]  /*dff0*/  MOV R25, R24 ;  /* 0x0000001800197202 */ /* 0x000fe20000000f00 */
[----:B------:R-:W-:Y:S02]  /*e000*/  IMAD.MOV.U32 R138, RZ, RZ, R137 ;  /* 0x000000ffff8a7224 */ /* 0x000fe400078e0089 */
[----:B------:R-:W-:Y:S02]  /*e010*/  IMAD.MOV.U32 R89, RZ, RZ, R88 ;  /* 0x000000ffff597224 */ /* 0x000fe400078e0058 */
.L_x_37955:
[----:B------:R-:W-:Y:S05]  /*e020*/  BSYNC B1 ;  /* 0x0000000000017941 */ /* 0x000fea0003800000 */
.L_x_37953:
        /* <DEDUP_REMOVED lines=11> */
.L_x_37957:
[----:B------:R-:W-:Y:S01]  /*e0e0*/  IMAD.MOV.U32 R135, RZ, RZ, R136 ;  /* 0x000000ffff877224 */ /* 0x000fe200078e0088 */
[----:B------:R-:W-:Y:S01]  /*e0f0*/  MOV R24, R31 ;  /* 0x0000001f00187202 */ /* 0x000fe20000000f00 */
[----:B------:R-:W-:Y:S02]  /*e100*/  IMAD.MOV.U32 R137, RZ, RZ, R138 ;  /* 0x000000ffff897224 */ /* 0x000fe400078e008a */
[----:B------:R-:W-:Y:S02]  /*e110*/  IMAD.MOV.U32 R88, RZ, RZ, R95 ;  /* 0x000000ffff587224 */ /* 0x000fe400078e005f */
.L_x_37958:
[----:B------:R-:W-:Y:S05]  /*e120*/  BSYNC B1 ;  /* 0x0000000000017941 */ /* 0x000fea0003800000 */
.L_x_37956:
        /* <DEDUP_REMOVED lines=11> */
.L_x_37960:
[----:B------:R-:W-:Y:S01]  /*e1e0*/  IMAD.MOV.U32 R136, RZ, RZ, R135 ;  /* 0x000000ffff887224 */ /* 0x000fe200078e0087 */
[----:B------:R-:W-:Y:S01]  /*e1f0*/  MOV R31, R30 ;  /* 0x0000001e001f7202 */ /* 0x000fe20000000f00 */
[----:B------:R-:W-:Y:S02]  /*e200*/  IMAD.MOV.U32 R138, RZ, RZ, R137 ;  /* 0x000000ffff8a7224 */ /* 0x000fe400078e0089 */
[----:B------:R-:W-:Y:S02]  /*e210*/  IMAD.MOV.U32 R95, RZ, RZ, R94 ;  /* 0x000000ffff5f7224 */ /* 0x000fe400078e005e */
.L_x_37961:
[----:B------:R-:W-:Y:S05]  /*e220*/  BSYNC B1 ;  /* 0x0000000000017941 */ /* 0x000fea0003800000 */
.L_x_37959:
        /* <DEDUP_REMOVED lines=11> */
.L_x_37963:
[----:B------:R-:W-:Y:S01]  /*e2e0*/  IMAD.MOV.U32 R135, RZ, RZ, R136 ;  /* 0x000000ffff877224 */ /* 0x000fe200078e0088 */
[----:B------:R-:W-:Y:S01]  /*e2f0*/  MOV R30, R29 ;  /* 0x0000001d001e7202 */ /* 0x000fe20000000f00 */
[----:B------:R-:W-:Y:S02]  /*e300*/  IMAD.MOV.U32 R137, RZ, RZ, R138 ;  /* 0x000000ffff897224 */ /* 0x000fe400078e008a */
[----:B------:R-:W-:Y:S02]  /*e310*/  IMAD.MOV.U32 R94, RZ, RZ, R93 ;  /* 0x000000ffff5e7224 */ /* 0x000fe400078e005d */
.L_x_37964:
[----:B------:R-:W-:Y:S05]  /*e320*/  BSYNC B1 ;  /* 0x0000000000017941 */ /* 0x000fea0003800000 */
.L_x_37962:
        /* <DEDUP_REMOVED lines=11> */
.L_x_37966:
[----:B------:R-:W-:Y:S01]  /*e3e0*/  IMAD.MOV.U32 R136, RZ, RZ, R135 ;  /* 0x000000ffff887224 */ /* 0x000fe200078e0087 */
[----:B------:R-:W-:Y:S01]  /*e3f0*/  MOV R29, R28 ;  /* 0x0000001c001d7202 */ /* 0x000fe20000000f00 */
[----:B------:R-:W-:Y:S02]  /*e400*/  IMAD.MOV.U32 R138, RZ, RZ, R137 ;  /* 0x000000ffff8a7224 */ /* 0x000fe400078e0089 */
[----:B------:R-:W-:Y:S02]  /*e410*/  IMAD.MOV.U32 R93, RZ, RZ, R92 ;  /* 0x000000ffff5d7224 */ /* 0x000fe400078e005c */
.L_x_37967:
[----:B------:R-:W-:Y:S05]  /*e420*/  BSYNC B1 ;  /* 0x0000000000017941 */ /* 0x000fea0003800000 */
.L_x_37965:
        /* <DEDUP_REMOVED lines=11> */
.L_x_37969:
[----:B------:R-:W-:Y:S01]  /*e4e0*/  IMAD.MOV.U32 R135, RZ, RZ, R136 ;  /* 0x000000ffff877224 */ /* 0x000fe200078e0088 */
[----:B------:R-:W-:Y:S01]  /*e4f0*/  MOV R28, R35 ;  /* 0x00000023001c7202 */ /* 0x000fe20000000f00 */
[----:B------:R-:W-:Y:S02]  /*e500*/  IMAD.MOV.U32 R137, RZ, RZ, R138 ;  /* 0x000000ffff897224 */ /* 0x000fe400078e008a */
[----:B------:R-:W-:Y:S02]  /*e510*/  IMAD.MOV.U32 R92, RZ, RZ, R99 ;  /* 0x000000ffff5c7224 */ /* 0x000fe400078e0063 */
.L_x_37970:
[----:B------:R-:W-:Y:S05]  /*e520*/  BSYNC B1 ;  /* 0x0000000000017941 */ /* 0x000fea0003800000 */
.L_x_37968:
        /* <DEDUP_REMOVED lines=11> */
.L_x_37972:
[----:B------:R-:W-:Y:S01]  /*e5e0*/  IMAD.MOV.U32 R136, RZ, RZ, R135 ;  /* 0x000000ffff887224 */ /* 0x000fe200078e0087 */
[----:B------:R-:W-:Y:S01]  /*e5f0*/  MOV R35, R34 ;  /* 0x0000002200237202 */ /* 0x000fe20000000f00 */
[----:B------:R-:W-:Y:S02]  /*e600*/  IMAD.MOV.U32 R138, RZ, RZ, R137 ;  /* 0x000000ffff8a7224 */ /* 0x000fe400078e0089 */
[----:B------:R-:W-:Y:S02]  /*e610*/  IMAD.MOV.U32 R99, RZ, RZ, R98 ;  /* 0x000000ffff637224 */ /* 0x000fe400078e0062 */
.L_x_37973:
[----:B------:R-:W-:Y:S05]  /*e620*/  BSYNC B1 ;  /* 0x0000000000017941 */ /* 0x000fea0003800000 */
.L_x_37971:
        /* <DEDUP_REMOVED lines=11> */
.L_x_37975:
[----:B------:R-:W-:Y:S01]  /*e6e0*/  IMAD.MOV.U32 R135, RZ, RZ, R136 ;  /* 0x000000ffff877224 */ /* 0x000fe200078e0088 */
[----:B------:R-:W-:Y:S01]  /*e6f0*/  MOV R34, R33 ;  /* 0x0000002100227202 */ /* 0x000fe20000000f00 */
[----:B------:R-:W-:Y:S02]  /*e700*/  IMAD.MOV.U32 R137, RZ, RZ, R138 ;  /* 0x000000ffff897224 */ /* 0x000fe400078e008a */
[----:B------:R-:W-:Y:S02]  /*e710*/  IMAD.MOV.U32 R98, RZ, RZ, R97 ;  /* 0x000000ffff627224 */ /* 0x000fe400078e0061 */
.L_x_37976:
[----:B------:R-:W-:Y:S05]  /*e720*/  BSYNC B1 ;  /* 0x0000000000017941 */ /* 0x000fea0003800000 */
.L_x_37974:
        /* <DEDUP_REMOVED lines=11> */
.L_x_37978:
[----:B------:R-:W-:Y:S01]  /*e7e0*/  IMAD.MOV.U32 R136, RZ, RZ, R135 ;  /* 0x000000ffff887224 */ /* 0x000fe200078e0087 */
[----:B------:R-:W-:Y:S01]  /*e7f0*/  MOV R33, R32 ;  /* 0x0000002000217202 */ /* 0x000fe20000000f00 */
[----:B------:R-:W-:Y:S02]  /*e800*/  IMAD.MOV.U32 R138, RZ, RZ, R137 ;  /* 0x000000ffff8a7224 */ /* 0x000fe400078e0089 */
[----:B------:R-:W-:Y:S02]  /*e810*/  IMAD.MOV.U32 R97, RZ, RZ, R96 ;  /* 0x000000ffff617224 */ /* 0x000fe400078e0060 */
.L_x_37979:
[----:B------:R-:W-:Y:S05]  /*e820*/  BSYNC B1 ;  /* 0x0000000000017941 */ /* 0x000fea0003800000 */
.L_x_37977:
        /* <DEDUP_REMOVED lines=11> */
.L_x_37981:
[----:B------:R-:W-:Y:S01]  /*e8e0*/  IMAD.MOV.U32 R135, RZ, RZ, R136 ;  /* 0x000000ffff877224 */ /* 0x000fe200078e0088 */
[----:B------:R-:W-:Y:S01]  /*e8f0*/  MOV R32, R39 ;  /* 0x0000002700207202 */ /* 0x000fe20000000f00 */
[----:B------:R-:W-:Y:S02]  /*e900*/  IMAD.MOV.U32 R137, RZ, RZ, R138 ;  /* 0x000000ffff897224 */ /* 0x000fe400078e008a */
[----:B------:R-:W-:Y:S02]  /*e910*/  IMAD.MOV.U32 R96, RZ, RZ, R103 ;  /* 0x000000ffff607224 */ /* 0x000fe400078e0067 */
.L_x_37982:
[----:B------:R-:W-:Y:S05]  /*e920*/  BSYNC B1 ;  /* 0x0000000000017941 */ /* 0x000fea0003800000 */
.L_x_37980:
        /* <DEDUP_REMOVED lines=11> */
.L_x_37984:
[----:B------:R-:W-:Y:S01]  /*e9e0*/  IMAD.MOV.U32 R136, RZ, RZ, R135 ;  /* 0x000000ffff887224 */ /* 0x000fe200078e0087 */
[----:B------:R-:W-:Y:S01]  /*e9f0*/  MOV R39, R38 ;  /* 0x0000002600277202 */ /* 0x000fe20000000f00 */
[----:B------:R-:W-:Y:S02]  /*ea00*/  IMAD.MOV.U32 R138, RZ, RZ, R137 ;  /* 0x000000ffff8a7224 */ /* 0x000fe400078e0089 */
[----:B------:R-:W-:Y:S02]  /*ea10*/  IMAD.MOV.U32 R103, RZ, RZ, R102 ;  /* 0x000000ffff677224 */ /* 0x000fe400078e0066 */
.L_x_37985:
[----:B------:R-:W-:Y:S05]  /*ea20*/  BSYNC B1 ;  /* 0x0000000000017941 */ /* 0x000fea0003800000 */
.L_x_37983:
        /* <DEDUP_REMOVED lines=11> */
.L_x_37987:
[----:B------:R-:W-:Y:S01]  /*eae0*/  IMAD.MOV.U32 R135, RZ, RZ, R136 ;  /* 0x000000ffff877224 */ /* 0x000fe200078e0088 */
[----:B------:R-:W-:Y:S01]  /*eaf0*/  MOV R38, R37 ;  /* 0x0000002500267202 */ /* 0x000fe20000000f00 */
[----:B------:R-:W-:Y:S02]  /*eb00*/  IMAD.MOV.U32 R137, RZ, RZ, R138 ;  /* 0x000000ffff897224 */ /* 0x000fe400078e008a */
[----:B------:R-:W-:Y:S02]  /*eb10*/  IMAD.MOV.U32 R102, RZ, RZ, R101 ;  /* 0x000000ffff667224 */ /* 0x000fe400078e0065 */
.L_x_37988:
[----:B------:R-:W-:Y:S05]  /*eb20*/  BSYNC B1 ;  /* 0x0000000000017941 */ /* 0x000fea0003800000 */
.L_x_37986:
        /* <DEDUP_REMOVED lines=11> */
.L_x_37990:
[----:B------:R-:W-:Y:S01]  /*ebe0*/  IMAD.MOV.U32 R136, RZ, RZ, R135 ;  /* 0x000000ffff887224 */ /* 0x000fe200078e0087 */
[----:B------:R-:W-:Y:S01]  /*ebf0*/  MOV R37, R36 ;  /* 0x0000002400257202 */ /* 0x000fe20000000f00 */
[----:B------:R-:W-:Y:S02]  /*ec00*/  IMAD.MOV.U32 R138, RZ, RZ, R137 ;  /* 0x000000ffff8a7224 */ /* 0x000fe400078e0089 */
[----:B------:R-:W-:Y:S02]  /*ec10*/  IMAD.MOV.U32 R101, RZ, RZ, R100 ;  /* 0x000000ffff657224 */ /* 0x000fe400078e0064 */
.L_x_37991:
[----:B------:R-:W-:Y:S05]  /*ec20*/  BSYNC B1 ;  /* 0x0000000000017941 */ /* 0x000fea0003800000 */
.L_x_37989:
        /* <DEDUP_REMOVED lines=11> */
.L_x_37993:
[----:B------:R-:W-:Y:S01]  /*ece0*/  IMAD.MOV.U32 R135, RZ, RZ, R136 ;  /* 0x000000ffff877224 */ /* 0x000fe200078e0088 */
[----:B------:R-:W-:Y:S01]  /*ecf0*/  MOV R36, R43 ;  /* 0x0000002b00247202 */ /* 0x000fe20000000f00 */
[----:B------:R-:W-:Y:S02]  /*ed00*/  IMAD.MOV.U32 R137, RZ, RZ, R138 ;  /* 0x000000ffff897224 */ /* 0x000fe400078e008a */
[----:B------:R-:W-:Y:S02]  /*ed10*/  IMAD.MOV.U32 R100, RZ, RZ, R107 ;  /* 0x000000ffff647224 */ /* 0x000fe400078e006b */
.L_x_37994:
[----:B------:R-:W-:Y:S05]  /*ed20*/  BSYNC B1 ;  /* 0x0000000000017941 */ /* 0x000fea0003800000 */
.L_x_37992:
        /* <DEDUP_REMOVED lines=11> */
.L_x_37996:
[----:B------:R-:W-:Y:S01]  /*ede0*/  IMAD.MOV.U32 R136, RZ, RZ, R135 ;  /* 0x000000ffff887224 */ /* 0x000fe200078e0087 */
[----:B------:R-:W-:Y:S01]  /*edf0*/  MOV R43, R42 ;  /* 0x0000002a002b7202 */ /* 0x000fe20000000f00 */
[----:B------:R-:W-:Y:S02]  /*ee00*/  IMAD.MOV.U32 R138, RZ, RZ, R137 ;  /* 0x000000ffff8a7224 */ /* 0x000fe400078e0089 */
[----:B------:R-:W-:Y:S02]  /*ee10*/  IMAD.MOV.U32 R107, RZ, RZ, R106 ;  /* 0x000000ffff6b7224 */ /* 0x000fe400078e006a */
.L_x_37997:
[----:B------:R-:W-:Y:S05]  /*ee20*/  BSYNC B1 ;  /* 0x0000000000017941 */ /* 0x000fea0003800000 */
.L_x_37995:
        /* <DEDUP_REMOVED lines=11> */
.L_x_37999:
[----:B------:R-:W-:Y:S01]  /*eee0*/  IMAD.MOV.U32 R135, RZ, RZ, R136 ;  /* 0x000000ffff877224 */ /* 0x000fe200078e0088 */
[----:B------:R-:W-:Y:S01]  /*eef0*/  MOV R42, R41 ;  /* 0x00000029002a7202 */ /* 0x000fe20000000f00 */
[----:B------:R-:W-:Y:S02]  /*ef00*/  IMAD.MOV.U32 R137, RZ, RZ, R138 ;  /* 0x000000ffff897224 */ /* 0x000fe400078e008a */
[----:B------:R-:W-:Y:S02]  /*ef10*/  IMAD.MOV.U32 R106, RZ, RZ, R105 ;  /* 0x000000ffff6a7224 */ /* 0x000fe400078e0069 */
.L_x_38000:
[----:B------:R-:W-:Y:S05]  /*ef20*/  BSYNC B1 ;  /* 0x0000000000017941 */ /* 0x000fea0003800000 */
.L_x_37998:
        /* <DEDUP_REMOVED lines=11> */
.L_x_38002:
[----:B------:R-:W-:Y:S01]  /*efe0*/  IMAD.MOV.U32 R136, RZ, RZ, R135 ;  /* 0x000000ffff887224 */ /* 0x000fe200078e0087 */
[----:B------:R-:W-:Y:S01]  /*eff0*/  MOV R41, R40 ;  /* 0x0000002800297202 */ /* 0x000fe20000000f00 */
[----:B------:R-:W-:Y:S02]  /*f000*/  IMAD.MOV.U32 R138, RZ, RZ, R137 ;  /* 0x000000ffff8a7224 */ /* 0x000fe400078e0089 */
[----:B------:R-:W-:Y:S02]  /*f010*/  IMAD.MOV.U32 R105, RZ, RZ, R104 ;  /* 0x000000ffff697224 */ /* 0x000fe400078e0068 */
.L_x_38003:
[----:B------:R-:W-:Y:S05]  /*f020*/  BSYNC B1 ;  /* 0x0000000000017941 */ /* 0x000fea0003800000 */
.L_x_38001:
        /* <DEDUP_REMOVED lines=11> */
.L_x_38005:
[----:B------:R-:W-:Y:S01]  /*f0e0*/  IMAD.MOV.U32 R135, RZ, RZ, R136 ;  /* 0x000000ffff877224 */ /* 0x000fe200078e0088 */
[----:B------:R-:W-:Y:S01]  /*f0f0*/  MOV R40, R47 ;  /* 0x0000002f00287202 */ /* 0x000fe20000000f00 */
[----:B------:R-:W-:Y:S02]  /*f100*/  IMAD.MOV.U32 R137, RZ, RZ, R138 ;  /* 0x000000ffff897224 */ /* 0x000fe400078e008a */
[----:B------:R-:W-:Y:S02]  /*f110*/  IMAD.MOV.U32 R104, RZ, RZ, R111 ;  /* 0x000000ffff687224 */ /* 0x000fe400078e006f */
.L_x_38006:
[----:B------:R-:W-:Y:S05]  /*f120*/  BSYNC B1 ;  /* 0x0000000000017941 */ /* 0x000fea0003800000 */
.L_x_38004:
        /* <DEDUP_REMOVED lines=11> */
.L_x_38008:
[----:B------:R-:W-:Y:S01]  /*f1e0*/  IMAD.MOV.U32 R136, RZ, RZ, R135 ;  /* 0x000000ffff887224 */ /* 0x000fe200078e0087 */
[----:B------:R-:W-:Y:S01]  /*f1f0*/  MOV R47, R46 ;  /* 0x0000002e002f7202 */ /* 0x000fe20000000f00 */
[----:B------:R-:W-:Y:S02]  /*f200*/  IMAD.MOV.U32 R138, RZ, RZ, R137 ;  /* 0x000000ffff8a7224 */ /* 0x000fe400078e0089 */
[----:B------:R-:W-:Y:S02]  /*f210*/  IMAD.MOV.U32 R111, RZ, RZ, R110 ;  /* 0x000000ffff6f7224 */ /* 0x000fe400078e006e */
.L_x_38009:
[----:B------:R-:W-:Y:S05]  /*f220*/  BSYNC B1 ;  /* 0x0000000000017941 */ /* 0x000fea0003800000 */
.L_x_38007:
        /* <DEDUP_REMOVED lines=11> */
.L_x_38011:
[----:B------:R-:W-:Y:S01]  /*f2e0*/  IMAD.MOV.U32 R135, RZ, RZ, R136 ;  /* 0x000000ffff877224 */ /* 0x000fe200078e0088 */
[----:B------:R-:W-:Y:S01]  /*f2f0*/  MOV R46, R45 ;  /* 0x0000002d002e7202 */ /* 0x000fe20000000f00 */
[----:B------:R-:W-:Y:S02]  /*f300*/  IMAD.MOV.U32 R137, RZ, RZ, R138 ;  /* 0x000000ffff897224 */ /* 0x000fe400078e008a */
[----:B------:R-:W-:Y:S02]  /*f310*/  IMAD.MOV.U32 R110, RZ, RZ, R109 ;  /* 0x000000ffff6e7224 */ /* 0x000fe400078e006d */
.L_x_38012:
[----:B------:R-:W-:Y:S05]  /*f320*/  BSYNC B1 ;  /* 0x0000000000017941 */ /* 0x000fea0003800000 */
.L_x_38010:
        /* <DEDUP_REMOVED lines=11> */
.L_x_38014:
[----:B------:R-:W-:Y:S01]  /*f3e0*/  IMAD.MOV.U32 R136, RZ, RZ, R135 ;  /* 0x000000ffff887224 */ /* 0x000fe200078e0087 */
[----:B------:R-:W-:Y:S01]  /*f3f0*/  MOV R45, R44 ;  /* 0x0000002c002d7202 */ /* 0x000fe20000000f00 */
[----:B------:R-:W-:Y:S02]  /*f400*/  IMAD.MOV.U32 R138, RZ, RZ, R137 ;  /* 0x000000ffff8a7224 */ /* 0x000fe400078e0089 */
[----:B------:R-:W-:Y:S02]  /*f410*/  IMAD.MOV.U32 R109, RZ, RZ, R108 ;  /* 0x000000ffff6d7224 */ /* 0x000fe400078e006c */
.L_x_38015:
[----:B------:R-:W-:Y:S05]  /*f420*/  BSYNC B1 ;  /* 0x0000000000017941 */ /* 0x000fea0003800000 */
.L_x_38013:
        /* <DEDUP_REMOVED lines=11> */
.L_x_38017:
[----:B------:R-:W-:Y:S01]  /*f4e0*/  IMAD.MOV.U32 R135, RZ, RZ, R136 ;  /* 0x000000ffff877224 */ /* 0x000fe200078e0088 */
[----:B------:R-:W-:Y:S01]  /*f4f0*/  MOV R44, R51 ;  /* 0x00000033002c7202 */ /* 0x000fe20000000f00 */
[----:B------:R-:W-:Y:S02]  /*f500*/  IMAD.MOV.U32 R137, RZ, RZ, R138 ;  /* 0x000000ffff897224 */ /* 0x000fe400078e008a */
[----:B------:R-:W-:Y:S02]  /*f510*/  IMAD.MOV.U32 R108, RZ, RZ, R115 ;  /* 0x000000ffff6c7224 */ /* 0x000fe400078e0073 */
.L_x_38018:
[----:B------:R-:W-:Y:S05]  /*f520*/  BSYNC B1 ;  /* 0x0000000000017941 */ /* 0x000fea0003800000 */
.L_x_38016:
        /* <DEDUP_REMOVED lines=11> */
.L_x_38020:
[----:B------:R-:W-:Y:S01]  /*f5e0*/  IMAD.MOV.U32 R136, RZ, RZ, R135 ;  /* 0x000000ffff887224 */ /* 0x000fe200078e0087 */
[----:B------:R-:W-:Y:S01]  /*f5f0*/  MOV R51, R50 ;  /* 0x0000003200337202 */ /* 0x000fe20000000f00 */
[----:B------:R-:W-:Y:S02]  /*f600*/  IMAD.MOV.U32 R138, RZ, RZ, R137 ;  /* 0x000000ffff8a7224 */ /* 0x000fe400078e0089 */
[----:B------:R-:W-:Y:S02]  /*f610*/  IMAD.MOV.U32 R115, RZ, RZ, R114 ;  /* 0x000000ffff737224 */ /* 0x000fe400078e0072 */
.L_x_38021:
[----:B------:R-:W-:Y:S05]  /*f620*/  BSYNC B1 ;  /* 0x0000000000017941 */ /* 0x000fea0003800000 */
.L_x_38019:
        /* <DEDUP_REMOVED lines=11> */
.L_x_38023:
[----:B------:R-:W-:Y:S01]  /*f6e0*/  IMAD.MOV.U32 R135, RZ, RZ, R136 ;  /* 0x000000ffff877224 */ /* 0x000fe200078e0088 */
[----:B------:R-:W-:Y:S01]  /*f6f0*/  MOV R50, R49 ;  /* 0x0000003100327202 */ /* 0x000fe20000000f00 */
[----:B------:R-:W-:Y:S02]  /*f700*/  IMAD.MOV.U32 R137, RZ, RZ, R138 ;  /* 0x000000ffff897224 */ /* 0x000fe400078e008a */
[----:B------:R-:W-:Y:S02]  /*f710*/  IMAD.MOV.U32 R114, RZ, RZ, R113 ;  /* 0x000000ffff727224 */ /* 0x000fe400078e0071 */
.L_x_38024:
[----:B------:R-:W-:Y:S05]  /*f720*/  BSYNC B1 ;  /* 0x0000000000017941 */ /* 0x000fea0003800000 */
.L_x_38022:
        /* <DEDUP_REMOVED lines=11> */
.L_x_38026:
[----:B------:R-:W-:Y:S01]  /*f7e0*/  IMAD.MOV.U32 R136, RZ, RZ, R135 ;  /* 0x000000ffff887224 */ /* 0x000fe200078e0087 */
[----:B------:R-:W-:Y:S01]  /*f7f0*/  MOV R49, R48 ;  /* 0x0000003000317202 */ /* 0x000fe20000000f00 */
[----:B------:R-:W-:Y:S02]  /*f800*/  IMAD.MOV.U32 R138, RZ, RZ, R137 ;  /* 0x000000ffff8a7224 */ /* 0x000fe400078e0089 */
[----:B------:R-:W-:Y:S02]  /*f810*/  IMAD.MOV.U32 R113, RZ, RZ, R112 ;  /* 0x000000ffff717224 */ /* 0x000fe400078e0070 */
.L_x_38027:
[----:B------:R-:W-:Y:S05]  /*f820*/  BSYNC B1 ;  /* 0x0000000000017941 */ /* 0x000fea0003800000 */
.L_x_38025:
        /* <DEDUP_REMOVED lines=11> */
.L_x_38029:
[----:B------:R-:W-:Y:S01]  /*f8e0*/  IMAD.MOV.U32 R135, RZ, RZ, R136 ;  /* 0x000000ffff877224 */ /* 0x000fe200078e0088 */
[----:B------:R-:W-:Y:S01]  /*f8f0*/  MOV R48, R55 ;  /* 0x0000003700307202 */ /* 0x000fe20000000f00 */
[----:B------:R-:W-:Y:S02]  /*f900*/  IMAD.MOV.U32 R137, RZ, RZ, R138 ;  /* 0x000000ffff897224 */ /* 0x000fe400078e008a */
[----:B------:R-:W-:Y:S02]  /*f910*/  IMAD.MOV.U32 R112, RZ, RZ, R119 ;  /* 0x000000ffff707224 */ /* 0x000fe400078e0077 */
.L_x_38030:
[----:B------:R-:W-:Y:S05]  /*f920*/  BSYNC B1 ;  /* 0x0000000000017941 */ /* 0x000fea0003800000 */
.L_x_38028:
        /* <DEDUP_REMOVED lines=11> */
.L_x_38032:
[----:B------:R-:W-:Y:S01]  /*f9e0*/  IMAD.MOV.U32 R136, RZ, RZ, R135 ;  /* 0x000000ffff887224 */ /* 0x000fe200078e0087 */
[----:B------:R-:W-:Y:S01]  /*f9f0*/  MOV R55, R54 ;  /* 0x0000003600377202 */ /* 0x000fe20000000f00 */
[----:B------:R-:W-:Y:S02]  /*fa00*/  IMAD.MOV.U32 R138, RZ, RZ, R137 ;  /* 0x000000ffff8a7224 */ /* 0x000fe400078e0089 */
[----:B------:R-:W-:Y:S02]  /*fa10*/  IMAD.MOV.U32 R119, RZ, RZ, R118 ;  /* 0x000000ffff777224 */ /* 0x000fe400078e0076 */
.L_x_38033:
[----:B------:R-:W-:Y:S05]  /*fa20*/  BSYNC B1 ;  /* 0x0000000000017941 */ /* 0x000fea0003800000 */
.L_x_38031:
        /* <DEDUP_REMOVED lines=11> */
.L_x_38035:
[----:B------:R-:W-:Y:S01]  /*fae0*/  IMAD.MOV.U32 R135, RZ, RZ, R136 ;  /* 0x000000ffff877224 */ /* 0x000fe200078e0088 */
[----:B------:R-:W-:Y:S01]  /*faf0*/  MOV R54, R53 ;  /* 0x0000003500367202 */ /* 0x000fe20000000f00 */
[----:B------:R-:W-:Y:S02]  /*fb00*/  IMAD.MOV.U32 R137, RZ, RZ, R138 ;  /* 0x000000ffff897224 */ /* 0x000fe400078e008a */
[----:B------:R-:W-:Y:S02]  /*fb10*/  IMAD.MOV.U32 R118, RZ, RZ, R117 ;  /* 0x000000ffff767224 */ /* 0x000fe400078e0075 */
.L_x_38036:
[----:B------:R-:W-:Y:S05]  /*fb20*/  BSYNC B1 ;  /* 0x0000000000017941 */ /* 0x000fea0003800000 */
.L_x_38034:
        /* <DEDUP_REMOVED lines=11> */
.L_x_38038:
[----:B------:R-:W-:Y:S01]  /*fbe0*/  IMAD.MOV.U32 R136, RZ, RZ, R135 ;  /* 0x000000ffff887224 */ /* 0x000fe200078e0087 */
[----:B------:R-:W-:Y:S01]  /*fbf0*/  MOV R53, R52 ;  /* 0x0000003400357202 */ /* 0x000fe20000000f00 */
[----:B------:R-:W-:Y:S02]  /*fc00*/  IMAD.MOV.U32 R138, RZ, RZ, R137 ;  /* 0x000000ffff8a7224 */ /* 0x000fe400078e0089 */
[----:B------:R-:W-:Y:S02]  /*fc10*/  IMAD.MOV.U32 R117, RZ, RZ, R116 ;  /* 0x000000ffff757224 */ /* 0x000fe400078e0074 */
.L_x_38039:
[----:B------:R-:W-:Y:S05]  /*fc20*/  BSYNC B1 ;  /* 0x0000000000017941 */ /* 0x000fea0003800000 */
.L_x_38037:
        /* <DEDUP_REMOVED lines=11> */
.L_x_38041:
[----:B------:R-:W-:Y:S01]  /*fce0*/  IMAD.MOV.U32 R135, RZ, RZ, R136 ;  /* 0x000000ffff877224 */ /* 0x000fe200078e0088 */
[----:B------:R-:W-:Y:S01]  /*fcf0*/  MOV R52, R59 ;  /* 0x0000003b00347202 */ /* 0x000fe20000000f00 */
[----:B------:R-:W-:Y:S02]  /*fd00*/  IMAD.MOV.U32 R137, RZ, RZ, R138 ;  /* 0x000000ffff897224 */ /* 0x000fe400078e008a */
[----:B------:R-:W-:Y:S02]  /*fd10*/  IMAD.MOV.U32 R116, RZ, RZ, R123 ;  /* 0x000000ffff747224 */ /* 0x000fe400078e007b */
.L_x_38042:
[----:B------:R-:W-:Y:S05]  /*fd20*/  BSYNC B1 ;  /* 0x0000000000017941 */ /* 0x000fea0003800000 */
.L_x_38040:
        /* <DEDUP_REMOVED lines=11> */
.L_x_38044:
[----:B------:R-:W-:Y:S01]  /*fde0*/  IMAD.MOV.U32 R136, RZ, RZ, R135 ;  /* 0x000000ffff887224 */ /* 0x000fe200078e0087 */
[----:B------:R-:W-:Y:S01]  /*fdf0*/  MOV R59, R58 ;  /* 0x0000003a003b7202 */ /* 0x000fe20000000f00 */
[----:B------:R-:W-:Y:S02]  /*fe00*/  IMAD.MOV.U32 R138, RZ, RZ, R137 ;  /* 0x000000ffff8a7224 */ /* 0x000fe400078e0089 */
[----:B------:R-:W-:Y:S02]  /*fe10*/  IMAD.MOV.U32 R123, RZ, RZ, R122 ;  /* 0x000000ffff7b7224 */ /* 0x000fe400078e007a */
.L_x_38045:
[----:B------:R-:W-:Y:S05]  /*fe20*/  BSYNC B1 ;  /* 0x0000000000017941 */ /* 0x000fea0003800000 */
.L_x_38043:
        /* <DEDUP_REMOVED lines=11> */
.L_x_38047:
[----:B------:R-:W-:Y:S01]  /*fee0*/  IMAD.MOV.U32 R135, RZ, RZ, R136 ;  /* 0x000000ffff877224 */ /* 0x000fe200078e0088 */
[----:B------:R-:W-:Y:S01]  /*fef0*/  MOV R58, R57 ;  /* 0x00000039003a7202 */ /* 0x000fe20000000f00 */
[----:B------:R-:W-:Y:S02]  /*ff00*/  IMAD.MOV.U32 R137, RZ, RZ, R138 ;  /* 0x000000ffff897224 */ /* 0x000fe400078e008a */
[----:B------:R-:W-:Y:S02]  /*ff10*/  IMAD.MOV.U32 R122, RZ, RZ, R121 ;  /* 0x000000ffff7a7224 */ /* 0x000fe400078e0079 */
.L_x_38048:
[----:B------:R-:W-:Y:S05]  /*ff20*/  BSYNC B1 ;  /* 0x0000000000017941 */ /* 0x000fea0003800000 */
.L_x_38046:
        /* <DEDUP_REMOVED lines=11> */
.L_x_38050:
[----:B------:R-:W-:Y:S01]  /*ffe0*/  IMAD.MOV.U32 R136, RZ, RZ, R135 ;  /* 0x000000ffff887224 */ /* 0x000fe200078e0087 */
[----:B------:R-:W-:Y:S01]  /*fff0*/  MOV R57, R56 ;  /* 0x0000003800397202 */ /* 0x000fe20000000f00 */
[----:B------:R-:W-:Y:S02]  /*10000*/  IMAD.MOV.U32 R138, RZ, RZ, R137 ;  /* 0x000000ffff8a7224 */ /* 0x000fe400078e0089 */
[----:B------:R-:W-:Y:S02]  /*10010*/  IMAD.MOV.U32 R121, RZ, RZ, R120 ;  /* 0x000000ffff797224 */ /* 0x000fe400078e0078 */
.L_x_38051:
[----:B------:R-:W-:Y:S05]  /*10020*/  BSYNC B1 ;  /* 0x0000000000017941 */ /* 0x000fea0003800000 */
.L_x_38049:
        /* <DEDUP_REMOVED lines=11> */
.L_x_38053:
[----:B------:R-:W-:Y:S01]  /*100e0*/  IMAD.MOV.U32 R135, RZ, RZ, R136 ;  /* 0x000000ffff877224 */ /* 0x000fe200078e0088 */
[----:B------:R-:W-:Y:S01]  /*100f0*/  MOV R56, R63 ;  /* 0x0000003f00387202 */ /* 0x000fe20000000f00 */
[----:B------:R-:W-:Y:S02]  /*10100*/  IMAD.MOV.U32 R137, RZ, RZ, R138 ;  /* 0x000000ffff897224 */ /* 0x000fe400078e008a */
[----:B------:R-:W-:Y:S02]  /*10110*/  IMAD.MOV.U32 R120, RZ, RZ, R127 ;  /* 0x000000ffff787224 */ /* 0x000fe400078e007f */
.L_x_38054:
[----:B------:R-:W-:Y:S05]  /*10120*/  BSYNC B1 ;  /* 0x0000000000017941 */ /* 0x000fea0003800000 */
.L_x_38052:
        /* <DEDUP_REMOVED lines=11> */
.L_x_38056:
[----:B------:R-:W-:Y:S01]  /*101e0*/  IMAD.MOV.U32 R136, RZ, RZ, R135 ;  /* 0x000000ffff887224 */ /* 0x000fe200078e0087 */
[----:B------:R-:W-:Y:S01]  /*101f0*/  MOV R63, R62 ;  /* 0x0000003e003f7202 */ /* 0x000fe20000000f00 */
[----:B------:R-:W-:Y:S02]  /*10200*/  IMAD.MOV.U32 R138, RZ, RZ, R137 ;  /* 0x000000ffff8a7224 */ /* 0x000fe400078e0089 */
[----:B------:R-:W-:Y:S02]  /*10210*/  IMAD.MOV.U32 R127, RZ, RZ, R126 ;  /* 0x000000ffff7f7224 */ /* 0x000fe400078e007e */
.L_x_38057:
[----:B------:R-:W-:Y:S05]  /*10220*/  BSYNC B1 ;  /* 0x0000000000017941 */ /* 0x000fea0003800000 */
.L_x_38055:
        /* <DEDUP_REMOVED lines=11> */
.L_x_38059:
[----:B------:R-:W-:Y:S01]  /*102e0*/  IMAD.MOV.U32 R135, RZ, RZ, R136 ;  /* 0x000000ffff877224 */ /* 0x000fe200078e0088 */
[----:B------:R-:W-:Y:S01]  /*102f0*/  MOV R62, R61 ;  /* 0x0000003d003e7202 */ /* 0x000fe20000000f00 */
[----:B------:R-:W-:Y:S02]  /*10300*/  IMAD.MOV.U32 R137, RZ, RZ, R138 ;  /* 0x000000ffff897224 */ /* 0x000fe400078e008a */
[----:B------:R-:W-:Y:S02]  /*10310*/  IMAD.MOV.U32 R126, RZ, RZ, R125 ;  /* 0x000000ffff7e7224 */ /* 0x000fe400078e007d */
.L_x_38060:
[----:B------:R-:W-:Y:S05]  /*10320*/  BSYNC B1 ;  /* 0x0000000000017941 */ /* 0x000fea0003800000 */
.L_x_38058:
        /* <DEDUP_REMOVED lines=11> */
.L_x_38062:
[----:B------:R-:W-:Y:S01]  /*103e0*/  IMAD.MOV.U32 R136, RZ, RZ, R135 ;  /* 0x000000ffff887224 */ /* 0x000fe200078e0087 */
[----:B------:R-:W-:Y:S01]  /*103f0*/  MOV R61, R60 ;  /* 0x0000003c003d7202 */ /* 0x000fe20000000f00 */
[----:B------:R-:W-:Y:S02]  /*10400*/  IMAD.MOV.U32 R138, RZ, RZ, R137 ;  /* 0x000000ffff8a7224 */ /* 0x000fe400078e0089 */
[----:B------:R-:W-:Y:S02]  /*10410*/  IMAD.MOV.U32 R125, RZ, RZ, R124 ;  /* 0x000000ffff7d7224 */ /* 0x000fe400078e007c */
.L_x_38063:
[----:B------:R-:W-:Y:S05]  /*10420*/  BSYNC B1 ;  /* 0x0000000000017941 */ /* 0x000fea0003800000 */
.L_x_38061:
        /* <DEDUP_REMOVED lines=11> */
.L_x_38065:
[----:B------:R-:W-:Y:S01]  /*104e0*/  IMAD.MOV.U32 R135, RZ, RZ, R136 ;  /* 0x000000ffff877224 */ /* 0x000fe200078e0088 */
[----:B------:R-:W-:Y:S01]  /*104f0*/  MOV R60, R67 ;  /* 0x00000043003c7202 */ /* 0x000fe20000000f00 */
[----:B------:R-:W-:Y:S02]  /*10500*/  IMAD.MOV.U32 R137, RZ, RZ, R138 ;  /* 0x000000ffff897224 */ /* 0x000fe400078e008a */
[----:B------:R-:W-:Y:S02]  /*10510*/  IMAD.MOV.U32 R124, RZ, RZ, R131 ;  /* 0x000000ffff7c7224 */ /* 0x000fe400078e0083 */
.L_x_38066:
[----:B------:R-:W-:Y:S05]  /*10520*/  BSYNC B1 ;  /* 0x0000000000017941 */ /* 0x000fea0003800000 */
.L_x_38064:
        /* <DEDUP_REMOVED lines=11> */
.L_x_38068:
[----:B------:R-:W-:Y:S01]  /*105e0*/  IMAD.MOV.U32 R136, RZ, RZ, R135 ;  /* 0x000000ffff887224 */ /* 0x000fe200078e0087 */
[----:B------:R-:W-:Y:S01]  /*105f0*/  MOV R67, R66 ;  /* 0x0000004200437202 */ /* 0x000fe20000000f00 */
[----:B------:R-:W-:Y:S02]  /*10600*/  IMAD.MOV.U32 R138, RZ, RZ, R137 ;  /* 0x000000ffff8a7224 */ /* 0x000fe400078e0089 */
[----:B------:R-:W-:Y:S02]  /*10610*/  IMAD.MOV.U32 R131, RZ, RZ, R130 ;  /* 0x000000ffff837224 */ /* 0x000fe400078e0082 */
.L_x_38069:
[----:B------:R-:W-:Y:S05]  /*10620*/  BSYNC B1 ;  /* 0x0000000000017941 */ /* 0x000fea0003800000 */
.L_x_38067:
        /* <DEDUP_REMOVED lines=11> */
.L_x_38071:
[----:B------:R-:W-:Y:S01]  /*106e0*/  IMAD.MOV.U32 R135, RZ, RZ, R136 ;  /* 0x000000ffff877224 */ /* 0x000fe200078e0088 */
[----:B------:R-:W-:Y:S01]  /*106f0*/  MOV R66, R65 ;  /* 0x0000004100427202 */ /* 0x000fe20000000f00 */
[----:B------:R-:W-:Y:S02]  /*10700*/  IMAD.MOV.U32 R137, RZ, RZ, R138 ;  /* 0x000000ffff897224 */ /* 0x000fe400078e008a */
[----:B------:R-:W-:Y:S02]  /*10710*/  IMAD.MOV.U32 R130, RZ, RZ, R129 ;  /* 0x000000ffff827224 */ /* 0x000fe400078e0081 */
.L_x_38072:
[----:B------:R-:W-:Y:S05]  /*10720*/  BSYNC B1 ;  /* 0x0000000000017941 */ /* 0x000fea0003800000 */
.L_x_38070:
        /* <DEDUP_REMOVED lines=11> */
.L_x_38074:
[----:B------:R-:W-:Y:S01]  /*107e0*/  IMAD.MOV.U32 R129, RZ, RZ, R128 ;  /* 0x000000ffff817224 */ /* 0x000fe200078e0080 */
[----:B------:R-:W-:Y:S01]  /*107f0*/  MOV R65, R64 ;  /* 0x0000004000417202 */ /* 0x000fe20000000f00 */
[----:B------:R-:W-:Y:S02]  /*10800*/  IMAD.MOV.U32 R136, RZ, RZ, R135 ;  /* 0x000000ffff887224 */ /* 0x000fe400078e0087 */
[----:B------:R-:W-:Y:S02]  /*10810*/  IMAD.MOV.U32 R138, RZ, RZ, R137 ;  /* 0x000000ffff8a7224 */ /* 0x000fe400078e0089 */
[----:B------:R-:W-:Y:S02]  /*10820*/  IMAD.MOV.U32 R128, RZ, RZ, R135 ;  /* 0x000000ffff807224 */ /* 0x000fe400078e0087 */
[----:B------:R-:W-:Y:S02]  /*10830*/  IMAD.MOV.U32 R64, RZ, RZ, R137 ;  /* 0x000000ffff407224 */ /* 0x000fe400078e0089 */
.L_x_38075:
[----:B------:R-:W-:Y:S05]  /*10840*/  BSYNC B1 ;  /* 0x0000000000017941 */ /* 0x000fea0003800000 */
.L_x_38073:
[----:B------:R-:W-:Y:S01]  /*10850*/  IADD3 R2, R2, 0x4, RZ ;  /* 0x0000000402027810 */ /* 0x000fe20007ffe0ff */
[----:B------:R-:W-:Y:S01]  /*10860*/  @!P1 CALL.REL.NOINC `(.L_x_38076) ;  /* 0x0000001000009944 */ /* 0x000fe20003c00000 */
[----:B------:R-:W-:Y:S05]  /*10870*/  BRA `(.L_x_38077) ;  /* 0xffffc02000007947 */ /* 0x000fea000383ffff */
.L_x_38076:
[----:B------:R-:W-:Y:S01]  /*10880*/  FADD.FTZ R2, R133, R132 ;  /* 0x0000008485027221 */ /* 0x000fe20000010000 */
[----:B------:R-:W-:Y:S01]  /*10890*/  MOV R128, R136 ;  /* 0x0000008800807202 */ /* 0x000fe20000000f00 */
[----:B------:R-:W-:-:S02]  /*108a0*/  IMAD.MOV.U32 R3, RZ, RZ, R134 ;  /* 0x000000ffff037224 */ /* 0x000fc400078e0086 */
[----:B------:R-:W-:Y:S02]  /*108b0*/  IMAD.MOV.U32 R64, RZ, RZ, R138 ;  /* 0x000000ffff407224 */ /* 0x000fe400078e008a */
.L_x_37886:
[----:B------:R-:W-:Y:S05]  /*108c0*/  BSYNC B0 ;  /* 0x0000000000007941 */ /* 0x000fea0003800000 */
.L_x_37885:
        /* <DEDUP_REMOVED lines=209> */
.L_x_38270:
        /* <DEDUP_REMOVED lines=20> */
.L_x_38081:
[----:B------:R-:W-:Y:S01]  /*11720*/  MOV R136, R71 ;  /* 0x0000004700887202 */ /* 0x000fe20000000f00 */
[----:B------:R-:W-:Y:S02]  /*11730*/  IMAD.MOV.U32 R138, RZ, RZ, R7 ;  /* 0x000000ffff8a7224 */ /* 0x000fe400078e0007 */
[----:B------:R-:W-:Y:S02]  /*11740*/  IMAD.MOV.U32 R71, RZ, RZ, R70 ;  /* 0x000000ffff477224 */ /* 0x000fe400078e0046 */
[----:B------:R-:W-:Y:S02]  /*11750*/  IMAD.MOV.U32 R7, RZ, RZ, R6 ;  /* 0x000000ffff077224 */ /* 0x000fe400078e0006 */
.L_x_38082:
[----:B------:R-:W-:Y:S05]  /*11760*/  BSYNC B1 ;  /* 0x0000000000017941 */ /* 0x000fea0003800000 */
.L_x_38080:
        /* <DEDUP_REMOVED lines=11> */
.L_x_38084:
[----:B------:R-:W-:Y:S01]  /*11820*/  MOV R135, R136 ;  /* 0x0000008800877202 */ /* 0x000fe20000000f00 */
[----:B------:R-:W-:Y:S02]  /*11830*/  IMAD.MOV.U32 R137, RZ, RZ, R138 ;  /* 0x000000ffff897224 */ /* 0x000fe400078e008a */
[----:B------:R-:W-:Y:S02]  /*11840*/  IMAD.MOV.U32 R70, RZ, RZ, R69 ;  /* 0x000000ffff467224 */ /* 0x000fe400078e0045 */
[----:B------:R-:W-:Y:S02]  /*11850*/  IMAD.MOV.U32 R6, RZ, RZ, R5 ;  /* 0x000000ffff067224 */ /* 0x000fe400078e0005 */
.L_x_38085:
[----:B------:R-:W-:Y:S05]  /*11860*/  BSYNC B1 ;  /* 0x0000000000017941 */ /* 0x000fea0003800000 */
.L_x_38083:
        /* <DEDUP_REMOVED lines=11> */
.L_x_38087:
[----:B------:R-:W-:Y:S01]  /*11920*/  MOV R136, R135 ;  /* 0x0000008700887202 */ /* 0x000fe20000000f00 */
[----:B------:R-:W-:Y:S02]  /*11930*/  IMAD.MOV.U32 R138, RZ, RZ, R137 ;  /* 0x000000ffff8a7224 */ /* 0x000fe400078e0089 */
[----:B------:R-:W-:Y:S02]  /*11940*/  IMAD.MOV.U32 R69, RZ, RZ, R68 ;  /* 0x000000ffff457224 */ /* 0x000fe400078e0044 */
[----:B------:R-:W-:Y:S02]  /*11950*/  IMAD.MOV.U32 R5, RZ, RZ, R4 ;  /* 0x000000ffff057224 */ /* 0x000fe400078e0004 */
.L_x_38088:
[----:B------:R-:W-:Y:S05]  /*11960*/  BSYNC B1 ;  /* 0x0000000000017941 */ /* 0x000fea0003800000 */
.L_x_38086:
        /* <DEDUP_REMOVED lines=11> */
.L_x_38090:
[----:B------:R-:W-:Y:S01]  /*11a20*/  MOV R135, R136 ;  /* 0x0000008800877202 */ /* 0x000fe20000000f00 */
[----:B------:R-:W-:Y:S02]  /*11a30*/  IMAD.MOV.U32 R137, RZ, RZ, R138 ;  /* 0x000000ffff897224 */ /* 0x000fe400078e008a */
[----:B------:R-:W-:Y:S02]  /*11a40*/  IMAD.MOV.U32 R68, RZ, RZ, R75 ;  /* 0x000000ffff447224 */ /* 0x000fe400078e004b */
[----:B------:R-:W-:Y:S02]  /*11a50*/  IMAD.MOV.U32 R4, RZ, RZ, R11 ;  /* 0x000000ffff047224 */ /* 0x000fe400078e000b */
.L_x_38091:
[----:B------:R-:W-:Y:S05]  /*11a60*/  BSYNC B1 ;  /* 0x0000000000017941 */ /* 0x000fea0003800000 */
.L_x_38089:
        /* <DEDUP_REMOVED lines=11> */
.L_x_38093:
[----:B------:R-:W-:Y:S01]  /*11b20*/  MOV R136, R135 ;  /* 0x0000008700887202 */ /* 0x000fe20000000f00 */
[----:B------:R-:W-:Y:S02]  /*11b30*/  IMAD.MOV.U32 R138, RZ, RZ, R137 ;  /* 0x000000ffff8a7224 */ /* 0x000fe400078e0089 */
[----:B------:R-:W-:Y:S02]  /*11b40*/  IMAD.MOV.U32 R75, RZ, RZ, R74 ;  /* 0x000000ffff4b7224 */ /* 0x000fe400078e004a */
[----:B------:R-:W-:Y:S02]  /*11b50*/  IMAD.MOV.U32 R11, RZ, RZ, R10 ;  /* 0x000000ffff0b7224 */ /* 0x000fe400078e000a */
.L_x_38094:
[----:B------:R-:W-:Y:S05]  /*11b60*/  BSYNC B1 ;  /* 0x0000000000017941 */ /* 0x000fea0003800000 */
.L_x_38092:
        /* <DEDUP_REMOVED lines=11> */
.L_x_38096:
[----:B------:R-:W-:Y:S01]  /*11c20*/  MOV R135, R136 ;  /* 0x0000008800877202 */ /* 0x000fe20000000f00 */
[----:B------:R-:W-:Y:S02]  /*11c30*/  IMAD.MOV.U32 R137, RZ, RZ, R138 ;  /* 0x000000ffff897224 */ /* 0x000fe400078e008a */
[----:B------:R-:W-:Y:S02]  /*11c40*/  IMAD.MOV.U32 R74, RZ, RZ, R73 ;  /* 0x000000ffff4a7224 */ /* 0x000fe400078e0049 */
[----:B------:R-:W-:Y:S02]  /*11c50*/  IMAD.MOV.U32 R10, RZ, RZ, R9 ;  /* 0x000000ffff0a7224 */ /* 0x000fe400078e0009 */
.L_x_38097:
[----:B------:R-:W-:Y:S05]  /*11c60*/  BSYNC B1 ;  /* 0x0000000000017941 */ /* 0x000fea0003800000 */
.L_x_38095:
        /* <DEDUP_REMOVED lines=11> */
.L_x_38099:
[----:B------:R-:W-:Y:S01]  /*11d20*/  MOV R136, R135 ;  /* 0x0000008700887202 */ /* 0x000fe20000000f00 */
[----:B------:R-:W-:Y:S02]  /*11d30*/  IMAD.MOV.U32 R138, RZ, RZ, R137 ;  /* 0x000000ffff8a7224 */ /* 0x000fe400078e0089 */
[----:B------:R-:W-:Y:S02]  /*11d40*/  IMAD.MOV.U32 R73, RZ, RZ, R72 ;  /* 0x000000ffff497224 */ /* 0x000fe400078e0048 */
[----:B------:R-:W-:Y:S02]  /*11d50*/  IMAD.MOV.U32 R9, RZ, RZ, R8 ;  /* 0x000000ffff097224 */ /* 0x000fe400078e0008 */
.L_x_38100:
[----:B------:R-:W-:Y:S05]  /*11d60*/  BSYNC B1 ;  /* 0x0000000000017941 */ /* 0x000fea0003800000 */
.L_x_38098:
        /* <DEDUP_REMOVED lines=11> */
.L_x_38102:
[----:B------:R-:W-:Y:S01]  /*11e20*/  MOV R135, R136 ;  /* 0x0000008800877202 */ /* 0x000fe20000000f00 */
[----:B------:R-:W-:Y:S02]  /*11e30*/  IMAD.MOV.U32 R137, RZ, RZ, R138 ;  /* 0x000000ffff897224 */ /* 0x000fe400078e008a */
[----:B------:R-:W-:Y:S02]  /*11e40*/  IMAD.MOV.U32 R72, RZ, RZ, R79 ;  /* 0x000000ffff487224 */ /* 0x000fe400078e004f */
[----:B------:R-:W-:Y:S02]  /*11e50*/  IMAD.MOV.U32 R8, RZ, RZ, R15 ;  /* 0x000000ffff087224 */ /* 0x000fe400078e000f */
.L_x_38103:
[----:B------:R-:W-:Y:S05]  /*11e60*/  BSYNC B1 ;  /* 0x0000000000017941 */ /* 0x000fea0003800000 */
.L_x_38101:
        /* <DEDUP_REMOVED lines=11> */
.L_x_38105:
[----:B------:R-:W-:Y:S01]  /*11f20*/  MOV R136, R135 ;  /* 0x0000008700887202 */ /* 0x000fe20000000f00 */
[----:B------:R-:W-:Y:S02]  /*11f30*/  IMAD.MOV.U32 R138, RZ, RZ, R137 ;  /* 0x000000ffff8a7224 */ /* 0x000fe400078e0089 */
[----:B------:R-:W-:Y:S02]  /*11f40*/  IMAD.MOV.U32 R79, RZ, RZ, R78 ;  /* 0x000000ffff4f7224 */ /* 0x000fe400078e004e */
[----:B------:R-:W-:Y:S02]  /*11f50*/  IMAD.MOV.U32 R15, RZ, RZ, R14 ;  /* 0x000000ffff0f7224 */ /* 0x000fe400078e000e */
.L_x_38106:
[----:B------:R-:W-:Y:S05]  /*11f60*/  BSYNC B1 ;  /* 0x0000000000017941 */ /* 0x000fea0003800000 */
.L_x_38104:
        /* <DEDUP_REMOVED lines=11> */
.L_x_38108:
[----:B------:R-:W-:Y:S01]  /*12020*/  MOV R135, R136 ;  /* 0x0000008800877202 */ /* 0x000fe20000000f00 */
[----:B------:R-:W-:Y:S02]  /*12030*/  IMAD.MOV.U32 R137, RZ, RZ, R138 ;  /* 0x000000ffff897224 */ /* 0x000fe400078e008a */
[----:B------:R-:W-:Y:S02]  /*12040*/  IMAD.MOV.U32 R78, RZ, RZ, R77 ;  /* 0x000000ffff4e7224 */ /* 0x000fe400078e004d */
[----:B------:R-:W-:Y:S02]  /*12050*/  IMAD.MOV.U32 R14, RZ, RZ, R13 ;  /* 0x000000ffff0e7224 */ /* 0x000fe400078e000d */
.L_x_38109:
[----:B------:R-:W-:Y:S05]  /*12060*/  BSYNC B1 ;  /* 0x0000000000017941 */ /* 0x000fea0003800000 */
.L_x_38107:
        /* <DEDUP_REMOVED lines=11> */
.L_x_38111:
[----:B------:R-:W-:Y:S01]  /*12120*/  MOV R136, R135 ;  /* 0x0000008700887202 */ /* 0x000fe20000000f00 */
[----:B------:R-:W-:Y:S02]  /*12130*/  IMAD.MOV.U32 R138, RZ, RZ, R137 ;  /* 0x000000ffff8a7224 */ /* 0x000fe400078e0089 */
[----:B------:R-:W-:Y:S02]  /*12140*/  IMAD.MOV.U32 R77, RZ, RZ, R76 ;  /* 0x000000ffff4d7224 */ /* 0x000fe400078e004c */
[----:B------:R-:W-:Y:S02]  /*12150*/  IMAD.MOV.U32 R13, RZ, RZ, R12 ;  /* 0x000000ffff0d7224 */ /* 0x000fe400078e000c */
.L_x_38112:
[----:B------:R-:W-:Y:S05]  /*12160*/  BSYNC B1 ;  /* 0x0000000000017941 */ /* 0x000fea0003800000 */
.L_x_38110:
        /* <DEDUP_REMOVED lines=11> */
.L_x_38114:
[----:B------:R-:W-:Y:S01]  /*12220*/  MOV R135, R136 ;  /* 0x0000008800877202 */ /* 0x000fe20000000f00 */
[----:B------:R-:W-:Y:S02]  /*12230*/  IMAD.MOV.U32 R137, RZ, RZ, R138 ;  /* 0x000000ffff897224 */ /* 0x000fe400078e008a */
[----:B------:R-:W-:Y:S02]  /*12240*/  IMAD.MOV.U32 R76, RZ, RZ, R83 ;  /* 0x000000ffff4c7224 */ /* 0x000fe400078e0053 */
[----:B------:R-:W-:Y:S02]  /*12250*/  IMAD.MOV.U32 R12, RZ, RZ, R19 ;  /* 0x000000ffff0c7224 */ /* 0x000fe400078e0013 */
.L_x_38115:
[----:B------:R-:W-:Y:S05]  /*12260*/  BSYNC B1 ;  /* 0x0000000000017941 */ /* 0x000fea0003800000 */
.L_x_38113:
        /* <DEDUP_REMOVED lines=11> */
.L_x_38117:
[----:B------:R-:W-:Y:S01]  /*12320*/  MOV R136, R135 ;  /* 0x0000008700887202 */ /* 0x000fe20000000f00 */
[----:B------:R-:W-:Y:S02]  /*12330*/  IMAD.MOV.U32 R138, RZ, RZ, R137 ;  /* 0x000000ffff8a7224 */ /* 0x000fe400078e0089 */
[----:B------:R-:W-:Y:S02]  /*12340*/  IMAD.MOV.U32 R83, RZ, RZ, R82 ;  /* 0x000000ffff537224 */ /* 0x000fe400078e0052 */
[----:B------:R-:W-:Y:S02]  /*12350*/  IMAD.MOV.U32 R19, RZ, RZ, R18 ;  /* 0x000000ffff137224 */ /* 0x000fe400078e0012 */
.L_x_38118:
[----:B------:R-:W-:Y:S05]  /*12360*/  BSYNC B1 ;  /* 0x0000000000017941 */ /* 0x000fea0003800000 */
.L_x_38116:
        /* <DEDUP_REMOVED lines=11> */
.L_x_38120:
[----:B------:R-:W-:Y:S01]  /*12420*/  MOV R135, R136 ;  /* 0x0000008800877202 */ /* 0x000fe20000000f00 */
[----:B------:R-:W-:Y:S02]  /*12430*/  IMAD.MOV.U32 R137, RZ, RZ, R138 ;  /* 0x000000ffff897224 */ /* 0x000fe400078e008a */
[----:B------:R-:W-:Y:S02]  /*12440*/  IMAD.MOV.U32 R82, RZ, RZ, R81 ;  /* 0x000000ffff527224 */ /* 0x000fe400078e0051 */
[----:B------:R-:W-:Y:S02]  /*12450*/  IMAD.MOV.U32 R18, RZ, RZ, R17 ;  /* 0x000000ffff127224 */ /* 0x000fe400078e0011 */
.L_x_38121:
[----:B------:R-:W-:Y:S05]  /*12460*/  BSYNC B1 ;  /* 0x0000000000017941 */ /* 0x000fea0003800000 */
.L_x_38119:
        /* <DEDUP_REMOVED lines=11> */
.L_x_38123:
[----:B------:R-:W-:Y:S01]  /*12520*/  MOV R136, R135 ;  /* 0x0000008700887202 */ /* 0x000fe20000000f00 */
[----:B------:R-:W-:Y:S02]  /*12530*/  IMAD.MOV.U32 R138, RZ, RZ, R137 ;  /* 0x000000ffff8a7224 */ /* 0x000fe400078e0089 */
[----:B------:R-:W-:Y:S02]  /*12540*/  IMAD.MOV.U32 R81, RZ, RZ, R80 ;  /* 0x000000ffff517224 */ /* 0x000fe400078e0050 */
[----:B------:R-:W-:Y:S02]  /*12550*/  IMAD.MOV.U32 R17, RZ, RZ, R16 ;  /* 0x000000ffff117224 */ /* 0x000fe400078e0010 */
.L_x_38124:
[----:B------:R-:W-:Y:S05]  /*12560*/  BSYNC B1 ;  /* 0x0000000000017941 */ /* 0x000fea0003800000 */
.L_x_38122:
        /* <DEDUP_REMOVED lines=11> */
.L_x_38126:
[----:B------:R-:W-:Y:S01]  /*12620*/  MOV R135, R136 ;  /* 0x0000008800877202 */ /* 0x000fe20000000f00 */
[----:B------:R-:W-:Y:S02]  /*12630*/  IMAD.MOV.U32 R137, RZ, RZ, R138 ;  /* 0x000000ffff897224 */ /* 0x000fe400078e008a */
[----:B------:R-:W-:Y:S02]  /*12640*/  IMAD.MOV.U32 R80, RZ, RZ, R87 ;  /* 0x000000ffff507224 */ /* 0x000fe400078e0057 */
[----:B------:R-:W-:Y:S02]  /*12650*/  IMAD.MOV.U32 R16, RZ, RZ, R23 ;  /* 0x000000ffff107224 */ /* 0x000fe400078e0017 */
.L_x_38127:
[----:B------:R-:W-:Y:S05]  /*12660*/  BSYNC B1 ;  /* 0x0000000000017941 */ /* 0x000fea0003800000 */
.L_x_38125:
        /* <DEDUP_REMOVED lines=11> */
.L_x_38129:
[----:B------:R-:W-:Y:S01]  /*12720*/  MOV R136, R135 ;  /* 0x0000008700887202 */ /* 0x000fe20000000f00 */
[----:B------:R-:W-:Y:S02]  /*12730*/  IMAD.MOV.U32 R138, RZ, RZ, R137 ;  /* 0x000000ffff8a7224 */ /* 0x000fe400078e0089 */
[----:B------:R-:W-:Y:S02]  /*12740*/  IMAD.MOV.U32 R87, RZ, RZ, R86 ;  /* 0x000000ffff577224 */ /* 0x000fe400078e0056 */
[----:B------:R-:W-:Y:S02]  /*12750*/  IMAD.MOV.U32 R23, RZ, RZ, R22 ;  /* 0x000000ffff177224 */ /* 0x000fe400078e0016 */
.L_x_38130:
[----:B------:R-:W-:Y:S05]  /*12760*/  BSYNC B1 ;  /* 0x0000000000017941 */ /* 0x000fea0003800000 */
.L_x_38128:
        /* <DEDUP_REMOVED lines=11> */
.L_x_38132:
[----:B------:R-:W-:Y:S01]  /*12820*/  MOV R135, R136 ;  /* 0x0000008800877202 */ /* 0x000fe20000000f00 */
[----:B------:R-:W-:Y:S02]  /*12830*/  IMAD.MOV.U32 R137, RZ, RZ, R138 ;  /* 0x000000ffff897224 */ /* 0x000fe400078e008a */
[----:B------:R-:W-:Y:S02]  /*12840*/  IMAD.MOV.U32 R86, RZ, RZ, R85 ;  /* 0x000000ffff567224 */ /* 0x000fe400078e0055 */
[----:B------:R-:W-:Y:S02]  /*12850*/  IMAD.MOV.U32 R22, RZ, RZ, R21 ;  /* 0x000000ffff167224 */ /* 0x000fe400078e0015 */
.L_x_38133:
[----:B------:R-:W-:Y:S05]  /*12860*/  BSYNC B1 ;  /* 0x0000000000017941 */ /* 0x000fea0003800000 */
.L_x_38131:
        /* <DEDUP_REMOVED lines=11> */
.L_x_38135:
[----:B------:R-:W-:Y:S01]  /*12920*/  MOV R136, R135 ;  /* 0x0000008700887202 */ /* 0x000fe20000000f00 */
[----:B------:R-:W-:Y:S02]  /*12930*/  IMAD.MOV.U32 R138, RZ, RZ, R137 ;  /* 0x000000ffff8a7224 */ /* 0x000fe400078e0089 */
[----:B------:R-:W-:Y:S02]  /*12940*/  IMAD.MOV.U32 R85, RZ, RZ, R84 ;  /* 0x000000ffff557224 */ /* 0x000fe400078e0054 */
[----:B------:R-:W-:Y:S02]  /*12950*/  IMAD.MOV.U32 R21, RZ, RZ, R20 ;  /* 0x000000ffff157224 */ /* 0x000fe400078e0014 */
.L_x_38136:
[----:B------:R-:W-:Y:S05]  /*12960*/  BSYNC B1 ;  /* 0x0000000000017941 */ /* 0x000fea0003800000 */
.L_x_38134:
        /* <DEDUP_REMOVED lines=11> */
.L_x_38138:
[----:B------:R-:W-:Y:S01]  /*12a20*/  MOV R135, R136 ;  /* 0x0000008800877202 */ /* 0x000fe20000000f00 */
[----:B------:R-:W-:Y:S01]  /*12a30*/  IMAD.MOV.U32 R137, RZ, RZ, R138 ;  /* 0x000000ffff897224 */ /* 0x000fe200078e008a */
[----:B------:R-:W-:Y:S01]  /*12a40*/  MOV R20, R27 ;  /* 0x0000001b00147202 */ /* 0x000fe20000000f00 */
[----:B------:R-:W-:Y:S02]  /*12a50*/  IMAD.MOV.U32 R84, RZ, RZ, R91 ;  /* 0x000000ffff547224 */ /* 0x000fe400078e005b */
.L_x_38139:
[----:B------:R-:W-:Y:S05]  /*12a60*/  BSYNC B1 ;  /* 0x0000000000017941 */ /* 0x000fea0003800000 */
.L_x_38137:
        /* <DEDUP_REMOVED lines=11> */
.L_x_38141:
[----:B------:R-:W-:Y:S01]  /*12b20*/  IMAD.MOV.U32 R136, RZ, RZ, R135 ;  /* 0x000000ffff887224 */ /* 0x000fe200078e0087 */
[----:B------:R-:W-:Y:S01]  /*12b30*/  MOV R138, R137 ;  /* 0x00000089008a7202 */ /* 0x000fe20000000f00 */
[----:B------:R-:W-:Y:S02]  /*12b40*/  IMAD.MOV.U32 R91, RZ, RZ, R90 ;  /* 0x000000ffff5b7224 */ /* 0x000fe400078e005a */
[----:B------:R-:W-:Y:S02]  /*12b50*/  IMAD.MOV.U32 R27, RZ, RZ, R26 ;  /* 0x000000ffff1b7224 */ /* 0x000fe400078e001a */
.L_x_38142:
[----:B------:R-:W-:Y:S05]  /*12b60*/  BSYNC B1 ;  /* 0x0000000000017941 */ /* 0x000fea0003800000 */
.L_x_38140:
        /* <DEDUP_REMOVED lines=11> */
.L_x_38144:
[----:B------:R-:W-:Y:S01]  /*12c20*/  IMAD.MOV.U32 R135, RZ, RZ, R136 ;  /* 0x000000ffff877224 */ /* 0x000fe200078e0088 */
[----:B------:R-:W-:Y:S01]  /*12c30*/  MOV R90, R89 ;  /* 0x00000059005a7202 */ /* 0x000fe20000000f00 */
[----:B------:R-:W-:Y:S02]  /*12c40*/  IMAD.MOV.U32 R137, RZ, RZ, R138 ;  /* 0x000000ffff897224 */ /* 0x000fe400078e008a */
[----:B------:R-:W-:Y:S02]  /*12c50*/  IMAD.MOV.U32 R26, RZ, RZ, R25 ;  /* 0x000000ffff1a7224 */ /* 0x000fe400078e0019 */
.L_x_38145:
[----:B------:R-:W-:Y:S05]  /*12c60*/  BSYNC B1 ;  /* 0x0000000000017941 */ /* 0x000fea0003800000 */
.L_x_38143:
        /* <DEDUP_REMOVED lines=11> */
.L_x_38147:
[----:B------:R-:W-:Y:S01]  /*12d20*/  MOV R136, R135 ;  /* 0x0000008700887202 */ /* 0x000fe20000000f00 */
[----:B------:R-:W-:Y:S01]  /*12d30*/  IMAD.MOV.U32 R138, RZ, RZ, R137 ;  /* 0x000000ffff8a7224 */ /* 0x000fe200078e0089 */
[----:B------:R-:W-:Y:S01]  /*12d40*/  MOV R25, R24 ;  /* 0x0000001800197202 */ /* 0x000fe20000000f00 */
[----:B------:R-:W-:Y:S02]  /*12d50*/  IMAD.MOV.U32 R89, RZ, RZ, R88 ;  /* 0x000000ffff597224 */ /* 0x000fe400078e0058 */
.L_x_38148:
[----:B------:R-:W-:Y:S05]  /*12d60*/  BSYNC B1 ;  /* 0x0000000000017941 */ /* 0x000fea0003800000 */
.L_x_38146:
        /* <DEDUP_REMOVED lines=11> */
.L_x_38150:
[----:B------:R-:W-:Y:S01]  /*12e20*/  IMAD.MOV.U32 R135, RZ, RZ, R136 ;  /* 0x000000ffff877224 */ /* 0x000fe200078e0088 */
[----:B------:R-:W-:Y:S01]  /*12e30*/  MOV R137, R138 ;  /* 0x0000008a00897202 */ /* 0x000fe20000000f00 */
[----:B------:R-:W-:Y:S02]  /*12e40*/  IMAD.MOV.U32 R88, RZ, RZ, R95 ;  /* 0x000000ffff587224 */ /* 0x000fe400078e005f */
[----:B------:R-:W-:Y:S02]  /*12e50*/  IMAD.MOV.U32 R24, RZ, RZ, R31 ;  /* 0x000000ffff187224 */ /* 0x000fe400078e001f */
.L_x_38151:
[----:B------:R-:W-:Y:S05]  /*12e60*/  BSYNC B1 ;  /* 0x0000000000017941 */ /* 0x000fea0003800000 */
.L_x_38149:
        /* <DEDUP_REMOVED lines=11> */
.L_x_38153:
[----:B------:R-:W-:Y:S01]  /*12f20*/  IMAD.MOV.U32 R136, RZ, RZ, R135 ;  /* 0x000000ffff887224 */ /* 0x000fe200078e0087 */
[----:B------:R-:W-:Y:S01]  /*12f30*/  MOV R95, R94 ;  /* 0x0000005e005f7202 */ /* 0x000fe20000000f00 */
[----:B------:R-:W-:Y:S02]  /*12f40*/  IMAD.MOV.U32 R138, RZ, RZ, R137 ;  /* 0x000000ffff8a7224 */ /* 0x000fe400078e0089 */
[----:B------:R-:W-:Y:S02]  /*12f50*/  IMAD.MOV.U32 R31, RZ, RZ, R30 ;  /* 0x000000ffff1f7224 */ /* 0x000fe400078e001e */
.L_x_38154:
[----:B------:R-:W-:Y:S05]  /*12f60*/  BSYNC B1 ;  /* 0x0000000000017941 */ /* 0x000fea0003800000 */
.L_x_38152:
        /* <DEDUP_REMOVED lines=11> */
.L_x_38156:
[----:B------:R-:W-:Y:S01]  /*13020*/  MOV R135, R136 ;  /* 0x0000008800877202 */ /* 0x000fe20000000f00 */
[----:B------:R-:W-:Y:S01]  /*13030*/  IMAD.MOV.U32 R137, RZ, RZ, R138 ;  /* 0x000000ffff897224 */ /* 0x000fe200078e008a */
[----:B------:R-:W-:Y:S01]  /*13040*/  MOV R30, R29 ;  /* 0x0000001d001e7202 */ /* 0x000fe20000000f00 */
[----:B------:R-:W-:Y:S02]  /*13050*/  IMAD.MOV.U32 R94, RZ, RZ, R93 ;  /* 0x000000ffff5e7224 */ /* 0x000fe400078e005d */
.L_x_38157:
[----:B------:R-:W-:Y:S05]  /*13060*/  BSYNC B1 ;  /* 0x0000000000017941 */ /* 0x000fea0003800000 */
.L_x_38155:
        /* <DEDUP_REMOVED lines=11> */
.L_x_38159:
[----:B------:R-:W-:Y:S01]  /*13120*/  IMAD.MOV.U32 R136, RZ, RZ, R135 ;  /* 0x000000ffff887224 */ /* 0x000fe200078e0087 */
[----:B------:R-:W-:Y:S01]  /*13130*/  MOV R138, R137 ;  /* 0x00000089008a7202 */ /* 0x000fe20000000f00 */
[----:B------:R-:W-:Y:S02]  /*13140*/  IMAD.MOV.U32 R93, RZ, RZ, R92 ;  /* 0x000000ffff5d7224 */ /* 0x000fe400078e005c */
[----:B------:R-:W-:Y:S02]  /*13150*/  IMAD.MOV.U32 R29, RZ, RZ, R28 ;  /* 0x000000ffff1d7224 */ /* 0x000fe400078e001c */
.L_x_38160:
[----:B------:R-:W-:Y:S05]  /*13160*/  BSYNC B1 ;  /* 0x0000000000017941 */ /* 0x000fea0003800000 */
.L_x_38158:
        /* <DEDUP_REMOVED lines=11> */
.L_x_38162:
[----:B------:R-:W-:Y:S01]  /*13220*/  IMAD.MOV.U32 R135, RZ, RZ, R136 ;  /* 0x000000ffff877224 */ /* 0x000fe200078e0088 */
[----:B------:R-:W-:Y:S01]  /*13230*/  MOV R92, R99 ;  /* 0x00000063005c7202 */ /* 0x000fe20000000f00 */
[----:B------:R-:W-:Y:S02]  /*13240*/  IMAD.MOV.U32 R137, RZ, RZ, R138 ;  /* 0x000000ffff897224 */ /* 0x000fe400078e008a */
[----:B------:R-:W-:Y:S02]  /*13250*/  IMAD.MOV.U32 R28, RZ, RZ, R35 ;  /* 0x000000ffff1c7224 */ /* 0x000fe400078e0023 */
.L_x_38163:
[----:B------:R-:W-:Y:S05]  /*13260*/  BSYNC B1 ;  /* 0x0000000000017941 */ /* 0x000fea0003800000 */
.L_x_38161:
        /* <DEDUP_REMOVED lines=11> */
.L_x_38165:
[----:B------:R-:W-:Y:S01]  /*13320*/  MOV R136, R135 ;  /* 0x0000008700887202 */ /* 0x000fe20000000f00 */
[----:B------:R-:W-:Y:S01]  /*13330*/  IMAD.MOV.U32 R138, RZ, RZ, R137 ;  /* 0x000000ffff8a7224 */ /* 0x000fe200078e0089 */
[----:B------:R-:W-:Y:S01]  /*13340*/  MOV R35, R34 ;  /* 0x0000002200237202 */ /* 0x000fe20000000f00 */
[----:B------:R-:W-:Y:S02]  /*13350*/  IMAD.MOV.U32 R99, RZ, RZ, R98 ;  /* 0x000000ffff637224 */ /* 0x000fe400078e0062 */
.L_x_38166:
[----:B------:R-:W-:Y:S05]  /*13360*/  BSYNC B1 ;  /* 0x0000000000017941 */ /* 0x000fea0003800000 */
.L_x_38164:
        /* <DEDUP_REMOVED lines=11> */
.L_x_38168:
[----:B------:R-:W-:Y:S01]  /*13420*/  IMAD.MOV.U32 R135, RZ, RZ, R136 ;  /* 0x000000ffff877224 */ /* 0x000fe200078e0088 */
[----:B------:R-:W-:Y:S01]  /*13430*/  MOV R137, R138 ;  /* 0x0000008a00897202 */ /* 0x000fe20000000f00 */
[----:B------:R-:W-:Y:S02]  /*13440*/  IMAD.MOV.U32 R98, RZ, RZ, R97 ;  /* 0x000000ffff627224 */ /* 0x000fe400078e0061 */
[----:B------:R-:W-:Y:S02]  /*13450*/  IMAD.MOV.U32 R34, RZ, RZ, R33 ;  /* 0x000000ffff227224 */ /* 0x000fe400078e0021 */
.L_x_38169:
[----:B------:R-:W-:Y:S05]  /*13460*/  BSYNC B1 ;  /* 0x0000000000017941 */ /* 0x000fea0003800000 */
.L_x_38167:
        /* <DEDUP_REMOVED lines=11> */
.L_x_38171:
[----:B------:R-:W-:Y:S01]  /*13520*/  IMAD.MOV.U32 R136, RZ, RZ, R135 ;  /* 0x000000ffff887224 */ /* 0x000fe200078e0087 */
[----:B------:R-:W-:Y:S01]  /*13530*/  MOV R97, R96 ;  /* 0x0000006000617202 */ /* 0x000fe20000000f00 */
[----:B------:R-:W-:Y:S02]  /*13540*/  IMAD.MOV.U32 R138, RZ, RZ, R137 ;  /* 0x000000ffff8a7224 */ /* 0x000fe400078e0089 */
[----:B------:R-:W-:Y:S02]  /*13550*/  IMAD.MOV.U32 R33, RZ, RZ, R32 ;  /* 0x000000ffff217224 */ /* 0x000fe400078e0020 */
.L_x_38172:
[----:B------:R-:W-:Y:S05]  /*13560*/  BSYNC B1 ;  /* 0x0000000000017941 */ /* 0x000fea0003800000 */
.L_x_38170:
        /* <DEDUP_REMOVED lines=11> */
.L_x_38174:
[----:B------:R-:W-:Y:S01]  /*13620*/  MOV R135, R136 ;  /* 0x0000008800877202 */ /* 0x000fe20000000f00 */
[----:B------:R-:W-:Y:S01]  /*13630*/  IMAD.MOV.U32 R137, RZ, RZ, R138 ;  /* 0x000000ffff897224 */ /* 0x000fe200078e008a */
[----:B------:R-:W-:Y:S01]  /*13640*/  MOV R32, R39 ;  /* 0x0000002700207202 */ /* 0x000fe20000000f00 */
[----:B------:R-:W-:Y:S02]  /*13650*/  IMAD.MOV.U32 R96, RZ, RZ, R103 ;  /* 0x000000ffff607224 */ /* 0x000fe400078e0067 */
.L_x_38175:
[----:B------:R-:W-:Y:S05]  /*13660*/  BSYNC B1 ;  /* 0x0000000000017941 */ /* 0x000fea0003800000 */
.L_x_38173:
        /* <DEDUP_REMOVED lines=11> */
.L_x_38177:
[----:B------:R-:W-:Y:S01]  /*13720*/  IMAD.MOV.U32 R136, RZ, RZ, R135 ;  /* 0x000000ffff887224 */ /* 0x000fe200078e0087 */
[----:B------:R-:W-:Y:S01]  /*13730*/  MOV R138, R137 ;  /* 0x00000089008a7202 */ /* 0x000fe20000000f00 */
[----:B------:R-:W-:Y:S02]  /*13740*/  IMAD.MOV.U32 R103, RZ, RZ, R102 ;  /* 0x000000ffff677224 */ /* 0x000fe400078e0066 */
[----:B------:R-:W-:Y:S02]  /*13750*/  IMAD.MOV.U32 R39, RZ, RZ, R38 ;  /* 0x000000ffff277224 */ /* 0x000fe400078e0026 */
.L_x_38178:
[----:B------:R-:W-:Y:S05]  /*13760*/  BSYNC B1 ;  /* 0x0000000000017941 */ /* 0x000fea0003800000 */
.L_x_38176:
        /* <DEDUP_REMOVED lines=11> */
.L_x_38180:
[----:B------:R-:W-:Y:S01]  /*13820*/  IMAD.MOV.U32 R135, RZ, RZ, R136 ;  /* 0x000000ffff877224 */ /* 0x000fe200078e0088 */
[----:B------:R-:W-:Y:S01]  /*13830*/  MOV R102, R101 ;  /* 0x0000006500667202 */ /* 0x000fe20000000f00 */
[----:B------:R-:W-:Y:S02]  /*13840*/  IMAD.MOV.U32 R137, RZ, RZ, R138 ;  /* 0x000000ffff897224 */ /* 0x000fe400078e008a */
[----:B------:R-:W-:Y:S02]  /*13850*/  IMAD.MOV.U32 R38, RZ, RZ, R37 ;  /* 0x000000ffff267224 */ /* 0x000fe400078e0025 */
.L_x_38181:
[----:B------:R-:W-:Y:S05]  /*13860*/  BSYNC B1 ;  /* 0x0000000000017941 */ /* 0x000fea0003800000 */
.L_x_38179:
        /* <DEDUP_REMOVED lines=11> */
.L_x_38183:
[----:B------:R-:W-:Y:S01]  /*13920*/  MOV R136, R135 ;  /* 0x0000008700887202 */ /* 0x000fe20000000f00 */
[----:B------:R-:W-:Y:S01]  /*13930*/  IMAD.MOV.U32 R138, RZ, RZ, R137 ;  /* 0x000000ffff8a7224 */ /* 0x000fe200078e0089 */
[----:B------:R-:W-:Y:S01]  /*13940*/  MOV R37, R36 ;  /* 0x0000002400257202 */ /* 0x000fe20000000f00 */
[----:B------:R-:W-:Y:S02]  /*13950*/  IMAD.MOV.U32 R101, RZ, RZ, R100 ;  /* 0x000000ffff657224 */ /* 0x000fe400078e0064 */
.L_x_38184:
[----:B------:R-:W-:Y:S05]  /*13960*/  BSYNC B1 ;  /* 0x0000000000017941 */ /* 0x000fea0003800000 */
.L_x_38182:
        /* <DEDUP_REMOVED lines=11> */
.L_x_38186:
[----:B------:R-:W-:Y:S01]  /*13a20*/  IMAD.MOV.U32 R135, RZ, RZ, R136 ;  /* 0x000000ffff877224 */ /* 0x000fe200078e0088 */
[----:B------:R-:W-:Y:S01]  /*13a30*/  MOV R137, R138 ;  /* 0x0000008a00897202 */ /* 0x000fe20000000f00 */
[----:B------:R-:W-:Y:S02]  /*13a40*/  IMAD.MOV.U32 R100, RZ, RZ, R107 ;  /* 0x000000ffff647224 */ /* 0x000fe400078e006b */
[----:B------:R-:W-:Y:S02]  /*13a50*/  IMAD.MOV.U32 R36, RZ, RZ, R43 ;  /* 0x000000ffff247224 */ /* 0x000fe400078e002b */
.L_x_38187:
[----:B------:R-:W-:Y:S05]  /*13a60*/  BSYNC B1 ;  /* 0x0000000000017941 */ /* 0x000fea0003800000 */
.L_x_38185:
        /* <DEDUP_REMOVED lines=11> */
.L_x_38189:
[----:B------:R-:W-:Y:S01]  /*13b20*/  IMAD.MOV.U32 R136, RZ, RZ, R135 ;  /* 0x000000ffff887224 */ /* 0x000fe200078e0087 */
[----:B------:R-:W-:Y:S01]  /*13b30*/  MOV R107, R106 ;  /* 0x0000006a006b7202 */ /* 0x000fe20000000f00 */
[----:B------:R-:W-:Y:S02]  /*13b40*/  IMAD.MOV.U32 R138, RZ, RZ, R137 ;  /* 0x000000ffff8a7224 */ /* 0x000fe400078e0089 */
[----:B------:R-:W-:Y:S02]  /*13b50*/  IMAD.MOV.U32 R43, RZ, RZ, R42 ;  /* 0x000000ffff2b7224 */ /* 0x000fe400078e002a */
.L_x_38190:
[----:B------:R-:W-:Y:S05]  /*13b60*/  BSYNC B1 ;  /* 0x0000000000017941 */ /* 0x000fea0003800000 */
.L_x_38188:
        /* <DEDUP_REMOVED lines=11> */
.L_x_38192:
[----:B------:R-:W-:Y:S01]  /*13c20*/  MOV R135, R136 ;  /* 0x0000008800877202 */ /* 0x000fe20000000f00 */
[----:B------:R-:W-:Y:S01]  /*13c30*/  IMAD.MOV.U32 R137, RZ, RZ, R138 ;  /* 0x000000ffff897224 */ /* 0x000fe200078e008a */
[----:B------:R-:W-:Y:S01]  /*13c40*/  MOV R42, R41 ;  /* 0x00000029002a7202 */ /* 0x000fe20000000f00 */
[----:B------:R-:W-:Y:S02]  /*13c50*/  IMAD.MOV.U32 R106, RZ, RZ, R105 ;  /* 0x000000ffff6a7224 */ /* 0x000fe400078e0069 */
.L_x_38193:
[----:B------:R-:W-:Y:S05]  /*13c60*/  BSYNC B1 ;  /* 0x0000000000017941 */ /* 0x000fea0003800000 */
.L_x_38191:
        /* <DEDUP_REMOVED lines=11> */
.L_x_38195:
[----:B------:R-:W-:Y:S01]  /*13d20*/  IMAD.MOV.U32 R136, RZ, RZ, R135 ;  /* 0x000000ffff887224 */ /* 0x000fe200078e0087 */
[----:B------:R-:W-:Y:S01]  /*13d30*/  MOV R138, R137 ;  /* 0x00000089008a7202 */ /* 0x000fe20000000f00 */
[----:B------:R-:W-:Y:S02]  /*13d40*/  IMAD.MOV.U32 R105, RZ, RZ, R104 ;  /* 0x000000ffff697224 */ /* 0x000fe400078e0068 */
[----:B------:R-:W-:Y:S02]  /*13d50*/  IMAD.MOV.U32 R41, RZ, RZ, R40 ;  /* 0x000000ffff297224 */ /* 0x000fe400078e0028 */
.L_x_38196:
[----:B------:R-:W-:Y:S05]  /*13d60*/  BSYNC B1 ;  /* 0x0000000000017941 */ /* 0x000fea0003800000 */
.L_x_38194:
        /* <DEDUP_REMOVED lines=11> */
.L_x_38198:
[----:B------:R-:W-:Y:S01]  /*13e20*/  IMAD.MOV.U32 R135, RZ, RZ, R136 ;  /* 0x000000ffff877224 */ /* 0x000fe200078e0088 */
[----:B------:R-:W-:Y:S01]  /*13e30*/  MOV R104, R111 ;  /* 0x0000006f00687202 */ /* 0x000fe20000000f00 */
[----:B------:R-:W-:Y:S02]  /*13e40*/  IMAD.MOV.U32 R137, RZ, RZ, R138 ;  /* 0x000000ffff897224 */ /* 0x000fe400078e008a */
[----:B------:R-:W-:Y:S02]  /*13e50*/  IMAD.MOV.U32 R40, RZ, RZ, R47 ;  /* 0x000000ffff287224 */ /* 0x000fe400078e002f */
.L_x_38199:
[----:B------:R-:W-:Y:S05]  /*13e60*/  BSYNC B1 ;  /* 0x0000000000017941 */ /* 0x000fea0003800000 */
.L_x_38197:
        /* <DEDUP_REMOVED lines=11> */
.L_x_38201:
[----:B------:R-:W-:Y:S01]  /*13f20*/  MOV R136, R135 ;  /* 0x0000008700887202 */ /* 0x000fe20000000f00 */
[----:B------:R-:W-:Y:S01]  /*13f30*/  IMAD.MOV.U32 R138, RZ, RZ, R137 ;  /* 0x000000ffff8a7224 */ /* 0x000fe200078e0089 */
[----:B------:R-:W-:Y:S01]  /*13f40*/  MOV R47, R46 ;  /* 0x0000002e002f7202 */ /* 0x000fe20000000f00 */
[----:B------:R-:W-:Y:S02]  /*13f50*/  IMAD.MOV.U32 R111, RZ, RZ, R110 ;  /* 0x000000ffff6f7224 */ /* 0x000fe400078e006e */
.L_x_38202:
[----:B------:R-:W-:Y:S05]  /*13f60*/  BSYNC B1 ;  /* 0x0000000000017941 */ /* 0x000fea0003800000 */
.L_x_38200:
        /* <DEDUP_REMOVED lines=11> */
.L_x_38204:
[----:B------:R-:W-:Y:S01]  /*14020*/  IMAD.MOV.U32 R135, RZ, RZ, R136 ;  /* 0x000000ffff877224 */ /* 0x000fe200078e0088 */
[----:B------:R-:W-:Y:S01]  /*14030*/  MOV R137, R138 ;  /* 0x0000008a00897202 */ /* 0x000fe20000000f00 */
[----:B------:R-:W-:Y:S02]  /*14040*/  IMAD.MOV.U32 R110, RZ, RZ, R109 ;  /* 0x000000ffff6e7224 */ /* 0x000fe400078e006d */
[----:B------:R-:W-:Y:S02]  /*14050*/  IMAD.MOV.U32 R46, RZ, RZ, R45 ;  /* 0x000000ffff2e7224 */ /* 0x000fe400078e002d */
.L_x_38205:
[----:B------:R-:W-:Y:S05]  /*14060*/  BSYNC B1 ;  /* 0x0000000000017941 */ /* 0x000fea0003800000 */
.L_x_38203:
        /* <DEDUP_REMOVED lines=11> */
.L_x_38207:
[----:B------:R-:W-:Y:S01]  /*14120*/  IMAD.MOV.U32 R136, RZ, RZ, R135 ;  /* 0x000000ffff887224 */ /* 0x000fe200078e0087 */
[----:B------:R-:W-:Y:S01]  /*14130*/  MOV R109, R108 ;  /* 0x0000006c006d7202 */ /* 0x000fe20000000f00 */
[----:B------:R-:W-:Y:S02]  /*14140*/  IMAD.MOV.U32 R138, RZ, RZ, R137 ;  /* 0x000000ffff8a7224 */ /* 0x000fe400078e0089 */
[----:B------:R-:W-:Y:S02]  /*14150*/  IMAD.MOV.U32 R45, RZ, RZ, R44 ;  /* 0x000000ffff2d7224 */ /* 0x000fe400078e002c */
.L_x_38208:
[----:B------:R-:W-:Y:S05]  /*14160*/  BSYNC B1 ;  /* 0x0000000000017941 */ /* 0x000fea0003800000 */
.L_x_38206:
        /* <DEDUP_REMOVED lines=11> */
.L_x_38210:
[----:B------:R-:W-:Y:S01]  /*14220*/  MOV R135, R136 ;  /* 0x0000008800877202 */ /* 0x000fe20000000f00 */
[----:B------:R-:W-:Y:S01]  /*14230*/  IMAD.MOV.U32 R137, RZ, RZ, R138 ;  /* 0x000000ffff897224 */ /* 0x000fe200078e008a */
[----:B------:R-:W-:Y:S01]  /*14240*/  MOV R44, R51 ;  /* 0x00000033002c7202 */ /* 0x000fe20000000f00 */
[----:B------:R-:W-:Y:S02]  /*14250*/  IMAD.MOV.U32 R108, RZ, RZ, R115 ;  /* 0x000000ffff6c7224 */ /* 0x000fe400078e0073 */
.L_x_38211:
[----:B------:R-:W-:Y:S05]  /*14260*/  BSYNC B1 ;  /* 0x0000000000017941 */ /* 0x000fea0003800000 */
.L_x_38209:
        /* <DEDUP_REMOVED lines=11> */
.L_x_38213:
[----:B------:R-:W-:Y:S01]  /*14320*/  IMAD.MOV.U32 R136, RZ, RZ, R135 ;  /* 0x000000ffff887224 */ /* 0x000fe200078e0087 */
[----:B------:R-:W-:Y:S01]  /*14330*/  MOV R138, R137 ;  /* 0x00000089008a7202 */ /* 0x000fe20000000f00 */
[----:B------:R-:W-:Y:S02]  /*14340*/  IMAD.MOV.U32 R115, RZ, RZ, R114 ;  /* 0x000000ffff737224 */ /* 0x000fe400078e0072 */
[----:B------:R-:W-:Y:S02]  /*14350*/  IMAD.MOV.U32 R51, RZ, RZ, R50 ;  /* 0x000000ffff337224 */ /* 0x000fe400078e0032 */
.L_x_38214:
[----:B------:R-:W-:Y:S05]  /*14360*/  BSYNC B1 ;  /* 0x0000000000017941 */ /* 0x000fea0003800000 */
.L_x_38212:
        /* <DEDUP_REMOVED lines=11> */
.L_x_38216:
[----:B------:R-:W-:Y:S01]  /*14420*/  IMAD.MOV.U32 R135, RZ, RZ, R136 ;  /* 0x000000ffff877224 */ /* 0x000fe200078e0088 */
[----:B------:R-:W-:Y:S01]  /*14430*/  MOV R114, R113 ;  /* 0x0000007100727202 */ /* 0x000fe20000000f00 */
[----:B------:R-:W-:Y:S02]  /*14440*/  IMAD.MOV.U32 R137, RZ, RZ, R138 ;  /* 0x000000ffff897224 */ /* 0x000fe400078e008a */
[----:B------:R-:W-:Y:S02]  /*14450*/  IMAD.MOV.U32 R50, RZ, RZ, R49 ;  /* 0x000000ffff327224 */ /* 0x000fe400078e0031 */
.L_x_38217:
[----:B------:R-:W-:Y:S05]  /*14460*/  BSYNC B1 ;  /* 0x0000000000017941 */ /* 0x000fea0003800000 */
.L_x_38215:
        /* <DEDUP_REMOVED lines=11> */
.L_x_38219:
[----:B------:R-:W-:Y:S01]  /*14520*/  MOV R136, R135 ;  /* 0x0000008700887202 */ /* 0x000fe20000000f00 */
[----:B------:R-:W-:Y:S01]  /*14530*/  IMAD.MOV.U32 R138, RZ, RZ, R137 ;  /* 0x000000ffff8a7224 */ /* 0x000fe200078e0089 */
[----:B------:R-:W-:Y:S01]  /*14540*/  MOV R49, R48 ;  /* 0x0000003000317202 */ /* 0x000fe20000000f00 */
[----:B------:R-:W-:Y:S02]  /*14550*/  IMAD.MOV.U32 R113, RZ, RZ, R112 ;  /* 0x000000ffff717224 */ /* 0x000fe400078e0070 */
.L_x_38220:
[----:B------:R-:W-:Y:S05]  /*14560*/  BSYNC B1 ;  /* 0x0000000000017941 */ /* 0x000fea0003800000 */
.L_x_38218:
        /* <DEDUP_REMOVED lines=11> */
.L_x_38222:
[----:B------:R-:W-:Y:S01]  /*14620*/  IMAD.MOV.U32 R135, RZ, RZ, R136 ;  /* 0x000000ffff877224 */ /* 0x000fe200078e0088 */
[----:B------:R-:W-:Y:S01]  /*14630*/  MOV R137, R138 ;  /* 0x0000008a00897202 */ /* 0x000fe20000000f00 */
[----:B------:R-:W-:Y:S02]  /*14640*/  IMAD.MOV.U32 R112, RZ, RZ, R119 ;  /* 0x000000ffff707224 */ /* 0x000fe400078e0077 */
[----:B------:R-:W-:Y:S02]  /*14650*/  IMAD.MOV.U32 R48, RZ, RZ, R55 ;  /* 0x000000ffff307224 */ /* 0x000fe400078e0037 */
.L_x_38223:
[----:B------:R-:W-:Y:S05]  /*14660*/  BSYNC B1 ;  /* 0x0000000000017941 */ /* 0x000fea0003800000 */
.L_x_38221:
        /* <DEDUP_REMOVED lines=11> */
.L_x_38225:
[----:B------:R-:W-:Y:S01]  /*14720*/  IMAD.MOV.U32 R136, RZ, RZ, R135 ;  /* 0x000000ffff887224 */ /* 0x000fe200078e0087 */
[----:B------:R-:W-:Y:S01]  /*14730*/  MOV R119, R118 ;  /* 0x0000007600777202 */ /* 0x000fe20000000f00 */
[----:B------:R-:W-:Y:S02]  /*14740*/  IMAD.MOV.U32 R138, RZ, RZ, R137 ;  /* 0x000000ffff8a7224 */ /* 0x000fe400078e0089 */
[----:B------:R-:W-:Y:S02]  /*14750*/  IMAD.MOV.U32 R55, RZ, RZ, R54 ;  /* 0x000000ffff377224 */ /* 0x000fe400078e0036 */
.L_x_38226:
[----:B------:R-:W-:Y:S05]  /*14760*/  BSYNC B1 ;  /* 0x0000000000017941 */ /* 0x000fea0003800000 */
.L_x_38224:
        /* <DEDUP_REMOVED lines=11> */
.L_x_38228:
[----:B------:R-:W-:Y:S01]  /*14820*/  MOV R135, R136 ;  /* 0x0000008800877202 */ /* 0x000fe20000000f00 */
[----:B------:R-:W-:Y:S01]  /*14830*/  IMAD.MOV.U32 R137, RZ, RZ, R138 ;  /* 0x000000ffff897224 */ /* 0x000fe200078e008a */
[----:B------:R-:W-:Y:S01]  /*14840*/  MOV R54, R53 ;  /* 0x0000003500367202 */ /* 0x000fe20000000f00 */
[----:B------:R-:W-:Y:S02]  /*14850*/  IMAD.MOV.U32 R118, RZ, RZ, R117 ;  /* 0x000000ffff767224 */ /* 0x000fe400078e0075 */
.L_x_38229:
[----:B------:R-:W-:Y:S05]  /*14860*/  BSYNC B1 ;  /* 0x0000000000017941 */ /* 0x000fea0003800000 */
.L_x_38227:
        /* <DEDUP_REMOVED lines=11> */
.L_x_38231:
[----:B------:R-:W-:Y:S01]  /*14920*/  IMAD.MOV.U32 R136, RZ, RZ, R135 ;  /* 0x000000ffff887224 */ /* 0x000fe200078e0087 */
[----:B------:R-:W-:Y:S01]  /*14930*/  MOV R138, R137 ;  /* 0x00000089008a7202 */ /* 0x000fe20000000f00 */
[----:B------:R-:W-:Y:S02]  /*14940*/  IMAD.MOV.U32 R117, RZ, RZ, R116 ;  /* 0x000000ffff757224 */ /* 0x000fe400078e0074 */
[----:B------:R-:W-:Y:S02]  /*14950*/  IMAD.MOV.U32 R53, RZ, RZ, R52 ;  /* 0x000000ffff357224 */ /* 0x000fe400078e0034 */
.L_x_38232:
[----:B------:R-:W-:Y:S05]  /*14960*/  BSYNC B1 ;  /* 0x0000000000017941 */ /* 0x000fea0003800000 */
.L_x_38230:
        /* <DEDUP_REMOVED lines=11> */
.L_x_38234:
[----:B------:R-:W-:Y:S01]  /*14a20*/  IMAD.MOV.U32 R135, RZ, RZ, R136 ;  /* 0x000000ffff877224 */ /* 0x000fe200078e0088 */
[----:B------:R-:W-:Y:S01]  /*14a30*/  MOV R116, R123 ;  /* 0x0000007b00747202 */ /* 0x000fe20000000f00 */
[----:B------:R-:W-:Y:S02]  /*14a40*/  IMAD.MOV.U32 R137, RZ, RZ, R138 ;  /* 0x000000ffff897224 */ /* 0x000fe400078e008a */
[----:B------:R-:W-:Y:S02]  /*14a50*/  IMAD.MOV.U32 R52, RZ, RZ, R59 ;  /* 0x000000ffff347224 */ /* 0x000fe400078e003b */
.L_x_38235:
[----:B------:R-:W-:Y:S05]  /*14a60*/  BSYNC B1 ;  /* 0x0000000000017941 */ /* 0x000fea0003800000 */
.L_x_38233:
        /* <DEDUP_REMOVED lines=11> */
.L_x_38237:
[----:B------:R-:W-:Y:S01]  /*14b20*/  MOV R136, R135 ;  /* 0x0000008700887202 */ /* 0x000fe20000000f00 */
[----:B------:R-:W-:Y:S01]  /*14b30*/  IMAD.MOV.U32 R138, RZ, RZ, R137 ;  /* 0x000000ffff8a7224 */ /* 0x000fe200078e0089 */
[----:B------:R-:W-:Y:S01]  /*14b40*/  MOV R59, R58 ;  /* 0x0000003a003b7202 */ /* 0x000fe20000000f00 */
[----:B------:R-:W-:Y:S02]  /*14b50*/  IMAD.MOV.U32 R123, RZ, RZ, R122 ;  /* 0x000000ffff7b7224 */ /* 0x000fe400078e007a */
.L_x_38238:
[----:B------:R-:W-:Y:S05]  /*14b60*/  BSYNC B1 ;  /* 0x0000000000017941 */ /* 0x000fea0003800000 */
.L_x_38236:
        /* <DEDUP_REMOVED lines=11> */
.L_x_38240:
[----:B------:R-:W-:Y:S01]  /*14c20*/  IMAD.MOV.U32 R135, RZ, RZ, R136 ;  /* 0x000000ffff877224 */ /* 0x000fe200078e0088 */
[----:B------:R-:W-:Y:S01]  /*14c30*/  MOV R137, R138 ;  /* 0x0000008a00897202 */ /* 0x000fe20000000f00 */
[----:B------:R-:W-:Y:S02]  /*14c40*/  IMAD.MOV.U32 R122, RZ, RZ, R121 ;  /* 0x000000ffff7a7224 */ /* 0x000fe400078e0079 */
[----:B------:R-:W-:Y:S02]  /*14c50*/  IMAD.MOV.U32 R58, RZ, RZ, R57 ;  /* 0x000000ffff3a7224 */ /* 0x000fe400078e0039 */
.L_x_38241:
[----:B------:R-:W-:Y:S05]  /*14c60*/  BSYNC B1 ;  /* 0x0000000000017941 */ /* 0x000fea0003800000 */
.L_x_38239:
        /* <DEDUP_REMOVED lines=11> */
.L_x_38243:
[----:B------:R-:W-:Y:S01]  /*14d20*/  IMAD.MOV.U32 R136, RZ, RZ, R135 ;  /* 0x000000ffff887224 */ /* 0x000fe200078e0087 */
[----:B------:R-:W-:Y:S01]  /*14d30*/  MOV R121, R120 ;  /* 0x0000007800797202 */ /* 0x000fe20000000f00 */
[----:B------:R-:W-:Y:S02]  /*14d40*/  IMAD.MOV.U32 R138, RZ, RZ, R137 ;  /* 0x000000ffff8a7224 */ /* 0x000fe400078e0089 */
[----:B------:R-:W-:Y:S02]  /*14d50*/  IMAD.MOV.U32 R57, RZ, RZ, R56 ;  /* 0x000000ffff397224 */ /* 0x000fe400078e0038 */
.L_x_38244:
[----:B------:R-:W-:Y:S05]  /*14d60*/  BSYNC B1 ;  /* 0x0000000000017941 */ /* 0x000fea0003800000 */
.L_x_38242:
        /* <DEDUP_REMOVED lines=11> */
.L_x_38246:
[----:B------:R-:W-:Y:S01]  /*14e20*/  MOV R135, R136 ;  /* 0x0000008800877202 */ /* 0x000fe20000000f00 */
[----:B------:R-:W-:Y:S01]  /*14e30*/  IMAD.MOV.U32 R137, RZ, RZ, R138 ;  /* 0x000000ffff897224 */ /* 0x000fe200078e008a */
[----:B------:R-:W-:Y:S01]  /*14e40*/  MOV R56, R63 ;  /* 0x0000003f00387202 */ /* 0x000fe20000000f00 */
[----:B------:R-:W-:Y:S02]  /*14e50*/  IMAD.MOV.U32 R120, RZ, RZ, R127 ;  /* 0x000000ffff787224 */ /* 0x000fe400078e007f */
.L_x_38247:
[----:B------:R-:W-:Y:S05]  /*14e60*/  BSYNC B1 ;  /* 0x0000000000017941 */ /* 0x000fea0003800000 */
.L_x_38245:
        /* <DEDUP_REMOVED lines=11> */
.L_x_38249:
[----:B------:R-:W-:Y:S01]  /*14f20*/  IMAD.MOV.U32 R136, RZ, RZ, R135 ;  /* 0x000000ffff887224 */ /* 0x000fe200078e0087 */
[----:B------:R-:W-:Y:S01]  /*14f30*/  MOV R138, R137 ;  /* 0x00000089008a7202 */ /* 0x000fe20000000f00 */
[----:B------:R-:W-:Y:S02]  /*14f40*/  IMAD.MOV.U32 R127, RZ, RZ, R126 ;  /* 0x000000ffff7f7224 */ /* 0x000fe400078e007e */
[----:B------:R-:W-:Y:S02]  /*14f50*/  IMAD.MOV.U32 R63, RZ, RZ, R62 ;  /* 0x000000ffff3f7224 */ /* 0x000fe400078e003e */
.L_x_38250:
[----:B------:R-:W-:Y:S05]  /*14f60*/  BSYNC B1 ;  /* 0x0000000000017941 */ /* 0x000fea0003800000 */
.L_x_38248:
        /* <DEDUP_REMOVED lines=11> */
.L_x_38252:
[----:B------:R-:W-:Y:S01]  /*15020*/  IMAD.MOV.U32 R135, RZ, RZ, R136 ;  /* 0x000000ffff877224 */ /* 0x000fe200078e0088 */
[----:B------:R-:W-:Y:S01]  /*15030*/  MOV R126, R125 ;  /* 0x0000007d007e7202 */ /* 0x000fe20000000f00 */
[----:B------:R-:W-:Y:S02]  /*15040*/  IMAD.MOV.U32 R137, RZ, RZ, R138 ;  /* 0x000000ffff897224 */ /* 0x000fe400078e008a */
[----:B------:R-:W-:Y:S02]  /*15050*/  IMAD.MOV.U32 R62, RZ, RZ, R61 ;  /* 0x000000ffff3e7224 */ /* 0x000fe400078e003d */
.L_x_38253:
[----:B------:R-:W-:Y:S05]  /*15060*/  BSYNC B1 ;  /* 0x0000000000017941 */ /* 0x000fea0003800000 */
.L_x_38251:
        /* <DEDUP_REMOVED lines=11> */
.L_x_38255:
[----:B------:R-:W-:Y:S01]  /*15120*/  MOV R136, R135 ;  /* 0x0000008700887202 */ /* 0x000fe20000000f00 */
[----:B------:R-:W-:Y:S01]  /*15130*/  IMAD.MOV.U32 R138, RZ, RZ, R137 ;  /* 0x000000ffff8a7224 */ /* 0x000fe200078e0089 */
[----:B------:R-:W-:Y:S01]  /*15140*/  MOV R61, R60 ;  /* 0x0000003c003d7202 */ /* 0x000fe20000000f00 */
[----:B------:R-:W-:Y:S02]  /*15150*/  IMAD.MOV.U32 R125, RZ, RZ, R124 ;  /* 0x000000ffff7d7224 */ /* 0x000fe400078e007c */
.L_x_38256:
[----:B------:R-:W-:Y:S05]  /*15160*/  BSYNC B1 ;  /* 0x0000000000017941 */ /* 0x000fea0003800000 */
.L_x_38254:
        /* <DEDUP_REMOVED lines=11> */
.L_x_38258:
[----:B------:R-:W-:Y:S01]  /*15220*/  IMAD.MOV.U32 R135, RZ, RZ, R136 ;  /* 0x000000ffff877224 */ /* 0x000fe200078e0088 */
[----:B------:R-:W-:Y:S01]  /*15230*/  MOV R137, R138 ;  /* 0x0000008a00897202 */ /* 0x000fe20000000f00 */
[----:B------:R-:W-:Y:S02]  /*15240*/  IMAD.MOV.U32 R124, RZ, RZ, R131 ;  /* 0x000000ffff7c7224 */ /* 0x000fe400078e0083 */
[----:B------:R-:W-:Y:S02]  /*15250*/  IMAD.MOV.U32 R60, RZ, RZ, R67 ;  /* 0x000000ffff3c7224 */ /* 0x000fe400078e0043 */
.L_x_38259:
[----:B------:R-:W-:Y:S05]  /*15260*/  BSYNC B1 ;  /* 0x0000000000017941 */ /* 0x000fea0003800000 */
.L_x_38257:
        /* <DEDUP_REMOVED lines=11> */
.L_x_38261:
[----:B------:R-:W-:Y:S01]  /*15320*/  IMAD.MOV.U32 R136, RZ, RZ, R135 ;  /* 0x000000ffff887224 */ /* 0x000fe200078e0087 */
[----:B------:R-:W-:Y:S01]  /*15330*/  MOV R131, R130 ;  /* 0x0000008200837202 */ /* 0x000fe20000000f00 */
[----:B------:R-:W-:Y:S02]  /*15340*/  IMAD.MOV.U32 R138, RZ, RZ, R137 ;  /* 0x000000ffff8a7224 */ /* 0x000fe400078e0089 */
[----:B------:R-:W-:Y:S02]  /*15350*/  IMAD.MOV.U32 R67, RZ, RZ, R66 ;  /* 0x000000ffff437224 */ /* 0x000fe400078e0042 */
.L_x_38262:
[----:B------:R-:W-:Y:S05]  /*15360*/  BSYNC B1 ;  /* 0x0000000000017941 */ /* 0x000fea0003800000 */
.L_x_38260:
        /* <DEDUP_REMOVED lines=11> */
.L_x_38264:
[----:B------:R-:W-:Y:S01]  /*15420*/  MOV R135, R136 ;  /* 0x0000008800877202 */ /* 0x000fe20000000f00 */
[----:B------:R-:W-:Y:S01]  /*15430*/  IMAD.MOV.U32 R137, RZ, RZ, R138 ;  /* 0x000000ffff897224 */ /* 0x000fe200078e008a */
[----:B------:R-:W-:Y:S01]  /*15440*/  MOV R66, R65 ;  /* 0x0000004100427202 */ /* 0x000fe20000000f00 */
[----:B------:R-:W-:Y:S02]  /*15450*/  IMAD.MOV.U32 R130, RZ, RZ, R129 ;  /* 0x000000ffff827224 */ /* 0x000fe400078e0081 */
.L_x_38265:
[----:B------:R-:W-:Y:S05]  /*15460*/  BSYNC B1 ;  /* 0x0000000000017941 */ /* 0x000fea0003800000 */
.L_x_38263:
        /* <DEDUP_REMOVED lines=11> */
.L_x_38267:
[----:B------:R-:W-:Y:S01]  /*15520*/  IMAD.MOV.U32 R129, RZ, RZ, R128 ;  /* 0x000000ffff817224 */ /* 0x000fe200078e0080 */
[----:B------:R-:W-:Y:S01]  /*15530*/  MOV R138, R137 ;  /* 0x00000089008a7202 */ /* 0x000fe20000000f00 */
[----:B------:R-:W-:Y:S01]  /*15540*/  IMAD.MOV.U32 R65, RZ, RZ, R64 ;  /* 0x000000ffff417224 */ /* 0x000fe200078e0040 */
[----:B------:R-:W-:Y:S01]  /*15550*/  MOV R128, R135 ;  /* 0x0000008700807202 */ /* 0x000fe20000000f00 */
[----:B------:R-:W-:Y:S02]  /*15560*/  IMAD.MOV.U32 R136, RZ, RZ, R135 ;  /* 0x000000ffff887224 */ /* 0x000fe400078e0087 */
[----:B------:R-:W-:Y:S02]  /*15570*/  IMAD.MOV.U32 R64, RZ, RZ, R137 ;  /* 0x000000ffff407224 */ /* 0x000fe400078e0089 */
.L_x_38268:
[----:B------:R-:W-:Y:S05]  /*15580*/  BSYNC B1 ;  /* 0x0000000000017941 */ /* 0x000fea0003800000 */
.L_x_38266:
[----:B------:R-:W-:Y:S01]  /*15590*/  IADD3 R2, R2, 0x4, RZ ;  /* 0x0000000402027810 */ /* 0x000fe20007ffe0ff */
[----:B------:R-:W-:Y:S01]  /*155a0*/  @!P1 CALL.REL.NOINC `(.L_x_38269) ;  /* 0x0000001000009944 */ /* 0x000fe20003c00000 */
[----:B------:R-:W-:Y:S05]  /*155b0*/  BRA `(.L_x_38270) ;  /* 0xffffc02000007947 */ /* 0x000fea000383ffff */
.L_x_38269:
[----:B------:R-:W-:Y:S01]  /*155c0*/  FADD.FTZ R2, R133, R132 ;  /* 0x0000008485027221 */ /* 0x000fe20000010000 */
[----:B------:R-:W-:Y:S01]  /*155d0*/  MOV R128, R136 ;  /* 0x0000008800807202 */ /* 0x000fe20000000f00 */
[----:B------:R-:W-:Y:S02]  /*155e0*/  IMAD.MOV.U32 R3, RZ, RZ, R134 ;  /* 0x000000ffff037224 */ /* 0x000fe400078e0086 */
[----:B------:R-:W-:-:S02]  /*155f0*/  IMAD.MOV.U32 R64, RZ, RZ, R138 ;  /* 0x000000ffff407224 */ /* 0x000fc400078e008a */
.L_x_38079:
[----:B------:R-:W-:Y:S05]  /*15600*/  BSYNC B0 ;  /* 0x0000000000007941 */ /* 0x000fea0003800000 */
.L_x_38078:
        /* <DEDUP_REMOVED lines=202> */
[----:B-1----:R-:W-:Y:S02]  /*162b0*/  FSEL R132, R132, R3, P0 ;  /* 0x0000000384847208 */ /* 0x002fe40000000000 */
[----:B------:R-:W-:Y:S02]  /*162c0*/  FSEL R3, R133, R2, P0 ;  /* 0x0000000285037208 */ /* 0x000fe40000000000 */
[----:B------:R-:W-:Y:S01]  /*162d0*/  FSEL R2, R2, R133, P0 ;  /* 0x0000008502027208 */ /* 0x000fe20000000000 */
[----:B------:R-:W-:-:S04]  /*162e0*/  FADD.FTZ R132, -R135, R132 ;  /* 0x0000008487847221 */ /* 0x000fc80000010100 */
[----:B------:R-:W-:-:S06]  /*162f0*/  FMUL.FTZ R132, R132, 1.4426950216293334961 ;  /* 0x3fb8aa3b84847820 */ /* 0x000fcc0000410000 */
[----:B------:R-:W1:Y:S02]  /*16300*/  MUFU.EX2 R132, R132 ;  /* 0x0000008400847308 */ /* 0x000e640000000800 */
[----:B-1----:R-:W-:Y:S01]  /*16310*/  FMUL.FTZ R133, R3, R132 ;  /* 0x0000008403857220 */ /* 0x002fe20000410000 */
[----:B------:R-:W-:-:S05]  /*16320*/  HFMA2.MMA R3, -RZ, RZ, 0, 0 ;  /* 0x00000000ff037435 */ /* 0x000fca00000001ff */
.L_x_38463:
        /* <DEDUP_REMOVED lines=20> */
.L_x_38274:
[----:B------:R-:W-:Y:S01]  /*16470*/  IMAD.MOV.U32 R132, RZ, RZ, R71 ;  /* 0x000000ffff847224 */ /* 0x000fe200078e0047 */
[----:B------:R-:W-:Y:S01]  /*16480*/  MOV R136, R7 ;  /* 0x0000000700887202 */ /* 0x000fe20000000f00 */
[----:B------:R-:W-:Y:S02]  /*16490*/  IMAD.MOV.U32 R71, RZ, RZ, R70 ;  /* 0x000000ffff477224 */ /* 0x000fe400078e0046 */
[----:B------:R-:W-:Y:S02]  /*164a0*/  IMAD.MOV.U32 R7, RZ, RZ, R6 ;  /* 0x000000ffff077224 */ /* 0x000fe400078e0006 */
.L_x_38275:
[----:B------:R-:W-:Y:S05]  /*164b0*/  BSYNC B1 ;  /* 0x0000000000017941 */ /* 0x000fea0003800000 */
.L_x_38273:
        /* <DEDUP_REMOVED lines=11> */
.L_x_38277:
[----:B------:R-:W-:Y:S01]  /*16570*/  IMAD.MOV.U32 R137, RZ, RZ, R132 ;  /* 0x000000ffff897224 */ /* 0x000fe200078e0084 */
[----:B------:R-:W-:Y:S01]  /*16580*/  MOV R70, R69 ;  /* 0x0000004500467202 */ /* 0x000fe20000000f00 */
[----:B------:R-:W-:Y:S02]  /*16590*/  IMAD.MOV.U32 R139, RZ, RZ, R136 ;  /* 0x000000ffff8b7224 */ /* 0x000fe400078e0088 */
[----:B------:R-:W-:Y:S02]  /*165a0*/  IMAD.MOV.U32 R6, RZ, RZ, R5 ;  /* 0x000000ffff067224 */ /* 0x000fe400078e0005 */
.L_x_38278:
[----:B------:R-:W-:Y:S05]  /*165b0*/  BSYNC B1 ;  /* 0x0000000000017941 */ /* 0x000fea0003800000 */
.L_x_38276:
        /* <DEDUP_REMOVED lines=11> */
.L_x_38280:
[----:B------:R-:W-:Y:S01]  /*16670*/  MOV R132, R137 ;  /* 0x0000008900847202 */ /* 0x000fe20000000f00 */
[----:B------:R-:W-:Y:S01]  /*16680*/  IMAD.MOV.U32 R136, RZ, RZ, R139 ;  /* 0x000000ffff887224 */ /* 0x000fe200078e008b */
[----:B------:R-:W-:Y:S01]  /*16690*/  MOV R5, R4 ;  /* 0x0000000400057202 */ /* 0x000fe20000000f00 */
[----:B------:R-:W-:Y:S02]  /*166a0*/  IMAD.MOV.U32 R69, RZ, RZ, R68 ;  /* 0x000000ffff457224 */ /* 0x000fe400078e0044 */
.L_x_38281:
[----:B------:R-:W-:Y:S05]  /*166b0*/  BSYNC B1 ;  /* 0x0000000000017941 */ /* 0x000fea0003800000 */
.L_x_38279:
        /* <DEDUP_REMOVED lines=11> */
.L_x_38283:
[----:B------:R-:W-:Y:S01]  /*16770*/  IMAD.MOV.U32 R137, RZ, RZ, R132 ;  /* 0x000000ffff897224 */ /* 0x000fe200078e0084 */
[----:B------:R-:W-:Y:S01]  /*16780*/  MOV R139, R136 ;  /* 0x00000088008b7202 */ /* 0x000fe20000000f00 */
[----:B------:R-:W-:Y:S02]  /*16790*/  IMAD.MOV.U32 R68, RZ, RZ, R75 ;  /* 0x000000ffff447224 */ /* 0x000fe400078e004b */
[----:B------:R-:W-:Y:S02]  /*167a0*/  IMAD.MOV.U32 R4, RZ, RZ, R11 ;  /* 0x000000ffff047224 */ /* 0x000fe400078e000b */
.L_x_38284:
[----:B------:R-:W-:Y:S05]  /*167b0*/  BSYNC B1 ;  /* 0x0000000000017941 */ /* 0x000fea0003800000 */
.L_x_38282:
        /* <DEDUP_REMOVED lines=11> */
.L_x_38286:
[----:B------:R-:W-:Y:S01]  /*16870*/  IMAD.MOV.U32 R132, RZ, RZ, R137 ;  /* 0x000000ffff847224 */ /* 0x000fe200078e0089 */
[----:B------:R-:W-:Y:S01]  /*16880*/  MOV R75, R74 ;  /* 0x0000004a004b7202 */ /* 0x000fe20000000f00 */
[----:B------:R-:W-:Y:S02]  /*16890*/  IMAD.MOV.U32 R136, RZ, RZ, R139 ;  /* 0x000000ffff887224 */ /* 0x000fe400078e008b */
[----:B------:R-:W-:Y:S02]  /*168a0*/  IMAD.MOV.U32 R11, RZ, RZ, R10 ;  /* 0x000000ffff0b7224 */ /* 0x000fe400078e000a */
.L_x_38287:
[----:B------:R-:W-:Y:S05]  /*168b0*/  BSYNC B1 ;  /* 0x0000000000017941 */ /* 0x000fea0003800000 */
.L_x_38285:
        /* <DEDUP_REMOVED lines=11> */
.L_x_38289:
[----:B------:R-:W-:Y:S01]  /*16970*/  MOV R137, R132 ;  /* 0x0000008400897202 */ /* 0x000fe20000000f00 */
[----:B------:R-:W-:Y:S01]  /*16980*/  IMAD.MOV.U32 R139, RZ, RZ, R136 ;  /* 0x000000ffff8b7224 */ /* 0x000fe200078e0088 */
[----:B------:R-:W-:Y:S01]  /*16990*/  MOV R10, R9 ;  /* 0x00000009000a7202 */ /* 0x000fe20000000f00 */
[----:B------:R-:W-:Y:S02]  /*169a0*/  IMAD.MOV.U32 R74, RZ, RZ, R73 ;  /* 0x000000ffff4a7224 */ /* 0x000fe400078e0049 */
.L_x_38290:
[----:B------:R-:W-:Y:S05]  /*169b0*/  BSYNC B1 ;  /* 0x0000000000017941 */ /* 0x000fea0003800000 */
.L_x_38288:
        /* <DEDUP_REMOVED lines=11> */
.L_x_38292:
[----:B------:R-:W-:Y:S01]  /*16a70*/  IMAD.MOV.U32 R132, RZ, RZ, R137 ;  /* 0x000000ffff847224 */ /* 0x000fe200078e0089 */
[----:B------:R-:W-:Y:S01]  /*16a80*/  MOV R136, R139 ;  /* 0x0000008b00887202 */ /* 0x000fe20000000f00 */
[----:B------:R-:W-:Y:S02]  /*16a90*/  IMAD.MOV.U32 R73, RZ, RZ, R72 ;  /* 0x000000ffff497224 */ /* 0x000fe400078e0048 */
[----:B------:R-:W-:Y:S02]  /*16aa0*/  IMAD.MOV.U32 R9, RZ, RZ, R8 ;  /* 0x000000ffff097224 */ /* 0x000fe400078e0008 */
.L_x_38293:
[----:B------:R-:W-:Y:S05]  /*16ab0*/  BSYNC B1 ;  /* 0x0000000000017941 */ /* 0x000fea0003800000 */
.L_x_38291:
        /* <DEDUP_REMOVED lines=11> */
.L_x_38295:
[----:B------:R-:W-:Y:S01]  /*16b70*/  IMAD.MOV.U32 R137, RZ, RZ, R132 ;  /* 0x000000ffff897224 */ /* 0x000fe200078e0084 */
[----:B------:R-:W-:Y:S01]  /*16b80*/  MOV R72, R79 ;  /* 0x0000004f00487202 */ /* 0x000fe20000000f00 */
[----:B------:R-:W-:Y:S02]  /*16b90*/  IMAD.MOV.U32 R139, RZ, RZ, R136 ;  /* 0x000000ffff8b7224 */ /* 0x000fe400078e0088 */
[----:B------:R-:W-:Y:S02]  /*16ba0*/  IMAD.MOV.U32 R8, RZ, RZ, R15 ;  /* 0x000000ffff087224 */ /* 0x000fe400078e000f */
.L_x_38296:
[----:B------:R-:W-:Y:S05]  /*16bb0*/  BSYNC B1 ;  /* 0x0000000000017941 */ /* 0x000fea0003800000 */
.L_x_38294:
        /* <DEDUP_REMOVED lines=11> */
.L_x_38298:
[----:B------:R-:W-:Y:S01]  /*16c70*/  MOV R132, R137 ;  /* 0x0000008900847202 */ /* 0x000fe20000000f00 */
[----:B------:R-:W-:Y:S01]  /*16c80*/  IMAD.MOV.U32 R136, RZ, RZ, R139 ;  /* 0x000000ffff887224 */ /* 0x000fe200078e008b */
[----:B------:R-:W-:Y:S01]  /*16c90*/  MOV R15, R14 ;  /* 0x0000000e000f7202 */ /* 0x000fe20000000f00 */
[----:B------:R-:W-:Y:S02]  /*16ca0*/  IMAD.MOV.U32 R79, RZ, RZ, R78 ;  /* 0x000000ffff4f7224 */ /* 0x000fe400078e004e */
.L_x_38299:
[----:B------:R-:W-:Y:S05]  /*16cb0*/  BSYNC B1 ;  /* 0x0000000000017941 */ /* 0x000fea0003800000 */
.L_x_38297:
        /* <DEDUP_REMOVED lines=11> */
.L_x_38301:
[----:B------:R-:W-:Y:S01]  /*16d70*/  IMAD.MOV.U32 R137, RZ, RZ, R132 ;  /* 0x000000ffff897224 */ /* 0x000fe200078e0084 */
[----:B------:R-:W-:Y:S01]  /*16d80*/  MOV R139, R136 ;  /* 0x00000088008b7202 */ /* 0x000fe20000000f00 */
[----:B------:R-:W-:Y:S02]  /*16d90*/  IMAD.MOV.U32 R78, RZ, RZ, R77 ;  /* 0x000000ffff4e7224 */ /* 0x000fe400078e004d */
[----:B------:R-:W-:Y:S02]  /*16da0*/  IMAD.MOV.U32 R14, RZ, RZ, R13 ;  /* 0x000000ffff0e7224 */ /* 0x000fe400078e000d */
.L_x_38302:
[----:B------:R-:W-:Y:S05]  /*16db0*/  BSYNC B1 ;  /* 0x0000000000017941 */ /* 0x000fea0003800000 */
.L_x_38300:
        /* <DEDUP_REMOVED lines=11> */
.L_x_38304:
[----:B------:R-:W-:Y:S01]  /*16e70*/  IMAD.MOV.U32 R132, RZ, RZ, R137 ;  /* 0x000000ffff847224 */ /* 0x000fe200078e0089 */
[----:B------:R-:W-:Y:S01]  /*16e80*/  MOV R77, R76 ;  /* 0x0000004c004d7202 */ /* 0x000fe20000000f00 */
[----:B------:R-:W-:Y:S02]  /*16e90*/  IMAD.MOV.U32 R136, RZ, RZ, R139 ;  /* 0x000000ffff887224 */ /* 0x000fe400078e008b */
[----:B------:R-:W-:Y:S02]  /*16ea0*/  IMAD.MOV.U32 R13, RZ, RZ, R12 ;  /* 0x000000ffff0d7224 */ /* 0x000fe400078e000c */
.L_x_38305:
[----:B------:R-:W-:Y:S05]  /*16eb0*/  BSYNC B1 ;  /* 0x0000000000017941 */ /* 0x000fea0003800000 */
.L_x_38303:
        /* <DEDUP_REMOVED lines=11> */
.L_x_38307:
[----:B------:R-:W-:Y:S01]  /*16f70*/  MOV R137, R132 ;  /* 0x0000008400897202 */ /* 0x000fe20000000f00 */
[----:B------:R-:W-:Y:S01]  /*16f80*/  IMAD.MOV.U32 R139, RZ, RZ, R136 ;  /* 0x000000ffff8b7224 */ /* 0x000fe200078e0088 */
[----:B------:R-:W-:Y:S01]  /*16f90*/  MOV R12, R19 ;  /* 0x00000013000c7202 */ /* 0x000fe20000000f00 */
[----:B------:R-:W-:Y:S02]  /*16fa0*/  IMAD.MOV.U32 R76, RZ, RZ, R83 ;  /* 0x000000ffff4c7224 */ /* 0x000fe400078e0053 */
.L_x_38308:
[----:B------:R-:W-:Y:S05]  /*16fb0*/  BSYNC B1 ;  /* 0x0000000000017941 */ /* 0x000fea0003800000 */
.L_x_38306:
        /* <DEDUP_REMOVED lines=11> */
.L_x_38310:
[----:B------:R-:W-:Y:S01]  /*17070*/  IMAD.MOV.U32 R132, RZ, RZ, R137 ;  /* 0x000000ffff847224 */ /* 0x000fe200078e0089 */
[----:B------:R-:W-:Y:S01]  /*17080*/  MOV R136, R139 ;  /* 0x0000008b00887202 */ /* 0x000fe20000000f00 */
[----:B------:R-:W-:Y:S02]  /*17090*/  IMAD.MOV.U32 R83, RZ, RZ, R82 ;  /* 0x000000ffff537224 */ /* 0x000fe400078e0052 */
[----:B------:R-:W-:Y:S02]  /*170a0*/  IMAD.MOV.U32 R19, RZ, RZ, R18 ;  /* 0x000000ffff137224 */ /* 0x000fe400078e0012 */
.L_x_38311:
[----:B------:R-:W-:Y:S05]  /*170b0*/  BSYNC B1 ;  /* 0x0000000000017941 */ /* 0x000fea0003800000 */
.L_x_38309:
        /* <DEDUP_REMOVED lines=11> */
.L_x_38313:
[----:B------:R-:W-:Y:S01]  /*17170*/  IMAD.MOV.U32 R137, RZ, RZ, R132 ;  /* 0x000000ffff897224 */ /* 0x000fe200078e0084 */
[----:B------:R-:W-:Y:S01]  /*17180*/  MOV R82, R81 ;  /* 0x0000005100527202 */ /* 0x000fe20000000f00 */
[----:B------:R-:W-:Y:S02]  /*17190*/  IMAD.MOV.U32 R139, RZ, RZ, R136 ;  /* 0x000000ffff8b7224 */ /* 0x000fe400078e0088 */
[----:B------:R-:W-:Y:S02]  /*171a0*/  IMAD.MOV.U32 R18, RZ, RZ, R17 ;  /* 0x000000ffff127224 */ /* 0x000fe400078e0011 */
.L_x_38314:
[----:B------:R-:W-:Y:S05]  /*171b0*/  BSYNC B1 ;  /* 0x0000000000017941 */ /* 0x000fea0003800000 */
.L_x_38312:
        /* <DEDUP_REMOVED lines=11> */
.L_x_38316:
[----:B------:R-:W-:Y:S01]  /*17270*/  MOV R132, R137 ;  /* 0x0000008900847202 */ /* 0x000fe20000000f00 */
[----:B------:R-:W-:Y:S01]  /*17280*/  IMAD.MOV.U32 R136, RZ, RZ, R139 ;  /* 0x000000ffff887224 */ /* 0x000fe200078e008b */
[----:B------:R-:W-:Y:S01]  /*17290*/  MOV R17, R16 ;  /* 0x0000001000117202 */ /* 0x000fe20000000f00 */
[----:B------:R-:W-:Y:S02]  /*172a0*/  IMAD.MOV.U32 R81, RZ, RZ, R80 ;  /* 0x000000ffff517224 */ /* 0x000fe400078e0050 */
.L_x_38317:
[----:B------:R-:W-:Y:S05]  /*172b0*/  BSYNC B1 ;  /* 0x0000000000017941 */ /* 0x000fea0003800000 */
.L_x_38315:
        /* <DEDUP_REMOVED lines=11> */
.L_x_38319:
[----:B------:R-:W-:Y:S01]  /*17370*/  IMAD.MOV.U32 R137, RZ, RZ, R132 ;  /* 0x000000ffff897224 */ /* 0x000fe200078e0084 */
[----:B------:R-:W-:Y:S01]  /*17380*/  MOV R139, R136 ;  /* 0x00000088008b7202 */ /* 0x000fe20000000f00 */
[----:B------:R-:W-:Y:S02]  /*17390*/  IMAD.MOV.U32 R80, RZ, RZ, R87 ;  /* 0x000000ffff507224 */ /* 0x000fe400078e0057 */
[----:B------:R-:W-:Y:S02]  /*173a0*/  IMAD.MOV.U32 R16, RZ, RZ, R23 ;  /* 0x000000ffff107224 */ /* 0x000fe400078e0017 */
.L_x_38320:
[----:B------:R-:W-:Y:S05]  /*173b0*/  BSYNC B1 ;  /* 0x0000000000017941 */ /* 0x000fea0003800000 */
.L_x_38318:
        /* <DEDUP_REMOVED lines=11> */
.L_x_38322:
[----:B------:R-:W-:Y:S01]  /*17470*/  IMAD.MOV.U32 R132, RZ, RZ, R137 ;  /* 0x000000ffff847224 */ /* 0x000fe200078e0089 */
[----:B------:R-:W-:Y:S01]  /*17480*/  MOV R87, R86 ;  /* 0x0000005600577202 */ /* 0x000fe20000000f00 */
[----:B------:R-:W-:Y:S02]  /*17490*/  IMAD.MOV.U32 R136, RZ, RZ, R139 ;  /* 0x000000ffff887224 */ /* 0x000fe400078e008b */
[----:B------:R-:W-:Y:S02]  /*174a0*/  IMAD.MOV.U32 R23, RZ, RZ, R22 ;  /* 0x000000ffff177224 */ /* 0x000fe400078e0016 */
.L_x_38323:
[----:B------:R-:W-:Y:S05]  /*174b0*/  BSYNC B1 ;  /* 0x0000000000017941 */ /* 0x000fea0003800000 */
.L_x_38321:
        /* <DEDUP_REMOVED lines=11> */
.L_x_38325:
[----:B------:R-:W-:Y:S01]  /*17570*/  MOV R137, R132 ;  /* 0x0000008400897202 */ /* 0x000fe20000000f00 */
[----:B------:R-:W-:Y:S01]  /*17580*/  IMAD.MOV.U32 R139, RZ, RZ, R136 ;  /* 0x000000ffff8b7224 */ /* 0x000fe200078e0088 */
[----:B------:R-:W-:Y:S01]  /*17590*/  MOV R22, R21 ;  /* 0x0000001500167202 */ /* 0x000fe20000000f00 */
[----:B------:R-:W-:Y:S02]  /*175a0*/  IMAD.MOV.U32 R86, RZ, RZ, R85 ;  /* 0x000000ffff567224 */ /* 0x000fe400078e0055 */
.L_x_38326:
[----:B------:R-:W-:Y:S05]  /*175b0*/  BSYNC B1 ;  /* 0x0000000000017941 */ /* 0x000fea0003800000 */
.L_x_38324:
        /* <DEDUP_REMOVED lines=11> */
.L_x_38328:
[----:B------:R-:W-:Y:S01]  /*17670*/  IMAD.MOV.U32 R132, RZ, RZ, R137 ;  /* 0x000000ffff847224 */ /* 0x000fe200078e0089 */
[----:B------:R-:W-:Y:S01]  /*17680*/  MOV R136, R139 ;  /* 0x0000008b00887202 */ /* 0x000fe20000000f00 */
[----:B------:R-:W-:Y:S02]  /*17690*/  IMAD.MOV.U32 R85, RZ, RZ, R84 ;  /* 0x000000ffff557224 */ /* 0x000fe400078e0054 */
[----:B------:R-:W-:Y:S02]  /*176a0*/  IMAD.MOV.U32 R21, RZ, RZ, R20 ;  /* 0x000000ffff157224 */ /* 0x000fe400078e0014 */
.L_x_38329:
[----:B------:R-:W-:Y:S05]  /*176b0*/  BSYNC B1 ;  /* 0x0000000000017941 */ /* 0x000fea0003800000 */
.L_x_38327:
        /* <DEDUP_REMOVED lines=11> */
.L_x_38331:
[----:B------:R-:W-:Y:S01]  /*17770*/  IMAD.MOV.U32 R137, RZ, RZ, R132 ;  /* 0x000000ffff897224 */ /* 0x000fe200078e0084 */
[----:B------:R-:W-:Y:S01]  /*17780*/  MOV R84, R91 ;  /* 0x0000005b00547202 */ /* 0x000fe20000000f00 */
[----:B------:R-:W-:Y:S02]  /*17790*/  IMAD.MOV.U32 R139, RZ, RZ, R136 ;  /* 0x000000ffff8b7224 */ /* 0x000fe400078e0088 */
[----:B------:R-:W-:Y:S02]  /*177a0*/  IMAD.MOV.U32 R20, RZ, RZ, R27 ;  /* 0x000000ffff147224 */ /* 0x000fe400078e001b */
.L_x_38332:
[----:B------:R-:W-:Y:S05]  /*177b0*/  BSYNC B1 ;  /* 0x0000000000017941 */ /* 0x000fea0003800000 */
.L_x_38330:
        /* <DEDUP_REMOVED lines=11> */
.L_x_38334:
[----:B------:R-:W-:Y:S01]  /*17870*/  MOV R132, R137 ;  /* 0x0000008900847202 */ /* 0x000fe20000000f00 */
[----:B------:R-:W-:Y:S01]  /*17880*/  IMAD.MOV.U32 R136, RZ, RZ, R139 ;  /* 0x000000ffff887224 */ /* 0x000fe200078e008b */
[----:B------:R-:W-:Y:S01]  /*17890*/  MOV R27, R26 ;  /* 0x0000001a001b7202 */ /* 0x000fe20000000f00 */
[----:B------:R-:W-:Y:S02]  /*178a0*/  IMAD.MOV.U32 R91, RZ, RZ, R90 ;  /* 0x000000ffff5b7224 */ /* 0x000fe400078e005a */
.L_x_38335:
[----:B------:R-:W-:Y:S05]  /*178b0*/  BSYNC B1 ;  /* 0x0000000000017941 */ /* 0x000fea0003800000 */
.L_x_38333:
        /* <DEDUP_REMOVED lines=11> */
.L_x_38337:
[----:B------:R-:W-:Y:S01]  /*17970*/  IMAD.MOV.U32 R137, RZ, RZ, R132 ;  /* 0x000000ffff897224 */ /* 0x000fe200078e0084 */
[----:B------:R-:W-:Y:S01]  /*17980*/  MOV R139, R136 ;  /* 0x00000088008b7202 */ /* 0x000fe20000000f00 */
[----:B------:R-:W-:Y:S02]  /*17990*/  IMAD.MOV.U32 R90, RZ, RZ, R89 ;  /* 0x000000ffff5a7224 */ /* 0x000fe400078e0059 */
[----:B------:R-:W-:Y:S02]  /*179a0*/  IMAD.MOV.U32 R26, RZ, RZ, R25 ;  /* 0x000000ffff1a7224 */ /* 0x000fe400078e0019 */
.L_x_38338:
[----:B------:R-:W-:Y:S05]  /*179b0*/  BSYNC B1 ;  /* 0x0000000000017941 */ /* 0x000fea0003800000 */
.L_x_38336:
        /* <DEDUP_REMOVED lines=11> */
.L_x_38340:
[----:B------:R-:W-:Y:S01]  /*17a70*/  IMAD.MOV.U32 R132, RZ, RZ, R137 ;  /* 0x000000ffff847224 */ /* 0x000fe200078e0089 */
[----:B------:R-:W-:Y:S01]  /*17a80*/  MOV R89, R88 ;  /* 0x0000005800597202 */ /* 0x000fe20000000f00 */
[----:B------:R-:W-:Y:S02]  /*17a90*/  IMAD.MOV.U32 R136, RZ, RZ, R139 ;  /* 0x000000ffff887224 */ /* 0x000fe400078e008b */
[----:B------:R-:W-:Y:S02]  /*17aa0*/  IMAD.MOV.U32 R25, RZ, RZ, R24 ;  /* 0x000000ffff197224 */ /* 0x000fe400078e0018 */
.L_x_38341:
[----:B------:R-:W-:Y:S05]  /*17ab0*/  BSYNC B1 ;  /* 0x0000000000017941 */ /* 0x000fea0003800000 */
.L_x_38339:
        /* <DEDUP_REMOVED lines=11> */
.L_x_38343:
[----:B------:R-:W-:Y:S01]  /*17b70*/  MOV R137, R132 ;  /* 0x0000008400897202 */ /* 0x000fe20000000f00 */
[----:B------:R-:W-:Y:S01]  /*17b80*/  IMAD.MOV.U32 R139, RZ, RZ, R136 ;  /* 0x000000ffff8b7224 */ /* 0x000fe200078e0088 */
[----:B------:R-:W-:Y:S01]  /*17b90*/  MOV R24, R31 ;  /* 0x0000001f00187202 */ /* 0x000fe20000000f00 */
[----:B------:R-:W-:Y:S02]  /*17ba0*/  IMAD.MOV.U32 R88, RZ, RZ, R95 ;  /* 0x000000ffff587224 */ /* 0x000fe400078e005f */
.L_x_38344:
[----:B------:R-:W-:Y:S05]  /*17bb0*/  BSYNC B1 ;  /* 0x0000000000017941 */ /* 0x000fea0003800000 */
.L_x_38342:
        /* <DEDUP_REMOVED lines=11> */
.L_x_38346:
[----:B------:R-:W-:Y:S01]  /*17c70*/  IMAD.MOV.U32 R132, RZ, RZ, R137 ;  /* 0x000000ffff847224 */ /* 0x000fe200078e0089 */
[----:B------:R-:W-:Y:S01]  /*17c80*/  MOV R136, R139 ;  /* 0x0000008b00887202 */ /* 0x000fe20000000f00 */
[----:B------:R-:W-:Y:S02]  /*17c90*/  IMAD.MOV.U32 R95, RZ, RZ, R94 ;  /* 0x000000ffff5f7224 */ /* 0x000fe400078e005e */
[----:B------:R-:W-:Y:S02]  /*17ca0*/  IMAD.MOV.U32 R31, RZ, RZ, R30 ;  /* 0x000000ffff1f7224 */ /* 0x000fe400078e001e */
.L_x_38347:
[----:B------:R-:W-:Y:S05]  /*17cb0*/  BSYNC B1 ;  /* 0x0000000000017941 */ /* 0x000fea0003800000 */
.L_x_38345:
        /* <DEDUP_REMOVED lines=11> */
.L_x_38349:
[----:B------:R-:W-:Y:S01]  /*17d70*/  IMAD.MOV.U32 R137, RZ, RZ, R132 ;  /* 0x000000ffff897224 */ /* 0x000fe200078e0084 */
[----:B------:R-:W-:Y:S01]  /*17d80*/  MOV R94, R93 ;  /* 0x0000005d005e7202 */ /* 0x000fe20000000f00 */
[----:B------:R-:W-:Y:S02]  /*17d90*/  IMAD.MOV.U32 R139, RZ, RZ, R136 ;  /* 0x000000ffff8b7224 */ /* 0x000fe400078e0088 */
[----:B------:R-:W-:Y:S02]  /*17da0*/  IMAD.MOV.U32 R30, RZ, RZ, R29 ;  /* 0x000000ffff1e7224 */ /* 0x000fe400078e001d */
.L_x_38350:
[----:B------:R-:W-:Y:S05]  /*17db0*/  BSYNC B1 ;  /* 0x0000000000017941 */ /* 0x000fea0003800000 */
.L_x_38348:
        /* <DEDUP_REMOVED lines=11> */
.L_x_38352:
[----:B------:R-:W-:Y:S01]  /*17e70*/  MOV R132, R137 ;  /* 0x0000008900847202 */ /* 0x000fe20000000f00 */
[----:B------:R-:W-:Y:S01]  /*17e80*/  IMAD.MOV.U32 R136, RZ, RZ, R139 ;  /* 0x000000ffff887224 */ /* 0x000fe200078e008b */
[----:B------:R-:W-:Y:S01]  /*17e90*/  MOV R29, R28 ;  /* 0x0000001c001d7202 */ /* 0x000fe20000000f00 */
[----:B------:R-:W-:Y:S02]  /*17ea0*/  IMAD.MOV.U32 R93, RZ, RZ, R92 ;  /* 0x000000ffff5d7224 */ /* 0x000fe400078e005c */
.L_x_38353:
[----:B------:R-:W-:Y:S05]  /*17eb0*/  BSYNC B1 ;  /* 0x0000000000017941 */ /* 0x000fea0003800000 */
.L_x_38351:
        /* <DEDUP_REMOVED lines=11> */
.L_x_38355:
[----:B------:R-:W-:Y:S01]  /*17f70*/  IMAD.MOV.U32 R137, RZ, RZ, R132 ;  /* 0x000000ffff897224 */ /* 0x000fe200078e0084 */
[----:B------:R-:W-:Y:S01]  /*17f80*/  MOV R139, R136 ;  /* 0x00000088008b7202 */ /* 0x000fe20000000f00 */
[----:B------:R-:W-:Y:S02]  /*17f90*/  IMAD.MOV.U32 R92, RZ, RZ, R99 ;  /* 0x000000ffff5c7224 */ /* 0x000fe400078e0063 */
[----:B------:R-:W-:Y:S02]  /*17fa0*/  IMAD.MOV.U32 R28, RZ, RZ, R35 ;  /* 0x000000ffff1c7224 */ /* 0x000fe400078e0023 */
.L_x_38356:
[----:B------:R-:W-:Y:S05]  /*17fb0*/  BSYNC B1 ;  /* 0x0000000000017941 */ /* 0x000fea0003800000 */
.L_x_38354:
        /* <DEDUP_REMOVED lines=11> */
.L_x_38358:
[----:B------:R-:W-:Y:S01]  /*18070*/  IMAD.MOV.U32 R132, RZ, RZ, R137 ;  /* 0x000000ffff847224 */ /* 0x000fe200078e0089 */
[----:B------:R-:W-:Y:S01]  /*18080*/  MOV R99, R98 ;  /* 0x0000006200637202 */ /* 0x000fe20000000f00 */
[----:B------:R-:W-:Y:S02]  /*18090*/  IMAD.MOV.U32 R136, RZ, RZ, R139 ;  /* 0x000000ffff887224 */ /* 0x000fe400078e008b */
[----:B------:R-:W-:Y:S02]  /*180a0*/  IMAD.MOV.U32 R35, RZ, RZ, R34 ;  /* 0x000000ffff237224 */ /* 0x000fe400078e0022 */
.L_x_38359:
[----:B------:R-:W-:Y:S05]  /*180b0*/  BSYNC B1 ;  /* 0x0000000000017941 */ /* 0x000fea0003800000 */
.L_x_38357:
        /* <DEDUP_REMOVED lines=11> */
.L_x_38361:
[----:B------:R-:W-:Y:S01]  /*18170*/  MOV R137, R132 ;  /* 0x0000008400897202 */ /* 0x000fe20000000f00 */
[----:B------:R-:W-:Y:S01]  /*18180*/  IMAD.MOV.U32 R139, RZ, RZ, R136 ;  /* 0x000000ffff8b7224 */ /* 0x000fe200078e0088 */
[----:B------:R-:W-:Y:S01]  /*18190*/  MOV R34, R33 ;  /* 0x0000002100227202 */ /* 0x000fe20000000f00 */
[----:B------:R-:W-:Y:S02]  /*181a0*/  IMAD.MOV.U32 R98, RZ, RZ, R97 ;  /* 0x000000ffff627224 */ /* 0x000fe400078e0061 */
.L_x_38362:
[----:B------:R-:W-:Y:S05]  /*181b0*/  BSYNC B1 ;  /* 0x0000000000017941 */ /* 0x000fea0003800000 */
.L_x_38360:
        /* <DEDUP_REMOVED lines=11> */
.L_x_38364:
[----:B------:R-:W-:Y:S01]  /*18270*/  IMAD.MOV.U32 R132, RZ, RZ, R137 ;  /* 0x000000ffff847224 */ /* 0x000fe200078e0089 */
[----:B------:R-:W-:Y:S01]  /*18280*/  MOV R136, R139 ;  /* 0x0000008b00887202 */ /* 0x000fe20000000f00 */
[----:B------:R-:W-:Y:S02]  /*18290*/  IMAD.MOV.U32 R97, RZ, RZ, R96 ;  /* 0x000000ffff617224 */ /* 0x000fe400078e0060 */
[----:B------:R-:W-:Y:S02]  /*182a0*/  IMAD.MOV.U32 R33, RZ, RZ, R32 ;  /* 0x000000ffff217224 */ /* 0x000fe400078e0020 */
.L_x_38365:
[----:B------:R-:W-:Y:S05]  /*182b0*/  BSYNC B1 ;  /* 0x0000000000017941 */ /* 0x000fea0003800000 */
.L_x_38363:
        /* <DEDUP_REMOVED lines=11> */
.L_x_38367:
[----:B------:R-:W-:Y:S01]  /*18370*/  IMAD.MOV.U32 R137, RZ, RZ, R132 ;  /* 0x000000ffff897224 */ /* 0x000fe200078e0084 */
[----:B------:R-:W-:Y:S01]  /*18380*/  MOV R96, R103 ;  /* 0x0000006700607202 */ /* 0x000fe20000000f00 */
[----:B------:R-:W-:Y:S02]  /*18390*/  IMAD.MOV.U32 R139, RZ, RZ, R136 ;  /* 0x000000ffff8b7224 */ /* 0x000fe400078e0088 */
[----:B------:R-:W-:Y:S02]  /*183a0*/  IMAD.MOV.U32 R32, RZ, RZ, R39 ;  /* 0x000000ffff207224 */ /* 0x000fe400078e0027 */
.L_x_38368:
[----:B------:R-:W-:Y:S05]  /*183b0*/  BSYNC B1 ;  /* 0x0000000000017941 */ /* 0x000fea0003800000 */
.L_x_38366:
        /* <DEDUP_REMOVED lines=11> */
.L_x_38370:
[----:B------:R-:W-:Y:S01]  /*18470*/  MOV R132, R137 ;  /* 0x0000008900847202 */ /* 0x000fe20000000f00 */
[----:B------:R-:W-:Y:S01]  /*18480*/  IMAD.MOV.U32 R136, RZ, RZ, R139 ;  /* 0x000000ffff887224 */ /* 0x000fe200078e008b */
[----:B------:R-:W-:Y:S01]  /*18490*/  MOV R39, R38 ;  /* 0x0000002600277202 */ /* 0x000fe20000000f00 */
[----:B------:R-:W-:Y:S02]  /*184a0*/  IMAD.MOV.U32 R103, RZ, RZ, R102 ;  /* 0x000000ffff677224 */ /* 0x000fe400078e0066 */
.L_x_38371:
[----:B------:R-:W-:Y:S05]  /*184b0*/  BSYNC B1 ;  /* 0x0000000000017941 */ /* 0x000fea0003800000 */
.L_x_38369:
        /* <DEDUP_REMOVED lines=11> */
.L_x_38373:
[----:B------:R-:W-:Y:S01]  /*18570*/  IMAD.MOV.U32 R137, RZ, RZ, R132 ;  /* 0x000000ffff897224 */ /* 0x000fe200078e0084 */
[----:B------:R-:W-:Y:S01]  /*18580*/  MOV R139, R136 ;  /* 0x00000088008b7202 */ /* 0x000fe20000000f00 */
[----:B------:R-:W-:Y:S02]  /*18590*/  IMAD.MOV.U32 R102, RZ, RZ, R101 ;  /* 0x000000ffff667224 */ /* 0x000fe400078e0065 */
[----:B------:R-:W-:Y:S02]  /*185a0*/  IMAD.MOV.U32 R38, RZ, RZ, R37 ;  /* 0x000000ffff267224 */ /* 0x000fe400078e0025 */
.L_x_38374:
[----:B------:R-:W-:Y:S05]  /*185b0*/  BSYNC B1 ;  /* 0x0000000000017941 */ /* 0x000fea0003800000 */
.L_x_38372:
        /* <DEDUP_REMOVED lines=11> */
.L_x_38376:
[----:B------:R-:W-:Y:S01]  /*18670*/  IMAD.MOV.U32 R132, RZ, RZ, R137 ;  /* 0x000000ffff847224 */ /* 0x000fe200078e0089 */
[----:B------:R-:W-:Y:S01]  /*18680*/  MOV R101, R100 ;  /* 0x0000006400657202 */ /* 0x000fe20000000f00 */
[----:B------:R-:W-:Y:S02]  /*18690*/  IMAD.MOV.U32 R136, RZ, RZ, R139 ;  /* 0x000000ffff887224 */ /* 0x000fe400078e008b */
[----:B------:R-:W-:Y:S02]  /*186a0*/  IMAD.MOV.U32 R37, RZ, RZ, R36 ;  /* 0x000000ffff257224 */ /* 0x000fe400078e0024 */
.L_x_38377:
[----:B------:R-:W-:Y:S05]  /*186b0*/  BSYNC B1 ;  /* 0x0000000000017941 */ /* 0x000fea0003800000 */
.L_x_38375:
        /* <DEDUP_REMOVED lines=11> */
.L_x_38379:
[----:B------:R-:W-:Y:S01]  /*18770*/  MOV R137, R132 ;  /* 0x0000008400897202 */ /* 0x000fe20000000f00 */
[----:B------:R-:W-:Y:S01]  /*18780*/  IMAD.MOV.U32 R139, RZ, RZ, R136 ;  /* 0x000000ffff8b7224 */ /* 0x000fe200078e0088 */
[----:B------:R-:W-:Y:S01]  /*18790*/  MOV R36, R43 ;  /* 0x0000002b00247202 */ /* 0x000fe20000000f00 */
[----:B------:R-:W-:Y:S02]  /*187a0*/  IMAD.MOV.U32 R100, RZ, RZ, R107 ;  /* 0x000000ffff647224 */ /* 0x000fe400078e006b */
.L_x_38380:
[----:B------:R-:W-:Y:S05]  /*187b0*/  BSYNC B1 ;  /* 0x0000000000017941 */ /* 0x000fea0003800000 */
.L_x_38378:
        /* <DEDUP_REMOVED lines=11> */
.L_x_38382:
[----:B------:R-:W-:Y:S01]  /*18870*/  IMAD.MOV.U32 R132, RZ, RZ, R137 ;  /* 0x000000ffff847224 */ /* 0x000fe200078e0089 */
[----:B------:R-:W-:Y:S01]  /*18880*/  MOV R136, R139 ;  /* 0x0000008b00887202 */ /* 0x000fe20000000f00 */
[----:B------:R-:W-:Y:S02]  /*18890*/  IMAD.MOV.U32 R107, RZ, RZ, R106 ;  /* 0x000000ffff6b7224 */ /* 0x000fe400078e006a */
[----:B------:R-:W-:Y:S02]  /*188a0*/  IMAD.MOV.U32 R43, RZ, RZ, R42 ;  /* 0x000000ffff2b7224 */ /* 0x000fe400078e002a */
.L_x_38383:
[----:B------:R-:W-:Y:S05]  /*188b0*/  BSYNC B1 ;  /* 0x0000000000017941 */ /* 0x000fea0003800000 */
.L_x_38381:
        /* <DEDUP_REMOVED lines=11> */
.L_x_38385:
[----:B------:R-:W-:Y:S01]  /*18970*/  IMAD.MOV.U32 R137, RZ, RZ, R132 ;  /* 0x000000ffff897224 */ /* 0x000fe200078e0084 */
[----:B------:R-:W-:Y:S01]  /*18980*/  MOV R106, R105 ;  /* 0x00000069006a7202 */ /* 0x000fe20000000f00 */
[----:B------:R-:W-:Y:S02]  /*18990*/  IMAD.MOV.U32 R139, RZ, RZ, R136 ;  /* 0x000000ffff8b7224 */ /* 0x000fe400078e0088 */
[----:B------:R-:W-:Y:S02]  /*189a0*/  IMAD.MOV.U32 R42, RZ, RZ, R41 ;  /* 0x000000ffff2a7224 */ /* 0x000fe400078e0029 */
.L_x_38386:
[----:B------:R-:W-:Y:S05]  /*189b0*/  BSYNC B1 ;  /* 0x0000000000017941 */ /* 0x000fea0003800000 */
.L_x_38384:
        /* <DEDUP_REMOVED lines=11> */
.L_x_38388:
[----:B------:R-:W-:Y:S01]  /*18a70*/  MOV R132, R137 ;  /* 0x0000008900847202 */ /* 0x000fe20000000f00 */
[----:B------:R-:W-:Y:S01]  /*18a80*/  IMAD.MOV.U32 R136, RZ, RZ, R139 ;  /* 0x000000ffff887224 */ /* 0x000fe200078e008b */
[----:B------:R-:W-:Y:S01]  /*18a90*/  MOV R41, R40 ;  /* 0x0000002800297202 */ /* 0x000fe20000000f00 */
[----:B------:R-:W-:Y:S02]  /*18aa0*/  IMAD.MOV.U32 R105, RZ, RZ, R104 ;  /* 0x000000ffff697224 */ /* 0x000fe400078e0068 */
.L_x_38389:
[----:B------:R-:W-:Y:S05]  /*18ab0*/  BSYNC B1 ;  /* 0x0000000000017941 */ /* 0x000fea0003800000 */
.L_x_38387:
        /* <DEDUP_REMOVED lines=11> */
.L_x_38391:
[----:B------:R-:W-:Y:S01]  /*18b70*/  IMAD.MOV.U32 R137, RZ, RZ, R132 ;  /* 0x000000ffff897224 */ /* 0x000fe200078e0084 */
[----:B------:R-:W-:Y:S01]  /*18b80*/  MOV R139, R136 ;  /* 0x00000088008b7202 */ /* 0x000fe20000000f00 */
[----:B------:R-:W-:Y:S02]  /*18b90*/  IMAD.MOV.U32 R104, RZ, RZ, R111 ;  /* 0x000000ffff687224 */ /* 0x000fe400078e006f */
[----:B------:R-:W-:Y:S02]  /*18ba0*/  IMAD.MOV.U32 R40, RZ, RZ, R47 ;  /* 0x000000ffff287224 */ /* 0x000fe400078e002f */
.L_x_38392:
[----:B------:R-:W-:Y:S05]  /*18bb0*/  BSYNC B1 ;  /* 0x0000000000017941 */ /* 0x000fea0003800000 */
.L_x_38390:
        /* <DEDUP_REMOVED lines=11> */
.L_x_38394:
[----:B------:R-:W-:Y:S01]  /*18c70*/  IMAD.MOV.U32 R132, RZ, RZ, R137 ;  /* 0x000000ffff847224 */ /* 0x000fe200078e0089 */
[----:B------:R-:W-:Y:S01]  /*18c80*/  MOV R111, R110 ;  /* 0x0000006e006f7202 */ /* 0x000fe20000000f00 */
[----:B------:R-:W-:Y:S02]  /*18c90*/  IMAD.MOV.U32 R136, RZ, RZ, R139 ;  /* 0x000000ffff887224 */ /* 0x000fe400078e008b */
[----:B------:R-:W-:Y:S02]  /*18ca0*/  IMAD.MOV.U32 R47, RZ, RZ, R46 ;  /* 0x000000ffff2f7224 */ /* 0x000fe400078e002e */
.L_x_38395:
[----:B------:R-:W-:Y:S05]  /*18cb0*/  BSYNC B1 ;  /* 0x0000000000017941 */ /* 0x000fea0003800000 */
.L_x_38393:
        /* <DEDUP_REMOVED lines=11> */
.L_x_38397:
[----:B------:R-:W-:Y:S01]  /*18d70*/  MOV R137, R132 ;  /* 0x0000008400897202 */ /* 0x000fe20000000f00 */
[----:B------:R-:W-:Y:S01]  /*18d80*/  IMAD.MOV.U32 R139, RZ, RZ, R136 ;  /* 0x000000ffff8b7224 */ /* 0x000fe200078e0088 */
[----:B------:R-:W-:Y:S01]  /*18d90*/  MOV R46, R45 ;  /* 0x0000002d002e7202 */ /* 0x000fe20000000f00 */
[----:B------:R-:W-:Y:S02]  /*18da0*/  IMAD.MOV.U32 R110, RZ, RZ, R109 ;  /* 0x000000ffff6e7224 */ /* 0x000fe400078e006d */
.L_x_38398:
[----:B------:R-:W-:Y:S05]  /*18db0*/  BSYNC B1 ;  /* 0x0000000000017941 */ /* 0x000fea0003800000 */
.L_x_38396:
        /* <DEDUP_REMOVED lines=11> */
.L_x_38400:
[----:B------:R-:W-:Y:S01]  /*18e70*/  IMAD.MOV.U32 R132, RZ, RZ, R137 ;  /* 0x000000ffff847224 */ /* 0x000fe200078e0089 */
[----:B------:R-:W-:Y:S01]  /*18e80*/  MOV R136, R139 ;  /* 0x0000008b00887202 */ /* 0x000fe20000000f00 */
[----:B------:R-:W-:Y:S02]  /*18e90*/  IMAD.MOV.U32 R109, RZ, RZ, R108 ;  /* 0x000000ffff6d7224 */ /* 0x000fe400078e006c */
[----:B------:R-:W-:Y:S02]  /*18ea0*/  IMAD.MOV.U32 R45, RZ, RZ, R44 ;  /* 0x000000ffff2d7224 */ /* 0x000fe400078e002c */
.L_x_38401:
[----:B------:R-:W-:Y:S05]  /*18eb0*/  BSYNC B1 ;  /* 0x0000000000017941 */ /* 0x000fea0003800000 */
.L_x_38399:
        /* <DEDUP_REMOVED lines=11> */
.L_x_38403:
[----:B------:R-:W-:Y:S01]  /*18f70*/  IMAD.MOV.U32 R137, RZ, RZ, R132 ;  /* 0x000000ffff897224 */ /* 0x000fe200078e0084 */
[----:B------:R-:W-:Y:S01]  /*18f80*/  MOV R108, R115 ;  /* 0x00000073006c7202 */ /* 0x000fe20000000f00 */
[----:B------:R-:W-:Y:S02]  /*18f90*/  IMAD.MOV.U32 R139, RZ, RZ, R136 ;  /* 0x000000ffff8b7224 */ /* 0x000fe400078e0088 */
[----:B------:R-:W-:Y:S02]  /*18fa0*/  IMAD.MOV.U32 R44, RZ, RZ, R51 ;  /* 0x000000ffff2c7224 */ /* 0x000fe400078e0033 */
.L_x_38404:
[----:B------:R-:W-:Y:S05]  /*18fb0*/  BSYNC B1 ;  /* 0x0000000000017941 */ /* 0x000fea0003800000 */
.L_x_38402:
        /* <DEDUP_REMOVED lines=11> */
.L_x_38406:
[----:B------:R-:W-:Y:S01]  /*19070*/  MOV R132, R137 ;  /* 0x0000008900847202 */ /* 0x000fe20000000f00 */
[----:B------:R-:W-:Y:S01]  /*19080*/  IMAD.MOV.U32 R136, RZ, RZ, R139 ;  /* 0x000000ffff887224 */ /* 0x000fe200078e008b */
[----:B------:R-:W-:Y:S01]  /*19090*/  MOV R51, R50 ;  /* 0x0000003200337202 */ /* 0x000fe20000000f00 */
[----:B------:R-:W-:Y:S02]  /*190a0*/  IMAD.MOV.U32 R115, RZ, RZ, R114 ;  /* 0x000000ffff737224 */ /* 0x000fe400078e0072 */
.L_x_38407:
[----:B------:R-:W-:Y:S05]  /*190b0*/  BSYNC B1 ;  /* 0x0000000000017941 */ /* 0x000fea0003800000 */
.L_x_38405:
        /* <DEDUP_REMOVED lines=11> */
.L_x_38409:
[----:B------:R-:W-:Y:S01]  /*19170*/  IMAD.MOV.U32 R137, RZ, RZ, R132 ;  /* 0x000000ffff897224 */ /* 0x000fe200078e0084 */
[----:B------:R-:W-:Y:S01]  /*19180*/  MOV R139, R136 ;  /* 0x00000088008b7202 */ /* 0x000fe20000000f00 */
[----:B------:R-:W-:Y:S02]  /*19190*/  IMAD.MOV.U32 R114, RZ, RZ, R113 ;  /* 0x000000ffff727224 */ /* 0x000fe400078e0071 */
[----:B------:R-:W-:Y:S02]  /*191a0*/  IMAD.MOV.U32 R50, RZ, RZ, R49 ;  /* 0x000000ffff327224 */ /* 0x000fe400078e0031 */
.L_x_38410:
[----:B------:R-:W-:Y:S05]  /*191b0*/  BSYNC B1 ;  /* 0x0000000000017941 */ /* 0x000fea0003800000 */
.L_x_38408:
        /* <DEDUP_REMOVED lines=11> */
.L_x_38412:
[----:B------:R-:W-:Y:S01]  /*19270*/  IMAD.MOV.U32 R132, RZ, RZ, R137 ;  /* 0x000000ffff847224 */ /* 0x000fe200078e0089 */
[----:B------:R-:W-:Y:S01]  /*19280*/  MOV R113, R112 ;  /* 0x0000007000717202 */ /* 0x000fe20000000f00 */
[----:B------:R-:W-:Y:S02]  /*19290*/  IMAD.MOV.U32 R136, RZ, RZ, R139 ;  /* 0x000000ffff887224 */ /* 0x000fe400078e008b */
[----:B------:R-:W-:Y:S02]  /*192a0*/  IMAD.MOV.U32 R49, RZ, RZ, R48 ;  /* 0x000000ffff317224 */ /* 0x000fe400078e0030 */
.L_x_38413:
[----:B------:R-:W-:Y:S05]  /*192b0*/  BSYNC B1 ;  /* 0x0000000000017941 */ /* 0x000fea0003800000 */
.L_x_38411:
        /* <DEDUP_REMOVED lines=11> */
.L_x_38415:
[----:B------:R-:W-:Y:S01]  /*19370*/  MOV R137, R132 ;  /* 0x0000008400897202 */ /* 0x000fe20000000f00 */
[----:B------:R-:W-:Y:S01]  /*19380*/  IMAD.MOV.U32 R139, RZ, RZ, R136 ;  /* 0x000000ffff8b7224 */ /* 0x000fe200078e0088 */
[----:B------:R-:W-:Y:S01]  /*19390*/  MOV R48, R55 ;  /* 0x0000003700307202 */ /* 0x000fe20000000f00 */
[----:B------:R-:W-:Y:S02]  /*193a0*/  IMAD.MOV.U32 R112, RZ, RZ, R119 ;  /* 0x000000ffff707224 */ /* 0x000fe400078e0077 */
.L_x_38416:
[----:B------:R-:W-:Y:S05]  /*193b0*/  BSYNC B1 ;  /* 0x0000000000017941 */ /* 0x000fea0003800000 */
.L_x_38414:
        /* <DEDUP_REMOVED lines=11> */
.L_x_38418:
[----:B------:R-:W-:Y:S01]  /*19470*/  IMAD.MOV.U32 R132, RZ, RZ, R137 ;  /* 0x000000ffff847224 */ /* 0x000fe200078e0089 */
[----:B------:R-:W-:Y:S01]  /*19480*/  MOV R136, R139 ;  /* 0x0000008b00887202 */ /* 0x000fe20000000f00 */
[----:B------:R-:W-:Y:S02]  /*19490*/  IMAD.MOV.U32 R119, RZ, RZ, R118 ;  /* 0x000000ffff777224 */ /* 0x000fe400078e0076 */
[----:B------:R-:W-:Y:S02]  /*194a0*/  IMAD.MOV.U32 R55, RZ, RZ, R54 ;  /* 0x000000ffff377224 */ /* 0x000fe400078e0036 */
.L_x_38419:
[----:B------:R-:W-:Y:S05]  /*194b0*/  BSYNC B1 ;  /* 0x0000000000017941 */ /* 0x000fea0003800000 */
.L_x_38417:
        /* <DEDUP_REMOVED lines=11> */
.L_x_38421:
[----:B------:R-:W-:Y:S01]  /*19570*/  IMAD.MOV.U32 R137, RZ, RZ, R132 ;  /* 0x000000ffff897224 */ /* 0x000fe200078e0084 */
[----:B------:R-:W-:Y:S01]  /*19580*/  MOV R118, R117 ;  /* 0x0000007500767202 */ /* 0x000fe20000000f00 */
[----:B------:R-:W-:Y:S02]  /*19590*/  IMAD.MOV.U32 R139, RZ, RZ, R136 ;  /* 0x000000ffff8b7224 */ /* 0x000fe400078e0088 */
[----:B------:R-:W-:Y:S02]  /*195a0*/  IMAD.MOV.U32 R54, RZ, RZ, R53 ;  /* 0x000000ffff367224 */ /* 0x000fe400078e0035 */
.L_x_38422:
[----:B------:R-:W-:Y:S05]  /*195b0*/  BSYNC B1 ;  /* 0x0000000000017941 */ /* 0x000fea0003800000 */
.L_x_38420:
        /* <DEDUP_REMOVED lines=11> */
.L_x_38424:
[----:B------:R-:W-:Y:S01]  /*19670*/  MOV R132, R137 ;  /* 0x0000008900847202 */ /* 0x000fe20000000f00 */
[----:B------:R-:W-:Y:S01]  /*19680*/  IMAD.MOV.U32 R136, RZ, RZ, R139 ;  /* 0x000000ffff887224 */ /* 0x000fe200078e008b */
[----:B------:R-:W-:Y:S01]  /*19690*/  MOV R53, R52 ;  /* 0x0000003400357202 */ /* 0x000fe20000000f00 */
[----:B------:R-:W-:Y:S02]  /*196a0*/  IMAD.MOV.U32 R117, RZ, RZ, R116 ;  /* 0x000000ffff757224 */ /* 0x000fe400078e0074 */
.L_x_38425:
[----:B------:R-:W-:Y:S05]  /*196b0*/  BSYNC B1 ;  /* 0x0000000000017941 */ /* 0x000fea0003800000 */
.L_x_38423:
        /* <DEDUP_REMOVED lines=11> */
.L_x_38427:
[----:B------:R-:W-:Y:S01]  /*19770*/  IMAD.MOV.U32 R137, RZ, RZ, R132 ;  /* 0x000000ffff897224 */ /* 0x000fe200078e0084 */
[----:B------:R-:W-:Y:S01]  /*19780*/  MOV R139, R136 ;  /* 0x00000088008b7202 */ /* 0x000fe20000000f00 */
[----:B------:R-:W-:Y:S02]  /*19790*/  IMAD.MOV.U32 R116, RZ, RZ, R123 ;  /* 0x000000ffff747224 */ /* 0x000fe400078e007b */
[----:B------:R-:W-:Y:S02]  /*197a0*/  IMAD.MOV.U32 R52, RZ, RZ, R59 ;  /* 0x000000ffff347224 */ /* 0x000fe400078e003b */
.L_x_38428:
[----:B------:R-:W-:Y:S05]  /*197b0*/  BSYNC B1 ;  /* 0x0000000000017941 */ /* 0x000fea0003800000 */
.L_x_38426:
        /* <DEDUP_REMOVED lines=11> */
.L_x_38430:
[----:B------:R-:W-:Y:S01]  /*19870*/  IMAD.MOV.U32 R132, RZ, RZ, R137 ;  /* 0x000000ffff847224 */ /* 0x000fe200078e0089 */
[----:B------:R-:W-:Y:S01]  /*19880*/  MOV R123, R122 ;  /* 0x0000007a007b7202 */ /* 0x000fe20000000f00 */
[----:B------:R-:W-:Y:S02]  /*19890*/  IMAD.MOV.U32 R136, RZ, RZ, R139 ;  /* 0x000000ffff887224 */ /* 0x000fe400078e008b */
[----:B------:R-:W-:Y:S02]  /*198a0*/  IMAD.MOV.U32 R59, RZ, RZ, R58 ;  /* 0x000000ffff3b7224 */ /* 0x000fe400078e003a */
.L_x_38431:
[----:B------:R-:W-:Y:S05]  /*198b0*/  BSYNC B1 ;  /* 0x0000000000017941 */ /* 0x000fea0003800000 */
.L_x_38429:
        /* <DEDUP_REMOVED lines=11> */
.L_x_38433:
[----:B------:R-:W-:Y:S01]  /*19970*/  MOV R137, R132 ;  /* 0x0000008400897202 */ /* 0x000fe20000000f00 */
[----:B------:R-:W-:Y:S01]  /*19980*/  IMAD.MOV.U32 R139, RZ, RZ, R136 ;  /* 0x000000ffff8b7224 */ /* 0x000fe200078e0088 */
[----:B------:R-:W-:Y:S01]  /*19990*/  MOV R58, R57 ;  /* 0x00000039003a7202 */ /* 0x000fe20000000f00 */
[----:B------:R-:W-:Y:S02]  /*199a0*/  IMAD.MOV.U32 R122, RZ, RZ, R121 ;  /* 0x000000ffff7a7224 */ /* 0x000fe400078e0079 */
.L_x_38434:
[----:B------:R-:W-:Y:S05]  /*199b0*/  BSYNC B1 ;  /* 0x0000000000017941 */ /* 0x000fea0003800000 */
.L_x_38432:
        /* <DEDUP_REMOVED lines=11> */
.L_x_38436:
[----:B------:R-:W-:Y:S01]  /*19a70*/  IMAD.MOV.U32 R132, RZ, RZ, R137 ;  /* 0x000000ffff847224 */ /* 0x000fe200078e0089 */
[----:B------:R-:W-:Y:S01]  /*19a80*/  MOV R136, R139 ;  /* 0x0000008b00887202 */ /* 0x000fe20000000f00 */
[----:B------:R-:W-:Y:S02]  /*19a90*/  IMAD.MOV.U32 R121, RZ, RZ, R120 ;  /* 0x000000ffff797224 */ /* 0x000fe400078e0078 */
[----:B------:R-:W-:Y:S02]  /*19aa0*/  IMAD.MOV.U32 R57, RZ, RZ, R56 ;  /* 0x000000ffff397224 */ /* 0x000fe400078e0038 */
.L_x_38437:
[----:B------:R-:W-:Y:S05]  /*19ab0*/  BSYNC B1 ;  /* 0x0000000000017941 */ /* 0x000fea0003800000 */
.L_x_38435:
        /* <DEDUP_REMOVED lines=11> */
.L_x_38439:
[----:B------:R-:W-:Y:S01]  /*19b70*/  IMAD.MOV.U32 R137, RZ, RZ, R132 ;  /* 0x000000ffff897224 */ /* 0x000fe200078e0084 */
[----:B------:R-:W-:Y:S01]  /*19b80*/  MOV R120, R127 ;  /* 0x0000007f00787202 */ /* 0x000fe20000000f00 */
[----:B------:R-:W-:Y:S02]  /*19b90*/  IMAD.MOV.U32 R139, RZ, RZ, R136 ;  /* 0x000000ffff8b7224 */ /* 0x000fe400078e0088 */
[----:B------:R-:W-:Y:S02]  /*19ba0*/  IMAD.MOV.U32 R56, RZ, RZ, R63 ;  /* 0x000000ffff387224 */ /* 0x000fe400078e003f */
.L_x_38440:
[----:B------:R-:W-:Y:S05]  /*19bb0*/  BSYNC B1 ;  /* 0x0000000000017941 */ /* 0x000fea0003800000 */
.L_x_38438:
        /* <DEDUP_REMOVED lines=11> */
.L_x_38442:
[----:B------:R-:W-:Y:S01]  /*19c70*/  MOV R132, R137 ;  /* 0x0000008900847202 */ /* 0x000fe20000000f00 */
[----:B------:R-:W-:Y:S01]  /*19c80*/  IMAD.MOV.U32 R136, RZ, RZ, R139 ;  /* 0x000000ffff887224 */ /* 0x000fe200078e008b */
[----:B------:R-:W-:Y:S01]  /*19c90*/  MOV R63, R62 ;  /* 0x0000003e003f7202 */ /* 0x000fe20000000f00 */
[----:B------:R-:W-:Y:S02]  /*19ca0*/  IMAD.MOV.U32 R127, RZ, RZ, R126 ;  /* 0x000000ffff7f7224 */ /* 0x000fe400078e007e */
.L_x_38443:
[----:B------:R-:W-:Y:S05]  /*19cb0*/  BSYNC B1 ;  /* 0x0000000000017941 */ /* 0x000fea0003800000 */
.L_x_38441:
        /* <DEDUP_REMOVED lines=11> */
.L_x_38445:
[----:B------:R-:W-:Y:S01]  /*19d70*/  IMAD.MOV.U32 R137, RZ, RZ, R132 ;  /* 0x000000ffff897224 */ /* 0x000fe200078e0084 */
[----:B------:R-:W-:Y:S01]  /*19d80*/  MOV R139, R136 ;  /* 0x00000088008b7202 */ /* 0x000fe20000000f00 */
[----:B------:R-:W-:Y:S02]  /*19d90*/  IMAD.MOV.U32 R126, RZ, RZ, R125 ;  /* 0x000000ffff7e7224 */ /* 0x000fe400078e007d */
[----:B------:R-:W-:Y:S02]  /*19da0*/  IMAD.MOV.U32 R62, RZ, RZ, R61 ;  /* 0x000000ffff3e7224 */ /* 0x000fe400078e003d */
.L_x_38446:
[----:B------:R-:W-:Y:S05]  /*19db0*/  BSYNC B1 ;  /* 0x0000000000017941 */ /* 0x000fea0003800000 */
.L_x_38444:
        /* <DEDUP_REMOVED lines=11> */
.L_x_38448:
[----:B------:R-:W-:Y:S01]  /*19e70*/  IMAD.MOV.U32 R132, RZ, RZ, R137 ;  /* 0x000000ffff847224 */ /* 0x000fe200078e0089 */
[----:B------:R-:W-:Y:S01]  /*19e80*/  MOV R125, R124 ;  /* 0x0000007c007d7202 */ /* 0x000fe20000000f00 */
[----:B------:R-:W-:Y:S02]  /*19e90*/  IMAD.MOV.U32 R136, RZ, RZ, R139 ;  /* 0x000000ffff887224 */ /* 0x000fe400078e008b */
[----:B------:R-:W-:Y:S02]  /*19ea0*/  IMAD.MOV.U32 R61, RZ, RZ, R60 ;  /* 0x000000ffff3d7224 */ /* 0x000fe400078e003c */
.L_x_38449:
[----:B------:R-:W-:Y:S05]  /*19eb0*/  BSYNC B1 ;  /* 0x0000000000017941 */ /* 0x000fea0003800000 */
.L_x_38447:
        /* <DEDUP_REMOVED lines=11> */
.L_x_38451:
[----:B------:R-:W-:Y:S01]  /*19f70*/  MOV R137, R132 ;  /* 0x0000008400897202 */ /* 0x000fe20000000f00 */
[----:B------:R-:W-:Y:S01]  /*19f80*/  IMAD.MOV.U32 R139, RZ, RZ, R136 ;  /* 0x000000ffff8b7224 */ /* 0x000fe200078e0088 */
[----:B------:R-:W-:Y:S01]  /*19f90*/  MOV R60, R67 ;  /* 0x00000043003c7202 */ /* 0x000fe20000000f00 */
[----:B------:R-:W-:Y:S02]  /*19fa0*/  IMAD.MOV.U32 R124, RZ, RZ, R131 ;  /* 0x000000ffff7c7224 */ /* 0x000fe400078e0083 */
.L_x_38452:
[----:B------:R-:W-:Y:S05]  /*19fb0*/  BSYNC B1 ;  /* 0x0000000000017941 */ /* 0x000fea0003800000 */
.L_x_38450:
        /* <DEDUP_REMOVED lines=11> */
.L_x_38454:
[----:B------:R-:W-:Y:S01]  /*1a070*/  IMAD.MOV.U32 R132, RZ, RZ, R137 ;  /* 0x000000ffff847224 */ /* 0x000fe200078e0089 */
[----:B------:R-:W-:Y:S01]  /*1a080*/  MOV R136, R139 ;  /* 0x0000008b00887202 */ /* 0x000fe20000000f00 */
[----:B------:R-:W-:Y:S02]  /*1a090*/  IMAD.MOV.U32 R131, RZ, RZ, R130 ;  /* 0x000000ffff837224 */ /* 0x000fe400078e0082 */
[----:B------:R-:W-:Y:S02]  /*1a0a0*/  IMAD.MOV.U32 R67, RZ, RZ, R66 ;  /* 0x000000ffff437224 */ /* 0x000fe400078e0042 */
.L_x_38455:
[----:B------:R-:W-:Y:S05]  /*1a0b0*/  BSYNC B1 ;  /* 0x0000000000017941 */ /* 0x000fea0003800000 */
.L_x_38453:
        /* <DEDUP_REMOVED lines=11> */
.L_x_38457:
[----:B------:R-:W-:Y:S01]  /*1a170*/  IMAD.MOV.U32 R137, RZ, RZ, R132 ;  /* 0x000000ffff897224 */ /* 0x000fe200078e0084 */
[----:B------:R-:W-:Y:S01]  /*1a180*/  MOV R130, R129 ;  /* 0x0000008100827202 */ /* 0x000fe20000000f00 */
[----:B------:R-:W-:Y:S02]  /*1a190*/  IMAD.MOV.U32 R139, RZ, RZ, R136 ;  /* 0x000000ffff8b7224 */ /* 0x000fe400078e0088 */
[----:B------:R-:W-:Y:S02]  /*1a1a0*/  IMAD.MOV.U32 R66, RZ, RZ, R65 ;  /* 0x000000ffff427224 */ /* 0x000fe400078e0041 */
.L_x_38458:
[----:B------:R-:W-:Y:S05]  /*1a1b0*/  BSYNC B1 ;  /* 0x0000000000017941 */ /* 0x000fea0003800000 */
.L_x_38456:
        /* <DEDUP_REMOVED lines=11> */
.L_x_38460:
[----:B------:R-:W-:Y:S01]  /*1a270*/  IMAD.MOV.U32 R129, RZ, RZ, R128 ;  /* 0x000000ffff817224 */ /* 0x000fe200078e0080 */
[----:B------:R-:W-:Y:S01]  /*1a280*/  MOV R65, R64 ;  /* 0x0000004000417202 */ /* 0x000fe20000000f00 */
[----:B------:R-:W-:Y:S01]  /*1a290*/  IMAD.MOV.U32 R136, RZ, RZ, R139 ;  /* 0x000000ffff887224 */ /* 0x000fe200078e008b */
[----:B------:R-:W-:Y:S01]  /*1a2a0*/  MOV R132, R137 ;  /* 0x0000008900847202 */ /* 0x000fe20000000f00 */
[----:B------:R-:W-:Y:S02]  /*1a2b0*/  IMAD.MOV.U32 R128, RZ, RZ, R137 ;  /* 0x000000ffff807224 */ /* 0x000fe400078e0089 */
[----:B------:R-:W-:Y:S02]  /*1a2c0*/  IMAD.MOV.U32 R64, RZ, RZ, R139 ;  /* 0x000000ffff407224 */ /* 0x000fe400078e008b */
.L_x_38461:
[----:B------:R-:W-:Y:S05]  /*1a2d0*/  BSYNC B1 ;  /* 0x0000000000017941 */ /* 0x000fea0003800000 */
.L_x_38459:
[----:B------:R-:W-:Y:S01]  /*1a2e0*/  IADD3 R0, R0, 0x4, RZ ;  /* 0x0000000400007810 */ /* 0x000fe20007ffe0ff */
[----:B------:R-:W-:Y:S01]  /*1a2f0*/  @!P1 CALL.REL.NOINC `(.L_x_38462) ;  /* 0x0000001000009944 */ /* 0x000fe20003c00000 */
[----:B------:R-:W-:Y:S05]  /*1a300*/  BRA `(.L_x_38463) ;  /* 0xffffc02000007947 */ /* 0x000fea000383ffff */
.L_x_38462:
[----:B------:R-:W-:Y:S01]  /*1a310*/  FADD.FTZ R2, R2, R133 ;  /* 0x0000008502027221 */ /* 0x000fe20000010000 */
[----:B------:R-:W-:Y:S01]  /*1a320*/  MOV R3, R135 ;  /* 0x0000008700037202 */ /* 0x000fe20000000f00 */
[----:B------:R-:W-:Y:S02]  /*1a330*/  IMAD.MOV.U32 R128, RZ, RZ, R132 ;  /* 0x000000ffff807224 */ /* 0x000fe400078e0084 */
[----:B------:R-:W-:-:S02]  /*1a340*/  IMAD.MOV.U32 R64, RZ, RZ, R136 ;  /* 0x000000ffff407224 */ /* 0x000fc400078e0088 */
.L_x_38272:
[----:B------:R-:W-:Y:S05]  /*1a350*/  BSYNC B0 ;  /* 0x0000000000007941 */ /* 0x000fea0003800000 */
.L_x_38271:
[----:B------:R-:W2:Y:S01]  /*1a360*/  S2R R0, SR_TID.X ;  /* 0x0000000000007919 */ /* 0x000ea20000002100 */
[----:B0-----:R-:W-:Y:S01]  /*1a370*/  ISETP.NE.AND P0, PT, R134, RZ, PT ;  /* 0x000000ff8600720c */ /* 0x001fe20003f05270 */
[----:B------:R-:W-:Y:S01]  /*1a380*/  BSSY B0, `(.L_x_38464) ;  /* 0x0000026000007945 */ /* 0x000fe20003800000 */
[----:B--2---:R-:W-:-:S11]  /*1a390*/  ISETP.NE.AND P1, PT, R0, RZ, PT ;  /* 0x000000ff0000720c */ /* 0x004fd60003f25270 */
[----:B------:R-:W-:Y:S05]  /*1a3a0*/  @P0 BRA `(.L_x_38465) ;  /* 0x0000023000000947 */ /* 0x000fea0003800000 */
[----:B-1----:R-:W-:Y:S01]  /*1a3b0*/  MOV R132, R3 ;  /* 0x0000000300847202 */ /* 0x002fe20000000f00 */
[----:B------:R-:W-:Y:S01]  /*1a3c0*/  IMAD.MOV.U32 R133, RZ, RZ, R2 ;  /* 0x000000ffff857224 */ /* 0x000fe200078e0002 */
[----:B------:R0:W-:Y:S04]  /*1a3d0*/  STS.128 [0x10], R128 ;  /* 0x00001080ff007388 */ /* 0x0001e80000000c00 */
[----:B------:R0:W-:Y:S04]  /*1a3e0*/  STS.128 [0x20], R124 ;  /* 0x0000207cff007388 */ /* 0x0001e80000000c00 */
        /* <DEDUP_REMOVED lines=30> */
[----:B------:R0:W-:Y:S02]  /*1a5d0*/  STS.128 [0x200], R4 ;  /* 0x00020004ff007388 */ /* 0x0001e40000000c00 */
.L_x_38465:
[----:B------:R-:W-:Y:S05]  /*1a5e0*/  BSYNC B0 ;  /* 0x0000000000007941 */ /* 0x000fea0003800000 */
.L_x_38464:
[----:B------:R-:W-:Y:S06]  /*1a5f0*/  BAR.SYNC.DEFER_BLOCKING 0x0 ;  /* 0x0000000000007b1d */ /* 0x000fec0000010000 */
        /* <DEDUP_REMOVED lines=34> */
.L_x_38466:
        /* <DEDUP_REMOVED lines=13> */
.L_x_38467:
        /* <DEDUP_REMOVED lines=13> */
.L_x_38468:
        /* <DEDUP_REMOVED lines=13> */
.L_x_38469:
        /* <DEDUP_REMOVED lines=13> */
.L_x_38470:
        /* <DEDUP_REMOVED lines=13> */
.L_x_38471:
        /* <DEDUP_REMOVED lines=19> */
.L_x_38472:
        /* <DEDUP_REMOVED lines=14> */
.L_x_38473:
        /* <DEDUP_REMOVED lines=13> */
.L_x_38474:
        /* <DEDUP_REMOVED lines=13> */
.L_x_38475:
        /* <DEDUP_REMOVED lines=13> */
.L_x_38476:
        /* <DEDUP_REMOVED lines=13> */
.L_x_38477:
[----:B------:R-:W-:Y:S02]  /*1b180*/  P2R R0, PR, RZ, 0x2 ;  /* 0x00000002ff007803 */ /* 0x000fe40000000000 */
[----:B------:R-:W-:-:S02]  /*1b190*/  ISETP.GE.AND P1, PT, R138, 0x14, PT ;  /* 0x000000148a00780c */ /* 0x000fc40003f26270 */
[C---:B------:R-:W-:Y:S02]  /*1b1a0*/  ISETP.GE.AND P2, PT, R138.reuse, 0xf, PT ;  /* 0x0000000f8a00780c */ /* 0x040fe40003f46270 */
[----:B------:R-:W-:Y:S02]  /*1b1b0*/  P2R R44, PR, RZ, 0x2 ;  /* 0x00000002ff2c7803 */ /* 0x000fe40000000000 */
        /* <DEDUP_REMOVED lines=8> */
[--C-:B0-----:R-:W-:Y:S02]  /*1b240*/  FADD.FTZ R45, R40, -R3.reuse ;  /* 0x80000003282d7221 */ /* 0x101fe40000010000 */
        /* <DEDUP_REMOVED lines=9> */
.L_x_38478:
        /* <DEDUP_REMOVED lines=13> */
.L_x_38479:
        /* <DEDUP_REMOVED lines=13> */
.L_x_38480:
        /* <DEDUP_REMOVED lines=13> */
.L_x_38481:
        /* <DEDUP_REMOVED lines=13> */
.L_x_38482:
        /* <DEDUP_REMOVED lines=13> */
.L_x_38483:
        /* <DEDUP_REMOVED lines=20> */
.L_x_38484:
        /* <DEDUP_REMOVED lines=14> */
.L_x_38485:
        /* <DEDUP_REMOVED lines=13> */
.L_x_38486:
        /* <DEDUP_REMOVED lines=13> */
.L_x_38487:
        /* <DEDUP_REMOVED lines=13> */
.L_x_38488:
        /* <DEDUP_REMOVED lines=13> */
.L_x_38489:
        /* <DEDUP_REMOVED lines=19> */
.L_x_38490:
        /* <DEDUP_REMOVED lines=14> */
.L_x_38491:
        /* <DEDUP_REMOVED lines=13> */
.L_x_38492:
        /* <DEDUP_REMOVED lines=13> */
.L_x_38493:
        /* <DEDUP_REMOVED lines=13> */
.L_x_38494:
        /* <DEDUP_REMOVED lines=13> */
.L_x_38495:
        /* <DEDUP_REMOVED lines=13> */
.L_x_38496:
[----:B------:R-:W-:Y:S05]  /*1c270*/  @!P5 BRA `(.L_x_38497) ;  /* 0x000000600000d947 */ /* 0x000fea0003800000 */
[----:B------:R-:W2:Y:S01]  /*1c280*/  LDG.E.CONSTANT R0, [R132.64] ;  /* 0x0000000484007981 */ /* 0x000ea2000c1e9900 */
[----:B0-----:R-:W-:-:S03]  /*1c290*/  FADD.FTZ R5, R6, -R3 ;  /* 0x8000000306057221 */ /* 0x001fc60000010000 */
[----:B------:R0:W-:Y:S01]  /*1c2a0*/  STG.E [R134.64+0xf8], R70 ;  /* 0x0000f84686007986 */ /* 0x0001e2000c101904 */
[----:B------:R-:W-:-:S04]  /*1c2b0*/  FFMA.FTZ R5, R2, -0.69314718246459960938, R5 ;  /* 0xbf31721802057823 */ /* 0x000fc80000010005 */
[----:B--2---:R-:W-:-:S05]  /*1c2c0*/  FADD.FTZ R5, R0, R5 ;  /* 0x0000000500057221 */ /* 0x004fca0000010000 */
[----:B------:R0:W-:Y:S02]  /*1c2d0*/  STG.E [R136.64+0xf8], R5 ;  /* 0x0000f80588007986 */ /* 0x0001e4000c101904 */
.L_x_38497:
[----:B------:R-:W-:Y:S05]  /*1c2e0*/  @!P5 EXIT ;  /* 0x000000000000d94d */ /* 0x000fea0003800000 */
[----:B------:R-:W2:Y:S01]  /*1c2f0*/  LDG.E.CONSTANT R132, [R132.64] ;  /* 0x0000000484847981 */ /* 0x000ea2000c1e9900 */
[----:B------:R-:W-:-:S03]  /*1c300*/  FADD.FTZ R3, R7, -R3 ;  /* 0x8000000307037221 */ /* 0x000fc60000010000 */
[----:B------:R-:W-:Y:S01]  /*1c310*/  STG.E [R134.64+0xfc], R71 ;  /* 0x0000fc4786007986 */ /* 0x000fe2000c101904 */
[----:B------:R-:W-:-:S04]  /*1c320*/  FFMA.FTZ R3, R2, -0.69314718246459960938, R3 ;  /* 0xbf31721802037823 */ /* 0x000fc80000010003 */
[----:B--2---:R-:W-:-:S05]  /*1c330*/  FADD.FTZ R3, R132, R3 ;  /* 0x0000000384037221 */ /* 0x004fca0000010000 */
[----:B------:R-:W-:Y:S01]  /*1c340*/  STG.E [R136.64+0xfc], R3 ;  /* 0x0000fc0388007986 */ /* 0x000fe2000c101904 */
[----:B------:R-:W-:Y:S05]  /*1c350*/  EXIT ;  /* 0x000000000000794d */ /* 0x000fea0003800000 */
.L_x_38498:
        /* <DEDUP_REMOVED lines=10> */
.L_x_74494:


//--------------------- .text._ZN17fastertransformer38beam_online_softmax_topk_stage1_kernelIfLi1ELi64ELi64EEEvPKT_S3_PKbPfiiPKi --------------------------
	.section	.text._ZN17fastertransformer38beam_online_softmax_topk_stage1_kernelIfLi1ELi64ELi64EEEvPKT_S3_PKbPfiiPKi,"ax",@progbits
	.sectioninfo	@"SHI_REGISTERS=220"
	.align	128
        .global         _ZN17fastertransformer38beam_online_softmax_topk_stage1_kernelIfLi1ELi64ELi64EEEvPKT_S3_PKbPfiiPKi
        .type           _ZN17fastertransformer38beam_online_softmax_topk_stage1_kernelIfLi1ELi64ELi64EEEvPKT_S3_PKbPfiiPKi,@function
        .size           _ZN17fastertransformer38beam_online_softmax_topk_stage1_kernelIfLi1ELi64ELi64EEEvPKT_S3_PKbPfiiPKi,(.L_x_74495 - _ZN17fastertransformer38beam_online_softmax_topk_stage1_kernelIfLi1ELi64ELi64EEEvPKT_S3_PKbPfiiPKi)
        .other          _ZN17fastertransformer38beam_online_softmax_topk_stage1_kernelIfLi1ELi64ELi64EEEvPKT_S3_PKbPfiiPKi,@"STO_CUDA_ENTRY STV_DEFAULT"
_ZN17fastertransformer38beam_online_softmax_topk_stage1_kernelIfLi1ELi64ELi64EEEvPKT_S3_PKbPfiiPKi:
.text._ZN17fastertransformer38beam_online_softmax_topk_stage1_kernelIfLi1ELi64ELi64EEEvPKT_S3_PKbPfiiPKi:
        /* <DEDUP_REMOVED lines=10> */
[----:B------:R-:W-:Y:S01]  /*00a0*/  BSSY B1, `(.L_x_38499) ;  /* 0x0000e67000017945 */ /* 0x000fe20003800000 */
[----:B------:R-:W-:Y:S01]  /*00b0*/  IMAD.MOV.U32 R215, RZ, RZ, -0x800001 ;  /* 0xff7fffffffd77424 */ /* 0x000fe200078e00ff */
[----:B------:R-:W-:Y:S01]  /*00c0*/  MOV R213, 0xff7fffff ;  /* 0xff7fffff00d57802 */ /* 0x000fe20000000f00 */
[----:B------:R-:W-:Y:S01]  /*00d0*/  IMAD.MOV.U32 R214, RZ, RZ, -0x800001 ;  /* 0xff7fffffffd67424 */ /* 0x000fe200078e00ff */
[----:B------:R-:W-:Y:S01]  /*00e0*/  IADD3 R0, R0, c[0x0][0x180], RZ ;  /* 0x0000600000007a10 */ /* 0x000fe20007ffe0ff */
[----:B------:R-:W-:Y:S01]  /*00f0*/  IMAD.MOV.U32 R212, RZ, RZ, -0x800001 ;  /* 0xff7fffffffd47424 */ /* 0x000fe200078e00ff */
[----:B------:R-:W-:Y:S01]  /*0100*/  MOV R209, 0xff7fffff ;  /* 0xff7fffff00d17802 */ /* 0x000fe20000000f00 */
[----:B------:R-:W-:Y:S01]  /*0110*/  IMAD.MOV.U32 R211, RZ, RZ, -0x800001 ;  /* 0xff7fffffffd37424 */ /* 0x000fe200078e00ff */
[----:B------:R-:W-:Y:S01]  /*0120*/  IADD3 R0, R0, -0x1, RZ ;  /* 0xffffffff00007810 */ /* 0x000fe20007ffe0ff */
[----:B------:R-:W-:Y:S01]  /*0130*/  IMAD.MOV.U32 R210, RZ, RZ, -0x800001 ;  /* 0xff7fffffffd27424 */ /* 0x000fe200078e00ff */
[----:B------:R-:W-:Y:S01]  /*0140*/  MOV R89, 0xff7fffff ;  /* 0xff7fffff00597802 */ /* 0x000fe20000000f00 */
[----:B------:R-:W-:Y:S01]  /*0150*/  IMAD.MOV.U32 R208, RZ, RZ, -0x800001 ;  /* 0xff7fffffffd07424 */ /* 0x000fe200078e00ff */
[----:B------:R-:W-:Y:S01]  /*0160*/  MOV R93, 0xff7fffff ;  /* 0xff7fffff005d7802 */ /* 0x000fe20000000f00 */
[----:B-1----:R-:W1:Y:S01]  /*0170*/  MUFU.RCP R6, R6 ;  /* 0x0000000600067308 */ /* 0x002e620000001000 */
        /* <DEDUP_REMOVED lines=19> */
[----:B------:R1:W3:Y:S01]  /*02b0*/  F2I.FTZ.U32.TRUNC.NTZ R5, R4 ;  /* 0x0000000400057305 */ /* 0x0002e2000021f000 */
        /* <DEDUP_REMOVED lines=8> */
[----:B-1----:R-:W-:Y:S01]  /*0340*/  HFMA2.MMA R4, -RZ, RZ, 0, 0 ;  /* 0x00000000ff047435 */ /* 0x002fe200000001ff */
[----:B------:R-:W-:-:S02]  /*0350*/  IMAD.MOV.U32 R106, RZ, RZ, -0x800001 ;  /* 0xff7fffffff6a7424 */ /* 0x000fc400078e00ff */
[----:B------:R-:W-:Y:S02]  /*0360*/  IMAD.MOV.U32 R108, RZ, RZ, -0x800001 ;  /* 0xff7fffffff6c7424 */ /* 0x000fe400078e00ff */
[----:B------:R-:W-:Y:S02]  /*0370*/  IMAD.MOV.U32 R111, RZ, RZ, -0x800001 ;  /* 0xff7fffffff6f7424 */ /* 0x000fe400078e00ff */
[----:B---3--:R-:W-:Y:S02]  /*0380*/  IMAD.MOV R9, RZ, RZ, -R5 ;  /* 0x000000ffff097224 */ /* 0x008fe400078e0a05 */
[----:B------:R-:W-:Y:S02]  /*0390*/  IMAD.MOV.U32 R110, RZ, RZ, -0x800001 ;  /* 0xff7fffffff6e7424 */ /* 0x000fe400078e00ff */
[----:B------:R-:W-:Y:S02]  /*03a0*/  IMAD R9, R9, c[0x0][0x10], RZ ;  /* 0x0000040009097a24 */ /* 0x000fe400078e02ff */
[----:B------:R-:W-:-:S02]  /*03b0*/  IMAD.MOV.U32 R112, RZ, RZ, -0x800001 ;  /* 0xff7fffffff707424 */ /* 0x000fc400078e00ff */
[----:B------:R-:W-:Y:S02]  /*03c0*/  IMAD.HI.U32 R5, R5, R9, R4 ;  /* 0x0000000905057227 */ /* 0x000fe400078e0004 */
[----:B------:R-:W1:Y:S02]  /*03d0*/  S2R R4, SR_CTAID.Y ;  /* 0x0000000000047919 */ /* 0x000e640000002600 */
[----:B------:R-:W-:Y:S02]  /*03e0*/  IMAD.MOV.U32 R115, RZ, RZ, -0x800001 ;  /* 0xff7fffffff737424 */ /* 0x000fe400078e00ff */
[----:B------:R-:W-:-:S04]  /*03f0*/  IMAD.HI.U32 R5, R5, R0, RZ ;  /* 0x0000000005057227 */ /* 0x000fc800078e00ff */
[----:B0-----:R-:W-:Y:S02]  /*0400*/  IMAD.MOV R3, RZ, RZ, -R5 ;  /* 0x000000ffff037224 */ /* 0x001fe400078e0a05 */
[----:B------:R-:W-:Y:S02]  /*0410*/  IMAD.MOV.U32 R114, RZ, RZ, -0x800001 ;  /* 0xff7fffffff727424 */ /* 0x000fe400078e00ff */
[----:B------:R-:W-:Y:S02]  /*0420*/  IMAD R0, R3, c[0x0][0x10], R0 ;  /* 0x0000040003007a24 */ /* 0x000fe400078e0200 */
[----:B------:R-:W1:Y:S01]  /*0430*/  S2R R3, SR_TID.X ;  /* 0x0000000000037919 */ /* 0x000e620000002100 */
        /* <DEDUP_REMOVED lines=24> */
[CC--:B-1----:R-:W-:Y:S02]  /*05c0*/  IMAD R0, R5.reuse, R4.reuse, R3 ;  /* 0x0000000405007224 */ /* 0x0c2fe400078e0203 */
[----:B------:R-:W-:Y:S02]  /*05d0*/  IMAD R5, R5, R4, R5 ;  /* 0x0000000405057224 */ /* 0x000fe400078e0205 */
[----:B------:R-:W-:Y:S02]  /*05e0*/  IMAD.MOV.U32 R3, RZ, RZ, -0x800001 ;  /* 0xff7fffffff037424 */ /* 0x000fe400078e00ff */
[----:B------:R-:W-:Y:S01]  /*05f0*/  IMAD.MOV.U32 R140, RZ, RZ, -0x800001 ;  /* 0xff7fffffff8c7424 */ /* 0x000fe200078e00ff */
[----:B------:R-:W-:Y:S01]  /*0600*/  IMNMX R5, R5, c[0x0][0x180], PT ;  /* 0x0000600005057a17 */ /* 0x000fe20003800200 */
[----:B------:R-:W-:-:S02]  /*0610*/  IMAD.MOV.U32 R143, RZ, RZ, RZ ;  /* 0x000000ffff8f7224 */ /* 0x000fc400078e00ff */
[----:B------:R-:W-:Y:S01]  /*0620*/  IMAD.MOV.U32 R142, RZ, RZ, -0x800001 ;  /* 0xff7fffffff8e7424 */ /* 0x000fe200078e00ff */
[----:B--2---:R-:W-:Y:S01]  /*0630*/  ISETP.NE.AND P0, PT, R2, RZ, PT ;  /* 0x000000ff0200720c */ /* 0x004fe20003f05270 */
[----:B------:R-:W-:-:S12]  /*0640*/  IMAD.MOV.U32 R2, RZ, RZ, -0x800001 ;  /* 0xff7fffffff027424 */ /* 0x000fd800078e00ff */
[----:B------:R-:W-:Y:S05]  /*0650*/  @!P0 BRA `(.L_x_38500) ;  /* 0x00004a8000008947 */ /* 0x000fea0003800000 */
[----:B------:R-:W-:Y:S01]  /*0660*/  ISETP.GE.AND P0, PT, R0, R5, PT ;  /* 0x000000050000720c */ /* 0x000fe20003f06270 */
[----:B------:R-:W-:Y:S01]  /*0670*/  BSSY B0, `(.L_x_38501) ;  /* 0x00004a5000007945 */ /* 0x000fe20003800000 */
        /* <DEDUP_REMOVED lines=70> */
[----:B0-----:R-:W-:Y:S01]  /*0ae0*/  IMAD.MOV.U32 R2, RZ, RZ, RZ ;  /* 0x000000ffff027224 */ /* 0x001fe200078e00ff */
[----:B-1----:R-:W-:-:S05]  /*0af0*/  IADD3 R6, RZ, -R3, RZ ;  /* 0x80000003ff067210 */ /* 0x002fca0007ffe0ff */
[----:B------:R-:W-:Y:S01]  /*0b00*/  IMAD R11, R6, R9, RZ ;  /* 0x00000009060b7224 */ /* 0x000fe200078e02ff */
[----:B------:R-:W-:-:S03]  /*0b10*/  IABS R6, R7 ;  /* 0x0000000700067213 */ /* 0x000fc60000000000 */
[----:B------:R-:W-:Y:S01]  /*0b20*/  IMAD.HI.U32 R3, R3, R11, R2 ;  /* 0x0000000b03037227 */ /* 0x000fe200078e0002 */
[----:B------:R-:W-:-:S04]  /*0b30*/  LOP3.LUT R2, R7, c[0x0][0x184], RZ, 0x3c, !PT ;  /* 0x0000610007027a12 */ /* 0x000fc800078e3cff */
[----:B------:R-:W-:Y:S01]  /*0b40*/  ISETP.GE.AND P2, PT, R2, RZ, PT ;  /* 0x000000ff0200720c */ /* 0x000fe20003f46270 */
[----:B------:R-:W-:-:S04]  /*0b50*/  IMAD.HI.U32 R3, R3, R6, RZ ;  /* 0x0000000603037227 */ /* 0x000fc800078e00ff */
[----:B------:R-:W-:Y:S02]  /*0b60*/  IMAD.MOV R4, RZ, RZ, -R3 ;  /* 0x000000ffff047224 */ /* 0x000fe400078e0a03 */
[----:B------:R-:W-:Y:S02]  /*0b70*/  IMAD.MOV.U32 R2, RZ, RZ, 0x4 ;  /* 0x00000004ff027424 */ /* 0x000fe400078e00ff */
[----:B------:R-:W-:-:S05]  /*0b80*/  IMAD R4, R9, R4, R6 ;  /* 0x0000000409047224 */ /* 0x000fca00078e0206 */
[----:B------:R-:W-:-:S13]  /*0b90*/  ISETP.GT.U32.AND P1, PT, R9, R4, PT ;  /* 0x000000040900720c */ /* 0x000fda0003f24070 */
[----:B------:R-:W-:Y:S01]  /*0ba0*/  @!P1 IMAD.IADD R4, R4, 0x1, -R9 ;  /* 0x0000000104049824 */ /* 0x000fe200078e0a09 */
[----:B------:R-:W-:Y:S02]  /*0bb0*/  @!P1 IADD3 R3, R3, 0x1, RZ ;  /* 0x0000000103039810 */ /* 0x000fe40007ffe0ff */
[----:B------:R-:W-:Y:S02]  /*0bc0*/  ISETP.NE.AND P1, PT, RZ, c[0x0][0x184], PT ;  /* 0x00006100ff007a0c */ /* 0x000fe40003f25270 */
[----:B------:R-:W-:-:S13]  /*0bd0*/  ISETP.GE.U32.AND P0, PT, R4, R9, PT ;  /* 0x000000090400720c */ /* 0x000fda0003f06070 */
[----:B------:R-:W-:-:S04]  /*0be0*/  @P0 IADD3 R3, R3, 0x1, RZ ;  /* 0x0000000103030810 */ /* 0x000fc80007ffe0ff */
[----:B------:R-:W-:Y:S02]  /*0bf0*/  @!P2 IADD3 R3, -R3, RZ, RZ ;  /* 0x000000ff0303a210 */ /* 0x000fe40007ffe1ff */
[----:B------:R-:W-:Y:S01]  /*0c00*/  @!P1 LOP3.LUT R3, RZ, c[0x0][0x184], RZ, 0x33, !PT ;  /* 0x00006100ff039a12 */ /* 0x000fe200078e33ff */
[----:B------:R-:W-:-:S04]  /*0c10*/  HFMA2.MMA R143, -RZ, RZ, 0, 0 ;  /* 0x00000000ff8f7435 */ /* 0x000fc800000001ff */
[----:B------:R-:W-:Y:S01]  /*0c20*/  IMAD.WIDE R2, R3, R2, c[0x0][0x188] ;  /* 0x0000620003027625 */ /* 0x000fe200078e0202 */
[----:B------:R-:W-:Y:S02]  /*0c30*/  MOV R212, 0xff7fffff ;  /* 0xff7fffff00d47802 */ /* 0x000fe40000000f00 */
[----:B------:R-:W-:Y:S01]  /*0c40*/  MOV R208, 0xff7fffff ;  /* 0xff7fffff00d07802 */ /* 0x000fe20000000f00 */
[----:B------:R-:W-:Y:S01]  /*0c50*/  IMAD.MOV.U32 R142, RZ, RZ, -0x800001 ;  /* 0xff7fffffff8e7424 */ /* 0x000fe200078e00ff */
[----:B------:R0:W5:Y:S01]  /*0c60*/  LDG.E.CONSTANT R7, [R2.64] ;  /* 0x0000000602077981 */ /* 0x000162000c1e9900 */
        /* <DEDUP_REMOVED lines=63> */
.L_x_38695:
[----:B------:R-:W-:Y:S01]  /*1060*/  IMAD.MOV.U32 R4, RZ, RZ, 0x7f7fffff ;  /* 0x7f7fffffff047424 */ /* 0x000fe200078e00ff */
[----:B-----5:R-:W-:Y:S01]  /*1070*/  ISETP.NE.AND P0, PT, R0, R7, PT ;  /* 0x000000070000720c */ /* 0x020fe20003f05270 */
[----:B------:R-:W-:Y:S03]  /*1080*/  BSSY B2, `(.L_x_38503) ;  /* 0x0000013000027945 */ /* 0x000fe60003800000 */
[----:B------:R-:W-:-:S04]  /*1090*/  FSEL R11, R4, -3.40282346638528859812e+38, !P0 ;  /* 0xff7fffff040b7808 */ /* 0x000fc80004000000 */
[CC--:B------:R-:W-:Y:S02]  /*10a0*/  FSETP.GT.FTZ.AND P1, PT, R142.reuse, R11.reuse, PT ;  /* 0x0000000b8e00720b */ /* 0x0c0fe40003f34000 */
[-C--:B------:R-:W-:Y:S02]  /*10b0*/  FSETP.GEU.FTZ.AND P0, PT, R215, R11.reuse, PT ;  /* 0x0000000bd700720b */ /* 0x080fe40003f1e000 */
[----:B------:R-:W-:Y:S02]  /*10c0*/  FSEL R9, R11, R142, P1 ;  /* 0x0000008e0b097208 */ /* 0x000fe40000800000 */
[----:B------:R-:W-:Y:S02]  /*10d0*/  FSEL R142, R142, R11, P1 ;  /* 0x0000000b8e8e7208 */ /* 0x000fe40000800000 */
[----:B------:R-:W-:Y:S02]  /*10e0*/  ISETP.EQ.OR P0, PT, R145, -0x1, !P0 ;  /* 0xffffffff9100780c */ /* 0x000fe40004702670 */
[C---:B------:R-:W-:Y:S01]  /*10f0*/  FSEL R4, R143.reuse, 1, !P1 ;  /* 0x3f8000008f047808 */ /* 0x040fe20004800000 */
[----:B------:R-:W-:Y:S01]  /*1100*/  FADD.FTZ R9, -R142, R9 ;  /* 0x000000098e097221 */ /* 0x000fe20000010100 */
[----:B------:R-:W-:-:S03]  /*1110*/  FSEL R143, R143, 1, P1 ;  /* 0x3f8000008f8f7808 */ /* 0x000fc60000800000 */
[----:B------:R-:W-:-:S06]  /*1120*/  FMUL.FTZ R9, R9, 1.4426950216293334961 ;  /* 0x3fb8aa3b09097820 */ /* 0x000fcc0000410000 */
[----:B------:R-:W0:Y:S02]  /*1130*/  MUFU.EX2 R9, R9 ;  /* 0x0000000900097308 */ /* 0x000e240000000800 */
[----:B0-----:R-:W-:Y:S01]  /*1140*/  FFMA.FTZ R143, R4, R9, R143 ;  /* 0x00000009048f7223 */ /* 0x001fe2000001008f */
[----:B------:R-:W-:Y:S05]  /*1150*/  @P0 BRA `(.L_x_38504) ;  /* 0x0000003000000947 */ /* 0x000fea0003800000 */
[----:B------:R-:W-:-:S04]  /*1160*/  FSETP.NEU.FTZ.AND P0, PT, R215, R11, PT ;  /* 0x0000000bd700720b */ /* 0x000fc80003f1d000 */
[----:B------:R-:W-:-:S13]  /*1170*/  ISETP.LE.OR P0, PT, R145, R0, P0 ;  /* 0x000000009100720c */ /* 0x000fda0000703670 */
[----:B------:R-:W-:Y:S05]  /*1180*/  @P0 BRA `(.L_x_38505) ;  /* 0x0000002000000947 */ /* 0x000fea0003800000 */
.L_x_38504:
[----:B------:R-:W-:Y:S02]  /*1190*/  IMAD.MOV.U32 R215, RZ, RZ, R11 ;  /* 0x000000ffffd77224 */ /* 0x000fe400078e000b */
[----:B------:R-:W-:Y:S02]  /*11a0*/  IMAD.MOV.U32 R145, RZ, RZ, R0 ;  /* 0x000000ffff917224 */ /* 0x000fe400078e0000 */
.L_x_38505:
[----:B------:R-:W-:Y:S05]  /*11b0*/  BSYNC B2 ;  /* 0x0000000000027941 */ /* 0x000fea0003800000 */
.L_x_38503:
[----:B------:R-:W-:Y:S01]  /*11c0*/  FSETP.GT.FTZ.AND P0, PT, R215, R214, PT ;  /* 0x000000d6d700720b */ /* 0x000fe20003f14000 */
[----:B------:R-:W-:Y:S03]  /*11d0*/  BSSY B2, `(.L_x_38506) ;  /* 0x000000c000027945 */ /* 0x000fe60003800000 */
[----:B------:R-:W-:-:S13]  /*11e0*/  ISETP.EQ.OR P0, PT, R144, -0x1, P0 ;  /* 0xffffffff9000780c */ /* 0x000fda0000702670 */
[----:B------:R-:W-:Y:S05]  /*11f0*/  @P0 BRA `(.L_x_38507) ;  /* 0x0000005000000947 */ /* 0x000fea0003800000 */
[-C--:B------:R-:W-:Y:S01]  /*1200*/  FSETP.NEU.FTZ.AND P0, PT, R215, R214.reuse, PT ;  /* 0x000000d6d700720b */ /* 0x080fe20003f1d000 */
[----:B------:R-:W-:Y:S01]  /*1210*/  IMAD.MOV.U32 R6, RZ, RZ, R144 ;  /* 0x000000ffff067224 */ /* 0x000fe200078e0090 */
[----:B------:R-:W-:Y:S02]  /*1220*/  MOV R4, R214 ;  /* 0x000000d600047202 */ /* 0x000fe40000000f00 */
[----:B------:R-:W-:-:S13]  /*1230*/  ISETP.GE.OR P0, PT, R145, R144, P0 ;  /* 0x000000909100720c */ /* 0x000fda0000706670 */
[----:B------:R-:W-:Y:S05]  /*1240*/  @P0 BRA `(.L_x_38508) ;  /* 0x0000004000000947 */ /* 0x000fea0003800000 */
.L_x_38507:
[----:B------:R-:W-:Y:S01]  /*1250*/  IMAD.MOV.U32 R4, RZ, RZ, R215 ;  /* 0x000000ffff047224 */ /* 0x000fe200078e00d7 */
[----:B------:R-:W-:Y:S01]  /*1260*/  MOV R215, R214 ;  /* 0x000000d600d77202 */ /* 0x000fe20000000f00 */
[----:B------:R-:W-:Y:S02]  /*1270*/  IMAD.MOV.U32 R6, RZ, RZ, R145 ;  /* 0x000000ffff067224 */ /* 0x000fe400078e0091 */
[----:B------:R-:W-:Y:S02]  /*1280*/  IMAD.MOV.U32 R145, RZ, RZ, R144 ;  /* 0x000000ffff917224 */ /* 0x000fe400078e0090 */
.L_x_38508:
[----:B------:R-:W-:Y:S05]  /*1290*/  BSYNC B2 ;  /* 0x0000000000027941 */ /* 0x000fea0003800000 */
.L_x_38506:
        /* <DEDUP_REMOVED lines=11> */
.L_x_38510:
[----:B------:R-:W-:Y:S01]  /*1350*/  IMAD.MOV.U32 R9, RZ, RZ, R4 ;  /* 0x000000ffff097224 */ /* 0x000fe200078e0004 */
[----:B------:R-:W-:Y:S01]  /*1360*/  MOV R214, R213 ;  /* 0x000000d500d67202 */ /* 0x000fe20000000f00 */
[----:B------:R-:W-:Y:S02]  /*1370*/  IMAD.MOV.U32 R11, RZ, RZ, R6 ;  /* 0x000000ffff0b7224 */ /* 0x000fe400078e0006 */
[----:B------:R-:W-:Y:S02]  /*1380*/  IMAD.MOV.U32 R144, RZ, RZ, R147 ;  /* 0x000000ffff907224 */ /* 0x000fe400078e0093 */
.L_x_38511:
[----:B------:R-:W-:Y:S05]  /*1390*/  BSYNC B2 ;  /* 0x0000000000027941 */ /* 0x000fea0003800000 */
.L_x_38509:
        /* <DEDUP_REMOVED lines=11> */
.L_x_38513:
[----:B------:R-:W-:Y:S01]  /*1450*/  IMAD.MOV.U32 R4, RZ, RZ, R9 ;  /* 0x000000ffff047224 */ /* 0x000fe200078e0009 */
[----:B------:R-:W-:Y:S01]  /*1460*/  MOV R213, R212 ;  /* 0x000000d400d57202 */ /* 0x000fe20000000f00 */
[----:B------:R-:W-:Y:S02]  /*1470*/  IMAD.MOV.U32 R6, RZ, RZ, R11 ;  /* 0x000000ffff067224 */ /* 0x000fe400078e000b */
[----:B------:R-:W-:Y:S02]  /*1480*/  IMAD.MOV.U32 R147, RZ, RZ, R146 ;  /* 0x000000ffff937224 */ /* 0x000fe400078e0092 */
.L_x_38514:
[----:B------:R-:W-:Y:S05]  /*1490*/  BSYNC B2 ;  /* 0x0000000000027941 */ /* 0x000fea0003800000 */
.L_x_38512:
        /* <DEDUP_REMOVED lines=11> */
.L_x_38516:
[----:B------:R-:W-:Y:S01]  /*1550*/  IMAD.MOV.U32 R9, RZ, RZ, R4 ;  /* 0x000000ffff097224 */ /* 0x000fe200078e0004 */
[----:B------:R-:W-:Y:S01]  /*1560*/  MOV R212, R211 ;  /* 0x000000d300d47202 */ /* 0x000fe20000000f00 */
[----:B------:R-:W-:Y:S02]  /*1570*/  IMAD.MOV.U32 R11, RZ, RZ, R6 ;  /* 0x000000ffff0b7224 */ /* 0x000fe400078e0006 */
[----:B------:R-:W-:Y:S02]  /*1580*/  IMAD.MOV.U32 R146, RZ, RZ, R149 ;  /* 0x000000ffff927224 */ /* 0x000fe400078e0095 */
.L_x_38517:
[----:B------:R-:W-:Y:S05]  /*1590*/  BSYNC B2 ;  /* 0x0000000000027941 */ /* 0x000fea0003800000 */
.L_x_38515:
        /* <DEDUP_REMOVED lines=11> */
.L_x_38519:
[----:B------:R-:W-:Y:S01]  /*1650*/  IMAD.MOV.U32 R4, RZ, RZ, R9 ;  /* 0x000000ffff047224 */ /* 0x000fe200078e0009 */
[----:B------:R-:W-:Y:S01]  /*1660*/  MOV R211, R210 ;  /* 0x000000d200d37202 */ /* 0x000fe20000000f00 */
[----:B------:R-:W-:Y:S02]  /*1670*/  IMAD.MOV.U32 R6, RZ, RZ, R11 ;  /* 0x000000ffff067224 */ /* 0x000fe400078e000b */
[----:B------:R-:W-:Y:S02]  /*1680*/  IMAD.MOV.U32 R149, RZ, RZ, R148 ;  /* 0x000000ffff957224 */ /* 0x000fe400078e0094 */
.L_x_38520:
[----:B------:R-:W-:Y:S05]  /*1690*/  BSYNC B2 ;  /* 0x0000000000027941 */ /* 0x000fea0003800000 */
.L_x_38518:
        /* <DEDUP_REMOVED lines=11> */
.L_x_38522:
[----:B------:R-:W-:Y:S01]  /*1750*/  IMAD.MOV.U32 R9, RZ, RZ, R4 ;  /* 0x000000ffff097224 */ /* 0x000fe200078e0004 */
[----:B------:R-:W-:Y:S01]  /*1760*/  MOV R210, R209 ;  /* 0x000000d100d27202 */ /* 0x000fe20000000f00 */
[----:B------:R-:W-:Y:S02]  /*1770*/  IMAD.MOV.U32 R11, RZ, RZ, R6 ;  /* 0x000000ffff0b7224 */ /* 0x000fe400078e0006 */
[----:B------:R-:W-:Y:S02]  /*1780*/  IMAD.MOV.U32 R148, RZ, RZ, R151 ;  /* 0x000000ffff947224 */ /* 0x000fe400078e0097 */
.L_x_38523:
[----:B------:R-:W-:Y:S05]  /*1790*/  BSYNC B2 ;  /* 0x0000000000027941 */ /* 0x000fea0003800000 */
.L_x_38521:
        /* <DEDUP_REMOVED lines=11> */
.L_x_38525:
[----:B------:R-:W-:Y:S01]  /*1850*/  IMAD.MOV.U32 R4, RZ, RZ, R9 ;  /* 0x000000ffff047224 */ /* 0x000fe200078e0009 */
[----:B------:R-:W-:Y:S01]  /*1860*/  MOV R209, R208 ;  /* 0x000000d000d17202 */ /* 0x000fe20000000f00 */
[----:B------:R-:W-:Y:S02]  /*1870*/  IMAD.MOV.U32 R6, RZ, RZ, R11 ;  /* 0x000000ffff067224 */ /* 0x000fe400078e000b */
[----:B------:R-:W-:Y:S02]  /*1880*/  IMAD.MOV.U32 R151, RZ, RZ, R150 ;  /* 0x000000ffff977224 */ /* 0x000fe400078e0096 */
.L_x_38526:
[----:B------:R-:W-:Y:S05]  /*1890*/  BSYNC B2 ;  /* 0x0000000000027941 */ /* 0x000fea0003800000 */
.L_x_38524:
        /* <DEDUP_REMOVED lines=11> */
.L_x_38528:
[----:B------:R-:W-:Y:S01]  /*1950*/  IMAD.MOV.U32 R9, RZ, RZ, R4 ;  /* 0x000000ffff097224 */ /* 0x000fe200078e0004 */
[----:B------:R-:W-:Y:S01]  /*1960*/  MOV R208, R3 ;  /* 0x0000000300d07202 */ /* 0x000fe20000000f00 */
[----:B------:R-:W-:Y:S02]  /*1970*/  IMAD.MOV.U32 R11, RZ, RZ, R6 ;  /* 0x000000ffff0b7224 */ /* 0x000fe400078e0006 */
[----:B------:R-:W-:Y:S02]  /*1980*/  IMAD.MOV.U32 R150, RZ, RZ, R153 ;  /* 0x000000ffff967224 */ /* 0x000fe400078e0099 */
.L_x_38529:
[----:B------:R-:W-:Y:S05]  /*1990*/  BSYNC B2 ;  /* 0x0000000000027941 */ /* 0x000fea0003800000 */
.L_x_38527:
        /* <DEDUP_REMOVED lines=11> */
.L_x_38531:
[----:B------:R-:W-:Y:S01]  /*1a50*/  IMAD.MOV.U32 R4, RZ, RZ, R9 ;  /* 0x000000ffff047224 */ /* 0x000fe200078e0009 */
[----:B------:R-:W-:Y:S01]  /*1a60*/  MOV R3, R2 ;  /* 0x0000000200037202 */ /* 0x000fe20000000f00 */
[----:B------:R-:W-:Y:S02]  /*1a70*/  IMAD.MOV.U32 R6, RZ, RZ, R11 ;  /* 0x000000ffff067224 */ /* 0x000fe400078e000b */
[----:B------:R-:W-:Y:S02]  /*1a80*/  IMAD.MOV.U32 R153, RZ, RZ, R152 ;  /* 0x000000ffff997224 */ /* 0x000fe400078e0098 */
.L_x_38532:
[----:B------:R-:W-:Y:S05]  /*1a90*/  BSYNC B2 ;  /* 0x0000000000027941 */ /* 0x000fea0003800000 */
.L_x_38530:
        /* <DEDUP_REMOVED lines=11> */
.L_x_38534:
[----:B------:R-:W-:Y:S01]  /*1b50*/  IMAD.MOV.U32 R9, RZ, RZ, R4 ;  /* 0x000000ffff097224 */ /* 0x000fe200078e0004 */
[----:B------:R-:W-:Y:S01]  /*1b60*/  MOV R2, R89 ;  /* 0x0000005900027202 */ /* 0x000fe20000000f00 */
[----:B------:R-:W-:Y:S02]  /*1b70*/  IMAD.MOV.U32 R11, RZ, RZ, R6 ;  /* 0x000000ffff0b7224 */ /* 0x000fe400078e0006 */
[----:B------:R-:W-:Y:S02]  /*1b80*/  IMAD.MOV.U32 R152, RZ, RZ, R155 ;  /* 0x000000ffff987224 */ /* 0x000fe400078e009b */
.L_x_38535:
[----:B------:R-:W-:Y:S05]  /*1b90*/  BSYNC B2 ;  /* 0x0000000000027941 */ /* 0x000fea0003800000 */
.L_x_38533:
        /* <DEDUP_REMOVED lines=11> */
.L_x_38537:
[----:B------:R-:W-:Y:S01]  /*1c50*/  IMAD.MOV.U32 R4, RZ, RZ, R9 ;  /* 0x000000ffff047224 */ /* 0x000fe200078e0009 */
[----:B------:R-:W-:Y:S01]  /*1c60*/  MOV R89, R88 ;  /* 0x0000005800597202 */ /* 0x000fe20000000f00 */
[----:B------:R-:W-:Y:S02]  /*1c70*/  IMAD.MOV.U32 R6, RZ, RZ, R11 ;  /* 0x000000ffff067224 */ /* 0x000fe400078e000b */
[----:B------:R-:W-:Y:S02]  /*1c80*/  IMAD.MOV.U32 R155, RZ, RZ, R154 ;  /* 0x000000ffff9b7224 */ /* 0x000fe400078e009a */
.L_x_38538:
[----:B------:R-:W-:Y:S05]  /*1c90*/  BSYNC B2 ;  /* 0x0000000000027941 */ /* 0x000fea0003800000 */
.L_x_38536:
        /* <DEDUP_REMOVED lines=11> */
.L_x_38540:
[----:B------:R-:W-:Y:S01]  /*1d50*/  IMAD.MOV.U32 R9, RZ, RZ, R4 ;  /* 0x000000ffff097224 */ /* 0x000fe200078e0004 */
[----:B------:R-:W-:Y:S01]  /*1d60*/  MOV R88, R91 ;  /* 0x0000005b00587202 */ /* 0x000fe20000000f00 */
[----:B------:R-:W-:Y:S02]  /*1d70*/  IMAD.MOV.U32 R11, RZ, RZ, R6 ;  /* 0x000000ffff0b7224 */ /* 0x000fe400078e0006 */
[----:B------:R-:W-:Y:S02]  /*1d80*/  IMAD.MOV.U32 R154, RZ, RZ, R157 ;  /* 0x000000ffff9a7224 */ /* 0x000fe400078e009d */
.L_x_38541:
[----:B------:R-:W-:Y:S05]  /*1d90*/  BSYNC B2 ;  /* 0x0000000000027941 */ /* 0x000fea0003800000 */
.L_x_38539:
        /* <DEDUP_REMOVED lines=11> */
.L_x_38543:
[----:B------:R-:W-:Y:S01]  /*1e50*/  IMAD.MOV.U32 R4, RZ, RZ, R9 ;  /* 0x000000ffff047224 */ /* 0x000fe200078e0009 */
[----:B------:R-:W-:Y:S01]  /*1e60*/  MOV R91, R90 ;  /* 0x0000005a005b7202 */ /* 0x000fe20000000f00 */
[----:B------:R-:W-:Y:S02]  /*1e70*/  IMAD.MOV.U32 R6, RZ, RZ, R11 ;  /* 0x000000ffff067224 */ /* 0x000fe400078e000b */
[----:B------:R-:W-:Y:S02]  /*1e80*/  IMAD.MOV.U32 R157, RZ, RZ, R156 ;  /* 0x000000ffff9d7224 */ /* 0x000fe400078e009c */
.L_x_38544:
[----:B------:R-:W-:Y:S05]  /*1e90*/  BSYNC B2 ;  /* 0x0000000000027941 */ /* 0x000fea0003800000 */
.L_x_38542:
        /* <DEDUP_REMOVED lines=11> */
.L_x_38546:
[----:B------:R-:W-:Y:S01]  /*1f50*/  IMAD.MOV.U32 R9, RZ, RZ, R4 ;  /* 0x000000ffff097224 */ /* 0x000fe200078e0004 */
[----:B------:R-:W-:Y:S01]  /*1f60*/  MOV R90, R93 ;  /* 0x0000005d005a7202 */ /* 0x000fe20000000f00 */
[----:B------:R-:W-:Y:S02]  /*1f70*/  IMAD.MOV.U32 R11, RZ, RZ, R6 ;  /* 0x000000ffff0b7224 */ /* 0x000fe400078e0006 */
[----:B------:R-:W-:Y:S02]  /*1f80*/  IMAD.MOV.U32 R156, RZ, RZ, R159 ;  /* 0x000000ffff9c7224 */ /* 0x000fe400078e009f */
.L_x_38547:
[----:B------:R-:W-:Y:S05]  /*1f90*/  BSYNC B2 ;  /* 0x0000000000027941 */ /* 0x000fea0003800000 */
.L_x_38545:
        /* <DEDUP_REMOVED lines=11> */
.L_x_38549:
[----:B------:R-:W-:Y:S01]  /*2050*/  IMAD.MOV.U32 R4, RZ, RZ, R9 ;  /* 0x000000ffff047224 */ /* 0x000fe200078e0009 */
[----:B------:R-:W-:Y:S01]  /*2060*/  MOV R93, R92 ;  /* 0x0000005c005d7202 */ /* 0x000fe20000000f00 */
[----:B------:R-:W-:Y:S02]  /*2070*/  IMAD.MOV.U32 R6, RZ, RZ, R11 ;  /* 0x000000ffff067224 */ /* 0x000fe400078e000b */
[----:B------:R-:W-:Y:S02]  /*2080*/  IMAD.MOV.U32 R159, RZ, RZ, R158 ;  /* 0x000000ffff9f7224 */ /* 0x000fe400078e009e */
.L_x_38550:
[----:B------:R-:W-:Y:S05]  /*2090*/  BSYNC B2 ;  /* 0x0000000000027941 */ /* 0x000fea0003800000 */
.L_x_38548:
        /* <DEDUP_REMOVED lines=11> */
.L_x_38552:
[----:B------:R-:W-:Y:S01]  /*2150*/  IMAD.MOV.U32 R9, RZ, RZ, R4 ;  /* 0x000000ffff097224 */ /* 0x000fe200078e0004 */
[----:B------:R-:W-:Y:S01]  /*2160*/  MOV R92, R95 ;  /* 0x0000005f005c7202 */ /* 0x000fe20000000f00 */
[----:B------:R-:W-:Y:S02]  /*2170*/  IMAD.MOV.U32 R11, RZ, RZ, R6 ;  /* 0x000000ffff0b7224 */ /* 0x000fe400078e0006 */
[----:B------:R-:W-:Y:S02]  /*2180*/  IMAD.MOV.U32 R158, RZ, RZ, R161 ;  /* 0x000000ffff9e7224 */ /* 0x000fe400078e00a1 */
.L_x_38553:
[----:B------:R-:W-:Y:S05]  /*2190*/  BSYNC B2 ;  /* 0x0000000000027941 */ /* 0x000fea0003800000 */
.L_x_38551:
        /* <DEDUP_REMOVED lines=11> */
.L_x_38555:
[----:B------:R-:W-:Y:S01]  /*2250*/  IMAD.MOV.U32 R4, RZ, RZ, R9 ;  /* 0x000000ffff047224 */ /* 0x000fe200078e0009 */
[----:B------:R-:W-:Y:S01]  /*2260*/  MOV R95, R94 ;  /* 0x0000005e005f7202 */ /* 0x000fe20000000f00 */
[----:B------:R-:W-:Y:S02]  /*2270*/  IMAD.MOV.U32 R6, RZ, RZ, R11 ;  /* 0x000000ffff067224 */ /* 0x000fe400078e000b */
[----:B------:R-:W-:Y:S02]  /*2280*/  IMAD.MOV.U32 R161, RZ, RZ, R160 ;  /* 0x000000ffffa17224 */ /* 0x000fe400078e00a0 */
.L_x_38556:
[----:B------:R-:W-:Y:S05]  /*2290*/  BSYNC B2 ;  /* 0x0000000000027941 */ /* 0x000fea0003800000 */
.L_x_38554:
        /* <DEDUP_REMOVED lines=11> */
.L_x_38558:
[----:B------:R-:W-:Y:S01]  /*2350*/  IMAD.MOV.U32 R9, RZ, RZ, R4 ;  /* 0x000000ffff097224 */ /* 0x000fe200078e0004 */
[----:B------:R-:W-:Y:S01]  /*2360*/  MOV R94, R97 ;  /* 0x00000061005e7202 */ /* 0x000fe20000000f00 */
[----:B------:R-:W-:Y:S02]  /*2370*/  IMAD.MOV.U32 R11, RZ, RZ, R6 ;  /* 0x000000ffff0b7224 */ /* 0x000fe400078e0006 */
[----:B------:R-:W-:Y:S02]  /*2380*/  IMAD.MOV.U32 R160, RZ, RZ, R163 ;  /* 0x000000ffffa07224 */ /* 0x000fe400078e00a3 */
.L_x_38559:
[----:B------:R-:W-:Y:S05]  /*2390*/  BSYNC B2 ;  /* 0x0000000000027941 */ /* 0x000fea0003800000 */
.L_x_38557:
        /* <DEDUP_REMOVED lines=11> */
.L_x_38561:
[----:B------:R-:W-:Y:S01]  /*2450*/  IMAD.MOV.U32 R4, RZ, RZ, R9 ;  /* 0x000000ffff047224 */ /* 0x000fe200078e0009 */
[----:B------:R-:W-:Y:S01]  /*2460*/  MOV R97, R96 ;  /* 0x0000006000617202 */ /* 0x000fe20000000f00 */
[----:B------:R-:W-:Y:S02]  /*2470*/  IMAD.MOV.U32 R6, RZ, RZ, R11 ;  /* 0x000000ffff067224 */ /* 0x000fe400078e000b */
[----:B------:R-:W-:Y:S02]  /*2480*/  IMAD.MOV.U32 R163, RZ, RZ, R162 ;  /* 0x000000ffffa37224 */ /* 0x000fe400078e00a2 */
.L_x_38562:
[----:B------:R-:W-:Y:S05]  /*2490*/  BSYNC B2 ;  /* 0x0000000000027941 */ /* 0x000fea0003800000 */
.L_x_38560:
        /* <DEDUP_REMOVED lines=11> */
.L_x_38564:
[----:B------:R-:W-:Y:S01]  /*2550*/  IMAD.MOV.U32 R9, RZ, RZ, R4 ;  /* 0x000000ffff097224 */ /* 0x000fe200078e0004 */
[----:B------:R-:W-:Y:S01]  /*2560*/  MOV R96, R99 ;  /* 0x0000006300607202 */ /* 0x000fe20000000f00 */
[----:B------:R-:W-:Y:S02]  /*2570*/  IMAD.MOV.U32 R11, RZ, RZ, R6 ;  /* 0x000000ffff0b7224 */ /* 0x000fe400078e0006 */
[----:B------:R-:W-:Y:S02]  /*2580*/  IMAD.MOV.U32 R162, RZ, RZ, R165 ;  /* 0x000000ffffa27224 */ /* 0x000fe400078e00a5 */
.L_x_38565:
[----:B------:R-:W-:Y:S05]  /*2590*/  BSYNC B2 ;  /* 0x0000000000027941 */ /* 0x000fea0003800000 */
.L_x_38563:
        /* <DEDUP_REMOVED lines=11> */
.L_x_38567:
[----:B------:R-:W-:Y:S01]  /*2650*/  IMAD.MOV.U32 R4, RZ, RZ, R9 ;  /* 0x000000ffff047224 */ /* 0x000fe200078e0009 */
[----:B------:R-:W-:Y:S01]  /*2660*/  MOV R99, R98 ;  /* 0x0000006200637202 */ /* 0x000fe20000000f00 */
[----:B------:R-:W-:Y:S02]  /*2670*/  IMAD.MOV.U32 R6, RZ, RZ, R11 ;  /* 0x000000ffff067224 */ /* 0x000fe400078e000b */
[----:B------:R-:W-:Y:S02]  /*2680*/  IMAD.MOV.U32 R165, RZ, RZ, R164 ;  /* 0x000000ffffa57224 */ /* 0x000fe400078e00a4 */
.L_x_38568:
[----:B------:R-:W-:Y:S05]  /*2690*/  BSYNC B2 ;  /* 0x0000000000027941 */ /* 0x000fea0003800000 */
.L_x_38566:
        /* <DEDUP_REMOVED lines=11> */
.L_x_38570:
[----:B------:R-:W-:Y:S01]  /*2750*/  IMAD.MOV.U32 R9, RZ, RZ, R4 ;  /* 0x000000ffff097224 */ /* 0x000fe200078e0004 */
[----:B------:R-:W-:Y:S01]  /*2760*/  MOV R98, R101 ;  /* 0x0000006500627202 */ /* 0x000fe20000000f00 */
[----:B------:R-:W-:Y:S02]  /*2770*/  IMAD.MOV.U32 R11, RZ, RZ, R6 ;  /* 0x000000ffff0b7224 */ /* 0x000fe400078e0006 */
[----:B------:R-:W-:Y:S02]  /*2780*/  IMAD.MOV.U32 R164, RZ, RZ, R167 ;  /* 0x000000ffffa47224 */ /* 0x000fe400078e00a7 */
.L_x_38571:
[----:B------:R-:W-:Y:S05]  /*2790*/  BSYNC B2 ;  /* 0x0000000000027941 */ /* 0x000fea0003800000 */
.L_x_38569:
        /* <DEDUP_REMOVED lines=11> */
.L_x_38573:
[----:B------:R-:W-:Y:S01]  /*2850*/  IMAD.MOV.U32 R4, RZ, RZ, R9 ;  /* 0x000000ffff047224 */ /* 0x000fe200078e0009 */
[----:B------:R-:W-:Y:S01]  /*2860*/  MOV R101, R100 ;  /* 0x0000006400657202 */ /* 0x000fe20000000f00 */
[----:B------:R-:W-:Y:S02]  /*2870*/  IMAD.MOV.U32 R6, RZ, RZ, R11 ;  /* 0x000000ffff067224 */ /* 0x000fe400078e000b */
[----:B------:R-:W-:Y:S02]  /*2880*/  IMAD.MOV.U32 R167, RZ, RZ, R166 ;  /* 0x000000ffffa77224 */ /* 0x000fe400078e00a6 */
.L_x_38574:
[----:B------:R-:W-:Y:S05]  /*2890*/  BSYNC B2 ;  /* 0x0000000000027941 */ /* 0x000fea0003800000 */
.L_x_38572:
        /* <DEDUP_REMOVED lines=11> */
.L_x_38576:
[----:B------:R-:W-:Y:S01]  /*2950*/  IMAD.MOV.U32 R9, RZ, RZ, R4 ;  /* 0x000000ffff097224 */ /* 0x000fe200078e0004 */
[----:B------:R-:W-:Y:S01]  /*2960*/  MOV R100, R103 ;  /* 0x0000006700647202 */ /* 0x000fe20000000f00 */
[----:B------:R-:W-:Y:S02]  /*2970*/  IMAD.MOV.U32 R11, RZ, RZ, R6 ;  /* 0x000000ffff0b7224 */ /* 0x000fe400078e0006 */
[----:B------:R-:W-:Y:S02]  /*2980*/  IMAD.MOV.U32 R166, RZ, RZ, R169 ;  /* 0x000000ffffa67224 */ /* 0x000fe400078e00a9 */
.L_x_38577:
[----:B------:R-:W-:Y:S05]  /*2990*/  BSYNC B2 ;  /* 0x0000000000027941 */ /* 0x000fea0003800000 */
.L_x_38575:
        /* <DEDUP_REMOVED lines=11> */
.L_x_38579:
[----:B------:R-:W-:Y:S01]  /*2a50*/  IMAD.MOV.U32 R4, RZ, RZ, R9 ;  /* 0x000000ffff047224 */ /* 0x000fe200078e0009 */
[----:B------:R-:W-:Y:S01]  /*2a60*/  MOV R103, R102 ;  /* 0x0000006600677202 */ /* 0x000fe20000000f00 */
[----:B------:R-:W-:Y:S02]  /*2a70*/  IMAD.MOV.U32 R6, RZ, RZ, R11 ;  /* 0x000000ffff067224 */ /* 0x000fe400078e000b */
[----:B------:R-:W-:Y:S02]  /*2a80*/  IMAD.MOV.U32 R169, RZ, RZ, R168 ;  /* 0x000000ffffa97224 */ /* 0x000fe400078e00a8 */
.L_x_38580:
[----:B------:R-:W-:Y:S05]  /*2a90*/  BSYNC B2 ;  /* 0x0000000000027941 */ /* 0x000fea0003800000 */
.L_x_38578:
        /* <DEDUP_REMOVED lines=11> */
.L_x_38582:
[----:B------:R-:W-:Y:S01]  /*2b50*/  IMAD.MOV.U32 R9, RZ, RZ, R4 ;  /* 0x000000ffff097224 */ /* 0x000fe200078e0004 */
[----:B------:R-:W-:Y:S01]  /*2b60*/  MOV R102, R105 ;  /* 0x0000006900667202 */ /* 0x000fe20000000f00 */
[----:B------:R-:W-:Y:S02]  /*2b70*/  IMAD.MOV.U32 R11, RZ, RZ, R6 ;  /* 0x000000ffff0b7224 */ /* 0x000fe400078e0006 */
[----:B------:R-:W-:Y:S02]  /*2b80*/  IMAD.MOV.U32 R168, RZ, RZ, R171 ;  /* 0x000000ffffa87224 */ /* 0x000fe400078e00ab */
.L_x_38583:
[----:B------:R-:W-:Y:S05]  /*2b90*/  BSYNC B2 ;  /* 0x0000000000027941 */ /* 0x000fea0003800000 */
.L_x_38581:
        /* <DEDUP_REMOVED lines=11> */
.L_x_38585:
[----:B------:R-:W-:Y:S01]  /*2c50*/  IMAD.MOV.U32 R4, RZ, RZ, R9 ;  /* 0x000000ffff047224 */ /* 0x000fe200078e0009 */
[----:B------:R-:W-:Y:S01]  /*2c60*/  MOV R105, R104 ;  /* 0x0000006800697202 */ /* 0x000fe20000000f00 */
[----:B------:R-:W-:Y:S02]  /*2c70*/  IMAD.MOV.U32 R6, RZ, RZ, R11 ;  /* 0x000000ffff067224 */ /* 0x000fe400078e000b */
[----:B------:R-:W-:Y:S02]  /*2c80*/  IMAD.MOV.U32 R171, RZ, RZ, R170 ;  /* 0x000000ffffab7224 */ /* 0x000fe400078e00aa */
.L_x_38586:
[----:B------:R-:W-:Y:S05]  /*2c90*/  BSYNC B2 ;  /* 0x0000000000027941 */ /* 0x000fea0003800000 */
.L_x_38584:
        /* <DEDUP_REMOVED lines=11> */
.L_x_38588:
[----:B------:R-:W-:Y:S01]  /*2d50*/  IMAD.MOV.U32 R9, RZ, RZ, R4 ;  /* 0x000000ffff097224 */ /* 0x000fe200078e0004 */
[----:B------:R-:W-:Y:S01]  /*2d60*/  MOV R104, R107 ;  /* 0x0000006b00687202 */ /* 0x000fe20000000f00 */
[----:B------:R-:W-:Y:S02]  /*2d70*/  IMAD.MOV.U32 R11, RZ, RZ, R6 ;  /* 0x000000ffff0b7224 */ /* 0x000fe400078e0006 */
[----:B------:R-:W-:Y:S02]  /*2d80*/  IMAD.MOV.U32 R170, RZ, RZ, R173 ;  /* 0x000000ffffaa7224 */ /* 0x000fe400078e00ad */
.L_x_38589:
[----:B------:R-:W-:Y:S05]  /*2d90*/  BSYNC B2 ;  /* 0x0000000000027941 */ /* 0x000fea0003800000 */
.L_x_38587:
        /* <DEDUP_REMOVED lines=11> */
.L_x_38591:
[----:B------:R-:W-:Y:S01]  /*2e50*/  IMAD.MOV.U32 R4, RZ, RZ, R9 ;  /* 0x000000ffff047224 */ /* 0x000fe200078e0009 */
[----:B------:R-:W-:Y:S01]  /*2e60*/  MOV R107, R106 ;  /* 0x0000006a006b7202 */ /* 0x000fe20000000f00 */
[----:B------:R-:W-:Y:S02]  /*2e70*/  IMAD.MOV.U32 R6, RZ, RZ, R11 ;  /* 0x000000ffff067224 */ /* 0x000fe400078e000b */
[----:B------:R-:W-:Y:S02]  /*2e80*/  IMAD.MOV.U32 R173, RZ, RZ, R172 ;  /* 0x000000ffffad7224 */ /* 0x000fe400078e00ac */
.L_x_38592:
[----:B------:R-:W-:Y:S05]  /*2e90*/  BSYNC B2 ;  /* 0x0000000000027941 */ /* 0x000fea0003800000 */
.L_x_38590:
        /* <DEDUP_REMOVED lines=11> */
.L_x_38594:
[----:B------:R-:W-:Y:S01]  /*2f50*/  IMAD.MOV.U32 R9, RZ, RZ, R4 ;  /* 0x000000ffff097224 */ /* 0x000fe200078e0004 */
[----:B------:R-:W-:Y:S01]  /*2f60*/  MOV R106, R109 ;  /* 0x0000006d006a7202 */ /* 0x000fe20000000f00 */
[----:B------:R-:W-:Y:S02]  /*2f70*/  IMAD.MOV.U32 R11, RZ, RZ, R6 ;  /* 0x000000ffff0b7224 */ /* 0x000fe400078e0006 */
[----:B------:R-:W-:Y:S02]  /*2f80*/  IMAD.MOV.U32 R172, RZ, RZ, R175 ;  /* 0x000000ffffac7224 */ /* 0x000fe400078e00af */
.L_x_38595:
[----:B------:R-:W-:Y:S05]  /*2f90*/  BSYNC B2 ;  /* 0x0000000000027941 */ /* 0x000fea0003800000 */
.L_x_38593:
        /* <DEDUP_REMOVED lines=11> */
.L_x_38597:
[----:B------:R-:W-:Y:S01]  /*3050*/  IMAD.MOV.U32 R4, RZ, RZ, R9 ;  /* 0x000000ffff047224 */ /* 0x000fe200078e0009 */
[----:B------:R-:W-:Y:S01]  /*3060*/  MOV R109, R108 ;  /* 0x0000006c006d7202 */ /* 0x000fe20000000f00 */
[----:B------:R-:W-:Y:S02]  /*3070*/  IMAD.MOV.U32 R6, RZ, RZ, R11 ;  /* 0x000000ffff067224 */ /* 0x000fe400078e000b */
[----:B------:R-:W-:Y:S02]  /*3080*/  IMAD.MOV.U32 R175, RZ, RZ, R174 ;  /* 0x000000ffffaf7224 */ /* 0x000fe400078e00ae */
.L_x_38598:
[----:B------:R-:W-:Y:S05]  /*3090*/  BSYNC B2 ;  /* 0x0000000000027941 */ /* 0x000fea0003800000 */
.L_x_38596:
        /* <DEDUP_REMOVED lines=11> */
.L_x_38600:
[----:B------:R-:W-:Y:S01]  /*3150*/  IMAD.MOV.U32 R9, RZ, RZ, R4 ;  /* 0x000000ffff097224 */ /* 0x000fe200078e0004 */
[----:B------:R-:W-:Y:S01]  /*3160*/  MOV R108, R111 ;  /* 0x0000006f006c7202 */ /* 0x000fe20000000f00 */
[----:B------:R-:W-:Y:S02]  /*3170*/  IMAD.MOV.U32 R11, RZ, RZ, R6 ;  /* 0x000000ffff0b7224 */ /* 0x000fe400078e0006 */
[----:B------:R-:W-:Y:S02]  /*3180*/  IMAD.MOV.U32 R174, RZ, RZ, R177 ;  /* 0x000000ffffae7224 */ /* 0x000fe400078e00b1 */
.L_x_38601:
[----:B------:R-:W-:Y:S05]  /*3190*/  BSYNC B2 ;  /* 0x0000000000027941 */ /* 0x000fea0003800000 */
.L_x_38599:
        /* <DEDUP_REMOVED lines=11> */
.L_x_38603:
[----:B------:R-:W-:Y:S01]  /*3250*/  IMAD.MOV.U32 R4, RZ, RZ, R9 ;  /* 0x000000ffff047224 */ /* 0x000fe200078e0009 */
[----:B------:R-:W-:Y:S01]  /*3260*/  MOV R111, R110 ;  /* 0x0000006e006f7202 */ /* 0x000fe20000000f00 */
[----:B------:R-:W-:Y:S02]  /*3270*/  IMAD.MOV.U32 R6, RZ, RZ, R11 ;  /* 0x000000ffff067224 */ /* 0x000fe400078e000b */
[----:B------:R-:W-:Y:S02]  /*3280*/  IMAD.MOV.U32 R177, RZ, RZ, R176 ;  /* 0x000000ffffb17224 */ /* 0x000fe400078e00b0 */
.L_x_38604:
[----:B------:R-:W-:Y:S05]  /*3290*/  BSYNC B2 ;  /* 0x0000000000027941 */ /* 0x000fea0003800000 */
.L_x_38602:
        /* <DEDUP_REMOVED lines=11> */
.L_x_38606:
[----:B------:R-:W-:Y:S01]  /*3350*/  IMAD.MOV.U32 R9, RZ, RZ, R4 ;  /* 0x000000ffff097224 */ /* 0x000fe200078e0004 */
[----:B------:R-:W-:Y:S01]  /*3360*/  MOV R110, R113 ;  /* 0x00000071006e7202 */ /* 0x000fe20000000f00 */
[----:B------:R-:W-:Y:S02]  /*3370*/  IMAD.MOV.U32 R11, RZ, RZ, R6 ;  /* 0x000000ffff0b7224 */ /* 0x000fe400078e0006 */
[----:B------:R-:W-:Y:S02]  /*3380*/  IMAD.MOV.U32 R176, RZ, RZ, R179 ;  /* 0x000000ffffb07224 */ /* 0x000fe400078e00b3 */
.L_x_38607:
[----:B------:R-:W-:Y:S05]  /*3390*/  BSYNC B2 ;  /* 0x0000000000027941 */ /* 0x000fea0003800000 */
.L_x_38605:
        /* <DEDUP_REMOVED lines=11> */
.L_x_38609:
[----:B------:R-:W-:Y:S01]  /*3450*/  IMAD.MOV.U32 R4, RZ, RZ, R9 ;  /* 0x000000ffff047224 */ /* 0x000fe200078e0009 */
[----:B------:R-:W-:Y:S01]  /*3460*/  MOV R113, R112 ;  /* 0x0000007000717202 */ /* 0x000fe20000000f00 */
[----:B------:R-:W-:Y:S02]  /*3470*/  IMAD.MOV.U32 R6, RZ, RZ, R11 ;  /* 0x000000ffff067224 */ /* 0x000fe400078e000b */
[----:B------:R-:W-:Y:S02]  /*3480*/  IMAD.MOV.U32 R179, RZ, RZ, R178 ;  /* 0x000000ffffb37224 */ /* 0x000fe400078e00b2 */
.L_x_38610:
[----:B------:R-:W-:Y:S05]  /*3490*/  BSYNC B2 ;  /* 0x0000000000027941 */ /* 0x000fea0003800000 */
.L_x_38608:
        /* <DEDUP_REMOVED lines=11> */
.L_x_38612:
[----:B------:R-:W-:Y:S01]  /*3550*/  IMAD.MOV.U32 R9, RZ, RZ, R4 ;  /* 0x000000ffff097224 */ /* 0x000fe200078e0004 */
[----:B------:R-:W-:Y:S01]  /*3560*/  MOV R112, R115 ;  /* 0x0000007300707202 */ /* 0x000fe20000000f00 */
[----:B------:R-:W-:Y:S02]  /*3570*/  IMAD.MOV.U32 R11, RZ, RZ, R6 ;  /* 0x000000ffff0b7224 */ /* 0x000fe400078e0006 */
[----:B------:R-:W-:Y:S02]  /*3580*/  IMAD.MOV.U32 R178, RZ, RZ, R181 ;  /* 0x000000ffffb27224 */ /* 0x000fe400078e00b5 */
.L_x_38613:
[----:B------:R-:W-:Y:S05]  /*3590*/  BSYNC B2 ;  /* 0x0000000000027941 */ /* 0x000fea0003800000 */
.L_x_38611:
        /* <DEDUP_REMOVED lines=11> */
.L_x_38615:
[----:B------:R-:W-:Y:S01]  /*3650*/  IMAD.MOV.U32 R4, RZ, RZ, R9 ;  /* 0x000000ffff047224 */ /* 0x000fe200078e0009 */
[----:B------:R-:W-:Y:S01]  /*3660*/  MOV R115, R114 ;  /* 0x0000007200737202 */ /* 0x000fe20000000f00 */
[----:B------:R-:W-:Y:S02]  /*3670*/  IMAD.MOV.U32 R6, RZ, RZ, R11 ;  /* 0x000000ffff067224 */ /* 0x000fe400078e000b */
[----:B------:R-:W-:Y:S02]  /*3680*/  IMAD.MOV.U32 R181, RZ, RZ, R180 ;  /* 0x000000ffffb57224 */ /* 0x000fe400078e00b4 */
.L_x_38616:
[----:B------:R-:W-:Y:S05]  /*3690*/  BSYNC B2 ;  /* 0x0000000000027941 */ /* 0x000fea0003800000 */
.L_x_38614:
        /* <DEDUP_REMOVED lines=11> */
.L_x_38618:
[----:B------:R-:W-:Y:S01]  /*3750*/  IMAD.MOV.U32 R9, RZ, RZ, R4 ;  /* 0x000000ffff097224 */ /* 0x000fe200078e0004 */
[----:B------:R-:W-:Y:S01]  /*3760*/  MOV R114, R117 ;  /* 0x0000007500727202 */ /* 0x000fe20000000f00 */
[----:B------:R-:W-:Y:S02]  /*3770*/  IMAD.MOV.U32 R11, RZ, RZ, R6 ;  /* 0x000000ffff0b7224 */ /* 0x000fe400078e0006 */
[----:B------:R-:W-:Y:S02]  /*3780*/  IMAD.MOV.U32 R180, RZ, RZ, R183 ;  /* 0x000000ffffb47224 */ /* 0x000fe400078e00b7 */
.L_x_38619:
[----:B------:R-:W-:Y:S05]  /*3790*/  BSYNC B2 ;  /* 0x0000000000027941 */ /* 0x000fea0003800000 */
.L_x_38617:
        /* <DEDUP_REMOVED lines=11> */
.L_x_38621:
[----:B------:R-:W-:Y:S01]  /*3850*/  IMAD.MOV.U32 R4, RZ, RZ, R9 ;  /* 0x000000ffff047224 */ /* 0x000fe200078e0009 */
[----:B------:R-:W-:Y:S01]  /*3860*/  MOV R117, R116 ;  /* 0x0000007400757202 */ /* 0x000fe20000000f00 */
[----:B------:R-:W-:Y:S02]  /*3870*/  IMAD.MOV.U32 R6, RZ, RZ, R11 ;  /* 0x000000ffff067224 */ /* 0x000fe400078e000b */
[----:B------:R-:W-:Y:S02]  /*3880*/  IMAD.MOV.U32 R183, RZ, RZ, R182 ;  /* 0x000000ffffb77224 */ /* 0x000fe400078e00b6 */
.L_x_38622:
[----:B------:R-:W-:Y:S05]  /*3890*/  BSYNC B2 ;  /* 0x0000000000027941 */ /* 0x000fea0003800000 */
.L_x_38620:
        /* <DEDUP_REMOVED lines=11> */
.L_x_38624:
[----:B------:R-:W-:Y:S01]  /*3950*/  IMAD.MOV.U32 R9, RZ, RZ, R4 ;  /* 0x000000ffff097224 */ /* 0x000fe200078e0004 */
[----:B------:R-:W-:Y:S01]  /*3960*/  MOV R116, R119 ;  /* 0x0000007700747202 */ /* 0x000fe20000000f00 */
[----:B------:R-:W-:Y:S02]  /*3970*/  IMAD.MOV.U32 R11, RZ, RZ, R6 ;  /* 0x000000ffff0b7224 */ /* 0x000fe400078e0006 */
[----:B------:R-:W-:Y:S02]  /*3980*/  IMAD.MOV.U32 R182, RZ, RZ, R185 ;  /* 0x000000ffffb67224 */ /* 0x000fe400078e00b9 */
.L_x_38625:
[----:B------:R-:W-:Y:S05]  /*3990*/  BSYNC B2 ;  /* 0x0000000000027941 */ /* 0x000fea0003800000 */
.L_x_38623:
        /* <DEDUP_REMOVED lines=11> */
.L_x_38627:
[----:B------:R-:W-:Y:S01]  /*3a50*/  IMAD.MOV.U32 R4, RZ, RZ, R9 ;  /* 0x000000ffff047224 */ /* 0x000fe200078e0009 */
[----:B------:R-:W-:Y:S01]  /*3a60*/  MOV R119, R118 ;  /* 0x0000007600777202 */ /* 0x000fe20000000f00 */
[----:B------:R-:W-:Y:S02]  /*3a70*/  IMAD.MOV.U32 R6, RZ, RZ, R11 ;  /* 0x000000ffff067224 */ /* 0x000fe400078e000b */
[----:B------:R-:W-:Y:S02]  /*3a80*/  IMAD.MOV.U32 R185, RZ, RZ, R184 ;  /* 0x000000ffffb97224 */ /* 0x000fe400078e00b8 */
.L_x_38628:
[----:B------:R-:W-:Y:S05]  /*3a90*/  BSYNC B2 ;  /* 0x0000000000027941 */ /* 0x000fea0003800000 */
.L_x_38626:
        /* <DEDUP_REMOVED lines=11> */
.L_x_38630:
[----:B------:R-:W-:Y:S01]  /*3b50*/  IMAD.MOV.U32 R9, RZ, RZ, R4 ;  /* 0x000000ffff097224 */ /* 0x000fe200078e0004 */
[----:B------:R-:W-:Y:S01]  /*3b60*/  MOV R118, R121 ;  /* 0x0000007900767202 */ /* 0x000fe20000000f00 */
[----:B------:R-:W-:Y:S02]  /*3b70*/  IMAD.MOV.U32 R11, RZ, RZ, R6 ;  /* 0x000000ffff0b7224 */ /* 0x000fe400078e0006 */
[----:B------:R-:W-:Y:S02]  /*3b80*/  IMAD.MOV.U32 R184, RZ, RZ, R187 ;  /* 0x000000ffffb87224 */ /* 0x000fe400078e00bb */
.L_x_38631:
[----:B------:R-:W-:Y:S05]  /*3b90*/  BSYNC B2 ;  /* 0x0000000000027941 */ /* 0x000fea0003800000 */
.L_x_38629:
        /* <DEDUP_REMOVED lines=11> */
.L_x_38633:
[----:B------:R-:W-:Y:S01]  /*3c50*/  IMAD.MOV.U32 R4, RZ, RZ, R9 ;  /* 0x000000ffff047224 */ /* 0x000fe200078e0009 */
[----:B------:R-:W-:Y:S01]  /*3c60*/  MOV R121, R120 ;  /* 0x0000007800797202 */ /* 0x000fe20000000f00 */
[----:B------:R-:W-:Y:S02]  /*3c70*/  IMAD.MOV.U32 R6, RZ, RZ, R11 ;  /* 0x000000ffff067224 */ /* 0x000fe400078e000b */
[----:B------:R-:W-:Y:S02]  /*3c80*/  IMAD.MOV.U32 R187, RZ, RZ, R186 ;  /* 0x000000ffffbb7224 */ /* 0x000fe400078e00ba */
.L_x_38634:
[----:B------:R-:W-:Y:S05]  /*3c90*/  BSYNC B2 ;  /* 0x0000000000027941 */ /* 0x000fea0003800000 */
.L_x_38632:
        /* <DEDUP_REMOVED lines=11> */
.L_x_38636:
[----:B------:R-:W-:Y:S01]  /*3d50*/  IMAD.MOV.U32 R9, RZ, RZ, R4 ;  /* 0x000000ffff097224 */ /* 0x000fe200078e0004 */
[----:B------:R-:W-:Y:S01]  /*3d60*/  MOV R120, R123 ;  /* 0x0000007b00787202 */ /* 0x000fe20000000f00 */
[----:B------:R-:W-:Y:S02]  /*3d70*/  IMAD.MOV.U32 R11, RZ, RZ, R6 ;  /* 0x000000ffff0b7224 */ /* 0x000fe400078e0006 */
[----:B------:R-:W-:Y:S02]  /*3d80*/  IMAD.MOV.U32 R186, RZ, RZ, R189 ;  /* 0x000000ffffba7224 */ /* 0x000fe400078e00bd */
.L_x_38637:
[----:B------:R-:W-:Y:S05]  /*3d90*/  BSYNC B2 ;  /* 0x0000000000027941 */ /* 0x000fea0003800000 */
.L_x_38635:
        /* <DEDUP_REMOVED lines=11> */
.L_x_38639:
[----:B------:R-:W-:Y:S01]  /*3e50*/  IMAD.MOV.U32 R4, RZ, RZ, R9 ;  /* 0x000000ffff047224 */ /* 0x000fe200078e0009 */
[----:B------:R-:W-:Y:S01]  /*3e60*/  MOV R123, R122 ;  /* 0x0000007a007b7202 */ /* 0x000fe20000000f00 */
[----:B------:R-:W-:Y:S02]  /*3e70*/  IMAD.MOV.U32 R6, RZ, RZ, R11 ;  /* 0x000000ffff067224 */ /* 0x000fe400078e000b */
[----:B------:R-:W-:Y:S02]  /*3e80*/  IMAD.MOV.U32 R189, RZ, RZ, R188 ;  /* 0x000000ffffbd7224 */ /* 0x000fe400078e00bc */
.L_x_38640:
[----:B------:R-:W-:Y:S05]  /*3e90*/  BSYNC B2 ;  /* 0x0000000000027941 */ /* 0x000fea0003800000 */
.L_x_38638:
        /* <DEDUP_REMOVED lines=11> */
.L_x_38642:
[----:B------:R-:W-:Y:S01]  /*3f50*/  IMAD.MOV.U32 R9, RZ, RZ, R4 ;  /* 0x000000ffff097224 */ /* 0x000fe200078e0004 */
[----:B------:R-:W-:Y:S01]  /*3f60*/  MOV R122, R125 ;  /* 0x0000007d007a7202 */ /* 0x000fe20000000f00 */
[----:B------:R-:W-:Y:S02]  /*3f70*/  IMAD.MOV.U32 R11, RZ, RZ, R6 ;  /* 0x000000ffff0b7224 */ /* 0x000fe400078e0006 */
[----:B------:R-:W-:Y:S02]  /*3f80*/  IMAD.MOV.U32 R188, RZ, RZ, R191 ;  /* 0x000000ffffbc7224 */ /* 0x000fe400078e00bf */
.L_x_38643:
[----:B------:R-:W-:Y:S05]  /*3f90*/  BSYNC B2 ;  /* 0x0000000000027941 */ /* 0x000fea0003800000 */
.L_x_38641:
        /* <DEDUP_REMOVED lines=11> */
.L_x_38645:
[----:B------:R-:W-:Y:S01]  /*4050*/  IMAD.MOV.U32 R4, RZ, RZ, R9 ;  /* 0x000000ffff047224 */ /* 0x000fe200078e0009 */
[----:B------:R-:W-:Y:S01]  /*4060*/  MOV R125, R124 ;  /* 0x0000007c007d7202 */ /* 0x000fe20000000f00 */
[----:B------:R-:W-:Y:S02]  /*4070*/  IMAD.MOV.U32 R6, RZ, RZ, R11 ;  /* 0x000000ffff067224 */ /* 0x000fe400078e000b */
[----:B------:R-:W-:Y:S02]  /*4080*/  IMAD.MOV.U32 R191, RZ, RZ, R190 ;  /* 0x000000ffffbf7224 */ /* 0x000fe400078e00be */
.L_x_38646:
[----:B------:R-:W-:Y:S05]  /*4090*/  BSYNC B2 ;  /* 0x0000000000027941 */ /* 0x000fea0003800000 */
.L_x_38644:
        /* <DEDUP_REMOVED lines=11> */
.L_x_38648:
[----:B------:R-:W-:Y:S01]  /*4150*/  IMAD.MOV.U32 R9, RZ, RZ, R4 ;  /* 0x000000ffff097224 */ /* 0x000fe200078e0004 */
[----:B------:R-:W-:Y:S01]  /*4160*/  MOV R124, R127 ;  /* 0x0000007f007c7202 */ /* 0x000fe20000000f00 */
[----:B------:R-:W-:Y:S02]  /*4170*/  IMAD.MOV.U32 R11, RZ, RZ, R6 ;  /* 0x000000ffff0b7224 */ /* 0x000fe400078e0006 */
[----:B------:R-:W-:Y:S02]  /*4180*/  IMAD.MOV.U32 R190, RZ, RZ, R193 ;  /* 0x000000ffffbe7224 */ /* 0x000fe400078e00c1 */
.L_x_38649:
[----:B------:R-:W-:Y:S05]  /*4190*/  BSYNC B2 ;  /* 0x0000000000027941 */ /* 0x000fea0003800000 */
.L_x_38647:
        /* <DEDUP_REMOVED lines=11> */
.L_x_38651:
[----:B------:R-:W-:Y:S01]  /*4250*/  IMAD.MOV.U32 R4, RZ, RZ, R9 ;  /* 0x000000ffff047224 */ /* 0x000fe200078e0009 */
[----:B------:R-:W-:Y:S01]  /*4260*/  MOV R127, R126 ;  /* 0x0000007e007f7202 */ /* 0x000fe20000000f00 */
[----:B------:R-:W-:Y:S02]  /*4270*/  IMAD.MOV.U32 R6, RZ, RZ, R11 ;  /* 0x000000ffff067224 */ /* 0x000fe400078e000b */
[----:B------:R-:W-:Y:S02]  /*4280*/  IMAD.MOV.U32 R193, RZ, RZ, R192 ;  /* 0x000000ffffc17224 */ /* 0x000fe400078e00c0 */
.L_x_38652:
[----:B------:R-:W-:Y:S05]  /*4290*/  BSYNC B2 ;  /* 0x0000000000027941 */ /* 0x000fea0003800000 */
.L_x_38650:
        /* <DEDUP_REMOVED lines=11> */
.L_x_38654:
[----:B------:R-:W-:Y:S01]  /*4350*/  IMAD.MOV.U32 R9, RZ, RZ, R4 ;  /* 0x000000ffff097224 */ /* 0x000fe200078e0004 */
[----:B------:R-:W-:Y:S01]  /*4360*/  MOV R126, R129 ;  /* 0x00000081007e7202 */ /* 0x000fe20000000f00 */
[----:B------:R-:W-:Y:S02]  /*4370*/  IMAD.MOV.U32 R11, RZ, RZ, R6 ;  /* 0x000000ffff0b7224 */ /* 0x000fe400078e0006 */
[----:B------:R-:W-:Y:S02]  /*4380*/  IMAD.MOV.U32 R192, RZ, RZ, R195 ;  /* 0x000000ffffc07224 */ /* 0x000fe400078e00c3 */
.L_x_38655:
[----:B------:R-:W-:Y:S05]  /*4390*/  BSYNC B2 ;  /* 0x0000000000027941 */ /* 0x000fea0003800000 */
.L_x_38653:
        /* <DEDUP_REMOVED lines=11> */
.L_x_38657:
[----:B------:R-:W-:Y:S01]  /*4450*/  IMAD.MOV.U32 R4, RZ, RZ, R9 ;  /* 0x000000ffff047224 */ /* 0x000fe200078e0009 */
[----:B------:R-:W-:Y:S01]  /*4460*/  MOV R129, R128 ;  /* 0x0000008000817202 */ /* 0x000fe20000000f00 */
[----:B------:R-:W-:Y:S02]  /*4470*/  IMAD.MOV.U32 R6, RZ, RZ, R11 ;  /* 0x000000ffff067224 */ /* 0x000fe400078e000b */
[----:B------:R-:W-:Y:S02]  /*4480*/  IMAD.MOV.U32 R195, RZ, RZ, R194 ;  /* 0x000000ffffc37224 */ /* 0x000fe400078e00c2 */
.L_x_38658:
[----:B------:R-:W-:Y:S05]  /*4490*/  BSYNC B2 ;  /* 0x0000000000027941 */ /* 0x000fea0003800000 */
.L_x_38656:
        /* <DEDUP_REMOVED lines=11> */
.L_x_38660:
[----:B------:R-:W-:Y:S01]  /*4550*/  IMAD.MOV.U32 R9, RZ, RZ, R4 ;  /* 0x000000ffff097224 */ /* 0x000fe200078e0004 */
[----:B------:R-:W-:Y:S01]  /*4560*/  MOV R128, R131 ;  /* 0x0000008300807202 */ /* 0x000fe20000000f00 */
[----:B------:R-:W-:Y:S02]  /*4570*/  IMAD.MOV.U32 R11, RZ, RZ, R6 ;  /* 0x000000ffff0b7224 */ /* 0x000fe400078e0006 */
[----:B------:R-:W-:Y:S02]  /*4580*/  IMAD.MOV.U32 R194, RZ, RZ, R197 ;  /* 0x000000ffffc27224 */ /* 0x000fe400078e00c5 */
.L_x_38661:
[----:B------:R-:W-:Y:S05]  /*4590*/  BSYNC B2 ;  /* 0x0000000000027941 */ /* 0x000fea0003800000 */
.L_x_38659:
        /* <DEDUP_REMOVED lines=11> */
.L_x_38663:
[----:B------:R-:W-:Y:S01]  /*4650*/  IMAD.MOV.U32 R4, RZ, RZ, R9 ;  /* 0x000000ffff047224 */ /* 0x000fe200078e0009 */
[----:B------:R-:W-:Y:S01]  /*4660*/  MOV R131, R130 ;  /* 0x0000008200837202 */ /* 0x000fe20000000f00 */
[----:B------:R-:W-:Y:S02]  /*4670*/  IMAD.MOV.U32 R6, RZ, RZ, R11 ;  /* 0x000000ffff067224 */ /* 0x000fe400078e000b */
[----:B------:R-:W-:Y:S02]  /*4680*/  IMAD.MOV.U32 R197, RZ, RZ, R196 ;  /* 0x000000ffffc57224 */ /* 0x000fe400078e00c4 */
.L_x_38664:
[----:B------:R-:W-:Y:S05]  /*4690*/  BSYNC B2 ;  /* 0x0000000000027941 */ /* 0x000fea0003800000 */
.L_x_38662:
        /* <DEDUP_REMOVED lines=11> */
.L_x_38666:
[----:B------:R-:W-:Y:S01]  /*4750*/  IMAD.MOV.U32 R9, RZ, RZ, R4 ;  /* 0x000000ffff097224 */ /* 0x000fe200078e0004 */
[----:B------:R-:W-:Y:S01]  /*4760*/  MOV R130, R133 ;  /* 0x0000008500827202 */ /* 0x000fe20000000f00 */
[----:B------:R-:W-:Y:S02]  /*4770*/  IMAD.MOV.U32 R11, RZ, RZ, R6 ;  /* 0x000000ffff0b7224 */ /* 0x000fe400078e0006 */
[----:B------:R-:W-:Y:S02]  /*4780*/  IMAD.MOV.U32 R196, RZ, RZ, R199 ;  /* 0x000000ffffc47224 */ /* 0x000fe400078e00c7 */
.L_x_38667:
[----:B------:R-:W-:Y:S05]  /*4790*/  BSYNC B2 ;  /* 0x0000000000027941 */ /* 0x000fea0003800000 */
.L_x_38665:
        /* <DEDUP_REMOVED lines=11> */
.L_x_38669:
[----:B------:R-:W-:Y:S01]  /*4850*/  IMAD.MOV.U32 R4, RZ, RZ, R9 ;  /* 0x000000ffff047224 */ /* 0x000fe200078e0009 */
[----:B------:R-:W-:Y:S01]  /*4860*/  MOV R133, R132 ;  /* 0x0000008400857202 */ /* 0x000fe20000000f00 */
[----:B------:R-:W-:Y:S02]  /*4870*/  IMAD.MOV.U32 R6, RZ, RZ, R11 ;  /* 0x000000ffff067224 */ /* 0x000fe400078e000b */
[----:B------:R-:W-:Y:S02]  /*4880*/  IMAD.MOV.U32 R199, RZ, RZ, R198 ;  /* 0x000000ffffc77224 */ /* 0x000fe400078e00c6 */
.L_x_38670:
[----:B------:R-:W-:Y:S05]  /*4890*/  BSYNC B2 ;  /* 0x0000000000027941 */ /* 0x000fea0003800000 */
.L_x_38668:
        /* <DEDUP_REMOVED lines=11> */
.L_x_38672:
[----:B------:R-:W-:Y:S01]  /*4950*/  IMAD.MOV.U32 R9, RZ, RZ, R4 ;  /* 0x000000ffff097224 */ /* 0x000fe200078e0004 */
[----:B------:R-:W-:Y:S01]  /*4960*/  MOV R132, R135 ;  /* 0x0000008700847202 */ /* 0x000fe20000000f00 */
[----:B------:R-:W-:Y:S02]  /*4970*/  IMAD.MOV.U32 R11, RZ, RZ, R6 ;  /* 0x000000ffff0b7224 */ /* 0x000fe400078e0006 */
[----:B------:R-:W-:Y:S02]  /*4980*/  IMAD.MOV.U32 R198, RZ, RZ, R201 ;  /* 0x000000ffffc67224 */ /* 0x000fe400078e00c9 */
.L_x_38673:
[----:B------:R-:W-:Y:S05]  /*4990*/  BSYNC B2 ;  /* 0x0000000000027941 */ /* 0x000fea0003800000 */
.L_x_38671:
        /* <DEDUP_REMOVED lines=11> */
.L_x_38675:
[----:B------:R-:W-:Y:S01]  /*4a50*/  IMAD.MOV.U32 R4, RZ, RZ, R9 ;  /* 0x000000ffff047224 */ /* 0x000fe200078e0009 */
[----:B------:R-:W-:Y:S01]  /*4a60*/  MOV R135, R134 ;  /* 0x0000008600877202 */ /* 0x000fe20000000f00 */
[----:B------:R-:W-:Y:S02]  /*4a70*/  IMAD.MOV.U32 R6, RZ, RZ, R11 ;  /* 0x000000ffff067224 */ /* 0x000fe400078e000b */
[----:B------:R-:W-:Y:S02]  /*4a80*/  IMAD.MOV.U32 R201, RZ, RZ, R200 ;  /* 0x000000ffffc97224 */ /* 0x000fe400078e00c8 */
.L_x_38676:
[----:B------:R-:W-:Y:S05]  /*4a90*/  BSYNC B2 ;  /* 0x0000000000027941 */ /* 0x000fea0003800000 */
.L_x_38674:
        /* <DEDUP_REMOVED lines=11> */
.L_x_38678:
[----:B------:R-:W-:Y:S01]  /*4b50*/  IMAD.MOV.U32 R9, RZ, RZ, R4 ;  /* 0x000000ffff097224 */ /* 0x000fe200078e0004 */
[----:B------:R-:W-:Y:S01]  /*4b60*/  MOV R134, R137 ;  /* 0x0000008900867202 */ /* 0x000fe20000000f00 */
[----:B------:R-:W-:Y:S02]  /*4b70*/  IMAD.MOV.U32 R11, RZ, RZ, R6 ;  /* 0x000000ffff0b7224 */ /* 0x000fe400078e0006 */
[----:B------:R-:W-:Y:S02]  /*4b80*/  IMAD.MOV.U32 R200, RZ, RZ, R203 ;  /* 0x000000ffffc87224 */ /* 0x000fe400078e00cb */
.L_x_38679:
[----:B------:R-:W-:Y:S05]  /*4b90*/  BSYNC B2 ;  /* 0x0000000000027941 */ /* 0x000fea0003800000 */
.L_x_38677:
        /* <DEDUP_REMOVED lines=11> */
.L_x_38681:
[----:B------:R-:W-:Y:S01]  /*4c50*/  IMAD.MOV.U32 R4, RZ, RZ, R9 ;  /* 0x000000ffff047224 */ /* 0x000fe200078e0009 */
[----:B------:R-:W-:Y:S01]  /*4c60*/  MOV R137, R136 ;  /* 0x0000008800897202 */ /* 0x000fe20000000f00 */
[----:B------:R-:W-:Y:S02]  /*4c70*/  IMAD.MOV.U32 R6, RZ, RZ, R11 ;  /* 0x000000ffff067224 */ /* 0x000fe400078e000b */
[----:B------:R-:W-:Y:S02]  /*4c80*/  IMAD.MOV.U32 R203, RZ, RZ, R202 ;  /* 0x000000ffffcb7224 */ /* 0x000fe400078e00ca */
.L_x_38682:
[----:B------:R-:W-:Y:S05]  /*4c90*/  BSYNC B2 ;  /* 0x0000000000027941 */ /* 0x000fea0003800000 */
.L_x_38680:
        /* <DEDUP_REMOVED lines=11> */
.L_x_38684:
[----:B------:R-:W-:Y:S01]  /*4d50*/  IMAD.MOV.U32 R9, RZ, RZ, R4 ;  /* 0x000000ffff097224 */ /* 0x000fe200078e0004 */
[----:B------:R-:W-:Y:S01]  /*4d60*/  MOV R136, R139 ;  /* 0x0000008b00887202 */ /* 0x000fe20000000f00 */
[----:B------:R-:W-:Y:S02]  /*4d70*/  IMAD.MOV.U32 R11, RZ, RZ, R6 ;  /* 0x000000ffff0b7224 */ /* 0x000fe400078e0006 */
[----:B------:R-:W-:Y:S02]  /*4d80*/  IMAD.MOV.U32 R202, RZ, RZ, R205 ;  /* 0x000000ffffca7224 */ /* 0x000fe400078e00cd */
.L_x_38685:
[----:B------:R-:W-:Y:S05]  /*4d90*/  BSYNC B2 ;  /* 0x0000000000027941 */ /* 0x000fea0003800000 */
.L_x_38683:
        /* <DEDUP_REMOVED lines=11> */
.L_x_38687:
[----:B------:R-:W-:Y:S01]  /*4e50*/  IMAD.MOV.U32 R4, RZ, RZ, R9 ;  /* 0x000000ffff047224 */ /* 0x000fe200078e0009 */
[----:B------:R-:W-:Y:S01]  /*4e60*/  MOV R139, R138 ;  /* 0x0000008a008b7202 */ /* 0x000fe20000000f00 */
[----:B------:R-:W-:Y:S02]  /*4e70*/  IMAD.MOV.U32 R6, RZ, RZ, R11 ;  /* 0x000000ffff067224 */ /* 0x000fe400078e000b */
[----:B------:R-:W-:Y:S02]  /*4e80*/  IMAD.MOV.U32 R205, RZ, RZ, R204 ;  /* 0x000000ffffcd7224 */ /* 0x000fe400078e00cc */
.L_x_38688:
[----:B------:R-:W-:Y:S05]  /*4e90*/  BSYNC B2 ;  /* 0x0000000000027941 */ /* 0x000fea0003800000 */
.L_x_38686:
        /* <DEDUP_REMOVED lines=11> */
.L_x_38690:
[----:B------:R-:W-:Y:S01]  /*4f50*/  IMAD.MOV.U32 R9, RZ, RZ, R4 ;  /* 0x000000ffff097224 */ /* 0x000fe200078e0004 */
[----:B------:R-:W-:Y:S01]  /*4f60*/  MOV R138, R141 ;  /* 0x0000008d008a7202 */ /* 0x000fe20000000f00 */
[----:B------:R-:W-:Y:S02]  /*4f70*/  IMAD.MOV.U32 R11, RZ, RZ, R6 ;  /* 0x000000ffff0b7224 */ /* 0x000fe400078e0006 */
[----:B------:R-:W-:Y:S02]  /*4f80*/  IMAD.MOV.U32 R204, RZ, RZ, R207 ;  /* 0x000000ffffcc7224 */ /* 0x000fe400078e00cf */
.L_x_38691:
[----:B------:R-:W-:Y:S05]  /*4f90*/  BSYNC B2 ;  /* 0x0000000000027941 */ /* 0x000fea0003800000 */
.L_x_38689:
        /* <DEDUP_REMOVED lines=9> */
.L_x_38693:
[----:B------:R-:W-:Y:S01]  /*5030*/  MOV R141, R140 ;  /* 0x0000008c008d7202 */ /* 0x000fe20000000f00 */
[----:B------:R-:W-:Y:S02]  /*5040*/  IMAD.MOV.U32 R207, RZ, RZ, R206 ;  /* 0x000000ffffcf7224 */ /* 0x000fe400078e00ce */
[----:B------:R-:W-:Y:S02]  /*5050*/  IMAD.MOV.U32 R140, RZ, RZ, R9 ;  /* 0x000000ffff8c7224 */ /* 0x000fe400078e0009 */
[----:B------:R-:W-:Y:S02]  /*5060*/  IMAD.MOV.U32 R206, RZ, RZ, R11 ;  /* 0x000000ffffce7224 */ /* 0x000fe400078e000b */
.L_x_38694:
[----:B------:R-:W-:Y:S05]  /*5070*/  BSYNC B2 ;  /* 0x0000000000027941 */ /* 0x000fea0003800000 */
.L_x_38692:
[----:B------:R-:W-:-:S04]  /*5080*/  IADD3 R0, R0, 0x40, RZ ;  /* 0x0000004000007810 */ /* 0x000fc80007ffe0ff */
[----:B------:R-:W-:-:S13]  /*5090*/  ISETP.GE.AND P0, PT, R0, R5, PT ;  /* 0x000000050000720c */ /* 0x000fda0003f06270 */
[----:B------:R-:W-:Y:S01]  /*50a0*/  @P0 CALL.REL.NOINC `(.L_x_38502) ;  /* 0x0000001000000944 */ /* 0x000fe20003c00000 */
[----:B------:R-:W-:Y:S05]  /*50b0*/  BRA `(.L_x_38695) ;  /* 0xffffbfa000007947 */ /* 0x000fea000383ffff */
.L_x_38502:
[----:B------:R-:W-:Y:S05]  /*50c0*/  BSYNC B0 ;  /* 0x0000000000007941 */ /* 0x000fea0003800000 */
.L_x_38501:
[----:B------:R-:W-:Y:S05]  /*50d0*/  BRA `(.L_x_38696) ;  /* 0x0000963000007947 */ /* 0x000fea0003800000 */
.L_x_38500:
[----:B------:R-:W-:Y:S01]  /*50e0*/  ISETP.GE.AND P0, PT, R0, R5, PT ;  /* 0x000000050000720c */ /* 0x000fe20003f06270 */
        /* <DEDUP_REMOVED lines=64> */
[----:B------:R-:W-:Y:S05]  /*54f0*/  @P0 BRA `(.L_x_38696) ;  /* 0x0000921000000947 */ /* 0x000fea0003800000 */
[----:B------:R-:W-:-:S04]  /*5500*/  ISETP.NE.U32.AND P0, PT, RZ, c[0x0][0x168], PT ;  /* 0x00005a00ff007a0c */ /* 0x000fc80003f05070 */
[----:B------:R-:W-:-:S13]  /*5510*/  ISETP.NE.AND.EX P0, PT, RZ, c[0x0][0x16c], PT, P0 ;  /* 0x00005b00ff007a0c */ /* 0x000fda0003f05300 */
[----:B------:R-:W-:Y:S05]  /*5520*/  @!P0 BRA `(.L_x_38697) ;  /* 0x0000491000008947 */ /* 0x000fea0003800000 */
[----:B------:R-:W-:Y:S01]  /*5530*/  IMAD R7, R7, c[0x0][0x180], RZ ;  /* 0x0000600007077a24 */ /* 0x000fe200078e02ff */
[----:B------:R-:W-:Y:S01]  /*5540*/  MOV R142, 0xff7fffff ;  /* 0xff7fffff008e7802 */ /* 0x000fe20000000f00 */
[----:B------:R-:W-:Y:S01]  /*5550*/  IMAD.MOV.U32 R215, RZ, RZ, -0x800001 ;  /* 0xff7fffffffd77424 */ /* 0x000fe200078e00ff */
[----:B------:R-:W-:Y:S01]  /*5560*/  MOV R214, 0xff7fffff ;  /* 0xff7fffff00d67802 */ /* 0x000fe20000000f00 */
[----:B------:R-:W-:Y:S01]  /*5570*/  IMAD.MOV.U32 R143, RZ, RZ, RZ ;  /* 0x000000ffff8f7224 */ /* 0x000fe200078e00ff */
        /* <DEDUP_REMOVED lines=126> */
.L_x_38891:
[----:B------:R-:W-:Y:S01]  /*5d60*/  SHF.R.S32.HI R4, RZ, 0x1f, R0 ;  /* 0x0000001fff047819 */ /* 0x000fe20000011400 */
[----:B------:R-:W-:Y:S01]  /*5d70*/  IMAD.MOV.U32 R9, RZ, RZ, 0x4 ;  /* 0x00000004ff097424 */ /* 0x000fe200078e00ff */
[----:B------:R-:W-:-:S03]  /*5d80*/  IADD3 R6, P0, R7, R0, RZ ;  /* 0x0000000007067210 */ /* 0x000fc60007f1e0ff */
[----:B------:R-:W-:Y:S01]  /*5d90*/  IMAD.WIDE R8, R0, R9, c[0x0][0x168] ;  /* 0x00005a0000087625 */ /* 0x000fe200078e0209 */
[----:B------:R-:W-:Y:S02]  /*5da0*/  LEA.HI.X.SX32 R11, R7, R4, 0x1, P0 ;  /* 0x00000004070b7211 */ /* 0x000fe400000f0eff */
[----:B------:R-:W-:-:S03]  /*5db0*/  LEA R10, P0, R6, c[0x0][0x160], 0x2 ;  /* 0x00005800060a7a11 */ /* 0x000fc600078010ff */
[----:B------:R-:W2:Y:S01]  /*5dc0*/  LDG.E.CONSTANT R9, [R8.64] ;  /* 0x0000000608097981 */ /* 0x000ea2000c1e9900 */
[----:B------:R-:W-:-:S05]  /*5dd0*/  LEA.HI.X R11, R6, c[0x0][0x164], R11, 0x2, P0 ;  /* 0x00005900060b7a11 */ /* 0x000fca00000f140b */
[----:B------:R-:W2:Y:S01]  /*5de0*/  LDG.E.CONSTANT R10, [R10.64] ;  /* 0x000000060a0a7981 */ /* 0x000ea2000c1e9900 */
[----:B------:R-:W-:Y:S01]  /*5df0*/  BSSY B0, `(.L_x_38698) ;  /* 0x0000013000007945 */ /* 0x000fe20003800000 */
[----:B--2---:R-:W-:-:S05]  /*5e00*/  FADD.FTZ R15, R10, R9 ;  /* 0x000000090a0f7221 */ /* 0x004fca0000010000 */
[----:B------:R-:W-:-:S04]  /*5e10*/  FSETP.GT.FTZ.AND P1, PT, R142, R15, PT ;  /* 0x0000000f8e00720b */ /* 0x000fc80003f34000 */
[----:B------:R-:W-:Y:S02]  /*5e20*/  FSEL R13, R15, R142, P1 ;  /* 0x0000008e0f0d7208 */ /* 0x000fe40000800000 */
[----:B------:R-:W-:-:S05]  /*5e30*/  FSEL R142, R142, R15, P1 ;  /* 0x0000000f8e8e7208 */ /* 0x000fca0000800000 */
[----:B------:R-:W-:Y:S01]  /*5e40*/  FADD.FTZ R13, -R142, R13 ;  /* 0x0000000d8e0d7221 */ /* 0x000fe20000010100 */
[----:B------:R-:W-:-:S03]  /*5e50*/  FSETP.GEU.FTZ.AND P0, PT, R215, R15, PT ;  /* 0x0000000fd700720b */ /* 0x000fc60003f1e000 */
[----:B------:R-:W-:Y:S01]  /*5e60*/  FMUL.FTZ R13, R13, 1.4426950216293334961 ;  /* 0x3fb8aa3b0d0d7820 */ /* 0x000fe20000410000 */
[----:B------:R-:W-:-:S05]  /*5e70*/  ISETP.EQ.OR P0, PT, R145, -0x1, !P0 ;  /* 0xffffffff9100780c */ /* 0x000fca0004702670 */
[----:B------:R-:W0:Y:S01]  /*5e80*/  MUFU.EX2 R13, R13 ;  /* 0x0000000d000d7308 */ /* 0x000e220000000800 */
[C---:B------:R-:W-:Y:S02]  /*5e90*/  FSEL R4, R143.reuse, 1, !P1 ;  /* 0x3f8000008f047808 */ /* 0x040fe40004800000 */
[----:B------:R-:W-:-:S05]  /*5ea0*/  FSEL R143, R143, 1, P1 ;  /* 0x3f8000008f8f7808 */ /* 0x000fca0000800000 */
[----:B0-----:R-:W-:Y:S01]  /*5eb0*/  FFMA.FTZ R143, R4, R13, R143 ;  /* 0x0000000d048f7223 */ /* 0x001fe2000001008f */
[----:B------:R-:W-:Y:S05]  /*5ec0*/  @P0 BRA `(.L_x_38699) ;  /* 0x0000003000000947 */ /* 0x000fea0003800000 */
[----:B------:R-:W-:-:S04]  /*5ed0*/  FSETP.NEU.FTZ.AND P0, PT, R215, R15, PT ;  /* 0x0000000fd700720b */ /* 0x000fc80003f1d000 */
[----:B------:R-:W-:-:S13]  /*5ee0*/  ISETP.LE.OR P0, PT, R145, R0, P0 ;  /* 0x000000009100720c */ /* 0x000fda0000703670 */
[----:B------:R-:W-:Y:S05]  /*5ef0*/  @P0 BRA `(.L_x_38700) ;  /* 0x0000002000000947 */ /* 0x000fea0003800000 */
.L_x_38699:
[----:B------:R-:W-:Y:S01]  /*5f00*/  IMAD.MOV.U32 R215, RZ, RZ, R15 ;  /* 0x000000ffffd77224 */ /* 0x000fe200078e000f */
[----:B------:R-:W-:Y:S02]  /*5f10*/  MOV R145, R0 ;  /* 0x0000000000917202 */ /* 0x000fe40000000f00 */
.L_x_38700:
[----:B------:R-:W-:Y:S05]  /*5f20*/  BSYNC B0 ;  /* 0x0000000000007941 */ /* 0x000fea0003800000 */
.L_x_38698:
        /* <DEDUP_REMOVED lines=9> */
.L_x_38702:
[----:B------:R-:W-:Y:S01]  /*5fc0*/  IMAD.MOV.U32 R4, RZ, RZ, R215 ;  /* 0x000000ffff047224 */ /* 0x000fe200078e00d7 */
[----:B------:R-:W-:Y:S01]  /*5fd0*/  MOV R6, R145 ;  /* 0x0000009100067202 */ /* 0x000fe20000000f00 */
[----:B------:R-:W-:Y:S02]  /*5fe0*/  IMAD.MOV.U32 R215, RZ, RZ, R214 ;  /* 0x000000ffffd77224 */ /* 0x000fe400078e00d6 */
[----:B------:R-:W-:Y:S02]  /*5ff0*/  IMAD.MOV.U32 R145, RZ, RZ, R144 ;  /* 0x000000ffff917224 */ /* 0x000fe400078e0090 */
.L_x_38703:
[----:B------:R-:W-:Y:S05]  /*6000*/  BSYNC B0 ;  /* 0x0000000000007941 */ /* 0x000fea0003800000 */
.L_x_38701:
        /* <DEDUP_REMOVED lines=11> */
.L_x_38705:
[----:B------:R-:W-:Y:S01]  /*60c0*/  IMAD.MOV.U32 R9, RZ, RZ, R4 ;  /* 0x000000ffff097224 */ /* 0x000fe200078e0004 */
[----:B------:R-:W-:Y:S01]  /*60d0*/  MOV R11, R6 ;  /* 0x00000006000b7202 */ /* 0x000fe20000000f00 */
[----:B------:R-:W-:Y:S02]  /*60e0*/  IMAD.MOV.U32 R214, RZ, RZ, R213 ;  /* 0x000000ffffd67224 */ /* 0x000fe400078e00d5 */
[----:B------:R-:W-:Y:S02]  /*60f0*/  IMAD.MOV.U32 R144, RZ, RZ, R147 ;  /* 0x000000ffff907224 */ /* 0x000fe400078e0093 */
.L_x_38706:
[----:B------:R-:W-:Y:S05]  /*6100*/  BSYNC B0 ;  /* 0x0000000000007941 */ /* 0x000fea0003800000 */
.L_x_38704:
        /* <DEDUP_REMOVED lines=11> */
.L_x_38708:
[----:B------:R-:W-:Y:S01]  /*61c0*/  IMAD.MOV.U32 R4, RZ, RZ, R9 ;  /* 0x000000ffff047224 */ /* 0x000fe200078e0009 */
[----:B------:R-:W-:Y:S01]  /*61d0*/  MOV R6, R11 ;  /* 0x0000000b00067202 */ /* 0x000fe20000000f00 */
[----:B------:R-:W-:Y:S02]  /*61e0*/  IMAD.MOV.U32 R213, RZ, RZ, R212 ;  /* 0x000000ffffd57224 */ /* 0x000fe400078e00d4 */
[----:B------:R-:W-:Y:S02]  /*61f0*/  IMAD.MOV.U32 R147, RZ, RZ, R146 ;  /* 0x000000ffff937224 */ /* 0x000fe400078e0092 */
.L_x_38709:
[----:B------:R-:W-:Y:S05]  /*6200*/  BSYNC B0 ;  /* 0x0000000000007941 */ /* 0x000fea0003800000 */
.L_x_38707:
        /* <DEDUP_REMOVED lines=11> */
.L_x_38711:
[----:B------:R-:W-:Y:S01]  /*62c0*/  IMAD.MOV.U32 R9, RZ, RZ, R4 ;  /* 0x000000ffff097224 */ /* 0x000fe200078e0004 */
[----:B------:R-:W-:Y:S01]  /*62d0*/  MOV R11, R6 ;  /* 0x00000006000b7202 */ /* 0x000fe20000000f00 */
[----:B------:R-:W-:Y:S02]  /*62e0*/  IMAD.MOV.U32 R212, RZ, RZ, R211 ;  /* 0x000000ffffd47224 */ /* 0x000fe400078e00d3 */
[----:B------:R-:W-:Y:S02]  /*62f0*/  IMAD.MOV.U32 R146, RZ, RZ, R149 ;  /* 0x000000ffff927224 */ /* 0x000fe400078e0095 */
.L_x_38712:
[----:B------:R-:W-:Y:S05]  /*6300*/  BSYNC B0 ;  /* 0x0000000000007941 */ /* 0x000fea0003800000 */
.L_x_38710:
        /* <DEDUP_REMOVED lines=11> */
.L_x_38714:
[----:B------:R-:W-:Y:S01]  /*63c0*/  IMAD.MOV.U32 R4, RZ, RZ, R9 ;  /* 0x000000ffff047224 */ /* 0x000fe200078e0009 */
[----:B------:R-:W-:Y:S01]  /*63d0*/  MOV R6, R11 ;  /* 0x0000000b00067202 */ /* 0x000fe20000000f00 */
[----:B------:R-:W-:Y:S02]  /*63e0*/  IMAD.MOV.U32 R211, RZ, RZ, R210 ;  /* 0x000000ffffd37224 */ /* 0x000fe400078e00d2 */
[----:B------:R-:W-:Y:S02]  /*63f0*/  IMAD.MOV.U32 R149, RZ, RZ, R148 ;  /* 0x000000ffff957224 */ /* 0x000fe400078e0094 */
.L_x_38715:
[----:B------:R-:W-:Y:S05]  /*6400*/  BSYNC B0 ;  /* 0x0000000000007941 */ /* 0x000fea0003800000 */
.L_x_38713:
        /* <DEDUP_REMOVED lines=11> */
.L_x_38717:
[----:B------:R-:W-:Y:S01]  /*64c0*/  IMAD.MOV.U32 R9, RZ, RZ, R4 ;  /* 0x000000ffff097224 */ /* 0x000fe200078e0004 */
[----:B------:R-:W-:Y:S01]  /*64d0*/  MOV R11, R6 ;  /* 0x00000006000b7202 */ /* 0x000fe20000000f00 */
[----:B------:R-:W-:Y:S02]  /*64e0*/  IMAD.MOV.U32 R210, RZ, RZ, R209 ;  /* 0x000000ffffd27224 */ /* 0x000fe400078e00d1 */
[----:B------:R-:W-:Y:S02]  /*64f0*/  IMAD.MOV.U32 R148, RZ, RZ, R151 ;  /* 0x000000ffff947224 */ /* 0x000fe400078e0097 */
.L_x_38718:
[----:B------:R-:W-:Y:S05]  /*6500*/  BSYNC B0 ;  /* 0x0000000000007941 */ /* 0x000fea0003800000 */
.L_x_38716:
        /* <DEDUP_REMOVED lines=11> */
.L_x_38720:
[----:B------:R-:W-:Y:S01]  /*65c0*/  IMAD.MOV.U32 R4, RZ, RZ, R9 ;  /* 0x000000ffff047224 */ /* 0x000fe200078e0009 */
[----:B------:R-:W-:Y:S01]  /*65d0*/  MOV R6, R11 ;  /* 0x0000000b00067202 */ /* 0x000fe20000000f00 */
[----:B------:R-:W-:Y:S02]  /*65e0*/  IMAD.MOV.U32 R209, RZ, RZ, R208 ;  /* 0x000000ffffd17224 */ /* 0x000fe400078e00d0 */
[----:B------:R-:W-:Y:S02]  /*65f0*/  IMAD.MOV.U32 R151, RZ, RZ, R150 ;  /* 0x000000ffff977224 */ /* 0x000fe400078e0096 */
.L_x_38721:
[----:B------:R-:W-:Y:S05]  /*6600*/  BSYNC B0 ;  /* 0x0000000000007941 */ /* 0x000fea0003800000 */
.L_x_38719:
        /* <DEDUP_REMOVED lines=11> */
.L_x_38723:
[----:B------:R-:W-:Y:S01]  /*66c0*/  IMAD.MOV.U32 R9, RZ, RZ, R4 ;  /* 0x000000ffff097224 */ /* 0x000fe200078e0004 */
[----:B------:R-:W-:Y:S01]  /*66d0*/  MOV R11, R6 ;  /* 0x00000006000b7202 */ /* 0x000fe20000000f00 */
[----:B------:R-:W-:Y:S02]  /*66e0*/  IMAD.MOV.U32 R208, RZ, RZ, R3 ;  /* 0x000000ffffd07224 */ /* 0x000fe400078e0003 */
[----:B------:R-:W-:Y:S02]  /*66f0*/  IMAD.MOV.U32 R150, RZ, RZ, R153 ;  /* 0x000000ffff967224 */ /* 0x000fe400078e0099 */
.L_x_38724:
[----:B------:R-:W-:Y:S05]  /*6700*/  BSYNC B0 ;  /* 0x0000000000007941 */ /* 0x000fea0003800000 */
.L_x_38722:
        /* <DEDUP_REMOVED lines=11> */
.L_x_38726:
[----:B------:R-:W-:Y:S01]  /*67c0*/  IMAD.MOV.U32 R4, RZ, RZ, R9 ;  /* 0x000000ffff047224 */ /* 0x000fe200078e0009 */
[----:B------:R-:W-:Y:S01]  /*67d0*/  MOV R6, R11 ;  /* 0x0000000b00067202 */ /* 0x000fe20000000f00 */
[----:B------:R-:W-:Y:S02]  /*67e0*/  IMAD.MOV.U32 R3, RZ, RZ, R2 ;  /* 0x000000ffff037224 */ /* 0x000fe400078e0002 */
[----:B------:R-:W-:Y:S02]  /*67f0*/  IMAD.MOV.U32 R153, RZ, RZ, R152 ;  /* 0x000000ffff997224 */ /* 0x000fe400078e0098 */
.L_x_38727:
[----:B------:R-:W-:Y:S05]  /*6800*/  BSYNC B0 ;  /* 0x0000000000007941 */ /* 0x000fea0003800000 */
.L_x_38725:
        /* <DEDUP_REMOVED lines=11> */
.L_x_38729:
[----:B------:R-:W-:Y:S01]  /*68c0*/  IMAD.MOV.U32 R9, RZ, RZ, R4 ;  /* 0x000000ffff097224 */ /* 0x000fe200078e0004 */
[----:B------:R-:W-:Y:S01]  /*68d0*/  MOV R11, R6 ;  /* 0x00000006000b7202 */ /* 0x000fe20000000f00 */
[----:B------:R-:W-:Y:S02]  /*68e0*/  IMAD.MOV.U32 R2, RZ, RZ, R89 ;  /* 0x000000ffff027224 */ /* 0x000fe400078e0059 */
[----:B------:R-:W-:Y:S02]  /*68f0*/  IMAD.MOV.U32 R152, RZ, RZ, R155 ;  /* 0x000000ffff987224 */ /* 0x000fe400078e009b */
.L_x_38730:
[----:B------:R-:W-:Y:S05]  /*6900*/  BSYNC B0 ;  /* 0x0000000000007941 */ /* 0x000fea0003800000 */
.L_x_38728:
        /* <DEDUP_REMOVED lines=11> */
.L_x_38732:
[----:B------:R-:W-:Y:S01]  /*69c0*/  IMAD.MOV.U32 R4, RZ, RZ, R9 ;  /* 0x000000ffff047224 */ /* 0x000fe200078e0009 */
[----:B------:R-:W-:Y:S01]  /*69d0*/  MOV R6, R11 ;  /* 0x0000000b00067202 */ /* 0x000fe20000000f00 */
[----:B------:R-:W-:Y:S02]  /*69e0*/  IMAD.MOV.U32 R89, RZ, RZ, R88 ;  /* 0x000000ffff597224 */ /* 0x000fe400078e0058 */
[----:B------:R-:W-:Y:S02]  /*69f0*/  IMAD.MOV.U32 R155, RZ, RZ, R154 ;  /* 0x000000ffff9b7224 */ /* 0x000fe400078e009a */
.L_x_38733:
[----:B------:R-:W-:Y:S05]  /*6a00*/  BSYNC B0 ;  /* 0x0000000000007941 */ /* 0x000fea0003800000 */
.L_x_38731:
        /* <DEDUP_REMOVED lines=11> */
.L_x_38735:
[----:B------:R-:W-:Y:S01]  /*6ac0*/  IMAD.MOV.U32 R9, RZ, RZ, R4 ;  /* 0x000000ffff097224 */ /* 0x000fe200078e0004 */
[----:B------:R-:W-:Y:S01]  /*6ad0*/  MOV R11, R6 ;  /* 0x00000006000b7202 */ /* 0x000fe20000000f00 */
[----:B------:R-:W-:Y:S02]  /*6ae0*/  IMAD.MOV.U32 R88, RZ, RZ, R91 ;  /* 0x000000ffff587224 */ /* 0x000fe400078e005b */
[----:B------:R-:W-:Y:S02]  /*6af0*/  IMAD.MOV.U32 R154, RZ, RZ, R157 ;  /* 0x000000ffff9a7224 */ /* 0x000fe400078e009d */
.L_x_38736:
[----:B------:R-:W-:Y:S05]  /*6b00*/  BSYNC B0 ;  /* 0x0000000000007941 */ /* 0x000fea0003800000 */
.L_x_38734:
        /* <DEDUP_REMOVED lines=11> */
.L_x_38738:
[----:B------:R-:W-:Y:S01]  /*6bc0*/  IMAD.MOV.U32 R4, RZ, RZ, R9 ;  /* 0x000000ffff047224 */ /* 0x000fe200078e0009 */
[----:B------:R-:W-:Y:S01]  /*6bd0*/  MOV R6, R11 ;  /* 0x0000000b00067202 */ /* 0x000fe20000000f00 */
[----:B------:R-:W-:Y:S02]  /*6be0*/  IMAD.MOV.U32 R91, RZ, RZ, R90 ;  /* 0x000000ffff5b7224 */ /* 0x000fe400078e005a */
[----:B------:R-:W-:Y:S02]  /*6bf0*/  IMAD.MOV.U32 R157, RZ, RZ, R156 ;  /* 0x000000ffff9d7224 */ /* 0x000fe400078e009c */
.L_x_38739:
[----:B------:R-:W-:Y:S05]  /*6c00*/  BSYNC B0 ;  /* 0x0000000000007941 */ /* 0x000fea0003800000 */
.L_x_38737:
        /* <DEDUP_REMOVED lines=11> */
.L_x_38741:
[----:B------:R-:W-:Y:S01]  /*6cc0*/  IMAD.MOV.U32 R9, RZ, RZ, R4 ;  /* 0x000000ffff097224 */ /* 0x000fe200078e0004 */
[----:B------:R-:W-:Y:S01]  /*6cd0*/  MOV R11, R6 ;  /* 0x00000006000b7202 */ /* 0x000fe20000000f00 */
[----:B------:R-:W-:Y:S02]  /*6ce0*/  IMAD.MOV.U32 R90, RZ, RZ, R93 ;  /* 0x000000ffff5a7224 */ /* 0x000fe400078e005d */
[----:B------:R-:W-:Y:S02]  /*6cf0*/  IMAD.MOV.U32 R156, RZ, RZ, R159 ;  /* 0x000000ffff9c7224 */ /* 0x000fe400078e009f */
.L_x_38742:
[----:B------:R-:W-:Y:S05]  /*6d00*/  BSYNC B0 ;  /* 0x0000000000007941 */ /* 0x000fea0003800000 */
.L_x_38740:
        /* <DEDUP_REMOVED lines=11> */
.L_x_38744:
[----:B------:R-:W-:Y:S01]  /*6dc0*/  IMAD.MOV.U32 R4, RZ, RZ, R9 ;  /* 0x000000ffff047224 */ /* 0x000fe200078e0009 */
[----:B------:R-:W-:Y:S01]  /*6dd0*/  MOV R6, R11 ;  /* 0x0000000b00067202 */ /* 0x000fe20000000f00 */
[----:B------:R-:W-:Y:S02]  /*6de0*/  IMAD.MOV.U32 R93, RZ, RZ, R92 ;  /* 0x000000ffff5d7224 */ /* 0x000fe400078e005c */
[----:B------:R-:W-:Y:S02]  /*6df0*/  IMAD.MOV.U32 R159, RZ, RZ, R158 ;  /* 0x000000ffff9f7224 */ /* 0x000fe400078e009e */
.L_x_38745:
[----:B------:R-:W-:Y:S05]  /*6e00*/  BSYNC B0 ;  /* 0x0000000000007941 */ /* 0x000fea0003800000 */
.L_x_38743:
        /* <DEDUP_REMOVED lines=11> */
.L_x_38747:
[----:B------:R-:W-:Y:S01]  /*6ec0*/  IMAD.MOV.U32 R9, RZ, RZ, R4 ;  /* 0x000000ffff097224 */ /* 0x000fe200078e0004 */
[----:B------:R-:W-:Y:S01]  /*6ed0*/  MOV R11, R6 ;  /* 0x00000006000b7202 */ /* 0x000fe20000000f00 */
[----:B------:R-:W-:Y:S02]  /*6ee0*/  IMAD.MOV.U32 R92, RZ, RZ, R95 ;  /* 0x000000ffff5c7224 */ /* 0x000fe400078e005f */
[----:B------:R-:W-:Y:S02]  /*6ef0*/  IMAD.MOV.U32 R158, RZ, RZ, R161 ;  /* 0x000000ffff9e7224 */ /* 0x000fe400078e00a1 */
.L_x_38748:
[----:B------:R-:W-:Y:S05]  /*6f00*/  BSYNC B0 ;  /* 0x0000000000007941 */ /* 0x000fea0003800000 */
.L_x_38746:
        /* <DEDUP_REMOVED lines=11> */
.L_x_38750:
[----:B------:R-:W-:Y:S01]  /*6fc0*/  IMAD.MOV.U32 R4, RZ, RZ, R9 ;  /* 0x000000ffff047224 */ /* 0x000fe200078e0009 */
[----:B------:R-:W-:Y:S01]  /*6fd0*/  MOV R6, R11 ;  /* 0x0000000b00067202 */ /* 0x000fe20000000f00 */
[----:B------:R-:W-:Y:S02]  /*6fe0*/  IMAD.MOV.U32 R95, RZ, RZ, R94 ;  /* 0x000000ffff5f7224 */ /* 0x000fe400078e005e */
[----:B------:R-:W-:Y:S02]  /*6ff0*/  IMAD.MOV.U32 R161, RZ, RZ, R160 ;  /* 0x000000ffffa17224 */ /* 0x000fe400078e00a0 */
.L_x_38751:
[----:B------:R-:W-:Y:S05]  /*7000*/  BSYNC B0 ;  /* 0x0000000000007941 */ /* 0x000fea0003800000 */
.L_x_38749:
        /* <DEDUP_REMOVED lines=11> */
.L_x_38753:
[----:B------:R-:W-:Y:S01]  /*70c0*/  IMAD.MOV.U32 R9, RZ, RZ, R4 ;  /* 0x000000ffff097224 */ /* 0x000fe200078e0004 */
[----:B------:R-:W-:Y:S01]  /*70d0*/  MOV R11, R6 ;  /* 0x00000006000b7202 */ /* 0x000fe20000000f00 */
[----:B------:R-:W-:Y:S02]  /*70e0*/  IMAD.MOV.U32 R94, RZ, RZ, R97 ;  /* 0x000000ffff5e7224 */ /* 0x000fe400078e0061 */
[----:B------:R-:W-:Y:S02]  /*70f0*/  IMAD.MOV.U32 R160, RZ, RZ, R163 ;  /* 0x000000ffffa07224 */ /* 0x000fe400078e00a3 */
.L_x_38754:
[----:B------:R-:W-:Y:S05]  /*7100*/  BSYNC B0 ;  /* 0x0000000000007941 */ /* 0x000fea0003800000 */
.L_x_38752:
        /* <DEDUP_REMOVED lines=11> */
.L_x_38756:
[----:B------:R-:W-:Y:S01]  /*71c0*/  IMAD.MOV.U32 R4, RZ, RZ, R9 ;  /* 0x000000ffff047224 */ /* 0x000fe200078e0009 */
[----:B------:R-:W-:Y:S01]  /*71d0*/  MOV R6, R11 ;  /* 0x0000000b00067202 */ /* 0x000fe20000000f00 */
[----:B------:R-:W-:Y:S02]  /*71e0*/  IMAD.MOV.U32 R97, RZ, RZ, R96 ;  /* 0x000000ffff617224 */ /* 0x000fe400078e0060 */
[----:B------:R-:W-:Y:S02]  /*71f0*/  IMAD.MOV.U32 R163, RZ, RZ, R162 ;  /* 0x000000ffffa37224 */ /* 0x000fe400078e00a2 */
.L_x_38757:
[----:B------:R-:W-:Y:S05]  /*7200*/  BSYNC B0 ;  /* 0x0000000000007941 */ /* 0x000fea0003800000 */
.L_x_38755:
        /* <DEDUP_REMOVED lines=11> */
.L_x_38759:
[----:B------:R-:W-:Y:S01]  /*72c0*/  IMAD.MOV.U32 R9, RZ, RZ, R4 ;  /* 0x000000ffff097224 */ /* 0x000fe200078e0004 */
[----:B------:R-:W-:Y:S01]  /*72d0*/  MOV R11, R6 ;  /* 0x00000006000b7202 */ /* 0x000fe20000000f00 */
[----:B------:R-:W-:Y:S02]  /*72e0*/  IMAD.MOV.U32 R96, RZ, RZ, R99 ;  /* 0x000000ffff607224 */ /* 0x000fe400078e0063 */
[----:B------:R-:W-:Y:S02]  /*72f0*/  IMAD.MOV.U32 R162, RZ, RZ, R165 ;  /* 0x000000ffffa27224 */ /* 0x000fe400078e00a5 */
.L_x_38760:
[----:B------:R-:W-:Y:S05]  /*7300*/  BSYNC B0 ;  /* 0x0000000000007941 */ /* 0x000fea0003800000 */
.L_x_38758:
        /* <DEDUP_REMOVED lines=11> */
.L_x_38762:
[----:B------:R-:W-:Y:S01]  /*73c0*/  IMAD.MOV.U32 R4, RZ, RZ, R9 ;  /* 0x000000ffff047224 */ /* 0x000fe200078e0009 */
[----:B------:R-:W-:Y:S01]  /*73d0*/  MOV R6, R11 ;  /* 0x0000000b00067202 */ /* 0x000fe20000000f00 */
[----:B------:R-:W-:Y:S02]  /*73e0*/  IMAD.MOV.U32 R99, RZ, RZ, R98 ;  /* 0x000000ffff637224 */ /* 0x000fe400078e0062 */
[----:B------:R-:W-:Y:S02]  /*73f0*/  IMAD.MOV.U32 R165, RZ, RZ, R164 ;  /* 0x000000ffffa57224 */ /* 0x000fe400078e00a4 */
.L_x_38763:
[----:B------:R-:W-:Y:S05]  /*7400*/  BSYNC B0 ;  /* 0x0000000000007941 */ /* 0x000fea0003800000 */
.L_x_38761:
        /* <DEDUP_REMOVED lines=11> */
.L_x_38765:
[----:B------:R-:W-:Y:S01]  /*74c0*/  IMAD.MOV.U32 R9, RZ, RZ, R4 ;  /* 0x000000ffff097224 */ /* 0x000fe200078e0004 */
[----:B------:R-:W-:Y:S01]  /*74d0*/  MOV R11, R6 ;  /* 0x00000006000b7202 */ /* 0x000fe20000000f00 */
[----:B------:R-:W-:Y:S02]  /*74e0*/  IMAD.MOV.U32 R98, RZ, RZ, R101 ;  /* 0x000000ffff627224 */ /* 0x000fe400078e0065 */
[----:B------:R-:W-:Y:S02]  /*74f0*/  IMAD.MOV.U32 R164, RZ, RZ, R167 ;  /* 0x000000ffffa47224 */ /* 0x000fe400078e00a7 */
.L_x_38766:
[----:B------:R-:W-:Y:S05]  /*7500*/  BSYNC B0 ;  /* 0x0000000000007941 */ /* 0x000fea0003800000 */
.L_x_38764:
        /* <DEDUP_REMOVED lines=11> */
.L_x_38768:
[----:B------:R-:W-:Y:S01]  /*75c0*/  IMAD.MOV.U32 R4, RZ, RZ, R9 ;  /* 0x000000ffff047224 */ /* 0x000fe200078e0009 */
[----:B------:R-:W-:Y:S01]  /*75d0*/  MOV R6, R11 ;  /* 0x0000000b00067202 */ /* 0x000fe20000000f00 */
[----:B------:R-:W-:Y:S02]  /*75e0*/  IMAD.MOV.U32 R101, RZ, RZ, R100 ;  /* 0x000000ffff657224 */ /* 0x000fe400078e0064 */
[----:B------:R-:W-:Y:S02]  /*75f0*/  IMAD.MOV.U32 R167, RZ, RZ, R166 ;  /* 0x000000ffffa77224 */ /* 0x000fe400078e00a6 */
.L_x_38769:
[----:B------:R-:W-:Y:S05]  /*7600*/  BSYNC B0 ;  /* 0x0000000000007941 */ /* 0x000fea0003800000 */
.L_x_38767:
        /* <DEDUP_REMOVED lines=11> */
.L_x_38771:
[----:B------:R-:W-:Y:S01]  /*76c0*/  IMAD.MOV.U32 R9, RZ, RZ, R4 ;  /* 0x000000ffff097224 */ /* 0x000fe200078e0004 */
[----:B------:R-:W-:Y:S01]  /*76d0*/  MOV R11, R6 ;  /* 0x00000006000b7202 */ /* 0x000fe20000000f00 */
[----:B------:R-:W-:Y:S02]  /*76e0*/  IMAD.MOV.U32 R100, RZ, RZ, R103 ;  /* 0x000000ffff647224 */ /* 0x000fe400078e0067 */
[----:B------:R-:W-:Y:S02]  /*76f0*/  IMAD.MOV.U32 R166, RZ, RZ, R169 ;  /* 0x000000ffffa67224 */ /* 0x000fe400078e00a9 */
.L_x_38772:
[----:B------:R-:W-:Y:S05]  /*7700*/  BSYNC B0 ;  /* 0x0000000000007941 */ /* 0x000fea0003800000 */
.L_x_38770:
        /* <DEDUP_REMOVED lines=11> */
.L_x_38774:
[----:B------:R-:W-:Y:S01]  /*77c0*/  IMAD.MOV.U32 R4, RZ, RZ, R9 ;  /* 0x000000ffff047224 */ /* 0x000fe200078e0009 */
[----:B------:R-:W-:Y:S01]  /*77d0*/  MOV R6, R11 ;  /* 0x0000000b00067202 */ /* 0x000fe20000000f00 */
[----:B------:R-:W-:Y:S02]  /*77e0*/  IMAD.MOV.U32 R103, RZ, RZ, R102 ;  /* 0x000000ffff677224 */ /* 0x000fe400078e0066 */
[----:B------:R-:W-:Y:S02]  /*77f0*/  IMAD.MOV.U32 R169, RZ, RZ, R168 ;  /* 0x000000ffffa97224 */ /* 0x000fe400078e00a8 */
.L_x_38775:
[----:B------:R-:W-:Y:S05]  /*7800*/  BSYNC B0 ;  /* 0x0000000000007941 */ /* 0x000fea0003800000 */
.L_x_38773:
        /* <DEDUP_REMOVED lines=11> */
.L_x_38777:
[----:B------:R-:W-:Y:S01]  /*78c0*/  IMAD.MOV.U32 R9, RZ, RZ, R4 ;  /* 0x000000ffff097224 */ /* 0x000fe200078e0004 */
[----:B------:R-:W-:Y:S01]  /*78d0*/  MOV R11, R6 ;  /* 0x00000006000b7202 */ /* 0x000fe20000000f00 */
[----:B------:R-:W-:Y:S02]  /*78e0*/  IMAD.MOV.U32 R102, RZ, RZ, R105 ;  /* 0x000000ffff667224 */ /* 0x000fe400078e0069 */
[----:B------:R-:W-:Y:S02]  /*78f0*/  IMAD.MOV.U32 R168, RZ, RZ, R171 ;  /* 0x000000ffffa87224 */ /* 0x000fe400078e00ab */
.L_x_38778:
[----:B------:R-:W-:Y:S05]  /*7900*/  BSYNC B0 ;  /* 0x0000000000007941 */ /* 0x000fea0003800000 */
.L_x_38776:
        /* <DEDUP_REMOVED lines=11> */
.L_x_38780:
[----:B------:R-:W-:Y:S01]  /*79c0*/  IMAD.MOV.U32 R4, RZ, RZ, R9 ;  /* 0x000000ffff047224 */ /* 0x000fe200078e0009 */
[----:B------:R-:W-:Y:S01]  /*79d0*/  MOV R6, R11 ;  /* 0x0000000b00067202 */ /* 0x000fe20000000f00 */
[----:B------:R-:W-:Y:S02]  /*79e0*/  IMAD.MOV.U32 R105, RZ, RZ, R104 ;  /* 0x000000ffff697224 */ /* 0x000fe400078e0068 */
[----:B------:R-:W-:Y:S02]  /*79f0*/  IMAD.MOV.U32 R171, RZ, RZ, R170 ;  /* 0x000000ffffab7224 */ /* 0x000fe400078e00aa */
.L_x_38781:
[----:B------:R-:W-:Y:S05]  /*7a00*/  BSYNC B0 ;  /* 0x0000000000007941 */ /* 0x000fea0003800000 */
.L_x_38779:
        /* <DEDUP_REMOVED lines=11> */
.L_x_38783:
[----:B------:R-:W-:Y:S01]  /*7ac0*/  IMAD.MOV.U32 R9, RZ, RZ, R4 ;  /* 0x000000ffff097224 */ /* 0x000fe200078e0004 */
[----:B------:R-:W-:Y:S01]  /*7ad0*/  MOV R11, R6 ;  /* 0x00000006000b7202 */ /* 0x000fe20000000f00 */
[----:B------:R-:W-:Y:S02]  /*7ae0*/  IMAD.MOV.U32 R104, RZ, RZ, R107 ;  /* 0x000000ffff687224 */ /* 0x000fe400078e006b */
[----:B------:R-:W-:Y:S02]  /*7af0*/  IMAD.MOV.U32 R170, RZ, RZ, R173 ;  /* 0x000000ffffaa7224 */ /* 0x000fe400078e00ad */
.L_x_38784:
[----:B------:R-:W-:Y:S05]  /*7b00*/  BSYNC B0 ;  /* 0x0000000000007941 */ /* 0x000fea0003800000 */
.L_x_38782:
        /* <DEDUP_REMOVED lines=11> */
.L_x_38786:
[----:B------:R-:W-:Y:S01]  /*7bc0*/  IMAD.MOV.U32 R4, RZ, RZ, R9 ;  /* 0x000000ffff047224 */ /* 0x000fe200078e0009 */
[----:B------:R-:W-:Y:S01]  /*7bd0*/  MOV R6, R11 ;  /* 0x0000000b00067202 */ /* 0x000fe20000000f00 */
[----:B------:R-:W-:Y:S02]  /*7be0*/  IMAD.MOV.U32 R107, RZ, RZ, R106 ;  /* 0x000000ffff6b7224 */ /* 0x000fe400078e006a */
[----:B------:R-:W-:Y:S02]  /*7bf0*/  IMAD.MOV.U32 R173, RZ, RZ, R172 ;  /* 0x000000ffffad7224 */ /* 0x000fe400078e00ac */
.L_x_38787:
[----:B------:R-:W-:Y:S05]  /*7c00*/  BSYNC B0 ;  /* 0x0000000000007941 */ /* 0x000fea0003800000 */
.L_x_38785:
        /* <DEDUP_REMOVED lines=11> */
.L_x_38789:
[----:B------:R-:W-:Y:S01]  /*7cc0*/  IMAD.MOV.U32 R9, RZ, RZ, R4 ;  /* 0x000000ffff097224 */ /* 0x000fe200078e0004 */
[----:B------:R-:W-:Y:S01]  /*7cd0*/  MOV R11, R6 ;  /* 0x00000006000b7202 */ /* 0x000fe20000000f00 */
[----:B------:R-:W-:Y:S02]  /*7ce0*/  IMAD.MOV.U32 R106, RZ, RZ, R109 ;  /* 0x000000ffff6a7224 */ /* 0x000fe400078e006d */
[----:B------:R-:W-:Y:S02]  /*7cf0*/  IMAD.MOV.U32 R172, RZ, RZ, R175 ;  /* 0x000000ffffac7224 */ /* 0x000fe400078e00af */
.L_x_38790:
[----:B------:R-:W-:Y:S05]  /*7d00*/  BSYNC B0 ;  /* 0x0000000000007941 */ /* 0x000fea0003800000 */
.L_x_38788:
        /* <DEDUP_REMOVED lines=11> */
.L_x_38792:
[----:B------:R-:W-:Y:S01]  /*7dc0*/  IMAD.MOV.U32 R4, RZ, RZ, R9 ;  /* 0x000000ffff047224 */ /* 0x000fe200078e0009 */
[----:B------:R-:W-:Y:S01]  /*7dd0*/  MOV R6, R11 ;  /* 0x0000000b00067202 */ /* 0x000fe20000000f00 */
[----:B------:R-:W-:Y:S02]  /*7de0*/  IMAD.MOV.U32 R109, RZ, RZ, R108 ;  /* 0x000000ffff6d7224 */ /* 0x000fe400078e006c */
[----:B------:R-:W-:Y:S02]  /*7df0*/  IMAD.MOV.U32 R175, RZ, RZ, R174 ;  /* 0x000000ffffaf7224 */ /* 0x000fe400078e00ae */
.L_x_38793:
[----:B------:R-:W-:Y:S05]  /*7e00*/  BSYNC B0 ;  /* 0x0000000000007941 */ /* 0x000fea0003800000 */
.L_x_38791:
        /* <DEDUP_REMOVED lines=11> */
.L_x_38795:
[----:B------:R-:W-:Y:S01]  /*7ec0*/  IMAD.MOV.U32 R9, RZ, RZ, R4 ;  /* 0x000000ffff097224 */ /* 0x000fe200078e0004 */
[----:B------:R-:W-:Y:S01]  /*7ed0*/  MOV R11, R6 ;  /* 0x00000006000b7202 */ /* 0x000fe20000000f00 */
[----:B------:R-:W-:Y:S02]  /*7ee0*/  IMAD.MOV.U32 R108, RZ, RZ, R111 ;  /* 0x000000ffff6c7224 */ /* 0x000fe400078e006f */
[----:B------:R-:W-:Y:S02]  /*7ef0*/  IMAD.MOV.U32 R174, RZ, RZ, R177 ;  /* 0x000000ffffae7224 */ /* 0x000fe400078e00b1 */
.L_x_38796:
[----:B------:R-:W-:Y:S05]  /*7f00*/  BSYNC B0 ;  /* 0x0000000000007941 */ /* 0x000fea0003800000 */
.L_x_38794:
        /* <DEDUP_REMOVED lines=11> */
.L_x_38798:
[----:B------:R-:W-:Y:S01]  /*7fc0*/  IMAD.MOV.U32 R4, RZ, RZ, R9 ;  /* 0x000000ffff047224 */ /* 0x000fe200078e0009 */
[----:B------:R-:W-:Y:S01]  /*7fd0*/  MOV R6, R11 ;  /* 0x0000000b00067202 */ /* 0x000fe20000000f00 */
[----:B------:R-:W-:Y:S02]  /*7fe0*/  IMAD.MOV.U32 R111, RZ, RZ, R110 ;  /* 0x000000ffff6f7224 */ /* 0x000fe400078e006e */
[----:B------:R-:W-:Y:S02]  /*7ff0*/  IMAD.MOV.U32 R177, RZ, RZ, R176 ;  /* 0x000000ffffb17224 */ /* 0x000fe400078e00b0 */
.L_x_38799:
[----:B------:R-:W-:Y:S05]  /*8000*/  BSYNC B0 ;  /* 0x0000000000007941 */ /* 0x000fea0003800000 */
.L_x_38797:
        /* <DEDUP_REMOVED lines=11> */
.L_x_38801:
[----:B------:R-:W-:Y:S01]  /*80c0*/  IMAD.MOV.U32 R9, RZ, RZ, R4 ;  /* 0x000000ffff097224 */ /* 0x000fe200078e0004 */
[----:B------:R-:W-:Y:S01]  /*80d0*/  MOV R11, R6 ;  /* 0x00000006000b7202 */ /* 0x000fe20000000f00 */
[----:B------:R-:W-:Y:S02]  /*80e0*/  IMAD.MOV.U32 R110, RZ, RZ, R113 ;  /* 0x000000ffff6e7224 */ /* 0x000fe400078e0071 */
[----:B------:R-:W-:Y:S02]  /*80f0*/  IMAD.MOV.U32 R176, RZ, RZ, R179 ;  /* 0x000000ffffb07224 */ /* 0x000fe400078e00b3 */
.L_x_38802:
[----:B------:R-:W-:Y:S05]  /*8100*/  BSYNC B0 ;  /* 0x0000000000007941 */ /* 0x000fea0003800000 */
.L_x_38800:
        /* <DEDUP_REMOVED lines=11> */
.L_x_38804:
[----:B------:R-:W-:Y:S01]  /*81c0*/  IMAD.MOV.U32 R4, RZ, RZ, R9 ;  /* 0x000000ffff047224 */ /* 0x000fe200078e0009 */
[----:B------:R-:W-:Y:S01]  /*81d0*/  MOV R6, R11 ;  /* 0x0000000b00067202 */ /* 0x000fe20000000f00 */
[----:B------:R-:W-:Y:S02]  /*81e0*/  IMAD.MOV.U32 R113, RZ, RZ, R112 ;  /* 0x000000ffff717224 */ /* 0x000fe400078e0070 */
[----:B------:R-:W-:Y:S02]  /*81f0*/  IMAD.MOV.U32 R179, RZ, RZ, R178 ;  /* 0x000000ffffb37224 */ /* 0x000fe400078e00b2 */
.L_x_38805:
[----:B------:R-:W-:Y:S05]  /*8200*/  BSYNC B0 ;  /* 0x0000000000007941 */ /* 0x000fea0003800000 */
.L_x_38803:
        /* <DEDUP_REMOVED lines=11> */
.L_x_38807:
[----:B------:R-:W-:Y:S01]  /*82c0*/  IMAD.MOV.U32 R9, RZ, RZ, R4 ;  /* 0x000000ffff097224 */ /* 0x000fe200078e0004 */
[----:B------:R-:W-:Y:S01]  /*82d0*/  MOV R11, R6 ;  /* 0x00000006000b7202 */ /* 0x000fe20000000f00 */
[----:B------:R-:W-:Y:S02]  /*82e0*/  IMAD.MOV.U32 R112, RZ, RZ, R115 ;  /* 0x000000ffff707224 */ /* 0x000fe400078e0073 */
[----:B------:R-:W-:Y:S02]  /*82f0*/  IMAD.MOV.U32 R178, RZ, RZ, R181 ;  /* 0x000000ffffb27224 */ /* 0x000fe400078e00b5 */
.L_x_38808:
[----:B------:R-:W-:Y:S05]  /*8300*/  BSYNC B0 ;  /* 0x0000000000007941 */ /* 0x000fea0003800000 */
.L_x_38806:
        /* <DEDUP_REMOVED lines=11> */
.L_x_38810:
[----:B------:R-:W-:Y:S01]  /*83c0*/  IMAD.MOV.U32 R4, RZ, RZ, R9 ;  /* 0x000000ffff047224 */ /* 0x000fe200078e0009 */
[----:B------:R-:W-:Y:S01]  /*83d0*/  MOV R6, R11 ;  /* 0x0000000b00067202 */ /* 0x000fe20000000f00 */
[----:B------:R-:W-:Y:S02]  /*83e0*/  IMAD.MOV.U32 R115, RZ, RZ, R114 ;  /* 0x000000ffff737224 */ /* 0x000fe400078e0072 */
[----:B------:R-:W-:Y:S02]  /*83f0*/  IMAD.MOV.U32 R181, RZ, RZ, R180 ;  /* 0x000000ffffb57224 */ /* 0x000fe400078e00b4 */
.L_x_38811:
[----:B------:R-:W-:Y:S05]  /*8400*/  BSYNC B0 ;  /* 0x0000000000007941 */ /* 0x000fea0003800000 */
.L_x_38809:
        /* <DEDUP_REMOVED lines=11> */
.L_x_38813:
[----:B------:R-:W-:Y:S01]  /*84c0*/  IMAD.MOV.U32 R9, RZ, RZ, R4 ;  /* 0x000000ffff097224 */ /* 0x000fe200078e0004 */
[----:B------:R-:W-:Y:S01]  /*84d0*/  MOV R11, R6 ;  /* 0x00000006000b7202 */ /* 0x000fe20000000f00 */
[----:B------:R-:W-:Y:S02]  /*84e0*/  IMAD.MOV.U32 R114, RZ, RZ, R117 ;  /* 0x000000ffff727224 */ /* 0x000fe400078e0075 */
[----:B------:R-:W-:Y:S02]  /*84f0*/  IMAD.MOV.U32 R180, RZ, RZ, R183 ;  /* 0x000000ffffb47224 */ /* 0x000fe400078e00b7 */
.L_x_38814:
[----:B------:R-:W-:Y:S05]  /*8500*/  BSYNC B0 ;  /* 0x0000000000007941 */ /* 0x000fea0003800000 */
.L_x_38812:
        /* <DEDUP_REMOVED lines=11> */
.L_x_38816:
[----:B------:R-:W-:Y:S01]  /*85c0*/  IMAD.MOV.U32 R4, RZ, RZ, R9 ;  /* 0x000000ffff047224 */ /* 0x000fe200078e0009 */
[----:B------:R-:W-:Y:S01]  /*85d0*/  MOV R6, R11 ;  /* 0x0000000b00067202 */ /* 0x000fe20000000f00 */
[----:B------:R-:W-:Y:S02]  /*85e0*/  IMAD.MOV.U32 R117, RZ, RZ, R116 ;  /* 0x000000ffff757224 */ /* 0x000fe400078e0074 */
[----:B------:R-:W-:Y:S02]  /*85f0*/  IMAD.MOV.U32 R183, RZ, RZ, R182 ;  /* 0x000000ffffb77224 */ /* 0x000fe400078e00b6 */
.L_x_38817:
[----:B------:R-:W-:Y:S05]  /*8600*/  BSYNC B0 ;  /* 0x0000000000007941 */ /* 0x000fea0003800000 */
.L_x_38815:
        /* <DEDUP_REMOVED lines=11> */
.L_x_38819:
[----:B------:R-:W-:Y:S01]  /*86c0*/  IMAD.MOV.U32 R9, RZ, RZ, R4 ;  /* 0x000000ffff097224 */ /* 0x000fe200078e0004 */
[----:B------:R-:W-:Y:S01]  /*86d0*/  MOV R11, R6 ;  /* 0x00000006000b7202 */ /* 0x000fe20000000f00 */
[----:B------:R-:W-:Y:S02]  /*86e0*/  IMAD.MOV.U32 R116, RZ, RZ, R119 ;  /* 0x000000ffff747224 */ /* 0x000fe400078e0077 */
[----:B------:R-:W-:Y:S02]  /*86f0*/  IMAD.MOV.U32 R182, RZ, RZ, R185 ;  /* 0x000000ffffb67224 */ /* 0x000fe400078e00b9 */
.L_x_38820:
[----:B------:R-:W-:Y:S05]  /*8700*/  BSYNC B0 ;  /* 0x0000000000007941 */ /* 0x000fea0003800000 */
.L_x_38818:
        /* <DEDUP_REMOVED lines=11> */
.L_x_38822:
[----:B------:R-:W-:Y:S01]  /*87c0*/  IMAD.MOV.U32 R4, RZ, RZ, R9 ;  /* 0x000000ffff047224 */ /* 0x000fe200078e0009 */
[----:B------:R-:W-:Y:S01]  /*87d0*/  MOV R6, R11 ;  /* 0x0000000b00067202 */ /* 0x000fe20000000f00 */
[----:B------:R-:W-:Y:S02]  /*87e0*/  IMAD.MOV.U32 R119, RZ, RZ, R118 ;  /* 0x000000ffff777224 */ /* 0x000fe400078e0076 */
[----:B------:R-:W-:Y:S02]  /*87f0*/  IMAD.MOV.U32 R185, RZ, RZ, R184 ;  /* 0x000000ffffb97224 */ /* 0x000fe400078e00b8 */
.L_x_38823:
[----:B------:R-:W-:Y:S05]  /*8800*/  BSYNC B0 ;  /* 0x0000000000007941 */ /* 0x000fea0003800000 */
.L_x_38821:
        /* <DEDUP_REMOVED lines=11> */
.L_x_38825:
[----:B------:R-:W-:Y:S01]  /*88c0*/  IMAD.MOV.U32 R9, RZ, RZ, R4 ;  /* 0x000000ffff097224 */ /* 0x000fe200078e0004 */
[----:B------:R-:W-:Y:S01]  /*88d0*/  MOV R11, R6 ;  /* 0x00000006000b7202 */ /* 0x000fe20000000f00 */
[----:B------:R-:W-:Y:S02]  /*88e0*/  IMAD.MOV.U32 R118, RZ, RZ, R121 ;  /* 0x000000ffff767224 */ /* 0x000fe400078e0079 */
[----:B------:R-:W-:Y:S02]  /*88f0*/  IMAD.MOV.U32 R184, RZ, RZ, R187 ;  /* 0x000000ffffb87224 */ /* 0x000fe400078e00bb */
.L_x_38826:
[----:B------:R-:W-:Y:S05]  /*8900*/  BSYNC B0 ;  /* 0x0000000000007941 */ /* 0x000fea0003800000 */
.L_x_38824:
        /* <DEDUP_REMOVED lines=11> */
.L_x_38828:
[----:B------:R-:W-:Y:S01]  /*89c0*/  IMAD.MOV.U32 R4, RZ, RZ, R9 ;  /* 0x000000ffff047224 */ /* 0x000fe200078e0009 */
[----:B------:R-:W-:Y:S01]  /*89d0*/  MOV R6, R11 ;  /* 0x0000000b00067202 */ /* 0x000fe20000000f00 */
[----:B------:R-:W-:Y:S02]  /*89e0*/  IMAD.MOV.U32 R121, RZ, RZ, R120 ;  /* 0x000000ffff797224 */ /* 0x000fe400078e0078 */
[----:B------:R-:W-:Y:S02]  /*89f0*/  IMAD.MOV.U32 R187, RZ, RZ, R186 ;  /* 0x000000ffffbb7224 */ /* 0x000fe400078e00ba */
.L_x_38829:
[----:B------:R-:W-:Y:S05]  /*8a00*/  BSYNC B0 ;  /* 0x0000000000007941 */ /* 0x000fea0003800000 */
.L_x_38827:
        /* <DEDUP_REMOVED lines=11> */
.L_x_38831:
[----:B------:R-:W-:Y:S01]  /*8ac0*/  IMAD.MOV.U32 R9, RZ, RZ, R4 ;  /* 0x000000ffff097224 */ /* 0x000fe200078e0004 */
[----:B------:R-:W-:Y:S01]  /*8ad0*/  MOV R11, R6 ;  /* 0x00000006000b7202 */ /* 0x000fe20000000f00 */
[----:B------:R-:W-:Y:S02]  /*8ae0*/  IMAD.MOV.U32 R120, RZ, RZ, R123 ;  /* 0x000000ffff787224 */ /* 0x000fe400078e007b */
[----:B------:R-:W-:Y:S02]  /*8af0*/  IMAD.MOV.U32 R186, RZ, RZ, R189 ;  /* 0x000000ffffba7224 */ /* 0x000fe400078e00bd */
.L_x_38832:
[----:B------:R-:W-:Y:S05]  /*8b00*/  BSYNC B0 ;  /* 0x0000000000007941 */ /* 0x000fea0003800000 */
.L_x_38830:
        /* <DEDUP_REMOVED lines=11> */
.L_x_38834:
[----:B------:R-:W-:Y:S01]  /*8bc0*/  IMAD.MOV.U32 R4, RZ, RZ, R9 ;  /* 0x000000ffff047224 */ /* 0x000fe200078e0009 */
[----:B------:R-:W-:Y:S01]  /*8bd0*/  MOV R6, R11 ;  /* 0x0000000b00067202 */ /* 0x000fe20000000f00 */
[----:B------:R-:W-:Y:S02]  /*8be0*/  IMAD.MOV.U32 R123, RZ, RZ, R122 ;  /* 0x000000ffff7b7224 */ /* 0x000fe400078e007a */
[----:B------:R-:W-:Y:S02]  /*8bf0*/  IMAD.MOV.U32 R189, RZ, RZ, R188 ;  /* 0x000000ffffbd7224 */ /* 0x000fe400078e00bc */
.L_x_38835:
[----:B------:R-:W-:Y:S05]  /*8c00*/  BSYNC B0 ;  /* 0x0000000000007941 */ /* 0x000fea0003800000 */
.L_x_38833:
        /* <DEDUP_REMOVED lines=11> */
.L_x_38837:
[----:B------:R-:W-:Y:S01]  /*8cc0*/  IMAD.MOV.U32 R9, RZ, RZ, R4 ;  /* 0x000000ffff097224 */ /* 0x000fe200078e0004 */
[----:B------:R-:W-:Y:S01]  /*8cd0*/  MOV R11, R6 ;  /* 0x00000006000b7202 */ /* 0x000fe20000000f00 */
[----:B------:R-:W-:Y:S02]  /*8ce0*/  IMAD.MOV.U32 R122, RZ, RZ, R125 ;  /* 0x000000ffff7a7224 */ /* 0x000fe400078e007d */
[----:B------:R-:W-:Y:S02]  /*8cf0*/  IMAD.MOV.U32 R188, RZ, RZ, R191 ;  /* 0x000000ffffbc7224 */ /* 0x000fe400078e00bf */
.L_x_38838:
[----:B------:R-:W-:Y:S05]  /*8d00*/  BSYNC B0 ;  /* 0x0000000000007941 */ /* 0x000fea0003800000 */
.L_x_38836:
        /* <DEDUP_REMOVED lines=11> */
.L_x_38840:
[----:B------:R-:W-:Y:S01]  /*8dc0*/  IMAD.MOV.U32 R4, RZ, RZ, R9 ;  /* 0x000000ffff047224 */ /* 0x000fe200078e0009 */
[----:B------:R-:W-:Y:S01]  /*8dd0*/  MOV R6, R11 ;  /* 0x0000000b00067202 */ /* 0x000fe20000000f00 */
[----:B------:R-:W-:Y:S02]  /*8de0*/  IMAD.MOV.U32 R125, RZ, RZ, R124 ;  /* 0x000000ffff7d7224 */ /* 0x000fe400078e007c */
[----:B------:R-:W-:Y:S02]  /*8df0*/  IMAD.MOV.U32 R191, RZ, RZ, R190 ;  /* 0x000000ffffbf7224 */ /* 0x000fe400078e00be */
.L_x_38841:
[----:B------:R-:W-:Y:S05]  /*8e00*/  BSYNC B0 ;  /* 0x0000000000007941 */ /* 0x000fea0003800000 */
.L_x_38839:
        /* <DEDUP_REMOVED lines=11> */
.L_x_38843:
[----:B------:R-:W-:Y:S01]  /*8ec0*/  IMAD.MOV.U32 R9, RZ, RZ, R4 ;  /* 0x000000ffff097224 */ /* 0x000fe200078e0004 */
[----:B------:R-:W-:Y:S01]  /*8ed0*/  MOV R11, R6 ;  /* 0x00000006000b7202 */ /* 0x000fe20000000f00 */
[----:B------:R-:W-:Y:S02]  /*8ee0*/  IMAD.MOV.U32 R124, RZ, RZ, R127 ;  /* 0x000000ffff7c7224 */ /* 0x000fe400078e007f */
[----:B------:R-:W-:Y:S02]  /*8ef0*/  IMAD.MOV.U32 R190, RZ, RZ, R193 ;  /* 0x000000ffffbe7224 */ /* 0x000fe400078e00c1 */
.L_x_38844:
[----:B------:R-:W-:Y:S05]  /*8f00*/  BSYNC B0 ;  /* 0x0000000000007941 */ /* 0x000fea0003800000 */
.L_x_38842:
        /* <DEDUP_REMOVED lines=11> */
.L_x_38846:
[----:B------:R-:W-:Y:S01]  /*8fc0*/  IMAD.MOV.U32 R4, RZ, RZ, R9 ;  /* 0x000000ffff047224 */ /* 0x000fe200078e0009 */
[----:B------:R-:W-:Y:S01]  /*8fd0*/  MOV R6, R11 ;  /* 0x0000000b00067202 */ /* 0x000fe20000000f00 */
[----:B------:R-:W-:Y:S02]  /*8fe0*/  IMAD.MOV.U32 R127, RZ, RZ, R126 ;  /* 0x000000ffff7f7224 */ /* 0x000fe400078e007e */
[----:B------:R-:W-:Y:S02]  /*8ff0*/  IMAD.MOV.U32 R193, RZ, RZ, R192 ;  /* 0x000000ffffc17224 */ /* 0x000fe400078e00c0 */
.L_x_38847:
[----:B------:R-:W-:Y:S05]  /*9000*/  BSYNC B0 ;  /* 0x0000000000007941 */ /* 0x000fea0003800000 */
.L_x_38845:
        /* <DEDUP_REMOVED lines=11> */
.L_x_38849:
[----:B------:R-:W-:Y:S01]  /*90c0*/  IMAD.MOV.U32 R9, RZ, RZ, R4 ;  /* 0x000000ffff097224 */ /* 0x000fe200078e0004 */
[----:B------:R-:W-:Y:S01]  /*90d0*/  MOV R11, R6 ;  /* 0x00000006000b7202 */ /* 0x000fe20000000f00 */
[----:B------:R-:W-:Y:S02]  /*90e0*/  IMAD.MOV.U32 R126, RZ, RZ, R129 ;  /* 0x000000ffff7e7224 */ /* 0x000fe400078e0081 */
[----:B------:R-:W-:Y:S02]  /*90f0*/  IMAD.MOV.U32 R192, RZ, RZ, R195 ;  /* 0x000000ffffc07224 */ /* 0x000fe400078e00c3 */
.L_x_38850:
[----:B------:R-:W-:Y:S05]  /*9100*/  BSYNC B0 ;  /* 0x0000000000007941 */ /* 0x000fea0003800000 */
.L_x_38848:
        /* <DEDUP_REMOVED lines=11> */
.L_x_38852:
[----:B------:R-:W-:Y:S01]  /*91c0*/  IMAD.MOV.U32 R4, RZ, RZ, R9 ;  /* 0x000000ffff047224 */ /* 0x000fe200078e0009 */
[----:B------:R-:W-:Y:S01]  /*91d0*/  MOV R6, R11 ;  /* 0x0000000b00067202 */ /* 0x000fe20000000f00 */
[----:B------:R-:W-:Y:S02]  /*91e0*/  IMAD.MOV.U32 R129, RZ, RZ, R128 ;  /* 0x000000ffff817224 */ /* 0x000fe400078e0080 */
[----:B------:R-:W-:Y:S02]  /*91f0*/  IMAD.MOV.U32 R195, RZ, RZ, R194 ;  /* 0x000000ffffc37224 */ /* 0x000fe400078e00c2 */
.L_x_38853:
[----:B------:R-:W-:Y:S05]  /*9200*/  BSYNC B0 ;  /* 0x0000000000007941 */ /* 0x000fea0003800000 */
.L_x_38851:
        /* <DEDUP_REMOVED lines=11> */
.L_x_38855:
[----:B------:R-:W-:Y:S01]  /*92c0*/  IMAD.MOV.U32 R9, RZ, RZ, R4 ;  /* 0x000000ffff097224 */ /* 0x000fe200078e0004 */
[----:B------:R-:W-:Y:S01]  /*92d0*/  MOV R11, R6 ;  /* 0x00000006000b7202 */ /* 0x000fe20000000f00 */
[----:B------:R-:W-:Y:S02]  /*92e0*/  IMAD.MOV.U32 R128, RZ, RZ, R131 ;  /* 0x000000ffff807224 */ /* 0x000fe400078e0083 */
[----:B------:R-:W-:Y:S02]  /*92f0*/  IMAD.MOV.U32 R194, RZ, RZ, R197 ;  /* 0x000000ffffc27224 */ /* 0x000fe400078e00c5 */
.L_x_38856:
[----:B------:R-:W-:Y:S05]  /*9300*/  BSYNC B0 ;  /* 0x0000000000007941 */ /* 0x000fea0003800000 */
.L_x_38854:
        /* <DEDUP_REMOVED lines=11> */
.L_x_38858:
[----:B------:R-:W-:Y:S01]  /*93c0*/  IMAD.MOV.U32 R4, RZ, RZ, R9 ;  /* 0x000000ffff047224 */ /* 0x000fe200078e0009 */
[----:B------:R-:W-:Y:S01]  /*93d0*/  MOV R6, R11 ;  /* 0x0000000b00067202 */ /* 0x000fe20000000f00 */
[----:B------:R-:W-:Y:S02]  /*93e0*/  IMAD.MOV.U32 R131, RZ, RZ, R130 ;  /* 0x000000ffff837224 */ /* 0x000fe400078e0082 */
[----:B------:R-:W-:Y:S02]  /*93f0*/  IMAD.MOV.U32 R197, RZ, RZ, R196 ;  /* 0x000000ffffc57224 */ /* 0x000fe400078e00c4 */
.L_x_38859:
[----:B------:R-:W-:Y:S05]  /*9400*/  BSYNC B0 ;  /* 0x0000000000007941 */ /* 0x000fea0003800000 */
.L_x_38857:
        /* <DEDUP_REMOVED lines=11> */
.L_x_38861:
[----:B------:R-:W-:Y:S01]  /*94c0*/  IMAD.MOV.U32 R9, RZ, RZ, R4 ;  /* 0x000000ffff097224 */ /* 0x000fe200078e0004 */
[----:B------:R-:W-:Y:S01]  /*94d0*/  MOV R11, R6 ;  /* 0x00000006000b7202 */ /* 0x000fe20000000f00 */
[----:B------:R-:W-:Y:S02]  /*94e0*/  IMAD.MOV.U32 R130, RZ, RZ, R133 ;  /* 0x000000ffff827224 */ /* 0x000fe400078e0085 */
[----:B------:R-:W-:Y:S02]  /*94f0*/  IMAD.MOV.U32 R196, RZ, RZ, R199 ;  /* 0x000000ffffc47224 */ /* 0x000fe400078e00c7 */
.L_x_38862:
[----:B------:R-:W-:Y:S05]  /*9500*/  BSYNC B0 ;  /* 0x0000000000007941 */ /* 0x000fea0003800000 */
.L_x_38860:
        /* <DEDUP_REMOVED lines=11> */
.L_x_38864:
[----:B------:R-:W-:Y:S01]  /*95c0*/  IMAD.MOV.U32 R4, RZ, RZ, R9 ;  /* 0x000000ffff047224 */ /* 0x000fe200078e0009 */
[----:B------:R-:W-:Y:S01]  /*95d0*/  MOV R6, R11 ;  /* 0x0000000b00067202 */ /* 0x000fe20000000f00 */
[----:B------:R-:W-:Y:S02]  /*95e0*/  IMAD.MOV.U32 R133, RZ, RZ, R132 ;  /* 0x000000ffff857224 */ /* 0x000fe400078e0084 */
[----:B------:R-:W-:Y:S02]  /*95f0*/  IMAD.MOV.U32 R199, RZ, RZ, R198 ;  /* 0x000000ffffc77224 */ /* 0x000fe400078e00c6 */
.L_x_38865:
[----:B------:R-:W-:Y:S05]  /*9600*/  BSYNC B0 ;  /* 0x0000000000007941 */ /* 0x000fea0003800000 */
.L_x_38863:
        /* <DEDUP_REMOVED lines=11> */
.L_x_38867:
[----:B------:R-:W-:Y:S01]  /*96c0*/  IMAD.MOV.U32 R9, RZ, RZ, R4 ;  /* 0x000000ffff097224 */ /* 0x000fe200078e0004 */
[----:B------:R-:W-:Y:S01]  /*96d0*/  MOV R11, R6 ;  /* 0x00000006000b7202 */ /* 0x000fe20000000f00 */
[----:B------:R-:W-:Y:S02]  /*96e0*/  IMAD.MOV.U32 R132, RZ, RZ, R135 ;  /* 0x000000ffff847224 */ /* 0x000fe400078e0087 */
[----:B------:R-:W-:Y:S02]  /*96f0*/  IMAD.MOV.U32 R198, RZ, RZ, R201 ;  /* 0x000000ffffc67224 */ /* 0x000fe400078e00c9 */
.L_x_38868:
[----:B------:R-:W-:Y:S05]  /*9700*/  BSYNC B0 ;  /* 0x0000000000007941 */ /* 0x000fea0003800000 */
.L_x_38866:
        /* <DEDUP_REMOVED lines=11> */
.L_x_38870:
[----:B------:R-:W-:Y:S01]  /*97c0*/  IMAD.MOV.U32 R4, RZ, RZ, R9 ;  /* 0x000000ffff047224 */ /* 0x000fe200078e0009 */
[----:B------:R-:W-:Y:S01]  /*97d0*/  MOV R6, R11 ;  /* 0x0000000b00067202 */ /* 0x000fe20000000f00 */
[----:B------:R-:W-:Y:S02]  /*97e0*/  IMAD.MOV.U32 R135, RZ, RZ, R134 ;  /* 0x000000ffff877224 */ /* 0x000fe400078e0086 */
[----:B------:R-:W-:Y:S02]  /*97f0*/  IMAD.MOV.U32 R201, RZ, RZ, R200 ;  /* 0x000000ffffc97224 */ /* 0x000fe400078e00c8 */
.L_x_38871:
[----:B------:R-:W-:Y:S05]  /*9800*/  BSYNC B0 ;  /* 0x0000000000007941 */ /* 0x000fea0003800000 */
.L_x_38869:
        /* <DEDUP_REMOVED lines=11> */
.L_x_38873:
[----:B------:R-:W-:Y:S01]  /*98c0*/  IMAD.MOV.U32 R9, RZ, RZ, R4 ;  /* 0x000000ffff097224 */ /* 0x000fe200078e0004 */
[----:B------:R-:W-:Y:S01]  /*98d0*/  MOV R11, R6 ;  /* 0x00000006000b7202 */ /* 0x000fe20000000f00 */
[----:B------:R-:W-:Y:S02]  /*98e0*/  IMAD.MOV.U32 R134, RZ, RZ, R137 ;  /* 0x000000ffff867224 */ /* 0x000fe400078e0089 */
[----:B------:R-:W-:Y:S02]  /*98f0*/  IMAD.MOV.U32 R200, RZ, RZ, R203 ;  /* 0x000000ffffc87224 */ /* 0x000fe400078e00cb */
.L_x_38874:
[----:B------:R-:W-:Y:S05]  /*9900*/  BSYNC B0 ;  /* 0x0000000000007941 */ /* 0x000fea0003800000 */
.L_x_38872:
        /* <DEDUP_REMOVED lines=11> */
.L_x_38876:
[----:B------:R-:W-:Y:S01]  /*99c0*/  IMAD.MOV.U32 R4, RZ, RZ, R9 ;  /* 0x000000ffff047224 */ /* 0x000fe200078e0009 */
[----:B------:R-:W-:Y:S01]  /*99d0*/  MOV R6, R11 ;  /* 0x0000000b00067202 */ /* 0x000fe20000000f00 */
[----:B------:R-:W-:Y:S02]  /*99e0*/  IMAD.MOV.U32 R137, RZ, RZ, R136 ;  /* 0x000000ffff897224 */ /* 0x000fe400078e0088 */
[----:B------:R-:W-:Y:S02]  /*99f0*/  IMAD.MOV.U32 R203, RZ, RZ, R202 ;  /* 0x000000ffffcb7224 */ /* 0x000fe400078e00ca */
.L_x_38877:
[----:B------:R-:W-:Y:S05]  /*9a00*/  BSYNC B0 ;  /* 0x0000000000007941 */ /* 0x000fea0003800000 */
.L_x_38875:
        /* <DEDUP_REMOVED lines=11> */
.L_x_38879:
[----:B------:R-:W-:Y:S01]  /*9ac0*/  IMAD.MOV.U32 R9, RZ, RZ, R4 ;  /* 0x000000ffff097224 */ /* 0x000fe200078e0004 */
[----:B------:R-:W-:Y:S01]  /*9ad0*/  MOV R11, R6 ;  /* 0x00000006000b7202 */ /* 0x000fe20000000f00 */
[----:B------:R-:W-:Y:S02]  /*9ae0*/  IMAD.MOV.U32 R136, RZ, RZ, R139 ;  /* 0x000000ffff887224 */ /* 0x000fe400078e008b */
[----:B------:R-:W-:Y:S02]  /*9af0*/  IMAD.MOV.U32 R202, RZ, RZ, R205 ;  /* 0x000000ffffca7224 */ /* 0x000fe400078e00cd */
.L_x_38880:
[----:B------:R-:W-:Y:S05]  /*9b00*/  BSYNC B0 ;  /* 0x0000000000007941 */ /* 0x000fea0003800000 */
.L_x_38878:
        /* <DEDUP_REMOVED lines=11> */
.L_x_38882:
[----:B------:R-:W-:Y:S01]  /*9bc0*/  IMAD.MOV.U32 R4, RZ, RZ, R9 ;  /* 0x000000ffff047224 */ /* 0x000fe200078e0009 */
[----:B------:R-:W-:Y:S01]  /*9bd0*/  MOV R6, R11 ;  /* 0x0000000b00067202 */ /* 0x000fe20000000f00 */
[----:B------:R-:W-:Y:S02]  /*9be0*/  IMAD.MOV.U32 R139, RZ, RZ, R138 ;  /* 0x000000ffff8b7224 */ /* 0x000fe400078e008a */
[----:B------:R-:W-:Y:S02]  /*9bf0*/  IMAD.MOV.U32 R205, RZ, RZ, R204 ;  /* 0x000000ffffcd7224 */ /* 0x000fe400078e00cc */
.L_x_38883:
[----:B------:R-:W-:Y:S05]  /*9c00*/  BSYNC B0 ;  /* 0x0000000000007941 */ /* 0x000fea0003800000 */
.L_x_38881:
        /* <DEDUP_REMOVED lines=11> */
.L_x_38885:
[----:B------:R-:W-:Y:S01]  /*9cc0*/  IMAD.MOV.U32 R9, RZ, RZ, R4 ;  /* 0x000000ffff097224 */ /* 0x000fe200078e0004 */
[----:B------:R-:W-:Y:S01]  /*9cd0*/  MOV R11, R6 ;  /* 0x00000006000b7202 */ /* 0x000fe20000000f00 */
[----:B------:R-:W-:Y:S02]  /*9ce0*/  IMAD.MOV.U32 R138, RZ, RZ, R141 ;  /* 0x000000ffff8a7224 */ /* 0x000fe400078e008d */
[----:B------:R-:W-:Y:S02]  /*9cf0*/  IMAD.MOV.U32 R204, RZ, RZ, R207 ;  /* 0x000000ffffcc7224 */ /* 0x000fe400078e00cf */
.L_x_38886:
[----:B------:R-:W-:Y:S05]  /*9d00*/  BSYNC B0 ;  /* 0x0000000000007941 */ /* 0x000fea0003800000 */
.L_x_38884:
        /* <DEDUP_REMOVED lines=9> */
.L_x_38888:
[----:B------:R-:W-:Y:S02]  /*9da0*/  IMAD.MOV.U32 R141, RZ, RZ, R140 ;  /* 0x000000ffff8d7224 */ /* 0x000fe400078e008c */
[----:B------:R-:W-:Y:S01]  /*9db0*/  IMAD.MOV.U32 R207, RZ, RZ, R206 ;  /* 0x000000ffffcf7224 */ /* 0x000fe200078e00ce */
[----:B------:R-:W-:Y:S01]  /*9dc0*/  MOV R206, R11 ;  /* 0x0000000b00ce7202 */ /* 0x000fe20000000f00 */
[----:B------:R-:W-:Y:S02]  /*9dd0*/  IMAD.MOV.U32 R140, RZ, RZ, R9 ;  /* 0x000000ffff8c7224 */ /* 0x000fe400078e0009 */
.L_x_38889:
[----:B------:R-:W-:Y:S05]  /*9de0*/  BSYNC B0 ;  /* 0x0000000000007941 */ /* 0x000fea0003800000 */
.L_x_38887:
[----:B------:R-:W-:-:S04]  /*9df0*/  IADD3 R0, R0, 0x40, RZ ;  /* 0x0000004000007810 */ /* 0x000fc80007ffe0ff */
[----:B------:R-:W-:-:S13]  /*9e00*/  ISETP.GE.AND P0, PT, R0, R5, PT ;  /* 0x000000050000720c */ /* 0x000fda0003f06270 */
[----:B------:R-:W-:Y:S01]  /*9e10*/  @P0 CALL.REL.NOINC `(.L_x_38890) ;  /* 0x0000001000000944 */ /* 0x000fe20003c00000 */
[----:B------:R-:W-:Y:S05]  /*9e20*/  BRA `(.L_x_38891) ;  /* 0xffffbf3000007947 */ /* 0x000fea000383ffff */
.L_x_38890:
[----:B------:R-:W-:Y:S05]  /*9e30*/  BRA `(.L_x_38696) ;  /* 0x000048d000007947 */ /* 0x000fea0003800000 */
.L_x_38697:
[----:B------:R-:W-:Y:S01]  /*9e40*/  IMAD R7, R7, c[0x0][0x180], RZ ;  /* 0x0000600007077a24 */ /* 0x000fe200078e02ff */
[----:B------:R-:W-:Y:S01]  /*9e50*/  MOV R145, 0xffffffff ;  /* 0xffffffff00917802 */ /* 0x000fe20000000f00 */
[----:B------:R-:W-:Y:S01]  /*9e60*/  IMAD.MOV.U32 R142, RZ, RZ, -0x800001 ;  /* 0xff7fffffff8e7424 */ /* 0x000fe200078e00ff */
        /* <DEDUP_REMOVED lines=128> */
.L_x_39084:
[----:B------:R-:W-:Y:S02]  /*a670*/  SHF.R.S32.HI R4, RZ, 0x1f, R0 ;  /* 0x0000001fff047819 */ /* 0x000fe40000011400 */
[----:B------:R-:W-:-:S04]  /*a680*/  IADD3 R6, P0, R7, R0, RZ ;  /* 0x0000000007067210 */ /* 0x000fc80007f1e0ff */
[----:B------:R-:W-:Y:S02]  /*a690*/  LEA.HI.X.SX32 R9, R7, R4, 0x1, P0 ;  /* 0x0000000407097211 */ /* 0x000fe400000f0eff */
[----:B------:R-:W-:-:S04]  /*a6a0*/  LEA R8, P0, R6, c[0x0][0x160], 0x2 ;  /* 0x0000580006087a11 */ /* 0x000fc800078010ff */
[----:B------:R-:W-:-:S05]  /*a6b0*/  LEA.HI.X R9, R6, c[0x0][0x164], R9, 0x2, P0 ;  /* 0x0000590006097a11 */ /* 0x000fca00000f1409 */
[----:B------:R-:W2:Y:S01]  /*a6c0*/  LDG.E.CONSTANT R8, [R8.64] ;  /* 0x0000000608087981 */ /* 0x000ea2000c1e9900 */
[----:B------:R-:W-:Y:S01]  /*a6d0*/  BSSY B0, `(.L_x_38892) ;  /* 0x0000013000007945 */ /* 0x000fe20003800000 */
[----:B--2---:R-:W-:-:S05]  /*a6e0*/  FADD.FTZ R13, RZ, R8 ;  /* 0x00000008ff0d7221 */ /* 0x004fca0000010000 */
        /* <DEDUP_REMOVED lines=15> */
.L_x_38893:
[----:B------:R-:W-:Y:S01]  /*a7e0*/  IMAD.MOV.U32 R215, RZ, RZ, R13 ;  /* 0x000000ffffd77224 */ /* 0x000fe200078e000d */
[----:B------:R-:W-:Y:S02]  /*a7f0*/  MOV R145, R0 ;  /* 0x0000000000917202 */ /* 0x000fe40000000f00 */
.L_x_38894:
[----:B------:R-:W-:Y:S05]  /*a800*/  BSYNC B0 ;  /* 0x0000000000007941 */ /* 0x000fea0003800000 */
.L_x_38892:
        /* <DEDUP_REMOVED lines=9> */
.L_x_38896:
[----:B------:R-:W-:Y:S01]  /*a8a0*/  IMAD.MOV.U32 R4, RZ, RZ, R215 ;  /* 0x000000ffff047224 */ /* 0x000fe200078e00d7 */
[----:B------:R-:W-:Y:S01]  /*a8b0*/  MOV R6, R145 ;  /* 0x0000009100067202 */ /* 0x000fe20000000f00 */
[----:B------:R-:W-:Y:S02]  /*a8c0*/  IMAD.MOV.U32 R215, RZ, RZ, R214 ;  /* 0x000000ffffd77224 */ /* 0x000fe400078e00d6 */
[----:B------:R-:W-:Y:S02]  /*a8d0*/  IMAD.MOV.U32 R145, RZ, RZ, R144 ;  /* 0x000000ffff917224 */ /* 0x000fe400078e0090 */
.L_x_38897:
[----:B------:R-:W-:Y:S05]  /*a8e0*/  BSYNC B0 ;  /* 0x0000000000007941 */ /* 0x000fea0003800000 */
.L_x_38895:
        /* <DEDUP_REMOVED lines=11> */
.L_x_38899:
[----:B------:R-:W-:Y:S01]  /*a9a0*/  IMAD.MOV.U32 R9, RZ, RZ, R4 ;  /* 0x000000ffff097224 */ /* 0x000fe200078e0004 */
[----:B------:R-:W-:Y:S01]  /*a9b0*/  MOV R11, R6 ;  /* 0x00000006000b7202 */ /* 0x000fe20000000f00 */
[----:B------:R-:W-:Y:S02]  /*a9c0*/  IMAD.MOV.U32 R214, RZ, RZ, R213 ;  /* 0x000000ffffd67224 */ /* 0x000fe400078e00d5 */
[----:B------:R-:W-:Y:S02]  /*a9d0*/  IMAD.MOV.U32 R144, RZ, RZ, R147 ;  /* 0x000000ffff907224 */ /* 0x000fe400078e0093 */
.L_x_38900:
[----:B------:R-:W-:Y:S05]  /*a9e0*/  BSYNC B0 ;  /* 0x0000000000007941 */ /* 0x000fea0003800000 */
.L_x_38898:
        /* <DEDUP_REMOVED lines=11> */
.L_x_38902:
[----:B------:R-:W-:Y:S01]  /*aaa0*/  IMAD.MOV.U32 R4, RZ, RZ, R9 ;  /* 0x000000ffff047224 */ /* 0x000fe200078e0009 */
[----:B------:R-:W-:Y:S01]  /*aab0*/  MOV R6, R11 ;  /* 0x0000000b00067202 */ /* 0x000fe20000000f00 */
[----:B------:R-:W-:Y:S02]  /*aac0*/  IMAD.MOV.U32 R213, RZ, RZ, R212 ;  /* 0x000000ffffd57224 */ /* 0x000fe400078e00d4 */
[----:B------:R-:W-:Y:S02]  /*aad0*/  IMAD.MOV.U32 R147, RZ, RZ, R146 ;  /* 0x000000ffff937224 */ /* 0x000fe400078e0092 */
.L_x_38903:
[----:B------:R-:W-:Y:S05]  /*aae0*/  BSYNC B0 ;  /* 0x0000000000007941 */ /* 0x000fea0003800000 */
.L_x_38901:
        /* <DEDUP_REMOVED lines=11> */
.L_x_38905:
[----:B------:R-:W-:Y:S01]  /*aba0*/  IMAD.MOV.U32 R9, RZ, RZ, R4 ;  /* 0x000000ffff097224 */ /* 0x000fe200078e0004 */
[----:B------:R-:W-:Y:S01]  /*abb0*/  MOV R11, R6 ;  /* 0x00000006000b7202 */ /* 0x000fe20000000f00 */
[----:B------:R-:W-:Y:S02]  /*abc0*/  IMAD.MOV.U32 R212, RZ, RZ, R211 ;  /* 0x000000ffffd47224 */ /* 0x000fe400078e00d3 */
[----:B------:R-:W-:Y:S02]  /*abd0*/  IMAD.MOV.U32 R146, RZ, RZ, R149 ;  /* 0x000000ffff927224 */ /* 0x000fe400078e0095 */
.L_x_38906:
[----:B------:R-:W-:Y:S05]  /*abe0*/  BSYNC B0 ;  /* 0x0000000000007941 */ /* 0x000fea0003800000 */
.L_x_38904:
        /* <DEDUP_REMOVED lines=11> */
.L_x_38908:
[----:B------:R-:W-:Y:S01]  /*aca0*/  IMAD.MOV.U32 R4, RZ, RZ, R9 ;  /* 0x000000ffff047224 */ /* 0x000fe200078e0009 */
[----:B------:R-:W-:Y:S01]  /*acb0*/  MOV R6, R11 ;  /* 0x0000000b00067202 */ /* 0x000fe20000000f00 */
[----:B------:R-:W-:Y:S02]  /*acc0*/  IMAD.MOV.U32 R211, RZ, RZ, R210 ;  /* 0x000000ffffd37224 */ /* 0x000fe400078e00d2 */
[----:B------:R-:W-:Y:S02]  /*acd0*/  IMAD.MOV.U32 R149, RZ, RZ, R148 ;  /* 0x000000ffff957224 */ /* 0x000fe400078e0094 */
.L_x_38909:
[----:B------:R-:W-:Y:S05]  /*ace0*/  BSYNC B0 ;  /* 0x0000000000007941 */ /* 0x000fea0003800000 */
.L_x_38907:
        /* <DEDUP_REMOVED lines=11> */
.L_x_38911:
[----:B------:R-:W-:Y:S01]  /*ada0*/  IMAD.MOV.U32 R9, RZ, RZ, R4 ;  /* 0x000000ffff097224 */ /* 0x000fe200078e0004 */
[----:B------:R-:W-:Y:S01]  /*adb0*/  MOV R11, R6 ;  /* 0x00000006000b7202 */ /* 0x000fe20000000f00 */
[----:B------:R-:W-:Y:S02]  /*adc0*/  IMAD.MOV.U32 R210, RZ, RZ, R209 ;  /* 0x000000ffffd27224 */ /* 0x000fe400078e00d1 */
[----:B------:R-:W-:Y:S02]  /*add0*/  IMAD.MOV.U32 R148, RZ, RZ, R151 ;  /* 0x000000ffff947224 */ /* 0x000fe400078e0097 */
.L_x_38912:
[----:B------:R-:W-:Y:S05]  /*ade0*/  BSYNC B0 ;  /* 0x0000000000007941 */ /* 0x000fea0003800000 */
.L_x_38910:
        /* <DEDUP_REMOVED lines=11> */
.L_x_38914:
[----:B------:R-:W-:Y:S01]  /*aea0*/  IMAD.MOV.U32 R4, RZ, RZ, R9 ;  /* 0x000000ffff047224 */ /* 0x000fe200078e0009 */
[----:B------:R-:W-:Y:S01]  /*aeb0*/  MOV R6, R11 ;  /* 0x0000000b00067202 */ /* 0x000fe20000000f00 */
[----:B------:R-:W-:Y:S02]  /*aec0*/  IMAD.MOV.U32 R209, RZ, RZ, R208 ;  /* 0x000000ffffd17224 */ /* 0x000fe400078e00d0 */
[----:B------:R-:W-:Y:S02]  /*aed0*/  IMAD.MOV.U32 R151, RZ, RZ, R150 ;  /* 0x000000ffff977224 */ /* 0x000fe400078e0096 */
.L_x_38915:
[----:B------:R-:W-:Y:S05]  /*aee0*/  BSYNC B0 ;  /* 0x0000000000007941 */ /* 0x000fea0003800000 */
.L_x_38913:
        /* <DEDUP_REMOVED lines=11> */
.L_x_38917:
[----:B------:R-:W-:Y:S01]  /*afa0*/  IMAD.MOV.U32 R9, RZ, RZ, R4 ;  /* 0x000000ffff097224 */ /* 0x000fe200078e0004 */
[----:B------:R-:W-:Y:S01]  /*afb0*/  MOV R11, R6 ;  /* 0x00000006000b7202 */ /* 0x000fe20000000f00 */
[----:B------:R-:W-:Y:S02]  /*afc0*/  IMAD.MOV.U32 R208, RZ, RZ, R3 ;  /* 0x000000ffffd07224 */ /* 0x000fe400078e0003 */
[----:B------:R-:W-:Y:S02]  /*afd0*/  IMAD.MOV.U32 R150, RZ, RZ, R153 ;  /* 0x000000ffff967224 */ /* 0x000fe400078e0099 */
.L_x_38918:
[----:B------:R-:W-:Y:S05]  /*afe0*/  BSYNC B0 ;  /* 0x0000000000007941 */ /* 0x000fea0003800000 */
.L_x_38916:
        /* <DEDUP_REMOVED lines=11> */
.L_x_38920:
[----:B------:R-:W-:Y:S01]  /*b0a0*/  IMAD.MOV.U32 R4, RZ, RZ, R9 ;  /* 0x000000ffff047224 */ /* 0x000fe200078e0009 */
[----:B------:R-:W-:Y:S01]  /*b0b0*/  MOV R6, R11 ;  /* 0x0000000b00067202 */ /* 0x000fe20000000f00 */
[----:B------:R-:W-:Y:S02]  /*b0c0*/  IMAD.MOV.U32 R3, RZ, RZ, R2 ;  /* 0x000000ffff037224 */ /* 0x000fe400078e0002 */
[----:B------:R-:W-:Y:S02]  /*b0d0*/  IMAD.MOV.U32 R153, RZ, RZ, R152 ;  /* 0x000000ffff997224 */ /* 0x000fe400078e0098 */
.L_x_38921:
[----:B------:R-:W-:Y:S05]  /*b0e0*/  BSYNC B0 ;  /* 0x0000000000007941 */ /* 0x000fea0003800000 */
.L_x_38919:
        /* <DEDUP_REMOVED lines=11> */
.L_x_38923:
[----:B------:R-:W-:Y:S01]  /*b1a0*/  IMAD.MOV.U32 R9, RZ, RZ, R4 ;  /* 0x000000ffff097224 */ /* 0x000fe200078e0004 */
[----:B------:R-:W-:Y:S01]  /*b1b0*/  MOV R11, R6 ;  /* 0x00000006000b7202 */ /* 0x000fe20000000f00 */
[----:B------:R-:W-:Y:S02]  /*b1c0*/  IMAD.MOV.U32 R2, RZ, RZ, R89 ;  /* 0x000000ffff027224 */ /* 0x000fe400078e0059 */
[----:B------:R-:W-:Y:S02]  /*b1d0*/  IMAD.MOV.U32 R152, RZ, RZ, R155 ;  /* 0x000000ffff987224 */ /* 0x000fe400078e009b */
.L_x_38924:
[----:B------:R-:W-:Y:S05]  /*b1e0*/  BSYNC B0 ;  /* 0x0000000000007941 */ /* 0x000fea0003800000 */
.L_x_38922:
        /* <DEDUP_REMOVED lines=11> */
.L_x_38926:
[----:B------:R-:W-:Y:S01]  /*b2a0*/  IMAD.MOV.U32 R4, RZ, RZ, R9 ;  /* 0x000000ffff047224 */ /* 0x000fe200078e0009 */
[----:B------:R-:W-:Y:S01]  /*b2b0*/  MOV R6, R11 ;  /* 0x0000000b00067202 */ /* 0x000fe20000000f00 */
[----:B------:R-:W-:Y:S02]  /*b2c0*/  IMAD.MOV.U32 R89, RZ, RZ, R88 ;  /* 0x000000ffff597224 */ /* 0x000fe400078e0058 */
[----:B------:R-:W-:Y:S02]  /*b2d0*/  IMAD.MOV.U32 R155, RZ, RZ, R154 ;  /* 0x000000ffff9b7224 */ /* 0x000fe400078e009a */
.L_x_38927:
[----:B------:R-:W-:Y:S05]  /*b2e0*/  BSYNC B0 ;  /* 0x0000000000007941 */ /* 0x000fea0003800000 */
.L_x_38925:
        /* <DEDUP_REMOVED lines=11> */
.L_x_38929:
[----:B------:R-:W-:Y:S01]  /*b3a0*/  IMAD.MOV.U32 R9, RZ, RZ, R4 ;  /* 0x000000ffff097224 */ /* 0x000fe200078e0004 */
[----:B------:R-:W-:Y:S01]  /*b3b0*/  MOV R11, R6 ;  /* 0x00000006000b7202 */ /* 0x000fe20000000f00 */
[----:B------:R-:W-:Y:S02]  /*b3c0*/  IMAD.MOV.U32 R88, RZ, RZ, R91 ;  /* 0x000000ffff587224 */ /* 0x000fe400078e005b */
[----:B------:R-:W-:Y:S02]  /*b3d0*/  IMAD.MOV.U32 R154, RZ, RZ, R157 ;  /* 0x000000ffff9a7224 */ /* 0x000fe400078e009d */
.L_x_38930:
[----:B------:R-:W-:Y:S05]  /*b3e0*/  BSYNC B0 ;  /* 0x0000000000007941 */ /* 0x000fea0003800000 */
.L_x_38928:
        /* <DEDUP_REMOVED lines=11> */
.L_x_38932:
[----:B------:R-:W-:Y:S01]  /*b4a0*/  IMAD.MOV.U32 R4, RZ, RZ, R9 ;  /* 0x000000ffff047224 */ /* 0x000fe200078e0009 */
[----:B------:R-:W-:Y:S01]  /*b4b0*/  MOV R6, R11 ;  /* 0x0000000b00067202 */ /* 0x000fe20000000f00 */
[----:B------:R-:W-:Y:S02]  /*b4c0*/  IMAD.MOV.U32 R91, RZ, RZ, R90 ;  /* 0x000000ffff5b7224 */ /* 0x000fe400078e005a */
[----:B------:R-:W-:Y:S02]  /*b4d0*/  IMAD.MOV.U32 R157, RZ, RZ, R156 ;  /* 0x000000ffff9d7224 */ /* 0x000fe400078e009c */
.L_x_38933:
[----:B------:R-:W-:Y:S05]  /*b4e0*/  BSYNC B0 ;  /* 0x0000000000007941 */ /* 0x000fea0003800000 */
.L_x_38931:
        /* <DEDUP_REMOVED lines=11> */
.L_x_38935:
[----:B------:R-:W-:Y:S01]  /*b5a0*/  IMAD.MOV.U32 R9, RZ, RZ, R4 ;  /* 0x000000ffff097224 */ /* 0x000fe200078e0004 */
[----:B------:R-:W-:Y:S01]  /*b5b0*/  MOV R11, R6 ;  /* 0x00000006000b7202 */ /* 0x000fe20000000f00 */
[----:B------:R-:W-:Y:S02]  /*b5c0*/  IMAD.MOV.U32 R90, RZ, RZ, R93 ;  /* 0x000000ffff5a7224 */ /* 0x000fe400078e005d */
[----:B------:R-:W-:Y:S02]  /*b5d0*/  IMAD.MOV.U32 R156, RZ, RZ, R159 ;  /* 0x000000ffff9c7224 */ /* 0x000fe400078e009f */
.L_x_38936:
[----:B------:R-:W-:Y:S05]  /*b5e0*/  BSYNC B0 ;  /* 0x0000000000007941 */ /* 0x000fea0003800000 */
.L_x_38934:
        /* <DEDUP_REMOVED lines=11> */
.L_x_38938:
[----:B------:R-:W-:Y:S01]  /*b6a0*/  IMAD.MOV.U32 R4, RZ, RZ, R9 ;  /* 0x000000ffff047224 */ /* 0x000fe200078e0009 */
[----:B------:R-:W-:Y:S01]  /*b6b0*/  MOV R6, R11 ;  /* 0x0000000b00067202 */ /* 0x000fe20000000f00 */
[----:B------:R-:W-:Y:S02]  /*b6c0*/  IMAD.MOV.U32 R93, RZ, RZ, R92 ;  /* 0x000000ffff5d7224 */ /* 0x000fe400078e005c */
[----:B------:R-:W-:Y:S02]  /*b6d0*/  IMAD.MOV.U32 R159, RZ, RZ, R158 ;  /* 0x000000ffff9f7224 */ /* 0x000fe400078e009e */
.L_x_38939:
[----:B------:R-:W-:Y:S05]  /*b6e0*/  BSYNC B0 ;  /* 0x0000000000007941 */ /* 0x000fea0003800000 */
.L_x_38937:
        /* <DEDUP_REMOVED lines=11> */
.L_x_38941:
[----:B------:R-:W-:Y:S01]  /*b7a0*/  IMAD.MOV.U32 R9, RZ, RZ, R4 ;  /* 0x000000ffff097224 */ /* 0x000fe200078e0004 */
[----:B------:R-:W-:Y:S01]  /*b7b0*/  MOV R11, R6 ;  /* 0x00000006000b7202 */ /* 0x000fe20000000f00 */
[----:B------:R-:W-:Y:S02]  /*b7c0*/  IMAD.MOV.U32 R92, RZ, RZ, R95 ;  /* 0x000000ffff5c7224 */ /* 0x000fe400078e005f */
[----:B------:R-:W-:Y:S02]  /*b7d0*/  IMAD.MOV.U32 R158, RZ, RZ, R161 ;  /* 0x000000ffff9e7224 */ /* 0x000fe400078e00a1 */
.L_x_38942:
[----:B------:R-:W-:Y:S05]  /*b7e0*/  BSYNC B0 ;  /* 0x0000000000007941 */ /* 0x000fea0003800000 */
.L_x_38940:
        /* <DEDUP_REMOVED lines=11> */
.L_x_38944:
[----:B------:R-:W-:Y:S01]  /*b8a0*/  IMAD.MOV.U32 R4, RZ, RZ, R9 ;  /* 0x000000ffff047224 */ /* 0x000fe200078e0009 */
[----:B------:R-:W-:Y:S01]  /*b8b0*/  MOV R6, R11 ;  /* 0x0000000b00067202 */ /* 0x000fe20000000f00 */
[----:B------:R-:W-:Y:S02]  /*b8c0*/  IMAD.MOV.U32 R95, RZ, RZ, R94 ;  /* 0x000000ffff5f7224 */ /* 0x000fe400078e005e */
[----:B------:R-:W-:Y:S02]  /*b8d0*/  IMAD.MOV.U32 R161, RZ, RZ, R160 ;  /* 0x000000ffffa17224 */ /* 0x000fe400078e00a0 */
.L_x_38945:
[----:B------:R-:W-:Y:S05]  /*b8e0*/  BSYNC B0 ;  /* 0x0000000000007941 */ /* 0x000fea0003800000 */
.L_x_38943:
        /* <DEDUP_REMOVED lines=11> */
.L_x_38947:
[----:B------:R-:W-:Y:S01]  /*b9a0*/  IMAD.MOV.U32 R9, RZ, RZ, R4 ;  /* 0x000000ffff097224 */ /* 0x000fe200078e0004 */
[----:B------:R-:W-:Y:S01]  /*b9b0*/  MOV R11, R6 ;  /* 0x00000006000b7202 */ /* 0x000fe20000000f00 */
[----:B------:R-:W-:Y:S02]  /*b9c0*/  IMAD.MOV.U32 R94, RZ, RZ, R97 ;  /* 0x000000ffff5e7224 */ /* 0x000fe400078e0061 */
[----:B------:R-:W-:Y:S02]  /*b9d0*/  IMAD.MOV.U32 R160, RZ, RZ, R163 ;  /* 0x000000ffffa07224 */ /* 0x000fe400078e00a3 */
.L_x_38948:
[----:B------:R-:W-:Y:S05]  /*b9e0*/  BSYNC B0 ;  /* 0x0000000000007941 */ /* 0x000fea0003800000 */
.L_x_38946:
        /* <DEDUP_REMOVED lines=11> */
.L_x_38950:
[----:B------:R-:W-:Y:S01]  /*baa0*/  IMAD.MOV.U32 R4, RZ, RZ, R9 ;  /* 0x000000ffff047224 */ /* 0x000fe200078e0009 */
[----:B------:R-:W-:Y:S01]  /*bab0*/  MOV R6, R11 ;  /* 0x0000000b00067202 */ /* 0x000fe20000000f00 */
[----:B------:R-:W-:Y:S02]  /*bac0*/  IMAD.MOV.U32 R97, RZ, RZ, R96 ;  /* 0x000000ffff617224 */ /* 0x000fe400078e0060 */
[----:B------:R-:W-:Y:S02]  /*bad0*/  IMAD.MOV.U32 R163, RZ, RZ, R162 ;  /* 0x000000ffffa37224 */ /* 0x000fe400078e00a2 */
.L_x_38951:
[----:B------:R-:W-:Y:S05]  /*bae0*/  BSYNC B0 ;  /* 0x0000000000007941 */ /* 0x000fea0003800000 */
.L_x_38949:
        /* <DEDUP_REMOVED lines=11> */
.L_x_38953:
[----:B------:R-:W-:Y:S01]  /*bba0*/  IMAD.MOV.U32 R9, RZ, RZ, R4 ;  /* 0x000000ffff097224 */ /* 0x000fe200078e0004 */
[----:B------:R-:W-:Y:S01]  /*bbb0*/  MOV R11, R6 ;  /* 0x00000006000b7202 */ /* 0x000fe20000000f00 */
[----:B------:R-:W-:Y:S02]  /*bbc0*/  IMAD.MOV.U32 R96, RZ, RZ, R99 ;  /* 0x000000ffff607224 */ /* 0x000fe400078e0063 */
[----:B------:R-:W-:Y:S02]  /*bbd0*/  IMAD.MOV.U32 R162, RZ, RZ, R165 ;  /* 0x000000ffffa27224 */ /* 0x000fe400078e00a5 */
.L_x_38954:
[----:B------:R-:W-:Y:S05]  /*bbe0*/  BSYNC B0 ;  /* 0x0000000000007941 */ /* 0x000fea0003800000 */
.L_x_38952:
        /* <DEDUP_REMOVED lines=11> */
.L_x_38956:
[----:B------:R-:W-:Y:S01]  /*bca0*/  IMAD.MOV.U32 R4, RZ, RZ, R9 ;  /* 0x000000ffff047224 */ /* 0x000fe200078e0009 */
[----:B------:R-:W-:Y:S01]  /*bcb0*/  MOV R6, R11 ;  /* 0x0000000b00067202 */ /* 0x000fe20000000f00 */
[----:B------:R-:W-:Y:S02]  /*bcc0*/  IMAD.MOV.U32 R99, RZ, RZ, R98 ;  /* 0x000000ffff637224 */ /* 0x000fe400078e0062 */
[----:B------:R-:W-:Y:S02]  /*bcd0*/  IMAD.MOV.U32 R165, RZ, RZ, R164 ;  /* 0x000000ffffa57224 */ /* 0x000fe400078e00a4 */
.L_x_38957:
[----:B------:R-:W-:Y:S05]  /*bce0*/  BSYNC B0 ;  /* 0x0000000000007941 */ /* 0x000fea0003800000 */
.L_x_38955:
        /* <DEDUP_REMOVED lines=11> */
.L_x_38959:
[----:B------:R-:W-:Y:S01]  /*bda0*/  IMAD.MOV.U32 R9, RZ, RZ, R4 ;  /* 0x000000ffff097224 */ /* 0x000fe200078e0004 */
[----:B------:R-:W-:Y:S01]  /*bdb0*/  MOV R11, R6 ;  /* 0x00000006000b7202 */ /* 0x000fe20000000f00 */
[----:B------:R-:W-:Y:S02]  /*bdc0*/  IMAD.MOV.U32 R98, RZ, RZ, R101 ;  /* 0x000000ffff627224 */ /* 0x000fe400078e0065 */
[----:B------:R-:W-:Y:S02]  /*bdd0*/  IMAD.MOV.U32 R164, RZ, RZ, R167 ;  /* 0x000000ffffa47224 */ /* 0x000fe400078e00a7 */
.L_x_38960:
[----:B------:R-:W-:Y:S05]  /*bde0*/  BSYNC B0 ;  /* 0x0000000000007941 */ /* 0x000fea0003800000 */
.L_x_38958:
        /* <DEDUP_REMOVED lines=11> */
.L_x_38962:
[----:B------:R-:W-:Y:S01]  /*bea0*/  IMAD.MOV.U32 R4, RZ, RZ, R9 ;  /* 0x000000ffff047224 */ /* 0x000fe200078e0009 */
[----:B------:R-:W-:Y:S01]  /*beb0*/  MOV R6, R11 ;  /* 0x0000000b00067202 */ /* 0x000fe20000000f00 */
[----:B------:R-:W-:Y:S02]  /*bec0*/  IMAD.MOV.U32 R101, RZ, RZ, R100 ;  /* 0x000000ffff657224 */ /* 0x000fe400078e0064 */
[----:B------:R-:W-:Y:S02]  /*bed0*/  IMAD.MOV.U32 R167, RZ, RZ, R166 ;  /* 0x000000ffffa77224 */ /* 0x000fe400078e00a6 */
.L_x_38963:
[----:B------:R-:W-:Y:S05]  /*bee0*/  BSYNC B0 ;  /* 0x0000000000007941 */ /* 0x000fea0003800000 */
.L_x_38961:
        /* <DEDUP_REMOVED lines=11> */
.L_x_38965:
[----:B------:R-:W-:Y:S01]  /*bfa0*/  IMAD.MOV.U32 R9, RZ, RZ, R4 ;  /* 0x000000ffff097224 */ /* 0x000fe200078e0004 */
[----:B------:R-:W-:Y:S01]  /*bfb0*/  MOV R11, R6 ;  /* 0x00000006000b7202 */ /* 0x000fe20000000f00 */
[----:B------:R-:W-:Y:S02]  /*bfc0*/  IMAD.MOV.U32 R100, RZ, RZ, R103 ;  /* 0x000000ffff647224 */ /* 0x000fe400078e0067 */
[----:B------:R-:W-:Y:S02]  /*bfd0*/  IMAD.MOV.U32 R166, RZ, RZ, R169 ;  /* 0x000000ffffa67224 */ /* 0x000fe400078e00a9 */
.L_x_38966:
[----:B------:R-:W-:Y:S05]  /*bfe0*/  BSYNC B0 ;  /* 0x0000000000007941 */ /* 0x000fea0003800000 */
.L_x_38964:
        /* <DEDUP_REMOVED lines=11> */
.L_x_38968:
[----:B------:R-:W-:Y:S01]  /*c0a0*/  IMAD.MOV.U32 R4, RZ, RZ, R9 ;  /* 0x000000ffff047224 */ /* 0x000fe200078e0009 */
[----:B------:R-:W-:Y:S01]  /*c0b0*/  MOV R6, R11 ;  /* 0x0000000b00067202 */ /* 0x000fe20000000f00 */
[----:B------:R-:W-:Y:S02]  /*c0c0*/  IMAD.MOV.U32 R103, RZ, RZ, R102 ;  /* 0x000000ffff677224 */ /* 0x000fe400078e0066 */
[----:B------:R-:W-:Y:S02]  /*c0d0*/  IMAD.MOV.U32 R169, RZ, RZ, R168 ;  /* 0x000000ffffa97224 */ /* 0x000fe400078e00a8 */
.L_x_38969:
[----:B------:R-:W-:Y:S05]  /*c0e0*/  BSYNC B0 ;  /* 0x0000000000007941 */ /* 0x000fea0003800000 */
.L_x_38967:
        /* <DEDUP_REMOVED lines=11> */
.L_x_38971:
[----:B------:R-:W-:Y:S01]  /*c1a0*/  IMAD.MOV.U32 R9, RZ, RZ, R4 ;  /* 0x000000ffff097224 */ /* 0x000fe200078e0004 */
[----:B------:R-:W-:Y:S01]  /*c1b0*/  MOV R11, R6 ;  /* 0x00000006000b7202 */ /* 0x000fe20000000f00 */
[----:B------:R-:W-:Y:S02]  /*c1c0*/  IMAD.MOV.U32 R102, RZ, RZ, R105 ;  /* 0x000000ffff667224 */ /* 0x000fe400078e0069 */
[----:B------:R-:W-:Y:S02]  /*c1d0*/  IMAD.MOV.U32 R168, RZ, RZ, R171 ;  /* 0x000000ffffa87224 */ /* 0x000fe400078e00ab */
.L_x_38972:
[----:B------:R-:W-:Y:S05]  /*c1e0*/  BSYNC B0 ;  /* 0x0000000000007941 */ /* 0x000fea0003800000 */
.L_x_38970:
        /* <DEDUP_REMOVED lines=11> */
.L_x_38974:
[----:B------:R-:W-:Y:S01]  /*c2a0*/  IMAD.MOV.U32 R4, RZ, RZ, R9 ;  /* 0x000000ffff047224 */ /* 0x000fe200078e0009 */
[----:B------:R-:W-:Y:S01]  /*c2b0*/  MOV R6, R11 ;  /* 0x0000000b00067202 */ /* 0x000fe20000000f00 */
[----:B------:R-:W-:Y:S02]  /*c2c0*/  IMAD.MOV.U32 R105, RZ, RZ, R104 ;  /* 0x000000ffff697224 */ /* 0x000fe400078e0068 */
[----:B------:R-:W-:Y:S02]  /*c2d0*/  IMAD.MOV.U32 R171, RZ, RZ, R170 ;  /* 0x000000ffffab7224 */ /* 0x000fe400078e00aa */
.L_x_38975:
[----:B------:R-:W-:Y:S05]  /*c2e0*/  BSYNC B0 ;  /* 0x0000000000007941 */ /* 0x000fea0003800000 */
.L_x_38973:
        /* <DEDUP_REMOVED lines=11> */
.L_x_38977:
[----:B------:R-:W-:Y:S01]  /*c3a0*/  IMAD.MOV.U32 R9, RZ, RZ, R4 ;  /* 0x000000ffff097224 */ /* 0x000fe200078e0004 */
[----:B------:R-:W-:Y:S01]  /*c3b0*/  MOV R11, R6 ;  /* 0x00000006000b7202 */ /* 0x000fe20000000f00 */
[----:B------:R-:W-:Y:S02]  /*c3c0*/  IMAD.MOV.U32 R104, RZ, RZ, R107 ;  /* 0x000000ffff687224 */ /* 0x000fe400078e006b */
[----:B------:R-:W-:Y:S02]  /*c3d0*/  IMAD.MOV.U32 R170, RZ, RZ, R173 ;  /* 0x000000ffffaa7224 */ /* 0x000fe400078e00ad */
.L_x_38978:
[----:B------:R-:W-:Y:S05]  /*c3e0*/  BSYNC B0 ;  /* 0x0000000000007941 */ /* 0x000fea0003800000 */
.L_x_38976:
        /* <DEDUP_REMOVED lines=11> */
.L_x_38980:
[----:B------:R-:W-:Y:S01]  /*c4a0*/  IMAD.MOV.U32 R4, RZ, RZ, R9 ;  /* 0x000000ffff047224 */ /* 0x000fe200078e0009 */
[----:B------:R-:W-:Y:S01]  /*c4b0*/  MOV R6, R11 ;  /* 0x0000000b00067202 */ /* 0x000fe20000000f00 */
[----:B------:R-:W-:Y:S02]  /*c4c0*/  IMAD.MOV.U32 R107, RZ, RZ, R106 ;  /* 0x000000ffff6b7224 */ /* 0x000fe400078e006a */
[----:B------:R-:W-:Y:S02]  /*c4d0*/  IMAD.MOV.U32 R173, RZ, RZ, R172 ;  /* 0x000000ffffad7224 */ /* 0x000fe400078e00ac */
.L_x_38981:
[----:B------:R-:W-:Y:S05]  /*c4e0*/  BSYNC B0 ;  /* 0x0000000000007941 */ /* 0x000fea0003800000 */
.L_x_38979:
        /* <DEDUP_REMOVED lines=11> */
.L_x_38983:
[----:B------:R-:W-:Y:S01]  /*c5a0*/  IMAD.MOV.U32 R9, RZ, RZ, R4 ;  /* 0x000000ffff097224 */ /* 0x000fe200078e0004 */
[----:B------:R-:W-:Y:S01]  /*c5b0*/  MOV R11, R6 ;  /* 0x00000006000b7202 */ /* 0x000fe20000000f00 */
[----:B------:R-:W-:Y:S02]  /*c5c0*/  IMAD.MOV.U32 R106, RZ, RZ, R109 ;  /* 0x000000ffff6a7224 */ /* 0x000fe400078e006d */
[----:B------:R-:W-:Y:S02]  /*c5d0*/  IMAD.MOV.U32 R172, RZ, RZ, R175 ;  /* 0x000000ffffac7224 */ /* 0x000fe400078e00af */
.L_x_38984:
[----:B------:R-:W-:Y:S05]  /*c5e0*/  BSYNC B0 ;  /* 0x0000000000007941 */ /* 0x000fea0003800000 */
.L_x_38982:
        /* <DEDUP_REMOVED lines=11> */
.L_x_38986:
[----:B------:R-:W-:Y:S01]  /*c6a0*/  IMAD.MOV.U32 R4, RZ, RZ, R9 ;  /* 0x000000ffff047224 */ /* 0x000fe200078e0009 */
[----:B------:R-:W-:Y:S01]  /*c6b0*/  MOV R6, R11 ;  /* 0x0000000b00067202 */ /* 0x000fe20000000f00 */
[----:B------:R-:W-:Y:S02]  /*c6c0*/  IMAD.MOV.U32 R109, RZ, RZ, R108 ;  /* 0x000000ffff6d7224 */ /* 0x000fe400078e006c */
[----:B------:R-:W-:Y:S02]  /*c6d0*/  IMAD.MOV.U32 R175, RZ, RZ, R174 ;  /* 0x000000ffffaf7224 */ /* 0x000fe400078e00ae */
.L_x_38987:
[----:B------:R-:W-:Y:S05]  /*c6e0*/  BSYNC B0 ;  /* 0x0000000000007941 */ /* 0x000fea0003800000 */
.L_x_38985:
        /* <DEDUP_REMOVED lines=11> */
.L_x_38989:
[----:B------:R-:W-:Y:S01]  /*c7a0*/  IMAD.MOV.U32 R9, RZ, RZ, R4 ;  /* 0x000000ffff097224 */ /* 0x000fe200078e0004 */
[----:B------:R-:W-:Y:S01]  /*c7b0*/  MOV R11, R6 ;  /* 0x00000006000b7202 */ /* 0x000fe20000000f00 */
[----:B------:R-:W-:Y:S02]  /*c7c0*/  IMAD.MOV.U32 R108, RZ, RZ, R111 ;  /* 0x000000ffff6c7224 */ /* 0x000fe400078e006f */
[----:B------:R-:W-:Y:S02]  /*c7d0*/  IMAD.MOV.U32 R174, RZ, RZ, R177 ;  /* 0x000000ffffae7224 */ /* 0x000fe400078e00b1 */
.L_x_38990:
[----:B------:R-:W-:Y:S05]  /*c7e0*/  BSYNC B0 ;  /* 0x0000000000007941 */ /* 0x000fea0003800000 */
.L_x_38988:
        /* <DEDUP_REMOVED lines=11> */
.L_x_38992:
[----:B------:R-:W-:Y:S01]  /*c8a0*/  IMAD.MOV.U32 R4, RZ, RZ, R9 ;  /* 0x000000ffff047224 */ /* 0x000fe200078e0009 */
[----:B------:R-:W-:Y:S01]  /*c8b0*/  MOV R6, R11 ;  /* 0x0000000b00067202 */ /* 0x000fe20000000f00 */
[----:B------:R-:W-:Y:S02]  /*c8c0*/  IMAD.MOV.U32 R111, RZ, RZ, R110 ;  /* 0x000000ffff6f7224 */ /* 0x000fe400078e006e */
[----:B------:R-:W-:Y:S02]  /*c8d0*/  IMAD.MOV.U32 R177, RZ, RZ, R176 ;  /* 0x000000ffffb17224 */ /* 0x000fe400078e00b0 */
.L_x_38993:
[----:B------:R-:W-:Y:S05]  /*c8e0*/  BSYNC B0 ;  /* 0x0000000000007941 */ /* 0x000fea0003800000 */
.L_x_38991:
        /* <DEDUP_REMOVED lines=11> */
.L_x_38995:
[----:B------:R-:W-:Y:S01]  /*c9a0*/  IMAD.MOV.U32 R9, RZ, RZ, R4 ;  /* 0x000000ffff097224 */ /* 0x000fe200078e0004 */
[----:B------:R-:W-:Y:S01]  /*c9b0*/  MOV R11, R6 ;  /* 0x00000006000b7202 */ /* 0x000fe20000000f00 */
[----:B------:R-:W-:Y:S02]  /*c9c0*/  IMAD.MOV.U32 R110, RZ, RZ, R113 ;  /* 0x000000ffff6e7224 */ /* 0x000fe400078e0071 */
[----:B------:R-:W-:Y:S02]  /*c9d0*/  IMAD.MOV.U32 R176, RZ, RZ, R179 ;  /* 0x000000ffffb07224 */ /* 0x000fe400078e00b3 */
.L_x_38996:
[----:B------:R-:W-:Y:S05]  /*c9e0*/  BSYNC B0 ;  /* 0x0000000000007941 */ /* 0x000fea0003800000 */
.L_x_38994:
        /* <DEDUP_REMOVED lines=11> */
.L_x_38998:
[----:B------:R-:W-:Y:S01]  /*caa0*/  IMAD.MOV.U32 R4, RZ, RZ, R9 ;  /* 0x000000ffff047224 */ /* 0x000fe200078e0009 */
[----:B------:R-:W-:Y:S01]  /*cab0*/  MOV R6, R11 ;  /* 0x0000000b00067202 */ /* 0x000fe20000000f00 */
[----:B------:R-:W-:Y:S02]  /*cac0*/  IMAD.MOV.U32 R113, RZ, RZ, R112 ;  /* 0x000000ffff717224 */ /* 0x000fe400078e0070 */
[----:B------:R-:W-:Y:S02]  /*cad0*/  IMAD.MOV.U32 R179, RZ, RZ, R178 ;  /* 0x000000ffffb37224 */ /* 0x000fe400078e00b2 */
.L_x_38999:
[----:B------:R-:W-:Y:S05]  /*cae0*/  BSYNC B0 ;  /* 0x0000000000007941 */ /* 0x000fea0003800000 */
.L_x_38997:
        /* <DEDUP_REMOVED lines=11> */
.L_x_39001:
[----:B------:R-:W-:Y:S01]  /*cba0*/  IMAD.MOV.U32 R9, RZ, RZ, R4 ;  /* 0x000000ffff097224 */ /* 0x000fe200078e0004 */
[----:B------:R-:W-:Y:S01]  /*cbb0*/  MOV R11, R6 ;  /* 0x00000006000b7202 */ /* 0x000fe20000000f00 */
[----:B------:R-:W-:Y:S02]  /*cbc0*/  IMAD.MOV.U32 R112, RZ, RZ, R115 ;  /* 0x000000ffff707224 */ /* 0x000fe400078e0073 */
[----:B------:R-:W-:Y:S02]  /*cbd0*/  IMAD.MOV.U32 R178, RZ, RZ, R181 ;  /* 0x000000ffffb27224 */ /* 0x000fe400078e00b5 */
.L_x_39002:
[----:B------:R-:W-:Y:S05]  /*cbe0*/  BSYNC B0 ;  /* 0x0000000000007941 */ /* 0x000fea0003800000 */
.L_x_39000:
        /* <DEDUP_REMOVED lines=11> */
.L_x_39004:
[----:B------:R-:W-:Y:S01]  /*cca0*/  IMAD.MOV.U32 R4, RZ, RZ, R9 ;  /* 0x000000ffff047224 */ /* 0x000fe200078e0009 */
[----:B------:R-:W-:Y:S01]  /*ccb0*/  MOV R6, R11 ;  /* 0x0000000b00067202 */ /* 0x000fe20000000f00 */
[----:B------:R-:W-:Y:S02]  /*ccc0*/  IMAD.MOV.U32 R115, RZ, RZ, R114 ;  /* 0x000000ffff737224 */ /* 0x000fe400078e0072 */
[----:B------:R-:W-:Y:S02]  /*ccd0*/  IMAD.MOV.U32 R181, RZ, RZ, R180 ;  /* 0x000000ffffb57224 */ /* 0x000fe400078e00b4 */
.L_x_39005:
[----:B------:R-:W-:Y:S05]  /*cce0*/  BSYNC B0 ;  /* 0x0000000000007941 */ /* 0x000fea0003800000 */
.L_x_39003:
        /* <DEDUP_REMOVED lines=11> */
.L_x_39007:
[----:B------:R-:W-:Y:S01]  /*cda0*/  IMAD.MOV.U32 R9, RZ, RZ, R4 ;  /* 0x000000ffff097224 */ /* 0x000fe200078e0004 */
[----:B------:R-:W-:Y:S01]  /*cdb0*/  MOV R11, R6 ;  /* 0x00000006000b7202 */ /* 0x000fe20000000f00 */
[----:B------:R-:W-:Y:S02]  /*cdc0*/  IMAD.MOV.U32 R114, RZ, RZ, R117 ;  /* 0x000000ffff727224 */ /* 0x000fe400078e0075 */
[----:B------:R-:W-:Y:S02]  /*cdd0*/  IMAD.MOV.U32 R180, RZ, RZ, R183 ;  /* 0x000000ffffb47224 */ /* 0x000fe400078e00b7 */
.L_x_39008:
[----:B------:R-:W-:Y:S05]  /*cde0*/  BSYNC B0 ;  /* 0x0000000000007941 */ /* 0x000fea0003800000 */
.L_x_39006:
        /* <DEDUP_REMOVED lines=11> */
.L_x_39010:
[----:B------:R-:W-:Y:S01]  /*cea0*/  IMAD.MOV.U32 R4, RZ, RZ, R9 ;  /* 0x000000ffff047224 */ /* 0x000fe200078e0009 */
[----:B------:R-:W-:Y:S01]  /*ceb0*/  MOV R6, R11 ;  /* 0x0000000b00067202 */ /* 0x000fe20000000f00 */
[----:B------:R-:W-:Y:S02]  /*cec0*/  IMAD.MOV.U32 R117, RZ, RZ, R116 ;  /* 0x000000ffff757224 */ /* 0x000fe400078e0074 */
[----:B------:R-:W-:Y:S02]  /*ced0*/  IMAD.MOV.U32 R183, RZ, RZ, R182 ;  /* 0x000000ffffb77224 */ /* 0x000fe400078e00b6 */
.L_x_39011:
[----:B------:R-:W-:Y:S05]  /*cee0*/  BSYNC B0 ;  /* 0x0000000000007941 */ /* 0x000fea0003800000 */
.L_x_39009:
        /* <DEDUP_REMOVED lines=11> */
.L_x_39013:
[----:B------:R-:W-:Y:S01]  /*cfa0*/  IMAD.MOV.U32 R9, RZ, RZ, R4 ;  /* 0x000000ffff097224 */ /* 0x000fe200078e0004 */
[----:B------:R-:W-:Y:S01]  /*cfb0*/  MOV R11, R6 ;  /* 0x00000006000b7202 */ /* 0x000fe20000000f00 */
[----:B------:R-:W-:Y:S02]  /*cfc0*/  IMAD.MOV.U32 R116, RZ, RZ, R119 ;  /* 0x000000ffff747224 */ /* 0x000fe400078e0077 */
[----:B------:R-:W-:Y:S02]  /*cfd0*/  IMAD.MOV.U32 R182, RZ, RZ, R185 ;  /* 0x000000ffffb67224 */ /* 0x000fe400078e00b9 */
.L_x_39014:
[----:B------:R-:W-:Y:S05]  /*cfe0*/  BSYNC B0 ;  /* 0x0000000000007941 */ /* 0x000fea0003800000 */
.L_x_39012:
        /* <DEDUP_REMOVED lines=11> */
.L_x_39016:
[----:B------:R-:W-:Y:S01]  /*d0a0*/  IMAD.MOV.U32 R4, RZ, RZ, R9 ;  /* 0x000000ffff047224 */ /* 0x000fe200078e0009 */
[----:B------:R-:W-:Y:S01]  /*d0b0*/  MOV R6, R11 ;  /* 0x0000000b00067202 */ /* 0x000fe20000000f00 */
[----:B------:R-:W-:Y:S02]  /*d0c0*/  IMAD.MOV.U32 R119, RZ, RZ, R118 ;  /* 0x000000ffff777224 */ /* 0x000fe400078e0076 */
[----:B------:R-:W-:Y:S02]  /*d0d0*/  IMAD.MOV.U32 R185, RZ, RZ, R184 ;  /* 0x000000ffffb97224 */ /* 0x000fe400078e00b8 */
.L_x_39017:
[----:B------:R-:W-:Y:S05]  /*d0e0*/  BSYNC B0 ;  /* 0x0000000000007941 */ /* 0x000fea0003800000 */
.L_x_39015:
        /* <DEDUP_REMOVED lines=11> */
.L_x_39019:
[----:B------:R-:W-:Y:S01]  /*d1a0*/  IMAD.MOV.U32 R9, RZ, RZ, R4 ;  /* 0x000000ffff097224 */ /* 0x000fe200078e0004 */
[----:B------:R-:W-:Y:S01]  /*d1b0*/  MOV R11, R6 ;  /* 0x00000006000b7202 */ /* 0x000fe20000000f00 */
[----:B------:R-:W-:Y:S02]  /*d1c0*/  IMAD.MOV.U32 R118, RZ, RZ, R121 ;  /* 0x000000ffff767224 */ /* 0x000fe400078e0079 */
[----:B------:R-:W-:Y:S02]  /*d1d0*/  IMAD.MOV.U32 R184, RZ, RZ, R187 ;  /* 0x000000ffffb87224 */ /* 0x000fe400078e00bb */
.L_x_39020:
[----:B------:R-:W-:Y:S05]  /*d1e0*/  BSYNC B0 ;  /* 0x0000000000007941 */ /* 0x000fea0003800000 */
.L_x_39018:
        /* <DEDUP_REMOVED lines=11> */
.L_x_39022:
[----:B------:R-:W-:Y:S01]  /*d2a0*/  IMAD.MOV.U32 R4, RZ, RZ, R9 ;  /* 0x000000ffff047224 */ /* 0x000fe200078e0009 */
[----:B------:R-:W-:Y:S01]  /*d2b0*/  MOV R6, R11 ;  /* 0x0000000b00067202 */ /* 0x000fe20000000f00 */
[----:B------:R-:W-:Y:S02]  /*d2c0*/  IMAD.MOV.U32 R121, RZ, RZ, R120 ;  /* 0x000000ffff797224 */ /* 0x000fe400078e0078 */
[----:B------:R-:W-:Y:S02]  /*d2d0*/  IMAD.MOV.U32 R187, RZ, RZ, R186 ;  /* 0x000000ffffbb7224 */ /* 0x000fe400078e00ba */
.L_x_39023:
[----:B------:R-:W-:Y:S05]  /*d2e0*/  BSYNC B0 ;  /* 0x0000000000007941 */ /* 0x000fea0003800000 */
.L_x_39021:
        /* <DEDUP_REMOVED lines=11> */
.L_x_39025:
[----:B------:R-:W-:Y:S01]  /*d3a0*/  IMAD.MOV.U32 R9, RZ, RZ, R4 ;  /* 0x000000ffff097224 */ /* 0x000fe200078e0004 */
[----:B------:R-:W-:Y:S01]  /*d3b0*/  MOV R11, R6 ;  /* 0x00000006000b7202 */ /* 0x000fe20000000f00 */
[----:B------:R-:W-:Y:S02]  /*d3c0*/  IMAD.MOV.U32 R120, RZ, RZ, R123 ;  /* 0x000000ffff787224 */ /* 0x000fe400078e007b */
[----:B------:R-:W-:Y:S02]  /*d3d0*/  IMAD.MOV.U32 R186, RZ, RZ, R189 ;  /* 0x000000ffffba7224 */ /* 0x000fe400078e00bd */
.L_x_39026:
[----:B------:R-:W-:Y:S05]  /*d3e0*/  BSYNC B0 ;  /* 0x0000000000007941 */ /* 0x000fea0003800000 */
.L_x_39024:
        /* <DEDUP_REMOVED lines=11> */
.L_x_39028:
[----:B------:R-:W-:Y:S01]  /*d4a0*/  IMAD.MOV.U32 R4, RZ, RZ, R9 ;  /* 0x000000ffff047224 */ /* 0x000fe200078e0009 */
[----:B------:R-:W-:Y:S01]  /*d4b0*/  MOV R6, R11 ;  /* 0x0000000b00067202 */ /* 0x000fe20000000f00 */
[----:B------:R-:W-:Y:S02]  /*d4c0*/  IMAD.MOV.U32 R123, RZ, RZ, R122 ;  /* 0x000000ffff7b7224 */ /* 0x000fe400078e007a */
[----:B------:R-:W-:Y:S02]  /*d4d0*/  IMAD.MOV.U32 R189, RZ, RZ, R188 ;  /* 0x000000ffffbd7224 */ /* 0x000fe400078e00bc */
.L_x_39029:
[----:B------:R-:W-:Y:S05]  /*d4e0*/  BSYNC B0 ;  /* 0x0000000000007941 */ /* 0x000fea0003800000 */
.L_x_39027:
        /* <DEDUP_REMOVED lines=11> */
.L_x_39031:
[----:B------:R-:W-:Y:S01]  /*d5a0*/  IMAD.MOV.U32 R9, RZ, RZ, R4 ;  /* 0x000000ffff097224 */ /* 0x000fe200078e0004 */
[----:B------:R-:W-:Y:S01]  /*d5b0*/  MOV R11, R6 ;  /* 0x00000006000b7202 */ /* 0x000fe20000000f00 */
[----:B------:R-:W-:Y:S02]  /*d5c0*/  IMAD.MOV.U32 R122, RZ, RZ, R125 ;  /* 0x000000ffff7a7224 */ /* 0x000fe400078e007d */
[----:B------:R-:W-:Y:S02]  /*d5d0*/  IMAD.MOV.U32 R188, RZ, RZ, R191 ;  /* 0x000000ffffbc7224 */ /* 0x000fe400078e00bf */
.L_x_39032:
[----:B------:R-:W-:Y:S05]  /*d5e0*/  BSYNC B0 ;  /* 0x0000000000007941 */ /* 0x000fea0003800000 */
.L_x_39030:
        /* <DEDUP_REMOVED lines=11> */
.L_x_39034:
[----:B------:R-:W-:Y:S01]  /*d6a0*/  IMAD.MOV.U32 R4, RZ, RZ, R9 ;  /* 0x000000ffff047224 */ /* 0x000fe200078e0009 */
[----:B------:R-:W-:Y:S01]  /*d6b0*/  MOV R6, R11 ;  /* 0x0000000b00067202 */ /* 0x000fe20000000f00 */
[----:B------:R-:W-:Y:S02]  /*d6c0*/  IMAD.MOV.U32 R125, RZ, RZ, R124 ;  /* 0x000000ffff7d7224 */ /* 0x000fe400078e007c */
[----:B------:R-:W-:Y:S02]  /*d6d0*/  IMAD.MOV.U32 R191, RZ, RZ, R190 ;  /* 0x000000ffffbf7224 */ /* 0x000fe400078e00be */
.L_x_39035:
[----:B------:R-:W-:Y:S05]  /*d6e0*/  BSYNC B0 ;  /* 0x0000000000007941 */ /* 0x000fea0003800000 */
.L_x_39033:
        /* <DEDUP_REMOVED lines=11> */
.L_x_39037:
[----:B------:R-:W-:Y:S01]  /*d7a0*/  IMAD.MOV.U32 R9, RZ, RZ, R4 ;  /* 0x000000ffff097224 */ /* 0x000fe200078e0004 */
[----:B------:R-:W-:Y:S01]  /*d7b0*/  MOV R11, R6 ;  /* 0x00000006000b7202 */ /* 0x000fe20000000f00 */
[----:B------:R-:W-:Y:S02]  /*d7c0*/  IMAD.MOV.U32 R124, RZ, RZ, R127 ;  /* 0x000000ffff7c7224 */ /* 0x000fe400078e007f */
[----:B------:R-:W-:Y:S02]  /*d7d0*/  IMAD.MOV.U32 R190, RZ, RZ, R193 ;  /* 0x000000ffffbe7224 */ /* 0x000fe400078e00c1 */
.L_x_39038:
[----:B------:R-:W-:Y:S05]  /*d7e0*/  BSYNC B0 ;  /* 0x0000000000007941 */ /* 0x000fea0003800000 */
.L_x_39036:
        /* <DEDUP_REMOVED lines=11> */
.L_x_39040:
[----:B------:R-:W-:Y:S01]  /*d8a0*/  IMAD.MOV.U32 R4, RZ, RZ, R9 ;  /* 0x000000ffff047224 */ /* 0x000fe200078e0009 */
[----:B------:R-:W-:Y:S01]  /*d8b0*/  MOV R6, R11 ;  /* 0x0000000b00067202 */ /* 0x000fe20000000f00 */
[----:B------:R-:W-:Y:S02]  /*d8c0*/  IMAD.MOV.U32 R127, RZ, RZ, R126 ;  /* 0x000000ffff7f7224 */ /* 0x000fe400078e007e */
[----:B------:R-:W-:Y:S02]  /*d8d0*/  IMAD.MOV.U32 R193, RZ, RZ, R192 ;  /* 0x000000ffffc17224 */ /* 0x000fe400078e00c0 */
.L_x_39041:
[----:B------:R-:W-:Y:S05]  /*d8e0*/  BSYNC B0 ;  /* 0x0000000000007941 */ /* 0x000fea0003800000 */
.L_x_39039:
        /* <DEDUP_REMOVED lines=11> */
.L_x_39043:
[----:B------:R-:W-:Y:S01]  /*d9a0*/  IMAD.MOV.U32 R9, RZ, RZ, R4 ;  /* 0x000000ffff097224 */ /* 0x000fe200078e0004 */
[----:B------:R-:W-:Y:S01]  /*d9b0*/  MOV R11, R6 ;  /* 0x00000006000b7202 */ /* 0x000fe20000000f00 */
[----:B------:R-:W-:Y:S02]  /*d9c0*/  IMAD.MOV.U32 R126, RZ, RZ, R129 ;  /* 0x000000ffff7e7224 */ /* 0x000fe400078e0081 */
[----:B------:R-:W-:Y:S02]  /*d9d0*/  IMAD.MOV.U32 R192, RZ, RZ, R195 ;  /* 0x000000ffffc07224 */ /* 0x000fe400078e00c3 */
.L_x_39044:
[----:B------:R-:W-:Y:S05]  /*d9e0*/  BSYNC B0 ;  /* 0x0000000000007941 */ /* 0x000fea0003800000 */
.L_x_39042:
        /* <DEDUP_REMOVED lines=11> */
.L_x_39046:
[----:B------:R-:W-:Y:S01]  /*daa0*/  IMAD.MOV.U32 R4, RZ, RZ, R9 ;  /* 0x000000ffff047224 */ /* 0x000fe200078e0009 */
[----:B------:R-:W-:Y:S01]  /*dab0*/  MOV R6, R11 ;  /* 0x0000000b00067202 */ /* 0x000fe20000000f00 */
[----:B------:R-:W-:Y:S02]  /*dac0*/  IMAD.MOV.U32 R129, RZ, RZ, R128 ;  /* 0x000000ffff817224 */ /* 0x000fe400078e0080 */
[----:B------:R-:W-:Y:S02]  /*dad0*/  IMAD.MOV.U32 R195, RZ, RZ, R194 ;  /* 0x000000ffffc37224 */ /* 0x000fe400078e00c2 */
.L_x_39047:
[----:B------:R-:W-:Y:S05]  /*dae0*/  BSYNC B0 ;  /* 0x0000000000007941 */ /* 0x000fea0003800000 */
.L_x_39045:
        /* <DEDUP_REMOVED lines=11> */
.L_x_39049:
[----:B------:R-:W-:Y:S01]  /*dba0*/  IMAD.MOV.U32 R9, RZ, RZ, R4 ;  /* 0x000000ffff097224 */ /* 0x000fe200078e0004 */
[----:B------:R-:W-:Y:S01]  /*dbb0*/  MOV R11, R6 ;  /* 0x00000006000b7202 */ /* 0x000fe20000000f00 */
[----:B------:R-:W-:Y:S02]  /*dbc0*/  IMAD.MOV.U32 R128, RZ, RZ, R131 ;  /* 0x000000ffff807224 */ /* 0x000fe400078e0083 */
[----:B------:R-:W-:Y:S02]  /*dbd0*/  IMAD.MOV.U32 R194, RZ, RZ, R197 ;  /* 0x000000ffffc27224 */ /* 0x000fe400078e00c5 */
.L_x_39050:
[----:B------:R-:W-:Y:S05]  /*dbe0*/  BSYNC B0 ;  /* 0x0000000000007941 */ /* 0x000fea0003800000 */
.L_x_39048:
        /* <DEDUP_REMOVED lines=11> */
.L_x_39052:
[----:B------:R-:W-:Y:S01]  /*dca0*/  IMAD.MOV.U32 R4, RZ, RZ, R9 ;  /* 0x000000ffff047224 */ /* 0x000fe200078e0009 */
[----:B------:R-:W-:Y:S01]  /*dcb0*/  MOV R6, R11 ;  /* 0x0000000b00067202 */ /* 0x000fe20000000f00 */
[----:B------:R-:W-:Y:S02]  /*dcc0*/  IMAD.MOV.U32 R131, RZ, RZ, R130 ;  /* 0x000000ffff837224 */ /* 0x000fe400078e0082 */
[----:B------:R-:W-:Y:S02]  /*dcd0*/  IMAD.MOV.U32 R197, RZ, RZ, R196 ;  /* 0x000000ffffc57224 */ /* 0x000fe400078e00c4 */
.L_x_39053:
[----:B------:R-:W-:Y:S05]  /*dce0*/  BSYNC B0 ;  /* 0x0000000000007941 */ /* 0x000fea0003800000 */
.L_x_39051:
        /* <DEDUP_REMOVED lines=11> */
.L_x_39055:
[----:B------:R-:W-:Y:S01]  /*dda0*/  IMAD.MOV.U32 R9, RZ, RZ, R4 ;  /* 0x000000ffff097224 */ /* 0x000fe200078e0004 */
[----:B------:R-:W-:Y:S01]  /*ddb0*/  MOV R11, R6 ;  /* 0x00000006000b7202 */ /* 0x000fe20000000f00 */
[----:B------:R-:W-:Y:S02]  /*ddc0*/  IMAD.MOV.U32 R130, RZ, RZ, R133 ;  /* 0x000000ffff827224 */ /* 0x000fe400078e0085 */
[----:B------:R-:W-:Y:S02]  /*ddd0*/  IMAD.MOV.U32 R196, RZ, RZ, R199 ;  /* 0x000000ffffc47224 */ /* 0x000fe400078e00c7 */
.L_x_39056:
[----:B------:R-:W-:Y:S05]  /*dde0*/  BSYNC B0 ;  /* 0x0000000000007941 */ /* 0x000fea0003800000 */
.L_x_39054:
        /* <DEDUP_REMOVED lines=11> */
.L_x_39058:
[----:B------:R-:W-:Y:S01]  /*dea0*/  IMAD.MOV.U32 R4, RZ, RZ, R9 ;  /* 0x000000ffff047224 */ /* 0x000fe200078e0009 */
[----:B------:R-:W-:Y:S01]  /*deb0*/  MOV R6, R11 ;  /* 0x0000000b00067202 */ /* 0x000fe20000000f00 */
[----:B------:R-:W-:Y:S02]  /*dec0*/  IMAD.MOV.U32 R133, RZ, RZ, R132 ;  /* 0x000000ffff857224 */ /* 0x000fe400078e0084 */
[----:B------:R-:W-:Y:S02]  /*ded0*/  IMAD.MOV.U32 R199, RZ, RZ, R198 ;  /* 0x000000ffffc77224 */ /* 0x000fe400078e00c6 */
.L_x_39059:
[----:B------:R-:W-:Y:S05]  /*dee0*/  BSYNC B0 ;  /* 0x0000000000007941 */ /* 0x000fea0003800000 */
.L_x_39057:
        /* <DEDUP_REMOVED lines=11> */
.L_x_39061:
[----:B------:R-:W-:Y:S01]  /*dfa0*/  IMAD.MOV.U32 R9, RZ, RZ, R4 ;  /* 0x000000ffff097224 */ /* 0x000fe200078e0004 */
[----:B------:R-:W-:Y:S01]  /*dfb0*/  MOV R11, R6 ;  /* 0x00000006000b7202 */ /* 0x000fe20000000f00 */
[----:B------:R-:W-:Y:S02]  /*dfc0*/  IMAD.MOV.U32 R132, RZ, RZ, R135 ;  /* 0x000000ffff847224 */ /* 0x000fe400078e0087 */
[----:B------:R-:W-:Y:S02]  /*dfd0*/  IMAD.MOV.U32 R198, RZ, RZ, R201 ;  /* 0x000000ffffc67224 */ /* 0x000fe400078e00c9 */
.L_x_39062:
[----:B------:R-:W-:Y:S05]  /*dfe0*/  BSYNC B0 ;  /* 0x0000000000007941 */ /* 0x000fea0003800000 */
.L_x_39060:
        /* <DEDUP_REMOVED lines=11> */
.L_x_39064:
[----:B------:R-:W-:Y:S01]  /*e0a0*/  IMAD.MOV.U32 R4, RZ, RZ, R9 ;  /* 0x000000ffff047224 */ /* 0x000fe200078e0009 */
[----:B------:R-:W-:Y:S01]  /*e0b0*/  MOV R6, R11 ;  /* 0x0000000b00067202 */ /* 0x000fe20000000f00 */
[----:B------:R-:W-:Y:S02]  /*e0c0*/  IMAD.MOV.U32 R135, RZ, RZ, R134 ;  /* 0x000000ffff877224 */ /* 0x000fe400078e0086 */
[----:B------:R-:W-:Y:S02]  /*e0d0*/  IMAD.MOV.U32 R201, RZ, RZ, R200 ;  /* 0x000000ffffc97224 */ /* 0x000fe400078e00c8 */
.L_x_39065:
[----:B------:R-:W-:Y:S05]  /*e0e0*/  BSYNC B0 ;  /* 0x0000000000007941 */ /* 0x000fea0003800000 */
.L_x_39063:
        /* <DEDUP_REMOVED lines=11> */
.L_x_39067:
[----:B------:R-:W-:Y:S01]  /*e1a0*/  IMAD.MOV.U32 R9, RZ, RZ, R4 ;  /* 0x000000ffff097224 */ /* 0x000fe200078e0004 */
[----:B------:R-:W-:Y:S01]  /*e1b0*/  MOV R11, R6 ;  /* 0x00000006000b7202 */ /* 0x000fe20000000f00 */
[----:B------:R-:W-:Y:S02]  /*e1c0*/  IMAD.MOV.U32 R134, RZ, RZ, R137 ;  /* 0x000000ffff867224 */ /* 0x000fe400078e0089 */
[----:B------:R-:W-:Y:S02]  /*e1d0*/  IMAD.MOV.U32 R200, RZ, RZ, R203 ;  /* 0x000000ffffc87224 */ /* 0x000fe400078e00cb */
.L_x_39068:
[----:B------:R-:W-:Y:S05]  /*e1e0*/  BSYNC B0 ;  /* 0x0000000000007941 */ /* 0x000fea0003800000 */
.L_x_39066:
        /* <DEDUP_REMOVED lines=11> */
.L_x_39070:
[----:B------:R-:W-:Y:S01]  /*e2a0*/  IMAD.MOV.U32 R4, RZ, RZ, R9 ;  /* 0x000000ffff047224 */ /* 0x000fe200078e0009 */
[----:B------:R-:W-:Y:S01]  /*e2b0*/  MOV R6, R11 ;  /* 0x0000000b00067202 */ /* 0x000fe20000000f00 */
[----:B------:R-:W-:Y:S02]  /*e2c0*/  IMAD.MOV.U32 R137, RZ, RZ, R136 ;  /* 0x000000ffff897224 */ /* 0x000fe400078e0088 */
[----:B------:R-:W-:Y:S02]  /*e2d0*/  IMAD.MOV.U32 R203, RZ, RZ, R202 ;  /* 0x000000ffffcb7224 */ /* 0x000fe400078e00ca */
.L_x_39071:
[----:B------:R-:W-:Y:S05]  /*e2e0*/  BSYNC B0 ;  /* 0x0000000000007941 */ /* 0x000fea0003800000 */
.L_x_39069:
        /* <DEDUP_REMOVED lines=11> */
.L_x_39073:
[----:B------:R-:W-:Y:S01]  /*e3a0*/  IMAD.MOV.U32 R9, RZ, RZ, R4 ;  /* 0x000000ffff097224 */ /* 0x000fe200078e0004 */
[----:B------:R-:W-:Y:S01]  /*e3b0*/  MOV R11, R6 ;  /* 0x00000006000b7202 */ /* 0x000fe20000000f00 */
[----:B------:R-:W-:Y:S02]  /*e3c0*/  IMAD.MOV.U32 R136, RZ, RZ, R139 ;  /* 0x000000ffff887224 */ /* 0x000fe400078e008b */
[----:B------:R-:W-:Y:S02]  /*e3d0*/  IMAD.MOV.U32 R202, RZ, RZ, R205 ;  /* 0x000000ffffca7224 */ /* 0x000fe400078e00cd */
.L_x_39074:
[----:B------:R-:W-:Y:S05]  /*e3e0*/  BSYNC B0 ;  /* 0x0000000000007941 */ /* 0x000fea0003800000 */
.L_x_39072:
        /* <DEDUP_REMOVED lines=11> */
.L_x_39076:
[----:B------:R-:W-:Y:S01]  /*e4a0*/  IMAD.MOV.U32 R4, RZ, RZ, R9 ;  /* 0x000000ffff047224 */ /* 0x000fe200078e0009 */
[----:B------:R-:W-:Y:S01]  /*e4b0*/  MOV R6, R11 ;  /* 0x0000000b00067202 */ /* 0x000fe20000000f00 */
[----:B------:R-:W-:Y:S02]  /*e4c0*/  IMAD.MOV.U32 R139, RZ, RZ, R138 ;  /* 0x000000ffff8b7224 */ /* 0x000fe400078e008a */
[----:B------:R-:W-:Y:S02]  /*e4d0*/  IMAD.MOV.U32 R205, RZ, RZ, R204 ;  /* 0x000000ffffcd7224 */ /* 0x000fe400078e00cc */
.L_x_39077:
[----:B------:R-:W-:Y:S05]  /*e4e0*/  BSYNC B0 ;  /* 0x0000000000007941 */ /* 0x000fea0003800000 */
.L_x_39075:
        /* <DEDUP_REMOVED lines=11> */
.L_x_39079:
[----:B------:R-:W-:Y:S01]  /*e5a0*/  IMAD.MOV.U32 R9, RZ, RZ, R4 ;  /* 0x000000ffff097224 */ /* 0x000fe200078e0004 */
[----:B------:R-:W-:Y:S01]  /*e5b0*/  MOV R11, R6 ;  /* 0x00000006000b7202 */ /* 0x000fe20000000f00 */
[----:B------:R-:W-:Y:S02]  /*e5c0*/  IMAD.MOV.U32 R138, RZ, RZ, R141 ;  /* 0x000000ffff8a7224 */ /* 0x000fe400078e008d */
[----:B------:R-:W-:Y:S02]  /*e5d0*/  IMAD.MOV.U32 R204, RZ, RZ, R207 ;  /* 0x000000ffffcc7224 */ /* 0x000fe400078e00cf */
.L_x_39080:
[----:B------:R-:W-:Y:S05]  /*e5e0*/  BSYNC B0 ;  /* 0x0000000000007941 */ /* 0x000fea0003800000 */
.L_x_39078:
        /* <DEDUP_REMOVED lines=9> */
.L_x_39082:
[----:B------:R-:W-:Y:S02]  /*e680*/  IMAD.MOV.U32 R141, RZ, RZ, R140 ;  /* 0x000000ffff8d7224 */ /* 0x000fe400078e008c */
[----:B------:R-:W-:Y:S01]  /*e690*/  IMAD.MOV.U32 R207, RZ, RZ, R206 ;  /* 0x000000ffffcf7224 */ /* 0x000fe200078e00ce */
[----:B------:R-:W-:Y:S01]  /*e6a0*/  MOV R206, R11 ;  /* 0x0000000b00ce7202 */ /* 0x000fe20000000f00 */
[----:B------:R-:W-:Y:S02]  /*e6b0*/  IMAD.MOV.U32 R140, RZ, RZ, R9 ;  /* 0x000000ffff8c7224 */ /* 0x000fe400078e0009 */
.L_x_39083:
[----:B------:R-:W-:Y:S05]  /*e6c0*/  BSYNC B0 ;  /* 0x0000000000007941 */ /* 0x000fea0003800000 */
.L_x_39081:
[----:B------:R-:W-:-:S04]  /*e6d0*/  IADD3 R0, R0, 0x40, RZ ;  /* 0x0000004000007810 */ /* 0x000fc80007ffe0ff */
[----:B------:R-:W-:-:S13]  /*e6e0*/  ISETP.GE.AND P0, PT, R0, R5, PT ;  /* 0x000000050000720c */ /* 0x000fda0003f06270 */
[----:B------:R-:W-:Y:S01]  /*e6f0*/  @P0 CALL.REL.NOINC `(.L_x_38696) ;  /* 0x0000001000000944 */ /* 0x000fe20003c00000 */
[----:B------:R-:W-:Y:S05]  /*e700*/  BRA `(.L_x_39084) ;  /* 0xffffbf6000007947 */ /* 0x000fea000383ffff */
.L_x_38696:
[----:B------:R-:W-:Y:S05]  /*e710*/  BSYNC B1 ;  /* 0x0000000000017941 */ /* 0x000fea0003800000 */
.L_x_38499:
        /* <DEDUP_REMOVED lines=199> */
[----:B------:R-:W-:Y:S01]  /*f390*/  FSETP.GT.FTZ.AND P0, PT, R142, R48, PT ;  /* 0x000000308e00720b */ /* 0x000fe20003f14000 */
[----:B0-----:R-:W-:-:S02]  /*f3a0*/  IMAD.MOV.U32 R6, RZ, RZ, RZ ;  /* 0x000000ffff067224 */ /* 0x001fc400078e00ff */
[----:B------:R-:W-:Y:S01]  /*f3b0*/  IMAD.MOV.U32 R4, RZ, RZ, R1 ;  /* 0x000000ffff047224 */ /* 0x000fe200078e0001 */
[----:B------:R-:W-:Y:S02]  /*f3c0*/  FSEL R5, R142, R48, P0 ;  /* 0x000000308e057208 */ /* 0x000fe40000000000 */
[----:B------:R-:W-:Y:S02]  /*f3d0*/  FSEL R48, R48, R142, P0 ;  /* 0x0000008e30307208 */ /* 0x000fe40000000000 */
[----:B------:R-:W-:Y:S02]  /*f3e0*/  FSEL R8, R49, R143, P0 ;  /* 0x0000008f31087208 */ /* 0x000fe40000000000 */
[----:B------:R-:W-:Y:S01]  /*f3f0*/  FSEL R143, R143, R49, P0 ;  /* 0x000000318f8f7208 */ /* 0x000fe20000000000 */
[----:B------:R-:W-:-:S04]  /*f400*/  FADD.FTZ R48, -R5, R48 ;  /* 0x0000003005307221 */ /* 0x000fc80000010100 */
[----:B------:R-:W-:-:S04]  /*f410*/  FMUL.FTZ R48, R48, 1.4426950216293334961 ;  /* 0x3fb8aa3b30307820 */ /* 0x000fc80000410000 */
[----:B------:R-:W0:Y:S02]  /*f420*/  MUFU.EX2 R7, R48 ;  /* 0x0000003000077308 */ /* 0x000e240000000800 */
[----:B0-----:R-:W-:-:S06]  /*f430*/  FMUL.FTZ R8, R8, R7 ;  /* 0x0000000708087220 */ /* 0x001fcc0000410000 */
.L_x_39277:
        /* <DEDUP_REMOVED lines=20> */
.L_x_39088:
[----:B------:R-:W-:Y:S01]  /*f580*/  IMAD.MOV.U32 R10, RZ, RZ, R145 ;  /* 0x000000ffff0a7224 */ /* 0x000fe200078e0091 */
[----:B------:R-:W-:Y:S01]  /*f590*/  MOV R12, R215 ;  /* 0x000000d7000c7202 */ /* 0x000fe20000000f00 */
[----:B------:R-:W-:Y:S02]  /*f5a0*/  IMAD.MOV.U32 R145, RZ, RZ, R144 ;  /* 0x000000ffff917224 */ /* 0x000fe400078e0090 */
[----:B------:R-:W-:Y:S02]  /*f5b0*/  IMAD.MOV.U32 R215, RZ, RZ, R214 ;  /* 0x000000ffffd77224 */ /* 0x000fe400078e00d6 */
.L_x_39089:
[----:B------:R-:W-:Y:S05]  /*f5c0*/  BSYNC B1 ;  /* 0x0000000000017941 */ /* 0x000fea0003800000 */
.L_x_39087:
        /* <DEDUP_REMOVED lines=11> */
.L_x_39091:
[----:B------:R-:W-:Y:S01]  /*f680*/  IMAD.MOV.U32 R7, RZ, RZ, R10 ;  /* 0x000000ffff077224 */ /* 0x000fe200078e000a */
[----:B------:R-:W-:Y:S01]  /*f690*/  MOV R9, R12 ;  /* 0x0000000c00097202 */ /* 0x000fe20000000f00 */
[----:B------:R-:W-:Y:S02]  /*f6a0*/  IMAD.MOV.U32 R144, RZ, RZ, R147 ;  /* 0x000000ffff907224 */ /* 0x000fe400078e0093 */
[----:B------:R-:W-:Y:S02]  /*f6b0*/  IMAD.MOV.U32 R214, RZ, RZ, R213 ;  /* 0x000000ffffd67224 */ /* 0x000fe400078e00d5 */
.L_x_39092:
[----:B------:R-:W-:Y:S05]  /*f6c0*/  BSYNC B1 ;  /* 0x0000000000017941 */ /* 0x000fea0003800000 */
.L_x_39090:
        /* <DEDUP_REMOVED lines=11> */
.L_x_39094:
[----:B------:R-:W-:Y:S01]  /*f780*/  IMAD.MOV.U32 R10, RZ, RZ, R7 ;  /* 0x000000ffff0a7224 */ /* 0x000fe200078e0007 */
[----:B------:R-:W-:Y:S01]  /*f790*/  MOV R12, R9 ;  /* 0x00000009000c7202 */ /* 0x000fe20000000f00 */
[----:B------:R-:W-:Y:S02]  /*f7a0*/  IMAD.MOV.U32 R147, RZ, RZ, R146 ;  /* 0x000000ffff937224 */ /* 0x000fe400078e0092 */
[----:B------:R-:W-:Y:S02]  /*f7b0*/  IMAD.MOV.U32 R213, RZ, RZ, R212 ;  /* 0x000000ffffd57224 */ /* 0x000fe400078e00d4 */
.L_x_39095:
[----:B------:R-:W-:Y:S05]  /*f7c0*/  BSYNC B1 ;  /* 0x0000000000017941 */ /* 0x000fea0003800000 */
.L_x_39093:
        /* <DEDUP_REMOVED lines=11> */
.L_x_39097:
[----:B------:R-:W-:Y:S01]  /*f880*/  IMAD.MOV.U32 R7, RZ, RZ, R10 ;  /* 0x000000ffff077224 */ /* 0x000fe200078e000a */
[----:B------:R-:W-:Y:S01]  /*f890*/  MOV R9, R12 ;  /* 0x0000000c00097202 */ /* 0x000fe20000000f00 */
[----:B------:R-:W-:Y:S02]  /*f8a0*/  IMAD.MOV.U32 R146, RZ, RZ, R149 ;  /* 0x000000ffff927224 */ /* 0x000fe400078e0095 */
[----:B------:R-:W-:Y:S02]  /*f8b0*/  IMAD.MOV.U32 R212, RZ, RZ, R211 ;  /* 0x000000ffffd47224 */ /* 0x000fe400078e00d3 */
.L_x_39098:
[----:B------:R-:W-:Y:S05]  /*f8c0*/  BSYNC B1 ;  /* 0x0000000000017941 */ /* 0x000fea0003800000 */
.L_x_39096:
        /* <DEDUP_REMOVED lines=11> */
.L_x_39100:
[----:B------:R-:W-:Y:S01]  /*f980*/  IMAD.MOV.U32 R10, RZ, RZ, R7 ;  /* 0x000000ffff0a7224 */ /* 0x000fe200078e0007 */
[----:B------:R-:W-:Y:S01]  /*f990*/  MOV R12, R9 ;  /* 0x00000009000c7202 */ /* 0x000fe20000000f00 */
[----:B------:R-:W-:Y:S02]  /*f9a0*/  IMAD.MOV.U32 R149, RZ, RZ, R148 ;  /* 0x000000ffff957224 */ /* 0x000fe400078e0094 */
[----:B------:R-:W-:Y:S02]  /*f9b0*/  IMAD.MOV.U32 R211, RZ, RZ, R210 ;  /* 0x000000ffffd37224 */ /* 0x000fe400078e00d2 */
.L_x_39101:
[----:B------:R-:W-:Y:S05]  /*f9c0*/  BSYNC B1 ;  /* 0x0000000000017941 */ /* 0x000fea0003800000 */
.L_x_39099:
        /* <DEDUP_REMOVED lines=11> */
.L_x_39103:
[----:B------:R-:W-:Y:S01]  /*fa80*/  IMAD.MOV.U32 R7, RZ, RZ, R10 ;  /* 0x000000ffff077224 */ /* 0x000fe200078e000a */
[----:B------:R-:W-:Y:S01]  /*fa90*/  MOV R9, R12 ;  /* 0x0000000c00097202 */ /* 0x000fe20000000f00 */
[----:B------:R-:W-:Y:S02]  /*faa0*/  IMAD.MOV.U32 R148, RZ, RZ, R151 ;  /* 0x000000ffff947224 */ /* 0x000fe400078e0097 */
[----:B------:R-:W-:Y:S02]  /*fab0*/  IMAD.MOV.U32 R210, RZ, RZ, R209 ;  /* 0x000000ffffd27224 */ /* 0x000fe400078e00d1 */
.L_x_39104:
[----:B------:R-:W-:Y:S05]  /*fac0*/  BSYNC B1 ;  /* 0x0000000000017941 */ /* 0x000fea0003800000 */
.L_x_39102:
        /* <DEDUP_REMOVED lines=11> */
.L_x_39106:
[----:B------:R-:W-:Y:S01]  /*fb80*/  IMAD.MOV.U32 R10, RZ, RZ, R7 ;  /* 0x000000ffff0a7224 */ /* 0x000fe200078e0007 */
[----:B------:R-:W-:Y:S01]  /*fb90*/  MOV R12, R9 ;  /* 0x00000009000c7202 */ /* 0x000fe20000000f00 */
[----:B------:R-:W-:Y:S02]  /*fba0*/  IMAD.MOV.U32 R151, RZ, RZ, R150 ;  /* 0x000000ffff977224 */ /* 0x000fe400078e0096 */
[----:B------:R-:W-:Y:S02]  /*fbb0*/  IMAD.MOV.U32 R209, RZ, RZ, R208 ;  /* 0x000000ffffd17224 */ /* 0x000fe400078e00d0 */
.L_x_39107:
[----:B------:R-:W-:Y:S05]  /*fbc0*/  BSYNC B1 ;  /* 0x0000000000017941 */ /* 0x000fea0003800000 */
.L_x_39105:
        /* <DEDUP_REMOVED lines=11> */
.L_x_39109:
[----:B------:R-:W-:Y:S01]  /*fc80*/  IMAD.MOV.U32 R7, RZ, RZ, R10 ;  /* 0x000000ffff077224 */ /* 0x000fe200078e000a */
[----:B------:R-:W-:Y:S01]  /*fc90*/  MOV R9, R12 ;  /* 0x0000000c00097202 */ /* 0x000fe20000000f00 */
[----:B------:R-:W-:Y:S02]  /*fca0*/  IMAD.MOV.U32 R150, RZ, RZ, R153 ;  /* 0x000000ffff967224 */ /* 0x000fe400078e0099 */
[----:B------:R-:W-:Y:S02]  /*fcb0*/  IMAD.MOV.U32 R208, RZ, RZ, R3 ;  /* 0x000000ffffd07224 */ /* 0x000fe400078e0003 */
.L_x_39110:
[----:B------:R-:W-:Y:S05]  /*fcc0*/  BSYNC B1 ;  /* 0x0000000000017941 */ /* 0x000fea0003800000 */
.L_x_39108:
        /* <DEDUP_REMOVED lines=11> */
.L_x_39112:
[----:B------:R-:W-:Y:S01]  /*fd80*/  IMAD.MOV.U32 R10, RZ, RZ, R7 ;  /* 0x000000ffff0a7224 */ /* 0x000fe200078e0007 */
[----:B------:R-:W-:Y:S01]  /*fd90*/  MOV R12, R9 ;  /* 0x00000009000c7202 */ /* 0x000fe20000000f00 */
[----:B------:R-:W-:Y:S02]  /*fda0*/  IMAD.MOV.U32 R153, RZ, RZ, R152 ;  /* 0x000000ffff997224 */ /* 0x000fe400078e0098 */
[----:B------:R-:W-:Y:S02]  /*fdb0*/  IMAD.MOV.U32 R3, RZ, RZ, R2 ;  /* 0x000000ffff037224 */ /* 0x000fe400078e0002 */
.L_x_39113:
[----:B------:R-:W-:Y:S05]  /*fdc0*/  BSYNC B1 ;  /* 0x0000000000017941 */ /* 0x000fea0003800000 */
.L_x_39111:
        /* <DEDUP_REMOVED lines=11> */
.L_x_39115:
[----:B------:R-:W-:Y:S01]  /*fe80*/  IMAD.MOV.U32 R7, RZ, RZ, R10 ;  /* 0x000000ffff077224 */ /* 0x000fe200078e000a */
[----:B------:R-:W-:Y:S01]  /*fe90*/  MOV R9, R12 ;  /* 0x0000000c00097202 */ /* 0x000fe20000000f00 */
[----:B------:R-:W-:Y:S02]  /*fea0*/  IMAD.MOV.U32 R152, RZ, RZ, R155 ;  /* 0x000000ffff987224 */ /* 0x000fe400078e009b */
[----:B------:R-:W-:Y:S02]  /*feb0*/  IMAD.MOV.U32 R2, RZ, RZ, R89 ;  /* 0x000000ffff027224 */ /* 0x000fe400078e0059 */
.L_x_39116:
[----:B------:R-:W-:Y:S05]  /*fec0*/  BSYNC B1 ;  /* 0x0000000000017941 */ /* 0x000fea0003800000 */
.L_x_39114:
        /* <DEDUP_REMOVED lines=11> */
.L_x_39118:
[----:B------:R-:W-:Y:S01]  /*ff80*/  IMAD.MOV.U32 R10, RZ, RZ, R7 ;  /* 0x000000ffff0a7224 */ /* 0x000fe200078e0007 */
[----:B------:R-:W-:Y:S01]  /*ff90*/  MOV R12, R9 ;  /* 0x00000009000c7202 */ /* 0x000fe20000000f00 */
[----:B------:R-:W-:Y:S02]  /*ffa0*/  IMAD.MOV.U32 R155, RZ, RZ, R154 ;  /* 0x000000ffff9b7224 */ /* 0x000fe400078e009a */
[----:B------:R-:W-:Y:S02]  /*ffb0*/  IMAD.MOV.U32 R89, RZ, RZ, R88 ;  /* 0x000000ffff597224 */ /* 0x000fe400078e0058 */
.L_x_39119:
[----:B------:R-:W-:Y:S05]  /*ffc0*/  BSYNC B1 ;  /* 0x0000000000017941 */ /* 0x000fea0003800000 */
.L_x_39117:
        /* <DEDUP_REMOVED lines=11> */
.L_x_39121:
[----:B------:R-:W-:Y:S01]  /*10080*/  IMAD.MOV.U32 R7, RZ, RZ, R10 ;  /* 0x000000ffff077224 */ /* 0x000fe200078e000a */
[----:B------:R-:W-:Y:S01]  /*10090*/  MOV R9, R12 ;  /* 0x0000000c00097202 */ /* 0x000fe20000000f00 */
[----:B------:R-:W-:Y:S02]  /*100a0*/  IMAD.MOV.U32 R154, RZ, RZ, R157 ;  /* 0x000000ffff9a7224 */ /* 0x000fe400078e009d */
[----:B------:R-:W-:Y:S02]  /*100b0*/  IMAD.MOV.U32 R88, RZ, RZ, R91 ;  /* 0x000000ffff587224 */ /* 0x000fe400078e005b */
.L_x_39122:
[----:B------:R-:W-:Y:S05]  /*100c0*/  BSYNC B1 ;  /* 0x0000000000017941 */ /* 0x000fea0003800000 */
.L_x_39120:
        /* <DEDUP_REMOVED lines=11> */
.L_x_39124:
[----:B------:R-:W-:Y:S01]  /*10180*/  IMAD.MOV.U32 R10, RZ, RZ, R7 ;  /* 0x000000ffff0a7224 */ /* 0x000fe200078e0007 */
[----:B------:R-:W-:Y:S01]  /*10190*/  MOV R12, R9 ;  /* 0x00000009000c7202 */ /* 0x000fe20000000f00 */
[----:B------:R-:W-:Y:S02]  /*101a0*/  IMAD.MOV.U32 R157, RZ, RZ, R156 ;  /* 0x000000ffff9d7224 */ /* 0x000fe400078e009c */
[----:B------:R-:W-:Y:S02]  /*101b0*/  IMAD.MOV.U32 R91, RZ, RZ, R90 ;  /* 0x000000ffff5b7224 */ /* 0x000fe400078e005a */
.L_x_39125:
[----:B------:R-:W-:Y:S05]  /*101c0*/  BSYNC B1 ;  /* 0x0000000000017941 */ /* 0x000fea0003800000 */
.L_x_39123:
        /* <DEDUP_REMOVED lines=11> */
.L_x_39127:
[----:B------:R-:W-:Y:S01]  /*10280*/  IMAD.MOV.U32 R7, RZ, RZ, R10 ;  /* 0x000000ffff077224 */ /* 0x000fe200078e000a */
[----:B------:R-:W-:Y:S01]  /*10290*/  MOV R9, R12 ;  /* 0x0000000c00097202 */ /* 0x000fe20000000f00 */
[----:B------:R-:W-:Y:S02]  /*102a0*/  IMAD.MOV.U32 R156, RZ, RZ, R159 ;  /* 0x000000ffff9c7224 */ /* 0x000fe400078e009f */
[----:B------:R-:W-:Y:S02]  /*102b0*/  IMAD.MOV.U32 R90, RZ, RZ, R93 ;  /* 0x000000ffff5a7224 */ /* 0x000fe400078e005d */
.L_x_39128:
[----:B------:R-:W-:Y:S05]  /*102c0*/  BSYNC B1 ;  /* 0x0000000000017941 */ /* 0x000fea0003800000 */
.L_x_39126:
        /* <DEDUP_REMOVED lines=11> */
.L_x_39130:
[----:B------:R-:W-:Y:S01]  /*10380*/  IMAD.MOV.U32 R10, RZ, RZ, R7 ;  /* 0x000000ffff0a7224 */ /* 0x000fe200078e0007 */
[----:B------:R-:W-:Y:S01]  /*10390*/  MOV R12, R9 ;  /* 0x00000009000c7202 */ /* 0x000fe20000000f00 */
[----:B------:R-:W-:Y:S02]  /*103a0*/  IMAD.MOV.U32 R159, RZ, RZ, R158 ;  /* 0x000000ffff9f7224 */ /* 0x000fe400078e009e */
[----:B------:R-:W-:Y:S02]  /*103b0*/  IMAD.MOV.U32 R93, RZ, RZ, R92 ;  /* 0x000000ffff5d7224 */ /* 0x000fe400078e005c */
.L_x_39131:
[----:B------:R-:W-:Y:S05]  /*103c0*/  BSYNC B1 ;  /* 0x0000000000017941 */ /* 0x000fea0003800000 */
.L_x_39129:
        /* <DEDUP_REMOVED lines=11> */
.L_x_39133:
[----:B------:R-:W-:Y:S01]  /*10480*/  IMAD.MOV.U32 R7, RZ, RZ, R10 ;  /* 0x000000ffff077224 */ /* 0x000fe200078e000a */
[----:B------:R-:W-:Y:S01]  /*10490*/  MOV R9, R12 ;  /* 0x0000000c00097202 */ /* 0x000fe20000000f00 */
[----:B------:R-:W-:Y:S02]  /*104a0*/  IMAD.MOV.U32 R158, RZ, RZ, R161 ;  /* 0x000000ffff9e7224 */ /* 0x000fe400078e00a1 */
[----:B------:R-:W-:Y:S02]  /*104b0*/  IMAD.MOV.U32 R92, RZ, RZ, R95 ;  /* 0x000000ffff5c7224 */ /* 0x000fe400078e005f */
.L_x_39134:
[----:B------:R-:W-:Y:S05]  /*104c0*/  BSYNC B1 ;  /* 0x0000000000017941 */ /* 0x000fea0003800000 */
.L_x_39132:
        /* <DEDUP_REMOVED lines=11> */
.L_x_39136:
[----:B------:R-:W-:Y:S01]  /*10580*/  IMAD.MOV.U32 R10, RZ, RZ, R7 ;  /* 0x000000ffff0a7224 */ /* 0x000fe200078e0007 */
[----:B------:R-:W-:Y:S01]  /*10590*/  MOV R12, R9 ;  /* 0x00000009000c7202 */ /* 0x000fe20000000f00 */
[----:B------:R-:W-:Y:S02]  /*105a0*/  IMAD.MOV.U32 R161, RZ, RZ, R160 ;  /* 0x000000ffffa17224 */ /* 0x000fe400078e00a0 */
[----:B------:R-:W-:Y:S02]  /*105b0*/  IMAD.MOV.U32 R95, RZ, RZ, R94 ;  /* 0x000000ffff5f7224 */ /* 0x000fe400078e005e */
.L_x_39137:
[----:B------:R-:W-:Y:S05]  /*105c0*/  BSYNC B1 ;  /* 0x0000000000017941 */ /* 0x000fea0003800000 */
.L_x_39135:
        /* <DEDUP_REMOVED lines=11> */
.L_x_39139:
[----:B------:R-:W-:Y:S01]  /*10680*/  IMAD.MOV.U32 R7, RZ, RZ, R10 ;  /* 0x000000ffff077224 */ /* 0x000fe200078e000a */
[----:B------:R-:W-:Y:S01]  /*10690*/  MOV R9, R12 ;  /* 0x0000000c00097202 */ /* 0x000fe20000000f00 */
[----:B------:R-:W-:Y:S02]  /*106a0*/  IMAD.MOV.U32 R160, RZ, RZ, R163 ;  /* 0x000000ffffa07224 */ /* 0x000fe400078e00a3 */
[----:B------:R-:W-:Y:S02]  /*106b0*/  IMAD.MOV.U32 R94, RZ, RZ, R97 ;  /* 0x000000ffff5e7224 */ /* 0x000fe400078e0061 */
.L_x_39140:
[----:B------:R-:W-:Y:S05]  /*106c0*/  BSYNC B1 ;  /* 0x0000000000017941 */ /* 0x000fea0003800000 */
.L_x_39138:
        /* <DEDUP_REMOVED lines=11> */
.L_x_39142:
[----:B------:R-:W-:Y:S01]  /*10780*/  IMAD.MOV.U32 R10, RZ, RZ, R7 ;  /* 0x000000ffff0a7224 */ /* 0x000fe200078e0007 */
[----:B------:R-:W-:Y:S01]  /*10790*/  MOV R12, R9 ;  /* 0x00000009000c7202 */ /* 0x000fe20000000f00 */
[----:B------:R-:W-:Y:S02]  /*107a0*/  IMAD.MOV.U32 R163, RZ, RZ, R162 ;  /* 0x000000ffffa37224 */ /* 0x000fe400078e00a2 */
[----:B------:R-:W-:Y:S02]  /*107b0*/  IMAD.MOV.U32 R97, RZ, RZ, R96 ;  /* 0x000000ffff617224 */ /* 0x000fe400078e0060 */
.L_x_39143:
[----:B------:R-:W-:Y:S05]  /*107c0*/  BSYNC B1 ;  /* 0x0000000000017941 */ /* 0x000fea0003800000 */
.L_x_39141:
        /* <DEDUP_REMOVED lines=11> */
.L_x_39145:
[----:B------:R-:W-:Y:S01]  /*10880*/  IMAD.MOV.U32 R7, RZ, RZ, R10 ;  /* 0x000000ffff077224 */ /* 0x000fe200078e000a */
[----:B------:R-:W-:Y:S01]  /*10890*/  MOV R9, R12 ;  /* 0x0000000c00097202 */ /* 0x000fe20000000f00 */
[----:B------:R-:W-:Y:S02]  /*108a0*/  IMAD.MOV.U32 R162, RZ, RZ, R165 ;  /* 0x000000ffffa27224 */ /* 0x000fe400078e00a5 */
[----:B------:R-:W-:Y:S02]  /*108b0*/  IMAD.MOV.U32 R96, RZ, RZ, R99 ;  /* 0x000000ffff607224 */ /* 0x000fe400078e0063 */
.L_x_39146:
[----:B------:R-:W-:Y:S05]  /*108c0*/  BSYNC B1 ;  /* 0x0000000000017941 */ /* 0x000fea0003800000 */
.L_x_39144:
        /* <DEDUP_REMOVED lines=11> */
.L_x_39148:
[----:B------:R-:W-:Y:S01]  /*10980*/  IMAD.MOV.U32 R10, RZ, RZ, R7 ;  /* 0x000000ffff0a7224 */ /* 0x000fe200078e0007 */
[----:B------:R-:W-:Y:S01]  /*10990*/  MOV R12, R9 ;  /* 0x00000009000c7202 */ /* 0x000fe20000000f00 */
[----:B------:R-:W-:Y:S02]  /*109a0*/  IMAD.MOV.U32 R165, RZ, RZ, R164 ;  /* 0x000000ffffa57224 */ /* 0x000fe400078e00a4 */
[----:B------:R-:W-:Y:S02]  /*109b0*/  IMAD.MOV.U32 R99, RZ, RZ, R98 ;  /* 0x000000ffff637224 */ /* 0x000fe400078e0062 */
.L_x_39149:
[----:B------:R-:W-:Y:S05]  /*109c0*/  BSYNC B1 ;  /* 0x0000000000017941 */ /* 0x000fea0003800000 */
.L_x_39147:
        /* <DEDUP_REMOVED lines=11> */
.L_x_39151:
[----:B------:R-:W-:Y:S01]  /*10a80*/  IMAD.MOV.U32 R7, RZ, RZ, R10 ;  /* 0x000000ffff077224 */ /* 0x000fe200078e000a */
[----:B------:R-:W-:Y:S01]  /*10a90*/  MOV R9, R12 ;  /* 0x0000000c00097202 */ /* 0x000fe20000000f00 */
[----:B------:R-:W-:Y:S02]  /*10aa0*/  IMAD.MOV.U32 R164, RZ, RZ, R167 ;  /* 0x000000ffffa47224 */ /* 0x000fe400078e00a7 */
[----:B------:R-:W-:Y:S02]  /*10ab0*/  IMAD.MOV.U32 R98, RZ, RZ, R101 ;  /* 0x000000ffff627224 */ /* 0x000fe400078e0065 */
.L_x_39152:
[----:B------:R-:W-:Y:S05]  /*10ac0*/  BSYNC B1 ;  /* 0x0000000000017941 */ /* 0x000fea0003800000 */
.L_x_39150:
        /* <DEDUP_REMOVED lines=11> */
.L_x_39154:
[----:B------:R-:W-:Y:S01]  /*10b80*/  IMAD.MOV.U32 R10, RZ, RZ, R7 ;  /* 0x000000ffff0a7224 */ /* 0x000fe200078e0007 */
[----:B------:R-:W-:Y:S01]  /*10b90*/  MOV R12, R9 ;  /* 0x00000009000c7202 */ /* 0x000fe20000000f00 */
[----:B------:R-:W-:Y:S02]  /*10ba0*/  IMAD.MOV.U32 R167, RZ, RZ, R166 ;  /* 0x000000ffffa77224 */ /* 0x000fe400078e00a6 */
[----:B------:R-:W-:Y:S02]  /*10bb0*/  IMAD.MOV.U32 R101, RZ, RZ, R100 ;  /* 0x000000ffff657224 */ /* 0x000fe400078e0064 */
.L_x_39155:
[----:B------:R-:W-:Y:S05]  /*10bc0*/  BSYNC B1 ;  /* 0x0000000000017941 */ /* 0x000fea0003800000 */
.L_x_39153:
        /* <DEDUP_REMOVED lines=11> */
.L_x_39157:
[----:B------:R-:W-:Y:S01]  /*10c80*/  IMAD.MOV.U32 R7, RZ, RZ, R10 ;  /* 0x000000ffff077224 */ /* 0x000fe200078e000a */
[----:B------:R-:W-:Y:S01]  /*10c90*/  MOV R9, R12 ;  /* 0x0000000c00097202 */ /* 0x000fe20000000f00 */
[----:B------:R-:W-:Y:S02]  /*10ca0*/  IMAD.MOV.U32 R166, RZ, RZ, R169 ;  /* 0x000000ffffa67224 */ /* 0x000fe400078e00a9 */
[----:B------:R-:W-:Y:S02]  /*10cb0*/  IMAD.MOV.U32 R100, RZ, RZ, R103 ;  /* 0x000000ffff647224 */ /* 0x000fe400078e0067 */
.L_x_39158:
[----:B------:R-:W-:Y:S05]  /*10cc0*/  BSYNC B1 ;  /* 0x0000000000017941 */ /* 0x000fea0003800000 */
.L_x_39156:
        /* <DEDUP_REMOVED lines=11> */
.L_x_39160:
[----:B------:R-:W-:Y:S01]  /*10d80*/  IMAD.MOV.U32 R10, RZ, RZ, R7 ;  /* 0x000000ffff0a7224 */ /* 0x000fe200078e0007 */
[----:B------:R-:W-:Y:S01]  /*10d90*/  MOV R12, R9 ;  /* 0x00000009000c7202 */ /* 0x000fe20000000f00 */
[----:B------:R-:W-:Y:S02]  /*10da0*/  IMAD.MOV.U32 R169, RZ, RZ, R168 ;  /* 0x000000ffffa97224 */ /* 0x000fe400078e00a8 */
[----:B------:R-:W-:Y:S02]  /*10db0*/  IMAD.MOV.U32 R103, RZ, RZ, R102 ;  /* 0x000000ffff677224 */ /* 0x000fe400078e0066 */
.L_x_39161:
[----:B------:R-:W-:Y:S05]  /*10dc0*/  BSYNC B1 ;  /* 0x0000000000017941 */ /* 0x000fea0003800000 */
.L_x_39159:
        /* <DEDUP_REMOVED lines=11> */
.L_x_39163:
[----:B------:R-:W-:Y:S01]  /*10e80*/  IMAD.MOV.U32 R7, RZ, RZ, R10 ;  /* 0x000000ffff077224 */ /* 0x000fe200078e000a */
[----:B------:R-:W-:Y:S01]  /*10e90*/  MOV R9, R12 ;  /* 0x0000000c00097202 */ /* 0x000fe20000000f00 */
[----:B------:R-:W-:Y:S02]  /*10ea0*/  IMAD.MOV.U32 R168, RZ, RZ, R171 ;  /* 0x000000ffffa87224 */ /* 0x000fe400078e00ab */
[----:B------:R-:W-:Y:S02]  /*10eb0*/  IMAD.MOV.U32 R102, RZ, RZ, R105 ;  /* 0x000000ffff667224 */ /* 0x000fe400078e0069 */
.L_x_39164:
[----:B------:R-:W-:Y:S05]  /*10ec0*/  BSYNC B1 ;  /* 0x0000000000017941 */ /* 0x000fea0003800000 */
.L_x_39162:
        /* <DEDUP_REMOVED lines=11> */
.L_x_39166:
[----:B------:R-:W-:Y:S01]  /*10f80*/  IMAD.MOV.U32 R10, RZ, RZ, R7 ;  /* 0x000000ffff0a7224 */ /* 0x000fe200078e0007 */
[----:B------:R-:W-:Y:S01]  /*10f90*/  MOV R12, R9 ;  /* 0x00000009000c7202 */ /* 0x000fe20000000f00 */
[----:B------:R-:W-:Y:S02]  /*10fa0*/  IMAD.MOV.U32 R171, RZ, RZ, R170 ;  /* 0x000000ffffab7224 */ /* 0x000fe400078e00aa */
[----:B------:R-:W-:Y:S02]  /*10fb0*/  IMAD.MOV.U32 R105, RZ, RZ, R104 ;  /* 0x000000ffff697224 */ /* 0x000fe400078e0068 */
.L_x_39167:
[----:B------:R-:W-:Y:S05]  /*10fc0*/  BSYNC B1 ;  /* 0x0000000000017941 */ /* 0x000fea0003800000 */
.L_x_39165:
        /* <DEDUP_REMOVED lines=11> */
.L_x_39169:
[----:B------:R-:W-:Y:S01]  /*11080*/  IMAD.MOV.U32 R7, RZ, RZ, R10 ;  /* 0x000000ffff077224 */ /* 0x000fe200078e000a */
[----:B------:R-:W-:Y:S01]  /*11090*/  MOV R9, R12 ;  /* 0x0000000c00097202 */ /* 0x000fe20000000f00 */
[----:B------:R-:W-:Y:S02]  /*110a0*/  IMAD.MOV.U32 R170, RZ, RZ, R173 ;  /* 0x000000ffffaa7224 */ /* 0x000fe400078e00ad */
[----:B------:R-:W-:Y:S02]  /*110b0*/  IMAD.MOV.U32 R104, RZ, RZ, R107 ;  /* 0x000000ffff687224 */ /* 0x000fe400078e006b */
.L_x_39170:
[----:B------:R-:W-:Y:S05]  /*110c0*/  BSYNC B1 ;  /* 0x0000000000017941 */ /* 0x000fea0003800000 */
.L_x_39168:
        /* <DEDUP_REMOVED lines=11> */
.L_x_39172:
[----:B------:R-:W-:Y:S01]  /*11180*/  IMAD.MOV.U32 R10, RZ, RZ, R7 ;  /* 0x000000ffff0a7224 */ /* 0x000fe200078e0007 */
[----:B------:R-:W-:Y:S01]  /*11190*/  MOV R12, R9 ;  /* 0x00000009000c7202 */ /* 0x000fe20000000f00 */
[----:B------:R-:W-:Y:S02]  /*111a0*/  IMAD.MOV.U32 R173, RZ, RZ, R172 ;  /* 0x000000ffffad7224 */ /* 0x000fe400078e00ac */
[----:B------:R-:W-:Y:S02]  /*111b0*/  IMAD.MOV.U32 R107, RZ, RZ, R106 ;  /* 0x000000ffff6b7224 */ /* 0x000fe400078e006a */
.L_x_39173:
[----:B------:R-:W-:Y:S05]  /*111c0*/  BSYNC B1 ;  /* 0x0000000000017941 */ /* 0x000fea0003800000 */
.L_x_39171:
        /* <DEDUP_REMOVED lines=11> */
.L_x_39175:
[----:B------:R-:W-:Y:S01]  /*11280*/  IMAD.MOV.U32 R7, RZ, RZ, R10 ;  /* 0x000000ffff077224 */ /* 0x000fe200078e000a */
[----:B------:R-:W-:Y:S01]  /*11290*/  MOV R9, R12 ;  /* 0x0000000c00097202 */ /* 0x000fe20000000f00 */
[----:B------:R-:W-:Y:S02]  /*112a0*/  IMAD.MOV.U32 R172, RZ, RZ, R175 ;  /* 0x000000ffffac7224 */ /* 0x000fe400078e00af */
[----:B------:R-:W-:Y:S02]  /*112b0*/  IMAD.MOV.U32 R106, RZ, RZ, R109 ;  /* 0x000000ffff6a7224 */ /* 0x000fe400078e006d */
.L_x_39176:
[----:B------:R-:W-:Y:S05]  /*112c0*/  BSYNC B1 ;  /* 0x0000000000017941 */ /* 0x000fea0003800000 */
.L_x_39174:
        /* <DEDUP_REMOVED lines=11> */
.L_x_39178:
[----:B------:R-:W-:Y:S01]  /*11380*/  IMAD.MOV.U32 R10, RZ, RZ, R7 ;  /* 0x000000ffff0a7224 */ /* 0x000fe200078e0007 */
[----:B------:R-:W-:Y:S01]  /*11390*/  MOV R12, R9 ;  /* 0x00000009000c7202 */ /* 0x000fe20000000f00 */
[----:B------:R-:W-:Y:S02]  /*113a0*/  IMAD.MOV.U32 R175, RZ, RZ, R174 ;  /* 0x000000ffffaf7224 */ /* 0x000fe400078e00ae */
[----:B------:R-:W-:Y:S02]  /*113b0*/  IMAD.MOV.U32 R109, RZ, RZ, R108 ;  /* 0x000000ffff6d7224 */ /* 0x000fe400078e006c */
.L_x_39179:
[----:B------:R-:W-:Y:S05]  /*113c0*/  BSYNC B1 ;  /* 0x0000000000017941 */ /* 0x000fea0003800000 */
.L_x_39177:
        /* <DEDUP_REMOVED lines=11> */
.L_x_39181:
[----:B------:R-:W-:Y:S01]  /*11480*/  IMAD.MOV.U32 R7, RZ, RZ, R10 ;  /* 0x000000ffff077224 */ /* 0x000fe200078e000a */
[----:B------:R-:W-:Y:S01]  /*11490*/  MOV R9, R12 ;  /* 0x0000000c00097202 */ /* 0x000fe20000000f00 */
[----:B------:R-:W-:Y:S02]  /*114a0*/  IMAD.MOV.U32 R174, RZ, RZ, R177 ;  /* 0x000000ffffae7224 */ /* 0x000fe400078e00b1 */
[----:B------:R-:W-:Y:S02]  /*114b0*/  IMAD.MOV.U32 R108, RZ, RZ, R111 ;  /* 0x000000ffff6c7224 */ /* 0x000fe400078e006f */
.L_x_39182:
[----:B------:R-:W-:Y:S05]  /*114c0*/  BSYNC B1 ;  /* 0x0000000000017941 */ /* 0x000fea0003800000 */
.L_x_39180:
        /* <DEDUP_REMOVED lines=11> */
.L_x_39184:
[----:B------:R-:W-:Y:S01]  /*11580*/  IMAD.MOV.U32 R10, RZ, RZ, R7 ;  /* 0x000000ffff0a7224 */ /* 0x000fe200078e0007 */
[----:B------:R-:W-:Y:S01]  /*11590*/  MOV R12, R9 ;  /* 0x00000009000c7202 */ /* 0x000fe20000000f00 */
[----:B------:R-:W-:Y:S02]  /*115a0*/  IMAD.MOV.U32 R177, RZ, RZ, R176 ;  /* 0x000000ffffb17224 */ /* 0x000fe400078e00b0 */
[----:B------:R-:W-:Y:S02]  /*115b0*/  IMAD.MOV.U32 R111, RZ, RZ, R110 ;  /* 0x000000ffff6f7224 */ /* 0x000fe400078e006e */
.L_x_39185:
[----:B------:R-:W-:Y:S05]  /*115c0*/  BSYNC B1 ;  /* 0x0000000000017941 */ /* 0x000fea0003800000 */
.L_x_39183:
        /* <DEDUP_REMOVED lines=11> */
.L_x_39187:
[----:B------:R-:W-:Y:S01]  /*11680*/  IMAD.MOV.U32 R7, RZ, RZ, R10 ;  /* 0x000000ffff077224 */ /* 0x000fe200078e000a */
[----:B------:R-:W-:Y:S01]  /*11690*/  MOV R9, R12 ;  /* 0x0000000c00097202 */ /* 0x000fe20000000f00 */
[----:B------:R-:W-:Y:S02]  /*116a0*/  IMAD.MOV.U32 R176, RZ, RZ, R179 ;  /* 0x000000ffffb07224 */ /* 0x000fe400078e00b3 */
[----:B------:R-:W-:Y:S02]  /*116b0*/  IMAD.MOV.U32 R110, RZ, RZ, R113 ;  /* 0x000000ffff6e7224 */ /* 0x000fe400078e0071 */
.L_x_39188:
[----:B------:R-:W-:Y:S05]  /*116c0*/  BSYNC B1 ;  /* 0x0000000000017941 */ /* 0x000fea0003800000 */
.L_x_39186:
        /* <DEDUP_REMOVED lines=11> */
.L_x_39190:
[----:B------:R-:W-:Y:S01]  /*11780*/  IMAD.MOV.U32 R10, RZ, RZ, R7 ;  /* 0x000000ffff0a7224 */ /* 0x000fe200078e0007 */
[----:B------:R-:W-:Y:S01]  /*11790*/  MOV R12, R9 ;  /* 0x00000009000c7202 */ /* 0x000fe20000000f00 */
[----:B------:R-:W-:Y:S02]  /*117a0*/  IMAD.MOV.U32 R179, RZ, RZ, R178 ;  /* 0x000000ffffb37224 */ /* 0x000fe400078e00b2 */
[----:B------:R-:W-:Y:S02]  /*117b0*/  IMAD.MOV.U32 R113, RZ, RZ, R112 ;  /* 0x000000ffff717224 */ /* 0x000fe400078e0070 */
.L_x_39191:
[----:B------:R-:W-:Y:S05]  /*117c0*/  BSYNC B1 ;  /* 0x0000000000017941 */ /* 0x000fea0003800000 */
.L_x_39189:
        /* <DEDUP_REMOVED lines=11> */
.L_x_39193:
[----:B------:R-:W-:Y:S01]  /*11880*/  IMAD.MOV.U32 R7, RZ, RZ, R10 ;  /* 0x000000ffff077224 */ /* 0x000fe200078e000a */
[----:B------:R-:W-:Y:S01]  /*11890*/  MOV R9, R12 ;  /* 0x0000000c00097202 */ /* 0x000fe20000000f00 */
[----:B------:R-:W-:Y:S02]  /*118a0*/  IMAD.MOV.U32 R178, RZ, RZ, R181 ;  /* 0x000000ffffb27224 */ /* 0x000fe400078e00b5 */
[----:B------:R-:W-:Y:S02]  /*118b0*/  IMAD.MOV.U32 R112, RZ, RZ, R115 ;  /* 0x000000ffff707224 */ /* 0x000fe400078e0073 */
.L_x_39194:
[----:B------:R-:W-:Y:S05]  /*118c0*/  BSYNC B1 ;  /* 0x0000000000017941 */ /* 0x000fea0003800000 */
.L_x_39192:
        /* <DEDUP_REMOVED lines=11> */
.L_x_39196:
[----:B------:R-:W-:Y:S01]  /*11980*/  IMAD.MOV.U32 R10, RZ, RZ, R7 ;  /* 0x000000ffff0a7224 */ /* 0x000fe200078e0007 */
[----:B------:R-:W-:Y:S01]  /*11990*/  MOV R12, R9 ;  /* 0x00000009000c7202 */ /* 0x000fe20000000f00 */
[----:B------:R-:W-:Y:S02]  /*119a0*/  IMAD.MOV.U32 R181, RZ, RZ, R180 ;  /* 0x000000ffffb57224 */ /* 0x000fe400078e00b4 */
[----:B------:R-:W-:Y:S02]  /*119b0*/  IMAD.MOV.U32 R115, RZ, RZ, R114 ;  /* 0x000000ffff737224 */ /* 0x000fe400078e0072 */
.L_x_39197:
[----:B------:R-:W-:Y:S05]  /*119c0*/  BSYNC B1 ;  /* 0x0000000000017941 */ /* 0x000fea0003800000 */
.L_x_39195:
        /* <DEDUP_REMOVED lines=11> */
.L_x_39199:
[----:B------:R-:W-:Y:S01]  /*11a80*/  IMAD.MOV.U32 R7, RZ, RZ, R10 ;  /* 0x000000ffff077224 */ /* 0x000fe200078e000a */
[----:B------:R-:W-:Y:S01]  /*11a90*/  MOV R9, R12 ;  /* 0x0000000c00097202 */ /* 0x000fe20000000f00 */
[----:B------:R-:W-:Y:S02]  /*11aa0*/  IMAD.MOV.U32 R180, RZ, RZ, R183 ;  /* 0x000000ffffb47224 */ /* 0x000fe400078e00b7 */
[----:B------:R-:W-:Y:S02]  /*11ab0*/  IMAD.MOV.U32 R114, RZ, RZ, R117 ;  /* 0x000000ffff727224 */ /* 0x000fe400078e0075 */
.L_x_39200:
[----:B------:R-:W-:Y:S05]  /*11ac0*/  BSYNC B1 ;  /* 0x0000000000017941 */ /* 0x000fea0003800000 */
.L_x_39198:
        /* <DEDUP_REMOVED lines=11> */
.L_x_39202:
[----:B------:R-:W-:Y:S01]  /*11b80*/  IMAD.MOV.U32 R10, RZ, RZ, R7 ;  /* 0x000000ffff0a7224 */ /* 0x000fe200078e0007 */
[----:B------:R-:W-:Y:S01]  /*11b90*/  MOV R12, R9 ;  /* 0x00000009000c7202 */ /* 0x000fe20000000f00 */
[----:B------:R-:W-:Y:S02]  /*11ba0*/  IMAD.MOV.U32 R183, RZ, RZ, R182 ;  /* 0x000000ffffb77224 */ /* 0x000fe400078e00b6 */
[----:B------:R-:W-:Y:S02]  /*11bb0*/  IMAD.MOV.U32 R117, RZ, RZ, R116 ;  /* 0x000000ffff757224 */ /* 0x000fe400078e0074 */
.L_x_39203:
[----:B------:R-:W-:Y:S05]  /*11bc0*/  BSYNC B1 ;  /* 0x0000000000017941 */ /* 0x000fea0003800000 */
.L_x_39201:
        /* <DEDUP_REMOVED lines=11> */
.L_x_39205:
[----:B------:R-:W-:Y:S01]  /*11c80*/  IMAD.MOV.U32 R7, RZ, RZ, R10 ;  /* 0x000000ffff077224 */ /* 0x000fe200078e000a */
[----:B------:R-:W-:Y:S01]  /*11c90*/  MOV R9, R12 ;  /* 0x0000000c00097202 */ /* 0x000fe20000000f00 */
[----:B------:R-:W-:Y:S02]  /*11ca0*/  IMAD.MOV.U32 R182, RZ, RZ, R185 ;  /* 0x000000ffffb67224 */ /* 0x000fe400078e00b9 */
[----:B------:R-:W-:Y:S02]  /*11cb0*/  IMAD.MOV.U32 R116, RZ, RZ, R119 ;  /* 0x000000ffff747224 */ /* 0x000fe400078e0077 */
.L_x_39206:
[----:B------:R-:W-:Y:S05]  /*11cc0*/  BSYNC B1 ;  /* 0x0000000000017941 */ /* 0x000fea0003800000 */
.L_x_39204:
        /* <DEDUP_REMOVED lines=11> */
.L_x_39208:
[----:B------:R-:W-:Y:S01]  /*11d80*/  IMAD.MOV.U32 R10, RZ, RZ, R7 ;  /* 0x000000ffff0a7224 */ /* 0x000fe200078e0007 */
[----:B------:R-:W-:Y:S01]  /*11d90*/  MOV R12, R9 ;  /* 0x00000009000c7202 */ /* 0x000fe20000000f00 */
[----:B------:R-:W-:Y:S02]  /*11da0*/  IMAD.MOV.U32 R185, RZ, RZ, R184 ;  /* 0x000000ffffb97224 */ /* 0x000fe400078e00b8 */
[----:B------:R-:W-:Y:S02]  /*11db0*/  IMAD.MOV.U32 R119, RZ, RZ, R118 ;  /* 0x000000ffff777224 */ /* 0x000fe400078e0076 */
.L_x_39209:
[----:B------:R-:W-:Y:S05]  /*11dc0*/  BSYNC B1 ;  /* 0x0000000000017941 */ /* 0x000fea0003800000 */
.L_x_39207:
        /* <DEDUP_REMOVED lines=11> */
.L_x_39211:
[----:B------:R-:W-:Y:S01]  /*11e80*/  IMAD.MOV.U32 R7, RZ, RZ, R10 ;  /* 0x000000ffff077224 */ /* 0x000fe200078e000a */
[----:B------:R-:W-:Y:S01]  /*11e90*/  MOV R9, R12 ;  /* 0x0000000c00097202 */ /* 0x000fe20000000f00 */
[----:B------:R-:W-:Y:S02]  /*11ea0*/  IMAD.MOV.U32 R184, RZ, RZ, R187 ;  /* 0x000000ffffb87224 */ /* 0x000fe400078e00bb */
[----:B------:R-:W-:Y:S02]  /*11eb0*/  IMAD.MOV.U32 R118, RZ, RZ, R121 ;  /* 0x000000ffff767224 */ /* 0x000fe400078e0079 */
.L_x_39212:
[----:B------:R-:W-:Y:S05]  /*11ec0*/  BSYNC B1 ;  /* 0x0000000000017941 */ /* 0x000fea0003800000 */
.L_x_39210:
        /* <DEDUP_REMOVED lines=11> */
.L_x_39214:
[----:B------:R-:W-:Y:S01]  /*11f80*/  IMAD.MOV.U32 R10, RZ, RZ, R7 ;  /* 0x000000ffff0a7224 */ /* 0x000fe200078e0007 */
[----:B------:R-:W-:Y:S01]  /*11f90*/  MOV R12, R9 ;  /* 0x00000009000c7202 */ /* 0x000fe20000000f00 */
[----:B------:R-:W-:Y:S02]  /*11fa0*/  IMAD.MOV.U32 R187, RZ, RZ, R186 ;  /* 0x000000ffffbb7224 */ /* 0x000fe400078e00ba */
[----:B------:R-:W-:Y:S02]  /*11fb0*/  IMAD.MOV.U32 R121, RZ, RZ, R120 ;  /* 0x000000ffff797224 */ /* 0x000fe400078e0078 */
.L_x_39215:
[----:B------:R-:W-:Y:S05]  /*11fc0*/  BSYNC B1 ;  /* 0x0000000000017941 */ /* 0x000fea0003800000 */
.L_x_39213:
        /* <DEDUP_REMOVED lines=11> */
.L_x_39217:
[----:B------:R-:W-:Y:S01]  /*12080*/  IMAD.MOV.U32 R7, RZ, RZ, R10 ;  /* 0x000000ffff077224 */ /* 0x000fe200078e000a */
[----:B------:R-:W-:Y:S01]  /*12090*/  MOV R9, R12 ;  /* 0x0000000c00097202 */ /* 0x000fe20000000f00 */
[----:B------:R-:W-:Y:S02]  /*120a0*/  IMAD.MOV.U32 R186, RZ, RZ, R189 ;  /* 0x000000ffffba7224 */ /* 0x000fe400078e00bd */
[----:B------:R-:W-:Y:S02]  /*120b0*/  IMAD.MOV.U32 R120, RZ, RZ, R123 ;  /* 0x000000ffff787224 */ /* 0x000fe400078e007b */
.L_x_39218:
[----:B------:R-:W-:Y:S05]  /*120c0*/  BSYNC B1 ;  /* 0x0000000000017941 */ /* 0x000fea0003800000 */
.L_x_39216:
        /* <DEDUP_REMOVED lines=11> */
.L_x_39220:
[----:B------:R-:W-:Y:S01]  /*12180*/  IMAD.MOV.U32 R10, RZ, RZ, R7 ;  /* 0x000000ffff0a7224 */ /* 0x000fe200078e0007 */
[----:B------:R-:W-:Y:S01]  /*12190*/  MOV R12, R9 ;  /* 0x00000009000c7202 */ /* 0x000fe20000000f00 */
[----:B------:R-:W-:Y:S02]  /*121a0*/  IMAD.MOV.U32 R189, RZ, RZ, R188 ;  /* 0x000000ffffbd7224 */ /* 0x000fe400078e00bc */
[----:B------:R-:W-:Y:S02]  /*121b0*/  IMAD.MOV.U32 R123, RZ, RZ, R122 ;  /* 0x000000ffff7b7224 */ /* 0x000fe400078e007a */
.L_x_39221:
[----:B------:R-:W-:Y:S05]  /*121c0*/  BSYNC B1 ;  /* 0x0000000000017941 */ /* 0x000fea0003800000 */
.L_x_39219:
        /* <DEDUP_REMOVED lines=11> */
.L_x_39223:
[----:B------:R-:W-:Y:S01]  /*12280*/  IMAD.MOV.U32 R7, RZ, RZ, R10 ;  /* 0x000000ffff077224 */ /* 0x000fe200078e000a */
[----:B------:R-:W-:Y:S01]  /*12290*/  MOV R9, R12 ;  /* 0x0000000c00097202 */ /* 0x000fe20000000f00 */
[----:B------:R-:W-:Y:S02]  /*122a0*/  IMAD.MOV.U32 R188, RZ, RZ, R191 ;  /* 0x000000ffffbc7224 */ /* 0x000fe400078e00bf */
[----:B------:R-:W-:Y:S02]  /*122b0*/  IMAD.MOV.U32 R122, RZ, RZ, R125 ;  /* 0x000000ffff7a7224 */ /* 0x000fe400078e007d */
.L_x_39224:
[----:B------:R-:W-:Y:S05]  /*122c0*/  BSYNC B1 ;  /* 0x0000000000017941 */ /* 0x000fea0003800000 */
.L_x_39222:
        /* <DEDUP_REMOVED lines=11> */
.L_x_39226:
[----:B------:R-:W-:Y:S01]  /*12380*/  IMAD.MOV.U32 R10, RZ, RZ, R7 ;  /* 0x000000ffff0a7224 */ /* 0x000fe200078e0007 */
[----:B------:R-:W-:Y:S01]  /*12390*/  MOV R12, R9 ;  /* 0x00000009000c7202 */ /* 0x000fe20000000f00 */
[----:B------:R-:W-:Y:S02]  /*123a0*/  IMAD.MOV.U32 R191, RZ, RZ, R190 ;  /* 0x000000ffffbf7224 */ /* 0x000fe400078e00be */
[----:B------:R-:W-:Y:S02]  /*123b0*/  IMAD.MOV.U32 R125, RZ, RZ, R124 ;  /* 0x000000ffff7d7224 */ /* 0x000fe400078e007c */
.L_x_39227:
[----:B------:R-:W-:Y:S05]  /*123c0*/  BSYNC B1 ;  /* 0x0000000000017941 */ /* 0x000fea0003800000 */
.L_x_39225:
        /* <DEDUP_REMOVED lines=11> */
.L_x_39229:
[----:B------:R-:W-:Y:S01]  /*12480*/  IMAD.MOV.U32 R7, RZ, RZ, R10 ;  /* 0x000000ffff077224 */ /* 0x000fe200078e000a */
[----:B------:R-:W-:Y:S01]  /*12490*/  MOV R9, R12 ;  /* 0x0000000c00097202 */ /* 0x000fe20000000f00 */
[----:B------:R-:W-:Y:S02]  /*124a0*/  IMAD.MOV.U32 R190, RZ, RZ, R193 ;  /* 0x000000ffffbe7224 */ /* 0x000fe400078e00c1 */
[----:B------:R-:W-:Y:S02]  /*124b0*/  IMAD.MOV.U32 R124, RZ, RZ, R127 ;  /* 0x000000ffff7c7224 */ /* 0x000fe400078e007f */
.L_x_39230:
[----:B------:R-:W-:Y:S05]  /*124c0*/  BSYNC B1 ;  /* 0x0000000000017941 */ /* 0x000fea0003800000 */
.L_x_39228:
        /* <DEDUP_REMOVED lines=11> */
.L_x_39232:
[----:B------:R-:W-:Y:S01]  /*12580*/  IMAD.MOV.U32 R10, RZ, RZ, R7 ;  /* 0x000000ffff0a7224 */ /* 0x000fe200078e0007 */
[----:B------:R-:W-:Y:S01]  /*12590*/  MOV R12, R9 ;  /* 0x00000009000c7202 */ /* 0x000fe20000000f00 */
[----:B------:R-:W-:Y:S02]  /*125a0*/  IMAD.MOV.U32 R193, RZ, RZ, R192 ;  /* 0x000000ffffc17224 */ /* 0x000fe400078e00c0 */
[----:B------:R-:W-:Y:S02]  /*125b0*/  IMAD.MOV.U32 R127, RZ, RZ, R126 ;  /* 0x000000ffff7f7224 */ /* 0x000fe400078e007e */
.L_x_39233:
[----:B------:R-:W-:Y:S05]  /*125c0*/  BSYNC B1 ;  /* 0x0000000000017941 */ /* 0x000fea0003800000 */
.L_x_39231:
        /* <DEDUP_REMOVED lines=11> */
.L_x_39235:
[----:B------:R-:W-:Y:S01]  /*12680*/  IMAD.MOV.U32 R7, RZ, RZ, R10 ;  /* 0x000000ffff077224 */ /* 0x000fe200078e000a */
[----:B------:R-:W-:Y:S01]  /*12690*/  MOV R9, R12 ;  /* 0x0000000c00097202 */ /* 0x000fe20000000f00 */
[----:B------:R-:W-:Y:S02]  /*126a0*/  IMAD.MOV.U32 R192, RZ, RZ, R195 ;  /* 0x000000ffffc07224 */ /* 0x000fe400078e00c3 */
[----:B------:R-:W-:Y:S02]  /*126b0*/  IMAD.MOV.U32 R126, RZ, RZ, R129 ;  /* 0x000000ffff7e7224 */ /* 0x000fe400078e0081 */
.L_x_39236:
[----:B------:R-:W-:Y:S05]  /*126c0*/  BSYNC B1 ;  /* 0x0000000000017941 */ /* 0x000fea0003800000 */
.L_x_39234:
        /* <DEDUP_REMOVED lines=11> */
.L_x_39238:
[----:B------:R-:W-:Y:S01]  /*12780*/  IMAD.MOV.U32 R10, RZ, RZ, R7 ;  /* 0x000000ffff0a7224 */ /* 0x000fe200078e0007 */
[----:B------:R-:W-:Y:S01]  /*12790*/  MOV R12, R9 ;  /* 0x00000009000c7202 */ /* 0x000fe20000000f00 */
[----:B------:R-:W-:Y:S02]  /*127a0*/  IMAD.MOV.U32 R195, RZ, RZ, R194 ;  /* 0x000000ffffc37224 */ /* 0x000fe400078e00c2 */
[----:B------:R-:W-:Y:S02]  /*127b0*/  IMAD.MOV.U32 R129, RZ, RZ, R128 ;  /* 0x000000ffff817224 */ /* 0x000fe400078e0080 */
.L_x_39239:
[----:B------:R-:W-:Y:S05]  /*127c0*/  BSYNC B1 ;  /* 0x0000000000017941 */ /* 0x000fea0003800000 */
.L_x_39237:
        /* <DEDUP_REMOVED lines=11> */
.L_x_39241:
[----:B------:R-:W-:Y:S01]  /*12880*/  IMAD.MOV.U32 R7, RZ, RZ, R10 ;  /* 0x000000ffff077224 */ /* 0x000fe200078e000a */
[----:B------:R-:W-:Y:S01]  /*12890*/  MOV R9, R12 ;  /* 0x0000000c00097202 */ /* 0x000fe20000000f00 */
[----:B------:R-:W-:Y:S02]  /*128a0*/  IMAD.MOV.U32 R194, RZ, RZ, R197 ;  /* 0x000000ffffc27224 */ /* 0x000fe400078e00c5 */
[----:B------:R-:W-:Y:S02]  /*128b0*/  IMAD.MOV.U32 R128, RZ, RZ, R131 ;  /* 0x000000ffff807224 */ /* 0x000fe400078e0083 */
.L_x_39242:
[----:B------:R-:W-:Y:S05]  /*128c0*/  BSYNC B1 ;  /* 0x0000000000017941 */ /* 0x000fea0003800000 */
.L_x_39240:
        /* <DEDUP_REMOVED lines=11> */
.L_x_39244:
[----:B------:R-:W-:Y:S01]  /*12980*/  IMAD.MOV.U32 R10, RZ, RZ, R7 ;  /* 0x000000ffff0a7224 */ /* 0x000fe200078e0007 */
[----:B------:R-:W-:Y:S01]  /*12990*/  MOV R12, R9 ;  /* 0x00000009000c7202 */ /* 0x000fe20000000f00 */
[----:B------:R-:W-:Y:S02]  /*129a0*/  IMAD.MOV.U32 R197, RZ, RZ, R196 ;  /* 0x000000ffffc57224 */ /* 0x000fe400078e00c4 */
[----:B------:R-:W-:Y:S02]  /*129b0*/  IMAD.MOV.U32 R131, RZ, RZ, R130 ;  /* 0x000000ffff837224 */ /* 0x000fe400078e0082 */
.L_x_39245:
[----:B------:R-:W-:Y:S05]  /*129c0*/  BSYNC B1 ;  /* 0x0000000000017941 */ /* 0x000fea0003800000 */
.L_x_39243:
        /* <DEDUP_REMOVED lines=11> */
.L_x_39247:
[----:B------:R-:W-:Y:S01]  /*12a80*/  IMAD.MOV.U32 R7, RZ, RZ, R10 ;  /* 0x000000ffff077224 */ /* 0x000fe200078e000a */
[----:B------:R-:W-:Y:S01]  /*12a90*/  MOV R9, R12 ;  /* 0x0000000c00097202 */ /* 0x000fe20000000f00 */
[----:B------:R-:W-:Y:S02]  /*12aa0*/  IMAD.MOV.U32 R196, RZ, RZ, R199 ;  /* 0x000000ffffc47224 */ /* 0x000fe400078e00c7 */
[----:B------:R-:W-:Y:S02]  /*12ab0*/  IMAD.MOV.U32 R130, RZ, RZ, R133 ;  /* 0x000000ffff827224 */ /* 0x000fe400078e0085 */
.L_x_39248:
[----:B------:R-:W-:Y:S05]  /*12ac0*/  BSYNC B1 ;  /* 0x0000000000017941 */ /* 0x000fea0003800000 */
.L_x_39246:
        /* <DEDUP_REMOVED lines=11> */
.L_x_39250:
[----:B------:R-:W-:Y:S01]  /*12b80*/  IMAD.MOV.U32 R10, RZ, RZ, R7 ;  /* 0x000000ffff0a7224 */ /* 0x000fe200078e0007 */
[----:B------:R-:W-:Y:S01]  /*12b90*/  MOV R12, R9 ;  /* 0x00000009000c7202 */ /* 0x000fe20000000f00 */
[----:B------:R-:W-:Y:S02]  /*12ba0*/  IMAD.MOV.U32 R199, RZ, RZ, R198 ;  /* 0x000000ffffc77224 */ /* 0x000fe400078e00c6 */
[----:B------:R-:W-:Y:S02]  /*12bb0*/  IMAD.MOV.U32 R133, RZ, RZ, R132 ;  /* 0x000000ffff857224 */ /* 0x000fe400078e0084 */
.L_x_39251:
[----:B------:R-:W-:Y:S05]  /*12bc0*/  BSYNC B1 ;  /* 0x0000000000017941 */ /* 0x000fea0003800000 */
.L_x_39249:
        /* <DEDUP_REMOVED lines=11> */
.L_x_39253:
[----:B------:R-:W-:Y:S01]  /*12c80*/  IMAD.MOV.U32 R7, RZ, RZ, R10 ;  /* 0x000000ffff077224 */ /* 0x000fe200078e000a */
[----:B------:R-:W-:Y:S01]  /*12c90*/  MOV R9, R12 ;  /* 0x0000000c00097202 */ /* 0x000fe20000000f00 */
[----:B------:R-:W-:Y:S02]  /*12ca0*/  IMAD.MOV.U32 R198, RZ, RZ, R201 ;  /* 0x000000ffffc67224 */ /* 0x000fe400078e00c9 */
[----:B------:R-:W-:Y:S02]  /*12cb0*/  IMAD.MOV.U32 R132, RZ, RZ, R135 ;  /* 0x000000ffff847224 */ /* 0x000fe400078e0087 */
.L_x_39254:
[----:B------:R-:W-:Y:S05]  /*12cc0*/  BSYNC B1 ;  /* 0x0000000000017941 */ /* 0x000fea0003800000 */
.L_x_39252:
        /* <DEDUP_REMOVED lines=11> */
.L_x_39256:
[----:B------:R-:W-:Y:S01]  /*12d80*/  IMAD.MOV.U32 R10, RZ, RZ, R7 ;  /* 0x000000ffff0a7224 */ /* 0x000fe200078e0007 */
[----:B------:R-:W-:Y:S01]  /*12d90*/  MOV R12, R9 ;  /* 0x00000009000c7202 */ /* 0x000fe20000000f00 */
[----:B------:R-:W-:Y:S02]  /*12da0*/  IMAD.MOV.U32 R201, RZ, RZ, R200 ;  /* 0x000000ffffc97224 */ /* 0x000fe400078e00c8 */
[----:B------:R-:W-:Y:S02]  /*12db0*/  IMAD.MOV.U32 R135, RZ, RZ, R134 ;  /* 0x000000ffff877224 */ /* 0x000fe400078e0086 */
.L_x_39257:
[----:B------:R-:W-:Y:S05]  /*12dc0*/  BSYNC B1 ;  /* 0x0000000000017941 */ /* 0x000fea0003800000 */
.L_x_39255:
        /* <DEDUP_REMOVED lines=11> */
.L_x_39259:
[----:B------:R-:W-:Y:S01]  /*12e80*/  IMAD.MOV.U32 R7, RZ, RZ, R10 ;  /* 0x000000ffff077224 */ /* 0x000fe200078e000a */
[----:B------:R-:W-:Y:S01]  /*12e90*/  MOV R9, R12 ;  /* 0x0000000c00097202 */ /* 0x000fe20000000f00 */
[----:B------:R-:W-:Y:S02]  /*12ea0*/  IMAD.MOV.U32 R200, RZ, RZ, R203 ;  /* 0x000000ffffc87224 */ /* 0x000fe400078e00cb */
[----:B------:R-:W-:Y:S02]  /*12eb0*/  IMAD.MOV.U32 R134, RZ, RZ, R137 ;  /* 0x000000ffff867224 */ /* 0x000fe400078e0089 */
.L_x_39260:
[----:B------:R-:W-:Y:S05]  /*12ec0*/  BSYNC B1 ;  /* 0x0000000000017941 */ /* 0x000fea0003800000 */
.L_x_39258:
        /* <DEDUP_REMOVED lines=11> */
.L_x_39262:
[----:B------:R-:W-:Y:S01]  /*12f80*/  IMAD.MOV.U32 R10, RZ, RZ, R7 ;  /* 0x000000ffff0a7224 */ /* 0x000fe200078e0007 */
[----:B------:R-:W-:Y:S01]  /*12f90*/  MOV R12, R9 ;  /* 0x00000009000c7202 */ /* 0x000fe20000000f00 */
[----:B------:R-:W-:Y:S02]  /*12fa0*/  IMAD.MOV.U32 R203, RZ, RZ, R202 ;  /* 0x000000ffffcb7224 */ /* 0x000fe400078e00ca */
[----:B------:R-:W-:Y:S02]  /*12fb0*/  IMAD.MOV.U32 R137, RZ, RZ, R136 ;  /* 0x000000ffff897224 */ /* 0x000fe400078e0088 */
.L_x_39263:
[----:B------:R-:W-:Y:S05]  /*12fc0*/  BSYNC B1 ;  /* 0x0000000000017941 */ /* 0x000fea0003800000 */
.L_x_39261:
        /* <DEDUP_REMOVED lines=11> */
.L_x_39265:
[----:B------:R-:W-:Y:S01]  /*13080*/  IMAD.MOV.U32 R7, RZ, RZ, R10 ;  /* 0x000000ffff077224 */ /* 0x000fe200078e000a */
[----:B------:R-:W-:Y:S01]  /*13090*/  MOV R9, R12 ;  /* 0x0000000c00097202 */ /* 0x000fe20000000f00 */
[----:B------:R-:W-:Y:S02]  /*130a0*/  IMAD.MOV.U32 R202, RZ, RZ, R205 ;  /* 0x000000ffffca7224 */ /* 0x000fe400078e00cd */
[----:B------:R-:W-:Y:S02]  /*130b0*/  IMAD.MOV.U32 R136, RZ, RZ, R139 ;  /* 0x000000ffff887224 */ /* 0x000fe400078e008b */
.L_x_39266:
[----:B------:R-:W-:Y:S05]  /*130c0*/  BSYNC B1 ;  /* 0x0000000000017941 */ /* 0x000fea0003800000 */
.L_x_39264:
        /* <DEDUP_REMOVED lines=11> */
.L_x_39268:
[----:B------:R-:W-:Y:S01]  /*13180*/  IMAD.MOV.U32 R10, RZ, RZ, R7 ;  /* 0x000000ffff0a7224 */ /* 0x000fe200078e0007 */
[----:B------:R-:W-:Y:S01]  /*13190*/  MOV R12, R9 ;  /* 0x00000009000c7202 */ /* 0x000fe20000000f00 */
[----:B------:R-:W-:Y:S02]  /*131a0*/  IMAD.MOV.U32 R205, RZ, RZ, R204 ;  /* 0x000000ffffcd7224 */ /* 0x000fe400078e00cc */
[----:B------:R-:W-:Y:S02]  /*131b0*/  IMAD.MOV.U32 R139, RZ, RZ, R138 ;  /* 0x000000ffff8b7224 */ /* 0x000fe400078e008a */
.L_x_39269:
[----:B------:R-:W-:Y:S05]  /*131c0*/  BSYNC B1 ;  /* 0x0000000000017941 */ /* 0x000fea0003800000 */
.L_x_39267:
        /* <DEDUP_REMOVED lines=11> */
.L_x_39271:
[----:B------:R-:W-:Y:S01]  /*13280*/  IMAD.MOV.U32 R7, RZ, RZ, R10 ;  /* 0x000000ffff077224 */ /* 0x000fe200078e000a */
[----:B------:R-:W-:Y:S01]  /*13290*/  MOV R9, R12 ;  /* 0x0000000c00097202 */ /* 0x000fe20000000f00 */
[----:B------:R-:W-:Y:S02]  /*132a0*/  IMAD.MOV.U32 R204, RZ, RZ, R207 ;  /* 0x000000ffffcc7224 */ /* 0x000fe400078e00cf */
[----:B------:R-:W-:Y:S02]  /*132b0*/  IMAD.MOV.U32 R138, RZ, RZ, R141 ;  /* 0x000000ffff8a7224 */ /* 0x000fe400078e008d */
.L_x_39272:
[----:B------:R-:W-:Y:S05]  /*132c0*/  BSYNC B1 ;  /* 0x0000000000017941 */ /* 0x000fea0003800000 */
.L_x_39270:
        /* <DEDUP_REMOVED lines=11> */
.L_x_39274:
[----:B------:R-:W-:Y:S01]  /*13380*/  IMAD.MOV.U32 R207, RZ, RZ, R206 ;  /* 0x000000ffffcf7224 */ /* 0x000fe200078e00ce */
[-C--:B------:R-:W-:Y:S01]  /*13390*/  MOV R11, R9.reuse ;  /* 0x00000009000b7202 */ /* 0x080fe20000000f00 */
[----:B------:R-:W-:Y:S01]  /*133a0*/  IMAD.MOV.U32 R141, RZ, RZ, R140 ;  /* 0x000000ffff8d7224 */ /* 0x000fe200078e008c */
[----:B------:R-:W-:Y:S01]  /*133b0*/  MOV R140, R9 ;  /* 0x00000009008c7202 */ /* 0x000fe20000000f00 */
[--C-:B------:R-:W-:Y:S02]  /*133c0*/  IMAD.MOV.U32 R10, RZ, RZ, R7.reuse ;  /* 0x000000ffff0a7224 */ /* 0x100fe400078e0007 */
[----:B------:R-:W-:Y:S02]  /*133d0*/  IMAD.MOV.U32 R206, RZ, RZ, R7 ;  /* 0x000000ffffce7224 */ /* 0x000fe400078e0007 */
.L_x_39275:
[----:B------:R-:W-:Y:S05]  /*133e0*/  BSYNC B1 ;  /* 0x0000000000017941 */ /* 0x000fea0003800000 */
.L_x_39273:
[----:B------:R-:W-:Y:S01]  /*133f0*/  IADD3 R4, R4, 0x4, RZ ;  /* 0x0000000404047810 */ /* 0x000fe20007ffe0ff */
[----:B------:R-:W-:Y:S01]  /*13400*/  @!P1 CALL.REL.NOINC `(.L_x_39276) ;  /* 0x0000001000009944 */ /* 0x000fe20003c00000 */
[----:B------:R-:W-:Y:S05]  /*13410*/  BRA `(.L_x_39277) ;  /* 0xffffc02000007947 */ /* 0x000fea000383ffff */
.L_x_39276:
[----:B------:R-:W-:Y:S02]  /*13420*/  FADD.FTZ R143, R143, R8 ;  /* 0x000000088f8f7221 */ /* 0x000fe40000010000 */
[----:B------:R-:W-:Y:S02]  /*13430*/  IMAD.MOV.U32 R142, RZ, RZ, R5 ;  /* 0x000000ffff8e7224 */ /* 0x000fe400078e0005 */
[----:B------:R-:W-:-:S02]  /*13440*/  IMAD.MOV.U32 R206, RZ, RZ, R10 ;  /* 0x000000ffffce7224 */ /* 0x000fc400078e000a */
[----:B------:R-:W-:Y:S02]  /*13450*/  IMAD.MOV.U32 R140, RZ, RZ, R11 ;  /* 0x000000ffff8c7224 */ /* 0x000fe400078e000b */
.L_x_39086:
[----:B------:R-:W-:Y:S05]  /*13460*/  BSYNC B0 ;  /* 0x0000000000007941 */ /* 0x000fea0003800000 */
.L_x_39085:
        /* <DEDUP_REMOVED lines=199> */
[----:B0-----:R-:W-:Y:S01]  /*140e0*/  HFMA2.MMA R6, -RZ, RZ, 0, 0 ;  /* 0x00000000ff067435 */ /* 0x001fe200000001ff */
[----:B------:R-:W-:-:S02]  /*140f0*/  IMAD.MOV.U32 R4, RZ, RZ, R1 ;  /* 0x000000ffff047224 */ /* 0x000fc400078e0001 */
        /* <DEDUP_REMOVED lines=8> */
.L_x_39470:
        /* <DEDUP_REMOVED lines=20> */
.L_x_39281:
[----:B------:R-:W-:Y:S01]  /*142c0*/  IMAD.MOV.U32 R10, RZ, RZ, R145 ;  /* 0x000000ffff0a7224 */ /* 0x000fe200078e0091 */
[----:B------:R-:W-:Y:S01]  /*142d0*/  MOV R145, R144 ;  /* 0x0000009000917202 */ /* 0x000fe20000000f00 */
[----:B------:R-:W-:Y:S02]  /*142e0*/  IMAD.MOV.U32 R12, RZ, RZ, R215 ;  /* 0x000000ffff0c7224 */ /* 0x000fe400078e00d7 */
[----:B------:R-:W-:Y:S02]  /*142f0*/  IMAD.MOV.U32 R215, RZ, RZ, R214 ;  /* 0x000000ffffd77224 */ /* 0x000fe400078e00d6 */
.L_x_39282:
[----:B------:R-:W-:Y:S05]  /*14300*/  BSYNC B1 ;  /* 0x0000000000017941 */ /* 0x000fea0003800000 */
.L_x_39280:
        /* <DEDUP_REMOVED lines=11> */
.L_x_39284:
[----:B------:R-:W-:Y:S01]  /*143c0*/  IMAD.MOV.U32 R7, RZ, RZ, R10 ;  /* 0x000000ffff077224 */ /* 0x000fe200078e000a */
[----:B------:R-:W-:Y:S01]  /*143d0*/  MOV R144, R147 ;  /* 0x0000009300907202 */ /* 0x000fe20000000f00 */
[----:B------:R-:W-:Y:S02]  /*143e0*/  IMAD.MOV.U32 R9, RZ, RZ, R12 ;  /* 0x000000ffff097224 */ /* 0x000fe400078e000c */
[----:B------:R-:W-:Y:S02]  /*143f0*/  IMAD.MOV.U32 R214, RZ, RZ, R213 ;  /* 0x000000ffffd67224 */ /* 0x000fe400078e00d5 */
.L_x_39285:
[----:B------:R-:W-:Y:S05]  /*14400*/  BSYNC B1 ;  /* 0x0000000000017941 */ /* 0x000fea0003800000 */
.L_x_39283:
        /* <DEDUP_REMOVED lines=11> */
.L_x_39287:
[----:B------:R-:W-:Y:S01]  /*144c0*/  IMAD.MOV.U32 R10, RZ, RZ, R7 ;  /* 0x000000ffff0a7224 */ /* 0x000fe200078e0007 */
[----:B------:R-:W-:Y:S01]  /*144d0*/  MOV R147, R146 ;  /* 0x0000009200937202 */ /* 0x000fe20000000f00 */
[----:B------:R-:W-:Y:S02]  /*144e0*/  IMAD.MOV.U32 R12, RZ, RZ, R9 ;  /* 0x000000ffff0c7224 */ /* 0x000fe400078e0009 */
[----:B------:R-:W-:Y:S02]  /*144f0*/  IMAD.MOV.U32 R213, RZ, RZ, R212 ;  /* 0x000000ffffd57224 */ /* 0x000fe400078e00d4 */
.L_x_39288:
[----:B------:R-:W-:Y:S05]  /*14500*/  BSYNC B1 ;  /* 0x0000000000017941 */ /* 0x000fea0003800000 */
.L_x_39286:
        /* <DEDUP_REMOVED lines=11> */
.L_x_39290:
[----:B------:R-:W-:Y:S01]  /*145c0*/  IMAD.MOV.U32 R7, RZ, RZ, R10 ;  /* 0x000000ffff077224 */ /* 0x000fe200078e000a */
[----:B------:R-:W-:Y:S01]  /*145d0*/  MOV R146, R149 ;  /* 0x0000009500927202 */ /* 0x000fe20000000f00 */
[----:B------:R-:W-:Y:S02]  /*145e0*/  IMAD.MOV.U32 R9, RZ, RZ, R12 ;  /* 0x000000ffff097224 */ /* 0x000fe400078e000c */
[----:B------:R-:W-:Y:S02]  /*145f0*/  IMAD.MOV.U32 R212, RZ, RZ, R211 ;  /* 0x000000ffffd47224 */ /* 0x000fe400078e00d3 */
.L_x_39291:
[----:B------:R-:W-:Y:S05]  /*14600*/  BSYNC B1 ;  /* 0x0000000000017941 */ /* 0x000fea0003800000 */
.L_x_39289:
        /* <DEDUP_REMOVED lines=11> */
.L_x_39293:
[----:B------:R-:W-:Y:S01]  /*146c0*/  IMAD.MOV.U32 R10, RZ, RZ, R7 ;  /* 0x000000ffff0a7224 */ /* 0x000fe200078e0007 */
[----:B------:R-:W-:Y:S01]  /*146d0*/  MOV R149, R148 ;  /* 0x0000009400957202 */ /* 0x000fe20000000f00 */
[----:B------:R-:W-:Y:S02]  /*146e0*/  IMAD.MOV.U32 R12, RZ, RZ, R9 ;  /* 0x000000ffff0c7224 */ /* 0x000fe400078e0009 */
[----:B------:R-:W-:Y:S02]  /*146f0*/  IMAD.MOV.U32 R211, RZ, RZ, R210 ;  /* 0x000000ffffd37224 */ /* 0x000fe400078e00d2 */
.L_x_39294:
[----:B------:R-:W-:Y:S05]  /*14700*/  BSYNC B1 ;  /* 0x0000000000017941 */ /* 0x000fea0003800000 */
.L_x_39292:
        /* <DEDUP_REMOVED lines=11> */
.L_x_39296:
[----:B------:R-:W-:Y:S01]  /*147c0*/  IMAD.MOV.U32 R7, RZ, RZ, R10 ;  /* 0x000000ffff077224 */ /* 0x000fe200078e000a */
[----:B------:R-:W-:Y:S01]  /*147d0*/  MOV R148, R151 ;  /* 0x0000009700947202 */ /* 0x000fe20000000f00 */
[----:B------:R-:W-:Y:S02]  /*147e0*/  IMAD.MOV.U32 R9, RZ, RZ, R12 ;  /* 0x000000ffff097224 */ /* 0x000fe400078e000c */
[----:B------:R-:W-:Y:S02]  /*147f0*/  IMAD.MOV.U32 R210, RZ, RZ, R209 ;  /* 0x000000ffffd27224 */ /* 0x000fe400078e00d1 */
.L_x_39297:
[----:B------:R-:W-:Y:S05]  /*14800*/  BSYNC B1 ;  /* 0x0000000000017941 */ /* 0x000fea0003800000 */
.L_x_39295:
        /* <DEDUP_REMOVED lines=11> */
.L_x_39299:
[----:B------:R-:W-:Y:S01]  /*148c0*/  IMAD.MOV.U32 R10, RZ, RZ, R7 ;  /* 0x000000ffff0a7224 */ /* 0x000fe200078e0007 */
[----:B------:R-:W-:Y:S01]  /*148d0*/  MOV R151, R150 ;  /* 0x0000009600977202 */ /* 0x000fe20000000f00 */
[----:B------:R-:W-:Y:S02]  /*148e0*/  IMAD.MOV.U32 R12, RZ, RZ, R9 ;  /* 0x000000ffff0c7224 */ /* 0x000fe400078e0009 */
[----:B------:R-:W-:Y:S02]  /*148f0*/  IMAD.MOV.U32 R209, RZ, RZ, R208 ;  /* 0x000000ffffd17224 */ /* 0x000fe400078e00d0 */
.L_x_39300:
[----:B------:R-:W-:Y:S05]  /*14900*/  BSYNC B1 ;  /* 0x0000000000017941 */ /* 0x000fea0003800000 */
.L_x_39298:
        /* <DEDUP_REMOVED lines=11> */
.L_x_39302:
[----:B------:R-:W-:Y:S01]  /*149c0*/  IMAD.MOV.U32 R7, RZ, RZ, R10 ;  /* 0x000000ffff077224 */ /* 0x000fe200078e000a */
[----:B------:R-:W-:Y:S01]  /*149d0*/  MOV R150, R153 ;  /* 0x0000009900967202 */ /* 0x000fe20000000f00 */
[----:B------:R-:W-:Y:S02]  /*149e0*/  IMAD.MOV.U32 R9, RZ, RZ, R12 ;  /* 0x000000ffff097224 */ /* 0x000fe400078e000c */
[----:B------:R-:W-:Y:S02]  /*149f0*/  IMAD.MOV.U32 R208, RZ, RZ, R3 ;  /* 0x000000ffffd07224 */ /* 0x000fe400078e0003 */
.L_x_39303:
[----:B------:R-:W-:Y:S05]  /*14a00*/  BSYNC B1 ;  /* 0x0000000000017941 */ /* 0x000fea0003800000 */
.L_x_39301:
        /* <DEDUP_REMOVED lines=11> */
.L_x_39305:
[----:B------:R-:W-:Y:S01]  /*14ac0*/  IMAD.MOV.U32 R10, RZ, RZ, R7 ;  /* 0x000000ffff0a7224 */ /* 0x000fe200078e0007 */
[----:B------:R-:W-:Y:S01]  /*14ad0*/  MOV R153, R152 ;  /* 0x0000009800997202 */ /* 0x000fe20000000f00 */
[----:B------:R-:W-:Y:S02]  /*14ae0*/  IMAD.MOV.U32 R12, RZ, RZ, R9 ;  /* 0x000000ffff0c7224 */ /* 0x000fe400078e0009 */
[----:B------:R-:W-:Y:S02]  /*14af0*/  IMAD.MOV.U32 R3, RZ, RZ, R2 ;  /* 0x000000ffff037224 */ /* 0x000fe400078e0002 */
.L_x_39306:
[----:B------:R-:W-:Y:S05]  /*14b00*/  BSYNC B1 ;  /* 0x0000000000017941 */ /* 0x000fea0003800000 */
.L_x_39304:
        /* <DEDUP_REMOVED lines=11> */
.L_x_39308:
[----:B------:R-:W-:Y:S01]  /*14bc0*/  IMAD.MOV.U32 R7, RZ, RZ, R10 ;  /* 0x000000ffff077224 */ /* 0x000fe200078e000a */
[----:B------:R-:W-:Y:S01]  /*14bd0*/  MOV R152, R155 ;  /* 0x0000009b00987202 */ /* 0x000fe20000000f00 */
[----:B------:R-:W-:Y:S02]  /*14be0*/  IMAD.MOV.U32 R9, RZ, RZ, R12 ;  /* 0x000000ffff097224 */ /* 0x000fe400078e000c */
[----:B------:R-:W-:Y:S02]  /*14bf0*/  IMAD.MOV.U32 R2, RZ, RZ, R89 ;  /* 0x000000ffff027224 */ /* 0x000fe400078e0059 */
.L_x_39309:
[----:B------:R-:W-:Y:S05]  /*14c00*/  BSYNC B1 ;  /* 0x0000000000017941 */ /* 0x000fea0003800000 */
.L_x_39307:
        /* <DEDUP_REMOVED lines=11> */
.L_x_39311:
[----:B------:R-:W-:Y:S01]  /*14cc0*/  IMAD.MOV.U32 R10, RZ, RZ, R7 ;  /* 0x000000ffff0a7224 */ /* 0x000fe200078e0007 */
[----:B------:R-:W-:Y:S01]  /*14cd0*/  MOV R155, R154 ;  /* 0x0000009a009b7202 */ /* 0x000fe20000000f00 */
[----:B------:R-:W-:Y:S02]  /*14ce0*/  IMAD.MOV.U32 R12, RZ, RZ, R9 ;  /* 0x000000ffff0c7224 */ /* 0x000fe400078e0009 */
[----:B------:R-:W-:Y:S02]  /*14cf0*/  IMAD.MOV.U32 R89, RZ, RZ, R88 ;  /* 0x000000ffff597224 */ /* 0x000fe400078e0058 */
.L_x_39312:
[----:B------:R-:W-:Y:S05]  /*14d00*/  BSYNC B1 ;  /* 0x0000000000017941 */ /* 0x000fea0003800000 */
.L_x_39310:
        /* <DEDUP_REMOVED lines=11> */
.L_x_39314:
[----:B------:R-:W-:Y:S01]  /*14dc0*/  IMAD.MOV.U32 R7, RZ, RZ, R10 ;  /* 0x000000ffff077224 */ /* 0x000fe200078e000a */
[----:B------:R-:W-:Y:S01]  /*14dd0*/  MOV R154, R157 ;  /* 0x0000009d009a7202 */ /* 0x000fe20000000f00 */
[----:B------:R-:W-:Y:S02]  /*14de0*/  IMAD.MOV.U32 R9, RZ, RZ, R12 ;  /* 0x000000ffff097224 */ /* 0x000fe400078e000c */
[----:B------:R-:W-:Y:S02]  /*14df0*/  IMAD.MOV.U32 R88, RZ, RZ, R91 ;  /* 0x000000ffff587224 */ /* 0x000fe400078e005b */
.L_x_39315:
[----:B------:R-:W-:Y:S05]  /*14e00*/  BSYNC B1 ;  /* 0x0000000000017941 */ /* 0x000fea0003800000 */
.L_x_39313:
        /* <DEDUP_REMOVED lines=11> */
.L_x_39317:
[----:B------:R-:W-:Y:S01]  /*14ec0*/  IMAD.MOV.U32 R10, RZ, RZ, R7 ;  /* 0x000000ffff0a7224 */ /* 0x000fe200078e0007 */
[----:B------:R-:W-:Y:S01]  /*14ed0*/  MOV R157, R156 ;  /* 0x0000009c009d7202 */ /* 0x000fe20000000f00 */
[----:B------:R-:W-:Y:S02]  /*14ee0*/  IMAD.MOV.U32 R12, RZ, RZ, R9 ;  /* 0x000000ffff0c7224 */ /* 0x000fe400078e0009 */
[----:B------:R-:W-:Y:S02]  /*14ef0*/  IMAD.MOV.U32 R91, RZ, RZ, R90 ;  /* 0x000000ffff5b7224 */ /* 0x000fe400078e005a */
.L_x_39318:
[----:B------:R-:W-:Y:S05]  /*14f00*/  BSYNC B1 ;  /* 0x0000000000017941 */ /* 0x000fea0003800000 */
.L_x_39316:
        /* <DEDUP_REMOVED lines=11> */
.L_x_39320:
[----:B------:R-:W-:Y:S01]  /*14fc0*/  IMAD.MOV.U32 R7, RZ, RZ, R10 ;  /* 0x000000ffff077224 */ /* 0x000fe200078e000a */
[----:B------:R-:W-:Y:S01]  /*14fd0*/  MOV R156, R159 ;  /* 0x0000009f009c7202 */ /* 0x000fe20000000f00 */
[----:B------:R-:W-:Y:S02]  /*14fe0*/  IMAD.MOV.U32 R9, RZ, RZ, R12 ;  /* 0x000000ffff097224 */ /* 0x000fe400078e000c */
[----:B------:R-:W-:Y:S02]  /*14ff0*/  IMAD.MOV.U32 R90, RZ, RZ, R93 ;  /* 0x000000ffff5a7224 */ /* 0x000fe400078e005d */
.L_x_39321:
[----:B------:R-:W-:Y:S05]  /*15000*/  BSYNC B1 ;  /* 0x0000000000017941 */ /* 0x000fea0003800000 */
.L_x_39319:
        /* <DEDUP_REMOVED lines=11> */
.L_x_39323:
[----:B------:R-:W-:Y:S01]  /*150c0*/  IMAD.MOV.U32 R10, RZ, RZ, R7 ;  /* 0x000000ffff0a7224 */ /* 0x000fe200078e0007 */
[----:B------:R-:W-:Y:S01]  /*150d0*/  MOV R159, R158 ;  /* 0x0000009e009f7202 */ /* 0x000fe20000000f00 */
[----:B------:R-:W-:Y:S02]  /*150e0*/  IMAD.MOV.U32 R12, RZ, RZ, R9 ;  /* 0x000000ffff0c7224 */ /* 0x000fe400078e0009 */
[----:B------:R-:W-:Y:S02]  /*150f0*/  IMAD.MOV.U32 R93, RZ, RZ, R92 ;  /* 0x000000ffff5d7224 */ /* 0x000fe400078e005c */
.L_x_39324:
[----:B------:R-:W-:Y:S05]  /*15100*/  BSYNC B1 ;  /* 0x0000000000017941 */ /* 0x000fea0003800000 */
.L_x_39322:
        /* <DEDUP_REMOVED lines=11> */
.L_x_39326:
[----:B------:R-:W-:Y:S01]  /*151c0*/  IMAD.MOV.U32 R7, RZ, RZ, R10 ;  /* 0x000000ffff077224 */ /* 0x000fe200078e000a */
[----:B------:R-:W-:Y:S01]  /*151d0*/  MOV R158, R161 ;  /* 0x000000a1009e7202 */ /* 0x000fe20000000f00 */
[----:B------:R-:W-:Y:S02]  /*151e0*/  IMAD.MOV.U32 R9, RZ, RZ, R12 ;  /* 0x000000ffff097224 */ /* 0x000fe400078e000c */
[----:B------:R-:W-:Y:S02]  /*151f0*/  IMAD.MOV.U32 R92, RZ, RZ, R95 ;  /* 0x000000ffff5c7224 */ /* 0x000fe400078e005f */
.L_x_39327:
[----:B------:R-:W-:Y:S05]  /*15200*/  BSYNC B1 ;  /* 0x0000000000017941 */ /* 0x000fea0003800000 */
.L_x_39325:
        /* <DEDUP_REMOVED lines=11> */
.L_x_39329:
[----:B------:R-:W-:Y:S01]  /*152c0*/  IMAD.MOV.U32 R10, RZ, RZ, R7 ;  /* 0x000000ffff0a7224 */ /* 0x000fe200078e0007 */
[----:B------:R-:W-:Y:S01]  /*152d0*/  MOV R161, R160 ;  /* 0x000000a000a17202 */ /* 0x000fe20000000f00 */
[----:B------:R-:W-:Y:S02]  /*152e0*/  IMAD.MOV.U32 R12, RZ, RZ, R9 ;  /* 0x000000ffff0c7224 */ /* 0x000fe400078e0009 */
[----:B------:R-:W-:Y:S02]  /*152f0*/  IMAD.MOV.U32 R95, RZ, RZ, R94 ;  /* 0x000000ffff5f7224 */ /* 0x000fe400078e005e */
.L_x_39330:
[----:B------:R-:W-:Y:S05]  /*15300*/  BSYNC B1 ;  /* 0x0000000000017941 */ /* 0x000fea0003800000 */
.L_x_39328:
        /* <DEDUP_REMOVED lines=11> */
.L_x_39332:
[----:B------:R-:W-:Y:S01]  /*153c0*/  IMAD.MOV.U32 R7, RZ, RZ, R10 ;  /* 0x000000ffff077224 */ /* 0x000fe200078e000a */
[----:B------:R-:W-:Y:S01]  /*153d0*/  MOV R160, R163 ;  /* 0x000000a300a07202 */ /* 0x000fe20000000f00 */
[----:B------:R-:W-:Y:S02]  /*153e0*/  IMAD.MOV.U32 R9, RZ, RZ, R12 ;  /* 0x000000ffff097224 */ /* 0x000fe400078e000c */
[----:B------:R-:W-:Y:S02]  /*153f0*/  IMAD.MOV.U32 R94, RZ, RZ, R97 ;  /* 0x000000ffff5e7224 */ /* 0x000fe400078e0061 */
.L_x_39333:
[----:B------:R-:W-:Y:S05]  /*15400*/  BSYNC B1 ;  /* 0x0000000000017941 */ /* 0x000fea0003800000 */
.L_x_39331:
        /* <DEDUP_REMOVED lines=11> */
.L_x_39335:
[----:B------:R-:W-:Y:S01]  /*154c0*/  IMAD.MOV.U32 R10, RZ, RZ, R7 ;  /* 0x000000ffff0a7224 */ /* 0x000fe200078e0007 */
[----:B------:R-:W-:Y:S01]  /*154d0*/  MOV R163, R162 ;  /* 0x000000a200a37202 */ /* 0x000fe20000000f00 */
[----:B------:R-:W-:Y:S02]  /*154e0*/  IMAD.MOV.U32 R12, RZ, RZ, R9 ;  /* 0x000000ffff0c7224 */ /* 0x000fe400078e0009 */
[----:B------:R-:W-:Y:S02]  /*154f0*/  IMAD.MOV.U32 R97, RZ, RZ, R96 ;  /* 0x000000ffff617224 */ /* 0x000fe400078e0060 */
.L_x_39336:
[----:B------:R-:W-:Y:S05]  /*15500*/  BSYNC B1 ;  /* 0x0000000000017941 */ /* 0x000fea0003800000 */
.L_x_39334:
        /* <DEDUP_REMOVED lines=11> */
.L_x_39338:
[----:B------:R-:W-:Y:S01]  /*155c0*/  IMAD.MOV.U32 R7, RZ, RZ, R10 ;  /* 0x000000ffff077224 */ /* 0x000fe200078e000a */
[----:B------:R-:W-:Y:S01]  /*155d0*/  MOV R162, R165 ;  /* 0x000000a500a27202 */ /* 0x000fe20000000f00 */
[----:B------:R-:W-:Y:S02]  /*155e0*/  IMAD.MOV.U32 R9, RZ, RZ, R12 ;  /* 0x000000ffff097224 */ /* 0x000fe400078e000c */
[----:B------:R-:W-:Y:S02]  /*155f0*/  IMAD.MOV.U32 R96, RZ, RZ, R99 ;  /* 0x000000ffff607224 */ /* 0x000fe400078e0063 */
.L_x_39339:
[----:B------:R-:W-:Y:S05]  /*15600*/  BSYNC B1 ;  /* 0x0000000000017941 */ /* 0x000fea0003800000 */
.L_x_39337:
        /* <DEDUP_REMOVED lines=11> */
.L_x_39341:
[----:B------:R-:W-:Y:S01]  /*156c0*/  IMAD.MOV.U32 R10, RZ, RZ, R7 ;  /* 0x000000ffff0a7224 */ /* 0x000fe200078e0007 */
[----:B------:R-:W-:Y:S01]  /*156d0*/  MOV R165, R164 ;  /* 0x000000a400a57202 */ /* 0x000fe20000000f00 */
[----:B------:R-:W-:Y:S02]  /*156e0*/  IMAD.MOV.U32 R12, RZ, RZ, R9 ;  /* 0x000000ffff0c7224 */ /* 0x000fe400078e0009 */
[----:B------:R-:W-:Y:S02]  /*156f0*/  IMAD.MOV.U32 R99, RZ, RZ, R98 ;  /* 0x000000ffff637224 */ /* 0x000fe400078e0062 */
.L_x_39342:
[----:B------:R-:W-:Y:S05]  /*15700*/  BSYNC B1 ;  /* 0x0000000000017941 */ /* 0x000fea0003800000 */
.L_x_39340:
        /* <DEDUP_REMOVED lines=11> */
.L_x_39344:
[----:B------:R-:W-:Y:S01]  /*157c0*/  IMAD.MOV.U32 R7, RZ, RZ, R10 ;  /* 0x000000ffff077224 */ /* 0x000fe200078e000a */
[----:B------:R-:W-:Y:S01]  /*157d0*/  MOV R164, R167 ;  /* 0x000000a700a47202 */ /* 0x000fe20000000f00 */
[----:B------:R-:W-:Y:S02]  /*157e0*/  IMAD.MOV.U32 R9, RZ, RZ, R12 ;  /* 0x000000ffff097224 */ /* 0x000fe400078e000c */
[----:B------:R-:W-:Y:S02]  /*157f0*/  IMAD.MOV.U32 R98, RZ, RZ, R101 ;  /* 0x000000ffff627224 */ /* 0x000fe400078e0065 */
.L_x_39345:
[----:B------:R-:W-:Y:S05]  /*15800*/  BSYNC B1 ;  /* 0x0000000000017941 */ /* 0x000fea0003800000 */
.L_x_39343:
        /* <DEDUP_REMOVED lines=11> */
.L_x_39347:
[----:B------:R-:W-:Y:S01]  /*158c0*/  IMAD.MOV.U32 R10, RZ, RZ, R7 ;  /* 0x000000ffff0a7224 */ /* 0x000fe200078e0007 */
[----:B------:R-:W-:Y:S01]  /*158d0*/  MOV R167, R166 ;  /* 0x000000a600a77202 */ /* 0x000fe20000000f00 */
[----:B------:R-:W-:Y:S02]  /*158e0*/  IMAD.MOV.U32 R12, RZ, RZ, R9 ;  /* 0x000000ffff0c7224 */ /* 0x000fe400078e0009 */
[----:B------:R-:W-:Y:S02]  /*158f0*/  IMAD.MOV.U32 R101, RZ, RZ, R100 ;  /* 0x000000ffff657224 */ /* 0x000fe400078e0064 */
.L_x_39348:
[----:B------:R-:W-:Y:S05]  /*15900*/  BSYNC B1 ;  /* 0x0000000000017941 */ /* 0x000fea0003800000 */
.L_x_39346:
        /* <DEDUP_REMOVED lines=11> */
.L_x_39350:
[----:B------:R-:W-:Y:S01]  /*159c0*/  IMAD.MOV.U32 R7, RZ, RZ, R10 ;  /* 0x000000ffff077224 */ /* 0x000fe200078e000a */
[----:B------:R-:W-:Y:S01]  /*159d0*/  MOV R166, R169 ;  /* 0x000000a900a67202 */ /* 0x000fe20000000f00 */
[----:B------:R-:W-:Y:S02]  /*159e0*/  IMAD.MOV.U32 R9, RZ, RZ, R12 ;  /* 0x000000ffff097224 */ /* 0x000fe400078e000c */
[----:B------:R-:W-:Y:S02]  /*159f0*/  IMAD.MOV.U32 R100, RZ, RZ, R103 ;  /* 0x000000ffff647224 */ /* 0x000fe400078e0067 */
.L_x_39351:
[----:B------:R-:W-:Y:S05]  /*15a00*/  BSYNC B1 ;  /* 0x0000000000017941 */ /* 0x000fea0003800000 */
.L_x_39349:
        /* <DEDUP_REMOVED lines=11> */
.L_x_39353:
[----:B------:R-:W-:Y:S01]  /*15ac0*/  IMAD.MOV.U32 R10, RZ, RZ, R7 ;  /* 0x000000ffff0a7224 */ /* 0x000fe200078e0007 */
[----:B------:R-:W-:Y:S01]  /*15ad0*/  MOV R169, R168 ;  /* 0x000000a800a97202 */ /* 0x000fe20000000f00 */
[----:B------:R-:W-:Y:S02]  /*15ae0*/  IMAD.MOV.U32 R12, RZ, RZ, R9 ;  /* 0x000000ffff0c7224 */ /* 0x000fe400078e0009 */
[----:B------:R-:W-:Y:S02]  /*15af0*/  IMAD.MOV.U32 R103, RZ, RZ, R102 ;  /* 0x000000ffff677224 */ /* 0x000fe400078e0066 */
.L_x_39354:
[----:B------:R-:W-:Y:S05]  /*15b00*/  BSYNC B1 ;  /* 0x0000000000017941 */ /* 0x000fea0003800000 */
.L_x_39352:
        /* <DEDUP_REMOVED lines=11> */
.L_x_39356:
[----:B------:R-:W-:Y:S01]  /*15bc0*/  IMAD.MOV.U32 R7, RZ, RZ, R10 ;  /* 0x000000ffff077224 */ /* 0x000fe200078e000a */
[----:B------:R-:W-:Y:S01]  /*15bd0*/  MOV R168, R171 ;  /* 0x000000ab00a87202 */ /* 0x000fe20000000f00 */
[----:B------:R-:W-:Y:S02]  /*15be0*/  IMAD.MOV.U32 R9, RZ, RZ, R12 ;  /* 0x000000ffff097224 */ /* 0x000fe400078e000c */
[----:B------:R-:W-:Y:S02]  /*15bf0*/  IMAD.MOV.U32 R102, RZ, RZ, R105 ;  /* 0x000000ffff667224 */ /* 0x000fe400078e0069 */
.L_x_39357:
[----:B------:R-:W-:Y:S05]  /*15c00*/  BSYNC B1 ;  /* 0x0000000000017941 */ /* 0x000fea0003800000 */
.L_x_39355:
        /* <DEDUP_REMOVED lines=11> */
.L_x_39359:
[----:B------:R-:W-:Y:S01]  /*15cc0*/  IMAD.MOV.U32 R10, RZ, RZ, R7 ;  /* 0x000000ffff0a7224 */ /* 0x000fe200078e0007 */
[----:B------:R-:W-:Y:S01]  /*15cd0*/  MOV R171, R170 ;  /* 0x000000aa00ab7202 */ /* 0x000fe20000000f00 */
[----:B------:R-:W-:Y:S02]  /*15ce0*/  IMAD.MOV.U32 R12, RZ, RZ, R9 ;  /* 0x000000ffff0c7224 */ /* 0x000fe400078e0009 */
[----:B------:R-:W-:Y:S02]  /*15cf0*/  IMAD.MOV.U32 R105, RZ, RZ, R104 ;  /* 0x000000ffff697224 */ /* 0x000fe400078e0068 */
.L_x_39360:
[----:B------:R-:W-:Y:S05]  /*15d00*/  BSYNC B1 ;  /* 0x0000000000017941 */ /* 0x000fea0003800000 */
.L_x_39358:
        /* <DEDUP_REMOVED lines=11> */
.L_x_39362:
[----:B------:R-:W-:Y:S01]  /*15dc0*/  IMAD.MOV.U32 R7, RZ, RZ, R10 ;  /* 0x000000ffff077224 */ /* 0x000fe200078e000a */
[----:B------:R-:W-:Y:S01]  /*15dd0*/  MOV R170, R173 ;  /* 0x000000ad00aa7202 */ /* 0x000fe20000000f00 */
[----:B------:R-:W-:Y:S02]  /*15de0*/  IMAD.MOV.U32 R9, RZ, RZ, R12 ;  /* 0x000000ffff097224 */ /* 0x000fe400078e000c */
[----:B------:R-:W-:Y:S02]  /*15df0*/  IMAD.MOV.U32 R104, RZ, RZ, R107 ;  /* 0x000000ffff687224 */ /* 0x000fe400078e006b */
.L_x_39363:
[----:B------:R-:W-:Y:S05]  /*15e00*/  BSYNC B1 ;  /* 0x0000000000017941 */ /* 0x000fea0003800000 */
.L_x_39361:
        /* <DEDUP_REMOVED lines=11> */
.L_x_39365:
[----:B------:R-:W-:Y:S01]  /*15ec0*/  IMAD.MOV.U32 R10, RZ, RZ, R7 ;  /* 0x000000ffff0a7224 */ /* 0x000fe200078e0007 */
[----:B------:R-:W-:Y:S01]  /*15ed0*/  MOV R173, R172 ;  /* 0x000000ac00ad7202 */ /* 0x000fe20000000f00 */
[----:B------:R-:W-:Y:S02]  /*15ee0*/  IMAD.MOV.U32 R12, RZ, RZ, R9 ;  /* 0x000000ffff0c7224 */ /* 0x000fe400078e0009 */
[----:B------:R-:W-:Y:S02]  /*15ef0*/  IMAD.MOV.U32 R107, RZ, RZ, R106 ;  /* 0x000000ffff6b7224 */ /* 0x000fe400078e006a */
.L_x_39366:
[----:B------:R-:W-:Y:S05]  /*15f00*/  BSYNC B1 ;  /* 0x0000000000017941 */ /* 0x000fea0003800000 */
.L_x_39364:
        /* <DEDUP_REMOVED lines=11> */
.L_x_39368:
[----:B------:R-:W-:Y:S01]  /*15fc0*/  IMAD.MOV.U32 R7, RZ, RZ, R10 ;  /* 0x000000ffff077224 */ /* 0x000fe200078e000a */
[----:B------:R-:W-:Y:S01]  /*15fd0*/  MOV R172, R175 ;  /* 0x000000af00ac7202 */ /* 0x000fe20000000f00 */
[----:B------:R-:W-:Y:S02]  /*15fe0*/  IMAD.MOV.U32 R9, RZ, RZ, R12 ;  /* 0x000000ffff097224 */ /* 0x000fe400078e000c */
[----:B------:R-:W-:Y:S02]  /*15ff0*/  IMAD.MOV.U32 R106, RZ, RZ, R109 ;  /* 0x000000ffff6a7224 */ /* 0x000fe400078e006d */
.L_x_39369:
[----:B------:R-:W-:Y:S05]  /*16000*/  BSYNC B1 ;  /* 0x0000000000017941 */ /* 0x000fea0003800000 */
.L_x_39367:
        /* <DEDUP_REMOVED lines=11> */
.L_x_39371:
[----:B------:R-:W-:Y:S01]  /*160c0*/  IMAD.MOV.U32 R10, RZ, RZ, R7 ;  /* 0x000000ffff0a7224 */ /* 0x000fe200078e0007 */
[----:B------:R-:W-:Y:S01]  /*160d0*/  MOV R175, R174 ;  /* 0x000000ae00af7202 */ /* 0x000fe20000000f00 */
[----:B------:R-:W-:Y:S02]  /*160e0*/  IMAD.MOV.U32 R12, RZ, RZ, R9 ;  /* 0x000000ffff0c7224 */ /* 0x000fe400078e0009 */
[----:B------:R-:W-:Y:S02]  /*160f0*/  IMAD.MOV.U32 R109, RZ, RZ, R108 ;  /* 0x000000ffff6d7224 */ /* 0x000fe400078e006c */
.L_x_39372:
[----:B------:R-:W-:Y:S05]  /*16100*/  BSYNC B1 ;  /* 0x0000000000017941 */ /* 0x000fea0003800000 */
.L_x_39370:
        /* <DEDUP_REMOVED lines=11> */
.L_x_39374:
[----:B------:R-:W-:Y:S01]  /*161c0*/  IMAD.MOV.U32 R7, RZ, RZ, R10 ;  /* 0x000000ffff077224 */ /* 0x000fe200078e000a */
[----:B------:R-:W-:Y:S01]  /*161d0*/  MOV R174, R177 ;  /* 0x000000b100ae7202 */ /* 0x000fe20000000f00 */
[----:B------:R-:W-:Y:S02]  /*161e0*/  IMAD.MOV.U32 R9, RZ, RZ, R12 ;  /* 0x000000ffff097224 */ /* 0x000fe400078e000c */
[----:B------:R-:W-:Y:S02]  /*161f0*/  IMAD.MOV.U32 R108, RZ, RZ, R111 ;  /* 0x000000ffff6c7224 */ /* 0x000fe400078e006f */
.L_x_39375:
[----:B------:R-:W-:Y:S05]  /*16200*/  BSYNC B1 ;  /* 0x0000000000017941 */ /* 0x000fea0003800000 */
.L_x_39373:
        /* <DEDUP_REMOVED lines=11> */
.L_x_39377:
[----:B------:R-:W-:Y:S01]  /*162c0*/  IMAD.MOV.U32 R10, RZ, RZ, R7 ;  /* 0x000000ffff0a7224 */ /* 0x000fe200078e0007 */
[----:B------:R-:W-:Y:S01]  /*162d0*/  MOV R177, R176 ;  /* 0x000000b000b17202 */ /* 0x000fe20000000f00 */
[----:B------:R-:W-:Y:S02]  /*162e0*/  IMAD.MOV.U32 R12, RZ, RZ, R9 ;  /* 0x000000ffff0c7224 */ /* 0x000fe400078e0009 */
[----:B------:R-:W-:Y:S02]  /*162f0*/  IMAD.MOV.U32 R111, RZ, RZ, R110 ;  /* 0x000000ffff6f7224 */ /* 0x000fe400078e006e */
.L_x_39378:
[----:B------:R-:W-:Y:S05]  /*16300*/  BSYNC B1 ;  /* 0x0000000000017941 */ /* 0x000fea0003800000 */
.L_x_39376:
        /* <DEDUP_REMOVED lines=11> */
.L_x_39380:
[----:B------:R-:W-:Y:S01]  /*163c0*/  IMAD.MOV.U32 R7, RZ, RZ, R10 ;  /* 0x000000ffff077224 */ /* 0x000fe200078e000a */
[----:B------:R-:W-:Y:S01]  /*163d0*/  MOV R176, R179 ;  /* 0x000000b300b07202 */ /* 0x000fe20000000f00 */
[----:B------:R-:W-:Y:S02]  /*163e0*/  IMAD.MOV.U32 R9, RZ, RZ, R12 ;  /* 0x000000ffff097224 */ /* 0x000fe400078e000c */
[----:B------:R-:W-:Y:S02]  /*163f0*/  IMAD.MOV.U32 R110, RZ, RZ, R113 ;  /* 0x000000ffff6e7224 */ /* 0x000fe400078e0071 */
.L_x_39381:
[----:B------:R-:W-:Y:S05]  /*16400*/  BSYNC B1 ;  /* 0x0000000000017941 */ /* 0x000fea0003800000 */
.L_x_39379:
        /* <DEDUP_REMOVED lines=11> */
.L_x_39383:
[----:B------:R-:W-:Y:S01]  /*164c0*/  IMAD.MOV.U32 R10, RZ, RZ, R7 ;  /* 0x000000ffff0a7224 */ /* 0x000fe200078e0007 */
[----:B------:R-:W-:Y:S01]  /*164d0*/  MOV R179, R178 ;  /* 0x000000b200b37202 */ /* 0x000fe20000000f00 */
[----:B------:R-:W-:Y:S02]  /*164e0*/  IMAD.MOV.U32 R12, RZ, RZ, R9 ;  /* 0x000000ffff0c7224 */ /* 0x000fe400078e0009 */
[----:B------:R-:W-:Y:S02]  /*164f0*/  IMAD.MOV.U32 R113, RZ, RZ, R112 ;  /* 0x000000ffff717224 */ /* 0x000fe400078e0070 */
.L_x_39384:
[----:B------:R-:W-:Y:S05]  /*16500*/  BSYNC B1 ;  /* 0x0000000000017941 */ /* 0x000fea0003800000 */
.L_x_39382:
        /* <DEDUP_REMOVED lines=11> */
.L_x_39386:
[----:B------:R-:W-:Y:S01]  /*165c0*/  IMAD.MOV.U32 R7, RZ, RZ, R10 ;  /* 0x000000ffff077224 */ /* 0x000fe200078e000a */
[----:B------:R-:W-:Y:S01]  /*165d0*/  MOV R178, R181 ;  /* 0x000000b500b27202 */ /* 0x000fe20000000f00 */
[----:B------:R-:W-:Y:S02]  /*165e0*/  IMAD.MOV.U32 R9, RZ, RZ, R12 ;  /* 0x000000ffff097224 */ /* 0x000fe400078e000c */
[----:B------:R-:W-:Y:S02]  /*165f0*/  IMAD.MOV.U32 R112, RZ, RZ, R115 ;  /* 0x000000ffff707224 */ /* 0x000fe400078e0073 */
.L_x_39387:
[----:B------:R-:W-:Y:S05]  /*16600*/  BSYNC B1 ;  /* 0x0000000000017941 */ /* 0x000fea0003800000 */
.L_x_39385:
        /* <DEDUP_REMOVED lines=11> */
.L_x_39389:
[----:B------:R-:W-:Y:S01]  /*166c0*/  IMAD.MOV.U32 R10, RZ, RZ, R7 ;  /* 0x000000ffff0a7224 */ /* 0x000fe200078e0007 */
[----:B------:R-:W-:Y:S01]  /*166d0*/  MOV R181, R180 ;  /* 0x000000b400b57202 */ /* 0x000fe20000000f00 */
[----:B------:R-:W-:Y:S02]  /*166e0*/  IMAD.MOV.U32 R12, RZ, RZ, R9 ;  /* 0x000000ffff0c7224 */ /* 0x000fe400078e0009 */
[----:B------:R-:W-:Y:S02]  /*166f0*/  IMAD.MOV.U32 R115, RZ, RZ, R114 ;  /* 0x000000ffff737224 */ /* 0x000fe400078e0072 */
.L_x_39390:
[----:B------:R-:W-:Y:S05]  /*16700*/  BSYNC B1 ;  /* 0x0000000000017941 */ /* 0x000fea0003800000 */
.L_x_39388:
        /* <DEDUP_REMOVED lines=11> */
.L_x_39392:
[----:B------:R-:W-:Y:S01]  /*167c0*/  IMAD.MOV.U32 R7, RZ, RZ, R10 ;  /* 0x000000ffff077224 */ /* 0x000fe200078e000a */
[----:B------:R-:W-:Y:S01]  /*167d0*/  MOV R180, R183 ;  /* 0x000000b700b47202 */ /* 0x000fe20000000f00 */
[----:B------:R-:W-:Y:S02]  /*167e0*/  IMAD.MOV.U32 R9, RZ, RZ, R12 ;  /* 0x000000ffff097224 */ /* 0x000fe400078e000c */
[----:B------:R-:W-:Y:S02]  /*167f0*/  IMAD.MOV.U32 R114, RZ, RZ, R117 ;  /* 0x000000ffff727224 */ /* 0x000fe400078e0075 */
.L_x_39393:
[----:B------:R-:W-:Y:S05]  /*16800*/  BSYNC B1 ;  /* 0x0000000000017941 */ /* 0x000fea0003800000 */
.L_x_39391:
        /* <DEDUP_REMOVED lines=11> */
.L_x_39395:
[----:B------:R-:W-:Y:S01]  /*168c0*/  IMAD.MOV.U32 R10, RZ, RZ, R7 ;  /* 0x000000ffff0a7224 */ /* 0x000fe200078e0007 */
[----:B------:R-:W-:Y:S01]  /*168d0*/  MOV R183, R182 ;  /* 0x000000b600b77202 */ /* 0x000fe20000000f00 */
[----:B------:R-:W-:Y:S02]  /*168e0*/  IMAD.MOV.U32 R12, RZ, RZ, R9 ;  /* 0x000000ffff0c7224 */ /* 0x000fe400078e0009 */
[----:B------:R-:W-:Y:S02]  /*168f0*/  IMAD.MOV.U32 R117, RZ, RZ, R116 ;  /* 0x000000ffff757224 */ /* 0x000fe400078e0074 */
.L_x_39396:
[----:B------:R-:W-:Y:S05]  /*16900*/  BSYNC B1 ;  /* 0x0000000000017941 */ /* 0x000fea0003800000 */
.L_x_39394:
        /* <DEDUP_REMOVED lines=11> */
.L_x_39398:
[----:B------:R-:W-:Y:S01]  /*169c0*/  IMAD.MOV.U32 R7, RZ, RZ, R10 ;  /* 0x000000ffff077224 */ /* 0x000fe200078e000a */
[----:B------:R-:W-:Y:S01]  /*169d0*/  MOV R182, R185 ;  /* 0x000000b900b67202 */ /* 0x000fe20000000f00 */
[----:B------:R-:W-:Y:S02]  /*169e0*/  IMAD.MOV.U32 R9, RZ, RZ, R12 ;  /* 0x000000ffff097224 */ /* 0x000fe400078e000c */
[----:B------:R-:W-:Y:S02]  /*169f0*/  IMAD.MOV.U32 R116, RZ, RZ, R119 ;  /* 0x000000ffff747224 */ /* 0x000fe400078e0077 */
.L_x_39399:
[----:B------:R-:W-:Y:S05]  /*16a00*/  BSYNC B1 ;  /* 0x0000000000017941 */ /* 0x000fea0003800000 */
.L_x_39397:
        /* <DEDUP_REMOVED lines=11> */
.L_x_39401:
[----:B------:R-:W-:Y:S01]  /*16ac0*/  IMAD.MOV.U32 R10, RZ, RZ, R7 ;  /* 0x000000ffff0a7224 */ /* 0x000fe200078e0007 */
[----:B------:R-:W-:Y:S01]  /*16ad0*/  MOV R185, R184 ;  /* 0x000000b800b97202 */ /* 0x000fe20000000f00 */
[----:B------:R-:W-:Y:S02]  /*16ae0*/  IMAD.MOV.U32 R12, RZ, RZ, R9 ;  /* 0x000000ffff0c7224 */ /* 0x000fe400078e0009 */
[----:B------:R-:W-:Y:S02]  /*16af0*/  IMAD.MOV.U32 R119, RZ, RZ, R118 ;  /* 0x000000ffff777224 */ /* 0x000fe400078e0076 */
.L_x_39402:
[----:B------:R-:W-:Y:S05]  /*16b00*/  BSYNC B1 ;  /* 0x0000000000017941 */ /* 0x000fea0003800000 */
.L_x_39400:
        /* <DEDUP_REMOVED lines=11> */
.L_x_39404:
[----:B------:R-:W-:Y:S01]  /*16bc0*/  IMAD.MOV.U32 R7, RZ, RZ, R10 ;  /* 0x000000ffff077224 */ /* 0x000fe200078e000a */
[----:B------:R-:W-:Y:S01]  /*16bd0*/  MOV R184, R187 ;  /* 0x000000bb00b87202 */ /* 0x000fe20000000f00 */
[----:B------:R-:W-:Y:S02]  /*16be0*/  IMAD.MOV.U32 R9, RZ, RZ, R12 ;  /* 0x000000ffff097224 */ /* 0x000fe400078e000c */
[----:B------:R-:W-:Y:S02]  /*16bf0*/  IMAD.MOV.U32 R118, RZ, RZ, R121 ;  /* 0x000000ffff767224 */ /* 0x000fe400078e0079 */
.L_x_39405:
[----:B------:R-:W-:Y:S05]  /*16c00*/  BSYNC B1 ;  /* 0x0000000000017941 */ /* 0x000fea0003800000 */
.L_x_39403:
        /* <DEDUP_REMOVED lines=11> */
.L_x_39407:
[----:B------:R-:W-:Y:S01]  /*16cc0*/  IMAD.MOV.U32 R10, RZ, RZ, R7 ;  /* 0x000000ffff0a7224 */ /* 0x000fe200078e0007 */
[----:B------:R-:W-:Y:S01]  /*16cd0*/  MOV R187, R186 ;  /* 0x000000ba00bb7202 */ /* 0x000fe20000000f00 */
[----:B------:R-:W-:Y:S02]  /*16ce0*/  IMAD.MOV.U32 R12, RZ, RZ, R9 ;  /* 0x000000ffff0c7224 */ /* 0x000fe400078e0009 */
[----:B------:R-:W-:Y:S02]  /*16cf0*/  IMAD.MOV.U32 R121, RZ, RZ, R120 ;  /* 0x000000ffff797224 */ /* 0x000fe400078e0078 */
.L_x_39408:
[----:B------:R-:W-:Y:S05]  /*16d00*/  BSYNC B1 ;  /* 0x0000000000017941 */ /* 0x000fea0003800000 */
.L_x_39406:
        /* <DEDUP_REMOVED lines=11> */
.L_x_39410:
[----:B------:R-:W-:Y:S01]  /*16dc0*/  IMAD.MOV.U32 R7, RZ, RZ, R10 ;  /* 0x000000ffff077224 */ /* 0x000fe200078e000a */
[----:B------:R-:W-:Y:S01]  /*16dd0*/  MOV R186, R189 ;  /* 0x000000bd00ba7202 */ /* 0x000fe20000000f00 */
[----:B------:R-:W-:Y:S02]  /*16de0*/  IMAD.MOV.U32 R9, RZ, RZ, R12 ;  /* 0x000000ffff097224 */ /* 0x000fe400078e000c */
[----:B------:R-:W-:Y:S02]  /*16df0*/  IMAD.MOV.U32 R120, RZ, RZ, R123 ;  /* 0x000000ffff787224 */ /* 0x000fe400078e007b */
.L_x_39411:
[----:B------:R-:W-:Y:S05]  /*16e00*/  BSYNC B1 ;  /* 0x0000000000017941 */ /* 0x000fea0003800000 */
.L_x_39409:
        /* <DEDUP_REMOVED lines=11> */
.L_x_39413:
[----:B------:R-:W-:Y:S01]  /*16ec0*/  IMAD.MOV.U32 R10, RZ, RZ, R7 ;  /* 0x000000ffff0a7224 */ /* 0x000fe200078e0007 */
[----:B------:R-:W-:Y:S01]  /*16ed0*/  MOV R189, R188 ;  /* 0x000000bc00bd7202 */ /* 0x000fe20000000f00 */
[----:B------:R-:W-:Y:S02]  /*16ee0*/  IMAD.MOV.U32 R12, RZ, RZ, R9 ;  /* 0x000000ffff0c7224 */ /* 0x000fe400078e0009 */
[----:B------:R-:W-:Y:S02]  /*16ef0*/  IMAD.MOV.U32 R123, RZ, RZ, R122 ;  /* 0x000000ffff7b7224 */ /* 0x000fe400078e007a */
.L_x_39414:
[----:B------:R-:W-:Y:S05]  /*16f00*/  BSYNC B1 ;  /* 0x0000000000017941 */ /* 0x000fea0003800000 */
.L_x_39412:
        /* <DEDUP_REMOVED lines=11> */
.L_x_39416:
[----:B------:R-:W-:Y:S01]  /*16fc0*/  IMAD.MOV.U32 R7, RZ, RZ, R10 ;  /* 0x000000ffff077224 */ /* 0x000fe200078e000a */
[----:B------:R-:W-:Y:S01]  /*16fd0*/  MOV R188, R191 ;  /* 0x000000bf00bc7202 */ /* 0x000fe20000000f00 */
[----:B------:R-:W-:Y:S02]  /*16fe0*/  IMAD.MOV.U32 R9, RZ, RZ, R12 ;  /* 0x000000ffff097224 */ /* 0x000fe400078e000c */
[----:B------:R-:W-:Y:S02]  /*16ff0*/  IMAD.MOV.U32 R122, RZ, RZ, R125 ;  /* 0x000000ffff7a7224 */ /* 0x000fe400078e007d */
.L_x_39417:
[----:B------:R-:W-:Y:S05]  /*17000*/  BSYNC B1 ;  /* 0x0000000000017941 */ /* 0x000fea0003800000 */
.L_x_39415:
        /* <DEDUP_REMOVED lines=11> */
.L_x_39419:
[----:B------:R-:W-:Y:S01]  /*170c0*/  IMAD.MOV.U32 R10, RZ, RZ, R7 ;  /* 0x000000ffff0a7224 */ /* 0x000fe200078e0007 */
[----:B------:R-:W-:Y:S01]  /*170d0*/  MOV R191, R190 ;  /* 0x000000be00bf7202 */ /* 0x000fe20000000f00 */
[----:B------:R-:W-:Y:S02]  /*170e0*/  IMAD.MOV.U32 R12, RZ, RZ, R9 ;  /* 0x000000ffff0c7224 */ /* 0x000fe400078e0009 */
[----:B------:R-:W-:Y:S02]  /*170f0*/  IMAD.MOV.U32 R125, RZ, RZ, R124 ;  /* 0x000000ffff7d7224 */ /* 0x000fe400078e007c */
.L_x_39420:
[----:B------:R-:W-:Y:S05]  /*17100*/  BSYNC B1 ;  /* 0x0000000000017941 */ /* 0x000fea0003800000 */
.L_x_39418:
        /* <DEDUP_REMOVED lines=11> */
.L_x_39422:
[----:B------:R-:W-:Y:S01]  /*171c0*/  IMAD.MOV.U32 R7, RZ, RZ, R10 ;  /* 0x000000ffff077224 */ /* 0x000fe200078e000a */
[----:B------:R-:W-:Y:S01]  /*171d0*/  MOV R190, R193 ;  /* 0x000000c100be7202 */ /* 0x000fe20000000f00 */
[----:B------:R-:W-:Y:S02]  /*171e0*/  IMAD.MOV.U32 R9, RZ, RZ, R12 ;  /* 0x000000ffff097224 */ /* 0x000fe400078e000c */
[----:B------:R-:W-:Y:S02]  /*171f0*/  IMAD.MOV.U32 R124, RZ, RZ, R127 ;  /* 0x000000ffff7c7224 */ /* 0x000fe400078e007f */
.L_x_39423:
[----:B------:R-:W-:Y:S05]  /*17200*/  BSYNC B1 ;  /* 0x0000000000017941 */ /* 0x000fea0003800000 */
.L_x_39421:
        /* <DEDUP_REMOVED lines=11> */
.L_x_39425:
[----:B------:R-:W-:Y:S01]  /*172c0*/  IMAD.MOV.U32 R10, RZ, RZ, R7 ;  /* 0x000000ffff0a7224 */ /* 0x000fe200078e0007 */
[----:B------:R-:W-:Y:S01]  /*172d0*/  MOV R193, R192 ;  /* 0x000000c000c17202 */ /* 0x000fe20000000f00 */
[----:B------:R-:W-:Y:S02]  /*172e0*/  IMAD.MOV.U32 R12, RZ, RZ, R9 ;  /* 0x000000ffff0c7224 */ /* 0x000fe400078e0009 */
[----:B------:R-:W-:Y:S02]  /*172f0*/  IMAD.MOV.U32 R127, RZ, RZ, R126 ;  /* 0x000000ffff7f7224 */ /* 0x000fe400078e007e */
.L_x_39426:
[----:B------:R-:W-:Y:S05]  /*17300*/  BSYNC B1 ;  /* 0x0000000000017941 */ /* 0x000fea0003800000 */
.L_x_39424:
        /* <DEDUP_REMOVED lines=11> */
.L_x_39428:
[----:B------:R-:W-:Y:S01]  /*173c0*/  IMAD.MOV.U32 R7, RZ, RZ, R10 ;  /* 0x000000ffff077224 */ /* 0x000fe200078e000a */
[----:B------:R-:W-:Y:S01]  /*173d0*/  MOV R192, R195 ;  /* 0x000000c300c07202 */ /* 0x000fe20000000f00 */
[----:B------:R-:W-:Y:S02]  /*173e0*/  IMAD.MOV.U32 R9, RZ, RZ, R12 ;  /* 0x000000ffff097224 */ /* 0x000fe400078e000c */
[----:B------:R-:W-:Y:S02]  /*173f0*/  IMAD.MOV.U32 R126, RZ, RZ, R129 ;  /* 0x000000ffff7e7224 */ /* 0x000fe400078e0081 */
.L_x_39429:
[----:B------:R-:W-:Y:S05]  /*17400*/  BSYNC B1 ;  /* 0x0000000000017941 */ /* 0x000fea0003800000 */
.L_x_39427:
        /* <DEDUP_REMOVED lines=11> */
.L_x_39431:
[----:B------:R-:W-:Y:S01]  /*174c0*/  IMAD.MOV.U32 R10, RZ, RZ, R7 ;  /* 0x000000ffff0a7224 */ /* 0x000fe200078e0007 */
[----:B------:R-:W-:Y:S01]  /*174d0*/  MOV R195, R194 ;  /* 0x000000c200c37202 */ /* 0x000fe20000000f00 */
[----:B------:R-:W-:Y:S02]  /*174e0*/  IMAD.MOV.U32 R12, RZ, RZ, R9 ;  /* 0x000000ffff0c7224 */ /* 0x000fe400078e0009 */
[----:B------:R-:W-:Y:S02]  /*174f0*/  IMAD.MOV.U32 R129, RZ, RZ, R128 ;  /* 0x000000ffff817224 */ /* 0x000fe400078e0080 */
.L_x_39432:
[----:B------:R-:W-:Y:S05]  /*17500*/  BSYNC B1 ;  /* 0x0000000000017941 */ /* 0x000fea0003800000 */
.L_x_39430:
        /* <DEDUP_REMOVED lines=11> */
.L_x_39434:
[----:B------:R-:W-:Y:S01]  /*175c0*/  IMAD.MOV.U32 R7, RZ, RZ, R10 ;  /* 0x000000ffff077224 */ /* 0x000fe200078e000a */
[----:B------:R-:W-:Y:S01]  /*175d0*/  MOV R194, R197 ;  /* 0x000000c500c27202 */ /* 0x000fe20000000f00 */
[----:B------:R-:W-:Y:S02]  /*175e0*/  IMAD.MOV.U32 R9, RZ, RZ, R12 ;  /* 0x000000ffff097224 */ /* 0x000fe400078e000c */
[----:B------:R-:W-:Y:S02]  /*175f0*/  IMAD.MOV.U32 R128, RZ, RZ, R131 ;  /* 0x000000ffff807224 */ /* 0x000fe400078e0083 */
.L_x_39435:
[----:B------:R-:W-:Y:S05]  /*17600*/  BSYNC B1 ;  /* 0x0000000000017941 */ /* 0x000fea0003800000 */
.L_x_39433:
        /* <DEDUP_REMOVED lines=11> */
.L_x_39437:
[----:B------:R-:W-:Y:S01]  /*176c0*/  IMAD.MOV.U32 R10, RZ, RZ, R7 ;  /* 0x000000ffff0a7224 */ /* 0x000fe200078e0007 */
[----:B------:R-:W-:Y:S01]  /*176d0*/  MOV R197, R196 ;  /* 0x000000c400c57202 */ /* 0x000fe20000000f00 */
[----:B------:R-:W-:Y:S02]  /*176e0*/  IMAD.MOV.U32 R12, RZ, RZ, R9 ;  /* 0x000000ffff0c7224 */ /* 0x000fe400078e0009 */
[----:B------:R-:W-:Y:S02]  /*176f0*/  IMAD.MOV.U32 R131, RZ, RZ, R130 ;  /* 0x000000ffff837224 */ /* 0x000fe400078e0082 */
.L_x_39438:
[----:B------:R-:W-:Y:S05]  /*17700*/  BSYNC B1 ;  /* 0x0000000000017941 */ /* 0x000fea0003800000 */
.L_x_39436:
        /* <DEDUP_REMOVED lines=11> */
.L_x_39440:
[----:B------:R-:W-:Y:S01]  /*177c0*/  IMAD.MOV.U32 R7, RZ, RZ, R10 ;  /* 0x000000ffff077224 */ /* 0x000fe200078e000a */
[----:B------:R-:W-:Y:S01]  /*177d0*/  MOV R196, R199 ;  /* 0x000000c700c47202 */ /* 0x000fe20000000f00 */
[----:B------:R-:W-:Y:S02]  /*177e0*/  IMAD.MOV.U32 R9, RZ, RZ, R12 ;  /* 0x000000ffff097224 */ /* 0x000fe400078e000c */
[----:B------:R-:W-:Y:S02]  /*177f0*/  IMAD.MOV.U32 R130, RZ, RZ, R133 ;  /* 0x000000ffff827224 */ /* 0x000fe400078e0085 */
.L_x_39441:
[----:B------:R-:W-:Y:S05]  /*17800*/  BSYNC B1 ;  /* 0x0000000000017941 */ /* 0x000fea0003800000 */
.L_x_39439:
        /* <DEDUP_REMOVED lines=11> */
.L_x_39443:
[----:B------:R-:W-:Y:S01]  /*178c0*/  IMAD.MOV.U32 R10, RZ, RZ, R7 ;  /* 0x000000ffff0a7224 */ /* 0x000fe200078e0007 */
[----:B------:R-:W-:Y:S01]  /*178d0*/  MOV R199, R198 ;  /* 0x000000c600c77202 */ /* 0x000fe20000000f00 */
[----:B------:R-:W-:Y:S02]  /*178e0*/  IMAD.MOV.U32 R12, RZ, RZ, R9 ;  /* 0x000000ffff0c7224 */ /* 0x000fe400078e0009 */
[----:B------:R-:W-:Y:S02]  /*178f0*/  IMAD.MOV.U32 R133, RZ, RZ, R132 ;  /* 0x000000ffff857224 */ /* 0x000fe400078e0084 */
.L_x_39444:
[----:B------:R-:W-:Y:S05]  /*17900*/  BSYNC B1 ;  /* 0x0000000000017941 */ /* 0x000fea0003800000 */
.L_x_39442:
        /* <DEDUP_REMOVED lines=11> */
.L_x_39446:
[----:B------:R-:W-:Y:S01]  /*179c0*/  IMAD.MOV.U32 R7, RZ, RZ, R10 ;  /* 0x000000ffff077224 */ /* 0x000fe200078e000a */
[----:B------:R-:W-:Y:S01]  /*179d0*/  MOV R198, R201 ;  /* 0x000000c900c67202 */ /* 0x000fe20000000f00 */
[----:B------:R-:W-:Y:S02]  /*179e0*/  IMAD.MOV.U32 R9, RZ, RZ, R12 ;  /* 0x000000ffff097224 */ /* 0x000fe400078e000c */
[----:B------:R-:W-:Y:S02]  /*179f0*/  IMAD.MOV.U32 R132, RZ, RZ, R135 ;  /* 0x000000ffff847224 */ /* 0x000fe400078e0087 */
.L_x_39447:
[----:B------:R-:W-:Y:S05]  /*17a00*/  BSYNC B1 ;  /* 0x0000000000017941 */ /* 0x000fea0003800000 */
.L_x_39445:
        /* <DEDUP_REMOVED lines=11> */
.L_x_39449:
[----:B------:R-:W-:Y:S01]  /*17ac0*/  IMAD.MOV.U32 R10, RZ, RZ, R7 ;  /* 0x000000ffff0a7224 */ /* 0x000fe200078e0007 */
[----:B------:R-:W-:Y:S01]  /*17ad0*/  MOV R201, R200 ;  /* 0x000000c800c97202 */ /* 0x000fe20000000f00 */
[----:B------:R-:W-:Y:S02]  /*17ae0*/  IMAD.MOV.U32 R12, RZ, RZ, R9 ;  /* 0x000000ffff0c7224 */ /* 0x000fe400078e0009 */
[----:B------:R-:W-:Y:S02]  /*17af0*/  IMAD.MOV.U32 R135, RZ, RZ, R134 ;  /* 0x000000ffff877224 */ /* 0x000fe400078e0086 */
.L_x_39450:
[----:B------:R-:W-:Y:S05]  /*17b00*/  BSYNC B1 ;  /* 0x0000000000017941 */ /* 0x000fea0003800000 */
.L_x_39448:
        /* <DEDUP_REMOVED lines=11> */
.L_x_39452:
[----:B------:R-:W-:Y:S01]  /*17bc0*/  IMAD.MOV.U32 R7, RZ, RZ, R10 ;  /* 0x000000ffff077224 */ /* 0x000fe200078e000a */
[----:B------:R-:W-:Y:S01]  /*17bd0*/  MOV R200, R203 ;  /* 0x000000cb00c87202 */ /* 0x000fe20000000f00 */
[----:B------:R-:W-:Y:S02]  /*17be0*/  IMAD.MOV.U32 R9, RZ, RZ, R12 ;  /* 0x000000ffff097224 */ /* 0x000fe400078e000c */
[----:B------:R-:W-:Y:S02]  /*17bf0*/  IMAD.MOV.U32 R134, RZ, RZ, R137 ;  /* 0x000000ffff867224 */ /* 0x000fe400078e0089 */
.L_x_39453:
[----:B------:R-:W-:Y:S05]  /*17c00*/  BSYNC B1 ;  /* 0x0000000000017941 */ /* 0x000fea0003800000 */
.L_x_39451:
        /* <DEDUP_REMOVED lines=11> */
.L_x_39455:
[----:B------:R-:W-:Y:S01]  /*17cc0*/  IMAD.MOV.U32 R10, RZ, RZ, R7 ;  /* 0x000000ffff0a7224 */ /* 0x000fe200078e0007 */
[----:B------:R-:W-:Y:S01]  /*17cd0*/  MOV R203, R202 ;  /* 0x000000ca00cb7202 */ /* 0x000fe20000000f00 */
[----:B------:R-:W-:Y:S02]  /*17ce0*/  IMAD.MOV.U32 R12, RZ, RZ, R9 ;  /* 0x000000ffff0c7224 */ /* 0x000fe400078e0009 */
[----:B------:R-:W-:Y:S02]  /*17cf0*/  IMAD.MOV.U32 R137, RZ, RZ, R136 ;  /* 0x000000ffff897224 */ /* 0x000fe400078e0088 */
.L_x_39456:
[----:B------:R-:W-:Y:S05]  /*17d00*/  BSYNC B1 ;  /* 0x0000000000017941 */ /* 0x000fea0003800000 */
.L_x_39454:
        /* <DEDUP_REMOVED lines=11> */
.L_x_39458:
[----:B------:R-:W-:Y:S01]  /*17dc0*/  IMAD.MOV.U32 R7, RZ, RZ, R10 ;  /* 0x000000ffff077224 */ /* 0x000fe200078e000a */
[----:B------:R-:W-:Y:S01]  /*17dd0*/  MOV R202, R205 ;  /* 0x000000cd00ca7202 */ /* 0x000fe20000000f00 */
[----:B------:R-:W-:Y:S02]  /*17de0*/  IMAD.MOV.U32 R9, RZ, RZ, R12 ;  /* 0x000000ffff097224 */ /* 0x000fe400078e000c */
[----:B------:R-:W-:Y:S02]  /*17df0*/  IMAD.MOV.U32 R136, RZ, RZ, R139 ;  /* 0x000000ffff887224 */ /* 0x000fe400078e008b */
.L_x_39459:
[----:B------:R-:W-:Y:S05]  /*17e00*/  BSYNC B1 ;  /* 0x0000000000017941 */ /* 0x000fea0003800000 */
.L_x_39457:
        /* <DEDUP_REMOVED lines=11> */
.L_x_39461:
[----:B------:R-:W-:Y:S01]  /*17ec0*/  IMAD.MOV.U32 R10, RZ, RZ, R7 ;  /* 0x000000ffff0a7224 */ /* 0x000fe200078e0007 */
[----:B------:R-:W-:Y:S01]  /*17ed0*/  MOV R205, R204 ;  /* 0x000000cc00cd7202 */ /* 0x000fe20000000f00 */
[----:B------:R-:W-:Y:S02]  /*17ee0*/  IMAD.MOV.U32 R12, RZ, RZ, R9 ;  /* 0x000000ffff0c7224 */ /* 0x000fe400078e0009 */
[----:B------:R-:W-:Y:S02]  /*17ef0*/  IMAD.MOV.U32 R139, RZ, RZ, R138 ;  /* 0x000000ffff8b7224 */ /* 0x000fe400078e008a */
.L_x_39462:
[----:B------:R-:W-:Y:S05]  /*17f00*/  BSYNC B1 ;  /* 0x0000000000017941 */ /* 0x000fea0003800000 */
.L_x_39460:
        /* <DEDUP_REMOVED lines=11> */
.L_x_39464:
[----:B------:R-:W-:Y:S01]  /*17fc0*/  IMAD.MOV.U32 R7, RZ, RZ, R10 ;  /* 0x000000ffff077224 */ /* 0x000fe200078e000a */
[----:B------:R-:W-:Y:S01]  /*17fd0*/  MOV R204, R207 ;  /* 0x000000cf00cc7202 */ /* 0x000fe20000000f00 */
[----:B------:R-:W-:Y:S02]  /*17fe0*/  IMAD.MOV.U32 R9, RZ, RZ, R12 ;  /* 0x000000ffff097224 */ /* 0x000fe400078e000c */
[----:B------:R-:W-:Y:S02]  /*17ff0*/  IMAD.MOV.U32 R138, RZ, RZ, R141 ;  /* 0x000000ffff8a7224 */ /* 0x000fe400078e008d */
.L_x_39465:
[----:B------:R-:W-:Y:S05]  /*18000*/  BSYNC B1 ;  /* 0x0000000000017941 */ /* 0x000fea0003800000 */
.L_x_39463:
        /* <DEDUP_REMOVED lines=11> */
.L_x_39467:
[----:B------:R-:W-:Y:S01]  /*180c0*/  MOV R207, R206 ;  /* 0x000000ce00cf7202 */ /* 0x000fe20000000f00 */
[----:B------:R-:W-:Y:S02]  /*180d0*/  IMAD.MOV.U32 R141, RZ, RZ, R140 ;  /* 0x000000ffff8d7224 */ /* 0x000fe400078e008c */
[----:B------:R-:W-:Y:S02]  /*180e0*/  IMAD.MOV.U32 R10, RZ, RZ, R7 ;  /* 0x000000ffff0a7224 */ /* 0x000fe400078e0007 */
[----:B------:R-:W-:Y:S02]  /*180f0*/  IMAD.MOV.U32 R11, RZ, RZ, R9 ;  /* 0x000000ffff0b7224 */ /* 0x000fe400078e0009 */
[----:B------:R-:W-:Y:S02]  /*18100*/  IMAD.MOV.U32 R206, RZ, RZ, R7 ;  /* 0x000000ffffce7224 */ /* 0x000fe400078e0007 */
[----:B------:R-:W-:Y:S02]  /*18110*/  IMAD.MOV.U32 R140, RZ, RZ, R9 ;  /* 0x000000ffff8c7224 */ /* 0x000fe400078e0009 */
.L_x_39468:
[----:B------:R-:W-:Y:S05]  /*18120*/  BSYNC B1 ;  /* 0x0000000000017941 */ /* 0x000fea0003800000 */
.L_x_39466:
[----:B------:R-:W-:Y:S01]  /*18130*/  IADD3 R4, R4, 0x4, RZ ;  /* 0x0000000404047810 */ /* 0x000fe20007ffe0ff */
[----:B------:R-:W-:Y:S01]  /*18140*/  @!P1 CALL.REL.NOINC `(.L_x_39469) ;  /* 0x0000001000009944 */ /* 0x000fe20003c00000 */
[----:B------:R-:W-:Y:S05]  /*18150*/  BRA `(.L_x_39470) ;  /* 0xffffc02000007947 */ /* 0x000fea000383ffff */
.L_x_39469:
[----:B------:R-:W-:Y:S01]  /*18160*/  FADD.FTZ R143, R143, R8 ;  /* 0x000000088f8f7221 */ /* 0x000fe20000010000 */
[----:B------:R-:W-:Y:S01]  /*18170*/  MOV R142, R5 ;  /* 0x00000005008e7202 */ /* 0x000fe20000000f00 */
[----:B------:R-:W-:-:S02]  /*18180*/  IMAD.MOV.U32 R206, RZ, RZ, R10 ;  /* 0x000000ffffce7224 */ /* 0x000fc400078e000a */
[----:B------:R-:W-:Y:S02]  /*18190*/  IMAD.MOV.U32 R140, RZ, RZ, R11 ;  /* 0x000000ffff8c7224 */ /* 0x000fe400078e000b */
.L_x_39279:
[----:B------:R-:W-:Y:S05]  /*181a0*/  BSYNC B0 ;  /* 0x0000000000007941 */ /* 0x000fea0003800000 */
.L_x_39278:
        /* <DEDUP_REMOVED lines=199> */
[----:B0-----:R-:W-:Y:S01]  /*18e20*/  IMAD.MOV.U32 R6, RZ, RZ, RZ ;  /* 0x000000ffff067224 */ /* 0x001fe200078e00ff */
[----:B------:R-:W-:-:S02]  /*18e30*/  MOV R4, R1 ;  /* 0x0000000100047202 */ /* 0x000fc40000000f00 */
        /* <DEDUP_REMOVED lines=8> */
.L_x_39663:
        /* <DEDUP_REMOVED lines=20> */
.L_x_39474:
[----:B------:R-:W-:Y:S02]  /*19000*/  IMAD.MOV.U32 R10, RZ, RZ, R145 ;  /* 0x000000ffff0a7224 */ /* 0x000fe400078e0091 */
[----:B------:R-:W-:Y:S01]  /*19010*/  IMAD.MOV.U32 R12, RZ, RZ, R215 ;  /* 0x000000ffff0c7224 */ /* 0x000fe200078e00d7 */
[----:B------:R-:W-:Y:S01]  /*19020*/  MOV R215, R214 ;  /* 0x000000d600d77202 */ /* 0x000fe20000000f00 */
[----:B------:R-:W-:Y:S02]  /*19030*/  IMAD.MOV.U32 R145, RZ, RZ, R144 ;  /* 0x000000ffff917224 */ /* 0x000fe400078e0090 */
.L_x_39475:
[----:B------:R-:W-:Y:S05]  /*19040*/  BSYNC B1 ;  /* 0x0000000000017941 */ /* 0x000fea0003800000 */
.L_x_39473:
        /* <DEDUP_REMOVED lines=11> */
.L_x_39477:
[----:B------:R-:W-:Y:S01]  /*19100*/  IMAD.MOV.U32 R7, RZ, RZ, R10 ;  /* 0x000000ffff077224 */ /* 0x000fe200078e000a */
[----:B------:R-:W-:Y:S01]  /*19110*/  MOV R214, R213 ;  /* 0x000000d500d67202 */ /* 0x000fe20000000f00 */
[----:B------:R-:W-:Y:S02]  /*19120*/  IMAD.MOV.U32 R9, RZ, RZ, R12 ;  /* 0x000000ffff097224 */ /* 0x000fe400078e000c */
[----:B------:R-:W-:Y:S02]  /*19130*/  IMAD.MOV.U32 R144, RZ, RZ, R147 ;  /* 0x000000ffff907224 */ /* 0x000fe400078e0093 */
.L_x_39478:
[----:B------:R-:W-:Y:S05]  /*19140*/  BSYNC B1 ;  /* 0x0000000000017941 */ /* 0x000fea0003800000 */
.L_x_39476:
        /* <DEDUP_REMOVED lines=11> */
.L_x_39480:
[----:B------:R-:W-:Y:S01]  /*19200*/  IMAD.MOV.U32 R10, RZ, RZ, R7 ;  /* 0x000000ffff0a7224 */ /* 0x000fe200078e0007 */
[----:B------:R-:W-:Y:S01]  /*19210*/  MOV R213, R212 ;  /* 0x000000d400d57202 */ /* 0x000fe20000000f00 */
[----:B------:R-:W-:Y:S02]  /*19220*/  IMAD.MOV.U32 R12, RZ, RZ, R9 ;  /* 0x000000ffff0c7224 */ /* 0x000fe400078e0009 */
[----:B------:R-:W-:Y:S02]  /*19230*/  IMAD.MOV.U32 R147, RZ, RZ, R146 ;  /* 0x000000ffff937224 */ /* 0x000fe400078e0092 */
.L_x_39481:
[----:B------:R-:W-:Y:S05]  /*19240*/  BSYNC B1 ;  /* 0x0000000000017941 */ /* 0x000fea0003800000 */
.L_x_39479:
        /* <DEDUP_REMOVED lines=11> */
.L_x_39483:
[----:B------:R-:W-:Y:S01]  /*19300*/  IMAD.MOV.U32 R7, RZ, RZ, R10 ;  /* 0x000000ffff077224 */ /* 0x000fe200078e000a */
[----:B------:R-:W-:Y:S01]  /*19310*/  MOV R212, R211 ;  /* 0x000000d300d47202 */ /* 0x000fe20000000f00 */
[----:B------:R-:W-:Y:S02]  /*19320*/  IMAD.MOV.U32 R9, RZ, RZ, R12 ;  /* 0x000000ffff097224 */ /* 0x000fe400078e000c */
[----:B------:R-:W-:Y:S02]  /*19330*/  IMAD.MOV.U32 R146, RZ, RZ, R149 ;  /* 0x000000ffff927224 */ /* 0x000fe400078e0095 */
.L_x_39484:
[----:B------:R-:W-:Y:S05]  /*19340*/  BSYNC B1 ;  /* 0x0000000000017941 */ /* 0x000fea0003800000 */
.L_x_39482:
        /* <DEDUP_REMOVED lines=11> */
.L_x_39486:
[----:B------:R-:W-:Y:S01]  /*19400*/  IMAD.MOV.U32 R10, RZ, RZ, R7 ;  /* 0x000000ffff0a7224 */ /* 0x000fe200078e0007 */
[----:B------:R-:W-:Y:S01]  /*19410*/  MOV R211, R210 ;  /* 0x000000d200d37202 */ /* 0x000fe20000000f00 */
[----:B------:R-:W-:Y:S02]  /*19420*/  IMAD.MOV.U32 R12, RZ, RZ, R9 ;  /* 0x000000ffff0c7224 */ /* 0x000fe400078e0009 */
[----:B------:R-:W-:Y:S02]  /*19430*/  IMAD.MOV.U32 R149, RZ, RZ, R148 ;  /* 0x000000ffff957224 */ /* 0x000fe400078e0094 */
.L_x_39487:
[----:B------:R-:W-:Y:S05]  /*19440*/  BSYNC B1 ;  /* 0x0000000000017941 */ /* 0x000fea0003800000 */
.L_x_39485:
        /* <DEDUP_REMOVED lines=11> */
.L_x_39489:
[----:B------:R-:W-:Y:S01]  /*19500*/  IMAD.MOV.U32 R7, RZ, RZ, R10 ;  /* 0x000000ffff077224 */ /* 0x000fe200078e000a */
[----:B------:R-:W-:Y:S01]  /*19510*/  MOV R210, R209 ;  /* 0x000000d100d27202 */ /* 0x000fe20000000f00 */
[----:B------:R-:W-:Y:S02]  /*19520*/  IMAD.MOV.U32 R9, RZ, RZ, R12 ;  /* 0x000000ffff097224 */ /* 0x000fe400078e000c */
[----:B------:R-:W-:Y:S02]  /*19530*/  IMAD.MOV.U32 R148, RZ, RZ, R151 ;  /* 0x000000ffff947224 */ /* 0x000fe400078e0097 */
.L_x_39490:
[----:B------:R-:W-:Y:S05]  /*19540*/  BSYNC B1 ;  /* 0x0000000000017941 */ /* 0x000fea0003800000 */
.L_x_39488:
        /* <DEDUP_REMOVED lines=11> */
.L_x_39492:
[----:B------:R-:W-:Y:S01]  /*19600*/  IMAD.MOV.U32 R10, RZ, RZ, R7 ;  /* 0x000000ffff0a7224 */ /* 0x000fe200078e0007 */
[----:B------:R-:W-:Y:S01]  /*19610*/  MOV R209, R208 ;  /* 0x000000d000d17202 */ /* 0x000fe20000000f00 */
[----:B------:R-:W-:Y:S02]  /*19620*/  IMAD.MOV.U32 R12, RZ, RZ, R9 ;  /* 0x000000ffff0c7224 */ /* 0x000fe400078e0009 */
[----:B------:R-:W-:Y:S02]  /*19630*/  IMAD.MOV.U32 R151, RZ, RZ, R150 ;  /* 0x000000ffff977224 */ /* 0x000fe400078e0096 */
.L_x_39493:
[----:B------:R-:W-:Y:S05]  /*19640*/  BSYNC B1 ;  /* 0x0000000000017941 */ /* 0x000fea0003800000 */
.L_x_39491:
        /* <DEDUP_REMOVED lines=11> */
.L_x_39495:
[----:B------:R-:W-:Y:S01]  /*19700*/  IMAD.MOV.U32 R7, RZ, RZ, R10 ;  /* 0x000000ffff077224 */ /* 0x000fe200078e000a */
[----:B------:R-:W-:Y:S01]  /*19710*/  MOV R208, R3 ;  /* 0x0000000300d07202 */ /* 0x000fe20000000f00 */
[----:B------:R-:W-:Y:S02]  /*19720*/  IMAD.MOV.U32 R9, RZ, RZ, R12 ;  /* 0x000000ffff097224 */ /* 0x000fe400078e000c */
[----:B------:R-:W-:Y:S02]  /*19730*/  IMAD.MOV.U32 R150, RZ, RZ, R153 ;  /* 0x000000ffff967224 */ /* 0x000fe400078e0099 */
.L_x_39496:
[----:B------:R-:W-:Y:S05]  /*19740*/  BSYNC B1 ;  /* 0x0000000000017941 */ /* 0x000fea0003800000 */
.L_x_39494:
        /* <DEDUP_REMOVED lines=11> */
.L_x_39498:
[----:B------:R-:W-:Y:S01]  /*19800*/  IMAD.MOV.U32 R10, RZ, RZ, R7 ;  /* 0x000000ffff0a7224 */ /* 0x000fe200078e0007 */
[----:B------:R-:W-:Y:S01]  /*19810*/  MOV R3, R2 ;  /* 0x0000000200037202 */ /* 0x000fe20000000f00 */
[----:B------:R-:W-:Y:S02]  /*19820*/  IMAD.MOV.U32 R12, RZ, RZ, R9 ;  /* 0x000000ffff0c7224 */ /* 0x000fe400078e0009 */
[----:B------:R-:W-:Y:S02]  /*19830*/  IMAD.MOV.U32 R153, RZ, RZ, R152 ;  /* 0x000000ffff997224 */ /* 0x000fe400078e0098 */
.L_x_39499:
[----:B------:R-:W-:Y:S05]  /*19840*/  BSYNC B1 ;  /* 0x0000000000017941 */ /* 0x000fea0003800000 */
.L_x_39497:
        /* <DEDUP_REMOVED lines=11> */
.L_x_39501:
[----:B------:R-:W-:Y:S01]  /*19900*/  IMAD.MOV.U32 R7, RZ, RZ, R10 ;  /* 0x000000ffff077224 */ /* 0x000fe200078e000a */
[----:B------:R-:W-:Y:S01]  /*19910*/  MOV R2, R89 ;  /* 0x0000005900027202 */ /* 0x000fe20000000f00 */
[----:B------:R-:W-:Y:S02]  /*19920*/  IMAD.MOV.U32 R9, RZ, RZ, R12 ;  /* 0x000000ffff097224 */ /* 0x000fe400078e000c */
[----:B------:R-:W-:Y:S02]  /*19930*/  IMAD.MOV.U32 R152, RZ, RZ, R155 ;  /* 0x000000ffff987224 */ /* 0x000fe400078e009b */
.L_x_39502:
[----:B------:R-:W-:Y:S05]  /*19940*/  BSYNC B1 ;  /* 0x0000000000017941 */ /* 0x000fea0003800000 */
.L_x_39500:
        /* <DEDUP_REMOVED lines=11> */
.L_x_39504:
[----:B------:R-:W-:Y:S01]  /*19a00*/  IMAD.MOV.U32 R10, RZ, RZ, R7 ;  /* 0x000000ffff0a7224 */ /* 0x000fe200078e0007 */
[----:B------:R-:W-:Y:S01]  /*19a10*/  MOV R89, R88 ;  /* 0x0000005800597202 */ /* 0x000fe20000000f00 */
[----:B------:R-:W-:Y:S02]  /*19a20*/  IMAD.MOV.U32 R12, RZ, RZ, R9 ;  /* 0x000000ffff0c7224 */ /* 0x000fe400078e0009 */
[----:B------:R-:W-:Y:S02]  /*19a30*/  IMAD.MOV.U32 R155, RZ, RZ, R154 ;  /* 0x000000ffff9b7224 */ /* 0x000fe400078e009a */
.L_x_39505:
[----:B------:R-:W-:Y:S05]  /*19a40*/  BSYNC B1 ;  /* 0x0000000000017941 */ /* 0x000fea0003800000 */
.L_x_39503:
        /* <DEDUP_REMOVED lines=11> */
.L_x_39507:
[----:B------:R-:W-:Y:S01]  /*19b00*/  IMAD.MOV.U32 R7, RZ, RZ, R10 ;  /* 0x000000ffff077224 */ /* 0x000fe200078e000a */
[----:B------:R-:W-:Y:S01]  /*19b10*/  MOV R88, R91 ;  /* 0x0000005b00587202 */ /* 0x000fe20000000f00 */
[----:B------:R-:W-:Y:S02]  /*19b20*/  IMAD.MOV.U32 R9, RZ, RZ, R12 ;  /* 0x000000ffff097224 */ /* 0x000fe400078e000c */
[----:B------:R-:W-:Y:S02]  /*19b30*/  IMAD.MOV.U32 R154, RZ, RZ, R157 ;  /* 0x000000ffff9a7224 */ /* 0x000fe400078e009d */
.L_x_39508:
[----:B------:R-:W-:Y:S05]  /*19b40*/  BSYNC B1 ;  /* 0x0000000000017941 */ /* 0x000fea0003800000 */
.L_x_39506:
        /* <DEDUP_REMOVED lines=11> */
.L_x_39510:
[----:B------:R-:W-:Y:S01]  /*19c00*/  IMAD.MOV.U32 R10, RZ, RZ, R7 ;  /* 0x000000ffff0a7224 */ /* 0x000fe200078e0007 */
[----:B------:R-:W-:Y:S01]  /*19c10*/  MOV R91, R90 ;  /* 0x0000005a005b7202 */ /* 0x000fe20000000f00 */
[----:B------:R-:W-:Y:S02]  /*19c20*/  IMAD.MOV.U32 R12, RZ, RZ, R9 ;  /* 0x000000ffff0c7224 */ /* 0x000fe400078e0009 */
[----:B------:R-:W-:Y:S02]  /*19c30*/  IMAD.MOV.U32 R157, RZ, RZ, R156 ;  /* 0x000000ffff9d7224 */ /* 0x000fe400078e009c */
.L_x_39511:
[----:B------:R-:W-:Y:S05]  /*19c40*/  BSYNC B1 ;  /* 0x0000000000017941 */ /* 0x000fea0003800000 */
.L_x_39509:
        /* <DEDUP_REMOVED lines=11> */
.L_x_39513:
[----:B------:R-:W-:Y:S01]  /*19d00*/  IMAD.MOV.U32 R7, RZ, RZ, R10 ;  /* 0x000000ffff077224 */ /* 0x000fe200078e000a */
[----:B------:R-:W-:Y:S01]  /*19d10*/  MOV R90, R93 ;  /* 0x0000005d005a7202 */ /* 0x000fe20000000f00 */
[----:B------:R-:W-:Y:S02]  /*19d20*/  IMAD.MOV.U32 R9, RZ, RZ, R12 ;  /* 0x000000ffff097224 */ /* 0x000fe400078e000c */
[----:B------:R-:W-:Y:S02]  /*19d30*/  IMAD.MOV.U32 R156, RZ, RZ, R159 ;  /* 0x000000ffff9c7224 */ /* 0x000fe400078e009f */
.L_x_39514:
[----:B------:R-:W-:Y:S05]  /*19d40*/  BSYNC B1 ;  /* 0x0000000000017941 */ /* 0x000fea0003800000 */
.L_x_39512:
        /* <DEDUP_REMOVED lines=11> */
.L_x_39516:
[----:B------:R-:W-:Y:S01]  /*19e00*/  IMAD.MOV.U32 R10, RZ, RZ, R7 ;  /* 0x000000ffff0a7224 */ /* 0x000fe200078e0007 */
[----:B------:R-:W-:Y:S01]  /*19e10*/  MOV R93, R92 ;  /* 0x0000005c005d7202 */ /* 0x000fe20000000f00 */
[----:B------:R-:W-:Y:S02]  /*19e20*/  IMAD.MOV.U32 R12, RZ, RZ, R9 ;  /* 0x000000ffff0c7224 */ /* 0x000fe400078e0009 */
[----:B------:R-:W-:Y:S02]  /*19e30*/  IMAD.MOV.U32 R159, RZ, RZ, R158 ;  /* 0x000000ffff9f7224 */ /* 0x000fe400078e009e */
.L_x_39517:
[----:B------:R-:W-:Y:S05]  /*19e40*/  BSYNC B1 ;  /* 0x0000000000017941 */ /* 0x000fea0003800000 */
.L_x_39515:
        /* <DEDUP_REMOVED lines=11> */
.L_x_39519:
[----:B------:R-:W-:Y:S01]  /*19f00*/  IMAD.MOV.U32 R7, RZ, RZ, R10 ;  /* 0x000000ffff077224 */ /* 0x000fe200078e000a */
[----:B------:R-:W-:Y:S01]  /*19f10*/  MOV R92, R95 ;  /* 0x0000005f005c7202 */ /* 0x000fe20000000f00 */
[----:B------:R-:W-:Y:S02]  /*19f20*/  IMAD.MOV.U32 R9, RZ, RZ, R12 ;  /* 0x000000ffff097224 */ /* 0x000fe400078e000c */
[----:B------:R-:W-:Y:S02]  /*19f30*/  IMAD.MOV.U32 R158, RZ, RZ, R161 ;  /* 0x000000ffff9e7224 */ /* 0x000fe400078e00a1 */
.L_x_39520:
[----:B------:R-:W-:Y:S05]  /*19f40*/  BSYNC B1 ;  /* 0x0000000000017941 */ /* 0x000fea0003800000 */
.L_x_39518:
        /* <DEDUP_REMOVED lines=11> */
.L_x_39522:
[----:B------:R-:W-:Y:S01]  /*1a000*/  IMAD.MOV.U32 R10, RZ, RZ, R7 ;  /* 0x000000ffff0a7224 */ /* 0x000fe200078e0007 */
[----:B------:R-:W-:Y:S01]  /*1a010*/  MOV R95, R94 ;  /* 0x0000005e005f7202 */ /* 0x000fe20000000f00 */
[----:B------:R-:W-:Y:S02]  /*1a020*/  IMAD.MOV.U32 R12, RZ, RZ, R9 ;  /* 0x000000ffff0c7224 */ /* 0x000fe400078e0009 */
[----:B------:R-:W-:Y:S02]  /*1a030*/  IMAD.MOV.U32 R161, RZ, RZ, R160 ;  /* 0x000000ffffa17224 */ /* 0x000fe400078e00a0 */
.L_x_39523:
[----:B------:R-:W-:Y:S05]  /*1a040*/  BSYNC B1 ;  /* 0x0000000000017941 */ /* 0x000fea0003800000 */
.L_x_39521:
        /* <DEDUP_REMOVED lines=11> */
.L_x_39525:
[----:B------:R-:W-:Y:S01]  /*1a100*/  IMAD.MOV.U32 R7, RZ, RZ, R10 ;  /* 0x000000ffff077224 */ /* 0x000fe200078e000a */
[----:B------:R-:W-:Y:S01]  /*1a110*/  MOV R94, R97 ;  /* 0x00000061005e7202 */ /* 0x000fe20000000f00 */
[----:B------:R-:W-:Y:S02]  /*1a120*/  IMAD.MOV.U32 R9, RZ, RZ, R12 ;  /* 0x000000ffff097224 */ /* 0x000fe400078e000c */
[----:B------:R-:W-:Y:S02]  /*1a130*/  IMAD.MOV.U32 R160, RZ, RZ, R163 ;  /* 0x000000ffffa07224 */ /* 0x000fe400078e00a3 */
.L_x_39526:
[----:B------:R-:W-:Y:S05]  /*1a140*/  BSYNC B1 ;  /* 0x0000000000017941 */ /* 0x000fea0003800000 */
.L_x_39524:
        /* <DEDUP_REMOVED lines=11> */
.L_x_39528:
[----:B------:R-:W-:Y:S01]  /*1a200*/  IMAD.MOV.U32 R10, RZ, RZ, R7 ;  /* 0x000000ffff0a7224 */ /* 0x000fe200078e0007 */
[----:B------:R-:W-:Y:S01]  /*1a210*/  MOV R97, R96 ;  /* 0x0000006000617202 */ /* 0x000fe20000000f00 */
[----:B------:R-:W-:Y:S02]  /*1a220*/  IMAD.MOV.U32 R12, RZ, RZ, R9 ;  /* 0x000000ffff0c7224 */ /* 0x000fe400078e0009 */
[----:B------:R-:W-:Y:S02]  /*1a230*/  IMAD.MOV.U32 R163, RZ, RZ, R162 ;  /* 0x000000ffffa37224 */ /* 0x000fe400078e00a2 */
.L_x_39529:
[----:B------:R-:W-:Y:S05]  /*1a240*/  BSYNC B1 ;  /* 0x0000000000017941 */ /* 0x000fea0003800000 */
.L_x_39527:
        /* <DEDUP_REMOVED lines=11> */
.L_x_39531:
[----:B------:R-:W-:Y:S01]  /*1a300*/  IMAD.MOV.U32 R7, RZ, RZ, R10 ;  /* 0x000000ffff077224 */ /* 0x000fe200078e000a */
[----:B------:R-:W-:Y:S01]  /*1a310*/  MOV R96, R99 ;  /* 0x0000006300607202 */ /* 0x000fe20000000f00 */
[----:B------:R-:W-:Y:S02]  /*1a320*/  IMAD.MOV.U32 R9, RZ, RZ, R12 ;  /* 0x000000ffff097224 */ /* 0x000fe400078e000c */
[----:B------:R-:W-:Y:S02]  /*1a330*/  IMAD.MOV.U32 R162, RZ, RZ, R165 ;  /* 0x000000ffffa27224 */ /* 0x000fe400078e00a5 */
.L_x_39532:
[----:B------:R-:W-:Y:S05]  /*1a340*/  BSYNC B1 ;  /* 0x0000000000017941 */ /* 0x000fea0003800000 */
.L_x_39530:
        /* <DEDUP_REMOVED lines=11> */
.L_x_39534:
[----:B------:R-:W-:Y:S01]  /*1a400*/  IMAD.MOV.U32 R10, RZ, RZ, R7 ;  /* 0x000000ffff0a7224 */ /* 0x000fe200078e0007 */
[----:B------:R-:W-:Y:S01]  /*1a410*/  MOV R99, R98 ;  /* 0x0000006200637202 */ /* 0x000fe20000000f00 */
[----:B------:R-:W-:Y:S02]  /*1a420*/  IMAD.MOV.U32 R12, RZ, RZ, R9 ;  /* 0x000000ffff0c7224 */ /* 0x000fe400078e0009 */
[----:B------:R-:W-:Y:S02]  /*1a430*/  IMAD.MOV.U32 R165, RZ, RZ, R164 ;  /* 0x000000ffffa57224 */ /* 0x000fe400078e00a4 */
.L_x_39535:
[----:B------:R-:W-:Y:S05]  /*1a440*/  BSYNC B1 ;  /* 0x0000000000017941 */ /* 0x000fea0003800000 */
.L_x_39533:
        /* <DEDUP_REMOVED lines=11> */
.L_x_39537:
[----:B------:R-:W-:Y:S01]  /*1a500*/  IMAD.MOV.U32 R7, RZ, RZ, R10 ;  /* 0x000000ffff077224 */ /* 0x000fe200078e000a */
[----:B------:R-:W-:Y:S01]  /*1a510*/  MOV R98, R101 ;  /* 0x0000006500627202 */ /* 0x000fe20000000f00 */
[----:B------:R-:W-:Y:S02]  /*1a520*/  IMAD.MOV.U32 R9, RZ, RZ, R12 ;  /* 0x000000ffff097224 */ /* 0x000fe400078e000c */
[----:B------:R-:W-:Y:S02]  /*1a530*/  IMAD.MOV.U32 R164, RZ, RZ, R167 ;  /* 0x000000ffffa47224 */ /* 0x000fe400078e00a7 */
.L_x_39538:
[----:B------:R-:W-:Y:S05]  /*1a540*/  BSYNC B1 ;  /* 0x0000000000017941 */ /* 0x000fea0003800000 */
.L_x_39536:
        /* <DEDUP_REMOVED lines=11> */
.L_x_39540:
[----:B------:R-:W-:Y:S01]  /*1a600*/  IMAD.MOV.U32 R10, RZ, RZ, R7 ;  /* 0x000000ffff0a7224 */ /* 0x000fe200078e0007 */
[----:B------:R-:W-:Y:S01]  /*1a610*/  MOV R101, R100 ;  /* 0x0000006400657202 */ /* 0x000fe20000000f00 */
[----:B------:R-:W-:Y:S02]  /*1a620*/  IMAD.MOV.U32 R12, RZ, RZ, R9 ;  /* 0x000000ffff0c7224 */ /* 0x000fe400078e0009 */
[----:B------:R-:W-:Y:S02]  /*1a630*/  IMAD.MOV.U32 R167, RZ, RZ, R166 ;  /* 0x000000ffffa77224 */ /* 0x000fe400078e00a6 */
.L_x_39541:
[----:B------:R-:W-:Y:S05]  /*1a640*/  BSYNC B1 ;  /* 0x0000000000017941 */ /* 0x000fea0003800000 */
.L_x_39539:
        /* <DEDUP_REMOVED lines=11> */
.L_x_39543:
[----:B------:R-:W-:Y:S01]  /*1a700*/  IMAD.MOV.U32 R7, RZ, RZ, R10 ;  /* 0x000000ffff077224 */ /* 0x000fe200078e000a */
[----:B------:R-:W-:Y:S01]  /*1a710*/  MOV R100, R103 ;  /* 0x0000006700647202 */ /* 0x000fe20000000f00 */
[----:B------:R-:W-:Y:S02]  /*1a720*/  IMAD.MOV.U32 R9, RZ, RZ, R12 ;  /* 0x000000ffff097224 */ /* 0x000fe400078e000c */
[----:B------:R-:W-:Y:S02]  /*1a730*/  IMAD.MOV.U32 R166, RZ, RZ, R169 ;  /* 0x000000ffffa67224 */ /* 0x000fe400078e00a9 */
.L_x_39544:
[----:B------:R-:W-:Y:S05]  /*1a740*/  BSYNC B1 ;  /* 0x0000000000017941 */ /* 0x000fea0003800000 */
.L_x_39542:
        /* <DEDUP_REMOVED lines=11> */
.L_x_39546:
[----:B------:R-:W-:Y:S01]  /*1a800*/  IMAD.MOV.U32 R10, RZ, RZ, R7 ;  /* 0x000000ffff0a7224 */ /* 0x000fe200078e0007 */
[----:B------:R-:W-:Y:S01]  /*1a810*/  MOV R103, R102 ;  /* 0x0000006600677202 */ /* 0x000fe20000000f00 */
[----:B------:R-:W-:Y:S02]  /*1a820*/  IMAD.MOV.U32 R12, RZ, RZ, R9 ;  /* 0x000000ffff0c7224 */ /* 0x000fe400078e0009 */
[----:B------:R-:W-:Y:S02]  /*1a830*/  IMAD.MOV.U32 R169, RZ, RZ, R168 ;  /* 0x000000ffffa97224 */ /* 0x000fe400078e00a8 */
.L_x_39547:
[----:B------:R-:W-:Y:S05]  /*1a840*/  BSYNC B1 ;  /* 0x0000000000017941 */ /* 0x000fea0003800000 */
.L_x_39545:
        /* <DEDUP_REMOVED lines=11> */
.L_x_39549:
[----:B------:R-:W-:Y:S01]  /*1a900*/  IMAD.MOV.U32 R7, RZ, RZ, R10 ;  /* 0x000000ffff077224 */ /* 0x000fe200078e000a */
[----:B------:R-:W-:Y:S01]  /*1a910*/  MOV R102, R105 ;  /* 0x0000006900667202 */ /* 0x000fe20000000f00 */
[----:B------:R-:W-:Y:S02]  /*1a920*/  IMAD.MOV.U32 R9, RZ, RZ, R12 ;  /* 0x000000ffff097224 */ /* 0x000fe400078e000c */
[----:B------:R-:W-:Y:S02]  /*1a930*/  IMAD.MOV.U32 R168, RZ, RZ, R171 ;  /* 0x000000ffffa87224 */ /* 0x000fe400078e00ab */
.L_x_39550:
[----:B------:R-:W-:Y:S05]  /*1a940*/  BSYNC B1 ;  /* 0x0000000000017941 */ /* 0x000fea0003800000 */
.L_x_39548:
        /* <DEDUP_REMOVED lines=11> */
.L_x_39552:
[----:B------:R-:W-:Y:S01]  /*1aa00*/  IMAD.MOV.U32 R10, RZ, RZ, R7 ;  /* 0x000000ffff0a7224 */ /* 0x000fe200078e0007 */
[----:B------:R-:W-:Y:S01]  /*1aa10*/  MOV R105, R104 ;  /* 0x0000006800697202 */ /* 0x000fe20000000f00 */
[----:B------:R-:W-:Y:S02]  /*1aa20*/  IMAD.MOV.U32 R12, RZ, RZ, R9 ;  /* 0x000000ffff0c7224 */ /* 0x000fe400078e0009 */
[----:B------:R-:W-:Y:S02]  /*1aa30*/  IMAD.MOV.U32 R171, RZ, RZ, R170 ;  /* 0x000000ffffab7224 */ /* 0x000fe400078e00aa */
.L_x_39553:
[----:B------:R-:W-:Y:S05]  /*1aa40*/  BSYNC B1 ;  /* 0x0000000000017941 */ /* 0x000fea0003800000 */
.L_x_39551:
        /* <DEDUP_REMOVED lines=11> */
.L_x_39555:
[----:B------:R-:W-:Y:S01]  /*1ab00*/  IMAD.MOV.U32 R7, RZ, RZ, R10 ;  /* 0x000000ffff077224 */ /* 0x000fe200078e000a */
[----:B------:R-:W-:Y:S01]  /*1ab10*/  MOV R104, R107 ;  /* 0x0000006b00687202 */ /* 0x000fe20000000f00 */
[----:B------:R-:W-:Y:S02]  /*1ab20*/  IMAD.MOV.U32 R9, RZ, RZ, R12 ;  /* 0x000000ffff097224 */ /* 0x000fe400078e000c */
[----:B------:R-:W-:Y:S02]  /*1ab30*/  IMAD.MOV.U32 R170, RZ, RZ, R173 ;  /* 0x000000ffffaa7224 */ /* 0x000fe400078e00ad */
.L_x_39556:
[----:B------:R-:W-:Y:S05]  /*1ab40*/  BSYNC B1 ;  /* 0x0000000000017941 */ /* 0x000fea0003800000 */
.L_x_39554:
        /* <DEDUP_REMOVED lines=11> */
.L_x_39558:
[----:B------:R-:W-:Y:S01]  /*1ac00*/  IMAD.MOV.U32 R10, RZ, RZ, R7 ;  /* 0x000000ffff0a7224 */ /* 0x000fe200078e0007 */
[----:B------:R-:W-:Y:S01]  /*1ac10*/  MOV R107, R106 ;  /* 0x0000006a006b7202 */ /* 0x000fe20000000f00 */
[----:B------:R-:W-:Y:S02]  /*1ac20*/  IMAD.MOV.U32 R12, RZ, RZ, R9 ;  /* 0x000000ffff0c7224 */ /* 0x000fe400078e0009 */
[----:B------:R-:W-:Y:S02]  /*1ac30*/  IMAD.MOV.U32 R173, RZ, RZ, R172 ;  /* 0x000000ffffad7224 */ /* 0x000fe400078e00ac */
.L_x_39559:
[----:B------:R-:W-:Y:S05]  /*1ac40*/  BSYNC B1 ;  /* 0x0000000000017941 */ /* 0x000fea0003800000 */
.L_x_39557:
        /* <DEDUP_REMOVED lines=11> */
.L_x_39561:
[----:B------:R-:W-:Y:S01]  /*1ad00*/  IMAD.MOV.U32 R7, RZ, RZ, R10 ;  /* 0x000000ffff077224 */ /* 0x000fe200078e000a */
[----:B------:R-:W-:Y:S01]  /*1ad10*/  MOV R106, R109 ;  /* 0x0000006d006a7202 */ /* 0x000fe20000000f00 */
[----:B------:R-:W-:Y:S02]  /*1ad20*/  IMAD.MOV.U32 R9, RZ, RZ, R12 ;  /* 0x000000ffff097224 */ /* 0x000fe400078e000c */
[----:B------:R-:W-:Y:S02]  /*1ad30*/  IMAD.MOV.U32 R172, RZ, RZ, R175 ;  /* 0x000000ffffac7224 */ /* 0x000fe400078e00af */
.L_x_39562:
[----:B------:R-:W-:Y:S05]  /*1ad40*/  BSYNC B1 ;  /* 0x0000000000017941 */ /* 0x000fea0003800000 */
.L_x_39560:
        /* <DEDUP_REMOVED lines=11> */
.L_x_39564:
[----:B------:R-:W-:Y:S01]  /*1ae00*/  IMAD.MOV.U32 R10, RZ, RZ, R7 ;  /* 0x000000ffff0a7224 */ /* 0x000fe200078e0007 */
[----:B------:R-:W-:Y:S01]  /*1ae10*/  MOV R109, R108 ;  /* 0x0000006c006d7202 */ /* 0x000fe20000000f00 */
[----:B------:R-:W-:Y:S02]  /*1ae20*/  IMAD.MOV.U32 R12, RZ, RZ, R9 ;  /* 0x000000ffff0c7224 */ /* 0x000fe400078e0009 */
[----:B------:R-:W-:Y:S02]  /*1ae30*/  IMAD.MOV.U32 R175, RZ, RZ, R174 ;  /* 0x000000ffffaf7224 */ /* 0x000fe400078e00ae */
.L_x_39565:
[----:B------:R-:W-:Y:S05]  /*1ae40*/  BSYNC B1 ;  /* 0x0000000000017941 */ /* 0x000fea0003800000 */
.L_x_39563:
        /* <DEDUP_REMOVED lines=11> */
.L_x_39567:
[----:B------:R-:W-:Y:S01]  /*1af00*/  IMAD.MOV.U32 R7, RZ, RZ, R10 ;  /* 0x000000ffff077224 */ /* 0x000fe200078e000a */
[----:B------:R-:W-:Y:S01]  /*1af10*/  MOV R108, R111 ;  /* 0x0000006f006c7202 */ /* 0x000fe20000000f00 */
[----:B------:R-:W-:Y:S02]  /*1af20*/  IMAD.MOV.U32 R9, RZ, RZ, R12 ;  /* 0x000000ffff097224 */ /* 0x000fe400078e000c */
[----:B------:R-:W-:Y:S02]  /*1af30*/  IMAD.MOV.U32 R174, RZ, RZ, R177 ;  /* 0x000000ffffae7224 */ /* 0x000fe400078e00b1 */
.L_x_39568:
[----:B------:R-:W-:Y:S05]  /*1af40*/  BSYNC B1 ;  /* 0x0000000000017941 */ /* 0x000fea0003800000 */
.L_x_39566:
        /* <DEDUP_REMOVED lines=11> */
.L_x_39570:
[----:B------:R-:W-:Y:S01]  /*1b000*/  IMAD.MOV.U32 R10, RZ, RZ, R7 ;  /* 0x000000ffff0a7224 */ /* 0x000fe200078e0007 */
[----:B------:R-:W-:Y:S01]  /*1b010*/  MOV R111, R110 ;  /* 0x0000006e006f7202 */ /* 0x000fe20000000f00 */
[----:B------:R-:W-:Y:S02]  /*1b020*/  IMAD.MOV.U32 R12, RZ, RZ, R9 ;  /* 0x000000ffff0c7224 */ /* 0x000fe400078e0009 */
[----:B------:R-:W-:Y:S02]  /*1b030*/  IMAD.MOV.U32 R177, RZ, RZ, R176 ;  /* 0x000000ffffb17224 */ /* 0x000fe400078e00b0 */
.L_x_39571:
[----:B------:R-:W-:Y:S05]  /*1b040*/  BSYNC B1 ;  /* 0x0000000000017941 */ /* 0x000fea0003800000 */
.L_x_39569:
        /* <DEDUP_REMOVED lines=11> */
.L_x_39573:
[----:B------:R-:W-:Y:S01]  /*1b100*/  IMAD.MOV.U32 R7, RZ, RZ, R10 ;  /* 0x000000ffff077224 */ /* 0x000fe200078e000a */
[----:B------:R-:W-:Y:S01]  /*1b110*/  MOV R110, R113 ;  /* 0x00000071006e7202 */ /* 0x000fe20000000f00 */
[----:B------:R-:W-:Y:S02]  /*1b120*/  IMAD.MOV.U32 R9, RZ, RZ, R12 ;  /* 0x000000ffff097224 */ /* 0x000fe400078e000c */
[----:B------:R-:W-:Y:S02]  /*1b130*/  IMAD.MOV.U32 R176, RZ, RZ, R179 ;  /* 0x000000ffffb07224 */ /* 0x000fe400078e00b3 */
.L_x_39574:
[----:B------:R-:W-:Y:S05]  /*1b140*/  BSYNC B1 ;  /* 0x0000000000017941 */ /* 0x000fea0003800000 */
.L_x_39572:
        /* <DEDUP_REMOVED lines=11> */
.L_x_39576:
[----:B------:R-:W-:Y:S01]  /*1b200*/  IMAD.MOV.U32 R10, RZ, RZ, R7 ;  /* 0x000000ffff0a7224 */ /* 0x000fe200078e0007 */
[----:B------:R-:W-:Y:S01]  /*1b210*/  MOV R113, R112 ;  /* 0x0000007000717202 */ /* 0x000fe20000000f00 */
[----:B------:R-:W-:Y:S02]  /*1b220*/  IMAD.MOV.U32 R12, RZ, RZ, R9 ;  /* 0x000000ffff0c7224 */ /* 0x000fe400078e0009 */
[----:B------:R-:W-:Y:S02]  /*1b230*/  IMAD.MOV.U32 R179, RZ, RZ, R178 ;  /* 0x000000ffffb37224 */ /* 0x000fe400078e00b2 */
.L_x_39577:
[----:B------:R-:W-:Y:S05]  /*1b240*/  BSYNC B1 ;  /* 0x0000000000017941 */ /* 0x000fea0003800000 */
.L_x_39575:
        /* <DEDUP_REMOVED lines=11> */
.L_x_39579:
[----:B------:R-:W-:Y:S01]  /*1b300*/  IMAD.MOV.U32 R7, RZ, RZ, R10 ;  /* 0x000000ffff077224 */ /* 0x000fe200078e000a */
[----:B------:R-:W-:Y:S01]  /*1b310*/  MOV R112, R115 ;  /* 0x0000007300707202 */ /* 0x000fe20000000f00 */
[----:B------:R-:W-:Y:S02]  /*1b320*/  IMAD.MOV.U32 R9, RZ, RZ, R12 ;  /* 0x000000ffff097224 */ /* 0x000fe400078e000c */
[----:B------:R-:W-:Y:S02]  /*1b330*/  IMAD.MOV.U32 R178, RZ, RZ, R181 ;  /* 0x000000ffffb27224 */ /* 0x000fe400078e00b5 */
.L_x_39580:
[----:B------:R-:W-:Y:S05]  /*1b340*/  BSYNC B1 ;  /* 0x0000000000017941 */ /* 0x000fea0003800000 */
.L_x_39578:
        /* <DEDUP_REMOVED lines=11> */
.L_x_39582:
[----:B------:R-:W-:Y:S01]  /*1b400*/  IMAD.MOV.U32 R10, RZ, RZ, R7 ;  /* 0x000000ffff0a7224 */ /* 0x000fe200078e0007 */
[----:B------:R-:W-:Y:S01]  /*1b410*/  MOV R115, R114 ;  /* 0x0000007200737202 */ /* 0x000fe20000000f00 */
[----:B------:R-:W-:Y:S02]  /*1b420*/  IMAD.MOV.U32 R12, RZ, RZ, R9 ;  /* 0x000000ffff0c7224 */ /* 0x000fe400078e0009 */
[----:B------:R-:W-:Y:S02]  /*1b430*/  IMAD.MOV.U32 R181, RZ, RZ, R180 ;  /* 0x000000ffffb57224 */ /* 0x000fe400078e00b4 */
.L_x_39583:
[----:B------:R-:W-:Y:S05]  /*1b440*/  BSYNC B1 ;  /* 0x0000000000017941 */ /* 0x000fea0003800000 */
.L_x_39581:
        /* <DEDUP_REMOVED lines=11> */
.L_x_39585:
[----:B------:R-:W-:Y:S01]  /*1b500*/  IMAD.MOV.U32 R7, RZ, RZ, R10 ;  /* 0x000000ffff077224 */ /* 0x000fe200078e000a */
[----:B------:R-:W-:Y:S01]  /*1b510*/  MOV R114, R117 ;  /* 0x0000007500727202 */ /* 0x000fe20000000f00 */
[----:B------:R-:W-:Y:S02]  /*1b520*/  IMAD.MOV.U32 R9, RZ, RZ, R12 ;  /* 0x000000ffff097224 */ /* 0x000fe400078e000c */
[----:B------:R-:W-:Y:S02]  /*1b530*/  IMAD.MOV.U32 R180, RZ, RZ, R183 ;  /* 0x000000ffffb47224 */ /* 0x000fe400078e00b7 */
.L_x_39586:
[----:B------:R-:W-:Y:S05]  /*1b540*/  BSYNC B1 ;  /* 0x0000000000017941 */ /* 0x000fea0003800000 */
.L_x_39584:
        /* <DEDUP_REMOVED lines=11> */
.L_x_39588:
[----:B------:R-:W-:Y:S01]  /*1b600*/  IMAD.MOV.U32 R10, RZ, RZ, R7 ;  /* 0x000000ffff0a7224 */ /* 0x000fe200078e0007 */
[----:B------:R-:W-:Y:S01]  /*1b610*/  MOV R117, R116 ;  /* 0x0000007400757202 */ /* 0x000fe20000000f00 */
[----:B------:R-:W-:Y:S02]  /*1b620*/  IMAD.MOV.U32 R12, RZ, RZ, R9 ;  /* 0x000000ffff0c7224 */ /* 0x000fe400078e0009 */
[----:B------:R-:W-:Y:S02]  /*1b630*/  IMAD.MOV.U32 R183, RZ, RZ, R182 ;  /* 0x000000ffffb77224 */ /* 0x000fe400078e00b6 */
.L_x_39589:
[----:B------:R-:W-:Y:S05]  /*1b640*/  BSYNC B1 ;  /* 0x0000000000017941 */ /* 0x000fea0003800000 */
.L_x_39587:
        /* <DEDUP_REMOVED lines=11> */
.L_x_39591:
[----:B------:R-:W-:Y:S01]  /*1b700*/  IMAD.MOV.U32 R7, RZ, RZ, R10 ;  /* 0x000000ffff077224 */ /* 0x000fe200078e000a */
[----:B------:R-:W-:Y:S01]  /*1b710*/  MOV R116, R119 ;  /* 0x0000007700747202 */ /* 0x000fe20000000f00 */
[----:B------:R-:W-:Y:S02]  /*1b720*/  IMAD.MOV.U32 R9, RZ, RZ, R12 ;  /* 0x000000ffff097224 */ /* 0x000fe400078e000c */
[----:B------:R-:W-:Y:S02]  /*1b730*/  IMAD.MOV.U32 R182, RZ, RZ, R185 ;  /* 0x000000ffffb67224 */ /* 0x000fe400078e00b9 */
.L_x_39592:
[----:B------:R-:W-:Y:S05]  /*1b740*/  BSYNC B1 ;  /* 0x0000000000017941 */ /* 0x000fea0003800000 */
.L_x_39590:
        /* <DEDUP_REMOVED lines=11> */
.L_x_39594:
[----:B------:R-:W-:Y:S01]  /*1b800*/  IMAD.MOV.U32 R10, RZ, RZ, R7 ;  /* 0x000000ffff0a7224 */ /* 0x000fe200078e0007 */
[----:B------:R-:W-:Y:S01]  /*1b810*/  MOV R119, R118 ;  /* 0x0000007600777202 */ /* 0x000fe20000000f00 */
[----:B------:R-:W-:Y:S02]  /*1b820*/  IMAD.MOV.U32 R12, RZ, RZ, R9 ;  /* 0x000000ffff0c7224 */ /* 0x000fe400078e0009 */
[----:B------:R-:W-:Y:S02]  /*1b830*/  IMAD.MOV.U32 R185, RZ, RZ, R184 ;  /* 0x000000ffffb97224 */ /* 0x000fe400078e00b8 */
.L_x_39595:
[----:B------:R-:W-:Y:S05]  /*1b840*/  BSYNC B1 ;  /* 0x0000000000017941 */ /* 0x000fea0003800000 */
.L_x_39593:
        /* <DEDUP_REMOVED lines=11> */
.L_x_39597:
[----:B------:R-:W-:Y:S01]  /*1b900*/  IMAD.MOV.U32 R7, RZ, RZ, R10 ;  /* 0x000000ffff077224 */ /* 0x000fe200078e000a */
[----:B------:R-:W-:Y:S01]  /*1b910*/  MOV R118, R121 ;  /* 0x0000007900767202 */ /* 0x000fe20000000f00 */
[----:B------:R-:W-:Y:S02]  /*1b920*/  IMAD.MOV.U32 R9, RZ, RZ, R12 ;  /* 0x000000ffff097224 */ /* 0x000fe400078e000c */
[----:B------:R-:W-:Y:S02]  /*1b930*/  IMAD.MOV.U32 R184, RZ, RZ, R187 ;  /* 0x000000ffffb87224 */ /* 0x000fe400078e00bb */
.L_x_39598:
[----:B------:R-:W-:Y:S05]  /*1b940*/  BSYNC B1 ;  /* 0x0000000000017941 */ /* 0x000fea0003800000 */
.L_x_39596:
        /* <DEDUP_REMOVED lines=11> */
.L_x_39600:
[----:B------:R-:W-:Y:S01]  /*1ba00*/  IMAD.MOV.U32 R10, RZ, RZ, R7 ;  /* 0x000000ffff0a7224 */ /* 0x000fe200078e0007 */
[----:B------:R-:W-:Y:S01]  /*1ba10*/  MOV R121, R120 ;  /* 0x0000007800797202 */ /* 0x000fe20000000f00 */
[----:B------:R-:W-:Y:S02]  /*1ba20*/  IMAD.MOV.U32 R12, RZ, RZ, R9 ;  /* 0x000000ffff0c7224 */ /* 0x000fe400078e0009 */
[----:B------:R-:W-:Y:S02]  /*1ba30*/  IMAD.MOV.U32 R187, RZ, RZ, R186 ;  /* 0x000000ffffbb7224 */ /* 0x000fe400078e00ba */
.L_x_39601:
[----:B------:R-:W-:Y:S05]  /*1ba40*/  BSYNC B1 ;  /* 0x0000000000017941 */ /* 0x000fea0003800000 */
.L_x_39599:
        /* <DEDUP_REMOVED lines=11> */
.L_x_39603:
[----:B------:R-:W-:Y:S01]  /*1bb00*/  IMAD.MOV.U32 R7, RZ, RZ, R10 ;  /* 0x000000ffff077224 */ /* 0x000fe200078e000a */
[----:B------:R-:W-:Y:S01]  /*1bb10*/  MOV R120, R123 ;  /* 0x0000007b00787202 */ /* 0x000fe20000000f00 */
[----:B------:R-:W-:Y:S02]  /*1bb20*/  IMAD.MOV.U32 R9, RZ, RZ, R12 ;  /* 0x000000ffff097224 */ /* 0x000fe400078e000c */
[----:B------:R-:W-:Y:S02]  /*1bb30*/  IMAD.MOV.U32 R186, RZ, RZ, R189 ;  /* 0x000000ffffba7224 */ /* 0x000fe400078e00bd */
.L_x_39604:
[----:B------:R-:W-:Y:S05]  /*1bb40*/  BSYNC B1 ;  /* 0x0000000000017941 */ /* 0x000fea0003800000 */
.L_x_39602:
        /* <DEDUP_REMOVED lines=11> */
.L_x_39606:
[----:B------:R-:W-:Y:S01]  /*1bc00*/  IMAD.MOV.U32 R10, RZ, RZ, R7 ;  /* 0x000000ffff0a7224 */ /* 0x000fe200078e0007 */
[----:B------:R-:W-:Y:S01]  /*1bc10*/  MOV R123, R122 ;  /* 0x0000007a007b7202 */ /* 0x000fe20000000f00 */
[----:B------:R-:W-:Y:S02]  /*1bc20*/  IMAD.MOV.U32 R12, RZ, RZ, R9 ;  /* 0x000000ffff0c7224 */ /* 0x000fe400078e0009 */
[----:B------:R-:W-:Y:S02]  /*1bc30*/  IMAD.MOV.U32 R189, RZ, RZ, R188 ;  /* 0x000000ffffbd7224 */ /* 0x000fe400078e00bc */
.L_x_39607:
[----:B------:R-:W-:Y:S05]  /*1bc40*/  BSYNC B1 ;  /* 0x0000000000017941 */ /* 0x000fea0003800000 */
.L_x_39605:
        /* <DEDUP_REMOVED lines=11> */
.L_x_39609:
[----:B------:R-:W-:Y:S01]  /*1bd00*/  IMAD.MOV.U32 R7, RZ, RZ, R10 ;  /* 0x000000ffff077224 */ /* 0x000fe200078e000a */
[----:B------:R-:W-:Y:S01]  /*1bd10*/  MOV R122, R125 ;  /* 0x0000007d007a7202 */ /* 0x000fe20000000f00 */
[----:B------:R-:W-:Y:S02]  /*1bd20*/  IMAD.MOV.U32 R9, RZ, RZ, R12 ;  /* 0x000000ffff097224 */ /* 0x000fe400078e000c */
[----:B------:R-:W-:Y:S02]  /*1bd30*/  IMAD.MOV.U32 R188, RZ, RZ, R191 ;  /* 0x000000ffffbc7224 */ /* 0x000fe400078e00bf */
.L_x_39610:
[----:B------:R-:W-:Y:S05]  /*1bd40*/  BSYNC B1 ;  /* 0x0000000000017941 */ /* 0x000fea0003800000 */
.L_x_39608:
        /* <DEDUP_REMOVED lines=11> */
.L_x_39612:
[----:B------:R-:W-:Y:S01]  /*1be00*/  IMAD.MOV.U32 R10, RZ, RZ, R7 ;  /* 0x000000ffff0a7224 */ /* 0x000fe200078e0007 */
[----:B------:R-:W-:Y:S01]  /*1be10*/  MOV R125, R124 ;  /* 0x0000007c007d7202 */ /* 0x000fe20000000f00 */
[----:B------:R-:W-:Y:S02]  /*1be20*/  IMAD.MOV.U32 R12, RZ, RZ, R9 ;  /* 0x000000ffff0c7224 */ /* 0x000fe400078e0009 */
[----:B------:R-:W-:Y:S02]  /*1be30*/  IMAD.MOV.U32 R191, RZ, RZ, R190 ;  /* 0x000000ffffbf7224 */ /* 0x000fe400078e00be */
.L_x_39613:
[----:B------:R-:W-:Y:S05]  /*1be40*/  BSYNC B1 ;  /* 0x0000000000017941 */ /* 0x000fea0003800000 */
.L_x_39611:
        /* <DEDUP_REMOVED lines=11> */
.L_x_39615:
[----:B------:R-:W-:Y:S01]  /*1bf00*/  IMAD.MOV.U32 R7, RZ, RZ, R10 ;  /* 0x000000ffff077224 */ /* 0x000fe200078e000a */
[----:B------:R-:W-:Y:S01]  /*1bf10*/  MOV R124, R127 ;  /* 0x0000007f007c7202 */ /* 0x000fe20000000f00 */
[----:B------:R-:W-:Y:S02]  /*1bf20*/  IMAD.MOV.U32 R9, RZ, RZ, R12 ;  /* 0x000000ffff097224 */ /* 0x000fe400078e000c */
[----:B------:R-:W-:Y:S02]  /*1bf30*/  IMAD.MOV.U32 R190, RZ, RZ, R193 ;  /* 0x000000ffffbe7224 */ /* 0x000fe400078e00c1 */
.L_x_39616:
[----:B------:R-:W-:Y:S05]  /*1bf40*/  BSYNC B1 ;  /* 0x0000000000017941 */ /* 0x000fea0003800000 */
.L_x_39614:
        /* <DEDUP_REMOVED lines=11> */
.L_x_39618:
[----:B------:R-:W-:Y:S01]  /*1c000*/  IMAD.MOV.U32 R10, RZ, RZ, R7 ;  /* 0x000000ffff0a7224 */ /* 0x000fe200078e0007 */
[----:B------:R-:W-:Y:S01]  /*1c010*/  MOV R127, R126 ;  /* 0x0000007e007f7202 */ /* 0x000fe20000000f00 */
[----:B------:R-:W-:Y:S02]  /*1c020*/  IMAD.MOV.U32 R12, RZ, RZ, R9 ;  /* 0x000000ffff0c7224 */ /* 0x000fe400078e0009 */
[----:B------:R-:W-:Y:S02]  /*1c030*/  IMAD.MOV.U32 R193, RZ, RZ, R192 ;  /* 0x000000ffffc17224 */ /* 0x000fe400078e00c0 */
.L_x_39619:
[----:B------:R-:W-:Y:S05]  /*1c040*/  BSYNC B1 ;  /* 0x0000000000017941 */ /* 0x000fea0003800000 */
.L_x_39617:
        /* <DEDUP_REMOVED lines=11> */
.L_x_39621:
[----:B------:R-:W-:Y:S01]  /*1c100*/  IMAD.MOV.U32 R7, RZ, RZ, R10 ;  /* 0x000000ffff077224 */ /* 0x000fe200078e000a */
[----:B------:R-:W-:Y:S01]  /*1c110*/  MOV R126, R129 ;  /* 0x00000081007e7202 */ /* 0x000fe20000000f00 */
[----:B------:R-:W-:Y:S02]  /*1c120*/  IMAD.MOV.U32 R9, RZ, RZ, R12 ;  /* 0x000000ffff097224 */ /* 0x000fe400078e000c */
[----:B------:R-:W-:Y:S02]  /*1c130*/  IMAD.MOV.U32 R192, RZ, RZ, R195 ;  /* 0x000000ffffc07224 */ /* 0x000fe400078e00c3 */
.L_x_39622:
[----:B------:R-:W-:Y:S05]  /*1c140*/  BSYNC B1 ;  /* 0x0000000000017941 */ /* 0x000fea0003800000 */
.L_x_39620:
        /* <DEDUP_REMOVED lines=11> */
.L_x_39624:
[----:B------:R-:W-:Y:S01]  /*1c200*/  IMAD.MOV.U32 R10, RZ, RZ, R7 ;  /* 0x000000ffff0a7224 */ /* 0x000fe200078e0007 */
[----:B------:R-:W-:Y:S01]  /*1c210*/  MOV R129, R128 ;  /* 0x0000008000817202 */ /* 0x000fe20000000f00 */
[----:B------:R-:W-:Y:S02]  /*1c220*/  IMAD.MOV.U32 R12, RZ, RZ, R9 ;  /* 0x000000ffff0c7224 */ /* 0x000fe400078e0009 */
[----:B------:R-:W-:Y:S02]  /*1c230*/  IMAD.MOV.U32 R195, RZ, RZ, R194 ;  /* 0x000000ffffc37224 */ /* 0x000fe400078e00c2 */
.L_x_39625:
[----:B------:R-:W-:Y:S05]  /*1c240*/  BSYNC B1 ;  /* 0x0000000000017941 */ /* 0x000fea0003800000 */
.L_x_39623:
        /* <DEDUP_REMOVED lines=11> */
.L_x_39627:
[----:B------:R-:W-:Y:S01]  /*1c300*/  IMAD.MOV.U32 R7, RZ, RZ, R10 ;  /* 0x000000ffff077224 */ /* 0x000fe200078e000a */
[----:B------:R-:W-:Y:S01]  /*1c310*/  MOV R128, R131 ;  /* 0x0000008300807202 */ /* 0x000fe20000000f00 */
[----:B------:R-:W-:Y:S02]  /*1c320*/  IMAD.MOV.U32 R9, RZ, RZ, R12 ;  /* 0x000000ffff097224 */ /* 0x000fe400078e000c */
[----:B------:R-:W-:Y:S02]  /*1c330*/  IMAD.MOV.U32 R194, RZ, RZ, R197 ;  /* 0x000000ffffc27224 */ /* 0x000fe400078e00c5 */
.L_x_39628:
[----:B------:R-:W-:Y:S05]  /*1c340*/  BSYNC B1 ;  /* 0x0000000000017941 */ /* 0x000fea0003800000 */
.L_x_39626:
        /* <DEDUP_REMOVED lines=11> */
.L_x_39630:
[----:B------:R-:W-:Y:S01]  /*1c400*/  IMAD.MOV.U32 R10, RZ, RZ, R7 ;  /* 0x000000ffff0a7224 */ /* 0x000fe200078e0007 */
[----:B------:R-:W-:Y:S01]  /*1c410*/  MOV R131, R130 ;  /* 0x0000008200837202 */ /* 0x000fe20000000f00 */
[----:B------:R-:W-:Y:S02]  /*1c420*/  IMAD.MOV.U32 R12, RZ, RZ, R9 ;  /* 0x000000ffff0c7224 */ /* 0x000fe400078e0009 */
[----:B------:R-:W-:Y:S02]  /*1c430*/  IMAD.MOV.U32 R197, RZ, RZ, R196 ;  /* 0x000000ffffc57224 */ /* 0x000fe400078e00c4 */
.L_x_39631:
[----:B------:R-:W-:Y:S05]  /*1c440*/  BSYNC B1 ;  /* 0x0000000000017941 */ /* 0x000fea0003800000 */
.L_x_39629:
        /* <DEDUP_REMOVED lines=11> */
.L_x_39633:
[----:B------:R-:W-:Y:S01]  /*1c500*/  IMAD.MOV.U32 R7, RZ, RZ, R10 ;  /* 0x000000ffff077224 */ /* 0x000fe200078e000a */
[----:B------:R-:W-:Y:S01]  /*1c510*/  MOV R130, R133 ;  /* 0x0000008500827202 */ /* 0x000fe20000000f00 */
[----:B------:R-:W-:Y:S02]  /*1c520*/  IMAD.MOV.U32 R9, RZ, RZ, R12 ;  /* 0x000000ffff097224 */ /* 0x000fe400078e000c */
[----:B------:R-:W-:Y:S02]  /*1c530*/  IMAD.MOV.U32 R196, RZ, RZ, R199 ;  /* 0x000000ffffc47224 */ /* 0x000fe400078e00c7 */
.L_x_39634:
[----:B------:R-:W-:Y:S05]  /*1c540*/  BSYNC B1 ;  /* 0x0000000000017941 */ /* 0x000fea0003800000 */
.L_x_39632:
        /* <DEDUP_REMOVED lines=11> */
.L_x_39636:
[----:B------:R-:W-:Y:S01]  /*1c600*/  IMAD.MOV.U32 R10, RZ, RZ, R7 ;  /* 0x000000ffff0a7224 */ /* 0x000fe200078e0007 */
[----:B------:R-:W-:Y:S01]  /*1c610*/  MOV R133, R132 ;  /* 0x0000008400857202 */ /* 0x000fe20000000f00 */
[----:B------:R-:W-:Y:S02]  /*1c620*/  IMAD.MOV.U32 R12, RZ, RZ, R9 ;  /* 0x000000ffff0c7224 */ /* 0x000fe400078e0009 */
[----:B------:R-:W-:Y:S02]  /*1c630*/  IMAD.MOV.U32 R199, RZ, RZ, R198 ;  /* 0x000000ffffc77224 */ /* 0x000fe400078e00c6 */
.L_x_39637:
[----:B------:R-:W-:Y:S05]  /*1c640*/  BSYNC B1 ;  /* 0x0000000000017941 */ /* 0x000fea0003800000 */
.L_x_39635:
        /* <DEDUP_REMOVED lines=11> */
.L_x_39639:
[----:B------:R-:W-:Y:S01]  /*1c700*/  IMAD.MOV.U32 R7, RZ, RZ, R10 ;  /* 0x000000ffff077224 */ /* 0x000fe200078e000a */
[----:B------:R-:W-:Y:S01]  /*1c710*/  MOV R132, R135 ;  /* 0x0000008700847202 */ /* 0x000fe20000000f00 */
[----:B------:R-:W-:Y:S02]  /*1c720*/  IMAD.MOV.U32 R9, RZ, RZ, R12 ;  /* 0x000000ffff097224 */ /* 0x000fe400078e000c */
[----:B------:R-:W-:Y:S02]  /*1c730*/  IMAD.MOV.U32 R198, RZ, RZ, R201 ;  /* 0x000000ffffc67224 */ /* 0x000fe400078e00c9 */
.L_x_39640:
[----:B------:R-:W-:Y:S05]  /*1c740*/  BSYNC B1 ;  /* 0x0000000000017941 */ /* 0x000fea0003800000 */
.L_x_39638:
        /* <DEDUP_REMOVED lines=11> */
.L_x_39642:
[----:B------:R-:W-:Y:S01]  /*1c800*/  IMAD.MOV.U32 R10, RZ, RZ, R7 ;  /* 0x000000ffff0a7224 */ /* 0x000fe200078e0007 */
[----:B------:R-:W-:Y:S01]  /*1c810*/  MOV R135, R134 ;  /* 0x0000008600877202 */ /* 0x000fe20000000f00 */
[----:B------:R-:W-:Y:S02]  /*1c820*/  IMAD.MOV.U32 R12, RZ, RZ, R9 ;  /* 0x000000ffff0c7224 */ /* 0x000fe400078e0009 */
[----:B------:R-:W-:Y:S02]  /*1c830*/  IMAD.MOV.U32 R201, RZ, RZ, R200 ;  /* 0x000000ffffc97224 */ /* 0x000fe400078e00c8 */
.L_x_39643:
[----:B------:R-:W-:Y:S05]  /*1c840*/  BSYNC B1 ;  /* 0x0000000000017941 */ /* 0x000fea0003800000 */
.L_x_39641:
        /* <DEDUP_REMOVED lines=11> */
.L_x_39645:
[----:B------:R-:W-:Y:S01]  /*1c900*/  IMAD.MOV.U32 R7, RZ, RZ, R10 ;  /* 0x000000ffff077224 */ /* 0x000fe200078e000a */
[----:B------:R-:W-:Y:S01]  /*1c910*/  MOV R134, R137 ;  /* 0x0000008900867202 */ /* 0x000fe20000000f00 */
[----:B------:R-:W-:Y:S02]  /*1c920*/  IMAD.MOV.U32 R9, RZ, RZ, R12 ;  /* 0x000000ffff097224 */ /* 0x000fe400078e000c */
[----:B------:R-:W-:Y:S02]  /*1c930*/  IMAD.MOV.U32 R200, RZ, RZ, R203 ;  /* 0x000000ffffc87224 */ /* 0x000fe400078e00cb */
.L_x_39646:
[----:B------:R-:W-:Y:S05]  /*1c940*/  BSYNC B1 ;  /* 0x0000000000017941 */ /* 0x000fea0003800000 */
.L_x_39644:
        /* <DEDUP_REMOVED lines=11> */
.L_x_39648:
[----:B------:R-:W-:Y:S01]  /*1ca00*/  IMAD.MOV.U32 R10, RZ, RZ, R7 ;  /* 0x000000ffff0a7224 */ /* 0x000fe200078e0007 */
[----:B------:R-:W-:Y:S01]  /*1ca10*/  MOV R137, R136 ;  /* 0x0000008800897202 */ /* 0x000fe20000000f00 */
[----:B------:R-:W-:Y:S02]  /*1ca20*/  IMAD.MOV.U32 R12, RZ, RZ, R9 ;  /* 0x000000ffff0c7224 */ /* 0x000fe400078e0009 */
[----:B------:R-:W-:Y:S02]  /*1ca30*/  IMAD.MOV.U32 R203, RZ, RZ, R202 ;  /* 0x000000ffffcb7224 */ /* 0x000fe400078e00ca */
.L_x_39649:
[----:B------:R-:W-:Y:S05]  /*1ca40*/  BSYNC B1 ;  /* 0x0000000000017941 */ /* 0x000fea0003800000 */
.L_x_39647:
        /* <DEDUP_REMOVED lines=11> */
.L_x_39651:
[----:B------:R-:W-:Y:S01]  /*1cb00*/  IMAD.MOV.U32 R7, RZ, RZ, R10 ;  /* 0x000000ffff077224 */ /* 0x000fe200078e000a */
[----:B------:R-:W-:Y:S01]  /*1cb10*/  MOV R136, R139 ;  /* 0x0000008b00887202 */ /* 0x000fe20000000f00 */
[----:B------:R-:W-:Y:S02]  /*1cb20*/  IMAD.MOV.U32 R9, RZ, RZ, R12 ;  /* 0x000000ffff097224 */ /* 0x000fe400078e000c */
[----:B------:R-:W-:Y:S02]  /*1cb30*/  IMAD.MOV.U32 R202, RZ, RZ, R205 ;  /* 0x000000ffffca7224 */ /* 0x000fe400078e00cd */
.L_x_39652:
[----:B------:R-:W-:Y:S05]  /*1cb40*/  BSYNC B1 ;  /* 0x0000000000017941 */ /* 0x000fea0003800000 */
.L_x_39650:
        /* <DEDUP_REMOVED lines=11> */
.L_x_39654:
[----:B------:R-:W-:Y:S01]  /*1cc00*/  IMAD.MOV.U32 R10, RZ, RZ, R7 ;  /* 0x000000ffff0a7224 */ /* 0x000fe200078e0007 */
[----:B------:R-:W-:Y:S01]  /*1cc10*/  MOV R139, R138 ;  /* 0x0000008a008b7202 */ /* 0x000fe20000000f00 */
[----:B------:R-:W-:Y:S02]  /*1cc20*/  IMAD.MOV.U32 R12, RZ, RZ, R9 ;  /* 0x000000ffff0c7224 */ /* 0x000fe400078e0009 */
[----:B------:R-:W-:Y:S02]  /*1cc30*/  IMAD.MOV.U32 R205, RZ, RZ, R204 ;  /* 0x000000ffffcd7224 */ /* 0x000fe400078e00cc */
.L_x_39655:
[----:B------:R-:W-:Y:S05]  /*1cc40*/  BSYNC B1 ;  /* 0x0000000000017941 */ /* 0x000fea0003800000 */
.L_x_39653:
        /* <DEDUP_REMOVED lines=11> */
.L_x_39657:
[----:B------:R-:W-:Y:S01]  /*1cd00*/  IMAD.MOV.U32 R7, RZ, RZ, R10 ;  /* 0x000000ffff077224 */ /* 0x000fe200078e000a */
[----:B------:R-:W-:Y:S01]  /*1cd10*/  MOV R138, R141 ;  /* 0x0000008d008a7202 */ /* 0x000fe20000000f00 */
[----:B------:R-:W-:Y:S02]  /*1cd20*/  IMAD.MOV.U32 R9, RZ, RZ, R12 ;  /* 0x000000ffff097224 */ /* 0x000fe400078e000c */
[----:B------:R-:W-:Y:S02]  /*1cd30*/  IMAD.MOV.U32 R204, RZ, RZ, R207 ;  /* 0x000000ffffcc7224 */ /* 0x000fe400078e00cf */
.L_x_39658:
[----:B------:R-:W-:Y:S05]  /*1cd40*/  BSYNC B1 ;  /* 0x0000000000017941 */ /* 0x000fea0003800000 */
.L_x_39656:
        /* <DEDUP_REMOVED lines=11> */
.L_x_39660:
[----:B------:R-:W-:Y:S01]  /*1ce00*/  IMAD.MOV.U32 R207, RZ, RZ, R206 ;  /* 0x000000ffffcf7224 */ /* 0x000fe200078e00ce */
[----:B------:R-:W-:Y:S01]  /*1ce10*/  MOV R141, R140 ;  /* 0x0000008c008d7202 */ /* 0x000fe20000000f00 */
[----:B------:R-:W-:Y:S02]  /*1ce20*/  IMAD.MOV.U32 R10, RZ, RZ, R7 ;  /* 0x000000ffff0a7224 */ /* 0x000fe400078e0007 */
[----:B------:R-:W-:Y:S02]  /*1ce30*/  IMAD.MOV.U32 R11, RZ, RZ, R9 ;  /* 0x000000ffff0b7224 */ /* 0x000fe400078e0009 */
[----:B------:R-:W-:Y:S02]  /*1ce40*/  IMAD.MOV.U32 R206, RZ, RZ, R7 ;  /* 0x000000ffffce7224 */ /* 0x000fe400078e0007 */
[----:B------:R-:W-:Y:S02]  /*1ce50*/  IMAD.MOV.U32 R140, RZ, RZ, R9 ;  /* 0x000000ffff8c7224 */ /* 0x000fe400078e0009 */
.L_x_39661:
[----:B------:R-:W-:Y:S05]  /*1ce60*/  BSYNC B1 ;  /* 0x0000000000017941 */ /* 0x000fea0003800000 */
.L_x_39659:
[----:B------:R-:W-:Y:S01]  /*1ce70*/  IADD3 R4, R4, 0x4, RZ ;  /* 0x0000000404047810 */ /* 0x000fe20007ffe0ff */
[----:B------:R-:W-:Y:S01]  /*1ce80*/  @!P1 CALL.REL.NOINC `(.L_x_39662) ;  /* 0x0000001000009944 */ /* 0x000fe20003c00000 */
[----:B------:R-:W-:Y:S05]  /*1ce90*/  BRA `(.L_x_39663) ;  /* 0xffffc02000007947 */ /* 0x000fea000383ffff */
.L_x_39662:
[----:B------:R-:W-:Y:S01]  /*1cea0*/  FADD.FTZ R143, R143, R8 ;  /* 0x000000088f8f7221 */ /* 0x000fe20000010000 */
[----:B------:R-:W-:Y:S01]  /*1ceb0*/  MOV R206, R10 ;  /* 0x0000000a00ce7202 */ /* 0x000fe20000000f00 */
[----:B------:R-:W-:-:S02]  /*1cec0*/  IMAD.MOV.U32 R142, RZ, RZ, R5 ;  /* 0x000000ffff8e7224 */ /* 0x000fc400078e0005 */
[----:B------:R-:W-:Y:S02]  /*1ced0*/  IMAD.MOV.U32 R140, RZ, RZ, R11 ;  /* 0x000000ffff8c7224 */ /* 0x000fe400078e000b */
.L_x_39472:
[----:B------:R-:W-:Y:S05]  /*1cee0*/  BSYNC B0 ;  /* 0x0000000000007941 */ /* 0x000fea0003800000 */
.L_x_39471:
        /* <DEDUP_REMOVED lines=209> */
.L_x_39856:
        /* <DEDUP_REMOVED lines=20> */
.L_x_39667:
[----:B------:R-:W-:Y:S01]  /*1dd40*/  MOV R10, R145 ;  /* 0x00000091000a7202 */ /* 0x000fe20000000f00 */
[----:B------:R-:W-:Y:S02]  /*1dd50*/  IMAD.MOV.U32 R12, RZ, RZ, R215 ;  /* 0x000000ffff0c7224 */ /* 0x000fe400078e00d7 */
[----:B------:R-:W-:Y:S02]  /*1dd60*/  IMAD.MOV.U32 R145, RZ, RZ, R144 ;  /* 0x000000ffff917224 */ /* 0x000fe400078e0090 */
[----:B------:R-:W-:Y:S02]  /*1dd70*/  IMAD.MOV.U32 R215, RZ, RZ, R214 ;  /* 0x000000ffffd77224 */ /* 0x000fe400078e00d6 */
.L_x_39668:
[----:B------:R-:W-:Y:S05]  /*1dd80*/  BSYNC B1 ;  /* 0x0000000000017941 */ /* 0x000fea0003800000 */
.L_x_39666:
        /* <DEDUP_REMOVED lines=11> */
.L_x_39670:
[----:B------:R-:W-:Y:S01]  /*1de40*/  MOV R7, R10 ;  /* 0x0000000a00077202 */ /* 0x000fe20000000f00 */
[----:B------:R-:W-:Y:S02]  /*1de50*/  IMAD.MOV.U32 R9, RZ, RZ, R12 ;  /* 0x000000ffff097224 */ /* 0x000fe400078e000c */
[----:B------:R-:W-:Y:S02]  /*1de60*/  IMAD.MOV.U32 R144, RZ, RZ, R147 ;  /* 0x000000ffff907224 */ /* 0x000fe400078e0093 */
[----:B------:R-:W-:Y:S02]  /*1de70*/  IMAD.MOV.U32 R214, RZ, RZ, R213 ;  /* 0x000000ffffd67224 */ /* 0x000fe400078e00d5 */
.L_x_39671:
[----:B------:R-:W-:Y:S05]  /*1de80*/  BSYNC B1 ;  /* 0x0000000000017941 */ /* 0x000fea0003800000 */
.L_x_39669:
        /* <DEDUP_REMOVED lines=11> */
.L_x_39673:
[----:B------:R-:W-:Y:S01]  /*1df40*/  MOV R10, R7 ;  /* 0x00000007000a7202 */ /* 0x000fe20000000f00 */
[----:B------:R-:W-:Y:S02]  /*1df50*/  IMAD.MOV.U32 R12, RZ, RZ, R9 ;  /* 0x000000ffff0c7224 */ /* 0x000fe400078e0009 */
[----:B------:R-:W-:Y:S02]  /*1df60*/  IMAD.MOV.U32 R147, RZ, RZ, R146 ;  /* 0x000000ffff937224 */ /* 0x000fe400078e0092 */
[----:B------:R-:W-:Y:S02]  /*1df70*/  IMAD.MOV.U32 R213, RZ, RZ, R212 ;  /* 0x000000ffffd57224 */ /* 0x000fe400078e00d4 */
.L_x_39674:
[----:B------:R-:W-:Y:S05]  /*1df80*/  BSYNC B1 ;  /* 0x0000000000017941 */ /* 0x000fea0003800000 */
.L_x_39672:
        /* <DEDUP_REMOVED lines=11> */
.L_x_39676:
[----:B------:R-:W-:Y:S01]  /*1e040*/  MOV R7, R10 ;  /* 0x0000000a00077202 */ /* 0x000fe20000000f00 */
[----:B------:R-:W-:Y:S02]  /*1e050*/  IMAD.MOV.U32 R9, RZ, RZ, R12 ;  /* 0x000000ffff097224 */ /* 0x000fe400078e000c */
[----:B------:R-:W-:Y:S02]  /*1e060*/  IMAD.MOV.U32 R146, RZ, RZ, R149 ;  /* 0x000000ffff927224 */ /* 0x000fe400078e0095 */
[----:B------:R-:W-:Y:S02]  /*1e070*/  IMAD.MOV.U32 R212, RZ, RZ, R211 ;  /* 0x000000ffffd47224 */ /* 0x000fe400078e00d3 */
.L_x_39677:
[----:B------:R-:W-:Y:S05]  /*1e080*/  BSYNC B1 ;  /* 0x0000000000017941 */ /* 0x000fea0003800000 */
.L_x_39675:
        /* <DEDUP_REMOVED lines=11> */
.L_x_39679:
[----:B------:R-:W-:Y:S01]  /*1e140*/  MOV R10, R7 ;  /* 0x00000007000a7202 */ /* 0x000fe20000000f00 */
[----:B------:R-:W-:Y:S02]  /*1e150*/  IMAD.MOV.U32 R12, RZ, RZ, R9 ;  /* 0x000000ffff0c7224 */ /* 0x000fe400078e0009 */
[----:B------:R-:W-:Y:S02]  /*1e160*/  IMAD.MOV.U32 R149, RZ, RZ, R148 ;  /* 0x000000ffff957224 */ /* 0x000fe400078e0094 */
[----:B------:R-:W-:Y:S02]  /*1e170*/  IMAD.MOV.U32 R211, RZ, RZ, R210 ;  /* 0x000000ffffd37224 */ /* 0x000fe400078e00d2 */
.L_x_39680:
[----:B------:R-:W-:Y:S05]  /*1e180*/  BSYNC B1 ;  /* 0x0000000000017941 */ /* 0x000fea0003800000 */
.L_x_39678:
        /* <DEDUP_REMOVED lines=11> */
.L_x_39682:
[----:B------:R-:W-:Y:S01]  /*1e240*/  MOV R7, R10 ;  /* 0x0000000a00077202 */ /* 0x000fe20000000f00 */
[----:B------:R-:W-:Y:S02]  /*1e250*/  IMAD.MOV.U32 R9, RZ, RZ, R12 ;  /* 0x000000ffff097224 */ /* 0x000fe400078e000c */
[----:B------:R-:W-:Y:S02]  /*1e260*/  IMAD.MOV.U32 R148, RZ, RZ, R151 ;  /* 0x000000ffff947224 */ /* 0x000fe400078e0097 */
[----:B------:R-:W-:Y:S02]  /*1e270*/  IMAD.MOV.U32 R210, RZ, RZ, R209 ;  /* 0x000000ffffd27224 */ /* 0x000fe400078e00d1 */
.L_x_39683:
[----:B------:R-:W-:Y:S05]  /*1e280*/  BSYNC B1 ;  /* 0x0000000000017941 */ /* 0x000fea0003800000 */
.L_x_39681:
        /* <DEDUP_REMOVED lines=11> */
.L_x_39685:
[----:B------:R-:W-:Y:S01]  /*1e340*/  MOV R10, R7 ;  /* 0x00000007000a7202 */ /* 0x000fe20000000f00 */
[----:B------:R-:W-:Y:S02]  /*1e350*/  IMAD.MOV.U32 R12, RZ, RZ, R9 ;  /* 0x000000ffff0c7224 */ /* 0x000fe400078e0009 */
[----:B------:R-:W-:Y:S02]  /*1e360*/  IMAD.MOV.U32 R151, RZ, RZ, R150 ;  /* 0x000000ffff977224 */ /* 0x000fe400078e0096 */
[----:B------:R-:W-:Y:S02]  /*1e370*/  IMAD.MOV.U32 R209, RZ, RZ, R208 ;  /* 0x000000ffffd17224 */ /* 0x000fe400078e00d0 */
.L_x_39686:
[----:B------:R-:W-:Y:S05]  /*1e380*/  BSYNC B1 ;  /* 0x0000000000017941 */ /* 0x000fea0003800000 */
.L_x_39684:
        /* <DEDUP_REMOVED lines=11> */
.L_x_39688:
[----:B------:R-:W-:Y:S01]  /*1e440*/  MOV R7, R10 ;  /* 0x0000000a00077202 */ /* 0x000fe20000000f00 */
[----:B------:R-:W-:Y:S02]  /*1e450*/  IMAD.MOV.U32 R9, RZ, RZ, R12 ;  /* 0x000000ffff097224 */ /* 0x000fe400078e000c */
[----:B------:R-:W-:Y:S02]  /*1e460*/  IMAD.MOV.U32 R150, RZ, RZ, R153 ;  /* 0x000000ffff967224 */ /* 0x000fe400078e0099 */
[----:B------:R-:W-:Y:S02]  /*1e470*/  IMAD.MOV.U32 R208, RZ, RZ, R3 ;  /* 0x000000ffffd07224 */ /* 0x000fe400078e0003 */
.L_x_39689:
[----:B------:R-:W-:Y:S05]  /*1e480*/  BSYNC B1 ;  /* 0x0000000000017941 */ /* 0x000fea0003800000 */
.L_x_39687:
        /* <DEDUP_REMOVED lines=11> */
.L_x_39691:
[----:B------:R-:W-:Y:S01]  /*1e540*/  MOV R10, R7 ;  /* 0x00000007000a7202 */ /* 0x000fe20000000f00 */
[----:B------:R-:W-:Y:S02]  /*1e550*/  IMAD.MOV.U32 R12, RZ, RZ, R9 ;  /* 0x000000ffff0c7224 */ /* 0x000fe400078e0009 */
[----:B------:R-:W-:Y:S02]  /*1e560*/  IMAD.MOV.U32 R153, RZ, RZ, R152 ;  /* 0x000000ffff997224 */ /* 0x000fe400078e0098 */
[----:B------:R-:W-:Y:S02]  /*1e570*/  IMAD.MOV.U32 R3, RZ, RZ, R2 ;  /* 0x000000ffff037224 */ /* 0x000fe400078e0002 */
.L_x_39692:
[----:B------:R-:W-:Y:S05]  /*1e580*/  BSYNC B1 ;  /* 0x0000000000017941 */ /* 0x000fea0003800000 */
.L_x_39690:
        /* <DEDUP_REMOVED lines=11> */
.L_x_39694:
[----:B------:R-:W-:Y:S01]  /*1e640*/  MOV R7, R10 ;  /* 0x0000000a00077202 */ /* 0x000fe20000000f00 */
[----:B------:R-:W-:Y:S02]  /*1e650*/  IMAD.MOV.U32 R9, RZ, RZ, R12 ;  /* 0x000000ffff097224 */ /* 0x000fe400078e000c */
[----:B------:R-:W-:Y:S02]  /*1e660*/  IMAD.MOV.U32 R152, RZ, RZ, R155 ;  /* 0x000000ffff987224 */ /* 0x000fe400078e009b */
[----:B------:R-:W-:Y:S02]  /*1e670*/  IMAD.MOV.U32 R2, RZ, RZ, R89 ;  /* 0x000000ffff027224 */ /* 0x000fe400078e0059 */
.L_x_39695:
[----:B------:R-:W-:Y:S05]  /*1e680*/  BSYNC B1 ;  /* 0x0000000000017941 */ /* 0x000fea0003800000 */
.L_x_39693:
        /* <DEDUP_REMOVED lines=11> */
.L_x_39697:
[----:B------:R-:W-:Y:S01]  /*1e740*/  MOV R10, R7 ;  /* 0x00000007000a7202 */ /* 0x000fe20000000f00 */
[----:B------:R-:W-:Y:S02]  /*1e750*/  IMAD.MOV.U32 R12, RZ, RZ, R9 ;  /* 0x000000ffff0c7224 */ /* 0x000fe400078e0009 */
[----:B------:R-:W-:Y:S02]  /*1e760*/  IMAD.MOV.U32 R155, RZ, RZ, R154 ;  /* 0x000000ffff9b7224 */ /* 0x000fe400078e009a */
[----:B------:R-:W-:Y:S02]  /*1e770*/  IMAD.MOV.U32 R89, RZ, RZ, R88 ;  /* 0x000000ffff597224 */ /* 0x000fe400078e0058 */
.L_x_39698:
[----:B------:R-:W-:Y:S05]  /*1e780*/  BSYNC B1 ;  /* 0x0000000000017941 */ /* 0x000fea0003800000 */
.L_x_39696:
        /* <DEDUP_REMOVED lines=11> */
.L_x_39700:
[----:B------:R-:W-:Y:S01]  /*1e840*/  MOV R7, R10 ;  /* 0x0000000a00077202 */ /* 0x000fe20000000f00 */
[----:B------:R-:W-:Y:S02]  /*1e850*/  IMAD.MOV.U32 R9, RZ, RZ, R12 ;  /* 0x000000ffff097224 */ /* 0x000fe400078e000c */
[----:B------:R-:W-:Y:S02]  /*1e860*/  IMAD.MOV.U32 R154, RZ, RZ, R157 ;  /* 0x000000ffff9a7224 */ /* 0x000fe400078e009d */
[----:B------:R-:W-:Y:S02]  /*1e870*/  IMAD.MOV.U32 R88, RZ, RZ, R91 ;  /* 0x000000ffff587224 */ /* 0x000fe400078e005b */
.L_x_39701:
[----:B------:R-:W-:Y:S05]  /*1e880*/  BSYNC B1 ;  /* 0x0000000000017941 */ /* 0x000fea0003800000 */
.L_x_39699:
        /* <DEDUP_REMOVED lines=11> */
.L_x_39703:
[----:B------:R-:W-:Y:S01]  /*1e940*/  MOV R10, R7 ;  /* 0x00000007000a7202 */ /* 0x000fe20000000f00 */
[----:B------:R-:W-:Y:S02]  /*1e950*/  IMAD.MOV.U32 R12, RZ, RZ, R9 ;  /* 0x000000ffff0c7224 */ /* 0x000fe400078e0009 */
[----:B------:R-:W-:Y:S02]  /*1e960*/  IMAD.MOV.U32 R157, RZ, RZ, R156 ;  /* 0x000000ffff9d7224 */ /* 0x000fe400078e009c */
[----:B------:R-:W-:Y:S02]  /*1e970*/  IMAD.MOV.U32 R91, RZ, RZ, R90 ;  /* 0x000000ffff5b7224 */ /* 0x000fe400078e005a */
.L_x_39704:
[----:B------:R-:W-:Y:S05]  /*1e980*/  BSYNC B1 ;  /* 0x0000000000017941 */ /* 0x000fea0003800000 */
.L_x_39702:
        /* <DEDUP_REMOVED lines=11> */
.L_x_39706:
[----:B------:R-:W-:Y:S01]  /*1ea40*/  MOV R7, R10 ;  /* 0x0000000a00077202 */ /* 0x000fe20000000f00 */
[----:B------:R-:W-:Y:S02]  /*1ea50*/  IMAD.MOV.U32 R9, RZ, RZ, R12 ;  /* 0x000000ffff097224 */ /* 0x000fe400078e000c */
[----:B------:R-:W-:Y:S02]  /*1ea60*/  IMAD.MOV.U32 R156, RZ, RZ, R159 ;  /* 0x000000ffff9c7224 */ /* 0x000fe400078e009f */
[----:B------:R-:W-:Y:S02]  /*1ea70*/  IMAD.MOV.U32 R90, RZ, RZ, R93 ;  /* 0x000000ffff5a7224 */ /* 0x000fe400078e005d */
.L_x_39707:
[----:B------:R-:W-:Y:S05]  /*1ea80*/  BSYNC B1 ;  /* 0x0000000000017941 */ /* 0x000fea0003800000 */
.L_x_39705:
        /* <DEDUP_REMOVED lines=11> */
.L_x_39709:
[----:B------:R-:W-:Y:S01]  /*1eb40*/  MOV R10, R7 ;  /* 0x00000007000a7202 */ /* 0x000fe20000000f00 */
[----:B------:R-:W-:Y:S02]  /*1eb50*/  IMAD.MOV.U32 R12, RZ, RZ, R9 ;  /* 0x000000ffff0c7224 */ /* 0x000fe400078e0009 */
[----:B------:R-:W-:Y:S02]  /*1eb60*/  IMAD.MOV.U32 R159, RZ, RZ, R158 ;  /* 0x000000ffff9f7224 */ /* 0x000fe400078e009e */
[----:B------:R-:W-:Y:S02]  /*1eb70*/  IMAD.MOV.U32 R93, RZ, RZ, R92 ;  /* 0x000000ffff5d7224 */ /* 0x000fe400078e005c */
.L_x_39710:
[----:B------:R-:W-:Y:S05]  /*1eb80*/  BSYNC B1 ;  /* 0x0000000000017941 */ /* 0x000fea0003800000 */
.L_x_39708:
        /* <DEDUP_REMOVED lines=11> */
.L_x_39712:
[----:B------:R-:W-:Y:S01]  /*1ec40*/  MOV R7, R10 ;  /* 0x0000000a00077202 */ /* 0x000fe20000000f00 */
[----:B------:R-:W-:Y:S02]  /*1ec50*/  IMAD.MOV.U32 R9, RZ, RZ, R12 ;  /* 0x000000ffff097224 */ /* 0x000fe400078e000c */
[----:B------:R-:W-:Y:S02]  /*1ec60*/  IMAD.MOV.U32 R158, RZ, RZ, R161 ;  /* 0x000000ffff9e7224 */ /* 0x000fe400078e00a1 */
[----:B------:R-:W-:Y:S02]  /*1ec70*/  IMAD.MOV.U32 R92, RZ, RZ, R95 ;  /* 0x000000ffff5c7224 */ /* 0x000fe400078e005f */
.L_x_39713:
[----:B------:R-:W-:Y:S05]  /*1ec80*/  BSYNC B1 ;  /* 0x0000000000017941 */ /* 0x000fea0003800000 */
.L_x_39711:
        /* <DEDUP_REMOVED lines=11> */
.L_x_39715:
[----:B------:R-:W-:Y:S01]  /*1ed40*/  MOV R10, R7 ;  /* 0x00000007000a7202 */ /* 0x000fe20000000f00 */
[----:B------:R-:W-:Y:S02]  /*1ed50*/  IMAD.MOV.U32 R12, RZ, RZ, R9 ;  /* 0x000000ffff0c7224 */ /* 0x000fe400078e0009 */
[----:B------:R-:W-:Y:S02]  /*1ed60*/  IMAD.MOV.U32 R161, RZ, RZ, R160 ;  /* 0x000000ffffa17224 */ /* 0x000fe400078e00a0 */
[----:B------:R-:W-:Y:S02]  /*1ed70*/  IMAD.MOV.U32 R95, RZ, RZ, R94 ;  /* 0x000000ffff5f7224 */ /* 0x000fe400078e005e */
.L_x_39716:
[----:B------:R-:W-:Y:S05]  /*1ed80*/  BSYNC B1 ;  /* 0x0000000000017941 */ /* 0x000fea0003800000 */
.L_x_39714:
        /* <DEDUP_REMOVED lines=11> */
.L_x_39718:
[----:B------:R-:W-:Y:S01]  /*1ee40*/  MOV R7, R10 ;  /* 0x0000000a00077202 */ /* 0x000fe20000000f00 */
[----:B------:R-:W-:Y:S02]  /*1ee50*/  IMAD.MOV.U32 R9, RZ, RZ, R12 ;  /* 0x000000ffff097224 */ /* 0x000fe400078e000c */
[----:B------:R-:W-:Y:S02]  /*1ee60*/  IMAD.MOV.U32 R160, RZ, RZ, R163 ;  /* 0x000000ffffa07224 */ /* 0x000fe400078e00a3 */
[----:B------:R-:W-:Y:S02]  /*1ee70*/  IMAD.MOV.U32 R94, RZ, RZ, R97 ;  /* 0x000000ffff5e7224 */ /* 0x000fe400078e0061 */
.L_x_39719:
[----:B------:R-:W-:Y:S05]  /*1ee80*/  BSYNC B1 ;  /* 0x0000000000017941 */ /* 0x000fea0003800000 */
.L_x_39717:
        /* <DEDUP_REMOVED lines=11> */
.L_x_39721:
[----:B------:R-:W-:Y:S01]  /*1ef40*/  MOV R10, R7 ;  /* 0x00000007000a7202 */ /* 0x000fe20000000f00 */
[----:B------:R-:W-:Y:S02]  /*1ef50*/  IMAD.MOV.U32 R12, RZ, RZ, R9 ;  /* 0x000000ffff0c7224 */ /* 0x000fe400078e0009 */
[----:B------:R-:W-:Y:S02]  /*1ef60*/  IMAD.MOV.U32 R163, RZ, RZ, R162 ;  /* 0x000000ffffa37224 */ /* 0x000fe400078e00a2 */
[----:B------:R-:W-:Y:S02]  /*1ef70*/  IMAD.MOV.U32 R97, RZ, RZ, R96 ;  /* 0x000000ffff617224 */ /* 0x000fe400078e0060 */
.L_x_39722:
[----:B------:R-:W-:Y:S05]  /*1ef80*/  BSYNC B1 ;  /* 0x0000000000017941 */ /* 0x000fea0003800000 */
.L_x_39720:
        /* <DEDUP_REMOVED lines=11> */
.L_x_39724:
[----:B------:R-:W-:Y:S01]  /*1f040*/  MOV R7, R10 ;  /* 0x0000000a00077202 */ /* 0x000fe20000000f00 */
[----:B------:R-:W-:Y:S02]  /*1f050*/  IMAD.MOV.U32 R9, RZ, RZ, R12 ;  /* 0x000000ffff097224 */ /* 0x000fe400078e000c */
[----:B------:R-:W-:Y:S02]  /*1f060*/  IMAD.MOV.U32 R162, RZ, RZ, R165 ;  /* 0x000000ffffa27224 */ /* 0x000fe400078e00a5 */
[----:B------:R-:W-:Y:S02]  /*1f070*/  IMAD.MOV.U32 R96, RZ, RZ, R99 ;  /* 0x000000ffff607224 */ /* 0x000fe400078e0063 */
.L_x_39725:
[----:B------:R-:W-:Y:S05]  /*1f080*/  BSYNC B1 ;  /* 0x0000000000017941 */ /* 0x000fea0003800000 */
.L_x_39723:
        /* <DEDUP_REMOVED lines=11> */
.L_x_39727:
[----:B------:R-:W-:Y:S01]  /*1f140*/  MOV R10, R7 ;  /* 0x00000007000a7202 */ /* 0x000fe20000000f00 */
[----:B------:R-:W-:Y:S02]  /*1f150*/  IMAD.MOV.U32 R12, RZ, RZ, R9 ;  /* 0x000000ffff0c7224 */ /* 0x000fe400078e0009 */
[----:B------:R-:W-:Y:S02]  /*1f160*/  IMAD.MOV.U32 R165, RZ, RZ, R164 ;  /* 0x000000ffffa57224 */ /* 0x000fe400078e00a4 */
[----:B------:R-:W-:Y:S02]  /*1f170*/  IMAD.MOV.U32 R99, RZ, RZ, R98 ;  /* 0x000000ffff637224 */ /* 0x000fe400078e0062 */
.L_x_39728:
[----:B------:R-:W-:Y:S05]  /*1f180*/  BSYNC B1 ;  /* 0x0000000000017941 */ /* 0x000fea0003800000 */
.L_x_39726:
        /* <DEDUP_REMOVED lines=11> */
.L_x_39730:
[----:B------:R-:W-:Y:S01]  /*1f240*/  MOV R7, R10 ;  /* 0x0000000a00077202 */ /* 0x000fe20000000f00 */
[----:B------:R-:W-:Y:S02]  /*1f250*/  IMAD.MOV.U32 R9, RZ, RZ, R12 ;  /* 0x000000ffff097224 */ /* 0x000fe400078e000c */
[----:B------:R-:W-:Y:S02]  /*1f260*/  IMAD.MOV.U32 R164, RZ, RZ, R167 ;  /* 0x000000ffffa47224 */ /* 0x000fe400078e00a7 */
[----:B------:R-:W-:Y:S02]  /*1f270*/  IMAD.MOV.U32 R98, RZ, RZ, R101 ;  /* 0x000000ffff627224 */ /* 0x000fe400078e0065 */
.L_x_39731:
[----:B------:R-:W-:Y:S05]  /*1f280*/  BSYNC B1 ;  /* 0x0000000000017941 */ /* 0x000fea0003800000 */
.L_x_39729:
        /* <DEDUP_REMOVED lines=11> */
.L_x_39733:
[----:B------:R-:W-:Y:S01]  /*1f340*/  MOV R10, R7 ;  /* 0x00000007000a7202 */ /* 0x000fe20000000f00 */
[----:B------:R-:W-:Y:S02]  /*1f350*/  IMAD.MOV.U32 R12, RZ, RZ, R9 ;  /* 0x000000ffff0c7224 */ /* 0x000fe400078e0009 */
[----:B------:R-:W-:Y:S02]  /*1f360*/  IMAD.MOV.U32 R167, RZ, RZ, R166 ;  /* 0x000000ffffa77224 */ /* 0x000fe400078e00a6 */
[----:B------:R-:W-:Y:S02]  /*1f370*/  IMAD.MOV.U32 R101, RZ, RZ, R100 ;  /* 0x000000ffff657224 */ /* 0x000fe400078e0064 */
.L_x_39734:
[----:B------:R-:W-:Y:S05]  /*1f380*/  BSYNC B1 ;  /* 0x0000000000017941 */ /* 0x000fea0003800000 */
.L_x_39732:
        /* <DEDUP_REMOVED lines=11> */
.L_x_39736:
[----:B------:R-:W-:Y:S01]  /*1f440*/  MOV R7, R10 ;  /* 0x0000000a00077202 */ /* 0x000fe20000000f00 */
[----:B------:R-:W-:Y:S02]  /*1f450*/  IMAD.MOV.U32 R9, RZ, RZ, R12 ;  /* 0x000000ffff097224 */ /* 0x000fe400078e000c */
[----:B------:R-:W-:Y:S02]  /*1f460*/  IMAD.MOV.U32 R166, RZ, RZ, R169 ;  /* 0x000000ffffa67224 */ /* 0x000fe400078e00a9 */
[----:B------:R-:W-:Y:S02]  /*1f470*/  IMAD.MOV.U32 R100, RZ, RZ, R103 ;  /* 0x000000ffff647224 */ /* 0x000fe400078e0067 */
.L_x_39737:
[----:B------:R-:W-:Y:S05]  /*1f480*/  BSYNC B1 ;  /* 0x0000000000017941 */ /* 0x000fea0003800000 */
.L_x_39735:
        /* <DEDUP_REMOVED lines=11> */
.L_x_39739:
[----:B------:R-:W-:Y:S01]  /*1f540*/  MOV R10, R7 ;  /* 0x00000007000a7202 */ /* 0x000fe20000000f00 */
[----:B------:R-:W-:Y:S02]  /*1f550*/  IMAD.MOV.U32 R12, RZ, RZ, R9 ;  /* 0x000000ffff0c7224 */ /* 0x000fe400078e0009 */
[----:B------:R-:W-:Y:S02]  /*1f560*/  IMAD.MOV.U32 R169, RZ, RZ, R168 ;  /* 0x000000ffffa97224 */ /* 0x000fe400078e00a8 */
[----:B------:R-:W-:Y:S02]  /*1f570*/  IMAD.MOV.U32 R103, RZ, RZ, R102 ;  /* 0x000000ffff677224 */ /* 0x000fe400078e0066 */
.L_x_39740:
[----:B------:R-:W-:Y:S05]  /*1f580*/  BSYNC B1 ;  /* 0x0000000000017941 */ /* 0x000fea0003800000 */
.L_x_39738:
        /* <DEDUP_REMOVED lines=11> */
.L_x_39742:
[----:B------:R-:W-:Y:S01]  /*1f640*/  MOV R7, R10 ;  /* 0x0000000a00077202 */ /* 0x000fe20000000f00 */
[----:B------:R-:W-:Y:S02]  /*1f650*/  IMAD.MOV.U32 R9, RZ, RZ, R12 ;  /* 0x000000ffff097224 */ /* 0x000fe400078e000c */
[----:B------:R-:W-:Y:S02]  /*1f660*/  IMAD.MOV.U32 R168, RZ, RZ, R171 ;  /* 0x000000ffffa87224 */ /* 0x000fe400078e00ab */
[----:B------:R-:W-:Y:S02]  /*1f670*/  IMAD.MOV.U32 R102, RZ, RZ, R105 ;  /* 0x000000ffff667224 */ /* 0x000fe400078e0069 */
.L_x_39743:
[----:B------:R-:W-:Y:S05]  /*1f680*/  BSYNC B1 ;  /* 0x0000000000017941 */ /* 0x000fea0003800000 */
.L_x_39741:
        /* <DEDUP_REMOVED lines=11> */
.L_x_39745:
[----:B------:R-:W-:Y:S01]  /*1f740*/  MOV R10, R7 ;  /* 0x00000007000a7202 */ /* 0x000fe20000000f00 */
[----:B------:R-:W-:Y:S02]  /*1f750*/  IMAD.MOV.U32 R12, RZ, RZ, R9 ;  /* 0x000000ffff0c7224 */ /* 0x000fe400078e0009 */
[----:B------:R-:W-:Y:S02]  /*1f760*/  IMAD.MOV.U32 R171, RZ, RZ, R170 ;  /* 0x000000ffffab7224 */ /* 0x000fe400078e00aa */
[----:B------:R-:W-:Y:S02]  /*1f770*/  IMAD.MOV.U32 R105, RZ, RZ, R104 ;  /* 0x000000ffff697224 */ /* 0x000fe400078e0068 */
.L_x_39746:
[----:B------:R-:W-:Y:S05]  /*1f780*/  BSYNC B1 ;  /* 0x0000000000017941 */ /* 0x000fea0003800000 */
.L_x_39744:
        /* <DEDUP_REMOVED lines=11> */
.L_x_39748:
[----:B------:R-:W-:Y:S01]  /*1f840*/  MOV R7, R10 ;  /* 0x0000000a00077202 */ /* 0x000fe20000000f00 */
[----:B------:R-:W-:Y:S02]  /*1f850*/  IMAD.MOV.U32 R9, RZ, RZ, R12 ;  /* 0x000000ffff097224 */ /* 0x000fe400078e000c */
[----:B------:R-:W-:Y:S02]  /*1f860*/  IMAD.MOV.U32 R170, RZ, RZ, R173 ;  /* 0x000000ffffaa7224 */ /* 0x000fe400078e00ad */
[----:B------:R-:W-:Y:S02]  /*1f870*/  IMAD.MOV.U32 R104, RZ, RZ, R107 ;  /* 0x000000ffff687224 */ /* 0x000fe400078e006b */
.L_x_39749:
[----:B------:R-:W-:Y:S05]  /*1f880*/  BSYNC B1 ;  /* 0x0000000000017941 */ /* 0x000fea0003800000 */
.L_x_39747:
        /* <DEDUP_REMOVED lines=11> */
.L_x_39751:
[----:B------:R-:W-:Y:S01]  /*1f940*/  MOV R10, R7 ;  /* 0x00000007000a7202 */ /* 0x000fe20000000f00 */
[----:B------:R-:W-:Y:S02]  /*1f950*/  IMAD.MOV.U32 R12, RZ, RZ, R9 ;  /* 0x000000ffff0c7224 */ /* 0x000fe400078e0009 */
[----:B------:R-:W-:Y:S02]  /*1f960*/  IMAD.MOV.U32 R173, RZ, RZ, R172 ;  /* 0x000000ffffad7224 */ /* 0x000fe400078e00ac */
[----:B------:R-:W-:Y:S02]  /*1f970*/  IMAD.MOV.U32 R107, RZ, RZ, R106 ;  /* 0x000000ffff6b7224 */ /* 0x000fe400078e006a */
.L_x_39752:
[----:B------:R-:W-:Y:S05]  /*1f980*/  BSYNC B1 ;  /* 0x0000000000017941 */ /* 0x000fea0003800000 */
.L_x_39750:
        /* <DEDUP_REMOVED lines=11> */
.L_x_39754:
[----:B------:R-:W-:Y:S01]  /*1fa40*/  MOV R7, R10 ;  /* 0x0000000a00077202 */ /* 0x000fe20000000f00 */
[----:B------:R-:W-:Y:S02]  /*1fa50*/  IMAD.MOV.U32 R9, RZ, RZ, R12 ;  /* 0x000000ffff097224 */ /* 0x000fe400078e000c */
[----:B------:R-:W-:Y:S02]  /*1fa60*/  IMAD.MOV.U32 R172, RZ, RZ, R175 ;  /* 0x000000ffffac7224 */ /* 0x000fe400078e00af */
[----:B------:R-:W-:Y:S02]  /*1fa70*/  IMAD.MOV.U32 R106, RZ, RZ, R109 ;  /* 0x000000ffff6a7224 */ /* 0x000fe400078e006d */
.L_x_39755:
[----:B------:R-:W-:Y:S05]  /*1fa80*/  BSYNC B1 ;  /* 0x0000000000017941 */ /* 0x000fea0003800000 */
.L_x_39753:
        /* <DEDUP_REMOVED lines=11> */
.L_x_39757:
[----:B------:R-:W-:Y:S01]  /*1fb40*/  MOV R10, R7 ;  /* 0x00000007000a7202 */ /* 0x000fe20000000f00 */
[----:B------:R-:W-:Y:S02]  /*1fb50*/  IMAD.MOV.U32 R12, RZ, RZ, R9 ;  /* 0x000000ffff0c7224 */ /* 0x000fe400078e0009 */
[----:B------:R-:W-:Y:S02]  /*1fb60*/  IMAD.MOV.U32 R175, RZ, RZ, R174 ;  /* 0x000000ffffaf7224 */ /* 0x000fe400078e00ae */
[----:B------:R-:W-:Y:S02]  /*1fb70*/  IMAD.MOV.U32 R109, RZ, RZ, R108 ;  /* 0x000000ffff6d7224 */ /* 0x000fe400078e006c */
.L_x_39758:
[----:B------:R-:W-:Y:S05]  /*1fb80*/  BSYNC B1 ;  /* 0x0000000000017941 */ /* 0x000fea0003800000 */
.L_x_39756:
        /* <DEDUP_REMOVED lines=11> */
.L_x_39760:
[----:B------:R-:W-:Y:S01]  /*1fc40*/  MOV R7, R10 ;  /* 0x0000000a00077202 */ /* 0x000fe20000000f00 */
[----:B------:R-:W-:Y:S02]  /*1fc50*/  IMAD.MOV.U32 R9, RZ, RZ, R12 ;  /* 0x000000ffff097224 */ /* 0x000fe400078e000c */
[----:B------:R-:W-:Y:S02]  /*1fc60*/  IMAD.MOV.U32 R174, RZ, RZ, R177 ;  /* 0x000000ffffae7224 */ /* 0x000fe400078e00b1 */
[----:B------:R-:W-:Y:S02]  /*1fc70*/  IMAD.MOV.U32 R108, RZ, RZ, R111 ;  /* 0x000000ffff6c7224 */ /* 0x000fe400078e006f */
.L_x_39761:
[----:B------:R-:W-:Y:S05]  /*1fc80*/  BSYNC B1 ;  /* 0x0000000000017941 */ /* 0x000fea0003800000 */
.L_x_39759:
        /* <DEDUP_REMOVED lines=11> */
.L_x_39763:
[----:B------:R-:W-:Y:S01]  /*1fd40*/  MOV R10, R7 ;  /* 0x00000007000a7202 */ /* 0x000fe20000000f00 */
[----:B------:R-:W-:Y:S02]  /*1fd50*/  IMAD.MOV.U32 R12, RZ, RZ, R9 ;  /* 0x000000ffff0c7224 */ /* 0x000fe400078e0009 */
[----:B------:R-:W-:Y:S02]  /*1fd60*/  IMAD.MOV.U32 R177, RZ, RZ, R176 ;  /* 0x000000ffffb17224 */ /* 0x000fe400078e00b0 */
[----:B------:R-:W-:Y:S02]  /*1fd70*/  IMAD.MOV.U32 R111, RZ, RZ, R110 ;  /* 0x000000ffff6f7224 */ /* 0x000fe400078e006e */
.L_x_39764:
[----:B------:R-:W-:Y:S05]  /*1fd80*/  BSYNC B1 ;  /* 0x0000000000017941 */ /* 0x000fea0003800000 */
.L_x_39762:
        /* <DEDUP_REMOVED lines=11> */
.L_x_39766:
[----:B------:R-:W-:Y:S01]  /*1fe40*/  MOV R7, R10 ;  /* 0x0000000a00077202 */ /* 0x000fe20000000f00 */
[----:B------:R-:W-:Y:S02]  /*1fe50*/  IMAD.MOV.U32 R9, RZ, RZ, R12 ;  /* 0x000000ffff097224 */ /* 0x000fe400078e000c */
[----:B------:R-:W-:Y:S02]  /*1fe60*/  IMAD.MOV.U32 R176, RZ, RZ, R179 ;  /* 0x000000ffffb07224 */ /* 0x000fe400078e00b3 */
[----:B------:R-:W-:Y:S02]  /*1fe70*/  IMAD.MOV.U32 R110, RZ, RZ, R113 ;  /* 0x000000ffff6e7224 */ /* 0x000fe400078e0071 */
.L_x_39767:
[----:B------:R-:W-:Y:S05]  /*1fe80*/  BSYNC B1 ;  /* 0x0000000000017941 */ /* 0x000fea0003800000 */
.L_x_39765:
        /* <DEDUP_REMOVED lines=11> */
.L_x_39769:
[----:B------:R-:W-:Y:S01]  /*1ff40*/  MOV R10, R7 ;  /* 0x00000007000a7202 */ /* 0x000fe20000000f00 */
[----:B------:R-:W-:Y:S02]  /*1ff50*/  IMAD.MOV.U32 R12, RZ, RZ, R9 ;  /* 0x000000ffff0c7224 */ /* 0x000fe400078e0009 */
[----:B------:R-:W-:Y:S02]  /*1ff60*/  IMAD.MOV.U32 R179, RZ, RZ, R178 ;  /* 0x000000ffffb37224 */ /* 0x000fe400078e00b2 */
[----:B------:R-:W-:Y:S02]  /*1ff70*/  IMAD.MOV.U32 R113, RZ, RZ, R112 ;  /* 0x000000ffff717224 */ /* 0x000fe400078e0070 */
.L_x_39770:
[----:B------:R-:W-:Y:S05]  /*1ff80*/  BSYNC B1 ;  /* 0x0000000000017941 */ /* 0x000fea0003800000 */
.L_x_39768:
        /* <DEDUP_REMOVED lines=11> */
.L_x_39772:
[----:B------:R-:W-:Y:S01]  /*20040*/  MOV R7, R10 ;  /* 0x0000000a00077202 */ /* 0x000fe20000000f00 */
[----:B------:R-:W-:Y:S02]  /*20050*/  IMAD.MOV.U32 R9, RZ, RZ, R12 ;  /* 0x000000ffff097224 */ /* 0x000fe400078e000c */
[----:B------:R-:W-:Y:S02]  /*20060*/  IMAD.MOV.U32 R178, RZ, RZ, R181 ;  /* 0x000000ffffb27224 */ /* 0x000fe400078e00b5 */
[----:B------:R-:W-:Y:S02]  /*20070*/  IMAD.MOV.U32 R112, RZ, RZ, R115 ;  /* 0x000000ffff707224 */ /* 0x000fe400078e0073 */
.L_x_39773:
[----:B------:R-:W-:Y:S05]  /*20080*/  BSYNC B1 ;  /* 0x0000000000017941 */ /* 0x000fea0003800000 */
.L_x_39771:
        /* <DEDUP_REMOVED lines=11> */
.L_x_39775:
[----:B------:R-:W-:Y:S01]  /*20140*/  MOV R10, R7 ;  /* 0x00000007000a7202 */ /* 0x000fe20000000f00 */
[----:B------:R-:W-:Y:S02]  /*20150*/  IMAD.MOV.U32 R12, RZ, RZ, R9 ;  /* 0x000000ffff0c7224 */ /* 0x000fe400078e0009 */
[----:B------:R-:W-:Y:S02]  /*20160*/  IMAD.MOV.U32 R181, RZ, RZ, R180 ;  /* 0x000000ffffb57224 */ /* 0x000fe400078e00b4 */
[----:B------:R-:W-:Y:S02]  /*20170*/  IMAD.MOV.U32 R115, RZ, RZ, R114 ;  /* 0x000000ffff737224 */ /* 0x000fe400078e0072 */
.L_x_39776:
[----:B------:R-:W-:Y:S05]  /*20180*/  BSYNC B1 ;  /* 0x0000000000017941 */ /* 0x000fea0003800000 */
.L_x_39774:
        /* <DEDUP_REMOVED lines=11> */
.L_x_39778:
[----:B------:R-:W-:Y:S01]  /*20240*/  MOV R7, R10 ;  /* 0x0000000a00077202 */ /* 0x000fe20000000f00 */
[----:B------:R-:W-:Y:S02]  /*20250*/  IMAD.MOV.U32 R9, RZ, RZ, R12 ;  /* 0x000000ffff097224 */ /* 0x000fe400078e000c */
[----:B------:R-:W-:Y:S02]  /*20260*/  IMAD.MOV.U32 R180, RZ, RZ, R183 ;  /* 0x000000ffffb47224 */ /* 0x000fe400078e00b7 */
[----:B------:R-:W-:Y:S02]  /*20270*/  IMAD.MOV.U32 R114, RZ, RZ, R117 ;  /* 0x000000ffff727224 */ /* 0x000fe400078e0075 */
.L_x_39779:
[----:B------:R-:W-:Y:S05]  /*20280*/  BSYNC B1 ;  /* 0x0000000000017941 */ /* 0x000fea0003800000 */
.L_x_39777:
        /* <DEDUP_REMOVED lines=11> */
.L_x_39781:
[----:B------:R-:W-:Y:S01]  /*20340*/  MOV R10, R7 ;  /* 0x00000007000a7202 */ /* 0x000fe20000000f00 */
[----:B------:R-:W-:Y:S02]  /*20350*/  IMAD.MOV.U32 R12, RZ, RZ, R9 ;  /* 0x000000ffff0c7224 */ /* 0x000fe400078e0009 */
[----:B------:R-:W-:Y:S02]  /*20360*/  IMAD.MOV.U32 R183, RZ, RZ, R182 ;  /* 0x000000ffffb77224 */ /* 0x000fe400078e00b6 */
[----:B------:R-:W-:Y:S02]  /*20370*/  IMAD.MOV.U32 R117, RZ, RZ, R116 ;  /* 0x000000ffff757224 */ /* 0x000fe400078e0074 */
.L_x_39782:
[----:B------:R-:W-:Y:S05]  /*20380*/  BSYNC B1 ;  /* 0x0000000000017941 */ /* 0x000fea0003800000 */
.L_x_39780:
        /* <DEDUP_REMOVED lines=11> */
.L_x_39784:
[----:B------:R-:W-:Y:S01]  /*20440*/  MOV R7, R10 ;  /* 0x0000000a00077202 */ /* 0x000fe20000000f00 */
[----:B------:R-:W-:Y:S02]  /*20450*/  IMAD.MOV.U32 R9, RZ, RZ, R12 ;  /* 0x000000ffff097224 */ /* 0x000fe400078e000c */
[----:B------:R-:W-:Y:S02]  /*20460*/  IMAD.MOV.U32 R182, RZ, RZ, R185 ;  /* 0x000000ffffb67224 */ /* 0x000fe400078e00b9 */
[----:B------:R-:W-:Y:S02]  /*20470*/  IMAD.MOV.U32 R116, RZ, RZ, R119 ;  /* 0x000000ffff747224 */ /* 0x000fe400078e0077 */
.L_x_39785:
[----:B------:R-:W-:Y:S05]  /*20480*/  BSYNC B1 ;  /* 0x0000000000017941 */ /* 0x000fea0003800000 */
.L_x_39783:
        /* <DEDUP_REMOVED lines=11> */
.L_x_39787:
[----:B------:R-:W-:Y:S01]  /*20540*/  MOV R10, R7 ;  /* 0x00000007000a7202 */ /* 0x000fe20000000f00 */
[----:B------:R-:W-:Y:S02]  /*20550*/  IMAD.MOV.U32 R12, RZ, RZ, R9 ;  /* 0x000000ffff0c7224 */ /* 0x000fe400078e0009 */
[----:B------:R-:W-:Y:S02]  /*20560*/  IMAD.MOV.U32 R185, RZ, RZ, R184 ;  /* 0x000000ffffb97224 */ /* 0x000fe400078e00b8 */
[----:B------:R-:W-:Y:S02]  /*20570*/  IMAD.MOV.U32 R119, RZ, RZ, R118 ;  /* 0x000000ffff777224 */ /* 0x000fe400078e0076 */
.L_x_39788:
[----:B------:R-:W-:Y:S05]  /*20580*/  BSYNC B1 ;  /* 0x0000000000017941 */ /* 0x000fea0003800000 */
.L_x_39786:
        /* <DEDUP_REMOVED lines=11> */
.L_x_39790:
[----:B------:R-:W-:Y:S01]  /*20640*/  MOV R7, R10 ;  /* 0x0000000a00077202 */ /* 0x000fe20000000f00 */
[----:B------:R-:W-:Y:S02]  /*20650*/  IMAD.MOV.U32 R9, RZ, RZ, R12 ;  /* 0x000000ffff097224 */ /* 0x000fe400078e000c */
[----:B------:R-:W-:Y:S02]  /*20660*/  IMAD.MOV.U32 R184, RZ, RZ, R187 ;  /* 0x000000ffffb87224 */ /* 0x000fe400078e00bb */
[----:B------:R-:W-:Y:S02]  /*20670*/  IMAD.MOV.U32 R118, RZ, RZ, R121 ;  /* 0x000000ffff767224 */ /* 0x000fe400078e0079 */
.L_x_39791:
[----:B------:R-:W-:Y:S05]  /*20680*/  BSYNC B1 ;  /* 0x0000000000017941 */ /* 0x000fea0003800000 */
.L_x_39789:
        /* <DEDUP_REMOVED lines=11> */
.L_x_39793:
[----:B------:R-:W-:Y:S01]  /*20740*/  MOV R10, R7 ;  /* 0x00000007000a7202 */ /* 0x000fe20000000f00 */
[----:B------:R-:W-:Y:S02]  /*20750*/  IMAD.MOV.U32 R12, RZ, RZ, R9 ;  /* 0x000000ffff0c7224 */ /* 0x000fe400078e0009 */
[----:B------:R-:W-:Y:S02]  /*20760*/  IMAD.MOV.U32 R187, RZ, RZ, R186 ;  /* 0x000000ffffbb7224 */ /* 0x000fe400078e00ba */
[----:B------:R-:W-:Y:S02]  /*20770*/  IMAD.MOV.U32 R121, RZ, RZ, R120 ;  /* 0x000000ffff797224 */ /* 0x000fe400078e0078 */
.L_x_39794:
[----:B------:R-:W-:Y:S05]  /*20780*/  BSYNC B1 ;  /* 0x0000000000017941 */ /* 0x000fea0003800000 */
.L_x_39792:
        /* <DEDUP_REMOVED lines=11> */
.L_x_39796:
[----:B------:R-:W-:Y:S01]  /*20840*/  MOV R7, R10 ;  /* 0x0000000a00077202 */ /* 0x000fe20000000f00 */
[----:B------:R-:W-:Y:S02]  /*20850*/  IMAD.MOV.U32 R9, RZ, RZ, R12 ;  /* 0x000000ffff097224 */ /* 0x000fe400078e000c */
[----:B------:R-:W-:Y:S02]  /*20860*/  IMAD.MOV.U32 R186, RZ, RZ, R189 ;  /* 0x000000ffffba7224 */ /* 0x000fe400078e00bd */
[----:B------:R-:W-:Y:S02]  /*20870*/  IMAD.MOV.U32 R120, RZ, RZ, R123 ;  /* 0x000000ffff787224 */ /* 0x000fe400078e007b */
.L_x_39797:
[----:B------:R-:W-:Y:S05]  /*20880*/  BSYNC B1 ;  /* 0x0000000000017941 */ /* 0x000fea0003800000 */
.L_x_39795:
        /* <DEDUP_REMOVED lines=11> */
.L_x_39799:
[----:B------:R-:W-:Y:S01]  /*20940*/  MOV R10, R7 ;  /* 0x00000007000a7202 */ /* 0x000fe20000000f00 */
[----:B------:R-:W-:Y:S02]  /*20950*/  IMAD.MOV.U32 R12, RZ, RZ, R9 ;  /* 0x000000ffff0c7224 */ /* 0x000fe400078e0009 */
[----:B------:R-:W-:Y:S02]  /*20960*/  IMAD.MOV.U32 R189, RZ, RZ, R188 ;  /* 0x000000ffffbd7224 */ /* 0x000fe400078e00bc */
[----:B------:R-:W-:Y:S02]  /*20970*/  IMAD.MOV.U32 R123, RZ, RZ, R122 ;  /* 0x000000ffff7b7224 */ /* 0x000fe400078e007a */
.L_x_39800:
[----:B------:R-:W-:Y:S05]  /*20980*/  BSYNC B1 ;  /* 0x0000000000017941 */ /* 0x000fea0003800000 */
.L_x_39798:
        /* <DEDUP_REMOVED lines=11> */
.L_x_39802:
[----:B------:R-:W-:Y:S01]  /*20a40*/  MOV R7, R10 ;  /* 0x0000000a00077202 */ /* 0x000fe20000000f00 */
[----:B------:R-:W-:Y:S02]  /*20a50*/  IMAD.MOV.U32 R9, RZ, RZ, R12 ;  /* 0x000000ffff097224 */ /* 0x000fe400078e000c */
[----:B------:R-:W-:Y:S02]  /*20a60*/  IMAD.MOV.U32 R188, RZ, RZ, R191 ;  /* 0x000000ffffbc7224 */ /* 0x000fe400078e00bf */
[----:B------:R-:W-:Y:S02]  /*20a70*/  IMAD.MOV.U32 R122, RZ, RZ, R125 ;  /* 0x000000ffff7a7224 */ /* 0x000fe400078e007d */
.L_x_39803:
[----:B------:R-:W-:Y:S05]  /*20a80*/  BSYNC B1 ;  /* 0x0000000000017941 */ /* 0x000fea0003800000 */
.L_x_39801:
        /* <DEDUP_REMOVED lines=11> */
.L_x_39805:
[----:B------:R-:W-:Y:S01]  /*20b40*/  MOV R10, R7 ;  /* 0x00000007000a7202 */ /* 0x000fe20000000f00 */
[----:B------:R-:W-:Y:S02]  /*20b50*/  IMAD.MOV.U32 R12, RZ, RZ, R9 ;  /* 0x000000ffff0c7224 */ /* 0x000fe400078e0009 */
[----:B------:R-:W-:Y:S02]  /*20b60*/  IMAD.MOV.U32 R191, RZ, RZ, R190 ;  /* 0x000000ffffbf7224 */ /* 0x000fe400078e00be */
[----:B------:R-:W-:Y:S02]  /*20b70*/  IMAD.MOV.U32 R125, RZ, RZ, R124 ;  /* 0x000000ffff7d7224 */ /* 0x000fe400078e007c */
.L_x_39806:
[----:B------:R-:W-:Y:S05]  /*20b80*/  BSYNC B1 ;  /* 0x0000000000017941 */ /* 0x000fea0003800000 */
.L_x_39804:
        /* <DEDUP_REMOVED lines=11> */
.L_x_39808:
[----:B------:R-:W-:Y:S01]  /*20c40*/  MOV R7, R10 ;  /* 0x0000000a00077202 */ /* 0x000fe20000000f00 */
[----:B------:R-:W-:Y:S02]  /*20c50*/  IMAD.MOV.U32 R9, RZ, RZ, R12 ;  /* 0x000000ffff097224 */ /* 0x000fe400078e000c */
[----:B------:R-:W-:Y:S02]  /*20c60*/  IMAD.MOV.U32 R190, RZ, RZ, R193 ;  /* 0x000000ffffbe7224 */ /* 0x000fe400078e00c1 */
[----:B------:R-:W-:Y:S02]  /*20c70*/  IMAD.MOV.U32 R124, RZ, RZ, R127 ;  /* 0x000000ffff7c7224 */ /* 0x000fe400078e007f */
.L_x_39809:
[----:B------:R-:W-:Y:S05]  /*20c80*/  BSYNC B1 ;  /* 0x0000000000017941 */ /* 0x000fea0003800000 */
.L_x_39807:
        /* <DEDUP_REMOVED lines=11> */
.L_x_39811:
[----:B------:R-:W-:Y:S01]  /*20d40*/  MOV R10, R7 ;  /* 0x00000007000a7202 */ /* 0x000fe20000000f00 */
[----:B------:R-:W-:Y:S02]  /*20d50*/  IMAD.MOV.U32 R12, RZ, RZ, R9 ;  /* 0x000000ffff0c7224 */ /* 0x000fe400078e0009 */
[----:B------:R-:W-:Y:S02]  /*20d60*/  IMAD.MOV.U32 R193, RZ, RZ, R192 ;  /* 0x000000ffffc17224 */ /* 0x000fe400078e00c0 */
[----:B------:R-:W-:Y:S02]  /*20d70*/  IMAD.MOV.U32 R127, RZ, RZ, R126 ;  /* 0x000000ffff7f7224 */ /* 0x000fe400078e007e */
.L_x_39812:
[----:B------:R-:W-:Y:S05]  /*20d80*/  BSYNC B1 ;  /* 0x0000000000017941 */ /* 0x000fea0003800000 */
.L_x_39810:
        /* <DEDUP_REMOVED lines=11> */
.L_x_39814:
[----:B------:R-:W-:Y:S01]  /*20e40*/  MOV R7, R10 ;  /* 0x0000000a00077202 */ /* 0x000fe20000000f00 */
[----:B------:R-:W-:Y:S02]  /*20e50*/  IMAD.MOV.U32 R9, RZ, RZ, R12 ;  /* 0x000000ffff097224 */ /* 0x000fe400078e000c */
[----:B------:R-:W-:Y:S02]  /*20e60*/  IMAD.MOV.U32 R192, RZ, RZ, R195 ;  /* 0x000000ffffc07224 */ /* 0x000fe400078e00c3 */
[----:B------:R-:W-:Y:S02]  /*20e70*/  IMAD.MOV.U32 R126, RZ, RZ, R129 ;  /* 0x000000ffff7e7224 */ /* 0x000fe400078e0081 */
.L_x_39815:
[----:B------:R-:W-:Y:S05]  /*20e80*/  BSYNC B1 ;  /* 0x0000000000017941 */ /* 0x000fea0003800000 */
.L_x_39813:
        /* <DEDUP_REMOVED lines=11> */
.L_x_39817:
[----:B------:R-:W-:Y:S01]  /*20f40*/  MOV R10, R7 ;  /* 0x00000007000a7202 */ /* 0x000fe20000000f00 */
[----:B------:R-:W-:Y:S02]  /*20f50*/  IMAD.MOV.U32 R12, RZ, RZ, R9 ;  /* 0x000000ffff0c7224 */ /* 0x000fe400078e0009 */
[----:B------:R-:W-:Y:S02]  /*20f60*/  IMAD.MOV.U32 R195, RZ, RZ, R194 ;  /* 0x000000ffffc37224 */ /* 0x000fe400078e00c2 */
[----:B------:R-:W-:Y:S02]  /*20f70*/  IMAD.MOV.U32 R129, RZ, RZ, R128 ;  /* 0x000000ffff817224 */ /* 0x000fe400078e0080 */
.L_x_39818:
[----:B------:R-:W-:Y:S05]  /*20f80*/  BSYNC B1 ;  /* 0x0000000000017941 */ /* 0x000fea0003800000 */
.L_x_39816:
        /* <DEDUP_REMOVED lines=11> */
.L_x_39820:
[----:B------:R-:W-:Y:S01]  /*21040*/  MOV R7, R10 ;  /* 0x0000000a00077202 */ /* 0x000fe20000000f00 */
[----:B------:R-:W-:Y:S02]  /*21050*/  IMAD.MOV.U32 R9, RZ, RZ, R12 ;  /* 0x000000ffff097224 */ /* 0x000fe400078e000c */
[----:B------:R-:W-:Y:S02]  /*21060*/  IMAD.MOV.U32 R194, RZ, RZ, R197 ;  /* 0x000000ffffc27224 */ /* 0x000fe400078e00c5 */
[----:B------:R-:W-:Y:S02]  /*21070*/  IMAD.MOV.U32 R128, RZ, RZ, R131 ;  /* 0x000000ffff807224 */ /* 0x000fe400078e0083 */
.L_x_39821:
[----:B------:R-:W-:Y:S05]  /*21080*/  BSYNC B1 ;  /* 0x0000000000017941 */ /* 0x000fea0003800000 */
.L_x_39819:
        /* <DEDUP_REMOVED lines=11> */
.L_x_39823:
[----:B------:R-:W-:Y:S01]  /*21140*/  MOV R10, R7 ;  /* 0x00000007000a7202 */ /* 0x000fe20000000f00 */
[----:B------:R-:W-:Y:S02]  /*21150*/  IMAD.MOV.U32 R12, RZ, RZ, R9 ;  /* 0x000000ffff0c7224 */ /* 0x000fe400078e0009 */
[----:B------:R-:W-:Y:S02]  /*21160*/  IMAD.MOV.U32 R197, RZ, RZ, R196 ;  /* 0x000000ffffc57224 */ /* 0x000fe400078e00c4 */
[----:B------:R-:W-:Y:S02]  /*21170*/  IMAD.MOV.U32 R131, RZ, RZ, R130 ;  /* 0x000000ffff837224 */ /* 0x000fe400078e0082 */
.L_x_39824:
[----:B------:R-:W-:Y:S05]  /*21180*/  BSYNC B1 ;  /* 0x0000000000017941 */ /* 0x000fea0003800000 */
.L_x_39822:
        /* <DEDUP_REMOVED lines=11> */
.L_x_39826:
[----:B------:R-:W-:Y:S01]  /*21240*/  MOV R7, R10 ;  /* 0x0000000a00077202 */ /* 0x000fe20000000f00 */
[----:B------:R-:W-:Y:S02]  /*21250*/  IMAD.MOV.U32 R9, RZ, RZ, R12 ;  /* 0x000000ffff097224 */ /* 0x000fe400078e000c */
[----:B------:R-:W-:Y:S02]  /*21260*/  IMAD.MOV.U32 R196, RZ, RZ, R199 ;  /* 0x000000ffffc47224 */ /* 0x000fe400078e00c7 */
[----:B------:R-:W-:Y:S02]  /*21270*/  IMAD.MOV.U32 R130, RZ, RZ, R133 ;  /* 0x000000ffff827224 */ /* 0x000fe400078e0085 */
.L_x_39827:
[----:B------:R-:W-:Y:S05]  /*21280*/  BSYNC B1 ;  /* 0x0000000000017941 */ /* 0x000fea0003800000 */
.L_x_39825:
        /* <DEDUP_REMOVED lines=11> */
.L_x_39829:
[----:B------:R-:W-:Y:S01]  /*21340*/  MOV R10, R7 ;  /* 0x00000007000a7202 */ /* 0x000fe20000000f00 */
[----:B------:R-:W-:Y:S02]  /*21350*/  IMAD.MOV.U32 R12, RZ, RZ, R9 ;  /* 0x000000ffff0c7224 */ /* 0x000fe400078e0009 */
[----:B------:R-:W-:Y:S02]  /*21360*/  IMAD.MOV.U32 R199, RZ, RZ, R198 ;  /* 0x000000ffffc77224 */ /* 0x000fe400078e00c6 */
[----:B------:R-:W-:Y:S02]  /*21370*/  IMAD.MOV.U32 R133, RZ, RZ, R132 ;  /* 0x000000ffff857224 */ /* 0x000fe400078e0084 */
.L_x_39830:
[----:B------:R-:W-:Y:S05]  /*21380*/  BSYNC B1 ;  /* 0x0000000000017941 */ /* 0x000fea0003800000 */
.L_x_39828:
        /* <DEDUP_REMOVED lines=11> */
.L_x_39832:
[----:B------:R-:W-:Y:S01]  /*21440*/  MOV R7, R10 ;  /* 0x0000000a00077202 */ /* 0x000fe20000000f00 */
[----:B------:R-:W-:Y:S02]  /*21450*/  IMAD.MOV.U32 R9, RZ, RZ, R12 ;  /* 0x000000ffff097224 */ /* 0x000fe400078e000c */
[----:B------:R-:W-:Y:S02]  /*21460*/  IMAD.MOV.U32 R198, RZ, RZ, R201 ;  /* 0x000000ffffc67224 */ /* 0x000fe400078e00c9 */
[----:B------:R-:W-:Y:S02]  /*21470*/  IMAD.MOV.U32 R132, RZ, RZ, R135 ;  /* 0x000000ffff847224 */ /* 0x000fe400078e0087 */
.L_x_39833:
[----:B------:R-:W-:Y:S05]  /*21480*/  BSYNC B1 ;  /* 0x0000000000017941 */ /* 0x000fea0003800000 */
.L_x_39831:
        /* <DEDUP_REMOVED lines=11> */
.L_x_39835:
[----:B------:R-:W-:Y:S01]  /*21540*/  MOV R10, R7 ;  /* 0x00000007000a7202 */ /* 0x000fe20000000f00 */
[----:B------:R-:W-:Y:S02]  /*21550*/  IMAD.MOV.U32 R12, RZ, RZ, R9 ;  /* 0x000000ffff0c7224 */ /* 0x000fe400078e0009 */
[----:B------:R-:W-:Y:S02]  /*21560*/  IMAD.MOV.U32 R201, RZ, RZ, R200 ;  /* 0x000000ffffc97224 */ /* 0x000fe400078e00c8 */
[----:B------:R-:W-:Y:S02]  /*21570*/  IMAD.MOV.U32 R135, RZ, RZ, R134 ;  /* 0x000000ffff877224 */ /* 0x000fe400078e0086 */
.L_x_39836:
[----:B------:R-:W-:Y:S05]  /*21580*/  BSYNC B1 ;  /* 0x0000000000017941 */ /* 0x000fea0003800000 */
.L_x_39834:
        /* <DEDUP_REMOVED lines=11> */
.L_x_39838:
[----:B------:R-:W-:Y:S01]  /*21640*/  MOV R7, R10 ;  /* 0x0000000a00077202 */ /* 0x000fe20000000f00 */
[----:B------:R-:W-:Y:S02]  /*21650*/  IMAD.MOV.U32 R9, RZ, RZ, R12 ;  /* 0x000000ffff097224 */ /* 0x000fe400078e000c */
[----:B------:R-:W-:Y:S02]  /*21660*/  IMAD.MOV.U32 R200, RZ, RZ, R203 ;  /* 0x000000ffffc87224 */ /* 0x000fe400078e00cb */
[----:B------:R-:W-:Y:S02]  /*21670*/  IMAD.MOV.U32 R134, RZ, RZ, R137 ;  /* 0x000000ffff867224 */ /* 0x000fe400078e0089 */
.L_x_39839:
[----:B------:R-:W-:Y:S05]  /*21680*/  BSYNC B1 ;  /* 0x0000000000017941 */ /* 0x000fea0003800000 */
.L_x_39837:
        /* <DEDUP_REMOVED lines=11> */
.L_x_39841:
[----:B------:R-:W-:Y:S01]  /*21740*/  MOV R10, R7 ;  /* 0x00000007000a7202 */ /* 0x000fe20000000f00 */
[----:B------:R-:W-:Y:S02]  /*21750*/  IMAD.MOV.U32 R12, RZ, RZ, R9 ;  /* 0x000000ffff0c7224 */ /* 0x000fe400078e0009 */
[----:B------:R-:W-:Y:S02]  /*21760*/  IMAD.MOV.U32 R203, RZ, RZ, R202 ;  /* 0x000000ffffcb7224 */ /* 0x000fe400078e00ca */
[----:B------:R-:W-:Y:S02]  /*21770*/  IMAD.MOV.U32 R137, RZ, RZ, R136 ;  /* 0x000000ffff897224 */ /* 0x000fe400078e0088 */
.L_x_39842:
[----:B------:R-:W-:Y:S05]  /*21780*/  BSYNC B1 ;  /* 0x0000000000017941 */ /* 0x000fea0003800000 */
.L_x_39840:
        /* <DEDUP_REMOVED lines=11> */
.L_x_39844:
[----:B------:R-:W-:Y:S01]  /*21840*/  MOV R7, R10 ;  /* 0x0000000a00077202 */ /* 0x000fe20000000f00 */
[----:B------:R-:W-:Y:S02]  /*21850*/  IMAD.MOV.U32 R9, RZ, RZ, R12 ;  /* 0x000000ffff097224 */ /* 0x000fe400078e000c */
[----:B------:R-:W-:Y:S02]  /*21860*/  IMAD.MOV.U32 R202, RZ, RZ, R205 ;  /* 0x000000ffffca7224 */ /* 0x000fe400078e00cd */
[----:B------:R-:W-:Y:S02]  /*21870*/  IMAD.MOV.U32 R136, RZ, RZ, R139 ;  /* 0x000000ffff887224 */ /* 0x000fe400078e008b */
.L_x_39845:
[----:B------:R-:W-:Y:S05]  /*21880*/  BSYNC B1 ;  /* 0x0000000000017941 */ /* 0x000fea0003800000 */
.L_x_39843:
        /* <DEDUP_REMOVED lines=11> */
.L_x_39847:
[----:B------:R-:W-:Y:S01]  /*21940*/  MOV R10, R7 ;  /* 0x00000007000a7202 */ /* 0x000fe20000000f00 */
[----:B------:R-:W-:Y:S02]  /*21950*/  IMAD.MOV.U32 R12, RZ, RZ, R9 ;  /* 0x000000ffff0c7224 */ /* 0x000fe400078e0009 */
[----:B------:R-:W-:Y:S02]  /*21960*/  IMAD.MOV.U32 R205, RZ, RZ, R204 ;  /* 0x000000ffffcd7224 */ /* 0x000fe400078e00cc */
[----:B------:R-:W-:Y:S02]  /*21970*/  IMAD.MOV.U32 R139, RZ, RZ, R138 ;  /* 0x000000ffff8b7224 */ /* 0x000fe400078e008a */
.L_x_39848:
[----:B------:R-:W-:Y:S05]  /*21980*/  BSYNC B1 ;  /* 0x0000000000017941 */ /* 0x000fea0003800000 */
.L_x_39846:
        /* <DEDUP_REMOVED lines=11> */
.L_x_39850:
[----:B------:R-:W-:Y:S01]  /*21a40*/  MOV R7, R10 ;  /* 0x0000000a00077202 */ /* 0x000fe20000000f00 */
[----:B------:R-:W-:Y:S02]  /*21a50*/  IMAD.MOV.U32 R9, RZ, RZ, R12 ;  /* 0x000000ffff097224 */ /* 0x000fe400078e000c */
[----:B------:R-:W-:Y:S02]  /*21a60*/  IMAD.MOV.U32 R204, RZ, RZ, R207 ;  /* 0x000000ffffcc7224 */ /* 0x000fe400078e00cf */
[----:B------:R-:W-:Y:S02]  /*21a70*/  IMAD.MOV.U32 R138, RZ, RZ, R141 ;  /* 0x000000ffff8a7224 */ /* 0x000fe400078e008d */
.L_x_39851:
[----:B------:R-:W-:Y:S05]  /*21a80*/  BSYNC B1 ;  /* 0x0000000000017941 */ /* 0x000fea0003800000 */
.L_x_39849:
        /* <DEDUP_REMOVED lines=11> */
.L_x_39853:
[----:B------:R-:W-:Y:S01]  /*21b40*/  IMAD.MOV.U32 R207, RZ, RZ, R206 ;  /* 0x000000ffffcf7224 */ /* 0x000fe200078e00ce */
[-C--:B------:R-:W-:Y:S01]  /*21b50*/  MOV R10, R7.reuse ;  /* 0x00000007000a7202 */ /* 0x080fe20000000f00 */
[----:B------:R-:W-:Y:S01]  /*21b60*/  IMAD.MOV.U32 R141, RZ, RZ, R140 ;  /* 0x000000ffff8d7224 */ /* 0x000fe200078e008c */
[----:B------:R-:W-:Y:S01]  /*21b70*/  MOV R206, R7 ;  /* 0x0000000700ce7202 */ /* 0x000fe20000000f00 */
[--C-:B------:R-:W-:Y:S02]  /*21b80*/  IMAD.MOV.U32 R11, RZ, RZ, R9.reuse ;  /* 0x000000ffff0b7224 */ /* 0x100fe400078e0009 */
[----:B------:R-:W-:Y:S02]  /*21b90*/  IMAD.MOV.U32 R140, RZ, RZ, R9 ;  /* 0x000000ffff8c7224 */ /* 0x000fe400078e0009 */
.L_x_39854:
[----:B------:R-:W-:Y:S05]  /*21ba0*/  BSYNC B1 ;  /* 0x0000000000017941 */ /* 0x000fea0003800000 */
.L_x_39852:
[----:B------:R-:W-:Y:S01]  /*21bb0*/  IADD3 R4, R4, 0x4, RZ ;  /* 0x0000000404047810 */ /* 0x000fe20007ffe0ff */
[----:B------:R-:W-:Y:S01]  /*21bc0*/  @!P1 CALL.REL.NOINC `(.L_x_39855) ;  /* 0x0000001000009944 */ /* 0x000fe20003c00000 */
[----:B------:R-:W-:Y:S05]  /*21bd0*/  BRA `(.L_x_39856) ;  /* 0xffffc02000007947 */ /* 0x000fea000383ffff */
.L_x_39855:
[----:B------:R-:W-:Y:S01]  /*21be0*/  FADD.FTZ R143, R143, R8 ;  /* 0x000000088f8f7221 */ /* 0x000fe20000010000 */
[----:B------:R-:W-:Y:S01]  /*21bf0*/  MOV R140, R11 ;  /* 0x0000000b008c7202 */ /* 0x000fe20000000f00 */
[----:B------:R-:W-:Y:S02]  /*21c00*/  IMAD.MOV.U32 R142, RZ, RZ, R5 ;  /* 0x000000ffff8e7224 */ /* 0x000fe400078e0005 */
[----:B------:R-:W-:-:S02]  /*21c10*/  IMAD.MOV.U32 R206, RZ, RZ, R10 ;  /* 0x000000ffffce7224 */ /* 0x000fc400078e000a */
.L_x_39665:
[----:B------:R-:W-:Y:S05]  /*21c20*/  BSYNC B0 ;  /* 0x0000000000007941 */ /* 0x000fea0003800000 */
.L_x_39664:
        /* <DEDUP_REMOVED lines=200> */
[----:B-1----:R-:W-:-:S02]  /*228b0*/  IMAD.MOV.U32 R6, RZ, RZ, RZ ;  /* 0x000000ffff067224 */ /* 0x002fc400078e00ff */
[----:B------:R-:W-:Y:S01]  /*228c0*/  IMAD.MOV.U32 R0, RZ, RZ, R1 ;  /* 0x000000ffff007224 */ /* 0x000fe200078e0001 */
[----:B------:R-:W-:Y:S02]  /*228d0*/  FSEL R5, R142, R48, P0 ;  /* 0x000000308e057208 */ /* 0x000fe40000000000 */
[----:B------:R-:W-:Y:S02]  /*228e0*/  FSEL R48, R48, R142, P0 ;  /* 0x0000008e30307208 */ /* 0x000fe40000000000 */
[----:B------:R-:W-:Y:S02]  /*228f0*/  FSEL R8, R49, R143, P0 ;  /* 0x0000008f31087208 */ /* 0x000fe40000000000 */
[----:B------:R-:W-:Y:S01]  /*22900*/  FSEL R143, R143, R49, P0 ;  /* 0x000000318f8f7208 */ /* 0x000fe20000000000 */
[----:B------:R-:W-:-:S04]  /*22910*/  FADD.FTZ R48, -R5, R48 ;  /* 0x0000003005307221 */ /* 0x000fc80000010100 */
[----:B------:R-:W-:-:S04]  /*22920*/  FMUL.FTZ R48, R48, 1.4426950216293334961 ;  /* 0x3fb8aa3b30307820 */ /* 0x000fc80000410000 */
[----:B------:R-:W1:Y:S02]  /*22930*/  MUFU.EX2 R7, R48 ;  /* 0x0000003000077308 */ /* 0x000e640000000800 */
[----:B-1----:R-:W-:-:S06]  /*22940*/  FMUL.FTZ R8, R8, R7 ;  /* 0x0000000708087220 */ /* 0x002fcc0000410000 */
.L_x_40049:
        /* <DEDUP_REMOVED lines=20> */
.L_x_39860:
[----:B------:R-:W-:Y:S01]  /*22a90*/  IMAD.MOV.U32 R10, RZ, RZ, R145 ;  /* 0x000000ffff0a7224 */ /* 0x000fe200078e0091 */
[----:B------:R-:W-:Y:S01]  /*22aa0*/  MOV R12, R215 ;  /* 0x000000d7000c7202 */ /* 0x000fe20000000f00 */
[----:B------:R-:W-:Y:S02]  /*22ab0*/  IMAD.MOV.U32 R145, RZ, RZ, R144 ;  /* 0x000000ffff917224 */ /* 0x000fe400078e0090 */
[----:B------:R-:W-:Y:S02]  /*22ac0*/  IMAD.MOV.U32 R215, RZ, RZ, R214 ;  /* 0x000000ffffd77224 */ /* 0x000fe400078e00d6 */
.L_x_39861:
[----:B------:R-:W-:Y:S05]  /*22ad0*/  BSYNC B1 ;  /* 0x0000000000017941 */ /* 0x000fea0003800000 */
.L_x_39859:
        /* <DEDUP_REMOVED lines=11> */
.L_x_39863:
[----:B------:R-:W-:Y:S01]  /*22b90*/  IMAD.MOV.U32 R7, RZ, RZ, R10 ;  /* 0x000000ffff077224 */ /* 0x000fe200078e000a */
[----:B------:R-:W-:Y:S01]  /*22ba0*/  MOV R9, R12 ;  /* 0x0000000c00097202 */ /* 0x000fe20000000f00 */
[----:B------:R-:W-:Y:S02]  /*22bb0*/  IMAD.MOV.U32 R144, RZ, RZ, R147 ;  /* 0x000000ffff907224 */ /* 0x000fe400078e0093 */
[----:B------:R-:W-:Y:S02]  /*22bc0*/  IMAD.MOV.U32 R214, RZ, RZ, R213 ;  /* 0x000000ffffd67224 */ /* 0x000fe400078e00d5 */
.L_x_39864:
[----:B------:R-:W-:Y:S05]  /*22bd0*/  BSYNC B1 ;  /* 0x0000000000017941 */ /* 0x000fea0003800000 */
.L_x_39862:
        /* <DEDUP_REMOVED lines=11> */
.L_x_39866:
[----:B------:R-:W-:Y:S01]  /*22c90*/  IMAD.MOV.U32 R10, RZ, RZ, R7 ;  /* 0x000000ffff0a7224 */ /* 0x000fe200078e0007 */
[----:B------:R-:W-:Y:S01]  /*22ca0*/  MOV R12, R9 ;  /* 0x00000009000c7202 */ /* 0x000fe20000000f00 */
[----:B------:R-:W-:Y:S02]  /*22cb0*/  IMAD.MOV.U32 R147, RZ, RZ, R146 ;  /* 0x000000ffff937224 */ /* 0x000fe400078e0092 */
[----:B------:R-:W-:Y:S02]  /*22cc0*/  IMAD.MOV.U32 R213, RZ, RZ, R212 ;  /* 0x000000ffffd57224 */ /* 0x000fe400078e00d4 */
.L_x_39867:
[----:B------:R-:W-:Y:S05]  /*22cd0*/  BSYNC B1 ;  /* 0x0000000000017941 */ /* 0x000fea0003800000 */
.L_x_39865:
        /* <DEDUP_REMOVED lines=11> */
.L_x_39869:
[----:B------:R-:W-:Y:S01]  /*22d90*/  IMAD.MOV.U32 R7, RZ, RZ, R10 ;  /* 0x000000ffff077224 */ /* 0x000fe200078e000a */
[----:B------:R-:W-:Y:S01]  /*22da0*/  MOV R9, R12 ;  /* 0x0000000c00097202 */ /* 0x000fe20000000f00 */
[----:B------:R-:W-:Y:S02]  /*22db0*/  IMAD.MOV.U32 R146, RZ, RZ, R149 ;  /* 0x000000ffff927224 */ /* 0x000fe400078e0095 */
[----:B------:R-:W-:Y:S02]  /*22dc0*/  IMAD.MOV.U32 R212, RZ, RZ, R211 ;  /* 0x000000ffffd47224 */ /* 0x000fe400078e00d3 */
.L_x_39870:
[----:B------:R-:W-:Y:S05]  /*22dd0*/  BSYNC B1 ;  /* 0x0000000000017941 */ /* 0x000fea0003800000 */
.L_x_39868:
        /* <DEDUP_REMOVED lines=11> */
.L_x_39872:
[----:B------:R-:W-:Y:S01]  /*22e90*/  IMAD.MOV.U32 R10, RZ, RZ, R7 ;  /* 0x000000ffff0a7224 */ /* 0x000fe200078e0007 */
[----:B------:R-:W-:Y:S01]  /*22ea0*/  MOV R12, R9 ;  /* 0x00000009000c7202 */ /* 0x000fe20000000f00 */
[----:B------:R-:W-:Y:S02]  /*22eb0*/  IMAD.MOV.U32 R149, RZ, RZ, R148 ;  /* 0x000000ffff957224 */ /* 0x000fe400078e0094 */
[----:B------:R-:W-:Y:S02]  /*22ec0*/  IMAD.MOV.U32 R211, RZ, RZ, R210 ;  /* 0x000000ffffd37224 */ /* 0x000fe400078e00d2 */
.L_x_39873:
[----:B------:R-:W-:Y:S05]  /*22ed0*/  BSYNC B1 ;  /* 0x0000000000017941 */ /* 0x000fea0003800000 */
.L_x_39871:
        /* <DEDUP_REMOVED lines=11> */
.L_x_39875:
[----:B------:R-:W-:Y:S01]  /*22f90*/  IMAD.MOV.U32 R7, RZ, RZ, R10 ;  /* 0x000000ffff077224 */ /* 0x000fe200078e000a */
[----:B------:R-:W-:Y:S01]  /*22fa0*/  MOV R9, R12 ;  /* 0x0000000c00097202 */ /* 0x000fe20000000f00 */
[----:B------:R-:W-:Y:S02]  /*22fb0*/  IMAD.MOV.U32 R148, RZ, RZ, R151 ;  /* 0x000000ffff947224 */ /* 0x000fe400078e0097 */
[----:B------:R-:W-:Y:S02]  /*22fc0*/  IMAD.MOV.U32 R210, RZ, RZ, R209 ;  /* 0x000000ffffd27224 */ /* 0x000fe400078e00d1 */
.L_x_39876:
[----:B------:R-:W-:Y:S05]  /*22fd0*/  BSYNC B1 ;  /* 0x0000000000017941 */ /* 0x000fea0003800000 */
.L_x_39874:
        /* <DEDUP_REMOVED lines=11> */
.L_x_39878:
[----:B------:R-:W-:Y:S01]  /*23090*/  IMAD.MOV.U32 R10, RZ, RZ, R7 ;  /* 0x000000ffff0a7224 */ /* 0x000fe200078e0007 */
[----:B------:R-:W-:Y:S01]  /*230a0*/  MOV R12, R9 ;  /* 0x00000009000c7202 */ /* 0x000fe20000000f00 */
[----:B------:R-:W-:Y:S02]  /*230b0*/  IMAD.MOV.U32 R151, RZ, RZ, R150 ;  /* 0x000000ffff977224 */ /* 0x000fe400078e0096 */
[----:B------:R-:W-:Y:S02]  /*230c0*/  IMAD.MOV.U32 R209, RZ, RZ, R208 ;  /* 0x000000ffffd17224 */ /* 0x000fe400078e00d0 */
.L_x_39879:
[----:B------:R-:W-:Y:S05]  /*230d0*/  BSYNC B1 ;  /* 0x0000000000017941 */ /* 0x000fea0003800000 */
.L_x_39877:
        /* <DEDUP_REMOVED lines=11> */
.L_x_39881:
[----:B------:R-:W-:Y:S01]  /*23190*/  IMAD.MOV.U32 R7, RZ, RZ, R10 ;  /* 0x000000ffff077224 */ /* 0x000fe200078e000a */
[----:B------:R-:W-:Y:S01]  /*231a0*/  MOV R9, R12 ;  /* 0x0000000c00097202 */ /* 0x000fe20000000f00 */
[----:B------:R-:W-:Y:S02]  /*231b0*/  IMAD.MOV.U32 R150, RZ, RZ, R153 ;  /* 0x000000ffff967224 */ /* 0x000fe400078e0099 */
[----:B------:R-:W-:Y:S02]  /*231c0*/  IMAD.MOV.U32 R208, RZ, RZ, R3 ;  /* 0x000000ffffd07224 */ /* 0x000fe400078e0003 */
.L_x_39882:
[----:B------:R-:W-:Y:S05]  /*231d0*/  BSYNC B1 ;  /* 0x0000000000017941 */ /* 0x000fea0003800000 */
.L_x_39880:
        /* <DEDUP_REMOVED lines=11> */
.L_x_39884:
[----:B------:R-:W-:Y:S01]  /*23290*/  IMAD.MOV.U32 R10, RZ, RZ, R7 ;  /* 0x000000ffff0a7224 */ /* 0x000fe200078e0007 */
[----:B------:R-:W-:Y:S01]  /*232a0*/  MOV R12, R9 ;  /* 0x00000009000c7202 */ /* 0x000fe20000000f00 */
[----:B------:R-:W-:Y:S02]  /*232b0*/  IMAD.MOV.U32 R153, RZ, RZ, R152 ;  /* 0x000000ffff997224 */ /* 0x000fe400078e0098 */
[----:B------:R-:W-:Y:S02]  /*232c0*/  IMAD.MOV.U32 R3, RZ, RZ, R2 ;  /* 0x000000ffff037224 */ /* 0x000fe400078e0002 */
.L_x_39885:
[----:B------:R-:W-:Y:S05]  /*232d0*/  BSYNC B1 ;  /* 0x0000000000017941 */ /* 0x000fea0003800000 */
.L_x_39883:
        /* <DEDUP_REMOVED lines=11> */
.L_x_39887:
[----:B------:R-:W-:Y:S01]  /*23390*/  IMAD.MOV.U32 R7, RZ, RZ, R10 ;  /* 0x000000ffff077224 */ /* 0x000fe200078e000a */
[----:B------:R-:W-:Y:S01]  /*233a0*/  MOV R9, R12 ;  /* 0x0000000c00097202 */ /* 0x000fe20000000f00 */
[----:B------:R-:W-:Y:S02]  /*233b0*/  IMAD.MOV.U32 R152, RZ, RZ, R155 ;  /* 0x000000ffff987224 */ /* 0x000fe400078e009b */
[----:B------:R-:W-:Y:S02]  /*233c0*/  IMAD.MOV.U32 R2, RZ, RZ, R89 ;  /* 0x000000ffff027224 */ /* 0x000fe400078e0059 */
.L_x_39888:
[----:B------:R-:W-:Y:S05]  /*233d0*/  BSYNC B1 ;  /* 0x0000000000017941 */ /* 0x000fea0003800000 */
.L_x_39886:
        /* <DEDUP_REMOVED lines=11> */
.L_x_39890:
[----:B------:R-:W-:Y:S01]  /*23490*/  IMAD.MOV.U32 R10, RZ, RZ, R7 ;  /* 0x000000ffff0a7224 */ /* 0x000fe200078e0007 */
[----:B------:R-:W-:Y:S01]  /*234a0*/  MOV R12, R9 ;  /* 0x00000009000c7202 */ /* 0x000fe20000000f00 */
[----:B------:R-:W-:Y:S02]  /*234b0*/  IMAD.MOV.U32 R155, RZ, RZ, R154 ;  /* 0x000000ffff9b7224 */ /* 0x000fe400078e009a */
[----:B------:R-:W-:Y:S02]  /*234c0*/  IMAD.MOV.U32 R89, RZ, RZ, R88 ;  /* 0x000000ffff597224 */ /* 0x000fe400078e0058 */
.L_x_39891:
[----:B------:R-:W-:Y:S05]  /*234d0*/  BSYNC B1 ;  /* 0x0000000000017941 */ /* 0x000fea0003800000 */
.L_x_39889:
        /* <DEDUP_REMOVED lines=11> */
.L_x_39893:
[----:B------:R-:W-:Y:S01]  /*23590*/  IMAD.MOV.U32 R7, RZ, RZ, R10 ;  /* 0x000000ffff077224 */ /* 0x000fe200078e000a */
[----:B------:R-:W-:Y:S01]  /*235a0*/  MOV R9, R12 ;  /* 0x0000000c00097202 */ /* 0x000fe20000000f00 */
[----:B------:R-:W-:Y:S02]  /*235b0*/  IMAD.MOV.U32 R154, RZ, RZ, R157 ;  /* 0x000000ffff9a7224 */ /* 0x000fe400078e009d */
[----:B------:R-:W-:Y:S02]  /*235c0*/  IMAD.MOV.U32 R88, RZ, RZ, R91 ;  /* 0x000000ffff587224 */ /* 0x000fe400078e005b */
.L_x_39894:
[----:B------:R-:W-:Y:S05]  /*235d0*/  BSYNC B1 ;  /* 0x0000000000017941 */ /* 0x000fea0003800000 */
.L_x_39892:
        /* <DEDUP_REMOVED lines=11> */
.L_x_39896:
[----:B------:R-:W-:Y:S01]  /*23690*/  IMAD.MOV.U32 R10, RZ, RZ, R7 ;  /* 0x000000ffff0a7224 */ /* 0x000fe200078e0007 */
[----:B------:R-:W-:Y:S01]  /*236a0*/  MOV R12, R9 ;  /* 0x00000009000c7202 */ /* 0x000fe20000000f00 */
[----:B------:R-:W-:Y:S02]  /*236b0*/  IMAD.MOV.U32 R157, RZ, RZ, R156 ;  /* 0x000000ffff9d7224 */ /* 0x000fe400078e009c */
[----:B------:R-:W-:Y:S02]  /*236c0*/  IMAD.MOV.U32 R91, RZ, RZ, R90 ;  /* 0x000000ffff5b7224 */ /* 0x000fe400078e005a */
.L_x_39897:
[----:B------:R-:W-:Y:S05]  /*236d0*/  BSYNC B1 ;  /* 0x0000000000017941 */ /* 0x000fea0003800000 */
.L_x_39895:
        /* <DEDUP_REMOVED lines=11> */
.L_x_39899:
[----:B------:R-:W-:Y:S01]  /*23790*/  IMAD.MOV.U32 R7, RZ, RZ, R10 ;  /* 0x000000ffff077224 */ /* 0x000fe200078e000a */
[----:B------:R-:W-:Y:S01]  /*237a0*/  MOV R9, R12 ;  /* 0x0000000c00097202 */ /* 0x000fe20000000f00 */
[----:B------:R-:W-:Y:S02]  /*237b0*/  IMAD.MOV.U32 R156, RZ, RZ, R159 ;  /* 0x000000ffff9c7224 */ /* 0x000fe400078e009f */
[----:B------:R-:W-:Y:S02]  /*237c0*/  IMAD.MOV.U32 R90, RZ, RZ, R93 ;  /* 0x000000ffff5a7224 */ /* 0x000fe400078e005d */
.L_x_39900:
[----:B------:R-:W-:Y:S05]  /*237d0*/  BSYNC B1 ;  /* 0x0000000000017941 */ /* 0x000fea0003800000 */
.L_x_39898:
        /* <DEDUP_REMOVED lines=11> */
.L_x_39902:
[----:B------:R-:W-:Y:S01]  /*23890*/  IMAD.MOV.U32 R10, RZ, RZ, R7 ;  /* 0x000000ffff0a7224 */ /* 0x000fe200078e0007 */
[----:B------:R-:W-:Y:S01]  /*238a0*/  MOV R12, R9 ;  /* 0x00000009000c7202 */ /* 0x000fe20000000f00 */
[----:B------:R-:W-:Y:S02]  /*238b0*/  IMAD.MOV.U32 R159, RZ, RZ, R158 ;  /* 0x000000ffff9f7224 */ /* 0x000fe400078e009e */
[----:B------:R-:W-:Y:S02]  /*238c0*/  IMAD.MOV.U32 R93, RZ, RZ, R92 ;  /* 0x000000ffff5d7224 */ /* 0x000fe400078e005c */
.L_x_39903:
[----:B------:R-:W-:Y:S05]  /*238d0*/  BSYNC B1 ;  /* 0x0000000000017941 */ /* 0x000fea0003800000 */
.L_x_39901:
        /* <DEDUP_REMOVED lines=11> */
.L_x_39905:
[----:B------:R-:W-:Y:S01]  /*23990*/  IMAD.MOV.U32 R7, RZ, RZ, R10 ;  /* 0x000000ffff077224 */ /* 0x000fe200078e000a */
[----:B------:R-:W-:Y:S01]  /*239a0*/  MOV R9, R12 ;  /* 0x0000000c00097202 */ /* 0x000fe20000000f00 */
[----:B------:R-:W-:Y:S02]  /*239b0*/  IMAD.MOV.U32 R158, RZ, RZ, R161 ;  /* 0x000000ffff9e7224 */ /* 0x000fe400078e00a1 */
[----:B------:R-:W-:Y:S02]  /*239c0*/  IMAD.MOV.U32 R92, RZ, RZ, R95 ;  /* 0x000000ffff5c7224 */ /* 0x000fe400078e005f */
.L_x_39906:
[----:B------:R-:W-:Y:S05]  /*239d0*/  BSYNC B1 ;  /* 0x0000000000017941 */ /* 0x000fea0003800000 */
.L_x_39904:
        /* <DEDUP_REMOVED lines=11> */
.L_x_39908:
[----:B------:R-:W-:Y:S01]  /*23a90*/  IMAD.MOV.U32 R10, RZ, RZ, R7 ;  /* 0x000000ffff0a7224 */ /* 0x000fe200078e0007 */
[----:B------:R-:W-:Y:S01]  /*23aa0*/  MOV R12, R9 ;  /* 0x00000009000c7202 */ /* 0x000fe20000000f00 */
[----:B------:R-:W-:Y:S02]  /*23ab0*/  IMAD.MOV.U32 R161, RZ, RZ, R160 ;  /* 0x000000ffffa17224 */ /* 0x000fe400078e00a0 */
[----:B------:R-:W-:Y:S02]  /*23ac0*/  IMAD.MOV.U32 R95, RZ, RZ, R94 ;  /* 0x000000ffff5f7224 */ /* 0x000fe400078e005e */
.L_x_39909:
[----:B------:R-:W-:Y:S05]  /*23ad0*/  BSYNC B1 ;  /* 0x0000000000017941 */ /* 0x000fea0003800000 */
.L_x_39907:
        /* <DEDUP_REMOVED lines=11> */
.L_x_39911:
[----:B------:R-:W-:Y:S01]  /*23b90*/  IMAD.MOV.U32 R7, RZ, RZ, R10 ;  /* 0x000000ffff077224 */ /* 0x000fe200078e000a */
[----:B------:R-:W-:Y:S01]  /*23ba0*/  MOV R9, R12 ;  /* 0x0000000c00097202 */ /* 0x000fe20000000f00 */
[----:B------:R-:W-:Y:S02]  /*23bb0*/  IMAD.MOV.U32 R160, RZ, RZ, R163 ;  /* 0x000000ffffa07224 */ /* 0x000fe400078e00a3 */
[----:B------:R-:W-:Y:S02]  /*23bc0*/  IMAD.MOV.U32 R94, RZ, RZ, R97 ;  /* 0x000000ffff5e7224 */ /* 0x000fe400078e0061 */
.L_x_39912:
[----:B------:R-:W-:Y:S05]  /*23bd0*/  BSYNC B1 ;  /* 0x0000000000017941 */ /* 0x000fea0003800000 */
.L_x_39910:
        /* <DEDUP_REMOVED lines=11> */
.L_x_39914:
[----:B------:R-:W-:Y:S01]  /*23c90*/  IMAD.MOV.U32 R10, RZ, RZ, R7 ;  /* 0x000000ffff0a7224 */ /* 0x000fe200078e0007 */
[----:B------:R-:W-:Y:S01]  /*23ca0*/  MOV R12, R9 ;  /* 0x00000009000c7202 */ /* 0x000fe20000000f00 */
[----:B------:R-:W-:Y:S02]  /*23cb0*/  IMAD.MOV.U32 R163, RZ, RZ, R162 ;  /* 0x000000ffffa37224 */ /* 0x000fe400078e00a2 */
[----:B------:R-:W-:Y:S02]  /*23cc0*/  IMAD.MOV.U32 R97, RZ, RZ, R96 ;  /* 0x000000ffff617224 */ /* 0x000fe400078e0060 */
.L_x_39915:
[----:B------:R-:W-:Y:S05]  /*23cd0*/  BSYNC B1 ;  /* 0x0000000000017941 */ /* 0x000fea0003800000 */
.L_x_39913:
        /* <DEDUP_REMOVED lines=11> */
.L_x_39917:
[----:B------:R-:W-:Y:S01]  /*23d90*/  IMAD.MOV.U32 R7, RZ, RZ, R10 ;  /* 0x000000ffff077224 */ /* 0x000fe200078e000a */
[----:B------:R-:W-:Y:S01]  /*23da0*/  MOV R9, R12 ;  /* 0x0000000c00097202 */ /* 0x000fe20000000f00 */
[----:B------:R-:W-:Y:S02]  /*23db0*/  IMAD.MOV.U32 R162, RZ, RZ, R165 ;  /* 0x000000ffffa27224 */ /* 0x000fe400078e00a5 */
[----:B------:R-:W-:Y:S02]  /*23dc0*/  IMAD.MOV.U32 R96, RZ, RZ, R99 ;  /* 0x000000ffff607224 */ /* 0x000fe400078e0063 */
.L_x_39918:
[----:B------:R-:W-:Y:S05]  /*23dd0*/  BSYNC B1 ;  /* 0x0000000000017941 */ /* 0x000fea0003800000 */
.L_x_39916:
        /* <DEDUP_REMOVED lines=11> */
.L_x_39920:
[----:B------:R-:W-:Y:S01]  /*23e90*/  IMAD.MOV.U32 R10, RZ, RZ, R7 ;  /* 0x000000ffff0a7224 */ /* 0x000fe200078e0007 */
[----:B------:R-:W-:Y:S01]  /*23ea0*/  MOV R12, R9 ;  /* 0x00000009000c7202 */ /* 0x000fe20000000f00 */
[----:B------:R-:W-:Y:S02]  /*23eb0*/  IMAD.MOV.U32 R165, RZ, RZ, R164 ;  /* 0x000000ffffa57224 */ /* 0x000fe400078e00a4 */
[----:B------:R-:W-:Y:S02]  /*23ec0*/  IMAD.MOV.U32 R99, RZ, RZ, R98 ;  /* 0x000000ffff637224 */ /* 0x000fe400078e0062 */
.L_x_39921:
[----:B------:R-:W-:Y:S05]  /*23ed0*/  BSYNC B1 ;  /* 0x0000000000017941 */ /* 0x000fea0003800000 */
.L_x_39919:
        /* <DEDUP_REMOVED lines=11> */
.L_x_39923:
[----:B------:R-:W-:Y:S01]  /*23f90*/  IMAD.MOV.U32 R7, RZ, RZ, R10 ;  /* 0x000000ffff077224 */ /* 0x000fe200078e000a */
[----:B------:R-:W-:Y:S01]  /*23fa0*/  MOV R9, R12 ;  /* 0x0000000c00097202 */ /* 0x000fe20000000f00 */
[----:B------:R-:W-:Y:S02]  /*23fb0*/  IMAD.MOV.U32 R164, RZ, RZ, R167 ;  /* 0x000000ffffa47224 */ /* 0x000fe400078e00a7 */
[----:B------:R-:W-:Y:S02]  /*23fc0*/  IMAD.MOV.U32 R98, RZ, RZ, R101 ;  /* 0x000000ffff627224 */ /* 0x000fe400078e0065 */
.L_x_39924:
[----:B------:R-:W-:Y:S05]  /*23fd0*/  BSYNC B1 ;  /* 0x0000000000017941 */ /* 0x000fea0003800000 */
.L_x_39922:
        /* <DEDUP_REMOVED lines=11> */
.L_x_39926:
[----:B------:R-:W-:Y:S01]  /*24090*/  IMAD.MOV.U32 R10, RZ, RZ, R7 ;  /* 0x000000ffff0a7224 */ /* 0x000fe200078e0007 */
[----:B------:R-:W-:Y:S01]  /*240a0*/  MOV R12, R9 ;  /* 0x00000009000c7202 */ /* 0x000fe20000000f00 */
[----:B------:R-:W-:Y:S02]  /*240b0*/  IMAD.MOV.U32 R167, RZ, RZ, R166 ;  /* 0x000000ffffa77224 */ /* 0x000fe400078e00a6 */
[----:B------:R-:W-:Y:S02]  /*240c0*/  IMAD.MOV.U32 R101, RZ, RZ, R100 ;  /* 0x000000ffff657224 */ /* 0x000fe400078e0064 */
.L_x_39927:
[----:B------:R-:W-:Y:S05]  /*240d0*/  BSYNC B1 ;  /* 0x0000000000017941 */ /* 0x000fea0003800000 */
.L_x_39925:
        /* <DEDUP_REMOVED lines=11> */
.L_x_39929:
[----:B------:R-:W-:Y:S01]  /*24190*/  IMAD.MOV.U32 R7, RZ, RZ, R10 ;  /* 0x000000ffff077224 */ /* 0x000fe200078e000a */
[----:B------:R-:W-:Y:S01]  /*241a0*/  MOV R9, R12 ;  /* 0x0000000c00097202 */ /* 0x000fe20000000f00 */
[----:B------:R-:W-:Y:S02]  /*241b0*/  IMAD.MOV.U32 R166, RZ, RZ, R169 ;  /* 0x000000ffffa67224 */ /* 0x000fe400078e00a9 */
[----:B------:R-:W-:Y:S02]  /*241c0*/  IMAD.MOV.U32 R100, RZ, RZ, R103 ;  /* 0x000000ffff647224 */ /* 0x000fe400078e0067 */
.L_x_39930:
[----:B------:R-:W-:Y:S05]  /*241d0*/  BSYNC B1 ;  /* 0x0000000000017941 */ /* 0x000fea0003800000 */
.L_x_39928:
        /* <DEDUP_REMOVED lines=11> */
.L_x_39932:
[----:B------:R-:W-:Y:S01]  /*24290*/  IMAD.MOV.U32 R10, RZ, RZ, R7 ;  /* 0x000000ffff0a7224 */ /* 0x000fe200078e0007 */
[----:B------:R-:W-:Y:S01]  /*242a0*/  MOV R12, R9 ;  /* 0x00000009000c7202 */ /* 0x000fe20000000f00 */
[----:B------:R-:W-:Y:S02]  /*242b0*/  IMAD.MOV.U32 R169, RZ, RZ, R168 ;  /* 0x000000ffffa97224 */ /* 0x000fe400078e00a8 */
[----:B------:R-:W-:Y:S02]  /*242c0*/  IMAD.MOV.U32 R103, RZ, RZ, R102 ;  /* 0x000000ffff677224 */ /* 0x000fe400078e0066 */
.L_x_39933:
[----:B------:R-:W-:Y:S05]  /*242d0*/  BSYNC B1 ;  /* 0x0000000000017941 */ /* 0x000fea0003800000 */
.L_x_39931:
        /* <DEDUP_REMOVED lines=11> */
.L_x_39935:
[----:B------:R-:W-:Y:S01]  /*24390*/  IMAD.MOV.U32 R7, RZ, RZ, R10 ;  /* 0x000000ffff077224 */ /* 0x000fe200078e000a */
[----:B------:R-:W-:Y:S01]  /*243a0*/  MOV R9, R12 ;  /* 0x0000000c00097202 */ /* 0x000fe20000000f00 */
[----:B------:R-:W-:Y:S02]  /*243b0*/  IMAD.MOV.U32 R168, RZ, RZ, R171 ;  /* 0x000000ffffa87224 */ /* 0x000fe400078e00ab */
[----:B------:R-:W-:Y:S02]  /*243c0*/  IMAD.MOV.U32 R102, RZ, RZ, R105 ;  /* 0x000000ffff667224 */ /* 0x000fe400078e0069 */
.L_x_39936:
[----:B------:R-:W-:Y:S05]  /*243d0*/  BSYNC B1 ;  /* 0x0000000000017941 */ /* 0x000fea0003800000 */
.L_x_39934:
        /* <DEDUP_REMOVED lines=11> */
.L_x_39938:
[----:B------:R-:W-:Y:S01]  /*24490*/  IMAD.MOV.U32 R10, RZ, RZ, R7 ;  /* 0x000000ffff0a7224 */ /* 0x000fe200078e0007 */
[----:B------:R-:W-:Y:S01]  /*244a0*/  MOV R12, R9 ;  /* 0x00000009000c7202 */ /* 0x000fe20000000f00 */
[----:B------:R-:W-:Y:S02]  /*244b0*/  IMAD.MOV.U32 R171, RZ, RZ, R170 ;  /* 0x000000ffffab7224 */ /* 0x000fe400078e00aa */
[----:B------:R-:W-:Y:S02]  /*244c0*/  IMAD.MOV.U32 R105, RZ, RZ, R104 ;  /* 0x000000ffff697224 */ /* 0x000fe400078e0068 */
.L_x_39939:
[----:B------:R-:W-:Y:S05]  /*244d0*/  BSYNC B1 ;  /* 0x0000000000017941 */ /* 0x000fea0003800000 */
.L_x_39937:
        /* <DEDUP_REMOVED lines=11> */
.L_x_39941:
[----:B------:R-:W-:Y:S01]  /*24590*/  IMAD.MOV.U32 R7, RZ, RZ, R10 ;  /* 0x000000ffff077224 */ /* 0x000fe200078e000a */
[----:B------:R-:W-:Y:S01]  /*245a0*/  MOV R9, R12 ;  /* 0x0000000c00097202 */ /* 0x000fe20000000f00 */
[----:B------:R-:W-:Y:S02]  /*245b0*/  IMAD.MOV.U32 R170, RZ, RZ, R173 ;  /* 0x000000ffffaa7224 */ /* 0x000fe400078e00ad */
[----:B------:R-:W-:Y:S02]  /*245c0*/  IMAD.MOV.U32 R104, RZ, RZ, R107 ;  /* 0x000000ffff687224 */ /* 0x000fe400078e006b */
.L_x_39942:
[----:B------:R-:W-:Y:S05]  /*245d0*/  BSYNC B1 ;  /* 0x0000000000017941 */ /* 0x000fea0003800000 */
.L_x_39940:
        /* <DEDUP_REMOVED lines=11> */
.L_x_39944:
[----:B------:R-:W-:Y:S01]  /*24690*/  IMAD.MOV.U32 R10, RZ, RZ, R7 ;  /* 0x000000ffff0a7224 */ /* 0x000fe200078e0007 */
[----:B------:R-:W-:Y:S01]  /*246a0*/  MOV R12, R9 ;  /* 0x00000009000c7202 */ /* 0x000fe20000000f00 */
[----:B------:R-:W-:Y:S02]  /*246b0*/  IMAD.MOV.U32 R173, RZ, RZ, R172 ;  /* 0x000000ffffad7224 */ /* 0x000fe400078e00ac */
[----:B------:R-:W-:Y:S02]  /*246c0*/  IMAD.MOV.U32 R107, RZ, RZ, R106 ;  /* 0x000000ffff6b7224 */ /* 0x000fe400078e006a */
.L_x_39945:
[----:B------:R-:W-:Y:S05]  /*246d0*/  BSYNC B1 ;  /* 0x0000000000017941 */ /* 0x000fea0003800000 */
.L_x_39943:
        /* <DEDUP_REMOVED lines=11> */
.L_x_39947:
[----:B------:R-:W-:Y:S01]  /*24790*/  IMAD.MOV.U32 R7, RZ, RZ, R10 ;  /* 0x000000ffff077224 */ /* 0x000fe200078e000a */
[----:B------:R-:W-:Y:S01]  /*247a0*/  MOV R9, R12 ;  /* 0x0000000c00097202 */ /* 0x000fe20000000f00 */
[----:B------:R-:W-:Y:S02]  /*247b0*/  IMAD.MOV.U32 R172, RZ, RZ, R175 ;  /* 0x000000ffffac7224 */ /* 0x000fe400078e00af */
[----:B------:R-:W-:Y:S02]  /*247c0*/  IMAD.MOV.U32 R106, RZ, RZ, R109 ;  /* 0x000000ffff6a7224 */ /* 0x000fe400078e006d */
.L_x_39948:
[----:B------:R-:W-:Y:S05]  /*247d0*/  BSYNC B1 ;  /* 0x0000000000017941 */ /* 0x000fea0003800000 */
.L_x_39946:
        /* <DEDUP_REMOVED lines=11> */
.L_x_39950:
[----:B------:R-:W-:Y:S01]  /*24890*/  IMAD.MOV.U32 R10, RZ, RZ, R7 ;  /* 0x000000ffff0a7224 */ /* 0x000fe200078e0007 */
[----:B------:R-:W-:Y:S01]  /*248a0*/  MOV R12, R9 ;  /* 0x00000009000c7202 */ /* 0x000fe20000000f00 */
[----:B------:R-:W-:Y:S02]  /*248b0*/  IMAD.MOV.U32 R175, RZ, RZ, R174 ;  /* 0x000000ffffaf7224 */ /* 0x000fe400078e00ae */
[----:B------:R-:W-:Y:S02]  /*248c0*/  IMAD.MOV.U32 R109, RZ, RZ, R108 ;  /* 0x000000ffff6d7224 */ /* 0x000fe400078e006c */
.L_x_39951:
[----:B------:R-:W-:Y:S05]  /*248d0*/  BSYNC B1 ;  /* 0x0000000000017941 */ /* 0x000fea0003800000 */
.L_x_39949:
        /* <DEDUP_REMOVED lines=11> */
.L_x_39953:
[----:B------:R-:W-:Y:S01]  /*24990*/  IMAD.MOV.U32 R7, RZ, RZ, R10 ;  /* 0x000000ffff077224 */ /* 0x000fe200078e000a */
[----:B------:R-:W-:Y:S01]  /*249a0*/  MOV R9, R12 ;  /* 0x0000000c00097202 */ /* 0x000fe20000000f00 */
[----:B------:R-:W-:Y:S02]  /*249b0*/  IMAD.MOV.U32 R174, RZ, RZ, R177 ;  /* 0x000000ffffae7224 */ /* 0x000fe400078e00b1 */
[----:B------:R-:W-:Y:S02]  /*249c0*/  IMAD.MOV.U32 R108, RZ, RZ, R111 ;  /* 0x000000ffff6c7224 */ /* 0x000fe400078e006f */
.L_x_39954:
[----:B------:R-:W-:Y:S05]  /*249d0*/  BSYNC B1 ;  /* 0x0000000000017941 */ /* 0x000fea0003800000 */
.L_x_39952:
        /* <DEDUP_REMOVED lines=11> */
.L_x_39956:
[----:B------:R-:W-:Y:S01]  /*24a90*/  IMAD.MOV.U32 R10, RZ, RZ, R7 ;  /* 0x000000ffff0a7224 */ /* 0x000fe200078e0007 */
[----:B------:R-:W-:Y:S01]  /*24aa0*/  MOV R12, R9 ;  /* 0x00000009000c7202 */ /* 0x000fe20000000f00 */
[----:B------:R-:W-:Y:S02]  /*24ab0*/  IMAD.MOV.U32 R177, RZ, RZ, R176 ;  /* 0x000000ffffb17224 */ /* 0x000fe400078e00b0 */
[----:B------:R-:W-:Y:S02]  /*24ac0*/  IMAD.MOV.U32 R111, RZ, RZ, R110 ;  /* 0x000000ffff6f7224 */ /* 0x000fe400078e006e */
.L_x_39957:
[----:B------:R-:W-:Y:S05]  /*24ad0*/  BSYNC B1 ;  /* 0x0000000000017941 */ /* 0x000fea0003800000 */
.L_x_39955:
        /* <DEDUP_REMOVED lines=11> */
.L_x_39959:
[----:B------:R-:W-:Y:S01]  /*24b90*/  IMAD.MOV.U32 R7, RZ, RZ, R10 ;  /* 0x000000ffff077224 */ /* 0x000fe200078e000a */
[----:B------:R-:W-:Y:S01]  /*24ba0*/  MOV R9, R12 ;  /* 0x0000000c00097202 */ /* 0x000fe20000000f00 */
[----:B------:R-:W-:Y:S02]  /*24bb0*/  IMAD.MOV.U32 R176, RZ, RZ, R179 ;  /* 0x000000ffffb07224 */ /* 0x000fe400078e00b3 */
[----:B------:R-:W-:Y:S02]  /*24bc0*/  IMAD.MOV.U32 R110, RZ, RZ, R113 ;  /* 0x000000ffff6e7224 */ /* 0x000fe400078e0071 */
.L_x_39960:
[----:B------:R-:W-:Y:S05]  /*24bd0*/  BSYNC B1 ;  /* 0x0000000000017941 */ /* 0x000fea0003800000 */
.L_x_39958:
        /* <DEDUP_REMOVED lines=11> */
.L_x_39962:
[----:B------:R-:W-:Y:S01]  /*24c90*/  IMAD.MOV.U32 R10, RZ, RZ, R7 ;  /* 0x000000ffff0a7224 */ /* 0x000fe200078e0007 */
[----:B------:R-:W-:Y:S01]  /*24ca0*/  MOV R12, R9 ;  /* 0x00000009000c7202 */ /* 0x000fe20000000f00 */
[----:B------:R-:W-:Y:S02]  /*24cb0*/  IMAD.MOV.U32 R179, RZ, RZ, R178 ;  /* 0x000000ffffb37224 */ /* 0x000fe400078e00b2 */
[----:B------:R-:W-:Y:S02]  /*24cc0*/  IMAD.MOV.U32 R113, RZ, RZ, R112 ;  /* 0x000000ffff717224 */ /* 0x000fe400078e0070 */
.L_x_39963:
[----:B------:R-:W-:Y:S05]  /*24cd0*/  BSYNC B1 ;  /* 0x0000000000017941 */ /* 0x000fea0003800000 */
.L_x_39961:
        /* <DEDUP_REMOVED lines=11> */
.L_x_39965:
[----:B------:R-:W-:Y:S01]  /*24d90*/  IMAD.MOV.U32 R7, RZ, RZ, R10 ;  /* 0x000000ffff077224 */ /* 0x000fe200078e000a */
[----:B------:R-:W-:Y:S01]  /*24da0*/  MOV R9, R12 ;  /* 0x0000000c00097202 */ /* 0x000fe20000000f00 */
[----:B------:R-:W-:Y:S02]  /*24db0*/  IMAD.MOV.U32 R178, RZ, RZ, R181 ;  /* 0x000000ffffb27224 */ /* 0x000fe400078e00b5 */
[----:B------:R-:W-:Y:S02]  /*24dc0*/  IMAD.MOV.U32 R112, RZ, RZ, R115 ;  /* 0x000000ffff707224 */ /* 0x000fe400078e0073 */
.L_x_39966:
[----:B------:R-:W-:Y:S05]  /*24dd0*/  BSYNC B1 ;  /* 0x0000000000017941 */ /* 0x000fea0003800000 */
.L_x_39964:
        /* <DEDUP_REMOVED lines=11> */
.L_x_39968:
[----:B------:R-:W-:Y:S01]  /*24e90*/  IMAD.MOV.U32 R10, RZ, RZ, R7 ;  /* 0x000000ffff0a7224 */ /* 0x000fe200078e0007 */
[----:B------:R-:W-:Y:S01]  /*24ea0*/  MOV R12, R9 ;  /* 0x00000009000c7202 */ /* 0x000fe20000000f00 */
[----:B------:R-:W-:Y:S02]  /*24eb0*/  IMAD.MOV.U32 R181, RZ, RZ, R180 ;  /* 0x000000ffffb57224 */ /* 0x000fe400078e00b4 */
[----:B------:R-:W-:Y:S02]  /*24ec0*/  IMAD.MOV.U32 R115, RZ, RZ, R114 ;  /* 0x000000ffff737224 */ /* 0x000fe400078e0072 */
.L_x_39969:
[----:B------:R-:W-:Y:S05]  /*24ed0*/  BSYNC B1 ;  /* 0x0000000000017941 */ /* 0x000fea0003800000 */
.L_x_39967:
        /* <DEDUP_REMOVED lines=11> */
.L_x_39971:
[----:B------:R-:W-:Y:S01]  /*24f90*/  IMAD.MOV.U32 R7, RZ, RZ, R10 ;  /* 0x000000ffff077224 */ /* 0x000fe200078e000a */
[----:B------:R-:W-:Y:S01]  /*24fa0*/  MOV R9, R12 ;  /* 0x0000000c00097202 */ /* 0x000fe20000000f00 */
[----:B------:R-:W-:Y:S02]  /*24fb0*/  IMAD.MOV.U32 R180, RZ, RZ, R183 ;  /* 0x000000ffffb47224 */ /* 0x000fe400078e00b7 */
[----:B------:R-:W-:Y:S02]  /*24fc0*/  IMAD.MOV.U32 R114, RZ, RZ, R117 ;  /* 0x000000ffff727224 */ /* 0x000fe400078e0075 */
.L_x_39972:
[----:B------:R-:W-:Y:S05]  /*24fd0*/  BSYNC B1 ;  /* 0x0000000000017941 */ /* 0x000fea0003800000 */
.L_x_39970:
        /* <DEDUP_REMOVED lines=11> */
.L_x_39974:
[----:B------:R-:W-:Y:S01]  /*25090*/  IMAD.MOV.U32 R10, RZ, RZ, R7 ;  /* 0x000000ffff0a7224 */ /* 0x000fe200078e0007 */
[----:B------:R-:W-:Y:S01]  /*250a0*/  MOV R12, R9 ;  /* 0x00000009000c7202 */ /* 0x000fe20000000f00 */
[----:B------:R-:W-:Y:S02]  /*250b0*/  IMAD.MOV.U32 R183, RZ, RZ, R182 ;  /* 0x000000ffffb77224 */ /* 0x000fe400078e00b6 */
[----:B------:R-:W-:Y:S02]  /*250c0*/  IMAD.MOV.U32 R117, RZ, RZ, R116 ;  /* 0x000000ffff757224 */ /* 0x000fe400078e0074 */
.L_x_39975:
[----:B------:R-:W-:Y:S05]  /*250d0*/  BSYNC B1 ;  /* 0x0000000000017941 */ /* 0x000fea0003800000 */
.L_x_39973:
        /* <DEDUP_REMOVED lines=11> */
.L_x_39977:
[----:B------:R-:W-:Y:S01]  /*25190*/  IMAD.MOV.U32 R7, RZ, RZ, R10 ;  /* 0x000000ffff077224 */ /* 0x000fe200078e000a */
[----:B------:R-:W-:Y:S01]  /*251a0*/  MOV R9, R12 ;  /* 0x0000000c00097202 */ /* 0x000fe20000000f00 */
[----:B------:R-:W-:Y:S02]  /*251b0*/  IMAD.MOV.U32 R182, RZ, RZ, R185 ;  /* 0x000000ffffb67224 */ /* 0x000fe400078e00b9 */
[----:B------:R-:W-:Y:S02]  /*251c0*/  IMAD.MOV.U32 R116, RZ, RZ, R119 ;  /* 0x000000ffff747224 */ /* 0x000fe400078e0077 */
.L_x_39978:
[----:B------:R-:W-:Y:S05]  /*251d0*/  BSYNC B1 ;  /* 0x0000000000017941 */ /* 0x000fea0003800000 */
.L_x_39976:
        /* <DEDUP_REMOVED lines=11> */
.L_x_39980:
[----:B------:R-:W-:Y:S01]  /*25290*/  IMAD.MOV.U32 R10, RZ, RZ, R7 ;  /* 0x000000ffff0a7224 */ /* 0x000fe200078e0007 */
[----:B------:R-:W-:Y:S01]  /*252a0*/  MOV R12, R9 ;  /* 0x00000009000c7202 */ /* 0x000fe20000000f00 */
[----:B------:R-:W-:Y:S02]  /*252b0*/  IMAD.MOV.U32 R185, RZ, RZ, R184 ;  /* 0x000000ffffb97224 */ /* 0x000fe400078e00b8 */
[----:B------:R-:W-:Y:S02]  /*252c0*/  IMAD.MOV.U32 R119, RZ, RZ, R118 ;  /* 0x000000ffff777224 */ /* 0x000fe400078e0076 */
.L_x_39981:
[----:B------:R-:W-:Y:S05]  /*252d0*/  BSYNC B1 ;  /* 0x0000000000017941 */ /* 0x000fea0003800000 */
.L_x_39979:
        /* <DEDUP_REMOVED lines=11> */
.L_x_39983:
[----:B------:R-:W-:Y:S01]  /*25390*/  IMAD.MOV.U32 R7, RZ, RZ, R10 ;  /* 0x000000ffff077224 */ /* 0x000fe200078e000a */
[----:B------:R-:W-:Y:S01]  /*253a0*/  MOV R9, R12 ;  /* 0x0000000c00097202 */ /* 0x000fe20000000f00 */
[----:B------:R-:W-:Y:S02]  /*253b0*/  IMAD.MOV.U32 R184, RZ, RZ, R187 ;  /* 0x000000ffffb87224 */ /* 0x000fe400078e00bb */
[----:B------:R-:W-:Y:S02]  /*253c0*/  IMAD.MOV.U32 R118, RZ, RZ, R121 ;  /* 0x000000ffff767224 */ /* 0x000fe400078e0079 */
.L_x_39984:
[----:B------:R-:W-:Y:S05]  /*253d0*/  BSYNC B1 ;  /* 0x0000000000017941 */ /* 0x000fea0003800000 */
.L_x_39982:
        /* <DEDUP_REMOVED lines=11> */
.L_x_39986:
[----:B------:R-:W-:Y:S01]  /*25490*/  IMAD.MOV.U32 R10, RZ, RZ, R7 ;  /* 0x000000ffff0a7224 */ /* 0x000fe200078e0007 */
[----:B------:R-:W-:Y:S01]  /*254a0*/  MOV R12, R9 ;  /* 0x00000009000c7202 */ /* 0x000fe20000000f00 */
[----:B------:R-:W-:Y:S02]  /*254b0*/  IMAD.MOV.U32 R187, RZ, RZ, R186 ;  /* 0x000000ffffbb7224 */ /* 0x000fe400078e00ba */
[----:B------:R-:W-:Y:S02]  /*254c0*/  IMAD.MOV.U32 R121, RZ, RZ, R120 ;  /* 0x000000ffff797224 */ /* 0x000fe400078e0078 */
.L_x_39987:
[----:B------:R-:W-:Y:S05]  /*254d0*/  BSYNC B1 ;  /* 0x0000000000017941 */ /* 0x000fea0003800000 */
.L_x_39985:
        /* <DEDUP_REMOVED lines=11> */
.L_x_39989:
[----:B------:R-:W-:Y:S01]  /*25590*/  IMAD.MOV.U32 R7, RZ, RZ, R10 ;  /* 0x000000ffff077224 */ /* 0x000fe200078e000a */
[----:B------:R-:W-:Y:S01]  /*255a0*/  MOV R9, R12 ;  /* 0x0000000c00097202 */ /* 0x000fe20000000f00 */
[----:B------:R-:W-:Y:S02]  /*255b0*/  IMAD.MOV.U32 R186, RZ, RZ, R189 ;  /* 0x000000ffffba7224 */ /* 0x000fe400078e00bd */
[----:B------:R-:W-:Y:S02]  /*255c0*/  IMAD.MOV.U32 R120, RZ, RZ, R123 ;  /* 0x000000ffff787224 */ /* 0x000fe400078e007b */
.L_x_39990:
[----:B------:R-:W-:Y:S05]  /*255d0*/  BSYNC B1 ;  /* 0x0000000000017941 */ /* 0x000fea0003800000 */
.L_x_39988:
        /* <DEDUP_REMOVED lines=11> */
.L_x_39992:
[----:B------:R-:W-:Y:S01]  /*25690*/  IMAD.MOV.U32 R10, RZ, RZ, R7 ;  /* 0x000000ffff0a7224 */ /* 0x000fe200078e0007 */
[----:B------:R-:W-:Y:S01]  /*256a0*/  MOV R12, R9 ;  /* 0x00000009000c7202 */ /* 0x000fe20000000f00 */
[----:B------:R-:W-:Y:S02]  /*256b0*/  IMAD.MOV.U32 R189, RZ, RZ, R188 ;  /* 0x000000ffffbd7224 */ /* 0x000fe400078e00bc */
[----:B------:R-:W-:Y:S02]  /*256c0*/  IMAD.MOV.U32 R123, RZ, RZ, R122 ;  /* 0x000000ffff7b7224 */ /* 0x000fe400078e007a */
.L_x_39993:
[----:B------:R-:W-:Y:S05]  /*256d0*/  BSYNC B1 ;  /* 0x0000000000017941 */ /* 0x000fea0003800000 */
.L_x_39991:
        /* <DEDUP_REMOVED lines=11> */
.L_x_39995:
[----:B------:R-:W-:Y:S01]  /*25790*/  IMAD.MOV.U32 R7, RZ, RZ, R10 ;  /* 0x000000ffff077224 */ /* 0x000fe200078e000a */
[----:B------:R-:W-:Y:S01]  /*257a0*/  MOV R9, R12 ;  /* 0x0000000c00097202 */ /* 0x000fe20000000f00 */
[----:B------:R-:W-:Y:S02]  /*257b0*/  IMAD.MOV.U32 R188, RZ, RZ, R191 ;  /* 0x000000ffffbc7224 */ /* 0x000fe400078e00bf */
[----:B------:R-:W-:Y:S02]  /*257c0*/  IMAD.MOV.U32 R122, RZ, RZ, R125 ;  /* 0x000000ffff7a7224 */ /* 0x000fe400078e007d */
.L_x_39996:
[----:B------:R-:W-:Y:S05]  /*257d0*/  BSYNC B1 ;  /* 0x0000000000017941 */ /* 0x000fea0003800000 */
.L_x_39994:
        /* <DEDUP_REMOVED lines=11> */
.L_x_39998:
[----:B------:R-:W-:Y:S01]  /*25890*/  IMAD.MOV.U32 R10, RZ, RZ, R7 ;  /* 0x000000ffff0a7224 */ /* 0x000fe200078e0007 */
[----:B------:R-:W-:Y:S01]  /*258a0*/  MOV R12, R9 ;  /* 0x00000009000c7202 */ /* 0x000fe20000000f00 */
[----:B------:R-:W-:Y:S02]  /*258b0*/  IMAD.MOV.U32 R191, RZ, RZ, R190 ;  /* 0x000000ffffbf7224 */ /* 0x000fe400078e00be */
[----:B------:R-:W-:Y:S02]  /*258c0*/  IMAD.MOV.U32 R125, RZ, RZ, R124 ;  /* 0x000000ffff7d7224 */ /* 0x000fe400078e007c */
.L_x_39999:
[----:B------:R-:W-:Y:S05]  /*258d0*/  BSYNC B1 ;  /* 0x0000000000017941 */ /* 0x000fea0003800000 */
.L_x_39997:
        /* <DEDUP_REMOVED lines=11> */
.L_x_40001:
[----:B------:R-:W-:Y:S01]  /*25990*/  IMAD.MOV.U32 R7, RZ, RZ, R10 ;  /* 0x000000ffff077224 */ /* 0x000fe200078e000a */
[----:B------:R-:W-:Y:S01]  /*259a0*/  MOV R9, R12 ;  /* 0x0000000c00097202 */ /* 0x000fe20000000f00 */
[----:B------:R-:W-:Y:S02]  /*259b0*/  IMAD.MOV.U32 R190, RZ, RZ, R193 ;  /* 0x000000ffffbe7224 */ /* 0x000fe400078e00c1 */
[----:B------:R-:W-:Y:S02]  /*259c0*/  IMAD.MOV.U32 R124, RZ, RZ, R127 ;  /* 0x000000ffff7c7224 */ /* 0x000fe400078e007f */
.L_x_40002:
[----:B------:R-:W-:Y:S05]  /*259d0*/  BSYNC B1 ;  /* 0x0000000000017941 */ /* 0x000fea0003800000 */
.L_x_40000:
        /* <DEDUP_REMOVED lines=11> */
.L_x_40004:
[----:B------:R-:W-:Y:S01]  /*25a90*/  IMAD.MOV.U32 R10, RZ, RZ, R7 ;  /* 0x000000ffff0a7224 */ /* 0x000fe200078e0007 */
[----:B------:R-:W-:Y:S01]  /*25aa0*/  MOV R12, R9 ;  /* 0x00000009000c7202 */ /* 0x000fe20000000f00 */
[----:B------:R-:W-:Y:S02]  /*25ab0*/  IMAD.MOV.U32 R193, RZ, RZ, R192 ;  /* 0x000000ffffc17224 */ /* 0x000fe400078e00c0 */
[----:B------:R-:W-:Y:S02]  /*25ac0*/  IMAD.MOV.U32 R127, RZ, RZ, R126 ;  /* 0x000000ffff7f7224 */ /* 0x000fe400078e007e */
.L_x_40005:
[----:B------:R-:W-:Y:S05]  /*25ad0*/  BSYNC B1 ;  /* 0x0000000000017941 */ /* 0x000fea0003800000 */
.L_x_40003:
        /* <DEDUP_REMOVED lines=11> */
.L_x_40007:
[----:B------:R-:W-:Y:S01]  /*25b90*/  IMAD.MOV.U32 R7, RZ, RZ, R10 ;  /* 0x000000ffff077224 */ /* 0x000fe200078e000a */
[----:B------:R-:W-:Y:S01]  /*25ba0*/  MOV R9, R12 ;  /* 0x0000000c00097202 */ /* 0x000fe20000000f00 */
[----:B------:R-:W-:Y:S02]  /*25bb0*/  IMAD.MOV.U32 R192, RZ, RZ, R195 ;  /* 0x000000ffffc07224 */ /* 0x000fe400078e00c3 */
[----:B------:R-:W-:Y:S02]  /*25bc0*/  IMAD.MOV.U32 R126, RZ, RZ, R129 ;  /* 0x000000ffff7e7224 */ /* 0x000fe400078e0081 */
.L_x_40008:
[----:B------:R-:W-:Y:S05]  /*25bd0*/  BSYNC B1 ;  /* 0x0000000000017941 */ /* 0x000fea0003800000 */
.L_x_40006:
        /* <DEDUP_REMOVED lines=11> */
.L_x_40010:
[----:B------:R-:W-:Y:S01]  /*25c90*/  IMAD.MOV.U32 R10, RZ, RZ, R7 ;  /* 0x000000ffff0a7224 */ /* 0x000fe200078e0007 */
[----:B------:R-:W-:Y:S01]  /*25ca0*/  MOV R12, R9 ;  /* 0x00000009000c7202 */ /* 0x000fe20000000f00 */
[----:B------:R-:W-:Y:S02]  /*25cb0*/  IMAD.MOV.U32 R195, RZ, RZ, R194 ;  /* 0x000000ffffc37224 */ /* 0x000fe400078e00c2 */
[----:B------:R-:W-:Y:S02]  /*25cc0*/  IMAD.MOV.U32 R129, RZ, RZ, R128 ;  /* 0x000000ffff817224 */ /* 0x000fe400078e0080 */
.L_x_40011:
[----:B------:R-:W-:Y:S05]  /*25cd0*/  BSYNC B1 ;  /* 0x0000000000017941 */ /* 0x000fea0003800000 */
.L_x_40009:
        /* <DEDUP_REMOVED lines=11> */
.L_x_40013:
[----:B------:R-:W-:Y:S01]  /*25d90*/  IMAD.MOV.U32 R7, RZ, RZ, R10 ;  /* 0x000000ffff077224 */ /* 0x000fe200078e000a */
[----:B------:R-:W-:Y:S01]  /*25da0*/  MOV R9, R12 ;  /* 0x0000000c00097202 */ /* 0x000fe20000000f00 */
[----:B------:R-:W-:Y:S02]  /*25db0*/  IMAD.MOV.U32 R194, RZ, RZ, R197 ;  /* 0x000000ffffc27224 */ /* 0x000fe400078e00c5 */
[----:B------:R-:W-:Y:S02]  /*25dc0*/  IMAD.MOV.U32 R128, RZ, RZ, R131 ;  /* 0x000000ffff807224 */ /* 0x000fe400078e0083 */
.L_x_40014:
[----:B------:R-:W-:Y:S05]  /*25dd0*/  BSYNC B1 ;  /* 0x0000000000017941 */ /* 0x000fea0003800000 */
.L_x_40012:
        /* <DEDUP_REMOVED lines=11> */
.L_x_40016:
[----:B------:R-:W-:Y:S01]  /*25e90*/  IMAD.MOV.U32 R10, RZ, RZ, R7 ;  /* 0x000000ffff0a7224 */ /* 0x000fe200078e0007 */
[----:B------:R-:W-:Y:S01]  /*25ea0*/  MOV R12, R9 ;  /* 0x00000009000c7202 */ /* 0x000fe20000000f00 */
[----:B------:R-:W-:Y:S02]  /*25eb0*/  IMAD.MOV.U32 R197, RZ, RZ, R196 ;  /* 0x000000ffffc57224 */ /* 0x000fe400078e00c4 */
[----:B------:R-:W-:Y:S02]  /*25ec0*/  IMAD.MOV.U32 R131, RZ, RZ, R130 ;  /* 0x000000ffff837224 */ /* 0x000fe400078e0082 */
.L_x_40017:
[----:B------:R-:W-:Y:S05]  /*25ed0*/  BSYNC B1 ;  /* 0x0000000000017941 */ /* 0x000fea0003800000 */
.L_x_40015:
        /* <DEDUP_REMOVED lines=11> */
.L_x_40019:
[----:B------:R-:W-:Y:S01]  /*25f90*/  MOV R7, R10 ;  /* 0x0000000a00077202 */ /* 0x000fe20000000f00 */
[----:B------:R-:W-:Y:S01]  /*25fa0*/  IMAD.MOV.U32 R9, RZ, RZ, R12 ;  /* 0x000000ffff097224 */ /* 0x000fe200078e000c */
[----:B------:R-:W-:Y:S01]  /*25fb0*/  MOV R130, R133 ;  /* 0x0000008500827202 */ /* 0x000fe20000000f00 */
[----:B------:R-:W-:Y:S02]  /*25fc0*/  IMAD.MOV.U32 R196, RZ, RZ, R199 ;  /* 0x000000ffffc47224 */ /* 0x000fe400078e00c7 */
.L_x_40020:
[----:B------:R-:W-:Y:S05]  /*25fd0*/  BSYNC B1 ;  /* 0x0000000000017941 */ /* 0x000fea0003800000 */
.L_x_40018:
        /* <DEDUP_REMOVED lines=11> */
.L_x_40022:
[----:B------:R-:W-:Y:S01]  /*26090*/  IMAD.MOV.U32 R10, RZ, RZ, R7 ;  /* 0x000000ffff0a7224 */ /* 0x000fe200078e0007 */
[----:B------:R-:W-:Y:S01]  /*260a0*/  MOV R12, R9 ;  /* 0x00000009000c7202 */ /* 0x000fe20000000f00 */
[----:B------:R-:W-:Y:S02]  /*260b0*/  IMAD.MOV.U32 R199, RZ, RZ, R198 ;  /* 0x000000ffffc77224 */ /* 0x000fe400078e00c6 */
[----:B------:R-:W-:Y:S02]  /*260c0*/  IMAD.MOV.U32 R133, RZ, RZ, R132 ;  /* 0x000000ffff857224 */ /* 0x000fe400078e0084 */
.L_x_40023:
[----:B------:R-:W-:Y:S05]  /*260d0*/  BSYNC B1 ;  /* 0x0000000000017941 */ /* 0x000fea0003800000 */
.L_x_40021:
        /* <DEDUP_REMOVED lines=11> */
.L_x_40025:
[----:B------:R-:W-:Y:S01]  /*26190*/  IMAD.MOV.U32 R7, RZ, RZ, R10 ;  /* 0x000000ffff077224 */ /* 0x000fe200078e000a */
[----:B------:R-:W-:Y:S01]  /*261a0*/  MOV R198, R201 ;  /* 0x000000c900c67202 */ /* 0x000fe20000000f00 */
[----:B------:R-:W-:Y:S02]  /*261b0*/  IMAD.MOV.U32 R9, RZ, RZ, R12 ;  /* 0x000000ffff097224 */ /* 0x000fe400078e000c */
[----:B------:R-:W-:Y:S02]  /*261c0*/  IMAD.MOV.U32 R132, RZ, RZ, R135 ;  /* 0x000000ffff847224 */ /* 0x000fe400078e0087 */
.L_x_40026:
[----:B------:R-:W-:Y:S05]  /*261d0*/  BSYNC B1 ;  /* 0x0000000000017941 */ /* 0x000fea0003800000 */
.L_x_40024:
        /* <DEDUP_REMOVED lines=11> */
.L_x_40028:
[----:B------:R-:W-:Y:S01]  /*26290*/  MOV R10, R7 ;  /* 0x00000007000a7202 */ /* 0x000fe20000000f00 */
[----:B------:R-:W-:Y:S01]  /*262a0*/  IMAD.MOV.U32 R12, RZ, RZ, R9 ;  /* 0x000000ffff0c7224 */ /* 0x000fe200078e0009 */
[----:B------:R-:W-:Y:S01]  /*262b0*/  MOV R135, R134 ;  /* 0x0000008600877202 */ /* 0x000fe20000000f00 */
[----:B------:R-:W-:Y:S02]  /*262c0*/  IMAD.MOV.U32 R201, RZ, RZ, R200 ;  /* 0x000000ffffc97224 */ /* 0x000fe400078e00c8 */
.L_x_40029:
[----:B------:R-:W-:Y:S05]  /*262d0*/  BSYNC B1 ;  /* 0x0000000000017941 */ /* 0x000fea0003800000 */
.L_x_40027:
        /* <DEDUP_REMOVED lines=11> */
.L_x_40031:
[----:B------:R-:W-:Y:S01]  /*26390*/  IMAD.MOV.U32 R7, RZ, RZ, R10 ;  /* 0x000000ffff077224 */ /* 0x000fe200078e000a */
[----:B------:R-:W-:Y:S01]  /*263a0*/  MOV R9, R12 ;  /* 0x0000000c00097202 */ /* 0x000fe20000000f00 */
[----:B------:R-:W-:Y:S02]  /*263b0*/  IMAD.MOV.U32 R200, RZ, RZ, R203 ;  /* 0x000000ffffc87224 */ /* 0x000fe400078e00cb */
[----:B------:R-:W-:Y:S02]  /*263c0*/  IMAD.MOV.U32 R134, RZ, RZ, R137 ;  /* 0x000000ffff867224 */ /* 0x000fe400078e0089 */
.L_x_40032:
[----:B------:R-:W-:Y:S05]  /*263d0*/  BSYNC B1 ;  /* 0x0000000000017941 */ /* 0x000fea0003800000 */
.L_x_40030:
        /* <DEDUP_REMOVED lines=11> */
.L_x_40034:
[----:B------:R-:W-:Y:S01]  /*26490*/  IMAD.MOV.U32 R10, RZ, RZ, R7 ;  /* 0x000000ffff0a7224 */ /* 0x000fe200078e0007 */
[----:B------:R-:W-:Y:S01]  /*264a0*/  MOV R203, R202 ;  /* 0x000000ca00cb7202 */ /* 0x000fe20000000f00 */
[----:B------:R-:W-:Y:S02]  /*264b0*/  IMAD.MOV.U32 R12, RZ, RZ, R9 ;  /* 0x000000ffff0c7224 */ /* 0x000fe400078e0009 */
[----:B------:R-:W-:Y:S02]  /*264c0*/  IMAD.MOV.U32 R137, RZ, RZ, R136 ;  /* 0x000000ffff897224 */ /* 0x000fe400078e0088 */
.L_x_40035:
[----:B------:R-:W-:Y:S05]  /*264d0*/  BSYNC B1 ;  /* 0x0000000000017941 */ /* 0x000fea0003800000 */
.L_x_40033:
        /* <DEDUP_REMOVED lines=11> */
.L_x_40037:
[----:B------:R-:W-:Y:S01]  /*26590*/  MOV R7, R10 ;  /* 0x0000000a00077202 */ /* 0x000fe20000000f00 */
[----:B------:R-:W-:Y:S01]  /*265a0*/  IMAD.MOV.U32 R9, RZ, RZ, R12 ;  /* 0x000000ffff097224 */ /* 0x000fe200078e000c */
[----:B------:R-:W-:Y:S01]  /*265b0*/  MOV R136, R139 ;  /* 0x0000008b00887202 */ /* 0x000fe20000000f00 */
[----:B------:R-:W-:Y:S02]  /*265c0*/  IMAD.MOV.U32 R202, RZ, RZ, R205 ;  /* 0x000000ffffca7224 */ /* 0x000fe400078e00cd */
.L_x_40038:
[----:B------:R-:W-:Y:S05]  /*265d0*/  BSYNC B1 ;  /* 0x0000000000017941 */ /* 0x000fea0003800000 */
.L_x_40036:
        /* <DEDUP_REMOVED lines=11> */
.L_x_40040:
[----:B------:R-:W-:Y:S01]  /*26690*/  IMAD.MOV.U32 R10, RZ, RZ, R7 ;  /* 0x000000ffff0a7224 */ /* 0x000fe200078e0007 */
[----:B------:R-:W-:Y:S01]  /*266a0*/  MOV R12, R9 ;  /* 0x00000009000c7202 */ /* 0x000fe20000000f00 */
[----:B------:R-:W-:Y:S02]  /*266b0*/  IMAD.MOV.U32 R205, RZ, RZ, R204 ;  /* 0x000000ffffcd7224 */ /* 0x000fe400078e00cc */
[----:B------:R-:W-:Y:S02]  /*266c0*/  IMAD.MOV.U32 R139, RZ, RZ, R138 ;  /* 0x000000ffff8b7224 */ /* 0x000fe400078e008a */
.L_x_40041:
[----:B------:R-:W-:Y:S05]  /*266d0*/  BSYNC B1 ;  /* 0x0000000000017941 */ /* 0x000fea0003800000 */
.L_x_40039:
        /* <DEDUP_REMOVED lines=11> */
.L_x_40043:
[----:B------:R-:W-:Y:S01]  /*26790*/  IMAD.MOV.U32 R7, RZ, RZ, R10 ;  /* 0x000000ffff077224 */ /* 0x000fe200078e000a */
[----:B------:R-:W-:Y:S01]  /*267a0*/  MOV R204, R207 ;  /* 0x000000cf00cc7202 */ /* 0x000fe20000000f00 */
[----:B------:R-:W-:Y:S02]  /*267b0*/  IMAD.MOV.U32 R9, RZ, RZ, R12 ;  /* 0x000000ffff097224 */ /* 0x000fe400078e000c */
[----:B------:R-:W-:Y:S02]  /*267c0*/  IMAD.MOV.U32 R138, RZ, RZ, R141 ;  /* 0x000000ffff8a7224 */ /* 0x000fe400078e008d */
.L_x_40044:
[----:B------:R-:W-:Y:S05]  /*267d0*/  BSYNC B1 ;  /* 0x0000000000017941 */ /* 0x000fea0003800000 */
.L_x_40042:
        /* <DEDUP_REMOVED lines=11> */
.L_x_40046:
[----:B------:R-:W-:Y:S01]  /*26890*/  IMAD.MOV.U32 R207, RZ, RZ, R206 ;  /* 0x000000ffffcf7224 */ /* 0x000fe200078e00ce */
[----:B------:R-:W-:Y:S01]  /*268a0*/  MOV R141, R140 ;  /* 0x0000008c008d7202 */ /* 0x000fe20000000f00 */
[----:B------:R-:W-:Y:S01]  /*268b0*/  IMAD.MOV.U32 R11, RZ, RZ, R9 ;  /* 0x000000ffff0b7224 */ /* 0x000fe200078e0009 */
[----:B------:R-:W-:Y:S01]  /*268c0*/  MOV R10, R7 ;  /* 0x00000007000a7202 */ /* 0x000fe20000000f00 */
[----:B------:R-:W-:Y:S02]  /*268d0*/  IMAD.MOV.U32 R206, RZ, RZ, R7 ;  /* 0x000000ffffce7224 */ /* 0x000fe400078e0007 */
[----:B------:R-:W-:Y:S02]  /*268e0*/  IMAD.MOV.U32 R140, RZ, RZ, R9 ;  /* 0x000000ffff8c7224 */ /* 0x000fe400078e0009 */
.L_x_40047:
[----:B------:R-:W-:Y:S05]  /*268f0*/  BSYNC B1 ;  /* 0x0000000000017941 */ /* 0x000fea0003800000 */
.L_x_40045:
[----:B------:R-:W-:Y:S01]  /*26900*/  IADD3 R0, R0, 0x4, RZ ;  /* 0x0000000400007810 */ /* 0x000fe20007ffe0ff */
[----:B------:R-:W-:Y:S01]  /*26910*/  @!P1 CALL.REL.NOINC `(.L_x_40048) ;  /* 0x0000001000009944 */ /* 0x000fe20003c00000 */
[----:B------:R-:W-:Y:S05]  /*26920*/  BRA `(.L_x_40049) ;  /* 0xffffc02000007947 */ /* 0x000fea000383ffff */
.L_x_40048:
[----:B------:R-:W-:Y:S01]  /*26930*/  FADD.FTZ R143, R143, R8 ;  /* 0x000000088f8f7221 */ /* 0x000fe20000010000 */
[----:B------:R-:W-:Y:S01]  /*26940*/  MOV R142, R5 ;  /* 0x00000005008e7202 */ /* 0x000fe20000000f00 */
[----:B------:R-:W-:Y:S02]  /*26950*/  IMAD.MOV.U32 R206, RZ, RZ, R10 ;  /* 0x000000ffffce7224 */ /* 0x000fe400078e000a */
[----:B------:R-:W-:-:S02]  /*26960*/  IMAD.MOV.U32 R140, RZ, RZ, R11 ;  /* 0x000000ffff8c7224 */ /* 0x000fc400078e000b */
.L_x_39858:
[----:B------:R-:W-:Y:S05]  /*26970*/  BSYNC B0 ;  /* 0x0000000000007941 */ /* 0x000fea0003800000 */
.L_x_39857:
        /* <DEDUP_REMOVED lines=74> */
.L_x_40051:
[----:B------:R-:W-:Y:S05]  /*26e20*/  BSYNC B0 ;  /* 0x0000000000007941 */ /* 0x000fea0003800000 */
.L_x_40050:
[----:B------:R-:W-:Y:S01]  /*26e30*/  BAR.SYNC.DEFER_BLOCKING 0x0 ;  /* 0x0000000000007b1d */ /* 0x000fe20000010000 */
[----:B-1----:R-:W-:-:S02]  /*26e40*/  ISETP.NE.AND P2, PT, R6, RZ, PT ;  /* 0x000000ff0600720c */ /* 0x002fc40003f45270 */
[----:B0-----:R-:W-:-:S03]  /*26e50*/  IADD3 R0, R1, 0x208, RZ ;  /* 0x0000020801007810 */ /* 0x001fc60007ffe0ff */
[----:B------:R-:W-:Y:S08]  /*26e60*/  BSSY B0, `(.L_x_40052) ;  /* 0x0000472000007945 */ /* 0x000ff00003800000 */
[----:B------:R-:W-:Y:S05]  /*26e70*/  @P2 BRA `(.L_x_40053) ;  /* 0x0000470000002947 */ /* 0x000fea0003800000 */
[----:B------:R-:W0:Y:S04]  /*26e80*/  LDS.128 R24, [0x210] ;  /* 0x00021000ff187984 */ /* 0x000e280000000c00 */
[----:B------:R-:W1:Y:S04]  /*26e90*/  LDS.128 R36, [0x220] ;  /* 0x00022000ff247984 */ /* 0x000e680000000c00 */
[----:B------:R-:W2:Y:S04]  /*26ea0*/  LDS.128 R44, [0x230] ;  /* 0x00023000ff2c7984 */ /* 0x000ea80000000c00 */
[----:B------:R-:W3:Y:S04]  /*26eb0*/  LDS.128 R56, [0x240] ;  /* 0x00024000ff387984 */ /* 0x000ee80000000c00 */
[----:B------:R-:W4:Y:S04]  /*26ec0*/  LDS.128 R60, [0x250] ;  /* 0x00025000ff3c7984 */ /* 0x000f280000000c00 */
[----:B------:R-:W2:Y:S04]  /*26ed0*/  LDS.128 R68, [0x260] ;  /* 0x00026000ff447984 */ /* 0x000ea80000000c00 */
[----:B------:R-:W1:Y:S04]  /*26ee0*/  LDS.128 R80, [0x270] ;  /* 0x00027000ff507984 */ /* 0x000e680000000c00 */
[----:B------:R-:W2:Y:S04]  /*26ef0*/  LDS.128 R72, [0x280] ;  /* 0x00028000ff487984 */ /* 0x000ea80000000c00 */
[----:B------:R-:W2:Y:S04]  /*26f00*/  LDS.128 R52, [0x290] ;  /* 0x00029000ff347984 */ /* 0x000ea80000000c00 */
[----:B------:R-:W3:Y:S04]  /*26f10*/  LDS.128 R40, [0x2a0] ;  /* 0x0002a000ff287984 */ /* 0x000ee80000000c00 */
[----:B0-----:R-:W-:Y:S04]  /*26f20*/  STL.64 [R1], R24 ;  /* 0x0000001801007387 */ /* 0x001fe80000100a00 */
[----:B------:R-:W5:Y:S04]  /*26f30*/  LDL.64 R216, [R1] ;  /* 0x0000000001d87983 */ /* 0x000f680000100a00 */
[----:B------:R-:W0:Y:S04]  /*26f40*/  LDS.128 R28, [0x2b0] ;  /* 0x0002b000ff1c7984 */ /* 0x000e280000000c00 */
[----:B------:R-:W0:Y:S04]  /*26f50*/  LDS.128 R20, [0x2c0] ;  /* 0x0002c000ff147984 */ /* 0x000e280000000c00 */
        /* <DEDUP_REMOVED lines=40> */
[----:B------:R-:W3:Y:S04]  /*271e0*/  LDS.128 R40, [0x3f0] ;  /* 0x0003f000ff287984 */ /* 0x000ee80000000c00 */
[----:B------:R-:W3:Y:S04]  /*271f0*/  LDS.128 R28, [0x400] ;  /* 0x00040000ff1c7984 */ /* 0x000ee80000000c00 */
[----:B------:R-:W4:Y:S04]  /*27200*/  LDS.64 R20, [0x410] ;  /* 0x00041000ff147984 */ /* 0x000f280000000a00 */
[----:B------:R-:W-:Y:S04]  /*27210*/  STL.64 [R1+0xd0], R4 ;  /* 0x0000d00401007387 */ /* 0x000fe80000100a00 */
[----:B------:R1:W-:Y:S04]  /*27220*/  STL.64 [R1+0xd8], R6 ;  /* 0x0000d80601007387 */ /* 0x0003e80000100a00 */
[----:B------:R-:W-:Y:S04]  /*27230*/  STL.64 [R1+0xb8], R22 ;  /* 0x0000b81601007387 */ /* 0x000fe80000100a00 */
[----:B0-----:R-:W-:Y:S04]  /*27240*/  STL.64 [R1+0xc0], R12 ;  /* 0x0000c00c01007387 */ /* 0x001fe80000100a00 */
[----:B------:R-:W-:Y:S01]  /*27250*/  STL.64 [R1+0xc8], R14 ;  /* 0x0000c80e01007387 */ /* 0x000fe20000100a00 */
[----:B-1----:R-:W-:-:S03]  /*27260*/  MOV R6, R1 ;  /* 0x0000000100067202 */ /* 0x002fc60000000f00 */
        /* <DEDUP_REMOVED lines=23> */
[----:B------:R-:W-:Y:S01]  /*273e0*/  STL.64 [R1+0x1a0], R80 ;  /* 0x0001a05001007387 */ /* 0x000fe20000100a00 */
[----:B-----5:R-:W-:-:S03]  /*273f0*/  FSETP.GT.FTZ.AND P0, PT, R142, R216, PT ;  /* 0x000000d88e00720b */ /* 0x020fc60003f14000 */
[----:B------:R-:W-:Y:S01]  /*27400*/  STL.64 [R1+0x1a8], R82 ;  /* 0x0001a85201007387 */ /* 0x000fe20000100a00 */
[----:B------:R-:W-:-:S03]  /*27410*/  FSEL R4, R142, R216, P0 ;  /* 0x000000d88e047208 */ /* 0x000fc60000000000 */
[----:B------:R-:W-:Y:S01]  /*27420*/  STL.64 [R1+0x1b0], R72 ;  /* 0x0001b04801007387 */ /* 0x000fe20000100a00 */
[----:B------:R-:W-:-:S03]  /*27430*/  FSEL R5, R216, R142, P0 ;  /* 0x0000008ed8057208 */ /* 0x000fc60000000000 */
[----:B------:R-:W-:Y:S02]  /*27440*/  STL.64 [R1+0x1b8], R74 ;  /* 0x0001b84a01007387 */ /* 0x000fe40000100a00 */
[----:B------:R-:W-:Y:S02]  /*27450*/  FADD.FTZ R5, -R4, R5 ;  /* 0x0000000504057221 */ /* 0x000fe40000010100 */
[----:B------:R-:W-:Y:S02]  /*27460*/  STL.64 [R1+0x1c0], R84 ;  /* 0x0001c05401007387 */ /* 0x000fe40000100a00 */
[----:B------:R-:W-:Y:S02]  /*27470*/  FMUL.FTZ R7, R5, 1.4426950216293334961 ;  /* 0x3fb8aa3b05077820 */ /* 0x000fe40000410000 */
[----:B------:R-:W-:Y:S01]  /*27480*/  STL.64 [R1+0x1c8], R86 ;  /* 0x0001c85601007387 */ /* 0x000fe20000100a00 */
[----:B------:R-:W-:-:S03]  /*27490*/  IMAD.MOV.U32 R5, RZ, RZ, RZ ;  /* 0x000000ffff057224 */ /* 0x000fc600078e00ff */
        /* <DEDUP_REMOVED lines=8> */
[----:B------:R1:W-:Y:S02]  /*27520*/  STL.64 [R1+0xe0], R8 ;  /* 0x0000e00801007387 */ /* 0x0003e40000100a00 */
[----:B-1----:R-:W-:-:S02]  /*27530*/  FSEL R8, R217, R143, P0 ;  /* 0x0000008fd9087208 */ /* 0x002fc40000000000 */
[----:B------:R-:W-:-:S03]  /*27540*/  FSEL R143, R143, R217, P0 ;  /* 0x000000d98f8f7208 */ /* 0x000fc60000000000 */
[----:B0-----:R-:W-:Y:S02]  /*27550*/  FMUL.FTZ R8, R8, R7 ;  /* 0x0000000708087220 */ /* 0x001fe40000410000 */
.L_x_40244:
[----:B------:R-:W2:Y:S04]  /*27560*/  LDL R12, [R6+0x108] ;  /* 0x00010800060c7983 */ /* 0x000ea80000100800 */
[----:B------:R-:W3:Y:S01]  /*27570*/  LDL R10, [R6+0x8] ;  /* 0x00000800060a7983 */ /* 0x000ee20000100800 */
[----:B------:R-:W-:Y:S01]  /*27580*/  IADD3 R5, R5, 0x1, RZ ;  /* 0x0000000105057810 */ /* 0x000fe20007ffe0ff */
[----:B------:R-:W-:Y:S03]  /*27590*/  BSSY B1, `(.L_x_40054) ;  /* 0x0000015000017945 */ /* 0x000fe60003800000 */
[----:B------:R-:W-:Y:S02]  /*275a0*/  ISETP.NE.AND P3, PT, R5, 0x40, PT ;  /* 0x000000400500780c */ /* 0x000fe40003f65270 */
[----:B--2---:R-:W-:-:S02]  /*275b0*/  FSETP.GEU.FTZ.AND P0, PT, R215, R12, PT ;  /* 0x0000000cd700720b */ /* 0x004fc40003f1e000 */
[----:B------:R-:W-:Y:S02]  /*275c0*/  FSETP.NEU.FTZ.AND P1, PT, R215, R12, PT ;  /* 0x0000000cd700720b */ /* 0x000fe40003f3d000 */
[C---:B------:R-:W-:Y:S02]  /*275d0*/  ISETP.EQ.OR P0, PT, R145.reuse, -0x1, !P0 ;  /* 0xffffffff9100780c */ /* 0x040fe40004702670 */
[----:B---3--:R-:W-:-:S04]  /*275e0*/  ISETP.LE.OR P1, PT, R145, R10, P1 ;  /* 0x0000000a9100720c */ /* 0x008fc80000f23670 */
[----:B------:R-:W-:-:S13]  /*275f0*/  PLOP3.LUT P0, PT, P0, P1, PT, 0x8, 0x0 ;  /* 0x000000000000781c */ /* 0x000fda0000702170 */
        /* <DEDUP_REMOVED lines=10> */
.L_x_40055:
[----:B------:R-:W-:Y:S01]  /*276a0*/  MOV R10, R145 ;  /* 0x00000091000a7202 */ /* 0x000fe20000000f00 */
[----:B------:R-:W-:Y:S01]  /*276b0*/  IMAD.MOV.U32 R12, RZ, RZ, R215 ;  /* 0x000000ffff0c7224 */ /* 0x000fe200078e00d7 */
[----:B------:R-:W-:Y:S01]  /*276c0*/  MOV R215, R214 ;  /* 0x000000d600d77202 */ /* 0x000fe20000000f00 */
[----:B------:R-:W-:Y:S02]  /*276d0*/  IMAD.MOV.U32 R145, RZ, RZ, R144 ;  /* 0x000000ffff917224 */ /* 0x000fe400078e0090 */
.L_x_40056:
[----:B------:R-:W-:Y:S05]  /*276e0*/  BSYNC B1 ;  /* 0x0000000000017941 */ /* 0x000fea0003800000 */
.L_x_40054:
        /* <DEDUP_REMOVED lines=11> */
.L_x_40058:
[----:B------:R-:W-:Y:S01]  /*277a0*/  IMAD.MOV.U32 R7, RZ, RZ, R10 ;  /* 0x000000ffff077224 */ /* 0x000fe200078e000a */
[----:B------:R-:W-:Y:S01]  /*277b0*/  MOV R9, R12 ;  /* 0x0000000c00097202 */ /* 0x000fe20000000f00 */
[----:B------:R-:W-:Y:S02]  /*277c0*/  IMAD.MOV.U32 R144, RZ, RZ, R147 ;  /* 0x000000ffff907224 */ /* 0x000fe400078e0093 */
[----:B------:R-:W-:Y:S02]  /*277d0*/  IMAD.MOV.U32 R214, RZ, RZ, R213 ;  /* 0x000000ffffd67224 */ /* 0x000fe400078e00d5 */
.L_x_40059:
[----:B------:R-:W-:Y:S05]  /*277e0*/  BSYNC B1 ;  /* 0x0000000000017941 */ /* 0x000fea0003800000 */
.L_x_40057:
        /* <DEDUP_REMOVED lines=11> */
.L_x_40061:
[----:B------:R-:W-:Y:S01]  /*278a0*/  IMAD.MOV.U32 R10, RZ, RZ, R7 ;  /* 0x000000ffff0a7224 */ /* 0x000fe200078e0007 */
[----:B------:R-:W-:Y:S01]  /*278b0*/  MOV R147, R146 ;  /* 0x0000009200937202 */ /* 0x000fe20000000f00 */
[----:B------:R-:W-:Y:S02]  /*278c0*/  IMAD.MOV.U32 R12, RZ, RZ, R9 ;  /* 0x000000ffff0c7224 */ /* 0x000fe400078e0009 */
[----:B------:R-:W-:Y:S02]  /*278d0*/  IMAD.MOV.U32 R213, RZ, RZ, R212 ;  /* 0x000000ffffd57224 */ /* 0x000fe400078e00d4 */
.L_x_40062:
[----:B------:R-:W-:Y:S05]  /*278e0*/  BSYNC B1 ;  /* 0x0000000000017941 */ /* 0x000fea0003800000 */
.L_x_40060:
        /* <DEDUP_REMOVED lines=11> */
.L_x_40064:
[----:B------:R-:W-:Y:S01]  /*279a0*/  MOV R7, R10 ;  /* 0x0000000a00077202 */ /* 0x000fe20000000f00 */
[----:B------:R-:W-:Y:S01]  /*279b0*/  IMAD.MOV.U32 R9, RZ, RZ, R12 ;  /* 0x000000ffff097224 */ /* 0x000fe200078e000c */
[----:B------:R-:W-:Y:S01]  /*279c0*/  MOV R212, R211 ;  /* 0x000000d300d47202 */ /* 0x000fe20000000f00 */
[----:B------:R-:W-:Y:S02]  /*279d0*/  IMAD.MOV.U32 R146, RZ, RZ, R149 ;  /* 0x000000ffff927224 */ /* 0x000fe400078e0095 */
.L_x_40065:
[----:B------:R-:W-:Y:S05]  /*279e0*/  BSYNC B1 ;  /* 0x0000000000017941 */ /* 0x000fea0003800000 */
.L_x_40063:
        /* <DEDUP_REMOVED lines=11> */
.L_x_40067:
[----:B------:R-:W-:Y:S01]  /*27aa0*/  IMAD.MOV.U32 R10, RZ, RZ, R7 ;  /* 0x000000ffff0a7224 */ /* 0x000fe200078e0007 */
[----:B------:R-:W-:Y:S01]  /*27ab0*/  MOV R12, R9 ;  /* 0x00000009000c7202 */ /* 0x000fe20000000f00 */
[----:B------:R-:W-:Y:S02]  /*27ac0*/  IMAD.MOV.U32 R149, RZ, RZ, R148 ;  /* 0x000000ffff957224 */ /* 0x000fe400078e0094 */
[----:B------:R-:W-:Y:S02]  /*27ad0*/  IMAD.MOV.U32 R211, RZ, RZ, R210 ;  /* 0x000000ffffd37224 */ /* 0x000fe400078e00d2 */
.L_x_40068:
[----:B------:R-:W-:Y:S05]  /*27ae0*/  BSYNC B1 ;  /* 0x0000000000017941 */ /* 0x000fea0003800000 */
.L_x_40066:
        /* <DEDUP_REMOVED lines=11> */
.L_x_40070:
[----:B------:R-:W-:Y:S01]  /*27ba0*/  IMAD.MOV.U32 R7, RZ, RZ, R10 ;  /* 0x000000ffff077224 */ /* 0x000fe200078e000a */
[----:B------:R-:W-:Y:S01]  /*27bb0*/  MOV R148, R151 ;  /* 0x0000009700947202 */ /* 0x000fe20000000f00 */
[----:B------:R-:W-:Y:S02]  /*27bc0*/  IMAD.MOV.U32 R9, RZ, RZ, R12 ;  /* 0x000000ffff097224 */ /* 0x000fe400078e000c */
[----:B------:R-:W-:Y:S02]  /*27bd0*/  IMAD.MOV.U32 R210, RZ, RZ, R209 ;  /* 0x000000ffffd27224 */ /* 0x000fe400078e00d1 */
.L_x_40071:
[----:B------:R-:W-:Y:S05]  /*27be0*/  BSYNC B1 ;  /* 0x0000000000017941 */ /* 0x000fea0003800000 */
.L_x_40069:
        /* <DEDUP_REMOVED lines=11> */
.L_x_40073:
[----:B------:R-:W-:Y:S01]  /*27ca0*/  MOV R10, R7 ;  /* 0x00000007000a7202 */ /* 0x000fe20000000f00 */
[----:B------:R-:W-:Y:S01]  /*27cb0*/  IMAD.MOV.U32 R12, RZ, RZ, R9 ;  /* 0x000000ffff0c7224 */ /* 0x000fe200078e0009 */
[----:B------:R-:W-:Y:S01]  /*27cc0*/  MOV R209, R208 ;  /* 0x000000d000d17202 */ /* 0x000fe20000000f00 */
[----:B------:R-:W-:Y:S02]  /*27cd0*/  IMAD.MOV.U32 R151, RZ, RZ, R150 ;  /* 0x000000ffff977224 */ /* 0x000fe400078e0096 */
.L_x_40074:
[----:B------:R-:W-:Y:S05]  /*27ce0*/  BSYNC B1 ;  /* 0x0000000000017941 */ /* 0x000fea0003800000 */
.L_x_40072:
        /* <DEDUP_REMOVED lines=11> */
.L_x_40076:
[----:B------:R-:W-:Y:S01]  /*27da0*/  IMAD.MOV.U32 R7, RZ, RZ, R10 ;  /* 0x000000ffff077224 */ /* 0x000fe200078e000a */
[----:B------:R-:W-:Y:S01]  /*27db0*/  MOV R9, R12 ;  /* 0x0000000c00097202 */ /* 0x000fe20000000f00 */
[----:B------:R-:W-:Y:S02]  /*27dc0*/  IMAD.MOV.U32 R150, RZ, RZ, R153 ;  /* 0x000000ffff967224 */ /* 0x000fe400078e0099 */
[----:B------:R-:W-:Y:S02]  /*27dd0*/  IMAD.MOV.U32 R208, RZ, RZ, R3 ;  /* 0x000000ffffd07224 */ /* 0x000fe400078e0003 */
.L_x_40077:
[----:B------:R-:W-:Y:S05]  /*27de0*/  BSYNC B1 ;  /* 0x0000000000017941 */ /* 0x000fea0003800000 */
.L_x_40075:
        /* <DEDUP_REMOVED lines=11> */
.L_x_40079:
[----:B------:R-:W-:Y:S01]  /*27ea0*/  IMAD.MOV.U32 R10, RZ, RZ, R7 ;  /* 0x000000ffff0a7224 */ /* 0x000fe200078e0007 */
[----:B------:R-:W-:Y:S01]  /*27eb0*/  MOV R153, R152 ;  /* 0x0000009800997202 */ /* 0x000fe20000000f00 */
[----:B------:R-:W-:Y:S02]  /*27ec0*/  IMAD.MOV.U32 R12, RZ, RZ, R9 ;  /* 0x000000ffff0c7224 */ /* 0x000fe400078e0009 */
[----:B------:R-:W-:Y:S02]  /*27ed0*/  IMAD.MOV.U32 R3, RZ, RZ, R2 ;  /* 0x000000ffff037224 */ /* 0x000fe400078e0002 */
.L_x_40080:
[----:B------:R-:W-:Y:S05]  /*27ee0*/  BSYNC B1 ;  /* 0x0000000000017941 */ /* 0x000fea0003800000 */
.L_x_40078:
        /* <DEDUP_REMOVED lines=11> */
.L_x_40082:
[----:B------:R-:W-:Y:S01]  /*27fa0*/  MOV R7, R10 ;  /* 0x0000000a00077202 */ /* 0x000fe20000000f00 */
[----:B------:R-:W-:Y:S01]  /*27fb0*/  IMAD.MOV.U32 R9, RZ, RZ, R12 ;  /* 0x000000ffff097224 */ /* 0x000fe200078e000c */
[----:B------:R-:W-:Y:S01]  /*27fc0*/  MOV R2, R89 ;  /* 0x0000005900027202 */ /* 0x000fe20000000f00 */
[----:B------:R-:W-:Y:S02]  /*27fd0*/  IMAD.MOV.U32 R152, RZ, RZ, R155 ;  /* 0x000000ffff987224 */ /* 0x000fe400078e009b */
.L_x_40083:
[----:B------:R-:W-:Y:S05]  /*27fe0*/  BSYNC B1 ;  /* 0x0000000000017941 */ /* 0x000fea0003800000 */
.L_x_40081:
        /* <DEDUP_REMOVED lines=11> */
.L_x_40085:
[----:B------:R-:W-:Y:S01]  /*280a0*/  IMAD.MOV.U32 R10, RZ, RZ, R7 ;  /* 0x000000ffff0a7224 */ /* 0x000fe200078e0007 */
[----:B------:R-:W-:Y:S01]  /*280b0*/  MOV R12, R9 ;  /* 0x00000009000c7202 */ /* 0x000fe20000000f00 */
[----:B------:R-:W-:Y:S02]  /*280c0*/  IMAD.MOV.U32 R155, RZ, RZ, R154 ;  /* 0x000000ffff9b7224 */ /* 0x000fe400078e009a */
[----:B------:R-:W-:Y:S02]  /*280d0*/  IMAD.MOV.U32 R89, RZ, RZ, R88 ;  /* 0x000000ffff597224 */ /* 0x000fe400078e0058 */
.L_x_40086:
[----:B------:R-:W-:Y:S05]  /*280e0*/  BSYNC B1 ;  /* 0x0000000000017941 */ /* 0x000fea0003800000 */
.L_x_40084:
        /* <DEDUP_REMOVED lines=11> */
.L_x_40088:
[----:B------:R-:W-:Y:S01]  /*281a0*/  IMAD.MOV.U32 R7, RZ, RZ, R10 ;  /* 0x000000ffff077224 */ /* 0x000fe200078e000a */
[----:B------:R-:W-:Y:S01]  /*281b0*/  MOV R154, R157 ;  /* 0x0000009d009a7202 */ /* 0x000fe20000000f00 */
[----:B------:R-:W-:Y:S02]  /*281c0*/  IMAD.MOV.U32 R9, RZ, RZ, R12 ;  /* 0x000000ffff097224 */ /* 0x000fe400078e000c */
[----:B------:R-:W-:Y:S02]  /*281d0*/  IMAD.MOV.U32 R88, RZ, RZ, R91 ;  /* 0x000000ffff587224 */ /* 0x000fe400078e005b */
.L_x_40089:
[----:B------:R-:W-:Y:S05]  /*281e0*/  BSYNC B1 ;  /* 0x0000000000017941 */ /* 0x000fea0003800000 */
.L_x_40087:
        /* <DEDUP_REMOVED lines=11> */
.L_x_40091:
[----:B------:R-:W-:Y:S01]  /*282a0*/  MOV R10, R7 ;  /* 0x00000007000a7202 */ /* 0x000fe20000000f00 */
[----:B------:R-:W-:Y:S01]  /*282b0*/  IMAD.MOV.U32 R12, RZ, RZ, R9 ;  /* 0x000000ffff0c7224 */ /* 0x000fe200078e0009 */
[----:B------:R-:W-:Y:S01]  /*282c0*/  MOV R91, R90 ;  /* 0x0000005a005b7202 */ /* 0x000fe20000000f00 */
[----:B------:R-:W-:Y:S02]  /*282d0*/  IMAD.MOV.U32 R157, RZ, RZ, R156 ;  /* 0x000000ffff9d7224 */ /* 0x000fe400078e009c */
.L_x_40092:
[----:B------:R-:W-:Y:S05]  /*282e0*/  BSYNC B1 ;  /* 0x0000000000017941 */ /* 0x000fea0003800000 */
.L_x_40090:
        /* <DEDUP_REMOVED lines=11> */
.L_x_40094:
[----:B------:R-:W-:Y:S01]  /*283a0*/  IMAD.MOV.U32 R7, RZ, RZ, R10 ;  /* 0x000000ffff077224 */ /* 0x000fe200078e000a */
[----:B------:R-:W-:Y:S01]  /*283b0*/  MOV R9, R12 ;  /* 0x0000000c00097202 */ /* 0x000fe20000000f00 */
[----:B------:R-:W-:Y:S02]  /*283c0*/  IMAD.MOV.U32 R156, RZ, RZ, R159 ;  /* 0x000000ffff9c7224 */ /* 0x000fe400078e009f */
[----:B------:R-:W-:Y:S02]  /*283d0*/  IMAD.MOV.U32 R90, RZ, RZ, R93 ;  /* 0x000000ffff5a7224 */ /* 0x000fe400078e005d */
.L_x_40095:
[----:B------:R-:W-:Y:S05]  /*283e0*/  BSYNC B1 ;  /* 0x0000000000017941 */ /* 0x000fea0003800000 */
.L_x_40093:
        /* <DEDUP_REMOVED lines=11> */
.L_x_40097:
[----:B------:R-:W-:Y:S01]  /*284a0*/  IMAD.MOV.U32 R10, RZ, RZ, R7 ;  /* 0x000000ffff0a7224 */ /* 0x000fe200078e0007 */
[----:B------:R-:W-:Y:S01]  /*284b0*/  MOV R159, R158 ;  /* 0x0000009e009f7202 */ /* 0x000fe20000000f00 */
[----:B------:R-:W-:Y:S02]  /*284c0*/  IMAD.MOV.U32 R12, RZ, RZ, R9 ;  /* 0x000000ffff0c7224 */ /* 0x000fe400078e0009 */
[----:B------:R-:W-:Y:S02]  /*284d0*/  IMAD.MOV.U32 R93, RZ, RZ, R92 ;  /* 0x000000ffff5d7224 */ /* 0x000fe400078e005c */
.L_x_40098:
[----:B------:R-:W-:Y:S05]  /*284e0*/  BSYNC B1 ;  /* 0x0000000000017941 */ /* 0x000fea0003800000 */
.L_x_40096:
        /* <DEDUP_REMOVED lines=11> */
.L_x_40100:
[----:B------:R-:W-:Y:S01]  /*285a0*/  MOV R7, R10 ;  /* 0x0000000a00077202 */ /* 0x000fe20000000f00 */
[----:B------:R-:W-:Y:S01]  /*285b0*/  IMAD.MOV.U32 R9, RZ, RZ, R12 ;  /* 0x000000ffff097224 */ /* 0x000fe200078e000c */
[----:B------:R-:W-:Y:S01]  /*285c0*/  MOV R92, R95 ;  /* 0x0000005f005c7202 */ /* 0x000fe20000000f00 */
[----:B------:R-:W-:Y:S02]  /*285d0*/  IMAD.MOV.U32 R158, RZ, RZ, R161 ;  /* 0x000000ffff9e7224 */ /* 0x000fe400078e00a1 */
.L_x_40101:
[----:B------:R-:W-:Y:S05]  /*285e0*/  BSYNC B1 ;  /* 0x0000000000017941 */ /* 0x000fea0003800000 */
.L_x_40099:
        /* <DEDUP_REMOVED lines=11> */
.L_x_40103:
[----:B------:R-:W-:Y:S01]  /*286a0*/  IMAD.MOV.U32 R10, RZ, RZ, R7 ;  /* 0x000000ffff0a7224 */ /* 0x000fe200078e0007 */
[----:B------:R-:W-:Y:S01]  /*286b0*/  MOV R12, R9 ;  /* 0x00000009000c7202 */ /* 0x000fe20000000f00 */
[----:B------:R-:W-:Y:S02]  /*286c0*/  IMAD.MOV.U32 R161, RZ, RZ, R160 ;  /* 0x000000ffffa17224 */ /* 0x000fe400078e00a0 */
[----:B------:R-:W-:Y:S02]  /*286d0*/  IMAD.MOV.U32 R95, RZ, RZ, R94 ;  /* 0x000000ffff5f7224 */ /* 0x000fe400078e005e */
.L_x_40104:
[----:B------:R-:W-:Y:S05]  /*286e0*/  BSYNC B1 ;  /* 0x0000000000017941 */ /* 0x000fea0003800000 */
.L_x_40102:
        /* <DEDUP_REMOVED lines=11> */
.L_x_40106:
[----:B------:R-:W-:Y:S01]  /*287a0*/  IMAD.MOV.U32 R7, RZ, RZ, R10 ;  /* 0x000000ffff077224 */ /* 0x000fe200078e000a */
[----:B------:R-:W-:Y:S01]  /*287b0*/  MOV R160, R163 ;  /* 0x000000a300a07202 */ /* 0x000fe20000000f00 */
[----:B------:R-:W-:Y:S02]  /*287c0*/  IMAD.MOV.U32 R9, RZ, RZ, R12 ;  /* 0x000000ffff097224 */ /* 0x000fe400078e000c */
[----:B------:R-:W-:Y:S02]  /*287d0*/  IMAD.MOV.U32 R94, RZ, RZ, R97 ;  /* 0x000000ffff5e7224 */ /* 0x000fe400078e0061 */
.L_x_40107:
[----:B------:R-:W-:Y:S05]  /*287e0*/  BSYNC B1 ;  /* 0x0000000000017941 */ /* 0x000fea0003800000 */
.L_x_40105:
        /* <DEDUP_REMOVED lines=11> */
.L_x_40109:
[----:B------:R-:W-:Y:S01]  /*288a0*/  MOV R10, R7 ;  /* 0x00000007000a7202 */ /* 0x000fe20000000f00 */
[----:B------:R-:W-:Y:S01]  /*288b0*/  IMAD.MOV.U32 R12, RZ, RZ, R9 ;  /* 0x000000ffff0c7224 */ /* 0x000fe200078e0009 */
[----:B------:R-:W-:Y:S01]  /*288c0*/  MOV R97, R96 ;  /* 0x0000006000617202 */ /* 0x000fe20000000f00 */
[----:B------:R-:W-:Y:S02]  /*288d0*/  IMAD.MOV.U32 R163, RZ, RZ, R162 ;  /* 0x000000ffffa37224 */ /* 0x000fe400078e00a2 */
.L_x_40110:
[----:B------:R-:W-:Y:S05]  /*288e0*/  BSYNC B1 ;  /* 0x0000000000017941 */ /* 0x000fea0003800000 */
.L_x_40108:
        /* <DEDUP_REMOVED lines=11> */
.L_x_40112:
[----:B------:R-:W-:Y:S01]  /*289a0*/  IMAD.MOV.U32 R7, RZ, RZ, R10 ;  /* 0x000000ffff077224 */ /* 0x000fe200078e000a */
[----:B------:R-:W-:Y:S01]  /*289b0*/  MOV R9, R12 ;  /* 0x0000000c00097202 */ /* 0x000fe20000000f00 */
[----:B------:R-:W-:Y:S02]  /*289c0*/  IMAD.MOV.U32 R162, RZ, RZ, R165 ;  /* 0x000000ffffa27224 */ /* 0x000fe400078e00a5 */
[----:B------:R-:W-:Y:S02]  /*289d0*/  IMAD.MOV.U32 R96, RZ, RZ, R99 ;  /* 0x000000ffff607224 */ /* 0x000fe400078e0063 */
.L_x_40113:
[----:B------:R-:W-:Y:S05]  /*289e0*/  BSYNC B1 ;  /* 0x0000000000017941 */ /* 0x000fea0003800000 */
.L_x_40111:
        /* <DEDUP_REMOVED lines=11> */
.L_x_40115:
[----:B------:R-:W-:Y:S01]  /*28aa0*/  IMAD.MOV.U32 R10, RZ, RZ, R7 ;  /* 0x000000ffff0a7224 */ /* 0x000fe200078e0007 */
[----:B------:R-:W-:Y:S01]  /*28ab0*/  MOV R165, R164 ;  /* 0x000000a400a57202 */ /* 0x000fe20000000f00 */
[----:B------:R-:W-:Y:S02]  /*28ac0*/  IMAD.MOV.U32 R12, RZ, RZ, R9 ;  /* 0x000000ffff0c7224 */ /* 0x000fe400078e0009 */
[----:B------:R-:W-:Y:S02]  /*28ad0*/  IMAD.MOV.U32 R99, RZ, RZ, R98 ;  /* 0x000000ffff637224 */ /* 0x000fe400078e0062 */
.L_x_40116:
[----:B------:R-:W-:Y:S05]  /*28ae0*/  BSYNC B1 ;  /* 0x0000000000017941 */ /* 0x000fea0003800000 */
.L_x_40114:
        /* <DEDUP_REMOVED lines=11> */
.L_x_40118:
[----:B------:R-:W-:Y:S01]  /*28ba0*/  MOV R7, R10 ;  /* 0x0000000a00077202 */ /* 0x000fe20000000f00 */
[----:B------:R-:W-:Y:S01]  /*28bb0*/  IMAD.MOV.U32 R9, RZ, RZ, R12 ;  /* 0x000000ffff097224 */ /* 0x000fe200078e000c */
[----:B------:R-:W-:Y:S01]  /*28bc0*/  MOV R98, R101 ;  /* 0x0000006500627202 */ /* 0x000fe20000000f00 */
[----:B------:R-:W-:Y:S02]  /*28bd0*/  IMAD.MOV.U32 R164, RZ, RZ, R167 ;  /* 0x000000ffffa47224 */ /* 0x000fe400078e00a7 */
.L_x_40119:
[----:B------:R-:W-:Y:S05]  /*28be0*/  BSYNC B1 ;  /* 0x0000000000017941 */ /* 0x000fea0003800000 */
.L_x_40117:
        /* <DEDUP_REMOVED lines=11> */
.L_x_40121:
[----:B------:R-:W-:Y:S01]  /*28ca0*/  IMAD.MOV.U32 R10, RZ, RZ, R7 ;  /* 0x000000ffff0a7224 */ /* 0x000fe200078e0007 */
[----:B------:R-:W-:Y:S01]  /*28cb0*/  MOV R12, R9 ;  /* 0x00000009000c7202 */ /* 0x000fe20000000f00 */
[----:B------:R-:W-:Y:S02]  /*28cc0*/  IMAD.MOV.U32 R167, RZ, RZ, R166 ;  /* 0x000000ffffa77224 */ /* 0x000fe400078e00a6 */
[----:B------:R-:W-:Y:S02]  /*28cd0*/  IMAD.MOV.U32 R101, RZ, RZ, R100 ;  /* 0x000000ffff657224 */ /* 0x000fe400078e0064 */
.L_x_40122:
[----:B------:R-:W-:Y:S05]  /*28ce0*/  BSYNC B1 ;  /* 0x0000000000017941 */ /* 0x000fea0003800000 */
.L_x_40120:
        /* <DEDUP_REMOVED lines=11> */
.L_x_40124:
[----:B------:R-:W-:Y:S01]  /*28da0*/  IMAD.MOV.U32 R7, RZ, RZ, R10 ;  /* 0x000000ffff077224 */ /* 0x000fe200078e000a */
[----:B------:R-:W-:Y:S01]  /*28db0*/  MOV R166, R169 ;  /* 0x000000a900a67202 */ /* 0x000fe20000000f00 */
[----:B------:R-:W-:Y:S02]  /*28dc0*/  IMAD.MOV.U32 R9, RZ, RZ, R12 ;  /* 0x000000ffff097224 */ /* 0x000fe400078e000c */
[----:B------:R-:W-:Y:S02]  /*28dd0*/  IMAD.MOV.U32 R100, RZ, RZ, R103 ;  /* 0x000000ffff647224 */ /* 0x000fe400078e0067 */
.L_x_40125:
[----:B------:R-:W-:Y:S05]  /*28de0*/  BSYNC B1 ;  /* 0x0000000000017941 */ /* 0x000fea0003800000 */
.L_x_40123:
        /* <DEDUP_REMOVED lines=11> */
.L_x_40127:
[----:B------:R-:W-:Y:S01]  /*28ea0*/  MOV R10, R7 ;  /* 0x00000007000a7202 */ /* 0x000fe20000000f00 */
[----:B------:R-:W-:Y:S01]  /*28eb0*/  IMAD.MOV.U32 R12, RZ, RZ, R9 ;  /* 0x000000ffff0c7224 */ /* 0x000fe200078e0009 */
[----:B------:R-:W-:Y:S01]  /*28ec0*/  MOV R103, R102 ;  /* 0x0000006600677202 */ /* 0x000fe20000000f00 */
[----:B------:R-:W-:Y:S02]  /*28ed0*/  IMAD.MOV.U32 R169, RZ, RZ, R168 ;  /* 0x000000ffffa97224 */ /* 0x000fe400078e00a8 */
.L_x_40128:
[----:B------:R-:W-:Y:S05]  /*28ee0*/  BSYNC B1 ;  /* 0x0000000000017941 */ /* 0x000fea0003800000 */
.L_x_40126:
        /* <DEDUP_REMOVED lines=11> */
.L_x_40130:
[----:B------:R-:W-:Y:S01]  /*28fa0*/  IMAD.MOV.U32 R7, RZ, RZ, R10 ;  /* 0x000000ffff077224 */ /* 0x000fe200078e000a */
[----:B------:R-:W-:Y:S01]  /*28fb0*/  MOV R9, R12 ;  /* 0x0000000c00097202 */ /* 0x000fe20000000f00 */
[----:B------:R-:W-:Y:S02]  /*28fc0*/  IMAD.MOV.U32 R168, RZ, RZ, R171 ;  /* 0x000000ffffa87224 */ /* 0x000fe400078e00ab */
[----:B------:R-:W-:Y:S02]  /*28fd0*/  IMAD.MOV.U32 R102, RZ, RZ, R105 ;  /* 0x000000ffff667224 */ /* 0x000fe400078e0069 */
.L_x_40131:
[----:B------:R-:W-:Y:S05]  /*28fe0*/  BSYNC B1 ;  /* 0x0000000000017941 */ /* 0x000fea0003800000 */
.L_x_40129:
        /* <DEDUP_REMOVED lines=11> */
.L_x_40133:
[----:B------:R-:W-:Y:S01]  /*290a0*/  IMAD.MOV.U32 R10, RZ, RZ, R7 ;  /* 0x000000ffff0a7224 */ /* 0x000fe200078e0007 */
[----:B------:R-:W-:Y:S01]  /*290b0*/  MOV R171, R170 ;  /* 0x000000aa00ab7202 */ /* 0x000fe20000000f00 */
[----:B------:R-:W-:Y:S02]  /*290c0*/  IMAD.MOV.U32 R12, RZ, RZ, R9 ;  /* 0x000000ffff0c7224 */ /* 0x000fe400078e0009 */
[----:B------:R-:W-:Y:S02]  /*290d0*/  IMAD.MOV.U32 R105, RZ, RZ, R104 ;  /* 0x000000ffff697224 */ /* 0x000fe400078e0068 */
.L_x_40134:
[----:B------:R-:W-:Y:S05]  /*290e0*/  BSYNC B1 ;  /* 0x0000000000017941 */ /* 0x000fea0003800000 */
.L_x_40132:
        /* <DEDUP_REMOVED lines=11> */
.L_x_40136:
[----:B------:R-:W-:Y:S01]  /*291a0*/  MOV R7, R10 ;  /* 0x0000000a00077202 */ /* 0x000fe20000000f00 */
[----:B------:R-:W-:Y:S01]  /*291b0*/  IMAD.MOV.U32 R9, RZ, RZ, R12 ;  /* 0x000000ffff097224 */ /* 0x000fe200078e000c */
[----:B------:R-:W-:Y:S01]  /*291c0*/  MOV R104, R107 ;  /* 0x0000006b00687202 */ /* 0x000fe20000000f00 */
[----:B------:R-:W-:Y:S02]  /*291d0*/  IMAD.MOV.U32 R170, RZ, RZ, R173 ;  /* 0x000000ffffaa7224 */ /* 0x000fe400078e00ad */
.L_x_40137:
[----:B------:R-:W-:Y:S05]  /*291e0*/  BSYNC B1 ;  /* 0x0000000000017941 */ /* 0x000fea0003800000 */
.L_x_40135:
        /* <DEDUP_REMOVED lines=11> */
.L_x_40139:
[----:B------:R-:W-:Y:S01]  /*292a0*/  IMAD.MOV.U32 R10, RZ, RZ, R7 ;  /* 0x000000ffff0a7224 */ /* 0x000fe200078e0007 */
[----:B------:R-:W-:Y:S01]  /*292b0*/  MOV R12, R9 ;  /* 0x00000009000c7202 */ /* 0x000fe20000000f00 */
[----:B------:R-:W-:Y:S02]  /*292c0*/  IMAD.MOV.U32 R173, RZ, RZ, R172 ;  /* 0x000000ffffad7224 */ /* 0x000fe400078e00ac */
[----:B------:R-:W-:Y:S02]  /*292d0*/  IMAD.MOV.U32 R107, RZ, RZ, R106 ;  /* 0x000000ffff6b7224 */ /* 0x000fe400078e006a */
.L_x_40140:
[----:B------:R-:W-:Y:S05]  /*292e0*/  BSYNC B1 ;  /* 0x0000000000017941 */ /* 0x000fea0003800000 */
.L_x_40138:
        /* <DEDUP_REMOVED lines=11> */
.L_x_40142:
[----:B------:R-:W-:Y:S01]  /*293a0*/  IMAD.MOV.U32 R7, RZ, RZ, R10 ;  /* 0x000000ffff077224 */ /* 0x000fe200078e000a */
[----:B------:R-:W-:Y:S01]  /*293b0*/  MOV R172, R175 ;  /* 0x000000af00ac7202 */ /* 0x000fe20000000f00 */
[----:B------:R-:W-:Y:S02]  /*293c0*/  IMAD.MOV.U32 R9, RZ, RZ, R12 ;  /* 0x000000ffff097224 */ /* 0x000fe400078e000c */
[----:B------:R-:W-:Y:S02]  /*293d0*/  IMAD.MOV.U32 R106, RZ, RZ, R109 ;  /* 0x000000ffff6a7224 */ /* 0x000fe400078e006d */
.L_x_40143:
[----:B------:R-:W-:Y:S05]  /*293e0*/  BSYNC B1 ;  /* 0x0000000000017941 */ /* 0x000fea0003800000 */
.L_x_40141:
        /* <DEDUP_REMOVED lines=11> */
.L_x_40145:
[----:B------:R-:W-:Y:S01]  /*294a0*/  MOV R10, R7 ;  /* 0x00000007000a7202 */ /* 0x000fe20000000f00 */
[----:B------:R-:W-:Y:S01]  /*294b0*/  IMAD.MOV.U32 R12, RZ, RZ, R9 ;  /* 0x000000ffff0c7224 */ /* 0x000fe200078e0009 */
[----:B------:R-:W-:Y:S01]  /*294c0*/  MOV R109, R108 ;  /* 0x0000006c006d7202 */ /* 0x000fe20000000f00 */
[----:B------:R-:W-:Y:S02]  /*294d0*/  IMAD.MOV.U32 R175, RZ, RZ, R174 ;  /* 0x000000ffffaf7224 */ /* 0x000fe400078e00ae */
.L_x_40146:
[----:B------:R-:W-:Y:S05]  /*294e0*/  BSYNC B1 ;  /* 0x0000000000017941 */ /* 0x000fea0003800000 */
.L_x_40144:
        /* <DEDUP_REMOVED lines=11> */
.L_x_40148:
[----:B------:R-:W-:Y:S01]  /*295a0*/  IMAD.MOV.U32 R7, RZ, RZ, R10 ;  /* 0x000000ffff077224 */ /* 0x000fe200078e000a */
[----:B------:R-:W-:Y:S01]  /*295b0*/  MOV R9, R12 ;  /* 0x0000000c00097202 */ /* 0x000fe20000000f00 */
[----:B------:R-:W-:Y:S02]  /*295c0*/  IMAD.MOV.U32 R174, RZ, RZ, R177 ;  /* 0x000000ffffae7224 */ /* 0x000fe400078e00b1 */
[----:B------:R-:W-:Y:S02]  /*295d0*/  IMAD.MOV.U32 R108, RZ, RZ, R111 ;  /* 0x000000ffff6c7224 */ /* 0x000fe400078e006f */
.L_x_40149:
[----:B------:R-:W-:Y:S05]  /*295e0*/  BSYNC B1 ;  /* 0x0000000000017941 */ /* 0x000fea0003800000 */
.L_x_40147:
        /* <DEDUP_REMOVED lines=11> */
.L_x_40151:
[----:B------:R-:W-:Y:S01]  /*296a0*/  IMAD.MOV.U32 R10, RZ, RZ, R7 ;  /* 0x000000ffff0a7224 */ /* 0x000fe200078e0007 */
[----:B------:R-:W-:Y:S01]  /*296b0*/  MOV R177, R176 ;  /* 0x000000b000b17202 */ /* 0x000fe20000000f00 */
[----:B------:R-:W-:Y:S02]  /*296c0*/  IMAD.MOV.U32 R12, RZ, RZ, R9 ;  /* 0x000000ffff0c7224 */ /* 0x000fe400078e0009 */
[----:B------:R-:W-:Y:S02]  /*296d0*/  IMAD.MOV.U32 R111, RZ, RZ, R110 ;  /* 0x000000ffff6f7224 */ /* 0x000fe400078e006e */
.L_x_40152:
[----:B------:R-:W-:Y:S05]  /*296e0*/  BSYNC B1 ;  /* 0x0000000000017941 */ /* 0x000fea0003800000 */
.L_x_40150:
        /* <DEDUP_REMOVED lines=11> */
.L_x_40154:
[----:B------:R-:W-:Y:S01]  /*297a0*/  MOV R7, R10 ;  /* 0x0000000a00077202 */ /* 0x000fe20000000f00 */
[----:B------:R-:W-:Y:S01]  /*297b0*/  IMAD.MOV.U32 R9, RZ, RZ, R12 ;  /* 0x000000ffff097224 */ /* 0x000fe200078e000c */
[----:B------:R-:W-:Y:S01]  /*297c0*/  MOV R110, R113 ;  /* 0x00000071006e7202 */ /* 0x000fe20000000f00 */
[----:B------:R-:W-:Y:S02]  /*297d0*/  IMAD.MOV.U32 R176, RZ, RZ, R179 ;  /* 0x000000ffffb07224 */ /* 0x000fe400078e00b3 */
.L_x_40155:
[----:B------:R-:W-:Y:S05]  /*297e0*/  BSYNC B1 ;  /* 0x0000000000017941 */ /* 0x000fea0003800000 */
.L_x_40153:
        /* <DEDUP_REMOVED lines=11> */
.L_x_40157:
[----:B------:R-:W-:Y:S01]  /*298a0*/  IMAD.MOV.U32 R10, RZ, RZ, R7 ;  /* 0x000000ffff0a7224 */ /* 0x000fe200078e0007 */
[----:B------:R-:W-:Y:S01]  /*298b0*/  MOV R12, R9 ;  /* 0x00000009000c7202 */ /* 0x000fe20000000f00 */
[----:B------:R-:W-:Y:S02]  /*298c0*/  IMAD.MOV.U32 R179, RZ, RZ, R178 ;  /* 0x000000ffffb37224 */ /* 0x000fe400078e00b2 */
[----:B------:R-:W-:Y:S02]  /*298d0*/  IMAD.MOV.U32 R113, RZ, RZ, R112 ;  /* 0x000000ffff717224 */ /* 0x000fe400078e0070 */
.L_x_40158:
[----:B------:R-:W-:Y:S05]  /*298e0*/  BSYNC B1 ;  /* 0x0000000000017941 */ /* 0x000fea0003800000 */
.L_x_40156:
        /* <DEDUP_REMOVED lines=11> */
.L_x_40160:
[----:B------:R-:W-:Y:S01]  /*299a0*/  IMAD.MOV.U32 R7, RZ, RZ, R10 ;  /* 0x000000ffff077224 */ /* 0x000fe200078e000a */
[----:B------:R-:W-:Y:S01]  /*299b0*/  MOV R178, R181 ;  /* 0x000000b500b27202 */ /* 0x000fe20000000f00 */
[----:B------:R-:W-:Y:S02]  /*299c0*/  IMAD.MOV.U32 R9, RZ, RZ, R12 ;  /* 0x000000ffff097224 */ /* 0x000fe400078e000c */
[----:B------:R-:W-:Y:S02]  /*299d0*/  IMAD.MOV.U32 R112, RZ, RZ, R115 ;  /* 0x000000ffff707224 */ /* 0x000fe400078e0073 */
.L_x_40161:
[----:B------:R-:W-:Y:S05]  /*299e0*/  BSYNC B1 ;  /* 0x0000000000017941 */ /* 0x000fea0003800000 */
.L_x_40159:
        /* <DEDUP_REMOVED lines=11> */
.L_x_40163:
[----:B------:R-:W-:Y:S01]  /*29aa0*/  MOV R10, R7 ;  /* 0x00000007000a7202 */ /* 0x000fe20000000f00 */
[----:B------:R-:W-:Y:S01]  /*29ab0*/  IMAD.MOV.U32 R12, RZ, RZ, R9 ;  /* 0x000000ffff0c7224 */ /* 0x000fe200078e0009 */
[----:B------:R-:W-:Y:S01]  /*29ac0*/  MOV R115, R114 ;  /* 0x0000007200737202 */ /* 0x000fe20000000f00 */
[----:B------:R-:W-:Y:S02]  /*29ad0*/  IMAD.MOV.U32 R181, RZ, RZ, R180 ;  /* 0x000000ffffb57224 */ /* 0x000fe400078e00b4 */
.L_x_40164:
[----:B------:R-:W-:Y:S05]  /*29ae0*/  BSYNC B1 ;  /* 0x0000000000017941 */ /* 0x000fea0003800000 */
.L_x_40162:
        /* <DEDUP_REMOVED lines=11> */
.L_x_40166:
[----:B------:R-:W-:Y:S01]  /*29ba0*/  IMAD.MOV.U32 R7, RZ, RZ, R10 ;  /* 0x000000ffff077224 */ /* 0x000fe200078e000a */
[----:B------:R-:W-:Y:S01]  /*29bb0*/  MOV R9, R12 ;  /* 0x0000000c00097202 */ /* 0x000fe20000000f00 */
[----:B------:R-:W-:Y:S02]  /*29bc0*/  IMAD.MOV.U32 R180, RZ, RZ, R183 ;  /* 0x000000ffffb47224 */ /* 0x000fe400078e00b7 */
[----:B------:R-:W-:Y:S02]  /*29bd0*/  IMAD.MOV.U32 R114, RZ, RZ, R117 ;  /* 0x000000ffff727224 */ /* 0x000fe400078e0075 */
.L_x_40167:
[----:B------:R-:W-:Y:S05]  /*29be0*/  BSYNC B1 ;  /* 0x0000000000017941 */ /* 0x000fea0003800000 */
.L_x_40165:
        /* <DEDUP_REMOVED lines=11> */
.L_x_40169:
[----:B------:R-:W-:Y:S01]  /*29ca0*/  IMAD.MOV.U32 R10, RZ, RZ, R7 ;  /* 0x000000ffff0a7224 */ /* 0x000fe200078e0007 */
[----:B------:R-:W-:Y:S01]  /*29cb0*/  MOV R183, R182 ;  /* 0x000000b600b77202 */ /* 0x000fe20000000f00 */
[----:B------:R-:W-:Y:S02]  /*29cc0*/  IMAD.MOV.U32 R12, RZ, RZ, R9 ;  /* 0x000000ffff0c7224 */ /* 0x000fe400078e0009 */
[----:B------:R-:W-:Y:S02]  /*29cd0*/  IMAD.MOV.U32 R117, RZ, RZ, R116 ;  /* 0x000000ffff757224 */ /* 0x000fe400078e0074 */
.L_x_40170:
[----:B------:R-:W-:Y:S05]  /*29ce0*/  BSYNC B1 ;  /* 0x0000000000017941 */ /* 0x000fea0003800000 */
.L_x_40168:
        /* <DEDUP_REMOVED lines=11> */
.L_x_40172:
[----:B------:R-:W-:Y:S01]  /*29da0*/  MOV R7, R10 ;  /* 0x0000000a00077202 */ /* 0x000fe20000000f00 */
[----:B------:R-:W-:Y:S01]  /*29db0*/  IMAD.MOV.U32 R9, RZ, RZ, R12 ;  /* 0x000000ffff097224 */ /* 0x000fe200078e000c */
[----:B------:R-:W-:Y:S01]  /*29dc0*/  MOV R116, R119 ;  /* 0x0000007700747202 */ /* 0x000fe20000000f00 */
[----:B------:R-:W-:Y:S02]  /*29dd0*/  IMAD.MOV.U32 R182, RZ, RZ, R185 ;  /* 0x000000ffffb67224 */ /* 0x000fe400078e00b9 */
.L_x_40173:
[----:B------:R-:W-:Y:S05]  /*29de0*/  BSYNC B1 ;  /* 0x0000000000017941 */ /* 0x000fea0003800000 */
.L_x_40171:
        /* <DEDUP_REMOVED lines=11> */
.L_x_40175:
[----:B------:R-:W-:Y:S01]  /*29ea0*/  IMAD.MOV.U32 R10, RZ, RZ, R7 ;  /* 0x000000ffff0a7224 */ /* 0x000fe200078e0007 */
[----:B------:R-:W-:Y:S01]  /*29eb0*/  MOV R12, R9 ;  /* 0x00000009000c7202 */ /* 0x000fe20000000f00 */
[----:B------:R-:W-:Y:S02]  /*29ec0*/  IMAD.MOV.U32 R185, RZ, RZ, R184 ;  /* 0x000000ffffb97224 */ /* 0x000fe400078e00b8 */
[----:B------:R-:W-:Y:S02]  /*29ed0*/  IMAD.MOV.U32 R119, RZ, RZ, R118 ;  /* 0x000000ffff777224 */ /* 0x000fe400078e0076 */
.L_x_40176:
[----:B------:R-:W-:Y:S05]  /*29ee0*/  BSYNC B1 ;  /* 0x0000000000017941 */ /* 0x000fea0003800000 */
.L_x_40174:
        /* <DEDUP_REMOVED lines=11> */
.L_x_40178:
[----:B------:R-:W-:Y:S01]  /*29fa0*/  IMAD.MOV.U32 R7, RZ, RZ, R10 ;  /* 0x000000ffff077224 */ /* 0x000fe200078e000a */
[----:B------:R-:W-:Y:S01]  /*29fb0*/  MOV R184, R187 ;  /* 0x000000bb00b87202 */ /* 0x000fe20000000f00 */
[----:B------:R-:W-:Y:S02]  /*29fc0*/  IMAD.MOV.U32 R9, RZ, RZ, R12 ;  /* 0x000000ffff097224 */ /* 0x000fe400078e000c */
[----:B------:R-:W-:Y:S02]  /*29fd0*/  IMAD.MOV.U32 R118, RZ, RZ, R121 ;  /* 0x000000ffff767224 */ /* 0x000fe400078e0079 */
.L_x_40179:
[----:B------:R-:W-:Y:S05]  /*29fe0*/  BSYNC B1 ;  /* 0x0000000000017941 */ /* 0x000fea0003800000 */
.L_x_40177:
        /* <DEDUP_REMOVED lines=11> */
.L_x_40181:
[----:B------:R-:W-:Y:S01]  /*2a0a0*/  MOV R10, R7 ;  /* 0x00000007000a7202 */ /* 0x000fe20000000f00 */
[----:B------:R-:W-:Y:S01]  /*2a0b0*/  IMAD.MOV.U32 R12, RZ, RZ, R9 ;  /* 0x000000ffff0c7224 */ /* 0x000fe200078e0009 */
[----:B------:R-:W-:Y:S01]  /*2a0c0*/  MOV R121, R120 ;  /* 0x0000007800797202 */ /* 0x000fe20000000f00 */
[----:B------:R-:W-:Y:S02]  /*2a0d0*/  IMAD.MOV.U32 R187, RZ, RZ, R186 ;  /* 0x000000ffffbb7224 */ /* 0x000fe400078e00ba */
.L_x_40182:
[----:B------:R-:W-:Y:S05]  /*2a0e0*/  BSYNC B1 ;  /* 0x0000000000017941 */ /* 0x000fea0003800000 */
.L_x_40180:
        /* <DEDUP_REMOVED lines=11> */
.L_x_40184:
[----:B------:R-:W-:Y:S01]  /*2a1a0*/  IMAD.MOV.U32 R7, RZ, RZ, R10 ;  /* 0x000000ffff077224 */ /* 0x000fe200078e000a */
[----:B------:R-:W-:Y:S01]  /*2a1b0*/  MOV R9, R12 ;  /* 0x0000000c00097202 */ /* 0x000fe20000000f00 */
[----:B------:R-:W-:Y:S02]  /*2a1c0*/  IMAD.MOV.U32 R186, RZ, RZ, R189 ;  /* 0x000000ffffba7224 */ /* 0x000fe400078e00bd */
[----:B------:R-:W-:Y:S02]  /*2a1d0*/  IMAD.MOV.U32 R120, RZ, RZ, R123 ;  /* 0x000000ffff787224 */ /* 0x000fe400078e007b */
.L_x_40185:
[----:B------:R-:W-:Y:S05]  /*2a1e0*/  BSYNC B1 ;  /* 0x0000000000017941 */ /* 0x000fea0003800000 */
.L_x_40183:
        /* <DEDUP_REMOVED lines=11> */
.L_x_40187:
[----:B------:R-:W-:Y:S01]  /*2a2a0*/  IMAD.MOV.U32 R10, RZ, RZ, R7 ;  /* 0x000000ffff0a7224 */ /* 0x000fe200078e0007 */
[----:B------:R-:W-:Y:S01]  /*2a2b0*/  MOV R189, R188 ;  /* 0x000000bc00bd7202 */ /* 0x000fe20000000f00 */
[----:B------:R-:W-:Y:S02]  /*2a2c0*/  IMAD.MOV.U32 R12, RZ, RZ, R9 ;  /* 0x000000ffff0c7224 */ /* 0x000fe400078e0009 */
[----:B------:R-:W-:Y:S02]  /*2a2d0*/  IMAD.MOV.U32 R123, RZ, RZ, R122 ;  /* 0x000000ffff7b7224 */ /* 0x000fe400078e007a */
.L_x_40188:
[----:B------:R-:W-:Y:S05]  /*2a2e0*/  BSYNC B1 ;  /* 0x0000000000017941 */ /* 0x000fea0003800000 */
.L_x_40186:
        /* <DEDUP_REMOVED lines=11> */
.L_x_40190:
[----:B------:R-:W-:Y:S01]  /*2a3a0*/  MOV R7, R10 ;  /* 0x0000000a00077202 */ /* 0x000fe20000000f00 */
[----:B------:R-:W-:Y:S01]  /*2a3b0*/  IMAD.MOV.U32 R9, RZ, RZ, R12 ;  /* 0x000000ffff097224 */ /* 0x000fe200078e000c */
[----:B------:R-:W-:Y:S01]  /*2a3c0*/  MOV R122, R125 ;  /* 0x0000007d007a7202 */ /* 0x000fe20000000f00 */
[----:B------:R-:W-:Y:S02]  /*2a3d0*/  IMAD.MOV.U32 R188, RZ, RZ, R191 ;  /* 0x000000ffffbc7224 */ /* 0x000fe400078e00bf */
.L_x_40191:
[----:B------:R-:W-:Y:S05]  /*2a3e0*/  BSYNC B1 ;  /* 0x0000000000017941 */ /* 0x000fea0003800000 */
.L_x_40189:
        /* <DEDUP_REMOVED lines=11> */
.L_x_40193:
[----:B------:R-:W-:Y:S01]  /*2a4a0*/  IMAD.MOV.U32 R10, RZ, RZ, R7 ;  /* 0x000000ffff0a7224 */ /* 0x000fe200078e0007 */
[----:B------:R-:W-:Y:S01]  /*2a4b0*/  MOV R12, R9 ;  /* 0x00000009000c7202 */ /* 0x000fe20000000f00 */
[----:B------:R-:W-:Y:S02]  /*2a4c0*/  IMAD.MOV.U32 R191, RZ, RZ, R190 ;  /* 0x000000ffffbf7224 */ /* 0x000fe400078e00be */
[----:B------:R-:W-:Y:S02]  /*2a4d0*/  IMAD.MOV.U32 R125, RZ, RZ, R124 ;  /* 0x000000ffff7d7224 */ /* 0x000fe400078e007c */
.L_x_40194:
[----:B------:R-:W-:Y:S05]  /*2a4e0*/  BSYNC B1 ;  /* 0x0000000000017941 */ /* 0x000fea0003800000 */
.L_x_40192:
        /* <DEDUP_REMOVED lines=11> */
.L_x_40196:
[----:B------:R-:W-:Y:S01]  /*2a5a0*/  IMAD.MOV.U32 R7, RZ, RZ, R10 ;  /* 0x000000ffff077224 */ /* 0x000fe200078e000a */
[----:B------:R-:W-:Y:S01]  /*2a5b0*/  MOV R190, R193 ;  /* 0x000000c100be7202 */ /* 0x000fe20000000f00 */
[----:B------:R-:W-:Y:S02]  /*2a5c0*/  IMAD.MOV.U32 R9, RZ, RZ, R12 ;  /* 0x000000ffff097224 */ /* 0x000fe400078e000c */
[----:B------:R-:W-:Y:S02]  /*2a5d0*/  IMAD.MOV.U32 R124, RZ, RZ, R127 ;  /* 0x000000ffff7c7224 */ /* 0x000fe400078e007f */
.L_x_40197:
[----:B------:R-:W-:Y:S05]  /*2a5e0*/  BSYNC B1 ;  /* 0x0000000000017941 */ /* 0x000fea0003800000 */
.L_x_40195:
        /* <DEDUP_REMOVED lines=11> */
.L_x_40199:
[----:B------:R-:W-:Y:S01]  /*2a6a0*/  MOV R10, R7 ;  /* 0x00000007000a7202 */ /* 0x000fe20000000f00 */
[----:B------:R-:W-:Y:S01]  /*2a6b0*/  IMAD.MOV.U32 R12, RZ, RZ, R9 ;  /* 0x000000ffff0c7224 */ /* 0x000fe200078e0009 */
[----:B------:R-:W-:Y:S01]  /*2a6c0*/  MOV R127, R126 ;  /* 0x0000007e007f7202 */ /* 0x000fe20000000f00 */
[----:B------:R-:W-:Y:S02]  /*2a6d0*/  IMAD.MOV.U32 R193, RZ, RZ, R192 ;  /* 0x000000ffffc17224 */ /* 0x000fe400078e00c0 */
.L_x_40200:
[----:B------:R-:W-:Y:S05]  /*2a6e0*/  BSYNC B1 ;  /* 0x0000000000017941 */ /* 0x000fea0003800000 */
.L_x_40198:
        /* <DEDUP_REMOVED lines=11> */
.L_x_40202:
[----:B------:R-:W-:Y:S01]  /*2a7a0*/  IMAD.MOV.U32 R7, RZ, RZ, R10 ;  /* 0x000000ffff077224 */ /* 0x000fe200078e000a */
[----:B------:R-:W-:Y:S01]  /*2a7b0*/  MOV R9, R12 ;  /* 0x0000000c00097202 */ /* 0x000fe20000000f00 */
[----:B------:R-:W-:Y:S02]  /*2a7c0*/  IMAD.MOV.U32 R192, RZ, RZ, R195 ;  /* 0x000000ffffc07224 */ /* 0x000fe400078e00c3 */
[----:B------:R-:W-:Y:S02]  /*2a7d0*/  IMAD.MOV.U32 R126, RZ, RZ, R129 ;  /* 0x000000ffff7e7224 */ /* 0x000fe400078e0081 */
.L_x_40203:
[----:B------:R-:W-:Y:S05]  /*2a7e0*/  BSYNC B1 ;  /* 0x0000000000017941 */ /* 0x000fea0003800000 */
.L_x_40201:
        /* <DEDUP_REMOVED lines=11> */
.L_x_40205:
[----:B------:R-:W-:Y:S01]  /*2a8a0*/  IMAD.MOV.U32 R10, RZ, RZ, R7 ;  /* 0x000000ffff0a7224 */ /* 0x000fe200078e0007 */
[----:B------:R-:W-:Y:S01]  /*2a8b0*/  MOV R195, R194 ;  /* 0x000000c200c37202 */ /* 0x000fe20000000f00 */
[----:B------:R-:W-:Y:S02]  /*2a8c0*/  IMAD.MOV.U32 R12, RZ, RZ, R9 ;  /* 0x000000ffff0c7224 */ /* 0x000fe400078e0009 */
[----:B------:R-:W-:Y:S02]  /*2a8d0*/  IMAD.MOV.U32 R129, RZ, RZ, R128 ;  /* 0x000000ffff817224 */ /* 0x000fe400078e0080 */
.L_x_40206:
[----:B------:R-:W-:Y:S05]  /*2a8e0*/  BSYNC B1 ;  /* 0x0000000000017941 */ /* 0x000fea0003800000 */
.L_x_40204:
        /* <DEDUP_REMOVED lines=11> */
.L_x_40208:
[----:B------:R-:W-:Y:S01]  /*2a9a0*/  MOV R7, R10 ;  /* 0x0000000a00077202 */ /* 0x000fe20000000f00 */
[----:B------:R-:W-:Y:S01]  /*2a9b0*/  IMAD.MOV.U32 R9, RZ, RZ, R12 ;  /* 0x000000ffff097224 */ /* 0x000fe200078e000c */
[----:B------:R-:W-:Y:S01]  /*2a9c0*/  MOV R128, R131 ;  /* 0x0000008300807202 */ /* 0x000fe20000000f00 */
[----:B------:R-:W-:Y:S02]  /*2a9d0*/  IMAD.MOV.U32 R194, RZ, RZ, R197 ;  /* 0x000000ffffc27224 */ /* 0x000fe400078e00c5 */
.L_x_40209:
[----:B------:R-:W-:Y:S05]  /*2a9e0*/  BSYNC B1 ;  /* 0x0000000000017941 */ /* 0x000fea0003800000 */
.L_x_40207:
        /* <DEDUP_REMOVED lines=11> */
.L_x_40211:
[----:B------:R-:W-:Y:S01]  /*2aaa0*/  IMAD.MOV.U32 R10, RZ, RZ, R7 ;  /* 0x000000ffff0a7224 */ /* 0x000fe200078e0007 */
[----:B------:R-:W-:Y:S01]  /*2aab0*/  MOV R12, R9 ;  /* 0x00000009000c7202 */ /* 0x000fe20000000f00 */
[----:B------:R-:W-:Y:S02]  /*2aac0*/  IMAD.MOV.U32 R197, RZ, RZ, R196 ;  /* 0x000000ffffc57224 */ /* 0x000fe400078e00c4 */
[----:B------:R-:W-:Y:S02]  /*2aad0*/  IMAD.MOV.U32 R131, RZ, RZ, R130 ;  /* 0x000000ffff837224 */ /* 0x000fe400078e0082 */
.L_x_40212:
[----:B------:R-:W-:Y:S05]  /*2aae0*/  BSYNC B1 ;  /* 0x0000000000017941 */ /* 0x000fea0003800000 */
.L_x_40210:
        /* <DEDUP_REMOVED lines=11> */
.L_x_40214:
[----:B------:R-:W-:Y:S01]  /*2aba0*/  IMAD.MOV.U32 R7, RZ, RZ, R10 ;  /* 0x000000ffff077224 */ /* 0x000fe200078e000a */
[----:B------:R-:W-:Y:S01]  /*2abb0*/  MOV R196, R199 ;  /* 0x000000c700c47202 */ /* 0x000fe20000000f00 */
[----:B------:R-:W-:Y:S02]  /*2abc0*/  IMAD.MOV.U32 R9, RZ, RZ, R12 ;  /* 0x000000ffff097224 */ /* 0x000fe400078e000c */
[----:B------:R-:W-:Y:S02]  /*2abd0*/  IMAD.MOV.U32 R130, RZ, RZ, R133 ;  /* 0x000000ffff827224 */ /* 0x000fe400078e0085 */
.L_x_40215:
[----:B------:R-:W-:Y:S05]  /*2abe0*/  BSYNC B1 ;  /* 0x0000000000017941 */ /* 0x000fea0003800000 */
.L_x_40213:
        /* <DEDUP_REMOVED lines=11> */
.L_x_40217:
[----:B------:R-:W-:Y:S01]  /*2aca0*/  MOV R10, R7 ;  /* 0x00000007000a7202 */ /* 0x000fe20000000f00 */
[----:B------:R-:W-:Y:S01]  /*2acb0*/  IMAD.MOV.U32 R12, RZ, RZ, R9 ;  /* 0x000000ffff0c7224 */ /* 0x000fe200078e0009 */
[----:B------:R-:W-:Y:S01]  /*2acc0*/  MOV R133, R132 ;  /* 0x0000008400857202 */ /* 0x000fe20000000f00 */
[----:B------:R-:W-:Y:S02]  /*2acd0*/  IMAD.MOV.U32 R199, RZ, RZ, R198 ;  /* 0x000000ffffc77224 */ /* 0x000fe400078e00c6 */
.L_x_40218:
[----:B------:R-:W-:Y:S05]  /*2ace0*/  BSYNC B1 ;  /* 0x0000000000017941 */ /* 0x000fea0003800000 */
.L_x_40216:
        /* <DEDUP_REMOVED lines=11> */
.L_x_40220:
[----:B------:R-:W-:Y:S01]  /*2ada0*/  IMAD.MOV.U32 R7, RZ, RZ, R10 ;  /* 0x000000ffff077224 */ /* 0x000fe200078e000a */
[----:B------:R-:W-:Y:S01]  /*2adb0*/  MOV R9, R12 ;  /* 0x0000000c00097202 */ /* 0x000fe20000000f00 */
[----:B------:R-:W-:Y:S02]  /*2adc0*/  IMAD.MOV.U32 R198, RZ, RZ, R201 ;  /* 0x000000ffffc67224 */ /* 0x000fe400078e00c9 */
[----:B------:R-:W-:Y:S02]  /*2add0*/  IMAD.MOV.U32 R132, RZ, RZ, R135 ;  /* 0x000000ffff847224 */ /* 0x000fe400078e0087 */
.L_x_40221:
[----:B------:R-:W-:Y:S05]  /*2ade0*/  BSYNC B1 ;  /* 0x0000000000017941 */ /* 0x000fea0003800000 */
.L_x_40219:
        /* <DEDUP_REMOVED lines=11> */
.L_x_40223:
[----:B------:R-:W-:Y:S01]  /*2aea0*/  IMAD.MOV.U32 R10, RZ, RZ, R7 ;  /* 0x000000ffff0a7224 */ /* 0x000fe200078e0007 */
[----:B------:R-:W-:Y:S01]  /*2aeb0*/  MOV R201, R200 ;  /* 0x000000c800c97202 */ /* 0x000fe20000000f00 */
[----:B------:R-:W-:Y:S02]  /*2aec0*/  IMAD.MOV.U32 R12, RZ, RZ, R9 ;  /* 0x000000ffff0c7224 */ /* 0x000fe400078e0009 */
[----:B------:R-:W-:Y:S02]  /*2aed0*/  IMAD.MOV.U32 R135, RZ, RZ, R134 ;  /* 0x000000ffff877224 */ /* 0x000fe400078e0086 */
.L_x_40224:
[----:B------:R-:W-:Y:S05]  /*2aee0*/  BSYNC B1 ;  /* 0x0000000000017941 */ /* 0x000fea0003800000 */
.L_x_40222:
        /* <DEDUP_REMOVED lines=11> */
.L_x_40226:
[----:B------:R-:W-:Y:S01]  /*2afa0*/  MOV R7, R10 ;  /* 0x0000000a00077202 */ /* 0x000fe20000000f00 */
[----:B------:R-:W-:Y:S01]  /*2afb0*/  IMAD.MOV.U32 R9, RZ, RZ, R12 ;  /* 0x000000ffff097224 */ /* 0x000fe200078e000c */
[----:B------:R-:W-:Y:S01]  /*2afc0*/  MOV R134, R137 ;  /* 0x0000008900867202 */ /* 0x000fe20000000f00 */
[----:B------:R-:W-:Y:S02]  /*2afd0*/  IMAD.MOV.U32 R200, RZ, RZ, R203 ;  /* 0x000000ffffc87224 */ /* 0x000fe400078e00cb */
.L_x_40227:
[----:B------:R-:W-:Y:S05]  /*2afe0*/  BSYNC B1 ;  /* 0x0000000000017941 */ /* 0x000fea0003800000 */
.L_x_40225:
        /* <DEDUP_REMOVED lines=11> */
.L_x_40229:
[----:B------:R-:W-:Y:S01]  /*2b0a0*/  IMAD.MOV.U32 R10, RZ, RZ, R7 ;  /* 0x000000ffff0a7224 */ /* 0x000fe200078e0007 */
[----:B------:R-:W-:Y:S01]  /*2b0b0*/  MOV R12, R9 ;  /* 0x00000009000c7202 */ /* 0x000fe20000000f00 */
[----:B------:R-:W-:Y:S02]  /*2b0c0*/  IMAD.MOV.U32 R203, RZ, RZ, R202 ;  /* 0x000000ffffcb7224 */ /* 0x000fe400078e00ca */
[----:B------:R-:W-:Y:S02]  /*2b0d0*/  IMAD.MOV.U32 R137, RZ, RZ, R136 ;  /* 0x000000ffff897224 */ /* 0x000fe400078e0088 */
.L_x_40230:
[----:B------:R-:W-:Y:S05]  /*2b0e0*/  BSYNC B1 ;  /* 0x0000000000017941 */ /* 0x000fea0003800000 */
.L_x_40228:
        /* <DEDUP_REMOVED lines=11> */
.L_x_40232:
[----:B------:R-:W-:Y:S01]  /*2b1a0*/  IMAD.MOV.U32 R7, RZ, RZ, R10 ;  /* 0x000000ffff077224 */ /* 0x000fe200078e000a */
[----:B------:R-:W-:Y:S01]  /*2b1b0*/  MOV R202, R205 ;  /* 0x000000cd00ca7202 */ /* 0x000fe20000000f00 */
[----:B------:R-:W-:Y:S02]  /*2b1c0*/  IMAD.MOV.U32 R9, RZ, RZ, R12 ;  /* 0x000000ffff097224 */ /* 0x000fe400078e000c */
[----:B------:R-:W-:Y:S02]  /*2b1d0*/  IMAD.MOV.U32 R136, RZ, RZ, R139 ;  /* 0x000000ffff887224 */ /* 0x000fe400078e008b */
.L_x_40233:
[----:B------:R-:W-:Y:S05]  /*2b1e0*/  BSYNC B1 ;  /* 0x0000000000017941 */ /* 0x000fea0003800000 */
.L_x_40231:
        /* <DEDUP_REMOVED lines=11> */
.L_x_40235:
[----:B------:R-:W-:Y:S01]  /*2b2a0*/  MOV R10, R7 ;  /* 0x00000007000a7202 */ /* 0x000fe20000000f00 */
[----:B------:R-:W-:Y:S01]  /*2b2b0*/  IMAD.MOV.U32 R12, RZ, RZ, R9 ;  /* 0x000000ffff0c7224 */ /* 0x000fe200078e0009 */
[----:B------:R-:W-:Y:S01]  /*2b2c0*/  MOV R139, R138 ;  /* 0x0000008a008b7202 */ /* 0x000fe20000000f00 */
[----:B------:R-:W-:Y:S02]  /*2b2d0*/  IMAD.MOV.U32 R205, RZ, RZ, R204 ;  /* 0x000000ffffcd7224 */ /* 0x000fe400078e00cc */
.L_x_40236:
[----:B------:R-:W-:Y:S05]  /*2b2e0*/  BSYNC B1 ;  /* 0x0000000000017941 */ /* 0x000fea0003800000 */
.L_x_40234:
        /* <DEDUP_REMOVED lines=11> */
.L_x_40238:
[----:B------:R-:W-:Y:S01]  /*2b3a0*/  IMAD.MOV.U32 R7, RZ, RZ, R10 ;  /* 0x000000ffff077224 */ /* 0x000fe200078e000a */
[----:B------:R-:W-:Y:S01]  /*2b3b0*/  MOV R9, R12 ;  /* 0x0000000c00097202 */ /* 0x000fe20000000f00 */
[----:B------:R-:W-:Y:S02]  /*2b3c0*/  IMAD.MOV.U32 R204, RZ, RZ, R207 ;  /* 0x000000ffffcc7224 */ /* 0x000fe400078e00cf */
[----:B------:R-:W-:Y:S02]  /*2b3d0*/  IMAD.MOV.U32 R138, RZ, RZ, R141 ;  /* 0x000000ffff8a7224 */ /* 0x000fe400078e008d */
.L_x_40239:
[----:B------:R-:W-:Y:S05]  /*2b3e0*/  BSYNC B1 ;  /* 0x0000000000017941 */ /* 0x000fea0003800000 */
.L_x_40237:
        /* <DEDUP_REMOVED lines=11> */
.L_x_40241:
[----:B------:R-:W-:Y:S01]  /*2b4a0*/  MOV R207, R206 ;  /* 0x000000ce00cf7202 */ /* 0x000fe20000000f00 */
[----:B------:R-:W-:Y:S01]  /*2b4b0*/  IMAD.MOV.U32 R141, RZ, RZ, R140 ;  /* 0x000000ffff8d7224 */ /* 0x000fe200078e008c */
[----:B------:R-:W-:Y:S01]  /*2b4c0*/  MOV R140, R9 ;  /* 0x00000009008c7202 */ /* 0x000fe20000000f00 */
[----:B------:R-:W-:Y:S02]  /*2b4d0*/  IMAD.MOV.U32 R10, RZ, RZ, R7 ;  /* 0x000000ffff0a7224 */ /* 0x000fe400078e0007 */
[----:B------:R-:W-:Y:S02]  /*2b4e0*/  IMAD.MOV.U32 R11, RZ, RZ, R9 ;  /* 0x000000ffff0b7224 */ /* 0x000fe400078e0009 */
[----:B------:R-:W-:Y:S02]  /*2b4f0*/  IMAD.MOV.U32 R206, RZ, RZ, R7 ;  /* 0x000000ffffce7224 */ /* 0x000fe400078e0007 */
.L_x_40242:
[----:B------:R-:W-:Y:S05]  /*2b500*/  BSYNC B1 ;  /* 0x0000000000017941 */ /* 0x000fea0003800000 */
.L_x_40240:
[----:B------:R-:W-:Y:S01]  /*2b510*/  IADD3 R6, R6, 0x4, RZ ;  /* 0x0000000406067810 */ /* 0x000fe20007ffe0ff */
[----:B------:R-:W-:Y:S01]  /*2b520*/  @!P3 CALL.REL.NOINC `(.L_x_40243) ;  /* 0x000000100000b944 */ /* 0x000fe20003c00000 */
[----:B------:R-:W-:Y:S05]  /*2b530*/  BRA `(.L_x_40244) ;  /* 0xffffc02000007947 */ /* 0x000fea000383ffff */
.L_x_40243:
[----:B------:R-:W-:Y:S01]  /*2b540*/  FADD.FTZ R143, R143, R8 ;  /* 0x000000088f8f7221 */ /* 0x000fe20000010000 */
[----:B------:R-:W-:Y:S01]  /*2b550*/  MOV R142, R4 ;  /* 0x00000004008e7202 */ /* 0x000fe20000000f00 */
[----:B------:R-:W-:-:S02]  /*2b560*/  IMAD.MOV.U32 R140, RZ, RZ, R11 ;  /* 0x000000ffff8c7224 */ /* 0x000fc400078e000b */
[----:B------:R-:W-:Y:S02]  /*2b570*/  IMAD.MOV.U32 R206, RZ, RZ, R10 ;  /* 0x000000ffffce7224 */ /* 0x000fe400078e000a */
.L_x_40053:
[----:B------:R-:W-:Y:S05]  /*2b580*/  BSYNC B0 ;  /* 0x0000000000007941 */ /* 0x000fea0003800000 */
.L_x_40052:
        /* <DEDUP_REMOVED lines=70> */
[----:B------:R-:W-:Y:S01]  /*2b9f0*/  IMAD.SHL.U32 R2, R2, 0x2, RZ ;  /* 0x0000000202027824 */ /* 0x000fe200078e00ff */
[----:B------:R-:W-:-:S04]  /*2ba00*/  HFMA2.MMA R5, -RZ, RZ, 0, 0 ;  /* 0x00000000ff057435 */ /* 0x000fc800000001ff */
        /* <DEDUP_REMOVED lines=16> */
.L_x_40251:
[CC--:B------:R-:W-:Y:S02]  /*2bb10*/  LEA R4, R5.reuse, R0.reuse, 0x2 ;  /* 0x0000000005047211 */ /* 0x0c0fe400078e10ff */
[C---:B------:R-:W-:Y:S02]  /*2bb20*/  IADD3 R9, R5.reuse, 0x4, RZ ;  /* 0x0000000405097810 */ /* 0x040fe40007ffe0ff */
[----:B------:R-:W-:Y:S01]  /*2bb30*/  IADD3 R15, R5, 0x8, RZ ;  /* 0x00000008050f7810 */ /* 0x000fe20007ffe0ff */
[----:B------:R-:W2:Y:S02]  /*2bb40*/  LDL.64 R6, [R4+0x8] ;  /* 0x0000080004067983 */ /* 0x000ea40000100a00 */
[--C-:B------:R-:W-:Y:S02]  /*2bb50*/  IMAD R14, R9, 0x4, R0.reuse ;  /* 0x00000004090e7824 */ /* 0x100fe400078e0200 */
[----:B------:R-:W-:Y:S01]  /*2bb60*/  IMAD R15, R15, 0x4, R0 ;  /* 0x000000040f0f7824 */ /* 0x000fe200078e0200 */
[----:B------:R-:W-:Y:S01]  /*2bb70*/  IADD3 R21, R5, 0xc, RZ ;  /* 0x0000000c05157810 */ /* 0x000fe20007ffe0ff */
[----:B------:R0:W3:Y:S03]  /*2bb80*/  LDL.64 R8, [R4+0x108] ;  /* 0x0001080004087983 */ /* 0x0000e60000100a00 */
[----:B------:R-:W-:Y:S01]  /*2bb90*/  LEA R21, R21, R0, 0x2 ;  /* 0x0000000015157211 */ /* 0x000fe200078e10ff */
[----:B------:R-:W4:Y:S04]  /*2bba0*/  LDL.64 R22, [R14+0x10] ;  /* 0x000010000e167983 */ /* 0x000f280000100a00 */
[----:B------:R-:W5:Y:S04]  /*2bbb0*/  LDL.64 R26, [R15+0x8] ;  /* 0x000008000f1a7983 */ /* 0x000f680000100a00 */
[----:B------:R0:W3:Y:S04]  /*2bbc0*/  LDL.64 R10, [R4+0x10] ;  /* 0x00001000040a7983 */ /* 0x0000e80000100a00 */
[----:B------:R1:W3:Y:S04]  /*2bbd0*/  LDL.64 R16, [R14+0x8] ;  /* 0x000008000e107983 */ /* 0x0002e80000100a00 */
[----:B------:R-:W3:Y:S04]  /*2bbe0*/  LDL.64 R30, [R15+0x10] ;  /* 0x000010000f1e7983 */ /* 0x000ee80000100a00 */
[----:B------:R-:W3:Y:S04]  /*2bbf0*/  LDL.64 R34, [R21+0x8] ;  /* 0x0000080015227983 */ /* 0x000ee80000100a00 */
[----:B------:R-:W3:Y:S04]  /*2bc00*/  LDL.64 R38, [R21+0x10] ;  /* 0x0000100015267983 */ /* 0x000ee80000100a00 */
[----:B------:R0:W3:Y:S04]  /*2bc10*/  LDL.64 R12, [R4+0x110] ;  /* 0x00011000040c7983 */ /* 0x0000e80000100a00 */
[----:B------:R1:W3:Y:S04]  /*2bc20*/  LDL.64 R18, [R14+0x108] ;  /* 0x000108000e127983 */ /* 0x0002e80000100a00 */
[----:B------:R1:W3:Y:S04]  /*2bc30*/  LDL.64 R24, [R14+0x110] ;  /* 0x000110000e187983 */ /* 0x0002e80000100a00 */
[----:B------:R-:W3:Y:S04]  /*2bc40*/  LDL.64 R28, [R15+0x108] ;  /* 0x000108000f1c7983 */ /* 0x000ee80000100a00 */
[----:B------:R-:W3:Y:S04]  /*2bc50*/  LDL.64 R32, [R15+0x110] ;  /* 0x000110000f207983 */ /* 0x000ee80000100a00 */
[----:B------:R-:W3:Y:S04]  /*2bc60*/  LDL.64 R36, [R21+0x108] ;  /* 0x0001080015247983 */ /* 0x000ee80000100a00 */
[----:B------:R-:W3:Y:S01]  /*2bc70*/  LDL.64 R40, [R21+0x110] ;  /* 0x0001100015287983 */ /* 0x000ee20000100a00 */
[----:B------:R-:W-:-:S04]  /*2bc80*/  IADD3 R2, R2, -0x10, RZ ;  /* 0xfffffff002027810 */ /* 0x000fc80007ffe0ff */
[----:B------:R-:W-:Y:S02]  /*2bc90*/  ISETP.GT.AND P1, PT, R2, 0xc, PT ;  /* 0x0000000c0200780c */ /* 0x000fe40003f24270 */
[----:B--2---:R-:W-:Y:S02]  /*2bca0*/  IADD3 R6, R6, UR4, RZ ;  /* 0x0000000406067c10 */ /* 0x004fe4000fffe0ff */
[----:B0-----:R-:W-:-:S03]  /*2bcb0*/  IADD3 R4, R7, UR4, RZ ;  /* 0x0000000407047c10 */ /* 0x001fc6000fffe0ff */
[----:B------:R5:W-:Y:S04]  /*2bcc0*/  STS [R5.X4+0x620], R6 ;  /* 0x0006200605007388 */ /* 0x000be80000004800 */
[----:B------:R4:W-:Y:S01]  /*2bcd0*/  STS [R5.X4+0x624], R4 ;  /* 0x0006240405007388 */ /* 0x0009e20000004800 */
[----:B-----5:R-:W-:Y:S02]  /*2bce0*/  IADD3 R6, R27, UR4, RZ ;  /* 0x000000041b067c10 */ /* 0x020fe4000fffe0ff */
[----:B----4-:R-:W-:Y:S01]  /*2bcf0*/  IADD3 R4, R23, UR4, RZ ;  /* 0x0000000417047c10 */ /* 0x010fe2000fffe0ff */
[----:B---3--:R0:W-:Y:S01]  /*2bd00*/  STS [R5.X4+0x720], R8 ;  /* 0x0007200805007388 */ /* 0x0081e20000004800 */
[----:B------:R-:W-:Y:S02]  /*2bd10*/  IADD3 R10, R10, UR4, RZ ;  /* 0x000000040a0a7c10 */ /* 0x000fe4000fffe0ff */
[----:B-1----:R-:W-:Y:S01]  /*2bd20*/  IADD3 R14, R11, UR4, RZ ;  /* 0x000000040b0e7c10 */ /* 0x002fe2000fffe0ff */
[----:B------:R1:W-:Y:S01]  /*2bd30*/  STS [R5.X4+0x63c], R4 ;  /* 0x00063c0405007388 */ /* 0x0003e20000004800 */
[----:B------:R-:W-:-:S02]  /*2bd40*/  IADD3 R16, R16, UR4, RZ ;  /* 0x0000000410107c10 */ /* 0x000fc4000fffe0ff */
[----:B------:R-:W-:Y:S01]  /*2bd50*/  IADD3 R20, R17, UR4, RZ ;  /* 0x0000000411147c10 */ /* 0x000fe2000fffe0ff */
[----:B------:R2:W-:Y:S01]  /*2bd60*/  STS [R5.X4+0x644], R6 ;  /* 0x0006440605007388 */ /* 0x0005e20000004800 */
[----:B------:R-:W-:Y:S02]  /*2bd70*/  IADD3 R22, R22, UR4, RZ ;  /* 0x0000000416167c10 */ /* 0x000fe4000fffe0ff */
[----:B------:R-:W-:Y:S02]  /*2bd80*/  IADD3 R26, R26, UR4, RZ ;  /* 0x000000041a1a7c10 */ /* 0x000fe4000fffe0ff */
[----:B------:R-:W-:Y:S02]  /*2bd90*/  IADD3 R30, R30, UR4, RZ ;  /* 0x000000041e1e7c10 */ /* 0x000fe4000fffe0ff */
[----:B0-----:R-:W-:Y:S02]  /*2bda0*/  IADD3 R8, R31, UR4, RZ ;  /* 0x000000041f087c10 */ /* 0x001fe4000fffe0ff */
[----:B------:R-:W-:-:S02]  /*2bdb0*/  IADD3 R34, R34, UR4, RZ ;  /* 0x0000000422227c10 */ /* 0x000fc4000fffe0ff */
[----:B-1----:R-:W-:Y:S02]  /*2bdc0*/  IADD3 R4, R35, UR4, RZ ;  /* 0x0000000423047c10 */ /* 0x002fe4000fffe0ff */
[----:B------:R-:W-:Y:S02]  /*2bdd0*/  IADD3 R38, R38, UR4, RZ ;  /* 0x0000000426267c10 */ /* 0x000fe4000fffe0ff */
[----:B--2---:R-:W-:Y:S01]  /*2bde0*/  IADD3 R6, R39, UR4, RZ ;  /* 0x0000000427067c10 */ /* 0x004fe2000fffe0ff */
        /* <DEDUP_REMOVED lines=29> */
.L_x_40250:
[----:B------:R-:W-:-:S13]  /*2bfc0*/  ISETP.GT.AND P1, PT, R2, 0x4, PT ;  /* 0x000000040200780c */ /* 0x000fda0003f24270 */
[----:B------:R-:W-:Y:S05]  /*2bfd0*/  @!P1 BRA `(.L_x_40252) ;  /* 0x0000026000009947 */ /* 0x000fea0003800000 */
[C---:B------:R-:W-:Y:S01]  /*2bfe0*/  IMAD R4, R5.reuse, 0x4, R0 ;  /* 0x0000000405047824 */ /* 0x040fe200078e0200 */
[----:B------:R-:W-:-:S04]  /*2bff0*/  IADD3 R9, R5, 0x4, RZ ;  /* 0x0000000405097810 */ /* 0x000fc80007ffe0ff */
[----:B------:R-:W2:Y:S01]  /*2c000*/  LDL.64 R6, [R4+0x8] ;  /* 0x0000080004067983 */ /* 0x000ea20000100a00 */
[----:B------:R-:W-:-:S03]  /*2c010*/  IMAD R11, R9, 0x4, R0 ;  /* 0x00000004090b7824 */ /* 0x000fc600078e0200 */
[----:B------:R-:W3:Y:S04]  /*2c020*/  LDL.64 R12, [R4+0x10] ;  /* 0x00001000040c7983 */ /* 0x000ee80000100a00 */
[----:B------:R-:W4:Y:S04]  /*2c030*/  LDL.64 R18, [R11+0x8] ;  /* 0x000008000b127983 */ /* 0x000f280000100a00 */
[----:B------:R-:W5:Y:S04]  /*2c040*/  LDL.64 R22, [R11+0x10] ;  /* 0x000010000b167983 */ /* 0x000f680000100a00 */
[----:B------:R0:W5:Y:S04]  /*2c050*/  LDL.64 R8, [R4+0x108] ;  /* 0x0001080004087983 */ /* 0x0001680000100a00 */
[----:B------:R0:W5:Y:S04]  /*2c060*/  LDL.64 R14, [R4+0x110] ;  /* 0x00011000040e7983 */ /* 0x0001680000100a00 */
        /* <DEDUP_REMOVED lines=10> */
[----:B0-----:R-:W-:Y:S02]  /*2c110*/  IADD3 R4, R19, UR4, RZ ;  /* 0x0000000413047c10 */ /* 0x001fe4000fffe0ff */
[----:B-----5:R-:W-:Y:S02]  /*2c120*/  IADD3 R22, R22, UR4, RZ ;  /* 0x0000000416167c10 */ /* 0x020fe4000fffe0ff */
        /* <DEDUP_REMOVED lines=17> */
.L_x_40252:
[----:B------:R-:W-:-:S13]  /*2c240*/  ISETP.NE.OR P0, PT, R2, RZ, P0 ;  /* 0x000000ff0200720c */ /* 0x000fda0000705670 */
[----:B------:R-:W-:Y:S05]  /*2c250*/  @!P0 BRA `(.L_x_40248) ;  /* 0x0000015000008947 */ /* 0x000fea0003800000 */
.L_x_40249:
[----:B------:R-:W-:-:S05]  /*2c260*/  LEA R15, R5, R0, 0x2 ;  /* 0x00000000050f7211 */ /* 0x000fca00078e10ff */
        /* <DEDUP_REMOVED lines=19> */
[----:B------:R-:W-:Y:S05]  /*2c3a0*/  @P0 BRA `(.L_x_40249) ;  /* 0xfffffeb000000947 */ /* 0x000fea000383ffff */
.L_x_40248:
[----:B------:R-:W-:-:S13]  /*2c3b0*/  ISETP.NE.AND P0, PT, R3, RZ, PT ;  /* 0x000000ff0300720c */ /* 0x000fda0003f05270 */
[----:B------:R-:W-:Y:S05]  /*2c3c0*/  @!P0 BRA `(.L_x_40247) ;  /* 0x000000f000008947 */ /* 0x000fea0003800000 */
[----:B------:R-:W0:Y:S01]  /*2c3d0*/  S2R R7, SR_CTAID.X ;  /* 0x0000000000077919 */ /* 0x000e220000002500 */
[C---:B------:R-:W-:Y:S01]  /*2c3e0*/  IMAD R0, R5.reuse, 0x4, R0 ;  /* 0x0000000405007824 */ /* 0x040fe200078e0200 */
[----:B------:R-:W-:-:S04]  /*2c3f0*/  LEA R5, R5, 0x620, 0x2 ;  /* 0x0000062005057811 */ /* 0x000fc800078e10ff */
[----:B------:R-:W-:Y:S02]  /*2c400*/  IADD3 R4, R0, 0x108, RZ ;  /* 0x0000010800047810 */ /* 0x000fe40007ffe0ff */
[----:B------:R-:W-:-:S03]  /*2c410*/  IADD3 R5, R5, 0x100, RZ ;  /* 0x0000010005057810 */ /* 0x000fc60007ffe0ff */
.L_x_40253:
[----:B------:R1:W2:Y:S04]  /*2c420*/  LDL R0, [R4+-0x100] ;  /* 0xffff000004007983 */ /* 0x0002a80000100800 */
[----:B------:R1:W3:Y:S01]  /*2c430*/  LDL R2, [R4] ;  /* 0x0000000004027983 */ /* 0x0002e20000100800 */
[----:B------:R-:W-:-:S04]  /*2c440*/  IADD3 R3, R3, -0x1, RZ ;  /* 0xffffffff03037810 */ /* 0x000fc80007ffe0ff */
[----:B------:R-:W-:Y:S02]  /*2c450*/  ISETP.NE.AND P0, PT, R3, RZ, PT ;  /* 0x000000ff0300720c */ /* 0x000fe40003f05270 */
[----:B-1----:R-:W-:Y:S01]  /*2c460*/  IADD3 R4, R4, 0x4, RZ ;  /* 0x0000000404047810 */ /* 0x002fe20007ffe0ff */
[----:B0-2---:R-:W-:Y:S01]  /*2c470*/  IMAD R0, R7, c[0x0][0x180], R0 ;  /* 0x0000600007007a24 */ /* 0x005fe200078e0200 */
[----:B---3--:R-:W-:Y:S04]  /*2c480*/  STS [R5], R2 ;  /* 0x0000000205007388 */ /* 0x008fe80000000800 */
[----:B------:R0:W-:Y:S02]  /*2c490*/  STS [R5+-0x100], R0 ;  /* 0xffff000005007388 */ /* 0x0001e40000000800 */
[----:B0-----:R-:W-:-:S03]  /*2c4a0*/  IADD3 R5, R5, 0x4, RZ ;  /* 0x0000000405057810 */ /* 0x001fc60007ffe0ff */
[----:B------:R-:W-:Y:S05]  /*2c4b0*/  @P0 BRA `(.L_x_40253) ;  /* 0xffffff6000000947 */ /* 0x000fea000383ffff */
.L_x_40247:
[----:B------:R-:W-:Y:S02]  /*2c4c0*/  IMAD.MOV.U32 R2, RZ, RZ, R143 ;  /* 0x000000ffff027224 */ /* 0x000fe400078e008f */
[----:B------:R-:W-:-:S05]  /*2c4d0*/  IMAD.MOV.U32 R3, RZ, RZ, R142 ;  /* 0x000000ffff037224 */ /* 0x000fca00078e008e */
[----:B------:R0:W-:Y:S02]  /*2c4e0*/  STS.64 [0x820], R2 ;  /* 0x00082002ff007388 */ /* 0x0001e40000000a00 */
.L_x_40246:
[----:B------:R-:W-:Y:S05]  /*2c4f0*/  BSYNC B0 ;  /* 0x0000000000007941 */ /* 0x000fea0003800000 */
.L_x_40245:
[----:B------:R-:W1:Y:S04]  /*2c500*/  S2R R5, SR_TID.X ;  /* 0x0000000000057919 */ /* 0x000e680000002100 */
        /* <DEDUP_REMOVED lines=17> */
.L_x_40256:
        /* <DEDUP_REMOVED lines=9> */
.L_x_40255:
[----:B------:R-:W-:Y:S05]  /*2c6b0*/  BSYNC B0 ;  /* 0x0000000000007941 */ /* 0x000fea0003800000 */
.L_x_40254:
        /* <DEDUP_REMOVED lines=12> */
.L_x_40259:
        /* <DEDUP_REMOVED lines=69> */
.L_x_40258:
[----:B------:R-:W-:Y:S05]  /*2cbd0*/  BSYNC B0 ;  /* 0x0000000000007941 */ /* 0x000fea0003800000 */
.L_x_40257:
[----:B0-----:R-:W-:Y:S01]  /*2cbe0*/  IADD3 R2, -R16, -0x7e, RZ ;  /* 0xffffff8210027810 */ /* 0x001fe20007ffe1ff */
[----:B------:R-:W-:Y:S03]  /*2cbf0*/  BSSY B0, `(.L_x_40260) ;  /* 0x0000027000007945 */ /* 0x000fe60003800000 */
[----:B------:R-:W-:-:S13]  /*2cc00*/  ISETP.GT.AND P1, PT, R2, 0x100, PT ;  /* 0x000001000200780c */ /* 0x000fda0003f24270 */
[----:B------:R-:W-:Y:S05]  /*2cc10*/  @!P1 BRA `(.L_x_40261) ;  /* 0x0000024000009947 */ /* 0x000fea0003800000 */
[----:B------:R-:W0:Y:S01]  /*2cc20*/  LDS R19, [R0+-0x200] ;  /* 0xfffe000000137984 */ /* 0x000e220000000800 */
[----:B------:R-:W-:Y:S01]  /*2cc30*/  HFMA2.MMA R35, -RZ, RZ, 0, 2.384185791015625e-07 ;  /* 0x00000004ff237435 */ /* 0x000fe200000001ff */
[C---:B------:R-:W-:Y:S02]  /*2cc40*/  IADD3 R4, R18.reuse, -0x80, RZ ;  /* 0xffffff8012047810 */ /* 0x040fe40007ffe0ff */
[----:B------:R-:W1:Y:S01]  /*2cc50*/  LDS R21, [R0+-0x100] ;  /* 0xffff000000157984 */ /* 0x000e620000000800 */
[C---:B------:R-:W-:Y:S02]  /*2cc60*/  IADD3 R6, R18.reuse, -0x40, RZ ;  /* 0xffffffc012067810 */ /* 0x040fe40007ffe0ff */
[C---:B------:R-:W-:Y:S01]  /*2cc70*/  IADD3 R10, R17.reuse, 0x100, RZ ;  /* 0x00000100110a7810 */ /* 0x040fe20007ffe0ff */
[----:B------:R-:W2:Y:S01]  /*2cc80*/  LDS R23, [R0] ;  /* 0x0000000000177984 */ /* 0x000ea20000000800 */
[C---:B------:R-:W-:Y:S02]  /*2cc90*/  IADD3 R12, R18.reuse, 0x80, RZ ;  /* 0x00000080120c7810 */ /* 0x040fe40007ffe0ff */
[----:B------:R-:W-:Y:S01]  /*2cca0*/  IMAD.WIDE.U32 R2, R17, R35, c[0x0][0x178] ;  /* 0x00005e0011027625 */ /* 0x000fe200078e0023 */
[----:B------:R-:W3:Y:S01]  /*2ccb0*/  LDS R25, [R0+0x100] ;  /* 0x0001000000197984 */ /* 0x000ee20000000800 */
[----:B------:R-:W-:-:S02]  /*2ccc0*/  IADD3 R14, R18, 0xc0, RZ ;  /* 0x000000c0120e7810 */ /* 0x000fc40007ffe0ff */
[-C--:B------:R-:W-:Y:S01]  /*2ccd0*/  IMAD.WIDE.U32 R4, R4, R35.reuse, c[0x0][0x178] ;  /* 0x00005e0004047625 */ /* 0x080fe200078e0023 */
[----:B------:R-:W4:Y:S01]  /*2cce0*/  LDS R27, [R0+0x200] ;  /* 0x00020000001b7984 */ /* 0x000f220000000800 */
[----:B------:R-:W-:Y:S02]  /*2ccf0*/  IADD3 R20, R18, 0x100, RZ ;  /* 0x0000010012147810 */ /* 0x000fe40007ffe0ff */
[-C--:B------:R-:W-:Y:S01]  /*2cd00*/  IMAD.WIDE.U32 R6, R6, R35.reuse, c[0x0][0x178] ;  /* 0x00005e0006067625 */ /* 0x080fe200078e0023 */
[----:B------:R-:W5:Y:S01]  /*2cd10*/  LDS R29, [R0+0x300] ;  /* 0x00030000001d7984 */ /* 0x000f620000000800 */
[----:B------:R-:W-:Y:S02]  /*2cd20*/  PLOP3.LUT P0, PT, PT, PT, PT, 0x8, 0x0 ;  /* 0x000000000000781c */ /* 0x000fe40003f0e170 */
[----:B------:R-:W-:Y:S01]  /*2cd30*/  IMAD.WIDE.U32 R8, R18, R35, c[0x0][0x178] ;  /* 0x00005e0012087625 */ /* 0x000fe200078e0023 */
[----:B------:R-:W5:Y:S01]  /*2cd40*/  LDS R31, [R0+0x400] ;  /* 0x00040000001f7984 */ /* 0x000f620000000800 */
[----:B------:R-:W-:-:S02]  /*2cd50*/  IADD3 R16, R16, 0x200, RZ ;  /* 0x0000020010107810 */ /* 0x000fc40007ffe0ff */
[-C--:B------:R-:W-:Y:S01]  /*2cd60*/  IMAD.WIDE.U32 R10, R10, R35.reuse, c[0x0][0x178] ;  /* 0x00005e000a0a7625 */ /* 0x080fe200078e0023 */
[----:B------:R0:W5:Y:S01]  /*2cd70*/  LDS R33, [R0+0x500] ;  /* 0x0005000000217984 */ /* 0x0001620000000800 */
[----:B------:R-:W-:Y:S02]  /*2cd80*/  IADD3 R18, R18, 0x200, RZ ;  /* 0x0000020012127810 */ /* 0x000fe40007ffe0ff */
[----:B------:R-:W-:Y:S01]  /*2cd90*/  IMAD.WIDE.U32 R12, R12, R35, c[0x0][0x178] ;  /* 0x00005e000c0c7625 */ /* 0x000fe200078e0023 */
[----:B------:R-:W-:-:S03]  /*2cda0*/  IADD3 R17, R17, 0x200, RZ ;  /* 0x0000020011117810 */ /* 0x000fc60007ffe0ff */
        /* <DEDUP_REMOVED lines=11> */
.L_x_40261:
[----:B------:R-:W-:Y:S05]  /*2ce60*/  BSYNC B0 ;  /* 0x0000000000007941 */ /* 0x000fea0003800000 */
.L_x_40260:
        /* <DEDUP_REMOVED lines=18> */
.L_x_40262:
        /* <DEDUP_REMOVED lines=15> */
.L_x_74495:


//--------------------- .text._ZN17fastertransformer17batch_topk_kernelIfLi32ELi32EEEvPKiPKT_PiPfS7_PKbS2_NS_14BeamHypothesesEiiifS3_ --------------------------
	.section	.text._ZN17fastertransformer17batch_topk_kernelIfLi32ELi32EEEvPKiPKT_PiPfS7_PKbS2_NS_14BeamHypothesesEiiifS3_,"ax",@progbits
	.sectioninfo	@"SHI_REGISTERS=80"
	.align	128
        .global         _ZN17fastertransformer17batch_topk_kernelIfLi32ELi32EEEvPKiPKT_PiPfS7_PKbS2_NS_14BeamHypothesesEiiifS3_
        .type           _ZN17fastertransformer17batch_topk_kernelIfLi32ELi32EEEvPKiPKT_PiPfS7_PKbS2_NS_14BeamHypothesesEiiifS3_,@function
        .size           _ZN17fastertransformer17batch_topk_kernelIfLi32ELi32EEEvPKiPKT_PiPfS7_PKbS2_NS_14BeamHypothesesEiiifS3_,(.L_x_74496 - _ZN17fastertransformer17batch_topk_kernelIfLi32ELi32EEEvPKiPKT_PiPfS7_PKbS2_NS_14BeamHypothesesEiiifS3_)
        .other          _ZN17fastertransformer17batch_topk_kernelIfLi32ELi32EEEvPKiPKT_PiPfS7_PKbS2_NS_14BeamHypothesesEiiifS3_,@"STO_CUDA_ENTRY STV_DEFAULT"
_ZN17fastertransformer17batch_topk_kernelIfLi32ELi32EEEvPKiPKT_PiPfS7_PKbS2_NS_14BeamHypothesesEiiifS3_:
.text._ZN17fastertransformer17batch_topk_kernelIfLi32ELi32EEEvPKiPKT_PiPfS7_PKbS2_NS_14BeamHypothesesEiiifS3_:
        /* <DEDUP_REMOVED lines=31> */
.L_x_40264:
[----:B------:R-:W-:-:S04]  /*01f0*/  LEA R6, P0, R3, c[0x0][0x1c0], 0x2 ;  /* 0x0000700003067a11 */ /* 0x000fc800078010ff */
[----:B------:R-:W-:Y:S02]  /*0200*/  LEA.HI.X R7, R3, c[0x0][0x1c4], R4, 0x2, P0 ;  /* 0x0000710003077a11 */ /* 0x000fe400000f1404 */
[----:B------:R-:W-:-:S05]  /*0210*/  MOV R3, 0x7f7fffff ;  /* 0x7f7fffff00037802 */ /* 0x000fca0000000f00 */
[----:B------:R0:W-:Y:S02]  /*0220*/  STG.E [R6.64], R3 ;  /* 0x0000000306007986 */ /* 0x0001e4000c101904 */
.L_x_40265:
[----:B------:R-:W-:Y:S05]  /*0230*/  BSYNC B0 ;  /* 0x0000000000007941 */ /* 0x000fea0003800000 */
.L_x_40263:
        /* <DEDUP_REMOVED lines=70> */
[----:B------:R-:W-:-:S03]  /*06a0*/  HFMA2.MMA R3, -RZ, RZ, 0, 2.384185791015625e-07 ;  /* 0x00000004ff037435 */ /* 0x000fc600000001ff */
[----:B------:R-:W-:-:S05]  /*06b0*/  LEA.HI.X.SX32 R9, R2, c[0x0][0x18c], 0x1, P0 ;  /* 0x0000630002097a11 */ /* 0x000fca00000f0eff */
[----:B------:R0:W2:Y:S02]  /*06c0*/  LDG.E.U8 R8, [R8.64] ;  /* 0x0000000408087981 */ /* 0x0000a4000c1e1100 */
        /* <DEDUP_REMOVED lines=69> */
[----:B--2---:R-:W-:Y:S02]  /*0b20*/  ISETP.NE.AND P0, PT, R8, RZ, PT ;  /* 0x000000ff0800720c */ /* 0x004fe40003f05270 */
[----:B------:R-:W-:-:S02]  /*0b30*/  MOV R8, 0xff7fffff ;  /* 0xff7fffff00087802 */ /* 0x000fc40000000f00 */
[----:B---3--:R-:W-:-:S09]  /*0b40*/  IADD3 R68, R2, 0x1, RZ ;  /* 0x0000000102447810 */ /* 0x008fd20007ffe0ff */
[----:B------:R-:W-:-:S04]  /*0b50*/  @P0 IMAD.MOV R68, RZ, RZ, R2 ;  /* 0x000000ffff440224 */ /* 0x000fc800078e0202 */
[----:B------:R-:W0:Y:S08]  /*0b60*/  I2F R2, R68 ;  /* 0x0000004400027306 */ /* 0x000e300000201400 */
[----:B0-----:R-:W0:Y:S02]  /*0b70*/  MUFU.LG2 R2, R2 ;  /* 0x0000000200027308 */ /* 0x001e240000000c00 */
[----:B0-----:R-:W-:-:S06]  /*0b80*/  FMUL.FTZ R2, R2, c[0x0][0x22c] ;  /* 0x00008b0002027a20 */ /* 0x001fcc0000410000 */
[----:B------:R0:W1:Y:S02]  /*0b90*/  MUFU.EX2 R4, -R2 ;  /* 0x8000000200047308 */ /* 0x0000640000000800 */
.L_x_40366:
[----:B------:R-:W-:-:S04]  /*0ba0*/  IABS R71, c[0x0][0x224] ;  /* 0x0000890000477a13 */ /* 0x000fc80000000000 */
[----:B------:R-:W2:Y:S08]  /*0bb0*/  I2F.RP R72, R71 ;  /* 0x0000004700487306 */ /* 0x000eb00000209400 */
[----:B--2---:R-:W2:Y:S02]  /*0bc0*/  MUFU.RCP R72, R72 ;  /* 0x0000004800487308 */ /* 0x004ea40000001000 */
[----:B0-2---:R-:W-:-:S06]  /*0bd0*/  IADD3 R2, R72, 0xffffffe, RZ ;  /* 0x0ffffffe48027810 */ /* 0x005fcc0007ffe0ff */
[----:B------:R0:W2:Y:S02]  /*0be0*/  F2I.FTZ.U32.TRUNC.NTZ R3, R2 ;  /* 0x0000000200037305 */ /* 0x0000a4000021f000 */
[----:B0-----:R-:W-:Y:S02]  /*0bf0*/  IMAD.MOV.U32 R2, RZ, RZ, RZ ;  /* 0x000000ffff027224 */ /* 0x001fe400078e00ff */
[----:B--2---:R-:W-:-:S04]  /*0c00*/  IMAD.MOV R73, RZ, RZ, -R3 ;  /* 0x000000ffff497224 */ /* 0x004fc800078e0a03 */
[----:B------:R-:W-:-:S04]  /*0c10*/  IMAD R73, R73, R71, RZ ;  /* 0x0000004749497224 */ /* 0x000fc800078e02ff */
[----:B------:R-:W-:Y:S01]  /*0c20*/  IMAD.HI.U32 R3, R3, R73, R2 ;  /* 0x0000004903037227 */ /* 0x000fe200078e0002 */
[----:B------:R-:W-:-:S03]  /*0c30*/  IABS R73, R5 ;  /* 0x0000000500497213 */ /* 0x000fc60000000000 */
[----:B------:R-:W-:Y:S02]  /*0c40*/  IMAD.MOV.U32 R2, RZ, RZ, R70 ;  /* 0x000000ffff027224 */ /* 0x000fe400078e0046 */
[----:B------:R-:W-:-:S04]  /*0c50*/  IMAD.HI.U32 R3, R3, R73, RZ ;  /* 0x0000004903037227 */ /* 0x000fc800078e00ff */
[----:B------:R-:W-:Y:S02]  /*0c60*/  IMAD.MOV R72, RZ, RZ, -R3 ;  /* 0x000000ffff487224 */ /* 0x000fe400078e0a03 */
[----:B------:R-:W-:Y:S02]  /*0c70*/  IMAD.MOV.U32 R3, RZ, RZ, R7 ;  /* 0x000000ffff037224 */ /* 0x000fe400078e0007 */
[----:B------:R-:W-:-:S05]  /*0c80*/  IMAD R72, R71, R72, R73 ;  /* 0x0000004847487224 */ /* 0x000fca00078e0249 */
[----:B------:R-:W-:-:S13]  /*0c90*/  ISETP.GT.U32.AND P0, PT, R71, R72, PT ;  /* 0x000000484700720c */ /* 0x000fda0003f04070 */
[----:B------:R-:W-:-:S05]  /*0ca0*/  @!P0 IMAD.IADD R72, R72, 0x1, -R71 ;  /* 0x0000000148488824 */ /* 0x000fca00078e0a47 */
[----:B------:R-:W-:-:S13]  /*0cb0*/  ISETP.GT.U32.AND P0, PT, R71, R72, PT ;  /* 0x000000484700720c */ /* 0x000fda0003f04070 */
[----:B------:R-:W-:Y:S02]  /*0cc0*/  @!P0 IADD3 R72, R72, -R71, RZ ;  /* 0x8000004748488210 */ /* 0x000fe40007ffe0ff */
[----:B------:R-:W2:Y:S01]  /*0cd0*/  LDG.E.CONSTANT R71, [R2.64] ;  /* 0x0000000402477981 */ /* 0x000ea2000c1e9900 */
[----:B------:R-:W-:Y:S01]  /*0ce0*/  ISETP.GE.AND P1, PT, R5, RZ, PT ;  /* 0x000000ff0500720c */ /* 0x000fe20003f26270 */
[----:B------:R-:W-:Y:S01]  /*0cf0*/  BSSY B1, `(.L_x_40269) ;  /* 0x0000010000017945 */ /* 0x000fe20003800000 */
[----:B------:R-:W-:-:S11]  /*0d00*/  ISETP.NE.AND P0, PT, RZ, c[0x0][0x224], PT ;  /* 0x00008900ff007a0c */ /* 0x000fd60003f05270 */
[----:B------:R-:W-:Y:S02]  /*0d10*/  @!P1 IMAD.MOV R72, RZ, RZ, -R72 ;  /* 0x000000ffff489224 */ /* 0x000fe400078e0a48 */
[----:B------:R-:W-:Y:S02]  /*0d20*/  @!P0 LOP3.LUT R72, RZ, c[0x0][0x224], RZ, 0x33, !PT ;  /* 0x00008900ff488a12 */ /* 0x000fe400078e33ff */
[----:B------:R-:W-:-:S04]  /*0d30*/  ISETP.NE.AND P0, PT, R68, 0x1, PT ;  /* 0x000000014400780c */ /* 0x000fc80003f05270 */
[----:B------:R-:W0:Y:S09]  /*0d40*/  I2F R72, R72 ;  /* 0x0000004800487306 */ /* 0x000e320000201400 */
[----:B-12---:R-:W-:-:S04]  /*0d50*/  @P0 FMUL.FTZ R71, R71, R4 ;  /* 0x0000000447470220 */ /* 0x006fc80000410000 */
[----:B0-----:R-:W-:-:S05]  /*0d60*/  FFMA.FTZ R71, R72, c[0x0][0x230], R71 ;  /* 0x00008c0048477a23 */ /* 0x001fca0000010047 */
[----:B------:R-:W-:-:S04]  /*0d70*/  FSETP.GEU.FTZ.AND P0, PT, R69, R71, PT ;  /* 0x000000474500720b */ /* 0x000fc80003f1e000 */
[----:B------:R-:W-:-:S13]  /*0d80*/  ISETP.EQ.OR P0, PT, R36, -0x1, !P0 ;  /* 0xffffffff2400780c */ /* 0x000fda0004702670 */
[----:B------:R-:W-:Y:S05]  /*0d90*/  @P0 BRA `(.L_x_40270) ;  /* 0x0000003000000947 */ /* 0x000fea0003800000 */
[----:B------:R-:W-:-:S04]  /*0da0*/  FSETP.NEU.FTZ.AND P0, PT, R69, R71, PT ;  /* 0x000000474500720b */ /* 0x000fc80003f1d000 */
[----:B------:R-:W-:-:S13]  /*0db0*/  ISETP.LE.OR P0, PT, R36, R5, P0 ;  /* 0x000000052400720c */ /* 0x000fda0000703670 */
[----:B------:R-:W-:Y:S05]  /*0dc0*/  @P0 BRA `(.L_x_40271) ;  /* 0x0000002000000947 */ /* 0x000fea0003800000 */
.L_x_40270:
[----:B------:R-:W-:Y:S01]  /*0dd0*/  IMAD.MOV.U32 R69, RZ, RZ, R71 ;  /* 0x000000ffff457224 */ /* 0x000fe200078e0047 */
[----:B------:R-:W-:Y:S02]  /*0de0*/  MOV R36, R5 ;  /* 0x0000000500247202 */ /* 0x000fe40000000f00 */
.L_x_40271:
[----:B------:R-:W-:Y:S05]  /*0df0*/  BSYNC B1 ;  /* 0x0000000000017941 */ /* 0x000fea0003800000 */
.L_x_40269:
        /* <DEDUP_REMOVED lines=9> */
.L_x_40273:
[----:B------:R-:W-:Y:S01]  /*0e90*/  IMAD.MOV.U32 R3, RZ, RZ, R69 ;  /* 0x000000ffff037224 */ /* 0x000fe200078e0045 */
[----:B------:R-:W-:Y:S01]  /*0ea0*/  MOV R69, R11 ;  /* 0x0000000b00457202 */ /* 0x000fe20000000f00 */
[----:B------:R-:W-:Y:S02]  /*0eb0*/  IMAD.MOV.U32 R71, RZ, RZ, R36 ;  /* 0x000000ffff477224 */ /* 0x000fe400078e0024 */
[----:B------:R-:W-:Y:S02]  /*0ec0*/  IMAD.MOV.U32 R36, RZ, RZ, R43 ;  /* 0x000000ffff247224 */ /* 0x000fe400078e002b */
.L_x_40274:
[----:B------:R-:W-:Y:S05]  /*0ed0*/  BSYNC B1 ;  /* 0x0000000000017941 */ /* 0x000fea0003800000 */
.L_x_40272:
        /* <DEDUP_REMOVED lines=11> */
.L_x_40276:
[----:B------:R-:W-:Y:S02]  /*0f90*/  IMAD.MOV.U32 R2, RZ, RZ, R3 ;  /* 0x000000ffff027224 */ /* 0x000fe400078e0003 */
[----:B------:R-:W-:Y:S02]  /*0fa0*/  IMAD.MOV.U32 R72, RZ, RZ, R71 ;  /* 0x000000ffff487224 */ /* 0x000fe400078e0047 */
[----:B------:R-:W-:Y:S02]  /*0fb0*/  IMAD.MOV.U32 R11, RZ, RZ, R10 ;  /* 0x000000ffff0b7224 */ /* 0x000fe400078e000a */
[----:B------:R-:W-:Y:S02]  /*0fc0*/  IMAD.MOV.U32 R43, RZ, RZ, R42 ;  /* 0x000000ffff2b7224 */ /* 0x000fe400078e002a */
.L_x_40277:
[----:B------:R-:W-:Y:S05]  /*0fd0*/  BSYNC B1 ;  /* 0x0000000000017941 */ /* 0x000fea0003800000 */
.L_x_40275:
        /* <DEDUP_REMOVED lines=11> */
.L_x_40279:
[----:B------:R-:W-:Y:S01]  /*1090*/  IMAD.MOV.U32 R3, RZ, RZ, R2 ;  /* 0x000000ffff037224 */ /* 0x000fe200078e0002 */
[----:B------:R-:W-:Y:S01]  /*10a0*/  MOV R71, R72 ;  /* 0x0000004800477202 */ /* 0x000fe20000000f00 */
[----:B------:R-:W-:Y:S02]  /*10b0*/  IMAD.MOV.U32 R10, RZ, RZ, R9 ;  /* 0x000000ffff0a7224 */ /* 0x000fe400078e0009 */
[----:B------:R-:W-:Y:S02]  /*10c0*/  IMAD.MOV.U32 R42, RZ, RZ, R41 ;  /* 0x000000ffff2a7224 */ /* 0x000fe400078e0029 */
.L_x_40280:
[----:B------:R-:W-:Y:S05]  /*10d0*/  BSYNC B1 ;  /* 0x0000000000017941 */ /* 0x000fea0003800000 */
.L_x_40278:
        /* <DEDUP_REMOVED lines=11> */
.L_x_40282:
[----:B------:R-:W-:Y:S01]  /*1190*/  IMAD.MOV.U32 R2, RZ, RZ, R3 ;  /* 0x000000ffff027224 */ /* 0x000fe200078e0003 */
[----:B------:R-:W-:Y:S01]  /*11a0*/  MOV R41, R40 ;  /* 0x0000002800297202 */ /* 0x000fe20000000f00 */
[----:B------:R-:W-:Y:S02]  /*11b0*/  IMAD.MOV.U32 R72, RZ, RZ, R71 ;  /* 0x000000ffff487224 */ /* 0x000fe400078e0047 */
[----:B------:R-:W-:Y:S02]  /*11c0*/  IMAD.MOV.U32 R9, RZ, RZ, R8 ;  /* 0x000000ffff097224 */ /* 0x000fe400078e0008 */
.L_x_40283:
[----:B------:R-:W-:Y:S05]  /*11d0*/  BSYNC B1 ;  /* 0x0000000000017941 */ /* 0x000fea0003800000 */
.L_x_40281:
[----:B------:R-:W-:Y:S01]  /*11e0*/  FSETP.GT.FTZ.AND P0, PT, R2, R15, PT ;  /* 0x0000000f0200720b */ /* 0x000fe20003f14000 */
[----:B------:R-:W-:Y:S03]  /*11f0*/  BSSY B1, `(.L_x_40284) ;  /* 0x000000e000017945 */ /* 0x000fe60003800000 */
[----:B------:R-:W-:-:S13]  /*1200*/  ISETP.EQ.OR P0, PT, R47, -0x1, P0 ;  /* 0xffffffff2f00780c */ /* 0x000fda0000702670 */
[----:B------:R-:W-:Y:S05]  /*1210*/  @P0 BRA `(.L_x_40285) ;  /* 0x0000007000000947 */ /* 0x000fea0003800000 */
[----:B------:R-:W-:Y:S01]  /*1220*/  FSETP.NEU.FTZ.AND P0, PT, R2, R15, PT ;  /* 0x0000000f0200720b */ /* 0x000fe20003f1d000 */
[----:B------:R-:W-:Y:S02]  /*1230*/  IMAD.MOV.U32 R3, RZ, RZ, R15 ;  /* 0x000000ffff037224 */ /* 0x000fe400078e000f */
[----:B------:R-:W-:Y:S01]  /*1240*/  IMAD.MOV.U32 R71, RZ, RZ, R47 ;  /* 0x000000ffff477224 */ /* 0x000fe200078e002f */
[----:B------:R-:W-:Y:S01]  /*1250*/  ISETP.GE.OR P0, PT, R72, R47, P0 ;  /* 0x0000002f4800720c */ /* 0x000fe20000706670 */
[----:B------:R-:W-:Y:S02]  /*1260*/  IMAD.MOV.U32 R8, RZ, RZ, R2 ;  /* 0x000000ffff087224 */ /* 0x000fe400078e0002 */
[----:B------:R-:W-:-:S10]  /*1270*/  IMAD.MOV.U32 R40, RZ, RZ, R72 ;  /* 0x000000ffff287224 */ /* 0x000fd400078e0048 */
[----:B------:R-:W-:Y:S05]  /*1280*/  @P0 BRA `(.L_x_40286) ;  /* 0x0000004000000947 */ /* 0x000fea0003800000 */
.L_x_40285:
[----:B------:R-:W-:Y:S01]  /*1290*/  MOV R3, R2 ;  /* 0x0000000200037202 */ /* 0x000fe20000000f00 */
[----:B------:R-:W-:Y:S02]  /*12a0*/  IMAD.MOV.U32 R71, RZ, RZ, R72 ;  /* 0x000000ffff477224 */ /* 0x000fe400078e0048 */
[----:B------:R-:W-:Y:S02]  /*12b0*/  IMAD.MOV.U32 R8, RZ, RZ, R15 ;  /* 0x000000ffff087224 */ /* 0x000fe400078e000f */
[----:B------:R-:W-:Y:S02]  /*12c0*/  IMAD.MOV.U32 R40, RZ, RZ, R47 ;  /* 0x000000ffff287224 */ /* 0x000fe400078e002f */
.L_x_40286:
[----:B------:R-:W-:Y:S05]  /*12d0*/  BSYNC B1 ;  /* 0x0000000000017941 */ /* 0x000fea0003800000 */
.L_x_40284:
        /* <DEDUP_REMOVED lines=11> */
.L_x_40288:
[----:B------:R-:W-:Y:S01]  /*1390*/  IMAD.MOV.U32 R2, RZ, RZ, R3 ;  /* 0x000000ffff027224 */ /* 0x000fe200078e0003 */
[----:B------:R-:W-:Y:S01]  /*13a0*/  MOV R15, R14 ;  /* 0x0000000e000f7202 */ /* 0x000fe20000000f00 */
[----:B------:R-:W-:Y:S02]  /*13b0*/  IMAD.MOV.U32 R72, RZ, RZ, R71 ;  /* 0x000000ffff487224 */ /* 0x000fe400078e0047 */
[----:B------:R-:W-:Y:S02]  /*13c0*/  IMAD.MOV.U32 R47, RZ, RZ, R46 ;  /* 0x000000ffff2f7224 */ /* 0x000fe400078e002e */
.L_x_40289:
[----:B------:R-:W-:Y:S05]  /*13d0*/  BSYNC B1 ;  /* 0x0000000000017941 */ /* 0x000fea0003800000 */
.L_x_40287:
        /* <DEDUP_REMOVED lines=11> */
.L_x_40291:
[----:B------:R-:W-:Y:S02]  /*1490*/  IMAD.MOV.U32 R3, RZ, RZ, R2 ;  /* 0x000000ffff037224 */ /* 0x000fe400078e0002 */
[----:B------:R-:W-:Y:S02]  /*14a0*/  IMAD.MOV.U32 R71, RZ, RZ, R72 ;  /* 0x000000ffff477224 */ /* 0x000fe400078e0048 */
[----:B------:R-:W-:Y:S02]  /*14b0*/  IMAD.MOV.U32 R14, RZ, RZ, R13 ;  /* 0x000000ffff0e7224 */ /* 0x000fe400078e000d */
[----:B------:R-:W-:Y:S02]  /*14c0*/  IMAD.MOV.U32 R46, RZ, RZ, R45 ;  /* 0x000000ffff2e7224 */ /* 0x000fe400078e002d */
.L_x_40292:
[----:B------:R-:W-:Y:S05]  /*14d0*/  BSYNC B1 ;  /* 0x0000000000017941 */ /* 0x000fea0003800000 */
.L_x_40290:
        /* <DEDUP_REMOVED lines=11> */
.L_x_40294:
[----:B------:R-:W-:Y:S01]  /*1590*/  IMAD.MOV.U32 R2, RZ, RZ, R3 ;  /* 0x000000ffff027224 */ /* 0x000fe200078e0003 */
[----:B------:R-:W-:Y:S01]  /*15a0*/  MOV R72, R71 ;  /* 0x0000004700487202 */ /* 0x000fe20000000f00 */
[----:B------:R-:W-:Y:S02]  /*15b0*/  IMAD.MOV.U32 R13, RZ, RZ, R12 ;  /* 0x000000ffff0d7224 */ /* 0x000fe400078e000c */
[----:B------:R-:W-:Y:S02]  /*15c0*/  IMAD.MOV.U32 R45, RZ, RZ, R44 ;  /* 0x000000ffff2d7224 */ /* 0x000fe400078e002c */
.L_x_40295:
[----:B------:R-:W-:Y:S05]  /*15d0*/  BSYNC B1 ;  /* 0x0000000000017941 */ /* 0x000fea0003800000 */
.L_x_40293:
        /* <DEDUP_REMOVED lines=11> */
.L_x_40297:
[----:B------:R-:W-:Y:S01]  /*1690*/  IMAD.MOV.U32 R3, RZ, RZ, R2 ;  /* 0x000000ffff037224 */ /* 0x000fe200078e0002 */
[----:B------:R-:W-:Y:S01]  /*16a0*/  MOV R44, R51 ;  /* 0x00000033002c7202 */ /* 0x000fe20000000f00 */
[----:B------:R-:W-:Y:S02]  /*16b0*/  IMAD.MOV.U32 R71, RZ, RZ, R72 ;  /* 0x000000ffff477224 */ /* 0x000fe400078e0048 */
[----:B------:R-:W-:Y:S02]  /*16c0*/  IMAD.MOV.U32 R12, RZ, RZ, R19 ;  /* 0x000000ffff0c7224 */ /* 0x000fe400078e0013 */
.L_x_40298:
[----:B------:R-:W-:Y:S05]  /*16d0*/  BSYNC B1 ;  /* 0x0000000000017941 */ /* 0x000fea0003800000 */
.L_x_40296:
        /* <DEDUP_REMOVED lines=11> */
.L_x_40300:
[----:B------:R-:W-:Y:S01]  /*1790*/  MOV R2, R3 ;  /* 0x0000000300027202 */ /* 0x000fe20000000f00 */
[----:B------:R-:W-:Y:S02]  /*17a0*/  IMAD.MOV.U32 R72, RZ, RZ, R71 ;  /* 0x000000ffff487224 */ /* 0x000fe400078e0047 */
[----:B------:R-:W-:Y:S02]  /*17b0*/  IMAD.MOV.U32 R19, RZ, RZ, R18 ;  /* 0x000000ffff137224 */ /* 0x000fe400078e0012 */
[----:B------:R-:W-:Y:S02]  /*17c0*/  IMAD.MOV.U32 R51, RZ, RZ, R50 ;  /* 0x000000ffff337224 */ /* 0x000fe400078e0032 */
.L_x_40301:
[----:B------:R-:W-:Y:S05]  /*17d0*/  BSYNC B1 ;  /* 0x0000000000017941 */ /* 0x000fea0003800000 */
.L_x_40299:
        /* <DEDUP_REMOVED lines=11> */
.L_x_40303:
[----:B------:R-:W-:Y:S01]  /*1890*/  IMAD.MOV.U32 R3, RZ, RZ, R2 ;  /* 0x000000ffff037224 */ /* 0x000fe200078e0002 */
[----:B------:R-:W-:Y:S01]  /*18a0*/  MOV R18, R17 ;  /* 0x0000001100127202 */ /* 0x000fe20000000f00 */
[----:B------:R-:W-:Y:S02]  /*18b0*/  IMAD.MOV.U32 R71, RZ, RZ, R72 ;  /* 0x000000ffff477224 */ /* 0x000fe400078e0048 */
[----:B------:R-:W-:Y:S02]  /*18c0*/  IMAD.MOV.U32 R50, RZ, RZ, R49 ;  /* 0x000000ffff327224 */ /* 0x000fe400078e0031 */
.L_x_40304:
[----:B------:R-:W-:Y:S05]  /*18d0*/  BSYNC B1 ;  /* 0x0000000000017941 */ /* 0x000fea0003800000 */
.L_x_40302:
        /* <DEDUP_REMOVED lines=11> */
.L_x_40306:
[----:B------:R-:W-:Y:S02]  /*1990*/  IMAD.MOV.U32 R2, RZ, RZ, R3 ;  /* 0x000000ffff027224 */ /* 0x000fe400078e0003 */
[----:B------:R-:W-:Y:S02]  /*19a0*/  IMAD.MOV.U32 R72, RZ, RZ, R71 ;  /* 0x000000ffff487224 */ /* 0x000fe400078e0047 */
[----:B------:R-:W-:Y:S02]  /*19b0*/  IMAD.MOV.U32 R17, RZ, RZ, R16 ;  /* 0x000000ffff117224 */ /* 0x000fe400078e0010 */
[----:B------:R-:W-:Y:S02]  /*19c0*/  IMAD.MOV.U32 R49, RZ, RZ, R48 ;  /* 0x000000ffff317224 */ /* 0x000fe400078e0030 */
.L_x_40307:
[----:B------:R-:W-:Y:S05]  /*19d0*/  BSYNC B1 ;  /* 0x0000000000017941 */ /* 0x000fea0003800000 */
.L_x_40305:
        /* <DEDUP_REMOVED lines=11> */
.L_x_40309:
[----:B------:R-:W-:Y:S01]  /*1a90*/  IMAD.MOV.U32 R3, RZ, RZ, R2 ;  /* 0x000000ffff037224 */ /* 0x000fe200078e0002 */
[----:B------:R-:W-:Y:S01]  /*1aa0*/  MOV R71, R72 ;  /* 0x0000004800477202 */ /* 0x000fe20000000f00 */
[----:B------:R-:W-:Y:S02]  /*1ab0*/  IMAD.MOV.U32 R16, RZ, RZ, R23 ;  /* 0x000000ffff107224 */ /* 0x000fe400078e0017 */
[----:B------:R-:W-:Y:S02]  /*1ac0*/  IMAD.MOV.U32 R48, RZ, RZ, R55 ;  /* 0x000000ffff307224 */ /* 0x000fe400078e0037 */
.L_x_40310:
[----:B------:R-:W-:Y:S05]  /*1ad0*/  BSYNC B1 ;  /* 0x0000000000017941 */ /* 0x000fea0003800000 */
.L_x_40308:
        /* <DEDUP_REMOVED lines=11> */
.L_x_40312:
[----:B------:R-:W-:Y:S01]  /*1b90*/  IMAD.MOV.U32 R2, RZ, RZ, R3 ;  /* 0x000000ffff027224 */ /* 0x000fe200078e0003 */
[----:B------:R-:W-:Y:S01]  /*1ba0*/  MOV R55, R54 ;  /* 0x0000003600377202 */ /* 0x000fe20000000f00 */
[----:B------:R-:W-:Y:S02]  /*1bb0*/  IMAD.MOV.U32 R72, RZ, RZ, R71 ;  /* 0x000000ffff487224 */ /* 0x000fe400078e0047 */
[----:B------:R-:W-:Y:S02]  /*1bc0*/  IMAD.MOV.U32 R23, RZ, RZ, R22 ;  /* 0x000000ffff177224 */ /* 0x000fe400078e0016 */
.L_x_40313:
[----:B------:R-:W-:Y:S05]  /*1bd0*/  BSYNC B1 ;  /* 0x0000000000017941 */ /* 0x000fea0003800000 */
.L_x_40311:
        /* <DEDUP_REMOVED lines=11> */
.L_x_40315:
[----:B------:R-:W-:Y:S01]  /*1c90*/  MOV R71, R2 ;  /* 0x0000000200477202 */ /* 0x000fe20000000f00 */
[----:B------:R-:W-:Y:S02]  /*1ca0*/  IMAD.MOV.U32 R3, RZ, RZ, R72 ;  /* 0x000000ffff037224 */ /* 0x000fe400078e0048 */
[----:B------:R-:W-:Y:S02]  /*1cb0*/  IMAD.MOV.U32 R22, RZ, RZ, R21 ;  /* 0x000000ffff167224 */ /* 0x000fe400078e0015 */
[----:B------:R-:W-:Y:S02]  /*1cc0*/  IMAD.MOV.U32 R54, RZ, RZ, R53 ;  /* 0x000000ffff367224 */ /* 0x000fe400078e0035 */
.L_x_40316:
[----:B------:R-:W-:Y:S05]  /*1cd0*/  BSYNC B1 ;  /* 0x0000000000017941 */ /* 0x000fea0003800000 */
.L_x_40314:
        /* <DEDUP_REMOVED lines=11> */
.L_x_40318:
[----:B------:R-:W-:Y:S01]  /*1d90*/  IMAD.MOV.U32 R72, RZ, RZ, R71 ;  /* 0x000000ffff487224 */ /* 0x000fe200078e0047 */
[----:B------:R-:W-:Y:S01]  /*1da0*/  MOV R21, R20 ;  /* 0x0000001400157202 */ /* 0x000fe20000000f00 */
[----:B------:R-:W-:Y:S02]  /*1db0*/  IMAD.MOV.U32 R2, RZ, RZ, R3 ;  /* 0x000000ffff027224 */ /* 0x000fe400078e0003 */
[----:B------:R-:W-:Y:S02]  /*1dc0*/  IMAD.MOV.U32 R53, RZ, RZ, R52 ;  /* 0x000000ffff357224 */ /* 0x000fe400078e0034 */
.L_x_40319:
[----:B------:R-:W-:Y:S05]  /*1dd0*/  BSYNC B1 ;  /* 0x0000000000017941 */ /* 0x000fea0003800000 */
.L_x_40317:
        /* <DEDUP_REMOVED lines=11> */
.L_x_40321:
[----:B------:R-:W-:Y:S02]  /*1e90*/  IMAD.MOV.U32 R71, RZ, RZ, R72 ;  /* 0x000000ffff477224 */ /* 0x000fe400078e0048 */
[----:B------:R-:W-:Y:S02]  /*1ea0*/  IMAD.MOV.U32 R3, RZ, RZ, R2 ;  /* 0x000000ffff037224 */ /* 0x000fe400078e0002 */
[----:B------:R-:W-:Y:S02]  /*1eb0*/  IMAD.MOV.U32 R20, RZ, RZ, R27 ;  /* 0x000000ffff147224 */ /* 0x000fe400078e001b */
[----:B------:R-:W-:Y:S02]  /*1ec0*/  IMAD.MOV.U32 R52, RZ, RZ, R59 ;  /* 0x000000ffff347224 */ /* 0x000fe400078e003b */
.L_x_40322:
[----:B------:R-:W-:Y:S05]  /*1ed0*/  BSYNC B1 ;  /* 0x0000000000017941 */ /* 0x000fea0003800000 */
.L_x_40320:
        /* <DEDUP_REMOVED lines=11> */
.L_x_40324:
[----:B------:R-:W-:Y:S01]  /*1f90*/  IMAD.MOV.U32 R72, RZ, RZ, R71 ;  /* 0x000000ffff487224 */ /* 0x000fe200078e0047 */
[----:B------:R-:W-:Y:S01]  /*1fa0*/  MOV R2, R3 ;  /* 0x0000000300027202 */ /* 0x000fe20000000f00 */
[----:B------:R-:W-:Y:S02]  /*1fb0*/  IMAD.MOV.U32 R27, RZ, RZ, R26 ;  /* 0x000000ffff1b7224 */ /* 0x000fe400078e001a */
[----:B------:R-:W-:Y:S02]  /*1fc0*/  IMAD.MOV.U32 R59, RZ, RZ, R58 ;  /* 0x000000ffff3b7224 */ /* 0x000fe400078e003a */
.L_x_40325:
[----:B------:R-:W-:Y:S05]  /*1fd0*/  BSYNC B1 ;  /* 0x0000000000017941 */ /* 0x000fea0003800000 */
.L_x_40323:
        /* <DEDUP_REMOVED lines=11> */
.L_x_40327:
[----:B------:R-:W-:Y:S01]  /*2090*/  IMAD.MOV.U32 R71, RZ, RZ, R72 ;  /* 0x000000ffff477224 */ /* 0x000fe200078e0048 */
[----:B------:R-:W-:Y:S01]  /*20a0*/  MOV R58, R57 ;  /* 0x00000039003a7202 */ /* 0x000fe20000000f00 */
[----:B------:R-:W-:Y:S02]  /*20b0*/  IMAD.MOV.U32 R3, RZ, RZ, R2 ;  /* 0x000000ffff037224 */ /* 0x000fe400078e0002 */
[----:B------:R-:W-:Y:S02]  /*20c0*/  IMAD.MOV.U32 R26, RZ, RZ, R25 ;  /* 0x000000ffff1a7224 */ /* 0x000fe400078e0019 */
.L_x_40328:
[----:B------:R-:W-:Y:S05]  /*20d0*/  BSYNC B1 ;  /* 0x0000000000017941 */ /* 0x000fea0003800000 */
.L_x_40326:
        /* <DEDUP_REMOVED lines=11> */
.L_x_40330:
[----:B------:R-:W-:Y:S01]  /*2190*/  MOV R72, R71 ;  /* 0x0000004700487202 */ /* 0x000fe20000000f00 */
[----:B------:R-:W-:Y:S02]  /*21a0*/  IMAD.MOV.U32 R2, RZ, RZ, R3 ;  /* 0x000000ffff027224 */ /* 0x000fe400078e0003 */
[----:B------:R-:W-:Y:S02]  /*21b0*/  IMAD.MOV.U32 R25, RZ, RZ, R24 ;  /* 0x000000ffff197224 */ /* 0x000fe400078e0018 */
[----:B------:R-:W-:Y:S02]  /*21c0*/  IMAD.MOV.U32 R57, RZ, RZ, R56 ;  /* 0x000000ffff397224 */ /* 0x000fe400078e0038 */
.L_x_40331:
[----:B------:R-:W-:Y:S05]  /*21d0*/  BSYNC B1 ;  /* 0x0000000000017941 */ /* 0x000fea0003800000 */
.L_x_40329:
        /* <DEDUP_REMOVED lines=11> */
.L_x_40333:
[----:B------:R-:W-:Y:S01]  /*2290*/  IMAD.MOV.U32 R71, RZ, RZ, R72 ;  /* 0x000000ffff477224 */ /* 0x000fe200078e0048 */
[----:B------:R-:W-:Y:S01]  /*22a0*/  MOV R24, R31 ;  /* 0x0000001f00187202 */ /* 0x000fe20000000f00 */
[----:B------:R-:W-:Y:S02]  /*22b0*/  IMAD.MOV.U32 R3, RZ, RZ, R2 ;  /* 0x000000ffff037224 */ /* 0x000fe400078e0002 */
[----:B------:R-:W-:Y:S02]  /*22c0*/  IMAD.MOV.U32 R56, RZ, RZ, R63 ;  /* 0x000000ffff387224 */ /* 0x000fe400078e003f */
.L_x_40334:
[----:B------:R-:W-:Y:S05]  /*22d0*/  BSYNC B1 ;  /* 0x0000000000017941 */ /* 0x000fea0003800000 */
.L_x_40332:
        /* <DEDUP_REMOVED lines=11> */
.L_x_40336:
[----:B------:R-:W-:Y:S02]  /*2390*/  IMAD.MOV.U32 R72, RZ, RZ, R71 ;  /* 0x000000ffff487224 */ /* 0x000fe400078e0047 */
[----:B------:R-:W-:Y:S02]  /*23a0*/  IMAD.MOV.U32 R2, RZ, RZ, R3 ;  /* 0x000000ffff027224 */ /* 0x000fe400078e0003 */
[----:B------:R-:W-:Y:S02]  /*23b0*/  IMAD.MOV.U32 R31, RZ, RZ, R30 ;  /* 0x000000ffff1f7224 */ /* 0x000fe400078e001e */
[----:B------:R-:W-:Y:S02]  /*23c0*/  IMAD.MOV.U32 R63, RZ, RZ, R62 ;  /* 0x000000ffff3f7224 */ /* 0x000fe400078e003e */
.L_x_40337:
[----:B------:R-:W-:Y:S05]  /*23d0*/  BSYNC B1 ;  /* 0x0000000000017941 */ /* 0x000fea0003800000 */
.L_x_40335:
        /* <DEDUP_REMOVED lines=11> */
.L_x_40339:
[----:B------:R-:W-:Y:S01]  /*2490*/  IMAD.MOV.U32 R71, RZ, RZ, R72 ;  /* 0x000000ffff477224 */ /* 0x000fe200078e0048 */
[----:B------:R-:W-:Y:S01]  /*24a0*/  MOV R3, R2 ;  /* 0x0000000200037202 */ /* 0x000fe20000000f00 */
[----:B------:R-:W-:Y:S02]  /*24b0*/  IMAD.MOV.U32 R30, RZ, RZ, R29 ;  /* 0x000000ffff1e7224 */ /* 0x000fe400078e001d */
[----:B------:R-:W-:Y:S02]  /*24c0*/  IMAD.MOV.U32 R62, RZ, RZ, R61 ;  /* 0x000000ffff3e7224 */ /* 0x000fe400078e003d */
.L_x_40340:
[----:B------:R-:W-:Y:S05]  /*24d0*/  BSYNC B1 ;  /* 0x0000000000017941 */ /* 0x000fea0003800000 */
.L_x_40338:
        /* <DEDUP_REMOVED lines=11> */
.L_x_40342:
[----:B------:R-:W-:Y:S01]  /*2590*/  IMAD.MOV.U32 R72, RZ, RZ, R71 ;  /* 0x000000ffff487224 */ /* 0x000fe200078e0047 */
[----:B------:R-:W-:Y:S01]  /*25a0*/  MOV R61, R60 ;  /* 0x0000003c003d7202 */ /* 0x000fe20000000f00 */
[----:B------:R-:W-:Y:S02]  /*25b0*/  IMAD.MOV.U32 R2, RZ, RZ, R3 ;  /* 0x000000ffff027224 */ /* 0x000fe400078e0003 */
[----:B------:R-:W-:Y:S02]  /*25c0*/  IMAD.MOV.U32 R29, RZ, RZ, R28 ;  /* 0x000000ffff1d7224 */ /* 0x000fe400078e001c */
.L_x_40343:
[----:B------:R-:W-:Y:S05]  /*25d0*/  BSYNC B1 ;  /* 0x0000000000017941 */ /* 0x000fea0003800000 */
.L_x_40341:
        /* <DEDUP_REMOVED lines=11> */
.L_x_40345:
[----:B------:R-:W-:Y:S01]  /*2690*/  MOV R71, R72 ;  /* 0x0000004800477202 */ /* 0x000fe20000000f00 */
[----:B------:R-:W-:Y:S02]  /*26a0*/  IMAD.MOV.U32 R3, RZ, RZ, R2 ;  /* 0x000000ffff037224 */ /* 0x000fe400078e0002 */
[----:B------:R-:W-:Y:S02]  /*26b0*/  IMAD.MOV.U32 R28, RZ, RZ, R35 ;  /* 0x000000ffff1c7224 */ /* 0x000fe400078e0023 */
[----:B------:R-:W-:Y:S02]  /*26c0*/  IMAD.MOV.U32 R60, RZ, RZ, R67 ;  /* 0x000000ffff3c7224 */ /* 0x000fe400078e0043 */
.L_x_40346:
[----:B------:R-:W-:Y:S05]  /*26d0*/  BSYNC B1 ;  /* 0x0000000000017941 */ /* 0x000fea0003800000 */
.L_x_40344:
        /* <DEDUP_REMOVED lines=11> */
.L_x_40348:
[----:B------:R-:W-:Y:S01]  /*2790*/  IMAD.MOV.U32 R72, RZ, RZ, R71 ;  /* 0x000000ffff487224 */ /* 0x000fe200078e0047 */
[----:B------:R-:W-:Y:S01]  /*27a0*/  MOV R35, R34 ;  /* 0x0000002200237202 */ /* 0x000fe20000000f00 */
[----:B------:R-:W-:Y:S02]  /*27b0*/  IMAD.MOV.U32 R2, RZ, RZ, R3 ;  /* 0x000000ffff027224 */ /* 0x000fe400078e0003 */
[----:B------:R-:W-:Y:S02]  /*27c0*/  IMAD.MOV.U32 R67, RZ, RZ, R66 ;  /* 0x000000ffff437224 */ /* 0x000fe400078e0042 */
.L_x_40349:
[----:B------:R-:W-:Y:S05]  /*27d0*/  BSYNC B1 ;  /* 0x0000000000017941 */ /* 0x000fea0003800000 */
.L_x_40347:
        /* <DEDUP_REMOVED lines=11> */
.L_x_40351:
[----:B------:R-:W-:Y:S02]  /*2890*/  IMAD.MOV.U32 R71, RZ, RZ, R72 ;  /* 0x000000ffff477224 */ /* 0x000fe400078e0048 */
[----:B------:R-:W-:Y:S02]  /*28a0*/  IMAD.MOV.U32 R3, RZ, RZ, R2 ;  /* 0x000000ffff037224 */ /* 0x000fe400078e0002 */
[----:B------:R-:W-:Y:S02]  /*28b0*/  IMAD.MOV.U32 R34, RZ, RZ, R33 ;  /* 0x000000ffff227224 */ /* 0x000fe400078e0021 */
[----:B------:R-:W-:Y:S02]  /*28c0*/  IMAD.MOV.U32 R66, RZ, RZ, R65 ;  /* 0x000000ffff427224 */ /* 0x000fe400078e0041 */
.L_x_40352:
[----:B------:R-:W-:Y:S05]  /*28d0*/  BSYNC B1 ;  /* 0x0000000000017941 */ /* 0x000fea0003800000 */
.L_x_40350:
        /* <DEDUP_REMOVED lines=11> */
.L_x_40354:
[----:B------:R-:W-:Y:S01]  /*2990*/  IMAD.MOV.U32 R72, RZ, RZ, R71 ;  /* 0x000000ffff487224 */ /* 0x000fe200078e0047 */
[----:B------:R-:W-:Y:S01]  /*29a0*/  MOV R2, R3 ;  /* 0x0000000300027202 */ /* 0x000fe20000000f00 */
[----:B------:R-:W-:Y:S02]  /*29b0*/  IMAD.MOV.U32 R33, RZ, RZ, R32 ;  /* 0x000000ffff217224 */ /* 0x000fe400078e0020 */
[----:B------:R-:W-:Y:S02]  /*29c0*/  IMAD.MOV.U32 R65, RZ, RZ, R64 ;  /* 0x000000ffff417224 */ /* 0x000fe400078e0040 */
.L_x_40355:
[----:B------:R-:W-:Y:S05]  /*29d0*/  BSYNC B1 ;  /* 0x0000000000017941 */ /* 0x000fea0003800000 */
.L_x_40353:
        /* <DEDUP_REMOVED lines=11> */
.L_x_40357:
[----:B------:R-:W-:Y:S01]  /*2a90*/  IMAD.MOV.U32 R71, RZ, RZ, R72 ;  /* 0x000000ffff477224 */ /* 0x000fe200078e0048 */
[----:B------:R-:W-:Y:S01]  /*2aa0*/  MOV R64, R75 ;  /* 0x0000004b00407202 */ /* 0x000fe20000000f00 */
[----:B------:R-:W-:Y:S02]  /*2ab0*/  IMAD.MOV.U32 R3, RZ, RZ, R2 ;  /* 0x000000ffff037224 */ /* 0x000fe400078e0002 */
[----:B------:R-:W-:Y:S02]  /*2ac0*/  IMAD.MOV.U32 R32, RZ, RZ, R39 ;  /* 0x000000ffff207224 */ /* 0x000fe400078e0027 */
.L_x_40358:
[----:B------:R-:W-:Y:S05]  /*2ad0*/  BSYNC B1 ;  /* 0x0000000000017941 */ /* 0x000fea0003800000 */
.L_x_40356:
        /* <DEDUP_REMOVED lines=11> */
.L_x_40360:
[----:B------:R-:W-:Y:S01]  /*2b90*/  MOV R2, R71 ;  /* 0x0000004700027202 */ /* 0x000fe20000000f00 */
[----:B------:R-:W-:Y:S02]  /*2ba0*/  IMAD.MOV.U32 R73, RZ, RZ, R3 ;  /* 0x000000ffff497224 */ /* 0x000fe400078e0003 */
[----:B------:R-:W-:Y:S02]  /*2bb0*/  IMAD.MOV.U32 R75, RZ, RZ, R74 ;  /* 0x000000ffff4b7224 */ /* 0x000fe400078e004a */
[----:B------:R-:W-:Y:S02]  /*2bc0*/  IMAD.MOV.U32 R39, RZ, RZ, R38 ;  /* 0x000000ffff277224 */ /* 0x000fe400078e0026 */
.L_x_40361:
[----:B------:R-:W-:Y:S05]  /*2bd0*/  BSYNC B1 ;  /* 0x0000000000017941 */ /* 0x000fea0003800000 */
.L_x_40359:
        /* <DEDUP_REMOVED lines=9> */
.L_x_40363:
[----:B------:R-:W-:Y:S02]  /*2c70*/  IMAD.MOV.U32 R74, RZ, RZ, R6 ;  /* 0x000000ffff4a7224 */ /* 0x000fe400078e0006 */
[----:B------:R-:W-:Y:S02]  /*2c80*/  IMAD.MOV.U32 R38, RZ, RZ, R37 ;  /* 0x000000ffff267224 */ /* 0x000fe400078e0025 */
[----:B------:R-:W-:Y:S02]  /*2c90*/  IMAD.MOV.U32 R6, RZ, RZ, R73 ;  /* 0x000000ffff067224 */ /* 0x000fe400078e0049 */
[----:B------:R-:W-:Y:S02]  /*2ca0*/  IMAD.MOV.U32 R37, RZ, RZ, R2 ;  /* 0x000000ffff257224 */ /* 0x000fe400078e0002 */
.L_x_40364:
[----:B------:R-:W-:Y:S05]  /*2cb0*/  BSYNC B1 ;  /* 0x0000000000017941 */ /* 0x000fea0003800000 */
.L_x_40362:
[----:B------:R-:W-:Y:S02]  /*2cc0*/  IADD3 R5, R5, 0x20, RZ ;  /* 0x0000002005057810 */ /* 0x000fe40007ffe0ff */
[----:B------:R-:W-:Y:S02]  /*2cd0*/  IADD3 R70, P1, R70, 0x80, RZ ;  /* 0x0000008046467810 */ /* 0x000fe40007f3e0ff */
[----:B------:R-:W-:-:S02]  /*2ce0*/  ISETP.GE.AND P0, PT, R5, c[0x0][0x220], PT ;  /* 0x0000880005007a0c */ /* 0x000fc40003f06270 */
[----:B------:R-:W-:-:S11]  /*2cf0*/  IADD3.X R7, RZ, R7, RZ, P1, !PT ;  /* 0x00000007ff077210 */ /* 0x000fd60000ffe4ff */
[----:B------:R-:W-:Y:S01]  /*2d00*/  @P0 CALL.REL.NOINC `(.L_x_40365) ;  /* 0x0000001000000944 */ /* 0x000fe20003c00000 */
[----:B------:R-:W-:Y:S05]  /*2d10*/  BRA `(.L_x_40366) ;  /* 0xffffde8000007947 */ /* 0x000fea000383ffff */
.L_x_40365:
[----:B------:R-:W-:Y:S05]  /*2d20*/  BRA `(.L_x_40267) ;  /* 0x0000259000007947 */ /* 0x000fea0003800000 */
.L_x_40268:
[----:B------:R-:W-:Y:S01]  /*2d30*/  IABS R7, c[0x0][0x224] ;  /* 0x0000890000077a13 */ /* 0x000fe20000000000 */
[----:B------:R-:W-:Y:S01]  /*2d40*/  IMAD.MOV.U32 R69, RZ, RZ, -0x800001 ;  /* 0xff7fffffff457424 */ /* 0x000fe200078e00ff */
[----:B------:R-:W-:Y:S01]  /*2d50*/  IADD3 R3, P0, R0, R5, RZ ;  /* 0x0000000500037210 */ /* 0x000fe20007f1e0ff */
[----:B------:R-:W-:Y:S01]  /*2d60*/  IMAD.MOV.U32 R75, RZ, RZ, -0x1 ;  /* 0xffffffffff4b7424 */ /* 0x000fe200078e00ff */
[----:B------:R-:W0:Y:S01]  /*2d70*/  I2F.RP R6, R7 ;  /* 0x0000000700067306 */ /* 0x000e220000209400 */
        /* <DEDUP_REMOVED lines=38> */
[----:B------:R-:W-:-:S02]  /*2fe0*/  IMAD.MOV.U32 R34, RZ, RZ, -0x800001 ;  /* 0xff7fffffff227424 */ /* 0x000fc400078e00ff */
[----:B------:R-:W-:Y:S02]  /*2ff0*/  IMAD.MOV.U32 R33, RZ, RZ, -0x800001 ;  /* 0xff7fffffff217424 */ /* 0x000fe400078e00ff */
[----:B------:R-:W-:Y:S02]  /*3000*/  IMAD.MOV.U32 R39, RZ, RZ, -0x800001 ;  /* 0xff7fffffff277424 */ /* 0x000fe400078e00ff */
[----:B0-----:R-:W-:Y:S02]  /*3010*/  IMAD.MOV.U32 R8, RZ, RZ, RZ ;  /* 0x000000ffff087224 */ /* 0x001fe400078e00ff */
[----:B------:R-:W-:Y:S02]  /*3020*/  IMAD.MOV.U32 R38, RZ, RZ, -0x800001 ;  /* 0xff7fffffff267424 */ /* 0x000fe400078e00ff */
[----:B------:R-:W-:Y:S02]  /*3030*/  IMAD.MOV.U32 R37, RZ, RZ, -0x800001 ;  /* 0xff7fffffff257424 */ /* 0x000fe400078e00ff */
[----:B------:R-:W-:-:S02]  /*3040*/  IMAD.MOV.U32 R42, RZ, RZ, -0x1 ;  /* 0xffffffffff2a7424 */ /* 0x000fc400078e00ff */
[--C-:B-1----:R-:W-:Y:S02]  /*3050*/  IMAD.MOV R10, RZ, RZ, -R9.reuse ;  /* 0x000000ffff0a7224 */ /* 0x102fe400078e0a09 */
[----:B------:R-:W-:Y:S02]  /*3060*/  IMAD.MOV.U32 R41, RZ, RZ, -0x1 ;  /* 0xffffffffff297424 */ /* 0x000fe400078e00ff */
[----:B------:R-:W-:Y:S02]  /*3070*/  IMAD R11, R10, R7, RZ ;  /* 0x000000070a0b7224 */ /* 0x000fe400078e02ff */
[----:B------:R-:W-:Y:S02]  /*3080*/  IMAD.MOV.U32 R10, RZ, RZ, -0x800001 ;  /* 0xff7fffffff0a7424 */ /* 0x000fe400078e00ff */
[----:B------:R-:W-:Y:S01]  /*3090*/  IMAD.HI.U32 R4, R9, R11, R8 ;  /* 0x0000000b09047227 */ /* 0x000fe200078e0008 */
[----:B------:R-:W-:-:S03]  /*30a0*/  MOV R9, 0xff7fffff ;  /* 0xff7fffff00097802 */ /* 0x000fc60000000f00 */
        /* <DEDUP_REMOVED lines=21> */
.L_x_40463:
[----:B------:R-:W-:Y:S02]  /*3200*/  IABS R71, R5 ;  /* 0x0000000500477213 */ /* 0x000fe40000000000 */
[----:B------:R-:W-:-:S03]  /*3210*/  IABS R73, c[0x0][0x224] ;  /* 0x0000890000497a13 */ /* 0x000fc60000000000 */
[----:B------:R-:W-:-:S05]  /*3220*/  IMAD.HI.U32 R68, R4, R71, RZ ;  /* 0x0000004704447227 */ /* 0x000fca00078e00ff */
[----:B------:R-:W-:-:S05]  /*3230*/  IADD3 R68, -R68, RZ, RZ ;  /* 0x000000ff44447210 */ /* 0x000fca0007ffe1ff */
[----:B------:R-:W-:Y:S02]  /*3240*/  IMAD R68, R73, R68, R71 ;  /* 0x0000004449447224 */ /* 0x000fe400078e0247 */
[----:B------:R-:W2:Y:S03]  /*3250*/  LDG.E.CONSTANT R71, [R2.64] ;  /* 0x0000000402477981 */ /* 0x000ea6000c1e9900 */
[----:B------:R-:W-:-:S13]  /*3260*/  ISETP.GT.U32.AND P0, PT, R7, R68, PT ;  /* 0x000000440700720c */ /* 0x000fda0003f04070 */
[----:B------:R-:W-:-:S05]  /*3270*/  @!P0 IMAD.IADD R68, R68, 0x1, -R73 ;  /* 0x0000000144448824 */ /* 0x000fca00078e0a49 */
[----:B------:R-:W-:Y:S02]  /*3280*/  ISETP.GT.U32.AND P0, PT, R7, R68, PT ;  /* 0x000000440700720c */ /* 0x000fe40003f04070 */
[----:B------:R-:W-:-:S11]  /*3290*/  ISETP.NE.AND P1, PT, RZ, c[0x0][0x224], PT ;  /* 0x00008900ff007a0c */ /* 0x000fd60003f25270 */
[----:B------:R-:W-:Y:S01]  /*32a0*/  @!P0 IMAD.IADD R68, R68, 0x1, -R73 ;  /* 0x0000000144448824 */ /* 0x000fe200078e0a49 */
[----:B------:R-:W-:-:S13]  /*32b0*/  ISETP.GE.AND P0, PT, R5, RZ, PT ;  /* 0x000000ff0500720c */ /* 0x000fda0003f06270 */
[----:B------:R-:W-:Y:S01]  /*32c0*/  @!P0 IMAD.MOV R68, RZ, RZ, -R68 ;  /* 0x000000ffff448224 */ /* 0x000fe200078e0a44 */
[----:B------:R-:W-:-:S06]  /*32d0*/  @!P1 LOP3.LUT R68, RZ, c[0x0][0x224], RZ, 0x33, !PT ;  /* 0x00008900ff449a12 */ /* 0x000fcc00078e33ff */
[----:B------:R-:W2:Y:S01]  /*32e0*/  I2F R68, R68 ;  /* 0x0000004400447306 */ /* 0x000ea20000201400 */
[----:B------:R-:W-:Y:S01]  /*32f0*/  BSSY B1, `(.L_x_40367) ;  /* 0x000000a000017945 */ /* 0x000fe20003800000 */
[----:B--2---:R-:W-:-:S05]  /*3300*/  FFMA.FTZ R70, R68, c[0x0][0x230], R71 ;  /* 0x00008c0044467a23 */ /* 0x004fca0000010047 */
[----:B------:R-:W-:-:S04]  /*3310*/  FSETP.GEU.FTZ.AND P0, PT, R69, R70, PT ;  /* 0x000000464500720b */ /* 0x000fc80003f1e000 */
[----:B------:R-:W-:-:S13]  /*3320*/  ISETP.EQ.OR P0, PT, R36, -0x1, !P0 ;  /* 0xffffffff2400780c */ /* 0x000fda0004702670 */
[----:B------:R-:W-:Y:S05]  /*3330*/  @P0 BRA `(.L_x_40368) ;  /* 0x0000003000000947 */ /* 0x000fea0003800000 */
[----:B------:R-:W-:-:S04]  /*3340*/  FSETP.NEU.FTZ.AND P0, PT, R69, R70, PT ;  /* 0x000000464500720b */ /* 0x000fc80003f1d000 */
[----:B------:R-:W-:-:S13]  /*3350*/  ISETP.LE.OR P0, PT, R36, R5, P0 ;  /* 0x000000052400720c */ /* 0x000fda0000703670 */
[----:B------:R-:W-:Y:S05]  /*3360*/  @P0 BRA `(.L_x_40369) ;  /* 0x0000002000000947 */ /* 0x000fea0003800000 */
.L_x_40368:
[----:B------:R-:W-:Y:S01]  /*3370*/  MOV R69, R70 ;  /* 0x0000004600457202 */ /* 0x000fe20000000f00 */
[----:B------:R-:W-:Y:S02]  /*3380*/  IMAD.MOV.U32 R36, RZ, RZ, R5 ;  /* 0x000000ffff247224 */ /* 0x000fe400078e0005 */
.L_x_40369:
[----:B------:R-:W-:Y:S05]  /*3390*/  BSYNC B1 ;  /* 0x0000000000017941 */ /* 0x000fea0003800000 */
.L_x_40367:
        /* <DEDUP_REMOVED lines=9> */
.L_x_40371:
[----:B------:R-:W-:Y:S01]  /*3430*/  MOV R71, R69 ;  /* 0x0000004500477202 */ /* 0x000fe20000000f00 */
[----:B------:R-:W-:Y:S02]  /*3440*/  IMAD.MOV.U32 R73, RZ, RZ, R36 ;  /* 0x000000ffff497224 */ /* 0x000fe400078e0024 */
[----:B------:R-:W-:Y:S02]  /*3450*/  IMAD.MOV.U32 R69, RZ, RZ, R11 ;  /* 0x000000ffff457224 */ /* 0x000fe400078e000b */
[----:B------:R-:W-:Y:S02]  /*3460*/  IMAD.MOV.U32 R36, RZ, RZ, R43 ;  /* 0x000000ffff247224 */ /* 0x000fe400078e002b */
.L_x_40372:
[----:B------:R-:W-:Y:S05]  /*3470*/  BSYNC B1 ;  /* 0x0000000000017941 */ /* 0x000fea0003800000 */
.L_x_40370:
        /* <DEDUP_REMOVED lines=11> */
.L_x_40374:
[----:B------:R-:W-:Y:S01]  /*3530*/  MOV R68, R71 ;  /* 0x0000004700447202 */ /* 0x000fe20000000f00 */
[----:B------:R-:W-:Y:S02]  /*3540*/  IMAD.MOV.U32 R70, RZ, RZ, R73 ;  /* 0x000000ffff467224 */ /* 0x000fe400078e0049 */
[----:B------:R-:W-:Y:S02]  /*3550*/  IMAD.MOV.U32 R11, RZ, RZ, R10 ;  /* 0x000000ffff0b7224 */ /* 0x000fe400078e000a */
[----:B------:R-:W-:Y:S02]  /*3560*/  IMAD.MOV.U32 R43, RZ, RZ, R42 ;  /* 0x000000ffff2b7224 */ /* 0x000fe400078e002a */
.L_x_40375:
[----:B------:R-:W-:Y:S05]  /*3570*/  BSYNC B1 ;  /* 0x0000000000017941 */ /* 0x000fea0003800000 */
.L_x_40373:
        /* <DEDUP_REMOVED lines=11> */
.L_x_40377:
[----:B------:R-:W-:Y:S01]  /*3630*/  MOV R71, R68 ;  /* 0x0000004400477202 */ /* 0x000fe20000000f00 */
[----:B------:R-:W-:Y:S02]  /*3640*/  IMAD.MOV.U32 R73, RZ, RZ, R70 ;  /* 0x000000ffff497224 */ /* 0x000fe400078e0046 */
[----:B------:R-:W-:Y:S02]  /*3650*/  IMAD.MOV.U32 R10, RZ, RZ, R9 ;  /* 0x000000ffff0a7224 */ /* 0x000fe400078e0009 */
[----:B------:R-:W-:Y:S02]  /*3660*/  IMAD.MOV.U32 R42, RZ, RZ, R41 ;  /* 0x000000ffff2a7224 */ /* 0x000fe400078e0029 */
.L_x_40378:
[----:B------:R-:W-:Y:S05]  /*3670*/  BSYNC B1 ;  /* 0x0000000000017941 */ /* 0x000fea0003800000 */
.L_x_40376:
        /* <DEDUP_REMOVED lines=11> */
.L_x_40380:
[----:B------:R-:W-:Y:S01]  /*3730*/  MOV R68, R71 ;  /* 0x0000004700447202 */ /* 0x000fe20000000f00 */
[----:B------:R-:W-:Y:S02]  /*3740*/  IMAD.MOV.U32 R70, RZ, RZ, R73 ;  /* 0x000000ffff467224 */ /* 0x000fe400078e0049 */
[----:B------:R-:W-:Y:S02]  /*3750*/  IMAD.MOV.U32 R9, RZ, RZ, R8 ;  /* 0x000000ffff097224 */ /* 0x000fe400078e0008 */
[----:B------:R-:W-:Y:S02]  /*3760*/  IMAD.MOV.U32 R41, RZ, RZ, R40 ;  /* 0x000000ffff297224 */ /* 0x000fe400078e0028 */
.L_x_40381:
[----:B------:R-:W-:Y:S05]  /*3770*/  BSYNC B1 ;  /* 0x0000000000017941 */ /* 0x000fea0003800000 */
.L_x_40379:
        /* <DEDUP_REMOVED lines=11> */
.L_x_40383:
[----:B------:R-:W-:Y:S01]  /*3830*/  MOV R71, R68 ;  /* 0x0000004400477202 */ /* 0x000fe20000000f00 */
[----:B------:R-:W-:Y:S02]  /*3840*/  IMAD.MOV.U32 R73, RZ, RZ, R70 ;  /* 0x000000ffff497224 */ /* 0x000fe400078e0046 */
[----:B------:R-:W-:Y:S02]  /*3850*/  IMAD.MOV.U32 R8, RZ, RZ, R15 ;  /* 0x000000ffff087224 */ /* 0x000fe400078e000f */
[----:B------:R-:W-:Y:S02]  /*3860*/  IMAD.MOV.U32 R40, RZ, RZ, R47 ;  /* 0x000000ffff287224 */ /* 0x000fe400078e002f */
.L_x_40384:
[----:B------:R-:W-:Y:S05]  /*3870*/  BSYNC B1 ;  /* 0x0000000000017941 */ /* 0x000fea0003800000 */
.L_x_40382:
        /* <DEDUP_REMOVED lines=11> */
.L_x_40386:
[----:B------:R-:W-:Y:S01]  /*3930*/  MOV R68, R71 ;  /* 0x0000004700447202 */ /* 0x000fe20000000f00 */
[----:B------:R-:W-:Y:S02]  /*3940*/  IMAD.MOV.U32 R70, RZ, RZ, R73 ;  /* 0x000000ffff467224 */ /* 0x000fe400078e0049 */
[----:B------:R-:W-:Y:S02]  /*3950*/  IMAD.MOV.U32 R15, RZ, RZ, R14 ;  /* 0x000000ffff0f7224 */ /* 0x000fe400078e000e */
[----:B------:R-:W-:Y:S02]  /*3960*/  IMAD.MOV.U32 R47, RZ, RZ, R46 ;  /* 0x000000ffff2f7224 */ /* 0x000fe400078e002e */
.L_x_40387:
[----:B------:R-:W-:Y:S05]  /*3970*/  BSYNC B1 ;  /* 0x0000000000017941 */ /* 0x000fea0003800000 */
.L_x_40385:
        /* <DEDUP_REMOVED lines=11> */
.L_x_40389:
[----:B------:R-:W-:Y:S01]  /*3a30*/  MOV R71, R68 ;  /* 0x0000004400477202 */ /* 0x000fe20000000f00 */
[----:B------:R-:W-:Y:S02]  /*3a40*/  IMAD.MOV.U32 R73, RZ, RZ, R70 ;  /* 0x000000ffff497224 */ /* 0x000fe400078e0046 */
[----:B------:R-:W-:Y:S02]  /*3a50*/  IMAD.MOV.U32 R14, RZ, RZ, R13 ;  /* 0x000000ffff0e7224 */ /* 0x000fe400078e000d */
[----:B------:R-:W-:Y:S02]  /*3a60*/  IMAD.MOV.U32 R46, RZ, RZ, R45 ;  /* 0x000000ffff2e7224 */ /* 0x000fe400078e002d */
.L_x_40390:
[----:B------:R-:W-:Y:S05]  /*3a70*/  BSYNC B1 ;  /* 0x0000000000017941 */ /* 0x000fea0003800000 */
.L_x_40388:
        /* <DEDUP_REMOVED lines=11> */
.L_x_40392:
[----:B------:R-:W-:Y:S01]  /*3b30*/  MOV R68, R71 ;  /* 0x0000004700447202 */ /* 0x000fe20000000f00 */
[----:B------:R-:W-:Y:S02]  /*3b40*/  IMAD.MOV.U32 R70, RZ, RZ, R73 ;  /* 0x000000ffff467224 */ /* 0x000fe400078e0049 */
[----:B------:R-:W-:Y:S02]  /*3b50*/  IMAD.MOV.U32 R13, RZ, RZ, R12 ;  /* 0x000000ffff0d7224 */ /* 0x000fe400078e000c */
[----:B------:R-:W-:Y:S02]  /*3b60*/  IMAD.MOV.U32 R45, RZ, RZ, R44 ;  /* 0x000000ffff2d7224 */ /* 0x000fe400078e002c */
.L_x_40393:
[----:B------:R-:W-:Y:S05]  /*3b70*/  BSYNC B1 ;  /* 0x0000000000017941 */ /* 0x000fea0003800000 */
.L_x_40391:
        /* <DEDUP_REMOVED lines=11> */
.L_x_40395:
[----:B------:R-:W-:Y:S01]  /*3c30*/  MOV R71, R68 ;  /* 0x0000004400477202 */ /* 0x000fe20000000f00 */
[----:B------:R-:W-:Y:S02]  /*3c40*/  IMAD.MOV.U32 R73, RZ, RZ, R70 ;  /* 0x000000ffff497224 */ /* 0x000fe400078e0046 */
[----:B------:R-:W-:Y:S02]  /*3c50*/  IMAD.MOV.U32 R12, RZ, RZ, R19 ;  /* 0x000000ffff0c7224 */ /* 0x000fe400078e0013 */
[----:B------:R-:W-:Y:S02]  /*3c60*/  IMAD.MOV.U32 R44, RZ, RZ, R51 ;  /* 0x000000ffff2c7224 */ /* 0x000fe400078e0033 */
.L_x_40396:
[----:B------:R-:W-:Y:S05]  /*3c70*/  BSYNC B1 ;  /* 0x0000000000017941 */ /* 0x000fea0003800000 */
.L_x_40394:
        /* <DEDUP_REMOVED lines=11> */
.L_x_40398:
[----:B------:R-:W-:Y:S01]  /*3d30*/  MOV R68, R71 ;  /* 0x0000004700447202 */ /* 0x000fe20000000f00 */
[----:B------:R-:W-:Y:S02]  /*3d40*/  IMAD.MOV.U32 R70, RZ, RZ, R73 ;  /* 0x000000ffff467224 */ /* 0x000fe400078e0049 */
[----:B------:R-:W-:Y:S02]  /*3d50*/  IMAD.MOV.U32 R19, RZ, RZ, R18 ;  /* 0x000000ffff137224 */ /* 0x000fe400078e0012 */
[----:B------:R-:W-:Y:S02]  /*3d60*/  IMAD.MOV.U32 R51, RZ, RZ, R50 ;  /* 0x000000ffff337224 */ /* 0x000fe400078e0032 */
.L_x_40399:
[----:B------:R-:W-:Y:S05]  /*3d70*/  BSYNC B1 ;  /* 0x0000000000017941 */ /* 0x000fea0003800000 */
.L_x_40397:
        /* <DEDUP_REMOVED lines=11> */
.L_x_40401:
[----:B------:R-:W-:Y:S01]  /*3e30*/  MOV R71, R68 ;  /* 0x0000004400477202 */ /* 0x000fe20000000f00 */
[----:B------:R-:W-:Y:S02]  /*3e40*/  IMAD.MOV.U32 R73, RZ, RZ, R70 ;  /* 0x000000ffff497224 */ /* 0x000fe400078e0046 */
[----:B------:R-:W-:Y:S02]  /*3e50*/  IMAD.MOV.U32 R18, RZ, RZ, R17 ;  /* 0x000000ffff127224 */ /* 0x000fe400078e0011 */
[----:B------:R-:W-:Y:S02]  /*3e60*/  IMAD.MOV.U32 R50, RZ, RZ, R49 ;  /* 0x000000ffff327224 */ /* 0x000fe400078e0031 */
.L_x_40402:
[----:B------:R-:W-:Y:S05]  /*3e70*/  BSYNC B1 ;  /* 0x0000000000017941 */ /* 0x000fea0003800000 */
.L_x_40400:
        /* <DEDUP_REMOVED lines=11> */
.L_x_40404:
[----:B------:R-:W-:Y:S01]  /*3f30*/  MOV R68, R71 ;  /* 0x0000004700447202 */ /* 0x000fe20000000f00 */
[----:B------:R-:W-:Y:S02]  /*3f40*/  IMAD.MOV.U32 R70, RZ, RZ, R73 ;  /* 0x000000ffff467224 */ /* 0x000fe400078e0049 */
[----:B------:R-:W-:Y:S02]  /*3f50*/  IMAD.MOV.U32 R17, RZ, RZ, R16 ;  /* 0x000000ffff117224 */ /* 0x000fe400078e0010 */
[----:B------:R-:W-:Y:S02]  /*3f60*/  IMAD.MOV.U32 R49, RZ, RZ, R48 ;  /* 0x000000ffff317224 */ /* 0x000fe400078e0030 */
.L_x_40405:
[----:B------:R-:W-:Y:S05]  /*3f70*/  BSYNC B1 ;  /* 0x0000000000017941 */ /* 0x000fea0003800000 */
.L_x_40403:
        /* <DEDUP_REMOVED lines=11> */
.L_x_40407:
[----:B------:R-:W-:Y:S01]  /*4030*/  MOV R71, R68 ;  /* 0x0000004400477202 */ /* 0x000fe20000000f00 */
[----:B------:R-:W-:Y:S02]  /*4040*/  IMAD.MOV.U32 R73, RZ, RZ, R70 ;  /* 0x000000ffff497224 */ /* 0x000fe400078e0046 */
[----:B------:R-:W-:Y:S02]  /*4050*/  IMAD.MOV.U32 R16, RZ, RZ, R23 ;  /* 0x000000ffff107224 */ /* 0x000fe400078e0017 */
[----:B------:R-:W-:Y:S02]  /*4060*/  IMAD.MOV.U32 R48, RZ, RZ, R55 ;  /* 0x000000ffff307224 */ /* 0x000fe400078e0037 */
.L_x_40408:
[----:B------:R-:W-:Y:S05]  /*4070*/  BSYNC B1 ;  /* 0x0000000000017941 */ /* 0x000fea0003800000 */
.L_x_40406:
        /* <DEDUP_REMOVED lines=11> */
.L_x_40410:
[----:B------:R-:W-:Y:S01]  /*4130*/  MOV R68, R71 ;  /* 0x0000004700447202 */ /* 0x000fe20000000f00 */
[----:B------:R-:W-:Y:S02]  /*4140*/  IMAD.MOV.U32 R70, RZ, RZ, R73 ;  /* 0x000000ffff467224 */ /* 0x000fe400078e0049 */
[----:B------:R-:W-:Y:S02]  /*4150*/  IMAD.MOV.U32 R23, RZ, RZ, R22 ;  /* 0x000000ffff177224 */ /* 0x000fe400078e0016 */
[----:B------:R-:W-:Y:S02]  /*4160*/  IMAD.MOV.U32 R55, RZ, RZ, R54 ;  /* 0x000000ffff377224 */ /* 0x000fe400078e0036 */
.L_x_40411:
[----:B------:R-:W-:Y:S05]  /*4170*/  BSYNC B1 ;  /* 0x0000000000017941 */ /* 0x000fea0003800000 */
.L_x_40409:
        /* <DEDUP_REMOVED lines=11> */
.L_x_40413:
[----:B------:R-:W-:Y:S01]  /*4230*/  MOV R73, R68 ;  /* 0x0000004400497202 */ /* 0x000fe20000000f00 */
[----:B------:R-:W-:Y:S02]  /*4240*/  IMAD.MOV.U32 R71, RZ, RZ, R70 ;  /* 0x000000ffff477224 */ /* 0x000fe400078e0046 */
[----:B------:R-:W-:Y:S02]  /*4250*/  IMAD.MOV.U32 R22, RZ, RZ, R21 ;  /* 0x000000ffff167224 */ /* 0x000fe400078e0015 */
[----:B------:R-:W-:Y:S02]  /*4260*/  IMAD.MOV.U32 R54, RZ, RZ, R53 ;  /* 0x000000ffff367224 */ /* 0x000fe400078e0035 */
.L_x_40414:
[----:B------:R-:W-:Y:S05]  /*4270*/  BSYNC B1 ;  /* 0x0000000000017941 */ /* 0x000fea0003800000 */
.L_x_40412:
        /* <DEDUP_REMOVED lines=11> */
.L_x_40416:
[----:B------:R-:W-:Y:S01]  /*4330*/  MOV R70, R73 ;  /* 0x0000004900467202 */ /* 0x000fe20000000f00 */
[----:B------:R-:W-:Y:S02]  /*4340*/  IMAD.MOV.U32 R68, RZ, RZ, R71 ;  /* 0x000000ffff447224 */ /* 0x000fe400078e0047 */
[----:B------:R-:W-:Y:S02]  /*4350*/  IMAD.MOV.U32 R21, RZ, RZ, R20 ;  /* 0x000000ffff157224 */ /* 0x000fe400078e0014 */
[----:B------:R-:W-:Y:S02]  /*4360*/  IMAD.MOV.U32 R53, RZ, RZ, R52 ;  /* 0x000000ffff357224 */ /* 0x000fe400078e0034 */
.L_x_40417:
[----:B------:R-:W-:Y:S05]  /*4370*/  BSYNC B1 ;  /* 0x0000000000017941 */ /* 0x000fea0003800000 */
.L_x_40415:
        /* <DEDUP_REMOVED lines=11> */
.L_x_40419:
[----:B------:R-:W-:Y:S01]  /*4430*/  MOV R73, R70 ;  /* 0x0000004600497202 */ /* 0x000fe20000000f00 */
[----:B------:R-:W-:Y:S02]  /*4440*/  IMAD.MOV.U32 R71, RZ, RZ, R68 ;  /* 0x000000ffff477224 */ /* 0x000fe400078e0044 */
[----:B------:R-:W-:Y:S02]  /*4450*/  IMAD.MOV.U32 R20, RZ, RZ, R27 ;  /* 0x000000ffff147224 */ /* 0x000fe400078e001b */
[----:B------:R-:W-:Y:S02]  /*4460*/  IMAD.MOV.U32 R52, RZ, RZ, R59 ;  /* 0x000000ffff347224 */ /* 0x000fe400078e003b */
.L_x_40420:
[----:B------:R-:W-:Y:S05]  /*4470*/  BSYNC B1 ;  /* 0x0000000000017941 */ /* 0x000fea0003800000 */
.L_x_40418:
        /* <DEDUP_REMOVED lines=11> */
.L_x_40422:
[----:B------:R-:W-:Y:S01]  /*4530*/  MOV R70, R73 ;  /* 0x0000004900467202 */ /* 0x000fe20000000f00 */
[----:B------:R-:W-:Y:S02]  /*4540*/  IMAD.MOV.U32 R68, RZ, RZ, R71 ;  /* 0x000000ffff447224 */ /* 0x000fe400078e0047 */
[----:B------:R-:W-:Y:S02]  /*4550*/  IMAD.MOV.U32 R27, RZ, RZ, R26 ;  /* 0x000000ffff1b7224 */ /* 0x000fe400078e001a */
[----:B------:R-:W-:Y:S02]  /*4560*/  IMAD.MOV.U32 R59, RZ, RZ, R58 ;  /* 0x000000ffff3b7224 */ /* 0x000fe400078e003a */
.L_x_40423:
[----:B------:R-:W-:Y:S05]  /*4570*/  BSYNC B1 ;  /* 0x0000000000017941 */ /* 0x000fea0003800000 */
.L_x_40421:
        /* <DEDUP_REMOVED lines=11> */
.L_x_40425:
[----:B------:R-:W-:Y:S01]  /*4630*/  MOV R73, R70 ;  /* 0x0000004600497202 */ /* 0x000fe20000000f00 */
[----:B------:R-:W-:Y:S02]  /*4640*/  IMAD.MOV.U32 R71, RZ, RZ, R68 ;  /* 0x000000ffff477224 */ /* 0x000fe400078e0044 */
[----:B------:R-:W-:Y:S02]  /*4650*/  IMAD.MOV.U32 R26, RZ, RZ, R25 ;  /* 0x000000ffff1a7224 */ /* 0x000fe400078e0019 */
[----:B------:R-:W-:Y:S02]  /*4660*/  IMAD.MOV.U32 R58, RZ, RZ, R57 ;  /* 0x000000ffff3a7224 */ /* 0x000fe400078e0039 */
.L_x_40426:
[----:B------:R-:W-:Y:S05]  /*4670*/  BSYNC B1 ;  /* 0x0000000000017941 */ /* 0x000fea0003800000 */
.L_x_40424:
        /* <DEDUP_REMOVED lines=11> */
.L_x_40428:
[----:B------:R-:W-:Y:S01]  /*4730*/  MOV R70, R73 ;  /* 0x0000004900467202 */ /* 0x000fe20000000f00 */
[----:B------:R-:W-:Y:S02]  /*4740*/  IMAD.MOV.U32 R68, RZ, RZ, R71 ;  /* 0x000000ffff447224 */ /* 0x000fe400078e0047 */
[----:B------:R-:W-:Y:S02]  /*4750*/  IMAD.MOV.U32 R25, RZ, RZ, R24 ;  /* 0x000000ffff197224 */ /* 0x000fe400078e0018 */
[----:B------:R-:W-:Y:S02]  /*4760*/  IMAD.MOV.U32 R57, RZ, RZ, R56 ;  /* 0x000000ffff397224 */ /* 0x000fe400078e0038 */
.L_x_40429:
[----:B------:R-:W-:Y:S05]  /*4770*/  BSYNC B1 ;  /* 0x0000000000017941 */ /* 0x000fea0003800000 */
.L_x_40427:
        /* <DEDUP_REMOVED lines=11> */
.L_x_40431:
[----:B------:R-:W-:Y:S01]  /*4830*/  MOV R73, R70 ;  /* 0x0000004600497202 */ /* 0x000fe20000000f00 */
[----:B------:R-:W-:Y:S02]  /*4840*/  IMAD.MOV.U32 R71, RZ, RZ, R68 ;  /* 0x000000ffff477224 */ /* 0x000fe400078e0044 */
[----:B------:R-:W-:Y:S02]  /*4850*/  IMAD.MOV.U32 R24, RZ, RZ, R31 ;  /* 0x000000ffff187224 */ /* 0x000fe400078e001f */
[----:B------:R-:W-:Y:S02]  /*4860*/  IMAD.MOV.U32 R56, RZ, RZ, R63 ;  /* 0x000000ffff387224 */ /* 0x000fe400078e003f */
.L_x_40432:
[----:B------:R-:W-:Y:S05]  /*4870*/  BSYNC B1 ;  /* 0x0000000000017941 */ /* 0x000fea0003800000 */
.L_x_40430:
        /* <DEDUP_REMOVED lines=11> */
.L_x_40434:
[----:B------:R-:W-:Y:S01]  /*4930*/  MOV R70, R73 ;  /* 0x0000004900467202 */ /* 0x000fe20000000f00 */
[----:B------:R-:W-:Y:S02]  /*4940*/  IMAD.MOV.U32 R68, RZ, RZ, R71 ;  /* 0x000000ffff447224 */ /* 0x000fe400078e0047 */
[----:B------:R-:W-:Y:S02]  /*4950*/  IMAD.MOV.U32 R31, RZ, RZ, R30 ;  /* 0x000000ffff1f7224 */ /* 0x000fe400078e001e */
[----:B------:R-:W-:Y:S02]  /*4960*/  IMAD.MOV.U32 R63, RZ, RZ, R62 ;  /* 0x000000ffff3f7224 */ /* 0x000fe400078e003e */
.L_x_40435:
[----:B------:R-:W-:Y:S05]  /*4970*/  BSYNC B1 ;  /* 0x0000000000017941 */ /* 0x000fea0003800000 */
.L_x_40433:
        /* <DEDUP_REMOVED lines=11> */
.L_x_40437:
[----:B------:R-:W-:Y:S01]  /*4a30*/  MOV R73, R70 ;  /* 0x0000004600497202 */ /* 0x000fe20000000f00 */
[----:B------:R-:W-:Y:S02]  /*4a40*/  IMAD.MOV.U32 R71, RZ, RZ, R68 ;  /* 0x000000ffff477224 */ /* 0x000fe400078e0044 */
[----:B------:R-:W-:Y:S02]  /*4a50*/  IMAD.MOV.U32 R30, RZ, RZ, R29 ;  /* 0x000000ffff1e7224 */ /* 0x000fe400078e001d */
[----:B------:R-:W-:Y:S02]  /*4a60*/  IMAD.MOV.U32 R62, RZ, RZ, R61 ;  /* 0x000000ffff3e7224 */ /* 0x000fe400078e003d */
.L_x_40438:
[----:B------:R-:W-:Y:S05]  /*4a70*/  BSYNC B1 ;  /* 0x0000000000017941 */ /* 0x000fea0003800000 */
.L_x_40436:
        /* <DEDUP_REMOVED lines=11> */
.L_x_40440:
[----:B------:R-:W-:Y:S01]  /*4b30*/  MOV R70, R73 ;  /* 0x0000004900467202 */ /* 0x000fe20000000f00 */
[----:B------:R-:W-:Y:S02]  /*4b40*/  IMAD.MOV.U32 R68, RZ, RZ, R71 ;  /* 0x000000ffff447224 */ /* 0x000fe400078e0047 */
[----:B------:R-:W-:Y:S02]  /*4b50*/  IMAD.MOV.U32 R29, RZ, RZ, R28 ;  /* 0x000000ffff1d7224 */ /* 0x000fe400078e001c */
[----:B------:R-:W-:Y:S02]  /*4b60*/  IMAD.MOV.U32 R61, RZ, RZ, R60 ;  /* 0x000000ffff3d7224 */ /* 0x000fe400078e003c */
.L_x_40441:
[----:B------:R-:W-:Y:S05]  /*4b70*/  BSYNC B1 ;  /* 0x0000000000017941 */ /* 0x000fea0003800000 */
.L_x_40439:
        /* <DEDUP_REMOVED lines=11> */
.L_x_40443:
[----:B------:R-:W-:Y:S01]  /*4c30*/  MOV R73, R70 ;  /* 0x0000004600497202 */ /* 0x000fe20000000f00 */
[----:B------:R-:W-:Y:S02]  /*4c40*/  IMAD.MOV.U32 R71, RZ, RZ, R68 ;  /* 0x000000ffff477224 */ /* 0x000fe400078e0044 */
[----:B------:R-:W-:Y:S02]  /*4c50*/  IMAD.MOV.U32 R28, RZ, RZ, R35 ;  /* 0x000000ffff1c7224 */ /* 0x000fe400078e0023 */
[----:B------:R-:W-:Y:S02]  /*4c60*/  IMAD.MOV.U32 R60, RZ, RZ, R67 ;  /* 0x000000ffff3c7224 */ /* 0x000fe400078e0043 */
.L_x_40444:
[----:B------:R-:W-:Y:S05]  /*4c70*/  BSYNC B1 ;  /* 0x0000000000017941 */ /* 0x000fea0003800000 */
.L_x_40442:
        /* <DEDUP_REMOVED lines=11> */
.L_x_40446:
[----:B------:R-:W-:Y:S01]  /*4d30*/  MOV R70, R73 ;  /* 0x0000004900467202 */ /* 0x000fe20000000f00 */
[----:B------:R-:W-:Y:S02]  /*4d40*/  IMAD.MOV.U32 R68, RZ, RZ, R71 ;  /* 0x000000ffff447224 */ /* 0x000fe400078e0047 */
[----:B------:R-:W-:Y:S02]  /*4d50*/  IMAD.MOV.U32 R35, RZ, RZ, R34 ;  /* 0x000000ffff237224 */ /* 0x000fe400078e0022 */
[----:B------:R-:W-:Y:S02]  /*4d60*/  IMAD.MOV.U32 R67, RZ, RZ, R66 ;  /* 0x000000ffff437224 */ /* 0x000fe400078e0042 */
.L_x_40447:
[----:B------:R-:W-:Y:S05]  /*4d70*/  BSYNC B1 ;  /* 0x0000000000017941 */ /* 0x000fea0003800000 */
.L_x_40445:
        /* <DEDUP_REMOVED lines=11> */
.L_x_40449:
[----:B------:R-:W-:Y:S01]  /*4e30*/  MOV R73, R70 ;  /* 0x0000004600497202 */ /* 0x000fe20000000f00 */
[----:B------:R-:W-:Y:S02]  /*4e40*/  IMAD.MOV.U32 R71, RZ, RZ, R68 ;  /* 0x000000ffff477224 */ /* 0x000fe400078e0044 */
[----:B------:R-:W-:Y:S02]  /*4e50*/  IMAD.MOV.U32 R34, RZ, RZ, R33 ;  /* 0x000000ffff227224 */ /* 0x000fe400078e0021 */
[----:B------:R-:W-:Y:S02]  /*4e60*/  IMAD.MOV.U32 R66, RZ, RZ, R65 ;  /* 0x000000ffff427224 */ /* 0x000fe400078e0041 */
.L_x_40450:
[----:B------:R-:W-:Y:S05]  /*4e70*/  BSYNC B1 ;  /* 0x0000000000017941 */ /* 0x000fea0003800000 */
.L_x_40448:
        /* <DEDUP_REMOVED lines=11> */
.L_x_40452:
[----:B------:R-:W-:Y:S01]  /*4f30*/  MOV R70, R73 ;  /* 0x0000004900467202 */ /* 0x000fe20000000f00 */
[----:B------:R-:W-:Y:S02]  /*4f40*/  IMAD.MOV.U32 R68, RZ, RZ, R71 ;  /* 0x000000ffff447224 */ /* 0x000fe400078e0047 */
[----:B------:R-:W-:Y:S02]  /*4f50*/  IMAD.MOV.U32 R33, RZ, RZ, R32 ;  /* 0x000000ffff217224 */ /* 0x000fe400078e0020 */
[----:B------:R-:W-:Y:S02]  /*4f60*/  IMAD.MOV.U32 R65, RZ, RZ, R64 ;  /* 0x000000ffff417224 */ /* 0x000fe400078e0040 */
.L_x_40453:
[----:B------:R-:W-:Y:S05]  /*4f70*/  BSYNC B1 ;  /* 0x0000000000017941 */ /* 0x000fea0003800000 */
.L_x_40451:
        /* <DEDUP_REMOVED lines=11> */
.L_x_40455:
[----:B------:R-:W-:Y:S01]  /*5030*/  MOV R73, R70 ;  /* 0x0000004600497202 */ /* 0x000fe20000000f00 */
[----:B------:R-:W-:Y:S02]  /*5040*/  IMAD.MOV.U32 R71, RZ, RZ, R68 ;  /* 0x000000ffff477224 */ /* 0x000fe400078e0044 */
[----:B------:R-:W-:Y:S02]  /*5050*/  IMAD.MOV.U32 R32, RZ, RZ, R39 ;  /* 0x000000ffff207224 */ /* 0x000fe400078e0027 */
[----:B------:R-:W-:Y:S02]  /*5060*/  IMAD.MOV.U32 R64, RZ, RZ, R75 ;  /* 0x000000ffff407224 */ /* 0x000fe400078e004b */
.L_x_40456:
[----:B------:R-:W-:Y:S05]  /*5070*/  BSYNC B1 ;  /* 0x0000000000017941 */ /* 0x000fea0003800000 */
.L_x_40454:
        /* <DEDUP_REMOVED lines=11> */
.L_x_40458:
[----:B------:R-:W-:Y:S01]  /*5130*/  MOV R68, R73 ;  /* 0x0000004900447202 */ /* 0x000fe20000000f00 */
[----:B------:R-:W-:Y:S02]  /*5140*/  IMAD.MOV.U32 R77, RZ, RZ, R71 ;  /* 0x000000ffff4d7224 */ /* 0x000fe400078e0047 */
[----:B------:R-:W-:Y:S02]  /*5150*/  IMAD.MOV.U32 R75, RZ, RZ, R74 ;  /* 0x000000ffff4b7224 */ /* 0x000fe400078e004a */
[----:B------:R-:W-:Y:S02]  /*5160*/  IMAD.MOV.U32 R39, RZ, RZ, R38 ;  /* 0x000000ffff277224 */ /* 0x000fe400078e0026 */
.L_x_40459:
[----:B------:R-:W-:Y:S05]  /*5170*/  BSYNC B1 ;  /* 0x0000000000017941 */ /* 0x000fea0003800000 */
.L_x_40457:
        /* <DEDUP_REMOVED lines=9> */
.L_x_40461:
[----:B------:R-:W-:Y:S01]  /*5210*/  IMAD.MOV.U32 R74, RZ, RZ, R6 ;  /* 0x000000ffff4a7224 */ /* 0x000fe200078e0006 */
[----:B------:R-:W-:Y:S01]  /*5220*/  MOV R6, R77 ;  /* 0x0000004d00067202 */ /* 0x000fe20000000f00 */
[----:B------:R-:W-:Y:S02]  /*5230*/  IMAD.MOV.U32 R38, RZ, RZ, R37 ;  /* 0x000000ffff267224 */ /* 0x000fe400078e0025 */
[----:B------:R-:W-:Y:S02]  /*5240*/  IMAD.MOV.U32 R37, RZ, RZ, R68 ;  /* 0x000000ffff257224 */ /* 0x000fe400078e0044 */
.L_x_40462:
[----:B------:R-:W-:Y:S05]  /*5250*/  BSYNC B1 ;  /* 0x0000000000017941 */ /* 0x000fea0003800000 */
.L_x_40460:
[----:B------:R-:W-:Y:S02]  /*5260*/  IADD3 R5, R5, 0x20, RZ ;  /* 0x0000002005057810 */ /* 0x000fe40007ffe0ff */
[----:B------:R-:W-:Y:S02]  /*5270*/  IADD3 R2, P1, R2, 0x80, RZ ;  /* 0x0000008002027810 */ /* 0x000fe40007f3e0ff */
[----:B------:R-:W-:-:S03]  /*5280*/  ISETP.GE.AND P0, PT, R5, c[0x0][0x220], PT ;  /* 0x0000880005007a0c */ /* 0x000fc60003f06270 */
[----:B------:R-:W-:-:S10]  /*5290*/  IMAD.X R3, RZ, RZ, R3, P1 ;  /* 0x000000ffff037224 */ /* 0x000fd400008e0603 */
[----:B------:R-:W-:Y:S01]  /*52a0*/  @P0 CALL.REL.NOINC `(.L_x_40267) ;  /* 0x0000001000000944 */ /* 0x000fe20003c00000 */
[----:B------:R-:W-:Y:S05]  /*52b0*/  BRA `(.L_x_40463) ;  /* 0xffffdf4000007947 */ /* 0x000fea000383ffff */
.L_x_40267:
[----:B------:R-:W-:Y:S05]  /*52c0*/  BSYNC B0 ;  /* 0x0000000000007941 */ /* 0x000fea0003800000 */
.L_x_40266:
        /* <DEDUP_REMOVED lines=11> */
[----:B-1----:R-:W-:Y:S04]  /*5380*/  STL.64 [R1], R70 ;  /* 0x0000004601007387 */ /* 0x002fe80000100a00 */
[----:B--2---:R-:W-:Y:S04]  /*5390*/  STL.64 [R1+0x18], R4 ;  /* 0x0000180401007387 */ /* 0x004fe80000100a00 */
[----:B------:R-:W-:Y:S04]  /*53a0*/  SHFL.DOWN PT, R70, R63, 0x1, 0x1f ;  /* 0x08201f003f467f89 */ /* 0x000fe800000e0000 */
[----:B------:R-:W1:Y:S04]  /*53b0*/  SHFL.DOWN PT, R71, R56, 0x1, 0x1f ;  /* 0x08201f0038477f89 */ /* 0x000e6800000e0000 */
[----:B------:R-:W-:Y:S04]  /*53c0*/  SHFL.DOWN PT, R4, R57, 0x1, 0x1f ;  /* 0x08201f0039047f89 */ /* 0x000fe800000e0000 */
[----:B0-----:R-:W-:Y:S04]  /*53d0*/  STL.64 [R1+0x20], R2 ;  /* 0x0000200201007387 */ /* 0x001fe80000100a00 */
[----:B------:R-:W-:Y:S04]  /*53e0*/  SHFL.DOWN PT, R2, R53, 0x1, 0x1f ;  /* 0x08201f0035027f89 */ /* 0x000fe800000e0000 */
[----:B------:R-:W0:Y:S04]  /*53f0*/  SHFL.DOWN PT, R3, R54, 0x1, 0x1f ;  /* 0x08201f0036037f89 */ /* 0x000e2800000e0000 */
[----:B------:R-:W2:Y:S04]  /*5400*/  SHFL.DOWN PT, R5, R58, 0x1, 0x1f ;  /* 0x08201f003a057f89 */ /* 0x000ea800000e0000 */
[----:B-1----:R-:W-:Y:S04]  /*5410*/  STL.64 [R1+0x28], R70 ;  /* 0x0000284601007387 */ /* 0x002fe80000100a00 */
[----:B------:R-:W1:Y:S04]  /*5420*/  SHFL.DOWN PT, R73, R64, 0x1, 0x1f ;  /* 0x08201f0040497f89 */ /* 0x000e6800000e0000 */
[----:B------:R-:W-:Y:S04]  /*5430*/  SHFL.DOWN PT, R70, R55, 0x1, 0x1f ;  /* 0x08201f0037467f89 */ /* 0x000fe800000e0000 */
[----:B------:R-:W3:Y:S04]  /*5440*/  SHFL.DOWN PT, R71, R48, 0x1, 0x1f ;  /* 0x08201f0030477f89 */ /* 0x000ee800000e0000 */
[----:B0-----:R-:W-:Y:S04]  /*5450*/  STL.64 [R1+0x40], R2 ;  /* 0x0000400201007387 */ /* 0x001fe80000100a00 */
[----:B------:R-:W-:Y:S04]  /*5460*/  SHFL.DOWN PT, R2, R51, 0x1, 0x1f ;  /* 0x08201f0033027f89 */ /* 0x000fe800000e0000 */
[----:B------:R-:W0:Y:S04]  /*5470*/  SHFL.DOWN PT, R3, R44, 0x1, 0x1f ;  /* 0x08201f002c037f89 */ /* 0x000e2800000e0000 */
[----:B--2---:R-:W-:Y:S04]  /*5480*/  STL.64 [R1+0x30], R4 ;  /* 0x0000300401007387 */ /* 0x004fe80000100a00 */
[----:B------:R-:W-:Y:S04]  /*5490*/  SHFL.DOWN PT, R4, R49, 0x1, 0x1f ;  /* 0x08201f0031047f89 */ /* 0x000fe800000e0000 */
[----:B------:R-:W2:Y:S04]  /*54a0*/  SHFL.DOWN PT, R5, R50, 0x1, 0x1f ;  /* 0x08201f0032057f89 */ /* 0x000ea800000e0000 */
[----:B-1----:R-:W-:Y:S04]  /*54b0*/  STL.64 [R1+0x8], R72 ;  /* 0x0000084801007387 */ /* 0x002fe80000100a00 */
[----:B---3--:R-:W-:Y:S04]  /*54c0*/  STL.64 [R1+0x48], R70 ;  /* 0x0000484601007387 */ /* 0x008fe80000100a00 */
[----:B0-----:R-:W-:Y:S04]  /*54d0*/  STL.64 [R1+0x58], R2 ;  /* 0x0000580201007387 */ /* 0x001fe80000100a00 */
[----:B------:R-:W-:Y:S04]  /*54e0*/  SHFL.DOWN PT, R2, R41, 0x1, 0x1f ;  /* 0x08201f0029027f89 */ /* 0x000fe800000e0000 */
[----:B------:R-:W0:Y:S04]  /*54f0*/  SHFL.DOWN PT, R3, R42, 0x1, 0x1f ;  /* 0x08201f002a037f89 */ /* 0x000e2800000e0000 */
[----:B--2---:R-:W-:Y:S04]  /*5500*/  STL.64 [R1+0x50], R4 ;  /* 0x0000500401007387 */ /* 0x004fe80000100a00 */
[----:B------:R-:W-:Y:S04]  /*5510*/  SHFL.DOWN PT, R72, R59, 0x1, 0x1f ;  /* 0x08201f003b487f89 */ /* 0x000fe800000e0000 */
[----:B------:R-:W1:Y:S04]  /*5520*/  SHFL.DOWN PT, R73, R52, 0x1, 0x1f ;  /* 0x08201f0034497f89 */ /* 0x000e6800000e0000 */
[----:B------:R-:W-:Y:S04]  /*5530*/  SHFL.DOWN PT, R70, R45, 0x1, 0x1f ;  /* 0x08201f002d467f89 */ /* 0x000fe800000e0000 */
[----:B------:R-:W2:Y:S04]  /*5540*/  SHFL.DOWN PT, R71, R46, 0x1, 0x1f ;  /* 0x08201f002e477f89 */ /* 0x000ea800000e0000 */
[----:B0-----:R-:W-:Y:S04]  /*5550*/  STL.64 [R1+0x70], R2 ;  /* 0x0000700201007387 */ /* 0x001fe80000100a00 */
[----:B------:R-:W-:Y:S04]  /*5560*/  SHFL.DOWN PT, R4, R43, 0x1, 0x1f ;  /* 0x08201f002b047f89 */ /* 0x000fe800000e0000 */
[----:B------:R-:W0:Y:S04]  /*5570*/  SHFL.DOWN PT, R5, R36, 0x1, 0x1f ;  /* 0x08201f0024057f89 */ /* 0x000e2800000e0000 */
[----:B------:R-:W-:Y:S04]  /*5580*/  SHFL.DOWN PT, R2, R33, 0x1, 0x1f ;  /* 0x08201f0021027f89 */ /* 0x000fe800000e0000 */
[----:B------:R-:W3:Y:S04]  /*5590*/  SHFL.DOWN PT, R3, R34, 0x1, 0x1f ;  /* 0x08201f0022037f89 */ /* 0x000ee800000e0000 */
[----:B-1----:R-:W-:Y:S04]  /*55a0*/  STL.64 [R1+0x38], R72 ;  /* 0x0000384801007387 */ /* 0x002fe80000100a00 */
[----:B--2---:R-:W-:Y:S04]  /*55b0*/  STL.64 [R1+0x60], R70 ;  /* 0x0000604601007387 */ /* 0x004fe80000100a00 */
[----:B------:R-:W-:Y:S04]  /*55c0*/  SHFL.DOWN PT, R72, R47, 0x1, 0x1f ;  /* 0x08201f002f487f89 */ /* 0x000fe800000e0000 */
[----:B0-----:R-:W-:Y:S04]  /*55d0*/  STL.64 [R1+0x78], R4 ;  /* 0x0000780401007387 */ /* 0x001fe80000100a00 */
[----:B------:R-:W0:Y:S04]  /*55e0*/  SHFL.DOWN PT, R73, R40, 0x1, 0x1f ;  /* 0x08201f0028497f89 */ /* 0x000e2800000e0000 */
[----:B---3--:R-:W-:Y:S04]  /*55f0*/  STL.64 [R1+0x90], R2 ;  /* 0x0000900201007387 */ /* 0x008fe80000100a00 */
        /* <DEDUP_REMOVED lines=8> */
[----:B------:R-:W-:Y:S04]  /*5680*/  SHFL.DOWN PT, R72, R35, 0x1, 0x1f ;  /* 0x08201f0023487f89 */ /* 0x000fe800000e0000 */
[----:B--2---:R-:W-:Y:S04]  /*5690*/  STL.64 [R1+0x88], R4 ;  /* 0x0000880401007387 */ /* 0x004fe80000100a00 */
        /* <DEDUP_REMOVED lines=36> */
[----:B---3--:R0:W-:Y:S01]  /*58e0*/  STL.64 [R1+0xf8], R2 ;  /* 0x0000f80201007387 */ /* 0x0081e20000100a00 */
[----:B----4-:R-:W-:-:S13]  /*58f0*/  ISETP.GT.AND P0, PT, R7, 0x1e, PT ;  /* 0x0000001e0700780c */ /* 0x010fda0003f04270 */
[----:B------:R-:W-:Y:S05]  /*5900*/  @P0 BRA `(.L_x_40465) ;  /* 0x0000202000000947 */ /* 0x000fea0003800000 */
[----:B0-----:R-:W-:Y:S01]  /*5910*/  HFMA2.MMA R3, -RZ, RZ, 0, 0 ;  /* 0x00000000ff037435 */ /* 0x001fe200000001ff */
[----:B------:R-:W-:-:S05]  /*5920*/  IMAD.MOV.U32 R2, RZ, RZ, R1 ;  /* 0x000000ffff027224 */ /* 0x000fca00078e0001 */
.L_x_40560:
[----:B------:R-:W2:Y:S04]  /*5930*/  LDL R4, [R2+0x80] ;  /* 0x0000800002047983 */ /* 0x000ea80000100800 */
[----:B------:R-:W3:Y:S01]  /*5940*/  LDL R5, [R2] ;  /* 0x0000000002057983 */ /* 0x000ee20000100800 */
        /* <DEDUP_REMOVED lines=18> */
.L_x_40467:
[----:B------:R-:W-:Y:S02]  /*5a70*/  IMAD.MOV.U32 R71, RZ, RZ, R69 ;  /* 0x000000ffff477224 */ /* 0x000fe400078e0045 */
[----:B------:R-:W-:Y:S01]  /*5a80*/  IMAD.MOV.U32 R5, RZ, RZ, R36 ;  /* 0x000000ffff057224 */ /* 0x000fe200078e0024 */
[----:B------:R-:W-:Y:S01]  /*5a90*/  MOV R36, R43 ;  /* 0x0000002b00247202 */ /* 0x000fe20000000f00 */
[----:B------:R-:W-:Y:S02]  /*5aa0*/  IMAD.MOV.U32 R69, RZ, RZ, R11 ;  /* 0x000000ffff457224 */ /* 0x000fe400078e000b */
.L_x_40468:
[----:B------:R-:W-:Y:S05]  /*5ab0*/  BSYNC B1 ;  /* 0x0000000000017941 */ /* 0x000fea0003800000 */
.L_x_40466:
        /* <DEDUP_REMOVED lines=11> */
.L_x_40470:
[----:B------:R-:W-:Y:S01]  /*5b70*/  IMAD.MOV.U32 R4, RZ, RZ, R5 ;  /* 0x000000ffff047224 */ /* 0x000fe200078e0005 */
[----:B------:R-:W-:Y:S01]  /*5b80*/  MOV R11, R10 ;  /* 0x0000000a000b7202 */ /* 0x000fe20000000f00 */
[----:B------:R-:W-:Y:S02]  /*5b90*/  IMAD.MOV.U32 R68, RZ, RZ, R71 ;  /* 0x000000ffff447224 */ /* 0x000fe400078e0047 */
[----:B------:R-:W-:Y:S02]  /*5ba0*/  IMAD.MOV.U32 R43, RZ, RZ, R42 ;  /* 0x000000ffff2b7224 */ /* 0x000fe400078e002a */
.L_x_40471:
[----:B------:R-:W-:Y:S05]  /*5bb0*/  BSYNC B1 ;  /* 0x0000000000017941 */ /* 0x000fea0003800000 */
.L_x_40469:
        /* <DEDUP_REMOVED lines=11> */
.L_x_40473:
[----:B------:R-:W-:Y:S01]  /*5c70*/  IMAD.MOV.U32 R5, RZ, RZ, R4 ;  /* 0x000000ffff057224 */ /* 0x000fe200078e0004 */
[----:B------:R-:W-:Y:S01]  /*5c80*/  MOV R10, R9 ;  /* 0x00000009000a7202 */ /* 0x000fe20000000f00 */
[----:B------:R-:W-:Y:S02]  /*5c90*/  IMAD.MOV.U32 R71, RZ, RZ, R68 ;  /* 0x000000ffff477224 */ /* 0x000fe400078e0044 */
[----:B------:R-:W-:Y:S02]  /*5ca0*/  IMAD.MOV.U32 R42, RZ, RZ, R41 ;  /* 0x000000ffff2a7224 */ /* 0x000fe400078e0029 */
.L_x_40474:
[----:B------:R-:W-:Y:S05]  /*5cb0*/  BSYNC B1 ;  /* 0x0000000000017941 */ /* 0x000fea0003800000 */
.L_x_40472:
        /* <DEDUP_REMOVED lines=11> */
.L_x_40476:
[----:B------:R-:W-:Y:S01]  /*5d70*/  IMAD.MOV.U32 R4, RZ, RZ, R5 ;  /* 0x000000ffff047224 */ /* 0x000fe200078e0005 */
[----:B------:R-:W-:Y:S01]  /*5d80*/  MOV R9, R8 ;  /* 0x0000000800097202 */ /* 0x000fe20000000f00 */
[----:B------:R-:W-:Y:S02]  /*5d90*/  IMAD.MOV.U32 R68, RZ, RZ, R71 ;  /* 0x000000ffff447224 */ /* 0x000fe400078e0047 */
[----:B------:R-:W-:Y:S02]  /*5da0*/  IMAD.MOV.U32 R41, RZ, RZ, R40 ;  /* 0x000000ffff297224 */ /* 0x000fe400078e0028 */
.L_x_40477:
[----:B------:R-:W-:Y:S05]  /*5db0*/  BSYNC B1 ;  /* 0x0000000000017941 */ /* 0x000fea0003800000 */
.L_x_40475:
        /* <DEDUP_REMOVED lines=11> */
.L_x_40479:
[----:B------:R-:W-:Y:S01]  /*5e70*/  IMAD.MOV.U32 R5, RZ, RZ, R4 ;  /* 0x000000ffff057224 */ /* 0x000fe200078e0004 */
[----:B------:R-:W-:Y:S01]  /*5e80*/  MOV R8, R15 ;  /* 0x0000000f00087202 */ /* 0x000fe20000000f00 */
[----:B------:R-:W-:Y:S02]  /*5e90*/  IMAD.MOV.U32 R71, RZ, RZ, R68 ;  /* 0x000000ffff477224 */ /* 0x000fe400078e0044 */
[----:B------:R-:W-:Y:S02]  /*5ea0*/  IMAD.MOV.U32 R40, RZ, RZ, R47 ;  /* 0x000000ffff287224 */ /* 0x000fe400078e002f */
.L_x_40480:
[----:B------:R-:W-:Y:S05]  /*5eb0*/  BSYNC B1 ;  /* 0x0000000000017941 */ /* 0x000fea0003800000 */
.L_x_40478:
        /* <DEDUP_REMOVED lines=11> */
.L_x_40482:
[----:B------:R-:W-:Y:S01]  /*5f70*/  IMAD.MOV.U32 R4, RZ, RZ, R5 ;  /* 0x000000ffff047224 */ /* 0x000fe200078e0005 */
[----:B------:R-:W-:Y:S01]  /*5f80*/  MOV R15, R14 ;  /* 0x0000000e000f7202 */ /* 0x000fe20000000f00 */
[----:B------:R-:W-:Y:S02]  /*5f90*/  IMAD.MOV.U32 R68, RZ, RZ, R71 ;  /* 0x000000ffff447224 */ /* 0x000fe400078e0047 */
[----:B------:R-:W-:Y:S02]  /*5fa0*/  IMAD.MOV.U32 R47, RZ, RZ, R46 ;  /* 0x000000ffff2f7224 */ /* 0x000fe400078e002e */
.L_x_40483:
[----:B------:R-:W-:Y:S05]  /*5fb0*/  BSYNC B1 ;  /* 0x0000000000017941 */ /* 0x000fea0003800000 */
.L_x_40481:
        /* <DEDUP_REMOVED lines=11> */
.L_x_40485:
[----:B------:R-:W-:Y:S01]  /*6070*/  IMAD.MOV.U32 R5, RZ, RZ, R4 ;  /* 0x000000ffff057224 */ /* 0x000fe200078e0004 */
[----:B------:R-:W-:Y:S01]  /*6080*/  MOV R14, R13 ;  /* 0x0000000d000e7202 */ /* 0x000fe20000000f00 */
[----:B------:R-:W-:Y:S02]  /*6090*/  IMAD.MOV.U32 R71, RZ, RZ, R68 ;  /* 0x000000ffff477224 */ /* 0x000fe400078e0044 */
[----:B------:R-:W-:Y:S02]  /*60a0*/  IMAD.MOV.U32 R46, RZ, RZ, R45 ;  /* 0x000000ffff2e7224 */ /* 0x000fe400078e002d */
.L_x_40486:
[----:B------:R-:W-:Y:S05]  /*60b0*/  BSYNC B1 ;  /* 0x0000000000017941 */ /* 0x000fea0003800000 */
.L_x_40484:
        /* <DEDUP_REMOVED lines=11> */
.L_x_40488:
[----:B------:R-:W-:Y:S01]  /*6170*/  IMAD.MOV.U32 R4, RZ, RZ, R5 ;  /* 0x000000ffff047224 */ /* 0x000fe200078e0005 */
[----:B------:R-:W-:Y:S01]  /*6180*/  MOV R13, R12 ;  /* 0x0000000c000d7202 */ /* 0x000fe20000000f00 */
[----:B------:R-:W-:Y:S02]  /*6190*/  IMAD.MOV.U32 R68, RZ, RZ, R71 ;  /* 0x000000ffff447224 */ /* 0x000fe400078e0047 */
[----:B------:R-:W-:Y:S02]  /*61a0*/  IMAD.MOV.U32 R45, RZ, RZ, R44 ;  /* 0x000000ffff2d7224 */ /* 0x000fe400078e002c */
.L_x_40489:
[----:B------:R-:W-:Y:S05]  /*61b0*/  BSYNC B1 ;  /* 0x0000000000017941 */ /* 0x000fea0003800000 */
.L_x_40487:
        /* <DEDUP_REMOVED lines=11> */
.L_x_40491:
[----:B------:R-:W-:Y:S01]  /*6270*/  IMAD.MOV.U32 R5, RZ, RZ, R4 ;  /* 0x000000ffff057224 */ /* 0x000fe200078e0004 */
[----:B------:R-:W-:Y:S01]  /*6280*/  MOV R12, R19 ;  /* 0x00000013000c7202 */ /* 0x000fe20000000f00 */
[----:B------:R-:W-:Y:S02]  /*6290*/  IMAD.MOV.U32 R71, RZ, RZ, R68 ;  /* 0x000000ffff477224 */ /* 0x000fe400078e0044 */
[----:B------:R-:W-:Y:S02]  /*62a0*/  IMAD.MOV.U32 R44, RZ, RZ, R51 ;  /* 0x000000ffff2c7224 */ /* 0x000fe400078e0033 */
.L_x_40492:
[----:B------:R-:W-:Y:S05]  /*62b0*/  BSYNC B1 ;  /* 0x0000000000017941 */ /* 0x000fea0003800000 */
.L_x_40490:
        /* <DEDUP_REMOVED lines=11> */
.L_x_40494:
[----:B------:R-:W-:Y:S01]  /*6370*/  IMAD.MOV.U32 R4, RZ, RZ, R5 ;  /* 0x000000ffff047224 */ /* 0x000fe200078e0005 */
[----:B------:R-:W-:Y:S01]  /*6380*/  MOV R19, R18 ;  /* 0x0000001200137202 */ /* 0x000fe20000000f00 */
[----:B------:R-:W-:Y:S02]  /*6390*/  IMAD.MOV.U32 R68, RZ, RZ, R71 ;  /* 0x000000ffff447224 */ /* 0x000fe400078e0047 */
[----:B------:R-:W-:Y:S02]  /*63a0*/  IMAD.MOV.U32 R51, RZ, RZ, R50 ;  /* 0x000000ffff337224 */ /* 0x000fe400078e0032 */
.L_x_40495:
[----:B------:R-:W-:Y:S05]  /*63b0*/  BSYNC B1 ;  /* 0x0000000000017941 */ /* 0x000fea0003800000 */
.L_x_40493:
        /* <DEDUP_REMOVED lines=11> */
.L_x_40497:
[----:B------:R-:W-:Y:S01]  /*6470*/  IMAD.MOV.U32 R5, RZ, RZ, R4 ;  /* 0x000000ffff057224 */ /* 0x000fe200078e0004 */
[----:B------:R-:W-:Y:S01]  /*6480*/  MOV R18, R17 ;  /* 0x0000001100127202 */ /* 0x000fe20000000f00 */
[----:B------:R-:W-:Y:S02]  /*6490*/  IMAD.MOV.U32 R71, RZ, RZ, R68 ;  /* 0x000000ffff477224 */ /* 0x000fe400078e0044 */
[----:B------:R-:W-:Y:S02]  /*64a0*/  IMAD.MOV.U32 R50, RZ, RZ, R49 ;  /* 0x000000ffff327224 */ /* 0x000fe400078e0031 */
.L_x_40498:
[----:B------:R-:W-:Y:S05]  /*64b0*/  BSYNC B1 ;  /* 0x0000000000017941 */ /* 0x000fea0003800000 */
.L_x_40496:
        /* <DEDUP_REMOVED lines=11> */
.L_x_40500:
[----:B------:R-:W-:Y:S01]  /*6570*/  IMAD.MOV.U32 R4, RZ, RZ, R5 ;  /* 0x000000ffff047224 */ /* 0x000fe200078e0005 */
[----:B------:R-:W-:Y:S01]  /*6580*/  MOV R17, R16 ;  /* 0x0000001000117202 */ /* 0x000fe20000000f00 */
[----:B------:R-:W-:Y:S02]  /*6590*/  IMAD.MOV.U32 R68, RZ, RZ, R71 ;  /* 0x000000ffff447224 */ /* 0x000fe400078e0047 */
[----:B------:R-:W-:Y:S02]  /*65a0*/  IMAD.MOV.U32 R49, RZ, RZ, R48 ;  /* 0x000000ffff317224 */ /* 0x000fe400078e0030 */
.L_x_40501:
[----:B------:R-:W-:Y:S05]  /*65b0*/  BSYNC B1 ;  /* 0x0000000000017941 */ /* 0x000fea0003800000 */
.L_x_40499:
        /* <DEDUP_REMOVED lines=11> */
.L_x_40503:
[----:B------:R-:W-:Y:S01]  /*6670*/  IMAD.MOV.U32 R5, RZ, RZ, R4 ;  /* 0x000000ffff057224 */ /* 0x000fe200078e0004 */
[----:B------:R-:W-:Y:S01]  /*6680*/  MOV R16, R23 ;  /* 0x0000001700107202 */ /* 0x000fe20000000f00 */
[----:B------:R-:W-:Y:S02]  /*6690*/  IMAD.MOV.U32 R71, RZ, RZ, R68 ;  /* 0x000000ffff477224 */ /* 0x000fe400078e0044 */
[----:B------:R-:W-:Y:S02]  /*66a0*/  IMAD.MOV.U32 R48, RZ, RZ, R55 ;  /* 0x000000ffff307224 */ /* 0x000fe400078e0037 */
.L_x_40504:
[----:B------:R-:W-:Y:S05]  /*66b0*/  BSYNC B1 ;  /* 0x0000000000017941 */ /* 0x000fea0003800000 */
.L_x_40502:
        /* <DEDUP_REMOVED lines=11> */
.L_x_40506:
[----:B------:R-:W-:Y:S01]  /*6770*/  IMAD.MOV.U32 R4, RZ, RZ, R5 ;  /* 0x000000ffff047224 */ /* 0x000fe200078e0005 */
[----:B------:R-:W-:Y:S01]  /*6780*/  MOV R23, R22 ;  /* 0x0000001600177202 */ /* 0x000fe20000000f00 */
[----:B------:R-:W-:Y:S02]  /*6790*/  IMAD.MOV.U32 R68, RZ, RZ, R71 ;  /* 0x000000ffff447224 */ /* 0x000fe400078e0047 */
[----:B------:R-:W-:Y:S02]  /*67a0*/  IMAD.MOV.U32 R55, RZ, RZ, R54 ;  /* 0x000000ffff377224 */ /* 0x000fe400078e0036 */
.L_x_40507:
[----:B------:R-:W-:Y:S05]  /*67b0*/  BSYNC B1 ;  /* 0x0000000000017941 */ /* 0x000fea0003800000 */
.L_x_40505:
        /* <DEDUP_REMOVED lines=11> */
.L_x_40509:
[----:B------:R-:W-:Y:S01]  /*6870*/  IMAD.MOV.U32 R5, RZ, RZ, R4 ;  /* 0x000000ffff057224 */ /* 0x000fe200078e0004 */
[----:B------:R-:W-:Y:S01]  /*6880*/  MOV R22, R21 ;  /* 0x0000001500167202 */ /* 0x000fe20000000f00 */
[----:B------:R-:W-:Y:S02]  /*6890*/  IMAD.MOV.U32 R71, RZ, RZ, R68 ;  /* 0x000000ffff477224 */ /* 0x000fe400078e0044 */
[----:B------:R-:W-:Y:S02]  /*68a0*/  IMAD.MOV.U32 R54, RZ, RZ, R53 ;  /* 0x000000ffff367224 */ /* 0x000fe400078e0035 */
.L_x_40510:
[----:B------:R-:W-:Y:S05]  /*68b0*/  BSYNC B1 ;  /* 0x0000000000017941 */ /* 0x000fea0003800000 */
.L_x_40508:
        /* <DEDUP_REMOVED lines=11> */
.L_x_40512:
[----:B------:R-:W-:Y:S01]  /*6970*/  IMAD.MOV.U32 R4, RZ, RZ, R5 ;  /* 0x000000ffff047224 */ /* 0x000fe200078e0005 */
[----:B------:R-:W-:Y:S01]  /*6980*/  MOV R21, R20 ;  /* 0x0000001400157202 */ /* 0x000fe20000000f00 */
[----:B------:R-:W-:Y:S02]  /*6990*/  IMAD.MOV.U32 R68, RZ, RZ, R71 ;  /* 0x000000ffff447224 */ /* 0x000fe400078e0047 */
[----:B------:R-:W-:Y:S02]  /*69a0*/  IMAD.MOV.U32 R53, RZ, RZ, R52 ;  /* 0x000000ffff357224 */ /* 0x000fe400078e0034 */
.L_x_40513:
[----:B------:R-:W-:Y:S05]  /*69b0*/  BSYNC B1 ;  /* 0x0000000000017941 */ /* 0x000fea0003800000 */
.L_x_40511:
        /* <DEDUP_REMOVED lines=11> */
.L_x_40515:
[----:B------:R-:W-:Y:S01]  /*6a70*/  IMAD.MOV.U32 R5, RZ, RZ, R4 ;  /* 0x000000ffff057224 */ /* 0x000fe200078e0004 */
[----:B------:R-:W-:Y:S01]  /*6a80*/  MOV R20, R27 ;  /* 0x0000001b00147202 */ /* 0x000fe20000000f00 */
[----:B------:R-:W-:Y:S02]  /*6a90*/  IMAD.MOV.U32 R71, RZ, RZ, R68 ;  /* 0x000000ffff477224 */ /* 0x000fe400078e0044 */
[----:B------:R-:W-:Y:S02]  /*6aa0*/  IMAD.MOV.U32 R52, RZ, RZ, R59 ;  /* 0x000000ffff347224 */ /* 0x000fe400078e003b */
.L_x_40516:
[----:B------:R-:W-:Y:S05]  /*6ab0*/  BSYNC B1 ;  /* 0x0000000000017941 */ /* 0x000fea0003800000 */
.L_x_40514:
        /* <DEDUP_REMOVED lines=11> */
.L_x_40518:
[----:B------:R-:W-:Y:S01]  /*6b70*/  IMAD.MOV.U32 R4, RZ, RZ, R5 ;  /* 0x000000ffff047224 */ /* 0x000fe200078e0005 */
[----:B------:R-:W-:Y:S01]  /*6b80*/  MOV R27, R26 ;  /* 0x0000001a001b7202 */ /* 0x000fe20000000f00 */
[----:B------:R-:W-:Y:S02]  /*6b90*/  IMAD.MOV.U32 R68, RZ, RZ, R71 ;  /* 0x000000ffff447224 */ /* 0x000fe400078e0047 */
[----:B------:R-:W-:Y:S02]  /*6ba0*/  IMAD.MOV.U32 R59, RZ, RZ, R58 ;  /* 0x000000ffff3b7224 */ /* 0x000fe400078e003a */
.L_x_40519:
[----:B------:R-:W-:Y:S05]  /*6bb0*/  BSYNC B1 ;  /* 0x0000000000017941 */ /* 0x000fea0003800000 */
.L_x_40517:
        /* <DEDUP_REMOVED lines=11> */
.L_x_40521:
[----:B------:R-:W-:Y:S01]  /*6c70*/  IMAD.MOV.U32 R5, RZ, RZ, R4 ;  /* 0x000000ffff057224 */ /* 0x000fe200078e0004 */
[----:B------:R-:W-:Y:S01]  /*6c80*/  MOV R26, R25 ;  /* 0x00000019001a7202 */ /* 0x000fe20000000f00 */
[----:B------:R-:W-:Y:S02]  /*6c90*/  IMAD.MOV.U32 R71, RZ, RZ, R68 ;  /* 0x000000ffff477224 */ /* 0x000fe400078e0044 */
[----:B------:R-:W-:Y:S02]  /*6ca0*/  IMAD.MOV.U32 R58, RZ, RZ, R57 ;  /* 0x000000ffff3a7224 */ /* 0x000fe400078e0039 */
.L_x_40522:
[----:B------:R-:W-:Y:S05]  /*6cb0*/  BSYNC B1 ;  /* 0x0000000000017941 */ /* 0x000fea0003800000 */
.L_x_40520:
        /* <DEDUP_REMOVED lines=11> */
.L_x_40524:
[----:B------:R-:W-:Y:S01]  /*6d70*/  IMAD.MOV.U32 R4, RZ, RZ, R5 ;  /* 0x000000ffff047224 */ /* 0x000fe200078e0005 */
[----:B------:R-:W-:Y:S01]  /*6d80*/  MOV R25, R24 ;  /* 0x0000001800197202 */ /* 0x000fe20000000f00 */
[----:B------:R-:W-:Y:S02]  /*6d90*/  IMAD.MOV.U32 R68, RZ, RZ, R71 ;  /* 0x000000ffff447224 */ /* 0x000fe400078e0047 */
[----:B------:R-:W-:Y:S02]  /*6da0*/  IMAD.MOV.U32 R57, RZ, RZ, R56 ;  /* 0x000000ffff397224 */ /* 0x000fe400078e0038 */
.L_x_40525:
[----:B------:R-:W-:Y:S05]  /*6db0*/  BSYNC B1 ;  /* 0x0000000000017941 */ /* 0x000fea0003800000 */
.L_x_40523:
        /* <DEDUP_REMOVED lines=11> */
.L_x_40527:
[----:B------:R-:W-:Y:S01]  /*6e70*/  IMAD.MOV.U32 R5, RZ, RZ, R4 ;  /* 0x000000ffff057224 */ /* 0x000fe200078e0004 */
[----:B------:R-:W-:Y:S01]  /*6e80*/  MOV R24, R31 ;  /* 0x0000001f00187202 */ /* 0x000fe20000000f00 */
[----:B------:R-:W-:Y:S02]  /*6e90*/  IMAD.MOV.U32 R71, RZ, RZ, R68 ;  /* 0x000000ffff477224 */ /* 0x000fe400078e0044 */
[----:B------:R-:W-:Y:S02]  /*6ea0*/  IMAD.MOV.U32 R56, RZ, RZ, R63 ;  /* 0x000000ffff387224 */ /* 0x000fe400078e003f */
.L_x_40528:
[----:B------:R-:W-:Y:S05]  /*6eb0*/  BSYNC B1 ;  /* 0x0000000000017941 */ /* 0x000fea0003800000 */
.L_x_40526:
        /* <DEDUP_REMOVED lines=11> */
.L_x_40530:
[----:B------:R-:W-:Y:S01]  /*6f70*/  IMAD.MOV.U32 R4, RZ, RZ, R5 ;  /* 0x000000ffff047224 */ /* 0x000fe200078e0005 */
[----:B------:R-:W-:Y:S01]  /*6f80*/  MOV R31, R30 ;  /* 0x0000001e001f7202 */ /* 0x000fe20000000f00 */
[----:B------:R-:W-:Y:S02]  /*6f90*/  IMAD.MOV.U32 R68, RZ, RZ, R71 ;  /* 0x000000ffff447224 */ /* 0x000fe400078e0047 */
[----:B------:R-:W-:Y:S02]  /*6fa0*/  IMAD.MOV.U32 R63, RZ, RZ, R62 ;  /* 0x000000ffff3f7224 */ /* 0x000fe400078e003e */
.L_x_40531:
[----:B------:R-:W-:Y:S05]  /*6fb0*/  BSYNC B1 ;  /* 0x0000000000017941 */ /* 0x000fea0003800000 */
.L_x_40529:
        /* <DEDUP_REMOVED lines=11> */
.L_x_40533:
[----:B------:R-:W-:Y:S01]  /*7070*/  IMAD.MOV.U32 R5, RZ, RZ, R4 ;  /* 0x000000ffff057224 */ /* 0x000fe200078e0004 */
[----:B------:R-:W-:Y:S01]  /*7080*/  MOV R30, R29 ;  /* 0x0000001d001e7202 */ /* 0x000fe20000000f00 */
[----:B------:R-:W-:Y:S02]  /*7090*/  IMAD.MOV.U32 R71, RZ, RZ, R68 ;  /* 0x000000ffff477224 */ /* 0x000fe400078e0044 */
[----:B------:R-:W-:Y:S02]  /*70a0*/  IMAD.MOV.U32 R62, RZ, RZ, R61 ;  /* 0x000000ffff3e7224 */ /* 0x000fe400078e003d */
.L_x_40534:
[----:B------:R-:W-:Y:S05]  /*70b0*/  BSYNC B1 ;  /* 0x0000000000017941 */ /* 0x000fea0003800000 */
.L_x_40532:
        /* <DEDUP_REMOVED lines=11> */
.L_x_40536:
[----:B------:R-:W-:Y:S01]  /*7170*/  IMAD.MOV.U32 R4, RZ, RZ, R5 ;  /* 0x000000ffff047224 */ /* 0x000fe200078e0005 */
[----:B------:R-:W-:Y:S01]  /*7180*/  MOV R29, R28 ;  /* 0x0000001c001d7202 */ /* 0x000fe20000000f00 */
[----:B------:R-:W-:Y:S02]  /*7190*/  IMAD.MOV.U32 R68, RZ, RZ, R71 ;  /* 0x000000ffff447224 */ /* 0x000fe400078e0047 */
[----:B------:R-:W-:Y:S02]  /*71a0*/  IMAD.MOV.U32 R61, RZ, RZ, R60 ;  /* 0x000000ffff3d7224 */ /* 0x000fe400078e003c */
.L_x_40537:
[----:B------:R-:W-:Y:S05]  /*71b0*/  BSYNC B1 ;  /* 0x0000000000017941 */ /* 0x000fea0003800000 */
.L_x_40535:
        /* <DEDUP_REMOVED lines=11> */
.L_x_40539:
[----:B------:R-:W-:Y:S01]  /*7270*/  IMAD.MOV.U32 R5, RZ, RZ, R4 ;  /* 0x000000ffff057224 */ /* 0x000fe200078e0004 */
[----:B------:R-:W-:Y:S01]  /*7280*/  MOV R28, R35 ;  /* 0x00000023001c7202 */ /* 0x000fe20000000f00 */
[----:B------:R-:W-:Y:S02]  /*7290*/  IMAD.MOV.U32 R71, RZ, RZ, R68 ;  /* 0x000000ffff477224 */ /* 0x000fe400078e0044 */
[----:B------:R-:W-:Y:S02]  /*72a0*/  IMAD.MOV.U32 R60, RZ, RZ, R67 ;  /* 0x000000ffff3c7224 */ /* 0x000fe400078e0043 */
.L_x_40540:
[----:B------:R-:W-:Y:S05]  /*72b0*/  BSYNC B1 ;  /* 0x0000000000017941 */ /* 0x000fea0003800000 */
.L_x_40538:
        /* <DEDUP_REMOVED lines=11> */
.L_x_40542:
[----:B------:R-:W-:Y:S01]  /*7370*/  IMAD.MOV.U32 R4, RZ, RZ, R5 ;  /* 0x000000ffff047224 */ /* 0x000fe200078e0005 */
[----:B------:R-:W-:Y:S01]  /*7380*/  MOV R35, R34 ;  /* 0x0000002200237202 */ /* 0x000fe20000000f00 */
[----:B------:R-:W-:Y:S02]  /*7390*/  IMAD.MOV.U32 R68, RZ, RZ, R71 ;  /* 0x000000ffff447224 */ /* 0x000fe400078e0047 */
[----:B------:R-:W-:Y:S02]  /*73a0*/  IMAD.MOV.U32 R67, RZ, RZ, R66 ;  /* 0x000000ffff437224 */ /* 0x000fe400078e0042 */
.L_x_40543:
[----:B------:R-:W-:Y:S05]  /*73b0*/  BSYNC B1 ;  /* 0x0000000000017941 */ /* 0x000fea0003800000 */
.L_x_40541:
        /* <DEDUP_REMOVED lines=11> */
.L_x_40545:
[----:B------:R-:W-:Y:S01]  /*7470*/  IMAD.MOV.U32 R5, RZ, RZ, R4 ;  /* 0x000000ffff057224 */ /* 0x000fe200078e0004 */
[----:B------:R-:W-:Y:S01]  /*7480*/  MOV R34, R33 ;  /* 0x0000002100227202 */ /* 0x000fe20000000f00 */
[----:B------:R-:W-:Y:S02]  /*7490*/  IMAD.MOV.U32 R71, RZ, RZ, R68 ;  /* 0x000000ffff477224 */ /* 0x000fe400078e0044 */
[----:B------:R-:W-:Y:S02]  /*74a0*/  IMAD.MOV.U32 R66, RZ, RZ, R65 ;  /* 0x000000ffff427224 */ /* 0x000fe400078e0041 */
.L_x_40546:
[----:B------:R-:W-:Y:S05]  /*74b0*/  BSYNC B1 ;  /* 0x0000000000017941 */ /* 0x000fea0003800000 */
.L_x_40544:
        /* <DEDUP_REMOVED lines=11> */
.L_x_40548:
[----:B------:R-:W-:Y:S01]  /*7570*/  IMAD.MOV.U32 R4, RZ, RZ, R5 ;  /* 0x000000ffff047224 */ /* 0x000fe200078e0005 */
[----:B------:R-:W-:Y:S01]  /*7580*/  MOV R33, R32 ;  /* 0x0000002000217202 */ /* 0x000fe20000000f00 */
[----:B------:R-:W-:Y:S02]  /*7590*/  IMAD.MOV.U32 R68, RZ, RZ, R71 ;  /* 0x000000ffff447224 */ /* 0x000fe400078e0047 */
[----:B------:R-:W-:Y:S02]  /*75a0*/  IMAD.MOV.U32 R65, RZ, RZ, R64 ;  /* 0x000000ffff417224 */ /* 0x000fe400078e0040 */
.L_x_40549:
[----:B------:R-:W-:Y:S05]  /*75b0*/  BSYNC B1 ;  /* 0x0000000000017941 */ /* 0x000fea0003800000 */
.L_x_40547:
        /* <DEDUP_REMOVED lines=11> */
.L_x_40551:
[----:B------:R-:W-:Y:S01]  /*7670*/  IMAD.MOV.U32 R5, RZ, RZ, R4 ;  /* 0x000000ffff057224 */ /* 0x000fe200078e0004 */
[----:B------:R-:W-:Y:S01]  /*7680*/  MOV R64, R75 ;  /* 0x0000004b00407202 */ /* 0x000fe20000000f00 */
[----:B------:R-:W-:Y:S02]  /*7690*/  IMAD.MOV.U32 R71, RZ, RZ, R68 ;  /* 0x000000ffff477224 */ /* 0x000fe400078e0044 */
[----:B------:R-:W-:Y:S02]  /*76a0*/  IMAD.MOV.U32 R32, RZ, RZ, R39 ;  /* 0x000000ffff207224 */ /* 0x000fe400078e0027 */
.L_x_40552:
[----:B------:R-:W-:Y:S05]  /*76b0*/  BSYNC B1 ;  /* 0x0000000000017941 */ /* 0x000fea0003800000 */
.L_x_40550:
        /* <DEDUP_REMOVED lines=11> */
.L_x_40554:
[----:B------:R-:W-:Y:S01]  /*7770*/  IMAD.MOV.U32 R73, RZ, RZ, R5 ;  /* 0x000000ffff497224 */ /* 0x000fe200078e0005 */
[----:B------:R-:W-:Y:S01]  /*7780*/  MOV R39, R38 ;  /* 0x0000002600277202 */ /* 0x000fe20000000f00 */
[----:B------:R-:W-:Y:S02]  /*7790*/  IMAD.MOV.U32 R4, RZ, RZ, R71 ;  /* 0x000000ffff047224 */ /* 0x000fe400078e0047 */
[----:B------:R-:W-:Y:S02]  /*77a0*/  IMAD.MOV.U32 R75, RZ, RZ, R74 ;  /* 0x000000ffff4b7224 */ /* 0x000fe400078e004a */
.L_x_40555:
[----:B------:R-:W-:Y:S05]  /*77b0*/  BSYNC B1 ;  /* 0x0000000000017941 */ /* 0x000fea0003800000 */
.L_x_40553:
        /* <DEDUP_REMOVED lines=11> */
.L_x_40557:
[----:B------:R-:W-:Y:S01]  /*7870*/  IMAD.MOV.U32 R74, RZ, RZ, R6 ;  /* 0x000000ffff4a7224 */ /* 0x000fe200078e0006 */
[----:B------:R-:W-:Y:S01]  /*7880*/  MOV R6, R73 ;  /* 0x0000004900067202 */ /* 0x000fe20000000f00 */
[----:B------:R-:W-:Y:S02]  /*7890*/  IMAD.MOV.U32 R38, RZ, RZ, R37 ;  /* 0x000000ffff267224 */ /* 0x000fe400078e0025 */
[----:B------:R-:W-:Y:S02]  /*78a0*/  IMAD.MOV.U32 R5, RZ, RZ, R73 ;  /* 0x000000ffff057224 */ /* 0x000fe400078e0049 */
[--C-:B------:R-:W-:Y:S02]  /*78b0*/  IMAD.MOV.U32 R68, RZ, RZ, R4.reuse ;  /* 0x000000ffff447224 */ /* 0x100fe400078e0004 */
[----:B------:R-:W-:Y:S02]  /*78c0*/  IMAD.MOV.U32 R37, RZ, RZ, R4 ;  /* 0x000000ffff257224 */ /* 0x000fe400078e0004 */
.L_x_40558:
[----:B------:R-:W-:Y:S05]  /*78d0*/  BSYNC B1 ;  /* 0x0000000000017941 */ /* 0x000fea0003800000 */
.L_x_40556:
[----:B------:R-:W-:Y:S01]  /*78e0*/  IADD3 R2, R2, 0x4, RZ ;  /* 0x0000000402027810 */ /* 0x000fe20007ffe0ff */
[----:B------:R-:W-:Y:S01]  /*78f0*/  @!P1 CALL.REL.NOINC `(.L_x_40559) ;  /* 0x0000001000009944 */ /* 0x000fe20003c00000 */
[----:B------:R-:W-:Y:S05]  /*7900*/  BRA `(.L_x_40560) ;  /* 0xffffe02000007947 */ /* 0x000fea000383ffff */
.L_x_40559:
[----:B------:R-:W-:Y:S01]  /*7910*/  IMAD.MOV.U32 R6, RZ, RZ, R5 ;  /* 0x000000ffff067224 */ /* 0x000fe200078e0005 */
[----:B------:R-:W-:-:S02]  /*7920*/  MOV R37, R68 ;  /* 0x0000004400257202 */ /* 0x000fc40000000f00 */
.L_x_40465:
[----:B0-----:R-:W-:Y:S05]  /*7930*/  BSYNC B0 ;  /* 0x0000000000007941 */ /* 0x001fea0003800000 */
.L_x_40464:
        /* <DEDUP_REMOVED lines=10> */
[----:B------:R-:W-:Y:S04]  /*79e0*/  SHFL.DOWN PT, R2, R61, 0x2, 0x1f ;  /* 0x08401f003d027f89 */ /* 0x000fe800000e0000 */
[----:B-1----:R-:W-:Y:S04]  /*79f0*/  STL.64 [R1+0x8], R4 ;  /* 0x0000080401007387 */ /* 0x002fe80000100a00 */
[----:B------:R-:W0:Y:S04]  /*7a00*/  SHFL.DOWN PT, R3, R62, 0x2, 0x1f ;  /* 0x08401f003e037f89 */ /* 0x000e2800000e0000 */
[----:B------:R-:W-:Y:S04]  /*7a10*/  SHFL.DOWN PT, R4, R63, 0x2, 0x1f ;  /* 0x08401f003f047f89 */ /* 0x000fe800000e0000 */
[----:B------:R-:W1:Y:S04]  /*7a20*/  SHFL.DOWN PT, R5, R56, 0x2, 0x1f ;  /* 0x08401f0038057f89 */ /* 0x000e6800000e0000 */
[----:B------:R-:W3:Y:S04]  /*7a30*/  SHFL.DOWN PT, R73, R60, 0x2, 0x1f ;  /* 0x08401f003c497f89 */ /* 0x000ee800000e0000 */
[----:B--2---:R-:W-:Y:S04]  /*7a40*/  STL.64 [R1+0x10], R70 ;  /* 0x0000104601007387 */ /* 0x004fe80000100a00 */
[----:B------:R-:W-:Y:S04]  /*7a50*/  SHFL.DOWN PT, R70, R59, 0x2, 0x1f ;  /* 0x08401f003b467f89 */ /* 0x000fe800000e0000 */
[----:B0-----:R-:W-:Y:S04]  /*7a60*/  STL.64 [R1+0x20], R2 ;  /* 0x0000200201007387 */ /* 0x001fe80000100a00 */
[----:B------:R-:W-:Y:S04]  /*7a70*/  SHFL.DOWN PT, R2, R57, 0x2, 0x1f ;  /* 0x08401f0039027f89 */ /* 0x000fe800000e0000 */
[----:B-1----:R-:W-:Y:S04]  /*7a80*/  STL.64 [R1+0x28], R4 ;  /* 0x0000280401007387 */ /* 0x002fe80000100a00 */
[----:B------:R-:W0:Y:S04]  /*7a90*/  SHFL.DOWN PT, R3, R58, 0x2, 0x1f ;  /* 0x08401f003a037f89 */ /* 0x000e2800000e0000 */
[----:B------:R-:W-:Y:S04]  /*7aa0*/  SHFL.DOWN PT, R4, R55, 0x2, 0x1f ;  /* 0x08401f0037047f89 */ /* 0x000fe800000e0000 */
[----:B------:R-:W1:Y:S04]  /*7ab0*/  SHFL.DOWN PT, R5, R48, 0x2, 0x1f ;  /* 0x08401f0030057f89 */ /* 0x000e6800000e0000 */
[----:B---3--:R-:W-:Y:S04]  /*7ac0*/  STL.64 [R1+0x18], R72 ;  /* 0x0000184801007387 */ /* 0x008fe80000100a00 */
[----:B------:R-:W2:Y:S04]  /*7ad0*/  SHFL.DOWN PT, R71, R52, 0x2, 0x1f ;  /* 0x08401f0034477f89 */ /* 0x000ea800000e0000 */
[----:B------:R-:W-:Y:S04]  /*7ae0*/  SHFL.DOWN PT, R72, R53, 0x2, 0x1f ;  /* 0x08401f0035487f89 */ /* 0x000fe800000e0000 */
[----:B0-----:R-:W-:Y:S04]  /*7af0*/  STL.64 [R1+0x30], R2 ;  /* 0x0000300201007387 */ /* 0x001fe80000100a00 */
        /* <DEDUP_REMOVED lines=42> */
[----:B--2---:R-:W-:Y:S04]  /*7da0*/  STL.64 [R1+0x88], R70 ;  /* 0x0000884601007387 */ /* 0x004fe80000100a00 */
[----:B0-----:R-:W-:Y:S04]  /*7db0*/  STL.64 [R1+0x90], R72 ;  /* 0x0000904801007387 */ /* 0x001fe80000100a00 */
[----:B------:R-:W-:Y:S04]  /*7dc0*/  SHFL.DOWN PT, R70, R25, 0x2, 0x1f ;  /* 0x08401f0019467f89 */ /* 0x000fe800000e0000 */
[----:B-1----:R-:W-:Y:S04]  /*7dd0*/  STL.64 [R1+0xc0], R2 ;  /* 0x0000c00201007387 */ /* 0x002fe80000100a00 */
        /* <DEDUP_REMOVED lines=22> */
[----:B--2---:R0:W-:Y:S04]  /*7f40*/  STL.64 [R1+0xf0], R2 ;  /* 0x0000f00201007387 */ /* 0x0041e80000100a00 */
[----:B---3--:R0:W-:Y:S01]  /*7f50*/  STL.64 [R1+0xf8], R4 ;  /* 0x0000f80401007387 */ /* 0x0081e20000100a00 */
[----:B------:R-:W-:Y:S05]  /*7f60*/  @P0 BRA `(.L_x_40562) ;  /* 0x0000202000000947 */ /* 0x000fea0003800000 */
[----:B0-----:R-:W-:Y:S02]  /*7f70*/  IMAD.MOV.U32 R2, RZ, RZ, R1 ;  /* 0x000000ffff027224 */ /* 0x001fe400078e0001 */
[----:B------:R-:W-:-:S03]  /*7f80*/  IMAD.MOV.U32 R3, RZ, RZ, RZ ;  /* 0x000000ffff037224 */ /* 0x000fc600078e00ff */
.L_x_40657:
[----:B------:R-:W2:Y:S04]  /*7f90*/  LDL R4, [R2+0x80] ;  /* 0x0000800002047983 */ /* 0x000ea80000100800 */
        /* <DEDUP_REMOVED lines=19> */
.L_x_40564:
[----:B------:R-:W-:Y:S01]  /*80d0*/  IMAD.MOV.U32 R71, RZ, RZ, R69 ;  /* 0x000000ffff477224 */ /* 0x000fe200078e0045 */
[----:B------:R-:W-:Y:S01]  /*80e0*/  MOV R5, R36 ;  /* 0x0000002400057202 */ /* 0x000fe20000000f00 */
[----:B------:R-:W-:Y:S02]  /*80f0*/  IMAD.MOV.U32 R69, RZ, RZ, R11 ;  /* 0x000000ffff457224 */ /* 0x000fe400078e000b */
[----:B------:R-:W-:Y:S02]  /*8100*/  IMAD.MOV.U32 R36, RZ, RZ, R43 ;  /* 0x000000ffff247224 */ /* 0x000fe400078e002b */
.L_x_40565:
[----:B------:R-:W-:Y:S05]  /*8110*/  BSYNC B1 ;  /* 0x0000000000017941 */ /* 0x000fea0003800000 */
.L_x_40563:
        /* <DEDUP_REMOVED lines=11> */
.L_x_40567:
[----:B------:R-:W-:Y:S01]  /*81d0*/  IMAD.MOV.U32 R4, RZ, RZ, R5 ;  /* 0x000000ffff047224 */ /* 0x000fe200078e0005 */
[----:B------:R-:W-:Y:S01]  /*81e0*/  MOV R68, R71 ;  /* 0x0000004700447202 */ /* 0x000fe20000000f00 */
[----:B------:R-:W-:Y:S02]  /*81f0*/  IMAD.MOV.U32 R43, RZ, RZ, R42 ;  /* 0x000000ffff2b7224 */ /* 0x000fe400078e002a */
[----:B------:R-:W-:Y:S02]  /*8200*/  IMAD.MOV.U32 R11, RZ, RZ, R10 ;  /* 0x000000ffff0b7224 */ /* 0x000fe400078e000a */
.L_x_40568:
[----:B------:R-:W-:Y:S05]  /*8210*/  BSYNC B1 ;  /* 0x0000000000017941 */ /* 0x000fea0003800000 */
.L_x_40566:
        /* <DEDUP_REMOVED lines=11> */
.L_x_40570:
[----:B------:R-:W-:Y:S01]  /*82d0*/  IMAD.MOV.U32 R5, RZ, RZ, R4 ;  /* 0x000000ffff057224 */ /* 0x000fe200078e0004 */
[----:B------:R-:W-:Y:S01]  /*82e0*/  MOV R71, R68 ;  /* 0x0000004400477202 */ /* 0x000fe20000000f00 */
[----:B------:R-:W-:Y:S02]  /*82f0*/  IMAD.MOV.U32 R42, RZ, RZ, R41 ;  /* 0x000000ffff2a7224 */ /* 0x000fe400078e0029 */
[----:B------:R-:W-:Y:S02]  /*8300*/  IMAD.MOV.U32 R10, RZ, RZ, R9 ;  /* 0x000000ffff0a7224 */ /* 0x000fe400078e0009 */
.L_x_40571:
[----:B------:R-:W-:Y:S05]  /*8310*/  BSYNC B1 ;  /* 0x0000000000017941 */ /* 0x000fea0003800000 */
.L_x_40569:
        /* <DEDUP_REMOVED lines=11> */
.L_x_40573:
[----:B------:R-:W-:Y:S01]  /*83d0*/  IMAD.MOV.U32 R4, RZ, RZ, R5 ;  /* 0x000000ffff047224 */ /* 0x000fe200078e0005 */
[----:B------:R-:W-:Y:S01]  /*83e0*/  MOV R68, R71 ;  /* 0x0000004700447202 */ /* 0x000fe20000000f00 */
[----:B------:R-:W-:Y:S02]  /*83f0*/  IMAD.MOV.U32 R41, RZ, RZ, R40 ;  /* 0x000000ffff297224 */ /* 0x000fe400078e0028 */
[----:B------:R-:W-:Y:S02]  /*8400*/  IMAD.MOV.U32 R9, RZ, RZ, R8 ;  /* 0x000000ffff097224 */ /* 0x000fe400078e0008 */
.L_x_40574:
[----:B------:R-:W-:Y:S05]  /*8410*/  BSYNC B1 ;  /* 0x0000000000017941 */ /* 0x000fea0003800000 */
.L_x_40572:
        /* <DEDUP_REMOVED lines=11> */
.L_x_40576:
[----:B------:R-:W-:Y:S01]  /*84d0*/  IMAD.MOV.U32 R5, RZ, RZ, R4 ;  /* 0x000000ffff057224 */ /* 0x000fe200078e0004 */
[----:B------:R-:W-:Y:S01]  /*84e0*/  MOV R71, R68 ;  /* 0x0000004400477202 */ /* 0x000fe20000000f00 */
[----:B------:R-:W-:Y:S02]  /*84f0*/  IMAD.MOV.U32 R40, RZ, RZ, R47 ;  /* 0x000000ffff287224 */ /* 0x000fe400078e002f */
[----:B------:R-:W-:Y:S02]  /*8500*/  IMAD.MOV.U32 R8, RZ, RZ, R15 ;  /* 0x000000ffff087224 */ /* 0x000fe400078e000f */
.L_x_40577:
[----:B------:R-:W-:Y:S05]  /*8510*/  BSYNC B1 ;  /* 0x0000000000017941 */ /* 0x000fea0003800000 */
.L_x_40575:
        /* <DEDUP_REMOVED lines=11> */
.L_x_40579:
[----:B------:R-:W-:Y:S01]  /*85d0*/  IMAD.MOV.U32 R4, RZ, RZ, R5 ;  /* 0x000000ffff047224 */ /* 0x000fe200078e0005 */
[----:B------:R-:W-:Y:S01]  /*85e0*/  MOV R68, R71 ;  /* 0x0000004700447202 */ /* 0x000fe20000000f00 */
[----:B------:R-:W-:Y:S02]  /*85f0*/  IMAD.MOV.U32 R47, RZ, RZ, R46 ;  /* 0x000000ffff2f7224 */ /* 0x000fe400078e002e */
[----:B------:R-:W-:Y:S02]  /*8600*/  IMAD.MOV.U32 R15, RZ, RZ, R14 ;  /* 0x000000ffff0f7224 */ /* 0x000fe400078e000e */
.L_x_40580:
[----:B------:R-:W-:Y:S05]  /*8610*/  BSYNC B1 ;  /* 0x0000000000017941 */ /* 0x000fea0003800000 */
.L_x_40578:
        /* <DEDUP_REMOVED lines=11> */
.L_x_40582:
[----:B------:R-:W-:Y:S01]  /*86d0*/  IMAD.MOV.U32 R5, RZ, RZ, R4 ;  /* 0x000000ffff057224 */ /* 0x000fe200078e0004 */
[----:B------:R-:W-:Y:S01]  /*86e0*/  MOV R71, R68 ;  /* 0x0000004400477202 */ /* 0x000fe20000000f00 */
[----:B------:R-:W-:Y:S02]  /*86f0*/  IMAD.MOV.U32 R46, RZ, RZ, R45 ;  /* 0x000000ffff2e7224 */ /* 0x000fe400078e002d */
[----:B------:R-:W-:Y:S02]  /*8700*/  IMAD.MOV.U32 R14, RZ, RZ, R13 ;  /* 0x000000ffff0e7224 */ /* 0x000fe400078e000d */
.L_x_40583:
[----:B------:R-:W-:Y:S05]  /*8710*/  BSYNC B1 ;  /* 0x0000000000017941 */ /* 0x000fea0003800000 */
.L_x_40581:
        /* <DEDUP_REMOVED lines=11> */
.L_x_40585:
[----:B------:R-:W-:Y:S01]  /*87d0*/  IMAD.MOV.U32 R4, RZ, RZ, R5 ;  /* 0x000000ffff047224 */ /* 0x000fe200078e0005 */
[----:B------:R-:W-:Y:S01]  /*87e0*/  MOV R68, R71 ;  /* 0x0000004700447202 */ /* 0x000fe20000000f00 */
[----:B------:R-:W-:Y:S02]  /*87f0*/  IMAD.MOV.U32 R45, RZ, RZ, R44 ;  /* 0x000000ffff2d7224 */ /* 0x000fe400078e002c */
[----:B------:R-:W-:Y:S02]  /*8800*/  IMAD.MOV.U32 R13, RZ, RZ, R12 ;  /* 0x000000ffff0d7224 */ /* 0x000fe400078e000c */
.L_x_40586:
[----:B------:R-:W-:Y:S05]  /*8810*/  BSYNC B1 ;  /* 0x0000000000017941 */ /* 0x000fea0003800000 */
.L_x_40584:
        /* <DEDUP_REMOVED lines=11> */
.L_x_40588:
[----:B------:R-:W-:Y:S01]  /*88d0*/  IMAD.MOV.U32 R5, RZ, RZ, R4 ;  /* 0x000000ffff057224 */ /* 0x000fe200078e0004 */
[----:B------:R-:W-:Y:S01]  /*88e0*/  MOV R71, R68 ;  /* 0x0000004400477202 */ /* 0x000fe20000000f00 */
[----:B------:R-:W-:Y:S02]  /*88f0*/  IMAD.MOV.U32 R44, RZ, RZ, R51 ;  /* 0x000000ffff2c7224 */ /* 0x000fe400078e0033 */
[----:B------:R-:W-:Y:S02]  /*8900*/  IMAD.MOV.U32 R12, RZ, RZ, R19 ;  /* 0x000000ffff0c7224 */ /* 0x000fe400078e0013 */
.L_x_40589:
[----:B------:R-:W-:Y:S05]  /*8910*/  BSYNC B1 ;  /* 0x0000000000017941 */ /* 0x000fea0003800000 */
.L_x_40587:
        /* <DEDUP_REMOVED lines=11> */
.L_x_40591:
[----:B------:R-:W-:Y:S01]  /*89d0*/  IMAD.MOV.U32 R4, RZ, RZ, R5 ;  /* 0x000000ffff047224 */ /* 0x000fe200078e0005 */
[----:B------:R-:W-:Y:S01]  /*89e0*/  MOV R68, R71 ;  /* 0x0000004700447202 */ /* 0x000fe20000000f00 */
[----:B------:R-:W-:Y:S02]  /*89f0*/  IMAD.MOV.U32 R51, RZ, RZ, R50 ;  /* 0x000000ffff337224 */ /* 0x000fe400078e0032 */
[----:B------:R-:W-:Y:S02]  /*8a00*/  IMAD.MOV.U32 R19, RZ, RZ, R18 ;  /* 0x000000ffff137224 */ /* 0x000fe400078e0012 */
.L_x_40592:
[----:B------:R-:W-:Y:S05]  /*8a10*/  BSYNC B1 ;  /* 0x0000000000017941 */ /* 0x000fea0003800000 */
.L_x_40590:
        /* <DEDUP_REMOVED lines=11> */
.L_x_40594:
[----:B------:R-:W-:Y:S01]  /*8ad0*/  IMAD.MOV.U32 R5, RZ, RZ, R4 ;  /* 0x000000ffff057224 */ /* 0x000fe200078e0004 */
[----:B------:R-:W-:Y:S01]  /*8ae0*/  MOV R71, R68 ;  /* 0x0000004400477202 */ /* 0x000fe20000000f00 */
[----:B------:R-:W-:Y:S02]  /*8af0*/  IMAD.MOV.U32 R50, RZ, RZ, R49 ;  /* 0x000000ffff327224 */ /* 0x000fe400078e0031 */
[----:B------:R-:W-:Y:S02]  /*8b00*/  IMAD.MOV.U32 R18, RZ, RZ, R17 ;  /* 0x000000ffff127224 */ /* 0x000fe400078e0011 */
.L_x_40595:
[----:B------:R-:W-:Y:S05]  /*8b10*/  BSYNC B1 ;  /* 0x0000000000017941 */ /* 0x000fea0003800000 */
.L_x_40593:
        /* <DEDUP_REMOVED lines=11> */
.L_x_40597:
[----:B------:R-:W-:Y:S01]  /*8bd0*/  IMAD.MOV.U32 R4, RZ, RZ, R5 ;  /* 0x000000ffff047224 */ /* 0x000fe200078e0005 */
[----:B------:R-:W-:Y:S01]  /*8be0*/  MOV R68, R71 ;  /* 0x0000004700447202 */ /* 0x000fe20000000f00 */
[----:B------:R-:W-:Y:S02]  /*8bf0*/  IMAD.MOV.U32 R49, RZ, RZ, R48 ;  /* 0x000000ffff317224 */ /* 0x000fe400078e0030 */
[----:B------:R-:W-:Y:S02]  /*8c00*/  IMAD.MOV.U32 R17, RZ, RZ, R16 ;  /* 0x000000ffff117224 */ /* 0x000fe400078e0010 */
.L_x_40598:
[----:B------:R-:W-:Y:S05]  /*8c10*/  BSYNC B1 ;  /* 0x0000000000017941 */ /* 0x000fea0003800000 */
.L_x_40596:
        /* <DEDUP_REMOVED lines=11> */
.L_x_40600:
[----:B------:R-:W-:Y:S01]  /*8cd0*/  IMAD.MOV.U32 R5, RZ, RZ, R4 ;  /* 0x000000ffff057224 */ /* 0x000fe200078e0004 */
[----:B------:R-:W-:Y:S01]  /*8ce0*/  MOV R71, R68 ;  /* 0x0000004400477202 */ /* 0x000fe20000000f00 */
[----:B------:R-:W-:Y:S02]  /*8cf0*/  IMAD.MOV.U32 R48, RZ, RZ, R55 ;  /* 0x000000ffff307224 */ /* 0x000fe400078e0037 */
[----:B------:R-:W-:Y:S02]  /*8d00*/  IMAD.MOV.U32 R16, RZ, RZ, R23 ;  /* 0x000000ffff107224 */ /* 0x000fe400078e0017 */
.L_x_40601:
[----:B------:R-:W-:Y:S05]  /*8d10*/  BSYNC B1 ;  /* 0x0000000000017941 */ /* 0x000fea0003800000 */
.L_x_40599:
        /* <DEDUP_REMOVED lines=11> */
.L_x_40603:
[----:B------:R-:W-:Y:S01]  /*8dd0*/  IMAD.MOV.U32 R4, RZ, RZ, R5 ;  /* 0x000000ffff047224 */ /* 0x000fe200078e0005 */
[----:B------:R-:W-:Y:S01]  /*8de0*/  MOV R68, R71 ;  /* 0x0000004700447202 */ /* 0x000fe20000000f00 */
[----:B------:R-:W-:Y:S02]  /*8df0*/  IMAD.MOV.U32 R55, RZ, RZ, R54 ;  /* 0x000000ffff377224 */ /* 0x000fe400078e0036 */
[----:B------:R-:W-:Y:S02]  /*8e00*/  IMAD.MOV.U32 R23, RZ, RZ, R22 ;  /* 0x000000ffff177224 */ /* 0x000fe400078e0016 */
.L_x_40604:
[----:B------:R-:W-:Y:S05]  /*8e10*/  BSYNC B1 ;  /* 0x0000000000017941 */ /* 0x000fea0003800000 */
.L_x_40602:
        /* <DEDUP_REMOVED lines=11> */
.L_x_40606:
[----:B------:R-:W-:Y:S01]  /*8ed0*/  IMAD.MOV.U32 R5, RZ, RZ, R4 ;  /* 0x000000ffff057224 */ /* 0x000fe200078e0004 */
[----:B------:R-:W-:Y:S01]  /*8ee0*/  MOV R71, R68 ;  /* 0x0000004400477202 */ /* 0x000fe20000000f00 */
[----:B------:R-:W-:Y:S02]  /*8ef0*/  IMAD.MOV.U32 R54, RZ, RZ, R53 ;  /* 0x000000ffff367224 */ /* 0x000fe400078e0035 */
[----:B------:R-:W-:Y:S02]  /*8f00*/  IMAD.MOV.U32 R22, RZ, RZ, R21 ;  /* 0x000000ffff167224 */ /* 0x000fe400078e0015 */
.L_x_40607:
[----:B------:R-:W-:Y:S05]  /*8f10*/  BSYNC B1 ;  /* 0x0000000000017941 */ /* 0x000fea0003800000 */
.L_x_40605:
        /* <DEDUP_REMOVED lines=11> */
.L_x_40609:
[----:B------:R-:W-:Y:S01]  /*8fd0*/  IMAD.MOV.U32 R4, RZ, RZ, R5 ;  /* 0x000000ffff047224 */ /* 0x000fe200078e0005 */
[----:B------:R-:W-:Y:S01]  /*8fe0*/  MOV R68, R71 ;  /* 0x0000004700447202 */ /* 0x000fe20000000f00 */
[----:B------:R-:W-:Y:S02]  /*8ff0*/  IMAD.MOV.U32 R53, RZ, RZ, R52 ;  /* 0x000000ffff357224 */ /* 0x000fe400078e0034 */
[----:B------:R-:W-:Y:S02]  /*9000*/  IMAD.MOV.U32 R21, RZ, RZ, R20 ;  /* 0x000000ffff157224 */ /* 0x000fe400078e0014 */
.L_x_40610:
[----:B------:R-:W-:Y:S05]  /*9010*/  BSYNC B1 ;  /* 0x0000000000017941 */ /* 0x000fea0003800000 */
.L_x_40608:
        /* <DEDUP_REMOVED lines=11> */
.L_x_40612:
[----:B------:R-:W-:Y:S01]  /*90d0*/  IMAD.MOV.U32 R5, RZ, RZ, R4 ;  /* 0x000000ffff057224 */ /* 0x000fe200078e0004 */
[----:B------:R-:W-:Y:S01]  /*90e0*/  MOV R71, R68 ;  /* 0x0000004400477202 */ /* 0x000fe20000000f00 */
[----:B------:R-:W-:Y:S02]  /*90f0*/  IMAD.MOV.U32 R52, RZ, RZ, R59 ;  /* 0x000000ffff347224 */ /* 0x000fe400078e003b */
[----:B------:R-:W-:Y:S02]  /*9100*/  IMAD.MOV.U32 R20, RZ, RZ, R27 ;  /* 0x000000ffff147224 */ /* 0x000fe400078e001b */
.L_x_40613:
[----:B------:R-:W-:Y:S05]  /*9110*/  BSYNC B1 ;  /* 0x0000000000017941 */ /* 0x000fea0003800000 */
.L_x_40611:
        /* <DEDUP_REMOVED lines=11> */
.L_x_40615:
[----:B------:R-:W-:Y:S01]  /*91d0*/  IMAD.MOV.U32 R4, RZ, RZ, R5 ;  /* 0x000000ffff047224 */ /* 0x000fe200078e0005 */
[----:B------:R-:W-:Y:S01]  /*91e0*/  MOV R68, R71 ;  /* 0x0000004700447202 */ /* 0x000fe20000000f00 */
[----:B------:R-:W-:Y:S02]  /*91f0*/  IMAD.MOV.U32 R59, RZ, RZ, R58 ;  /* 0x000000ffff3b7224 */ /* 0x000fe400078e003a */
[----:B------:R-:W-:Y:S02]  /*9200*/  IMAD.MOV.U32 R27, RZ, RZ, R26 ;  /* 0x000000ffff1b7224 */ /* 0x000fe400078e001a */
.L_x_40616:
[----:B------:R-:W-:Y:S05]  /*9210*/  BSYNC B1 ;  /* 0x0000000000017941 */ /* 0x000fea0003800000 */
.L_x_40614:
        /* <DEDUP_REMOVED lines=11> */
.L_x_40618:
[----:B------:R-:W-:Y:S01]  /*92d0*/  IMAD.MOV.U32 R5, RZ, RZ, R4 ;  /* 0x000000ffff057224 */ /* 0x000fe200078e0004 */
[----:B------:R-:W-:Y:S01]  /*92e0*/  MOV R71, R68 ;  /* 0x0000004400477202 */ /* 0x000fe20000000f00 */
[----:B------:R-:W-:Y:S02]  /*92f0*/  IMAD.MOV.U32 R58, RZ, RZ, R57 ;  /* 0x000000ffff3a7224 */ /* 0x000fe400078e0039 */
[----:B------:R-:W-:Y:S02]  /*9300*/  IMAD.MOV.U32 R26, RZ, RZ, R25 ;  /* 0x000000ffff1a7224 */ /* 0x000fe400078e0019 */
.L_x_40619:
[----:B------:R-:W-:Y:S05]  /*9310*/  BSYNC B1 ;  /* 0x0000000000017941 */ /* 0x000fea0003800000 */
.L_x_40617:
        /* <DEDUP_REMOVED lines=11> */
.L_x_40621:
[----:B------:R-:W-:Y:S01]  /*93d0*/  IMAD.MOV.U32 R4, RZ, RZ, R5 ;  /* 0x000000ffff047224 */ /* 0x000fe200078e0005 */
[----:B------:R-:W-:Y:S01]  /*93e0*/  MOV R68, R71 ;  /* 0x0000004700447202 */ /* 0x000fe20000000f00 */
[----:B------:R-:W-:Y:S02]  /*93f0*/  IMAD.MOV.U32 R57, RZ, RZ, R56 ;  /* 0x000000ffff397224 */ /* 0x000fe400078e0038 */
[----:B------:R-:W-:Y:S02]  /*9400*/  IMAD.MOV.U32 R25, RZ, RZ, R24 ;  /* 0x000000ffff197224 */ /* 0x000fe400078e0018 */
.L_x_40622:
[----:B------:R-:W-:Y:S05]  /*9410*/  BSYNC B1 ;  /* 0x0000000000017941 */ /* 0x000fea0003800000 */
.L_x_40620:
        /* <DEDUP_REMOVED lines=11> */
.L_x_40624:
[----:B------:R-:W-:Y:S01]  /*94d0*/  IMAD.MOV.U32 R5, RZ, RZ, R4 ;  /* 0x000000ffff057224 */ /* 0x000fe200078e0004 */
[----:B------:R-:W-:Y:S01]  /*94e0*/  MOV R71, R68 ;  /* 0x0000004400477202 */ /* 0x000fe20000000f00 */
[----:B------:R-:W-:Y:S02]  /*94f0*/  IMAD.MOV.U32 R56, RZ, RZ, R63 ;  /* 0x000000ffff387224 */ /* 0x000fe400078e003f */
[----:B------:R-:W-:Y:S02]  /*9500*/  IMAD.MOV.U32 R24, RZ, RZ, R31 ;  /* 0x000000ffff187224 */ /* 0x000fe400078e001f */
.L_x_40625:
[----:B------:R-:W-:Y:S05]  /*9510*/  BSYNC B1 ;  /* 0x0000000000017941 */ /* 0x000fea0003800000 */
.L_x_40623:
        /* <DEDUP_REMOVED lines=11> */
.L_x_40627:
[----:B------:R-:W-:Y:S01]  /*95d0*/  IMAD.MOV.U32 R4, RZ, RZ, R5 ;  /* 0x000000ffff047224 */ /* 0x000fe200078e0005 */
[----:B------:R-:W-:Y:S01]  /*95e0*/  MOV R68, R71 ;  /* 0x0000004700447202 */ /* 0x000fe20000000f00 */
[----:B------:R-:W-:Y:S02]  /*95f0*/  IMAD.MOV.U32 R63, RZ, RZ, R62 ;  /* 0x000000ffff3f7224 */ /* 0x000fe400078e003e */
[----:B------:R-:W-:Y:S02]  /*9600*/  IMAD.MOV.U32 R31, RZ, RZ, R30 ;  /* 0x000000ffff1f7224 */ /* 0x000fe400078e001e */
.L_x_40628:
[----:B------:R-:W-:Y:S05]  /*9610*/  BSYNC B1 ;  /* 0x0000000000017941 */ /* 0x000fea0003800000 */
.L_x_40626:
        /* <DEDUP_REMOVED lines=11> */
.L_x_40630:
[----:B------:R-:W-:Y:S01]  /*96d0*/  IMAD.MOV.U32 R5, RZ, RZ, R4 ;  /* 0x000000ffff057224 */ /* 0x000fe200078e0004 */
[----:B------:R-:W-:Y:S01]  /*96e0*/  MOV R71, R68 ;  /* 0x0000004400477202 */ /* 0x000fe20000000f00 */
[----:B------:R-:W-:Y:S02]  /*96f0*/  IMAD.MOV.U32 R62, RZ, RZ, R61 ;  /* 0x000000ffff3e7224 */ /* 0x000fe400078e003d */
[----:B------:R-:W-:Y:S02]  /*9700*/  IMAD.MOV.U32 R30, RZ, RZ, R29 ;  /* 0x000000ffff1e7224 */ /* 0x000fe400078e001d */
.L_x_40631:
[----:B------:R-:W-:Y:S05]  /*9710*/  BSYNC B1 ;  /* 0x0000000000017941 */ /* 0x000fea0003800000 */
.L_x_40629:
        /* <DEDUP_REMOVED lines=11> */
.L_x_40633:
[----:B------:R-:W-:Y:S01]  /*97d0*/  IMAD.MOV.U32 R4, RZ, RZ, R5 ;  /* 0x000000ffff047224 */ /* 0x000fe200078e0005 */
[----:B------:R-:W-:Y:S01]  /*97e0*/  MOV R68, R71 ;  /* 0x0000004700447202 */ /* 0x000fe20000000f00 */
[----:B------:R-:W-:Y:S02]  /*97f0*/  IMAD.MOV.U32 R61, RZ, RZ, R60 ;  /* 0x000000ffff3d7224 */ /* 0x000fe400078e003c */
[----:B------:R-:W-:Y:S02]  /*9800*/  IMAD.MOV.U32 R29, RZ, RZ, R28 ;  /* 0x000000ffff1d7224 */ /* 0x000fe400078e001c */
.L_x_40634:
[----:B------:R-:W-:Y:S05]  /*9810*/  BSYNC B1 ;  /* 0x0000000000017941 */ /* 0x000fea0003800000 */
.L_x_40632:
        /* <DEDUP_REMOVED lines=11> */
.L_x_40636:
[----:B------:R-:W-:Y:S01]  /*98d0*/  IMAD.MOV.U32 R5, RZ, RZ, R4 ;  /* 0x000000ffff057224 */ /* 0x000fe200078e0004 */
[----:B------:R-:W-:Y:S01]  /*98e0*/  MOV R71, R68 ;  /* 0x0000004400477202 */ /* 0x000fe20000000f00 */
[----:B------:R-:W-:Y:S02]  /*98f0*/  IMAD.MOV.U32 R60, RZ, RZ, R67 ;  /* 0x000000ffff3c7224 */ /* 0x000fe400078e0043 */
[----:B------:R-:W-:Y:S02]  /*9900*/  IMAD.MOV.U32 R28, RZ, RZ, R35 ;  /* 0x000000ffff1c7224 */ /* 0x000fe400078e0023 */
.L_x_40637:
[----:B------:R-:W-:Y:S05]  /*9910*/  BSYNC B1 ;  /* 0x0000000000017941 */ /* 0x000fea0003800000 */
.L_x_40635:
        /* <DEDUP_REMOVED lines=11> */
.L_x_40639:
[----:B------:R-:W-:Y:S01]  /*99d0*/  IMAD.MOV.U32 R4, RZ, RZ, R5 ;  /* 0x000000ffff047224 */ /* 0x000fe200078e0005 */
[----:B------:R-:W-:Y:S01]  /*99e0*/  MOV R68, R71 ;  /* 0x0000004700447202 */ /* 0x000fe20000000f00 */
[----:B------:R-:W-:Y:S02]  /*99f0*/  IMAD.MOV.U32 R67, RZ, RZ, R66 ;  /* 0x000000ffff437224 */ /* 0x000fe400078e0042 */
[----:B------:R-:W-:Y:S02]  /*9a00*/  IMAD.MOV.U32 R35, RZ, RZ, R34 ;  /* 0x000000ffff237224 */ /* 0x000fe400078e0022 */
.L_x_40640:
[----:B------:R-:W-:Y:S05]  /*9a10*/  BSYNC B1 ;  /* 0x0000000000017941 */ /* 0x000fea0003800000 */
.L_x_40638:
        /* <DEDUP_REMOVED lines=11> */
.L_x_40642:
[----:B------:R-:W-:Y:S01]  /*9ad0*/  IMAD.MOV.U32 R5, RZ, RZ, R4 ;  /* 0x000000ffff057224 */ /* 0x000fe200078e0004 */
[----:B------:R-:W-:Y:S01]  /*9ae0*/  MOV R71, R68 ;  /* 0x0000004400477202 */ /* 0x000fe20000000f00 */
[----:B------:R-:W-:Y:S02]  /*9af0*/  IMAD.MOV.U32 R66, RZ, RZ, R65 ;  /* 0x000000ffff427224 */ /* 0x000fe400078e0041 */
[----:B------:R-:W-:Y:S02]  /*9b00*/  IMAD.MOV.U32 R34, RZ, RZ, R33 ;  /* 0x000000ffff227224 */ /* 0x000fe400078e0021 */
.L_x_40643:
[----:B------:R-:W-:Y:S05]  /*9b10*/  BSYNC B1 ;  /* 0x0000000000017941 */ /* 0x000fea0003800000 */
.L_x_40641:
        /* <DEDUP_REMOVED lines=11> */
.L_x_40645:
[----:B------:R-:W-:Y:S01]  /*9bd0*/  IMAD.MOV.U32 R4, RZ, RZ, R5 ;  /* 0x000000ffff047224 */ /* 0x000fe200078e0005 */
[----:B------:R-:W-:Y:S01]  /*9be0*/  MOV R68, R71 ;  /* 0x0000004700447202 */ /* 0x000fe20000000f00 */
[----:B------:R-:W-:Y:S02]  /*9bf0*/  IMAD.MOV.U32 R65, RZ, RZ, R64 ;  /* 0x000000ffff417224 */ /* 0x000fe400078e0040 */
[----:B------:R-:W-:Y:S02]  /*9c00*/  IMAD.MOV.U32 R33, RZ, RZ, R32 ;  /* 0x000000ffff217224 */ /* 0x000fe400078e0020 */
.L_x_40646:
[----:B------:R-:W-:Y:S05]  /*9c10*/  BSYNC B1 ;  /* 0x0000000000017941 */ /* 0x000fea0003800000 */
.L_x_40644:
        /* <DEDUP_REMOVED lines=11> */
.L_x_40648:
[----:B------:R-:W-:Y:S01]  /*9cd0*/  IMAD.MOV.U32 R5, RZ, RZ, R4 ;  /* 0x000000ffff057224 */ /* 0x000fe200078e0004 */
[----:B------:R-:W-:Y:S01]  /*9ce0*/  MOV R71, R68 ;  /* 0x0000004400477202 */ /* 0x000fe20000000f00 */
[----:B------:R-:W-:Y:S02]  /*9cf0*/  IMAD.MOV.U32 R32, RZ, RZ, R39 ;  /* 0x000000ffff207224 */ /* 0x000fe400078e0027 */
[----:B------:R-:W-:Y:S02]  /*9d00*/  IMAD.MOV.U32 R64, RZ, RZ, R75 ;  /* 0x000000ffff407224 */ /* 0x000fe400078e004b */
.L_x_40649:
[----:B------:R-:W-:Y:S05]  /*9d10*/  BSYNC B1 ;  /* 0x0000000000017941 */ /* 0x000fea0003800000 */
.L_x_40647:
        /* <DEDUP_REMOVED lines=11> */
.L_x_40651:
[----:B------:R-:W-:Y:S01]  /*9dd0*/  IMAD.MOV.U32 R73, RZ, RZ, R5 ;  /* 0x000000ffff497224 */ /* 0x000fe200078e0005 */
[----:B------:R-:W-:Y:S01]  /*9de0*/  MOV R4, R71 ;  /* 0x0000004700047202 */ /* 0x000fe20000000f00 */
[----:B------:R-:W-:Y:S02]  /*9df0*/  IMAD.MOV.U32 R75, RZ, RZ, R74 ;  /* 0x000000ffff4b7224 */ /* 0x000fe400078e004a */
[----:B------:R-:W-:Y:S02]  /*9e00*/  IMAD.MOV.U32 R39, RZ, RZ, R38 ;  /* 0x000000ffff277224 */ /* 0x000fe400078e0026 */
.L_x_40652:
[----:B------:R-:W-:Y:S05]  /*9e10*/  BSYNC B1 ;  /* 0x0000000000017941 */ /* 0x000fea0003800000 */
.L_x_40650:
        /* <DEDUP_REMOVED lines=11> */
.L_x_40654:
[----:B------:R-:W-:Y:S01]  /*9ed0*/  IMAD.MOV.U32 R74, RZ, RZ, R6 ;  /* 0x000000ffff4a7224 */ /* 0x000fe200078e0006 */
[----:B------:R-:W-:Y:S01]  /*9ee0*/  MOV R38, R37 ;  /* 0x0000002500267202 */ /* 0x000fe20000000f00 */
[--C-:B------:R-:W-:Y:S01]  /*9ef0*/  IMAD.MOV.U32 R5, RZ, RZ, R73.reuse ;  /* 0x000000ffff057224 */ /* 0x100fe200078e0049 */
[----:B------:R-:W-:Y:S01]  /*9f00*/  MOV R37, R4 ;  /* 0x0000000400257202 */ /* 0x000fe20000000f00 */
[----:B------:R-:W-:Y:S02]  /*9f10*/  IMAD.MOV.U32 R6, RZ, RZ, R73 ;  /* 0x000000ffff067224 */ /* 0x000fe400078e0049 */
[----:B------:R-:W-:Y:S02]  /*9f20*/  IMAD.MOV.U32 R68, RZ, RZ, R4 ;  /* 0x000000ffff447224 */ /* 0x000fe400078e0004 */
.L_x_40655:
[----:B------:R-:W-:Y:S05]  /*9f30*/  BSYNC B1 ;  /* 0x0000000000017941 */ /* 0x000fea0003800000 */
.L_x_40653:
[----:B------:R-:W-:Y:S01]  /*9f40*/  IADD3 R2, R2, 0x4, RZ ;  /* 0x0000000402027810 */ /* 0x000fe20007ffe0ff */
[----:B------:R-:W-:Y:S01]  /*9f50*/  @!P1 CALL.REL.NOINC `(.L_x_40656) ;  /* 0x0000001000009944 */ /* 0x000fe20003c00000 */
[----:B------:R-:W-:Y:S05]  /*9f60*/  BRA `(.L_x_40657) ;  /* 0xffffe02000007947 */ /* 0x000fea000383ffff */
.L_x_40656:
[----:B------:R-:W-:Y:S02]  /*9f70*/  IMAD.MOV.U32 R6, RZ, RZ, R5 ;  /* 0x000000ffff067224 */ /* 0x000fe400078e0005 */
[----:B------:R-:W-:Y:S02]  /*9f80*/  IMAD.MOV.U32 R37, RZ, RZ, R68 ;  /* 0x000000ffff257224 */ /* 0x000fe400078e0044 */
.L_x_40562:
[----:B------:R-:W-:Y:S05]  /*9f90*/  BSYNC B0 ;  /* 0x0000000000007941 */ /* 0x000fea0003800000 */
.L_x_40561:
        /* <DEDUP_REMOVED lines=99> */
[----:B0-----:R-:W-:Y:S01]  /*a5d0*/  HFMA2.MMA R3, -RZ, RZ, 0, 0 ;  /* 0x00000000ff037435 */ /* 0x001fe200000001ff */
[----:B------:R-:W-:-:S05]  /*a5e0*/  IMAD.MOV.U32 R2, RZ, RZ, R1 ;  /* 0x000000ffff027224 */ /* 0x000fca00078e0001 */
.L_x_40754:
        /* <DEDUP_REMOVED lines=20> */
.L_x_40661:
[----:B------:R-:W-:Y:S02]  /*a730*/  IMAD.MOV.U32 R71, RZ, RZ, R69 ;  /* 0x000000ffff477224 */ /* 0x000fe400078e0045 */
[----:B------:R-:W-:Y:S01]  /*a740*/  IMAD.MOV.U32 R5, RZ, RZ, R36 ;  /* 0x000000ffff057224 */ /* 0x000fe200078e0024 */
[----:B------:R-:W-:Y:S01]  /*a750*/  MOV R36, R43 ;  /* 0x0000002b00247202 */ /* 0x000fe20000000f00 */
[----:B------:R-:W-:Y:S02]  /*a760*/  IMAD.MOV.U32 R69, RZ, RZ, R11 ;  /* 0x000000ffff457224 */ /* 0x000fe400078e000b */
.L_x_40662:
[----:B------:R-:W-:Y:S05]  /*a770*/  BSYNC B1 ;  /* 0x0000000000017941 */ /* 0x000fea0003800000 */
.L_x_40660:
        /* <DEDUP_REMOVED lines=11> */
.L_x_40664:
[----:B------:R-:W-:Y:S01]  /*a830*/  IMAD.MOV.U32 R4, RZ, RZ, R5 ;  /* 0x000000ffff047224 */ /* 0x000fe200078e0005 */
[----:B------:R-:W-:Y:S01]  /*a840*/  MOV R11, R10 ;  /* 0x0000000a000b7202 */ /* 0x000fe20000000f00 */
[----:B------:R-:W-:Y:S02]  /*a850*/  IMAD.MOV.U32 R68, RZ, RZ, R71 ;  /* 0x000000ffff447224 */ /* 0x000fe400078e0047 */
[----:B------:R-:W-:Y:S02]  /*a860*/  IMAD.MOV.U32 R43, RZ, RZ, R42 ;  /* 0x000000ffff2b7224 */ /* 0x000fe400078e002a */
.L_x_40665:
[----:B------:R-:W-:Y:S05]  /*a870*/  BSYNC B1 ;  /* 0x0000000000017941 */ /* 0x000fea0003800000 */
.L_x_40663:
        /* <DEDUP_REMOVED lines=11> */
.L_x_40667:
[----:B------:R-:W-:Y:S01]  /*a930*/  IMAD.MOV.U32 R5, RZ, RZ, R4 ;  /* 0x000000ffff057224 */ /* 0x000fe200078e0004 */
[----:B------:R-:W-:Y:S01]  /*a940*/  MOV R10, R9 ;  /* 0x00000009000a7202 */ /* 0x000fe20000000f00 */
[----:B------:R-:W-:Y:S02]  /*a950*/  IMAD.MOV.U32 R71, RZ, RZ, R68 ;  /* 0x000000ffff477224 */ /* 0x000fe400078e0044 */
[----:B------:R-:W-:Y:S02]  /*a960*/  IMAD.MOV.U32 R42, RZ, RZ, R41 ;  /* 0x000000ffff2a7224 */ /* 0x000fe400078e0029 */
.L_x_40668:
[----:B------:R-:W-:Y:S05]  /*a970*/  BSYNC B1 ;  /* 0x0000000000017941 */ /* 0x000fea0003800000 */
.L_x_40666:
        /* <DEDUP_REMOVED lines=11> */
.L_x_40670:
[----:B------:R-:W-:Y:S01]  /*aa30*/  IMAD.MOV.U32 R4, RZ, RZ, R5 ;  /* 0x000000ffff047224 */ /* 0x000fe200078e0005 */
[----:B------:R-:W-:Y:S01]  /*aa40*/  MOV R9, R8 ;  /* 0x0000000800097202 */ /* 0x000fe20000000f00 */
[----:B------:R-:W-:Y:S02]  /*aa50*/  IMAD.MOV.U32 R68, RZ, RZ, R71 ;  /* 0x000000ffff447224 */ /* 0x000fe400078e0047 */
[----:B------:R-:W-:Y:S02]  /*aa60*/  IMAD.MOV.U32 R41, RZ, RZ, R40 ;  /* 0x000000ffff297224 */ /* 0x000fe400078e0028 */
.L_x_40671:
[----:B------:R-:W-:Y:S05]  /*aa70*/  BSYNC B1 ;  /* 0x0000000000017941 */ /* 0x000fea0003800000 */
.L_x_40669:
        /* <DEDUP_REMOVED lines=11> */
.L_x_40673:
[----:B------:R-:W-:Y:S01]  /*ab30*/  IMAD.MOV.U32 R5, RZ, RZ, R4 ;  /* 0x000000ffff057224 */ /* 0x000fe200078e0004 */
[----:B------:R-:W-:Y:S01]  /*ab40*/  MOV R8, R15 ;  /* 0x0000000f00087202 */ /* 0x000fe20000000f00 */
[----:B------:R-:W-:Y:S02]  /*ab50*/  IMAD.MOV.U32 R71, RZ, RZ, R68 ;  /* 0x000000ffff477224 */ /* 0x000fe400078e0044 */
[----:B------:R-:W-:Y:S02]  /*ab60*/  IMAD.MOV.U32 R40, RZ, RZ, R47 ;  /* 0x000000ffff287224 */ /* 0x000fe400078e002f */
.L_x_40674:
[----:B------:R-:W-:Y:S05]  /*ab70*/  BSYNC B1 ;  /* 0x0000000000017941 */ /* 0x000fea0003800000 */
.L_x_40672:
        /* <DEDUP_REMOVED lines=11> */
.L_x_40676:
[----:B------:R-:W-:Y:S01]  /*ac30*/  IMAD.MOV.U32 R4, RZ, RZ, R5 ;  /* 0x000000ffff047224 */ /* 0x000fe200078e0005 */
[----:B------:R-:W-:Y:S01]  /*ac40*/  MOV R15, R14 ;  /* 0x0000000e000f7202 */ /* 0x000fe20000000f00 */
[----:B------:R-:W-:Y:S02]  /*ac50*/  IMAD.MOV.U32 R68, RZ, RZ, R71 ;  /* 0x000000ffff447224 */ /* 0x000fe400078e0047 */
[----:B------:R-:W-:Y:S02]  /*ac60*/  IMAD.MOV.U32 R47, RZ, RZ, R46 ;  /* 0x000000ffff2f7224 */ /* 0x000fe400078e002e */
.L_x_40677:
[----:B------:R-:W-:Y:S05]  /*ac70*/  BSYNC B1 ;  /* 0x0000000000017941 */ /* 0x000fea0003800000 */
.L_x_40675:
        /* <DEDUP_REMOVED lines=11> */
.L_x_40679:
[----:B------:R-:W-:Y:S01]  /*ad30*/  IMAD.MOV.U32 R5, RZ, RZ, R4 ;  /* 0x000000ffff057224 */ /* 0x000fe200078e0004 */
[----:B------:R-:W-:Y:S01]  /*ad40*/  MOV R14, R13 ;  /* 0x0000000d000e7202 */ /* 0x000fe20000000f00 */
[----:B------:R-:W-:Y:S02]  /*ad50*/  IMAD.MOV.U32 R71, RZ, RZ, R68 ;  /* 0x000000ffff477224 */ /* 0x000fe400078e0044 */
[----:B------:R-:W-:Y:S02]  /*ad60*/  IMAD.MOV.U32 R46, RZ, RZ, R45 ;  /* 0x000000ffff2e7224 */ /* 0x000fe400078e002d */
.L_x_40680:
[----:B------:R-:W-:Y:S05]  /*ad70*/  BSYNC B1 ;  /* 0x0000000000017941 */ /* 0x000fea0003800000 */
.L_x_40678:
        /* <DEDUP_REMOVED lines=11> */
.L_x_40682:
[----:B------:R-:W-:Y:S01]  /*ae30*/  IMAD.MOV.U32 R4, RZ, RZ, R5 ;  /* 0x000000ffff047224 */ /* 0x000fe200078e0005 */
[----:B------:R-:W-:Y:S01]  /*ae40*/  MOV R13, R12 ;  /* 0x0000000c000d7202 */ /* 0x000fe20000000f00 */
[----:B------:R-:W-:Y:S02]  /*ae50*/  IMAD.MOV.U32 R68, RZ, RZ, R71 ;  /* 0x000000ffff447224 */ /* 0x000fe400078e0047 */
[----:B------:R-:W-:Y:S02]  /*ae60*/  IMAD.MOV.U32 R45, RZ, RZ, R44 ;  /* 0x000000ffff2d7224 */ /* 0x000fe400078e002c */
.L_x_40683:
[----:B------:R-:W-:Y:S05]  /*ae70*/  BSYNC B1 ;  /* 0x0000000000017941 */ /* 0x000fea0003800000 */
.L_x_40681:
        /* <DEDUP_REMOVED lines=11> */
.L_x_40685:
[----:B------:R-:W-:Y:S01]  /*af30*/  IMAD.MOV.U32 R5, RZ, RZ, R4 ;  /* 0x000000ffff057224 */ /* 0x000fe200078e0004 */
[----:B------:R-:W-:Y:S01]  /*af40*/  MOV R12, R19 ;  /* 0x00000013000c7202 */ /* 0x000fe20000000f00 */
[----:B------:R-:W-:Y:S02]  /*af50*/  IMAD.MOV.U32 R71, RZ, RZ, R68 ;  /* 0x000000ffff477224 */ /* 0x000fe400078e0044 */
[----:B------:R-:W-:Y:S02]  /*af60*/  IMAD.MOV.U32 R44, RZ, RZ, R51 ;  /* 0x000000ffff2c7224 */ /* 0x000fe400078e0033 */
.L_x_40686:
[----:B------:R-:W-:Y:S05]  /*af70*/  BSYNC B1 ;  /* 0x0000000000017941 */ /* 0x000fea0003800000 */
.L_x_40684:
        /* <DEDUP_REMOVED lines=11> */
.L_x_40688:
[----:B------:R-:W-:Y:S01]  /*b030*/  IMAD.MOV.U32 R4, RZ, RZ, R5 ;  /* 0x000000ffff047224 */ /* 0x000fe200078e0005 */
[----:B------:R-:W-:Y:S01]  /*b040*/  MOV R19, R18 ;  /* 0x0000001200137202 */ /* 0x000fe20000000f00 */
[----:B------:R-:W-:Y:S02]  /*b050*/  IMAD.MOV.U32 R68, RZ, RZ, R71 ;  /* 0x000000ffff447224 */ /* 0x000fe400078e0047 */
[----:B------:R-:W-:Y:S02]  /*b060*/  IMAD.MOV.U32 R51, RZ, RZ, R50 ;  /* 0x000000ffff337224 */ /* 0x000fe400078e0032 */
.L_x_40689:
[----:B------:R-:W-:Y:S05]  /*b070*/  BSYNC B1 ;  /* 0x0000000000017941 */ /* 0x000fea0003800000 */
.L_x_40687:
        /* <DEDUP_REMOVED lines=11> */
.L_x_40691:
[----:B------:R-:W-:Y:S01]  /*b130*/  IMAD.MOV.U32 R5, RZ, RZ, R4 ;  /* 0x000000ffff057224 */ /* 0x000fe200078e0004 */
[----:B------:R-:W-:Y:S01]  /*b140*/  MOV R18, R17 ;  /* 0x0000001100127202 */ /* 0x000fe20000000f00 */
[----:B------:R-:W-:Y:S02]  /*b150*/  IMAD.MOV.U32 R71, RZ, RZ, R68 ;  /* 0x000000ffff477224 */ /* 0x000fe400078e0044 */
[----:B------:R-:W-:Y:S02]  /*b160*/  IMAD.MOV.U32 R50, RZ, RZ, R49 ;  /* 0x000000ffff327224 */ /* 0x000fe400078e0031 */
.L_x_40692:
[----:B------:R-:W-:Y:S05]  /*b170*/  BSYNC B1 ;  /* 0x0000000000017941 */ /* 0x000fea0003800000 */
.L_x_40690:
        /* <DEDUP_REMOVED lines=11> */
.L_x_40694:
[----:B------:R-:W-:Y:S01]  /*b230*/  IMAD.MOV.U32 R4, RZ, RZ, R5 ;  /* 0x000000ffff047224 */ /* 0x000fe200078e0005 */
[----:B------:R-:W-:Y:S01]  /*b240*/  MOV R17, R16 ;  /* 0x0000001000117202 */ /* 0x000fe20000000f00 */
[----:B------:R-:W-:Y:S02]  /*b250*/  IMAD.MOV.U32 R68, RZ, RZ, R71 ;  /* 0x000000ffff447224 */ /* 0x000fe400078e0047 */
[----:B------:R-:W-:Y:S02]  /*b260*/  IMAD.MOV.U32 R49, RZ, RZ, R48 ;  /* 0x000000ffff317224 */ /* 0x000fe400078e0030 */
.L_x_40695:
[----:B------:R-:W-:Y:S05]  /*b270*/  BSYNC B1 ;  /* 0x0000000000017941 */ /* 0x000fea0003800000 */
.L_x_40693:
        /* <DEDUP_REMOVED lines=11> */
.L_x_40697:
[----:B------:R-:W-:Y:S01]  /*b330*/  IMAD.MOV.U32 R5, RZ, RZ, R4 ;  /* 0x000000ffff057224 */ /* 0x000fe200078e0004 */
[----:B------:R-:W-:Y:S01]  /*b340*/  MOV R16, R23 ;  /* 0x0000001700107202 */ /* 0x000fe20000000f00 */
[----:B------:R-:W-:Y:S02]  /*b350*/  IMAD.MOV.U32 R71, RZ, RZ, R68 ;  /* 0x000000ffff477224 */ /* 0x000fe400078e0044 */
[----:B------:R-:W-:Y:S02]  /*b360*/  IMAD.MOV.U32 R48, RZ, RZ, R55 ;  /* 0x000000ffff307224 */ /* 0x000fe400078e0037 */
.L_x_40698:
[----:B------:R-:W-:Y:S05]  /*b370*/  BSYNC B1 ;  /* 0x0000000000017941 */ /* 0x000fea0003800000 */
.L_x_40696:
        /* <DEDUP_REMOVED lines=11> */
.L_x_40700:
[----:B------:R-:W-:Y:S01]  /*b430*/  IMAD.MOV.U32 R4, RZ, RZ, R5 ;  /* 0x000000ffff047224 */ /* 0x000fe200078e0005 */
[----:B------:R-:W-:Y:S01]  /*b440*/  MOV R23, R22 ;  /* 0x0000001600177202 */ /* 0x000fe20000000f00 */
[----:B------:R-:W-:Y:S02]  /*b450*/  IMAD.MOV.U32 R68, RZ, RZ, R71 ;  /* 0x000000ffff447224 */ /* 0x000fe400078e0047 */
[----:B------:R-:W-:Y:S02]  /*b460*/  IMAD.MOV.U32 R55, RZ, RZ, R54 ;  /* 0x000000ffff377224 */ /* 0x000fe400078e0036 */
.L_x_40701:
[----:B------:R-:W-:Y:S05]  /*b470*/  BSYNC B1 ;  /* 0x0000000000017941 */ /* 0x000fea0003800000 */
.L_x_40699:
        /* <DEDUP_REMOVED lines=11> */
.L_x_40703:
[----:B------:R-:W-:Y:S01]  /*b530*/  IMAD.MOV.U32 R5, RZ, RZ, R4 ;  /* 0x000000ffff057224 */ /* 0x000fe200078e0004 */
[----:B------:R-:W-:Y:S01]  /*b540*/  MOV R22, R21 ;  /* 0x0000001500167202 */ /* 0x000fe20000000f00 */
[----:B------:R-:W-:Y:S02]  /*b550*/  IMAD.MOV.U32 R71, RZ, RZ, R68 ;  /* 0x000000ffff477224 */ /* 0x000fe400078e0044 */
[----:B------:R-:W-:Y:S02]  /*b560*/  IMAD.MOV.U32 R54, RZ, RZ, R53 ;  /* 0x000000ffff367224 */ /* 0x000fe400078e0035 */
.L_x_40704:
[----:B------:R-:W-:Y:S05]  /*b570*/  BSYNC B1 ;  /* 0x0000000000017941 */ /* 0x000fea0003800000 */
.L_x_40702:
        /* <DEDUP_REMOVED lines=11> */
.L_x_40706:
[----:B------:R-:W-:Y:S01]  /*b630*/  IMAD.MOV.U32 R4, RZ, RZ, R5 ;  /* 0x000000ffff047224 */ /* 0x000fe200078e0005 */
[----:B------:R-:W-:Y:S01]  /*b640*/  MOV R21, R20 ;  /* 0x0000001400157202 */ /* 0x000fe20000000f00 */
[----:B------:R-:W-:Y:S02]  /*b650*/  IMAD.MOV.U32 R68, RZ, RZ, R71 ;  /* 0x000000ffff447224 */ /* 0x000fe400078e0047 */
[----:B------:R-:W-:Y:S02]  /*b660*/  IMAD.MOV.U32 R53, RZ, RZ, R52 ;  /* 0x000000ffff357224 */ /* 0x000fe400078e0034 */
.L_x_40707:
[----:B------:R-:W-:Y:S05]  /*b670*/  BSYNC B1 ;  /* 0x0000000000017941 */ /* 0x000fea0003800000 */
.L_x_40705:
        /* <DEDUP_REMOVED lines=11> */
.L_x_40709:
[----:B------:R-:W-:Y:S01]  /*b730*/  IMAD.MOV.U32 R5, RZ, RZ, R4 ;  /* 0x000000ffff057224 */ /* 0x000fe200078e0004 */
[----:B------:R-:W-:Y:S01]  /*b740*/  MOV R20, R27 ;  /* 0x0000001b00147202 */ /* 0x000fe20000000f00 */
[----:B------:R-:W-:Y:S02]  /*b750*/  IMAD.MOV.U32 R71, RZ, RZ, R68 ;  /* 0x000000ffff477224 */ /* 0x000fe400078e0044 */
[----:B------:R-:W-:Y:S02]  /*b760*/  IMAD.MOV.U32 R52, RZ, RZ, R59 ;  /* 0x000000ffff347224 */ /* 0x000fe400078e003b */
.L_x_40710:
[----:B------:R-:W-:Y:S05]  /*b770*/  BSYNC B1 ;  /* 0x0000000000017941 */ /* 0x000fea0003800000 */
.L_x_40708:
        /* <DEDUP_REMOVED lines=11> */
.L_x_40712:
[----:B------:R-:W-:Y:S01]  /*b830*/  IMAD.MOV.U32 R4, RZ, RZ, R5 ;  /* 0x000000ffff047224 */ /* 0x000fe200078e0005 */
[----:B------:R-:W-:Y:S01]  /*b840*/  MOV R27, R26 ;  /* 0x0000001a001b7202 */ /* 0x000fe20000000f00 */
[----:B------:R-:W-:Y:S02]  /*b850*/  IMAD.MOV.U32 R68, RZ, RZ, R71 ;  /* 0x000000ffff447224 */ /* 0x000fe400078e0047 */
[----:B------:R-:W-:Y:S02]  /*b860*/  IMAD.MOV.U32 R59, RZ, RZ, R58 ;  /* 0x000000ffff3b7224 */ /* 0x000fe400078e003a */
.L_x_40713:
[----:B------:R-:W-:Y:S05]  /*b870*/  BSYNC B1 ;  /* 0x0000000000017941 */ /* 0x000fea0003800000 */
.L_x_40711:
        /* <DEDUP_REMOVED lines=11> */
.L_x_40715:
[----:B------:R-:W-:Y:S01]  /*b930*/  IMAD.MOV.U32 R5, RZ, RZ, R4 ;  /* 0x000000ffff057224 */ /* 0x000fe200078e0004 */
[----:B------:R-:W-:Y:S01]  /*b940*/  MOV R26, R25 ;  /* 0x00000019001a7202 */ /* 0x000fe20000000f00 */
[----:B------:R-:W-:Y:S02]  /*b950*/  IMAD.MOV.U32 R71, RZ, RZ, R68 ;  /* 0x000000ffff477224 */ /* 0x000fe400078e0044 */
[----:B------:R-:W-:Y:S02]  /*b960*/  IMAD.MOV.U32 R58, RZ, RZ, R57 ;  /* 0x000000ffff3a7224 */ /* 0x000fe400078e0039 */
.L_x_40716:
[----:B------:R-:W-:Y:S05]  /*b970*/  BSYNC B1 ;  /* 0x0000000000017941 */ /* 0x000fea0003800000 */
.L_x_40714:
        /* <DEDUP_REMOVED lines=11> */
.L_x_40718:
[----:B------:R-:W-:Y:S01]  /*ba30*/  IMAD.MOV.U32 R4, RZ, RZ, R5 ;  /* 0x000000ffff047224 */ /* 0x000fe200078e0005 */
[----:B------:R-:W-:Y:S01]  /*ba40*/  MOV R25, R24 ;  /* 0x0000001800197202 */ /* 0x000fe20000000f00 */
[----:B------:R-:W-:Y:S02]  /*ba50*/  IMAD.MOV.U32 R68, RZ, RZ, R71 ;  /* 0x000000ffff447224 */ /* 0x000fe400078e0047 */
[----:B------:R-:W-:Y:S02]  /*ba60*/  IMAD.MOV.U32 R57, RZ, RZ, R56 ;  /* 0x000000ffff397224 */ /* 0x000fe400078e0038 */
.L_x_40719:
[----:B------:R-:W-:Y:S05]  /*ba70*/  BSYNC B1 ;  /* 0x0000000000017941 */ /* 0x000fea0003800000 */
.L_x_40717:
        /* <DEDUP_REMOVED lines=11> */
.L_x_40721:
[----:B------:R-:W-:Y:S01]  /*bb30*/  IMAD.MOV.U32 R5, RZ, RZ, R4 ;  /* 0x000000ffff057224 */ /* 0x000fe200078e0004 */
[----:B------:R-:W-:Y:S01]  /*bb40*/  MOV R24, R31 ;  /* 0x0000001f00187202 */ /* 0x000fe20000000f00 */
[----:B------:R-:W-:Y:S02]  /*bb50*/  IMAD.MOV.U32 R71, RZ, RZ, R68 ;  /* 0x000000ffff477224 */ /* 0x000fe400078e0044 */
[----:B------:R-:W-:Y:S02]  /*bb60*/  IMAD.MOV.U32 R56, RZ, RZ, R63 ;  /* 0x000000ffff387224 */ /* 0x000fe400078e003f */
.L_x_40722:
[----:B------:R-:W-:Y:S05]  /*bb70*/  BSYNC B1 ;  /* 0x0000000000017941 */ /* 0x000fea0003800000 */
.L_x_40720:
        /* <DEDUP_REMOVED lines=11> */
.L_x_40724:
[----:B------:R-:W-:Y:S01]  /*bc30*/  IMAD.MOV.U32 R4, RZ, RZ, R5 ;  /* 0x000000ffff047224 */ /* 0x000fe200078e0005 */
[----:B------:R-:W-:Y:S01]  /*bc40*/  MOV R31, R30 ;  /* 0x0000001e001f7202 */ /* 0x000fe20000000f00 */
[----:B------:R-:W-:Y:S02]  /*bc50*/  IMAD.MOV.U32 R68, RZ, RZ, R71 ;  /* 0x000000ffff447224 */ /* 0x000fe400078e0047 */
[----:B------:R-:W-:Y:S02]  /*bc60*/  IMAD.MOV.U32 R63, RZ, RZ, R62 ;  /* 0x000000ffff3f7224 */ /* 0x000fe400078e003e */
.L_x_40725:
[----:B------:R-:W-:Y:S05]  /*bc70*/  BSYNC B1 ;  /* 0x0000000000017941 */ /* 0x000fea0003800000 */
.L_x_40723:
        /* <DEDUP_REMOVED lines=11> */
.L_x_40727:
[----:B------:R-:W-:Y:S01]  /*bd30*/  IMAD.MOV.U32 R5, RZ, RZ, R4 ;  /* 0x000000ffff057224 */ /* 0x000fe200078e0004 */
[----:B------:R-:W-:Y:S01]  /*bd40*/  MOV R30, R29 ;  /* 0x0000001d001e7202 */ /* 0x000fe20000000f00 */
[----:B------:R-:W-:Y:S02]  /*bd50*/  IMAD.MOV.U32 R71, RZ, RZ, R68 ;  /* 0x000000ffff477224 */ /* 0x000fe400078e0044 */
[----:B------:R-:W-:Y:S02]  /*bd60*/  IMAD.MOV.U32 R62, RZ, RZ, R61 ;  /* 0x000000ffff3e7224 */ /* 0x000fe400078e003d */
.L_x_40728:
[----:B------:R-:W-:Y:S05]  /*bd70*/  BSYNC B1 ;  /* 0x0000000000017941 */ /* 0x000fea0003800000 */
.L_x_40726:
        /* <DEDUP_REMOVED lines=11> */
.L_x_40730:
[----:B------:R-:W-:Y:S01]  /*be30*/  IMAD.MOV.U32 R4, RZ, RZ, R5 ;  /* 0x000000ffff047224 */ /* 0x000fe200078e0005 */
[----:B------:R-:W-:Y:S01]  /*be40*/  MOV R29, R28 ;  /* 0x0000001c001d7202 */ /* 0x000fe20000000f00 */
[----:B------:R-:W-:Y:S02]  /*be50*/  IMAD.MOV.U32 R68, RZ, RZ, R71 ;  /* 0x000000ffff447224 */ /* 0x000fe400078e0047 */
[----:B------:R-:W-:Y:S02]  /*be60*/  IMAD.MOV.U32 R61, RZ, RZ, R60 ;  /* 0x000000ffff3d7224 */ /* 0x000fe400078e003c */
.L_x_40731:
[----:B------:R-:W-:Y:S05]  /*be70*/  BSYNC B1 ;  /* 0x0000000000017941 */ /* 0x000fea0003800000 */
.L_x_40729:
        /* <DEDUP_REMOVED lines=11> */
.L_x_40733:
[----:B------:R-:W-:Y:S01]  /*bf30*/  IMAD.MOV.U32 R5, RZ, RZ, R4 ;  /* 0x000000ffff057224 */ /* 0x000fe200078e0004 */
[----:B------:R-:W-:Y:S01]  /*bf40*/  MOV R28, R35 ;  /* 0x00000023001c7202 */ /* 0x000fe20000000f00 */
[----:B------:R-:W-:Y:S02]  /*bf50*/  IMAD.MOV.U32 R71, RZ, RZ, R68 ;  /* 0x000000ffff477224 */ /* 0x000fe400078e0044 */
[----:B------:R-:W-:Y:S02]  /*bf60*/  IMAD.MOV.U32 R60, RZ, RZ, R67 ;  /* 0x000000ffff3c7224 */ /* 0x000fe400078e0043 */
.L_x_40734:
[----:B------:R-:W-:Y:S05]  /*bf70*/  BSYNC B1 ;  /* 0x0000000000017941 */ /* 0x000fea0003800000 */
.L_x_40732:
        /* <DEDUP_REMOVED lines=11> */
.L_x_40736:
[----:B------:R-:W-:Y:S01]  /*c030*/  IMAD.MOV.U32 R4, RZ, RZ, R5 ;  /* 0x000000ffff047224 */ /* 0x000fe200078e0005 */
[----:B------:R-:W-:Y:S01]  /*c040*/  MOV R35, R34 ;  /* 0x0000002200237202 */ /* 0x000fe20000000f00 */
[----:B------:R-:W-:Y:S02]  /*c050*/  IMAD.MOV.U32 R68, RZ, RZ, R71 ;  /* 0x000000ffff447224 */ /* 0x000fe400078e0047 */
[----:B------:R-:W-:Y:S02]  /*c060*/  IMAD.MOV.U32 R67, RZ, RZ, R66 ;  /* 0x000000ffff437224 */ /* 0x000fe400078e0042 */
.L_x_40737:
[----:B------:R-:W-:Y:S05]  /*c070*/  BSYNC B1 ;  /* 0x0000000000017941 */ /* 0x000fea0003800000 */
.L_x_40735:
        /* <DEDUP_REMOVED lines=11> */
.L_x_40739:
[----:B------:R-:W-:Y:S01]  /*c130*/  IMAD.MOV.U32 R5, RZ, RZ, R4 ;  /* 0x000000ffff057224 */ /* 0x000fe200078e0004 */
[----:B------:R-:W-:Y:S01]  /*c140*/  MOV R34, R33 ;  /* 0x0000002100227202 */ /* 0x000fe20000000f00 */
[----:B------:R-:W-:Y:S02]  /*c150*/  IMAD.MOV.U32 R71, RZ, RZ, R68 ;  /* 0x000000ffff477224 */ /* 0x000fe400078e0044 */
[----:B------:R-:W-:Y:S02]  /*c160*/  IMAD.MOV.U32 R66, RZ, RZ, R65 ;  /* 0x000000ffff427224 */ /* 0x000fe400078e0041 */
.L_x_40740:
[----:B------:R-:W-:Y:S05]  /*c170*/  BSYNC B1 ;  /* 0x0000000000017941 */ /* 0x000fea0003800000 */
.L_x_40738:
        /* <DEDUP_REMOVED lines=11> */
.L_x_40742:
[----:B------:R-:W-:Y:S01]  /*c230*/  IMAD.MOV.U32 R4, RZ, RZ, R5 ;  /* 0x000000ffff047224 */ /* 0x000fe200078e0005 */
[----:B------:R-:W-:Y:S01]  /*c240*/  MOV R33, R32 ;  /* 0x0000002000217202 */ /* 0x000fe20000000f00 */
[----:B------:R-:W-:Y:S02]  /*c250*/  IMAD.MOV.U32 R68, RZ, RZ, R71 ;  /* 0x000000ffff447224 */ /* 0x000fe400078e0047 */
[----:B------:R-:W-:Y:S02]  /*c260*/  IMAD.MOV.U32 R65, RZ, RZ, R64 ;  /* 0x000000ffff417224 */ /* 0x000fe400078e0040 */
.L_x_40743:
[----:B------:R-:W-:Y:S05]  /*c270*/  BSYNC B1 ;  /* 0x0000000000017941 */ /* 0x000fea0003800000 */
.L_x_40741:
        /* <DEDUP_REMOVED lines=11> */
.L_x_40745:
[----:B------:R-:W-:Y:S01]  /*c330*/  IMAD.MOV.U32 R5, RZ, RZ, R4 ;  /* 0x000000ffff057224 */ /* 0x000fe200078e0004 */
[----:B------:R-:W-:Y:S01]  /*c340*/  MOV R64, R75 ;  /* 0x0000004b00407202 */ /* 0x000fe20000000f00 */
[----:B------:R-:W-:Y:S02]  /*c350*/  IMAD.MOV.U32 R71, RZ, RZ, R68 ;  /* 0x000000ffff477224 */ /* 0x000fe400078e0044 */
[----:B------:R-:W-:Y:S02]  /*c360*/  IMAD.MOV.U32 R32, RZ, RZ, R39 ;  /* 0x000000ffff207224 */ /* 0x000fe400078e0027 */
.L_x_40746:
[----:B------:R-:W-:Y:S05]  /*c370*/  BSYNC B1 ;  /* 0x0000000000017941 */ /* 0x000fea0003800000 */
.L_x_40744:
        /* <DEDUP_REMOVED lines=11> */
.L_x_40748:
[----:B------:R-:W-:Y:S01]  /*c430*/  IMAD.MOV.U32 R73, RZ, RZ, R5 ;  /* 0x000000ffff497224 */ /* 0x000fe200078e0005 */
[----:B------:R-:W-:Y:S01]  /*c440*/  MOV R39, R38 ;  /* 0x0000002600277202 */ /* 0x000fe20000000f00 */
[----:B------:R-:W-:Y:S02]  /*c450*/  IMAD.MOV.U32 R4, RZ, RZ, R71 ;  /* 0x000000ffff047224 */ /* 0x000fe400078e0047 */
[----:B------:R-:W-:Y:S02]  /*c460*/  IMAD.MOV.U32 R75, RZ, RZ, R74 ;  /* 0x000000ffff4b7224 */ /* 0x000fe400078e004a */
.L_x_40749:
[----:B------:R-:W-:Y:S05]  /*c470*/  BSYNC B1 ;  /* 0x0000000000017941 */ /* 0x000fea0003800000 */
.L_x_40747:
        /* <DEDUP_REMOVED lines=11> */
.L_x_40751:
[----:B------:R-:W-:Y:S01]  /*c530*/  IMAD.MOV.U32 R74, RZ, RZ, R6 ;  /* 0x000000ffff4a7224 */ /* 0x000fe200078e0006 */
[----:B------:R-:W-:Y:S01]  /*c540*/  MOV R6, R73 ;  /* 0x0000004900067202 */ /* 0x000fe20000000f00 */
[----:B------:R-:W-:Y:S02]  /*c550*/  IMAD.MOV.U32 R38, RZ, RZ, R37 ;  /* 0x000000ffff267224 */ /* 0x000fe400078e0025 */
[----:B------:R-:W-:Y:S02]  /*c560*/  IMAD.MOV.U32 R5, RZ, RZ, R73 ;  /* 0x000000ffff057224 */ /* 0x000fe400078e0049 */
[--C-:B------:R-:W-:Y:S02]  /*c570*/  IMAD.MOV.U32 R68, RZ, RZ, R4.reuse ;  /* 0x000000ffff447224 */ /* 0x100fe400078e0004 */
[----:B------:R-:W-:Y:S02]  /*c580*/  IMAD.MOV.U32 R37, RZ, RZ, R4 ;  /* 0x000000ffff257224 */ /* 0x000fe400078e0004 */
.L_x_40752:
[----:B------:R-:W-:Y:S05]  /*c590*/  BSYNC B1 ;  /* 0x0000000000017941 */ /* 0x000fea0003800000 */
.L_x_40750:
[----:B------:R-:W-:Y:S01]  /*c5a0*/  IADD3 R2, R2, 0x4, RZ ;  /* 0x0000000402027810 */ /* 0x000fe20007ffe0ff */
[----:B------:R-:W-:Y:S01]  /*c5b0*/  @!P1 CALL.REL.NOINC `(.L_x_40753) ;  /* 0x0000001000009944 */ /* 0x000fe20003c00000 */
[----:B------:R-:W-:Y:S05]  /*c5c0*/  BRA `(.L_x_40754) ;  /* 0xffffe02000007947 */ /* 0x000fea000383ffff */
.L_x_40753:
[----:B------:R-:W-:Y:S01]  /*c5d0*/  IMAD.MOV.U32 R6, RZ, RZ, R5 ;  /* 0x000000ffff067224 */ /* 0x000fe200078e0005 */
[----:B------:R-:W-:-:S02]  /*c5e0*/  MOV R37, R68 ;  /* 0x0000004400257202 */ /* 0x000fc40000000f00 */
.L_x_40659:
[----:B------:R-:W-:Y:S05]  /*c5f0*/  BSYNC B0 ;  /* 0x0000000000007941 */ /* 0x000fea0003800000 */
.L_x_40658:
        /* <DEDUP_REMOVED lines=99> */
[----:B0-----:R-:W-:Y:S02]  /*cc30*/  IMAD.MOV.U32 R3, RZ, RZ, RZ ;  /* 0x000000ffff037224 */ /* 0x001fe400078e00ff */
[----:B------:R-:W-:-:S05]  /*cc40*/  IMAD.MOV.U32 R2, RZ, RZ, R1 ;  /* 0x000000ffff027224 */ /* 0x000fca00078e0001 */
.L_x_40851:
        /* <DEDUP_REMOVED lines=20> */
.L_x_40758:
[----:B------:R-:W-:Y:S01]  /*cd90*/  IMAD.MOV.U32 R71, RZ, RZ, R69 ;  /* 0x000000ffff477224 */ /* 0x000fe200078e0045 */
[----:B------:R-:W-:Y:S01]  /*cda0*/  MOV R5, R36 ;  /* 0x0000002400057202 */ /* 0x000fe20000000f00 */
[----:B------:R-:W-:Y:S02]  /*cdb0*/  IMAD.MOV.U32 R69, RZ, RZ, R11 ;  /* 0x000000ffff457224 */ /* 0x000fe400078e000b */
[----:B------:R-:W-:Y:S02]  /*cdc0*/  IMAD.MOV.U32 R36, RZ, RZ, R43 ;  /* 0x000000ffff247224 */ /* 0x000fe400078e002b */
.L_x_40759:
[----:B------:R-:W-:Y:S05]  /*cdd0*/  BSYNC B1 ;  /* 0x0000000000017941 */ /* 0x000fea0003800000 */
.L_x_40757:
        /* <DEDUP_REMOVED lines=11> */
.L_x_40761:
[----:B------:R-:W-:Y:S01]  /*ce90*/  IMAD.MOV.U32 R4, RZ, RZ, R5 ;  /* 0x000000ffff047224 */ /* 0x000fe200078e0005 */
[----:B------:R-:W-:Y:S01]  /*cea0*/  MOV R68, R71 ;  /* 0x0000004700447202 */ /* 0x000fe20000000f00 */
[----:B------:R-:W-:Y:S02]  /*ceb0*/  IMAD.MOV.U32 R43, RZ, RZ, R42 ;  /* 0x000000ffff2b7224 */ /* 0x000fe400078e002a */
[----:B------:R-:W-:Y:S02]  /*cec0*/  IMAD.MOV.U32 R11, RZ, RZ, R10 ;  /* 0x000000ffff0b7224 */ /* 0x000fe400078e000a */
.L_x_40762:
[----:B------:R-:W-:Y:S05]  /*ced0*/  BSYNC B1 ;  /* 0x0000000000017941 */ /* 0x000fea0003800000 */
.L_x_40760:
        /* <DEDUP_REMOVED lines=11> */
.L_x_40764:
[----:B------:R-:W-:Y:S01]  /*cf90*/  IMAD.MOV.U32 R5, RZ, RZ, R4 ;  /* 0x000000ffff057224 */ /* 0x000fe200078e0004 */
[----:B------:R-:W-:Y:S01]  /*cfa0*/  MOV R71, R68 ;  /* 0x0000004400477202 */ /* 0x000fe20000000f00 */
[----:B------:R-:W-:Y:S02]  /*cfb0*/  IMAD.MOV.U32 R42, RZ, RZ, R41 ;  /* 0x000000ffff2a7224 */ /* 0x000fe400078e0029 */
[----:B------:R-:W-:Y:S02]  /*cfc0*/  IMAD.MOV.U32 R10, RZ, RZ, R9 ;  /* 0x000000ffff0a7224 */ /* 0x000fe400078e0009 */
.L_x_40765:
[----:B------:R-:W-:Y:S05]  /*cfd0*/  BSYNC B1 ;  /* 0x0000000000017941 */ /* 0x000fea0003800000 */
.L_x_40763:
        /* <DEDUP_REMOVED lines=11> */
.L_x_40767:
[----:B------:R-:W-:Y:S01]  /*d090*/  IMAD.MOV.U32 R4, RZ, RZ, R5 ;  /* 0x000000ffff047224 */ /* 0x000fe200078e0005 */
[----:B------:R-:W-:Y:S01]  /*d0a0*/  MOV R68, R71 ;  /* 0x0000004700447202 */ /* 0x000fe20000000f00 */
[----:B------:R-:W-:Y:S02]  /*d0b0*/  IMAD.MOV.U32 R41, RZ, RZ, R40 ;  /* 0x000000ffff297224 */ /* 0x000fe400078e0028 */
[----:B------:R-:W-:Y:S02]  /*d0c0*/  IMAD.MOV.U32 R9, RZ, RZ, R8 ;  /* 0x000000ffff097224 */ /* 0x000fe400078e0008 */
.L_x_40768:
[----:B------:R-:W-:Y:S05]  /*d0d0*/  BSYNC B1 ;  /* 0x0000000000017941 */ /* 0x000fea0003800000 */
.L_x_40766:
        /* <DEDUP_REMOVED lines=11> */
.L_x_40770:
[----:B------:R-:W-:Y:S01]  /*d190*/  IMAD.MOV.U32 R5, RZ, RZ, R4 ;  /* 0x000000ffff057224 */ /* 0x000fe200078e0004 */
[----:B------:R-:W-:Y:S01]  /*d1a0*/  MOV R71, R68 ;  /* 0x0000004400477202 */ /* 0x000fe20000000f00 */
[----:B------:R-:W-:Y:S02]  /*d1b0*/  IMAD.MOV.U32 R40, RZ, RZ, R47 ;  /* 0x000000ffff287224 */ /* 0x000fe400078e002f */
[----:B------:R-:W-:Y:S02]  /*d1c0*/  IMAD.MOV.U32 R8, RZ, RZ, R15 ;  /* 0x000000ffff087224 */ /* 0x000fe400078e000f */
.L_x_40771:
[----:B------:R-:W-:Y:S05]  /*d1d0*/  BSYNC B1 ;  /* 0x0000000000017941 */ /* 0x000fea0003800000 */
.L_x_40769:
        /* <DEDUP_REMOVED lines=11> */
.L_x_40773:
[----:B------:R-:W-:Y:S01]  /*d290*/  IMAD.MOV.U32 R4, RZ, RZ, R5 ;  /* 0x000000ffff047224 */ /* 0x000fe200078e0005 */
[----:B------:R-:W-:Y:S01]  /*d2a0*/  MOV R68, R71 ;  /* 0x0000004700447202 */ /* 0x000fe20000000f00 */
[----:B------:R-:W-:Y:S02]  /*d2b0*/  IMAD.MOV.U32 R47, RZ, RZ, R46 ;  /* 0x000000ffff2f7224 */ /* 0x000fe400078e002e */
[----:B------:R-:W-:Y:S02]  /*d2c0*/  IMAD.MOV.U32 R15, RZ, RZ, R14 ;  /* 0x000000ffff0f7224 */ /* 0x000fe400078e000e */
.L_x_40774:
[----:B------:R-:W-:Y:S05]  /*d2d0*/  BSYNC B1 ;  /* 0x0000000000017941 */ /* 0x000fea0003800000 */
.L_x_40772:
        /* <DEDUP_REMOVED lines=11> */
.L_x_40776:
[----:B------:R-:W-:Y:S01]  /*d390*/  IMAD.MOV.U32 R5, RZ, RZ, R4 ;  /* 0x000000ffff057224 */ /* 0x000fe200078e0004 */
[----:B------:R-:W-:Y:S01]  /*d3a0*/  MOV R71, R68 ;  /* 0x0000004400477202 */ /* 0x000fe20000000f00 */
[----:B------:R-:W-:Y:S02]  /*d3b0*/  IMAD.MOV.U32 R46, RZ, RZ, R45 ;  /* 0x000000ffff2e7224 */ /* 0x000fe400078e002d */
[----:B------:R-:W-:Y:S02]  /*d3c0*/  IMAD.MOV.U32 R14, RZ, RZ, R13 ;  /* 0x000000ffff0e7224 */ /* 0x000fe400078e000d */
.L_x_40777:
[----:B------:R-:W-:Y:S05]  /*d3d0*/  BSYNC B1 ;  /* 0x0000000000017941 */ /* 0x000fea0003800000 */
.L_x_40775:
        /* <DEDUP_REMOVED lines=11> */
.L_x_40779:
[----:B------:R-:W-:Y:S01]  /*d490*/  IMAD.MOV.U32 R4, RZ, RZ, R5 ;  /* 0x000000ffff047224 */ /* 0x000fe200078e0005 */
[----:B------:R-:W-:Y:S01]  /*d4a0*/  MOV R68, R71 ;  /* 0x0000004700447202 */ /* 0x000fe20000000f00 */
[----:B------:R-:W-:Y:S02]  /*d4b0*/  IMAD.MOV.U32 R45, RZ, RZ, R44 ;  /* 0x000000ffff2d7224 */ /* 0x000fe400078e002c */
[----:B------:R-:W-:Y:S02]  /*d4c0*/  IMAD.MOV.U32 R13, RZ, RZ, R12 ;  /* 0x000000ffff0d7224 */ /* 0x000fe400078e000c */
.L_x_40780:
[----:B------:R-:W-:Y:S05]  /*d4d0*/  BSYNC B1 ;  /* 0x0000000000017941 */ /* 0x000fea0003800000 */
.L_x_40778:
        /* <DEDUP_REMOVED lines=11> */
.L_x_40782:
[----:B------:R-:W-:Y:S01]  /*d590*/  IMAD.MOV.U32 R5, RZ, RZ, R4 ;  /* 0x000000ffff057224 */ /* 0x000fe200078e0004 */
[----:B------:R-:W-:Y:S01]  /*d5a0*/  MOV R71, R68 ;  /* 0x0000004400477202 */ /* 0x000fe20000000f00 */
[----:B------:R-:W-:Y:S02]  /*d5b0*/  IMAD.MOV.U32 R44, RZ, RZ, R51 ;  /* 0x000000ffff2c7224 */ /* 0x000fe400078e0033 */
[----:B------:R-:W-:Y:S02]  /*d5c0*/  IMAD.MOV.U32 R12, RZ, RZ, R19 ;  /* 0x000000ffff0c7224 */ /* 0x000fe400078e0013 */
.L_x_40783:
[----:B------:R-:W-:Y:S05]  /*d5d0*/  BSYNC B1 ;  /* 0x0000000000017941 */ /* 0x000fea0003800000 */
.L_x_40781:
        /* <DEDUP_REMOVED lines=11> */
.L_x_40785:
[----:B------:R-:W-:Y:S01]  /*d690*/  IMAD.MOV.U32 R4, RZ, RZ, R5 ;  /* 0x000000ffff047224 */ /* 0x000fe200078e0005 */
[----:B------:R-:W-:Y:S01]  /*d6a0*/  MOV R68, R71 ;  /* 0x0000004700447202 */ /* 0x000fe20000000f00 */
[----:B------:R-:W-:Y:S02]  /*d6b0*/  IMAD.MOV.U32 R51, RZ, RZ, R50 ;  /* 0x000000ffff337224 */ /* 0x000fe400078e0032 */
[----:B------:R-:W-:Y:S02]  /*d6c0*/  IMAD.MOV.U32 R19, RZ, RZ, R18 ;  /* 0x000000ffff137224 */ /* 0x000fe400078e0012 */
.L_x_40786:
[----:B------:R-:W-:Y:S05]  /*d6d0*/  BSYNC B1 ;  /* 0x0000000000017941 */ /* 0x000fea0003800000 */
.L_x_40784:
        /* <DEDUP_REMOVED lines=11> */
.L_x_40788:
[----:B------:R-:W-:Y:S01]  /*d790*/  IMAD.MOV.U32 R5, RZ, RZ, R4 ;  /* 0x000000ffff057224 */ /* 0x000fe200078e0004 */
[----:B------:R-:W-:Y:S01]  /*d7a0*/  MOV R71, R68 ;  /* 0x0000004400477202 */ /* 0x000fe20000000f00 */
[----:B------:R-:W-:Y:S02]  /*d7b0*/  IMAD.MOV.U32 R50, RZ, RZ, R49 ;  /* 0x000000ffff327224 */ /* 0x000fe400078e0031 */
[----:B------:R-:W-:Y:S02]  /*d7c0*/  IMAD.MOV.U32 R18, RZ, RZ, R17 ;  /* 0x000000ffff127224 */ /* 0x000fe400078e0011 */
.L_x_40789:
[----:B------:R-:W-:Y:S05]  /*d7d0*/  BSYNC B1 ;  /* 0x0000000000017941 */ /* 0x000fea0003800000 */
.L_x_40787:
        /* <DEDUP_REMOVED lines=11> */
.L_x_40791:
[----:B------:R-:W-:Y:S01]  /*d890*/  IMAD.MOV.U32 R4, RZ, RZ, R5 ;  /* 0x000000ffff047224 */ /* 0x000fe200078e0005 */
[----:B------:R-:W-:Y:S01]  /*d8a0*/  MOV R68, R71 ;  /* 0x0000004700447202 */ /* 0x000fe20000000f00 */
[----:B------:R-:W-:Y:S02]  /*d8b0*/  IMAD.MOV.U32 R49, RZ, RZ, R48 ;  /* 0x000000ffff317224 */ /* 0x000fe400078e0030 */
[----:B------:R-:W-:Y:S02]  /*d8c0*/  IMAD.MOV.U32 R17, RZ, RZ, R16 ;  /* 0x000000ffff117224 */ /* 0x000fe400078e0010 */
.L_x_40792:
[----:B------:R-:W-:Y:S05]  /*d8d0*/  BSYNC B1 ;  /* 0x0000000000017941 */ /* 0x000fea0003800000 */
.L_x_40790:
        /* <DEDUP_REMOVED lines=11> */
.L_x_40794:
[----:B------:R-:W-:Y:S01]  /*d990*/  IMAD.MOV.U32 R5, RZ, RZ, R4 ;  /* 0x000000ffff057224 */ /* 0x000fe200078e0004 */
[----:B------:R-:W-:Y:S01]  /*d9a0*/  MOV R71, R68 ;  /* 0x0000004400477202 */ /* 0x000fe20000000f00 */
[----:B------:R-:W-:Y:S02]  /*d9b0*/  IMAD.MOV.U32 R48, RZ, RZ, R55 ;  /* 0x000000ffff307224 */ /* 0x000fe400078e0037 */
[----:B------:R-:W-:Y:S02]  /*d9c0*/  IMAD.MOV.U32 R16, RZ, RZ, R23 ;  /* 0x000000ffff107224 */ /* 0x000fe400078e0017 */
.L_x_40795:
[----:B------:R-:W-:Y:S05]  /*d9d0*/  BSYNC B1 ;  /* 0x0000000000017941 */ /* 0x000fea0003800000 */
.L_x_40793:
        /* <DEDUP_REMOVED lines=11> */
.L_x_40797:
[----:B------:R-:W-:Y:S01]  /*da90*/  IMAD.MOV.U32 R4, RZ, RZ, R5 ;  /* 0x000000ffff047224 */ /* 0x000fe200078e0005 */
[----:B------:R-:W-:Y:S01]  /*daa0*/  MOV R68, R71 ;  /* 0x0000004700447202 */ /* 0x000fe20000000f00 */
[----:B------:R-:W-:Y:S02]  /*dab0*/  IMAD.MOV.U32 R55, RZ, RZ, R54 ;  /* 0x000000ffff377224 */ /* 0x000fe400078e0036 */
[----:B------:R-:W-:Y:S02]  /*dac0*/  IMAD.MOV.U32 R23, RZ, RZ, R22 ;  /* 0x000000ffff177224 */ /* 0x000fe400078e0016 */
.L_x_40798:
[----:B------:R-:W-:Y:S05]  /*dad0*/  BSYNC B1 ;  /* 0x0000000000017941 */ /* 0x000fea0003800000 */
.L_x_40796:
        /* <DEDUP_REMOVED lines=11> */
.L_x_40800:
[----:B------:R-:W-:Y:S01]  /*db90*/  IMAD.MOV.U32 R5, RZ, RZ, R4 ;  /* 0x000000ffff057224 */ /* 0x000fe200078e0004 */
[----:B------:R-:W-:Y:S01]  /*dba0*/  MOV R71, R68 ;  /* 0x0000004400477202 */ /* 0x000fe20000000f00 */
[----:B------:R-:W-:Y:S02]  /*dbb0*/  IMAD.MOV.U32 R54, RZ, RZ, R53 ;  /* 0x000000ffff367224 */ /* 0x000fe400078e0035 */
[----:B------:R-:W-:Y:S02]  /*dbc0*/  IMAD.MOV.U32 R22, RZ, RZ, R21 ;  /* 0x000000ffff167224 */ /* 0x000fe400078e0015 */
.L_x_40801:
[----:B------:R-:W-:Y:S05]  /*dbd0*/  BSYNC B1 ;  /* 0x0000000000017941 */ /* 0x000fea0003800000 */
.L_x_40799:
        /* <DEDUP_REMOVED lines=11> */
.L_x_40803:
[----:B------:R-:W-:Y:S01]  /*dc90*/  IMAD.MOV.U32 R4, RZ, RZ, R5 ;  /* 0x000000ffff047224 */ /* 0x000fe200078e0005 */
[----:B------:R-:W-:Y:S01]  /*dca0*/  MOV R68, R71 ;  /* 0x0000004700447202 */ /* 0x000fe20000000f00 */
[----:B------:R-:W-:Y:S02]  /*dcb0*/  IMAD.MOV.U32 R53, RZ, RZ, R52 ;  /* 0x000000ffff357224 */ /* 0x000fe400078e0034 */
[----:B------:R-:W-:Y:S02]  /*dcc0*/  IMAD.MOV.U32 R21, RZ, RZ, R20 ;  /* 0x000000ffff157224 */ /* 0x000fe400078e0014 */
.L_x_40804:
[----:B------:R-:W-:Y:S05]  /*dcd0*/  BSYNC B1 ;  /* 0x0000000000017941 */ /* 0x000fea0003800000 */
.L_x_40802:
        /* <DEDUP_REMOVED lines=11> */
.L_x_40806:
[----:B------:R-:W-:Y:S01]  /*dd90*/  IMAD.MOV.U32 R5, RZ, RZ, R4 ;  /* 0x000000ffff057224 */ /* 0x000fe200078e0004 */
[----:B------:R-:W-:Y:S01]  /*dda0*/  MOV R71, R68 ;  /* 0x0000004400477202 */ /* 0x000fe20000000f00 */
[----:B------:R-:W-:Y:S02]  /*ddb0*/  IMAD.MOV.U32 R52, RZ, RZ, R59 ;  /* 0x000000ffff347224 */ /* 0x000fe400078e003b */
[----:B------:R-:W-:Y:S02]  /*ddc0*/  IMAD.MOV.U32 R20, RZ, RZ, R27 ;  /* 0x000000ffff147224 */ /* 0x000fe400078e001b */
.L_x_40807:
[----:B------:R-:W-:Y:S05]  /*ddd0*/  BSYNC B1 ;  /* 0x0000000000017941 */ /* 0x000fea0003800000 */
.L_x_40805:
        /* <DEDUP_REMOVED lines=11> */
.L_x_40809:
[----:B------:R-:W-:Y:S01]  /*de90*/  IMAD.MOV.U32 R4, RZ, RZ, R5 ;  /* 0x000000ffff047224 */ /* 0x000fe200078e0005 */
[----:B------:R-:W-:Y:S01]  /*dea0*/  MOV R68, R71 ;  /* 0x0000004700447202 */ /* 0x000fe20000000f00 */
[----:B------:R-:W-:Y:S02]  /*deb0*/  IMAD.MOV.U32 R59, RZ, RZ, R58 ;  /* 0x000000ffff3b7224 */ /* 0x000fe400078e003a */
[----:B------:R-:W-:Y:S02]  /*dec0*/  IMAD.MOV.U32 R27, RZ, RZ, R26 ;  /* 0x000000ffff1b7224 */ /* 0x000fe400078e001a */
.L_x_40810:
[----:B------:R-:W-:Y:S05]  /*ded0*/  BSYNC B1 ;  /* 0x0000000000017941 */ /* 0x000fea0003800000 */
.L_x_40808:
        /* <DEDUP_REMOVED lines=11> */
.L_x_40812:
[----:B------:R-:W-:Y:S01]  /*df90*/  IMAD.MOV.U32 R5, RZ, RZ, R4 ;  /* 0x000000ffff057224 */ /* 0x000fe200078e0004 */
[----:B------:R-:W-:Y:S01]  /*dfa0*/  MOV R71, R68 ;  /* 0x0000004400477202 */ /* 0x000fe20000000f00 */
[----:B------:R-:W-:Y:S02]  /*dfb0*/  IMAD.MOV.U32 R58, RZ, RZ, R57 ;  /* 0x000000ffff3a7224 */ /* 0x000fe400078e0039 */
[----:B------:R-:W-:Y:S02]  /*dfc0*/  IMAD.MOV.U32 R26, RZ, RZ, R25 ;  /* 0x000000ffff1a7224 */ /* 0x000fe400078e0019 */
.L_x_40813:
[----:B------:R-:W-:Y:S05]  /*dfd0*/  BSYNC B1 ;  /* 0x0000000000017941 */ /* 0x000fea0003800000 */
.L_x_40811:
        /* <DEDUP_REMOVED lines=11> */
.L_x_40815:
[----:B------:R-:W-:Y:S01]  /*e090*/  IMAD.MOV.U32 R4, RZ, RZ, R5 ;  /* 0x000000ffff047224 */ /* 0x000fe200078e0005 */
[----:B------:R-:W-:Y:S01]  /*e0a0*/  MOV R68, R71 ;  /* 0x0000004700447202 */ /* 0x000fe20000000f00 */
[----:B------:R-:W-:Y:S02]  /*e0b0*/  IMAD.MOV.U32 R57, RZ, RZ, R56 ;  /* 0x000000ffff397224 */ /* 0x000fe400078e0038 */
[----:B------:R-:W-:Y:S02]  /*e0c0*/  IMAD.MOV.U32 R25, RZ, RZ, R24 ;  /* 0x000000ffff197224 */ /* 0x000fe400078e0018 */
.L_x_40816:
[----:B------:R-:W-:Y:S05]  /*e0d0*/  BSYNC B1 ;  /* 0x0000000000017941 */ /* 0x000fea0003800000 */
.L_x_40814:
        /* <DEDUP_REMOVED lines=11> */
.L_x_40818:
[----:B------:R-:W-:Y:S01]  /*e190*/  IMAD.MOV.U32 R5, RZ, RZ, R4 ;  /* 0x000000ffff057224 */ /* 0x000fe200078e0004 */
[----:B------:R-:W-:Y:S01]  /*e1a0*/  MOV R71, R68 ;  /* 0x0000004400477202 */ /* 0x000fe20000000f00 */
[----:B------:R-:W-:Y:S02]  /*e1b0*/  IMAD.MOV.U32 R56, RZ, RZ, R63 ;  /* 0x000000ffff387224 */ /* 0x000fe400078e003f */
[----:B------:R-:W-:Y:S02]  /*e1c0*/  IMAD.MOV.U32 R24, RZ, RZ, R31 ;  /* 0x000000ffff187224 */ /* 0x000fe400078e001f */
.L_x_40819:
[----:B------:R-:W-:Y:S05]  /*e1d0*/  BSYNC B1 ;  /* 0x0000000000017941 */ /* 0x000fea0003800000 */
.L_x_40817:
        /* <DEDUP_REMOVED lines=11> */
.L_x_40821:
[----:B------:R-:W-:Y:S01]  /*e290*/  IMAD.MOV.U32 R4, RZ, RZ, R5 ;  /* 0x000000ffff047224 */ /* 0x000fe200078e0005 */
[----:B------:R-:W-:Y:S01]  /*e2a0*/  MOV R68, R71 ;  /* 0x0000004700447202 */ /* 0x000fe20000000f00 */
[----:B------:R-:W-:Y:S02]  /*e2b0*/  IMAD.MOV.U32 R63, RZ, RZ, R62 ;  /* 0x000000ffff3f7224 */ /* 0x000fe400078e003e */
[----:B------:R-:W-:Y:S02]  /*e2c0*/  IMAD.MOV.U32 R31, RZ, RZ, R30 ;  /* 0x000000ffff1f7224 */ /* 0x000fe400078e001e */
.L_x_40822:
[----:B------:R-:W-:Y:S05]  /*e2d0*/  BSYNC B1 ;  /* 0x0000000000017941 */ /* 0x000fea0003800000 */
.L_x_40820:
        /* <DEDUP_REMOVED lines=11> */
.L_x_40824:
[----:B------:R-:W-:Y:S01]  /*e390*/  IMAD.MOV.U32 R5, RZ, RZ, R4 ;  /* 0x000000ffff057224 */ /* 0x000fe200078e0004 */
[----:B------:R-:W-:Y:S01]  /*e3a0*/  MOV R71, R68 ;  /* 0x0000004400477202 */ /* 0x000fe20000000f00 */
[----:B------:R-:W-:Y:S02]  /*e3b0*/  IMAD.MOV.U32 R62, RZ, RZ, R61 ;  /* 0x000000ffff3e7224 */ /* 0x000fe400078e003d */
[----:B------:R-:W-:Y:S02]  /*e3c0*/  IMAD.MOV.U32 R30, RZ, RZ, R29 ;  /* 0x000000ffff1e7224 */ /* 0x000fe400078e001d */
.L_x_40825:
[----:B------:R-:W-:Y:S05]  /*e3d0*/  BSYNC B1 ;  /* 0x0000000000017941 */ /* 0x000fea0003800000 */
.L_x_40823:
        /* <DEDUP_REMOVED lines=11> */
.L_x_40827:
[----:B------:R-:W-:Y:S01]  /*e490*/  IMAD.MOV.U32 R4, RZ, RZ, R5 ;  /* 0x000000ffff047224 */ /* 0x000fe200078e0005 */
[----:B------:R-:W-:Y:S01]  /*e4a0*/  MOV R68, R71 ;  /* 0x0000004700447202 */ /* 0x000fe20000000f00 */
[----:B------:R-:W-:Y:S02]  /*e4b0*/  IMAD.MOV.U32 R61, RZ, RZ, R60 ;  /* 0x000000ffff3d7224 */ /* 0x000fe400078e003c */
[----:B------:R-:W-:Y:S02]  /*e4c0*/  IMAD.MOV.U32 R29, RZ, RZ, R28 ;  /* 0x000000ffff1d7224 */ /* 0x000fe400078e001c */
.L_x_40828:
[----:B------:R-:W-:Y:S05]  /*e4d0*/  BSYNC B1 ;  /* 0x0000000000017941 */ /* 0x000fea0003800000 */
.L_x_40826:
        /* <DEDUP_REMOVED lines=11> */
.L_x_40830:
[----:B------:R-:W-:Y:S01]  /*e590*/  IMAD.MOV.U32 R5, RZ, RZ, R4 ;  /* 0x000000ffff057224 */ /* 0x000fe200078e0004 */
[----:B------:R-:W-:Y:S01]  /*e5a0*/  MOV R71, R68 ;  /* 0x0000004400477202 */ /* 0x000fe20000000f00 */
[----:B------:R-:W-:Y:S02]  /*e5b0*/  IMAD.MOV.U32 R60, RZ, RZ, R67 ;  /* 0x000000ffff3c7224 */ /* 0x000fe400078e0043 */
[----:B------:R-:W-:Y:S02]  /*e5c0*/  IMAD.MOV.U32 R28, RZ, RZ, R35 ;  /* 0x000000ffff1c7224 */ /* 0x000fe400078e0023 */
.L_x_40831:
[----:B------:R-:W-:Y:S05]  /*e5d0*/  BSYNC B1 ;  /* 0x0000000000017941 */ /* 0x000fea0003800000 */
.L_x_40829:
        /* <DEDUP_REMOVED lines=11> */
.L_x_40833:
[----:B------:R-:W-:Y:S01]  /*e690*/  IMAD.MOV.U32 R4, RZ, RZ, R5 ;  /* 0x000000ffff047224 */ /* 0x000fe200078e0005 */
[----:B------:R-:W-:Y:S01]  /*e6a0*/  MOV R68, R71 ;  /* 0x0000004700447202 */ /* 0x000fe20000000f00 */
[----:B------:R-:W-:Y:S02]  /*e6b0*/  IMAD.MOV.U32 R67, RZ, RZ, R66 ;  /* 0x000000ffff437224 */ /* 0x000fe400078e0042 */
[----:B------:R-:W-:Y:S02]  /*e6c0*/  IMAD.MOV.U32 R35, RZ, RZ, R34 ;  /* 0x000000ffff237224 */ /* 0x000fe400078e0022 */
.L_x_40834:
[----:B------:R-:W-:Y:S05]  /*e6d0*/  BSYNC B1 ;  /* 0x0000000000017941 */ /* 0x000fea0003800000 */
.L_x_40832:
        /* <DEDUP_REMOVED lines=11> */
.L_x_40836:
[----:B------:R-:W-:Y:S01]  /*e790*/  IMAD.MOV.U32 R5, RZ, RZ, R4 ;  /* 0x000000ffff057224 */ /* 0x000fe200078e0004 */
[----:B------:R-:W-:Y:S01]  /*e7a0*/  MOV R71, R68 ;  /* 0x0000004400477202 */ /* 0x000fe20000000f00 */
[----:B------:R-:W-:Y:S02]  /*e7b0*/  IMAD.MOV.U32 R66, RZ, RZ, R65 ;  /* 0x000000ffff427224 */ /* 0x000fe400078e0041 */
[----:B------:R-:W-:Y:S02]  /*e7c0*/  IMAD.MOV.U32 R34, RZ, RZ, R33 ;  /* 0x000000ffff227224 */ /* 0x000fe400078e0021 */
.L_x_40837:
[----:B------:R-:W-:Y:S05]  /*e7d0*/  BSYNC B1 ;  /* 0x0000000000017941 */ /* 0x000fea0003800000 */
.L_x_40835:
        /* <DEDUP_REMOVED lines=11> */
.L_x_40839:
[----:B------:R-:W-:Y:S01]  /*e890*/  IMAD.MOV.U32 R4, RZ, RZ, R5 ;  /* 0x000000ffff047224 */ /* 0x000fe200078e0005 */
[----:B------:R-:W-:Y:S01]  /*e8a0*/  MOV R68, R71 ;  /* 0x0000004700447202 */ /* 0x000fe20000000f00 */
[----:B------:R-:W-:Y:S02]  /*e8b0*/  IMAD.MOV.U32 R65, RZ, RZ, R64 ;  /* 0x000000ffff417224 */ /* 0x000fe400078e0040 */
[----:B------:R-:W-:Y:S02]  /*e8c0*/  IMAD.MOV.U32 R33, RZ, RZ, R32 ;  /* 0x000000ffff217224 */ /* 0x000fe400078e0020 */
.L_x_40840:
[----:B------:R-:W-:Y:S05]  /*e8d0*/  BSYNC B1 ;  /* 0x0000000000017941 */ /* 0x000fea0003800000 */
.L_x_40838:
        /* <DEDUP_REMOVED lines=11> */
.L_x_40842:
[----:B------:R-:W-:Y:S01]  /*e990*/  IMAD.MOV.U32 R5, RZ, RZ, R4 ;  /* 0x000000ffff057224 */ /* 0x000fe200078e0004 */
[----:B------:R-:W-:Y:S01]  /*e9a0*/  MOV R71, R68 ;  /* 0x0000004400477202 */ /* 0x000fe20000000f00 */
[----:B------:R-:W-:Y:S02]  /*e9b0*/  IMAD.MOV.U32 R32, RZ, RZ, R39 ;  /* 0x000000ffff207224 */ /* 0x000fe400078e0027 */
[----:B------:R-:W-:Y:S02]  /*e9c0*/  IMAD.MOV.U32 R64, RZ, RZ, R75 ;  /* 0x000000ffff407224 */ /* 0x000fe400078e004b */
.L_x_40843:
[----:B------:R-:W-:Y:S05]  /*e9d0*/  BSYNC B1 ;  /* 0x0000000000017941 */ /* 0x000fea0003800000 */
.L_x_40841:
        /* <DEDUP_REMOVED lines=11> */
.L_x_40845:
[----:B------:R-:W-:Y:S01]  /*ea90*/  IMAD.MOV.U32 R73, RZ, RZ, R5 ;  /* 0x000000ffff497224 */ /* 0x000fe200078e0005 */
[----:B------:R-:W-:Y:S01]  /*eaa0*/  MOV R4, R71 ;  /* 0x0000004700047202 */ /* 0x000fe20000000f00 */
[----:B------:R-:W-:Y:S02]  /*eab0*/  IMAD.MOV.U32 R75, RZ, RZ, R74 ;  /* 0x000000ffff4b7224 */ /* 0x000fe400078e004a */
[----:B------:R-:W-:Y:S02]  /*eac0*/  IMAD.MOV.U32 R39, RZ, RZ, R38 ;  /* 0x000000ffff277224 */ /* 0x000fe400078e0026 */
.L_x_40846:
[----:B------:R-:W-:Y:S05]  /*ead0*/  BSYNC B1 ;  /* 0x0000000000017941 */ /* 0x000fea0003800000 */
.L_x_40844:
        /* <DEDUP_REMOVED lines=11> */
.L_x_40848:
[----:B------:R-:W-:Y:S01]  /*eb90*/  IMAD.MOV.U32 R74, RZ, RZ, R6 ;  /* 0x000000ffff4a7224 */ /* 0x000fe200078e0006 */
[----:B------:R-:W-:Y:S01]  /*eba0*/  MOV R38, R37 ;  /* 0x0000002500267202 */ /* 0x000fe20000000f00 */
[--C-:B------:R-:W-:Y:S01]  /*ebb0*/  IMAD.MOV.U32 R5, RZ, RZ, R73.reuse ;  /* 0x000000ffff057224 */ /* 0x100fe200078e0049 */
[----:B------:R-:W-:Y:S01]  /*ebc0*/  MOV R37, R4 ;  /* 0x0000000400257202 */ /* 0x000fe20000000f00 */
[----:B------:R-:W-:Y:S02]  /*ebd0*/  IMAD.MOV.U32 R6, RZ, RZ, R73 ;  /* 0x000000ffff067224 */ /* 0x000fe400078e0049 */
[----:B------:R-:W-:Y:S02]  /*ebe0*/  IMAD.MOV.U32 R68, RZ, RZ, R4 ;  /* 0x000000ffff447224 */ /* 0x000fe400078e0004 */
.L_x_40849:
[----:B------:R-:W-:Y:S05]  /*ebf0*/  BSYNC B1 ;  /* 0x0000000000017941 */ /* 0x000fea0003800000 */
.L_x_40847:
[----:B------:R-:W-:Y:S01]  /*ec00*/  IADD3 R2, R2, 0x4, RZ ;  /* 0x0000000402027810 */ /* 0x000fe20007ffe0ff */
[----:B------:R-:W-:Y:S01]  /*ec10*/  @!P1 CALL.REL.NOINC `(.L_x_40850) ;  /* 0x0000001000009944 */ /* 0x000fe20003c00000 */
[----:B------:R-:W-:Y:S05]  /*ec20*/  BRA `(.L_x_40851) ;  /* 0xffffe02000007947 */ /* 0x000fea000383ffff */
.L_x_40850:
[----:B------:R-:W-:Y:S02]  /*ec30*/  IMAD.MOV.U32 R6, RZ, RZ, R5 ;  /* 0x000000ffff067224 */ /* 0x000fe400078e0005 */
[----:B------:R-:W-:Y:S02]  /*ec40*/  IMAD.MOV.U32 R37, RZ, RZ, R68 ;  /* 0x000000ffff257224 */ /* 0x000fe400078e0044 */
.L_x_40756:
[----:B------:R-:W-:Y:S05]  /*ec50*/  BSYNC B0 ;  /* 0x0000000000007941 */ /* 0x000fea0003800000 */
.L_x_40755:
        /* <DEDUP_REMOVED lines=96> */
[----:B------:R-:W1:Y:S04]  /*f260*/  S2R R68, SR_LANEID ;  /* 0x0000000000447919 */ /* 0x000e680000000000 */
[----:B--2---:R0:W-:Y:S04]  /*f270*/  STL.64 [R1+0xf0], R2 ;  /* 0x0000f00201007387 */ /* 0x0041e80000100a00 */
[----:B---3--:R0:W-:Y:S01]  /*f280*/  STL.64 [R1+0xf8], R4 ;  /* 0x0000f80401007387 */ /* 0x0081e20000100a00 */
[----:B------:R-:W-:Y:S05]  /*f290*/  @P0 BRA `(.L_x_40853) ;  /* 0x0000201000000947 */ /* 0x000fea0003800000 */
[----:B0-----:R-:W-:-:S05]  /*f2a0*/  IMAD.MOV.U32 R2, RZ, RZ, RZ ;  /* 0x000000ffff027224 */ /* 0x001fca00078e00ff */
.L_x_40948:
[----:B------:R-:W-:-:S05]  /*f2b0*/  LEA R3, R2, R1, 0x2 ;  /* 0x0000000102037211 */ /* 0x000fca00078e10ff */
[----:B------:R-:W2:Y:S04]  /*f2c0*/  LDL R4, [R3+0x80] ;  /* 0x0000800003047983 */ /* 0x000ea80000100800 */
        /* <DEDUP_REMOVED lines=19> */
.L_x_40855:
[----:B------:R-:W-:Y:S02]  /*f400*/  IMAD.MOV.U32 R5, RZ, RZ, R69 ;  /* 0x000000ffff057224 */ /* 0x000fe400078e0045 */
[----:B------:R-:W-:Y:S01]  /*f410*/  IMAD.MOV.U32 R3, RZ, RZ, R36 ;  /* 0x000000ffff037224 */ /* 0x000fe200078e0024 */
[----:B------:R-:W-:Y:S01]  /*f420*/  MOV R36, R43 ;  /* 0x0000002b00247202 */ /* 0x000fe20000000f00 */
[----:B------:R-:W-:Y:S02]  /*f430*/  IMAD.MOV.U32 R69, RZ, RZ, R11 ;  /* 0x000000ffff457224 */ /* 0x000fe400078e000b */
.L_x_40856:
[----:B------:R-:W-:Y:S05]  /*f440*/  BSYNC B1 ;  /* 0x0000000000017941 */ /* 0x000fea0003800000 */
.L_x_40854:
        /* <DEDUP_REMOVED lines=11> */
.L_x_40858:
[----:B------:R-:W-:Y:S01]  /*f500*/  IMAD.MOV.U32 R4, RZ, RZ, R3 ;  /* 0x000000ffff047224 */ /* 0x000fe200078e0003 */
[----:B------:R-:W-:Y:S01]  /*f510*/  MOV R11, R10 ;  /* 0x0000000a000b7202 */ /* 0x000fe20000000f00 */
[----:B------:R-:W-:Y:S02]  /*f520*/  IMAD.MOV.U32 R70, RZ, RZ, R5 ;  /* 0x000000ffff467224 */ /* 0x000fe400078e0005 */
[----:B------:R-:W-:Y:S02]  /*f530*/  IMAD.MOV.U32 R43, RZ, RZ, R42 ;  /* 0x000000ffff2b7224 */ /* 0x000fe400078e002a */
.L_x_40859:
[----:B------:R-:W-:Y:S05]  /*f540*/  BSYNC B1 ;  /* 0x0000000000017941 */ /* 0x000fea0003800000 */
.L_x_40857:
        /* <DEDUP_REMOVED lines=11> */
.L_x_40861:
[----:B------:R-:W-:Y:S01]  /*f600*/  IMAD.MOV.U32 R3, RZ, RZ, R4 ;  /* 0x000000ffff037224 */ /* 0x000fe200078e0004 */
[----:B------:R-:W-:Y:S01]  /*f610*/  MOV R10, R9 ;  /* 0x00000009000a7202 */ /* 0x000fe20000000f00 */
[----:B------:R-:W-:Y:S02]  /*f620*/  IMAD.MOV.U32 R5, RZ, RZ, R70 ;  /* 0x000000ffff057224 */ /* 0x000fe400078e0046 */
[----:B------:R-:W-:Y:S02]  /*f630*/  IMAD.MOV.U32 R42, RZ, RZ, R41 ;  /* 0x000000ffff2a7224 */ /* 0x000fe400078e0029 */
.L_x_40862:
[----:B------:R-:W-:Y:S05]  /*f640*/  BSYNC B1 ;  /* 0x0000000000017941 */ /* 0x000fea0003800000 */
.L_x_40860:
        /* <DEDUP_REMOVED lines=11> */
.L_x_40864:
[----:B------:R-:W-:Y:S01]  /*f700*/  IMAD.MOV.U32 R4, RZ, RZ, R3 ;  /* 0x000000ffff047224 */ /* 0x000fe200078e0003 */
[----:B------:R-:W-:Y:S01]  /*f710*/  MOV R9, R8 ;  /* 0x0000000800097202 */ /* 0x000fe20000000f00 */
[----:B------:R-:W-:Y:S02]  /*f720*/  IMAD.MOV.U32 R70, RZ, RZ, R5 ;  /* 0x000000ffff467224 */ /* 0x000fe400078e0005 */
[----:B------:R-:W-:Y:S02]  /*f730*/  IMAD.MOV.U32 R41, RZ, RZ, R40 ;  /* 0x000000ffff297224 */ /* 0x000fe400078e0028 */
.L_x_40865:
[----:B------:R-:W-:Y:S05]  /*f740*/  BSYNC B1 ;  /* 0x0000000000017941 */ /* 0x000fea0003800000 */
.L_x_40863:
        /* <DEDUP_REMOVED lines=11> */
.L_x_40867:
[----:B------:R-:W-:Y:S01]  /*f800*/  IMAD.MOV.U32 R3, RZ, RZ, R4 ;  /* 0x000000ffff037224 */ /* 0x000fe200078e0004 */
[----:B------:R-:W-:Y:S01]  /*f810*/  MOV R8, R15 ;  /* 0x0000000f00087202 */ /* 0x000fe20000000f00 */
[----:B------:R-:W-:Y:S02]  /*f820*/  IMAD.MOV.U32 R5, RZ, RZ, R70 ;  /* 0x000000ffff057224 */ /* 0x000fe400078e0046 */
[----:B------:R-:W-:Y:S02]  /*f830*/  IMAD.MOV.U32 R40, RZ, RZ, R47 ;  /* 0x000000ffff287224 */ /* 0x000fe400078e002f */
.L_x_40868:
[----:B------:R-:W-:Y:S05]  /*f840*/  BSYNC B1 ;  /* 0x0000000000017941 */ /* 0x000fea0003800000 */
.L_x_40866:
        /* <DEDUP_REMOVED lines=11> */
.L_x_40870:
[----:B------:R-:W-:Y:S01]  /*f900*/  IMAD.MOV.U32 R4, RZ, RZ, R3 ;  /* 0x000000ffff047224 */ /* 0x000fe200078e0003 */
[----:B------:R-:W-:Y:S01]  /*f910*/  MOV R15, R14 ;  /* 0x0000000e000f7202 */ /* 0x000fe20000000f00 */
[----:B------:R-:W-:Y:S02]  /*f920*/  IMAD.MOV.U32 R70, RZ, RZ, R5 ;  /* 0x000000ffff467224 */ /* 0x000fe400078e0005 */
[----:B------:R-:W-:Y:S02]  /*f930*/  IMAD.MOV.U32 R47, RZ, RZ, R46 ;  /* 0x000000ffff2f7224 */ /* 0x000fe400078e002e */
.L_x_40871:
[----:B------:R-:W-:Y:S05]  /*f940*/  BSYNC B1 ;  /* 0x0000000000017941 */ /* 0x000fea0003800000 */
.L_x_40869:
        /* <DEDUP_REMOVED lines=11> */
.L_x_40873:
[----:B------:R-:W-:Y:S01]  /*fa00*/  IMAD.MOV.U32 R3, RZ, RZ, R4 ;  /* 0x000000ffff037224 */ /* 0x000fe200078e0004 */
[----:B------:R-:W-:Y:S01]  /*fa10*/  MOV R14, R13 ;  /* 0x0000000d000e7202 */ /* 0x000fe20000000f00 */
[----:B------:R-:W-:Y:S02]  /*fa20*/  IMAD.MOV.U32 R5, RZ, RZ, R70 ;  /* 0x000000ffff057224 */ /* 0x000fe400078e0046 */
[----:B------:R-:W-:Y:S02]  /*fa30*/  IMAD.MOV.U32 R46, RZ, RZ, R45 ;  /* 0x000000ffff2e7224 */ /* 0x000fe400078e002d */
.L_x_40874:
[----:B------:R-:W-:Y:S05]  /*fa40*/  BSYNC B1 ;  /* 0x0000000000017941 */ /* 0x000fea0003800000 */
.L_x_40872:
        /* <DEDUP_REMOVED lines=11> */
.L_x_40876:
[----:B------:R-:W-:Y:S01]  /*fb00*/  IMAD.MOV.U32 R4, RZ, RZ, R3 ;  /* 0x000000ffff047224 */ /* 0x000fe200078e0003 */
[----:B------:R-:W-:Y:S01]  /*fb10*/  MOV R13, R12 ;  /* 0x0000000c000d7202 */ /* 0x000fe20000000f00 */
[----:B------:R-:W-:Y:S02]  /*fb20*/  IMAD.MOV.U32 R70, RZ, RZ, R5 ;  /* 0x000000ffff467224 */ /* 0x000fe400078e0005 */
[----:B------:R-:W-:Y:S02]  /*fb30*/  IMAD.MOV.U32 R45, RZ, RZ, R44 ;  /* 0x000000ffff2d7224 */ /* 0x000fe400078e002c */
.L_x_40877:
[----:B------:R-:W-:Y:S05]  /*fb40*/  BSYNC B1 ;  /* 0x0000000000017941 */ /* 0x000fea0003800000 */
.L_x_40875:
        /* <DEDUP_REMOVED lines=11> */
.L_x_40879:
[----:B------:R-:W-:Y:S01]  /*fc00*/  IMAD.MOV.U32 R3, RZ, RZ, R4 ;  /* 0x000000ffff037224 */ /* 0x000fe200078e0004 */
[----:B------:R-:W-:Y:S01]  /*fc10*/  MOV R12, R19 ;  /* 0x00000013000c7202 */ /* 0x000fe20000000f00 */
[----:B------:R-:W-:Y:S02]  /*fc20*/  IMAD.MOV.U32 R5, RZ, RZ, R70 ;  /* 0x000000ffff057224 */ /* 0x000fe400078e0046 */
[----:B------:R-:W-:Y:S02]  /*fc30*/  IMAD.MOV.U32 R44, RZ, RZ, R51 ;  /* 0x000000ffff2c7224 */ /* 0x000fe400078e0033 */
.L_x_40880:
[----:B------:R-:W-:Y:S05]  /*fc40*/  BSYNC B1 ;  /* 0x0000000000017941 */ /* 0x000fea0003800000 */
.L_x_40878:
        /* <DEDUP_REMOVED lines=11> */
.L_x_40882:
[----:B------:R-:W-:Y:S01]  /*fd00*/  IMAD.MOV.U32 R4, RZ, RZ, R3 ;  /* 0x000000ffff047224 */ /* 0x000fe200078e0003 */
[----:B------:R-:W-:Y:S01]  /*fd10*/  MOV R19, R18 ;  /* 0x0000001200137202 */ /* 0x000fe20000000f00 */
[----:B------:R-:W-:Y:S02]  /*fd20*/  IMAD.MOV.U32 R70, RZ, RZ, R5 ;  /* 0x000000ffff467224 */ /* 0x000fe400078e0005 */
[----:B------:R-:W-:Y:S02]  /*fd30*/  IMAD.MOV.U32 R51, RZ, RZ, R50 ;  /* 0x000000ffff337224 */ /* 0x000fe400078e0032 */
.L_x_40883:
[----:B------:R-:W-:Y:S05]  /*fd40*/  BSYNC B1 ;  /* 0x0000000000017941 */ /* 0x000fea0003800000 */
.L_x_40881:
        /* <DEDUP_REMOVED lines=11> */
.L_x_40885:
[----:B------:R-:W-:Y:S01]  /*fe00*/  IMAD.MOV.U32 R3, RZ, RZ, R4 ;  /* 0x000000ffff037224 */ /* 0x000fe200078e0004 */
[----:B------:R-:W-:Y:S01]  /*fe10*/  MOV R18, R17 ;  /* 0x0000001100127202 */ /* 0x000fe20000000f00 */
[----:B------:R-:W-:Y:S02]  /*fe20*/  IMAD.MOV.U32 R5, RZ, RZ, R70 ;  /* 0x000000ffff057224 */ /* 0x000fe400078e0046 */
[----:B------:R-:W-:Y:S02]  /*fe30*/  IMAD.MOV.U32 R50, RZ, RZ, R49 ;  /* 0x000000ffff327224 */ /* 0x000fe400078e0031 */
.L_x_40886:
[----:B------:R-:W-:Y:S05]  /*fe40*/  BSYNC B1 ;  /* 0x0000000000017941 */ /* 0x000fea0003800000 */
.L_x_40884:
        /* <DEDUP_REMOVED lines=11> */
.L_x_40888:
[----:B------:R-:W-:Y:S01]  /*ff00*/  IMAD.MOV.U32 R4, RZ, RZ, R3 ;  /* 0x000000ffff047224 */ /* 0x000fe200078e0003 */
[----:B------:R-:W-:Y:S01]  /*ff10*/  MOV R17, R16 ;  /* 0x0000001000117202 */ /* 0x000fe20000000f00 */
[----:B------:R-:W-:Y:S02]  /*ff20*/  IMAD.MOV.U32 R70, RZ, RZ, R5 ;  /* 0x000000ffff467224 */ /* 0x000fe400078e0005 */
[----:B------:R-:W-:Y:S02]  /*ff30*/  IMAD.MOV.U32 R49, RZ, RZ, R48 ;  /* 0x000000ffff317224 */ /* 0x000fe400078e0030 */
.L_x_40889:
[----:B------:R-:W-:Y:S05]  /*ff40*/  BSYNC B1 ;  /* 0x0000000000017941 */ /* 0x000fea0003800000 */
.L_x_40887:
        /* <DEDUP_REMOVED lines=11> */
.L_x_40891:
[----:B------:R-:W-:Y:S01]  /*10000*/  IMAD.MOV.U32 R3, RZ, RZ, R4 ;  /* 0x000000ffff037224 */ /* 0x000fe200078e0004 */
[----:B------:R-:W-:Y:S01]  /*10010*/  MOV R16, R23 ;  /* 0x0000001700107202 */ /* 0x000fe20000000f00 */
[----:B------:R-:W-:Y:S02]  /*10020*/  IMAD.MOV.U32 R5, RZ, RZ, R70 ;  /* 0x000000ffff057224 */ /* 0x000fe400078e0046 */
[----:B------:R-:W-:Y:S02]  /*10030*/  IMAD.MOV.U32 R48, RZ, RZ, R55 ;  /* 0x000000ffff307224 */ /* 0x000fe400078e0037 */
.L_x_40892:
[----:B------:R-:W-:Y:S05]  /*10040*/  BSYNC B1 ;  /* 0x0000000000017941 */ /* 0x000fea0003800000 */
.L_x_40890:
        /* <DEDUP_REMOVED lines=11> */
.L_x_40894:
[----:B------:R-:W-:Y:S01]  /*10100*/  IMAD.MOV.U32 R4, RZ, RZ, R3 ;  /* 0x000000ffff047224 */ /* 0x000fe200078e0003 */
[----:B------:R-:W-:Y:S01]  /*10110*/  MOV R23, R22 ;  /* 0x0000001600177202 */ /* 0x000fe20000000f00 */
[----:B------:R-:W-:Y:S02]  /*10120*/  IMAD.MOV.U32 R70, RZ, RZ, R5 ;  /* 0x000000ffff467224 */ /* 0x000fe400078e0005 */
[----:B------:R-:W-:Y:S02]  /*10130*/  IMAD.MOV.U32 R55, RZ, RZ, R54 ;  /* 0x000000ffff377224 */ /* 0x000fe400078e0036 */
.L_x_40895:
[----:B------:R-:W-:Y:S05]  /*10140*/  BSYNC B1 ;  /* 0x0000000000017941 */ /* 0x000fea0003800000 */
.L_x_40893:
        /* <DEDUP_REMOVED lines=11> */
.L_x_40897:
[----:B------:R-:W-:Y:S01]  /*10200*/  IMAD.MOV.U32 R3, RZ, RZ, R4 ;  /* 0x000000ffff037224 */ /* 0x000fe200078e0004 */
[----:B------:R-:W-:Y:S01]  /*10210*/  MOV R22, R21 ;  /* 0x0000001500167202 */ /* 0x000fe20000000f00 */
[----:B------:R-:W-:Y:S02]  /*10220*/  IMAD.MOV.U32 R5, RZ, RZ, R70 ;  /* 0x000000ffff057224 */ /* 0x000fe400078e0046 */
[----:B------:R-:W-:Y:S02]  /*10230*/  IMAD.MOV.U32 R54, RZ, RZ, R53 ;  /* 0x000000ffff367224 */ /* 0x000fe400078e0035 */
.L_x_40898:
[----:B------:R-:W-:Y:S05]  /*10240*/  BSYNC B1 ;  /* 0x0000000000017941 */ /* 0x000fea0003800000 */
.L_x_40896:
        /* <DEDUP_REMOVED lines=11> */
.L_x_40900:
[----:B------:R-:W-:Y:S01]  /*10300*/  IMAD.MOV.U32 R4, RZ, RZ, R3 ;  /* 0x000000ffff047224 */ /* 0x000fe200078e0003 */
[----:B------:R-:W-:Y:S01]  /*10310*/  MOV R21, R20 ;  /* 0x0000001400157202 */ /* 0x000fe20000000f00 */
[----:B------:R-:W-:Y:S02]  /*10320*/  IMAD.MOV.U32 R70, RZ, RZ, R5 ;  /* 0x000000ffff467224 */ /* 0x000fe400078e0005 */
[----:B------:R-:W-:Y:S02]  /*10330*/  IMAD.MOV.U32 R53, RZ, RZ, R52 ;  /* 0x000000ffff357224 */ /* 0x000fe400078e0034 */
.L_x_40901:
[----:B------:R-:W-:Y:S05]  /*10340*/  BSYNC B1 ;  /* 0x0000000000017941 */ /* 0x000fea0003800000 */
.L_x_40899:
        /* <DEDUP_REMOVED lines=11> */
.L_x_40903:
[----:B------:R-:W-:Y:S01]  /*10400*/  IMAD.MOV.U32 R3, RZ, RZ, R4 ;  /* 0x000000ffff037224 */ /* 0x000fe200078e0004 */
[----:B------:R-:W-:Y:S01]  /*10410*/  MOV R20, R27 ;  /* 0x0000001b00147202 */ /* 0x000fe20000000f00 */
[----:B------:R-:W-:Y:S02]  /*10420*/  IMAD.MOV.U32 R5, RZ, RZ, R70 ;  /* 0x000000ffff057224 */ /* 0x000fe400078e0046 */
[----:B------:R-:W-:Y:S02]  /*10430*/  IMAD.MOV.U32 R52, RZ, RZ, R59 ;  /* 0x000000ffff347224 */ /* 0x000fe400078e003b */
.L_x_40904:
[----:B------:R-:W-:Y:S05]  /*10440*/  BSYNC B1 ;  /* 0x0000000000017941 */ /* 0x000fea0003800000 */
.L_x_40902:
        /* <DEDUP_REMOVED lines=11> */
.L_x_40906:
[----:B------:R-:W-:Y:S01]  /*10500*/  IMAD.MOV.U32 R4, RZ, RZ, R3 ;  /* 0x000000ffff047224 */ /* 0x000fe200078e0003 */
[----:B------:R-:W-:Y:S01]  /*10510*/  MOV R27, R26 ;  /* 0x0000001a001b7202 */ /* 0x000fe20000000f00 */
[----:B------:R-:W-:Y:S02]  /*10520*/  IMAD.MOV.U32 R70, RZ, RZ, R5 ;  /* 0x000000ffff467224 */ /* 0x000fe400078e0005 */
[----:B------:R-:W-:Y:S02]  /*10530*/  IMAD.MOV.U32 R59, RZ, RZ, R58 ;  /* 0x000000ffff3b7224 */ /* 0x000fe400078e003a */
.L_x_40907:
[----:B------:R-:W-:Y:S05]  /*10540*/  BSYNC B1 ;  /* 0x0000000000017941 */ /* 0x000fea0003800000 */
.L_x_40905:
        /* <DEDUP_REMOVED lines=11> */
.L_x_40909:
[----:B------:R-:W-:Y:S01]  /*10600*/  IMAD.MOV.U32 R3, RZ, RZ, R4 ;  /* 0x000000ffff037224 */ /* 0x000fe200078e0004 */
[----:B------:R-:W-:Y:S01]  /*10610*/  MOV R26, R25 ;  /* 0x00000019001a7202 */ /* 0x000fe20000000f00 */
[----:B------:R-:W-:Y:S02]  /*10620*/  IMAD.MOV.U32 R5, RZ, RZ, R70 ;  /* 0x000000ffff057224 */ /* 0x000fe400078e0046 */
[----:B------:R-:W-:Y:S02]  /*10630*/  IMAD.MOV.U32 R58, RZ, RZ, R57 ;  /* 0x000000ffff3a7224 */ /* 0x000fe400078e0039 */
.L_x_40910:
[----:B------:R-:W-:Y:S05]  /*10640*/  BSYNC B1 ;  /* 0x0000000000017941 */ /* 0x000fea0003800000 */
.L_x_40908:
        /* <DEDUP_REMOVED lines=11> */
.L_x_40912:
[----:B------:R-:W-:Y:S01]  /*10700*/  IMAD.MOV.U32 R4, RZ, RZ, R3 ;  /* 0x000000ffff047224 */ /* 0x000fe200078e0003 */
[----:B------:R-:W-:Y:S01]  /*10710*/  MOV R25, R24 ;  /* 0x0000001800197202 */ /* 0x000fe20000000f00 */
[----:B------:R-:W-:Y:S02]  /*10720*/  IMAD.MOV.U32 R70, RZ, RZ, R5 ;  /* 0x000000ffff467224 */ /* 0x000fe400078e0005 */
[----:B------:R-:W-:Y:S02]  /*10730*/  IMAD.MOV.U32 R57, RZ, RZ, R56 ;  /* 0x000000ffff397224 */ /* 0x000fe400078e0038 */
.L_x_40913:
[----:B------:R-:W-:Y:S05]  /*10740*/  BSYNC B1 ;  /* 0x0000000000017941 */ /* 0x000fea0003800000 */
.L_x_40911:
        /* <DEDUP_REMOVED lines=11> */
.L_x_40915:
[----:B------:R-:W-:Y:S01]  /*10800*/  IMAD.MOV.U32 R3, RZ, RZ, R4 ;  /* 0x000000ffff037224 */ /* 0x000fe200078e0004 */
[----:B------:R-:W-:Y:S01]  /*10810*/  MOV R24, R31 ;  /* 0x0000001f00187202 */ /* 0x000fe20000000f00 */
[----:B------:R-:W-:Y:S02]  /*10820*/  IMAD.MOV.U32 R5, RZ, RZ, R70 ;  /* 0x000000ffff057224 */ /* 0x000fe400078e0046 */
[----:B------:R-:W-:Y:S02]  /*10830*/  IMAD.MOV.U32 R56, RZ, RZ, R63 ;  /* 0x000000ffff387224 */ /* 0x000fe400078e003f */
.L_x_40916:
[----:B------:R-:W-:Y:S05]  /*10840*/  BSYNC B1 ;  /* 0x0000000000017941 */ /* 0x000fea0003800000 */
.L_x_40914:
        /* <DEDUP_REMOVED lines=11> */
.L_x_40918:
[----:B------:R-:W-:Y:S01]  /*10900*/  IMAD.MOV.U32 R4, RZ, RZ, R3 ;  /* 0x000000ffff047224 */ /* 0x000fe200078e0003 */
[----:B------:R-:W-:Y:S01]  /*10910*/  MOV R31, R30 ;  /* 0x0000001e001f7202 */ /* 0x000fe20000000f00 */
[----:B------:R-:W-:Y:S02]  /*10920*/  IMAD.MOV.U32 R70, RZ, RZ, R5 ;  /* 0x000000ffff467224 */ /* 0x000fe400078e0005 */
[----:B------:R-:W-:Y:S02]  /*10930*/  IMAD.MOV.U32 R63, RZ, RZ, R62 ;  /* 0x000000ffff3f7224 */ /* 0x000fe400078e003e */
.L_x_40919:
[----:B------:R-:W-:Y:S05]  /*10940*/  BSYNC B1 ;  /* 0x0000000000017941 */ /* 0x000fea0003800000 */
.L_x_40917:
        /* <DEDUP_REMOVED lines=11> */
.L_x_40921:
[----:B------:R-:W-:Y:S01]  /*10a00*/  IMAD.MOV.U32 R3, RZ, RZ, R4 ;  /* 0x000000ffff037224 */ /* 0x000fe200078e0004 */
[----:B------:R-:W-:Y:S01]  /*10a10*/  MOV R30, R29 ;  /* 0x0000001d001e7202 */ /* 0x000fe20000000f00 */
[----:B------:R-:W-:Y:S02]  /*10a20*/  IMAD.MOV.U32 R5, RZ, RZ, R70 ;  /* 0x000000ffff057224 */ /* 0x000fe400078e0046 */
[----:B------:R-:W-:Y:S02]  /*10a30*/  IMAD.MOV.U32 R62, RZ, RZ, R61 ;  /* 0x000000ffff3e7224 */ /* 0x000fe400078e003d */
.L_x_40922:
[----:B------:R-:W-:Y:S05]  /*10a40*/  BSYNC B1 ;  /* 0x0000000000017941 */ /* 0x000fea0003800000 */
.L_x_40920:
        /* <DEDUP_REMOVED lines=11> */
.L_x_40924:
[----:B------:R-:W-:Y:S01]  /*10b00*/  IMAD.MOV.U32 R4, RZ, RZ, R3 ;  /* 0x000000ffff047224 */ /* 0x000fe200078e0003 */
[----:B------:R-:W-:Y:S01]  /*10b10*/  MOV R29, R28 ;  /* 0x0000001c001d7202 */ /* 0x000fe20000000f00 */
[----:B------:R-:W-:Y:S02]  /*10b20*/  IMAD.MOV.U32 R70, RZ, RZ, R5 ;  /* 0x000000ffff467224 */ /* 0x000fe400078e0005 */
[----:B------:R-:W-:Y:S02]  /*10b30*/  IMAD.MOV.U32 R61, RZ, RZ, R60 ;  /* 0x000000ffff3d7224 */ /* 0x000fe400078e003c */
.L_x_40925:
[----:B------:R-:W-:Y:S05]  /*10b40*/  BSYNC B1 ;  /* 0x0000000000017941 */ /* 0x000fea0003800000 */
.L_x_40923:
        /* <DEDUP_REMOVED lines=11> */
.L_x_40927:
[----:B------:R-:W-:Y:S01]  /*10c00*/  IMAD.MOV.U32 R3, RZ, RZ, R4 ;  /* 0x000000ffff037224 */ /* 0x000fe200078e0004 */
[----:B------:R-:W-:Y:S01]  /*10c10*/  MOV R28, R35 ;  /* 0x00000023001c7202 */ /* 0x000fe20000000f00 */
[----:B------:R-:W-:Y:S02]  /*10c20*/  IMAD.MOV.U32 R5, RZ, RZ, R70 ;  /* 0x000000ffff057224 */ /* 0x000fe400078e0046 */
[----:B------:R-:W-:Y:S02]  /*10c30*/  IMAD.MOV.U32 R60, RZ, RZ, R67 ;  /* 0x000000ffff3c7224 */ /* 0x000fe400078e0043 */
.L_x_40928:
[----:B------:R-:W-:Y:S05]  /*10c40*/  BSYNC B1 ;  /* 0x0000000000017941 */ /* 0x000fea0003800000 */
.L_x_40926:
        /* <DEDUP_REMOVED lines=11> */
.L_x_40930:
[----:B------:R-:W-:Y:S01]  /*10d00*/  IMAD.MOV.U32 R4, RZ, RZ, R3 ;  /* 0x000000ffff047224 */ /* 0x000fe200078e0003 */
[----:B------:R-:W-:Y:S01]  /*10d10*/  MOV R35, R34 ;  /* 0x0000002200237202 */ /* 0x000fe20000000f00 */
[----:B------:R-:W-:Y:S02]  /*10d20*/  IMAD.MOV.U32 R70, RZ, RZ, R5 ;  /* 0x000000ffff467224 */ /* 0x000fe400078e0005 */
[----:B------:R-:W-:Y:S02]  /*10d30*/  IMAD.MOV.U32 R67, RZ, RZ, R66 ;  /* 0x000000ffff437224 */ /* 0x000fe400078e0042 */
.L_x_40931:
[----:B------:R-:W-:Y:S05]  /*10d40*/  BSYNC B1 ;  /* 0x0000000000017941 */ /* 0x000fea0003800000 */
.L_x_40929:
        /* <DEDUP_REMOVED lines=11> */
.L_x_40933:
[----:B------:R-:W-:Y:S01]  /*10e00*/  IMAD.MOV.U32 R3, RZ, RZ, R4 ;  /* 0x000000ffff037224 */ /* 0x000fe200078e0004 */
[----:B------:R-:W-:Y:S01]  /*10e10*/  MOV R34, R33 ;  /* 0x0000002100227202 */ /* 0x000fe20000000f00 */
[----:B------:R-:W-:Y:S02]  /*10e20*/  IMAD.MOV.U32 R5, RZ, RZ, R70 ;  /* 0x000000ffff057224 */ /* 0x000fe400078e0046 */
[----:B------:R-:W-:Y:S02]  /*10e30*/  IMAD.MOV.U32 R66, RZ, RZ, R65 ;  /* 0x000000ffff427224 */ /* 0x000fe400078e0041 */
.L_x_40934:
[----:B------:R-:W-:Y:S05]  /*10e40*/  BSYNC B1 ;  /* 0x0000000000017941 */ /* 0x000fea0003800000 */
.L_x_40932:
        /* <DEDUP_REMOVED lines=11> */
.L_x_40936:
[----:B------:R-:W-:Y:S01]  /*10f00*/  IMAD.MOV.U32 R4, RZ, RZ, R3 ;  /* 0x000000ffff047224 */ /* 0x000fe200078e0003 */
[----:B------:R-:W-:Y:S01]  /*10f10*/  MOV R33, R32 ;  /* 0x0000002000217202 */ /* 0x000fe20000000f00 */
[----:B------:R-:W-:Y:S02]  /*10f20*/  IMAD.MOV.U32 R70, RZ, RZ, R5 ;  /* 0x000000ffff467224 */ /* 0x000fe400078e0005 */
[----:B------:R-:W-:Y:S02]  /*10f30*/  IMAD.MOV.U32 R65, RZ, RZ, R64 ;  /* 0x000000ffff417224 */ /* 0x000fe400078e0040 */
.L_x_40937:
[----:B------:R-:W-:Y:S05]  /*10f40*/  BSYNC B1 ;  /* 0x0000000000017941 */ /* 0x000fea0003800000 */
.L_x_40935:
        /* <DEDUP_REMOVED lines=11> */
.L_x_40939:
[----:B------:R-:W-:Y:S01]  /*11000*/  IMAD.MOV.U32 R3, RZ, RZ, R4 ;  /* 0x000000ffff037224 */ /* 0x000fe200078e0004 */
[----:B------:R-:W-:Y:S01]  /*11010*/  MOV R64, R75 ;  /* 0x0000004b00407202 */ /* 0x000fe20000000f00 */
[----:B------:R-:W-:Y:S02]  /*11020*/  IMAD.MOV.U32 R5, RZ, RZ, R70 ;  /* 0x000000ffff057224 */ /* 0x000fe400078e0046 */
[----:B------:R-:W-:Y:S02]  /*11030*/  IMAD.MOV.U32 R32, RZ, RZ, R39 ;  /* 0x000000ffff207224 */ /* 0x000fe400078e0027 */
.L_x_40940:
[----:B------:R-:W-:Y:S05]  /*11040*/  BSYNC B1 ;  /* 0x0000000000017941 */ /* 0x000fea0003800000 */
.L_x_40938:
        /* <DEDUP_REMOVED lines=11> */
.L_x_40942:
[----:B------:R-:W-:Y:S01]  /*11100*/  IMAD.MOV.U32 R7, RZ, RZ, R3 ;  /* 0x000000ffff077224 */ /* 0x000fe200078e0003 */
[----:B------:R-:W-:Y:S01]  /*11110*/  MOV R39, R38 ;  /* 0x0000002600277202 */ /* 0x000fe20000000f00 */
[----:B------:R-:W-:Y:S02]  /*11120*/  IMAD.MOV.U32 R4, RZ, RZ, R5 ;  /* 0x000000ffff047224 */ /* 0x000fe400078e0005 */
[----:B------:R-:W-:Y:S02]  /*11130*/  IMAD.MOV.U32 R75, RZ, RZ, R74 ;  /* 0x000000ffff4b7224 */ /* 0x000fe400078e004a */
.L_x_40943:
[----:B------:R-:W-:Y:S05]  /*11140*/  BSYNC B1 ;  /* 0x0000000000017941 */ /* 0x000fea0003800000 */
.L_x_40941:
        /* <DEDUP_REMOVED lines=11> */
.L_x_40945:
[----:B------:R-:W-:Y:S01]  /*11200*/  IMAD.MOV.U32 R74, RZ, RZ, R6 ;  /* 0x000000ffff4a7224 */ /* 0x000fe200078e0006 */
[----:B------:R-:W-:Y:S01]  /*11210*/  MOV R6, R7 ;  /* 0x0000000700067202 */ /* 0x000fe20000000f00 */
[----:B------:R-:W-:Y:S02]  /*11220*/  IMAD.MOV.U32 R38, RZ, RZ, R37 ;  /* 0x000000ffff267224 */ /* 0x000fe400078e0025 */
[----:B------:R-:W-:Y:S02]  /*11230*/  IMAD.MOV.U32 R3, RZ, RZ, R7 ;  /* 0x000000ffff037224 */ /* 0x000fe400078e0007 */
[--C-:B------:R-:W-:Y:S02]  /*11240*/  IMAD.MOV.U32 R5, RZ, RZ, R4.reuse ;  /* 0x000000ffff057224 */ /* 0x100fe400078e0004 */
[----:B------:R-:W-:Y:S02]  /*11250*/  IMAD.MOV.U32 R37, RZ, RZ, R4 ;  /* 0x000000ffff257224 */ /* 0x000fe400078e0004 */
.L_x_40946:
[----:B------:R-:W-:Y:S05]  /*11260*/  BSYNC B1 ;  /* 0x0000000000017941 */ /* 0x000fea0003800000 */
.L_x_40944:
[----:B------:R-:W-:Y:S01]  /*11270*/  @!P1 CALL.REL.NOINC `(.L_x_40947) ;  /* 0x0000001000009944 */ /* 0x000fe20003c00000 */
[----:B------:R-:W-:Y:S05]  /*11280*/  BRA `(.L_x_40948) ;  /* 0xffffe02000007947 */ /* 0x000fea000383ffff */
.L_x_40947:
[----:B------:R-:W-:Y:S01]  /*11290*/  IMAD.MOV.U32 R6, RZ, RZ, R3 ;  /* 0x000000ffff067224 */ /* 0x000fe200078e0003 */
[----:B------:R-:W-:Y:S02]  /*112a0*/  MOV R37, R5 ;  /* 0x0000000500257202 */ /* 0x000fe40000000f00 */
.L_x_40853:
[----:B------:R-:W-:Y:S05]  /*112b0*/  BSYNC B0 ;  /* 0x0000000000007941 */ /* 0x000fea0003800000 */
.L_x_40852:
[----:B-1----:R-:W-:Y:S01]  /*112c0*/  ISETP.NE.AND P0, PT, R68, RZ, PT ;  /* 0x000000ff4400720c */ /* 0x002fe20003f05270 */
[----:B------:R-:W-:Y:S01]  /*112d0*/  BSSY B0, `(.L_x_40949) ;  /* 0x0000016000007945 */ /* 0x000fe20003800000 */
[----:B0-----:R-:W-:-:S02]  /*112e0*/  IMAD.MOV.U32 R5, RZ, RZ, R64 ;  /* 0x000000ffff057224 */ /* 0x001fc400078e0040 */
[----:B------:R-:W-:-:S09]  /*112f0*/  IMAD.MOV.U32 R2, RZ, RZ, R65 ;  /* 0x000000ffff027224 */ /* 0x000fd200078e0041 */
[----:B------:R-:W-:Y:S05]  /*11300*/  @P0 BRA `(.L_x_40950) ;  /* 0x0000012000000947 */ /* 0x000fea0003800000 */
        /* <DEDUP_REMOVED lines=18> */
.L_x_40950:
[----:B------:R-:W-:Y:S05]  /*11430*/  BSYNC B0 ;  /* 0x0000000000007941 */ /* 0x000fea0003800000 */
.L_x_40949:
[----:B0-----:R-:W-:Y:S01]  /*11440*/  IMAD.MOV.U32 R65, RZ, RZ, R60 ;  /* 0x000000ffff417224 */ /* 0x001fe200078e003c */
[----:B------:R-:W-:Y:S01]  /*11450*/  MOV R64, R67 ;  /* 0x0000004300407202 */ /* 0x000fe20000000f00 */
[----:B------:R-:W-:Y:S01]  /*11460*/  IMAD.MOV.U32 R60, RZ, RZ, R61 ;  /* 0x000000ffff3c7224 */ /* 0x000fe200078e003d */
[----:B------:R-:W-:Y:S01]  /*11470*/  BAR.SYNC.DEFER_BLOCKING 0x0 ;  /* 0x0000000000007b1d */ /* 0x000fe20000010000 */
[----:B------:R-:W-:Y:S01]  /*11480*/  IMAD.MOV.U32 R61, RZ, RZ, R62 ;  /* 0x000000ffff3d7224 */ /* 0x000fe200078e003e */
[----:B------:R-:W-:Y:S01]  /*11490*/  MOV R62, R63 ;  /* 0x0000003f003e7202 */ /* 0x000fe20000000f00 */
[----:B------:R-:W-:-:S02]  /*114a0*/  IMAD.MOV.U32 R63, RZ, RZ, R56 ;  /* 0x000000ffff3f7224 */ /* 0x000fc400078e0038 */
[----:B------:R-:W-:Y:S01]  /*114b0*/  IMAD.MOV.U32 R56, RZ, RZ, R57 ;  /* 0x000000ffff387224 */ /* 0x000fe200078e0039 */
[----:B------:R-:W-:Y:S01]  /*114c0*/  STL.64 [R1+0x118], R64 ;  /* 0x0001184001007387 */ /* 0x000fe20000100a00 */
[----:B------:R-:W-:Y:S01]  /*114d0*/  IMAD.MOV.U32 R57, RZ, RZ, R58 ;  /* 0x000000ffff397224 */ /* 0x000fe200078e003a */
[----:B------:R-:W-:Y:S01]  /*114e0*/  MOV R58, R59 ;  /* 0x0000003b003a7202 */ /* 0x000fe20000000f00 */
[----:B------:R-:W-:Y:S01]  /*114f0*/  IMAD.MOV.U32 R59, RZ, RZ, R52 ;  /* 0x000000ffff3b7224 */ /* 0x000fe200078e0034 */
[----:B------:R-:W-:Y:S01]  /*11500*/  STL.64 [R1+0x120], R60 ;  /* 0x0001203c01007387 */ /* 0x000fe20000100a00 */
[----:B------:R-:W-:Y:S01]  /*11510*/  IMAD.MOV.U32 R52, RZ, RZ, R53 ;  /* 0x000000ffff347224 */ /* 0x000fe200078e0035 */
[----:B------:R-:W-:Y:S01]  /*11520*/  BSSY B0, `(.L_x_40951) ;  /* 0x00002b5000007945 */ /* 0x000fe20003800000 */
[----:B------:R-:W-:Y:S01]  /*11530*/  IMAD.MOV.U32 R53, RZ, RZ, R54 ;  /* 0x000000ffff357224 */ /* 0x000fe200078e0036 */
[----:B------:R-:W-:Y:S01]  /*11540*/  MOV R54, R55 ;  /* 0x0000003700367202 */ /* 0x000fe20000000f00 */
[----:B------:R-:W-:Y:S01]  /*11550*/  IMAD.MOV.U32 R55, RZ, RZ, R48 ;  /* 0x000000ffff377224 */ /* 0x000fe200078e0030 */
[----:B------:R-:W-:Y:S01]  /*11560*/  STL.64 [R1+0x128], R62 ;  /* 0x0001283e01007387 */ /* 0x000fe20000100a00 */
        /* <DEDUP_REMOVED lines=27> */
[----:B------:R-:W-:Y:S01]  /*11720*/  STL.64 [R1+0x158], R50 ;  /* 0x0001583201007387 */ /* 0x000fe20000100a00 */
[----:B------:R-:W-:Y:S01]  /*11730*/  IMAD.MOV.U32 R29, RZ, RZ, R30 ;  /* 0x000000ffff1d7224 */ /* 0x000fe200078e001e */
[----:B------:R-:W-:Y:S01]  /*11740*/  MOV R30, R31 ;  /* 0x0000001f001e7202 */ /* 0x000fe20000000f00 */
[----:B------:R-:W-:Y:S01]  /*11750*/  IMAD.MOV.U32 R31, RZ, RZ, R24 ;  /* 0x000000ffff1f7224 */ /* 0x000fe200078e0018 */
[----:B------:R0:W-:Y:S01]  /*11760*/  STL.64 [R1+0x110], R2 ;  /* 0x0001100201007387 */ /* 0x0001e20000100a00 */
[----:B------:R-:W-:-:S02]  /*11770*/  IMAD.MOV.U32 R24, RZ, RZ, R25 ;  /* 0x000000ffff187224 */ /* 0x000fc400078e0019 */
[----:B------:R-:W-:Y:S01]  /*11780*/  IMAD.MOV.U32 R25, RZ, RZ, R26 ;  /* 0x000000ffff197224 */ /* 0x000fe200078e001a */
[----:B------:R-:W-:Y:S01]  /*11790*/  MOV R26, R27 ;  /* 0x0000001b001a7202 */ /* 0x000fe20000000f00 */
[----:B------:R-:W-:Y:S01]  /*117a0*/  IMAD.MOV.U32 R27, RZ, RZ, R20 ;  /* 0x000000ffff1b7224 */ /* 0x000fe200078e0014 */
[----:B------:R1:W-:Y:S01]  /*117b0*/  STL.64 [R1+0x160], R44 ;  /* 0x0001602c01007387 */ /* 0x0003e20000100a00 */
[----:B------:R-:W-:Y:S02]  /*117c0*/  IMAD.MOV.U32 R20, RZ, RZ, R21 ;  /* 0x000000ffff147224 */ /* 0x000fe400078e0015 */
[----:B------:R-:W-:Y:S01]  /*117d0*/  IMAD.MOV.U32 R21, RZ, RZ, R22 ;  /* 0x000000ffff157224 */ /* 0x000fe200078e0016 */
[----:B------:R-:W-:Y:S01]  /*117e0*/  MOV R22, R23 ;  /* 0x0000001700167202 */ /* 0x000fe20000000f00 */
[----:B------:R-:W-:Y:S01]  /*117f0*/  IMAD.MOV.U32 R23, RZ, RZ, R16 ;  /* 0x000000ffff177224 */ /* 0x000fe200078e0010 */
[----:B0-----:R-:W0:Y:S01]  /*11800*/  S2R R2, SR_TID.X ;  /* 0x0000000000027919 */ /* 0x001e220000002100 */
[----:B------:R-:W-:Y:S01]  /*11810*/  IMAD.MOV.U32 R16, RZ, RZ, R17 ;  /* 0x000000ffff107224 */ /* 0x000fe200078e0011 */
[----:B------:R-:W-:Y:S01]  /*11820*/  IADD3 R3, R1, 0x100, RZ ;  /* 0x0000010001037810 */ /* 0x000fe20007ffe0ff */
        /* <DEDUP_REMOVED lines=8> */
[----:B------:R-:W-:Y:S01]  /*118b0*/  MOV R8, R9 ;  /* 0x0000000900087202 */ /* 0x000fe20000000f00 */
[----:B------:R-:W-:Y:S01]  /*118c0*/  IMAD.MOV.U32 R7, RZ, RZ, R74 ;  /* 0x000000ffff077224 */ /* 0x000fe200078e004a */
[----:B------:R1:W-:Y:S01]  /*118d0*/  STL.64 [R1+0x170], R40 ;  /* 0x0001702801007387 */ /* 0x0003e20000100a00 */
[----:B------:R-:W-:Y:S02]  /*118e0*/  IMAD.MOV.U32 R4, RZ, RZ, R75 ;  /* 0x000000ffff047224 */ /* 0x000fe400078e004b */
[----:B------:R-:W-:Y:S01]  /*118f0*/  IMAD.MOV.U32 R9, RZ, RZ, R10 ;  /* 0x000000ffff097224 */ /* 0x000fe200078e000a */
[----:B------:R1:W-:Y:S01]  /*11900*/  STL.64 [R1+0x100], R6 ;  /* 0x0001000601007387 */ /* 0x0003e20000100a00 */
[----:B------:R-:W-:-:S03]  /*11910*/  IMAD.MOV.U32 R68, RZ, RZ, R11 ;  /* 0x000000ffff447224 */ /* 0x000fc600078e000b */
[----:B------:R1:W-:Y:S01]  /*11920*/  STL.64 [R1+0x108], R4 ;  /* 0x0001080401007387 */ /* 0x0003e20000100a00 */
[----:B0-----:R-:W-:-:S03]  /*11930*/  ISETP.NE.AND P0, PT, R2, RZ, PT ;  /* 0x000000ff0200720c */ /* 0x001fc60003f05270 */
        /* <DEDUP_REMOVED lines=18> */
[----:B-1----:R-:W0:Y:S01]  /*11a60*/  S2R R8, SR_CTAID.X ;  /* 0x0000000000087919 */ /* 0x002e220000002500 */
[----:B------:R-:W-:Y:S01]  /*11a70*/  LOP3.LUT R4, RZ, c[0x0][0x200], RZ, 0x33, !PT ;  /* 0x00008000ff047a12 */ /* 0x000fe200078e33ff */
[----:B------:R-:W-:Y:S01]  /*11a80*/  IMAD.MOV.U32 R20, RZ, RZ, c[0x0][0x200] ;  /* 0x00008000ff147624 */ /* 0x000fe200078e00ff */
[----:B------:R-:W-:Y:S01]  /*11a90*/  MOV R28, c[0x0][0x208] ;  /* 0x00008200001c7a02 */ /* 0x000fe20000000f00 */
[----:B------:R-:W-:Y:S01]  /*11aa0*/  IMAD.MOV.U32 R10, RZ, RZ, 0x4 ;  /* 0x00000004ff0a7424 */ /* 0x000fe200078e00ff */
[----:B------:R-:W-:Y:S01]  /*11ab0*/  IMNMX R4, R4, -0x2, !PT ;  /* 0xfffffffe04047817 */ /* 0x000fe20007800200 */
[----:B------:R-:W-:Y:S01]  /*11ac0*/  IMAD.MOV.U32 R22, RZ, RZ, c[0x0][0x224] ;  /* 0x00008900ff167624 */ /* 0x000fe200078e00ff */
[----:B------:R-:W-:Y:S01]  /*11ad0*/  IADD3 R29, R20, -0x1, RZ ;  /* 0xffffffff141d7810 */ /* 0x000fe20007ffe0ff */
[----:B------:R-:W-:Y:S01]  /*11ae0*/  IMAD.MOV.U32 R24, RZ, RZ, c[0x0][0x20c] ;  /* 0x00008300ff187624 */ /* 0x000fe200078e00ff */
[----:B------:R-:W-:Y:S01]  /*11af0*/  IADD3 R4, R4, c[0x0][0x200], RZ ;  /* 0x0000800004047a10 */ /* 0x000fe20007ffe0ff */
[----:B------:R-:W-:Y:S01]  /*11b00*/  IMAD.MOV.U32 R15, RZ, RZ, 0x4 ;  /* 0x00000004ff0f7424 */ /* 0x000fe200078e00ff */
[----:B------:R-:W-:Y:S01]  /*11b10*/  ISETP.NE.U32.AND P1, PT, RZ, c[0x0][0x1f8], PT ;  /* 0x00007e00ff007a0c */ /* 0x000fe20003f25070 */
[----:B------:R-:W-:Y:S01]  /*11b20*/  IMAD.MOV.U32 R30, RZ, RZ, RZ ;  /* 0x000000ffff1e7224 */ /* 0x000fe200078e00ff */
[----:B------:R-:W-:-:S02]  /*11b30*/  IADD3 R5, R4, 0x1, RZ ;  /* 0x0000000104057810 */ /* 0x000fc40007ffe0ff */
[----:B------:R-:W-:Y:S02]  /*11b40*/  IADD3 R12, P2, -R10, c[0x0][0x198], RZ ;  /* 0x000066000a0c7a10 */ /* 0x000fe40007f5e1ff */
[----:B------:R-:W-:Y:S01]  /*11b50*/  ISETP.GE.U32.AND P3, PT, R5, 0x3, PT ;  /* 0x000000030500780c */ /* 0x000fe20003f66070 */
[C---:B------:R-:W-:Y:S01]  /*11b60*/  IMAD R5, R29.reuse, R28, -c[0x0][0x208] ;  /* 0x800082001d057624 */ /* 0x040fe200078e021c */
[----:B------:R-:W-:Y:S01]  /*11b70*/  MOV R6, 0xffffffff ;  /* 0xffffffff00067802 */ /* 0x000fe20000000f00 */
[----:B------:R-:W-:Y:S01]  /*11b80*/  IMAD R28, R28, c[0x0][0x224], RZ ;  /* 0x000089001c1c7a24 */ /* 0x000fe200078e02ff */
[C---:B------:R-:W-:Y:S02]  /*11b90*/  SHF.L.U32 R23, R22.reuse, 0x1, RZ ;  /* 0x0000000116177819 */ /* 0x040fe400000006ff */
[----:B------:R-:W-:Y:S01]  /*11ba0*/  IADD3 R42, R22, -0x1, RZ ;  /* 0xffffffff162a7810 */ /* 0x000fe20007ffe0ff */
[--C-:B0-----:R-:W-:Y:S01]  /*11bb0*/  IMAD R27, R29, c[0x0][0x208], R8.reuse ;  /* 0x000082001d1b7a24 */ /* 0x101fe200078e0208 */
[----:B------:R-:W-:Y:S01]  /*11bc0*/  IADD3 R25, R8, -c[0x0][0x208], R5 ;  /* 0x8000820008197a10 */ /* 0x000fe20007ffe005 */
[----:B------:R-:W-:Y:S01]  /*11bd0*/  IMAD.IADD R26, R5, 0x1, R8 ;  /* 0x00000001051a7824 */ /* 0x000fe200078e0208 */
[----:B------:R-:W-:Y:S01]  /*11be0*/  IADD3 R10, P4, -R10, c[0x0][0x1b8], RZ ;  /* 0x00006e000a0a7a10 */ /* 0x000fe20007f9e1ff */
[C---:B------:R-:W-:Y:S01]  /*11bf0*/  IMAD R27, R24.reuse, c[0x0][0x204], R27 ;  /* 0x00008100181b7a24 */ /* 0x040fe200078e021b */
[----:B------:R-:W-:Y:S01]  /*11c00*/  ISETP.NE.U32.AND P0, PT, RZ, c[0x0][0x1b8], PT ;  /* 0x00006e00ff007a0c */ /* 0x000fe20003f05070 */
[C---:B------:R-:W-:Y:S01]  /*11c10*/  IMAD R26, R24.reuse, c[0x0][0x204], R26 ;  /* 0x00008100181a7a24 */ /* 0x040fe200078e021a */
[----:B------:R-:W-:Y:S01]  /*11c20*/  ISETP.NE.AND.EX P1, PT, RZ, c[0x0][0x1fc], PT, P1 ;  /* 0x00007f00ff007a0c */ /* 0x000fe20003f25310 */
[----:B------:R-:W-:Y:S01]  /*11c30*/  IMAD R25, R24, c[0x0][0x204], R25 ;  /* 0x0000810018197a24 */ /* 0x000fe200078e0219 */
[----:B------:R-:W-:Y:S01]  /*11c40*/  LOP3.LUT R22, R22, 0x3, RZ, 0xc0, !PT ;  /* 0x0000000316167812 */ /* 0x000fe200078ec0ff */
[----:B------:R-:W-:Y:S01]  /*11c50*/  IMAD R24, R24, c[0x0][0x204], R8 ;  /* 0x0000810018187a24 */ /* 0x000fe200078e0208 */
[----:B------:R-:W-:Y:S01]  /*11c60*/  IADD3 R16, R4, 0x2, RZ ;  /* 0x0000000204107810 */ /* 0x000fe20007ffe0ff */
[----:B------:R-:W-:Y:S01]  /*11c70*/  IMAD R19, R8, c[0x0][0x224], RZ ;  /* 0x0000890008137a24 */ /* 0x000fe200078e02ff */
[----:B------:R-:W-:Y:S01]  /*11c80*/  IADD3 R21, R20, -0x2, RZ ;  /* 0xfffffffe14157810 */ /* 0x000fe20007ffe0ff */
[----:B------:R-:W-:Y:S01]  /*11c90*/  IMAD.WIDE R8, R8, R15, c[0x0][0x1f0] ;  /* 0x00007c0008087625 */ /* 0x000fe200078e020f */
[----:B------:R-:W-:-:S02]  /*11ca0*/  IADD3.X R13, R6, c[0x0][0x19c], RZ, P2, !PT ;  /* 0x00006700060d7a10 */ /* 0x000fc400017fe4ff */
[----:B------:R-:W-:Y:S01]  /*11cb0*/  IADD3.X R11, R6, c[0x0][0x1bc], RZ, P4, !PT ;  /* 0x00006f00060b7a10 */ /* 0x000fe200027fe4ff */
[-C--:B------:R-:W-:Y:S01]  /*11cc0*/  IMAD.WIDE R6, R24, R15.reuse, c[0x0][0x1c8] ;  /* 0x0000720018067625 */ /* 0x080fe200078e020f */
[----:B------:R-:W-:Y:S02]  /*11cd0*/  IADD3 R20, R20, -0x3, RZ ;  /* 0xfffffffd14147810 */ /* 0x000fe40007ffe0ff */
[----:B------:R-:W-:Y:S01]  /*11ce0*/  ISETP.NE.AND.EX P1, PT, RZ, c[0x0][0x1bc], P1, P0 ;  /* 0x00006f00ff007a0c */ /* 0x000fe20000f25300 */
[----:B------:R-:W-:Y:S01]  /*11cf0*/  IMAD.WIDE R4, R24, R15, c[0x0][0x1c0] ;  /* 0x0000700018047625 */ /* 0x000fe200078e020f */
[----:B------:R-:W-:Y:S02]  /*11d00*/  IADD3 R17, -R22, c[0x0][0x224], RZ ;  /* 0x0000890016117a10 */ /* 0x000fe40007ffe1ff */
[----:B------:R-:W-:Y:S01]  /*11d10*/  LOP3.LUT R16, R16, 0x3, RZ, 0xc0, !PT ;  /* 0x0000000310107812 */ /* 0x000fe200078ec0ff */
[----:B------:R-:W-:Y:S02]  /*11d20*/  IMAD R18, R24, R23, RZ ;  /* 0x0000001718127224 */ /* 0x000fe400078e02ff */
.L_x_40969:
[----:B------:R-:W-:Y:S01]  /*11d30*/  ISETP.NE.U32.AND P0, PT, RZ, c[0x0][0x1c8], PT ;  /* 0x00007200ff007a0c */ /* 0x000fe20003f05070 */
[----:B0-----:R-:W-:Y:S01]  /*11d40*/  IMAD R34, R30, 0x4, R3 ;  /* 0x000000041e227824 */ /* 0x001fe200078e0203 */
[----:B------:R-:W-:-:S02]  /*11d50*/  IABS R31, c[0x0][0x228] ;  /* 0x00008a00001f7a13 */ /* 0x000fc40000000000 */
[----:B------:R-:W-:-:S13]  /*11d60*/  ISETP.NE.AND.EX P0, PT, RZ, c[0x0][0x1cc], PT, P0 ;  /* 0x00007300ff007a0c */ /* 0x000fda0003f05300 */
[----:B------:R-:W-:Y:S05]  /*11d70*/  @!P0 BRA `(.L_x_40953) ;  /* 0x00001d2000008947 */ /* 0x000fea0003800000 */
[----:B------:R-:W2:Y:S04]  /*11d80*/  LDL R15, [R34] ;  /* 0x00000000220f7983 */ /* 0x000ea80000100800 */
[----:B------:R-:W3:Y:S01]  /*11d90*/  LDG.E R37, [R8.64] ;  /* 0x0000000408257981 */ /* 0x000ee2000c1e1900 */
[----:B------:R-:W0:Y:S08]  /*11da0*/  I2F.RP R35, R31 ;  /* 0x0000001f00237306 */ /* 0x000e300000209400 */
[----:B0-----:R-:W0:Y:S01]  /*11db0*/  MUFU.RCP R35, R35 ;  /* 0x0000002300237308 */ /* 0x001e220000001000 */
[----:B--2---:R-:W-:-:S04]  /*11dc0*/  IADD3 R32, P2, R0, R15, RZ ;  /* 0x0000000f00207210 */ /* 0x004fc80007f5e0ff */
[----:B------:R-:W-:Y:S01]  /*11dd0*/  LEA.HI.X.SX32 R15, R15, R76, 0x1, P2 ;  /* 0x0000004c0f0f7211 */ /* 0x000fe200010f0eff */
[----:B------:R-:W-:-:S03]  /*11de0*/  IMAD.SHL.U32 R14, R32, 0x4, RZ ;  /* 0x00000004200e7824 */ /* 0x000fc600078e00ff */
[----:B------:R-:W-:Y:S02]  /*11df0*/  SHF.L.U64.HI R15, R32, 0x2, R15 ;  /* 0x00000002200f7819 */ /* 0x000fe4000001020f */
[----:B------:R-:W-:-:S04]  /*11e00*/  IADD3 R38, P2, R14, c[0x0][0x160], RZ ;  /* 0x000058000e267a10 */ /* 0x000fc80007f5e0ff */
[----:B------:R-:W-:-:S05]  /*11e10*/  IADD3.X R39, R15, c[0x0][0x164], RZ, P2, !PT ;  /* 0x000059000f277a10 */ /* 0x000fca00017fe4ff */
[----:B------:R-:W2:Y:S01]  /*11e20*/  LDG.E.CONSTANT R38, [R38.64] ;  /* 0x0000000426267981 */ /* 0x000ea2000c1e9900 */
[----:B0-----:R-:W-:-:S04]  /*11e30*/  IADD3 R32, R35, 0xffffffe, RZ ;  /* 0x0ffffffe23207810 */ /* 0x001fc80007ffe0ff */
[----:B------:R0:W1:Y:S02]  /*11e40*/  F2I.FTZ.U32.TRUNC.NTZ R33, R32 ;  /* 0x0000002000217305 */ /* 0x000064000021f000 */
[----:B0-----:R-:W-:Y:S01]  /*11e50*/  HFMA2.MMA R32, -RZ, RZ, 0, 0 ;  /* 0x00000000ff207435 */ /* 0x001fe200000001ff */
[----:B-1----:R-:W-:-:S04]  /*11e60*/  IMAD.MOV R36, RZ, RZ, -R33 ;  /* 0x000000ffff247224 */ /* 0x002fc800078e0a21 */
[----:B------:R-:W-:-:S05]  /*11e70*/  IMAD R41, R36, R31, RZ ;  /* 0x0000001f24297224 */ /* 0x000fca00078e02ff */
        /* <DEDUP_REMOVED lines=18> */
[----:B------:R0:W5:Y:S01]  /*11fa0*/  LDL R31, [R34+0x80] ;  /* 0x00008000221f7983 */ /* 0x0001620000100800 */
[----:B--2---:R-:W-:-:S13]  /*11fb0*/  ISETP.NE.AND P0, PT, R35, c[0x0][0x224], PT ;  /* 0x0000890023007a0c */ /* 0x004fda0003f05270 */
[----:B------:R-:W-:Y:S05]  /*11fc0*/  @P0 BRA `(.L_x_40955) ;  /* 0x00000a7000000947 */ /* 0x000fea0003800000 */
[----:B0-----:R-:W2:Y:S02]  /*11fd0*/  LDG.E R36, [R4.64] ;  /* 0x0000000404247981 */ /* 0x001ea4000c1e1900 */
[----:B--2--5:R-:W-:-:S13]  /*11fe0*/  FSETP.GEU.FTZ.AND P0, PT, R31, R36, PT ;  /* 0x000000241f00720b */ /* 0x024fda0003f1e000 */
[----:B------:R-:W-:Y:S05]  /*11ff0*/  @!P0 BRA `(.L_x_40956) ;  /* 0x00001a7000008947 */ /* 0x000fea0003800000 */
[----:B------:R-:W-:Y:S02]  /*12000*/  IMAD.MOV.U32 R32, RZ, RZ, c[0x0][0x224] ;  /* 0x00008900ff207624 */ /* 0x000fe400078e00ff */
[----:B------:R-:W-:-:S03]  /*12010*/  IMAD.MOV.U32 R35, RZ, RZ, c[0x0][0x224] ;  /* 0x00008900ff237624 */ /* 0x000fc600078e00ff */
[----:B------:R-:W-:-:S13]  /*12020*/  ISETP.GE.AND P0, PT, R32, 0x1, PT ;  /* 0x000000012000780c */ /* 0x000fda0003f06270 */
[----:B------:R-:W-:Y:S05]  /*12030*/  @!P0 BRA `(.L_x_40955) ;  /* 0x00000a0000008947 */ /* 0x000fea0003800000 */
[----:B------:R-:W-:-:S05]  /*12040*/  IMAD.MOV.U32 R35, RZ, RZ, RZ ;  /* 0x000000ffff237224 */ /* 0x000fca00078e00ff */
.L_x_40958:
        /* <DEDUP_REMOVED lines=11> */
.L_x_40957:
[----:B------:R-:W2:Y:S01]  /*12100*/  LDG.E R36, [R6.64] ;  /* 0x0000000406247981 */ /* 0x000ea2000c1e1900 */
[----:B------:R-:W-:Y:S01]  /*12110*/  IMAD.MOV.U32 R41, RZ, RZ, 0x7f7fffff ;  /* 0x7f7fffffff297424 */ /* 0x000fe200078e00ff */
[----:B------:R-:W-:Y:S02]  /*12120*/  ISETP.GE.U32.AND P0, PT, R42, 0x3, PT ;  /* 0x000000032a00780c */ /* 0x000fe40003f06070 */
[----:B------:R-:W-:Y:S02]  /*12130*/  MOV R39, RZ ;  /* 0x000000ff00277202 */ /* 0x000fe40000000f00 */
        /* <DEDUP_REMOVED lines=14> */
.L_x_40962:
        /* <DEDUP_REMOVED lines=60> */
.L_x_40961:
[----:B------:R-:W-:-:S13]  /*125e0*/  ISETP.GT.AND P2, PT, R40, 0x4, PT ;  /* 0x000000042800780c */ /* 0x000fda0003f44270 */
[----:B------:R-:W-:Y:S05]  /*125f0*/  @!P2 BRA `(.L_x_40963) ;  /* 0x000001f00000a947 */ /* 0x000fea0003800000 */
[----:B-1----:R-:W-:-:S05]  /*12600*/  IADD3 R33, R18, R39, RZ ;  /* 0x0000002712217210 */ /* 0x002fca0007ffe0ff */
        /* <DEDUP_REMOVED lines=30> */
.L_x_40963:
[----:B------:R-:W-:-:S13]  /*127f0*/  ISETP.NE.OR P0, PT, R40, RZ, P0 ;  /* 0x000000ff2800720c */ /* 0x000fda0000705670 */
[----:B------:R-:W-:Y:S05]  /*12800*/  @!P0 BRA `(.L_x_40959) ;  /* 0x0000012000008947 */ /* 0x000fea0003800000 */
.L_x_40960:
        /* <DEDUP_REMOVED lines=18> */
.L_x_40959:
        /* <DEDUP_REMOVED lines=17> */
.L_x_40955:
[----:B01----:R-:W2:Y:S01]  /*12a40*/  LDG.E R39, [R8.64] ;  /* 0x0000000408277981 */ /* 0x003ea2000c1e1900 */
[----:B------:R-:W-:Y:S01]  /*12a50*/  MOV R33, c[0x0][0x210] ;  /* 0x0000840000217a02 */ /* 0x000fe20000000f00 */
[----:B------:R-:W-:Y:S01]  /*12a60*/  IMAD.IADD R36, R18, 0x1, R35 ;  /* 0x0000000112247824 */ /* 0x000fe200078e0223 */
[----:B------:R-:W-:Y:S01]  /*12a70*/  ISETP.NE.U32.AND P0, PT, RZ, c[0x0][0x1b8], PT ;  /* 0x00006e00ff007a0c */ /* 0x000fe20003f05070 */
[----:B------:R-:W-:Y:S01]  /*12a80*/  IMAD.MOV.U32 R37, RZ, RZ, 0x4 ;  /* 0x00000004ff257424 */ /* 0x000fe200078e00ff */
[----:B------:R-:W-:Y:S01]  /*12a90*/  IADD3 R14, P4, R14, c[0x0][0x168], RZ ;  /* 0x00005a000e0e7a10 */ /* 0x000fe20007f9e0ff */
[----:B------:R-:W-:Y:S01]  /*12aa0*/  IMAD R34, R36, R33, c[0x0][0x200] ;  /* 0x0000800024227624 */ /* 0x000fe200078e0221 */
[----:B------:R-:W-:Y:S01]  /*12ab0*/  ISETP.NE.AND.EX P0, PT, RZ, c[0x0][0x1bc], PT, P0 ;  /* 0x00006f00ff007a0c */ /* 0x000fe20003f05300 */
[----:B------:R-:W-:Y:S01]  /*12ac0*/  IMAD.MOV.U32 R35, RZ, RZ, c[0x0][0x200] ;  /* 0x00008000ff237624 */ /* 0x000fe200078e00ff */
[----:B------:R-:W-:Y:S01]  /*12ad0*/  IADD3.X R15, R15, c[0x0][0x16c], RZ, P4, !PT ;  /* 0x00005b000f0f7a10 */ /* 0x000fe200027fe4ff */
[----:B------:R-:W-:-:S03]  /*12ae0*/  IMAD.WIDE R32, R34, R37, c[0x0][0x198] ;  /* 0x0000660022207625 */ /* 0x000fc600078e0225 */
[----:B------:R-:W-:Y:S01]  /*12af0*/  ISETP.GE.AND P2, PT, R35, 0x1, PT ;  /* 0x000000012300780c */ /* 0x000fe20003f46270 */
[----:B------:R-:W-:Y:S01]  /*12b00*/  IMAD.WIDE R34, R34, R37, c[0x0][0x1b8] ;  /* 0x00006e0022227625 */ /* 0x000fe200078e0225 */
[----:B--2---:R0:W-:Y:S05]  /*12b10*/  STG.E [R32.64], R39 ;  /* 0x0000002720007986 */ /* 0x0041ea000c101904 */
[----:B------:R-:W-:Y:S06]  /*12b20*/  @!P0 BRA `(.L_x_40964) ;  /* 0x0000033000008947 */ /* 0x000fec0003800000 */
[----:B0-----:R-:W2:Y:S01]  /*12b30*/  LDG.E.CONSTANT R39, [R14.64] ;  /* 0x000000040e277981 */ /* 0x001ea2000c1e9900 */
[----:B------:R-:W-:Y:S02]  /*12b40*/  IABS R43, c[0x0][0x228] ;  /* 0x00008a00002b7a13 */ /* 0x000fe40000000000 */
[----:B------:R-:W-:-:S02]  /*12b50*/  IABS R47, c[0x0][0x224] ;  /* 0x00008900002f7a13 */ /* 0x000fc40000000000 */
[----:B------:R-:W0:Y:S08]  /*12b60*/  I2F.RP R44, R43 ;  /* 0x0000002b002c7306 */ /* 0x000e300000209400 */
[----:B0-----:R-:W0:Y:S02]  /*12b70*/  MUFU.RCP R44, R44 ;  /* 0x0000002c002c7308 */ /* 0x001e240000001000 */
[----:B0-----:R-:W-:-:S02]  /*12b80*/  IADD3 R40, R44, 0xffffffe, RZ ;  /* 0x0ffffffe2c287810 */ /* 0x001fc40007ffe0ff */
[----:B------:R-:W-:-:S04]  /*12b90*/  IABS R44, R38 ;  /* 0x00000026002c7213 */ /* 0x000fc80000000000 */
[----:B-----5:R0:W1:Y:S02]  /*12ba0*/  F2I.FTZ.U32.TRUNC.NTZ R41, R40 ;  /* 0x0000002800297305 */ /* 0x020064000021f000 */
[----:B0-----:R-:W-:Y:S01]  /*12bb0*/  HFMA2.MMA R40, -RZ, RZ, 0, 0 ;  /* 0x00000000ff287435 */ /* 0x001fe200000001ff */
[----:B-1----:R-:W-:-:S04]  /*12bc0*/  IMAD.MOV R46, RZ, RZ, -R41 ;  /* 0x000000ffff2e7224 */ /* 0x002fc800078e0a29 */
[----:B------:R-:W-:Y:S02]  /*12bd0*/  IMAD R45, R46, R43, RZ ;  /* 0x0000002b2e2d7224 */ /* 0x000fe400078e02ff */
[----:B------:R-:W0:Y:S03]  /*12be0*/  I2F.RP R46, R47 ;  /* 0x0000002f002e7306 */ /* 0x000e260000209400 */
        /* <DEDUP_REMOVED lines=10> */
[----:B------:R-:W-:Y:S01]  /*12c90*/  ISETP.GE.U32.AND P4, PT, R40, R43, PT ;  /* 0x0000002b2800720c */ /* 0x000fe20003f86070 */
[----:B------:R-:W0:Y:S01]  /*12ca0*/  F2I.FTZ.U32.TRUNC.NTZ R41, R41 ;  /* 0x0000002900297305 */ /* 0x000e22000021f000 */
[----:B------:R-:W-:-:S04]  /*12cb0*/  LOP3.LUT R40, R38, c[0x0][0x228], RZ, 0x3c, !PT ;  /* 0x00008a0026287a12 */ /* 0x000fc800078e3cff */
[----:B------:R-:W-:-:S07]  /*12cc0*/  ISETP.GE.AND P0, PT, R40, RZ, PT ;  /* 0x000000ff2800720c */ /* 0x000fce0003f06270 */
[----:B------:R-:W-:Y:S02]  /*12cd0*/  @P4 IADD3 R45, R45, 0x1, RZ ;  /* 0x000000012d2d4810 */ /* 0x000fe40007ffe0ff */
[----:B0-----:R-:W-:-:S03]  /*12ce0*/  IADD3 R40, RZ, -R41, RZ ;  /* 0x80000029ff287210 */ /* 0x001fc60007ffe0ff */
[----:B------:R-:W-:-:S04]  /*12cf0*/  IMAD.MOV.U32 R43, RZ, RZ, R45 ;  /* 0x000000ffff2b7224 */ /* 0x000fc800078e002d */
        /* <DEDUP_REMOVED lines=11> */
[----:B------:R-:W-:-:S05]  /*12db0*/  IMAD R40, R47, R40, R41 ;  /* 0x000000282f287224 */ /* 0x000fca00078e0229 */
[----:B------:R-:W-:-:S13]  /*12dc0*/  ISETP.GT.U32.AND P0, PT, R47, R40, PT ;  /* 0x000000282f00720c */ /* 0x000fda0003f04070 */
[----:B------:R-:W-:-:S05]  /*12dd0*/  @!P0 IMAD.IADD R40, R40, 0x1, -R47 ;  /* 0x0000000128288824 */ /* 0x000fca00078e0a2f */
        /* <DEDUP_REMOVED lines=8> */
.L_x_40964:
[----:B------:R-:W-:Y:S05]  /*12e60*/  @!P2 BRA `(.L_x_40965) ;  /* 0x00000b100000a947 */ /* 0x000fea0003800000 */
[----:B0-----:R-:W-:Y:S02]  /*12e70*/  IABS R39, c[0x0][0x228] ;  /* 0x00008a0000277a13 */ /* 0x001fe40000000000 */
[----:B------:R-:W-:Y:S02]  /*12e80*/  IABS R47, c[0x0][0x224] ;  /* 0x00008900002f7a13 */ /* 0x000fe40000000000 */
[----:B------:R-:W0:Y:S08]  /*12e90*/  I2F.RP R43, R39 ;  /* 0x00000027002b7306 */ /* 0x000e300000209400 */
[----:B0-----:R-:W0:Y:S02]  /*12ea0*/  MUFU.RCP R43, R43 ;  /* 0x0000002b002b7308 */ /* 0x001e240000001000 */
[----:B0-----:R-:W-:-:S06]  /*12eb0*/  IADD3 R40, R43, 0xffffffe, RZ ;  /* 0x0ffffffe2b287810 */ /* 0x001fcc0007ffe0ff */
[----:B------:R-:W0:Y:S08]  /*12ec0*/  I2F.RP R43, R47 ;  /* 0x0000002f002b7306 */ /* 0x000e300000209400 */
[----:B-----5:R1:W2:Y:S08]  /*12ed0*/  F2I.FTZ.U32.TRUNC.NTZ R41, R40 ;  /* 0x0000002800297305 */ /* 0x0202b0000021f000 */
[----:B0-----:R-:W0:Y:S01]  /*12ee0*/  MUFU.RCP R43, R43 ;  /* 0x0000002b002b7308 */ /* 0x001e220000001000 */
[----:B-1----:R-:W-:-:S02]  /*12ef0*/  IMAD.MOV.U32 R40, RZ, RZ, RZ ;  /* 0x000000ffff287224 */ /* 0x002fc400078e00ff */
[----:B--2---:R-:W-:-:S04]  /*12f00*/  IMAD.MOV R44, RZ, RZ, -R41 ;  /* 0x000000ffff2c7224 */ /* 0x004fc800078e0a29 */
[----:B------:R-:W-:Y:S01]  /*12f10*/  IMAD R45, R44, R39, RZ ;  /* 0x000000272c2d7224 */ /* 0x000fe200078e02ff */
[----:B------:R-:W-:Y:S02]  /*12f20*/  IABS R44, R38 ;  /* 0x00000026002c7213 */ /* 0x000fe40000000000 */
[----:B------:R-:W-:Y:S01]  /*12f30*/  LOP3.LUT R38, R38, c[0x0][0x228], RZ, 0x3c, !PT ;  /* 0x00008a0026267a12 */ /* 0x000fe200078e3cff */
[----:B------:R-:W-:-:S03]  /*12f40*/  IMAD.HI.U32 R45, R41, R45, R40 ;  /* 0x0000002d292d7227 */ /* 0x000fc600078e0028 */
[----:B------:R-:W-:-:S03]  /*12f50*/  ISETP.GE.AND P4, PT, R38, RZ, PT ;  /* 0x000000ff2600720c */ /* 0x000fc60003f86270 */
[----:B------:R-:W-:-:S04]  /*12f60*/  IMAD.HI.U32 R40, R45, R44, RZ ;  /* 0x0000002c2d287227 */ /* 0x000fc800078e00ff */
[----:B------:R-:W-:-:S04]  /*12f70*/  IMAD.MOV R41, RZ, RZ, -R40 ;  /* 0x000000ffff297224 */ /* 0x000fc800078e0a28 */
[----:B------:R-:W-:Y:S01]  /*12f80*/  IMAD R44, R39, R41, R44 ;  /* 0x00000029272c7224 */ /* 0x000fe200078e022c */
[----:B0-----:R-:W-:-:S04]  /*12f90*/  IADD3 R41, R43, 0xffffffe, RZ ;  /* 0x0ffffffe2b297810 */ /* 0x001fc80007ffe0ff */
[----:B------:R-:W-:-:S13]  /*12fa0*/  ISETP.GT.U32.AND P0, PT, R39, R44, PT ;  /* 0x0000002c2700720c */ /* 0x000fda0003f04070 */
[-C--:B------:R-:W-:Y:S02]  /*12fb0*/  @!P0 IADD3 R44, R44, -R39.reuse, RZ ;  /* 0x800000272c2c8210 */ /* 0x080fe40007ffe0ff */
[----:B------:R-:W-:Y:S02]  /*12fc0*/  @!P0 IADD3 R40, R40, 0x1, RZ ;  /* 0x0000000128288810 */ /* 0x000fe40007ffe0ff */
[----:B------:R-:W-:Y:S02]  /*12fd0*/  ISETP.GE.U32.AND P2, PT, R44, R39, PT ;  /* 0x000000272c00720c */ /* 0x000fe40003f46070 */
[----:B------:R-:W0:Y:S01]  /*12fe0*/  F2I.FTZ.U32.TRUNC.NTZ R39, R41 ;  /* 0x0000002900277305 */ /* 0x000e22000021f000 */
[----:B------:R-:W-:-:S10]  /*12ff0*/  ISETP.NE.AND P0, PT, RZ, c[0x0][0x228], PT ;  /* 0x00008a00ff007a0c */ /* 0x000fd40003f05270 */
        /* <DEDUP_REMOVED lines=10> */
[----:B------:R-:W-:-:S03]  /*130a0*/  MOV R39, R43 ;  /* 0x0000002b00277202 */ /* 0x000fc60000000f00 */
        /* <DEDUP_REMOVED lines=8> */
[----:B------:R-:W-:-:S04]  /*13130*/  ISETP.NE.AND P0, PT, R16, RZ, PT ;  /* 0x000000ff1000720c */ /* 0x000fc80003f05270 */
[----:B------:R-:W-:Y:S02]  /*13140*/  @!P2 IADD3 R38, -R38, RZ, RZ ;  /* 0x000000ff2626a210 */ /* 0x000fe40007ffe1ff */
[----:B------:R-:W-:-:S05]  /*13150*/  @!P4 LOP3.LUT R38, RZ, c[0x0][0x224], RZ, 0x33, !PT ;  /* 0x00008900ff26ca12 */ /* 0x000fca00078e33ff */
[----:B------:R-:W-:Y:S02]  /*13160*/  IMAD.MOV.U32 R44, RZ, RZ, R38 ;  /* 0x000000ffff2c7224 */ /* 0x000fe400078e0026 */
        /* <DEDUP_REMOVED lines=44> */
.L_x_40966:
        /* <DEDUP_REMOVED lines=11> */
[--C-:B------:R-:W-:Y:S01]  /*134e0*/  IMAD R37, R37, c[0x0][0x208], R24.reuse ;  /* 0x0000820025257a24 */ /* 0x100fe200078e0218 */
[----:B------:R-:W-:Y:S01]  /*134f0*/  MOV R40, R34 ;  /* 0x0000002200287202 */ /* 0x000fe20000000f00 */
[--C-:B------:R-:W-:Y:S02]  /*13500*/  IMAD R33, R33, c[0x0][0x208], R24.reuse ;  /* 0x0000820021217a24 */ /* 0x100fe400078e0218 */
[--C-:B------:R-:W-:Y:S02]  /*13510*/  IMAD R35, R35, c[0x0][0x208], R24.reuse ;  /* 0x0000820023237a24 */ /* 0x100fe400078e0218 */
[----:B------:R-:W-:-:S02]  /*13520*/  IMAD R45, R39, c[0x0][0x208], R24 ;  /* 0x00008200272d7a24 */ /* 0x000fc400078e0218 */
[----:B------:R-:W-:Y:S02]  /*13530*/  IMAD.MOV.U32 R48, RZ, RZ, R32 ;  /* 0x000000ffff307224 */ /* 0x000fe400078e0020 */
[----:B------:R-:W-:Y:S02]  /*13540*/  IMAD R39, R33, c[0x0][0x224], RZ ;  /* 0x0000890021277a24 */ /* 0x000fe400078e02ff */
[----:B------:R-:W-:Y:S02]  /*13550*/  IMAD R41, R35, c[0x0][0x224], RZ ;  /* 0x0000890023297a24 */ /* 0x000fe400078e02ff */
[----:B------:R-:W-:Y:S02]  /*13560*/  IMAD R43, R37, c[0x0][0x224], RZ ;  /* 0x00008900252b7a24 */ /* 0x000fe400078e02ff */
[----:B------:R-:W-:-:S04]  /*13570*/  IMAD R45, R45, c[0x0][0x224], RZ ;  /* 0x000089002d2d7a24 */ /* 0x000fc800078e02ff */
.L_x_40967:
[----:B-----5:R-:W-:Y:S02]  /*13580*/  IMAD.IADD R44, R45, 0x1, R44 ;  /* 0x000000012d2c7824 */ /* 0x020fe400078e022c */
[----:B------:R-:W-:-:S04]  /*13590*/  IMAD.MOV.U32 R37, RZ, RZ, 0x4 ;  /* 0x00000004ff257424 */ /* 0x000fc800078e00ff */
[----:B------:R-:W-:-:S05]  /*135a0*/  IMAD.WIDE R32, R44, R37, c[0x0][0x1d8] ;  /* 0x000076002c207625 */ /* 0x000fca00078e0225 */
[----:B--2---:R0:W2:Y:S01]  /*135b0*/  LDG.E R49, [R32.64] ;  /* 0x0000000420317981 */ /* 0x0040a2000c1e1900 */
[----:B------:R-:W-:Y:S02]  /*135c0*/  SHF.R.S32.HI R47, RZ, 0x1f, R44 ;  /* 0x0000001fff2f7819 */ /* 0x000fe4000001142c */
[----:B------:R-:W-:-:S04]  /*135d0*/  @P1 LEA R34, P0, R44, c[0x0][0x1f8], 0x2 ;  /* 0x00007e002c221a11 */ /* 0x000fc800078010ff */
[----:B------:R-:W-:Y:S02]  /*135e0*/  @P1 LEA.HI.X R35, R44, c[0x0][0x1fc], R47, 0x2, P0 ;  /* 0x00007f002c231a11 */ /* 0x000fe400000f142f */
[----:B0-----:R-:W-:Y:S01]  /*135f0*/  MOV R32, R48 ;  /* 0x0000003000207202 */ /* 0x001fe20000000f00 */
        /* <DEDUP_REMOVED lines=9> */
[----:B--2---:R-:W-:-:S05]  /*13690*/  IADD3 R40, R46, R39, RZ ;  /* 0x000000272e287210 */ /* 0x004fca0007ffe0ff */
        /* <DEDUP_REMOVED lines=43> */
[----:B-1----:R-:W-:Y:S01]  /*13950*/  IADD3.X R53, R33, -0x1, RZ, P4, !PT ;  /* 0xffffffff21357810 */ /* 0x002fe200027fe4ff */
[----:B------:R-:W-:Y:S01]  /*13960*/  IMAD R43, R28, -0x4, R43 ;  /* 0xfffffffc1c2b7824 */ /* 0x000fe200078e022b */
[----:B------:R-:W-:Y:S05]  /*13970*/  @P0 BRA `(.L_x_40967) ;  /* 0xfffffc0000000947 */ /* 0x000fea000383ffff */
.L_x_40965:
[----:B------:R-:W-:Y:S01]  /*13980*/  IMAD.MOV.U32 R43, RZ, RZ, c[0x0][0x200] ;  /* 0x00008000ff2b7624 */ /* 0x000fe200078e00ff */
[----:B------:R-:W3:Y:S01]  /*13990*/  LDG.E.CONSTANT R15, [R14.64] ;  /* 0x000000040e0f7981 */ /* 0x000ee2000c1e9900 */
[----:B0-----:R-:W-:-:S04]  /*139a0*/  IMAD.WIDE R32, R36, R37, c[0x0][0x1a0] ;  /* 0x0000680024207625 */ /* 0x001fc800078e0225 */
[----:B--2---:R-:W-:Y:S01]  /*139b0*/  IMAD.WIDE R34, R36, R37, c[0x0][0x1b0] ;  /* 0x00006c0024227625 */ /* 0x004fe200078e0225 */
[----:B------:R0:W-:Y:S04]  /*139c0*/  STG.E [R32.64], R43 ;  /* 0x0000002b20007986 */ /* 0x0001e8000c101904 */
[----:B-----5:R0:W-:Y:S04]  /*139d0*/  STG.E [R34.64], R31 ;  /* 0x0000001f22007986 */ /* 0x0201e8000c101904 */
[----:B------:R-:W2:Y:S02]  /*139e0*/  LDG.E R38, [R4.64] ;  /* 0x0000000404267981 */ /* 0x000ea4000c1e1900 */
[----:B--2---:R-:W-:-:S05]  /*139f0*/  FMNMX.FTZ R39, R31, R38, PT ;  /* 0x000000261f277209 */ /* 0x004fca0003810000 */
[----:B------:R0:W-:Y:S04]  /*13a00*/  STG.E [R4.64], R39 ;  /* 0x0000002704007986 */ /* 0x0001e8000c101904 */
[----:B------:R-:W2:Y:S01]  /*13a10*/  LDG.E R38, [R6.64] ;  /* 0x0000000406267981 */ /* 0x000ea2000c1e1900 */
[----:B------:R-:W-:Y:S01]  /*13a20*/  IMAD.WIDE R36, R36, R37, c[0x0][0x1a8] ;  /* 0x00006a0024247625 */ /* 0x000fe200078e0225 */
[----:B--2---:R-:W-:-:S05]  /*13a30*/  IADD3 R41, R38, 0x1, RZ ;  /* 0x0000000126297810 */ /* 0x004fca0007ffe0ff */
[----:B------:R0:W-:Y:S04]  /*13a40*/  STG.E [R6.64], R41 ;  /* 0x0000002906007986 */ /* 0x0001e8000c101904 */
[----:B---3--:R0:W-:Y:S01]  /*13a50*/  STG.E [R36.64], R15 ;  /* 0x0000000f24007986 */ /* 0x0081e2000c101904 */
[----:B------:R-:W-:Y:S05]  /*13a60*/  BRA `(.L_x_40954) ;  /* 0x0000059000007947 */ /* 0x000fea0003800000 */
.L_x_40956:
[----:B------:R-:W-:-:S05]  /*13a70*/  MOV R0, c[0x0][0x224] ;  /* 0x0000890000007a02 */ /* 0x000fca0000000f00 */
[----:B------:R0:W-:Y:S01]  /*13a80*/  STS [0x204], R0 ;  /* 0x00020400ff007388 */ /* 0x0001e20000000800 */
[----:B------:R-:W-:Y:S05]  /*13a90*/  BRA `(.L_x_40952) ;  /* 0x000005d000007947 */ /* 0x000fea0003800000 */
.L_x_40953:
[----:B------:R-:W-:Y:S02]  /*13aa0*/  ISETP.NE.U32.AND P2, PT, RZ, c[0x0][0x1c8], PT ;  /* 0x00007200ff007a0c */ /* 0x000fe40003f45070 */
[----:B------:R-:W-:Y:S02]  /*13ab0*/  ISETP.LT.AND P0, PT, R30, c[0x0][0x224], !P0 ;  /* 0x000089001e007a0c */ /* 0x000fe40004701270 */
[----:B------:R-:W-:-:S04]  /*13ac0*/  ISETP.NE.AND.EX P2, PT, RZ, c[0x0][0x1cc], PT, P2 ;  /* 0x00007300ff007a0c */ /* 0x000fc80003f45320 */
[----:B------:R-:W-:-:S04]  /*13ad0*/  ISETP.LT.AND P2, PT, R30, R23, P2 ;  /* 0x000000171e00720c */ /* 0x000fc80001741270 */
[----:B------:R-:W-:-:S13]  /*13ae0*/  PLOP3.LUT P0, PT, P2, P0, PT, 0xa8, 0x0 ;  /* 0x000000000000781c */ /* 0x000fda0001701570 */
[----:B------:R-:W-:Y:S05]  /*13af0*/  @!P0 BRA `(.L_x_40954) ;  /* 0x0000050000008947 */ /* 0x000fea0003800000 */
[----:B------:R-:W2:Y:S02]  /*13b00*/  LDL R15, [R34] ;  /* 0x00000000220f7983 */ /* 0x000ea40000100800 */
[----:B--2---:R-:W-:-:S04]  /*13b10*/  IADD3 R32, P0, R0, R15, RZ ;  /* 0x0000000f00207210 */ /* 0x004fc80007f1e0ff */
[----:B------:R-:W-:Y:S01]  /*13b20*/  LEA.HI.X.SX32 R15, R15, R76, 0x1, P0 ;  /* 0x0000004c0f0f7211 */ /* 0x000fe200000f0eff */
[----:B------:R-:W-:-:S03]  /*13b30*/  IMAD.SHL.U32 R36, R32, 0x4, RZ ;  /* 0x0000000420247824 */ /* 0x000fc600078e00ff */
[----:B------:R-:W-:Y:S02]  /*13b40*/  SHF.L.U64.HI R32, R32, 0x2, R15 ;  /* 0x0000000220207819 */ /* 0x000fe4000001020f */
[----:B------:R-:W-:-:S04]  /*13b50*/  IADD3 R14, P0, R36, c[0x0][0x160], RZ ;  /* 0x00005800240e7a10 */ /* 0x000fc80007f1e0ff */
[----:B------:R-:W-:Y:S02]  /*13b60*/  IADD3.X R15, R32, c[0x0][0x164], RZ, P0, !PT ;  /* 0x00005900200f7a10 */ /* 0x000fe400007fe4ff */
[----:B------:R-:W-:-:S03]  /*13b70*/  IADD3 R36, P0, R36, c[0x0][0x168], RZ ;  /* 0x00005a0024247a10 */ /* 0x000fc60007f1e0ff */
[----:B------:R0:W2:Y:S01]  /*13b80*/  LDG.E.CONSTANT R41, [R14.64] ;  /* 0x000000040e297981 */ /* 0x0000a2000c1e9900 */
[----:B------:R-:W-:-:S03]  /*13b90*/  IADD3.X R37, R32, c[0x0][0x16c], RZ, P0, !PT ;  /* 0x00005b0020257a10 */ /* 0x000fc600007fe4ff */
[----:B------:R-:W1:Y:S04]  /*13ba0*/  LDS R32, [0x204] ;  /* 0x00020400ff207984 */ /* 0x000e680000000800 */
[----:B------:R3:W5:Y:S01]  /*13bb0*/  LDG.E.CONSTANT R33, [R36.64] ;  /* 0x0000000424217981 */ /* 0x000762000c1e9900 */
[C---:B-1----:R-:W-:Y:S02]  /*13bc0*/  IADD3 R38, P0, R19.reuse, R32, RZ ;  /* 0x0000002013267210 */ /* 0x042fe40007f1e0ff */
[----:B------:R-:W-:Y:S02]  /*13bd0*/  SHF.R.S32.HI R34, RZ, 0x1f, R32 ;  /* 0x0000001fff227819 */ /* 0x000fe40000011420 */
[----:B---3--:R-:W-:Y:S01]  /*13be0*/  IADD3 R37, R32, 0x1, RZ ;  /* 0x0000000120257810 */ /* 0x008fe20007ffe0ff */
[----:B------:R-:W-:Y:S01]  /*13bf0*/  IMAD.SHL.U32 R35, R38, 0x4, RZ ;  /* 0x0000000426237824 */ /* 0x000fe200078e00ff */
[----:B------:R-:W-:-:S02]  /*13c00*/  LEA.HI.X.SX32 R39, R19, R34, 0x1, P0 ;  /* 0x0000002213277211 */ /* 0x000fc400000f0eff */
[----:B------:R-:W-:Y:S02]  /*13c10*/  ISETP.NE.U32.AND P0, PT, RZ, c[0x0][0x180], PT ;  /* 0x00006000ff007a0c */ /* 0x000fe40003f05070 */
[----:B------:R-:W-:Y:S02]  /*13c20*/  SHF.L.U64.HI R38, R38, 0x2, R39 ;  /* 0x0000000226267819 */ /* 0x000fe40000010227 */
[C---:B------:R-:W-:Y:S02]  /*13c30*/  IADD3 R34, P2, R35.reuse, c[0x0][0x170], RZ ;  /* 0x00005c0023227a10 */ /* 0x040fe40007f5e0ff */
[----:B0-----:R-:W-:Y:S02]  /*13c40*/  IADD3 R14, P4, R35, c[0x0][0x178], RZ ;  /* 0x00005e00230e7a10 */ /* 0x001fe40007f9e0ff */
[----:B------:R-:W-:Y:S02]  /*13c50*/  IADD3.X R35, R38, c[0x0][0x174], RZ, P2, !PT ;  /* 0x00005d0026237a10 */ /* 0x000fe400017fe4ff */
[----:B------:R-:W-:-:S02]  /*13c60*/  ISETP.NE.AND.EX P0, PT, RZ, c[0x0][0x184], PT, P0 ;  /* 0x00006100ff007a0c */ /* 0x000fc40003f05300 */
[----:B------:R-:W-:Y:S01]  /*13c70*/  IADD3.X R15, R38, c[0x0][0x17c], RZ, P4, !PT ;  /* 0x00005f00260f7a10 */ /* 0x000fe200027fe4ff */
[----:B--2---:R0:W-:Y:S10]  /*13c80*/  STG.E [R34.64], R41 ;  /* 0x0000002922007986 */ /* 0x0041f4000c101904 */
[----:B------:R-:W-:Y:S05]  /*13c90*/  @!P0 BRA `(.L_x_40968) ;  /* 0x0000034000008947 */ /* 0x000fea0003800000 */
[----:B------:R-:W1:Y:S01]  /*13ca0*/  I2F.RP R36, R31 ;  /* 0x0000001f00247306 */ /* 0x000e620000209400 */
[----:B------:R-:W-:-:S07]  /*13cb0*/  IABS R43, c[0x0][0x224] ;  /* 0x00008900002b7a13 */ /* 0x000fce0000000000 */
[----:B-1----:R-:W1:Y:S02]  /*13cc0*/  MUFU.RCP R36, R36 ;  /* 0x0000002400247308 */ /* 0x002e640000001000 */
[----:B01----:R-:W-:Y:S02]  /*13cd0*/  IADD3 R34, R36, 0xffffffe, RZ ;  /* 0x0ffffffe24227810 */ /* 0x003fe40007ffe0ff */
[----:B------:R-:W-:-:S04]  /*13ce0*/  IABS R36, R41 ;  /* 0x0000002900247213 */ /* 0x000fc80000000000 */
[----:B------:R0:W1:Y:S02]  /*13cf0*/  F2I.FTZ.U32.TRUNC.NTZ R35, R34 ;  /* 0x0000002200237305 */ /* 0x000064000021f000 */
        /* <DEDUP_REMOVED lines=18> */
[----:B------:R-:W-:-:S05]  /*13e20*/  @P0 IADD3 R34, R34, 0x1, RZ ;  /* 0x0000000122220810 */ /* 0x000fca0007ffe0ff */
[----:B------:R-:W-:Y:S01]  /*13e30*/  IMAD.MOV.U32 R31, RZ, RZ, R34 ;  /* 0x000000ffff1f7224 */ /* 0x000fe200078e0022 */
[----:B0-----:R-:W-:-:S03]  /*13e40*/  IADD3 R34, RZ, -R35, RZ ;  /* 0x80000023ff227210 */ /* 0x001fc60007ffe0ff */
        /* <DEDUP_REMOVED lines=11> */
[----:B------:R-:W-:Y:S02]  /*13f00*/  IMAD R34, R43, R34, R35 ;  /* 0x000000222b227224 */ /* 0x000fe400078e0223 */
[----:B------:R-:W-:-:S03]  /*13f10*/  IMAD.MOV.U32 R35, RZ, RZ, 0x4 ;  /* 0x00000004ff237424 */ /* 0x000fc600078e00ff */
[----:B------:R-:W-:-:S13]  /*13f20*/  ISETP.GT.U32.AND P0, PT, R43, R34, PT ;  /* 0x000000222b00720c */ /* 0x000fda0003f04070 */
[----:B------:R-:W-:-:S05]  /*13f30*/  @!P0 IMAD.IADD R34, R34, 0x1, -R43 ;  /* 0x0000000122228824 */ /* 0x000fca00078e0a2b */
[----:B------:R-:W-:-:S13]  /*13f40*/  ISETP.GT.U32.AND P0, PT, R43, R34, PT ;  /* 0x000000222b00720c */ /* 0x000fda0003f04070 */
[----:B------:R-:W-:-:S04]  /*13f50*/  @!P0 IMAD.IADD R34, R34, 0x1, -R43 ;  /* 0x0000000122228824 */ /* 0x000fc800078e0a2b */
[----:B------:R-:W-:Y:S01]  /*13f60*/  @!P2 IMAD.MOV R34, RZ, RZ, -R34 ;  /* 0x000000ffff22a224 */ /* 0x000fe200078e0a22 */
[----:B------:R-:W-:-:S04]  /*13f70*/  @!P4 LOP3.LUT R34, RZ, c[0x0][0x224], RZ, 0x33, !PT ;  /* 0x00008900ff22ca12 */ /* 0x000fc800078e33ff */
[----:B------:R-:W-:Y:S01]  /*13f80*/  SHF.L.U32 R36, R34, 0x2, RZ ;  /* 0x0000000222247819 */ /* 0x000fe200000006ff */
[----:B------:R-:W-:-:S04]  /*13f90*/  IMAD.IADD R34, R19, 0x1, R32 ;  /* 0x0000000113227824 */ /* 0x000fc800078e0220 */
[----:B------:R-:W-:Y:S01]  /*13fa0*/  IMAD.WIDE R34, R34, R35, c[0x0][0x180] ;  /* 0x0000600022227625 */ /* 0x000fe200078e0223 */
[----:B------:R-:W0:Y:S03]  /*13fb0*/  LDS R36, [R36+0x208] ;  /* 0x0002080024247984 */ /* 0x000e260000000800 */
[----:B0----5:R-:W-:-:S05]  /*13fc0*/  FADD.FTZ R31, R33, -R36 ;  /* 0x80000024211f7221 */ /* 0x021fca0000010000 */
[----:B------:R0:W-:Y:S02]  /*13fd0*/  STG.E [R34.64], R31 ;  /* 0x0000001f22007986 */ /* 0x0001e4000c101904 */
.L_x_40968:
[----:B-----5:R1:W-:Y:S04]  /*13fe0*/  STG.E [R14.64], R33 ;  /* 0x000000210e007986 */ /* 0x0203e8000c101904 */
[----:B------:R1:W-:Y:S02]  /*13ff0*/  STS [0x204], R37 ;  /* 0x00020425ff007388 */ /* 0x0003e40000000800 */
.L_x_40954:
[----:B------:R-:W-:Y:S01]  /*14000*/  WARPSYNC 0xffffffff ;  /* 0xffffffff00007948 */ /* 0x000fe20003800000 */
[----:B------:R-:W-:Y:S01]  /*14010*/  BAR.SYNC.DEFER_BLOCKING 0x0 ;  /* 0x0000000000007b1d */ /* 0x000fe20000010000 */
[----:B------:R-:W-:-:S04]  /*14020*/  IADD3 R30, R30, 0x1, RZ ;  /* 0x000000011e1e7810 */ /* 0x000fc80007ffe0ff */
[----:B------:R-:W-:Y:S01]  /*14030*/  ISETP.GE.U32.AND P0, PT, R30, 0x20, PT ;  /* 0x000000201e00780c */ /* 0x000fe20003f06070 */
[----:B-1----:R-:W1:Y:S02]  /*14040*/  LDS R14, [0x204] ;  /* 0x00020400ff0e7984 */ /* 0x002e640000000800 */
[----:B-1----:R-:W-:-:S13]  /*14050*/  ISETP.LT.AND P2, PT, R14, c[0x0][0x224], PT ;  /* 0x000089000e007a0c */ /* 0x002fda0003f41270 */
[----:B------:R-:W-:Y:S05]  /*14060*/  @!P0 BRA P2, `(.L_x_40969) ;  /* 0xffffdcc000008947 */ /* 0x000fea000103ffff */
.L_x_40952:
[----:B------:R-:W-:Y:S05]  /*14070*/  BSYNC B0 ;  /* 0x0000000000007941 */ /* 0x000fea0003800000 */
.L_x_40951:
        /* <DEDUP_REMOVED lines=14> */
[----:B------:R-:W-:-:S04]  /*14160*/  HFMA2.MMA R0, -RZ, RZ, 0, 5.9604644775390625e-08 ;  /* 0x00000001ff007435 */ /* 0x000fc800000001ff */
[----:B------:R-:W-:-:S05]  /*14170*/  IMAD.X R3, RZ, RZ, c[0x0][0x1d4], P0 ;  /* 0x00007500ff037624 */ /* 0x000fca00000e06ff */
[----:B------:R-:W-:Y:S01]  /*14180*/  STG.E.U8 [R2.64], R0 ;  /* 0x0000000002007986 */ /* 0x000fe2000c101104 */
[----:B------:R-:W-:Y:S05]  /*14190*/  EXIT ;  /* 0x000000000000794d */ /* 0x000fea0003800000 */
.L_x_40970:
[----:B------:R-:W-:-:S05]  /*141a0*/  IADD3 R2, P0, R0, c[0x0][0x1d0], RZ ;  /* 0x0000740000027a10 */ /* 0x000fca0007f1e0ff */
[----:B------:R-:W-:-:S05]  /*141b0*/  IMAD.X R3, RZ, RZ, c[0x0][0x1d4], P0 ;  /* 0x00007500ff037624 */ /* 0x000fca00000e06ff */
[----:B------:R-:W-:Y:S01]  /*141c0*/  STG.E.U8 [R2.64], RZ ;  /* 0x000000ff02007986 */ /* 0x000fe2000c101104 */
[----:B------:R-:W-:Y:S05]  /*141d0*/  EXIT ;  /* 0x000000000000794d */ /* 0x000fea0003800000 */
.L_x_40971:
        /* <DEDUP_REMOVED lines=10> */
.L_x_74496:


//--------------------- .text._ZN17fastertransformer38beam_online_softmax_topk_stage2_kernelIfLi32ELi128EEEvPKfS2_PiPT_ii --------------------------
	.section	.text._ZN17fastertransformer38beam_online_softmax_topk_stage2_kernelIfLi32ELi128EEEvPKfS2_PiPT_ii,"ax",@progbits
	.sectioninfo	@"SHI_REGISTERS=96"
	.align	128
        .global         _ZN17fastertransformer38beam_online_softmax_topk_stage2_kernelIfLi32ELi128EEEvPKfS2_PiPT_ii
        .type           _ZN17fastertransformer38beam_online_softmax_topk_stage2_kernelIfLi32ELi128EEEvPKfS2_PiPT_ii,@function
        .size           _ZN17fastertransformer38beam_online_softmax_topk_stage2_kernelIfLi32ELi128EEEvPKfS2_PiPT_ii,(.L_x_74497 - _ZN17fastertransformer38beam_online_softmax_topk_stage2_kernelIfLi32ELi128EEEvPKfS2_PiPT_ii)
        .other          _ZN17fastertransformer38beam_online_softmax_topk_stage2_kernelIfLi32ELi128EEEvPKfS2_PiPT_ii,@"STO_CUDA_ENTRY STV_DEFAULT"
_ZN17fastertransformer38beam_online_softmax_topk_stage2_kernelIfLi32ELi128EEEvPKfS2_PiPT_ii:
.text._ZN17fastertransformer38beam_online_softmax_topk_stage2_kernelIfLi32ELi128EEEvPKfS2_PiPT_ii:
        /* <DEDUP_REMOVED lines=70> */
.L_x_40976:
        /* <DEDUP_REMOVED lines=10> */
.L_x_40975:
[----:B------:R-:W-:Y:S05]  /*0500*/  BSYNC B1 ;  /* 0x0000000000017941 */ /* 0x000fea0003800000 */
.L_x_40974:
        /* <DEDUP_REMOVED lines=14> */
.L_x_40979:
        /* <DEDUP_REMOVED lines=38> */
.L_x_40978:
[----:B------:R-:W-:Y:S05]  /*0850*/  BSYNC B1 ;  /* 0x0000000000017941 */ /* 0x000fea0003800000 */
.L_x_40977:
        /* <DEDUP_REMOVED lines=25> */
.L_x_40981:
[----:B------:R-:W-:Y:S05]  /*09f0*/  BSYNC B1 ;  /* 0x0000000000017941 */ /* 0x000fea0003800000 */
.L_x_40980:
        /* <DEDUP_REMOVED lines=10> */
.L_x_40973:
[----:B------:R-:W-:Y:S05]  /*0aa0*/  BSYNC B0 ;  /* 0x0000000000007941 */ /* 0x000fea0003800000 */
.L_x_40972:
        /* <DEDUP_REMOVED lines=45> */
[----:B0-----:R-:W-:Y:S02]  /*0d80*/  IMAD.MOV.U32 R2, RZ, RZ, -0x800001 ;  /* 0xff7fffffff027424 */ /* 0x001fe400078e00ff */
        /* <DEDUP_REMOVED lines=42> */
.L_x_40988:
        /* <DEDUP_REMOVED lines=44> */
.L_x_40987:
        /* <DEDUP_REMOVED lines=25> */
.L_x_40989:
[----:B------:R-:W-:-:S13]  /*1480*/  ISETP.NE.OR P0, PT, R5, RZ, P0 ;  /* 0x000000ff0500720c */ /* 0x000fda0000705670 */
[----:B------:R-:W-:Y:S05]  /*1490*/  @!P0 BRA `(.L_x_40985) ;  /* 0x000000e000008947 */ /* 0x000fea0003800000 */
.L_x_40986:
        /* <DEDUP_REMOVED lines=14> */
.L_x_40985:
[----:B------:R-:W-:-:S13]  /*1580*/  LOP3.LUT P0, RZ, R2, 0x3, RZ, 0xc0, !PT ;  /* 0x0000000302ff7812 */ /* 0x000fda000780c0ff */
[----:B------:R-:W-:Y:S05]  /*1590*/  @!P0 BRA `(.L_x_40984) ;  /* 0x000000e000008947 */ /* 0x000fea0003800000 */
[----:B------:R-:W-:Y:S01]  /*15a0*/  IMAD R5, R0, 0x42, R3 ;  /* 0x0000004200057824 */ /* 0x000fe200078e0203 */
[----:B------:R-:W-:Y:S01]  /*15b0*/  LOP3.LUT R2, R2, 0x3, RZ, 0xc0, !PT ;  /* 0x0000000302027812 */ /* 0x000fe200078ec0ff */
[----:B------:R-:W-:-:S03]  /*15c0*/  IMAD R3, R3, 0x4, R4 ;  /* 0x0000000403037824 */ /* 0x000fc600078e0204 */
[----:B------:R-:W-:Y:S02]  /*15d0*/  LEA R4, R5, 0x5b0, 0x2 ;  /* 0x000005b005047811 */ /* 0x000fe400078e10ff */
[----:B--2---:R-:W-:-:S03]  /*15e0*/  IADD3 R6, R3, 0x88, RZ ;  /* 0x0000008803067810 */ /* 0x004fc60007ffe0ff */
.L_x_40990:
        /* <DEDUP_REMOVED lines=9> */
.L_x_40984:
        /* <DEDUP_REMOVED lines=37> */
.L_x_40983:
[----:B------:R-:W-:Y:S05]  /*18d0*/  BSYNC B0 ;  /* 0x0000000000007941 */ /* 0x000fea0003800000 */
.L_x_40982:
        /* <DEDUP_REMOVED lines=100> */
[----:B------:R0:W-:Y:S04]  /*1f20*/  STL.64 [R1], R4 ;  /* 0x0000000401007387 */ /* 0x0001e80000100a00 */
[----:B------:R-:W-:Y:S01]  /*1f30*/  BAR.SYNC.DEFER_BLOCKING 0x0 ;  /* 0x0000000000007b1d */ /* 0x000fe20000010000 */
[----:B------:R-:W-:-:S13]  /*1f40*/  ISETP.GT.AND P0, PT, R0, 0x1e, PT ;  /* 0x0000001e0000780c */ /* 0x000fda0003f04270 */
[----:B------:R-:W-:Y:S05]  /*1f50*/  @P0 BRA `(.L_x_40992) ;  /* 0x000020d000000947 */ /* 0x000fea0003800000 */
[----:B0-----:R-:W-:-:S04]  /*1f60*/  FSETP.GT.FTZ.AND P0, PT, R87, R4, PT ;  /* 0x000000045700720b */ /* 0x001fc80003f14000 */
[----:B------:R-:W-:Y:S02]  /*1f70*/  FSEL R6, R87, R4, P0 ;  /* 0x0000000457067208 */ /* 0x000fe40000000000 */
        /* <DEDUP_REMOVED lines=9> */
.L_x_41087:
        /* <DEDUP_REMOVED lines=20> */
.L_x_40994:
[----:B------:R-:W-:Y:S01]  /*2150*/  IMAD.MOV.U32 R8, RZ, RZ, R55 ;  /* 0x000000ffff087224 */ /* 0x000fe200078e0037 */
[----:B------:R-:W-:Y:S01]  /*2160*/  MOV R55, R54 ;  /* 0x0000003600377202 */ /* 0x000fe20000000f00 */
[----:B------:R-:W-:Y:S02]  /*2170*/  IMAD.MOV.U32 R10, RZ, RZ, R53 ;  /* 0x000000ffff0a7224 */ /* 0x000fe400078e0035 */
[----:B------:R-:W-:Y:S02]  /*2180*/  IMAD.MOV.U32 R53, RZ, RZ, R52 ;  /* 0x000000ffff357224 */ /* 0x000fe400078e0034 */
.L_x_40995:
[----:B------:R-:W-:Y:S05]  /*2190*/  BSYNC B1 ;  /* 0x0000000000017941 */ /* 0x000fea0003800000 */
.L_x_40993:
        /* <DEDUP_REMOVED lines=11> */
.L_x_40997:
[----:B------:R-:W-:Y:S01]  /*2250*/  IMAD.MOV.U32 R9, RZ, RZ, R8 ;  /* 0x000000ffff097224 */ /* 0x000fe200078e0008 */
[----:B------:R-:W-:Y:S01]  /*2260*/  MOV R54, R57 ;  /* 0x0000003900367202 */ /* 0x000fe20000000f00 */
[----:B------:R-:W-:Y:S02]  /*2270*/  IMAD.MOV.U32 R11, RZ, RZ, R10 ;  /* 0x000000ffff0b7224 */ /* 0x000fe400078e000a */
[----:B------:R-:W-:Y:S02]  /*2280*/  IMAD.MOV.U32 R52, RZ, RZ, R47 ;  /* 0x000000ffff347224 */ /* 0x000fe400078e002f */
.L_x_40998:
[----:B------:R-:W-:Y:S05]  /*2290*/  BSYNC B1 ;  /* 0x0000000000017941 */ /* 0x000fea0003800000 */
.L_x_40996:
        /* <DEDUP_REMOVED lines=11> */
.L_x_41000:
[----:B------:R-:W-:Y:S01]  /*2350*/  IMAD.MOV.U32 R8, RZ, RZ, R9 ;  /* 0x000000ffff087224 */ /* 0x000fe200078e0009 */
[----:B------:R-:W-:Y:S01]  /*2360*/  MOV R57, R56 ;  /* 0x0000003800397202 */ /* 0x000fe20000000f00 */
[----:B------:R-:W-:Y:S02]  /*2370*/  IMAD.MOV.U32 R10, RZ, RZ, R11 ;  /* 0x000000ffff0a7224 */ /* 0x000fe400078e000b */
[----:B------:R-:W-:Y:S02]  /*2380*/  IMAD.MOV.U32 R47, RZ, RZ, R46 ;  /* 0x000000ffff2f7224 */ /* 0x000fe400078e002e */
.L_x_41001:
[----:B------:R-:W-:Y:S05]  /*2390*/  BSYNC B1 ;  /* 0x0000000000017941 */ /* 0x000fea0003800000 */
.L_x_40999:
        /* <DEDUP_REMOVED lines=11> */
.L_x_41003:
[----:B------:R-:W-:Y:S01]  /*2450*/  IMAD.MOV.U32 R9, RZ, RZ, R8 ;  /* 0x000000ffff097224 */ /* 0x000fe200078e0008 */
[----:B------:R-:W-:Y:S01]  /*2460*/  MOV R56, R59 ;  /* 0x0000003b00387202 */ /* 0x000fe20000000f00 */
[----:B------:R-:W-:Y:S02]  /*2470*/  IMAD.MOV.U32 R11, RZ, RZ, R10 ;  /* 0x000000ffff0b7224 */ /* 0x000fe400078e000a */
[----:B------:R-:W-:Y:S02]  /*2480*/  IMAD.MOV.U32 R46, RZ, RZ, R45 ;  /* 0x000000ffff2e7224 */ /* 0x000fe400078e002d */
.L_x_41004:
[----:B------:R-:W-:Y:S05]  /*2490*/  BSYNC B1 ;  /* 0x0000000000017941 */ /* 0x000fea0003800000 */
.L_x_41002:
        /* <DEDUP_REMOVED lines=11> */
.L_x_41006:
[----:B------:R-:W-:Y:S01]  /*2550*/  IMAD.MOV.U32 R8, RZ, RZ, R9 ;  /* 0x000000ffff087224 */ /* 0x000fe200078e0009 */
[----:B------:R-:W-:Y:S01]  /*2560*/  MOV R59, R58 ;  /* 0x0000003a003b7202 */ /* 0x000fe20000000f00 */
[----:B------:R-:W-:Y:S02]  /*2570*/  IMAD.MOV.U32 R10, RZ, RZ, R11 ;  /* 0x000000ffff0a7224 */ /* 0x000fe400078e000b */
[----:B------:R-:W-:Y:S02]  /*2580*/  IMAD.MOV.U32 R45, RZ, RZ, R44 ;  /* 0x000000ffff2d7224 */ /* 0x000fe400078e002c */
.L_x_41007:
[----:B------:R-:W-:Y:S05]  /*2590*/  BSYNC B1 ;  /* 0x0000000000017941 */ /* 0x000fea0003800000 */
.L_x_41005:
        /* <DEDUP_REMOVED lines=11> */
.L_x_41009:
[----:B------:R-:W-:Y:S01]  /*2650*/  IMAD.MOV.U32 R9, RZ, RZ, R8 ;  /* 0x000000ffff097224 */ /* 0x000fe200078e0008 */
[----:B------:R-:W-:Y:S01]  /*2660*/  MOV R58, R61 ;  /* 0x0000003d003a7202 */ /* 0x000fe20000000f00 */
[----:B------:R-:W-:Y:S02]  /*2670*/  IMAD.MOV.U32 R11, RZ, RZ, R10 ;  /* 0x000000ffff0b7224 */ /* 0x000fe400078e000a */
[----:B------:R-:W-:Y:S02]  /*2680*/  IMAD.MOV.U32 R44, RZ, RZ, R43 ;  /* 0x000000ffff2c7224 */ /* 0x000fe400078e002b */
.L_x_41010:
[----:B------:R-:W-:Y:S05]  /*2690*/  BSYNC B1 ;  /* 0x0000000000017941 */ /* 0x000fea0003800000 */
.L_x_41008:
        /* <DEDUP_REMOVED lines=11> */
.L_x_41012:
[----:B------:R-:W-:Y:S01]  /*2750*/  IMAD.MOV.U32 R8, RZ, RZ, R9 ;  /* 0x000000ffff087224 */ /* 0x000fe200078e0009 */
[----:B------:R-:W-:Y:S01]  /*2760*/  MOV R61, R60 ;  /* 0x0000003c003d7202 */ /* 0x000fe20000000f00 */
[----:B------:R-:W-:Y:S02]  /*2770*/  IMAD.MOV.U32 R10, RZ, RZ, R11 ;  /* 0x000000ffff0a7224 */ /* 0x000fe400078e000b */
[----:B------:R-:W-:Y:S02]  /*2780*/  IMAD.MOV.U32 R43, RZ, RZ, R42 ;  /* 0x000000ffff2b7224 */ /* 0x000fe400078e002a */
.L_x_41013:
[----:B------:R-:W-:Y:S05]  /*2790*/  BSYNC B1 ;  /* 0x0000000000017941 */ /* 0x000fea0003800000 */
.L_x_41011:
        /* <DEDUP_REMOVED lines=11> */
.L_x_41015:
[----:B------:R-:W-:Y:S01]  /*2850*/  IMAD.MOV.U32 R9, RZ, RZ, R8 ;  /* 0x000000ffff097224 */ /* 0x000fe200078e0008 */
[----:B------:R-:W-:Y:S01]  /*2860*/  MOV R60, R63 ;  /* 0x0000003f003c7202 */ /* 0x000fe20000000f00 */
[----:B------:R-:W-:Y:S02]  /*2870*/  IMAD.MOV.U32 R11, RZ, RZ, R10 ;  /* 0x000000ffff0b7224 */ /* 0x000fe400078e000a */
[----:B------:R-:W-:Y:S02]  /*2880*/  IMAD.MOV.U32 R42, RZ, RZ, R41 ;  /* 0x000000ffff2a7224 */ /* 0x000fe400078e0029 */
.L_x_41016:
[----:B------:R-:W-:Y:S05]  /*2890*/  BSYNC B1 ;  /* 0x0000000000017941 */ /* 0x000fea0003800000 */
.L_x_41014:
        /* <DEDUP_REMOVED lines=11> */
.L_x_41018:
[----:B------:R-:W-:Y:S01]  /*2950*/  IMAD.MOV.U32 R8, RZ, RZ, R9 ;  /* 0x000000ffff087224 */ /* 0x000fe200078e0009 */
[----:B------:R-:W-:Y:S01]  /*2960*/  MOV R63, R62 ;  /* 0x0000003e003f7202 */ /* 0x000fe20000000f00 */
[----:B------:R-:W-:Y:S02]  /*2970*/  IMAD.MOV.U32 R10, RZ, RZ, R11 ;  /* 0x000000ffff0a7224 */ /* 0x000fe400078e000b */
[----:B------:R-:W-:Y:S02]  /*2980*/  IMAD.MOV.U32 R41, RZ, RZ, R40 ;  /* 0x000000ffff297224 */ /* 0x000fe400078e0028 */
.L_x_41019:
[----:B------:R-:W-:Y:S05]  /*2990*/  BSYNC B1 ;  /* 0x0000000000017941 */ /* 0x000fea0003800000 */
.L_x_41017:
        /* <DEDUP_REMOVED lines=11> */
.L_x_41021:
[----:B------:R-:W-:Y:S01]  /*2a50*/  IMAD.MOV.U32 R9, RZ, RZ, R8 ;  /* 0x000000ffff097224 */ /* 0x000fe200078e0008 */
[----:B------:R-:W-:Y:S01]  /*2a60*/  MOV R62, R65 ;  /* 0x00000041003e7202 */ /* 0x000fe20000000f00 */
[----:B------:R-:W-:Y:S02]  /*2a70*/  IMAD.MOV.U32 R11, RZ, RZ, R10 ;  /* 0x000000ffff0b7224 */ /* 0x000fe400078e000a */
[----:B------:R-:W-:Y:S02]  /*2a80*/  IMAD.MOV.U32 R40, RZ, RZ, R39 ;  /* 0x000000ffff287224 */ /* 0x000fe400078e0027 */
.L_x_41022:
[----:B------:R-:W-:Y:S05]  /*2a90*/  BSYNC B1 ;  /* 0x0000000000017941 */ /* 0x000fea0003800000 */
.L_x_41020:
        /* <DEDUP_REMOVED lines=11> */
.L_x_41024:
[----:B------:R-:W-:Y:S01]  /*2b50*/  IMAD.MOV.U32 R8, RZ, RZ, R9 ;  /* 0x000000ffff087224 */ /* 0x000fe200078e0009 */
[----:B------:R-:W-:Y:S01]  /*2b60*/  MOV R65, R64 ;  /* 0x0000004000417202 */ /* 0x000fe20000000f00 */
[----:B------:R-:W-:Y:S02]  /*2b70*/  IMAD.MOV.U32 R10, RZ, RZ, R11 ;  /* 0x000000ffff0a7224 */ /* 0x000fe400078e000b */
[----:B------:R-:W-:Y:S02]  /*2b80*/  IMAD.MOV.U32 R39, RZ, RZ, R38 ;  /* 0x000000ffff277224 */ /* 0x000fe400078e0026 */
.L_x_41025:
[----:B------:R-:W-:Y:S05]  /*2b90*/  BSYNC B1 ;  /* 0x0000000000017941 */ /* 0x000fea0003800000 */
.L_x_41023:
        /* <DEDUP_REMOVED lines=11> */
.L_x_41027:
[----:B------:R-:W-:Y:S01]  /*2c50*/  IMAD.MOV.U32 R9, RZ, RZ, R8 ;  /* 0x000000ffff097224 */ /* 0x000fe200078e0008 */
[----:B------:R-:W-:Y:S01]  /*2c60*/  MOV R64, R67 ;  /* 0x0000004300407202 */ /* 0x000fe20000000f00 */
[----:B------:R-:W-:Y:S02]  /*2c70*/  IMAD.MOV.U32 R11, RZ, RZ, R10 ;  /* 0x000000ffff0b7224 */ /* 0x000fe400078e000a */
[----:B------:R-:W-:Y:S02]  /*2c80*/  IMAD.MOV.U32 R38, RZ, RZ, R37 ;  /* 0x000000ffff267224 */ /* 0x000fe400078e0025 */
.L_x_41028:
[----:B------:R-:W-:Y:S05]  /*2c90*/  BSYNC B1 ;  /* 0x0000000000017941 */ /* 0x000fea0003800000 */
.L_x_41026:
        /* <DEDUP_REMOVED lines=11> */
.L_x_41030:
[----:B------:R-:W-:Y:S01]  /*2d50*/  IMAD.MOV.U32 R8, RZ, RZ, R9 ;  /* 0x000000ffff087224 */ /* 0x000fe200078e0009 */
[----:B------:R-:W-:Y:S01]  /*2d60*/  MOV R67, R66 ;  /* 0x0000004200437202 */ /* 0x000fe20000000f00 */
[----:B------:R-:W-:Y:S02]  /*2d70*/  IMAD.MOV.U32 R10, RZ, RZ, R11 ;  /* 0x000000ffff0a7224 */ /* 0x000fe400078e000b */
[----:B------:R-:W-:Y:S02]  /*2d80*/  IMAD.MOV.U32 R37, RZ, RZ, R36 ;  /* 0x000000ffff257224 */ /* 0x000fe400078e0024 */
.L_x_41031:
[----:B------:R-:W-:Y:S05]  /*2d90*/  BSYNC B1 ;  /* 0x0000000000017941 */ /* 0x000fea0003800000 */
.L_x_41029:
        /* <DEDUP_REMOVED lines=11> */
.L_x_41033:
[----:B------:R-:W-:Y:S01]  /*2e50*/  IMAD.MOV.U32 R9, RZ, RZ, R8 ;  /* 0x000000ffff097224 */ /* 0x000fe200078e0008 */
[----:B------:R-:W-:Y:S01]  /*2e60*/  MOV R66, R69 ;  /* 0x0000004500427202 */ /* 0x000fe20000000f00 */
[----:B------:R-:W-:Y:S02]  /*2e70*/  IMAD.MOV.U32 R11, RZ, RZ, R10 ;  /* 0x000000ffff0b7224 */ /* 0x000fe400078e000a */
[----:B------:R-:W-:Y:S02]  /*2e80*/  IMAD.MOV.U32 R36, RZ, RZ, R35 ;  /* 0x000000ffff247224 */ /* 0x000fe400078e0023 */
.L_x_41034:
[----:B------:R-:W-:Y:S05]  /*2e90*/  BSYNC B1 ;  /* 0x0000000000017941 */ /* 0x000fea0003800000 */
.L_x_41032:
        /* <DEDUP_REMOVED lines=11> */
.L_x_41036:
[----:B------:R-:W-:Y:S01]  /*2f50*/  IMAD.MOV.U32 R8, RZ, RZ, R9 ;  /* 0x000000ffff087224 */ /* 0x000fe200078e0009 */
[----:B------:R-:W-:Y:S01]  /*2f60*/  MOV R69, R68 ;  /* 0x0000004400457202 */ /* 0x000fe20000000f00 */
[----:B------:R-:W-:Y:S02]  /*2f70*/  IMAD.MOV.U32 R10, RZ, RZ, R11 ;  /* 0x000000ffff0a7224 */ /* 0x000fe400078e000b */
[----:B------:R-:W-:Y:S02]  /*2f80*/  IMAD.MOV.U32 R35, RZ, RZ, R34 ;  /* 0x000000ffff237224 */ /* 0x000fe400078e0022 */
.L_x_41037:
[----:B------:R-:W-:Y:S05]  /*2f90*/  BSYNC B1 ;  /* 0x0000000000017941 */ /* 0x000fea0003800000 */
.L_x_41035:
        /* <DEDUP_REMOVED lines=11> */
.L_x_41039:
[----:B------:R-:W-:Y:S01]  /*3050*/  IMAD.MOV.U32 R9, RZ, RZ, R8 ;  /* 0x000000ffff097224 */ /* 0x000fe200078e0008 */
[----:B------:R-:W-:Y:S01]  /*3060*/  MOV R68, R71 ;  /* 0x0000004700447202 */ /* 0x000fe20000000f00 */
[----:B------:R-:W-:Y:S02]  /*3070*/  IMAD.MOV.U32 R11, RZ, RZ, R10 ;  /* 0x000000ffff0b7224 */ /* 0x000fe400078e000a */
[----:B------:R-:W-:Y:S02]  /*3080*/  IMAD.MOV.U32 R34, RZ, RZ, R33 ;  /* 0x000000ffff227224 */ /* 0x000fe400078e0021 */
.L_x_41040:
[----:B------:R-:W-:Y:S05]  /*3090*/  BSYNC B1 ;  /* 0x0000000000017941 */ /* 0x000fea0003800000 */
.L_x_41038:
        /* <DEDUP_REMOVED lines=11> */
.L_x_41042:
[----:B------:R-:W-:Y:S01]  /*3150*/  IMAD.MOV.U32 R8, RZ, RZ, R9 ;  /* 0x000000ffff087224 */ /* 0x000fe200078e0009 */
[----:B------:R-:W-:Y:S01]  /*3160*/  MOV R71, R70 ;  /* 0x0000004600477202 */ /* 0x000fe20000000f00 */
[----:B------:R-:W-:Y:S02]  /*3170*/  IMAD.MOV.U32 R10, RZ, RZ, R11 ;  /* 0x000000ffff0a7224 */ /* 0x000fe400078e000b */
[----:B------:R-:W-:Y:S02]  /*3180*/  IMAD.MOV.U32 R33, RZ, RZ, R32 ;  /* 0x000000ffff217224 */ /* 0x000fe400078e0020 */
.L_x_41043:
[----:B------:R-:W-:Y:S05]  /*3190*/  BSYNC B1 ;  /* 0x0000000000017941 */ /* 0x000fea0003800000 */
.L_x_41041:
        /* <DEDUP_REMOVED lines=11> */
.L_x_41045:
[----:B------:R-:W-:Y:S01]  /*3250*/  IMAD.MOV.U32 R9, RZ, RZ, R8 ;  /* 0x000000ffff097224 */ /* 0x000fe200078e0008 */
[----:B------:R-:W-:Y:S01]  /*3260*/  MOV R70, R73 ;  /* 0x0000004900467202 */ /* 0x000fe20000000f00 */
[----:B------:R-:W-:Y:S02]  /*3270*/  IMAD.MOV.U32 R11, RZ, RZ, R10 ;  /* 0x000000ffff0b7224 */ /* 0x000fe400078e000a */
[----:B------:R-:W-:Y:S02]  /*3280*/  IMAD.MOV.U32 R32, RZ, RZ, R31 ;  /* 0x000000ffff207224 */ /* 0x000fe400078e001f */
.L_x_41046:
[----:B------:R-:W-:Y:S05]  /*3290*/  BSYNC B1 ;  /* 0x0000000000017941 */ /* 0x000fea0003800000 */
.L_x_41044:
        /* <DEDUP_REMOVED lines=11> */
.L_x_41048:
[----:B------:R-:W-:Y:S01]  /*3350*/  IMAD.MOV.U32 R8, RZ, RZ, R9 ;  /* 0x000000ffff087224 */ /* 0x000fe200078e0009 */
[----:B------:R-:W-:Y:S01]  /*3360*/  MOV R73, R72 ;  /* 0x0000004800497202 */ /* 0x000fe20000000f00 */
[----:B------:R-:W-:Y:S02]  /*3370*/  IMAD.MOV.U32 R10, RZ, RZ, R11 ;  /* 0x000000ffff0a7224 */ /* 0x000fe400078e000b */
[----:B------:R-:W-:Y:S02]  /*3380*/  IMAD.MOV.U32 R31, RZ, RZ, R30 ;  /* 0x000000ffff1f7224 */ /* 0x000fe400078e001e */
.L_x_41049:
[----:B------:R-:W-:Y:S05]  /*3390*/  BSYNC B1 ;  /* 0x0000000000017941 */ /* 0x000fea0003800000 */
.L_x_41047:
        /* <DEDUP_REMOVED lines=11> */
.L_x_41051:
[----:B------:R-:W-:Y:S01]  /*3450*/  IMAD.MOV.U32 R9, RZ, RZ, R8 ;  /* 0x000000ffff097224 */ /* 0x000fe200078e0008 */
[----:B------:R-:W-:Y:S01]  /*3460*/  MOV R72, R75 ;  /* 0x0000004b00487202 */ /* 0x000fe20000000f00 */
[----:B------:R-:W-:Y:S02]  /*3470*/  IMAD.MOV.U32 R11, RZ, RZ, R10 ;  /* 0x000000ffff0b7224 */ /* 0x000fe400078e000a */
[----:B------:R-:W-:Y:S02]  /*3480*/  IMAD.MOV.U32 R30, RZ, RZ, R29 ;  /* 0x000000ffff1e7224 */ /* 0x000fe400078e001d */
.L_x_41052:
[----:B------:R-:W-:Y:S05]  /*3490*/  BSYNC B1 ;  /* 0x0000000000017941 */ /* 0x000fea0003800000 */
.L_x_41050:
        /* <DEDUP_REMOVED lines=11> */
.L_x_41054:
[----:B------:R-:W-:Y:S01]  /*3550*/  IMAD.MOV.U32 R8, RZ, RZ, R9 ;  /* 0x000000ffff087224 */ /* 0x000fe200078e0009 */
[----:B------:R-:W-:Y:S01]  /*3560*/  MOV R75, R74 ;  /* 0x0000004a004b7202 */ /* 0x000fe20000000f00 */
[----:B------:R-:W-:Y:S02]  /*3570*/  IMAD.MOV.U32 R10, RZ, RZ, R11 ;  /* 0x000000ffff0a7224 */ /* 0x000fe400078e000b */
[----:B------:R-:W-:Y:S02]  /*3580*/  IMAD.MOV.U32 R29, RZ, RZ, R28 ;  /* 0x000000ffff1d7224 */ /* 0x000fe400078e001c */
.L_x_41055:
[----:B------:R-:W-:Y:S05]  /*3590*/  BSYNC B1 ;  /* 0x0000000000017941 */ /* 0x000fea0003800000 */
.L_x_41053:
        /* <DEDUP_REMOVED lines=11> */
.L_x_41057:
[----:B------:R-:W-:Y:S01]  /*3650*/  IMAD.MOV.U32 R9, RZ, RZ, R8 ;  /* 0x000000ffff097224 */ /* 0x000fe200078e0008 */
[----:B------:R-:W-:Y:S01]  /*3660*/  MOV R74, R77 ;  /* 0x0000004d004a7202 */ /* 0x000fe20000000f00 */
[----:B------:R-:W-:Y:S02]  /*3670*/  IMAD.MOV.U32 R11, RZ, RZ, R10 ;  /* 0x000000ffff0b7224 */ /* 0x000fe400078e000a */
[----:B------:R-:W-:Y:S02]  /*3680*/  IMAD.MOV.U32 R28, RZ, RZ, R27 ;  /* 0x000000ffff1c7224 */ /* 0x000fe400078e001b */
.L_x_41058:
[----:B------:R-:W-:Y:S05]  /*3690*/  BSYNC B1 ;  /* 0x0000000000017941 */ /* 0x000fea0003800000 */
.L_x_41056:
        /* <DEDUP_REMOVED lines=11> */
.L_x_41060:
[----:B------:R-:W-:Y:S01]  /*3750*/  IMAD.MOV.U32 R8, RZ, RZ, R9 ;  /* 0x000000ffff087224 */ /* 0x000fe200078e0009 */
[----:B------:R-:W-:Y:S01]  /*3760*/  MOV R77, R76 ;  /* 0x0000004c004d7202 */ /* 0x000fe20000000f00 */
[----:B------:R-:W-:Y:S02]  /*3770*/  IMAD.MOV.U32 R10, RZ, RZ, R11 ;  /* 0x000000ffff0a7224 */ /* 0x000fe400078e000b */
[----:B------:R-:W-:Y:S02]  /*3780*/  IMAD.MOV.U32 R27, RZ, RZ, R26 ;  /* 0x000000ffff1b7224 */ /* 0x000fe400078e001a */
.L_x_41061:
[----:B------:R-:W-:Y:S05]  /*3790*/  BSYNC B1 ;  /* 0x0000000000017941 */ /* 0x000fea0003800000 */
.L_x_41059:
        /* <DEDUP_REMOVED lines=11> */
.L_x_41063:
[----:B------:R-:W-:Y:S01]  /*3850*/  IMAD.MOV.U32 R9, RZ, RZ, R8 ;  /* 0x000000ffff097224 */ /* 0x000fe200078e0008 */
[----:B------:R-:W-:Y:S01]  /*3860*/  MOV R76, R79 ;  /* 0x0000004f004c7202 */ /* 0x000fe20000000f00 */
[----:B------:R-:W-:Y:S02]  /*3870*/  IMAD.MOV.U32 R11, RZ, RZ, R10 ;  /* 0x000000ffff0b7224 */ /* 0x000fe400078e000a */
[----:B------:R-:W-:Y:S02]  /*3880*/  IMAD.MOV.U32 R26, RZ, RZ, R25 ;  /* 0x000000ffff1a7224 */ /* 0x000fe400078e0019 */
.L_x_41064:
[----:B------:R-:W-:Y:S05]  /*3890*/  BSYNC B1 ;  /* 0x0000000000017941 */ /* 0x000fea0003800000 */
.L_x_41062:
        /* <DEDUP_REMOVED lines=11> */
.L_x_41066:
[----:B------:R-:W-:Y:S01]  /*3950*/  IMAD.MOV.U32 R8, RZ, RZ, R9 ;  /* 0x000000ffff087224 */ /* 0x000fe200078e0009 */
[----:B------:R-:W-:Y:S01]  /*3960*/  MOV R79, R78 ;  /* 0x0000004e004f7202 */ /* 0x000fe20000000f00 */
[----:B------:R-:W-:Y:S02]  /*3970*/  IMAD.MOV.U32 R10, RZ, RZ, R11 ;  /* 0x000000ffff0a7224 */ /* 0x000fe400078e000b */
[----:B------:R-:W-:Y:S02]  /*3980*/  IMAD.MOV.U32 R25, RZ, RZ, R24 ;  /* 0x000000ffff197224 */ /* 0x000fe400078e0018 */
.L_x_41067:
[----:B------:R-:W-:Y:S05]  /*3990*/  BSYNC B1 ;  /* 0x0000000000017941 */ /* 0x000fea0003800000 */
.L_x_41065:
        /* <DEDUP_REMOVED lines=11> */
.L_x_41069:
[----:B------:R-:W-:Y:S01]  /*3a50*/  IMAD.MOV.U32 R9, RZ, RZ, R8 ;  /* 0x000000ffff097224 */ /* 0x000fe200078e0008 */
[----:B------:R-:W-:Y:S01]  /*3a60*/  MOV R78, R81 ;  /* 0x00000051004e7202 */ /* 0x000fe20000000f00 */
[----:B------:R-:W-:Y:S02]  /*3a70*/  IMAD.MOV.U32 R11, RZ, RZ, R10 ;  /* 0x000000ffff0b7224 */ /* 0x000fe400078e000a */
[----:B------:R-:W-:Y:S02]  /*3a80*/  IMAD.MOV.U32 R24, RZ, RZ, R23 ;  /* 0x000000ffff187224 */ /* 0x000fe400078e0017 */
.L_x_41070:
[----:B------:R-:W-:Y:S05]  /*3a90*/  BSYNC B1 ;  /* 0x0000000000017941 */ /* 0x000fea0003800000 */
.L_x_41068:
        /* <DEDUP_REMOVED lines=11> */
.L_x_41072:
[----:B------:R-:W-:Y:S01]  /*3b50*/  IMAD.MOV.U32 R8, RZ, RZ, R9 ;  /* 0x000000ffff087224 */ /* 0x000fe200078e0009 */
[----:B------:R-:W-:Y:S01]  /*3b60*/  MOV R81, R80 ;  /* 0x0000005000517202 */ /* 0x000fe20000000f00 */
[----:B------:R-:W-:Y:S02]  /*3b70*/  IMAD.MOV.U32 R10, RZ, RZ, R11 ;  /* 0x000000ffff0a7224 */ /* 0x000fe400078e000b */
[----:B------:R-:W-:Y:S02]  /*3b80*/  IMAD.MOV.U32 R23, RZ, RZ, R22 ;  /* 0x000000ffff177224 */ /* 0x000fe400078e0016 */
.L_x_41073:
[----:B------:R-:W-:Y:S05]  /*3b90*/  BSYNC B1 ;  /* 0x0000000000017941 */ /* 0x000fea0003800000 */
.L_x_41071:
        /* <DEDUP_REMOVED lines=11> */
.L_x_41075:
[----:B------:R-:W-:Y:S01]  /*3c50*/  IMAD.MOV.U32 R9, RZ, RZ, R8 ;  /* 0x000000ffff097224 */ /* 0x000fe200078e0008 */
[----:B------:R-:W-:Y:S01]  /*3c60*/  MOV R80, R83 ;  /* 0x0000005300507202 */ /* 0x000fe20000000f00 */
[----:B------:R-:W-:Y:S02]  /*3c70*/  IMAD.MOV.U32 R11, RZ, RZ, R10 ;  /* 0x000000ffff0b7224 */ /* 0x000fe400078e000a */
[----:B------:R-:W-:Y:S02]  /*3c80*/  IMAD.MOV.U32 R22, RZ, RZ, R21 ;  /* 0x000000ffff167224 */ /* 0x000fe400078e0015 */
.L_x_41076:
[----:B------:R-:W-:Y:S05]  /*3c90*/  BSYNC B1 ;  /* 0x0000000000017941 */ /* 0x000fea0003800000 */
.L_x_41074:
        /* <DEDUP_REMOVED lines=11> */
.L_x_41078:
[----:B------:R-:W-:Y:S01]  /*3d50*/  IMAD.MOV.U32 R8, RZ, RZ, R9 ;  /* 0x000000ffff087224 */ /* 0x000fe200078e0009 */
[----:B------:R-:W-:Y:S01]  /*3d60*/  MOV R83, R82 ;  /* 0x0000005200537202 */ /* 0x000fe20000000f00 */
[----:B------:R-:W-:Y:S02]  /*3d70*/  IMAD.MOV.U32 R10, RZ, RZ, R11 ;  /* 0x000000ffff0a7224 */ /* 0x000fe400078e000b */
[----:B------:R-:W-:Y:S02]  /*3d80*/  IMAD.MOV.U32 R21, RZ, RZ, R20 ;  /* 0x000000ffff157224 */ /* 0x000fe400078e0014 */
.L_x_41079:
[----:B------:R-:W-:Y:S05]  /*3d90*/  BSYNC B1 ;  /* 0x0000000000017941 */ /* 0x000fea0003800000 */
.L_x_41077:
        /* <DEDUP_REMOVED lines=11> */
.L_x_41081:
[----:B------:R-:W-:Y:S01]  /*3e50*/  IMAD.MOV.U32 R9, RZ, RZ, R8 ;  /* 0x000000ffff097224 */ /* 0x000fe200078e0008 */
[----:B------:R-:W-:Y:S01]  /*3e60*/  MOV R82, R85 ;  /* 0x0000005500527202 */ /* 0x000fe20000000f00 */
[----:B------:R-:W-:Y:S02]  /*3e70*/  IMAD.MOV.U32 R11, RZ, RZ, R10 ;  /* 0x000000ffff0b7224 */ /* 0x000fe400078e000a */
[----:B------:R-:W-:Y:S02]  /*3e80*/  IMAD.MOV.U32 R20, RZ, RZ, R3 ;  /* 0x000000ffff147224 */ /* 0x000fe400078e0003 */
.L_x_41082:
[----:B------:R-:W-:Y:S05]  /*3e90*/  BSYNC B1 ;  /* 0x0000000000017941 */ /* 0x000fea0003800000 */
.L_x_41080:
        /* <DEDUP_REMOVED lines=11> */
.L_x_41084:
[----:B------:R-:W-:Y:S01]  /*3f50*/  IMAD.MOV.U32 R85, RZ, RZ, R84 ;  /* 0x000000ffff557224 */ /* 0x000fe200078e0054 */
[----:B------:R-:W-:Y:S01]  /*3f60*/  MOV R8, R9 ;  /* 0x0000000900087202 */ /* 0x000fe20000000f00 */
[----:B------:R-:W-:Y:S02]  /*3f70*/  IMAD.MOV.U32 R3, RZ, RZ, R2 ;  /* 0x000000ffff037224 */ /* 0x000fe400078e0002 */
[----:B------:R-:W-:Y:S02]  /*3f80*/  IMAD.MOV.U32 R84, RZ, RZ, R9 ;  /* 0x000000ffff547224 */ /* 0x000fe400078e0009 */
[--C-:B------:R-:W-:Y:S02]  /*3f90*/  IMAD.MOV.U32 R10, RZ, RZ, R11.reuse ;  /* 0x000000ffff0a7224 */ /* 0x100fe400078e000b */
[----:B------:R-:W-:Y:S02]  /*3fa0*/  IMAD.MOV.U32 R2, RZ, RZ, R11 ;  /* 0x000000ffff027224 */ /* 0x000fe400078e000b */
.L_x_41085:
[----:B------:R-:W-:Y:S05]  /*3fb0*/  BSYNC B1 ;  /* 0x0000000000017941 */ /* 0x000fea0003800000 */
.L_x_41083:
[----:B------:R-:W-:Y:S01]  /*3fc0*/  IADD3 R4, R4, 0x4, RZ ;  /* 0x0000000404047810 */ /* 0x000fe20007ffe0ff */
[----:B------:R-:W-:Y:S01]  /*3fd0*/  @!P1 CALL.REL.NOINC `(.L_x_41086) ;  /* 0x0000001000009944 */ /* 0x000fe20003c00000 */
[----:B------:R-:W-:Y:S05]  /*3fe0*/  BRA `(.L_x_41087) ;  /* 0xffffe02000007947 */ /* 0x000fea000383ffff */
.L_x_41086:
[----:B------:R-:W-:Y:S01]  /*3ff0*/  FADD.FTZ R86, R86, R7 ;  /* 0x0000000756567221 */ /* 0x000fe20000010000 */
[----:B------:R-:W-:Y:S01]  /*4000*/  MOV R87, R6 ;  /* 0x0000000600577202 */ /* 0x000fe20000000f00 */
[----:B------:R-:W-:-:S02]  /*4010*/  IMAD.MOV.U32 R84, RZ, RZ, R8 ;  /* 0x000000ffff547224 */ /* 0x000fc400078e0008 */
[----:B------:R-:W-:Y:S02]  /*4020*/  IMAD.MOV.U32 R2, RZ, RZ, R10 ;  /* 0x000000ffff027224 */ /* 0x000fe400078e000a */
.L_x_40992:
[----:B0-----:R-:W-:Y:S05]  /*4030*/  BSYNC B0 ;  /* 0x0000000000007941 */ /* 0x001fea0003800000 */
.L_x_40991:
        /* <DEDUP_REMOVED lines=100> */
[----:B-----5:R0:W-:Y:S01]  /*4680*/  STL.64 [R1], R4 ;  /* 0x0000000401007387 */ /* 0x0201e20000100a00 */
        /* <DEDUP_REMOVED lines=12> */
.L_x_41184:
        /* <DEDUP_REMOVED lines=20> */
.L_x_41091:
[----:B------:R-:W-:Y:S02]  /*4890*/  IMAD.MOV.U32 R8, RZ, RZ, R55 ;  /* 0x000000ffff087224 */ /* 0x000fe400078e0037 */
[----:B------:R-:W-:Y:S01]  /*48a0*/  IMAD.MOV.U32 R10, RZ, RZ, R53 ;  /* 0x000000ffff0a7224 */ /* 0x000fe200078e0035 */
[----:B------:R-:W-:Y:S01]  /*48b0*/  MOV R53, R52 ;  /* 0x0000003400357202 */ /* 0x000fe20000000f00 */
[----:B------:R-:W-:Y:S02]  /*48c0*/  IMAD.MOV.U32 R55, RZ, RZ, R54 ;  /* 0x000000ffff377224 */ /* 0x000fe400078e0036 */
.L_x_41092:
[----:B------:R-:W-:Y:S05]  /*48d0*/  BSYNC B1 ;  /* 0x0000000000017941 */ /* 0x000fea0003800000 */
.L_x_41090:
        /* <DEDUP_REMOVED lines=11> */
.L_x_41094:
[----:B------:R-:W-:Y:S01]  /*4990*/  IMAD.MOV.U32 R9, RZ, RZ, R8 ;  /* 0x000000ffff097224 */ /* 0x000fe200078e0008 */
[----:B------:R-:W-:Y:S01]  /*49a0*/  MOV R52, R47 ;  /* 0x0000002f00347202 */ /* 0x000fe20000000f00 */
[----:B------:R-:W-:Y:S02]  /*49b0*/  IMAD.MOV.U32 R11, RZ, RZ, R10 ;  /* 0x000000ffff0b7224 */ /* 0x000fe400078e000a */
[----:B------:R-:W-:Y:S02]  /*49c0*/  IMAD.MOV.U32 R54, RZ, RZ, R57 ;  /* 0x000000ffff367224 */ /* 0x000fe400078e0039 */
.L_x_41095:
[----:B------:R-:W-:Y:S05]  /*49d0*/  BSYNC B1 ;  /* 0x0000000000017941 */ /* 0x000fea0003800000 */
.L_x_41093:
        /* <DEDUP_REMOVED lines=11> */
.L_x_41097:
[----:B------:R-:W-:Y:S01]  /*4a90*/  IMAD.MOV.U32 R8, RZ, RZ, R9 ;  /* 0x000000ffff087224 */ /* 0x000fe200078e0009 */
[----:B------:R-:W-:Y:S01]  /*4aa0*/  MOV R47, R46 ;  /* 0x0000002e002f7202 */ /* 0x000fe20000000f00 */
[----:B------:R-:W-:Y:S02]  /*4ab0*/  IMAD.MOV.U32 R10, RZ, RZ, R11 ;  /* 0x000000ffff0a7224 */ /* 0x000fe400078e000b */
[----:B------:R-:W-:Y:S02]  /*4ac0*/  IMAD.MOV.U32 R57, RZ, RZ, R56 ;  /* 0x000000ffff397224 */ /* 0x000fe400078e0038 */
.L_x_41098:
[----:B------:R-:W-:Y:S05]  /*4ad0*/  BSYNC B1 ;  /* 0x0000000000017941 */ /* 0x000fea0003800000 */
.L_x_41096:
        /* <DEDUP_REMOVED lines=11> */
.L_x_41100:
[----:B------:R-:W-:Y:S01]  /*4b90*/  IMAD.MOV.U32 R9, RZ, RZ, R8 ;  /* 0x000000ffff097224 */ /* 0x000fe200078e0008 */
[----:B------:R-:W-:Y:S01]  /*4ba0*/  MOV R46, R45 ;  /* 0x0000002d002e7202 */ /* 0x000fe20000000f00 */
[----:B------:R-:W-:Y:S02]  /*4bb0*/  IMAD.MOV.U32 R11, RZ, RZ, R10 ;  /* 0x000000ffff0b7224 */ /* 0x000fe400078e000a */
[----:B------:R-:W-:Y:S02]  /*4bc0*/  IMAD.MOV.U32 R56, RZ, RZ, R59 ;  /* 0x000000ffff387224 */ /* 0x000fe400078e003b */
.L_x_41101:
[----:B------:R-:W-:Y:S05]  /*4bd0*/  BSYNC B1 ;  /* 0x0000000000017941 */ /* 0x000fea0003800000 */
.L_x_41099:
        /* <DEDUP_REMOVED lines=11> */
.L_x_41103:
[----:B------:R-:W-:Y:S01]  /*4c90*/  IMAD.MOV.U32 R8, RZ, RZ, R9 ;  /* 0x000000ffff087224 */ /* 0x000fe200078e0009 */
[----:B------:R-:W-:Y:S01]  /*4ca0*/  MOV R45, R44 ;  /* 0x0000002c002d7202 */ /* 0x000fe20000000f00 */
[----:B------:R-:W-:Y:S02]  /*4cb0*/  IMAD.MOV.U32 R10, RZ, RZ, R11 ;  /* 0x000000ffff0a7224 */ /* 0x000fe400078e000b */
[----:B------:R-:W-:Y:S02]  /*4cc0*/  IMAD.MOV.U32 R59, RZ, RZ, R58 ;  /* 0x000000ffff3b7224 */ /* 0x000fe400078e003a */
.L_x_41104:
[----:B------:R-:W-:Y:S05]  /*4cd0*/  BSYNC B1 ;  /* 0x0000000000017941 */ /* 0x000fea0003800000 */
.L_x_41102:
        /* <DEDUP_REMOVED lines=11> */
.L_x_41106:
[----:B------:R-:W-:Y:S01]  /*4d90*/  IMAD.MOV.U32 R9, RZ, RZ, R8 ;  /* 0x000000ffff097224 */ /* 0x000fe200078e0008 */
[----:B------:R-:W-:Y:S01]  /*4da0*/  MOV R44, R43 ;  /* 0x0000002b002c7202 */ /* 0x000fe20000000f00 */
[----:B------:R-:W-:Y:S02]  /*4db0*/  IMAD.MOV.U32 R11, RZ, RZ, R10 ;  /* 0x000000ffff0b7224 */ /* 0x000fe400078e000a */
[----:B------:R-:W-:Y:S02]  /*4dc0*/  IMAD.MOV.U32 R58, RZ, RZ, R61 ;  /* 0x000000ffff3a7224 */ /* 0x000fe400078e003d */
.L_x_41107:
[----:B------:R-:W-:Y:S05]  /*4dd0*/  BSYNC B1 ;  /* 0x0000000000017941 */ /* 0x000fea0003800000 */
.L_x_41105:
        /* <DEDUP_REMOVED lines=11> */
.L_x_41109:
[----:B------:R-:W-:Y:S01]  /*4e90*/  IMAD.MOV.U32 R8, RZ, RZ, R9 ;  /* 0x000000ffff087224 */ /* 0x000fe200078e0009 */
[----:B------:R-:W-:Y:S01]  /*4ea0*/  MOV R43, R42 ;  /* 0x0000002a002b7202 */ /* 0x000fe20000000f00 */
[----:B------:R-:W-:Y:S02]  /*4eb0*/  IMAD.MOV.U32 R10, RZ, RZ, R11 ;  /* 0x000000ffff0a7224 */ /* 0x000fe400078e000b */
[----:B------:R-:W-:Y:S02]  /*4ec0*/  IMAD.MOV.U32 R61, RZ, RZ, R60 ;  /* 0x000000ffff3d7224 */ /* 0x000fe400078e003c */
.L_x_41110:
[----:B------:R-:W-:Y:S05]  /*4ed0*/  BSYNC B1 ;  /* 0x0000000000017941 */ /* 0x000fea0003800000 */
.L_x_41108:
        /* <DEDUP_REMOVED lines=11> */
.L_x_41112:
[----:B------:R-:W-:Y:S01]  /*4f90*/  IMAD.MOV.U32 R9, RZ, RZ, R8 ;  /* 0x000000ffff097224 */ /* 0x000fe200078e0008 */
[----:B------:R-:W-:Y:S01]  /*4fa0*/  MOV R42, R41 ;  /* 0x00000029002a7202 */ /* 0x000fe20000000f00 */
[----:B------:R-:W-:Y:S02]  /*4fb0*/  IMAD.MOV.U32 R11, RZ, RZ, R10 ;  /* 0x000000ffff0b7224 */ /* 0x000fe400078e000a */
[----:B------:R-:W-:Y:S02]  /*4fc0*/  IMAD.MOV.U32 R60, RZ, RZ, R63 ;  /* 0x000000ffff3c7224 */ /* 0x000fe400078e003f */
.L_x_41113:
[----:B------:R-:W-:Y:S05]  /*4fd0*/  BSYNC B1 ;  /* 0x0000000000017941 */ /* 0x000fea0003800000 */
.L_x_41111:
        /* <DEDUP_REMOVED lines=11> */
.L_x_41115:
[----:B------:R-:W-:Y:S01]  /*5090*/  IMAD.MOV.U32 R8, RZ, RZ, R9 ;  /* 0x000000ffff087224 */ /* 0x000fe200078e0009 */
[----:B------:R-:W-:Y:S01]  /*50a0*/  MOV R41, R40 ;  /* 0x0000002800297202 */ /* 0x000fe20000000f00 */
[----:B------:R-:W-:Y:S02]  /*50b0*/  IMAD.MOV.U32 R10, RZ, RZ, R11 ;  /* 0x000000ffff0a7224 */ /* 0x000fe400078e000b */
[----:B------:R-:W-:Y:S02]  /*50c0*/  IMAD.MOV.U32 R63, RZ, RZ, R62 ;  /* 0x000000ffff3f7224 */ /* 0x000fe400078e003e */
.L_x_41116:
[----:B------:R-:W-:Y:S05]  /*50d0*/  BSYNC B1 ;  /* 0x0000000000017941 */ /* 0x000fea0003800000 */
.L_x_41114:
        /* <DEDUP_REMOVED lines=11> */
.L_x_41118:
[----:B------:R-:W-:Y:S01]  /*5190*/  IMAD.MOV.U32 R9, RZ, RZ, R8 ;  /* 0x000000ffff097224 */ /* 0x000fe200078e0008 */
[----:B------:R-:W-:Y:S01]  /*51a0*/  MOV R40, R39 ;  /* 0x0000002700287202 */ /* 0x000fe20000000f00 */
[----:B------:R-:W-:Y:S02]  /*51b0*/  IMAD.MOV.U32 R11, RZ, RZ, R10 ;  /* 0x000000ffff0b7224 */ /* 0x000fe400078e000a */
[----:B------:R-:W-:Y:S02]  /*51c0*/  IMAD.MOV.U32 R62, RZ, RZ, R65 ;  /* 0x000000ffff3e7224 */ /* 0x000fe400078e0041 */
.L_x_41119:
[----:B------:R-:W-:Y:S05]  /*51d0*/  BSYNC B1 ;  /* 0x0000000000017941 */ /* 0x000fea0003800000 */
.L_x_41117:
        /* <DEDUP_REMOVED lines=11> */
.L_x_41121:
[----:B------:R-:W-:Y:S01]  /*5290*/  IMAD.MOV.U32 R8, RZ, RZ, R9 ;  /* 0x000000ffff087224 */ /* 0x000fe200078e0009 */
[----:B------:R-:W-:Y:S01]  /*52a0*/  MOV R39, R38 ;  /* 0x0000002600277202 */ /* 0x000fe20000000f00 */
[----:B------:R-:W-:Y:S02]  /*52b0*/  IMAD.MOV.U32 R10, RZ, RZ, R11 ;  /* 0x000000ffff0a7224 */ /* 0x000fe400078e000b */
[----:B------:R-:W-:Y:S02]  /*52c0*/  IMAD.MOV.U32 R65, RZ, RZ, R64 ;  /* 0x000000ffff417224 */ /* 0x000fe400078e0040 */
.L_x_41122:
[----:B------:R-:W-:Y:S05]  /*52d0*/  BSYNC B1 ;  /* 0x0000000000017941 */ /* 0x000fea0003800000 */
.L_x_41120:
        /* <DEDUP_REMOVED lines=11> */
.L_x_41124:
[----:B------:R-:W-:Y:S01]  /*5390*/  IMAD.MOV.U32 R9, RZ, RZ, R8 ;  /* 0x000000ffff097224 */ /* 0x000fe200078e0008 */
[----:B------:R-:W-:Y:S01]  /*53a0*/  MOV R38, R37 ;  /* 0x0000002500267202 */ /* 0x000fe20000000f00 */
[----:B------:R-:W-:Y:S02]  /*53b0*/  IMAD.MOV.U32 R11, RZ, RZ, R10 ;  /* 0x000000ffff0b7224 */ /* 0x000fe400078e000a */
[----:B------:R-:W-:Y:S02]  /*53c0*/  IMAD.MOV.U32 R64, RZ, RZ, R67 ;  /* 0x000000ffff407224 */ /* 0x000fe400078e0043 */
.L_x_41125:
[----:B------:R-:W-:Y:S05]  /*53d0*/  BSYNC B1 ;  /* 0x0000000000017941 */ /* 0x000fea0003800000 */
.L_x_41123:
        /* <DEDUP_REMOVED lines=11> */
.L_x_41127:
[----:B------:R-:W-:Y:S01]  /*5490*/  IMAD.MOV.U32 R8, RZ, RZ, R9 ;  /* 0x000000ffff087224 */ /* 0x000fe200078e0009 */
[----:B------:R-:W-:Y:S01]  /*54a0*/  MOV R37, R36 ;  /* 0x0000002400257202 */ /* 0x000fe20000000f00 */
[----:B------:R-:W-:Y:S02]  /*54b0*/  IMAD.MOV.U32 R10, RZ, RZ, R11 ;  /* 0x000000ffff0a7224 */ /* 0x000fe400078e000b */
[----:B------:R-:W-:Y:S02]  /*54c0*/  IMAD.MOV.U32 R67, RZ, RZ, R66 ;  /* 0x000000ffff437224 */ /* 0x000fe400078e0042 */
.L_x_41128:
[----:B------:R-:W-:Y:S05]  /*54d0*/  BSYNC B1 ;  /* 0x0000000000017941 */ /* 0x000fea0003800000 */
.L_x_41126:
        /* <DEDUP_REMOVED lines=11> */
.L_x_41130:
[----:B------:R-:W-:Y:S01]  /*5590*/  IMAD.MOV.U32 R9, RZ, RZ, R8 ;  /* 0x000000ffff097224 */ /* 0x000fe200078e0008 */
[----:B------:R-:W-:Y:S01]  /*55a0*/  MOV R36, R35 ;  /* 0x0000002300247202 */ /* 0x000fe20000000f00 */
[----:B------:R-:W-:Y:S02]  /*55b0*/  IMAD.MOV.U32 R11, RZ, RZ, R10 ;  /* 0x000000ffff0b7224 */ /* 0x000fe400078e000a */
[----:B------:R-:W-:Y:S02]  /*55c0*/  IMAD.MOV.U32 R66, RZ, RZ, R69 ;  /* 0x000000ffff427224 */ /* 0x000fe400078e0045 */
.L_x_41131:
[----:B------:R-:W-:Y:S05]  /*55d0*/  BSYNC B1 ;  /* 0x0000000000017941 */ /* 0x000fea0003800000 */
.L_x_41129:
        /* <DEDUP_REMOVED lines=11> */
.L_x_41133:
[----:B------:R-:W-:Y:S01]  /*5690*/  IMAD.MOV.U32 R8, RZ, RZ, R9 ;  /* 0x000000ffff087224 */ /* 0x000fe200078e0009 */
[----:B------:R-:W-:Y:S01]  /*56a0*/  MOV R35, R34 ;  /* 0x0000002200237202 */ /* 0x000fe20000000f00 */
[----:B------:R-:W-:Y:S02]  /*56b0*/  IMAD.MOV.U32 R10, RZ, RZ, R11 ;  /* 0x000000ffff0a7224 */ /* 0x000fe400078e000b */
[----:B------:R-:W-:Y:S02]  /*56c0*/  IMAD.MOV.U32 R69, RZ, RZ, R68 ;  /* 0x000000ffff457224 */ /* 0x000fe400078e0044 */
.L_x_41134:
[----:B------:R-:W-:Y:S05]  /*56d0*/  BSYNC B1 ;  /* 0x0000000000017941 */ /* 0x000fea0003800000 */
.L_x_41132:
        /* <DEDUP_REMOVED lines=11> */
.L_x_41136:
[----:B------:R-:W-:Y:S01]  /*5790*/  IMAD.MOV.U32 R9, RZ, RZ, R8 ;  /* 0x000000ffff097224 */ /* 0x000fe200078e0008 */
[----:B------:R-:W-:Y:S01]  /*57a0*/  MOV R34, R33 ;  /* 0x0000002100227202 */ /* 0x000fe20000000f00 */
[----:B------:R-:W-:Y:S02]  /*57b0*/  IMAD.MOV.U32 R11, RZ, RZ, R10 ;  /* 0x000000ffff0b7224 */ /* 0x000fe400078e000a */
[----:B------:R-:W-:Y:S02]  /*57c0*/  IMAD.MOV.U32 R68, RZ, RZ, R71 ;  /* 0x000000ffff447224 */ /* 0x000fe400078e0047 */
.L_x_41137:
[----:B------:R-:W-:Y:S05]  /*57d0*/  BSYNC B1 ;  /* 0x0000000000017941 */ /* 0x000fea0003800000 */
.L_x_41135:
        /* <DEDUP_REMOVED lines=11> */
.L_x_41139:
[----:B------:R-:W-:Y:S01]  /*5890*/  IMAD.MOV.U32 R8, RZ, RZ, R9 ;  /* 0x000000ffff087224 */ /* 0x000fe200078e0009 */
[----:B------:R-:W-:Y:S01]  /*58a0*/  MOV R33, R32 ;  /* 0x0000002000217202 */ /* 0x000fe20000000f00 */
[----:B------:R-:W-:Y:S02]  /*58b0*/  IMAD.MOV.U32 R10, RZ, RZ, R11 ;  /* 0x000000ffff0a7224 */ /* 0x000fe400078e000b */
[----:B------:R-:W-:Y:S02]  /*58c0*/  IMAD.MOV.U32 R71, RZ, RZ, R70 ;  /* 0x000000ffff477224 */ /* 0x000fe400078e0046 */
.L_x_41140:
[----:B------:R-:W-:Y:S05]  /*58d0*/  BSYNC B1 ;  /* 0x0000000000017941 */ /* 0x000fea0003800000 */
.L_x_41138:
        /* <DEDUP_REMOVED lines=11> */
.L_x_41142:
[----:B------:R-:W-:Y:S01]  /*5990*/  IMAD.MOV.U32 R9, RZ, RZ, R8 ;  /* 0x000000ffff097224 */ /* 0x000fe200078e0008 */
[----:B------:R-:W-:Y:S01]  /*59a0*/  MOV R32, R31 ;  /* 0x0000001f00207202 */ /* 0x000fe20000000f00 */
[----:B------:R-:W-:Y:S02]  /*59b0*/  IMAD.MOV.U32 R11, RZ, RZ, R10 ;  /* 0x000000ffff0b7224 */ /* 0x000fe400078e000a */
[----:B------:R-:W-:Y:S02]  /*59c0*/  IMAD.MOV.U32 R70, RZ, RZ, R73 ;  /* 0x000000ffff467224 */ /* 0x000fe400078e0049 */
.L_x_41143:
[----:B------:R-:W-:Y:S05]  /*59d0*/  BSYNC B1 ;  /* 0x0000000000017941 */ /* 0x000fea0003800000 */
.L_x_41141:
        /* <DEDUP_REMOVED lines=11> */
.L_x_41145:
[----:B------:R-:W-:Y:S01]  /*5a90*/  IMAD.MOV.U32 R8, RZ, RZ, R9 ;  /* 0x000000ffff087224 */ /* 0x000fe200078e0009 */
[----:B------:R-:W-:Y:S01]  /*5aa0*/  MOV R31, R30 ;  /* 0x0000001e001f7202 */ /* 0x000fe20000000f00 */
[----:B------:R-:W-:Y:S02]  /*5ab0*/  IMAD.MOV.U32 R10, RZ, RZ, R11 ;  /* 0x000000ffff0a7224 */ /* 0x000fe400078e000b */
[----:B------:R-:W-:Y:S02]  /*5ac0*/  IMAD.MOV.U32 R73, RZ, RZ, R72 ;  /* 0x000000ffff497224 */ /* 0x000fe400078e0048 */
.L_x_41146:
[----:B------:R-:W-:Y:S05]  /*5ad0*/  BSYNC B1 ;  /* 0x0000000000017941 */ /* 0x000fea0003800000 */
.L_x_41144:
        /* <DEDUP_REMOVED lines=11> */
.L_x_41148:
[----:B------:R-:W-:Y:S01]  /*5b90*/  IMAD.MOV.U32 R9, RZ, RZ, R8 ;  /* 0x000000ffff097224 */ /* 0x000fe200078e0008 */
[----:B------:R-:W-:Y:S01]  /*5ba0*/  MOV R30, R29 ;  /* 0x0000001d001e7202 */ /* 0x000fe20000000f00 */
[----:B------:R-:W-:Y:S02]  /*5bb0*/  IMAD.MOV.U32 R11, RZ, RZ, R10 ;  /* 0x000000ffff0b7224 */ /* 0x000fe400078e000a */
[----:B------:R-:W-:Y:S02]  /*5bc0*/  IMAD.MOV.U32 R72, RZ, RZ, R75 ;  /* 0x000000ffff487224 */ /* 0x000fe400078e004b */
.L_x_41149:
[----:B------:R-:W-:Y:S05]  /*5bd0*/  BSYNC B1 ;  /* 0x0000000000017941 */ /* 0x000fea0003800000 */
.L_x_41147:
        /* <DEDUP_REMOVED lines=11> */
.L_x_41151:
[----:B------:R-:W-:Y:S01]  /*5c90*/  IMAD.MOV.U32 R8, RZ, RZ, R9 ;  /* 0x000000ffff087224 */ /* 0x000fe200078e0009 */
[----:B------:R-:W-:Y:S01]  /*5ca0*/  MOV R29, R28 ;  /* 0x0000001c001d7202 */ /* 0x000fe20000000f00 */
[----:B------:R-:W-:Y:S02]  /*5cb0*/  IMAD.MOV.U32 R10, RZ, RZ, R11 ;  /* 0x000000ffff0a7224 */ /* 0x000fe400078e000b */
[----:B------:R-:W-:Y:S02]  /*5cc0*/  IMAD.MOV.U32 R75, RZ, RZ, R74 ;  /* 0x000000ffff4b7224 */ /* 0x000fe400078e004a */
.L_x_41152:
[----:B------:R-:W-:Y:S05]  /*5cd0*/  BSYNC B1 ;  /* 0x0000000000017941 */ /* 0x000fea0003800000 */
.L_x_41150:
        /* <DEDUP_REMOVED lines=11> */
.L_x_41154:
[----:B------:R-:W-:Y:S01]  /*5d90*/  IMAD.MOV.U32 R9, RZ, RZ, R8 ;  /* 0x000000ffff097224 */ /* 0x000fe200078e0008 */
[----:B------:R-:W-:Y:S01]  /*5da0*/  MOV R28, R27 ;  /* 0x0000001b001c7202 */ /* 0x000fe20000000f00 */
[----:B------:R-:W-:Y:S02]  /*5db0*/  IMAD.MOV.U32 R11, RZ, RZ, R10 ;  /* 0x000000ffff0b7224 */ /* 0x000fe400078e000a */
[----:B------:R-:W-:Y:S02]  /*5dc0*/  IMAD.MOV.U32 R74, RZ, RZ, R77 ;  /* 0x000000ffff4a7224 */ /* 0x000fe400078e004d */
.L_x_41155:
[----:B------:R-:W-:Y:S05]  /*5dd0*/  BSYNC B1 ;  /* 0x0000000000017941 */ /* 0x000fea0003800000 */
.L_x_41153:
        /* <DEDUP_REMOVED lines=11> */
.L_x_41157:
[----:B------:R-:W-:Y:S01]  /*5e90*/  IMAD.MOV.U32 R8, RZ, RZ, R9 ;  /* 0x000000ffff087224 */ /* 0x000fe200078e0009 */
[----:B------:R-:W-:Y:S01]  /*5ea0*/  MOV R27, R26 ;  /* 0x0000001a001b7202 */ /* 0x000fe20000000f00 */
[----:B------:R-:W-:Y:S02]  /*5eb0*/  IMAD.MOV.U32 R10, RZ, RZ, R11 ;  /* 0x000000ffff0a7224 */ /* 0x000fe400078e000b */
[----:B------:R-:W-:Y:S02]  /*5ec0*/  IMAD.MOV.U32 R77, RZ, RZ, R76 ;  /* 0x000000ffff4d7224 */ /* 0x000fe400078e004c */
.L_x_41158:
[----:B------:R-:W-:Y:S05]  /*5ed0*/  BSYNC B1 ;  /* 0x0000000000017941 */ /* 0x000fea0003800000 */
.L_x_41156:
        /* <DEDUP_REMOVED lines=11> */
.L_x_41160:
[----:B------:R-:W-:Y:S01]  /*5f90*/  IMAD.MOV.U32 R9, RZ, RZ, R8 ;  /* 0x000000ffff097224 */ /* 0x000fe200078e0008 */
[----:B------:R-:W-:Y:S01]  /*5fa0*/  MOV R26, R25 ;  /* 0x00000019001a7202 */ /* 0x000fe20000000f00 */
[----:B------:R-:W-:Y:S02]  /*5fb0*/  IMAD.MOV.U32 R11, RZ, RZ, R10 ;  /* 0x000000ffff0b7224 */ /* 0x000fe400078e000a */
[----:B------:R-:W-:Y:S02]  /*5fc0*/  IMAD.MOV.U32 R76, RZ, RZ, R79 ;  /* 0x000000ffff4c7224 */ /* 0x000fe400078e004f */
.L_x_41161:
[----:B------:R-:W-:Y:S05]  /*5fd0*/  BSYNC B1 ;  /* 0x0000000000017941 */ /* 0x000fea0003800000 */
.L_x_41159:
        /* <DEDUP_REMOVED lines=11> */
.L_x_41163:
[----:B------:R-:W-:Y:S01]  /*6090*/  IMAD.MOV.U32 R8, RZ, RZ, R9 ;  /* 0x000000ffff087224 */ /* 0x000fe200078e0009 */
[----:B------:R-:W-:Y:S01]  /*60a0*/  MOV R25, R24 ;  /* 0x0000001800197202 */ /* 0x000fe20000000f00 */
[----:B------:R-:W-:Y:S02]  /*60b0*/  IMAD.MOV.U32 R10, RZ, RZ, R11 ;  /* 0x000000ffff0a7224 */ /* 0x000fe400078e000b */
[----:B------:R-:W-:Y:S02]  /*60c0*/  IMAD.MOV.U32 R79, RZ, RZ, R78 ;  /* 0x000000ffff4f7224 */ /* 0x000fe400078e004e */
.L_x_41164:
[----:B------:R-:W-:Y:S05]  /*60d0*/  BSYNC B1 ;  /* 0x0000000000017941 */ /* 0x000fea0003800000 */
.L_x_41162:
        /* <DEDUP_REMOVED lines=11> */
.L_x_41166:
[----:B------:R-:W-:Y:S01]  /*6190*/  IMAD.MOV.U32 R9, RZ, RZ, R8 ;  /* 0x000000ffff097224 */ /* 0x000fe200078e0008 */
[----:B------:R-:W-:Y:S01]  /*61a0*/  MOV R24, R23 ;  /* 0x0000001700187202 */ /* 0x000fe20000000f00 */
[----:B------:R-:W-:Y:S02]  /*61b0*/  IMAD.MOV.U32 R11, RZ, RZ, R10 ;  /* 0x000000ffff0b7224 */ /* 0x000fe400078e000a */
[----:B------:R-:W-:Y:S02]  /*61c0*/  IMAD.MOV.U32 R78, RZ, RZ, R81 ;  /* 0x000000ffff4e7224 */ /* 0x000fe400078e0051 */
.L_x_41167:
[----:B------:R-:W-:Y:S05]  /*61d0*/  BSYNC B1 ;  /* 0x0000000000017941 */ /* 0x000fea0003800000 */
.L_x_41165:
        /* <DEDUP_REMOVED lines=11> */
.L_x_41169:
[----:B------:R-:W-:Y:S01]  /*6290*/  IMAD.MOV.U32 R8, RZ, RZ, R9 ;  /* 0x000000ffff087224 */ /* 0x000fe200078e0009 */
[----:B------:R-:W-:Y:S01]  /*62a0*/  MOV R23, R22 ;  /* 0x0000001600177202 */ /* 0x000fe20000000f00 */
[----:B------:R-:W-:Y:S02]  /*62b0*/  IMAD.MOV.U32 R10, RZ, RZ, R11 ;  /* 0x000000ffff0a7224 */ /* 0x000fe400078e000b */
[----:B------:R-:W-:Y:S02]  /*62c0*/  IMAD.MOV.U32 R81, RZ, RZ, R80 ;  /* 0x000000ffff517224 */ /* 0x000fe400078e0050 */
.L_x_41170:
[----:B------:R-:W-:Y:S05]  /*62d0*/  BSYNC B1 ;  /* 0x0000000000017941 */ /* 0x000fea0003800000 */
.L_x_41168:
        /* <DEDUP_REMOVED lines=11> */
.L_x_41172:
[----:B------:R-:W-:Y:S01]  /*6390*/  IMAD.MOV.U32 R9, RZ, RZ, R8 ;  /* 0x000000ffff097224 */ /* 0x000fe200078e0008 */
[----:B------:R-:W-:Y:S01]  /*63a0*/  MOV R22, R21 ;  /* 0x0000001500167202 */ /* 0x000fe20000000f00 */
[----:B------:R-:W-:Y:S02]  /*63b0*/  IMAD.MOV.U32 R11, RZ, RZ, R10 ;  /* 0x000000ffff0b7224 */ /* 0x000fe400078e000a */
[----:B------:R-:W-:Y:S02]  /*63c0*/  IMAD.MOV.U32 R80, RZ, RZ, R83 ;  /* 0x000000ffff507224 */ /* 0x000fe400078e0053 */
.L_x_41173:
[----:B------:R-:W-:Y:S05]  /*63d0*/  BSYNC B1 ;  /* 0x0000000000017941 */ /* 0x000fea0003800000 */
.L_x_41171:
        /* <DEDUP_REMOVED lines=11> */
.L_x_41175:
[----:B------:R-:W-:Y:S01]  /*6490*/  IMAD.MOV.U32 R8, RZ, RZ, R9 ;  /* 0x000000ffff087224 */ /* 0x000fe200078e0009 */
[----:B------:R-:W-:Y:S01]  /*64a0*/  MOV R21, R20 ;  /* 0x0000001400157202 */ /* 0x000fe20000000f00 */
[----:B------:R-:W-:Y:S02]  /*64b0*/  IMAD.MOV.U32 R10, RZ, RZ, R11 ;  /* 0x000000ffff0a7224 */ /* 0x000fe400078e000b */
[----:B------:R-:W-:Y:S02]  /*64c0*/  IMAD.MOV.U32 R83, RZ, RZ, R82 ;  /* 0x000000ffff537224 */ /* 0x000fe400078e0052 */
.L_x_41176:
[----:B------:R-:W-:Y:S05]  /*64d0*/  BSYNC B1 ;  /* 0x0000000000017941 */ /* 0x000fea0003800000 */
.L_x_41174:
        /* <DEDUP_REMOVED lines=11> */
.L_x_41178:
[----:B------:R-:W-:Y:S01]  /*6590*/  IMAD.MOV.U32 R9, RZ, RZ, R8 ;  /* 0x000000ffff097224 */ /* 0x000fe200078e0008 */
[----:B------:R-:W-:Y:S01]  /*65a0*/  MOV R20, R3 ;  /* 0x0000000300147202 */ /* 0x000fe20000000f00 */
[----:B------:R-:W-:Y:S02]  /*65b0*/  IMAD.MOV.U32 R11, RZ, RZ, R10 ;  /* 0x000000ffff0b7224 */ /* 0x000fe400078e000a */
[----:B------:R-:W-:Y:S02]  /*65c0*/  IMAD.MOV.U32 R82, RZ, RZ, R85 ;  /* 0x000000ffff527224 */ /* 0x000fe400078e0055 */
.L_x_41179:
[----:B------:R-:W-:Y:S05]  /*65d0*/  BSYNC B1 ;  /* 0x0000000000017941 */ /* 0x000fea0003800000 */
.L_x_41177:
        /* <DEDUP_REMOVED lines=11> */
.L_x_41181:
[----:B------:R-:W-:Y:S01]  /*6690*/  IMAD.MOV.U32 R85, RZ, RZ, R84 ;  /* 0x000000ffff557224 */ /* 0x000fe200078e0054 */
[----:B------:R-:W-:Y:S01]  /*66a0*/  MOV R84, R9 ;  /* 0x0000000900547202 */ /* 0x000fe20000000f00 */
[----:B------:R-:W-:Y:S02]  /*66b0*/  IMAD.MOV.U32 R3, RZ, RZ, R2 ;  /* 0x000000ffff037224 */ /* 0x000fe400078e0002 */
[----:B------:R-:W-:Y:S02]  /*66c0*/  IMAD.MOV.U32 R8, RZ, RZ, R9 ;  /* 0x000000ffff087224 */ /* 0x000fe400078e0009 */
[--C-:B------:R-:W-:Y:S02]  /*66d0*/  IMAD.MOV.U32 R10, RZ, RZ, R11.reuse ;  /* 0x000000ffff0a7224 */ /* 0x100fe400078e000b */
[----:B------:R-:W-:Y:S02]  /*66e0*/  IMAD.MOV.U32 R2, RZ, RZ, R11 ;  /* 0x000000ffff027224 */ /* 0x000fe400078e000b */
.L_x_41182:
[----:B------:R-:W-:Y:S05]  /*66f0*/  BSYNC B1 ;  /* 0x0000000000017941 */ /* 0x000fea0003800000 */
.L_x_41180:
[----:B------:R-:W-:Y:S01]  /*6700*/  IADD3 R4, R4, 0x4, RZ ;  /* 0x0000000404047810 */ /* 0x000fe20007ffe0ff */
[----:B------:R-:W-:Y:S01]  /*6710*/  @!P1 CALL.REL.NOINC `(.L_x_41183) ;  /* 0x0000001000009944 */ /* 0x000fe20003c00000 */
[----:B------:R-:W-:Y:S05]  /*6720*/  BRA `(.L_x_41184) ;  /* 0xffffe02000007947 */ /* 0x000fea000383ffff */
.L_x_41183:
[----:B------:R-:W-:Y:S01]  /*6730*/  FADD.FTZ R86, R86, R7 ;  /* 0x0000000756567221 */ /* 0x000fe20000010000 */
[----:B------:R-:W-:Y:S01]  /*6740*/  MOV R84, R8 ;  /* 0x0000000800547202 */ /* 0x000fe20000000f00 */
[----:B------:R-:W-:-:S02]  /*6750*/  IMAD.MOV.U32 R87, RZ, RZ, R6 ;  /* 0x000000ffff577224 */ /* 0x000fc400078e0006 */
[----:B------:R-:W-:Y:S02]  /*6760*/  IMAD.MOV.U32 R2, RZ, RZ, R10 ;  /* 0x000000ffff027224 */ /* 0x000fe400078e000a */
.L_x_41089:
[----:B------:R-:W-:Y:S05]  /*6770*/  BSYNC B0 ;  /* 0x0000000000007941 */ /* 0x000fea0003800000 */
.L_x_41088:
        /* <DEDUP_REMOVED lines=113> */
.L_x_41281:
        /* <DEDUP_REMOVED lines=20> */
.L_x_41188:
[----:B------:R-:W-:Y:S01]  /*6fd0*/  MOV R8, R55 ;  /* 0x0000003700087202 */ /* 0x000fe20000000f00 */
[----:B------:R-:W-:Y:S02]  /*6fe0*/  IMAD.MOV.U32 R10, RZ, RZ, R53 ;  /* 0x000000ffff0a7224 */ /* 0x000fe400078e0035 */
[----:B------:R-:W-:Y:S02]  /*6ff0*/  IMAD.MOV.U32 R55, RZ, RZ, R54 ;  /* 0x000000ffff377224 */ /* 0x000fe400078e0036 */
[----:B------:R-:W-:Y:S02]  /*7000*/  IMAD.MOV.U32 R53, RZ, RZ, R52 ;  /* 0x000000ffff357224 */ /* 0x000fe400078e0034 */
.L_x_41189:
[----:B------:R-:W-:Y:S05]  /*7010*/  BSYNC B1 ;  /* 0x0000000000017941 */ /* 0x000fea0003800000 */
.L_x_41187:
        /* <DEDUP_REMOVED lines=11> */
.L_x_41191:
[----:B------:R-:W-:Y:S01]  /*70d0*/  MOV R9, R8 ;  /* 0x0000000800097202 */ /* 0x000fe20000000f00 */
[----:B------:R-:W-:Y:S02]  /*70e0*/  IMAD.MOV.U32 R11, RZ, RZ, R10 ;  /* 0x000000ffff0b7224 */ /* 0x000fe400078e000a */
[----:B------:R-:W-:Y:S02]  /*70f0*/  IMAD.MOV.U32 R54, RZ, RZ, R57 ;  /* 0x000000ffff367224 */ /* 0x000fe400078e0039 */
[----:B------:R-:W-:Y:S02]  /*7100*/  IMAD.MOV.U32 R52, RZ, RZ, R47 ;  /* 0x000000ffff347224 */ /* 0x000fe400078e002f */
.L_x_41192:
[----:B------:R-:W-:Y:S05]  /*7110*/  BSYNC B1 ;  /* 0x0000000000017941 */ /* 0x000fea0003800000 */
.L_x_41190:
        /* <DEDUP_REMOVED lines=11> */
.L_x_41194:
[----:B------:R-:W-:Y:S01]  /*71d0*/  MOV R8, R9 ;  /* 0x0000000900087202 */ /* 0x000fe20000000f00 */
[----:B------:R-:W-:Y:S02]  /*71e0*/  IMAD.MOV.U32 R10, RZ, RZ, R11 ;  /* 0x000000ffff0a7224 */ /* 0x000fe400078e000b */
[----:B------:R-:W-:Y:S02]  /*71f0*/  IMAD.MOV.U32 R57, RZ, RZ, R56 ;  /* 0x000000ffff397224 */ /* 0x000fe400078e0038 */
[----:B------:R-:W-:Y:S02]  /*7200*/  IMAD.MOV.U32 R47, RZ, RZ, R46 ;  /* 0x000000ffff2f7224 */ /* 0x000fe400078e002e */
.L_x_41195:
[----:B------:R-:W-:Y:S05]  /*7210*/  BSYNC B1 ;  /* 0x0000000000017941 */ /* 0x000fea0003800000 */
.L_x_41193:
        /* <DEDUP_REMOVED lines=11> */
.L_x_41197:
[----:B------:R-:W-:Y:S01]  /*72d0*/  MOV R9, R8 ;  /* 0x0000000800097202 */ /* 0x000fe20000000f00 */
[----:B------:R-:W-:Y:S02]  /*72e0*/  IMAD.MOV.U32 R11, RZ, RZ, R10 ;  /* 0x000000ffff0b7224 */ /* 0x000fe400078e000a */
[----:B------:R-:W-:Y:S02]  /*72f0*/  IMAD.MOV.U32 R56, RZ, RZ, R59 ;  /* 0x000000ffff387224 */ /* 0x000fe400078e003b */
[----:B------:R-:W-:Y:S02]  /*7300*/  IMAD.MOV.U32 R46, RZ, RZ, R45 ;  /* 0x000000ffff2e7224 */ /* 0x000fe400078e002d */
.L_x_41198:
[----:B------:R-:W-:Y:S05]  /*7310*/  BSYNC B1 ;  /* 0x0000000000017941 */ /* 0x000fea0003800000 */
.L_x_41196:
        /* <DEDUP_REMOVED lines=11> */
.L_x_41200:
[----:B------:R-:W-:Y:S01]  /*73d0*/  MOV R8, R9 ;  /* 0x0000000900087202 */ /* 0x000fe20000000f00 */
[----:B------:R-:W-:Y:S02]  /*73e0*/  IMAD.MOV.U32 R10, RZ, RZ, R11 ;  /* 0x000000ffff0a7224 */ /* 0x000fe400078e000b */
[----:B------:R-:W-:Y:S02]  /*73f0*/  IMAD.MOV.U32 R59, RZ, RZ, R58 ;  /* 0x000000ffff3b7224 */ /* 0x000fe400078e003a */
[----:B------:R-:W-:Y:S02]  /*7400*/  IMAD.MOV.U32 R45, RZ, RZ, R44 ;  /* 0x000000ffff2d7224 */ /* 0x000fe400078e002c */
.L_x_41201:
[----:B------:R-:W-:Y:S05]  /*7410*/  BSYNC B1 ;  /* 0x0000000000017941 */ /* 0x000fea0003800000 */
.L_x_41199:
        /* <DEDUP_REMOVED lines=11> */
.L_x_41203:
[----:B------:R-:W-:Y:S01]  /*74d0*/  MOV R9, R8 ;  /* 0x0000000800097202 */ /* 0x000fe20000000f00 */
[----:B------:R-:W-:Y:S02]  /*74e0*/  IMAD.MOV.U32 R11, RZ, RZ, R10 ;  /* 0x000000ffff0b7224 */ /* 0x000fe400078e000a */
[----:B------:R-:W-:Y:S02]  /*74f0*/  IMAD.MOV.U32 R58, RZ, RZ, R61 ;  /* 0x000000ffff3a7224 */ /* 0x000fe400078e003d */
[----:B------:R-:W-:Y:S02]  /*7500*/  IMAD.MOV.U32 R44, RZ, RZ, R43 ;  /* 0x000000ffff2c7224 */ /* 0x000fe400078e002b */
.L_x_41204:
[----:B------:R-:W-:Y:S05]  /*7510*/  BSYNC B1 ;  /* 0x0000000000017941 */ /* 0x000fea0003800000 */
.L_x_41202:
        /* <DEDUP_REMOVED lines=11> */
.L_x_41206:
[----:B------:R-:W-:Y:S01]  /*75d0*/  MOV R8, R9 ;  /* 0x0000000900087202 */ /* 0x000fe20000000f00 */
[----:B------:R-:W-:Y:S02]  /*75e0*/  IMAD.MOV.U32 R10, RZ, RZ, R11 ;  /* 0x000000ffff0a7224 */ /* 0x000fe400078e000b */
[----:B------:R-:W-:Y:S02]  /*75f0*/  IMAD.MOV.U32 R61, RZ, RZ, R60 ;  /* 0x000000ffff3d7224 */ /* 0x000fe400078e003c */
[----:B------:R-:W-:Y:S02]  /*7600*/  IMAD.MOV.U32 R43, RZ, RZ, R42 ;  /* 0x000000ffff2b7224 */ /* 0x000fe400078e002a */
.L_x_41207:
[----:B------:R-:W-:Y:S05]  /*7610*/  BSYNC B1 ;  /* 0x0000000000017941 */ /* 0x000fea0003800000 */
.L_x_41205:
        /* <DEDUP_REMOVED lines=11> */
.L_x_41209:
[----:B------:R-:W-:Y:S01]  /*76d0*/  MOV R9, R8 ;  /* 0x0000000800097202 */ /* 0x000fe20000000f00 */
[----:B------:R-:W-:Y:S02]  /*76e0*/  IMAD.MOV.U32 R11, RZ, RZ, R10 ;  /* 0x000000ffff0b7224 */ /* 0x000fe400078e000a */
[----:B------:R-:W-:Y:S02]  /*76f0*/  IMAD.MOV.U32 R60, RZ, RZ, R63 ;  /* 0x000000ffff3c7224 */ /* 0x000fe400078e003f */
[----:B------:R-:W-:Y:S02]  /*7700*/  IMAD.MOV.U32 R42, RZ, RZ, R41 ;  /* 0x000000ffff2a7224 */ /* 0x000fe400078e0029 */
.L_x_41210:
[----:B------:R-:W-:Y:S05]  /*7710*/  BSYNC B1 ;  /* 0x0000000000017941 */ /* 0x000fea0003800000 */
.L_x_41208:
        /* <DEDUP_REMOVED lines=11> */
.L_x_41212:
[----:B------:R-:W-:Y:S01]  /*77d0*/  MOV R8, R9 ;  /* 0x0000000900087202 */ /* 0x000fe20000000f00 */
[----:B------:R-:W-:Y:S02]  /*77e0*/  IMAD.MOV.U32 R10, RZ, RZ, R11 ;  /* 0x000000ffff0a7224 */ /* 0x000fe400078e000b */
[----:B------:R-:W-:Y:S02]  /*77f0*/  IMAD.MOV.U32 R63, RZ, RZ, R62 ;  /* 0x000000ffff3f7224 */ /* 0x000fe400078e003e */
[----:B------:R-:W-:Y:S02]  /*7800*/  IMAD.MOV.U32 R41, RZ, RZ, R40 ;  /* 0x000000ffff297224 */ /* 0x000fe400078e0028 */
.L_x_41213:
[----:B------:R-:W-:Y:S05]  /*7810*/  BSYNC B1 ;  /* 0x0000000000017941 */ /* 0x000fea0003800000 */
.L_x_41211:
        /* <DEDUP_REMOVED lines=11> */
.L_x_41215:
[----:B------:R-:W-:Y:S01]  /*78d0*/  MOV R9, R8 ;  /* 0x0000000800097202 */ /* 0x000fe20000000f00 */
[----:B------:R-:W-:Y:S02]  /*78e0*/  IMAD.MOV.U32 R11, RZ, RZ, R10 ;  /* 0x000000ffff0b7224 */ /* 0x000fe400078e000a */
[----:B------:R-:W-:Y:S02]  /*78f0*/  IMAD.MOV.U32 R62, RZ, RZ, R65 ;  /* 0x000000ffff3e7224 */ /* 0x000fe400078e0041 */
[----:B------:R-:W-:Y:S02]  /*7900*/  IMAD.MOV.U32 R40, RZ, RZ, R39 ;  /* 0x000000ffff287224 */ /* 0x000fe400078e0027 */
.L_x_41216:
[----:B------:R-:W-:Y:S05]  /*7910*/  BSYNC B1 ;  /* 0x0000000000017941 */ /* 0x000fea0003800000 */
.L_x_41214:
        /* <DEDUP_REMOVED lines=11> */
.L_x_41218:
[----:B------:R-:W-:Y:S01]  /*79d0*/  MOV R8, R9 ;  /* 0x0000000900087202 */ /* 0x000fe20000000f00 */
[----:B------:R-:W-:Y:S02]  /*79e0*/  IMAD.MOV.U32 R10, RZ, RZ, R11 ;  /* 0x000000ffff0a7224 */ /* 0x000fe400078e000b */
[----:B------:R-:W-:Y:S02]  /*79f0*/  IMAD.MOV.U32 R65, RZ, RZ, R64 ;  /* 0x000000ffff417224 */ /* 0x000fe400078e0040 */
[----:B------:R-:W-:Y:S02]  /*7a00*/  IMAD.MOV.U32 R39, RZ, RZ, R38 ;  /* 0x000000ffff277224 */ /* 0x000fe400078e0026 */
.L_x_41219:
[----:B------:R-:W-:Y:S05]  /*7a10*/  BSYNC B1 ;  /* 0x0000000000017941 */ /* 0x000fea0003800000 */
.L_x_41217:
        /* <DEDUP_REMOVED lines=11> */
.L_x_41221:
[----:B------:R-:W-:Y:S01]  /*7ad0*/  MOV R9, R8 ;  /* 0x0000000800097202 */ /* 0x000fe20000000f00 */
[----:B------:R-:W-:Y:S02]  /*7ae0*/  IMAD.MOV.U32 R11, RZ, RZ, R10 ;  /* 0x000000ffff0b7224 */ /* 0x000fe400078e000a */
[----:B------:R-:W-:Y:S02]  /*7af0*/  IMAD.MOV.U32 R64, RZ, RZ, R67 ;  /* 0x000000ffff407224 */ /* 0x000fe400078e0043 */
[----:B------:R-:W-:Y:S02]  /*7b00*/  IMAD.MOV.U32 R38, RZ, RZ, R37 ;  /* 0x000000ffff267224 */ /* 0x000fe400078e0025 */
.L_x_41222:
[----:B------:R-:W-:Y:S05]  /*7b10*/  BSYNC B1 ;  /* 0x0000000000017941 */ /* 0x000fea0003800000 */
.L_x_41220:
        /* <DEDUP_REMOVED lines=11> */
.L_x_41224:
[----:B------:R-:W-:Y:S01]  /*7bd0*/  MOV R8, R9 ;  /* 0x0000000900087202 */ /* 0x000fe20000000f00 */
[----:B------:R-:W-:Y:S02]  /*7be0*/  IMAD.MOV.U32 R10, RZ, RZ, R11 ;  /* 0x000000ffff0a7224 */ /* 0x000fe400078e000b */
[----:B------:R-:W-:Y:S02]  /*7bf0*/  IMAD.MOV.U32 R67, RZ, RZ, R66 ;  /* 0x000000ffff437224 */ /* 0x000fe400078e0042 */
[----:B------:R-:W-:Y:S02]  /*7c00*/  IMAD.MOV.U32 R37, RZ, RZ, R36 ;  /* 0x000000ffff257224 */ /* 0x000fe400078e0024 */
.L_x_41225:
[----:B------:R-:W-:Y:S05]  /*7c10*/  BSYNC B1 ;  /* 0x0000000000017941 */ /* 0x000fea0003800000 */
.L_x_41223:
        /* <DEDUP_REMOVED lines=11> */
.L_x_41227:
[----:B------:R-:W-:Y:S01]  /*7cd0*/  MOV R9, R8 ;  /* 0x0000000800097202 */ /* 0x000fe20000000f00 */
[----:B------:R-:W-:Y:S02]  /*7ce0*/  IMAD.MOV.U32 R11, RZ, RZ, R10 ;  /* 0x000000ffff0b7224 */ /* 0x000fe400078e000a */
[----:B------:R-:W-:Y:S02]  /*7cf0*/  IMAD.MOV.U32 R66, RZ, RZ, R69 ;  /* 0x000000ffff427224 */ /* 0x000fe400078e0045 */
[----:B------:R-:W-:Y:S02]  /*7d00*/  IMAD.MOV.U32 R36, RZ, RZ, R35 ;  /* 0x000000ffff247224 */ /* 0x000fe400078e0023 */
.L_x_41228:
[----:B------:R-:W-:Y:S05]  /*7d10*/  BSYNC B1 ;  /* 0x0000000000017941 */ /* 0x000fea0003800000 */
.L_x_41226:
        /* <DEDUP_REMOVED lines=11> */
.L_x_41230:
[----:B------:R-:W-:Y:S01]  /*7dd0*/  MOV R8, R9 ;  /* 0x0000000900087202 */ /* 0x000fe20000000f00 */
[----:B------:R-:W-:Y:S02]  /*7de0*/  IMAD.MOV.U32 R10, RZ, RZ, R11 ;  /* 0x000000ffff0a7224 */ /* 0x000fe400078e000b */
[----:B------:R-:W-:Y:S02]  /*7df0*/  IMAD.MOV.U32 R69, RZ, RZ, R68 ;  /* 0x000000ffff457224 */ /* 0x000fe400078e0044 */
[----:B------:R-:W-:Y:S02]  /*7e00*/  IMAD.MOV.U32 R35, RZ, RZ, R34 ;  /* 0x000000ffff237224 */ /* 0x000fe400078e0022 */
.L_x_41231:
[----:B------:R-:W-:Y:S05]  /*7e10*/  BSYNC B1 ;  /* 0x0000000000017941 */ /* 0x000fea0003800000 */
.L_x_41229:
        /* <DEDUP_REMOVED lines=11> */
.L_x_41233:
[----:B------:R-:W-:Y:S01]  /*7ed0*/  MOV R9, R8 ;  /* 0x0000000800097202 */ /* 0x000fe20000000f00 */
[----:B------:R-:W-:Y:S02]  /*7ee0*/  IMAD.MOV.U32 R11, RZ, RZ, R10 ;  /* 0x000000ffff0b7224 */ /* 0x000fe400078e000a */
[----:B------:R-:W-:Y:S02]  /*7ef0*/  IMAD.MOV.U32 R68, RZ, RZ, R71 ;  /* 0x000000ffff447224 */ /* 0x000fe400078e0047 */
[----:B------:R-:W-:Y:S02]  /*7f00*/  IMAD.MOV.U32 R34, RZ, RZ, R33 ;  /* 0x000000ffff227224 */ /* 0x000fe400078e0021 */
.L_x_41234:
[----:B------:R-:W-:Y:S05]  /*7f10*/  BSYNC B1 ;  /* 0x0000000000017941 */ /* 0x000fea0003800000 */
.L_x_41232:
        /* <DEDUP_REMOVED lines=11> */
.L_x_41236:
[----:B------:R-:W-:Y:S01]  /*7fd0*/  MOV R8, R9 ;  /* 0x0000000900087202 */ /* 0x000fe20000000f00 */
[----:B------:R-:W-:Y:S02]  /*7fe0*/  IMAD.MOV.U32 R10, RZ, RZ, R11 ;  /* 0x000000ffff0a7224 */ /* 0x000fe400078e000b */
[----:B------:R-:W-:Y:S02]  /*7ff0*/  IMAD.MOV.U32 R71, RZ, RZ, R70 ;  /* 0x000000ffff477224 */ /* 0x000fe400078e0046 */
[----:B------:R-:W-:Y:S02]  /*8000*/  IMAD.MOV.U32 R33, RZ, RZ, R32 ;  /* 0x000000ffff217224 */ /* 0x000fe400078e0020 */
.L_x_41237:
[----:B------:R-:W-:Y:S05]  /*8010*/  BSYNC B1 ;  /* 0x0000000000017941 */ /* 0x000fea0003800000 */
.L_x_41235:
        /* <DEDUP_REMOVED lines=11> */
.L_x_41239:
[----:B------:R-:W-:Y:S01]  /*80d0*/  MOV R9, R8 ;  /* 0x0000000800097202 */ /* 0x000fe20000000f00 */
[----:B------:R-:W-:Y:S02]  /*80e0*/  IMAD.MOV.U32 R11, RZ, RZ, R10 ;  /* 0x000000ffff0b7224 */ /* 0x000fe400078e000a */
[----:B------:R-:W-:Y:S02]  /*80f0*/  IMAD.MOV.U32 R70, RZ, RZ, R73 ;  /* 0x000000ffff467224 */ /* 0x000fe400078e0049 */
[----:B------:R-:W-:Y:S02]  /*8100*/  IMAD.MOV.U32 R32, RZ, RZ, R31 ;  /* 0x000000ffff207224 */ /* 0x000fe400078e001f */
.L_x_41240:
[----:B------:R-:W-:Y:S05]  /*8110*/  BSYNC B1 ;  /* 0x0000000000017941 */ /* 0x000fea0003800000 */
.L_x_41238:
        /* <DEDUP_REMOVED lines=11> */
.L_x_41242:
[----:B------:R-:W-:Y:S01]  /*81d0*/  MOV R8, R9 ;  /* 0x0000000900087202 */ /* 0x000fe20000000f00 */
[----:B------:R-:W-:Y:S02]  /*81e0*/  IMAD.MOV.U32 R10, RZ, RZ, R11 ;  /* 0x000000ffff0a7224 */ /* 0x000fe400078e000b */
[----:B------:R-:W-:Y:S02]  /*81f0*/  IMAD.MOV.U32 R73, RZ, RZ, R72 ;  /* 0x000000ffff497224 */ /* 0x000fe400078e0048 */
[----:B------:R-:W-:Y:S02]  /*8200*/  IMAD.MOV.U32 R31, RZ, RZ, R30 ;  /* 0x000000ffff1f7224 */ /* 0x000fe400078e001e */
.L_x_41243:
[----:B------:R-:W-:Y:S05]  /*8210*/  BSYNC B1 ;  /* 0x0000000000017941 */ /* 0x000fea0003800000 */
.L_x_41241:
        /* <DEDUP_REMOVED lines=11> */
.L_x_41245:
[----:B------:R-:W-:Y:S01]  /*82d0*/  MOV R9, R8 ;  /* 0x0000000800097202 */ /* 0x000fe20000000f00 */
[----:B------:R-:W-:Y:S02]  /*82e0*/  IMAD.MOV.U32 R11, RZ, RZ, R10 ;  /* 0x000000ffff0b7224 */ /* 0x000fe400078e000a */
[----:B------:R-:W-:Y:S02]  /*82f0*/  IMAD.MOV.U32 R72, RZ, RZ, R75 ;  /* 0x000000ffff487224 */ /* 0x000fe400078e004b */
[----:B------:R-:W-:Y:S02]  /*8300*/  IMAD.MOV.U32 R30, RZ, RZ, R29 ;  /* 0x000000ffff1e7224 */ /* 0x000fe400078e001d */
.L_x_41246:
[----:B------:R-:W-:Y:S05]  /*8310*/  BSYNC B1 ;  /* 0x0000000000017941 */ /* 0x000fea0003800000 */
.L_x_41244:
        /* <DEDUP_REMOVED lines=11> */
.L_x_41248:
[----:B------:R-:W-:Y:S01]  /*83d0*/  MOV R8, R9 ;  /* 0x0000000900087202 */ /* 0x000fe20000000f00 */
[----:B------:R-:W-:Y:S02]  /*83e0*/  IMAD.MOV.U32 R10, RZ, RZ, R11 ;  /* 0x000000ffff0a7224 */ /* 0x000fe400078e000b */
[----:B------:R-:W-:Y:S02]  /*83f0*/  IMAD.MOV.U32 R75, RZ, RZ, R74 ;  /* 0x000000ffff4b7224 */ /* 0x000fe400078e004a */
[----:B------:R-:W-:Y:S02]  /*8400*/  IMAD.MOV.U32 R29, RZ, RZ, R28 ;  /* 0x000000ffff1d7224 */ /* 0x000fe400078e001c */
.L_x_41249:
[----:B------:R-:W-:Y:S05]  /*8410*/  BSYNC B1 ;  /* 0x0000000000017941 */ /* 0x000fea0003800000 */
.L_x_41247:
        /* <DEDUP_REMOVED lines=11> */
.L_x_41251:
[----:B------:R-:W-:Y:S01]  /*84d0*/  MOV R9, R8 ;  /* 0x0000000800097202 */ /* 0x000fe20000000f00 */
[----:B------:R-:W-:Y:S02]  /*84e0*/  IMAD.MOV.U32 R11, RZ, RZ, R10 ;  /* 0x000000ffff0b7224 */ /* 0x000fe400078e000a */
[----:B------:R-:W-:Y:S02]  /*84f0*/  IMAD.MOV.U32 R74, RZ, RZ, R77 ;  /* 0x000000ffff4a7224 */ /* 0x000fe400078e004d */
[----:B------:R-:W-:Y:S02]  /*8500*/  IMAD.MOV.U32 R28, RZ, RZ, R27 ;  /* 0x000000ffff1c7224 */ /* 0x000fe400078e001b */
.L_x_41252:
[----:B------:R-:W-:Y:S05]  /*8510*/  BSYNC B1 ;  /* 0x0000000000017941 */ /* 0x000fea0003800000 */
.L_x_41250:
        /* <DEDUP_REMOVED lines=11> */
.L_x_41254:
[----:B------:R-:W-:Y:S01]  /*85d0*/  MOV R8, R9 ;  /* 0x0000000900087202 */ /* 0x000fe20000000f00 */
[----:B------:R-:W-:Y:S02]  /*85e0*/  IMAD.MOV.U32 R10, RZ, RZ, R11 ;  /* 0x000000ffff0a7224 */ /* 0x000fe400078e000b */
[----:B------:R-:W-:Y:S02]  /*85f0*/  IMAD.MOV.U32 R77, RZ, RZ, R76 ;  /* 0x000000ffff4d7224 */ /* 0x000fe400078e004c */
[----:B------:R-:W-:Y:S02]  /*8600*/  IMAD.MOV.U32 R27, RZ, RZ, R26 ;  /* 0x000000ffff1b7224 */ /* 0x000fe400078e001a */
.L_x_41255:
[----:B------:R-:W-:Y:S05]  /*8610*/  BSYNC B1 ;  /* 0x0000000000017941 */ /* 0x000fea0003800000 */
.L_x_41253:
        /* <DEDUP_REMOVED lines=11> */
.L_x_41257:
[----:B------:R-:W-:Y:S01]  /*86d0*/  MOV R9, R8 ;  /* 0x0000000800097202 */ /* 0x000fe20000000f00 */
[----:B------:R-:W-:Y:S02]  /*86e0*/  IMAD.MOV.U32 R11, RZ, RZ, R10 ;  /* 0x000000ffff0b7224 */ /* 0x000fe400078e000a */
[----:B------:R-:W-:Y:S02]  /*86f0*/  IMAD.MOV.U32 R76, RZ, RZ, R79 ;  /* 0x000000ffff4c7224 */ /* 0x000fe400078e004f */
[----:B------:R-:W-:Y:S02]  /*8700*/  IMAD.MOV.U32 R26, RZ, RZ, R25 ;  /* 0x000000ffff1a7224 */ /* 0x000fe400078e0019 */
.L_x_41258:
[----:B------:R-:W-:Y:S05]  /*8710*/  BSYNC B1 ;  /* 0x0000000000017941 */ /* 0x000fea0003800000 */
.L_x_41256:
        /* <DEDUP_REMOVED lines=11> */
.L_x_41260:
[----:B------:R-:W-:Y:S01]  /*87d0*/  MOV R8, R9 ;  /* 0x0000000900087202 */ /* 0x000fe20000000f00 */
[----:B------:R-:W-:Y:S02]  /*87e0*/  IMAD.MOV.U32 R10, RZ, RZ, R11 ;  /* 0x000000ffff0a7224 */ /* 0x000fe400078e000b */
[----:B------:R-:W-:Y:S02]  /*87f0*/  IMAD.MOV.U32 R79, RZ, RZ, R78 ;  /* 0x000000ffff4f7224 */ /* 0x000fe400078e004e */
[----:B------:R-:W-:Y:S02]  /*8800*/  IMAD.MOV.U32 R25, RZ, RZ, R24 ;  /* 0x000000ffff197224 */ /* 0x000fe400078e0018 */
.L_x_41261:
[----:B------:R-:W-:Y:S05]  /*8810*/  BSYNC B1 ;  /* 0x0000000000017941 */ /* 0x000fea0003800000 */
.L_x_41259:
        /* <DEDUP_REMOVED lines=11> */
.L_x_41263:
[----:B------:R-:W-:Y:S01]  /*88d0*/  MOV R9, R8 ;  /* 0x0000000800097202 */ /* 0x000fe20000000f00 */
[----:B------:R-:W-:Y:S02]  /*88e0*/  IMAD.MOV.U32 R11, RZ, RZ, R10 ;  /* 0x000000ffff0b7224 */ /* 0x000fe400078e000a */
[----:B------:R-:W-:Y:S02]  /*88f0*/  IMAD.MOV.U32 R78, RZ, RZ, R81 ;  /* 0x000000ffff4e7224 */ /* 0x000fe400078e0051 */
[----:B------:R-:W-:Y:S02]  /*8900*/  IMAD.MOV.U32 R24, RZ, RZ, R23 ;  /* 0x000000ffff187224 */ /* 0x000fe400078e0017 */
.L_x_41264:
[----:B------:R-:W-:Y:S05]  /*8910*/  BSYNC B1 ;  /* 0x0000000000017941 */ /* 0x000fea0003800000 */
.L_x_41262:
        /* <DEDUP_REMOVED lines=11> */
.L_x_41266:
[----:B------:R-:W-:Y:S01]  /*89d0*/  MOV R8, R9 ;  /* 0x0000000900087202 */ /* 0x000fe20000000f00 */
[----:B------:R-:W-:Y:S02]  /*89e0*/  IMAD.MOV.U32 R10, RZ, RZ, R11 ;  /* 0x000000ffff0a7224 */ /* 0x000fe400078e000b */
[----:B------:R-:W-:Y:S02]  /*89f0*/  IMAD.MOV.U32 R81, RZ, RZ, R80 ;  /* 0x000000ffff517224 */ /* 0x000fe400078e0050 */
[----:B------:R-:W-:Y:S02]  /*8a00*/  IMAD.MOV.U32 R23, RZ, RZ, R22 ;  /* 0x000000ffff177224 */ /* 0x000fe400078e0016 */
.L_x_41267:
[----:B------:R-:W-:Y:S05]  /*8a10*/  BSYNC B1 ;  /* 0x0000000000017941 */ /* 0x000fea0003800000 */
.L_x_41265:
        /* <DEDUP_REMOVED lines=11> */
.L_x_41269:
[----:B------:R-:W-:Y:S01]  /*8ad0*/  MOV R9, R8 ;  /* 0x0000000800097202 */ /* 0x000fe20000000f00 */
[----:B------:R-:W-:Y:S02]  /*8ae0*/  IMAD.MOV.U32 R11, RZ, RZ, R10 ;  /* 0x000000ffff0b7224 */ /* 0x000fe400078e000a */
[----:B------:R-:W-:Y:S02]  /*8af0*/  IMAD.MOV.U32 R80, RZ, RZ, R83 ;  /* 0x000000ffff507224 */ /* 0x000fe400078e0053 */
[----:B------:R-:W-:Y:S02]  /*8b00*/  IMAD.MOV.U32 R22, RZ, RZ, R21 ;  /* 0x000000ffff167224 */ /* 0x000fe400078e0015 */
.L_x_41270:
[----:B------:R-:W-:Y:S05]  /*8b10*/  BSYNC B1 ;  /* 0x0000000000017941 */ /* 0x000fea0003800000 */
.L_x_41268:
        /* <DEDUP_REMOVED lines=11> */
.L_x_41272:
[----:B------:R-:W-:Y:S01]  /*8bd0*/  MOV R8, R9 ;  /* 0x0000000900087202 */ /* 0x000fe20000000f00 */
[----:B------:R-:W-:Y:S02]  /*8be0*/  IMAD.MOV.U32 R10, RZ, RZ, R11 ;  /* 0x000000ffff0a7224 */ /* 0x000fe400078e000b */
[----:B------:R-:W-:Y:S02]  /*8bf0*/  IMAD.MOV.U32 R83, RZ, RZ, R82 ;  /* 0x000000ffff537224 */ /* 0x000fe400078e0052 */
[----:B------:R-:W-:Y:S02]  /*8c00*/  IMAD.MOV.U32 R21, RZ, RZ, R20 ;  /* 0x000000ffff157224 */ /* 0x000fe400078e0014 */
.L_x_41273:
[----:B------:R-:W-:Y:S05]  /*8c10*/  BSYNC B1 ;  /* 0x0000000000017941 */ /* 0x000fea0003800000 */
.L_x_41271:
        /* <DEDUP_REMOVED lines=11> */
.L_x_41275:
[----:B------:R-:W-:Y:S01]  /*8cd0*/  MOV R9, R8 ;  /* 0x0000000800097202 */ /* 0x000fe20000000f00 */
[----:B------:R-:W-:Y:S02]  /*8ce0*/  IMAD.MOV.U32 R11, RZ, RZ, R10 ;  /* 0x000000ffff0b7224 */ /* 0x000fe400078e000a */
[----:B------:R-:W-:Y:S02]  /*8cf0*/  IMAD.MOV.U32 R82, RZ, RZ, R85 ;  /* 0x000000ffff527224 */ /* 0x000fe400078e0055 */
[----:B------:R-:W-:Y:S02]  /*8d00*/  IMAD.MOV.U32 R20, RZ, RZ, R3 ;  /* 0x000000ffff147224 */ /* 0x000fe400078e0003 */
.L_x_41276:
[----:B------:R-:W-:Y:S05]  /*8d10*/  BSYNC B1 ;  /* 0x0000000000017941 */ /* 0x000fea0003800000 */
.L_x_41274:
        /* <DEDUP_REMOVED lines=11> */
.L_x_41278:
[----:B------:R-:W-:Y:S01]  /*8dd0*/  MOV R85, R84 ;  /* 0x0000005400557202 */ /* 0x000fe20000000f00 */
[----:B------:R-:W-:Y:S01]  /*8de0*/  IMAD.MOV.U32 R3, RZ, RZ, R2 ;  /* 0x000000ffff037224 */ /* 0x000fe200078e0002 */
[----:B------:R-:W-:Y:S01]  /*8df0*/  MOV R10, R11 ;  /* 0x0000000b000a7202 */ /* 0x000fe20000000f00 */
[--C-:B------:R-:W-:Y:S02]  /*8e00*/  IMAD.MOV.U32 R8, RZ, RZ, R9.reuse ;  /* 0x000000ffff087224 */ /* 0x100fe400078e0009 */
[----:B------:R-:W-:Y:S02]  /*8e10*/  IMAD.MOV.U32 R84, RZ, RZ, R9 ;  /* 0x000000ffff547224 */ /* 0x000fe400078e0009 */
[----:B------:R-:W-:Y:S02]  /*8e20*/  IMAD.MOV.U32 R2, RZ, RZ, R11 ;  /* 0x000000ffff027224 */ /* 0x000fe400078e000b */
.L_x_41279:
[----:B------:R-:W-:Y:S05]  /*8e30*/  BSYNC B1 ;  /* 0x0000000000017941 */ /* 0x000fea0003800000 */
.L_x_41277:
[----:B------:R-:W-:Y:S01]  /*8e40*/  IADD3 R4, R4, 0x4, RZ ;  /* 0x0000000404047810 */ /* 0x000fe20007ffe0ff */
[----:B------:R-:W-:Y:S01]  /*8e50*/  @!P1 CALL.REL.NOINC `(.L_x_41280) ;  /* 0x0000001000009944 */ /* 0x000fe20003c00000 */
[----:B------:R-:W-:Y:S05]  /*8e60*/  BRA `(.L_x_41281) ;  /* 0xffffe02000007947 */ /* 0x000fea000383ffff */
.L_x_41280:
[----:B------:R-:W-:Y:S01]  /*8e70*/  FADD.FTZ R86, R86, R7 ;  /* 0x0000000756567221 */ /* 0x000fe20000010000 */
[----:B------:R-:W-:Y:S01]  /*8e80*/  MOV R2, R10 ;  /* 0x0000000a00027202 */ /* 0x000fe20000000f00 */
[----:B------:R-:W-:-:S02]  /*8e90*/  IMAD.MOV.U32 R87, RZ, RZ, R6 ;  /* 0x000000ffff577224 */ /* 0x000fc400078e0006 */
[----:B------:R-:W-:Y:S02]  /*8ea0*/  IMAD.MOV.U32 R84, RZ, RZ, R8 ;  /* 0x000000ffff547224 */ /* 0x000fe400078e0008 */
.L_x_41186:
[----:B------:R-:W-:Y:S05]  /*8eb0*/  BSYNC B0 ;  /* 0x0000000000007941 */ /* 0x000fea0003800000 */
.L_x_41185:
        /* <DEDUP_REMOVED lines=113> */
.L_x_41378:
        /* <DEDUP_REMOVED lines=20> */
.L_x_41285:
[----:B------:R-:W-:Y:S01]  /*9710*/  IMAD.MOV.U32 R8, RZ, RZ, R55 ;  /* 0x000000ffff087224 */ /* 0x000fe200078e0037 */
[----:B------:R-:W-:Y:S01]  /*9720*/  MOV R10, R53 ;  /* 0x00000035000a7202 */ /* 0x000fe20000000f00 */
[----:B------:R-:W-:Y:S02]  /*9730*/  IMAD.MOV.U32 R55, RZ, RZ, R54 ;  /* 0x000000ffff377224 */ /* 0x000fe400078e0036 */
[----:B------:R-:W-:Y:S02]  /*9740*/  IMAD.MOV.U32 R53, RZ, RZ, R52 ;  /* 0x000000ffff357224 */ /* 0x000fe400078e0034 */
.L_x_41286:
[----:B------:R-:W-:Y:S05]  /*9750*/  BSYNC B1 ;  /* 0x0000000000017941 */ /* 0x000fea0003800000 */
.L_x_41284:
        /* <DEDUP_REMOVED lines=11> */
.L_x_41288:
[----:B------:R-:W-:Y:S01]  /*9810*/  IMAD.MOV.U32 R9, RZ, RZ, R8 ;  /* 0x000000ffff097224 */ /* 0x000fe200078e0008 */
[----:B------:R-:W-:Y:S01]  /*9820*/  MOV R11, R10 ;  /* 0x0000000a000b7202 */ /* 0x000fe20000000f00 */
[----:B------:R-:W-:Y:S02]  /*9830*/  IMAD.MOV.U32 R54, RZ, RZ, R57 ;  /* 0x000000ffff367224 */ /* 0x000fe400078e0039 */
[----:B------:R-:W-:Y:S02]  /*9840*/  IMAD.MOV.U32 R52, RZ, RZ, R47 ;  /* 0x000000ffff347224 */ /* 0x000fe400078e002f */
.L_x_41289:
[----:B------:R-:W-:Y:S05]  /*9850*/  BSYNC B1 ;  /* 0x0000000000017941 */ /* 0x000fea0003800000 */
.L_x_41287:
        /* <DEDUP_REMOVED lines=11> */
.L_x_41291:
[----:B------:R-:W-:Y:S01]  /*9910*/  IMAD.MOV.U32 R8, RZ, RZ, R9 ;  /* 0x000000ffff087224 */ /* 0x000fe200078e0009 */
[----:B------:R-:W-:Y:S01]  /*9920*/  MOV R10, R11 ;  /* 0x0000000b000a7202 */ /* 0x000fe20000000f00 */
[----:B------:R-:W-:Y:S02]  /*9930*/  IMAD.MOV.U32 R57, RZ, RZ, R56 ;  /* 0x000000ffff397224 */ /* 0x000fe400078e0038 */
[----:B------:R-:W-:Y:S02]  /*9940*/  IMAD.MOV.U32 R47, RZ, RZ, R46 ;  /* 0x000000ffff2f7224 */ /* 0x000fe400078e002e */
.L_x_41292:
[----:B------:R-:W-:Y:S05]  /*9950*/  BSYNC B1 ;  /* 0x0000000000017941 */ /* 0x000fea0003800000 */
.L_x_41290:
        /* <DEDUP_REMOVED lines=11> */
.L_x_41294:
[----:B------:R-:W-:Y:S01]  /*9a10*/  IMAD.MOV.U32 R9, RZ, RZ, R8 ;  /* 0x000000ffff097224 */ /* 0x000fe200078e0008 */
[----:B------:R-:W-:Y:S01]  /*9a20*/  MOV R11, R10 ;  /* 0x0000000a000b7202 */ /* 0x000fe20000000f00 */
[----:B------:R-:W-:Y:S02]  /*9a30*/  IMAD.MOV.U32 R56, RZ, RZ, R59 ;  /* 0x000000ffff387224 */ /* 0x000fe400078e003b */
[----:B------:R-:W-:Y:S02]  /*9a40*/  IMAD.MOV.U32 R46, RZ, RZ, R45 ;  /* 0x000000ffff2e7224 */ /* 0x000fe400078e002d */
.L_x_41295:
[----:B------:R-:W-:Y:S05]  /*9a50*/  BSYNC B1 ;  /* 0x0000000000017941 */ /* 0x000fea0003800000 */
.L_x_41293:
        /* <DEDUP_REMOVED lines=11> */
.L_x_41297:
[----:B------:R-:W-:Y:S01]  /*9b10*/  IMAD.MOV.U32 R8, RZ, RZ, R9 ;  /* 0x000000ffff087224 */ /* 0x000fe200078e0009 */
[----:B------:R-:W-:Y:S01]  /*9b20*/  MOV R10, R11 ;  /* 0x0000000b000a7202 */ /* 0x000fe20000000f00 */
[----:B------:R-:W-:Y:S02]  /*9b30*/  IMAD.MOV.U32 R59, RZ, RZ, R58 ;  /* 0x000000ffff3b7224 */ /* 0x000fe400078e003a */
[----:B------:R-:W-:Y:S02]  /*9b40*/  IMAD.MOV.U32 R45, RZ, RZ, R44 ;  /* 0x000000ffff2d7224 */ /* 0x000fe400078e002c */
.L_x_41298:
[----:B------:R-:W-:Y:S05]  /*9b50*/  BSYNC B1 ;  /* 0x0000000000017941 */ /* 0x000fea0003800000 */
.L_x_41296:
        /* <DEDUP_REMOVED lines=11> */
.L_x_41300:
[----:B------:R-:W-:Y:S01]  /*9c10*/  IMAD.MOV.U32 R9, RZ, RZ, R8 ;  /* 0x000000ffff097224 */ /* 0x000fe200078e0008 */
[----:B------:R-:W-:Y:S01]  /*9c20*/  MOV R11, R10 ;  /* 0x0000000a000b7202 */ /* 0x000fe20000000f00 */
[----:B------:R-:W-:Y:S02]  /*9c30*/  IMAD.MOV.U32 R58, RZ, RZ, R61 ;  /* 0x000000ffff3a7224 */ /* 0x000fe400078e003d */
[----:B------:R-:W-:Y:S02]  /*9c40*/  IMAD.MOV.U32 R44, RZ, RZ, R43 ;  /* 0x000000ffff2c7224 */ /* 0x000fe400078e002b */
.L_x_41301:
[----:B------:R-:W-:Y:S05]  /*9c50*/  BSYNC B1 ;  /* 0x0000000000017941 */ /* 0x000fea0003800000 */
.L_x_41299:
        /* <DEDUP_REMOVED lines=11> */
.L_x_41303:
[----:B------:R-:W-:Y:S01]  /*9d10*/  IMAD.MOV.U32 R8, RZ, RZ, R9 ;  /* 0x000000ffff087224 */ /* 0x000fe200078e0009 */
[----:B------:R-:W-:Y:S01]  /*9d20*/  MOV R10, R11 ;  /* 0x0000000b000a7202 */ /* 0x000fe20000000f00 */
[----:B------:R-:W-:Y:S02]  /*9d30*/  IMAD.MOV.U32 R61, RZ, RZ, R60 ;  /* 0x000000ffff3d7224 */ /* 0x000fe400078e003c */
[----:B------:R-:W-:Y:S02]  /*9d40*/  IMAD.MOV.U32 R43, RZ, RZ, R42 ;  /* 0x000000ffff2b7224 */ /* 0x000fe400078e002a */
.L_x_41304:
[----:B------:R-:W-:Y:S05]  /*9d50*/  BSYNC B1 ;  /* 0x0000000000017941 */ /* 0x000fea0003800000 */
.L_x_41302:
        /* <DEDUP_REMOVED lines=11> */
.L_x_41306:
[----:B------:R-:W-:Y:S01]  /*9e10*/  IMAD.MOV.U32 R9, RZ, RZ, R8 ;  /* 0x000000ffff097224 */ /* 0x000fe200078e0008 */
[----:B------:R-:W-:Y:S01]  /*9e20*/  MOV R11, R10 ;  /* 0x0000000a000b7202 */ /* 0x000fe20000000f00 */
[----:B------:R-:W-:Y:S02]  /*9e30*/  IMAD.MOV.U32 R60, RZ, RZ, R63 ;  /* 0x000000ffff3c7224 */ /* 0x000fe400078e003f */
[----:B------:R-:W-:Y:S02]  /*9e40*/  IMAD.MOV.U32 R42, RZ, RZ, R41 ;  /* 0x000000ffff2a7224 */ /* 0x000fe400078e0029 */
.L_x_41307:
[----:B------:R-:W-:Y:S05]  /*9e50*/  BSYNC B1 ;  /* 0x0000000000017941 */ /* 0x000fea0003800000 */
.L_x_41305:
        /* <DEDUP_REMOVED lines=11> */
.L_x_41309:
[----:B------:R-:W-:Y:S01]  /*9f10*/  IMAD.MOV.U32 R8, RZ, RZ, R9 ;  /* 0x000000ffff087224 */ /* 0x000fe200078e0009 */
[----:B------:R-:W-:Y:S01]  /*9f20*/  MOV R10, R11 ;  /* 0x0000000b000a7202 */ /* 0x000fe20000000f00 */
[----:B------:R-:W-:Y:S02]  /*9f30*/  IMAD.MOV.U32 R63, RZ, RZ, R62 ;  /* 0x000000ffff3f7224 */ /* 0x000fe400078e003e */
[----:B------:R-:W-:Y:S02]  /*9f40*/  IMAD.MOV.U32 R41, RZ, RZ, R40 ;  /* 0x000000ffff297224 */ /* 0x000fe400078e0028 */
.L_x_41310:
[----:B------:R-:W-:Y:S05]  /*9f50*/  BSYNC B1 ;  /* 0x0000000000017941 */ /* 0x000fea0003800000 */
.L_x_41308:
        /* <DEDUP_REMOVED lines=11> */
.L_x_41312:
[----:B------:R-:W-:Y:S01]  /*a010*/  IMAD.MOV.U32 R9, RZ, RZ, R8 ;  /* 0x000000ffff097224 */ /* 0x000fe200078e0008 */
[----:B------:R-:W-:Y:S01]  /*a020*/  MOV R11, R10 ;  /* 0x0000000a000b7202 */ /* 0x000fe20000000f00 */
[----:B------:R-:W-:Y:S02]  /*a030*/  IMAD.MOV.U32 R62, RZ, RZ, R65 ;  /* 0x000000ffff3e7224 */ /* 0x000fe400078e0041 */
[----:B------:R-:W-:Y:S02]  /*a040*/  IMAD.MOV.U32 R40, RZ, RZ, R39 ;  /* 0x000000ffff287224 */ /* 0x000fe400078e0027 */
.L_x_41313:
[----:B------:R-:W-:Y:S05]  /*a050*/  BSYNC B1 ;  /* 0x0000000000017941 */ /* 0x000fea0003800000 */
.L_x_41311:
        /* <DEDUP_REMOVED lines=11> */
.L_x_41315:
[----:B------:R-:W-:Y:S01]  /*a110*/  IMAD.MOV.U32 R8, RZ, RZ, R9 ;  /* 0x000000ffff087224 */ /* 0x000fe200078e0009 */
[----:B------:R-:W-:Y:S01]  /*a120*/  MOV R10, R11 ;  /* 0x0000000b000a7202 */ /* 0x000fe20000000f00 */
[----:B------:R-:W-:Y:S02]  /*a130*/  IMAD.MOV.U32 R65, RZ, RZ, R64 ;  /* 0x000000ffff417224 */ /* 0x000fe400078e0040 */
[----:B------:R-:W-:Y:S02]  /*a140*/  IMAD.MOV.U32 R39, RZ, RZ, R38 ;  /* 0x000000ffff277224 */ /* 0x000fe400078e0026 */
.L_x_41316:
[----:B------:R-:W-:Y:S05]  /*a150*/  BSYNC B1 ;  /* 0x0000000000017941 */ /* 0x000fea0003800000 */
.L_x_41314:
        /* <DEDUP_REMOVED lines=11> */
.L_x_41318:
[----:B------:R-:W-:Y:S01]  /*a210*/  IMAD.MOV.U32 R9, RZ, RZ, R8 ;  /* 0x000000ffff097224 */ /* 0x000fe200078e0008 */
[----:B------:R-:W-:Y:S01]  /*a220*/  MOV R11, R10 ;  /* 0x0000000a000b7202 */ /* 0x000fe20000000f00 */
[----:B------:R-:W-:Y:S02]  /*a230*/  IMAD.MOV.U32 R64, RZ, RZ, R67 ;  /* 0x000000ffff407224 */ /* 0x000fe400078e0043 */
[----:B------:R-:W-:Y:S02]  /*a240*/  IMAD.MOV.U32 R38, RZ, RZ, R37 ;  /* 0x000000ffff267224 */ /* 0x000fe400078e0025 */
.L_x_41319:
[----:B------:R-:W-:Y:S05]  /*a250*/  BSYNC B1 ;  /* 0x0000000000017941 */ /* 0x000fea0003800000 */
.L_x_41317:
        /* <DEDUP_REMOVED lines=11> */
.L_x_41321:
[----:B------:R-:W-:Y:S01]  /*a310*/  IMAD.MOV.U32 R8, RZ, RZ, R9 ;  /* 0x000000ffff087224 */ /* 0x000fe200078e0009 */
[----:B------:R-:W-:Y:S01]  /*a320*/  MOV R10, R11 ;  /* 0x0000000b000a7202 */ /* 0x000fe20000000f00 */
[----:B------:R-:W-:Y:S02]  /*a330*/  IMAD.MOV.U32 R67, RZ, RZ, R66 ;  /* 0x000000ffff437224 */ /* 0x000fe400078e0042 */
[----:B------:R-:W-:Y:S02]  /*a340*/  IMAD.MOV.U32 R37, RZ, RZ, R36 ;  /* 0x000000ffff257224 */ /* 0x000fe400078e0024 */
.L_x_41322:
[----:B------:R-:W-:Y:S05]  /*a350*/  BSYNC B1 ;  /* 0x0000000000017941 */ /* 0x000fea0003800000 */
.L_x_41320:
        /* <DEDUP_REMOVED lines=11> */
.L_x_41324:
[----:B------:R-:W-:Y:S01]  /*a410*/  IMAD.MOV.U32 R9, RZ, RZ, R8 ;  /* 0x000000ffff097224 */ /* 0x000fe200078e0008 */
[----:B------:R-:W-:Y:S01]  /*a420*/  MOV R11, R10 ;  /* 0x0000000a000b7202 */ /* 0x000fe20000000f00 */
[----:B------:R-:W-:Y:S02]  /*a430*/  IMAD.MOV.U32 R66, RZ, RZ, R69 ;  /* 0x000000ffff427224 */ /* 0x000fe400078e0045 */
[----:B------:R-:W-:Y:S02]  /*a440*/  IMAD.MOV.U32 R36, RZ, RZ, R35 ;  /* 0x000000ffff247224 */ /* 0x000fe400078e0023 */
.L_x_41325:
[----:B------:R-:W-:Y:S05]  /*a450*/  BSYNC B1 ;  /* 0x0000000000017941 */ /* 0x000fea0003800000 */
.L_x_41323:
        /* <DEDUP_REMOVED lines=11> */
.L_x_41327:
[----:B------:R-:W-:Y:S01]  /*a510*/  IMAD.MOV.U32 R8, RZ, RZ, R9 ;  /* 0x000000ffff087224 */ /* 0x000fe200078e0009 */
[----:B------:R-:W-:Y:S01]  /*a520*/  MOV R10, R11 ;  /* 0x0000000b000a7202 */ /* 0x000fe20000000f00 */
[----:B------:R-:W-:Y:S02]  /*a530*/  IMAD.MOV.U32 R69, RZ, RZ, R68 ;  /* 0x000000ffff457224 */ /* 0x000fe400078e0044 */
[----:B------:R-:W-:Y:S02]  /*a540*/  IMAD.MOV.U32 R35, RZ, RZ, R34 ;  /* 0x000000ffff237224 */ /* 0x000fe400078e0022 */
.L_x_41328:
[----:B------:R-:W-:Y:S05]  /*a550*/  BSYNC B1 ;  /* 0x0000000000017941 */ /* 0x000fea0003800000 */
.L_x_41326:
        /* <DEDUP_REMOVED lines=11> */
.L_x_41330:
[----:B------:R-:W-:Y:S01]  /*a610*/  IMAD.MOV.U32 R9, RZ, RZ, R8 ;  /* 0x000000ffff097224 */ /* 0x000fe200078e0008 */
[----:B------:R-:W-:Y:S01]  /*a620*/  MOV R11, R10 ;  /* 0x0000000a000b7202 */ /* 0x000fe20000000f00 */
[----:B------:R-:W-:Y:S02]  /*a630*/  IMAD.MOV.U32 R68, RZ, RZ, R71 ;  /* 0x000000ffff447224 */ /* 0x000fe400078e0047 */
[----:B------:R-:W-:Y:S02]  /*a640*/  IMAD.MOV.U32 R34, RZ, RZ, R33 ;  /* 0x000000ffff227224 */ /* 0x000fe400078e0021 */
.L_x_41331:
[----:B------:R-:W-:Y:S05]  /*a650*/  BSYNC B1 ;  /* 0x0000000000017941 */ /* 0x000fea0003800000 */
.L_x_41329:
        /* <DEDUP_REMOVED lines=11> */
.L_x_41333:
[----:B------:R-:W-:Y:S01]  /*a710*/  IMAD.MOV.U32 R8, RZ, RZ, R9 ;  /* 0x000000ffff087224 */ /* 0x000fe200078e0009 */
[----:B------:R-:W-:Y:S01]  /*a720*/  MOV R10, R11 ;  /* 0x0000000b000a7202 */ /* 0x000fe20000000f00 */
[----:B------:R-:W-:Y:S02]  /*a730*/  IMAD.MOV.U32 R71, RZ, RZ, R70 ;  /* 0x000000ffff477224 */ /* 0x000fe400078e0046 */
[----:B------:R-:W-:Y:S02]  /*a740*/  IMAD.MOV.U32 R33, RZ, RZ, R32 ;  /* 0x000000ffff217224 */ /* 0x000fe400078e0020 */
.L_x_41334:
[----:B------:R-:W-:Y:S05]  /*a750*/  BSYNC B1 ;  /* 0x0000000000017941 */ /* 0x000fea0003800000 */
.L_x_41332:
        /* <DEDUP_REMOVED lines=11> */
.L_x_41336:
[----:B------:R-:W-:Y:S01]  /*a810*/  IMAD.MOV.U32 R9, RZ, RZ, R8 ;  /* 0x000000ffff097224 */ /* 0x000fe200078e0008 */
[----:B------:R-:W-:Y:S01]  /*a820*/  MOV R11, R10 ;  /* 0x0000000a000b7202 */ /* 0x000fe20000000f00 */
[----:B------:R-:W-:Y:S02]  /*a830*/  IMAD.MOV.U32 R70, RZ, RZ, R73 ;  /* 0x000000ffff467224 */ /* 0x000fe400078e0049 */
[----:B------:R-:W-:Y:S02]  /*a840*/  IMAD.MOV.U32 R32, RZ, RZ, R31 ;  /* 0x000000ffff207224 */ /* 0x000fe400078e001f */
.L_x_41337:
[----:B------:R-:W-:Y:S05]  /*a850*/  BSYNC B1 ;  /* 0x0000000000017941 */ /* 0x000fea0003800000 */
.L_x_41335:
        /* <DEDUP_REMOVED lines=11> */
.L_x_41339:
[----:B------:R-:W-:Y:S01]  /*a910*/  IMAD.MOV.U32 R8, RZ, RZ, R9 ;  /* 0x000000ffff087224 */ /* 0x000fe200078e0009 */
[----:B------:R-:W-:Y:S01]  /*a920*/  MOV R10, R11 ;  /* 0x0000000b000a7202 */ /* 0x000fe20000000f00 */
[----:B------:R-:W-:Y:S02]  /*a930*/  IMAD.MOV.U32 R73, RZ, RZ, R72 ;  /* 0x000000ffff497224 */ /* 0x000fe400078e0048 */
[----:B------:R-:W-:Y:S02]  /*a940*/  IMAD.MOV.U32 R31, RZ, RZ, R30 ;  /* 0x000000ffff1f7224 */ /* 0x000fe400078e001e */
.L_x_41340:
[----:B------:R-:W-:Y:S05]  /*a950*/  BSYNC B1 ;  /* 0x0000000000017941 */ /* 0x000fea0003800000 */
.L_x_41338:
        /* <DEDUP_REMOVED lines=11> */
.L_x_41342:
[----:B------:R-:W-:Y:S01]  /*aa10*/  IMAD.MOV.U32 R9, RZ, RZ, R8 ;  /* 0x000000ffff097224 */ /* 0x000fe200078e0008 */
[----:B------:R-:W-:Y:S01]  /*aa20*/  MOV R11, R10 ;  /* 0x0000000a000b7202 */ /* 0x000fe20000000f00 */
[----:B------:R-:W-:Y:S02]  /*aa30*/  IMAD.MOV.U32 R72, RZ, RZ, R75 ;  /* 0x000000ffff487224 */ /* 0x000fe400078e004b */
[----:B------:R-:W-:Y:S02]  /*aa40*/  IMAD.MOV.U32 R30, RZ, RZ, R29 ;  /* 0x000000ffff1e7224 */ /* 0x000fe400078e001d */
.L_x_41343:
[----:B------:R-:W-:Y:S05]  /*aa50*/  BSYNC B1 ;  /* 0x0000000000017941 */ /* 0x000fea0003800000 */
.L_x_41341:
        /* <DEDUP_REMOVED lines=11> */
.L_x_41345:
[----:B------:R-:W-:Y:S01]  /*ab10*/  IMAD.MOV.U32 R8, RZ, RZ, R9 ;  /* 0x000000ffff087224 */ /* 0x000fe200078e0009 */
[----:B------:R-:W-:Y:S01]  /*ab20*/  MOV R10, R11 ;  /* 0x0000000b000a7202 */ /* 0x000fe20000000f00 */
[----:B------:R-:W-:Y:S02]  /*ab30*/  IMAD.MOV.U32 R75, RZ, RZ, R74 ;  /* 0x000000ffff4b7224 */ /* 0x000fe400078e004a */
[----:B------:R-:W-:Y:S02]  /*ab40*/  IMAD.MOV.U32 R29, RZ, RZ, R28 ;  /* 0x000000ffff1d7224 */ /* 0x000fe400078e001c */
.L_x_41346:
[----:B------:R-:W-:Y:S05]  /*ab50*/  BSYNC B1 ;  /* 0x0000000000017941 */ /* 0x000fea0003800000 */
.L_x_41344:
        /* <DEDUP_REMOVED lines=11> */
.L_x_41348:
[----:B------:R-:W-:Y:S01]  /*ac10*/  IMAD.MOV.U32 R9, RZ, RZ, R8 ;  /* 0x000000ffff097224 */ /* 0x000fe200078e0008 */
[----:B------:R-:W-:Y:S01]  /*ac20*/  MOV R11, R10 ;  /* 0x0000000a000b7202 */ /* 0x000fe20000000f00 */
[----:B------:R-:W-:Y:S02]  /*ac30*/  IMAD.MOV.U32 R74, RZ, RZ, R77 ;  /* 0x000000ffff4a7224 */ /* 0x000fe400078e004d */
[----:B------:R-:W-:Y:S02]  /*ac40*/  IMAD.MOV.U32 R28, RZ, RZ, R27 ;  /* 0x000000ffff1c7224 */ /* 0x000fe400078e001b */
.L_x_41349:
[----:B------:R-:W-:Y:S05]  /*ac50*/  BSYNC B1 ;  /* 0x0000000000017941 */ /* 0x000fea0003800000 */
.L_x_41347:
        /* <DEDUP_REMOVED lines=11> */
.L_x_41351:
[----:B------:R-:W-:Y:S01]  /*ad10*/  IMAD.MOV.U32 R8, RZ, RZ, R9 ;  /* 0x000000ffff087224 */ /* 0x000fe200078e0009 */
[----:B------:R-:W-:Y:S01]  /*ad20*/  MOV R10, R11 ;  /* 0x0000000b000a7202 */ /* 0x000fe20000000f00 */
[----:B------:R-:W-:Y:S02]  /*ad30*/  IMAD.MOV.U32 R77, RZ, RZ, R76 ;  /* 0x000000ffff4d7224 */ /* 0x000fe400078e004c */
[----:B------:R-:W-:Y:S02]  /*ad40*/  IMAD.MOV.U32 R27, RZ, RZ, R26 ;  /* 0x000000ffff1b7224 */ /* 0x000fe400078e001a */
.L_x_41352:
[----:B------:R-:W-:Y:S05]  /*ad50*/  BSYNC B1 ;  /* 0x0000000000017941 */ /* 0x000fea0003800000 */
.L_x_41350:
        /* <DEDUP_REMOVED lines=11> */
.L_x_41354:
[----:B------:R-:W-:Y:S01]  /*ae10*/  IMAD.MOV.U32 R9, RZ, RZ, R8 ;  /* 0x000000ffff097224 */ /* 0x000fe200078e0008 */
[----:B------:R-:W-:Y:S01]  /*ae20*/  MOV R11, R10 ;  /* 0x0000000a000b7202 */ /* 0x000fe20000000f00 */
[----:B------:R-:W-:Y:S02]  /*ae30*/  IMAD.MOV.U32 R76, RZ, RZ, R79 ;  /* 0x000000ffff4c7224 */ /* 0x000fe400078e004f */
[----:B------:R-:W-:Y:S02]  /*ae40*/  IMAD.MOV.U32 R26, RZ, RZ, R25 ;  /* 0x000000ffff1a7224 */ /* 0x000fe400078e0019 */
.L_x_41355:
[----:B------:R-:W-:Y:S05]  /*ae50*/  BSYNC B1 ;  /* 0x0000000000017941 */ /* 0x000fea0003800000 */
.L_x_41353:
        /* <DEDUP_REMOVED lines=11> */
.L_x_41357:
[----:B------:R-:W-:Y:S01]  /*af10*/  IMAD.MOV.U32 R8, RZ, RZ, R9 ;  /* 0x000000ffff087224 */ /* 0x000fe200078e0009 */
[----:B------:R-:W-:Y:S01]  /*af20*/  MOV R10, R11 ;  /* 0x0000000b000a7202 */ /* 0x000fe20000000f00 */
[----:B------:R-:W-:Y:S02]  /*af30*/  IMAD.MOV.U32 R79, RZ, RZ, R78 ;  /* 0x000000ffff4f7224 */ /* 0x000fe400078e004e */
[----:B------:R-:W-:Y:S02]  /*af40*/  IMAD.MOV.U32 R25, RZ, RZ, R24 ;  /* 0x000000ffff197224 */ /* 0x000fe400078e0018 */
.L_x_41358:
[----:B------:R-:W-:Y:S05]  /*af50*/  BSYNC B1 ;  /* 0x0000000000017941 */ /* 0x000fea0003800000 */
.L_x_41356:
        /* <DEDUP_REMOVED lines=11> */
.L_x_41360:
[----:B------:R-:W-:Y:S01]  /*b010*/  IMAD.MOV.U32 R9, RZ, RZ, R8 ;  /* 0x000000ffff097224 */ /* 0x000fe200078e0008 */
[----:B------:R-:W-:Y:S01]  /*b020*/  MOV R11, R10 ;  /* 0x0000000a000b7202 */ /* 0x000fe20000000f00 */
[----:B------:R-:W-:Y:S02]  /*b030*/  IMAD.MOV.U32 R78, RZ, RZ, R81 ;  /* 0x000000ffff4e7224 */ /* 0x000fe400078e0051 */
[----:B------:R-:W-:Y:S02]  /*b040*/  IMAD.MOV.U32 R24, RZ, RZ, R23 ;  /* 0x000000ffff187224 */ /* 0x000fe400078e0017 */
.L_x_41361:
[----:B------:R-:W-:Y:S05]  /*b050*/  BSYNC B1 ;  /* 0x0000000000017941 */ /* 0x000fea0003800000 */
.L_x_41359:
        /* <DEDUP_REMOVED lines=11> */
.L_x_41363:
[----:B------:R-:W-:Y:S01]  /*b110*/  IMAD.MOV.U32 R8, RZ, RZ, R9 ;  /* 0x000000ffff087224 */ /* 0x000fe200078e0009 */
[----:B------:R-:W-:Y:S01]  /*b120*/  MOV R10, R11 ;  /* 0x0000000b000a7202 */ /* 0x000fe20000000f00 */
[----:B------:R-:W-:Y:S02]  /*b130*/  IMAD.MOV.U32 R81, RZ, RZ, R80 ;  /* 0x000000ffff517224 */ /* 0x000fe400078e0050 */
[----:B------:R-:W-:Y:S02]  /*b140*/  IMAD.MOV.U32 R23, RZ, RZ, R22 ;  /* 0x000000ffff177224 */ /* 0x000fe400078e0016 */
.L_x_41364:
[----:B------:R-:W-:Y:S05]  /*b150*/  BSYNC B1 ;  /* 0x0000000000017941 */ /* 0x000fea0003800000 */
.L_x_41362:
        /* <DEDUP_REMOVED lines=11> */
.L_x_41366:
[----:B------:R-:W-:Y:S01]  /*b210*/  IMAD.MOV.U32 R9, RZ, RZ, R8 ;  /* 0x000000ffff097224 */ /* 0x000fe200078e0008 */
[----:B------:R-:W-:Y:S01]  /*b220*/  MOV R11, R10 ;  /* 0x0000000a000b7202 */ /* 0x000fe20000000f00 */
[----:B------:R-:W-:Y:S02]  /*b230*/  IMAD.MOV.U32 R80, RZ, RZ, R83 ;  /* 0x000000ffff507224 */ /* 0x000fe400078e0053 */
[----:B------:R-:W-:Y:S02]  /*b240*/  IMAD.MOV.U32 R22, RZ, RZ, R21 ;  /* 0x000000ffff167224 */ /* 0x000fe400078e0015 */
.L_x_41367:
[----:B------:R-:W-:Y:S05]  /*b250*/  BSYNC B1 ;  /* 0x0000000000017941 */ /* 0x000fea0003800000 */
.L_x_41365:
        /* <DEDUP_REMOVED lines=11> */
.L_x_41369:
[----:B------:R-:W-:Y:S01]  /*b310*/  IMAD.MOV.U32 R8, RZ, RZ, R9 ;  /* 0x000000ffff087224 */ /* 0x000fe200078e0009 */
[----:B------:R-:W-:Y:S01]  /*b320*/  MOV R10, R11 ;  /* 0x0000000b000a7202 */ /* 0x000fe20000000f00 */
[----:B------:R-:W-:Y:S02]  /*b330*/  IMAD.MOV.U32 R83, RZ, RZ, R82 ;  /* 0x000000ffff537224 */ /* 0x000fe400078e0052 */
[----:B------:R-:W-:Y:S02]  /*b340*/  IMAD.MOV.U32 R21, RZ, RZ, R20 ;  /* 0x000000ffff157224 */ /* 0x000fe400078e0014 */
.L_x_41370:
[----:B------:R-:W-:Y:S05]  /*b350*/  BSYNC B1 ;  /* 0x0000000000017941 */ /* 0x000fea0003800000 */
.L_x_41368:
        /* <DEDUP_REMOVED lines=11> */
.L_x_41372:
[----:B------:R-:W-:Y:S01]  /*b410*/  IMAD.MOV.U32 R9, RZ, RZ, R8 ;  /* 0x000000ffff097224 */ /* 0x000fe200078e0008 */
[----:B------:R-:W-:Y:S01]  /*b420*/  MOV R11, R10 ;  /* 0x0000000a000b7202 */ /* 0x000fe20000000f00 */
[----:B------:R-:W-:Y:S02]  /*b430*/  IMAD.MOV.U32 R82, RZ, RZ, R85 ;  /* 0x000000ffff527224 */ /* 0x000fe400078e0055 */
[----:B------:R-:W-:Y:S02]  /*b440*/  IMAD.MOV.U32 R20, RZ, RZ, R3 ;  /* 0x000000ffff147224 */ /* 0x000fe400078e0003 */
.L_x_41373:
[----:B------:R-:W-:Y:S05]  /*b450*/  BSYNC B1 ;  /* 0x0000000000017941 */ /* 0x000fea0003800000 */
.L_x_41371:
        /* <DEDUP_REMOVED lines=11> */
.L_x_41375:
[----:B------:R-:W-:Y:S01]  /*b510*/  IMAD.MOV.U32 R85, RZ, RZ, R84 ;  /* 0x000000ffff557224 */ /* 0x000fe200078e0054 */
[----:B------:R-:W-:Y:S01]  /*b520*/  MOV R3, R2 ;  /* 0x0000000200037202 */ /* 0x000fe20000000f00 */
[--C-:B------:R-:W-:Y:S01]  /*b530*/  IMAD.MOV.U32 R8, RZ, RZ, R9.reuse ;  /* 0x000000ffff087224 */ /* 0x100fe200078e0009 */
[----:B------:R-:W-:Y:S01]  /*b540*/  MOV R2, R11 ;  /* 0x0000000b00027202 */ /* 0x000fe20000000f00 */
[----:B------:R-:W-:Y:S02]  /*b550*/  IMAD.MOV.U32 R84, RZ, RZ, R9 ;  /* 0x000000ffff547224 */ /* 0x000fe400078e0009 */
[----:B------:R-:W-:Y:S02]  /*b560*/  IMAD.MOV.U32 R10, RZ, RZ, R11 ;  /* 0x000000ffff0a7224 */ /* 0x000fe400078e000b */
.L_x_41376:
[----:B------:R-:W-:Y:S05]  /*b570*/  BSYNC B1 ;  /* 0x0000000000017941 */ /* 0x000fea0003800000 */
.L_x_41374:
[----:B------:R-:W-:Y:S01]  /*b580*/  IADD3 R4, R4, 0x4, RZ ;  /* 0x0000000404047810 */ /* 0x000fe20007ffe0ff */
[----:B------:R-:W-:Y:S01]  /*b590*/  @!P1 CALL.REL.NOINC `(.L_x_41377) ;  /* 0x0000001000009944 */ /* 0x000fe20003c00000 */
[----:B------:R-:W-:Y:S05]  /*b5a0*/  BRA `(.L_x_41378) ;  /* 0xffffe02000007947 */ /* 0x000fea000383ffff */
.L_x_41377:
[----:B------:R-:W-:Y:S02]  /*b5b0*/  FADD.FTZ R86, R86, R7 ;  /* 0x0000000756567221 */ /* 0x000fe40000010000 */
[----:B------:R-:W-:Y:S02]  /*b5c0*/  IMAD.MOV.U32 R87, RZ, RZ, R6 ;  /* 0x000000ffff577224 */ /* 0x000fe400078e0006 */
[----:B------:R-:W-:-:S02]  /*b5d0*/  IMAD.MOV.U32 R84, RZ, RZ, R8 ;  /* 0x000000ffff547224 */ /* 0x000fc400078e0008 */
[----:B------:R-:W-:Y:S02]  /*b5e0*/  IMAD.MOV.U32 R2, RZ, RZ, R10 ;  /* 0x000000ffff027224 */ /* 0x000fe400078e000a */
.L_x_41283:
[----:B------:R-:W-:Y:S05]  /*b5f0*/  BSYNC B0 ;  /* 0x0000000000007941 */ /* 0x000fea0003800000 */
.L_x_41282:
        /* <DEDUP_REMOVED lines=20> */
[----:B--2---:R-:W-:Y:S04]  /*b740*/  STL.64 [R1+0x10], R6 ;  /* 0x0000100601007387 */ /* 0x004fe80000100a00 */
[----:B0-----:R-:W-:Y:S04]  /*b750*/  STL.64 [R1+0x20], R10 ;  /* 0x0000200a01007387 */ /* 0x001fe80000100a00 */
[----:B-1----:R-:W-:Y:S04]  /*b760*/  STL.64 [R1+0x28], R12 ;  /* 0x0000280c01007387 */ /* 0x002fe80000100a00 */
[----:B---3--:R-:W-:Y:S04]  /*b770*/  STL.64 [R1+0x30], R14 ;  /* 0x0000300e01007387 */ /* 0x008fe80000100a00 */
[----:B------:R-:W-:Y:S04]  /*b780*/  SHFL.DOWN PT, R6, R70, 0x10, 0x1f ;  /* 0x0a001f0046067f89 */ /* 0x000fe800000e0000 */
[----:B------:R-:W0:Y:S04]  /*b790*/  SHFL.DOWN PT, R7, R71, 0x10, 0x1f ;  /* 0x0a001f0047077f89 */ /* 0x000e2800000e0000 */
[----:B----4-:R-:W-:Y:S04]  /*b7a0*/  STL.64 [R1+0x38], R4 ;  /* 0x0000380401007387 */ /* 0x010fe80000100a00 */
[----:B-----5:R-:W-:Y:S04]  /*b7b0*/  STL.64 [R1+0x48], R8 ;  /* 0x0000480801007387 */ /* 0x020fe80000100a00 */
        /* <DEDUP_REMOVED lines=72> */
[----:B------:R1:W-:Y:S04]  /*bc40*/  STL.64 [R1], R4 ;  /* 0x0000000401007387 */ /* 0x0003e80000100a00 */
[----:B0-----:R-:W0:Y:S01]  /*bc50*/  S2R R6, SR_LANEID ;  /* 0x0000000000067919 */ /* 0x001e220000000000 */
        /* <DEDUP_REMOVED lines=12> */
.L_x_41475:
        /* <DEDUP_REMOVED lines=20> */
.L_x_41382:
[----:B------:R-:W-:Y:S01]  /*be60*/  IMAD.MOV.U32 R8, RZ, RZ, R55 ;  /* 0x000000ffff087224 */ /* 0x000fe200078e0037 */
[----:B------:R-:W-:Y:S01]  /*be70*/  MOV R55, R54 ;  /* 0x0000003600377202 */ /* 0x000fe20000000f00 */
[----:B------:R-:W-:Y:S02]  /*be80*/  IMAD.MOV.U32 R10, RZ, RZ, R53 ;  /* 0x000000ffff0a7224 */ /* 0x000fe400078e0035 */
[----:B------:R-:W-:Y:S02]  /*be90*/  IMAD.MOV.U32 R53, RZ, RZ, R52 ;  /* 0x000000ffff357224 */ /* 0x000fe400078e0034 */
.L_x_41383:
[----:B------:R-:W-:Y:S05]  /*bea0*/  BSYNC B1 ;  /* 0x0000000000017941 */ /* 0x000fea0003800000 */
.L_x_41381:
        /* <DEDUP_REMOVED lines=11> */
.L_x_41385:
[----:B------:R-:W-:Y:S01]  /*bf60*/  IMAD.MOV.U32 R9, RZ, RZ, R8 ;  /* 0x000000ffff097224 */ /* 0x000fe200078e0008 */
[----:B------:R-:W-:Y:S01]  /*bf70*/  MOV R54, R57 ;  /* 0x0000003900367202 */ /* 0x000fe20000000f00 */
[----:B------:R-:W-:Y:S02]  /*bf80*/  IMAD.MOV.U32 R11, RZ, RZ, R10 ;  /* 0x000000ffff0b7224 */ /* 0x000fe400078e000a */
[----:B------:R-:W-:Y:S02]  /*bf90*/  IMAD.MOV.U32 R52, RZ, RZ, R47 ;  /* 0x000000ffff347224 */ /* 0x000fe400078e002f */
.L_x_41386:
[----:B------:R-:W-:Y:S05]  /*bfa0*/  BSYNC B1 ;  /* 0x0000000000017941 */ /* 0x000fea0003800000 */
.L_x_41384:
        /* <DEDUP_REMOVED lines=11> */
.L_x_41388:
[----:B------:R-:W-:Y:S01]  /*c060*/  IMAD.MOV.U32 R8, RZ, RZ, R9 ;  /* 0x000000ffff087224 */ /* 0x000fe200078e0009 */
[----:B------:R-:W-:Y:S01]  /*c070*/  MOV R57, R56 ;  /* 0x0000003800397202 */ /* 0x000fe20000000f00 */
[----:B------:R-:W-:Y:S02]  /*c080*/  IMAD.MOV.U32 R10, RZ, RZ, R11 ;  /* 0x000000ffff0a7224 */ /* 0x000fe400078e000b */
[----:B------:R-:W-:Y:S02]  /*c090*/  IMAD.MOV.U32 R47, RZ, RZ, R46 ;  /* 0x000000ffff2f7224 */ /* 0x000fe400078e002e */
.L_x_41389:
[----:B------:R-:W-:Y:S05]  /*c0a0*/  BSYNC B1 ;  /* 0x0000000000017941 */ /* 0x000fea0003800000 */
.L_x_41387:
        /* <DEDUP_REMOVED lines=11> */
.L_x_41391:
[----:B------:R-:W-:Y:S01]  /*c160*/  IMAD.MOV.U32 R9, RZ, RZ, R8 ;  /* 0x000000ffff097224 */ /* 0x000fe200078e0008 */
[----:B------:R-:W-:Y:S01]  /*c170*/  MOV R56, R59 ;  /* 0x0000003b00387202 */ /* 0x000fe20000000f00 */
[----:B------:R-:W-:Y:S02]  /*c180*/  IMAD.MOV.U32 R11, RZ, RZ, R10 ;  /* 0x000000ffff0b7224 */ /* 0x000fe400078e000a */
[----:B------:R-:W-:Y:S02]  /*c190*/  IMAD.MOV.U32 R46, RZ, RZ, R45 ;  /* 0x000000ffff2e7224 */ /* 0x000fe400078e002d */
.L_x_41392:
[----:B------:R-:W-:Y:S05]  /*c1a0*/  BSYNC B1 ;  /* 0x0000000000017941 */ /* 0x000fea0003800000 */
.L_x_41390:
        /* <DEDUP_REMOVED lines=11> */
.L_x_41394:
[----:B------:R-:W-:Y:S01]  /*c260*/  IMAD.MOV.U32 R8, RZ, RZ, R9 ;  /* 0x000000ffff087224 */ /* 0x000fe200078e0009 */
[----:B------:R-:W-:Y:S01]  /*c270*/  MOV R59, R58 ;  /* 0x0000003a003b7202 */ /* 0x000fe20000000f00 */
[----:B------:R-:W-:Y:S02]  /*c280*/  IMAD.MOV.U32 R10, RZ, RZ, R11 ;  /* 0x000000ffff0a7224 */ /* 0x000fe400078e000b */
[----:B------:R-:W-:Y:S02]  /*c290*/  IMAD.MOV.U32 R45, RZ, RZ, R44 ;  /* 0x000000ffff2d7224 */ /* 0x000fe400078e002c */
.L_x_41395:
[----:B------:R-:W-:Y:S05]  /*c2a0*/  BSYNC B1 ;  /* 0x0000000000017941 */ /* 0x000fea0003800000 */
.L_x_41393:
        /* <DEDUP_REMOVED lines=11> */
.L_x_41397:
[----:B------:R-:W-:Y:S01]  /*c360*/  IMAD.MOV.U32 R9, RZ, RZ, R8 ;  /* 0x000000ffff097224 */ /* 0x000fe200078e0008 */
[----:B------:R-:W-:Y:S01]  /*c370*/  MOV R58, R61 ;  /* 0x0000003d003a7202 */ /* 0x000fe20000000f00 */
[----:B------:R-:W-:Y:S02]  /*c380*/  IMAD.MOV.U32 R11, RZ, RZ, R10 ;  /* 0x000000ffff0b7224 */ /* 0x000fe400078e000a */
[----:B------:R-:W-:Y:S02]  /*c390*/  IMAD.MOV.U32 R44, RZ, RZ, R43 ;  /* 0x000000ffff2c7224 */ /* 0x000fe400078e002b */
.L_x_41398:
[----:B------:R-:W-:Y:S05]  /*c3a0*/  BSYNC B1 ;  /* 0x0000000000017941 */ /* 0x000fea0003800000 */
.L_x_41396:
        /* <DEDUP_REMOVED lines=11> */
.L_x_41400:
[----:B------:R-:W-:Y:S01]  /*c460*/  IMAD.MOV.U32 R8, RZ, RZ, R9 ;  /* 0x000000ffff087224 */ /* 0x000fe200078e0009 */
[----:B------:R-:W-:Y:S01]  /*c470*/  MOV R61, R60 ;  /* 0x0000003c003d7202 */ /* 0x000fe20000000f00 */
[----:B------:R-:W-:Y:S02]  /*c480*/  IMAD.MOV.U32 R10, RZ, RZ, R11 ;  /* 0x000000ffff0a7224 */ /* 0x000fe400078e000b */
[----:B------:R-:W-:Y:S02]  /*c490*/  IMAD.MOV.U32 R43, RZ, RZ, R42 ;  /* 0x000000ffff2b7224 */ /* 0x000fe400078e002a */
.L_x_41401:
[----:B------:R-:W-:Y:S05]  /*c4a0*/  BSYNC B1 ;  /* 0x0000000000017941 */ /* 0x000fea0003800000 */
.L_x_41399:
        /* <DEDUP_REMOVED lines=11> */
.L_x_41403:
[----:B------:R-:W-:Y:S01]  /*c560*/  IMAD.MOV.U32 R9, RZ, RZ, R8 ;  /* 0x000000ffff097224 */ /* 0x000fe200078e0008 */
[----:B------:R-:W-:Y:S01]  /*c570*/  MOV R60, R63 ;  /* 0x0000003f003c7202 */ /* 0x000fe20000000f00 */
[----:B------:R-:W-:Y:S02]  /*c580*/  IMAD.MOV.U32 R11, RZ, RZ, R10 ;  /* 0x000000ffff0b7224 */ /* 0x000fe400078e000a */
[----:B------:R-:W-:Y:S02]  /*c590*/  IMAD.MOV.U32 R42, RZ, RZ, R41 ;  /* 0x000000ffff2a7224 */ /* 0x000fe400078e0029 */
.L_x_41404:
[----:B------:R-:W-:Y:S05]  /*c5a0*/  BSYNC B1 ;  /* 0x0000000000017941 */ /* 0x000fea0003800000 */
.L_x_41402:
        /* <DEDUP_REMOVED lines=11> */
.L_x_41406:
[----:B------:R-:W-:Y:S01]  /*c660*/  IMAD.MOV.U32 R8, RZ, RZ, R9 ;  /* 0x000000ffff087224 */ /* 0x000fe200078e0009 */
[----:B------:R-:W-:Y:S01]  /*c670*/  MOV R63, R62 ;  /* 0x0000003e003f7202 */ /* 0x000fe20000000f00 */
[----:B------:R-:W-:Y:S02]  /*c680*/  IMAD.MOV.U32 R10, RZ, RZ, R11 ;  /* 0x000000ffff0a7224 */ /* 0x000fe400078e000b */
[----:B------:R-:W-:Y:S02]  /*c690*/  IMAD.MOV.U32 R41, RZ, RZ, R40 ;  /* 0x000000ffff297224 */ /* 0x000fe400078e0028 */
.L_x_41407:
[----:B------:R-:W-:Y:S05]  /*c6a0*/  BSYNC B1 ;  /* 0x0000000000017941 */ /* 0x000fea0003800000 */
.L_x_41405:
        /* <DEDUP_REMOVED lines=11> */
.L_x_41409:
[----:B------:R-:W-:Y:S01]  /*c760*/  IMAD.MOV.U32 R9, RZ, RZ, R8 ;  /* 0x000000ffff097224 */ /* 0x000fe200078e0008 */
[----:B------:R-:W-:Y:S01]  /*c770*/  MOV R62, R65 ;  /* 0x00000041003e7202 */ /* 0x000fe20000000f00 */
[----:B------:R-:W-:Y:S02]  /*c780*/  IMAD.MOV.U32 R11, RZ, RZ, R10 ;  /* 0x000000ffff0b7224 */ /* 0x000fe400078e000a */
[----:B------:R-:W-:Y:S02]  /*c790*/  IMAD.MOV.U32 R40, RZ, RZ, R39 ;  /* 0x000000ffff287224 */ /* 0x000fe400078e0027 */
.L_x_41410:
[----:B------:R-:W-:Y:S05]  /*c7a0*/  BSYNC B1 ;  /* 0x0000000000017941 */ /* 0x000fea0003800000 */
.L_x_41408:
        /* <DEDUP_REMOVED lines=11> */
.L_x_41412:
[----:B------:R-:W-:Y:S01]  /*c860*/  IMAD.MOV.U32 R8, RZ, RZ, R9 ;  /* 0x000000ffff087224 */ /* 0x000fe200078e0009 */
[----:B------:R-:W-:Y:S01]  /*c870*/  MOV R65, R64 ;  /* 0x0000004000417202 */ /* 0x000fe20000000f00 */
[----:B------:R-:W-:Y:S02]  /*c880*/  IMAD.MOV.U32 R10, RZ, RZ, R11 ;  /* 0x000000ffff0a7224 */ /* 0x000fe400078e000b */
[----:B------:R-:W-:Y:S02]  /*c890*/  IMAD.MOV.U32 R39, RZ, RZ, R38 ;  /* 0x000000ffff277224 */ /* 0x000fe400078e0026 */
.L_x_41413:
[----:B------:R-:W-:Y:S05]  /*c8a0*/  BSYNC B1 ;  /* 0x0000000000017941 */ /* 0x000fea0003800000 */
.L_x_41411:
        /* <DEDUP_REMOVED lines=11> */
.L_x_41415:
[----:B------:R-:W-:Y:S01]  /*c960*/  IMAD.MOV.U32 R9, RZ, RZ, R8 ;  /* 0x000000ffff097224 */ /* 0x000fe200078e0008 */
[----:B------:R-:W-:Y:S01]  /*c970*/  MOV R64, R67 ;  /* 0x0000004300407202 */ /* 0x000fe20000000f00 */
[----:B------:R-:W-:Y:S02]  /*c980*/  IMAD.MOV.U32 R11, RZ, RZ, R10 ;  /* 0x000000ffff0b7224 */ /* 0x000fe400078e000a */
[----:B------:R-:W-:Y:S02]  /*c990*/  IMAD.MOV.U32 R38, RZ, RZ, R37 ;  /* 0x000000ffff267224 */ /* 0x000fe400078e0025 */
.L_x_41416:
[----:B------:R-:W-:Y:S05]  /*c9a0*/  BSYNC B1 ;  /* 0x0000000000017941 */ /* 0x000fea0003800000 */
.L_x_41414:
        /* <DEDUP_REMOVED lines=11> */
.L_x_41418:
[----:B------:R-:W-:Y:S01]  /*ca60*/  IMAD.MOV.U32 R8, RZ, RZ, R9 ;  /* 0x000000ffff087224 */ /* 0x000fe200078e0009 */
[----:B------:R-:W-:Y:S01]  /*ca70*/  MOV R67, R66 ;  /* 0x0000004200437202 */ /* 0x000fe20000000f00 */
[----:B------:R-:W-:Y:S02]  /*ca80*/  IMAD.MOV.U32 R10, RZ, RZ, R11 ;  /* 0x000000ffff0a7224 */ /* 0x000fe400078e000b */
[----:B------:R-:W-:Y:S02]  /*ca90*/  IMAD.MOV.U32 R37, RZ, RZ, R36 ;  /* 0x000000ffff257224 */ /* 0x000fe400078e0024 */
.L_x_41419:
[----:B------:R-:W-:Y:S05]  /*caa0*/  BSYNC B1 ;  /* 0x0000000000017941 */ /* 0x000fea0003800000 */
.L_x_41417:
        /* <DEDUP_REMOVED lines=11> */
.L_x_41421:
[----:B------:R-:W-:Y:S01]  /*cb60*/  IMAD.MOV.U32 R9, RZ, RZ, R8 ;  /* 0x000000ffff097224 */ /* 0x000fe200078e0008 */
[----:B------:R-:W-:Y:S01]  /*cb70*/  MOV R66, R69 ;  /* 0x0000004500427202 */ /* 0x000fe20000000f00 */
[----:B------:R-:W-:Y:S02]  /*cb80*/  IMAD.MOV.U32 R11, RZ, RZ, R10 ;  /* 0x000000ffff0b7224 */ /* 0x000fe400078e000a */
[----:B------:R-:W-:Y:S02]  /*cb90*/  IMAD.MOV.U32 R36, RZ, RZ, R35 ;  /* 0x000000ffff247224 */ /* 0x000fe400078e0023 */
.L_x_41422:
[----:B------:R-:W-:Y:S05]  /*cba0*/  BSYNC B1 ;  /* 0x0000000000017941 */ /* 0x000fea0003800000 */
.L_x_41420:
        /* <DEDUP_REMOVED lines=11> */
.L_x_41424:
[----:B------:R-:W-:Y:S01]  /*cc60*/  IMAD.MOV.U32 R8, RZ, RZ, R9 ;  /* 0x000000ffff087224 */ /* 0x000fe200078e0009 */
[----:B------:R-:W-:Y:S01]  /*cc70*/  MOV R69, R68 ;  /* 0x0000004400457202 */ /* 0x000fe20000000f00 */
[----:B------:R-:W-:Y:S02]  /*cc80*/  IMAD.MOV.U32 R10, RZ, RZ, R11 ;  /* 0x000000ffff0a7224 */ /* 0x000fe400078e000b */
[----:B------:R-:W-:Y:S02]  /*cc90*/  IMAD.MOV.U32 R35, RZ, RZ, R34 ;  /* 0x000000ffff237224 */ /* 0x000fe400078e0022 */
.L_x_41425:
[----:B------:R-:W-:Y:S05]  /*cca0*/  BSYNC B1 ;  /* 0x0000000000017941 */ /* 0x000fea0003800000 */
.L_x_41423:
        /* <DEDUP_REMOVED lines=11> */
.L_x_41427:
[----:B------:R-:W-:Y:S01]  /*cd60*/  IMAD.MOV.U32 R9, RZ, RZ, R8 ;  /* 0x000000ffff097224 */ /* 0x000fe200078e0008 */
[----:B------:R-:W-:Y:S01]  /*cd70*/  MOV R68, R71 ;  /* 0x0000004700447202 */ /* 0x000fe20000000f00 */
[----:B------:R-:W-:Y:S02]  /*cd80*/  IMAD.MOV.U32 R11, RZ, RZ, R10 ;  /* 0x000000ffff0b7224 */ /* 0x000fe400078e000a */
[----:B------:R-:W-:Y:S02]  /*cd90*/  IMAD.MOV.U32 R34, RZ, RZ, R33 ;  /* 0x000000ffff227224 */ /* 0x000fe400078e0021 */
.L_x_41428:
[----:B------:R-:W-:Y:S05]  /*cda0*/  BSYNC B1 ;  /* 0x0000000000017941 */ /* 0x000fea0003800000 */
.L_x_41426:
        /* <DEDUP_REMOVED lines=11> */
.L_x_41430:
[----:B------:R-:W-:Y:S01]  /*ce60*/  IMAD.MOV.U32 R8, RZ, RZ, R9 ;  /* 0x000000ffff087224 */ /* 0x000fe200078e0009 */
[----:B------:R-:W-:Y:S01]  /*ce70*/  MOV R71, R70 ;  /* 0x0000004600477202 */ /* 0x000fe20000000f00 */
[----:B------:R-:W-:Y:S02]  /*ce80*/  IMAD.MOV.U32 R10, RZ, RZ, R11 ;  /* 0x000000ffff0a7224 */ /* 0x000fe400078e000b */
[----:B------:R-:W-:Y:S02]  /*ce90*/  IMAD.MOV.U32 R33, RZ, RZ, R32 ;  /* 0x000000ffff217224 */ /* 0x000fe400078e0020 */
.L_x_41431:
[----:B------:R-:W-:Y:S05]  /*cea0*/  BSYNC B1 ;  /* 0x0000000000017941 */ /* 0x000fea0003800000 */
.L_x_41429:
        /* <DEDUP_REMOVED lines=11> */
.L_x_41433:
[----:B------:R-:W-:Y:S01]  /*cf60*/  IMAD.MOV.U32 R9, RZ, RZ, R8 ;  /* 0x000000ffff097224 */ /* 0x000fe200078e0008 */
[----:B------:R-:W-:Y:S01]  /*cf70*/  MOV R70, R73 ;  /* 0x0000004900467202 */ /* 0x000fe20000000f00 */
[----:B------:R-:W-:Y:S02]  /*cf80*/  IMAD.MOV.U32 R11, RZ, RZ, R10 ;  /* 0x000000ffff0b7224 */ /* 0x000fe400078e000a */
[----:B------:R-:W-:Y:S02]  /*cf90*/  IMAD.MOV.U32 R32, RZ, RZ, R31 ;  /* 0x000000ffff207224 */ /* 0x000fe400078e001f */
.L_x_41434:
[----:B------:R-:W-:Y:S05]  /*cfa0*/  BSYNC B1 ;  /* 0x0000000000017941 */ /* 0x000fea0003800000 */
.L_x_41432:
        /* <DEDUP_REMOVED lines=11> */
.L_x_41436:
[----:B------:R-:W-:Y:S01]  /*d060*/  IMAD.MOV.U32 R8, RZ, RZ, R9 ;  /* 0x000000ffff087224 */ /* 0x000fe200078e0009 */
[----:B------:R-:W-:Y:S01]  /*d070*/  MOV R73, R72 ;  /* 0x0000004800497202 */ /* 0x000fe20000000f00 */
[----:B------:R-:W-:Y:S02]  /*d080*/  IMAD.MOV.U32 R10, RZ, RZ, R11 ;  /* 0x000000ffff0a7224 */ /* 0x000fe400078e000b */
[----:B------:R-:W-:Y:S02]  /*d090*/  IMAD.MOV.U32 R31, RZ, RZ, R30 ;  /* 0x000000ffff1f7224 */ /* 0x000fe400078e001e */
.L_x_41437:
[----:B------:R-:W-:Y:S05]  /*d0a0*/  BSYNC B1 ;  /* 0x0000000000017941 */ /* 0x000fea0003800000 */
.L_x_41435:
        /* <DEDUP_REMOVED lines=11> */
.L_x_41439:
[----:B------:R-:W-:Y:S01]  /*d160*/  IMAD.MOV.U32 R9, RZ, RZ, R8 ;  /* 0x000000ffff097224 */ /* 0x000fe200078e0008 */
[----:B------:R-:W-:Y:S01]  /*d170*/  MOV R72, R75 ;  /* 0x0000004b00487202 */ /* 0x000fe20000000f00 */
[----:B------:R-:W-:Y:S02]  /*d180*/  IMAD.MOV.U32 R11, RZ, RZ, R10 ;  /* 0x000000ffff0b7224 */ /* 0x000fe400078e000a */
[----:B------:R-:W-:Y:S02]  /*d190*/  IMAD.MOV.U32 R30, RZ, RZ, R29 ;  /* 0x000000ffff1e7224 */ /* 0x000fe400078e001d */
.L_x_41440:
[----:B------:R-:W-:Y:S05]  /*d1a0*/  BSYNC B1 ;  /* 0x0000000000017941 */ /* 0x000fea0003800000 */
.L_x_41438:
        /* <DEDUP_REMOVED lines=11> */
.L_x_41442:
[----:B------:R-:W-:Y:S01]  /*d260*/  IMAD.MOV.U32 R8, RZ, RZ, R9 ;  /* 0x000000ffff087224 */ /* 0x000fe200078e0009 */
[----:B------:R-:W-:Y:S01]  /*d270*/  MOV R75, R74 ;  /* 0x0000004a004b7202 */ /* 0x000fe20000000f00 */
[----:B------:R-:W-:Y:S02]  /*d280*/  IMAD.MOV.U32 R10, RZ, RZ, R11 ;  /* 0x000000ffff0a7224 */ /* 0x000fe400078e000b */
[----:B------:R-:W-:Y:S02]  /*d290*/  IMAD.MOV.U32 R29, RZ, RZ, R28 ;  /* 0x000000ffff1d7224 */ /* 0x000fe400078e001c */
.L_x_41443:
[----:B------:R-:W-:Y:S05]  /*d2a0*/  BSYNC B1 ;  /* 0x0000000000017941 */ /* 0x000fea0003800000 */
.L_x_41441:
        /* <DEDUP_REMOVED lines=11> */
.L_x_41445:
[----:B------:R-:W-:Y:S01]  /*d360*/  IMAD.MOV.U32 R9, RZ, RZ, R8 ;  /* 0x000000ffff097224 */ /* 0x000fe200078e0008 */
[----:B------:R-:W-:Y:S01]  /*d370*/  MOV R74, R77 ;  /* 0x0000004d004a7202 */ /* 0x000fe20000000f00 */
[----:B------:R-:W-:Y:S02]  /*d380*/  IMAD.MOV.U32 R11, RZ, RZ, R10 ;  /* 0x000000ffff0b7224 */ /* 0x000fe400078e000a */
[----:B------:R-:W-:Y:S02]  /*d390*/  IMAD.MOV.U32 R28, RZ, RZ, R27 ;  /* 0x000000ffff1c7224 */ /* 0x000fe400078e001b */
.L_x_41446:
[----:B------:R-:W-:Y:S05]  /*d3a0*/  BSYNC B1 ;  /* 0x0000000000017941 */ /* 0x000fea0003800000 */
.L_x_41444:
        /* <DEDUP_REMOVED lines=11> */
.L_x_41448:
[----:B------:R-:W-:Y:S01]  /*d460*/  IMAD.MOV.U32 R8, RZ, RZ, R9 ;  /* 0x000000ffff087224 */ /* 0x000fe200078e0009 */
[----:B------:R-:W-:Y:S01]  /*d470*/  MOV R77, R76 ;  /* 0x0000004c004d7202 */ /* 0x000fe20000000f00 */
[----:B------:R-:W-:Y:S02]  /*d480*/  IMAD.MOV.U32 R10, RZ, RZ, R11 ;  /* 0x000000ffff0a7224 */ /* 0x000fe400078e000b */
[----:B------:R-:W-:Y:S02]  /*d490*/  IMAD.MOV.U32 R27, RZ, RZ, R26 ;  /* 0x000000ffff1b7224 */ /* 0x000fe400078e001a */
.L_x_41449:
[----:B------:R-:W-:Y:S05]  /*d4a0*/  BSYNC B1 ;  /* 0x0000000000017941 */ /* 0x000fea0003800000 */
.L_x_41447:
        /* <DEDUP_REMOVED lines=11> */
.L_x_41451:
[----:B------:R-:W-:Y:S01]  /*d560*/  IMAD.MOV.U32 R9, RZ, RZ, R8 ;  /* 0x000000ffff097224 */ /* 0x000fe200078e0008 */
[----:B------:R-:W-:Y:S01]  /*d570*/  MOV R76, R79 ;  /* 0x0000004f004c7202 */ /* 0x000fe20000000f00 */
[----:B------:R-:W-:Y:S02]  /*d580*/  IMAD.MOV.U32 R11, RZ, RZ, R10 ;  /* 0x000000ffff0b7224 */ /* 0x000fe400078e000a */
[----:B------:R-:W-:Y:S02]  /*d590*/  IMAD.MOV.U32 R26, RZ, RZ, R25 ;  /* 0x000000ffff1a7224 */ /* 0x000fe400078e0019 */
.L_x_41452:
[----:B------:R-:W-:Y:S05]  /*d5a0*/  BSYNC B1 ;  /* 0x0000000000017941 */ /* 0x000fea0003800000 */
.L_x_41450:
        /* <DEDUP_REMOVED lines=11> */
.L_x_41454:
[----:B------:R-:W-:Y:S01]  /*d660*/  IMAD.MOV.U32 R8, RZ, RZ, R9 ;  /* 0x000000ffff087224 */ /* 0x000fe200078e0009 */
[----:B------:R-:W-:Y:S01]  /*d670*/  MOV R79, R78 ;  /* 0x0000004e004f7202 */ /* 0x000fe20000000f00 */
[----:B------:R-:W-:Y:S02]  /*d680*/  IMAD.MOV.U32 R10, RZ, RZ, R11 ;  /* 0x000000ffff0a7224 */ /* 0x000fe400078e000b */
[----:B------:R-:W-:Y:S02]  /*d690*/  IMAD.MOV.U32 R25, RZ, RZ, R24 ;  /* 0x000000ffff197224 */ /* 0x000fe400078e0018 */
.L_x_41455:
[----:B------:R-:W-:Y:S05]  /*d6a0*/  BSYNC B1 ;  /* 0x0000000000017941 */ /* 0x000fea0003800000 */
.L_x_41453:
        /* <DEDUP_REMOVED lines=11> */
.L_x_41457:
[----:B------:R-:W-:Y:S01]  /*d760*/  IMAD.MOV.U32 R9, RZ, RZ, R8 ;  /* 0x000000ffff097224 */ /* 0x000fe200078e0008 */
[----:B------:R-:W-:Y:S01]  /*d770*/  MOV R78, R81 ;  /* 0x00000051004e7202 */ /* 0x000fe20000000f00 */
[----:B------:R-:W-:Y:S02]  /*d780*/  IMAD.MOV.U32 R11, RZ, RZ, R10 ;  /* 0x000000ffff0b7224 */ /* 0x000fe400078e000a */
[----:B------:R-:W-:Y:S02]  /*d790*/  IMAD.MOV.U32 R24, RZ, RZ, R23 ;  /* 0x000000ffff187224 */ /* 0x000fe400078e0017 */
.L_x_41458:
[----:B------:R-:W-:Y:S05]  /*d7a0*/  BSYNC B1 ;  /* 0x0000000000017941 */ /* 0x000fea0003800000 */
.L_x_41456:
        /* <DEDUP_REMOVED lines=11> */
.L_x_41460:
[----:B------:R-:W-:Y:S01]  /*d860*/  IMAD.MOV.U32 R8, RZ, RZ, R9 ;  /* 0x000000ffff087224 */ /* 0x000fe200078e0009 */
[----:B------:R-:W-:Y:S01]  /*d870*/  MOV R81, R80 ;  /* 0x0000005000517202 */ /* 0x000fe20000000f00 */
[----:B------:R-:W-:Y:S02]  /*d880*/  IMAD.MOV.U32 R10, RZ, RZ, R11 ;  /* 0x000000ffff0a7224 */ /* 0x000fe400078e000b */
[----:B------:R-:W-:Y:S02]  /*d890*/  IMAD.MOV.U32 R23, RZ, RZ, R22 ;  /* 0x000000ffff177224 */ /* 0x000fe400078e0016 */
.L_x_41461:
[----:B------:R-:W-:Y:S05]  /*d8a0*/  BSYNC B1 ;  /* 0x0000000000017941 */ /* 0x000fea0003800000 */
.L_x_41459:
        /* <DEDUP_REMOVED lines=11> */
.L_x_41463:
[----:B------:R-:W-:Y:S01]  /*d960*/  IMAD.MOV.U32 R9, RZ, RZ, R8 ;  /* 0x000000ffff097224 */ /* 0x000fe200078e0008 */
[----:B------:R-:W-:Y:S01]  /*d970*/  MOV R80, R83 ;  /* 0x0000005300507202 */ /* 0x000fe20000000f00 */
[----:B------:R-:W-:Y:S02]  /*d980*/  IMAD.MOV.U32 R11, RZ, RZ, R10 ;  /* 0x000000ffff0b7224 */ /* 0x000fe400078e000a */
[----:B------:R-:W-:Y:S02]  /*d990*/  IMAD.MOV.U32 R22, RZ, RZ, R21 ;  /* 0x000000ffff167224 */ /* 0x000fe400078e0015 */
.L_x_41464:
[----:B------:R-:W-:Y:S05]  /*d9a0*/  BSYNC B1 ;  /* 0x0000000000017941 */ /* 0x000fea0003800000 */
.L_x_41462:
        /* <DEDUP_REMOVED lines=11> */
.L_x_41466:
[----:B------:R-:W-:Y:S01]  /*da60*/  IMAD.MOV.U32 R8, RZ, RZ, R9 ;  /* 0x000000ffff087224 */ /* 0x000fe200078e0009 */
[----:B------:R-:W-:Y:S01]  /*da70*/  MOV R83, R82 ;  /* 0x0000005200537202 */ /* 0x000fe20000000f00 */
[----:B------:R-:W-:Y:S02]  /*da80*/  IMAD.MOV.U32 R10, RZ, RZ, R11 ;  /* 0x000000ffff0a7224 */ /* 0x000fe400078e000b */
[----:B------:R-:W-:Y:S02]  /*da90*/  IMAD.MOV.U32 R21, RZ, RZ, R20 ;  /* 0x000000ffff157224 */ /* 0x000fe400078e0014 */
.L_x_41467:
[----:B------:R-:W-:Y:S05]  /*daa0*/  BSYNC B1 ;  /* 0x0000000000017941 */ /* 0x000fea0003800000 */
.L_x_41465:
        /* <DEDUP_REMOVED lines=11> */
.L_x_41469:
[----:B------:R-:W-:Y:S01]  /*db60*/  IMAD.MOV.U32 R9, RZ, RZ, R8 ;  /* 0x000000ffff097224 */ /* 0x000fe200078e0008 */
[----:B------:R-:W-:Y:S01]  /*db70*/  MOV R82, R85 ;  /* 0x0000005500527202 */ /* 0x000fe20000000f00 */
[----:B------:R-:W-:Y:S02]  /*db80*/  IMAD.MOV.U32 R11, RZ, RZ, R10 ;  /* 0x000000ffff0b7224 */ /* 0x000fe400078e000a */
[----:B------:R-:W-:Y:S02]  /*db90*/  IMAD.MOV.U32 R20, RZ, RZ, R3 ;  /* 0x000000ffff147224 */ /* 0x000fe400078e0003 */
.L_x_41470:
[----:B------:R-:W-:Y:S05]  /*dba0*/  BSYNC B1 ;  /* 0x0000000000017941 */ /* 0x000fea0003800000 */
.L_x_41468:
        /* <DEDUP_REMOVED lines=11> */
.L_x_41472:
[----:B------:R-:W-:Y:S01]  /*dc60*/  IMAD.MOV.U32 R85, RZ, RZ, R84 ;  /* 0x000000ffff557224 */ /* 0x000fe200078e0054 */
[----:B------:R-:W-:Y:S01]  /*dc70*/  MOV R8, R9 ;  /* 0x0000000900087202 */ /* 0x000fe20000000f00 */
[----:B------:R-:W-:Y:S02]  /*dc80*/  IMAD.MOV.U32 R3, RZ, RZ, R2 ;  /* 0x000000ffff037224 */ /* 0x000fe400078e0002 */
[----:B------:R-:W-:Y:S02]  /*dc90*/  IMAD.MOV.U32 R84, RZ, RZ, R9 ;  /* 0x000000ffff547224 */ /* 0x000fe400078e0009 */
[--C-:B------:R-:W-:Y:S02]  /*dca0*/  IMAD.MOV.U32 R10, RZ, RZ, R11.reuse ;  /* 0x000000ffff0a7224 */ /* 0x100fe400078e000b */
[----:B------:R-:W-:Y:S02]  /*dcb0*/  IMAD.MOV.U32 R2, RZ, RZ, R11 ;  /* 0x000000ffff027224 */ /* 0x000fe400078e000b */
.L_x_41473:
[----:B------:R-:W-:Y:S05]  /*dcc0*/  BSYNC B1 ;  /* 0x0000000000017941 */ /* 0x000fea0003800000 */
.L_x_41471:
[----:B------:R-:W-:Y:S01]  /*dcd0*/  IADD3 R0, R0, 0x4, RZ ;  /* 0x0000000400007810 */ /* 0x000fe20007ffe0ff */
[----:B------:R-:W-:Y:S01]  /*dce0*/  @!P1 CALL.REL.NOINC `(.L_x_41474) ;  /* 0x0000001000009944 */ /* 0x000fe20003c00000 */
[----:B------:R-:W-:Y:S05]  /*dcf0*/  BRA `(.L_x_41475) ;  /* 0xffffe02000007947 */ /* 0x000fea000383ffff */
.L_x_41474:
[----:B------:R-:W-:Y:S01]  /*dd00*/  FADD.FTZ R86, R86, R5 ;  /* 0x0000000556567221 */ /* 0x000fe20000010000 */
[----:B------:R-:W-:Y:S01]  /*dd10*/  MOV R87, R7 ;  /* 0x0000000700577202 */ /* 0x000fe20000000f00 */
[----:B------:R-:W-:-:S02]  /*dd20*/  IMAD.MOV.U32 R84, RZ, RZ, R8 ;  /* 0x000000ffff547224 */ /* 0x000fc400078e0008 */
[----:B------:R-:W-:Y:S02]  /*dd30*/  IMAD.MOV.U32 R2, RZ, RZ, R10 ;  /* 0x000000ffff027224 */ /* 0x000fe400078e000a */
.L_x_41380:
[----:B------:R-:W-:Y:S05]  /*dd40*/  BSYNC B0 ;  /* 0x0000000000007941 */ /* 0x000fea0003800000 */
.L_x_41379:
        /* <DEDUP_REMOVED lines=44> */
.L_x_41477:
[----:B------:R-:W-:Y:S05]  /*e010*/  BSYNC B0 ;  /* 0x0000000000007941 */ /* 0x000fea0003800000 */
.L_x_41476:
        /* <DEDUP_REMOVED lines=9> */
[----:B-1----:R-:W-:Y:S04]  /*e0b0*/  STL.64 [R1], R12 ;  /* 0x0000000c01007387 */ /* 0x002fe80000100a00 */
[----:B------:R-:W5:Y:S04]  /*e0c0*/  LDL.64 R88, [R1] ;  /* 0x0000000001587983 */ /* 0x000f680000100a00 */
[----:B------:R-:W-:Y:S04]  /*e0d0*/  STL.64 [R1+0x8], R14 ;  /* 0x0000080e01007387 */ /* 0x000fe80000100a00 */
[----:B--2---:R-:W-:Y:S04]  /*e0e0*/  STL.64 [R1+0x10], R16 ;  /* 0x0000101001007387 */ /* 0x004fe80000100a00 */
[----:B------:R-:W-:Y:S04]  /*e0f0*/  STL.64 [R1+0x18], R18 ;  /* 0x0000181201007387 */ /* 0x000fe80000100a00 */
[----:B------:R-:W1:Y:S04]  /*e100*/  LDS.128 R12, [0x160] ;  /* 0x00016000ff0c7984 */ /* 0x000e680000000c00 */
[----:B------:R-:W2:Y:S04]  /*e110*/  LDS.128 R16, [0x170] ;  /* 0x00017000ff107984 */ /* 0x000ea80000000c00 */
[----:B---3--:R-:W-:Y:S04]  /*e120*/  STL.64 [R1+0x20], R48 ;  /* 0x0000203001007387 */ /* 0x008fe80000100a00 */
[----:B------:R-:W-:Y:S04]  /*e130*/  STL.64 [R1+0x28], R50 ;  /* 0x0000283201007387 */ /* 0x000fe80000100a00 */
[----:B0-----:R-:W-:Y:S04]  /*e140*/  STL.64 [R1+0x30], R4 ;  /* 0x0000300401007387 */ /* 0x001fe80000100a00 */
[----:B------:R-:W-:Y:S04]  /*e150*/  STL.64 [R1+0x38], R6 ;  /* 0x0000380601007387 */ /* 0x000fe80000100a00 */
[----:B----4-:R-:W-:Y:S04]  /*e160*/  STL.64 [R1+0x40], R8 ;  /* 0x0000400801007387 */ /* 0x010fe80000100a00 */
[----:B------:R-:W-:Y:S04]  /*e170*/  STL.64 [R1+0x48], R10 ;  /* 0x0000480a01007387 */ /* 0x000fe80000100a00 */
[----:B------:R-:W0:Y:S04]  /*e180*/  LDS.128 R48, [0x180] ;  /* 0x00018000ff307984 */ /* 0x000e280000000c00 */
[----:B------:R-:W3:Y:S04]  /*e190*/  LDS.128 R4, [0x190] ;  /* 0x00019000ff047984 */ /* 0x000ee80000000c00 */
[----:B-1----:R-:W-:Y:S04]  /*e1a0*/  STL.64 [R1+0x50], R12 ;  /* 0x0000500c01007387 */ /* 0x002fe80000100a00 */
[----:B------:R-:W-:Y:S04]  /*e1b0*/  STL.64 [R1+0x58], R14 ;  /* 0x0000580e01007387 */ /* 0x000fe80000100a00 */
[----:B--2---:R-:W-:Y:S04]  /*e1c0*/  STL.64 [R1+0x60], R16 ;  /* 0x0000601001007387 */ /* 0x004fe80000100a00 */
[----:B------:R-:W-:Y:S04]  /*e1d0*/  STL.64 [R1+0x68], R18 ;  /* 0x0000681201007387 */ /* 0x000fe80000100a00 */
[----:B------:R-:W1:Y:S04]  /*e1e0*/  LDS.128 R8, [0x1a0] ;  /* 0x0001a000ff087984 */ /* 0x000e680000000c00 */
[----:B------:R-:W2:Y:S04]  /*e1f0*/  LDS.128 R12, [0x1b0] ;  /* 0x0001b000ff0c7984 */ /* 0x000ea80000000c00 */
[----:B------:R-:W4:Y:S04]  /*e200*/  LDS.128 R16, [0x1c0] ;  /* 0x0001c000ff107984 */ /* 0x000f280000000c00 */
[----:B0-----:R-:W-:Y:S04]  /*e210*/  STL.64 [R1+0x70], R48 ;  /* 0x0000703001007387 */ /* 0x001fe80000100a00 */
[----:B------:R-:W-:Y:S04]  /*e220*/  STL.64 [R1+0x78], R50 ;  /* 0x0000783201007387 */ /* 0x000fe80000100a00 */
[----:B---3--:R-:W-:Y:S04]  /*e230*/  STL.64 [R1+0x80], R4 ;  /* 0x0000800401007387 */ /* 0x008fe80000100a00 */
[----:B------:R-:W-:Y:S04]  /*e240*/  STL.64 [R1+0x88], R6 ;  /* 0x0000880601007387 */ /* 0x000fe80000100a00 */
[----:B------:R-:W0:Y:S04]  /*e250*/  LDS.128 R48, [0x1d0] ;  /* 0x0001d000ff307984 */ /* 0x000e280000000c00 */
[----:B------:R-:W3:Y:S04]  /*e260*/  LDS.128 R4, [0x1e0] ;  /* 0x0001e000ff047984 */ /* 0x000ee80000000c00 */
[----:B-1----:R-:W-:Y:S04]  /*e270*/  STL.64 [R1+0x90], R8 ;  /* 0x0000900801007387 */ /* 0x002fe80000100a00 */
[----:B------:R-:W-:Y:S04]  /*e280*/  STL.64 [R1+0x98], R10 ;  /* 0x0000980a01007387 */ /* 0x000fe80000100a00 */
[----:B--2---:R-:W-:Y:S04]  /*e290*/  STL.64 [R1+0xa0], R12 ;  /* 0x0000a00c01007387 */ /* 0x004fe80000100a00 */
[----:B------:R-:W-:Y:S04]  /*e2a0*/  STL.64 [R1+0xa8], R14 ;  /* 0x0000a80e01007387 */ /* 0x000fe80000100a00 */
[----:B----4-:R-:W-:Y:S04]  /*e2b0*/  STL.64 [R1+0xb0], R16 ;  /* 0x0000b01001007387 */ /* 0x010fe80000100a00 */
[----:B------:R-:W1:Y:S04]  /*e2c0*/  LDS.128 R8, [0x1f0] ;  /* 0x0001f000ff087984 */ /* 0x000e680000000c00 */
[----:B------:R-:W2:Y:S04]  /*e2d0*/  LDS.128 R12, [0x200] ;  /* 0x00020000ff0c7984 */ /* 0x000ea80000000c00 */
[----:B------:R-:W4:Y:S04]  /*e2e0*/  LDS.64 R16, [0x210] ;  /* 0x00021000ff107984 */ /* 0x000f280000000a00 */
[----:B------:R-:W-:Y:S04]  /*e2f0*/  STL.64 [R1+0xb8], R18 ;  /* 0x0000b81201007387 */ /* 0x000fe80000100a00 */
[----:B0-----:R-:W-:Y:S04]  /*e300*/  STL.64 [R1+0xc0], R48 ;  /* 0x0000c03001007387 */ /* 0x001fe80000100a00 */
[----:B------:R-:W-:Y:S04]  /*e310*/  STL.64 [R1+0xc8], R50 ;  /* 0x0000c83201007387 */ /* 0x000fe80000100a00 */
[----:B---3--:R-:W-:Y:S04]  /*e320*/  STL.64 [R1+0xd8], R6 ;  /* 0x0000d80601007387 */ /* 0x008fe80000100a00 */
[----:B------:R0:W-:Y:S04]  /*e330*/  STL.64 [R1+0xd0], R4 ;  /* 0x0000d00401007387 */ /* 0x0001e80000100a00 */
[----:B-1----:R1:W-:Y:S04]  /*e340*/  STL.64 [R1+0xe0], R8 ;  /* 0x0000e00801007387 */ /* 0x0023e80000100a00 */
[----:B------:R1:W-:Y:S04]  /*e350*/  STL.64 [R1+0xe8], R10 ;  /* 0x0000e80a01007387 */ /* 0x0003e80000100a00 */
[----:B--2---:R1:W-:Y:S04]  /*e360*/  STL.64 [R1+0xf0], R12 ;  /* 0x0000f00c01007387 */ /* 0x0043e80000100a00 */
[----:B------:R1:W-:Y:S04]  /*e370*/  STL.64 [R1+0xf8], R14 ;  /* 0x0000f80e01007387 */ /* 0x0003e80000100a00 */
[----:B----4-:R1:W-:Y:S01]  /*e380*/  STL.64 [R1+0x100], R16 ;  /* 0x0001001001007387 */ /* 0x0103e20000100a00 */
[----:B0-----:R-:W-:Y:S01]  /*e390*/  IMAD.MOV.U32 R4, RZ, RZ, RZ ;  /* 0x000000ffff047224 */ /* 0x001fe200078e00ff */
[----:B-----5:R-:W-:-:S04]  /*e3a0*/  FSETP.GT.FTZ.AND P0, PT, R87, R88, PT ;  /* 0x000000585700720b */ /* 0x020fc80003f14000 */
[----:B------:R-:W-:Y:S02]  /*e3b0*/  FSEL R91, R87, R88, P0 ;  /* 0x00000058575b7208 */ /* 0x000fe40000000000 */
[----:B------:R-:W-:-:S05]  /*e3c0*/  FSEL R88, R88, R87, P0 ;  /* 0x0000005758587208 */ /* 0x000fca0000000000 */
[----:B------:R-:W-:-:S04]  /*e3d0*/  FADD.FTZ R88, -R91, R88 ;  /* 0x000000585b587221 */ /* 0x000fc80000010100 */
[----:B------:R-:W-:-:S04]  /*e3e0*/  FMUL.FTZ R88, R88, 1.4426950216293334961 ;  /* 0x3fb8aa3b58587820 */ /* 0x000fc80000410000 */
[----:B------:R-:W0:Y:S01]  /*e3f0*/  MUFU.EX2 R5, R88 ;  /* 0x0000005800057308 */ /* 0x000e220000000800 */
[----:B------:R-:W-:Y:S02]  /*e400*/  FSEL R0, R89, R86, P0 ;  /* 0x0000005659007208 */ /* 0x000fe40000000000 */
[----:B------:R-:W-:-:S03]  /*e410*/  FSEL R90, R86, R89, P0 ;  /* 0x00000059565a7208 */ /* 0x000fc60000000000 */
[----:B0-----:R-:W-:Y:S02]  /*e420*/  FMUL.FTZ R0, R0, R5 ;  /* 0x0000000500007220 */ /* 0x001fe40000410000 */
[----:B-1----:R-:W-:-:S05]  /*e430*/  IMAD.MOV.U32 R5, RZ, RZ, R1 ;  /* 0x000000ffff057224 */ /* 0x002fca00078e0001 */
.L_x_41574:
        /* <DEDUP_REMOVED lines=20> */
.L_x_41481:
[----:B------:R-:W-:Y:S01]  /*e580*/  IMAD.MOV.U32 R6, RZ, RZ, R55 ;  /* 0x000000ffff067224 */ /* 0x000fe200078e0037 */
[----:B------:R-:W-:Y:S01]  /*e590*/  MOV R8, R53 ;  /* 0x0000003500087202 */ /* 0x000fe20000000f00 */
[----:B------:R-:W-:Y:S02]  /*e5a0*/  IMAD.MOV.U32 R55, RZ, RZ, R54 ;  /* 0x000000ffff377224 */ /* 0x000fe400078e0036 */
[----:B------:R-:W-:Y:S02]  /*e5b0*/  IMAD.MOV.U32 R53, RZ, RZ, R52 ;  /* 0x000000ffff357224 */ /* 0x000fe400078e0034 */
.L_x_41482:
[----:B------:R-:W-:Y:S05]  /*e5c0*/  BSYNC B1 ;  /* 0x0000000000017941 */ /* 0x000fea0003800000 */
.L_x_41480:
        /* <DEDUP_REMOVED lines=11> */
.L_x_41484:
[----:B------:R-:W-:Y:S01]  /*e680*/  IMAD.MOV.U32 R7, RZ, RZ, R6 ;  /* 0x000000ffff077224 */ /* 0x000fe200078e0006 */
[----:B------:R-:W-:Y:S01]  /*e690*/  MOV R9, R8 ;  /* 0x0000000800097202 */ /* 0x000fe20000000f00 */
[----:B------:R-:W-:Y:S02]  /*e6a0*/  IMAD.MOV.U32 R54, RZ, RZ, R57 ;  /* 0x000000ffff367224 */ /* 0x000fe400078e0039 */
[----:B------:R-:W-:Y:S02]  /*e6b0*/  IMAD.MOV.U32 R52, RZ, RZ, R47 ;  /* 0x000000ffff347224 */ /* 0x000fe400078e002f */
.L_x_41485:
[----:B------:R-:W-:Y:S05]  /*e6c0*/  BSYNC B1 ;  /* 0x0000000000017941 */ /* 0x000fea0003800000 */
.L_x_41483:
        /* <DEDUP_REMOVED lines=11> */
.L_x_41487:
[----:B------:R-:W-:Y:S01]  /*e780*/  IMAD.MOV.U32 R6, RZ, RZ, R7 ;  /* 0x000000ffff067224 */ /* 0x000fe200078e0007 */
[----:B------:R-:W-:Y:S01]  /*e790*/  MOV R8, R9 ;  /* 0x0000000900087202 */ /* 0x000fe20000000f00 */
[----:B------:R-:W-:Y:S02]  /*e7a0*/  IMAD.MOV.U32 R57, RZ, RZ, R56 ;  /* 0x000000ffff397224 */ /* 0x000fe400078e0038 */
[----:B------:R-:W-:Y:S02]  /*e7b0*/  IMAD.MOV.U32 R47, RZ, RZ, R46 ;  /* 0x000000ffff2f7224 */ /* 0x000fe400078e002e */
.L_x_41488:
[----:B------:R-:W-:Y:S05]  /*e7c0*/  BSYNC B1 ;  /* 0x0000000000017941 */ /* 0x000fea0003800000 */
.L_x_41486:
        /* <DEDUP_REMOVED lines=11> */
.L_x_41490:
[----:B------:R-:W-:Y:S01]  /*e880*/  IMAD.MOV.U32 R7, RZ, RZ, R6 ;  /* 0x000000ffff077224 */ /* 0x000fe200078e0006 */
[----:B------:R-:W-:Y:S01]  /*e890*/  MOV R9, R8 ;  /* 0x0000000800097202 */ /* 0x000fe20000000f00 */
[----:B------:R-:W-:Y:S02]  /*e8a0*/  IMAD.MOV.U32 R56, RZ, RZ, R59 ;  /* 0x000000ffff387224 */ /* 0x000fe400078e003b */
[----:B------:R-:W-:Y:S02]  /*e8b0*/  IMAD.MOV.U32 R46, RZ, RZ, R45 ;  /* 0x000000ffff2e7224 */ /* 0x000fe400078e002d */
.L_x_41491:
[----:B------:R-:W-:Y:S05]  /*e8c0*/  BSYNC B1 ;  /* 0x0000000000017941 */ /* 0x000fea0003800000 */
.L_x_41489:
        /* <DEDUP_REMOVED lines=11> */
.L_x_41493:
[----:B------:R-:W-:Y:S01]  /*e980*/  IMAD.MOV.U32 R6, RZ, RZ, R7 ;  /* 0x000000ffff067224 */ /* 0x000fe200078e0007 */
[----:B------:R-:W-:Y:S01]  /*e990*/  MOV R8, R9 ;  /* 0x0000000900087202 */ /* 0x000fe20000000f00 */
[----:B------:R-:W-:Y:S02]  /*e9a0*/  IMAD.MOV.U32 R59, RZ, RZ, R58 ;  /* 0x000000ffff3b7224 */ /* 0x000fe400078e003a */
[----:B------:R-:W-:Y:S02]  /*e9b0*/  IMAD.MOV.U32 R45, RZ, RZ, R44 ;  /* 0x000000ffff2d7224 */ /* 0x000fe400078e002c */
.L_x_41494:
[----:B------:R-:W-:Y:S05]  /*e9c0*/  BSYNC B1 ;  /* 0x0000000000017941 */ /* 0x000fea0003800000 */
.L_x_41492:
        /* <DEDUP_REMOVED lines=11> */
.L_x_41496:
[----:B------:R-:W-:Y:S01]  /*ea80*/  IMAD.MOV.U32 R7, RZ, RZ, R6 ;  /* 0x000000ffff077224 */ /* 0x000fe200078e0006 */
[----:B------:R-:W-:Y:S01]  /*ea90*/  MOV R9, R8 ;  /* 0x0000000800097202 */ /* 0x000fe20000000f00 */
[----:B------:R-:W-:Y:S02]  /*eaa0*/  IMAD.MOV.U32 R58, RZ, RZ, R61 ;  /* 0x000000ffff3a7224 */ /* 0x000fe400078e003d */
[----:B------:R-:W-:Y:S02]  /*eab0*/  IMAD.MOV.U32 R44, RZ, RZ, R43 ;  /* 0x000000ffff2c7224 */ /* 0x000fe400078e002b */
.L_x_41497:
[----:B------:R-:W-:Y:S05]  /*eac0*/  BSYNC B1 ;  /* 0x0000000000017941 */ /* 0x000fea0003800000 */
.L_x_41495:
        /* <DEDUP_REMOVED lines=11> */
.L_x_41499:
[----:B------:R-:W-:Y:S01]  /*eb80*/  IMAD.MOV.U32 R6, RZ, RZ, R7 ;  /* 0x000000ffff067224 */ /* 0x000fe200078e0007 */
[----:B------:R-:W-:Y:S01]  /*eb90*/  MOV R8, R9 ;  /* 0x0000000900087202 */ /* 0x000fe20000000f00 */
[----:B------:R-:W-:Y:S02]  /*eba0*/  IMAD.MOV.U32 R61, RZ, RZ, R60 ;  /* 0x000000ffff3d7224 */ /* 0x000fe400078e003c */
[----:B------:R-:W-:Y:S02]  /*ebb0*/  IMAD.MOV.U32 R43, RZ, RZ, R42 ;  /* 0x000000ffff2b7224 */ /* 0x000fe400078e002a */
.L_x_41500:
[----:B------:R-:W-:Y:S05]  /*ebc0*/  BSYNC B1 ;  /* 0x0000000000017941 */ /* 0x000fea0003800000 */
.L_x_41498:
        /* <DEDUP_REMOVED lines=11> */
.L_x_41502:
[----:B------:R-:W-:Y:S01]  /*ec80*/  IMAD.MOV.U32 R7, RZ, RZ, R6 ;  /* 0x000000ffff077224 */ /* 0x000fe200078e0006 */
[----:B------:R-:W-:Y:S01]  /*ec90*/  MOV R9, R8 ;  /* 0x0000000800097202 */ /* 0x000fe20000000f00 */
[----:B------:R-:W-:Y:S02]  /*eca0*/  IMAD.MOV.U32 R60, RZ, RZ, R63 ;  /* 0x000000ffff3c7224 */ /* 0x000fe400078e003f */
[----:B------:R-:W-:Y:S02]  /*ecb0*/  IMAD.MOV.U32 R42, RZ, RZ, R41 ;  /* 0x000000ffff2a7224 */ /* 0x000fe400078e0029 */
.L_x_41503:
[----:B------:R-:W-:Y:S05]  /*ecc0*/  BSYNC B1 ;  /* 0x0000000000017941 */ /* 0x000fea0003800000 */
.L_x_41501:
        /* <DEDUP_REMOVED lines=11> */
.L_x_41505:
[----:B------:R-:W-:Y:S01]  /*ed80*/  IMAD.MOV.U32 R6, RZ, RZ, R7 ;  /* 0x000000ffff067224 */ /* 0x000fe200078e0007 */
[----:B------:R-:W-:Y:S01]  /*ed90*/  MOV R8, R9 ;  /* 0x0000000900087202 */ /* 0x000fe20000000f00 */
[----:B------:R-:W-:Y:S02]  /*eda0*/  IMAD.MOV.U32 R63, RZ, RZ, R62 ;  /* 0x000000ffff3f7224 */ /* 0x000fe400078e003e */
[----:B------:R-:W-:Y:S02]  /*edb0*/  IMAD.MOV.U32 R41, RZ, RZ, R40 ;  /* 0x000000ffff297224 */ /* 0x000fe400078e0028 */
.L_x_41506:
[----:B------:R-:W-:Y:S05]  /*edc0*/  BSYNC B1 ;  /* 0x0000000000017941 */ /* 0x000fea0003800000 */
.L_x_41504:
        /* <DEDUP_REMOVED lines=11> */
.L_x_41508:
[----:B------:R-:W-:Y:S01]  /*ee80*/  IMAD.MOV.U32 R7, RZ, RZ, R6 ;  /* 0x000000ffff077224 */ /* 0x000fe200078e0006 */
[----:B------:R-:W-:Y:S01]  /*ee90*/  MOV R9, R8 ;  /* 0x0000000800097202 */ /* 0x000fe20000000f00 */
[----:B------:R-:W-:Y:S02]  /*eea0*/  IMAD.MOV.U32 R62, RZ, RZ, R65 ;  /* 0x000000ffff3e7224 */ /* 0x000fe400078e0041 */
[----:B------:R-:W-:Y:S02]  /*eeb0*/  IMAD.MOV.U32 R40, RZ, RZ, R39 ;  /* 0x000000ffff287224 */ /* 0x000fe400078e0027 */
.L_x_41509:
[----:B------:R-:W-:Y:S05]  /*eec0*/  BSYNC B1 ;  /* 0x0000000000017941 */ /* 0x000fea0003800000 */
.L_x_41507:
        /* <DEDUP_REMOVED lines=11> */
.L_x_41511:
[----:B------:R-:W-:Y:S01]  /*ef80*/  IMAD.MOV.U32 R6, RZ, RZ, R7 ;  /* 0x000000ffff067224 */ /* 0x000fe200078e0007 */
[----:B------:R-:W-:Y:S01]  /*ef90*/  MOV R8, R9 ;  /* 0x0000000900087202 */ /* 0x000fe20000000f00 */
[----:B------:R-:W-:Y:S02]  /*efa0*/  IMAD.MOV.U32 R65, RZ, RZ, R64 ;  /* 0x000000ffff417224 */ /* 0x000fe400078e0040 */
[----:B------:R-:W-:Y:S02]  /*efb0*/  IMAD.MOV.U32 R39, RZ, RZ, R38 ;  /* 0x000000ffff277224 */ /* 0x000fe400078e0026 */
.L_x_41512:
[----:B------:R-:W-:Y:S05]  /*efc0*/  BSYNC B1 ;  /* 0x0000000000017941 */ /* 0x000fea0003800000 */
.L_x_41510:
        /* <DEDUP_REMOVED lines=11> */
.L_x_41514:
[----:B------:R-:W-:Y:S01]  /*f080*/  IMAD.MOV.U32 R7, RZ, RZ, R6 ;  /* 0x000000ffff077224 */ /* 0x000fe200078e0006 */
[----:B------:R-:W-:Y:S01]  /*f090*/  MOV R9, R8 ;  /* 0x0000000800097202 */ /* 0x000fe20000000f00 */
[----:B------:R-:W-:Y:S02]  /*f0a0*/  IMAD.MOV.U32 R64, RZ, RZ, R67 ;  /* 0x000000ffff407224 */ /* 0x000fe400078e0043 */
[----:B------:R-:W-:Y:S02]  /*f0b0*/  IMAD.MOV.U32 R38, RZ, RZ, R37 ;  /* 0x000000ffff267224 */ /* 0x000fe400078e0025 */
.L_x_41515:
[----:B------:R-:W-:Y:S05]  /*f0c0*/  BSYNC B1 ;  /* 0x0000000000017941 */ /* 0x000fea0003800000 */
.L_x_41513:
        /* <DEDUP_REMOVED lines=11> */
.L_x_41517:
[----:B------:R-:W-:Y:S01]  /*f180*/  IMAD.MOV.U32 R6, RZ, RZ, R7 ;  /* 0x000000ffff067224 */ /* 0x000fe200078e0007 */
[----:B------:R-:W-:Y:S01]  /*f190*/  MOV R8, R9 ;  /* 0x0000000900087202 */ /* 0x000fe20000000f00 */
[----:B------:R-:W-:Y:S02]  /*f1a0*/  IMAD.MOV.U32 R67, RZ, RZ, R66 ;  /* 0x000000ffff437224 */ /* 0x000fe400078e0042 */
[----:B------:R-:W-:Y:S02]  /*f1b0*/  IMAD.MOV.U32 R37, RZ, RZ, R36 ;  /* 0x000000ffff257224 */ /* 0x000fe400078e0024 */
.L_x_41518:
[----:B------:R-:W-:Y:S05]  /*f1c0*/  BSYNC B1 ;  /* 0x0000000000017941 */ /* 0x000fea0003800000 */
.L_x_41516:
        /* <DEDUP_REMOVED lines=11> */
.L_x_41520:
[----:B------:R-:W-:Y:S01]  /*f280*/  IMAD.MOV.U32 R7, RZ, RZ, R6 ;  /* 0x000000ffff077224 */ /* 0x000fe200078e0006 */
[----:B------:R-:W-:Y:S01]  /*f290*/  MOV R9, R8 ;  /* 0x0000000800097202 */ /* 0x000fe20000000f00 */
[----:B------:R-:W-:Y:S02]  /*f2a0*/  IMAD.MOV.U32 R66, RZ, RZ, R69 ;  /* 0x000000ffff427224 */ /* 0x000fe400078e0045 */
[----:B------:R-:W-:Y:S02]  /*f2b0*/  IMAD.MOV.U32 R36, RZ, RZ, R35 ;  /* 0x000000ffff247224 */ /* 0x000fe400078e0023 */
.L_x_41521:
[----:B------:R-:W-:Y:S05]  /*f2c0*/  BSYNC B1 ;  /* 0x0000000000017941 */ /* 0x000fea0003800000 */
.L_x_41519:
        /* <DEDUP_REMOVED lines=11> */
.L_x_41523:
[----:B------:R-:W-:Y:S01]  /*f380*/  IMAD.MOV.U32 R6, RZ, RZ, R7 ;  /* 0x000000ffff067224 */ /* 0x000fe200078e0007 */
[----:B------:R-:W-:Y:S01]  /*f390*/  MOV R8, R9 ;  /* 0x0000000900087202 */ /* 0x000fe20000000f00 */
[----:B------:R-:W-:Y:S02]  /*f3a0*/  IMAD.MOV.U32 R69, RZ, RZ, R68 ;  /* 0x000000ffff457224 */ /* 0x000fe400078e0044 */
[----:B------:R-:W-:Y:S02]  /*f3b0*/  IMAD.MOV.U32 R35, RZ, RZ, R34 ;  /* 0x000000ffff237224 */ /* 0x000fe400078e0022 */
.L_x_41524:
[----:B------:R-:W-:Y:S05]  /*f3c0*/  BSYNC B1 ;  /* 0x0000000000017941 */ /* 0x000fea0003800000 */
.L_x_41522:
        /* <DEDUP_REMOVED lines=11> */
.L_x_41526:
[----:B------:R-:W-:Y:S01]  /*f480*/  IMAD.MOV.U32 R7, RZ, RZ, R6 ;  /* 0x000000ffff077224 */ /* 0x000fe200078e0006 */
[----:B------:R-:W-:Y:S01]  /*f490*/  MOV R9, R8 ;  /* 0x0000000800097202 */ /* 0x000fe20000000f00 */
[----:B------:R-:W-:Y:S02]  /*f4a0*/  IMAD.MOV.U32 R68, RZ, RZ, R71 ;  /* 0x000000ffff447224 */ /* 0x000fe400078e0047 */
[----:B------:R-:W-:Y:S02]  /*f4b0*/  IMAD.MOV.U32 R34, RZ, RZ, R33 ;  /* 0x000000ffff227224 */ /* 0x000fe400078e0021 */
.L_x_41527:
[----:B------:R-:W-:Y:S05]  /*f4c0*/  BSYNC B1 ;  /* 0x0000000000017941 */ /* 0x000fea0003800000 */
.L_x_41525:
        /* <DEDUP_REMOVED lines=11> */
.L_x_41529:
[----:B------:R-:W-:Y:S01]  /*f580*/  IMAD.MOV.U32 R6, RZ, RZ, R7 ;  /* 0x000000ffff067224 */ /* 0x000fe200078e0007 */
[----:B------:R-:W-:Y:S01]  /*f590*/  MOV R8, R9 ;  /* 0x0000000900087202 */ /* 0x000fe20000000f00 */
[----:B------:R-:W-:Y:S02]  /*f5a0*/  IMAD.MOV.U32 R71, RZ, RZ, R70 ;  /* 0x000000ffff477224 */ /* 0x000fe400078e0046 */
[----:B------:R-:W-:Y:S02]  /*f5b0*/  IMAD.MOV.U32 R33, RZ, RZ, R32 ;  /* 0x000000ffff217224 */ /* 0x000fe400078e0020 */
.L_x_41530:
[----:B------:R-:W-:Y:S05]  /*f5c0*/  BSYNC B1 ;  /* 0x0000000000017941 */ /* 0x000fea0003800000 */
.L_x_41528:
        /* <DEDUP_REMOVED lines=11> */
.L_x_41532:
[----:B------:R-:W-:Y:S01]  /*f680*/  IMAD.MOV.U32 R7, RZ, RZ, R6 ;  /* 0x000000ffff077224 */ /* 0x000fe200078e0006 */
[----:B------:R-:W-:Y:S01]  /*f690*/  MOV R9, R8 ;  /* 0x0000000800097202 */ /* 0x000fe20000000f00 */
[----:B------:R-:W-:Y:S02]  /*f6a0*/  IMAD.MOV.U32 R70, RZ, RZ, R73 ;  /* 0x000000ffff467224 */ /* 0x000fe400078e0049 */
[----:B------:R-:W-:Y:S02]  /*f6b0*/  IMAD.MOV.U32 R32, RZ, RZ, R31 ;  /* 0x000000ffff207224 */ /* 0x000fe400078e001f */
.L_x_41533:
[----:B------:R-:W-:Y:S05]  /*f6c0*/  BSYNC B1 ;  /* 0x0000000000017941 */ /* 0x000fea0003800000 */
.L_x_41531:
        /* <DEDUP_REMOVED lines=11> */
.L_x_41535:
[----:B------:R-:W-:Y:S01]  /*f780*/  IMAD.MOV.U32 R6, RZ, RZ, R7 ;  /* 0x000000ffff067224 */ /* 0x000fe200078e0007 */
[----:B------:R-:W-:Y:S01]  /*f790*/  MOV R8, R9 ;  /* 0x0000000900087202 */ /* 0x000fe20000000f00 */
[----:B------:R-:W-:Y:S02]  /*f7a0*/  IMAD.MOV.U32 R73, RZ, RZ, R72 ;  /* 0x000000ffff497224 */ /* 0x000fe400078e0048 */
[----:B------:R-:W-:Y:S02]  /*f7b0*/  IMAD.MOV.U32 R31, RZ, RZ, R30 ;  /* 0x000000ffff1f7224 */ /* 0x000fe400078e001e */
.L_x_41536:
[----:B------:R-:W-:Y:S05]  /*f7c0*/  BSYNC B1 ;  /* 0x0000000000017941 */ /* 0x000fea0003800000 */
.L_x_41534:
        /* <DEDUP_REMOVED lines=11> */
.L_x_41538:
[----:B------:R-:W-:Y:S01]  /*f880*/  IMAD.MOV.U32 R7, RZ, RZ, R6 ;  /* 0x000000ffff077224 */ /* 0x000fe200078e0006 */
[----:B------:R-:W-:Y:S01]  /*f890*/  MOV R9, R8 ;  /* 0x0000000800097202 */ /* 0x000fe20000000f00 */
[----:B------:R-:W-:Y:S02]  /*f8a0*/  IMAD.MOV.U32 R72, RZ, RZ, R75 ;  /* 0x000000ffff487224 */ /* 0x000fe400078e004b */
[----:B------:R-:W-:Y:S02]  /*f8b0*/  IMAD.MOV.U32 R30, RZ, RZ, R29 ;  /* 0x000000ffff1e7224 */ /* 0x000fe400078e001d */
.L_x_41539:
[----:B------:R-:W-:Y:S05]  /*f8c0*/  BSYNC B1 ;  /* 0x0000000000017941 */ /* 0x000fea0003800000 */
.L_x_41537:
        /* <DEDUP_REMOVED lines=11> */
.L_x_41541:
[----:B------:R-:W-:Y:S01]  /*f980*/  IMAD.MOV.U32 R6, RZ, RZ, R7 ;  /* 0x000000ffff067224 */ /* 0x000fe200078e0007 */
[----:B------:R-:W-:Y:S01]  /*f990*/  MOV R8, R9 ;  /* 0x0000000900087202 */ /* 0x000fe20000000f00 */
[----:B------:R-:W-:Y:S02]  /*f9a0*/  IMAD.MOV.U32 R75, RZ, RZ, R74 ;  /* 0x000000ffff4b7224 */ /* 0x000fe400078e004a */
[----:B------:R-:W-:Y:S02]  /*f9b0*/  IMAD.MOV.U32 R29, RZ, RZ, R28 ;  /* 0x000000ffff1d7224 */ /* 0x000fe400078e001c */
.L_x_41542:
[----:B------:R-:W-:Y:S05]  /*f9c0*/  BSYNC B1 ;  /* 0x0000000000017941 */ /* 0x000fea0003800000 */
.L_x_41540:
        /* <DEDUP_REMOVED lines=11> */
.L_x_41544:
[----:B------:R-:W-:Y:S01]  /*fa80*/  IMAD.MOV.U32 R7, RZ, RZ, R6 ;  /* 0x000000ffff077224 */ /* 0x000fe200078e0006 */
[----:B------:R-:W-:Y:S01]  /*fa90*/  MOV R9, R8 ;  /* 0x0000000800097202 */ /* 0x000fe20000000f00 */
[----:B------:R-:W-:Y:S02]  /*faa0*/  IMAD.MOV.U32 R74, RZ, RZ, R77 ;  /* 0x000000ffff4a7224 */ /* 0x000fe400078e004d */
[----:B------:R-:W-:Y:S02]  /*fab0*/  IMAD.MOV.U32 R28, RZ, RZ, R27 ;  /* 0x000000ffff1c7224 */ /* 0x000fe400078e001b */
.L_x_41545:
[----:B------:R-:W-:Y:S05]  /*fac0*/  BSYNC B1 ;  /* 0x0000000000017941 */ /* 0x000fea0003800000 */
.L_x_41543:
        /* <DEDUP_REMOVED lines=11> */
.L_x_41547:
[----:B------:R-:W-:Y:S01]  /*fb80*/  IMAD.MOV.U32 R6, RZ, RZ, R7 ;  /* 0x000000ffff067224 */ /* 0x000fe200078e0007 */
[----:B------:R-:W-:Y:S01]  /*fb90*/  MOV R8, R9 ;  /* 0x0000000900087202 */ /* 0x000fe20000000f00 */
[----:B------:R-:W-:Y:S02]  /*fba0*/  IMAD.MOV.U32 R77, RZ, RZ, R76 ;  /* 0x000000ffff4d7224 */ /* 0x000fe400078e004c */
[----:B------:R-:W-:Y:S02]  /*fbb0*/  IMAD.MOV.U32 R27, RZ, RZ, R26 ;  /* 0x000000ffff1b7224 */ /* 0x000fe400078e001a */
.L_x_41548:
[----:B------:R-:W-:Y:S05]  /*fbc0*/  BSYNC B1 ;  /* 0x0000000000017941 */ /* 0x000fea0003800000 */
.L_x_41546:
        /* <DEDUP_REMOVED lines=11> */
.L_x_41550:
[----:B------:R-:W-:Y:S01]  /*fc80*/  IMAD.MOV.U32 R7, RZ, RZ, R6 ;  /* 0x000000ffff077224 */ /* 0x000fe200078e0006 */
[----:B------:R-:W-:Y:S01]  /*fc90*/  MOV R9, R8 ;  /* 0x0000000800097202 */ /* 0x000fe20000000f00 */
[----:B------:R-:W-:Y:S02]  /*fca0*/  IMAD.MOV.U32 R76, RZ, RZ, R79 ;  /* 0x000000ffff4c7224 */ /* 0x000fe400078e004f */
[----:B------:R-:W-:Y:S02]  /*fcb0*/  IMAD.MOV.U32 R26, RZ, RZ, R25 ;  /* 0x000000ffff1a7224 */ /* 0x000fe400078e0019 */
.L_x_41551:
[----:B------:R-:W-:Y:S05]  /*fcc0*/  BSYNC B1 ;  /* 0x0000000000017941 */ /* 0x000fea0003800000 */
.L_x_41549:
        /* <DEDUP_REMOVED lines=11> */
.L_x_41553:
[----:B------:R-:W-:Y:S01]  /*fd80*/  IMAD.MOV.U32 R6, RZ, RZ, R7 ;  /* 0x000000ffff067224 */ /* 0x000fe200078e0007 */
[----:B------:R-:W-:Y:S01]  /*fd90*/  MOV R8, R9 ;  /* 0x0000000900087202 */ /* 0x000fe20000000f00 */
[----:B------:R-:W-:Y:S02]  /*fda0*/  IMAD.MOV.U32 R79, RZ, RZ, R78 ;  /* 0x000000ffff4f7224 */ /* 0x000fe400078e004e */
[----:B------:R-:W-:Y:S02]  /*fdb0*/  IMAD.MOV.U32 R25, RZ, RZ, R24 ;  /* 0x000000ffff197224 */ /* 0x000fe400078e0018 */
.L_x_41554:
[----:B------:R-:W-:Y:S05]  /*fdc0*/  BSYNC B1 ;  /* 0x0000000000017941 */ /* 0x000fea0003800000 */
.L_x_41552:
        /* <DEDUP_REMOVED lines=11> */
.L_x_41556:
[----:B------:R-:W-:Y:S01]  /*fe80*/  IMAD.MOV.U32 R7, RZ, RZ, R6 ;  /* 0x000000ffff077224 */ /* 0x000fe200078e0006 */
[----:B------:R-:W-:Y:S01]  /*fe90*/  MOV R9, R8 ;  /* 0x0000000800097202 */ /* 0x000fe20000000f00 */
[----:B------:R-:W-:Y:S02]  /*fea0*/  IMAD.MOV.U32 R78, RZ, RZ, R81 ;  /* 0x000000ffff4e7224 */ /* 0x000fe400078e0051 */
[----:B------:R-:W-:Y:S02]  /*feb0*/  IMAD.MOV.U32 R24, RZ, RZ, R23 ;  /* 0x000000ffff187224 */ /* 0x000fe400078e0017 */
.L_x_41557:
[----:B------:R-:W-:Y:S05]  /*fec0*/  BSYNC B1 ;  /* 0x0000000000017941 */ /* 0x000fea0003800000 */
.L_x_41555:
        /* <DEDUP_REMOVED lines=11> */
.L_x_41559:
[----:B------:R-:W-:Y:S01]  /*ff80*/  IMAD.MOV.U32 R6, RZ, RZ, R7 ;  /* 0x000000ffff067224 */ /* 0x000fe200078e0007 */
[----:B------:R-:W-:Y:S01]  /*ff90*/  MOV R8, R9 ;  /* 0x0000000900087202 */ /* 0x000fe20000000f00 */
[----:B------:R-:W-:Y:S02]  /*ffa0*/  IMAD.MOV.U32 R81, RZ, RZ, R80 ;  /* 0x000000ffff517224 */ /* 0x000fe400078e0050 */
[----:B------:R-:W-:Y:S02]  /*ffb0*/  IMAD.MOV.U32 R23, RZ, RZ, R22 ;  /* 0x000000ffff177224 */ /* 0x000fe400078e0016 */
.L_x_41560:
[----:B------:R-:W-:Y:S05]  /*ffc0*/  BSYNC B1 ;  /* 0x0000000000017941 */ /* 0x000fea0003800000 */
.L_x_41558:
        /* <DEDUP_REMOVED lines=11> */
.L_x_41562:
[----:B------:R-:W-:Y:S01]  /*10080*/  IMAD.MOV.U32 R7, RZ, RZ, R6 ;  /* 0x000000ffff077224 */ /* 0x000fe200078e0006 */
[----:B------:R-:W-:Y:S01]  /*10090*/  MOV R9, R8 ;  /* 0x0000000800097202 */ /* 0x000fe20000000f00 */
[----:B------:R-:W-:Y:S02]  /*100a0*/  IMAD.MOV.U32 R80, RZ, RZ, R83 ;  /* 0x000000ffff507224 */ /* 0x000fe400078e0053 */
[----:B------:R-:W-:Y:S02]  /*100b0*/  IMAD.MOV.U32 R22, RZ, RZ, R21 ;  /* 0x000000ffff167224 */ /* 0x000fe400078e0015 */
.L_x_41563:
[----:B------:R-:W-:Y:S05]  /*100c0*/  BSYNC B1 ;  /* 0x0000000000017941 */ /* 0x000fea0003800000 */
.L_x_41561:
        /* <DEDUP_REMOVED lines=11> */
.L_x_41565:
[----:B------:R-:W-:Y:S01]  /*10180*/  IMAD.MOV.U32 R6, RZ, RZ, R7 ;  /* 0x000000ffff067224 */ /* 0x000fe200078e0007 */
[----:B------:R-:W-:Y:S01]  /*10190*/  MOV R8, R9 ;  /* 0x0000000900087202 */ /* 0x000fe20000000f00 */
[----:B------:R-:W-:Y:S02]  /*101a0*/  IMAD.MOV.U32 R83, RZ, RZ, R82 ;  /* 0x000000ffff537224 */ /* 0x000fe400078e0052 */
[----:B------:R-:W-:Y:S02]  /*101b0*/  IMAD.MOV.U32 R21, RZ, RZ, R20 ;  /* 0x000000ffff157224 */ /* 0x000fe400078e0014 */
.L_x_41566:
[----:B------:R-:W-:Y:S05]  /*101c0*/  BSYNC B1 ;  /* 0x0000000000017941 */ /* 0x000fea0003800000 */
.L_x_41564:
        /* <DEDUP_REMOVED lines=11> */
.L_x_41568:
[----:B------:R-:W-:Y:S01]  /*10280*/  IMAD.MOV.U32 R7, RZ, RZ, R6 ;  /* 0x000000ffff077224 */ /* 0x000fe200078e0006 */
[----:B------:R-:W-:Y:S01]  /*10290*/  MOV R9, R8 ;  /* 0x0000000800097202 */ /* 0x000fe20000000f00 */
[----:B------:R-:W-:Y:S02]  /*102a0*/  IMAD.MOV.U32 R82, RZ, RZ, R85 ;  /* 0x000000ffff527224 */ /* 0x000fe400078e0055 */
[----:B------:R-:W-:Y:S02]  /*102b0*/  IMAD.MOV.U32 R20, RZ, RZ, R3 ;  /* 0x000000ffff147224 */ /* 0x000fe400078e0003 */
.L_x_41569:
[----:B------:R-:W-:Y:S05]  /*102c0*/  BSYNC B1 ;  /* 0x0000000000017941 */ /* 0x000fea0003800000 */
.L_x_41567:
        /* <DEDUP_REMOVED lines=11> */
.L_x_41571:
[----:B------:R-:W-:Y:S01]  /*10380*/  IMAD.MOV.U32 R85, RZ, RZ, R84 ;  /* 0x000000ffff557224 */ /* 0x000fe200078e0054 */
[----:B------:R-:W-:Y:S01]  /*10390*/  MOV R3, R2 ;  /* 0x0000000200037202 */ /* 0x000fe20000000f00 */
[--C-:B------:R-:W-:Y:S01]  /*103a0*/  IMAD.MOV.U32 R89, RZ, RZ, R7.reuse ;  /* 0x000000ffff597224 */ /* 0x100fe200078e0007 */
[----:B------:R-:W-:Y:S01]  /*103b0*/  MOV R2, R9 ;  /* 0x0000000900027202 */ /* 0x000fe20000000f00 */
[----:B------:R-:W-:Y:S02]  /*103c0*/  IMAD.MOV.U32 R84, RZ, RZ, R7 ;  /* 0x000000ffff547224 */ /* 0x000fe400078e0007 */
[----:B------:R-:W-:Y:S02]  /*103d0*/  IMAD.MOV.U32 R88, RZ, RZ, R9 ;  /* 0x000000ffff587224 */ /* 0x000fe400078e0009 */
.L_x_41572:
[----:B------:R-:W-:Y:S05]  /*103e0*/  BSYNC B1 ;  /* 0x0000000000017941 */ /* 0x000fea0003800000 */
.L_x_41570:
[----:B------:R-:W-:Y:S01]  /*103f0*/  IADD3 R5, R5, 0x4, RZ ;  /* 0x0000000405057810 */ /* 0x000fe20007ffe0ff */
[----:B------:R-:W-:Y:S01]  /*10400*/  @!P1 CALL.REL.NOINC `(.L_x_41573) ;  /* 0x0000001000009944 */ /* 0x000fe20003c00000 */
[----:B------:R-:W-:Y:S05]  /*10410*/  BRA `(.L_x_41574) ;  /* 0xffffe02000007947 */ /* 0x000fea000383ffff */
.L_x_41573:
[----:B------:R-:W0:Y:S04]  /*10420*/  LDS.64 R92, [0x218] ;  /* 0x00021800ff5c7984 */ /* 0x000e280000000a00 */
[----:B------:R-:W1:Y:S04]  /*10430*/  LDS.128 R16, [0x220] ;  /* 0x00022000ff107984 */ /* 0x000e680000000c00 */
[----:B------:R-:W2:Y:S04]  /*10440*/  LDS.128 R48, [0x230] ;  /* 0x00023000ff307984 */ /* 0x000ea80000000c00 */
[----:B------:R-:W3:Y:S04]  /*10450*/  LDS.128 R12, [0x240] ;  /* 0x00024000ff0c7984 */ /* 0x000ee80000000c00 */
[----:B------:R-:W4:Y:S04]  /*10460*/  LDS.128 R4, [0x250] ;  /* 0x00025000ff047984 */ /* 0x000f280000000c00 */
[----:B------:R-:W2:Y:S04]  /*10470*/  LDS.128 R8, [0x260] ;  /* 0x00026000ff087984 */ /* 0x000ea80000000c00 */
[----:B0-----:R-:W-:Y:S04]  /*10480*/  STL.64 [R1], R92 ;  /* 0x0000005c01007387 */ /* 0x001fe80000100a00 */
[----:B------:R-:W5:Y:S04]  /*10490*/  LDL.64 R86, [R1] ;  /* 0x0000000001567983 */ /* 0x000f680000100a00 */
[----:B-1----:R-:W-:Y:S04]  /*104a0*/  STL.64 [R1+0x8], R16 ;  /* 0x0000081001007387 */ /* 0x002fe80000100a00 */
[----:B------:R-:W-:Y:S04]  /*104b0*/  STL.64 [R1+0x10], R18 ;  /* 0x0000101201007387 */ /* 0x000fe80000100a00 */
[----:B------:R-:W0:Y:S04]  /*104c0*/  LDS.128 R16, [0x270] ;  /* 0x00027000ff107984 */ /* 0x000e280000000c00 */
        /* <DEDUP_REMOVED lines=8> */
[----:B------:R-:W1:Y:S04]  /*10550*/  LDS.128 R48, [0x280] ;  /* 0x00028000ff307984 */ /* 0x000e680000000c00 */
[----:B0-----:R-:W-:Y:S04]  /*10560*/  STL.64 [R1+0x58], R16 ;  /* 0x0000581001007387 */ /* 0x001fe80000100a00 */
[----:B------:R-:W-:Y:S04]  /*10570*/  STL.64 [R1+0x60], R18 ;  /* 0x0000601201007387 */ /* 0x000fe80000100a00 */
[----:B------:R-:W0:Y:S04]  /*10580*/  LDS.128 R12, [0x290] ;  /* 0x00029000ff0c7984 */ /* 0x000e280000000c00 */
[----:B------:R-:W2:Y:S04]  /*10590*/  LDS.128 R4, [0x2a0] ;  /* 0x0002a000ff047984 */ /* 0x000ea80000000c00 */
[----:B------:R-:W3:Y:S04]  /*105a0*/  LDS.128 R8, [0x2b0] ;  /* 0x0002b000ff087984 */ /* 0x000ee80000000c00 */
[----:B------:R-:W4:Y:S04]  /*105b0*/  LDS.128 R16, [0x2c0] ;  /* 0x0002c000ff107984 */ /* 0x000f280000000c00 */
[----:B-1----:R-:W-:Y:S04]  /*105c0*/  STL.64 [R1+0x68], R48 ;  /* 0x0000683001007387 */ /* 0x002fe80000100a00 */
[----:B------:R-:W-:Y:S04]  /*105d0*/  STL.64 [R1+0x70], R50 ;  /* 0x0000703201007387 */ /* 0x000fe80000100a00 */
[----:B------:R-:W1:Y:S04]  /*105e0*/  LDS.128 R48, [0x2e0] ;  /* 0x0002e000ff307984 */ /* 0x000e680000000c00 */
[----:B0-----:R-:W-:Y:S04]  /*105f0*/  STL.64 [R1+0x78], R12 ;  /* 0x0000780c01007387 */ /* 0x001fe80000100a00 */
        /* <DEDUP_REMOVED lines=8> */
[----:B------:R-:W2:Y:S04]  /*10680*/  LDS.128 R4, [0x2f0] ;  /* 0x0002f000ff047984 */ /* 0x000ea80000000c00 */
[----:B------:R-:W3:Y:S04]  /*10690*/  LDS.128 R8, [0x300] ;  /* 0x00030000ff087984 */ /* 0x000ee80000000c00 */
[----:B------:R-:W4:Y:S04]  /*106a0*/  LDS.128 R16, [0x310] ;  /* 0x00031000ff107984 */ /* 0x000f280000000c00 */
[----:B-1----:R-:W-:Y:S04]  /*106b0*/  STL.64 [R1+0xc8], R48 ;  /* 0x0000c83001007387 */ /* 0x002fe80000100a00 */
[----:B------:R-:W-:Y:S01]  /*106c0*/  STL.64 [R1+0xd0], R50 ;  /* 0x0000d03201007387 */ /* 0x000fe20000100a00 */
[----:B------:R-:W-:-:S03]  /*106d0*/  FADD.FTZ R0, R90, R0 ;  /* 0x000000005a007221 */ /* 0x000fc60000010000 */
[----:B0-----:R-:W-:Y:S04]  /*106e0*/  STL.64 [R1+0xb8], R12 ;  /* 0x0000b80c01007387 */ /* 0x001fe80000100a00 */
[----:B------:R-:W-:Y:S04]  /*106f0*/  STL.64 [R1+0xc0], R14 ;  /* 0x0000c00e01007387 */ /* 0x000fe80000100a00 */
[----:B--2---:R-:W-:Y:S04]  /*10700*/  STL.64 [R1+0xe0], R6 ;  /* 0x0000e00601007387 */ /* 0x004fe80000100a00 */
[----:B---3--:R-:W-:Y:S04]  /*10710*/  STL.64 [R1+0xe8], R8 ;  /* 0x0000e80801007387 */ /* 0x008fe80000100a00 */
[----:B------:R-:W-:Y:S04]  /*10720*/  STL.64 [R1+0xf0], R10 ;  /* 0x0000f00a01007387 */ /* 0x000fe80000100a00 */
[----:B----4-:R-:W-:Y:S04]  /*10730*/  STL.64 [R1+0xf8], R16 ;  /* 0x0000f81001007387 */ /* 0x010fe80000100a00 */
[----:B------:R-:W-:Y:S04]  /*10740*/  STL.64 [R1+0x100], R18 ;  /* 0x0001001201007387 */ /* 0x000fe80000100a00 */
[----:B------:R0:W-:Y:S02]  /*10750*/  STL.64 [R1+0xd8], R4 ;  /* 0x0000d80401007387 */ /* 0x0001e40000100a00 */
        /* <DEDUP_REMOVED lines=10> */
[----:B------:R-:W-:-:S05]  /*10800*/  IMAD.MOV.U32 R5, RZ, RZ, R1 ;  /* 0x000000ffff057224 */ /* 0x000fca00078e0001 */
.L_x_41669:
        /* <DEDUP_REMOVED lines=20> */
.L_x_41576:
[----:B------:R-:W-:Y:S01]  /*10950*/  IMAD.MOV.U32 R0, RZ, RZ, R55 ;  /* 0x000000ffff007224 */ /* 0x000fe200078e0037 */
[----:B------:R-:W-:Y:S01]  /*10960*/  MOV R6, R53 ;  /* 0x0000003500067202 */ /* 0x000fe20000000f00 */
[----:B------:R-:W-:Y:S02]  /*10970*/  IMAD.MOV.U32 R55, RZ, RZ, R54 ;  /* 0x000000ffff377224 */ /* 0x000fe400078e0036 */
[----:B------:R-:W-:Y:S02]  /*10980*/  IMAD.MOV.U32 R53, RZ, RZ, R52 ;  /* 0x000000ffff357224 */ /* 0x000fe400078e0034 */
.L_x_41577:
[----:B------:R-:W-:Y:S05]  /*10990*/  BSYNC B1 ;  /* 0x0000000000017941 */ /* 0x000fea0003800000 */
.L_x_41575:
        /* <DEDUP_REMOVED lines=11> */
.L_x_41579:
[----:B------:R-:W-:Y:S01]  /*10a50*/  IMAD.MOV.U32 R7, RZ, RZ, R0 ;  /* 0x000000ffff077224 */ /* 0x000fe200078e0000 */
[----:B------:R-:W-:Y:S01]  /*10a60*/  MOV R9, R6 ;  /* 0x0000000600097202 */ /* 0x000fe20000000f00 */
[----:B------:R-:W-:Y:S02]  /*10a70*/  IMAD.MOV.U32 R54, RZ, RZ, R57 ;  /* 0x000000ffff367224 */ /* 0x000fe400078e0039 */
[----:B------:R-:W-:Y:S02]  /*10a80*/  IMAD.MOV.U32 R52, RZ, RZ, R47 ;  /* 0x000000ffff347224 */ /* 0x000fe400078e002f */
.L_x_41580:
[----:B------:R-:W-:Y:S05]  /*10a90*/  BSYNC B1 ;  /* 0x0000000000017941 */ /* 0x000fea0003800000 */
.L_x_41578:
        /* <DEDUP_REMOVED lines=11> */
.L_x_41582:
[----:B------:R-:W-:Y:S01]  /*10b50*/  IMAD.MOV.U32 R0, RZ, RZ, R7 ;  /* 0x000000ffff007224 */ /* 0x000fe200078e0007 */
[----:B------:R-:W-:Y:S01]  /*10b60*/  MOV R6, R9 ;  /* 0x0000000900067202 */ /* 0x000fe20000000f00 */
[----:B------:R-:W-:Y:S02]  /*10b70*/  IMAD.MOV.U32 R57, RZ, RZ, R56 ;  /* 0x000000ffff397224 */ /* 0x000fe400078e0038 */
[----:B------:R-:W-:Y:S02]  /*10b80*/  IMAD.MOV.U32 R47, RZ, RZ, R46 ;  /* 0x000000ffff2f7224 */ /* 0x000fe400078e002e */
.L_x_41583:
[----:B------:R-:W-:Y:S05]  /*10b90*/  BSYNC B1 ;  /* 0x0000000000017941 */ /* 0x000fea0003800000 */
.L_x_41581:
        /* <DEDUP_REMOVED lines=11> */
.L_x_41585:
[----:B------:R-:W-:Y:S01]  /*10c50*/  IMAD.MOV.U32 R7, RZ, RZ, R0 ;  /* 0x000000ffff077224 */ /* 0x000fe200078e0000 */
[----:B------:R-:W-:Y:S01]  /*10c60*/  MOV R9, R6 ;  /* 0x0000000600097202 */ /* 0x000fe20000000f00 */
[----:B------:R-:W-:Y:S02]  /*10c70*/  IMAD.MOV.U32 R56, RZ, RZ, R59 ;  /* 0x000000ffff387224 */ /* 0x000fe400078e003b */
[----:B------:R-:W-:Y:S02]  /*10c80*/  IMAD.MOV.U32 R46, RZ, RZ, R45 ;  /* 0x000000ffff2e7224 */ /* 0x000fe400078e002d */
.L_x_41586:
[----:B------:R-:W-:Y:S05]  /*10c90*/  BSYNC B1 ;  /* 0x0000000000017941 */ /* 0x000fea0003800000 */
.L_x_41584:
        /* <DEDUP_REMOVED lines=11> */
.L_x_41588:
[----:B------:R-:W-:Y:S01]  /*10d50*/  IMAD.MOV.U32 R0, RZ, RZ, R7 ;  /* 0x000000ffff007224 */ /* 0x000fe200078e0007 */
[----:B------:R-:W-:Y:S01]  /*10d60*/  MOV R6, R9 ;  /* 0x0000000900067202 */ /* 0x000fe20000000f00 */
[----:B------:R-:W-:Y:S02]  /*10d70*/  IMAD.MOV.U32 R59, RZ, RZ, R58 ;  /* 0x000000ffff3b7224 */ /* 0x000fe400078e003a */
[----:B------:R-:W-:Y:S02]  /*10d80*/  IMAD.MOV.U32 R45, RZ, RZ, R44 ;  /* 0x000000ffff2d7224 */ /* 0x000fe400078e002c */
.L_x_41589:
[----:B------:R-:W-:Y:S05]  /*10d90*/  BSYNC B1 ;  /* 0x0000000000017941 */ /* 0x000fea0003800000 */
.L_x_41587:
        /* <DEDUP_REMOVED lines=11> */
.L_x_41591:
[----:B------:R-:W-:Y:S01]  /*10e50*/  IMAD.MOV.U32 R7, RZ, RZ, R0 ;  /* 0x000000ffff077224 */ /* 0x000fe200078e0000 */
[----:B------:R-:W-:Y:S01]  /*10e60*/  MOV R9, R6 ;  /* 0x0000000600097202 */ /* 0x000fe20000000f00 */
[----:B------:R-:W-:Y:S02]  /*10e70*/  IMAD.MOV.U32 R58, RZ, RZ, R61 ;  /* 0x000000ffff3a7224 */ /* 0x000fe400078e003d */
[----:B------:R-:W-:Y:S02]  /*10e80*/  IMAD.MOV.U32 R44, RZ, RZ, R43 ;  /* 0x000000ffff2c7224 */ /* 0x000fe400078e002b */
.L_x_41592:
[----:B------:R-:W-:Y:S05]  /*10e90*/  BSYNC B1 ;  /* 0x0000000000017941 */ /* 0x000fea0003800000 */
.L_x_41590:
        /* <DEDUP_REMOVED lines=11> */
.L_x_41594:
[----:B------:R-:W-:Y:S01]  /*10f50*/  IMAD.MOV.U32 R0, RZ, RZ, R7 ;  /* 0x000000ffff007224 */ /* 0x000fe200078e0007 */
[----:B------:R-:W-:Y:S01]  /*10f60*/  MOV R6, R9 ;  /* 0x0000000900067202 */ /* 0x000fe20000000f00 */
[----:B------:R-:W-:Y:S02]  /*10f70*/  IMAD.MOV.U32 R61, RZ, RZ, R60 ;  /* 0x000000ffff3d7224 */ /* 0x000fe400078e003c */
[----:B------:R-:W-:Y:S02]  /*10f80*/  IMAD.MOV.U32 R43, RZ, RZ, R42 ;  /* 0x000000ffff2b7224 */ /* 0x000fe400078e002a */
.L_x_41595:
[----:B------:R-:W-:Y:S05]  /*10f90*/  BSYNC B1 ;  /* 0x0000000000017941 */ /* 0x000fea0003800000 */
.L_x_41593:
        /* <DEDUP_REMOVED lines=11> */
.L_x_41597:
[----:B------:R-:W-:Y:S01]  /*11050*/  IMAD.MOV.U32 R7, RZ, RZ, R0 ;  /* 0x000000ffff077224 */ /* 0x000fe200078e0000 */
[----:B------:R-:W-:Y:S01]  /*11060*/  MOV R9, R6 ;  /* 0x0000000600097202 */ /* 0x000fe20000000f00 */
[----:B------:R-:W-:Y:S02]  /*11070*/  IMAD.MOV.U32 R60, RZ, RZ, R63 ;  /* 0x000000ffff3c7224 */ /* 0x000fe400078e003f */
[----:B------:R-:W-:Y:S02]  /*11080*/  IMAD.MOV.U32 R42, RZ, RZ, R41 ;  /* 0x000000ffff2a7224 */ /* 0x000fe400078e0029 */
.L_x_41598:
[----:B------:R-:W-:Y:S05]  /*11090*/  BSYNC B1 ;  /* 0x0000000000017941 */ /* 0x000fea0003800000 */
.L_x_41596:
        /* <DEDUP_REMOVED lines=11> */
.L_x_41600:
[----:B------:R-:W-:Y:S01]  /*11150*/  IMAD.MOV.U32 R0, RZ, RZ, R7 ;  /* 0x000000ffff007224 */ /* 0x000fe200078e0007 */
[----:B------:R-:W-:Y:S01]  /*11160*/  MOV R6, R9 ;  /* 0x0000000900067202 */ /* 0x000fe20000000f00 */
[----:B------:R-:W-:Y:S02]  /*11170*/  IMAD.MOV.U32 R63, RZ, RZ, R62 ;  /* 0x000000ffff3f7224 */ /* 0x000fe400078e003e */
[----:B------:R-:W-:Y:S02]  /*11180*/  IMAD.MOV.U32 R41, RZ, RZ, R40 ;  /* 0x000000ffff297224 */ /* 0x000fe400078e0028 */
.L_x_41601:
[----:B------:R-:W-:Y:S05]  /*11190*/  BSYNC B1 ;  /* 0x0000000000017941 */ /* 0x000fea0003800000 */
.L_x_41599:
        /* <DEDUP_REMOVED lines=11> */
.L_x_41603:
[----:B------:R-:W-:Y:S01]  /*11250*/  IMAD.MOV.U32 R7, RZ, RZ, R0 ;  /* 0x000000ffff077224 */ /* 0x000fe200078e0000 */
[----:B------:R-:W-:Y:S01]  /*11260*/  MOV R9, R6 ;  /* 0x0000000600097202 */ /* 0x000fe20000000f00 */
[----:B------:R-:W-:Y:S02]  /*11270*/  IMAD.MOV.U32 R62, RZ, RZ, R65 ;  /* 0x000000ffff3e7224 */ /* 0x000fe400078e0041 */
[----:B------:R-:W-:Y:S02]  /*11280*/  IMAD.MOV.U32 R40, RZ, RZ, R39 ;  /* 0x000000ffff287224 */ /* 0x000fe400078e0027 */
.L_x_41604:
[----:B------:R-:W-:Y:S05]  /*11290*/  BSYNC B1 ;  /* 0x0000000000017941 */ /* 0x000fea0003800000 */
.L_x_41602:
        /* <DEDUP_REMOVED lines=11> */
.L_x_41606:
[----:B------:R-:W-:Y:S01]  /*11350*/  IMAD.MOV.U32 R0, RZ, RZ, R7 ;  /* 0x000000ffff007224 */ /* 0x000fe200078e0007 */
[----:B------:R-:W-:Y:S01]  /*11360*/  MOV R6, R9 ;  /* 0x0000000900067202 */ /* 0x000fe20000000f00 */
[----:B------:R-:W-:Y:S02]  /*11370*/  IMAD.MOV.U32 R65, RZ, RZ, R64 ;  /* 0x000000ffff417224 */ /* 0x000fe400078e0040 */
[----:B------:R-:W-:Y:S02]  /*11380*/  IMAD.MOV.U32 R39, RZ, RZ, R38 ;  /* 0x000000ffff277224 */ /* 0x000fe400078e0026 */
.L_x_41607:
[----:B------:R-:W-:Y:S05]  /*11390*/  BSYNC B1 ;  /* 0x0000000000017941 */ /* 0x000fea0003800000 */
.L_x_41605:
        /* <DEDUP_REMOVED lines=11> */
.L_x_41609:
[----:B------:R-:W-:Y:S01]  /*11450*/  IMAD.MOV.U32 R7, RZ, RZ, R0 ;  /* 0x000000ffff077224 */ /* 0x000fe200078e0000 */
[----:B------:R-:W-:Y:S01]  /*11460*/  MOV R9, R6 ;  /* 0x0000000600097202 */ /* 0x000fe20000000f00 */
[----:B------:R-:W-:Y:S02]  /*11470*/  IMAD.MOV.U32 R64, RZ, RZ, R67 ;  /* 0x000000ffff407224 */ /* 0x000fe400078e0043 */
[----:B------:R-:W-:Y:S02]  /*11480*/  IMAD.MOV.U32 R38, RZ, RZ, R37 ;  /* 0x000000ffff267224 */ /* 0x000fe400078e0025 */
.L_x_41610:
[----:B------:R-:W-:Y:S05]  /*11490*/  BSYNC B1 ;  /* 0x0000000000017941 */ /* 0x000fea0003800000 */
.L_x_41608:
        /* <DEDUP_REMOVED lines=11> */
.L_x_41612:
[----:B------:R-:W-:Y:S01]  /*11550*/  IMAD.MOV.U32 R0, RZ, RZ, R7 ;  /* 0x000000ffff007224 */ /* 0x000fe200078e0007 */
[----:B------:R-:W-:Y:S01]  /*11560*/  MOV R6, R9 ;  /* 0x0000000900067202 */ /* 0x000fe20000000f00 */
[----:B------:R-:W-:Y:S02]  /*11570*/  IMAD.MOV.U32 R67, RZ, RZ, R66 ;  /* 0x000000ffff437224 */ /* 0x000fe400078e0042 */
[----:B------:R-:W-:Y:S02]  /*11580*/  IMAD.MOV.U32 R37, RZ, RZ, R36 ;  /* 0x000000ffff257224 */ /* 0x000fe400078e0024 */
.L_x_41613:
[----:B------:R-:W-:Y:S05]  /*11590*/  BSYNC B1 ;  /* 0x0000000000017941 */ /* 0x000fea0003800000 */
.L_x_41611:
        /* <DEDUP_REMOVED lines=11> */
.L_x_41615:
[----:B------:R-:W-:Y:S01]  /*11650*/  IMAD.MOV.U32 R7, RZ, RZ, R0 ;  /* 0x000000ffff077224 */ /* 0x000fe200078e0000 */
[----:B------:R-:W-:Y:S01]  /*11660*/  MOV R9, R6 ;  /* 0x0000000600097202 */ /* 0x000fe20000000f00 */
[----:B------:R-:W-:Y:S02]  /*11670*/  IMAD.MOV.U32 R66, RZ, RZ, R69 ;  /* 0x000000ffff427224 */ /* 0x000fe400078e0045 */
[----:B------:R-:W-:Y:S02]  /*11680*/  IMAD.MOV.U32 R36, RZ, RZ, R35 ;  /* 0x000000ffff247224 */ /* 0x000fe400078e0023 */
.L_x_41616:
[----:B------:R-:W-:Y:S05]  /*11690*/  BSYNC B1 ;  /* 0x0000000000017941 */ /* 0x000fea0003800000 */
.L_x_41614:
        /* <DEDUP_REMOVED lines=11> */
.L_x_41618:
[----:B------:R-:W-:Y:S01]  /*11750*/  IMAD.MOV.U32 R0, RZ, RZ, R7 ;  /* 0x000000ffff007224 */ /* 0x000fe200078e0007 */
[----:B------:R-:W-:Y:S01]  /*11760*/  MOV R6, R9 ;  /* 0x0000000900067202 */ /* 0x000fe20000000f00 */
[----:B------:R-:W-:Y:S02]  /*11770*/  IMAD.MOV.U32 R69, RZ, RZ, R68 ;  /* 0x000000ffff457224 */ /* 0x000fe400078e0044 */
[----:B------:R-:W-:Y:S02]  /*11780*/  IMAD.MOV.U32 R35, RZ, RZ, R34 ;  /* 0x000000ffff237224 */ /* 0x000fe400078e0022 */
.L_x_41619:
[----:B------:R-:W-:Y:S05]  /*11790*/  BSYNC B1 ;  /* 0x0000000000017941 */ /* 0x000fea0003800000 */
.L_x_41617:
        /* <DEDUP_REMOVED lines=11> */
.L_x_41621:
[----:B------:R-:W-:Y:S01]  /*11850*/  IMAD.MOV.U32 R7, RZ, RZ, R0 ;  /* 0x000000ffff077224 */ /* 0x000fe200078e0000 */
[----:B------:R-:W-:Y:S01]  /*11860*/  MOV R9, R6 ;  /* 0x0000000600097202 */ /* 0x000fe20000000f00 */
[----:B------:R-:W-:Y:S02]  /*11870*/  IMAD.MOV.U32 R68, RZ, RZ, R71 ;  /* 0x000000ffff447224 */ /* 0x000fe400078e0047 */
[----:B------:R-:W-:Y:S02]  /*11880*/  IMAD.MOV.U32 R34, RZ, RZ, R33 ;  /* 0x000000ffff227224 */ /* 0x000fe400078e0021 */
.L_x_41622:
[----:B------:R-:W-:Y:S05]  /*11890*/  BSYNC B1 ;  /* 0x0000000000017941 */ /* 0x000fea0003800000 */
.L_x_41620:
        /* <DEDUP_REMOVED lines=11> */
.L_x_41624:
[----:B------:R-:W-:Y:S01]  /*11950*/  IMAD.MOV.U32 R0, RZ, RZ, R7 ;  /* 0x000000ffff007224 */ /* 0x000fe200078e0007 */
[----:B------:R-:W-:Y:S01]  /*11960*/  MOV R6, R9 ;  /* 0x0000000900067202 */ /* 0x000fe20000000f00 */
[----:B------:R-:W-:Y:S02]  /*11970*/  IMAD.MOV.U32 R71, RZ, RZ, R70 ;  /* 0x000000ffff477224 */ /* 0x000fe400078e0046 */
[----:B------:R-:W-:Y:S02]  /*11980*/  IMAD.MOV.U32 R33, RZ, RZ, R32 ;  /* 0x000000ffff217224 */ /* 0x000fe400078e0020 */
.L_x_41625:
[----:B------:R-:W-:Y:S05]  /*11990*/  BSYNC B1 ;  /* 0x0000000000017941 */ /* 0x000fea0003800000 */
.L_x_41623:
        /* <DEDUP_REMOVED lines=11> */
.L_x_41627:
[----:B------:R-:W-:Y:S01]  /*11a50*/  IMAD.MOV.U32 R7, RZ, RZ, R0 ;  /* 0x000000ffff077224 */ /* 0x000fe200078e0000 */
[----:B------:R-:W-:Y:S01]  /*11a60*/  MOV R9, R6 ;  /* 0x0000000600097202 */ /* 0x000fe20000000f00 */
[----:B------:R-:W-:Y:S02]  /*11a70*/  IMAD.MOV.U32 R70, RZ, RZ, R73 ;  /* 0x000000ffff467224 */ /* 0x000fe400078e0049 */
[----:B------:R-:W-:Y:S02]  /*11a80*/  IMAD.MOV.U32 R32, RZ, RZ, R31 ;  /* 0x000000ffff207224 */ /* 0x000fe400078e001f */
.L_x_41628:
[----:B------:R-:W-:Y:S05]  /*11a90*/  BSYNC B1 ;  /* 0x0000000000017941 */ /* 0x000fea0003800000 */
.L_x_41626:
        /* <DEDUP_REMOVED lines=11> */
.L_x_41630:
[----:B------:R-:W-:Y:S01]  /*11b50*/  IMAD.MOV.U32 R0, RZ, RZ, R7 ;  /* 0x000000ffff007224 */ /* 0x000fe200078e0007 */
[----:B------:R-:W-:Y:S01]  /*11b60*/  MOV R6, R9 ;  /* 0x0000000900067202 */ /* 0x000fe20000000f00 */
[----:B------:R-:W-:Y:S02]  /*11b70*/  IMAD.MOV.U32 R73, RZ, RZ, R72 ;  /* 0x000000ffff497224 */ /* 0x000fe400078e0048 */
[----:B------:R-:W-:Y:S02]  /*11b80*/  IMAD.MOV.U32 R31, RZ, RZ, R30 ;  /* 0x000000ffff1f7224 */ /* 0x000fe400078e001e */
.L_x_41631:
[----:B------:R-:W-:Y:S05]  /*11b90*/  BSYNC B1 ;  /* 0x0000000000017941 */ /* 0x000fea0003800000 */
.L_x_41629:
        /* <DEDUP_REMOVED lines=11> */
.L_x_41633:
[----:B------:R-:W-:Y:S01]  /*11c50*/  IMAD.MOV.U32 R7, RZ, RZ, R0 ;  /* 0x000000ffff077224 */ /* 0x000fe200078e0000 */
[----:B------:R-:W-:Y:S01]  /*11c60*/  MOV R9, R6 ;  /* 0x0000000600097202 */ /* 0x000fe20000000f00 */
[----:B------:R-:W-:Y:S02]  /*11c70*/  IMAD.MOV.U32 R72, RZ, RZ, R75 ;  /* 0x000000ffff487224 */ /* 0x000fe400078e004b */
[----:B------:R-:W-:Y:S02]  /*11c80*/  IMAD.MOV.U32 R30, RZ, RZ, R29 ;  /* 0x000000ffff1e7224 */ /* 0x000fe400078e001d */
.L_x_41634:
[----:B------:R-:W-:Y:S05]  /*11c90*/  BSYNC B1 ;  /* 0x0000000000017941 */ /* 0x000fea0003800000 */
.L_x_41632:
        /* <DEDUP_REMOVED lines=11> */
.L_x_41636:
[----:B------:R-:W-:Y:S01]  /*11d50*/  IMAD.MOV.U32 R0, RZ, RZ, R7 ;  /* 0x000000ffff007224 */ /* 0x000fe200078e0007 */
[----:B------:R-:W-:Y:S01]  /*11d60*/  MOV R6, R9 ;  /* 0x0000000900067202 */ /* 0x000fe20000000f00 */
[----:B------:R-:W-:Y:S02]  /*11d70*/  IMAD.MOV.U32 R75, RZ, RZ, R74 ;  /* 0x000000ffff4b7224 */ /* 0x000fe400078e004a */
[----:B------:R-:W-:Y:S02]  /*11d80*/  IMAD.MOV.U32 R29, RZ, RZ, R28 ;  /* 0x000000ffff1d7224 */ /* 0x000fe400078e001c */
.L_x_41637:
[----:B------:R-:W-:Y:S05]  /*11d90*/  BSYNC B1 ;  /* 0x0000000000017941 */ /* 0x000fea0003800000 */
.L_x_41635:
        /* <DEDUP_REMOVED lines=11> */
.L_x_41639:
[----:B------:R-:W-:Y:S01]  /*11e50*/  IMAD.MOV.U32 R7, RZ, RZ, R0 ;  /* 0x000000ffff077224 */ /* 0x000fe200078e0000 */
[----:B------:R-:W-:Y:S01]  /*11e60*/  MOV R9, R6 ;  /* 0x0000000600097202 */ /* 0x000fe20000000f00 */
[----:B------:R-:W-:Y:S02]  /*11e70*/  IMAD.MOV.U32 R74, RZ, RZ, R77 ;  /* 0x000000ffff4a7224 */ /* 0x000fe400078e004d */
[----:B------:R-:W-:Y:S02]  /*11e80*/  IMAD.MOV.U32 R28, RZ, RZ, R27 ;  /* 0x000000ffff1c7224 */ /* 0x000fe400078e001b */
.L_x_41640:
[----:B------:R-:W-:Y:S05]  /*11e90*/  BSYNC B1 ;  /* 0x0000000000017941 */ /* 0x000fea0003800000 */
.L_x_41638:
        /* <DEDUP_REMOVED lines=11> */
.L_x_41642:
[----:B------:R-:W-:Y:S01]  /*11f50*/  IMAD.MOV.U32 R0, RZ, RZ, R7 ;  /* 0x000000ffff007224 */ /* 0x000fe200078e0007 */
[----:B------:R-:W-:Y:S01]  /*11f60*/  MOV R6, R9 ;  /* 0x0000000900067202 */ /* 0x000fe20000000f00 */
[----:B------:R-:W-:Y:S02]  /*11f70*/  IMAD.MOV.U32 R77, RZ, RZ, R76 ;  /* 0x000000ffff4d7224 */ /* 0x000fe400078e004c */
[----:B------:R-:W-:Y:S02]  /*11f80*/  IMAD.MOV.U32 R27, RZ, RZ, R26 ;  /* 0x000000ffff1b7224 */ /* 0x000fe400078e001a */
.L_x_41643:
[----:B------:R-:W-:Y:S05]  /*11f90*/  BSYNC B1 ;  /* 0x0000000000017941 */ /* 0x000fea0003800000 */
.L_x_41641:
        /* <DEDUP_REMOVED lines=11> */
.L_x_41645:
[----:B------:R-:W-:Y:S01]  /*12050*/  IMAD.MOV.U32 R7, RZ, RZ, R0 ;  /* 0x000000ffff077224 */ /* 0x000fe200078e0000 */
[----:B------:R-:W-:Y:S01]  /*12060*/  MOV R9, R6 ;  /* 0x0000000600097202 */ /* 0x000fe20000000f00 */
[----:B------:R-:W-:Y:S02]  /*12070*/  IMAD.MOV.U32 R76, RZ, RZ, R79 ;  /* 0x000000ffff4c7224 */ /* 0x000fe400078e004f */
[----:B------:R-:W-:Y:S02]  /*12080*/  IMAD.MOV.U32 R26, RZ, RZ, R25 ;  /* 0x000000ffff1a7224 */ /* 0x000fe400078e0019 */
.L_x_41646:
[----:B------:R-:W-:Y:S05]  /*12090*/  BSYNC B1 ;  /* 0x0000000000017941 */ /* 0x000fea0003800000 */
.L_x_41644:
        /* <DEDUP_REMOVED lines=11> */
.L_x_41648:
[----:B------:R-:W-:Y:S01]  /*12150*/  IMAD.MOV.U32 R0, RZ, RZ, R7 ;  /* 0x000000ffff007224 */ /* 0x000fe200078e0007 */
[----:B------:R-:W-:Y:S01]  /*12160*/  MOV R6, R9 ;  /* 0x0000000900067202 */ /* 0x000fe20000000f00 */
[----:B------:R-:W-:Y:S02]  /*12170*/  IMAD.MOV.U32 R79, RZ, RZ, R78 ;  /* 0x000000ffff4f7224 */ /* 0x000fe400078e004e */
[----:B------:R-:W-:Y:S02]  /*12180*/  IMAD.MOV.U32 R25, RZ, RZ, R24 ;  /* 0x000000ffff197224 */ /* 0x000fe400078e0018 */
.L_x_41649:
[----:B------:R-:W-:Y:S05]  /*12190*/  BSYNC B1 ;  /* 0x0000000000017941 */ /* 0x000fea0003800000 */
.L_x_41647:
        /* <DEDUP_REMOVED lines=11> */
.L_x_41651:
[----:B------:R-:W-:Y:S01]  /*12250*/  IMAD.MOV.U32 R7, RZ, RZ, R0 ;  /* 0x000000ffff077224 */ /* 0x000fe200078e0000 */
[----:B------:R-:W-:Y:S01]  /*12260*/  MOV R9, R6 ;  /* 0x0000000600097202 */ /* 0x000fe20000000f00 */
[----:B------:R-:W-:Y:S02]  /*12270*/  IMAD.MOV.U32 R78, RZ, RZ, R81 ;  /* 0x000000ffff4e7224 */ /* 0x000fe400078e0051 */
[----:B------:R-:W-:Y:S02]  /*12280*/  IMAD.MOV.U32 R24, RZ, RZ, R23 ;  /* 0x000000ffff187224 */ /* 0x000fe400078e0017 */
.L_x_41652:
[----:B------:R-:W-:Y:S05]  /*12290*/  BSYNC B1 ;  /* 0x0000000000017941 */ /* 0x000fea0003800000 */
.L_x_41650:
        /* <DEDUP_REMOVED lines=11> */
.L_x_41654:
[----:B------:R-:W-:Y:S01]  /*12350*/  IMAD.MOV.U32 R0, RZ, RZ, R7 ;  /* 0x000000ffff007224 */ /* 0x000fe200078e0007 */
[----:B------:R-:W-:Y:S01]  /*12360*/  MOV R6, R9 ;  /* 0x0000000900067202 */ /* 0x000fe20000000f00 */
[----:B------:R-:W-:Y:S02]  /*12370*/  IMAD.MOV.U32 R81, RZ, RZ, R80 ;  /* 0x000000ffff517224 */ /* 0x000fe400078e0050 */
[----:B------:R-:W-:Y:S02]  /*12380*/  IMAD.MOV.U32 R23, RZ, RZ, R22 ;  /* 0x000000ffff177224 */ /* 0x000fe400078e0016 */
.L_x_41655:
[----:B------:R-:W-:Y:S05]  /*12390*/  BSYNC B1 ;  /* 0x0000000000017941 */ /* 0x000fea0003800000 */
.L_x_41653:
        /* <DEDUP_REMOVED lines=11> */
.L_x_41657:
[----:B------:R-:W-:Y:S01]  /*12450*/  IMAD.MOV.U32 R7, RZ, RZ, R0 ;  /* 0x000000ffff077224 */ /* 0x000fe200078e0000 */
[----:B------:R-:W-:Y:S01]  /*12460*/  MOV R9, R6 ;  /* 0x0000000600097202 */ /* 0x000fe20000000f00 */
[----:B------:R-:W-:Y:S02]  /*12470*/  IMAD.MOV.U32 R80, RZ, RZ, R83 ;  /* 0x000000ffff507224 */ /* 0x000fe400078e0053 */
[----:B------:R-:W-:Y:S02]  /*12480*/  IMAD.MOV.U32 R22, RZ, RZ, R21 ;  /* 0x000000ffff167224 */ /* 0x000fe400078e0015 */
.L_x_41658:
[----:B------:R-:W-:Y:S05]  /*12490*/  BSYNC B1 ;  /* 0x0000000000017941 */ /* 0x000fea0003800000 */
.L_x_41656:
        /* <DEDUP_REMOVED lines=11> */
.L_x_41660:
[----:B------:R-:W-:Y:S01]  /*12550*/  IMAD.MOV.U32 R0, RZ, RZ, R7 ;  /* 0x000000ffff007224 */ /* 0x000fe200078e0007 */
[----:B------:R-:W-:Y:S01]  /*12560*/  MOV R6, R9 ;  /* 0x0000000900067202 */ /* 0x000fe20000000f00 */
[----:B------:R-:W-:Y:S02]  /*12570*/  IMAD.MOV.U32 R83, RZ, RZ, R82 ;  /* 0x000000ffff537224 */ /* 0x000fe400078e0052 */
[----:B------:R-:W-:Y:S02]  /*12580*/  IMAD.MOV.U32 R21, RZ, RZ, R20 ;  /* 0x000000ffff157224 */ /* 0x000fe400078e0014 */
.L_x_41661:
[----:B------:R-:W-:Y:S05]  /*12590*/  BSYNC B1 ;  /* 0x0000000000017941 */ /* 0x000fea0003800000 */
.L_x_41659:
        /* <DEDUP_REMOVED lines=11> */
.L_x_41663:
[----:B------:R-:W-:Y:S01]  /*12650*/  IMAD.MOV.U32 R8, RZ, RZ, R0 ;  /* 0x000000ffff087224 */ /* 0x000fe200078e0000 */
[----:B------:R-:W-:Y:S01]  /*12660*/  MOV R82, R85 ;  /* 0x0000005500527202 */ /* 0x000fe20000000f00 */
[----:B------:R-:W-:Y:S02]  /*12670*/  IMAD.MOV.U32 R7, RZ, RZ, R6 ;  /* 0x000000ffff077224 */ /* 0x000fe400078e0006 */
[----:B------:R-:W-:Y:S02]  /*12680*/  IMAD.MOV.U32 R20, RZ, RZ, R3 ;  /* 0x000000ffff147224 */ /* 0x000fe400078e0003 */
.L_x_41664:
[----:B------:R-:W-:Y:S05]  /*12690*/  BSYNC B1 ;  /* 0x0000000000017941 */ /* 0x000fea0003800000 */
.L_x_41662:
        /* <DEDUP_REMOVED lines=11> */
.L_x_41666:
[----:B------:R-:W-:Y:S01]  /*12750*/  IMAD.MOV.U32 R85, RZ, RZ, R89 ;  /* 0x000000ffff557224 */ /* 0x000fe200078e0059 */
[----:B------:R-:W-:Y:S01]  /*12760*/  MOV R3, R88 ;  /* 0x0000005800037202 */ /* 0x000fe20000000f00 */
[--C-:B------:R-:W-:Y:S01]  /*12770*/  IMAD.MOV.U32 R86, RZ, RZ, R8.reuse ;  /* 0x000000ffff567224 */ /* 0x100fe200078e0008 */
[----:B------:R-:W-:Y:S01]  /*12780*/  MOV R88, R7 ;  /* 0x0000000700587202 */ /* 0x000fe20000000f00 */
[----:B------:R-:W-:Y:S02]  /*12790*/  IMAD.MOV.U32 R89, RZ, RZ, R8 ;  /* 0x000000ffff597224 */ /* 0x000fe400078e0008 */
[----:B------:R-:W-:Y:S02]  /*127a0*/  IMAD.MOV.U32 R0, RZ, RZ, R7 ;  /* 0x000000ffff007224 */ /* 0x000fe400078e0007 */
.L_x_41667:
[----:B------:R-:W-:Y:S05]  /*127b0*/  BSYNC B1 ;  /* 0x0000000000017941 */ /* 0x000fea0003800000 */
.L_x_41665:
[----:B------:R-:W-:Y:S01]  /*127c0*/  IADD3 R5, R5, 0x4, RZ ;  /* 0x0000000405057810 */ /* 0x000fe20007ffe0ff */
[----:B------:R-:W-:Y:S01]  /*127d0*/  @!P1 CALL.REL.NOINC `(.L_x_41668) ;  /* 0x0000001000009944 */ /* 0x000fe20003c00000 */
[----:B------:R-:W-:Y:S05]  /*127e0*/  BRA `(.L_x_41669) ;  /* 0xffffe02000007947 */ /* 0x000fea000383ffff */
.L_x_41668:
[----:B------:R-:W0:Y:S04]  /*127f0*/  LDS.128 R12, [0x320] ;  /* 0x00032000ff0c7984 */ /* 0x000e280000000c00 */
        /* <DEDUP_REMOVED lines=9> */
[----:B------:R-:W0:Y:S04]  /*12890*/  LDS.128 R12, [0x370] ;  /* 0x00037000ff0c7984 */ /* 0x000e280000000c00 */
[----:B------:R-:W1:Y:S04]  /*128a0*/  LDS.128 R16, [0x390] ;  /* 0x00039000ff107984 */ /* 0x000e680000000c00 */
[----:B--2---:R-:W-:Y:S04]  /*128b0*/  STL.64 [R1+0x10], R48 ;  /* 0x0000103001007387 */ /* 0x004fe80000100a00 */
[----:B------:R-:W-:Y:S04]  /*128c0*/  STL.64 [R1+0x18], R50 ;  /* 0x0000183201007387 */ /* 0x000fe80000100a00 */
[----:B------:R-:W2:Y:S04]  /*128d0*/  LDS.128 R48, [0x380] ;  /* 0x00038000ff307984 */ /* 0x000ea80000000c00 */
[----:B---3--:R-:W-:Y:S04]  /*128e0*/  STL.64 [R1+0x30], R8 ;  /* 0x0000300801007387 */ /* 0x008fe80000100a00 */
[----:B------:R-:W-:Y:S04]  /*128f0*/  STL.64 [R1+0x38], R10 ;  /* 0x0000380a01007387 */ /* 0x000fe80000100a00 */
[----:B------:R-:W3:Y:S04]  /*12900*/  LDS.128 R8, [0x3a0] ;  /* 0x0003a000ff087984 */ /* 0x000ee80000000c00 */
[----:B----4-:R-:W-:Y:S04]  /*12910*/  STL.64 [R1+0x40], R4 ;  /* 0x0000400401007387 */ /* 0x010fe80000100a00 */
[----:B------:R-:W-:Y:S04]  /*12920*/  STL.64 [R1+0x48], R6 ;  /* 0x0000480601007387 */ /* 0x000fe80000100a00 */
[----:B0-----:R-:W-:Y:S04]  /*12930*/  STL.64 [R1+0x50], R12 ;  /* 0x0000500c01007387 */ /* 0x001fe80000100a00 */
[----:B------:R-:W-:Y:S04]  /*12940*/  STL.64 [R1+0x58], R14 ;  /* 0x0000580e01007387 */ /* 0x000fe80000100a00 */
[----:B-1----:R-:W-:Y:S04]  /*12950*/  STL.64 [R1+0x70], R16 ;  /* 0x0000701001007387 */ /* 0x002fe80000100a00 */
[----:B------:R-:W-:Y:S04]  /*12960*/  STL.64 [R1+0x78], R18 ;  /* 0x0000781201007387 */ /* 0x000fe80000100a00 */
[----:B------:R-:W0:Y:S04]  /*12970*/  LDS.128 R12, [0x3c0] ;  /* 0x0003c000ff0c7984 */ /* 0x000e280000000c00 */
[----:B------:R-:W1:Y:S04]  /*12980*/  LDS.128 R16, [0x3e0] ;  /* 0x0003e000ff107984 */ /* 0x000e680000000c00 */
[----:B------:R-:W4:Y:S04]  /*12990*/  LDS.128 R4, [0x3b0] ;  /* 0x0003b000ff047984 */ /* 0x000f280000000c00 */
[----:B--2---:R-:W-:Y:S04]  /*129a0*/  STL.64 [R1+0x60], R48 ;  /* 0x0000603001007387 */ /* 0x004fe80000100a00 */
[----:B------:R-:W-:Y:S04]  /*129b0*/  STL.64 [R1+0x68], R50 ;  /* 0x0000683201007387 */ /* 0x000fe80000100a00 */
[----:B------:R-:W2:Y:S04]  /*129c0*/  LDS.128 R48, [0x3d0] ;  /* 0x0003d000ff307984 */ /* 0x000ea80000000c00 */
[----:B---3--:R-:W-:Y:S04]  /*129d0*/  STL.64 [R1+0x80], R8 ;  /* 0x0000800801007387 */ /* 0x008fe80000100a00 */
[----:B------:R-:W-:Y:S04]  /*129e0*/  STL.64 [R1+0x88], R10 ;  /* 0x0000880a01007387 */ /* 0x000fe80000100a00 */
[----:B------:R-:W3:Y:S04]  /*129f0*/  LDS.128 R8, [0x3f0] ;  /* 0x0003f000ff087984 */ /* 0x000ee80000000c00 */
[----:B0-----:R-:W-:Y:S04]  /*12a00*/  STL.64 [R1+0xa0], R12 ;  /* 0x0000a00c01007387 */ /* 0x001fe80000100a00 */
[----:B------:R-:W-:Y:S04]  /*12a10*/  STL.64 [R1+0xa8], R14 ;  /* 0x0000a80e01007387 */ /* 0x000fe80000100a00 */
[----:B-1----:R-:W-:Y:S04]  /*12a20*/  STL.64 [R1+0xc0], R16 ;  /* 0x0000c01001007387 */ /* 0x002fe80000100a00 */
[----:B------:R-:W0:Y:S04]  /*12a30*/  LDS.128 R12, [0x410] ;  /* 0x00041000ff0c7984 */ /* 0x000e280000000c00 */
[----:B------:R-:W1:Y:S04]  /*12a40*/  LDS.64 R16, [0x420] ;  /* 0x00042000ff107984 */ /* 0x000e680000000a00 */
[----:B----4-:R-:W-:Y:S04]  /*12a50*/  STL.64 [R1+0x90], R4 ;  /* 0x0000900401007387 */ /* 0x010fe80000100a00 */
[----:B------:R-:W-:Y:S04]  /*12a60*/  STL.64 [R1+0x98], R6 ;  /* 0x0000980601007387 */ /* 0x000fe80000100a00 */
[----:B------:R-:W4:Y:S04]  /*12a70*/  LDS.128 R4, [0x400] ;  /* 0x00040000ff047984 */ /* 0x000f280000000c00 */
[----:B--2---:R-:W-:Y:S04]  /*12a80*/  STL.64 [R1+0xb0], R48 ;  /* 0x0000b03001007387 */ /* 0x004fe80000100a00 */
[----:B------:R-:W-:Y:S04]  /*12a90*/  STL.64 [R1+0xb8], R50 ;  /* 0x0000b83201007387 */ /* 0x000fe80000100a00 */
[----:B------:R-:W-:Y:S04]  /*12aa0*/  STL.64 [R1+0xc8], R18 ;  /* 0x0000c81201007387 */ /* 0x000fe80000100a00 */
[----:B---3--:R-:W-:Y:S04]  /*12ab0*/  STL.64 [R1+0xd0], R8 ;  /* 0x0000d00801007387 */ /* 0x008fe80000100a00 */
[----:B------:R-:W-:Y:S04]  /*12ac0*/  STL.64 [R1+0xd8], R10 ;  /* 0x0000d80a01007387 */ /* 0x000fe80000100a00 */
[----:B0-----:R-:W-:Y:S04]  /*12ad0*/  STL.64 [R1+0xf0], R12 ;  /* 0x0000f00c01007387 */ /* 0x001fe80000100a00 */
[----:B------:R-:W-:Y:S04]  /*12ae0*/  STL.64 [R1+0xf8], R14 ;  /* 0x0000f80e01007387 */ /* 0x000fe80000100a00 */
[----:B-1----:R-:W-:Y:S01]  /*12af0*/  STL.64 [R1+0x100], R16 ;  /* 0x0001001001007387 */ /* 0x002fe20000100a00 */
[----:B------:R-:W-:-:S03]  /*12b00*/  FADD.FTZ R2, R91, R2 ;  /* 0x000000025b027221 */ /* 0x000fc60000010000 */
[----:B----4-:R0:W-:Y:S04]  /*12b10*/  STL.64 [R1+0xe0], R4 ;  /* 0x0000e00401007387 */ /* 0x0101e80000100a00 */
[----:B------:R1:W-:Y:S01]  /*12b20*/  STL.64 [R1+0xe8], R6 ;  /* 0x0000e80601007387 */ /* 0x0003e20000100a00 */
[----:B0-----:R-:W-:Y:S01]  /*12b30*/  IMAD.MOV.U32 R4, RZ, RZ, RZ ;  /* 0x000000ffff047224 */ /* 0x001fe200078e00ff */
[----:B-----5:R-:W-:-:S04]  /*12b40*/  FSETP.GT.FTZ.AND P0, PT, R93, R88, PT ;  /* 0x000000585d00720b */ /* 0x020fc80003f14000 */
[----:B------:R-:W-:Y:S02]  /*12b50*/  FSEL R48, R88, R93, P0 ;  /* 0x0000005d58307208 */ /* 0x000fe40000000000 */
[----:B------:R-:W-:-:S05]  /*12b60*/  FSEL R87, R93, R88, P0 ;  /* 0x000000585d577208 */ /* 0x000fca0000000000 */
[----:B------:R-:W-:-:S04]  /*12b70*/  FADD.FTZ R48, -R87, R48 ;  /* 0x0000003057307221 */ /* 0x000fc80000010100 */
[----:B------:R-:W-:-:S04]  /*12b80*/  FMUL.FTZ R48, R48, 1.4426950216293334961 ;  /* 0x3fb8aa3b30307820 */ /* 0x000fc80000410000 */
[----:B------:R-:W0:Y:S01]  /*12b90*/  MUFU.EX2 R5, R48 ;  /* 0x0000003000057308 */ /* 0x000e220000000800 */
[----:B-1----:R-:W-:Y:S02]  /*12ba0*/  FSEL R6, R89, R2, P0 ;  /* 0x0000000259067208 */ /* 0x002fe40000000000 */
[----:B------:R-:W-:-:S03]  /*12bb0*/  FSEL R89, R2, R89, P0 ;  /* 0x0000005902597208 */ /* 0x000fc60000000000 */
[----:B0-----:R-:W-:Y:S02]  /*12bc0*/  FMUL.FTZ R6, R6, R5 ;  /* 0x0000000506067220 */ /* 0x001fe40000410000 */
[----:B------:R-:W-:-:S05]  /*12bd0*/  IMAD.MOV.U32 R5, RZ, RZ, R1 ;  /* 0x000000ffff057224 */ /* 0x000fca00078e0001 */
.L_x_41764:
        /* <DEDUP_REMOVED lines=20> */
.L_x_41671:
[----:B------:R-:W-:Y:S01]  /*12d20*/  IMAD.MOV.U32 R2, RZ, RZ, R55 ;  /* 0x000000ffff027224 */ /* 0x000fe200078e0037 */
[----:B------:R-:W-:Y:S01]  /*12d30*/  MOV R8, R53 ;  /* 0x0000003500087202 */ /* 0x000fe20000000f00 */
[----:B------:R-:W-:Y:S02]  /*12d40*/  IMAD.MOV.U32 R55, RZ, RZ, R54 ;  /* 0x000000ffff377224 */ /* 0x000fe400078e0036 */
[----:B------:R-:W-:Y:S02]  /*12d50*/  IMAD.MOV.U32 R53, RZ, RZ, R52 ;  /* 0x000000ffff357224 */ /* 0x000fe400078e0034 */
.L_x_41672:
[----:B------:R-:W-:Y:S05]  /*12d60*/  BSYNC B1 ;  /* 0x0000000000017941 */ /* 0x000fea0003800000 */
.L_x_41670:
        /* <DEDUP_REMOVED lines=11> */
.L_x_41674:
[----:B------:R-:W-:Y:S01]  /*12e20*/  IMAD.MOV.U32 R7, RZ, RZ, R2 ;  /* 0x000000ffff077224 */ /* 0x000fe200078e0002 */
[----:B------:R-:W-:Y:S01]  /*12e30*/  MOV R9, R8 ;  /* 0x0000000800097202 */ /* 0x000fe20000000f00 */
[----:B------:R-:W-:Y:S02]  /*12e40*/  IMAD.MOV.U32 R54, RZ, RZ, R57 ;  /* 0x000000ffff367224 */ /* 0x000fe400078e0039 */
[----:B------:R-:W-:Y:S02]  /*12e50*/  IMAD.MOV.U32 R52, RZ, RZ, R47 ;  /* 0x000000ffff347224 */ /* 0x000fe400078e002f */
.L_x_41675:
[----:B------:R-:W-:Y:S05]  /*12e60*/  BSYNC B1 ;  /* 0x0000000000017941 */ /* 0x000fea0003800000 */
.L_x_41673:
        /* <DEDUP_REMOVED lines=11> */
.L_x_41677:
[----:B------:R-:W-:Y:S01]  /*12f20*/  IMAD.MOV.U32 R2, RZ, RZ, R7 ;  /* 0x000000ffff027224 */ /* 0x000fe200078e0007 */
[----:B------:R-:W-:Y:S01]  /*12f30*/  MOV R8, R9 ;  /* 0x0000000900087202 */ /* 0x000fe20000000f00 */
[----:B------:R-:W-:Y:S02]  /*12f40*/  IMAD.MOV.U32 R57, RZ, RZ, R56 ;  /* 0x000000ffff397224 */ /* 0x000fe400078e0038 */
[----:B------:R-:W-:Y:S02]  /*12f50*/  IMAD.MOV.U32 R47, RZ, RZ, R46 ;  /* 0x000000ffff2f7224 */ /* 0x000fe400078e002e */
.L_x_41678:
[----:B------:R-:W-:Y:S05]  /*12f60*/  BSYNC B1 ;  /* 0x0000000000017941 */ /* 0x000fea0003800000 */
.L_x_41676:
        /* <DEDUP_REMOVED lines=11> */
.L_x_41680:
[----:B------:R-:W-:Y:S01]  /*13020*/  IMAD.MOV.U32 R7, RZ, RZ, R2 ;  /* 0x000000ffff077224 */ /* 0x000fe200078e0002 */
[----:B------:R-:W-:Y:S01]  /*13030*/  MOV R9, R8 ;  /* 0x0000000800097202 */ /* 0x000fe20000000f00 */
[----:B------:R-:W-:Y:S02]  /*13040*/  IMAD.MOV.U32 R56, RZ, RZ, R59 ;  /* 0x000000ffff387224 */ /* 0x000fe400078e003b */
[----:B------:R-:W-:Y:S02]  /*13050*/  IMAD.MOV.U32 R46, RZ, RZ, R45 ;  /* 0x000000ffff2e7224 */ /* 0x000fe400078e002d */
.L_x_41681:
[----:B------:R-:W-:Y:S05]  /*13060*/  BSYNC B1 ;  /* 0x0000000000017941 */ /* 0x000fea0003800000 */
.L_x_41679:
        /* <DEDUP_REMOVED lines=11> */
.L_x_41683:
[----:B------:R-:W-:Y:S01]  /*13120*/  IMAD.MOV.U32 R2, RZ, RZ, R7 ;  /* 0x000000ffff027224 */ /* 0x000fe200078e0007 */
[----:B------:R-:W-:Y:S01]  /*13130*/  MOV R8, R9 ;  /* 0x0000000900087202 */ /* 0x000fe20000000f00 */
[----:B------:R-:W-:Y:S02]  /*13140*/  IMAD.MOV.U32 R59, RZ, RZ, R58 ;  /* 0x000000ffff3b7224 */ /* 0x000fe400078e003a */
[----:B------:R-:W-:Y:S02]  /*13150*/  IMAD.MOV.U32 R45, RZ, RZ, R44 ;  /* 0x000000ffff2d7224 */ /* 0x000fe400078e002c */
.L_x_41684:
[----:B------:R-:W-:Y:S05]  /*13160*/  BSYNC B1 ;  /* 0x0000000000017941 */ /* 0x000fea0003800000 */
.L_x_41682:
        /* <DEDUP_REMOVED lines=11> */
.L_x_41686:
[----:B------:R-:W-:Y:S01]  /*13220*/  IMAD.MOV.U32 R7, RZ, RZ, R2 ;  /* 0x000000ffff077224 */ /* 0x000fe200078e0002 */
[----:B------:R-:W-:Y:S01]  /*13230*/  MOV R9, R8 ;  /* 0x0000000800097202 */ /* 0x000fe20000000f00 */
[----:B------:R-:W-:Y:S02]  /*13240*/  IMAD.MOV.U32 R58, RZ, RZ, R61 ;  /* 0x000000ffff3a7224 */ /* 0x000fe400078e003d */
[----:B------:R-:W-:Y:S02]  /*13250*/  IMAD.MOV.U32 R44, RZ, RZ, R43 ;  /* 0x000000ffff2c7224 */ /* 0x000fe400078e002b */
.L_x_41687:
[----:B------:R-:W-:Y:S05]  /*13260*/  BSYNC B1 ;  /* 0x0000000000017941 */ /* 0x000fea0003800000 */
.L_x_41685:
        /* <DEDUP_REMOVED lines=11> */
.L_x_41689:
[----:B------:R-:W-:Y:S01]  /*13320*/  IMAD.MOV.U32 R2, RZ, RZ, R7 ;  /* 0x000000ffff027224 */ /* 0x000fe200078e0007 */
[----:B------:R-:W-:Y:S01]  /*13330*/  MOV R8, R9 ;  /* 0x0000000900087202 */ /* 0x000fe20000000f00 */
[----:B------:R-:W-:Y:S02]  /*13340*/  IMAD.MOV.U32 R61, RZ, RZ, R60 ;  /* 0x000000ffff3d7224 */ /* 0x000fe400078e003c */
[----:B------:R-:W-:Y:S02]  /*13350*/  IMAD.MOV.U32 R43, RZ, RZ, R42 ;  /* 0x000000ffff2b7224 */ /* 0x000fe400078e002a */
.L_x_41690:
[----:B------:R-:W-:Y:S05]  /*13360*/  BSYNC B1 ;  /* 0x0000000000017941 */ /* 0x000fea0003800000 */
.L_x_41688:
        /* <DEDUP_REMOVED lines=11> */
.L_x_41692:
[----:B------:R-:W-:Y:S01]  /*13420*/  IMAD.MOV.U32 R7, RZ, RZ, R2 ;  /* 0x000000ffff077224 */ /* 0x000fe200078e0002 */
[----:B------:R-:W-:Y:S01]  /*13430*/  MOV R9, R8 ;  /* 0x0000000800097202 */ /* 0x000fe20000000f00 */
[----:B------:R-:W-:Y:S02]  /*13440*/  IMAD.MOV.U32 R60, RZ, RZ, R63 ;  /* 0x000000ffff3c7224 */ /* 0x000fe400078e003f */
[----:B------:R-:W-:Y:S02]  /*13450*/  IMAD.MOV.U32 R42, RZ, RZ, R41 ;  /* 0x000000ffff2a7224 */ /* 0x000fe400078e0029 */
.L_x_41693:
[----:B------:R-:W-:Y:S05]  /*13460*/  BSYNC B1 ;  /* 0x0000000000017941 */ /* 0x000fea0003800000 */
.L_x_41691:
        /* <DEDUP_REMOVED lines=11> */
.L_x_41695:
[----:B------:R-:W-:Y:S01]  /*13520*/  IMAD.MOV.U32 R2, RZ, RZ, R7 ;  /* 0x000000ffff027224 */ /* 0x000fe200078e0007 */
[----:B------:R-:W-:Y:S01]  /*13530*/  MOV R8, R9 ;  /* 0x0000000900087202 */ /* 0x000fe20000000f00 */
[----:B------:R-:W-:Y:S02]  /*13540*/  IMAD.MOV.U32 R63, RZ, RZ, R62 ;  /* 0x000000ffff3f7224 */ /* 0x000fe400078e003e */
[----:B------:R-:W-:Y:S02]  /*13550*/  IMAD.MOV.U32 R41, RZ, RZ, R40 ;  /* 0x000000ffff297224 */ /* 0x000fe400078e0028 */
.L_x_41696:
[----:B------:R-:W-:Y:S05]  /*13560*/  BSYNC B1 ;  /* 0x0000000000017941 */ /* 0x000fea0003800000 */
.L_x_41694:
        /* <DEDUP_REMOVED lines=11> */
.L_x_41698:
[----:B------:R-:W-:Y:S01]  /*13620*/  IMAD.MOV.U32 R7, RZ, RZ, R2 ;  /* 0x000000ffff077224 */ /* 0x000fe200078e0002 */
[----:B------:R-:W-:Y:S01]  /*13630*/  MOV R9, R8 ;  /* 0x0000000800097202 */ /* 0x000fe20000000f00 */
[----:B------:R-:W-:Y:S02]  /*13640*/  IMAD.MOV.U32 R62, RZ, RZ, R65 ;  /* 0x000000ffff3e7224 */ /* 0x000fe400078e0041 */
[----:B------:R-:W-:Y:S02]  /*13650*/  IMAD.MOV.U32 R40, RZ, RZ, R39 ;  /* 0x000000ffff287224 */ /* 0x000fe400078e0027 */
.L_x_41699:
[----:B------:R-:W-:Y:S05]  /*13660*/  BSYNC B1 ;  /* 0x0000000000017941 */ /* 0x000fea0003800000 */
.L_x_41697:
        /* <DEDUP_REMOVED lines=11> */
.L_x_41701:
[----:B------:R-:W-:Y:S01]  /*13720*/  IMAD.MOV.U32 R2, RZ, RZ, R7 ;  /* 0x000000ffff027224 */ /* 0x000fe200078e0007 */
[----:B------:R-:W-:Y:S01]  /*13730*/  MOV R8, R9 ;  /* 0x0000000900087202 */ /* 0x000fe20000000f00 */
[----:B------:R-:W-:Y:S02]  /*13740*/  IMAD.MOV.U32 R65, RZ, RZ, R64 ;  /* 0x000000ffff417224 */ /* 0x000fe400078e0040 */
[----:B------:R-:W-:Y:S02]  /*13750*/  IMAD.MOV.U32 R39, RZ, RZ, R38 ;  /* 0x000000ffff277224 */ /* 0x000fe400078e0026 */
.L_x_41702:
[----:B------:R-:W-:Y:S05]  /*13760*/  BSYNC B1 ;  /* 0x0000000000017941 */ /* 0x000fea0003800000 */
.L_x_41700:
        /* <DEDUP_REMOVED lines=11> */
.L_x_41704:
[----:B------:R-:W-:Y:S01]  /*13820*/  IMAD.MOV.U32 R7, RZ, RZ, R2 ;  /* 0x000000ffff077224 */ /* 0x000fe200078e0002 */
[----:B------:R-:W-:Y:S01]  /*13830*/  MOV R9, R8 ;  /* 0x0000000800097202 */ /* 0x000fe20000000f00 */
[----:B------:R-:W-:Y:S02]  /*13840*/  IMAD.MOV.U32 R64, RZ, RZ, R67 ;  /* 0x000000ffff407224 */ /* 0x000fe400078e0043 */
[----:B------:R-:W-:Y:S02]  /*13850*/  IMAD.MOV.U32 R38, RZ, RZ, R37 ;  /* 0x000000ffff267224 */ /* 0x000fe400078e0025 */
.L_x_41705:
[----:B------:R-:W-:Y:S05]  /*13860*/  BSYNC B1 ;  /* 0x0000000000017941 */ /* 0x000fea0003800000 */
.L_x_41703:
        /* <DEDUP_REMOVED lines=11> */
.L_x_41707:
[----:B------:R-:W-:Y:S01]  /*13920*/  IMAD.MOV.U32 R2, RZ, RZ, R7 ;  /* 0x000000ffff027224 */ /* 0x000fe200078e0007 */
[----:B------:R-:W-:Y:S01]  /*13930*/  MOV R8, R9 ;  /* 0x0000000900087202 */ /* 0x000fe20000000f00 */
[----:B------:R-:W-:Y:S02]  /*13940*/  IMAD.MOV.U32 R67, RZ, RZ, R66 ;  /* 0x000000ffff437224 */ /* 0x000fe400078e0042 */
[----:B------:R-:W-:Y:S02]  /*13950*/  IMAD.MOV.U32 R37, RZ, RZ, R36 ;  /* 0x000000ffff257224 */ /* 0x000fe400078e0024 */
.L_x_41708:
[----:B------:R-:W-:Y:S05]  /*13960*/  BSYNC B1 ;  /* 0x0000000000017941 */ /* 0x000fea0003800000 */
.L_x_41706:
        /* <DEDUP_REMOVED lines=11> */
.L_x_41710:
[----:B------:R-:W-:Y:S01]  /*13a20*/  IMAD.MOV.U32 R7, RZ, RZ, R2 ;  /* 0x000000ffff077224 */ /* 0x000fe200078e0002 */
[----:B------:R-:W-:Y:S01]  /*13a30*/  MOV R9, R8 ;  /* 0x0000000800097202 */ /* 0x000fe20000000f00 */
[----:B------:R-:W-:Y:S02]  /*13a40*/  IMAD.MOV.U32 R66, RZ, RZ, R69 ;  /* 0x000000ffff427224 */ /* 0x000fe400078e0045 */
[----:B------:R-:W-:Y:S02]  /*13a50*/  IMAD.MOV.U32 R36, RZ, RZ, R35 ;  /* 0x000000ffff247224 */ /* 0x000fe400078e0023 */
.L_x_41711:
[----:B------:R-:W-:Y:S05]  /*13a60*/  BSYNC B1 ;  /* 0x0000000000017941 */ /* 0x000fea0003800000 */
.L_x_41709:
        /* <DEDUP_REMOVED lines=11> */
.L_x_41713:
[----:B------:R-:W-:Y:S01]  /*13b20*/  IMAD.MOV.U32 R2, RZ, RZ, R7 ;  /* 0x000000ffff027224 */ /* 0x000fe200078e0007 */
[----:B------:R-:W-:Y:S01]  /*13b30*/  MOV R8, R9 ;  /* 0x0000000900087202 */ /* 0x000fe20000000f00 */
[----:B------:R-:W-:Y:S02]  /*13b40*/  IMAD.MOV.U32 R69, RZ, RZ, R68 ;  /* 0x000000ffff457224 */ /* 0x000fe400078e0044 */
[----:B------:R-:W-:Y:S02]  /*13b50*/  IMAD.MOV.U32 R35, RZ, RZ, R34 ;  /* 0x000000ffff237224 */ /* 0x000fe400078e0022 */
.L_x_41714:
[----:B------:R-:W-:Y:S05]  /*13b60*/  BSYNC B1 ;  /* 0x0000000000017941 */ /* 0x000fea0003800000 */
.L_x_41712:
        /* <DEDUP_REMOVED lines=11> */
.L_x_41716:
[----:B------:R-:W-:Y:S01]  /*13c20*/  IMAD.MOV.U32 R7, RZ, RZ, R2 ;  /* 0x000000ffff077224 */ /* 0x000fe200078e0002 */
[----:B------:R-:W-:Y:S01]  /*13c30*/  MOV R9, R8 ;  /* 0x0000000800097202 */ /* 0x000fe20000000f00 */
[----:B------:R-:W-:Y:S02]  /*13c40*/  IMAD.MOV.U32 R68, RZ, RZ, R71 ;  /* 0x000000ffff447224 */ /* 0x000fe400078e0047 */
[----:B------:R-:W-:Y:S02]  /*13c50*/  IMAD.MOV.U32 R34, RZ, RZ, R33 ;  /* 0x000000ffff227224 */ /* 0x000fe400078e0021 */
.L_x_41717:
[----:B------:R-:W-:Y:S05]  /*13c60*/  BSYNC B1 ;  /* 0x0000000000017941 */ /* 0x000fea0003800000 */
.L_x_41715:
        /* <DEDUP_REMOVED lines=11> */
.L_x_41719:
[----:B------:R-:W-:Y:S01]  /*13d20*/  IMAD.MOV.U32 R2, RZ, RZ, R7 ;  /* 0x000000ffff027224 */ /* 0x000fe200078e0007 */
[----:B------:R-:W-:Y:S01]  /*13d30*/  MOV R8, R9 ;  /* 0x0000000900087202 */ /* 0x000fe20000000f00 */
[----:B------:R-:W-:Y:S02]  /*13d40*/  IMAD.MOV.U32 R71, RZ, RZ, R70 ;  /* 0x000000ffff477224 */ /* 0x000fe400078e0046 */
[----:B------:R-:W-:Y:S02]  /*13d50*/  IMAD.MOV.U32 R33, RZ, RZ, R32 ;  /* 0x000000ffff217224 */ /* 0x000fe400078e0020 */
.L_x_41720:
[----:B------:R-:W-:Y:S05]  /*13d60*/  BSYNC B1 ;  /* 0x0000000000017941 */ /* 0x000fea0003800000 */
.L_x_41718:
        /* <DEDUP_REMOVED lines=11> */
.L_x_41722:
[----:B------:R-:W-:Y:S01]  /*13e20*/  IMAD.MOV.U32 R7, RZ, RZ, R2 ;  /* 0x000000ffff077224 */ /* 0x000fe200078e0002 */
[----:B------:R-:W-:Y:S01]  /*13e30*/  MOV R9, R8 ;  /* 0x0000000800097202 */ /* 0x000fe20000000f00 */
[----:B------:R-:W-:Y:S02]  /*13e40*/  IMAD.MOV.U32 R70, RZ, RZ, R73 ;  /* 0x000000ffff467224 */ /* 0x000fe400078e0049 */
[----:B------:R-:W-:Y:S02]  /*13e50*/  IMAD.MOV.U32 R32, RZ, RZ, R31 ;  /* 0x000000ffff207224 */ /* 0x000fe400078e001f */
.L_x_41723:
[----:B------:R-:W-:Y:S05]  /*13e60*/  BSYNC B1 ;  /* 0x0000000000017941 */ /* 0x000fea0003800000 */
.L_x_41721:
        /* <DEDUP_REMOVED lines=11> */
.L_x_41725:
[----:B------:R-:W-:Y:S01]  /*13f20*/  IMAD.MOV.U32 R2, RZ, RZ, R7 ;  /* 0x000000ffff027224 */ /* 0x000fe200078e0007 */
[----:B------:R-:W-:Y:S01]  /*13f30*/  MOV R8, R9 ;  /* 0x0000000900087202 */ /* 0x000fe20000000f00 */
[----:B------:R-:W-:Y:S02]  /*13f40*/  IMAD.MOV.U32 R73, RZ, RZ, R72 ;  /* 0x000000ffff497224 */ /* 0x000fe400078e0048 */
[----:B------:R-:W-:Y:S02]  /*13f50*/  IMAD.MOV.U32 R31, RZ, RZ, R30 ;  /* 0x000000ffff1f7224 */ /* 0x000fe400078e001e */
.L_x_41726:
[----:B------:R-:W-:Y:S05]  /*13f60*/  BSYNC B1 ;  /* 0x0000000000017941 */ /* 0x000fea0003800000 */
.L_x_41724:
        /* <DEDUP_REMOVED lines=11> */
.L_x_41728:
[----:B------:R-:W-:Y:S01]  /*14020*/  IMAD.MOV.U32 R7, RZ, RZ, R2 ;  /* 0x000000ffff077224 */ /* 0x000fe200078e0002 */
[----:B------:R-:W-:Y:S01]  /*14030*/  MOV R9, R8 ;  /* 0x0000000800097202 */ /* 0x000fe20000000f00 */
[----:B------:R-:W-:Y:S02]  /*14040*/  IMAD.MOV.U32 R72, RZ, RZ, R75 ;  /* 0x000000ffff487224 */ /* 0x000fe400078e004b */
[----:B------:R-:W-:Y:S02]  /*14050*/  IMAD.MOV.U32 R30, RZ, RZ, R29 ;  /* 0x000000ffff1e7224 */ /* 0x000fe400078e001d */
.L_x_41729:
[----:B------:R-:W-:Y:S05]  /*14060*/  BSYNC B1 ;  /* 0x0000000000017941 */ /* 0x000fea0003800000 */
.L_x_41727:
        /* <DEDUP_REMOVED lines=11> */
.L_x_41731:
[----:B------:R-:W-:Y:S01]  /*14120*/  MOV R2, R7 ;  /* 0x0000000700027202 */ /* 0x000fe20000000f00 */
[----:B------:R-:W-:Y:S01]  /*14130*/  IMAD.MOV.U32 R8, RZ, RZ, R9 ;  /* 0x000000ffff087224 */ /* 0x000fe200078e0009 */
[----:B------:R-:W-:Y:S01]  /*14140*/  MOV R29, R28 ;  /* 0x0000001c001d7202 */ /* 0x000fe20000000f00 */
[----:B------:R-:W-:Y:S02]  /*14150*/  IMAD.MOV.U32 R75, RZ, RZ, R74 ;  /* 0x000000ffff4b7224 */ /* 0x000fe400078e004a */
.L_x_41732:
[----:B------:R-:W-:Y:S05]  /*14160*/  BSYNC B1 ;  /* 0x0000000000017941 */ /* 0x000fea0003800000 */
.L_x_41730:
        /* <DEDUP_REMOVED lines=11> */
.L_x_41734:
[----:B------:R-:W-:Y:S01]  /*14220*/  IMAD.MOV.U32 R7, RZ, RZ, R2 ;  /* 0x000000ffff077224 */ /* 0x000fe200078e0002 */
[----:B------:R-:W-:Y:S01]  /*14230*/  MOV R9, R8 ;  /* 0x0000000800097202 */ /* 0x000fe20000000f00 */
[----:B------:R-:W-:Y:S02]  /*14240*/  IMAD.MOV.U32 R74, RZ, RZ, R77 ;  /* 0x000000ffff4a7224 */ /* 0x000fe400078e004d */
[----:B------:R-:W-:Y:S02]  /*14250*/  IMAD.MOV.U32 R28, RZ, RZ, R27 ;  /* 0x000000ffff1c7224 */ /* 0x000fe400078e001b */
.L_x_41735:
[----:B------:R-:W-:Y:S05]  /*14260*/  BSYNC B1 ;  /* 0x0000000000017941 */ /* 0x000fea0003800000 */
.L_x_41733:
        /* <DEDUP_REMOVED lines=11> */
.L_x_41737:
[----:B------:R-:W-:Y:S01]  /*14320*/  IMAD.MOV.U32 R2, RZ, RZ, R7 ;  /* 0x000000ffff027224 */ /* 0x000fe200078e0007 */
[----:B------:R-:W-:Y:S01]  /*14330*/  MOV R77, R76 ;  /* 0x0000004c004d7202 */ /* 0x000fe20000000f00 */
[----:B------:R-:W-:Y:S02]  /*14340*/  IMAD.MOV.U32 R8, RZ, RZ, R9 ;  /* 0x000000ffff087224 */ /* 0x000fe400078e0009 */
[----:B------:R-:W-:Y:S02]  /*14350*/  IMAD.MOV.U32 R27, RZ, RZ, R26 ;  /* 0x000000ffff1b7224 */ /* 0x000fe400078e001a */
.L_x_41738:
[----:B------:R-:W-:Y:S05]  /*14360*/  BSYNC B1 ;  /* 0x0000000000017941 */ /* 0x000fea0003800000 */
.L_x_41736:
        /* <DEDUP_REMOVED lines=11> */
.L_x_41740:
[----:B------:R-:W-:Y:S01]  /*14420*/  MOV R7, R2 ;  /* 0x0000000200077202 */ /* 0x000fe20000000f00 */
[----:B------:R-:W-:Y:S01]  /*14430*/  IMAD.MOV.U32 R9, RZ, RZ, R8 ;  /* 0x000000ffff097224 */ /* 0x000fe200078e0008 */
[----:B------:R-:W-:Y:S01]  /*14440*/  MOV R26, R25 ;  /* 0x00000019001a7202 */ /* 0x000fe20000000f00 */
[----:B------:R-:W-:Y:S02]  /*14450*/  IMAD.MOV.U32 R76, RZ, RZ, R79 ;  /* 0x000000ffff4c7224 */ /* 0x000fe400078e004f */
.L_x_41741:
[----:B------:R-:W-:Y:S05]  /*14460*/  BSYNC B1 ;  /* 0x0000000000017941 */ /* 0x000fea0003800000 */
.L_x_41739:
        /* <DEDUP_REMOVED lines=11> */
.L_x_41743:
[----:B------:R-:W-:Y:S01]  /*14520*/  IMAD.MOV.U32 R2, RZ, RZ, R7 ;  /* 0x000000ffff027224 */ /* 0x000fe200078e0007 */
[----:B------:R-:W-:Y:S01]  /*14530*/  MOV R8, R9 ;  /* 0x0000000900087202 */ /* 0x000fe20000000f00 */
[----:B------:R-:W-:Y:S02]  /*14540*/  IMAD.MOV.U32 R79, RZ, RZ, R78 ;  /* 0x000000ffff4f7224 */ /* 0x000fe400078e004e */
[----:B------:R-:W-:Y:S02]  /*14550*/  IMAD.MOV.U32 R25, RZ, RZ, R24 ;  /* 0x000000ffff197224 */ /* 0x000fe400078e0018 */
.L_x_41744:
[----:B------:R-:W-:Y:S05]  /*14560*/  BSYNC B1 ;  /* 0x0000000000017941 */ /* 0x000fea0003800000 */
.L_x_41742:
        /* <DEDUP_REMOVED lines=11> */
.L_x_41746:
[----:B------:R-:W-:Y:S01]  /*14620*/  IMAD.MOV.U32 R7, RZ, RZ, R2 ;  /* 0x000000ffff077224 */ /* 0x000fe200078e0002 */
[----:B------:R-:W-:Y:S01]  /*14630*/  MOV R78, R81 ;  /* 0x00000051004e7202 */ /* 0x000fe20000000f00 */
[----:B------:R-:W-:Y:S02]  /*14640*/  IMAD.MOV.U32 R9, RZ, RZ, R8 ;  /* 0x000000ffff097224 */ /* 0x000fe400078e0008 */
[----:B------:R-:W-:Y:S02]  /*14650*/  IMAD.MOV.U32 R24, RZ, RZ, R23 ;  /* 0x000000ffff187224 */ /* 0x000fe400078e0017 */
.L_x_41747:
[----:B------:R-:W-:Y:S05]  /*14660*/  BSYNC B1 ;  /* 0x0000000000017941 */ /* 0x000fea0003800000 */
.L_x_41745:
        /* <DEDUP_REMOVED lines=11> */
.L_x_41749:
[----:B------:R-:W-:Y:S01]  /*14720*/  MOV R2, R7 ;  /* 0x0000000700027202 */ /* 0x000fe20000000f00 */
[----:B------:R-:W-:Y:S01]  /*14730*/  IMAD.MOV.U32 R8, RZ, RZ, R9 ;  /* 0x000000ffff087224 */ /* 0x000fe200078e0009 */
[----:B------:R-:W-:Y:S01]  /*14740*/  MOV R23, R22 ;  /* 0x0000001600177202 */ /* 0x000fe20000000f00 */
[----:B------:R-:W-:Y:S02]  /*14750*/  IMAD.MOV.U32 R81, RZ, RZ, R80 ;  /* 0x000000ffff517224 */ /* 0x000fe400078e0050 */
.L_x_41750:
[----:B------:R-:W-:Y:S05]  /*14760*/  BSYNC B1 ;  /* 0x0000000000017941 */ /* 0x000fea0003800000 */
.L_x_41748:
        /* <DEDUP_REMOVED lines=11> */
.L_x_41752:
[----:B------:R-:W-:Y:S01]  /*14820*/  IMAD.MOV.U32 R7, RZ, RZ, R2 ;  /* 0x000000ffff077224 */ /* 0x000fe200078e0002 */
[----:B------:R-:W-:Y:S01]  /*14830*/  MOV R9, R8 ;  /* 0x0000000800097202 */ /* 0x000fe20000000f00 */
[----:B------:R-:W-:Y:S02]  /*14840*/  IMAD.MOV.U32 R80, RZ, RZ, R83 ;  /* 0x000000ffff507224 */ /* 0x000fe400078e0053 */
[----:B------:R-:W-:Y:S02]  /*14850*/  IMAD.MOV.U32 R22, RZ, RZ, R21 ;  /* 0x000000ffff167224 */ /* 0x000fe400078e0015 */
.L_x_41753:
[----:B------:R-:W-:Y:S05]  /*14860*/  BSYNC B1 ;  /* 0x0000000000017941 */ /* 0x000fea0003800000 */
.L_x_41751:
        /* <DEDUP_REMOVED lines=11> */
.L_x_41755:
[----:B------:R-:W-:Y:S01]  /*14920*/  IMAD.MOV.U32 R2, RZ, RZ, R7 ;  /* 0x000000ffff027224 */ /* 0x000fe200078e0007 */
[----:B------:R-:W-:Y:S01]  /*14930*/  MOV R83, R82 ;  /* 0x0000005200537202 */ /* 0x000fe20000000f00 */
[----:B------:R-:W-:Y:S02]  /*14940*/  IMAD.MOV.U32 R8, RZ, RZ, R9 ;  /* 0x000000ffff087224 */ /* 0x000fe400078e0009 */
[----:B------:R-:W-:Y:S02]  /*14950*/  IMAD.MOV.U32 R21, RZ, RZ, R20 ;  /* 0x000000ffff157224 */ /* 0x000fe400078e0014 */
.L_x_41756:
[----:B------:R-:W-:Y:S05]  /*14960*/  BSYNC B1 ;  /* 0x0000000000017941 */ /* 0x000fea0003800000 */
.L_x_41754:
        /* <DEDUP_REMOVED lines=11> */
.L_x_41758:
[----:B------:R-:W-:Y:S01]  /*14a20*/  MOV R7, R2 ;  /* 0x0000000200077202 */ /* 0x000fe20000000f00 */
[----:B------:R-:W-:Y:S01]  /*14a30*/  IMAD.MOV.U32 R82, RZ, RZ, R85 ;  /* 0x000000ffff527224 */ /* 0x000fe200078e0055 */
[----:B------:R-:W-:Y:S01]  /*14a40*/  MOV R20, R3 ;  /* 0x0000000300147202 */ /* 0x000fe20000000f00 */
[----:B------:R-:W-:Y:S02]  /*14a50*/  IMAD.MOV.U32 R9, RZ, RZ, R8 ;  /* 0x000000ffff097224 */ /* 0x000fe400078e0008 */
.L_x_41759:
[----:B------:R-:W-:Y:S05]  /*14a60*/  BSYNC B1 ;  /* 0x0000000000017941 */ /* 0x000fea0003800000 */
.L_x_41757:
        /* <DEDUP_REMOVED lines=11> */
.L_x_41761:
[----:B------:R-:W-:Y:S01]  /*14b20*/  IMAD.MOV.U32 R85, RZ, RZ, R86 ;  /* 0x000000ffff557224 */ /* 0x000fe200078e0056 */
[----:B------:R-:W-:Y:S01]  /*14b30*/  MOV R3, R0 ;  /* 0x0000000000037202 */ /* 0x000fe20000000f00 */
[--C-:B------:R-:W-:Y:S01]  /*14b40*/  IMAD.MOV.U32 R84, RZ, RZ, R7.reuse ;  /* 0x000000ffff547224 */ /* 0x100fe200078e0007 */
[----:B------:R-:W-:Y:S01]  /*14b50*/  MOV R2, R9 ;  /* 0x0000000900027202 */ /* 0x000fe20000000f00 */
[----:B------:R-:W-:Y:S02]  /*14b60*/  IMAD.MOV.U32 R86, RZ, RZ, R7 ;  /* 0x000000ffff567224 */ /* 0x000fe400078e0007 */
[----:B------:R-:W-:Y:S02]  /*14b70*/  IMAD.MOV.U32 R0, RZ, RZ, R9 ;  /* 0x000000ffff007224 */ /* 0x000fe400078e0009 */
.L_x_41762:
[----:B------:R-:W-:Y:S05]  /*14b80*/  BSYNC B1 ;  /* 0x0000000000017941 */ /* 0x000fea0003800000 */
.L_x_41760:
[----:B------:R-:W-:Y:S01]  /*14b90*/  IADD3 R5, R5, 0x4, RZ ;  /* 0x0000000405057810 */ /* 0x000fe20007ffe0ff */
[----:B------:R-:W-:Y:S01]  /*14ba0*/  @!P1 CALL.REL.NOINC `(.L_x_41763) ;  /* 0x0000001000009944 */ /* 0x000fe20003c00000 */
[----:B------:R-:W-:Y:S05]  /*14bb0*/  BRA `(.L_x_41764) ;  /* 0xffffe02000007947 */ /* 0x000fea000383ffff */
.L_x_41763:
[----:B------:R-:W-:Y:S02]  /*14bc0*/  FADD.FTZ R86, R89, R6 ;  /* 0x0000000659567221 */ /* 0x000fe40000010000 */
.L_x_41479:
[----:B------:R-:W-:Y:S05]  /*14bd0*/  BSYNC B0 ;  /* 0x0000000000007941 */ /* 0x000fea0003800000 */
.L_x_41478:
[----:B------:R-:W-:Y:S05]  /*14be0*/  @P2 EXIT ;  /* 0x000000000000294d */ /* 0x000fea0003800000 */
[----:B------:R-:W2:Y:S01]  /*14bf0*/  S2R R6, SR_CTAID.X ;  /* 0x0000000000067919 */ /* 0x000ea20000002500 */
[----:B-1----:R-:W-:Y:S01]  /*14c00*/  IMAD.MOV.U32 R10, RZ, RZ, c[0x0][0x180] ;  /* 0x00006000ff0a7624 */ /* 0x002fe200078e00ff */
[----:B------:R-:W1:Y:S01]  /*14c10*/  MUFU.LG2 R86, R86 ;  /* 0x0000005600567308 */ /* 0x000e620000000c00 */
[----:B------:R-:W-:-:S03]  /*14c20*/  IMAD.MOV.U32 R9, RZ, RZ, 0x4 ;  /* 0x00000004ff097424 */ /* 0x000fc600078e00ff */
[----:B------:R-:W-:Y:S01]  /*14c30*/  ISETP.GE.AND P0, PT, R10, 0x1, PT ;  /* 0x000000010a00780c */ /* 0x000fe20003f06270 */
[C---:B0-2---:R-:W-:Y:S02]  /*14c40*/  IMAD R0, R6.reuse, c[0x0][0x180], RZ ;  /* 0x0000600006007a24 */ /* 0x045fe400078e02ff */
[----:B------:R-:W-:-:S03]  /*14c50*/  IMAD.WIDE R6, R6, R9, c[0x0][0x168] ;  /* 0x00005a0006067625 */ /* 0x000fc600078e0209 */
[----:B------:R-:W-:-:S05]  /*14c60*/  SHF.L.U32 R0, R0, 0x1, RZ ;  /* 0x0000000100007819 */ /* 0x000fca00000006ff */
[----:B------:R-:W-:-:S04]  /*14c70*/  IMAD.WIDE R4, R0, R9, c[0x0][0x170] ;  /* 0x00005c0000047625 */ /* 0x000fc800078e0209 */
[----:B------:R-:W-:Y:S01]  /*14c80*/  IMAD.WIDE R8, R0, R9, c[0x0][0x178] ;  /* 0x00005e0000087625 */ /* 0x000fe200078e0209 */
[----:B------:R-:W-:Y:S05]  /*14c90*/  @!P0 BRA `(.L_x_41765) ;  /* 0x000000c000008947 */ /* 0x000fea0003800000 */
[----:B-1----:R-:W2:Y:S04]  /*14ca0*/  LDG.E.CONSTANT R11, [R6.64] ;  /* 0x00000004060b7981 */ /* 0x002ea8000c1e9900 */
[----:B------:R-:W3:Y:S01]  /*14cb0*/  LDG.E.CONSTANT R0, [R6.64] ;  /* 0x0000000406007981 */ /* 0x000ee2000c1e9900 */
[--C-:B------:R-:W-:Y:S02]  /*14cc0*/  FADD.FTZ R13, R2, -R87.reuse ;  /* 0x80000057020d7221 */ /* 0x100fe40000010000 */
[----:B------:R-:W-:Y:S01]  /*14cd0*/  FADD.FTZ R3, R3, -R87 ;  /* 0x8000005703037221 */ /* 0x000fe20000010000 */
[----:B------:R0:W-:Y:S01]  /*14ce0*/  STG.E [R4.64], R84 ;  /* 0x0000005404007986 */ /* 0x0001e2000c101904 */
[----:B------:R-:W-:-:S02]  /*14cf0*/  FFMA.FTZ R2, R86, -0.69314718246459960938, R13 ;  /* 0xbf31721856027823 */ /* 0x000fc4000001000d */
[----:B------:R-:W-:Y:S02]  /*14d00*/  FFMA.FTZ R3, R86, -0.69314718246459960938, R3 ;  /* 0xbf31721856037823 */ /* 0x000fe40000010003 */
[----:B--2---:R-:W-:Y:S02]  /*14d10*/  FADD.FTZ R11, R11, R2 ;  /* 0x000000020b0b7221 */ /* 0x004fe40000010000 */
[----:B---3--:R-:W-:-:S03]  /*14d20*/  FADD.FTZ R3, R0, R3 ;  /* 0x0000000300037221 */ /* 0x008fc60000010000 */
[----:B------:R0:W-:Y:S04]  /*14d30*/  STG.E [R8.64], R11 ;  /* 0x0000000b08007986 */ /* 0x0001e8000c101904 */
[----:B------:R0:W-:Y:S04]  /*14d40*/  STG.E [R4.64+0x4], R85 ;  /* 0x0000045504007986 */ /* 0x0001e8000c101904 */
[----:B------:R0:W-:Y:S02]  /*14d50*/  STG.E [R8.64+0x4], R3 ;  /* 0x0000040308007986 */ /* 0x0001e4000c101904 */
.L_x_41765:
[----:B-1----:R-:W-:-:S13]  /*14d60*/  ISETP.GE.AND P0, PT, R10, 0x2, PT ;  /* 0x000000020a00780c */ /* 0x002fda0003f06270 */
        /* <DEDUP_REMOVED lines=13> */
.L_x_41766:
[C---:B------:R-:W-:Y:S02]  /*14e40*/  ISETP.GE.AND P5, PT, R10.reuse, 0x3, PT ;  /* 0x000000030a00780c */ /* 0x040fe40003fa6270 */
[----:B------:R-:W-:-:S02]  /*14e50*/  ISETP.GE.AND P0, PT, R10, 0x4, PT ;  /* 0x000000040a00780c */ /* 0x000fc40003f06270 */
[----:B------:R-:W-:Y:S02]  /*14e60*/  P2R R0, PR, RZ, 0x20 ;  /* 0x00000020ff007803 */ /* 0x000fe40000000000 */
[C---:B------:R-:W-:Y:S02]  /*14e70*/  ISETP.GE.AND P5, PT, R10.reuse, 0xa, PT ;  /* 0x0000000a0a00780c */ /* 0x040fe40003fa6270 */
[----:B------:R-:W-:Y:S02]  /*14e80*/  ISETP.GE.AND P1, PT, R10, 0x5, PT ;  /* 0x000000050a00780c */ /* 0x000fe40003f26270 */
[----:B------:R-:W-:Y:S02]  /*14e90*/  P2R R2, PR, RZ, 0x20 ;  /* 0x00000020ff027803 */ /* 0x000fe40000000000 */
[----:B------:R-:W-:Y:S02]  /*14ea0*/  ISETP.NE.AND P5, PT, R0, RZ, PT ;  /* 0x000000ff0000720c */ /* 0x000fe40003fa5270 */
[----:B------:R-:W-:-:S02]  /*14eb0*/  ISETP.GE.AND P2, PT, R10, 0x6, PT ;  /* 0x000000060a00780c */ /* 0x000fc40003f46270 */
[C---:B------:R-:W-:Y:S02]  /*14ec0*/  ISETP.GE.AND P3, PT, R10.reuse, 0x7, PT ;  /* 0x000000070a00780c */ /* 0x040fe40003f66270 */
[C---:B------:R-:W-:Y:S02]  /*14ed0*/  ISETP.GE.AND P4, PT, R10.reuse, 0x8, PT ;  /* 0x000000080a00780c */ /* 0x040fe40003f86270 */
[----:B------:R-:W-:-:S05]  /*14ee0*/  ISETP.GE.AND P6, PT, R10, 0x9, PT ;  /* 0x000000090a00780c */ /* 0x000fca0003fc6270 */
        /* <DEDUP_REMOVED lines=13> */
.L_x_41767:
        /* <DEDUP_REMOVED lines=13> */
.L_x_41768:
        /* <DEDUP_REMOVED lines=13> */
.L_x_41769:
        /* <DEDUP_REMOVED lines=13> */
.L_x_41770:
        /* <DEDUP_REMOVED lines=13> */
.L_x_41771:
        /* <DEDUP_REMOVED lines=13> */
.L_x_41772:
        /* <DEDUP_REMOVED lines=19> */
.L_x_41773:
        /* <DEDUP_REMOVED lines=14> */
.L_x_41774:
        /* <DEDUP_REMOVED lines=13> */
.L_x_41775:
        /* <DEDUP_REMOVED lines=13> */
.L_x_41776:
        /* <DEDUP_REMOVED lines=13> */
.L_x_41777:
        /* <DEDUP_REMOVED lines=13> */
.L_x_41778:
        /* <DEDUP_REMOVED lines=13> */
.L_x_41779:
[----:B------:R-:W-:Y:S05]  /*159f0*/  @!P5 BRA `(.L_x_41780) ;  /* 0x000000600000d947 */ /* 0x000fea0003800000 */
[----:B------:R-:W2:Y:S01]  /*15a00*/  LDG.E.CONSTANT R0, [R6.64] ;  /* 0x0000000406007981 */ /* 0x000ea2000c1e9900 */
[----:B0-----:R-:W-:-:S03]  /*15a10*/  FADD.FTZ R3, R52, -R87 ;  /* 0x8000005734037221 */ /* 0x001fc60000010000 */
[----:B------:R0:W-:Y:S01]  /*15a20*/  STG.E [R4.64+0x78], R54 ;  /* 0x0000783604007986 */ /* 0x0001e2000c101904 */
[----:B------:R-:W-:-:S04]  /*15a30*/  FFMA.FTZ R3, R86, -0.69314718246459960938, R3 ;  /* 0xbf31721856037823 */ /* 0x000fc80000010003 */
[----:B--2---:R-:W-:-:S05]  /*15a40*/  FADD.FTZ R3, R0, R3 ;  /* 0x0000000300037221 */ /* 0x004fca0000010000 */
[----:B------:R0:W-:Y:S02]  /*15a50*/  STG.E [R8.64+0x78], R3 ;  /* 0x0000780308007986 */ /* 0x0001e4000c101904 */
.L_x_41780:
        /* <DEDUP_REMOVED lines=8> */
.L_x_41781:
        /* <DEDUP_REMOVED lines=10> */
.L_x_74497:


//--------------------- .text._ZN17fastertransformer38beam_online_softmax_topk_stage2_kernelIfLi32ELi64EEEvPKfS2_PiPT_ii --------------------------
	.section	.text._ZN17fastertransformer38beam_online_softmax_topk_stage2_kernelIfLi32ELi64EEEvPKfS2_PiPT_ii,"ax",@progbits
	.sectioninfo	@"SHI_REGISTERS=92"
	.align	128
        .global         _ZN17fastertransformer38beam_online_softmax_topk_stage2_kernelIfLi32ELi64EEEvPKfS2_PiPT_ii
        .type           _ZN17fastertransformer38beam_online_softmax_topk_stage2_kernelIfLi32ELi64EEEvPKfS2_PiPT_ii,@function
        .size           _ZN17fastertransformer38beam_online_softmax_topk_stage2_kernelIfLi32ELi64EEEvPKfS2_PiPT_ii,(.L_x_74498 - _ZN17fastertransformer38beam_online_softmax_topk_stage2_kernelIfLi32ELi64EEEvPKfS2_PiPT_ii)
        .other          _ZN17fastertransformer38beam_online_softmax_topk_stage2_kernelIfLi32ELi64EEEvPKfS2_PiPT_ii,@"STO_CUDA_ENTRY STV_DEFAULT"
_ZN17fastertransformer38beam_online_softmax_topk_stage2_kernelIfLi32ELi64EEEvPKfS2_PiPT_ii:
.text._ZN17fastertransformer38beam_online_softmax_topk_stage2_kernelIfLi32ELi64EEEvPKfS2_PiPT_ii:
        /* <DEDUP_REMOVED lines=70> */
.L_x_41786:
        /* <DEDUP_REMOVED lines=10> */
.L_x_41785:
[----:B------:R-:W-:Y:S05]  /*0500*/  BSYNC B1 ;  /* 0x0000000000017941 */ /* 0x000fea0003800000 */
.L_x_41784:
        /* <DEDUP_REMOVED lines=14> */
.L_x_41789:
        /* <DEDUP_REMOVED lines=38> */
.L_x_41788:
[----:B------:R-:W-:Y:S05]  /*0850*/  BSYNC B1 ;  /* 0x0000000000017941 */ /* 0x000fea0003800000 */
.L_x_41787:
        /* <DEDUP_REMOVED lines=25> */
.L_x_41791:
[----:B------:R-:W-:Y:S05]  /*09f0*/  BSYNC B1 ;  /* 0x0000000000017941 */ /* 0x000fea0003800000 */
.L_x_41790:
        /* <DEDUP_REMOVED lines=10> */
.L_x_41783:
[----:B------:R-:W-:Y:S05]  /*0aa0*/  BSYNC B0 ;  /* 0x0000000000007941 */ /* 0x000fea0003800000 */
.L_x_41782:
        /* <DEDUP_REMOVED lines=88> */
.L_x_41798:
        /* <DEDUP_REMOVED lines=44> */
.L_x_41797:
        /* <DEDUP_REMOVED lines=25> */
.L_x_41799:
[----:B------:R-:W-:-:S13]  /*1480*/  ISETP.NE.OR P0, PT, R5, RZ, P0 ;  /* 0x000000ff0500720c */ /* 0x000fda0000705670 */
[----:B------:R-:W-:Y:S05]  /*1490*/  @!P0 BRA `(.L_x_41795) ;  /* 0x000000e000008947 */ /* 0x000fea0003800000 */
.L_x_41796:
        /* <DEDUP_REMOVED lines=14> */
.L_x_41795:
[----:B------:R-:W-:-:S13]  /*1580*/  LOP3.LUT P0, RZ, R2, 0x3, RZ, 0xc0, !PT ;  /* 0x0000000302ff7812 */ /* 0x000fda000780c0ff */
[----:B------:R-:W-:Y:S05]  /*1590*/  @!P0 BRA `(.L_x_41794) ;  /* 0x000000e000008947 */ /* 0x000fea0003800000 */
[----:B------:R-:W-:Y:S01]  /*15a0*/  IMAD R5, R0, 0x42, R3 ;  /* 0x0000004200057824 */ /* 0x000fe200078e0203 */
[----:B------:R-:W-:Y:S01]  /*15b0*/  LOP3.LUT R2, R2, 0x3, RZ, 0xc0, !PT ;  /* 0x0000000302027812 */ /* 0x000fe200078ec0ff */
[----:B------:R-:W-:-:S03]  /*15c0*/  IMAD R3, R3, 0x4, R4 ;  /* 0x0000000403037824 */ /* 0x000fc600078e0204 */
[----:B------:R-:W-:Y:S02]  /*15d0*/  LEA R4, R5, 0x3a0, 0x2 ;  /* 0x000003a005047811 */ /* 0x000fe400078e10ff */
[----:B--2---:R-:W-:-:S03]  /*15e0*/  IADD3 R6, R3, 0x88, RZ ;  /* 0x0000008803067810 */ /* 0x004fc60007ffe0ff */
.L_x_41800:
        /* <DEDUP_REMOVED lines=9> */
.L_x_41794:
        /* <DEDUP_REMOVED lines=37> */
.L_x_41793:
[----:B------:R-:W-:Y:S05]  /*18d0*/  BSYNC B0 ;  /* 0x0000000000007941 */ /* 0x000fea0003800000 */
.L_x_41792:
        /* <DEDUP_REMOVED lines=115> */
.L_x_41897:
        /* <DEDUP_REMOVED lines=20> */
.L_x_41804:
[----:B------:R-:W-:Y:S01]  /*2150*/  IMAD.MOV.U32 R8, RZ, RZ, R3 ;  /* 0x000000ffff087224 */ /* 0x000fe200078e0003 */
[----:B------:R-:W-:Y:S01]  /*2160*/  MOV R3, R2 ;  /* 0x0000000200037202 */ /* 0x000fe20000000f00 */
[----:B------:R-:W-:Y:S02]  /*2170*/  IMAD.MOV.U32 R10, RZ, RZ, R55 ;  /* 0x000000ffff0a7224 */ /* 0x000fe400078e0037 */
[----:B------:R-:W-:Y:S02]  /*2180*/  IMAD.MOV.U32 R55, RZ, RZ, R54 ;  /* 0x000000ffff377224 */ /* 0x000fe400078e0036 */
.L_x_41805:
[----:B------:R-:W-:Y:S05]  /*2190*/  BSYNC B1 ;  /* 0x0000000000017941 */ /* 0x000fea0003800000 */
.L_x_41803:
        /* <DEDUP_REMOVED lines=11> */
.L_x_41807:
[----:B------:R-:W-:Y:S01]  /*2250*/  IMAD.MOV.U32 R9, RZ, RZ, R8 ;  /* 0x000000ffff097224 */ /* 0x000fe200078e0008 */
[----:B------:R-:W-:Y:S01]  /*2260*/  MOV R2, R57 ;  /* 0x0000003900027202 */ /* 0x000fe20000000f00 */
[----:B------:R-:W-:Y:S02]  /*2270*/  IMAD.MOV.U32 R11, RZ, RZ, R10 ;  /* 0x000000ffff0b7224 */ /* 0x000fe400078e000a */
[----:B------:R-:W-:Y:S02]  /*2280*/  IMAD.MOV.U32 R54, RZ, RZ, R53 ;  /* 0x000000ffff367224 */ /* 0x000fe400078e0035 */
.L_x_41808:
[----:B------:R-:W-:Y:S05]  /*2290*/  BSYNC B1 ;  /* 0x0000000000017941 */ /* 0x000fea0003800000 */
.L_x_41806:
        /* <DEDUP_REMOVED lines=11> */
.L_x_41810:
[----:B------:R-:W-:Y:S01]  /*2350*/  IMAD.MOV.U32 R8, RZ, RZ, R9 ;  /* 0x000000ffff087224 */ /* 0x000fe200078e0009 */
[----:B------:R-:W-:Y:S01]  /*2360*/  MOV R57, R56 ;  /* 0x0000003800397202 */ /* 0x000fe20000000f00 */
[----:B------:R-:W-:Y:S02]  /*2370*/  IMAD.MOV.U32 R10, RZ, RZ, R11 ;  /* 0x000000ffff0a7224 */ /* 0x000fe400078e000b */
[----:B------:R-:W-:Y:S02]  /*2380*/  IMAD.MOV.U32 R53, RZ, RZ, R52 ;  /* 0x000000ffff357224 */ /* 0x000fe400078e0034 */
.L_x_41811:
[----:B------:R-:W-:Y:S05]  /*2390*/  BSYNC B1 ;  /* 0x0000000000017941 */ /* 0x000fea0003800000 */
.L_x_41809:
        /* <DEDUP_REMOVED lines=11> */
.L_x_41813:
[----:B------:R-:W-:Y:S01]  /*2450*/  IMAD.MOV.U32 R9, RZ, RZ, R8 ;  /* 0x000000ffff097224 */ /* 0x000fe200078e0008 */
[----:B------:R-:W-:Y:S01]  /*2460*/  MOV R56, R59 ;  /* 0x0000003b00387202 */ /* 0x000fe20000000f00 */
[----:B------:R-:W-:Y:S02]  /*2470*/  IMAD.MOV.U32 R11, RZ, RZ, R10 ;  /* 0x000000ffff0b7224 */ /* 0x000fe400078e000a */
[----:B------:R-:W-:Y:S02]  /*2480*/  IMAD.MOV.U32 R52, RZ, RZ, R51 ;  /* 0x000000ffff347224 */ /* 0x000fe400078e0033 */
.L_x_41814:
[----:B------:R-:W-:Y:S05]  /*2490*/  BSYNC B1 ;  /* 0x0000000000017941 */ /* 0x000fea0003800000 */
.L_x_41812:
        /* <DEDUP_REMOVED lines=11> */
.L_x_41816:
[----:B------:R-:W-:Y:S01]  /*2550*/  IMAD.MOV.U32 R8, RZ, RZ, R9 ;  /* 0x000000ffff087224 */ /* 0x000fe200078e0009 */
[----:B------:R-:W-:Y:S01]  /*2560*/  MOV R59, R58 ;  /* 0x0000003a003b7202 */ /* 0x000fe20000000f00 */
[----:B------:R-:W-:Y:S02]  /*2570*/  IMAD.MOV.U32 R10, RZ, RZ, R11 ;  /* 0x000000ffff0a7224 */ /* 0x000fe400078e000b */
[----:B------:R-:W-:Y:S02]  /*2580*/  IMAD.MOV.U32 R51, RZ, RZ, R50 ;  /* 0x000000ffff337224 */ /* 0x000fe400078e0032 */
.L_x_41817:
[----:B------:R-:W-:Y:S05]  /*2590*/  BSYNC B1 ;  /* 0x0000000000017941 */ /* 0x000fea0003800000 */
.L_x_41815:
        /* <DEDUP_REMOVED lines=11> */
.L_x_41819:
[----:B------:R-:W-:Y:S01]  /*2650*/  IMAD.MOV.U32 R9, RZ, RZ, R8 ;  /* 0x000000ffff097224 */ /* 0x000fe200078e0008 */
[----:B------:R-:W-:Y:S01]  /*2660*/  MOV R58, R61 ;  /* 0x0000003d003a7202 */ /* 0x000fe20000000f00 */
[----:B------:R-:W-:Y:S02]  /*2670*/  IMAD.MOV.U32 R11, RZ, RZ, R10 ;  /* 0x000000ffff0b7224 */ /* 0x000fe400078e000a */
[----:B------:R-:W-:Y:S02]  /*2680*/  IMAD.MOV.U32 R50, RZ, RZ, R49 ;  /* 0x000000ffff327224 */ /* 0x000fe400078e0031 */
.L_x_41820:
[----:B------:R-:W-:Y:S05]  /*2690*/  BSYNC B1 ;  /* 0x0000000000017941 */ /* 0x000fea0003800000 */
.L_x_41818:
        /* <DEDUP_REMOVED lines=11> */
.L_x_41822:
[----:B------:R-:W-:Y:S01]  /*2750*/  IMAD.MOV.U32 R8, RZ, RZ, R9 ;  /* 0x000000ffff087224 */ /* 0x000fe200078e0009 */
[----:B------:R-:W-:Y:S01]  /*2760*/  MOV R61, R60 ;  /* 0x0000003c003d7202 */ /* 0x000fe20000000f00 */
[----:B------:R-:W-:Y:S02]  /*2770*/  IMAD.MOV.U32 R10, RZ, RZ, R11 ;  /* 0x000000ffff0a7224 */ /* 0x000fe400078e000b */
[----:B------:R-:W-:Y:S02]  /*2780*/  IMAD.MOV.U32 R49, RZ, RZ, R48 ;  /* 0x000000ffff317224 */ /* 0x000fe400078e0030 */
.L_x_41823:
[----:B------:R-:W-:Y:S05]  /*2790*/  BSYNC B1 ;  /* 0x0000000000017941 */ /* 0x000fea0003800000 */
.L_x_41821:
        /* <DEDUP_REMOVED lines=11> */
.L_x_41825:
[----:B------:R-:W-:Y:S01]  /*2850*/  IMAD.MOV.U32 R9, RZ, RZ, R8 ;  /* 0x000000ffff097224 */ /* 0x000fe200078e0008 */
[----:B------:R-:W-:Y:S01]  /*2860*/  MOV R60, R63 ;  /* 0x0000003f003c7202 */ /* 0x000fe20000000f00 */
[----:B------:R-:W-:Y:S02]  /*2870*/  IMAD.MOV.U32 R11, RZ, RZ, R10 ;  /* 0x000000ffff0b7224 */ /* 0x000fe400078e000a */
[----:B------:R-:W-:Y:S02]  /*2880*/  IMAD.MOV.U32 R48, RZ, RZ, R47 ;  /* 0x000000ffff307224 */ /* 0x000fe400078e002f */
.L_x_41826:
[----:B------:R-:W-:Y:S05]  /*2890*/  BSYNC B1 ;  /* 0x0000000000017941 */ /* 0x000fea0003800000 */
.L_x_41824:
        /* <DEDUP_REMOVED lines=11> */
.L_x_41828:
[----:B------:R-:W-:Y:S01]  /*2950*/  IMAD.MOV.U32 R8, RZ, RZ, R9 ;  /* 0x000000ffff087224 */ /* 0x000fe200078e0009 */
[----:B------:R-:W-:Y:S01]  /*2960*/  MOV R63, R62 ;  /* 0x0000003e003f7202 */ /* 0x000fe20000000f00 */
[----:B------:R-:W-:Y:S02]  /*2970*/  IMAD.MOV.U32 R10, RZ, RZ, R11 ;  /* 0x000000ffff0a7224 */ /* 0x000fe400078e000b */
[----:B------:R-:W-:Y:S02]  /*2980*/  IMAD.MOV.U32 R47, RZ, RZ, R46 ;  /* 0x000000ffff2f7224 */ /* 0x000fe400078e002e */
.L_x_41829:
[----:B------:R-:W-:Y:S05]  /*2990*/  BSYNC B1 ;  /* 0x0000000000017941 */ /* 0x000fea0003800000 */
.L_x_41827:
        /* <DEDUP_REMOVED lines=11> */
.L_x_41831:
[----:B------:R-:W-:Y:S01]  /*2a50*/  IMAD.MOV.U32 R9, RZ, RZ, R8 ;  /* 0x000000ffff097224 */ /* 0x000fe200078e0008 */
[----:B------:R-:W-:Y:S01]  /*2a60*/  MOV R62, R65 ;  /* 0x00000041003e7202 */ /* 0x000fe20000000f00 */
[----:B------:R-:W-:Y:S02]  /*2a70*/  IMAD.MOV.U32 R11, RZ, RZ, R10 ;  /* 0x000000ffff0b7224 */ /* 0x000fe400078e000a */
[----:B------:R-:W-:Y:S02]  /*2a80*/  IMAD.MOV.U32 R46, RZ, RZ, R45 ;  /* 0x000000ffff2e7224 */ /* 0x000fe400078e002d */
.L_x_41832:
[----:B------:R-:W-:Y:S05]  /*2a90*/  BSYNC B1 ;  /* 0x0000000000017941 */ /* 0x000fea0003800000 */
.L_x_41830:
        /* <DEDUP_REMOVED lines=11> */
.L_x_41834:
[----:B------:R-:W-:Y:S01]  /*2b50*/  IMAD.MOV.U32 R8, RZ, RZ, R9 ;  /* 0x000000ffff087224 */ /* 0x000fe200078e0009 */
[----:B------:R-:W-:Y:S01]  /*2b60*/  MOV R65, R64 ;  /* 0x0000004000417202 */ /* 0x000fe20000000f00 */
[----:B------:R-:W-:Y:S02]  /*2b70*/  IMAD.MOV.U32 R10, RZ, RZ, R11 ;  /* 0x000000ffff0a7224 */ /* 0x000fe400078e000b */
[----:B------:R-:W-:Y:S02]  /*2b80*/  IMAD.MOV.U32 R45, RZ, RZ, R44 ;  /* 0x000000ffff2d7224 */ /* 0x000fe400078e002c */
.L_x_41835:
[----:B------:R-:W-:Y:S05]  /*2b90*/  BSYNC B1 ;  /* 0x0000000000017941 */ /* 0x000fea0003800000 */
.L_x_41833:
        /* <DEDUP_REMOVED lines=11> */
.L_x_41837:
[----:B------:R-:W-:Y:S01]  /*2c50*/  IMAD.MOV.U32 R9, RZ, RZ, R8 ;  /* 0x000000ffff097224 */ /* 0x000fe200078e0008 */
[----:B------:R-:W-:Y:S01]  /*2c60*/  MOV R64, R67 ;  /* 0x0000004300407202 */ /* 0x000fe20000000f00 */
[----:B------:R-:W-:Y:S02]  /*2c70*/  IMAD.MOV.U32 R11, RZ, RZ, R10 ;  /* 0x000000ffff0b7224 */ /* 0x000fe400078e000a */
[----:B------:R-:W-:Y:S02]  /*2c80*/  IMAD.MOV.U32 R44, RZ, RZ, R43 ;  /* 0x000000ffff2c7224 */ /* 0x000fe400078e002b */
.L_x_41838:
[----:B------:R-:W-:Y:S05]  /*2c90*/  BSYNC B1 ;  /* 0x0000000000017941 */ /* 0x000fea0003800000 */
.L_x_41836:
        /* <DEDUP_REMOVED lines=11> */
.L_x_41840:
[----:B------:R-:W-:Y:S01]  /*2d50*/  IMAD.MOV.U32 R8, RZ, RZ, R9 ;  /* 0x000000ffff087224 */ /* 0x000fe200078e0009 */
[----:B------:R-:W-:Y:S01]  /*2d60*/  MOV R67, R66 ;  /* 0x0000004200437202 */ /* 0x000fe20000000f00 */
[----:B------:R-:W-:Y:S02]  /*2d70*/  IMAD.MOV.U32 R10, RZ, RZ, R11 ;  /* 0x000000ffff0a7224 */ /* 0x000fe400078e000b */
[----:B------:R-:W-:Y:S02]  /*2d80*/  IMAD.MOV.U32 R43, RZ, RZ, R42 ;  /* 0x000000ffff2b7224 */ /* 0x000fe400078e002a */
.L_x_41841:
[----:B------:R-:W-:Y:S05]  /*2d90*/  BSYNC B1 ;  /* 0x0000000000017941 */ /* 0x000fea0003800000 */
.L_x_41839:
        /* <DEDUP_REMOVED lines=11> */
.L_x_41843:
[----:B------:R-:W-:Y:S01]  /*2e50*/  IMAD.MOV.U32 R9, RZ, RZ, R8 ;  /* 0x000000ffff097224 */ /* 0x000fe200078e0008 */
[----:B------:R-:W-:Y:S01]  /*2e60*/  MOV R66, R69 ;  /* 0x0000004500427202 */ /* 0x000fe20000000f00 */
[----:B------:R-:W-:Y:S02]  /*2e70*/  IMAD.MOV.U32 R11, RZ, RZ, R10 ;  /* 0x000000ffff0b7224 */ /* 0x000fe400078e000a */
[----:B------:R-:W-:Y:S02]  /*2e80*/  IMAD.MOV.U32 R42, RZ, RZ, R41 ;  /* 0x000000ffff2a7224 */ /* 0x000fe400078e0029 */
.L_x_41844:
[----:B------:R-:W-:Y:S05]  /*2e90*/  BSYNC B1 ;  /* 0x0000000000017941 */ /* 0x000fea0003800000 */
.L_x_41842:
        /* <DEDUP_REMOVED lines=11> */
.L_x_41846:
[----:B------:R-:W-:Y:S01]  /*2f50*/  IMAD.MOV.U32 R8, RZ, RZ, R9 ;  /* 0x000000ffff087224 */ /* 0x000fe200078e0009 */
[----:B------:R-:W-:Y:S01]  /*2f60*/  MOV R69, R68 ;  /* 0x0000004400457202 */ /* 0x000fe20000000f00 */
[----:B------:R-:W-:Y:S02]  /*2f70*/  IMAD.MOV.U32 R10, RZ, RZ, R11 ;  /* 0x000000ffff0a7224 */ /* 0x000fe400078e000b */
[----:B------:R-:W-:Y:S02]  /*2f80*/  IMAD.MOV.U32 R41, RZ, RZ, R40 ;  /* 0x000000ffff297224 */ /* 0x000fe400078e0028 */
.L_x_41847:
[----:B------:R-:W-:Y:S05]  /*2f90*/  BSYNC B1 ;  /* 0x0000000000017941 */ /* 0x000fea0003800000 */
.L_x_41845:
        /* <DEDUP_REMOVED lines=11> */
.L_x_41849:
[----:B------:R-:W-:Y:S01]  /*3050*/  IMAD.MOV.U32 R9, RZ, RZ, R8 ;  /* 0x000000ffff097224 */ /* 0x000fe200078e0008 */
[----:B------:R-:W-:Y:S01]  /*3060*/  MOV R68, R71 ;  /* 0x0000004700447202 */ /* 0x000fe20000000f00 */
[----:B------:R-:W-:Y:S02]  /*3070*/  IMAD.MOV.U32 R11, RZ, RZ, R10 ;  /* 0x000000ffff0b7224 */ /* 0x000fe400078e000a */
[----:B------:R-:W-:Y:S02]  /*3080*/  IMAD.MOV.U32 R40, RZ, RZ, R39 ;  /* 0x000000ffff287224 */ /* 0x000fe400078e0027 */
.L_x_41850:
[----:B------:R-:W-:Y:S05]  /*3090*/  BSYNC B1 ;  /* 0x0000000000017941 */ /* 0x000fea0003800000 */
.L_x_41848:
        /* <DEDUP_REMOVED lines=11> */
.L_x_41852:
[----:B------:R-:W-:Y:S01]  /*3150*/  IMAD.MOV.U32 R8, RZ, RZ, R9 ;  /* 0x000000ffff087224 */ /* 0x000fe200078e0009 */
[----:B------:R-:W-:Y:S01]  /*3160*/  MOV R71, R70 ;  /* 0x0000004600477202 */ /* 0x000fe20000000f00 */
[----:B------:R-:W-:Y:S02]  /*3170*/  IMAD.MOV.U32 R10, RZ, RZ, R11 ;  /* 0x000000ffff0a7224 */ /* 0x000fe400078e000b */
[----:B------:R-:W-:Y:S02]  /*3180*/  IMAD.MOV.U32 R39, RZ, RZ, R38 ;  /* 0x000000ffff277224 */ /* 0x000fe400078e0026 */
.L_x_41853:
[----:B------:R-:W-:Y:S05]  /*3190*/  BSYNC B1 ;  /* 0x0000000000017941 */ /* 0x000fea0003800000 */
.L_x_41851:
        /* <DEDUP_REMOVED lines=11> */
.L_x_41855:
[----:B------:R-:W-:Y:S01]  /*3250*/  IMAD.MOV.U32 R9, RZ, RZ, R8 ;  /* 0x000000ffff097224 */ /* 0x000fe200078e0008 */
[----:B------:R-:W-:Y:S01]  /*3260*/  MOV R70, R73 ;  /* 0x0000004900467202 */ /* 0x000fe20000000f00 */
[----:B------:R-:W-:Y:S02]  /*3270*/  IMAD.MOV.U32 R11, RZ, RZ, R10 ;  /* 0x000000ffff0b7224 */ /* 0x000fe400078e000a */
[----:B------:R-:W-:Y:S02]  /*3280*/  IMAD.MOV.U32 R38, RZ, RZ, R37 ;  /* 0x000000ffff267224 */ /* 0x000fe400078e0025 */
.L_x_41856:
[----:B------:R-:W-:Y:S05]  /*3290*/  BSYNC B1 ;  /* 0x0000000000017941 */ /* 0x000fea0003800000 */
.L_x_41854:
        /* <DEDUP_REMOVED lines=11> */
.L_x_41858:
[----:B------:R-:W-:Y:S01]  /*3350*/  IMAD.MOV.U32 R8, RZ, RZ, R9 ;  /* 0x000000ffff087224 */ /* 0x000fe200078e0009 */
[----:B------:R-:W-:Y:S01]  /*3360*/  MOV R73, R72 ;  /* 0x0000004800497202 */ /* 0x000fe20000000f00 */
[----:B------:R-:W-:Y:S02]  /*3370*/  IMAD.MOV.U32 R10, RZ, RZ, R11 ;  /* 0x000000ffff0a7224 */ /* 0x000fe400078e000b */
[----:B------:R-:W-:Y:S02]  /*3380*/  IMAD.MOV.U32 R37, RZ, RZ, R36 ;  /* 0x000000ffff257224 */ /* 0x000fe400078e0024 */
.L_x_41859:
[----:B------:R-:W-:Y:S05]  /*3390*/  BSYNC B1 ;  /* 0x0000000000017941 */ /* 0x000fea0003800000 */
.L_x_41857:
        /* <DEDUP_REMOVED lines=11> */
.L_x_41861:
[----:B------:R-:W-:Y:S01]  /*3450*/  IMAD.MOV.U32 R9, RZ, RZ, R8 ;  /* 0x000000ffff097224 */ /* 0x000fe200078e0008 */
[----:B------:R-:W-:Y:S01]  /*3460*/  MOV R72, R75 ;  /* 0x0000004b00487202 */ /* 0x000fe20000000f00 */
[----:B------:R-:W-:Y:S02]  /*3470*/  IMAD.MOV.U32 R11, RZ, RZ, R10 ;  /* 0x000000ffff0b7224 */ /* 0x000fe400078e000a */
[----:B------:R-:W-:Y:S02]  /*3480*/  IMAD.MOV.U32 R36, RZ, RZ, R35 ;  /* 0x000000ffff247224 */ /* 0x000fe400078e0023 */
.L_x_41862:
[----:B------:R-:W-:Y:S05]  /*3490*/  BSYNC B1 ;  /* 0x0000000000017941 */ /* 0x000fea0003800000 */
.L_x_41860:
        /* <DEDUP_REMOVED lines=11> */
.L_x_41864:
[----:B------:R-:W-:Y:S01]  /*3550*/  IMAD.MOV.U32 R8, RZ, RZ, R9 ;  /* 0x000000ffff087224 */ /* 0x000fe200078e0009 */
[----:B------:R-:W-:Y:S01]  /*3560*/  MOV R75, R74 ;  /* 0x0000004a004b7202 */ /* 0x000fe20000000f00 */
[----:B------:R-:W-:Y:S02]  /*3570*/  IMAD.MOV.U32 R10, RZ, RZ, R11 ;  /* 0x000000ffff0a7224 */ /* 0x000fe400078e000b */
[----:B------:R-:W-:Y:S02]  /*3580*/  IMAD.MOV.U32 R35, RZ, RZ, R34 ;  /* 0x000000ffff237224 */ /* 0x000fe400078e0022 */
.L_x_41865:
[----:B------:R-:W-:Y:S05]  /*3590*/  BSYNC B1 ;  /* 0x0000000000017941 */ /* 0x000fea0003800000 */
.L_x_41863:
        /* <DEDUP_REMOVED lines=11> */
.L_x_41867:
[----:B------:R-:W-:Y:S01]  /*3650*/  IMAD.MOV.U32 R9, RZ, RZ, R8 ;  /* 0x000000ffff097224 */ /* 0x000fe200078e0008 */
[----:B------:R-:W-:Y:S01]  /*3660*/  MOV R74, R77 ;  /* 0x0000004d004a7202 */ /* 0x000fe20000000f00 */
[----:B------:R-:W-:Y:S02]  /*3670*/  IMAD.MOV.U32 R11, RZ, RZ, R10 ;  /* 0x000000ffff0b7224 */ /* 0x000fe400078e000a */
[----:B------:R-:W-:Y:S02]  /*3680*/  IMAD.MOV.U32 R34, RZ, RZ, R33 ;  /* 0x000000ffff227224 */ /* 0x000fe400078e0021 */
.L_x_41868:
[----:B------:R-:W-:Y:S05]  /*3690*/  BSYNC B1 ;  /* 0x0000000000017941 */ /* 0x000fea0003800000 */
.L_x_41866:
        /* <DEDUP_REMOVED lines=11> */
.L_x_41870:
[----:B------:R-:W-:Y:S01]  /*3750*/  IMAD.MOV.U32 R8, RZ, RZ, R9 ;  /* 0x000000ffff087224 */ /* 0x000fe200078e0009 */
[----:B------:R-:W-:Y:S01]  /*3760*/  MOV R77, R76 ;  /* 0x0000004c004d7202 */ /* 0x000fe20000000f00 */
[----:B------:R-:W-:Y:S02]  /*3770*/  IMAD.MOV.U32 R10, RZ, RZ, R11 ;  /* 0x000000ffff0a7224 */ /* 0x000fe400078e000b */
[----:B------:R-:W-:Y:S02]  /*3780*/  IMAD.MOV.U32 R33, RZ, RZ, R32 ;  /* 0x000000ffff217224 */ /* 0x000fe400078e0020 */
.L_x_41871:
[----:B------:R-:W-:Y:S05]  /*3790*/  BSYNC B1 ;  /* 0x0000000000017941 */ /* 0x000fea0003800000 */
.L_x_41869:
        /* <DEDUP_REMOVED lines=11> */
.L_x_41873:
[----:B------:R-:W-:Y:S01]  /*3850*/  IMAD.MOV.U32 R9, RZ, RZ, R8 ;  /* 0x000000ffff097224 */ /* 0x000fe200078e0008 */
[----:B------:R-:W-:Y:S01]  /*3860*/  MOV R76, R79 ;  /* 0x0000004f004c7202 */ /* 0x000fe20000000f00 */
[----:B------:R-:W-:Y:S02]  /*3870*/  IMAD.MOV.U32 R11, RZ, RZ, R10 ;  /* 0x000000ffff0b7224 */ /* 0x000fe400078e000a */
[----:B------:R-:W-:Y:S02]  /*3880*/  IMAD.MOV.U32 R32, RZ, RZ, R31 ;  /* 0x000000ffff207224 */ /* 0x000fe400078e001f */
.L_x_41874:
[----:B------:R-:W-:Y:S05]  /*3890*/  BSYNC B1 ;  /* 0x0000000000017941 */ /* 0x000fea0003800000 */
.L_x_41872:
        /* <DEDUP_REMOVED lines=11> */
.L_x_41876:
[----:B------:R-:W-:Y:S01]  /*3950*/  IMAD.MOV.U32 R8, RZ, RZ, R9 ;  /* 0x000000ffff087224 */ /* 0x000fe200078e0009 */
[----:B------:R-:W-:Y:S01]  /*3960*/  MOV R79, R78 ;  /* 0x0000004e004f7202 */ /* 0x000fe20000000f00 */
[----:B------:R-:W-:Y:S02]  /*3970*/  IMAD.MOV.U32 R10, RZ, RZ, R11 ;  /* 0x000000ffff0a7224 */ /* 0x000fe400078e000b */
[----:B------:R-:W-:Y:S02]  /*3980*/  IMAD.MOV.U32 R31, RZ, RZ, R30 ;  /* 0x000000ffff1f7224 */ /* 0x000fe400078e001e */
.L_x_41877:
[----:B------:R-:W-:Y:S05]  /*3990*/  BSYNC B1 ;  /* 0x0000000000017941 */ /* 0x000fea0003800000 */
.L_x_41875:
        /* <DEDUP_REMOVED lines=11> */
.L_x_41879:
[----:B------:R-:W-:Y:S01]  /*3a50*/  IMAD.MOV.U32 R9, RZ, RZ, R8 ;  /* 0x000000ffff097224 */ /* 0x000fe200078e0008 */
[----:B------:R-:W-:Y:S01]  /*3a60*/  MOV R78, R81 ;  /* 0x00000051004e7202 */ /* 0x000fe20000000f00 */
[----:B------:R-:W-:Y:S02]  /*3a70*/  IMAD.MOV.U32 R11, RZ, RZ, R10 ;  /* 0x000000ffff0b7224 */ /* 0x000fe400078e000a */
[----:B------:R-:W-:Y:S02]  /*3a80*/  IMAD.MOV.U32 R30, RZ, RZ, R29 ;  /* 0x000000ffff1e7224 */ /* 0x000fe400078e001d */
.L_x_41880:
[----:B------:R-:W-:Y:S05]  /*3a90*/  BSYNC B1 ;  /* 0x0000000000017941 */ /* 0x000fea0003800000 */
.L_x_41878:
        /* <DEDUP_REMOVED lines=11> */
.L_x_41882:
[----:B------:R-:W-:Y:S01]  /*3b50*/  IMAD.MOV.U32 R8, RZ, RZ, R9 ;  /* 0x000000ffff087224 */ /* 0x000fe200078e0009 */
[----:B------:R-:W-:Y:S01]  /*3b60*/  MOV R81, R80 ;  /* 0x0000005000517202 */ /* 0x000fe20000000f00 */
[----:B------:R-:W-:Y:S02]  /*3b70*/  IMAD.MOV.U32 R10, RZ, RZ, R11 ;  /* 0x000000ffff0a7224 */ /* 0x000fe400078e000b */
[----:B------:R-:W-:Y:S02]  /*3b80*/  IMAD.MOV.U32 R29, RZ, RZ, R28 ;  /* 0x000000ffff1d7224 */ /* 0x000fe400078e001c */
.L_x_41883:
[----:B------:R-:W-:Y:S05]  /*3b90*/  BSYNC B1 ;  /* 0x0000000000017941 */ /* 0x000fea0003800000 */
.L_x_41881:
        /* <DEDUP_REMOVED lines=11> */
.L_x_41885:
[----:B------:R-:W-:Y:S01]  /*3c50*/  IMAD.MOV.U32 R9, RZ, RZ, R8 ;  /* 0x000000ffff097224 */ /* 0x000fe200078e0008 */
[----:B------:R-:W-:Y:S01]  /*3c60*/  MOV R80, R83 ;  /* 0x0000005300507202 */ /* 0x000fe20000000f00 */
[----:B------:R-:W-:Y:S02]  /*3c70*/  IMAD.MOV.U32 R11, RZ, RZ, R10 ;  /* 0x000000ffff0b7224 */ /* 0x000fe400078e000a */
[----:B------:R-:W-:Y:S02]  /*3c80*/  IMAD.MOV.U32 R28, RZ, RZ, R27 ;  /* 0x000000ffff1c7224 */ /* 0x000fe400078e001b */
.L_x_41886:
[----:B------:R-:W-:Y:S05]  /*3c90*/  BSYNC B1 ;  /* 0x0000000000017941 */ /* 0x000fea0003800000 */
.L_x_41884:
        /* <DEDUP_REMOVED lines=11> */
.L_x_41888:
[----:B------:R-:W-:Y:S01]  /*3d50*/  IMAD.MOV.U32 R8, RZ, RZ, R9 ;  /* 0x000000ffff087224 */ /* 0x000fe200078e0009 */
[----:B------:R-:W-:Y:S01]  /*3d60*/  MOV R83, R82 ;  /* 0x0000005200537202 */ /* 0x000fe20000000f00 */
[----:B------:R-:W-:Y:S02]  /*3d70*/  IMAD.MOV.U32 R10, RZ, RZ, R11 ;  /* 0x000000ffff0a7224 */ /* 0x000fe400078e000b */
[----:B------:R-:W-:Y:S02]  /*3d80*/  IMAD.MOV.U32 R27, RZ, RZ, R26 ;  /* 0x000000ffff1b7224 */ /* 0x000fe400078e001a */
.L_x_41889:
[----:B------:R-:W-:Y:S05]  /*3d90*/  BSYNC B1 ;  /* 0x0000000000017941 */ /* 0x000fea0003800000 */
.L_x_41887:
        /* <DEDUP_REMOVED lines=11> */
.L_x_41891:
[----:B------:R-:W-:Y:S01]  /*3e50*/  IMAD.MOV.U32 R9, RZ, RZ, R8 ;  /* 0x000000ffff097224 */ /* 0x000fe200078e0008 */
[----:B------:R-:W-:Y:S01]  /*3e60*/  MOV R82, R87 ;  /* 0x0000005700527202 */ /* 0x000fe20000000f00 */
[----:B------:R-:W-:Y:S02]  /*3e70*/  IMAD.MOV.U32 R11, RZ, RZ, R10 ;  /* 0x000000ffff0b7224 */ /* 0x000fe400078e000a */
[----:B------:R-:W-:Y:S02]  /*3e80*/  IMAD.MOV.U32 R26, RZ, RZ, R25 ;  /* 0x000000ffff1a7224 */ /* 0x000fe400078e0019 */
.L_x_41892:
[----:B------:R-:W-:Y:S05]  /*3e90*/  BSYNC B1 ;  /* 0x0000000000017941 */ /* 0x000fea0003800000 */
.L_x_41890:
        /* <DEDUP_REMOVED lines=11> */
.L_x_41894:
[----:B------:R-:W-:Y:S01]  /*3f50*/  IMAD.MOV.U32 R87, RZ, RZ, R86 ;  /* 0x000000ffff577224 */ /* 0x000fe200078e0056 */
[----:B------:R-:W-:Y:S01]  /*3f60*/  MOV R8, R9 ;  /* 0x0000000900087202 */ /* 0x000fe20000000f00 */
[----:B------:R-:W-:Y:S02]  /*3f70*/  IMAD.MOV.U32 R25, RZ, RZ, R24 ;  /* 0x000000ffff197224 */ /* 0x000fe400078e0018 */
[----:B------:R-:W-:Y:S02]  /*3f80*/  IMAD.MOV.U32 R86, RZ, RZ, R9 ;  /* 0x000000ffff567224 */ /* 0x000fe400078e0009 */
[--C-:B------:R-:W-:Y:S02]  /*3f90*/  IMAD.MOV.U32 R10, RZ, RZ, R11.reuse ;  /* 0x000000ffff0a7224 */ /* 0x100fe400078e000b */
[----:B------:R-:W-:Y:S02]  /*3fa0*/  IMAD.MOV.U32 R24, RZ, RZ, R11 ;  /* 0x000000ffff187224 */ /* 0x000fe400078e000b */
.L_x_41895:
[----:B------:R-:W-:Y:S05]  /*3fb0*/  BSYNC B1 ;  /* 0x0000000000017941 */ /* 0x000fea0003800000 */
.L_x_41893:
[----:B------:R-:W-:Y:S01]  /*3fc0*/  IADD3 R4, R4, 0x4, RZ ;  /* 0x0000000404047810 */ /* 0x000fe20007ffe0ff */
[----:B------:R-:W-:Y:S01]  /*3fd0*/  @!P1 CALL.REL.NOINC `(.L_x_41896) ;  /* 0x0000001000009944 */ /* 0x000fe20003c00000 */
[----:B------:R-:W-:Y:S05]  /*3fe0*/  BRA `(.L_x_41897) ;  /* 0xffffe02000007947 */ /* 0x000fea000383ffff */
.L_x_41896:
[----:B------:R-:W-:Y:S01]  /*3ff0*/  FADD.FTZ R84, R84, R7 ;  /* 0x0000000754547221 */ /* 0x000fe20000010000 */
[----:B------:R-:W-:Y:S01]  /*4000*/  MOV R85, R6 ;  /* 0x0000000600557202 */ /* 0x000fe20000000f00 */
[----:B------:R-:W-:-:S02]  /*4010*/  IMAD.MOV.U32 R86, RZ, RZ, R8 ;  /* 0x000000ffff567224 */ /* 0x000fc400078e0008 */
[----:B------:R-:W-:Y:S02]  /*4020*/  IMAD.MOV.U32 R24, RZ, RZ, R10 ;  /* 0x000000ffff187224 */ /* 0x000fe400078e000a */
.L_x_41802:
[----:B0-----:R-:W-:Y:S05]  /*4030*/  BSYNC B0 ;  /* 0x0000000000007941 */ /* 0x001fea0003800000 */
.L_x_41801:
        /* <DEDUP_REMOVED lines=113> */
.L_x_41994:
        /* <DEDUP_REMOVED lines=20> */
.L_x_41901:
[----:B------:R-:W-:Y:S02]  /*4890*/  IMAD.MOV.U32 R8, RZ, RZ, R3 ;  /* 0x000000ffff087224 */ /* 0x000fe400078e0003 */
[----:B------:R-:W-:Y:S01]  /*48a0*/  IMAD.MOV.U32 R10, RZ, RZ, R55 ;  /* 0x000000ffff0a7224 */ /* 0x000fe200078e0037 */
[----:B------:R-:W-:Y:S01]  /*48b0*/  MOV R55, R54 ;  /* 0x0000003600377202 */ /* 0x000fe20000000f00 */
[----:B------:R-:W-:Y:S02]  /*48c0*/  IMAD.MOV.U32 R3, RZ, RZ, R2 ;  /* 0x000000ffff037224 */ /* 0x000fe400078e0002 */
.L_x_41902:
[----:B------:R-:W-:Y:S05]  /*48d0*/  BSYNC B1 ;  /* 0x0000000000017941 */ /* 0x000fea0003800000 */
.L_x_41900:
        /* <DEDUP_REMOVED lines=11> */
.L_x_41904:
[----:B------:R-:W-:Y:S01]  /*4990*/  IMAD.MOV.U32 R9, RZ, RZ, R8 ;  /* 0x000000ffff097224 */ /* 0x000fe200078e0008 */
[----:B------:R-:W-:Y:S01]  /*49a0*/  MOV R54, R53 ;  /* 0x0000003500367202 */ /* 0x000fe20000000f00 */
[----:B------:R-:W-:Y:S02]  /*49b0*/  IMAD.MOV.U32 R11, RZ, RZ, R10 ;  /* 0x000000ffff0b7224 */ /* 0x000fe400078e000a */
[----:B------:R-:W-:Y:S02]  /*49c0*/  IMAD.MOV.U32 R2, RZ, RZ, R57 ;  /* 0x000000ffff027224 */ /* 0x000fe400078e0039 */
.L_x_41905:
[----:B------:R-:W-:Y:S05]  /*49d0*/  BSYNC B1 ;  /* 0x0000000000017941 */ /* 0x000fea0003800000 */
.L_x_41903:
        /* <DEDUP_REMOVED lines=11> */
.L_x_41907:
[----:B------:R-:W-:Y:S01]  /*4a90*/  IMAD.MOV.U32 R8, RZ, RZ, R9 ;  /* 0x000000ffff087224 */ /* 0x000fe200078e0009 */
[----:B------:R-:W-:Y:S01]  /*4aa0*/  MOV R53, R52 ;  /* 0x0000003400357202 */ /* 0x000fe20000000f00 */
[----:B------:R-:W-:Y:S02]  /*4ab0*/  IMAD.MOV.U32 R10, RZ, RZ, R11 ;  /* 0x000000ffff0a7224 */ /* 0x000fe400078e000b */
[----:B------:R-:W-:Y:S02]  /*4ac0*/  IMAD.MOV.U32 R57, RZ, RZ, R56 ;  /* 0x000000ffff397224 */ /* 0x000fe400078e0038 */
.L_x_41908:
[----:B------:R-:W-:Y:S05]  /*4ad0*/  BSYNC B1 ;  /* 0x0000000000017941 */ /* 0x000fea0003800000 */
.L_x_41906:
        /* <DEDUP_REMOVED lines=11> */
.L_x_41910:
[----:B------:R-:W-:Y:S01]  /*4b90*/  IMAD.MOV.U32 R9, RZ, RZ, R8 ;  /* 0x000000ffff097224 */ /* 0x000fe200078e0008 */
[----:B------:R-:W-:Y:S01]  /*4ba0*/  MOV R52, R51 ;  /* 0x0000003300347202 */ /* 0x000fe20000000f00 */
[----:B------:R-:W-:Y:S02]  /*4bb0*/  IMAD.MOV.U32 R11, RZ, RZ, R10 ;  /* 0x000000ffff0b7224 */ /* 0x000fe400078e000a */
[----:B------:R-:W-:Y:S02]  /*4bc0*/  IMAD.MOV.U32 R56, RZ, RZ, R59 ;  /* 0x000000ffff387224 */ /* 0x000fe400078e003b */
.L_x_41911:
[----:B------:R-:W-:Y:S05]  /*4bd0*/  BSYNC B1 ;  /* 0x0000000000017941 */ /* 0x000fea0003800000 */
.L_x_41909:
        /* <DEDUP_REMOVED lines=11> */
.L_x_41913:
[----:B------:R-:W-:Y:S01]  /*4c90*/  IMAD.MOV.U32 R8, RZ, RZ, R9 ;  /* 0x000000ffff087224 */ /* 0x000fe200078e0009 */
[----:B------:R-:W-:Y:S01]  /*4ca0*/  MOV R51, R50 ;  /* 0x0000003200337202 */ /* 0x000fe20000000f00 */
[----:B------:R-:W-:Y:S02]  /*4cb0*/  IMAD.MOV.U32 R10, RZ, RZ, R11 ;  /* 0x000000ffff0a7224 */ /* 0x000fe400078e000b */
[----:B------:R-:W-:Y:S02]  /*4cc0*/  IMAD.MOV.U32 R59, RZ, RZ, R58 ;  /* 0x000000ffff3b7224 */ /* 0x000fe400078e003a */
.L_x_41914:
[----:B------:R-:W-:Y:S05]  /*4cd0*/  BSYNC B1 ;  /* 0x0000000000017941 */ /* 0x000fea0003800000 */
.L_x_41912:
        /* <DEDUP_REMOVED lines=11> */
.L_x_41916:
[----:B------:R-:W-:Y:S01]  /*4d90*/  IMAD.MOV.U32 R9, RZ, RZ, R8 ;  /* 0x000000ffff097224 */ /* 0x000fe200078e0008 */
[----:B------:R-:W-:Y:S01]  /*4da0*/  MOV R50, R49 ;  /* 0x0000003100327202 */ /* 0x000fe20000000f00 */
[----:B------:R-:W-:Y:S02]  /*4db0*/  IMAD.MOV.U32 R11, RZ, RZ, R10 ;  /* 0x000000ffff0b7224 */ /* 0x000fe400078e000a */
[----:B------:R-:W-:Y:S02]  /*4dc0*/  IMAD.MOV.U32 R58, RZ, RZ, R61 ;  /* 0x000000ffff3a7224 */ /* 0x000fe400078e003d */
.L_x_41917:
[----:B------:R-:W-:Y:S05]  /*4dd0*/  BSYNC B1 ;  /* 0x0000000000017941 */ /* 0x000fea0003800000 */
.L_x_41915:
        /* <DEDUP_REMOVED lines=11> */
.L_x_41919:
[----:B------:R-:W-:Y:S01]  /*4e90*/  IMAD.MOV.U32 R8, RZ, RZ, R9 ;  /* 0x000000ffff087224 */ /* 0x000fe200078e0009 */
[----:B------:R-:W-:Y:S01]  /*4ea0*/  MOV R49, R48 ;  /* 0x0000003000317202 */ /* 0x000fe20000000f00 */
[----:B------:R-:W-:Y:S02]  /*4eb0*/  IMAD.MOV.U32 R10, RZ, RZ, R11 ;  /* 0x000000ffff0a7224 */ /* 0x000fe400078e000b */
[----:B------:R-:W-:Y:S02]  /*4ec0*/  IMAD.MOV.U32 R61, RZ, RZ, R60 ;  /* 0x000000ffff3d7224 */ /* 0x000fe400078e003c */
.L_x_41920:
[----:B------:R-:W-:Y:S05]  /*4ed0*/  BSYNC B1 ;  /* 0x0000000000017941 */ /* 0x000fea0003800000 */
.L_x_41918:
        /* <DEDUP_REMOVED lines=11> */
.L_x_41922:
[----:B------:R-:W-:Y:S01]  /*4f90*/  IMAD.MOV.U32 R9, RZ, RZ, R8 ;  /* 0x000000ffff097224 */ /* 0x000fe200078e0008 */
[----:B------:R-:W-:Y:S01]  /*4fa0*/  MOV R48, R47 ;  /* 0x0000002f00307202 */ /* 0x000fe20000000f00 */
[----:B------:R-:W-:Y:S02]  /*4fb0*/  IMAD.MOV.U32 R11, RZ, RZ, R10 ;  /* 0x000000ffff0b7224 */ /* 0x000fe400078e000a */
[----:B------:R-:W-:Y:S02]  /*4fc0*/  IMAD.MOV.U32 R60, RZ, RZ, R63 ;  /* 0x000000ffff3c7224 */ /* 0x000fe400078e003f */
.L_x_41923:
[----:B------:R-:W-:Y:S05]  /*4fd0*/  BSYNC B1 ;  /* 0x0000000000017941 */ /* 0x000fea0003800000 */
.L_x_41921:
        /* <DEDUP_REMOVED lines=11> */
.L_x_41925:
[----:B------:R-:W-:Y:S01]  /*5090*/  IMAD.MOV.U32 R8, RZ, RZ, R9 ;  /* 0x000000ffff087224 */ /* 0x000fe200078e0009 */
[----:B------:R-:W-:Y:S01]  /*50a0*/  MOV R47, R46 ;  /* 0x0000002e002f7202 */ /* 0x000fe20000000f00 */
[----:B------:R-:W-:Y:S02]  /*50b0*/  IMAD.MOV.U32 R10, RZ, RZ, R11 ;  /* 0x000000ffff0a7224 */ /* 0x000fe400078e000b */
[----:B------:R-:W-:Y:S02]  /*50c0*/  IMAD.MOV.U32 R63, RZ, RZ, R62 ;  /* 0x000000ffff3f7224 */ /* 0x000fe400078e003e */
.L_x_41926:
[----:B------:R-:W-:Y:S05]  /*50d0*/  BSYNC B1 ;  /* 0x0000000000017941 */ /* 0x000fea0003800000 */
.L_x_41924:
        /* <DEDUP_REMOVED lines=11> */
.L_x_41928:
[----:B------:R-:W-:Y:S01]  /*5190*/  IMAD.MOV.U32 R9, RZ, RZ, R8 ;  /* 0x000000ffff097224 */ /* 0x000fe200078e0008 */
[----:B------:R-:W-:Y:S01]  /*51a0*/  MOV R46, R45 ;  /* 0x0000002d002e7202 */ /* 0x000fe20000000f00 */
[----:B------:R-:W-:Y:S02]  /*51b0*/  IMAD.MOV.U32 R11, RZ, RZ, R10 ;  /* 0x000000ffff0b7224 */ /* 0x000fe400078e000a */
[----:B------:R-:W-:Y:S02]  /*51c0*/  IMAD.MOV.U32 R62, RZ, RZ, R65 ;  /* 0x000000ffff3e7224 */ /* 0x000fe400078e0041 */
.L_x_41929:
[----:B------:R-:W-:Y:S05]  /*51d0*/  BSYNC B1 ;  /* 0x0000000000017941 */ /* 0x000fea0003800000 */
.L_x_41927:
        /* <DEDUP_REMOVED lines=11> */
.L_x_41931:
[----:B------:R-:W-:Y:S01]  /*5290*/  IMAD.MOV.U32 R8, RZ, RZ, R9 ;  /* 0x000000ffff087224 */ /* 0x000fe200078e0009 */
[----:B------:R-:W-:Y:S01]  /*52a0*/  MOV R45, R44 ;  /* 0x0000002c002d7202 */ /* 0x000fe20000000f00 */
[----:B------:R-:W-:Y:S02]  /*52b0*/  IMAD.MOV.U32 R10, RZ, RZ, R11 ;  /* 0x000000ffff0a7224 */ /* 0x000fe400078e000b */
[----:B------:R-:W-:Y:S02]  /*52c0*/  IMAD.MOV.U32 R65, RZ, RZ, R64 ;  /* 0x000000ffff417224 */ /* 0x000fe400078e0040 */
.L_x_41932:
[----:B------:R-:W-:Y:S05]  /*52d0*/  BSYNC B1 ;  /* 0x0000000000017941 */ /* 0x000fea0003800000 */
.L_x_41930:
        /* <DEDUP_REMOVED lines=11> */
.L_x_41934:
[----:B------:R-:W-:Y:S01]  /*5390*/  IMAD.MOV.U32 R9, RZ, RZ, R8 ;  /* 0x000000ffff097224 */ /* 0x000fe200078e0008 */
[----:B------:R-:W-:Y:S01]  /*53a0*/  MOV R44, R43 ;  /* 0x0000002b002c7202 */ /* 0x000fe20000000f00 */
[----:B------:R-:W-:Y:S02]  /*53b0*/  IMAD.MOV.U32 R11, RZ, RZ, R10 ;  /* 0x000000ffff0b7224 */ /* 0x000fe400078e000a */
[----:B------:R-:W-:Y:S02]  /*53c0*/  IMAD.MOV.U32 R64, RZ, RZ, R67 ;  /* 0x000000ffff407224 */ /* 0x000fe400078e0043 */
.L_x_41935:
[----:B------:R-:W-:Y:S05]  /*53d0*/  BSYNC B1 ;  /* 0x0000000000017941 */ /* 0x000fea0003800000 */
.L_x_41933:
        /* <DEDUP_REMOVED lines=11> */
.L_x_41937:
[----:B------:R-:W-:Y:S01]  /*5490*/  IMAD.MOV.U32 R8, RZ, RZ, R9 ;  /* 0x000000ffff087224 */ /* 0x000fe200078e0009 */
[----:B------:R-:W-:Y:S01]  /*54a0*/  MOV R43, R42 ;  /* 0x0000002a002b7202 */ /* 0x000fe20000000f00 */
[----:B------:R-:W-:Y:S02]  /*54b0*/  IMAD.MOV.U32 R10, RZ, RZ, R11 ;  /* 0x000000ffff0a7224 */ /* 0x000fe400078e000b */
[----:B------:R-:W-:Y:S02]  /*54c0*/  IMAD.MOV.U32 R67, RZ, RZ, R66 ;  /* 0x000000ffff437224 */ /* 0x000fe400078e0042 */
.L_x_41938:
[----:B------:R-:W-:Y:S05]  /*54d0*/  BSYNC B1 ;  /* 0x0000000000017941 */ /* 0x000fea0003800000 */
.L_x_41936:
        /* <DEDUP_REMOVED lines=11> */
.L_x_41940:
[----:B------:R-:W-:Y:S01]  /*5590*/  IMAD.MOV.U32 R9, RZ, RZ, R8 ;  /* 0x000000ffff097224 */ /* 0x000fe200078e0008 */
[----:B------:R-:W-:Y:S01]  /*55a0*/  MOV R42, R41 ;  /* 0x00000029002a7202 */ /* 0x000fe20000000f00 */
[----:B------:R-:W-:Y:S02]  /*55b0*/  IMAD.MOV.U32 R11, RZ, RZ, R10 ;  /* 0x000000ffff0b7224 */ /* 0x000fe400078e000a */
[----:B------:R-:W-:Y:S02]  /*55c0*/  IMAD.MOV.U32 R66, RZ, RZ, R69 ;  /* 0x000000ffff427224 */ /* 0x000fe400078e0045 */
.L_x_41941:
[----:B------:R-:W-:Y:S05]  /*55d0*/  BSYNC B1 ;  /* 0x0000000000017941 */ /* 0x000fea0003800000 */
.L_x_41939:
        /* <DEDUP_REMOVED lines=11> */
.L_x_41943:
[----:B------:R-:W-:Y:S01]  /*5690*/  IMAD.MOV.U32 R8, RZ, RZ, R9 ;  /* 0x000000ffff087224 */ /* 0x000fe200078e0009 */
[----:B------:R-:W-:Y:S01]  /*56a0*/  MOV R41, R40 ;  /* 0x0000002800297202 */ /* 0x000fe20000000f00 */
[----:B------:R-:W-:Y:S02]  /*56b0*/  IMAD.MOV.U32 R10, RZ, RZ, R11 ;  /* 0x000000ffff0a7224 */ /* 0x000fe400078e000b */
[----:B------:R-:W-:Y:S02]  /*56c0*/  IMAD.MOV.U32 R69, RZ, RZ, R68 ;  /* 0x000000ffff457224 */ /* 0x000fe400078e0044 */
.L_x_41944:
[----:B------:R-:W-:Y:S05]  /*56d0*/  BSYNC B1 ;  /* 0x0000000000017941 */ /* 0x000fea0003800000 */
.L_x_41942:
        /* <DEDUP_REMOVED lines=11> */
.L_x_41946:
[----:B------:R-:W-:Y:S01]  /*5790*/  IMAD.MOV.U32 R9, RZ, RZ, R8 ;  /* 0x000000ffff097224 */ /* 0x000fe200078e0008 */
[----:B------:R-:W-:Y:S01]  /*57a0*/  MOV R40, R39 ;  /* 0x0000002700287202 */ /* 0x000fe20000000f00 */
[----:B------:R-:W-:Y:S02]  /*57b0*/  IMAD.MOV.U32 R11, RZ, RZ, R10 ;  /* 0x000000ffff0b7224 */ /* 0x000fe400078e000a */
[----:B------:R-:W-:Y:S02]  /*57c0*/  IMAD.MOV.U32 R68, RZ, RZ, R71 ;  /* 0x000000ffff447224 */ /* 0x000fe400078e0047 */
.L_x_41947:
[----:B------:R-:W-:Y:S05]  /*57d0*/  BSYNC B1 ;  /* 0x0000000000017941 */ /* 0x000fea0003800000 */
.L_x_41945:
        /* <DEDUP_REMOVED lines=11> */
.L_x_41949:
[----:B------:R-:W-:Y:S01]  /*5890*/  IMAD.MOV.U32 R8, RZ, RZ, R9 ;  /* 0x000000ffff087224 */ /* 0x000fe200078e0009 */
[----:B------:R-:W-:Y:S01]  /*58a0*/  MOV R39, R38 ;  /* 0x0000002600277202 */ /* 0x000fe20000000f00 */
[----:B------:R-:W-:Y:S02]  /*58b0*/  IMAD.MOV.U32 R10, RZ, RZ, R11 ;  /* 0x000000ffff0a7224 */ /* 0x000fe400078e000b */
[----:B------:R-:W-:Y:S02]  /*58c0*/  IMAD.MOV.U32 R71, RZ, RZ, R70 ;  /* 0x000000ffff477224 */ /* 0x000fe400078e0046 */
.L_x_41950:
[----:B------:R-:W-:Y:S05]  /*58d0*/  BSYNC B1 ;  /* 0x0000000000017941 */ /* 0x000fea0003800000 */
.L_x_41948:
        /* <DEDUP_REMOVED lines=11> */
.L_x_41952:
[----:B------:R-:W-:Y:S01]  /*5990*/  IMAD.MOV.U32 R9, RZ, RZ, R8 ;  /* 0x000000ffff097224 */ /* 0x000fe200078e0008 */
[----:B------:R-:W-:Y:S01]  /*59a0*/  MOV R38, R37 ;  /* 0x0000002500267202 */ /* 0x000fe20000000f00 */
[----:B------:R-:W-:Y:S02]  /*59b0*/  IMAD.MOV.U32 R11, RZ, RZ, R10 ;  /* 0x000000ffff0b7224 */ /* 0x000fe400078e000a */
[----:B------:R-:W-:Y:S02]  /*59c0*/  IMAD.MOV.U32 R70, RZ, RZ, R73 ;  /* 0x000000ffff467224 */ /* 0x000fe400078e0049 */
.L_x_41953:
[----:B------:R-:W-:Y:S05]  /*59d0*/  BSYNC B1 ;  /* 0x0000000000017941 */ /* 0x000fea0003800000 */
.L_x_41951:
        /* <DEDUP_REMOVED lines=11> */
.L_x_41955:
[----:B------:R-:W-:Y:S01]  /*5a90*/  IMAD.MOV.U32 R8, RZ, RZ, R9 ;  /* 0x000000ffff087224 */ /* 0x000fe200078e0009 */
[----:B------:R-:W-:Y:S01]  /*5aa0*/  MOV R37, R36 ;  /* 0x0000002400257202 */ /* 0x000fe20000000f00 */
[----:B------:R-:W-:Y:S02]  /*5ab0*/  IMAD.MOV.U32 R10, RZ, RZ, R11 ;  /* 0x000000ffff0a7224 */ /* 0x000fe400078e000b */
[----:B------:R-:W-:Y:S02]  /*5ac0*/  IMAD.MOV.U32 R73, RZ, RZ, R72 ;  /* 0x000000ffff497224 */ /* 0x000fe400078e0048 */
.L_x_41956:
[----:B------:R-:W-:Y:S05]  /*5ad0*/  BSYNC B1 ;  /* 0x0000000000017941 */ /* 0x000fea0003800000 */
.L_x_41954:
        /* <DEDUP_REMOVED lines=11> */
.L_x_41958:
[----:B------:R-:W-:Y:S01]  /*5b90*/  IMAD.MOV.U32 R9, RZ, RZ, R8 ;  /* 0x000000ffff097224 */ /* 0x000fe200078e0008 */
[----:B------:R-:W-:Y:S01]  /*5ba0*/  MOV R36, R35 ;  /* 0x0000002300247202 */ /* 0x000fe20000000f00 */
[----:B------:R-:W-:Y:S02]  /*5bb0*/  IMAD.MOV.U32 R11, RZ, RZ, R10 ;  /* 0x000000ffff0b7224 */ /* 0x000fe400078e000a */
[----:B------:R-:W-:Y:S02]  /*5bc0*/  IMAD.MOV.U32 R72, RZ, RZ, R75 ;  /* 0x000000ffff487224 */ /* 0x000fe400078e004b */
.L_x_41959:
[----:B------:R-:W-:Y:S05]  /*5bd0*/  BSYNC B1 ;  /* 0x0000000000017941 */ /* 0x000fea0003800000 */
.L_x_41957:
        /* <DEDUP_REMOVED lines=11> */
.L_x_41961:
[----:B------:R-:W-:Y:S01]  /*5c90*/  IMAD.MOV.U32 R8, RZ, RZ, R9 ;  /* 0x000000ffff087224 */ /* 0x000fe200078e0009 */
[----:B------:R-:W-:Y:S01]  /*5ca0*/  MOV R35, R34 ;  /* 0x0000002200237202 */ /* 0x000fe20000000f00 */
[----:B------:R-:W-:Y:S02]  /*5cb0*/  IMAD.MOV.U32 R10, RZ, RZ, R11 ;  /* 0x000000ffff0a7224 */ /* 0x000fe400078e000b */
[----:B------:R-:W-:Y:S02]  /*5cc0*/  IMAD.MOV.U32 R75, RZ, RZ, R74 ;  /* 0x000000ffff4b7224 */ /* 0x000fe400078e004a */
.L_x_41962:
[----:B------:R-:W-:Y:S05]  /*5cd0*/  BSYNC B1 ;  /* 0x0000000000017941 */ /* 0x000fea0003800000 */
.L_x_41960:
        /* <DEDUP_REMOVED lines=11> */
.L_x_41964:
[----:B------:R-:W-:Y:S01]  /*5d90*/  IMAD.MOV.U32 R9, RZ, RZ, R8 ;  /* 0x000000ffff097224 */ /* 0x000fe200078e0008 */
[----:B------:R-:W-:Y:S01]  /*5da0*/  MOV R34, R33 ;  /* 0x0000002100227202 */ /* 0x000fe20000000f00 */
[----:B------:R-:W-:Y:S02]  /*5db0*/  IMAD.MOV.U32 R11, RZ, RZ, R10 ;  /* 0x000000ffff0b7224 */ /* 0x000fe400078e000a */
[----:B------:R-:W-:Y:S02]  /*5dc0*/  IMAD.MOV.U32 R74, RZ, RZ, R77 ;  /* 0x000000ffff4a7224 */ /* 0x000fe400078e004d */
.L_x_41965:
[----:B------:R-:W-:Y:S05]  /*5dd0*/  BSYNC B1 ;  /* 0x0000000000017941 */ /* 0x000fea0003800000 */
.L_x_41963:
        /* <DEDUP_REMOVED lines=11> */
.L_x_41967:
[----:B------:R-:W-:Y:S01]  /*5e90*/  IMAD.MOV.U32 R8, RZ, RZ, R9 ;  /* 0x000000ffff087224 */ /* 0x000fe200078e0009 */
[----:B------:R-:W-:Y:S01]  /*5ea0*/  MOV R33, R32 ;  /* 0x0000002000217202 */ /* 0x000fe20000000f00 */
[----:B------:R-:W-:Y:S02]  /*5eb0*/  IMAD.MOV.U32 R10, RZ, RZ, R11 ;  /* 0x000000ffff0a7224 */ /* 0x000fe400078e000b */
[----:B------:R-:W-:Y:S02]  /*5ec0*/  IMAD.MOV.U32 R77, RZ, RZ, R76 ;  /* 0x000000ffff4d7224 */ /* 0x000fe400078e004c */
.L_x_41968:
[----:B------:R-:W-:Y:S05]  /*5ed0*/  BSYNC B1 ;  /* 0x0000000000017941 */ /* 0x000fea0003800000 */
.L_x_41966:
        /* <DEDUP_REMOVED lines=11> */
.L_x_41970:
[----:B------:R-:W-:Y:S01]  /*5f90*/  IMAD.MOV.U32 R9, RZ, RZ, R8 ;  /* 0x000000ffff097224 */ /* 0x000fe200078e0008 */
[----:B------:R-:W-:Y:S01]  /*5fa0*/  MOV R32, R31 ;  /* 0x0000001f00207202 */ /* 0x000fe20000000f00 */
[----:B------:R-:W-:Y:S02]  /*5fb0*/  IMAD.MOV.U32 R11, RZ, RZ, R10 ;  /* 0x000000ffff0b7224 */ /* 0x000fe400078e000a */
[----:B------:R-:W-:Y:S02]  /*5fc0*/  IMAD.MOV.U32 R76, RZ, RZ, R79 ;  /* 0x000000ffff4c7224 */ /* 0x000fe400078e004f */
.L_x_41971:
[----:B------:R-:W-:Y:S05]  /*5fd0*/  BSYNC B1 ;  /* 0x0000000000017941 */ /* 0x000fea0003800000 */
.L_x_41969:
        /* <DEDUP_REMOVED lines=11> */
.L_x_41973:
[----:B------:R-:W-:Y:S01]  /*6090*/  IMAD.MOV.U32 R8, RZ, RZ, R9 ;  /* 0x000000ffff087224 */ /* 0x000fe200078e0009 */
[----:B------:R-:W-:Y:S01]  /*60a0*/  MOV R31, R30 ;  /* 0x0000001e001f7202 */ /* 0x000fe20000000f00 */
[----:B------:R-:W-:Y:S02]  /*60b0*/  IMAD.MOV.U32 R10, RZ, RZ, R11 ;  /* 0x000000ffff0a7224 */ /* 0x000fe400078e000b */
[----:B------:R-:W-:Y:S02]  /*60c0*/  IMAD.MOV.U32 R79, RZ, RZ, R78 ;  /* 0x000000ffff4f7224 */ /* 0x000fe400078e004e */
.L_x_41974:
[----:B------:R-:W-:Y:S05]  /*60d0*/  BSYNC B1 ;  /* 0x0000000000017941 */ /* 0x000fea0003800000 */
.L_x_41972:
        /* <DEDUP_REMOVED lines=11> */
.L_x_41976:
[----:B------:R-:W-:Y:S01]  /*6190*/  IMAD.MOV.U32 R9, RZ, RZ, R8 ;  /* 0x000000ffff097224 */ /* 0x000fe200078e0008 */
[----:B------:R-:W-:Y:S01]  /*61a0*/  MOV R30, R29 ;  /* 0x0000001d001e7202 */ /* 0x000fe20000000f00 */
[----:B------:R-:W-:Y:S02]  /*61b0*/  IMAD.MOV.U32 R11, RZ, RZ, R10 ;  /* 0x000000ffff0b7224 */ /* 0x000fe400078e000a */
[----:B------:R-:W-:Y:S02]  /*61c0*/  IMAD.MOV.U32 R78, RZ, RZ, R81 ;  /* 0x000000ffff4e7224 */ /* 0x000fe400078e0051 */
.L_x_41977:
[----:B------:R-:W-:Y:S05]  /*61d0*/  BSYNC B1 ;  /* 0x0000000000017941 */ /* 0x000fea0003800000 */
.L_x_41975:
        /* <DEDUP_REMOVED lines=11> */
.L_x_41979:
[----:B------:R-:W-:Y:S01]  /*6290*/  IMAD.MOV.U32 R8, RZ, RZ, R9 ;  /* 0x000000ffff087224 */ /* 0x000fe200078e0009 */
[----:B------:R-:W-:Y:S01]  /*62a0*/  MOV R29, R28 ;  /* 0x0000001c001d7202 */ /* 0x000fe20000000f00 */
[----:B------:R-:W-:Y:S02]  /*62b0*/  IMAD.MOV.U32 R10, RZ, RZ, R11 ;  /* 0x000000ffff0a7224 */ /* 0x000fe400078e000b */
[----:B------:R-:W-:Y:S02]  /*62c0*/  IMAD.MOV.U32 R81, RZ, RZ, R80 ;  /* 0x000000ffff517224 */ /* 0x000fe400078e0050 */
.L_x_41980:
[----:B------:R-:W-:Y:S05]  /*62d0*/  BSYNC B1 ;  /* 0x0000000000017941 */ /* 0x000fea0003800000 */
.L_x_41978:
        /* <DEDUP_REMOVED lines=11> */
.L_x_41982:
[----:B------:R-:W-:Y:S01]  /*6390*/  IMAD.MOV.U32 R9, RZ, RZ, R8 ;  /* 0x000000ffff097224 */ /* 0x000fe200078e0008 */
[----:B------:R-:W-:Y:S01]  /*63a0*/  MOV R28, R27 ;  /* 0x0000001b001c7202 */ /* 0x000fe20000000f00 */
[----:B------:R-:W-:Y:S02]  /*63b0*/  IMAD.MOV.U32 R11, RZ, RZ, R10 ;  /* 0x000000ffff0b7224 */ /* 0x000fe400078e000a */
[----:B------:R-:W-:Y:S02]  /*63c0*/  IMAD.MOV.U32 R80, RZ, RZ, R83 ;  /* 0x000000ffff507224 */ /* 0x000fe400078e0053 */
.L_x_41983:
[----:B------:R-:W-:Y:S05]  /*63d0*/  BSYNC B1 ;  /* 0x0000000000017941 */ /* 0x000fea0003800000 */
.L_x_41981:
        /* <DEDUP_REMOVED lines=11> */
.L_x_41985:
[----:B------:R-:W-:Y:S01]  /*6490*/  IMAD.MOV.U32 R8, RZ, RZ, R9 ;  /* 0x000000ffff087224 */ /* 0x000fe200078e0009 */
[----:B------:R-:W-:Y:S01]  /*64a0*/  MOV R27, R26 ;  /* 0x0000001a001b7202 */ /* 0x000fe20000000f00 */
[----:B------:R-:W-:Y:S02]  /*64b0*/  IMAD.MOV.U32 R10, RZ, RZ, R11 ;  /* 0x000000ffff0a7224 */ /* 0x000fe400078e000b */
[----:B------:R-:W-:Y:S02]  /*64c0*/  IMAD.MOV.U32 R83, RZ, RZ, R82 ;  /* 0x000000ffff537224 */ /* 0x000fe400078e0052 */
.L_x_41986:
[----:B------:R-:W-:Y:S05]  /*64d0*/  BSYNC B1 ;  /* 0x0000000000017941 */ /* 0x000fea0003800000 */
.L_x_41984:
        /* <DEDUP_REMOVED lines=11> */
.L_x_41988:
[----:B------:R-:W-:Y:S01]  /*6590*/  IMAD.MOV.U32 R9, RZ, RZ, R8 ;  /* 0x000000ffff097224 */ /* 0x000fe200078e0008 */
[----:B------:R-:W-:Y:S01]  /*65a0*/  MOV R26, R25 ;  /* 0x00000019001a7202 */ /* 0x000fe20000000f00 */
[----:B------:R-:W-:Y:S02]  /*65b0*/  IMAD.MOV.U32 R11, RZ, RZ, R10 ;  /* 0x000000ffff0b7224 */ /* 0x000fe400078e000a */
[----:B------:R-:W-:Y:S02]  /*65c0*/  IMAD.MOV.U32 R82, RZ, RZ, R87 ;  /* 0x000000ffff527224 */ /* 0x000fe400078e0057 */
.L_x_41989:
[----:B------:R-:W-:Y:S05]  /*65d0*/  BSYNC B1 ;  /* 0x0000000000017941 */ /* 0x000fea0003800000 */
.L_x_41987:
        /* <DEDUP_REMOVED lines=11> */
.L_x_41991:
[----:B------:R-:W-:Y:S01]  /*6690*/  IMAD.MOV.U32 R87, RZ, RZ, R86 ;  /* 0x000000ffff577224 */ /* 0x000fe200078e0056 */
[----:B------:R-:W-:Y:S01]  /*66a0*/  MOV R86, R9 ;  /* 0x0000000900567202 */ /* 0x000fe20000000f00 */
[----:B------:R-:W-:Y:S02]  /*66b0*/  IMAD.MOV.U32 R25, RZ, RZ, R24 ;  /* 0x000000ffff197224 */ /* 0x000fe400078e0018 */
[----:B------:R-:W-:Y:S02]  /*66c0*/  IMAD.MOV.U32 R8, RZ, RZ, R9 ;  /* 0x000000ffff087224 */ /* 0x000fe400078e0009 */
[--C-:B------:R-:W-:Y:S02]  /*66d0*/  IMAD.MOV.U32 R10, RZ, RZ, R11.reuse ;  /* 0x000000ffff0a7224 */ /* 0x100fe400078e000b */
[----:B------:R-:W-:Y:S02]  /*66e0*/  IMAD.MOV.U32 R24, RZ, RZ, R11 ;  /* 0x000000ffff187224 */ /* 0x000fe400078e000b */
.L_x_41992:
[----:B------:R-:W-:Y:S05]  /*66f0*/  BSYNC B1 ;  /* 0x0000000000017941 */ /* 0x000fea0003800000 */
.L_x_41990:
[----:B------:R-:W-:Y:S01]  /*6700*/  IADD3 R4, R4, 0x4, RZ ;  /* 0x0000000404047810 */ /* 0x000fe20007ffe0ff */
[----:B------:R-:W-:Y:S01]  /*6710*/  @!P1 CALL.REL.NOINC `(.L_x_41993) ;  /* 0x0000001000009944 */ /* 0x000fe20003c00000 */
[----:B------:R-:W-:Y:S05]  /*6720*/  BRA `(.L_x_41994) ;  /* 0xffffe02000007947 */ /* 0x000fea000383ffff */
.L_x_41993:
[----:B------:R-:W-:Y:S01]  /*6730*/  FADD.FTZ R84, R84, R7 ;  /* 0x0000000754547221 */ /* 0x000fe20000010000 */
[----:B------:R-:W-:Y:S01]  /*6740*/  MOV R86, R8 ;  /* 0x0000000800567202 */ /* 0x000fe20000000f00 */
[----:B------:R-:W-:-:S02]  /*6750*/  IMAD.MOV.U32 R85, RZ, RZ, R6 ;  /* 0x000000ffff557224 */ /* 0x000fc400078e0006 */
[----:B------:R-:W-:Y:S02]  /*6760*/  IMAD.MOV.U32 R24, RZ, RZ, R10 ;  /* 0x000000ffff187224 */ /* 0x000fe400078e000a */
.L_x_41899:
[----:B------:R-:W-:Y:S05]  /*6770*/  BSYNC B0 ;  /* 0x0000000000007941 */ /* 0x000fea0003800000 */
.L_x_41898:
        /* <DEDUP_REMOVED lines=113> */
.L_x_42091:
        /* <DEDUP_REMOVED lines=20> */
.L_x_41998:
[----:B------:R-:W-:Y:S01]  /*6fd0*/  MOV R8, R3 ;  /* 0x0000000300087202 */ /* 0x000fe20000000f00 */
[----:B------:R-:W-:Y:S02]  /*6fe0*/  IMAD.MOV.U32 R10, RZ, RZ, R55 ;  /* 0x000000ffff0a7224 */ /* 0x000fe400078e0037 */
[----:B------:R-:W-:Y:S02]  /*6ff0*/  IMAD.MOV.U32 R3, RZ, RZ, R2 ;  /* 0x000000ffff037224 */ /* 0x000fe400078e0002 */
[----:B------:R-:W-:Y:S02]  /*7000*/  IMAD.MOV.U32 R55, RZ, RZ, R54 ;  /* 0x000000ffff377224 */ /* 0x000fe400078e0036 */
.L_x_41999:
[----:B------:R-:W-:Y:S05]  /*7010*/  BSYNC B1 ;  /* 0x0000000000017941 */ /* 0x000fea0003800000 */
.L_x_41997:
        /* <DEDUP_REMOVED lines=11> */
.L_x_42001:
[----:B------:R-:W-:Y:S01]  /*70d0*/  MOV R9, R8 ;  /* 0x0000000800097202 */ /* 0x000fe20000000f00 */
[----:B------:R-:W-:Y:S02]  /*70e0*/  IMAD.MOV.U32 R11, RZ, RZ, R10 ;  /* 0x000000ffff0b7224 */ /* 0x000fe400078e000a */
[----:B------:R-:W-:Y:S02]  /*70f0*/  IMAD.MOV.U32 R2, RZ, RZ, R57 ;  /* 0x000000ffff027224 */ /* 0x000fe400078e0039 */
[----:B------:R-:W-:Y:S02]  /*7100*/  IMAD.MOV.U32 R54, RZ, RZ, R53 ;  /* 0x000000ffff367224 */ /* 0x000fe400078e0035 */
.L_x_42002:
[----:B------:R-:W-:Y:S05]  /*7110*/  BSYNC B1 ;  /* 0x0000000000017941 */ /* 0x000fea0003800000 */
.L_x_42000:
        /* <DEDUP_REMOVED lines=11> */
.L_x_42004:
[----:B------:R-:W-:Y:S01]  /*71d0*/  MOV R8, R9 ;  /* 0x0000000900087202 */ /* 0x000fe20000000f00 */
[----:B------:R-:W-:Y:S02]  /*71e0*/  IMAD.MOV.U32 R10, RZ, RZ, R11 ;  /* 0x000000ffff0a7224 */ /* 0x000fe400078e000b */
[----:B------:R-:W-:Y:S02]  /*71f0*/  IMAD.MOV.U32 R57, RZ, RZ, R56 ;  /* 0x000000ffff397224 */ /* 0x000fe400078e0038 */
[----:B------:R-:W-:Y:S02]  /*7200*/  IMAD.MOV.U32 R53, RZ, RZ, R52 ;  /* 0x000000ffff357224 */ /* 0x000fe400078e0034 */
.L_x_42005:
[----:B------:R-:W-:Y:S05]  /*7210*/  BSYNC B1 ;  /* 0x0000000000017941 */ /* 0x000fea0003800000 */
.L_x_42003:
        /* <DEDUP_REMOVED lines=11> */
.L_x_42007:
[----:B------:R-:W-:Y:S01]  /*72d0*/  MOV R9, R8 ;  /* 0x0000000800097202 */ /* 0x000fe20000000f00 */
[----:B------:R-:W-:Y:S02]  /*72e0*/  IMAD.MOV.U32 R11, RZ, RZ, R10 ;  /* 0x000000ffff0b7224 */ /* 0x000fe400078e000a */
[----:B------:R-:W-:Y:S02]  /*72f0*/  IMAD.MOV.U32 R56, RZ, RZ, R59 ;  /* 0x000000ffff387224 */ /* 0x000fe400078e003b */
[----:B------:R-:W-:Y:S02]  /*7300*/  IMAD.MOV.U32 R52, RZ, RZ, R51 ;  /* 0x000000ffff347224 */ /* 0x000fe400078e0033 */
.L_x_42008:
[----:B------:R-:W-:Y:S05]  /*7310*/  BSYNC B1 ;  /* 0x0000000000017941 */ /* 0x000fea0003800000 */
.L_x_42006:
        /* <DEDUP_REMOVED lines=11> */
.L_x_42010:
[----:B------:R-:W-:Y:S01]  /*73d0*/  MOV R8, R9 ;  /* 0x0000000900087202 */ /* 0x000fe20000000f00 */
[----:B------:R-:W-:Y:S02]  /*73e0*/  IMAD.MOV.U32 R10, RZ, RZ, R11 ;  /* 0x000000ffff0a7224 */ /* 0x000fe400078e000b */
[----:B------:R-:W-:Y:S02]  /*73f0*/  IMAD.MOV.U32 R59, RZ, RZ, R58 ;  /* 0x000000ffff3b7224 */ /* 0x000fe400078e003a */
[----:B------:R-:W-:Y:S02]  /*7400*/  IMAD.MOV.U32 R51, RZ, RZ, R50 ;  /* 0x000000ffff337224 */ /* 0x000fe400078e0032 */
.L_x_42011:
[----:B------:R-:W-:Y:S05]  /*7410*/  BSYNC B1 ;  /* 0x0000000000017941 */ /* 0x000fea0003800000 */
.L_x_42009:
        /* <DEDUP_REMOVED lines=11> */
.L_x_42013:
[----:B------:R-:W-:Y:S01]  /*74d0*/  MOV R9, R8 ;  /* 0x0000000800097202 */ /* 0x000fe20000000f00 */
[----:B------:R-:W-:Y:S02]  /*74e0*/  IMAD.MOV.U32 R11, RZ, RZ, R10 ;  /* 0x000000ffff0b7224 */ /* 0x000fe400078e000a */
[----:B------:R-:W-:Y:S02]  /*74f0*/  IMAD.MOV.U32 R58, RZ, RZ, R61 ;  /* 0x000000ffff3a7224 */ /* 0x000fe400078e003d */
[----:B------:R-:W-:Y:S02]  /*7500*/  IMAD.MOV.U32 R50, RZ, RZ, R49 ;  /* 0x000000ffff327224 */ /* 0x000fe400078e0031 */
.L_x_42014:
[----:B------:R-:W-:Y:S05]  /*7510*/  BSYNC B1 ;  /* 0x0000000000017941 */ /* 0x000fea0003800000 */
.L_x_42012:
        /* <DEDUP_REMOVED lines=11> */
.L_x_42016:
[----:B------:R-:W-:Y:S01]  /*75d0*/  MOV R8, R9 ;  /* 0x0000000900087202 */ /* 0x000fe20000000f00 */
[----:B------:R-:W-:Y:S02]  /*75e0*/  IMAD.MOV.U32 R10, RZ, RZ, R11 ;  /* 0x000000ffff0a7224 */ /* 0x000fe400078e000b */
[----:B------:R-:W-:Y:S02]  /*75f0*/  IMAD.MOV.U32 R61, RZ, RZ, R60 ;  /* 0x000000ffff3d7224 */ /* 0x000fe400078e003c */
[----:B------:R-:W-:Y:S02]  /*7600*/  IMAD.MOV.U32 R49, RZ, RZ, R48 ;  /* 0x000000ffff317224 */ /* 0x000fe400078e0030 */
.L_x_42017:
[----:B------:R-:W-:Y:S05]  /*7610*/  BSYNC B1 ;  /* 0x0000000000017941 */ /* 0x000fea0003800000 */
.L_x_42015:
        /* <DEDUP_REMOVED lines=11> */
.L_x_42019:
[----:B------:R-:W-:Y:S01]  /*76d0*/  MOV R9, R8 ;  /* 0x0000000800097202 */ /* 0x000fe20000000f00 */
[----:B------:R-:W-:Y:S02]  /*76e0*/  IMAD.MOV.U32 R11, RZ, RZ, R10 ;  /* 0x000000ffff0b7224 */ /* 0x000fe400078e000a */
[----:B------:R-:W-:Y:S02]  /*76f0*/  IMAD.MOV.U32 R60, RZ, RZ, R63 ;  /* 0x000000ffff3c7224 */ /* 0x000fe400078e003f */
[----:B------:R-:W-:Y:S02]  /*7700*/  IMAD.MOV.U32 R48, RZ, RZ, R47 ;  /* 0x000000ffff307224 */ /* 0x000fe400078e002f */
.L_x_42020:
[----:B------:R-:W-:Y:S05]  /*7710*/  BSYNC B1 ;  /* 0x0000000000017941 */ /* 0x000fea0003800000 */
.L_x_42018:
        /* <DEDUP_REMOVED lines=11> */
.L_x_42022:
[----:B------:R-:W-:Y:S01]  /*77d0*/  MOV R8, R9 ;  /* 0x0000000900087202 */ /* 0x000fe20000000f00 */
[----:B------:R-:W-:Y:S02]  /*77e0*/  IMAD.MOV.U32 R10, RZ, RZ, R11 ;  /* 0x000000ffff0a7224 */ /* 0x000fe400078e000b */
[----:B------:R-:W-:Y:S02]  /*77f0*/  IMAD.MOV.U32 R63, RZ, RZ, R62 ;  /* 0x000000ffff3f7224 */ /* 0x000fe400078e003e */
[----:B------:R-:W-:Y:S02]  /*7800*/  IMAD.MOV.U32 R47, RZ, RZ, R46 ;  /* 0x000000ffff2f7224 */ /* 0x000fe400078e002e */
.L_x_42023:
[----:B------:R-:W-:Y:S05]  /*7810*/  BSYNC B1 ;  /* 0x0000000000017941 */ /* 0x000fea0003800000 */
.L_x_42021:
        /* <DEDUP_REMOVED lines=11> */
.L_x_42025:
[----:B------:R-:W-:Y:S01]  /*78d0*/  MOV R9, R8 ;  /* 0x0000000800097202 */ /* 0x000fe20000000f00 */
[----:B------:R-:W-:Y:S02]  /*78e0*/  IMAD.MOV.U32 R11, RZ, RZ, R10 ;  /* 0x000000ffff0b7224 */ /* 0x000fe400078e000a */
[----:B------:R-:W-:Y:S02]  /*78f0*/  IMAD.MOV.U32 R62, RZ, RZ, R65 ;  /* 0x000000ffff3e7224 */ /* 0x000fe400078e0041 */
[----:B------:R-:W-:Y:S02]  /*7900*/  IMAD.MOV.U32 R46, RZ, RZ, R45 ;  /* 0x000000ffff2e7224 */ /* 0x000fe400078e002d */
.L_x_42026:
[----:B------:R-:W-:Y:S05]  /*7910*/  BSYNC B1 ;  /* 0x0000000000017941 */ /* 0x000fea0003800000 */
.L_x_42024:
        /* <DEDUP_REMOVED lines=11> */
.L_x_42028:
[----:B------:R-:W-:Y:S01]  /*79d0*/  MOV R8, R9 ;  /* 0x0000000900087202 */ /* 0x000fe20000000f00 */
[----:B------:R-:W-:Y:S02]  /*79e0*/  IMAD.MOV.U32 R10, RZ, RZ, R11 ;  /* 0x000000ffff0a7224 */ /* 0x000fe400078e000b */
[----:B------:R-:W-:Y:S02]  /*79f0*/  IMAD.MOV.U32 R65, RZ, RZ, R64 ;  /* 0x000000ffff417224 */ /* 0x000fe400078e0040 */
[----:B------:R-:W-:Y:S02]  /*7a00*/  IMAD.MOV.U32 R45, RZ, RZ, R44 ;  /* 0x000000ffff2d7224 */ /* 0x000fe400078e002c */
.L_x_42029:
[----:B------:R-:W-:Y:S05]  /*7a10*/  BSYNC B1 ;  /* 0x0000000000017941 */ /* 0x000fea0003800000 */
.L_x_42027:
        /* <DEDUP_REMOVED lines=11> */
.L_x_42031:
[----:B------:R-:W-:Y:S01]  /*7ad0*/  MOV R9, R8 ;  /* 0x0000000800097202 */ /* 0x000fe20000000f00 */
[----:B------:R-:W-:Y:S02]  /*7ae0*/  IMAD.MOV.U32 R11, RZ, RZ, R10 ;  /* 0x000000ffff0b7224 */ /* 0x000fe400078e000a */
[----:B------:R-:W-:Y:S02]  /*7af0*/  IMAD.MOV.U32 R64, RZ, RZ, R67 ;  /* 0x000000ffff407224 */ /* 0x000fe400078e0043 */
[----:B------:R-:W-:Y:S02]  /*7b00*/  IMAD.MOV.U32 R44, RZ, RZ, R43 ;  /* 0x000000ffff2c7224 */ /* 0x000fe400078e002b */
.L_x_42032:
[----:B------:R-:W-:Y:S05]  /*7b10*/  BSYNC B1 ;  /* 0x0000000000017941 */ /* 0x000fea0003800000 */
.L_x_42030:
        /* <DEDUP_REMOVED lines=11> */
.L_x_42034:
[----:B------:R-:W-:Y:S01]  /*7bd0*/  MOV R8, R9 ;  /* 0x0000000900087202 */ /* 0x000fe20000000f00 */
[----:B------:R-:W-:Y:S02]  /*7be0*/  IMAD.MOV.U32 R10, RZ, RZ, R11 ;  /* 0x000000ffff0a7224 */ /* 0x000fe400078e000b */
[----:B------:R-:W-:Y:S02]  /*7bf0*/  IMAD.MOV.U32 R67, RZ, RZ, R66 ;  /* 0x000000ffff437224 */ /* 0x000fe400078e0042 */
[----:B------:R-:W-:Y:S02]  /*7c00*/  IMAD.MOV.U32 R43, RZ, RZ, R42 ;  /* 0x000000ffff2b7224 */ /* 0x000fe400078e002a */
.L_x_42035:
[----:B------:R-:W-:Y:S05]  /*7c10*/  BSYNC B1 ;  /* 0x0000000000017941 */ /* 0x000fea0003800000 */
.L_x_42033:
        /* <DEDUP_REMOVED lines=11> */
.L_x_42037:
[----:B------:R-:W-:Y:S01]  /*7cd0*/  MOV R9, R8 ;  /* 0x0000000800097202 */ /* 0x000fe20000000f00 */
[----:B------:R-:W-:Y:S02]  /*7ce0*/  IMAD.MOV.U32 R11, RZ, RZ, R10 ;  /* 0x000000ffff0b7224 */ /* 0x000fe400078e000a */
[----:B------:R-:W-:Y:S02]  /*7cf0*/  IMAD.MOV.U32 R66, RZ, RZ, R69 ;  /* 0x000000ffff427224 */ /* 0x000fe400078e0045 */
[----:B------:R-:W-:Y:S02]  /*7d00*/  IMAD.MOV.U32 R42, RZ, RZ, R41 ;  /* 0x000000ffff2a7224 */ /* 0x000fe400078e0029 */
.L_x_42038:
[----:B------:R-:W-:Y:S05]  /*7d10*/  BSYNC B1 ;  /* 0x0000000000017941 */ /* 0x000fea0003800000 */
.L_x_42036:
        /* <DEDUP_REMOVED lines=11> */
.L_x_42040:
[----:B------:R-:W-:Y:S01]  /*7dd0*/  MOV R8, R9 ;  /* 0x0000000900087202 */ /* 0x000fe20000000f00 */
[----:B------:R-:W-:Y:S02]  /*7de0*/  IMAD.MOV.U32 R10, RZ, RZ, R11 ;  /* 0x000000ffff0a7224 */ /* 0x000fe400078e000b */
[----:B------:R-:W-:Y:S02]  /*7df0*/  IMAD.MOV.U32 R69, RZ, RZ, R68 ;  /* 0x000000ffff457224 */ /* 0x000fe400078e0044 */
[----:B------:R-:W-:Y:S02]  /*7e00*/  IMAD.MOV.U32 R41, RZ, RZ, R40 ;  /* 0x000000ffff297224 */ /* 0x000fe400078e0028 */
.L_x_42041:
[----:B------:R-:W-:Y:S05]  /*7e10*/  BSYNC B1 ;  /* 0x0000000000017941 */ /* 0x000fea0003800000 */
.L_x_42039:
        /* <DEDUP_REMOVED lines=11> */
.L_x_42043:
[----:B------:R-:W-:Y:S01]  /*7ed0*/  MOV R9, R8 ;  /* 0x0000000800097202 */ /* 0x000fe20000000f00 */
[----:B------:R-:W-:Y:S02]  /*7ee0*/  IMAD.MOV.U32 R11, RZ, RZ, R10 ;  /* 0x000000ffff0b7224 */ /* 0x000fe400078e000a */
[----:B------:R-:W-:Y:S02]  /*7ef0*/  IMAD.MOV.U32 R68, RZ, RZ, R71 ;  /* 0x000000ffff447224 */ /* 0x000fe400078e0047 */
[----:B------:R-:W-:Y:S02]  /*7f00*/  IMAD.MOV.U32 R40, RZ, RZ, R39 ;  /* 0x000000ffff287224 */ /* 0x000fe400078e0027 */
.L_x_42044:
[----:B------:R-:W-:Y:S05]  /*7f10*/  BSYNC B1 ;  /* 0x0000000000017941 */ /* 0x000fea0003800000 */
.L_x_42042:
        /* <DEDUP_REMOVED lines=11> */
.L_x_42046:
[----:B------:R-:W-:Y:S01]  /*7fd0*/  MOV R8, R9 ;  /* 0x0000000900087202 */ /* 0x000fe20000000f00 */
[----:B------:R-:W-:Y:S02]  /*7fe0*/  IMAD.MOV.U32 R10, RZ, RZ, R11 ;  /* 0x000000ffff0a7224 */ /* 0x000fe400078e000b */
[----:B------:R-:W-:Y:S02]  /*7ff0*/  IMAD.MOV.U32 R71, RZ, RZ, R70 ;  /* 0x000000ffff477224 */ /* 0x000fe400078e0046 */
[----:B------:R-:W-:Y:S02]  /*8000*/  IMAD.MOV.U32 R39, RZ, RZ, R38 ;  /* 0x000000ffff277224 */ /* 0x000fe400078e0026 */
.L_x_42047:
[----:B------:R-:W-:Y:S05]  /*8010*/  BSYNC B1 ;  /* 0x0000000000017941 */ /* 0x000fea0003800000 */
.L_x_42045:
        /* <DEDUP_REMOVED lines=11> */
.L_x_42049:
[----:B------:R-:W-:Y:S01]  /*80d0*/  MOV R9, R8 ;  /* 0x0000000800097202 */ /* 0x000fe20000000f00 */
[----:B------:R-:W-:Y:S02]  /*80e0*/  IMAD.MOV.U32 R11, RZ, RZ, R10 ;  /* 0x000000ffff0b7224 */ /* 0x000fe400078e000a */
[----:B------:R-:W-:Y:S02]  /*80f0*/  IMAD.MOV.U32 R70, RZ, RZ, R73 ;  /* 0x000000ffff467224 */ /* 0x000fe400078e0049 */
[----:B------:R-:W-:Y:S02]  /*8100*/  IMAD.MOV.U32 R38, RZ, RZ, R37 ;  /* 0x000000ffff267224 */ /* 0x000fe400078e0025 */
.L_x_42050:
[----:B------:R-:W-:Y:S05]  /*8110*/  BSYNC B1 ;  /* 0x0000000000017941 */ /* 0x000fea0003800000 */
.L_x_42048:
        /* <DEDUP_REMOVED lines=11> */
.L_x_42052:
[----:B------:R-:W-:Y:S01]  /*81d0*/  MOV R8, R9 ;  /* 0x0000000900087202 */ /* 0x000fe20000000f00 */
[----:B------:R-:W-:Y:S02]  /*81e0*/  IMAD.MOV.U32 R10, RZ, RZ, R11 ;  /* 0x000000ffff0a7224 */ /* 0x000fe400078e000b */
[----:B------:R-:W-:Y:S02]  /*81f0*/  IMAD.MOV.U32 R73, RZ, RZ, R72 ;  /* 0x000000ffff497224 */ /* 0x000fe400078e0048 */
[----:B------:R-:W-:Y:S02]  /*8200*/  IMAD.MOV.U32 R37, RZ, RZ, R36 ;  /* 0x000000ffff257224 */ /* 0x000fe400078e0024 */
.L_x_42053:
[----:B------:R-:W-:Y:S05]  /*8210*/  BSYNC B1 ;  /* 0x0000000000017941 */ /* 0x000fea0003800000 */
.L_x_42051:
        /* <DEDUP_REMOVED lines=11> */
.L_x_42055:
[----:B------:R-:W-:Y:S01]  /*82d0*/  MOV R9, R8 ;  /* 0x0000000800097202 */ /* 0x000fe20000000f00 */
[----:B------:R-:W-:Y:S02]  /*82e0*/  IMAD.MOV.U32 R11, RZ, RZ, R10 ;  /* 0x000000ffff0b7224 */ /* 0x000fe400078e000a */
[----:B------:R-:W-:Y:S02]  /*82f0*/  IMAD.MOV.U32 R72, RZ, RZ, R75 ;  /* 0x000000ffff487224 */ /* 0x000fe400078e004b */
[----:B------:R-:W-:Y:S02]  /*8300*/  IMAD.MOV.U32 R36, RZ, RZ, R35 ;  /* 0x000000ffff247224 */ /* 0x000fe400078e0023 */
.L_x_42056:
[----:B------:R-:W-:Y:S05]  /*8310*/  BSYNC B1 ;  /* 0x0000000000017941 */ /* 0x000fea0003800000 */
.L_x_42054:
        /* <DEDUP_REMOVED lines=11> */
.L_x_42058:
[----:B------:R-:W-:Y:S01]  /*83d0*/  MOV R8, R9 ;  /* 0x0000000900087202 */ /* 0x000fe20000000f00 */
[----:B------:R-:W-:Y:S02]  /*83e0*/  IMAD.MOV.U32 R10, RZ, RZ, R11 ;  /* 0x000000ffff0a7224 */ /* 0x000fe400078e000b */
[----:B------:R-:W-:Y:S02]  /*83f0*/  IMAD.MOV.U32 R75, RZ, RZ, R74 ;  /* 0x000000ffff4b7224 */ /* 0x000fe400078e004a */
[----:B------:R-:W-:Y:S02]  /*8400*/  IMAD.MOV.U32 R35, RZ, RZ, R34 ;  /* 0x000000ffff237224 */ /* 0x000fe400078e0022 */
.L_x_42059:
[----:B------:R-:W-:Y:S05]  /*8410*/  BSYNC B1 ;  /* 0x0000000000017941 */ /* 0x000fea0003800000 */
.L_x_42057:
        /* <DEDUP_REMOVED lines=11> */
.L_x_42061:
[----:B------:R-:W-:Y:S01]  /*84d0*/  MOV R9, R8 ;  /* 0x0000000800097202 */ /* 0x000fe20000000f00 */
[----:B------:R-:W-:Y:S02]  /*84e0*/  IMAD.MOV.U32 R11, RZ, RZ, R10 ;  /* 0x000000ffff0b7224 */ /* 0x000fe400078e000a */
[----:B------:R-:W-:Y:S02]  /*84f0*/  IMAD.MOV.U32 R74, RZ, RZ, R77 ;  /* 0x000000ffff4a7224 */ /* 0x000fe400078e004d */
[----:B------:R-:W-:Y:S02]  /*8500*/  IMAD.MOV.U32 R34, RZ, RZ, R33 ;  /* 0x000000ffff227224 */ /* 0x000fe400078e0021 */
.L_x_42062:
[----:B------:R-:W-:Y:S05]  /*8510*/  BSYNC B1 ;  /* 0x0000000000017941 */ /* 0x000fea0003800000 */
.L_x_42060:
        /* <DEDUP_REMOVED lines=11> */
.L_x_42064:
[----:B------:R-:W-:Y:S01]  /*85d0*/  MOV R8, R9 ;  /* 0x0000000900087202 */ /* 0x000fe20000000f00 */
[----:B------:R-:W-:Y:S02]  /*85e0*/  IMAD.MOV.U32 R10, RZ, RZ, R11 ;  /* 0x000000ffff0a7224 */ /* 0x000fe400078e000b */
[----:B------:R-:W-:Y:S02]  /*85f0*/  IMAD.MOV.U32 R77, RZ, RZ, R76 ;  /* 0x000000ffff4d7224 */ /* 0x000fe400078e004c */
[----:B------:R-:W-:Y:S02]  /*8600*/  IMAD.MOV.U32 R33, RZ, RZ, R32 ;  /* 0x000000ffff217224 */ /* 0x000fe400078e0020 */
.L_x_42065:
[----:B------:R-:W-:Y:S05]  /*8610*/  BSYNC B1 ;  /* 0x0000000000017941 */ /* 0x000fea0003800000 */
.L_x_42063:
        /* <DEDUP_REMOVED lines=11> */
.L_x_42067:
[----:B------:R-:W-:Y:S01]  /*86d0*/  MOV R9, R8 ;  /* 0x0000000800097202 */ /* 0x000fe20000000f00 */
[----:B------:R-:W-:Y:S02]  /*86e0*/  IMAD.MOV.U32 R11, RZ, RZ, R10 ;  /* 0x000000ffff0b7224 */ /* 0x000fe400078e000a */
[----:B------:R-:W-:Y:S02]  /*86f0*/  IMAD.MOV.U32 R76, RZ, RZ, R79 ;  /* 0x000000ffff4c7224 */ /* 0x000fe400078e004f */
[----:B------:R-:W-:Y:S02]  /*8700*/  IMAD.MOV.U32 R32, RZ, RZ, R31 ;  /* 0x000000ffff207224 */ /* 0x000fe400078e001f */
.L_x_42068:
[----:B------:R-:W-:Y:S05]  /*8710*/  BSYNC B1 ;  /* 0x0000000000017941 */ /* 0x000fea0003800000 */
.L_x_42066:
        /* <DEDUP_REMOVED lines=11> */
.L_x_42070:
[----:B------:R-:W-:Y:S01]  /*87d0*/  MOV R8, R9 ;  /* 0x0000000900087202 */ /* 0x000fe20000000f00 */
[----:B------:R-:W-:Y:S02]  /*87e0*/  IMAD.MOV.U32 R10, RZ, RZ, R11 ;  /* 0x000000ffff0a7224 */ /* 0x000fe400078e000b */
[----:B------:R-:W-:Y:S02]  /*87f0*/  IMAD.MOV.U32 R79, RZ, RZ, R78 ;  /* 0x000000ffff4f7224 */ /* 0x000fe400078e004e */
[----:B------:R-:W-:Y:S02]  /*8800*/  IMAD.MOV.U32 R31, RZ, RZ, R30 ;  /* 0x000000ffff1f7224 */ /* 0x000fe400078e001e */
.L_x_42071:
[----:B------:R-:W-:Y:S05]  /*8810*/  BSYNC B1 ;  /* 0x0000000000017941 */ /* 0x000fea0003800000 */
.L_x_42069:
        /* <DEDUP_REMOVED lines=11> */
.L_x_42073:
[----:B------:R-:W-:Y:S01]  /*88d0*/  MOV R9, R8 ;  /* 0x0000000800097202 */ /* 0x000fe20000000f00 */
[----:B------:R-:W-:Y:S02]  /*88e0*/  IMAD.MOV.U32 R11, RZ, RZ, R10 ;  /* 0x000000ffff0b7224 */ /* 0x000fe400078e000a */
[----:B------:R-:W-:Y:S02]  /*88f0*/  IMAD.MOV.U32 R78, RZ, RZ, R81 ;  /* 0x000000ffff4e7224 */ /* 0x000fe400078e0051 */
[----:B------:R-:W-:Y:S02]  /*8900*/  IMAD.MOV.U32 R30, RZ, RZ, R29 ;  /* 0x000000ffff1e7224 */ /* 0x000fe400078e001d */
.L_x_42074:
[----:B------:R-:W-:Y:S05]  /*8910*/  BSYNC B1 ;  /* 0x0000000000017941 */ /* 0x000fea0003800000 */
.L_x_42072:
        /* <DEDUP_REMOVED lines=11> */
.L_x_42076:
[----:B------:R-:W-:Y:S01]  /*89d0*/  MOV R8, R9 ;  /* 0x0000000900087202 */ /* 0x000fe20000000f00 */
[----:B------:R-:W-:Y:S02]  /*89e0*/  IMAD.MOV.U32 R10, RZ, RZ, R11 ;  /* 0x000000ffff0a7224 */ /* 0x000fe400078e000b */
[----:B------:R-:W-:Y:S02]  /*89f0*/  IMAD.MOV.U32 R81, RZ, RZ, R80 ;  /* 0x000000ffff517224 */ /* 0x000fe400078e0050 */
[----:B------:R-:W-:Y:S02]  /*8a00*/  IMAD.MOV.U32 R29, RZ, RZ, R28 ;  /* 0x000000ffff1d7224 */ /* 0x000fe400078e001c */
.L_x_42077:
[----:B------:R-:W-:Y:S05]  /*8a10*/  BSYNC B1 ;  /* 0x0000000000017941 */ /* 0x000fea0003800000 */
.L_x_42075:
        /* <DEDUP_REMOVED lines=11> */
.L_x_42079:
[----:B------:R-:W-:Y:S01]  /*8ad0*/  MOV R9, R8 ;  /* 0x0000000800097202 */ /* 0x000fe20000000f00 */
[----:B------:R-:W-:Y:S02]  /*8ae0*/  IMAD.MOV.U32 R11, RZ, RZ, R10 ;  /* 0x000000ffff0b7224 */ /* 0x000fe400078e000a */
[----:B------:R-:W-:Y:S02]  /*8af0*/  IMAD.MOV.U32 R80, RZ, RZ, R83 ;  /* 0x000000ffff507224 */ /* 0x000fe400078e0053 */
[----:B------:R-:W-:Y:S02]  /*8b00*/  IMAD.MOV.U32 R28, RZ, RZ, R27 ;  /* 0x000000ffff1c7224 */ /* 0x000fe400078e001b */
.L_x_42080:
[----:B------:R-:W-:Y:S05]  /*8b10*/  BSYNC B1 ;  /* 0x0000000000017941 */ /* 0x000fea0003800000 */
.L_x_42078:
        /* <DEDUP_REMOVED lines=11> */
.L_x_42082:
[----:B------:R-:W-:Y:S01]  /*8bd0*/  MOV R8, R9 ;  /* 0x0000000900087202 */ /* 0x000fe20000000f00 */
[----:B------:R-:W-:Y:S02]  /*8be0*/  IMAD.MOV.U32 R10, RZ, RZ, R11 ;  /* 0x000000ffff0a7224 */ /* 0x000fe400078e000b */
[----:B------:R-:W-:Y:S02]  /*8bf0*/  IMAD.MOV.U32 R83, RZ, RZ, R82 ;  /* 0x000000ffff537224 */ /* 0x000fe400078e0052 */
[----:B------:R-:W-:Y:S02]  /*8c00*/  IMAD.MOV.U32 R27, RZ, RZ, R26 ;  /* 0x000000ffff1b7224 */ /* 0x000fe400078e001a */
.L_x_42083:
[----:B------:R-:W-:Y:S05]  /*8c10*/  BSYNC B1 ;  /* 0x0000000000017941 */ /* 0x000fea0003800000 */
.L_x_42081:
        /* <DEDUP_REMOVED lines=11> */
.L_x_42085:
[----:B------:R-:W-:Y:S01]  /*8cd0*/  MOV R9, R8 ;  /* 0x0000000800097202 */ /* 0x000fe20000000f00 */
[----:B------:R-:W-:Y:S02]  /*8ce0*/  IMAD.MOV.U32 R11, RZ, RZ, R10 ;  /* 0x000000ffff0b7224 */ /* 0x000fe400078e000a */
[----:B------:R-:W-:Y:S02]  /*8cf0*/  IMAD.MOV.U32 R82, RZ, RZ, R87 ;  /* 0x000000ffff527224 */ /* 0x000fe400078e0057 */
[----:B------:R-:W-:Y:S02]  /*8d00*/  IMAD.MOV.U32 R26, RZ, RZ, R25 ;  /* 0x000000ffff1a7224 */ /* 0x000fe400078e0019 */
.L_x_42086:
[----:B------:R-:W-:Y:S05]  /*8d10*/  BSYNC B1 ;  /* 0x0000000000017941 */ /* 0x000fea0003800000 */
.L_x_42084:
        /* <DEDUP_REMOVED lines=11> */
.L_x_42088:
[----:B------:R-:W-:Y:S01]  /*8dd0*/  MOV R87, R86 ;  /* 0x0000005600577202 */ /* 0x000fe20000000f00 */
[----:B------:R-:W-:Y:S01]  /*8de0*/  IMAD.MOV.U32 R25, RZ, RZ, R24 ;  /* 0x000000ffff197224 */ /* 0x000fe200078e0018 */
[----:B------:R-:W-:Y:S01]  /*8df0*/  MOV R10, R11 ;  /* 0x0000000b000a7202 */ /* 0x000fe20000000f00 */
[--C-:B------:R-:W-:Y:S02]  /*8e00*/  IMAD.MOV.U32 R8, RZ, RZ, R9.reuse ;  /* 0x000000ffff087224 */ /* 0x100fe400078e0009 */
[----:B------:R-:W-:Y:S02]  /*8e10*/  IMAD.MOV.U32 R86, RZ, RZ, R9 ;  /* 0x000000ffff567224 */ /* 0x000fe400078e0009 */
[----:B------:R-:W-:Y:S02]  /*8e20*/  IMAD.MOV.U32 R24, RZ, RZ, R11 ;  /* 0x000000ffff187224 */ /* 0x000fe400078e000b */
.L_x_42089:
[----:B------:R-:W-:Y:S05]  /*8e30*/  BSYNC B1 ;  /* 0x0000000000017941 */ /* 0x000fea0003800000 */
.L_x_42087:
[----:B------:R-:W-:Y:S01]  /*8e40*/  IADD3 R4, R4, 0x4, RZ ;  /* 0x0000000404047810 */ /* 0x000fe20007ffe0ff */
[----:B------:R-:W-:Y:S01]  /*8e50*/  @!P1 CALL.REL.NOINC `(.L_x_42090) ;  /* 0x0000001000009944 */ /* 0x000fe20003c00000 */
[----:B------:R-:W-:Y:S05]  /*8e60*/  BRA `(.L_x_42091) ;  /* 0xffffe02000007947 */ /* 0x000fea000383ffff */
.L_x_42090:
[----:B------:R-:W-:Y:S01]  /*8e70*/  FADD.FTZ R84, R84, R7 ;  /* 0x0000000754547221 */ /* 0x000fe20000010000 */
[----:B------:R-:W-:Y:S01]  /*8e80*/  MOV R24, R10 ;  /* 0x0000000a00187202 */ /* 0x000fe20000000f00 */
[----:B------:R-:W-:-:S02]  /*8e90*/  IMAD.MOV.U32 R85, RZ, RZ, R6 ;  /* 0x000000ffff557224 */ /* 0x000fc400078e0006 */
[----:B------:R-:W-:Y:S02]  /*8ea0*/  IMAD.MOV.U32 R86, RZ, RZ, R8 ;  /* 0x000000ffff567224 */ /* 0x000fe400078e0008 */
.L_x_41996:
[----:B------:R-:W-:Y:S05]  /*8eb0*/  BSYNC B0 ;  /* 0x0000000000007941 */ /* 0x000fea0003800000 */
.L_x_41995:
        /* <DEDUP_REMOVED lines=113> */
.L_x_42188:
        /* <DEDUP_REMOVED lines=20> */
.L_x_42095:
[----:B------:R-:W-:Y:S01]  /*9710*/  IMAD.MOV.U32 R8, RZ, RZ, R3 ;  /* 0x000000ffff087224 */ /* 0x000fe200078e0003 */
[----:B------:R-:W-:Y:S01]  /*9720*/  MOV R10, R55 ;  /* 0x00000037000a7202 */ /* 0x000fe20000000f00 */
[----:B------:R-:W-:Y:S02]  /*9730*/  IMAD.MOV.U32 R3, RZ, RZ, R2 ;  /* 0x000000ffff037224 */ /* 0x000fe400078e0002 */
[----:B------:R-:W-:Y:S02]  /*9740*/  IMAD.MOV.U32 R55, RZ, RZ, R54 ;  /* 0x000000ffff377224 */ /* 0x000fe400078e0036 */
.L_x_42096:
[----:B------:R-:W-:Y:S05]  /*9750*/  BSYNC B1 ;  /* 0x0000000000017941 */ /* 0x000fea0003800000 */
.L_x_42094:
        /* <DEDUP_REMOVED lines=11> */
.L_x_42098:
[----:B------:R-:W-:Y:S01]  /*9810*/  IMAD.MOV.U32 R9, RZ, RZ, R8 ;  /* 0x000000ffff097224 */ /* 0x000fe200078e0008 */
[----:B------:R-:W-:Y:S01]  /*9820*/  MOV R11, R10 ;  /* 0x0000000a000b7202 */ /* 0x000fe20000000f00 */
[----:B------:R-:W-:Y:S02]  /*9830*/  IMAD.MOV.U32 R2, RZ, RZ, R57 ;  /* 0x000000ffff027224 */ /* 0x000fe400078e0039 */
[----:B------:R-:W-:Y:S02]  /*9840*/  IMAD.MOV.U32 R54, RZ, RZ, R53 ;  /* 0x000000ffff367224 */ /* 0x000fe400078e0035 */
.L_x_42099:
[----:B------:R-:W-:Y:S05]  /*9850*/  BSYNC B1 ;  /* 0x0000000000017941 */ /* 0x000fea0003800000 */
.L_x_42097:
        /* <DEDUP_REMOVED lines=11> */
.L_x_42101:
[----:B------:R-:W-:Y:S01]  /*9910*/  IMAD.MOV.U32 R8, RZ, RZ, R9 ;  /* 0x000000ffff087224 */ /* 0x000fe200078e0009 */
[----:B------:R-:W-:Y:S01]  /*9920*/  MOV R10, R11 ;  /* 0x0000000b000a7202 */ /* 0x000fe20000000f00 */
[----:B------:R-:W-:Y:S02]  /*9930*/  IMAD.MOV.U32 R57, RZ, RZ, R56 ;  /* 0x000000ffff397224 */ /* 0x000fe400078e0038 */
[----:B------:R-:W-:Y:S02]  /*9940*/  IMAD.MOV.U32 R53, RZ, RZ, R52 ;  /* 0x000000ffff357224 */ /* 0x000fe400078e0034 */
.L_x_42102:
[----:B------:R-:W-:Y:S05]  /*9950*/  BSYNC B1 ;  /* 0x0000000000017941 */ /* 0x000fea0003800000 */
.L_x_42100:
        /* <DEDUP_REMOVED lines=11> */
.L_x_42104:
[----:B------:R-:W-:Y:S01]  /*9a10*/  IMAD.MOV.U32 R9, RZ, RZ, R8 ;  /* 0x000000ffff097224 */ /* 0x000fe200078e0008 */
[----:B------:R-:W-:Y:S01]  /*9a20*/  MOV R11, R10 ;  /* 0x0000000a000b7202 */ /* 0x000fe20000000f00 */
[----:B------:R-:W-:Y:S02]  /*9a30*/  IMAD.MOV.U32 R56, RZ, RZ, R59 ;  /* 0x000000ffff387224 */ /* 0x000fe400078e003b */
[----:B------:R-:W-:Y:S02]  /*9a40*/  IMAD.MOV.U32 R52, RZ, RZ, R51 ;  /* 0x000000ffff347224 */ /* 0x000fe400078e0033 */
.L_x_42105:
[----:B------:R-:W-:Y:S05]  /*9a50*/  BSYNC B1 ;  /* 0x0000000000017941 */ /* 0x000fea0003800000 */
.L_x_42103:
        /* <DEDUP_REMOVED lines=11> */
.L_x_42107:
[----:B------:R-:W-:Y:S01]  /*9b10*/  IMAD.MOV.U32 R8, RZ, RZ, R9 ;  /* 0x000000ffff087224 */ /* 0x000fe200078e0009 */
[----:B------:R-:W-:Y:S01]  /*9b20*/  MOV R10, R11 ;  /* 0x0000000b000a7202 */ /* 0x000fe20000000f00 */
[----:B------:R-:W-:Y:S02]  /*9b30*/  IMAD.MOV.U32 R59, RZ, RZ, R58 ;  /* 0x000000ffff3b7224 */ /* 0x000fe400078e003a */
[----:B------:R-:W-:Y:S02]  /*9b40*/  IMAD.MOV.U32 R51, RZ, RZ, R50 ;  /* 0x000000ffff337224 */ /* 0x000fe400078e0032 */
.L_x_42108:
[----:B------:R-:W-:Y:S05]  /*9b50*/  BSYNC B1 ;  /* 0x0000000000017941 */ /* 0x000fea0003800000 */
.L_x_42106:
        /* <DEDUP_REMOVED lines=11> */
.L_x_42110:
[----:B------:R-:W-:Y:S01]  /*9c10*/  IMAD.MOV.U32 R9, RZ, RZ, R8 ;  /* 0x000000ffff097224 */ /* 0x000fe200078e0008 */
[----:B------:R-:W-:Y:S01]  /*9c20*/  MOV R11, R10 ;  /* 0x0000000a000b7202 */ /* 0x000fe20000000f00 */
[----:B------:R-:W-:Y:S02]  /*9c30*/  IMAD.MOV.U32 R58, RZ, RZ, R61 ;  /* 0x000000ffff3a7224 */ /* 0x000fe400078e003d */
[----:B------:R-:W-:Y:S02]  /*9c40*/  IMAD.MOV.U32 R50, RZ, RZ, R49 ;  /* 0x000000ffff327224 */ /* 0x000fe400078e0031 */
.L_x_42111:
[----:B------:R-:W-:Y:S05]  /*9c50*/  BSYNC B1 ;  /* 0x0000000000017941 */ /* 0x000fea0003800000 */
.L_x_42109:
        /* <DEDUP_REMOVED lines=11> */
.L_x_42113:
[----:B------:R-:W-:Y:S01]  /*9d10*/  IMAD.MOV.U32 R8, RZ, RZ, R9 ;  /* 0x000000ffff087224 */ /* 0x000fe200078e0009 */
[----:B------:R-:W-:Y:S01]  /*9d20*/  MOV R10, R11 ;  /* 0x0000000b000a7202 */ /* 0x000fe20000000f00 */
[----:B------:R-:W-:Y:S02]  /*9d30*/  IMAD.MOV.U32 R61, RZ, RZ, R60 ;  /* 0x000000ffff3d7224 */ /* 0x000fe400078e003c */
[----:B------:R-:W-:Y:S02]  /*9d40*/  IMAD.MOV.U32 R49, RZ, RZ, R48 ;  /* 0x000000ffff317224 */ /* 0x000fe400078e0030 */
.L_x_42114:
[----:B------:R-:W-:Y:S05]  /*9d50*/  BSYNC B1 ;  /* 0x0000000000017941 */ /* 0x000fea0003800000 */
.L_x_42112:
        /* <DEDUP_REMOVED lines=11> */
.L_x_42116:
[----:B------:R-:W-:Y:S01]  /*9e10*/  IMAD.MOV.U32 R9, RZ, RZ, R8 ;  /* 0x000000ffff097224 */ /* 0x000fe200078e0008 */
[----:B------:R-:W-:Y:S01]  /*9e20*/  MOV R11, R10 ;  /* 0x0000000a000b7202 */ /* 0x000fe20000000f00 */
[----:B------:R-:W-:Y:S02]  /*9e30*/  IMAD.MOV.U32 R60, RZ, RZ, R63 ;  /* 0x000000ffff3c7224 */ /* 0x000fe400078e003f */
[----:B------:R-:W-:Y:S02]  /*9e40*/  IMAD.MOV.U32 R48, RZ, RZ, R47 ;  /* 0x000000ffff307224 */ /* 0x000fe400078e002f */
.L_x_42117:
[----:B------:R-:W-:Y:S05]  /*9e50*/  BSYNC B1 ;  /* 0x0000000000017941 */ /* 0x000fea0003800000 */
.L_x_42115:
        /* <DEDUP_REMOVED lines=11> */
.L_x_42119:
[----:B------:R-:W-:Y:S01]  /*9f10*/  IMAD.MOV.U32 R8, RZ, RZ, R9 ;  /* 0x000000ffff087224 */ /* 0x000fe200078e0009 */
[----:B------:R-:W-:Y:S01]  /*9f20*/  MOV R10, R11 ;  /* 0x0000000b000a7202 */ /* 0x000fe20000000f00 */
[----:B------:R-:W-:Y:S02]  /*9f30*/  IMAD.MOV.U32 R63, RZ, RZ, R62 ;  /* 0x000000ffff3f7224 */ /* 0x000fe400078e003e */
[----:B------:R-:W-:Y:S02]  /*9f40*/  IMAD.MOV.U32 R47, RZ, RZ, R46 ;  /* 0x000000ffff2f7224 */ /* 0x000fe400078e002e */
.L_x_42120:
[----:B------:R-:W-:Y:S05]  /*9f50*/  BSYNC B1 ;  /* 0x0000000000017941 */ /* 0x000fea0003800000 */
.L_x_42118:
        /* <DEDUP_REMOVED lines=11> */
.L_x_42122:
[----:B------:R-:W-:Y:S01]  /*a010*/  IMAD.MOV.U32 R9, RZ, RZ, R8 ;  /* 0x000000ffff097224 */ /* 0x000fe200078e0008 */
[----:B------:R-:W-:Y:S01]  /*a020*/  MOV R11, R10 ;  /* 0x0000000a000b7202 */ /* 0x000fe20000000f00 */
[----:B------:R-:W-:Y:S02]  /*a030*/  IMAD.MOV.U32 R62, RZ, RZ, R65 ;  /* 0x000000ffff3e7224 */ /* 0x000fe400078e0041 */
[----:B------:R-:W-:Y:S02]  /*a040*/  IMAD.MOV.U32 R46, RZ, RZ, R45 ;  /* 0x000000ffff2e7224 */ /* 0x000fe400078e002d */
.L_x_42123:
[----:B------:R-:W-:Y:S05]  /*a050*/  BSYNC B1 ;  /* 0x0000000000017941 */ /* 0x000fea0003800000 */
.L_x_42121:
        /* <DEDUP_REMOVED lines=11> */
.L_x_42125:
[----:B------:R-:W-:Y:S01]  /*a110*/  IMAD.MOV.U32 R8, RZ, RZ, R9 ;  /* 0x000000ffff087224 */ /* 0x000fe200078e0009 */
[----:B------:R-:W-:Y:S01]  /*a120*/  MOV R10, R11 ;  /* 0x0000000b000a7202 */ /* 0x000fe20000000f00 */
[----:B------:R-:W-:Y:S02]  /*a130*/  IMAD.MOV.U32 R65, RZ, RZ, R64 ;  /* 0x000000ffff417224 */ /* 0x000fe400078e0040 */
[----:B------:R-:W-:Y:S02]  /*a140*/  IMAD.MOV.U32 R45, RZ, RZ, R44 ;  /* 0x000000ffff2d7224 */ /* 0x000fe400078e002c */
.L_x_42126:
[----:B------:R-:W-:Y:S05]  /*a150*/  BSYNC B1 ;  /* 0x0000000000017941 */ /* 0x000fea0003800000 */
.L_x_42124:
        /* <DEDUP_REMOVED lines=11> */
.L_x_42128:
[----:B------:R-:W-:Y:S01]  /*a210*/  IMAD.MOV.U32 R9, RZ, RZ, R8 ;  /* 0x000000ffff097224 */ /* 0x000fe200078e0008 */
[----:B------:R-:W-:Y:S01]  /*a220*/  MOV R11, R10 ;  /* 0x0000000a000b7202 */ /* 0x000fe20000000f00 */
[----:B------:R-:W-:Y:S02]  /*a230*/  IMAD.MOV.U32 R64, RZ, RZ, R67 ;  /* 0x000000ffff407224 */ /* 0x000fe400078e0043 */
[----:B------:R-:W-:Y:S02]  /*a240*/  IMAD.MOV.U32 R44, RZ, RZ, R43 ;  /* 0x000000ffff2c7224 */ /* 0x000fe400078e002b */
.L_x_42129:
[----:B------:R-:W-:Y:S05]  /*a250*/  BSYNC B1 ;  /* 0x0000000000017941 */ /* 0x000fea0003800000 */
.L_x_42127:
        /* <DEDUP_REMOVED lines=11> */
.L_x_42131:
[----:B------:R-:W-:Y:S01]  /*a310*/  IMAD.MOV.U32 R8, RZ, RZ, R9 ;  /* 0x000000ffff087224 */ /* 0x000fe200078e0009 */
[----:B------:R-:W-:Y:S01]  /*a320*/  MOV R10, R11 ;  /* 0x0000000b000a7202 */ /* 0x000fe20000000f00 */
[----:B------:R-:W-:Y:S02]  /*a330*/  IMAD.MOV.U32 R67, RZ, RZ, R66 ;  /* 0x000000ffff437224 */ /* 0x000fe400078e0042 */
[----:B------:R-:W-:Y:S02]  /*a340*/  IMAD.MOV.U32 R43, RZ, RZ, R42 ;  /* 0x000000ffff2b7224 */ /* 0x000fe400078e002a */
.L_x_42132:
[----:B------:R-:W-:Y:S05]  /*a350*/  BSYNC B1 ;  /* 0x0000000000017941 */ /* 0x000fea0003800000 */
.L_x_42130:
        /* <DEDUP_REMOVED lines=11> */
.L_x_42134:
[----:B------:R-:W-:Y:S01]  /*a410*/  IMAD.MOV.U32 R9, RZ, RZ, R8 ;  /* 0x000000ffff097224 */ /* 0x000fe200078e0008 */
[----:B------:R-:W-:Y:S01]  /*a420*/  MOV R11, R10 ;  /* 0x0000000a000b7202 */ /* 0x000fe20000000f00 */
[----:B------:R-:W-:Y:S02]  /*a430*/  IMAD.MOV.U32 R66, RZ, RZ, R69 ;  /* 0x000000ffff427224 */ /* 0x000fe400078e0045 */
[----:B------:R-:W-:Y:S02]  /*a440*/  IMAD.MOV.U32 R42, RZ, RZ, R41 ;  /* 0x000000ffff2a7224 */ /* 0x000fe400078e0029 */
.L_x_42135:
[----:B------:R-:W-:Y:S05]  /*a450*/  BSYNC B1 ;  /* 0x0000000000017941 */ /* 0x000fea0003800000 */
.L_x_42133:
        /* <DEDUP_REMOVED lines=11> */
.L_x_42137:
[----:B------:R-:W-:Y:S01]  /*a510*/  IMAD.MOV.U32 R8, RZ, RZ, R9 ;  /* 0x000000ffff087224 */ /* 0x000fe200078e0009 */
[----:B------:R-:W-:Y:S01]  /*a520*/  MOV R10, R11 ;  /* 0x0000000b000a7202 */ /* 0x000fe20000000f00 */
[----:B------:R-:W-:Y:S02]  /*a530*/  IMAD.MOV.U32 R69, RZ, RZ, R68 ;  /* 0x000000ffff457224 */ /* 0x000fe400078e0044 */
[----:B------:R-:W-:Y:S02]  /*a540*/  IMAD.MOV.U32 R41, RZ, RZ, R40 ;  /* 0x000000ffff297224 */ /* 0x000fe400078e0028 */
.L_x_42138:
[----:B------:R-:W-:Y:S05]  /*a550*/  BSYNC B1 ;  /* 0x0000000000017941 */ /* 0x000fea0003800000 */
.L_x_42136:
        /* <DEDUP_REMOVED lines=11> */
.L_x_42140:
[----:B------:R-:W-:Y:S01]  /*a610*/  IMAD.MOV.U32 R9, RZ, RZ, R8 ;  /* 0x000000ffff097224 */ /* 0x000fe200078e0008 */
[----:B------:R-:W-:Y:S01]  /*a620*/  MOV R11, R10 ;  /* 0x0000000a000b7202 */ /* 0x000fe20000000f00 */
[----:B------:R-:W-:Y:S02]  /*a630*/  IMAD.MOV.U32 R68, RZ, RZ, R71 ;  /* 0x000000ffff447224 */ /* 0x000fe400078e0047 */
[----:B------:R-:W-:Y:S02]  /*a640*/  IMAD.MOV.U32 R40, RZ, RZ, R39 ;  /* 0x000000ffff287224 */ /* 0x000fe400078e0027 */
.L_x_42141:
[----:B------:R-:W-:Y:S05]  /*a650*/  BSYNC B1 ;  /* 0x0000000000017941 */ /* 0x000fea0003800000 */
.L_x_42139:
        /* <DEDUP_REMOVED lines=11> */
.L_x_42143:
[----:B------:R-:W-:Y:S01]  /*a710*/  IMAD.MOV.U32 R8, RZ, RZ, R9 ;  /* 0x000000ffff087224 */ /* 0x000fe200078e0009 */
[----:B------:R-:W-:Y:S01]  /*a720*/  MOV R10, R11 ;  /* 0x0000000b000a7202 */ /* 0x000fe20000000f00 */
[----:B------:R-:W-:Y:S02]  /*a730*/  IMAD.MOV.U32 R71, RZ, RZ, R70 ;  /* 0x000000ffff477224 */ /* 0x000fe400078e0046 */
[----:B------:R-:W-:Y:S02]  /*a740*/  IMAD.MOV.U32 R39, RZ, RZ, R38 ;  /* 0x000000ffff277224 */ /* 0x000fe400078e0026 */
.L_x_42144:
[----:B------:R-:W-:Y:S05]  /*a750*/  BSYNC B1 ;  /* 0x0000000000017941 */ /* 0x000fea0003800000 */
.L_x_42142:
        /* <DEDUP_REMOVED lines=11> */
.L_x_42146:
[----:B------:R-:W-:Y:S01]  /*a810*/  IMAD.MOV.U32 R9, RZ, RZ, R8 ;  /* 0x000000ffff097224 */ /* 0x000fe200078e0008 */
[----:B------:R-:W-:Y:S01]  /*a820*/  MOV R11, R10 ;  /* 0x0000000a000b7202 */ /* 0x000fe20000000f00 */
[----:B------:R-:W-:Y:S02]  /*a830*/  IMAD.MOV.U32 R70, RZ, RZ, R73 ;  /* 0x000000ffff467224 */ /* 0x000fe400078e0049 */
[----:B------:R-:W-:Y:S02]  /*a840*/  IMAD.MOV.U32 R38, RZ, RZ, R37 ;  /* 0x000000ffff267224 */ /* 0x000fe400078e0025 */
.L_x_42147:
[----:B------:R-:W-:Y:S05]  /*a850*/  BSYNC B1 ;  /* 0x0000000000017941 */ /* 0x000fea0003800000 */
.L_x_42145:
        /* <DEDUP_REMOVED lines=11> */
.L_x_42149:
[----:B------:R-:W-:Y:S01]  /*a910*/  IMAD.MOV.U32 R8, RZ, RZ, R9 ;  /* 0x000000ffff087224 */ /* 0x000fe200078e0009 */
[----:B------:R-:W-:Y:S01]  /*a920*/  MOV R10, R11 ;  /* 0x0000000b000a7202 */ /* 0x000fe20000000f00 */
[----:B------:R-:W-:Y:S02]  /*a930*/  IMAD.MOV.U32 R73, RZ, RZ, R72 ;  /* 0x000000ffff497224 */ /* 0x000fe400078e0048 */
[----:B------:R-:W-:Y:S02]  /*a940*/  IMAD.MOV.U32 R37, RZ, RZ, R36 ;  /* 0x000000ffff257224 */ /* 0x000fe400078e0024 */
.L_x_42150:
[----:B------:R-:W-:Y:S05]  /*a950*/  BSYNC B1 ;  /* 0x0000000000017941 */ /* 0x000fea0003800000 */
.L_x_42148:
        /* <DEDUP_REMOVED lines=11> */
.L_x_42152:
[----:B------:R-:W-:Y:S01]  /*aa10*/  IMAD.MOV.U32 R9, RZ, RZ, R8 ;  /* 0x000000ffff097224 */ /* 0x000fe200078e0008 */
[----:B------:R-:W-:Y:S01]  /*aa20*/  MOV R11, R10 ;  /* 0x0000000a000b7202 */ /* 0x000fe20000000f00 */
[----:B------:R-:W-:Y:S02]  /*aa30*/  IMAD.MOV.U32 R72, RZ, RZ, R75 ;  /* 0x000000ffff487224 */ /* 0x000fe400078e004b */
[----:B------:R-:W-:Y:S02]  /*aa40*/  IMAD.MOV.U32 R36, RZ, RZ, R35 ;  /* 0x000000ffff247224 */ /* 0x000fe400078e0023 */
.L_x_42153:
[----:B------:R-:W-:Y:S05]  /*aa50*/  BSYNC B1 ;  /* 0x0000000000017941 */ /* 0x000fea0003800000 */
.L_x_42151:
        /* <DEDUP_REMOVED lines=11> */
.L_x_42155:
[----:B------:R-:W-:Y:S01]  /*ab10*/  IMAD.MOV.U32 R8, RZ, RZ, R9 ;  /* 0x000000ffff087224 */ /* 0x000fe200078e0009 */
[----:B------:R-:W-:Y:S01]  /*ab20*/  MOV R10, R11 ;  /* 0x0000000b000a7202 */ /* 0x000fe20000000f00 */
[----:B------:R-:W-:Y:S02]  /*ab30*/  IMAD.MOV.U32 R75, RZ, RZ, R74 ;  /* 0x000000ffff4b7224 */ /* 0x000fe400078e004a */
[----:B------:R-:W-:Y:S02]  /*ab40*/  IMAD.MOV.U32 R35, RZ, RZ, R34 ;  /* 0x000000ffff237224 */ /* 0x000fe400078e0022 */
.L_x_42156:
[----:B------:R-:W-:Y:S05]  /*ab50*/  BSYNC B1 ;  /* 0x0000000000017941 */ /* 0x000fea0003800000 */
.L_x_42154:
        /* <DEDUP_REMOVED lines=11> */
.L_x_42158:
[----:B------:R-:W-:Y:S01]  /*ac10*/  IMAD.MOV.U32 R9, RZ, RZ, R8 ;  /* 0x000000ffff097224 */ /* 0x000fe200078e0008 */
[----:B------:R-:W-:Y:S01]  /*ac20*/  MOV R11, R10 ;  /* 0x0000000a000b7202 */ /* 0x000fe20000000f00 */
[----:B------:R-:W-:Y:S02]  /*ac30*/  IMAD.MOV.U32 R74, RZ, RZ, R77 ;  /* 0x000000ffff4a7224 */ /* 0x000fe400078e004d */
[----:B------:R-:W-:Y:S02]  /*ac40*/  IMAD.MOV.U32 R34, RZ, RZ, R33 ;  /* 0x000000ffff227224 */ /* 0x000fe400078e0021 */
.L_x_42159:
[----:B------:R-:W-:Y:S05]  /*ac50*/  BSYNC B1 ;  /* 0x0000000000017941 */ /* 0x000fea0003800000 */
.L_x_42157:
        /* <DEDUP_REMOVED lines=11> */
.L_x_42161:
[----:B------:R-:W-:Y:S01]  /*ad10*/  IMAD.MOV.U32 R8, RZ, RZ, R9 ;  /* 0x000000ffff087224 */ /* 0x000fe200078e0009 */
[----:B------:R-:W-:Y:S01]  /*ad20*/  MOV R10, R11 ;  /* 0x0000000b000a7202 */ /* 0x000fe20000000f00 */
[----:B------:R-:W-:Y:S02]  /*ad30*/  IMAD.MOV.U32 R77, RZ, RZ, R76 ;  /* 0x000000ffff4d7224 */ /* 0x000fe400078e004c */
[----:B------:R-:W-:Y:S02]  /*ad40*/  IMAD.MOV.U32 R33, RZ, RZ, R32 ;  /* 0x000000ffff217224 */ /* 0x000fe400078e0020 */
.L_x_42162:
[----:B------:R-:W-:Y:S05]  /*ad50*/  BSYNC B1 ;  /* 0x0000000000017941 */ /* 0x000fea0003800000 */
.L_x_42160:
        /* <DEDUP_REMOVED lines=11> */
.L_x_42164:
[----:B------:R-:W-:Y:S01]  /*ae10*/  IMAD.MOV.U32 R9, RZ, RZ, R8 ;  /* 0x000000ffff097224 */ /* 0x000fe200078e0008 */
[----:B------:R-:W-:Y:S01]  /*ae20*/  MOV R11, R10 ;  /* 0x0000000a000b7202 */ /* 0x000fe20000000f00 */
[----:B------:R-:W-:Y:S02]  /*ae30*/  IMAD.MOV.U32 R76, RZ, RZ, R79 ;  /* 0x000000ffff4c7224 */ /* 0x000fe400078e004f */
[----:B------:R-:W-:Y:S02]  /*ae40*/  IMAD.MOV.U32 R32, RZ, RZ, R31 ;  /* 0x000000ffff207224 */ /* 0x000fe400078e001f */
.L_x_42165:
[----:B------:R-:W-:Y:S05]  /*ae50*/  BSYNC B1 ;  /* 0x0000000000017941 */ /* 0x000fea0003800000 */
.L_x_42163:
        /* <DEDUP_REMOVED lines=11> */
.L_x_42167:
[----:B------:R-:W-:Y:S01]  /*af10*/  IMAD.MOV.U32 R8, RZ, RZ, R9 ;  /* 0x000000ffff087224 */ /* 0x000fe200078e0009 */
[----:B------:R-:W-:Y:S01]  /*af20*/  MOV R10, R11 ;  /* 0x0000000b000a7202 */ /* 0x000fe20000000f00 */
[----:B------:R-:W-:Y:S02]  /*af30*/  IMAD.MOV.U32 R79, RZ, RZ, R78 ;  /* 0x000000ffff4f7224 */ /* 0x000fe400078e004e */
[----:B------:R-:W-:Y:S02]  /*af40*/  IMAD.MOV.U32 R31, RZ, RZ, R30 ;  /* 0x000000ffff1f7224 */ /* 0x000fe400078e001e */
.L_x_42168:
[----:B------:R-:W-:Y:S05]  /*af50*/  BSYNC B1 ;  /* 0x0000000000017941 */ /* 0x000fea0003800000 */
.L_x_42166:
        /* <DEDUP_REMOVED lines=11> */
.L_x_42170:
[----:B------:R-:W-:Y:S01]  /*b010*/  IMAD.MOV.U32 R9, RZ, RZ, R8 ;  /* 0x000000ffff097224 */ /* 0x000fe200078e0008 */
[----:B------:R-:W-:Y:S01]  /*b020*/  MOV R11, R10 ;  /* 0x0000000a000b7202 */ /* 0x000fe20000000f00 */
[----:B------:R-:W-:Y:S02]  /*b030*/  IMAD.MOV.U32 R78, RZ, RZ, R81 ;  /* 0x000000ffff4e7224 */ /* 0x000fe400078e0051 */
[----:B------:R-:W-:Y:S02]  /*b040*/  IMAD.MOV.U32 R30, RZ, RZ, R29 ;  /* 0x000000ffff1e7224 */ /* 0x000fe400078e001d */
.L_x_42171:
[----:B------:R-:W-:Y:S05]  /*b050*/  BSYNC B1 ;  /* 0x0000000000017941 */ /* 0x000fea0003800000 */
.L_x_42169:
        /* <DEDUP_REMOVED lines=11> */
.L_x_42173:
[----:B------:R-:W-:Y:S01]  /*b110*/  IMAD.MOV.U32 R8, RZ, RZ, R9 ;  /* 0x000000ffff087224 */ /* 0x000fe200078e0009 */
[----:B------:R-:W-:Y:S01]  /*b120*/  MOV R10, R11 ;  /* 0x0000000b000a7202 */ /* 0x000fe20000000f00 */
[----:B------:R-:W-:Y:S02]  /*b130*/  IMAD.MOV.U32 R81, RZ, RZ, R80 ;  /* 0x000000ffff517224 */ /* 0x000fe400078e0050 */
[----:B------:R-:W-:Y:S02]  /*b140*/  IMAD.MOV.U32 R29, RZ, RZ, R28 ;  /* 0x000000ffff1d7224 */ /* 0x000fe400078e001c */
.L_x_42174:
[----:B------:R-:W-:Y:S05]  /*b150*/  BSYNC B1 ;  /* 0x0000000000017941 */ /* 0x000fea0003800000 */
.L_x_42172:
        /* <DEDUP_REMOVED lines=11> */
.L_x_42176:
[----:B------:R-:W-:Y:S01]  /*b210*/  IMAD.MOV.U32 R9, RZ, RZ, R8 ;  /* 0x000000ffff097224 */ /* 0x000fe200078e0008 */
[----:B------:R-:W-:Y:S01]  /*b220*/  MOV R11, R10 ;  /* 0x0000000a000b7202 */ /* 0x000fe20000000f00 */
[----:B------:R-:W-:Y:S02]  /*b230*/  IMAD.MOV.U32 R80, RZ, RZ, R83 ;  /* 0x000000ffff507224 */ /* 0x000fe400078e0053 */
[----:B------:R-:W-:Y:S02]  /*b240*/  IMAD.MOV.U32 R28, RZ, RZ, R27 ;  /* 0x000000ffff1c7224 */ /* 0x000fe400078e001b */
.L_x_42177:
[----:B------:R-:W-:Y:S05]  /*b250*/  BSYNC B1 ;  /* 0x0000000000017941 */ /* 0x000fea0003800000 */
.L_x_42175:
        /* <DEDUP_REMOVED lines=11> */
.L_x_42179:
[----:B------:R-:W-:Y:S01]  /*b310*/  IMAD.MOV.U32 R8, RZ, RZ, R9 ;  /* 0x000000ffff087224 */ /* 0x000fe200078e0009 */
[----:B------:R-:W-:Y:S01]  /*b320*/  MOV R10, R11 ;  /* 0x0000000b000a7202 */ /* 0x000fe20000000f00 */
[----:B------:R-:W-:Y:S02]  /*b330*/  IMAD.MOV.U32 R83, RZ, RZ, R82 ;  /* 0x000000ffff537224 */ /* 0x000fe400078e0052 */
[----:B------:R-:W-:Y:S02]  /*b340*/  IMAD.MOV.U32 R27, RZ, RZ, R26 ;  /* 0x000000ffff1b7224 */ /* 0x000fe400078e001a */
.L_x_42180:
[----:B------:R-:W-:Y:S05]  /*b350*/  BSYNC B1 ;  /* 0x0000000000017941 */ /* 0x000fea0003800000 */
.L_x_42178:
        /* <DEDUP_REMOVED lines=11> */
.L_x_42182:
[----:B------:R-:W-:Y:S01]  /*b410*/  IMAD.MOV.U32 R9, RZ, RZ, R8 ;  /* 0x000000ffff097224 */ /* 0x000fe200078e0008 */
[----:B------:R-:W-:Y:S01]  /*b420*/  MOV R11, R10 ;  /* 0x0000000a000b7202 */ /* 0x000fe20000000f00 */
[----:B------:R-:W-:Y:S02]  /*b430*/  IMAD.MOV.U32 R82, RZ, RZ, R87 ;  /* 0x000000ffff527224 */ /* 0x000fe400078e0057 */
[----:B------:R-:W-:Y:S02]  /*b440*/  IMAD.MOV.U32 R26, RZ, RZ, R25 ;  /* 0x000000ffff1a7224 */ /* 0x000fe400078e0019 */
.L_x_42183:
[----:B------:R-:W-:Y:S05]  /*b450*/  BSYNC B1 ;  /* 0x0000000000017941 */ /* 0x000fea0003800000 */
.L_x_42181:
        /* <DEDUP_REMOVED lines=11> */
.L_x_42185:
[----:B------:R-:W-:Y:S01]  /*b510*/  IMAD.MOV.U32 R87, RZ, RZ, R86 ;  /* 0x000000ffff577224 */ /* 0x000fe200078e0056 */
[----:B------:R-:W-:Y:S01]  /*b520*/  MOV R25, R24 ;  /* 0x0000001800197202 */ /* 0x000fe20000000f00 */
[--C-:B------:R-:W-:Y:S01]  /*b530*/  IMAD.MOV.U32 R8, RZ, RZ, R9.reuse ;  /* 0x000000ffff087224 */ /* 0x100fe200078e0009 */
[----:B------:R-:W-:Y:S01]  /*b540*/  MOV R24, R11 ;  /* 0x0000000b00187202 */ /* 0x000fe20000000f00 */
[----:B------:R-:W-:Y:S02]  /*b550*/  IMAD.MOV.U32 R86, RZ, RZ, R9 ;  /* 0x000000ffff567224 */ /* 0x000fe400078e0009 */
[----:B------:R-:W-:Y:S02]  /*b560*/  IMAD.MOV.U32 R10, RZ, RZ, R11 ;  /* 0x000000ffff0a7224 */ /* 0x000fe400078e000b */
.L_x_42186:
[----:B------:R-:W-:Y:S05]  /*b570*/  BSYNC B1 ;  /* 0x0000000000017941 */ /* 0x000fea0003800000 */
.L_x_42184:
[----:B------:R-:W-:Y:S01]  /*b580*/  IADD3 R4, R4, 0x4, RZ ;  /* 0x0000000404047810 */ /* 0x000fe20007ffe0ff */
[----:B------:R-:W-:Y:S01]  /*b590*/  @!P1 CALL.REL.NOINC `(.L_x_42187) ;  /* 0x0000001000009944 */ /* 0x000fe20003c00000 */
[----:B------:R-:W-:Y:S05]  /*b5a0*/  BRA `(.L_x_42188) ;  /* 0xffffe02000007947 */ /* 0x000fea000383ffff */
.L_x_42187:
[----:B------:R-:W-:Y:S02]  /*b5b0*/  FADD.FTZ R84, R84, R7 ;  /* 0x0000000754547221 */ /* 0x000fe40000010000 */
[----:B------:R-:W-:Y:S02]  /*b5c0*/  IMAD.MOV.U32 R85, RZ, RZ, R6 ;  /* 0x000000ffff557224 */ /* 0x000fe400078e0006 */
[----:B------:R-:W-:-:S02]  /*b5d0*/  IMAD.MOV.U32 R86, RZ, RZ, R8 ;  /* 0x000000ffff567224 */ /* 0x000fc400078e0008 */
[----:B------:R-:W-:Y:S02]  /*b5e0*/  IMAD.MOV.U32 R24, RZ, RZ, R10 ;  /* 0x000000ffff187224 */ /* 0x000fe400078e000a */
.L_x_42093:
[----:B------:R-:W-:Y:S05]  /*b5f0*/  BSYNC B0 ;  /* 0x0000000000007941 */ /* 0x000fea0003800000 */
.L_x_42092:
        /* <DEDUP_REMOVED lines=114> */
.L_x_42285:
        /* <DEDUP_REMOVED lines=20> */
.L_x_42192:
[----:B------:R-:W-:Y:S01]  /*be60*/  IMAD.MOV.U32 R8, RZ, RZ, R3 ;  /* 0x000000ffff087224 */ /* 0x000fe200078e0003 */
[----:B------:R-:W-:Y:S01]  /*be70*/  MOV R3, R2 ;  /* 0x0000000200037202 */ /* 0x000fe20000000f00 */
[----:B------:R-:W-:Y:S02]  /*be80*/  IMAD.MOV.U32 R10, RZ, RZ, R55 ;  /* 0x000000ffff0a7224 */ /* 0x000fe400078e0037 */
[----:B------:R-:W-:Y:S02]  /*be90*/  IMAD.MOV.U32 R55, RZ, RZ, R54 ;  /* 0x000000ffff377224 */ /* 0x000fe400078e0036 */
.L_x_42193:
[----:B------:R-:W-:Y:S05]  /*bea0*/  BSYNC B1 ;  /* 0x0000000000017941 */ /* 0x000fea0003800000 */
.L_x_42191:
        /* <DEDUP_REMOVED lines=11> */
.L_x_42195:
[----:B------:R-:W-:Y:S01]  /*bf60*/  IMAD.MOV.U32 R9, RZ, RZ, R8 ;  /* 0x000000ffff097224 */ /* 0x000fe200078e0008 */
[----:B------:R-:W-:Y:S01]  /*bf70*/  MOV R2, R57 ;  /* 0x0000003900027202 */ /* 0x000fe20000000f00 */
[----:B------:R-:W-:Y:S02]  /*bf80*/  IMAD.MOV.U32 R11, RZ, RZ, R10 ;  /* 0x000000ffff0b7224 */ /* 0x000fe400078e000a */
[----:B------:R-:W-:Y:S02]  /*bf90*/  IMAD.MOV.U32 R54, RZ, RZ, R53 ;  /* 0x000000ffff367224 */ /* 0x000fe400078e0035 */
.L_x_42196:
[----:B------:R-:W-:Y:S05]  /*bfa0*/  BSYNC B1 ;  /* 0x0000000000017941 */ /* 0x000fea0003800000 */
.L_x_42194:
        /* <DEDUP_REMOVED lines=11> */
.L_x_42198:
[----:B------:R-:W-:Y:S01]  /*c060*/  IMAD.MOV.U32 R8, RZ, RZ, R9 ;  /* 0x000000ffff087224 */ /* 0x000fe200078e0009 */
[----:B------:R-:W-:Y:S01]  /*c070*/  MOV R57, R56 ;  /* 0x0000003800397202 */ /* 0x000fe20000000f00 */
[----:B------:R-:W-:Y:S02]  /*c080*/  IMAD.MOV.U32 R10, RZ, RZ, R11 ;  /* 0x000000ffff0a7224 */ /* 0x000fe400078e000b */
[----:B------:R-:W-:Y:S02]  /*c090*/  IMAD.MOV.U32 R53, RZ, RZ, R52 ;  /* 0x000000ffff357224 */ /* 0x000fe400078e0034 */
.L_x_42199:
[----:B------:R-:W-:Y:S05]  /*c0a0*/  BSYNC B1 ;  /* 0x0000000000017941 */ /* 0x000fea0003800000 */
.L_x_42197:
        /* <DEDUP_REMOVED lines=11> */
.L_x_42201:
[----:B------:R-:W-:Y:S01]  /*c160*/  IMAD.MOV.U32 R9, RZ, RZ, R8 ;  /* 0x000000ffff097224 */ /* 0x000fe200078e0008 */
[----:B------:R-:W-:Y:S01]  /*c170*/  MOV R56, R59 ;  /* 0x0000003b00387202 */ /* 0x000fe20000000f00 */
[----:B------:R-:W-:Y:S02]  /*c180*/  IMAD.MOV.U32 R11, RZ, RZ, R10 ;  /* 0x000000ffff0b7224 */ /* 0x000fe400078e000a */
[----:B------:R-:W-:Y:S02]  /*c190*/  IMAD.MOV.U32 R52, RZ, RZ, R51 ;  /* 0x000000ffff347224 */ /* 0x000fe400078e0033 */
.L_x_42202:
[----:B------:R-:W-:Y:S05]  /*c1a0*/  BSYNC B1 ;  /* 0x0000000000017941 */ /* 0x000fea0003800000 */
.L_x_42200:
        /* <DEDUP_REMOVED lines=11> */
.L_x_42204:
[----:B------:R-:W-:Y:S01]  /*c260*/  IMAD.MOV.U32 R8, RZ, RZ, R9 ;  /* 0x000000ffff087224 */ /* 0x000fe200078e0009 */
[----:B------:R-:W-:Y:S01]  /*c270*/  MOV R59, R58 ;  /* 0x0000003a003b7202 */ /* 0x000fe20000000f00 */
[----:B------:R-:W-:Y:S02]  /*c280*/  IMAD.MOV.U32 R10, RZ, RZ, R11 ;  /* 0x000000ffff0a7224 */ /* 0x000fe400078e000b */
[----:B------:R-:W-:Y:S02]  /*c290*/  IMAD.MOV.U32 R51, RZ, RZ, R50 ;  /* 0x000000ffff337224 */ /* 0x000fe400078e0032 */
.L_x_42205:
[----:B------:R-:W-:Y:S05]  /*c2a0*/  BSYNC B1 ;  /* 0x0000000000017941 */ /* 0x000fea0003800000 */
.L_x_42203:
        /* <DEDUP_REMOVED lines=11> */
.L_x_42207:
[----:B------:R-:W-:Y:S01]  /*c360*/  IMAD.MOV.U32 R9, RZ, RZ, R8 ;  /* 0x000000ffff097224 */ /* 0x000fe200078e0008 */
[----:B------:R-:W-:Y:S01]  /*c370*/  MOV R58, R61 ;  /* 0x0000003d003a7202 */ /* 0x000fe20000000f00 */
[----:B------:R-:W-:Y:S02]  /*c380*/  IMAD.MOV.U32 R11, RZ, RZ, R10 ;  /* 0x000000ffff0b7224 */ /* 0x000fe400078e000a */
[----:B------:R-:W-:Y:S02]  /*c390*/  IMAD.MOV.U32 R50, RZ, RZ, R49 ;  /* 0x000000ffff327224 */ /* 0x000fe400078e0031 */
.L_x_42208:
[----:B------:R-:W-:Y:S05]  /*c3a0*/  BSYNC B1 ;  /* 0x0000000000017941 */ /* 0x000fea0003800000 */
.L_x_42206:
        /* <DEDUP_REMOVED lines=11> */
.L_x_42210:
[----:B------:R-:W-:Y:S01]  /*c460*/  IMAD.MOV.U32 R8, RZ, RZ, R9 ;  /* 0x000000ffff087224 */ /* 0x000fe200078e0009 */
[----:B------:R-:W-:Y:S01]  /*c470*/  MOV R61, R60 ;  /* 0x0000003c003d7202 */ /* 0x000fe20000000f00 */
[----:B------:R-:W-:Y:S02]  /*c480*/  IMAD.MOV.U32 R10, RZ, RZ, R11 ;  /* 0x000000ffff0a7224 */ /* 0x000fe400078e000b */
[----:B------:R-:W-:Y:S02]  /*c490*/  IMAD.MOV.U32 R49, RZ, RZ, R48 ;  /* 0x000000ffff317224 */ /* 0x000fe400078e0030 */
.L_x_42211:
[----:B------:R-:W-:Y:S05]  /*c4a0*/  BSYNC B1 ;  /* 0x0000000000017941 */ /* 0x000fea0003800000 */
.L_x_42209:
        /* <DEDUP_REMOVED lines=11> */
.L_x_42213:
[----:B------:R-:W-:Y:S01]  /*c560*/  IMAD.MOV.U32 R9, RZ, RZ, R8 ;  /* 0x000000ffff097224 */ /* 0x000fe200078e0008 */
[----:B------:R-:W-:Y:S01]  /*c570*/  MOV R60, R63 ;  /* 0x0000003f003c7202 */ /* 0x000fe20000000f00 */
[----:B------:R-:W-:Y:S02]  /*c580*/  IMAD.MOV.U32 R11, RZ, RZ, R10 ;  /* 0x000000ffff0b7224 */ /* 0x000fe400078e000a */
[----:B------:R-:W-:Y:S02]  /*c590*/  IMAD.MOV.U32 R48, RZ, RZ, R47 ;  /* 0x000000ffff307224 */ /* 0x000fe400078e002f */
.L_x_42214:
[----:B------:R-:W-:Y:S05]  /*c5a0*/  BSYNC B1 ;  /* 0x0000000000017941 */ /* 0x000fea0003800000 */
.L_x_42212:
        /* <DEDUP_REMOVED lines=11> */
.L_x_42216:
[----:B------:R-:W-:Y:S01]  /*c660*/  IMAD.MOV.U32 R8, RZ, RZ, R9 ;  /* 0x000000ffff087224 */ /* 0x000fe200078e0009 */
[----:B------:R-:W-:Y:S01]  /*c670*/  MOV R63, R62 ;  /* 0x0000003e003f7202 */ /* 0x000fe20000000f00 */
[----:B------:R-:W-:Y:S02]  /*c680*/  IMAD.MOV.U32 R10, RZ, RZ, R11 ;  /* 0x000000ffff0a7224 */ /* 0x000fe400078e000b */
[----:B------:R-:W-:Y:S02]  /*c690*/  IMAD.MOV.U32 R47, RZ, RZ, R46 ;  /* 0x000000ffff2f7224 */ /* 0x000fe400078e002e */
.L_x_42217:
[----:B------:R-:W-:Y:S05]  /*c6a0*/  BSYNC B1 ;  /* 0x0000000000017941 */ /* 0x000fea0003800000 */
.L_x_42215:
        /* <DEDUP_REMOVED lines=11> */
.L_x_42219:
[----:B------:R-:W-:Y:S01]  /*c760*/  IMAD.MOV.U32 R9, RZ, RZ, R8 ;  /* 0x000000ffff097224 */ /* 0x000fe200078e0008 */
[----:B------:R-:W-:Y:S01]  /*c770*/  MOV R62, R65 ;  /* 0x00000041003e7202 */ /* 0x000fe20000000f00 */
[----:B------:R-:W-:Y:S02]  /*c780*/  IMAD.MOV.U32 R11, RZ, RZ, R10 ;  /* 0x000000ffff0b7224 */ /* 0x000fe400078e000a */
[----:B------:R-:W-:Y:S02]  /*c790*/  IMAD.MOV.U32 R46, RZ, RZ, R45 ;  /* 0x000000ffff2e7224 */ /* 0x000fe400078e002d */
.L_x_42220:
[----:B------:R-:W-:Y:S05]  /*c7a0*/  BSYNC B1 ;  /* 0x0000000000017941 */ /* 0x000fea0003800000 */
.L_x_42218:
        /* <DEDUP_REMOVED lines=11> */
.L_x_42222:
[----:B------:R-:W-:Y:S01]  /*c860*/  IMAD.MOV.U32 R8, RZ, RZ, R9 ;  /* 0x000000ffff087224 */ /* 0x000fe200078e0009 */
[----:B------:R-:W-:Y:S01]  /*c870*/  MOV R65, R64 ;  /* 0x0000004000417202 */ /* 0x000fe20000000f00 */
[----:B------:R-:W-:Y:S02]  /*c880*/  IMAD.MOV.U32 R10, RZ, RZ, R11 ;  /* 0x000000ffff0a7224 */ /* 0x000fe400078e000b */
[----:B------:R-:W-:Y:S02]  /*c890*/  IMAD.MOV.U32 R45, RZ, RZ, R44 ;  /* 0x000000ffff2d7224 */ /* 0x000fe400078e002c */
.L_x_42223:
[----:B------:R-:W-:Y:S05]  /*c8a0*/  BSYNC B1 ;  /* 0x0000000000017941 */ /* 0x000fea0003800000 */
.L_x_42221:
        /* <DEDUP_REMOVED lines=11> */
.L_x_42225:
[----:B------:R-:W-:Y:S01]  /*c960*/  IMAD.MOV.U32 R9, RZ, RZ, R8 ;  /* 0x000000ffff097224 */ /* 0x000fe200078e0008 */
[----:B------:R-:W-:Y:S01]  /*c970*/  MOV R64, R67 ;  /* 0x0000004300407202 */ /* 0x000fe20000000f00 */
[----:B------:R-:W-:Y:S02]  /*c980*/  IMAD.MOV.U32 R11, RZ, RZ, R10 ;  /* 0x000000ffff0b7224 */ /* 0x000fe400078e000a */
[----:B------:R-:W-:Y:S02]  /*c990*/  IMAD.MOV.U32 R44, RZ, RZ, R43 ;  /* 0x000000ffff2c7224 */ /* 0x000fe400078e002b */
.L_x_42226:
[----:B------:R-:W-:Y:S05]  /*c9a0*/  BSYNC B1 ;  /* 0x0000000000017941 */ /* 0x000fea0003800000 */
.L_x_42224:
        /* <DEDUP_REMOVED lines=11> */
.L_x_42228:
[----:B------:R-:W-:Y:S01]  /*ca60*/  IMAD.MOV.U32 R8, RZ, RZ, R9 ;  /* 0x000000ffff087224 */ /* 0x000fe200078e0009 */
[----:B------:R-:W-:Y:S01]  /*ca70*/  MOV R67, R66 ;  /* 0x0000004200437202 */ /* 0x000fe20000000f00 */
[----:B------:R-:W-:Y:S02]  /*ca80*/  IMAD.MOV.U32 R10, RZ, RZ, R11 ;  /* 0x000000ffff0a7224 */ /* 0x000fe400078e000b */
[----:B------:R-:W-:Y:S02]  /*ca90*/  IMAD.MOV.U32 R43, RZ, RZ, R42 ;  /* 0x000000ffff2b7224 */ /* 0x000fe400078e002a */
.L_x_42229:
[----:B------:R-:W-:Y:S05]  /*caa0*/  BSYNC B1 ;  /* 0x0000000000017941 */ /* 0x000fea0003800000 */
.L_x_42227:
        /* <DEDUP_REMOVED lines=11> */
.L_x_42231:
[----:B------:R-:W-:Y:S01]  /*cb60*/  IMAD.MOV.U32 R9, RZ, RZ, R8 ;  /* 0x000000ffff097224 */ /* 0x000fe200078e0008 */
[----:B------:R-:W-:Y:S01]  /*cb70*/  MOV R66, R69 ;  /* 0x0000004500427202 */ /* 0x000fe20000000f00 */
[----:B------:R-:W-:Y:S02]  /*cb80*/  IMAD.MOV.U32 R11, RZ, RZ, R10 ;  /* 0x000000ffff0b7224 */ /* 0x000fe400078e000a */
[----:B------:R-:W-:Y:S02]  /*cb90*/  IMAD.MOV.U32 R42, RZ, RZ, R41 ;  /* 0x000000ffff2a7224 */ /* 0x000fe400078e0029 */
.L_x_42232:
[----:B------:R-:W-:Y:S05]  /*cba0*/  BSYNC B1 ;  /* 0x0000000000017941 */ /* 0x000fea0003800000 */
.L_x_42230:
        /* <DEDUP_REMOVED lines=11> */
.L_x_42234:
[----:B------:R-:W-:Y:S01]  /*cc60*/  IMAD.MOV.U32 R8, RZ, RZ, R9 ;  /* 0x000000ffff087224 */ /* 0x000fe200078e0009 */
[----:B------:R-:W-:Y:S01]  /*cc70*/  MOV R69, R68 ;  /* 0x0000004400457202 */ /* 0x000fe20000000f00 */
[----:B------:R-:W-:Y:S02]  /*cc80*/  IMAD.MOV.U32 R10, RZ, RZ, R11 ;  /* 0x000000ffff0a7224 */ /* 0x000fe400078e000b */
[----:B------:R-:W-:Y:S02]  /*cc90*/  IMAD.MOV.U32 R41, RZ, RZ, R40 ;  /* 0x000000ffff297224 */ /* 0x000fe400078e0028 */
.L_x_42235:
[----:B------:R-:W-:Y:S05]  /*cca0*/  BSYNC B1 ;  /* 0x0000000000017941 */ /* 0x000fea0003800000 */
.L_x_42233:
        /* <DEDUP_REMOVED lines=11> */
.L_x_42237:
[----:B------:R-:W-:Y:S01]  /*cd60*/  IMAD.MOV.U32 R9, RZ, RZ, R8 ;  /* 0x000000ffff097224 */ /* 0x000fe200078e0008 */
[----:B------:R-:W-:Y:S01]  /*cd70*/  MOV R68, R71 ;  /* 0x0000004700447202 */ /* 0x000fe20000000f00 */
[----:B------:R-:W-:Y:S02]  /*cd80*/  IMAD.MOV.U32 R11, RZ, RZ, R10 ;  /* 0x000000ffff0b7224 */ /* 0x000fe400078e000a */
[----:B------:R-:W-:Y:S02]  /*cd90*/  IMAD.MOV.U32 R40, RZ, RZ, R39 ;  /* 0x000000ffff287224 */ /* 0x000fe400078e0027 */
.L_x_42238:
[----:B------:R-:W-:Y:S05]  /*cda0*/  BSYNC B1 ;  /* 0x0000000000017941 */ /* 0x000fea0003800000 */
.L_x_42236:
        /* <DEDUP_REMOVED lines=11> */
.L_x_42240:
[----:B------:R-:W-:Y:S01]  /*ce60*/  IMAD.MOV.U32 R8, RZ, RZ, R9 ;  /* 0x000000ffff087224 */ /* 0x000fe200078e0009 */
[----:B------:R-:W-:Y:S01]  /*ce70*/  MOV R71, R70 ;  /* 0x0000004600477202 */ /* 0x000fe20000000f00 */
[----:B------:R-:W-:Y:S02]  /*ce80*/  IMAD.MOV.U32 R10, RZ, RZ, R11 ;  /* 0x000000ffff0a7224 */ /* 0x000fe400078e000b */
[----:B------:R-:W-:Y:S02]  /*ce90*/  IMAD.MOV.U32 R39, RZ, RZ, R38 ;  /* 0x000000ffff277224 */ /* 0x000fe400078e0026 */
.L_x_42241:
[----:B------:R-:W-:Y:S05]  /*cea0*/  BSYNC B1 ;  /* 0x0000000000017941 */ /* 0x000fea0003800000 */
.L_x_42239:
        /* <DEDUP_REMOVED lines=11> */
.L_x_42243:
[----:B------:R-:W-:Y:S01]  /*cf60*/  IMAD.MOV.U32 R9, RZ, RZ, R8 ;  /* 0x000000ffff097224 */ /* 0x000fe200078e0008 */
[----:B------:R-:W-:Y:S01]  /*cf70*/  MOV R70, R73 ;  /* 0x0000004900467202 */ /* 0x000fe20000000f00 */
[----:B------:R-:W-:Y:S02]  /*cf80*/  IMAD.MOV.U32 R11, RZ, RZ, R10 ;  /* 0x000000ffff0b7224 */ /* 0x000fe400078e000a */
[----:B------:R-:W-:Y:S02]  /*cf90*/  IMAD.MOV.U32 R38, RZ, RZ, R37 ;  /* 0x000000ffff267224 */ /* 0x000fe400078e0025 */
.L_x_42244:
[----:B------:R-:W-:Y:S05]  /*cfa0*/  BSYNC B1 ;  /* 0x0000000000017941 */ /* 0x000fea0003800000 */
.L_x_42242:
        /* <DEDUP_REMOVED lines=11> */
.L_x_42246:
[----:B------:R-:W-:Y:S01]  /*d060*/  IMAD.MOV.U32 R8, RZ, RZ, R9 ;  /* 0x000000ffff087224 */ /* 0x000fe200078e0009 */
[----:B------:R-:W-:Y:S01]  /*d070*/  MOV R73, R72 ;  /* 0x0000004800497202 */ /* 0x000fe20000000f00 */
[----:B------:R-:W-:Y:S02]  /*d080*/  IMAD.MOV.U32 R10, RZ, RZ, R11 ;  /* 0x000000ffff0a7224 */ /* 0x000fe400078e000b */
[----:B------:R-:W-:Y:S02]  /*d090*/  IMAD.MOV.U32 R37, RZ, RZ, R36 ;  /* 0x000000ffff257224 */ /* 0x000fe400078e0024 */
.L_x_42247:
[----:B------:R-:W-:Y:S05]  /*d0a0*/  BSYNC B1 ;  /* 0x0000000000017941 */ /* 0x000fea0003800000 */
.L_x_42245:
        /* <DEDUP_REMOVED lines=11> */
.L_x_42249:
[----:B------:R-:W-:Y:S01]  /*d160*/  IMAD.MOV.U32 R9, RZ, RZ, R8 ;  /* 0x000000ffff097224 */ /* 0x000fe200078e0008 */
[----:B------:R-:W-:Y:S01]  /*d170*/  MOV R72, R75 ;  /* 0x0000004b00487202 */ /* 0x000fe20000000f00 */
[----:B------:R-:W-:Y:S02]  /*d180*/  IMAD.MOV.U32 R11, RZ, RZ, R10 ;  /* 0x000000ffff0b7224 */ /* 0x000fe400078e000a */
[----:B------:R-:W-:Y:S02]  /*d190*/  IMAD.MOV.U32 R36, RZ, RZ, R35 ;  /* 0x000000ffff247224 */ /* 0x000fe400078e0023 */
.L_x_42250:
[----:B------:R-:W-:Y:S05]  /*d1a0*/  BSYNC B1 ;  /* 0x0000000000017941 */ /* 0x000fea0003800000 */
.L_x_42248:
        /* <DEDUP_REMOVED lines=11> */
.L_x_42252:
[----:B------:R-:W-:Y:S01]  /*d260*/  IMAD.MOV.U32 R8, RZ, RZ, R9 ;  /* 0x000000ffff087224 */ /* 0x000fe200078e0009 */
[----:B------:R-:W-:Y:S01]  /*d270*/  MOV R75, R74 ;  /* 0x0000004a004b7202 */ /* 0x000fe20000000f00 */
[----:B------:R-:W-:Y:S02]  /*d280*/  IMAD.MOV.U32 R10, RZ, RZ, R11 ;  /* 0x000000ffff0a7224 */ /* 0x000fe400078e000b */
[----:B------:R-:W-:Y:S02]  /*d290*/  IMAD.MOV.U32 R35, RZ, RZ, R34 ;  /* 0x000000ffff237224 */ /* 0x000fe400078e0022 */
.L_x_42253:
[----:B------:R-:W-:Y:S05]  /*d2a0*/  BSYNC B1 ;  /* 0x0000000000017941 */ /* 0x000fea0003800000 */
.L_x_42251:
        /* <DEDUP_REMOVED lines=11> */
.L_x_42255:
[----:B------:R-:W-:Y:S01]  /*d360*/  IMAD.MOV.U32 R9, RZ, RZ, R8 ;  /* 0x000000ffff097224 */ /* 0x000fe200078e0008 */
[----:B------:R-:W-:Y:S01]  /*d370*/  MOV R74, R77 ;  /* 0x0000004d004a7202 */ /* 0x000fe20000000f00 */
[----:B------:R-:W-:Y:S02]  /*d380*/  IMAD.MOV.U32 R11, RZ, RZ, R10 ;  /* 0x000000ffff0b7224 */ /* 0x000fe400078e000a */
[----:B------:R-:W-:Y:S02]  /*d390*/  IMAD.MOV.U32 R34, RZ, RZ, R33 ;  /* 0x000000ffff227224 */ /* 0x000fe400078e0021 */
.L_x_42256:
[----:B------:R-:W-:Y:S05]  /*d3a0*/  BSYNC B1 ;  /* 0x0000000000017941 */ /* 0x000fea0003800000 */
.L_x_42254:
        /* <DEDUP_REMOVED lines=11> */
.L_x_42258:
[----:B------:R-:W-:Y:S01]  /*d460*/  IMAD.MOV.U32 R8, RZ, RZ, R9 ;  /* 0x000000ffff087224 */ /* 0x000fe200078e0009 */
[----:B------:R-:W-:Y:S01]  /*d470*/  MOV R77, R76 ;  /* 0x0000004c004d7202 */ /* 0x000fe20000000f00 */
[----:B------:R-:W-:Y:S02]  /*d480*/  IMAD.MOV.U32 R10, RZ, RZ, R11 ;  /* 0x000000ffff0a7224 */ /* 0x000fe400078e000b */
[----:B------:R-:W-:Y:S02]  /*d490*/  IMAD.MOV.U32 R33, RZ, RZ, R32 ;  /* 0x000000ffff217224 */ /* 0x000fe400078e0020 */
.L_x_42259:
[----:B------:R-:W-:Y:S05]  /*d4a0*/  BSYNC B1 ;  /* 0x0000000000017941 */ /* 0x000fea0003800000 */
.L_x_42257:
        /* <DEDUP_REMOVED lines=11> */
.L_x_42261:
[----:B------:R-:W-:Y:S01]  /*d560*/  IMAD.MOV.U32 R9, RZ, RZ, R8 ;  /* 0x000000ffff097224 */ /* 0x000fe200078e0008 */
[----:B------:R-:W-:Y:S01]  /*d570*/  MOV R76, R79 ;  /* 0x0000004f004c7202 */ /* 0x000fe20000000f00 */
[----:B------:R-:W-:Y:S02]  /*d580*/  IMAD.MOV.U32 R11, RZ, RZ, R10 ;  /* 0x000000ffff0b7224 */ /* 0x000fe400078e000a */
[----:B------:R-:W-:Y:S02]  /*d590*/  IMAD.MOV.U32 R32, RZ, RZ, R31 ;  /* 0x000000ffff207224 */ /* 0x000fe400078e001f */
.L_x_42262:
[----:B------:R-:W-:Y:S05]  /*d5a0*/  BSYNC B1 ;  /* 0x0000000000017941 */ /* 0x000fea0003800000 */
.L_x_42260:
        /* <DEDUP_REMOVED lines=11> */
.L_x_42264:
[----:B------:R-:W-:Y:S01]  /*d660*/  IMAD.MOV.U32 R8, RZ, RZ, R9 ;  /* 0x000000ffff087224 */ /* 0x000fe200078e0009 */
[----:B------:R-:W-:Y:S01]  /*d670*/  MOV R79, R78 ;  /* 0x0000004e004f7202 */ /* 0x000fe20000000f00 */
[----:B------:R-:W-:Y:S02]  /*d680*/  IMAD.MOV.U32 R10, RZ, RZ, R11 ;  /* 0x000000ffff0a7224 */ /* 0x000fe400078e000b */
[----:B------:R-:W-:Y:S02]  /*d690*/  IMAD.MOV.U32 R31, RZ, RZ, R30 ;  /* 0x000000ffff1f7224 */ /* 0x000fe400078e001e */
.L_x_42265:
[----:B------:R-:W-:Y:S05]  /*d6a0*/  BSYNC B1 ;  /* 0x0000000000017941 */ /* 0x000fea0003800000 */
.L_x_42263:
        /* <DEDUP_REMOVED lines=11> */
.L_x_42267:
[----:B------:R-:W-:Y:S01]  /*d760*/  IMAD.MOV.U32 R9, RZ, RZ, R8 ;  /* 0x000000ffff097224 */ /* 0x000fe200078e0008 */
[----:B------:R-:W-:Y:S01]  /*d770*/  MOV R78, R81 ;  /* 0x00000051004e7202 */ /* 0x000fe20000000f00 */
[----:B------:R-:W-:Y:S02]  /*d780*/  IMAD.MOV.U32 R11, RZ, RZ, R10 ;  /* 0x000000ffff0b7224 */ /* 0x000fe400078e000a */
[----:B------:R-:W-:Y:S02]  /*d790*/  IMAD.MOV.U32 R30, RZ, RZ, R29 ;  /* 0x000000ffff1e7224 */ /* 0x000fe400078e001d */
.L_x_42268:
[----:B------:R-:W-:Y:S05]  /*d7a0*/  BSYNC B1 ;  /* 0x0000000000017941 */ /* 0x000fea0003800000 */
.L_x_42266:
        /* <DEDUP_REMOVED lines=11> */
.L_x_42270:
[----:B------:R-:W-:Y:S01]  /*d860*/  IMAD.MOV.U32 R8, RZ, RZ, R9 ;  /* 0x000000ffff087224 */ /* 0x000fe200078e0009 */
[----:B------:R-:W-:Y:S01]  /*d870*/  MOV R81, R80 ;  /* 0x0000005000517202 */ /* 0x000fe20000000f00 */
[----:B------:R-:W-:Y:S02]  /*d880*/  IMAD.MOV.U32 R10, RZ, RZ, R11 ;  /* 0x000000ffff0a7224 */ /* 0x000fe400078e000b */
[----:B------:R-:W-:Y:S02]  /*d890*/  IMAD.MOV.U32 R29, RZ, RZ, R28 ;  /* 0x000000ffff1d7224 */ /* 0x000fe400078e001c */
.L_x_42271:
[----:B------:R-:W-:Y:S05]  /*d8a0*/  BSYNC B1 ;  /* 0x0000000000017941 */ /* 0x000fea0003800000 */
.L_x_42269:
        /* <DEDUP_REMOVED lines=11> */
.L_x_42273:
[----:B------:R-:W-:Y:S01]  /*d960*/  IMAD.MOV.U32 R9, RZ, RZ, R8 ;  /* 0x000000ffff097224 */ /* 0x000fe200078e0008 */
[----:B------:R-:W-:Y:S01]  /*d970*/  MOV R80, R83 ;  /* 0x0000005300507202 */ /* 0x000fe20000000f00 */
[----:B------:R-:W-:Y:S02]  /*d980*/  IMAD.MOV.U32 R11, RZ, RZ, R10 ;  /* 0x000000ffff0b7224 */ /* 0x000fe400078e000a */
[----:B------:R-:W-:Y:S02]  /*d990*/  IMAD.MOV.U32 R28, RZ, RZ, R27 ;  /* 0x000000ffff1c7224 */ /* 0x000fe400078e001b */
.L_x_42274:
[----:B------:R-:W-:Y:S05]  /*d9a0*/  BSYNC B1 ;  /* 0x0000000000017941 */ /* 0x000fea0003800000 */
.L_x_42272:
        /* <DEDUP_REMOVED lines=11> */
.L_x_42276:
[----:B------:R-:W-:Y:S01]  /*da60*/  IMAD.MOV.U32 R8, RZ, RZ, R9 ;  /* 0x000000ffff087224 */ /* 0x000fe200078e0009 */
[----:B------:R-:W-:Y:S01]  /*da70*/  MOV R83, R82 ;  /* 0x0000005200537202 */ /* 0x000fe20000000f00 */
[----:B------:R-:W-:Y:S02]  /*da80*/  IMAD.MOV.U32 R10, RZ, RZ, R11 ;  /* 0x000000ffff0a7224 */ /* 0x000fe400078e000b */
[----:B------:R-:W-:Y:S02]  /*da90*/  IMAD.MOV.U32 R27, RZ, RZ, R26 ;  /* 0x000000ffff1b7224 */ /* 0x000fe400078e001a */
.L_x_42277:
[----:B------:R-:W-:Y:S05]  /*daa0*/  BSYNC B1 ;  /* 0x0000000000017941 */ /* 0x000fea0003800000 */
.L_x_42275:
        /* <DEDUP_REMOVED lines=11> */
.L_x_42279:
[----:B------:R-:W-:Y:S01]  /*db60*/  IMAD.MOV.U32 R9, RZ, RZ, R8 ;  /* 0x000000ffff097224 */ /* 0x000fe200078e0008 */
[----:B------:R-:W-:Y:S01]  /*db70*/  MOV R82, R87 ;  /* 0x0000005700527202 */ /* 0x000fe20000000f00 */
[----:B------:R-:W-:Y:S02]  /*db80*/  IMAD.MOV.U32 R11, RZ, RZ, R10 ;  /* 0x000000ffff0b7224 */ /* 0x000fe400078e000a */
[----:B------:R-:W-:Y:S02]  /*db90*/  IMAD.MOV.U32 R26, RZ, RZ, R25 ;  /* 0x000000ffff1a7224 */ /* 0x000fe400078e0019 */
.L_x_42280:
[----:B------:R-:W-:Y:S05]  /*dba0*/  BSYNC B1 ;  /* 0x0000000000017941 */ /* 0x000fea0003800000 */
.L_x_42278:
        /* <DEDUP_REMOVED lines=11> */
.L_x_42282:
[----:B------:R-:W-:Y:S01]  /*dc60*/  IMAD.MOV.U32 R87, RZ, RZ, R86 ;  /* 0x000000ffff577224 */ /* 0x000fe200078e0056 */
[----:B------:R-:W-:Y:S01]  /*dc70*/  MOV R8, R9 ;  /* 0x0000000900087202 */ /* 0x000fe20000000f00 */
[----:B------:R-:W-:Y:S02]  /*dc80*/  IMAD.MOV.U32 R25, RZ, RZ, R24 ;  /* 0x000000ffff197224 */ /* 0x000fe400078e0018 */
[----:B------:R-:W-:Y:S02]  /*dc90*/  IMAD.MOV.U32 R86, RZ, RZ, R9 ;  /* 0x000000ffff567224 */ /* 0x000fe400078e0009 */
[--C-:B------:R-:W-:Y:S02]  /*dca0*/  IMAD.MOV.U32 R10, RZ, RZ, R11.reuse ;  /* 0x000000ffff0a7224 */ /* 0x100fe400078e000b */
[----:B------:R-:W-:Y:S02]  /*dcb0*/  IMAD.MOV.U32 R24, RZ, RZ, R11 ;  /* 0x000000ffff187224 */ /* 0x000fe400078e000b */
.L_x_42283:
[----:B------:R-:W-:Y:S05]  /*dcc0*/  BSYNC B1 ;  /* 0x0000000000017941 */ /* 0x000fea0003800000 */
.L_x_42281:
[----:B------:R-:W-:Y:S01]  /*dcd0*/  IADD3 R0, R0, 0x4, RZ ;  /* 0x0000000400007810 */ /* 0x000fe20007ffe0ff */
[----:B------:R-:W-:Y:S01]  /*dce0*/  @!P1 CALL.REL.NOINC `(.L_x_42284) ;  /* 0x0000001000009944 */ /* 0x000fe20003c00000 */
[----:B------:R-:W-:Y:S05]  /*dcf0*/  BRA `(.L_x_42285) ;  /* 0xffffe02000007947 */ /* 0x000fea000383ffff */
.L_x_42284:
[----:B------:R-:W-:Y:S01]  /*dd00*/  FADD.FTZ R84, R84, R5 ;  /* 0x0000000554547221 */ /* 0x000fe20000010000 */
[----:B------:R-:W-:Y:S01]  /*dd10*/  MOV R85, R7 ;  /* 0x0000000700557202 */ /* 0x000fe20000000f00 */
[----:B------:R-:W-:-:S02]  /*dd20*/  IMAD.MOV.U32 R86, RZ, RZ, R8 ;  /* 0x000000ffff567224 */ /* 0x000fc400078e0008 */
[----:B------:R-:W-:Y:S02]  /*dd30*/  IMAD.MOV.U32 R24, RZ, RZ, R10 ;  /* 0x000000ffff187224 */ /* 0x000fe400078e000a */
.L_x_42190:
[----:B------:R-:W-:Y:S05]  /*dd40*/  BSYNC B0 ;  /* 0x0000000000007941 */ /* 0x000fea0003800000 */
.L_x_42189:
        /* <DEDUP_REMOVED lines=44> */
.L_x_42287:
[----:B------:R-:W-:Y:S05]  /*e010*/  BSYNC B0 ;  /* 0x0000000000007941 */ /* 0x000fea0003800000 */
.L_x_42286:
[----:B------:R-:W-:Y:S01]  /*e020*/  BAR.SYNC.DEFER_BLOCKING 0x0 ;  /* 0x0000000000007b1d */ /* 0x000fe20000010000 */
[----:B--2---:R-:W-:-:S05]  /*e030*/  ISETP.NE.AND P2, PT, R7, RZ, PT ;  /* 0x000000ff0700720c */ /* 0x004fca0003f45270 */
[----:B------:R-:W-:Y:S08]  /*e040*/  BSSY B0, `(.L_x_42288) ;  /* 0x0000242000007945 */ /* 0x000ff00003800000 */
[----:B------:R-:W-:Y:S05]  /*e050*/  @P2 BRA `(.L_x_42289) ;  /* 0x0000240000002947 */ /* 0x000fea0003800000 */
[----:B------:R-:W2:Y:S04]  /*e060*/  LDS.128 R20, [0x110] ;  /* 0x00011000ff147984 */ /* 0x000ea80000000c00 */
[----:B01----:R-:W0:Y:S04]  /*e070*/  LDS.128 R4, [0x120] ;  /* 0x00012000ff047984 */ /* 0x003e280000000c00 */
[----:B------:R-:W1:Y:S04]  /*e080*/  LDS.128 R8, [0x130] ;  /* 0x00013000ff087984 */ /* 0x000e680000000c00 */
[----:B------:R-:W3:Y:S04]  /*e090*/  LDS.128 R12, [0x140] ;  /* 0x00014000ff0c7984 */ /* 0x000ee80000000c00 */
[----:B------:R-:W4:Y:S04]  /*e0a0*/  LDS.128 R16, [0x150] ;  /* 0x00015000ff107984 */ /* 0x000f280000000c00 */
[----:B--2---:R-:W-:Y:S04]  /*e0b0*/  STL.64 [R1], R20 ;  /* 0x0000001401007387 */ /* 0x004fe80000100a00 */
[----:B------:R-:W2:Y:S04]  /*e0c0*/  LDL.64 R88, [R1] ;  /* 0x0000000001587983 */ /* 0x000ea80000100a00 */
[----:B------:R-:W-:Y:S04]  /*e0d0*/  STL.64 [R1+0x8], R22 ;  /* 0x0000081601007387 */ /* 0x000fe80000100a00 */
[----:B0-----:R-:W-:Y:S04]  /*e0e0*/  STL.64 [R1+0x10], R4 ;  /* 0x0000100401007387 */ /* 0x001fe80000100a00 */
[----:B------:R-:W-:Y:S04]  /*e0f0*/  STL.64 [R1+0x18], R6 ;  /* 0x0000180601007387 */ /* 0x000fe80000100a00 */
[----:B------:R-:W0:Y:S04]  /*e100*/  LDS.128 R20, [0x160] ;  /* 0x00016000ff147984 */ /* 0x000e280000000c00 */
[----:B------:R-:W5:Y:S04]  /*e110*/  LDS.128 R4, [0x170] ;  /* 0x00017000ff047984 */ /* 0x000f680000000c00 */
[----:B-1----:R-:W-:Y:S04]  /*e120*/  STL.64 [R1+0x20], R8 ;  /* 0x0000200801007387 */ /* 0x002fe80000100a00 */
[----:B------:R-:W-:Y:S04]  /*e130*/  STL.64 [R1+0x28], R10 ;  /* 0x0000280a01007387 */ /* 0x000fe80000100a00 */
[----:B------:R-:W1:Y:S04]  /*e140*/  LDS.128 R8, [0x180] ;  /* 0x00018000ff087984 */ /* 0x000e680000000c00 */
[----:B---3--:R-:W-:Y:S04]  /*e150*/  STL.64 [R1+0x30], R12 ;  /* 0x0000300c01007387 */ /* 0x008fe80000100a00 */
[----:B------:R-:W-:Y:S04]  /*e160*/  STL.64 [R1+0x38], R14 ;  /* 0x0000380e01007387 */ /* 0x000fe80000100a00 */
[----:B----4-:R-:W-:Y:S04]  /*e170*/  STL.64 [R1+0x40], R16 ;  /* 0x0000401001007387 */ /* 0x010fe80000100a00 */
[----:B------:R-:W-:Y:S04]  /*e180*/  STL.64 [R1+0x48], R18 ;  /* 0x0000481201007387 */ /* 0x000fe80000100a00 */
[----:B------:R-:W3:Y:S04]  /*e190*/  LDS.128 R12, [0x190] ;  /* 0x00019000ff0c7984 */ /* 0x000ee80000000c00 */
[----:B0-----:R-:W-:Y:S04]  /*e1a0*/  STL.64 [R1+0x50], R20 ;  /* 0x0000501401007387 */ /* 0x001fe80000100a00 */
[----:B------:R-:W-:Y:S04]  /*e1b0*/  STL.64 [R1+0x58], R22 ;  /* 0x0000581601007387 */ /* 0x000fe80000100a00 */
[----:B-----5:R-:W-:Y:S04]  /*e1c0*/  STL.64 [R1+0x60], R4 ;  /* 0x0000600401007387 */ /* 0x020fe80000100a00 */
[----:B------:R-:W-:Y:S04]  /*e1d0*/  STL.64 [R1+0x68], R6 ;  /* 0x0000680601007387 */ /* 0x000fe80000100a00 */
[----:B------:R-:W0:Y:S04]  /*e1e0*/  LDS.128 R16, [0x1a0] ;  /* 0x0001a000ff107984 */ /* 0x000e280000000c00 */
[----:B------:R-:W4:Y:S04]  /*e1f0*/  LDS.128 R20, [0x1b0] ;  /* 0x0001b000ff147984 */ /* 0x000f280000000c00 */
[----:B------:R-:W5:Y:S04]  /*e200*/  LDS.128 R4, [0x1c0] ;  /* 0x0001c000ff047984 */ /* 0x000f680000000c00 */
[----:B-1----:R-:W-:Y:S04]  /*e210*/  STL.64 [R1+0x70], R8 ;  /* 0x0000700801007387 */ /* 0x002fe80000100a00 */
[----:B------:R-:W-:Y:S04]  /*e220*/  STL.64 [R1+0x78], R10 ;  /* 0x0000780a01007387 */ /* 0x000fe80000100a00 */
[----:B------:R-:W1:Y:S04]  /*e230*/  LDS.128 R8, [0x1d0] ;  /* 0x0001d000ff087984 */ /* 0x000e680000000c00 */
[----:B---3--:R-:W-:Y:S04]  /*e240*/  STL.64 [R1+0x80], R12 ;  /* 0x0000800c01007387 */ /* 0x008fe80000100a00 */
[----:B------:R-:W-:Y:S04]  /*e250*/  STL.64 [R1+0x88], R14 ;  /* 0x0000880e01007387 */ /* 0x000fe80000100a00 */
[----:B------:R-:W3:Y:S04]  /*e260*/  LDS.128 R12, [0x1e0] ;  /* 0x0001e000ff0c7984 */ /* 0x000ee80000000c00 */
[----:B0-----:R-:W-:Y:S04]  /*e270*/  STL.64 [R1+0x90], R16 ;  /* 0x0000901001007387 */ /* 0x001fe80000100a00 */
[----:B------:R-:W-:Y:S04]  /*e280*/  STL.64 [R1+0x98], R18 ;  /* 0x0000981201007387 */ /* 0x000fe80000100a00 */
[----:B----4-:R-:W-:Y:S04]  /*e290*/  STL.64 [R1+0xa0], R20 ;  /* 0x0000a01401007387 */ /* 0x010fe80000100a00 */
[----:B------:R-:W-:Y:S04]  /*e2a0*/  STL.64 [R1+0xa8], R22 ;  /* 0x0000a81601007387 */ /* 0x000fe80000100a00 */
[----:B-----5:R-:W-:Y:S04]  /*e2b0*/  STL.64 [R1+0xb0], R4 ;  /* 0x0000b00401007387 */ /* 0x020fe80000100a00 */
[----:B------:R-:W0:Y:S04]  /*e2c0*/  LDS.128 R16, [0x1f0] ;  /* 0x0001f000ff107984 */ /* 0x000e280000000c00 */
[----:B------:R-:W4:Y:S04]  /*e2d0*/  LDS.128 R20, [0x200] ;  /* 0x00020000ff147984 */ /* 0x000f280000000c00 */
[----:B------:R-:W5:Y:S04]  /*e2e0*/  LDS.64 R4, [0x210] ;  /* 0x00021000ff047984 */ /* 0x000f680000000a00 */
[----:B------:R0:W-:Y:S04]  /*e2f0*/  STL.64 [R1+0xb8], R6 ;  /* 0x0000b80601007387 */ /* 0x0001e80000100a00 */
[----:B-1----:R1:W-:Y:S04]  /*e300*/  STL.64 [R1+0xc0], R8 ;  /* 0x0000c00801007387 */ /* 0x0023e80000100a00 */
[----:B------:R0:W-:Y:S04]  /*e310*/  STL.64 [R1+0xc8], R10 ;  /* 0x0000c80a01007387 */ /* 0x0001e80000100a00 */
[----:B---3--:R3:W-:Y:S04]  /*e320*/  STL.64 [R1+0xd0], R12 ;  /* 0x0000d00c01007387 */ /* 0x0087e80000100a00 */
[----:B------:R3:W-:Y:S04]  /*e330*/  STL.64 [R1+0xd8], R14 ;  /* 0x0000d80e01007387 */ /* 0x0007e80000100a00 */
[----:B0-----:R3:W-:Y:S04]  /*e340*/  STL.64 [R1+0xe0], R16 ;  /* 0x0000e01001007387 */ /* 0x0017e80000100a00 */
[----:B------:R3:W-:Y:S04]  /*e350*/  STL.64 [R1+0xe8], R18 ;  /* 0x0000e81201007387 */ /* 0x0007e80000100a00 */
[----:B----4-:R3:W-:Y:S04]  /*e360*/  STL.64 [R1+0xf0], R20 ;  /* 0x0000f01401007387 */ /* 0x0107e80000100a00 */
[----:B------:R3:W-:Y:S04]  /*e370*/  STL.64 [R1+0xf8], R22 ;  /* 0x0000f81601007387 */ /* 0x0007e80000100a00 */
[----:B-----5:R3:W-:Y:S01]  /*e380*/  STL.64 [R1+0x100], R4 ;  /* 0x0001000401007387 */ /* 0x0207e20000100a00 */
[----:B------:R-:W-:Y:S01]  /*e390*/  IMAD.MOV.U32 R6, RZ, RZ, RZ ;  /* 0x000000ffff067224 */ /* 0x000fe200078e00ff */
[----:B--2---:R-:W-:-:S04]  /*e3a0*/  FSETP.GT.FTZ.AND P0, PT, R85, R88, PT ;  /* 0x000000585500720b */ /* 0x004fc80003f14000 */
[----:B------:R-:W-:Y:S02]  /*e3b0*/  FSEL R0, R85, R88, P0 ;  /* 0x0000005855007208 */ /* 0x000fe40000000000 */
[----:B------:R-:W-:-:S05]  /*e3c0*/  FSEL R7, R88, R85, P0 ;  /* 0x0000005558077208 */ /* 0x000fca0000000000 */
[----:B------:R-:W-:-:S04]  /*e3d0*/  FADD.FTZ R7, -R0, R7 ;  /* 0x0000000700077221 */ /* 0x000fc80000010100 */
[----:B-1----:R-:W-:-:S06]  /*e3e0*/  FMUL.FTZ R8, R7, 1.4426950216293334961 ;  /* 0x3fb8aa3b07087820 */ /* 0x002fcc0000410000 */
[----:B------:R-:W0:Y:S01]  /*e3f0*/  MUFU.EX2 R8, R8 ;  /* 0x0000000800087308 */ /* 0x000e220000000800 */
[----:B------:R-:W-:Y:S01]  /*e400*/  FSEL R9, R89, R84, P0 ;  /* 0x0000005459097208 */ /* 0x000fe20000000000 */
[----:B------:R-:W-:Y:S01]  /*e410*/  IMAD.MOV.U32 R7, RZ, RZ, R1 ;  /* 0x000000ffff077224 */ /* 0x000fe200078e0001 */
[----:B------:R-:W-:-:S03]  /*e420*/  FSEL R84, R84, R89, P0 ;  /* 0x0000005954547208 */ /* 0x000fc60000000000 */
[----:B0--3--:R-:W-:Y:S02]  /*e430*/  FMUL.FTZ R9, R9, R8 ;  /* 0x0000000809097220 */ /* 0x009fe40000410000 */
.L_x_42384:
        /* <DEDUP_REMOVED lines=20> */
.L_x_42291:
[----:B------:R-:W-:Y:S01]  /*e580*/  IMAD.MOV.U32 R4, RZ, RZ, R3 ;  /* 0x000000ffff047224 */ /* 0x000fe200078e0003 */
[----:B------:R-:W-:Y:S01]  /*e590*/  MOV R8, R55 ;  /* 0x0000003700087202 */ /* 0x000fe20000000f00 */
[----:B------:R-:W-:Y:S02]  /*e5a0*/  IMAD.MOV.U32 R3, RZ, RZ, R2 ;  /* 0x000000ffff037224 */ /* 0x000fe400078e0002 */
[----:B------:R-:W-:Y:S02]  /*e5b0*/  IMAD.MOV.U32 R55, RZ, RZ, R54 ;  /* 0x000000ffff377224 */ /* 0x000fe400078e0036 */
.L_x_42292:
[----:B------:R-:W-:Y:S05]  /*e5c0*/  BSYNC B1 ;  /* 0x0000000000017941 */ /* 0x000fea0003800000 */
.L_x_42290:
        /* <DEDUP_REMOVED lines=11> */
.L_x_42294:
[----:B------:R-:W-:Y:S01]  /*e680*/  IMAD.MOV.U32 R5, RZ, RZ, R4 ;  /* 0x000000ffff057224 */ /* 0x000fe200078e0004 */
[----:B------:R-:W-:Y:S01]  /*e690*/  MOV R11, R8 ;  /* 0x00000008000b7202 */ /* 0x000fe20000000f00 */
[----:B------:R-:W-:Y:S02]  /*e6a0*/  IMAD.MOV.U32 R2, RZ, RZ, R57 ;  /* 0x000000ffff027224 */ /* 0x000fe400078e0039 */
[----:B------:R-:W-:Y:S02]  /*e6b0*/  IMAD.MOV.U32 R54, RZ, RZ, R53 ;  /* 0x000000ffff367224 */ /* 0x000fe400078e0035 */
.L_x_42295:
[----:B------:R-:W-:Y:S05]  /*e6c0*/  BSYNC B1 ;  /* 0x0000000000017941 */ /* 0x000fea0003800000 */
.L_x_42293:
        /* <DEDUP_REMOVED lines=11> */
.L_x_42297:
[----:B------:R-:W-:Y:S01]  /*e780*/  IMAD.MOV.U32 R4, RZ, RZ, R5 ;  /* 0x000000ffff047224 */ /* 0x000fe200078e0005 */
[----:B------:R-:W-:Y:S01]  /*e790*/  MOV R8, R11 ;  /* 0x0000000b00087202 */ /* 0x000fe20000000f00 */
[----:B------:R-:W-:Y:S02]  /*e7a0*/  IMAD.MOV.U32 R57, RZ, RZ, R56 ;  /* 0x000000ffff397224 */ /* 0x000fe400078e0038 */
[----:B------:R-:W-:Y:S02]  /*e7b0*/  IMAD.MOV.U32 R53, RZ, RZ, R52 ;  /* 0x000000ffff357224 */ /* 0x000fe400078e0034 */
.L_x_42298:
[----:B------:R-:W-:Y:S05]  /*e7c0*/  BSYNC B1 ;  /* 0x0000000000017941 */ /* 0x000fea0003800000 */
.L_x_42296:
        /* <DEDUP_REMOVED lines=11> */
.L_x_42300:
[----:B------:R-:W-:Y:S01]  /*e880*/  IMAD.MOV.U32 R5, RZ, RZ, R4 ;  /* 0x000000ffff057224 */ /* 0x000fe200078e0004 */
[----:B------:R-:W-:Y:S01]  /*e890*/  MOV R11, R8 ;  /* 0x00000008000b7202 */ /* 0x000fe20000000f00 */
[----:B------:R-:W-:Y:S02]  /*e8a0*/  IMAD.MOV.U32 R56, RZ, RZ, R59 ;  /* 0x000000ffff387224 */ /* 0x000fe400078e003b */
[----:B------:R-:W-:Y:S02]  /*e8b0*/  IMAD.MOV.U32 R52, RZ, RZ, R51 ;  /* 0x000000ffff347224 */ /* 0x000fe400078e0033 */
.L_x_42301:
[----:B------:R-:W-:Y:S05]  /*e8c0*/  BSYNC B1 ;  /* 0x0000000000017941 */ /* 0x000fea0003800000 */
.L_x_42299:
        /* <DEDUP_REMOVED lines=11> */
.L_x_42303:
[----:B------:R-:W-:Y:S01]  /*e980*/  IMAD.MOV.U32 R4, RZ, RZ, R5 ;  /* 0x000000ffff047224 */ /* 0x000fe200078e0005 */
[----:B------:R-:W-:Y:S01]  /*e990*/  MOV R8, R11 ;  /* 0x0000000b00087202 */ /* 0x000fe20000000f00 */
[----:B------:R-:W-:Y:S02]  /*e9a0*/  IMAD.MOV.U32 R59, RZ, RZ, R58 ;  /* 0x000000ffff3b7224 */ /* 0x000fe400078e003a */
[----:B------:R-:W-:Y:S02]  /*e9b0*/  IMAD.MOV.U32 R51, RZ, RZ, R50 ;  /* 0x000000ffff337224 */ /* 0x000fe400078e0032 */
.L_x_42304:
[----:B------:R-:W-:Y:S05]  /*e9c0*/  BSYNC B1 ;  /* 0x0000000000017941 */ /* 0x000fea0003800000 */
.L_x_42302:
        /* <DEDUP_REMOVED lines=11> */
.L_x_42306:
[----:B------:R-:W-:Y:S01]  /*ea80*/  IMAD.MOV.U32 R5, RZ, RZ, R4 ;  /* 0x000000ffff057224 */ /* 0x000fe200078e0004 */
[----:B------:R-:W-:Y:S01]  /*ea90*/  MOV R11, R8 ;  /* 0x00000008000b7202 */ /* 0x000fe20000000f00 */
[----:B------:R-:W-:Y:S02]  /*eaa0*/  IMAD.MOV.U32 R58, RZ, RZ, R61 ;  /* 0x000000ffff3a7224 */ /* 0x000fe400078e003d */
[----:B------:R-:W-:Y:S02]  /*eab0*/  IMAD.MOV.U32 R50, RZ, RZ, R49 ;  /* 0x000000ffff327224 */ /* 0x000fe400078e0031 */
.L_x_42307:
[----:B------:R-:W-:Y:S05]  /*eac0*/  BSYNC B1 ;  /* 0x0000000000017941 */ /* 0x000fea0003800000 */
.L_x_42305:
        /* <DEDUP_REMOVED lines=11> */
.L_x_42309:
[----:B------:R-:W-:Y:S01]  /*eb80*/  IMAD.MOV.U32 R4, RZ, RZ, R5 ;  /* 0x000000ffff047224 */ /* 0x000fe200078e0005 */
[----:B------:R-:W-:Y:S01]  /*eb90*/  MOV R8, R11 ;  /* 0x0000000b00087202 */ /* 0x000fe20000000f00 */
[----:B------:R-:W-:Y:S02]  /*eba0*/  IMAD.MOV.U32 R61, RZ, RZ, R60 ;  /* 0x000000ffff3d7224 */ /* 0x000fe400078e003c */
[----:B------:R-:W-:Y:S02]  /*ebb0*/  IMAD.MOV.U32 R49, RZ, RZ, R48 ;  /* 0x000000ffff317224 */ /* 0x000fe400078e0030 */
.L_x_42310:
[----:B------:R-:W-:Y:S05]  /*ebc0*/  BSYNC B1 ;  /* 0x0000000000017941 */ /* 0x000fea0003800000 */
.L_x_42308:
        /* <DEDUP_REMOVED lines=11> */
.L_x_42312:
[----:B------:R-:W-:Y:S01]  /*ec80*/  IMAD.MOV.U32 R5, RZ, RZ, R4 ;  /* 0x000000ffff057224 */ /* 0x000fe200078e0004 */
[----:B------:R-:W-:Y:S01]  /*ec90*/  MOV R11, R8 ;  /* 0x00000008000b7202 */ /* 0x000fe20000000f00 */
[----:B------:R-:W-:Y:S02]  /*eca0*/  IMAD.MOV.U32 R60, RZ, RZ, R63 ;  /* 0x000000ffff3c7224 */ /* 0x000fe400078e003f */
[----:B------:R-:W-:Y:S02]  /*ecb0*/  IMAD.MOV.U32 R48, RZ, RZ, R47 ;  /* 0x000000ffff307224 */ /* 0x000fe400078e002f */
.L_x_42313:
[----:B------:R-:W-:Y:S05]  /*ecc0*/  BSYNC B1 ;  /* 0x0000000000017941 */ /* 0x000fea0003800000 */
.L_x_42311:
        /* <DEDUP_REMOVED lines=11> */
.L_x_42315:
[----:B------:R-:W-:Y:S01]  /*ed80*/  IMAD.MOV.U32 R4, RZ, RZ, R5 ;  /* 0x000000ffff047224 */ /* 0x000fe200078e0005 */
[----:B------:R-:W-:Y:S01]  /*ed90*/  MOV R8, R11 ;  /* 0x0000000b00087202 */ /* 0x000fe20000000f00 */
[----:B------:R-:W-:Y:S02]  /*eda0*/  IMAD.MOV.U32 R63, RZ, RZ, R62 ;  /* 0x000000ffff3f7224 */ /* 0x000fe400078e003e */
[----:B------:R-:W-:Y:S02]  /*edb0*/  IMAD.MOV.U32 R47, RZ, RZ, R46 ;  /* 0x000000ffff2f7224 */ /* 0x000fe400078e002e */
.L_x_42316:
[----:B------:R-:W-:Y:S05]  /*edc0*/  BSYNC B1 ;  /* 0x0000000000017941 */ /* 0x000fea0003800000 */
.L_x_42314:
        /* <DEDUP_REMOVED lines=11> */
.L_x_42318:
[----:B------:R-:W-:Y:S01]  /*ee80*/  IMAD.MOV.U32 R5, RZ, RZ, R4 ;  /* 0x000000ffff057224 */ /* 0x000fe200078e0004 */
[----:B------:R-:W-:Y:S01]  /*ee90*/  MOV R11, R8 ;  /* 0x00000008000b7202 */ /* 0x000fe20000000f00 */
[----:B------:R-:W-:Y:S02]  /*eea0*/  IMAD.MOV.U32 R62, RZ, RZ, R65 ;  /* 0x000000ffff3e7224 */ /* 0x000fe400078e0041 */
[----:B------:R-:W-:Y:S02]  /*eeb0*/  IMAD.MOV.U32 R46, RZ, RZ, R45 ;  /* 0x000000ffff2e7224 */ /* 0x000fe400078e002d */
.L_x_42319:
[----:B------:R-:W-:Y:S05]  /*eec0*/  BSYNC B1 ;  /* 0x0000000000017941 */ /* 0x000fea0003800000 */
.L_x_42317:
        /* <DEDUP_REMOVED lines=11> */
.L_x_42321:
[----:B------:R-:W-:Y:S01]  /*ef80*/  IMAD.MOV.U32 R4, RZ, RZ, R5 ;  /* 0x000000ffff047224 */ /* 0x000fe200078e0005 */
[----:B------:R-:W-:Y:S01]  /*ef90*/  MOV R65, R64 ;  /* 0x0000004000417202 */ /* 0x000fe20000000f00 */
[----:B------:R-:W-:Y:S02]  /*efa0*/  IMAD.MOV.U32 R8, RZ, RZ, R11 ;  /* 0x000000ffff087224 */ /* 0x000fe400078e000b */
[----:B------:R-:W-:Y:S02]  /*efb0*/  IMAD.MOV.U32 R45, RZ, RZ, R44 ;  /* 0x000000ffff2d7224 */ /* 0x000fe400078e002c */
.L_x_42322:
[----:B------:R-:W-:Y:S05]  /*efc0*/  BSYNC B1 ;  /* 0x0000000000017941 */ /* 0x000fea0003800000 */
.L_x_42320:
        /* <DEDUP_REMOVED lines=11> */
.L_x_42324:
[----:B------:R-:W-:Y:S01]  /*f080*/  MOV R5, R4 ;  /* 0x0000000400057202 */ /* 0x000fe20000000f00 */
[----:B------:R-:W-:Y:S01]  /*f090*/  IMAD.MOV.U32 R11, RZ, RZ, R8 ;  /* 0x000000ffff0b7224 */ /* 0x000fe200078e0008 */
[----:B------:R-:W-:Y:S01]  /*f0a0*/  MOV R44, R43 ;  /* 0x0000002b002c7202 */ /* 0x000fe20000000f00 */
[----:B------:R-:W-:Y:S02]  /*f0b0*/  IMAD.MOV.U32 R64, RZ, RZ, R67 ;  /* 0x000000ffff407224 */ /* 0x000fe400078e0043 */
.L_x_42325:
[----:B------:R-:W-:Y:S05]  /*f0c0*/  BSYNC B1 ;  /* 0x0000000000017941 */ /* 0x000fea0003800000 */
.L_x_42323:
        /* <DEDUP_REMOVED lines=11> */
.L_x_42327:
[----:B------:R-:W-:Y:S01]  /*f180*/  IMAD.MOV.U32 R4, RZ, RZ, R5 ;  /* 0x000000ffff047224 */ /* 0x000fe200078e0005 */
[----:B------:R-:W-:Y:S01]  /*f190*/  MOV R8, R11 ;  /* 0x0000000b00087202 */ /* 0x000fe20000000f00 */
[----:B------:R-:W-:Y:S02]  /*f1a0*/  IMAD.MOV.U32 R67, RZ, RZ, R66 ;  /* 0x000000ffff437224 */ /* 0x000fe400078e0042 */
[----:B------:R-:W-:Y:S02]  /*f1b0*/  IMAD.MOV.U32 R43, RZ, RZ, R42 ;  /* 0x000000ffff2b7224 */ /* 0x000fe400078e002a */
.L_x_42328:
[----:B------:R-:W-:Y:S05]  /*f1c0*/  BSYNC B1 ;  /* 0x0000000000017941 */ /* 0x000fea0003800000 */
.L_x_42326:
        /* <DEDUP_REMOVED lines=11> */
.L_x_42330:
[----:B------:R-:W-:Y:S01]  /*f280*/  IMAD.MOV.U32 R5, RZ, RZ, R4 ;  /* 0x000000ffff057224 */ /* 0x000fe200078e0004 */
[----:B------:R-:W-:Y:S01]  /*f290*/  MOV R66, R69 ;  /* 0x0000004500427202 */ /* 0x000fe20000000f00 */
[----:B------:R-:W-:Y:S02]  /*f2a0*/  IMAD.MOV.U32 R11, RZ, RZ, R8 ;  /* 0x000000ffff0b7224 */ /* 0x000fe400078e0008 */
[----:B------:R-:W-:Y:S02]  /*f2b0*/  IMAD.MOV.U32 R42, RZ, RZ, R41 ;  /* 0x000000ffff2a7224 */ /* 0x000fe400078e0029 */
.L_x_42331:
[----:B------:R-:W-:Y:S05]  /*f2c0*/  BSYNC B1 ;  /* 0x0000000000017941 */ /* 0x000fea0003800000 */
.L_x_42329:
        /* <DEDUP_REMOVED lines=11> */
.L_x_42333:
[----:B------:R-:W-:Y:S01]  /*f380*/  MOV R4, R5 ;  /* 0x0000000500047202 */ /* 0x000fe20000000f00 */
[----:B------:R-:W-:Y:S01]  /*f390*/  IMAD.MOV.U32 R8, RZ, RZ, R11 ;  /* 0x000000ffff087224 */ /* 0x000fe200078e000b */
[----:B------:R-:W-:Y:S01]  /*f3a0*/  MOV R41, R40 ;  /* 0x0000002800297202 */ /* 0x000fe20000000f00 */
[----:B------:R-:W-:Y:S02]  /*f3b0*/  IMAD.MOV.U32 R69, RZ, RZ, R68 ;  /* 0x000000ffff457224 */ /* 0x000fe400078e0044 */
.L_x_42334:
[----:B------:R-:W-:Y:S05]  /*f3c0*/  BSYNC B1 ;  /* 0x0000000000017941 */ /* 0x000fea0003800000 */
.L_x_42332:
        /* <DEDUP_REMOVED lines=11> */
.L_x_42336:
[----:B------:R-:W-:Y:S01]  /*f480*/  IMAD.MOV.U32 R5, RZ, RZ, R4 ;  /* 0x000000ffff057224 */ /* 0x000fe200078e0004 */
[----:B------:R-:W-:Y:S01]  /*f490*/  MOV R11, R8 ;  /* 0x00000008000b7202 */ /* 0x000fe20000000f00 */
[----:B------:R-:W-:Y:S02]  /*f4a0*/  IMAD.MOV.U32 R68, RZ, RZ, R71 ;  /* 0x000000ffff447224 */ /* 0x000fe400078e0047 */
[----:B------:R-:W-:Y:S02]  /*f4b0*/  IMAD.MOV.U32 R40, RZ, RZ, R39 ;  /* 0x000000ffff287224 */ /* 0x000fe400078e0027 */
.L_x_42337:
[----:B------:R-:W-:Y:S05]  /*f4c0*/  BSYNC B1 ;  /* 0x0000000000017941 */ /* 0x000fea0003800000 */
.L_x_42335:
        /* <DEDUP_REMOVED lines=11> */
.L_x_42339:
[----:B------:R-:W-:Y:S01]  /*f580*/  IMAD.MOV.U32 R4, RZ, RZ, R5 ;  /* 0x000000ffff047224 */ /* 0x000fe200078e0005 */
[----:B------:R-:W-:Y:S01]  /*f590*/  MOV R71, R70 ;  /* 0x0000004600477202 */ /* 0x000fe20000000f00 */
[----:B------:R-:W-:Y:S02]  /*f5a0*/  IMAD.MOV.U32 R8, RZ, RZ, R11 ;  /* 0x000000ffff087224 */ /* 0x000fe400078e000b */
[----:B------:R-:W-:Y:S02]  /*f5b0*/  IMAD.MOV.U32 R39, RZ, RZ, R38 ;  /* 0x000000ffff277224 */ /* 0x000fe400078e0026 */
.L_x_42340:
[----:B------:R-:W-:Y:S05]  /*f5c0*/  BSYNC B1 ;  /* 0x0000000000017941 */ /* 0x000fea0003800000 */
.L_x_42338:
        /* <DEDUP_REMOVED lines=11> */
.L_x_42342:
[----:B------:R-:W-:Y:S01]  /*f680*/  MOV R5, R4 ;  /* 0x0000000400057202 */ /* 0x000fe20000000f00 */
[----:B------:R-:W-:Y:S01]  /*f690*/  IMAD.MOV.U32 R11, RZ, RZ, R8 ;  /* 0x000000ffff0b7224 */ /* 0x000fe200078e0008 */
[----:B------:R-:W-:Y:S01]  /*f6a0*/  MOV R38, R37 ;  /* 0x0000002500267202 */ /* 0x000fe20000000f00 */
[----:B------:R-:W-:Y:S02]  /*f6b0*/  IMAD.MOV.U32 R70, RZ, RZ, R73 ;  /* 0x000000ffff467224 */ /* 0x000fe400078e0049 */
.L_x_42343:
[----:B------:R-:W-:Y:S05]  /*f6c0*/  BSYNC B1 ;  /* 0x0000000000017941 */ /* 0x000fea0003800000 */
.L_x_42341:
        /* <DEDUP_REMOVED lines=11> */
.L_x_42345:
[----:B------:R-:W-:Y:S01]  /*f780*/  IMAD.MOV.U32 R4, RZ, RZ, R5 ;  /* 0x000000ffff047224 */ /* 0x000fe200078e0005 */
[----:B------:R-:W-:Y:S01]  /*f790*/  MOV R8, R11 ;  /* 0x0000000b00087202 */ /* 0x000fe20000000f00 */
[----:B------:R-:W-:Y:S02]  /*f7a0*/  IMAD.MOV.U32 R73, RZ, RZ, R72 ;  /* 0x000000ffff497224 */ /* 0x000fe400078e0048 */
[----:B------:R-:W-:Y:S02]  /*f7b0*/  IMAD.MOV.U32 R37, RZ, RZ, R36 ;  /* 0x000000ffff257224 */ /* 0x000fe400078e0024 */
.L_x_42346:
[----:B------:R-:W-:Y:S05]  /*f7c0*/  BSYNC B1 ;  /* 0x0000000000017941 */ /* 0x000fea0003800000 */
.L_x_42344:
        /* <DEDUP_REMOVED lines=11> */
.L_x_42348:
[----:B------:R-:W-:Y:S01]  /*f880*/  IMAD.MOV.U32 R5, RZ, RZ, R4 ;  /* 0x000000ffff057224 */ /* 0x000fe200078e0004 */
[----:B------:R-:W-:Y:S01]  /*f890*/  MOV R72, R75 ;  /* 0x0000004b00487202 */ /* 0x000fe20000000f00 */
[----:B------:R-:W-:Y:S02]  /*f8a0*/  IMAD.MOV.U32 R11, RZ, RZ, R8 ;  /* 0x000000ffff0b7224 */ /* 0x000fe400078e0008 */
[----:B------:R-:W-:Y:S02]  /*f8b0*/  IMAD.MOV.U32 R36, RZ, RZ, R35 ;  /* 0x000000ffff247224 */ /* 0x000fe400078e0023 */
.L_x_42349:
[----:B------:R-:W-:Y:S05]  /*f8c0*/  BSYNC B1 ;  /* 0x0000000000017941 */ /* 0x000fea0003800000 */
.L_x_42347:
        /* <DEDUP_REMOVED lines=11> */
.L_x_42351:
[----:B------:R-:W-:Y:S01]  /*f980*/  MOV R4, R5 ;  /* 0x0000000500047202 */ /* 0x000fe20000000f00 */
[----:B------:R-:W-:Y:S01]  /*f990*/  IMAD.MOV.U32 R8, RZ, RZ, R11 ;  /* 0x000000ffff087224 */ /* 0x000fe200078e000b */
[----:B------:R-:W-:Y:S01]  /*f9a0*/  MOV R35, R34 ;  /* 0x0000002200237202 */ /* 0x000fe20000000f00 */
[----:B------:R-:W-:Y:S02]  /*f9b0*/  IMAD.MOV.U32 R75, RZ, RZ, R74 ;  /* 0x000000ffff4b7224 */ /* 0x000fe400078e004a */
.L_x_42352:
[----:B------:R-:W-:Y:S05]  /*f9c0*/  BSYNC B1 ;  /* 0x0000000000017941 */ /* 0x000fea0003800000 */
.L_x_42350:
        /* <DEDUP_REMOVED lines=11> */
.L_x_42354:
[----:B------:R-:W-:Y:S01]  /*fa80*/  IMAD.MOV.U32 R5, RZ, RZ, R4 ;  /* 0x000000ffff057224 */ /* 0x000fe200078e0004 */
[----:B------:R-:W-:Y:S01]  /*fa90*/  MOV R11, R8 ;  /* 0x00000008000b7202 */ /* 0x000fe20000000f00 */
[----:B------:R-:W-:Y:S02]  /*faa0*/  IMAD.MOV.U32 R74, RZ, RZ, R77 ;  /* 0x000000ffff4a7224 */ /* 0x000fe400078e004d */
[----:B------:R-:W-:Y:S02]  /*fab0*/  IMAD.MOV.U32 R34, RZ, RZ, R33 ;  /* 0x000000ffff227224 */ /* 0x000fe400078e0021 */
.L_x_42355:
[----:B------:R-:W-:Y:S05]  /*fac0*/  BSYNC B1 ;  /* 0x0000000000017941 */ /* 0x000fea0003800000 */
.L_x_42353:
        /* <DEDUP_REMOVED lines=11> */
.L_x_42357:
[----:B------:R-:W-:Y:S01]  /*fb80*/  IMAD.MOV.U32 R4, RZ, RZ, R5 ;  /* 0x000000ffff047224 */ /* 0x000fe200078e0005 */
[----:B------:R-:W-:Y:S01]  /*fb90*/  MOV R77, R76 ;  /* 0x0000004c004d7202 */ /* 0x000fe20000000f00 */
[----:B------:R-:W-:Y:S02]  /*fba0*/  IMAD.MOV.U32 R8, RZ, RZ, R11 ;  /* 0x000000ffff087224 */ /* 0x000fe400078e000b */
[----:B------:R-:W-:Y:S02]  /*fbb0*/  IMAD.MOV.U32 R33, RZ, RZ, R32 ;  /* 0x000000ffff217224 */ /* 0x000fe400078e0020 */
.L_x_42358:
[----:B------:R-:W-:Y:S05]  /*fbc0*/  BSYNC B1 ;  /* 0x0000000000017941 */ /* 0x000fea0003800000 */
.L_x_42356:
        /* <DEDUP_REMOVED lines=11> */
.L_x_42360:
[----:B------:R-:W-:Y:S01]  /*fc80*/  MOV R5, R4 ;  /* 0x0000000400057202 */ /* 0x000fe20000000f00 */
[----:B------:R-:W-:Y:S01]  /*fc90*/  IMAD.MOV.U32 R11, RZ, RZ, R8 ;  /* 0x000000ffff0b7224 */ /* 0x000fe200078e0008 */
[----:B------:R-:W-:Y:S01]  /*fca0*/  MOV R32, R31 ;  /* 0x0000001f00207202 */ /* 0x000fe20000000f00 */
[----:B------:R-:W-:Y:S02]  /*fcb0*/  IMAD.MOV.U32 R76, RZ, RZ, R79 ;  /* 0x000000ffff4c7224 */ /* 0x000fe400078e004f */
.L_x_42361:
[----:B------:R-:W-:Y:S05]  /*fcc0*/  BSYNC B1 ;  /* 0x0000000000017941 */ /* 0x000fea0003800000 */
.L_x_42359:
        /* <DEDUP_REMOVED lines=11> */
.L_x_42363:
[----:B------:R-:W-:Y:S01]  /*fd80*/  IMAD.MOV.U32 R4, RZ, RZ, R5 ;  /* 0x000000ffff047224 */ /* 0x000fe200078e0005 */
[----:B------:R-:W-:Y:S01]  /*fd90*/  MOV R8, R11 ;  /* 0x0000000b00087202 */ /* 0x000fe20000000f00 */
[----:B------:R-:W-:Y:S02]  /*fda0*/  IMAD.MOV.U32 R79, RZ, RZ, R78 ;  /* 0x000000ffff4f7224 */ /* 0x000fe400078e004e */
[----:B------:R-:W-:Y:S02]  /*fdb0*/  IMAD.MOV.U32 R31, RZ, RZ, R30 ;  /* 0x000000ffff1f7224 */ /* 0x000fe400078e001e */
.L_x_42364:
[----:B------:R-:W-:Y:S05]  /*fdc0*/  BSYNC B1 ;  /* 0x0000000000017941 */ /* 0x000fea0003800000 */
.L_x_42362:
        /* <DEDUP_REMOVED lines=11> */
.L_x_42366:
[----:B------:R-:W-:Y:S01]  /*fe80*/  IMAD.MOV.U32 R5, RZ, RZ, R4 ;  /* 0x000000ffff057224 */ /* 0x000fe200078e0004 */
[----:B------:R-:W-:Y:S01]  /*fe90*/  MOV R78, R81 ;  /* 0x00000051004e7202 */ /* 0x000fe20000000f00 */
[----:B------:R-:W-:Y:S02]  /*fea0*/  IMAD.MOV.U32 R11, RZ, RZ, R8 ;  /* 0x000000ffff0b7224 */ /* 0x000fe400078e0008 */
[----:B------:R-:W-:Y:S02]  /*feb0*/  IMAD.MOV.U32 R30, RZ, RZ, R29 ;  /* 0x000000ffff1e7224 */ /* 0x000fe400078e001d */
.L_x_42367:
[----:B------:R-:W-:Y:S05]  /*fec0*/  BSYNC B1 ;  /* 0x0000000000017941 */ /* 0x000fea0003800000 */
.L_x_42365:
        /* <DEDUP_REMOVED lines=11> */
.L_x_42369:
[----:B------:R-:W-:Y:S01]  /*ff80*/  MOV R4, R5 ;  /* 0x0000000500047202 */ /* 0x000fe20000000f00 */
[----:B------:R-:W-:Y:S01]  /*ff90*/  IMAD.MOV.U32 R8, RZ, RZ, R11 ;  /* 0x000000ffff087224 */ /* 0x000fe200078e000b */
[----:B------:R-:W-:Y:S01]  /*ffa0*/  MOV R29, R28 ;  /* 0x0000001c001d7202 */ /* 0x000fe20000000f00 */
[----:B------:R-:W-:Y:S02]  /*ffb0*/  IMAD.MOV.U32 R81, RZ, RZ, R80 ;  /* 0x000000ffff517224 */ /* 0x000fe400078e0050 */
.L_x_42370:
[----:B------:R-:W-:Y:S05]  /*ffc0*/  BSYNC B1 ;  /* 0x0000000000017941 */ /* 0x000fea0003800000 */
.L_x_42368:
        /* <DEDUP_REMOVED lines=11> */
.L_x_42372:
[----:B------:R-:W-:Y:S01]  /*10080*/  IMAD.MOV.U32 R5, RZ, RZ, R4 ;  /* 0x000000ffff057224 */ /* 0x000fe200078e0004 */
[----:B------:R-:W-:Y:S01]  /*10090*/  MOV R11, R8 ;  /* 0x00000008000b7202 */ /* 0x000fe20000000f00 */
[----:B------:R-:W-:Y:S02]  /*100a0*/  IMAD.MOV.U32 R80, RZ, RZ, R83 ;  /* 0x000000ffff507224 */ /* 0x000fe400078e0053 */
[----:B------:R-:W-:Y:S02]  /*100b0*/  IMAD.MOV.U32 R28, RZ, RZ, R27 ;  /* 0x000000ffff1c7224 */ /* 0x000fe400078e001b */
.L_x_42373:
[----:B------:R-:W-:Y:S05]  /*100c0*/  BSYNC B1 ;  /* 0x0000000000017941 */ /* 0x000fea0003800000 */
.L_x_42371:
        /* <DEDUP_REMOVED lines=11> */
.L_x_42375:
[----:B------:R-:W-:Y:S01]  /*10180*/  IMAD.MOV.U32 R4, RZ, RZ, R5 ;  /* 0x000000ffff047224 */ /* 0x000fe200078e0005 */
[----:B------:R-:W-:Y:S01]  /*10190*/  MOV R83, R82 ;  /* 0x0000005200537202 */ /* 0x000fe20000000f00 */
[----:B------:R-:W-:Y:S02]  /*101a0*/  IMAD.MOV.U32 R8, RZ, RZ, R11 ;  /* 0x000000ffff087224 */ /* 0x000fe400078e000b */
[----:B------:R-:W-:Y:S02]  /*101b0*/  IMAD.MOV.U32 R27, RZ, RZ, R26 ;  /* 0x000000ffff1b7224 */ /* 0x000fe400078e001a */
.L_x_42376:
[----:B------:R-:W-:Y:S05]  /*101c0*/  BSYNC B1 ;  /* 0x0000000000017941 */ /* 0x000fea0003800000 */
.L_x_42374:
        /* <DEDUP_REMOVED lines=11> */
.L_x_42378:
[----:B------:R-:W-:Y:S01]  /*10280*/  MOV R5, R4 ;  /* 0x0000000400057202 */ /* 0x000fe20000000f00 */
[----:B------:R-:W-:Y:S01]  /*10290*/  IMAD.MOV.U32 R11, RZ, RZ, R8 ;  /* 0x000000ffff0b7224 */ /* 0x000fe200078e0008 */
[----:B------:R-:W-:Y:S01]  /*102a0*/  MOV R26, R25 ;  /* 0x00000019001a7202 */ /* 0x000fe20000000f00 */
[----:B------:R-:W-:Y:S02]  /*102b0*/  IMAD.MOV.U32 R82, RZ, RZ, R87 ;  /* 0x000000ffff527224 */ /* 0x000fe400078e0057 */
.L_x_42379:
[----:B------:R-:W-:Y:S05]  /*102c0*/  BSYNC B1 ;  /* 0x0000000000017941 */ /* 0x000fea0003800000 */
.L_x_42377:
        /* <DEDUP_REMOVED lines=11> */
.L_x_42381:
[----:B------:R-:W-:Y:S01]  /*10380*/  IMAD.MOV.U32 R87, RZ, RZ, R86 ;  /* 0x000000ffff577224 */ /* 0x000fe200078e0056 */
[----:B------:R-:W-:Y:S01]  /*10390*/  MOV R25, R24 ;  /* 0x0000001800197202 */ /* 0x000fe20000000f00 */
[--C-:B------:R-:W-:Y:S01]  /*103a0*/  IMAD.MOV.U32 R4, RZ, RZ, R5.reuse ;  /* 0x000000ffff047224 */ /* 0x100fe200078e0005 */
[----:B------:R-:W-:Y:S01]  /*103b0*/  MOV R8, R11 ;  /* 0x0000000b00087202 */ /* 0x000fe20000000f00 */
[----:B------:R-:W-:Y:S02]  /*103c0*/  IMAD.MOV.U32 R86, RZ, RZ, R5 ;  /* 0x000000ffff567224 */ /* 0x000fe400078e0005 */
[----:B------:R-:W-:Y:S02]  /*103d0*/  IMAD.MOV.U32 R24, RZ, RZ, R11 ;  /* 0x000000ffff187224 */ /* 0x000fe400078e000b */
.L_x_42382:
[----:B------:R-:W-:Y:S05]  /*103e0*/  BSYNC B1 ;  /* 0x0000000000017941 */ /* 0x000fea0003800000 */
.L_x_42380:
[----:B------:R-:W-:Y:S01]  /*103f0*/  IADD3 R7, R7, 0x4, RZ ;  /* 0x0000000407077810 */ /* 0x000fe20007ffe0ff */
[----:B------:R-:W-:Y:S01]  /*10400*/  @!P1 CALL.REL.NOINC `(.L_x_42383) ;  /* 0x0000001000009944 */ /* 0x000fe20003c00000 */
[----:B------:R-:W-:Y:S05]  /*10410*/  BRA `(.L_x_42384) ;  /* 0xffffe02000007947 */ /* 0x000fea000383ffff */
.L_x_42383:
[----:B------:R-:W-:Y:S01]  /*10420*/  FADD.FTZ R84, R84, R9 ;  /* 0x0000000954547221 */ /* 0x000fe20000010000 */
[----:B------:R-:W-:Y:S01]  /*10430*/  MOV R86, R4 ;  /* 0x0000000400567202 */ /* 0x000fe20000000f00 */
[----:B------:R-:W-:Y:S02]  /*10440*/  IMAD.MOV.U32 R24, RZ, RZ, R8 ;  /* 0x000000ffff187224 */ /* 0x000fe400078e0008 */
[----:B------:R-:W-:-:S02]  /*10450*/  IMAD.MOV.U32 R85, RZ, RZ, R0 ;  /* 0x000000ffff557224 */ /* 0x000fc400078e0000 */
.L_x_42289:
[----:B------:R-:W-:Y:S05]  /*10460*/  BSYNC B0 ;  /* 0x0000000000007941 */ /* 0x000fea0003800000 */
.L_x_42288:
        /* <DEDUP_REMOVED lines=14> */
[----:B------:R-:W-:-:S03]  /*10550*/  FADD.FTZ R13, R24, -R85 ;  /* 0x80000055180d7221 */ /* 0x000fc60000010000 */
[----:B------:R0:W-:Y:S01]  /*10560*/  STG.E [R4.64], R86 ;  /* 0x0000005604007986 */ /* 0x0001e2000c101904 */
[----:B------:R-:W-:Y:S02]  /*10570*/  FFMA.FTZ R12, R84, -0.69314718246459960938, R13 ;  /* 0xbf317218540c7823 */ /* 0x000fe4000001000d */
[----:B------:R-:W-:-:S04]  /*10580*/  FADD.FTZ R13, R25, -R85 ;  /* 0x80000055190d7221 */ /* 0x000fc80000010000 */
[----:B------:R-:W-:Y:S02]  /*10590*/  FFMA.FTZ R13, R84, -0.69314718246459960938, R13 ;  /* 0xbf317218540d7823 */ /* 0x000fe4000001000d */
[----:B--2---:R-:W-:Y:S02]  /*105a0*/  FADD.FTZ R11, R11, R12 ;  /* 0x0000000c0b0b7221 */ /* 0x004fe40000010000 */
[----:B---3--:R-:W-:-:S03]  /*105b0*/  FADD.FTZ R13, R0, R13 ;  /* 0x0000000d000d7221 */ /* 0x008fc60000010000 */
[----:B------:R0:W-:Y:S04]  /*105c0*/  STG.E [R8.64], R11 ;  /* 0x0000000b08007986 */ /* 0x0001e8000c101904 */
[----:B------:R0:W-:Y:S04]  /*105d0*/  STG.E [R4.64+0x4], R87 ;  /* 0x0000045704007986 */ /* 0x0001e8000c101904 */
[----:B------:R0:W-:Y:S02]  /*105e0*/  STG.E [R8.64+0x4], R13 ;  /* 0x0000040d08007986 */ /* 0x0001e4000c101904 */
.L_x_42385:
        /* <DEDUP_REMOVED lines=14> */
.L_x_42386:
[C---:B------:R-:W-:Y:S02]  /*106d0*/  ISETP.GE.AND P5, PT, R10.reuse, 0x3, PT ;  /* 0x000000030a00780c */ /* 0x040fe40003fa6270 */
[----:B------:R-:W-:-:S02]  /*106e0*/  ISETP.GE.AND P0, PT, R10, 0x4, PT ;  /* 0x000000040a00780c */ /* 0x000fc40003f06270 */
[----:B------:R-:W-:Y:S02]  /*106f0*/  P2R R0, PR, RZ, 0x20 ;  /* 0x00000020ff007803 */ /* 0x000fe40000000000 */
[C---:B------:R-:W-:Y:S02]  /*10700*/  ISETP.GE.AND P5, PT, R10.reuse, 0xa, PT ;  /* 0x0000000a0a00780c */ /* 0x040fe40003fa6270 */
[----:B------:R-:W-:Y:S02]  /*10710*/  ISETP.GE.AND P1, PT, R10, 0x5, PT ;  /* 0x000000050a00780c */ /* 0x000fe40003f26270 */
[----:B0-----:R-:W-:Y:S02]  /*10720*/  P2R R11, PR, RZ, 0x20 ;  /* 0x00000020ff0b7803 */ /* 0x001fe40000000000 */
        /* <DEDUP_REMOVED lines=8> */
[--C-:B------:R-:W-:Y:S02]  /*107b0*/  FADD.FTZ R11, R28, -R85.reuse ;  /* 0x800000551c0b7221 */ /* 0x100fe40000010000 */
        /* <DEDUP_REMOVED lines=9> */
.L_x_42387:
        /* <DEDUP_REMOVED lines=13> */
.L_x_42388:
        /* <DEDUP_REMOVED lines=13> */
.L_x_42389:
        /* <DEDUP_REMOVED lines=13> */
.L_x_42390:
        /* <DEDUP_REMOVED lines=13> */
.L_x_42391:
        /* <DEDUP_REMOVED lines=13> */
.L_x_42392:
        /* <DEDUP_REMOVED lines=19> */
.L_x_42393:
        /* <DEDUP_REMOVED lines=14> */
.L_x_42394:
        /* <DEDUP_REMOVED lines=13> */
.L_x_42395:
        /* <DEDUP_REMOVED lines=13> */
.L_x_42396:
        /* <DEDUP_REMOVED lines=13> */
.L_x_42397:
        /* <DEDUP_REMOVED lines=13> */
.L_x_42398:
        /* <DEDUP_REMOVED lines=13> */
.L_x_42399:
[----:B------:R-:W-:Y:S05]  /*11280*/  @!P5 BRA `(.L_x_42400) ;  /* 0x000000600000d947 */ /* 0x000fea0003800000 */
[----:B------:R-:W2:Y:S01]  /*11290*/  LDG.E.CONSTANT R0, [R6.64] ;  /* 0x0000000406007981 */ /* 0x000ea2000c1e9900 */
[----:B0-----:R-:W-:-:S03]  /*112a0*/  FADD.FTZ R11, R54, -R85 ;  /* 0x80000055360b7221 */ /* 0x001fc60000010000 */
[----:B------:R0:W-:Y:S01]  /*112b0*/  STG.E [R4.64+0x78], R2 ;  /* 0x0000780204007986 */ /* 0x0001e2000c101904 */
[----:B------:R-:W-:-:S04]  /*112c0*/  FFMA.FTZ R11, R84, -0.69314718246459960938, R11 ;  /* 0xbf317218540b7823 */ /* 0x000fc8000001000b */
[----:B--2---:R-:W-:-:S05]  /*112d0*/  FADD.FTZ R11, R0, R11 ;  /* 0x0000000b000b7221 */ /* 0x004fca0000010000 */
[----:B------:R0:W-:Y:S02]  /*112e0*/  STG.E [R8.64+0x78], R11 ;  /* 0x0000780b08007986 */ /* 0x0001e4000c101904 */
.L_x_42400:
        /* <DEDUP_REMOVED lines=8> */
.L_x_42401:
        /* <DEDUP_REMOVED lines=9> */
.L_x_74498:


//--------------------- .text._ZN17fastertransformer38beam_online_softmax_topk_stage2_kernelIfLi32ELi32EEEvPKfS2_PiPT_ii --------------------------
	.section	.text._ZN17fastertransformer38beam_online_softmax_topk_stage2_kernelIfLi32ELi32EEEvPKfS2_PiPT_ii,"ax",@progbits
	.sectioninfo	@"SHI_REGISTERS=80"
	.align	128
        .global         _ZN17fastertransformer38beam_online_softmax_topk_stage2_kernelIfLi32ELi32EEEvPKfS2_PiPT_ii
        .type           _ZN17fastertransformer38beam_online_softmax_topk_stage2_kernelIfLi32ELi32EEEvPKfS2_PiPT_ii,@function
        .size           _ZN17fastertransformer38beam_online_softmax_topk_stage2_kernelIfLi32ELi32EEEvPKfS2_PiPT_ii,(.L_x_74499 - _ZN17fastertransformer38beam_online_softmax_topk_stage2_kernelIfLi32ELi32EEEvPKfS2_PiPT_ii)
        .other          _ZN17fastertransformer38beam_online_softmax_topk_stage2_kernelIfLi32ELi32EEEvPKfS2_PiPT_ii,@"STO_CUDA_ENTRY STV_DEFAULT"
_ZN17fastertransformer38beam_online_softmax_topk_stage2_kernelIfLi32ELi32EEEvPKfS2_PiPT_ii:
.text._ZN17fastertransformer38beam_online_softmax_topk_stage2_kernelIfLi32ELi32EEEvPKfS2_PiPT_ii:
        /* <DEDUP_REMOVED lines=70> */
.L_x_42406:
        /* <DEDUP_REMOVED lines=11> */
.L_x_42405:
[----:B------:R-:W-:Y:S05]  /*0510*/  BSYNC B1 ;  /* 0x0000000000017941 */ /* 0x000fea0003800000 */
.L_x_42404:
        /* <DEDUP_REMOVED lines=14> */
.L_x_42409:
        /* <DEDUP_REMOVED lines=38> */
.L_x_42408:
[----:B------:R-:W-:Y:S05]  /*0860*/  BSYNC B1 ;  /* 0x0000000000017941 */ /* 0x000fea0003800000 */
.L_x_42407:
        /* <DEDUP_REMOVED lines=25> */
.L_x_42411:
[----:B------:R-:W-:Y:S05]  /*0a00*/  BSYNC B1 ;  /* 0x0000000000017941 */ /* 0x000fea0003800000 */
.L_x_42410:
        /* <DEDUP_REMOVED lines=10> */
.L_x_42403:
[----:B------:R-:W-:Y:S05]  /*0ab0*/  BSYNC B0 ;  /* 0x0000000000007941 */ /* 0x000fea0003800000 */
.L_x_42402:
        /* <DEDUP_REMOVED lines=88> */
.L_x_42418:
        /* <DEDUP_REMOVED lines=44> */
.L_x_42417:
        /* <DEDUP_REMOVED lines=25> */
.L_x_42419:
[----:B------:R-:W-:-:S13]  /*1490*/  ISETP.NE.OR P0, PT, R4, RZ, P0 ;  /* 0x000000ff0400720c */ /* 0x000fda0000705670 */
[----:B------:R-:W-:Y:S05]  /*14a0*/  @!P0 BRA `(.L_x_42415) ;  /* 0x000000e000008947 */ /* 0x000fea0003800000 */
.L_x_42416:
        /* <DEDUP_REMOVED lines=14> */
.L_x_42415:
[----:B------:R-:W-:-:S13]  /*1590*/  LOP3.LUT P0, RZ, R2, 0x3, RZ, 0xc0, !PT ;  /* 0x0000000302ff7812 */ /* 0x000fda000780c0ff */
[----:B------:R-:W-:Y:S05]  /*15a0*/  @!P0 BRA `(.L_x_42414) ;  /* 0x000000e000008947 */ /* 0x000fea0003800000 */
[----:B------:R-:W-:Y:S01]  /*15b0*/  IMAD R4, R0, 0x42, R3 ;  /* 0x0000004200047824 */ /* 0x000fe200078e0203 */
[----:B------:R-:W-:Y:S01]  /*15c0*/  LOP3.LUT R2, R2, 0x3, RZ, 0xc0, !PT ;  /* 0x0000000302027812 */ /* 0x000fe200078ec0ff */
[----:B------:R-:W-:-:S03]  /*15d0*/  IMAD R3, R3, 0x4, R68 ;  /* 0x0000000403037824 */ /* 0x000fc600078e0244 */
[----:B------:R-:W-:Y:S02]  /*15e0*/  LEA R4, R4, 0x2a0, 0x2 ;  /* 0x000002a004047811 */ /* 0x000fe400078e10ff */
[----:B0-----:R-:W-:-:S03]  /*15f0*/  IADD3 R6, R3, 0x88, RZ ;  /* 0x0000008803067810 */ /* 0x001fc60007ffe0ff */
.L_x_42420:
        /* <DEDUP_REMOVED lines=9> */
.L_x_42414:
        /* <DEDUP_REMOVED lines=37> */
.L_x_42413:
[----:B------:R-:W-:Y:S05]  /*18e0*/  BSYNC B0 ;  /* 0x0000000000007941 */ /* 0x000fea0003800000 */
.L_x_42412:
        /* <DEDUP_REMOVED lines=11> */
[----:B-1----:R-:W-:Y:S04]  /*19a0*/  STL.64 [R1+0x10], R70 ;  /* 0x0000104601007387 */ /* 0x002fe80000100a00 */
[----:B------:R-:W-:Y:S04]  /*19b0*/  SHFL.DOWN PT, R70, R52, 0x1, 0x1f ;  /* 0x08201f0034467f89 */ /* 0x000fe800000e0000 */
[----:B------:R-:W1:Y:S04]  /*19c0*/  SHFL.DOWN PT, R71, R53, 0x1, 0x1f ;  /* 0x08201f0035477f89 */ /* 0x000e6800000e0000 */
[----:B--2---:R-:W-:Y:S04]  /*19d0*/  STL.64 [R1+0x18], R72 ;  /* 0x0000184801007387 */ /* 0x004fe80000100a00 */
[----:B------:R-:W-:Y:S04]  /*19e0*/  SHFL.DOWN PT, R75, R63, 0x1, 0x1f ;  /* 0x08201f003f4b7f89 */ /* 0x000fe800000e0000 */
[----:B0-----:R-:W-:Y:S04]  /*19f0*/  STL.64 [R1+0x30], R68 ;  /* 0x0000304401007387 */ /* 0x001fe80000100a00 */
[----:B------:R-:W-:Y:S04]  /*1a00*/  SHFL.DOWN PT, R68, R48, 0x1, 0x1f ;  /* 0x08201f0030447f89 */ /* 0x000fe800000e0000 */
[----:B------:R-:W0:Y:S04]  /*1a10*/  SHFL.DOWN PT, R69, R49, 0x1, 0x1f ;  /* 0x08201f0031457f89 */ /* 0x000e2800000e0000 */
        /* <DEDUP_REMOVED lines=10> */
[----:B------:R-:W-:Y:S04]  /*1ac0*/  STL.64 [R1+0x20], R74 ;  /* 0x0000204a01007387 */ /* 0x000fe80000100a00 */
[----:B-1----:R-:W-:Y:S04]  /*1ad0*/  STL.64 [R1+0x28], R76 ;  /* 0x0000284c01007387 */ /* 0x002fe80000100a00 */
[----:B--2---:R-:W-:Y:S04]  /*1ae0*/  STL.64 [R1+0x40], R72 ;  /* 0x0000404801007387 */ /* 0x004fe80000100a00 */
[----:B0-----:R-:W-:Y:S04]  /*1af0*/  STL.64 [R1+0x60], R68 ;  /* 0x0000604401007387 */ /* 0x001fe80000100a00 */
[----:B------:R-:W-:Y:S04]  /*1b00*/  SHFL.DOWN PT, R68, R36, 0x1, 0x1f ;  /* 0x08201f0024447f89 */ /* 0x000fe800000e0000 */
[----:B------:R-:W0:Y:S04]  /*1b10*/  SHFL.DOWN PT, R69, R37, 0x1, 0x1f ;  /* 0x08201f0025457f89 */ /* 0x000e2800000e0000 */
[----:B---3--:R-:W-:Y:S04]  /*1b20*/  STL.64 [R1+0x68], R70 ;  /* 0x0000684601007387 */ /* 0x008fe80000100a00 */
[----:B------:R-:W-:Y:S04]  /*1b30*/  SHFL.DOWN PT, R74, R50, 0x1, 0x1f ;  /* 0x08201f00324a7f89 */ /* 0x000fe800000e0000 */
[----:B------:R-:W1:Y:S04]  /*1b40*/  SHFL.DOWN PT, R75, R51, 0x1, 0x1f ;  /* 0x08201f00334b7f89 */ /* 0x000e6800000e0000 */
[----:B------:R-:W-:Y:S04]  /*1b50*/  SHFL.DOWN PT, R76, R44, 0x1, 0x1f ;  /* 0x08201f002c4c7f89 */ /* 0x000fe800000e0000 */
[----:B------:R-:W-:Y:S04]  /*1b60*/  SHFL.DOWN PT, R77, R45, 0x1, 0x1f ;  /* 0x08201f002d4d7f89 */ /* 0x000fe800000e0000 */
[----:B0-----:R-:W-:Y:S04]  /*1b70*/  STL.64 [R1+0x78], R68 ;  /* 0x0000784401007387 */ /* 0x001fe80000100a00 */
[----:B------:R-:W-:Y:S04]  /*1b80*/  SHFL.DOWN PT, R68, R34, 0x1, 0x1f ;  /* 0x08201f0022447f89 */ /* 0x000fe800000e0000 */
[----:B------:R-:W0:Y:S04]  /*1b90*/  SHFL.DOWN PT, R69, R35, 0x1, 0x1f ;  /* 0x08201f0023457f89 */ /* 0x000e2800000e0000 */
[----:B------:R-:W-:Y:S04]  /*1ba0*/  SHFL.DOWN PT, R72, R42, 0x1, 0x1f ;  /* 0x08201f002a487f89 */ /* 0x000fe800000e0000 */
[----:B------:R-:W2:Y:S04]  /*1bb0*/  SHFL.DOWN PT, R73, R43, 0x1, 0x1f ;  /* 0x08201f002b497f89 */ /* 0x000ea800000e0000 */
[----:B------:R-:W-:Y:S04]  /*1bc0*/  SHFL.DOWN PT, R70, R28, 0x1, 0x1f ;  /* 0x08201f001c467f89 */ /* 0x000fe800000e0000 */
[----:B------:R-:W3:Y:S04]  /*1bd0*/  SHFL.DOWN PT, R71, R29, 0x1, 0x1f ;  /* 0x08201f001d477f89 */ /* 0x000ee800000e0000 */
[----:B-1----:R-:W-:Y:S04]  /*1be0*/  STL.64 [R1+0x50], R74 ;  /* 0x0000504a01007387 */ /* 0x002fe80000100a00 */
[----:B0-----:R-:W-:Y:S04]  /*1bf0*/  STL.64 [R1+0x90], R68 ;  /* 0x0000904401007387 */ /* 0x001fe80000100a00 */
[----:B------:R-:W-:Y:S04]  /*1c00*/  SHFL.DOWN PT, R68, R24, 0x1, 0x1f ;  /* 0x08201f0018447f89 */ /* 0x000fe800000e0000 */
[----:B------:R-:W0:Y:S04]  /*1c10*/  SHFL.DOWN PT, R69, R25, 0x1, 0x1f ;  /* 0x08201f0019457f89 */ /* 0x000e2800000e0000 */
[----:B------:R-:W-:Y:S04]  /*1c20*/  STL.64 [R1+0x58], R76 ;  /* 0x0000584c01007387 */ /* 0x000fe80000100a00 */
[----:B--2---:R-:W-:Y:S04]  /*1c30*/  STL.64 [R1+0x70], R72 ;  /* 0x0000704801007387 */ /* 0x004fe80000100a00 */
[----:B---3--:R-:W-:Y:S04]  /*1c40*/  STL.64 [R1+0x98], R70 ;  /* 0x0000984601007387 */ /* 0x008fe80000100a00 */
[----:B------:R-:W-:Y:S04]  /*1c50*/  SHFL.DOWN PT, R74, R38, 0x1, 0x1f ;  /* 0x08201f00264a7f89 */ /* 0x000fe800000e0000 */
[----:B------:R-:W1:Y:S04]  /*1c60*/  SHFL.DOWN PT, R75, R39, 0x1, 0x1f ;  /* 0x08201f00274b7f89 */ /* 0x000e6800000e0000 */
[----:B0-----:R-:W-:Y:S04]  /*1c70*/  STL.64 [R1+0xa8], R68 ;  /* 0x0000a84401007387 */ /* 0x001fe80000100a00 */
        /* <DEDUP_REMOVED lines=8> */
[----:B-1----:R-:W-:Y:S04]  /*1d00*/  STL.64 [R1+0x80], R74 ;  /* 0x0000804a01007387 */ /* 0x002fe80000100a00 */
[----:B0-----:R-:W-:Y:S04]  /*1d10*/  STL.64 [R1+0x88], R76 ;  /* 0x0000884c01007387 */ /* 0x001fe80000100a00 */
        /* <DEDUP_REMOVED lines=28> */
[----:B------:R-:W4:Y:S04]  /*1ee0*/  S2R R0, SR_LANEID ;  /* 0x0000000000007919 */ /* 0x000f280000000000 */
[----:B0-----:R0:W-:Y:S04]  /*1ef0*/  STL.64 [R1+0xe0], R74 ;  /* 0x0000e04a01007387 */ /* 0x0011e80000100a00 */
[----:B-1----:R0:W-:Y:S04]  /*1f00*/  STL.64 [R1+0xe8], R76 ;  /* 0x0000e84c01007387 */ /* 0x0021e80000100a00 */
[----:B--2---:R0:W-:Y:S04]  /*1f10*/  STL.64 [R1+0xf8], R72 ;  /* 0x0000f84801007387 */ /* 0x0041e80000100a00 */
[----:B---3--:R0:W-:Y:S04]  /*1f20*/  STL.64 [R1+0x100], R70 ;  /* 0x0001004601007387 */ /* 0x0081e80000100a00 */
[----:B----4-:R0:W-:Y:S04]  /*1f30*/  STL.64 [R1], R68 ;  /* 0x0000004401007387 */ /* 0x0101e80000100a00 */
[----:B------:R-:W-:Y:S01]  /*1f40*/  BAR.SYNC.DEFER_BLOCKING 0x0 ;  /* 0x0000000000007b1d */ /* 0x000fe20000010000 */
[----:B------:R-:W-:-:S13]  /*1f50*/  ISETP.GT.AND P0, PT, R0, 0x1e, PT ;  /* 0x0000001e0000780c */ /* 0x000fda0003f04270 */
[----:B------:R-:W-:Y:S05]  /*1f60*/  @P0 BRA `(.L_x_42422) ;  /* 0x000020d000000947 */ /* 0x000fea0003800000 */
[----:B0-----:R-:W-:-:S04]  /*1f70*/  FSETP.GT.FTZ.AND P0, PT, R3, R68, PT ;  /* 0x000000440300720b */ /* 0x001fc80003f14000 */
[----:B------:R-:W-:Y:S02]  /*1f80*/  FSEL R70, R3, R68, P0 ;  /* 0x0000004403467208 */ /* 0x000fe40000000000 */
        /* <DEDUP_REMOVED lines=9> */
.L_x_42517:
        /* <DEDUP_REMOVED lines=20> */
.L_x_42424:
[----:B------:R-:W-:Y:S01]  /*2160*/  IMAD.MOV.U32 R72, RZ, RZ, R39 ;  /* 0x000000ffff487224 */ /* 0x000fe200078e0027 */
[----:B------:R-:W-:Y:S01]  /*2170*/  MOV R74, R7 ;  /* 0x00000007004a7202 */ /* 0x000fe20000000f00 */
[----:B------:R-:W-:Y:S02]  /*2180*/  IMAD.MOV.U32 R39, RZ, RZ, R38 ;  /* 0x000000ffff277224 */ /* 0x000fe400078e0026 */
[----:B------:R-:W-:Y:S02]  /*2190*/  IMAD.MOV.U32 R7, RZ, RZ, R6 ;  /* 0x000000ffff077224 */ /* 0x000fe400078e0006 */
.L_x_42425:
[----:B------:R-:W-:Y:S05]  /*21a0*/  BSYNC B1 ;  /* 0x0000000000017941 */ /* 0x000fea0003800000 */
.L_x_42423:
        /* <DEDUP_REMOVED lines=11> */
.L_x_42427:
[----:B------:R-:W-:Y:S01]  /*2260*/  IMAD.MOV.U32 R71, RZ, RZ, R72 ;  /* 0x000000ffff477224 */ /* 0x000fe200078e0048 */
[----:B------:R-:W-:Y:S01]  /*2270*/  MOV R73, R74 ;  /* 0x0000004a00497202 */ /* 0x000fe20000000f00 */
[----:B------:R-:W-:Y:S02]  /*2280*/  IMAD.MOV.U32 R38, RZ, RZ, R37 ;  /* 0x000000ffff267224 */ /* 0x000fe400078e0025 */
[----:B------:R-:W-:Y:S02]  /*2290*/  IMAD.MOV.U32 R6, RZ, RZ, R5 ;  /* 0x000000ffff067224 */ /* 0x000fe400078e0005 */
.L_x_42428:
[----:B------:R-:W-:Y:S05]  /*22a0*/  BSYNC B1 ;  /* 0x0000000000017941 */ /* 0x000fea0003800000 */
.L_x_42426:
        /* <DEDUP_REMOVED lines=11> */
.L_x_42430:
[----:B------:R-:W-:Y:S01]  /*2360*/  IMAD.MOV.U32 R72, RZ, RZ, R71 ;  /* 0x000000ffff487224 */ /* 0x000fe200078e0047 */
[----:B------:R-:W-:Y:S01]  /*2370*/  MOV R74, R73 ;  /* 0x00000049004a7202 */ /* 0x000fe20000000f00 */
[----:B------:R-:W-:Y:S02]  /*2380*/  IMAD.MOV.U32 R37, RZ, RZ, R36 ;  /* 0x000000ffff257224 */ /* 0x000fe400078e0024 */
[----:B------:R-:W-:Y:S02]  /*2390*/  IMAD.MOV.U32 R5, RZ, RZ, R4 ;  /* 0x000000ffff057224 */ /* 0x000fe400078e0004 */
.L_x_42431:
[----:B------:R-:W-:Y:S05]  /*23a0*/  BSYNC B1 ;  /* 0x0000000000017941 */ /* 0x000fea0003800000 */
.L_x_42429:
        /* <DEDUP_REMOVED lines=11> */
.L_x_42433:
[----:B------:R-:W-:Y:S01]  /*2460*/  IMAD.MOV.U32 R71, RZ, RZ, R72 ;  /* 0x000000ffff477224 */ /* 0x000fe200078e0048 */
[----:B------:R-:W-:Y:S01]  /*2470*/  MOV R73, R74 ;  /* 0x0000004a00497202 */ /* 0x000fe20000000f00 */
[----:B------:R-:W-:Y:S02]  /*2480*/  IMAD.MOV.U32 R36, RZ, RZ, R43 ;  /* 0x000000ffff247224 */ /* 0x000fe400078e002b */
[----:B------:R-:W-:Y:S02]  /*2490*/  IMAD.MOV.U32 R4, RZ, RZ, R11 ;  /* 0x000000ffff047224 */ /* 0x000fe400078e000b */
.L_x_42434:
[----:B------:R-:W-:Y:S05]  /*24a0*/  BSYNC B1 ;  /* 0x0000000000017941 */ /* 0x000fea0003800000 */
.L_x_42432:
        /* <DEDUP_REMOVED lines=11> */
.L_x_42436:
[----:B------:R-:W-:Y:S01]  /*2560*/  IMAD.MOV.U32 R72, RZ, RZ, R71 ;  /* 0x000000ffff487224 */ /* 0x000fe200078e0047 */
[----:B------:R-:W-:Y:S01]  /*2570*/  MOV R74, R73 ;  /* 0x00000049004a7202 */ /* 0x000fe20000000f00 */
[----:B------:R-:W-:Y:S02]  /*2580*/  IMAD.MOV.U32 R43, RZ, RZ, R42 ;  /* 0x000000ffff2b7224 */ /* 0x000fe400078e002a */
[----:B------:R-:W-:Y:S02]  /*2590*/  IMAD.MOV.U32 R11, RZ, RZ, R10 ;  /* 0x000000ffff0b7224 */ /* 0x000fe400078e000a */
.L_x_42437:
[----:B------:R-:W-:Y:S05]  /*25a0*/  BSYNC B1 ;  /* 0x0000000000017941 */ /* 0x000fea0003800000 */
.L_x_42435:
        /* <DEDUP_REMOVED lines=11> */
.L_x_42439:
[----:B------:R-:W-:Y:S01]  /*2660*/  IMAD.MOV.U32 R71, RZ, RZ, R72 ;  /* 0x000000ffff477224 */ /* 0x000fe200078e0048 */
[----:B------:R-:W-:Y:S01]  /*2670*/  MOV R73, R74 ;  /* 0x0000004a00497202 */ /* 0x000fe20000000f00 */
[----:B------:R-:W-:Y:S02]  /*2680*/  IMAD.MOV.U32 R42, RZ, RZ, R41 ;  /* 0x000000ffff2a7224 */ /* 0x000fe400078e0029 */
[----:B------:R-:W-:Y:S02]  /*2690*/  IMAD.MOV.U32 R10, RZ, RZ, R9 ;  /* 0x000000ffff0a7224 */ /* 0x000fe400078e0009 */
.L_x_42440:
[----:B------:R-:W-:Y:S05]  /*26a0*/  BSYNC B1 ;  /* 0x0000000000017941 */ /* 0x000fea0003800000 */
.L_x_42438:
        /* <DEDUP_REMOVED lines=11> */
.L_x_42442:
[----:B------:R-:W-:Y:S01]  /*2760*/  IMAD.MOV.U32 R72, RZ, RZ, R71 ;  /* 0x000000ffff487224 */ /* 0x000fe200078e0047 */
[----:B------:R-:W-:Y:S01]  /*2770*/  MOV R74, R73 ;  /* 0x00000049004a7202 */ /* 0x000fe20000000f00 */
[----:B------:R-:W-:Y:S02]  /*2780*/  IMAD.MOV.U32 R41, RZ, RZ, R40 ;  /* 0x000000ffff297224 */ /* 0x000fe400078e0028 */
[----:B------:R-:W-:Y:S02]  /*2790*/  IMAD.MOV.U32 R9, RZ, RZ, R8 ;  /* 0x000000ffff097224 */ /* 0x000fe400078e0008 */
.L_x_42443:
[----:B------:R-:W-:Y:S05]  /*27a0*/  BSYNC B1 ;  /* 0x0000000000017941 */ /* 0x000fea0003800000 */
.L_x_42441:
        /* <DEDUP_REMOVED lines=11> */
.L_x_42445:
[----:B------:R-:W-:Y:S01]  /*2860*/  IMAD.MOV.U32 R71, RZ, RZ, R72 ;  /* 0x000000ffff477224 */ /* 0x000fe200078e0048 */
[----:B------:R-:W-:Y:S01]  /*2870*/  MOV R73, R74 ;  /* 0x0000004a00497202 */ /* 0x000fe20000000f00 */
[----:B------:R-:W-:Y:S02]  /*2880*/  IMAD.MOV.U32 R40, RZ, RZ, R47 ;  /* 0x000000ffff287224 */ /* 0x000fe400078e002f */
[----:B------:R-:W-:Y:S02]  /*2890*/  IMAD.MOV.U32 R8, RZ, RZ, R15 ;  /* 0x000000ffff087224 */ /* 0x000fe400078e000f */
.L_x_42446:
[----:B------:R-:W-:Y:S05]  /*28a0*/  BSYNC B1 ;  /* 0x0000000000017941 */ /* 0x000fea0003800000 */
.L_x_42444:
        /* <DEDUP_REMOVED lines=11> */
.L_x_42448:
[----:B------:R-:W-:Y:S01]  /*2960*/  IMAD.MOV.U32 R72, RZ, RZ, R71 ;  /* 0x000000ffff487224 */ /* 0x000fe200078e0047 */
[----:B------:R-:W-:Y:S01]  /*2970*/  MOV R74, R73 ;  /* 0x00000049004a7202 */ /* 0x000fe20000000f00 */
[----:B------:R-:W-:Y:S02]  /*2980*/  IMAD.MOV.U32 R47, RZ, RZ, R46 ;  /* 0x000000ffff2f7224 */ /* 0x000fe400078e002e */
[----:B------:R-:W-:Y:S02]  /*2990*/  IMAD.MOV.U32 R15, RZ, RZ, R14 ;  /* 0x000000ffff0f7224 */ /* 0x000fe400078e000e */
.L_x_42449:
[----:B------:R-:W-:Y:S05]  /*29a0*/  BSYNC B1 ;  /* 0x0000000000017941 */ /* 0x000fea0003800000 */
.L_x_42447:
        /* <DEDUP_REMOVED lines=11> */
.L_x_42451:
[----:B------:R-:W-:Y:S01]  /*2a60*/  IMAD.MOV.U32 R71, RZ, RZ, R72 ;  /* 0x000000ffff477224 */ /* 0x000fe200078e0048 */
[----:B------:R-:W-:Y:S01]  /*2a70*/  MOV R73, R74 ;  /* 0x0000004a00497202 */ /* 0x000fe20000000f00 */
[----:B------:R-:W-:Y:S02]  /*2a80*/  IMAD.MOV.U32 R46, RZ, RZ, R45 ;  /* 0x000000ffff2e7224 */ /* 0x000fe400078e002d */
[----:B------:R-:W-:Y:S02]  /*2a90*/  IMAD.MOV.U32 R14, RZ, RZ, R13 ;  /* 0x000000ffff0e7224 */ /* 0x000fe400078e000d */
.L_x_42452:
[----:B------:R-:W-:Y:S05]  /*2aa0*/  BSYNC B1 ;  /* 0x0000000000017941 */ /* 0x000fea0003800000 */
.L_x_42450:
        /* <DEDUP_REMOVED lines=11> */
.L_x_42454:
[----:B------:R-:W-:Y:S01]  /*2b60*/  IMAD.MOV.U32 R72, RZ, RZ, R71 ;  /* 0x000000ffff487224 */ /* 0x000fe200078e0047 */
[----:B------:R-:W-:Y:S01]  /*2b70*/  MOV R74, R73 ;  /* 0x00000049004a7202 */ /* 0x000fe20000000f00 */
[----:B------:R-:W-:Y:S02]  /*2b80*/  IMAD.MOV.U32 R45, RZ, RZ, R44 ;  /* 0x000000ffff2d7224 */ /* 0x000fe400078e002c */
[----:B------:R-:W-:Y:S02]  /*2b90*/  IMAD.MOV.U32 R13, RZ, RZ, R12 ;  /* 0x000000ffff0d7224 */ /* 0x000fe400078e000c */
.L_x_42455:
[----:B------:R-:W-:Y:S05]  /*2ba0*/  BSYNC B1 ;  /* 0x0000000000017941 */ /* 0x000fea0003800000 */
.L_x_42453:
        /* <DEDUP_REMOVED lines=11> */
.L_x_42457:
[----:B------:R-:W-:Y:S01]  /*2c60*/  IMAD.MOV.U32 R71, RZ, RZ, R72 ;  /* 0x000000ffff477224 */ /* 0x000fe200078e0048 */
[----:B------:R-:W-:Y:S01]  /*2c70*/  MOV R73, R74 ;  /* 0x0000004a00497202 */ /* 0x000fe20000000f00 */
[----:B------:R-:W-:Y:S02]  /*2c80*/  IMAD.MOV.U32 R44, RZ, RZ, R51 ;  /* 0x000000ffff2c7224 */ /* 0x000fe400078e0033 */
[----:B------:R-:W-:Y:S02]  /*2c90*/  IMAD.MOV.U32 R12, RZ, RZ, R19 ;  /* 0x000000ffff0c7224 */ /* 0x000fe400078e0013 */
.L_x_42458:
[----:B------:R-:W-:Y:S05]  /*2ca0*/  BSYNC B1 ;  /* 0x0000000000017941 */ /* 0x000fea0003800000 */
.L_x_42456:
        /* <DEDUP_REMOVED lines=11> */
.L_x_42460:
[----:B------:R-:W-:Y:S01]  /*2d60*/  IMAD.MOV.U32 R72, RZ, RZ, R71 ;  /* 0x000000ffff487224 */ /* 0x000fe200078e0047 */
[----:B------:R-:W-:Y:S01]  /*2d70*/  MOV R74, R73 ;  /* 0x00000049004a7202 */ /* 0x000fe20000000f00 */
[----:B------:R-:W-:Y:S02]  /*2d80*/  IMAD.MOV.U32 R51, RZ, RZ, R50 ;  /* 0x000000ffff337224 */ /* 0x000fe400078e0032 */
[----:B------:R-:W-:Y:S02]  /*2d90*/  IMAD.MOV.U32 R19, RZ, RZ, R18 ;  /* 0x000000ffff137224 */ /* 0x000fe400078e0012 */
.L_x_42461:
[----:B------:R-:W-:Y:S05]  /*2da0*/  BSYNC B1 ;  /* 0x0000000000017941 */ /* 0x000fea0003800000 */
.L_x_42459:
        /* <DEDUP_REMOVED lines=11> */
.L_x_42463:
[----:B------:R-:W-:Y:S01]  /*2e60*/  IMAD.MOV.U32 R71, RZ, RZ, R72 ;  /* 0x000000ffff477224 */ /* 0x000fe200078e0048 */
[----:B------:R-:W-:Y:S01]  /*2e70*/  MOV R73, R74 ;  /* 0x0000004a00497202 */ /* 0x000fe20000000f00 */
[----:B------:R-:W-:Y:S02]  /*2e80*/  IMAD.MOV.U32 R50, RZ, RZ, R49 ;  /* 0x000000ffff327224 */ /* 0x000fe400078e0031 */
[----:B------:R-:W-:Y:S02]  /*2e90*/  IMAD.MOV.U32 R18, RZ, RZ, R17 ;  /* 0x000000ffff127224 */ /* 0x000fe400078e0011 */
.L_x_42464:
[----:B------:R-:W-:Y:S05]  /*2ea0*/  BSYNC B1 ;  /* 0x0000000000017941 */ /* 0x000fea0003800000 */
.L_x_42462:
        /* <DEDUP_REMOVED lines=11> */
.L_x_42466:
[----:B------:R-:W-:Y:S01]  /*2f60*/  IMAD.MOV.U32 R72, RZ, RZ, R71 ;  /* 0x000000ffff487224 */ /* 0x000fe200078e0047 */
[----:B------:R-:W-:Y:S01]  /*2f70*/  MOV R74, R73 ;  /* 0x00000049004a7202 */ /* 0x000fe20000000f00 */
[----:B------:R-:W-:Y:S02]  /*2f80*/  IMAD.MOV.U32 R49, RZ, RZ, R48 ;  /* 0x000000ffff317224 */ /* 0x000fe400078e0030 */
[----:B------:R-:W-:Y:S02]  /*2f90*/  IMAD.MOV.U32 R17, RZ, RZ, R16 ;  /* 0x000000ffff117224 */ /* 0x000fe400078e0010 */
.L_x_42467:
[----:B------:R-:W-:Y:S05]  /*2fa0*/  BSYNC B1 ;  /* 0x0000000000017941 */ /* 0x000fea0003800000 */
.L_x_42465:
        /* <DEDUP_REMOVED lines=11> */
.L_x_42469:
[----:B------:R-:W-:Y:S01]  /*3060*/  IMAD.MOV.U32 R71, RZ, RZ, R72 ;  /* 0x000000ffff477224 */ /* 0x000fe200078e0048 */
[----:B------:R-:W-:Y:S01]  /*3070*/  MOV R73, R74 ;  /* 0x0000004a00497202 */ /* 0x000fe20000000f00 */
[----:B------:R-:W-:Y:S02]  /*3080*/  IMAD.MOV.U32 R48, RZ, RZ, R55 ;  /* 0x000000ffff307224 */ /* 0x000fe400078e0037 */
[----:B------:R-:W-:Y:S02]  /*3090*/  IMAD.MOV.U32 R16, RZ, RZ, R23 ;  /* 0x000000ffff107224 */ /* 0x000fe400078e0017 */
.L_x_42470:
[----:B------:R-:W-:Y:S05]  /*30a0*/  BSYNC B1 ;  /* 0x0000000000017941 */ /* 0x000fea0003800000 */
.L_x_42468:
        /* <DEDUP_REMOVED lines=11> */
.L_x_42472:
[----:B------:R-:W-:Y:S01]  /*3160*/  IMAD.MOV.U32 R72, RZ, RZ, R71 ;  /* 0x000000ffff487224 */ /* 0x000fe200078e0047 */
[----:B------:R-:W-:Y:S01]  /*3170*/  MOV R74, R73 ;  /* 0x00000049004a7202 */ /* 0x000fe20000000f00 */
[----:B------:R-:W-:Y:S02]  /*3180*/  IMAD.MOV.U32 R55, RZ, RZ, R54 ;  /* 0x000000ffff377224 */ /* 0x000fe400078e0036 */
[----:B------:R-:W-:Y:S02]  /*3190*/  IMAD.MOV.U32 R23, RZ, RZ, R22 ;  /* 0x000000ffff177224 */ /* 0x000fe400078e0016 */
.L_x_42473:
[----:B------:R-:W-:Y:S05]  /*31a0*/  BSYNC B1 ;  /* 0x0000000000017941 */ /* 0x000fea0003800000 */
.L_x_42471:
        /* <DEDUP_REMOVED lines=11> */
.L_x_42475:
[----:B------:R-:W-:Y:S01]  /*3260*/  IMAD.MOV.U32 R71, RZ, RZ, R72 ;  /* 0x000000ffff477224 */ /* 0x000fe200078e0048 */
[----:B------:R-:W-:Y:S01]  /*3270*/  MOV R73, R74 ;  /* 0x0000004a00497202 */ /* 0x000fe20000000f00 */
[----:B------:R-:W-:Y:S02]  /*3280*/  IMAD.MOV.U32 R54, RZ, RZ, R53 ;  /* 0x000000ffff367224 */ /* 0x000fe400078e0035 */
[----:B------:R-:W-:Y:S02]  /*3290*/  IMAD.MOV.U32 R22, RZ, RZ, R21 ;  /* 0x000000ffff167224 */ /* 0x000fe400078e0015 */
.L_x_42476:
[----:B------:R-:W-:Y:S05]  /*32a0*/  BSYNC B1 ;  /* 0x0000000000017941 */ /* 0x000fea0003800000 */
.L_x_42474:
        /* <DEDUP_REMOVED lines=11> */
.L_x_42478:
[----:B------:R-:W-:Y:S01]  /*3360*/  IMAD.MOV.U32 R72, RZ, RZ, R71 ;  /* 0x000000ffff487224 */ /* 0x000fe200078e0047 */
[----:B------:R-:W-:Y:S01]  /*3370*/  MOV R74, R73 ;  /* 0x00000049004a7202 */ /* 0x000fe20000000f00 */
[----:B------:R-:W-:Y:S02]  /*3380*/  IMAD.MOV.U32 R53, RZ, RZ, R52 ;  /* 0x000000ffff357224 */ /* 0x000fe400078e0034 */
[----:B------:R-:W-:Y:S02]  /*3390*/  IMAD.MOV.U32 R21, RZ, RZ, R20 ;  /* 0x000000ffff157224 */ /* 0x000fe400078e0014 */
.L_x_42479:
[----:B------:R-:W-:Y:S05]  /*33a0*/  BSYNC B1 ;  /* 0x0000000000017941 */ /* 0x000fea0003800000 */
.L_x_42477:
        /* <DEDUP_REMOVED lines=11> */
.L_x_42481:
[----:B------:R-:W-:Y:S01]  /*3460*/  IMAD.MOV.U32 R71, RZ, RZ, R72 ;  /* 0x000000ffff477224 */ /* 0x000fe200078e0048 */
[----:B------:R-:W-:Y:S01]  /*3470*/  MOV R73, R74 ;  /* 0x0000004a00497202 */ /* 0x000fe20000000f00 */
[----:B------:R-:W-:Y:S02]  /*3480*/  IMAD.MOV.U32 R52, RZ, RZ, R59 ;  /* 0x000000ffff347224 */ /* 0x000fe400078e003b */
[----:B------:R-:W-:Y:S02]  /*3490*/  IMAD.MOV.U32 R20, RZ, RZ, R27 ;  /* 0x000000ffff147224 */ /* 0x000fe400078e001b */
.L_x_42482:
[----:B------:R-:W-:Y:S05]  /*34a0*/  BSYNC B1 ;  /* 0x0000000000017941 */ /* 0x000fea0003800000 */
.L_x_42480:
        /* <DEDUP_REMOVED lines=11> */
.L_x_42484:
[----:B------:R-:W-:Y:S01]  /*3560*/  IMAD.MOV.U32 R72, RZ, RZ, R71 ;  /* 0x000000ffff487224 */ /* 0x000fe200078e0047 */
[----:B------:R-:W-:Y:S01]  /*3570*/  MOV R74, R73 ;  /* 0x00000049004a7202 */ /* 0x000fe20000000f00 */
[----:B------:R-:W-:Y:S02]  /*3580*/  IMAD.MOV.U32 R59, RZ, RZ, R58 ;  /* 0x000000ffff3b7224 */ /* 0x000fe400078e003a */
[----:B------:R-:W-:Y:S02]  /*3590*/  IMAD.MOV.U32 R27, RZ, RZ, R26 ;  /* 0x000000ffff1b7224 */ /* 0x000fe400078e001a */
.L_x_42485:
[----:B------:R-:W-:Y:S05]  /*35a0*/  BSYNC B1 ;  /* 0x0000000000017941 */ /* 0x000fea0003800000 */
.L_x_42483:
        /* <DEDUP_REMOVED lines=11> */
.L_x_42487:
[----:B------:R-:W-:Y:S01]  /*3660*/  IMAD.MOV.U32 R71, RZ, RZ, R72 ;  /* 0x000000ffff477224 */ /* 0x000fe200078e0048 */
[----:B------:R-:W-:Y:S01]  /*3670*/  MOV R73, R74 ;  /* 0x0000004a00497202 */ /* 0x000fe20000000f00 */
[----:B------:R-:W-:Y:S02]  /*3680*/  IMAD.MOV.U32 R58, RZ, RZ, R57 ;  /* 0x000000ffff3a7224 */ /* 0x000fe400078e0039 */
[----:B------:R-:W-:Y:S02]  /*3690*/  IMAD.MOV.U32 R26, RZ, RZ, R25 ;  /* 0x000000ffff1a7224 */ /* 0x000fe400078e0019 */
.L_x_42488:
[----:B------:R-:W-:Y:S05]  /*36a0*/  BSYNC B1 ;  /* 0x0000000000017941 */ /* 0x000fea0003800000 */
.L_x_42486:
        /* <DEDUP_REMOVED lines=11> */
.L_x_42490:
[----:B------:R-:W-:Y:S01]  /*3760*/  IMAD.MOV.U32 R72, RZ, RZ, R71 ;  /* 0x000000ffff487224 */ /* 0x000fe200078e0047 */
[----:B------:R-:W-:Y:S01]  /*3770*/  MOV R74, R73 ;  /* 0x00000049004a7202 */ /* 0x000fe20000000f00 */
[----:B------:R-:W-:Y:S02]  /*3780*/  IMAD.MOV.U32 R57, RZ, RZ, R56 ;  /* 0x000000ffff397224 */ /* 0x000fe400078e0038 */
[----:B------:R-:W-:Y:S02]  /*3790*/  IMAD.MOV.U32 R25, RZ, RZ, R24 ;  /* 0x000000ffff197224 */ /* 0x000fe400078e0018 */
.L_x_42491:
[----:B------:R-:W-:Y:S05]  /*37a0*/  BSYNC B1 ;  /* 0x0000000000017941 */ /* 0x000fea0003800000 */
.L_x_42489:
        /* <DEDUP_REMOVED lines=11> */
.L_x_42493:
[----:B------:R-:W-:Y:S01]  /*3860*/  IMAD.MOV.U32 R71, RZ, RZ, R72 ;  /* 0x000000ffff477224 */ /* 0x000fe200078e0048 */
[----:B------:R-:W-:Y:S01]  /*3870*/  MOV R73, R74 ;  /* 0x0000004a00497202 */ /* 0x000fe20000000f00 */
[----:B------:R-:W-:Y:S02]  /*3880*/  IMAD.MOV.U32 R56, RZ, RZ, R63 ;  /* 0x000000ffff387224 */ /* 0x000fe400078e003f */
[----:B------:R-:W-:Y:S02]  /*3890*/  IMAD.MOV.U32 R24, RZ, RZ, R31 ;  /* 0x000000ffff187224 */ /* 0x000fe400078e001f */
.L_x_42494:
[----:B------:R-:W-:Y:S05]  /*38a0*/  BSYNC B1 ;  /* 0x0000000000017941 */ /* 0x000fea0003800000 */
.L_x_42492:
        /* <DEDUP_REMOVED lines=11> */
.L_x_42496:
[----:B------:R-:W-:Y:S01]  /*3960*/  IMAD.MOV.U32 R72, RZ, RZ, R71 ;  /* 0x000000ffff487224 */ /* 0x000fe200078e0047 */
[----:B------:R-:W-:Y:S01]  /*3970*/  MOV R74, R73 ;  /* 0x00000049004a7202 */ /* 0x000fe20000000f00 */
[----:B------:R-:W-:Y:S02]  /*3980*/  IMAD.MOV.U32 R63, RZ, RZ, R62 ;  /* 0x000000ffff3f7224 */ /* 0x000fe400078e003e */
[----:B------:R-:W-:Y:S02]  /*3990*/  IMAD.MOV.U32 R31, RZ, RZ, R30 ;  /* 0x000000ffff1f7224 */ /* 0x000fe400078e001e */
.L_x_42497:
[----:B------:R-:W-:Y:S05]  /*39a0*/  BSYNC B1 ;  /* 0x0000000000017941 */ /* 0x000fea0003800000 */
.L_x_42495:
        /* <DEDUP_REMOVED lines=11> */
.L_x_42499:
[----:B------:R-:W-:Y:S01]  /*3a60*/  IMAD.MOV.U32 R71, RZ, RZ, R72 ;  /* 0x000000ffff477224 */ /* 0x000fe200078e0048 */
[----:B------:R-:W-:Y:S01]  /*3a70*/  MOV R73, R74 ;  /* 0x0000004a00497202 */ /* 0x000fe20000000f00 */
[----:B------:R-:W-:Y:S02]  /*3a80*/  IMAD.MOV.U32 R62, RZ, RZ, R61 ;  /* 0x000000ffff3e7224 */ /* 0x000fe400078e003d */
[----:B------:R-:W-:Y:S02]  /*3a90*/  IMAD.MOV.U32 R30, RZ, RZ, R29 ;  /* 0x000000ffff1e7224 */ /* 0x000fe400078e001d */
.L_x_42500:
[----:B------:R-:W-:Y:S05]  /*3aa0*/  BSYNC B1 ;  /* 0x0000000000017941 */ /* 0x000fea0003800000 */
.L_x_42498:
        /* <DEDUP_REMOVED lines=11> */
.L_x_42502:
[----:B------:R-:W-:Y:S01]  /*3b60*/  IMAD.MOV.U32 R72, RZ, RZ, R71 ;  /* 0x000000ffff487224 */ /* 0x000fe200078e0047 */
[----:B------:R-:W-:Y:S01]  /*3b70*/  MOV R74, R73 ;  /* 0x00000049004a7202 */ /* 0x000fe20000000f00 */
[----:B------:R-:W-:Y:S02]  /*3b80*/  IMAD.MOV.U32 R61, RZ, RZ, R60 ;  /* 0x000000ffff3d7224 */ /* 0x000fe400078e003c */
[----:B------:R-:W-:Y:S02]  /*3b90*/  IMAD.MOV.U32 R29, RZ, RZ, R28 ;  /* 0x000000ffff1d7224 */ /* 0x000fe400078e001c */
.L_x_42503:
[----:B------:R-:W-:Y:S05]  /*3ba0*/  BSYNC B1 ;  /* 0x0000000000017941 */ /* 0x000fea0003800000 */
.L_x_42501:
        /* <DEDUP_REMOVED lines=11> */
.L_x_42505:
[----:B------:R-:W-:Y:S01]  /*3c60*/  IMAD.MOV.U32 R71, RZ, RZ, R72 ;  /* 0x000000ffff477224 */ /* 0x000fe200078e0048 */
[----:B------:R-:W-:Y:S01]  /*3c70*/  MOV R73, R74 ;  /* 0x0000004a00497202 */ /* 0x000fe20000000f00 */
[----:B------:R-:W-:Y:S02]  /*3c80*/  IMAD.MOV.U32 R60, RZ, RZ, R67 ;  /* 0x000000ffff3c7224 */ /* 0x000fe400078e0043 */
[----:B------:R-:W-:Y:S02]  /*3c90*/  IMAD.MOV.U32 R28, RZ, RZ, R35 ;  /* 0x000000ffff1c7224 */ /* 0x000fe400078e0023 */
.L_x_42506:
[----:B------:R-:W-:Y:S05]  /*3ca0*/  BSYNC B1 ;  /* 0x0000000000017941 */ /* 0x000fea0003800000 */
.L_x_42504:
        /* <DEDUP_REMOVED lines=11> */
.L_x_42508:
[----:B------:R-:W-:Y:S01]  /*3d60*/  IMAD.MOV.U32 R72, RZ, RZ, R71 ;  /* 0x000000ffff487224 */ /* 0x000fe200078e0047 */
[----:B------:R-:W-:Y:S01]  /*3d70*/  MOV R74, R73 ;  /* 0x00000049004a7202 */ /* 0x000fe20000000f00 */
[----:B------:R-:W-:Y:S02]  /*3d80*/  IMAD.MOV.U32 R67, RZ, RZ, R66 ;  /* 0x000000ffff437224 */ /* 0x000fe400078e0042 */
[----:B------:R-:W-:Y:S02]  /*3d90*/  IMAD.MOV.U32 R35, RZ, RZ, R34 ;  /* 0x000000ffff237224 */ /* 0x000fe400078e0022 */
.L_x_42509:
[----:B------:R-:W-:Y:S05]  /*3da0*/  BSYNC B1 ;  /* 0x0000000000017941 */ /* 0x000fea0003800000 */
.L_x_42507:
        /* <DEDUP_REMOVED lines=11> */
.L_x_42511:
[----:B------:R-:W-:Y:S01]  /*3e60*/  IMAD.MOV.U32 R71, RZ, RZ, R72 ;  /* 0x000000ffff477224 */ /* 0x000fe200078e0048 */
[----:B------:R-:W-:Y:S01]  /*3e70*/  MOV R73, R74 ;  /* 0x0000004a00497202 */ /* 0x000fe20000000f00 */
[----:B------:R-:W-:Y:S02]  /*3e80*/  IMAD.MOV.U32 R66, RZ, RZ, R65 ;  /* 0x000000ffff427224 */ /* 0x000fe400078e0041 */
[----:B------:R-:W-:Y:S02]  /*3e90*/  IMAD.MOV.U32 R34, RZ, RZ, R33 ;  /* 0x000000ffff227224 */ /* 0x000fe400078e0021 */
.L_x_42512:
[----:B------:R-:W-:Y:S05]  /*3ea0*/  BSYNC B1 ;  /* 0x0000000000017941 */ /* 0x000fea0003800000 */
.L_x_42510:
        /* <DEDUP_REMOVED lines=11> */
.L_x_42514:
[----:B------:R-:W-:Y:S01]  /*3f60*/  IMAD.MOV.U32 R65, RZ, RZ, R64 ;  /* 0x000000ffff417224 */ /* 0x000fe200078e0040 */
[----:B------:R-:W-:Y:S01]  /*3f70*/  MOV R33, R32 ;  /* 0x0000002000217202 */ /* 0x000fe20000000f00 */
[--C-:B------:R-:W-:Y:S01]  /*3f80*/  IMAD.MOV.U32 R72, RZ, RZ, R71.reuse ;  /* 0x000000ffff487224 */ /* 0x100fe200078e0047 */
[----:B------:R-:W-:Y:S01]  /*3f90*/  MOV R32, R73 ;  /* 0x0000004900207202 */ /* 0x000fe20000000f00 */
[----:B------:R-:W-:Y:S02]  /*3fa0*/  IMAD.MOV.U32 R64, RZ, RZ, R71 ;  /* 0x000000ffff407224 */ /* 0x000fe400078e0047 */
[----:B------:R-:W-:Y:S02]  /*3fb0*/  IMAD.MOV.U32 R74, RZ, RZ, R73 ;  /* 0x000000ffff4a7224 */ /* 0x000fe400078e0049 */
.L_x_42515:
[----:B------:R-:W-:Y:S05]  /*3fc0*/  BSYNC B1 ;  /* 0x0000000000017941 */ /* 0x000fea0003800000 */
.L_x_42513:
[----:B------:R-:W-:Y:S01]  /*3fd0*/  IADD3 R2, R2, 0x4, RZ ;  /* 0x0000000402027810 */ /* 0x000fe20007ffe0ff */
[----:B------:R-:W-:Y:S01]  /*3fe0*/  @!P1 CALL.REL.NOINC `(.L_x_42516) ;  /* 0x0000001000009944 */ /* 0x000fe20003c00000 */
[----:B------:R-:W-:Y:S05]  /*3ff0*/  BRA `(.L_x_42517) ;  /* 0xffffe02000007947 */ /* 0x000fea000383ffff */
.L_x_42516:
[----:B------:R-:W-:Y:S02]  /*4000*/  FADD.FTZ R2, R69, R68 ;  /* 0x0000004445027221 */ /* 0x000fe40000010000 */
[----:B------:R-:W-:Y:S02]  /*4010*/  IMAD.MOV.U32 R3, RZ, RZ, R70 ;  /* 0x000000ffff037224 */ /* 0x000fe400078e0046 */
[----:B------:R-:W-:-:S02]  /*4020*/  IMAD.MOV.U32 R64, RZ, RZ, R72 ;  /* 0x000000ffff407224 */ /* 0x000fc400078e0048 */
[----:B------:R-:W-:Y:S02]  /*4030*/  IMAD.MOV.U32 R32, RZ, RZ, R74 ;  /* 0x000000ffff207224 */ /* 0x000fe400078e004a */
.L_x_42422:
[----:B0-----:R-:W-:Y:S05]  /*4040*/  BSYNC B0 ;  /* 0x0000000000007941 */ /* 0x001fea0003800000 */
.L_x_42421:
        /* <DEDUP_REMOVED lines=100> */
[----:B----4-:R0:W-:Y:S01]  /*4690*/  STL.64 [R1], R68 ;  /* 0x0000004401007387 */ /* 0x0101e20000100a00 */
        /* <DEDUP_REMOVED lines=12> */
.L_x_42614:
        /* <DEDUP_REMOVED lines=20> */
.L_x_42521:
[----:B------:R-:W-:Y:S01]  /*48a0*/  IMAD.MOV.U32 R72, RZ, RZ, R39 ;  /* 0x000000ffff487224 */ /* 0x000fe200078e0027 */
[----:B------:R-:W-:Y:S01]  /*48b0*/  MOV R39, R38 ;  /* 0x0000002600277202 */ /* 0x000fe20000000f00 */
[----:B------:R-:W-:Y:S02]  /*48c0*/  IMAD.MOV.U32 R74, RZ, RZ, R7 ;  /* 0x000000ffff4a7224 */ /* 0x000fe400078e0007 */
[----:B------:R-:W-:Y:S02]  /*48d0*/  IMAD.MOV.U32 R7, RZ, RZ, R6 ;  /* 0x000000ffff077224 */ /* 0x000fe400078e0006 */
.L_x_42522:
[----:B------:R-:W-:Y:S05]  /*48e0*/  BSYNC B1 ;  /* 0x0000000000017941 */ /* 0x000fea0003800000 */
.L_x_42520:
        /* <DEDUP_REMOVED lines=11> */
.L_x_42524:
[----:B------:R-:W-:Y:S01]  /*49a0*/  IMAD.MOV.U32 R71, RZ, RZ, R72 ;  /* 0x000000ffff477224 */ /* 0x000fe200078e0048 */
[----:B------:R-:W-:Y:S01]  /*49b0*/  MOV R38, R37 ;  /* 0x0000002500267202 */ /* 0x000fe20000000f00 */
[----:B------:R-:W-:Y:S02]  /*49c0*/  IMAD.MOV.U32 R73, RZ, RZ, R74 ;  /* 0x000000ffff497224 */ /* 0x000fe400078e004a */
[----:B------:R-:W-:Y:S02]  /*49d0*/  IMAD.MOV.U32 R6, RZ, RZ, R5 ;  /* 0x000000ffff067224 */ /* 0x000fe400078e0005 */
.L_x_42525:
[----:B------:R-:W-:Y:S05]  /*49e0*/  BSYNC B1 ;  /* 0x0000000000017941 */ /* 0x000fea0003800000 */
.L_x_42523:
        /* <DEDUP_REMOVED lines=11> */
.L_x_42527:
[----:B------:R-:W-:Y:S01]  /*4aa0*/  IMAD.MOV.U32 R72, RZ, RZ, R71 ;  /* 0x000000ffff487224 */ /* 0x000fe200078e0047 */
[----:B------:R-:W-:Y:S01]  /*4ab0*/  MOV R37, R36 ;  /* 0x0000002400257202 */ /* 0x000fe20000000f00 */
[----:B------:R-:W-:Y:S02]  /*4ac0*/  IMAD.MOV.U32 R74, RZ, RZ, R73 ;  /* 0x000000ffff4a7224 */ /* 0x000fe400078e0049 */
[----:B------:R-:W-:Y:S02]  /*4ad0*/  IMAD.MOV.U32 R5, RZ, RZ, R4 ;  /* 0x000000ffff057224 */ /* 0x000fe400078e0004 */
.L_x_42528:
[----:B------:R-:W-:Y:S05]  /*4ae0*/  BSYNC B1 ;  /* 0x0000000000017941 */ /* 0x000fea0003800000 */
.L_x_42526:
        /* <DEDUP_REMOVED lines=11> */
.L_x_42530:
[----:B------:R-:W-:Y:S01]  /*4ba0*/  IMAD.MOV.U32 R71, RZ, RZ, R72 ;  /* 0x000000ffff477224 */ /* 0x000fe200078e0048 */
[----:B------:R-:W-:Y:S01]  /*4bb0*/  MOV R36, R43 ;  /* 0x0000002b00247202 */ /* 0x000fe20000000f00 */
[----:B------:R-:W-:Y:S02]  /*4bc0*/  IMAD.MOV.U32 R73, RZ, RZ, R74 ;  /* 0x000000ffff497224 */ /* 0x000fe400078e004a */
[----:B------:R-:W-:Y:S02]  /*4bd0*/  IMAD.MOV.U32 R4, RZ, RZ, R11 ;  /* 0x000000ffff047224 */ /* 0x000fe400078e000b */
.L_x_42531:
[----:B------:R-:W-:Y:S05]  /*4be0*/  BSYNC B1 ;  /* 0x0000000000017941 */ /* 0x000fea0003800000 */
.L_x_42529:
        /* <DEDUP_REMOVED lines=11> */
.L_x_42533:
[----:B------:R-:W-:Y:S01]  /*4ca0*/  IMAD.MOV.U32 R72, RZ, RZ, R71 ;  /* 0x000000ffff487224 */ /* 0x000fe200078e0047 */
[----:B------:R-:W-:Y:S01]  /*4cb0*/  MOV R43, R42 ;  /* 0x0000002a002b7202 */ /* 0x000fe20000000f00 */
[----:B------:R-:W-:Y:S02]  /*4cc0*/  IMAD.MOV.U32 R74, RZ, RZ, R73 ;  /* 0x000000ffff4a7224 */ /* 0x000fe400078e0049 */
[----:B------:R-:W-:Y:S02]  /*4cd0*/  IMAD.MOV.U32 R11, RZ, RZ, R10 ;  /* 0x000000ffff0b7224 */ /* 0x000fe400078e000a */
.L_x_42534:
[----:B------:R-:W-:Y:S05]  /*4ce0*/  BSYNC B1 ;  /* 0x0000000000017941 */ /* 0x000fea0003800000 */
.L_x_42532:
        /* <DEDUP_REMOVED lines=11> */
.L_x_42536:
[----:B------:R-:W-:Y:S01]  /*4da0*/  IMAD.MOV.U32 R71, RZ, RZ, R72 ;  /* 0x000000ffff477224 */ /* 0x000fe200078e0048 */
[----:B------:R-:W-:Y:S01]  /*4db0*/  MOV R42, R41 ;  /* 0x00000029002a7202 */ /* 0x000fe20000000f00 */
[----:B------:R-:W-:Y:S02]  /*4dc0*/  IMAD.MOV.U32 R73, RZ, RZ, R74 ;  /* 0x000000ffff497224 */ /* 0x000fe400078e004a */
[----:B------:R-:W-:Y:S02]  /*4dd0*/  IMAD.MOV.U32 R10, RZ, RZ, R9 ;  /* 0x000000ffff0a7224 */ /* 0x000fe400078e0009 */
.L_x_42537:
[----:B------:R-:W-:Y:S05]  /*4de0*/  BSYNC B1 ;  /* 0x0000000000017941 */ /* 0x000fea0003800000 */
.L_x_42535:
        /* <DEDUP_REMOVED lines=11> */
.L_x_42539:
[----:B------:R-:W-:Y:S01]  /*4ea0*/  IMAD.MOV.U32 R72, RZ, RZ, R71 ;  /* 0x000000ffff487224 */ /* 0x000fe200078e0047 */
[----:B------:R-:W-:Y:S01]  /*4eb0*/  MOV R41, R40 ;  /* 0x0000002800297202 */ /* 0x000fe20000000f00 */
[----:B------:R-:W-:Y:S02]  /*4ec0*/  IMAD.MOV.U32 R74, RZ, RZ, R73 ;  /* 0x000000ffff4a7224 */ /* 0x000fe400078e0049 */
[----:B------:R-:W-:Y:S02]  /*4ed0*/  IMAD.MOV.U32 R9, RZ, RZ, R8 ;  /* 0x000000ffff097224 */ /* 0x000fe400078e0008 */
.L_x_42540:
[----:B------:R-:W-:Y:S05]  /*4ee0*/  BSYNC B1 ;  /* 0x0000000000017941 */ /* 0x000fea0003800000 */
.L_x_42538:
        /* <DEDUP_REMOVED lines=11> */
.L_x_42542:
[----:B------:R-:W-:Y:S01]  /*4fa0*/  IMAD.MOV.U32 R71, RZ, RZ, R72 ;  /* 0x000000ffff477224 */ /* 0x000fe200078e0048 */
[----:B------:R-:W-:Y:S01]  /*4fb0*/  MOV R40, R47 ;  /* 0x0000002f00287202 */ /* 0x000fe20000000f00 */
[----:B------:R-:W-:Y:S02]  /*4fc0*/  IMAD.MOV.U32 R73, RZ, RZ, R74 ;  /* 0x000000ffff497224 */ /* 0x000fe400078e004a */
[----:B------:R-:W-:Y:S02]  /*4fd0*/  IMAD.MOV.U32 R8, RZ, RZ, R15 ;  /* 0x000000ffff087224 */ /* 0x000fe400078e000f */
.L_x_42543:
[----:B------:R-:W-:Y:S05]  /*4fe0*/  BSYNC B1 ;  /* 0x0000000000017941 */ /* 0x000fea0003800000 */
.L_x_42541:
        /* <DEDUP_REMOVED lines=11> */
.L_x_42545:
[----:B------:R-:W-:Y:S01]  /*50a0*/  IMAD.MOV.U32 R72, RZ, RZ, R71 ;  /* 0x000000ffff487224 */ /* 0x000fe200078e0047 */
[----:B------:R-:W-:Y:S01]  /*50b0*/  MOV R47, R46 ;  /* 0x0000002e002f7202 */ /* 0x000fe20000000f00 */
[----:B------:R-:W-:Y:S02]  /*50c0*/  IMAD.MOV.U32 R74, RZ, RZ, R73 ;  /* 0x000000ffff4a7224 */ /* 0x000fe400078e0049 */
[----:B------:R-:W-:Y:S02]  /*50d0*/  IMAD.MOV.U32 R15, RZ, RZ, R14 ;  /* 0x000000ffff0f7224 */ /* 0x000fe400078e000e */
.L_x_42546:
[----:B------:R-:W-:Y:S05]  /*50e0*/  BSYNC B1 ;  /* 0x0000000000017941 */ /* 0x000fea0003800000 */
.L_x_42544:
        /* <DEDUP_REMOVED lines=11> */
.L_x_42548:
[----:B------:R-:W-:Y:S01]  /*51a0*/  IMAD.MOV.U32 R71, RZ, RZ, R72 ;  /* 0x000000ffff477224 */ /* 0x000fe200078e0048 */
[----:B------:R-:W-:Y:S01]  /*51b0*/  MOV R46, R45 ;  /* 0x0000002d002e7202 */ /* 0x000fe20000000f00 */
[----:B------:R-:W-:Y:S02]  /*51c0*/  IMAD.MOV.U32 R73, RZ, RZ, R74 ;  /* 0x000000ffff497224 */ /* 0x000fe400078e004a */
[----:B------:R-:W-:Y:S02]  /*51d0*/  IMAD.MOV.U32 R14, RZ, RZ, R13 ;  /* 0x000000ffff0e7224 */ /* 0x000fe400078e000d */
.L_x_42549:
[----:B------:R-:W-:Y:S05]  /*51e0*/  BSYNC B1 ;  /* 0x0000000000017941 */ /* 0x000fea0003800000 */
.L_x_42547:
        /* <DEDUP_REMOVED lines=11> */
.L_x_42551:
[----:B------:R-:W-:Y:S01]  /*52a0*/  IMAD.MOV.U32 R72, RZ, RZ, R71 ;  /* 0x000000ffff487224 */ /* 0x000fe200078e0047 */
[----:B------:R-:W-:Y:S01]  /*52b0*/  MOV R45, R44 ;  /* 0x0000002c002d7202 */ /* 0x000fe20000000f00 */
[----:B------:R-:W-:Y:S02]  /*52c0*/  IMAD.MOV.U32 R74, RZ, RZ, R73 ;  /* 0x000000ffff4a7224 */ /* 0x000fe400078e0049 */
[----:B------:R-:W-:Y:S02]  /*52d0*/  IMAD.MOV.U32 R13, RZ, RZ, R12 ;  /* 0x000000ffff0d7224 */ /* 0x000fe400078e000c */
.L_x_42552:
[----:B------:R-:W-:Y:S05]  /*52e0*/  BSYNC B1 ;  /* 0x0000000000017941 */ /* 0x000fea0003800000 */
.L_x_42550:
        /* <DEDUP_REMOVED lines=11> */
.L_x_42554:
[----:B------:R-:W-:Y:S01]  /*53a0*/  IMAD.MOV.U32 R71, RZ, RZ, R72 ;  /* 0x000000ffff477224 */ /* 0x000fe200078e0048 */
[----:B------:R-:W-:Y:S01]  /*53b0*/  MOV R44, R51 ;  /* 0x00000033002c7202 */ /* 0x000fe20000000f00 */
[----:B------:R-:W-:Y:S02]  /*53c0*/  IMAD.MOV.U32 R73, RZ, RZ, R74 ;  /* 0x000000ffff497224 */ /* 0x000fe400078e004a */
[----:B------:R-:W-:Y:S02]  /*53d0*/  IMAD.MOV.U32 R12, RZ, RZ, R19 ;  /* 0x000000ffff0c7224 */ /* 0x000fe400078e0013 */
.L_x_42555:
[----:B------:R-:W-:Y:S05]  /*53e0*/  BSYNC B1 ;  /* 0x0000000000017941 */ /* 0x000fea0003800000 */
.L_x_42553:
        /* <DEDUP_REMOVED lines=11> */
.L_x_42557:
[----:B------:R-:W-:Y:S01]  /*54a0*/  IMAD.MOV.U32 R72, RZ, RZ, R71 ;  /* 0x000000ffff487224 */ /* 0x000fe200078e0047 */
[----:B------:R-:W-:Y:S01]  /*54b0*/  MOV R51, R50 ;  /* 0x0000003200337202 */ /* 0x000fe20000000f00 */
[----:B------:R-:W-:Y:S02]  /*54c0*/  IMAD.MOV.U32 R74, RZ, RZ, R73 ;  /* 0x000000ffff4a7224 */ /* 0x000fe400078e0049 */
[----:B------:R-:W-:Y:S02]  /*54d0*/  IMAD.MOV.U32 R19, RZ, RZ, R18 ;  /* 0x000000ffff137224 */ /* 0x000fe400078e0012 */
.L_x_42558:
[----:B------:R-:W-:Y:S05]  /*54e0*/  BSYNC B1 ;  /* 0x0000000000017941 */ /* 0x000fea0003800000 */
.L_x_42556:
        /* <DEDUP_REMOVED lines=11> */
.L_x_42560:
[----:B------:R-:W-:Y:S01]  /*55a0*/  IMAD.MOV.U32 R71, RZ, RZ, R72 ;  /* 0x000000ffff477224 */ /* 0x000fe200078e0048 */
[----:B------:R-:W-:Y:S01]  /*55b0*/  MOV R50, R49 ;  /* 0x0000003100327202 */ /* 0x000fe20000000f00 */
[----:B------:R-:W-:Y:S02]  /*55c0*/  IMAD.MOV.U32 R73, RZ, RZ, R74 ;  /* 0x000000ffff497224 */ /* 0x000fe400078e004a */
[----:B------:R-:W-:Y:S02]  /*55d0*/  IMAD.MOV.U32 R18, RZ, RZ, R17 ;  /* 0x000000ffff127224 */ /* 0x000fe400078e0011 */
.L_x_42561:
[----:B------:R-:W-:Y:S05]  /*55e0*/  BSYNC B1 ;  /* 0x0000000000017941 */ /* 0x000fea0003800000 */
.L_x_42559:
        /* <DEDUP_REMOVED lines=11> */
.L_x_42563:
[----:B------:R-:W-:Y:S01]  /*56a0*/  IMAD.MOV.U32 R72, RZ, RZ, R71 ;  /* 0x000000ffff487224 */ /* 0x000fe200078e0047 */
[----:B------:R-:W-:Y:S01]  /*56b0*/  MOV R49, R48 ;  /* 0x0000003000317202 */ /* 0x000fe20000000f00 */
[----:B------:R-:W-:Y:S02]  /*56c0*/  IMAD.MOV.U32 R74, RZ, RZ, R73 ;  /* 0x000000ffff4a7224 */ /* 0x000fe400078e0049 */
[----:B------:R-:W-:Y:S02]  /*56d0*/  IMAD.MOV.U32 R17, RZ, RZ, R16 ;  /* 0x000000ffff117224 */ /* 0x000fe400078e0010 */
.L_x_42564:
[----:B------:R-:W-:Y:S05]  /*56e0*/  BSYNC B1 ;  /* 0x0000000000017941 */ /* 0x000fea0003800000 */
.L_x_42562:
        /* <DEDUP_REMOVED lines=11> */
.L_x_42566:
[----:B------:R-:W-:Y:S01]  /*57a0*/  IMAD.MOV.U32 R71, RZ, RZ, R72 ;  /* 0x000000ffff477224 */ /* 0x000fe200078e0048 */
[----:B------:R-:W-:Y:S01]  /*57b0*/  MOV R48, R55 ;  /* 0x0000003700307202 */ /* 0x000fe20000000f00 */
[----:B------:R-:W-:Y:S02]  /*57c0*/  IMAD.MOV.U32 R73, RZ, RZ, R74 ;  /* 0x000000ffff497224 */ /* 0x000fe400078e004a */
[----:B------:R-:W-:Y:S02]  /*57d0*/  IMAD.MOV.U32 R16, RZ, RZ, R23 ;  /* 0x000000ffff107224 */ /* 0x000fe400078e0017 */
.L_x_42567:
[----:B------:R-:W-:Y:S05]  /*57e0*/  BSYNC B1 ;  /* 0x0000000000017941 */ /* 0x000fea0003800000 */
.L_x_42565:
        /* <DEDUP_REMOVED lines=11> */
.L_x_42569:
[----:B------:R-:W-:Y:S01]  /*58a0*/  IMAD.MOV.U32 R72, RZ, RZ, R71 ;  /* 0x000000ffff487224 */ /* 0x000fe200078e0047 */
[----:B------:R-:W-:Y:S01]  /*58b0*/  MOV R55, R54 ;  /* 0x0000003600377202 */ /* 0x000fe20000000f00 */
[----:B------:R-:W-:Y:S02]  /*58c0*/  IMAD.MOV.U32 R74, RZ, RZ, R73 ;  /* 0x000000ffff4a7224 */ /* 0x000fe400078e0049 */
[----:B------:R-:W-:Y:S02]  /*58d0*/  IMAD.MOV.U32 R23, RZ, RZ, R22 ;  /* 0x000000ffff177224 */ /* 0x000fe400078e0016 */
.L_x_42570:
[----:B------:R-:W-:Y:S05]  /*58e0*/  BSYNC B1 ;  /* 0x0000000000017941 */ /* 0x000fea0003800000 */
.L_x_42568:
        /* <DEDUP_REMOVED lines=11> */
.L_x_42572:
[----:B------:R-:W-:Y:S01]  /*59a0*/  IMAD.MOV.U32 R71, RZ, RZ, R72 ;  /* 0x000000ffff477224 */ /* 0x000fe200078e0048 */
[----:B------:R-:W-:Y:S01]  /*59b0*/  MOV R54, R53 ;  /* 0x0000003500367202 */ /* 0x000fe20000000f00 */
[----:B------:R-:W-:Y:S02]  /*59c0*/  IMAD.MOV.U32 R73, RZ, RZ, R74 ;  /* 0x000000ffff497224 */ /* 0x000fe400078e004a */
[----:B------:R-:W-:Y:S02]  /*59d0*/  IMAD.MOV.U32 R22, RZ, RZ, R21 ;  /* 0x000000ffff167224 */ /* 0x000fe400078e0015 */
.L_x_42573:
[----:B------:R-:W-:Y:S05]  /*59e0*/  BSYNC B1 ;  /* 0x0000000000017941 */ /* 0x000fea0003800000 */
.L_x_42571:
        /* <DEDUP_REMOVED lines=11> */
.L_x_42575:
[----:B------:R-:W-:Y:S01]  /*5aa0*/  IMAD.MOV.U32 R72, RZ, RZ, R71 ;  /* 0x000000ffff487224 */ /* 0x000fe200078e0047 */
[----:B------:R-:W-:Y:S01]  /*5ab0*/  MOV R53, R52 ;  /* 0x0000003400357202 */ /* 0x000fe20000000f00 */
[----:B------:R-:W-:Y:S02]  /*5ac0*/  IMAD.MOV.U32 R74, RZ, RZ, R73 ;  /* 0x000000ffff4a7224 */ /* 0x000fe400078e0049 */
[----:B------:R-:W-:Y:S02]  /*5ad0*/  IMAD.MOV.U32 R21, RZ, RZ, R20 ;  /* 0x000000ffff157224 */ /* 0x000fe400078e0014 */
.L_x_42576:
[----:B------:R-:W-:Y:S05]  /*5ae0*/  BSYNC B1 ;  /* 0x0000000000017941 */ /* 0x000fea0003800000 */
.L_x_42574:
        /* <DEDUP_REMOVED lines=11> */
.L_x_42578:
[----:B------:R-:W-:Y:S01]  /*5ba0*/  IMAD.MOV.U32 R71, RZ, RZ, R72 ;  /* 0x000000ffff477224 */ /* 0x000fe200078e0048 */
[----:B------:R-:W-:Y:S01]  /*5bb0*/  MOV R52, R59 ;  /* 0x0000003b00347202 */ /* 0x000fe20000000f00 */
[----:B------:R-:W-:Y:S02]  /*5bc0*/  IMAD.MOV.U32 R73, RZ, RZ, R74 ;  /* 0x000000ffff497224 */ /* 0x000fe400078e004a */
[----:B------:R-:W-:Y:S02]  /*5bd0*/  IMAD.MOV.U32 R20, RZ, RZ, R27 ;  /* 0x000000ffff147224 */ /* 0x000fe400078e001b */
.L_x_42579:
[----:B------:R-:W-:Y:S05]  /*5be0*/  BSYNC B1 ;  /* 0x0000000000017941 */ /* 0x000fea0003800000 */
.L_x_42577:
        /* <DEDUP_REMOVED lines=11> */
.L_x_42581:
[----:B------:R-:W-:Y:S01]  /*5ca0*/  IMAD.MOV.U32 R72, RZ, RZ, R71 ;  /* 0x000000ffff487224 */ /* 0x000fe200078e0047 */
[----:B------:R-:W-:Y:S01]  /*5cb0*/  MOV R59, R58 ;  /* 0x0000003a003b7202 */ /* 0x000fe20000000f00 */
[----:B------:R-:W-:Y:S02]  /*5cc0*/  IMAD.MOV.U32 R74, RZ, RZ, R73 ;  /* 0x000000ffff4a7224 */ /* 0x000fe400078e0049 */
[----:B------:R-:W-:Y:S02]  /*5cd0*/  IMAD.MOV.U32 R27, RZ, RZ, R26 ;  /* 0x000000ffff1b7224 */ /* 0x000fe400078e001a */
.L_x_42582:
[----:B------:R-:W-:Y:S05]  /*5ce0*/  BSYNC B1 ;  /* 0x0000000000017941 */ /* 0x000fea0003800000 */
.L_x_42580:
        /* <DEDUP_REMOVED lines=11> */
.L_x_42584:
[----:B------:R-:W-:Y:S01]  /*5da0*/  IMAD.MOV.U32 R71, RZ, RZ, R72 ;  /* 0x000000ffff477224 */ /* 0x000fe200078e0048 */
[----:B------:R-:W-:Y:S01]  /*5db0*/  MOV R58, R57 ;  /* 0x00000039003a7202 */ /* 0x000fe20000000f00 */
[----:B------:R-:W-:Y:S02]  /*5dc0*/  IMAD.MOV.U32 R73, RZ, RZ, R74 ;  /* 0x000000ffff497224 */ /* 0x000fe400078e004a */
[----:B------:R-:W-:Y:S02]  /*5dd0*/  IMAD.MOV.U32 R26, RZ, RZ, R25 ;  /* 0x000000ffff1a7224 */ /* 0x000fe400078e0019 */
.L_x_42585:
[----:B------:R-:W-:Y:S05]  /*5de0*/  BSYNC B1 ;  /* 0x0000000000017941 */ /* 0x000fea0003800000 */
.L_x_42583:
        /* <DEDUP_REMOVED lines=11> */
.L_x_42587:
[----:B------:R-:W-:Y:S01]  /*5ea0*/  IMAD.MOV.U32 R72, RZ, RZ, R71 ;  /* 0x000000ffff487224 */ /* 0x000fe200078e0047 */
[----:B------:R-:W-:Y:S01]  /*5eb0*/  MOV R57, R56 ;  /* 0x0000003800397202 */ /* 0x000fe20000000f00 */
[----:B------:R-:W-:Y:S02]  /*5ec0*/  IMAD.MOV.U32 R74, RZ, RZ, R73 ;  /* 0x000000ffff4a7224 */ /* 0x000fe400078e0049 */
[----:B------:R-:W-:Y:S02]  /*5ed0*/  IMAD.MOV.U32 R25, RZ, RZ, R24 ;  /* 0x000000ffff197224 */ /* 0x000fe400078e0018 */
.L_x_42588:
[----:B------:R-:W-:Y:S05]  /*5ee0*/  BSYNC B1 ;  /* 0x0000000000017941 */ /* 0x000fea0003800000 */
.L_x_42586:
        /* <DEDUP_REMOVED lines=11> */
.L_x_42590:
[----:B------:R-:W-:Y:S01]  /*5fa0*/  IMAD.MOV.U32 R71, RZ, RZ, R72 ;  /* 0x000000ffff477224 */ /* 0x000fe200078e0048 */
[----:B------:R-:W-:Y:S01]  /*5fb0*/  MOV R56, R63 ;  /* 0x0000003f00387202 */ /* 0x000fe20000000f00 */
[----:B------:R-:W-:Y:S02]  /*5fc0*/  IMAD.MOV.U32 R73, RZ, RZ, R74 ;  /* 0x000000ffff497224 */ /* 0x000fe400078e004a */
[----:B------:R-:W-:Y:S02]  /*5fd0*/  IMAD.MOV.U32 R24, RZ, RZ, R31 ;  /* 0x000000ffff187224 */ /* 0x000fe400078e001f */
.L_x_42591:
[----:B------:R-:W-:Y:S05]  /*5fe0*/  BSYNC B1 ;  /* 0x0000000000017941 */ /* 0x000fea0003800000 */
.L_x_42589:
        /* <DEDUP_REMOVED lines=11> */
.L_x_42593:
[----:B------:R-:W-:Y:S01]  /*60a0*/  IMAD.MOV.U32 R72, RZ, RZ, R71 ;  /* 0x000000ffff487224 */ /* 0x000fe200078e0047 */
[----:B------:R-:W-:Y:S01]  /*60b0*/  MOV R63, R62 ;  /* 0x0000003e003f7202 */ /* 0x000fe20000000f00 */
[----:B------:R-:W-:Y:S02]  /*60c0*/  IMAD.MOV.U32 R74, RZ, RZ, R73 ;  /* 0x000000ffff4a7224 */ /* 0x000fe400078e0049 */
[----:B------:R-:W-:Y:S02]  /*60d0*/  IMAD.MOV.U32 R31, RZ, RZ, R30 ;  /* 0x000000ffff1f7224 */ /* 0x000fe400078e001e */
.L_x_42594:
[----:B------:R-:W-:Y:S05]  /*60e0*/  BSYNC B1 ;  /* 0x0000000000017941 */ /* 0x000fea0003800000 */
.L_x_42592:
        /* <DEDUP_REMOVED lines=11> */
.L_x_42596:
[----:B------:R-:W-:Y:S01]  /*61a0*/  IMAD.MOV.U32 R71, RZ, RZ, R72 ;  /* 0x000000ffff477224 */ /* 0x000fe200078e0048 */
[----:B------:R-:W-:Y:S01]  /*61b0*/  MOV R62, R61 ;  /* 0x0000003d003e7202 */ /* 0x000fe20000000f00 */
[----:B------:R-:W-:Y:S02]  /*61c0*/  IMAD.MOV.U32 R73, RZ, RZ, R74 ;  /* 0x000000ffff497224 */ /* 0x000fe400078e004a */
[----:B------:R-:W-:Y:S02]  /*61d0*/  IMAD.MOV.U32 R30, RZ, RZ, R29 ;  /* 0x000000ffff1e7224 */ /* 0x000fe400078e001d */
.L_x_42597:
[----:B------:R-:W-:Y:S05]  /*61e0*/  BSYNC B1 ;  /* 0x0000000000017941 */ /* 0x000fea0003800000 */
.L_x_42595:
        /* <DEDUP_REMOVED lines=11> */
.L_x_42599:
[----:B------:R-:W-:Y:S01]  /*62a0*/  IMAD.MOV.U32 R72, RZ, RZ, R71 ;  /* 0x000000ffff487224 */ /* 0x000fe200078e0047 */
[----:B------:R-:W-:Y:S01]  /*62b0*/  MOV R61, R60 ;  /* 0x0000003c003d7202 */ /* 0x000fe20000000f00 */
[----:B------:R-:W-:Y:S02]  /*62c0*/  IMAD.MOV.U32 R74, RZ, RZ, R73 ;  /* 0x000000ffff4a7224 */ /* 0x000fe400078e0049 */
[----:B------:R-:W-:Y:S02]  /*62d0*/  IMAD.MOV.U32 R29, RZ, RZ, R28 ;  /* 0x000000ffff1d7224 */ /* 0x000fe400078e001c */
.L_x_42600:
[----:B------:R-:W-:Y:S05]  /*62e0*/  BSYNC B1 ;  /* 0x0000000000017941 */ /* 0x000fea0003800000 */
.L_x_42598:
        /* <DEDUP_REMOVED lines=11> */
.L_x_42602:
[----:B------:R-:W-:Y:S01]  /*63a0*/  IMAD.MOV.U32 R71, RZ, RZ, R72 ;  /* 0x000000ffff477224 */ /* 0x000fe200078e0048 */
[----:B------:R-:W-:Y:S01]  /*63b0*/  MOV R60, R67 ;  /* 0x00000043003c7202 */ /* 0x000fe20000000f00 */
[----:B------:R-:W-:Y:S02]  /*63c0*/  IMAD.MOV.U32 R73, RZ, RZ, R74 ;  /* 0x000000ffff497224 */ /* 0x000fe400078e004a */
[----:B------:R-:W-:Y:S02]  /*63d0*/  IMAD.MOV.U32 R28, RZ, RZ, R35 ;  /* 0x000000ffff1c7224 */ /* 0x000fe400078e0023 */
.L_x_42603:
[----:B------:R-:W-:Y:S05]  /*63e0*/  BSYNC B1 ;  /* 0x0000000000017941 */ /* 0x000fea0003800000 */
.L_x_42601:
        /* <DEDUP_REMOVED lines=11> */
.L_x_42605:
[----:B------:R-:W-:Y:S01]  /*64a0*/  IMAD.MOV.U32 R72, RZ, RZ, R71 ;  /* 0x000000ffff487224 */ /* 0x000fe200078e0047 */
[----:B------:R-:W-:Y:S01]  /*64b0*/  MOV R67, R66 ;  /* 0x0000004200437202 */ /* 0x000fe20000000f00 */
[----:B------:R-:W-:Y:S02]  /*64c0*/  IMAD.MOV.U32 R74, RZ, RZ, R73 ;  /* 0x000000ffff4a7224 */ /* 0x000fe400078e0049 */
[----:B------:R-:W-:Y:S02]  /*64d0*/  IMAD.MOV.U32 R35, RZ, RZ, R34 ;  /* 0x000000ffff237224 */ /* 0x000fe400078e0022 */
.L_x_42606:
[----:B------:R-:W-:Y:S05]  /*64e0*/  BSYNC B1 ;  /* 0x0000000000017941 */ /* 0x000fea0003800000 */
.L_x_42604:
        /* <DEDUP_REMOVED lines=11> */
.L_x_42608:
[----:B------:R-:W-:Y:S01]  /*65a0*/  IMAD.MOV.U32 R71, RZ, RZ, R72 ;  /* 0x000000ffff477224 */ /* 0x000fe200078e0048 */
[----:B------:R-:W-:Y:S01]  /*65b0*/  MOV R66, R65 ;  /* 0x0000004100427202 */ /* 0x000fe20000000f00 */
[----:B------:R-:W-:Y:S02]  /*65c0*/  IMAD.MOV.U32 R73, RZ, RZ, R74 ;  /* 0x000000ffff497224 */ /* 0x000fe400078e004a */
[----:B------:R-:W-:Y:S02]  /*65d0*/  IMAD.MOV.U32 R34, RZ, RZ, R33 ;  /* 0x000000ffff227224 */ /* 0x000fe400078e0021 */
.L_x_42609:
[----:B------:R-:W-:Y:S05]  /*65e0*/  BSYNC B1 ;  /* 0x0000000000017941 */ /* 0x000fea0003800000 */
.L_x_42607:
        /* <DEDUP_REMOVED lines=11> */
.L_x_42611:
[----:B------:R-:W-:Y:S01]  /*66a0*/  IMAD.MOV.U32 R65, RZ, RZ, R64 ;  /* 0x000000ffff417224 */ /* 0x000fe200078e0040 */
[----:B------:R-:W-:Y:S01]  /*66b0*/  MOV R72, R71 ;  /* 0x0000004700487202 */ /* 0x000fe20000000f00 */
[----:B------:R-:W-:Y:S02]  /*66c0*/  IMAD.MOV.U32 R33, RZ, RZ, R32 ;  /* 0x000000ffff217224 */ /* 0x000fe400078e0020 */
[----:B------:R-:W-:Y:S02]  /*66d0*/  IMAD.MOV.U32 R64, RZ, RZ, R71 ;  /* 0x000000ffff407224 */ /* 0x000fe400078e0047 */
[--C-:B------:R-:W-:Y:S02]  /*66e0*/  IMAD.MOV.U32 R74, RZ, RZ, R73.reuse ;  /* 0x000000ffff4a7224 */ /* 0x100fe400078e0049 */
[----:B------:R-:W-:Y:S02]  /*66f0*/  IMAD.MOV.U32 R32, RZ, RZ, R73 ;  /* 0x000000ffff207224 */ /* 0x000fe400078e0049 */
.L_x_42612:
[----:B------:R-:W-:Y:S05]  /*6700*/  BSYNC B1 ;  /* 0x0000000000017941 */ /* 0x000fea0003800000 */
.L_x_42610:
[----:B------:R-:W-:Y:S01]  /*6710*/  IADD3 R2, R2, 0x4, RZ ;  /* 0x0000000402027810 */ /* 0x000fe20007ffe0ff */
[----:B------:R-:W-:Y:S01]  /*6720*/  @!P1 CALL.REL.NOINC `(.L_x_42613) ;  /* 0x0000001000009944 */ /* 0x000fe20003c00000 */
[----:B------:R-:W-:Y:S05]  /*6730*/  BRA `(.L_x_42614) ;  /* 0xffffe02000007947 */ /* 0x000fea000383ffff */
.L_x_42613:
[----:B------:R-:W-:Y:S01]  /*6740*/  FADD.FTZ R2, R69, R68 ;  /* 0x0000004445027221 */ /* 0x000fe20000010000 */
[----:B------:R-:W-:Y:S01]  /*6750*/  MOV R3, R70 ;  /* 0x0000004600037202 */ /* 0x000fe20000000f00 */
[----:B------:R-:W-:-:S02]  /*6760*/  IMAD.MOV.U32 R64, RZ, RZ, R72 ;  /* 0x000000ffff407224 */ /* 0x000fc400078e0048 */
[----:B------:R-:W-:Y:S02]  /*6770*/  IMAD.MOV.U32 R32, RZ, RZ, R74 ;  /* 0x000000ffff207224 */ /* 0x000fe400078e004a */
.L_x_42519:
[----:B------:R-:W-:Y:S05]  /*6780*/  BSYNC B0 ;  /* 0x0000000000007941 */ /* 0x000fea0003800000 */
.L_x_42518:
        /* <DEDUP_REMOVED lines=113> */
.L_x_42711:
        /* <DEDUP_REMOVED lines=20> */
.L_x_42618:
[----:B------:R-:W-:Y:S02]  /*6fe0*/  IMAD.MOV.U32 R72, RZ, RZ, R39 ;  /* 0x000000ffff487224 */ /* 0x000fe400078e0027 */
[----:B------:R-:W-:Y:S01]  /*6ff0*/  IMAD.MOV.U32 R74, RZ, RZ, R7 ;  /* 0x000000ffff4a7224 */ /* 0x000fe200078e0007 */
[----:B------:R-:W-:Y:S01]  /*7000*/  MOV R7, R6 ;  /* 0x0000000600077202 */ /* 0x000fe20000000f00 */
[----:B------:R-:W-:Y:S02]  /*7010*/  IMAD.MOV.U32 R39, RZ, RZ, R38 ;  /* 0x000000ffff277224 */ /* 0x000fe400078e0026 */
.L_x_42619:
[----:B------:R-:W-:Y:S05]  /*7020*/  BSYNC B1 ;  /* 0x0000000000017941 */ /* 0x000fea0003800000 */
.L_x_42617:
        /* <DEDUP_REMOVED lines=11> */
.L_x_42621:
[----:B------:R-:W-:Y:S01]  /*70e0*/  IMAD.MOV.U32 R71, RZ, RZ, R72 ;  /* 0x000000ffff477224 */ /* 0x000fe200078e0048 */
[----:B------:R-:W-:Y:S01]  /*70f0*/  MOV R6, R5 ;  /* 0x0000000500067202 */ /* 0x000fe20000000f00 */
[----:B------:R-:W-:Y:S02]  /*7100*/  IMAD.MOV.U32 R73, RZ, RZ, R74 ;  /* 0x000000ffff497224 */ /* 0x000fe400078e004a */
[----:B------:R-:W-:Y:S02]  /*7110*/  IMAD.MOV.U32 R38, RZ, RZ, R37 ;  /* 0x000000ffff267224 */ /* 0x000fe400078e0025 */
.L_x_42622:
[----:B------:R-:W-:Y:S05]  /*7120*/  BSYNC B1 ;  /* 0x0000000000017941 */ /* 0x000fea0003800000 */
.L_x_42620:
        /* <DEDUP_REMOVED lines=11> */
.L_x_42624:
[----:B------:R-:W-:Y:S01]  /*71e0*/  IMAD.MOV.U32 R72, RZ, RZ, R71 ;  /* 0x000000ffff487224 */ /* 0x000fe200078e0047 */
[----:B------:R-:W-:Y:S01]  /*71f0*/  MOV R5, R4 ;  /* 0x0000000400057202 */ /* 0x000fe20000000f00 */
[----:B------:R-:W-:Y:S02]  /*7200*/  IMAD.MOV.U32 R74, RZ, RZ, R73 ;  /* 0x000000ffff4a7224 */ /* 0x000fe400078e0049 */
[----:B------:R-:W-:Y:S02]  /*7210*/  IMAD.MOV.U32 R37, RZ, RZ, R36 ;  /* 0x000000ffff257224 */ /* 0x000fe400078e0024 */
.L_x_42625:
[----:B------:R-:W-:Y:S05]  /*7220*/  BSYNC B1 ;  /* 0x0000000000017941 */ /* 0x000fea0003800000 */
.L_x_42623:
        /* <DEDUP_REMOVED lines=11> */
.L_x_42627:
[----:B------:R-:W-:Y:S01]  /*72e0*/  IMAD.MOV.U32 R71, RZ, RZ, R72 ;  /* 0x000000ffff477224 */ /* 0x000fe200078e0048 */
[----:B------:R-:W-:Y:S01]  /*72f0*/  MOV R4, R11 ;  /* 0x0000000b00047202 */ /* 0x000fe20000000f00 */
[----:B------:R-:W-:Y:S02]  /*7300*/  IMAD.MOV.U32 R73, RZ, RZ, R74 ;  /* 0x000000ffff497224 */ /* 0x000fe400078e004a */
[----:B------:R-:W-:Y:S02]  /*7310*/  IMAD.MOV.U32 R36, RZ, RZ, R43 ;  /* 0x000000ffff247224 */ /* 0x000fe400078e002b */
.L_x_42628:
[----:B------:R-:W-:Y:S05]  /*7320*/  BSYNC B1 ;  /* 0x0000000000017941 */ /* 0x000fea0003800000 */
.L_x_42626:
        /* <DEDUP_REMOVED lines=11> */
.L_x_42630:
[----:B------:R-:W-:Y:S01]  /*73e0*/  IMAD.MOV.U32 R72, RZ, RZ, R71 ;  /* 0x000000ffff487224 */ /* 0x000fe200078e0047 */
[----:B------:R-:W-:Y:S01]  /*73f0*/  MOV R11, R10 ;  /* 0x0000000a000b7202 */ /* 0x000fe20000000f00 */
[----:B------:R-:W-:Y:S02]  /*7400*/  IMAD.MOV.U32 R74, RZ, RZ, R73 ;  /* 0x000000ffff4a7224 */ /* 0x000fe400078e0049 */
[----:B------:R-:W-:Y:S02]  /*7410*/  IMAD.MOV.U32 R43, RZ, RZ, R42 ;  /* 0x000000ffff2b7224 */ /* 0x000fe400078e002a */
.L_x_42631:
[----:B------:R-:W-:Y:S05]  /*7420*/  BSYNC B1 ;  /* 0x0000000000017941 */ /* 0x000fea0003800000 */
.L_x_42629:
        /* <DEDUP_REMOVED lines=11> */
.L_x_42633:
[----:B------:R-:W-:Y:S01]  /*74e0*/  IMAD.MOV.U32 R71, RZ, RZ, R72 ;  /* 0x000000ffff477224 */ /* 0x000fe200078e0048 */
[----:B------:R-:W-:Y:S01]  /*74f0*/  MOV R10, R9 ;  /* 0x00000009000a7202 */ /* 0x000fe20000000f00 */
[----:B------:R-:W-:Y:S02]  /*7500*/  IMAD.MOV.U32 R73, RZ, RZ, R74 ;  /* 0x000000ffff497224 */ /* 0x000fe400078e004a */
[----:B------:R-:W-:Y:S02]  /*7510*/  IMAD.MOV.U32 R42, RZ, RZ, R41 ;  /* 0x000000ffff2a7224 */ /* 0x000fe400078e0029 */
.L_x_42634:
[----:B------:R-:W-:Y:S05]  /*7520*/  BSYNC B1 ;  /* 0x0000000000017941 */ /* 0x000fea0003800000 */
.L_x_42632:
        /* <DEDUP_REMOVED lines=11> */
.L_x_42636:
[----:B------:R-:W-:Y:S01]  /*75e0*/  IMAD.MOV.U32 R72, RZ, RZ, R71 ;  /* 0x000000ffff487224 */ /* 0x000fe200078e0047 */
[----:B------:R-:W-:Y:S01]  /*75f0*/  MOV R9, R8 ;  /* 0x0000000800097202 */ /* 0x000fe20000000f00 */
[----:B------:R-:W-:Y:S02]  /*7600*/  IMAD.MOV.U32 R74, RZ, RZ, R73 ;  /* 0x000000ffff4a7224 */ /* 0x000fe400078e0049 */
[----:B------:R-:W-:Y:S02]  /*7610*/  IMAD.MOV.U32 R41, RZ, RZ, R40 ;  /* 0x000000ffff297224 */ /* 0x000fe400078e0028 */
.L_x_42637:
[----:B------:R-:W-:Y:S05]  /*7620*/  BSYNC B1 ;  /* 0x0000000000017941 */ /* 0x000fea0003800000 */
.L_x_42635:
        /* <DEDUP_REMOVED lines=11> */
.L_x_42639:
[----:B------:R-:W-:Y:S01]  /*76e0*/  IMAD.MOV.U32 R71, RZ, RZ, R72 ;  /* 0x000000ffff477224 */ /* 0x000fe200078e0048 */
[----:B------:R-:W-:Y:S01]  /*76f0*/  MOV R8, R15 ;  /* 0x0000000f00087202 */ /* 0x000fe20000000f00 */
[----:B------:R-:W-:Y:S02]  /*7700*/  IMAD.MOV.U32 R73, RZ, RZ, R74 ;  /* 0x000000ffff497224 */ /* 0x000fe400078e004a */
[----:B------:R-:W-:Y:S02]  /*7710*/  IMAD.MOV.U32 R40, RZ, RZ, R47 ;  /* 0x000000ffff287224 */ /* 0x000fe400078e002f */
.L_x_42640:
[----:B------:R-:W-:Y:S05]  /*7720*/  BSYNC B1 ;  /* 0x0000000000017941 */ /* 0x000fea0003800000 */
.L_x_42638:
        /* <DEDUP_REMOVED lines=11> */
.L_x_42642:
[----:B------:R-:W-:Y:S01]  /*77e0*/  IMAD.MOV.U32 R72, RZ, RZ, R71 ;  /* 0x000000ffff487224 */ /* 0x000fe200078e0047 */
[----:B------:R-:W-:Y:S01]  /*77f0*/  MOV R15, R14 ;  /* 0x0000000e000f7202 */ /* 0x000fe20000000f00 */
[----:B------:R-:W-:Y:S02]  /*7800*/  IMAD.MOV.U32 R74, RZ, RZ, R73 ;  /* 0x000000ffff4a7224 */ /* 0x000fe400078e0049 */
[----:B------:R-:W-:Y:S02]  /*7810*/  IMAD.MOV.U32 R47, RZ, RZ, R46 ;  /* 0x000000ffff2f7224 */ /* 0x000fe400078e002e */
.L_x_42643:
[----:B------:R-:W-:Y:S05]  /*7820*/  BSYNC B1 ;  /* 0x0000000000017941 */ /* 0x000fea0003800000 */
.L_x_42641:
        /* <DEDUP_REMOVED lines=11> */
.L_x_42645:
[----:B------:R-:W-:Y:S01]  /*78e0*/  IMAD.MOV.U32 R71, RZ, RZ, R72 ;  /* 0x000000ffff477224 */ /* 0x000fe200078e0048 */
[----:B------:R-:W-:Y:S01]  /*78f0*/  MOV R14, R13 ;  /* 0x0000000d000e7202 */ /* 0x000fe20000000f00 */
[----:B------:R-:W-:Y:S02]  /*7900*/  IMAD.MOV.U32 R73, RZ, RZ, R74 ;  /* 0x000000ffff497224 */ /* 0x000fe400078e004a */
[----:B------:R-:W-:Y:S02]  /*7910*/  IMAD.MOV.U32 R46, RZ, RZ, R45 ;  /* 0x000000ffff2e7224 */ /* 0x000fe400078e002d */
.L_x_42646:
[----:B------:R-:W-:Y:S05]  /*7920*/  BSYNC B1 ;  /* 0x0000000000017941 */ /* 0x000fea0003800000 */
.L_x_42644:
        /* <DEDUP_REMOVED lines=11> */
.L_x_42648:
[----:B------:R-:W-:Y:S01]  /*79e0*/  IMAD.MOV.U32 R72, RZ, RZ, R71 ;  /* 0x000000ffff487224 */ /* 0x000fe200078e0047 */
[----:B------:R-:W-:Y:S01]  /*79f0*/  MOV R13, R12 ;  /* 0x0000000c000d7202 */ /* 0x000fe20000000f00 */
[----:B------:R-:W-:Y:S02]  /*7a00*/  IMAD.MOV.U32 R74, RZ, RZ, R73 ;  /* 0x000000ffff4a7224 */ /* 0x000fe400078e0049 */
[----:B------:R-:W-:Y:S02]  /*7a10*/  IMAD.MOV.U32 R45, RZ, RZ, R44 ;  /* 0x000000ffff2d7224 */ /* 0x000fe400078e002c */
.L_x_42649:
[----:B------:R-:W-:Y:S05]  /*7a20*/  BSYNC B1 ;  /* 0x0000000000017941 */ /* 0x000fea0003800000 */
.L_x_42647:
        /* <DEDUP_REMOVED lines=11> */
.L_x_42651:
[----:B------:R-:W-:Y:S01]  /*7ae0*/  IMAD.MOV.U32 R71, RZ, RZ, R72 ;  /* 0x000000ffff477224 */ /* 0x000fe200078e0048 */
[----:B------:R-:W-:Y:S01]  /*7af0*/  MOV R12, R19 ;  /* 0x00000013000c7202 */ /* 0x000fe20000000f00 */
[----:B------:R-:W-:Y:S02]  /*7b00*/  IMAD.MOV.U32 R73, RZ, RZ, R74 ;  /* 0x000000ffff497224 */ /* 0x000fe400078e004a */
[----:B------:R-:W-:Y:S02]  /*7b10*/  IMAD.MOV.U32 R44, RZ, RZ, R51 ;  /* 0x000000ffff2c7224 */ /* 0x000fe400078e0033 */
.L_x_42652:
[----:B------:R-:W-:Y:S05]  /*7b20*/  BSYNC B1 ;  /* 0x0000000000017941 */ /* 0x000fea0003800000 */
.L_x_42650:
        /* <DEDUP_REMOVED lines=11> */
.L_x_42654:
[----:B------:R-:W-:Y:S01]  /*7be0*/  IMAD.MOV.U32 R72, RZ, RZ, R71 ;  /* 0x000000ffff487224 */ /* 0x000fe200078e0047 */
[----:B------:R-:W-:Y:S01]  /*7bf0*/  MOV R19, R18 ;  /* 0x0000001200137202 */ /* 0x000fe20000000f00 */
[----:B------:R-:W-:Y:S02]  /*7c00*/  IMAD.MOV.U32 R74, RZ, RZ, R73 ;  /* 0x000000ffff4a7224 */ /* 0x000fe400078e0049 */
[----:B------:R-:W-:Y:S02]  /*7c10*/  IMAD.MOV.U32 R51, RZ, RZ, R50 ;  /* 0x000000ffff337224 */ /* 0x000fe400078e0032 */
.L_x_42655:
[----:B------:R-:W-:Y:S05]  /*7c20*/  BSYNC B1 ;  /* 0x0000000000017941 */ /* 0x000fea0003800000 */
.L_x_42653:
        /* <DEDUP_REMOVED lines=11> */
.L_x_42657:
[----:B------:R-:W-:Y:S01]  /*7ce0*/  IMAD.MOV.U32 R71, RZ, RZ, R72 ;  /* 0x000000ffff477224 */ /* 0x000fe200078e0048 */
[----:B------:R-:W-:Y:S01]  /*7cf0*/  MOV R18, R17 ;  /* 0x0000001100127202 */ /* 0x000fe20000000f00 */
[----:B------:R-:W-:Y:S02]  /*7d00*/  IMAD.MOV.U32 R73, RZ, RZ, R74 ;  /* 0x000000ffff497224 */ /* 0x000fe400078e004a */
[----:B------:R-:W-:Y:S02]  /*7d10*/  IMAD.MOV.U32 R50, RZ, RZ, R49 ;  /* 0x000000ffff327224 */ /* 0x000fe400078e0031 */
.L_x_42658:
[----:B------:R-:W-:Y:S05]  /*7d20*/  BSYNC B1 ;  /* 0x0000000000017941 */ /* 0x000fea0003800000 */
.L_x_42656:
        /* <DEDUP_REMOVED lines=11> */
.L_x_42660:
[----:B------:R-:W-:Y:S01]  /*7de0*/  IMAD.MOV.U32 R72, RZ, RZ, R71 ;  /* 0x000000ffff487224 */ /* 0x000fe200078e0047 */
[----:B------:R-:W-:Y:S01]  /*7df0*/  MOV R17, R16 ;  /* 0x0000001000117202 */ /* 0x000fe20000000f00 */
[----:B------:R-:W-:Y:S02]  /*7e00*/  IMAD.MOV.U32 R74, RZ, RZ, R73 ;  /* 0x000000ffff4a7224 */ /* 0x000fe400078e0049 */
[----:B------:R-:W-:Y:S02]  /*7e10*/  IMAD.MOV.U32 R49, RZ, RZ, R48 ;  /* 0x000000ffff317224 */ /* 0x000fe400078e0030 */
.L_x_42661:
[----:B------:R-:W-:Y:S05]  /*7e20*/  BSYNC B1 ;  /* 0x0000000000017941 */ /* 0x000fea0003800000 */
.L_x_42659:
        /* <DEDUP_REMOVED lines=11> */
.L_x_42663:
[----:B------:R-:W-:Y:S01]  /*7ee0*/  IMAD.MOV.U32 R71, RZ, RZ, R72 ;  /* 0x000000ffff477224 */ /* 0x000fe200078e0048 */
[----:B------:R-:W-:Y:S01]  /*7ef0*/  MOV R16, R23 ;  /* 0x0000001700107202 */ /* 0x000fe20000000f00 */
[----:B------:R-:W-:Y:S02]  /*7f00*/  IMAD.MOV.U32 R73, RZ, RZ, R74 ;  /* 0x000000ffff497224 */ /* 0x000fe400078e004a */
[----:B------:R-:W-:Y:S02]  /*7f10*/  IMAD.MOV.U32 R48, RZ, RZ, R55 ;  /* 0x000000ffff307224 */ /* 0x000fe400078e0037 */
.L_x_42664:
[----:B------:R-:W-:Y:S05]  /*7f20*/  BSYNC B1 ;  /* 0x0000000000017941 */ /* 0x000fea0003800000 */
.L_x_42662:
        /* <DEDUP_REMOVED lines=11> */
.L_x_42666:
[----:B------:R-:W-:Y:S01]  /*7fe0*/  IMAD.MOV.U32 R72, RZ, RZ, R71 ;  /* 0x000000ffff487224 */ /* 0x000fe200078e0047 */
[----:B------:R-:W-:Y:S01]  /*7ff0*/  MOV R23, R22 ;  /* 0x0000001600177202 */ /* 0x000fe20000000f00 */
[----:B------:R-:W-:Y:S02]  /*8000*/  IMAD.MOV.U32 R74, RZ, RZ, R73 ;  /* 0x000000ffff4a7224 */ /* 0x000fe400078e0049 */
[----:B------:R-:W-:Y:S02]  /*8010*/  IMAD.MOV.U32 R55, RZ, RZ, R54 ;  /* 0x000000ffff377224 */ /* 0x000fe400078e0036 */
.L_x_42667:
[----:B------:R-:W-:Y:S05]  /*8020*/  BSYNC B1 ;  /* 0x0000000000017941 */ /* 0x000fea0003800000 */
.L_x_42665:
        /* <DEDUP_REMOVED lines=11> */
.L_x_42669:
[----:B------:R-:W-:Y:S01]  /*80e0*/  IMAD.MOV.U32 R71, RZ, RZ, R72 ;  /* 0x000000ffff477224 */ /* 0x000fe200078e0048 */
[----:B------:R-:W-:Y:S01]  /*80f0*/  MOV R22, R21 ;  /* 0x0000001500167202 */ /* 0x000fe20000000f00 */
[----:B------:R-:W-:Y:S02]  /*8100*/  IMAD.MOV.U32 R73, RZ, RZ, R74 ;  /* 0x000000ffff497224 */ /* 0x000fe400078e004a */
[----:B------:R-:W-:Y:S02]  /*8110*/  IMAD.MOV.U32 R54, RZ, RZ, R53 ;  /* 0x000000ffff367224 */ /* 0x000fe400078e0035 */
.L_x_42670:
[----:B------:R-:W-:Y:S05]  /*8120*/  BSYNC B1 ;  /* 0x0000000000017941 */ /* 0x000fea0003800000 */
.L_x_42668:
        /* <DEDUP_REMOVED lines=11> */
.L_x_42672:
[----:B------:R-:W-:Y:S01]  /*81e0*/  IMAD.MOV.U32 R72, RZ, RZ, R71 ;  /* 0x000000ffff487224 */ /* 0x000fe200078e0047 */
[----:B------:R-:W-:Y:S01]  /*81f0*/  MOV R21, R20 ;  /* 0x0000001400157202 */ /* 0x000fe20000000f00 */
[----:B------:R-:W-:Y:S02]  /*8200*/  IMAD.MOV.U32 R74, RZ, RZ, R73 ;  /* 0x000000ffff4a7224 */ /* 0x000fe400078e0049 */
[----:B------:R-:W-:Y:S02]  /*8210*/  IMAD.MOV.U32 R53, RZ, RZ, R52 ;  /* 0x000000ffff357224 */ /* 0x000fe400078e0034 */
.L_x_42673:
[----:B------:R-:W-:Y:S05]  /*8220*/  BSYNC B1 ;  /* 0x0000000000017941 */ /* 0x000fea0003800000 */
.L_x_42671:
        /* <DEDUP_REMOVED lines=11> */
.L_x_42675:
[----:B------:R-:W-:Y:S01]  /*82e0*/  IMAD.MOV.U32 R71, RZ, RZ, R72 ;  /* 0x000000ffff477224 */ /* 0x000fe200078e0048 */
[----:B------:R-:W-:Y:S01]  /*82f0*/  MOV R20, R27 ;  /* 0x0000001b00147202 */ /* 0x000fe20000000f00 */
[----:B------:R-:W-:Y:S02]  /*8300*/  IMAD.MOV.U32 R73, RZ, RZ, R74 ;  /* 0x000000ffff497224 */ /* 0x000fe400078e004a */
[----:B------:R-:W-:Y:S02]  /*8310*/  IMAD.MOV.U32 R52, RZ, RZ, R59 ;  /* 0x000000ffff347224 */ /* 0x000fe400078e003b */
.L_x_42676:
[----:B------:R-:W-:Y:S05]  /*8320*/  BSYNC B1 ;  /* 0x0000000000017941 */ /* 0x000fea0003800000 */
.L_x_42674:
        /* <DEDUP_REMOVED lines=11> */
.L_x_42678:
[----:B------:R-:W-:Y:S01]  /*83e0*/  IMAD.MOV.U32 R72, RZ, RZ, R71 ;  /* 0x000000ffff487224 */ /* 0x000fe200078e0047 */
[----:B------:R-:W-:Y:S01]  /*83f0*/  MOV R27, R26 ;  /* 0x0000001a001b7202 */ /* 0x000fe20000000f00 */
[----:B------:R-:W-:Y:S02]  /*8400*/  IMAD.MOV.U32 R74, RZ, RZ, R73 ;  /* 0x000000ffff4a7224 */ /* 0x000fe400078e0049 */
[----:B------:R-:W-:Y:S02]  /*8410*/  IMAD.MOV.U32 R59, RZ, RZ, R58 ;  /* 0x000000ffff3b7224 */ /* 0x000fe400078e003a */
.L_x_42679:
[----:B------:R-:W-:Y:S05]  /*8420*/  BSYNC B1 ;  /* 0x0000000000017941 */ /* 0x000fea0003800000 */
.L_x_42677:
        /* <DEDUP_REMOVED lines=11> */
.L_x_42681:
[----:B------:R-:W-:Y:S01]  /*84e0*/  IMAD.MOV.U32 R71, RZ, RZ, R72 ;  /* 0x000000ffff477224 */ /* 0x000fe200078e0048 */
[----:B------:R-:W-:Y:S01]  /*84f0*/  MOV R26, R25 ;  /* 0x00000019001a7202 */ /* 0x000fe20000000f00 */
[----:B------:R-:W-:Y:S02]  /*8500*/  IMAD.MOV.U32 R73, RZ, RZ, R74 ;  /* 0x000000ffff497224 */ /* 0x000fe400078e004a */
[----:B------:R-:W-:Y:S02]  /*8510*/  IMAD.MOV.U32 R58, RZ, RZ, R57 ;  /* 0x000000ffff3a7224 */ /* 0x000fe400078e0039 */
.L_x_42682:
[----:B------:R-:W-:Y:S05]  /*8520*/  BSYNC B1 ;  /* 0x0000000000017941 */ /* 0x000fea0003800000 */
.L_x_42680:
        /* <DEDUP_REMOVED lines=11> */
.L_x_42684:
[----:B------:R-:W-:Y:S01]  /*85e0*/  IMAD.MOV.U32 R72, RZ, RZ, R71 ;  /* 0x000000ffff487224 */ /* 0x000fe200078e0047 */
[----:B------:R-:W-:Y:S01]  /*85f0*/  MOV R25, R24 ;  /* 0x0000001800197202 */ /* 0x000fe20000000f00 */
[----:B------:R-:W-:Y:S02]  /*8600*/  IMAD.MOV.U32 R74, RZ, RZ, R73 ;  /* 0x000000ffff4a7224 */ /* 0x000fe400078e0049 */
[----:B------:R-:W-:Y:S02]  /*8610*/  IMAD.MOV.U32 R57, RZ, RZ, R56 ;  /* 0x000000ffff397224 */ /* 0x000fe400078e0038 */
.L_x_42685:
[----:B------:R-:W-:Y:S05]  /*8620*/  BSYNC B1 ;  /* 0x0000000000017941 */ /* 0x000fea0003800000 */
.L_x_42683:
        /* <DEDUP_REMOVED lines=11> */
.L_x_42687:
[----:B------:R-:W-:Y:S01]  /*86e0*/  IMAD.MOV.U32 R71, RZ, RZ, R72 ;  /* 0x000000ffff477224 */ /* 0x000fe200078e0048 */
[----:B------:R-:W-:Y:S01]  /*86f0*/  MOV R24, R31 ;  /* 0x0000001f00187202 */ /* 0x000fe20000000f00 */
[----:B------:R-:W-:Y:S02]  /*8700*/  IMAD.MOV.U32 R73, RZ, RZ, R74 ;  /* 0x000000ffff497224 */ /* 0x000fe400078e004a */
[----:B------:R-:W-:Y:S02]  /*8710*/  IMAD.MOV.U32 R56, RZ, RZ, R63 ;  /* 0x000000ffff387224 */ /* 0x000fe400078e003f */
.L_x_42688:
[----:B------:R-:W-:Y:S05]  /*8720*/  BSYNC B1 ;  /* 0x0000000000017941 */ /* 0x000fea0003800000 */
.L_x_42686:
        /* <DEDUP_REMOVED lines=11> */
.L_x_42690:
[----:B------:R-:W-:Y:S01]  /*87e0*/  IMAD.MOV.U32 R72, RZ, RZ, R71 ;  /* 0x000000ffff487224 */ /* 0x000fe200078e0047 */
[----:B------:R-:W-:Y:S01]  /*87f0*/  MOV R31, R30 ;  /* 0x0000001e001f7202 */ /* 0x000fe20000000f00 */
[----:B------:R-:W-:Y:S02]  /*8800*/  IMAD.MOV.U32 R74, RZ, RZ, R73 ;  /* 0x000000ffff4a7224 */ /* 0x000fe400078e0049 */
[----:B------:R-:W-:Y:S02]  /*8810*/  IMAD.MOV.U32 R63, RZ, RZ, R62 ;  /* 0x000000ffff3f7224 */ /* 0x000fe400078e003e */
.L_x_42691:
[----:B------:R-:W-:Y:S05]  /*8820*/  BSYNC B1 ;  /* 0x0000000000017941 */ /* 0x000fea0003800000 */
.L_x_42689:
        /* <DEDUP_REMOVED lines=11> */
.L_x_42693:
[----:B------:R-:W-:Y:S01]  /*88e0*/  IMAD.MOV.U32 R71, RZ, RZ, R72 ;  /* 0x000000ffff477224 */ /* 0x000fe200078e0048 */
[----:B------:R-:W-:Y:S01]  /*88f0*/  MOV R30, R29 ;  /* 0x0000001d001e7202 */ /* 0x000fe20000000f00 */
[----:B------:R-:W-:Y:S02]  /*8900*/  IMAD.MOV.U32 R73, RZ, RZ, R74 ;  /* 0x000000ffff497224 */ /* 0x000fe400078e004a */
[----:B------:R-:W-:Y:S02]  /*8910*/  IMAD.MOV.U32 R62, RZ, RZ, R61 ;  /* 0x000000ffff3e7224 */ /* 0x000fe400078e003d */
.L_x_42694:
[----:B------:R-:W-:Y:S05]  /*8920*/  BSYNC B1 ;  /* 0x0000000000017941 */ /* 0x000fea0003800000 */
.L_x_42692:
        /* <DEDUP_REMOVED lines=11> */
.L_x_42696:
[----:B------:R-:W-:Y:S01]  /*89e0*/  IMAD.MOV.U32 R72, RZ, RZ, R71 ;  /* 0x000000ffff487224 */ /* 0x000fe200078e0047 */
[----:B------:R-:W-:Y:S01]  /*89f0*/  MOV R29, R28 ;  /* 0x0000001c001d7202 */ /* 0x000fe20000000f00 */
[----:B------:R-:W-:Y:S02]  /*8a00*/  IMAD.MOV.U32 R74, RZ, RZ, R73 ;  /* 0x000000ffff4a7224 */ /* 0x000fe400078e0049 */
[----:B------:R-:W-:Y:S02]  /*8a10*/  IMAD.MOV.U32 R61, RZ, RZ, R60 ;  /* 0x000000ffff3d7224 */ /* 0x000fe400078e003c */
.L_x_42697:
[----:B------:R-:W-:Y:S05]  /*8a20*/  BSYNC B1 ;  /* 0x0000000000017941 */ /* 0x000fea0003800000 */
.L_x_42695:
        /* <DEDUP_REMOVED lines=11> */
.L_x_42699:
[----:B------:R-:W-:Y:S01]  /*8ae0*/  IMAD.MOV.U32 R71, RZ, RZ, R72 ;  /* 0x000000ffff477224 */ /* 0x000fe200078e0048 */
[----:B------:R-:W-:Y:S01]  /*8af0*/  MOV R28, R35 ;  /* 0x00000023001c7202 */ /* 0x000fe20000000f00 */
[----:B------:R-:W-:Y:S02]  /*8b00*/  IMAD.MOV.U32 R73, RZ, RZ, R74 ;  /* 0x000000ffff497224 */ /* 0x000fe400078e004a */
[----:B------:R-:W-:Y:S02]  /*8b10*/  IMAD.MOV.U32 R60, RZ, RZ, R67 ;  /* 0x000000ffff3c7224 */ /* 0x000fe400078e0043 */
.L_x_42700:
[----:B------:R-:W-:Y:S05]  /*8b20*/  BSYNC B1 ;  /* 0x0000000000017941 */ /* 0x000fea0003800000 */
.L_x_42698:
        /* <DEDUP_REMOVED lines=11> */
.L_x_42702:
[----:B------:R-:W-:Y:S01]  /*8be0*/  IMAD.MOV.U32 R72, RZ, RZ, R71 ;  /* 0x000000ffff487224 */ /* 0x000fe200078e0047 */
[----:B------:R-:W-:Y:S01]  /*8bf0*/  MOV R35, R34 ;  /* 0x0000002200237202 */ /* 0x000fe20000000f00 */
[----:B------:R-:W-:Y:S02]  /*8c00*/  IMAD.MOV.U32 R74, RZ, RZ, R73 ;  /* 0x000000ffff4a7224 */ /* 0x000fe400078e0049 */
[----:B------:R-:W-:Y:S02]  /*8c10*/  IMAD.MOV.U32 R67, RZ, RZ, R66 ;  /* 0x000000ffff437224 */ /* 0x000fe400078e0042 */
.L_x_42703:
[----:B------:R-:W-:Y:S05]  /*8c20*/  BSYNC B1 ;  /* 0x0000000000017941 */ /* 0x000fea0003800000 */
.L_x_42701:
        /* <DEDUP_REMOVED lines=11> */
.L_x_42705:
[----:B------:R-:W-:Y:S01]  /*8ce0*/  IMAD.MOV.U32 R71, RZ, RZ, R72 ;  /* 0x000000ffff477224 */ /* 0x000fe200078e0048 */
[----:B------:R-:W-:Y:S01]  /*8cf0*/  MOV R34, R33 ;  /* 0x0000002100227202 */ /* 0x000fe20000000f00 */
[----:B------:R-:W-:Y:S02]  /*8d00*/  IMAD.MOV.U32 R73, RZ, RZ, R74 ;  /* 0x000000ffff497224 */ /* 0x000fe400078e004a */
[----:B------:R-:W-:Y:S02]  /*8d10*/  IMAD.MOV.U32 R66, RZ, RZ, R65 ;  /* 0x000000ffff427224 */ /* 0x000fe400078e0041 */
.L_x_42706:
[----:B------:R-:W-:Y:S05]  /*8d20*/  BSYNC B1 ;  /* 0x0000000000017941 */ /* 0x000fea0003800000 */
.L_x_42704:
        /* <DEDUP_REMOVED lines=11> */
.L_x_42708:
[----:B------:R-:W-:Y:S01]  /*8de0*/  IMAD.MOV.U32 R65, RZ, RZ, R64 ;  /* 0x000000ffff417224 */ /* 0x000fe200078e0040 */
[----:B------:R-:W-:Y:S01]  /*8df0*/  MOV R64, R71 ;  /* 0x0000004700407202 */ /* 0x000fe20000000f00 */
[----:B------:R-:W-:Y:S02]  /*8e00*/  IMAD.MOV.U32 R33, RZ, RZ, R32 ;  /* 0x000000ffff217224 */ /* 0x000fe400078e0020 */
[----:B------:R-:W-:Y:S02]  /*8e10*/  IMAD.MOV.U32 R72, RZ, RZ, R71 ;  /* 0x000000ffff487224 */ /* 0x000fe400078e0047 */
[--C-:B------:R-:W-:Y:S02]  /*8e20*/  IMAD.MOV.U32 R74, RZ, RZ, R73.reuse ;  /* 0x000000ffff4a7224 */ /* 0x100fe400078e0049 */
[----:B------:R-:W-:Y:S02]  /*8e30*/  IMAD.MOV.U32 R32, RZ, RZ, R73 ;  /* 0x000000ffff207224 */ /* 0x000fe400078e0049 */
.L_x_42709:
[----:B------:R-:W-:Y:S05]  /*8e40*/  BSYNC B1 ;  /* 0x0000000000017941 */ /* 0x000fea0003800000 */
.L_x_42707:
[----:B------:R-:W-:Y:S01]  /*8e50*/  IADD3 R2, R2, 0x4, RZ ;  /* 0x0000000402027810 */ /* 0x000fe20007ffe0ff */
[----:B------:R-:W-:Y:S01]  /*8e60*/  @!P1 CALL.REL.NOINC `(.L_x_42710) ;  /* 0x0000001000009944 */ /* 0x000fe20003c00000 */
[----:B------:R-:W-:Y:S05]  /*8e70*/  BRA `(.L_x_42711) ;  /* 0xffffe02000007947 */ /* 0x000fea000383ffff */
.L_x_42710:
[----:B------:R-:W-:Y:S01]  /*8e80*/  FADD.FTZ R2, R69, R68 ;  /* 0x0000004445027221 */ /* 0x000fe20000010000 */
[----:B------:R-:W-:Y:S01]  /*8e90*/  MOV R64, R72 ;  /* 0x0000004800407202 */ /* 0x000fe20000000f00 */
[----:B------:R-:W-:-:S02]  /*8ea0*/  IMAD.MOV.U32 R3, RZ, RZ, R70 ;  /* 0x000000ffff037224 */ /* 0x000fc400078e0046 */
[----:B------:R-:W-:Y:S02]  /*8eb0*/  IMAD.MOV.U32 R32, RZ, RZ, R74 ;  /* 0x000000ffff207224 */ /* 0x000fe400078e004a */
.L_x_42616:
[----:B------:R-:W-:Y:S05]  /*8ec0*/  BSYNC B0 ;  /* 0x0000000000007941 */ /* 0x000fea0003800000 */
.L_x_42615:
        /* <DEDUP_REMOVED lines=113> */
.L_x_42808:
        /* <DEDUP_REMOVED lines=20> */
.L_x_42715:
[----:B------:R-:W-:Y:S01]  /*9720*/  MOV R72, R39 ;  /* 0x0000002700487202 */ /* 0x000fe20000000f00 */
[----:B------:R-:W-:Y:S02]  /*9730*/  IMAD.MOV.U32 R74, RZ, RZ, R7 ;  /* 0x000000ffff4a7224 */ /* 0x000fe400078e0007 */
[----:B------:R-:W-:Y:S02]  /*9740*/  IMAD.MOV.U32 R39, RZ, RZ, R38 ;  /* 0x000000ffff277224 */ /* 0x000fe400078e0026 */
[----:B------:R-:W-:Y:S02]  /*9750*/  IMAD.MOV.U32 R7, RZ, RZ, R6 ;  /* 0x000000ffff077224 */ /* 0x000fe400078e0006 */
.L_x_42716:
[----:B------:R-:W-:Y:S05]  /*9760*/  BSYNC B1 ;  /* 0x0000000000017941 */ /* 0x000fea0003800000 */
.L_x_42714:
        /* <DEDUP_REMOVED lines=11> */
.L_x_42718:
[----:B------:R-:W-:Y:S01]  /*9820*/  MOV R71, R72 ;  /* 0x0000004800477202 */ /* 0x000fe20000000f00 */
[----:B------:R-:W-:Y:S02]  /*9830*/  IMAD.MOV.U32 R73, RZ, RZ, R74 ;  /* 0x000000ffff497224 */ /* 0x000fe400078e004a */
[----:B------:R-:W-:Y:S02]  /*9840*/  IMAD.MOV.U32 R38, RZ, RZ, R37 ;  /* 0x000000ffff267224 */ /* 0x000fe400078e0025 */
[----:B------:R-:W-:Y:S02]  /*9850*/  IMAD.MOV.U32 R6, RZ, RZ, R5 ;  /* 0x000000ffff067224 */ /* 0x000fe400078e0005 */
.L_x_42719:
[----:B------:R-:W-:Y:S05]  /*9860*/  BSYNC B1 ;  /* 0x0000000000017941 */ /* 0x000fea0003800000 */
.L_x_42717:
        /* <DEDUP_REMOVED lines=11> */
.L_x_42721:
[----:B------:R-:W-:Y:S01]  /*9920*/  MOV R72, R71 ;  /* 0x0000004700487202 */ /* 0x000fe20000000f00 */
[----:B------:R-:W-:Y:S02]  /*9930*/  IMAD.MOV.U32 R74, RZ, RZ, R73 ;  /* 0x000000ffff4a7224 */ /* 0x000fe400078e0049 */
[----:B------:R-:W-:Y:S02]  /*9940*/  IMAD.MOV.U32 R37, RZ, RZ, R36 ;  /* 0x000000ffff257224 */ /* 0x000fe400078e0024 */
[----:B------:R-:W-:Y:S02]  /*9950*/  IMAD.MOV.U32 R5, RZ, RZ, R4 ;  /* 0x000000ffff057224 */ /* 0x000fe400078e0004 */
.L_x_42722:
[----:B------:R-:W-:Y:S05]  /*9960*/  BSYNC B1 ;  /* 0x0000000000017941 */ /* 0x000fea0003800000 */
.L_x_42720:
        /* <DEDUP_REMOVED lines=11> */
.L_x_42724:
[----:B------:R-:W-:Y:S01]  /*9a20*/  MOV R71, R72 ;  /* 0x0000004800477202 */ /* 0x000fe20000000f00 */
[----:B------:R-:W-:Y:S02]  /*9a30*/  IMAD.MOV.U32 R73, RZ, RZ, R74 ;  /* 0x000000ffff497224 */ /* 0x000fe400078e004a */
[----:B------:R-:W-:Y:S02]  /*9a40*/  IMAD.MOV.U32 R36, RZ, RZ, R43 ;  /* 0x000000ffff247224 */ /* 0x000fe400078e002b */
[----:B------:R-:W-:Y:S02]  /*9a50*/  IMAD.MOV.U32 R4, RZ, RZ, R11 ;  /* 0x000000ffff047224 */ /* 0x000fe400078e000b */
.L_x_42725:
[----:B------:R-:W-:Y:S05]  /*9a60*/  BSYNC B1 ;  /* 0x0000000000017941 */ /* 0x000fea0003800000 */
.L_x_42723:
        /* <DEDUP_REMOVED lines=11> */
.L_x_42727:
[----:B------:R-:W-:Y:S01]  /*9b20*/  MOV R72, R71 ;  /* 0x0000004700487202 */ /* 0x000fe20000000f00 */
[----:B------:R-:W-:Y:S02]  /*9b30*/  IMAD.MOV.U32 R74, RZ, RZ, R73 ;  /* 0x000000ffff4a7224 */ /* 0x000fe400078e0049 */
[----:B------:R-:W-:Y:S02]  /*9b40*/  IMAD.MOV.U32 R43, RZ, RZ, R42 ;  /* 0x000000ffff2b7224 */ /* 0x000fe400078e002a */
[----:B------:R-:W-:Y:S02]  /*9b50*/  IMAD.MOV.U32 R11, RZ, RZ, R10 ;  /* 0x000000ffff0b7224 */ /* 0x000fe400078e000a */
.L_x_42728:
[----:B------:R-:W-:Y:S05]  /*9b60*/  BSYNC B1 ;  /* 0x0000000000017941 */ /* 0x000fea0003800000 */
.L_x_42726:
        /* <DEDUP_REMOVED lines=11> */
.L_x_42730:
[----:B------:R-:W-:Y:S01]  /*9c20*/  MOV R71, R72 ;  /* 0x0000004800477202 */ /* 0x000fe20000000f00 */
[----:B------:R-:W-:Y:S02]  /*9c30*/  IMAD.MOV.U32 R73, RZ, RZ, R74 ;  /* 0x000000ffff497224 */ /* 0x000fe400078e004a */
[----:B------:R-:W-:Y:S02]  /*9c40*/  IMAD.MOV.U32 R42, RZ, RZ, R41 ;  /* 0x000000ffff2a7224 */ /* 0x000fe400078e0029 */
[----:B------:R-:W-:Y:S02]  /*9c50*/  IMAD.MOV.U32 R10, RZ, RZ, R9 ;  /* 0x000000ffff0a7224 */ /* 0x000fe400078e0009 */
.L_x_42731:
[----:B------:R-:W-:Y:S05]  /*9c60*/  BSYNC B1 ;  /* 0x0000000000017941 */ /* 0x000fea0003800000 */
.L_x_42729:
        /* <DEDUP_REMOVED lines=11> */
.L_x_42733:
[----:B------:R-:W-:Y:S01]  /*9d20*/  MOV R72, R71 ;  /* 0x0000004700487202 */ /* 0x000fe20000000f00 */
[----:B------:R-:W-:Y:S02]  /*9d30*/  IMAD.MOV.U32 R74, RZ, RZ, R73 ;  /* 0x000000ffff4a7224 */ /* 0x000fe400078e0049 */
[----:B------:R-:W-:Y:S02]  /*9d40*/  IMAD.MOV.U32 R41, RZ, RZ, R40 ;  /* 0x000000ffff297224 */ /* 0x000fe400078e0028 */
[----:B------:R-:W-:Y:S02]  /*9d50*/  IMAD.MOV.U32 R9, RZ, RZ, R8 ;  /* 0x000000ffff097224 */ /* 0x000fe400078e0008 */
.L_x_42734:
[----:B------:R-:W-:Y:S05]  /*9d60*/  BSYNC B1 ;  /* 0x0000000000017941 */ /* 0x000fea0003800000 */
.L_x_42732:
        /* <DEDUP_REMOVED lines=11> */
.L_x_42736:
[----:B------:R-:W-:Y:S01]  /*9e20*/  MOV R71, R72 ;  /* 0x0000004800477202 */ /* 0x000fe20000000f00 */
[----:B------:R-:W-:Y:S02]  /*9e30*/  IMAD.MOV.U32 R73, RZ, RZ, R74 ;  /* 0x000000ffff497224 */ /* 0x000fe400078e004a */
[----:B------:R-:W-:Y:S02]  /*9e40*/  IMAD.MOV.U32 R40, RZ, RZ, R47 ;  /* 0x000000ffff287224 */ /* 0x000fe400078e002f */
[----:B------:R-:W-:Y:S02]  /*9e50*/  IMAD.MOV.U32 R8, RZ, RZ, R15 ;  /* 0x000000ffff087224 */ /* 0x000fe400078e000f */
.L_x_42737:
[----:B------:R-:W-:Y:S05]  /*9e60*/  BSYNC B1 ;  /* 0x0000000000017941 */ /* 0x000fea0003800000 */
.L_x_42735:
        /* <DEDUP_REMOVED lines=11> */
.L_x_42739:
[----:B------:R-:W-:Y:S01]  /*9f20*/  MOV R72, R71 ;  /* 0x0000004700487202 */ /* 0x000fe20000000f00 */
[----:B------:R-:W-:Y:S02]  /*9f30*/  IMAD.MOV.U32 R74, RZ, RZ, R73 ;  /* 0x000000ffff4a7224 */ /* 0x000fe400078e0049 */
[----:B------:R-:W-:Y:S02]  /*9f40*/  IMAD.MOV.U32 R47, RZ, RZ, R46 ;  /* 0x000000ffff2f7224 */ /* 0x000fe400078e002e */
[----:B------:R-:W-:Y:S02]  /*9f50*/  IMAD.MOV.U32 R15, RZ, RZ, R14 ;  /* 0x000000ffff0f7224 */ /* 0x000fe400078e000e */
.L_x_42740:
[----:B------:R-:W-:Y:S05]  /*9f60*/  BSYNC B1 ;  /* 0x0000000000017941 */ /* 0x000fea0003800000 */
.L_x_42738:
        /* <DEDUP_REMOVED lines=11> */
.L_x_42742:
[----:B------:R-:W-:Y:S01]  /*a020*/  MOV R71, R72 ;  /* 0x0000004800477202 */ /* 0x000fe20000000f00 */
[----:B------:R-:W-:Y:S02]  /*a030*/  IMAD.MOV.U32 R73, RZ, RZ, R74 ;  /* 0x000000ffff497224 */ /* 0x000fe400078e004a */
[----:B------:R-:W-:Y:S02]  /*a040*/  IMAD.MOV.U32 R46, RZ, RZ, R45 ;  /* 0x000000ffff2e7224 */ /* 0x000fe400078e002d */
[----:B------:R-:W-:Y:S02]  /*a050*/  IMAD.MOV.U32 R14, RZ, RZ, R13 ;  /* 0x000000ffff0e7224 */ /* 0x000fe400078e000d */
.L_x_42743:
[----:B------:R-:W-:Y:S05]  /*a060*/  BSYNC B1 ;  /* 0x0000000000017941 */ /* 0x000fea0003800000 */
.L_x_42741:
        /* <DEDUP_REMOVED lines=11> */
.L_x_42745:
[----:B------:R-:W-:Y:S01]  /*a120*/  MOV R72, R71 ;  /* 0x0000004700487202 */ /* 0x000fe20000000f00 */
[----:B------:R-:W-:Y:S02]  /*a130*/  IMAD.MOV.U32 R74, RZ, RZ, R73 ;  /* 0x000000ffff4a7224 */ /* 0x000fe400078e0049 */
[----:B------:R-:W-:Y:S02]  /*a140*/  IMAD.MOV.U32 R45, RZ, RZ, R44 ;  /* 0x000000ffff2d7224 */ /* 0x000fe400078e002c */
[----:B------:R-:W-:Y:S02]  /*a150*/  IMAD.MOV.U32 R13, RZ, RZ, R12 ;  /* 0x000000ffff0d7224 */ /* 0x000fe400078e000c */
.L_x_42746:
[----:B------:R-:W-:Y:S05]  /*a160*/  BSYNC B1 ;  /* 0x0000000000017941 */ /* 0x000fea0003800000 */
.L_x_42744:
        /* <DEDUP_REMOVED lines=11> */
.L_x_42748:
[----:B------:R-:W-:Y:S01]  /*a220*/  MOV R71, R72 ;  /* 0x0000004800477202 */ /* 0x000fe20000000f00 */
[----:B------:R-:W-:Y:S02]  /*a230*/  IMAD.MOV.U32 R73, RZ, RZ, R74 ;  /* 0x000000ffff497224 */ /* 0x000fe400078e004a */
[----:B------:R-:W-:Y:S02]  /*a240*/  IMAD.MOV.U32 R44, RZ, RZ, R51 ;  /* 0x000000ffff2c7224 */ /* 0x000fe400078e0033 */
[----:B------:R-:W-:Y:S02]  /*a250*/  IMAD.MOV.U32 R12, RZ, RZ, R19 ;  /* 0x000000ffff0c7224 */ /* 0x000fe400078e0013 */
.L_x_42749:
[----:B------:R-:W-:Y:S05]  /*a260*/  BSYNC B1 ;  /* 0x0000000000017941 */ /* 0x000fea0003800000 */
.L_x_42747:
        /* <DEDUP_REMOVED lines=11> */
.L_x_42751:
[----:B------:R-:W-:Y:S01]  /*a320*/  MOV R72, R71 ;  /* 0x0000004700487202 */ /* 0x000fe20000000f00 */
[----:B------:R-:W-:Y:S02]  /*a330*/  IMAD.MOV.U32 R74, RZ, RZ, R73 ;  /* 0x000000ffff4a7224 */ /* 0x000fe400078e0049 */
[----:B------:R-:W-:Y:S02]  /*a340*/  IMAD.MOV.U32 R51, RZ, RZ, R50 ;  /* 0x000000ffff337224 */ /* 0x000fe400078e0032 */
[----:B------:R-:W-:Y:S02]  /*a350*/  IMAD.MOV.U32 R19, RZ, RZ, R18 ;  /* 0x000000ffff137224 */ /* 0x000fe400078e0012 */
.L_x_42752:
[----:B------:R-:W-:Y:S05]  /*a360*/  BSYNC B1 ;  /* 0x0000000000017941 */ /* 0x000fea0003800000 */
.L_x_42750:
        /* <DEDUP_REMOVED lines=11> */
.L_x_42754:
[----:B------:R-:W-:Y:S01]  /*a420*/  MOV R71, R72 ;  /* 0x0000004800477202 */ /* 0x000fe20000000f00 */
[----:B------:R-:W-:Y:S02]  /*a430*/  IMAD.MOV.U32 R73, RZ, RZ, R74 ;  /* 0x000000ffff497224 */ /* 0x000fe400078e004a */
[----:B------:R-:W-:Y:S02]  /*a440*/  IMAD.MOV.U32 R50, RZ, RZ, R49 ;  /* 0x000000ffff327224 */ /* 0x000fe400078e0031 */
[----:B------:R-:W-:Y:S02]  /*a450*/  IMAD.MOV.U32 R18, RZ, RZ, R17 ;  /* 0x000000ffff127224 */ /* 0x000fe400078e0011 */
.L_x_42755:
[----:B------:R-:W-:Y:S05]  /*a460*/  BSYNC B1 ;  /* 0x0000000000017941 */ /* 0x000fea0003800000 */
.L_x_42753:
        /* <DEDUP_REMOVED lines=11> */
.L_x_42757:
[----:B------:R-:W-:Y:S01]  /*a520*/  MOV R72, R71 ;  /* 0x0000004700487202 */ /* 0x000fe20000000f00 */
[----:B------:R-:W-:Y:S02]  /*a530*/  IMAD.MOV.U32 R74, RZ, RZ, R73 ;  /* 0x000000ffff4a7224 */ /* 0x000fe400078e0049 */
[----:B------:R-:W-:Y:S02]  /*a540*/  IMAD.MOV.U32 R49, RZ, RZ, R48 ;  /* 0x000000ffff317224 */ /* 0x000fe400078e0030 */
[----:B------:R-:W-:Y:S02]  /*a550*/  IMAD.MOV.U32 R17, RZ, RZ, R16 ;  /* 0x000000ffff117224 */ /* 0x000fe400078e0010 */
.L_x_42758:
[----:B------:R-:W-:Y:S05]  /*a560*/  BSYNC B1 ;  /* 0x0000000000017941 */ /* 0x000fea0003800000 */
.L_x_42756:
        /* <DEDUP_REMOVED lines=11> */
.L_x_42760:
[----:B------:R-:W-:Y:S01]  /*a620*/  MOV R71, R72 ;  /* 0x0000004800477202 */ /* 0x000fe20000000f00 */
[----:B------:R-:W-:Y:S02]  /*a630*/  IMAD.MOV.U32 R73, RZ, RZ, R74 ;  /* 0x000000ffff497224 */ /* 0x000fe400078e004a */
[----:B------:R-:W-:Y:S02]  /*a640*/  IMAD.MOV.U32 R48, RZ, RZ, R55 ;  /* 0x000000ffff307224 */ /* 0x000fe400078e0037 */
[----:B------:R-:W-:Y:S02]  /*a650*/  IMAD.MOV.U32 R16, RZ, RZ, R23 ;  /* 0x000000ffff107224 */ /* 0x000fe400078e0017 */
.L_x_42761:
[----:B------:R-:W-:Y:S05]  /*a660*/  BSYNC B1 ;  /* 0x0000000000017941 */ /* 0x000fea0003800000 */
.L_x_42759:
        /* <DEDUP_REMOVED lines=11> */
.L_x_42763:
[----:B------:R-:W-:Y:S01]  /*a720*/  MOV R72, R71 ;  /* 0x0000004700487202 */ /* 0x000fe20000000f00 */
[----:B------:R-:W-:Y:S02]  /*a730*/  IMAD.MOV.U32 R74, RZ, RZ, R73 ;  /* 0x000000ffff4a7224 */ /* 0x000fe400078e0049 */
[----:B------:R-:W-:Y:S02]  /*a740*/  IMAD.MOV.U32 R55, RZ, RZ, R54 ;  /* 0x000000ffff377224 */ /* 0x000fe400078e0036 */
[----:B------:R-:W-:Y:S02]  /*a750*/  IMAD.MOV.U32 R23, RZ, RZ, R22 ;  /* 0x000000ffff177224 */ /* 0x000fe400078e0016 */
.L_x_42764:
[----:B------:R-:W-:Y:S05]  /*a760*/  BSYNC B1 ;  /* 0x0000000000017941 */ /* 0x000fea0003800000 */
.L_x_42762:
        /* <DEDUP_REMOVED lines=11> */
.L_x_42766:
[----:B------:R-:W-:Y:S01]  /*a820*/  MOV R71, R72 ;  /* 0x0000004800477202 */ /* 0x000fe20000000f00 */
[----:B------:R-:W-:Y:S02]  /*a830*/  IMAD.MOV.U32 R73, RZ, RZ, R74 ;  /* 0x000000ffff497224 */ /* 0x000fe400078e004a */
[----:B------:R-:W-:Y:S02]  /*a840*/  IMAD.MOV.U32 R54, RZ, RZ, R53 ;  /* 0x000000ffff367224 */ /* 0x000fe400078e0035 */
[----:B------:R-:W-:Y:S02]  /*a850*/  IMAD.MOV.U32 R22, RZ, RZ, R21 ;  /* 0x000000ffff167224 */ /* 0x000fe400078e0015 */
.L_x_42767:
[----:B------:R-:W-:Y:S05]  /*a860*/  BSYNC B1 ;  /* 0x0000000000017941 */ /* 0x000fea0003800000 */
.L_x_42765:
        /* <DEDUP_REMOVED lines=11> */
.L_x_42769:
[----:B------:R-:W-:Y:S01]  /*a920*/  MOV R72, R71 ;  /* 0x0000004700487202 */ /* 0x000fe20000000f00 */
[----:B------:R-:W-:Y:S02]  /*a930*/  IMAD.MOV.U32 R74, RZ, RZ, R73 ;  /* 0x000000ffff4a7224 */ /* 0x000fe400078e0049 */
[----:B------:R-:W-:Y:S02]  /*a940*/  IMAD.MOV.U32 R53, RZ, RZ, R52 ;  /* 0x000000ffff357224 */ /* 0x000fe400078e0034 */
[----:B------:R-:W-:Y:S02]  /*a950*/  IMAD.MOV.U32 R21, RZ, RZ, R20 ;  /* 0x000000ffff157224 */ /* 0x000fe400078e0014 */
.L_x_42770:
[----:B------:R-:W-:Y:S05]  /*a960*/  BSYNC B1 ;  /* 0x0000000000017941 */ /* 0x000fea0003800000 */
.L_x_42768:
        /* <DEDUP_REMOVED lines=11> */
.L_x_42772:
[----:B------:R-:W-:Y:S01]  /*aa20*/  MOV R71, R72 ;  /* 0x0000004800477202 */ /* 0x000fe20000000f00 */
[----:B------:R-:W-:Y:S02]  /*aa30*/  IMAD.MOV.U32 R73, RZ, RZ, R74 ;  /* 0x000000ffff497224 */ /* 0x000fe400078e004a */
[----:B------:R-:W-:Y:S02]  /*aa40*/  IMAD.MOV.U32 R52, RZ, RZ, R59 ;  /* 0x000000ffff347224 */ /* 0x000fe400078e003b */
[----:B------:R-:W-:Y:S02]  /*aa50*/  IMAD.MOV.U32 R20, RZ, RZ, R27 ;  /* 0x000000ffff147224 */ /* 0x000fe400078e001b */
.L_x_42773:
[----:B------:R-:W-:Y:S05]  /*aa60*/  BSYNC B1 ;  /* 0x0000000000017941 */ /* 0x000fea0003800000 */
.L_x_42771:
        /* <DEDUP_REMOVED lines=11> */
.L_x_42775:
[----:B------:R-:W-:Y:S01]  /*ab20*/  MOV R72, R71 ;  /* 0x0000004700487202 */ /* 0x000fe20000000f00 */
[----:B------:R-:W-:Y:S02]  /*ab30*/  IMAD.MOV.U32 R74, RZ, RZ, R73 ;  /* 0x000000ffff4a7224 */ /* 0x000fe400078e0049 */
[----:B------:R-:W-:Y:S02]  /*ab40*/  IMAD.MOV.U32 R59, RZ, RZ, R58 ;  /* 0x000000ffff3b7224 */ /* 0x000fe400078e003a */
[----:B------:R-:W-:Y:S02]  /*ab50*/  IMAD.MOV.U32 R27, RZ, RZ, R26 ;  /* 0x000000ffff1b7224 */ /* 0x000fe400078e001a */
.L_x_42776:
[----:B------:R-:W-:Y:S05]  /*ab60*/  BSYNC B1 ;  /* 0x0000000000017941 */ /* 0x000fea0003800000 */
.L_x_42774:
        /* <DEDUP_REMOVED lines=11> */
.L_x_42778:
[----:B------:R-:W-:Y:S01]  /*ac20*/  MOV R71, R72 ;  /* 0x0000004800477202 */ /* 0x000fe20000000f00 */
[----:B------:R-:W-:Y:S02]  /*ac30*/  IMAD.MOV.U32 R73, RZ, RZ, R74 ;  /* 0x000000ffff497224 */ /* 0x000fe400078e004a */
[----:B------:R-:W-:Y:S02]  /*ac40*/  IMAD.MOV.U32 R58, RZ, RZ, R57 ;  /* 0x000000ffff3a7224 */ /* 0x000fe400078e0039 */
[----:B------:R-:W-:Y:S02]  /*ac50*/  IMAD.MOV.U32 R26, RZ, RZ, R25 ;  /* 0x000000ffff1a7224 */ /* 0x000fe400078e0019 */
.L_x_42779:
[----:B------:R-:W-:Y:S05]  /*ac60*/  BSYNC B1 ;  /* 0x0000000000017941 */ /* 0x000fea0003800000 */
.L_x_42777:
        /* <DEDUP_REMOVED lines=11> */
.L_x_42781:
[----:B------:R-:W-:Y:S01]  /*ad20*/  MOV R72, R71 ;  /* 0x0000004700487202 */ /* 0x000fe20000000f00 */
[----:B------:R-:W-:Y:S02]  /*ad30*/  IMAD.MOV.U32 R74, RZ, RZ, R73 ;  /* 0x000000ffff4a7224 */ /* 0x000fe400078e0049 */
[----:B------:R-:W-:Y:S02]  /*ad40*/  IMAD.MOV.U32 R57, RZ, RZ, R56 ;  /* 0x000000ffff397224 */ /* 0x000fe400078e0038 */
[----:B------:R-:W-:Y:S02]  /*ad50*/  IMAD.MOV.U32 R25, RZ, RZ, R24 ;  /* 0x000000ffff197224 */ /* 0x000fe400078e0018 */
.L_x_42782:
[----:B------:R-:W-:Y:S05]  /*ad60*/  BSYNC B1 ;  /* 0x0000000000017941 */ /* 0x000fea0003800000 */
.L_x_42780:
        /* <DEDUP_REMOVED lines=11> */
.L_x_42784:
[----:B------:R-:W-:Y:S01]  /*ae20*/  MOV R71, R72 ;  /* 0x0000004800477202 */ /* 0x000fe20000000f00 */
[----:B------:R-:W-:Y:S02]  /*ae30*/  IMAD.MOV.U32 R73, RZ, RZ, R74 ;  /* 0x000000ffff497224 */ /* 0x000fe400078e004a */
[----:B------:R-:W-:Y:S02]  /*ae40*/  IMAD.MOV.U32 R56, RZ, RZ, R63 ;  /* 0x000000ffff387224 */ /* 0x000fe400078e003f */
[----:B------:R-:W-:Y:S02]  /*ae50*/  IMAD.MOV.U32 R24, RZ, RZ, R31 ;  /* 0x000000ffff187224 */ /* 0x000fe400078e001f */
.L_x_42785:
[----:B------:R-:W-:Y:S05]  /*ae60*/  BSYNC B1 ;  /* 0x0000000000017941 */ /* 0x000fea0003800000 */
.L_x_42783:
        /* <DEDUP_REMOVED lines=11> */
.L_x_42787:
[----:B------:R-:W-:Y:S01]  /*af20*/  MOV R72, R71 ;  /* 0x0000004700487202 */ /* 0x000fe20000000f00 */
[----:B------:R-:W-:Y:S02]  /*af30*/  IMAD.MOV.U32 R74, RZ, RZ, R73 ;  /* 0x000000ffff4a7224 */ /* 0x000fe400078e0049 */
[----:B------:R-:W-:Y:S02]  /*af40*/  IMAD.MOV.U32 R63, RZ, RZ, R62 ;  /* 0x000000ffff3f7224 */ /* 0x000fe400078e003e */
[----:B------:R-:W-:Y:S02]  /*af50*/  IMAD.MOV.U32 R31, RZ, RZ, R30 ;  /* 0x000000ffff1f7224 */ /* 0x000fe400078e001e */
.L_x_42788:
[----:B------:R-:W-:Y:S05]  /*af60*/  BSYNC B1 ;  /* 0x0000000000017941 */ /* 0x000fea0003800000 */
.L_x_42786:
        /* <DEDUP_REMOVED lines=11> */
.L_x_42790:
[----:B------:R-:W-:Y:S01]  /*b020*/  MOV R71, R72 ;  /* 0x0000004800477202 */ /* 0x000fe20000000f00 */
[----:B------:R-:W-:Y:S02]  /*b030*/  IMAD.MOV.U32 R73, RZ, RZ, R74 ;  /* 0x000000ffff497224 */ /* 0x000fe400078e004a */
[----:B------:R-:W-:Y:S02]  /*b040*/  IMAD.MOV.U32 R62, RZ, RZ, R61 ;  /* 0x000000ffff3e7224 */ /* 0x000fe400078e003d */
[----:B------:R-:W-:Y:S02]  /*b050*/  IMAD.MOV.U32 R30, RZ, RZ, R29 ;  /* 0x000000ffff1e7224 */ /* 0x000fe400078e001d */
.L_x_42791:
[----:B------:R-:W-:Y:S05]  /*b060*/  BSYNC B1 ;  /* 0x0000000000017941 */ /* 0x000fea0003800000 */
.L_x_42789:
        /* <DEDUP_REMOVED lines=11> */
.L_x_42793:
[----:B------:R-:W-:Y:S01]  /*b120*/  MOV R72, R71 ;  /* 0x0000004700487202 */ /* 0x000fe20000000f00 */
[----:B------:R-:W-:Y:S02]  /*b130*/  IMAD.MOV.U32 R74, RZ, RZ, R73 ;  /* 0x000000ffff4a7224 */ /* 0x000fe400078e0049 */
[----:B------:R-:W-:Y:S02]  /*b140*/  IMAD.MOV.U32 R61, RZ, RZ, R60 ;  /* 0x000000ffff3d7224 */ /* 0x000fe400078e003c */
[----:B------:R-:W-:Y:S02]  /*b150*/  IMAD.MOV.U32 R29, RZ, RZ, R28 ;  /* 0x000000ffff1d7224 */ /* 0x000fe400078e001c */
.L_x_42794:
[----:B------:R-:W-:Y:S05]  /*b160*/  BSYNC B1 ;  /* 0x0000000000017941 */ /* 0x000fea0003800000 */
.L_x_42792:
        /* <DEDUP_REMOVED lines=11> */
.L_x_42796:
[----:B------:R-:W-:Y:S01]  /*b220*/  MOV R71, R72 ;  /* 0x0000004800477202 */ /* 0x000fe20000000f00 */
[----:B------:R-:W-:Y:S02]  /*b230*/  IMAD.MOV.U32 R73, RZ, RZ, R74 ;  /* 0x000000ffff497224 */ /* 0x000fe400078e004a */
[----:B------:R-:W-:Y:S02]  /*b240*/  IMAD.MOV.U32 R60, RZ, RZ, R67 ;  /* 0x000000ffff3c7224 */ /* 0x000fe400078e0043 */
[----:B------:R-:W-:Y:S02]  /*b250*/  IMAD.MOV.U32 R28, RZ, RZ, R35 ;  /* 0x000000ffff1c7224 */ /* 0x000fe400078e0023 */
.L_x_42797:
[----:B------:R-:W-:Y:S05]  /*b260*/  BSYNC B1 ;  /* 0x0000000000017941 */ /* 0x000fea0003800000 */
.L_x_42795:
        /* <DEDUP_REMOVED lines=11> */
.L_x_42799:
[----:B------:R-:W-:Y:S01]  /*b320*/  MOV R72, R71 ;  /* 0x0000004700487202 */ /* 0x000fe20000000f00 */
[----:B------:R-:W-:Y:S02]  /*b330*/  IMAD.MOV.U32 R74, RZ, RZ, R73 ;  /* 0x000000ffff4a7224 */ /* 0x000fe400078e0049 */
[----:B------:R-:W-:Y:S02]  /*b340*/  IMAD.MOV.U32 R67, RZ, RZ, R66 ;  /* 0x000000ffff437224 */ /* 0x000fe400078e0042 */
[----:B------:R-:W-:Y:S02]  /*b350*/  IMAD.MOV.U32 R35, RZ, RZ, R34 ;  /* 0x000000ffff237224 */ /* 0x000fe400078e0022 */
.L_x_42800:
[----:B------:R-:W-:Y:S05]  /*b360*/  BSYNC B1 ;  /* 0x0000000000017941 */ /* 0x000fea0003800000 */
.L_x_42798:
        /* <DEDUP_REMOVED lines=11> */
.L_x_42802:
[----:B------:R-:W-:Y:S01]  /*b420*/  MOV R71, R72 ;  /* 0x0000004800477202 */ /* 0x000fe20000000f00 */
[----:B------:R-:W-:Y:S02]  /*b430*/  IMAD.MOV.U32 R73, RZ, RZ, R74 ;  /* 0x000000ffff497224 */ /* 0x000fe400078e004a */
[----:B------:R-:W-:Y:S02]  /*b440*/  IMAD.MOV.U32 R66, RZ, RZ, R65 ;  /* 0x000000ffff427224 */ /* 0x000fe400078e0041 */
[----:B------:R-:W-:Y:S02]  /*b450*/  IMAD.MOV.U32 R34, RZ, RZ, R33 ;  /* 0x000000ffff227224 */ /* 0x000fe400078e0021 */
.L_x_42803:
[----:B------:R-:W-:Y:S05]  /*b460*/  BSYNC B1 ;  /* 0x0000000000017941 */ /* 0x000fea0003800000 */
.L_x_42801:
        /* <DEDUP_REMOVED lines=11> */
.L_x_42805:
[----:B------:R-:W-:Y:S01]  /*b520*/  MOV R65, R64 ;  /* 0x0000004000417202 */ /* 0x000fe20000000f00 */
[----:B------:R-:W-:Y:S01]  /*b530*/  IMAD.MOV.U32 R33, RZ, RZ, R32 ;  /* 0x000000ffff217224 */ /* 0x000fe200078e0020 */
[----:B------:R-:W-:Y:S01]  /*b540*/  MOV R74, R73 ;  /* 0x00000049004a7202 */ /* 0x000fe20000000f00 */
[--C-:B------:R-:W-:Y:S02]  /*b550*/  IMAD.MOV.U32 R72, RZ, RZ, R71.reuse ;  /* 0x000000ffff487224 */ /* 0x100fe400078e0047 */
[----:B------:R-:W-:Y:S02]  /*b560*/  IMAD.MOV.U32 R64, RZ, RZ, R71 ;  /* 0x000000ffff407224 */ /* 0x000fe400078e0047 */
[----:B------:R-:W-:Y:S02]  /*b570*/  IMAD.MOV.U32 R32, RZ, RZ, R73 ;  /* 0x000000ffff207224 */ /* 0x000fe400078e0049 */
.L_x_42806:
[----:B------:R-:W-:Y:S05]  /*b580*/  BSYNC B1 ;  /* 0x0000000000017941 */ /* 0x000fea0003800000 */
.L_x_42804:
[----:B------:R-:W-:Y:S01]  /*b590*/  IADD3 R2, R2, 0x4, RZ ;  /* 0x0000000402027810 */ /* 0x000fe20007ffe0ff */
[----:B------:R-:W-:Y:S01]  /*b5a0*/  @!P1 CALL.REL.NOINC `(.L_x_42807) ;  /* 0x0000001000009944 */ /* 0x000fe20003c00000 */
[----:B------:R-:W-:Y:S05]  /*b5b0*/  BRA `(.L_x_42808) ;  /* 0xffffe02000007947 */ /* 0x000fea000383ffff */
.L_x_42807:
[----:B------:R-:W-:Y:S01]  /*b5c0*/  FADD.FTZ R2, R69, R68 ;  /* 0x0000004445027221 */ /* 0x000fe20000010000 */
[----:B------:R-:W-:Y:S01]  /*b5d0*/  MOV R32, R74 ;  /* 0x0000004a00207202 */ /* 0x000fe20000000f00 */
[----:B------:R-:W-:-:S02]  /*b5e0*/  IMAD.MOV.U32 R3, RZ, RZ, R70 ;  /* 0x000000ffff037224 */ /* 0x000fc400078e0046 */
[----:B------:R-:W-:Y:S02]  /*b5f0*/  IMAD.MOV.U32 R64, RZ, RZ, R72 ;  /* 0x000000ffff407224 */ /* 0x000fe400078e0048 */
.L_x_42713:
[----:B------:R-:W-:Y:S05]  /*b600*/  BSYNC B0 ;  /* 0x0000000000007941 */ /* 0x000fea0003800000 */
.L_x_42712:
        /* <DEDUP_REMOVED lines=28> */
[----:B------:R-:W-:Y:S04]  /*b7d0*/  SHFL.DOWN PT, R72, R42, 0x10, 0x1f ;  /* 0x0a001f002a487f89 */ /* 0x000fe800000e0000 */
[----:B------:R-:W4:Y:S04]  /*b7e0*/  SHFL.DOWN PT, R73, R43, 0x10, 0x1f ;  /* 0x0a001f002b497f89 */ /* 0x000f2800000e0000 */
[----:B--2---:R-:W-:Y:S04]  /*b7f0*/  STL.64 [R1+0x38], R70 ;  /* 0x0000384601007387 */ /* 0x004fe80000100a00 */
[----:B-1----:R-:W-:Y:S04]  /*b800*/  STL.64 [R1+0x20], R74 ;  /* 0x0000204a01007387 */ /* 0x002fe80000100a00 */
[----:B---3--:R-:W-:Y:S04]  /*b810*/  STL.64 [R1+0x28], R76 ;  /* 0x0000284c01007387 */ /* 0x008fe80000100a00 */
[----:B0-----:R-:W-:Y:S04]  /*b820*/  STL.64 [R1+0x60], R68 ;  /* 0x0000604401007387 */ /* 0x001fe80000100a00 */
[----:B------:R-:W-:Y:S04]  /*b830*/  SHFL.DOWN PT, R68, R36, 0x10, 0x1f ;  /* 0x0a001f0024447f89 */ /* 0x000fe800000e0000 */
[----:B------:R-:W0:Y:S04]  /*b840*/  SHFL.DOWN PT, R69, R37, 0x10, 0x1f ;  /* 0x0a001f0025457f89 */ /* 0x000e2800000e0000 */
[----:B------:R-:W-:Y:S04]  /*b850*/  SHFL.DOWN PT, R70, R40, 0x10, 0x1f ;  /* 0x0a001f0028467f89 */ /* 0x000fe800000e0000 */
[----:B------:R-:W1:Y:S04]  /*b860*/  SHFL.DOWN PT, R71, R41, 0x10, 0x1f ;  /* 0x0a001f0029477f89 */ /* 0x000e6800000e0000 */
[----:B----4-:R-:W-:Y:S04]  /*b870*/  STL.64 [R1+0x70], R72 ;  /* 0x0000704801007387 */ /* 0x010fe80000100a00 */
        /* <DEDUP_REMOVED lines=15> */
[----:B------:R-:W-:Y:S04]  /*b970*/  SHFL.DOWN PT, R70, R28, 0x10, 0x1f ;  /* 0x0a001f001c467f89 */ /* 0x000fe800000e0000 */
[----:B------:R-:W1:Y:S04]  /*b980*/  SHFL.DOWN PT, R71, R29, 0x10, 0x1f ;  /* 0x0a001f001d477f89 */ /* 0x000e6800000e0000 */
[----:B---3--:R-:W-:Y:S04]  /*b990*/  STL.64 [R1+0xa0], R72 ;  /* 0x0000a04801007387 */ /* 0x008fe80000100a00 */
        /* <DEDUP_REMOVED lines=14> */
[----:B------:R-:W0:Y:S04]  /*ba80*/  SHFL.DOWN PT, R71, R17, 0x10, 0x1f ;  /* 0x0a001f0011477f89 */ /* 0x000e2800000e0000 */
        /* <DEDUP_REMOVED lines=28> */
[----:B0-----:R-:W0:Y:S04]  /*bc50*/  S2R R70, SR_LANEID ;  /* 0x0000000000467919 */ /* 0x001e280000000000 */
[----:B----4-:R1:W-:Y:S01]  /*bc60*/  STL.64 [R1], R68 ;  /* 0x0000004401007387 */ /* 0x0103e20000100a00 */
[----:B------:R-:W-:Y:S05]  /*bc70*/  @P0 BRA `(.L_x_42810) ;  /* 0x000020d000000947 */ /* 0x000fea0003800000 */
[----:B------:R-:W-:-:S04]  /*bc80*/  FSETP.GT.FTZ.AND P0, PT, R3, R68, PT ;  /* 0x000000440300720b */ /* 0x000fc80003f14000 */
[----:B------:R-:W-:Y:S02]  /*bc90*/  FSEL R71, R3, R68, P0 ;  /* 0x0000004403477208 */ /* 0x000fe40000000000 */
[----:B-1----:R-:W-:Y:S02]  /*bca0*/  FSEL R68, R68, R3, P0 ;  /* 0x0000000344447208 */ /* 0x002fe40000000000 */
[----:B------:R-:W-:Y:S02]  /*bcb0*/  FSEL R0, R69, R2, P0 ;  /* 0x0000000245007208 */ /* 0x000fe40000000000 */
[----:B------:R-:W-:Y:S01]  /*bcc0*/  FSEL R2, R2, R69, P0 ;  /* 0x0000004502027208 */ /* 0x000fe20000000000 */
[----:B------:R-:W-:-:S04]  /*bcd0*/  FADD.FTZ R68, -R71, R68 ;  /* 0x0000004447447221 */ /* 0x000fc80000010100 */
[----:B------:R-:W-:-:S04]  /*bce0*/  FMUL.FTZ R68, R68, 1.4426950216293334961 ;  /* 0x3fb8aa3b44447820 */ /* 0x000fc80000410000 */
[----:B------:R-:W1:Y:S02]  /*bcf0*/  MUFU.EX2 R3, R68 ;  /* 0x0000004400037308 */ /* 0x000e640000000800 */
[----:B-1----:R-:W-:Y:S02]  /*bd00*/  FMUL.FTZ R69, R0, R3 ;  /* 0x0000000300457220 */ /* 0x002fe40000410000 */
[----:B------:R-:W-:Y:S02]  /*bd10*/  IMAD.MOV.U32 R0, RZ, RZ, R1 ;  /* 0x000000ffff007224 */ /* 0x000fe400078e0001 */
[----:B------:R-:W-:-:S03]  /*bd20*/  IMAD.MOV.U32 R3, RZ, RZ, RZ ;  /* 0x000000ffff037224 */ /* 0x000fc600078e00ff */
.L_x_42905:
        /* <DEDUP_REMOVED lines=20> */
.L_x_42812:
[----:B------:R-:W-:Y:S01]  /*be70*/  IMAD.MOV.U32 R68, RZ, RZ, R39 ;  /* 0x000000ffff447224 */ /* 0x000fe200078e0027 */
[----:B------:R-:W-:Y:S01]  /*be80*/  MOV R72, R7 ;  /* 0x0000000700487202 */ /* 0x000fe20000000f00 */
[----:B------:R-:W-:Y:S02]  /*be90*/  IMAD.MOV.U32 R39, RZ, RZ, R38 ;  /* 0x000000ffff277224 */ /* 0x000fe400078e0026 */
[----:B------:R-:W-:Y:S02]  /*bea0*/  IMAD.MOV.U32 R7, RZ, RZ, R6 ;  /* 0x000000ffff077224 */ /* 0x000fe400078e0006 */
.L_x_42813:
[----:B------:R-:W-:Y:S05]  /*beb0*/  BSYNC B1 ;  /* 0x0000000000017941 */ /* 0x000fea0003800000 */
.L_x_42811:
        /* <DEDUP_REMOVED lines=11> */
.L_x_42815:
[----:B------:R-:W-:Y:S01]  /*bf70*/  IMAD.MOV.U32 R73, RZ, RZ, R68 ;  /* 0x000000ffff497224 */ /* 0x000fe200078e0044 */
[----:B------:R-:W-:Y:S01]  /*bf80*/  MOV R75, R72 ;  /* 0x00000048004b7202 */ /* 0x000fe20000000f00 */
[----:B------:R-:W-:Y:S02]  /*bf90*/  IMAD.MOV.U32 R38, RZ, RZ, R37 ;  /* 0x000000ffff267224 */ /* 0x000fe400078e0025 */
[----:B------:R-:W-:Y:S02]  /*bfa0*/  IMAD.MOV.U32 R6, RZ, RZ, R5 ;  /* 0x000000ffff067224 */ /* 0x000fe400078e0005 */
.L_x_42816:
[----:B------:R-:W-:Y:S05]  /*bfb0*/  BSYNC B1 ;  /* 0x0000000000017941 */ /* 0x000fea0003800000 */
.L_x_42814:
        /* <DEDUP_REMOVED lines=11> */
.L_x_42818:
[----:B------:R-:W-:Y:S01]  /*c070*/  IMAD.MOV.U32 R68, RZ, RZ, R73 ;  /* 0x000000ffff447224 */ /* 0x000fe200078e0049 */
[----:B------:R-:W-:Y:S01]  /*c080*/  MOV R72, R75 ;  /* 0x0000004b00487202 */ /* 0x000fe20000000f00 */
[----:B------:R-:W-:Y:S02]  /*c090*/  IMAD.MOV.U32 R37, RZ, RZ, R36 ;  /* 0x000000ffff257224 */ /* 0x000fe400078e0024 */
[----:B------:R-:W-:Y:S02]  /*c0a0*/  IMAD.MOV.U32 R5, RZ, RZ, R4 ;  /* 0x000000ffff057224 */ /* 0x000fe400078e0004 */
.L_x_42819:
[----:B------:R-:W-:Y:S05]  /*c0b0*/  BSYNC B1 ;  /* 0x0000000000017941 */ /* 0x000fea0003800000 */
.L_x_42817:
        /* <DEDUP_REMOVED lines=11> */
.L_x_42821:
[----:B------:R-:W-:Y:S01]  /*c170*/  MOV R73, R68 ;  /* 0x0000004400497202 */ /* 0x000fe20000000f00 */
[----:B------:R-:W-:Y:S01]  /*c180*/  IMAD.MOV.U32 R75, RZ, RZ, R72 ;  /* 0x000000ffff4b7224 */ /* 0x000fe200078e0048 */
[----:B------:R-:W-:Y:S01]  /*c190*/  MOV R4, R11 ;  /* 0x0000000b00047202 */ /* 0x000fe20000000f00 */
[----:B------:R-:W-:Y:S02]  /*c1a0*/  IMAD.MOV.U32 R36, RZ, RZ, R43 ;  /* 0x000000ffff247224 */ /* 0x000fe400078e002b */
.L_x_42822:
[----:B------:R-:W-:Y:S05]  /*c1b0*/  BSYNC B1 ;  /* 0x0000000000017941 */ /* 0x000fea0003800000 */
.L_x_42820:
        /* <DEDUP_REMOVED lines=11> */
.L_x_42824:
[----:B------:R-:W-:Y:S01]  /*c270*/  IMAD.MOV.U32 R68, RZ, RZ, R73 ;  /* 0x000000ffff447224 */ /* 0x000fe200078e0049 */
[----:B------:R-:W-:Y:S01]  /*c280*/  MOV R72, R75 ;  /* 0x0000004b00487202 */ /* 0x000fe20000000f00 */
[----:B------:R-:W-:Y:S02]  /*c290*/  IMAD.MOV.U32 R43, RZ, RZ, R42 ;  /* 0x000000ffff2b7224 */ /* 0x000fe400078e002a */
[----:B------:R-:W-:Y:S02]  /*c2a0*/  IMAD.MOV.U32 R11, RZ, RZ, R10 ;  /* 0x000000ffff0b7224 */ /* 0x000fe400078e000a */
.L_x_42825:
[----:B------:R-:W-:Y:S05]  /*c2b0*/  BSYNC B1 ;  /* 0x0000000000017941 */ /* 0x000fea0003800000 */
.L_x_42823:
        /* <DEDUP_REMOVED lines=11> */
.L_x_42827:
[----:B------:R-:W-:Y:S01]  /*c370*/  IMAD.MOV.U32 R73, RZ, RZ, R68 ;  /* 0x000000ffff497224 */ /* 0x000fe200078e0044 */
[----:B------:R-:W-:Y:S01]  /*c380*/  MOV R42, R41 ;  /* 0x00000029002a7202 */ /* 0x000fe20000000f00 */
[----:B------:R-:W-:Y:S02]  /*c390*/  IMAD.MOV.U32 R75, RZ, RZ, R72 ;  /* 0x000000ffff4b7224 */ /* 0x000fe400078e0048 */
[----:B------:R-:W-:Y:S02]  /*c3a0*/  IMAD.MOV.U32 R10, RZ, RZ, R9 ;  /* 0x000000ffff0a7224 */ /* 0x000fe400078e0009 */
.L_x_42828:
[----:B------:R-:W-:Y:S05]  /*c3b0*/  BSYNC B1 ;  /* 0x0000000000017941 */ /* 0x000fea0003800000 */
.L_x_42826:
        /* <DEDUP_REMOVED lines=11> */
.L_x_42830:
[----:B------:R-:W-:Y:S01]  /*c470*/  MOV R68, R73 ;  /* 0x0000004900447202 */ /* 0x000fe20000000f00 */
[----:B------:R-:W-:Y:S01]  /*c480*/  IMAD.MOV.U32 R72, RZ, RZ, R75 ;  /* 0x000000ffff487224 */ /* 0x000fe200078e004b */
[----:B------:R-:W-:Y:S01]  /*c490*/  MOV R9, R8 ;  /* 0x0000000800097202 */ /* 0x000fe20000000f00 */
[----:B------:R-:W-:Y:S02]  /*c4a0*/  IMAD.MOV.U32 R41, RZ, RZ, R40 ;  /* 0x000000ffff297224 */ /* 0x000fe400078e0028 */
.L_x_42831:
[----:B------:R-:W-:Y:S05]  /*c4b0*/  BSYNC B1 ;  /* 0x0000000000017941 */ /* 0x000fea0003800000 */
.L_x_42829:
        /* <DEDUP_REMOVED lines=11> */
.L_x_42833:
[----:B------:R-:W-:Y:S01]  /*c570*/  IMAD.MOV.U32 R73, RZ, RZ, R68 ;  /* 0x000000ffff497224 */ /* 0x000fe200078e0044 */
[----:B------:R-:W-:Y:S01]  /*c580*/  MOV R75, R72 ;  /* 0x00000048004b7202 */ /* 0x000fe20000000f00 */
[----:B------:R-:W-:Y:S02]  /*c590*/  IMAD.MOV.U32 R40, RZ, RZ, R47 ;  /* 0x000000ffff287224 */ /* 0x000fe400078e002f */
[----:B------:R-:W-:Y:S02]  /*c5a0*/  IMAD.MOV.U32 R8, RZ, RZ, R15 ;  /* 0x000000ffff087224 */ /* 0x000fe400078e000f */
.L_x_42834:
[----:B------:R-:W-:Y:S05]  /*c5b0*/  BSYNC B1 ;  /* 0x0000000000017941 */ /* 0x000fea0003800000 */
.L_x_42832:
        /* <DEDUP_REMOVED lines=11> */
.L_x_42836:
[----:B------:R-:W-:Y:S01]  /*c670*/  IMAD.MOV.U32 R68, RZ, RZ, R73 ;  /* 0x000000ffff447224 */ /* 0x000fe200078e0049 */
[----:B------:R-:W-:Y:S01]  /*c680*/  MOV R47, R46 ;  /* 0x0000002e002f7202 */ /* 0x000fe20000000f00 */
[----:B------:R-:W-:Y:S02]  /*c690*/  IMAD.MOV.U32 R72, RZ, RZ, R75 ;  /* 0x000000ffff487224 */ /* 0x000fe400078e004b */
[----:B------:R-:W-:Y:S02]  /*c6a0*/  IMAD.MOV.U32 R15, RZ, RZ, R14 ;  /* 0x000000ffff0f7224 */ /* 0x000fe400078e000e */
.L_x_42837:
[----:B------:R-:W-:Y:S05]  /*c6b0*/  BSYNC B1 ;  /* 0x0000000000017941 */ /* 0x000fea0003800000 */
.L_x_42835:
        /* <DEDUP_REMOVED lines=11> */
.L_x_42839:
[----:B------:R-:W-:Y:S01]  /*c770*/  MOV R73, R68 ;  /* 0x0000004400497202 */ /* 0x000fe20000000f00 */
[----:B------:R-:W-:Y:S01]  /*c780*/  IMAD.MOV.U32 R75, RZ, RZ, R72 ;  /* 0x000000ffff4b7224 */ /* 0x000fe200078e0048 */
[----:B------:R-:W-:Y:S01]  /*c790*/  MOV R14, R13 ;  /* 0x0000000d000e7202 */ /* 0x000fe20000000f00 */
[----:B------:R-:W-:Y:S02]  /*c7a0*/  IMAD.MOV.U32 R46, RZ, RZ, R45 ;  /* 0x000000ffff2e7224 */ /* 0x000fe400078e002d */
.L_x_42840:
[----:B------:R-:W-:Y:S05]  /*c7b0*/  BSYNC B1 ;  /* 0x0000000000017941 */ /* 0x000fea0003800000 */
.L_x_42838:
        /* <DEDUP_REMOVED lines=11> */
.L_x_42842:
[----:B------:R-:W-:Y:S01]  /*c870*/  IMAD.MOV.U32 R68, RZ, RZ, R73 ;  /* 0x000000ffff447224 */ /* 0x000fe200078e0049 */
[----:B------:R-:W-:Y:S01]  /*c880*/  MOV R72, R75 ;  /* 0x0000004b00487202 */ /* 0x000fe20000000f00 */
[----:B------:R-:W-:Y:S02]  /*c890*/  IMAD.MOV.U32 R45, RZ, RZ, R44 ;  /* 0x000000ffff2d7224 */ /* 0x000fe400078e002c */
[----:B------:R-:W-:Y:S02]  /*c8a0*/  IMAD.MOV.U32 R13, RZ, RZ, R12 ;  /* 0x000000ffff0d7224 */ /* 0x000fe400078e000c */
.L_x_42843:
[----:B------:R-:W-:Y:S05]  /*c8b0*/  BSYNC B1 ;  /* 0x0000000000017941 */ /* 0x000fea0003800000 */
.L_x_42841:
        /* <DEDUP_REMOVED lines=11> */
.L_x_42845:
[----:B------:R-:W-:Y:S01]  /*c970*/  IMAD.MOV.U32 R73, RZ, RZ, R68 ;  /* 0x000000ffff497224 */ /* 0x000fe200078e0044 */
[----:B------:R-:W-:Y:S01]  /*c980*/  MOV R44, R51 ;  /* 0x00000033002c7202 */ /* 0x000fe20000000f00 */
[----:B------:R-:W-:Y:S02]  /*c990*/  IMAD.MOV.U32 R75, RZ, RZ, R72 ;  /* 0x000000ffff4b7224 */ /* 0x000fe400078e0048 */
[----:B------:R-:W-:Y:S02]  /*c9a0*/  IMAD.MOV.U32 R12, RZ, RZ, R19 ;  /* 0x000000ffff0c7224 */ /* 0x000fe400078e0013 */
.L_x_42846:
[----:B------:R-:W-:Y:S05]  /*c9b0*/  BSYNC B1 ;  /* 0x0000000000017941 */ /* 0x000fea0003800000 */
.L_x_42844:
        /* <DEDUP_REMOVED lines=11> */
.L_x_42848:
[----:B------:R-:W-:Y:S01]  /*ca70*/  MOV R68, R73 ;  /* 0x0000004900447202 */ /* 0x000fe20000000f00 */
[----:B------:R-:W-:Y:S01]  /*ca80*/  IMAD.MOV.U32 R72, RZ, RZ, R75 ;  /* 0x000000ffff487224 */ /* 0x000fe200078e004b */
[----:B------:R-:W-:Y:S01]  /*ca90*/  MOV R19, R18 ;  /* 0x0000001200137202 */ /* 0x000fe20000000f00 */
[----:B------:R-:W-:Y:S02]  /*caa0*/  IMAD.MOV.U32 R51, RZ, RZ, R50 ;  /* 0x000000ffff337224 */ /* 0x000fe400078e0032 */
.L_x_42849:
[----:B------:R-:W-:Y:S05]  /*cab0*/  BSYNC B1 ;  /* 0x0000000000017941 */ /* 0x000fea0003800000 */
.L_x_42847:
        /* <DEDUP_REMOVED lines=11> */
.L_x_42851:
[----:B------:R-:W-:Y:S01]  /*cb70*/  IMAD.MOV.U32 R73, RZ, RZ, R68 ;  /* 0x000000ffff497224 */ /* 0x000fe200078e0044 */
[----:B------:R-:W-:Y:S01]  /*cb80*/  MOV R75, R72 ;  /* 0x00000048004b7202 */ /* 0x000fe20000000f00 */
[----:B------:R-:W-:Y:S02]  /*cb90*/  IMAD.MOV.U32 R50, RZ, RZ, R49 ;  /* 0x000000ffff327224 */ /* 0x000fe400078e0031 */
[----:B------:R-:W-:Y:S02]  /*cba0*/  IMAD.MOV.U32 R18, RZ, RZ, R17 ;  /* 0x000000ffff127224 */ /* 0x000fe400078e0011 */
.L_x_42852:
[----:B------:R-:W-:Y:S05]  /*cbb0*/  BSYNC B1 ;  /* 0x0000000000017941 */ /* 0x000fea0003800000 */
.L_x_42850:
        /* <DEDUP_REMOVED lines=11> */
.L_x_42854:
[----:B------:R-:W-:Y:S01]  /*cc70*/  IMAD.MOV.U32 R68, RZ, RZ, R73 ;  /* 0x000000ffff447224 */ /* 0x000fe200078e0049 */
[----:B------:R-:W-:Y:S01]  /*cc80*/  MOV R49, R48 ;  /* 0x0000003000317202 */ /* 0x000fe20000000f00 */
[----:B------:R-:W-:Y:S02]  /*cc90*/  IMAD.MOV.U32 R72, RZ, RZ, R75 ;  /* 0x000000ffff487224 */ /* 0x000fe400078e004b */
[----:B------:R-:W-:Y:S02]  /*cca0*/  IMAD.MOV.U32 R17, RZ, RZ, R16 ;  /* 0x000000ffff117224 */ /* 0x000fe400078e0010 */
.L_x_42855:
[----:B------:R-:W-:Y:S05]  /*ccb0*/  BSYNC B1 ;  /* 0x0000000000017941 */ /* 0x000fea0003800000 */
.L_x_42853:
        /* <DEDUP_REMOVED lines=11> */
.L_x_42857:
[----:B------:R-:W-:Y:S01]  /*cd70*/  MOV R73, R68 ;  /* 0x0000004400497202 */ /* 0x000fe20000000f00 */
[----:B------:R-:W-:Y:S01]  /*cd80*/  IMAD.MOV.U32 R75, RZ, RZ, R72 ;  /* 0x000000ffff4b7224 */ /* 0x000fe200078e0048 */
[----:B------:R-:W-:Y:S01]  /*cd90*/  MOV R16, R23 ;  /* 0x0000001700107202 */ /* 0x000fe20000000f00 */
[----:B------:R-:W-:Y:S02]  /*cda0*/  IMAD.MOV.U32 R48, RZ, RZ, R55 ;  /* 0x000000ffff307224 */ /* 0x000fe400078e0037 */
.L_x_42858:
[----:B------:R-:W-:Y:S05]  /*cdb0*/  BSYNC B1 ;  /* 0x0000000000017941 */ /* 0x000fea0003800000 */
.L_x_42856:
        /* <DEDUP_REMOVED lines=11> */
.L_x_42860:
[----:B------:R-:W-:Y:S01]  /*ce70*/  IMAD.MOV.U32 R68, RZ, RZ, R73 ;  /* 0x000000ffff447224 */ /* 0x000fe200078e0049 */
[----:B------:R-:W-:Y:S01]  /*ce80*/  MOV R72, R75 ;  /* 0x0000004b00487202 */ /* 0x000fe20000000f00 */
[----:B------:R-:W-:Y:S02]  /*ce90*/  IMAD.MOV.U32 R55, RZ, RZ, R54 ;  /* 0x000000ffff377224 */ /* 0x000fe400078e0036 */
[----:B------:R-:W-:Y:S02]  /*cea0*/  IMAD.MOV.U32 R23, RZ, RZ, R22 ;  /* 0x000000ffff177224 */ /* 0x000fe400078e0016 */
.L_x_42861:
[----:B------:R-:W-:Y:S05]  /*ceb0*/  BSYNC B1 ;  /* 0x0000000000017941 */ /* 0x000fea0003800000 */
.L_x_42859:
        /* <DEDUP_REMOVED lines=11> */
.L_x_42863:
[----:B------:R-:W-:Y:S01]  /*cf70*/  IMAD.MOV.U32 R73, RZ, RZ, R68 ;  /* 0x000000ffff497224 */ /* 0x000fe200078e0044 */
[----:B------:R-:W-:Y:S01]  /*cf80*/  MOV R54, R53 ;  /* 0x0000003500367202 */ /* 0x000fe20000000f00 */
[----:B------:R-:W-:Y:S02]  /*cf90*/  IMAD.MOV.U32 R75, RZ, RZ, R72 ;  /* 0x000000ffff4b7224 */ /* 0x000fe400078e0048 */
[----:B------:R-:W-:Y:S02]  /*cfa0*/  IMAD.MOV.U32 R22, RZ, RZ, R21 ;  /* 0x000000ffff167224 */ /* 0x000fe400078e0015 */
.L_x_42864:
[----:B------:R-:W-:Y:S05]  /*cfb0*/  BSYNC B1 ;  /* 0x0000000000017941 */ /* 0x000fea0003800000 */
.L_x_42862:
        /* <DEDUP_REMOVED lines=11> */
.L_x_42866:
[----:B------:R-:W-:Y:S01]  /*d070*/  MOV R68, R73 ;  /* 0x0000004900447202 */ /* 0x000fe20000000f00 */
[----:B------:R-:W-:Y:S01]  /*d080*/  IMAD.MOV.U32 R72, RZ, RZ, R75 ;  /* 0x000000ffff487224 */ /* 0x000fe200078e004b */
[----:B------:R-:W-:Y:S01]  /*d090*/  MOV R21, R20 ;  /* 0x0000001400157202 */ /* 0x000fe20000000f00 */
[----:B------:R-:W-:Y:S02]  /*d0a0*/  IMAD.MOV.U32 R53, RZ, RZ, R52 ;  /* 0x000000ffff357224 */ /* 0x000fe400078e0034 */
.L_x_42867:
[----:B------:R-:W-:Y:S05]  /*d0b0*/  BSYNC B1 ;  /* 0x0000000000017941 */ /* 0x000fea0003800000 */
.L_x_42865:
        /* <DEDUP_REMOVED lines=11> */
.L_x_42869:
[----:B------:R-:W-:Y:S01]  /*d170*/  IMAD.MOV.U32 R73, RZ, RZ, R68 ;  /* 0x000000ffff497224 */ /* 0x000fe200078e0044 */
[----:B------:R-:W-:Y:S01]  /*d180*/  MOV R75, R72 ;  /* 0x00000048004b7202 */ /* 0x000fe20000000f00 */
[----:B------:R-:W-:Y:S02]  /*d190*/  IMAD.MOV.U32 R52, RZ, RZ, R59 ;  /* 0x000000ffff347224 */ /* 0x000fe400078e003b */
[----:B------:R-:W-:Y:S02]  /*d1a0*/  IMAD.MOV.U32 R20, RZ, RZ, R27 ;  /* 0x000000ffff147224 */ /* 0x000fe400078e001b */
.L_x_42870:
[----:B------:R-:W-:Y:S05]  /*d1b0*/  BSYNC B1 ;  /* 0x0000000000017941 */ /* 0x000fea0003800000 */
.L_x_42868:
        /* <DEDUP_REMOVED lines=11> */
.L_x_42872:
[----:B------:R-:W-:Y:S01]  /*d270*/  IMAD.MOV.U32 R68, RZ, RZ, R73 ;  /* 0x000000ffff447224 */ /* 0x000fe200078e0049 */
[----:B------:R-:W-:Y:S01]  /*d280*/  MOV R59, R58 ;  /* 0x0000003a003b7202 */ /* 0x000fe20000000f00 */
[----:B------:R-:W-:Y:S02]  /*d290*/  IMAD.MOV.U32 R72, RZ, RZ, R75 ;  /* 0x000000ffff487224 */ /* 0x000fe400078e004b */
[----:B------:R-:W-:Y:S02]  /*d2a0*/  IMAD.MOV.U32 R27, RZ, RZ, R26 ;  /* 0x000000ffff1b7224 */ /* 0x000fe400078e001a */
.L_x_42873:
[----:B------:R-:W-:Y:S05]  /*d2b0*/  BSYNC B1 ;  /* 0x0000000000017941 */ /* 0x000fea0003800000 */
.L_x_42871:
        /* <DEDUP_REMOVED lines=11> */
.L_x_42875:
[----:B------:R-:W-:Y:S01]  /*d370*/  MOV R73, R68 ;  /* 0x0000004400497202 */ /* 0x000fe20000000f00 */
[----:B------:R-:W-:Y:S01]  /*d380*/  IMAD.MOV.U32 R75, RZ, RZ, R72 ;  /* 0x000000ffff4b7224 */ /* 0x000fe200078e0048 */
[----:B------:R-:W-:Y:S01]  /*d390*/  MOV R26, R25 ;  /* 0x00000019001a7202 */ /* 0x000fe20000000f00 */
[----:B------:R-:W-:Y:S02]  /*d3a0*/  IMAD.MOV.U32 R58, RZ, RZ, R57 ;  /* 0x000000ffff3a7224 */ /* 0x000fe400078e0039 */
.L_x_42876:
[----:B------:R-:W-:Y:S05]  /*d3b0*/  BSYNC B1 ;  /* 0x0000000000017941 */ /* 0x000fea0003800000 */
.L_x_42874:
        /* <DEDUP_REMOVED lines=11> */
.L_x_42878:
[----:B------:R-:W-:Y:S01]  /*d470*/  IMAD.MOV.U32 R68, RZ, RZ, R73 ;  /* 0x000000ffff447224 */ /* 0x000fe200078e0049 */
[----:B------:R-:W-:Y:S01]  /*d480*/  MOV R72, R75 ;  /* 0x0000004b00487202 */ /* 0x000fe20000000f00 */
[----:B------:R-:W-:Y:S02]  /*d490*/  IMAD.MOV.U32 R57, RZ, RZ, R56 ;  /* 0x000000ffff397224 */ /* 0x000fe400078e0038 */
[----:B------:R-:W-:Y:S02]  /*d4a0*/  IMAD.MOV.U32 R25, RZ, RZ, R24 ;  /* 0x000000ffff197224 */ /* 0x000fe400078e0018 */
.L_x_42879:
[----:B------:R-:W-:Y:S05]  /*d4b0*/  BSYNC B1 ;  /* 0x0000000000017941 */ /* 0x000fea0003800000 */
.L_x_42877:
        /* <DEDUP_REMOVED lines=11> */
.L_x_42881:
[----:B------:R-:W-:Y:S01]  /*d570*/  IMAD.MOV.U32 R73, RZ, RZ, R68 ;  /* 0x000000ffff497224 */ /* 0x000fe200078e0044 */
[----:B------:R-:W-:Y:S01]  /*d580*/  MOV R56, R63 ;  /* 0x0000003f00387202 */ /* 0x000fe20000000f00 */
[----:B------:R-:W-:Y:S02]  /*d590*/  IMAD.MOV.U32 R75, RZ, RZ, R72 ;  /* 0x000000ffff4b7224 */ /* 0x000fe400078e0048 */
[----:B------:R-:W-:Y:S02]  /*d5a0*/  IMAD.MOV.U32 R24, RZ, RZ, R31 ;  /* 0x000000ffff187224 */ /* 0x000fe400078e001f */
.L_x_42882:
[----:B------:R-:W-:Y:S05]  /*d5b0*/  BSYNC B1 ;  /* 0x0000000000017941 */ /* 0x000fea0003800000 */
.L_x_42880:
        /* <DEDUP_REMOVED lines=11> */
.L_x_42884:
[----:B------:R-:W-:Y:S01]  /*d670*/  MOV R68, R73 ;  /* 0x0000004900447202 */ /* 0x000fe20000000f00 */
[----:B------:R-:W-:Y:S01]  /*d680*/  IMAD.MOV.U32 R72, RZ, RZ, R75 ;  /* 0x000000ffff487224 */ /* 0x000fe200078e004b */
[----:B------:R-:W-:Y:S01]  /*d690*/  MOV R31, R30 ;  /* 0x0000001e001f7202 */ /* 0x000fe20000000f00 */
[----:B------:R-:W-:Y:S02]  /*d6a0*/  IMAD.MOV.U32 R63, RZ, RZ, R62 ;  /* 0x000000ffff3f7224 */ /* 0x000fe400078e003e */
.L_x_42885:
[----:B------:R-:W-:Y:S05]  /*d6b0*/  BSYNC B1 ;  /* 0x0000000000017941 */ /* 0x000fea0003800000 */
.L_x_42883:
        /* <DEDUP_REMOVED lines=11> */
.L_x_42887:
[----:B------:R-:W-:Y:S01]  /*d770*/  IMAD.MOV.U32 R73, RZ, RZ, R68 ;  /* 0x000000ffff497224 */ /* 0x000fe200078e0044 */
[----:B------:R-:W-:Y:S01]  /*d780*/  MOV R75, R72 ;  /* 0x00000048004b7202 */ /* 0x000fe20000000f00 */
[----:B------:R-:W-:Y:S02]  /*d790*/  IMAD.MOV.U32 R62, RZ, RZ, R61 ;  /* 0x000000ffff3e7224 */ /* 0x000fe400078e003d */
[----:B------:R-:W-:Y:S02]  /*d7a0*/  IMAD.MOV.U32 R30, RZ, RZ, R29 ;  /* 0x000000ffff1e7224 */ /* 0x000fe400078e001d */
.L_x_42888:
[----:B------:R-:W-:Y:S05]  /*d7b0*/  BSYNC B1 ;  /* 0x0000000000017941 */ /* 0x000fea0003800000 */
.L_x_42886:
        /* <DEDUP_REMOVED lines=11> */
.L_x_42890:
[----:B------:R-:W-:Y:S01]  /*d870*/  IMAD.MOV.U32 R68, RZ, RZ, R73 ;  /* 0x000000ffff447224 */ /* 0x000fe200078e0049 */
[----:B------:R-:W-:Y:S01]  /*d880*/  MOV R61, R60 ;  /* 0x0000003c003d7202 */ /* 0x000fe20000000f00 */
[----:B------:R-:W-:Y:S02]  /*d890*/  IMAD.MOV.U32 R72, RZ, RZ, R75 ;  /* 0x000000ffff487224 */ /* 0x000fe400078e004b */
[----:B------:R-:W-:Y:S02]  /*d8a0*/  IMAD.MOV.U32 R29, RZ, RZ, R28 ;  /* 0x000000ffff1d7224 */ /* 0x000fe400078e001c */
.L_x_42891:
[----:B------:R-:W-:Y:S05]  /*d8b0*/  BSYNC B1 ;  /* 0x0000000000017941 */ /* 0x000fea0003800000 */
.L_x_42889:
        /* <DEDUP_REMOVED lines=11> */
.L_x_42893:
[----:B------:R-:W-:Y:S01]  /*d970*/  MOV R73, R68 ;  /* 0x0000004400497202 */ /* 0x000fe20000000f00 */
[----:B------:R-:W-:Y:S01]  /*d980*/  IMAD.MOV.U32 R75, RZ, RZ, R72 ;  /* 0x000000ffff4b7224 */ /* 0x000fe200078e0048 */
[----:B------:R-:W-:Y:S01]  /*d990*/  MOV R28, R35 ;  /* 0x00000023001c7202 */ /* 0x000fe20000000f00 */
[----:B------:R-:W-:Y:S02]  /*d9a0*/  IMAD.MOV.U32 R60, RZ, RZ, R67 ;  /* 0x000000ffff3c7224 */ /* 0x000fe400078e0043 */
.L_x_42894:
[----:B------:R-:W-:Y:S05]  /*d9b0*/  BSYNC B1 ;  /* 0x0000000000017941 */ /* 0x000fea0003800000 */
.L_x_42892:
        /* <DEDUP_REMOVED lines=11> */
.L_x_42896:
[----:B------:R-:W-:Y:S01]  /*da70*/  IMAD.MOV.U32 R68, RZ, RZ, R73 ;  /* 0x000000ffff447224 */ /* 0x000fe200078e0049 */
[----:B------:R-:W-:Y:S01]  /*da80*/  MOV R72, R75 ;  /* 0x0000004b00487202 */ /* 0x000fe20000000f00 */
[----:B------:R-:W-:Y:S02]  /*da90*/  IMAD.MOV.U32 R67, RZ, RZ, R66 ;  /* 0x000000ffff437224 */ /* 0x000fe400078e0042 */
[----:B------:R-:W-:Y:S02]  /*daa0*/  IMAD.MOV.U32 R35, RZ, RZ, R34 ;  /* 0x000000ffff237224 */ /* 0x000fe400078e0022 */
.L_x_42897:
[----:B------:R-:W-:Y:S05]  /*dab0*/  BSYNC B1 ;  /* 0x0000000000017941 */ /* 0x000fea0003800000 */
.L_x_42895:
        /* <DEDUP_REMOVED lines=11> */
.L_x_42899:
[----:B------:R-:W-:Y:S01]  /*db70*/  IMAD.MOV.U32 R73, RZ, RZ, R68 ;  /* 0x000000ffff497224 */ /* 0x000fe200078e0044 */
[----:B------:R-:W-:Y:S01]  /*db80*/  MOV R66, R65 ;  /* 0x0000004100427202 */ /* 0x000fe20000000f00 */
[----:B------:R-:W-:Y:S02]  /*db90*/  IMAD.MOV.U32 R75, RZ, RZ, R72 ;  /* 0x000000ffff4b7224 */ /* 0x000fe400078e0048 */
[----:B------:R-:W-:Y:S02]  /*dba0*/  IMAD.MOV.U32 R34, RZ, RZ, R33 ;  /* 0x000000ffff227224 */ /* 0x000fe400078e0021 */
.L_x_42900:
[----:B------:R-:W-:Y:S05]  /*dbb0*/  BSYNC B1 ;  /* 0x0000000000017941 */ /* 0x000fea0003800000 */
.L_x_42898:
        /* <DEDUP_REMOVED lines=11> */
.L_x_42902:
[----:B------:R-:W-:Y:S01]  /*dc70*/  MOV R65, R64 ;  /* 0x0000004000417202 */ /* 0x000fe20000000f00 */
[----:B------:R-:W-:Y:S01]  /*dc80*/  IMAD.MOV.U32 R33, RZ, RZ, R32 ;  /* 0x000000ffff217224 */ /* 0x000fe200078e0020 */
[----:B------:R-:W-:Y:S01]  /*dc90*/  MOV R64, R73 ;  /* 0x0000004900407202 */ /* 0x000fe20000000f00 */
[----:B------:R-:W-:Y:S02]  /*dca0*/  IMAD.MOV.U32 R68, RZ, RZ, R73 ;  /* 0x000000ffff447224 */ /* 0x000fe400078e0049 */
[--C-:B------:R-:W-:Y:S02]  /*dcb0*/  IMAD.MOV.U32 R72, RZ, RZ, R75.reuse ;  /* 0x000000ffff487224 */ /* 0x100fe400078e004b */
[----:B------:R-:W-:Y:S02]  /*dcc0*/  IMAD.MOV.U32 R32, RZ, RZ, R75 ;  /* 0x000000ffff207224 */ /* 0x000fe400078e004b */
.L_x_42903:
[----:B------:R-:W-:Y:S05]  /*dcd0*/  BSYNC B1 ;  /* 0x0000000000017941 */ /* 0x000fea0003800000 */
.L_x_42901:
[----:B------:R-:W-:Y:S01]  /*dce0*/  IADD3 R0, R0, 0x4, RZ ;  /* 0x0000000400007810 */ /* 0x000fe20007ffe0ff */
[----:B------:R-:W-:Y:S01]  /*dcf0*/  @!P1 CALL.REL.NOINC `(.L_x_42904) ;  /* 0x0000001000009944 */ /* 0x000fe20003c00000 */
[----:B------:R-:W-:Y:S05]  /*dd00*/  BRA `(.L_x_42905) ;  /* 0xffffe02000007947 */ /* 0x000fea000383ffff */
.L_x_42904:
[----:B------:R-:W-:Y:S01]  /*dd10*/  FADD.FTZ R2, R2, R69 ;  /* 0x0000004502027221 */ /* 0x000fe20000010000 */
[----:B------:R-:W-:Y:S01]  /*dd20*/  MOV R3, R71 ;  /* 0x0000004700037202 */ /* 0x000fe20000000f00 */
[----:B------:R-:W-:-:S02]  /*dd30*/  IMAD.MOV.U32 R64, RZ, RZ, R68 ;  /* 0x000000ffff407224 */ /* 0x000fc400078e0044 */
[----:B------:R-:W-:Y:S02]  /*dd40*/  IMAD.MOV.U32 R32, RZ, RZ, R72 ;  /* 0x000000ffff207224 */ /* 0x000fe400078e0048 */
.L_x_42810:
[----:B------:R-:W-:Y:S05]  /*dd50*/  BSYNC B0 ;  /* 0x0000000000007941 */ /* 0x000fea0003800000 */
.L_x_42809:
        /* <DEDUP_REMOVED lines=24> */
.L_x_42907:
[----:B------:R-:W-:Y:S05]  /*dee0*/  BSYNC B0 ;  /* 0x0000000000007941 */ /* 0x000fea0003800000 */
.L_x_42906:
[----:B------:R-:W-:Y:S06]  /*def0*/  BAR.SYNC.DEFER_BLOCKING 0x0 ;  /* 0x0000000000007b1d */ /* 0x000fec0000010000 */
[----:B------:R-:W-:Y:S05]  /*df00*/  @P1 EXIT ;  /* 0x000000000000194d */ /* 0x000fea0003800000 */
[----:B------:R-:W2:Y:S01]  /*df10*/  S2R R70, SR_CTAID.X ;  /* 0x0000000000467919 */ /* 0x000ea20000002500 */
[----:B-1----:R-:W-:Y:S01]  /*df20*/  IMAD.MOV.U32 R74, RZ, RZ, c[0x0][0x180] ;  /* 0x00006000ff4a7624 */ /* 0x002fe200078e00ff */
[----:B------:R-:W1:Y:S01]  /*df30*/  MUFU.LG2 R2, R2 ;  /* 0x0000000200027308 */ /* 0x000e620000000c00 */
[----:B------:R-:W-:-:S03]  /*df40*/  IMAD.MOV.U32 R73, RZ, RZ, 0x4 ;  /* 0x00000004ff497424 */ /* 0x000fc600078e00ff */
[----:B------:R-:W-:Y:S01]  /*df50*/  ISETP.GE.AND P0, PT, R74, 0x1, PT ;  /* 0x000000014a00780c */ /* 0x000fe20003f06270 */
[C---:B--2---:R-:W-:Y:S02]  /*df60*/  IMAD R0, R70.reuse, c[0x0][0x180], RZ ;  /* 0x0000600046007a24 */ /* 0x044fe400078e02ff */
[----:B------:R-:W-:-:S03]  /*df70*/  IMAD.WIDE R70, R70, R73, c[0x0][0x168] ;  /* 0x00005a0046467625 */ /* 0x000fc600078e0249 */
[----:B------:R-:W-:-:S05]  /*df80*/  SHF.L.U32 R0, R0, 0x1, RZ ;  /* 0x0000000100007819 */ /* 0x000fca00000006ff */
[----:B0-----:R-:W-:-:S04]  /*df90*/  IMAD.WIDE R68, R0, R73, c[0x0][0x170] ;  /* 0x00005c0000447625 */ /* 0x001fc800078e0249 */
        /* <DEDUP_REMOVED lines=14> */
.L_x_42908:
        /* <DEDUP_REMOVED lines=14> */
.L_x_42909:
        /* <DEDUP_REMOVED lines=24> */
.L_x_42910:
        /* <DEDUP_REMOVED lines=13> */
.L_x_42911:
        /* <DEDUP_REMOVED lines=13> */
.L_x_42912:
        /* <DEDUP_REMOVED lines=13> */
.L_x_42913:
        /* <DEDUP_REMOVED lines=13> */
.L_x_42914:
        /* <DEDUP_REMOVED lines=13> */
.L_x_42915:
        /* <DEDUP_REMOVED lines=19> */
.L_x_42916:
        /* <DEDUP_REMOVED lines=14> */
.L_x_42917:
        /* <DEDUP_REMOVED lines=13> */
.L_x_42918:
        /* <DEDUP_REMOVED lines=13> */
.L_x_42919:
        /* <DEDUP_REMOVED lines=13> */
.L_x_42920:
        /* <DEDUP_REMOVED lines=13> */
.L_x_42921:
        /* <DEDUP_REMOVED lines=13> */
.L_x_42922:
[----:B------:R-:W-:Y:S05]  /*ed10*/  @!P5 BRA `(.L_x_42923) ;  /* 0x000000600000d947 */ /* 0x000fea0003800000 */
[----:B------:R-:W2:Y:S01]  /*ed20*/  LDG.E.CONSTANT R0, [R70.64] ;  /* 0x0000000446007981 */ /* 0x000ea2000c1e9900 */
[----:B0-----:R-:W-:-:S03]  /*ed30*/  FADD.FTZ R5, R6, -R3 ;  /* 0x8000000306057221 */ /* 0x001fc60000010000 */
[----:B------:R0:W-:Y:S01]  /*ed40*/  STG.E [R68.64+0x78], R38 ;  /* 0x0000782644007986 */ /* 0x0001e2000c101904 */
[----:B------:R-:W-:-:S04]  /*ed50*/  FFMA.FTZ R5, R2, -0.69314718246459960938, R5 ;  /* 0xbf31721802057823 */ /* 0x000fc80000010005 */
[----:B--2---:R-:W-:-:S05]  /*ed60*/  FADD.FTZ R5, R0, R5 ;  /* 0x0000000500057221 */ /* 0x004fca0000010000 */
[----:B------:R0:W-:Y:S02]  /*ed70*/  STG.E [R72.64+0x78], R5 ;  /* 0x0000780548007986 */ /* 0x0001e4000c101904 */
.L_x_42923:
        /* <DEDUP_REMOVED lines=8> */
.L_x_42924:
        /* <DEDUP_REMOVED lines=16> */
.L_x_74499:


//--------------------- .text._ZN17fastertransformer38beam_online_softmax_topk_stage1_kernelIfLi1ELi32ELi64EEEvPKT_S3_PKbPfiiPKi --------------------------
	.section	.text._ZN17fastertransformer38beam_online_softmax_topk_stage1_kernelIfLi1ELi32ELi64EEEvPKT_S3_PKbPfiiPKi,"ax",@progbits
	.sectioninfo	@"SHI_REGISTERS=137"
	.align	128
        .global         _ZN17fastertransformer38beam_online_softmax_topk_stage1_kernelIfLi1ELi32ELi64EEEvPKT_S3_PKbPfiiPKi
        .type           _ZN17fastertransformer38beam_online_softmax_topk_stage1_kernelIfLi1ELi32ELi64EEEvPKT_S3_PKbPfiiPKi,@function
        .size           _ZN17fastertransformer38beam_online_softmax_topk_stage1_kernelIfLi1ELi32ELi64EEEvPKT_S3_PKbPfiiPKi,(.L_x_74500 - _ZN17fastertransformer38beam_online_softmax_topk_stage1_kernelIfLi1ELi32ELi64EEEvPKT_S3_PKbPfiiPKi)
        .other          _ZN17fastertransformer38beam_online_softmax_topk_stage1_kernelIfLi1ELi32ELi64EEEvPKT_S3_PKbPfiiPKi,@"STO_CUDA_ENTRY STV_DEFAULT"
_ZN17fastertransformer38beam_online_softmax_topk_stage1_kernelIfLi1ELi32ELi64EEEvPKT_S3_PKbPfiiPKi:
.text._ZN17fastertransformer38beam_online_softmax_topk_stage1_kernelIfLi1ELi32ELi64EEEvPKT_S3_PKbPfiiPKi:
        /* <DEDUP_REMOVED lines=33> */
[----:B------:R-:W-:Y:S01]  /*0210*/  IMAD.MOV.U32 R85, RZ, RZ, -0x800001 ;  /* 0xff7fffffff557424 */ /* 0x000fe200078e00ff */
[----:B-1----:R-:W-:Y:S01]  /*0220*/  IADD3 R4, R6, 0xffffffe, RZ ;  /* 0x0ffffffe06047810 */ /* 0x002fe20007ffe0ff */
[----:B------:R-:W-:-:S02]  /*0230*/  IMAD.MOV.U32 R87, RZ, RZ, -0x800001 ;  /* 0xff7fffffff577424 */ /* 0x000fc400078e00ff */
[----:B------:R-:W-:Y:S01]  /*0240*/  IMAD.MOV.U32 R86, RZ, RZ, -0x800001 ;  /* 0xff7fffffff567424 */ /* 0x000fe200078e00ff */
[----:B------:R1:W3:Y:S01]  /*0250*/  F2I.FTZ.U32.TRUNC.NTZ R5, R4 ;  /* 0x0000000400057305 */ /* 0x0002e2000021f000 */
[----:B------:R-:W-:Y:S02]  /*0260*/  IMAD.MOV.U32 R89, RZ, RZ, -0x800001 ;  /* 0xff7fffffff597424 */ /* 0x000fe400078e00ff */
[----:B------:R-:W-:Y:S02]  /*0270*/  IMAD.MOV.U32 R88, RZ, RZ, -0x800001 ;  /* 0xff7fffffff587424 */ /* 0x000fe400078e00ff */
[----:B------:R-:W-:Y:S02]  /*0280*/  IMAD.MOV.U32 R90, RZ, RZ, -0x800001 ;  /* 0xff7fffffff5a7424 */ /* 0x000fe400078e00ff */
[----:B------:R-:W-:Y:S02]  /*0290*/  IMAD.MOV.U32 R93, RZ, RZ, -0x800001 ;  /* 0xff7fffffff5d7424 */ /* 0x000fe400078e00ff */
[----:B-1----:R-:W-:-:S02]  /*02a0*/  IMAD.MOV.U32 R4, RZ, RZ, RZ ;  /* 0x000000ffff047224 */ /* 0x002fc400078e00ff */
[----:B------:R-:W-:Y:S02]  /*02b0*/  IMAD.MOV.U32 R92, RZ, RZ, -0x800001 ;  /* 0xff7fffffff5c7424 */ /* 0x000fe400078e00ff */
[----:B------:R-:W-:Y:S02]  /*02c0*/  IMAD.MOV.U32 R95, RZ, RZ, -0x800001 ;  /* 0xff7fffffff5f7424 */ /* 0x000fe400078e00ff */
[----:B------:R-:W-:Y:S02]  /*02d0*/  IMAD.MOV.U32 R97, RZ, RZ, -0x800001 ;  /* 0xff7fffffff617424 */ /* 0x000fe400078e00ff */
[----:B---3--:R-:W-:Y:S02]  /*02e0*/  IMAD.MOV R7, RZ, RZ, -R5 ;  /* 0x000000ffff077224 */ /* 0x008fe400078e0a05 */
[----:B------:R-:W-:Y:S02]  /*02f0*/  IMAD.MOV.U32 R96, RZ, RZ, -0x800001 ;  /* 0xff7fffffff607424 */ /* 0x000fe400078e00ff */
[----:B------:R-:W-:-:S02]  /*0300*/  IMAD R7, R7, c[0x0][0x10], RZ ;  /* 0x0000040007077a24 */ /* 0x000fc400078e02ff */
[----:B------:R-:W-:Y:S02]  /*0310*/  IMAD.MOV.U32 R99, RZ, RZ, RZ ;  /* 0x000000ffff637224 */ /* 0x000fe400078e00ff */
[----:B------:R-:W-:Y:S02]  /*0320*/  IMAD.HI.U32 R5, R5, R7, R4 ;  /* 0x0000000705057227 */ /* 0x000fe400078e0004 */
[----:B------:R-:W1:Y:S02]  /*0330*/  S2R R4, SR_CTAID.Y ;  /* 0x0000000000047919 */ /* 0x000e640000002600 */
[----:B------:R-:W-:Y:S02]  /*0340*/  IMAD.MOV.U32 R98, RZ, RZ, -0x800001 ;  /* 0xff7fffffff627424 */ /* 0x000fe400078e00ff */
[----:B------:R-:W-:-:S05]  /*0350*/  IMAD.HI.U32 R5, R5, R0, RZ ;  /* 0x0000000005057227 */ /* 0x000fca00078e00ff */
[----:B0-----:R-:W-:-:S05]  /*0360*/  IADD3 R3, -R5, RZ, RZ ;  /* 0x000000ff05037210 */ /* 0x001fca0007ffe1ff */
[----:B------:R-:W-:Y:S02]  /*0370*/  IMAD R0, R3, c[0x0][0x10], R0 ;  /* 0x0000040003007a24 */ /* 0x000fe400078e0200 */
[----:B------:R-:W1:Y:S03]  /*0380*/  S2R R3, SR_TID.X ;  /* 0x0000000000037919 */ /* 0x000e660000002100 */
[----:B------:R-:W-:-:S13]  /*0390*/  ISETP.GE.U32.AND P0, PT, R0, c[0x0][0x10], PT ;  /* 0x0000040000007a0c */ /* 0x000fda0003f06070 */
[----:B------:R-:W-:Y:S02]  /*03a0*/  @P0 IADD3 R0, R0, -c[0x0][0x10], RZ ;  /* 0x8000040000000a10 */ /* 0x000fe40007ffe0ff */
[----:B------:R-:W-:Y:S02]  /*03b0*/  @P0 IADD3 R5, R5, 0x1, RZ ;  /* 0x0000000105050810 */ /* 0x000fe40007ffe0ff */
[----:B------:R-:W-:-:S13]  /*03c0*/  ISETP.GE.U32.AND P1, PT, R0, c[0x0][0x10], PT ;  /* 0x0000040000007a0c */ /* 0x000fda0003f26070 */
[----:B------:R-:W-:Y:S02]  /*03d0*/  @P1 IADD3 R5, R5, 0x1, RZ ;  /* 0x0000000105051810 */ /* 0x000fe40007ffe0ff */
[----:B------:R-:W-:-:S05]  /*03e0*/  @!P2 LOP3.LUT R5, RZ, c[0x0][0x10], RZ, 0x33, !PT ;  /* 0x00000400ff05aa12 */ /* 0x000fca00078e33ff */
[CC--:B-1----:R-:W-:Y:S02]  /*03f0*/  IMAD R0, R5.reuse, R4.reuse, R3 ;  /* 0x0000000405007224 */ /* 0x0c2fe400078e0203 */
[----:B------:R-:W-:Y:S02]  /*0400*/  IMAD R5, R5, R4, R5 ;  /* 0x0000000405057224 */ /* 0x000fe400078e0205 */
[----:B------:R-:W-:-:S03]  /*0410*/  IMAD.MOV.U32 R3, RZ, RZ, -0x800001 ;  /* 0xff7fffffff037424 */ /* 0x000fc600078e00ff */
[----:B------:R-:W-:Y:S02]  /*0420*/  IMNMX R5, R5, c[0x0][0x180], PT ;  /* 0x0000600005057a17 */ /* 0x000fe40003800200 */
        /* <DEDUP_REMOVED lines=55> */
[-C--:B------:R-:W-:Y:S02]  /*07a0*/  @!P1 IADD3 R4, R4, -R7.reuse, RZ ;  /* 0x8000000704049210 */ /* 0x080fe40007ffe0ff */
[----:B------:R-:W-:Y:S02]  /*07b0*/  @!P1 IADD3 R3, R3, 0x1, RZ ;  /* 0x0000000103039810 */ /* 0x000fe40007ffe0ff */
[----:B------:R-:W-:Y:S02]  /*07c0*/  ISETP.GE.U32.AND P0, PT, R4, R7, PT ;  /* 0x000000070400720c */ /* 0x000fe40003f06070 */
[----:B------:R-:W-:-:S11]  /*07d0*/  ISETP.NE.AND P1, PT, RZ, c[0x0][0x184], PT ;  /* 0x00006100ff007a0c */ /* 0x000fd60003f25270 */
[----:B------:R-:W-:-:S05]  /*07e0*/  @P0 IADD3 R3, R3, 0x1, RZ ;  /* 0x0000000103030810 */ /* 0x000fca0007ffe0ff */
[----:B------:R-:W-:Y:S01]  /*07f0*/  @!P2 IMAD.MOV R3, RZ, RZ, -R3 ;  /* 0x000000ffff03a224 */ /* 0x000fe200078e0a03 */
[----:B------:R-:W-:-:S05]  /*0800*/  @!P1 LOP3.LUT R3, RZ, c[0x0][0x184], RZ, 0x33, !PT ;  /* 0x00006100ff039a12 */ /* 0x000fca00078e33ff */
[----:B------:R-:W-:-:S05]  /*0810*/  IMAD.WIDE R6, R3, R6, c[0x0][0x188] ;  /* 0x0000620003067625 */ /* 0x000fca00078e0206 */
[----:B------:R0:W5:Y:S01]  /*0820*/  LDG.E.CONSTANT R11, [R6.64] ;  /* 0x00000006060b7981 */ /* 0x000162000c1e9900 */
[----:B------:R-:W-:Y:S01]  /*0830*/  HFMA2.MMA R99, -RZ, RZ, 0, 0 ;  /* 0x00000000ff637435 */ /* 0x000fe200000001ff */
        /* <DEDUP_REMOVED lines=34> */
.L_x_43025:
        /* <DEDUP_REMOVED lines=19> */
.L_x_42930:
[----:B------:R-:W-:Y:S01]  /*0b90*/  IMAD.MOV.U32 R3, RZ, RZ, R9 ;  /* 0x000000ffff037224 */ /* 0x000fe200078e0009 */
[----:B------:R-:W-:Y:S02]  /*0ba0*/  MOV R101, R0 ;  /* 0x0000000000657202 */ /* 0x000fe40000000f00 */
.L_x_42931:
[----:B------:R-:W-:Y:S05]  /*0bb0*/  BSYNC B2 ;  /* 0x0000000000027941 */ /* 0x000fea0003800000 */
.L_x_42929:
        /* <DEDUP_REMOVED lines=9> */
.L_x_42933:
[----:B------:R-:W-:Y:S01]  /*0c50*/  IMAD.MOV.U32 R4, RZ, RZ, R3 ;  /* 0x000000ffff047224 */ /* 0x000fe200078e0003 */
[----:B------:R-:W-:Y:S01]  /*0c60*/  MOV R3, R2 ;  /* 0x0000000200037202 */ /* 0x000fe20000000f00 */
[----:B------:R-:W-:Y:S02]  /*0c70*/  IMAD.MOV.U32 R6, RZ, RZ, R101 ;  /* 0x000000ffff067224 */ /* 0x000fe400078e0065 */
[----:B------:R-:W-:Y:S02]  /*0c80*/  IMAD.MOV.U32 R101, RZ, RZ, R100 ;  /* 0x000000ffff657224 */ /* 0x000fe400078e0064 */
.L_x_42934:
[----:B------:R-:W-:Y:S05]  /*0c90*/  BSYNC B2 ;  /* 0x0000000000027941 */ /* 0x000fea0003800000 */
.L_x_42932:
        /* <DEDUP_REMOVED lines=11> */
.L_x_42936:
[----:B------:R-:W-:Y:S02]  /*0d50*/  IMAD.MOV.U32 R7, RZ, RZ, R4 ;  /* 0x000000ffff077224 */ /* 0x000fe400078e0004 */
[----:B------:R-:W-:Y:S02]  /*0d60*/  IMAD.MOV.U32 R9, RZ, RZ, R6 ;  /* 0x000000ffff097224 */ /* 0x000fe400078e0006 */
[----:B------:R-:W-:Y:S02]  /*0d70*/  IMAD.MOV.U32 R2, RZ, RZ, R69 ;  /* 0x000000ffff027224 */ /* 0x000fe400078e0045 */
[----:B------:R-:W-:Y:S02]  /*0d80*/  IMAD.MOV.U32 R100, RZ, RZ, R103 ;  /* 0x000000ffff647224 */ /* 0x000fe400078e0067 */
.L_x_42937:
[----:B------:R-:W-:Y:S05]  /*0d90*/  BSYNC B2 ;  /* 0x0000000000027941 */ /* 0x000fea0003800000 */
.L_x_42935:
        /* <DEDUP_REMOVED lines=11> */
.L_x_42939:
[----:B------:R-:W-:Y:S01]  /*0e50*/  IMAD.MOV.U32 R4, RZ, RZ, R7 ;  /* 0x000000ffff047224 */ /* 0x000fe200078e0007 */
[----:B------:R-:W-:Y:S01]  /*0e60*/  MOV R6, R9 ;  /* 0x0000000900067202 */ /* 0x000fe20000000f00 */
[----:B------:R-:W-:Y:S02]  /*0e70*/  IMAD.MOV.U32 R69, RZ, RZ, R68 ;  /* 0x000000ffff457224 */ /* 0x000fe400078e0044 */
[----:B------:R-:W-:Y:S02]  /*0e80*/  IMAD.MOV.U32 R103, RZ, RZ, R102 ;  /* 0x000000ffff677224 */ /* 0x000fe400078e0066 */
.L_x_42940:
[----:B------:R-:W-:Y:S05]  /*0e90*/  BSYNC B2 ;  /* 0x0000000000027941 */ /* 0x000fea0003800000 */
.L_x_42938:
        /* <DEDUP_REMOVED lines=11> */
.L_x_42942:
[----:B------:R-:W-:Y:S01]  /*0f50*/  IMAD.MOV.U32 R7, RZ, RZ, R4 ;  /* 0x000000ffff077224 */ /* 0x000fe200078e0004 */
[----:B------:R-:W-:Y:S01]  /*0f60*/  MOV R102, R105 ;  /* 0x0000006900667202 */ /* 0x000fe20000000f00 */
[----:B------:R-:W-:Y:S02]  /*0f70*/  IMAD.MOV.U32 R9, RZ, RZ, R6 ;  /* 0x000000ffff097224 */ /* 0x000fe400078e0006 */
[----:B------:R-:W-:Y:S02]  /*0f80*/  IMAD.MOV.U32 R68, RZ, RZ, R71 ;  /* 0x000000ffff447224 */ /* 0x000fe400078e0047 */
.L_x_42943:
[----:B------:R-:W-:Y:S05]  /*0f90*/  BSYNC B2 ;  /* 0x0000000000027941 */ /* 0x000fea0003800000 */
.L_x_42941:
        /* <DEDUP_REMOVED lines=11> */
.L_x_42945:
[----:B------:R-:W-:Y:S01]  /*1050*/  MOV R4, R7 ;  /* 0x0000000700047202 */ /* 0x000fe20000000f00 */
[----:B------:R-:W-:Y:S02]  /*1060*/  IMAD.MOV.U32 R6, RZ, RZ, R9 ;  /* 0x000000ffff067224 */ /* 0x000fe400078e0009 */
[----:B------:R-:W-:Y:S02]  /*1070*/  IMAD.MOV.U32 R71, RZ, RZ, R70 ;  /* 0x000000ffff477224 */ /* 0x000fe400078e0046 */
[----:B------:R-:W-:Y:S02]  /*1080*/  IMAD.MOV.U32 R105, RZ, RZ, R104 ;  /* 0x000000ffff697224 */ /* 0x000fe400078e0068 */
.L_x_42946:
[----:B------:R-:W-:Y:S05]  /*1090*/  BSYNC B2 ;  /* 0x0000000000027941 */ /* 0x000fea0003800000 */
.L_x_42944:
        /* <DEDUP_REMOVED lines=11> */
.L_x_42948:
[----:B------:R-:W-:Y:S01]  /*1150*/  IMAD.MOV.U32 R7, RZ, RZ, R4 ;  /* 0x000000ffff077224 */ /* 0x000fe200078e0004 */
[----:B------:R-:W-:Y:S01]  /*1160*/  MOV R70, R73 ;  /* 0x0000004900467202 */ /* 0x000fe20000000f00 */
[----:B------:R-:W-:Y:S02]  /*1170*/  IMAD.MOV.U32 R9, RZ, RZ, R6 ;  /* 0x000000ffff097224 */ /* 0x000fe400078e0006 */
[----:B------:R-:W-:Y:S02]  /*1180*/  IMAD.MOV.U32 R104, RZ, RZ, R107 ;  /* 0x000000ffff687224 */ /* 0x000fe400078e006b */
.L_x_42949:
[----:B------:R-:W-:Y:S05]  /*1190*/  BSYNC B2 ;  /* 0x0000000000027941 */ /* 0x000fea0003800000 */
.L_x_42947:
        /* <DEDUP_REMOVED lines=11> */
.L_x_42951:
[----:B------:R-:W-:Y:S02]  /*1250*/  IMAD.MOV.U32 R4, RZ, RZ, R7 ;  /* 0x000000ffff047224 */ /* 0x000fe400078e0007 */
[----:B------:R-:W-:Y:S02]  /*1260*/  IMAD.MOV.U32 R6, RZ, RZ, R9 ;  /* 0x000000ffff067224 */ /* 0x000fe400078e0009 */
[----:B------:R-:W-:Y:S02]  /*1270*/  IMAD.MOV.U32 R73, RZ, RZ, R72 ;  /* 0x000000ffff497224 */ /* 0x000fe400078e0048 */
[----:B------:R-:W-:Y:S02]  /*1280*/  IMAD.MOV.U32 R107, RZ, RZ, R106 ;  /* 0x000000ffff6b7224 */ /* 0x000fe400078e006a */
.L_x_42952:
[----:B------:R-:W-:Y:S05]  /*1290*/  BSYNC B2 ;  /* 0x0000000000027941 */ /* 0x000fea0003800000 */
.L_x_42950:
        /* <DEDUP_REMOVED lines=11> */
.L_x_42954:
[----:B------:R-:W-:Y:S01]  /*1350*/  IMAD.MOV.U32 R7, RZ, RZ, R4 ;  /* 0x000000ffff077224 */ /* 0x000fe200078e0004 */
[----:B------:R-:W-:Y:S01]  /*1360*/  MOV R9, R6 ;  /* 0x0000000600097202 */ /* 0x000fe20000000f00 */
[----:B------:R-:W-:Y:S02]  /*1370*/  IMAD.MOV.U32 R72, RZ, RZ, R75 ;  /* 0x000000ffff487224 */ /* 0x000fe400078e004b */
[----:B------:R-:W-:Y:S02]  /*1380*/  IMAD.MOV.U32 R106, RZ, RZ, R109 ;  /* 0x000000ffff6a7224 */ /* 0x000fe400078e006d */
.L_x_42955:
[----:B------:R-:W-:Y:S05]  /*1390*/  BSYNC B2 ;  /* 0x0000000000027941 */ /* 0x000fea0003800000 */
.L_x_42953:
        /* <DEDUP_REMOVED lines=11> */
.L_x_42957:
[----:B------:R-:W-:Y:S01]  /*1450*/  IMAD.MOV.U32 R4, RZ, RZ, R7 ;  /* 0x000000ffff047224 */ /* 0x000fe200078e0007 */
[----:B------:R-:W-:Y:S01]  /*1460*/  MOV R109, R108 ;  /* 0x0000006c006d7202 */ /* 0x000fe20000000f00 */
[----:B------:R-:W-:Y:S02]  /*1470*/  IMAD.MOV.U32 R6, RZ, RZ, R9 ;  /* 0x000000ffff067224 */ /* 0x000fe400078e0009 */
[----:B------:R-:W-:Y:S02]  /*1480*/  IMAD.MOV.U32 R75, RZ, RZ, R74 ;  /* 0x000000ffff4b7224 */ /* 0x000fe400078e004a */
.L_x_42958:
[----:B------:R-:W-:Y:S05]  /*1490*/  BSYNC B2 ;  /* 0x0000000000027941 */ /* 0x000fea0003800000 */
.L_x_42956:
        /* <DEDUP_REMOVED lines=11> */
.L_x_42960:
[----:B------:R-:W-:Y:S01]  /*1550*/  MOV R7, R4 ;  /* 0x0000000400077202 */ /* 0x000fe20000000f00 */
[----:B------:R-:W-:Y:S02]  /*1560*/  IMAD.MOV.U32 R9, RZ, RZ, R6 ;  /* 0x000000ffff097224 */ /* 0x000fe400078e0006 */
[----:B------:R-:W-:Y:S02]  /*1570*/  IMAD.MOV.U32 R74, RZ, RZ, R77 ;  /* 0x000000ffff4a7224 */ /* 0x000fe400078e004d */
[----:B------:R-:W-:Y:S02]  /*1580*/  IMAD.MOV.U32 R108, RZ, RZ, R111 ;  /* 0x000000ffff6c7224 */ /* 0x000fe400078e006f */
.L_x_42961:
[----:B------:R-:W-:Y:S05]  /*1590*/  BSYNC B2 ;  /* 0x0000000000027941 */ /* 0x000fea0003800000 */
.L_x_42959:
        /* <DEDUP_REMOVED lines=11> */
.L_x_42963:
[----:B------:R-:W-:Y:S01]  /*1650*/  IMAD.MOV.U32 R4, RZ, RZ, R7 ;  /* 0x000000ffff047224 */ /* 0x000fe200078e0007 */
[----:B------:R-:W-:Y:S01]  /*1660*/  MOV R77, R76 ;  /* 0x0000004c004d7202 */ /* 0x000fe20000000f00 */
[----:B------:R-:W-:Y:S02]  /*1670*/  IMAD.MOV.U32 R6, RZ, RZ, R9 ;  /* 0x000000ffff067224 */ /* 0x000fe400078e0009 */
[----:B------:R-:W-:Y:S02]  /*1680*/  IMAD.MOV.U32 R111, RZ, RZ, R110 ;  /* 0x000000ffff6f7224 */ /* 0x000fe400078e006e */
.L_x_42964:
[----:B------:R-:W-:Y:S05]  /*1690*/  BSYNC B2 ;  /* 0x0000000000027941 */ /* 0x000fea0003800000 */
.L_x_42962:
        /* <DEDUP_REMOVED lines=11> */
.L_x_42966:
[----:B------:R-:W-:Y:S02]  /*1750*/  IMAD.MOV.U32 R7, RZ, RZ, R4 ;  /* 0x000000ffff077224 */ /* 0x000fe400078e0004 */
[----:B------:R-:W-:Y:S02]  /*1760*/  IMAD.MOV.U32 R9, RZ, RZ, R6 ;  /* 0x000000ffff097224 */ /* 0x000fe400078e0006 */
[----:B------:R-:W-:Y:S02]  /*1770*/  IMAD.MOV.U32 R76, RZ, RZ, R79 ;  /* 0x000000ffff4c7224 */ /* 0x000fe400078e004f */
[----:B------:R-:W-:Y:S02]  /*1780*/  IMAD.MOV.U32 R110, RZ, RZ, R113 ;  /* 0x000000ffff6e7224 */ /* 0x000fe400078e0071 */
.L_x_42967:
[----:B------:R-:W-:Y:S05]  /*1790*/  BSYNC B2 ;  /* 0x0000000000027941 */ /* 0x000fea0003800000 */
.L_x_42965:
        /* <DEDUP_REMOVED lines=11> */
.L_x_42969:
[----:B------:R-:W-:Y:S01]  /*1850*/  IMAD.MOV.U32 R4, RZ, RZ, R7 ;  /* 0x000000ffff047224 */ /* 0x000fe200078e0007 */
[----:B------:R-:W-:Y:S01]  /*1860*/  MOV R6, R9 ;  /* 0x0000000900067202 */ /* 0x000fe20000000f00 */
[----:B------:R-:W-:Y:S02]  /*1870*/  IMAD.MOV.U32 R79, RZ, RZ, R78 ;  /* 0x000000ffff4f7224 */ /* 0x000fe400078e004e */
[----:B------:R-:W-:Y:S02]  /*1880*/  IMAD.MOV.U32 R113, RZ, RZ, R112 ;  /* 0x000000ffff717224 */ /* 0x000fe400078e0070 */
.L_x_42970:
[----:B------:R-:W-:Y:S05]  /*1890*/  BSYNC B2 ;  /* 0x0000000000027941 */ /* 0x000fea0003800000 */
.L_x_42968:
        /* <DEDUP_REMOVED lines=11> */
.L_x_42972:
[----:B------:R-:W-:Y:S01]  /*1950*/  IMAD.MOV.U32 R7, RZ, RZ, R4 ;  /* 0x000000ffff077224 */ /* 0x000fe200078e0004 */
[----:B------:R-:W-:Y:S01]  /*1960*/  MOV R112, R115 ;  /* 0x0000007300707202 */ /* 0x000fe20000000f00 */
[----:B------:R-:W-:Y:S02]  /*1970*/  IMAD.MOV.U32 R9, RZ, RZ, R6 ;  /* 0x000000ffff097224 */ /* 0x000fe400078e0006 */
[----:B------:R-:W-:Y:S02]  /*1980*/  IMAD.MOV.U32 R78, RZ, RZ, R81 ;  /* 0x000000ffff4e7224 */ /* 0x000fe400078e0051 */
.L_x_42973:
[----:B------:R-:W-:Y:S05]  /*1990*/  BSYNC B2 ;  /* 0x0000000000027941 */ /* 0x000fea0003800000 */
.L_x_42971:
        /* <DEDUP_REMOVED lines=11> */
.L_x_42975:
[----:B------:R-:W-:Y:S01]  /*1a50*/  MOV R4, R7 ;  /* 0x0000000700047202 */ /* 0x000fe20000000f00 */
[----:B------:R-:W-:Y:S02]  /*1a60*/  IMAD.MOV.U32 R6, RZ, RZ, R9 ;  /* 0x000000ffff067224 */ /* 0x000fe400078e0009 */
[----:B------:R-:W-:Y:S02]  /*1a70*/  IMAD.MOV.U32 R81, RZ, RZ, R80 ;  /* 0x000000ffff517224 */ /* 0x000fe400078e0050 */
[----:B------:R-:W-:Y:S02]  /*1a80*/  IMAD.MOV.U32 R115, RZ, RZ, R114 ;  /* 0x000000ffff737224 */ /* 0x000fe400078e0072 */
.L_x_42976:
[----:B------:R-:W-:Y:S05]  /*1a90*/  BSYNC B2 ;  /* 0x0000000000027941 */ /* 0x000fea0003800000 */
.L_x_42974:
        /* <DEDUP_REMOVED lines=11> */
.L_x_42978:
[----:B------:R-:W-:Y:S01]  /*1b50*/  IMAD.MOV.U32 R7, RZ, RZ, R4 ;  /* 0x000000ffff077224 */ /* 0x000fe200078e0004 */
[----:B------:R-:W-:Y:S01]  /*1b60*/  MOV R80, R83 ;  /* 0x0000005300507202 */ /* 0x000fe20000000f00 */
[----:B------:R-:W-:Y:S02]  /*1b70*/  IMAD.MOV.U32 R9, RZ, RZ, R6 ;  /* 0x000000ffff097224 */ /* 0x000fe400078e0006 */
[----:B------:R-:W-:Y:S02]  /*1b80*/  IMAD.MOV.U32 R114, RZ, RZ, R117 ;  /* 0x000000ffff727224 */ /* 0x000fe400078e0075 */
.L_x_42979:
[----:B------:R-:W-:Y:S05]  /*1b90*/  BSYNC B2 ;  /* 0x0000000000027941 */ /* 0x000fea0003800000 */
.L_x_42977:
        /* <DEDUP_REMOVED lines=11> */
.L_x_42981:
[----:B------:R-:W-:Y:S02]  /*1c50*/  IMAD.MOV.U32 R4, RZ, RZ, R7 ;  /* 0x000000ffff047224 */ /* 0x000fe400078e0007 */
[----:B------:R-:W-:Y:S02]  /*1c60*/  IMAD.MOV.U32 R6, RZ, RZ, R9 ;  /* 0x000000ffff067224 */ /* 0x000fe400078e0009 */
[----:B------:R-:W-:Y:S02]  /*1c70*/  IMAD.MOV.U32 R83, RZ, RZ, R82 ;  /* 0x000000ffff537224 */ /* 0x000fe400078e0052 */
[----:B------:R-:W-:Y:S02]  /*1c80*/  IMAD.MOV.U32 R117, RZ, RZ, R116 ;  /* 0x000000ffff757224 */ /* 0x000fe400078e0074 */
.L_x_42982:
[----:B------:R-:W-:Y:S05]  /*1c90*/  BSYNC B2 ;  /* 0x0000000000027941 */ /* 0x000fea0003800000 */
.L_x_42980:
        /* <DEDUP_REMOVED lines=11> */
.L_x_42984:
[----:B------:R-:W-:Y:S01]  /*1d50*/  IMAD.MOV.U32 R7, RZ, RZ, R4 ;  /* 0x000000ffff077224 */ /* 0x000fe200078e0004 */
[----:B------:R-:W-:Y:S01]  /*1d60*/  MOV R9, R6 ;  /* 0x0000000600097202 */ /* 0x000fe20000000f00 */
[----:B------:R-:W-:Y:S02]  /*1d70*/  IMAD.MOV.U32 R82, RZ, RZ, R85 ;  /* 0x000000ffff527224 */ /* 0x000fe400078e0055 */
[----:B------:R-:W-:Y:S02]  /*1d80*/  IMAD.MOV.U32 R116, RZ, RZ, R119 ;  /* 0x000000ffff747224 */ /* 0x000fe400078e0077 */
.L_x_42985:
[----:B------:R-:W-:Y:S05]  /*1d90*/  BSYNC B2 ;  /* 0x0000000000027941 */ /* 0x000fea0003800000 */
.L_x_42983:
        /* <DEDUP_REMOVED lines=11> */
.L_x_42987:
[----:B------:R-:W-:Y:S01]  /*1e50*/  IMAD.MOV.U32 R4, RZ, RZ, R7 ;  /* 0x000000ffff047224 */ /* 0x000fe200078e0007 */
[----:B------:R-:W-:Y:S01]  /*1e60*/  MOV R6, R9 ;  /* 0x0000000900067202 */ /* 0x000fe20000000f00 */
[----:B------:R-:W-:Y:S02]  /*1e70*/  IMAD.MOV.U32 R85, RZ, RZ, R84 ;  /* 0x000000ffff557224 */ /* 0x000fe400078e0054 */
[----:B------:R-:W-:Y:S02]  /*1e80*/  IMAD.MOV.U32 R119, RZ, RZ, R118 ;  /* 0x000000ffff777224 */ /* 0x000fe400078e0076 */
.L_x_42988:
[----:B------:R-:W-:Y:S05]  /*1e90*/  BSYNC B2 ;  /* 0x0000000000027941 */ /* 0x000fea0003800000 */
.L_x_42986:
        /* <DEDUP_REMOVED lines=11> */
.L_x_42990:
[----:B------:R-:W-:Y:S01]  /*1f50*/  IMAD.MOV.U32 R7, RZ, RZ, R4 ;  /* 0x000000ffff077224 */ /* 0x000fe200078e0004 */
[----:B------:R-:W-:Y:S01]  /*1f60*/  MOV R9, R6 ;  /* 0x0000000600097202 */ /* 0x000fe20000000f00 */
[----:B------:R-:W-:Y:S02]  /*1f70*/  IMAD.MOV.U32 R84, RZ, RZ, R87 ;  /* 0x000000ffff547224 */ /* 0x000fe400078e0057 */
[----:B------:R-:W-:Y:S02]  /*1f80*/  IMAD.MOV.U32 R118, RZ, RZ, R121 ;  /* 0x000000ffff767224 */ /* 0x000fe400078e0079 */
.L_x_42991:
[----:B------:R-:W-:Y:S05]  /*1f90*/  BSYNC B2 ;  /* 0x0000000000027941 */ /* 0x000fea0003800000 */
.L_x_42989:
        /* <DEDUP_REMOVED lines=11> */
.L_x_42993:
[----:B------:R-:W-:Y:S01]  /*2050*/  IMAD.MOV.U32 R4, RZ, RZ, R7 ;  /* 0x000000ffff047224 */ /* 0x000fe200078e0007 */
[----:B------:R-:W-:Y:S01]  /*2060*/  MOV R6, R9 ;  /* 0x0000000900067202 */ /* 0x000fe20000000f00 */
[----:B------:R-:W-:Y:S02]  /*2070*/  IMAD.MOV.U32 R87, RZ, RZ, R86 ;  /* 0x000000ffff577224 */ /* 0x000fe400078e0056 */
[----:B------:R-:W-:Y:S02]  /*2080*/  IMAD.MOV.U32 R121, RZ, RZ, R120 ;  /* 0x000000ffff797224 */ /* 0x000fe400078e0078 */
.L_x_42994:
[----:B------:R-:W-:Y:S05]  /*2090*/  BSYNC B2 ;  /* 0x0000000000027941 */ /* 0x000fea0003800000 */
.L_x_42992:
        /* <DEDUP_REMOVED lines=11> */
.L_x_42996:
[----:B------:R-:W-:Y:S01]  /*2150*/  IMAD.MOV.U32 R7, RZ, RZ, R4 ;  /* 0x000000ffff077224 */ /* 0x000fe200078e0004 */
[----:B------:R-:W-:Y:S01]  /*2160*/  MOV R9, R6 ;  /* 0x0000000600097202 */ /* 0x000fe20000000f00 */
[----:B------:R-:W-:Y:S02]  /*2170*/  IMAD.MOV.U32 R86, RZ, RZ, R89 ;  /* 0x000000ffff567224 */ /* 0x000fe400078e0059 */
[----:B------:R-:W-:Y:S02]  /*2180*/  IMAD.MOV.U32 R120, RZ, RZ, R123 ;  /* 0x000000ffff787224 */ /* 0x000fe400078e007b */
.L_x_42997:
[----:B------:R-:W-:Y:S05]  /*2190*/  BSYNC B2 ;  /* 0x0000000000027941 */ /* 0x000fea0003800000 */
.L_x_42995:
        /* <DEDUP_REMOVED lines=11> */
.L_x_42999:
[----:B------:R-:W-:Y:S01]  /*2250*/  IMAD.MOV.U32 R4, RZ, RZ, R7 ;  /* 0x000000ffff047224 */ /* 0x000fe200078e0007 */
[----:B------:R-:W-:Y:S01]  /*2260*/  MOV R6, R9 ;  /* 0x0000000900067202 */ /* 0x000fe20000000f00 */
[----:B------:R-:W-:Y:S02]  /*2270*/  IMAD.MOV.U32 R89, RZ, RZ, R88 ;  /* 0x000000ffff597224 */ /* 0x000fe400078e0058 */
[----:B------:R-:W-:Y:S02]  /*2280*/  IMAD.MOV.U32 R123, RZ, RZ, R122 ;  /* 0x000000ffff7b7224 */ /* 0x000fe400078e007a */
.L_x_43000:
[----:B------:R-:W-:Y:S05]  /*2290*/  BSYNC B2 ;  /* 0x0000000000027941 */ /* 0x000fea0003800000 */
.L_x_42998:
        /* <DEDUP_REMOVED lines=11> */
.L_x_43002:
[----:B------:R-:W-:Y:S01]  /*2350*/  IMAD.MOV.U32 R7, RZ, RZ, R4 ;  /* 0x000000ffff077224 */ /* 0x000fe200078e0004 */
[----:B------:R-:W-:Y:S01]  /*2360*/  MOV R9, R6 ;  /* 0x0000000600097202 */ /* 0x000fe20000000f00 */
[----:B------:R-:W-:Y:S02]  /*2370*/  IMAD.MOV.U32 R88, RZ, RZ, R91 ;  /* 0x000000ffff587224 */ /* 0x000fe400078e005b */
[----:B------:R-:W-:Y:S02]  /*2380*/  IMAD.MOV.U32 R122, RZ, RZ, R125 ;  /* 0x000000ffff7a7224 */ /* 0x000fe400078e007d */
.L_x_43003:
[----:B------:R-:W-:Y:S05]  /*2390*/  BSYNC B2 ;  /* 0x0000000000027941 */ /* 0x000fea0003800000 */
.L_x_43001:
        /* <DEDUP_REMOVED lines=11> */
.L_x_43005:
[----:B------:R-:W-:Y:S01]  /*2450*/  IMAD.MOV.U32 R4, RZ, RZ, R7 ;  /* 0x000000ffff047224 */ /* 0x000fe200078e0007 */
[----:B------:R-:W-:Y:S01]  /*2460*/  MOV R6, R9 ;  /* 0x0000000900067202 */ /* 0x000fe20000000f00 */
[----:B------:R-:W-:Y:S02]  /*2470*/  IMAD.MOV.U32 R91, RZ, RZ, R90 ;  /* 0x000000ffff5b7224 */ /* 0x000fe400078e005a */
[----:B------:R-:W-:Y:S02]  /*2480*/  IMAD.MOV.U32 R125, RZ, RZ, R124 ;  /* 0x000000ffff7d7224 */ /* 0x000fe400078e007c */
.L_x_43006:
[----:B------:R-:W-:Y:S05]  /*2490*/  BSYNC B2 ;  /* 0x0000000000027941 */ /* 0x000fea0003800000 */
.L_x_43004:
        /* <DEDUP_REMOVED lines=11> */
.L_x_43008:
[----:B------:R-:W-:Y:S01]  /*2550*/  IMAD.MOV.U32 R7, RZ, RZ, R4 ;  /* 0x000000ffff077224 */ /* 0x000fe200078e0004 */
[----:B------:R-:W-:Y:S01]  /*2560*/  MOV R9, R6 ;  /* 0x0000000600097202 */ /* 0x000fe20000000f00 */
[----:B------:R-:W-:Y:S02]  /*2570*/  IMAD.MOV.U32 R90, RZ, RZ, R93 ;  /* 0x000000ffff5a7224 */ /* 0x000fe400078e005d */
[----:B------:R-:W-:Y:S02]  /*2580*/  IMAD.MOV.U32 R124, RZ, RZ, R127 ;  /* 0x000000ffff7c7224 */ /* 0x000fe400078e007f */
.L_x_43009:
[----:B------:R-:W-:Y:S05]  /*2590*/  BSYNC B2 ;  /* 0x0000000000027941 */ /* 0x000fea0003800000 */
.L_x_43007:
        /* <DEDUP_REMOVED lines=11> */
.L_x_43011:
[----:B------:R-:W-:Y:S01]  /*2650*/  IMAD.MOV.U32 R4, RZ, RZ, R7 ;  /* 0x000000ffff047224 */ /* 0x000fe200078e0007 */
[----:B------:R-:W-:Y:S01]  /*2660*/  MOV R6, R9 ;  /* 0x0000000900067202 */ /* 0x000fe20000000f00 */
[----:B------:R-:W-:Y:S02]  /*2670*/  IMAD.MOV.U32 R93, RZ, RZ, R92 ;  /* 0x000000ffff5d7224 */ /* 0x000fe400078e005c */
[----:B------:R-:W-:Y:S02]  /*2680*/  IMAD.MOV.U32 R127, RZ, RZ, R126 ;  /* 0x000000ffff7f7224 */ /* 0x000fe400078e007e */
.L_x_43012:
[----:B------:R-:W-:Y:S05]  /*2690*/  BSYNC B2 ;  /* 0x0000000000027941 */ /* 0x000fea0003800000 */
.L_x_43010:
        /* <DEDUP_REMOVED lines=11> */
.L_x_43014:
[----:B------:R-:W-:Y:S01]  /*2750*/  IMAD.MOV.U32 R7, RZ, RZ, R4 ;  /* 0x000000ffff077224 */ /* 0x000fe200078e0004 */
[----:B------:R-:W-:Y:S01]  /*2760*/  MOV R9, R6 ;  /* 0x0000000600097202 */ /* 0x000fe20000000f00 */
[----:B------:R-:W-:Y:S02]  /*2770*/  IMAD.MOV.U32 R92, RZ, RZ, R95 ;  /* 0x000000ffff5c7224 */ /* 0x000fe400078e005f */
[----:B------:R-:W-:Y:S02]  /*2780*/  IMAD.MOV.U32 R126, RZ, RZ, R129 ;  /* 0x000000ffff7e7224 */ /* 0x000fe400078e0081 */
.L_x_43015:
[----:B------:R-:W-:Y:S05]  /*2790*/  BSYNC B2 ;  /* 0x0000000000027941 */ /* 0x000fea0003800000 */
.L_x_43013:
        /* <DEDUP_REMOVED lines=11> */
.L_x_43017:
[----:B------:R-:W-:Y:S01]  /*2850*/  IMAD.MOV.U32 R4, RZ, RZ, R7 ;  /* 0x000000ffff047224 */ /* 0x000fe200078e0007 */
[----:B------:R-:W-:Y:S01]  /*2860*/  MOV R6, R9 ;  /* 0x0000000900067202 */ /* 0x000fe20000000f00 */
[----:B------:R-:W-:Y:S02]  /*2870*/  IMAD.MOV.U32 R95, RZ, RZ, R94 ;  /* 0x000000ffff5f7224 */ /* 0x000fe400078e005e */
[----:B------:R-:W-:Y:S02]  /*2880*/  IMAD.MOV.U32 R129, RZ, RZ, R128 ;  /* 0x000000ffff817224 */ /* 0x000fe400078e0080 */
.L_x_43018:
[----:B------:R-:W-:Y:S05]  /*2890*/  BSYNC B2 ;  /* 0x0000000000027941 */ /* 0x000fea0003800000 */
.L_x_43016:
        /* <DEDUP_REMOVED lines=11> */
.L_x_43020:
[----:B------:R-:W-:Y:S01]  /*2950*/  IMAD.MOV.U32 R7, RZ, RZ, R4 ;  /* 0x000000ffff077224 */ /* 0x000fe200078e0004 */
[----:B------:R-:W-:Y:S01]  /*2960*/  MOV R9, R6 ;  /* 0x0000000600097202 */ /* 0x000fe20000000f00 */
[----:B------:R-:W-:Y:S02]  /*2970*/  IMAD.MOV.U32 R94, RZ, RZ, R97 ;  /* 0x000000ffff5e7224 */ /* 0x000fe400078e0061 */
[----:B------:R-:W-:Y:S02]  /*2980*/  IMAD.MOV.U32 R128, RZ, RZ, R131 ;  /* 0x000000ffff807224 */ /* 0x000fe400078e0083 */
.L_x_43021:
[----:B------:R-:W-:Y:S05]  /*2990*/  BSYNC B2 ;  /* 0x0000000000027941 */ /* 0x000fea0003800000 */
.L_x_43019:
        /* <DEDUP_REMOVED lines=9> */
.L_x_43023:
[----:B------:R-:W-:Y:S02]  /*2a30*/  IMAD.MOV.U32 R97, RZ, RZ, R96 ;  /* 0x000000ffff617224 */ /* 0x000fe400078e0060 */
[----:B------:R-:W-:Y:S01]  /*2a40*/  IMAD.MOV.U32 R131, RZ, RZ, R130 ;  /* 0x000000ffff837224 */ /* 0x000fe200078e0082 */
[----:B------:R-:W-:Y:S01]  /*2a50*/  MOV R130, R9 ;  /* 0x0000000900827202 */ /* 0x000fe20000000f00 */
[----:B------:R-:W-:Y:S02]  /*2a60*/  IMAD.MOV.U32 R96, RZ, RZ, R7 ;  /* 0x000000ffff607224 */ /* 0x000fe400078e0007 */
.L_x_43024:
[----:B------:R-:W-:Y:S05]  /*2a70*/  BSYNC B2 ;  /* 0x0000000000027941 */ /* 0x000fea0003800000 */
.L_x_43022:
[----:B------:R-:W-:-:S04]  /*2a80*/  IADD3 R0, R0, 0x40, RZ ;  /* 0x0000004000007810 */ /* 0x000fc80007ffe0ff */
[----:B------:R-:W-:-:S13]  /*2a90*/  ISETP.GE.AND P0, PT, R0, R5, PT ;  /* 0x000000050000720c */ /* 0x000fda0003f06270 */
[----:B------:R-:W-:Y:S01]  /*2aa0*/  @P0 CALL.REL.NOINC `(.L_x_42928) ;  /* 0x0000001000000944 */ /* 0x000fe20003c00000 */
[----:B------:R-:W-:Y:S05]  /*2ab0*/  BRA `(.L_x_43025) ;  /* 0xffffdfa000007947 */ /* 0x000fea000383ffff */
.L_x_42928:
[----:B------:R-:W-:Y:S05]  /*2ac0*/  BSYNC B0 ;  /* 0x0000000000007941 */ /* 0x000fea0003800000 */
.L_x_42927:
[----:B------:R-:W-:Y:S05]  /*2ad0*/  BRA `(.L_x_43026) ;  /* 0x00004c3000007947 */ /* 0x000fea0003800000 */
.L_x_42926:
        /* <DEDUP_REMOVED lines=104> */
.L_x_43125:
        /* <DEDUP_REMOVED lines=26> */
.L_x_43029:
[----:B------:R-:W-:Y:S01]  /*3300*/  MOV R3, R15 ;  /* 0x0000000f00037202 */ /* 0x000fe20000000f00 */
[----:B------:R-:W-:Y:S02]  /*3310*/  IMAD.MOV.U32 R101, RZ, RZ, R0 ;  /* 0x000000ffff657224 */ /* 0x000fe400078e0000 */
.L_x_43030:
[----:B------:R-:W-:Y:S05]  /*3320*/  BSYNC B0 ;  /* 0x0000000000007941 */ /* 0x000fea0003800000 */
.L_x_43028:
        /* <DEDUP_REMOVED lines=9> */
.L_x_43032:
[----:B------:R-:W-:Y:S01]  /*33c0*/  MOV R4, R3 ;  /* 0x0000000300047202 */ /* 0x000fe20000000f00 */
[----:B------:R-:W-:Y:S02]  /*33d0*/  IMAD.MOV.U32 R6, RZ, RZ, R101 ;  /* 0x000000ffff067224 */ /* 0x000fe400078e0065 */
[----:B------:R-:W-:Y:S02]  /*33e0*/  IMAD.MOV.U32 R3, RZ, RZ, R2 ;  /* 0x000000ffff037224 */ /* 0x000fe400078e0002 */
[----:B------:R-:W-:Y:S02]  /*33f0*/  IMAD.MOV.U32 R101, RZ, RZ, R100 ;  /* 0x000000ffff657224 */ /* 0x000fe400078e0064 */
.L_x_43033:
[----:B------:R-:W-:Y:S05]  /*3400*/  BSYNC B0 ;  /* 0x0000000000007941 */ /* 0x000fea0003800000 */
.L_x_43031:
        /* <DEDUP_REMOVED lines=11> */
.L_x_43035:
[----:B------:R-:W-:Y:S01]  /*34c0*/  MOV R7, R4 ;  /* 0x0000000400077202 */ /* 0x000fe20000000f00 */
[----:B------:R-:W-:Y:S02]  /*34d0*/  IMAD.MOV.U32 R9, RZ, RZ, R6 ;  /* 0x000000ffff097224 */ /* 0x000fe400078e0006 */
[----:B------:R-:W-:Y:S02]  /*34e0*/  IMAD.MOV.U32 R2, RZ, RZ, R69 ;  /* 0x000000ffff027224 */ /* 0x000fe400078e0045 */
[----:B------:R-:W-:Y:S02]  /*34f0*/  IMAD.MOV.U32 R100, RZ, RZ, R103 ;  /* 0x000000ffff647224 */ /* 0x000fe400078e0067 */
.L_x_43036:
[----:B------:R-:W-:Y:S05]  /*3500*/  BSYNC B0 ;  /* 0x0000000000007941 */ /* 0x000fea0003800000 */
.L_x_43034:
        /* <DEDUP_REMOVED lines=11> */
.L_x_43038:
[----:B------:R-:W-:Y:S01]  /*35c0*/  MOV R4, R7 ;  /* 0x0000000700047202 */ /* 0x000fe20000000f00 */
[----:B------:R-:W-:Y:S02]  /*35d0*/  IMAD.MOV.U32 R6, RZ, RZ, R9 ;  /* 0x000000ffff067224 */ /* 0x000fe400078e0009 */
[----:B------:R-:W-:Y:S02]  /*35e0*/  IMAD.MOV.U32 R69, RZ, RZ, R68 ;  /* 0x000000ffff457224 */ /* 0x000fe400078e0044 */
[----:B------:R-:W-:Y:S02]  /*35f0*/  IMAD.MOV.U32 R103, RZ, RZ, R102 ;  /* 0x000000ffff677224 */ /* 0x000fe400078e0066 */
.L_x_43039:
[----:B------:R-:W-:Y:S05]  /*3600*/  BSYNC B0 ;  /* 0x0000000000007941 */ /* 0x000fea0003800000 */
.L_x_43037:
        /* <DEDUP_REMOVED lines=11> */
.L_x_43041:
[----:B------:R-:W-:Y:S01]  /*36c0*/  MOV R7, R4 ;  /* 0x0000000400077202 */ /* 0x000fe20000000f00 */
[----:B------:R-:W-:Y:S02]  /*36d0*/  IMAD.MOV.U32 R9, RZ, RZ, R6 ;  /* 0x000000ffff097224 */ /* 0x000fe400078e0006 */
[----:B------:R-:W-:Y:S02]  /*36e0*/  IMAD.MOV.U32 R68, RZ, RZ, R71 ;  /* 0x000000ffff447224 */ /* 0x000fe400078e0047 */
[----:B------:R-:W-:Y:S02]  /*36f0*/  IMAD.MOV.U32 R102, RZ, RZ, R105 ;  /* 0x000000ffff667224 */ /* 0x000fe400078e0069 */
.L_x_43042:
[----:B------:R-:W-:Y:S05]  /*3700*/  BSYNC B0 ;  /* 0x0000000000007941 */ /* 0x000fea0003800000 */
.L_x_43040:
        /* <DEDUP_REMOVED lines=11> */
.L_x_43044:
[----:B------:R-:W-:Y:S01]  /*37c0*/  MOV R4, R7 ;  /* 0x0000000700047202 */ /* 0x000fe20000000f00 */
[----:B------:R-:W-:Y:S02]  /*37d0*/  IMAD.MOV.U32 R6, RZ, RZ, R9 ;  /* 0x000000ffff067224 */ /* 0x000fe400078e0009 */
[----:B------:R-:W-:Y:S02]  /*37e0*/  IMAD.MOV.U32 R71, RZ, RZ, R70 ;  /* 0x000000ffff477224 */ /* 0x000fe400078e0046 */
[----:B------:R-:W-:Y:S02]  /*37f0*/  IMAD.MOV.U32 R105, RZ, RZ, R104 ;  /* 0x000000ffff697224 */ /* 0x000fe400078e0068 */
.L_x_43045:
[----:B------:R-:W-:Y:S05]  /*3800*/  BSYNC B0 ;  /* 0x0000000000007941 */ /* 0x000fea0003800000 */
.L_x_43043:
        /* <DEDUP_REMOVED lines=11> */
.L_x_43047:
[----:B------:R-:W-:Y:S01]  /*38c0*/  MOV R7, R4 ;  /* 0x0000000400077202 */ /* 0x000fe20000000f00 */
[----:B------:R-:W-:Y:S02]  /*38d0*/  IMAD.MOV.U32 R9, RZ, RZ, R6 ;  /* 0x000000ffff097224 */ /* 0x000fe400078e0006 */
[----:B------:R-:W-:Y:S02]  /*38e0*/  IMAD.MOV.U32 R70, RZ, RZ, R73 ;  /* 0x000000ffff467224 */ /* 0x000fe400078e0049 */
[----:B------:R-:W-:Y:S02]  /*38f0*/  IMAD.MOV.U32 R104, RZ, RZ, R107 ;  /* 0x000000ffff687224 */ /* 0x000fe400078e006b */
.L_x_43048:
[----:B------:R-:W-:Y:S05]  /*3900*/  BSYNC B0 ;  /* 0x0000000000007941 */ /* 0x000fea0003800000 */
.L_x_43046:
        /* <DEDUP_REMOVED lines=11> */
.L_x_43050:
[----:B------:R-:W-:Y:S01]  /*39c0*/  MOV R4, R7 ;  /* 0x0000000700047202 */ /* 0x000fe20000000f00 */
[----:B------:R-:W-:Y:S02]  /*39d0*/  IMAD.MOV.U32 R6, RZ, RZ, R9 ;  /* 0x000000ffff067224 */ /* 0x000fe400078e0009 */
[----:B------:R-:W-:Y:S02]  /*39e0*/  IMAD.MOV.U32 R73, RZ, RZ, R72 ;  /* 0x000000ffff497224 */ /* 0x000fe400078e0048 */
[----:B------:R-:W-:Y:S02]  /*39f0*/  IMAD.MOV.U32 R107, RZ, RZ, R106 ;  /* 0x000000ffff6b7224 */ /* 0x000fe400078e006a */
.L_x_43051:
[----:B------:R-:W-:Y:S05]  /*3a00*/  BSYNC B0 ;  /* 0x0000000000007941 */ /* 0x000fea0003800000 */
.L_x_43049:
        /* <DEDUP_REMOVED lines=11> */
.L_x_43053:
[----:B------:R-:W-:Y:S01]  /*3ac0*/  MOV R7, R4 ;  /* 0x0000000400077202 */ /* 0x000fe20000000f00 */
[----:B------:R-:W-:Y:S02]  /*3ad0*/  IMAD.MOV.U32 R9, RZ, RZ, R6 ;  /* 0x000000ffff097224 */ /* 0x000fe400078e0006 */
[----:B------:R-:W-:Y:S02]  /*3ae0*/  IMAD.MOV.U32 R72, RZ, RZ, R75 ;  /* 0x000000ffff487224 */ /* 0x000fe400078e004b */
[----:B------:R-:W-:Y:S02]  /*3af0*/  IMAD.MOV.U32 R106, RZ, RZ, R109 ;  /* 0x000000ffff6a7224 */ /* 0x000fe400078e006d */
.L_x_43054:
[----:B------:R-:W-:Y:S05]  /*3b00*/  BSYNC B0 ;  /* 0x0000000000007941 */ /* 0x000fea0003800000 */
.L_x_43052:
        /* <DEDUP_REMOVED lines=11> */
.L_x_43056:
[----:B------:R-:W-:Y:S01]  /*3bc0*/  MOV R4, R7 ;  /* 0x0000000700047202 */ /* 0x000fe20000000f00 */
[----:B------:R-:W-:Y:S02]  /*3bd0*/  IMAD.MOV.U32 R6, RZ, RZ, R9 ;  /* 0x000000ffff067224 */ /* 0x000fe400078e0009 */
[----:B------:R-:W-:Y:S02]  /*3be0*/  IMAD.MOV.U32 R75, RZ, RZ, R74 ;  /* 0x000000ffff4b7224 */ /* 0x000fe400078e004a */
[----:B------:R-:W-:Y:S02]  /*3bf0*/  IMAD.MOV.U32 R109, RZ, RZ, R108 ;  /* 0x000000ffff6d7224 */ /* 0x000fe400078e006c */
.L_x_43057:
[----:B------:R-:W-:Y:S05]  /*3c00*/  BSYNC B0 ;  /* 0x0000000000007941 */ /* 0x000fea0003800000 */
.L_x_43055:
        /* <DEDUP_REMOVED lines=11> */
.L_x_43059:
[----:B------:R-:W-:Y:S01]  /*3cc0*/  MOV R7, R4 ;  /* 0x0000000400077202 */ /* 0x000fe20000000f00 */
[----:B------:R-:W-:Y:S02]  /*3cd0*/  IMAD.MOV.U32 R9, RZ, RZ, R6 ;  /* 0x000000ffff097224 */ /* 0x000fe400078e0006 */
[----:B------:R-:W-:Y:S02]  /*3ce0*/  IMAD.MOV.U32 R74, RZ, RZ, R77 ;  /* 0x000000ffff4a7224 */ /* 0x000fe400078e004d */
[----:B------:R-:W-:Y:S02]  /*3cf0*/  IMAD.MOV.U32 R108, RZ, RZ, R111 ;  /* 0x000000ffff6c7224 */ /* 0x000fe400078e006f */
.L_x_43060:
[----:B------:R-:W-:Y:S05]  /*3d00*/  BSYNC B0 ;  /* 0x0000000000007941 */ /* 0x000fea0003800000 */
.L_x_43058:
        /* <DEDUP_REMOVED lines=11> */
.L_x_43062:
[----:B------:R-:W-:Y:S01]  /*3dc0*/  MOV R4, R7 ;  /* 0x0000000700047202 */ /* 0x000fe20000000f00 */
[----:B------:R-:W-:Y:S02]  /*3dd0*/  IMAD.MOV.U32 R6, RZ, RZ, R9 ;  /* 0x000000ffff067224 */ /* 0x000fe400078e0009 */
[----:B------:R-:W-:Y:S02]  /*3de0*/  IMAD.MOV.U32 R77, RZ, RZ, R76 ;  /* 0x000000ffff4d7224 */ /* 0x000fe400078e004c */
[----:B------:R-:W-:Y:S02]  /*3df0*/  IMAD.MOV.U32 R111, RZ, RZ, R110 ;  /* 0x000000ffff6f7224 */ /* 0x000fe400078e006e */
.L_x_43063:
[----:B------:R-:W-:Y:S05]  /*3e00*/  BSYNC B0 ;  /* 0x0000000000007941 */ /* 0x000fea0003800000 */
.L_x_43061:
        /* <DEDUP_REMOVED lines=11> */
.L_x_43065:
[----:B------:R-:W-:Y:S01]  /*3ec0*/  MOV R7, R4 ;  /* 0x0000000400077202 */ /* 0x000fe20000000f00 */
[----:B------:R-:W-:Y:S02]  /*3ed0*/  IMAD.MOV.U32 R9, RZ, RZ, R6 ;  /* 0x000000ffff097224 */ /* 0x000fe400078e0006 */
[----:B------:R-:W-:Y:S02]  /*3ee0*/  IMAD.MOV.U32 R76, RZ, RZ, R79 ;  /* 0x000000ffff4c7224 */ /* 0x000fe400078e004f */
[----:B------:R-:W-:Y:S02]  /*3ef0*/  IMAD.MOV.U32 R110, RZ, RZ, R113 ;  /* 0x000000ffff6e7224 */ /* 0x000fe400078e0071 */
.L_x_43066:
[----:B------:R-:W-:Y:S05]  /*3f00*/  BSYNC B0 ;  /* 0x0000000000007941 */ /* 0x000fea0003800000 */
.L_x_43064:
        /* <DEDUP_REMOVED lines=11> */
.L_x_43068:
[----:B------:R-:W-:Y:S01]  /*3fc0*/  MOV R4, R7 ;  /* 0x0000000700047202 */ /* 0x000fe20000000f00 */
[----:B------:R-:W-:Y:S02]  /*3fd0*/  IMAD.MOV.U32 R6, RZ, RZ, R9 ;  /* 0x000000ffff067224 */ /* 0x000fe400078e0009 */
[----:B------:R-:W-:Y:S02]  /*3fe0*/  IMAD.MOV.U32 R79, RZ, RZ, R78 ;  /* 0x000000ffff4f7224 */ /* 0x000fe400078e004e */
[----:B------:R-:W-:Y:S02]  /*3ff0*/  IMAD.MOV.U32 R113, RZ, RZ, R112 ;  /* 0x000000ffff717224 */ /* 0x000fe400078e0070 */
.L_x_43069:
[----:B------:R-:W-:Y:S05]  /*4000*/  BSYNC B0 ;  /* 0x0000000000007941 */ /* 0x000fea0003800000 */
.L_x_43067:
        /* <DEDUP_REMOVED lines=11> */
.L_x_43071:
[----:B------:R-:W-:Y:S01]  /*40c0*/  MOV R7, R4 ;  /* 0x0000000400077202 */ /* 0x000fe20000000f00 */
[----:B------:R-:W-:Y:S02]  /*40d0*/  IMAD.MOV.U32 R9, RZ, RZ, R6 ;  /* 0x000000ffff097224 */ /* 0x000fe400078e0006 */
[----:B------:R-:W-:Y:S02]  /*40e0*/  IMAD.MOV.U32 R78, RZ, RZ, R81 ;  /* 0x000000ffff4e7224 */ /* 0x000fe400078e0051 */
[----:B------:R-:W-:Y:S02]  /*40f0*/  IMAD.MOV.U32 R112, RZ, RZ, R115 ;  /* 0x000000ffff707224 */ /* 0x000fe400078e0073 */
.L_x_43072:
[----:B------:R-:W-:Y:S05]  /*4100*/  BSYNC B0 ;  /* 0x0000000000007941 */ /* 0x000fea0003800000 */
.L_x_43070:
        /* <DEDUP_REMOVED lines=11> */
.L_x_43074:
[----:B------:R-:W-:Y:S01]  /*41c0*/  MOV R4, R7 ;  /* 0x0000000700047202 */ /* 0x000fe20000000f00 */
[----:B------:R-:W-:Y:S02]  /*41d0*/  IMAD.MOV.U32 R6, RZ, RZ, R9 ;  /* 0x000000ffff067224 */ /* 0x000fe400078e0009 */
[----:B------:R-:W-:Y:S02]  /*41e0*/  IMAD.MOV.U32 R81, RZ, RZ, R80 ;  /* 0x000000ffff517224 */ /* 0x000fe400078e0050 */
[----:B------:R-:W-:Y:S02]  /*41f0*/  IMAD.MOV.U32 R115, RZ, RZ, R114 ;  /* 0x000000ffff737224 */ /* 0x000fe400078e0072 */
.L_x_43075:
[----:B------:R-:W-:Y:S05]  /*4200*/  BSYNC B0 ;  /* 0x0000000000007941 */ /* 0x000fea0003800000 */
.L_x_43073:
        /* <DEDUP_REMOVED lines=11> */
.L_x_43077:
[----:B------:R-:W-:Y:S01]  /*42c0*/  MOV R7, R4 ;  /* 0x0000000400077202 */ /* 0x000fe20000000f00 */
[----:B------:R-:W-:Y:S02]  /*42d0*/  IMAD.MOV.U32 R9, RZ, RZ, R6 ;  /* 0x000000ffff097224 */ /* 0x000fe400078e0006 */
[----:B------:R-:W-:Y:S02]  /*42e0*/  IMAD.MOV.U32 R80, RZ, RZ, R83 ;  /* 0x000000ffff507224 */ /* 0x000fe400078e0053 */
[----:B------:R-:W-:Y:S02]  /*42f0*/  IMAD.MOV.U32 R114, RZ, RZ, R117 ;  /* 0x000000ffff727224 */ /* 0x000fe400078e0075 */
.L_x_43078:
[----:B------:R-:W-:Y:S05]  /*4300*/  BSYNC B0 ;  /* 0x0000000000007941 */ /* 0x000fea0003800000 */
.L_x_43076:
        /* <DEDUP_REMOVED lines=11> */
.L_x_43080:
[----:B------:R-:W-:Y:S01]  /*43c0*/  MOV R4, R7 ;  /* 0x0000000700047202 */ /* 0x000fe20000000f00 */
[----:B------:R-:W-:Y:S02]  /*43d0*/  IMAD.MOV.U32 R6, RZ, RZ, R9 ;  /* 0x000000ffff067224 */ /* 0x000fe400078e0009 */
[----:B------:R-:W-:Y:S02]  /*43e0*/  IMAD.MOV.U32 R83, RZ, RZ, R82 ;  /* 0x000000ffff537224 */ /* 0x000fe400078e0052 */
[----:B------:R-:W-:Y:S02]  /*43f0*/  IMAD.MOV.U32 R117, RZ, RZ, R116 ;  /* 0x000000ffff757224 */ /* 0x000fe400078e0074 */
.L_x_43081:
[----:B------:R-:W-:Y:S05]  /*4400*/  BSYNC B0 ;  /* 0x0000000000007941 */ /* 0x000fea0003800000 */
.L_x_43079:
        /* <DEDUP_REMOVED lines=11> */
.L_x_43083:
[----:B------:R-:W-:Y:S01]  /*44c0*/  MOV R7, R4 ;  /* 0x0000000400077202 */ /* 0x000fe20000000f00 */
[----:B------:R-:W-:Y:S02]  /*44d0*/  IMAD.MOV.U32 R9, RZ, RZ, R6 ;  /* 0x000000ffff097224 */ /* 0x000fe400078e0006 */
[----:B------:R-:W-:Y:S02]  /*44e0*/  IMAD.MOV.U32 R82, RZ, RZ, R85 ;  /* 0x000000ffff527224 */ /* 0x000fe400078e0055 */
[----:B------:R-:W-:Y:S02]  /*44f0*/  IMAD.MOV.U32 R116, RZ, RZ, R119 ;  /* 0x000000ffff747224 */ /* 0x000fe400078e0077 */
.L_x_43084:
[----:B------:R-:W-:Y:S05]  /*4500*/  BSYNC B0 ;  /* 0x0000000000007941 */ /* 0x000fea0003800000 */
.L_x_43082:
        /* <DEDUP_REMOVED lines=11> */
.L_x_43086:
[----:B------:R-:W-:Y:S01]  /*45c0*/  MOV R4, R7 ;  /* 0x0000000700047202 */ /* 0x000fe20000000f00 */
[----:B------:R-:W-:Y:S02]  /*45d0*/  IMAD.MOV.U32 R6, RZ, RZ, R9 ;  /* 0x000000ffff067224 */ /* 0x000fe400078e0009 */
[----:B------:R-:W-:Y:S02]  /*45e0*/  IMAD.MOV.U32 R85, RZ, RZ, R84 ;  /* 0x000000ffff557224 */ /* 0x000fe400078e0054 */
[----:B------:R-:W-:Y:S02]  /*45f0*/  IMAD.MOV.U32 R119, RZ, RZ, R118 ;  /* 0x000000ffff777224 */ /* 0x000fe400078e0076 */
.L_x_43087:
[----:B------:R-:W-:Y:S05]  /*4600*/  BSYNC B0 ;  /* 0x0000000000007941 */ /* 0x000fea0003800000 */
.L_x_43085:
        /* <DEDUP_REMOVED lines=11> */
.L_x_43089:
[----:B------:R-:W-:Y:S01]  /*46c0*/  MOV R7, R4 ;  /* 0x0000000400077202 */ /* 0x000fe20000000f00 */
[----:B------:R-:W-:Y:S02]  /*46d0*/  IMAD.MOV.U32 R9, RZ, RZ, R6 ;  /* 0x000000ffff097224 */ /* 0x000fe400078e0006 */
[----:B------:R-:W-:Y:S02]  /*46e0*/  IMAD.MOV.U32 R84, RZ, RZ, R87 ;  /* 0x000000ffff547224 */ /* 0x000fe400078e0057 */
[----:B------:R-:W-:Y:S02]  /*46f0*/  IMAD.MOV.U32 R118, RZ, RZ, R121 ;  /* 0x000000ffff767224 */ /* 0x000fe400078e0079 */
.L_x_43090:
[----:B------:R-:W-:Y:S05]  /*4700*/  BSYNC B0 ;  /* 0x0000000000007941 */ /* 0x000fea0003800000 */
.L_x_43088:
        /* <DEDUP_REMOVED lines=11> */
.L_x_43092:
[----:B------:R-:W-:Y:S01]  /*47c0*/  MOV R4, R7 ;  /* 0x0000000700047202 */ /* 0x000fe20000000f00 */
[----:B------:R-:W-:Y:S02]  /*47d0*/  IMAD.MOV.U32 R6, RZ, RZ, R9 ;  /* 0x000000ffff067224 */ /* 0x000fe400078e0009 */
[----:B------:R-:W-:Y:S02]  /*47e0*/  IMAD.MOV.U32 R87, RZ, RZ, R86 ;  /* 0x000000ffff577224 */ /* 0x000fe400078e0056 */
[----:B------:R-:W-:Y:S02]  /*47f0*/  IMAD.MOV.U32 R121, RZ, RZ, R120 ;  /* 0x000000ffff797224 */ /* 0x000fe400078e0078 */
.L_x_43093:
[----:B------:R-:W-:Y:S05]  /*4800*/  BSYNC B0 ;  /* 0x0000000000007941 */ /* 0x000fea0003800000 */
.L_x_43091:
        /* <DEDUP_REMOVED lines=11> */
.L_x_43095:
[----:B------:R-:W-:Y:S01]  /*48c0*/  MOV R7, R4 ;  /* 0x0000000400077202 */ /* 0x000fe20000000f00 */
[----:B------:R-:W-:Y:S02]  /*48d0*/  IMAD.MOV.U32 R9, RZ, RZ, R6 ;  /* 0x000000ffff097224 */ /* 0x000fe400078e0006 */
[----:B------:R-:W-:Y:S02]  /*48e0*/  IMAD.MOV.U32 R86, RZ, RZ, R89 ;  /* 0x000000ffff567224 */ /* 0x000fe400078e0059 */
[----:B------:R-:W-:Y:S02]  /*48f0*/  IMAD.MOV.U32 R120, RZ, RZ, R123 ;  /* 0x000000ffff787224 */ /* 0x000fe400078e007b */
.L_x_43096:
[----:B------:R-:W-:Y:S05]  /*4900*/  BSYNC B0 ;  /* 0x0000000000007941 */ /* 0x000fea0003800000 */
.L_x_43094:
        /* <DEDUP_REMOVED lines=11> */
.L_x_43098:
[----:B------:R-:W-:Y:S01]  /*49c0*/  MOV R4, R7 ;  /* 0x0000000700047202 */ /* 0x000fe20000000f00 */
[----:B------:R-:W-:Y:S02]  /*49d0*/  IMAD.MOV.U32 R6, RZ, RZ, R9 ;  /* 0x000000ffff067224 */ /* 0x000fe400078e0009 */
[----:B------:R-:W-:Y:S02]  /*49e0*/  IMAD.MOV.U32 R89, RZ, RZ, R88 ;  /* 0x000000ffff597224 */ /* 0x000fe400078e0058 */
[----:B------:R-:W-:Y:S02]  /*49f0*/  IMAD.MOV.U32 R123, RZ, RZ, R122 ;  /* 0x000000ffff7b7224 */ /* 0x000fe400078e007a */
.L_x_43099:
[----:B------:R-:W-:Y:S05]  /*4a00*/  BSYNC B0 ;  /* 0x0000000000007941 */ /* 0x000fea0003800000 */
.L_x_43097:
        /* <DEDUP_REMOVED lines=11> */
.L_x_43101:
[----:B------:R-:W-:Y:S01]  /*4ac0*/  MOV R7, R4 ;  /* 0x0000000400077202 */ /* 0x000fe20000000f00 */
[----:B------:R-:W-:Y:S02]  /*4ad0*/  IMAD.MOV.U32 R9, RZ, RZ, R6 ;  /* 0x000000ffff097224 */ /* 0x000fe400078e0006 */
[----:B------:R-:W-:Y:S02]  /*4ae0*/  IMAD.MOV.U32 R88, RZ, RZ, R91 ;  /* 0x000000ffff587224 */ /* 0x000fe400078e005b */
[----:B------:R-:W-:Y:S02]  /*4af0*/  IMAD.MOV.U32 R122, RZ, RZ, R125 ;  /* 0x000000ffff7a7224 */ /* 0x000fe400078e007d */
.L_x_43102:
[----:B------:R-:W-:Y:S05]  /*4b00*/  BSYNC B0 ;  /* 0x0000000000007941 */ /* 0x000fea0003800000 */
.L_x_43100:
        /* <DEDUP_REMOVED lines=11> */
.L_x_43104:
[----:B------:R-:W-:Y:S01]  /*4bc0*/  MOV R4, R7 ;  /* 0x0000000700047202 */ /* 0x000fe20000000f00 */
[----:B------:R-:W-:Y:S02]  /*4bd0*/  IMAD.MOV.U32 R6, RZ, RZ, R9 ;  /* 0x000000ffff067224 */ /* 0x000fe400078e0009 */
[----:B------:R-:W-:Y:S02]  /*4be0*/  IMAD.MOV.U32 R91, RZ, RZ, R90 ;  /* 0x000000ffff5b7224 */ /* 0x000fe400078e005a */
[----:B------:R-:W-:Y:S02]  /*4bf0*/  IMAD.MOV.U32 R125, RZ, RZ, R124 ;  /* 0x000000ffff7d7224 */ /* 0x000fe400078e007c */
.L_x_43105:
[----:B------:R-:W-:Y:S05]  /*4c00*/  BSYNC B0 ;  /* 0x0000000000007941 */ /* 0x000fea0003800000 */
.L_x_43103:
        /* <DEDUP_REMOVED lines=11> */
.L_x_43107:
[----:B------:R-:W-:Y:S01]  /*4cc0*/  MOV R7, R4 ;  /* 0x0000000400077202 */ /* 0x000fe20000000f00 */
[----:B------:R-:W-:Y:S02]  /*4cd0*/  IMAD.MOV.U32 R9, RZ, RZ, R6 ;  /* 0x000000ffff097224 */ /* 0x000fe400078e0006 */
[----:B------:R-:W-:Y:S02]  /*4ce0*/  IMAD.MOV.U32 R90, RZ, RZ, R93 ;  /* 0x000000ffff5a7224 */ /* 0x000fe400078e005d */
[----:B------:R-:W-:Y:S02]  /*4cf0*/  IMAD.MOV.U32 R124, RZ, RZ, R127 ;  /* 0x000000ffff7c7224 */ /* 0x000fe400078e007f */
.L_x_43108:
[----:B------:R-:W-:Y:S05]  /*4d00*/  BSYNC B0 ;  /* 0x0000000000007941 */ /* 0x000fea0003800000 */
.L_x_43106:
        /* <DEDUP_REMOVED lines=11> */
.L_x_43110:
[----:B------:R-:W-:Y:S01]  /*4dc0*/  MOV R4, R7 ;  /* 0x0000000700047202 */ /* 0x000fe20000000f00 */
[----:B------:R-:W-:Y:S02]  /*4dd0*/  IMAD.MOV.U32 R6, RZ, RZ, R9 ;  /* 0x000000ffff067224 */ /* 0x000fe400078e0009 */
[----:B------:R-:W-:Y:S02]  /*4de0*/  IMAD.MOV.U32 R93, RZ, RZ, R92 ;  /* 0x000000ffff5d7224 */ /* 0x000fe400078e005c */
[----:B------:R-:W-:Y:S02]  /*4df0*/  IMAD.MOV.U32 R127, RZ, RZ, R126 ;  /* 0x000000ffff7f7224 */ /* 0x000fe400078e007e */
.L_x_43111:
[----:B------:R-:W-:Y:S05]  /*4e00*/  BSYNC B0 ;  /* 0x0000000000007941 */ /* 0x000fea0003800000 */
.L_x_43109:
        /* <DEDUP_REMOVED lines=11> */
.L_x_43113:
[----:B------:R-:W-:Y:S01]  /*4ec0*/  MOV R7, R4 ;  /* 0x0000000400077202 */ /* 0x000fe20000000f00 */
[----:B------:R-:W-:Y:S02]  /*4ed0*/  IMAD.MOV.U32 R9, RZ, RZ, R6 ;  /* 0x000000ffff097224 */ /* 0x000fe400078e0006 */
[----:B------:R-:W-:Y:S02]  /*4ee0*/  IMAD.MOV.U32 R92, RZ, RZ, R95 ;  /* 0x000000ffff5c7224 */ /* 0x000fe400078e005f */
[----:B------:R-:W-:Y:S02]  /*4ef0*/  IMAD.MOV.U32 R126, RZ, RZ, R129 ;  /* 0x000000ffff7e7224 */ /* 0x000fe400078e0081 */
.L_x_43114:
[----:B------:R-:W-:Y:S05]  /*4f00*/  BSYNC B0 ;  /* 0x0000000000007941 */ /* 0x000fea0003800000 */
.L_x_43112:
        /* <DEDUP_REMOVED lines=11> */
.L_x_43116:
[----:B------:R-:W-:Y:S01]  /*4fc0*/  MOV R4, R7 ;  /* 0x0000000700047202 */ /* 0x000fe20000000f00 */
[----:B------:R-:W-:Y:S02]  /*4fd0*/  IMAD.MOV.U32 R6, RZ, RZ, R9 ;  /* 0x000000ffff067224 */ /* 0x000fe400078e0009 */
[----:B------:R-:W-:Y:S02]  /*4fe0*/  IMAD.MOV.U32 R95, RZ, RZ, R94 ;  /* 0x000000ffff5f7224 */ /* 0x000fe400078e005e */
[----:B------:R-:W-:Y:S02]  /*4ff0*/  IMAD.MOV.U32 R129, RZ, RZ, R128 ;  /* 0x000000ffff817224 */ /* 0x000fe400078e0080 */
.L_x_43117:
[----:B------:R-:W-:Y:S05]  /*5000*/  BSYNC B0 ;  /* 0x0000000000007941 */ /* 0x000fea0003800000 */
.L_x_43115:
        /* <DEDUP_REMOVED lines=11> */
.L_x_43119:
[----:B------:R-:W-:Y:S01]  /*50c0*/  MOV R7, R4 ;  /* 0x0000000400077202 */ /* 0x000fe20000000f00 */
[----:B------:R-:W-:Y:S02]  /*50d0*/  IMAD.MOV.U32 R9, RZ, RZ, R6 ;  /* 0x000000ffff097224 */ /* 0x000fe400078e0006 */
[----:B------:R-:W-:Y:S02]  /*50e0*/  IMAD.MOV.U32 R94, RZ, RZ, R97 ;  /* 0x000000ffff5e7224 */ /* 0x000fe400078e0061 */
[----:B------:R-:W-:Y:S02]  /*50f0*/  IMAD.MOV.U32 R128, RZ, RZ, R131 ;  /* 0x000000ffff807224 */ /* 0x000fe400078e0083 */
.L_x_43120:
[----:B------:R-:W-:Y:S05]  /*5100*/  BSYNC B0 ;  /* 0x0000000000007941 */ /* 0x000fea0003800000 */
.L_x_43118:
        /* <DEDUP_REMOVED lines=9> */
.L_x_43122:
[----:B------:R-:W-:Y:S01]  /*51a0*/  IMAD.MOV.U32 R97, RZ, RZ, R96 ;  /* 0x000000ffff617224 */ /* 0x000fe200078e0060 */
[----:B------:R-:W-:Y:S01]  /*51b0*/  MOV R96, R7 ;  /* 0x0000000700607202 */ /* 0x000fe20000000f00 */
[----:B------:R-:W-:Y:S02]  /*51c0*/  IMAD.MOV.U32 R131, RZ, RZ, R130 ;  /* 0x000000ffff837224 */ /* 0x000fe400078e0082 */
[----:B------:R-:W-:Y:S02]  /*51d0*/  IMAD.MOV.U32 R130, RZ, RZ, R9 ;  /* 0x000000ffff827224 */ /* 0x000fe400078e0009 */
.L_x_43123:
[----:B------:R-:W-:Y:S05]  /*51e0*/  BSYNC B0 ;  /* 0x0000000000007941 */ /* 0x000fea0003800000 */
.L_x_43121:
[----:B------:R-:W-:-:S04]  /*51f0*/  IADD3 R0, R0, 0x40, RZ ;  /* 0x0000004000007810 */ /* 0x000fc80007ffe0ff */
[----:B------:R-:W-:-:S13]  /*5200*/  ISETP.GE.AND P0, PT, R0, R5, PT ;  /* 0x000000050000720c */ /* 0x000fda0003f06270 */
[----:B------:R-:W-:Y:S01]  /*5210*/  @P0 CALL.REL.NOINC `(.L_x_43124) ;  /* 0x0000001000000944 */ /* 0x000fe20003c00000 */
[----:B------:R-:W-:Y:S05]  /*5220*/  BRA `(.L_x_43125) ;  /* 0xffffdf3000007947 */ /* 0x000fea000383ffff */
.L_x_43124:
[----:B------:R-:W-:Y:S05]  /*5230*/  BRA `(.L_x_43026) ;  /* 0x000024d000007947 */ /* 0x000fea0003800000 */
.L_x_43027:
[----:B------:R-:W-:Y:S01]  /*5240*/  HFMA2.MMA R99, -RZ, RZ, 0, 0 ;  /* 0x00000000ff637435 */ /* 0x000fe200000001ff */
[----:B------:R-:W-:Y:S01]  /*5250*/  IMAD R13, R11, c[0x0][0x180], RZ ;  /* 0x000060000b0d7a24 */ /* 0x000fe200078e02ff */
        /* <DEDUP_REMOVED lines=65> */
.L_x_43222:
        /* <DEDUP_REMOVED lines=23> */
.L_x_43127:
[----:B------:R-:W-:Y:S01]  /*57e0*/  MOV R3, R11 ;  /* 0x0000000b00037202 */ /* 0x000fe20000000f00 */
[----:B------:R-:W-:Y:S02]  /*57f0*/  IMAD.MOV.U32 R101, RZ, RZ, R0 ;  /* 0x000000ffff657224 */ /* 0x000fe400078e0000 */
.L_x_43128:
[----:B------:R-:W-:Y:S05]  /*5800*/  BSYNC B0 ;  /* 0x0000000000007941 */ /* 0x000fea0003800000 */
.L_x_43126:
        /* <DEDUP_REMOVED lines=9> */
.L_x_43130:
[----:B------:R-:W-:Y:S01]  /*58a0*/  MOV R4, R3 ;  /* 0x0000000300047202 */ /* 0x000fe20000000f00 */
[----:B------:R-:W-:Y:S02]  /*58b0*/  IMAD.MOV.U32 R6, RZ, RZ, R101 ;  /* 0x000000ffff067224 */ /* 0x000fe400078e0065 */
[----:B------:R-:W-:Y:S02]  /*58c0*/  IMAD.MOV.U32 R3, RZ, RZ, R2 ;  /* 0x000000ffff037224 */ /* 0x000fe400078e0002 */
[----:B------:R-:W-:Y:S02]  /*58d0*/  IMAD.MOV.U32 R101, RZ, RZ, R100 ;  /* 0x000000ffff657224 */ /* 0x000fe400078e0064 */
.L_x_43131:
[----:B------:R-:W-:Y:S05]  /*58e0*/  BSYNC B0 ;  /* 0x0000000000007941 */ /* 0x000fea0003800000 */
.L_x_43129:
        /* <DEDUP_REMOVED lines=11> */
.L_x_43133:
[----:B------:R-:W-:Y:S01]  /*59a0*/  MOV R7, R4 ;  /* 0x0000000400077202 */ /* 0x000fe20000000f00 */
[----:B------:R-:W-:Y:S02]  /*59b0*/  IMAD.MOV.U32 R9, RZ, RZ, R6 ;  /* 0x000000ffff097224 */ /* 0x000fe400078e0006 */
[----:B------:R-:W-:Y:S02]  /*59c0*/  IMAD.MOV.U32 R2, RZ, RZ, R69 ;  /* 0x000000ffff027224 */ /* 0x000fe400078e0045 */
[----:B------:R-:W-:Y:S02]  /*59d0*/  IMAD.MOV.U32 R100, RZ, RZ, R103 ;  /* 0x000000ffff647224 */ /* 0x000fe400078e0067 */
.L_x_43134:
[----:B------:R-:W-:Y:S05]  /*59e0*/  BSYNC B0 ;  /* 0x0000000000007941 */ /* 0x000fea0003800000 */
.L_x_43132:
        /* <DEDUP_REMOVED lines=11> */
.L_x_43136:
[----:B------:R-:W-:Y:S01]  /*5aa0*/  MOV R4, R7 ;  /* 0x0000000700047202 */ /* 0x000fe20000000f00 */
[----:B------:R-:W-:Y:S02]  /*5ab0*/  IMAD.MOV.U32 R6, RZ, RZ, R9 ;  /* 0x000000ffff067224 */ /* 0x000fe400078e0009 */
[----:B------:R-:W-:Y:S02]  /*5ac0*/  IMAD.MOV.U32 R69, RZ, RZ, R68 ;  /* 0x000000ffff457224 */ /* 0x000fe400078e0044 */
[----:B------:R-:W-:Y:S02]  /*5ad0*/  IMAD.MOV.U32 R103, RZ, RZ, R102 ;  /* 0x000000ffff677224 */ /* 0x000fe400078e0066 */
.L_x_43137:
[----:B------:R-:W-:Y:S05]  /*5ae0*/  BSYNC B0 ;  /* 0x0000000000007941 */ /* 0x000fea0003800000 */
.L_x_43135:
        /* <DEDUP_REMOVED lines=11> */
.L_x_43139:
[----:B------:R-:W-:Y:S01]  /*5ba0*/  MOV R7, R4 ;  /* 0x0000000400077202 */ /* 0x000fe20000000f00 */
[----:B------:R-:W-:Y:S02]  /*5bb0*/  IMAD.MOV.U32 R9, RZ, RZ, R6 ;  /* 0x000000ffff097224 */ /* 0x000fe400078e0006 */
[----:B------:R-:W-:Y:S02]  /*5bc0*/  IMAD.MOV.U32 R68, RZ, RZ, R71 ;  /* 0x000000ffff447224 */ /* 0x000fe400078e0047 */
[----:B------:R-:W-:Y:S02]  /*5bd0*/  IMAD.MOV.U32 R102, RZ, RZ, R105 ;  /* 0x000000ffff667224 */ /* 0x000fe400078e0069 */
.L_x_43140:
[----:B------:R-:W-:Y:S05]  /*5be0*/  BSYNC B0 ;  /* 0x0000000000007941 */ /* 0x000fea0003800000 */
.L_x_43138:
        /* <DEDUP_REMOVED lines=11> */
.L_x_43142:
[----:B------:R-:W-:Y:S01]  /*5ca0*/  MOV R4, R7 ;  /* 0x0000000700047202 */ /* 0x000fe20000000f00 */
[----:B------:R-:W-:Y:S02]  /*5cb0*/  IMAD.MOV.U32 R6, RZ, RZ, R9 ;  /* 0x000000ffff067224 */ /* 0x000fe400078e0009 */
[----:B------:R-:W-:Y:S02]  /*5cc0*/  IMAD.MOV.U32 R71, RZ, RZ, R70 ;  /* 0x000000ffff477224 */ /* 0x000fe400078e0046 */
[----:B------:R-:W-:Y:S02]  /*5cd0*/  IMAD.MOV.U32 R105, RZ, RZ, R104 ;  /* 0x000000ffff697224 */ /* 0x000fe400078e0068 */
.L_x_43143:
[----:B------:R-:W-:Y:S05]  /*5ce0*/  BSYNC B0 ;  /* 0x0000000000007941 */ /* 0x000fea0003800000 */
.L_x_43141:
        /* <DEDUP_REMOVED lines=11> */
.L_x_43145:
[----:B------:R-:W-:Y:S01]  /*5da0*/  MOV R7, R4 ;  /* 0x0000000400077202 */ /* 0x000fe20000000f00 */
[----:B------:R-:W-:Y:S02]  /*5db0*/  IMAD.MOV.U32 R9, RZ, RZ, R6 ;  /* 0x000000ffff097224 */ /* 0x000fe400078e0006 */
[----:B------:R-:W-:Y:S02]  /*5dc0*/  IMAD.MOV.U32 R70, RZ, RZ, R73 ;  /* 0x000000ffff467224 */ /* 0x000fe400078e0049 */
[----:B------:R-:W-:Y:S02]  /*5dd0*/  IMAD.MOV.U32 R104, RZ, RZ, R107 ;  /* 0x000000ffff687224 */ /* 0x000fe400078e006b */
.L_x_43146:
[----:B------:R-:W-:Y:S05]  /*5de0*/  BSYNC B0 ;  /* 0x0000000000007941 */ /* 0x000fea0003800000 */
.L_x_43144:
        /* <DEDUP_REMOVED lines=11> */
.L_x_43148:
[----:B------:R-:W-:Y:S01]  /*5ea0*/  MOV R4, R7 ;  /* 0x0000000700047202 */ /* 0x000fe20000000f00 */
[----:B------:R-:W-:Y:S02]  /*5eb0*/  IMAD.MOV.U32 R6, RZ, RZ, R9 ;  /* 0x000000ffff067224 */ /* 0x000fe400078e0009 */
[----:B------:R-:W-:Y:S02]  /*5ec0*/  IMAD.MOV.U32 R73, RZ, RZ, R72 ;  /* 0x000000ffff497224 */ /* 0x000fe400078e0048 */
[----:B------:R-:W-:Y:S02]  /*5ed0*/  IMAD.MOV.U32 R107, RZ, RZ, R106 ;  /* 0x000000ffff6b7224 */ /* 0x000fe400078e006a */
.L_x_43149:
[----:B------:R-:W-:Y:S05]  /*5ee0*/  BSYNC B0 ;  /* 0x0000000000007941 */ /* 0x000fea0003800000 */
.L_x_43147:
        /* <DEDUP_REMOVED lines=11> */
.L_x_43151:
[----:B------:R-:W-:Y:S01]  /*5fa0*/  MOV R7, R4 ;  /* 0x0000000400077202 */ /* 0x000fe20000000f00 */
[----:B------:R-:W-:Y:S02]  /*5fb0*/  IMAD.MOV.U32 R9, RZ, RZ, R6 ;  /* 0x000000ffff097224 */ /* 0x000fe400078e0006 */
[----:B------:R-:W-:Y:S02]  /*5fc0*/  IMAD.MOV.U32 R72, RZ, RZ, R75 ;  /* 0x000000ffff487224 */ /* 0x000fe400078e004b */
[----:B------:R-:W-:Y:S02]  /*5fd0*/  IMAD.MOV.U32 R106, RZ, RZ, R109 ;  /* 0x000000ffff6a7224 */ /* 0x000fe400078e006d */
.L_x_43152:
[----:B------:R-:W-:Y:S05]  /*5fe0*/  BSYNC B0 ;  /* 0x0000000000007941 */ /* 0x000fea0003800000 */
.L_x_43150:
        /* <DEDUP_REMOVED lines=11> */
.L_x_43154:
[----:B------:R-:W-:Y:S01]  /*60a0*/  MOV R4, R7 ;  /* 0x0000000700047202 */ /* 0x000fe20000000f00 */
[----:B------:R-:W-:Y:S02]  /*60b0*/  IMAD.MOV.U32 R6, RZ, RZ, R9 ;  /* 0x000000ffff067224 */ /* 0x000fe400078e0009 */
[----:B------:R-:W-:Y:S02]  /*60c0*/  IMAD.MOV.U32 R75, RZ, RZ, R74 ;  /* 0x000000ffff4b7224 */ /* 0x000fe400078e004a */
[----:B------:R-:W-:Y:S02]  /*60d0*/  IMAD.MOV.U32 R109, RZ, RZ, R108 ;  /* 0x000000ffff6d7224 */ /* 0x000fe400078e006c */
.L_x_43155:
[----:B------:R-:W-:Y:S05]  /*60e0*/  BSYNC B0 ;  /* 0x0000000000007941 */ /* 0x000fea0003800000 */
.L_x_43153:
        /* <DEDUP_REMOVED lines=11> */
.L_x_43157:
[----:B------:R-:W-:Y:S01]  /*61a0*/  MOV R7, R4 ;  /* 0x0000000400077202 */ /* 0x000fe20000000f00 */
[----:B------:R-:W-:Y:S02]  /*61b0*/  IMAD.MOV.U32 R9, RZ, RZ, R6 ;  /* 0x000000ffff097224 */ /* 0x000fe400078e0006 */
[----:B------:R-:W-:Y:S02]  /*61c0*/  IMAD.MOV.U32 R74, RZ, RZ, R77 ;  /* 0x000000ffff4a7224 */ /* 0x000fe400078e004d */
[----:B------:R-:W-:Y:S02]  /*61d0*/  IMAD.MOV.U32 R108, RZ, RZ, R111 ;  /* 0x000000ffff6c7224 */ /* 0x000fe400078e006f */
.L_x_43158:
[----:B------:R-:W-:Y:S05]  /*61e0*/  BSYNC B0 ;  /* 0x0000000000007941 */ /* 0x000fea0003800000 */
.L_x_43156:
        /* <DEDUP_REMOVED lines=11> */
.L_x_43160:
[----:B------:R-:W-:Y:S01]  /*62a0*/  MOV R4, R7 ;  /* 0x0000000700047202 */ /* 0x000fe20000000f00 */
[----:B------:R-:W-:Y:S02]  /*62b0*/  IMAD.MOV.U32 R6, RZ, RZ, R9 ;  /* 0x000000ffff067224 */ /* 0x000fe400078e0009 */
[----:B------:R-:W-:Y:S02]  /*62c0*/  IMAD.MOV.U32 R77, RZ, RZ, R76 ;  /* 0x000000ffff4d7224 */ /* 0x000fe400078e004c */
[----:B------:R-:W-:Y:S02]  /*62d0*/  IMAD.MOV.U32 R111, RZ, RZ, R110 ;  /* 0x000000ffff6f7224 */ /* 0x000fe400078e006e */
.L_x_43161:
[----:B------:R-:W-:Y:S05]  /*62e0*/  BSYNC B0 ;  /* 0x0000000000007941 */ /* 0x000fea0003800000 */
.L_x_43159:
        /* <DEDUP_REMOVED lines=11> */
.L_x_43163:
[----:B------:R-:W-:Y:S01]  /*63a0*/  MOV R7, R4 ;  /* 0x0000000400077202 */ /* 0x000fe20000000f00 */
[----:B------:R-:W-:Y:S02]  /*63b0*/  IMAD.MOV.U32 R9, RZ, RZ, R6 ;  /* 0x000000ffff097224 */ /* 0x000fe400078e0006 */
[----:B------:R-:W-:Y:S02]  /*63c0*/  IMAD.MOV.U32 R76, RZ, RZ, R79 ;  /* 0x000000ffff4c7224 */ /* 0x000fe400078e004f */
[----:B------:R-:W-:Y:S02]  /*63d0*/  IMAD.MOV.U32 R110, RZ, RZ, R113 ;  /* 0x000000ffff6e7224 */ /* 0x000fe400078e0071 */
.L_x_43164:
[----:B------:R-:W-:Y:S05]  /*63e0*/  BSYNC B0 ;  /* 0x0000000000007941 */ /* 0x000fea0003800000 */
.L_x_43162:
        /* <DEDUP_REMOVED lines=11> */
.L_x_43166:
[----:B------:R-:W-:Y:S01]  /*64a0*/  MOV R4, R7 ;  /* 0x0000000700047202 */ /* 0x000fe20000000f00 */
[----:B------:R-:W-:Y:S02]  /*64b0*/  IMAD.MOV.U32 R6, RZ, RZ, R9 ;  /* 0x000000ffff067224 */ /* 0x000fe400078e0009 */
[----:B------:R-:W-:Y:S02]  /*64c0*/  IMAD.MOV.U32 R79, RZ, RZ, R78 ;  /* 0x000000ffff4f7224 */ /* 0x000fe400078e004e */
[----:B------:R-:W-:Y:S02]  /*64d0*/  IMAD.MOV.U32 R113, RZ, RZ, R112 ;  /* 0x000000ffff717224 */ /* 0x000fe400078e0070 */
.L_x_43167:
[----:B------:R-:W-:Y:S05]  /*64e0*/  BSYNC B0 ;  /* 0x0000000000007941 */ /* 0x000fea0003800000 */
.L_x_43165:
        /* <DEDUP_REMOVED lines=11> */
.L_x_43169:
[----:B------:R-:W-:Y:S01]  /*65a0*/  MOV R7, R4 ;  /* 0x0000000400077202 */ /* 0x000fe20000000f00 */
[----:B------:R-:W-:Y:S02]  /*65b0*/  IMAD.MOV.U32 R9, RZ, RZ, R6 ;  /* 0x000000ffff097224 */ /* 0x000fe400078e0006 */
[----:B------:R-:W-:Y:S02]  /*65c0*/  IMAD.MOV.U32 R78, RZ, RZ, R81 ;  /* 0x000000ffff4e7224 */ /* 0x000fe400078e0051 */
[----:B------:R-:W-:Y:S02]  /*65d0*/  IMAD.MOV.U32 R112, RZ, RZ, R115 ;  /* 0x000000ffff707224 */ /* 0x000fe400078e0073 */
.L_x_43170:
[----:B------:R-:W-:Y:S05]  /*65e0*/  BSYNC B0 ;  /* 0x0000000000007941 */ /* 0x000fea0003800000 */
.L_x_43168:
        /* <DEDUP_REMOVED lines=11> */
.L_x_43172:
[----:B------:R-:W-:Y:S01]  /*66a0*/  MOV R4, R7 ;  /* 0x0000000700047202 */ /* 0x000fe20000000f00 */
[----:B------:R-:W-:Y:S02]  /*66b0*/  IMAD.MOV.U32 R6, RZ, RZ, R9 ;  /* 0x000000ffff067224 */ /* 0x000fe400078e0009 */
[----:B------:R-:W-:Y:S02]  /*66c0*/  IMAD.MOV.U32 R81, RZ, RZ, R80 ;  /* 0x000000ffff517224 */ /* 0x000fe400078e0050 */
[----:B------:R-:W-:Y:S02]  /*66d0*/  IMAD.MOV.U32 R115, RZ, RZ, R114 ;  /* 0x000000ffff737224 */ /* 0x000fe400078e0072 */
.L_x_43173:
[----:B------:R-:W-:Y:S05]  /*66e0*/  BSYNC B0 ;  /* 0x0000000000007941 */ /* 0x000fea0003800000 */
.L_x_43171:
        /* <DEDUP_REMOVED lines=11> */
.L_x_43175:
[----:B------:R-:W-:Y:S01]  /*67a0*/  MOV R7, R4 ;  /* 0x0000000400077202 */ /* 0x000fe20000000f00 */
[----:B------:R-:W-:Y:S02]  /*67b0*/  IMAD.MOV.U32 R9, RZ, RZ, R6 ;  /* 0x000000ffff097224 */ /* 0x000fe400078e0006 */
[----:B------:R-:W-:Y:S02]  /*67c0*/  IMAD.MOV.U32 R80, RZ, RZ, R83 ;  /* 0x000000ffff507224 */ /* 0x000fe400078e0053 */
[----:B------:R-:W-:Y:S02]  /*67d0*/  IMAD.MOV.U32 R114, RZ, RZ, R117 ;  /* 0x000000ffff727224 */ /* 0x000fe400078e0075 */
.L_x_43176:
[----:B------:R-:W-:Y:S05]  /*67e0*/  BSYNC B0 ;  /* 0x0000000000007941 */ /* 0x000fea0003800000 */
.L_x_43174:
        /* <DEDUP_REMOVED lines=11> */
.L_x_43178:
[----:B------:R-:W-:Y:S01]  /*68a0*/  MOV R4, R7 ;  /* 0x0000000700047202 */ /* 0x000fe20000000f00 */
[----:B------:R-:W-:Y:S02]  /*68b0*/  IMAD.MOV.U32 R6, RZ, RZ, R9 ;  /* 0x000000ffff067224 */ /* 0x000fe400078e0009 */
[----:B------:R-:W-:Y:S02]  /*68c0*/  IMAD.MOV.U32 R83, RZ, RZ, R82 ;  /* 0x000000ffff537224 */ /* 0x000fe400078e0052 */
[----:B------:R-:W-:Y:S02]  /*68d0*/  IMAD.MOV.U32 R117, RZ, RZ, R116 ;  /* 0x000000ffff757224 */ /* 0x000fe400078e0074 */
.L_x_43179:
[----:B------:R-:W-:Y:S05]  /*68e0*/  BSYNC B0 ;  /* 0x0000000000007941 */ /* 0x000fea0003800000 */
.L_x_43177:
        /* <DEDUP_REMOVED lines=11> */
.L_x_43181:
[----:B------:R-:W-:Y:S01]  /*69a0*/  MOV R7, R4 ;  /* 0x0000000400077202 */ /* 0x000fe20000000f00 */
[----:B------:R-:W-:Y:S02]  /*69b0*/  IMAD.MOV.U32 R9, RZ, RZ, R6 ;  /* 0x000000ffff097224 */ /* 0x000fe400078e0006 */
[----:B------:R-:W-:Y:S02]  /*69c0*/  IMAD.MOV.U32 R82, RZ, RZ, R85 ;  /* 0x000000ffff527224 */ /* 0x000fe400078e0055 */
[----:B------:R-:W-:Y:S02]  /*69d0*/  IMAD.MOV.U32 R116, RZ, RZ, R119 ;  /* 0x000000ffff747224 */ /* 0x000fe400078e0077 */
.L_x_43182:
[----:B------:R-:W-:Y:S05]  /*69e0*/  BSYNC B0 ;  /* 0x0000000000007941 */ /* 0x000fea0003800000 */
.L_x_43180:
        /* <DEDUP_REMOVED lines=11> */
.L_x_43184:
[----:B------:R-:W-:Y:S01]  /*6aa0*/  MOV R4, R7 ;  /* 0x0000000700047202 */ /* 0x000fe20000000f00 */
[----:B------:R-:W-:Y:S02]  /*6ab0*/  IMAD.MOV.U32 R6, RZ, RZ, R9 ;  /* 0x000000ffff067224 */ /* 0x000fe400078e0009 */
[----:B------:R-:W-:Y:S02]  /*6ac0*/  IMAD.MOV.U32 R85, RZ, RZ, R84 ;  /* 0x000000ffff557224 */ /* 0x000fe400078e0054 */
[----:B------:R-:W-:Y:S02]  /*6ad0*/  IMAD.MOV.U32 R119, RZ, RZ, R118 ;  /* 0x000000ffff777224 */ /* 0x000fe400078e0076 */
.L_x_43185:
[----:B------:R-:W-:Y:S05]  /*6ae0*/  BSYNC B0 ;  /* 0x0000000000007941 */ /* 0x000fea0003800000 */
.L_x_43183:
        /* <DEDUP_REMOVED lines=11> */
.L_x_43187:
[----:B------:R-:W-:Y:S01]  /*6ba0*/  MOV R7, R4 ;  /* 0x0000000400077202 */ /* 0x000fe20000000f00 */
[----:B------:R-:W-:Y:S02]  /*6bb0*/  IMAD.MOV.U32 R9, RZ, RZ, R6 ;  /* 0x000000ffff097224 */ /* 0x000fe400078e0006 */
[----:B------:R-:W-:Y:S02]  /*6bc0*/  IMAD.MOV.U32 R84, RZ, RZ, R87 ;  /* 0x000000ffff547224 */ /* 0x000fe400078e0057 */
[----:B------:R-:W-:Y:S02]  /*6bd0*/  IMAD.MOV.U32 R118, RZ, RZ, R121 ;  /* 0x000000ffff767224 */ /* 0x000fe400078e0079 */
.L_x_43188:
[----:B------:R-:W-:Y:S05]  /*6be0*/  BSYNC B0 ;  /* 0x0000000000007941 */ /* 0x000fea0003800000 */
.L_x_43186:
        /* <DEDUP_REMOVED lines=11> */
.L_x_43190:
[----:B------:R-:W-:Y:S01]  /*6ca0*/  MOV R4, R7 ;  /* 0x0000000700047202 */ /* 0x000fe20000000f00 */
[----:B------:R-:W-:Y:S02]  /*6cb0*/  IMAD.MOV.U32 R6, RZ, RZ, R9 ;  /* 0x000000ffff067224 */ /* 0x000fe400078e0009 */
[----:B------:R-:W-:Y:S02]  /*6cc0*/  IMAD.MOV.U32 R87, RZ, RZ, R86 ;  /* 0x000000ffff577224 */ /* 0x000fe400078e0056 */
[----:B------:R-:W-:Y:S02]  /*6cd0*/  IMAD.MOV.U32 R121, RZ, RZ, R120 ;  /* 0x000000ffff797224 */ /* 0x000fe400078e0078 */
.L_x_43191:
[----:B------:R-:W-:Y:S05]  /*6ce0*/  BSYNC B0 ;  /* 0x0000000000007941 */ /* 0x000fea0003800000 */
.L_x_43189:
        /* <DEDUP_REMOVED lines=11> */
.L_x_43193:
[----:B------:R-:W-:Y:S01]  /*6da0*/  MOV R7, R4 ;  /* 0x0000000400077202 */ /* 0x000fe20000000f00 */
[----:B------:R-:W-:Y:S02]  /*6db0*/  IMAD.MOV.U32 R9, RZ, RZ, R6 ;  /* 0x000000ffff097224 */ /* 0x000fe400078e0006 */
[----:B------:R-:W-:Y:S02]  /*6dc0*/  IMAD.MOV.U32 R86, RZ, RZ, R89 ;  /* 0x000000ffff567224 */ /* 0x000fe400078e0059 */
[----:B------:R-:W-:Y:S02]  /*6dd0*/  IMAD.MOV.U32 R120, RZ, RZ, R123 ;  /* 0x000000ffff787224 */ /* 0x000fe400078e007b */
.L_x_43194:
[----:B------:R-:W-:Y:S05]  /*6de0*/  BSYNC B0 ;  /* 0x0000000000007941 */ /* 0x000fea0003800000 */
.L_x_43192:
        /* <DEDUP_REMOVED lines=11> */
.L_x_43196:
[----:B------:R-:W-:Y:S01]  /*6ea0*/  MOV R4, R7 ;  /* 0x0000000700047202 */ /* 0x000fe20000000f00 */
[----:B------:R-:W-:Y:S02]  /*6eb0*/  IMAD.MOV.U32 R6, RZ, RZ, R9 ;  /* 0x000000ffff067224 */ /* 0x000fe400078e0009 */
[----:B------:R-:W-:Y:S02]  /*6ec0*/  IMAD.MOV.U32 R89, RZ, RZ, R88 ;  /* 0x000000ffff597224 */ /* 0x000fe400078e0058 */
[----:B------:R-:W-:Y:S02]  /*6ed0*/  IMAD.MOV.U32 R123, RZ, RZ, R122 ;  /* 0x000000ffff7b7224 */ /* 0x000fe400078e007a */
.L_x_43197:
[----:B------:R-:W-:Y:S05]  /*6ee0*/  BSYNC B0 ;  /* 0x0000000000007941 */ /* 0x000fea0003800000 */
.L_x_43195:
        /* <DEDUP_REMOVED lines=11> */
.L_x_43199:
[----:B------:R-:W-:Y:S01]  /*6fa0*/  MOV R7, R4 ;  /* 0x0000000400077202 */ /* 0x000fe20000000f00 */
[----:B------:R-:W-:Y:S02]  /*6fb0*/  IMAD.MOV.U32 R9, RZ, RZ, R6 ;  /* 0x000000ffff097224 */ /* 0x000fe400078e0006 */
[----:B------:R-:W-:Y:S02]  /*6fc0*/  IMAD.MOV.U32 R88, RZ, RZ, R91 ;  /* 0x000000ffff587224 */ /* 0x000fe400078e005b */
[----:B------:R-:W-:Y:S02]  /*6fd0*/  IMAD.MOV.U32 R122, RZ, RZ, R125 ;  /* 0x000000ffff7a7224 */ /* 0x000fe400078e007d */
.L_x_43200:
[----:B------:R-:W-:Y:S05]  /*6fe0*/  BSYNC B0 ;  /* 0x0000000000007941 */ /* 0x000fea0003800000 */
.L_x_43198:
        /* <DEDUP_REMOVED lines=11> */
.L_x_43202:
[----:B------:R-:W-:Y:S01]  /*70a0*/  MOV R4, R7 ;  /* 0x0000000700047202 */ /* 0x000fe20000000f00 */
[----:B------:R-:W-:Y:S02]  /*70b0*/  IMAD.MOV.U32 R6, RZ, RZ, R9 ;  /* 0x000000ffff067224 */ /* 0x000fe400078e0009 */
[----:B------:R-:W-:Y:S02]  /*70c0*/  IMAD.MOV.U32 R91, RZ, RZ, R90 ;  /* 0x000000ffff5b7224 */ /* 0x000fe400078e005a */
[----:B------:R-:W-:Y:S02]  /*70d0*/  IMAD.MOV.U32 R125, RZ, RZ, R124 ;  /* 0x000000ffff7d7224 */ /* 0x000fe400078e007c */
.L_x_43203:
[----:B------:R-:W-:Y:S05]  /*70e0*/  BSYNC B0 ;  /* 0x0000000000007941 */ /* 0x000fea0003800000 */
.L_x_43201:
        /* <DEDUP_REMOVED lines=11> */
.L_x_43205:
[----:B------:R-:W-:Y:S01]  /*71a0*/  MOV R7, R4 ;  /* 0x0000000400077202 */ /* 0x000fe20000000f00 */
[----:B------:R-:W-:Y:S02]  /*71b0*/  IMAD.MOV.U32 R9, RZ, RZ, R6 ;  /* 0x000000ffff097224 */ /* 0x000fe400078e0006 */
[----:B------:R-:W-:Y:S02]  /*71c0*/  IMAD.MOV.U32 R90, RZ, RZ, R93 ;  /* 0x000000ffff5a7224 */ /* 0x000fe400078e005d */
[----:B------:R-:W-:Y:S02]  /*71d0*/  IMAD.MOV.U32 R124, RZ, RZ, R127 ;  /* 0x000000ffff7c7224 */ /* 0x000fe400078e007f */
.L_x_43206:
[----:B------:R-:W-:Y:S05]  /*71e0*/  BSYNC B0 ;  /* 0x0000000000007941 */ /* 0x000fea0003800000 */
.L_x_43204:
        /* <DEDUP_REMOVED lines=11> */
.L_x_43208:
[----:B------:R-:W-:Y:S01]  /*72a0*/  MOV R4, R7 ;  /* 0x0000000700047202 */ /* 0x000fe20000000f00 */
[----:B------:R-:W-:Y:S02]  /*72b0*/  IMAD.MOV.U32 R6, RZ, RZ, R9 ;  /* 0x000000ffff067224 */ /* 0x000fe400078e0009 */
[----:B------:R-:W-:Y:S02]  /*72c0*/  IMAD.MOV.U32 R93, RZ, RZ, R92 ;  /* 0x000000ffff5d7224 */ /* 0x000fe400078e005c */
[----:B------:R-:W-:Y:S02]  /*72d0*/  IMAD.MOV.U32 R127, RZ, RZ, R126 ;  /* 0x000000ffff7f7224 */ /* 0x000fe400078e007e */
.L_x_43209:
[----:B------:R-:W-:Y:S05]  /*72e0*/  BSYNC B0 ;  /* 0x0000000000007941 */ /* 0x000fea0003800000 */
.L_x_43207:
        /* <DEDUP_REMOVED lines=11> */
.L_x_43211:
[----:B------:R-:W-:Y:S01]  /*73a0*/  MOV R7, R4 ;  /* 0x0000000400077202 */ /* 0x000fe20000000f00 */
[----:B------:R-:W-:Y:S02]  /*73b0*/  IMAD.MOV.U32 R9, RZ, RZ, R6 ;  /* 0x000000ffff097224 */ /* 0x000fe400078e0006 */
[----:B------:R-:W-:Y:S02]  /*73c0*/  IMAD.MOV.U32 R92, RZ, RZ, R95 ;  /* 0x000000ffff5c7224 */ /* 0x000fe400078e005f */
[----:B------:R-:W-:Y:S02]  /*73d0*/  IMAD.MOV.U32 R126, RZ, RZ, R129 ;  /* 0x000000ffff7e7224 */ /* 0x000fe400078e0081 */
.L_x_43212:
[----:B------:R-:W-:Y:S05]  /*73e0*/  BSYNC B0 ;  /* 0x0000000000007941 */ /* 0x000fea0003800000 */
.L_x_43210:
        /* <DEDUP_REMOVED lines=11> */
.L_x_43214:
[----:B------:R-:W-:Y:S01]  /*74a0*/  MOV R4, R7 ;  /* 0x0000000700047202 */ /* 0x000fe20000000f00 */
[----:B------:R-:W-:Y:S02]  /*74b0*/  IMAD.MOV.U32 R6, RZ, RZ, R9 ;  /* 0x000000ffff067224 */ /* 0x000fe400078e0009 */
[----:B------:R-:W-:Y:S02]  /*74c0*/  IMAD.MOV.U32 R95, RZ, RZ, R94 ;  /* 0x000000ffff5f7224 */ /* 0x000fe400078e005e */
[----:B------:R-:W-:Y:S02]  /*74d0*/  IMAD.MOV.U32 R129, RZ, RZ, R128 ;  /* 0x000000ffff817224 */ /* 0x000fe400078e0080 */
.L_x_43215:
[----:B------:R-:W-:Y:S05]  /*74e0*/  BSYNC B0 ;  /* 0x0000000000007941 */ /* 0x000fea0003800000 */
.L_x_43213:
        /* <DEDUP_REMOVED lines=11> */
.L_x_43217:
[----:B------:R-:W-:Y:S01]  /*75a0*/  MOV R7, R4 ;  /* 0x0000000400077202 */ /* 0x000fe20000000f00 */
[----:B------:R-:W-:Y:S02]  /*75b0*/  IMAD.MOV.U32 R9, RZ, RZ, R6 ;  /* 0x000000ffff097224 */ /* 0x000fe400078e0006 */
[----:B------:R-:W-:Y:S02]  /*75c0*/  IMAD.MOV.U32 R94, RZ, RZ, R97 ;  /* 0x000000ffff5e7224 */ /* 0x000fe400078e0061 */
[----:B------:R-:W-:Y:S02]  /*75d0*/  IMAD.MOV.U32 R128, RZ, RZ, R131 ;  /* 0x000000ffff807224 */ /* 0x000fe400078e0083 */
.L_x_43218:
[----:B------:R-:W-:Y:S05]  /*75e0*/  BSYNC B0 ;  /* 0x0000000000007941 */ /* 0x000fea0003800000 */
.L_x_43216:
        /* <DEDUP_REMOVED lines=9> */
.L_x_43220:
[----:B------:R-:W-:Y:S01]  /*7680*/  IMAD.MOV.U32 R97, RZ, RZ, R96 ;  /* 0x000000ffff617224 */ /* 0x000fe200078e0060 */
[----:B------:R-:W-:Y:S01]  /*7690*/  MOV R96, R7 ;  /* 0x0000000700607202 */ /* 0x000fe20000000f00 */
[----:B------:R-:W-:Y:S02]  /*76a0*/  IMAD.MOV.U32 R131, RZ, RZ, R130 ;  /* 0x000000ffff837224 */ /* 0x000fe400078e0082 */
[----:B------:R-:W-:Y:S02]  /*76b0*/  IMAD.MOV.U32 R130, RZ, RZ, R9 ;  /* 0x000000ffff827224 */ /* 0x000fe400078e0009 */
.L_x_43221:
[----:B------:R-:W-:Y:S05]  /*76c0*/  BSYNC B0 ;  /* 0x0000000000007941 */ /* 0x000fea0003800000 */
.L_x_43219:
[----:B------:R-:W-:-:S04]  /*76d0*/  IADD3 R0, R0, 0x40, RZ ;  /* 0x0000004000007810 */ /* 0x000fc80007ffe0ff */
[----:B------:R-:W-:-:S13]  /*76e0*/  ISETP.GE.AND P0, PT, R0, R5, PT ;  /* 0x000000050000720c */ /* 0x000fda0003f06270 */
[----:B------:R-:W-:Y:S01]  /*76f0*/  @P0 CALL.REL.NOINC `(.L_x_43026) ;  /* 0x0000001000000944 */ /* 0x000fe20003c00000 */
[----:B------:R-:W-:Y:S05]  /*7700*/  BRA `(.L_x_43222) ;  /* 0xffffdf6000007947 */ /* 0x000fea000383ffff */
.L_x_43026:
[----:B------:R-:W-:Y:S05]  /*7710*/  BSYNC B1 ;  /* 0x0000000000017941 */ /* 0x000fea0003800000 */
.L_x_42925:
        /* <DEDUP_REMOVED lines=104> */
[----:B0-----:R-:W-:-:S03]  /*7da0*/  IMAD.MOV.U32 R6, RZ, RZ, RZ ;  /* 0x000000ffff067224 */ /* 0x001fc600078e00ff */
[----:B------:R-:W-:Y:S02]  /*7db0*/  FSEL R11, R98, R48, P0 ;  /* 0x00000030620b7208 */ /* 0x000fe40000000000 */
[----:B------:R-:W-:Y:S02]  /*7dc0*/  FSEL R48, R48, R98, P0 ;  /* 0x0000006230307208 */ /* 0x000fe40000000000 */
[----:B------:R-:W-:Y:S02]  /*7dd0*/  FSEL R4, R49, R99, P0 ;  /* 0x0000006331047208 */ /* 0x000fe40000000000 */
[----:B------:R-:W-:Y:S01]  /*7de0*/  FSEL R99, R99, R49, P0 ;  /* 0x0000003163637208 */ /* 0x000fe20000000000 */
[----:B------:R-:W-:-:S04]  /*7df0*/  FADD.FTZ R48, -R11, R48 ;  /* 0x000000300b307221 */ /* 0x000fc80000010100 */
[----:B------:R-:W-:-:S04]  /*7e00*/  FMUL.FTZ R48, R48, 1.4426950216293334961 ;  /* 0x3fb8aa3b30307820 */ /* 0x000fc80000410000 */
[----:B------:R-:W0:Y:S02]  /*7e10*/  MUFU.EX2 R5, R48 ;  /* 0x0000003000057308 */ /* 0x000e240000000800 */
[----:B0-----:R-:W-:Y:S02]  /*7e20*/  FMUL.FTZ R12, R4, R5 ;  /* 0x00000005040c7220 */ /* 0x001fe40000410000 */
[----:B------:R-:W-:-:S05]  /*7e30*/  IMAD.MOV.U32 R4, RZ, RZ, R1 ;  /* 0x000000ffff047224 */ /* 0x000fca00078e0001 */
.L_x_43319:
        /* <DEDUP_REMOVED lines=20> */
.L_x_43226:
[----:B------:R-:W-:Y:S01]  /*7f80*/  MOV R8, R101 ;  /* 0x0000006500087202 */ /* 0x000fe20000000f00 */
[----:B------:R-:W-:Y:S02]  /*7f90*/  IMAD.MOV.U32 R10, RZ, RZ, R3 ;  /* 0x000000ffff0a7224 */ /* 0x000fe400078e0003 */
[----:B------:R-:W-:Y:S02]  /*7fa0*/  IMAD.MOV.U32 R101, RZ, RZ, R100 ;  /* 0x000000ffff657224 */ /* 0x000fe400078e0064 */
[----:B------:R-:W-:Y:S02]  /*7fb0*/  IMAD.MOV.U32 R3, RZ, RZ, R2 ;  /* 0x000000ffff037224 */ /* 0x000fe400078e0002 */
.L_x_43227:
[----:B------:R-:W-:Y:S05]  /*7fc0*/  BSYNC B1 ;  /* 0x0000000000017941 */ /* 0x000fea0003800000 */
.L_x_43225:
        /* <DEDUP_REMOVED lines=11> */
.L_x_43229:
[----:B------:R-:W-:Y:S01]  /*8080*/  MOV R5, R8 ;  /* 0x0000000800057202 */ /* 0x000fe20000000f00 */
[----:B------:R-:W-:Y:S02]  /*8090*/  IMAD.MOV.U32 R7, RZ, RZ, R10 ;  /* 0x000000ffff077224 */ /* 0x000fe400078e000a */
[----:B------:R-:W-:Y:S02]  /*80a0*/  IMAD.MOV.U32 R100, RZ, RZ, R103 ;  /* 0x000000ffff647224 */ /* 0x000fe400078e0067 */
[----:B------:R-:W-:Y:S02]  /*80b0*/  IMAD.MOV.U32 R2, RZ, RZ, R69 ;  /* 0x000000ffff027224 */ /* 0x000fe400078e0045 */
.L_x_43230:
[----:B------:R-:W-:Y:S05]  /*80c0*/  BSYNC B1 ;  /* 0x0000000000017941 */ /* 0x000fea0003800000 */
.L_x_43228:
        /* <DEDUP_REMOVED lines=11> */
.L_x_43232:
[----:B------:R-:W-:Y:S01]  /*8180*/  MOV R8, R5 ;  /* 0x0000000500087202 */ /* 0x000fe20000000f00 */
[----:B------:R-:W-:Y:S02]  /*8190*/  IMAD.MOV.U32 R10, RZ, RZ, R7 ;  /* 0x000000ffff0a7224 */ /* 0x000fe400078e0007 */
[----:B------:R-:W-:Y:S02]  /*81a0*/  IMAD.MOV.U32 R103, RZ, RZ, R102 ;  /* 0x000000ffff677224 */ /* 0x000fe400078e0066 */
[----:B------:R-:W-:Y:S02]  /*81b0*/  IMAD.MOV.U32 R69, RZ, RZ, R68 ;  /* 0x000000ffff457224 */ /* 0x000fe400078e0044 */
.L_x_43233:
[----:B------:R-:W-:Y:S05]  /*81c0*/  BSYNC B1 ;  /* 0x0000000000017941 */ /* 0x000fea0003800000 */
.L_x_43231:
        /* <DEDUP_REMOVED lines=11> */
.L_x_43235:
[----:B------:R-:W-:Y:S01]  /*8280*/  MOV R5, R8 ;  /* 0x0000000800057202 */ /* 0x000fe20000000f00 */
[----:B------:R-:W-:Y:S02]  /*8290*/  IMAD.MOV.U32 R7, RZ, RZ, R10 ;  /* 0x000000ffff077224 */ /* 0x000fe400078e000a */
[----:B------:R-:W-:Y:S02]  /*82a0*/  IMAD.MOV.U32 R102, RZ, RZ, R105 ;  /* 0x000000ffff667224 */ /* 0x000fe400078e0069 */
[----:B------:R-:W-:Y:S02]  /*82b0*/  IMAD.MOV.U32 R68, RZ, RZ, R71 ;  /* 0x000000ffff447224 */ /* 0x000fe400078e0047 */
.L_x_43236:
[----:B------:R-:W-:Y:S05]  /*82c0*/  BSYNC B1 ;  /* 0x0000000000017941 */ /* 0x000fea0003800000 */
.L_x_43234:
        /* <DEDUP_REMOVED lines=11> */
.L_x_43238:
[----:B------:R-:W-:Y:S01]  /*8380*/  MOV R8, R5 ;  /* 0x0000000500087202 */ /* 0x000fe20000000f00 */
[----:B------:R-:W-:Y:S02]  /*8390*/  IMAD.MOV.U32 R10, RZ, RZ, R7 ;  /* 0x000000ffff0a7224 */ /* 0x000fe400078e0007 */
[----:B------:R-:W-:Y:S02]  /*83a0*/  IMAD.MOV.U32 R105, RZ, RZ, R104 ;  /* 0x000000ffff697224 */ /* 0x000fe400078e0068 */
[----:B------:R-:W-:Y:S02]  /*83b0*/  IMAD.MOV.U32 R71, RZ, RZ, R70 ;  /* 0x000000ffff477224 */ /* 0x000fe400078e0046 */
.L_x_43239:
[----:B------:R-:W-:Y:S05]  /*83c0*/  BSYNC B1 ;  /* 0x0000000000017941 */ /* 0x000fea0003800000 */
.L_x_43237:
        /* <DEDUP_REMOVED lines=11> */
.L_x_43241:
[----:B------:R-:W-:Y:S01]  /*8480*/  MOV R5, R8 ;  /* 0x0000000800057202 */ /* 0x000fe20000000f00 */
[----:B------:R-:W-:Y:S02]  /*8490*/  IMAD.MOV.U32 R7, RZ, RZ, R10 ;  /* 0x000000ffff077224 */ /* 0x000fe400078e000a */
[----:B------:R-:W-:Y:S02]  /*84a0*/  IMAD.MOV.U32 R104, RZ, RZ, R107 ;  /* 0x000000ffff687224 */ /* 0x000fe400078e006b */
[----:B------:R-:W-:Y:S02]  /*84b0*/  IMAD.MOV.U32 R70, RZ, RZ, R73 ;  /* 0x000000ffff467224 */ /* 0x000fe400078e0049 */
.L_x_43242:
[----:B------:R-:W-:Y:S05]  /*84c0*/  BSYNC B1 ;  /* 0x0000000000017941 */ /* 0x000fea0003800000 */
.L_x_43240:
        /* <DEDUP_REMOVED lines=11> */
.L_x_43244:
[----:B------:R-:W-:Y:S01]  /*8580*/  MOV R8, R5 ;  /* 0x0000000500087202 */ /* 0x000fe20000000f00 */
[----:B------:R-:W-:Y:S02]  /*8590*/  IMAD.MOV.U32 R10, RZ, RZ, R7 ;  /* 0x000000ffff0a7224 */ /* 0x000fe400078e0007 */
[----:B------:R-:W-:Y:S02]  /*85a0*/  IMAD.MOV.U32 R107, RZ, RZ, R106 ;  /* 0x000000ffff6b7224 */ /* 0x000fe400078e006a */
[----:B------:R-:W-:Y:S02]  /*85b0*/  IMAD.MOV.U32 R73, RZ, RZ, R72 ;  /* 0x000000ffff497224 */ /* 0x000fe400078e0048 */
.L_x_43245:
[----:B------:R-:W-:Y:S05]  /*85c0*/  BSYNC B1 ;  /* 0x0000000000017941 */ /* 0x000fea0003800000 */
.L_x_43243:
        /* <DEDUP_REMOVED lines=11> */
.L_x_43247:
[----:B------:R-:W-:Y:S01]  /*8680*/  MOV R5, R8 ;  /* 0x0000000800057202 */ /* 0x000fe20000000f00 */
[----:B------:R-:W-:Y:S02]  /*8690*/  IMAD.MOV.U32 R7, RZ, RZ, R10 ;  /* 0x000000ffff077224 */ /* 0x000fe400078e000a */
[----:B------:R-:W-:Y:S02]  /*86a0*/  IMAD.MOV.U32 R106, RZ, RZ, R109 ;  /* 0x000000ffff6a7224 */ /* 0x000fe400078e006d */
[----:B------:R-:W-:Y:S02]  /*86b0*/  IMAD.MOV.U32 R72, RZ, RZ, R75 ;  /* 0x000000ffff487224 */ /* 0x000fe400078e004b */
.L_x_43248:
[----:B------:R-:W-:Y:S05]  /*86c0*/  BSYNC B1 ;  /* 0x0000000000017941 */ /* 0x000fea0003800000 */
.L_x_43246:
        /* <DEDUP_REMOVED lines=11> */
.L_x_43250:
[----:B------:R-:W-:Y:S01]  /*8780*/  MOV R8, R5 ;  /* 0x0000000500087202 */ /* 0x000fe20000000f00 */
[----:B------:R-:W-:Y:S02]  /*8790*/  IMAD.MOV.U32 R10, RZ, RZ, R7 ;  /* 0x000000ffff0a7224 */ /* 0x000fe400078e0007 */
[----:B------:R-:W-:Y:S02]  /*87a0*/  IMAD.MOV.U32 R109, RZ, RZ, R108 ;  /* 0x000000ffff6d7224 */ /* 0x000fe400078e006c */
[----:B------:R-:W-:Y:S02]  /*87b0*/  IMAD.MOV.U32 R75, RZ, RZ, R74 ;  /* 0x000000ffff4b7224 */ /* 0x000fe400078e004a */
.L_x_43251:
[----:B------:R-:W-:Y:S05]  /*87c0*/  BSYNC B1 ;  /* 0x0000000000017941 */ /* 0x000fea0003800000 */
.L_x_43249:
        /* <DEDUP_REMOVED lines=11> */
.L_x_43253:
[----:B------:R-:W-:Y:S01]  /*8880*/  MOV R5, R8 ;  /* 0x0000000800057202 */ /* 0x000fe20000000f00 */
[----:B------:R-:W-:Y:S02]  /*8890*/  IMAD.MOV.U32 R7, RZ, RZ, R10 ;  /* 0x000000ffff077224 */ /* 0x000fe400078e000a */
[----:B------:R-:W-:Y:S02]  /*88a0*/  IMAD.MOV.U32 R108, RZ, RZ, R111 ;  /* 0x000000ffff6c7224 */ /* 0x000fe400078e006f */
[----:B------:R-:W-:Y:S02]  /*88b0*/  IMAD.MOV.U32 R74, RZ, RZ, R77 ;  /* 0x000000ffff4a7224 */ /* 0x000fe400078e004d */
.L_x_43254:
[----:B------:R-:W-:Y:S05]  /*88c0*/  BSYNC B1 ;  /* 0x0000000000017941 */ /* 0x000fea0003800000 */
.L_x_43252:
        /* <DEDUP_REMOVED lines=11> */
.L_x_43256:
[----:B------:R-:W-:Y:S01]  /*8980*/  MOV R8, R5 ;  /* 0x0000000500087202 */ /* 0x000fe20000000f00 */
[----:B------:R-:W-:Y:S02]  /*8990*/  IMAD.MOV.U32 R10, RZ, RZ, R7 ;  /* 0x000000ffff0a7224 */ /* 0x000fe400078e0007 */
[----:B------:R-:W-:Y:S02]  /*89a0*/  IMAD.MOV.U32 R111, RZ, RZ, R110 ;  /* 0x000000ffff6f7224 */ /* 0x000fe400078e006e */
[----:B------:R-:W-:Y:S02]  /*89b0*/  IMAD.MOV.U32 R77, RZ, RZ, R76 ;  /* 0x000000ffff4d7224 */ /* 0x000fe400078e004c */
.L_x_43257:
[----:B------:R-:W-:Y:S05]  /*89c0*/  BSYNC B1 ;  /* 0x0000000000017941 */ /* 0x000fea0003800000 */
.L_x_43255:
        /* <DEDUP_REMOVED lines=11> */
.L_x_43259:
[----:B------:R-:W-:Y:S01]  /*8a80*/  MOV R5, R8 ;  /* 0x0000000800057202 */ /* 0x000fe20000000f00 */
[----:B------:R-:W-:Y:S02]  /*8a90*/  IMAD.MOV.U32 R7, RZ, RZ, R10 ;  /* 0x000000ffff077224 */ /* 0x000fe400078e000a */
[----:B------:R-:W-:Y:S02]  /*8aa0*/  IMAD.MOV.U32 R110, RZ, RZ, R113 ;  /* 0x000000ffff6e7224 */ /* 0x000fe400078e0071 */
[----:B------:R-:W-:Y:S02]  /*8ab0*/  IMAD.MOV.U32 R76, RZ, RZ, R79 ;  /* 0x000000ffff4c7224 */ /* 0x000fe400078e004f */
.L_x_43260:
[----:B------:R-:W-:Y:S05]  /*8ac0*/  BSYNC B1 ;  /* 0x0000000000017941 */ /* 0x000fea0003800000 */
.L_x_43258:
        /* <DEDUP_REMOVED lines=11> */
.L_x_43262:
[----:B------:R-:W-:Y:S01]  /*8b80*/  MOV R8, R5 ;  /* 0x0000000500087202 */ /* 0x000fe20000000f00 */
[----:B------:R-:W-:Y:S02]  /*8b90*/  IMAD.MOV.U32 R10, RZ, RZ, R7 ;  /* 0x000000ffff0a7224 */ /* 0x000fe400078e0007 */
[----:B------:R-:W-:Y:S02]  /*8ba0*/  IMAD.MOV.U32 R113, RZ, RZ, R112 ;  /* 0x000000ffff717224 */ /* 0x000fe400078e0070 */
[----:B------:R-:W-:Y:S02]  /*8bb0*/  IMAD.MOV.U32 R79, RZ, RZ, R78 ;  /* 0x000000ffff4f7224 */ /* 0x000fe400078e004e */
.L_x_43263:
[----:B------:R-:W-:Y:S05]  /*8bc0*/  BSYNC B1 ;  /* 0x0000000000017941 */ /* 0x000fea0003800000 */
.L_x_43261:
        /* <DEDUP_REMOVED lines=11> */
.L_x_43265:
[----:B------:R-:W-:Y:S01]  /*8c80*/  MOV R5, R8 ;  /* 0x0000000800057202 */ /* 0x000fe20000000f00 */
[----:B------:R-:W-:Y:S02]  /*8c90*/  IMAD.MOV.U32 R7, RZ, RZ, R10 ;  /* 0x000000ffff077224 */ /* 0x000fe400078e000a */
[----:B------:R-:W-:Y:S02]  /*8ca0*/  IMAD.MOV.U32 R112, RZ, RZ, R115 ;  /* 0x000000ffff707224 */ /* 0x000fe400078e0073 */
[----:B------:R-:W-:Y:S02]  /*8cb0*/  IMAD.MOV.U32 R78, RZ, RZ, R81 ;  /* 0x000000ffff4e7224 */ /* 0x000fe400078e0051 */
.L_x_43266:
[----:B------:R-:W-:Y:S05]  /*8cc0*/  BSYNC B1 ;  /* 0x0000000000017941 */ /* 0x000fea0003800000 */
.L_x_43264:
        /* <DEDUP_REMOVED lines=11> */
.L_x_43268:
[----:B------:R-:W-:Y:S01]  /*8d80*/  MOV R8, R5 ;  /* 0x0000000500087202 */ /* 0x000fe20000000f00 */
[----:B------:R-:W-:Y:S02]  /*8d90*/  IMAD.MOV.U32 R10, RZ, RZ, R7 ;  /* 0x000000ffff0a7224 */ /* 0x000fe400078e0007 */
[----:B------:R-:W-:Y:S02]  /*8da0*/  IMAD.MOV.U32 R115, RZ, RZ, R114 ;  /* 0x000000ffff737224 */ /* 0x000fe400078e0072 */
[----:B------:R-:W-:Y:S02]  /*8db0*/  IMAD.MOV.U32 R81, RZ, RZ, R80 ;  /* 0x000000ffff517224 */ /* 0x000fe400078e0050 */
.L_x_43269:
[----:B------:R-:W-:Y:S05]  /*8dc0*/  BSYNC B1 ;  /* 0x0000000000017941 */ /* 0x000fea0003800000 */
.L_x_43267:
        /* <DEDUP_REMOVED lines=11> */
.L_x_43271:
[----:B------:R-:W-:Y:S01]  /*8e80*/  MOV R5, R8 ;  /* 0x0000000800057202 */ /* 0x000fe20000000f00 */
[----:B------:R-:W-:Y:S02]  /*8e90*/  IMAD.MOV.U32 R7, RZ, RZ, R10 ;  /* 0x000000ffff077224 */ /* 0x000fe400078e000a */
[----:B------:R-:W-:Y:S02]  /*8ea0*/  IMAD.MOV.U32 R114, RZ, RZ, R117 ;  /* 0x000000ffff727224 */ /* 0x000fe400078e0075 */
[----:B------:R-:W-:Y:S02]  /*8eb0*/  IMAD.MOV.U32 R80, RZ, RZ, R83 ;  /* 0x000000ffff507224 */ /* 0x000fe400078e0053 */
.L_x_43272:
[----:B------:R-:W-:Y:S05]  /*8ec0*/  BSYNC B1 ;  /* 0x0000000000017941 */ /* 0x000fea0003800000 */
.L_x_43270:
        /* <DEDUP_REMOVED lines=11> */
.L_x_43274:
[----:B------:R-:W-:Y:S01]  /*8f80*/  MOV R8, R5 ;  /* 0x0000000500087202 */ /* 0x000fe20000000f00 */
[----:B------:R-:W-:Y:S02]  /*8f90*/  IMAD.MOV.U32 R10, RZ, RZ, R7 ;  /* 0x000000ffff0a7224 */ /* 0x000fe400078e0007 */
[----:B------:R-:W-:Y:S02]  /*8fa0*/  IMAD.MOV.U32 R117, RZ, RZ, R116 ;  /* 0x000000ffff757224 */ /* 0x000fe400078e0074 */
[----:B------:R-:W-:Y:S02]  /*8fb0*/  IMAD.MOV.U32 R83, RZ, RZ, R82 ;  /* 0x000000ffff537224 */ /* 0x000fe400078e0052 */
.L_x_43275:
[----:B------:R-:W-:Y:S05]  /*8fc0*/  BSYNC B1 ;  /* 0x0000000000017941 */ /* 0x000fea0003800000 */
.L_x_43273:
        /* <DEDUP_REMOVED lines=11> */
.L_x_43277:
[----:B------:R-:W-:Y:S01]  /*9080*/  MOV R5, R8 ;  /* 0x0000000800057202 */ /* 0x000fe20000000f00 */
[----:B------:R-:W-:Y:S02]  /*9090*/  IMAD.MOV.U32 R7, RZ, RZ, R10 ;  /* 0x000000ffff077224 */ /* 0x000fe400078e000a */
[----:B------:R-:W-:Y:S02]  /*90a0*/  IMAD.MOV.U32 R116, RZ, RZ, R119 ;  /* 0x000000ffff747224 */ /* 0x000fe400078e0077 */
[----:B------:R-:W-:Y:S02]  /*90b0*/  IMAD.MOV.U32 R82, RZ, RZ, R85 ;  /* 0x000000ffff527224 */ /* 0x000fe400078e0055 */
.L_x_43278:
[----:B------:R-:W-:Y:S05]  /*90c0*/  BSYNC B1 ;  /* 0x0000000000017941 */ /* 0x000fea0003800000 */
.L_x_43276:
        /* <DEDUP_REMOVED lines=11> */
.L_x_43280:
[----:B------:R-:W-:Y:S01]  /*9180*/  MOV R8, R5 ;  /* 0x0000000500087202 */ /* 0x000fe20000000f00 */
[----:B------:R-:W-:Y:S02]  /*9190*/  IMAD.MOV.U32 R10, RZ, RZ, R7 ;  /* 0x000000ffff0a7224 */ /* 0x000fe400078e0007 */
[----:B------:R-:W-:Y:S02]  /*91a0*/  IMAD.MOV.U32 R119, RZ, RZ, R118 ;  /* 0x000000ffff777224 */ /* 0x000fe400078e0076 */
[----:B------:R-:W-:Y:S02]  /*91b0*/  IMAD.MOV.U32 R85, RZ, RZ, R84 ;  /* 0x000000ffff557224 */ /* 0x000fe400078e0054 */
.L_x_43281:
[----:B------:R-:W-:Y:S05]  /*91c0*/  BSYNC B1 ;  /* 0x0000000000017941 */ /* 0x000fea0003800000 */
.L_x_43279:
        /* <DEDUP_REMOVED lines=11> */
.L_x_43283:
[----:B------:R-:W-:Y:S01]  /*9280*/  MOV R5, R8 ;  /* 0x0000000800057202 */ /* 0x000fe20000000f00 */
[----:B------:R-:W-:Y:S02]  /*9290*/  IMAD.MOV.U32 R7, RZ, RZ, R10 ;  /* 0x000000ffff077224 */ /* 0x000fe400078e000a */
[----:B------:R-:W-:Y:S02]  /*92a0*/  IMAD.MOV.U32 R118, RZ, RZ, R121 ;  /* 0x000000ffff767224 */ /* 0x000fe400078e0079 */
[----:B------:R-:W-:Y:S02]  /*92b0*/  IMAD.MOV.U32 R84, RZ, RZ, R87 ;  /* 0x000000ffff547224 */ /* 0x000fe400078e0057 */
.L_x_43284:
[----:B------:R-:W-:Y:S05]  /*92c0*/  BSYNC B1 ;  /* 0x0000000000017941 */ /* 0x000fea0003800000 */
.L_x_43282:
        /* <DEDUP_REMOVED lines=11> */
.L_x_43286:
[----:B------:R-:W-:Y:S01]  /*9380*/  MOV R8, R5 ;  /* 0x0000000500087202 */ /* 0x000fe20000000f00 */
[----:B------:R-:W-:Y:S02]  /*9390*/  IMAD.MOV.U32 R10, RZ, RZ, R7 ;  /* 0x000000ffff0a7224 */ /* 0x000fe400078e0007 */
[----:B------:R-:W-:Y:S02]  /*93a0*/  IMAD.MOV.U32 R121, RZ, RZ, R120 ;  /* 0x000000ffff797224 */ /* 0x000fe400078e0078 */
[----:B------:R-:W-:Y:S02]  /*93b0*/  IMAD.MOV.U32 R87, RZ, RZ, R86 ;  /* 0x000000ffff577224 */ /* 0x000fe400078e0056 */
.L_x_43287:
[----:B------:R-:W-:Y:S05]  /*93c0*/  BSYNC B1 ;  /* 0x0000000000017941 */ /* 0x000fea0003800000 */
.L_x_43285:
        /* <DEDUP_REMOVED lines=11> */
.L_x_43289:
[----:B------:R-:W-:Y:S01]  /*9480*/  MOV R5, R8 ;  /* 0x0000000800057202 */ /* 0x000fe20000000f00 */
[----:B------:R-:W-:Y:S02]  /*9490*/  IMAD.MOV.U32 R7, RZ, RZ, R10 ;  /* 0x000000ffff077224 */ /* 0x000fe400078e000a */
[----:B------:R-:W-:Y:S02]  /*94a0*/  IMAD.MOV.U32 R120, RZ, RZ, R123 ;  /* 0x000000ffff787224 */ /* 0x000fe400078e007b */
[----:B------:R-:W-:Y:S02]  /*94b0*/  IMAD.MOV.U32 R86, RZ, RZ, R89 ;  /* 0x000000ffff567224 */ /* 0x000fe400078e0059 */
.L_x_43290:
[----:B------:R-:W-:Y:S05]  /*94c0*/  BSYNC B1 ;  /* 0x0000000000017941 */ /* 0x000fea0003800000 */
.L_x_43288:
        /* <DEDUP_REMOVED lines=11> */
.L_x_43292:
[----:B------:R-:W-:Y:S01]  /*9580*/  MOV R8, R5 ;  /* 0x0000000500087202 */ /* 0x000fe20000000f00 */
[----:B------:R-:W-:Y:S02]  /*9590*/  IMAD.MOV.U32 R10, RZ, RZ, R7 ;  /* 0x000000ffff0a7224 */ /* 0x000fe400078e0007 */
[----:B------:R-:W-:Y:S02]  /*95a0*/  IMAD.MOV.U32 R123, RZ, RZ, R122 ;  /* 0x000000ffff7b7224 */ /* 0x000fe400078e007a */
[----:B------:R-:W-:Y:S02]  /*95b0*/  IMAD.MOV.U32 R89, RZ, RZ, R88 ;  /* 0x000000ffff597224 */ /* 0x000fe400078e0058 */
.L_x_43293:
[----:B------:R-:W-:Y:S05]  /*95c0*/  BSYNC B1 ;  /* 0x0000000000017941 */ /* 0x000fea0003800000 */
.L_x_43291:
        /* <DEDUP_REMOVED lines=11> */
.L_x_43295:
[----:B------:R-:W-:Y:S01]  /*9680*/  MOV R5, R8 ;  /* 0x0000000800057202 */ /* 0x000fe20000000f00 */
[----:B------:R-:W-:Y:S02]  /*9690*/  IMAD.MOV.U32 R7, RZ, RZ, R10 ;  /* 0x000000ffff077224 */ /* 0x000fe400078e000a */
[----:B------:R-:W-:Y:S02]  /*96a0*/  IMAD.MOV.U32 R122, RZ, RZ, R125 ;  /* 0x000000ffff7a7224 */ /* 0x000fe400078e007d */
[----:B------:R-:W-:Y:S02]  /*96b0*/  IMAD.MOV.U32 R88, RZ, RZ, R91 ;  /* 0x000000ffff587224 */ /* 0x000fe400078e005b */
.L_x_43296:
[----:B------:R-:W-:Y:S05]  /*96c0*/  BSYNC B1 ;  /* 0x0000000000017941 */ /* 0x000fea0003800000 */
.L_x_43294:
        /* <DEDUP_REMOVED lines=11> */
.L_x_43298:
[----:B------:R-:W-:Y:S01]  /*9780*/  MOV R8, R5 ;  /* 0x0000000500087202 */ /* 0x000fe20000000f00 */
[----:B------:R-:W-:Y:S02]  /*9790*/  IMAD.MOV.U32 R10, RZ, RZ, R7 ;  /* 0x000000ffff0a7224 */ /* 0x000fe400078e0007 */
[----:B------:R-:W-:Y:S02]  /*97a0*/  IMAD.MOV.U32 R125, RZ, RZ, R124 ;  /* 0x000000ffff7d7224 */ /* 0x000fe400078e007c */
[----:B------:R-:W-:Y:S02]  /*97b0*/  IMAD.MOV.U32 R91, RZ, RZ, R90 ;  /* 0x000000ffff5b7224 */ /* 0x000fe400078e005a */
.L_x_43299:
[----:B------:R-:W-:Y:S05]  /*97c0*/  BSYNC B1 ;  /* 0x0000000000017941 */ /* 0x000fea0003800000 */
.L_x_43297:
        /* <DEDUP_REMOVED lines=11> */
.L_x_43301:
[----:B------:R-:W-:Y:S01]  /*9880*/  MOV R5, R8 ;  /* 0x0000000800057202 */ /* 0x000fe20000000f00 */
[----:B------:R-:W-:Y:S02]  /*9890*/  IMAD.MOV.U32 R7, RZ, RZ, R10 ;  /* 0x000000ffff077224 */ /* 0x000fe400078e000a */
[----:B------:R-:W-:Y:S02]  /*98a0*/  IMAD.MOV.U32 R124, RZ, RZ, R127 ;  /* 0x000000ffff7c7224 */ /* 0x000fe400078e007f */
[----:B------:R-:W-:Y:S02]  /*98b0*/  IMAD.MOV.U32 R90, RZ, RZ, R93 ;  /* 0x000000ffff5a7224 */ /* 0x000fe400078e005d */
.L_x_43302:
[----:B------:R-:W-:Y:S05]  /*98c0*/  BSYNC B1 ;  /* 0x0000000000017941 */ /* 0x000fea0003800000 */
.L_x_43300:
        /* <DEDUP_REMOVED lines=11> */
.L_x_43304:
[----:B------:R-:W-:Y:S01]  /*9980*/  MOV R8, R5 ;  /* 0x0000000500087202 */ /* 0x000fe20000000f00 */
[----:B------:R-:W-:Y:S02]  /*9990*/  IMAD.MOV.U32 R10, RZ, RZ, R7 ;  /* 0x000000ffff0a7224 */ /* 0x000fe400078e0007 */
[----:B------:R-:W-:Y:S02]  /*99a0*/  IMAD.MOV.U32 R127, RZ, RZ, R126 ;  /* 0x000000ffff7f7224 */ /* 0x000fe400078e007e */
[----:B------:R-:W-:Y:S02]  /*99b0*/  IMAD.MOV.U32 R93, RZ, RZ, R92 ;  /* 0x000000ffff5d7224 */ /* 0x000fe400078e005c */
.L_x_43305:
[----:B------:R-:W-:Y:S05]  /*99c0*/  BSYNC B1 ;  /* 0x0000000000017941 */ /* 0x000fea0003800000 */
.L_x_43303:
        /* <DEDUP_REMOVED lines=11> */
.L_x_43307:
[----:B------:R-:W-:Y:S01]  /*9a80*/  MOV R5, R8 ;  /* 0x0000000800057202 */ /* 0x000fe20000000f00 */
[----:B------:R-:W-:Y:S02]  /*9a90*/  IMAD.MOV.U32 R7, RZ, RZ, R10 ;  /* 0x000000ffff077224 */ /* 0x000fe400078e000a */
[----:B------:R-:W-:Y:S02]  /*9aa0*/  IMAD.MOV.U32 R126, RZ, RZ, R129 ;  /* 0x000000ffff7e7224 */ /* 0x000fe400078e0081 */
[----:B------:R-:W-:Y:S02]  /*9ab0*/  IMAD.MOV.U32 R92, RZ, RZ, R95 ;  /* 0x000000ffff5c7224 */ /* 0x000fe400078e005f */
.L_x_43308:
[----:B------:R-:W-:Y:S05]  /*9ac0*/  BSYNC B1 ;  /* 0x0000000000017941 */ /* 0x000fea0003800000 */
.L_x_43306:
        /* <DEDUP_REMOVED lines=11> */
.L_x_43310:
[----:B------:R-:W-:Y:S01]  /*9b80*/  MOV R8, R5 ;  /* 0x0000000500087202 */ /* 0x000fe20000000f00 */
[----:B------:R-:W-:Y:S02]  /*9b90*/  IMAD.MOV.U32 R10, RZ, RZ, R7 ;  /* 0x000000ffff0a7224 */ /* 0x000fe400078e0007 */
[----:B------:R-:W-:Y:S02]  /*9ba0*/  IMAD.MOV.U32 R129, RZ, RZ, R128 ;  /* 0x000000ffff817224 */ /* 0x000fe400078e0080 */
[----:B------:R-:W-:Y:S02]  /*9bb0*/  IMAD.MOV.U32 R95, RZ, RZ, R94 ;  /* 0x000000ffff5f7224 */ /* 0x000fe400078e005e */
.L_x_43311:
[----:B------:R-:W-:Y:S05]  /*9bc0*/  BSYNC B1 ;  /* 0x0000000000017941 */ /* 0x000fea0003800000 */
.L_x_43309:
        /* <DEDUP_REMOVED lines=11> */
.L_x_43313:
[----:B------:R-:W-:Y:S01]  /*9c80*/  MOV R5, R8 ;  /* 0x0000000800057202 */ /* 0x000fe20000000f00 */
[----:B------:R-:W-:Y:S02]  /*9c90*/  IMAD.MOV.U32 R7, RZ, RZ, R10 ;  /* 0x000000ffff077224 */ /* 0x000fe400078e000a */
[----:B------:R-:W-:Y:S02]  /*9ca0*/  IMAD.MOV.U32 R128, RZ, RZ, R131 ;  /* 0x000000ffff807224 */ /* 0x000fe400078e0083 */
[----:B------:R-:W-:Y:S02]  /*9cb0*/  IMAD.MOV.U32 R94, RZ, RZ, R97 ;  /* 0x000000ffff5e7224 */ /* 0x000fe400078e0061 */
.L_x_43314:
[----:B------:R-:W-:Y:S05]  /*9cc0*/  BSYNC B1 ;  /* 0x0000000000017941 */ /* 0x000fea0003800000 */
.L_x_43312:
        /* <DEDUP_REMOVED lines=11> */
.L_x_43316:
[----:B------:R-:W-:Y:S01]  /*9d80*/  IMAD.MOV.U32 R131, RZ, RZ, R130 ;  /* 0x000000ffff837224 */ /* 0x000fe200078e0082 */
[-C--:B------:R-:W-:Y:S01]  /*9d90*/  MOV R8, R5.reuse ;  /* 0x0000000500087202 */ /* 0x080fe20000000f00 */
[----:B------:R-:W-:Y:S01]  /*9da0*/  IMAD.MOV.U32 R97, RZ, RZ, R96 ;  /* 0x000000ffff617224 */ /* 0x000fe200078e0060 */
[----:B------:R-:W-:Y:S01]  /*9db0*/  MOV R130, R5 ;  /* 0x0000000500827202 */ /* 0x000fe20000000f00 */
[--C-:B------:R-:W-:Y:S02]  /*9dc0*/  IMAD.MOV.U32 R9, RZ, RZ, R7.reuse ;  /* 0x000000ffff097224 */ /* 0x100fe400078e0007 */
[----:B------:R-:W-:Y:S02]  /*9dd0*/  IMAD.MOV.U32 R96, RZ, RZ, R7 ;  /* 0x000000ffff607224 */ /* 0x000fe400078e0007 */
.L_x_43317:
[----:B------:R-:W-:Y:S05]  /*9de0*/  BSYNC B1 ;  /* 0x0000000000017941 */ /* 0x000fea0003800000 */
.L_x_43315:
[----:B------:R-:W-:Y:S01]  /*9df0*/  IADD3 R4, R4, 0x4, RZ ;  /* 0x0000000404047810 */ /* 0x000fe20007ffe0ff */
[----:B------:R-:W-:Y:S01]  /*9e00*/  @!P1 CALL.REL.NOINC `(.L_x_43318) ;  /* 0x0000001000009944 */ /* 0x000fe20003c00000 */
[----:B------:R-:W-:Y:S05]  /*9e10*/  BRA `(.L_x_43319) ;  /* 0xffffe02000007947 */ /* 0x000fea000383ffff */
.L_x_43318:
[----:B------:R-:W-:Y:S01]  /*9e20*/  FADD.FTZ R99, R99, R12 ;  /* 0x0000000c63637221 */ /* 0x000fe20000010000 */
[----:B------:R-:W-:Y:S01]  /*9e30*/  MOV R96, R9 ;  /* 0x0000000900607202 */ /* 0x000fe20000000f00 */
[----:B------:R-:W-:Y:S02]  /*9e40*/  IMAD.MOV.U32 R98, RZ, RZ, R11 ;  /* 0x000000ffff627224 */ /* 0x000fe400078e000b */
[----:B------:R-:W-:-:S02]  /*9e50*/  IMAD.MOV.U32 R130, RZ, RZ, R8 ;  /* 0x000000ffff827224 */ /* 0x000fc400078e0008 */
.L_x_43224:
[----:B------:R-:W-:Y:S05]  /*9e60*/  BSYNC B0 ;  /* 0x0000000000007941 */ /* 0x000fea0003800000 */
.L_x_43223:
        /* <DEDUP_REMOVED lines=113> */
.L_x_43416:
        /* <DEDUP_REMOVED lines=20> */
.L_x_43323:
[----:B------:R-:W-:Y:S01]  /*a6c0*/  IMAD.MOV.U32 R8, RZ, RZ, R101 ;  /* 0x000000ffff087224 */ /* 0x000fe200078e0065 */
[----:B------:R-:W-:Y:S01]  /*a6d0*/  MOV R10, R3 ;  /* 0x00000003000a7202 */ /* 0x000fe20000000f00 */
[----:B------:R-:W-:Y:S02]  /*a6e0*/  IMAD.MOV.U32 R101, RZ, RZ, R100 ;  /* 0x000000ffff657224 */ /* 0x000fe400078e0064 */
[----:B------:R-:W-:Y:S02]  /*a6f0*/  IMAD.MOV.U32 R3, RZ, RZ, R2 ;  /* 0x000000ffff037224 */ /* 0x000fe400078e0002 */
.L_x_43324:
[----:B------:R-:W-:Y:S05]  /*a700*/  BSYNC B1 ;  /* 0x0000000000017941 */ /* 0x000fea0003800000 */
.L_x_43322:
        /* <DEDUP_REMOVED lines=11> */
.L_x_43326:
[----:B------:R-:W-:Y:S01]  /*a7c0*/  IMAD.MOV.U32 R5, RZ, RZ, R8 ;  /* 0x000000ffff057224 */ /* 0x000fe200078e0008 */
[----:B------:R-:W-:Y:S01]  /*a7d0*/  MOV R7, R10 ;  /* 0x0000000a00077202 */ /* 0x000fe20000000f00 */
[----:B------:R-:W-:Y:S02]  /*a7e0*/  IMAD.MOV.U32 R100, RZ, RZ, R103 ;  /* 0x000000ffff647224 */ /* 0x000fe400078e0067 */
[----:B------:R-:W-:Y:S02]  /*a7f0*/  IMAD.MOV.U32 R2, RZ, RZ, R69 ;  /* 0x000000ffff027224 */ /* 0x000fe400078e0045 */
.L_x_43327:
[----:B------:R-:W-:Y:S05]  /*a800*/  BSYNC B1 ;  /* 0x0000000000017941 */ /* 0x000fea0003800000 */
.L_x_43325:
        /* <DEDUP_REMOVED lines=11> */
.L_x_43329:
[----:B------:R-:W-:Y:S01]  /*a8c0*/  IMAD.MOV.U32 R8, RZ, RZ, R5 ;  /* 0x000000ffff087224 */ /* 0x000fe200078e0005 */
[----:B------:R-:W-:Y:S01]  /*a8d0*/  MOV R10, R7 ;  /* 0x00000007000a7202 */ /* 0x000fe20000000f00 */
[----:B------:R-:W-:Y:S02]  /*a8e0*/  IMAD.MOV.U32 R103, RZ, RZ, R102 ;  /* 0x000000ffff677224 */ /* 0x000fe400078e0066 */
[----:B------:R-:W-:Y:S02]  /*a8f0*/  IMAD.MOV.U32 R69, RZ, RZ, R68 ;  /* 0x000000ffff457224 */ /* 0x000fe400078e0044 */
.L_x_43330:
[----:B------:R-:W-:Y:S05]  /*a900*/  BSYNC B1 ;  /* 0x0000000000017941 */ /* 0x000fea0003800000 */
.L_x_43328:
        /* <DEDUP_REMOVED lines=11> */
.L_x_43332:
[----:B------:R-:W-:Y:S01]  /*a9c0*/  IMAD.MOV.U32 R5, RZ, RZ, R8 ;  /* 0x000000ffff057224 */ /* 0x000fe200078e0008 */
[----:B------:R-:W-:Y:S01]  /*a9d0*/  MOV R7, R10 ;  /* 0x0000000a00077202 */ /* 0x000fe20000000f00 */
[----:B------:R-:W-:Y:S02]  /*a9e0*/  IMAD.MOV.U32 R102, RZ, RZ, R105 ;  /* 0x000000ffff667224 */ /* 0x000fe400078e0069 */
[----:B------:R-:W-:Y:S02]  /*a9f0*/  IMAD.MOV.U32 R68, RZ, RZ, R71 ;  /* 0x000000ffff447224 */ /* 0x000fe400078e0047 */
.L_x_43333:
[----:B------:R-:W-:Y:S05]  /*aa00*/  BSYNC B1 ;  /* 0x0000000000017941 */ /* 0x000fea0003800000 */
.L_x_43331:
        /* <DEDUP_REMOVED lines=11> */
.L_x_43335:
[----:B------:R-:W-:Y:S01]  /*aac0*/  IMAD.MOV.U32 R8, RZ, RZ, R5 ;  /* 0x000000ffff087224 */ /* 0x000fe200078e0005 */
[----:B------:R-:W-:Y:S01]  /*aad0*/  MOV R10, R7 ;  /* 0x00000007000a7202 */ /* 0x000fe20000000f00 */
[----:B------:R-:W-:Y:S02]  /*aae0*/  IMAD.MOV.U32 R105, RZ, RZ, R104 ;  /* 0x000000ffff697224 */ /* 0x000fe400078e0068 */
[----:B------:R-:W-:Y:S02]  /*aaf0*/  IMAD.MOV.U32 R71, RZ, RZ, R70 ;  /* 0x000000ffff477224 */ /* 0x000fe400078e0046 */
.L_x_43336:
[----:B------:R-:W-:Y:S05]  /*ab00*/  BSYNC B1 ;  /* 0x0000000000017941 */ /* 0x000fea0003800000 */
.L_x_43334:
        /* <DEDUP_REMOVED lines=11> */
.L_x_43338:
[----:B------:R-:W-:Y:S01]  /*abc0*/  IMAD.MOV.U32 R5, RZ, RZ, R8 ;  /* 0x000000ffff057224 */ /* 0x000fe200078e0008 */
[----:B------:R-:W-:Y:S01]  /*abd0*/  MOV R7, R10 ;  /* 0x0000000a00077202 */ /* 0x000fe20000000f00 */
[----:B------:R-:W-:Y:S02]  /*abe0*/  IMAD.MOV.U32 R104, RZ, RZ, R107 ;  /* 0x000000ffff687224 */ /* 0x000fe400078e006b */
[----:B------:R-:W-:Y:S02]  /*abf0*/  IMAD.MOV.U32 R70, RZ, RZ, R73 ;  /* 0x000000ffff467224 */ /* 0x000fe400078e0049 */
.L_x_43339:
[----:B------:R-:W-:Y:S05]  /*ac00*/  BSYNC B1 ;  /* 0x0000000000017941 */ /* 0x000fea0003800000 */
.L_x_43337:
        /* <DEDUP_REMOVED lines=11> */
.L_x_43341:
[----:B------:R-:W-:Y:S01]  /*acc0*/  IMAD.MOV.U32 R8, RZ, RZ, R5 ;  /* 0x000000ffff087224 */ /* 0x000fe200078e0005 */
[----:B------:R-:W-:Y:S01]  /*acd0*/  MOV R10, R7 ;  /* 0x00000007000a7202 */ /* 0x000fe20000000f00 */
[----:B------:R-:W-:Y:S02]  /*ace0*/  IMAD.MOV.U32 R107, RZ, RZ, R106 ;  /* 0x000000ffff6b7224 */ /* 0x000fe400078e006a */
[----:B------:R-:W-:Y:S02]  /*acf0*/  IMAD.MOV.U32 R73, RZ, RZ, R72 ;  /* 0x000000ffff497224 */ /* 0x000fe400078e0048 */
.L_x_43342:
[----:B------:R-:W-:Y:S05]  /*ad00*/  BSYNC B1 ;  /* 0x0000000000017941 */ /* 0x000fea0003800000 */
.L_x_43340:
        /* <DEDUP_REMOVED lines=11> */
.L_x_43344:
[----:B------:R-:W-:Y:S01]  /*adc0*/  IMAD.MOV.U32 R5, RZ, RZ, R8 ;  /* 0x000000ffff057224 */ /* 0x000fe200078e0008 */
[----:B------:R-:W-:Y:S01]  /*add0*/  MOV R7, R10 ;  /* 0x0000000a00077202 */ /* 0x000fe20000000f00 */
[----:B------:R-:W-:Y:S02]  /*ade0*/  IMAD.MOV.U32 R106, RZ, RZ, R109 ;  /* 0x000000ffff6a7224 */ /* 0x000fe400078e006d */
[----:B------:R-:W-:Y:S02]  /*adf0*/  IMAD.MOV.U32 R72, RZ, RZ, R75 ;  /* 0x000000ffff487224 */ /* 0x000fe400078e004b */
.L_x_43345:
[----:B------:R-:W-:Y:S05]  /*ae00*/  BSYNC B1 ;  /* 0x0000000000017941 */ /* 0x000fea0003800000 */
.L_x_43343:
        /* <DEDUP_REMOVED lines=11> */
.L_x_43347:
[----:B------:R-:W-:Y:S01]  /*aec0*/  IMAD.MOV.U32 R8, RZ, RZ, R5 ;  /* 0x000000ffff087224 */ /* 0x000fe200078e0005 */
[----:B------:R-:W-:Y:S01]  /*aed0*/  MOV R10, R7 ;  /* 0x00000007000a7202 */ /* 0x000fe20000000f00 */
[----:B------:R-:W-:Y:S02]  /*aee0*/  IMAD.MOV.U32 R109, RZ, RZ, R108 ;  /* 0x000000ffff6d7224 */ /* 0x000fe400078e006c */
[----:B------:R-:W-:Y:S02]  /*aef0*/  IMAD.MOV.U32 R75, RZ, RZ, R74 ;  /* 0x000000ffff4b7224 */ /* 0x000fe400078e004a */
.L_x_43348:
[----:B------:R-:W-:Y:S05]  /*af00*/  BSYNC B1 ;  /* 0x0000000000017941 */ /* 0x000fea0003800000 */
.L_x_43346:
        /* <DEDUP_REMOVED lines=11> */
.L_x_43350:
[----:B------:R-:W-:Y:S01]  /*afc0*/  IMAD.MOV.U32 R5, RZ, RZ, R8 ;  /* 0x000000ffff057224 */ /* 0x000fe200078e0008 */
[----:B------:R-:W-:Y:S01]  /*afd0*/  MOV R7, R10 ;  /* 0x0000000a00077202 */ /* 0x000fe20000000f00 */
[----:B------:R-:W-:Y:S02]  /*afe0*/  IMAD.MOV.U32 R108, RZ, RZ, R111 ;  /* 0x000000ffff6c7224 */ /* 0x000fe400078e006f */
[----:B------:R-:W-:Y:S02]  /*aff0*/  IMAD.MOV.U32 R74, RZ, RZ, R77 ;  /* 0x000000ffff4a7224 */ /* 0x000fe400078e004d */
.L_x_43351:
[----:B------:R-:W-:Y:S05]  /*b000*/  BSYNC B1 ;  /* 0x0000000000017941 */ /* 0x000fea0003800000 */
.L_x_43349:
        /* <DEDUP_REMOVED lines=11> */
.L_x_43353:
[----:B------:R-:W-:Y:S01]  /*b0c0*/  IMAD.MOV.U32 R8, RZ, RZ, R5 ;  /* 0x000000ffff087224 */ /* 0x000fe200078e0005 */
[----:B------:R-:W-:Y:S01]  /*b0d0*/  MOV R10, R7 ;  /* 0x00000007000a7202 */ /* 0x000fe20000000f00 */
[----:B------:R-:W-:Y:S02]  /*b0e0*/  IMAD.MOV.U32 R111, RZ, RZ, R110 ;  /* 0x000000ffff6f7224 */ /* 0x000fe400078e006e */
[----:B------:R-:W-:Y:S02]  /*b0f0*/  IMAD.MOV.U32 R77, RZ, RZ, R76 ;  /* 0x000000ffff4d7224 */ /* 0x000fe400078e004c */
.L_x_43354:
[----:B------:R-:W-:Y:S05]  /*b100*/  BSYNC B1 ;  /* 0x0000000000017941 */ /* 0x000fea0003800000 */
.L_x_43352:
        /* <DEDUP_REMOVED lines=11> */
.L_x_43356:
[----:B------:R-:W-:Y:S01]  /*b1c0*/  IMAD.MOV.U32 R5, RZ, RZ, R8 ;  /* 0x000000ffff057224 */ /* 0x000fe200078e0008 */
[----:B------:R-:W-:Y:S01]  /*b1d0*/  MOV R7, R10 ;  /* 0x0000000a00077202 */ /* 0x000fe20000000f00 */
[----:B------:R-:W-:Y:S02]  /*b1e0*/  IMAD.MOV.U32 R110, RZ, RZ, R113 ;  /* 0x000000ffff6e7224 */ /* 0x000fe400078e0071 */
[----:B------:R-:W-:Y:S02]  /*b1f0*/  IMAD.MOV.U32 R76, RZ, RZ, R79 ;  /* 0x000000ffff4c7224 */ /* 0x000fe400078e004f */
.L_x_43357:
[----:B------:R-:W-:Y:S05]  /*b200*/  BSYNC B1 ;  /* 0x0000000000017941 */ /* 0x000fea0003800000 */
.L_x_43355:
        /* <DEDUP_REMOVED lines=11> */
.L_x_43359:
[----:B------:R-:W-:Y:S01]  /*b2c0*/  IMAD.MOV.U32 R8, RZ, RZ, R5 ;  /* 0x000000ffff087224 */ /* 0x000fe200078e0005 */
[----:B------:R-:W-:Y:S01]  /*b2d0*/  MOV R10, R7 ;  /* 0x00000007000a7202 */ /* 0x000fe20000000f00 */
[----:B------:R-:W-:Y:S02]  /*b2e0*/  IMAD.MOV.U32 R113, RZ, RZ, R112 ;  /* 0x000000ffff717224 */ /* 0x000fe400078e0070 */
[----:B------:R-:W-:Y:S02]  /*b2f0*/  IMAD.MOV.U32 R79, RZ, RZ, R78 ;  /* 0x000000ffff4f7224 */ /* 0x000fe400078e004e */
.L_x_43360:
[----:B------:R-:W-:Y:S05]  /*b300*/  BSYNC B1 ;  /* 0x0000000000017941 */ /* 0x000fea0003800000 */
.L_x_43358:
        /* <DEDUP_REMOVED lines=11> */
.L_x_43362:
[----:B------:R-:W-:Y:S01]  /*b3c0*/  IMAD.MOV.U32 R5, RZ, RZ, R8 ;  /* 0x000000ffff057224 */ /* 0x000fe200078e0008 */
[----:B------:R-:W-:Y:S01]  /*b3d0*/  MOV R7, R10 ;  /* 0x0000000a00077202 */ /* 0x000fe20000000f00 */
[----:B------:R-:W-:Y:S02]  /*b3e0*/  IMAD.MOV.U32 R112, RZ, RZ, R115 ;  /* 0x000000ffff707224 */ /* 0x000fe400078e0073 */
[----:B------:R-:W-:Y:S02]  /*b3f0*/  IMAD.MOV.U32 R78, RZ, RZ, R81 ;  /* 0x000000ffff4e7224 */ /* 0x000fe400078e0051 */
.L_x_43363:
[----:B------:R-:W-:Y:S05]  /*b400*/  BSYNC B1 ;  /* 0x0000000000017941 */ /* 0x000fea0003800000 */
.L_x_43361:
        /* <DEDUP_REMOVED lines=11> */
.L_x_43365:
[----:B------:R-:W-:Y:S01]  /*b4c0*/  IMAD.MOV.U32 R8, RZ, RZ, R5 ;  /* 0x000000ffff087224 */ /* 0x000fe200078e0005 */
[----:B------:R-:W-:Y:S01]  /*b4d0*/  MOV R10, R7 ;  /* 0x00000007000a7202 */ /* 0x000fe20000000f00 */
[----:B------:R-:W-:Y:S02]  /*b4e0*/  IMAD.MOV.U32 R115, RZ, RZ, R114 ;  /* 0x000000ffff737224 */ /* 0x000fe400078e0072 */
[----:B------:R-:W-:Y:S02]  /*b4f0*/  IMAD.MOV.U32 R81, RZ, RZ, R80 ;  /* 0x000000ffff517224 */ /* 0x000fe400078e0050 */
.L_x_43366:
[----:B------:R-:W-:Y:S05]  /*b500*/  BSYNC B1 ;  /* 0x0000000000017941 */ /* 0x000fea0003800000 */
.L_x_43364:
        /* <DEDUP_REMOVED lines=11> */
.L_x_43368:
[----:B------:R-:W-:Y:S01]  /*b5c0*/  IMAD.MOV.U32 R5, RZ, RZ, R8 ;  /* 0x000000ffff057224 */ /* 0x000fe200078e0008 */
[----:B------:R-:W-:Y:S01]  /*b5d0*/  MOV R7, R10 ;  /* 0x0000000a00077202 */ /* 0x000fe20000000f00 */
[----:B------:R-:W-:Y:S02]  /*b5e0*/  IMAD.MOV.U32 R114, RZ, RZ, R117 ;  /* 0x000000ffff727224 */ /* 0x000fe400078e0075 */
[----:B------:R-:W-:Y:S02]  /*b5f0*/  IMAD.MOV.U32 R80, RZ, RZ, R83 ;  /* 0x000000ffff507224 */ /* 0x000fe400078e0053 */
.L_x_43369:
[----:B------:R-:W-:Y:S05]  /*b600*/  BSYNC B1 ;  /* 0x0000000000017941 */ /* 0x000fea0003800000 */
.L_x_43367:
        /* <DEDUP_REMOVED lines=11> */
.L_x_43371:
[----:B------:R-:W-:Y:S01]  /*b6c0*/  IMAD.MOV.U32 R8, RZ, RZ, R5 ;  /* 0x000000ffff087224 */ /* 0x000fe200078e0005 */
[----:B------:R-:W-:Y:S01]  /*b6d0*/  MOV R10, R7 ;  /* 0x00000007000a7202 */ /* 0x000fe20000000f00 */
[----:B------:R-:W-:Y:S02]  /*b6e0*/  IMAD.MOV.U32 R117, RZ, RZ, R116 ;  /* 0x000000ffff757224 */ /* 0x000fe400078e0074 */
[----:B------:R-:W-:Y:S02]  /*b6f0*/  IMAD.MOV.U32 R83, RZ, RZ, R82 ;  /* 0x000000ffff537224 */ /* 0x000fe400078e0052 */
.L_x_43372:
[----:B------:R-:W-:Y:S05]  /*b700*/  BSYNC B1 ;  /* 0x0000000000017941 */ /* 0x000fea0003800000 */
.L_x_43370:
        /* <DEDUP_REMOVED lines=11> */
.L_x_43374:
[----:B------:R-:W-:Y:S01]  /*b7c0*/  IMAD.MOV.U32 R5, RZ, RZ, R8 ;  /* 0x000000ffff057224 */ /* 0x000fe200078e0008 */
[----:B------:R-:W-:Y:S01]  /*b7d0*/  MOV R7, R10 ;  /* 0x0000000a00077202 */ /* 0x000fe20000000f00 */
[----:B------:R-:W-:Y:S02]  /*b7e0*/  IMAD.MOV.U32 R116, RZ, RZ, R119 ;  /* 0x000000ffff747224 */ /* 0x000fe400078e0077 */
[----:B------:R-:W-:Y:S02]  /*b7f0*/  IMAD.MOV.U32 R82, RZ, RZ, R85 ;  /* 0x000000ffff527224 */ /* 0x000fe400078e0055 */
.L_x_43375:
[----:B------:R-:W-:Y:S05]  /*b800*/  BSYNC B1 ;  /* 0x0000000000017941 */ /* 0x000fea0003800000 */
.L_x_43373:
        /* <DEDUP_REMOVED lines=11> */
.L_x_43377:
[----:B------:R-:W-:Y:S01]  /*b8c0*/  IMAD.MOV.U32 R8, RZ, RZ, R5 ;  /* 0x000000ffff087224 */ /* 0x000fe200078e0005 */
[----:B------:R-:W-:Y:S01]  /*b8d0*/  MOV R10, R7 ;  /* 0x00000007000a7202 */ /* 0x000fe20000000f00 */
[----:B------:R-:W-:Y:S02]  /*b8e0*/  IMAD.MOV.U32 R119, RZ, RZ, R118 ;  /* 0x000000ffff777224 */ /* 0x000fe400078e0076 */
[----:B------:R-:W-:Y:S02]  /*b8f0*/  IMAD.MOV.U32 R85, RZ, RZ, R84 ;  /* 0x000000ffff557224 */ /* 0x000fe400078e0054 */
.L_x_43378:
[----:B------:R-:W-:Y:S05]  /*b900*/  BSYNC B1 ;  /* 0x0000000000017941 */ /* 0x000fea0003800000 */
.L_x_43376:
        /* <DEDUP_REMOVED lines=11> */
.L_x_43380:
[----:B------:R-:W-:Y:S01]  /*b9c0*/  IMAD.MOV.U32 R5, RZ, RZ, R8 ;  /* 0x000000ffff057224 */ /* 0x000fe200078e0008 */
[----:B------:R-:W-:Y:S01]  /*b9d0*/  MOV R7, R10 ;  /* 0x0000000a00077202 */ /* 0x000fe20000000f00 */
[----:B------:R-:W-:Y:S02]  /*b9e0*/  IMAD.MOV.U32 R118, RZ, RZ, R121 ;  /* 0x000000ffff767224 */ /* 0x000fe400078e0079 */
[----:B------:R-:W-:Y:S02]  /*b9f0*/  IMAD.MOV.U32 R84, RZ, RZ, R87 ;  /* 0x000000ffff547224 */ /* 0x000fe400078e0057 */
.L_x_43381:
[----:B------:R-:W-:Y:S05]  /*ba00*/  BSYNC B1 ;  /* 0x0000000000017941 */ /* 0x000fea0003800000 */
.L_x_43379:
        /* <DEDUP_REMOVED lines=11> */
.L_x_43383:
[----:B------:R-:W-:Y:S01]  /*bac0*/  IMAD.MOV.U32 R8, RZ, RZ, R5 ;  /* 0x000000ffff087224 */ /* 0x000fe200078e0005 */
[----:B------:R-:W-:Y:S01]  /*bad0*/  MOV R10, R7 ;  /* 0x00000007000a7202 */ /* 0x000fe20000000f00 */
[----:B------:R-:W-:Y:S02]  /*bae0*/  IMAD.MOV.U32 R121, RZ, RZ, R120 ;  /* 0x000000ffff797224 */ /* 0x000fe400078e0078 */
[----:B------:R-:W-:Y:S02]  /*baf0*/  IMAD.MOV.U32 R87, RZ, RZ, R86 ;  /* 0x000000ffff577224 */ /* 0x000fe400078e0056 */
.L_x_43384:
[----:B------:R-:W-:Y:S05]  /*bb00*/  BSYNC B1 ;  /* 0x0000000000017941 */ /* 0x000fea0003800000 */
.L_x_43382:
        /* <DEDUP_REMOVED lines=11> */
.L_x_43386:
[----:B------:R-:W-:Y:S01]  /*bbc0*/  IMAD.MOV.U32 R5, RZ, RZ, R8 ;  /* 0x000000ffff057224 */ /* 0x000fe200078e0008 */
[----:B------:R-:W-:Y:S01]  /*bbd0*/  MOV R7, R10 ;  /* 0x0000000a00077202 */ /* 0x000fe20000000f00 */
[----:B------:R-:W-:Y:S02]  /*bbe0*/  IMAD.MOV.U32 R120, RZ, RZ, R123 ;  /* 0x000000ffff787224 */ /* 0x000fe400078e007b */
[----:B------:R-:W-:Y:S02]  /*bbf0*/  IMAD.MOV.U32 R86, RZ, RZ, R89 ;  /* 0x000000ffff567224 */ /* 0x000fe400078e0059 */
.L_x_43387:
[----:B------:R-:W-:Y:S05]  /*bc00*/  BSYNC B1 ;  /* 0x0000000000017941 */ /* 0x000fea0003800000 */
.L_x_43385:
        /* <DEDUP_REMOVED lines=11> */
.L_x_43389:
[----:B------:R-:W-:Y:S01]  /*bcc0*/  IMAD.MOV.U32 R8, RZ, RZ, R5 ;  /* 0x000000ffff087224 */ /* 0x000fe200078e0005 */
[----:B------:R-:W-:Y:S01]  /*bcd0*/  MOV R10, R7 ;  /* 0x00000007000a7202 */ /* 0x000fe20000000f00 */
[----:B------:R-:W-:Y:S02]  /*bce0*/  IMAD.MOV.U32 R123, RZ, RZ, R122 ;  /* 0x000000ffff7b7224 */ /* 0x000fe400078e007a */
[----:B------:R-:W-:Y:S02]  /*bcf0*/  IMAD.MOV.U32 R89, RZ, RZ, R88 ;  /* 0x000000ffff597224 */ /* 0x000fe400078e0058 */
.L_x_43390:
[----:B------:R-:W-:Y:S05]  /*bd00*/  BSYNC B1 ;  /* 0x0000000000017941 */ /* 0x000fea0003800000 */
.L_x_43388:
        /* <DEDUP_REMOVED lines=11> */
.L_x_43392:
[----:B------:R-:W-:Y:S01]  /*bdc0*/  IMAD.MOV.U32 R5, RZ, RZ, R8 ;  /* 0x000000ffff057224 */ /* 0x000fe200078e0008 */
[----:B------:R-:W-:Y:S01]  /*bdd0*/  MOV R7, R10 ;  /* 0x0000000a00077202 */ /* 0x000fe20000000f00 */
[----:B------:R-:W-:Y:S02]  /*bde0*/  IMAD.MOV.U32 R122, RZ, RZ, R125 ;  /* 0x000000ffff7a7224 */ /* 0x000fe400078e007d */
[----:B------:R-:W-:Y:S02]  /*bdf0*/  IMAD.MOV.U32 R88, RZ, RZ, R91 ;  /* 0x000000ffff587224 */ /* 0x000fe400078e005b */
.L_x_43393:
[----:B------:R-:W-:Y:S05]  /*be00*/  BSYNC B1 ;  /* 0x0000000000017941 */ /* 0x000fea0003800000 */
.L_x_43391:
        /* <DEDUP_REMOVED lines=11> */
.L_x_43395:
[----:B------:R-:W-:Y:S01]  /*bec0*/  IMAD.MOV.U32 R8, RZ, RZ, R5 ;  /* 0x000000ffff087224 */ /* 0x000fe200078e0005 */
[----:B------:R-:W-:Y:S01]  /*bed0*/  MOV R10, R7 ;  /* 0x00000007000a7202 */ /* 0x000fe20000000f00 */
[----:B------:R-:W-:Y:S02]  /*bee0*/  IMAD.MOV.U32 R125, RZ, RZ, R124 ;  /* 0x000000ffff7d7224 */ /* 0x000fe400078e007c */
[----:B------:R-:W-:Y:S02]  /*bef0*/  IMAD.MOV.U32 R91, RZ, RZ, R90 ;  /* 0x000000ffff5b7224 */ /* 0x000fe400078e005a */
.L_x_43396:
[----:B------:R-:W-:Y:S05]  /*bf00*/  BSYNC B1 ;  /* 0x0000000000017941 */ /* 0x000fea0003800000 */
.L_x_43394:
        /* <DEDUP_REMOVED lines=11> */
.L_x_43398:
[----:B------:R-:W-:Y:S01]  /*bfc0*/  IMAD.MOV.U32 R5, RZ, RZ, R8 ;  /* 0x000000ffff057224 */ /* 0x000fe200078e0008 */
[----:B------:R-:W-:Y:S01]  /*bfd0*/  MOV R7, R10 ;  /* 0x0000000a00077202 */ /* 0x000fe20000000f00 */
[----:B------:R-:W-:Y:S02]  /*bfe0*/  IMAD.MOV.U32 R124, RZ, RZ, R127 ;  /* 0x000000ffff7c7224 */ /* 0x000fe400078e007f */
[----:B------:R-:W-:Y:S02]  /*bff0*/  IMAD.MOV.U32 R90, RZ, RZ, R93 ;  /* 0x000000ffff5a7224 */ /* 0x000fe400078e005d */
.L_x_43399:
[----:B------:R-:W-:Y:S05]  /*c000*/  BSYNC B1 ;  /* 0x0000000000017941 */ /* 0x000fea0003800000 */
.L_x_43397:
        /* <DEDUP_REMOVED lines=11> */
.L_x_43401:
[----:B------:R-:W-:Y:S01]  /*c0c0*/  IMAD.MOV.U32 R8, RZ, RZ, R5 ;  /* 0x000000ffff087224 */ /* 0x000fe200078e0005 */
[----:B------:R-:W-:Y:S01]  /*c0d0*/  MOV R10, R7 ;  /* 0x00000007000a7202 */ /* 0x000fe20000000f00 */
[----:B------:R-:W-:Y:S02]  /*c0e0*/  IMAD.MOV.U32 R127, RZ, RZ, R126 ;  /* 0x000000ffff7f7224 */ /* 0x000fe400078e007e */
[----:B------:R-:W-:Y:S02]  /*c0f0*/  IMAD.MOV.U32 R93, RZ, RZ, R92 ;  /* 0x000000ffff5d7224 */ /* 0x000fe400078e005c */
.L_x_43402:
[----:B------:R-:W-:Y:S05]  /*c100*/  BSYNC B1 ;  /* 0x0000000000017941 */ /* 0x000fea0003800000 */
.L_x_43400:
        /* <DEDUP_REMOVED lines=11> */
.L_x_43404:
[----:B------:R-:W-:Y:S01]  /*c1c0*/  IMAD.MOV.U32 R5, RZ, RZ, R8 ;  /* 0x000000ffff057224 */ /* 0x000fe200078e0008 */
[----:B------:R-:W-:Y:S01]  /*c1d0*/  MOV R7, R10 ;  /* 0x0000000a00077202 */ /* 0x000fe20000000f00 */
[----:B------:R-:W-:Y:S02]  /*c1e0*/  IMAD.MOV.U32 R126, RZ, RZ, R129 ;  /* 0x000000ffff7e7224 */ /* 0x000fe400078e0081 */
[----:B------:R-:W-:Y:S02]  /*c1f0*/  IMAD.MOV.U32 R92, RZ, RZ, R95 ;  /* 0x000000ffff5c7224 */ /* 0x000fe400078e005f */
.L_x_43405:
[----:B------:R-:W-:Y:S05]  /*c200*/  BSYNC B1 ;  /* 0x0000000000017941 */ /* 0x000fea0003800000 */
.L_x_43403:
        /* <DEDUP_REMOVED lines=11> */
.L_x_43407:
[----:B------:R-:W-:Y:S01]  /*c2c0*/  IMAD.MOV.U32 R8, RZ, RZ, R5 ;  /* 0x000000ffff087224 */ /* 0x000fe200078e0005 */
[----:B------:R-:W-:Y:S01]  /*c2d0*/  MOV R10, R7 ;  /* 0x00000007000a7202 */ /* 0x000fe20000000f00 */
[----:B------:R-:W-:Y:S02]  /*c2e0*/  IMAD.MOV.U32 R129, RZ, RZ, R128 ;  /* 0x000000ffff817224 */ /* 0x000fe400078e0080 */
[----:B------:R-:W-:Y:S02]  /*c2f0*/  IMAD.MOV.U32 R95, RZ, RZ, R94 ;  /* 0x000000ffff5f7224 */ /* 0x000fe400078e005e */
.L_x_43408:
[----:B------:R-:W-:Y:S05]  /*c300*/  BSYNC B1 ;  /* 0x0000000000017941 */ /* 0x000fea0003800000 */
.L_x_43406:
        /* <DEDUP_REMOVED lines=11> */
.L_x_43410:
[----:B------:R-:W-:Y:S01]  /*c3c0*/  IMAD.MOV.U32 R5, RZ, RZ, R8 ;  /* 0x000000ffff057224 */ /* 0x000fe200078e0008 */
[----:B------:R-:W-:Y:S01]  /*c3d0*/  MOV R7, R10 ;  /* 0x0000000a00077202 */ /* 0x000fe20000000f00 */
[----:B------:R-:W-:Y:S02]  /*c3e0*/  IMAD.MOV.U32 R128, RZ, RZ, R131 ;  /* 0x000000ffff807224 */ /* 0x000fe400078e0083 */
[----:B------:R-:W-:Y:S02]  /*c3f0*/  IMAD.MOV.U32 R94, RZ, RZ, R97 ;  /* 0x000000ffff5e7224 */ /* 0x000fe400078e0061 */
.L_x_43411:
[----:B------:R-:W-:Y:S05]  /*c400*/  BSYNC B1 ;  /* 0x0000000000017941 */ /* 0x000fea0003800000 */
.L_x_43409:
        /* <DEDUP_REMOVED lines=11> */
.L_x_43413:
[----:B------:R-:W-:Y:S01]  /*c4c0*/  IMAD.MOV.U32 R131, RZ, RZ, R130 ;  /* 0x000000ffff837224 */ /* 0x000fe200078e0082 */
[-C--:B------:R-:W-:Y:S01]  /*c4d0*/  MOV R9, R7.reuse ;  /* 0x0000000700097202 */ /* 0x080fe20000000f00 */
[----:B------:R-:W-:Y:S01]  /*c4e0*/  IMAD.MOV.U32 R97, RZ, RZ, R96 ;  /* 0x000000ffff617224 */ /* 0x000fe200078e0060 */
[----:B------:R-:W-:Y:S01]  /*c4f0*/  MOV R96, R7 ;  /* 0x0000000700607202 */ /* 0x000fe20000000f00 */
[--C-:B------:R-:W-:Y:S02]  /*c500*/  IMAD.MOV.U32 R8, RZ, RZ, R5.reuse ;  /* 0x000000ffff087224 */ /* 0x100fe400078e0005 */
[----:B------:R-:W-:Y:S02]  /*c510*/  IMAD.MOV.U32 R130, RZ, RZ, R5 ;  /* 0x000000ffff827224 */ /* 0x000fe400078e0005 */
.L_x_43414:
[----:B------:R-:W-:Y:S05]  /*c520*/  BSYNC B1 ;  /* 0x0000000000017941 */ /* 0x000fea0003800000 */
.L_x_43412:
[----:B------:R-:W-:Y:S01]  /*c530*/  IADD3 R4, R4, 0x4, RZ ;  /* 0x0000000404047810 */ /* 0x000fe20007ffe0ff */
[----:B------:R-:W-:Y:S01]  /*c540*/  @!P1 CALL.REL.NOINC `(.L_x_43415) ;  /* 0x0000001000009944 */ /* 0x000fe20003c00000 */
[----:B------:R-:W-:Y:S05]  /*c550*/  BRA `(.L_x_43416) ;  /* 0xffffe02000007947 */ /* 0x000fea000383ffff */
.L_x_43415:
[----:B------:R-:W-:Y:S02]  /*c560*/  FADD.FTZ R99, R99, R12 ;  /* 0x0000000c63637221 */ /* 0x000fe40000010000 */
[----:B------:R-:W-:Y:S02]  /*c570*/  IMAD.MOV.U32 R98, RZ, RZ, R11 ;  /* 0x000000ffff627224 */ /* 0x000fe400078e000b */
[----:B------:R-:W-:-:S02]  /*c580*/  IMAD.MOV.U32 R130, RZ, RZ, R8 ;  /* 0x000000ffff827224 */ /* 0x000fc400078e0008 */
[----:B------:R-:W-:Y:S02]  /*c590*/  IMAD.MOV.U32 R96, RZ, RZ, R9 ;  /* 0x000000ffff607224 */ /* 0x000fe400078e0009 */
.L_x_43321:
[----:B------:R-:W-:Y:S05]  /*c5a0*/  BSYNC B0 ;  /* 0x0000000000007941 */ /* 0x000fea0003800000 */
.L_x_43320:
        /* <DEDUP_REMOVED lines=103> */
[----:B0-----:R-:W-:-:S03]  /*cc20*/  HFMA2.MMA R6, -RZ, RZ, 0, 0 ;  /* 0x00000000ff067435 */ /* 0x001fc600000001ff */
        /* <DEDUP_REMOVED lines=9> */
.L_x_43513:
        /* <DEDUP_REMOVED lines=20> */
.L_x_43420:
[----:B------:R-:W-:Y:S01]  /*ce00*/  IMAD.MOV.U32 R8, RZ, RZ, R101 ;  /* 0x000000ffff087224 */ /* 0x000fe200078e0065 */
[----:B------:R-:W-:Y:S01]  /*ce10*/  MOV R101, R100 ;  /* 0x0000006400657202 */ /* 0x000fe20000000f00 */
[----:B------:R-:W-:Y:S02]  /*ce20*/  IMAD.MOV.U32 R10, RZ, RZ, R3 ;  /* 0x000000ffff0a7224 */ /* 0x000fe400078e0003 */
[----:B------:R-:W-:Y:S02]  /*ce30*/  IMAD.MOV.U32 R3, RZ, RZ, R2 ;  /* 0x000000ffff037224 */ /* 0x000fe400078e0002 */
.L_x_43421:
[----:B------:R-:W-:Y:S05]  /*ce40*/  BSYNC B1 ;  /* 0x0000000000017941 */ /* 0x000fea0003800000 */
.L_x_43419:
        /* <DEDUP_REMOVED lines=11> */
.L_x_43423:
[----:B------:R-:W-:Y:S01]  /*cf00*/  IMAD.MOV.U32 R5, RZ, RZ, R8 ;  /* 0x000000ffff057224 */ /* 0x000fe200078e0008 */
[----:B------:R-:W-:Y:S01]  /*cf10*/  MOV R100, R103 ;  /* 0x0000006700647202 */ /* 0x000fe20000000f00 */
[----:B------:R-:W-:Y:S02]  /*cf20*/  IMAD.MOV.U32 R7, RZ, RZ, R10 ;  /* 0x000000ffff077224 */ /* 0x000fe400078e000a */
[----:B------:R-:W-:Y:S02]  /*cf30*/  IMAD.MOV.U32 R2, RZ, RZ, R69 ;  /* 0x000000ffff027224 */ /* 0x000fe400078e0045 */
.L_x_43424:
[----:B------:R-:W-:Y:S05]  /*cf40*/  BSYNC B1 ;  /* 0x0000000000017941 */ /* 0x000fea0003800000 */
.L_x_43422:
        /* <DEDUP_REMOVED lines=11> */
.L_x_43426:
[----:B------:R-:W-:Y:S01]  /*d000*/  IMAD.MOV.U32 R8, RZ, RZ, R5 ;  /* 0x000000ffff087224 */ /* 0x000fe200078e0005 */
[----:B------:R-:W-:Y:S01]  /*d010*/  MOV R103, R102 ;  /* 0x0000006600677202 */ /* 0x000fe20000000f00 */
[----:B------:R-:W-:Y:S02]  /*d020*/  IMAD.MOV.U32 R10, RZ, RZ, R7 ;  /* 0x000000ffff0a7224 */ /* 0x000fe400078e0007 */
[----:B------:R-:W-:Y:S02]  /*d030*/  IMAD.MOV.U32 R69, RZ, RZ, R68 ;  /* 0x000000ffff457224 */ /* 0x000fe400078e0044 */
.L_x_43427:
[----:B------:R-:W-:Y:S05]  /*d040*/  BSYNC B1 ;  /* 0x0000000000017941 */ /* 0x000fea0003800000 */
.L_x_43425:
        /* <DEDUP_REMOVED lines=11> */
.L_x_43429:
[----:B------:R-:W-:Y:S01]  /*d100*/  IMAD.MOV.U32 R5, RZ, RZ, R8 ;  /* 0x000000ffff057224 */ /* 0x000fe200078e0008 */
[----:B------:R-:W-:Y:S01]  /*d110*/  MOV R102, R105 ;  /* 0x0000006900667202 */ /* 0x000fe20000000f00 */
[----:B------:R-:W-:Y:S02]  /*d120*/  IMAD.MOV.U32 R7, RZ, RZ, R10 ;  /* 0x000000ffff077224 */ /* 0x000fe400078e000a */
[----:B------:R-:W-:Y:S02]  /*d130*/  IMAD.MOV.U32 R68, RZ, RZ, R71 ;  /* 0x000000ffff447224 */ /* 0x000fe400078e0047 */
.L_x_43430:
[----:B------:R-:W-:Y:S05]  /*d140*/  BSYNC B1 ;  /* 0x0000000000017941 */ /* 0x000fea0003800000 */
.L_x_43428:
        /* <DEDUP_REMOVED lines=11> */
.L_x_43432:
[----:B------:R-:W-:Y:S01]  /*d200*/  IMAD.MOV.U32 R8, RZ, RZ, R5 ;  /* 0x000000ffff087224 */ /* 0x000fe200078e0005 */
[----:B------:R-:W-:Y:S01]  /*d210*/  MOV R105, R104 ;  /* 0x0000006800697202 */ /* 0x000fe20000000f00 */
[----:B------:R-:W-:Y:S02]  /*d220*/  IMAD.MOV.U32 R10, RZ, RZ, R7 ;  /* 0x000000ffff0a7224 */ /* 0x000fe400078e0007 */
[----:B------:R-:W-:Y:S02]  /*d230*/  IMAD.MOV.U32 R71, RZ, RZ, R70 ;  /* 0x000000ffff477224 */ /* 0x000fe400078e0046 */
.L_x_43433:
[----:B------:R-:W-:Y:S05]  /*d240*/  BSYNC B1 ;  /* 0x0000000000017941 */ /* 0x000fea0003800000 */
.L_x_43431:
        /* <DEDUP_REMOVED lines=11> */
.L_x_43435:
[----:B------:R-:W-:Y:S01]  /*d300*/  IMAD.MOV.U32 R5, RZ, RZ, R8 ;  /* 0x000000ffff057224 */ /* 0x000fe200078e0008 */
[----:B------:R-:W-:Y:S01]  /*d310*/  MOV R104, R107 ;  /* 0x0000006b00687202 */ /* 0x000fe20000000f00 */
[----:B------:R-:W-:Y:S02]  /*d320*/  IMAD.MOV.U32 R7, RZ, RZ, R10 ;  /* 0x000000ffff077224 */ /* 0x000fe400078e000a */
[----:B------:R-:W-:Y:S02]  /*d330*/  IMAD.MOV.U32 R70, RZ, RZ, R73 ;  /* 0x000000ffff467224 */ /* 0x000fe400078e0049 */
.L_x_43436:
[----:B------:R-:W-:Y:S05]  /*d340*/  BSYNC B1 ;  /* 0x0000000000017941 */ /* 0x000fea0003800000 */
.L_x_43434:
        /* <DEDUP_REMOVED lines=11> */
.L_x_43438:
[----:B------:R-:W-:Y:S01]  /*d400*/  IMAD.MOV.U32 R8, RZ, RZ, R5 ;  /* 0x000000ffff087224 */ /* 0x000fe200078e0005 */
[----:B------:R-:W-:Y:S01]  /*d410*/  MOV R107, R106 ;  /* 0x0000006a006b7202 */ /* 0x000fe20000000f00 */
[----:B------:R-:W-:Y:S02]  /*d420*/  IMAD.MOV.U32 R10, RZ, RZ, R7 ;  /* 0x000000ffff0a7224 */ /* 0x000fe400078e0007 */
[----:B------:R-:W-:Y:S02]  /*d430*/  IMAD.MOV.U32 R73, RZ, RZ, R72 ;  /* 0x000000ffff497224 */ /* 0x000fe400078e0048 */
.L_x_43439:
[----:B------:R-:W-:Y:S05]  /*d440*/  BSYNC B1 ;  /* 0x0000000000017941 */ /* 0x000fea0003800000 */
.L_x_43437:
        /* <DEDUP_REMOVED lines=11> */
.L_x_43441:
[----:B------:R-:W-:Y:S01]  /*d500*/  IMAD.MOV.U32 R5, RZ, RZ, R8 ;  /* 0x000000ffff057224 */ /* 0x000fe200078e0008 */
[----:B------:R-:W-:Y:S01]  /*d510*/  MOV R106, R109 ;  /* 0x0000006d006a7202 */ /* 0x000fe20000000f00 */
[----:B------:R-:W-:Y:S02]  /*d520*/  IMAD.MOV.U32 R7, RZ, RZ, R10 ;  /* 0x000000ffff077224 */ /* 0x000fe400078e000a */
[----:B------:R-:W-:Y:S02]  /*d530*/  IMAD.MOV.U32 R72, RZ, RZ, R75 ;  /* 0x000000ffff487224 */ /* 0x000fe400078e004b */
.L_x_43442:
[----:B------:R-:W-:Y:S05]  /*d540*/  BSYNC B1 ;  /* 0x0000000000017941 */ /* 0x000fea0003800000 */
.L_x_43440:
        /* <DEDUP_REMOVED lines=11> */
.L_x_43444:
[----:B------:R-:W-:Y:S01]  /*d600*/  IMAD.MOV.U32 R8, RZ, RZ, R5 ;  /* 0x000000ffff087224 */ /* 0x000fe200078e0005 */
[----:B------:R-:W-:Y:S01]  /*d610*/  MOV R109, R108 ;  /* 0x0000006c006d7202 */ /* 0x000fe20000000f00 */
[----:B------:R-:W-:Y:S02]  /*d620*/  IMAD.MOV.U32 R10, RZ, RZ, R7 ;  /* 0x000000ffff0a7224 */ /* 0x000fe400078e0007 */
[----:B------:R-:W-:Y:S02]  /*d630*/  IMAD.MOV.U32 R75, RZ, RZ, R74 ;  /* 0x000000ffff4b7224 */ /* 0x000fe400078e004a */
.L_x_43445:
[----:B------:R-:W-:Y:S05]  /*d640*/  BSYNC B1 ;  /* 0x0000000000017941 */ /* 0x000fea0003800000 */
.L_x_43443:
        /* <DEDUP_REMOVED lines=11> */
.L_x_43447:
[----:B------:R-:W-:Y:S01]  /*d700*/  IMAD.MOV.U32 R5, RZ, RZ, R8 ;  /* 0x000000ffff057224 */ /* 0x000fe200078e0008 */
[----:B------:R-:W-:Y:S01]  /*d710*/  MOV R108, R111 ;  /* 0x0000006f006c7202 */ /* 0x000fe20000000f00 */
[----:B------:R-:W-:Y:S02]  /*d720*/  IMAD.MOV.U32 R7, RZ, RZ, R10 ;  /* 0x000000ffff077224 */ /* 0x000fe400078e000a */
[----:B------:R-:W-:Y:S02]  /*d730*/  IMAD.MOV.U32 R74, RZ, RZ, R77 ;  /* 0x000000ffff4a7224 */ /* 0x000fe400078e004d */
.L_x_43448:
[----:B------:R-:W-:Y:S05]  /*d740*/  BSYNC B1 ;  /* 0x0000000000017941 */ /* 0x000fea0003800000 */
.L_x_43446:
        /* <DEDUP_REMOVED lines=11> */
.L_x_43450:
[----:B------:R-:W-:Y:S01]  /*d800*/  IMAD.MOV.U32 R8, RZ, RZ, R5 ;  /* 0x000000ffff087224 */ /* 0x000fe200078e0005 */
[----:B------:R-:W-:Y:S01]  /*d810*/  MOV R111, R110 ;  /* 0x0000006e006f7202 */ /* 0x000fe20000000f00 */
[----:B------:R-:W-:Y:S02]  /*d820*/  IMAD.MOV.U32 R10, RZ, RZ, R7 ;  /* 0x000000ffff0a7224 */ /* 0x000fe400078e0007 */
[----:B------:R-:W-:Y:S02]  /*d830*/  IMAD.MOV.U32 R77, RZ, RZ, R76 ;  /* 0x000000ffff4d7224 */ /* 0x000fe400078e004c */
.L_x_43451:
[----:B------:R-:W-:Y:S05]  /*d840*/  BSYNC B1 ;  /* 0x0000000000017941 */ /* 0x000fea0003800000 */
.L_x_43449:
        /* <DEDUP_REMOVED lines=11> */
.L_x_43453:
[----:B------:R-:W-:Y:S01]  /*d900*/  IMAD.MOV.U32 R5, RZ, RZ, R8 ;  /* 0x000000ffff057224 */ /* 0x000fe200078e0008 */
[----:B------:R-:W-:Y:S01]  /*d910*/  MOV R110, R113 ;  /* 0x00000071006e7202 */ /* 0x000fe20000000f00 */
[----:B------:R-:W-:Y:S02]  /*d920*/  IMAD.MOV.U32 R7, RZ, RZ, R10 ;  /* 0x000000ffff077224 */ /* 0x000fe400078e000a */
[----:B------:R-:W-:Y:S02]  /*d930*/  IMAD.MOV.U32 R76, RZ, RZ, R79 ;  /* 0x000000ffff4c7224 */ /* 0x000fe400078e004f */
.L_x_43454:
[----:B------:R-:W-:Y:S05]  /*d940*/  BSYNC B1 ;  /* 0x0000000000017941 */ /* 0x000fea0003800000 */
.L_x_43452:
        /* <DEDUP_REMOVED lines=11> */
.L_x_43456:
[----:B------:R-:W-:Y:S01]  /*da00*/  IMAD.MOV.U32 R8, RZ, RZ, R5 ;  /* 0x000000ffff087224 */ /* 0x000fe200078e0005 */
[----:B------:R-:W-:Y:S01]  /*da10*/  MOV R113, R112 ;  /* 0x0000007000717202 */ /* 0x000fe20000000f00 */
[----:B------:R-:W-:Y:S02]  /*da20*/  IMAD.MOV.U32 R10, RZ, RZ, R7 ;  /* 0x000000ffff0a7224 */ /* 0x000fe400078e0007 */
[----:B------:R-:W-:Y:S02]  /*da30*/  IMAD.MOV.U32 R79, RZ, RZ, R78 ;  /* 0x000000ffff4f7224 */ /* 0x000fe400078e004e */
.L_x_43457:
[----:B------:R-:W-:Y:S05]  /*da40*/  BSYNC B1 ;  /* 0x0000000000017941 */ /* 0x000fea0003800000 */
.L_x_43455:
        /* <DEDUP_REMOVED lines=11> */
.L_x_43459:
[----:B------:R-:W-:Y:S01]  /*db00*/  IMAD.MOV.U32 R5, RZ, RZ, R8 ;  /* 0x000000ffff057224 */ /* 0x000fe200078e0008 */
[----:B------:R-:W-:Y:S01]  /*db10*/  MOV R112, R115 ;  /* 0x0000007300707202 */ /* 0x000fe20000000f00 */
[----:B------:R-:W-:Y:S02]  /*db20*/  IMAD.MOV.U32 R7, RZ, RZ, R10 ;  /* 0x000000ffff077224 */ /* 0x000fe400078e000a */
[----:B------:R-:W-:Y:S02]  /*db30*/  IMAD.MOV.U32 R78, RZ, RZ, R81 ;  /* 0x000000ffff4e7224 */ /* 0x000fe400078e0051 */
.L_x_43460:
[----:B------:R-:W-:Y:S05]  /*db40*/  BSYNC B1 ;  /* 0x0000000000017941 */ /* 0x000fea0003800000 */
.L_x_43458:
        /* <DEDUP_REMOVED lines=11> */
.L_x_43462:
[----:B------:R-:W-:Y:S01]  /*dc00*/  IMAD.MOV.U32 R8, RZ, RZ, R5 ;  /* 0x000000ffff087224 */ /* 0x000fe200078e0005 */
[----:B------:R-:W-:Y:S01]  /*dc10*/  MOV R115, R114 ;  /* 0x0000007200737202 */ /* 0x000fe20000000f00 */
[----:B------:R-:W-:Y:S02]  /*dc20*/  IMAD.MOV.U32 R10, RZ, RZ, R7 ;  /* 0x000000ffff0a7224 */ /* 0x000fe400078e0007 */
[----:B------:R-:W-:Y:S02]  /*dc30*/  IMAD.MOV.U32 R81, RZ, RZ, R80 ;  /* 0x000000ffff517224 */ /* 0x000fe400078e0050 */
.L_x_43463:
[----:B------:R-:W-:Y:S05]  /*dc40*/  BSYNC B1 ;  /* 0x0000000000017941 */ /* 0x000fea0003800000 */
.L_x_43461:
        /* <DEDUP_REMOVED lines=11> */
.L_x_43465:
[----:B------:R-:W-:Y:S01]  /*dd00*/  IMAD.MOV.U32 R5, RZ, RZ, R8 ;  /* 0x000000ffff057224 */ /* 0x000fe200078e0008 */
[----:B------:R-:W-:Y:S01]  /*dd10*/  MOV R114, R117 ;  /* 0x0000007500727202 */ /* 0x000fe20000000f00 */
[----:B------:R-:W-:Y:S02]  /*dd20*/  IMAD.MOV.U32 R7, RZ, RZ, R10 ;  /* 0x000000ffff077224 */ /* 0x000fe400078e000a */
[----:B------:R-:W-:Y:S02]  /*dd30*/  IMAD.MOV.U32 R80, RZ, RZ, R83 ;  /* 0x000000ffff507224 */ /* 0x000fe400078e0053 */
.L_x_43466:
[----:B------:R-:W-:Y:S05]  /*dd40*/  BSYNC B1 ;  /* 0x0000000000017941 */ /* 0x000fea0003800000 */
.L_x_43464:
        /* <DEDUP_REMOVED lines=11> */
.L_x_43468:
[----:B------:R-:W-:Y:S01]  /*de00*/  IMAD.MOV.U32 R8, RZ, RZ, R5 ;  /* 0x000000ffff087224 */ /* 0x000fe200078e0005 */
[----:B------:R-:W-:Y:S01]  /*de10*/  MOV R117, R116 ;  /* 0x0000007400757202 */ /* 0x000fe20000000f00 */
[----:B------:R-:W-:Y:S02]  /*de20*/  IMAD.MOV.U32 R10, RZ, RZ, R7 ;  /* 0x000000ffff0a7224 */ /* 0x000fe400078e0007 */
[----:B------:R-:W-:Y:S02]  /*de30*/  IMAD.MOV.U32 R83, RZ, RZ, R82 ;  /* 0x000000ffff537224 */ /* 0x000fe400078e0052 */
.L_x_43469:
[----:B------:R-:W-:Y:S05]  /*de40*/  BSYNC B1 ;  /* 0x0000000000017941 */ /* 0x000fea0003800000 */
.L_x_43467:
        /* <DEDUP_REMOVED lines=11> */
.L_x_43471:
[----:B------:R-:W-:Y:S01]  /*df00*/  IMAD.MOV.U32 R5, RZ, RZ, R8 ;  /* 0x000000ffff057224 */ /* 0x000fe200078e0008 */
[----:B------:R-:W-:Y:S01]  /*df10*/  MOV R116, R119 ;  /* 0x0000007700747202 */ /* 0x000fe20000000f00 */
[----:B------:R-:W-:Y:S02]  /*df20*/  IMAD.MOV.U32 R7, RZ, RZ, R10 ;  /* 0x000000ffff077224 */ /* 0x000fe400078e000a */
[----:B------:R-:W-:Y:S02]  /*df30*/  IMAD.MOV.U32 R82, RZ, RZ, R85 ;  /* 0x000000ffff527224 */ /* 0x000fe400078e0055 */
.L_x_43472:
[----:B------:R-:W-:Y:S05]  /*df40*/  BSYNC B1 ;  /* 0x0000000000017941 */ /* 0x000fea0003800000 */
.L_x_43470:
        /* <DEDUP_REMOVED lines=11> */
.L_x_43474:
[----:B------:R-:W-:Y:S01]  /*e000*/  IMAD.MOV.U32 R8, RZ, RZ, R5 ;  /* 0x000000ffff087224 */ /* 0x000fe200078e0005 */
[----:B------:R-:W-:Y:S01]  /*e010*/  MOV R119, R118 ;  /* 0x0000007600777202 */ /* 0x000fe20000000f00 */
[----:B------:R-:W-:Y:S02]  /*e020*/  IMAD.MOV.U32 R10, RZ, RZ, R7 ;  /* 0x000000ffff0a7224 */ /* 0x000fe400078e0007 */
[----:B------:R-:W-:Y:S02]  /*e030*/  IMAD.MOV.U32 R85, RZ, RZ, R84 ;  /* 0x000000ffff557224 */ /* 0x000fe400078e0054 */
.L_x_43475:
[----:B------:R-:W-:Y:S05]  /*e040*/  BSYNC B1 ;  /* 0x0000000000017941 */ /* 0x000fea0003800000 */
.L_x_43473:
        /* <DEDUP_REMOVED lines=11> */
.L_x_43477:
[----:B------:R-:W-:Y:S01]  /*e100*/  IMAD.MOV.U32 R5, RZ, RZ, R8 ;  /* 0x000000ffff057224 */ /* 0x000fe200078e0008 */
[----:B------:R-:W-:Y:S01]  /*e110*/  MOV R118, R121 ;  /* 0x0000007900767202 */ /* 0x000fe20000000f00 */
[----:B------:R-:W-:Y:S02]  /*e120*/  IMAD.MOV.U32 R7, RZ, RZ, R10 ;  /* 0x000000ffff077224 */ /* 0x000fe400078e000a */
[----:B------:R-:W-:Y:S02]  /*e130*/  IMAD.MOV.U32 R84, RZ, RZ, R87 ;  /* 0x000000ffff547224 */ /* 0x000fe400078e0057 */
.L_x_43478:
[----:B------:R-:W-:Y:S05]  /*e140*/  BSYNC B1 ;  /* 0x0000000000017941 */ /* 0x000fea0003800000 */
.L_x_43476:
        /* <DEDUP_REMOVED lines=11> */
.L_x_43480:
[----:B------:R-:W-:Y:S01]  /*e200*/  IMAD.MOV.U32 R8, RZ, RZ, R5 ;  /* 0x000000ffff087224 */ /* 0x000fe200078e0005 */
[----:B------:R-:W-:Y:S01]  /*e210*/  MOV R121, R120 ;  /* 0x0000007800797202 */ /* 0x000fe20000000f00 */
[----:B------:R-:W-:Y:S02]  /*e220*/  IMAD.MOV.U32 R10, RZ, RZ, R7 ;  /* 0x000000ffff0a7224 */ /* 0x000fe400078e0007 */
[----:B------:R-:W-:Y:S02]  /*e230*/  IMAD.MOV.U32 R87, RZ, RZ, R86 ;  /* 0x000000ffff577224 */ /* 0x000fe400078e0056 */
.L_x_43481:
[----:B------:R-:W-:Y:S05]  /*e240*/  BSYNC B1 ;  /* 0x0000000000017941 */ /* 0x000fea0003800000 */
.L_x_43479:
        /* <DEDUP_REMOVED lines=11> */
.L_x_43483:
[----:B------:R-:W-:Y:S01]  /*e300*/  IMAD.MOV.U32 R5, RZ, RZ, R8 ;  /* 0x000000ffff057224 */ /* 0x000fe200078e0008 */
[----:B------:R-:W-:Y:S01]  /*e310*/  MOV R120, R123 ;  /* 0x0000007b00787202 */ /* 0x000fe20000000f00 */
[----:B------:R-:W-:Y:S02]  /*e320*/  IMAD.MOV.U32 R7, RZ, RZ, R10 ;  /* 0x000000ffff077224 */ /* 0x000fe400078e000a */
[----:B------:R-:W-:Y:S02]  /*e330*/  IMAD.MOV.U32 R86, RZ, RZ, R89 ;  /* 0x000000ffff567224 */ /* 0x000fe400078e0059 */
.L_x_43484:
[----:B------:R-:W-:Y:S05]  /*e340*/  BSYNC B1 ;  /* 0x0000000000017941 */ /* 0x000fea0003800000 */
.L_x_43482:
        /* <DEDUP_REMOVED lines=11> */
.L_x_43486:
[----:B------:R-:W-:Y:S01]  /*e400*/  IMAD.MOV.U32 R8, RZ, RZ, R5 ;  /* 0x000000ffff087224 */ /* 0x000fe200078e0005 */
[----:B------:R-:W-:Y:S01]  /*e410*/  MOV R123, R122 ;  /* 0x0000007a007b7202 */ /* 0x000fe20000000f00 */
[----:B------:R-:W-:Y:S02]  /*e420*/  IMAD.MOV.U32 R10, RZ, RZ, R7 ;  /* 0x000000ffff0a7224 */ /* 0x000fe400078e0007 */
[----:B------:R-:W-:Y:S02]  /*e430*/  IMAD.MOV.U32 R89, RZ, RZ, R88 ;  /* 0x000000ffff597224 */ /* 0x000fe400078e0058 */
.L_x_43487:
[----:B------:R-:W-:Y:S05]  /*e440*/  BSYNC B1 ;  /* 0x0000000000017941 */ /* 0x000fea0003800000 */
.L_x_43485:
        /* <DEDUP_REMOVED lines=11> */
.L_x_43489:
[----:B------:R-:W-:Y:S01]  /*e500*/  IMAD.MOV.U32 R5, RZ, RZ, R8 ;  /* 0x000000ffff057224 */ /* 0x000fe200078e0008 */
[----:B------:R-:W-:Y:S01]  /*e510*/  MOV R122, R125 ;  /* 0x0000007d007a7202 */ /* 0x000fe20000000f00 */
[----:B------:R-:W-:Y:S02]  /*e520*/  IMAD.MOV.U32 R7, RZ, RZ, R10 ;  /* 0x000000ffff077224 */ /* 0x000fe400078e000a */
[----:B------:R-:W-:Y:S02]  /*e530*/  IMAD.MOV.U32 R88, RZ, RZ, R91 ;  /* 0x000000ffff587224 */ /* 0x000fe400078e005b */
.L_x_43490:
[----:B------:R-:W-:Y:S05]  /*e540*/  BSYNC B1 ;  /* 0x0000000000017941 */ /* 0x000fea0003800000 */
.L_x_43488:
        /* <DEDUP_REMOVED lines=11> */
.L_x_43492:
[----:B------:R-:W-:Y:S01]  /*e600*/  IMAD.MOV.U32 R8, RZ, RZ, R5 ;  /* 0x000000ffff087224 */ /* 0x000fe200078e0005 */
[----:B------:R-:W-:Y:S01]  /*e610*/  MOV R125, R124 ;  /* 0x0000007c007d7202 */ /* 0x000fe20000000f00 */
[----:B------:R-:W-:Y:S02]  /*e620*/  IMAD.MOV.U32 R10, RZ, RZ, R7 ;  /* 0x000000ffff0a7224 */ /* 0x000fe400078e0007 */
[----:B------:R-:W-:Y:S02]  /*e630*/  IMAD.MOV.U32 R91, RZ, RZ, R90 ;  /* 0x000000ffff5b7224 */ /* 0x000fe400078e005a */
.L_x_43493:
[----:B------:R-:W-:Y:S05]  /*e640*/  BSYNC B1 ;  /* 0x0000000000017941 */ /* 0x000fea0003800000 */
.L_x_43491:
        /* <DEDUP_REMOVED lines=11> */
.L_x_43495:
[----:B------:R-:W-:Y:S01]  /*e700*/  IMAD.MOV.U32 R5, RZ, RZ, R8 ;  /* 0x000000ffff057224 */ /* 0x000fe200078e0008 */
[----:B------:R-:W-:Y:S01]  /*e710*/  MOV R124, R127 ;  /* 0x0000007f007c7202 */ /* 0x000fe20000000f00 */
[----:B------:R-:W-:Y:S02]  /*e720*/  IMAD.MOV.U32 R7, RZ, RZ, R10 ;  /* 0x000000ffff077224 */ /* 0x000fe400078e000a */
[----:B------:R-:W-:Y:S02]  /*e730*/  IMAD.MOV.U32 R90, RZ, RZ, R93 ;  /* 0x000000ffff5a7224 */ /* 0x000fe400078e005d */
.L_x_43496:
[----:B------:R-:W-:Y:S05]  /*e740*/  BSYNC B1 ;  /* 0x0000000000017941 */ /* 0x000fea0003800000 */
.L_x_43494:
        /* <DEDUP_REMOVED lines=11> */
.L_x_43498:
[----:B------:R-:W-:Y:S01]  /*e800*/  IMAD.MOV.U32 R8, RZ, RZ, R5 ;  /* 0x000000ffff087224 */ /* 0x000fe200078e0005 */
[----:B------:R-:W-:Y:S01]  /*e810*/  MOV R127, R126 ;  /* 0x0000007e007f7202 */ /* 0x000fe20000000f00 */
[----:B------:R-:W-:Y:S02]  /*e820*/  IMAD.MOV.U32 R10, RZ, RZ, R7 ;  /* 0x000000ffff0a7224 */ /* 0x000fe400078e0007 */
[----:B------:R-:W-:Y:S02]  /*e830*/  IMAD.MOV.U32 R93, RZ, RZ, R92 ;  /* 0x000000ffff5d7224 */ /* 0x000fe400078e005c */
.L_x_43499:
[----:B------:R-:W-:Y:S05]  /*e840*/  BSYNC B1 ;  /* 0x0000000000017941 */ /* 0x000fea0003800000 */
.L_x_43497:
        /* <DEDUP_REMOVED lines=11> */
.L_x_43501:
[----:B------:R-:W-:Y:S01]  /*e900*/  IMAD.MOV.U32 R5, RZ, RZ, R8 ;  /* 0x000000ffff057224 */ /* 0x000fe200078e0008 */
[----:B------:R-:W-:Y:S01]  /*e910*/  MOV R126, R129 ;  /* 0x00000081007e7202 */ /* 0x000fe20000000f00 */
[----:B------:R-:W-:Y:S02]  /*e920*/  IMAD.MOV.U32 R7, RZ, RZ, R10 ;  /* 0x000000ffff077224 */ /* 0x000fe400078e000a */
[----:B------:R-:W-:Y:S02]  /*e930*/  IMAD.MOV.U32 R92, RZ, RZ, R95 ;  /* 0x000000ffff5c7224 */ /* 0x000fe400078e005f */
.L_x_43502:
[----:B------:R-:W-:Y:S05]  /*e940*/  BSYNC B1 ;  /* 0x0000000000017941 */ /* 0x000fea0003800000 */
.L_x_43500:
        /* <DEDUP_REMOVED lines=11> */
.L_x_43504:
[----:B------:R-:W-:Y:S01]  /*ea00*/  IMAD.MOV.U32 R8, RZ, RZ, R5 ;  /* 0x000000ffff087224 */ /* 0x000fe200078e0005 */
[----:B------:R-:W-:Y:S01]  /*ea10*/  MOV R129, R128 ;  /* 0x0000008000817202 */ /* 0x000fe20000000f00 */
[----:B------:R-:W-:Y:S02]  /*ea20*/  IMAD.MOV.U32 R10, RZ, RZ, R7 ;  /* 0x000000ffff0a7224 */ /* 0x000fe400078e0007 */
[----:B------:R-:W-:Y:S02]  /*ea30*/  IMAD.MOV.U32 R95, RZ, RZ, R94 ;  /* 0x000000ffff5f7224 */ /* 0x000fe400078e005e */
.L_x_43505:
[----:B------:R-:W-:Y:S05]  /*ea40*/  BSYNC B1 ;  /* 0x0000000000017941 */ /* 0x000fea0003800000 */
.L_x_43503:
        /* <DEDUP_REMOVED lines=11> */
.L_x_43507:
[----:B------:R-:W-:Y:S01]  /*eb00*/  IMAD.MOV.U32 R5, RZ, RZ, R8 ;  /* 0x000000ffff057224 */ /* 0x000fe200078e0008 */
[----:B------:R-:W-:Y:S01]  /*eb10*/  MOV R128, R131 ;  /* 0x0000008300807202 */ /* 0x000fe20000000f00 */
[----:B------:R-:W-:Y:S02]  /*eb20*/  IMAD.MOV.U32 R7, RZ, RZ, R10 ;  /* 0x000000ffff077224 */ /* 0x000fe400078e000a */
[----:B------:R-:W-:Y:S02]  /*eb30*/  IMAD.MOV.U32 R94, RZ, RZ, R97 ;  /* 0x000000ffff5e7224 */ /* 0x000fe400078e0061 */
.L_x_43508:
[----:B------:R-:W-:Y:S05]  /*eb40*/  BSYNC B1 ;  /* 0x0000000000017941 */ /* 0x000fea0003800000 */
.L_x_43506:
        /* <DEDUP_REMOVED lines=11> */
.L_x_43510:
[----:B------:R-:W-:Y:S01]  /*ec00*/  MOV R131, R130 ;  /* 0x0000008200837202 */ /* 0x000fe20000000f00 */
[----:B------:R-:W-:Y:S02]  /*ec10*/  IMAD.MOV.U32 R97, RZ, RZ, R96 ;  /* 0x000000ffff617224 */ /* 0x000fe400078e0060 */
[----:B------:R-:W-:Y:S02]  /*ec20*/  IMAD.MOV.U32 R8, RZ, RZ, R5 ;  /* 0x000000ffff087224 */ /* 0x000fe400078e0005 */
[----:B------:R-:W-:Y:S02]  /*ec30*/  IMAD.MOV.U32 R9, RZ, RZ, R7 ;  /* 0x000000ffff097224 */ /* 0x000fe400078e0007 */
[----:B------:R-:W-:Y:S02]  /*ec40*/  IMAD.MOV.U32 R130, RZ, RZ, R5 ;  /* 0x000000ffff827224 */ /* 0x000fe400078e0005 */
[----:B------:R-:W-:Y:S02]  /*ec50*/  IMAD.MOV.U32 R96, RZ, RZ, R7 ;  /* 0x000000ffff607224 */ /* 0x000fe400078e0007 */
.L_x_43511:
[----:B------:R-:W-:Y:S05]  /*ec60*/  BSYNC B1 ;  /* 0x0000000000017941 */ /* 0x000fea0003800000 */
.L_x_43509:
[----:B------:R-:W-:Y:S01]  /*ec70*/  IADD3 R4, R4, 0x4, RZ ;  /* 0x0000000404047810 */ /* 0x000fe20007ffe0ff */
[----:B------:R-:W-:Y:S01]  /*ec80*/  @!P1 CALL.REL.NOINC `(.L_x_43512) ;  /* 0x0000001000009944 */ /* 0x000fe20003c00000 */
[----:B------:R-:W-:Y:S05]  /*ec90*/  BRA `(.L_x_43513) ;  /* 0xffffe02000007947 */ /* 0x000fea000383ffff */
.L_x_43512:
[----:B------:R-:W-:Y:S01]  /*eca0*/  FADD.FTZ R99, R99, R12 ;  /* 0x0000000c63637221 */ /* 0x000fe20000010000 */
[----:B------:R-:W-:Y:S01]  /*ecb0*/  MOV R98, R11 ;  /* 0x0000000b00627202 */ /* 0x000fe20000000f00 */
[----:B------:R-:W-:-:S02]  /*ecc0*/  IMAD.MOV.U32 R130, RZ, RZ, R8 ;  /* 0x000000ffff827224 */ /* 0x000fc400078e0008 */
[----:B------:R-:W-:Y:S02]  /*ecd0*/  IMAD.MOV.U32 R96, RZ, RZ, R9 ;  /* 0x000000ffff607224 */ /* 0x000fe400078e0009 */
.L_x_43418:
[----:B------:R-:W-:Y:S05]  /*ece0*/  BSYNC B0 ;  /* 0x0000000000007941 */ /* 0x000fea0003800000 */
.L_x_43417:
        /* <DEDUP_REMOVED lines=111> */
[----:B0-----:R-:W-:Y:S01]  /*f3e0*/  FMUL.FTZ R12, R4, R5 ;  /* 0x00000005040c7220 */ /* 0x001fe20000410000 */
[----:B------:R-:W-:-:S05]  /*f3f0*/  MOV R4, R1 ;  /* 0x0000000100047202 */ /* 0x000fca0000000f00 */
.L_x_43610:
        /* <DEDUP_REMOVED lines=20> */
.L_x_43517:
[----:B------:R-:W-:Y:S02]  /*f540*/  IMAD.MOV.U32 R8, RZ, RZ, R101 ;  /* 0x000000ffff087224 */ /* 0x000fe400078e0065 */
[----:B------:R-:W-:Y:S01]  /*f550*/  IMAD.MOV.U32 R10, RZ, RZ, R3 ;  /* 0x000000ffff0a7224 */ /* 0x000fe200078e0003 */
[----:B------:R-:W-:Y:S01]  /*f560*/  MOV R3, R2 ;  /* 0x0000000200037202 */ /* 0x000fe20000000f00 */
[----:B------:R-:W-:Y:S02]  /*f570*/  IMAD.MOV.U32 R101, RZ, RZ, R100 ;  /* 0x000000ffff657224 */ /* 0x000fe400078e0064 */
.L_x_43518:
[----:B------:R-:W-:Y:S05]  /*f580*/  BSYNC B1 ;  /* 0x0000000000017941 */ /* 0x000fea0003800000 */
.L_x_43516:
        /* <DEDUP_REMOVED lines=11> */
.L_x_43520:
[----:B------:R-:W-:Y:S01]  /*f640*/  IMAD.MOV.U32 R5, RZ, RZ, R8 ;  /* 0x000000ffff057224 */ /* 0x000fe200078e0008 */
[----:B------:R-:W-:Y:S01]  /*f650*/  MOV R2, R69 ;  /* 0x0000004500027202 */ /* 0x000fe20000000f00 */
[----:B------:R-:W-:Y:S02]  /*f660*/  IMAD.MOV.U32 R7, RZ, RZ, R10 ;  /* 0x000000ffff077224 */ /* 0x000fe400078e000a */
[----:B------:R-:W-:Y:S02]  /*f670*/  IMAD.MOV.U32 R100, RZ, RZ, R103 ;  /* 0x000000ffff647224 */ /* 0x000fe400078e0067 */
.L_x_43521:
[----:B------:R-:W-:Y:S05]  /*f680*/  BSYNC B1 ;  /* 0x0000000000017941 */ /* 0x000fea0003800000 */
.L_x_43519:
        /* <DEDUP_REMOVED lines=11> */
.L_x_43523:
[----:B------:R-:W-:Y:S01]  /*f740*/  IMAD.MOV.U32 R8, RZ, RZ, R5 ;  /* 0x000000ffff087224 */ /* 0x000fe200078e0005 */
[----:B------:R-:W-:Y:S01]  /*f750*/  MOV R69, R68 ;  /* 0x0000004400457202 */ /* 0x000fe20000000f00 */
[----:B------:R-:W-:Y:S02]  /*f760*/  IMAD.MOV.U32 R10, RZ, RZ, R7 ;  /* 0x000000ffff0a7224 */ /* 0x000fe400078e0007 */
[----:B------:R-:W-:Y:S02]  /*f770*/  IMAD.MOV.U32 R103, RZ, RZ, R102 ;  /* 0x000000ffff677224 */ /* 0x000fe400078e0066 */
.L_x_43524:
[----:B------:R-:W-:Y:S05]  /*f780*/  BSYNC B1 ;  /* 0x0000000000017941 */ /* 0x000fea0003800000 */
.L_x_43522:
        /* <DEDUP_REMOVED lines=11> */
.L_x_43526:
[----:B------:R-:W-:Y:S01]  /*f840*/  IMAD.MOV.U32 R5, RZ, RZ, R8 ;  /* 0x000000ffff057224 */ /* 0x000fe200078e0008 */
[----:B------:R-:W-:Y:S01]  /*f850*/  MOV R68, R71 ;  /* 0x0000004700447202 */ /* 0x000fe20000000f00 */
[----:B------:R-:W-:Y:S02]  /*f860*/  IMAD.MOV.U32 R7, RZ, RZ, R10 ;  /* 0x000000ffff077224 */ /* 0x000fe400078e000a */
[----:B------:R-:W-:Y:S02]  /*f870*/  IMAD.MOV.U32 R102, RZ, RZ, R105 ;  /* 0x000000ffff667224 */ /* 0x000fe400078e0069 */
.L_x_43527:
[----:B------:R-:W-:Y:S05]  /*f880*/  BSYNC B1 ;  /* 0x0000000000017941 */ /* 0x000fea0003800000 */
.L_x_43525:
        /* <DEDUP_REMOVED lines=11> */
.L_x_43529:
[----:B------:R-:W-:Y:S01]  /*f940*/  IMAD.MOV.U32 R8, RZ, RZ, R5 ;  /* 0x000000ffff087224 */ /* 0x000fe200078e0005 */
[----:B------:R-:W-:Y:S01]  /*f950*/  MOV R71, R70 ;  /* 0x0000004600477202 */ /* 0x000fe20000000f00 */
[----:B------:R-:W-:Y:S02]  /*f960*/  IMAD.MOV.U32 R10, RZ, RZ, R7 ;  /* 0x000000ffff0a7224 */ /* 0x000fe400078e0007 */
[----:B------:R-:W-:Y:S02]  /*f970*/  IMAD.MOV.U32 R105, RZ, RZ, R104 ;  /* 0x000000ffff697224 */ /* 0x000fe400078e0068 */
.L_x_43530:
[----:B------:R-:W-:Y:S05]  /*f980*/  BSYNC B1 ;  /* 0x0000000000017941 */ /* 0x000fea0003800000 */
.L_x_43528:
        /* <DEDUP_REMOVED lines=11> */
.L_x_43532:
[----:B------:R-:W-:Y:S01]  /*fa40*/  IMAD.MOV.U32 R5, RZ, RZ, R8 ;  /* 0x000000ffff057224 */ /* 0x000fe200078e0008 */
[----:B------:R-:W-:Y:S01]  /*fa50*/  MOV R70, R73 ;  /* 0x0000004900467202 */ /* 0x000fe20000000f00 */
[----:B------:R-:W-:Y:S02]  /*fa60*/  IMAD.MOV.U32 R7, RZ, RZ, R10 ;  /* 0x000000ffff077224 */ /* 0x000fe400078e000a */
[----:B------:R-:W-:Y:S02]  /*fa70*/  IMAD.MOV.U32 R104, RZ, RZ, R107 ;  /* 0x000000ffff687224 */ /* 0x000fe400078e006b */
.L_x_43533:
[----:B------:R-:W-:Y:S05]  /*fa80*/  BSYNC B1 ;  /* 0x0000000000017941 */ /* 0x000fea0003800000 */
.L_x_43531:
        /* <DEDUP_REMOVED lines=11> */
.L_x_43535:
[----:B------:R-:W-:Y:S01]  /*fb40*/  IMAD.MOV.U32 R8, RZ, RZ, R5 ;  /* 0x000000ffff087224 */ /* 0x000fe200078e0005 */
[----:B------:R-:W-:Y:S01]  /*fb50*/  MOV R73, R72 ;  /* 0x0000004800497202 */ /* 0x000fe20000000f00 */
[----:B------:R-:W-:Y:S02]  /*fb60*/  IMAD.MOV.U32 R10, RZ, RZ, R7 ;  /* 0x000000ffff0a7224 */ /* 0x000fe400078e0007 */
[----:B------:R-:W-:Y:S02]  /*fb70*/  IMAD.MOV.U32 R107, RZ, RZ, R106 ;  /* 0x000000ffff6b7224 */ /* 0x000fe400078e006a */
.L_x_43536:
[----:B------:R-:W-:Y:S05]  /*fb80*/  BSYNC B1 ;  /* 0x0000000000017941 */ /* 0x000fea0003800000 */
.L_x_43534:
        /* <DEDUP_REMOVED lines=11> */
.L_x_43538:
[----:B------:R-:W-:Y:S01]  /*fc40*/  IMAD.MOV.U32 R5, RZ, RZ, R8 ;  /* 0x000000ffff057224 */ /* 0x000fe200078e0008 */
[----:B------:R-:W-:Y:S01]  /*fc50*/  MOV R72, R75 ;  /* 0x0000004b00487202 */ /* 0x000fe20000000f00 */
[----:B------:R-:W-:Y:S02]  /*fc60*/  IMAD.MOV.U32 R7, RZ, RZ, R10 ;  /* 0x000000ffff077224 */ /* 0x000fe400078e000a */
[----:B------:R-:W-:Y:S02]  /*fc70*/  IMAD.MOV.U32 R106, RZ, RZ, R109 ;  /* 0x000000ffff6a7224 */ /* 0x000fe400078e006d */
.L_x_43539:
[----:B------:R-:W-:Y:S05]  /*fc80*/  BSYNC B1 ;  /* 0x0000000000017941 */ /* 0x000fea0003800000 */
.L_x_43537:
        /* <DEDUP_REMOVED lines=11> */
.L_x_43541:
[----:B------:R-:W-:Y:S01]  /*fd40*/  IMAD.MOV.U32 R8, RZ, RZ, R5 ;  /* 0x000000ffff087224 */ /* 0x000fe200078e0005 */
[----:B------:R-:W-:Y:S01]  /*fd50*/  MOV R75, R74 ;  /* 0x0000004a004b7202 */ /* 0x000fe20000000f00 */
[----:B------:R-:W-:Y:S02]  /*fd60*/  IMAD.MOV.U32 R10, RZ, RZ, R7 ;  /* 0x000000ffff0a7224 */ /* 0x000fe400078e0007 */
[----:B------:R-:W-:Y:S02]  /*fd70*/  IMAD.MOV.U32 R109, RZ, RZ, R108 ;  /* 0x000000ffff6d7224 */ /* 0x000fe400078e006c */
.L_x_43542:
[----:B------:R-:W-:Y:S05]  /*fd80*/  BSYNC B1 ;  /* 0x0000000000017941 */ /* 0x000fea0003800000 */
.L_x_43540:
        /* <DEDUP_REMOVED lines=11> */
.L_x_43544:
[----:B------:R-:W-:Y:S01]  /*fe40*/  IMAD.MOV.U32 R5, RZ, RZ, R8 ;  /* 0x000000ffff057224 */ /* 0x000fe200078e0008 */
[----:B------:R-:W-:Y:S01]  /*fe50*/  MOV R74, R77 ;  /* 0x0000004d004a7202 */ /* 0x000fe20000000f00 */
[----:B------:R-:W-:Y:S02]  /*fe60*/  IMAD.MOV.U32 R7, RZ, RZ, R10 ;  /* 0x000000ffff077224 */ /* 0x000fe400078e000a */
[----:B------:R-:W-:Y:S02]  /*fe70*/  IMAD.MOV.U32 R108, RZ, RZ, R111 ;  /* 0x000000ffff6c7224 */ /* 0x000fe400078e006f */
.L_x_43545:
[----:B------:R-:W-:Y:S05]  /*fe80*/  BSYNC B1 ;  /* 0x0000000000017941 */ /* 0x000fea0003800000 */
.L_x_43543:
        /* <DEDUP_REMOVED lines=11> */
.L_x_43547:
[----:B------:R-:W-:Y:S01]  /*ff40*/  IMAD.MOV.U32 R8, RZ, RZ, R5 ;  /* 0x000000ffff087224 */ /* 0x000fe200078e0005 */
[----:B------:R-:W-:Y:S01]  /*ff50*/  MOV R77, R76 ;  /* 0x0000004c004d7202 */ /* 0x000fe20000000f00 */
[----:B------:R-:W-:Y:S02]  /*ff60*/  IMAD.MOV.U32 R10, RZ, RZ, R7 ;  /* 0x000000ffff0a7224 */ /* 0x000fe400078e0007 */
[----:B------:R-:W-:Y:S02]  /*ff70*/  IMAD.MOV.U32 R111, RZ, RZ, R110 ;  /* 0x000000ffff6f7224 */ /* 0x000fe400078e006e */
.L_x_43548:
[----:B------:R-:W-:Y:S05]  /*ff80*/  BSYNC B1 ;  /* 0x0000000000017941 */ /* 0x000fea0003800000 */
.L_x_43546:
        /* <DEDUP_REMOVED lines=11> */
.L_x_43550:
[----:B------:R-:W-:Y:S01]  /*10040*/  IMAD.MOV.U32 R5, RZ, RZ, R8 ;  /* 0x000000ffff057224 */ /* 0x000fe200078e0008 */
[----:B------:R-:W-:Y:S01]  /*10050*/  MOV R76, R79 ;  /* 0x0000004f004c7202 */ /* 0x000fe20000000f00 */
[----:B------:R-:W-:Y:S02]  /*10060*/  IMAD.MOV.U32 R7, RZ, RZ, R10 ;  /* 0x000000ffff077224 */ /* 0x000fe400078e000a */
[----:B------:R-:W-:Y:S02]  /*10070*/  IMAD.MOV.U32 R110, RZ, RZ, R113 ;  /* 0x000000ffff6e7224 */ /* 0x000fe400078e0071 */
.L_x_43551:
[----:B------:R-:W-:Y:S05]  /*10080*/  BSYNC B1 ;  /* 0x0000000000017941 */ /* 0x000fea0003800000 */
.L_x_43549:
        /* <DEDUP_REMOVED lines=11> */
.L_x_43553:
[----:B------:R-:W-:Y:S01]  /*10140*/  IMAD.MOV.U32 R8, RZ, RZ, R5 ;  /* 0x000000ffff087224 */ /* 0x000fe200078e0005 */
[----:B------:R-:W-:Y:S01]  /*10150*/  MOV R79, R78 ;  /* 0x0000004e004f7202 */ /* 0x000fe20000000f00 */
[----:B------:R-:W-:Y:S02]  /*10160*/  IMAD.MOV.U32 R10, RZ, RZ, R7 ;  /* 0x000000ffff0a7224 */ /* 0x000fe400078e0007 */
[----:B------:R-:W-:Y:S02]  /*10170*/  IMAD.MOV.U32 R113, RZ, RZ, R112 ;  /* 0x000000ffff717224 */ /* 0x000fe400078e0070 */
.L_x_43554:
[----:B------:R-:W-:Y:S05]  /*10180*/  BSYNC B1 ;  /* 0x0000000000017941 */ /* 0x000fea0003800000 */
.L_x_43552:
        /* <DEDUP_REMOVED lines=11> */
.L_x_43556:
[----:B------:R-:W-:Y:S01]  /*10240*/  IMAD.MOV.U32 R5, RZ, RZ, R8 ;  /* 0x000000ffff057224 */ /* 0x000fe200078e0008 */
[----:B------:R-:W-:Y:S01]  /*10250*/  MOV R78, R81 ;  /* 0x00000051004e7202 */ /* 0x000fe20000000f00 */
[----:B------:R-:W-:Y:S02]  /*10260*/  IMAD.MOV.U32 R7, RZ, RZ, R10 ;  /* 0x000000ffff077224 */ /* 0x000fe400078e000a */
[----:B------:R-:W-:Y:S02]  /*10270*/  IMAD.MOV.U32 R112, RZ, RZ, R115 ;  /* 0x000000ffff707224 */ /* 0x000fe400078e0073 */
.L_x_43557:
[----:B------:R-:W-:Y:S05]  /*10280*/  BSYNC B1 ;  /* 0x0000000000017941 */ /* 0x000fea0003800000 */
.L_x_43555:
        /* <DEDUP_REMOVED lines=11> */
.L_x_43559:
[----:B------:R-:W-:Y:S01]  /*10340*/  IMAD.MOV.U32 R8, RZ, RZ, R5 ;  /* 0x000000ffff087224 */ /* 0x000fe200078e0005 */
[----:B------:R-:W-:Y:S01]  /*10350*/  MOV R81, R80 ;  /* 0x0000005000517202 */ /* 0x000fe20000000f00 */
[----:B------:R-:W-:Y:S02]  /*10360*/  IMAD.MOV.U32 R10, RZ, RZ, R7 ;  /* 0x000000ffff0a7224 */ /* 0x000fe400078e0007 */
[----:B------:R-:W-:Y:S02]  /*10370*/  IMAD.MOV.U32 R115, RZ, RZ, R114 ;  /* 0x000000ffff737224 */ /* 0x000fe400078e0072 */
.L_x_43560:
[----:B------:R-:W-:Y:S05]  /*10380*/  BSYNC B1 ;  /* 0x0000000000017941 */ /* 0x000fea0003800000 */
.L_x_43558:
        /* <DEDUP_REMOVED lines=11> */
.L_x_43562:
[----:B------:R-:W-:Y:S01]  /*10440*/  IMAD.MOV.U32 R5, RZ, RZ, R8 ;  /* 0x000000ffff057224 */ /* 0x000fe200078e0008 */
[----:B------:R-:W-:Y:S01]  /*10450*/  MOV R80, R83 ;  /* 0x0000005300507202 */ /* 0x000fe20000000f00 */
[----:B------:R-:W-:Y:S02]  /*10460*/  IMAD.MOV.U32 R7, RZ, RZ, R10 ;  /* 0x000000ffff077224 */ /* 0x000fe400078e000a */
[----:B------:R-:W-:Y:S02]  /*10470*/  IMAD.MOV.U32 R114, RZ, RZ, R117 ;  /* 0x000000ffff727224 */ /* 0x000fe400078e0075 */
.L_x_43563:
[----:B------:R-:W-:Y:S05]  /*10480*/  BSYNC B1 ;  /* 0x0000000000017941 */ /* 0x000fea0003800000 */
.L_x_43561:
        /* <DEDUP_REMOVED lines=11> */
.L_x_43565:
[----:B------:R-:W-:Y:S01]  /*10540*/  IMAD.MOV.U32 R8, RZ, RZ, R5 ;  /* 0x000000ffff087224 */ /* 0x000fe200078e0005 */
[----:B------:R-:W-:Y:S01]  /*10550*/  MOV R83, R82 ;  /* 0x0000005200537202 */ /* 0x000fe20000000f00 */
[----:B------:R-:W-:Y:S02]  /*10560*/  IMAD.MOV.U32 R10, RZ, RZ, R7 ;  /* 0x000000ffff0a7224 */ /* 0x000fe400078e0007 */
[----:B------:R-:W-:Y:S02]  /*10570*/  IMAD.MOV.U32 R117, RZ, RZ, R116 ;  /* 0x000000ffff757224 */ /* 0x000fe400078e0074 */
.L_x_43566:
[----:B------:R-:W-:Y:S05]  /*10580*/  BSYNC B1 ;  /* 0x0000000000017941 */ /* 0x000fea0003800000 */
.L_x_43564:
        /* <DEDUP_REMOVED lines=11> */
.L_x_43568:
[----:B------:R-:W-:Y:S01]  /*10640*/  IMAD.MOV.U32 R5, RZ, RZ, R8 ;  /* 0x000000ffff057224 */ /* 0x000fe200078e0008 */
[----:B------:R-:W-:Y:S01]  /*10650*/  MOV R82, R85 ;  /* 0x0000005500527202 */ /* 0x000fe20000000f00 */
[----:B------:R-:W-:Y:S02]  /*10660*/  IMAD.MOV.U32 R7, RZ, RZ, R10 ;  /* 0x000000ffff077224 */ /* 0x000fe400078e000a */
[----:B------:R-:W-:Y:S02]  /*10670*/  IMAD.MOV.U32 R116, RZ, RZ, R119 ;  /* 0x000000ffff747224 */ /* 0x000fe400078e0077 */
.L_x_43569:
[----:B------:R-:W-:Y:S05]  /*10680*/  BSYNC B1 ;  /* 0x0000000000017941 */ /* 0x000fea0003800000 */
.L_x_43567:
        /* <DEDUP_REMOVED lines=11> */
.L_x_43571:
[----:B------:R-:W-:Y:S01]  /*10740*/  IMAD.MOV.U32 R8, RZ, RZ, R5 ;  /* 0x000000ffff087224 */ /* 0x000fe200078e0005 */
[----:B------:R-:W-:Y:S01]  /*10750*/  MOV R85, R84 ;  /* 0x0000005400557202 */ /* 0x000fe20000000f00 */
[----:B------:R-:W-:Y:S02]  /*10760*/  IMAD.MOV.U32 R10, RZ, RZ, R7 ;  /* 0x000000ffff0a7224 */ /* 0x000fe400078e0007 */
[----:B------:R-:W-:Y:S02]  /*10770*/  IMAD.MOV.U32 R119, RZ, RZ, R118 ;  /* 0x000000ffff777224 */ /* 0x000fe400078e0076 */
.L_x_43572:
[----:B------:R-:W-:Y:S05]  /*10780*/  BSYNC B1 ;  /* 0x0000000000017941 */ /* 0x000fea0003800000 */
.L_x_43570:
        /* <DEDUP_REMOVED lines=11> */
.L_x_43574:
[----:B------:R-:W-:Y:S01]  /*10840*/  IMAD.MOV.U32 R5, RZ, RZ, R8 ;  /* 0x000000ffff057224 */ /* 0x000fe200078e0008 */
[----:B------:R-:W-:Y:S01]  /*10850*/  MOV R84, R87 ;  /* 0x0000005700547202 */ /* 0x000fe20000000f00 */
[----:B------:R-:W-:Y:S02]  /*10860*/  IMAD.MOV.U32 R7, RZ, RZ, R10 ;  /* 0x000000ffff077224 */ /* 0x000fe400078e000a */
[----:B------:R-:W-:Y:S02]  /*10870*/  IMAD.MOV.U32 R118, RZ, RZ, R121 ;  /* 0x000000ffff767224 */ /* 0x000fe400078e0079 */
.L_x_43575:
[----:B------:R-:W-:Y:S05]  /*10880*/  BSYNC B1 ;  /* 0x0000000000017941 */ /* 0x000fea0003800000 */
.L_x_43573:
        /* <DEDUP_REMOVED lines=11> */
.L_x_43577:
[----:B------:R-:W-:Y:S01]  /*10940*/  IMAD.MOV.U32 R8, RZ, RZ, R5 ;  /* 0x000000ffff087224 */ /* 0x000fe200078e0005 */
[----:B------:R-:W-:Y:S01]  /*10950*/  MOV R87, R86 ;  /* 0x0000005600577202 */ /* 0x000fe20000000f00 */
[----:B------:R-:W-:Y:S02]  /*10960*/  IMAD.MOV.U32 R10, RZ, RZ, R7 ;  /* 0x000000ffff0a7224 */ /* 0x000fe400078e0007 */
[----:B------:R-:W-:Y:S02]  /*10970*/  IMAD.MOV.U32 R121, RZ, RZ, R120 ;  /* 0x000000ffff797224 */ /* 0x000fe400078e0078 */
.L_x_43578:
[----:B------:R-:W-:Y:S05]  /*10980*/  BSYNC B1 ;  /* 0x0000000000017941 */ /* 0x000fea0003800000 */
.L_x_43576:
        /* <DEDUP_REMOVED lines=11> */
.L_x_43580:
[----:B------:R-:W-:Y:S01]  /*10a40*/  IMAD.MOV.U32 R5, RZ, RZ, R8 ;  /* 0x000000ffff057224 */ /* 0x000fe200078e0008 */
[----:B------:R-:W-:Y:S01]  /*10a50*/  MOV R86, R89 ;  /* 0x0000005900567202 */ /* 0x000fe20000000f00 */
[----:B------:R-:W-:Y:S02]  /*10a60*/  IMAD.MOV.U32 R7, RZ, RZ, R10 ;  /* 0x000000ffff077224 */ /* 0x000fe400078e000a */
[----:B------:R-:W-:Y:S02]  /*10a70*/  IMAD.MOV.U32 R120, RZ, RZ, R123 ;  /* 0x000000ffff787224 */ /* 0x000fe400078e007b */
.L_x_43581:
[----:B------:R-:W-:Y:S05]  /*10a80*/  BSYNC B1 ;  /* 0x0000000000017941 */ /* 0x000fea0003800000 */
.L_x_43579:
        /* <DEDUP_REMOVED lines=11> */
.L_x_43583:
[----:B------:R-:W-:Y:S01]  /*10b40*/  IMAD.MOV.U32 R8, RZ, RZ, R5 ;  /* 0x000000ffff087224 */ /* 0x000fe200078e0005 */
[----:B------:R-:W-:Y:S01]  /*10b50*/  MOV R89, R88 ;  /* 0x0000005800597202 */ /* 0x000fe20000000f00 */
[----:B------:R-:W-:Y:S02]  /*10b60*/  IMAD.MOV.U32 R10, RZ, RZ, R7 ;  /* 0x000000ffff0a7224 */ /* 0x000fe400078e0007 */
[----:B------:R-:W-:Y:S02]  /*10b70*/  IMAD.MOV.U32 R123, RZ, RZ, R122 ;  /* 0x000000ffff7b7224 */ /* 0x000fe400078e007a */
.L_x_43584:
[----:B------:R-:W-:Y:S05]  /*10b80*/  BSYNC B1 ;  /* 0x0000000000017941 */ /* 0x000fea0003800000 */
.L_x_43582:
        /* <DEDUP_REMOVED lines=11> */
.L_x_43586:
[----:B------:R-:W-:Y:S01]  /*10c40*/  IMAD.MOV.U32 R5, RZ, RZ, R8 ;  /* 0x000000ffff057224 */ /* 0x000fe200078e0008 */
[----:B------:R-:W-:Y:S01]  /*10c50*/  MOV R88, R91 ;  /* 0x0000005b00587202 */ /* 0x000fe20000000f00 */
[----:B------:R-:W-:Y:S02]  /*10c60*/  IMAD.MOV.U32 R7, RZ, RZ, R10 ;  /* 0x000000ffff077224 */ /* 0x000fe400078e000a */
[----:B------:R-:W-:Y:S02]  /*10c70*/  IMAD.MOV.U32 R122, RZ, RZ, R125 ;  /* 0x000000ffff7a7224 */ /* 0x000fe400078e007d */
.L_x_43587:
[----:B------:R-:W-:Y:S05]  /*10c80*/  BSYNC B1 ;  /* 0x0000000000017941 */ /* 0x000fea0003800000 */
.L_x_43585:
        /* <DEDUP_REMOVED lines=11> */
.L_x_43589:
[----:B------:R-:W-:Y:S01]  /*10d40*/  IMAD.MOV.U32 R8, RZ, RZ, R5 ;  /* 0x000000ffff087224 */ /* 0x000fe200078e0005 */
[----:B------:R-:W-:Y:S01]  /*10d50*/  MOV R91, R90 ;  /* 0x0000005a005b7202 */ /* 0x000fe20000000f00 */
[----:B------:R-:W-:Y:S02]  /*10d60*/  IMAD.MOV.U32 R10, RZ, RZ, R7 ;  /* 0x000000ffff0a7224 */ /* 0x000fe400078e0007 */
[----:B------:R-:W-:Y:S02]  /*10d70*/  IMAD.MOV.U32 R125, RZ, RZ, R124 ;  /* 0x000000ffff7d7224 */ /* 0x000fe400078e007c */
.L_x_43590:
[----:B------:R-:W-:Y:S05]  /*10d80*/  BSYNC B1 ;  /* 0x0000000000017941 */ /* 0x000fea0003800000 */
.L_x_43588:
        /* <DEDUP_REMOVED lines=11> */
.L_x_43592:
[----:B------:R-:W-:Y:S01]  /*10e40*/  IMAD.MOV.U32 R5, RZ, RZ, R8 ;  /* 0x000000ffff057224 */ /* 0x000fe200078e0008 */
[----:B------:R-:W-:Y:S01]  /*10e50*/  MOV R90, R93 ;  /* 0x0000005d005a7202 */ /* 0x000fe20000000f00 */
[----:B------:R-:W-:Y:S02]  /*10e60*/  IMAD.MOV.U32 R7, RZ, RZ, R10 ;  /* 0x000000ffff077224 */ /* 0x000fe400078e000a */
[----:B------:R-:W-:Y:S02]  /*10e70*/  IMAD.MOV.U32 R124, RZ, RZ, R127 ;  /* 0x000000ffff7c7224 */ /* 0x000fe400078e007f */
.L_x_43593:
[----:B------:R-:W-:Y:S05]  /*10e80*/  BSYNC B1 ;  /* 0x0000000000017941 */ /* 0x000fea0003800000 */
.L_x_43591:
        /* <DEDUP_REMOVED lines=11> */
.L_x_43595:
[----:B------:R-:W-:Y:S01]  /*10f40*/  IMAD.MOV.U32 R8, RZ, RZ, R5 ;  /* 0x000000ffff087224 */ /* 0x000fe200078e0005 */
[----:B------:R-:W-:Y:S01]  /*10f50*/  MOV R93, R92 ;  /* 0x0000005c005d7202 */ /* 0x000fe20000000f00 */
[----:B------:R-:W-:Y:S02]  /*10f60*/  IMAD.MOV.U32 R10, RZ, RZ, R7 ;  /* 0x000000ffff0a7224 */ /* 0x000fe400078e0007 */
[----:B------:R-:W-:Y:S02]  /*10f70*/  IMAD.MOV.U32 R127, RZ, RZ, R126 ;  /* 0x000000ffff7f7224 */ /* 0x000fe400078e007e */
.L_x_43596:
[----:B------:R-:W-:Y:S05]  /*10f80*/  BSYNC B1 ;  /* 0x0000000000017941 */ /* 0x000fea0003800000 */
.L_x_43594:
        /* <DEDUP_REMOVED lines=11> */
.L_x_43598:
[----:B------:R-:W-:Y:S01]  /*11040*/  IMAD.MOV.U32 R5, RZ, RZ, R8 ;  /* 0x000000ffff057224 */ /* 0x000fe200078e0008 */
[----:B------:R-:W-:Y:S01]  /*11050*/  MOV R92, R95 ;  /* 0x0000005f005c7202 */ /* 0x000fe20000000f00 */
[----:B------:R-:W-:Y:S02]  /*11060*/  IMAD.MOV.U32 R7, RZ, RZ, R10 ;  /* 0x000000ffff077224 */ /* 0x000fe400078e000a */
[----:B------:R-:W-:Y:S02]  /*11070*/  IMAD.MOV.U32 R126, RZ, RZ, R129 ;  /* 0x000000ffff7e7224 */ /* 0x000fe400078e0081 */
.L_x_43599:
[----:B------:R-:W-:Y:S05]  /*11080*/  BSYNC B1 ;  /* 0x0000000000017941 */ /* 0x000fea0003800000 */
.L_x_43597:
        /* <DEDUP_REMOVED lines=11> */
.L_x_43601:
[----:B------:R-:W-:Y:S01]  /*11140*/  IMAD.MOV.U32 R8, RZ, RZ, R5 ;  /* 0x000000ffff087224 */ /* 0x000fe200078e0005 */
[----:B------:R-:W-:Y:S01]  /*11150*/  MOV R95, R94 ;  /* 0x0000005e005f7202 */ /* 0x000fe20000000f00 */
[----:B------:R-:W-:Y:S02]  /*11160*/  IMAD.MOV.U32 R10, RZ, RZ, R7 ;  /* 0x000000ffff0a7224 */ /* 0x000fe400078e0007 */
[----:B------:R-:W-:Y:S02]  /*11170*/  IMAD.MOV.U32 R129, RZ, RZ, R128 ;  /* 0x000000ffff817224 */ /* 0x000fe400078e0080 */
.L_x_43602:
[----:B------:R-:W-:Y:S05]  /*11180*/  BSYNC B1 ;  /* 0x0000000000017941 */ /* 0x000fea0003800000 */
.L_x_43600:
        /* <DEDUP_REMOVED lines=11> */
.L_x_43604:
[----:B------:R-:W-:Y:S01]  /*11240*/  IMAD.MOV.U32 R5, RZ, RZ, R8 ;  /* 0x000000ffff057224 */ /* 0x000fe200078e0008 */
[----:B------:R-:W-:Y:S01]  /*11250*/  MOV R94, R97 ;  /* 0x00000061005e7202 */ /* 0x000fe20000000f00 */
[----:B------:R-:W-:Y:S02]  /*11260*/  IMAD.MOV.U32 R7, RZ, RZ, R10 ;  /* 0x000000ffff077224 */ /* 0x000fe400078e000a */
[----:B------:R-:W-:Y:S02]  /*11270*/  IMAD.MOV.U32 R128, RZ, RZ, R131 ;  /* 0x000000ffff807224 */ /* 0x000fe400078e0083 */
.L_x_43605:
[----:B------:R-:W-:Y:S05]  /*11280*/  BSYNC B1 ;  /* 0x0000000000017941 */ /* 0x000fea0003800000 */
.L_x_43603:
        /* <DEDUP_REMOVED lines=11> */
.L_x_43607:
[----:B------:R-:W-:Y:S01]  /*11340*/  IMAD.MOV.U32 R131, RZ, RZ, R130 ;  /* 0x000000ffff837224 */ /* 0x000fe200078e0082 */
[----:B------:R-:W-:Y:S01]  /*11350*/  MOV R97, R96 ;  /* 0x0000006000617202 */ /* 0x000fe20000000f00 */
[----:B------:R-:W-:Y:S02]  /*11360*/  IMAD.MOV.U32 R8, RZ, RZ, R5 ;  /* 0x000000ffff087224 */ /* 0x000fe400078e0005 */
[----:B------:R-:W-:Y:S02]  /*11370*/  IMAD.MOV.U32 R9, RZ, RZ, R7 ;  /* 0x000000ffff097224 */ /* 0x000fe400078e0007 */
[----:B------:R-:W-:Y:S02]  /*11380*/  IMAD.MOV.U32 R130, RZ, RZ, R5 ;  /* 0x000000ffff827224 */ /* 0x000fe400078e0005 */
[----:B------:R-:W-:Y:S02]  /*11390*/  IMAD.MOV.U32 R96, RZ, RZ, R7 ;  /* 0x000000ffff607224 */ /* 0x000fe400078e0007 */
.L_x_43608:
[----:B------:R-:W-:Y:S05]  /*113a0*/  BSYNC B1 ;  /* 0x0000000000017941 */ /* 0x000fea0003800000 */
.L_x_43606:
[----:B------:R-:W-:Y:S01]  /*113b0*/  IADD3 R4, R4, 0x4, RZ ;  /* 0x0000000404047810 */ /* 0x000fe20007ffe0ff */
[----:B------:R-:W-:Y:S01]  /*113c0*/  @!P1 CALL.REL.NOINC `(.L_x_43609) ;  /* 0x0000001000009944 */ /* 0x000fe20003c00000 */
[----:B------:R-:W-:Y:S05]  /*113d0*/  BRA `(.L_x_43610) ;  /* 0xffffe02000007947 */ /* 0x000fea000383ffff */
.L_x_43609:
[----:B------:R-:W-:Y:S01]  /*113e0*/  FADD.FTZ R99, R99, R12 ;  /* 0x0000000c63637221 */ /* 0x000fe20000010000 */
[----:B------:R-:W-:Y:S01]  /*113f0*/  MOV R130, R8 ;  /* 0x0000000800827202 */ /* 0x000fe20000000f00 */
[----:B------:R-:W-:-:S02]  /*11400*/  IMAD.MOV.U32 R98, RZ, RZ, R11 ;  /* 0x000000ffff627224 */ /* 0x000fc400078e000b */
[----:B------:R-:W-:Y:S02]  /*11410*/  IMAD.MOV.U32 R96, RZ, RZ, R9 ;  /* 0x000000ffff607224 */ /* 0x000fe400078e0009 */
.L_x_43515:
[----:B------:R-:W-:Y:S05]  /*11420*/  BSYNC B0 ;  /* 0x0000000000007941 */ /* 0x000fea0003800000 */
.L_x_43514:
        /* <DEDUP_REMOVED lines=104> */
[----:B-1----:R-:W-:-:S03]  /*11ab0*/  IMAD.MOV.U32 R6, RZ, RZ, RZ ;  /* 0x000000ffff067224 */ /* 0x002fc600078e00ff */
[----:B------:R-:W-:Y:S02]  /*11ac0*/  FSEL R11, R98, R48, P0 ;  /* 0x00000030620b7208 */ /* 0x000fe40000000000 */
[----:B------:R-:W-:Y:S02]  /*11ad0*/  FSEL R48, R48, R98, P0 ;  /* 0x0000006230307208 */ /* 0x000fe40000000000 */
[----:B------:R-:W-:Y:S02]  /*11ae0*/  FSEL R0, R49, R99, P0 ;  /* 0x0000006331007208 */ /* 0x000fe40000000000 */
[----:B------:R-:W-:Y:S01]  /*11af0*/  FSEL R99, R99, R49, P0 ;  /* 0x0000003163637208 */ /* 0x000fe20000000000 */
[----:B------:R-:W-:-:S04]  /*11b00*/  FADD.FTZ R48, -R11, R48 ;  /* 0x000000300b307221 */ /* 0x000fc80000010100 */
[----:B------:R-:W-:-:S04]  /*11b10*/  FMUL.FTZ R48, R48, 1.4426950216293334961 ;  /* 0x3fb8aa3b30307820 */ /* 0x000fc80000410000 */
[----:B------:R-:W1:Y:S02]  /*11b20*/  MUFU.EX2 R5, R48 ;  /* 0x0000003000057308 */ /* 0x000e640000000800 */
[----:B-1----:R-:W-:Y:S02]  /*11b30*/  FMUL.FTZ R12, R0, R5 ;  /* 0x00000005000c7220 */ /* 0x002fe40000410000 */
[----:B------:R-:W-:-:S05]  /*11b40*/  IMAD.MOV.U32 R0, RZ, RZ, R1 ;  /* 0x000000ffff007224 */ /* 0x000fca00078e0001 */
.L_x_43707:
        /* <DEDUP_REMOVED lines=20> */
.L_x_43614:
[----:B------:R-:W-:Y:S01]  /*11c90*/  MOV R8, R101 ;  /* 0x0000006500087202 */ /* 0x000fe20000000f00 */
[----:B------:R-:W-:Y:S02]  /*11ca0*/  IMAD.MOV.U32 R10, RZ, RZ, R3 ;  /* 0x000000ffff0a7224 */ /* 0x000fe400078e0003 */
[----:B------:R-:W-:Y:S02]  /*11cb0*/  IMAD.MOV.U32 R101, RZ, RZ, R100 ;  /* 0x000000ffff657224 */ /* 0x000fe400078e0064 */
[----:B------:R-:W-:Y:S02]  /*11cc0*/  IMAD.MOV.U32 R3, RZ, RZ, R2 ;  /* 0x000000ffff037224 */ /* 0x000fe400078e0002 */
.L_x_43615:
[----:B------:R-:W-:Y:S05]  /*11cd0*/  BSYNC B1 ;  /* 0x0000000000017941 */ /* 0x000fea0003800000 */
.L_x_43613:
        /* <DEDUP_REMOVED lines=11> */
.L_x_43617:
[----:B------:R-:W-:Y:S01]  /*11d90*/  MOV R5, R8 ;  /* 0x0000000800057202 */ /* 0x000fe20000000f00 */
[----:B------:R-:W-:Y:S02]  /*11da0*/  IMAD.MOV.U32 R7, RZ, RZ, R10 ;  /* 0x000000ffff077224 */ /* 0x000fe400078e000a */
[----:B------:R-:W-:Y:S02]  /*11db0*/  IMAD.MOV.U32 R100, RZ, RZ, R103 ;  /* 0x000000ffff647224 */ /* 0x000fe400078e0067 */
[----:B------:R-:W-:Y:S02]  /*11dc0*/  IMAD.MOV.U32 R2, RZ, RZ, R69 ;  /* 0x000000ffff027224 */ /* 0x000fe400078e0045 */
.L_x_43618:
[----:B------:R-:W-:Y:S05]  /*11dd0*/  BSYNC B1 ;  /* 0x0000000000017941 */ /* 0x000fea0003800000 */
.L_x_43616:
        /* <DEDUP_REMOVED lines=11> */
.L_x_43620:
[----:B------:R-:W-:Y:S01]  /*11e90*/  MOV R8, R5 ;  /* 0x0000000500087202 */ /* 0x000fe20000000f00 */
[----:B------:R-:W-:Y:S02]  /*11ea0*/  IMAD.MOV.U32 R10, RZ, RZ, R7 ;  /* 0x000000ffff0a7224 */ /* 0x000fe400078e0007 */
[----:B------:R-:W-:Y:S02]  /*11eb0*/  IMAD.MOV.U32 R103, RZ, RZ, R102 ;  /* 0x000000ffff677224 */ /* 0x000fe400078e0066 */
[----:B------:R-:W-:Y:S02]  /*11ec0*/  IMAD.MOV.U32 R69, RZ, RZ, R68 ;  /* 0x000000ffff457224 */ /* 0x000fe400078e0044 */
.L_x_43621:
[----:B------:R-:W-:Y:S05]  /*11ed0*/  BSYNC B1 ;  /* 0x0000000000017941 */ /* 0x000fea0003800000 */
.L_x_43619:
        /* <DEDUP_REMOVED lines=11> */
.L_x_43623:
[----:B------:R-:W-:Y:S01]  /*11f90*/  MOV R5, R8 ;  /* 0x0000000800057202 */ /* 0x000fe20000000f00 */
[----:B------:R-:W-:Y:S02]  /*11fa0*/  IMAD.MOV.U32 R7, RZ, RZ, R10 ;  /* 0x000000ffff077224 */ /* 0x000fe400078e000a */
[----:B------:R-:W-:Y:S02]  /*11fb0*/  IMAD.MOV.U32 R102, RZ, RZ, R105 ;  /* 0x000000ffff667224 */ /* 0x000fe400078e0069 */
[----:B------:R-:W-:Y:S02]  /*11fc0*/  IMAD.MOV.U32 R68, RZ, RZ, R71 ;  /* 0x000000ffff447224 */ /* 0x000fe400078e0047 */
.L_x_43624:
[----:B------:R-:W-:Y:S05]  /*11fd0*/  BSYNC B1 ;  /* 0x0000000000017941 */ /* 0x000fea0003800000 */
.L_x_43622:
        /* <DEDUP_REMOVED lines=11> */
.L_x_43626:
[----:B------:R-:W-:Y:S01]  /*12090*/  MOV R8, R5 ;  /* 0x0000000500087202 */ /* 0x000fe20000000f00 */
[----:B------:R-:W-:Y:S02]  /*120a0*/  IMAD.MOV.U32 R10, RZ, RZ, R7 ;  /* 0x000000ffff0a7224 */ /* 0x000fe400078e0007 */
[----:B------:R-:W-:Y:S02]  /*120b0*/  IMAD.MOV.U32 R105, RZ, RZ, R104 ;  /* 0x000000ffff697224 */ /* 0x000fe400078e0068 */
[----:B------:R-:W-:Y:S02]  /*120c0*/  IMAD.MOV.U32 R71, RZ, RZ, R70 ;  /* 0x000000ffff477224 */ /* 0x000fe400078e0046 */
.L_x_43627:
[----:B------:R-:W-:Y:S05]  /*120d0*/  BSYNC B1 ;  /* 0x0000000000017941 */ /* 0x000fea0003800000 */
.L_x_43625:
        /* <DEDUP_REMOVED lines=11> */
.L_x_43629:
[----:B------:R-:W-:Y:S01]  /*12190*/  MOV R5, R8 ;  /* 0x0000000800057202 */ /* 0x000fe20000000f00 */
[----:B------:R-:W-:Y:S02]  /*121a0*/  IMAD.MOV.U32 R7, RZ, RZ, R10 ;  /* 0x000000ffff077224 */ /* 0x000fe400078e000a */
[----:B------:R-:W-:Y:S02]  /*121b0*/  IMAD.MOV.U32 R104, RZ, RZ, R107 ;  /* 0x000000ffff687224 */ /* 0x000fe400078e006b */
[----:B------:R-:W-:Y:S02]  /*121c0*/  IMAD.MOV.U32 R70, RZ, RZ, R73 ;  /* 0x000000ffff467224 */ /* 0x000fe400078e0049 */
.L_x_43630:
[----:B------:R-:W-:Y:S05]  /*121d0*/  BSYNC B1 ;  /* 0x0000000000017941 */ /* 0x000fea0003800000 */
.L_x_43628:
        /* <DEDUP_REMOVED lines=11> */
.L_x_43632:
[----:B------:R-:W-:Y:S01]  /*12290*/  MOV R8, R5 ;  /* 0x0000000500087202 */ /* 0x000fe20000000f00 */
[----:B------:R-:W-:Y:S02]  /*122a0*/  IMAD.MOV.U32 R10, RZ, RZ, R7 ;  /* 0x000000ffff0a7224 */ /* 0x000fe400078e0007 */
[----:B------:R-:W-:Y:S02]  /*122b0*/  IMAD.MOV.U32 R107, RZ, RZ, R106 ;  /* 0x000000ffff6b7224 */ /* 0x000fe400078e006a */
[----:B------:R-:W-:Y:S02]  /*122c0*/  IMAD.MOV.U32 R73, RZ, RZ, R72 ;  /* 0x000000ffff497224 */ /* 0x000fe400078e0048 */
.L_x_43633:
[----:B------:R-:W-:Y:S05]  /*122d0*/  BSYNC B1 ;  /* 0x0000000000017941 */ /* 0x000fea0003800000 */
.L_x_43631:
        /* <DEDUP_REMOVED lines=11> */
.L_x_43635:
[----:B------:R-:W-:Y:S01]  /*12390*/  MOV R5, R8 ;  /* 0x0000000800057202 */ /* 0x000fe20000000f00 */
[----:B------:R-:W-:Y:S02]  /*123a0*/  IMAD.MOV.U32 R7, RZ, RZ, R10 ;  /* 0x000000ffff077224 */ /* 0x000fe400078e000a */
[----:B------:R-:W-:Y:S02]  /*123b0*/  IMAD.MOV.U32 R106, RZ, RZ, R109 ;  /* 0x000000ffff6a7224 */ /* 0x000fe400078e006d */
[----:B------:R-:W-:Y:S02]  /*123c0*/  IMAD.MOV.U32 R72, RZ, RZ, R75 ;  /* 0x000000ffff487224 */ /* 0x000fe400078e004b */
.L_x_43636:
[----:B------:R-:W-:Y:S05]  /*123d0*/  BSYNC B1 ;  /* 0x0000000000017941 */ /* 0x000fea0003800000 */
.L_x_43634:
        /* <DEDUP_REMOVED lines=11> */
.L_x_43638:
[----:B------:R-:W-:Y:S01]  /*12490*/  MOV R8, R5 ;  /* 0x0000000500087202 */ /* 0x000fe20000000f00 */
[----:B------:R-:W-:Y:S02]  /*124a0*/  IMAD.MOV.U32 R10, RZ, RZ, R7 ;  /* 0x000000ffff0a7224 */ /* 0x000fe400078e0007 */
[----:B------:R-:W-:Y:S02]  /*124b0*/  IMAD.MOV.U32 R109, RZ, RZ, R108 ;  /* 0x000000ffff6d7224 */ /* 0x000fe400078e006c */
[----:B------:R-:W-:Y:S02]  /*124c0*/  IMAD.MOV.U32 R75, RZ, RZ, R74 ;  /* 0x000000ffff4b7224 */ /* 0x000fe400078e004a */
.L_x_43639:
[----:B------:R-:W-:Y:S05]  /*124d0*/  BSYNC B1 ;  /* 0x0000000000017941 */ /* 0x000fea0003800000 */
.L_x_43637:
        /* <DEDUP_REMOVED lines=11> */
.L_x_43641:
[----:B------:R-:W-:Y:S01]  /*12590*/  MOV R5, R8 ;  /* 0x0000000800057202 */ /* 0x000fe20000000f00 */
[----:B------:R-:W-:Y:S02]  /*125a0*/  IMAD.MOV.U32 R7, RZ, RZ, R10 ;  /* 0x000000ffff077224 */ /* 0x000fe400078e000a */
[----:B------:R-:W-:Y:S02]  /*125b0*/  IMAD.MOV.U32 R108, RZ, RZ, R111 ;  /* 0x000000ffff6c7224 */ /* 0x000fe400078e006f */
[----:B------:R-:W-:Y:S02]  /*125c0*/  IMAD.MOV.U32 R74, RZ, RZ, R77 ;  /* 0x000000ffff4a7224 */ /* 0x000fe400078e004d */
.L_x_43642:
[----:B------:R-:W-:Y:S05]  /*125d0*/  BSYNC B1 ;  /* 0x0000000000017941 */ /* 0x000fea0003800000 */
.L_x_43640:
        /* <DEDUP_REMOVED lines=11> */
.L_x_43644:
[----:B------:R-:W-:Y:S01]  /*12690*/  MOV R8, R5 ;  /* 0x0000000500087202 */ /* 0x000fe20000000f00 */
[----:B------:R-:W-:Y:S02]  /*126a0*/  IMAD.MOV.U32 R10, RZ, RZ, R7 ;  /* 0x000000ffff0a7224 */ /* 0x000fe400078e0007 */
[----:B------:R-:W-:Y:S02]  /*126b0*/  IMAD.MOV.U32 R111, RZ, RZ, R110 ;  /* 0x000000ffff6f7224 */ /* 0x000fe400078e006e */
[----:B------:R-:W-:Y:S02]  /*126c0*/  IMAD.MOV.U32 R77, RZ, RZ, R76 ;  /* 0x000000ffff4d7224 */ /* 0x000fe400078e004c */
.L_x_43645:
[----:B------:R-:W-:Y:S05]  /*126d0*/  BSYNC B1 ;  /* 0x0000000000017941 */ /* 0x000fea0003800000 */
.L_x_43643:
        /* <DEDUP_REMOVED lines=11> */
.L_x_43647:
[----:B------:R-:W-:Y:S01]  /*12790*/  MOV R5, R8 ;  /* 0x0000000800057202 */ /* 0x000fe20000000f00 */
[----:B------:R-:W-:Y:S02]  /*127a0*/  IMAD.MOV.U32 R7, RZ, RZ, R10 ;  /* 0x000000ffff077224 */ /* 0x000fe400078e000a */
[----:B------:R-:W-:Y:S02]  /*127b0*/  IMAD.MOV.U32 R110, RZ, RZ, R113 ;  /* 0x000000ffff6e7224 */ /* 0x000fe400078e0071 */
[----:B------:R-:W-:Y:S02]  /*127c0*/  IMAD.MOV.U32 R76, RZ, RZ, R79 ;  /* 0x000000ffff4c7224 */ /* 0x000fe400078e004f */
.L_x_43648:
[----:B------:R-:W-:Y:S05]  /*127d0*/  BSYNC B1 ;  /* 0x0000000000017941 */ /* 0x000fea0003800000 */
.L_x_43646:
        /* <DEDUP_REMOVED lines=11> */
.L_x_43650:
[----:B------:R-:W-:Y:S01]  /*12890*/  MOV R8, R5 ;  /* 0x0000000500087202 */ /* 0x000fe20000000f00 */
[----:B------:R-:W-:Y:S02]  /*128a0*/  IMAD.MOV.U32 R10, RZ, RZ, R7 ;  /* 0x000000ffff0a7224 */ /* 0x000fe400078e0007 */
[----:B------:R-:W-:Y:S02]  /*128b0*/  IMAD.MOV.U32 R113, RZ, RZ, R112 ;  /* 0x000000ffff717224 */ /* 0x000fe400078e0070 */
[----:B------:R-:W-:Y:S02]  /*128c0*/  IMAD.MOV.U32 R79, RZ, RZ, R78 ;  /* 0x000000ffff4f7224 */ /* 0x000fe400078e004e */
.L_x_43651:
[----:B------:R-:W-:Y:S05]  /*128d0*/  BSYNC B1 ;  /* 0x0000000000017941 */ /* 0x000fea0003800000 */
.L_x_43649:
        /* <DEDUP_REMOVED lines=11> */
.L_x_43653:
[----:B------:R-:W-:Y:S01]  /*12990*/  MOV R5, R8 ;  /* 0x0000000800057202 */ /* 0x000fe20000000f00 */
[----:B------:R-:W-:Y:S02]  /*129a0*/  IMAD.MOV.U32 R7, RZ, RZ, R10 ;  /* 0x000000ffff077224 */ /* 0x000fe400078e000a */
[----:B------:R-:W-:Y:S02]  /*129b0*/  IMAD.MOV.U32 R112, RZ, RZ, R115 ;  /* 0x000000ffff707224 */ /* 0x000fe400078e0073 */
[----:B------:R-:W-:Y:S02]  /*129c0*/  IMAD.MOV.U32 R78, RZ, RZ, R81 ;  /* 0x000000ffff4e7224 */ /* 0x000fe400078e0051 */
.L_x_43654:
[----:B------:R-:W-:Y:S05]  /*129d0*/  BSYNC B1 ;  /* 0x0000000000017941 */ /* 0x000fea0003800000 */
.L_x_43652:
        /* <DEDUP_REMOVED lines=11> */
.L_x_43656:
[----:B------:R-:W-:Y:S01]  /*12a90*/  MOV R8, R5 ;  /* 0x0000000500087202 */ /* 0x000fe20000000f00 */
[----:B------:R-:W-:Y:S02]  /*12aa0*/  IMAD.MOV.U32 R10, RZ, RZ, R7 ;  /* 0x000000ffff0a7224 */ /* 0x000fe400078e0007 */
[----:B------:R-:W-:Y:S02]  /*12ab0*/  IMAD.MOV.U32 R115, RZ, RZ, R114 ;  /* 0x000000ffff737224 */ /* 0x000fe400078e0072 */
[----:B------:R-:W-:Y:S02]  /*12ac0*/  IMAD.MOV.U32 R81, RZ, RZ, R80 ;  /* 0x000000ffff517224 */ /* 0x000fe400078e0050 */
.L_x_43657:
[----:B------:R-:W-:Y:S05]  /*12ad0*/  BSYNC B1 ;  /* 0x0000000000017941 */ /* 0x000fea0003800000 */
.L_x_43655:
        /* <DEDUP_REMOVED lines=11> */
.L_x_43659:
[----:B------:R-:W-:Y:S01]  /*12b90*/  MOV R5, R8 ;  /* 0x0000000800057202 */ /* 0x000fe20000000f00 */
[----:B------:R-:W-:Y:S02]  /*12ba0*/  IMAD.MOV.U32 R7, RZ, RZ, R10 ;  /* 0x000000ffff077224 */ /* 0x000fe400078e000a */
[----:B------:R-:W-:Y:S02]  /*12bb0*/  IMAD.MOV.U32 R114, RZ, RZ, R117 ;  /* 0x000000ffff727224 */ /* 0x000fe400078e0075 */
[----:B------:R-:W-:Y:S02]  /*12bc0*/  IMAD.MOV.U32 R80, RZ, RZ, R83 ;  /* 0x000000ffff507224 */ /* 0x000fe400078e0053 */
.L_x_43660:
[----:B------:R-:W-:Y:S05]  /*12bd0*/  BSYNC B1 ;  /* 0x0000000000017941 */ /* 0x000fea0003800000 */
.L_x_43658:
        /* <DEDUP_REMOVED lines=11> */
.L_x_43662:
[----:B------:R-:W-:Y:S01]  /*12c90*/  MOV R8, R5 ;  /* 0x0000000500087202 */ /* 0x000fe20000000f00 */
[----:B------:R-:W-:Y:S02]  /*12ca0*/  IMAD.MOV.U32 R10, RZ, RZ, R7 ;  /* 0x000000ffff0a7224 */ /* 0x000fe400078e0007 */
[----:B------:R-:W-:Y:S02]  /*12cb0*/  IMAD.MOV.U32 R117, RZ, RZ, R116 ;  /* 0x000000ffff757224 */ /* 0x000fe400078e0074 */
[----:B------:R-:W-:Y:S02]  /*12cc0*/  IMAD.MOV.U32 R83, RZ, RZ, R82 ;  /* 0x000000ffff537224 */ /* 0x000fe400078e0052 */
.L_x_43663:
[----:B------:R-:W-:Y:S05]  /*12cd0*/  BSYNC B1 ;  /* 0x0000000000017941 */ /* 0x000fea0003800000 */
.L_x_43661:
        /* <DEDUP_REMOVED lines=11> */
.L_x_43665:
[----:B------:R-:W-:Y:S01]  /*12d90*/  MOV R5, R8 ;  /* 0x0000000800057202 */ /* 0x000fe20000000f00 */
[----:B------:R-:W-:Y:S02]  /*12da0*/  IMAD.MOV.U32 R7, RZ, RZ, R10 ;  /* 0x000000ffff077224 */ /* 0x000fe400078e000a */
[----:B------:R-:W-:Y:S02]  /*12db0*/  IMAD.MOV.U32 R116, RZ, RZ, R119 ;  /* 0x000000ffff747224 */ /* 0x000fe400078e0077 */
[----:B------:R-:W-:Y:S02]  /*12dc0*/  IMAD.MOV.U32 R82, RZ, RZ, R85 ;  /* 0x000000ffff527224 */ /* 0x000fe400078e0055 */
.L_x_43666:
[----:B------:R-:W-:Y:S05]  /*12dd0*/  BSYNC B1 ;  /* 0x0000000000017941 */ /* 0x000fea0003800000 */
.L_x_43664:
        /* <DEDUP_REMOVED lines=11> */
.L_x_43668:
[----:B------:R-:W-:Y:S01]  /*12e90*/  MOV R8, R5 ;  /* 0x0000000500087202 */ /* 0x000fe20000000f00 */
[----:B------:R-:W-:Y:S02]  /*12ea0*/  IMAD.MOV.U32 R10, RZ, RZ, R7 ;  /* 0x000000ffff0a7224 */ /* 0x000fe400078e0007 */
[----:B------:R-:W-:Y:S02]  /*12eb0*/  IMAD.MOV.U32 R119, RZ, RZ, R118 ;  /* 0x000000ffff777224 */ /* 0x000fe400078e0076 */
[----:B------:R-:W-:Y:S02]  /*12ec0*/  IMAD.MOV.U32 R85, RZ, RZ, R84 ;  /* 0x000000ffff557224 */ /* 0x000fe400078e0054 */
.L_x_43669:
[----:B------:R-:W-:Y:S05]  /*12ed0*/  BSYNC B1 ;  /* 0x0000000000017941 */ /* 0x000fea0003800000 */
.L_x_43667:
        /* <DEDUP_REMOVED lines=11> */
.L_x_43671:
[----:B------:R-:W-:Y:S01]  /*12f90*/  MOV R5, R8 ;  /* 0x0000000800057202 */ /* 0x000fe20000000f00 */
[----:B------:R-:W-:Y:S02]  /*12fa0*/  IMAD.MOV.U32 R7, RZ, RZ, R10 ;  /* 0x000000ffff077224 */ /* 0x000fe400078e000a */
[----:B------:R-:W-:Y:S02]  /*12fb0*/  IMAD.MOV.U32 R118, RZ, RZ, R121 ;  /* 0x000000ffff767224 */ /* 0x000fe400078e0079 */
[----:B------:R-:W-:Y:S02]  /*12fc0*/  IMAD.MOV.U32 R84, RZ, RZ, R87 ;  /* 0x000000ffff547224 */ /* 0x000fe400078e0057 */
.L_x_43672:
[----:B------:R-:W-:Y:S05]  /*12fd0*/  BSYNC B1 ;  /* 0x0000000000017941 */ /* 0x000fea0003800000 */
.L_x_43670:
        /* <DEDUP_REMOVED lines=11> */
.L_x_43674:
[----:B------:R-:W-:Y:S01]  /*13090*/  MOV R8, R5 ;  /* 0x0000000500087202 */ /* 0x000fe20000000f00 */
[----:B------:R-:W-:Y:S02]  /*130a0*/  IMAD.MOV.U32 R10, RZ, RZ, R7 ;  /* 0x000000ffff0a7224 */ /* 0x000fe400078e0007 */
[----:B------:R-:W-:Y:S02]  /*130b0*/  IMAD.MOV.U32 R121, RZ, RZ, R120 ;  /* 0x000000ffff797224 */ /* 0x000fe400078e0078 */
[----:B------:R-:W-:Y:S02]  /*130c0*/  IMAD.MOV.U32 R87, RZ, RZ, R86 ;  /* 0x000000ffff577224 */ /* 0x000fe400078e0056 */
.L_x_43675:
[----:B------:R-:W-:Y:S05]  /*130d0*/  BSYNC B1 ;  /* 0x0000000000017941 */ /* 0x000fea0003800000 */
.L_x_43673:
        /* <DEDUP_REMOVED lines=11> */
.L_x_43677:
[----:B------:R-:W-:Y:S01]  /*13190*/  MOV R5, R8 ;  /* 0x0000000800057202 */ /* 0x000fe20000000f00 */
[----:B------:R-:W-:Y:S02]  /*131a0*/  IMAD.MOV.U32 R7, RZ, RZ, R10 ;  /* 0x000000ffff077224 */ /* 0x000fe400078e000a */
[----:B------:R-:W-:Y:S02]  /*131b0*/  IMAD.MOV.U32 R120, RZ, RZ, R123 ;  /* 0x000000ffff787224 */ /* 0x000fe400078e007b */
[----:B------:R-:W-:Y:S02]  /*131c0*/  IMAD.MOV.U32 R86, RZ, RZ, R89 ;  /* 0x000000ffff567224 */ /* 0x000fe400078e0059 */
.L_x_43678:
[----:B------:R-:W-:Y:S05]  /*131d0*/  BSYNC B1 ;  /* 0x0000000000017941 */ /* 0x000fea0003800000 */
.L_x_43676:
        /* <DEDUP_REMOVED lines=11> */
.L_x_43680:
[----:B------:R-:W-:Y:S01]  /*13290*/  MOV R8, R5 ;  /* 0x0000000500087202 */ /* 0x000fe20000000f00 */
[----:B------:R-:W-:Y:S02]  /*132a0*/  IMAD.MOV.U32 R10, RZ, RZ, R7 ;  /* 0x000000ffff0a7224 */ /* 0x000fe400078e0007 */
[----:B------:R-:W-:Y:S02]  /*132b0*/  IMAD.MOV.U32 R123, RZ, RZ, R122 ;  /* 0x000000ffff7b7224 */ /* 0x000fe400078e007a */
[----:B------:R-:W-:Y:S02]  /*132c0*/  IMAD.MOV.U32 R89, RZ, RZ, R88 ;  /* 0x000000ffff597224 */ /* 0x000fe400078e0058 */
.L_x_43681:
[----:B------:R-:W-:Y:S05]  /*132d0*/  BSYNC B1 ;  /* 0x0000000000017941 */ /* 0x000fea0003800000 */
.L_x_43679:
        /* <DEDUP_REMOVED lines=11> */
.L_x_43683:
[----:B------:R-:W-:Y:S01]  /*13390*/  MOV R5, R8 ;  /* 0x0000000800057202 */ /* 0x000fe20000000f00 */
[----:B------:R-:W-:Y:S02]  /*133a0*/  IMAD.MOV.U32 R7, RZ, RZ, R10 ;  /* 0x000000ffff077224 */ /* 0x000fe400078e000a */
[----:B------:R-:W-:Y:S02]  /*133b0*/  IMAD.MOV.U32 R122, RZ, RZ, R125 ;  /* 0x000000ffff7a7224 */ /* 0x000fe400078e007d */
[----:B------:R-:W-:Y:S02]  /*133c0*/  IMAD.MOV.U32 R88, RZ, RZ, R91 ;  /* 0x000000ffff587224 */ /* 0x000fe400078e005b */
.L_x_43684:
[----:B------:R-:W-:Y:S05]  /*133d0*/  BSYNC B1 ;  /* 0x0000000000017941 */ /* 0x000fea0003800000 */
.L_x_43682:
        /* <DEDUP_REMOVED lines=11> */
.L_x_43686:
[----:B------:R-:W-:Y:S01]  /*13490*/  MOV R8, R5 ;  /* 0x0000000500087202 */ /* 0x000fe20000000f00 */
[----:B------:R-:W-:Y:S02]  /*134a0*/  IMAD.MOV.U32 R10, RZ, RZ, R7 ;  /* 0x000000ffff0a7224 */ /* 0x000fe400078e0007 */
[----:B------:R-:W-:Y:S02]  /*134b0*/  IMAD.MOV.U32 R125, RZ, RZ, R124 ;  /* 0x000000ffff7d7224 */ /* 0x000fe400078e007c */
[----:B------:R-:W-:Y:S02]  /*134c0*/  IMAD.MOV.U32 R91, RZ, RZ, R90 ;  /* 0x000000ffff5b7224 */ /* 0x000fe400078e005a */
.L_x_43687:
[----:B------:R-:W-:Y:S05]  /*134d0*/  BSYNC B1 ;  /* 0x0000000000017941 */ /* 0x000fea0003800000 */
.L_x_43685:
        /* <DEDUP_REMOVED lines=11> */
.L_x_43689:
[----:B------:R-:W-:Y:S01]  /*13590*/  MOV R5, R8 ;  /* 0x0000000800057202 */ /* 0x000fe20000000f00 */
[----:B------:R-:W-:Y:S02]  /*135a0*/  IMAD.MOV.U32 R7, RZ, RZ, R10 ;  /* 0x000000ffff077224 */ /* 0x000fe400078e000a */
[----:B------:R-:W-:Y:S02]  /*135b0*/  IMAD.MOV.U32 R124, RZ, RZ, R127 ;  /* 0x000000ffff7c7224 */ /* 0x000fe400078e007f */
[----:B------:R-:W-:Y:S02]  /*135c0*/  IMAD.MOV.U32 R90, RZ, RZ, R93 ;  /* 0x000000ffff5a7224 */ /* 0x000fe400078e005d */
.L_x_43690:
[----:B------:R-:W-:Y:S05]  /*135d0*/  BSYNC B1 ;  /* 0x0000000000017941 */ /* 0x000fea0003800000 */
.L_x_43688:
        /* <DEDUP_REMOVED lines=11> */
.L_x_43692:
[----:B------:R-:W-:Y:S01]  /*13690*/  MOV R8, R5 ;  /* 0x0000000500087202 */ /* 0x000fe20000000f00 */
[----:B------:R-:W-:Y:S02]  /*136a0*/  IMAD.MOV.U32 R10, RZ, RZ, R7 ;  /* 0x000000ffff0a7224 */ /* 0x000fe400078e0007 */
[----:B------:R-:W-:Y:S02]  /*136b0*/  IMAD.MOV.U32 R127, RZ, RZ, R126 ;  /* 0x000000ffff7f7224 */ /* 0x000fe400078e007e */
[----:B------:R-:W-:Y:S02]  /*136c0*/  IMAD.MOV.U32 R93, RZ, RZ, R92 ;  /* 0x000000ffff5d7224 */ /* 0x000fe400078e005c */
.L_x_43693:
[----:B------:R-:W-:Y:S05]  /*136d0*/  BSYNC B1 ;  /* 0x0000000000017941 */ /* 0x000fea0003800000 */
.L_x_43691:
        /* <DEDUP_REMOVED lines=11> */
.L_x_43695:
[----:B------:R-:W-:Y:S01]  /*13790*/  MOV R5, R8 ;  /* 0x0000000800057202 */ /* 0x000fe20000000f00 */
[----:B------:R-:W-:Y:S02]  /*137a0*/  IMAD.MOV.U32 R7, RZ, RZ, R10 ;  /* 0x000000ffff077224 */ /* 0x000fe400078e000a */
[----:B------:R-:W-:Y:S02]  /*137b0*/  IMAD.MOV.U32 R126, RZ, RZ, R129 ;  /* 0x000000ffff7e7224 */ /* 0x000fe400078e0081 */
[----:B------:R-:W-:Y:S02]  /*137c0*/  IMAD.MOV.U32 R92, RZ, RZ, R95 ;  /* 0x000000ffff5c7224 */ /* 0x000fe400078e005f */
.L_x_43696:
[----:B------:R-:W-:Y:S05]  /*137d0*/  BSYNC B1 ;  /* 0x0000000000017941 */ /* 0x000fea0003800000 */
.L_x_43694:
        /* <DEDUP_REMOVED lines=11> */
.L_x_43698:
[----:B------:R-:W-:Y:S01]  /*13890*/  MOV R8, R5 ;  /* 0x0000000500087202 */ /* 0x000fe20000000f00 */
[----:B------:R-:W-:Y:S02]  /*138a0*/  IMAD.MOV.U32 R10, RZ, RZ, R7 ;  /* 0x000000ffff0a7224 */ /* 0x000fe400078e0007 */
[----:B------:R-:W-:Y:S02]  /*138b0*/  IMAD.MOV.U32 R129, RZ, RZ, R128 ;  /* 0x000000ffff817224 */ /* 0x000fe400078e0080 */
[----:B------:R-:W-:Y:S02]  /*138c0*/  IMAD.MOV.U32 R95, RZ, RZ, R94 ;  /* 0x000000ffff5f7224 */ /* 0x000fe400078e005e */
.L_x_43699:
[----:B------:R-:W-:Y:S05]  /*138d0*/  BSYNC B1 ;  /* 0x0000000000017941 */ /* 0x000fea0003800000 */
.L_x_43697:
        /* <DEDUP_REMOVED lines=11> */
.L_x_43701:
[----:B------:R-:W-:Y:S01]  /*13990*/  MOV R5, R8 ;  /* 0x0000000800057202 */ /* 0x000fe20000000f00 */
[----:B------:R-:W-:Y:S02]  /*139a0*/  IMAD.MOV.U32 R7, RZ, RZ, R10 ;  /* 0x000000ffff077224 */ /* 0x000fe400078e000a */
[----:B------:R-:W-:Y:S02]  /*139b0*/  IMAD.MOV.U32 R128, RZ, RZ, R131 ;  /* 0x000000ffff807224 */ /* 0x000fe400078e0083 */
[----:B------:R-:W-:Y:S02]  /*139c0*/  IMAD.MOV.U32 R94, RZ, RZ, R97 ;  /* 0x000000ffff5e7224 */ /* 0x000fe400078e0061 */
.L_x_43702:
[----:B------:R-:W-:Y:S05]  /*139d0*/  BSYNC B1 ;  /* 0x0000000000017941 */ /* 0x000fea0003800000 */
.L_x_43700:
        /* <DEDUP_REMOVED lines=11> */
.L_x_43704:
[----:B------:R-:W-:Y:S01]  /*13a90*/  IMAD.MOV.U32 R131, RZ, RZ, R130 ;  /* 0x000000ffff837224 */ /* 0x000fe200078e0082 */
[-C--:B------:R-:W-:Y:S01]  /*13aa0*/  MOV R8, R5.reuse ;  /* 0x0000000500087202 */ /* 0x080fe20000000f00 */
[----:B------:R-:W-:Y:S01]  /*13ab0*/  IMAD.MOV.U32 R97, RZ, RZ, R96 ;  /* 0x000000ffff617224 */ /* 0x000fe200078e0060 */
[----:B------:R-:W-:Y:S01]  /*13ac0*/  MOV R130, R5 ;  /* 0x0000000500827202 */ /* 0x000fe20000000f00 */
[--C-:B------:R-:W-:Y:S02]  /*13ad0*/  IMAD.MOV.U32 R9, RZ, RZ, R7.reuse ;  /* 0x000000ffff097224 */ /* 0x100fe400078e0007 */
[----:B------:R-:W-:Y:S02]  /*13ae0*/  IMAD.MOV.U32 R96, RZ, RZ, R7 ;  /* 0x000000ffff607224 */ /* 0x000fe400078e0007 */
.L_x_43705:
[----:B------:R-:W-:Y:S05]  /*13af0*/  BSYNC B1 ;  /* 0x0000000000017941 */ /* 0x000fea0003800000 */
.L_x_43703:
[----:B------:R-:W-:Y:S01]  /*13b00*/  IADD3 R0, R0, 0x4, RZ ;  /* 0x0000000400007810 */ /* 0x000fe20007ffe0ff */
[----:B------:R-:W-:Y:S01]  /*13b10*/  @!P1 CALL.REL.NOINC `(.L_x_43706) ;  /* 0x0000001000009944 */ /* 0x000fe20003c00000 */
[----:B------:R-:W-:Y:S05]  /*13b20*/  BRA `(.L_x_43707) ;  /* 0xffffe02000007947 */ /* 0x000fea000383ffff */
.L_x_43706:
[----:B------:R-:W-:Y:S01]  /*13b30*/  FADD.FTZ R99, R99, R12 ;  /* 0x0000000c63637221 */ /* 0x000fe20000010000 */
[----:B------:R-:W-:Y:S01]  /*13b40*/  MOV R96, R9 ;  /* 0x0000000900607202 */ /* 0x000fe20000000f00 */
[----:B------:R-:W-:Y:S02]  /*13b50*/  IMAD.MOV.U32 R98, RZ, RZ, R11 ;  /* 0x000000ffff627224 */ /* 0x000fe400078e000b */
[----:B------:R-:W-:-:S02]  /*13b60*/  IMAD.MOV.U32 R130, RZ, RZ, R8 ;  /* 0x000000ffff827224 */ /* 0x000fc400078e0008 */
.L_x_43612:
[----:B------:R-:W-:Y:S05]  /*13b70*/  BSYNC B0 ;  /* 0x0000000000007941 */ /* 0x000fea0003800000 */
.L_x_43611:
        /* <DEDUP_REMOVED lines=42> */
.L_x_43709:
[----:B------:R-:W-:Y:S05]  /*13e20*/  BSYNC B0 ;  /* 0x0000000000007941 */ /* 0x000fea0003800000 */
.L_x_43708:
[----:B------:R-:W-:Y:S01]  /*13e30*/  BAR.SYNC.DEFER_BLOCKING 0x0 ;  /* 0x0000000000007b1d */ /* 0x000fe20000010000 */
[----:B-1----:R-:W-:-:S02]  /*13e40*/  ISETP.NE.AND P2, PT, R6, RZ, PT ;  /* 0x000000ff0600720c */ /* 0x002fc40003f45270 */
[----:B------:R-:W-:-:S03]  /*13e50*/  IADD3 R134, R1, 0x108, RZ ;  /* 0x0000010801867810 */ /* 0x000fc60007ffe0ff */
[----:B------:R-:W-:Y:S08]  /*13e60*/  BSSY B0, `(.L_x_43710) ;  /* 0x0000242000007945 */ /* 0x000ff00003800000 */
[----:B------:R-:W-:Y:S05]  /*13e70*/  @P2 BRA `(.L_x_43711) ;  /* 0x0000240000002947 */ /* 0x000fea0003800000 */
[----:B------:R-:W1:Y:S04]  /*13e80*/  LDS.128 R4, [0x110] ;  /* 0x00011000ff047984 */ /* 0x000e680000000c00 */
[----:B------:R-:W2:Y:S04]  /*13e90*/  LDS.128 R8, [0x120] ;  /* 0x00012000ff087984 */ /* 0x000ea80000000c00 */
[----:B------:R-:W3:Y:S04]  /*13ea0*/  LDS.128 R12, [0x130] ;  /* 0x00013000ff0c7984 */ /* 0x000ee80000000c00 */
[----:B------:R-:W4:Y:S04]  /*13eb0*/  LDS.128 R16, [0x140] ;  /* 0x00014000ff107984 */ /* 0x000f280000000c00 */
[----:B------:R-:W2:Y:S04]  /*13ec0*/  LDS.128 R20, [0x150] ;  /* 0x00015000ff147984 */ /* 0x000ea80000000c00 */
[----:B------:R-:W0:Y:S04]  /*13ed0*/  LDS.128 R24, [0x160] ;  /* 0x00016000ff187984 */ /* 0x000e280000000c00 */
[----:B------:R-:W0:Y:S04]  /*13ee0*/  LDS.128 R28, [0x170] ;  /* 0x00017000ff1c7984 */ /* 0x000e280000000c00 */
[----:B------:R-:W0:Y:S04]  /*13ef0*/  LDS.128 R32, [0x180] ;  /* 0x00018000ff207984 */ /* 0x000e280000000c00 */
[----:B------:R-:W0:Y:S04]  /*13f00*/  LDS.128 R36, [0x190] ;  /* 0x00019000ff247984 */ /* 0x000e280000000c00 */
[----:B------:R-:W0:Y:S04]  /*13f10*/  LDS.128 R40, [0x1a0] ;  /* 0x0001a000ff287984 */ /* 0x000e280000000c00 */
[----:B-1----:R-:W-:Y:S04]  /*13f20*/  STL.64 [R1], R4 ;  /* 0x0000000401007387 */ /* 0x002fe80000100a00 */
[----:B------:R-:W5:Y:S04]  /*13f30*/  LDL.64 R132, [R1] ;  /* 0x0000000001847983 */ /* 0x000f680000100a00 */
[----:B------:R-:W1:Y:S04]  /*13f40*/  LDS.128 R44, [0x1b0] ;  /* 0x0001b000ff2c7984 */ /* 0x000e680000000c00 */
[----:B------:R-:W0:Y:S04]  /*13f50*/  LDS.128 R48, [0x1c0] ;  /* 0x0001c000ff307984 */ /* 0x000e280000000c00 */
[----:B------:R-:W0:Y:S04]  /*13f60*/  LDS.128 R52, [0x1d0] ;  /* 0x0001d000ff347984 */ /* 0x000e280000000c00 */
[----:B------:R-:W0:Y:S04]  /*13f70*/  LDS.128 R56, [0x1e0] ;  /* 0x0001e000ff387984 */ /* 0x000e280000000c00 */
[----:B------:R-:W0:Y:S04]  /*13f80*/  LDS.128 R60, [0x1f0] ;  /* 0x0001f000ff3c7984 */ /* 0x000e280000000c00 */
[----:B------:R-:W0:Y:S04]  /*13f90*/  LDS.128 R64, [0x200] ;  /* 0x00020000ff407984 */ /* 0x000e280000000c00 */
[----:B------:R-:W1:Y:S04]  /*13fa0*/  LDS.64 R4, [0x210] ;  /* 0x00021000ff047984 */ /* 0x000e680000000a00 */
        /* <DEDUP_REMOVED lines=32> */
[----:B0-----:R-:W-:Y:S01]  /*141b0*/  IMAD.MOV.U32 R6, RZ, RZ, R1 ;  /* 0x000000ffff067224 */ /* 0x001fe200078e0001 */
[----:B-----5:R-:W-:-:S04]  /*141c0*/  FSETP.GT.FTZ.AND P0, PT, R98, R132, PT ;  /* 0x000000846200720b */ /* 0x020fc80003f14000 */
        /* <DEDUP_REMOVED lines=8> */
[----:B------:R-:W-:-:S04]  /*14250*/  IMAD.MOV.U32 R0, RZ, RZ, RZ ;  /* 0x000000ffff007224 */ /* 0x000fc800078e00ff */
.L_x_43806:
[----:B------:R-:W2:Y:S04]  /*14260*/  LDL R10, [R6+0x88] ;  /* 0x00008800060a7983 */ /* 0x000ea80000100800 */
[----:B------:R-:W3:Y:S01]  /*14270*/  LDL R4, [R6+0x8] ;  /* 0x0000080006047983 */ /* 0x000ee20000100800 */
[----:B------:R-:W-:Y:S01]  /*14280*/  IADD3 R0, R0, 0x1, RZ ;  /* 0x0000000100007810 */ /* 0x000fe20007ffe0ff */
[----:B------:R-:W-:Y:S03]  /*14290*/  BSSY B1, `(.L_x_43712) ;  /* 0x0000015000017945 */ /* 0x000fe60003800000 */
[----:B------:R-:W-:-:S02]  /*142a0*/  ISETP.NE.AND P3, PT, R0, 0x20, PT ;  /* 0x000000200000780c */ /* 0x000fc40003f65270 */
[CC--:B--2---:R-:W-:Y:S02]  /*142b0*/  FSETP.GEU.FTZ.AND P0, PT, R3.reuse, R10.reuse, PT ;  /* 0x0000000a0300720b */ /* 0x0c4fe40003f1e000 */
        /* <DEDUP_REMOVED lines=14> */
.L_x_43713:
[----:B------:R-:W-:Y:S01]  /*143a0*/  IMAD.MOV.U32 R4, RZ, RZ, R101 ;  /* 0x000000ffff047224 */ /* 0x000fe200078e0065 */
[----:B------:R-:W-:Y:S01]  /*143b0*/  MOV R10, R3 ;  /* 0x00000003000a7202 */ /* 0x000fe20000000f00 */
[----:B------:R-:W-:Y:S02]  /*143c0*/  IMAD.MOV.U32 R101, RZ, RZ, R100 ;  /* 0x000000ffff657224 */ /* 0x000fe400078e0064 */
[----:B------:R-:W-:Y:S02]  /*143d0*/  IMAD.MOV.U32 R3, RZ, RZ, R2 ;  /* 0x000000ffff037224 */ /* 0x000fe400078e0002 */
.L_x_43714:
[----:B------:R-:W-:Y:S05]  /*143e0*/  BSYNC B1 ;  /* 0x0000000000017941 */ /* 0x000fea0003800000 */
.L_x_43712:
        /* <DEDUP_REMOVED lines=11> */
.L_x_43716:
[----:B------:R-:W-:Y:S01]  /*144a0*/  IMAD.MOV.U32 R5, RZ, RZ, R4 ;  /* 0x000000ffff057224 */ /* 0x000fe200078e0004 */
[----:B------:R-:W-:Y:S01]  /*144b0*/  MOV R7, R10 ;  /* 0x0000000a00077202 */ /* 0x000fe20000000f00 */
[----:B------:R-:W-:Y:S02]  /*144c0*/  IMAD.MOV.U32 R100, RZ, RZ, R103 ;  /* 0x000000ffff647224 */ /* 0x000fe400078e0067 */
[----:B------:R-:W-:Y:S02]  /*144d0*/  IMAD.MOV.U32 R2, RZ, RZ, R69 ;  /* 0x000000ffff027224 */ /* 0x000fe400078e0045 */
.L_x_43717:
[----:B------:R-:W-:Y:S05]  /*144e0*/  BSYNC B1 ;  /* 0x0000000000017941 */ /* 0x000fea0003800000 */
.L_x_43715:
        /* <DEDUP_REMOVED lines=11> */
.L_x_43719:
[----:B------:R-:W-:Y:S01]  /*145a0*/  IMAD.MOV.U32 R4, RZ, RZ, R5 ;  /* 0x000000ffff047224 */ /* 0x000fe200078e0005 */
[----:B------:R-:W-:Y:S01]  /*145b0*/  MOV R10, R7 ;  /* 0x00000007000a7202 */ /* 0x000fe20000000f00 */
[----:B------:R-:W-:Y:S02]  /*145c0*/  IMAD.MOV.U32 R103, RZ, RZ, R102 ;  /* 0x000000ffff677224 */ /* 0x000fe400078e0066 */
[----:B------:R-:W-:Y:S02]  /*145d0*/  IMAD.MOV.U32 R69, RZ, RZ, R68 ;  /* 0x000000ffff457224 */ /* 0x000fe400078e0044 */
.L_x_43720:
[----:B------:R-:W-:Y:S05]  /*145e0*/  BSYNC B1 ;  /* 0x0000000000017941 */ /* 0x000fea0003800000 */
.L_x_43718:
        /* <DEDUP_REMOVED lines=11> */
.L_x_43722:
[----:B------:R-:W-:Y:S01]  /*146a0*/  IMAD.MOV.U32 R5, RZ, RZ, R4 ;  /* 0x000000ffff057224 */ /* 0x000fe200078e0004 */
[----:B------:R-:W-:Y:S01]  /*146b0*/  MOV R7, R10 ;  /* 0x0000000a00077202 */ /* 0x000fe20000000f00 */
[----:B------:R-:W-:Y:S02]  /*146c0*/  IMAD.MOV.U32 R102, RZ, RZ, R105 ;  /* 0x000000ffff667224 */ /* 0x000fe400078e0069 */
[----:B------:R-:W-:Y:S02]  /*146d0*/  IMAD.MOV.U32 R68, RZ, RZ, R71 ;  /* 0x000000ffff447224 */ /* 0x000fe400078e0047 */
.L_x_43723:
[----:B------:R-:W-:Y:S05]  /*146e0*/  BSYNC B1 ;  /* 0x0000000000017941 */ /* 0x000fea0003800000 */
.L_x_43721:
        /* <DEDUP_REMOVED lines=11> */
.L_x_43725:
[----:B------:R-:W-:Y:S01]  /*147a0*/  IMAD.MOV.U32 R4, RZ, RZ, R5 ;  /* 0x000000ffff047224 */ /* 0x000fe200078e0005 */
[----:B------:R-:W-:Y:S01]  /*147b0*/  MOV R10, R7 ;  /* 0x00000007000a7202 */ /* 0x000fe20000000f00 */
[----:B------:R-:W-:Y:S02]  /*147c0*/  IMAD.MOV.U32 R105, RZ, RZ, R104 ;  /* 0x000000ffff697224 */ /* 0x000fe400078e0068 */
[----:B------:R-:W-:Y:S02]  /*147d0*/  IMAD.MOV.U32 R71, RZ, RZ, R70 ;  /* 0x000000ffff477224 */ /* 0x000fe400078e0046 */
.L_x_43726:
[----:B------:R-:W-:Y:S05]  /*147e0*/  BSYNC B1 ;  /* 0x0000000000017941 */ /* 0x000fea0003800000 */
.L_x_43724:
        /* <DEDUP_REMOVED lines=11> */
.L_x_43728:
[----:B------:R-:W-:Y:S01]  /*148a0*/  IMAD.MOV.U32 R5, RZ, RZ, R4 ;  /* 0x000000ffff057224 */ /* 0x000fe200078e0004 */
[----:B------:R-:W-:Y:S01]  /*148b0*/  MOV R7, R10 ;  /* 0x0000000a00077202 */ /* 0x000fe20000000f00 */
[----:B------:R-:W-:Y:S02]  /*148c0*/  IMAD.MOV.U32 R104, RZ, RZ, R107 ;  /* 0x000000ffff687224 */ /* 0x000fe400078e006b */
[----:B------:R-:W-:Y:S02]  /*148d0*/  IMAD.MOV.U32 R70, RZ, RZ, R73 ;  /* 0x000000ffff467224 */ /* 0x000fe400078e0049 */
.L_x_43729:
[----:B------:R-:W-:Y:S05]  /*148e0*/  BSYNC B1 ;  /* 0x0000000000017941 */ /* 0x000fea0003800000 */
.L_x_43727:
        /* <DEDUP_REMOVED lines=11> */
.L_x_43731:
[----:B------:R-:W-:Y:S01]  /*149a0*/  IMAD.MOV.U32 R4, RZ, RZ, R5 ;  /* 0x000000ffff047224 */ /* 0x000fe200078e0005 */
[----:B------:R-:W-:Y:S01]  /*149b0*/  MOV R10, R7 ;  /* 0x00000007000a7202 */ /* 0x000fe20000000f00 */
[----:B------:R-:W-:Y:S02]  /*149c0*/  IMAD.MOV.U32 R107, RZ, RZ, R106 ;  /* 0x000000ffff6b7224 */ /* 0x000fe400078e006a */
[----:B------:R-:W-:Y:S02]  /*149d0*/  IMAD.MOV.U32 R73, RZ, RZ, R72 ;  /* 0x000000ffff497224 */ /* 0x000fe400078e0048 */
.L_x_43732:
[----:B------:R-:W-:Y:S05]  /*149e0*/  BSYNC B1 ;  /* 0x0000000000017941 */ /* 0x000fea0003800000 */
.L_x_43730:
        /* <DEDUP_REMOVED lines=11> */
.L_x_43734:
[----:B------:R-:W-:Y:S01]  /*14aa0*/  IMAD.MOV.U32 R5, RZ, RZ, R4 ;  /* 0x000000ffff057224 */ /* 0x000fe200078e0004 */
[----:B------:R-:W-:Y:S01]  /*14ab0*/  MOV R7, R10 ;  /* 0x0000000a00077202 */ /* 0x000fe20000000f00 */
[----:B------:R-:W-:Y:S02]  /*14ac0*/  IMAD.MOV.U32 R106, RZ, RZ, R109 ;  /* 0x000000ffff6a7224 */ /* 0x000fe400078e006d */
[----:B------:R-:W-:Y:S02]  /*14ad0*/  IMAD.MOV.U32 R72, RZ, RZ, R75 ;  /* 0x000000ffff487224 */ /* 0x000fe400078e004b */
.L_x_43735:
[----:B------:R-:W-:Y:S05]  /*14ae0*/  BSYNC B1 ;  /* 0x0000000000017941 */ /* 0x000fea0003800000 */
.L_x_43733:
        /* <DEDUP_REMOVED lines=11> */
.L_x_43737:
[----:B------:R-:W-:Y:S01]  /*14ba0*/  IMAD.MOV.U32 R4, RZ, RZ, R5 ;  /* 0x000000ffff047224 */ /* 0x000fe200078e0005 */
[----:B------:R-:W-:Y:S01]  /*14bb0*/  MOV R10, R7 ;  /* 0x00000007000a7202 */ /* 0x000fe20000000f00 */
[----:B------:R-:W-:Y:S02]  /*14bc0*/  IMAD.MOV.U32 R109, RZ, RZ, R108 ;  /* 0x000000ffff6d7224 */ /* 0x000fe400078e006c */
[----:B------:R-:W-:Y:S02]  /*14bd0*/  IMAD.MOV.U32 R75, RZ, RZ, R74 ;  /* 0x000000ffff4b7224 */ /* 0x000fe400078e004a */
.L_x_43738:
[----:B------:R-:W-:Y:S05]  /*14be0*/  BSYNC B1 ;  /* 0x0000000000017941 */ /* 0x000fea0003800000 */
.L_x_43736:
        /* <DEDUP_REMOVED lines=11> */
.L_x_43740:
[----:B------:R-:W-:Y:S01]  /*14ca0*/  IMAD.MOV.U32 R5, RZ, RZ, R4 ;  /* 0x000000ffff057224 */ /* 0x000fe200078e0004 */
[----:B------:R-:W-:Y:S01]  /*14cb0*/  MOV R7, R10 ;  /* 0x0000000a00077202 */ /* 0x000fe20000000f00 */
[----:B------:R-:W-:Y:S02]  /*14cc0*/  IMAD.MOV.U32 R108, RZ, RZ, R111 ;  /* 0x000000ffff6c7224 */ /* 0x000fe400078e006f */
[----:B------:R-:W-:Y:S02]  /*14cd0*/  IMAD.MOV.U32 R74, RZ, RZ, R77 ;  /* 0x000000ffff4a7224 */ /* 0x000fe400078e004d */
.L_x_43741:
[----:B------:R-:W-:Y:S05]  /*14ce0*/  BSYNC B1 ;  /* 0x0000000000017941 */ /* 0x000fea0003800000 */
.L_x_43739:
        /* <DEDUP_REMOVED lines=11> */
.L_x_43743:
[----:B------:R-:W-:Y:S01]  /*14da0*/  IMAD.MOV.U32 R4, RZ, RZ, R5 ;  /* 0x000000ffff047224 */ /* 0x000fe200078e0005 */
[----:B------:R-:W-:Y:S01]  /*14db0*/  MOV R10, R7 ;  /* 0x00000007000a7202 */ /* 0x000fe20000000f00 */
[----:B------:R-:W-:Y:S02]  /*14dc0*/  IMAD.MOV.U32 R111, RZ, RZ, R110 ;  /* 0x000000ffff6f7224 */ /* 0x000fe400078e006e */
[----:B------:R-:W-:Y:S02]  /*14dd0*/  IMAD.MOV.U32 R77, RZ, RZ, R76 ;  /* 0x000000ffff4d7224 */ /* 0x000fe400078e004c */
.L_x_43744:
[----:B------:R-:W-:Y:S05]  /*14de0*/  BSYNC B1 ;  /* 0x0000000000017941 */ /* 0x000fea0003800000 */
.L_x_43742:
        /* <DEDUP_REMOVED lines=11> */
.L_x_43746:
[----:B------:R-:W-:Y:S01]  /*14ea0*/  IMAD.MOV.U32 R5, RZ, RZ, R4 ;  /* 0x000000ffff057224 */ /* 0x000fe200078e0004 */
[----:B------:R-:W-:Y:S01]  /*14eb0*/  MOV R7, R10 ;  /* 0x0000000a00077202 */ /* 0x000fe20000000f00 */
[----:B------:R-:W-:Y:S02]  /*14ec0*/  IMAD.MOV.U32 R110, RZ, RZ, R113 ;  /* 0x000000ffff6e7224 */ /* 0x000fe400078e0071 */
[----:B------:R-:W-:Y:S02]  /*14ed0*/  IMAD.MOV.U32 R76, RZ, RZ, R79 ;  /* 0x000000ffff4c7224 */ /* 0x000fe400078e004f */
.L_x_43747:
[----:B------:R-:W-:Y:S05]  /*14ee0*/  BSYNC B1 ;  /* 0x0000000000017941 */ /* 0x000fea0003800000 */
.L_x_43745:
        /* <DEDUP_REMOVED lines=11> */
.L_x_43749:
[----:B------:R-:W-:Y:S01]  /*14fa0*/  IMAD.MOV.U32 R4, RZ, RZ, R5 ;  /* 0x000000ffff047224 */ /* 0x000fe200078e0005 */
[----:B------:R-:W-:Y:S01]  /*14fb0*/  MOV R10, R7 ;  /* 0x00000007000a7202 */ /* 0x000fe20000000f00 */
[----:B------:R-:W-:Y:S02]  /*14fc0*/  IMAD.MOV.U32 R113, RZ, RZ, R112 ;  /* 0x000000ffff717224 */ /* 0x000fe400078e0070 */
[----:B------:R-:W-:Y:S02]  /*14fd0*/  IMAD.MOV.U32 R79, RZ, RZ, R78 ;  /* 0x000000ffff4f7224 */ /* 0x000fe400078e004e */
.L_x_43750:
[----:B------:R-:W-:Y:S05]  /*14fe0*/  BSYNC B1 ;  /* 0x0000000000017941 */ /* 0x000fea0003800000 */
.L_x_43748:
        /* <DEDUP_REMOVED lines=11> */
.L_x_43752:
[----:B------:R-:W-:Y:S01]  /*150a0*/  IMAD.MOV.U32 R5, RZ, RZ, R4 ;  /* 0x000000ffff057224 */ /* 0x000fe200078e0004 */
[----:B------:R-:W-:Y:S01]  /*150b0*/  MOV R7, R10 ;  /* 0x0000000a00077202 */ /* 0x000fe20000000f00 */
[----:B------:R-:W-:Y:S02]  /*150c0*/  IMAD.MOV.U32 R112, RZ, RZ, R115 ;  /* 0x000000ffff707224 */ /* 0x000fe400078e0073 */
[----:B------:R-:W-:Y:S02]  /*150d0*/  IMAD.MOV.U32 R78, RZ, RZ, R81 ;  /* 0x000000ffff4e7224 */ /* 0x000fe400078e0051 */
.L_x_43753:
[----:B------:R-:W-:Y:S05]  /*150e0*/  BSYNC B1 ;  /* 0x0000000000017941 */ /* 0x000fea0003800000 */
.L_x_43751:
        /* <DEDUP_REMOVED lines=11> */
.L_x_43755:
[----:B------:R-:W-:Y:S01]  /*151a0*/  IMAD.MOV.U32 R4, RZ, RZ, R5 ;  /* 0x000000ffff047224 */ /* 0x000fe200078e0005 */
[----:B------:R-:W-:Y:S01]  /*151b0*/  MOV R10, R7 ;  /* 0x00000007000a7202 */ /* 0x000fe20000000f00 */
[----:B------:R-:W-:Y:S02]  /*151c0*/  IMAD.MOV.U32 R115, RZ, RZ, R114 ;  /* 0x000000ffff737224 */ /* 0x000fe400078e0072 */
[----:B------:R-:W-:Y:S02]  /*151d0*/  IMAD.MOV.U32 R81, RZ, RZ, R80 ;  /* 0x000000ffff517224 */ /* 0x000fe400078e0050 */
.L_x_43756:
[----:B------:R-:W-:Y:S05]  /*151e0*/  BSYNC B1 ;  /* 0x0000000000017941 */ /* 0x000fea0003800000 */
.L_x_43754:
        /* <DEDUP_REMOVED lines=11> */
.L_x_43758:
[----:B------:R-:W-:Y:S01]  /*152a0*/  IMAD.MOV.U32 R5, RZ, RZ, R4 ;  /* 0x000000ffff057224 */ /* 0x000fe200078e0004 */
[----:B------:R-:W-:Y:S01]  /*152b0*/  MOV R7, R10 ;  /* 0x0000000a00077202 */ /* 0x000fe20000000f00 */
[----:B------:R-:W-:Y:S02]  /*152c0*/  IMAD.MOV.U32 R114, RZ, RZ, R117 ;  /* 0x000000ffff727224 */ /* 0x000fe400078e0075 */
[----:B------:R-:W-:Y:S02]  /*152d0*/  IMAD.MOV.U32 R80, RZ, RZ, R83 ;  /* 0x000000ffff507224 */ /* 0x000fe400078e0053 */
.L_x_43759:
[----:B------:R-:W-:Y:S05]  /*152e0*/  BSYNC B1 ;  /* 0x0000000000017941 */ /* 0x000fea0003800000 */
.L_x_43757:
        /* <DEDUP_REMOVED lines=11> */
.L_x_43761:
[----:B------:R-:W-:Y:S01]  /*153a0*/  IMAD.MOV.U32 R4, RZ, RZ, R5 ;  /* 0x000000ffff047224 */ /* 0x000fe200078e0005 */
[----:B------:R-:W-:Y:S01]  /*153b0*/  MOV R10, R7 ;  /* 0x00000007000a7202 */ /* 0x000fe20000000f00 */
[----:B------:R-:W-:Y:S02]  /*153c0*/  IMAD.MOV.U32 R117, RZ, RZ, R116 ;  /* 0x000000ffff757224 */ /* 0x000fe400078e0074 */
[----:B------:R-:W-:Y:S02]  /*153d0*/  IMAD.MOV.U32 R83, RZ, RZ, R82 ;  /* 0x000000ffff537224 */ /* 0x000fe400078e0052 */
.L_x_43762:
[----:B------:R-:W-:Y:S05]  /*153e0*/  BSYNC B1 ;  /* 0x0000000000017941 */ /* 0x000fea0003800000 */
.L_x_43760:
        /* <DEDUP_REMOVED lines=11> */
.L_x_43764:
[----:B------:R-:W-:Y:S01]  /*154a0*/  IMAD.MOV.U32 R5, RZ, RZ, R4 ;  /* 0x000000ffff057224 */ /* 0x000fe200078e0004 */
[----:B------:R-:W-:Y:S01]  /*154b0*/  MOV R7, R10 ;  /* 0x0000000a00077202 */ /* 0x000fe20000000f00 */
[----:B------:R-:W-:Y:S02]  /*154c0*/  IMAD.MOV.U32 R116, RZ, RZ, R119 ;  /* 0x000000ffff747224 */ /* 0x000fe400078e0077 */
[----:B------:R-:W-:Y:S02]  /*154d0*/  IMAD.MOV.U32 R82, RZ, RZ, R85 ;  /* 0x000000ffff527224 */ /* 0x000fe400078e0055 */
.L_x_43765:
[----:B------:R-:W-:Y:S05]  /*154e0*/  BSYNC B1 ;  /* 0x0000000000017941 */ /* 0x000fea0003800000 */
.L_x_43763:
        /* <DEDUP_REMOVED lines=11> */
.L_x_43767:
[----:B------:R-:W-:Y:S01]  /*155a0*/  IMAD.MOV.U32 R4, RZ, RZ, R5 ;  /* 0x000000ffff047224 */ /* 0x000fe200078e0005 */
[----:B------:R-:W-:Y:S01]  /*155b0*/  MOV R10, R7 ;  /* 0x00000007000a7202 */ /* 0x000fe20000000f00 */
[----:B------:R-:W-:Y:S02]  /*155c0*/  IMAD.MOV.U32 R119, RZ, RZ, R118 ;  /* 0x000000ffff777224 */ /* 0x000fe400078e0076 */
[----:B------:R-:W-:Y:S02]  /*155d0*/  IMAD.MOV.U32 R85, RZ, RZ, R84 ;  /* 0x000000ffff557224 */ /* 0x000fe400078e0054 */
.L_x_43768:
[----:B------:R-:W-:Y:S05]  /*155e0*/  BSYNC B1 ;  /* 0x0000000000017941 */ /* 0x000fea0003800000 */
.L_x_43766:
        /* <DEDUP_REMOVED lines=11> */
.L_x_43770:
[----:B------:R-:W-:Y:S01]  /*156a0*/  IMAD.MOV.U32 R5, RZ, RZ, R4 ;  /* 0x000000ffff057224 */ /* 0x000fe200078e0004 */
[----:B------:R-:W-:Y:S01]  /*156b0*/  MOV R7, R10 ;  /* 0x0000000a00077202 */ /* 0x000fe20000000f00 */
[----:B------:R-:W-:Y:S02]  /*156c0*/  IMAD.MOV.U32 R118, RZ, RZ, R121 ;  /* 0x000000ffff767224 */ /* 0x000fe400078e0079 */
[----:B------:R-:W-:Y:S02]  /*156d0*/  IMAD.MOV.U32 R84, RZ, RZ, R87 ;  /* 0x000000ffff547224 */ /* 0x000fe400078e0057 */
.L_x_43771:
[----:B------:R-:W-:Y:S05]  /*156e0*/  BSYNC B1 ;  /* 0x0000000000017941 */ /* 0x000fea0003800000 */
.L_x_43769:
        /* <DEDUP_REMOVED lines=11> */
.L_x_43773:
[----:B------:R-:W-:Y:S01]  /*157a0*/  IMAD.MOV.U32 R4, RZ, RZ, R5 ;  /* 0x000000ffff047224 */ /* 0x000fe200078e0005 */
[----:B------:R-:W-:Y:S01]  /*157b0*/  MOV R10, R7 ;  /* 0x00000007000a7202 */ /* 0x000fe20000000f00 */
[----:B------:R-:W-:Y:S02]  /*157c0*/  IMAD.MOV.U32 R121, RZ, RZ, R120 ;  /* 0x000000ffff797224 */ /* 0x000fe400078e0078 */
[----:B------:R-:W-:Y:S02]  /*157d0*/  IMAD.MOV.U32 R87, RZ, RZ, R86 ;  /* 0x000000ffff577224 */ /* 0x000fe400078e0056 */
.L_x_43774:
[----:B------:R-:W-:Y:S05]  /*157e0*/  BSYNC B1 ;  /* 0x0000000000017941 */ /* 0x000fea0003800000 */
.L_x_43772:
        /* <DEDUP_REMOVED lines=11> */
.L_x_43776:
[----:B------:R-:W-:Y:S01]  /*158a0*/  IMAD.MOV.U32 R5, RZ, RZ, R4 ;  /* 0x000000ffff057224 */ /* 0x000fe200078e0004 */
[----:B------:R-:W-:Y:S01]  /*158b0*/  MOV R7, R10 ;  /* 0x0000000a00077202 */ /* 0x000fe20000000f00 */
[----:B------:R-:W-:Y:S02]  /*158c0*/  IMAD.MOV.U32 R120, RZ, RZ, R123 ;  /* 0x000000ffff787224 */ /* 0x000fe400078e007b */
[----:B------:R-:W-:Y:S02]  /*158d0*/  IMAD.MOV.U32 R86, RZ, RZ, R89 ;  /* 0x000000ffff567224 */ /* 0x000fe400078e0059 */
.L_x_43777:
[----:B------:R-:W-:Y:S05]  /*158e0*/  BSYNC B1 ;  /* 0x0000000000017941 */ /* 0x000fea0003800000 */
.L_x_43775:
        /* <DEDUP_REMOVED lines=11> */
.L_x_43779:
[----:B------:R-:W-:Y:S01]  /*159a0*/  IMAD.MOV.U32 R4, RZ, RZ, R5 ;  /* 0x000000ffff047224 */ /* 0x000fe200078e0005 */
[----:B------:R-:W-:Y:S01]  /*159b0*/  MOV R10, R7 ;  /* 0x00000007000a7202 */ /* 0x000fe20000000f00 */
[----:B------:R-:W-:Y:S02]  /*159c0*/  IMAD.MOV.U32 R123, RZ, RZ, R122 ;  /* 0x000000ffff7b7224 */ /* 0x000fe400078e007a */
[----:B------:R-:W-:Y:S02]  /*159d0*/  IMAD.MOV.U32 R89, RZ, RZ, R88 ;  /* 0x000000ffff597224 */ /* 0x000fe400078e0058 */
.L_x_43780:
[----:B------:R-:W-:Y:S05]  /*159e0*/  BSYNC B1 ;  /* 0x0000000000017941 */ /* 0x000fea0003800000 */
.L_x_43778:
        /* <DEDUP_REMOVED lines=11> */
.L_x_43782:
[----:B------:R-:W-:Y:S01]  /*15aa0*/  IMAD.MOV.U32 R5, RZ, RZ, R4 ;  /* 0x000000ffff057224 */ /* 0x000fe200078e0004 */
[----:B------:R-:W-:Y:S01]  /*15ab0*/  MOV R7, R10 ;  /* 0x0000000a00077202 */ /* 0x000fe20000000f00 */
[----:B------:R-:W-:Y:S02]  /*15ac0*/  IMAD.MOV.U32 R122, RZ, RZ, R125 ;  /* 0x000000ffff7a7224 */ /* 0x000fe400078e007d */
[----:B------:R-:W-:Y:S02]  /*15ad0*/  IMAD.MOV.U32 R88, RZ, RZ, R91 ;  /* 0x000000ffff587224 */ /* 0x000fe400078e005b */
.L_x_43783:
[----:B------:R-:W-:Y:S05]  /*15ae0*/  BSYNC B1 ;  /* 0x0000000000017941 */ /* 0x000fea0003800000 */
.L_x_43781:
        /* <DEDUP_REMOVED lines=11> */
.L_x_43785:
[----:B------:R-:W-:Y:S01]  /*15ba0*/  IMAD.MOV.U32 R4, RZ, RZ, R5 ;  /* 0x000000ffff047224 */ /* 0x000fe200078e0005 */
[----:B------:R-:W-:Y:S01]  /*15bb0*/  MOV R10, R7 ;  /* 0x00000007000a7202 */ /* 0x000fe20000000f00 */
[----:B------:R-:W-:Y:S02]  /*15bc0*/  IMAD.MOV.U32 R125, RZ, RZ, R124 ;  /* 0x000000ffff7d7224 */ /* 0x000fe400078e007c */
[----:B------:R-:W-:Y:S02]  /*15bd0*/  IMAD.MOV.U32 R91, RZ, RZ, R90 ;  /* 0x000000ffff5b7224 */ /* 0x000fe400078e005a */
.L_x_43786:
[----:B------:R-:W-:Y:S05]  /*15be0*/  BSYNC B1 ;  /* 0x0000000000017941 */ /* 0x000fea0003800000 */
.L_x_43784:
        /* <DEDUP_REMOVED lines=11> */
.L_x_43788:
[----:B------:R-:W-:Y:S01]  /*15ca0*/  IMAD.MOV.U32 R5, RZ, RZ, R4 ;  /* 0x000000ffff057224 */ /* 0x000fe200078e0004 */
[----:B------:R-:W-:Y:S01]  /*15cb0*/  MOV R7, R10 ;  /* 0x0000000a00077202 */ /* 0x000fe20000000f00 */
[----:B------:R-:W-:Y:S02]  /*15cc0*/  IMAD.MOV.U32 R124, RZ, RZ, R127 ;  /* 0x000000ffff7c7224 */ /* 0x000fe400078e007f */
[----:B------:R-:W-:Y:S02]  /*15cd0*/  IMAD.MOV.U32 R90, RZ, RZ, R93 ;  /* 0x000000ffff5a7224 */ /* 0x000fe400078e005d */
.L_x_43789:
[----:B------:R-:W-:Y:S05]  /*15ce0*/  BSYNC B1 ;  /* 0x0000000000017941 */ /* 0x000fea0003800000 */
.L_x_43787:
        /* <DEDUP_REMOVED lines=11> */
.L_x_43791:
[----:B------:R-:W-:Y:S01]  /*15da0*/  IMAD.MOV.U32 R4, RZ, RZ, R5 ;  /* 0x000000ffff047224 */ /* 0x000fe200078e0005 */
[----:B------:R-:W-:Y:S01]  /*15db0*/  MOV R10, R7 ;  /* 0x00000007000a7202 */ /* 0x000fe20000000f00 */
[----:B------:R-:W-:Y:S02]  /*15dc0*/  IMAD.MOV.U32 R127, RZ, RZ, R126 ;  /* 0x000000ffff7f7224 */ /* 0x000fe400078e007e */
[----:B------:R-:W-:Y:S02]  /*15dd0*/  IMAD.MOV.U32 R93, RZ, RZ, R92 ;  /* 0x000000ffff5d7224 */ /* 0x000fe400078e005c */
.L_x_43792:
[----:B------:R-:W-:Y:S05]  /*15de0*/  BSYNC B1 ;  /* 0x0000000000017941 */ /* 0x000fea0003800000 */
.L_x_43790:
        /* <DEDUP_REMOVED lines=11> */
.L_x_43794:
[----:B------:R-:W-:Y:S01]  /*15ea0*/  IMAD.MOV.U32 R5, RZ, RZ, R4 ;  /* 0x000000ffff057224 */ /* 0x000fe200078e0004 */
[----:B------:R-:W-:Y:S01]  /*15eb0*/  MOV R7, R10 ;  /* 0x0000000a00077202 */ /* 0x000fe20000000f00 */
[----:B------:R-:W-:Y:S02]  /*15ec0*/  IMAD.MOV.U32 R126, RZ, RZ, R129 ;  /* 0x000000ffff7e7224 */ /* 0x000fe400078e0081 */
[----:B------:R-:W-:Y:S02]  /*15ed0*/  IMAD.MOV.U32 R92, RZ, RZ, R95 ;  /* 0x000000ffff5c7224 */ /* 0x000fe400078e005f */
.L_x_43795:
[----:B------:R-:W-:Y:S05]  /*15ee0*/  BSYNC B1 ;  /* 0x0000000000017941 */ /* 0x000fea0003800000 */
.L_x_43793:
        /* <DEDUP_REMOVED lines=11> */
.L_x_43797:
[----:B------:R-:W-:Y:S01]  /*15fa0*/  IMAD.MOV.U32 R4, RZ, RZ, R5 ;  /* 0x000000ffff047224 */ /* 0x000fe200078e0005 */
[----:B------:R-:W-:Y:S01]  /*15fb0*/  MOV R10, R7 ;  /* 0x00000007000a7202 */ /* 0x000fe20000000f00 */
[----:B------:R-:W-:Y:S02]  /*15fc0*/  IMAD.MOV.U32 R129, RZ, RZ, R128 ;  /* 0x000000ffff817224 */ /* 0x000fe400078e0080 */
[----:B------:R-:W-:Y:S02]  /*15fd0*/  IMAD.MOV.U32 R95, RZ, RZ, R94 ;  /* 0x000000ffff5f7224 */ /* 0x000fe400078e005e */
.L_x_43798:
[----:B------:R-:W-:Y:S05]  /*15fe0*/  BSYNC B1 ;  /* 0x0000000000017941 */ /* 0x000fea0003800000 */
.L_x_43796:
        /* <DEDUP_REMOVED lines=11> */
.L_x_43800:
[----:B------:R-:W-:Y:S01]  /*160a0*/  IMAD.MOV.U32 R5, RZ, RZ, R4 ;  /* 0x000000ffff057224 */ /* 0x000fe200078e0004 */
[----:B------:R-:W-:Y:S01]  /*160b0*/  MOV R7, R10 ;  /* 0x0000000a00077202 */ /* 0x000fe20000000f00 */
[----:B------:R-:W-:Y:S02]  /*160c0*/  IMAD.MOV.U32 R128, RZ, RZ, R131 ;  /* 0x000000ffff807224 */ /* 0x000fe400078e0083 */
[----:B------:R-:W-:Y:S02]  /*160d0*/  IMAD.MOV.U32 R94, RZ, RZ, R97 ;  /* 0x000000ffff5e7224 */ /* 0x000fe400078e0061 */
.L_x_43801:
[----:B------:R-:W-:Y:S05]  /*160e0*/  BSYNC B1 ;  /* 0x0000000000017941 */ /* 0x000fea0003800000 */
.L_x_43799:
        /* <DEDUP_REMOVED lines=11> */
.L_x_43803:
[----:B------:R-:W-:Y:S01]  /*161a0*/  IMAD.MOV.U32 R131, RZ, RZ, R130 ;  /* 0x000000ffff837224 */ /* 0x000fe200078e0082 */
[-C--:B------:R-:W-:Y:S01]  /*161b0*/  MOV R10, R7.reuse ;  /* 0x00000007000a7202 */ /* 0x080fe20000000f00 */
[----:B------:R-:W-:Y:S01]  /*161c0*/  IMAD.MOV.U32 R97, RZ, RZ, R96 ;  /* 0x000000ffff617224 */ /* 0x000fe200078e0060 */
[----:B------:R-:W-:Y:S01]  /*161d0*/  MOV R96, R7 ;  /* 0x0000000700607202 */ /* 0x000fe20000000f00 */
[--C-:B------:R-:W-:Y:S02]  /*161e0*/  IMAD.MOV.U32 R4, RZ, RZ, R5.reuse ;  /* 0x000000ffff047224 */ /* 0x100fe400078e0005 */
[----:B------:R-:W-:Y:S02]  /*161f0*/  IMAD.MOV.U32 R130, RZ, RZ, R5 ;  /* 0x000000ffff827224 */ /* 0x000fe400078e0005 */
.L_x_43804:
[----:B------:R-:W-:Y:S05]  /*16200*/  BSYNC B1 ;  /* 0x0000000000017941 */ /* 0x000fea0003800000 */
.L_x_43802:
[----:B------:R-:W-:Y:S01]  /*16210*/  IADD3 R6, R6, 0x4, RZ ;  /* 0x0000000406067810 */ /* 0x000fe20007ffe0ff */
[----:B------:R-:W-:Y:S01]  /*16220*/  @!P3 CALL.REL.NOINC `(.L_x_43805) ;  /* 0x000000100000b944 */ /* 0x000fe20003c00000 */
[----:B------:R-:W-:Y:S05]  /*16230*/  BRA `(.L_x_43806) ;  /* 0xffffe02000007947 */ /* 0x000fea000383ffff */
.L_x_43805:
[----:B------:R-:W-:Y:S02]  /*16240*/  FADD.FTZ R99, R99, R8 ;  /* 0x0000000863637221 */ /* 0x000fe40000010000 */
[----:B------:R-:W-:Y:S02]  /*16250*/  IMAD.MOV.U32 R96, RZ, RZ, R10 ;  /* 0x000000ffff607224 */ /* 0x000fe400078e000a */
[----:B------:R-:W-:-:S02]  /*16260*/  IMAD.MOV.U32 R130, RZ, RZ, R4 ;  /* 0x000000ffff827224 */ /* 0x000fc400078e0004 */
[----:B------:R-:W-:Y:S02]  /*16270*/  IMAD.MOV.U32 R98, RZ, RZ, R9 ;  /* 0x000000ffff627224 */ /* 0x000fe400078e0009 */
.L_x_43711:
[----:B------:R-:W-:Y:S05]  /*16280*/  BSYNC B0 ;  /* 0x0000000000007941 */ /* 0x000fea0003800000 */
.L_x_43710:
        /* <DEDUP_REMOVED lines=35> */
[----:B0-----:R-:W-:-:S04]  /*164c0*/  MOV R0, c[0x0][0x184] ;  /* 0x0000610000007a02 */ /* 0x001fc80000000f00 */
[----:B------:R-:W-:-:S13]  /*164d0*/  ISETP.GE.AND P0, PT, R0, 0x1, PT ;  /* 0x000000010000780c */ /* 0x000fda0003f06270 */
[----:B------:R-:W-:Y:S05]  /*164e0*/  @!P0 BRA `(.L_x_43809) ;  /* 0x00000ad000008947 */ /* 0x000fea0003800000 */
[----:B------:R-:W-:Y:S02]  /*164f0*/  IMAD.SHL.U32 R0, R0, 0x2, RZ ;  /* 0x0000000200007824 */ /* 0x000fe400078e00ff */
[----:B------:R-:W-:-:S03]  /*16500*/  IMAD.MOV.U32 R5, RZ, RZ, RZ ;  /* 0x000000ffff057224 */ /* 0x000fc600078e00ff */
[----:B------:R-:W-:-:S04]  /*16510*/  IMNMX R0, R0, 0x1, !PT ;  /* 0x0000000100007817 */ /* 0x000fc80007800200 */
[C---:B-1----:R-:W-:Y:S02]  /*16520*/  IADD3 R2, R0.reuse, -0x1, RZ ;  /* 0xffffffff00027810 */ /* 0x042fe40007ffe0ff */
[----:B------:R-:W-:Y:S02]  /*16530*/  LOP3.LUT R3, R0, 0x3, RZ, 0xc0, !PT ;  /* 0x0000000300037812 */ /* 0x000fe400078ec0ff */
[----:B------:R-:W-:-:S13]  /*16540*/  ISETP.GE.U32.AND P0, PT, R2, 0x3, PT ;  /* 0x000000030200780c */ /* 0x000fda0003f06070 */
[----:B------:R-:W-:Y:S05]  /*16550*/  @!P0 BRA `(.L_x_43810) ;  /* 0x0000095000008947 */ /* 0x000fea0003800000 */
[----:B------:R-:W0:Y:S01]  /*16560*/  S2UR UR4, SR_CTAID.X ;  /* 0x00000000000479c3 */ /* 0x000e220000002500 */
[----:B------:R-:W-:Y:S01]  /*16570*/  IMAD.IADD R0, R0, 0x1, -R3 ;  /* 0x0000000100007824 */ /* 0x000fe200078e0a03 */
[----:B------:R-:W-:Y:S01]  /*16580*/  ULDC UR5, c[0x0][0x180] ;  /* 0x0000600000057ab9 */ /* 0x000fe20000000800 */
[----:B------:R-:W-:-:S03]  /*16590*/  HFMA2.MMA R5, -RZ, RZ, 0, 0 ;  /* 0x00000000ff057435 */ /* 0x000fc600000001ff */
[----:B------:R-:W-:Y:S01]  /*165a0*/  ISETP.GT.AND P0, PT, R0, RZ, PT ;  /* 0x000000ff0000720c */ /* 0x000fe20003f04270 */
[----:B0-----:R-:W-:-:S12]  /*165b0*/  UIMAD UR4, UR4, UR5, URZ ;  /* 0x00000005040472a4 */ /* 0x001fd8000f8e023f */
[----:B------:R-:W-:Y:S05]  /*165c0*/  @!P0 BRA `(.L_x_43811) ;  /* 0x0000079000008947 */ /* 0x000fea0003800000 */
[----:B------:R-:W-:Y:S02]  /*165d0*/  ISETP.GT.AND P1, PT, R0, 0xc, PT ;  /* 0x0000000c0000780c */ /* 0x000fe40003f24270 */
[----:B------:R-:W-:-:S11]  /*165e0*/  PLOP3.LUT P0, PT, PT, PT, PT, 0x80, 0x0 ;  /* 0x000000000000781c */ /* 0x000fd60003f0f070 */
[----:B------:R-:W-:Y:S05]  /*165f0*/  @!P1 BRA `(.L_x_43812) ;  /* 0x000004c000009947 */ /* 0x000fea0003800000 */
[----:B------:R-:W-:Y:S02]  /*16600*/  PLOP3.LUT P0, PT, PT, PT, PT, 0x8, 0x0 ;  /* 0x000000000000781c */ /* 0x000fe40003f0e170 */
.L_x_43813:
[C-C-:B------:R-:W-:Y:S01]  /*16610*/  IMAD R2, R5.reuse, 0x4, R134.reuse ;  /* 0x0000000405027824 */ /* 0x140fe200078e0286 */
[C---:B------:R-:W-:Y:S02]  /*16620*/  IADD3 R9, R5.reuse, 0x4, RZ ;  /* 0x0000000405097810 */ /* 0x040fe40007ffe0ff */
[----:B------:R-:W-:Y:S02]  /*16630*/  IADD3 R17, R5, 0x8, RZ ;  /* 0x0000000805117810 */ /* 0x000fe40007ffe0ff */
[----:B------:R-:W2:Y:S01]  /*16640*/  LDL.64 R6, [R2+0x8] ;  /* 0x0000080002067983 */ /* 0x000ea20000100a00 */
[--C-:B------:R-:W-:Y:S02]  /*16650*/  IMAD R4, R9, 0x4, R134.reuse ;  /* 0x0000000409047824 */ /* 0x100fe400078e0286 */
[----:B------:R-:W-:Y:S01]  /*16660*/  IMAD R18, R17, 0x4, R134 ;  /* 0x0000000411127824 */ /* 0x000fe200078e0286 */
[----:B------:R2:W3:Y:S01]  /*16670*/  LDL.64 R10, [R2+0x10] ;  /* 0x00001000020a7983 */ /* 0x0004e20000100a00 */
[----:B------:R-:W-:-:S03]  /*16680*/  IADD3 R19, R5, 0xc, RZ ;  /* 0x0000000c05137810 */ /* 0x000fc60007ffe0ff */
[----:B------:R3:W4:Y:S01]  /*16690*/  LDL.64 R20, [R4+0x10] ;  /* 0x0000100004147983 */ /* 0x0007220000100a00 */
[----:B------:R-:W-:-:S03]  /*166a0*/  LEA R19, R19, R134, 0x2 ;  /* 0x0000008613137211 */ /* 0x000fc600078e10ff */
[----:B------:R-:W5:Y:S04]  /*166b0*/  LDL.64 R24, [R18+0x8] ;  /* 0x0000080012187983 */ /* 0x000f680000100a00 */
[----:B------:R3:W5:Y:S04]  /*166c0*/  LDL.64 R14, [R4+0x8] ;  /* 0x00000800040e7983 */ /* 0x0007680000100a00 */
[----:B------:R0:W5:Y:S04]  /*166d0*/  LDL.64 R28, [R18+0x10] ;  /* 0x00001000121c7983 */ /* 0x0001680000100a00 */
[----:B------:R-:W5:Y:S04]  /*166e0*/  LDL.64 R32, [R19+0x8] ;  /* 0x0000080013207983 */ /* 0x000f680000100a00 */
[----:B------:R-:W5:Y:S04]  /*166f0*/  LDL.64 R36, [R19+0x10] ;  /* 0x0000100013247983 */ /* 0x000f680000100a00 */
[----:B------:R2:W5:Y:S04]  /*16700*/  LDL.64 R8, [R2+0x88] ;  /* 0x0000880002087983 */ /* 0x0005680000100a00 */
[----:B------:R2:W5:Y:S04]  /*16710*/  LDL.64 R12, [R2+0x90] ;  /* 0x00009000020c7983 */ /* 0x0005680000100a00 */
[----:B------:R3:W5:Y:S04]  /*16720*/  LDL.64 R16, [R4+0x88] ;  /* 0x0000880004107983 */ /* 0x0007680000100a00 */
[----:B------:R3:W5:Y:S04]  /*16730*/  LDL.64 R22, [R4+0x90] ;  /* 0x0000900004167983 */ /* 0x0007680000100a00 */
[----:B------:R0:W5:Y:S04]  /*16740*/  LDL.64 R26, [R18+0x88] ;  /* 0x00008800121a7983 */ /* 0x0001680000100a00 */
[----:B------:R0:W5:Y:S04]  /*16750*/  LDL.64 R30, [R18+0x90] ;  /* 0x00009000121e7983 */ /* 0x0001680000100a00 */
[----:B------:R-:W5:Y:S04]  /*16760*/  LDL.64 R34, [R19+0x88] ;  /* 0x0000880013227983 */ /* 0x000f680000100a00 */
[----:B------:R-:W5:Y:S01]  /*16770*/  LDL.64 R38, [R19+0x90] ;  /* 0x0000900013267983 */ /* 0x000f620000100a00 */
[----:B------:R-:W-:-:S04]  /*16780*/  IADD3 R0, R0, -0x10, RZ ;  /* 0xfffffff000007810 */ /* 0x000fc80007ffe0ff */
[----:B------:R-:W-:Y:S02]  /*16790*/  ISETP.GT.AND P1, PT, R0, 0xc, PT ;  /* 0x0000000c0000780c */ /* 0x000fe40003f24270 */
[----:B--2---:R-:W-:Y:S02]  /*167a0*/  IADD3 R2, R7, UR4, RZ ;  /* 0x0000000407027c10 */ /* 0x004fe4000fffe0ff */
[----:B---3--:R-:W-:-:S03]  /*167b0*/  IADD3 R4, R11, UR4, RZ ;  /* 0x000000040b047c10 */ /* 0x008fc6000fffe0ff */
[----:B------:R4:W-:Y:S01]  /*167c0*/  STS [R5.X4+0x324], R2 ;  /* 0x0003240205007388 */ /* 0x0009e20000004800 */
[----:B------:R-:W-:-:S03]  /*167d0*/  IADD3 R6, R6, UR4, RZ ;  /* 0x0000000406067c10 */ /* 0x000fc6000fffe0ff */
[----:B------:R5:W-:Y:S01]  /*167e0*/  STS [R5.X4+0x32c], R4 ;  /* 0x00032c0405007388 */ /* 0x000be20000004800 */
[----:B----4-:R-:W-:Y:S02]  /*167f0*/  IADD3 R2, R21, UR4, RZ ;  /* 0x0000000415027c10 */ /* 0x010fe4000fffe0ff */
[----:B-----5:R-:W-:Y:S01]  /*16800*/  IADD3 R4, R25, UR4, RZ ;  /* 0x0000000419047c10 */ /* 0x020fe2000fffe0ff */
[----:B------:R1:W-:Y:S01]  /*16810*/  STS [R5.X4+0x320], R6 ;  /* 0x0003200605007388 */ /* 0x0003e20000004800 */
[----:B------:R-:W-:Y:S02]  /*16820*/  IADD3 R10, R10, UR4, RZ ;  /* 0x000000040a0a7c10 */ /* 0x000fe4000fffe0ff */
[----:B------:R-:W-:Y:S01]  /*16830*/  IADD3 R14, R14, UR4, RZ ;  /* 0x000000040e0e7c10 */ /* 0x000fe2000fffe0ff */
[----:B------:R2:W-:Y:S01]  /*16840*/  STS [R5.X4+0x33c], R2 ;  /* 0x00033c0205007388 */ /* 0x0005e20000004800 */
[----:B0-----:R-:W-:Y:S02]  /*16850*/  IADD3 R18, R15, UR4, RZ ;  /* 0x000000040f127c10 */ /* 0x001fe4000fffe0ff */
[----:B------:R-:W-:Y:S01]  /*16860*/  IADD3 R20, R20, UR4, RZ ;  /* 0x0000000414147c10 */ /* 0x000fe2000fffe0ff */
[----:B------:R0:W-:Y:S01]  /*16870*/  STS [R5.X4+0x344], R4 ;  /* 0x0003440405007388 */ /* 0x0001e20000004800 */
[----:B------:R-:W-:-:S02]  /*16880*/  IADD3 R24, R24, UR4, RZ ;  /* 0x0000000418187c10 */ /* 0x000fc4000fffe0ff */
[----:B------:R-:W-:Y:S02]  /*16890*/  IADD3 R28, R28, UR4, RZ ;  /* 0x000000041c1c7c10 */ /* 0x000fe4000fffe0ff */
[----:B-1----:R-:W-:Y:S02]  /*168a0*/  IADD3 R6, R29, UR4, RZ ;  /* 0x000000041d067c10 */ /* 0x002fe4000fffe0ff */
[----:B------:R-:W-:Y:S02]  /*168b0*/  IADD3 R32, R32, UR4, RZ ;  /* 0x0000000420207c10 */ /* 0x000fe4000fffe0ff */
[----:B--2---:R-:W-:Y:S02]  /*168c0*/  IADD3 R2, R33, UR4, RZ ;  /* 0x0000000421027c10 */ /* 0x004fe4000fffe0ff */
[----:B------:R-:W-:Y:S02]  /*168d0*/  IADD3 R36, R36, UR4, RZ ;  /* 0x0000000424247c10 */ /* 0x000fe4000fffe0ff */
        /* <DEDUP_REMOVED lines=30> */
.L_x_43812:
        /* <DEDUP_REMOVED lines=40> */
.L_x_43814:
[----:B------:R-:W-:-:S13]  /*16d40*/  ISETP.NE.OR P0, PT, R0, RZ, P0 ;  /* 0x000000ff0000720c */ /* 0x000fda0000705670 */
[----:B------:R-:W-:Y:S05]  /*16d50*/  @!P0 BRA `(.L_x_43810) ;  /* 0x0000015000008947 */ /* 0x000fea0003800000 */
.L_x_43811:
        /* <DEDUP_REMOVED lines=21> */
.L_x_43810:
[----:B------:R-:W-:-:S13]  /*16eb0*/  ISETP.NE.AND P0, PT, R3, RZ, PT ;  /* 0x000000ff0300720c */ /* 0x000fda0003f05270 */
[----:B------:R-:W-:Y:S05]  /*16ec0*/  @!P0 BRA `(.L_x_43809) ;  /* 0x000000f000008947 */ /* 0x000fea0003800000 */
[----:B------:R-:W0:Y:S01]  /*16ed0*/  S2R R7, SR_CTAID.X ;  /* 0x0000000000077919 */ /* 0x000e220000002500 */
[C---:B------:R-:W-:Y:S01]  /*16ee0*/  IMAD R134, R5.reuse, 0x4, R134 ;  /* 0x0000000405867824 */ /* 0x040fe200078e0286 */
[----:B------:R-:W-:-:S04]  /*16ef0*/  LEA R5, R5, 0x320, 0x2 ;  /* 0x0000032005057811 */ /* 0x000fc800078e10ff */
[----:B------:R-:W-:Y:S02]  /*16f00*/  IADD3 R134, R134, 0x88, RZ ;  /* 0x0000008886867810 */ /* 0x000fe40007ffe0ff */
[----:B------:R-:W-:-:S03]  /*16f10*/  IADD3 R5, R5, 0x80, RZ ;  /* 0x0000008005057810 */ /* 0x000fc60007ffe0ff */
.L_x_43815:
        /* <DEDUP_REMOVED lines=10> */
.L_x_43809:
[----:B-1----:R-:W-:Y:S01]  /*16fc0*/  MOV R2, R99 ;  /* 0x0000006300027202 */ /* 0x002fe20000000f00 */
[----:B------:R-:W-:-:S05]  /*16fd0*/  IMAD.MOV.U32 R3, RZ, RZ, R98 ;  /* 0x000000ffff037224 */ /* 0x000fca00078e0062 */
[----:B------:R0:W-:Y:S02]  /*16fe0*/  STS.64 [0x420], R2 ;  /* 0x00042002ff007388 */ /* 0x0001e40000000a00 */
.L_x_43808:
[----:B------:R-:W-:Y:S05]  /*16ff0*/  BSYNC B0 ;  /* 0x0000000000007941 */ /* 0x000fea0003800000 */
.L_x_43807:
[----:B------:R-:W2:Y:S04]  /*17000*/  S2R R5, SR_TID.X ;  /* 0x0000000000057919 */ /* 0x000ea80000002100 */
[----:B------:R-:W-:Y:S01]  /*17010*/  BAR.SYNC.DEFER_BLOCKING 0x0 ;  /* 0x0000000000007b1d */ /* 0x000fe20000010000 */
[----:B--2---:R-:W-:-:S13]  /*17020*/  ISETP.GT.AND P0, PT, R5, 0x41, PT ;  /* 0x000000410500780c */ /* 0x004fda0003f04270 */
[----:B------:R-:W-:Y:S05]  /*17030*/  @P0 EXIT ;  /* 0x000000000000094d */ /* 0x000fea0003800000 */
[C---:B0-----:R-:W-:Y:S01]  /*17040*/  IMNMX R0, R5.reuse, 0x2, !PT ;  /* 0x0000000205007817 */ /* 0x041fe20007800200 */
        /* <DEDUP_REMOVED lines=13> */
.L_x_43818:
        /* <DEDUP_REMOVED lines=9> */
.L_x_43817:
[----:B------:R-:W-:Y:S05]  /*171b0*/  BSYNC B0 ;  /* 0x0000000000007941 */ /* 0x000fea0003800000 */
.L_x_43816:
        /* <DEDUP_REMOVED lines=12> */
.L_x_43821:
[----:B0-----:R-:W0:Y:S01]  /*17280*/  LDS R7, [R0+-0x200] ;  /* 0xfffe000000077984 */ /* 0x001e220000000800 */
        /* <DEDUP_REMOVED lines=15> */
[----:B------:R-:W-:Y:S02]  /*17380*/  IADD3 R20, R17, 0x200, RZ ;  /* 0x0000020011147810 */ /* 0x000fe40007ffe0ff */
[----:B------:R-:W-:Y:S01]  /*17390*/  IMAD.WIDE.U32 R10, R10, R47, c[0x0][0x178] ;  /* 0x00005e000a0a7625 */ /* 0x000fe200078e002f */
[----:B------:R-:W0:Y:S01]  /*173a0*/  LDS R27, [R0+0x400] ;  /* 0x00040000001b7984 */ /* 0x000e220000000800 */
[----:B------:R-:W-:-:S02]  /*173b0*/  IADD3 R22, R18, 0x180, RZ ;  /* 0x0000018012167810 */ /* 0x000fc40007ffe0ff */
[----:B------:R-:W-:Y:S01]  /*173c0*/  IADD3 R24, R18, 0x1c0, RZ ;  /* 0x000001c012187810 */ /* 0x000fe20007ffe0ff */
[----:B------:R-:W1:Y:S01]  /*173d0*/  LDS R29, [R0+0x500] ;  /* 0x00050000001d7984 */ /* 0x000e620000000800 */
[-C--:B------:R-:W-:Y:S01]  /*173e0*/  IMAD.WIDE.U32 R12, R12, R47.reuse, c[0x0][0x178] ;  /* 0x00005e000c0c7625 */ /* 0x080fe200078e002f */
[----:B------:R-:W-:Y:S02]  /*173f0*/  IADD3 R16, R16, 0x400, RZ ;  /* 0x0000040010107810 */ /* 0x000fe40007ffe0ff */
[----:B------:R-:W2:Y:S02]  /*17400*/  LDS R31, [R0+0x600] ;  /* 0x00060000001f7984 */ /* 0x000ea40000000800 */
[----:B------:R-:W-:Y:S02]  /*17410*/  ISETP.GE.AND P1, PT, R16, -0x3be, PT ;  /* 0xfffffc421000780c */ /* 0x000fe40003f26270 */
        /* <DEDUP_REMOVED lines=43> */
.L_x_43820:
[----:B------:R-:W-:Y:S05]  /*176d0*/  BSYNC B0 ;  /* 0x0000000000007941 */ /* 0x000fea0003800000 */
.L_x_43819:
        /* <DEDUP_REMOVED lines=40> */
.L_x_43823:
[----:B------:R-:W-:Y:S05]  /*17960*/  BSYNC B0 ;  /* 0x0000000000007941 */ /* 0x000fea0003800000 */
.L_x_43822:
        /* <DEDUP_REMOVED lines=18> */
.L_x_43824:
        /* <DEDUP_REMOVED lines=15> */
.L_x_74500:


//--------------------- .text._ZN17fastertransformer17batch_topk_kernelIfLi16ELi32EEEvPKiPKT_PiPfS7_PKbS2_NS_14BeamHypothesesEiiifS3_ --------------------------
	.section	.text._ZN17fastertransformer17batch_topk_kernelIfLi16ELi32EEEvPKiPKT_PiPfS7_PKbS2_NS_14BeamHypothesesEiiifS3_,"ax",@progbits
	.sectioninfo	@"SHI_REGISTERS=71"
	.align	128
        .global         _ZN17fastertransformer17batch_topk_kernelIfLi16ELi32EEEvPKiPKT_PiPfS7_PKbS2_NS_14BeamHypothesesEiiifS3_
        .type           _ZN17fastertransformer17batch_topk_kernelIfLi16ELi32EEEvPKiPKT_PiPfS7_PKbS2_NS_14BeamHypothesesEiiifS3_,@function
        .size           _ZN17fastertransformer17batch_topk_kernelIfLi16ELi32EEEvPKiPKT_PiPfS7_PKbS2_NS_14BeamHypothesesEiiifS3_,(.L_x_74501 - _ZN17fastertransformer17batch_topk_kernelIfLi16ELi32EEEvPKiPKT_PiPfS7_PKbS2_NS_14BeamHypothesesEiiifS3_)
        .other          _ZN17fastertransformer17batch_topk_kernelIfLi16ELi32EEEvPKiPKT_PiPfS7_PKbS2_NS_14BeamHypothesesEiiifS3_,@"STO_CUDA_ENTRY STV_DEFAULT"
_ZN17fastertransformer17batch_topk_kernelIfLi16ELi32EEEvPKiPKT_PiPfS7_PKbS2_NS_14BeamHypothesesEiiifS3_:
.text._ZN17fastertransformer17batch_topk_kernelIfLi16ELi32EEEvPKiPKT_PiPfS7_PKbS2_NS_14BeamHypothesesEiiifS3_:
        /* <DEDUP_REMOVED lines=11> */
[----:B------:R-:W0:Y:S01]  /*00b0*/  S2UR UR9, SR_CTAID.X ;  /* 0x00000000000979c3 */ /* 0x000e220000002500 */
[----:B------:R-:W-:-:S11]  /*00c0*/  ULDC UR6, c[0x0][0x220] ;  /* 0x0000880000067ab9 */ /* 0x000fd60000000800 */
[----:B------:R-:W-:Y:S01]  /*00d0*/  @!P0 STS [0x104], RZ ;  /* 0x000104ffff008388 */ /* 0x000fe20000000800 */
[----:B------:R-:W-:-:S04]  /*00e0*/  ISETP.NE.U32.AND P0, PT, RZ, c[0x0][0x1c8], PT ;  /* 0x00007200ff007a0c */ /* 0x000fc80003f05070 */
[----:B------:R-:W-:Y:S01]  /*00f0*/  ISETP.NE.AND.EX P0, PT, RZ, c[0x0][0x1cc], PT, P0 ;  /* 0x00007300ff007a0c */ /* 0x000fe20003f05300 */
[----:B0-----:R-:W-:-:S04]  /*0100*/  UIMAD UR6, UR9, UR6, URZ ;  /* 0x00000006090672a4 */ /* 0x001fc8000f8e023f */
[----:B------:R-:W-:Y:S01]  /*0110*/  USHF.R.S32.HI UR12, URZ, 0x1f, UR6 ;  /* 0x0000001f3f0c7899 */ /* 0x000fe20008011406 */
[----:B--2---:R0:W-:Y:S04]  /*0120*/  @!P1 STS [R3.X4+0x108], R4 ;  /* 0x0001080403009388 */ /* 0x0041e80000004800 */
[----:B------:R-:W-:Y:S06]  /*0130*/  BAR.SYNC.DEFER_BLOCKING 0x0 ;  /* 0x0000000000007b1d */ /* 0x000fec0000010000 */
[----:B------:R-:W-:Y:S05]  /*0140*/  @!P0 BRA `(.L_x_43825) ;  /* 0x0000018000008947 */ /* 0x000fea0003800000 */
[----:B0-----:R-:W-:Y:S02]  /*0150*/  ULDC UR7, c[0x0][0x20c] ;  /* 0x0000830000077ab9 */ /* 0x001fe40000000800 */
[----:B------:R-:W-:-:S02]  /*0160*/  ULDC UR4, c[0x0][0x204] ;  /* 0x0000810000047ab9 */ /* 0x000fc40000000800 */
[----:B------:R-:W-:Y:S02]  /*0170*/  UIMAD UR7, UR7, UR4, UR9 ;  /* 0x00000004070772a4 */ /* 0x000fe4000f8e0209 */
[----:B------:R-:W-:Y:S02]  /*0180*/  UMOV UR8, 0x4 ;  /* 0x0000000400087882 */ /* 0x000fe40000000000 */
[----:B------:R-:W-:Y:S02]  /*0190*/  ULDC.64 UR4, c[0x0][0x1c8] ;  /* 0x0000720000047ab9 */ /* 0x000fe40000000a00 */
[----:B------:R-:W-:-:S06]  /*01a0*/  UIMAD.WIDE UR4, UR7, UR8, UR4 ;  /* 0x00000008070472a5 */ /* 0x000fcc000f8e0204 */
[----:B------:R-:W-:Y:S02]  /*01b0*/  IMAD.U32 R4, RZ, RZ, UR4 ;  /* 0x00000004ff047e24 */ /* 0x000fe4000f8e00ff */
[----:B------:R-:W-:-:S05]  /*01c0*/  IMAD.U32 R5, RZ, RZ, UR5 ;  /* 0x00000005ff057e24 */ /* 0x000fca000f8e00ff */
[----:B------:R-:W2:Y:S01]  /*01d0*/  LDG.E R4, [R4.64] ;  /* 0x0000000a04047981 */ /* 0x000ea2000c1e1900 */
[----:B------:R-:W-:Y:S01]  /*01e0*/  USHF.R.S32.HI UR8, URZ, 0x1f, UR7 ;  /* 0x0000001f3f087899 */ /* 0x000fe20008011407 */
[----:B------:R-:W-:Y:S01]  /*01f0*/  BSSY B0, `(.L_x_43825) ;  /* 0x000000d000007945 */ /* 0x000fe20003800000 */
[----:B--2---:R-:W-:-:S13]  /*0200*/  LOP3.LUT P0, RZ, R4, R3, RZ, 0xfc, !PT ;  /* 0x0000000304ff7212 */ /* 0x004fda000780fcff */
[----:B------:R-:W-:Y:S05]  /*0210*/  @!P0 BRA `(.L_x_43826) ;  /* 0x0000003000008947 */ /* 0x000fea0003800000 */
[----:B------:R-:W-:-:S13]  /*0220*/  ISETP.NE.AND P0, PT, R4, c[0x0][0x224], PT ;  /* 0x0000890004007a0c */ /* 0x000fda0003f05270 */
[----:B------:R-:W-:Y:S05]  /*0230*/  @!P0 EXIT ;  /* 0x000000000000894d */ /* 0x000fea0003800000 */
[----:B------:R-:W-:Y:S05]  /*0240*/  BRA `(.L_x_43827) ;  /* 0x0000007000007947 */ /* 0x000fea0003800000 */
.L_x_43826:
[----:B------:R-:W-:Y:S01]  /*0250*/  ULDC.64 UR4, c[0x0][0x1c0] ;  /* 0x0000700000047ab9 */ /* 0x000fe20000000a00 */
[----:B------:R-:W-:Y:S01]  /*0260*/  MOV R7, 0x7f7fffff ;  /* 0x7f7fffff00077802 */ /* 0x000fe20000000f00 */
[----:B------:R-:W-:-:S04]  /*0270*/  ULEA UR4, UP0, UR7, UR4, 0x2 ;  /* 0x0000000407047291 */ /* 0x000fc8000f80103f */
[----:B------:R-:W-:Y:S02]  /*0280*/  ULEA.HI.X UR5, UR7, UR5, UR8, 0x2, UP0 ;  /* 0x0000000507057291 */ /* 0x000fe400080f1408 */
[----:B------:R-:W-:-:S04]  /*0290*/  IMAD.U32 R4, RZ, RZ, UR4 ;  /* 0x00000004ff047e24 */ /* 0x000fc8000f8e00ff */
[----:B------:R-:W-:-:S05]  /*02a0*/  IMAD.U32 R5, RZ, RZ, UR5 ;  /* 0x00000005ff057e24 */ /* 0x000fca000f8e00ff */
[----:B------:R0:W-:Y:S02]  /*02b0*/  STG.E [R4.64], R7 ;  /* 0x0000000704007986 */ /* 0x0001e4000c10190a */
.L_x_43827:
[----:B------:R-:W-:Y:S05]  /*02c0*/  BSYNC B0 ;  /* 0x0000000000007941 */ /* 0x000fea0003800000 */
.L_x_43825:
        /* <DEDUP_REMOVED lines=37> */
[----:B------:R-:W-:Y:S02]  /*0520*/  ULDC.64 UR4, c[0x0][0x188] ;  /* 0x0000620000047ab9 */ /* 0x000fe40000000a00 */
[----:B------:R-:W-:Y:S02]  /*0530*/  UIADD3 UR4, UP0, UR9, UR4, URZ ;  /* 0x0000000409047290 */ /* 0x000fe4000ff1e03f */
[----:B------:R-:W-:Y:S02]  /*0540*/  UMOV UR7, 0x4 ;  /* 0x0000000400077882 */ /* 0x000fe40000000000 */
[----:B------:R-:W-:Y:S02]  /*0550*/  ULEA.HI.X.SX32 UR5, UR9, UR5, 0x1, UP0 ;  /* 0x0000000509057291 */ /* 0x000fe400080f0e3f */
[----:B------:R-:W-:-:S04]  /*0560*/  IMAD.U32 R6, RZ, RZ, UR4 ;  /* 0x00000004ff067e24 */ /* 0x000fc8000f8e00ff */
[----:B------:R-:W-:Y:S01]  /*0570*/  IMAD.U32 R7, RZ, RZ, UR5 ;  /* 0x00000005ff077e24 */ /* 0x000fe2000f8e00ff */
[----:B------:R-:W-:Y:S02]  /*0580*/  ULDC.64 UR4, c[0x0][0x190] ;  /* 0x0000640000047ab9 */ /* 0x000fe40000000a00 */
[----:B------:R-:W-:Y:S02]  /*0590*/  UIMAD.WIDE UR4, UR9, UR7, UR4 ;  /* 0x00000007090472a5 */ /* 0x000fe4000f8e0204 */
[----:B------:R-:W2:Y:S04]  /*05a0*/  LDG.E.U8 R6, [R6.64] ;  /* 0x0000000a06067981 */ /* 0x000ea8000c1e1100 */
[----:B------:R-:W-:Y:S01]  /*05b0*/  MOV R8, UR4 ;  /* 0x0000000400087c02 */ /* 0x000fe20008000f00 */
[----:B------:R-:W-:-:S05]  /*05c0*/  IMAD.U32 R9, RZ, RZ, UR5 ;  /* 0x00000005ff097e24 */ /* 0x000fca000f8e00ff */
[----:B------:R-:W3:Y:S01]  /*05d0*/  LDG.E R8, [R8.64] ;  /* 0x0000000a08087981 */ /* 0x000ee2000c1e1900 */
        /* <DEDUP_REMOVED lines=34> */
[----:B---3--:R-:W-:-:S11]  /*0800*/  IADD3 R0, R8, 0x1, RZ ;  /* 0x0000000108007810 */ /* 0x008fd60007ffe0ff */
[----:B------:R-:W-:-:S04]  /*0810*/  @P0 IMAD.MOV R0, RZ, RZ, R8 ;  /* 0x000000ffff000224 */ /* 0x000fc800078e0208 */
[----:B------:R-:W0:Y:S08]  /*0820*/  I2F R4, R0 ;  /* 0x0000000000047306 */ /* 0x000e300000201400 */
[----:B0-----:R-:W0:Y:S02]  /*0830*/  MUFU.LG2 R4, R4 ;  /* 0x0000000400047308 */ /* 0x001e240000000c00 */
[----:B0-----:R-:W-:-:S06]  /*0840*/  FMUL.FTZ R4, R4, c[0x0][0x22c] ;  /* 0x00008b0004047a20 */ /* 0x001fcc0000410000 */
[----:B------:R-:W0:Y:S02]  /*0850*/  MUFU.EX2 R4, -R4 ;  /* 0x8000000400047308 */ /* 0x000e240000000800 */
.L_x_43881:
[----:B------:R-:W-:-:S04]  /*0860*/  IADD3 R7, P0, R3, UR6, RZ ;  /* 0x0000000603077c10 */ /* 0x000fc8000ff1e0ff */
[----:B------:R-:W-:Y:S02]  /*0870*/  LEA.HI.X.SX32 R8, R3, UR12, 0x1, P0 ;  /* 0x0000000c03087c11 */ /* 0x000fe400080f0eff */
[----:B------:R-:W-:-:S04]  /*0880*/  LEA R6, P0, R7, c[0x0][0x168], 0x2 ;  /* 0x00005a0007067a11 */ /* 0x000fc800078010ff */
[----:B------:R-:W-:-:S06]  /*0890*/  LEA.HI.X R7, R7, c[0x0][0x16c], R8, 0x2, P0 ;  /* 0x00005b0007077a11 */ /* 0x000fcc00000f1408 */
[----:B------:R1:W2:Y:S01]  /*08a0*/  LDG.E.CONSTANT R7, [R6.64] ;  /* 0x0000000a06077981 */ /* 0x0002a2000c1e9900 */
[----:B------:R-:W-:Y:S01]  /*08b0*/  IABS R11, c[0x0][0x224] ;  /* 0x00008900000b7a13 */ /* 0x000fe20000000000 */
[----:B------:R-:W-:Y:S01]  /*08c0*/  BSSY B2, `(.L_x_43832) ;  /* 0x0000021000027945 */ /* 0x000fe20003800000 */
[----:B------:R-:W-:Y:S02]  /*08d0*/  ISETP.GE.AND P2, PT, R3, RZ, PT ;  /* 0x000000ff0300720c */ /* 0x000fe40003f46270 */
[----:B------:R-:W3:Y:S01]  /*08e0*/  I2F.RP R10, R11 ;  /* 0x0000000b000a7306 */ /* 0x000ee20000209400 */
[----:B-1----:R-:W-:-:S07]  /*08f0*/  IABS R6, R3 ;  /* 0x0000000300067213 */ /* 0x002fce0000000000 */
[----:B---3--:R-:W1:Y:S02]  /*0900*/  MUFU.RCP R10, R10 ;  /* 0x0000000a000a7308 */ /* 0x008e640000001000 */
[----:B-1----:R-:W-:-:S06]  /*0910*/  IADD3 R8, R10, 0xffffffe, RZ ;  /* 0x0ffffffe0a087810 */ /* 0x002fcc0007ffe0ff */
[----:B------:R1:W3:Y:S02]  /*0920*/  F2I.FTZ.U32.TRUNC.NTZ R9, R8 ;  /* 0x0000000800097305 */ /* 0x0002e4000021f000 */
[----:B-1----:R-:W-:Y:S01]  /*0930*/  IMAD.MOV.U32 R8, RZ, RZ, RZ ;  /* 0x000000ffff087224 */ /* 0x002fe200078e00ff */
[----:B---3--:R-:W-:-:S05]  /*0940*/  IADD3 R12, RZ, -R9, RZ ;  /* 0x80000009ff0c7210 */ /* 0x008fca0007ffe0ff */
        /* <DEDUP_REMOVED lines=12> */
[----:B------:R-:W-:-:S04]  /*0a10*/  ISETP.NE.AND P0, PT, R0, 0x1, PT ;  /* 0x000000010000780c */ /* 0x000fc80003f05270 */
[----:B------:R-:W1:Y:S09]  /*0a20*/  I2F R6, R6 ;  /* 0x0000000600067306 */ /* 0x000e720000201400 */
        /* <DEDUP_REMOVED lines=8> */
.L_x_43833:
[----:B------:R-:W-:Y:S01]  /*0ab0*/  IMAD.MOV.U32 R5, RZ, RZ, R8 ;  /* 0x000000ffff057224 */ /* 0x000fe200078e0008 */
[----:B------:R-:W-:Y:S02]  /*0ac0*/  MOV R32, R3 ;  /* 0x0000000300207202 */ /* 0x000fe40000000f00 */
.L_x_43834:
[----:B------:R-:W-:Y:S05]  /*0ad0*/  BSYNC B2 ;  /* 0x0000000000027941 */ /* 0x000fea0003800000 */
.L_x_43832:
        /* <DEDUP_REMOVED lines=9> */
.L_x_43836:
[----:B------:R-:W-:Y:S02]  /*0b70*/  IMAD.MOV.U32 R7, RZ, RZ, R5 ;  /* 0x000000ffff077224 */ /* 0x000fe400078e0005 */
[----:B------:R-:W-:Y:S02]  /*0b80*/  IMAD.MOV.U32 R9, RZ, RZ, R32 ;  /* 0x000000ffff097224 */ /* 0x000fe400078e0020 */
[----:B------:R-:W-:Y:S02]  /*0b90*/  IMAD.MOV.U32 R5, RZ, RZ, R23 ;  /* 0x000000ffff057224 */ /* 0x000fe400078e0017 */
[----:B------:R-:W-:Y:S02]  /*0ba0*/  IMAD.MOV.U32 R32, RZ, RZ, R39 ;  /* 0x000000ffff207224 */ /* 0x000fe400078e0027 */
.L_x_43837:
[----:B------:R-:W-:Y:S05]  /*0bb0*/  BSYNC B2 ;  /* 0x0000000000027941 */ /* 0x000fea0003800000 */
.L_x_43835:
        /* <DEDUP_REMOVED lines=11> */
.L_x_43839:
[----:B------:R-:W-:Y:S01]  /*0c70*/  IMAD.MOV.U32 R6, RZ, RZ, R7 ;  /* 0x000000ffff067224 */ /* 0x000fe200078e0007 */
[----:B------:R-:W-:Y:S01]  /*0c80*/  MOV R39, R38 ;  /* 0x0000002600277202 */ /* 0x000fe20000000f00 */
[----:B------:R-:W-:Y:S02]  /*0c90*/  IMAD.MOV.U32 R8, RZ, RZ, R9 ;  /* 0x000000ffff087224 */ /* 0x000fe400078e0009 */
[----:B------:R-:W-:Y:S02]  /*0ca0*/  IMAD.MOV.U32 R23, RZ, RZ, R22 ;  /* 0x000000ffff177224 */ /* 0x000fe400078e0016 */
.L_x_43840:
[----:B------:R-:W-:Y:S05]  /*0cb0*/  BSYNC B2 ;  /* 0x0000000000027941 */ /* 0x000fea0003800000 */
.L_x_43838:
        /* <DEDUP_REMOVED lines=11> */
.L_x_43842:
[----:B------:R-:W-:Y:S01]  /*0d70*/  IMAD.MOV.U32 R7, RZ, RZ, R6 ;  /* 0x000000ffff077224 */ /* 0x000fe200078e0006 */
[----:B------:R-:W-:Y:S01]  /*0d80*/  MOV R22, R21 ;  /* 0x0000001500167202 */ /* 0x000fe20000000f00 */
[----:B------:R-:W-:Y:S02]  /*0d90*/  IMAD.MOV.U32 R9, RZ, RZ, R8 ;  /* 0x000000ffff097224 */ /* 0x000fe400078e0008 */
[----:B------:R-:W-:Y:S02]  /*0da0*/  IMAD.MOV.U32 R38, RZ, RZ, R37 ;  /* 0x000000ffff267224 */ /* 0x000fe400078e0025 */
.L_x_43843:
[----:B------:R-:W-:Y:S05]  /*0db0*/  BSYNC B2 ;  /* 0x0000000000027941 */ /* 0x000fea0003800000 */
.L_x_43841:
        /* <DEDUP_REMOVED lines=11> */
.L_x_43845:
[----:B------:R-:W-:Y:S01]  /*0e70*/  IMAD.MOV.U32 R6, RZ, RZ, R7 ;  /* 0x000000ffff067224 */ /* 0x000fe200078e0007 */
[----:B------:R-:W-:Y:S01]  /*0e80*/  MOV R8, R9 ;  /* 0x0000000900087202 */ /* 0x000fe20000000f00 */
[----:B------:R-:W-:Y:S02]  /*0e90*/  IMAD.MOV.U32 R21, RZ, RZ, R20 ;  /* 0x000000ffff157224 */ /* 0x000fe400078e0014 */
[----:B------:R-:W-:Y:S02]  /*0ea0*/  IMAD.MOV.U32 R37, RZ, RZ, R36 ;  /* 0x000000ffff257224 */ /* 0x000fe400078e0024 */
.L_x_43846:
[----:B------:R-:W-:Y:S05]  /*0eb0*/  BSYNC B2 ;  /* 0x0000000000027941 */ /* 0x000fea0003800000 */
.L_x_43844:
        /* <DEDUP_REMOVED lines=11> */
.L_x_43848:
[----:B------:R-:W-:Y:S01]  /*0f70*/  MOV R7, R6 ;  /* 0x0000000600077202 */ /* 0x000fe20000000f00 */
[----:B------:R-:W-:Y:S02]  /*0f80*/  IMAD.MOV.U32 R9, RZ, RZ, R8 ;  /* 0x000000ffff097224 */ /* 0x000fe400078e0008 */
[----:B------:R-:W-:Y:S02]  /*0f90*/  IMAD.MOV.U32 R20, RZ, RZ, R27 ;  /* 0x000000ffff147224 */ /* 0x000fe400078e001b */
[----:B------:R-:W-:Y:S02]  /*0fa0*/  IMAD.MOV.U32 R36, RZ, RZ, R43 ;  /* 0x000000ffff247224 */ /* 0x000fe400078e002b */
.L_x_43849:
[----:B------:R-:W-:Y:S05]  /*0fb0*/  BSYNC B2 ;  /* 0x0000000000027941 */ /* 0x000fea0003800000 */
.L_x_43847:
        /* <DEDUP_REMOVED lines=11> */
.L_x_43851:
[----:B------:R-:W-:Y:S02]  /*1070*/  IMAD.MOV.U32 R6, RZ, RZ, R7 ;  /* 0x000000ffff067224 */ /* 0x000fe400078e0007 */
[----:B------:R-:W-:Y:S02]  /*1080*/  IMAD.MOV.U32 R8, RZ, RZ, R9 ;  /* 0x000000ffff087224 */ /* 0x000fe400078e0009 */
[----:B------:R-:W-:Y:S02]  /*1090*/  IMAD.MOV.U32 R27, RZ, RZ, R26 ;  /* 0x000000ffff1b7224 */ /* 0x000fe400078e001a */
[----:B------:R-:W-:Y:S02]  /*10a0*/  IMAD.MOV.U32 R43, RZ, RZ, R42 ;  /* 0x000000ffff2b7224 */ /* 0x000fe400078e002a */
.L_x_43852:
[----:B------:R-:W-:Y:S05]  /*10b0*/  BSYNC B2 ;  /* 0x0000000000027941 */ /* 0x000fea0003800000 */
.L_x_43850:
        /* <DEDUP_REMOVED lines=11> */
.L_x_43854:
[----:B------:R-:W-:Y:S02]  /*1170*/  IMAD.MOV.U32 R7, RZ, RZ, R6 ;  /* 0x000000ffff077224 */ /* 0x000fe400078e0006 */
[----:B------:R-:W-:Y:S02]  /*1180*/  IMAD.MOV.U32 R9, RZ, RZ, R8 ;  /* 0x000000ffff097224 */ /* 0x000fe400078e0008 */
[----:B------:R-:W-:Y:S02]  /*1190*/  IMAD.MOV.U32 R26, RZ, RZ, R25 ;  /* 0x000000ffff1a7224 */ /* 0x000fe400078e0019 */
[----:B------:R-:W-:Y:S02]  /*11a0*/  IMAD.MOV.U32 R42, RZ, RZ, R41 ;  /* 0x000000ffff2a7224 */ /* 0x000fe400078e0029 */
.L_x_43855:
[----:B------:R-:W-:Y:S05]  /*11b0*/  BSYNC B2 ;  /* 0x0000000000027941 */ /* 0x000fea0003800000 */
.L_x_43853:
        /* <DEDUP_REMOVED lines=11> */
.L_x_43857:
[----:B------:R-:W-:Y:S02]  /*1270*/  IMAD.MOV.U32 R6, RZ, RZ, R7 ;  /* 0x000000ffff067224 */ /* 0x000fe400078e0007 */
[----:B------:R-:W-:Y:S02]  /*1280*/  IMAD.MOV.U32 R8, RZ, RZ, R9 ;  /* 0x000000ffff087224 */ /* 0x000fe400078e0009 */
[----:B------:R-:W-:Y:S02]  /*1290*/  IMAD.MOV.U32 R25, RZ, RZ, R24 ;  /* 0x000000ffff197224 */ /* 0x000fe400078e0018 */
[----:B------:R-:W-:Y:S02]  /*12a0*/  IMAD.MOV.U32 R41, RZ, RZ, R40 ;  /* 0x000000ffff297224 */ /* 0x000fe400078e0028 */
.L_x_43858:
[----:B------:R-:W-:Y:S05]  /*12b0*/  BSYNC B2 ;  /* 0x0000000000027941 */ /* 0x000fea0003800000 */
.L_x_43856:
        /* <DEDUP_REMOVED lines=11> */
.L_x_43860:
[----:B------:R-:W-:Y:S01]  /*1370*/  IMAD.MOV.U32 R7, RZ, RZ, R6 ;  /* 0x000000ffff077224 */ /* 0x000fe200078e0006 */
[----:B------:R-:W-:Y:S01]  /*1380*/  MOV R40, R47 ;  /* 0x0000002f00287202 */ /* 0x000fe20000000f00 */
[----:B------:R-:W-:Y:S02]  /*1390*/  IMAD.MOV.U32 R9, RZ, RZ, R8 ;  /* 0x000000ffff097224 */ /* 0x000fe400078e0008 */
[----:B------:R-:W-:Y:S02]  /*13a0*/  IMAD.MOV.U32 R24, RZ, RZ, R31 ;  /* 0x000000ffff187224 */ /* 0x000fe400078e001f */
.L_x_43861:
[----:B------:R-:W-:Y:S05]  /*13b0*/  BSYNC B2 ;  /* 0x0000000000027941 */ /* 0x000fea0003800000 */
.L_x_43859:
        /* <DEDUP_REMOVED lines=11> */
.L_x_43863:
[----:B------:R-:W-:Y:S01]  /*1470*/  IMAD.MOV.U32 R6, RZ, RZ, R7 ;  /* 0x000000ffff067224 */ /* 0x000fe200078e0007 */
[----:B------:R-:W-:Y:S01]  /*1480*/  MOV R31, R30 ;  /* 0x0000001e001f7202 */ /* 0x000fe20000000f00 */
[----:B------:R-:W-:Y:S02]  /*1490*/  IMAD.MOV.U32 R8, RZ, RZ, R9 ;  /* 0x000000ffff087224 */ /* 0x000fe400078e0009 */
[----:B------:R-:W-:Y:S02]  /*14a0*/  IMAD.MOV.U32 R47, RZ, RZ, R46 ;  /* 0x000000ffff2f7224 */ /* 0x000fe400078e002e */
.L_x_43864:
[----:B------:R-:W-:Y:S05]  /*14b0*/  BSYNC B2 ;  /* 0x0000000000027941 */ /* 0x000fea0003800000 */
.L_x_43862:
        /* <DEDUP_REMOVED lines=11> */
.L_x_43866:
[----:B------:R-:W-:Y:S01]  /*1570*/  IMAD.MOV.U32 R7, RZ, RZ, R6 ;  /* 0x000000ffff077224 */ /* 0x000fe200078e0006 */
[----:B------:R-:W-:Y:S01]  /*1580*/  MOV R9, R8 ;  /* 0x0000000800097202 */ /* 0x000fe20000000f00 */
[----:B------:R-:W-:Y:S02]  /*1590*/  IMAD.MOV.U32 R30, RZ, RZ, R29 ;  /* 0x000000ffff1e7224 */ /* 0x000fe400078e001d */
[----:B------:R-:W-:Y:S02]  /*15a0*/  IMAD.MOV.U32 R46, RZ, RZ, R45 ;  /* 0x000000ffff2e7224 */ /* 0x000fe400078e002d */
.L_x_43867:
[----:B------:R-:W-:Y:S05]  /*15b0*/  BSYNC B2 ;  /* 0x0000000000027941 */ /* 0x000fea0003800000 */
.L_x_43865:
        /* <DEDUP_REMOVED lines=11> */
.L_x_43869:
[----:B------:R-:W-:Y:S01]  /*1670*/  MOV R6, R7 ;  /* 0x0000000700067202 */ /* 0x000fe20000000f00 */
[----:B------:R-:W-:Y:S02]  /*1680*/  IMAD.MOV.U32 R8, RZ, RZ, R9 ;  /* 0x000000ffff087224 */ /* 0x000fe400078e0009 */
[----:B------:R-:W-:Y:S02]  /*1690*/  IMAD.MOV.U32 R29, RZ, RZ, R28 ;  /* 0x000000ffff1d7224 */ /* 0x000fe400078e001c */
[----:B------:R-:W-:Y:S02]  /*16a0*/  IMAD.MOV.U32 R45, RZ, RZ, R44 ;  /* 0x000000ffff2d7224 */ /* 0x000fe400078e002c */
.L_x_43870:
[----:B------:R-:W-:Y:S05]  /*16b0*/  BSYNC B2 ;  /* 0x0000000000027941 */ /* 0x000fea0003800000 */
.L_x_43868:
        /* <DEDUP_REMOVED lines=11> */
.L_x_43872:
[----:B------:R-:W-:Y:S02]  /*1770*/  IMAD.MOV.U32 R7, RZ, RZ, R6 ;  /* 0x000000ffff077224 */ /* 0x000fe400078e0006 */
[----:B------:R-:W-:Y:S02]  /*1780*/  IMAD.MOV.U32 R9, RZ, RZ, R8 ;  /* 0x000000ffff097224 */ /* 0x000fe400078e0008 */
[----:B------:R-:W-:Y:S02]  /*1790*/  IMAD.MOV.U32 R28, RZ, RZ, R35 ;  /* 0x000000ffff1c7224 */ /* 0x000fe400078e0023 */
[----:B------:R-:W-:Y:S02]  /*17a0*/  IMAD.MOV.U32 R44, RZ, RZ, R51 ;  /* 0x000000ffff2c7224 */ /* 0x000fe400078e0033 */
.L_x_43873:
[----:B------:R-:W-:Y:S05]  /*17b0*/  BSYNC B2 ;  /* 0x0000000000027941 */ /* 0x000fea0003800000 */
.L_x_43871:
        /* <DEDUP_REMOVED lines=11> */
.L_x_43875:
[----:B------:R-:W-:Y:S02]  /*1870*/  IMAD.MOV.U32 R6, RZ, RZ, R7 ;  /* 0x000000ffff067224 */ /* 0x000fe400078e0007 */
[----:B------:R-:W-:Y:S02]  /*1880*/  IMAD.MOV.U32 R11, RZ, RZ, R9 ;  /* 0x000000ffff0b7224 */ /* 0x000fe400078e0009 */
[----:B------:R-:W-:Y:S02]  /*1890*/  IMAD.MOV.U32 R51, RZ, RZ, R50 ;  /* 0x000000ffff337224 */ /* 0x000fe400078e0032 */
[----:B------:R-:W-:Y:S02]  /*18a0*/  IMAD.MOV.U32 R35, RZ, RZ, R34 ;  /* 0x000000ffff237224 */ /* 0x000fe400078e0022 */
.L_x_43876:
[----:B------:R-:W-:Y:S05]  /*18b0*/  BSYNC B2 ;  /* 0x0000000000027941 */ /* 0x000fea0003800000 */
.L_x_43874:
        /* <DEDUP_REMOVED lines=9> */
.L_x_43878:
[----:B------:R-:W-:Y:S02]  /*1950*/  IMAD.MOV.U32 R50, RZ, RZ, R2 ;  /* 0x000000ffff327224 */ /* 0x000fe400078e0002 */
[----:B------:R-:W-:Y:S02]  /*1960*/  IMAD.MOV.U32 R34, RZ, RZ, R33 ;  /* 0x000000ffff227224 */ /* 0x000fe400078e0021 */
[----:B------:R-:W-:Y:S02]  /*1970*/  IMAD.MOV.U32 R33, RZ, RZ, R6 ;  /* 0x000000ffff217224 */ /* 0x000fe400078e0006 */
[----:B------:R-:W-:Y:S02]  /*1980*/  IMAD.MOV.U32 R2, RZ, RZ, R11 ;  /* 0x000000ffff027224 */ /* 0x000fe400078e000b */
.L_x_43879:
[----:B------:R-:W-:Y:S05]  /*1990*/  BSYNC B2 ;  /* 0x0000000000027941 */ /* 0x000fea0003800000 */
.L_x_43877:
[----:B------:R-:W-:-:S04]  /*19a0*/  IADD3 R3, R3, 0x20, RZ ;  /* 0x0000002003037810 */ /* 0x000fc80007ffe0ff */
[----:B------:R-:W-:-:S13]  /*19b0*/  ISETP.GE.AND P0, PT, R3, c[0x0][0x220], PT ;  /* 0x0000880003007a0c */ /* 0x000fda0003f06270 */
[----:B------:R-:W-:Y:S01]  /*19c0*/  @P0 CALL.REL.NOINC `(.L_x_43880) ;  /* 0x0000001000000944 */ /* 0x000fe20003c00000 */
[----:B------:R-:W-:Y:S05]  /*19d0*/  BRA `(.L_x_43881) ;  /* 0xffffee8000007947 */ /* 0x000fea000383ffff */
.L_x_43880:
[----:B------:R-:W-:Y:S05]  /*19e0*/  BSYNC B0 ;  /* 0x0000000000007941 */ /* 0x000fea0003800000 */
.L_x_43831:
[----:B------:R-:W-:Y:S05]  /*19f0*/  BRA `(.L_x_43829) ;  /* 0x0000137000007947 */ /* 0x000fea0003800000 */
.L_x_43830:
[----:B------:R-:W-:Y:S01]  /*1a00*/  IABS R0, c[0x0][0x224] ;  /* 0x0000890000007a13 */ /* 0x000fe20000000000 */
[----:B------:R-:W-:Y:S01]  /*1a10*/  IMAD.MOV.U32 R4, RZ, RZ, RZ ;  /* 0x000000ffff047224 */ /* 0x000fe200078e00ff */
[----:B------:R-:W-:Y:S01]  /*1a20*/  MOV R2, 0xffffffff ;  /* 0xffffffff00027802 */ /* 0x000fe20000000f00 */
[----:B------:R-:W-:Y:S01]  /*1a30*/  IMAD.MOV.U32 R33, RZ, RZ, -0x800001 ;  /* 0xff7fffffff217424 */ /* 0x000fe200078e00ff */
[----:B------:R-:W0:Y:S01]  /*1a40*/  I2F.RP R6, R0 ;  /* 0x0000000000067306 */ /* 0x000e220000209400 */
        /* <DEDUP_REMOVED lines=23> */
[----:B------:R-:W-:Y:S01]  /*1bc0*/  IMAD.MOV.U32 R36, RZ, RZ, -0x1 ;  /* 0xffffffffff247424 */ /* 0x000fe200078e00ff */
[----:B------:R-:W0:Y:S01]  /*1bd0*/  F2I.FTZ.U32.TRUNC.NTZ R5, R7 ;  /* 0x0000000700057305 */ /* 0x000e22000021f000 */
[----:B------:R-:W-:Y:S02]  /*1be0*/  IMAD.MOV.U32 R43, RZ, RZ, -0x1 ;  /* 0xffffffffff2b7424 */ /* 0x000fe400078e00ff */
[----:B------:R-:W-:Y:S02]  /*1bf0*/  IMAD.MOV.U32 R42, RZ, RZ, -0x1 ;  /* 0xffffffffff2a7424 */ /* 0x000fe400078e00ff */
[----:B------:R-:W-:Y:S02]  /*1c00*/  IMAD.MOV.U32 R41, RZ, RZ, -0x1 ;  /* 0xffffffffff297424 */ /* 0x000fe400078e00ff */
[----:B------:R-:W-:Y:S02]  /*1c10*/  IMAD.MOV.U32 R40, RZ, RZ, -0x1 ;  /* 0xffffffffff287424 */ /* 0x000fe400078e00ff */
[----:B------:R-:W-:-:S02]  /*1c20*/  IMAD.MOV.U32 R46, RZ, RZ, -0x1 ;  /* 0xffffffffff2e7424 */ /* 0x000fc400078e00ff */
[----:B------:R-:W-:Y:S02]  /*1c30*/  IMAD.MOV.U32 R45, RZ, RZ, -0x1 ;  /* 0xffffffffff2d7424 */ /* 0x000fe400078e00ff */
[----:B------:R-:W-:Y:S02]  /*1c40*/  IMAD.MOV.U32 R44, RZ, RZ, -0x1 ;  /* 0xffffffffff2c7424 */ /* 0x000fe400078e00ff */
[----:B0-----:R-:W-:-:S04]  /*1c50*/  IMAD.MOV R9, RZ, RZ, -R5 ;  /* 0x000000ffff097224 */ /* 0x001fc800078e0a05 */
[----:B------:R-:W-:-:S04]  /*1c60*/  IMAD R9, R9, R0, RZ ;  /* 0x0000000009097224 */ /* 0x000fc800078e02ff */
[----:B------:R-:W-:-:S04]  /*1c70*/  IMAD.HI.U32 R4, R5, R9, R4 ;  /* 0x0000000905047227 */ /* 0x000fc800078e0004 */
[----:B------:R-:W-:Y:S02]  /*1c80*/  IMAD.MOV.U32 R5, RZ, RZ, -0x800001 ;  /* 0xff7fffffff057424 */ /* 0x000fe400078e00ff */
.L_x_43930:
[----:B------:R-:W-:-:S04]  /*1c90*/  IADD3 R7, P0, R3, UR6, RZ ;  /* 0x0000000603077c10 */ /* 0x000fc8000ff1e0ff */
[----:B------:R-:W-:Y:S02]  /*1ca0*/  LEA.HI.X.SX32 R8, R3, UR12, 0x1, P0 ;  /* 0x0000000c03087c11 */ /* 0x000fe400080f0eff */
[----:B------:R-:W-:-:S04]  /*1cb0*/  LEA R6, P0, R7, c[0x0][0x168], 0x2 ;  /* 0x00005a0007067a11 */ /* 0x000fc800078010ff */
[----:B------:R-:W-:-:S05]  /*1cc0*/  LEA.HI.X R7, R7, c[0x0][0x16c], R8, 0x2, P0 ;  /* 0x00005b0007077a11 */ /* 0x000fca00000f1408 */
[----:B------:R-:W2:Y:S01]  /*1cd0*/  LDG.E.CONSTANT R6, [R6.64] ;  /* 0x0000000a06067981 */ /* 0x000ea2000c1e9900 */
        /* <DEDUP_REMOVED lines=11> */
[----:B------:R-:W-:-:S05]  /*1d90*/  @!P0 IMAD.IADD R9, R9, 0x1, -R10 ;  /* 0x0000000109098824 */ /* 0x000fca00078e0a0a */
[----:B------:R-:W-:Y:S02]  /*1da0*/  @!P1 IADD3 R9, -R9, RZ, RZ ;  /* 0x000000ff09099210 */ /* 0x000fe40007ffe1ff */
        /* <DEDUP_REMOVED lines=9> */
.L_x_43883:
[----:B------:R-:W-:Y:S02]  /*1e40*/  IMAD.MOV.U32 R5, RZ, RZ, R6 ;  /* 0x000000ffff057224 */ /* 0x000fe400078e0006 */
[----:B------:R-:W-:Y:S02]  /*1e50*/  IMAD.MOV.U32 R32, RZ, RZ, R3 ;  /* 0x000000ffff207224 */ /* 0x000fe400078e0003 */
.L_x_43884:
[----:B------:R-:W-:Y:S05]  /*1e60*/  BSYNC B0 ;  /* 0x0000000000007941 */ /* 0x000fea0003800000 */
.L_x_43882:
        /* <DEDUP_REMOVED lines=9> */
.L_x_43886:
[----:B------:R-:W-:Y:S01]  /*1f00*/  IMAD.MOV.U32 R7, RZ, RZ, R5 ;  /* 0x000000ffff077224 */ /* 0x000fe200078e0005 */
[----:B------:R-:W-:Y:S01]  /*1f10*/  MOV R5, R23 ;  /* 0x0000001700057202 */ /* 0x000fe20000000f00 */
[----:B------:R-:W-:Y:S02]  /*1f20*/  IMAD.MOV.U32 R9, RZ, RZ, R32 ;  /* 0x000000ffff097224 */ /* 0x000fe400078e0020 */
[----:B------:R-:W-:Y:S02]  /*1f30*/  IMAD.MOV.U32 R32, RZ, RZ, R39 ;  /* 0x000000ffff207224 */ /* 0x000fe400078e0027 */
.L_x_43887:
[----:B------:R-:W-:Y:S05]  /*1f40*/  BSYNC B0 ;  /* 0x0000000000007941 */ /* 0x000fea0003800000 */
.L_x_43885:
        /* <DEDUP_REMOVED lines=11> */
.L_x_43889:
[----:B------:R-:W-:Y:S01]  /*2000*/  IMAD.MOV.U32 R6, RZ, RZ, R7 ;  /* 0x000000ffff067224 */ /* 0x000fe200078e0007 */
[----:B------:R-:W-:Y:S01]  /*2010*/  MOV R8, R9 ;  /* 0x0000000900087202 */ /* 0x000fe20000000f00 */
[----:B------:R-:W-:Y:S02]  /*2020*/  IMAD.MOV.U32 R23, RZ, RZ, R22 ;  /* 0x000000ffff177224 */ /* 0x000fe400078e0016 */
[----:B------:R-:W-:Y:S02]  /*2030*/  IMAD.MOV.U32 R39, RZ, RZ, R38 ;  /* 0x000000ffff277224 */ /* 0x000fe400078e0026 */
.L_x_43890:
[----:B------:R-:W-:Y:S05]  /*2040*/  BSYNC B0 ;  /* 0x0000000000007941 */ /* 0x000fea0003800000 */
.L_x_43888:
        /* <DEDUP_REMOVED lines=11> */
.L_x_43892:
[----:B------:R-:W-:Y:S01]  /*2100*/  MOV R7, R6 ;  /* 0x0000000600077202 */ /* 0x000fe20000000f00 */
[----:B------:R-:W-:Y:S02]  /*2110*/  IMAD.MOV.U32 R9, RZ, RZ, R8 ;  /* 0x000000ffff097224 */ /* 0x000fe400078e0008 */
[----:B------:R-:W-:Y:S02]  /*2120*/  IMAD.MOV.U32 R22, RZ, RZ, R21 ;  /* 0x000000ffff167224 */ /* 0x000fe400078e0015 */
[----:B------:R-:W-:Y:S02]  /*2130*/  IMAD.MOV.U32 R38, RZ, RZ, R37 ;  /* 0x000000ffff267224 */ /* 0x000fe400078e0025 */
.L_x_43893:
[----:B------:R-:W-:Y:S05]  /*2140*/  BSYNC B0 ;  /* 0x0000000000007941 */ /* 0x000fea0003800000 */
.L_x_43891:
        /* <DEDUP_REMOVED lines=11> */
.L_x_43895:
[----:B------:R-:W-:Y:S02]  /*2200*/  IMAD.MOV.U32 R6, RZ, RZ, R7 ;  /* 0x000000ffff067224 */ /* 0x000fe400078e0007 */
[----:B------:R-:W-:Y:S02]  /*2210*/  IMAD.MOV.U32 R8, RZ, RZ, R9 ;  /* 0x000000ffff087224 */ /* 0x000fe400078e0009 */
[----:B------:R-:W-:Y:S02]  /*2220*/  IMAD.MOV.U32 R21, RZ, RZ, R20 ;  /* 0x000000ffff157224 */ /* 0x000fe400078e0014 */
[----:B------:R-:W-:Y:S02]  /*2230*/  IMAD.MOV.U32 R37, RZ, RZ, R36 ;  /* 0x000000ffff257224 */ /* 0x000fe400078e0024 */
.L_x_43896:
[----:B------:R-:W-:Y:S05]  /*2240*/  BSYNC B0 ;  /* 0x0000000000007941 */ /* 0x000fea0003800000 */
.L_x_43894:
        /* <DEDUP_REMOVED lines=11> */
.L_x_43898:
[----:B------:R-:W-:Y:S02]  /*2300*/  IMAD.MOV.U32 R7, RZ, RZ, R6 ;  /* 0x000000ffff077224 */ /* 0x000fe400078e0006 */
[----:B------:R-:W-:Y:S02]  /*2310*/  IMAD.MOV.U32 R9, RZ, RZ, R8 ;  /* 0x000000ffff097224 */ /* 0x000fe400078e0008 */
[----:B------:R-:W-:Y:S02]  /*2320*/  IMAD.MOV.U32 R20, RZ, RZ, R27 ;  /* 0x000000ffff147224 */ /* 0x000fe400078e001b */
[----:B------:R-:W-:Y:S02]  /*2330*/  IMAD.MOV.U32 R36, RZ, RZ, R43 ;  /* 0x000000ffff247224 */ /* 0x000fe400078e002b */
.L_x_43899:
[----:B------:R-:W-:Y:S05]  /*2340*/  BSYNC B0 ;  /* 0x0000000000007941 */ /* 0x000fea0003800000 */
.L_x_43897:
        /* <DEDUP_REMOVED lines=11> */
.L_x_43901:
[----:B------:R-:W-:Y:S02]  /*2400*/  IMAD.MOV.U32 R6, RZ, RZ, R7 ;  /* 0x000000ffff067224 */ /* 0x000fe400078e0007 */
[----:B------:R-:W-:Y:S02]  /*2410*/  IMAD.MOV.U32 R8, RZ, RZ, R9 ;  /* 0x000000ffff087224 */ /* 0x000fe400078e0009 */
[----:B------:R-:W-:Y:S02]  /*2420*/  IMAD.MOV.U32 R27, RZ, RZ, R26 ;  /* 0x000000ffff1b7224 */ /* 0x000fe400078e001a */
[----:B------:R-:W-:Y:S02]  /*2430*/  IMAD.MOV.U32 R43, RZ, RZ, R42 ;  /* 0x000000ffff2b7224 */ /* 0x000fe400078e002a */
.L_x_43902:
[----:B------:R-:W-:Y:S05]  /*2440*/  BSYNC B0 ;  /* 0x0000000000007941 */ /* 0x000fea0003800000 */
.L_x_43900:
        /* <DEDUP_REMOVED lines=11> */
.L_x_43904:
[----:B------:R-:W-:Y:S01]  /*2500*/  IMAD.MOV.U32 R7, RZ, RZ, R6 ;  /* 0x000000ffff077224 */ /* 0x000fe200078e0006 */
[----:B------:R-:W-:Y:S01]  /*2510*/  MOV R42, R41 ;  /* 0x00000029002a7202 */ /* 0x000fe20000000f00 */
[----:B------:R-:W-:Y:S02]  /*2520*/  IMAD.MOV.U32 R9, RZ, RZ, R8 ;  /* 0x000000ffff097224 */ /* 0x000fe400078e0008 */
[----:B------:R-:W-:Y:S02]  /*2530*/  IMAD.MOV.U32 R26, RZ, RZ, R25 ;  /* 0x000000ffff1a7224 */ /* 0x000fe400078e0019 */
.L_x_43905:
[----:B------:R-:W-:Y:S05]  /*2540*/  BSYNC B0 ;  /* 0x0000000000007941 */ /* 0x000fea0003800000 */
.L_x_43903:
        /* <DEDUP_REMOVED lines=11> */
.L_x_43907:
[----:B------:R-:W-:Y:S01]  /*2600*/  IMAD.MOV.U32 R6, RZ, RZ, R7 ;  /* 0x000000ffff067224 */ /* 0x000fe200078e0007 */
[----:B------:R-:W-:Y:S01]  /*2610*/  MOV R25, R24 ;  /* 0x0000001800197202 */ /* 0x000fe20000000f00 */
[----:B------:R-:W-:Y:S02]  /*2620*/  IMAD.MOV.U32 R8, RZ, RZ, R9 ;  /* 0x000000ffff087224 */ /* 0x000fe400078e0009 */
[----:B------:R-:W-:Y:S02]  /*2630*/  IMAD.MOV.U32 R41, RZ, RZ, R40 ;  /* 0x000000ffff297224 */ /* 0x000fe400078e0028 */
.L_x_43908:
[----:B------:R-:W-:Y:S05]  /*2640*/  BSYNC B0 ;  /* 0x0000000000007941 */ /* 0x000fea0003800000 */
.L_x_43906:
        /* <DEDUP_REMOVED lines=11> */
.L_x_43910:
[----:B------:R-:W-:Y:S01]  /*2700*/  IMAD.MOV.U32 R7, RZ, RZ, R6 ;  /* 0x000000ffff077224 */ /* 0x000fe200078e0006 */
[----:B------:R-:W-:Y:S01]  /*2710*/  MOV R9, R8 ;  /* 0x0000000800097202 */ /* 0x000fe20000000f00 */
[----:B------:R-:W-:Y:S02]  /*2720*/  IMAD.MOV.U32 R24, RZ, RZ, R31 ;  /* 0x000000ffff187224 */ /* 0x000fe400078e001f */
[----:B------:R-:W-:Y:S02]  /*2730*/  IMAD.MOV.U32 R40, RZ, RZ, R47 ;  /* 0x000000ffff287224 */ /* 0x000fe400078e002f */
.L_x_43911:
[----:B------:R-:W-:Y:S05]  /*2740*/  BSYNC B0 ;  /* 0x0000000000007941 */ /* 0x000fea0003800000 */
.L_x_43909:
        /* <DEDUP_REMOVED lines=11> */
.L_x_43913:
[----:B------:R-:W-:Y:S01]  /*2800*/  MOV R6, R7 ;  /* 0x0000000700067202 */ /* 0x000fe20000000f00 */
[----:B------:R-:W-:Y:S02]  /*2810*/  IMAD.MOV.U32 R8, RZ, RZ, R9 ;  /* 0x000000ffff087224 */ /* 0x000fe400078e0009 */
[----:B------:R-:W-:Y:S02]  /*2820*/  IMAD.MOV.U32 R31, RZ, RZ, R30 ;  /* 0x000000ffff1f7224 */ /* 0x000fe400078e001e */
[----:B------:R-:W-:Y:S02]  /*2830*/  IMAD.MOV.U32 R47, RZ, RZ, R46 ;  /* 0x000000ffff2f7224 */ /* 0x000fe400078e002e */
.L_x_43914:
[----:B------:R-:W-:Y:S05]  /*2840*/  BSYNC B0 ;  /* 0x0000000000007941 */ /* 0x000fea0003800000 */
.L_x_43912:
        /* <DEDUP_REMOVED lines=11> */
.L_x_43916:
[----:B------:R-:W-:Y:S02]  /*2900*/  IMAD.MOV.U32 R7, RZ, RZ, R6 ;  /* 0x000000ffff077224 */ /* 0x000fe400078e0006 */
[----:B------:R-:W-:Y:S02]  /*2910*/  IMAD.MOV.U32 R9, RZ, RZ, R8 ;  /* 0x000000ffff097224 */ /* 0x000fe400078e0008 */
[----:B------:R-:W-:Y:S02]  /*2920*/  IMAD.MOV.U32 R30, RZ, RZ, R29 ;  /* 0x000000ffff1e7224 */ /* 0x000fe400078e001d */
[----:B------:R-:W-:Y:S02]  /*2930*/  IMAD.MOV.U32 R46, RZ, RZ, R45 ;  /* 0x000000ffff2e7224 */ /* 0x000fe400078e002d */
.L_x_43917:
[----:B------:R-:W-:Y:S05]  /*2940*/  BSYNC B0 ;  /* 0x0000000000007941 */ /* 0x000fea0003800000 */
.L_x_43915:
        /* <DEDUP_REMOVED lines=11> */
.L_x_43919:
[----:B------:R-:W-:Y:S02]  /*2a00*/  IMAD.MOV.U32 R6, RZ, RZ, R7 ;  /* 0x000000ffff067224 */ /* 0x000fe400078e0007 */
[----:B------:R-:W-:Y:S02]  /*2a10*/  IMAD.MOV.U32 R8, RZ, RZ, R9 ;  /* 0x000000ffff087224 */ /* 0x000fe400078e0009 */
[----:B------:R-:W-:Y:S02]  /*2a20*/  IMAD.MOV.U32 R29, RZ, RZ, R28 ;  /* 0x000000ffff1d7224 */ /* 0x000fe400078e001c */
[----:B------:R-:W-:Y:S02]  /*2a30*/  IMAD.MOV.U32 R45, RZ, RZ, R44 ;  /* 0x000000ffff2d7224 */ /* 0x000fe400078e002c */
.L_x_43920:
[----:B------:R-:W-:Y:S05]  /*2a40*/  BSYNC B0 ;  /* 0x0000000000007941 */ /* 0x000fea0003800000 */
.L_x_43918:
        /* <DEDUP_REMOVED lines=11> */
.L_x_43922:
[----:B------:R-:W-:Y:S02]  /*2b00*/  IMAD.MOV.U32 R7, RZ, RZ, R6 ;  /* 0x000000ffff077224 */ /* 0x000fe400078e0006 */
[----:B------:R-:W-:Y:S02]  /*2b10*/  IMAD.MOV.U32 R9, RZ, RZ, R8 ;  /* 0x000000ffff097224 */ /* 0x000fe400078e0008 */
[----:B------:R-:W-:Y:S02]  /*2b20*/  IMAD.MOV.U32 R28, RZ, RZ, R35 ;  /* 0x000000ffff1c7224 */ /* 0x000fe400078e0023 */
[----:B------:R-:W-:Y:S02]  /*2b30*/  IMAD.MOV.U32 R44, RZ, RZ, R51 ;  /* 0x000000ffff2c7224 */ /* 0x000fe400078e0033 */
.L_x_43923:
[----:B------:R-:W-:Y:S05]  /*2b40*/  BSYNC B0 ;  /* 0x0000000000007941 */ /* 0x000fea0003800000 */
.L_x_43921:
        /* <DEDUP_REMOVED lines=11> */
.L_x_43925:
[----:B------:R-:W-:Y:S01]  /*2c00*/  IMAD.MOV.U32 R6, RZ, RZ, R7 ;  /* 0x000000ffff067224 */ /* 0x000fe200078e0007 */
[----:B------:R-:W-:Y:S01]  /*2c10*/  MOV R35, R34 ;  /* 0x0000002200237202 */ /* 0x000fe20000000f00 */
[----:B------:R-:W-:Y:S02]  /*2c20*/  IMAD.MOV.U32 R11, RZ, RZ, R9 ;  /* 0x000000ffff0b7224 */ /* 0x000fe400078e0009 */
[----:B------:R-:W-:Y:S02]  /*2c30*/  IMAD.MOV.U32 R51, RZ, RZ, R50 ;  /* 0x000000ffff337224 */ /* 0x000fe400078e0032 */
.L_x_43926:
[----:B------:R-:W-:Y:S05]  /*2c40*/  BSYNC B0 ;  /* 0x0000000000007941 */ /* 0x000fea0003800000 */
.L_x_43924:
        /* <DEDUP_REMOVED lines=9> */
.L_x_43928:
[----:B------:R-:W-:Y:S02]  /*2ce0*/  IMAD.MOV.U32 R50, RZ, RZ, R2 ;  /* 0x000000ffff327224 */ /* 0x000fe400078e0002 */
[----:B------:R-:W-:Y:S02]  /*2cf0*/  IMAD.MOV.U32 R34, RZ, RZ, R33 ;  /* 0x000000ffff227224 */ /* 0x000fe400078e0021 */
[----:B------:R-:W-:Y:S02]  /*2d00*/  IMAD.MOV.U32 R33, RZ, RZ, R6 ;  /* 0x000000ffff217224 */ /* 0x000fe400078e0006 */
[----:B------:R-:W-:Y:S02]  /*2d10*/  IMAD.MOV.U32 R2, RZ, RZ, R11 ;  /* 0x000000ffff027224 */ /* 0x000fe400078e000b */
.L_x_43929:
[----:B------:R-:W-:Y:S05]  /*2d20*/  BSYNC B0 ;  /* 0x0000000000007941 */ /* 0x000fea0003800000 */
.L_x_43927:
[----:B------:R-:W-:-:S04]  /*2d30*/  IADD3 R3, R3, 0x20, RZ ;  /* 0x0000002003037810 */ /* 0x000fc80007ffe0ff */
[----:B------:R-:W-:-:S13]  /*2d40*/  ISETP.GE.AND P0, PT, R3, c[0x0][0x220], PT ;  /* 0x0000880003007a0c */ /* 0x000fda0003f06270 */
[----:B------:R-:W-:Y:S01]  /*2d50*/  @P0 CALL.REL.NOINC `(.L_x_43829) ;  /* 0x0000001000000944 */ /* 0x000fe20003c00000 */
[----:B------:R-:W-:Y:S05]  /*2d60*/  BRA `(.L_x_43930) ;  /* 0xffffef2000007947 */ /* 0x000fea000383ffff */
.L_x_43829:
[----:B------:R-:W-:Y:S05]  /*2d70*/  BSYNC B1 ;  /* 0x0000000000017941 */ /* 0x000fea0003800000 */
.L_x_43828:
[----:B------:R-:W0:Y:S01]  /*2d80*/  S2R R52, SR_LANEID ;  /* 0x0000000000347919 */ /* 0x000e220000000000 */
[----:B------:R-:W-:Y:S03]  /*2d90*/  BSSY B0, `(.L_x_43931) ;  /* 0x0000db1000007945 */ /* 0x000fe60003800000 */
[----:B------:R1:W2:Y:S04]  /*2da0*/  SHFL.DOWN PT, R0, R33, 0x1, 0x1f ;  /* 0x08201f0021007f89 */ /* 0x0002a800000e0000 */
        /* <DEDUP_REMOVED lines=33> */
[CC--:B-1234-:R-:W-:Y:S01]  /*2fc0*/  FSETP.GEU.FTZ.AND P0, PT, R5.reuse, R0.reuse, PT ;  /* 0x000000000500720b */ /* 0x0defe20003f1e000 */
[----:B------:R-:W-:Y:S01]  /*2fd0*/  BSSY B1, `(.L_x_43933) ;  /* 0x0000013000017945 */ /* 0x000fe20003800000 */
[----:B------:R-:W-:-:S02]  /*2fe0*/  FSETP.NEU.FTZ.AND P1, PT, R5, R0, PT ;  /* 0x000000000500720b */ /* 0x000fc40003f3d000 */
[C---:B------:R-:W-:Y:S02]  /*2ff0*/  ISETP.EQ.OR P0, PT, R32.reuse, -0x1, !P0 ;  /* 0xffffffff2000780c */ /* 0x040fe40004702670 */
[----:B------:R-:W-:-:S04]  /*3000*/  ISETP.LE.OR P1, PT, R32, R3, P1 ;  /* 0x000000032000720c */ /* 0x000fc80000f23670 */
[----:B------:R-:W-:-:S13]  /*3010*/  PLOP3.LUT P1, PT, P0, P1, PT, 0x8, 0x0 ;  /* 0x000000000000781c */ /* 0x000fda0000722170 */
[----:B0-----:R-:W-:Y:S01]  /*3020*/  @!P1 MOV R5, R0 ;  /* 0x0000000000059202 */ /* 0x001fe20000000f00 */
        /* <DEDUP_REMOVED lines=9> */
.L_x_43934:
[----:B------:R-:W-:Y:S02]  /*30c0*/  IMAD.MOV.U32 R0, RZ, RZ, R5 ;  /* 0x000000ffff007224 */ /* 0x000fe400078e0005 */
[----:B------:R-:W-:Y:S01]  /*30d0*/  IMAD.MOV.U32 R3, RZ, RZ, R32 ;  /* 0x000000ffff037224 */ /* 0x000fe200078e0020 */
[----:B------:R-:W-:Y:S01]  /*30e0*/  MOV R32, R39 ;  /* 0x0000002700207202 */ /* 0x000fe20000000f00 */
[----:B------:R-:W-:Y:S02]  /*30f0*/  IMAD.MOV.U32 R5, RZ, RZ, R23 ;  /* 0x000000ffff057224 */ /* 0x000fe400078e0017 */
.L_x_43935:
[----:B------:R-:W-:Y:S05]  /*3100*/  BSYNC B1 ;  /* 0x0000000000017941 */ /* 0x000fea0003800000 */
.L_x_43933:
        /* <DEDUP_REMOVED lines=9> */
.L_x_43937:
[----:B------:R-:W-:Y:S02]  /*31a0*/  IMAD.MOV.U32 R68, RZ, RZ, R3 ;  /* 0x000000ffff447224 */ /* 0x000fe400078e0003 */
[----:B------:R-:W-:Y:S02]  /*31b0*/  IMAD.MOV.U32 R66, RZ, RZ, R0 ;  /* 0x000000ffff427224 */ /* 0x000fe400078e0000 */
[----:B------:R-:W-:Y:S02]  /*31c0*/  IMAD.MOV.U32 R3, RZ, RZ, R38 ;  /* 0x000000ffff037224 */ /* 0x000fe400078e0026 */
[----:B------:R-:W-:Y:S02]  /*31d0*/  IMAD.MOV.U32 R0, RZ, RZ, R22 ;  /* 0x000000ffff007224 */ /* 0x000fe400078e0016 */
.L_x_43938:
[----:B------:R-:W-:Y:S05]  /*31e0*/  BSYNC B1 ;  /* 0x0000000000017941 */ /* 0x000fea0003800000 */
.L_x_43936:
[----:B------:R-:W-:Y:S01]  /*31f0*/  FSETP.GT.FTZ.AND P0, PT, R66, R21, PT ;  /* 0x000000154200720b */ /* 0x000fe20003f14000 */
[----:B------:R-:W-:Y:S03]  /*3200*/  BSSY B1, `(.L_x_43939) ;  /* 0x000000c000017945 */ /* 0x000fe60003800000 */
[----:B------:R-:W-:-:S13]  /*3210*/  ISETP.EQ.OR P0, PT, R37, -0x1, P0 ;  /* 0xffffffff2500780c */ /* 0x000fda0000702670 */
[----:B------:R-:W-:Y:S05]  /*3220*/  @P0 BRA `(.L_x_43940) ;  /* 0x0000005000000947 */ /* 0x000fea0003800000 */
[----:B------:R-:W-:Y:S01]  /*3230*/  FSETP.NEU.FTZ.AND P0, PT, R66, R21, PT ;  /* 0x000000154200720b */ /* 0x000fe20003f1d000 */
[----:B------:R-:W-:Y:S01]  /*3240*/  IMAD.MOV.U32 R23, RZ, RZ, R21 ;  /* 0x000000ffff177224 */ /* 0x000fe200078e0015 */
[-C--:B------:R-:W-:Y:S02]  /*3250*/  MOV R39, R37.reuse ;  /* 0x0000002500277202 */ /* 0x080fe40000000f00 */
[----:B------:R-:W-:-:S13]  /*3260*/  ISETP.GE.OR P0, PT, R68, R37, P0 ;  /* 0x000000254400720c */ /* 0x000fda0000706670 */
[----:B------:R-:W-:Y:S05]  /*3270*/  @P0 BRA `(.L_x_43941) ;  /* 0x0000004000000947 */ /* 0x000fea0003800000 */
.L_x_43940:
[----:B------:R-:W-:Y:S02]  /*3280*/  IMAD.MOV.U32 R39, RZ, RZ, R68 ;  /* 0x000000ffff277224 */ /* 0x000fe400078e0044 */
[----:B------:R-:W-:Y:S02]  /*3290*/  IMAD.MOV.U32 R23, RZ, RZ, R66 ;  /* 0x000000ffff177224 */ /* 0x000fe400078e0042 */
[----:B------:R-:W-:Y:S02]  /*32a0*/  IMAD.MOV.U32 R68, RZ, RZ, R37 ;  /* 0x000000ffff447224 */ /* 0x000fe400078e0025 */
[----:B------:R-:W-:Y:S02]  /*32b0*/  IMAD.MOV.U32 R66, RZ, RZ, R21 ;  /* 0x000000ffff427224 */ /* 0x000fe400078e0015 */
.L_x_43941:
[----:B------:R-:W-:Y:S05]  /*32c0*/  BSYNC B1 ;  /* 0x0000000000017941 */ /* 0x000fea0003800000 */
.L_x_43939:
        /* <DEDUP_REMOVED lines=9> */
.L_x_43943:
[----:B------:R-:W-:Y:S02]  /*3360*/  IMAD.MOV.U32 R38, RZ, RZ, R39 ;  /* 0x000000ffff267224 */ /* 0x000fe400078e0027 */
[----:B------:R-:W-:Y:S02]  /*3370*/  IMAD.MOV.U32 R22, RZ, RZ, R23 ;  /* 0x000000ffff167224 */ /* 0x000fe400078e0017 */
[----:B------:R-:W-:Y:S02]  /*3380*/  IMAD.MOV.U32 R39, RZ, RZ, R36 ;  /* 0x000000ffff277224 */ /* 0x000fe400078e0024 */
[----:B------:R-:W-:Y:S02]  /*3390*/  IMAD.MOV.U32 R23, RZ, RZ, R20 ;  /* 0x000000ffff177224 */ /* 0x000fe400078e0014 */
.L_x_43944:
[----:B------:R-:W-:Y:S05]  /*33a0*/  BSYNC B1 ;  /* 0x0000000000017941 */ /* 0x000fea0003800000 */
.L_x_43942:
        /* <DEDUP_REMOVED lines=9> */
.L_x_43946:
[----:B------:R-:W-:Y:S01]  /*3440*/  MOV R37, R38 ;  /* 0x0000002600257202 */ /* 0x000fe20000000f00 */
[----:B------:R-:W-:Y:S02]  /*3450*/  IMAD.MOV.U32 R21, RZ, RZ, R22 ;  /* 0x000000ffff157224 */ /* 0x000fe400078e0016 */
[----:B------:R-:W-:Y:S02]  /*3460*/  IMAD.MOV.U32 R38, RZ, RZ, R43 ;  /* 0x000000ffff267224 */ /* 0x000fe400078e002b */
[----:B------:R-:W-:Y:S02]  /*3470*/  IMAD.MOV.U32 R22, RZ, RZ, R27 ;  /* 0x000000ffff167224 */ /* 0x000fe400078e001b */
.L_x_43947:
[----:B------:R-:W-:Y:S05]  /*3480*/  BSYNC B1 ;  /* 0x0000000000017941 */ /* 0x000fea0003800000 */
.L_x_43945:
        /* <DEDUP_REMOVED lines=9> */
.L_x_43949:
[----:B------:R-:W-:Y:S01]  /*3520*/  IMAD.MOV.U32 R36, RZ, RZ, R37 ;  /* 0x000000ffff247224 */ /* 0x000fe200078e0025 */
[----:B------:R-:W-:Y:S01]  /*3530*/  MOV R20, R21 ;  /* 0x0000001500147202 */ /* 0x000fe20000000f00 */
[----:B------:R-:W-:Y:S02]  /*3540*/  IMAD.MOV.U32 R37, RZ, RZ, R42 ;  /* 0x000000ffff257224 */ /* 0x000fe400078e002a */
[----:B------:R-:W-:Y:S02]  /*3550*/  IMAD.MOV.U32 R21, RZ, RZ, R26 ;  /* 0x000000ffff157224 */ /* 0x000fe400078e001a */
.L_x_43950:
[----:B------:R-:W-:Y:S05]  /*3560*/  BSYNC B1 ;  /* 0x0000000000017941 */ /* 0x000fea0003800000 */
.L_x_43948:
        /* <DEDUP_REMOVED lines=9> */
.L_x_43952:
[----:B------:R-:W-:Y:S01]  /*3600*/  IMAD.MOV.U32 R43, RZ, RZ, R36 ;  /* 0x000000ffff2b7224 */ /* 0x000fe200078e0024 */
[----:B------:R-:W-:Y:S01]  /*3610*/  MOV R36, R41 ;  /* 0x0000002900247202 */ /* 0x000fe20000000f00 */
[----:B------:R-:W-:Y:S02]  /*3620*/  IMAD.MOV.U32 R27, RZ, RZ, R20 ;  /* 0x000000ffff1b7224 */ /* 0x000fe400078e0014 */
[----:B------:R-:W-:Y:S02]  /*3630*/  IMAD.MOV.U32 R20, RZ, RZ, R25 ;  /* 0x000000ffff147224 */ /* 0x000fe400078e0019 */
.L_x_43953:
[----:B------:R-:W-:Y:S05]  /*3640*/  BSYNC B1 ;  /* 0x0000000000017941 */ /* 0x000fea0003800000 */
.L_x_43951:
        /* <DEDUP_REMOVED lines=9> */
.L_x_43955:
[----:B------:R-:W-:Y:S02]  /*36e0*/  IMAD.MOV.U32 R42, RZ, RZ, R43 ;  /* 0x000000ffff2a7224 */ /* 0x000fe400078e002b */
[----:B------:R-:W-:Y:S01]  /*36f0*/  IMAD.MOV.U32 R26, RZ, RZ, R27 ;  /* 0x000000ffff1a7224 */ /* 0x000fe200078e001b */
[----:B------:R-:W-:Y:S01]  /*3700*/  MOV R27, R24 ;  /* 0x00000018001b7202 */ /* 0x000fe20000000f00 */
[----:B------:R-:W-:Y:S02]  /*3710*/  IMAD.MOV.U32 R43, RZ, RZ, R40 ;  /* 0x000000ffff2b7224 */ /* 0x000fe400078e0028 */
.L_x_43956:
[----:B------:R-:W-:Y:S05]  /*3720*/  BSYNC B1 ;  /* 0x0000000000017941 */ /* 0x000fea0003800000 */
.L_x_43954:
        /* <DEDUP_REMOVED lines=9> */
.L_x_43958:
[----:B------:R-:W-:Y:S02]  /*37c0*/  IMAD.MOV.U32 R41, RZ, RZ, R42 ;  /* 0x000000ffff297224 */ /* 0x000fe400078e002a */
[----:B------:R-:W-:Y:S02]  /*37d0*/  IMAD.MOV.U32 R25, RZ, RZ, R26 ;  /* 0x000000ffff197224 */ /* 0x000fe400078e001a */
[----:B------:R-:W-:Y:S02]  /*37e0*/  IMAD.MOV.U32 R42, RZ, RZ, R47 ;  /* 0x000000ffff2a7224 */ /* 0x000fe400078e002f */
[----:B------:R-:W-:Y:S02]  /*37f0*/  IMAD.MOV.U32 R26, RZ, RZ, R31 ;  /* 0x000000ffff1a7224 */ /* 0x000fe400078e001f */
.L_x_43959:
[----:B------:R-:W-:Y:S05]  /*3800*/  BSYNC B1 ;  /* 0x0000000000017941 */ /* 0x000fea0003800000 */
.L_x_43957:
        /* <DEDUP_REMOVED lines=9> */
.L_x_43961:
[----:B------:R-:W-:Y:S02]  /*38a0*/  IMAD.MOV.U32 R40, RZ, RZ, R41 ;  /* 0x000000ffff287224 */ /* 0x000fe400078e0029 */
[----:B------:R-:W-:Y:S02]  /*38b0*/  IMAD.MOV.U32 R24, RZ, RZ, R25 ;  /* 0x000000ffff187224 */ /* 0x000fe400078e0019 */
[----:B------:R-:W-:Y:S02]  /*38c0*/  IMAD.MOV.U32 R41, RZ, RZ, R46 ;  /* 0x000000ffff297224 */ /* 0x000fe400078e002e */
[----:B------:R-:W-:Y:S02]  /*38d0*/  IMAD.MOV.U32 R25, RZ, RZ, R30 ;  /* 0x000000ffff197224 */ /* 0x000fe400078e001e */
.L_x_43962:
[----:B------:R-:W-:Y:S05]  /*38e0*/  BSYNC B1 ;  /* 0x0000000000017941 */ /* 0x000fea0003800000 */
.L_x_43960:
        /* <DEDUP_REMOVED lines=9> */
.L_x_43964:
[----:B------:R-:W-:Y:S02]  /*3980*/  IMAD.MOV.U32 R47, RZ, RZ, R40 ;  /* 0x000000ffff2f7224 */ /* 0x000fe400078e0028 */
[----:B------:R-:W-:Y:S02]  /*3990*/  IMAD.MOV.U32 R31, RZ, RZ, R24 ;  /* 0x000000ffff1f7224 */ /* 0x000fe400078e0018 */
[----:B------:R-:W-:Y:S02]  /*39a0*/  IMAD.MOV.U32 R40, RZ, RZ, R45 ;  /* 0x000000ffff287224 */ /* 0x000fe400078e002d */
[----:B------:R-:W-:Y:S02]  /*39b0*/  IMAD.MOV.U32 R24, RZ, RZ, R29 ;  /* 0x000000ffff187224 */ /* 0x000fe400078e001d */
.L_x_43965:
[----:B------:R-:W-:Y:S05]  /*39c0*/  BSYNC B1 ;  /* 0x0000000000017941 */ /* 0x000fea0003800000 */
.L_x_43963:
        /* <DEDUP_REMOVED lines=9> */
.L_x_43967:
[----:B------:R-:W-:Y:S01]  /*3a60*/  MOV R46, R47 ;  /* 0x0000002f002e7202 */ /* 0x000fe20000000f00 */
[----:B------:R-:W-:Y:S02]  /*3a70*/  IMAD.MOV.U32 R30, RZ, RZ, R31 ;  /* 0x000000ffff1e7224 */ /* 0x000fe400078e001f */
[----:B------:R-:W-:Y:S02]  /*3a80*/  IMAD.MOV.U32 R47, RZ, RZ, R44 ;  /* 0x000000ffff2f7224 */ /* 0x000fe400078e002c */
[----:B------:R-:W-:Y:S02]  /*3a90*/  IMAD.MOV.U32 R31, RZ, RZ, R28 ;  /* 0x000000ffff1f7224 */ /* 0x000fe400078e001c */
.L_x_43968:
[----:B------:R-:W-:Y:S05]  /*3aa0*/  BSYNC B1 ;  /* 0x0000000000017941 */ /* 0x000fea0003800000 */
.L_x_43966:
        /* <DEDUP_REMOVED lines=9> */
.L_x_43970:
[----:B------:R-:W-:Y:S01]  /*3b40*/  IMAD.MOV.U32 R45, RZ, RZ, R46 ;  /* 0x000000ffff2d7224 */ /* 0x000fe200078e002e */
[----:B------:R-:W-:Y:S01]  /*3b50*/  MOV R29, R30 ;  /* 0x0000001e001d7202 */ /* 0x000fe20000000f00 */
[----:B------:R-:W-:Y:S02]  /*3b60*/  IMAD.MOV.U32 R30, RZ, RZ, R35 ;  /* 0x000000ffff1e7224 */ /* 0x000fe400078e0023 */
[----:B------:R-:W-:Y:S02]  /*3b70*/  IMAD.MOV.U32 R46, RZ, RZ, R51 ;  /* 0x000000ffff2e7224 */ /* 0x000fe400078e0033 */
.L_x_43971:
[----:B------:R-:W-:Y:S05]  /*3b80*/  BSYNC B1 ;  /* 0x0000000000017941 */ /* 0x000fea0003800000 */
.L_x_43969:
        /* <DEDUP_REMOVED lines=9> */
.L_x_43973:
[----:B------:R-:W-:Y:S01]  /*3c20*/  IMAD.MOV.U32 R35, RZ, RZ, R45 ;  /* 0x000000ffff237224 */ /* 0x000fe200078e002d */
[----:B------:R-:W-:Y:S01]  /*3c30*/  MOV R45, R50 ;  /* 0x00000032002d7202 */ /* 0x000fe20000000f00 */
[----:B------:R-:W-:Y:S02]  /*3c40*/  IMAD.MOV.U32 R28, RZ, RZ, R29 ;  /* 0x000000ffff1c7224 */ /* 0x000fe400078e001d */
[----:B------:R-:W-:Y:S02]  /*3c50*/  IMAD.MOV.U32 R29, RZ, RZ, R34 ;  /* 0x000000ffff1d7224 */ /* 0x000fe400078e0022 */
.L_x_43974:
[----:B------:R-:W-:Y:S05]  /*3c60*/  BSYNC B1 ;  /* 0x0000000000017941 */ /* 0x000fea0003800000 */
.L_x_43972:
        /* <DEDUP_REMOVED lines=9> */
.L_x_43976:
[----:B------:R-:W-:Y:S02]  /*3d00*/  IMAD.MOV.U32 R44, RZ, RZ, R35 ;  /* 0x000000ffff2c7224 */ /* 0x000fe400078e0023 */
[----:B------:R-:W-:Y:S01]  /*3d10*/  IMAD.MOV.U32 R34, RZ, RZ, R28 ;  /* 0x000000ffff227224 */ /* 0x000fe200078e001c */
[----:B------:R-:W-:Y:S01]  /*3d20*/  MOV R28, R33 ;  /* 0x00000021001c7202 */ /* 0x000fe20000000f00 */
[----:B------:R-:W-:Y:S02]  /*3d30*/  IMAD.MOV.U32 R35, RZ, RZ, R2 ;  /* 0x000000ffff237224 */ /* 0x000fe400078e0002 */
.L_x_43977:
[----:B------:R-:W-:Y:S05]  /*3d40*/  BSYNC B1 ;  /* 0x0000000000017941 */ /* 0x000fea0003800000 */
.L_x_43975:
[CC--:B------:R-:W-:Y:S01]  /*3d50*/  FSETP.GEU.FTZ.AND P0, PT, R5.reuse, R64.reuse, PT ;  /* 0x000000400500720b */ /* 0x0c0fe20003f1e000 */
[----:B------:R-:W-:Y:S01]  /*3d60*/  BSSY B1, `(.L_x_43978) ;  /* 0x0000013000017945 */ /* 0x000fe20003800000 */
[----:B------:R-:W-:Y:S02]  /*3d70*/  FSETP.NEU.FTZ.AND P1, PT, R5, R64, PT ;  /* 0x000000400500720b */ /* 0x000fe40003f3d000 */
[C---:B------:R-:W-:Y:S02]  /*3d80*/  ISETP.EQ.OR P0, PT, R32.reuse, -0x1, !P0 ;  /* 0xffffffff2000780c */ /* 0x040fe40004702670 */
[----:B------:R-:W-:-:S04]  /*3d90*/  ISETP.LE.OR P1, PT, R32, R65, P1 ;  /* 0x000000412000720c */ /* 0x000fc80000f23670 */
[----:B------:R-:W-:-:S13]  /*3da0*/  PLOP3.LUT P1, PT, P0, P1, PT, 0x8, 0x0 ;  /* 0x000000000000781c */ /* 0x000fda0000722170 */
[----:B------:R-:W-:Y:S02]  /*3db0*/  @!P1 IMAD.MOV.U32 R5, RZ, RZ, R64 ;  /* 0x000000ffff059224 */ /* 0x000fe400078e0040 */
        /* <DEDUP_REMOVED lines=9> */
.L_x_43979:
[----:B------:R-:W-:Y:S02]  /*3e50*/  IMAD.MOV.U32 R33, RZ, RZ, R32 ;  /* 0x000000ffff217224 */ /* 0x000fe400078e0020 */
[----:B------:R-:W-:Y:S01]  /*3e60*/  IMAD.MOV.U32 R2, RZ, RZ, R5 ;  /* 0x000000ffff027224 */ /* 0x000fe200078e0005 */
[----:B------:R-:W-:Y:S01]  /*3e70*/  MOV R5, R0 ;  /* 0x0000000000057202 */ /* 0x000fe20000000f00 */
[----:B------:R-:W-:Y:S02]  /*3e80*/  IMAD.MOV.U32 R32, RZ, RZ, R3 ;  /* 0x000000ffff207224 */ /* 0x000fe400078e0003 */
.L_x_43980:
[----:B------:R-:W-:Y:S05]  /*3e90*/  BSYNC B1 ;  /* 0x0000000000017941 */ /* 0x000fea0003800000 */
.L_x_43978:
        /* <DEDUP_REMOVED lines=9> */
.L_x_43982:
[----:B------:R-:W-:Y:S02]  /*3f30*/  IMAD.MOV.U32 R50, RZ, RZ, R33 ;  /* 0x000000ffff327224 */ /* 0x000fe400078e0021 */
[----:B------:R-:W-:Y:S01]  /*3f40*/  IMAD.MOV.U32 R0, RZ, RZ, R2 ;  /* 0x000000ffff007224 */ /* 0x000fe200078e0002 */
[----:B------:R-:W-:Y:S01]  /*3f50*/  MOV R2, R66 ;  /* 0x0000004200027202 */ /* 0x000fe20000000f00 */
[----:B------:R-:W-:Y:S02]  /*3f60*/  IMAD.MOV.U32 R33, RZ, RZ, R68 ;  /* 0x000000ffff217224 */ /* 0x000fe400078e0044 */
.L_x_43983:
[----:B------:R-:W-:Y:S05]  /*3f70*/  BSYNC B1 ;  /* 0x0000000000017941 */ /* 0x000fea0003800000 */
.L_x_43981:
        /* <DEDUP_REMOVED lines=9> */
.L_x_43985:
[----:B------:R-:W-:Y:S02]  /*4010*/  IMAD.MOV.U32 R51, RZ, RZ, R50 ;  /* 0x000000ffff337224 */ /* 0x000fe400078e0032 */
[----:B------:R-:W-:Y:S02]  /*4020*/  IMAD.MOV.U32 R3, RZ, RZ, R0 ;  /* 0x000000ffff037224 */ /* 0x000fe400078e0000 */
[----:B------:R-:W-:Y:S02]  /*4030*/  IMAD.MOV.U32 R50, RZ, RZ, R39 ;  /* 0x000000ffff327224 */ /* 0x000fe400078e0027 */
[----:B------:R-:W-:Y:S02]  /*4040*/  IMAD.MOV.U32 R0, RZ, RZ, R23 ;  /* 0x000000ffff007224 */ /* 0x000fe400078e0017 */
.L_x_43986:
[----:B------:R-:W-:Y:S05]  /*4050*/  BSYNC B1 ;  /* 0x0000000000017941 */ /* 0x000fea0003800000 */
.L_x_43984:
        /* <DEDUP_REMOVED lines=9> */
.L_x_43988:
[----:B------:R-:W-:Y:S02]  /*40f0*/  IMAD.MOV.U32 R66, RZ, RZ, R51 ;  /* 0x000000ffff427224 */ /* 0x000fe400078e0033 */
[----:B------:R-:W-:Y:S02]  /*4100*/  IMAD.MOV.U32 R64, RZ, RZ, R3 ;  /* 0x000000ffff407224 */ /* 0x000fe400078e0003 */
[----:B------:R-:W-:Y:S02]  /*4110*/  IMAD.MOV.U32 R51, RZ, RZ, R38 ;  /* 0x000000ffff337224 */ /* 0x000fe400078e0026 */
[----:B------:R-:W-:Y:S02]  /*4120*/  IMAD.MOV.U32 R3, RZ, RZ, R22 ;  /* 0x000000ffff037224 */ /* 0x000fe400078e0016 */
.L_x_43989:
[----:B------:R-:W-:Y:S05]  /*4130*/  BSYNC B1 ;  /* 0x0000000000017941 */ /* 0x000fea0003800000 */
.L_x_43987:
        /* <DEDUP_REMOVED lines=9> */
.L_x_43991:
[----:B------:R-:W-:Y:S02]  /*41d0*/  IMAD.MOV.U32 R39, RZ, RZ, R66 ;  /* 0x000000ffff277224 */ /* 0x000fe400078e0042 */
[----:B------:R-:W-:Y:S02]  /*41e0*/  IMAD.MOV.U32 R23, RZ, RZ, R64 ;  /* 0x000000ffff177224 */ /* 0x000fe400078e0040 */
[----:B------:R-:W-:Y:S02]  /*41f0*/  IMAD.MOV.U32 R66, RZ, RZ, R37 ;  /* 0x000000ffff427224 */ /* 0x000fe400078e0025 */
[----:B------:R-:W-:Y:S02]  /*4200*/  IMAD.MOV.U32 R64, RZ, RZ, R21 ;  /* 0x000000ffff407224 */ /* 0x000fe400078e0015 */
.L_x_43992:
[----:B------:R-:W-:Y:S05]  /*4210*/  BSYNC B1 ;  /* 0x0000000000017941 */ /* 0x000fea0003800000 */
.L_x_43990:
        /* <DEDUP_REMOVED lines=9> */
.L_x_43994:
[----:B------:R-:W-:Y:S01]  /*42b0*/  MOV R38, R39 ;  /* 0x0000002700267202 */ /* 0x000fe20000000f00 */
[----:B------:R-:W-:Y:S02]  /*42c0*/  IMAD.MOV.U32 R22, RZ, RZ, R23 ;  /* 0x000000ffff167224 */ /* 0x000fe400078e0017 */
[----:B------:R-:W-:Y:S02]  /*42d0*/  IMAD.MOV.U32 R39, RZ, RZ, R36 ;  /* 0x000000ffff277224 */ /* 0x000fe400078e0024 */
[----:B------:R-:W-:Y:S02]  /*42e0*/  IMAD.MOV.U32 R23, RZ, RZ, R20 ;  /* 0x000000ffff177224 */ /* 0x000fe400078e0014 */
.L_x_43995:
[----:B------:R-:W-:Y:S05]  /*42f0*/  BSYNC B1 ;  /* 0x0000000000017941 */ /* 0x000fea0003800000 */
.L_x_43993:
        /* <DEDUP_REMOVED lines=9> */
.L_x_43997:
[----:B------:R-:W-:Y:S01]  /*4390*/  IMAD.MOV.U32 R37, RZ, RZ, R38 ;  /* 0x000000ffff257224 */ /* 0x000fe200078e0026 */
[----:B------:R-:W-:Y:S01]  /*43a0*/  MOV R21, R22 ;  /* 0x0000001600157202 */ /* 0x000fe20000000f00 */
[----:B------:R-:W-:Y:S02]  /*43b0*/  IMAD.MOV.U32 R38, RZ, RZ, R43 ;  /* 0x000000ffff267224 */ /* 0x000fe400078e002b */
[----:B------:R-:W-:Y:S02]  /*43c0*/  IMAD.MOV.U32 R22, RZ, RZ, R27 ;  /* 0x000000ffff167224 */ /* 0x000fe400078e001b */
.L_x_43998:
[----:B------:R-:W-:Y:S05]  /*43d0*/  BSYNC B1 ;  /* 0x0000000000017941 */ /* 0x000fea0003800000 */
.L_x_43996:
        /* <DEDUP_REMOVED lines=9> */
.L_x_44000:
[----:B------:R-:W-:Y:S01]  /*4470*/  IMAD.MOV.U32 R36, RZ, RZ, R37 ;  /* 0x000000ffff247224 */ /* 0x000fe200078e0025 */
[----:B------:R-:W-:Y:S01]  /*4480*/  MOV R37, R42 ;  /* 0x0000002a00257202 */ /* 0x000fe20000000f00 */
[----:B------:R-:W-:Y:S02]  /*4490*/  IMAD.MOV.U32 R20, RZ, RZ, R21 ;  /* 0x000000ffff147224 */ /* 0x000fe400078e0015 */
[----:B------:R-:W-:Y:S02]  /*44a0*/  IMAD.MOV.U32 R21, RZ, RZ, R26 ;  /* 0x000000ffff157224 */ /* 0x000fe400078e001a */
.L_x_44001:
[----:B------:R-:W-:Y:S05]  /*44b0*/  BSYNC B1 ;  /* 0x0000000000017941 */ /* 0x000fea0003800000 */
.L_x_43999:
        /* <DEDUP_REMOVED lines=9> */
.L_x_44003:
[----:B------:R-:W-:Y:S02]  /*4550*/  IMAD.MOV.U32 R43, RZ, RZ, R36 ;  /* 0x000000ffff2b7224 */ /* 0x000fe400078e0024 */
[----:B------:R-:W-:Y:S01]  /*4560*/  IMAD.MOV.U32 R27, RZ, RZ, R20 ;  /* 0x000000ffff1b7224 */ /* 0x000fe200078e0014 */
[----:B------:R-:W-:Y:S01]  /*4570*/  MOV R20, R25 ;  /* 0x0000001900147202 */ /* 0x000fe20000000f00 */
[----:B------:R-:W-:Y:S02]  /*4580*/  IMAD.MOV.U32 R36, RZ, RZ, R41 ;  /* 0x000000ffff247224 */ /* 0x000fe400078e0029 */
.L_x_44004:
[----:B------:R-:W-:Y:S05]  /*4590*/  BSYNC B1 ;  /* 0x0000000000017941 */ /* 0x000fea0003800000 */
.L_x_44002:
        /* <DEDUP_REMOVED lines=9> */
.L_x_44006:
[----:B------:R-:W-:Y:S02]  /*4630*/  IMAD.MOV.U32 R42, RZ, RZ, R43 ;  /* 0x000000ffff2a7224 */ /* 0x000fe400078e002b */
[----:B------:R-:W-:Y:S02]  /*4640*/  IMAD.MOV.U32 R26, RZ, RZ, R27 ;  /* 0x000000ffff1a7224 */ /* 0x000fe400078e001b */
[----:B------:R-:W-:Y:S02]  /*4650*/  IMAD.MOV.U32 R43, RZ, RZ, R40 ;  /* 0x000000ffff2b7224 */ /* 0x000fe400078e0028 */
[----:B------:R-:W-:Y:S02]  /*4660*/  IMAD.MOV.U32 R27, RZ, RZ, R24 ;  /* 0x000000ffff1b7224 */ /* 0x000fe400078e0018 */
.L_x_44007:
[----:B------:R-:W-:Y:S05]  /*4670*/  BSYNC B1 ;  /* 0x0000000000017941 */ /* 0x000fea0003800000 */
.L_x_44005:
        /* <DEDUP_REMOVED lines=9> */
.L_x_44009:
[----:B------:R-:W-:Y:S02]  /*4710*/  IMAD.MOV.U32 R41, RZ, RZ, R42 ;  /* 0x000000ffff297224 */ /* 0x000fe400078e002a */
[----:B------:R-:W-:Y:S02]  /*4720*/  IMAD.MOV.U32 R25, RZ, RZ, R26 ;  /* 0x000000ffff197224 */ /* 0x000fe400078e001a */
[----:B------:R-:W-:Y:S02]  /*4730*/  IMAD.MOV.U32 R42, RZ, RZ, R47 ;  /* 0x000000ffff2a7224 */ /* 0x000fe400078e002f */
[----:B------:R-:W-:Y:S02]  /*4740*/  IMAD.MOV.U32 R26, RZ, RZ, R31 ;  /* 0x000000ffff1a7224 */ /* 0x000fe400078e001f */
.L_x_44010:
[----:B------:R-:W-:Y:S05]  /*4750*/  BSYNC B1 ;  /* 0x0000000000017941 */ /* 0x000fea0003800000 */
.L_x_44008:
        /* <DEDUP_REMOVED lines=9> */
.L_x_44012:
[----:B------:R-:W-:Y:S02]  /*47f0*/  IMAD.MOV.U32 R40, RZ, RZ, R41 ;  /* 0x000000ffff287224 */ /* 0x000fe400078e0029 */
[----:B------:R-:W-:Y:S02]  /*4800*/  IMAD.MOV.U32 R24, RZ, RZ, R25 ;  /* 0x000000ffff187224 */ /* 0x000fe400078e0019 */
[----:B------:R-:W-:Y:S02]  /*4810*/  IMAD.MOV.U32 R41, RZ, RZ, R46 ;  /* 0x000000ffff297224 */ /* 0x000fe400078e002e */
[----:B------:R-:W-:Y:S02]  /*4820*/  IMAD.MOV.U32 R25, RZ, RZ, R30 ;  /* 0x000000ffff197224 */ /* 0x000fe400078e001e */
.L_x_44013:
[----:B------:R-:W-:Y:S05]  /*4830*/  BSYNC B1 ;  /* 0x0000000000017941 */ /* 0x000fea0003800000 */
.L_x_44011:
        /* <DEDUP_REMOVED lines=9> */
.L_x_44015:
[----:B------:R-:W-:Y:S01]  /*48d0*/  MOV R30, R40 ;  /* 0x00000028001e7202 */ /* 0x000fe20000000f00 */
[----:B------:R-:W-:Y:S02]  /*48e0*/  IMAD.MOV.U32 R31, RZ, RZ, R24 ;  /* 0x000000ffff1f7224 */ /* 0x000fe400078e0018 */
[----:B------:R-:W-:Y:S02]  /*48f0*/  IMAD.MOV.U32 R40, RZ, RZ, R45 ;  /* 0x000000ffff287224 */ /* 0x000fe400078e002d */
[----:B------:R-:W-:Y:S02]  /*4900*/  IMAD.MOV.U32 R24, RZ, RZ, R29 ;  /* 0x000000ffff187224 */ /* 0x000fe400078e001d */
.L_x_44016:
[----:B------:R-:W-:Y:S05]  /*4910*/  BSYNC B1 ;  /* 0x0000000000017941 */ /* 0x000fea0003800000 */
.L_x_44014:
        /* <DEDUP_REMOVED lines=9> */
.L_x_44018:
[----:B------:R-:W-:Y:S01]  /*49b0*/  IMAD.MOV.U32 R45, RZ, RZ, R30 ;  /* 0x000000ffff2d7224 */ /* 0x000fe200078e001e */
[----:B------:R-:W-:Y:S01]  /*49c0*/  MOV R29, R31 ;  /* 0x0000001f001d7202 */ /* 0x000fe20000000f00 */
[----:B------:R-:W-:Y:S02]  /*49d0*/  IMAD.MOV.U32 R30, RZ, RZ, R35 ;  /* 0x000000ffff1e7224 */ /* 0x000fe400078e0023 */
[----:B------:R-:W-:Y:S02]  /*49e0*/  IMAD.MOV.U32 R31, RZ, RZ, R28 ;  /* 0x000000ffff1f7224 */ /* 0x000fe400078e001c */
.L_x_44019:
[----:B------:R-:W-:Y:S05]  /*49f0*/  BSYNC B1 ;  /* 0x0000000000017941 */ /* 0x000fea0003800000 */
.L_x_44017:
        /* <DEDUP_REMOVED lines=9> */
.L_x_44021:
[----:B------:R-:W-:Y:S01]  /*4a90*/  IMAD.MOV.U32 R35, RZ, RZ, R45 ;  /* 0x000000ffff237224 */ /* 0x000fe200078e002d */
[----:B------:R-:W-:Y:S01]  /*4aa0*/  MOV R45, R44 ;  /* 0x0000002c002d7202 */ /* 0x000fe20000000f00 */
[----:B------:R-:W-:Y:S02]  /*4ab0*/  IMAD.MOV.U32 R28, RZ, RZ, R29 ;  /* 0x000000ffff1c7224 */ /* 0x000fe400078e001d */
[----:B------:R-:W-:Y:S02]  /*4ac0*/  IMAD.MOV.U32 R29, RZ, RZ, R34 ;  /* 0x000000ffff1d7224 */ /* 0x000fe400078e0022 */
.L_x_44022:
[----:B------:R-:W-:Y:S05]  /*4ad0*/  BSYNC B1 ;  /* 0x0000000000017941 */ /* 0x000fea0003800000 */
.L_x_44020:
        /* <DEDUP_REMOVED lines=16> */
.L_x_44024:
[----:B------:R-:W-:Y:S01]  /*4be0*/  IMAD.MOV.U32 R47, RZ, RZ, R32 ;  /* 0x000000ffff2f7224 */ /* 0x000fe200078e0020 */
[----:B------:R-:W-:Y:S01]  /*4bf0*/  MOV R34, R5 ;  /* 0x0000000500227202 */ /* 0x000fe20000000f00 */
[----:B------:R-:W-:Y:S02]  /*4c00*/  IMAD.MOV.U32 R5, RZ, RZ, R2 ;  /* 0x000000ffff057224 */ /* 0x000fe400078e0002 */
[----:B------:R-:W-:Y:S02]  /*4c10*/  IMAD.MOV.U32 R32, RZ, RZ, R33 ;  /* 0x000000ffff207224 */ /* 0x000fe400078e0021 */
.L_x_44025:
[----:B------:R-:W-:Y:S05]  /*4c20*/  BSYNC B1 ;  /* 0x0000000000017941 */ /* 0x000fea0003800000 */
.L_x_44023:
        /* <DEDUP_REMOVED lines=9> */
.L_x_44027:
[----:B------:R-:W-:Y:S01]  /*4cc0*/  IMAD.MOV.U32 R44, RZ, RZ, R47 ;  /* 0x000000ffff2c7224 */ /* 0x000fe200078e002f */
[----:B------:R-:W-:Y:S01]  /*4cd0*/  MOV R47, R50 ;  /* 0x00000032002f7202 */ /* 0x000fe20000000f00 */
[----:B------:R-:W-:Y:S02]  /*4ce0*/  IMAD.MOV.U32 R2, RZ, RZ, R34 ;  /* 0x000000ffff027224 */ /* 0x000fe400078e0022 */
[----:B------:R-:W-:Y:S02]  /*4cf0*/  IMAD.MOV.U32 R34, RZ, RZ, R0 ;  /* 0x000000ffff227224 */ /* 0x000fe400078e0000 */
.L_x_44028:
[----:B------:R-:W-:Y:S05]  /*4d00*/  BSYNC B1 ;  /* 0x0000000000017941 */ /* 0x000fea0003800000 */
.L_x_44026:
        /* <DEDUP_REMOVED lines=9> */
.L_x_44030:
[----:B------:R-:W-:Y:S02]  /*4da0*/  IMAD.MOV.U32 R63, RZ, RZ, R44 ;  /* 0x000000ffff3f7224 */ /* 0x000fe400078e002c */
[----:B------:R-:W-:Y:S01]  /*4db0*/  IMAD.MOV.U32 R33, RZ, RZ, R2 ;  /* 0x000000ffff217224 */ /* 0x000fe200078e0002 */
[----:B------:R-:W-:Y:S01]  /*4dc0*/  MOV R2, R3 ;  /* 0x0000000300027202 */ /* 0x000fe20000000f00 */
[----:B------:R-:W-:Y:S02]  /*4dd0*/  IMAD.MOV.U32 R44, RZ, RZ, R51 ;  /* 0x000000ffff2c7224 */ /* 0x000fe400078e0033 */
.L_x_44031:
[----:B------:R-:W-:Y:S05]  /*4de0*/  BSYNC B1 ;  /* 0x0000000000017941 */ /* 0x000fea0003800000 */
.L_x_44029:
        /* <DEDUP_REMOVED lines=9> */
.L_x_44033:
[----:B------:R-:W-:Y:S02]  /*4e80*/  IMAD.MOV.U32 R46, RZ, RZ, R63 ;  /* 0x000000ffff2e7224 */ /* 0x000fe400078e003f */
[----:B------:R-:W-:Y:S02]  /*4e90*/  IMAD.MOV.U32 R0, RZ, RZ, R33 ;  /* 0x000000ffff007224 */ /* 0x000fe400078e0021 */
[----:B------:R-:W-:Y:S02]  /*4ea0*/  IMAD.MOV.U32 R63, RZ, RZ, R66 ;  /* 0x000000ffff3f7224 */ /* 0x000fe400078e0042 */
[----:B------:R-:W-:Y:S02]  /*4eb0*/  IMAD.MOV.U32 R33, RZ, RZ, R64 ;  /* 0x000000ffff217224 */ /* 0x000fe400078e0040 */
.L_x_44034:
[----:B------:R-:W-:Y:S05]  /*4ec0*/  BSYNC B1 ;  /* 0x0000000000017941 */ /* 0x000fea0003800000 */
.L_x_44032:
        /* <DEDUP_REMOVED lines=9> */
.L_x_44036:
[----:B------:R-:W-:Y:S02]  /*4f60*/  IMAD.MOV.U32 R51, RZ, RZ, R46 ;  /* 0x000000ffff337224 */ /* 0x000fe400078e002e */
[----:B------:R-:W-:Y:S02]  /*4f70*/  IMAD.MOV.U32 R3, RZ, RZ, R0 ;  /* 0x000000ffff037224 */ /* 0x000fe400078e0000 */
[----:B------:R-:W-:Y:S02]  /*4f80*/  IMAD.MOV.U32 R46, RZ, RZ, R39 ;  /* 0x000000ffff2e7224 */ /* 0x000fe400078e0027 */
[----:B------:R-:W-:Y:S02]  /*4f90*/  IMAD.MOV.U32 R0, RZ, RZ, R23 ;  /* 0x000000ffff007224 */ /* 0x000fe400078e0017 */
.L_x_44037:
[----:B------:R-:W-:Y:S05]  /*4fa0*/  BSYNC B1 ;  /* 0x0000000000017941 */ /* 0x000fea0003800000 */
.L_x_44035:
        /* <DEDUP_REMOVED lines=9> */
.L_x_44039:
[----:B------:R-:W-:Y:S02]  /*5040*/  IMAD.MOV.U32 R62, RZ, RZ, R51 ;  /* 0x000000ffff3e7224 */ /* 0x000fe400078e0033 */
[----:B------:R-:W-:Y:S02]  /*5050*/  IMAD.MOV.U32 R50, RZ, RZ, R3 ;  /* 0x000000ffff327224 */ /* 0x000fe400078e0003 */
[----:B------:R-:W-:Y:S02]  /*5060*/  IMAD.MOV.U32 R51, RZ, RZ, R38 ;  /* 0x000000ffff337224 */ /* 0x000fe400078e0026 */
[----:B------:R-:W-:Y:S02]  /*5070*/  IMAD.MOV.U32 R3, RZ, RZ, R22 ;  /* 0x000000ffff037224 */ /* 0x000fe400078e0016 */
.L_x_44040:
[----:B------:R-:W-:Y:S05]  /*5080*/  BSYNC B1 ;  /* 0x0000000000017941 */ /* 0x000fea0003800000 */
.L_x_44038:
        /* <DEDUP_REMOVED lines=9> */
.L_x_44042:
[----:B------:R-:W-:Y:S01]  /*5120*/  MOV R39, R62 ;  /* 0x0000003e00277202 */ /* 0x000fe20000000f00 */
[----:B------:R-:W-:Y:S02]  /*5130*/  IMAD.MOV.U32 R23, RZ, RZ, R50 ;  /* 0x000000ffff177224 */ /* 0x000fe400078e0032 */
[----:B------:R-:W-:Y:S02]  /*5140*/  IMAD.MOV.U32 R62, RZ, RZ, R37 ;  /* 0x000000ffff3e7224 */ /* 0x000fe400078e0025 */
[----:B------:R-:W-:Y:S02]  /*5150*/  IMAD.MOV.U32 R50, RZ, RZ, R21 ;  /* 0x000000ffff327224 */ /* 0x000fe400078e0015 */
.L_x_44043:
[----:B------:R-:W-:Y:S05]  /*5160*/  BSYNC B1 ;  /* 0x0000000000017941 */ /* 0x000fea0003800000 */
.L_x_44041:
        /* <DEDUP_REMOVED lines=9> */
.L_x_44045:
[----:B------:R-:W-:Y:S01]  /*5200*/  IMAD.MOV.U32 R38, RZ, RZ, R39 ;  /* 0x000000ffff267224 */ /* 0x000fe200078e0027 */
[----:B------:R-:W-:Y:S01]  /*5210*/  MOV R22, R23 ;  /* 0x0000001700167202 */ /* 0x000fe20000000f00 */
[----:B------:R-:W-:Y:S02]  /*5220*/  IMAD.MOV.U32 R39, RZ, RZ, R36 ;  /* 0x000000ffff277224 */ /* 0x000fe400078e0024 */
[----:B------:R-:W-:Y:S02]  /*5230*/  IMAD.MOV.U32 R23, RZ, RZ, R20 ;  /* 0x000000ffff177224 */ /* 0x000fe400078e0014 */
.L_x_44046:
[----:B------:R-:W-:Y:S05]  /*5240*/  BSYNC B1 ;  /* 0x0000000000017941 */ /* 0x000fea0003800000 */
.L_x_44044:
        /* <DEDUP_REMOVED lines=9> */
.L_x_44048:
[----:B------:R-:W-:Y:S01]  /*52e0*/  IMAD.MOV.U32 R37, RZ, RZ, R38 ;  /* 0x000000ffff257224 */ /* 0x000fe200078e0026 */
[----:B------:R-:W-:Y:S01]  /*52f0*/  MOV R38, R43 ;  /* 0x0000002b00267202 */ /* 0x000fe20000000f00 */
[----:B------:R-:W-:Y:S02]  /*5300*/  IMAD.MOV.U32 R21, RZ, RZ, R22 ;  /* 0x000000ffff157224 */ /* 0x000fe400078e0016 */
[----:B------:R-:W-:Y:S02]  /*5310*/  IMAD.MOV.U32 R22, RZ, RZ, R27 ;  /* 0x000000ffff167224 */ /* 0x000fe400078e001b */
.L_x_44049:
[----:B------:R-:W-:Y:S05]  /*5320*/  BSYNC B1 ;  /* 0x0000000000017941 */ /* 0x000fea0003800000 */
.L_x_44047:
        /* <DEDUP_REMOVED lines=9> */
.L_x_44051:
[----:B------:R-:W-:Y:S02]  /*53c0*/  IMAD.MOV.U32 R36, RZ, RZ, R37 ;  /* 0x000000ffff247224 */ /* 0x000fe400078e0025 */
[----:B------:R-:W-:Y:S01]  /*53d0*/  IMAD.MOV.U32 R20, RZ, RZ, R21 ;  /* 0x000000ffff147224 */ /* 0x000fe200078e0015 */
[----:B------:R-:W-:Y:S01]  /*53e0*/  MOV R21, R26 ;  /* 0x0000001a00157202 */ /* 0x000fe20000000f00 */
[----:B------:R-:W-:Y:S02]  /*53f0*/  IMAD.MOV.U32 R37, RZ, RZ, R42 ;  /* 0x000000ffff257224 */ /* 0x000fe400078e002a */
.L_x_44052:
[----:B------:R-:W-:Y:S05]  /*5400*/  BSYNC B1 ;  /* 0x0000000000017941 */ /* 0x000fea0003800000 */
.L_x_44050:
        /* <DEDUP_REMOVED lines=9> */
.L_x_44054:
[----:B------:R-:W-:Y:S02]  /*54a0*/  IMAD.MOV.U32 R43, RZ, RZ, R36 ;  /* 0x000000ffff2b7224 */ /* 0x000fe400078e0024 */
[----:B------:R-:W-:Y:S02]  /*54b0*/  IMAD.MOV.U32 R27, RZ, RZ, R20 ;  /* 0x000000ffff1b7224 */ /* 0x000fe400078e0014 */
[----:B------:R-:W-:Y:S02]  /*54c0*/  IMAD.MOV.U32 R36, RZ, RZ, R41 ;  /* 0x000000ffff247224 */ /* 0x000fe400078e0029 */
[----:B------:R-:W-:Y:S02]  /*54d0*/  IMAD.MOV.U32 R20, RZ, RZ, R25 ;  /* 0x000000ffff147224 */ /* 0x000fe400078e0019 */
.L_x_44055:
[----:B------:R-:W-:Y:S05]  /*54e0*/  BSYNC B1 ;  /* 0x0000000000017941 */ /* 0x000fea0003800000 */
.L_x_44053:
        /* <DEDUP_REMOVED lines=9> */
.L_x_44057:
[----:B------:R-:W-:Y:S02]  /*5580*/  IMAD.MOV.U32 R25, RZ, RZ, R43 ;  /* 0x000000ffff197224 */ /* 0x000fe400078e002b */
[----:B------:R-:W-:Y:S02]  /*5590*/  IMAD.MOV.U32 R26, RZ, RZ, R27 ;  /* 0x000000ffff1a7224 */ /* 0x000fe400078e001b */
[----:B------:R-:W-:Y:S02]  /*55a0*/  IMAD.MOV.U32 R43, RZ, RZ, R40 ;  /* 0x000000ffff2b7224 */ /* 0x000fe400078e0028 */
[----:B------:R-:W-:Y:S02]  /*55b0*/  IMAD.MOV.U32 R27, RZ, RZ, R24 ;  /* 0x000000ffff1b7224 */ /* 0x000fe400078e0018 */
.L_x_44058:
[----:B------:R-:W-:Y:S05]  /*55c0*/  BSYNC B1 ;  /* 0x0000000000017941 */ /* 0x000fea0003800000 */
.L_x_44056:
        /* <DEDUP_REMOVED lines=9> */
.L_x_44060:
[----:B------:R-:W-:Y:S02]  /*5660*/  IMAD.MOV.U32 R40, RZ, RZ, R25 ;  /* 0x000000ffff287224 */ /* 0x000fe400078e0019 */
[----:B------:R-:W-:Y:S02]  /*5670*/  IMAD.MOV.U32 R24, RZ, RZ, R26 ;  /* 0x000000ffff187224 */ /* 0x000fe400078e001a */
[----:B------:R-:W-:Y:S02]  /*5680*/  IMAD.MOV.U32 R25, RZ, RZ, R30 ;  /* 0x000000ffff197224 */ /* 0x000fe400078e001e */
[----:B------:R-:W-:Y:S02]  /*5690*/  IMAD.MOV.U32 R26, RZ, RZ, R31 ;  /* 0x000000ffff1a7224 */ /* 0x000fe400078e001f */
.L_x_44061:
[----:B------:R-:W-:Y:S05]  /*56a0*/  BSYNC B1 ;  /* 0x0000000000017941 */ /* 0x000fea0003800000 */
.L_x_44059:
        /* <DEDUP_REMOVED lines=9> */
.L_x_44063:
[----:B------:R-:W-:Y:S01]  /*5740*/  MOV R30, R40 ;  /* 0x00000028001e7202 */ /* 0x000fe20000000f00 */
[----:B------:R-:W-:Y:S02]  /*5750*/  IMAD.MOV.U32 R31, RZ, RZ, R24 ;  /* 0x000000ffff1f7224 */ /* 0x000fe400078e0018 */
[----:B------:R-:W-:Y:S02]  /*5760*/  IMAD.MOV.U32 R40, RZ, RZ, R45 ;  /* 0x000000ffff287224 */ /* 0x000fe400078e002d */
[----:B------:R-:W-:Y:S02]  /*5770*/  IMAD.MOV.U32 R24, RZ, RZ, R29 ;  /* 0x000000ffff187224 */ /* 0x000fe400078e001d */
.L_x_44064:
[----:B------:R-:W-:Y:S05]  /*5780*/  BSYNC B1 ;  /* 0x0000000000017941 */ /* 0x000fea0003800000 */
.L_x_44062:
        /* <DEDUP_REMOVED lines=9> */
.L_x_44066:
[----:B------:R-:W-:Y:S01]  /*5820*/  IMAD.MOV.U32 R41, RZ, RZ, R30 ;  /* 0x000000ffff297224 */ /* 0x000fe200078e001e */
[----:B------:R-:W-:Y:S01]  /*5830*/  MOV R29, R31 ;  /* 0x0000001f001d7202 */ /* 0x000fe20000000f00 */
[----:B------:R-:W-:Y:S02]  /*5840*/  IMAD.MOV.U32 R30, RZ, RZ, R35 ;  /* 0x000000ffff1e7224 */ /* 0x000fe400078e0023 */
[----:B------:R-:W-:Y:S02]  /*5850*/  IMAD.MOV.U32 R31, RZ, RZ, R28 ;  /* 0x000000ffff1f7224 */ /* 0x000fe400078e001c */
.L_x_44067:
[----:B------:R-:W-:Y:S05]  /*5860*/  BSYNC B1 ;  /* 0x0000000000017941 */ /* 0x000fea0003800000 */
.L_x_44065:
        /* <DEDUP_REMOVED lines=16> */
.L_x_44069:
[----:B------:R-:W-:Y:S01]  /*5970*/  MOV R35, R32 ;  /* 0x0000002000237202 */ /* 0x000fe20000000f00 */
[----:B------:R-:W-:Y:S02]  /*5980*/  IMAD.MOV.U32 R28, RZ, RZ, R5 ;  /* 0x000000ffff1c7224 */ /* 0x000fe400078e0005 */
[----:B------:R-:W-:Y:S02]  /*5990*/  IMAD.MOV.U32 R5, RZ, RZ, R34 ;  /* 0x000000ffff057224 */ /* 0x000fe400078e0022 */
[----:B------:R-:W-:Y:S02]  /*59a0*/  IMAD.MOV.U32 R32, RZ, RZ, R47 ;  /* 0x000000ffff207224 */ /* 0x000fe400078e002f */
.L_x_44070:
[----:B------:R-:W-:Y:S05]  /*59b0*/  BSYNC B1 ;  /* 0x0000000000017941 */ /* 0x000fea0003800000 */
.L_x_44068:
        /* <DEDUP_REMOVED lines=9> */
.L_x_44072:
[----:B------:R-:W-:Y:S01]  /*5a50*/  IMAD.MOV.U32 R42, RZ, RZ, R35 ;  /* 0x000000ffff2a7224 */ /* 0x000fe200078e0023 */
[----:B------:R-:W-:Y:S01]  /*5a60*/  MOV R34, R28 ;  /* 0x0000001c00227202 */ /* 0x000fe20000000f00 */
[----:B------:R-:W-:Y:S02]  /*5a70*/  IMAD.MOV.U32 R35, RZ, RZ, R44 ;  /* 0x000000ffff237224 */ /* 0x000fe400078e002c */
[----:B------:R-:W-:Y:S02]  /*5a80*/  IMAD.MOV.U32 R28, RZ, RZ, R2 ;  /* 0x000000ffff1c7224 */ /* 0x000fe400078e0002 */
.L_x_44073:
[----:B------:R-:W-:Y:S05]  /*5a90*/  BSYNC B1 ;  /* 0x0000000000017941 */ /* 0x000fea0003800000 */
.L_x_44071:
        /* <DEDUP_REMOVED lines=9> */
.L_x_44075:
[----:B------:R-:W-:Y:S01]  /*5b30*/  IMAD.MOV.U32 R47, RZ, RZ, R42 ;  /* 0x000000ffff2f7224 */ /* 0x000fe200078e002a */
[----:B------:R-:W-:Y:S01]  /*5b40*/  MOV R42, R63 ;  /* 0x0000003f002a7202 */ /* 0x000fe20000000f00 */
[----:B------:R-:W-:Y:S02]  /*5b50*/  IMAD.MOV.U32 R45, RZ, RZ, R34 ;  /* 0x000000ffff2d7224 */ /* 0x000fe400078e0022 */
[----:B------:R-:W-:Y:S02]  /*5b60*/  IMAD.MOV.U32 R34, RZ, RZ, R33 ;  /* 0x000000ffff227224 */ /* 0x000fe400078e0021 */
.L_x_44076:
[----:B------:R-:W-:Y:S05]  /*5b70*/  BSYNC B1 ;  /* 0x0000000000017941 */ /* 0x000fea0003800000 */
.L_x_44074:
        /* <DEDUP_REMOVED lines=9> */
.L_x_44078:
[----:B------:R-:W-:Y:S02]  /*5c10*/  IMAD.MOV.U32 R44, RZ, RZ, R47 ;  /* 0x000000ffff2c7224 */ /* 0x000fe400078e002f */
[----:B------:R-:W-:Y:S01]  /*5c20*/  IMAD.MOV.U32 R2, RZ, RZ, R45 ;  /* 0x000000ffff027224 */ /* 0x000fe200078e002d */
[----:B------:R-:W-:Y:S01]  /*5c30*/  MOV R45, R0 ;  /* 0x00000000002d7202 */ /* 0x000fe20000000f00 */
[----:B------:R-:W-:Y:S02]  /*5c40*/  IMAD.MOV.U32 R47, RZ, RZ, R46 ;  /* 0x000000ffff2f7224 */ /* 0x000fe400078e002e */
.L_x_44079:
[----:B------:R-:W-:Y:S05]  /*5c50*/  BSYNC B1 ;  /* 0x0000000000017941 */ /* 0x000fea0003800000 */
.L_x_44077:
        /* <DEDUP_REMOVED lines=9> */
.L_x_44081:
[----:B------:R-:W-:Y:S02]  /*5cf0*/  IMAD.MOV.U32 R61, RZ, RZ, R44 ;  /* 0x000000ffff3d7224 */ /* 0x000fe400078e002c */
[----:B------:R-:W-:Y:S02]  /*5d00*/  IMAD.MOV.U32 R33, RZ, RZ, R2 ;  /* 0x000000ffff217224 */ /* 0x000fe400078e0002 */
[----:B------:R-:W-:Y:S02]  /*5d10*/  IMAD.MOV.U32 R44, RZ, RZ, R51 ;  /* 0x000000ffff2c7224 */ /* 0x000fe400078e0033 */
[----:B------:R-:W-:Y:S02]  /*5d20*/  IMAD.MOV.U32 R2, RZ, RZ, R3 ;  /* 0x000000ffff027224 */ /* 0x000fe400078e0003 */
.L_x_44082:
[----:B------:R-:W-:Y:S05]  /*5d30*/  BSYNC B1 ;  /* 0x0000000000017941 */ /* 0x000fea0003800000 */
.L_x_44080:
        /* <DEDUP_REMOVED lines=9> */
.L_x_44084:
[----:B------:R-:W-:Y:S02]  /*5dd0*/  IMAD.MOV.U32 R46, RZ, RZ, R61 ;  /* 0x000000ffff2e7224 */ /* 0x000fe400078e003d */
[----:B------:R-:W-:Y:S02]  /*5de0*/  IMAD.MOV.U32 R0, RZ, RZ, R33 ;  /* 0x000000ffff007224 */ /* 0x000fe400078e0021 */
[----:B------:R-:W-:Y:S02]  /*5df0*/  IMAD.MOV.U32 R61, RZ, RZ, R62 ;  /* 0x000000ffff3d7224 */ /* 0x000fe400078e003e */
[----:B------:R-:W-:Y:S02]  /*5e00*/  IMAD.MOV.U32 R33, RZ, RZ, R50 ;  /* 0x000000ffff217224 */ /* 0x000fe400078e0032 */
.L_x_44085:
[----:B------:R-:W-:Y:S05]  /*5e10*/  BSYNC B1 ;  /* 0x0000000000017941 */ /* 0x000fea0003800000 */
.L_x_44083:
        /* <DEDUP_REMOVED lines=9> */
.L_x_44087:
[----:B------:R-:W-:Y:S02]  /*5eb0*/  IMAD.MOV.U32 R51, RZ, RZ, R46 ;  /* 0x000000ffff337224 */ /* 0x000fe400078e002e */
[----:B------:R-:W-:Y:S02]  /*5ec0*/  IMAD.MOV.U32 R3, RZ, RZ, R0 ;  /* 0x000000ffff037224 */ /* 0x000fe400078e0000 */
[----:B------:R-:W-:Y:S02]  /*5ed0*/  IMAD.MOV.U32 R46, RZ, RZ, R39 ;  /* 0x000000ffff2e7224 */ /* 0x000fe400078e0027 */
[----:B------:R-:W-:Y:S02]  /*5ee0*/  IMAD.MOV.U32 R0, RZ, RZ, R23 ;  /* 0x000000ffff007224 */ /* 0x000fe400078e0017 */
.L_x_44088:
[----:B------:R-:W-:Y:S05]  /*5ef0*/  BSYNC B1 ;  /* 0x0000000000017941 */ /* 0x000fea0003800000 */
.L_x_44086:
        /* <DEDUP_REMOVED lines=9> */
.L_x_44090:
[----:B------:R-:W-:Y:S01]  /*5f90*/  MOV R60, R51 ;  /* 0x00000033003c7202 */ /* 0x000fe20000000f00 */
[----:B------:R-:W-:Y:S02]  /*5fa0*/  IMAD.MOV.U32 R50, RZ, RZ, R3 ;  /* 0x000000ffff327224 */ /* 0x000fe400078e0003 */
[----:B------:R-:W-:Y:S02]  /*5fb0*/  IMAD.MOV.U32 R51, RZ, RZ, R38 ;  /* 0x000000ffff337224 */ /* 0x000fe400078e0026 */
[----:B------:R-:W-:Y:S02]  /*5fc0*/  IMAD.MOV.U32 R3, RZ, RZ, R22 ;  /* 0x000000ffff037224 */ /* 0x000fe400078e0016 */
.L_x_44091:
[----:B------:R-:W-:Y:S05]  /*5fd0*/  BSYNC B1 ;  /* 0x0000000000017941 */ /* 0x000fea0003800000 */
.L_x_44089:
        /* <DEDUP_REMOVED lines=9> */
.L_x_44093:
[----:B------:R-:W-:Y:S01]  /*6070*/  IMAD.MOV.U32 R39, RZ, RZ, R60 ;  /* 0x000000ffff277224 */ /* 0x000fe200078e003c */
[----:B------:R-:W-:Y:S01]  /*6080*/  MOV R23, R50 ;  /* 0x0000003200177202 */ /* 0x000fe20000000f00 */
[----:B------:R-:W-:Y:S02]  /*6090*/  IMAD.MOV.U32 R60, RZ, RZ, R37 ;  /* 0x000000ffff3c7224 */ /* 0x000fe400078e0025 */
[----:B------:R-:W-:Y:S02]  /*60a0*/  IMAD.MOV.U32 R50, RZ, RZ, R21 ;  /* 0x000000ffff327224 */ /* 0x000fe400078e0015 */
.L_x_44094:
[----:B------:R-:W-:Y:S05]  /*60b0*/  BSYNC B1 ;  /* 0x0000000000017941 */ /* 0x000fea0003800000 */
.L_x_44092:
        /* <DEDUP_REMOVED lines=9> */
.L_x_44096:
[----:B------:R-:W-:Y:S01]  /*6150*/  IMAD.MOV.U32 R38, RZ, RZ, R39 ;  /* 0x000000ffff267224 */ /* 0x000fe200078e0027 */
[----:B------:R-:W-:Y:S01]  /*6160*/  MOV R39, R36 ;  /* 0x0000002400277202 */ /* 0x000fe20000000f00 */
[----:B------:R-:W-:Y:S02]  /*6170*/  IMAD.MOV.U32 R22, RZ, RZ, R23 ;  /* 0x000000ffff167224 */ /* 0x000fe400078e0017 */
[----:B------:R-:W-:Y:S02]  /*6180*/  IMAD.MOV.U32 R23, RZ, RZ, R20 ;  /* 0x000000ffff177224 */ /* 0x000fe400078e0014 */
.L_x_44097:
[----:B------:R-:W-:Y:S05]  /*6190*/  BSYNC B1 ;  /* 0x0000000000017941 */ /* 0x000fea0003800000 */
.L_x_44095:
        /* <DEDUP_REMOVED lines=9> */
.L_x_44099:
[----:B------:R-:W-:Y:S02]  /*6230*/  IMAD.MOV.U32 R20, RZ, RZ, R38 ;  /* 0x000000ffff147224 */ /* 0x000fe400078e0026 */
[----:B------:R-:W-:Y:S01]  /*6240*/  IMAD.MOV.U32 R21, RZ, RZ, R22 ;  /* 0x000000ffff157224 */ /* 0x000fe200078e0016 */
[----:B------:R-:W-:Y:S01]  /*6250*/  MOV R22, R27 ;  /* 0x0000001b00167202 */ /* 0x000fe20000000f00 */
[----:B------:R-:W-:Y:S02]  /*6260*/  IMAD.MOV.U32 R38, RZ, RZ, R43 ;  /* 0x000000ffff267224 */ /* 0x000fe400078e002b */
.L_x_44100:
[----:B------:R-:W-:Y:S05]  /*6270*/  BSYNC B1 ;  /* 0x0000000000017941 */ /* 0x000fea0003800000 */
.L_x_44098:
        /* <DEDUP_REMOVED lines=9> */
.L_x_44102:
[----:B------:R-:W-:Y:S02]  /*6310*/  IMAD.MOV.U32 R37, RZ, RZ, R20 ;  /* 0x000000ffff257224 */ /* 0x000fe400078e0014 */
[----:B------:R-:W-:Y:S02]  /*6320*/  IMAD.MOV.U32 R27, RZ, RZ, R21 ;  /* 0x000000ffff1b7224 */ /* 0x000fe400078e0015 */
[----:B------:R-:W-:Y:S02]  /*6330*/  IMAD.MOV.U32 R20, RZ, RZ, R25 ;  /* 0x000000ffff147224 */ /* 0x000fe400078e0019 */
[----:B------:R-:W-:Y:S02]  /*6340*/  IMAD.MOV.U32 R21, RZ, RZ, R26 ;  /* 0x000000ffff157224 */ /* 0x000fe400078e001a */
.L_x_44103:
[----:B------:R-:W-:Y:S05]  /*6350*/  BSYNC B1 ;  /* 0x0000000000017941 */ /* 0x000fea0003800000 */
.L_x_44101:
        /* <DEDUP_REMOVED lines=9> */
.L_x_44105:
[----:B------:R-:W-:Y:S02]  /*63f0*/  IMAD.MOV.U32 R25, RZ, RZ, R37 ;  /* 0x000000ffff197224 */ /* 0x000fe400078e0025 */
[----:B------:R-:W-:Y:S02]  /*6400*/  IMAD.MOV.U32 R26, RZ, RZ, R27 ;  /* 0x000000ffff1a7224 */ /* 0x000fe400078e001b */
[----:B------:R-:W-:Y:S02]  /*6410*/  IMAD.MOV.U32 R37, RZ, RZ, R40 ;  /* 0x000000ffff257224 */ /* 0x000fe400078e0028 */
[----:B------:R-:W-:Y:S02]  /*6420*/  IMAD.MOV.U32 R27, RZ, RZ, R24 ;  /* 0x000000ffff1b7224 */ /* 0x000fe400078e0018 */
.L_x_44106:
[----:B------:R-:W-:Y:S05]  /*6430*/  BSYNC B1 ;  /* 0x0000000000017941 */ /* 0x000fea0003800000 */
.L_x_44104:
        /* <DEDUP_REMOVED lines=9> */
.L_x_44108:
[----:B------:R-:W-:Y:S02]  /*64d0*/  IMAD.MOV.U32 R36, RZ, RZ, R25 ;  /* 0x000000ffff247224 */ /* 0x000fe400078e0019 */
[----:B------:R-:W-:Y:S02]  /*64e0*/  IMAD.MOV.U32 R24, RZ, RZ, R26 ;  /* 0x000000ffff187224 */ /* 0x000fe400078e001a */
[----:B------:R-:W-:Y:S02]  /*64f0*/  IMAD.MOV.U32 R25, RZ, RZ, R30 ;  /* 0x000000ffff197224 */ /* 0x000fe400078e001e */
[----:B------:R-:W-:Y:S02]  /*6500*/  IMAD.MOV.U32 R26, RZ, RZ, R31 ;  /* 0x000000ffff1a7224 */ /* 0x000fe400078e001f */
.L_x_44109:
[----:B------:R-:W-:Y:S05]  /*6510*/  BSYNC B1 ;  /* 0x0000000000017941 */ /* 0x000fea0003800000 */
.L_x_44107:
        /* <DEDUP_REMOVED lines=9> */
.L_x_44111:
[----:B------:R-:W-:Y:S01]  /*65b0*/  MOV R31, R36 ;  /* 0x00000024001f7202 */ /* 0x000fe20000000f00 */
[----:B------:R-:W-:Y:S02]  /*65c0*/  IMAD.MOV.U32 R30, RZ, RZ, R24 ;  /* 0x000000ffff1e7224 */ /* 0x000fe400078e0018 */
[----:B------:R-:W-:Y:S02]  /*65d0*/  IMAD.MOV.U32 R36, RZ, RZ, R41 ;  /* 0x000000ffff247224 */ /* 0x000fe400078e0029 */
[----:B------:R-:W-:Y:S02]  /*65e0*/  IMAD.MOV.U32 R24, RZ, RZ, R29 ;  /* 0x000000ffff187224 */ /* 0x000fe400078e001d */
.L_x_44112:
[----:B------:R-:W-:Y:S05]  /*65f0*/  BSYNC B1 ;  /* 0x0000000000017941 */ /* 0x000fea0003800000 */
.L_x_44110:
        /* <DEDUP_REMOVED lines=16> */
.L_x_44114:
[----:B------:R-:W-:Y:S02]  /*6700*/  IMAD.MOV.U32 R41, RZ, RZ, R32 ;  /* 0x000000ffff297224 */ /* 0x000fe400078e0020 */
[----:B------:R-:W-:Y:S02]  /*6710*/  IMAD.MOV.U32 R29, RZ, RZ, R5 ;  /* 0x000000ffff1d7224 */ /* 0x000fe400078e0005 */
[----:B------:R-:W-:Y:S02]  /*6720*/  IMAD.MOV.U32 R5, RZ, RZ, R28 ;  /* 0x000000ffff057224 */ /* 0x000fe400078e001c */
[----:B------:R-:W-:Y:S02]  /*6730*/  IMAD.MOV.U32 R32, RZ, RZ, R35 ;  /* 0x000000ffff207224 */ /* 0x000fe400078e0023 */
.L_x_44115:
[----:B------:R-:W-:Y:S05]  /*6740*/  BSYNC B1 ;  /* 0x0000000000017941 */ /* 0x000fea0003800000 */
.L_x_44113:
        /* <DEDUP_REMOVED lines=9> */
.L_x_44117:
[----:B------:R-:W-:Y:S01]  /*67e0*/  MOV R40, R41 ;  /* 0x0000002900287202 */ /* 0x000fe20000000f00 */
[----:B------:R-:W-:Y:S02]  /*67f0*/  IMAD.MOV.U32 R28, RZ, RZ, R29 ;  /* 0x000000ffff1c7224 */ /* 0x000fe400078e001d */
[----:B------:R-:W-:Y:S02]  /*6800*/  IMAD.MOV.U32 R41, RZ, RZ, R42 ;  /* 0x000000ffff297224 */ /* 0x000fe400078e002a */
[----:B------:R-:W-:Y:S02]  /*6810*/  IMAD.MOV.U32 R29, RZ, RZ, R34 ;  /* 0x000000ffff1d7224 */ /* 0x000fe400078e0022 */
.L_x_44118:
[----:B------:R-:W-:Y:S05]  /*6820*/  BSYNC B1 ;  /* 0x0000000000017941 */ /* 0x000fea0003800000 */
.L_x_44116:
        /* <DEDUP_REMOVED lines=9> */
.L_x_44120:
[----:B------:R-:W-:Y:S01]  /*68c0*/  IMAD.MOV.U32 R43, RZ, RZ, R40 ;  /* 0x000000ffff2b7224 */ /* 0x000fe200078e0028 */
[----:B------:R-:W-:Y:S01]  /*68d0*/  MOV R35, R28 ;  /* 0x0000001c00237202 */ /* 0x000fe20000000f00 */
[----:B------:R-:W-:Y:S02]  /*68e0*/  IMAD.MOV.U32 R40, RZ, RZ, R47 ;  /* 0x000000ffff287224 */ /* 0x000fe400078e002f */
[----:B------:R-:W-:Y:S02]  /*68f0*/  IMAD.MOV.U32 R28, RZ, RZ, R45 ;  /* 0x000000ffff1c7224 */ /* 0x000fe400078e002d */
.L_x_44121:
[----:B------:R-:W-:Y:S05]  /*6900*/  BSYNC B1 ;  /* 0x0000000000017941 */ /* 0x000fea0003800000 */
.L_x_44119:
        /* <DEDUP_REMOVED lines=9> */
.L_x_44123:
[----:B------:R-:W-:Y:S01]  /*69a0*/  IMAD.MOV.U32 R42, RZ, RZ, R43 ;  /* 0x000000ffff2a7224 */ /* 0x000fe200078e002b */
[----:B------:R-:W-:Y:S01]  /*69b0*/  MOV R43, R44 ;  /* 0x0000002c002b7202 */ /* 0x000fe20000000f00 */
[----:B------:R-:W-:Y:S02]  /*69c0*/  IMAD.MOV.U32 R34, RZ, RZ, R35 ;  /* 0x000000ffff227224 */ /* 0x000fe400078e0023 */
[----:B------:R-:W-:Y:S02]  /*69d0*/  IMAD.MOV.U32 R35, RZ, RZ, R2 ;  /* 0x000000ffff237224 */ /* 0x000fe400078e0002 */
.L_x_44124:
[----:B------:R-:W-:Y:S05]  /*69e0*/  BSYNC B1 ;  /* 0x0000000000017941 */ /* 0x000fea0003800000 */
.L_x_44122:
        /* <DEDUP_REMOVED lines=9> */
.L_x_44126:
[----:B------:R-:W-:Y:S02]  /*6a80*/  IMAD.MOV.U32 R47, RZ, RZ, R42 ;  /* 0x000000ffff2f7224 */ /* 0x000fe400078e002a */
[----:B------:R-:W-:Y:S01]  /*6a90*/  IMAD.MOV.U32 R45, RZ, RZ, R34 ;  /* 0x000000ffff2d7224 */ /* 0x000fe200078e0022 */
[----:B------:R-:W-:Y:S01]  /*6aa0*/  MOV R34, R33 ;  /* 0x0000002100227202 */ /* 0x000fe20000000f00 */
[----:B------:R-:W-:Y:S02]  /*6ab0*/  IMAD.MOV.U32 R42, RZ, RZ, R61 ;  /* 0x000000ffff2a7224 */ /* 0x000fe400078e003d */
.L_x_44127:
[----:B------:R-:W-:Y:S05]  /*6ac0*/  BSYNC B1 ;  /* 0x0000000000017941 */ /* 0x000fea0003800000 */
.L_x_44125:
        /* <DEDUP_REMOVED lines=9> */
.L_x_44129:
[----:B------:R-:W-:Y:S02]  /*6b60*/  IMAD.MOV.U32 R44, RZ, RZ, R47 ;  /* 0x000000ffff2c7224 */ /* 0x000fe400078e002f */
[----:B------:R-:W-:Y:S02]  /*6b70*/  IMAD.MOV.U32 R2, RZ, RZ, R45 ;  /* 0x000000ffff027224 */ /* 0x000fe400078e002d */
[----:B------:R-:W-:Y:S02]  /*6b80*/  IMAD.MOV.U32 R47, RZ, RZ, R46 ;  /* 0x000000ffff2f7224 */ /* 0x000fe400078e002e */
[----:B------:R-:W-:Y:S02]  /*6b90*/  IMAD.MOV.U32 R45, RZ, RZ, R0 ;  /* 0x000000ffff2d7224 */ /* 0x000fe400078e0000 */
.L_x_44130:
[----:B------:R-:W-:Y:S05]  /*6ba0*/  BSYNC B1 ;  /* 0x0000000000017941 */ /* 0x000fea0003800000 */
.L_x_44128:
        /* <DEDUP_REMOVED lines=9> */
.L_x_44132:
[----:B------:R-:W-:Y:S02]  /*6c40*/  IMAD.MOV.U32 R59, RZ, RZ, R44 ;  /* 0x000000ffff3b7224 */ /* 0x000fe400078e002c */
[----:B------:R-:W-:Y:S02]  /*6c50*/  IMAD.MOV.U32 R33, RZ, RZ, R2 ;  /* 0x000000ffff217224 */ /* 0x000fe400078e0002 */
[----:B------:R-:W-:Y:S02]  /*6c60*/  IMAD.MOV.U32 R44, RZ, RZ, R51 ;  /* 0x000000ffff2c7224 */ /* 0x000fe400078e0033 */
[----:B------:R-:W-:Y:S02]  /*6c70*/  IMAD.MOV.U32 R2, RZ, RZ, R3 ;  /* 0x000000ffff027224 */ /* 0x000fe400078e0003 */
.L_x_44133:
[----:B------:R-:W-:Y:S05]  /*6c80*/  BSYNC B1 ;  /* 0x0000000000017941 */ /* 0x000fea0003800000 */
.L_x_44131:
        /* <DEDUP_REMOVED lines=9> */
.L_x_44135:
[----:B------:R-:W-:Y:S02]  /*6d20*/  IMAD.MOV.U32 R46, RZ, RZ, R59 ;  /* 0x000000ffff2e7224 */ /* 0x000fe400078e003b */
[----:B------:R-:W-:Y:S02]  /*6d30*/  IMAD.MOV.U32 R0, RZ, RZ, R33 ;  /* 0x000000ffff007224 */ /* 0x000fe400078e0021 */
[----:B------:R-:W-:Y:S02]  /*6d40*/  IMAD.MOV.U32 R59, RZ, RZ, R60 ;  /* 0x000000ffff3b7224 */ /* 0x000fe400078e003c */
[----:B------:R-:W-:Y:S02]  /*6d50*/  IMAD.MOV.U32 R33, RZ, RZ, R50 ;  /* 0x000000ffff217224 */ /* 0x000fe400078e0032 */
.L_x_44136:
[----:B------:R-:W-:Y:S05]  /*6d60*/  BSYNC B1 ;  /* 0x0000000000017941 */ /* 0x000fea0003800000 */
.L_x_44134:
        /* <DEDUP_REMOVED lines=9> */
.L_x_44138:
[----:B------:R-:W-:Y:S01]  /*6e00*/  MOV R51, R46 ;  /* 0x0000002e00337202 */ /* 0x000fe20000000f00 */
[----:B------:R-:W-:Y:S02]  /*6e10*/  IMAD.MOV.U32 R3, RZ, RZ, R0 ;  /* 0x000000ffff037224 */ /* 0x000fe400078e0000 */
[----:B------:R-:W-:Y:S02]  /*6e20*/  IMAD.MOV.U32 R46, RZ, RZ, R39 ;  /* 0x000000ffff2e7224 */ /* 0x000fe400078e0027 */
[----:B------:R-:W-:Y:S02]  /*6e30*/  IMAD.MOV.U32 R0, RZ, RZ, R23 ;  /* 0x000000ffff007224 */ /* 0x000fe400078e0017 */
.L_x_44139:
[----:B------:R-:W-:Y:S05]  /*6e40*/  BSYNC B1 ;  /* 0x0000000000017941 */ /* 0x000fea0003800000 */
.L_x_44137:
        /* <DEDUP_REMOVED lines=9> */
.L_x_44141:
[----:B------:R-:W-:Y:S01]  /*6ee0*/  IMAD.MOV.U32 R23, RZ, RZ, R51 ;  /* 0x000000ffff177224 */ /* 0x000fe200078e0033 */
[----:B------:R-:W-:Y:S01]  /*6ef0*/  MOV R50, R3 ;  /* 0x0000000300327202 */ /* 0x000fe20000000f00 */
[----:B------:R-:W-:Y:S02]  /*6f00*/  IMAD.MOV.U32 R51, RZ, RZ, R38 ;  /* 0x000000ffff337224 */ /* 0x000fe400078e0026 */
[----:B------:R-:W-:Y:S02]  /*6f10*/  IMAD.MOV.U32 R3, RZ, RZ, R22 ;  /* 0x000000ffff037224 */ /* 0x000fe400078e0016 */
.L_x_44142:
[----:B------:R-:W-:Y:S05]  /*6f20*/  BSYNC B1 ;  /* 0x0000000000017941 */ /* 0x000fea0003800000 */
.L_x_44140:
        /* <DEDUP_REMOVED lines=9> */
.L_x_44144:
[----:B------:R-:W-:Y:S01]  /*6fc0*/  IMAD.MOV.U32 R38, RZ, RZ, R23 ;  /* 0x000000ffff267224 */ /* 0x000fe200078e0017 */
[----:B------:R-:W-:Y:S01]  /*6fd0*/  MOV R23, R20 ;  /* 0x0000001400177202 */ /* 0x000fe20000000f00 */
[----:B------:R-:W-:Y:S02]  /*6fe0*/  IMAD.MOV.U32 R22, RZ, RZ, R50 ;  /* 0x000000ffff167224 */ /* 0x000fe400078e0032 */
[----:B------:R-:W-:Y:S02]  /*6ff0*/  IMAD.MOV.U32 R50, RZ, RZ, R21 ;  /* 0x000000ffff327224 */ /* 0x000fe400078e0015 */
.L_x_44145:
[----:B------:R-:W-:Y:S05]  /*7000*/  BSYNC B1 ;  /* 0x0000000000017941 */ /* 0x000fea0003800000 */
.L_x_44143:
        /* <DEDUP_REMOVED lines=9> */
.L_x_44147:
[----:B------:R-:W-:Y:S02]  /*70a0*/  IMAD.MOV.U32 R20, RZ, RZ, R38 ;  /* 0x000000ffff147224 */ /* 0x000fe400078e0026 */
[----:B------:R-:W-:Y:S01]  /*70b0*/  IMAD.MOV.U32 R21, RZ, RZ, R22 ;  /* 0x000000ffff157224 */ /* 0x000fe200078e0016 */
[----:B------:R-:W-:Y:S01]  /*70c0*/  MOV R22, R27 ;  /* 0x0000001b00167202 */ /* 0x000fe20000000f00 */
[----:B------:R-:W-:Y:S02]  /*70d0*/  IMAD.MOV.U32 R38, RZ, RZ, R37 ;  /* 0x000000ffff267224 */ /* 0x000fe400078e0025 */
.L_x_44148:
[----:B------:R-:W-:Y:S05]  /*70e0*/  BSYNC B1 ;  /* 0x0000000000017941 */ /* 0x000fea0003800000 */
.L_x_44146:
        /* <DEDUP_REMOVED lines=9> */
.L_x_44150:
[----:B------:R-:W-:Y:S02]  /*7180*/  IMAD.MOV.U32 R37, RZ, RZ, R20 ;  /* 0x000000ffff257224 */ /* 0x000fe400078e0014 */
[----:B------:R-:W-:Y:S02]  /*7190*/  IMAD.MOV.U32 R27, RZ, RZ, R21 ;  /* 0x000000ffff1b7224 */ /* 0x000fe400078e0015 */
[----:B------:R-:W-:Y:S02]  /*71a0*/  IMAD.MOV.U32 R20, RZ, RZ, R25 ;  /* 0x000000ffff147224 */ /* 0x000fe400078e0019 */
[----:B------:R-:W-:Y:S02]  /*71b0*/  IMAD.MOV.U32 R21, RZ, RZ, R26 ;  /* 0x000000ffff157224 */ /* 0x000fe400078e001a */
.L_x_44151:
[----:B------:R-:W-:Y:S05]  /*71c0*/  BSYNC B1 ;  /* 0x0000000000017941 */ /* 0x000fea0003800000 */
.L_x_44149:
        /* <DEDUP_REMOVED lines=9> */
.L_x_44153:
[----:B------:R-:W-:Y:S02]  /*7260*/  IMAD.MOV.U32 R26, RZ, RZ, R37 ;  /* 0x000000ffff1a7224 */ /* 0x000fe400078e0025 */
[----:B------:R-:W-:Y:S02]  /*7270*/  IMAD.MOV.U32 R25, RZ, RZ, R27 ;  /* 0x000000ffff197224 */ /* 0x000fe400078e001b */
[----:B------:R-:W-:Y:S02]  /*7280*/  IMAD.MOV.U32 R37, RZ, RZ, R36 ;  /* 0x000000ffff257224 */ /* 0x000fe400078e0024 */
[----:B------:R-:W-:Y:S02]  /*7290*/  IMAD.MOV.U32 R27, RZ, RZ, R24 ;  /* 0x000000ffff1b7224 */ /* 0x000fe400078e0018 */
.L_x_44154:
[----:B------:R-:W-:Y:S05]  /*72a0*/  BSYNC B1 ;  /* 0x0000000000017941 */ /* 0x000fea0003800000 */
.L_x_44152:
        /* <DEDUP_REMOVED lines=9> */
.L_x_44156:
[----:B------:R-:W-:Y:S02]  /*7340*/  IMAD.MOV.U32 R36, RZ, RZ, R26 ;  /* 0x000000ffff247224 */ /* 0x000fe400078e001a */
[----:B------:R-:W-:Y:S02]  /*7350*/  IMAD.MOV.U32 R24, RZ, RZ, R25 ;  /* 0x000000ffff187224 */ /* 0x000fe400078e0019 */
[----:B------:R-:W-:Y:S02]  /*7360*/  IMAD.MOV.U32 R26, RZ, RZ, R31 ;  /* 0x000000ffff1a7224 */ /* 0x000fe400078e001f */
[----:B------:R-:W-:Y:S02]  /*7370*/  IMAD.MOV.U32 R25, RZ, RZ, R30 ;  /* 0x000000ffff197224 */ /* 0x000fe400078e001e */
.L_x_44157:
[----:B------:R-:W-:Y:S05]  /*7380*/  BSYNC B1 ;  /* 0x0000000000017941 */ /* 0x000fea0003800000 */
.L_x_44155:
[CC--:B------:R-:W-:Y:S01]  /*7390*/  FSETP.GEU.FTZ.AND P0, PT, R5.reuse, R56.reuse, PT ;  /* 0x000000380500720b */ /* 0x0c0fe20003f1e000 */
[----:B------:R-:W-:Y:S01]  /*73a0*/  BSSY B1, `(.L_x_44158) ;  /* 0x0000013000017945 */ /* 0x000fe20003800000 */
[----:B------:R-:W-:Y:S02]  /*73b0*/  FSETP.NEU.FTZ.AND P1, PT, R5, R56, PT ;  /* 0x000000380500720b */ /* 0x000fe40003f3d000 */
[----:B------:R-:W-:-:S02]  /*73c0*/  ISETP.EQ.OR P0, PT, R32, -0x1, !P0 ;  /* 0xffffffff2000780c */ /* 0x000fc40004702670 */
        /* <DEDUP_REMOVED lines=12> */
.L_x_44159:
[----:B------:R-:W-:Y:S02]  /*7490*/  IMAD.MOV.U32 R31, RZ, RZ, R32 ;  /* 0x000000ffff1f7224 */ /* 0x000fe400078e0020 */
[----:B------:R-:W-:Y:S02]  /*74a0*/  IMAD.MOV.U32 R30, RZ, RZ, R5 ;  /* 0x000000ffff1e7224 */ /* 0x000fe400078e0005 */
[----:B------:R-:W-:Y:S02]  /*74b0*/  IMAD.MOV.U32 R5, RZ, RZ, R29 ;  /* 0x000000ffff057224 */ /* 0x000fe400078e001d */
[----:B------:R-:W-:Y:S02]  /*74c0*/  IMAD.MOV.U32 R32, RZ, RZ, R41 ;  /* 0x000000ffff207224 */ /* 0x000fe400078e0029 */
.L_x_44160:
[----:B------:R-:W-:Y:S05]  /*74d0*/  BSYNC B1 ;  /* 0x0000000000017941 */ /* 0x000fea0003800000 */
.L_x_44158:
        /* <DEDUP_REMOVED lines=9> */
.L_x_44162:
[----:B------:R-:W-:Y:S02]  /*7570*/  IMAD.MOV.U32 R58, RZ, RZ, R31 ;  /* 0x000000ffff3a7224 */ /* 0x000fe400078e001f */
[----:B------:R-:W-:Y:S02]  /*7580*/  IMAD.MOV.U32 R56, RZ, RZ, R30 ;  /* 0x000000ffff387224 */ /* 0x000fe400078e001e */
[----:B------:R-:W-:Y:S02]  /*7590*/  IMAD.MOV.U32 R31, RZ, RZ, R40 ;  /* 0x000000ffff1f7224 */ /* 0x000fe400078e0028 */
[----:B------:R-:W-:Y:S02]  /*75a0*/  IMAD.MOV.U32 R30, RZ, RZ, R28 ;  /* 0x000000ffff1e7224 */ /* 0x000fe400078e001c */
.L_x_44163:
[----:B------:R-:W-:Y:S05]  /*75b0*/  BSYNC B1 ;  /* 0x0000000000017941 */ /* 0x000fea0003800000 */
.L_x_44161:
        /* <DEDUP_REMOVED lines=9> */
.L_x_44165:
[----:B------:R-:W-:Y:S01]  /*7650*/  MOV R39, R58 ;  /* 0x0000003a00277202 */ /* 0x000fe20000000f00 */
[----:B------:R-:W-:Y:S02]  /*7660*/  IMAD.MOV.U32 R29, RZ, RZ, R56 ;  /* 0x000000ffff1d7224 */ /* 0x000fe400078e0038 */
[----:B------:R-:W-:Y:S02]  /*7670*/  IMAD.MOV.U32 R58, RZ, RZ, R43 ;  /* 0x000000ffff3a7224 */ /* 0x000fe400078e002b */
[----:B------:R-:W-:Y:S02]  /*7680*/  IMAD.MOV.U32 R56, RZ, RZ, R35 ;  /* 0x000000ffff387224 */ /* 0x000fe400078e0023 */
.L_x_44166:
[----:B------:R-:W-:Y:S05]  /*7690*/  BSYNC B1 ;  /* 0x0000000000017941 */ /* 0x000fea0003800000 */
.L_x_44164:
        /* <DEDUP_REMOVED lines=9> */
.L_x_44168:
[----:B------:R-:W-:Y:S01]  /*7730*/  IMAD.MOV.U32 R40, RZ, RZ, R39 ;  /* 0x000000ffff287224 */ /* 0x000fe200078e0027 */
[----:B------:R-:W-:Y:S01]  /*7740*/  MOV R28, R29 ;  /* 0x0000001d001c7202 */ /* 0x000fe20000000f00 */
[----:B------:R-:W-:Y:S02]  /*7750*/  IMAD.MOV.U32 R39, RZ, RZ, R42 ;  /* 0x000000ffff277224 */ /* 0x000fe400078e002a */
[----:B------:R-:W-:Y:S02]  /*7760*/  IMAD.MOV.U32 R29, RZ, RZ, R34 ;  /* 0x000000ffff1d7224 */ /* 0x000fe400078e0022 */
.L_x_44169:
[----:B------:R-:W-:Y:S05]  /*7770*/  BSYNC B1 ;  /* 0x0000000000017941 */ /* 0x000fea0003800000 */
.L_x_44167:
        /* <DEDUP_REMOVED lines=9> */
.L_x_44171:
[----:B------:R-:W-:Y:S01]  /*7810*/  IMAD.MOV.U32 R41, RZ, RZ, R40 ;  /* 0x000000ffff297224 */ /* 0x000fe200078e0028 */
[----:B------:R-:W-:Y:S01]  /*7820*/  MOV R40, R47 ;  /* 0x0000002f00287202 */ /* 0x000fe20000000f00 */
[----:B------:R-:W-:Y:S02]  /*7830*/  IMAD.MOV.U32 R35, RZ, RZ, R28 ;  /* 0x000000ffff237224 */ /* 0x000fe400078e001c */
[----:B------:R-:W-:Y:S02]  /*7840*/  IMAD.MOV.U32 R28, RZ, RZ, R45 ;  /* 0x000000ffff1c7224 */ /* 0x000fe400078e002d */
.L_x_44172:
[----:B------:R-:W-:Y:S05]  /*7850*/  BSYNC B1 ;  /* 0x0000000000017941 */ /* 0x000fea0003800000 */
.L_x_44170:
        /* <DEDUP_REMOVED lines=9> */
.L_x_44174:
[----:B------:R-:W-:Y:S02]  /*78f0*/  IMAD.MOV.U32 R42, RZ, RZ, R41 ;  /* 0x000000ffff2a7224 */ /* 0x000fe400078e0029 */
[----:B------:R-:W-:Y:S01]  /*7900*/  IMAD.MOV.U32 R34, RZ, RZ, R35 ;  /* 0x000000ffff227224 */ /* 0x000fe200078e0023 */
[----:B------:R-:W-:Y:S01]  /*7910*/  MOV R35, R2 ;  /* 0x0000000200237202 */ /* 0x000fe20000000f00 */
[----:B------:R-:W-:Y:S02]  /*7920*/  IMAD.MOV.U32 R41, RZ, RZ, R44 ;  /* 0x000000ffff297224 */ /* 0x000fe400078e002c */
.L_x_44175:
[----:B------:R-:W-:Y:S05]  /*7930*/  BSYNC B1 ;  /* 0x0000000000017941 */ /* 0x000fea0003800000 */
.L_x_44173:
        /* <DEDUP_REMOVED lines=9> */
.L_x_44177:
[----:B------:R-:W-:Y:S02]  /*79d0*/  IMAD.MOV.U32 R45, RZ, RZ, R42 ;  /* 0x000000ffff2d7224 */ /* 0x000fe400078e002a */
[----:B------:R-:W-:Y:S02]  /*79e0*/  IMAD.MOV.U32 R43, RZ, RZ, R34 ;  /* 0x000000ffff2b7224 */ /* 0x000fe400078e0022 */
[----:B------:R-:W-:Y:S02]  /*79f0*/  IMAD.MOV.U32 R42, RZ, RZ, R59 ;  /* 0x000000ffff2a7224 */ /* 0x000fe400078e003b */
[----:B------:R-:W-:Y:S02]  /*7a00*/  IMAD.MOV.U32 R34, RZ, RZ, R33 ;  /* 0x000000ffff227224 */ /* 0x000fe400078e0021 */
.L_x_44178:
[----:B------:R-:W-:Y:S05]  /*7a10*/  BSYNC B1 ;  /* 0x0000000000017941 */ /* 0x000fea0003800000 */
.L_x_44176:
        /* <DEDUP_REMOVED lines=9> */
.L_x_44180:
[----:B------:R-:W-:Y:S02]  /*7ab0*/  IMAD.MOV.U32 R44, RZ, RZ, R45 ;  /* 0x000000ffff2c7224 */ /* 0x000fe400078e002d */
[----:B------:R-:W-:Y:S02]  /*7ac0*/  IMAD.MOV.U32 R2, RZ, RZ, R43 ;  /* 0x000000ffff027224 */ /* 0x000fe400078e002b */
[----:B------:R-:W-:Y:S02]  /*7ad0*/  IMAD.MOV.U32 R45, RZ, RZ, R46 ;  /* 0x000000ffff2d7224 */ /* 0x000fe400078e002e */
[----:B------:R-:W-:Y:S02]  /*7ae0*/  IMAD.MOV.U32 R43, RZ, RZ, R0 ;  /* 0x000000ffff2b7224 */ /* 0x000fe400078e0000 */
.L_x_44181:
[----:B------:R-:W-:Y:S05]  /*7af0*/  BSYNC B1 ;  /* 0x0000000000017941 */ /* 0x000fea0003800000 */
.L_x_44179:
        /* <DEDUP_REMOVED lines=9> */
.L_x_44183:
[----:B------:R-:W-:Y:S02]  /*7b90*/  IMAD.MOV.U32 R0, RZ, RZ, R44 ;  /* 0x000000ffff007224 */ /* 0x000fe400078e002c */
[----:B------:R-:W-:Y:S02]  /*7ba0*/  IMAD.MOV.U32 R33, RZ, RZ, R2 ;  /* 0x000000ffff217224 */ /* 0x000fe400078e0002 */
[----:B------:R-:W-:Y:S02]  /*7bb0*/  IMAD.MOV.U32 R44, RZ, RZ, R51 ;  /* 0x000000ffff2c7224 */ /* 0x000fe400078e0033 */
[----:B------:R-:W-:Y:S02]  /*7bc0*/  IMAD.MOV.U32 R2, RZ, RZ, R3 ;  /* 0x000000ffff027224 */ /* 0x000fe400078e0003 */
.L_x_44184:
[----:B------:R-:W-:Y:S05]  /*7bd0*/  BSYNC B1 ;  /* 0x0000000000017941 */ /* 0x000fea0003800000 */
.L_x_44182:
        /* <DEDUP_REMOVED lines=9> */
.L_x_44186:
[----:B------:R-:W-:Y:S01]  /*7c70*/  MOV R47, R0 ;  /* 0x00000000002f7202 */ /* 0x000fe20000000f00 */
[----:B------:R-:W-:Y:S02]  /*7c80*/  IMAD.MOV.U32 R3, RZ, RZ, R33 ;  /* 0x000000ffff037224 */ /* 0x000fe400078e0021 */
[----:B------:R-:W-:Y:S02]  /*7c90*/  IMAD.MOV.U32 R0, RZ, RZ, R23 ;  /* 0x000000ffff007224 */ /* 0x000fe400078e0017 */
[----:B------:R-:W-:Y:S02]  /*7ca0*/  IMAD.MOV.U32 R33, RZ, RZ, R50 ;  /* 0x000000ffff217224 */ /* 0x000fe400078e0032 */
.L_x_44187:
[----:B------:R-:W-:Y:S05]  /*7cb0*/  BSYNC B1 ;  /* 0x0000000000017941 */ /* 0x000fea0003800000 */
.L_x_44185:
        /* <DEDUP_REMOVED lines=9> */
.L_x_44189:
[----:B------:R-:W-:Y:S01]  /*7d50*/  IMAD.MOV.U32 R23, RZ, RZ, R47 ;  /* 0x000000ffff177224 */ /* 0x000fe200078e002f */
[----:B------:R-:W-:Y:S01]  /*7d60*/  MOV R46, R3 ;  /* 0x00000003002e7202 */ /* 0x000fe20000000f00 */
[----:B------:R-:W-:Y:S02]  /*7d70*/  IMAD.MOV.U32 R47, RZ, RZ, R38 ;  /* 0x000000ffff2f7224 */ /* 0x000fe400078e0026 */
[----:B------:R-:W-:Y:S02]  /*7d80*/  IMAD.MOV.U32 R3, RZ, RZ, R22 ;  /* 0x000000ffff037224 */ /* 0x000fe400078e0016 */
.L_x_44190:
[----:B------:R-:W-:Y:S05]  /*7d90*/  BSYNC B1 ;  /* 0x0000000000017941 */ /* 0x000fea0003800000 */
.L_x_44188:
        /* <DEDUP_REMOVED lines=9> */
.L_x_44192:
[----:B------:R-:W-:Y:S01]  /*7e30*/  IMAD.MOV.U32 R38, RZ, RZ, R23 ;  /* 0x000000ffff267224 */ /* 0x000fe200078e0017 */
[----:B------:R-:W-:Y:S01]  /*7e40*/  MOV R23, R20 ;  /* 0x0000001400177202 */ /* 0x000fe20000000f00 */
[----:B------:R-:W-:Y:S02]  /*7e50*/  IMAD.MOV.U32 R22, RZ, RZ, R46 ;  /* 0x000000ffff167224 */ /* 0x000fe400078e002e */
[----:B------:R-:W-:Y:S02]  /*7e60*/  IMAD.MOV.U32 R46, RZ, RZ, R21 ;  /* 0x000000ffff2e7224 */ /* 0x000fe400078e0015 */
.L_x_44193:
[----:B------:R-:W-:Y:S05]  /*7e70*/  BSYNC B1 ;  /* 0x0000000000017941 */ /* 0x000fea0003800000 */
.L_x_44191:
        /* <DEDUP_REMOVED lines=9> */
.L_x_44195:
[----:B------:R-:W-:Y:S02]  /*7f10*/  IMAD.MOV.U32 R21, RZ, RZ, R38 ;  /* 0x000000ffff157224 */ /* 0x000fe400078e0026 */
[----:B------:R-:W-:Y:S01]  /*7f20*/  IMAD.MOV.U32 R20, RZ, RZ, R22 ;  /* 0x000000ffff147224 */ /* 0x000fe200078e0016 */
[----:B------:R-:W-:Y:S01]  /*7f30*/  MOV R22, R27 ;  /* 0x0000001b00167202 */ /* 0x000fe20000000f00 */
[----:B------:R-:W-:Y:S02]  /*7f40*/  IMAD.MOV.U32 R38, RZ, RZ, R37 ;  /* 0x000000ffff267224 */ /* 0x000fe400078e0025 */
.L_x_44196:
[----:B------:R-:W-:Y:S05]  /*7f50*/  BSYNC B1 ;  /* 0x0000000000017941 */ /* 0x000fea0003800000 */
.L_x_44194:
        /* <DEDUP_REMOVED lines=9> */
.L_x_44198:
[----:B------:R-:W-:Y:S02]  /*7ff0*/  IMAD.MOV.U32 R37, RZ, RZ, R21 ;  /* 0x000000ffff257224 */ /* 0x000fe400078e0015 */
[----:B------:R-:W-:Y:S02]  /*8000*/  IMAD.MOV.U32 R27, RZ, RZ, R20 ;  /* 0x000000ffff1b7224 */ /* 0x000fe400078e0014 */
[----:B------:R-:W-:Y:S02]  /*8010*/  IMAD.MOV.U32 R21, RZ, RZ, R26 ;  /* 0x000000ffff157224 */ /* 0x000fe400078e001a */
[----:B------:R-:W-:Y:S02]  /*8020*/  IMAD.MOV.U32 R20, RZ, RZ, R25 ;  /* 0x000000ffff147224 */ /* 0x000fe400078e0019 */
.L_x_44199:
[----:B------:R-:W-:Y:S05]  /*8030*/  BSYNC B1 ;  /* 0x0000000000017941 */ /* 0x000fea0003800000 */
.L_x_44197:
        /* <DEDUP_REMOVED lines=9> */
.L_x_44201:
[----:B------:R-:W-:Y:S02]  /*80d0*/  IMAD.MOV.U32 R26, RZ, RZ, R37 ;  /* 0x000000ffff1a7224 */ /* 0x000fe400078e0025 */
[----:B------:R-:W-:Y:S02]  /*80e0*/  IMAD.MOV.U32 R25, RZ, RZ, R27 ;  /* 0x000000ffff197224 */ /* 0x000fe400078e001b */
[----:B------:R-:W-:Y:S02]  /*80f0*/  IMAD.MOV.U32 R37, RZ, RZ, R36 ;  /* 0x000000ffff257224 */ /* 0x000fe400078e0024 */
[----:B------:R-:W-:Y:S02]  /*8100*/  IMAD.MOV.U32 R27, RZ, RZ, R24 ;  /* 0x000000ffff1b7224 */ /* 0x000fe400078e0018 */
.L_x_44202:
[----:B------:R-:W-:Y:S05]  /*8110*/  BSYNC B1 ;  /* 0x0000000000017941 */ /* 0x000fea0003800000 */
.L_x_44200:
[CC--:B------:R-:W-:Y:S01]  /*8120*/  FSETP.GEU.FTZ.AND P0, PT, R5.reuse, R54.reuse, PT ;  /* 0x000000360500720b */ /* 0x0c0fe20003f1e000 */
[----:B------:R-:W-:Y:S01]  /*8130*/  BSSY B1, `(.L_x_44203) ;  /* 0x0000013000017945 */ /* 0x000fe20003800000 */
[----:B------:R-:W-:Y:S02]  /*8140*/  FSETP.NEU.FTZ.AND P1, PT, R5, R54, PT ;  /* 0x000000360500720b */ /* 0x000fe40003f3d000 */
[----:B------:R-:W-:-:S02]  /*8150*/  ISETP.EQ.OR P0, PT, R32, -0x1, !P0 ;  /* 0xffffffff2000780c */ /* 0x000fc40004702670 */
[----:B------:R-:W-:-:S04]  /*8160*/  ISETP.LE.OR P1, PT, R32, R55, P1 ;  /* 0x000000372000720c */ /* 0x000fc80000f23670 */
        /* <DEDUP_REMOVED lines=11> */
.L_x_44204:
[----:B------:R-:W-:Y:S02]  /*8220*/  IMAD.MOV.U32 R51, RZ, RZ, R32 ;  /* 0x000000ffff337224 */ /* 0x000fe400078e0020 */
[----:B------:R-:W-:Y:S02]  /*8230*/  IMAD.MOV.U32 R24, RZ, RZ, R5 ;  /* 0x000000ffff187224 */ /* 0x000fe400078e0005 */
[----:B------:R-:W-:Y:S02]  /*8240*/  IMAD.MOV.U32 R5, RZ, RZ, R30 ;  /* 0x000000ffff057224 */ /* 0x000fe400078e001e */
[----:B------:R-:W-:Y:S02]  /*8250*/  IMAD.MOV.U32 R32, RZ, RZ, R31 ;  /* 0x000000ffff207224 */ /* 0x000fe400078e001f */
.L_x_44205:
[----:B------:R-:W-:Y:S05]  /*8260*/  BSYNC B1 ;  /* 0x0000000000017941 */ /* 0x000fea0003800000 */
.L_x_44203:
        /* <DEDUP_REMOVED lines=9> */
.L_x_44207:
[----:B------:R-:W-:Y:S02]  /*8300*/  IMAD.MOV.U32 R36, RZ, RZ, R51 ;  /* 0x000000ffff247224 */ /* 0x000fe400078e0033 */
[----:B------:R-:W-:Y:S02]  /*8310*/  IMAD.MOV.U32 R30, RZ, RZ, R24 ;  /* 0x000000ffff1e7224 */ /* 0x000fe400078e0018 */
[----:B------:R-:W-:Y:S02]  /*8320*/  IMAD.MOV.U32 R51, RZ, RZ, R58 ;  /* 0x000000ffff337224 */ /* 0x000fe400078e003a */
[----:B------:R-:W-:Y:S02]  /*8330*/  IMAD.MOV.U32 R24, RZ, RZ, R56 ;  /* 0x000000ffff187224 */ /* 0x000fe400078e0038 */
.L_x_44208:
[----:B------:R-:W-:Y:S05]  /*8340*/  BSYNC B1 ;  /* 0x0000000000017941 */ /* 0x000fea0003800000 */
.L_x_44206:
        /* <DEDUP_REMOVED lines=9> */
.L_x_44210:
[----:B------:R-:W-:Y:S02]  /*83e0*/  IMAD.MOV.U32 R55, RZ, RZ, R36 ;  /* 0x000000ffff377224 */ /* 0x000fe400078e0024 */
[----:B------:R-:W-:Y:S02]  /*83f0*/  IMAD.MOV.U32 R31, RZ, RZ, R30 ;  /* 0x000000ffff1f7224 */ /* 0x000fe400078e001e */
[----:B------:R-:W-:Y:S02]  /*8400*/  IMAD.MOV.U32 R36, RZ, RZ, R39 ;  /* 0x000000ffff247224 */ /* 0x000fe400078e0027 */
[----:B------:R-:W-:Y:S02]  /*8410*/  IMAD.MOV.U32 R30, RZ, RZ, R29 ;  /* 0x000000ffff1e7224 */ /* 0x000fe400078e001d */
.L_x_44211:
[----:B------:R-:W-:Y:S05]  /*8420*/  BSYNC B1 ;  /* 0x0000000000017941 */ /* 0x000fea0003800000 */
.L_x_44209:
        /* <DEDUP_REMOVED lines=9> */
.L_x_44213:
[----:B------:R-:W-:Y:S01]  /*84c0*/  MOV R54, R55 ;  /* 0x0000003700367202 */ /* 0x000fe20000000f00 */
[----:B------:R-:W-:Y:S02]  /*84d0*/  IMAD.MOV.U32 R50, RZ, RZ, R31 ;  /* 0x000000ffff327224 */ /* 0x000fe400078e001f */
[----:B------:R-:W-:Y:S02]  /*84e0*/  IMAD.MOV.U32 R55, RZ, RZ, R40 ;  /* 0x000000ffff377224 */ /* 0x000fe400078e0028 */
[----:B------:R-:W-:Y:S02]  /*84f0*/  IMAD.MOV.U32 R31, RZ, RZ, R28 ;  /* 0x000000ffff1f7224 */ /* 0x000fe400078e001c */
.L_x_44214:
[----:B------:R-:W-:Y:S05]  /*8500*/  BSYNC B1 ;  /* 0x0000000000017941 */ /* 0x000fea0003800000 */
.L_x_44212:
        /* <DEDUP_REMOVED lines=9> */
.L_x_44216:
[----:B------:R-:W-:Y:S01]  /*85a0*/  IMAD.MOV.U32 R39, RZ, RZ, R54 ;  /* 0x000000ffff277224 */ /* 0x000fe200078e0036 */
[----:B------:R-:W-:Y:S01]  /*85b0*/  MOV R29, R50 ;  /* 0x00000032001d7202 */ /* 0x000fe20000000f00 */
[----:B------:R-:W-:Y:S02]  /*85c0*/  IMAD.MOV.U32 R54, RZ, RZ, R41 ;  /* 0x000000ffff367224 */ /* 0x000fe400078e0029 */
[----:B------:R-:W-:Y:S02]  /*85d0*/  IMAD.MOV.U32 R50, RZ, RZ, R35 ;  /* 0x000000ffff327224 */ /* 0x000fe400078e0023 */
.L_x_44217:
[----:B------:R-:W-:Y:S05]  /*85e0*/  BSYNC B1 ;  /* 0x0000000000017941 */ /* 0x000fea0003800000 */
.L_x_44215:
        /* <DEDUP_REMOVED lines=9> */
.L_x_44219:
[----:B------:R-:W-:Y:S01]  /*8680*/  IMAD.MOV.U32 R40, RZ, RZ, R39 ;  /* 0x000000ffff287224 */ /* 0x000fe200078e0027 */
[----:B------:R-:W-:Y:S01]  /*8690*/  MOV R39, R42 ;  /* 0x0000002a00277202 */ /* 0x000fe20000000f00 */
[----:B------:R-:W-:Y:S02]  /*86a0*/  IMAD.MOV.U32 R28, RZ, RZ, R29 ;  /* 0x000000ffff1c7224 */ /* 0x000fe400078e001d */
[----:B------:R-:W-:Y:S02]  /*86b0*/  IMAD.MOV.U32 R29, RZ, RZ, R34 ;  /* 0x000000ffff1d7224 */ /* 0x000fe400078e0022 */
.L_x_44220:
[----:B------:R-:W-:Y:S05]  /*86c0*/  BSYNC B1 ;  /* 0x0000000000017941 */ /* 0x000fea0003800000 */
.L_x_44218:
        /* <DEDUP_REMOVED lines=9> */
.L_x_44222:
[----:B------:R-:W-:Y:S02]  /*8760*/  IMAD.MOV.U32 R41, RZ, RZ, R40 ;  /* 0x000000ffff297224 */ /* 0x000fe400078e0028 */
[----:B------:R-:W-:Y:S01]  /*8770*/  IMAD.MOV.U32 R35, RZ, RZ, R28 ;  /* 0x000000ffff237224 */ /* 0x000fe200078e001c */
[----:B------:R-:W-:Y:S01]  /*8780*/  MOV R28, R43 ;  /* 0x0000002b001c7202 */ /* 0x000fe20000000f00 */
[----:B------:R-:W-:Y:S02]  /*8790*/  IMAD.MOV.U32 R40, RZ, RZ, R45 ;  /* 0x000000ffff287224 */ /* 0x000fe400078e002d */
.L_x_44223:
[----:B------:R-:W-:Y:S05]  /*87a0*/  BSYNC B1 ;  /* 0x0000000000017941 */ /* 0x000fea0003800000 */
.L_x_44221:
        /* <DEDUP_REMOVED lines=9> */
.L_x_44225:
[----:B------:R-:W-:Y:S02]  /*8840*/  IMAD.MOV.U32 R43, RZ, RZ, R41 ;  /* 0x000000ffff2b7224 */ /* 0x000fe400078e0029 */
[----:B------:R-:W-:Y:S02]  /*8850*/  IMAD.MOV.U32 R34, RZ, RZ, R35 ;  /* 0x000000ffff227224 */ /* 0x000fe400078e0023 */
[----:B------:R-:W-:Y:S02]  /*8860*/  IMAD.MOV.U32 R41, RZ, RZ, R44 ;  /* 0x000000ffff297224 */ /* 0x000fe400078e002c */
[----:B------:R-:W-:Y:S02]  /*8870*/  IMAD.MOV.U32 R35, RZ, RZ, R2 ;  /* 0x000000ffff237224 */ /* 0x000fe400078e0002 */
.L_x_44226:
[----:B------:R-:W-:Y:S05]  /*8880*/  BSYNC B1 ;  /* 0x0000000000017941 */ /* 0x000fea0003800000 */
.L_x_44224:
        /* <DEDUP_REMOVED lines=9> */
.L_x_44228:
[----:B------:R-:W-:Y:S02]  /*8920*/  IMAD.MOV.U32 R42, RZ, RZ, R43 ;  /* 0x000000ffff2a7224 */ /* 0x000fe400078e002b */
[----:B------:R-:W-:Y:S02]  /*8930*/  IMAD.MOV.U32 R2, RZ, RZ, R34 ;  /* 0x000000ffff027224 */ /* 0x000fe400078e0022 */
[----:B------:R-:W-:Y:S02]  /*8940*/  IMAD.MOV.U32 R43, RZ, RZ, R0 ;  /* 0x000000ffff2b7224 */ /* 0x000fe400078e0000 */
[----:B------:R-:W-:Y:S02]  /*8950*/  IMAD.MOV.U32 R34, RZ, RZ, R33 ;  /* 0x000000ffff227224 */ /* 0x000fe400078e0021 */
.L_x_44229:
[----:B------:R-:W-:Y:S05]  /*8960*/  BSYNC B1 ;  /* 0x0000000000017941 */ /* 0x000fea0003800000 */
.L_x_44227:
        /* <DEDUP_REMOVED lines=9> */
.L_x_44231:
[----:B------:R-:W-:Y:S02]  /*8a00*/  IMAD.MOV.U32 R0, RZ, RZ, R42 ;  /* 0x000000ffff007224 */ /* 0x000fe400078e002a */
[----:B------:R-:W-:Y:S02]  /*8a10*/  IMAD.MOV.U32 R33, RZ, RZ, R2 ;  /* 0x000000ffff217224 */ /* 0x000fe400078e0002 */
[----:B------:R-:W-:Y:S02]  /*8a20*/  IMAD.MOV.U32 R42, RZ, RZ, R47 ;  /* 0x000000ffff2a7224 */ /* 0x000fe400078e002f */
[----:B------:R-:W-:Y:S02]  /*8a30*/  IMAD.MOV.U32 R2, RZ, RZ, R3 ;  /* 0x000000ffff027224 */ /* 0x000fe400078e0003 */
.L_x_44232:
[----:B------:R-:W-:Y:S05]  /*8a40*/  BSYNC B1 ;  /* 0x0000000000017941 */ /* 0x000fea0003800000 */
.L_x_44230:
        /* <DEDUP_REMOVED lines=9> */
.L_x_44234:
[----:B------:R-:W-:Y:S01]  /*8ae0*/  MOV R45, R0 ;  /* 0x00000000002d7202 */ /* 0x000fe20000000f00 */
[----:B------:R-:W-:Y:S02]  /*8af0*/  IMAD.MOV.U32 R3, RZ, RZ, R33 ;  /* 0x000000ffff037224 */ /* 0x000fe400078e0021 */
[----:B------:R-:W-:Y:S02]  /*8b00*/  IMAD.MOV.U32 R0, RZ, RZ, R23 ;  /* 0x000000ffff007224 */ /* 0x000fe400078e0017 */
[----:B------:R-:W-:Y:S02]  /*8b10*/  IMAD.MOV.U32 R33, RZ, RZ, R46 ;  /* 0x000000ffff217224 */ /* 0x000fe400078e002e */
.L_x_44235:
[----:B------:R-:W-:Y:S05]  /*8b20*/  BSYNC B1 ;  /* 0x0000000000017941 */ /* 0x000fea0003800000 */
.L_x_44233:
        /* <DEDUP_REMOVED lines=9> */
.L_x_44237:
[----:B------:R-:W-:Y:S01]  /*8bc0*/  IMAD.MOV.U32 R44, RZ, RZ, R45 ;  /* 0x000000ffff2c7224 */ /* 0x000fe200078e002d */
[----:B------:R-:W-:Y:S01]  /*8bd0*/  MOV R23, R3 ;  /* 0x0000000300177202 */ /* 0x000fe20000000f00 */
[----:B------:R-:W-:Y:S02]  /*8be0*/  IMAD.MOV.U32 R45, RZ, RZ, R38 ;  /* 0x000000ffff2d7224 */ /* 0x000fe400078e0026 */
[----:B------:R-:W-:Y:S02]  /*8bf0*/  IMAD.MOV.U32 R3, RZ, RZ, R22 ;  /* 0x000000ffff037224 */ /* 0x000fe400078e0016 */
.L_x_44238:
[----:B------:R-:W-:Y:S05]  /*8c00*/  BSYNC B1 ;  /* 0x0000000000017941 */ /* 0x000fea0003800000 */
.L_x_44236:
        /* <DEDUP_REMOVED lines=9> */
.L_x_44240:
[----:B------:R-:W-:Y:S01]  /*8ca0*/  IMAD.MOV.U32 R38, RZ, RZ, R44 ;  /* 0x000000ffff267224 */ /* 0x000fe200078e002c */
[----:B------:R-:W-:Y:S01]  /*8cb0*/  MOV R44, R21 ;  /* 0x00000015002c7202 */ /* 0x000fe20000000f00 */
[----:B------:R-:W-:Y:S02]  /*8cc0*/  IMAD.MOV.U32 R22, RZ, RZ, R23 ;  /* 0x000000ffff167224 */ /* 0x000fe400078e0017 */
[----:B------:R-:W-:Y:S02]  /*8cd0*/  IMAD.MOV.U32 R23, RZ, RZ, R20 ;  /* 0x000000ffff177224 */ /* 0x000fe400078e0014 */
.L_x_44241:
[----:B------:R-:W-:Y:S05]  /*8ce0*/  BSYNC B1 ;  /* 0x0000000000017941 */ /* 0x000fea0003800000 */
.L_x_44239:
        /* <DEDUP_REMOVED lines=9> */
.L_x_44243:
[----:B------:R-:W-:Y:S02]  /*8d80*/  IMAD.MOV.U32 R21, RZ, RZ, R38 ;  /* 0x000000ffff157224 */ /* 0x000fe400078e0026 */
[----:B------:R-:W-:Y:S01]  /*8d90*/  IMAD.MOV.U32 R20, RZ, RZ, R22 ;  /* 0x000000ffff147224 */ /* 0x000fe200078e0016 */
[----:B------:R-:W-:Y:S01]  /*8da0*/  MOV R22, R27 ;  /* 0x0000001b00167202 */ /* 0x000fe20000000f00 */
[----:B------:R-:W-:Y:S02]  /*8db0*/  IMAD.MOV.U32 R38, RZ, RZ, R37 ;  /* 0x000000ffff267224 */ /* 0x000fe400078e0025 */
.L_x_44244:
[----:B------:R-:W-:Y:S05]  /*8dc0*/  BSYNC B1 ;  /* 0x0000000000017941 */ /* 0x000fea0003800000 */
.L_x_44242:
        /* <DEDUP_REMOVED lines=9> */
.L_x_44246:
[----:B------:R-:W-:Y:S02]  /*8e60*/  IMAD.MOV.U32 R37, RZ, RZ, R21 ;  /* 0x000000ffff257224 */ /* 0x000fe400078e0015 */
[----:B------:R-:W-:Y:S02]  /*8e70*/  IMAD.MOV.U32 R27, RZ, RZ, R20 ;  /* 0x000000ffff1b7224 */ /* 0x000fe400078e0014 */
[----:B------:R-:W-:Y:S02]  /*8e80*/  IMAD.MOV.U32 R21, RZ, RZ, R26 ;  /* 0x000000ffff157224 */ /* 0x000fe400078e001a */
[----:B------:R-:W-:Y:S02]  /*8e90*/  IMAD.MOV.U32 R20, RZ, RZ, R25 ;  /* 0x000000ffff147224 */ /* 0x000fe400078e0019 */
.L_x_44247:
[----:B------:R-:W-:Y:S05]  /*8ea0*/  BSYNC B1 ;  /* 0x0000000000017941 */ /* 0x000fea0003800000 */
.L_x_44245:
[CC--:B------:R-:W-:Y:S01]  /*8eb0*/  FSETP.GEU.FTZ.AND P0, PT, R5.reuse, R48.reuse, PT ;  /* 0x000000300500720b */ /* 0x0c0fe20003f1e000 */
[----:B------:R-:W-:Y:S01]  /*8ec0*/  BSSY B1, `(.L_x_44248) ;  /* 0x0000013000017945 */ /* 0x000fe20003800000 */
[----:B------:R-:W-:Y:S02]  /*8ed0*/  FSETP.NEU.FTZ.AND P1, PT, R5, R48, PT ;  /* 0x000000300500720b */ /* 0x000fe40003f3d000 */
[----:B------:R-:W-:-:S02]  /*8ee0*/  ISETP.EQ.OR P0, PT, R32, -0x1, !P0 ;  /* 0xffffffff2000780c */ /* 0x000fc40004702670 */
[----:B------:R-:W-:-:S04]  /*8ef0*/  ISETP.LE.OR P1, PT, R32, R53, P1 ;  /* 0x000000352000720c */ /* 0x000fc80000f23670 */
[----:B------:R-:W-:-:S13]  /*8f00*/  PLOP3.LUT P1, PT, P0, P1, PT, 0x8, 0x0 ;  /* 0x000000000000781c */ /* 0x000fda0000722170 */
        /* <DEDUP_REMOVED lines=10> */
.L_x_44249:
[----:B------:R-:W-:Y:S01]  /*8fb0*/  IMAD.MOV.U32 R47, RZ, RZ, R32 ;  /* 0x000000ffff2f7224 */ /* 0x000fe200078e0020 */
[----:B------:R-:W-:Y:S01]  /*8fc0*/  MOV R32, R51 ;  /* 0x0000003300207202 */ /* 0x000fe20000000f00 */
[----:B------:R-:W-:Y:S02]  /*8fd0*/  IMAD.MOV.U32 R25, RZ, RZ, R5 ;  /* 0x000000ffff197224 */ /* 0x000fe400078e0005 */
[----:B------:R-:W-:Y:S02]  /*8fe0*/  IMAD.MOV.U32 R5, RZ, RZ, R24 ;  /* 0x000000ffff057224 */ /* 0x000fe400078e0018 */
.L_x_44250:
[----:B------:R-:W-:Y:S05]  /*8ff0*/  BSYNC B1 ;  /* 0x0000000000017941 */ /* 0x000fea0003800000 */
.L_x_44248:
        /* <DEDUP_REMOVED lines=9> */
.L_x_44252:
[----:B------:R-:W-:Y:S02]  /*9090*/  IMAD.MOV.U32 R26, RZ, RZ, R47 ;  /* 0x000000ffff1a7224 */ /* 0x000fe400078e002f */
[----:B------:R-:W-:Y:S02]  /*90a0*/  IMAD.MOV.U32 R24, RZ, RZ, R25 ;  /* 0x000000ffff187224 */ /* 0x000fe400078e0019 */
[----:B------:R-:W-:Y:S02]  /*90b0*/  IMAD.MOV.U32 R47, RZ, RZ, R36 ;  /* 0x000000ffff2f7224 */ /* 0x000fe400078e0024 */
[----:B------:R-:W-:Y:S02]  /*90c0*/  IMAD.MOV.U32 R25, RZ, RZ, R30 ;  /* 0x000000ffff197224 */ /* 0x000fe400078e001e */
.L_x_44253:
[----:B------:R-:W-:Y:S05]  /*90d0*/  BSYNC B1 ;  /* 0x0000000000017941 */ /* 0x000fea0003800000 */
.L_x_44251:
        /* <DEDUP_REMOVED lines=9> */
.L_x_44255:
[----:B------:R-:W-:Y:S02]  /*9170*/  IMAD.MOV.U32 R53, RZ, RZ, R26 ;  /* 0x000000ffff357224 */ /* 0x000fe400078e001a */
[----:B------:R-:W-:Y:S02]  /*9180*/  IMAD.MOV.U32 R51, RZ, RZ, R24 ;  /* 0x000000ffff337224 */ /* 0x000fe400078e0018 */
[----:B------:R-:W-:Y:S02]  /*9190*/  IMAD.MOV.U32 R26, RZ, RZ, R55 ;  /* 0x000000ffff1a7224 */ /* 0x000fe400078e0037 */
[----:B------:R-:W-:Y:S02]  /*91a0*/  IMAD.MOV.U32 R24, RZ, RZ, R31 ;  /* 0x000000ffff187224 */ /* 0x000fe400078e001f */
.L_x_44256:
[----:B------:R-:W-:Y:S05]  /*91b0*/  BSYNC B1 ;  /* 0x0000000000017941 */ /* 0x000fea0003800000 */
.L_x_44254:
        /* <DEDUP_REMOVED lines=9> */
.L_x_44258:
[----:B------:R-:W-:Y:S02]  /*9250*/  IMAD.MOV.U32 R36, RZ, RZ, R53 ;  /* 0x000000ffff247224 */ /* 0x000fe400078e0035 */
[----:B------:R-:W-:Y:S02]  /*9260*/  IMAD.MOV.U32 R30, RZ, RZ, R51 ;  /* 0x000000ffff1e7224 */ /* 0x000fe400078e0033 */
[----:B------:R-:W-:Y:S02]  /*9270*/  IMAD.MOV.U32 R53, RZ, RZ, R54 ;  /* 0x000000ffff357224 */ /* 0x000fe400078e0036 */
[----:B------:R-:W-:Y:S02]  /*9280*/  IMAD.MOV.U32 R51, RZ, RZ, R50 ;  /* 0x000000ffff337224 */ /* 0x000fe400078e0032 */
.L_x_44259:
[----:B------:R-:W-:Y:S05]  /*9290*/  BSYNC B1 ;  /* 0x0000000000017941 */ /* 0x000fea0003800000 */
.L_x_44257:
        /* <DEDUP_REMOVED lines=9> */
.L_x_44261:
[----:B------:R-:W-:Y:S01]  /*9330*/  MOV R55, R36 ;  /* 0x0000002400377202 */ /* 0x000fe20000000f00 */
[----:B------:R-:W-:Y:S02]  /*9340*/  IMAD.MOV.U32 R31, RZ, RZ, R30 ;  /* 0x000000ffff1f7224 */ /* 0x000fe400078e001e */
[----:B------:R-:W-:Y:S02]  /*9350*/  IMAD.MOV.U32 R36, RZ, RZ, R39 ;  /* 0x000000ffff247224 */ /* 0x000fe400078e0027 */
[----:B------:R-:W-:Y:S02]  /*9360*/  IMAD.MOV.U32 R30, RZ, RZ, R29 ;  /* 0x000000ffff1e7224 */ /* 0x000fe400078e001d */
.L_x_44262:
[----:B------:R-:W-:Y:S05]  /*9370*/  BSYNC B1 ;  /* 0x0000000000017941 */ /* 0x000fea0003800000 */
.L_x_44260:
        /* <DEDUP_REMOVED lines=9> */
.L_x_44264:
[----:B------:R-:W-:Y:S01]  /*9410*/  IMAD.MOV.U32 R48, RZ, RZ, R55 ;  /* 0x000000ffff307224 */ /* 0x000fe200078e0037 */
[----:B------:R-:W-:Y:S01]  /*9420*/  MOV R46, R31 ;  /* 0x0000001f002e7202 */ /* 0x000fe20000000f00 */
[----:B------:R-:W-:Y:S02]  /*9430*/  IMAD.MOV.U32 R55, RZ, RZ, R40 ;  /* 0x000000ffff377224 */ /* 0x000fe400078e0028 */
[----:B------:R-:W-:Y:S02]  /*9440*/  IMAD.MOV.U32 R31, RZ, RZ, R28 ;  /* 0x000000ffff1f7224 */ /* 0x000fe400078e001c */
.L_x_44265:
[----:B------:R-:W-:Y:S05]  /*9450*/  BSYNC B1 ;  /* 0x0000000000017941 */ /* 0x000fea0003800000 */
.L_x_44263:
        /* <DEDUP_REMOVED lines=9> */
.L_x_44267:
[----:B------:R-:W-:Y:S01]  /*94f0*/  IMAD.MOV.U32 R28, RZ, RZ, R48 ;  /* 0x000000ffff1c7224 */ /* 0x000fe200078e0030 */
[----:B------:R-:W-:Y:S01]  /*9500*/  MOV R48, R41 ;  /* 0x0000002900307202 */ /* 0x000fe20000000f00 */
[----:B------:R-:W-:Y:S02]  /*9510*/  IMAD.MOV.U32 R29, RZ, RZ, R46 ;  /* 0x000000ffff1d7224 */ /* 0x000fe400078e002e */
[----:B------:R-:W-:Y:S02]  /*9520*/  IMAD.MOV.U32 R46, RZ, RZ, R35 ;  /* 0x000000ffff2e7224 */ /* 0x000fe400078e0023 */
.L_x_44268:
[----:B------:R-:W-:Y:S05]  /*9530*/  BSYNC B1 ;  /* 0x0000000000017941 */ /* 0x000fea0003800000 */
.L_x_44266:
        /* <DEDUP_REMOVED lines=9> */
.L_x_44270:
[----:B------:R-:W-:Y:S02]  /*95d0*/  IMAD.MOV.U32 R39, RZ, RZ, R28 ;  /* 0x000000ffff277224 */ /* 0x000fe400078e001c */
[----:B------:R-:W-:Y:S01]  /*95e0*/  IMAD.MOV.U32 R35, RZ, RZ, R29 ;  /* 0x000000ffff237224 */ /* 0x000fe200078e001d */
[----:B------:R-:W-:Y:S01]  /*95f0*/  MOV R29, R34 ;  /* 0x00000022001d7202 */ /* 0x000fe20000000f00 */
[----:B------:R-:W-:Y:S02]  /*9600*/  IMAD.MOV.U32 R28, RZ, RZ, R43 ;  /* 0x000000ffff1c7224 */ /* 0x000fe400078e002b */
.L_x_44271:
[----:B------:R-:W-:Y:S05]  /*9610*/  BSYNC B1 ;  /* 0x0000000000017941 */ /* 0x000fea0003800000 */
.L_x_44269:
        /* <DEDUP_REMOVED lines=9> */
.L_x_44273:
[----:B------:R-:W-:Y:S02]  /*96b0*/  IMAD.MOV.U32 R41, RZ, RZ, R39 ;  /* 0x000000ffff297224 */ /* 0x000fe400078e0027 */
[----:B------:R-:W-:Y:S02]  /*96c0*/  IMAD.MOV.U32 R34, RZ, RZ, R35 ;  /* 0x000000ffff227224 */ /* 0x000fe400078e0023 */
[----:B------:R-:W-:Y:S02]  /*96d0*/  IMAD.MOV.U32 R39, RZ, RZ, R42 ;  /* 0x000000ffff277224 */ /* 0x000fe400078e002a */
[----:B------:R-:W-:Y:S02]  /*96e0*/  IMAD.MOV.U32 R35, RZ, RZ, R2 ;  /* 0x000000ffff237224 */ /* 0x000fe400078e0002 */
.L_x_44274:
[----:B------:R-:W-:Y:S05]  /*96f0*/  BSYNC B1 ;  /* 0x0000000000017941 */ /* 0x000fea0003800000 */
.L_x_44272:
        /* <DEDUP_REMOVED lines=9> */
.L_x_44276:
[----:B------:R-:W-:Y:S02]  /*9790*/  IMAD.MOV.U32 R40, RZ, RZ, R41 ;  /* 0x000000ffff287224 */ /* 0x000fe400078e0029 */
[----:B------:R-:W-:Y:S02]  /*97a0*/  IMAD.MOV.U32 R2, RZ, RZ, R34 ;  /* 0x000000ffff027224 */ /* 0x000fe400078e0022 */
[----:B------:R-:W-:Y:S02]  /*97b0*/  IMAD.MOV.U32 R41, RZ, RZ, R0 ;  /* 0x000000ffff297224 */ /* 0x000fe400078e0000 */
[----:B------:R-:W-:Y:S02]  /*97c0*/  IMAD.MOV.U32 R34, RZ, RZ, R33 ;  /* 0x000000ffff227224 */ /* 0x000fe400078e0021 */
.L_x_44277:
[----:B------:R-:W-:Y:S05]  /*97d0*/  BSYNC B1 ;  /* 0x0000000000017941 */ /* 0x000fea0003800000 */
.L_x_44275:
        /* <DEDUP_REMOVED lines=9> */
.L_x_44279:
[----:B------:R-:W-:Y:S02]  /*9870*/  IMAD.MOV.U32 R33, RZ, RZ, R40 ;  /* 0x000000ffff217224 */ /* 0x000fe400078e0028 */
[----:B------:R-:W-:Y:S02]  /*9880*/  IMAD.MOV.U32 R0, RZ, RZ, R2 ;  /* 0x000000ffff007224 */ /* 0x000fe400078e0002 */
[----:B------:R-:W-:Y:S02]  /*9890*/  IMAD.MOV.U32 R40, RZ, RZ, R45 ;  /* 0x000000ffff287224 */ /* 0x000fe400078e002d */
[----:B------:R-:W-:Y:S02]  /*98a0*/  IMAD.MOV.U32 R2, RZ, RZ, R3 ;  /* 0x000000ffff027224 */ /* 0x000fe400078e0003 */
.L_x_44280:
[----:B------:R-:W-:Y:S05]  /*98b0*/  BSYNC B1 ;  /* 0x0000000000017941 */ /* 0x000fea0003800000 */
.L_x_44278:
        /* <DEDUP_REMOVED lines=9> */
.L_x_44282:
[----:B------:R-:W-:Y:S01]  /*9950*/  MOV R43, R33 ;  /* 0x00000021002b7202 */ /* 0x000fe20000000f00 */
[----:B------:R-:W-:Y:S02]  /*9960*/  IMAD.MOV.U32 R3, RZ, RZ, R0 ;  /* 0x000000ffff037224 */ /* 0x000fe400078e0000 */
[----:B------:R-:W-:Y:S02]  /*9970*/  IMAD.MOV.U32 R33, RZ, RZ, R44 ;  /* 0x000000ffff217224 */ /* 0x000fe400078e002c */
[----:B------:R-:W-:Y:S02]  /*9980*/  IMAD.MOV.U32 R0, RZ, RZ, R23 ;  /* 0x000000ffff007224 */ /* 0x000fe400078e0017 */
.L_x_44283:
[----:B------:R-:W-:Y:S05]  /*9990*/  BSYNC B1 ;  /* 0x0000000000017941 */ /* 0x000fea0003800000 */
.L_x_44281:
        /* <DEDUP_REMOVED lines=9> */
.L_x_44285:
[----:B------:R-:W-:Y:S01]  /*9a30*/  IMAD.MOV.U32 R42, RZ, RZ, R43 ;  /* 0x000000ffff2a7224 */ /* 0x000fe200078e002b */
[----:B------:R-:W-:Y:S01]  /*9a40*/  MOV R23, R3 ;  /* 0x0000000300177202 */ /* 0x000fe20000000f00 */
[----:B------:R-:W-:Y:S02]  /*9a50*/  IMAD.MOV.U32 R43, RZ, RZ, R38 ;  /* 0x000000ffff2b7224 */ /* 0x000fe400078e0026 */
[----:B------:R-:W-:Y:S02]  /*9a60*/  IMAD.MOV.U32 R3, RZ, RZ, R22 ;  /* 0x000000ffff037224 */ /* 0x000fe400078e0016 */
.L_x_44286:
[----:B------:R-:W-:Y:S05]  /*9a70*/  BSYNC B1 ;  /* 0x0000000000017941 */ /* 0x000fea0003800000 */
.L_x_44284:
        /* <DEDUP_REMOVED lines=9> */
.L_x_44288:
[----:B------:R-:W-:Y:S01]  /*9b10*/  IMAD.MOV.U32 R38, RZ, RZ, R42 ;  /* 0x000000ffff267224 */ /* 0x000fe200078e002a */
[----:B------:R-:W-:Y:S01]  /*9b20*/  MOV R42, R21 ;  /* 0x00000015002a7202 */ /* 0x000fe20000000f00 */
[----:B------:R-:W-:Y:S02]  /*9b30*/  IMAD.MOV.U32 R22, RZ, RZ, R23 ;  /* 0x000000ffff167224 */ /* 0x000fe400078e0017 */
[----:B------:R-:W-:Y:S02]  /*9b40*/  IMAD.MOV.U32 R23, RZ, RZ, R20 ;  /* 0x000000ffff177224 */ /* 0x000fe400078e0014 */
.L_x_44289:
[----:B------:R-:W-:Y:S05]  /*9b50*/  BSYNC B1 ;  /* 0x0000000000017941 */ /* 0x000fea0003800000 */
.L_x_44287:
        /* <DEDUP_REMOVED lines=9> */
.L_x_44291:
[----:B------:R-:W-:Y:S02]  /*9bf0*/  IMAD.MOV.U32 R21, RZ, RZ, R38 ;  /* 0x000000ffff157224 */ /* 0x000fe400078e0026 */
[----:B------:R-:W-:Y:S01]  /*9c00*/  IMAD.MOV.U32 R20, RZ, RZ, R22 ;  /* 0x000000ffff147224 */ /* 0x000fe200078e0016 */
[----:B------:R-:W-:Y:S01]  /*9c10*/  MOV R22, R27 ;  /* 0x0000001b00167202 */ /* 0x000fe20000000f00 */
[----:B------:R-:W-:Y:S02]  /*9c20*/  IMAD.MOV.U32 R38, RZ, RZ, R37 ;  /* 0x000000ffff267224 */ /* 0x000fe400078e0025 */
.L_x_44292:
[----:B------:R-:W-:Y:S05]  /*9c30*/  BSYNC B1 ;  /* 0x0000000000017941 */ /* 0x000fea0003800000 */
.L_x_44290:
        /* <DEDUP_REMOVED lines=16> */
.L_x_44294:
[----:B------:R-:W-:Y:S02]  /*9d40*/  IMAD.MOV.U32 R27, RZ, RZ, R32 ;  /* 0x000000ffff1b7224 */ /* 0x000fe400078e0020 */
[----:B------:R-:W-:Y:S01]  /*9d50*/  IMAD.MOV.U32 R18, RZ, RZ, R5 ;  /* 0x000000ffff127224 */ /* 0x000fe200078e0005 */
[----:B------:R-:W-:Y:S01]  /*9d60*/  MOV R5, R25 ;  /* 0x0000001900057202 */ /* 0x000fe20000000f00 */
[----:B------:R-:W-:Y:S02]  /*9d70*/  IMAD.MOV.U32 R32, RZ, RZ, R47 ;  /* 0x000000ffff207224 */ /* 0x000fe400078e002f */
.L_x_44295:
[----:B------:R-:W-:Y:S05]  /*9d80*/  BSYNC B1 ;  /* 0x0000000000017941 */ /* 0x000fea0003800000 */
.L_x_44293:
        /* <DEDUP_REMOVED lines=9> */
.L_x_44297:
[----:B------:R-:W-:Y:S02]  /*9e20*/  IMAD.MOV.U32 R50, RZ, RZ, R27 ;  /* 0x000000ffff327224 */ /* 0x000fe400078e001b */
[----:B------:R-:W-:Y:S01]  /*9e30*/  IMAD.MOV.U32 R44, RZ, RZ, R18 ;  /* 0x000000ffff2c7224 */ /* 0x000fe200078e0012 */
[----:B------:R-:W-:Y:S01]  /*9e40*/  MOV R18, R24 ;  /* 0x0000001800127202 */ /* 0x000fe20000000f00 */
[----:B------:R-:W-:Y:S02]  /*9e50*/  IMAD.MOV.U32 R27, RZ, RZ, R26 ;  /* 0x000000ffff1b7224 */ /* 0x000fe400078e001a */
.L_x_44298:
[----:B------:R-:W-:Y:S05]  /*9e60*/  BSYNC B1 ;  /* 0x0000000000017941 */ /* 0x000fea0003800000 */
.L_x_44296:
        /* <DEDUP_REMOVED lines=9> */
.L_x_44300:
[----:B------:R-:W-:Y:S02]  /*9f00*/  IMAD.MOV.U32 R37, RZ, RZ, R50 ;  /* 0x000000ffff257224 */ /* 0x000fe400078e0032 */
[----:B------:R-:W-:Y:S02]  /*9f10*/  IMAD.MOV.U32 R25, RZ, RZ, R44 ;  /* 0x000000ffff197224 */ /* 0x000fe400078e002c */
[----:B------:R-:W-:Y:S02]  /*9f20*/  IMAD.MOV.U32 R50, RZ, RZ, R53 ;  /* 0x000000ffff327224 */ /* 0x000fe400078e0035 */
[----:B------:R-:W-:Y:S02]  /*9f30*/  IMAD.MOV.U32 R44, RZ, RZ, R51 ;  /* 0x000000ffff2c7224 */ /* 0x000fe400078e0033 */
.L_x_44301:
[----:B------:R-:W-:Y:S05]  /*9f40*/  BSYNC B1 ;  /* 0x0000000000017941 */ /* 0x000fea0003800000 */
.L_x_44299:
        /* <DEDUP_REMOVED lines=9> */
.L_x_44303:
[----:B------:R-:W-:Y:S02]  /*9fe0*/  IMAD.MOV.U32 R26, RZ, RZ, R37 ;  /* 0x000000ffff1a7224 */ /* 0x000fe400078e0025 */
[----:B------:R-:W-:Y:S02]  /*9ff0*/  IMAD.MOV.U32 R24, RZ, RZ, R25 ;  /* 0x000000ffff187224 */ /* 0x000fe400078e0019 */
[----:B------:R-:W-:Y:S02]  /*a000*/  IMAD.MOV.U32 R37, RZ, RZ, R36 ;  /* 0x000000ffff257224 */ /* 0x000fe400078e0024 */
[----:B------:R-:W-:Y:S02]  /*a010*/  IMAD.MOV.U32 R25, RZ, RZ, R30 ;  /* 0x000000ffff197224 */ /* 0x000fe400078e001e */
.L_x_44304:
[----:B------:R-:W-:Y:S05]  /*a020*/  BSYNC B1 ;  /* 0x0000000000017941 */ /* 0x000fea0003800000 */
.L_x_44302:
        /* <DEDUP_REMOVED lines=9> */
.L_x_44306:
[----:B------:R-:W-:Y:S02]  /*a0c0*/  IMAD.MOV.U32 R47, RZ, RZ, R26 ;  /* 0x000000ffff2f7224 */ /* 0x000fe400078e001a */
[----:B------:R-:W-:Y:S02]  /*a0d0*/  IMAD.MOV.U32 R45, RZ, RZ, R24 ;  /* 0x000000ffff2d7224 */ /* 0x000fe400078e0018 */
[----:B------:R-:W-:Y:S02]  /*a0e0*/  IMAD.MOV.U32 R26, RZ, RZ, R55 ;  /* 0x000000ffff1a7224 */ /* 0x000fe400078e0037 */
[----:B------:R-:W-:Y:S02]  /*a0f0*/  IMAD.MOV.U32 R24, RZ, RZ, R31 ;  /* 0x000000ffff187224 */ /* 0x000fe400078e001f */
.L_x_44307:
[----:B------:R-:W-:Y:S05]  /*a100*/  BSYNC B1 ;  /* 0x0000000000017941 */ /* 0x000fea0003800000 */
.L_x_44305:
        /* <DEDUP_REMOVED lines=9> */
.L_x_44309:
[----:B------:R-:W-:Y:S01]  /*a1a0*/  MOV R31, R47 ;  /* 0x0000002f001f7202 */ /* 0x000fe20000000f00 */
[----:B------:R-:W-:Y:S02]  /*a1b0*/  IMAD.MOV.U32 R30, RZ, RZ, R45 ;  /* 0x000000ffff1e7224 */ /* 0x000fe400078e002d */
[----:B------:R-:W-:Y:S02]  /*a1c0*/  IMAD.MOV.U32 R47, RZ, RZ, R48 ;  /* 0x000000ffff2f7224 */ /* 0x000fe400078e0030 */
[----:B------:R-:W-:Y:S02]  /*a1d0*/  IMAD.MOV.U32 R45, RZ, RZ, R46 ;  /* 0x000000ffff2d7224 */ /* 0x000fe400078e002e */
.L_x_44310:
[----:B------:R-:W-:Y:S05]  /*a1e0*/  BSYNC B1 ;  /* 0x0000000000017941 */ /* 0x000fea0003800000 */
.L_x_44308:
        /* <DEDUP_REMOVED lines=9> */
.L_x_44312:
[----:B------:R-:W-:Y:S01]  /*a280*/  IMAD.MOV.U32 R46, RZ, RZ, R31 ;  /* 0x000000ffff2e7224 */ /* 0x000fe200078e001f */
[----:B------:R-:W-:Y:S01]  /*a290*/  MOV R36, R30 ;  /* 0x0000001e00247202 */ /* 0x000fe20000000f00 */
[----:B------:R-:W-:Y:S02]  /*a2a0*/  IMAD.MOV.U32 R31, RZ, RZ, R28 ;  /* 0x000000ffff1f7224 */ /* 0x000fe400078e001c */
[----:B------:R-:W-:Y:S02]  /*a2b0*/  IMAD.MOV.U32 R30, RZ, RZ, R29 ;  /* 0x000000ffff1e7224 */ /* 0x000fe400078e001d */
.L_x_44313:
[----:B------:R-:W-:Y:S05]  /*a2c0*/  BSYNC B1 ;  /* 0x0000000000017941 */ /* 0x000fea0003800000 */
.L_x_44311:
        /* <DEDUP_REMOVED lines=9> */
.L_x_44315:
[----:B------:R-:W-:Y:S01]  /*a360*/  IMAD.MOV.U32 R28, RZ, RZ, R46 ;  /* 0x000000ffff1c7224 */ /* 0x000fe200078e002e */
[----:B------:R-:W-:Y:S01]  /*a370*/  MOV R46, R39 ;  /* 0x00000027002e7202 */ /* 0x000fe20000000f00 */
[----:B------:R-:W-:Y:S02]  /*a380*/  IMAD.MOV.U32 R29, RZ, RZ, R36 ;  /* 0x000000ffff1d7224 */ /* 0x000fe400078e0024 */
[----:B------:R-:W-:Y:S02]  /*a390*/  IMAD.MOV.U32 R36, RZ, RZ, R35 ;  /* 0x000000ffff247224 */ /* 0x000fe400078e0023 */
.L_x_44316:
[----:B------:R-:W-:Y:S05]  /*a3a0*/  BSYNC B1 ;  /* 0x0000000000017941 */ /* 0x000fea0003800000 */
.L_x_44314:
        /* <DEDUP_REMOVED lines=9> */
.L_x_44318:
[----:B------:R-:W-:Y:S02]  /*a440*/  IMAD.MOV.U32 R39, RZ, RZ, R28 ;  /* 0x000000ffff277224 */ /* 0x000fe400078e001c */
[----:B------:R-:W-:Y:S01]  /*a450*/  IMAD.MOV.U32 R35, RZ, RZ, R29 ;  /* 0x000000ffff237224 */ /* 0x000fe200078e001d */
[----:B------:R-:W-:Y:S01]  /*a460*/  MOV R29, R34 ;  /* 0x00000022001d7202 */ /* 0x000fe20000000f00 */
[----:B------:R-:W-:Y:S02]  /*a470*/  IMAD.MOV.U32 R28, RZ, RZ, R41 ;  /* 0x000000ffff1c7224 */ /* 0x000fe400078e0029 */
.L_x_44319:
[----:B------:R-:W-:Y:S05]  /*a480*/  BSYNC B1 ;  /* 0x0000000000017941 */ /* 0x000fea0003800000 */
.L_x_44317:
        /* <DEDUP_REMOVED lines=9> */
.L_x_44321:
[----:B------:R-:W-:Y:S02]  /*a520*/  IMAD.MOV.U32 R34, RZ, RZ, R39 ;  /* 0x000000ffff227224 */ /* 0x000fe400078e0027 */
[----:B------:R-:W-:Y:S02]  /*a530*/  IMAD.MOV.U32 R41, RZ, RZ, R35 ;  /* 0x000000ffff297224 */ /* 0x000fe400078e0023 */
[----:B------:R-:W-:Y:S02]  /*a540*/  IMAD.MOV.U32 R39, RZ, RZ, R40 ;  /* 0x000000ffff277224 */ /* 0x000fe400078e0028 */
[----:B------:R-:W-:Y:S02]  /*a550*/  IMAD.MOV.U32 R35, RZ, RZ, R2 ;  /* 0x000000ffff237224 */ /* 0x000fe400078e0002 */
.L_x_44322:
[----:B------:R-:W-:Y:S05]  /*a560*/  BSYNC B1 ;  /* 0x0000000000017941 */ /* 0x000fea0003800000 */
.L_x_44320:
        /* <DEDUP_REMOVED lines=9> */
.L_x_44324:
[----:B------:R-:W-:Y:S02]  /*a600*/  IMAD.MOV.U32 R40, RZ, RZ, R34 ;  /* 0x000000ffff287224 */ /* 0x000fe400078e0022 */
[----:B------:R-:W-:Y:S02]  /*a610*/  IMAD.MOV.U32 R2, RZ, RZ, R41 ;  /* 0x000000ffff027224 */ /* 0x000fe400078e0029 */
[----:B------:R-:W-:Y:S02]  /*a620*/  IMAD.MOV.U32 R34, RZ, RZ, R33 ;  /* 0x000000ffff227224 */ /* 0x000fe400078e0021 */
[----:B------:R-:W-:Y:S02]  /*a630*/  IMAD.MOV.U32 R41, RZ, RZ, R0 ;  /* 0x000000ffff297224 */ /* 0x000fe400078e0000 */
.L_x_44325:
[----:B------:R-:W-:Y:S05]  /*a640*/  BSYNC B1 ;  /* 0x0000000000017941 */ /* 0x000fea0003800000 */
.L_x_44323:
        /* <DEDUP_REMOVED lines=9> */
.L_x_44327:
[----:B------:R-:W-:Y:S02]  /*a6e0*/  IMAD.MOV.U32 R33, RZ, RZ, R40 ;  /* 0x000000ffff217224 */ /* 0x000fe400078e0028 */
[----:B------:R-:W-:Y:S02]  /*a6f0*/  IMAD.MOV.U32 R0, RZ, RZ, R2 ;  /* 0x000000ffff007224 */ /* 0x000fe400078e0002 */
[----:B------:R-:W-:Y:S02]  /*a700*/  IMAD.MOV.U32 R40, RZ, RZ, R43 ;  /* 0x000000ffff287224 */ /* 0x000fe400078e002b */
[----:B------:R-:W-:Y:S02]  /*a710*/  IMAD.MOV.U32 R2, RZ, RZ, R3 ;  /* 0x000000ffff027224 */ /* 0x000fe400078e0003 */
.L_x_44328:
[----:B------:R-:W-:Y:S05]  /*a720*/  BSYNC B1 ;  /* 0x0000000000017941 */ /* 0x000fea0003800000 */
.L_x_44326:
        /* <DEDUP_REMOVED lines=9> */
.L_x_44330:
[----:B------:R-:W-:Y:S01]  /*a7c0*/  MOV R43, R33 ;  /* 0x00000021002b7202 */ /* 0x000fe20000000f00 */
[----:B------:R-:W-:Y:S02]  /*a7d0*/  IMAD.MOV.U32 R3, RZ, RZ, R0 ;  /* 0x000000ffff037224 */ /* 0x000fe400078e0000 */
[----:B------:R-:W-:Y:S02]  /*a7e0*/  IMAD.MOV.U32 R33, RZ, RZ, R42 ;  /* 0x000000ffff217224 */ /* 0x000fe400078e002a */
[----:B------:R-:W-:Y:S02]  /*a7f0*/  IMAD.MOV.U32 R0, RZ, RZ, R23 ;  /* 0x000000ffff007224 */ /* 0x000fe400078e0017 */
.L_x_44331:
[----:B------:R-:W-:Y:S05]  /*a800*/  BSYNC B1 ;  /* 0x0000000000017941 */ /* 0x000fea0003800000 */
.L_x_44329:
        /* <DEDUP_REMOVED lines=9> */
.L_x_44333:
[----:B------:R-:W-:Y:S01]  /*a8a0*/  IMAD.MOV.U32 R42, RZ, RZ, R43 ;  /* 0x000000ffff2a7224 */ /* 0x000fe200078e002b */
[----:B------:R-:W-:Y:S01]  /*a8b0*/  MOV R23, R3 ;  /* 0x0000000300177202 */ /* 0x000fe20000000f00 */
[----:B------:R-:W-:Y:S02]  /*a8c0*/  IMAD.MOV.U32 R43, RZ, RZ, R38 ;  /* 0x000000ffff2b7224 */ /* 0x000fe400078e0026 */
[----:B------:R-:W-:Y:S02]  /*a8d0*/  IMAD.MOV.U32 R3, RZ, RZ, R22 ;  /* 0x000000ffff037224 */ /* 0x000fe400078e0016 */
.L_x_44334:
[----:B------:R-:W-:Y:S05]  /*a8e0*/  BSYNC B1 ;  /* 0x0000000000017941 */ /* 0x000fea0003800000 */
.L_x_44332:
        /* <DEDUP_REMOVED lines=9> */
.L_x_44336:
[----:B------:R-:W-:Y:S01]  /*a980*/  IMAD.MOV.U32 R38, RZ, RZ, R42 ;  /* 0x000000ffff267224 */ /* 0x000fe200078e002a */
[----:B------:R-:W-:Y:S01]  /*a990*/  MOV R42, R21 ;  /* 0x00000015002a7202 */ /* 0x000fe20000000f00 */
[----:B------:R-:W-:Y:S02]  /*a9a0*/  IMAD.MOV.U32 R22, RZ, RZ, R23 ;  /* 0x000000ffff167224 */ /* 0x000fe400078e0017 */
[----:B------:R-:W-:Y:S02]  /*a9b0*/  IMAD.MOV.U32 R23, RZ, RZ, R20 ;  /* 0x000000ffff177224 */ /* 0x000fe400078e0014 */
.L_x_44337:
[----:B------:R-:W-:Y:S05]  /*a9c0*/  BSYNC B1 ;  /* 0x0000000000017941 */ /* 0x000fea0003800000 */
.L_x_44335:
        /* <DEDUP_REMOVED lines=16> */
.L_x_44339:
[----:B------:R-:W-:Y:S01]  /*aad0*/  IMAD.MOV.U32 R19, RZ, RZ, R32 ;  /* 0x000000ffff137224 */ /* 0x000fe200078e0020 */
[----:B------:R-:W-:Y:S01]  /*aae0*/  MOV R16, R5 ;  /* 0x0000000500107202 */ /* 0x000fe20000000f00 */
[----:B------:R-:W-:Y:S02]  /*aaf0*/  IMAD.MOV.U32 R5, RZ, RZ, R18 ;  /* 0x000000ffff057224 */ /* 0x000fe400078e0012 */
[----:B------:R-:W-:Y:S02]  /*ab00*/  IMAD.MOV.U32 R32, RZ, RZ, R27 ;  /* 0x000000ffff207224 */ /* 0x000fe400078e001b */
.L_x_44340:
[----:B------:R-:W-:Y:S05]  /*ab10*/  BSYNC B1 ;  /* 0x0000000000017941 */ /* 0x000fea0003800000 */
.L_x_44338:
        /* <DEDUP_REMOVED lines=9> */
.L_x_44342:
[----:B------:R-:W-:Y:S01]  /*abb0*/  IMAD.MOV.U32 R20, RZ, RZ, R19 ;  /* 0x000000ffff147224 */ /* 0x000fe200078e0013 */
[----:B------:R-:W-:Y:S01]  /*abc0*/  MOV R19, R50 ;  /* 0x0000003200137202 */ /* 0x000fe20000000f00 */
[----:B------:R-:W-:Y:S02]  /*abd0*/  IMAD.MOV.U32 R18, RZ, RZ, R16 ;  /* 0x000000ffff127224 */ /* 0x000fe400078e0010 */
[----:B------:R-:W-:Y:S02]  /*abe0*/  IMAD.MOV.U32 R16, RZ, RZ, R44 ;  /* 0x000000ffff107224 */ /* 0x000fe400078e002c */
.L_x_44343:
[----:B------:R-:W-:Y:S05]  /*abf0*/  BSYNC B1 ;  /* 0x0000000000017941 */ /* 0x000fea0003800000 */
.L_x_44341:
        /* <DEDUP_REMOVED lines=9> */
.L_x_44345:
[----:B------:R-:W-:Y:S02]  /*ac90*/  IMAD.MOV.U32 R27, RZ, RZ, R20 ;  /* 0x000000ffff1b7224 */ /* 0x000fe400078e0014 */
[----:B------:R-:W-:Y:S01]  /*aca0*/  IMAD.MOV.U32 R21, RZ, RZ, R18 ;  /* 0x000000ffff157224 */ /* 0x000fe200078e0012 */
[----:B------:R-:W-:Y:S01]  /*acb0*/  MOV R18, R25 ;  /* 0x0000001900127202 */ /* 0x000fe20000000f00 */
[----:B------:R-:W-:Y:S02]  /*acc0*/  IMAD.MOV.U32 R20, RZ, RZ, R37 ;  /* 0x000000ffff147224 */ /* 0x000fe400078e0025 */
.L_x_44346:
[----:B------:R-:W-:Y:S05]  /*acd0*/  BSYNC B1 ;  /* 0x0000000000017941 */ /* 0x000fea0003800000 */
.L_x_44344:
        /* <DEDUP_REMOVED lines=9> */
.L_x_44348:
[----:B------:R-:W-:Y:S02]  /*ad70*/  IMAD.MOV.U32 R48, RZ, RZ, R27 ;  /* 0x000000ffff307224 */ /* 0x000fe400078e001b */
[----:B------:R-:W-:Y:S02]  /*ad80*/  IMAD.MOV.U32 R44, RZ, RZ, R21 ;  /* 0x000000ffff2c7224 */ /* 0x000fe400078e0015 */
[----:B------:R-:W-:Y:S02]  /*ad90*/  IMAD.MOV.U32 R27, RZ, RZ, R26 ;  /* 0x000000ffff1b7224 */ /* 0x000fe400078e001a */
[----:B------:R-:W-:Y:S02]  /*ada0*/  IMAD.MOV.U32 R21, RZ, RZ, R24 ;  /* 0x000000ffff157224 */ /* 0x000fe400078e0018 */
.L_x_44349:
[----:B------:R-:W-:Y:S05]  /*adb0*/  BSYNC B1 ;  /* 0x0000000000017941 */ /* 0x000fea0003800000 */
.L_x_44347:
        /* <DEDUP_REMOVED lines=9> */
.L_x_44351:
[----:B------:R-:W-:Y:S02]  /*ae50*/  IMAD.MOV.U32 R24, RZ, RZ, R48 ;  /* 0x000000ffff187224 */ /* 0x000fe400078e0030 */
[----:B------:R-:W-:Y:S02]  /*ae60*/  IMAD.MOV.U32 R25, RZ, RZ, R44 ;  /* 0x000000ffff197224 */ /* 0x000fe400078e002c */
[----:B------:R-:W-:Y:S02]  /*ae70*/  IMAD.MOV.U32 R48, RZ, RZ, R47 ;  /* 0x000000ffff307224 */ /* 0x000fe400078e002f */
[----:B------:R-:W-:Y:S02]  /*ae80*/  IMAD.MOV.U32 R44, RZ, RZ, R45 ;  /* 0x000000ffff2c7224 */ /* 0x000fe400078e002d */
.L_x_44352:
[----:B------:R-:W-:Y:S05]  /*ae90*/  BSYNC B1 ;  /* 0x0000000000017941 */ /* 0x000fea0003800000 */
.L_x_44350:
        /* <DEDUP_REMOVED lines=9> */
.L_x_44354:
[----:B------:R-:W-:Y:S02]  /*af30*/  IMAD.MOV.U32 R45, RZ, RZ, R24 ;  /* 0x000000ffff2d7224 */ /* 0x000fe400078e0018 */
[----:B------:R-:W-:Y:S02]  /*af40*/  IMAD.MOV.U32 R37, RZ, RZ, R25 ;  /* 0x000000ffff257224 */ /* 0x000fe400078e0019 */
[----:B------:R-:W-:Y:S02]  /*af50*/  IMAD.MOV.U32 R24, RZ, RZ, R31 ;  /* 0x000000ffff187224 */ /* 0x000fe400078e001f */
[----:B------:R-:W-:Y:S02]  /*af60*/  IMAD.MOV.U32 R25, RZ, RZ, R30 ;  /* 0x000000ffff197224 */ /* 0x000fe400078e001e */
.L_x_44355:
[----:B------:R-:W-:Y:S05]  /*af70*/  BSYNC B1 ;  /* 0x0000000000017941 */ /* 0x000fea0003800000 */
.L_x_44353:
        /* <DEDUP_REMOVED lines=9> */
.L_x_44357:
[----:B------:R-:W-:Y:S01]  /*b010*/  MOV R31, R45 ;  /* 0x0000002d001f7202 */ /* 0x000fe20000000f00 */
[----:B------:R-:W-:Y:S02]  /*b020*/  IMAD.MOV.U32 R26, RZ, RZ, R37 ;  /* 0x000000ffff1a7224 */ /* 0x000fe400078e0025 */
[----:B------:R-:W-:Y:S02]  /*b030*/  IMAD.MOV.U32 R45, RZ, RZ, R46 ;  /* 0x000000ffff2d7224 */ /* 0x000fe400078e002e */
[----:B------:R-:W-:Y:S02]  /*b040*/  IMAD.MOV.U32 R37, RZ, RZ, R36 ;  /* 0x000000ffff257224 */ /* 0x000fe400078e0024 */
.L_x_44358:
[----:B------:R-:W-:Y:S05]  /*b050*/  BSYNC B1 ;  /* 0x0000000000017941 */ /* 0x000fea0003800000 */
.L_x_44356:
        /* <DEDUP_REMOVED lines=9> */
.L_x_44360:
[----:B------:R-:W-:Y:S01]  /*b0f0*/  IMAD.MOV.U32 R36, RZ, RZ, R31 ;  /* 0x000000ffff247224 */ /* 0x000fe200078e001f */
[----:B------:R-:W-:Y:S01]  /*b100*/  MOV R30, R26 ;  /* 0x0000001a001e7202 */ /* 0x000fe20000000f00 */
[----:B------:R-:W-:Y:S02]  /*b110*/  IMAD.MOV.U32 R31, RZ, RZ, R28 ;  /* 0x000000ffff1f7224 */ /* 0x000fe400078e001c */
[----:B------:R-:W-:Y:S02]  /*b120*/  IMAD.MOV.U32 R26, RZ, RZ, R29 ;  /* 0x000000ffff1a7224 */ /* 0x000fe400078e001d */
.L_x_44361:
[----:B------:R-:W-:Y:S05]  /*b130*/  BSYNC B1 ;  /* 0x0000000000017941 */ /* 0x000fea0003800000 */
.L_x_44359:
        /* <DEDUP_REMOVED lines=9> */
.L_x_44363:
[----:B------:R-:W-:Y:S01]  /*b1d0*/  IMAD.MOV.U32 R29, RZ, RZ, R36 ;  /* 0x000000ffff1d7224 */ /* 0x000fe200078e0024 */
[----:B------:R-:W-:Y:S01]  /*b1e0*/  MOV R36, R39 ;  /* 0x0000002700247202 */ /* 0x000fe20000000f00 */
[----:B------:R-:W-:Y:S02]  /*b1f0*/  IMAD.MOV.U32 R28, RZ, RZ, R30 ;  /* 0x000000ffff1c7224 */ /* 0x000fe400078e001e */
[----:B------:R-:W-:Y:S02]  /*b200*/  IMAD.MOV.U32 R30, RZ, RZ, R35 ;  /* 0x000000ffff1e7224 */ /* 0x000fe400078e0023 */
.L_x_44364:
[----:B------:R-:W-:Y:S05]  /*b210*/  BSYNC B1 ;  /* 0x0000000000017941 */ /* 0x000fea0003800000 */
.L_x_44362:
        /* <DEDUP_REMOVED lines=9> */
.L_x_44366:
[----:B------:R-:W-:Y:S02]  /*b2b0*/  IMAD.MOV.U32 R39, RZ, RZ, R29 ;  /* 0x000000ffff277224 */ /* 0x000fe400078e001d */
[----:B------:R-:W-:Y:S01]  /*b2c0*/  IMAD.MOV.U32 R35, RZ, RZ, R28 ;  /* 0x000000ffff237224 */ /* 0x000fe200078e001c */
[----:B------:R-:W-:Y:S01]  /*b2d0*/  MOV R28, R41 ;  /* 0x00000029001c7202 */ /* 0x000fe20000000f00 */
[----:B------:R-:W-:Y:S02]  /*b2e0*/  IMAD.MOV.U32 R29, RZ, RZ, R34 ;  /* 0x000000ffff1d7224 */ /* 0x000fe400078e0022 */
.L_x_44367:
[----:B------:R-:W-:Y:S05]  /*b2f0*/  BSYNC B1 ;  /* 0x0000000000017941 */ /* 0x000fea0003800000 */
.L_x_44365:
        /* <DEDUP_REMOVED lines=9> */
.L_x_44369:
[----:B------:R-:W-:Y:S02]  /*b390*/  IMAD.MOV.U32 R34, RZ, RZ, R39 ;  /* 0x000000ffff227224 */ /* 0x000fe400078e0027 */
[----:B------:R-:W-:Y:S02]  /*b3a0*/  IMAD.MOV.U32 R41, RZ, RZ, R35 ;  /* 0x000000ffff297224 */ /* 0x000fe400078e0023 */
[----:B------:R-:W-:Y:S02]  /*b3b0*/  IMAD.MOV.U32 R39, RZ, RZ, R40 ;  /* 0x000000ffff277224 */ /* 0x000fe400078e0028 */
[----:B------:R-:W-:Y:S02]  /*b3c0*/  IMAD.MOV.U32 R35, RZ, RZ, R2 ;  /* 0x000000ffff237224 */ /* 0x000fe400078e0002 */
.L_x_44370:
[----:B------:R-:W-:Y:S05]  /*b3d0*/  BSYNC B1 ;  /* 0x0000000000017941 */ /* 0x000fea0003800000 */
.L_x_44368:
        /* <DEDUP_REMOVED lines=9> */
.L_x_44372:
[----:B------:R-:W-:Y:S02]  /*b470*/  IMAD.MOV.U32 R40, RZ, RZ, R34 ;  /* 0x000000ffff287224 */ /* 0x000fe400078e0022 */
[----:B------:R-:W-:Y:S02]  /*b480*/  IMAD.MOV.U32 R2, RZ, RZ, R41 ;  /* 0x000000ffff027224 */ /* 0x000fe400078e0029 */
[----:B------:R-:W-:Y:S02]  /*b490*/  IMAD.MOV.U32 R34, RZ, RZ, R33 ;  /* 0x000000ffff227224 */ /* 0x000fe400078e0021 */
[----:B------:R-:W-:Y:S02]  /*b4a0*/  IMAD.MOV.U32 R41, RZ, RZ, R0 ;  /* 0x000000ffff297224 */ /* 0x000fe400078e0000 */
.L_x_44373:
[----:B------:R-:W-:Y:S05]  /*b4b0*/  BSYNC B1 ;  /* 0x0000000000017941 */ /* 0x000fea0003800000 */
.L_x_44371:
        /* <DEDUP_REMOVED lines=9> */
.L_x_44375:
[----:B------:R-:W-:Y:S02]  /*b550*/  IMAD.MOV.U32 R33, RZ, RZ, R40 ;  /* 0x000000ffff217224 */ /* 0x000fe400078e0028 */
[----:B------:R-:W-:Y:S02]  /*b560*/  IMAD.MOV.U32 R0, RZ, RZ, R2 ;  /* 0x000000ffff007224 */ /* 0x000fe400078e0002 */
[----:B------:R-:W-:Y:S02]  /*b570*/  IMAD.MOV.U32 R40, RZ, RZ, R43 ;  /* 0x000000ffff287224 */ /* 0x000fe400078e002b */
[----:B------:R-:W-:Y:S02]  /*b580*/  IMAD.MOV.U32 R2, RZ, RZ, R3 ;  /* 0x000000ffff027224 */ /* 0x000fe400078e0003 */
.L_x_44376:
[----:B------:R-:W-:Y:S05]  /*b590*/  BSYNC B1 ;  /* 0x0000000000017941 */ /* 0x000fea0003800000 */
.L_x_44374:
        /* <DEDUP_REMOVED lines=9> */
.L_x_44378:
[----:B------:R-:W-:Y:S01]  /*b630*/  MOV R43, R33 ;  /* 0x00000021002b7202 */ /* 0x000fe20000000f00 */
[----:B------:R-:W-:Y:S02]  /*b640*/  IMAD.MOV.U32 R3, RZ, RZ, R0 ;  /* 0x000000ffff037224 */ /* 0x000fe400078e0000 */
[----:B------:R-:W-:Y:S02]  /*b650*/  IMAD.MOV.U32 R33, RZ, RZ, R42 ;  /* 0x000000ffff217224 */ /* 0x000fe400078e002a */
[----:B------:R-:W-:Y:S02]  /*b660*/  IMAD.MOV.U32 R0, RZ, RZ, R23 ;  /* 0x000000ffff007224 */ /* 0x000fe400078e0017 */
.L_x_44379:
[----:B------:R-:W-:Y:S05]  /*b670*/  BSYNC B1 ;  /* 0x0000000000017941 */ /* 0x000fea0003800000 */
.L_x_44377:
        /* <DEDUP_REMOVED lines=9> */
.L_x_44381:
[----:B------:R-:W-:Y:S01]  /*b710*/  IMAD.MOV.U32 R42, RZ, RZ, R43 ;  /* 0x000000ffff2a7224 */ /* 0x000fe200078e002b */
[----:B------:R-:W-:Y:S01]  /*b720*/  MOV R23, R3 ;  /* 0x0000000300177202 */ /* 0x000fe20000000f00 */
[----:B------:R-:W-:Y:S02]  /*b730*/  IMAD.MOV.U32 R43, RZ, RZ, R38 ;  /* 0x000000ffff2b7224 */ /* 0x000fe400078e0026 */
[----:B------:R-:W-:Y:S02]  /*b740*/  IMAD.MOV.U32 R3, RZ, RZ, R22 ;  /* 0x000000ffff037224 */ /* 0x000fe400078e0016 */
.L_x_44382:
[----:B------:R-:W-:Y:S05]  /*b750*/  BSYNC B1 ;  /* 0x0000000000017941 */ /* 0x000fea0003800000 */
.L_x_44380:
        /* <DEDUP_REMOVED lines=16> */
.L_x_44384:
[----:B------:R-:W-:Y:S01]  /*b860*/  MOV R17, R32 ;  /* 0x0000002000117202 */ /* 0x000fe20000000f00 */
[----:B------:R-:W-:Y:S02]  /*b870*/  IMAD.MOV.U32 R14, RZ, RZ, R5 ;  /* 0x000000ffff0e7224 */ /* 0x000fe400078e0005 */
[----:B------:R-:W-:Y:S02]  /*b880*/  IMAD.MOV.U32 R5, RZ, RZ, R16 ;  /* 0x000000ffff057224 */ /* 0x000fe400078e0010 */
[----:B------:R-:W-:Y:S02]  /*b890*/  IMAD.MOV.U32 R32, RZ, RZ, R19 ;  /* 0x000000ffff207224 */ /* 0x000fe400078e0013 */
.L_x_44385:
[----:B------:R-:W-:Y:S05]  /*b8a0*/  BSYNC B1 ;  /* 0x0000000000017941 */ /* 0x000fea0003800000 */
.L_x_44383:
        /* <DEDUP_REMOVED lines=9> */
.L_x_44387:
[----:B------:R-:W-:Y:S01]  /*b940*/  IMAD.MOV.U32 R22, RZ, RZ, R17 ;  /* 0x000000ffff167224 */ /* 0x000fe200078e0011 */
[----:B------:R-:W-:Y:S01]  /*b950*/  MOV R16, R14 ;  /* 0x0000000e00107202 */ /* 0x000fe20000000f00 */
[----:B------:R-:W-:Y:S02]  /*b960*/  IMAD.MOV.U32 R17, RZ, RZ, R20 ;  /* 0x000000ffff117224 */ /* 0x000fe400078e0014 */
[----:B------:R-:W-:Y:S02]  /*b970*/  IMAD.MOV.U32 R14, RZ, RZ, R18 ;  /* 0x000000ffff0e7224 */ /* 0x000fe400078e0012 */
.L_x_44388:
[----:B------:R-:W-:Y:S05]  /*b980*/  BSYNC B1 ;  /* 0x0000000000017941 */ /* 0x000fea0003800000 */
.L_x_44386:
        /* <DEDUP_REMOVED lines=9> */
.L_x_44390:
[----:B------:R-:W-:Y:S01]  /*ba20*/  IMAD.MOV.U32 R47, RZ, RZ, R22 ;  /* 0x000000ffff2f7224 */ /* 0x000fe200078e0016 */
[----:B------:R-:W-:Y:S01]  /*ba30*/  MOV R22, R27 ;  /* 0x0000001b00167202 */ /* 0x000fe20000000f00 */
[----:B------:R-:W-:Y:S02]  /*ba40*/  IMAD.MOV.U32 R19, RZ, RZ, R16 ;  /* 0x000000ffff137224 */ /* 0x000fe400078e0010 */
[----:B------:R-:W-:Y:S02]  /*ba50*/  IMAD.MOV.U32 R16, RZ, RZ, R21 ;  /* 0x000000ffff107224 */ /* 0x000fe400078e0015 */
.L_x_44391:
[----:B------:R-:W-:Y:S05]  /*ba60*/  BSYNC B1 ;  /* 0x0000000000017941 */ /* 0x000fea0003800000 */
.L_x_44389:
        /* <DEDUP_REMOVED lines=9> */
.L_x_44393:
[----:B------:R-:W-:Y:S02]  /*bb00*/  IMAD.MOV.U32 R21, RZ, RZ, R47 ;  /* 0x000000ffff157224 */ /* 0x000fe400078e002f */
[----:B------:R-:W-:Y:S01]  /*bb10*/  IMAD.MOV.U32 R18, RZ, RZ, R19 ;  /* 0x000000ffff127224 */ /* 0x000fe200078e0013 */
[----:B------:R-:W-:Y:S01]  /*bb20*/  MOV R19, R44 ;  /* 0x0000002c00137202 */ /* 0x000fe20000000f00 */
[----:B------:R-:W-:Y:S02]  /*bb30*/  IMAD.MOV.U32 R47, RZ, RZ, R48 ;  /* 0x000000ffff2f7224 */ /* 0x000fe400078e0030 */
.L_x_44394:
[----:B------:R-:W-:Y:S05]  /*bb40*/  BSYNC B1 ;  /* 0x0000000000017941 */ /* 0x000fea0003800000 */
.L_x_44392:
        /* <DEDUP_REMOVED lines=9> */
.L_x_44396:
[----:B------:R-:W-:Y:S02]  /*bbe0*/  IMAD.MOV.U32 R38, RZ, RZ, R21 ;  /* 0x000000ffff267224 */ /* 0x000fe400078e0015 */
[----:B------:R-:W-:Y:S02]  /*bbf0*/  IMAD.MOV.U32 R20, RZ, RZ, R18 ;  /* 0x000000ffff147224 */ /* 0x000fe400078e0012 */
[----:B------:R-:W-:Y:S02]  /*bc00*/  IMAD.MOV.U32 R21, RZ, RZ, R24 ;  /* 0x000000ffff157224 */ /* 0x000fe400078e0018 */
[----:B------:R-:W-:Y:S02]  /*bc10*/  IMAD.MOV.U32 R18, RZ, RZ, R25 ;  /* 0x000000ffff127224 */ /* 0x000fe400078e0019 */
.L_x_44397:
[----:B------:R-:W-:Y:S05]  /*bc20*/  BSYNC B1 ;  /* 0x0000000000017941 */ /* 0x000fea0003800000 */
.L_x_44395:
        /* <DEDUP_REMOVED lines=9> */
.L_x_44399:
[----:B------:R-:W-:Y:S02]  /*bcc0*/  IMAD.MOV.U32 R24, RZ, RZ, R38 ;  /* 0x000000ffff187224 */ /* 0x000fe400078e0026 */
[----:B------:R-:W-:Y:S02]  /*bcd0*/  IMAD.MOV.U32 R25, RZ, RZ, R20 ;  /* 0x000000ffff197224 */ /* 0x000fe400078e0014 */
[----:B------:R-:W-:Y:S02]  /*bce0*/  IMAD.MOV.U32 R38, RZ, RZ, R45 ;  /* 0x000000ffff267224 */ /* 0x000fe400078e002d */
[----:B------:R-:W-:Y:S02]  /*bcf0*/  IMAD.MOV.U32 R20, RZ, RZ, R37 ;  /* 0x000000ffff147224 */ /* 0x000fe400078e0025 */
.L_x_44400:
[----:B------:R-:W-:Y:S05]  /*bd00*/  BSYNC B1 ;  /* 0x0000000000017941 */ /* 0x000fea0003800000 */
.L_x_44398:
        /* <DEDUP_REMOVED lines=9> */
.L_x_44402:
[----:B------:R-:W-:Y:S02]  /*bda0*/  IMAD.MOV.U32 R37, RZ, RZ, R24 ;  /* 0x000000ffff257224 */ /* 0x000fe400078e0018 */
[----:B------:R-:W-:Y:S02]  /*bdb0*/  IMAD.MOV.U32 R27, RZ, RZ, R25 ;  /* 0x000000ffff1b7224 */ /* 0x000fe400078e0019 */
[----:B------:R-:W-:Y:S02]  /*bdc0*/  IMAD.MOV.U32 R24, RZ, RZ, R31 ;  /* 0x000000ffff187224 */ /* 0x000fe400078e001f */
[----:B------:R-:W-:Y:S02]  /*bdd0*/  IMAD.MOV.U32 R25, RZ, RZ, R26 ;  /* 0x000000ffff197224 */ /* 0x000fe400078e001a */
.L_x_44403:
[----:B------:R-:W-:Y:S05]  /*bde0*/  BSYNC B1 ;  /* 0x0000000000017941 */ /* 0x000fea0003800000 */
.L_x_44401:
        /* <DEDUP_REMOVED lines=9> */
.L_x_44405:
[----:B------:R-:W-:Y:S01]  /*be80*/  MOV R26, R37 ;  /* 0x00000025001a7202 */ /* 0x000fe20000000f00 */
[----:B------:R-:W-:Y:S02]  /*be90*/  IMAD.MOV.U32 R31, RZ, RZ, R27 ;  /* 0x000000ffff1f7224 */ /* 0x000fe400078e001b */
[----:B------:R-:W-:Y:S02]  /*bea0*/  IMAD.MOV.U32 R37, RZ, RZ, R36 ;  /* 0x000000ffff257224 */ /* 0x000fe400078e0024 */
[----:B------:R-:W-:Y:S02]  /*beb0*/  IMAD.MOV.U32 R27, RZ, RZ, R30 ;  /* 0x000000ffff1b7224 */ /* 0x000fe400078e001e */
.L_x_44406:
[----:B------:R-:W-:Y:S05]  /*bec0*/  BSYNC B1 ;  /* 0x0000000000017941 */ /* 0x000fea0003800000 */
.L_x_44404:
        /* <DEDUP_REMOVED lines=9> */
.L_x_44408:
[----:B------:R-:W-:Y:S01]  /*bf60*/  IMAD.MOV.U32 R36, RZ, RZ, R26 ;  /* 0x000000ffff247224 */ /* 0x000fe200078e001a */
[----:B------:R-:W-:Y:S01]  /*bf70*/  MOV R30, R31 ;  /* 0x0000001f001e7202 */ /* 0x000fe20000000f00 */
[----:B------:R-:W-:Y:S02]  /*bf80*/  IMAD.MOV.U32 R26, RZ, RZ, R29 ;  /* 0x000000ffff1a7224 */ /* 0x000fe400078e001d */
[----:B------:R-:W-:Y:S02]  /*bf90*/  IMAD.MOV.U32 R31, RZ, RZ, R28 ;  /* 0x000000ffff1f7224 */ /* 0x000fe400078e001c */
.L_x_44409:
[----:B------:R-:W-:Y:S05]  /*bfa0*/  BSYNC B1 ;  /* 0x0000000000017941 */ /* 0x000fea0003800000 */
.L_x_44407:
        /* <DEDUP_REMOVED lines=9> */
.L_x_44411:
[----:B------:R-:W-:Y:S01]  /*c040*/  IMAD.MOV.U32 R29, RZ, RZ, R36 ;  /* 0x000000ffff1d7224 */ /* 0x000fe200078e0024 */
[----:B------:R-:W-:Y:S01]  /*c050*/  MOV R36, R39 ;  /* 0x0000002700247202 */ /* 0x000fe20000000f00 */
[----:B------:R-:W-:Y:S02]  /*c060*/  IMAD.MOV.U32 R28, RZ, RZ, R30 ;  /* 0x000000ffff1c7224 */ /* 0x000fe400078e001e */
[----:B------:R-:W-:Y:S02]  /*c070*/  IMAD.MOV.U32 R30, RZ, RZ, R35 ;  /* 0x000000ffff1e7224 */ /* 0x000fe400078e0023 */
.L_x_44412:
[----:B------:R-:W-:Y:S05]  /*c080*/  BSYNC B1 ;  /* 0x0000000000017941 */ /* 0x000fea0003800000 */
.L_x_44410:
        /* <DEDUP_REMOVED lines=9> */
.L_x_44414:
[----:B------:R-:W-:Y:S02]  /*c120*/  IMAD.MOV.U32 R39, RZ, RZ, R29 ;  /* 0x000000ffff277224 */ /* 0x000fe400078e001d */
[----:B------:R-:W-:Y:S01]  /*c130*/  IMAD.MOV.U32 R35, RZ, RZ, R28 ;  /* 0x000000ffff237224 */ /* 0x000fe200078e001c */
[----:B------:R-:W-:Y:S01]  /*c140*/  MOV R28, R41 ;  /* 0x00000029001c7202 */ /* 0x000fe20000000f00 */
[----:B------:R-:W-:Y:S02]  /*c150*/  IMAD.MOV.U32 R29, RZ, RZ, R34 ;  /* 0x000000ffff1d7224 */ /* 0x000fe400078e0022 */
.L_x_44415:
[----:B------:R-:W-:Y:S05]  /*c160*/  BSYNC B1 ;  /* 0x0000000000017941 */ /* 0x000fea0003800000 */
.L_x_44413:
        /* <DEDUP_REMOVED lines=9> */
.L_x_44417:
[----:B------:R-:W-:Y:S02]  /*c200*/  IMAD.MOV.U32 R34, RZ, RZ, R39 ;  /* 0x000000ffff227224 */ /* 0x000fe400078e0027 */
[----:B------:R-:W-:Y:S02]  /*c210*/  IMAD.MOV.U32 R41, RZ, RZ, R35 ;  /* 0x000000ffff297224 */ /* 0x000fe400078e0023 */
[----:B------:R-:W-:Y:S02]  /*c220*/  IMAD.MOV.U32 R39, RZ, RZ, R40 ;  /* 0x000000ffff277224 */ /* 0x000fe400078e0028 */
[----:B------:R-:W-:Y:S02]  /*c230*/  IMAD.MOV.U32 R35, RZ, RZ, R2 ;  /* 0x000000ffff237224 */ /* 0x000fe400078e0002 */
.L_x_44418:
[----:B------:R-:W-:Y:S05]  /*c240*/  BSYNC B1 ;  /* 0x0000000000017941 */ /* 0x000fea0003800000 */
.L_x_44416:
        /* <DEDUP_REMOVED lines=9> */
.L_x_44420:
[----:B------:R-:W-:Y:S02]  /*c2e0*/  IMAD.MOV.U32 R40, RZ, RZ, R34 ;  /* 0x000000ffff287224 */ /* 0x000fe400078e0022 */
[----:B------:R-:W-:Y:S02]  /*c2f0*/  IMAD.MOV.U32 R2, RZ, RZ, R41 ;  /* 0x000000ffff027224 */ /* 0x000fe400078e0029 */
[----:B------:R-:W-:Y:S02]  /*c300*/  IMAD.MOV.U32 R34, RZ, RZ, R33 ;  /* 0x000000ffff227224 */ /* 0x000fe400078e0021 */
[----:B------:R-:W-:Y:S02]  /*c310*/  IMAD.MOV.U32 R41, RZ, RZ, R0 ;  /* 0x000000ffff297224 */ /* 0x000fe400078e0000 */
.L_x_44421:
[----:B------:R-:W-:Y:S05]  /*c320*/  BSYNC B1 ;  /* 0x0000000000017941 */ /* 0x000fea0003800000 */
.L_x_44419:
        /* <DEDUP_REMOVED lines=9> */
.L_x_44423:
[----:B------:R-:W-:Y:S02]  /*c3c0*/  IMAD.MOV.U32 R33, RZ, RZ, R40 ;  /* 0x000000ffff217224 */ /* 0x000fe400078e0028 */
[----:B------:R-:W-:Y:S02]  /*c3d0*/  IMAD.MOV.U32 R0, RZ, RZ, R2 ;  /* 0x000000ffff007224 */ /* 0x000fe400078e0002 */
[----:B------:R-:W-:Y:S02]  /*c3e0*/  IMAD.MOV.U32 R40, RZ, RZ, R43 ;  /* 0x000000ffff287224 */ /* 0x000fe400078e002b */
[----:B------:R-:W-:Y:S02]  /*c3f0*/  IMAD.MOV.U32 R2, RZ, RZ, R3 ;  /* 0x000000ffff027224 */ /* 0x000fe400078e0003 */
.L_x_44424:
[----:B------:R-:W-:Y:S05]  /*c400*/  BSYNC B1 ;  /* 0x0000000000017941 */ /* 0x000fea0003800000 */
.L_x_44422:
        /* <DEDUP_REMOVED lines=9> */
.L_x_44426:
[----:B------:R-:W-:Y:S01]  /*c4a0*/  MOV R43, R33 ;  /* 0x00000021002b7202 */ /* 0x000fe20000000f00 */
[----:B------:R-:W-:Y:S02]  /*c4b0*/  IMAD.MOV.U32 R3, RZ, RZ, R0 ;  /* 0x000000ffff037224 */ /* 0x000fe400078e0000 */
[----:B------:R-:W-:Y:S02]  /*c4c0*/  IMAD.MOV.U32 R33, RZ, RZ, R42 ;  /* 0x000000ffff217224 */ /* 0x000fe400078e002a */
[----:B------:R-:W-:Y:S02]  /*c4d0*/  IMAD.MOV.U32 R0, RZ, RZ, R23 ;  /* 0x000000ffff007224 */ /* 0x000fe400078e0017 */
.L_x_44427:
[----:B------:R-:W-:Y:S05]  /*c4e0*/  BSYNC B1 ;  /* 0x0000000000017941 */ /* 0x000fea0003800000 */
.L_x_44425:
        /* <DEDUP_REMOVED lines=16> */
.L_x_44429:
[----:B------:R-:W-:Y:S02]  /*c5f0*/  IMAD.MOV.U32 R15, RZ, RZ, R32 ;  /* 0x000000ffff0f7224 */ /* 0x000fe400078e0020 */
[----:B------:R-:W-:Y:S02]  /*c600*/  IMAD.MOV.U32 R12, RZ, RZ, R5 ;  /* 0x000000ffff0c7224 */ /* 0x000fe400078e0005 */
[----:B------:R-:W-:Y:S02]  /*c610*/  IMAD.MOV.U32 R5, RZ, RZ, R14 ;  /* 0x000000ffff057224 */ /* 0x000fe400078e000e */
[----:B------:R-:W-:Y:S02]  /*c620*/  IMAD.MOV.U32 R32, RZ, RZ, R17 ;  /* 0x000000ffff207224 */ /* 0x000fe400078e0011 */
.L_x_44430:
[----:B------:R-:W-:Y:S05]  /*c630*/  BSYNC B1 ;  /* 0x0000000000017941 */ /* 0x000fea0003800000 */
.L_x_44428:
        /* <DEDUP_REMOVED lines=9> */
.L_x_44432:
[----:B------:R-:W-:Y:S01]  /*c6d0*/  MOV R42, R15 ;  /* 0x0000000f002a7202 */ /* 0x000fe20000000f00 */
[----:B------:R-:W-:Y:S02]  /*c6e0*/  IMAD.MOV.U32 R14, RZ, RZ, R12 ;  /* 0x000000ffff0e7224 */ /* 0x000fe400078e000c */
[----:B------:R-:W-:Y:S02]  /*c6f0*/  IMAD.MOV.U32 R15, RZ, RZ, R22 ;  /* 0x000000ffff0f7224 */ /* 0x000fe400078e0016 */
[----:B------:R-:W-:Y:S02]  /*c700*/  IMAD.MOV.U32 R12, RZ, RZ, R16 ;  /* 0x000000ffff0c7224 */ /* 0x000fe400078e0010 */
.L_x_44433:
[----:B------:R-:W-:Y:S05]  /*c710*/  BSYNC B1 ;  /* 0x0000000000017941 */ /* 0x000fea0003800000 */
.L_x_44431:
        /* <DEDUP_REMOVED lines=9> */
.L_x_44435:
[----:B------:R-:W-:Y:S01]  /*c7b0*/  IMAD.MOV.U32 R16, RZ, RZ, R42 ;  /* 0x000000ffff107224 */ /* 0x000fe200078e002a */
[----:B------:R-:W-:Y:S01]  /*c7c0*/  MOV R17, R14 ;  /* 0x0000000e00117202 */ /* 0x000fe20000000f00 */
[----:B------:R-:W-:Y:S02]  /*c7d0*/  IMAD.MOV.U32 R42, RZ, RZ, R47 ;  /* 0x000000ffff2a7224 */ /* 0x000fe400078e002f */
[----:B------:R-:W-:Y:S02]  /*c7e0*/  IMAD.MOV.U32 R14, RZ, RZ, R19 ;  /* 0x000000ffff0e7224 */ /* 0x000fe400078e0013 */
.L_x_44436:
[----:B------:R-:W-:Y:S05]  /*c7f0*/  BSYNC B1 ;  /* 0x0000000000017941 */ /* 0x000fea0003800000 */
.L_x_44434:
        /* <DEDUP_REMOVED lines=9> */
.L_x_44438:
[----:B------:R-:W-:Y:S01]  /*c890*/  IMAD.MOV.U32 R23, RZ, RZ, R16 ;  /* 0x000000ffff177224 */ /* 0x000fe200078e0010 */
[----:B------:R-:W-:Y:S01]  /*c8a0*/  MOV R16, R21 ;  /* 0x0000001500107202 */ /* 0x000fe20000000f00 */
[----:B------:R-:W-:Y:S02]  /*c8b0*/  IMAD.MOV.U32 R19, RZ, RZ, R17 ;  /* 0x000000ffff137224 */ /* 0x000fe400078e0011 */
[----:B------:R-:W-:Y:S02]  /*c8c0*/  IMAD.MOV.U32 R17, RZ, RZ, R18 ;  /* 0x000000ffff117224 */ /* 0x000fe400078e0012 */
.L_x_44439:
[----:B------:R-:W-:Y:S05]  /*c8d0*/  BSYNC B1 ;  /* 0x0000000000017941 */ /* 0x000fea0003800000 */
.L_x_44437:
        /* <DEDUP_REMOVED lines=9> */
.L_x_44441:
[----:B------:R-:W-:Y:S02]  /*c970*/  IMAD.MOV.U32 R21, RZ, RZ, R23 ;  /* 0x000000ffff157224 */ /* 0x000fe400078e0017 */
[----:B------:R-:W-:Y:S01]  /*c980*/  IMAD.MOV.U32 R18, RZ, RZ, R19 ;  /* 0x000000ffff127224 */ /* 0x000fe200078e0013 */
[----:B------:R-:W-:Y:S01]  /*c990*/  MOV R19, R20 ;  /* 0x0000001400137202 */ /* 0x000fe20000000f00 */
[----:B------:R-:W-:Y:S02]  /*c9a0*/  IMAD.MOV.U32 R23, RZ, RZ, R38 ;  /* 0x000000ffff177224 */ /* 0x000fe400078e0026 */
.L_x_44442:
[----:B------:R-:W-:Y:S05]  /*c9b0*/  BSYNC B1 ;  /* 0x0000000000017941 */ /* 0x000fea0003800000 */
.L_x_44440:
        /* <DEDUP_REMOVED lines=9> */
.L_x_44444:
[----:B------:R-:W-:Y:S02]  /*ca50*/  IMAD.MOV.U32 R22, RZ, RZ, R21 ;  /* 0x000000ffff167224 */ /* 0x000fe400078e0015 */
[----:B------:R-:W-:Y:S02]  /*ca60*/  IMAD.MOV.U32 R20, RZ, RZ, R18 ;  /* 0x000000ffff147224 */ /* 0x000fe400078e0012 */
[----:B------:R-:W-:Y:S02]  /*ca70*/  IMAD.MOV.U32 R21, RZ, RZ, R24 ;  /* 0x000000ffff157224 */ /* 0x000fe400078e0018 */
[----:B------:R-:W-:Y:S02]  /*ca80*/  IMAD.MOV.U32 R18, RZ, RZ, R25 ;  /* 0x000000ffff127224 */ /* 0x000fe400078e0019 */
.L_x_44445:
[----:B------:R-:W-:Y:S05]  /*ca90*/  BSYNC B1 ;  /* 0x0000000000017941 */ /* 0x000fea0003800000 */
.L_x_44443:
        /* <DEDUP_REMOVED lines=9> */
.L_x_44447:
[----:B------:R-:W-:Y:S02]  /*cb30*/  IMAD.MOV.U32 R25, RZ, RZ, R22 ;  /* 0x000000ffff197224 */ /* 0x000fe400078e0016 */
[----:B------:R-:W-:Y:S02]  /*cb40*/  IMAD.MOV.U32 R24, RZ, RZ, R20 ;  /* 0x000000ffff187224 */ /* 0x000fe400078e0014 */
[----:B------:R-:W-:Y:S02]  /*cb50*/  IMAD.MOV.U32 R22, RZ, RZ, R37 ;  /* 0x000000ffff167224 */ /* 0x000fe400078e0025 */
[----:B------:R-:W-:Y:S02]  /*cb60*/  IMAD.MOV.U32 R20, RZ, RZ, R27 ;  /* 0x000000ffff147224 */ /* 0x000fe400078e001b */
.L_x_44448:
[----:B------:R-:W-:Y:S05]  /*cb70*/  BSYNC B1 ;  /* 0x0000000000017941 */ /* 0x000fea0003800000 */
.L_x_44446:
        /* <DEDUP_REMOVED lines=9> */
.L_x_44450:
[----:B------:R-:W-:Y:S02]  /*cc10*/  IMAD.MOV.U32 R37, RZ, RZ, R25 ;  /* 0x000000ffff257224 */ /* 0x000fe400078e0019 */
[----:B------:R-:W-:Y:S02]  /*cc20*/  IMAD.MOV.U32 R27, RZ, RZ, R24 ;  /* 0x000000ffff1b7224 */ /* 0x000fe400078e0018 */
[----:B------:R-:W-:Y:S02]  /*cc30*/  IMAD.MOV.U32 R25, RZ, RZ, R26 ;  /* 0x000000ffff197224 */ /* 0x000fe400078e001a */
[----:B------:R-:W-:Y:S02]  /*cc40*/  IMAD.MOV.U32 R24, RZ, RZ, R31 ;  /* 0x000000ffff187224 */ /* 0x000fe400078e001f */
.L_x_44451:
[----:B------:R-:W-:Y:S05]  /*cc50*/  BSYNC B1 ;  /* 0x0000000000017941 */ /* 0x000fea0003800000 */
.L_x_44449:
        /* <DEDUP_REMOVED lines=9> */
.L_x_44453:
[----:B------:R-:W-:Y:S01]  /*ccf0*/  MOV R26, R37 ;  /* 0x00000025001a7202 */ /* 0x000fe20000000f00 */
[----:B------:R-:W-:Y:S02]  /*cd00*/  IMAD.MOV.U32 R31, RZ, RZ, R27 ;  /* 0x000000ffff1f7224 */ /* 0x000fe400078e001b */
[----:B------:R-:W-:Y:S02]  /*cd10*/  IMAD.MOV.U32 R37, RZ, RZ, R36 ;  /* 0x000000ffff257224 */ /* 0x000fe400078e0024 */
[----:B------:R-:W-:Y:S02]  /*cd20*/  IMAD.MOV.U32 R27, RZ, RZ, R30 ;  /* 0x000000ffff1b7224 */ /* 0x000fe400078e001e */
.L_x_44454:
[----:B------:R-:W-:Y:S05]  /*cd30*/  BSYNC B1 ;  /* 0x0000000000017941 */ /* 0x000fea0003800000 */
.L_x_44452:
        /* <DEDUP_REMOVED lines=9> */
.L_x_44456:
[----:B------:R-:W-:Y:S01]  /*cdd0*/  IMAD.MOV.U32 R36, RZ, RZ, R26 ;  /* 0x000000ffff247224 */ /* 0x000fe200078e001a */
[----:B------:R-:W-:Y:S01]  /*cde0*/  MOV R30, R31 ;  /* 0x0000001f001e7202 */ /* 0x000fe20000000f00 */
[----:B------:R-:W-:Y:S02]  /*cdf0*/  IMAD.MOV.U32 R26, RZ, RZ, R29 ;  /* 0x000000ffff1a7224 */ /* 0x000fe400078e001d */
[----:B------:R-:W-:Y:S02]  /*ce00*/  IMAD.MOV.U32 R31, RZ, RZ, R28 ;  /* 0x000000ffff1f7224 */ /* 0x000fe400078e001c */
.L_x_44457:
[----:B------:R-:W-:Y:S05]  /*ce10*/  BSYNC B1 ;  /* 0x0000000000017941 */ /* 0x000fea0003800000 */
.L_x_44455:
        /* <DEDUP_REMOVED lines=9> */
.L_x_44459:
[----:B------:R-:W-:Y:S01]  /*ceb0*/  IMAD.MOV.U32 R29, RZ, RZ, R36 ;  /* 0x000000ffff1d7224 */ /* 0x000fe200078e0024 */
[----:B------:R-:W-:Y:S01]  /*cec0*/  MOV R36, R39 ;  /* 0x0000002700247202 */ /* 0x000fe20000000f00 */
[----:B------:R-:W-:Y:S02]  /*ced0*/  IMAD.MOV.U32 R28, RZ, RZ, R30 ;  /* 0x000000ffff1c7224 */ /* 0x000fe400078e001e */
[----:B------:R-:W-:Y:S02]  /*cee0*/  IMAD.MOV.U32 R30, RZ, RZ, R35 ;  /* 0x000000ffff1e7224 */ /* 0x000fe400078e0023 */
.L_x_44460:
[----:B------:R-:W-:Y:S05]  /*cef0*/  BSYNC B1 ;  /* 0x0000000000017941 */ /* 0x000fea0003800000 */
.L_x_44458:
        /* <DEDUP_REMOVED lines=9> */
.L_x_44462:
[----:B------:R-:W-:Y:S02]  /*cf90*/  IMAD.MOV.U32 R39, RZ, RZ, R29 ;  /* 0x000000ffff277224 */ /* 0x000fe400078e001d */
[----:B------:R-:W-:Y:S01]  /*cfa0*/  IMAD.MOV.U32 R35, RZ, RZ, R28 ;  /* 0x000000ffff237224 */ /* 0x000fe200078e001c */
[----:B------:R-:W-:Y:S01]  /*cfb0*/  MOV R28, R41 ;  /* 0x00000029001c7202 */ /* 0x000fe20000000f00 */
[----:B------:R-:W-:Y:S02]  /*cfc0*/  IMAD.MOV.U32 R29, RZ, RZ, R34 ;  /* 0x000000ffff1d7224 */ /* 0x000fe400078e0022 */
.L_x_44463:
[----:B------:R-:W-:Y:S05]  /*cfd0*/  BSYNC B1 ;  /* 0x0000000000017941 */ /* 0x000fea0003800000 */
.L_x_44461:
        /* <DEDUP_REMOVED lines=9> */
.L_x_44465:
[----:B------:R-:W-:Y:S02]  /*d070*/  IMAD.MOV.U32 R34, RZ, RZ, R39 ;  /* 0x000000ffff227224 */ /* 0x000fe400078e0027 */
[----:B------:R-:W-:Y:S02]  /*d080*/  IMAD.MOV.U32 R41, RZ, RZ, R35 ;  /* 0x000000ffff297224 */ /* 0x000fe400078e0023 */
[----:B------:R-:W-:Y:S02]  /*d090*/  IMAD.MOV.U32 R39, RZ, RZ, R40 ;  /* 0x000000ffff277224 */ /* 0x000fe400078e0028 */
[----:B------:R-:W-:Y:S02]  /*d0a0*/  IMAD.MOV.U32 R35, RZ, RZ, R2 ;  /* 0x000000ffff237224 */ /* 0x000fe400078e0002 */
.L_x_44466:
[----:B------:R-:W-:Y:S05]  /*d0b0*/  BSYNC B1 ;  /* 0x0000000000017941 */ /* 0x000fea0003800000 */
.L_x_44464:
        /* <DEDUP_REMOVED lines=9> */
.L_x_44468:
[----:B------:R-:W-:Y:S02]  /*d150*/  IMAD.MOV.U32 R38, RZ, RZ, R34 ;  /* 0x000000ffff267224 */ /* 0x000fe400078e0022 */
[----:B------:R-:W-:Y:S02]  /*d160*/  IMAD.MOV.U32 R2, RZ, RZ, R41 ;  /* 0x000000ffff027224 */ /* 0x000fe400078e0029 */
[----:B------:R-:W-:Y:S02]  /*d170*/  IMAD.MOV.U32 R34, RZ, RZ, R33 ;  /* 0x000000ffff227224 */ /* 0x000fe400078e0021 */
[----:B------:R-:W-:Y:S02]  /*d180*/  IMAD.MOV.U32 R41, RZ, RZ, R0 ;  /* 0x000000ffff297224 */ /* 0x000fe400078e0000 */
.L_x_44469:
[----:B------:R-:W-:Y:S05]  /*d190*/  BSYNC B1 ;  /* 0x0000000000017941 */ /* 0x000fea0003800000 */
.L_x_44467:
        /* <DEDUP_REMOVED lines=9> */
.L_x_44471:
[----:B------:R-:W-:Y:S02]  /*d230*/  IMAD.MOV.U32 R33, RZ, RZ, R38 ;  /* 0x000000ffff217224 */ /* 0x000fe400078e0026 */
[----:B------:R-:W-:Y:S02]  /*d240*/  IMAD.MOV.U32 R0, RZ, RZ, R2 ;  /* 0x000000ffff007224 */ /* 0x000fe400078e0002 */
[----:B------:R-:W-:Y:S02]  /*d250*/  IMAD.MOV.U32 R38, RZ, RZ, R43 ;  /* 0x000000ffff267224 */ /* 0x000fe400078e002b */
[----:B------:R-:W-:Y:S02]  /*d260*/  IMAD.MOV.U32 R2, RZ, RZ, R3 ;  /* 0x000000ffff027224 */ /* 0x000fe400078e0003 */
.L_x_44472:
[----:B------:R-:W-:Y:S05]  /*d270*/  BSYNC B1 ;  /* 0x0000000000017941 */ /* 0x000fea0003800000 */
.L_x_44470:
        /* <DEDUP_REMOVED lines=16> */
.L_x_44474:
[----:B------:R-:W-:Y:S02]  /*d380*/  IMAD.MOV.U32 R13, RZ, RZ, R32 ;  /* 0x000000ffff0d7224 */ /* 0x000fe400078e0020 */
[----:B------:R-:W-:Y:S02]  /*d390*/  IMAD.MOV.U32 R3, RZ, RZ, R5 ;  /* 0x000000ffff037224 */ /* 0x000fe400078e0005 */
[----:B------:R-:W-:Y:S02]  /*d3a0*/  IMAD.MOV.U32 R5, RZ, RZ, R12 ;  /* 0x000000ffff057224 */ /* 0x000fe400078e000c */
[----:B------:R-:W-:Y:S02]  /*d3b0*/  IMAD.MOV.U32 R32, RZ, RZ, R15 ;  /* 0x000000ffff207224 */ /* 0x000fe400078e000f */
.L_x_44475:
[----:B------:R-:W-:Y:S05]  /*d3c0*/  BSYNC B1 ;  /* 0x0000000000017941 */ /* 0x000fea0003800000 */
.L_x_44473:
        /* <DEDUP_REMOVED lines=9> */
.L_x_44477:
[----:B------:R-:W-:Y:S02]  /*d460*/  IMAD.MOV.U32 R15, RZ, RZ, R13 ;  /* 0x000000ffff0f7224 */ /* 0x000fe400078e000d */
[----:B------:R-:W-:Y:S02]  /*d470*/  IMAD.MOV.U32 R10, RZ, RZ, R3 ;  /* 0x000000ffff0a7224 */ /* 0x000fe400078e0003 */
[----:B------:R-:W-:Y:S02]  /*d480*/  IMAD.MOV.U32 R13, RZ, RZ, R42 ;  /* 0x000000ffff0d7224 */ /* 0x000fe400078e002a */
[----:B------:R-:W-:Y:S02]  /*d490*/  IMAD.MOV.U32 R3, RZ, RZ, R14 ;  /* 0x000000ffff037224 */ /* 0x000fe400078e000e */
.L_x_44478:
[----:B------:R-:W-:Y:S05]  /*d4a0*/  BSYNC B1 ;  /* 0x0000000000017941 */ /* 0x000fea0003800000 */
.L_x_44476:
        /* <DEDUP_REMOVED lines=9> */
.L_x_44480:
[----:B------:R-:W-:Y:S01]  /*d540*/  MOV R14, R15 ;  /* 0x0000000f000e7202 */ /* 0x000fe20000000f00 */
[----:B------:R-:W-:Y:S02]  /*d550*/  IMAD.MOV.U32 R12, RZ, RZ, R10 ;  /* 0x000000ffff0c7224 */ /* 0x000fe400078e000a */
[----:B------:R-:W-:Y:S02]  /*d560*/  IMAD.MOV.U32 R15, RZ, RZ, R16 ;  /* 0x000000ffff0f7224 */ /* 0x000fe400078e0010 */
[----:B------:R-:W-:Y:S02]  /*d570*/  IMAD.MOV.U32 R10, RZ, RZ, R17 ;  /* 0x000000ffff0a7224 */ /* 0x000fe400078e0011 */
.L_x_44481:
[----:B------:R-:W-:Y:S05]  /*d580*/  BSYNC B1 ;  /* 0x0000000000017941 */ /* 0x000fea0003800000 */
.L_x_44479:
        /* <DEDUP_REMOVED lines=9> */
.L_x_44483:
[----:B------:R-:W-:Y:S01]  /*d620*/  IMAD.MOV.U32 R16, RZ, RZ, R14 ;  /* 0x000000ffff107224 */ /* 0x000fe200078e000e */
[----:B------:R-:W-:Y:S01]  /*d630*/  MOV R17, R12 ;  /* 0x0000000c00117202 */ /* 0x000fe20000000f00 */
[----:B------:R-:W-:Y:S02]  /*d640*/  IMAD.MOV.U32 R14, RZ, RZ, R23 ;  /* 0x000000ffff0e7224 */ /* 0x000fe400078e0017 */
[----:B------:R-:W-:Y:S02]  /*d650*/  IMAD.MOV.U32 R12, RZ, RZ, R19 ;  /* 0x000000ffff0c7224 */ /* 0x000fe400078e0013 */
.L_x_44484:
[----:B------:R-:W-:Y:S05]  /*d660*/  BSYNC B1 ;  /* 0x0000000000017941 */ /* 0x000fea0003800000 */
.L_x_44482:
        /* <DEDUP_REMOVED lines=9> */
.L_x_44486:
[----:B------:R-:W-:Y:S01]  /*d700*/  IMAD.MOV.U32 R23, RZ, RZ, R16 ;  /* 0x000000ffff177224 */ /* 0x000fe200078e0010 */
[----:B------:R-:W-:Y:S01]  /*d710*/  MOV R16, R21 ;  /* 0x0000001500107202 */ /* 0x000fe20000000f00 */
[----:B------:R-:W-:Y:S02]  /*d720*/  IMAD.MOV.U32 R19, RZ, RZ, R17 ;  /* 0x000000ffff137224 */ /* 0x000fe400078e0011 */
[----:B------:R-:W-:Y:S02]  /*d730*/  IMAD.MOV.U32 R17, RZ, RZ, R18 ;  /* 0x000000ffff117224 */ /* 0x000fe400078e0012 */
.L_x_44487:
[----:B------:R-:W-:Y:S05]  /*d740*/  BSYNC B1 ;  /* 0x0000000000017941 */ /* 0x000fea0003800000 */
.L_x_44485:
        /* <DEDUP_REMOVED lines=9> */
.L_x_44489:
[----:B------:R-:W-:Y:S02]  /*d7e0*/  IMAD.MOV.U32 R18, RZ, RZ, R23 ;  /* 0x000000ffff127224 */ /* 0x000fe400078e0017 */
[----:B------:R-:W-:Y:S01]  /*d7f0*/  IMAD.MOV.U32 R21, RZ, RZ, R19 ;  /* 0x000000ffff157224 */ /* 0x000fe200078e0013 */
[----:B------:R-:W-:Y:S01]  /*d800*/  MOV R19, R20 ;  /* 0x0000001400137202 */ /* 0x000fe20000000f00 */
[----:B------:R-:W-:Y:S02]  /*d810*/  IMAD.MOV.U32 R23, RZ, RZ, R22 ;  /* 0x000000ffff177224 */ /* 0x000fe400078e0016 */
.L_x_44490:
[----:B------:R-:W-:Y:S05]  /*d820*/  BSYNC B1 ;  /* 0x0000000000017941 */ /* 0x000fea0003800000 */
.L_x_44488:
        /* <DEDUP_REMOVED lines=9> */
.L_x_44492:
[----:B------:R-:W-:Y:S02]  /*d8c0*/  IMAD.MOV.U32 R22, RZ, RZ, R18 ;  /* 0x000000ffff167224 */ /* 0x000fe400078e0012 */
[----:B------:R-:W-:Y:S02]  /*d8d0*/  IMAD.MOV.U32 R20, RZ, RZ, R21 ;  /* 0x000000ffff147224 */ /* 0x000fe400078e0015 */
[----:B------:R-:W-:Y:S02]  /*d8e0*/  IMAD.MOV.U32 R18, RZ, RZ, R25 ;  /* 0x000000ffff127224 */ /* 0x000fe400078e0019 */
[----:B------:R-:W-:Y:S02]  /*d8f0*/  IMAD.MOV.U32 R21, RZ, RZ, R24 ;  /* 0x000000ffff157224 */ /* 0x000fe400078e0018 */
.L_x_44493:
[----:B------:R-:W-:Y:S05]  /*d900*/  BSYNC B1 ;  /* 0x0000000000017941 */ /* 0x000fea0003800000 */
.L_x_44491:
        /* <DEDUP_REMOVED lines=9> */
.L_x_44495:
[----:B------:R-:W-:Y:S02]  /*d9a0*/  IMAD.MOV.U32 R25, RZ, RZ, R22 ;  /* 0x000000ffff197224 */ /* 0x000fe400078e0016 */
[----:B------:R-:W-:Y:S02]  /*d9b0*/  IMAD.MOV.U32 R24, RZ, RZ, R20 ;  /* 0x000000ffff187224 */ /* 0x000fe400078e0014 */
[----:B------:R-:W-:Y:S02]  /*d9c0*/  IMAD.MOV.U32 R22, RZ, RZ, R37 ;  /* 0x000000ffff167224 */ /* 0x000fe400078e0025 */
[----:B------:R-:W-:Y:S02]  /*d9d0*/  IMAD.MOV.U32 R20, RZ, RZ, R27 ;  /* 0x000000ffff147224 */ /* 0x000fe400078e001b */
.L_x_44496:
[----:B------:R-:W-:Y:S05]  /*d9e0*/  BSYNC B1 ;  /* 0x0000000000017941 */ /* 0x000fea0003800000 */
.L_x_44494:
        /* <DEDUP_REMOVED lines=9> */
.L_x_44498:
[----:B------:R-:W-:Y:S02]  /*da80*/  IMAD.MOV.U32 R37, RZ, RZ, R25 ;  /* 0x000000ffff257224 */ /* 0x000fe400078e0019 */
[----:B------:R-:W-:Y:S02]  /*da90*/  IMAD.MOV.U32 R27, RZ, RZ, R24 ;  /* 0x000000ffff1b7224 */ /* 0x000fe400078e0018 */
[----:B------:R-:W-:Y:S02]  /*daa0*/  IMAD.MOV.U32 R25, RZ, RZ, R26 ;  /* 0x000000ffff197224 */ /* 0x000fe400078e001a */
[----:B------:R-:W-:Y:S02]  /*dab0*/  IMAD.MOV.U32 R24, RZ, RZ, R31 ;  /* 0x000000ffff187224 */ /* 0x000fe400078e001f */
.L_x_44499:
[----:B------:R-:W-:Y:S05]  /*dac0*/  BSYNC B1 ;  /* 0x0000000000017941 */ /* 0x000fea0003800000 */
.L_x_44497:
        /* <DEDUP_REMOVED lines=9> */
.L_x_44501:
[----:B------:R-:W-:Y:S01]  /*db60*/  MOV R26, R37 ;  /* 0x00000025001a7202 */ /* 0x000fe20000000f00 */
[----:B------:R-:W-:Y:S02]  /*db70*/  IMAD.MOV.U32 R31, RZ, RZ, R27 ;  /* 0x000000ffff1f7224 */ /* 0x000fe400078e001b */
[----:B------:R-:W-:Y:S02]  /*db80*/  IMAD.MOV.U32 R37, RZ, RZ, R36 ;  /* 0x000000ffff257224 */ /* 0x000fe400078e0024 */
[----:B------:R-:W-:Y:S02]  /*db90*/  IMAD.MOV.U32 R27, RZ, RZ, R30 ;  /* 0x000000ffff1b7224 */ /* 0x000fe400078e001e */
.L_x_44502:
[----:B------:R-:W-:Y:S05]  /*dba0*/  BSYNC B1 ;  /* 0x0000000000017941 */ /* 0x000fea0003800000 */
.L_x_44500:
        /* <DEDUP_REMOVED lines=9> */
.L_x_44504:
[----:B------:R-:W-:Y:S01]  /*dc40*/  IMAD.MOV.U32 R36, RZ, RZ, R26 ;  /* 0x000000ffff247224 */ /* 0x000fe200078e001a */
[----:B------:R-:W-:Y:S01]  /*dc50*/  MOV R30, R31 ;  /* 0x0000001f001e7202 */ /* 0x000fe20000000f00 */
[----:B------:R-:W-:Y:S02]  /*dc60*/  IMAD.MOV.U32 R26, RZ, RZ, R29 ;  /* 0x000000ffff1a7224 */ /* 0x000fe400078e001d */
[----:B------:R-:W-:Y:S02]  /*dc70*/  IMAD.MOV.U32 R31, RZ, RZ, R28 ;  /* 0x000000ffff1f7224 */ /* 0x000fe400078e001c */
.L_x_44505:
[----:B------:R-:W-:Y:S05]  /*dc80*/  BSYNC B1 ;  /* 0x0000000000017941 */ /* 0x000fea0003800000 */
.L_x_44503:
        /* <DEDUP_REMOVED lines=9> */
.L_x_44507:
[----:B------:R-:W-:Y:S01]  /*dd20*/  IMAD.MOV.U32 R29, RZ, RZ, R36 ;  /* 0x000000ffff1d7224 */ /* 0x000fe200078e0024 */
[----:B------:R-:W-:Y:S01]  /*dd30*/  MOV R36, R39 ;  /* 0x0000002700247202 */ /* 0x000fe20000000f00 */
[----:B------:R-:W-:Y:S02]  /*dd40*/  IMAD.MOV.U32 R28, RZ, RZ, R30 ;  /* 0x000000ffff1c7224 */ /* 0x000fe400078e001e */
[----:B------:R-:W-:Y:S02]  /*dd50*/  IMAD.MOV.U32 R30, RZ, RZ, R35 ;  /* 0x000000ffff1e7224 */ /* 0x000fe400078e0023 */
.L_x_44508:
[----:B------:R-:W-:Y:S05]  /*dd60*/  BSYNC B1 ;  /* 0x0000000000017941 */ /* 0x000fea0003800000 */
.L_x_44506:
        /* <DEDUP_REMOVED lines=9> */
.L_x_44510:
[----:B------:R-:W-:Y:S02]  /*de00*/  IMAD.MOV.U32 R39, RZ, RZ, R29 ;  /* 0x000000ffff277224 */ /* 0x000fe400078e001d */
[----:B------:R-:W-:Y:S01]  /*de10*/  IMAD.MOV.U32 R35, RZ, RZ, R28 ;  /* 0x000000ffff237224 */ /* 0x000fe200078e001c */
[----:B------:R-:W-:Y:S01]  /*de20*/  MOV R28, R41 ;  /* 0x00000029001c7202 */ /* 0x000fe20000000f00 */
[----:B------:R-:W-:Y:S02]  /*de30*/  IMAD.MOV.U32 R29, RZ, RZ, R34 ;  /* 0x000000ffff1d7224 */ /* 0x000fe400078e0022 */
.L_x_44511:
[----:B------:R-:W-:Y:S05]  /*de40*/  BSYNC B1 ;  /* 0x0000000000017941 */ /* 0x000fea0003800000 */
.L_x_44509:
        /* <DEDUP_REMOVED lines=9> */
.L_x_44513:
[----:B------:R-:W-:Y:S02]  /*dee0*/  IMAD.MOV.U32 R34, RZ, RZ, R39 ;  /* 0x000000ffff227224 */ /* 0x000fe400078e0027 */
[----:B------:R-:W-:Y:S02]  /*def0*/  IMAD.MOV.U32 R41, RZ, RZ, R35 ;  /* 0x000000ffff297224 */ /* 0x000fe400078e0023 */
[----:B------:R-:W-:Y:S02]  /*df00*/  IMAD.MOV.U32 R39, RZ, RZ, R38 ;  /* 0x000000ffff277224 */ /* 0x000fe400078e0026 */
[----:B------:R-:W-:Y:S02]  /*df10*/  IMAD.MOV.U32 R35, RZ, RZ, R2 ;  /* 0x000000ffff237224 */ /* 0x000fe400078e0002 */
.L_x_44514:
[----:B------:R-:W-:Y:S05]  /*df20*/  BSYNC B1 ;  /* 0x0000000000017941 */ /* 0x000fea0003800000 */
.L_x_44512:
        /* <DEDUP_REMOVED lines=9> */
.L_x_44516:
[----:B------:R-:W-:Y:S02]  /*dfc0*/  IMAD.MOV.U32 R38, RZ, RZ, R34 ;  /* 0x000000ffff267224 */ /* 0x000fe400078e0022 */
[----:B------:R-:W-:Y:S02]  /*dfd0*/  IMAD.MOV.U32 R2, RZ, RZ, R41 ;  /* 0x000000ffff027224 */ /* 0x000fe400078e0029 */
[----:B------:R-:W-:Y:S02]  /*dfe0*/  IMAD.MOV.U32 R34, RZ, RZ, R33 ;  /* 0x000000ffff227224 */ /* 0x000fe400078e0021 */
[----:B------:R-:W-:Y:S02]  /*dff0*/  IMAD.MOV.U32 R41, RZ, RZ, R0 ;  /* 0x000000ffff297224 */ /* 0x000fe400078e0000 */
.L_x_44517:
[----:B------:R-:W-:Y:S05]  /*e000*/  BSYNC B1 ;  /* 0x0000000000017941 */ /* 0x000fea0003800000 */
.L_x_44515:
        /* <DEDUP_REMOVED lines=16> */
.L_x_44519:
[----:B------:R-:W-:Y:S02]  /*e110*/  IMAD.MOV.U32 R0, RZ, RZ, R32 ;  /* 0x000000ffff007224 */ /* 0x000fe400078e0020 */
[----:B------:R-:W-:Y:S02]  /*e120*/  IMAD.MOV.U32 R8, RZ, RZ, R5 ;  /* 0x000000ffff087224 */ /* 0x000fe400078e0005 */
[----:B------:R-:W-:Y:S02]  /*e130*/  IMAD.MOV.U32 R5, RZ, RZ, R3 ;  /* 0x000000ffff057224 */ /* 0x000fe400078e0003 */
[----:B------:R-:W-:Y:S02]  /*e140*/  IMAD.MOV.U32 R32, RZ, RZ, R13 ;  /* 0x000000ffff207224 */ /* 0x000fe400078e000d */
.L_x_44520:
[----:B------:R-:W-:Y:S05]  /*e150*/  BSYNC B1 ;  /* 0x0000000000017941 */ /* 0x000fea0003800000 */
.L_x_44518:
        /* <DEDUP_REMOVED lines=9> */
.L_x_44522:
[----:B------:R-:W-:Y:S02]  /*e1f0*/  IMAD.MOV.U32 R3, RZ, RZ, R0 ;  /* 0x000000ffff037224 */ /* 0x000fe400078e0000 */
[----:B------:R-:W-:Y:S02]  /*e200*/  IMAD.MOV.U32 R11, RZ, RZ, R8 ;  /* 0x000000ffff0b7224 */ /* 0x000fe400078e0008 */
[----:B------:R-:W-:Y:S02]  /*e210*/  IMAD.MOV.U32 R0, RZ, RZ, R15 ;  /* 0x000000ffff007224 */ /* 0x000fe400078e000f */
[----:B------:R-:W-:Y:S02]  /*e220*/  IMAD.MOV.U32 R8, RZ, RZ, R10 ;  /* 0x000000ffff087224 */ /* 0x000fe400078e000a */
.L_x_44523:
[----:B------:R-:W-:Y:S05]  /*e230*/  BSYNC B1 ;  /* 0x0000000000017941 */ /* 0x000fea0003800000 */
.L_x_44521:
        /* <DEDUP_REMOVED lines=9> */
.L_x_44525:
[----:B------:R-:W-:Y:S02]  /*e2d0*/  IMAD.MOV.U32 R13, RZ, RZ, R3 ;  /* 0x000000ffff0d7224 */ /* 0x000fe400078e0003 */
[----:B------:R-:W-:Y:S02]  /*e2e0*/  IMAD.MOV.U32 R10, RZ, RZ, R11 ;  /* 0x000000ffff0a7224 */ /* 0x000fe400078e000b */
[----:B------:R-:W-:Y:S02]  /*e2f0*/  IMAD.MOV.U32 R3, RZ, RZ, R14 ;  /* 0x000000ffff037224 */ /* 0x000fe400078e000e */
[----:B------:R-:W-:Y:S02]  /*e300*/  IMAD.MOV.U32 R11, RZ, RZ, R12 ;  /* 0x000000ffff0b7224 */ /* 0x000fe400078e000c */
.L_x_44526:
[----:B------:R-:W-:Y:S05]  /*e310*/  BSYNC B1 ;  /* 0x0000000000017941 */ /* 0x000fea0003800000 */
.L_x_44524:
        /* <DEDUP_REMOVED lines=9> */
.L_x_44528:
[----:B------:R-:W-:Y:S01]  /*e3b0*/  MOV R12, R13 ;  /* 0x0000000d000c7202 */ /* 0x000fe20000000f00 */
[----:B------:R-:W-:Y:S02]  /*e3c0*/  IMAD.MOV.U32 R14, RZ, RZ, R10 ;  /* 0x000000ffff0e7224 */ /* 0x000fe400078e000a */
[----:B------:R-:W-:Y:S02]  /*e3d0*/  IMAD.MOV.U32 R13, RZ, RZ, R16 ;  /* 0x000000ffff0d7224 */ /* 0x000fe400078e0010 */
[----:B------:R-:W-:Y:S02]  /*e3e0*/  IMAD.MOV.U32 R10, RZ, RZ, R17 ;  /* 0x000000ffff0a7224 */ /* 0x000fe400078e0011 */
.L_x_44529:
[----:B------:R-:W-:Y:S05]  /*e3f0*/  BSYNC B1 ;  /* 0x0000000000017941 */ /* 0x000fea0003800000 */
.L_x_44527:
        /* <DEDUP_REMOVED lines=9> */
.L_x_44531:
[----:B------:R-:W-:Y:S01]  /*e490*/  IMAD.MOV.U32 R15, RZ, RZ, R12 ;  /* 0x000000ffff0f7224 */ /* 0x000fe200078e000c */
[----:B------:R-:W-:Y:S01]  /*e4a0*/  MOV R16, R14 ;  /* 0x0000000e00107202 */ /* 0x000fe20000000f00 */
[----:B------:R-:W-:Y:S02]  /*e4b0*/  IMAD.MOV.U32 R12, RZ, RZ, R23 ;  /* 0x000000ffff0c7224 */ /* 0x000fe400078e0017 */
[----:B------:R-:W-:Y:S02]  /*e4c0*/  IMAD.MOV.U32 R14, RZ, RZ, R19 ;  /* 0x000000ffff0e7224 */ /* 0x000fe400078e0013 */
.L_x_44532:
[----:B------:R-:W-:Y:S05]  /*e4d0*/  BSYNC B1 ;  /* 0x0000000000017941 */ /* 0x000fea0003800000 */
.L_x_44530:
        /* <DEDUP_REMOVED lines=9> */
.L_x_44534:
[----:B------:R-:W-:Y:S01]  /*e570*/  IMAD.MOV.U32 R17, RZ, RZ, R15 ;  /* 0x000000ffff117224 */ /* 0x000fe200078e000f */
[----:B------:R-:W-:Y:S01]  /*e580*/  MOV R15, R18 ;  /* 0x00000012000f7202 */ /* 0x000fe20000000f00 */
[----:B------:R-:W-:Y:S02]  /*e590*/  IMAD.MOV.U32 R19, RZ, RZ, R16 ;  /* 0x000000ffff137224 */ /* 0x000fe400078e0010 */
[----:B------:R-:W-:Y:S02]  /*e5a0*/  IMAD.MOV.U32 R16, RZ, RZ, R21 ;  /* 0x000000ffff107224 */ /* 0x000fe400078e0015 */
.L_x_44535:
[----:B------:R-:W-:Y:S05]  /*e5b0*/  BSYNC B1 ;  /* 0x0000000000017941 */ /* 0x000fea0003800000 */
.L_x_44533:
        /* <DEDUP_REMOVED lines=9> */
.L_x_44537:
[----:B------:R-:W-:Y:S02]  /*e650*/  IMAD.MOV.U32 R18, RZ, RZ, R17 ;  /* 0x000000ffff127224 */ /* 0x000fe400078e0011 */
[----:B------:R-:W-:Y:S01]  /*e660*/  IMAD.MOV.U32 R21, RZ, RZ, R19 ;  /* 0x000000ffff157224 */ /* 0x000fe200078e0013 */
[----:B------:R-:W-:Y:S01]  /*e670*/  MOV R19, R20 ;  /* 0x0000001400137202 */ /* 0x000fe20000000f00 */
[----:B------:R-:W-:Y:S02]  /*e680*/  IMAD.MOV.U32 R17, RZ, RZ, R22 ;  /* 0x000000ffff117224 */ /* 0x000fe400078e0016 */
.L_x_44538:
[----:B------:R-:W-:Y:S05]  /*e690*/  BSYNC B1 ;  /* 0x0000000000017941 */ /* 0x000fea0003800000 */
.L_x_44536:
        /* <DEDUP_REMOVED lines=9> */
.L_x_44540:
[----:B------:R-:W-:Y:S02]  /*e730*/  IMAD.MOV.U32 R20, RZ, RZ, R18 ;  /* 0x000000ffff147224 */ /* 0x000fe400078e0012 */
[----:B------:R-:W-:Y:S02]  /*e740*/  IMAD.MOV.U32 R22, RZ, RZ, R21 ;  /* 0x000000ffff167224 */ /* 0x000fe400078e0015 */
[----:B------:R-:W-:Y:S02]  /*e750*/  IMAD.MOV.U32 R18, RZ, RZ, R25 ;  /* 0x000000ffff127224 */ /* 0x000fe400078e0019 */
[----:B------:R-:W-:Y:S02]  /*e760*/  IMAD.MOV.U32 R21, RZ, RZ, R24 ;  /* 0x000000ffff157224 */ /* 0x000fe400078e0018 */
.L_x_44541:
[----:B------:R-:W-:Y:S05]  /*e770*/  BSYNC B1 ;  /* 0x0000000000017941 */ /* 0x000fea0003800000 */
.L_x_44539:
        /* <DEDUP_REMOVED lines=9> */
.L_x_44543:
[----:B------:R-:W-:Y:S02]  /*e810*/  IMAD.MOV.U32 R23, RZ, RZ, R20 ;  /* 0x000000ffff177224 */ /* 0x000fe400078e0014 */
[----:B------:R-:W-:Y:S02]  /*e820*/  IMAD.MOV.U32 R24, RZ, RZ, R22 ;  /* 0x000000ffff187224 */ /* 0x000fe400078e0016 */
[----:B------:R-:W-:Y:S02]  /*e830*/  IMAD.MOV.U32 R20, RZ, RZ, R37 ;  /* 0x000000ffff147224 */ /* 0x000fe400078e0025 */
[----:B------:R-:W-:Y:S02]  /*e840*/  IMAD.MOV.U32 R22, RZ, RZ, R27 ;  /* 0x000000ffff167224 */ /* 0x000fe400078e001b */
.L_x_44544:
[----:B------:R-:W-:Y:S05]  /*e850*/  BSYNC B1 ;  /* 0x0000000000017941 */ /* 0x000fea0003800000 */
.L_x_44542:
        /* <DEDUP_REMOVED lines=9> */
.L_x_44546:
[----:B------:R-:W-:Y:S02]  /*e8f0*/  IMAD.MOV.U32 R25, RZ, RZ, R23 ;  /* 0x000000ffff197224 */ /* 0x000fe400078e0017 */
[----:B------:R-:W-:Y:S02]  /*e900*/  IMAD.MOV.U32 R27, RZ, RZ, R24 ;  /* 0x000000ffff1b7224 */ /* 0x000fe400078e0018 */
[----:B------:R-:W-:Y:S02]  /*e910*/  IMAD.MOV.U32 R23, RZ, RZ, R26 ;  /* 0x000000ffff177224 */ /* 0x000fe400078e001a */
[----:B------:R-:W-:Y:S02]  /*e920*/  IMAD.MOV.U32 R24, RZ, RZ, R31 ;  /* 0x000000ffff187224 */ /* 0x000fe400078e001f */
.L_x_44547:
[----:B------:R-:W-:Y:S05]  /*e930*/  BSYNC B1 ;  /* 0x0000000000017941 */ /* 0x000fea0003800000 */
.L_x_44545:
        /* <DEDUP_REMOVED lines=9> */
.L_x_44549:
[----:B------:R-:W-:Y:S01]  /*e9d0*/  MOV R26, R25 ;  /* 0x00000019001a7202 */ /* 0x000fe20000000f00 */
[----:B------:R-:W-:Y:S02]  /*e9e0*/  IMAD.MOV.U32 R31, RZ, RZ, R27 ;  /* 0x000000ffff1f7224 */ /* 0x000fe400078e001b */
[----:B------:R-:W-:Y:S02]  /*e9f0*/  IMAD.MOV.U32 R25, RZ, RZ, R36 ;  /* 0x000000ffff197224 */ /* 0x000fe400078e0024 */
[----:B------:R-:W-:Y:S02]  /*ea00*/  IMAD.MOV.U32 R27, RZ, RZ, R30 ;  /* 0x000000ffff1b7224 */ /* 0x000fe400078e001e */
.L_x_44550:
[----:B------:R-:W-:Y:S05]  /*ea10*/  BSYNC B1 ;  /* 0x0000000000017941 */ /* 0x000fea0003800000 */
.L_x_44548:
        /* <DEDUP_REMOVED lines=9> */
.L_x_44552:
[----:B------:R-:W-:Y:S01]  /*eab0*/  IMAD.MOV.U32 R30, RZ, RZ, R26 ;  /* 0x000000ffff1e7224 */ /* 0x000fe200078e001a */
[----:B------:R-:W-:Y:S01]  /*eac0*/  MOV R36, R31 ;  /* 0x0000001f00247202 */ /* 0x000fe20000000f00 */
[----:B------:R-:W-:Y:S02]  /*ead0*/  IMAD.MOV.U32 R26, RZ, RZ, R29 ;  /* 0x000000ffff1a7224 */ /* 0x000fe400078e001d */
[----:B------:R-:W-:Y:S02]  /*eae0*/  IMAD.MOV.U32 R31, RZ, RZ, R28 ;  /* 0x000000ffff1f7224 */ /* 0x000fe400078e001c */
.L_x_44553:
[----:B------:R-:W-:Y:S05]  /*eaf0*/  BSYNC B1 ;  /* 0x0000000000017941 */ /* 0x000fea0003800000 */
.L_x_44551:
        /* <DEDUP_REMOVED lines=9> */
.L_x_44555:
[----:B------:R-:W-:Y:S01]  /*eb90*/  IMAD.MOV.U32 R29, RZ, RZ, R30 ;  /* 0x000000ffff1d7224 */ /* 0x000fe200078e001e */
[----:B------:R-:W-:Y:S01]  /*eba0*/  MOV R30, R39 ;  /* 0x00000027001e7202 */ /* 0x000fe20000000f00 */
[----:B------:R-:W-:Y:S02]  /*ebb0*/  IMAD.MOV.U32 R28, RZ, RZ, R36 ;  /* 0x000000ffff1c7224 */ /* 0x000fe400078e0024 */
[----:B------:R-:W-:Y:S02]  /*ebc0*/  IMAD.MOV.U32 R36, RZ, RZ, R35 ;  /* 0x000000ffff247224 */ /* 0x000fe400078e0023 */
.L_x_44556:
[----:B------:R-:W-:Y:S05]  /*ebd0*/  BSYNC B1 ;  /* 0x0000000000017941 */ /* 0x000fea0003800000 */
.L_x_44554:
        /* <DEDUP_REMOVED lines=9> */
.L_x_44558:
[----:B------:R-:W-:Y:S02]  /*ec70*/  IMAD.MOV.U32 R33, RZ, RZ, R29 ;  /* 0x000000ffff217224 */ /* 0x000fe400078e001d */
[----:B------:R-:W-:Y:S01]  /*ec80*/  IMAD.MOV.U32 R35, RZ, RZ, R28 ;  /* 0x000000ffff237224 */ /* 0x000fe200078e001c */
[----:B------:R-:W-:Y:S01]  /*ec90*/  MOV R28, R41 ;  /* 0x00000029001c7202 */ /* 0x000fe20000000f00 */
[----:B------:R-:W-:Y:S02]  /*eca0*/  IMAD.MOV.U32 R29, RZ, RZ, R34 ;  /* 0x000000ffff1d7224 */ /* 0x000fe400078e0022 */
.L_x_44559:
[----:B------:R-:W-:Y:S05]  /*ecb0*/  BSYNC B1 ;  /* 0x0000000000017941 */ /* 0x000fea0003800000 */
.L_x_44557:
        /* <DEDUP_REMOVED lines=9> */
.L_x_44561:
[----:B------:R-:W-:Y:S02]  /*ed50*/  IMAD.MOV.U32 R34, RZ, RZ, R33 ;  /* 0x000000ffff227224 */ /* 0x000fe400078e0021 */
[----:B------:R-:W-:Y:S02]  /*ed60*/  IMAD.MOV.U32 R37, RZ, RZ, R35 ;  /* 0x000000ffff257224 */ /* 0x000fe400078e0023 */
[----:B------:R-:W-:Y:S02]  /*ed70*/  IMAD.MOV.U32 R33, RZ, RZ, R38 ;  /* 0x000000ffff217224 */ /* 0x000fe400078e0026 */
[----:B------:R-:W-:Y:S02]  /*ed80*/  IMAD.MOV.U32 R35, RZ, RZ, R2 ;  /* 0x000000ffff237224 */ /* 0x000fe400078e0002 */
.L_x_44562:
[----:B------:R-:W-:Y:S05]  /*ed90*/  BSYNC B1 ;  /* 0x0000000000017941 */ /* 0x000fea0003800000 */
.L_x_44560:
        /* <DEDUP_REMOVED lines=16> */
.L_x_44564:
[----:B------:R-:W-:Y:S01]  /*eea0*/  IMAD.MOV.U32 R2, RZ, RZ, R32 ;  /* 0x000000ffff027224 */ /* 0x000fe200078e0020 */
[----:B------:R-:W-:Y:S01]  /*eeb0*/  MOV R32, R0 ;  /* 0x0000000000207202 */ /* 0x000fe20000000f00 */
[----:B------:R-:W-:Y:S02]  /*eec0*/  IMAD.MOV.U32 R6, RZ, RZ, R5 ;  /* 0x000000ffff067224 */ /* 0x000fe400078e0005 */
[----:B------:R-:W-:Y:S02]  /*eed0*/  IMAD.MOV.U32 R5, RZ, RZ, R8 ;  /* 0x000000ffff057224 */ /* 0x000fe400078e0008 */
.L_x_44565:
[----:B------:R-:W-:Y:S05]  /*eee0*/  BSYNC B1 ;  /* 0x0000000000017941 */ /* 0x000fea0003800000 */
.L_x_44563:
        /* <DEDUP_REMOVED lines=9> */
.L_x_44567:
[----:B------:R-:W-:Y:S02]  /*ef80*/  IMAD.MOV.U32 R0, RZ, RZ, R2 ;  /* 0x000000ffff007224 */ /* 0x000fe400078e0002 */
[----:B------:R-:W-:Y:S02]  /*ef90*/  IMAD.MOV.U32 R8, RZ, RZ, R6 ;  /* 0x000000ffff087224 */ /* 0x000fe400078e0006 */
[----:B------:R-:W-:Y:S02]  /*efa0*/  IMAD.MOV.U32 R2, RZ, RZ, R3 ;  /* 0x000000ffff027224 */ /* 0x000fe400078e0003 */
[----:B------:R-:W-:Y:S02]  /*efb0*/  IMAD.MOV.U32 R6, RZ, RZ, R11 ;  /* 0x000000ffff067224 */ /* 0x000fe400078e000b */
.L_x_44568:
[----:B------:R-:W-:Y:S05]  /*efc0*/  BSYNC B1 ;  /* 0x0000000000017941 */ /* 0x000fea0003800000 */
.L_x_44566:
        /* <DEDUP_REMOVED lines=9> */
.L_x_44570:
[----:B------:R-:W-:Y:S02]  /*f060*/  IMAD.MOV.U32 R3, RZ, RZ, R0 ;  /* 0x000000ffff037224 */ /* 0x000fe400078e0000 */
[----:B------:R-:W-:Y:S02]  /*f070*/  IMAD.MOV.U32 R9, RZ, RZ, R8 ;  /* 0x000000ffff097224 */ /* 0x000fe400078e0008 */
[----:B------:R-:W-:Y:S02]  /*f080*/  IMAD.MOV.U32 R0, RZ, RZ, R13 ;  /* 0x000000ffff007224 */ /* 0x000fe400078e000d */
[----:B------:R-:W-:Y:S02]  /*f090*/  IMAD.MOV.U32 R8, RZ, RZ, R10 ;  /* 0x000000ffff087224 */ /* 0x000fe400078e000a */
.L_x_44571:
[----:B------:R-:W-:Y:S05]  /*f0a0*/  BSYNC B1 ;  /* 0x0000000000017941 */ /* 0x000fea0003800000 */
.L_x_44569:
        /* <DEDUP_REMOVED lines=9> */
.L_x_44573:
[----:B------:R-:W-:Y:S02]  /*f140*/  IMAD.MOV.U32 R10, RZ, RZ, R3 ;  /* 0x000000ffff0a7224 */ /* 0x000fe400078e0003 */
[----:B------:R-:W-:Y:S02]  /*f150*/  IMAD.MOV.U32 R11, RZ, RZ, R9 ;  /* 0x000000ffff0b7224 */ /* 0x000fe400078e0009 */
[----:B------:R-:W-:Y:S02]  /*f160*/  IMAD.MOV.U32 R3, RZ, RZ, R12 ;  /* 0x000000ffff037224 */ /* 0x000fe400078e000c */
[----:B------:R-:W-:Y:S02]  /*f170*/  IMAD.MOV.U32 R9, RZ, RZ, R14 ;  /* 0x000000ffff097224 */ /* 0x000fe400078e000e */
.L_x_44574:
[----:B------:R-:W-:Y:S05]  /*f180*/  BSYNC B1 ;  /* 0x0000000000017941 */ /* 0x000fea0003800000 */
.L_x_44572:
        /* <DEDUP_REMOVED lines=9> */
.L_x_44576:
[----:B------:R-:W-:Y:S01]  /*f220*/  MOV R12, R10 ;  /* 0x0000000a000c7202 */ /* 0x000fe20000000f00 */
[----:B------:R-:W-:Y:S02]  /*f230*/  IMAD.MOV.U32 R13, RZ, RZ, R11 ;  /* 0x000000ffff0d7224 */ /* 0x000fe400078e000b */
[----:B------:R-:W-:Y:S02]  /*f240*/  IMAD.MOV.U32 R10, RZ, RZ, R15 ;  /* 0x000000ffff0a7224 */ /* 0x000fe400078e000f */
[----:B------:R-:W-:Y:S02]  /*f250*/  IMAD.MOV.U32 R11, RZ, RZ, R16 ;  /* 0x000000ffff0b7224 */ /* 0x000fe400078e0010 */
.L_x_44577:
[----:B------:R-:W-:Y:S05]  /*f260*/  BSYNC B1 ;  /* 0x0000000000017941 */ /* 0x000fea0003800000 */
.L_x_44575:
        /* <DEDUP_REMOVED lines=9> */
.L_x_44579:
[----:B------:R-:W-:Y:S01]  /*f300*/  IMAD.MOV.U32 R14, RZ, RZ, R12 ;  /* 0x000000ffff0e7224 */ /* 0x000fe200078e000c */
[----:B------:R-:W-:Y:S01]  /*f310*/  MOV R16, R13 ;  /* 0x0000000d00107202 */ /* 0x000fe20000000f00 */
[----:B------:R-:W-:Y:S02]  /*f320*/  IMAD.MOV.U32 R12, RZ, RZ, R17 ;  /* 0x000000ffff0c7224 */ /* 0x000fe400078e0011 */
[----:B------:R-:W-:Y:S02]  /*f330*/  IMAD.MOV.U32 R13, RZ, RZ, R19 ;  /* 0x000000ffff0d7224 */ /* 0x000fe400078e0013 */
.L_x_44580:
[----:B------:R-:W-:Y:S05]  /*f340*/  BSYNC B1 ;  /* 0x0000000000017941 */ /* 0x000fea0003800000 */
.L_x_44578:
        /* <DEDUP_REMOVED lines=9> */
.L_x_44582:
[----:B------:R-:W-:Y:S01]  /*f3e0*/  IMAD.MOV.U32 R15, RZ, RZ, R14 ;  /* 0x000000ffff0f7224 */ /* 0x000fe200078e000e */
[----:B------:R-:W-:Y:S01]  /*f3f0*/  MOV R14, R18 ;  /* 0x00000012000e7202 */ /* 0x000fe20000000f00 */
[----:B------:R-:W-:Y:S02]  /*f400*/  IMAD.MOV.U32 R17, RZ, RZ, R16 ;  /* 0x000000ffff117224 */ /* 0x000fe400078e0010 */
[----:B------:R-:W-:Y:S02]  /*f410*/  IMAD.MOV.U32 R16, RZ, RZ, R21 ;  /* 0x000000ffff107224 */ /* 0x000fe400078e0015 */
.L_x_44583:
[----:B------:R-:W-:Y:S05]  /*f420*/  BSYNC B1 ;  /* 0x0000000000017941 */ /* 0x000fea0003800000 */
.L_x_44581:
        /* <DEDUP_REMOVED lines=9> */
.L_x_44585:
[----:B------:R-:W-:Y:S02]  /*f4c0*/  IMAD.MOV.U32 R18, RZ, RZ, R15 ;  /* 0x000000ffff127224 */ /* 0x000fe400078e000f */
[----:B------:R-:W-:Y:S01]  /*f4d0*/  IMAD.MOV.U32 R19, RZ, RZ, R17 ;  /* 0x000000ffff137224 */ /* 0x000fe200078e0011 */
[----:B------:R-:W-:Y:S01]  /*f4e0*/  MOV R17, R22 ;  /* 0x0000001600117202 */ /* 0x000fe20000000f00 */
[----:B------:R-:W-:Y:S02]  /*f4f0*/  IMAD.MOV.U32 R15, RZ, RZ, R20 ;  /* 0x000000ffff0f7224 */ /* 0x000fe400078e0014 */
.L_x_44586:
[----:B------:R-:W-:Y:S05]  /*f500*/  BSYNC B1 ;  /* 0x0000000000017941 */ /* 0x000fea0003800000 */
.L_x_44584:
        /* <DEDUP_REMOVED lines=9> */
.L_x_44588:
[----:B------:R-:W-:Y:S02]  /*f5a0*/  IMAD.MOV.U32 R44, RZ, RZ, R18 ;  /* 0x000000ffff2c7224 */ /* 0x000fe400078e0012 */
[----:B------:R-:W-:Y:S02]  /*f5b0*/  IMAD.MOV.U32 R45, RZ, RZ, R19 ;  /* 0x000000ffff2d7224 */ /* 0x000fe400078e0013 */
[----:B------:R-:W-:Y:S02]  /*f5c0*/  IMAD.MOV.U32 R18, RZ, RZ, R23 ;  /* 0x000000ffff127224 */ /* 0x000fe400078e0017 */
[----:B------:R-:W-:Y:S02]  /*f5d0*/  IMAD.MOV.U32 R19, RZ, RZ, R24 ;  /* 0x000000ffff137224 */ /* 0x000fe400078e0018 */
.L_x_44589:
[----:B------:R-:W-:Y:S05]  /*f5e0*/  BSYNC B1 ;  /* 0x0000000000017941 */ /* 0x000fea0003800000 */
.L_x_44587:
        /* <DEDUP_REMOVED lines=9> */
.L_x_44591:
[----:B------:R-:W-:Y:S02]  /*f680*/  IMAD.MOV.U32 R48, RZ, RZ, R44 ;  /* 0x000000ffff307224 */ /* 0x000fe400078e002c */
[----:B------:R-:W-:Y:S02]  /*f690*/  IMAD.MOV.U32 R50, RZ, RZ, R45 ;  /* 0x000000ffff327224 */ /* 0x000fe400078e002d */
[----:B------:R-:W-:Y:S02]  /*f6a0*/  IMAD.MOV.U32 R44, RZ, RZ, R25 ;  /* 0x000000ffff2c7224 */ /* 0x000fe400078e0019 */
[----:B------:R-:W-:Y:S02]  /*f6b0*/  IMAD.MOV.U32 R45, RZ, RZ, R27 ;  /* 0x000000ffff2d7224 */ /* 0x000fe400078e001b */
.L_x_44592:
[----:B------:R-:W-:Y:S05]  /*f6c0*/  BSYNC B1 ;  /* 0x0000000000017941 */ /* 0x000fea0003800000 */
.L_x_44590:
        /* <DEDUP_REMOVED lines=9> */
.L_x_44594:
[----:B------:R-:W-:Y:S02]  /*f760*/  IMAD.MOV.U32 R49, RZ, RZ, R48 ;  /* 0x000000ffff317224 */ /* 0x000fe400078e0030 */
[----:B------:R-:W-:Y:S02]  /*f770*/  IMAD.MOV.U32 R51, RZ, RZ, R50 ;  /* 0x000000ffff337224 */ /* 0x000fe400078e0032 */
[----:B------:R-:W-:Y:S02]  /*f780*/  IMAD.MOV.U32 R48, RZ, RZ, R26 ;  /* 0x000000ffff307224 */ /* 0x000fe400078e001a */
[----:B------:R-:W-:Y:S02]  /*f790*/  IMAD.MOV.U32 R50, RZ, RZ, R31 ;  /* 0x000000ffff327224 */ /* 0x000fe400078e001f */
.L_x_44595:
[----:B------:R-:W-:Y:S05]  /*f7a0*/  BSYNC B1 ;  /* 0x0000000000017941 */ /* 0x000fea0003800000 */
.L_x_44593:
        /* <DEDUP_REMOVED lines=9> */
.L_x_44597:
[----:B------:R-:W-:Y:S01]  /*f840*/  MOV R54, R49 ;  /* 0x0000003100367202 */ /* 0x000fe20000000f00 */
[----:B------:R-:W-:Y:S02]  /*f850*/  IMAD.MOV.U32 R53, RZ, RZ, R51 ;  /* 0x000000ffff357224 */ /* 0x000fe400078e0033 */
[----:B------:R-:W-:Y:S02]  /*f860*/  IMAD.MOV.U32 R49, RZ, RZ, R30 ;  /* 0x000000ffff317224 */ /* 0x000fe400078e001e */
[----:B------:R-:W-:Y:S02]  /*f870*/  IMAD.MOV.U32 R51, RZ, RZ, R36 ;  /* 0x000000ffff337224 */ /* 0x000fe400078e0024 */
.L_x_44598:
[----:B------:R-:W-:Y:S05]  /*f880*/  BSYNC B1 ;  /* 0x0000000000017941 */ /* 0x000fea0003800000 */
.L_x_44596:
        /* <DEDUP_REMOVED lines=9> */
.L_x_44600:
[----:B------:R-:W-:Y:S01]  /*f920*/  IMAD.MOV.U32 R55, RZ, RZ, R54 ;  /* 0x000000ffff377224 */ /* 0x000fe200078e0036 */
[----:B------:R-:W-:Y:S01]  /*f930*/  MOV R56, R53 ;  /* 0x0000003500387202 */ /* 0x000fe20000000f00 */
[----:B------:R-:W-:Y:S02]  /*f940*/  IMAD.MOV.U32 R54, RZ, RZ, R29 ;  /* 0x000000ffff367224 */ /* 0x000fe400078e001d */
[----:B------:R-:W-:Y:S02]  /*f950*/  IMAD.MOV.U32 R53, RZ, RZ, R28 ;  /* 0x000000ffff357224 */ /* 0x000fe400078e001c */
.L_x_44601:
[----:B------:R-:W-:Y:S05]  /*f960*/  BSYNC B1 ;  /* 0x0000000000017941 */ /* 0x000fea0003800000 */
.L_x_44599:
        /* <DEDUP_REMOVED lines=9> */
.L_x_44603:
[----:B------:R-:W-:Y:S01]  /*fa00*/  IMAD.MOV.U32 R57, RZ, RZ, R55 ;  /* 0x000000ffff397224 */ /* 0x000fe200078e0037 */
[----:B------:R-:W-:Y:S01]  /*fa10*/  MOV R55, R33 ;  /* 0x0000002100377202 */ /* 0x000fe20000000f00 */
[----:B------:R-:W-:Y:S02]  /*fa20*/  IMAD.MOV.U32 R58, RZ, RZ, R56 ;  /* 0x000000ffff3a7224 */ /* 0x000fe400078e0038 */
[----:B------:R-:W-:Y:S02]  /*fa30*/  IMAD.MOV.U32 R56, RZ, RZ, R35 ;  /* 0x000000ffff387224 */ /* 0x000fe400078e0023 */
.L_x_44604:
[----:B------:R-:W-:Y:S05]  /*fa40*/  BSYNC B1 ;  /* 0x0000000000017941 */ /* 0x000fea0003800000 */
.L_x_44602:
        /* <DEDUP_REMOVED lines=9> */
.L_x_44606:
[----:B------:R-:W-:Y:S02]  /*fae0*/  IMAD.MOV.U32 R59, RZ, RZ, R57 ;  /* 0x000000ffff3b7224 */ /* 0x000fe400078e0039 */
[----:B------:R-:W-:Y:S01]  /*faf0*/  IMAD.MOV.U32 R61, RZ, RZ, R58 ;  /* 0x000000ffff3d7224 */ /* 0x000fe200078e003a */
[----:B------:R-:W-:Y:S01]  /*fb00*/  MOV R58, R37 ;  /* 0x00000025003a7202 */ /* 0x000fe20000000f00 */
[----:B------:R-:W-:Y:S02]  /*fb10*/  IMAD.MOV.U32 R57, RZ, RZ, R34 ;  /* 0x000000ffff397224 */ /* 0x000fe400078e0022 */
.L_x_44607:
[----:B------:R-:W-:Y:S05]  /*fb20*/  BSYNC B1 ;  /* 0x0000000000017941 */ /* 0x000fea0003800000 */
.L_x_44605:
        /* <DEDUP_REMOVED lines=16> */
.L_x_44609:
[----:B------:R-:W-:Y:S02]  /*fc30*/  IMAD.MOV.U32 R39, RZ, RZ, R32 ;  /* 0x000000ffff277224 */ /* 0x000fe400078e0020 */
[----:B------:R-:W-:Y:S01]  /*fc40*/  IMAD.MOV.U32 R23, RZ, RZ, R5 ;  /* 0x000000ffff177224 */ /* 0x000fe200078e0005 */
[----:B------:R-:W-:Y:S01]  /*fc50*/  MOV R5, R6 ;  /* 0x0000000600057202 */ /* 0x000fe20000000f00 */
[----:B------:R-:W-:Y:S02]  /*fc60*/  IMAD.MOV.U32 R32, RZ, RZ, R2 ;  /* 0x000000ffff207224 */ /* 0x000fe400078e0002 */
.L_x_44610:
[----:B------:R-:W-:Y:S05]  /*fc70*/  BSYNC B1 ;  /* 0x0000000000017941 */ /* 0x000fea0003800000 */
.L_x_44608:
        /* <DEDUP_REMOVED lines=9> */
.L_x_44612:
[----:B------:R-:W-:Y:S02]  /*fd10*/  IMAD.MOV.U32 R38, RZ, RZ, R39 ;  /* 0x000000ffff267224 */ /* 0x000fe400078e0027 */
[----:B------:R-:W-:Y:S01]  /*fd20*/  IMAD.MOV.U32 R22, RZ, RZ, R23 ;  /* 0x000000ffff167224 */ /* 0x000fe200078e0017 */
[----:B------:R-:W-:Y:S01]  /*fd30*/  MOV R23, R8 ;  /* 0x0000000800177202 */ /* 0x000fe20000000f00 */
[----:B------:R-:W-:Y:S02]  /*fd40*/  IMAD.MOV.U32 R39, RZ, RZ, R0 ;  /* 0x000000ffff277224 */ /* 0x000fe400078e0000 */
.L_x_44613:
[----:B------:R-:W-:Y:S05]  /*fd50*/  BSYNC B1 ;  /* 0x0000000000017941 */ /* 0x000fea0003800000 */
.L_x_44611:
        /* <DEDUP_REMOVED lines=9> */
.L_x_44615:
[----:B------:R-:W-:Y:S02]  /*fdf0*/  IMAD.MOV.U32 R37, RZ, RZ, R38 ;  /* 0x000000ffff257224 */ /* 0x000fe400078e0026 */
[----:B------:R-:W-:Y:S02]  /*fe00*/  IMAD.MOV.U32 R21, RZ, RZ, R22 ;  /* 0x000000ffff157224 */ /* 0x000fe400078e0016 */
[----:B------:R-:W-:Y:S02]  /*fe10*/  IMAD.MOV.U32 R38, RZ, RZ, R3 ;  /* 0x000000ffff267224 */ /* 0x000fe400078e0003 */
[----:B------:R-:W-:Y:S02]  /*fe20*/  IMAD.MOV.U32 R22, RZ, RZ, R9 ;  /* 0x000000ffff167224 */ /* 0x000fe400078e0009 */
.L_x_44616:
[----:B------:R-:W-:Y:S05]  /*fe30*/  BSYNC B1 ;  /* 0x0000000000017941 */ /* 0x000fea0003800000 */
.L_x_44614:
        /* <DEDUP_REMOVED lines=9> */
.L_x_44618:
[----:B------:R-:W-:Y:S02]  /*fed0*/  IMAD.MOV.U32 R36, RZ, RZ, R37 ;  /* 0x000000ffff247224 */ /* 0x000fe400078e0025 */
[----:B------:R-:W-:Y:S02]  /*fee0*/  IMAD.MOV.U32 R20, RZ, RZ, R21 ;  /* 0x000000ffff147224 */ /* 0x000fe400078e0015 */
[----:B------:R-:W-:Y:S02]  /*fef0*/  IMAD.MOV.U32 R37, RZ, RZ, R10 ;  /* 0x000000ffff257224 */ /* 0x000fe400078e000a */
[----:B------:R-:W-:Y:S02]  /*ff00*/  IMAD.MOV.U32 R21, RZ, RZ, R11 ;  /* 0x000000ffff157224 */ /* 0x000fe400078e000b */
.L_x_44619:
[----:B------:R-:W-:Y:S05]  /*ff10*/  BSYNC B1 ;  /* 0x0000000000017941 */ /* 0x000fea0003800000 */
.L_x_44617:
        /* <DEDUP_REMOVED lines=9> */
.L_x_44621:
[----:B------:R-:W-:Y:S02]  /*ffb0*/  IMAD.MOV.U32 R43, RZ, RZ, R36 ;  /* 0x000000ffff2b7224 */ /* 0x000fe400078e0024 */
[----:B------:R-:W-:Y:S02]  /*ffc0*/  IMAD.MOV.U32 R27, RZ, RZ, R20 ;  /* 0x000000ffff1b7224 */ /* 0x000fe400078e0014 */
[----:B------:R-:W-:Y:S02]  /*ffd0*/  IMAD.MOV.U32 R36, RZ, RZ, R12 ;  /* 0x000000ffff247224 */ /* 0x000fe400078e000c */
[----:B------:R-:W-:Y:S02]  /*ffe0*/  IMAD.MOV.U32 R20, RZ, RZ, R13 ;  /* 0x000000ffff147224 */ /* 0x000fe400078e000d */
.L_x_44622:
[----:B------:R-:W-:Y:S05]  /*fff0*/  BSYNC B1 ;  /* 0x0000000000017941 */ /* 0x000fea0003800000 */
.L_x_44620:
        /* <DEDUP_REMOVED lines=9> */
.L_x_44624:
[----:B------:R-:W-:Y:S01]  /*10090*/  MOV R42, R43 ;  /* 0x0000002b002a7202 */ /* 0x000fe20000000f00 */
[----:B------:R-:W-:Y:S02]  /*100a0*/  IMAD.MOV.U32 R26, RZ, RZ, R27 ;  /* 0x000000ffff1a7224 */ /* 0x000fe400078e001b */
[----:B------:R-:W-:Y:S02]  /*100b0*/  IMAD.MOV.U32 R43, RZ, RZ, R14 ;  /* 0x000000ffff2b7224 */ /* 0x000fe400078e000e */
[----:B------:R-:W-:Y:S02]  /*100c0*/  IMAD.MOV.U32 R27, RZ, RZ, R16 ;  /* 0x000000ffff1b7224 */ /* 0x000fe400078e0010 */
.L_x_44625:
[----:B------:R-:W-:Y:S05]  /*100d0*/  BSYNC B1 ;  /* 0x0000000000017941 */ /* 0x000fea0003800000 */
.L_x_44623:
        /* <DEDUP_REMOVED lines=9> */
.L_x_44627:
[----:B------:R-:W-:Y:S01]  /*10170*/  IMAD.MOV.U32 R41, RZ, RZ, R42 ;  /* 0x000000ffff297224 */ /* 0x000fe200078e002a */
[----:B------:R-:W-:Y:S01]  /*10180*/  MOV R25, R26 ;  /* 0x0000001a00197202 */ /* 0x000fe20000000f00 */
[----:B------:R-:W-:Y:S02]  /*10190*/  IMAD.MOV.U32 R42, RZ, RZ, R15 ;  /* 0x000000ffff2a7224 */ /* 0x000fe400078e000f */
[----:B------:R-:W-:Y:S02]  /*101a0*/  IMAD.MOV.U32 R26, RZ, RZ, R17 ;  /* 0x000000ffff1a7224 */ /* 0x000fe400078e0011 */
.L_x_44628:
[----:B------:R-:W-:Y:S05]  /*101b0*/  BSYNC B1 ;  /* 0x0000000000017941 */ /* 0x000fea0003800000 */
.L_x_44626:
        /* <DEDUP_REMOVED lines=9> */
.L_x_44630:
[----:B------:R-:W-:Y:S01]  /*10250*/  IMAD.MOV.U32 R40, RZ, RZ, R41 ;  /* 0x000000ffff287224 */ /* 0x000fe200078e0029 */
[----:B------:R-:W-:Y:S01]  /*10260*/  MOV R41, R18 ;  /* 0x0000001200297202 */ /* 0x000fe20000000f00 */
[----:B------:R-:W-:Y:S02]  /*10270*/  IMAD.MOV.U32 R24, RZ, RZ, R25 ;  /* 0x000000ffff187224 */ /* 0x000fe400078e0019 */
[----:B------:R-:W-:Y:S02]  /*10280*/  IMAD.MOV.U32 R25, RZ, RZ, R19 ;  /* 0x000000ffff197224 */ /* 0x000fe400078e0013 */
.L_x_44631:
[----:B------:R-:W-:Y:S05]  /*10290*/  BSYNC B1 ;  /* 0x0000000000017941 */ /* 0x000fea0003800000 */
.L_x_44629:
        /* <DEDUP_REMOVED lines=9> */
.L_x_44633:
[----:B------:R-:W-:Y:S02]  /*10330*/  IMAD.MOV.U32 R47, RZ, RZ, R40 ;  /* 0x000000ffff2f7224 */ /* 0x000fe400078e0028 */
[----:B------:R-:W-:Y:S01]  /*10340*/  IMAD.MOV.U32 R31, RZ, RZ, R24 ;  /* 0x000000ffff1f7224 */ /* 0x000fe200078e0018 */
[----:B------:R-:W-:Y:S01]  /*10350*/  MOV R24, R45 ;  /* 0x0000002d00187202 */ /* 0x000fe20000000f00 */
[----:B------:R-:W-:Y:S02]  /*10360*/  IMAD.MOV.U32 R40, RZ, RZ, R44 ;  /* 0x000000ffff287224 */ /* 0x000fe400078e002c */
.L_x_44634:
[----:B------:R-:W-:Y:S05]  /*10370*/  BSYNC B1 ;  /* 0x0000000000017941 */ /* 0x000fea0003800000 */
.L_x_44632:
        /* <DEDUP_REMOVED lines=9> */
.L_x_44636:
[----:B------:R-:W-:Y:S02]  /*10410*/  IMAD.MOV.U32 R46, RZ, RZ, R47 ;  /* 0x000000ffff2e7224 */ /* 0x000fe400078e002f */
[----:B------:R-:W-:Y:S02]  /*10420*/  IMAD.MOV.U32 R30, RZ, RZ, R31 ;  /* 0x000000ffff1e7224 */ /* 0x000fe400078e001f */
[----:B------:R-:W-:Y:S02]  /*10430*/  IMAD.MOV.U32 R47, RZ, RZ, R48 ;  /* 0x000000ffff2f7224 */ /* 0x000fe400078e0030 */
[----:B------:R-:W-:Y:S02]  /*10440*/  IMAD.MOV.U32 R31, RZ, RZ, R50 ;  /* 0x000000ffff1f7224 */ /* 0x000fe400078e0032 */
.L_x_44637:
[----:B------:R-:W-:Y:S05]  /*10450*/  BSYNC B1 ;  /* 0x0000000000017941 */ /* 0x000fea0003800000 */
.L_x_44635:
        /* <DEDUP_REMOVED lines=9> */
.L_x_44639:
[----:B------:R-:W-:Y:S02]  /*104f0*/  IMAD.MOV.U32 R45, RZ, RZ, R46 ;  /* 0x000000ffff2d7224 */ /* 0x000fe400078e002e */
[----:B------:R-:W-:Y:S02]  /*10500*/  IMAD.MOV.U32 R29, RZ, RZ, R30 ;  /* 0x000000ffff1d7224 */ /* 0x000fe400078e001e */
[----:B------:R-:W-:Y:S02]  /*10510*/  IMAD.MOV.U32 R46, RZ, RZ, R49 ;  /* 0x000000ffff2e7224 */ /* 0x000fe400078e0031 */
[----:B------:R-:W-:Y:S02]  /*10520*/  IMAD.MOV.U32 R30, RZ, RZ, R51 ;  /* 0x000000ffff1e7224 */ /* 0x000fe400078e0033 */
.L_x_44640:
[----:B------:R-:W-:Y:S05]  /*10530*/  BSYNC B1 ;  /* 0x0000000000017941 */ /* 0x000fea0003800000 */
.L_x_44638:
        /* <DEDUP_REMOVED lines=9> */
.L_x_44642:
[----:B------:R-:W-:Y:S02]  /*105d0*/  IMAD.MOV.U32 R44, RZ, RZ, R45 ;  /* 0x000000ffff2c7224 */ /* 0x000fe400078e002d */
[----:B------:R-:W-:Y:S02]  /*105e0*/  IMAD.MOV.U32 R28, RZ, RZ, R29 ;  /* 0x000000ffff1c7224 */ /* 0x000fe400078e001d */
[----:B------:R-:W-:Y:S02]  /*105f0*/  IMAD.MOV.U32 R45, RZ, RZ, R54 ;  /* 0x000000ffff2d7224 */ /* 0x000fe400078e0036 */
[----:B------:R-:W-:Y:S02]  /*10600*/  IMAD.MOV.U32 R29, RZ, RZ, R53 ;  /* 0x000000ffff1d7224 */ /* 0x000fe400078e0035 */
.L_x_44643:
[----:B------:R-:W-:Y:S05]  /*10610*/  BSYNC B1 ;  /* 0x0000000000017941 */ /* 0x000fea0003800000 */
.L_x_44641:
        /* <DEDUP_REMOVED lines=9> */
.L_x_44645:
[----:B------:R-:W-:Y:S01]  /*106b0*/  MOV R51, R44 ;  /* 0x0000002c00337202 */ /* 0x000fe20000000f00 */
[----:B------:R-:W-:Y:S02]  /*106c0*/  IMAD.MOV.U32 R35, RZ, RZ, R28 ;  /* 0x000000ffff237224 */ /* 0x000fe400078e001c */
[----:B------:R-:W-:Y:S02]  /*106d0*/  IMAD.MOV.U32 R44, RZ, RZ, R55 ;  /* 0x000000ffff2c7224 */ /* 0x000fe400078e0037 */
[----:B------:R-:W-:Y:S02]  /*106e0*/  IMAD.MOV.U32 R28, RZ, RZ, R56 ;  /* 0x000000ffff1c7224 */ /* 0x000fe400078e0038 */
.L_x_44646:
[----:B------:R-:W-:Y:S05]  /*106f0*/  BSYNC B1 ;  /* 0x0000000000017941 */ /* 0x000fea0003800000 */
.L_x_44644:
        /* <DEDUP_REMOVED lines=9> */
.L_x_44648:
[----:B------:R-:W-:Y:S01]  /*10790*/  IMAD.MOV.U32 R50, RZ, RZ, R51 ;  /* 0x000000ffff327224 */ /* 0x000fe200078e0033 */
[----:B------:R-:W-:Y:S01]  /*107a0*/  MOV R34, R35 ;  /* 0x0000002300227202 */ /* 0x000fe20000000f00 */
[----:B------:R-:W-:Y:S02]  /*107b0*/  IMAD.MOV.U32 R51, RZ, RZ, R57 ;  /* 0x000000ffff337224 */ /* 0x000fe400078e0039 */
[----:B------:R-:W-:Y:S02]  /*107c0*/  IMAD.MOV.U32 R35, RZ, RZ, R58 ;  /* 0x000000ffff237224 */ /* 0x000fe400078e003a */
.L_x_44649:
[----:B------:R-:W-:Y:S05]  /*107d0*/  BSYNC B1 ;  /* 0x0000000000017941 */ /* 0x000fea0003800000 */
.L_x_44647:
        /* <DEDUP_REMOVED lines=8> */
.L_x_44650:
[----:B------:R-:W-:Y:S01]  /*10860*/  IMAD.MOV.U32 R2, RZ, RZ, R50 ;  /* 0x000000ffff027224 */ /* 0x000fe200078e0032 */
[----:B------:R-:W-:Y:S01]  /*10870*/  MOV R50, R59 ;  /* 0x0000003b00327202 */ /* 0x000fe20000000f00 */
[----:B------:R-:W-:Y:S02]  /*10880*/  IMAD.MOV.U32 R33, RZ, RZ, R34 ;  /* 0x000000ffff217224 */ /* 0x000fe400078e0022 */
[----:B------:R-:W-:Y:S02]  /*10890*/  IMAD.MOV.U32 R34, RZ, RZ, R61 ;  /* 0x000000ffff227224 */ /* 0x000fe400078e003d */
.L_x_43932:
[----:B-1234-:R-:W-:Y:S05]  /*108a0*/  BSYNC B0 ;  /* 0x0000000000007941 */ /* 0x01efea0003800000 */
.L_x_43931:
        /* <DEDUP_REMOVED lines=35> */
[CC--:B0-234-:R-:W-:Y:S01]  /*10ae0*/  FSETP.GEU.FTZ.AND P0, PT, R5.reuse, R0.reuse, PT ;  /* 0x000000000500720b */ /* 0x0ddfe20003f1e000 */
[----:B------:R-:W-:Y:S01]  /*10af0*/  BSSY B1, `(.L_x_44653) ;  /* 0x0000013000017945 */ /* 0x000fe20003800000 */
[----:B------:R-:W-:-:S02]  /*10b00*/  FSETP.NEU.FTZ.AND P1, PT, R5, R0, PT ;  /* 0x000000000500720b */ /* 0x000fc40003f3d000 */
[C---:B------:R-:W-:Y:S02]  /*10b10*/  ISETP.EQ.OR P0, PT, R32.reuse, -0x1, !P0 ;  /* 0xffffffff2000780c */ /* 0x040fe40004702670 */
[----:B------:R-:W-:-:S04]  /*10b20*/  ISETP.LE.OR P1, PT, R32, R3, P1 ;  /* 0x000000032000720c */ /* 0x000fc80000f23670 */
[----:B------:R-:W-:-:S13]  /*10b30*/  PLOP3.LUT P0, PT, P0, P1, PT, 0x8, 0x0 ;  /* 0x000000000000781c */ /* 0x000fda0000702170 */
[----:B-1----:R-:W-:Y:S02]  /*10b40*/  @!P0 IMAD.MOV.U32 R5, RZ, RZ, R0 ;  /* 0x000000ffff058224 */ /* 0x002fe400078e0000 */
        /* <DEDUP_REMOVED lines=9> */
.L_x_44654:
[----:B------:R-:W-:Y:S01]  /*10be0*/  IMAD.MOV.U32 R0, RZ, RZ, R5 ;  /* 0x000000ffff007224 */ /* 0x000fe200078e0005 */
[----:B------:R-:W-:Y:S01]  /*10bf0*/  MOV R3, R32 ;  /* 0x0000002000037202 */ /* 0x000fe20000000f00 */
[----:B------:R-:W-:Y:S02]  /*10c00*/  IMAD.MOV.U32 R5, RZ, RZ, R23 ;  /* 0x000000ffff057224 */ /* 0x000fe400078e0017 */
[----:B------:R-:W-:Y:S02]  /*10c10*/  IMAD.MOV.U32 R32, RZ, RZ, R39 ;  /* 0x000000ffff207224 */ /* 0x000fe400078e0027 */
.L_x_44655:
[----:B------:R-:W-:Y:S05]  /*10c20*/  BSYNC B1 ;  /* 0x0000000000017941 */ /* 0x000fea0003800000 */
.L_x_44653:
        /* <DEDUP_REMOVED lines=9> */
.L_x_44657:
[----:B------:R-:W-:Y:S01]  /*10cc0*/  IMAD.MOV.U32 R68, RZ, RZ, R3 ;  /* 0x000000ffff447224 */ /* 0x000fe200078e0003 */
[----:B------:R-:W-:Y:S01]  /*10cd0*/  MOV R3, R38 ;  /* 0x0000002600037202 */ /* 0x000fe20000000f00 */
[----:B------:R-:W-:Y:S02]  /*10ce0*/  IMAD.MOV.U32 R66, RZ, RZ, R0 ;  /* 0x000000ffff427224 */ /* 0x000fe400078e0000 */
[----:B------:R-:W-:Y:S02]  /*10cf0*/  IMAD.MOV.U32 R0, RZ, RZ, R22 ;  /* 0x000000ffff007224 */ /* 0x000fe400078e0016 */
.L_x_44658:
[----:B------:R-:W-:Y:S05]  /*10d00*/  BSYNC B1 ;  /* 0x0000000000017941 */ /* 0x000fea0003800000 */
.L_x_44656:
        /* <DEDUP_REMOVED lines=9> */
.L_x_44660:
[----:B------:R-:W-:Y:S02]  /*10da0*/  IMAD.MOV.U32 R39, RZ, RZ, R68 ;  /* 0x000000ffff277224 */ /* 0x000fe400078e0044 */
[----:B------:R-:W-:Y:S01]  /*10db0*/  IMAD.MOV.U32 R23, RZ, RZ, R66 ;  /* 0x000000ffff177224 */ /* 0x000fe200078e0042 */
[----:B------:R-:W-:Y:S01]  /*10dc0*/  MOV R66, R21 ;  /* 0x0000001500427202 */ /* 0x000fe20000000f00 */
[----:B------:R-:W-:Y:S02]  /*10dd0*/  IMAD.MOV.U32 R68, RZ, RZ, R37 ;  /* 0x000000ffff447224 */ /* 0x000fe400078e0025 */
.L_x_44661:
[----:B------:R-:W-:Y:S05]  /*10de0*/  BSYNC B1 ;  /* 0x0000000000017941 */ /* 0x000fea0003800000 */
.L_x_44659:
        /* <DEDUP_REMOVED lines=9> */
.L_x_44663:
[----:B------:R-:W-:Y:S02]  /*10e80*/  IMAD.MOV.U32 R38, RZ, RZ, R39 ;  /* 0x000000ffff267224 */ /* 0x000fe400078e0027 */
[----:B------:R-:W-:Y:S02]  /*10e90*/  IMAD.MOV.U32 R22, RZ, RZ, R23 ;  /* 0x000000ffff167224 */ /* 0x000fe400078e0017 */
[----:B------:R-:W-:Y:S02]  /*10ea0*/  IMAD.MOV.U32 R39, RZ, RZ, R36 ;  /* 0x000000ffff277224 */ /* 0x000fe400078e0024 */
[----:B------:R-:W-:Y:S02]  /*10eb0*/  IMAD.MOV.U32 R23, RZ, RZ, R20 ;  /* 0x000000ffff177224 */ /* 0x000fe400078e0014 */
.L_x_44664:
[----:B------:R-:W-:Y:S05]  /*10ec0*/  BSYNC B1 ;  /* 0x0000000000017941 */ /* 0x000fea0003800000 */
.L_x_44662:
        /* <DEDUP_REMOVED lines=9> */
.L_x_44666:
[----:B------:R-:W-:Y:S02]  /*10f60*/  IMAD.MOV.U32 R37, RZ, RZ, R38 ;  /* 0x000000ffff257224 */ /* 0x000fe400078e0026 */
[----:B------:R-:W-:Y:S02]  /*10f70*/  IMAD.MOV.U32 R21, RZ, RZ, R22 ;  /* 0x000000ffff157224 */ /* 0x000fe400078e0016 */
[----:B------:R-:W-:Y:S02]  /*10f80*/  IMAD.MOV.U32 R38, RZ, RZ, R43 ;  /* 0x000000ffff267224 */ /* 0x000fe400078e002b */
[----:B------:R-:W-:Y:S02]  /*10f90*/  IMAD.MOV.U32 R22, RZ, RZ, R27 ;  /* 0x000000ffff167224 */ /* 0x000fe400078e001b */
.L_x_44667:
[----:B------:R-:W-:Y:S05]  /*10fa0*/  BSYNC B1 ;  /* 0x0000000000017941 */ /* 0x000fea0003800000 */
.L_x_44665:
        /* <DEDUP_REMOVED lines=9> */
.L_x_44669:
[----:B------:R-:W-:Y:S02]  /*11040*/  IMAD.MOV.U32 R36, RZ, RZ, R37 ;  /* 0x000000ffff247224 */ /* 0x000fe400078e0025 */
[----:B------:R-:W-:Y:S02]  /*11050*/  IMAD.MOV.U32 R20, RZ, RZ, R21 ;  /* 0x000000ffff147224 */ /* 0x000fe400078e0015 */
[----:B------:R-:W-:Y:S02]  /*11060*/  IMAD.MOV.U32 R37, RZ, RZ, R42 ;  /* 0x000000ffff257224 */ /* 0x000fe400078e002a */
[----:B------:R-:W-:Y:S02]  /*11070*/  IMAD.MOV.U32 R21, RZ, RZ, R26 ;  /* 0x000000ffff157224 */ /* 0x000fe400078e001a */
.L_x_44670:
[----:B------:R-:W-:Y:S05]  /*11080*/  BSYNC B1 ;  /* 0x0000000000017941 */ /* 0x000fea0003800000 */
.L_x_44668:
        /* <DEDUP_REMOVED lines=9> */
.L_x_44672:
[----:B------:R-:W-:Y:S01]  /*11120*/  MOV R43, R36 ;  /* 0x00000024002b7202 */ /* 0x000fe20000000f00 */
[----:B------:R-:W-:Y:S02]  /*11130*/  IMAD.MOV.U32 R27, RZ, RZ, R20 ;  /* 0x000000ffff1b7224 */ /* 0x000fe400078e0014 */
[----:B------:R-:W-:Y:S02]  /*11140*/  IMAD.MOV.U32 R36, RZ, RZ, R41 ;  /* 0x000000ffff247224 */ /* 0x000fe400078e0029 */
[----:B------:R-:W-:Y:S02]  /*11150*/  IMAD.MOV.U32 R20, RZ, RZ, R25 ;  /* 0x000000ffff147224 */ /* 0x000fe400078e0019 */
.L_x_44673:
[----:B------:R-:W-:Y:S05]  /*11160*/  BSYNC B1 ;  /* 0x0000000000017941 */ /* 0x000fea0003800000 */
.L_x_44671:
        /* <DEDUP_REMOVED lines=9> */
.L_x_44675:
[----:B------:R-:W-:Y:S01]  /*11200*/  IMAD.MOV.U32 R42, RZ, RZ, R43 ;  /* 0x000000ffff2a7224 */ /* 0x000fe200078e002b */
[----:B------:R-:W-:Y:S01]  /*11210*/  MOV R26, R27 ;  /* 0x0000001b001a7202 */ /* 0x000fe20000000f00 */
[----:B------:R-:W-:Y:S02]  /*11220*/  IMAD.MOV.U32 R43, RZ, RZ, R40 ;  /* 0x000000ffff2b7224 */ /* 0x000fe400078e0028 */
[----:B------:R-:W-:Y:S02]  /*11230*/  IMAD.MOV.U32 R27, RZ, RZ, R24 ;  /* 0x000000ffff1b7224 */ /* 0x000fe400078e0018 */
.L_x_44676:
[----:B------:R-:W-:Y:S05]  /*11240*/  BSYNC B1 ;  /* 0x0000000000017941 */ /* 0x000fea0003800000 */
.L_x_44674:
        /* <DEDUP_REMOVED lines=9> */
.L_x_44678:
[----:B------:R-:W-:Y:S01]  /*112e0*/  IMAD.MOV.U32 R41, RZ, RZ, R42 ;  /* 0x000000ffff297224 */ /* 0x000fe200078e002a */
[----:B------:R-:W-:Y:S01]  /*112f0*/  MOV R42, R47 ;  /* 0x0000002f002a7202 */ /* 0x000fe20000000f00 */
[----:B------:R-:W-:Y:S02]  /*11300*/  IMAD.MOV.U32 R25, RZ, RZ, R26 ;  /* 0x000000ffff197224 */ /* 0x000fe400078e001a */
[----:B------:R-:W-:Y:S02]  /*11310*/  IMAD.MOV.U32 R26, RZ, RZ, R31 ;  /* 0x000000ffff1a7224 */ /* 0x000fe400078e001f */
.L_x_44679:
[----:B------:R-:W-:Y:S05]  /*11320*/  BSYNC B1 ;  /* 0x0000000000017941 */ /* 0x000fea0003800000 */
.L_x_44677:
        /* <DEDUP_REMOVED lines=9> */
.L_x_44681:
[----:B------:R-:W-:Y:S02]  /*113c0*/  IMAD.MOV.U32 R40, RZ, RZ, R41 ;  /* 0x000000ffff287224 */ /* 0x000fe400078e0029 */
[----:B------:R-:W-:Y:S01]  /*113d0*/  IMAD.MOV.U32 R24, RZ, RZ, R25 ;  /* 0x000000ffff187224 */ /* 0x000fe200078e0019 */
[----:B------:R-:W-:Y:S01]  /*113e0*/  MOV R25, R30 ;  /* 0x0000001e00197202 */ /* 0x000fe20000000f00 */
[----:B------:R-:W-:Y:S02]  /*113f0*/  IMAD.MOV.U32 R41, RZ, RZ, R46 ;  /* 0x000000ffff297224 */ /* 0x000fe400078e002e */
.L_x_44682:
[----:B------:R-:W-:Y:S05]  /*11400*/  BSYNC B1 ;  /* 0x0000000000017941 */ /* 0x000fea0003800000 */
.L_x_44680:
        /* <DEDUP_REMOVED lines=9> */
.L_x_44684:
[----:B------:R-:W-:Y:S02]  /*114a0*/  IMAD.MOV.U32 R47, RZ, RZ, R40 ;  /* 0x000000ffff2f7224 */ /* 0x000fe400078e0028 */
[----:B------:R-:W-:Y:S02]  /*114b0*/  IMAD.MOV.U32 R31, RZ, RZ, R24 ;  /* 0x000000ffff1f7224 */ /* 0x000fe400078e0018 */
[----:B------:R-:W-:Y:S02]  /*114c0*/  IMAD.MOV.U32 R40, RZ, RZ, R45 ;  /* 0x000000ffff287224 */ /* 0x000fe400078e002d */
[----:B------:R-:W-:Y:S02]  /*114d0*/  IMAD.MOV.U32 R24, RZ, RZ, R29 ;  /* 0x000000ffff187224 */ /* 0x000fe400078e001d */
.L_x_44685:
[----:B------:R-:W-:Y:S05]  /*114e0*/  BSYNC B1 ;  /* 0x0000000000017941 */ /* 0x000fea0003800000 */
.L_x_44683:
        /* <DEDUP_REMOVED lines=9> */
.L_x_44687:
[----:B------:R-:W-:Y:S02]  /*11580*/  IMAD.MOV.U32 R46, RZ, RZ, R47 ;  /* 0x000000ffff2e7224 */ /* 0x000fe400078e002f */
[----:B------:R-:W-:Y:S02]  /*11590*/  IMAD.MOV.U32 R30, RZ, RZ, R31 ;  /* 0x000000ffff1e7224 */ /* 0x000fe400078e001f */
[----:B------:R-:W-:Y:S02]  /*115a0*/  IMAD.MOV.U32 R47, RZ, RZ, R44 ;  /* 0x000000ffff2f7224 */ /* 0x000fe400078e002c */
[----:B------:R-:W-:Y:S02]  /*115b0*/  IMAD.MOV.U32 R31, RZ, RZ, R28 ;  /* 0x000000ffff1f7224 */ /* 0x000fe400078e001c */
.L_x_44688:
[----:B------:R-:W-:Y:S05]  /*115c0*/  BSYNC B1 ;  /* 0x0000000000017941 */ /* 0x000fea0003800000 */
.L_x_44686:
        /* <DEDUP_REMOVED lines=9> */
.L_x_44690:
[----:B------:R-:W-:Y:S02]  /*11660*/  IMAD.MOV.U32 R45, RZ, RZ, R46 ;  /* 0x000000ffff2d7224 */ /* 0x000fe400078e002e */
[----:B------:R-:W-:Y:S02]  /*11670*/  IMAD.MOV.U32 R29, RZ, RZ, R30 ;  /* 0x000000ffff1d7224 */ /* 0x000fe400078e001e */
[----:B------:R-:W-:Y:S02]  /*11680*/  IMAD.MOV.U32 R30, RZ, RZ, R35 ;  /* 0x000000ffff1e7224 */ /* 0x000fe400078e0023 */
[----:B------:R-:W-:Y:S02]  /*11690*/  IMAD.MOV.U32 R46, RZ, RZ, R51 ;  /* 0x000000ffff2e7224 */ /* 0x000fe400078e0033 */
.L_x_44691:
[----:B------:R-:W-:Y:S05]  /*116a0*/  BSYNC B1 ;  /* 0x0000000000017941 */ /* 0x000fea0003800000 */
.L_x_44689:
        /* <DEDUP_REMOVED lines=9> */
.L_x_44693:
[----:B------:R-:W-:Y:S01]  /*11740*/  MOV R35, R45 ;  /* 0x0000002d00237202 */ /* 0x000fe20000000f00 */
[----:B------:R-:W-:Y:S02]  /*11750*/  IMAD.MOV.U32 R28, RZ, RZ, R29 ;  /* 0x000000ffff1c7224 */ /* 0x000fe400078e001d */
[----:B------:R-:W-:Y:S02]  /*11760*/  IMAD.MOV.U32 R45, RZ, RZ, R50 ;  /* 0x000000ffff2d7224 */ /* 0x000fe400078e0032 */
[----:B------:R-:W-:Y:S02]  /*11770*/  IMAD.MOV.U32 R29, RZ, RZ, R34 ;  /* 0x000000ffff1d7224 */ /* 0x000fe400078e0022 */
.L_x_44694:
[----:B------:R-:W-:Y:S05]  /*11780*/  BSYNC B1 ;  /* 0x0000000000017941 */ /* 0x000fea0003800000 */
.L_x_44692:
        /* <DEDUP_REMOVED lines=9> */
.L_x_44696:
[----:B------:R-:W-:Y:S01]  /*11820*/  IMAD.MOV.U32 R44, RZ, RZ, R35 ;  /* 0x000000ffff2c7224 */ /* 0x000fe200078e0023 */
[----:B------:R-:W-:Y:S01]  /*11830*/  MOV R34, R28 ;  /* 0x0000001c00227202 */ /* 0x000fe20000000f00 */
[----:B------:R-:W-:Y:S02]  /*11840*/  IMAD.MOV.U32 R35, RZ, RZ, R2 ;  /* 0x000000ffff237224 */ /* 0x000fe400078e0002 */
[----:B------:R-:W-:Y:S02]  /*11850*/  IMAD.MOV.U32 R28, RZ, RZ, R33 ;  /* 0x000000ffff1c7224 */ /* 0x000fe400078e0021 */
.L_x_44697:
[----:B------:R-:W-:Y:S05]  /*11860*/  BSYNC B1 ;  /* 0x0000000000017941 */ /* 0x000fea0003800000 */
.L_x_44695:
        /* <DEDUP_REMOVED lines=16> */
.L_x_44699:
[----:B------:R-:W-:Y:S01]  /*11970*/  MOV R33, R32 ;  /* 0x0000002000217202 */ /* 0x000fe20000000f00 */
[----:B------:R-:W-:Y:S02]  /*11980*/  IMAD.MOV.U32 R2, RZ, RZ, R5 ;  /* 0x000000ffff027224 */ /* 0x000fe400078e0005 */
[----:B------:R-:W-:Y:S02]  /*11990*/  IMAD.MOV.U32 R5, RZ, RZ, R0 ;  /* 0x000000ffff057224 */ /* 0x000fe400078e0000 */
[----:B------:R-:W-:Y:S02]  /*119a0*/  IMAD.MOV.U32 R32, RZ, RZ, R3 ;  /* 0x000000ffff207224 */ /* 0x000fe400078e0003 */
.L_x_44700:
[----:B------:R-:W-:Y:S05]  /*119b0*/  BSYNC B1 ;  /* 0x0000000000017941 */ /* 0x000fea0003800000 */
.L_x_44698:
        /* <DEDUP_REMOVED lines=9> */
.L_x_44702:
[----:B------:R-:W-:Y:S01]  /*11a50*/  IMAD.MOV.U32 R50, RZ, RZ, R33 ;  /* 0x000000ffff327224 */ /* 0x000fe200078e0021 */
[----:B------:R-:W-:Y:S01]  /*11a60*/  MOV R0, R2 ;  /* 0x0000000200007202 */ /* 0x000fe20000000f00 */
[----:B------:R-:W-:Y:S02]  /*11a70*/  IMAD.MOV.U32 R33, RZ, RZ, R68 ;  /* 0x000000ffff217224 */ /* 0x000fe400078e0044 */
[----:B------:R-:W-:Y:S02]  /*11a80*/  IMAD.MOV.U32 R2, RZ, RZ, R66 ;  /* 0x000000ffff027224 */ /* 0x000fe400078e0042 */
.L_x_44703:
[----:B------:R-:W-:Y:S05]  /*11a90*/  BSYNC B1 ;  /* 0x0000000000017941 */ /* 0x000fea0003800000 */
.L_x_44701:
        /* <DEDUP_REMOVED lines=9> */
.L_x_44705:
[----:B------:R-:W-:Y:S01]  /*11b30*/  IMAD.MOV.U32 R51, RZ, RZ, R50 ;  /* 0x000000ffff337224 */ /* 0x000fe200078e0032 */
[----:B------:R-:W-:Y:S01]  /*11b40*/  MOV R50, R39 ;  /* 0x0000002700327202 */ /* 0x000fe20000000f00 */
[----:B------:R-:W-:Y:S02]  /*11b50*/  IMAD.MOV.U32 R3, RZ, RZ, R0 ;  /* 0x000000ffff037224 */ /* 0x000fe400078e0000 */
[----:B------:R-:W-:Y:S02]  /*11b60*/  IMAD.MOV.U32 R0, RZ, RZ, R23 ;  /* 0x000000ffff007224 */ /* 0x000fe400078e0017 */
.L_x_44706:
[----:B------:R-:W-:Y:S05]  /*11b70*/  BSYNC B1 ;  /* 0x0000000000017941 */ /* 0x000fea0003800000 */
.L_x_44704:
        /* <DEDUP_REMOVED lines=9> */
.L_x_44708:
[----:B------:R-:W-:Y:S02]  /*11c10*/  IMAD.MOV.U32 R66, RZ, RZ, R51 ;  /* 0x000000ffff427224 */ /* 0x000fe400078e0033 */
[----:B------:R-:W-:Y:S01]  /*11c20*/  IMAD.MOV.U32 R64, RZ, RZ, R3 ;  /* 0x000000ffff407224 */ /* 0x000fe200078e0003 */
[----:B------:R-:W-:Y:S01]  /*11c30*/  MOV R3, R22 ;  /* 0x0000001600037202 */ /* 0x000fe20000000f00 */
[----:B------:R-:W-:Y:S02]  /*11c40*/  IMAD.MOV.U32 R51, RZ, RZ, R38 ;  /* 0x000000ffff337224 */ /* 0x000fe400078e0026 */
.L_x_44709:
[----:B------:R-:W-:Y:S05]  /*11c50*/  BSYNC B1 ;  /* 0x0000000000017941 */ /* 0x000fea0003800000 */
.L_x_44707:
        /* <DEDUP_REMOVED lines=9> */
.L_x_44711:
[----:B------:R-:W-:Y:S02]  /*11cf0*/  IMAD.MOV.U32 R39, RZ, RZ, R66 ;  /* 0x000000ffff277224 */ /* 0x000fe400078e0042 */
[----:B------:R-:W-:Y:S02]  /*11d00*/  IMAD.MOV.U32 R23, RZ, RZ, R64 ;  /* 0x000000ffff177224 */ /* 0x000fe400078e0040 */
[----:B------:R-:W-:Y:S02]  /*11d10*/  IMAD.MOV.U32 R66, RZ, RZ, R37 ;  /* 0x000000ffff427224 */ /* 0x000fe400078e0025 */
[----:B------:R-:W-:Y:S02]  /*11d20*/  IMAD.MOV.U32 R64, RZ, RZ, R21 ;  /* 0x000000ffff407224 */ /* 0x000fe400078e0015 */
.L_x_44712:
[----:B------:R-:W-:Y:S05]  /*11d30*/  BSYNC B1 ;  /* 0x0000000000017941 */ /* 0x000fea0003800000 */
.L_x_44710:
        /* <DEDUP_REMOVED lines=9> */
.L_x_44714:
[----:B------:R-:W-:Y:S02]  /*11dd0*/  IMAD.MOV.U32 R38, RZ, RZ, R39 ;  /* 0x000000ffff267224 */ /* 0x000fe400078e0027 */
[----:B------:R-:W-:Y:S02]  /*11de0*/  IMAD.MOV.U32 R22, RZ, RZ, R23 ;  /* 0x000000ffff167224 */ /* 0x000fe400078e0017 */
[----:B------:R-:W-:Y:S02]  /*11df0*/  IMAD.MOV.U32 R39, RZ, RZ, R36 ;  /* 0x000000ffff277224 */ /* 0x000fe400078e0024 */
[----:B------:R-:W-:Y:S02]  /*11e00*/  IMAD.MOV.U32 R23, RZ, RZ, R20 ;  /* 0x000000ffff177224 */ /* 0x000fe400078e0014 */
.L_x_44715:
[----:B------:R-:W-:Y:S05]  /*11e10*/  BSYNC B1 ;  /* 0x0000000000017941 */ /* 0x000fea0003800000 */
.L_x_44713:
        /* <DEDUP_REMOVED lines=9> */
.L_x_44717:
[----:B------:R-:W-:Y:S02]  /*11eb0*/  IMAD.MOV.U32 R37, RZ, RZ, R38 ;  /* 0x000000ffff257224 */ /* 0x000fe400078e0026 */
[----:B------:R-:W-:Y:S02]  /*11ec0*/  IMAD.MOV.U32 R21, RZ, RZ, R22 ;  /* 0x000000ffff157224 */ /* 0x000fe400078e0016 */
[----:B------:R-:W-:Y:S02]  /*11ed0*/  IMAD.MOV.U32 R38, RZ, RZ, R43 ;  /* 0x000000ffff267224 */ /* 0x000fe400078e002b */
[----:B------:R-:W-:Y:S02]  /*11ee0*/  IMAD.MOV.U32 R22, RZ, RZ, R27 ;  /* 0x000000ffff167224 */ /* 0x000fe400078e001b */
.L_x_44718:
[----:B------:R-:W-:Y:S05]  /*11ef0*/  BSYNC B1 ;  /* 0x0000000000017941 */ /* 0x000fea0003800000 */
.L_x_44716:
        /* <DEDUP_REMOVED lines=9> */
.L_x_44720:
[----:B------:R-:W-:Y:S01]  /*11f90*/  MOV R36, R37 ;  /* 0x0000002500247202 */ /* 0x000fe20000000f00 */
[----:B------:R-:W-:Y:S02]  /*11fa0*/  IMAD.MOV.U32 R20, RZ, RZ, R21 ;  /* 0x000000ffff147224 */ /* 0x000fe400078e0015 */
[----:B------:R-:W-:Y:S02]  /*11fb0*/  IMAD.MOV.U32 R37, RZ, RZ, R42 ;  /* 0x000000ffff257224 */ /* 0x000fe400078e002a */
[----:B------:R-:W-:Y:S02]  /*11fc0*/  IMAD.MOV.U32 R21, RZ, RZ, R26 ;  /* 0x000000ffff157224 */ /* 0x000fe400078e001a */
.L_x_44721:
[----:B------:R-:W-:Y:S05]  /*11fd0*/  BSYNC B1 ;  /* 0x0000000000017941 */ /* 0x000fea0003800000 */
.L_x_44719:
        /* <DEDUP_REMOVED lines=9> */
.L_x_44723:
[----:B------:R-:W-:Y:S01]  /*12070*/  IMAD.MOV.U32 R43, RZ, RZ, R36 ;  /* 0x000000ffff2b7224 */ /* 0x000fe200078e0024 */
[----:B------:R-:W-:Y:S01]  /*12080*/  MOV R27, R20 ;  /* 0x00000014001b7202 */ /* 0x000fe20000000f00 */
[----:B------:R-:W-:Y:S02]  /*12090*/  IMAD.MOV.U32 R36, RZ, RZ, R41 ;  /* 0x000000ffff247224 */ /* 0x000fe400078e0029 */
[----:B------:R-:W-:Y:S02]  /*120a0*/  IMAD.MOV.U32 R20, RZ, RZ, R25 ;  /* 0x000000ffff147224 */ /* 0x000fe400078e0019 */
.L_x_44724:
[----:B------:R-:W-:Y:S05]  /*120b0*/  BSYNC B1 ;  /* 0x0000000000017941 */ /* 0x000fea0003800000 */
.L_x_44722:
        /* <DEDUP_REMOVED lines=9> */
.L_x_44726:
[----:B------:R-:W-:Y:S01]  /*12150*/  IMAD.MOV.U32 R42, RZ, RZ, R43 ;  /* 0x000000ffff2a7224 */ /* 0x000fe200078e002b */
[----:B------:R-:W-:Y:S01]  /*12160*/  MOV R43, R40 ;  /* 0x00000028002b7202 */ /* 0x000fe20000000f00 */
[----:B------:R-:W-:Y:S02]  /*12170*/  IMAD.MOV.U32 R26, RZ, RZ, R27 ;  /* 0x000000ffff1a7224 */ /* 0x000fe400078e001b */
[----:B------:R-:W-:Y:S02]  /*12180*/  IMAD.MOV.U32 R27, RZ, RZ, R24 ;  /* 0x000000ffff1b7224 */ /* 0x000fe400078e0018 */
.L_x_44727:
[----:B------:R-:W-:Y:S05]  /*12190*/  BSYNC B1 ;  /* 0x0000000000017941 */ /* 0x000fea0003800000 */
.L_x_44725:
        /* <DEDUP_REMOVED lines=9> */
.L_x_44729:
[----:B------:R-:W-:Y:S02]  /*12230*/  IMAD.MOV.U32 R41, RZ, RZ, R42 ;  /* 0x000000ffff297224 */ /* 0x000fe400078e002a */
[----:B------:R-:W-:Y:S01]  /*12240*/  IMAD.MOV.U32 R25, RZ, RZ, R26 ;  /* 0x000000ffff197224 */ /* 0x000fe200078e001a */
[----:B------:R-:W-:Y:S01]  /*12250*/  MOV R26, R31 ;  /* 0x0000001f001a7202 */ /* 0x000fe20000000f00 */
[----:B------:R-:W-:Y:S02]  /*12260*/  IMAD.MOV.U32 R42, RZ, RZ, R47 ;  /* 0x000000ffff2a7224 */ /* 0x000fe400078e002f */
.L_x_44730:
[----:B------:R-:W-:Y:S05]  /*12270*/  BSYNC B1 ;  /* 0x0000000000017941 */ /* 0x000fea0003800000 */
.L_x_44728:
        /* <DEDUP_REMOVED lines=9> */
.L_x_44732:
[----:B------:R-:W-:Y:S02]  /*12310*/  IMAD.MOV.U32 R40, RZ, RZ, R41 ;  /* 0x000000ffff287224 */ /* 0x000fe400078e0029 */
[----:B------:R-:W-:Y:S02]  /*12320*/  IMAD.MOV.U32 R24, RZ, RZ, R25 ;  /* 0x000000ffff187224 */ /* 0x000fe400078e0019 */
[----:B------:R-:W-:Y:S02]  /*12330*/  IMAD.MOV.U32 R41, RZ, RZ, R46 ;  /* 0x000000ffff297224 */ /* 0x000fe400078e002e */
[----:B------:R-:W-:Y:S02]  /*12340*/  IMAD.MOV.U32 R25, RZ, RZ, R30 ;  /* 0x000000ffff197224 */ /* 0x000fe400078e001e */
.L_x_44733:
[----:B------:R-:W-:Y:S05]  /*12350*/  BSYNC B1 ;  /* 0x0000000000017941 */ /* 0x000fea0003800000 */
.L_x_44731:
        /* <DEDUP_REMOVED lines=9> */
.L_x_44735:
[----:B------:R-:W-:Y:S02]  /*123f0*/  IMAD.MOV.U32 R30, RZ, RZ, R40 ;  /* 0x000000ffff1e7224 */ /* 0x000fe400078e0028 */
[----:B------:R-:W-:Y:S02]  /*12400*/  IMAD.MOV.U32 R31, RZ, RZ, R24 ;  /* 0x000000ffff1f7224 */ /* 0x000fe400078e0018 */
[----:B------:R-:W-:Y:S02]  /*12410*/  IMAD.MOV.U32 R40, RZ, RZ, R45 ;  /* 0x000000ffff287224 */ /* 0x000fe400078e002d */
[----:B------:R-:W-:Y:S02]  /*12420*/  IMAD.MOV.U32 R24, RZ, RZ, R29 ;  /* 0x000000ffff187224 */ /* 0x000fe400078e001d */
.L_x_44736:
[----:B------:R-:W-:Y:S05]  /*12430*/  BSYNC B1 ;  /* 0x0000000000017941 */ /* 0x000fea0003800000 */
.L_x_44734:
        /* <DEDUP_REMOVED lines=9> */
.L_x_44738:
[----:B------:R-:W-:Y:S02]  /*124d0*/  IMAD.MOV.U32 R45, RZ, RZ, R30 ;  /* 0x000000ffff2d7224 */ /* 0x000fe400078e001e */
[----:B------:R-:W-:Y:S02]  /*124e0*/  IMAD.MOV.U32 R29, RZ, RZ, R31 ;  /* 0x000000ffff1d7224 */ /* 0x000fe400078e001f */
[----:B------:R-:W-:Y:S02]  /*124f0*/  IMAD.MOV.U32 R30, RZ, RZ, R35 ;  /* 0x000000ffff1e7224 */ /* 0x000fe400078e0023 */
[----:B------:R-:W-:Y:S02]  /*12500*/  IMAD.MOV.U32 R31, RZ, RZ, R28 ;  /* 0x000000ffff1f7224 */ /* 0x000fe400078e001c */
.L_x_44739:
[----:B------:R-:W-:Y:S05]  /*12510*/  BSYNC B1 ;  /* 0x0000000000017941 */ /* 0x000fea0003800000 */
.L_x_44737:
        /* <DEDUP_REMOVED lines=9> */
.L_x_44741:
[----:B------:R-:W-:Y:S01]  /*125b0*/  MOV R35, R45 ;  /* 0x0000002d00237202 */ /* 0x000fe20000000f00 */
[----:B------:R-:W-:Y:S02]  /*125c0*/  IMAD.MOV.U32 R28, RZ, RZ, R29 ;  /* 0x000000ffff1c7224 */ /* 0x000fe400078e001d */
[----:B------:R-:W-:Y:S02]  /*125d0*/  IMAD.MOV.U32 R45, RZ, RZ, R44 ;  /* 0x000000ffff2d7224 */ /* 0x000fe400078e002c */
[----:B------:R-:W-:Y:S02]  /*125e0*/  IMAD.MOV.U32 R29, RZ, RZ, R34 ;  /* 0x000000ffff1d7224 */ /* 0x000fe400078e0022 */
.L_x_44742:
[----:B------:R-:W-:Y:S05]  /*125f0*/  BSYNC B1 ;  /* 0x0000000000017941 */ /* 0x000fea0003800000 */
.L_x_44740:
        /* <DEDUP_REMOVED lines=16> */
.L_x_44744:
[----:B------:R-:W-:Y:S02]  /*12700*/  IMAD.MOV.U32 R47, RZ, RZ, R32 ;  /* 0x000000ffff2f7224 */ /* 0x000fe400078e0020 */
[----:B------:R-:W-:Y:S02]  /*12710*/  IMAD.MOV.U32 R34, RZ, RZ, R5 ;  /* 0x000000ffff227224 */ /* 0x000fe400078e0005 */
[----:B------:R-:W-:Y:S02]  /*12720*/  IMAD.MOV.U32 R5, RZ, RZ, R2 ;  /* 0x000000ffff057224 */ /* 0x000fe400078e0002 */
[----:B------:R-:W-:Y:S02]  /*12730*/  IMAD.MOV.U32 R32, RZ, RZ, R33 ;  /* 0x000000ffff207224 */ /* 0x000fe400078e0021 */
.L_x_44745:
[----:B------:R-:W-:Y:S05]  /*12740*/  BSYNC B1 ;  /* 0x0000000000017941 */ /* 0x000fea0003800000 */
.L_x_44743:
        /* <DEDUP_REMOVED lines=9> */
.L_x_44747:
[----:B------:R-:W-:Y:S01]  /*127e0*/  MOV R44, R47 ;  /* 0x0000002f002c7202 */ /* 0x000fe20000000f00 */
[----:B------:R-:W-:Y:S02]  /*127f0*/  IMAD.MOV.U32 R2, RZ, RZ, R34 ;  /* 0x000000ffff027224 */ /* 0x000fe400078e0022 */
[----:B------:R-:W-:Y:S02]  /*12800*/  IMAD.MOV.U32 R47, RZ, RZ, R50 ;  /* 0x000000ffff2f7224 */ /* 0x000fe400078e0032 */
[----:B------:R-:W-:Y:S02]  /*12810*/  IMAD.MOV.U32 R34, RZ, RZ, R0 ;  /* 0x000000ffff227224 */ /* 0x000fe400078e0000 */
.L_x_44748:
[----:B------:R-:W-:Y:S05]  /*12820*/  BSYNC B1 ;  /* 0x0000000000017941 */ /* 0x000fea0003800000 */
.L_x_44746:
        /* <DEDUP_REMOVED lines=9> */
.L_x_44750:
[----:B------:R-:W-:Y:S01]  /*128c0*/  IMAD.MOV.U32 R63, RZ, RZ, R44 ;  /* 0x000000ffff3f7224 */ /* 0x000fe200078e002c */
[----:B------:R-:W-:Y:S01]  /*128d0*/  MOV R33, R2 ;  /* 0x0000000200217202 */ /* 0x000fe20000000f00 */
[----:B------:R-:W-:Y:S02]  /*128e0*/  IMAD.MOV.U32 R44, RZ, RZ, R51 ;  /* 0x000000ffff2c7224 */ /* 0x000fe400078e0033 */
[----:B------:R-:W-:Y:S02]  /*128f0*/  IMAD.MOV.U32 R2, RZ, RZ, R3 ;  /* 0x000000ffff027224 */ /* 0x000fe400078e0003 */
.L_x_44751:
[----:B------:R-:W-:Y:S05]  /*12900*/  BSYNC B1 ;  /* 0x0000000000017941 */ /* 0x000fea0003800000 */
.L_x_44749:
        /* <DEDUP_REMOVED lines=9> */
.L_x_44753:
[----:B------:R-:W-:Y:S01]  /*129a0*/  IMAD.MOV.U32 R46, RZ, RZ, R63 ;  /* 0x000000ffff2e7224 */ /* 0x000fe200078e003f */
[----:B------:R-:W-:Y:S01]  /*129b0*/  MOV R63, R66 ;  /* 0x00000042003f7202 */ /* 0x000fe20000000f00 */
[----:B------:R-:W-:Y:S02]  /*129c0*/  IMAD.MOV.U32 R0, RZ, RZ, R33 ;  /* 0x000000ffff007224 */ /* 0x000fe400078e0021 */
[----:B------:R-:W-:Y:S02]  /*129d0*/  IMAD.MOV.U32 R33, RZ, RZ, R64 ;  /* 0x000000ffff217224 */ /* 0x000fe400078e0040 */
.L_x_44754:
[----:B------:R-:W-:Y:S05]  /*129e0*/  BSYNC B1 ;  /* 0x0000000000017941 */ /* 0x000fea0003800000 */
.L_x_44752:
        /* <DEDUP_REMOVED lines=9> */
.L_x_44756:
[----:B------:R-:W-:Y:S02]  /*12a80*/  IMAD.MOV.U32 R51, RZ, RZ, R46 ;  /* 0x000000ffff337224 */ /* 0x000fe400078e002e */
[----:B------:R-:W-:Y:S01]  /*12a90*/  IMAD.MOV.U32 R3, RZ, RZ, R0 ;  /* 0x000000ffff037224 */ /* 0x000fe200078e0000 */
[----:B------:R-:W-:Y:S01]  /*12aa0*/  MOV R0, R23 ;  /* 0x0000001700007202 */ /* 0x000fe20000000f00 */
[----:B------:R-:W-:Y:S02]  /*12ab0*/  IMAD.MOV.U32 R46, RZ, RZ, R39 ;  /* 0x000000ffff2e7224 */ /* 0x000fe400078e0027 */
.L_x_44757:
[----:B------:R-:W-:Y:S05]  /*12ac0*/  BSYNC B1 ;  /* 0x0000000000017941 */ /* 0x000fea0003800000 */
.L_x_44755:
        /* <DEDUP_REMOVED lines=9> */
.L_x_44759:
[----:B------:R-:W-:Y:S02]  /*12b60*/  IMAD.MOV.U32 R62, RZ, RZ, R51 ;  /* 0x000000ffff3e7224 */ /* 0x000fe400078e0033 */
[----:B------:R-:W-:Y:S02]  /*12b70*/  IMAD.MOV.U32 R50, RZ, RZ, R3 ;  /* 0x000000ffff327224 */ /* 0x000fe400078e0003 */
[----:B------:R-:W-:Y:S02]  /*12b80*/  IMAD.MOV.U32 R51, RZ, RZ, R38 ;  /* 0x000000ffff337224 */ /* 0x000fe400078e0026 */
[----:B------:R-:W-:Y:S02]  /*12b90*/  IMAD.MOV.U32 R3, RZ, RZ, R22 ;  /* 0x000000ffff037224 */ /* 0x000fe400078e0016 */
.L_x_44760:
[----:B------:R-:W-:Y:S05]  /*12ba0*/  BSYNC B1 ;  /* 0x0000000000017941 */ /* 0x000fea0003800000 */
.L_x_44758:
        /* <DEDUP_REMOVED lines=9> */
.L_x_44762:
[----:B------:R-:W-:Y:S02]  /*12c40*/  IMAD.MOV.U32 R39, RZ, RZ, R62 ;  /* 0x000000ffff277224 */ /* 0x000fe400078e003e */
[----:B------:R-:W-:Y:S02]  /*12c50*/  IMAD.MOV.U32 R23, RZ, RZ, R50 ;  /* 0x000000ffff177224 */ /* 0x000fe400078e0032 */
[----:B------:R-:W-:Y:S02]  /*12c60*/  IMAD.MOV.U32 R62, RZ, RZ, R37 ;  /* 0x000000ffff3e7224 */ /* 0x000fe400078e0025 */
[----:B------:R-:W-:Y:S02]  /*12c70*/  IMAD.MOV.U32 R50, RZ, RZ, R21 ;  /* 0x000000ffff327224 */ /* 0x000fe400078e0015 */
.L_x_44763:
[----:B------:R-:W-:Y:S05]  /*12c80*/  BSYNC B1 ;  /* 0x0000000000017941 */ /* 0x000fea0003800000 */
.L_x_44761:
        /* <DEDUP_REMOVED lines=9> */
.L_x_44765:
[----:B------:R-:W-:Y:S02]  /*12d20*/  IMAD.MOV.U32 R38, RZ, RZ, R39 ;  /* 0x000000ffff267224 */ /* 0x000fe400078e0027 */
[----:B------:R-:W-:Y:S02]  /*12d30*/  IMAD.MOV.U32 R22, RZ, RZ, R23 ;  /* 0x000000ffff167224 */ /* 0x000fe400078e0017 */
[----:B------:R-:W-:Y:S02]  /*12d40*/  IMAD.MOV.U32 R39, RZ, RZ, R36 ;  /* 0x000000ffff277224 */ /* 0x000fe400078e0024 */
[----:B------:R-:W-:Y:S02]  /*12d50*/  IMAD.MOV.U32 R23, RZ, RZ, R20 ;  /* 0x000000ffff177224 */ /* 0x000fe400078e0014 */
.L_x_44766:
[----:B------:R-:W-:Y:S05]  /*12d60*/  BSYNC B1 ;  /* 0x0000000000017941 */ /* 0x000fea0003800000 */
.L_x_44764:
        /* <DEDUP_REMOVED lines=9> */
.L_x_44768:
[----:B------:R-:W-:Y:S01]  /*12e00*/  MOV R37, R38 ;  /* 0x0000002600257202 */ /* 0x000fe20000000f00 */
[----:B------:R-:W-:Y:S02]  /*12e10*/  IMAD.MOV.U32 R21, RZ, RZ, R22 ;  /* 0x000000ffff157224 */ /* 0x000fe400078e0016 */
[----:B------:R-:W-:Y:S02]  /*12e20*/  IMAD.MOV.U32 R38, RZ, RZ, R43 ;  /* 0x000000ffff267224 */ /* 0x000fe400078e002b */
[----:B------:R-:W-:Y:S02]  /*12e30*/  IMAD.MOV.U32 R22, RZ, RZ, R27 ;  /* 0x000000ffff167224 */ /* 0x000fe400078e001b */
.L_x_44769:
[----:B------:R-:W-:Y:S05]  /*12e40*/  BSYNC B1 ;  /* 0x0000000000017941 */ /* 0x000fea0003800000 */
.L_x_44767:
        /* <DEDUP_REMOVED lines=9> */
.L_x_44771:
[----:B------:R-:W-:Y:S01]  /*12ee0*/  IMAD.MOV.U32 R36, RZ, RZ, R37 ;  /* 0x000000ffff247224 */ /* 0x000fe200078e0025 */
[----:B------:R-:W-:Y:S01]  /*12ef0*/  MOV R20, R21 ;  /* 0x0000001500147202 */ /* 0x000fe20000000f00 */
[----:B------:R-:W-:Y:S02]  /*12f00*/  IMAD.MOV.U32 R37, RZ, RZ, R42 ;  /* 0x000000ffff257224 */ /* 0x000fe400078e002a */
[----:B------:R-:W-:Y:S02]  /*12f10*/  IMAD.MOV.U32 R21, RZ, RZ, R26 ;  /* 0x000000ffff157224 */ /* 0x000fe400078e001a */
.L_x_44772:
[----:B------:R-:W-:Y:S05]  /*12f20*/  BSYNC B1 ;  /* 0x0000000000017941 */ /* 0x000fea0003800000 */
.L_x_44770:
        /* <DEDUP_REMOVED lines=9> */
.L_x_44774:
[----:B------:R-:W-:Y:S01]  /*12fc0*/  IMAD.MOV.U32 R43, RZ, RZ, R36 ;  /* 0x000000ffff2b7224 */ /* 0x000fe200078e0024 */
[----:B------:R-:W-:Y:S01]  /*12fd0*/  MOV R36, R41 ;  /* 0x0000002900247202 */ /* 0x000fe20000000f00 */
[----:B------:R-:W-:Y:S02]  /*12fe0*/  IMAD.MOV.U32 R27, RZ, RZ, R20 ;  /* 0x000000ffff1b7224 */ /* 0x000fe400078e0014 */
[----:B------:R-:W-:Y:S02]  /*12ff0*/  IMAD.MOV.U32 R20, RZ, RZ, R25 ;  /* 0x000000ffff147224 */ /* 0x000fe400078e0019 */
.L_x_44775:
[----:B------:R-:W-:Y:S05]  /*13000*/  BSYNC B1 ;  /* 0x0000000000017941 */ /* 0x000fea0003800000 */
.L_x_44773:
        /* <DEDUP_REMOVED lines=9> */
.L_x_44777:
[----:B------:R-:W-:Y:S02]  /*130a0*/  IMAD.MOV.U32 R25, RZ, RZ, R43 ;  /* 0x000000ffff197224 */ /* 0x000fe400078e002b */
[----:B------:R-:W-:Y:S01]  /*130b0*/  IMAD.MOV.U32 R26, RZ, RZ, R27 ;  /* 0x000000ffff1a7224 */ /* 0x000fe200078e001b */
[----:B------:R-:W-:Y:S01]  /*130c0*/  MOV R27, R24 ;  /* 0x00000018001b7202 */ /* 0x000fe20000000f00 */
[----:B------:R-:W-:Y:S02]  /*130d0*/  IMAD.MOV.U32 R43, RZ, RZ, R40 ;  /* 0x000000ffff2b7224 */ /* 0x000fe400078e0028 */
.L_x_44778:
[----:B------:R-:W-:Y:S05]  /*130e0*/  BSYNC B1 ;  /* 0x0000000000017941 */ /* 0x000fea0003800000 */
.L_x_44776:
        /* <DEDUP_REMOVED lines=9> */
.L_x_44780:
[----:B------:R-:W-:Y:S02]  /*13180*/  IMAD.MOV.U32 R40, RZ, RZ, R25 ;  /* 0x000000ffff287224 */ /* 0x000fe400078e0019 */
[----:B------:R-:W-:Y:S02]  /*13190*/  IMAD.MOV.U32 R24, RZ, RZ, R26 ;  /* 0x000000ffff187224 */ /* 0x000fe400078e001a */
[----:B------:R-:W-:Y:S02]  /*131a0*/  IMAD.MOV.U32 R25, RZ, RZ, R30 ;  /* 0x000000ffff197224 */ /* 0x000fe400078e001e */
[----:B------:R-:W-:Y:S02]  /*131b0*/  IMAD.MOV.U32 R26, RZ, RZ, R31 ;  /* 0x000000ffff1a7224 */ /* 0x000fe400078e001f */
.L_x_44781:
[----:B------:R-:W-:Y:S05]  /*131c0*/  BSYNC B1 ;  /* 0x0000000000017941 */ /* 0x000fea0003800000 */
.L_x_44779:
        /* <DEDUP_REMOVED lines=9> */
.L_x_44783:
[----:B------:R-:W-:Y:S02]  /*13260*/  IMAD.MOV.U32 R30, RZ, RZ, R40 ;  /* 0x000000ffff1e7224 */ /* 0x000fe400078e0028 */
[----:B------:R-:W-:Y:S02]  /*13270*/  IMAD.MOV.U32 R31, RZ, RZ, R24 ;  /* 0x000000ffff1f7224 */ /* 0x000fe400078e0018 */
[----:B------:R-:W-:Y:S02]  /*13280*/  IMAD.MOV.U32 R40, RZ, RZ, R45 ;  /* 0x000000ffff287224 */ /* 0x000fe400078e002d */
[----:B------:R-:W-:Y:S02]  /*13290*/  IMAD.MOV.U32 R24, RZ, RZ, R29 ;  /* 0x000000ffff187224 */ /* 0x000fe400078e001d */
.L_x_44784:
[----:B------:R-:W-:Y:S05]  /*132a0*/  BSYNC B1 ;  /* 0x0000000000017941 */ /* 0x000fea0003800000 */
.L_x_44782:
        /* <DEDUP_REMOVED lines=9> */
.L_x_44786:
[----:B------:R-:W-:Y:S02]  /*13340*/  IMAD.MOV.U32 R41, RZ, RZ, R30 ;  /* 0x000000ffff297224 */ /* 0x000fe400078e001e */
[----:B------:R-:W-:Y:S02]  /*13350*/  IMAD.MOV.U32 R29, RZ, RZ, R31 ;  /* 0x000000ffff1d7224 */ /* 0x000fe400078e001f */
[----:B------:R-:W-:Y:S02]  /*13360*/  IMAD.MOV.U32 R30, RZ, RZ, R35 ;  /* 0x000000ffff1e7224 */ /* 0x000fe400078e0023 */
[----:B------:R-:W-:Y:S02]  /*13370*/  IMAD.MOV.U32 R31, RZ, RZ, R28 ;  /* 0x000000ffff1f7224 */ /* 0x000fe400078e001c */
.L_x_44787:
[----:B------:R-:W-:Y:S05]  /*13380*/  BSYNC B1 ;  /* 0x0000000000017941 */ /* 0x000fea0003800000 */
.L_x_44785:
        /* <DEDUP_REMOVED lines=16> */
.L_x_44789:
[----:B------:R-:W-:Y:S02]  /*13490*/  IMAD.MOV.U32 R35, RZ, RZ, R32 ;  /* 0x000000ffff237224 */ /* 0x000fe400078e0020 */
[----:B------:R-:W-:Y:S02]  /*134a0*/  IMAD.MOV.U32 R28, RZ, RZ, R5 ;  /* 0x000000ffff1c7224 */ /* 0x000fe400078e0005 */
[----:B------:R-:W-:Y:S02]  /*134b0*/  IMAD.MOV.U32 R5, RZ, RZ, R34 ;  /* 0x000000ffff057224 */ /* 0x000fe400078e0022 */
[----:B------:R-:W-:Y:S02]  /*134c0*/  IMAD.MOV.U32 R32, RZ, RZ, R47 ;  /* 0x000000ffff207224 */ /* 0x000fe400078e002f */
.L_x_44790:
[----:B------:R-:W-:Y:S05]  /*134d0*/  BSYNC B1 ;  /* 0x0000000000017941 */ /* 0x000fea0003800000 */
.L_x_44788:
        /* <DEDUP_REMOVED lines=9> */
.L_x_44792:
[----:B------:R-:W-:Y:S02]  /*13570*/  IMAD.MOV.U32 R42, RZ, RZ, R35 ;  /* 0x000000ffff2a7224 */ /* 0x000fe400078e0023 */
[----:B------:R-:W-:Y:S02]  /*13580*/  IMAD.MOV.U32 R34, RZ, RZ, R28 ;  /* 0x000000ffff227224 */ /* 0x000fe400078e001c */
[----:B------:R-:W-:Y:S02]  /*13590*/  IMAD.MOV.U32 R35, RZ, RZ, R44 ;  /* 0x000000ffff237224 */ /* 0x000fe400078e002c */
[----:B------:R-:W-:Y:S02]  /*135a0*/  IMAD.MOV.U32 R28, RZ, RZ, R2 ;  /* 0x000000ffff1c7224 */ /* 0x000fe400078e0002 */
.L_x_44793:
[----:B------:R-:W-:Y:S05]  /*135b0*/  BSYNC B1 ;  /* 0x0000000000017941 */ /* 0x000fea0003800000 */
.L_x_44791:
        /* <DEDUP_REMOVED lines=9> */
.L_x_44795:
[----:B------:R-:W-:Y:S01]  /*13650*/  MOV R47, R42 ;  /* 0x0000002a002f7202 */ /* 0x000fe20000000f00 */
[----:B------:R-:W-:Y:S02]  /*13660*/  IMAD.MOV.U32 R45, RZ, RZ, R34 ;  /* 0x000000ffff2d7224 */ /* 0x000fe400078e0022 */
[----:B------:R-:W-:Y:S02]  /*13670*/  IMAD.MOV.U32 R42, RZ, RZ, R63 ;  /* 0x000000ffff2a7224 */ /* 0x000fe400078e003f */
[----:B------:R-:W-:Y:S02]  /*13680*/  IMAD.MOV.U32 R34, RZ, RZ, R33 ;  /* 0x000000ffff227224 */ /* 0x000fe400078e0021 */
.L_x_44796:
[----:B------:R-:W-:Y:S05]  /*13690*/  BSYNC B1 ;  /* 0x0000000000017941 */ /* 0x000fea0003800000 */
.L_x_44794:
        /* <DEDUP_REMOVED lines=9> */
.L_x_44798:
[----:B------:R-:W-:Y:S01]  /*13730*/  IMAD.MOV.U32 R44, RZ, RZ, R47 ;  /* 0x000000ffff2c7224 */ /* 0x000fe200078e002f */
[----:B------:R-:W-:Y:S01]  /*13740*/  MOV R2, R45 ;  /* 0x0000002d00027202 */ /* 0x000fe20000000f00 */
[----:B------:R-:W-:Y:S02]  /*13750*/  IMAD.MOV.U32 R47, RZ, RZ, R46 ;  /* 0x000000ffff2f7224 */ /* 0x000fe400078e002e */
[----:B------:R-:W-:Y:S02]  /*13760*/  IMAD.MOV.U32 R45, RZ, RZ, R0 ;  /* 0x000000ffff2d7224 */ /* 0x000fe400078e0000 */
.L_x_44799:
[----:B------:R-:W-:Y:S05]  /*13770*/  BSYNC B1 ;  /* 0x0000000000017941 */ /* 0x000fea0003800000 */
.L_x_44797:
        /* <DEDUP_REMOVED lines=9> */
.L_x_44801:
[----:B------:R-:W-:Y:S01]  /*13810*/  IMAD.MOV.U32 R61, RZ, RZ, R44 ;  /* 0x000000ffff3d7224 */ /* 0x000fe200078e002c */
[----:B------:R-:W-:Y:S01]  /*13820*/  MOV R44, R51 ;  /* 0x00000033002c7202 */ /* 0x000fe20000000f00 */
[----:B------:R-:W-:Y:S02]  /*13830*/  IMAD.MOV.U32 R33, RZ, RZ, R2 ;  /* 0x000000ffff217224 */ /* 0x000fe400078e0002 */
[----:B------:R-:W-:Y:S02]  /*13840*/  IMAD.MOV.U32 R2, RZ, RZ, R3 ;  /* 0x000000ffff027224 */ /* 0x000fe400078e0003 */
.L_x_44802:
[----:B------:R-:W-:Y:S05]  /*13850*/  BSYNC B1 ;  /* 0x0000000000017941 */ /* 0x000fea0003800000 */
.L_x_44800:
        /* <DEDUP_REMOVED lines=9> */
.L_x_44804:
[----:B------:R-:W-:Y:S02]  /*138f0*/  IMAD.MOV.U32 R46, RZ, RZ, R61 ;  /* 0x000000ffff2e7224 */ /* 0x000fe400078e003d */
[----:B------:R-:W-:Y:S01]  /*13900*/  IMAD.MOV.U32 R0, RZ, RZ, R33 ;  /* 0x000000ffff007224 */ /* 0x000fe200078e0021 */
[----:B------:R-:W-:Y:S01]  /*13910*/  MOV R33, R50 ;  /* 0x0000003200217202 */ /* 0x000fe20000000f00 */
[----:B------:R-:W-:Y:S02]  /*13920*/  IMAD.MOV.U32 R61, RZ, RZ, R62 ;  /* 0x000000ffff3d7224 */ /* 0x000fe400078e003e */
.L_x_44805:
[----:B------:R-:W-:Y:S05]  /*13930*/  BSYNC B1 ;  /* 0x0000000000017941 */ /* 0x000fea0003800000 */
.L_x_44803:
        /* <DEDUP_REMOVED lines=9> */
.L_x_44807:
[----:B------:R-:W-:Y:S02]  /*139d0*/  IMAD.MOV.U32 R51, RZ, RZ, R46 ;  /* 0x000000ffff337224 */ /* 0x000fe400078e002e */
[----:B------:R-:W-:Y:S02]  /*139e0*/  IMAD.MOV.U32 R3, RZ, RZ, R0 ;  /* 0x000000ffff037224 */ /* 0x000fe400078e0000 */
[----:B------:R-:W-:Y:S02]  /*139f0*/  IMAD.MOV.U32 R46, RZ, RZ, R39 ;  /* 0x000000ffff2e7224 */ /* 0x000fe400078e0027 */
[----:B------:R-:W-:Y:S02]  /*13a00*/  IMAD.MOV.U32 R0, RZ, RZ, R23 ;  /* 0x000000ffff007224 */ /* 0x000fe400078e0017 */
.L_x_44808:
[----:B------:R-:W-:Y:S05]  /*13a10*/  BSYNC B1 ;  /* 0x0000000000017941 */ /* 0x000fea0003800000 */
.L_x_44806:
        /* <DEDUP_REMOVED lines=9> */
.L_x_44810:
[----:B------:R-:W-:Y:S02]  /*13ab0*/  IMAD.MOV.U32 R60, RZ, RZ, R51 ;  /* 0x000000ffff3c7224 */ /* 0x000fe400078e0033 */
[----:B------:R-:W-:Y:S02]  /*13ac0*/  IMAD.MOV.U32 R50, RZ, RZ, R3 ;  /* 0x000000ffff327224 */ /* 0x000fe400078e0003 */
[----:B------:R-:W-:Y:S02]  /*13ad0*/  IMAD.MOV.U32 R51, RZ, RZ, R38 ;  /* 0x000000ffff337224 */ /* 0x000fe400078e0026 */
[----:B------:R-:W-:Y:S02]  /*13ae0*/  IMAD.MOV.U32 R3, RZ, RZ, R22 ;  /* 0x000000ffff037224 */ /* 0x000fe400078e0016 */
.L_x_44811:
[----:B------:R-:W-:Y:S05]  /*13af0*/  BSYNC B1 ;  /* 0x0000000000017941 */ /* 0x000fea0003800000 */
.L_x_44809:
        /* <DEDUP_REMOVED lines=9> */
.L_x_44813:
[----:B------:R-:W-:Y:S02]  /*13b90*/  IMAD.MOV.U32 R39, RZ, RZ, R60 ;  /* 0x000000ffff277224 */ /* 0x000fe400078e003c */
[----:B------:R-:W-:Y:S02]  /*13ba0*/  IMAD.MOV.U32 R23, RZ, RZ, R50 ;  /* 0x000000ffff177224 */ /* 0x000fe400078e0032 */
[----:B------:R-:W-:Y:S02]  /*13bb0*/  IMAD.MOV.U32 R60, RZ, RZ, R37 ;  /* 0x000000ffff3c7224 */ /* 0x000fe400078e0025 */
[----:B------:R-:W-:Y:S02]  /*13bc0*/  IMAD.MOV.U32 R50, RZ, RZ, R21 ;  /* 0x000000ffff327224 */ /* 0x000fe400078e0015 */
.L_x_44814:
[----:B------:R-:W-:Y:S05]  /*13bd0*/  BSYNC B1 ;  /* 0x0000000000017941 */ /* 0x000fea0003800000 */
.L_x_44812:
        /* <DEDUP_REMOVED lines=9> */
.L_x_44816:
[----:B------:R-:W-:Y:S01]  /*13c70*/  MOV R38, R39 ;  /* 0x0000002700267202 */ /* 0x000fe20000000f00 */
[----:B------:R-:W-:Y:S02]  /*13c80*/  IMAD.MOV.U32 R22, RZ, RZ, R23 ;  /* 0x000000ffff167224 */ /* 0x000fe400078e0017 */
[----:B------:R-:W-:Y:S02]  /*13c90*/  IMAD.MOV.U32 R39, RZ, RZ, R36 ;  /* 0x000000ffff277224 */ /* 0x000fe400078e0024 */
[----:B------:R-:W-:Y:S02]  /*13ca0*/  IMAD.MOV.U32 R23, RZ, RZ, R20 ;  /* 0x000000ffff177224 */ /* 0x000fe400078e0014 */
.L_x_44817:
[----:B------:R-:W-:Y:S05]  /*13cb0*/  BSYNC B1 ;  /* 0x0000000000017941 */ /* 0x000fea0003800000 */
.L_x_44815:
        /* <DEDUP_REMOVED lines=9> */
.L_x_44819:
[----:B------:R-:W-:Y:S01]  /*13d50*/  IMAD.MOV.U32 R20, RZ, RZ, R38 ;  /* 0x000000ffff147224 */ /* 0x000fe200078e0026 */
[----:B------:R-:W-:Y:S01]  /*13d60*/  MOV R21, R22 ;  /* 0x0000001600157202 */ /* 0x000fe20000000f00 */
[----:B------:R-:W-:Y:S02]  /*13d70*/  IMAD.MOV.U32 R38, RZ, RZ, R43 ;  /* 0x000000ffff267224 */ /* 0x000fe400078e002b */
[----:B------:R-:W-:Y:S02]  /*13d80*/  IMAD.MOV.U32 R22, RZ, RZ, R27 ;  /* 0x000000ffff167224 */ /* 0x000fe400078e001b */
.L_x_44820:
[----:B------:R-:W-:Y:S05]  /*13d90*/  BSYNC B1 ;  /* 0x0000000000017941 */ /* 0x000fea0003800000 */
.L_x_44818:
        /* <DEDUP_REMOVED lines=9> */
.L_x_44822:
[----:B------:R-:W-:Y:S01]  /*13e30*/  IMAD.MOV.U32 R37, RZ, RZ, R20 ;  /* 0x000000ffff257224 */ /* 0x000fe200078e0014 */
[----:B------:R-:W-:Y:S01]  /*13e40*/  MOV R20, R25 ;  /* 0x0000001900147202 */ /* 0x000fe20000000f00 */
[----:B------:R-:W-:Y:S02]  /*13e50*/  IMAD.MOV.U32 R27, RZ, RZ, R21 ;  /* 0x000000ffff1b7224 */ /* 0x000fe400078e0015 */
[----:B------:R-:W-:Y:S02]  /*13e60*/  IMAD.MOV.U32 R21, RZ, RZ, R26 ;  /* 0x000000ffff157224 */ /* 0x000fe400078e001a */
.L_x_44823:
[----:B------:R-:W-:Y:S05]  /*13e70*/  BSYNC B1 ;  /* 0x0000000000017941 */ /* 0x000fea0003800000 */
.L_x_44821:
        /* <DEDUP_REMOVED lines=9> */
.L_x_44825:
[----:B------:R-:W-:Y:S02]  /*13f10*/  IMAD.MOV.U32 R25, RZ, RZ, R37 ;  /* 0x000000ffff197224 */ /* 0x000fe400078e0025 */
[----:B------:R-:W-:Y:S01]  /*13f20*/  IMAD.MOV.U32 R26, RZ, RZ, R27 ;  /* 0x000000ffff1a7224 */ /* 0x000fe200078e001b */
[----:B------:R-:W-:Y:S01]  /*13f30*/  MOV R27, R24 ;  /* 0x00000018001b7202 */ /* 0x000fe20000000f00 */
[----:B------:R-:W-:Y:S02]  /*13f40*/  IMAD.MOV.U32 R37, RZ, RZ, R40 ;  /* 0x000000ffff257224 */ /* 0x000fe400078e0028 */
.L_x_44826:
[----:B------:R-:W-:Y:S05]  /*13f50*/  BSYNC B1 ;  /* 0x0000000000017941 */ /* 0x000fea0003800000 */
.L_x_44824:
        /* <DEDUP_REMOVED lines=9> */
.L_x_44828:
[----:B------:R-:W-:Y:S02]  /*13ff0*/  IMAD.MOV.U32 R36, RZ, RZ, R25 ;  /* 0x000000ffff247224 */ /* 0x000fe400078e0019 */
[----:B------:R-:W-:Y:S02]  /*14000*/  IMAD.MOV.U32 R24, RZ, RZ, R26 ;  /* 0x000000ffff187224 */ /* 0x000fe400078e001a */
[----:B------:R-:W-:Y:S02]  /*14010*/  IMAD.MOV.U32 R25, RZ, RZ, R30 ;  /* 0x000000ffff197224 */ /* 0x000fe400078e001e */
[----:B------:R-:W-:Y:S02]  /*14020*/  IMAD.MOV.U32 R26, RZ, RZ, R31 ;  /* 0x000000ffff1a7224 */ /* 0x000fe400078e001f */
.L_x_44829:
[----:B------:R-:W-:Y:S05]  /*14030*/  BSYNC B1 ;  /* 0x0000000000017941 */ /* 0x000fea0003800000 */
.L_x_44827:
        /* <DEDUP_REMOVED lines=9> */
.L_x_44831:
[----:B------:R-:W-:Y:S02]  /*140d0*/  IMAD.MOV.U32 R31, RZ, RZ, R36 ;  /* 0x000000ffff1f7224 */ /* 0x000fe400078e0024 */
[----:B------:R-:W-:Y:S02]  /*140e0*/  IMAD.MOV.U32 R30, RZ, RZ, R24 ;  /* 0x000000ffff1e7224 */ /* 0x000fe400078e0018 */
[----:B------:R-:W-:Y:S02]  /*140f0*/  IMAD.MOV.U32 R36, RZ, RZ, R41 ;  /* 0x000000ffff247224 */ /* 0x000fe400078e0029 */
[----:B------:R-:W-:Y:S02]  /*14100*/  IMAD.MOV.U32 R24, RZ, RZ, R29 ;  /* 0x000000ffff187224 */ /* 0x000fe400078e001d */
.L_x_44832:
[----:B------:R-:W-:Y:S05]  /*14110*/  BSYNC B1 ;  /* 0x0000000000017941 */ /* 0x000fea0003800000 */
.L_x_44830:
        /* <DEDUP_REMOVED lines=16> */
.L_x_44834:
[----:B------:R-:W-:Y:S02]  /*14220*/  IMAD.MOV.U32 R41, RZ, RZ, R32 ;  /* 0x000000ffff297224 */ /* 0x000fe400078e0020 */
[----:B------:R-:W-:Y:S02]  /*14230*/  IMAD.MOV.U32 R29, RZ, RZ, R5 ;  /* 0x000000ffff1d7224 */ /* 0x000fe400078e0005 */
[----:B------:R-:W-:Y:S02]  /*14240*/  IMAD.MOV.U32 R5, RZ, RZ, R28 ;  /* 0x000000ffff057224 */ /* 0x000fe400078e001c */
[----:B------:R-:W-:Y:S02]  /*14250*/  IMAD.MOV.U32 R32, RZ, RZ, R35 ;  /* 0x000000ffff207224 */ /* 0x000fe400078e0023 */
.L_x_44835:
[----:B------:R-:W-:Y:S05]  /*14260*/  BSYNC B1 ;  /* 0x0000000000017941 */ /* 0x000fea0003800000 */
.L_x_44833:
        /* <DEDUP_REMOVED lines=9> */
.L_x_44837:
[----:B------:R-:W-:Y:S02]  /*14300*/  IMAD.MOV.U32 R40, RZ, RZ, R41 ;  /* 0x000000ffff287224 */ /* 0x000fe400078e0029 */
[----:B------:R-:W-:Y:S02]  /*14310*/  IMAD.MOV.U32 R28, RZ, RZ, R29 ;  /* 0x000000ffff1c7224 */ /* 0x000fe400078e001d */
[----:B------:R-:W-:Y:S02]  /*14320*/  IMAD.MOV.U32 R41, RZ, RZ, R42 ;  /* 0x000000ffff297224 */ /* 0x000fe400078e002a */
[----:B------:R-:W-:Y:S02]  /*14330*/  IMAD.MOV.U32 R29, RZ, RZ, R34 ;  /* 0x000000ffff1d7224 */ /* 0x000fe400078e0022 */
.L_x_44838:
[----:B------:R-:W-:Y:S05]  /*14340*/  BSYNC B1 ;  /* 0x0000000000017941 */ /* 0x000fea0003800000 */
.L_x_44836:
        /* <DEDUP_REMOVED lines=9> */
.L_x_44840:
[----:B------:R-:W-:Y:S02]  /*143e0*/  IMAD.MOV.U32 R43, RZ, RZ, R40 ;  /* 0x000000ffff2b7224 */ /* 0x000fe400078e0028 */
[----:B------:R-:W-:Y:S02]  /*143f0*/  IMAD.MOV.U32 R35, RZ, RZ, R28 ;  /* 0x000000ffff237224 */ /* 0x000fe400078e001c */
[----:B------:R-:W-:Y:S02]  /*14400*/  IMAD.MOV.U32 R40, RZ, RZ, R47 ;  /* 0x000000ffff287224 */ /* 0x000fe400078e002f */
[----:B------:R-:W-:Y:S02]  /*14410*/  IMAD.MOV.U32 R28, RZ, RZ, R45 ;  /* 0x000000ffff1c7224 */ /* 0x000fe400078e002d */
.L_x_44841:
[----:B------:R-:W-:Y:S05]  /*14420*/  BSYNC B1 ;  /* 0x0000000000017941 */ /* 0x000fea0003800000 */
.L_x_44839:
        /* <DEDUP_REMOVED lines=9> */
.L_x_44843:
[----:B------:R-:W-:Y:S01]  /*144c0*/  MOV R42, R43 ;  /* 0x0000002b002a7202 */ /* 0x000fe20000000f00 */
[----:B------:R-:W-:Y:S02]  /*144d0*/  IMAD.MOV.U32 R34, RZ, RZ, R35 ;  /* 0x000000ffff227224 */ /* 0x000fe400078e0023 */
[----:B------:R-:W-:Y:S02]  /*144e0*/  IMAD.MOV.U32 R43, RZ, RZ, R44 ;  /* 0x000000ffff2b7224 */ /* 0x000fe400078e002c */
[----:B------:R-:W-:Y:S02]  /*144f0*/  IMAD.MOV.U32 R35, RZ, RZ, R2 ;  /* 0x000000ffff237224 */ /* 0x000fe400078e0002 */
.L_x_44844:
[----:B------:R-:W-:Y:S05]  /*14500*/  BSYNC B1 ;  /* 0x0000000000017941 */ /* 0x000fea0003800000 */
.L_x_44842:
        /* <DEDUP_REMOVED lines=9> */
.L_x_44846:
[----:B------:R-:W-:Y:S01]  /*145a0*/  IMAD.MOV.U32 R47, RZ, RZ, R42 ;  /* 0x000000ffff2f7224 */ /* 0x000fe200078e002a */
[----:B------:R-:W-:Y:S01]  /*145b0*/  MOV R45, R34 ;  /* 0x00000022002d7202 */ /* 0x000fe20000000f00 */
[----:B------:R-:W-:Y:S02]  /*145c0*/  IMAD.MOV.U32 R42, RZ, RZ, R61 ;  /* 0x000000ffff2a7224 */ /* 0x000fe400078e003d */
[----:B------:R-:W-:Y:S02]  /*145d0*/  IMAD.MOV.U32 R34, RZ, RZ, R33 ;  /* 0x000000ffff227224 */ /* 0x000fe400078e0021 */
.L_x_44847:
[----:B------:R-:W-:Y:S05]  /*145e0*/  BSYNC B1 ;  /* 0x0000000000017941 */ /* 0x000fea0003800000 */
.L_x_44845:
        /* <DEDUP_REMOVED lines=9> */
.L_x_44849:
[----:B------:R-:W-:Y:S01]  /*14680*/  IMAD.MOV.U32 R44, RZ, RZ, R47 ;  /* 0x000000ffff2c7224 */ /* 0x000fe200078e002f */
[----:B------:R-:W-:Y:S01]  /*14690*/  MOV R47, R46 ;  /* 0x0000002e002f7202 */ /* 0x000fe20000000f00 */
[----:B------:R-:W-:Y:S02]  /*146a0*/  IMAD.MOV.U32 R2, RZ, RZ, R45 ;  /* 0x000000ffff027224 */ /* 0x000fe400078e002d */
[----:B------:R-:W-:Y:S02]  /*146b0*/  IMAD.MOV.U32 R45, RZ, RZ, R0 ;  /* 0x000000ffff2d7224 */ /* 0x000fe400078e0000 */
.L_x_44850:
[----:B------:R-:W-:Y:S05]  /*146c0*/  BSYNC B1 ;  /* 0x0000000000017941 */ /* 0x000fea0003800000 */
.L_x_44848:
        /* <DEDUP_REMOVED lines=9> */
.L_x_44852:
[----:B------:R-:W-:Y:S02]  /*14760*/  IMAD.MOV.U32 R59, RZ, RZ, R44 ;  /* 0x000000ffff3b7224 */ /* 0x000fe400078e002c */
[----:B------:R-:W-:Y:S01]  /*14770*/  IMAD.MOV.U32 R33, RZ, RZ, R2 ;  /* 0x000000ffff217224 */ /* 0x000fe200078e0002 */
[----:B------:R-:W-:Y:S01]  /*14780*/  MOV R2, R3 ;  /* 0x0000000300027202 */ /* 0x000fe20000000f00 */
[----:B------:R-:W-:Y:S02]  /*14790*/  IMAD.MOV.U32 R44, RZ, RZ, R51 ;  /* 0x000000ffff2c7224 */ /* 0x000fe400078e0033 */
.L_x_44853:
[----:B------:R-:W-:Y:S05]  /*147a0*/  BSYNC B1 ;  /* 0x0000000000017941 */ /* 0x000fea0003800000 */
.L_x_44851:
        /* <DEDUP_REMOVED lines=9> */
.L_x_44855:
[----:B------:R-:W-:Y:S02]  /*14840*/  IMAD.MOV.U32 R46, RZ, RZ, R59 ;  /* 0x000000ffff2e7224 */ /* 0x000fe400078e003b */
[----:B------:R-:W-:Y:S02]  /*14850*/  IMAD.MOV.U32 R0, RZ, RZ, R33 ;  /* 0x000000ffff007224 */ /* 0x000fe400078e0021 */
[----:B------:R-:W-:Y:S02]  /*14860*/  IMAD.MOV.U32 R59, RZ, RZ, R60 ;  /* 0x000000ffff3b7224 */ /* 0x000fe400078e003c */
[----:B------:R-:W-:Y:S02]  /*14870*/  IMAD.MOV.U32 R33, RZ, RZ, R50 ;  /* 0x000000ffff217224 */ /* 0x000fe400078e0032 */
.L_x_44856:
[----:B------:R-:W-:Y:S05]  /*14880*/  BSYNC B1 ;  /* 0x0000000000017941 */ /* 0x000fea0003800000 */
.L_x_44854:
        /* <DEDUP_REMOVED lines=9> */
.L_x_44858:
[----:B------:R-:W-:Y:S02]  /*14920*/  IMAD.MOV.U32 R51, RZ, RZ, R46 ;  /* 0x000000ffff337224 */ /* 0x000fe400078e002e */
[----:B------:R-:W-:Y:S02]  /*14930*/  IMAD.MOV.U32 R3, RZ, RZ, R0 ;  /* 0x000000ffff037224 */ /* 0x000fe400078e0000 */
[----:B------:R-:W-:Y:S02]  /*14940*/  IMAD.MOV.U32 R46, RZ, RZ, R39 ;  /* 0x000000ffff2e7224 */ /* 0x000fe400078e0027 */
[----:B------:R-:W-:Y:S02]  /*14950*/  IMAD.MOV.U32 R0, RZ, RZ, R23 ;  /* 0x000000ffff007224 */ /* 0x000fe400078e0017 */
.L_x_44859:
[----:B------:R-:W-:Y:S05]  /*14960*/  BSYNC B1 ;  /* 0x0000000000017941 */ /* 0x000fea0003800000 */
.L_x_44857:
        /* <DEDUP_REMOVED lines=9> */
.L_x_44861:
[----:B------:R-:W-:Y:S02]  /*14a00*/  IMAD.MOV.U32 R23, RZ, RZ, R51 ;  /* 0x000000ffff177224 */ /* 0x000fe400078e0033 */
[----:B------:R-:W-:Y:S02]  /*14a10*/  IMAD.MOV.U32 R50, RZ, RZ, R3 ;  /* 0x000000ffff327224 */ /* 0x000fe400078e0003 */
[----:B------:R-:W-:Y:S02]  /*14a20*/  IMAD.MOV.U32 R51, RZ, RZ, R38 ;  /* 0x000000ffff337224 */ /* 0x000fe400078e0026 */
[----:B------:R-:W-:Y:S02]  /*14a30*/  IMAD.MOV.U32 R3, RZ, RZ, R22 ;  /* 0x000000ffff037224 */ /* 0x000fe400078e0016 */
.L_x_44862:
[----:B------:R-:W-:Y:S05]  /*14a40*/  BSYNC B1 ;  /* 0x0000000000017941 */ /* 0x000fea0003800000 */
.L_x_44860:
        /* <DEDUP_REMOVED lines=9> */
.L_x_44864:
[----:B------:R-:W-:Y:S01]  /*14ae0*/  MOV R38, R23 ;  /* 0x0000001700267202 */ /* 0x000fe20000000f00 */
[----:B------:R-:W-:Y:S02]  /*14af0*/  IMAD.MOV.U32 R22, RZ, RZ, R50 ;  /* 0x000000ffff167224 */ /* 0x000fe400078e0032 */
[----:B------:R-:W-:Y:S02]  /*14b00*/  IMAD.MOV.U32 R23, RZ, RZ, R20 ;  /* 0x000000ffff177224 */ /* 0x000fe400078e0014 */
[----:B------:R-:W-:Y:S02]  /*14b10*/  IMAD.MOV.U32 R50, RZ, RZ, R21 ;  /* 0x000000ffff327224 */ /* 0x000fe400078e0015 */
.L_x_44865:
[----:B------:R-:W-:Y:S05]  /*14b20*/  BSYNC B1 ;  /* 0x0000000000017941 */ /* 0x000fea0003800000 */
.L_x_44863:
        /* <DEDUP_REMOVED lines=9> */
.L_x_44867:
[----:B------:R-:W-:Y:S01]  /*14bc0*/  IMAD.MOV.U32 R20, RZ, RZ, R38 ;  /* 0x000000ffff147224 */ /* 0x000fe200078e0026 */
[----:B------:R-:W-:Y:S01]  /*14bd0*/  MOV R21, R22 ;  /* 0x0000001600157202 */ /* 0x000fe20000000f00 */
[----:B------:R-:W-:Y:S02]  /*14be0*/  IMAD.MOV.U32 R38, RZ, RZ, R37 ;  /* 0x000000ffff267224 */ /* 0x000fe400078e0025 */
[----:B------:R-:W-:Y:S02]  /*14bf0*/  IMAD.MOV.U32 R22, RZ, RZ, R27 ;  /* 0x000000ffff167224 */ /* 0x000fe400078e001b */
.L_x_44868:
[----:B------:R-:W-:Y:S05]  /*14c00*/  BSYNC B1 ;  /* 0x0000000000017941 */ /* 0x000fea0003800000 */
.L_x_44866:
        /* <DEDUP_REMOVED lines=9> */
.L_x_44870:
[----:B------:R-:W-:Y:S01]  /*14ca0*/  IMAD.MOV.U32 R37, RZ, RZ, R20 ;  /* 0x000000ffff257224 */ /* 0x000fe200078e0014 */
[----:B------:R-:W-:Y:S01]  /*14cb0*/  MOV R20, R25 ;  /* 0x0000001900147202 */ /* 0x000fe20000000f00 */
[----:B------:R-:W-:Y:S02]  /*14cc0*/  IMAD.MOV.U32 R27, RZ, RZ, R21 ;  /* 0x000000ffff1b7224 */ /* 0x000fe400078e0015 */
[----:B------:R-:W-:Y:S02]  /*14cd0*/  IMAD.MOV.U32 R21, RZ, RZ, R26 ;  /* 0x000000ffff157224 */ /* 0x000fe400078e001a */
.L_x_44871:
[----:B------:R-:W-:Y:S05]  /*14ce0*/  BSYNC B1 ;  /* 0x0000000000017941 */ /* 0x000fea0003800000 */
.L_x_44869:
        /* <DEDUP_REMOVED lines=9> */
.L_x_44873:
[----:B------:R-:W-:Y:S02]  /*14d80*/  IMAD.MOV.U32 R26, RZ, RZ, R37 ;  /* 0x000000ffff1a7224 */ /* 0x000fe400078e0025 */
[----:B------:R-:W-:Y:S01]  /*14d90*/  IMAD.MOV.U32 R25, RZ, RZ, R27 ;  /* 0x000000ffff197224 */ /* 0x000fe200078e001b */
[----:B------:R-:W-:Y:S01]  /*14da0*/  MOV R27, R24 ;  /* 0x00000018001b7202 */ /* 0x000fe20000000f00 */
[----:B------:R-:W-:Y:S02]  /*14db0*/  IMAD.MOV.U32 R37, RZ, RZ, R36 ;  /* 0x000000ffff257224 */ /* 0x000fe400078e0024 */
.L_x_44874:
[----:B------:R-:W-:Y:S05]  /*14dc0*/  BSYNC B1 ;  /* 0x0000000000017941 */ /* 0x000fea0003800000 */
.L_x_44872:
        /* <DEDUP_REMOVED lines=9> */
.L_x_44876:
[----:B------:R-:W-:Y:S02]  /*14e60*/  IMAD.MOV.U32 R36, RZ, RZ, R26 ;  /* 0x000000ffff247224 */ /* 0x000fe400078e001a */
[----:B------:R-:W-:Y:S02]  /*14e70*/  IMAD.MOV.U32 R24, RZ, RZ, R25 ;  /* 0x000000ffff187224 */ /* 0x000fe400078e0019 */
[----:B------:R-:W-:Y:S02]  /*14e80*/  IMAD.MOV.U32 R26, RZ, RZ, R31 ;  /* 0x000000ffff1a7224 */ /* 0x000fe400078e001f */
[----:B------:R-:W-:Y:S02]  /*14e90*/  IMAD.MOV.U32 R25, RZ, RZ, R30 ;  /* 0x000000ffff197224 */ /* 0x000fe400078e001e */
.L_x_44877:
[----:B------:R-:W-:Y:S05]  /*14ea0*/  BSYNC B1 ;  /* 0x0000000000017941 */ /* 0x000fea0003800000 */
.L_x_44875:
        /* <DEDUP_REMOVED lines=16> */
.L_x_44879:
[----:B------:R-:W-:Y:S01]  /*14fb0*/  IMAD.MOV.U32 R31, RZ, RZ, R32 ;  /* 0x000000ffff1f7224 */ /* 0x000fe200078e0020 */
[----:B------:R-:W-:Y:S01]  /*14fc0*/  MOV R32, R41 ;  /* 0x0000002900207202 */ /* 0x000fe20000000f00 */
[----:B------:R-:W-:Y:S02]  /*14fd0*/  IMAD.MOV.U32 R30, RZ, RZ, R5 ;  /* 0x000000ffff1e7224 */ /* 0x000fe400078e0005 */
[----:B------:R-:W-:Y:S02]  /*14fe0*/  IMAD.MOV.U32 R5, RZ, RZ, R29 ;  /* 0x000000ffff057224 */ /* 0x000fe400078e001d */
.L_x_44880:
[----:B------:R-:W-:Y:S05]  /*14ff0*/  BSYNC B1 ;  /* 0x0000000000017941 */ /* 0x000fea0003800000 */
.L_x_44878:
        /* <DEDUP_REMOVED lines=9> */
.L_x_44882:
[----:B------:R-:W-:Y:S02]  /*15090*/  IMAD.MOV.U32 R58, RZ, RZ, R31 ;  /* 0x000000ffff3a7224 */ /* 0x000fe400078e001f */
[----:B------:R-:W-:Y:S02]  /*150a0*/  IMAD.MOV.U32 R56, RZ, RZ, R30 ;  /* 0x000000ffff387224 */ /* 0x000fe400078e001e */
[----:B------:R-:W-:Y:S02]  /*150b0*/  IMAD.MOV.U32 R31, RZ, RZ, R40 ;  /* 0x000000ffff1f7224 */ /* 0x000fe400078e0028 */
[----:B------:R-:W-:Y:S02]  /*150c0*/  IMAD.MOV.U32 R30, RZ, RZ, R28 ;  /* 0x000000ffff1e7224 */ /* 0x000fe400078e001c */
.L_x_44883:
[----:B------:R-:W-:Y:S05]  /*150d0*/  BSYNC B1 ;  /* 0x0000000000017941 */ /* 0x000fea0003800000 */
.L_x_44881:
        /* <DEDUP_REMOVED lines=9> */
.L_x_44885:
[----:B------:R-:W-:Y:S02]  /*15170*/  IMAD.MOV.U32 R39, RZ, RZ, R58 ;  /* 0x000000ffff277224 */ /* 0x000fe400078e003a */
[----:B------:R-:W-:Y:S02]  /*15180*/  IMAD.MOV.U32 R29, RZ, RZ, R56 ;  /* 0x000000ffff1d7224 */ /* 0x000fe400078e0038 */
[----:B------:R-:W-:Y:S02]  /*15190*/  IMAD.MOV.U32 R58, RZ, RZ, R43 ;  /* 0x000000ffff3a7224 */ /* 0x000fe400078e002b */
[----:B------:R-:W-:Y:S02]  /*151a0*/  IMAD.MOV.U32 R56, RZ, RZ, R35 ;  /* 0x000000ffff387224 */ /* 0x000fe400078e0023 */
.L_x_44886:
[----:B------:R-:W-:Y:S05]  /*151b0*/  BSYNC B1 ;  /* 0x0000000000017941 */ /* 0x000fea0003800000 */
.L_x_44884:
        /* <DEDUP_REMOVED lines=9> */
.L_x_44888:
[----:B------:R-:W-:Y:S02]  /*15250*/  IMAD.MOV.U32 R40, RZ, RZ, R39 ;  /* 0x000000ffff287224 */ /* 0x000fe400078e0027 */
[----:B------:R-:W-:Y:S02]  /*15260*/  IMAD.MOV.U32 R28, RZ, RZ, R29 ;  /* 0x000000ffff1c7224 */ /* 0x000fe400078e001d */
[----:B------:R-:W-:Y:S02]  /*15270*/  IMAD.MOV.U32 R39, RZ, RZ, R42 ;  /* 0x000000ffff277224 */ /* 0x000fe400078e002a */
[----:B------:R-:W-:Y:S02]  /*15280*/  IMAD.MOV.U32 R29, RZ, RZ, R34 ;  /* 0x000000ffff1d7224 */ /* 0x000fe400078e0022 */
.L_x_44889:
[----:B------:R-:W-:Y:S05]  /*15290*/  BSYNC B1 ;  /* 0x0000000000017941 */ /* 0x000fea0003800000 */
.L_x_44887:
        /* <DEDUP_REMOVED lines=9> */
.L_x_44891:
[----:B------:R-:W-:Y:S01]  /*15330*/  MOV R41, R40 ;  /* 0x0000002800297202 */ /* 0x000fe20000000f00 */
[----:B------:R-:W-:Y:S02]  /*15340*/  IMAD.MOV.U32 R35, RZ, RZ, R28 ;  /* 0x000000ffff237224 */ /* 0x000fe400078e001c */
[----:B------:R-:W-:Y:S02]  /*15350*/  IMAD.MOV.U32 R40, RZ, RZ, R47 ;  /* 0x000000ffff287224 */ /* 0x000fe400078e002f */
[----:B------:R-:W-:Y:S02]  /*15360*/  IMAD.MOV.U32 R28, RZ, RZ, R45 ;  /* 0x000000ffff1c7224 */ /* 0x000fe400078e002d */
.L_x_44892:
[----:B------:R-:W-:Y:S05]  /*15370*/  BSYNC B1 ;  /* 0x0000000000017941 */ /* 0x000fea0003800000 */
.L_x_44890:
        /* <DEDUP_REMOVED lines=9> */
.L_x_44894:
[----:B------:R-:W-:Y:S01]  /*15410*/  IMAD.MOV.U32 R42, RZ, RZ, R41 ;  /* 0x000000ffff2a7224 */ /* 0x000fe200078e0029 */
[----:B------:R-:W-:Y:S01]  /*15420*/  MOV R34, R35 ;  /* 0x0000002300227202 */ /* 0x000fe20000000f00 */
[----:B------:R-:W-:Y:S02]  /*15430*/  IMAD.MOV.U32 R41, RZ, RZ, R44 ;  /* 0x000000ffff297224 */ /* 0x000fe400078e002c */
[----:B------:R-:W-:Y:S02]  /*15440*/  IMAD.MOV.U32 R35, RZ, RZ, R2 ;  /* 0x000000ffff237224 */ /* 0x000fe400078e0002 */
.L_x_44895:
[----:B------:R-:W-:Y:S05]  /*15450*/  BSYNC B1 ;  /* 0x0000000000017941 */ /* 0x000fea0003800000 */
.L_x_44893:
        /* <DEDUP_REMOVED lines=9> */
.L_x_44897:
[----:B------:R-:W-:Y:S01]  /*154f0*/  IMAD.MOV.U32 R45, RZ, RZ, R42 ;  /* 0x000000ffff2d7224 */ /* 0x000fe200078e002a */
[----:B------:R-:W-:Y:S01]  /*15500*/  MOV R42, R59 ;  /* 0x0000003b002a7202 */ /* 0x000fe20000000f00 */
[----:B------:R-:W-:Y:S02]  /*15510*/  IMAD.MOV.U32 R43, RZ, RZ, R34 ;  /* 0x000000ffff2b7224 */ /* 0x000fe400078e0022 */
[----:B------:R-:W-:Y:S02]  /*15520*/  IMAD.MOV.U32 R34, RZ, RZ, R33 ;  /* 0x000000ffff227224 */ /* 0x000fe400078e0021 */
.L_x_44898:
[----:B------:R-:W-:Y:S05]  /*15530*/  BSYNC B1 ;  /* 0x0000000000017941 */ /* 0x000fea0003800000 */
.L_x_44896:
        /* <DEDUP_REMOVED lines=9> */
.L_x_44900:
[----:B------:R-:W-:Y:S02]  /*155d0*/  IMAD.MOV.U32 R44, RZ, RZ, R45 ;  /* 0x000000ffff2c7224 */ /* 0x000fe400078e002d */
[----:B------:R-:W-:Y:S01]  /*155e0*/  IMAD.MOV.U32 R2, RZ, RZ, R43 ;  /* 0x000000ffff027224 */ /* 0x000fe200078e002b */
[----:B------:R-:W-:Y:S01]  /*155f0*/  MOV R43, R0 ;  /* 0x00000000002b7202 */ /* 0x000fe20000000f00 */
[----:B------:R-:W-:Y:S02]  /*15600*/  IMAD.MOV.U32 R45, RZ, RZ, R46 ;  /* 0x000000ffff2d7224 */ /* 0x000fe400078e002e */
.L_x_44901:
[----:B------:R-:W-:Y:S05]  /*15610*/  BSYNC B1 ;  /* 0x0000000000017941 */ /* 0x000fea0003800000 */
.L_x_44899:
        /* <DEDUP_REMOVED lines=9> */
.L_x_44903:
[----:B------:R-:W-:Y:S02]  /*156b0*/  IMAD.MOV.U32 R0, RZ, RZ, R44 ;  /* 0x000000ffff007224 */ /* 0x000fe400078e002c */
[----:B------:R-:W-:Y:S02]  /*156c0*/  IMAD.MOV.U32 R33, RZ, RZ, R2 ;  /* 0x000000ffff217224 */ /* 0x000fe400078e0002 */
[----:B------:R-:W-:Y:S02]  /*156d0*/  IMAD.MOV.U32 R44, RZ, RZ, R51 ;  /* 0x000000ffff2c7224 */ /* 0x000fe400078e0033 */
[----:B------:R-:W-:Y:S02]  /*156e0*/  IMAD.MOV.U32 R2, RZ, RZ, R3 ;  /* 0x000000ffff027224 */ /* 0x000fe400078e0003 */
.L_x_44904:
[----:B------:R-:W-:Y:S05]  /*156f0*/  BSYNC B1 ;  /* 0x0000000000017941 */ /* 0x000fea0003800000 */
.L_x_44902:
        /* <DEDUP_REMOVED lines=9> */
.L_x_44906:
[----:B------:R-:W-:Y:S02]  /*15790*/  IMAD.MOV.U32 R47, RZ, RZ, R0 ;  /* 0x000000ffff2f7224 */ /* 0x000fe400078e0000 */
[----:B------:R-:W-:Y:S02]  /*157a0*/  IMAD.MOV.U32 R3, RZ, RZ, R33 ;  /* 0x000000ffff037224 */ /* 0x000fe400078e0021 */
[----:B------:R-:W-:Y:S02]  /*157b0*/  IMAD.MOV.U32 R0, RZ, RZ, R23 ;  /* 0x000000ffff007224 */ /* 0x000fe400078e0017 */
[----:B------:R-:W-:Y:S02]  /*157c0*/  IMAD.MOV.U32 R33, RZ, RZ, R50 ;  /* 0x000000ffff217224 */ /* 0x000fe400078e0032 */
.L_x_44907:
[----:B------:R-:W-:Y:S05]  /*157d0*/  BSYNC B1 ;  /* 0x0000000000017941 */ /* 0x000fea0003800000 */
.L_x_44905:
        /* <DEDUP_REMOVED lines=9> */
.L_x_44909:
[----:B------:R-:W-:Y:S02]  /*15870*/  IMAD.MOV.U32 R23, RZ, RZ, R47 ;  /* 0x000000ffff177224 */ /* 0x000fe400078e002f */
[----:B------:R-:W-:Y:S02]  /*15880*/  IMAD.MOV.U32 R46, RZ, RZ, R3 ;  /* 0x000000ffff2e7224 */ /* 0x000fe400078e0003 */
[----:B------:R-:W-:Y:S02]  /*15890*/  IMAD.MOV.U32 R47, RZ, RZ, R38 ;  /* 0x000000ffff2f7224 */ /* 0x000fe400078e0026 */
[----:B------:R-:W-:Y:S02]  /*158a0*/  IMAD.MOV.U32 R3, RZ, RZ, R22 ;  /* 0x000000ffff037224 */ /* 0x000fe400078e0016 */
.L_x_44910:
[----:B------:R-:W-:Y:S05]  /*158b0*/  BSYNC B1 ;  /* 0x0000000000017941 */ /* 0x000fea0003800000 */
.L_x_44908:
        /* <DEDUP_REMOVED lines=9> */
.L_x_44912:
[----:B------:R-:W-:Y:S01]  /*15950*/  MOV R38, R23 ;  /* 0x0000001700267202 */ /* 0x000fe20000000f00 */
[----:B------:R-:W-:Y:S02]  /*15960*/  IMAD.MOV.U32 R22, RZ, RZ, R46 ;  /* 0x000000ffff167224 */ /* 0x000fe400078e002e */
[----:B------:R-:W-:Y:S02]  /*15970*/  IMAD.MOV.U32 R23, RZ, RZ, R20 ;  /* 0x000000ffff177224 */ /* 0x000fe400078e0014 */
[----:B------:R-:W-:Y:S02]  /*15980*/  IMAD.MOV.U32 R46, RZ, RZ, R21 ;  /* 0x000000ffff2e7224 */ /* 0x000fe400078e0015 */
.L_x_44913:
[----:B------:R-:W-:Y:S05]  /*15990*/  BSYNC B1 ;  /* 0x0000000000017941 */ /* 0x000fea0003800000 */
.L_x_44911:
        /* <DEDUP_REMOVED lines=9> */
.L_x_44915:
[----:B------:R-:W-:Y:S01]  /*15a30*/  IMAD.MOV.U32 R21, RZ, RZ, R38 ;  /* 0x000000ffff157224 */ /* 0x000fe200078e0026 */
[----:B------:R-:W-:Y:S01]  /*15a40*/  MOV R20, R22 ;  /* 0x0000001600147202 */ /* 0x000fe20000000f00 */
[----:B------:R-:W-:Y:S02]  /*15a50*/  IMAD.MOV.U32 R38, RZ, RZ, R37 ;  /* 0x000000ffff267224 */ /* 0x000fe400078e0025 */
[----:B------:R-:W-:Y:S02]  /*15a60*/  IMAD.MOV.U32 R22, RZ, RZ, R27 ;  /* 0x000000ffff167224 */ /* 0x000fe400078e001b */
.L_x_44916:
[----:B------:R-:W-:Y:S05]  /*15a70*/  BSYNC B1 ;  /* 0x0000000000017941 */ /* 0x000fea0003800000 */
.L_x_44914:
        /* <DEDUP_REMOVED lines=9> */
.L_x_44918:
[----:B------:R-:W-:Y:S01]  /*15b10*/  IMAD.MOV.U32 R37, RZ, RZ, R21 ;  /* 0x000000ffff257224 */ /* 0x000fe200078e0015 */
[----:B------:R-:W-:Y:S01]  /*15b20*/  MOV R21, R26 ;  /* 0x0000001a00157202 */ /* 0x000fe20000000f00 */
[----:B------:R-:W-:Y:S02]  /*15b30*/  IMAD.MOV.U32 R27, RZ, RZ, R20 ;  /* 0x000000ffff1b7224 */ /* 0x000fe400078e0014 */
[----:B------:R-:W-:Y:S02]  /*15b40*/  IMAD.MOV.U32 R20, RZ, RZ, R25 ;  /* 0x000000ffff147224 */ /* 0x000fe400078e0019 */
.L_x_44919:
[----:B------:R-:W-:Y:S05]  /*15b50*/  BSYNC B1 ;  /* 0x0000000000017941 */ /* 0x000fea0003800000 */
.L_x_44917:
        /* <DEDUP_REMOVED lines=9> */
.L_x_44921:
[----:B------:R-:W-:Y:S02]  /*15bf0*/  IMAD.MOV.U32 R26, RZ, RZ, R37 ;  /* 0x000000ffff1a7224 */ /* 0x000fe400078e0025 */
[----:B------:R-:W-:Y:S01]  /*15c00*/  IMAD.MOV.U32 R25, RZ, RZ, R27 ;  /* 0x000000ffff197224 */ /* 0x000fe200078e001b */
[----:B------:R-:W-:Y:S01]  /*15c10*/  MOV R27, R24 ;  /* 0x00000018001b7202 */ /* 0x000fe20000000f00 */
[----:B------:R-:W-:Y:S02]  /*15c20*/  IMAD.MOV.U32 R37, RZ, RZ, R36 ;  /* 0x000000ffff257224 */ /* 0x000fe400078e0024 */
.L_x_44922:
[----:B------:R-:W-:Y:S05]  /*15c30*/  BSYNC B1 ;  /* 0x0000000000017941 */ /* 0x000fea0003800000 */
.L_x_44920:
        /* <DEDUP_REMOVED lines=16> */
.L_x_44924:
[----:B------:R-:W-:Y:S02]  /*15d40*/  IMAD.MOV.U32 R51, RZ, RZ, R32 ;  /* 0x000000ffff337224 */ /* 0x000fe400078e0020 */
[----:B------:R-:W-:Y:S01]  /*15d50*/  IMAD.MOV.U32 R24, RZ, RZ, R5 ;  /* 0x000000ffff187224 */ /* 0x000fe200078e0005 */
[----:B------:R-:W-:Y:S01]  /*15d60*/  MOV R5, R30 ;  /* 0x0000001e00057202 */ /* 0x000fe20000000f00 */
[----:B------:R-:W-:Y:S02]  /*15d70*/  IMAD.MOV.U32 R32, RZ, RZ, R31 ;  /* 0x000000ffff207224 */ /* 0x000fe400078e001f */
.L_x_44925:
[----:B------:R-:W-:Y:S05]  /*15d80*/  BSYNC B1 ;  /* 0x0000000000017941 */ /* 0x000fea0003800000 */
.L_x_44923:
        /* <DEDUP_REMOVED lines=9> */
.L_x_44927:
[----:B------:R-:W-:Y:S02]  /*15e20*/  IMAD.MOV.U32 R36, RZ, RZ, R51 ;  /* 0x000000ffff247224 */ /* 0x000fe400078e0033 */
[----:B------:R-:W-:Y:S01]  /*15e30*/  IMAD.MOV.U32 R30, RZ, RZ, R24 ;  /* 0x000000ffff1e7224 */ /* 0x000fe200078e0018 */
[----:B------:R-:W-:Y:S01]  /*15e40*/  MOV R24, R56 ;  /* 0x0000003800187202 */ /* 0x000fe20000000f00 */
[----:B------:R-:W-:Y:S02]  /*15e50*/  IMAD.MOV.U32 R51, RZ, RZ, R58 ;  /* 0x000000ffff337224 */ /* 0x000fe400078e003a */
.L_x_44928:
[----:B------:R-:W-:Y:S05]  /*15e60*/  BSYNC B1 ;  /* 0x0000000000017941 */ /* 0x000fea0003800000 */
.L_x_44926:
        /* <DEDUP_REMOVED lines=9> */
.L_x_44930:
[----:B------:R-:W-:Y:S02]  /*15f00*/  IMAD.MOV.U32 R55, RZ, RZ, R36 ;  /* 0x000000ffff377224 */ /* 0x000fe400078e0024 */
[----:B------:R-:W-:Y:S02]  /*15f10*/  IMAD.MOV.U32 R31, RZ, RZ, R30 ;  /* 0x000000ffff1f7224 */ /* 0x000fe400078e001e */
[----:B------:R-:W-:Y:S02]  /*15f20*/  IMAD.MOV.U32 R36, RZ, RZ, R39 ;  /* 0x000000ffff247224 */ /* 0x000fe400078e0027 */
[----:B------:R-:W-:Y:S02]  /*15f30*/  IMAD.MOV.U32 R30, RZ, RZ, R29 ;  /* 0x000000ffff1e7224 */ /* 0x000fe400078e001d */
.L_x_44931:
[----:B------:R-:W-:Y:S05]  /*15f40*/  BSYNC B1 ;  /* 0x0000000000017941 */ /* 0x000fea0003800000 */
.L_x_44929:
        /* <DEDUP_REMOVED lines=9> */
.L_x_44933:
[----:B------:R-:W-:Y:S02]  /*15fe0*/  IMAD.MOV.U32 R54, RZ, RZ, R55 ;  /* 0x000000ffff367224 */ /* 0x000fe400078e0037 */
[----:B------:R-:W-:Y:S02]  /*15ff0*/  IMAD.MOV.U32 R50, RZ, RZ, R31 ;  /* 0x000000ffff327224 */ /* 0x000fe400078e001f */
[----:B------:R-:W-:Y:S02]  /*16000*/  IMAD.MOV.U32 R55, RZ, RZ, R40 ;  /* 0x000000ffff377224 */ /* 0x000fe400078e0028 */
[----:B------:R-:W-:Y:S02]  /*16010*/  IMAD.MOV.U32 R31, RZ, RZ, R28 ;  /* 0x000000ffff1f7224 */ /* 0x000fe400078e001c */
.L_x_44934:
[----:B------:R-:W-:Y:S05]  /*16020*/  BSYNC B1 ;  /* 0x0000000000017941 */ /* 0x000fea0003800000 */
.L_x_44932:
        /* <DEDUP_REMOVED lines=9> */
.L_x_44936:
[----:B------:R-:W-:Y:S02]  /*160c0*/  IMAD.MOV.U32 R39, RZ, RZ, R54 ;  /* 0x000000ffff277224 */ /* 0x000fe400078e0036 */
[----:B------:R-:W-:Y:S02]  /*160d0*/  IMAD.MOV.U32 R29, RZ, RZ, R50 ;  /* 0x000000ffff1d7224 */ /* 0x000fe400078e0032 */
[----:B------:R-:W-:Y:S02]  /*160e0*/  IMAD.MOV.U32 R54, RZ, RZ, R41 ;  /* 0x000000ffff367224 */ /* 0x000fe400078e0029 */
[----:B------:R-:W-:Y:S02]  /*160f0*/  IMAD.MOV.U32 R50, RZ, RZ, R35 ;  /* 0x000000ffff327224 */ /* 0x000fe400078e0023 */
.L_x_44937:
[----:B------:R-:W-:Y:S05]  /*16100*/  BSYNC B1 ;  /* 0x0000000000017941 */ /* 0x000fea0003800000 */
.L_x_44935:
        /* <DEDUP_REMOVED lines=9> */
.L_x_44939:
[----:B------:R-:W-:Y:S01]  /*161a0*/  MOV R40, R39 ;  /* 0x0000002700287202 */ /* 0x000fe20000000f00 */
[----:B------:R-:W-:Y:S02]  /*161b0*/  IMAD.MOV.U32 R28, RZ, RZ, R29 ;  /* 0x000000ffff1c7224 */ /* 0x000fe400078e001d */
[----:B------:R-:W-:Y:S02]  /*161c0*/  IMAD.MOV.U32 R39, RZ, RZ, R42 ;  /* 0x000000ffff277224 */ /* 0x000fe400078e002a */
[----:B------:R-:W-:Y:S02]  /*161d0*/  IMAD.MOV.U32 R29, RZ, RZ, R34 ;  /* 0x000000ffff1d7224 */ /* 0x000fe400078e0022 */
.L_x_44940:
[----:B------:R-:W-:Y:S05]  /*161e0*/  BSYNC B1 ;  /* 0x0000000000017941 */ /* 0x000fea0003800000 */
.L_x_44938:
        /* <DEDUP_REMOVED lines=9> */
.L_x_44942:
[----:B------:R-:W-:Y:S01]  /*16280*/  IMAD.MOV.U32 R41, RZ, RZ, R40 ;  /* 0x000000ffff297224 */ /* 0x000fe200078e0028 */
[----:B------:R-:W-:Y:S01]  /*16290*/  MOV R35, R28 ;  /* 0x0000001c00237202 */ /* 0x000fe20000000f00 */
[----:B------:R-:W-:Y:S02]  /*162a0*/  IMAD.MOV.U32 R40, RZ, RZ, R45 ;  /* 0x000000ffff287224 */ /* 0x000fe400078e002d */
[----:B------:R-:W-:Y:S02]  /*162b0*/  IMAD.MOV.U32 R28, RZ, RZ, R43 ;  /* 0x000000ffff1c7224 */ /* 0x000fe400078e002b */
.L_x_44943:
[----:B------:R-:W-:Y:S05]  /*162c0*/  BSYNC B1 ;  /* 0x0000000000017941 */ /* 0x000fea0003800000 */
.L_x_44941:
        /* <DEDUP_REMOVED lines=9> */
.L_x_44945:
[----:B------:R-:W-:Y:S01]  /*16360*/  IMAD.MOV.U32 R43, RZ, RZ, R41 ;  /* 0x000000ffff2b7224 */ /* 0x000fe200078e0029 */
[----:B------:R-:W-:Y:S01]  /*16370*/  MOV R41, R44 ;  /* 0x0000002c00297202 */ /* 0x000fe20000000f00 */
[----:B------:R-:W-:Y:S02]  /*16380*/  IMAD.MOV.U32 R34, RZ, RZ, R35 ;  /* 0x000000ffff227224 */ /* 0x000fe400078e0023 */
[----:B------:R-:W-:Y:S02]  /*16390*/  IMAD.MOV.U32 R35, RZ, RZ, R2 ;  /* 0x000000ffff237224 */ /* 0x000fe400078e0002 */
.L_x_44946:
[----:B------:R-:W-:Y:S05]  /*163a0*/  BSYNC B1 ;  /* 0x0000000000017941 */ /* 0x000fea0003800000 */
.L_x_44944:
        /* <DEDUP_REMOVED lines=9> */
.L_x_44948:
[----:B------:R-:W-:Y:S02]  /*16440*/  IMAD.MOV.U32 R42, RZ, RZ, R43 ;  /* 0x000000ffff2a7224 */ /* 0x000fe400078e002b */
[----:B------:R-:W-:Y:S01]  /*16450*/  IMAD.MOV.U32 R2, RZ, RZ, R34 ;  /* 0x000000ffff027224 */ /* 0x000fe200078e0022 */
[----:B------:R-:W-:Y:S01]  /*16460*/  MOV R34, R33 ;  /* 0x0000002100227202 */ /* 0x000fe20000000f00 */
[----:B------:R-:W-:Y:S02]  /*16470*/  IMAD.MOV.U32 R43, RZ, RZ, R0 ;  /* 0x000000ffff2b7224 */ /* 0x000fe400078e0000 */
.L_x_44949:
[----:B------:R-:W-:Y:S05]  /*16480*/  BSYNC B1 ;  /* 0x0000000000017941 */ /* 0x000fea0003800000 */
.L_x_44947:
        /* <DEDUP_REMOVED lines=9> */
.L_x_44951:
[----:B------:R-:W-:Y:S02]  /*16520*/  IMAD.MOV.U32 R0, RZ, RZ, R42 ;  /* 0x000000ffff007224 */ /* 0x000fe400078e002a */
[----:B------:R-:W-:Y:S02]  /*16530*/  IMAD.MOV.U32 R33, RZ, RZ, R2 ;  /* 0x000000ffff217224 */ /* 0x000fe400078e0002 */
[----:B------:R-:W-:Y:S02]  /*16540*/  IMAD.MOV.U32 R42, RZ, RZ, R47 ;  /* 0x000000ffff2a7224 */ /* 0x000fe400078e002f */
[----:B------:R-:W-:Y:S02]  /*16550*/  IMAD.MOV.U32 R2, RZ, RZ, R3 ;  /* 0x000000ffff027224 */ /* 0x000fe400078e0003 */
.L_x_44952:
[----:B------:R-:W-:Y:S05]  /*16560*/  BSYNC B1 ;  /* 0x0000000000017941 */ /* 0x000fea0003800000 */
.L_x_44950:
        /* <DEDUP_REMOVED lines=9> */
.L_x_44954:
[----:B------:R-:W-:Y:S02]  /*16600*/  IMAD.MOV.U32 R45, RZ, RZ, R0 ;  /* 0x000000ffff2d7224 */ /* 0x000fe400078e0000 */
[----:B------:R-:W-:Y:S02]  /*16610*/  IMAD.MOV.U32 R3, RZ, RZ, R33 ;  /* 0x000000ffff037224 */ /* 0x000fe400078e0021 */
[----:B------:R-:W-:Y:S02]  /*16620*/  IMAD.MOV.U32 R0, RZ, RZ, R23 ;  /* 0x000000ffff007224 */ /* 0x000fe400078e0017 */
[----:B------:R-:W-:Y:S02]  /*16630*/  IMAD.MOV.U32 R33, RZ, RZ, R46 ;  /* 0x000000ffff217224 */ /* 0x000fe400078e002e */
.L_x_44955:
[----:B------:R-:W-:Y:S05]  /*16640*/  BSYNC B1 ;  /* 0x0000000000017941 */ /* 0x000fea0003800000 */
.L_x_44953:
        /* <DEDUP_REMOVED lines=9> */
.L_x_44957:
[----:B------:R-:W-:Y:S02]  /*166e0*/  IMAD.MOV.U32 R44, RZ, RZ, R45 ;  /* 0x000000ffff2c7224 */ /* 0x000fe400078e002d */
[----:B------:R-:W-:Y:S02]  /*166f0*/  IMAD.MOV.U32 R23, RZ, RZ, R3 ;  /* 0x000000ffff177224 */ /* 0x000fe400078e0003 */
[----:B------:R-:W-:Y:S02]  /*16700*/  IMAD.MOV.U32 R45, RZ, RZ, R38 ;  /* 0x000000ffff2d7224 */ /* 0x000fe400078e0026 */
[----:B------:R-:W-:Y:S02]  /*16710*/  IMAD.MOV.U32 R3, RZ, RZ, R22 ;  /* 0x000000ffff037224 */ /* 0x000fe400078e0016 */
.L_x_44958:
[----:B------:R-:W-:Y:S05]  /*16720*/  BSYNC B1 ;  /* 0x0000000000017941 */ /* 0x000fea0003800000 */
.L_x_44956:
        /* <DEDUP_REMOVED lines=9> */
.L_x_44960:
[----:B------:R-:W-:Y:S01]  /*167c0*/  MOV R38, R44 ;  /* 0x0000002c00267202 */ /* 0x000fe20000000f00 */
[----:B------:R-:W-:Y:S02]  /*167d0*/  IMAD.MOV.U32 R22, RZ, RZ, R23 ;  /* 0x000000ffff167224 */ /* 0x000fe400078e0017 */
[----:B------:R-:W-:Y:S02]  /*167e0*/  IMAD.MOV.U32 R44, RZ, RZ, R21 ;  /* 0x000000ffff2c7224 */ /* 0x000fe400078e0015 */
[----:B------:R-:W-:Y:S02]  /*167f0*/  IMAD.MOV.U32 R23, RZ, RZ, R20 ;  /* 0x000000ffff177224 */ /* 0x000fe400078e0014 */
.L_x_44961:
[----:B------:R-:W-:Y:S05]  /*16800*/  BSYNC B1 ;  /* 0x0000000000017941 */ /* 0x000fea0003800000 */
.L_x_44959:
        /* <DEDUP_REMOVED lines=9> */
.L_x_44963:
[----:B------:R-:W-:Y:S01]  /*168a0*/  IMAD.MOV.U32 R21, RZ, RZ, R38 ;  /* 0x000000ffff157224 */ /* 0x000fe200078e0026 */
[----:B------:R-:W-:Y:S01]  /*168b0*/  MOV R20, R22 ;  /* 0x0000001600147202 */ /* 0x000fe20000000f00 */
[----:B------:R-:W-:Y:S02]  /*168c0*/  IMAD.MOV.U32 R38, RZ, RZ, R37 ;  /* 0x000000ffff267224 */ /* 0x000fe400078e0025 */
[----:B------:R-:W-:Y:S02]  /*168d0*/  IMAD.MOV.U32 R22, RZ, RZ, R27 ;  /* 0x000000ffff167224 */ /* 0x000fe400078e001b */
.L_x_44964:
[----:B------:R-:W-:Y:S05]  /*168e0*/  BSYNC B1 ;  /* 0x0000000000017941 */ /* 0x000fea0003800000 */
.L_x_44962:
        /* <DEDUP_REMOVED lines=9> */
.L_x_44966:
[----:B------:R-:W-:Y:S01]  /*16980*/  IMAD.MOV.U32 R37, RZ, RZ, R21 ;  /* 0x000000ffff257224 */ /* 0x000fe200078e0015 */
[----:B------:R-:W-:Y:S01]  /*16990*/  MOV R21, R26 ;  /* 0x0000001a00157202 */ /* 0x000fe20000000f00 */
[----:B------:R-:W-:Y:S02]  /*169a0*/  IMAD.MOV.U32 R27, RZ, RZ, R20 ;  /* 0x000000ffff1b7224 */ /* 0x000fe400078e0014 */
[----:B------:R-:W-:Y:S02]  /*169b0*/  IMAD.MOV.U32 R20, RZ, RZ, R25 ;  /* 0x000000ffff147224 */ /* 0x000fe400078e0019 */
.L_x_44967:
[----:B------:R-:W-:Y:S05]  /*169c0*/  BSYNC B1 ;  /* 0x0000000000017941 */ /* 0x000fea0003800000 */
.L_x_44965:
        /* <DEDUP_REMOVED lines=16> */
.L_x_44969:
[----:B------:R-:W-:Y:S01]  /*16ad0*/  IMAD.MOV.U32 R47, RZ, RZ, R32 ;  /* 0x000000ffff2f7224 */ /* 0x000fe200078e0020 */
[----:B------:R-:W-:Y:S01]  /*16ae0*/  MOV R25, R5 ;  /* 0x0000000500197202 */ /* 0x000fe20000000f00 */
[----:B------:R-:W-:Y:S02]  /*16af0*/  IMAD.MOV.U32 R5, RZ, RZ, R24 ;  /* 0x000000ffff057224 */ /* 0x000fe400078e0018 */
[----:B------:R-:W-:Y:S02]  /*16b00*/  IMAD.MOV.U32 R32, RZ, RZ, R51 ;  /* 0x000000ffff207224 */ /* 0x000fe400078e0033 */
.L_x_44970:
[----:B------:R-:W-:Y:S05]  /*16b10*/  BSYNC B1 ;  /* 0x0000000000017941 */ /* 0x000fea0003800000 */
.L_x_44968:
        /* <DEDUP_REMOVED lines=9> */
.L_x_44972:
[----:B------:R-:W-:Y:S01]  /*16bb0*/  IMAD.MOV.U32 R26, RZ, RZ, R47 ;  /* 0x000000ffff1a7224 */ /* 0x000fe200078e002f */
[----:B------:R-:W-:Y:S01]  /*16bc0*/  MOV R47, R36 ;  /* 0x00000024002f7202 */ /* 0x000fe20000000f00 */
[----:B------:R-:W-:Y:S02]  /*16bd0*/  IMAD.MOV.U32 R24, RZ, RZ, R25 ;  /* 0x000000ffff187224 */ /* 0x000fe400078e0019 */
[----:B------:R-:W-:Y:S02]  /*16be0*/  IMAD.MOV.U32 R25, RZ, RZ, R30 ;  /* 0x000000ffff197224 */ /* 0x000fe400078e001e */
.L_x_44973:
[----:B------:R-:W-:Y:S05]  /*16bf0*/  BSYNC B1 ;  /* 0x0000000000017941 */ /* 0x000fea0003800000 */
.L_x_44971:
        /* <DEDUP_REMOVED lines=9> */
.L_x_44975:
[----:B------:R-:W-:Y:S02]  /*16c90*/  IMAD.MOV.U32 R53, RZ, RZ, R26 ;  /* 0x000000ffff357224 */ /* 0x000fe400078e001a */
[----:B------:R-:W-:Y:S01]  /*16ca0*/  IMAD.MOV.U32 R51, RZ, RZ, R24 ;  /* 0x000000ffff337224 */ /* 0x000fe200078e0018 */
[----:B------:R-:W-:Y:S01]  /*16cb0*/  MOV R24, R31 ;  /* 0x0000001f00187202 */ /* 0x000fe20000000f00 */
[----:B------:R-:W-:Y:S02]  /*16cc0*/  IMAD.MOV.U32 R26, RZ, RZ, R55 ;  /* 0x000000ffff1a7224 */ /* 0x000fe400078e0037 */
.L_x_44976:
[----:B------:R-:W-:Y:S05]  /*16cd0*/  BSYNC B1 ;  /* 0x0000000000017941 */ /* 0x000fea0003800000 */
.L_x_44974:
        /* <DEDUP_REMOVED lines=9> */
.L_x_44978:
[----:B------:R-:W-:Y:S02]  /*16d70*/  IMAD.MOV.U32 R36, RZ, RZ, R53 ;  /* 0x000000ffff247224 */ /* 0x000fe400078e0035 */
[----:B------:R-:W-:Y:S02]  /*16d80*/  IMAD.MOV.U32 R30, RZ, RZ, R51 ;  /* 0x000000ffff1e7224 */ /* 0x000fe400078e0033 */
[----:B------:R-:W-:Y:S02]  /*16d90*/  IMAD.MOV.U32 R53, RZ, RZ, R54 ;  /* 0x000000ffff357224 */ /* 0x000fe400078e0036 */
[----:B------:R-:W-:Y:S02]  /*16da0*/  IMAD.MOV.U32 R51, RZ, RZ, R50 ;  /* 0x000000ffff337224 */ /* 0x000fe400078e0032 */
.L_x_44979:
[----:B------:R-:W-:Y:S05]  /*16db0*/  BSYNC B1 ;  /* 0x0000000000017941 */ /* 0x000fea0003800000 */
.L_x_44977:
        /* <DEDUP_REMOVED lines=9> */
.L_x_44981:
[----:B------:R-:W-:Y:S02]  /*16e50*/  IMAD.MOV.U32 R55, RZ, RZ, R36 ;  /* 0x000000ffff377224 */ /* 0x000fe400078e0024 */
[----:B------:R-:W-:Y:S02]  /*16e60*/  IMAD.MOV.U32 R31, RZ, RZ, R30 ;  /* 0x000000ffff1f7224 */ /* 0x000fe400078e001e */
[----:B------:R-:W-:Y:S02]  /*16e70*/  IMAD.MOV.U32 R36, RZ, RZ, R39 ;  /* 0x000000ffff247224 */ /* 0x000fe400078e0027 */
[----:B------:R-:W-:Y:S02]  /*16e80*/  IMAD.MOV.U32 R30, RZ, RZ, R29 ;  /* 0x000000ffff1e7224 */ /* 0x000fe400078e001d */
.L_x_44982:
[----:B------:R-:W-:Y:S05]  /*16e90*/  BSYNC B1 ;  /* 0x0000000000017941 */ /* 0x000fea0003800000 */
.L_x_44980:
        /* <DEDUP_REMOVED lines=9> */
.L_x_44984:
[----:B------:R-:W-:Y:S02]  /*16f30*/  IMAD.MOV.U32 R48, RZ, RZ, R55 ;  /* 0x000000ffff307224 */ /* 0x000fe400078e0037 */
[----:B------:R-:W-:Y:S02]  /*16f40*/  IMAD.MOV.U32 R46, RZ, RZ, R31 ;  /* 0x000000ffff2e7224 */ /* 0x000fe400078e001f */
[----:B------:R-:W-:Y:S02]  /*16f50*/  IMAD.MOV.U32 R55, RZ, RZ, R40 ;  /* 0x000000ffff377224 */ /* 0x000fe400078e0028 */
[----:B------:R-:W-:Y:S02]  /*16f60*/  IMAD.MOV.U32 R31, RZ, RZ, R28 ;  /* 0x000000ffff1f7224 */ /* 0x000fe400078e001c */
.L_x_44985:
[----:B------:R-:W-:Y:S05]  /*16f70*/  BSYNC B1 ;  /* 0x0000000000017941 */ /* 0x000fea0003800000 */
.L_x_44983:
        /* <DEDUP_REMOVED lines=9> */
.L_x_44987:
[----:B------:R-:W-:Y:S01]  /*17010*/  MOV R28, R48 ;  /* 0x00000030001c7202 */ /* 0x000fe20000000f00 */
[----:B------:R-:W-:Y:S02]  /*17020*/  IMAD.MOV.U32 R29, RZ, RZ, R46 ;  /* 0x000000ffff1d7224 */ /* 0x000fe400078e002e */
[----:B------:R-:W-:Y:S02]  /*17030*/  IMAD.MOV.U32 R48, RZ, RZ, R41 ;  /* 0x000000ffff307224 */ /* 0x000fe400078e0029 */
[----:B------:R-:W-:Y:S02]  /*17040*/  IMAD.MOV.U32 R46, RZ, RZ, R35 ;  /* 0x000000ffff2e7224 */ /* 0x000fe400078e0023 */
.L_x_44988:
[----:B------:R-:W-:Y:S05]  /*17050*/  BSYNC B1 ;  /* 0x0000000000017941 */ /* 0x000fea0003800000 */
.L_x_44986:
        /* <DEDUP_REMOVED lines=9> */
.L_x_44990:
[----:B------:R-:W-:Y:S01]  /*170f0*/  IMAD.MOV.U32 R39, RZ, RZ, R28 ;  /* 0x000000ffff277224 */ /* 0x000fe200078e001c */
[----:B------:R-:W-:Y:S01]  /*17100*/  MOV R35, R29 ;  /* 0x0000001d00237202 */ /* 0x000fe20000000f00 */
[----:B------:R-:W-:Y:S02]  /*17110*/  IMAD.MOV.U32 R28, RZ, RZ, R43 ;  /* 0x000000ffff1c7224 */ /* 0x000fe400078e002b */
[----:B------:R-:W-:Y:S02]  /*17120*/  IMAD.MOV.U32 R29, RZ, RZ, R34 ;  /* 0x000000ffff1d7224 */ /* 0x000fe400078e0022 */
.L_x_44991:
[----:B------:R-:W-:Y:S05]  /*17130*/  BSYNC B1 ;  /* 0x0000000000017941 */ /* 0x000fea0003800000 */
.L_x_44989:
        /* <DEDUP_REMOVED lines=9> */
.L_x_44993:
[----:B------:R-:W-:Y:S01]  /*171d0*/  IMAD.MOV.U32 R41, RZ, RZ, R39 ;  /* 0x000000ffff297224 */ /* 0x000fe200078e0027 */
[----:B------:R-:W-:Y:S01]  /*171e0*/  MOV R39, R42 ;  /* 0x0000002a00277202 */ /* 0x000fe20000000f00 */
[----:B------:R-:W-:Y:S02]  /*171f0*/  IMAD.MOV.U32 R34, RZ, RZ, R35 ;  /* 0x000000ffff227224 */ /* 0x000fe400078e0023 */
[----:B------:R-:W-:Y:S02]  /*17200*/  IMAD.MOV.U32 R35, RZ, RZ, R2 ;  /* 0x000000ffff237224 */ /* 0x000fe400078e0002 */
.L_x_44994:
[----:B------:R-:W-:Y:S05]  /*17210*/  BSYNC B1 ;  /* 0x0000000000017941 */ /* 0x000fea0003800000 */
.L_x_44992:
        /* <DEDUP_REMOVED lines=9> */
.L_x_44996:
[----:B------:R-:W-:Y:S02]  /*172b0*/  IMAD.MOV.U32 R40, RZ, RZ, R41 ;  /* 0x000000ffff287224 */ /* 0x000fe400078e0029 */
[----:B------:R-:W-:Y:S01]  /*172c0*/  IMAD.MOV.U32 R2, RZ, RZ, R34 ;  /* 0x000000ffff027224 */ /* 0x000fe200078e0022 */
[----:B------:R-:W-:Y:S01]  /*172d0*/  MOV R34, R33 ;  /* 0x0000002100227202 */ /* 0x000fe20000000f00 */
[----:B------:R-:W-:Y:S02]  /*172e0*/  IMAD.MOV.U32 R41, RZ, RZ, R0 ;  /* 0x000000ffff297224 */ /* 0x000fe400078e0000 */
.L_x_44997:
[----:B------:R-:W-:Y:S05]  /*172f0*/  BSYNC B1 ;  /* 0x0000000000017941 */ /* 0x000fea0003800000 */
.L_x_44995:
        /* <DEDUP_REMOVED lines=9> */
.L_x_44999:
[----:B------:R-:W-:Y:S02]  /*17390*/  IMAD.MOV.U32 R33, RZ, RZ, R40 ;  /* 0x000000ffff217224 */ /* 0x000fe400078e0028 */
[----:B------:R-:W-:Y:S02]  /*173a0*/  IMAD.MOV.U32 R0, RZ, RZ, R2 ;  /* 0x000000ffff007224 */ /* 0x000fe400078e0002 */
[----:B------:R-:W-:Y:S02]  /*173b0*/  IMAD.MOV.U32 R40, RZ, RZ, R45 ;  /* 0x000000ffff287224 */ /* 0x000fe400078e002d */
[----:B------:R-:W-:Y:S02]  /*173c0*/  IMAD.MOV.U32 R2, RZ, RZ, R3 ;  /* 0x000000ffff027224 */ /* 0x000fe400078e0003 */
.L_x_45000:
[----:B------:R-:W-:Y:S05]  /*173d0*/  BSYNC B1 ;  /* 0x0000000000017941 */ /* 0x000fea0003800000 */
.L_x_44998:
        /* <DEDUP_REMOVED lines=9> */
.L_x_45002:
[----:B------:R-:W-:Y:S02]  /*17470*/  IMAD.MOV.U32 R43, RZ, RZ, R33 ;  /* 0x000000ffff2b7224 */ /* 0x000fe400078e0021 */
[----:B------:R-:W-:Y:S02]  /*17480*/  IMAD.MOV.U32 R3, RZ, RZ, R0 ;  /* 0x000000ffff037224 */ /* 0x000fe400078e0000 */
[----:B------:R-:W-:Y:S02]  /*17490*/  IMAD.MOV.U32 R33, RZ, RZ, R44 ;  /* 0x000000ffff217224 */ /* 0x000fe400078e002c */
[----:B------:R-:W-:Y:S02]  /*174a0*/  IMAD.MOV.U32 R0, RZ, RZ, R23 ;  /* 0x000000ffff007224 */ /* 0x000fe400078e0017 */
.L_x_45003:
[----:B------:R-:W-:Y:S05]  /*174b0*/  BSYNC B1 ;  /* 0x0000000000017941 */ /* 0x000fea0003800000 */
.L_x_45001:
        /* <DEDUP_REMOVED lines=9> */
.L_x_45005:
[----:B------:R-:W-:Y:S02]  /*17550*/  IMAD.MOV.U32 R42, RZ, RZ, R43 ;  /* 0x000000ffff2a7224 */ /* 0x000fe400078e002b */
[----:B------:R-:W-:Y:S02]  /*17560*/  IMAD.MOV.U32 R23, RZ, RZ, R3 ;  /* 0x000000ffff177224 */ /* 0x000fe400078e0003 */
[----:B------:R-:W-:Y:S02]  /*17570*/  IMAD.MOV.U32 R43, RZ, RZ, R38 ;  /* 0x000000ffff2b7224 */ /* 0x000fe400078e0026 */
[----:B------:R-:W-:Y:S02]  /*17580*/  IMAD.MOV.U32 R3, RZ, RZ, R22 ;  /* 0x000000ffff037224 */ /* 0x000fe400078e0016 */
.L_x_45006:
[----:B------:R-:W-:Y:S05]  /*17590*/  BSYNC B1 ;  /* 0x0000000000017941 */ /* 0x000fea0003800000 */
.L_x_45004:
        /* <DEDUP_REMOVED lines=9> */
.L_x_45008:
[----:B------:R-:W-:Y:S01]  /*17630*/  MOV R38, R42 ;  /* 0x0000002a00267202 */ /* 0x000fe20000000f00 */
[----:B------:R-:W-:Y:S02]  /*17640*/  IMAD.MOV.U32 R22, RZ, RZ, R23 ;  /* 0x000000ffff167224 */ /* 0x000fe400078e0017 */
[----:B------:R-:W-:Y:S02]  /*17650*/  IMAD.MOV.U32 R42, RZ, RZ, R21 ;  /* 0x000000ffff2a7224 */ /* 0x000fe400078e0015 */
[----:B------:R-:W-:Y:S02]  /*17660*/  IMAD.MOV.U32 R23, RZ, RZ, R20 ;  /* 0x000000ffff177224 */ /* 0x000fe400078e0014 */
.L_x_45009:
[----:B------:R-:W-:Y:S05]  /*17670*/  BSYNC B1 ;  /* 0x0000000000017941 */ /* 0x000fea0003800000 */
.L_x_45007:
        /* <DEDUP_REMOVED lines=9> */
.L_x_45011:
[----:B------:R-:W-:Y:S01]  /*17710*/  IMAD.MOV.U32 R21, RZ, RZ, R38 ;  /* 0x000000ffff157224 */ /* 0x000fe200078e0026 */
[----:B------:R-:W-:Y:S01]  /*17720*/  MOV R20, R22 ;  /* 0x0000001600147202 */ /* 0x000fe20000000f00 */
[----:B------:R-:W-:Y:S02]  /*17730*/  IMAD.MOV.U32 R38, RZ, RZ, R37 ;  /* 0x000000ffff267224 */ /* 0x000fe400078e0025 */
[----:B------:R-:W-:Y:S02]  /*17740*/  IMAD.MOV.U32 R22, RZ, RZ, R27 ;  /* 0x000000ffff167224 */ /* 0x000fe400078e001b */
.L_x_45012:
[----:B------:R-:W-:Y:S05]  /*17750*/  BSYNC B1 ;  /* 0x0000000000017941 */ /* 0x000fea0003800000 */
.L_x_45010:
        /* <DEDUP_REMOVED lines=16> */
.L_x_45014:
[----:B------:R-:W-:Y:S01]  /*17860*/  MOV R27, R32 ;  /* 0x00000020001b7202 */ /* 0x000fe20000000f00 */
[----:B------:R-:W-:Y:S02]  /*17870*/  IMAD.MOV.U32 R18, RZ, RZ, R5 ;  /* 0x000000ffff127224 */ /* 0x000fe400078e0005 */
[----:B------:R-:W-:Y:S02]  /*17880*/  IMAD.MOV.U32 R5, RZ, RZ, R25 ;  /* 0x000000ffff057224 */ /* 0x000fe400078e0019 */
[----:B------:R-:W-:Y:S02]  /*17890*/  IMAD.MOV.U32 R32, RZ, RZ, R47 ;  /* 0x000000ffff207224 */ /* 0x000fe400078e002f */
.L_x_45015:
[----:B------:R-:W-:Y:S05]  /*178a0*/  BSYNC B1 ;  /* 0x0000000000017941 */ /* 0x000fea0003800000 */
.L_x_45013:
        /* <DEDUP_REMOVED lines=9> */
.L_x_45017:
[----:B------:R-:W-:Y:S01]  /*17940*/  IMAD.MOV.U32 R50, RZ, RZ, R27 ;  /* 0x000000ffff327224 */ /* 0x000fe200078e001b */
[----:B------:R-:W-:Y:S01]  /*17950*/  MOV R44, R18 ;  /* 0x00000012002c7202 */ /* 0x000fe20000000f00 */
[----:B------:R-:W-:Y:S02]  /*17960*/  IMAD.MOV.U32 R27, RZ, RZ, R26 ;  /* 0x000000ffff1b7224 */ /* 0x000fe400078e001a */
[----:B------:R-:W-:Y:S02]  /*17970*/  IMAD.MOV.U32 R18, RZ, RZ, R24 ;  /* 0x000000ffff127224 */ /* 0x000fe400078e0018 */
.L_x_45018:
[----:B------:R-:W-:Y:S05]  /*17980*/  BSYNC B1 ;  /* 0x0000000000017941 */ /* 0x000fea0003800000 */
.L_x_45016:
        /* <DEDUP_REMOVED lines=9> */
.L_x_45020:
[----:B------:R-:W-:Y:S01]  /*17a20*/  IMAD.MOV.U32 R37, RZ, RZ, R50 ;  /* 0x000000ffff257224 */ /* 0x000fe200078e0032 */
[----:B------:R-:W-:Y:S01]  /*17a30*/  MOV R50, R53 ;  /* 0x0000003500327202 */ /* 0x000fe20000000f00 */
[----:B------:R-:W-:Y:S02]  /*17a40*/  IMAD.MOV.U32 R25, RZ, RZ, R44 ;  /* 0x000000ffff197224 */ /* 0x000fe400078e002c */
[----:B------:R-:W-:Y:S02]  /*17a50*/  IMAD.MOV.U32 R44, RZ, RZ, R51 ;  /* 0x000000ffff2c7224 */ /* 0x000fe400078e0033 */
.L_x_45021:
[----:B------:R-:W-:Y:S05]  /*17a60*/  BSYNC B1 ;  /* 0x0000000000017941 */ /* 0x000fea0003800000 */
.L_x_45019:
        /* <DEDUP_REMOVED lines=9> */
.L_x_45023:
[----:B------:R-:W-:Y:S02]  /*17b00*/  IMAD.MOV.U32 R26, RZ, RZ, R37 ;  /* 0x000000ffff1a7224 */ /* 0x000fe400078e0025 */
[----:B------:R-:W-:Y:S01]  /*17b10*/  IMAD.MOV.U32 R24, RZ, RZ, R25 ;  /* 0x000000ffff187224 */ /* 0x000fe200078e0019 */
[----:B------:R-:W-:Y:S01]  /*17b20*/  MOV R25, R30 ;  /* 0x0000001e00197202 */ /* 0x000fe20000000f00 */
[----:B------:R-:W-:Y:S02]  /*17b30*/  IMAD.MOV.U32 R37, RZ, RZ, R36 ;  /* 0x000000ffff257224 */ /* 0x000fe400078e0024 */
.L_x_45024:
[----:B------:R-:W-:Y:S05]  /*17b40*/  BSYNC B1 ;  /* 0x0000000000017941 */ /* 0x000fea0003800000 */
.L_x_45022:
        /* <DEDUP_REMOVED lines=9> */
.L_x_45026:
[----:B------:R-:W-:Y:S02]  /*17be0*/  IMAD.MOV.U32 R47, RZ, RZ, R26 ;  /* 0x000000ffff2f7224 */ /* 0x000fe400078e001a */
[----:B------:R-:W-:Y:S02]  /*17bf0*/  IMAD.MOV.U32 R45, RZ, RZ, R24 ;  /* 0x000000ffff2d7224 */ /* 0x000fe400078e0018 */
[----:B------:R-:W-:Y:S02]  /*17c00*/  IMAD.MOV.U32 R26, RZ, RZ, R55 ;  /* 0x000000ffff1a7224 */ /* 0x000fe400078e0037 */
[----:B------:R-:W-:Y:S02]  /*17c10*/  IMAD.MOV.U32 R24, RZ, RZ, R31 ;  /* 0x000000ffff187224 */ /* 0x000fe400078e001f */
.L_x_45027:
[----:B------:R-:W-:Y:S05]  /*17c20*/  BSYNC B1 ;  /* 0x0000000000017941 */ /* 0x000fea0003800000 */
.L_x_45025:
        /* <DEDUP_REMOVED lines=9> */
.L_x_45029:
[----:B------:R-:W-:Y:S02]  /*17cc0*/  IMAD.MOV.U32 R31, RZ, RZ, R47 ;  /* 0x000000ffff1f7224 */ /* 0x000fe400078e002f */
[----:B------:R-:W-:Y:S02]  /*17cd0*/  IMAD.MOV.U32 R30, RZ, RZ, R45 ;  /* 0x000000ffff1e7224 */ /* 0x000fe400078e002d */
[----:B------:R-:W-:Y:S02]  /*17ce0*/  IMAD.MOV.U32 R47, RZ, RZ, R48 ;  /* 0x000000ffff2f7224 */ /* 0x000fe400078e0030 */
[----:B------:R-:W-:Y:S02]  /*17cf0*/  IMAD.MOV.U32 R45, RZ, RZ, R46 ;  /* 0x000000ffff2d7224 */ /* 0x000fe400078e002e */
.L_x_45030:
[----:B------:R-:W-:Y:S05]  /*17d00*/  BSYNC B1 ;  /* 0x0000000000017941 */ /* 0x000fea0003800000 */
.L_x_45028:
        /* <DEDUP_REMOVED lines=9> */
.L_x_45032:
[----:B------:R-:W-:Y:S02]  /*17da0*/  IMAD.MOV.U32 R46, RZ, RZ, R31 ;  /* 0x000000ffff2e7224 */ /* 0x000fe400078e001f */
[----:B------:R-:W-:Y:S02]  /*17db0*/  IMAD.MOV.U32 R36, RZ, RZ, R30 ;  /* 0x000000ffff247224 */ /* 0x000fe400078e001e */
[----:B------:R-:W-:Y:S02]  /*17dc0*/  IMAD.MOV.U32 R31, RZ, RZ, R28 ;  /* 0x000000ffff1f7224 */ /* 0x000fe400078e001c */
[----:B------:R-:W-:Y:S02]  /*17dd0*/  IMAD.MOV.U32 R30, RZ, RZ, R29 ;  /* 0x000000ffff1e7224 */ /* 0x000fe400078e001d */
.L_x_45033:
[----:B------:R-:W-:Y:S05]  /*17de0*/  BSYNC B1 ;  /* 0x0000000000017941 */ /* 0x000fea0003800000 */
.L_x_45031:
        /* <DEDUP_REMOVED lines=9> */
.L_x_45035:
[----:B------:R-:W-:Y:S01]  /*17e80*/  MOV R28, R46 ;  /* 0x0000002e001c7202 */ /* 0x000fe20000000f00 */
[----:B------:R-:W-:Y:S02]  /*17e90*/  IMAD.MOV.U32 R29, RZ, RZ, R36 ;  /* 0x000000ffff1d7224 */ /* 0x000fe400078e0024 */
[----:B------:R-:W-:Y:S02]  /*17ea0*/  IMAD.MOV.U32 R46, RZ, RZ, R39 ;  /* 0x000000ffff2e7224 */ /* 0x000fe400078e0027 */
[----:B------:R-:W-:Y:S02]  /*17eb0*/  IMAD.MOV.U32 R36, RZ, RZ, R35 ;  /* 0x000000ffff247224 */ /* 0x000fe400078e0023 */
.L_x_45036:
[----:B------:R-:W-:Y:S05]  /*17ec0*/  BSYNC B1 ;  /* 0x0000000000017941 */ /* 0x000fea0003800000 */
.L_x_45034:
        /* <DEDUP_REMOVED lines=9> */
.L_x_45038:
[----:B------:R-:W-:Y:S01]  /*17f60*/  IMAD.MOV.U32 R39, RZ, RZ, R28 ;  /* 0x000000ffff277224 */ /* 0x000fe200078e001c */
[----:B------:R-:W-:Y:S01]  /*17f70*/  MOV R35, R29 ;  /* 0x0000001d00237202 */ /* 0x000fe20000000f00 */
[----:B------:R-:W-:Y:S02]  /*17f80*/  IMAD.MOV.U32 R28, RZ, RZ, R41 ;  /* 0x000000ffff1c7224 */ /* 0x000fe400078e0029 */
[----:B------:R-:W-:Y:S02]  /*17f90*/  IMAD.MOV.U32 R29, RZ, RZ, R34 ;  /* 0x000000ffff1d7224 */ /* 0x000fe400078e0022 */
.L_x_45039:
[----:B------:R-:W-:Y:S05]  /*17fa0*/  BSYNC B1 ;  /* 0x0000000000017941 */ /* 0x000fea0003800000 */
.L_x_45037:
        /* <DEDUP_REMOVED lines=9> */
.L_x_45041:
[----:B------:R-:W-:Y:S01]  /*18040*/  IMAD.MOV.U32 R34, RZ, RZ, R39 ;  /* 0x000000ffff227224 */ /* 0x000fe200078e0027 */
[----:B------:R-:W-:Y:S01]  /*18050*/  MOV R39, R40 ;  /* 0x0000002800277202 */ /* 0x000fe20000000f00 */
[----:B------:R-:W-:Y:S02]  /*18060*/  IMAD.MOV.U32 R41, RZ, RZ, R35 ;  /* 0x000000ffff297224 */ /* 0x000fe400078e0023 */
[----:B------:R-:W-:Y:S02]  /*18070*/  IMAD.MOV.U32 R35, RZ, RZ, R2 ;  /* 0x000000ffff237224 */ /* 0x000fe400078e0002 */
.L_x_45042:
[----:B------:R-:W-:Y:S05]  /*18080*/  BSYNC B1 ;  /* 0x0000000000017941 */ /* 0x000fea0003800000 */
.L_x_45040:
        /* <DEDUP_REMOVED lines=9> */
.L_x_45044:
[----:B------:R-:W-:Y:S02]  /*18120*/  IMAD.MOV.U32 R40, RZ, RZ, R34 ;  /* 0x000000ffff287224 */ /* 0x000fe400078e0022 */
[----:B------:R-:W-:Y:S01]  /*18130*/  IMAD.MOV.U32 R2, RZ, RZ, R41 ;  /* 0x000000ffff027224 */ /* 0x000fe200078e0029 */
[----:B------:R-:W-:Y:S01]  /*18140*/  MOV R41, R0 ;  /* 0x0000000000297202 */ /* 0x000fe20000000f00 */
[----:B------:R-:W-:Y:S02]  /*18150*/  IMAD.MOV.U32 R34, RZ, RZ, R33 ;  /* 0x000000ffff227224 */ /* 0x000fe400078e0021 */
.L_x_45045:
[----:B------:R-:W-:Y:S05]  /*18160*/  BSYNC B1 ;  /* 0x0000000000017941 */ /* 0x000fea0003800000 */
.L_x_45043:
        /* <DEDUP_REMOVED lines=9> */
.L_x_45047:
[----:B------:R-:W-:Y:S02]  /*18200*/  IMAD.MOV.U32 R33, RZ, RZ, R40 ;  /* 0x000000ffff217224 */ /* 0x000fe400078e0028 */
[----:B------:R-:W-:Y:S02]  /*18210*/  IMAD.MOV.U32 R0, RZ, RZ, R2 ;  /* 0x000000ffff007224 */ /* 0x000fe400078e0002 */
[----:B------:R-:W-:Y:S02]  /*18220*/  IMAD.MOV.U32 R40, RZ, RZ, R43 ;  /* 0x000000ffff287224 */ /* 0x000fe400078e002b */
[----:B------:R-:W-:Y:S02]  /*18230*/  IMAD.MOV.U32 R2, RZ, RZ, R3 ;  /* 0x000000ffff027224 */ /* 0x000fe400078e0003 */
.L_x_45048:
[----:B------:R-:W-:Y:S05]  /*18240*/  BSYNC B1 ;  /* 0x0000000000017941 */ /* 0x000fea0003800000 */
.L_x_45046:
        /* <DEDUP_REMOVED lines=9> */
.L_x_45050:
[----:B------:R-:W-:Y:S02]  /*182e0*/  IMAD.MOV.U32 R43, RZ, RZ, R33 ;  /* 0x000000ffff2b7224 */ /* 0x000fe400078e0021 */
[----:B------:R-:W-:Y:S02]  /*182f0*/  IMAD.MOV.U32 R3, RZ, RZ, R0 ;  /* 0x000000ffff037224 */ /* 0x000fe400078e0000 */
[----:B------:R-:W-:Y:S02]  /*18300*/  IMAD.MOV.U32 R33, RZ, RZ, R42 ;  /* 0x000000ffff217224 */ /* 0x000fe400078e002a */
[----:B------:R-:W-:Y:S02]  /*18310*/  IMAD.MOV.U32 R0, RZ, RZ, R23 ;  /* 0x000000ffff007224 */ /* 0x000fe400078e0017 */
.L_x_45051:
[----:B------:R-:W-:Y:S05]  /*18320*/  BSYNC B1 ;  /* 0x0000000000017941 */ /* 0x000fea0003800000 */
.L_x_45049:
        /* <DEDUP_REMOVED lines=9> */
.L_x_45053:
[----:B------:R-:W-:Y:S02]  /*183c0*/  IMAD.MOV.U32 R42, RZ, RZ, R43 ;  /* 0x000000ffff2a7224 */ /* 0x000fe400078e002b */
[----:B------:R-:W-:Y:S02]  /*183d0*/  IMAD.MOV.U32 R23, RZ, RZ, R3 ;  /* 0x000000ffff177224 */ /* 0x000fe400078e0003 */
[----:B------:R-:W-:Y:S02]  /*183e0*/  IMAD.MOV.U32 R43, RZ, RZ, R38 ;  /* 0x000000ffff2b7224 */ /* 0x000fe400078e0026 */
[----:B------:R-:W-:Y:S02]  /*183f0*/  IMAD.MOV.U32 R3, RZ, RZ, R22 ;  /* 0x000000ffff037224 */ /* 0x000fe400078e0016 */
.L_x_45054:
[----:B------:R-:W-:Y:S05]  /*18400*/  BSYNC B1 ;  /* 0x0000000000017941 */ /* 0x000fea0003800000 */
.L_x_45052:
        /* <DEDUP_REMOVED lines=9> */
.L_x_45056:
[----:B------:R-:W-:Y:S01]  /*184a0*/  MOV R38, R42 ;  /* 0x0000002a00267202 */ /* 0x000fe20000000f00 */
[----:B------:R-:W-:Y:S02]  /*184b0*/  IMAD.MOV.U32 R22, RZ, RZ, R23 ;  /* 0x000000ffff167224 */ /* 0x000fe400078e0017 */
[----:B------:R-:W-:Y:S02]  /*184c0*/  IMAD.MOV.U32 R42, RZ, RZ, R21 ;  /* 0x000000ffff2a7224 */ /* 0x000fe400078e0015 */
[----:B------:R-:W-:Y:S02]  /*184d0*/  IMAD.MOV.U32 R23, RZ, RZ, R20 ;  /* 0x000000ffff177224 */ /* 0x000fe400078e0014 */
.L_x_45057:
[----:B------:R-:W-:Y:S05]  /*184e0*/  BSYNC B1 ;  /* 0x0000000000017941 */ /* 0x000fea0003800000 */
.L_x_45055:
        /* <DEDUP_REMOVED lines=16> */
.L_x_45059:
[----:B------:R-:W-:Y:S02]  /*185f0*/  IMAD.MOV.U32 R19, RZ, RZ, R32 ;  /* 0x000000ffff137224 */ /* 0x000fe400078e0020 */
[----:B------:R-:W-:Y:S02]  /*18600*/  IMAD.MOV.U32 R16, RZ, RZ, R5 ;  /* 0x000000ffff107224 */ /* 0x000fe400078e0005 */
[----:B------:R-:W-:Y:S02]  /*18610*/  IMAD.MOV.U32 R5, RZ, RZ, R18 ;  /* 0x000000ffff057224 */ /* 0x000fe400078e0012 */
[----:B------:R-:W-:Y:S02]  /*18620*/  IMAD.MOV.U32 R32, RZ, RZ, R27 ;  /* 0x000000ffff207224 */ /* 0x000fe400078e001b */
.L_x_45060:
[----:B------:R-:W-:Y:S05]  /*18630*/  BSYNC B1 ;  /* 0x0000000000017941 */ /* 0x000fea0003800000 */
.L_x_45058:
        /* <DEDUP_REMOVED lines=9> */
.L_x_45062:
[----:B------:R-:W-:Y:S01]  /*186d0*/  MOV R20, R19 ;  /* 0x0000001300147202 */ /* 0x000fe20000000f00 */
[----:B------:R-:W-:Y:S02]  /*186e0*/  IMAD.MOV.U32 R18, RZ, RZ, R16 ;  /* 0x000000ffff127224 */ /* 0x000fe400078e0010 */
[----:B------:R-:W-:Y:S02]  /*186f0*/  IMAD.MOV.U32 R19, RZ, RZ, R50 ;  /* 0x000000ffff137224 */ /* 0x000fe400078e0032 */
[----:B------:R-:W-:Y:S02]  /*18700*/  IMAD.MOV.U32 R16, RZ, RZ, R44 ;  /* 0x000000ffff107224 */ /* 0x000fe400078e002c */
.L_x_45063:
[----:B------:R-:W-:Y:S05]  /*18710*/  BSYNC B1 ;  /* 0x0000000000017941 */ /* 0x000fea0003800000 */
.L_x_45061:
        /* <DEDUP_REMOVED lines=9> */
.L_x_45065:
[----:B------:R-:W-:Y:S01]  /*187b0*/  IMAD.MOV.U32 R27, RZ, RZ, R20 ;  /* 0x000000ffff1b7224 */ /* 0x000fe200078e0014 */
[----:B------:R-:W-:Y:S01]  /*187c0*/  MOV R21, R18 ;  /* 0x0000001200157202 */ /* 0x000fe20000000f00 */
[----:B------:R-:W-:Y:S02]  /*187d0*/  IMAD.MOV.U32 R20, RZ, RZ, R37 ;  /* 0x000000ffff147224 */ /* 0x000fe400078e0025 */
[----:B------:R-:W-:Y:S02]  /*187e0*/  IMAD.MOV.U32 R18, RZ, RZ, R25 ;  /* 0x000000ffff127224 */ /* 0x000fe400078e0019 */
.L_x_45066:
[----:B------:R-:W-:Y:S05]  /*187f0*/  BSYNC B1 ;  /* 0x0000000000017941 */ /* 0x000fea0003800000 */
.L_x_45064:
        /* <DEDUP_REMOVED lines=9> */
.L_x_45068:
[----:B------:R-:W-:Y:S01]  /*18890*/  IMAD.MOV.U32 R48, RZ, RZ, R27 ;  /* 0x000000ffff307224 */ /* 0x000fe200078e001b */
[----:B------:R-:W-:Y:S01]  /*188a0*/  MOV R27, R26 ;  /* 0x0000001a001b7202 */ /* 0x000fe20000000f00 */
[----:B------:R-:W-:Y:S02]  /*188b0*/  IMAD.MOV.U32 R44, RZ, RZ, R21 ;  /* 0x000000ffff2c7224 */ /* 0x000fe400078e0015 */
[----:B------:R-:W-:Y:S02]  /*188c0*/  IMAD.MOV.U32 R21, RZ, RZ, R24 ;  /* 0x000000ffff157224 */ /* 0x000fe400078e0018 */
.L_x_45069:
[----:B------:R-:W-:Y:S05]  /*188d0*/  BSYNC B1 ;  /* 0x0000000000017941 */ /* 0x000fea0003800000 */
.L_x_45067:
        /* <DEDUP_REMOVED lines=9> */
.L_x_45071:
[----:B------:R-:W-:Y:S02]  /*18970*/  IMAD.MOV.U32 R24, RZ, RZ, R48 ;  /* 0x000000ffff187224 */ /* 0x000fe400078e0030 */
[----:B------:R-:W-:Y:S01]  /*18980*/  IMAD.MOV.U32 R25, RZ, RZ, R44 ;  /* 0x000000ffff197224 */ /* 0x000fe200078e002c */
[----:B------:R-:W-:Y:S01]  /*18990*/  MOV R44, R45 ;  /* 0x0000002d002c7202 */ /* 0x000fe20000000f00 */
[----:B------:R-:W-:Y:S02]  /*189a0*/  IMAD.MOV.U32 R48, RZ, RZ, R47 ;  /* 0x000000ffff307224 */ /* 0x000fe400078e002f */
.L_x_45072:
[----:B------:R-:W-:Y:S05]  /*189b0*/  BSYNC B1 ;  /* 0x0000000000017941 */ /* 0x000fea0003800000 */
.L_x_45070:
        /* <DEDUP_REMOVED lines=9> */
.L_x_45074:
[----:B------:R-:W-:Y:S02]  /*18a50*/  IMAD.MOV.U32 R45, RZ, RZ, R24 ;  /* 0x000000ffff2d7224 */ /* 0x000fe400078e0018 */
[----:B------:R-:W-:Y:S02]  /*18a60*/  IMAD.MOV.U32 R37, RZ, RZ, R25 ;  /* 0x000000ffff257224 */ /* 0x000fe400078e0019 */
[----:B------:R-:W-:Y:S02]  /*18a70*/  IMAD.MOV.U32 R24, RZ, RZ, R31 ;  /* 0x000000ffff187224 */ /* 0x000fe400078e001f */
[----:B------:R-:W-:Y:S02]  /*18a80*/  IMAD.MOV.U32 R25, RZ, RZ, R30 ;  /* 0x000000ffff197224 */ /* 0x000fe400078e001e */
.L_x_45075:
[----:B------:R-:W-:Y:S05]  /*18a90*/  BSYNC B1 ;  /* 0x0000000000017941 */ /* 0x000fea0003800000 */
.L_x_45073:
        /* <DEDUP_REMOVED lines=9> */
.L_x_45077:
[----:B------:R-:W-:Y:S02]  /*18b30*/  IMAD.MOV.U32 R31, RZ, RZ, R45 ;  /* 0x000000ffff1f7224 */ /* 0x000fe400078e002d */
[----:B------:R-:W-:Y:S02]  /*18b40*/  IMAD.MOV.U32 R26, RZ, RZ, R37 ;  /* 0x000000ffff1a7224 */ /* 0x000fe400078e0025 */
[----:B------:R-:W-:Y:S02]  /*18b50*/  IMAD.MOV.U32 R45, RZ, RZ, R46 ;  /* 0x000000ffff2d7224 */ /* 0x000fe400078e002e */
[----:B------:R-:W-:Y:S02]  /*18b60*/  IMAD.MOV.U32 R37, RZ, RZ, R36 ;  /* 0x000000ffff257224 */ /* 0x000fe400078e0024 */
.L_x_45078:
[----:B------:R-:W-:Y:S05]  /*18b70*/  BSYNC B1 ;  /* 0x0000000000017941 */ /* 0x000fea0003800000 */
.L_x_45076:
        /* <DEDUP_REMOVED lines=9> */
.L_x_45080:
[----:B------:R-:W-:Y:S02]  /*18c10*/  IMAD.MOV.U32 R36, RZ, RZ, R31 ;  /* 0x000000ffff247224 */ /* 0x000fe400078e001f */
[----:B------:R-:W-:Y:S02]  /*18c20*/  IMAD.MOV.U32 R30, RZ, RZ, R26 ;  /* 0x000000ffff1e7224 */ /* 0x000fe400078e001a */
[----:B------:R-:W-:Y:S02]  /*18c30*/  IMAD.MOV.U32 R31, RZ, RZ, R28 ;  /* 0x000000ffff1f7224 */ /* 0x000fe400078e001c */
[----:B------:R-:W-:Y:S02]  /*18c40*/  IMAD.MOV.U32 R26, RZ, RZ, R29 ;  /* 0x000000ffff1a7224 */ /* 0x000fe400078e001d */
.L_x_45081:
[----:B------:R-:W-:Y:S05]  /*18c50*/  BSYNC B1 ;  /* 0x0000000000017941 */ /* 0x000fea0003800000 */
.L_x_45079:
        /* <DEDUP_REMOVED lines=9> */
.L_x_45083:
[----:B------:R-:W-:Y:S01]  /*18cf0*/  MOV R29, R36 ;  /* 0x00000024001d7202 */ /* 0x000fe20000000f00 */
[----:B------:R-:W-:Y:S02]  /*18d00*/  IMAD.MOV.U32 R28, RZ, RZ, R30 ;  /* 0x000000ffff1c7224 */ /* 0x000fe400078e001e */
[----:B------:R-:W-:Y:S02]  /*18d10*/  IMAD.MOV.U32 R36, RZ, RZ, R39 ;  /* 0x000000ffff247224 */ /* 0x000fe400078e0027 */
[----:B------:R-:W-:Y:S02]  /*18d20*/  IMAD.MOV.U32 R30, RZ, RZ, R35 ;  /* 0x000000ffff1e7224 */ /* 0x000fe400078e0023 */
.L_x_45084:
[----:B------:R-:W-:Y:S05]  /*18d30*/  BSYNC B1 ;  /* 0x0000000000017941 */ /* 0x000fea0003800000 */
.L_x_45082:
        /* <DEDUP_REMOVED lines=9> */
.L_x_45086:
[----:B------:R-:W-:Y:S01]  /*18dd0*/  IMAD.MOV.U32 R39, RZ, RZ, R29 ;  /* 0x000000ffff277224 */ /* 0x000fe200078e001d */
[----:B------:R-:W-:Y:S01]  /*18de0*/  MOV R35, R28 ;  /* 0x0000001c00237202 */ /* 0x000fe20000000f00 */
[----:B------:R-:W-:Y:S02]  /*18df0*/  IMAD.MOV.U32 R29, RZ, RZ, R34 ;  /* 0x000000ffff1d7224 */ /* 0x000fe400078e0022 */
[----:B------:R-:W-:Y:S02]  /*18e00*/  IMAD.MOV.U32 R28, RZ, RZ, R41 ;  /* 0x000000ffff1c7224 */ /* 0x000fe400078e0029 */
.L_x_45087:
[----:B------:R-:W-:Y:S05]  /*18e10*/  BSYNC B1 ;  /* 0x0000000000017941 */ /* 0x000fea0003800000 */
.L_x_45085:
        /* <DEDUP_REMOVED lines=9> */
.L_x_45089:
[----:B------:R-:W-:Y:S01]  /*18eb0*/  IMAD.MOV.U32 R34, RZ, RZ, R39 ;  /* 0x000000ffff227224 */ /* 0x000fe200078e0027 */
[----:B------:R-:W-:Y:S01]  /*18ec0*/  MOV R39, R40 ;  /* 0x0000002800277202 */ /* 0x000fe20000000f00 */
[----:B------:R-:W-:Y:S02]  /*18ed0*/  IMAD.MOV.U32 R41, RZ, RZ, R35 ;  /* 0x000000ffff297224 */ /* 0x000fe400078e0023 */
[----:B------:R-:W-:Y:S02]  /*18ee0*/  IMAD.MOV.U32 R35, RZ, RZ, R2 ;  /* 0x000000ffff237224 */ /* 0x000fe400078e0002 */
.L_x_45090:
[----:B------:R-:W-:Y:S05]  /*18ef0*/  BSYNC B1 ;  /* 0x0000000000017941 */ /* 0x000fea0003800000 */
.L_x_45088:
        /* <DEDUP_REMOVED lines=9> */
.L_x_45092:
[----:B------:R-:W-:Y:S02]  /*18f90*/  IMAD.MOV.U32 R40, RZ, RZ, R34 ;  /* 0x000000ffff287224 */ /* 0x000fe400078e0022 */
[----:B------:R-:W-:Y:S01]  /*18fa0*/  IMAD.MOV.U32 R2, RZ, RZ, R41 ;  /* 0x000000ffff027224 */ /* 0x000fe200078e0029 */
[----:B------:R-:W-:Y:S01]  /*18fb0*/  MOV R41, R0 ;  /* 0x0000000000297202 */ /* 0x000fe20000000f00 */
[----:B------:R-:W-:Y:S02]  /*18fc0*/  IMAD.MOV.U32 R34, RZ, RZ, R33 ;  /* 0x000000ffff227224 */ /* 0x000fe400078e0021 */
.L_x_45093:
[----:B------:R-:W-:Y:S05]  /*18fd0*/  BSYNC B1 ;  /* 0x0000000000017941 */ /* 0x000fea0003800000 */
.L_x_45091:
        /* <DEDUP_REMOVED lines=9> */
.L_x_45095:
[----:B------:R-:W-:Y:S02]  /*19070*/  IMAD.MOV.U32 R33, RZ, RZ, R40 ;  /* 0x000000ffff217224 */ /* 0x000fe400078e0028 */
[----:B------:R-:W-:Y:S02]  /*19080*/  IMAD.MOV.U32 R0, RZ, RZ, R2 ;  /* 0x000000ffff007224 */ /* 0x000fe400078e0002 */
[----:B------:R-:W-:Y:S02]  /*19090*/  IMAD.MOV.U32 R40, RZ, RZ, R43 ;  /* 0x000000ffff287224 */ /* 0x000fe400078e002b */
[----:B------:R-:W-:Y:S02]  /*190a0*/  IMAD.MOV.U32 R2, RZ, RZ, R3 ;  /* 0x000000ffff027224 */ /* 0x000fe400078e0003 */
.L_x_45096:
[----:B------:R-:W-:Y:S05]  /*190b0*/  BSYNC B1 ;  /* 0x0000000000017941 */ /* 0x000fea0003800000 */
.L_x_45094:
        /* <DEDUP_REMOVED lines=9> */
.L_x_45098:
[----:B------:R-:W-:Y:S02]  /*19150*/  IMAD.MOV.U32 R43, RZ, RZ, R33 ;  /* 0x000000ffff2b7224 */ /* 0x000fe400078e0021 */
[----:B------:R-:W-:Y:S02]  /*19160*/  IMAD.MOV.U32 R3, RZ, RZ, R0 ;  /* 0x000000ffff037224 */ /* 0x000fe400078e0000 */
[----:B------:R-:W-:Y:S02]  /*19170*/  IMAD.MOV.U32 R33, RZ, RZ, R42 ;  /* 0x000000ffff217224 */ /* 0x000fe400078e002a */
[----:B------:R-:W-:Y:S02]  /*19180*/  IMAD.MOV.U32 R0, RZ, RZ, R23 ;  /* 0x000000ffff007224 */ /* 0x000fe400078e0017 */
.L_x_45099:
[----:B------:R-:W-:Y:S05]  /*19190*/  BSYNC B1 ;  /* 0x0000000000017941 */ /* 0x000fea0003800000 */
.L_x_45097:
        /* <DEDUP_REMOVED lines=9> */
.L_x_45101:
[----:B------:R-:W-:Y:S02]  /*19230*/  IMAD.MOV.U32 R42, RZ, RZ, R43 ;  /* 0x000000ffff2a7224 */ /* 0x000fe400078e002b */
[----:B------:R-:W-:Y:S02]  /*19240*/  IMAD.MOV.U32 R23, RZ, RZ, R3 ;  /* 0x000000ffff177224 */ /* 0x000fe400078e0003 */
[----:B------:R-:W-:Y:S02]  /*19250*/  IMAD.MOV.U32 R43, RZ, RZ, R38 ;  /* 0x000000ffff2b7224 */ /* 0x000fe400078e0026 */
[----:B------:R-:W-:Y:S02]  /*19260*/  IMAD.MOV.U32 R3, RZ, RZ, R22 ;  /* 0x000000ffff037224 */ /* 0x000fe400078e0016 */
.L_x_45102:
[----:B------:R-:W-:Y:S05]  /*19270*/  BSYNC B1 ;  /* 0x0000000000017941 */ /* 0x000fea0003800000 */
.L_x_45100:
        /* <DEDUP_REMOVED lines=16> */
.L_x_45104:
[----:B------:R-:W-:Y:S02]  /*19380*/  IMAD.MOV.U32 R17, RZ, RZ, R32 ;  /* 0x000000ffff117224 */ /* 0x000fe400078e0020 */
[----:B------:R-:W-:Y:S02]  /*19390*/  IMAD.MOV.U32 R14, RZ, RZ, R5 ;  /* 0x000000ffff0e7224 */ /* 0x000fe400078e0005 */
[----:B------:R-:W-:Y:S02]  /*193a0*/  IMAD.MOV.U32 R5, RZ, RZ, R16 ;  /* 0x000000ffff057224 */ /* 0x000fe400078e0010 */
[----:B------:R-:W-:Y:S02]  /*193b0*/  IMAD.MOV.U32 R32, RZ, RZ, R19 ;  /* 0x000000ffff207224 */ /* 0x000fe400078e0013 */
.L_x_45105:
[----:B------:R-:W-:Y:S05]  /*193c0*/  BSYNC B1 ;  /* 0x0000000000017941 */ /* 0x000fea0003800000 */
.L_x_45103:
        /* <DEDUP_REMOVED lines=9> */
.L_x_45107:
[----:B------:R-:W-:Y:S02]  /*19460*/  IMAD.MOV.U32 R22, RZ, RZ, R17 ;  /* 0x000000ffff167224 */ /* 0x000fe400078e0011 */
[----:B------:R-:W-:Y:S02]  /*19470*/  IMAD.MOV.U32 R16, RZ, RZ, R14 ;  /* 0x000000ffff107224 */ /* 0x000fe400078e000e */
[----:B------:R-:W-:Y:S02]  /*19480*/  IMAD.MOV.U32 R17, RZ, RZ, R20 ;  /* 0x000000ffff117224 */ /* 0x000fe400078e0014 */
[----:B------:R-:W-:Y:S02]  /*19490*/  IMAD.MOV.U32 R14, RZ, RZ, R18 ;  /* 0x000000ffff0e7224 */ /* 0x000fe400078e0012 */
.L_x_45108:
[----:B------:R-:W-:Y:S05]  /*194a0*/  BSYNC B1 ;  /* 0x0000000000017941 */ /* 0x000fea0003800000 */
.L_x_45106:
        /* <DEDUP_REMOVED lines=9> */
.L_x_45110:
[----:B------:R-:W-:Y:S01]  /*19540*/  MOV R47, R22 ;  /* 0x00000016002f7202 */ /* 0x000fe20000000f00 */
[----:B------:R-:W-:Y:S02]  /*19550*/  IMAD.MOV.U32 R19, RZ, RZ, R16 ;  /* 0x000000ffff137224 */ /* 0x000fe400078e0010 */
[----:B------:R-:W-:Y:S02]  /*19560*/  IMAD.MOV.U32 R22, RZ, RZ, R27 ;  /* 0x000000ffff167224 */ /* 0x000fe400078e001b */
[----:B------:R-:W-:Y:S02]  /*19570*/  IMAD.MOV.U32 R16, RZ, RZ, R21 ;  /* 0x000000ffff107224 */ /* 0x000fe400078e0015 */
.L_x_45111:
[----:B------:R-:W-:Y:S05]  /*19580*/  BSYNC B1 ;  /* 0x0000000000017941 */ /* 0x000fea0003800000 */
.L_x_45109:
        /* <DEDUP_REMOVED lines=9> */
.L_x_45113:
[----:B------:R-:W-:Y:S01]  /*19620*/  IMAD.MOV.U32 R21, RZ, RZ, R47 ;  /* 0x000000ffff157224 */ /* 0x000fe200078e002f */
[----:B------:R-:W-:Y:S01]  /*19630*/  MOV R18, R19 ;  /* 0x0000001300127202 */ /* 0x000fe20000000f00 */
[----:B------:R-:W-:Y:S02]  /*19640*/  IMAD.MOV.U32 R47, RZ, RZ, R48 ;  /* 0x000000ffff2f7224 */ /* 0x000fe400078e0030 */
[----:B------:R-:W-:Y:S02]  /*19650*/  IMAD.MOV.U32 R19, RZ, RZ, R44 ;  /* 0x000000ffff137224 */ /* 0x000fe400078e002c */
.L_x_45114:
[----:B------:R-:W-:Y:S05]  /*19660*/  BSYNC B1 ;  /* 0x0000000000017941 */ /* 0x000fea0003800000 */
.L_x_45112:
        /* <DEDUP_REMOVED lines=9> */
.L_x_45116:
[----:B------:R-:W-:Y:S01]  /*19700*/  IMAD.MOV.U32 R38, RZ, RZ, R21 ;  /* 0x000000ffff267224 */ /* 0x000fe200078e0015 */
[----:B------:R-:W-:Y:S01]  /*19710*/  MOV R21, R24 ;  /* 0x0000001800157202 */ /* 0x000fe20000000f00 */
[----:B------:R-:W-:Y:S02]  /*19720*/  IMAD.MOV.U32 R20, RZ, RZ, R18 ;  /* 0x000000ffff147224 */ /* 0x000fe400078e0012 */
[----:B------:R-:W-:Y:S02]  /*19730*/  IMAD.MOV.U32 R18, RZ, RZ, R25 ;  /* 0x000000ffff127224 */ /* 0x000fe400078e0019 */
.L_x_45117:
[----:B------:R-:W-:Y:S05]  /*19740*/  BSYNC B1 ;  /* 0x0000000000017941 */ /* 0x000fea0003800000 */
.L_x_45115:
        /* <DEDUP_REMOVED lines=9> */
.L_x_45119:
[----:B------:R-:W-:Y:S02]  /*197e0*/  IMAD.MOV.U32 R24, RZ, RZ, R38 ;  /* 0x000000ffff187224 */ /* 0x000fe400078e0026 */
[----:B------:R-:W-:Y:S01]  /*197f0*/  IMAD.MOV.U32 R25, RZ, RZ, R20 ;  /* 0x000000ffff197224 */ /* 0x000fe200078e0014 */
[----:B------:R-:W-:Y:S01]  /*19800*/  MOV R20, R37 ;  /* 0x0000002500147202 */ /* 0x000fe20000000f00 */
[----:B------:R-:W-:Y:S02]  /*19810*/  IMAD.MOV.U32 R38, RZ, RZ, R45 ;  /* 0x000000ffff267224 */ /* 0x000fe400078e002d */
.L_x_45120:
[----:B------:R-:W-:Y:S05]  /*19820*/  BSYNC B1 ;  /* 0x0000000000017941 */ /* 0x000fea0003800000 */
.L_x_45118:
        /* <DEDUP_REMOVED lines=9> */
.L_x_45122:
[----:B------:R-:W-:Y:S02]  /*198c0*/  IMAD.MOV.U32 R37, RZ, RZ, R24 ;  /* 0x000000ffff257224 */ /* 0x000fe400078e0018 */
[----:B------:R-:W-:Y:S02]  /*198d0*/  IMAD.MOV.U32 R27, RZ, RZ, R25 ;  /* 0x000000ffff1b7224 */ /* 0x000fe400078e0019 */
[----:B------:R-:W-:Y:S02]  /*198e0*/  IMAD.MOV.U32 R24, RZ, RZ, R31 ;  /* 0x000000ffff187224 */ /* 0x000fe400078e001f */
[----:B------:R-:W-:Y:S02]  /*198f0*/  IMAD.MOV.U32 R25, RZ, RZ, R26 ;  /* 0x000000ffff197224 */ /* 0x000fe400078e001a */
.L_x_45123:
[----:B------:R-:W-:Y:S05]  /*19900*/  BSYNC B1 ;  /* 0x0000000000017941 */ /* 0x000fea0003800000 */
.L_x_45121:
        /* <DEDUP_REMOVED lines=9> */
.L_x_45125:
[----:B------:R-:W-:Y:S02]  /*199a0*/  IMAD.MOV.U32 R26, RZ, RZ, R37 ;  /* 0x000000ffff1a7224 */ /* 0x000fe400078e0025 */
[----:B------:R-:W-:Y:S02]  /*199b0*/  IMAD.MOV.U32 R31, RZ, RZ, R27 ;  /* 0x000000ffff1f7224 */ /* 0x000fe400078e001b */
[----:B------:R-:W-:Y:S02]  /*199c0*/  IMAD.MOV.U32 R37, RZ, RZ, R36 ;  /* 0x000000ffff257224 */ /* 0x000fe400078e0024 */
[----:B------:R-:W-:Y:S02]  /*199d0*/  IMAD.MOV.U32 R27, RZ, RZ, R30 ;  /* 0x000000ffff1b7224 */ /* 0x000fe400078e001e */
.L_x_45126:
[----:B------:R-:W-:Y:S05]  /*199e0*/  BSYNC B1 ;  /* 0x0000000000017941 */ /* 0x000fea0003800000 */
.L_x_45124:
        /* <DEDUP_REMOVED lines=9> */
.L_x_45128:
[----:B------:R-:W-:Y:S02]  /*19a80*/  IMAD.MOV.U32 R36, RZ, RZ, R26 ;  /* 0x000000ffff247224 */ /* 0x000fe400078e001a */
[----:B------:R-:W-:Y:S02]  /*19a90*/  IMAD.MOV.U32 R30, RZ, RZ, R31 ;  /* 0x000000ffff1e7224 */ /* 0x000fe400078e001f */
[----:B------:R-:W-:Y:S02]  /*19aa0*/  IMAD.MOV.U32 R26, RZ, RZ, R29 ;  /* 0x000000ffff1a7224 */ /* 0x000fe400078e001d */
[----:B------:R-:W-:Y:S02]  /*19ab0*/  IMAD.MOV.U32 R31, RZ, RZ, R28 ;  /* 0x000000ffff1f7224 */ /* 0x000fe400078e001c */
.L_x_45129:
[----:B------:R-:W-:Y:S05]  /*19ac0*/  BSYNC B1 ;  /* 0x0000000000017941 */ /* 0x000fea0003800000 */
.L_x_45127:
        /* <DEDUP_REMOVED lines=9> */
.L_x_45131:
[----:B------:R-:W-:Y:S01]  /*19b60*/  MOV R29, R36 ;  /* 0x00000024001d7202 */ /* 0x000fe20000000f00 */
[----:B------:R-:W-:Y:S02]  /*19b70*/  IMAD.MOV.U32 R28, RZ, RZ, R30 ;  /* 0x000000ffff1c7224 */ /* 0x000fe400078e001e */
[----:B------:R-:W-:Y:S02]  /*19b80*/  IMAD.MOV.U32 R36, RZ, RZ, R39 ;  /* 0x000000ffff247224 */ /* 0x000fe400078e0027 */
[----:B------:R-:W-:Y:S02]  /*19b90*/  IMAD.MOV.U32 R30, RZ, RZ, R35 ;  /* 0x000000ffff1e7224 */ /* 0x000fe400078e0023 */
.L_x_45132:
[----:B------:R-:W-:Y:S05]  /*19ba0*/  BSYNC B1 ;  /* 0x0000000000017941 */ /* 0x000fea0003800000 */
.L_x_45130:
        /* <DEDUP_REMOVED lines=9> */
.L_x_45134:
[----:B------:R-:W-:Y:S01]  /*19c40*/  IMAD.MOV.U32 R39, RZ, RZ, R29 ;  /* 0x000000ffff277224 */ /* 0x000fe200078e001d */
[----:B------:R-:W-:Y:S01]  /*19c50*/  MOV R35, R28 ;  /* 0x0000001c00237202 */ /* 0x000fe20000000f00 */
[----:B------:R-:W-:Y:S02]  /*19c60*/  IMAD.MOV.U32 R29, RZ, RZ, R34 ;  /* 0x000000ffff1d7224 */ /* 0x000fe400078e0022 */
[----:B------:R-:W-:Y:S02]  /*19c70*/  IMAD.MOV.U32 R28, RZ, RZ, R41 ;  /* 0x000000ffff1c7224 */ /* 0x000fe400078e0029 */
.L_x_45135:
[----:B------:R-:W-:Y:S05]  /*19c80*/  BSYNC B1 ;  /* 0x0000000000017941 */ /* 0x000fea0003800000 */
.L_x_45133:
        /* <DEDUP_REMOVED lines=9> */
.L_x_45137:
[----:B------:R-:W-:Y:S01]  /*19d20*/  IMAD.MOV.U32 R34, RZ, RZ, R39 ;  /* 0x000000ffff227224 */ /* 0x000fe200078e0027 */
[----:B------:R-:W-:Y:S01]  /*19d30*/  MOV R39, R40 ;  /* 0x0000002800277202 */ /* 0x000fe20000000f00 */
[----:B------:R-:W-:Y:S02]  /*19d40*/  IMAD.MOV.U32 R41, RZ, RZ, R35 ;  /* 0x000000ffff297224 */ /* 0x000fe400078e0023 */
[----:B------:R-:W-:Y:S02]  /*19d50*/  IMAD.MOV.U32 R35, RZ, RZ, R2 ;  /* 0x000000ffff237224 */ /* 0x000fe400078e0002 */
.L_x_45138:
[----:B------:R-:W-:Y:S05]  /*19d60*/  BSYNC B1 ;  /* 0x0000000000017941 */ /* 0x000fea0003800000 */
.L_x_45136:
        /* <DEDUP_REMOVED lines=9> */
.L_x_45140:
[----:B------:R-:W-:Y:S02]  /*19e00*/  IMAD.MOV.U32 R40, RZ, RZ, R34 ;  /* 0x000000ffff287224 */ /* 0x000fe400078e0022 */
[----:B------:R-:W-:Y:S01]  /*19e10*/  IMAD.MOV.U32 R2, RZ, RZ, R41 ;  /* 0x000000ffff027224 */ /* 0x000fe200078e0029 */
[----:B------:R-:W-:Y:S01]  /*19e20*/  MOV R41, R0 ;  /* 0x0000000000297202 */ /* 0x000fe20000000f00 */
[----:B------:R-:W-:Y:S02]  /*19e30*/  IMAD.MOV.U32 R34, RZ, RZ, R33 ;  /* 0x000000ffff227224 */ /* 0x000fe400078e0021 */
.L_x_45141:
[----:B------:R-:W-:Y:S05]  /*19e40*/  BSYNC B1 ;  /* 0x0000000000017941 */ /* 0x000fea0003800000 */
.L_x_45139:
        /* <DEDUP_REMOVED lines=9> */
.L_x_45143:
[----:B------:R-:W-:Y:S02]  /*19ee0*/  IMAD.MOV.U32 R33, RZ, RZ, R40 ;  /* 0x000000ffff217224 */ /* 0x000fe400078e0028 */
[----:B------:R-:W-:Y:S02]  /*19ef0*/  IMAD.MOV.U32 R0, RZ, RZ, R2 ;  /* 0x000000ffff007224 */ /* 0x000fe400078e0002 */
[----:B------:R-:W-:Y:S02]  /*19f00*/  IMAD.MOV.U32 R40, RZ, RZ, R43 ;  /* 0x000000ffff287224 */ /* 0x000fe400078e002b */
[----:B------:R-:W-:Y:S02]  /*19f10*/  IMAD.MOV.U32 R2, RZ, RZ, R3 ;  /* 0x000000ffff027224 */ /* 0x000fe400078e0003 */
.L_x_45144:
[----:B------:R-:W-:Y:S05]  /*19f20*/  BSYNC B1 ;  /* 0x0000000000017941 */ /* 0x000fea0003800000 */
.L_x_45142:
        /* <DEDUP_REMOVED lines=9> */
.L_x_45146:
[----:B------:R-:W-:Y:S02]  /*19fc0*/  IMAD.MOV.U32 R43, RZ, RZ, R33 ;  /* 0x000000ffff2b7224 */ /* 0x000fe400078e0021 */
[----:B------:R-:W-:Y:S02]  /*19fd0*/  IMAD.MOV.U32 R3, RZ, RZ, R0 ;  /* 0x000000ffff037224 */ /* 0x000fe400078e0000 */
[----:B------:R-:W-:Y:S02]  /*19fe0*/  IMAD.MOV.U32 R33, RZ, RZ, R42 ;  /* 0x000000ffff217224 */ /* 0x000fe400078e002a */
[----:B------:R-:W-:Y:S02]  /*19ff0*/  IMAD.MOV.U32 R0, RZ, RZ, R23 ;  /* 0x000000ffff007224 */ /* 0x000fe400078e0017 */
.L_x_45147:
[----:B------:R-:W-:Y:S05]  /*1a000*/  BSYNC B1 ;  /* 0x0000000000017941 */ /* 0x000fea0003800000 */
.L_x_45145:
        /* <DEDUP_REMOVED lines=16> */
.L_x_45149:
[----:B------:R-:W-:Y:S02]  /*1a110*/  IMAD.MOV.U32 R15, RZ, RZ, R32 ;  /* 0x000000ffff0f7224 */ /* 0x000fe400078e0020 */
[----:B------:R-:W-:Y:S02]  /*1a120*/  IMAD.MOV.U32 R12, RZ, RZ, R5 ;  /* 0x000000ffff0c7224 */ /* 0x000fe400078e0005 */
[----:B------:R-:W-:Y:S02]  /*1a130*/  IMAD.MOV.U32 R5, RZ, RZ, R14 ;  /* 0x000000ffff057224 */ /* 0x000fe400078e000e */
[----:B------:R-:W-:Y:S02]  /*1a140*/  IMAD.MOV.U32 R32, RZ, RZ, R17 ;  /* 0x000000ffff207224 */ /* 0x000fe400078e0011 */
.L_x_45150:
[----:B------:R-:W-:Y:S05]  /*1a150*/  BSYNC B1 ;  /* 0x0000000000017941 */ /* 0x000fea0003800000 */
.L_x_45148:
        /* <DEDUP_REMOVED lines=9> */
.L_x_45152:
[----:B------:R-:W-:Y:S02]  /*1a1f0*/  IMAD.MOV.U32 R42, RZ, RZ, R15 ;  /* 0x000000ffff2a7224 */ /* 0x000fe400078e000f */
[----:B------:R-:W-:Y:S02]  /*1a200*/  IMAD.MOV.U32 R14, RZ, RZ, R12 ;  /* 0x000000ffff0e7224 */ /* 0x000fe400078e000c */
[----:B------:R-:W-:Y:S02]  /*1a210*/  IMAD.MOV.U32 R15, RZ, RZ, R22 ;  /* 0x000000ffff0f7224 */ /* 0x000fe400078e0016 */
[----:B------:R-:W-:Y:S02]  /*1a220*/  IMAD.MOV.U32 R12, RZ, RZ, R16 ;  /* 0x000000ffff0c7224 */ /* 0x000fe400078e0010 */
.L_x_45153:
[----:B------:R-:W-:Y:S05]  /*1a230*/  BSYNC B1 ;  /* 0x0000000000017941 */ /* 0x000fea0003800000 */
.L_x_45151:
        /* <DEDUP_REMOVED lines=9> */
.L_x_45155:
[----:B------:R-:W-:Y:S02]  /*1a2d0*/  IMAD.MOV.U32 R16, RZ, RZ, R42 ;  /* 0x000000ffff107224 */ /* 0x000fe400078e002a */
[----:B------:R-:W-:Y:S02]  /*1a2e0*/  IMAD.MOV.U32 R17, RZ, RZ, R14 ;  /* 0x000000ffff117224 */ /* 0x000fe400078e000e */
[----:B------:R-:W-:Y:S02]  /*1a2f0*/  IMAD.MOV.U32 R42, RZ, RZ, R47 ;  /* 0x000000ffff2a7224 */ /* 0x000fe400078e002f */
[----:B------:R-:W-:Y:S02]  /*1a300*/  IMAD.MOV.U32 R14, RZ, RZ, R19 ;  /* 0x000000ffff0e7224 */ /* 0x000fe400078e0013 */
.L_x_45156:
[----:B------:R-:W-:Y:S05]  /*1a310*/  BSYNC B1 ;  /* 0x0000000000017941 */ /* 0x000fea0003800000 */
.L_x_45154:
        /* <DEDUP_REMOVED lines=9> */
.L_x_45158:
[----:B------:R-:W-:Y:S01]  /*1a3b0*/  MOV R23, R16 ;  /* 0x0000001000177202 */ /* 0x000fe20000000f00 */
[----:B------:R-:W-:Y:S02]  /*1a3c0*/  IMAD.MOV.U32 R19, RZ, RZ, R17 ;  /* 0x000000ffff137224 */ /* 0x000fe400078e0011 */
[----:B------:R-:W-:Y:S02]  /*1a3d0*/  IMAD.MOV.U32 R16, RZ, RZ, R21 ;  /* 0x000000ffff107224 */ /* 0x000fe400078e0015 */
[----:B------:R-:W-:Y:S02]  /*1a3e0*/  IMAD.MOV.U32 R17, RZ, RZ, R18 ;  /* 0x000000ffff117224 */ /* 0x000fe400078e0012 */
.L_x_45159:
[----:B------:R-:W-:Y:S05]  /*1a3f0*/  BSYNC B1 ;  /* 0x0000000000017941 */ /* 0x000fea0003800000 */
.L_x_45157:
        /* <DEDUP_REMOVED lines=9> */
.L_x_45161:
[----:B------:R-:W-:Y:S01]  /*1a490*/  IMAD.MOV.U32 R21, RZ, RZ, R23 ;  /* 0x000000ffff157224 */ /* 0x000fe200078e0017 */
[----:B------:R-:W-:Y:S01]  /*1a4a0*/  MOV R18, R19 ;  /* 0x0000001300127202 */ /* 0x000fe20000000f00 */
[----:B------:R-:W-:Y:S02]  /*1a4b0*/  IMAD.MOV.U32 R23, RZ, RZ, R38 ;  /* 0x000000ffff177224 */ /* 0x000fe400078e0026 */
[----:B------:R-:W-:Y:S02]  /*1a4c0*/  IMAD.MOV.U32 R19, RZ, RZ, R20 ;  /* 0x000000ffff137224 */ /* 0x000fe400078e0014 */
.L_x_45162:
[----:B------:R-:W-:Y:S05]  /*1a4d0*/  BSYNC B1 ;  /* 0x0000000000017941 */ /* 0x000fea0003800000 */
.L_x_45160:
        /* <DEDUP_REMOVED lines=9> */
.L_x_45164:
[----:B------:R-:W-:Y:S01]  /*1a570*/  IMAD.MOV.U32 R22, RZ, RZ, R21 ;  /* 0x000000ffff167224 */ /* 0x000fe200078e0015 */
[----:B------:R-:W-:Y:S01]  /*1a580*/  MOV R21, R24 ;  /* 0x0000001800157202 */ /* 0x000fe20000000f00 */
[----:B------:R-:W-:Y:S02]  /*1a590*/  IMAD.MOV.U32 R20, RZ, RZ, R18 ;  /* 0x000000ffff147224 */ /* 0x000fe400078e0012 */
[----:B------:R-:W-:Y:S02]  /*1a5a0*/  IMAD.MOV.U32 R18, RZ, RZ, R25 ;  /* 0x000000ffff127224 */ /* 0x000fe400078e0019 */
.L_x_45165:
[----:B------:R-:W-:Y:S05]  /*1a5b0*/  BSYNC B1 ;  /* 0x0000000000017941 */ /* 0x000fea0003800000 */
.L_x_45163:
        /* <DEDUP_REMOVED lines=9> */
.L_x_45167:
[----:B------:R-:W-:Y:S02]  /*1a650*/  IMAD.MOV.U32 R25, RZ, RZ, R22 ;  /* 0x000000ffff197224 */ /* 0x000fe400078e0016 */
[----:B------:R-:W-:Y:S01]  /*1a660*/  IMAD.MOV.U32 R24, RZ, RZ, R20 ;  /* 0x000000ffff187224 */ /* 0x000fe200078e0014 */
[----:B------:R-:W-:Y:S01]  /*1a670*/  MOV R20, R27 ;  /* 0x0000001b00147202 */ /* 0x000fe20000000f00 */
[----:B------:R-:W-:Y:S02]  /*1a680*/  IMAD.MOV.U32 R22, RZ, RZ, R37 ;  /* 0x000000ffff167224 */ /* 0x000fe400078e0025 */
.L_x_45168:
[----:B------:R-:W-:Y:S05]  /*1a690*/  BSYNC B1 ;  /* 0x0000000000017941 */ /* 0x000fea0003800000 */
.L_x_45166:
        /* <DEDUP_REMOVED lines=9> */
.L_x_45170:
[----:B------:R-:W-:Y:S02]  /*1a730*/  IMAD.MOV.U32 R37, RZ, RZ, R25 ;  /* 0x000000ffff257224 */ /* 0x000fe400078e0019 */
[----:B------:R-:W-:Y:S02]  /*1a740*/  IMAD.MOV.U32 R27, RZ, RZ, R24 ;  /* 0x000000ffff1b7224 */ /* 0x000fe400078e0018 */
[----:B------:R-:W-:Y:S02]  /*1a750*/  IMAD.MOV.U32 R25, RZ, RZ, R26 ;  /* 0x000000ffff197224 */ /* 0x000fe400078e001a */
[----:B------:R-:W-:Y:S02]  /*1a760*/  IMAD.MOV.U32 R24, RZ, RZ, R31 ;  /* 0x000000ffff187224 */ /* 0x000fe400078e001f */
.L_x_45171:
[----:B------:R-:W-:Y:S05]  /*1a770*/  BSYNC B1 ;  /* 0x0000000000017941 */ /* 0x000fea0003800000 */
.L_x_45169:
        /* <DEDUP_REMOVED lines=9> */
.L_x_45173:
[----:B------:R-:W-:Y:S02]  /*1a810*/  IMAD.MOV.U32 R26, RZ, RZ, R37 ;  /* 0x000000ffff1a7224 */ /* 0x000fe400078e0025 */
[----:B------:R-:W-:Y:S02]  /*1a820*/  IMAD.MOV.U32 R31, RZ, RZ, R27 ;  /* 0x000000ffff1f7224 */ /* 0x000fe400078e001b */
[----:B------:R-:W-:Y:S02]  /*1a830*/  IMAD.MOV.U32 R37, RZ, RZ, R36 ;  /* 0x000000ffff257224 */ /* 0x000fe400078e0024 */
[----:B------:R-:W-:Y:S02]  /*1a840*/  IMAD.MOV.U32 R27, RZ, RZ, R30 ;  /* 0x000000ffff1b7224 */ /* 0x000fe400078e001e */
.L_x_45174:
[----:B------:R-:W-:Y:S05]  /*1a850*/  BSYNC B1 ;  /* 0x0000000000017941 */ /* 0x000fea0003800000 */
.L_x_45172:
        /* <DEDUP_REMOVED lines=9> */
.L_x_45176:
[----:B------:R-:W-:Y:S02]  /*1a8f0*/  IMAD.MOV.U32 R36, RZ, RZ, R26 ;  /* 0x000000ffff247224 */ /* 0x000fe400078e001a */
[----:B------:R-:W-:Y:S02]  /*1a900*/  IMAD.MOV.U32 R30, RZ, RZ, R31 ;  /* 0x000000ffff1e7224 */ /* 0x000fe400078e001f */
[----:B------:R-:W-:Y:S02]  /*1a910*/  IMAD.MOV.U32 R26, RZ, RZ, R29 ;  /* 0x000000ffff1a7224 */ /* 0x000fe400078e001d */
[----:B------:R-:W-:Y:S02]  /*1a920*/  IMAD.MOV.U32 R31, RZ, RZ, R28 ;  /* 0x000000ffff1f7224 */ /* 0x000fe400078e001c */
.L_x_45177:
[----:B------:R-:W-:Y:S05]  /*1a930*/  BSYNC B1 ;  /* 0x0000000000017941 */ /* 0x000fea0003800000 */
.L_x_45175:
        /* <DEDUP_REMOVED lines=9> */
.L_x_45179:
[----:B------:R-:W-:Y:S01]  /*1a9d0*/  MOV R29, R36 ;  /* 0x00000024001d7202 */ /* 0x000fe20000000f00 */
[----:B------:R-:W-:Y:S02]  /*1a9e0*/  IMAD.MOV.U32 R28, RZ, RZ, R30 ;  /* 0x000000ffff1c7224 */ /* 0x000fe400078e001e */
[----:B------:R-:W-:Y:S02]  /*1a9f0*/  IMAD.MOV.U32 R36, RZ, RZ, R39 ;  /* 0x000000ffff247224 */ /* 0x000fe400078e0027 */
[----:B------:R-:W-:Y:S02]  /*1aa00*/  IMAD.MOV.U32 R30, RZ, RZ, R35 ;  /* 0x000000ffff1e7224 */ /* 0x000fe400078e0023 */
.L_x_45180:
[----:B------:R-:W-:Y:S05]  /*1aa10*/  BSYNC B1 ;  /* 0x0000000000017941 */ /* 0x000fea0003800000 */
.L_x_45178:
        /* <DEDUP_REMOVED lines=9> */
.L_x_45182:
[----:B------:R-:W-:Y:S01]  /*1aab0*/  IMAD.MOV.U32 R39, RZ, RZ, R29 ;  /* 0x000000ffff277224 */ /* 0x000fe200078e001d */
[----:B------:R-:W-:Y:S01]  /*1aac0*/  MOV R35, R28 ;  /* 0x0000001c00237202 */ /* 0x000fe20000000f00 */
[----:B------:R-:W-:Y:S02]  /*1aad0*/  IMAD.MOV.U32 R29, RZ, RZ, R34 ;  /* 0x000000ffff1d7224 */ /* 0x000fe400078e0022 */
[----:B------:R-:W-:Y:S02]  /*1aae0*/  IMAD.MOV.U32 R28, RZ, RZ, R41 ;  /* 0x000000ffff1c7224 */ /* 0x000fe400078e0029 */
.L_x_45183:
[----:B------:R-:W-:Y:S05]  /*1aaf0*/  BSYNC B1 ;  /* 0x0000000000017941 */ /* 0x000fea0003800000 */
.L_x_45181:
        /* <DEDUP_REMOVED lines=9> */
.L_x_45185:
[----:B------:R-:W-:Y:S01]  /*1ab90*/  IMAD.MOV.U32 R34, RZ, RZ, R39 ;  /* 0x000000ffff227224 */ /* 0x000fe200078e0027 */
[----:B------:R-:W-:Y:S01]  /*1aba0*/  MOV R39, R40 ;  /* 0x0000002800277202 */ /* 0x000fe20000000f00 */
[----:B------:R-:W-:Y:S02]  /*1abb0*/  IMAD.MOV.U32 R41, RZ, RZ, R35 ;  /* 0x000000ffff297224 */ /* 0x000fe400078e0023 */
[----:B------:R-:W-:Y:S02]  /*1abc0*/  IMAD.MOV.U32 R35, RZ, RZ, R2 ;  /* 0x000000ffff237224 */ /* 0x000fe400078e0002 */
.L_x_45186:
[----:B------:R-:W-:Y:S05]  /*1abd0*/  BSYNC B1 ;  /* 0x0000000000017941 */ /* 0x000fea0003800000 */
.L_x_45184:
        /* <DEDUP_REMOVED lines=9> */
.L_x_45188:
[----:B------:R-:W-:Y:S02]  /*1ac70*/  IMAD.MOV.U32 R38, RZ, RZ, R34 ;  /* 0x000000ffff267224 */ /* 0x000fe400078e0022 */
[----:B------:R-:W-:Y:S01]  /*1ac80*/  IMAD.MOV.U32 R2, RZ, RZ, R41 ;  /* 0x000000ffff027224 */ /* 0x000fe200078e0029 */
[----:B------:R-:W-:Y:S01]  /*1ac90*/  MOV R41, R0 ;  /* 0x0000000000297202 */ /* 0x000fe20000000f00 */
[----:B------:R-:W-:Y:S02]  /*1aca0*/  IMAD.MOV.U32 R34, RZ, RZ, R33 ;  /* 0x000000ffff227224 */ /* 0x000fe400078e0021 */
.L_x_45189:
[----:B------:R-:W-:Y:S05]  /*1acb0*/  BSYNC B1 ;  /* 0x0000000000017941 */ /* 0x000fea0003800000 */
.L_x_45187:
        /* <DEDUP_REMOVED lines=9> */
.L_x_45191:
[----:B------:R-:W-:Y:S02]  /*1ad50*/  IMAD.MOV.U32 R33, RZ, RZ, R38 ;  /* 0x000000ffff217224 */ /* 0x000fe400078e0026 */
[----:B------:R-:W-:Y:S02]  /*1ad60*/  IMAD.MOV.U32 R0, RZ, RZ, R2 ;  /* 0x000000ffff007224 */ /* 0x000fe400078e0002 */
[----:B------:R-:W-:Y:S02]  /*1ad70*/  IMAD.MOV.U32 R38, RZ, RZ, R43 ;  /* 0x000000ffff267224 */ /* 0x000fe400078e002b */
[----:B------:R-:W-:Y:S02]  /*1ad80*/  IMAD.MOV.U32 R2, RZ, RZ, R3 ;  /* 0x000000ffff027224 */ /* 0x000fe400078e0003 */
.L_x_45192:
[----:B------:R-:W-:Y:S05]  /*1ad90*/  BSYNC B1 ;  /* 0x0000000000017941 */ /* 0x000fea0003800000 */
.L_x_45190:
        /* <DEDUP_REMOVED lines=16> */
.L_x_45194:
[----:B------:R-:W-:Y:S01]  /*1aea0*/  IMAD.MOV.U32 R13, RZ, RZ, R32 ;  /* 0x000000ffff0d7224 */ /* 0x000fe200078e0020 */
[----:B------:R-:W-:Y:S01]  /*1aeb0*/  MOV R32, R15 ;  /* 0x0000000f00207202 */ /* 0x000fe20000000f00 */
[----:B------:R-:W-:Y:S02]  /*1aec0*/  IMAD.MOV.U32 R3, RZ, RZ, R5 ;  /* 0x000000ffff037224 */ /* 0x000fe400078e0005 */
[----:B------:R-:W-:Y:S02]  /*1aed0*/  IMAD.MOV.U32 R5, RZ, RZ, R12 ;  /* 0x000000ffff057224 */ /* 0x000fe400078e000c */
.L_x_45195:
[----:B------:R-:W-:Y:S05]  /*1aee0*/  BSYNC B1 ;  /* 0x0000000000017941 */ /* 0x000fea0003800000 */
.L_x_45193:
        /* <DEDUP_REMOVED lines=9> */
.L_x_45197:
[----:B------:R-:W-:Y:S02]  /*1af80*/  IMAD.MOV.U32 R15, RZ, RZ, R13 ;  /* 0x000000ffff0f7224 */ /* 0x000fe400078e000d */
[----:B------:R-:W-:Y:S02]  /*1af90*/  IMAD.MOV.U32 R10, RZ, RZ, R3 ;  /* 0x000000ffff0a7224 */ /* 0x000fe400078e0003 */
[----:B------:R-:W-:Y:S02]  /*1afa0*/  IMAD.MOV.U32 R13, RZ, RZ, R42 ;  /* 0x000000ffff0d7224 */ /* 0x000fe400078e002a */
[----:B------:R-:W-:Y:S02]  /*1afb0*/  IMAD.MOV.U32 R3, RZ, RZ, R14 ;  /* 0x000000ffff037224 */ /* 0x000fe400078e000e */
.L_x_45198:
[----:B------:R-:W-:Y:S05]  /*1afc0*/  BSYNC B1 ;  /* 0x0000000000017941 */ /* 0x000fea0003800000 */
.L_x_45196:
        /* <DEDUP_REMOVED lines=9> */
.L_x_45200:
[----:B------:R-:W-:Y:S02]  /*1b060*/  IMAD.MOV.U32 R14, RZ, RZ, R15 ;  /* 0x000000ffff0e7224 */ /* 0x000fe400078e000f */
[----:B------:R-:W-:Y:S02]  /*1b070*/  IMAD.MOV.U32 R12, RZ, RZ, R10 ;  /* 0x000000ffff0c7224 */ /* 0x000fe400078e000a */
[----:B------:R-:W-:Y:S02]  /*1b080*/  IMAD.MOV.U32 R15, RZ, RZ, R16 ;  /* 0x000000ffff0f7224 */ /* 0x000fe400078e0010 */
[----:B------:R-:W-:Y:S02]  /*1b090*/  IMAD.MOV.U32 R10, RZ, RZ, R17 ;  /* 0x000000ffff0a7224 */ /* 0x000fe400078e0011 */
.L_x_45201:
[----:B------:R-:W-:Y:S05]  /*1b0a0*/  BSYNC B1 ;  /* 0x0000000000017941 */ /* 0x000fea0003800000 */
.L_x_45199:
        /* <DEDUP_REMOVED lines=9> */
.L_x_45203:
[----:B------:R-:W-:Y:S02]  /*1b140*/  IMAD.MOV.U32 R16, RZ, RZ, R14 ;  /* 0x000000ffff107224 */ /* 0x000fe400078e000e */
[----:B------:R-:W-:Y:S02]  /*1b150*/  IMAD.MOV.U32 R17, RZ, RZ, R12 ;  /* 0x000000ffff117224 */ /* 0x000fe400078e000c */
[----:B------:R-:W-:Y:S02]  /*1b160*/  IMAD.MOV.U32 R14, RZ, RZ, R23 ;  /* 0x000000ffff0e7224 */ /* 0x000fe400078e0017 */
[----:B------:R-:W-:Y:S02]  /*1b170*/  IMAD.MOV.U32 R12, RZ, RZ, R19 ;  /* 0x000000ffff0c7224 */ /* 0x000fe400078e0013 */
.L_x_45204:
[----:B------:R-:W-:Y:S05]  /*1b180*/  BSYNC B1 ;  /* 0x0000000000017941 */ /* 0x000fea0003800000 */
.L_x_45202:
        /* <DEDUP_REMOVED lines=9> */
.L_x_45206:
[----:B------:R-:W-:Y:S01]  /*1b220*/  MOV R23, R16 ;  /* 0x0000001000177202 */ /* 0x000fe20000000f00 */
[----:B------:R-:W-:Y:S02]  /*1b230*/  IMAD.MOV.U32 R19, RZ, RZ, R17 ;  /* 0x000000ffff137224 */ /* 0x000fe400078e0011 */
[----:B------:R-:W-:Y:S02]  /*1b240*/  IMAD.MOV.U32 R16, RZ, RZ, R21 ;  /* 0x000000ffff107224 */ /* 0x000fe400078e0015 */
[----:B------:R-:W-:Y:S02]  /*1b250*/  IMAD.MOV.U32 R17, RZ, RZ, R18 ;  /* 0x000000ffff117224 */ /* 0x000fe400078e0012 */
.L_x_45207:
[----:B------:R-:W-:Y:S05]  /*1b260*/  BSYNC B1 ;  /* 0x0000000000017941 */ /* 0x000fea0003800000 */
.L_x_45205:
        /* <DEDUP_REMOVED lines=9> */
.L_x_45209:
[----:B------:R-:W-:Y:S01]  /*1b300*/  IMAD.MOV.U32 R18, RZ, RZ, R23 ;  /* 0x000000ffff127224 */ /* 0x000fe200078e0017 */
[----:B------:R-:W-:Y:S01]  /*1b310*/  MOV R21, R19 ;  /* 0x0000001300157202 */ /* 0x000fe20000000f00 */
[----:B------:R-:W-:Y:S02]  /*1b320*/  IMAD.MOV.U32 R23, RZ, RZ, R22 ;  /* 0x000000ffff177224 */ /* 0x000fe400078e0016 */
[----:B------:R-:W-:Y:S02]  /*1b330*/  IMAD.MOV.U32 R19, RZ, RZ, R20 ;  /* 0x000000ffff137224 */ /* 0x000fe400078e0014 */
.L_x_45210:
[----:B------:R-:W-:Y:S05]  /*1b340*/  BSYNC B1 ;  /* 0x0000000000017941 */ /* 0x000fea0003800000 */
.L_x_45208:
        /* <DEDUP_REMOVED lines=9> */
.L_x_45212:
[----:B------:R-:W-:Y:S01]  /*1b3e0*/  IMAD.MOV.U32 R22, RZ, RZ, R18 ;  /* 0x000000ffff167224 */ /* 0x000fe200078e0012 */
[----:B------:R-:W-:Y:S01]  /*1b3f0*/  MOV R18, R25 ;  /* 0x0000001900127202 */ /* 0x000fe20000000f00 */
[----:B------:R-:W-:Y:S02]  /*1b400*/  IMAD.MOV.U32 R20, RZ, RZ, R21 ;  /* 0x000000ffff147224 */ /* 0x000fe400078e0015 */
[----:B------:R-:W-:Y:S02]  /*1b410*/  IMAD.MOV.U32 R21, RZ, RZ, R24 ;  /* 0x000000ffff157224 */ /* 0x000fe400078e0018 */
.L_x_45213:
[----:B------:R-:W-:Y:S05]  /*1b420*/  BSYNC B1 ;  /* 0x0000000000017941 */ /* 0x000fea0003800000 */
.L_x_45211:
        /* <DEDUP_REMOVED lines=9> */
.L_x_45215:
[----:B------:R-:W-:Y:S02]  /*1b4c0*/  IMAD.MOV.U32 R25, RZ, RZ, R22 ;  /* 0x000000ffff197224 */ /* 0x000fe400078e0016 */
[----:B------:R-:W-:Y:S01]  /*1b4d0*/  IMAD.MOV.U32 R24, RZ, RZ, R20 ;  /* 0x000000ffff187224 */ /* 0x000fe200078e0014 */
[----:B------:R-:W-:Y:S01]  /*1b4e0*/  MOV R20, R27 ;  /* 0x0000001b00147202 */ /* 0x000fe20000000f00 */
[----:B------:R-:W-:Y:S02]  /*1b4f0*/  IMAD.MOV.U32 R22, RZ, RZ, R37 ;  /* 0x000000ffff167224 */ /* 0x000fe400078e0025 */
.L_x_45216:
[----:B------:R-:W-:Y:S05]  /*1b500*/  BSYNC B1 ;  /* 0x0000000000017941 */ /* 0x000fea0003800000 */
.L_x_45214:
        /* <DEDUP_REMOVED lines=9> */
.L_x_45218:
[----:B------:R-:W-:Y:S02]  /*1b5a0*/  IMAD.MOV.U32 R37, RZ, RZ, R25 ;  /* 0x000000ffff257224 */ /* 0x000fe400078e0019 */
[----:B------:R-:W-:Y:S02]  /*1b5b0*/  IMAD.MOV.U32 R27, RZ, RZ, R24 ;  /* 0x000000ffff1b7224 */ /* 0x000fe400078e0018 */
[----:B------:R-:W-:Y:S02]  /*1b5c0*/  IMAD.MOV.U32 R25, RZ, RZ, R26 ;  /* 0x000000ffff197224 */ /* 0x000fe400078e001a */
[----:B------:R-:W-:Y:S02]  /*1b5d0*/  IMAD.MOV.U32 R24, RZ, RZ, R31 ;  /* 0x000000ffff187224 */ /* 0x000fe400078e001f */
.L_x_45219:
[----:B------:R-:W-:Y:S05]  /*1b5e0*/  BSYNC B1 ;  /* 0x0000000000017941 */ /* 0x000fea0003800000 */
.L_x_45217:
        /* <DEDUP_REMOVED lines=9> */
.L_x_45221:
[----:B------:R-:W-:Y:S02]  /*1b680*/  IMAD.MOV.U32 R26, RZ, RZ, R37 ;  /* 0x000000ffff1a7224 */ /* 0x000fe400078e0025 */
[----:B------:R-:W-:Y:S02]  /*1b690*/  IMAD.MOV.U32 R31, RZ, RZ, R27 ;  /* 0x000000ffff1f7224 */ /* 0x000fe400078e001b */
[----:B------:R-:W-:Y:S02]  /*1b6a0*/  IMAD.MOV.U32 R37, RZ, RZ, R36 ;  /* 0x000000ffff257224 */ /* 0x000fe400078e0024 */
[----:B------:R-:W-:Y:S02]  /*1b6b0*/  IMAD.MOV.U32 R27, RZ, RZ, R30 ;  /* 0x000000ffff1b7224 */ /* 0x000fe400078e001e */
.L_x_45222:
[----:B------:R-:W-:Y:S05]  /*1b6c0*/  BSYNC B1 ;  /* 0x0000000000017941 */ /* 0x000fea0003800000 */
.L_x_45220:
        /* <DEDUP_REMOVED lines=9> */
.L_x_45224:
[----:B------:R-:W-:Y:S02]  /*1b760*/  IMAD.MOV.U32 R36, RZ, RZ, R26 ;  /* 0x000000ffff247224 */ /* 0x000fe400078e001a */
[----:B------:R-:W-:Y:S02]  /*1b770*/  IMAD.MOV.U32 R30, RZ, RZ, R31 ;  /* 0x000000ffff1e7224 */ /* 0x000fe400078e001f */
[----:B------:R-:W-:Y:S02]  /*1b780*/  IMAD.MOV.U32 R26, RZ, RZ, R29 ;  /* 0x000000ffff1a7224 */ /* 0x000fe400078e001d */
[----:B------:R-:W-:Y:S02]  /*1b790*/  IMAD.MOV.U32 R31, RZ, RZ, R28 ;  /* 0x000000ffff1f7224 */ /* 0x000fe400078e001c */
.L_x_45225:
[----:B------:R-:W-:Y:S05]  /*1b7a0*/  BSYNC B1 ;  /* 0x0000000000017941 */ /* 0x000fea0003800000 */
.L_x_45223:
        /* <DEDUP_REMOVED lines=9> */
.L_x_45227:
[----:B------:R-:W-:Y:S01]  /*1b840*/  MOV R29, R36 ;  /* 0x00000024001d7202 */ /* 0x000fe20000000f00 */
[----:B------:R-:W-:Y:S02]  /*1b850*/  IMAD.MOV.U32 R28, RZ, RZ, R30 ;  /* 0x000000ffff1c7224 */ /* 0x000fe400078e001e */
[----:B------:R-:W-:Y:S02]  /*1b860*/  IMAD.MOV.U32 R36, RZ, RZ, R39 ;  /* 0x000000ffff247224 */ /* 0x000fe400078e0027 */
[----:B------:R-:W-:Y:S02]  /*1b870*/  IMAD.MOV.U32 R30, RZ, RZ, R35 ;  /* 0x000000ffff1e7224 */ /* 0x000fe400078e0023 */
.L_x_45228:
[----:B------:R-:W-:Y:S05]  /*1b880*/  BSYNC B1 ;  /* 0x0000000000017941 */ /* 0x000fea0003800000 */
.L_x_45226:
        /* <DEDUP_REMOVED lines=9> */
.L_x_45230:
[----:B------:R-:W-:Y:S01]  /*1b920*/  IMAD.MOV.U32 R39, RZ, RZ, R29 ;  /* 0x000000ffff277224 */ /* 0x000fe200078e001d */
[----:B------:R-:W-:Y:S01]  /*1b930*/  MOV R35, R28 ;  /* 0x0000001c00237202 */ /* 0x000fe20000000f00 */
[----:B------:R-:W-:Y:S02]  /*1b940*/  IMAD.MOV.U32 R29, RZ, RZ, R34 ;  /* 0x000000ffff1d7224 */ /* 0x000fe400078e0022 */
[----:B------:R-:W-:Y:S02]  /*1b950*/  IMAD.MOV.U32 R28, RZ, RZ, R41 ;  /* 0x000000ffff1c7224 */ /* 0x000fe400078e0029 */
.L_x_45231:
[----:B------:R-:W-:Y:S05]  /*1b960*/  BSYNC B1 ;  /* 0x0000000000017941 */ /* 0x000fea0003800000 */
.L_x_45229:
        /* <DEDUP_REMOVED lines=9> */
.L_x_45233:
[----:B------:R-:W-:Y:S01]  /*1ba00*/  IMAD.MOV.U32 R34, RZ, RZ, R39 ;  /* 0x000000ffff227224 */ /* 0x000fe200078e0027 */
[----:B------:R-:W-:Y:S01]  /*1ba10*/  MOV R39, R38 ;  /* 0x0000002600277202 */ /* 0x000fe20000000f00 */
[----:B------:R-:W-:Y:S02]  /*1ba20*/  IMAD.MOV.U32 R41, RZ, RZ, R35 ;  /* 0x000000ffff297224 */ /* 0x000fe400078e0023 */
[----:B------:R-:W-:Y:S02]  /*1ba30*/  IMAD.MOV.U32 R35, RZ, RZ, R2 ;  /* 0x000000ffff237224 */ /* 0x000fe400078e0002 */
.L_x_45234:
[----:B------:R-:W-:Y:S05]  /*1ba40*/  BSYNC B1 ;  /* 0x0000000000017941 */ /* 0x000fea0003800000 */
.L_x_45232:
        /* <DEDUP_REMOVED lines=9> */
.L_x_45236:
[----:B------:R-:W-:Y:S02]  /*1bae0*/  IMAD.MOV.U32 R38, RZ, RZ, R34 ;  /* 0x000000ffff267224 */ /* 0x000fe400078e0022 */
[----:B------:R-:W-:Y:S01]  /*1baf0*/  IMAD.MOV.U32 R2, RZ, RZ, R41 ;  /* 0x000000ffff027224 */ /* 0x000fe200078e0029 */
[----:B------:R-:W-:Y:S01]  /*1bb00*/  MOV R41, R0 ;  /* 0x0000000000297202 */ /* 0x000fe20000000f00 */
[----:B------:R-:W-:Y:S02]  /*1bb10*/  IMAD.MOV.U32 R34, RZ, RZ, R33 ;  /* 0x000000ffff227224 */ /* 0x000fe400078e0021 */
.L_x_45237:
[----:B------:R-:W-:Y:S05]  /*1bb20*/  BSYNC B1 ;  /* 0x0000000000017941 */ /* 0x000fea0003800000 */
.L_x_45235:
        /* <DEDUP_REMOVED lines=16> */
.L_x_45239:
[----:B------:R-:W-:Y:S02]  /*1bc30*/  IMAD.MOV.U32 R0, RZ, RZ, R32 ;  /* 0x000000ffff007224 */ /* 0x000fe400078e0020 */
[----:B------:R-:W-:Y:S01]  /*1bc40*/  IMAD.MOV.U32 R8, RZ, RZ, R5 ;  /* 0x000000ffff087224 */ /* 0x000fe200078e0005 */
[----:B------:R-:W-:Y:S01]  /*1bc50*/  MOV R5, R3 ;  /* 0x0000000300057202 */ /* 0x000fe20000000f00 */
[----:B------:R-:W-:Y:S02]  /*1bc60*/  IMAD.MOV.U32 R32, RZ, RZ, R13 ;  /* 0x000000ffff207224 */ /* 0x000fe400078e000d */
.L_x_45240:
[----:B------:R-:W-:Y:S05]  /*1bc70*/  BSYNC B1 ;  /* 0x0000000000017941 */ /* 0x000fea0003800000 */
.L_x_45238:
        /* <DEDUP_REMOVED lines=9> */
.L_x_45242:
[----:B------:R-:W-:Y:S02]  /*1bd10*/  IMAD.MOV.U32 R3, RZ, RZ, R0 ;  /* 0x000000ffff037224 */ /* 0x000fe400078e0000 */
[----:B------:R-:W-:Y:S01]  /*1bd20*/  IMAD.MOV.U32 R11, RZ, RZ, R8 ;  /* 0x000000ffff0b7224 */ /* 0x000fe200078e0008 */
[----:B------:R-:W-:Y:S01]  /*1bd30*/  MOV R8, R10 ;  /* 0x0000000a00087202 */ /* 0x000fe20000000f00 */
[----:B------:R-:W-:Y:S02]  /*1bd40*/  IMAD.MOV.U32 R0, RZ, RZ, R15 ;  /* 0x000000ffff007224 */ /* 0x000fe400078e000f */
.L_x_45243:
[----:B------:R-:W-:Y:S05]  /*1bd50*/  BSYNC B1 ;  /* 0x0000000000017941 */ /* 0x000fea0003800000 */
.L_x_45241:
        /* <DEDUP_REMOVED lines=9> */
.L_x_45245:
[----:B------:R-:W-:Y:S02]  /*1bdf0*/  IMAD.MOV.U32 R13, RZ, RZ, R3 ;  /* 0x000000ffff0d7224 */ /* 0x000fe400078e0003 */
[----:B------:R-:W-:Y:S02]  /*1be00*/  IMAD.MOV.U32 R10, RZ, RZ, R11 ;  /* 0x000000ffff0a7224 */ /* 0x000fe400078e000b */
[----:B------:R-:W-:Y:S02]  /*1be10*/  IMAD.MOV.U32 R3, RZ, RZ, R14 ;  /* 0x000000ffff037224 */ /* 0x000fe400078e000e */
[----:B------:R-:W-:Y:S02]  /*1be20*/  IMAD.MOV.U32 R11, RZ, RZ, R12 ;  /* 0x000000ffff0b7224 */ /* 0x000fe400078e000c */
.L_x_45246:
[----:B------:R-:W-:Y:S05]  /*1be30*/  BSYNC B1 ;  /* 0x0000000000017941 */ /* 0x000fea0003800000 */
.L_x_45244:
        /* <DEDUP_REMOVED lines=9> */
.L_x_45248:
[----:B------:R-:W-:Y:S02]  /*1bed0*/  IMAD.MOV.U32 R12, RZ, RZ, R13 ;  /* 0x000000ffff0c7224 */ /* 0x000fe400078e000d */
[----:B------:R-:W-:Y:S02]  /*1bee0*/  IMAD.MOV.U32 R14, RZ, RZ, R10 ;  /* 0x000000ffff0e7224 */ /* 0x000fe400078e000a */
[----:B------:R-:W-:Y:S02]  /*1bef0*/  IMAD.MOV.U32 R13, RZ, RZ, R16 ;  /* 0x000000ffff0d7224 */ /* 0x000fe400078e0010 */
[----:B------:R-:W-:Y:S02]  /*1bf00*/  IMAD.MOV.U32 R10, RZ, RZ, R17 ;  /* 0x000000ffff0a7224 */ /* 0x000fe400078e0011 */
.L_x_45249:
[----:B------:R-:W-:Y:S05]  /*1bf10*/  BSYNC B1 ;  /* 0x0000000000017941 */ /* 0x000fea0003800000 */
.L_x_45247:
        /* <DEDUP_REMOVED lines=9> */
.L_x_45251:
[----:B------:R-:W-:Y:S02]  /*1bfb0*/  IMAD.MOV.U32 R15, RZ, RZ, R12 ;  /* 0x000000ffff0f7224 */ /* 0x000fe400078e000c */
[----:B------:R-:W-:Y:S02]  /*1bfc0*/  IMAD.MOV.U32 R16, RZ, RZ, R14 ;  /* 0x000000ffff107224 */ /* 0x000fe400078e000e */
[----:B------:R-:W-:Y:S02]  /*1bfd0*/  IMAD.MOV.U32 R12, RZ, RZ, R23 ;  /* 0x000000ffff0c7224 */ /* 0x000fe400078e0017 */
[----:B------:R-:W-:Y:S02]  /*1bfe0*/  IMAD.MOV.U32 R14, RZ, RZ, R19 ;  /* 0x000000ffff0e7224 */ /* 0x000fe400078e0013 */
.L_x_45252:
[----:B------:R-:W-:Y:S05]  /*1bff0*/  BSYNC B1 ;  /* 0x0000000000017941 */ /* 0x000fea0003800000 */
.L_x_45250:
        /* <DEDUP_REMOVED lines=9> */
.L_x_45254:
[----:B------:R-:W-:Y:S01]  /*1c090*/  MOV R17, R15 ;  /* 0x0000000f00117202 */ /* 0x000fe20000000f00 */
[----:B------:R-:W-:Y:S02]  /*1c0a0*/  IMAD.MOV.U32 R19, RZ, RZ, R16 ;  /* 0x000000ffff137224 */ /* 0x000fe400078e0010 */
[----:B------:R-:W-:Y:S02]  /*1c0b0*/  IMAD.MOV.U32 R15, RZ, RZ, R18 ;  /* 0x000000ffff0f7224 */ /* 0x000fe400078e0012 */
[----:B------:R-:W-:Y:S02]  /*1c0c0*/  IMAD.MOV.U32 R16, RZ, RZ, R21 ;  /* 0x000000ffff107224 */ /* 0x000fe400078e0015 */
.L_x_45255:
[----:B------:R-:W-:Y:S05]  /*1c0d0*/  BSYNC B1 ;  /* 0x0000000000017941 */ /* 0x000fea0003800000 */
.L_x_45253:
        /* <DEDUP_REMOVED lines=9> */
.L_x_45257:
[----:B------:R-:W-:Y:S01]  /*1c170*/  IMAD.MOV.U32 R18, RZ, RZ, R17 ;  /* 0x000000ffff127224 */ /* 0x000fe200078e0011 */
[----:B------:R-:W-:Y:S01]  /*1c180*/  MOV R21, R19 ;  /* 0x0000001300157202 */ /* 0x000fe20000000f00 */
[----:B------:R-:W-:Y:S02]  /*1c190*/  IMAD.MOV.U32 R17, RZ, RZ, R22 ;  /* 0x000000ffff117224 */ /* 0x000fe400078e0016 */
[----:B------:R-:W-:Y:S02]  /*1c1a0*/  IMAD.MOV.U32 R19, RZ, RZ, R20 ;  /* 0x000000ffff137224 */ /* 0x000fe400078e0014 */
.L_x_45258:
[----:B------:R-:W-:Y:S05]  /*1c1b0*/  BSYNC B1 ;  /* 0x0000000000017941 */ /* 0x000fea0003800000 */
.L_x_45256:
        /* <DEDUP_REMOVED lines=9> */
.L_x_45260:
[----:B------:R-:W-:Y:S01]  /*1c250*/  IMAD.MOV.U32 R20, RZ, RZ, R18 ;  /* 0x000000ffff147224 */ /* 0x000fe200078e0012 */
[----:B------:R-:W-:Y:S01]  /*1c260*/  MOV R18, R25 ;  /* 0x0000001900127202 */ /* 0x000fe20000000f00 */
[----:B------:R-:W-:Y:S02]  /*1c270*/  IMAD.MOV.U32 R22, RZ, RZ, R21 ;  /* 0x000000ffff167224 */ /* 0x000fe400078e0015 */
[----:B------:R-:W-:Y:S02]  /*1c280*/  IMAD.MOV.U32 R21, RZ, RZ, R24 ;  /* 0x000000ffff157224 */ /* 0x000fe400078e0018 */
.L_x_45261:
[----:B------:R-:W-:Y:S05]  /*1c290*/  BSYNC B1 ;  /* 0x0000000000017941 */ /* 0x000fea0003800000 */
.L_x_45259:
        /* <DEDUP_REMOVED lines=9> */
.L_x_45263:
[----:B------:R-:W-:Y:S02]  /*1c330*/  IMAD.MOV.U32 R23, RZ, RZ, R20 ;  /* 0x000000ffff177224 */ /* 0x000fe400078e0014 */
[----:B------:R-:W-:Y:S01]  /*1c340*/  IMAD.MOV.U32 R24, RZ, RZ, R22 ;  /* 0x000000ffff187224 */ /* 0x000fe200078e0016 */
[----:B------:R-:W-:Y:S01]  /*1c350*/  MOV R22, R27 ;  /* 0x0000001b00167202 */ /* 0x000fe20000000f00 */
[----:B------:R-:W-:Y:S02]  /*1c360*/  IMAD.MOV.U32 R20, RZ, RZ, R37 ;  /* 0x000000ffff147224 */ /* 0x000fe400078e0025 */
.L_x_45264:
[----:B------:R-:W-:Y:S05]  /*1c370*/  BSYNC B1 ;  /* 0x0000000000017941 */ /* 0x000fea0003800000 */
.L_x_45262:
        /* <DEDUP_REMOVED lines=9> */
.L_x_45266:
[----:B------:R-:W-:Y:S02]  /*1c410*/  IMAD.MOV.U32 R25, RZ, RZ, R23 ;  /* 0x000000ffff197224 */ /* 0x000fe400078e0017 */
[----:B------:R-:W-:Y:S02]  /*1c420*/  IMAD.MOV.U32 R27, RZ, RZ, R24 ;  /* 0x000000ffff1b7224 */ /* 0x000fe400078e0018 */
[----:B------:R-:W-:Y:S02]  /*1c430*/  IMAD.MOV.U32 R23, RZ, RZ, R26 ;  /* 0x000000ffff177224 */ /* 0x000fe400078e001a */
[----:B------:R-:W-:Y:S02]  /*1c440*/  IMAD.MOV.U32 R24, RZ, RZ, R31 ;  /* 0x000000ffff187224 */ /* 0x000fe400078e001f */
.L_x_45267:
[----:B------:R-:W-:Y:S05]  /*1c450*/  BSYNC B1 ;  /* 0x0000000000017941 */ /* 0x000fea0003800000 */
.L_x_45265:
        /* <DEDUP_REMOVED lines=9> */
.L_x_45269:
[----:B------:R-:W-:Y:S02]  /*1c4f0*/  IMAD.MOV.U32 R26, RZ, RZ, R25 ;  /* 0x000000ffff1a7224 */ /* 0x000fe400078e0019 */
[----:B------:R-:W-:Y:S02]  /*1c500*/  IMAD.MOV.U32 R31, RZ, RZ, R27 ;  /* 0x000000ffff1f7224 */ /* 0x000fe400078e001b */
[----:B------:R-:W-:Y:S02]  /*1c510*/  IMAD.MOV.U32 R25, RZ, RZ, R36 ;  /* 0x000000ffff197224 */ /* 0x000fe400078e0024 */
[----:B------:R-:W-:Y:S02]  /*1c520*/  IMAD.MOV.U32 R27, RZ, RZ, R30 ;  /* 0x000000ffff1b7224 */ /* 0x000fe400078e001e */
.L_x_45270:
[----:B------:R-:W-:Y:S05]  /*1c530*/  BSYNC B1 ;  /* 0x0000000000017941 */ /* 0x000fea0003800000 */
.L_x_45268:
        /* <DEDUP_REMOVED lines=9> */
.L_x_45272:
[----:B------:R-:W-:Y:S02]  /*1c5d0*/  IMAD.MOV.U32 R30, RZ, RZ, R26 ;  /* 0x000000ffff1e7224 */ /* 0x000fe400078e001a */
[----:B------:R-:W-:Y:S02]  /*1c5e0*/  IMAD.MOV.U32 R36, RZ, RZ, R31 ;  /* 0x000000ffff247224 */ /* 0x000fe400078e001f */
[----:B------:R-:W-:Y:S02]  /*1c5f0*/  IMAD.MOV.U32 R26, RZ, RZ, R29 ;  /* 0x000000ffff1a7224 */ /* 0x000fe400078e001d */
[----:B------:R-:W-:Y:S02]  /*1c600*/  IMAD.MOV.U32 R31, RZ, RZ, R28 ;  /* 0x000000ffff1f7224 */ /* 0x000fe400078e001c */
.L_x_45273:
[----:B------:R-:W-:Y:S05]  /*1c610*/  BSYNC B1 ;  /* 0x0000000000017941 */ /* 0x000fea0003800000 */
.L_x_45271:
        /* <DEDUP_REMOVED lines=9> */
.L_x_45275:
[----:B------:R-:W-:Y:S01]  /*1c6b0*/  MOV R29, R30 ;  /* 0x0000001e001d7202 */ /* 0x000fe20000000f00 */
[----:B------:R-:W-:Y:S02]  /*1c6c0*/  IMAD.MOV.U32 R28, RZ, RZ, R36 ;  /* 0x000000ffff1c7224 */ /* 0x000fe400078e0024 */
[----:B------:R-:W-:Y:S02]  /*1c6d0*/  IMAD.MOV.U32 R30, RZ, RZ, R39 ;  /* 0x000000ffff1e7224 */ /* 0x000fe400078e0027 */
[----:B------:R-:W-:Y:S02]  /*1c6e0*/  IMAD.MOV.U32 R36, RZ, RZ, R35 ;  /* 0x000000ffff247224 */ /* 0x000fe400078e0023 */
.L_x_45276:
[----:B------:R-:W-:Y:S05]  /*1c6f0*/  BSYNC B1 ;  /* 0x0000000000017941 */ /* 0x000fea0003800000 */
.L_x_45274:
        /* <DEDUP_REMOVED lines=9> */
.L_x_45278:
[----:B------:R-:W-:Y:S01]  /*1c790*/  IMAD.MOV.U32 R33, RZ, RZ, R29 ;  /* 0x000000ffff217224 */ /* 0x000fe200078e001d */
[----:B------:R-:W-:Y:S01]  /*1c7a0*/  MOV R35, R28 ;  /* 0x0000001c00237202 */ /* 0x000fe20000000f00 */
[----:B------:R-:W-:Y:S02]  /*1c7b0*/  IMAD.MOV.U32 R29, RZ, RZ, R34 ;  /* 0x000000ffff1d7224 */ /* 0x000fe400078e0022 */
[----:B------:R-:W-:Y:S02]  /*1c7c0*/  IMAD.MOV.U32 R28, RZ, RZ, R41 ;  /* 0x000000ffff1c7224 */ /* 0x000fe400078e0029 */
.L_x_45279:
[----:B------:R-:W-:Y:S05]  /*1c7d0*/  BSYNC B1 ;  /* 0x0000000000017941 */ /* 0x000fea0003800000 */
.L_x_45277:
        /* <DEDUP_REMOVED lines=9> */
.L_x_45281:
[----:B------:R-:W-:Y:S01]  /*1c870*/  IMAD.MOV.U32 R34, RZ, RZ, R33 ;  /* 0x000000ffff227224 */ /* 0x000fe200078e0021 */
[----:B------:R-:W-:Y:S01]  /*1c880*/  MOV R33, R38 ;  /* 0x0000002600217202 */ /* 0x000fe20000000f00 */
[----:B------:R-:W-:Y:S02]  /*1c890*/  IMAD.MOV.U32 R37, RZ, RZ, R35 ;  /* 0x000000ffff257224 */ /* 0x000fe400078e0023 */
[----:B------:R-:W-:Y:S02]  /*1c8a0*/  IMAD.MOV.U32 R35, RZ, RZ, R2 ;  /* 0x000000ffff237224 */ /* 0x000fe400078e0002 */
.L_x_45282:
[----:B------:R-:W-:Y:S05]  /*1c8b0*/  BSYNC B1 ;  /* 0x0000000000017941 */ /* 0x000fea0003800000 */
.L_x_45280:
        /* <DEDUP_REMOVED lines=16> */
.L_x_45284:
[----:B------:R-:W-:Y:S01]  /*1c9c0*/  IMAD.MOV.U32 R2, RZ, RZ, R32 ;  /* 0x000000ffff027224 */ /* 0x000fe200078e0020 */
[----:B------:R-:W-:Y:S01]  /*1c9d0*/  MOV R6, R5 ;  /* 0x0000000500067202 */ /* 0x000fe20000000f00 */
[----:B------:R-:W-:Y:S02]  /*1c9e0*/  IMAD.MOV.U32 R5, RZ, RZ, R8 ;  /* 0x000000ffff057224 */ /* 0x000fe400078e0008 */
[----:B------:R-:W-:Y:S02]  /*1c9f0*/  IMAD.MOV.U32 R32, RZ, RZ, R0 ;  /* 0x000000ffff207224 */ /* 0x000fe400078e0000 */
.L_x_45285:
[----:B------:R-:W-:Y:S05]  /*1ca00*/  BSYNC B1 ;  /* 0x0000000000017941 */ /* 0x000fea0003800000 */
.L_x_45283:
        /* <DEDUP_REMOVED lines=9> */
.L_x_45287:
[----:B------:R-:W-:Y:S01]  /*1caa0*/  IMAD.MOV.U32 R0, RZ, RZ, R2 ;  /* 0x000000ffff007224 */ /* 0x000fe200078e0002 */
[----:B------:R-:W-:Y:S01]  /*1cab0*/  MOV R2, R3 ;  /* 0x0000000300027202 */ /* 0x000fe20000000f00 */
[----:B------:R-:W-:Y:S02]  /*1cac0*/  IMAD.MOV.U32 R8, RZ, RZ, R6 ;  /* 0x000000ffff087224 */ /* 0x000fe400078e0006 */
[----:B------:R-:W-:Y:S02]  /*1cad0*/  IMAD.MOV.U32 R6, RZ, RZ, R11 ;  /* 0x000000ffff067224 */ /* 0x000fe400078e000b */
.L_x_45288:
[----:B------:R-:W-:Y:S05]  /*1cae0*/  BSYNC B1 ;  /* 0x0000000000017941 */ /* 0x000fea0003800000 */
.L_x_45286:
        /* <DEDUP_REMOVED lines=9> */
.L_x_45290:
[----:B------:R-:W-:Y:S02]  /*1cb80*/  IMAD.MOV.U32 R3, RZ, RZ, R0 ;  /* 0x000000ffff037224 */ /* 0x000fe400078e0000 */
[----:B------:R-:W-:Y:S01]  /*1cb90*/  IMAD.MOV.U32 R9, RZ, RZ, R8 ;  /* 0x000000ffff097224 */ /* 0x000fe200078e0008 */
[----:B------:R-:W-:Y:S01]  /*1cba0*/  MOV R8, R10 ;  /* 0x0000000a00087202 */ /* 0x000fe20000000f00 */
[----:B------:R-:W-:Y:S02]  /*1cbb0*/  IMAD.MOV.U32 R0, RZ, RZ, R13 ;  /* 0x000000ffff007224 */ /* 0x000fe400078e000d */
.L_x_45291:
[----:B------:R-:W-:Y:S05]  /*1cbc0*/  BSYNC B1 ;  /* 0x0000000000017941 */ /* 0x000fea0003800000 */
.L_x_45289:
        /* <DEDUP_REMOVED lines=9> */
.L_x_45293:
[----:B------:R-:W-:Y:S02]  /*1cc60*/  IMAD.MOV.U32 R10, RZ, RZ, R3 ;  /* 0x000000ffff0a7224 */ /* 0x000fe400078e0003 */
[----:B------:R-:W-:Y:S02]  /*1cc70*/  IMAD.MOV.U32 R11, RZ, RZ, R9 ;  /* 0x000000ffff0b7224 */ /* 0x000fe400078e0009 */
[----:B------:R-:W-:Y:S02]  /*1cc80*/  IMAD.MOV.U32 R3, RZ, RZ, R12 ;  /* 0x000000ffff037224 */ /* 0x000fe400078e000c */
[----:B------:R-:W-:Y:S02]  /*1cc90*/  IMAD.MOV.U32 R9, RZ, RZ, R14 ;  /* 0x000000ffff097224 */ /* 0x000fe400078e000e */
.L_x_45294:
[----:B------:R-:W-:Y:S05]  /*1cca0*/  BSYNC B1 ;  /* 0x0000000000017941 */ /* 0x000fea0003800000 */
.L_x_45292:
        /* <DEDUP_REMOVED lines=9> */
.L_x_45296:
[----:B------:R-:W-:Y:S02]  /*1cd40*/  IMAD.MOV.U32 R12, RZ, RZ, R10 ;  /* 0x000000ffff0c7224 */ /* 0x000fe400078e000a */
[----:B------:R-:W-:Y:S02]  /*1cd50*/  IMAD.MOV.U32 R13, RZ, RZ, R11 ;  /* 0x000000ffff0d7224 */ /* 0x000fe400078e000b */
[----:B------:R-:W-:Y:S02]  /*1cd60*/  IMAD.MOV.U32 R10, RZ, RZ, R15 ;  /* 0x000000ffff0a7224 */ /* 0x000fe400078e000f */
[----:B------:R-:W-:Y:S02]  /*1cd70*/  IMAD.MOV.U32 R11, RZ, RZ, R16 ;  /* 0x000000ffff0b7224 */ /* 0x000fe400078e0010 */
.L_x_45297:
[----:B------:R-:W-:Y:S05]  /*1cd80*/  BSYNC B1 ;  /* 0x0000000000017941 */ /* 0x000fea0003800000 */
.L_x_45295:
        /* <DEDUP_REMOVED lines=9> */
.L_x_45299:
[----:B------:R-:W-:Y:S02]  /*1ce20*/  IMAD.MOV.U32 R14, RZ, RZ, R12 ;  /* 0x000000ffff0e7224 */ /* 0x000fe400078e000c */
[----:B------:R-:W-:Y:S02]  /*1ce30*/  IMAD.MOV.U32 R16, RZ, RZ, R13 ;  /* 0x000000ffff107224 */ /* 0x000fe400078e000d */
[----:B------:R-:W-:Y:S02]  /*1ce40*/  IMAD.MOV.U32 R12, RZ, RZ, R17 ;  /* 0x000000ffff0c7224 */ /* 0x000fe400078e0011 */
[----:B------:R-:W-:Y:S02]  /*1ce50*/  IMAD.MOV.U32 R13, RZ, RZ, R19 ;  /* 0x000000ffff0d7224 */ /* 0x000fe400078e0013 */
.L_x_45300:
[----:B------:R-:W-:Y:S05]  /*1ce60*/  BSYNC B1 ;  /* 0x0000000000017941 */ /* 0x000fea0003800000 */
.L_x_45298:
        /* <DEDUP_REMOVED lines=9> */
.L_x_45302:
[----:B------:R-:W-:Y:S01]  /*1cf00*/  MOV R15, R14 ;  /* 0x0000000e000f7202 */ /* 0x000fe20000000f00 */
[----:B------:R-:W-:Y:S02]  /*1cf10*/  IMAD.MOV.U32 R17, RZ, RZ, R16 ;  /* 0x000000ffff117224 */ /* 0x000fe400078e0010 */
[----:B------:R-:W-:Y:S02]  /*1cf20*/  IMAD.MOV.U32 R14, RZ, RZ, R18 ;  /* 0x000000ffff0e7224 */ /* 0x000fe400078e0012 */
[----:B------:R-:W-:Y:S02]  /*1cf30*/  IMAD.MOV.U32 R16, RZ, RZ, R21 ;  /* 0x000000ffff107224 */ /* 0x000fe400078e0015 */
.L_x_45303:
[----:B------:R-:W-:Y:S05]  /*1cf40*/  BSYNC B1 ;  /* 0x0000000000017941 */ /* 0x000fea0003800000 */
.L_x_45301:
        /* <DEDUP_REMOVED lines=9> */
.L_x_45305:
[----:B------:R-:W-:Y:S01]  /*1cfe0*/  IMAD.MOV.U32 R18, RZ, RZ, R15 ;  /* 0x000000ffff127224 */ /* 0x000fe200078e000f */
[----:B------:R-:W-:Y:S01]  /*1cff0*/  MOV R19, R17 ;  /* 0x0000001100137202 */ /* 0x000fe20000000f00 */
[----:B------:R-:W-:Y:S02]  /*1d000*/  IMAD.MOV.U32 R15, RZ, RZ, R20 ;  /* 0x000000ffff0f7224 */ /* 0x000fe400078e0014 */
[----:B------:R-:W-:Y:S02]  /*1d010*/  IMAD.MOV.U32 R17, RZ, RZ, R22 ;  /* 0x000000ffff117224 */ /* 0x000fe400078e0016 */
.L_x_45306:
[----:B------:R-:W-:Y:S05]  /*1d020*/  BSYNC B1 ;  /* 0x0000000000017941 */ /* 0x000fea0003800000 */
.L_x_45304:
        /* <DEDUP_REMOVED lines=9> */
.L_x_45308:
[----:B------:R-:W-:Y:S01]  /*1d0c0*/  IMAD.MOV.U32 R44, RZ, RZ, R18 ;  /* 0x000000ffff2c7224 */ /* 0x000fe200078e0012 */
[----:B------:R-:W-:Y:S01]  /*1d0d0*/  MOV R18, R23 ;  /* 0x0000001700127202 */ /* 0x000fe20000000f00 */
[----:B------:R-:W-:Y:S02]  /*1d0e0*/  IMAD.MOV.U32 R45, RZ, RZ, R19 ;  /* 0x000000ffff2d7224 */ /* 0x000fe400078e0013 */
[----:B------:R-:W-:Y:S02]  /*1d0f0*/  IMAD.MOV.U32 R19, RZ, RZ, R24 ;  /* 0x000000ffff137224 */ /* 0x000fe400078e0018 */
.L_x_45309:
[----:B------:R-:W-:Y:S05]  /*1d100*/  BSYNC B1 ;  /* 0x0000000000017941 */ /* 0x000fea0003800000 */
.L_x_45307:
        /* <DEDUP_REMOVED lines=9> */
.L_x_45311:
[----:B------:R-:W-:Y:S02]  /*1d1a0*/  IMAD.MOV.U32 R48, RZ, RZ, R44 ;  /* 0x000000ffff307224 */ /* 0x000fe400078e002c */
[----:B------:R-:W-:Y:S01]  /*1d1b0*/  IMAD.MOV.U32 R50, RZ, RZ, R45 ;  /* 0x000000ffff327224 */ /* 0x000fe200078e002d */
[----:B------:R-:W-:Y:S01]  /*1d1c0*/  MOV R45, R27 ;  /* 0x0000001b002d7202 */ /* 0x000fe20000000f00 */
[----:B------:R-:W-:Y:S02]  /*1d1d0*/  IMAD.MOV.U32 R44, RZ, RZ, R25 ;  /* 0x000000ffff2c7224 */ /* 0x000fe400078e0019 */
.L_x_45312:
[----:B------:R-:W-:Y:S05]  /*1d1e0*/  BSYNC B1 ;  /* 0x0000000000017941 */ /* 0x000fea0003800000 */
.L_x_45310:
        /* <DEDUP_REMOVED lines=9> */
.L_x_45314:
[----:B------:R-:W-:Y:S02]  /*1d280*/  IMAD.MOV.U32 R49, RZ, RZ, R48 ;  /* 0x000000ffff317224 */ /* 0x000fe400078e0030 */
[----:B------:R-:W-:Y:S02]  /*1d290*/  IMAD.MOV.U32 R51, RZ, RZ, R50 ;  /* 0x000000ffff337224 */ /* 0x000fe400078e0032 */
[----:B------:R-:W-:Y:S02]  /*1d2a0*/  IMAD.MOV.U32 R48, RZ, RZ, R26 ;  /* 0x000000ffff307224 */ /* 0x000fe400078e001a */
[----:B------:R-:W-:Y:S02]  /*1d2b0*/  IMAD.MOV.U32 R50, RZ, RZ, R31 ;  /* 0x000000ffff327224 */ /* 0x000fe400078e001f */
.L_x_45315:
[----:B------:R-:W-:Y:S05]  /*1d2c0*/  BSYNC B1 ;  /* 0x0000000000017941 */ /* 0x000fea0003800000 */
.L_x_45313:
        /* <DEDUP_REMOVED lines=9> */
.L_x_45317:
[----:B------:R-:W-:Y:S02]  /*1d360*/  IMAD.MOV.U32 R54, RZ, RZ, R49 ;  /* 0x000000ffff367224 */ /* 0x000fe400078e0031 */
[----:B------:R-:W-:Y:S02]  /*1d370*/  IMAD.MOV.U32 R53, RZ, RZ, R51 ;  /* 0x000000ffff357224 */ /* 0x000fe400078e0033 */
[----:B------:R-:W-:Y:S02]  /*1d380*/  IMAD.MOV.U32 R49, RZ, RZ, R30 ;  /* 0x000000ffff317224 */ /* 0x000fe400078e001e */
[----:B------:R-:W-:Y:S02]  /*1d390*/  IMAD.MOV.U32 R51, RZ, RZ, R36 ;  /* 0x000000ffff337224 */ /* 0x000fe400078e0024 */
.L_x_45318:
[----:B------:R-:W-:Y:S05]  /*1d3a0*/  BSYNC B1 ;  /* 0x0000000000017941 */ /* 0x000fea0003800000 */
.L_x_45316:
        /* <DEDUP_REMOVED lines=9> */
.L_x_45320:
[----:B------:R-:W-:Y:S02]  /*1d440*/  IMAD.MOV.U32 R55, RZ, RZ, R54 ;  /* 0x000000ffff377224 */ /* 0x000fe400078e0036 */
[----:B------:R-:W-:Y:S02]  /*1d450*/  IMAD.MOV.U32 R56, RZ, RZ, R53 ;  /* 0x000000ffff387224 */ /* 0x000fe400078e0035 */
[----:B------:R-:W-:Y:S02]  /*1d460*/  IMAD.MOV.U32 R54, RZ, RZ, R29 ;  /* 0x000000ffff367224 */ /* 0x000fe400078e001d */
[----:B------:R-:W-:Y:S02]  /*1d470*/  IMAD.MOV.U32 R53, RZ, RZ, R28 ;  /* 0x000000ffff357224 */ /* 0x000fe400078e001c */
.L_x_45321:
[----:B------:R-:W-:Y:S05]  /*1d480*/  BSYNC B1 ;  /* 0x0000000000017941 */ /* 0x000fea0003800000 */
.L_x_45319:
        /* <DEDUP_REMOVED lines=9> */
.L_x_45323:
[----:B------:R-:W-:Y:S01]  /*1d520*/  MOV R57, R55 ;  /* 0x0000003700397202 */ /* 0x000fe20000000f00 */
[----:B------:R-:W-:Y:S02]  /*1d530*/  IMAD.MOV.U32 R58, RZ, RZ, R56 ;  /* 0x000000ffff3a7224 */ /* 0x000fe400078e0038 */
[----:B------:R-:W-:Y:S02]  /*1d540*/  IMAD.MOV.U32 R55, RZ, RZ, R33 ;  /* 0x000000ffff377224 */ /* 0x000fe400078e0021 */
[----:B------:R-:W-:Y:S02]  /*1d550*/  IMAD.MOV.U32 R56, RZ, RZ, R35 ;  /* 0x000000ffff387224 */ /* 0x000fe400078e0023 */
.L_x_45324:
[----:B------:R-:W-:Y:S05]  /*1d560*/  BSYNC B1 ;  /* 0x0000000000017941 */ /* 0x000fea0003800000 */
.L_x_45322:
        /* <DEDUP_REMOVED lines=9> */
.L_x_45326:
[----:B------:R-:W-:Y:S01]  /*1d600*/  IMAD.MOV.U32 R59, RZ, RZ, R57 ;  /* 0x000000ffff3b7224 */ /* 0x000fe200078e0039 */
[----:B------:R-:W-:Y:S01]  /*1d610*/  MOV R61, R58 ;  /* 0x0000003a003d7202 */ /* 0x000fe20000000f00 */
[----:B------:R-:W-:Y:S02]  /*1d620*/  IMAD.MOV.U32 R57, RZ, RZ, R34 ;  /* 0x000000ffff397224 */ /* 0x000fe400078e0022 */
[----:B------:R-:W-:Y:S02]  /*1d630*/  IMAD.MOV.U32 R58, RZ, RZ, R37 ;  /* 0x000000ffff3a7224 */ /* 0x000fe400078e0025 */
.L_x_45327:
[----:B------:R-:W-:Y:S05]  /*1d640*/  BSYNC B1 ;  /* 0x0000000000017941 */ /* 0x000fea0003800000 */
.L_x_45325:
        /* <DEDUP_REMOVED lines=16> */
.L_x_45329:
[----:B------:R-:W-:Y:S01]  /*1d750*/  MOV R39, R32 ;  /* 0x0000002000277202 */ /* 0x000fe20000000f00 */
[----:B------:R-:W-:Y:S02]  /*1d760*/  IMAD.MOV.U32 R23, RZ, RZ, R5 ;  /* 0x000000ffff177224 */ /* 0x000fe400078e0005 */
[----:B------:R-:W-:Y:S02]  /*1d770*/  IMAD.MOV.U32 R5, RZ, RZ, R6 ;  /* 0x000000ffff057224 */ /* 0x000fe400078e0006 */
[----:B------:R-:W-:Y:S02]  /*1d780*/  IMAD.MOV.U32 R32, RZ, RZ, R2 ;  /* 0x000000ffff207224 */ /* 0x000fe400078e0002 */
.L_x_45330:
[----:B------:R-:W-:Y:S05]  /*1d790*/  BSYNC B1 ;  /* 0x0000000000017941 */ /* 0x000fea0003800000 */
.L_x_45328:
        /* <DEDUP_REMOVED lines=9> */
.L_x_45332:
[----:B------:R-:W-:Y:S01]  /*1d830*/  IMAD.MOV.U32 R38, RZ, RZ, R39 ;  /* 0x000000ffff267224 */ /* 0x000fe200078e0027 */
[----:B------:R-:W-:Y:S01]  /*1d840*/  MOV R22, R23 ;  /* 0x0000001700167202 */ /* 0x000fe20000000f00 */
[----:B------:R-:W-:Y:S02]  /*1d850*/  IMAD.MOV.U32 R39, RZ, RZ, R0 ;  /* 0x000000ffff277224 */ /* 0x000fe400078e0000 */
[----:B------:R-:W-:Y:S02]  /*1d860*/  IMAD.MOV.U32 R23, RZ, RZ, R8 ;  /* 0x000000ffff177224 */ /* 0x000fe400078e0008 */
.L_x_45333:
[----:B------:R-:W-:Y:S05]  /*1d870*/  BSYNC B1 ;  /* 0x0000000000017941 */ /* 0x000fea0003800000 */
.L_x_45331:
        /* <DEDUP_REMOVED lines=9> */
.L_x_45335:
[----:B------:R-:W-:Y:S01]  /*1d910*/  IMAD.MOV.U32 R37, RZ, RZ, R38 ;  /* 0x000000ffff257224 */ /* 0x000fe200078e0026 */
[----:B------:R-:W-:Y:S01]  /*1d920*/  MOV R38, R3 ;  /* 0x0000000300267202 */ /* 0x000fe20000000f00 */
[----:B------:R-:W-:Y:S02]  /*1d930*/  IMAD.MOV.U32 R21, RZ, RZ, R22 ;  /* 0x000000ffff157224 */ /* 0x000fe400078e0016 */
[----:B------:R-:W-:Y:S02]  /*1d940*/  IMAD.MOV.U32 R22, RZ, RZ, R9 ;  /* 0x000000ffff167224 */ /* 0x000fe400078e0009 */
.L_x_45336:
[----:B------:R-:W-:Y:S05]  /*1d950*/  BSYNC B1 ;  /* 0x0000000000017941 */ /* 0x000fea0003800000 */
.L_x_45334:
        /* <DEDUP_REMOVED lines=9> */
.L_x_45338:
[----:B------:R-:W-:Y:S02]  /*1d9f0*/  IMAD.MOV.U32 R36, RZ, RZ, R37 ;  /* 0x000000ffff247224 */ /* 0x000fe400078e0025 */
[----:B------:R-:W-:Y:S01]  /*1da00*/  IMAD.MOV.U32 R20, RZ, RZ, R21 ;  /* 0x000000ffff147224 */ /* 0x000fe200078e0015 */
[----:B------:R-:W-:Y:S01]  /*1da10*/  MOV R21, R11 ;  /* 0x0000000b00157202 */ /* 0x000fe20000000f00 */
[----:B------:R-:W-:Y:S02]  /*1da20*/  IMAD.MOV.U32 R37, RZ, RZ, R10 ;  /* 0x000000ffff257224 */ /* 0x000fe400078e000a */
.L_x_45339:
[----:B------:R-:W-:Y:S05]  /*1da30*/  BSYNC B1 ;  /* 0x0000000000017941 */ /* 0x000fea0003800000 */
.L_x_45337:
        /* <DEDUP_REMOVED lines=9> */
.L_x_45341:
[----:B------:R-:W-:Y:S02]  /*1dad0*/  IMAD.MOV.U32 R43, RZ, RZ, R36 ;  /* 0x000000ffff2b7224 */ /* 0x000fe400078e0024 */
[----:B------:R-:W-:Y:S02]  /*1dae0*/  IMAD.MOV.U32 R27, RZ, RZ, R20 ;  /* 0x000000ffff1b7224 */ /* 0x000fe400078e0014 */
[----:B------:R-:W-:Y:S02]  /*1daf0*/  IMAD.MOV.U32 R36, RZ, RZ, R12 ;  /* 0x000000ffff247224 */ /* 0x000fe400078e000c */
[----:B------:R-:W-:Y:S02]  /*1db00*/  IMAD.MOV.U32 R20, RZ, RZ, R13 ;  /* 0x000000ffff147224 */ /* 0x000fe400078e000d */
.L_x_45342:
[----:B------:R-:W-:Y:S05]  /*1db10*/  BSYNC B1 ;  /* 0x0000000000017941 */ /* 0x000fea0003800000 */
.L_x_45340:
        /* <DEDUP_REMOVED lines=9> */
.L_x_45344:
[----:B------:R-:W-:Y:S02]  /*1dbb0*/  IMAD.MOV.U32 R42, RZ, RZ, R43 ;  /* 0x000000ffff2a7224 */ /* 0x000fe400078e002b */
[----:B------:R-:W-:Y:S02]  /*1dbc0*/  IMAD.MOV.U32 R26, RZ, RZ, R27 ;  /* 0x000000ffff1a7224 */ /* 0x000fe400078e001b */
[----:B------:R-:W-:Y:S02]  /*1dbd0*/  IMAD.MOV.U32 R43, RZ, RZ, R14 ;  /* 0x000000ffff2b7224 */ /* 0x000fe400078e000e */
[----:B------:R-:W-:Y:S02]  /*1dbe0*/  IMAD.MOV.U32 R27, RZ, RZ, R16 ;  /* 0x000000ffff1b7224 */ /* 0x000fe400078e0010 */
.L_x_45345:
[----:B------:R-:W-:Y:S05]  /*1dbf0*/  BSYNC B1 ;  /* 0x0000000000017941 */ /* 0x000fea0003800000 */
.L_x_45343:
        /* <DEDUP_REMOVED lines=9> */
.L_x_45347:
[----:B------:R-:W-:Y:S02]  /*1dc90*/  IMAD.MOV.U32 R41, RZ, RZ, R42 ;  /* 0x000000ffff297224 */ /* 0x000fe400078e002a */
[----:B------:R-:W-:Y:S02]  /*1dca0*/  IMAD.MOV.U32 R25, RZ, RZ, R26 ;  /* 0x000000ffff197224 */ /* 0x000fe400078e001a */
[----:B------:R-:W-:Y:S02]  /*1dcb0*/  IMAD.MOV.U32 R42, RZ, RZ, R15 ;  /* 0x000000ffff2a7224 */ /* 0x000fe400078e000f */
[----:B------:R-:W-:Y:S02]  /*1dcc0*/  IMAD.MOV.U32 R26, RZ, RZ, R17 ;  /* 0x000000ffff1a7224 */ /* 0x000fe400078e0011 */
.L_x_45348:
[----:B------:R-:W-:Y:S05]  /*1dcd0*/  BSYNC B1 ;  /* 0x0000000000017941 */ /* 0x000fea0003800000 */
.L_x_45346:
        /* <DEDUP_REMOVED lines=9> */
.L_x_45350:
[----:B------:R-:W-:Y:S01]  /*1dd70*/  MOV R40, R41 ;  /* 0x0000002900287202 */ /* 0x000fe20000000f00 */
[----:B------:R-:W-:Y:S02]  /*1dd80*/  IMAD.MOV.U32 R24, RZ, RZ, R25 ;  /* 0x000000ffff187224 */ /* 0x000fe400078e0019 */
[----:B------:R-:W-:Y:S02]  /*1dd90*/  IMAD.MOV.U32 R41, RZ, RZ, R18 ;  /* 0x000000ffff297224 */ /* 0x000fe400078e0012 */
[----:B------:R-:W-:Y:S02]  /*1dda0*/  IMAD.MOV.U32 R25, RZ, RZ, R19 ;  /* 0x000000ffff197224 */ /* 0x000fe400078e0013 */
.L_x_45351:
[----:B------:R-:W-:Y:S05]  /*1ddb0*/  BSYNC B1 ;  /* 0x0000000000017941 */ /* 0x000fea0003800000 */
.L_x_45349:
        /* <DEDUP_REMOVED lines=9> */
.L_x_45353:
[----:B------:R-:W-:Y:S01]  /*1de50*/  IMAD.MOV.U32 R47, RZ, RZ, R40 ;  /* 0x000000ffff2f7224 */ /* 0x000fe200078e0028 */
[----:B------:R-:W-:Y:S01]  /*1de60*/  MOV R31, R24 ;  /* 0x00000018001f7202 */ /* 0x000fe20000000f00 */
[----:B------:R-:W-:Y:S02]  /*1de70*/  IMAD.MOV.U32 R40, RZ, RZ, R44 ;  /* 0x000000ffff287224 */ /* 0x000fe400078e002c */
[----:B------:R-:W-:Y:S02]  /*1de80*/  IMAD.MOV.U32 R24, RZ, RZ, R45 ;  /* 0x000000ffff187224 */ /* 0x000fe400078e002d */
.L_x_45354:
[----:B------:R-:W-:Y:S05]  /*1de90*/  BSYNC B1 ;  /* 0x0000000000017941 */ /* 0x000fea0003800000 */
.L_x_45352:
        /* <DEDUP_REMOVED lines=9> */
.L_x_45356:
[----:B------:R-:W-:Y:S01]  /*1df30*/  IMAD.MOV.U32 R46, RZ, RZ, R47 ;  /* 0x000000ffff2e7224 */ /* 0x000fe200078e002f */
[----:B------:R-:W-:Y:S01]  /*1df40*/  MOV R47, R48 ;  /* 0x00000030002f7202 */ /* 0x000fe20000000f00 */
[----:B------:R-:W-:Y:S02]  /*1df50*/  IMAD.MOV.U32 R30, RZ, RZ, R31 ;  /* 0x000000ffff1e7224 */ /* 0x000fe400078e001f */
[----:B------:R-:W-:Y:S02]  /*1df60*/  IMAD.MOV.U32 R31, RZ, RZ, R50 ;  /* 0x000000ffff1f7224 */ /* 0x000fe400078e0032 */
.L_x_45357:
[----:B------:R-:W-:Y:S05]  /*1df70*/  BSYNC B1 ;  /* 0x0000000000017941 */ /* 0x000fea0003800000 */
.L_x_45355:
        /* <DEDUP_REMOVED lines=9> */
.L_x_45359:
[----:B------:R-:W-:Y:S02]  /*1e010*/  IMAD.MOV.U32 R45, RZ, RZ, R46 ;  /* 0x000000ffff2d7224 */ /* 0x000fe400078e002e */
[----:B------:R-:W-:Y:S01]  /*1e020*/  IMAD.MOV.U32 R29, RZ, RZ, R30 ;  /* 0x000000ffff1d7224 */ /* 0x000fe200078e001e */
[----:B------:R-:W-:Y:S01]  /*1e030*/  MOV R30, R51 ;  /* 0x00000033001e7202 */ /* 0x000fe20000000f00 */
[----:B------:R-:W-:Y:S02]  /*1e040*/  IMAD.MOV.U32 R46, RZ, RZ, R49 ;  /* 0x000000ffff2e7224 */ /* 0x000fe400078e0031 */
.L_x_45360:
[----:B------:R-:W-:Y:S05]  /*1e050*/  BSYNC B1 ;  /* 0x0000000000017941 */ /* 0x000fea0003800000 */
.L_x_45358:
        /* <DEDUP_REMOVED lines=9> */
.L_x_45362:
[----:B------:R-:W-:Y:S02]  /*1e0f0*/  IMAD.MOV.U32 R44, RZ, RZ, R45 ;  /* 0x000000ffff2c7224 */ /* 0x000fe400078e002d */
[----:B------:R-:W-:Y:S02]  /*1e100*/  IMAD.MOV.U32 R28, RZ, RZ, R29 ;  /* 0x000000ffff1c7224 */ /* 0x000fe400078e001d */
[----:B------:R-:W-:Y:S02]  /*1e110*/  IMAD.MOV.U32 R45, RZ, RZ, R54 ;  /* 0x000000ffff2d7224 */ /* 0x000fe400078e0036 */
[----:B------:R-:W-:Y:S02]  /*1e120*/  IMAD.MOV.U32 R29, RZ, RZ, R53 ;  /* 0x000000ffff1d7224 */ /* 0x000fe400078e0035 */
.L_x_45363:
[----:B------:R-:W-:Y:S05]  /*1e130*/  BSYNC B1 ;  /* 0x0000000000017941 */ /* 0x000fea0003800000 */
.L_x_45361:
        /* <DEDUP_REMOVED lines=9> */
.L_x_45365:
[----:B------:R-:W-:Y:S02]  /*1e1d0*/  IMAD.MOV.U32 R51, RZ, RZ, R44 ;  /* 0x000000ffff337224 */ /* 0x000fe400078e002c */
[----:B------:R-:W-:Y:S02]  /*1e1e0*/  IMAD.MOV.U32 R35, RZ, RZ, R28 ;  /* 0x000000ffff237224 */ /* 0x000fe400078e001c */
[----:B------:R-:W-:Y:S02]  /*1e1f0*/  IMAD.MOV.U32 R44, RZ, RZ, R55 ;  /* 0x000000ffff2c7224 */ /* 0x000fe400078e0037 */
[----:B------:R-:W-:Y:S02]  /*1e200*/  IMAD.MOV.U32 R28, RZ, RZ, R56 ;  /* 0x000000ffff1c7224 */ /* 0x000fe400078e0038 */
.L_x_45366:
[----:B------:R-:W-:Y:S05]  /*1e210*/  BSYNC B1 ;  /* 0x0000000000017941 */ /* 0x000fea0003800000 */
.L_x_45364:
        /* <DEDUP_REMOVED lines=9> */
.L_x_45368:
[----:B------:R-:W-:Y:S02]  /*1e2b0*/  IMAD.MOV.U32 R50, RZ, RZ, R51 ;  /* 0x000000ffff327224 */ /* 0x000fe400078e0033 */
[----:B------:R-:W-:Y:S02]  /*1e2c0*/  IMAD.MOV.U32 R34, RZ, RZ, R35 ;  /* 0x000000ffff227224 */ /* 0x000fe400078e0023 */
[----:B------:R-:W-:Y:S02]  /*1e2d0*/  IMAD.MOV.U32 R51, RZ, RZ, R57 ;  /* 0x000000ffff337224 */ /* 0x000fe400078e0039 */
[----:B------:R-:W-:Y:S02]  /*1e2e0*/  IMAD.MOV.U32 R35, RZ, RZ, R58 ;  /* 0x000000ffff237224 */ /* 0x000fe400078e003a */
.L_x_45369:
[----:B------:R-:W-:Y:S05]  /*1e2f0*/  BSYNC B1 ;  /* 0x0000000000017941 */ /* 0x000fea0003800000 */
.L_x_45367:
        /* <DEDUP_REMOVED lines=8> */
.L_x_45370:
[----:B------:R-:W-:Y:S01]  /*1e380*/  MOV R2, R50 ;  /* 0x0000003200027202 */ /* 0x000fe20000000f00 */
[----:B------:R-:W-:Y:S02]  /*1e390*/  IMAD.MOV.U32 R33, RZ, RZ, R34 ;  /* 0x000000ffff217224 */ /* 0x000fe400078e0022 */
[----:B------:R-:W-:Y:S02]  /*1e3a0*/  IMAD.MOV.U32 R50, RZ, RZ, R59 ;  /* 0x000000ffff327224 */ /* 0x000fe400078e003b */
[----:B------:R-:W-:Y:S02]  /*1e3b0*/  IMAD.MOV.U32 R34, RZ, RZ, R61 ;  /* 0x000000ffff227224 */ /* 0x000fe400078e003d */
.L_x_44652:
[----:B--234-:R-:W-:Y:S05]  /*1e3c0*/  BSYNC B0 ;  /* 0x0000000000007941 */ /* 0x01cfea0003800000 */
.L_x_44651:
        /* <DEDUP_REMOVED lines=41> */
[----:B--2---:R-:W-:Y:S02]  /*1e660*/  @!P0 IMAD.MOV.U32 R5, RZ, RZ, R0 ;  /* 0x000000ffff058224 */ /* 0x004fe400078e0000 */
        /* <DEDUP_REMOVED lines=9> */
.L_x_45374:
[----:B------:R-:W-:Y:S02]  /*1e700*/  IMAD.MOV.U32 R0, RZ, RZ, R5 ;  /* 0x000000ffff007224 */ /* 0x000fe400078e0005 */
[----:B------:R-:W-:Y:S02]  /*1e710*/  IMAD.MOV.U32 R3, RZ, RZ, R32 ;  /* 0x000000ffff037224 */ /* 0x000fe400078e0020 */
[----:B------:R-:W-:Y:S02]  /*1e720*/  IMAD.MOV.U32 R5, RZ, RZ, R23 ;  /* 0x000000ffff057224 */ /* 0x000fe400078e0017 */
[----:B------:R-:W-:Y:S02]  /*1e730*/  IMAD.MOV.U32 R32, RZ, RZ, R39 ;  /* 0x000000ffff207224 */ /* 0x000fe400078e0027 */
.L_x_45375:
[----:B------:R-:W-:Y:S05]  /*1e740*/  BSYNC B1 ;  /* 0x0000000000017941 */ /* 0x000fea0003800000 */
.L_x_45373:
        /* <DEDUP_REMOVED lines=9> */
.L_x_45377:
[----:B------:R-:W-:Y:S01]  /*1e7e0*/  MOV R68, R3 ;  /* 0x0000000300447202 */ /* 0x000fe20000000f00 */
[----:B------:R-:W-:Y:S02]  /*1e7f0*/  IMAD.MOV.U32 R66, RZ, RZ, R0 ;  /* 0x000000ffff427224 */ /* 0x000fe400078e0000 */
[----:B------:R-:W-:Y:S02]  /*1e800*/  IMAD.MOV.U32 R3, RZ, RZ, R38 ;  /* 0x000000ffff037224 */ /* 0x000fe400078e0026 */
[----:B------:R-:W-:Y:S02]  /*1e810*/  IMAD.MOV.U32 R0, RZ, RZ, R22 ;  /* 0x000000ffff007224 */ /* 0x000fe400078e0016 */
.L_x_45378:
[----:B------:R-:W-:Y:S05]  /*1e820*/  BSYNC B1 ;  /* 0x0000000000017941 */ /* 0x000fea0003800000 */
.L_x_45376:
        /* <DEDUP_REMOVED lines=9> */
.L_x_45380:
[----:B------:R-:W-:Y:S01]  /*1e8c0*/  IMAD.MOV.U32 R39, RZ, RZ, R68 ;  /* 0x000000ffff277224 */ /* 0x000fe200078e0044 */
[----:B------:R-:W-:Y:S01]  /*1e8d0*/  MOV R23, R66 ;  /* 0x0000004200177202 */ /* 0x000fe20000000f00 */
[----:B------:R-:W-:Y:S02]  /*1e8e0*/  IMAD.MOV.U32 R68, RZ, RZ, R37 ;  /* 0x000000ffff447224 */ /* 0x000fe400078e0025 */
[----:B------:R-:W-:Y:S02]  /*1e8f0*/  IMAD.MOV.U32 R66, RZ, RZ, R21 ;  /* 0x000000ffff427224 */ /* 0x000fe400078e0015 */
.L_x_45381:
[----:B------:R-:W-:Y:S05]  /*1e900*/  BSYNC B1 ;  /* 0x0000000000017941 */ /* 0x000fea0003800000 */
.L_x_45379:
        /* <DEDUP_REMOVED lines=9> */
.L_x_45383:
[----:B------:R-:W-:Y:S01]  /*1e9a0*/  IMAD.MOV.U32 R38, RZ, RZ, R39 ;  /* 0x000000ffff267224 */ /* 0x000fe200078e0027 */
[----:B------:R-:W-:Y:S01]  /*1e9b0*/  MOV R39, R36 ;  /* 0x0000002400277202 */ /* 0x000fe20000000f00 */
[----:B------:R-:W-:Y:S02]  /*1e9c0*/  IMAD.MOV.U32 R22, RZ, RZ, R23 ;  /* 0x000000ffff167224 */ /* 0x000fe400078e0017 */
[----:B------:R-:W-:Y:S02]  /*1e9d0*/  IMAD.MOV.U32 R23, RZ, RZ, R20 ;  /* 0x000000ffff177224 */ /* 0x000fe400078e0014 */
.L_x_45384:
[----:B------:R-:W-:Y:S05]  /*1e9e0*/  BSYNC B1 ;  /* 0x0000000000017941 */ /* 0x000fea0003800000 */
.L_x_45382:
        /* <DEDUP_REMOVED lines=9> */
.L_x_45386:
[----:B------:R-:W-:Y:S02]  /*1ea80*/  IMAD.MOV.U32 R37, RZ, RZ, R38 ;  /* 0x000000ffff257224 */ /* 0x000fe400078e0026 */
[----:B------:R-:W-:Y:S01]  /*1ea90*/  IMAD.MOV.U32 R21, RZ, RZ, R22 ;  /* 0x000000ffff157224 */ /* 0x000fe200078e0016 */
[----:B------:R-:W-:Y:S01]  /*1eaa0*/  MOV R22, R27 ;  /* 0x0000001b00167202 */ /* 0x000fe20000000f00 */
[----:B------:R-:W-:Y:S02]  /*1eab0*/  IMAD.MOV.U32 R38, RZ, RZ, R43 ;  /* 0x000000ffff267224 */ /* 0x000fe400078e002b */
.L_x_45387:
[----:B------:R-:W-:Y:S05]  /*1eac0*/  BSYNC B1 ;  /* 0x0000000000017941 */ /* 0x000fea0003800000 */
.L_x_45385:
        /* <DEDUP_REMOVED lines=9> */
.L_x_45389:
[----:B------:R-:W-:Y:S02]  /*1eb60*/  IMAD.MOV.U32 R36, RZ, RZ, R37 ;  /* 0x000000ffff247224 */ /* 0x000fe400078e0025 */
[----:B------:R-:W-:Y:S02]  /*1eb70*/  IMAD.MOV.U32 R20, RZ, RZ, R21 ;  /* 0x000000ffff147224 */ /* 0x000fe400078e0015 */
[----:B------:R-:W-:Y:S02]  /*1eb80*/  IMAD.MOV.U32 R37, RZ, RZ, R42 ;  /* 0x000000ffff257224 */ /* 0x000fe400078e002a */
[----:B------:R-:W-:Y:S02]  /*1eb90*/  IMAD.MOV.U32 R21, RZ, RZ, R26 ;  /* 0x000000ffff157224 */ /* 0x000fe400078e001a */
.L_x_45390:
[----:B------:R-:W-:Y:S05]  /*1eba0*/  BSYNC B1 ;  /* 0x0000000000017941 */ /* 0x000fea0003800000 */
.L_x_45388:
        /* <DEDUP_REMOVED lines=9> */
.L_x_45392:
[----:B------:R-:W-:Y:S02]  /*1ec40*/  IMAD.MOV.U32 R43, RZ, RZ, R36 ;  /* 0x000000ffff2b7224 */ /* 0x000fe400078e0024 */
[----:B------:R-:W-:Y:S02]  /*1ec50*/  IMAD.MOV.U32 R27, RZ, RZ, R20 ;  /* 0x000000ffff1b7224 */ /* 0x000fe400078e0014 */
[----:B------:R-:W-:Y:S02]  /*1ec60*/  IMAD.MOV.U32 R36, RZ, RZ, R41 ;  /* 0x000000ffff247224 */ /* 0x000fe400078e0029 */
[----:B------:R-:W-:Y:S02]  /*1ec70*/  IMAD.MOV.U32 R20, RZ, RZ, R25 ;  /* 0x000000ffff147224 */ /* 0x000fe400078e0019 */
.L_x_45393:
[----:B------:R-:W-:Y:S05]  /*1ec80*/  BSYNC B1 ;  /* 0x0000000000017941 */ /* 0x000fea0003800000 */
.L_x_45391:
        /* <DEDUP_REMOVED lines=9> */
.L_x_45395:
[----:B------:R-:W-:Y:S02]  /*1ed20*/  IMAD.MOV.U32 R42, RZ, RZ, R43 ;  /* 0x000000ffff2a7224 */ /* 0x000fe400078e002b */
[----:B------:R-:W-:Y:S02]  /*1ed30*/  IMAD.MOV.U32 R26, RZ, RZ, R27 ;  /* 0x000000ffff1a7224 */ /* 0x000fe400078e001b */
[----:B------:R-:W-:Y:S02]  /*1ed40*/  IMAD.MOV.U32 R43, RZ, RZ, R40 ;  /* 0x000000ffff2b7224 */ /* 0x000fe400078e0028 */
[----:B------:R-:W-:Y:S02]  /*1ed50*/  IMAD.MOV.U32 R27, RZ, RZ, R24 ;  /* 0x000000ffff1b7224 */ /* 0x000fe400078e0018 */
.L_x_45396:
[----:B------:R-:W-:Y:S05]  /*1ed60*/  BSYNC B1 ;  /* 0x0000000000017941 */ /* 0x000fea0003800000 */
.L_x_45394:
        /* <DEDUP_REMOVED lines=9> */
.L_x_45398:
[----:B------:R-:W-:Y:S01]  /*1ee00*/  MOV R41, R42 ;  /* 0x0000002a00297202 */ /* 0x000fe20000000f00 */
[----:B------:R-:W-:Y:S02]  /*1ee10*/  IMAD.MOV.U32 R25, RZ, RZ, R26 ;  /* 0x000000ffff197224 */ /* 0x000fe400078e001a */
[----:B------:R-:W-:Y:S02]  /*1ee20*/  IMAD.MOV.U32 R42, RZ, RZ, R47 ;  /* 0x000000ffff2a7224 */ /* 0x000fe400078e002f */
[----:B------:R-:W-:Y:S02]  /*1ee30*/  IMAD.MOV.U32 R26, RZ, RZ, R31 ;  /* 0x000000ffff1a7224 */ /* 0x000fe400078e001f */
.L_x_45399:
[----:B------:R-:W-:Y:S05]  /*1ee40*/  BSYNC B1 ;  /* 0x0000000000017941 */ /* 0x000fea0003800000 */
.L_x_45397:
        /* <DEDUP_REMOVED lines=9> */
.L_x_45401:
[----:B------:R-:W-:Y:S01]  /*1eee0*/  IMAD.MOV.U32 R40, RZ, RZ, R41 ;  /* 0x000000ffff287224 */ /* 0x000fe200078e0029 */
[----:B------:R-:W-:Y:S01]  /*1eef0*/  MOV R24, R25 ;  /* 0x0000001900187202 */ /* 0x000fe20000000f00 */
[----:B------:R-:W-:Y:S02]  /*1ef00*/  IMAD.MOV.U32 R41, RZ, RZ, R46 ;  /* 0x000000ffff297224 */ /* 0x000fe400078e002e */
[----:B------:R-:W-:Y:S02]  /*1ef10*/  IMAD.MOV.U32 R25, RZ, RZ, R30 ;  /* 0x000000ffff197224 */ /* 0x000fe400078e001e */
.L_x_45402:
[----:B------:R-:W-:Y:S05]  /*1ef20*/  BSYNC B1 ;  /* 0x0000000000017941 */ /* 0x000fea0003800000 */
.L_x_45400:
        /* <DEDUP_REMOVED lines=9> */
.L_x_45404:
[----:B------:R-:W-:Y:S01]  /*1efc0*/  IMAD.MOV.U32 R47, RZ, RZ, R40 ;  /* 0x000000ffff2f7224 */ /* 0x000fe200078e0028 */
[----:B------:R-:W-:Y:S01]  /*1efd0*/  MOV R40, R45 ;  /* 0x0000002d00287202 */ /* 0x000fe20000000f00 */
[----:B------:R-:W-:Y:S02]  /*1efe0*/  IMAD.MOV.U32 R31, RZ, RZ, R24 ;  /* 0x000000ffff1f7224 */ /* 0x000fe400078e0018 */
[----:B------:R-:W-:Y:S02]  /*1eff0*/  IMAD.MOV.U32 R24, RZ, RZ, R29 ;  /* 0x000000ffff187224 */ /* 0x000fe400078e001d */
.L_x_45405:
[----:B------:R-:W-:Y:S05]  /*1f000*/  BSYNC B1 ;  /* 0x0000000000017941 */ /* 0x000fea0003800000 */
.L_x_45403:
        /* <DEDUP_REMOVED lines=9> */
.L_x_45407:
[----:B------:R-:W-:Y:S02]  /*1f0a0*/  IMAD.MOV.U32 R46, RZ, RZ, R47 ;  /* 0x000000ffff2e7224 */ /* 0x000fe400078e002f */
[----:B------:R-:W-:Y:S01]  /*1f0b0*/  IMAD.MOV.U32 R30, RZ, RZ, R31 ;  /* 0x000000ffff1e7224 */ /* 0x000fe200078e001f */
[----:B------:R-:W-:Y:S01]  /*1f0c0*/  MOV R31, R28 ;  /* 0x0000001c001f7202 */ /* 0x000fe20000000f00 */
[----:B------:R-:W-:Y:S02]  /*1f0d0*/  IMAD.MOV.U32 R47, RZ, RZ, R44 ;  /* 0x000000ffff2f7224 */ /* 0x000fe400078e002c */
.L_x_45408:
[----:B------:R-:W-:Y:S05]  /*1f0e0*/  BSYNC B1 ;  /* 0x0000000000017941 */ /* 0x000fea0003800000 */
.L_x_45406:
        /* <DEDUP_REMOVED lines=9> */
.L_x_45410:
[----:B------:R-:W-:Y:S02]  /*1f180*/  IMAD.MOV.U32 R45, RZ, RZ, R46 ;  /* 0x000000ffff2d7224 */ /* 0x000fe400078e002e */
[----:B------:R-:W-:Y:S02]  /*1f190*/  IMAD.MOV.U32 R29, RZ, RZ, R30 ;  /* 0x000000ffff1d7224 */ /* 0x000fe400078e001e */
[----:B------:R-:W-:Y:S02]  /*1f1a0*/  IMAD.MOV.U32 R30, RZ, RZ, R35 ;  /* 0x000000ffff1e7224 */ /* 0x000fe400078e0023 */
[----:B------:R-:W-:Y:S02]  /*1f1b0*/  IMAD.MOV.U32 R46, RZ, RZ, R51 ;  /* 0x000000ffff2e7224 */ /* 0x000fe400078e0033 */
.L_x_45411:
[----:B------:R-:W-:Y:S05]  /*1f1c0*/  BSYNC B1 ;  /* 0x0000000000017941 */ /* 0x000fea0003800000 */
.L_x_45409:
        /* <DEDUP_REMOVED lines=9> */
.L_x_45413:
[----:B------:R-:W-:Y:S02]  /*1f260*/  IMAD.MOV.U32 R35, RZ, RZ, R45 ;  /* 0x000000ffff237224 */ /* 0x000fe400078e002d */
[----:B------:R-:W-:Y:S02]  /*1f270*/  IMAD.MOV.U32 R28, RZ, RZ, R29 ;  /* 0x000000ffff1c7224 */ /* 0x000fe400078e001d */
[----:B------:R-:W-:Y:S02]  /*1f280*/  IMAD.MOV.U32 R45, RZ, RZ, R50 ;  /* 0x000000ffff2d7224 */ /* 0x000fe400078e0032 */
[----:B------:R-:W-:Y:S02]  /*1f290*/  IMAD.MOV.U32 R29, RZ, RZ, R34 ;  /* 0x000000ffff1d7224 */ /* 0x000fe400078e0022 */
.L_x_45414:
[----:B------:R-:W-:Y:S05]  /*1f2a0*/  BSYNC B1 ;  /* 0x0000000000017941 */ /* 0x000fea0003800000 */
.L_x_45412:
        /* <DEDUP_REMOVED lines=9> */
.L_x_45416:
[----:B------:R-:W-:Y:S02]  /*1f340*/  IMAD.MOV.U32 R44, RZ, RZ, R35 ;  /* 0x000000ffff2c7224 */ /* 0x000fe400078e0023 */
[----:B------:R-:W-:Y:S02]  /*1f350*/  IMAD.MOV.U32 R34, RZ, RZ, R28 ;  /* 0x000000ffff227224 */ /* 0x000fe400078e001c */
[----:B------:R-:W-:Y:S02]  /*1f360*/  IMAD.MOV.U32 R35, RZ, RZ, R2 ;  /* 0x000000ffff237224 */ /* 0x000fe400078e0002 */
[----:B------:R-:W-:Y:S02]  /*1f370*/  IMAD.MOV.U32 R28, RZ, RZ, R33 ;  /* 0x000000ffff1c7224 */ /* 0x000fe400078e0021 */
.L_x_45417:
[----:B------:R-:W-:Y:S05]  /*1f380*/  BSYNC B1 ;  /* 0x0000000000017941 */ /* 0x000fea0003800000 */
.L_x_45415:
        /* <DEDUP_REMOVED lines=16> */
.L_x_45419:
[----:B------:R-:W-:Y:S02]  /*1f490*/  IMAD.MOV.U32 R33, RZ, RZ, R32 ;  /* 0x000000ffff217224 */ /* 0x000fe400078e0020 */
[----:B------:R-:W-:Y:S02]  /*1f4a0*/  IMAD.MOV.U32 R2, RZ, RZ, R5 ;  /* 0x000000ffff027224 */ /* 0x000fe400078e0005 */
[----:B------:R-:W-:Y:S02]  /*1f4b0*/  IMAD.MOV.U32 R5, RZ, RZ, R0 ;  /* 0x000000ffff057224 */ /* 0x000fe400078e0000 */
[----:B------:R-:W-:Y:S02]  /*1f4c0*/  IMAD.MOV.U32 R32, RZ, RZ, R3 ;  /* 0x000000ffff207224 */ /* 0x000fe400078e0003 */
.L_x_45420:
[----:B------:R-:W-:Y:S05]  /*1f4d0*/  BSYNC B1 ;  /* 0x0000000000017941 */ /* 0x000fea0003800000 */
.L_x_45418:
        /* <DEDUP_REMOVED lines=9> */
.L_x_45422:
[----:B------:R-:W-:Y:S02]  /*1f570*/  IMAD.MOV.U32 R50, RZ, RZ, R33 ;  /* 0x000000ffff327224 */ /* 0x000fe400078e0021 */
[----:B------:R-:W-:Y:S02]  /*1f580*/  IMAD.MOV.U32 R0, RZ, RZ, R2 ;  /* 0x000000ffff007224 */ /* 0x000fe400078e0002 */
[----:B------:R-:W-:Y:S02]  /*1f590*/  IMAD.MOV.U32 R33, RZ, RZ, R68 ;  /* 0x000000ffff217224 */ /* 0x000fe400078e0044 */
[----:B------:R-:W-:Y:S02]  /*1f5a0*/  IMAD.MOV.U32 R2, RZ, RZ, R66 ;  /* 0x000000ffff027224 */ /* 0x000fe400078e0042 */
.L_x_45423:
[----:B------:R-:W-:Y:S05]  /*1f5b0*/  BSYNC B1 ;  /* 0x0000000000017941 */ /* 0x000fea0003800000 */
.L_x_45421:
        /* <DEDUP_REMOVED lines=9> */
.L_x_45425:
[----:B------:R-:W-:Y:S01]  /*1f650*/  MOV R51, R50 ;  /* 0x0000003200337202 */ /* 0x000fe20000000f00 */
[----:B------:R-:W-:Y:S02]  /*1f660*/  IMAD.MOV.U32 R3, RZ, RZ, R0 ;  /* 0x000000ffff037224 */ /* 0x000fe400078e0000 */
[----:B------:R-:W-:Y:S02]  /*1f670*/  IMAD.MOV.U32 R50, RZ, RZ, R39 ;  /* 0x000000ffff327224 */ /* 0x000fe400078e0027 */
[----:B------:R-:W-:Y:S02]  /*1f680*/  IMAD.MOV.U32 R0, RZ, RZ, R23 ;  /* 0x000000ffff007224 */ /* 0x000fe400078e0017 */
.L_x_45426:
[----:B------:R-:W-:Y:S05]  /*1f690*/  BSYNC B1 ;  /* 0x0000000000017941 */ /* 0x000fea0003800000 */
.L_x_45424:
        /* <DEDUP_REMOVED lines=9> */
.L_x_45428:
[----:B------:R-:W-:Y:S01]  /*1f730*/  IMAD.MOV.U32 R66, RZ, RZ, R51 ;  /* 0x000000ffff427224 */ /* 0x000fe200078e0033 */
[----:B------:R-:W-:Y:S01]  /*1f740*/  MOV R64, R3 ;  /* 0x0000000300407202 */ /* 0x000fe20000000f00 */
[----:B------:R-:W-:Y:S02]  /*1f750*/  IMAD.MOV.U32 R51, RZ, RZ, R38 ;  /* 0x000000ffff337224 */ /* 0x000fe400078e0026 */
[----:B------:R-:W-:Y:S02]  /*1f760*/  IMAD.MOV.U32 R3, RZ, RZ, R22 ;  /* 0x000000ffff037224 */ /* 0x000fe400078e0016 */
.L_x_45429:
[----:B------:R-:W-:Y:S05]  /*1f770*/  BSYNC B1 ;  /* 0x0000000000017941 */ /* 0x000fea0003800000 */
.L_x_45427:
        /* <DEDUP_REMOVED lines=9> */
.L_x_45431:
[----:B------:R-:W-:Y:S01]  /*1f810*/  IMAD.MOV.U32 R39, RZ, RZ, R66 ;  /* 0x000000ffff277224 */ /* 0x000fe200078e0042 */
[----:B------:R-:W-:Y:S01]  /*1f820*/  MOV R66, R37 ;  /* 0x0000002500427202 */ /* 0x000fe20000000f00 */
[----:B------:R-:W-:Y:S02]  /*1f830*/  IMAD.MOV.U32 R23, RZ, RZ, R64 ;  /* 0x000000ffff177224 */ /* 0x000fe400078e0040 */
[----:B------:R-:W-:Y:S02]  /*1f840*/  IMAD.MOV.U32 R64, RZ, RZ, R21 ;  /* 0x000000ffff407224 */ /* 0x000fe400078e0015 */
.L_x_45432:
[----:B------:R-:W-:Y:S05]  /*1f850*/  BSYNC B1 ;  /* 0x0000000000017941 */ /* 0x000fea0003800000 */
.L_x_45430:
        /* <DEDUP_REMOVED lines=9> */
.L_x_45434:
[----:B------:R-:W-:Y:S02]  /*1f8f0*/  IMAD.MOV.U32 R38, RZ, RZ, R39 ;  /* 0x000000ffff267224 */ /* 0x000fe400078e0027 */
[----:B------:R-:W-:Y:S01]  /*1f900*/  IMAD.MOV.U32 R22, RZ, RZ, R23 ;  /* 0x000000ffff167224 */ /* 0x000fe200078e0017 */
[----:B------:R-:W-:Y:S01]  /*1f910*/  MOV R23, R20 ;  /* 0x0000001400177202 */ /* 0x000fe20000000f00 */
[----:B------:R-:W-:Y:S02]  /*1f920*/  IMAD.MOV.U32 R39, RZ, RZ, R36 ;  /* 0x000000ffff277224 */ /* 0x000fe400078e0024 */
.L_x_45435:
[----:B------:R-:W-:Y:S05]  /*1f930*/  BSYNC B1 ;  /* 0x0000000000017941 */ /* 0x000fea0003800000 */
.L_x_45433:
        /* <DEDUP_REMOVED lines=9> */
.L_x_45437:
[----:B------:R-:W-:Y:S02]  /*1f9d0*/  IMAD.MOV.U32 R37, RZ, RZ, R38 ;  /* 0x000000ffff257224 */ /* 0x000fe400078e0026 */
[----:B------:R-:W-:Y:S02]  /*1f9e0*/  IMAD.MOV.U32 R21, RZ, RZ, R22 ;  /* 0x000000ffff157224 */ /* 0x000fe400078e0016 */
[----:B------:R-:W-:Y:S02]  /*1f9f0*/  IMAD.MOV.U32 R38, RZ, RZ, R43 ;  /* 0x000000ffff267224 */ /* 0x000fe400078e002b */
[----:B------:R-:W-:Y:S02]  /*1fa00*/  IMAD.MOV.U32 R22, RZ, RZ, R27 ;  /* 0x000000ffff167224 */ /* 0x000fe400078e001b */
.L_x_45438:
[----:B------:R-:W-:Y:S05]  /*1fa10*/  BSYNC B1 ;  /* 0x0000000000017941 */ /* 0x000fea0003800000 */
.L_x_45436:
        /* <DEDUP_REMOVED lines=9> */
.L_x_45440:
[----:B------:R-:W-:Y:S02]  /*1fab0*/  IMAD.MOV.U32 R36, RZ, RZ, R37 ;  /* 0x000000ffff247224 */ /* 0x000fe400078e0025 */
[----:B------:R-:W-:Y:S02]  /*1fac0*/  IMAD.MOV.U32 R20, RZ, RZ, R21 ;  /* 0x000000ffff147224 */ /* 0x000fe400078e0015 */
[----:B------:R-:W-:Y:S02]  /*1fad0*/  IMAD.MOV.U32 R37, RZ, RZ, R42 ;  /* 0x000000ffff257224 */ /* 0x000fe400078e002a */
[----:B------:R-:W-:Y:S02]  /*1fae0*/  IMAD.MOV.U32 R21, RZ, RZ, R26 ;  /* 0x000000ffff157224 */ /* 0x000fe400078e001a */
.L_x_45441:
[----:B------:R-:W-:Y:S05]  /*1faf0*/  BSYNC B1 ;  /* 0x0000000000017941 */ /* 0x000fea0003800000 */
.L_x_45439:
        /* <DEDUP_REMOVED lines=9> */
.L_x_45443:
[----:B------:R-:W-:Y:S02]  /*1fb90*/  IMAD.MOV.U32 R43, RZ, RZ, R36 ;  /* 0x000000ffff2b7224 */ /* 0x000fe400078e0024 */
[----:B------:R-:W-:Y:S02]  /*1fba0*/  IMAD.MOV.U32 R27, RZ, RZ, R20 ;  /* 0x000000ffff1b7224 */ /* 0x000fe400078e0014 */
[----:B------:R-:W-:Y:S02]  /*1fbb0*/  IMAD.MOV.U32 R36, RZ, RZ, R41 ;  /* 0x000000ffff247224 */ /* 0x000fe400078e0029 */
[----:B------:R-:W-:Y:S02]  /*1fbc0*/  IMAD.MOV.U32 R20, RZ, RZ, R25 ;  /* 0x000000ffff147224 */ /* 0x000fe400078e0019 */
.L_x_45444:
[----:B------:R-:W-:Y:S05]  /*1fbd0*/  BSYNC B1 ;  /* 0x0000000000017941 */ /* 0x000fea0003800000 */
.L_x_45442:
        /* <DEDUP_REMOVED lines=9> */
.L_x_45446:
[----:B------:R-:W-:Y:S01]  /*1fc70*/  MOV R42, R43 ;  /* 0x0000002b002a7202 */ /* 0x000fe20000000f00 */
[----:B------:R-:W-:Y:S02]  /*1fc80*/  IMAD.MOV.U32 R26, RZ, RZ, R27 ;  /* 0x000000ffff1a7224 */ /* 0x000fe400078e001b */
[----:B------:R-:W-:Y:S02]  /*1fc90*/  IMAD.MOV.U32 R43, RZ, RZ, R40 ;  /* 0x000000ffff2b7224 */ /* 0x000fe400078e0028 */
[----:B------:R-:W-:Y:S02]  /*1fca0*/  IMAD.MOV.U32 R27, RZ, RZ, R24 ;  /* 0x000000ffff1b7224 */ /* 0x000fe400078e0018 */
.L_x_45447:
[----:B------:R-:W-:Y:S05]  /*1fcb0*/  BSYNC B1 ;  /* 0x0000000000017941 */ /* 0x000fea0003800000 */
.L_x_45445:
        /* <DEDUP_REMOVED lines=9> */
.L_x_45449:
[----:B------:R-:W-:Y:S01]  /*1fd50*/  IMAD.MOV.U32 R41, RZ, RZ, R42 ;  /* 0x000000ffff297224 */ /* 0x000fe200078e002a */
[----:B------:R-:W-:Y:S01]  /*1fd60*/  MOV R25, R26 ;  /* 0x0000001a00197202 */ /* 0x000fe20000000f00 */
[----:B------:R-:W-:Y:S02]  /*1fd70*/  IMAD.MOV.U32 R42, RZ, RZ, R47 ;  /* 0x000000ffff2a7224 */ /* 0x000fe400078e002f */
[----:B------:R-:W-:Y:S02]  /*1fd80*/  IMAD.MOV.U32 R26, RZ, RZ, R31 ;  /* 0x000000ffff1a7224 */ /* 0x000fe400078e001f */
.L_x_45450:
[----:B------:R-:W-:Y:S05]  /*1fd90*/  BSYNC B1 ;  /* 0x0000000000017941 */ /* 0x000fea0003800000 */
.L_x_45448:
        /* <DEDUP_REMOVED lines=9> */
.L_x_45452:
[----:B------:R-:W-:Y:S01]  /*1fe30*/  IMAD.MOV.U32 R40, RZ, RZ, R41 ;  /* 0x000000ffff287224 */ /* 0x000fe200078e0029 */
[----:B------:R-:W-:Y:S01]  /*1fe40*/  MOV R41, R46 ;  /* 0x0000002e00297202 */ /* 0x000fe20000000f00 */
[----:B------:R-:W-:Y:S02]  /*1fe50*/  IMAD.MOV.U32 R24, RZ, RZ, R25 ;  /* 0x000000ffff187224 */ /* 0x000fe400078e0019 */
[----:B------:R-:W-:Y:S02]  /*1fe60*/  IMAD.MOV.U32 R25, RZ, RZ, R30 ;  /* 0x000000ffff197224 */ /* 0x000fe400078e001e */
.L_x_45453:
[----:B------:R-:W-:Y:S05]  /*1fe70*/  BSYNC B1 ;  /* 0x0000000000017941 */ /* 0x000fea0003800000 */
.L_x_45451:
        /* <DEDUP_REMOVED lines=9> */
.L_x_45455:
[----:B------:R-:W-:Y:S02]  /*1ff10*/  IMAD.MOV.U32 R30, RZ, RZ, R40 ;  /* 0x000000ffff1e7224 */ /* 0x000fe400078e0028 */
[----:B------:R-:W-:Y:S01]  /*1ff20*/  IMAD.MOV.U32 R31, RZ, RZ, R24 ;  /* 0x000000ffff1f7224 */ /* 0x000fe200078e0018 */
[----:B------:R-:W-:Y:S01]  /*1ff30*/  MOV R24, R29 ;  /* 0x0000001d00187202 */ /* 0x000fe20000000f00 */
[----:B------:R-:W-:Y:S02]  /*1ff40*/  IMAD.MOV.U32 R40, RZ, RZ, R45 ;  /* 0x000000ffff287224 */ /* 0x000fe400078e002d */
.L_x_45456:
[----:B------:R-:W-:Y:S05]  /*1ff50*/  BSYNC B1 ;  /* 0x0000000000017941 */ /* 0x000fea0003800000 */
.L_x_45454:
        /* <DEDUP_REMOVED lines=9> */
.L_x_45458:
[----:B------:R-:W-:Y:S02]  /*1fff0*/  IMAD.MOV.U32 R45, RZ, RZ, R30 ;  /* 0x000000ffff2d7224 */ /* 0x000fe400078e001e */
[----:B------:R-:W-:Y:S02]  /*20000*/  IMAD.MOV.U32 R29, RZ, RZ, R31 ;  /* 0x000000ffff1d7224 */ /* 0x000fe400078e001f */
[----:B------:R-:W-:Y:S02]  /*20010*/  IMAD.MOV.U32 R30, RZ, RZ, R35 ;  /* 0x000000ffff1e7224 */ /* 0x000fe400078e0023 */
[----:B------:R-:W-:Y:S02]  /*20020*/  IMAD.MOV.U32 R31, RZ, RZ, R28 ;  /* 0x000000ffff1f7224 */ /* 0x000fe400078e001c */
.L_x_45459:
[----:B------:R-:W-:Y:S05]  /*20030*/  BSYNC B1 ;  /* 0x0000000000017941 */ /* 0x000fea0003800000 */
.L_x_45457:
        /* <DEDUP_REMOVED lines=9> */
.L_x_45461:
[----:B------:R-:W-:Y:S02]  /*200d0*/  IMAD.MOV.U32 R35, RZ, RZ, R45 ;  /* 0x000000ffff237224 */ /* 0x000fe400078e002d */
[----:B------:R-:W-:Y:S02]  /*200e0*/  IMAD.MOV.U32 R28, RZ, RZ, R29 ;  /* 0x000000ffff1c7224 */ /* 0x000fe400078e001d */
[----:B------:R-:W-:Y:S02]  /*200f0*/  IMAD.MOV.U32 R45, RZ, RZ, R44 ;  /* 0x000000ffff2d7224 */ /* 0x000fe400078e002c */
[----:B------:R-:W-:Y:S02]  /*20100*/  IMAD.MOV.U32 R29, RZ, RZ, R34 ;  /* 0x000000ffff1d7224 */ /* 0x000fe400078e0022 */
.L_x_45462:
[----:B------:R-:W-:Y:S05]  /*20110*/  BSYNC B1 ;  /* 0x0000000000017941 */ /* 0x000fea0003800000 */
.L_x_45460:
        /* <DEDUP_REMOVED lines=16> */
.L_x_45464:
[----:B------:R-:W-:Y:S02]  /*20220*/  IMAD.MOV.U32 R47, RZ, RZ, R32 ;  /* 0x000000ffff2f7224 */ /* 0x000fe400078e0020 */
[----:B------:R-:W-:Y:S02]  /*20230*/  IMAD.MOV.U32 R34, RZ, RZ, R5 ;  /* 0x000000ffff227224 */ /* 0x000fe400078e0005 */
[----:B------:R-:W-:Y:S02]  /*20240*/  IMAD.MOV.U32 R5, RZ, RZ, R2 ;  /* 0x000000ffff057224 */ /* 0x000fe400078e0002 */
[----:B------:R-:W-:Y:S02]  /*20250*/  IMAD.MOV.U32 R32, RZ, RZ, R33 ;  /* 0x000000ffff207224 */ /* 0x000fe400078e0021 */
.L_x_45465:
[----:B------:R-:W-:Y:S05]  /*20260*/  BSYNC B1 ;  /* 0x0000000000017941 */ /* 0x000fea0003800000 */
.L_x_45463:
        /* <DEDUP_REMOVED lines=9> */
.L_x_45467:
[----:B------:R-:W-:Y:S02]  /*20300*/  IMAD.MOV.U32 R44, RZ, RZ, R47 ;  /* 0x000000ffff2c7224 */ /* 0x000fe400078e002f */
[----:B------:R-:W-:Y:S02]  /*20310*/  IMAD.MOV.U32 R2, RZ, RZ, R34 ;  /* 0x000000ffff027224 */ /* 0x000fe400078e0022 */
[----:B------:R-:W-:Y:S02]  /*20320*/  IMAD.MOV.U32 R47, RZ, RZ, R50 ;  /* 0x000000ffff2f7224 */ /* 0x000fe400078e0032 */
[----:B------:R-:W-:Y:S02]  /*20330*/  IMAD.MOV.U32 R34, RZ, RZ, R0 ;  /* 0x000000ffff227224 */ /* 0x000fe400078e0000 */
.L_x_45468:
[----:B------:R-:W-:Y:S05]  /*20340*/  BSYNC B1 ;  /* 0x0000000000017941 */ /* 0x000fea0003800000 */
.L_x_45466:
        /* <DEDUP_REMOVED lines=9> */
.L_x_45470:
[----:B------:R-:W-:Y:S02]  /*203e0*/  IMAD.MOV.U32 R63, RZ, RZ, R44 ;  /* 0x000000ffff3f7224 */ /* 0x000fe400078e002c */
[----:B------:R-:W-:Y:S02]  /*203f0*/  IMAD.MOV.U32 R33, RZ, RZ, R2 ;  /* 0x000000ffff217224 */ /* 0x000fe400078e0002 */
[----:B------:R-:W-:Y:S02]  /*20400*/  IMAD.MOV.U32 R44, RZ, RZ, R51 ;  /* 0x000000ffff2c7224 */ /* 0x000fe400078e0033 */
[----:B------:R-:W-:Y:S02]  /*20410*/  IMAD.MOV.U32 R2, RZ, RZ, R3 ;  /* 0x000000ffff027224 */ /* 0x000fe400078e0003 */
.L_x_45471:
[----:B------:R-:W-:Y:S05]  /*20420*/  BSYNC B1 ;  /* 0x0000000000017941 */ /* 0x000fea0003800000 */
.L_x_45469:
        /* <DEDUP_REMOVED lines=9> */
.L_x_45473:
[----:B------:R-:W-:Y:S01]  /*204c0*/  MOV R46, R63 ;  /* 0x0000003f002e7202 */ /* 0x000fe20000000f00 */
[----:B------:R-:W-:Y:S02]  /*204d0*/  IMAD.MOV.U32 R0, RZ, RZ, R33 ;  /* 0x000000ffff007224 */ /* 0x000fe400078e0021 */
[----:B------:R-:W-:Y:S02]  /*204e0*/  IMAD.MOV.U32 R63, RZ, RZ, R66 ;  /* 0x000000ffff3f7224 */ /* 0x000fe400078e0042 */
[----:B------:R-:W-:Y:S02]  /*204f0*/  IMAD.MOV.U32 R33, RZ, RZ, R64 ;  /* 0x000000ffff217224 */ /* 0x000fe400078e0040 */
.L_x_45474:
[----:B------:R-:W-:Y:S05]  /*20500*/  BSYNC B1 ;  /* 0x0000000000017941 */ /* 0x000fea0003800000 */
.L_x_45472:
        /* <DEDUP_REMOVED lines=9> */
.L_x_45476:
[----:B------:R-:W-:Y:S01]  /*205a0*/  IMAD.MOV.U32 R51, RZ, RZ, R46 ;  /* 0x000000ffff337224 */ /* 0x000fe200078e002e */
[----:B------:R-:W-:Y:S01]  /*205b0*/  MOV R3, R0 ;  /* 0x0000000000037202 */ /* 0x000fe20000000f00 */
[----:B------:R-:W-:Y:S02]  /*205c0*/  IMAD.MOV.U32 R46, RZ, RZ, R39 ;  /* 0x000000ffff2e7224 */ /* 0x000fe400078e0027 */
[----:B------:R-:W-:Y:S02]  /*205d0*/  IMAD.MOV.U32 R0, RZ, RZ, R23 ;  /* 0x000000ffff007224 */ /* 0x000fe400078e0017 */
.L_x_45477:
[----:B------:R-:W-:Y:S05]  /*205e0*/  BSYNC B1 ;  /* 0x0000000000017941 */ /* 0x000fea0003800000 */
.L_x_45475:
        /* <DEDUP_REMOVED lines=9> */
.L_x_45479:
[----:B------:R-:W-:Y:S01]  /*20680*/  IMAD.MOV.U32 R62, RZ, RZ, R51 ;  /* 0x000000ffff3e7224 */ /* 0x000fe200078e0033 */
[----:B------:R-:W-:Y:S01]  /*20690*/  MOV R51, R38 ;  /* 0x0000002600337202 */ /* 0x000fe20000000f00 */
[----:B------:R-:W-:Y:S02]  /*206a0*/  IMAD.MOV.U32 R50, RZ, RZ, R3 ;  /* 0x000000ffff327224 */ /* 0x000fe400078e0003 */
[----:B------:R-:W-:Y:S02]  /*206b0*/  IMAD.MOV.U32 R3, RZ, RZ, R22 ;  /* 0x000000ffff037224 */ /* 0x000fe400078e0016 */
.L_x_45480:
[----:B------:R-:W-:Y:S05]  /*206c0*/  BSYNC B1 ;  /* 0x0000000000017941 */ /* 0x000fea0003800000 */
.L_x_45478:
        /* <DEDUP_REMOVED lines=9> */
.L_x_45482:
[----:B------:R-:W-:Y:S02]  /*20760*/  IMAD.MOV.U32 R39, RZ, RZ, R62 ;  /* 0x000000ffff277224 */ /* 0x000fe400078e003e */
[----:B------:R-:W-:Y:S01]  /*20770*/  IMAD.MOV.U32 R23, RZ, RZ, R50 ;  /* 0x000000ffff177224 */ /* 0x000fe200078e0032 */
[----:B------:R-:W-:Y:S01]  /*20780*/  MOV R50, R21 ;  /* 0x0000001500327202 */ /* 0x000fe20000000f00 */
[----:B------:R-:W-:Y:S02]  /*20790*/  IMAD.MOV.U32 R62, RZ, RZ, R37 ;  /* 0x000000ffff3e7224 */ /* 0x000fe400078e0025 */
.L_x_45483:
[----:B------:R-:W-:Y:S05]  /*207a0*/  BSYNC B1 ;  /* 0x0000000000017941 */ /* 0x000fea0003800000 */
.L_x_45481:
        /* <DEDUP_REMOVED lines=9> */
.L_x_45485:
[----:B------:R-:W-:Y:S02]  /*20840*/  IMAD.MOV.U32 R38, RZ, RZ, R39 ;  /* 0x000000ffff267224 */ /* 0x000fe400078e0027 */
[----:B------:R-:W-:Y:S02]  /*20850*/  IMAD.MOV.U32 R22, RZ, RZ, R23 ;  /* 0x000000ffff167224 */ /* 0x000fe400078e0017 */
[----:B------:R-:W-:Y:S02]  /*20860*/  IMAD.MOV.U32 R39, RZ, RZ, R36 ;  /* 0x000000ffff277224 */ /* 0x000fe400078e0024 */
[----:B------:R-:W-:Y:S02]  /*20870*/  IMAD.MOV.U32 R23, RZ, RZ, R20 ;  /* 0x000000ffff177224 */ /* 0x000fe400078e0014 */
.L_x_45486:
[----:B------:R-:W-:Y:S05]  /*20880*/  BSYNC B1 ;  /* 0x0000000000017941 */ /* 0x000fea0003800000 */
.L_x_45484:
        /* <DEDUP_REMOVED lines=9> */
.L_x_45488:
[----:B------:R-:W-:Y:S02]  /*20920*/  IMAD.MOV.U32 R37, RZ, RZ, R38 ;  /* 0x000000ffff257224 */ /* 0x000fe400078e0026 */
[----:B------:R-:W-:Y:S02]  /*20930*/  IMAD.MOV.U32 R21, RZ, RZ, R22 ;  /* 0x000000ffff157224 */ /* 0x000fe400078e0016 */
[----:B------:R-:W-:Y:S02]  /*20940*/  IMAD.MOV.U32 R38, RZ, RZ, R43 ;  /* 0x000000ffff267224 */ /* 0x000fe400078e002b */
[----:B------:R-:W-:Y:S02]  /*20950*/  IMAD.MOV.U32 R22, RZ, RZ, R27 ;  /* 0x000000ffff167224 */ /* 0x000fe400078e001b */
.L_x_45489:
[----:B------:R-:W-:Y:S05]  /*20960*/  BSYNC B1 ;  /* 0x0000000000017941 */ /* 0x000fea0003800000 */
.L_x_45487:
        /* <DEDUP_REMOVED lines=9> */
.L_x_45491:
[----:B------:R-:W-:Y:S02]  /*20a00*/  IMAD.MOV.U32 R36, RZ, RZ, R37 ;  /* 0x000000ffff247224 */ /* 0x000fe400078e0025 */
[----:B------:R-:W-:Y:S02]  /*20a10*/  IMAD.MOV.U32 R20, RZ, RZ, R21 ;  /* 0x000000ffff147224 */ /* 0x000fe400078e0015 */
[----:B------:R-:W-:Y:S02]  /*20a20*/  IMAD.MOV.U32 R37, RZ, RZ, R42 ;  /* 0x000000ffff257224 */ /* 0x000fe400078e002a */
[----:B------:R-:W-:Y:S02]  /*20a30*/  IMAD.MOV.U32 R21, RZ, RZ, R26 ;  /* 0x000000ffff157224 */ /* 0x000fe400078e001a */
.L_x_45492:
[----:B------:R-:W-:Y:S05]  /*20a40*/  BSYNC B1 ;  /* 0x0000000000017941 */ /* 0x000fea0003800000 */
.L_x_45490:
        /* <DEDUP_REMOVED lines=9> */
.L_x_45494:
[----:B------:R-:W-:Y:S01]  /*20ae0*/  MOV R43, R36 ;  /* 0x00000024002b7202 */ /* 0x000fe20000000f00 */
[----:B------:R-:W-:Y:S02]  /*20af0*/  IMAD.MOV.U32 R27, RZ, RZ, R20 ;  /* 0x000000ffff1b7224 */ /* 0x000fe400078e0014 */
[----:B------:R-:W-:Y:S02]  /*20b00*/  IMAD.MOV.U32 R36, RZ, RZ, R41 ;  /* 0x000000ffff247224 */ /* 0x000fe400078e0029 */
[----:B------:R-:W-:Y:S02]  /*20b10*/  IMAD.MOV.U32 R20, RZ, RZ, R25 ;  /* 0x000000ffff147224 */ /* 0x000fe400078e0019 */
.L_x_45495:
[----:B------:R-:W-:Y:S05]  /*20b20*/  BSYNC B1 ;  /* 0x0000000000017941 */ /* 0x000fea0003800000 */
.L_x_45493:
        /* <DEDUP_REMOVED lines=9> */
.L_x_45497:
[----:B------:R-:W-:Y:S01]  /*20bc0*/  IMAD.MOV.U32 R25, RZ, RZ, R43 ;  /* 0x000000ffff197224 */ /* 0x000fe200078e002b */
[----:B------:R-:W-:Y:S01]  /*20bd0*/  MOV R26, R27 ;  /* 0x0000001b001a7202 */ /* 0x000fe20000000f00 */
[----:B------:R-:W-:Y:S02]  /*20be0*/  IMAD.MOV.U32 R43, RZ, RZ, R40 ;  /* 0x000000ffff2b7224 */ /* 0x000fe400078e0028 */
[----:B------:R-:W-:Y:S02]  /*20bf0*/  IMAD.MOV.U32 R27, RZ, RZ, R24 ;  /* 0x000000ffff1b7224 */ /* 0x000fe400078e0018 */
.L_x_45498:
[----:B------:R-:W-:Y:S05]  /*20c00*/  BSYNC B1 ;  /* 0x0000000000017941 */ /* 0x000fea0003800000 */
.L_x_45496:
        /* <DEDUP_REMOVED lines=9> */
.L_x_45500:
[----:B------:R-:W-:Y:S01]  /*20ca0*/  IMAD.MOV.U32 R40, RZ, RZ, R25 ;  /* 0x000000ffff287224 */ /* 0x000fe200078e0019 */
[----:B------:R-:W-:Y:S01]  /*20cb0*/  MOV R25, R30 ;  /* 0x0000001e00197202 */ /* 0x000fe20000000f00 */
[----:B------:R-:W-:Y:S02]  /*20cc0*/  IMAD.MOV.U32 R24, RZ, RZ, R26 ;  /* 0x000000ffff187224 */ /* 0x000fe400078e001a */
[----:B------:R-:W-:Y:S02]  /*20cd0*/  IMAD.MOV.U32 R26, RZ, RZ, R31 ;  /* 0x000000ffff1a7224 */ /* 0x000fe400078e001f */
.L_x_45501:
[----:B------:R-:W-:Y:S05]  /*20ce0*/  BSYNC B1 ;  /* 0x0000000000017941 */ /* 0x000fea0003800000 */
.L_x_45499:
        /* <DEDUP_REMOVED lines=9> */
.L_x_45503:
[----:B------:R-:W-:Y:S02]  /*20d80*/  IMAD.MOV.U32 R30, RZ, RZ, R40 ;  /* 0x000000ffff1e7224 */ /* 0x000fe400078e0028 */
[----:B------:R-:W-:Y:S01]  /*20d90*/  IMAD.MOV.U32 R31, RZ, RZ, R24 ;  /* 0x000000ffff1f7224 */ /* 0x000fe200078e0018 */
[----:B------:R-:W-:Y:S01]  /*20da0*/  MOV R24, R29 ;  /* 0x0000001d00187202 */ /* 0x000fe20000000f00 */
[----:B------:R-:W-:Y:S02]  /*20db0*/  IMAD.MOV.U32 R40, RZ, RZ, R45 ;  /* 0x000000ffff287224 */ /* 0x000fe400078e002d */
.L_x_45504:
[----:B------:R-:W-:Y:S05]  /*20dc0*/  BSYNC B1 ;  /* 0x0000000000017941 */ /* 0x000fea0003800000 */
.L_x_45502:
        /* <DEDUP_REMOVED lines=9> */
.L_x_45506:
[----:B------:R-:W-:Y:S02]  /*20e60*/  IMAD.MOV.U32 R41, RZ, RZ, R30 ;  /* 0x000000ffff297224 */ /* 0x000fe400078e001e */
[----:B------:R-:W-:Y:S02]  /*20e70*/  IMAD.MOV.U32 R29, RZ, RZ, R31 ;  /* 0x000000ffff1d7224 */ /* 0x000fe400078e001f */
[----:B------:R-:W-:Y:S02]  /*20e80*/  IMAD.MOV.U32 R30, RZ, RZ, R35 ;  /* 0x000000ffff1e7224 */ /* 0x000fe400078e0023 */
[----:B------:R-:W-:Y:S02]  /*20e90*/  IMAD.MOV.U32 R31, RZ, RZ, R28 ;  /* 0x000000ffff1f7224 */ /* 0x000fe400078e001c */
.L_x_45507:
[----:B------:R-:W-:Y:S05]  /*20ea0*/  BSYNC B1 ;  /* 0x0000000000017941 */ /* 0x000fea0003800000 */
.L_x_45505:
        /* <DEDUP_REMOVED lines=16> */
.L_x_45509:
[----:B------:R-:W-:Y:S01]  /*20fb0*/  IMAD.MOV.U32 R35, RZ, RZ, R32 ;  /* 0x000000ffff237224 */ /* 0x000fe200078e0020 */
[----:B------:R-:W-:Y:S01]  /*20fc0*/  MOV R32, R47 ;  /* 0x0000002f00207202 */ /* 0x000fe20000000f00 */
[----:B------:R-:W-:Y:S02]  /*20fd0*/  IMAD.MOV.U32 R28, RZ, RZ, R5 ;  /* 0x000000ffff1c7224 */ /* 0x000fe400078e0005 */
[----:B------:R-:W-:Y:S02]  /*20fe0*/  IMAD.MOV.U32 R5, RZ, RZ, R34 ;  /* 0x000000ffff057224 */ /* 0x000fe400078e0022 */
.L_x_45510:
[----:B------:R-:W-:Y:S05]  /*20ff0*/  BSYNC B1 ;  /* 0x0000000000017941 */ /* 0x000fea0003800000 */
.L_x_45508:
        /* <DEDUP_REMOVED lines=9> */
.L_x_45512:
[----:B------:R-:W-:Y:S02]  /*21090*/  IMAD.MOV.U32 R42, RZ, RZ, R35 ;  /* 0x000000ffff2a7224 */ /* 0x000fe400078e0023 */
[----:B------:R-:W-:Y:S02]  /*210a0*/  IMAD.MOV.U32 R34, RZ, RZ, R28 ;  /* 0x000000ffff227224 */ /* 0x000fe400078e001c */
[----:B------:R-:W-:Y:S02]  /*210b0*/  IMAD.MOV.U32 R35, RZ, RZ, R44 ;  /* 0x000000ffff237224 */ /* 0x000fe400078e002c */
[----:B------:R-:W-:Y:S02]  /*210c0*/  IMAD.MOV.U32 R28, RZ, RZ, R2 ;  /* 0x000000ffff1c7224 */ /* 0x000fe400078e0002 */
.L_x_45513:
[----:B------:R-:W-:Y:S05]  /*210d0*/  BSYNC B1 ;  /* 0x0000000000017941 */ /* 0x000fea0003800000 */
.L_x_45511:
        /* <DEDUP_REMOVED lines=9> */
.L_x_45515:
[----:B------:R-:W-:Y:S02]  /*21170*/  IMAD.MOV.U32 R47, RZ, RZ, R42 ;  /* 0x000000ffff2f7224 */ /* 0x000fe400078e002a */
[----:B------:R-:W-:Y:S02]  /*21180*/  IMAD.MOV.U32 R45, RZ, RZ, R34 ;  /* 0x000000ffff2d7224 */ /* 0x000fe400078e0022 */
[----:B------:R-:W-:Y:S02]  /*21190*/  IMAD.MOV.U32 R42, RZ, RZ, R63 ;  /* 0x000000ffff2a7224 */ /* 0x000fe400078e003f */
[----:B------:R-:W-:Y:S02]  /*211a0*/  IMAD.MOV.U32 R34, RZ, RZ, R33 ;  /* 0x000000ffff227224 */ /* 0x000fe400078e0021 */
.L_x_45516:
[----:B------:R-:W-:Y:S05]  /*211b0*/  BSYNC B1 ;  /* 0x0000000000017941 */ /* 0x000fea0003800000 */
.L_x_45514:
        /* <DEDUP_REMOVED lines=9> */
.L_x_45518:
[----:B------:R-:W-:Y:S02]  /*21250*/  IMAD.MOV.U32 R44, RZ, RZ, R47 ;  /* 0x000000ffff2c7224 */ /* 0x000fe400078e002f */
[----:B------:R-:W-:Y:S02]  /*21260*/  IMAD.MOV.U32 R2, RZ, RZ, R45 ;  /* 0x000000ffff027224 */ /* 0x000fe400078e002d */
[----:B------:R-:W-:Y:S02]  /*21270*/  IMAD.MOV.U32 R47, RZ, RZ, R46 ;  /* 0x000000ffff2f7224 */ /* 0x000fe400078e002e */
[----:B------:R-:W-:Y:S02]  /*21280*/  IMAD.MOV.U32 R45, RZ, RZ, R0 ;  /* 0x000000ffff2d7224 */ /* 0x000fe400078e0000 */
.L_x_45519:
[----:B------:R-:W-:Y:S05]  /*21290*/  BSYNC B1 ;  /* 0x0000000000017941 */ /* 0x000fea0003800000 */
.L_x_45517:
        /* <DEDUP_REMOVED lines=9> */
.L_x_45521:
[----:B------:R-:W-:Y:S01]  /*21330*/  MOV R61, R44 ;  /* 0x0000002c003d7202 */ /* 0x000fe20000000f00 */
[----:B------:R-:W-:Y:S02]  /*21340*/  IMAD.MOV.U32 R33, RZ, RZ, R2 ;  /* 0x000000ffff217224 */ /* 0x000fe400078e0002 */
[----:B------:R-:W-:Y:S02]  /*21350*/  IMAD.MOV.U32 R44, RZ, RZ, R51 ;  /* 0x000000ffff2c7224 */ /* 0x000fe400078e0033 */
[----:B------:R-:W-:Y:S02]  /*21360*/  IMAD.MOV.U32 R2, RZ, RZ, R3 ;  /* 0x000000ffff027224 */ /* 0x000fe400078e0003 */
.L_x_45522:
[----:B------:R-:W-:Y:S05]  /*21370*/  BSYNC B1 ;  /* 0x0000000000017941 */ /* 0x000fea0003800000 */
.L_x_45520:
        /* <DEDUP_REMOVED lines=9> */
.L_x_45524:
[----:B------:R-:W-:Y:S01]  /*21410*/  IMAD.MOV.U32 R46, RZ, RZ, R61 ;  /* 0x000000ffff2e7224 */ /* 0x000fe200078e003d */
[----:B------:R-:W-:Y:S01]  /*21420*/  MOV R0, R33 ;  /* 0x0000002100007202 */ /* 0x000fe20000000f00 */
[----:B------:R-:W-:Y:S02]  /*21430*/  IMAD.MOV.U32 R61, RZ, RZ, R62 ;  /* 0x000000ffff3d7224 */ /* 0x000fe400078e003e */
[----:B------:R-:W-:Y:S02]  /*21440*/  IMAD.MOV.U32 R33, RZ, RZ, R50 ;  /* 0x000000ffff217224 */ /* 0x000fe400078e0032 */
.L_x_45525:
[----:B------:R-:W-:Y:S05]  /*21450*/  BSYNC B1 ;  /* 0x0000000000017941 */ /* 0x000fea0003800000 */
.L_x_45523:
        /* <DEDUP_REMOVED lines=9> */
.L_x_45527:
[----:B------:R-:W-:Y:S01]  /*214f0*/  IMAD.MOV.U32 R51, RZ, RZ, R46 ;  /* 0x000000ffff337224 */ /* 0x000fe200078e002e */
[----:B------:R-:W-:Y:S01]  /*21500*/  MOV R46, R39 ;  /* 0x00000027002e7202 */ /* 0x000fe20000000f00 */
[----:B------:R-:W-:Y:S02]  /*21510*/  IMAD.MOV.U32 R3, RZ, RZ, R0 ;  /* 0x000000ffff037224 */ /* 0x000fe400078e0000 */
[----:B------:R-:W-:Y:S02]  /*21520*/  IMAD.MOV.U32 R0, RZ, RZ, R23 ;  /* 0x000000ffff007224 */ /* 0x000fe400078e0017 */
.L_x_45528:
[----:B------:R-:W-:Y:S05]  /*21530*/  BSYNC B1 ;  /* 0x0000000000017941 */ /* 0x000fea0003800000 */
.L_x_45526:
        /* <DEDUP_REMOVED lines=9> */
.L_x_45530:
[----:B------:R-:W-:Y:S02]  /*215d0*/  IMAD.MOV.U32 R60, RZ, RZ, R51 ;  /* 0x000000ffff3c7224 */ /* 0x000fe400078e0033 */
[----:B------:R-:W-:Y:S01]  /*215e0*/  IMAD.MOV.U32 R50, RZ, RZ, R3 ;  /* 0x000000ffff327224 */ /* 0x000fe200078e0003 */
[----:B------:R-:W-:Y:S01]  /*215f0*/  MOV R3, R22 ;  /* 0x0000001600037202 */ /* 0x000fe20000000f00 */
[----:B------:R-:W-:Y:S02]  /*21600*/  IMAD.MOV.U32 R51, RZ, RZ, R38 ;  /* 0x000000ffff337224 */ /* 0x000fe400078e0026 */
.L_x_45531:
[----:B------:R-:W-:Y:S05]  /*21610*/  BSYNC B1 ;  /* 0x0000000000017941 */ /* 0x000fea0003800000 */
.L_x_45529:
        /* <DEDUP_REMOVED lines=9> */
.L_x_45533:
[----:B------:R-:W-:Y:S02]  /*216b0*/  IMAD.MOV.U32 R39, RZ, RZ, R60 ;  /* 0x000000ffff277224 */ /* 0x000fe400078e003c */
[----:B------:R-:W-:Y:S02]  /*216c0*/  IMAD.MOV.U32 R23, RZ, RZ, R50 ;  /* 0x000000ffff177224 */ /* 0x000fe400078e0032 */
[----:B------:R-:W-:Y:S02]  /*216d0*/  IMAD.MOV.U32 R60, RZ, RZ, R37 ;  /* 0x000000ffff3c7224 */ /* 0x000fe400078e0025 */
[----:B------:R-:W-:Y:S02]  /*216e0*/  IMAD.MOV.U32 R50, RZ, RZ, R21 ;  /* 0x000000ffff327224 */ /* 0x000fe400078e0015 */
.L_x_45534:
[----:B------:R-:W-:Y:S05]  /*216f0*/  BSYNC B1 ;  /* 0x0000000000017941 */ /* 0x000fea0003800000 */
.L_x_45532:
        /* <DEDUP_REMOVED lines=9> */
.L_x_45536:
[----:B------:R-:W-:Y:S02]  /*21790*/  IMAD.MOV.U32 R38, RZ, RZ, R39 ;  /* 0x000000ffff267224 */ /* 0x000fe400078e0027 */
[----:B------:R-:W-:Y:S02]  /*217a0*/  IMAD.MOV.U32 R22, RZ, RZ, R23 ;  /* 0x000000ffff167224 */ /* 0x000fe400078e0017 */
[----:B------:R-:W-:Y:S02]  /*217b0*/  IMAD.MOV.U32 R39, RZ, RZ, R36 ;  /* 0x000000ffff277224 */ /* 0x000fe400078e0024 */
[----:B------:R-:W-:Y:S02]  /*217c0*/  IMAD.MOV.U32 R23, RZ, RZ, R20 ;  /* 0x000000ffff177224 */ /* 0x000fe400078e0014 */
.L_x_45537:
[----:B------:R-:W-:Y:S05]  /*217d0*/  BSYNC B1 ;  /* 0x0000000000017941 */ /* 0x000fea0003800000 */
.L_x_45535:
        /* <DEDUP_REMOVED lines=9> */
.L_x_45539:
[----:B------:R-:W-:Y:S02]  /*21870*/  IMAD.MOV.U32 R20, RZ, RZ, R38 ;  /* 0x000000ffff147224 */ /* 0x000fe400078e0026 */
[----:B------:R-:W-:Y:S02]  /*21880*/  IMAD.MOV.U32 R21, RZ, RZ, R22 ;  /* 0x000000ffff157224 */ /* 0x000fe400078e0016 */
[----:B------:R-:W-:Y:S02]  /*21890*/  IMAD.MOV.U32 R38, RZ, RZ, R43 ;  /* 0x000000ffff267224 */ /* 0x000fe400078e002b */
[----:B------:R-:W-:Y:S02]  /*218a0*/  IMAD.MOV.U32 R22, RZ, RZ, R27 ;  /* 0x000000ffff167224 */ /* 0x000fe400078e001b */
.L_x_45540:
[----:B------:R-:W-:Y:S05]  /*218b0*/  BSYNC B1 ;  /* 0x0000000000017941 */ /* 0x000fea0003800000 */
.L_x_45538:
        /* <DEDUP_REMOVED lines=9> */
.L_x_45542:
[----:B------:R-:W-:Y:S01]  /*21950*/  MOV R37, R20 ;  /* 0x0000001400257202 */ /* 0x000fe20000000f00 */
[----:B------:R-:W-:Y:S02]  /*21960*/  IMAD.MOV.U32 R27, RZ, RZ, R21 ;  /* 0x000000ffff1b7224 */ /* 0x000fe400078e0015 */
[----:B------:R-:W-:Y:S02]  /*21970*/  IMAD.MOV.U32 R20, RZ, RZ, R25 ;  /* 0x000000ffff147224 */ /* 0x000fe400078e0019 */
[----:B------:R-:W-:Y:S02]  /*21980*/  IMAD.MOV.U32 R21, RZ, RZ, R26 ;  /* 0x000000ffff157224 */ /* 0x000fe400078e001a */
.L_x_45543:
[----:B------:R-:W-:Y:S05]  /*21990*/  BSYNC B1 ;  /* 0x0000000000017941 */ /* 0x000fea0003800000 */
.L_x_45541:
        /* <DEDUP_REMOVED lines=9> */
.L_x_45545:
[----:B------:R-:W-:Y:S01]  /*21a30*/  IMAD.MOV.U32 R25, RZ, RZ, R37 ;  /* 0x000000ffff197224 */ /* 0x000fe200078e0025 */
[----:B------:R-:W-:Y:S01]  /*21a40*/  MOV R26, R27 ;  /* 0x0000001b001a7202 */ /* 0x000fe20000000f00 */
[----:B------:R-:W-:Y:S02]  /*21a50*/  IMAD.MOV.U32 R37, RZ, RZ, R40 ;  /* 0x000000ffff257224 */ /* 0x000fe400078e0028 */
[----:B------:R-:W-:Y:S02]  /*21a60*/  IMAD.MOV.U32 R27, RZ, RZ, R24 ;  /* 0x000000ffff1b7224 */ /* 0x000fe400078e0018 */
.L_x_45546:
[----:B------:R-:W-:Y:S05]  /*21a70*/  BSYNC B1 ;  /* 0x0000000000017941 */ /* 0x000fea0003800000 */
.L_x_45544:
        /* <DEDUP_REMOVED lines=9> */
.L_x_45548:
[----:B------:R-:W-:Y:S01]  /*21b10*/  IMAD.MOV.U32 R36, RZ, RZ, R25 ;  /* 0x000000ffff247224 */ /* 0x000fe200078e0019 */
[----:B------:R-:W-:Y:S01]  /*21b20*/  MOV R25, R30 ;  /* 0x0000001e00197202 */ /* 0x000fe20000000f00 */
[----:B------:R-:W-:Y:S02]  /*21b30*/  IMAD.MOV.U32 R24, RZ, RZ, R26 ;  /* 0x000000ffff187224 */ /* 0x000fe400078e001a */
[----:B------:R-:W-:Y:S02]  /*21b40*/  IMAD.MOV.U32 R26, RZ, RZ, R31 ;  /* 0x000000ffff1a7224 */ /* 0x000fe400078e001f */
.L_x_45549:
[----:B------:R-:W-:Y:S05]  /*21b50*/  BSYNC B1 ;  /* 0x0000000000017941 */ /* 0x000fea0003800000 */
.L_x_45547:
        /* <DEDUP_REMOVED lines=9> */
.L_x_45551:
[----:B------:R-:W-:Y:S02]  /*21bf0*/  IMAD.MOV.U32 R31, RZ, RZ, R36 ;  /* 0x000000ffff1f7224 */ /* 0x000fe400078e0024 */
[----:B------:R-:W-:Y:S01]  /*21c00*/  IMAD.MOV.U32 R30, RZ, RZ, R24 ;  /* 0x000000ffff1e7224 */ /* 0x000fe200078e0018 */
[----:B------:R-:W-:Y:S01]  /*21c10*/  MOV R24, R29 ;  /* 0x0000001d00187202 */ /* 0x000fe20000000f00 */
[----:B------:R-:W-:Y:S02]  /*21c20*/  IMAD.MOV.U32 R36, RZ, RZ, R41 ;  /* 0x000000ffff247224 */ /* 0x000fe400078e0029 */
.L_x_45552:
[----:B------:R-:W-:Y:S05]  /*21c30*/  BSYNC B1 ;  /* 0x0000000000017941 */ /* 0x000fea0003800000 */
.L_x_45550:
        /* <DEDUP_REMOVED lines=16> */
.L_x_45554:
[----:B------:R-:W-:Y:S02]  /*21d40*/  IMAD.MOV.U32 R41, RZ, RZ, R32 ;  /* 0x000000ffff297224 */ /* 0x000fe400078e0020 */
[----:B------:R-:W-:Y:S01]  /*21d50*/  IMAD.MOV.U32 R29, RZ, RZ, R5 ;  /* 0x000000ffff1d7224 */ /* 0x000fe200078e0005 */
[----:B------:R-:W-:Y:S01]  /*21d60*/  MOV R5, R28 ;  /* 0x0000001c00057202 */ /* 0x000fe20000000f00 */
[----:B------:R-:W-:Y:S02]  /*21d70*/  IMAD.MOV.U32 R32, RZ, RZ, R35 ;  /* 0x000000ffff207224 */ /* 0x000fe400078e0023 */
.L_x_45555:
[----:B------:R-:W-:Y:S05]  /*21d80*/  BSYNC B1 ;  /* 0x0000000000017941 */ /* 0x000fea0003800000 */
.L_x_45553:
        /* <DEDUP_REMOVED lines=9> */
.L_x_45557:
[----:B------:R-:W-:Y:S02]  /*21e20*/  IMAD.MOV.U32 R40, RZ, RZ, R41 ;  /* 0x000000ffff287224 */ /* 0x000fe400078e0029 */
[----:B------:R-:W-:Y:S01]  /*21e30*/  IMAD.MOV.U32 R28, RZ, RZ, R29 ;  /* 0x000000ffff1c7224 */ /* 0x000fe200078e001d */
[----:B------:R-:W-:Y:S01]  /*21e40*/  MOV R29, R34 ;  /* 0x00000022001d7202 */ /* 0x000fe20000000f00 */
[----:B------:R-:W-:Y:S02]  /*21e50*/  IMAD.MOV.U32 R41, RZ, RZ, R42 ;  /* 0x000000ffff297224 */ /* 0x000fe400078e002a */
.L_x_45558:
[----:B------:R-:W-:Y:S05]  /*21e60*/  BSYNC B1 ;  /* 0x0000000000017941 */ /* 0x000fea0003800000 */
.L_x_45556:
        /* <DEDUP_REMOVED lines=9> */
.L_x_45560:
[----:B------:R-:W-:Y:S02]  /*21f00*/  IMAD.MOV.U32 R43, RZ, RZ, R40 ;  /* 0x000000ffff2b7224 */ /* 0x000fe400078e0028 */
[----:B------:R-:W-:Y:S02]  /*21f10*/  IMAD.MOV.U32 R35, RZ, RZ, R28 ;  /* 0x000000ffff237224 */ /* 0x000fe400078e001c */
[----:B------:R-:W-:Y:S02]  /*21f20*/  IMAD.MOV.U32 R40, RZ, RZ, R47 ;  /* 0x000000ffff287224 */ /* 0x000fe400078e002f */
[----:B------:R-:W-:Y:S02]  /*21f30*/  IMAD.MOV.U32 R28, RZ, RZ, R45 ;  /* 0x000000ffff1c7224 */ /* 0x000fe400078e002d */
.L_x_45561:
[----:B------:R-:W-:Y:S05]  /*21f40*/  BSYNC B1 ;  /* 0x0000000000017941 */ /* 0x000fea0003800000 */
.L_x_45559:
        /* <DEDUP_REMOVED lines=9> */
.L_x_45563:
[----:B------:R-:W-:Y:S02]  /*21fe0*/  IMAD.MOV.U32 R42, RZ, RZ, R43 ;  /* 0x000000ffff2a7224 */ /* 0x000fe400078e002b */
[----:B------:R-:W-:Y:S02]  /*21ff0*/  IMAD.MOV.U32 R34, RZ, RZ, R35 ;  /* 0x000000ffff227224 */ /* 0x000fe400078e0023 */
[----:B------:R-:W-:Y:S02]  /*22000*/  IMAD.MOV.U32 R43, RZ, RZ, R44 ;  /* 0x000000ffff2b7224 */ /* 0x000fe400078e002c */
[----:B------:R-:W-:Y:S02]  /*22010*/  IMAD.MOV.U32 R35, RZ, RZ, R2 ;  /* 0x000000ffff237224 */ /* 0x000fe400078e0002 */
.L_x_45564:
[----:B------:R-:W-:Y:S05]  /*22020*/  BSYNC B1 ;  /* 0x0000000000017941 */ /* 0x000fea0003800000 */
.L_x_45562:
        /* <DEDUP_REMOVED lines=9> */
.L_x_45566:
[----:B------:R-:W-:Y:S02]  /*220c0*/  IMAD.MOV.U32 R47, RZ, RZ, R42 ;  /* 0x000000ffff2f7224 */ /* 0x000fe400078e002a */
[----:B------:R-:W-:Y:S02]  /*220d0*/  IMAD.MOV.U32 R45, RZ, RZ, R34 ;  /* 0x000000ffff2d7224 */ /* 0x000fe400078e0022 */
[----:B------:R-:W-:Y:S02]  /*220e0*/  IMAD.MOV.U32 R42, RZ, RZ, R61 ;  /* 0x000000ffff2a7224 */ /* 0x000fe400078e003d */
[----:B------:R-:W-:Y:S02]  /*220f0*/  IMAD.MOV.U32 R34, RZ, RZ, R33 ;  /* 0x000000ffff227224 */ /* 0x000fe400078e0021 */
.L_x_45567:
[----:B------:R-:W-:Y:S05]  /*22100*/  BSYNC B1 ;  /* 0x0000000000017941 */ /* 0x000fea0003800000 */
.L_x_45565:
        /* <DEDUP_REMOVED lines=9> */
.L_x_45569:
[----:B------:R-:W-:Y:S01]  /*221a0*/  MOV R44, R47 ;  /* 0x0000002f002c7202 */ /* 0x000fe20000000f00 */
[----:B------:R-:W-:Y:S02]  /*221b0*/  IMAD.MOV.U32 R2, RZ, RZ, R45 ;  /* 0x000000ffff027224 */ /* 0x000fe400078e002d */
[----:B------:R-:W-:Y:S02]  /*221c0*/  IMAD.MOV.U32 R47, RZ, RZ, R46 ;  /* 0x000000ffff2f7224 */ /* 0x000fe400078e002e */
[----:B------:R-:W-:Y:S02]  /*221d0*/  IMAD.MOV.U32 R45, RZ, RZ, R0 ;  /* 0x000000ffff2d7224 */ /* 0x000fe400078e0000 */
.L_x_45570:
[----:B------:R-:W-:Y:S05]  /*221e0*/  BSYNC B1 ;  /* 0x0000000000017941 */ /* 0x000fea0003800000 */
.L_x_45568:
        /* <DEDUP_REMOVED lines=9> */
.L_x_45572:
[----:B------:R-:W-:Y:S01]  /*22280*/  IMAD.MOV.U32 R59, RZ, RZ, R44 ;  /* 0x000000ffff3b7224 */ /* 0x000fe200078e002c */
[----:B------:R-:W-:Y:S01]  /*22290*/  MOV R33, R2 ;  /* 0x0000000200217202 */ /* 0x000fe20000000f00 */
[----:B------:R-:W-:Y:S02]  /*222a0*/  IMAD.MOV.U32 R44, RZ, RZ, R51 ;  /* 0x000000ffff2c7224 */ /* 0x000fe400078e0033 */
[----:B------:R-:W-:Y:S02]  /*222b0*/  IMAD.MOV.U32 R2, RZ, RZ, R3 ;  /* 0x000000ffff027224 */ /* 0x000fe400078e0003 */
.L_x_45573:
[----:B------:R-:W-:Y:S05]  /*222c0*/  BSYNC B1 ;  /* 0x0000000000017941 */ /* 0x000fea0003800000 */
.L_x_45571:
        /* <DEDUP_REMOVED lines=9> */
.L_x_45575:
[----:B------:R-:W-:Y:S01]  /*22360*/  IMAD.MOV.U32 R46, RZ, RZ, R59 ;  /* 0x000000ffff2e7224 */ /* 0x000fe200078e003b */
[----:B------:R-:W-:Y:S01]  /*22370*/  MOV R59, R60 ;  /* 0x0000003c003b7202 */ /* 0x000fe20000000f00 */
[----:B------:R-:W-:Y:S02]  /*22380*/  IMAD.MOV.U32 R0, RZ, RZ, R33 ;  /* 0x000000ffff007224 */ /* 0x000fe400078e0021 */
[----:B------:R-:W-:Y:S02]  /*22390*/  IMAD.MOV.U32 R33, RZ, RZ, R50 ;  /* 0x000000ffff217224 */ /* 0x000fe400078e0032 */
.L_x_45576:
[----:B------:R-:W-:Y:S05]  /*223a0*/  BSYNC B1 ;  /* 0x0000000000017941 */ /* 0x000fea0003800000 */
.L_x_45574:
        /* <DEDUP_REMOVED lines=9> */
.L_x_45578:
[----:B------:R-:W-:Y:S02]  /*22440*/  IMAD.MOV.U32 R51, RZ, RZ, R46 ;  /* 0x000000ffff337224 */ /* 0x000fe400078e002e */
[----:B------:R-:W-:Y:S01]  /*22450*/  IMAD.MOV.U32 R3, RZ, RZ, R0 ;  /* 0x000000ffff037224 */ /* 0x000fe200078e0000 */
[----:B------:R-:W-:Y:S01]  /*22460*/  MOV R0, R23 ;  /* 0x0000001700007202 */ /* 0x000fe20000000f00 */
[----:B------:R-:W-:Y:S02]  /*22470*/  IMAD.MOV.U32 R46, RZ, RZ, R39 ;  /* 0x000000ffff2e7224 */ /* 0x000fe400078e0027 */
.L_x_45579:
[----:B------:R-:W-:Y:S05]  /*22480*/  BSYNC B1 ;  /* 0x0000000000017941 */ /* 0x000fea0003800000 */
.L_x_45577:
        /* <DEDUP_REMOVED lines=9> */
.L_x_45581:
[----:B------:R-:W-:Y:S02]  /*22520*/  IMAD.MOV.U32 R23, RZ, RZ, R51 ;  /* 0x000000ffff177224 */ /* 0x000fe400078e0033 */
[----:B------:R-:W-:Y:S02]  /*22530*/  IMAD.MOV.U32 R50, RZ, RZ, R3 ;  /* 0x000000ffff327224 */ /* 0x000fe400078e0003 */
[----:B------:R-:W-:Y:S02]  /*22540*/  IMAD.MOV.U32 R51, RZ, RZ, R38 ;  /* 0x000000ffff337224 */ /* 0x000fe400078e0026 */
[----:B------:R-:W-:Y:S02]  /*22550*/  IMAD.MOV.U32 R3, RZ, RZ, R22 ;  /* 0x000000ffff037224 */ /* 0x000fe400078e0016 */
.L_x_45582:
[----:B------:R-:W-:Y:S05]  /*22560*/  BSYNC B1 ;  /* 0x0000000000017941 */ /* 0x000fea0003800000 */
.L_x_45580:
        /* <DEDUP_REMOVED lines=9> */
.L_x_45584:
[----:B------:R-:W-:Y:S02]  /*22600*/  IMAD.MOV.U32 R38, RZ, RZ, R23 ;  /* 0x000000ffff267224 */ /* 0x000fe400078e0017 */
[----:B------:R-:W-:Y:S02]  /*22610*/  IMAD.MOV.U32 R22, RZ, RZ, R50 ;  /* 0x000000ffff167224 */ /* 0x000fe400078e0032 */
[----:B------:R-:W-:Y:S02]  /*22620*/  IMAD.MOV.U32 R23, RZ, RZ, R20 ;  /* 0x000000ffff177224 */ /* 0x000fe400078e0014 */
[----:B------:R-:W-:Y:S02]  /*22630*/  IMAD.MOV.U32 R50, RZ, RZ, R21 ;  /* 0x000000ffff327224 */ /* 0x000fe400078e0015 */
.L_x_45585:
[----:B------:R-:W-:Y:S05]  /*22640*/  BSYNC B1 ;  /* 0x0000000000017941 */ /* 0x000fea0003800000 */
.L_x_45583:
        /* <DEDUP_REMOVED lines=9> */
.L_x_45587:
[----:B------:R-:W-:Y:S02]  /*226e0*/  IMAD.MOV.U32 R20, RZ, RZ, R38 ;  /* 0x000000ffff147224 */ /* 0x000fe400078e0026 */
[----:B------:R-:W-:Y:S02]  /*226f0*/  IMAD.MOV.U32 R21, RZ, RZ, R22 ;  /* 0x000000ffff157224 */ /* 0x000fe400078e0016 */
[----:B------:R-:W-:Y:S02]  /*22700*/  IMAD.MOV.U32 R38, RZ, RZ, R37 ;  /* 0x000000ffff267224 */ /* 0x000fe400078e0025 */
[----:B------:R-:W-:Y:S02]  /*22710*/  IMAD.MOV.U32 R22, RZ, RZ, R27 ;  /* 0x000000ffff167224 */ /* 0x000fe400078e001b */
.L_x_45588:
[----:B------:R-:W-:Y:S05]  /*22720*/  BSYNC B1 ;  /* 0x0000000000017941 */ /* 0x000fea0003800000 */
.L_x_45586:
        /* <DEDUP_REMOVED lines=9> */
.L_x_45590:
[----:B------:R-:W-:Y:S01]  /*227c0*/  MOV R37, R20 ;  /* 0x0000001400257202 */ /* 0x000fe20000000f00 */
[----:B------:R-:W-:Y:S02]  /*227d0*/  IMAD.MOV.U32 R27, RZ, RZ, R21 ;  /* 0x000000ffff1b7224 */ /* 0x000fe400078e0015 */
[----:B------:R-:W-:Y:S02]  /*227e0*/  IMAD.MOV.U32 R20, RZ, RZ, R25 ;  /* 0x000000ffff147224 */ /* 0x000fe400078e0019 */
[----:B------:R-:W-:Y:S02]  /*227f0*/  IMAD.MOV.U32 R21, RZ, RZ, R26 ;  /* 0x000000ffff157224 */ /* 0x000fe400078e001a */
.L_x_45591:
[----:B------:R-:W-:Y:S05]  /*22800*/  BSYNC B1 ;  /* 0x0000000000017941 */ /* 0x000fea0003800000 */
.L_x_45589:
        /* <DEDUP_REMOVED lines=9> */
.L_x_45593:
[----:B------:R-:W-:Y:S01]  /*228a0*/  IMAD.MOV.U32 R26, RZ, RZ, R37 ;  /* 0x000000ffff1a7224 */ /* 0x000fe200078e0025 */
[----:B------:R-:W-:Y:S01]  /*228b0*/  MOV R25, R27 ;  /* 0x0000001b00197202 */ /* 0x000fe20000000f00 */
[----:B------:R-:W-:Y:S02]  /*228c0*/  IMAD.MOV.U32 R37, RZ, RZ, R36 ;  /* 0x000000ffff257224 */ /* 0x000fe400078e0024 */
[----:B------:R-:W-:Y:S02]  /*228d0*/  IMAD.MOV.U32 R27, RZ, RZ, R24 ;  /* 0x000000ffff1b7224 */ /* 0x000fe400078e0018 */
.L_x_45594:
[----:B------:R-:W-:Y:S05]  /*228e0*/  BSYNC B1 ;  /* 0x0000000000017941 */ /* 0x000fea0003800000 */
.L_x_45592:
        /* <DEDUP_REMOVED lines=9> */
.L_x_45596:
[----:B------:R-:W-:Y:S01]  /*22980*/  IMAD.MOV.U32 R36, RZ, RZ, R26 ;  /* 0x000000ffff247224 */ /* 0x000fe200078e001a */
[----:B------:R-:W-:Y:S01]  /*22990*/  MOV R26, R31 ;  /* 0x0000001f001a7202 */ /* 0x000fe20000000f00 */
[----:B------:R-:W-:Y:S02]  /*229a0*/  IMAD.MOV.U32 R24, RZ, RZ, R25 ;  /* 0x000000ffff187224 */ /* 0x000fe400078e0019 */
[----:B------:R-:W-:Y:S02]  /*229b0*/  IMAD.MOV.U32 R25, RZ, RZ, R30 ;  /* 0x000000ffff197224 */ /* 0x000fe400078e001e */
.L_x_45597:
[----:B------:R-:W-:Y:S05]  /*229c0*/  BSYNC B1 ;  /* 0x0000000000017941 */ /* 0x000fea0003800000 */
.L_x_45595:
        /* <DEDUP_REMOVED lines=16> */
.L_x_45599:
[----:B------:R-:W-:Y:S01]  /*22ad0*/  IMAD.MOV.U32 R31, RZ, RZ, R32 ;  /* 0x000000ffff1f7224 */ /* 0x000fe200078e0020 */
[----:B------:R-:W-:Y:S01]  /*22ae0*/  MOV R30, R5 ;  /* 0x00000005001e7202 */ /* 0x000fe20000000f00 */
[----:B------:R-:W-:Y:S02]  /*22af0*/  IMAD.MOV.U32 R5, RZ, RZ, R29 ;  /* 0x000000ffff057224 */ /* 0x000fe400078e001d */
[----:B------:R-:W-:Y:S02]  /*22b00*/  IMAD.MOV.U32 R32, RZ, RZ, R41 ;  /* 0x000000ffff207224 */ /* 0x000fe400078e0029 */
.L_x_45600:
[----:B------:R-:W-:Y:S05]  /*22b10*/  BSYNC B1 ;  /* 0x0000000000017941 */ /* 0x000fea0003800000 */
.L_x_45598:
        /* <DEDUP_REMOVED lines=9> */
.L_x_45602:
[----:B------:R-:W-:Y:S01]  /*22bb0*/  IMAD.MOV.U32 R58, RZ, RZ, R31 ;  /* 0x000000ffff3a7224 */ /* 0x000fe200078e001f */
[----:B------:R-:W-:Y:S01]  /*22bc0*/  MOV R31, R40 ;  /* 0x00000028001f7202 */ /* 0x000fe20000000f00 */
[----:B------:R-:W-:Y:S02]  /*22bd0*/  IMAD.MOV.U32 R56, RZ, RZ, R30 ;  /* 0x000000ffff387224 */ /* 0x000fe400078e001e */
[----:B------:R-:W-:Y:S02]  /*22be0*/  IMAD.MOV.U32 R30, RZ, RZ, R28 ;  /* 0x000000ffff1e7224 */ /* 0x000fe400078e001c */
.L_x_45603:
[----:B------:R-:W-:Y:S05]  /*22bf0*/  BSYNC B1 ;  /* 0x0000000000017941 */ /* 0x000fea0003800000 */
.L_x_45601:
        /* <DEDUP_REMOVED lines=9> */
.L_x_45605:
[----:B------:R-:W-:Y:S02]  /*22c90*/  IMAD.MOV.U32 R39, RZ, RZ, R58 ;  /* 0x000000ffff277224 */ /* 0x000fe400078e003a */
[----:B------:R-:W-:Y:S01]  /*22ca0*/  IMAD.MOV.U32 R29, RZ, RZ, R56 ;  /* 0x000000ffff1d7224 */ /* 0x000fe200078e0038 */
[----:B------:R-:W-:Y:S01]  /*22cb0*/  MOV R56, R35 ;  /* 0x0000002300387202 */ /* 0x000fe20000000f00 */
[----:B------:R-:W-:Y:S02]  /*22cc0*/  IMAD.MOV.U32 R58, RZ, RZ, R43 ;  /* 0x000000ffff3a7224 */ /* 0x000fe400078e002b */
.L_x_45606:
[----:B------:R-:W-:Y:S05]  /*22cd0*/  BSYNC B1 ;  /* 0x0000000000017941 */ /* 0x000fea0003800000 */
.L_x_45604:
        /* <DEDUP_REMOVED lines=9> */
.L_x_45608:
[----:B------:R-:W-:Y:S02]  /*22d70*/  IMAD.MOV.U32 R40, RZ, RZ, R39 ;  /* 0x000000ffff287224 */ /* 0x000fe400078e0027 */
[----:B------:R-:W-:Y:S02]  /*22d80*/  IMAD.MOV.U32 R28, RZ, RZ, R29 ;  /* 0x000000ffff1c7224 */ /* 0x000fe400078e001d */
[----:B------:R-:W-:Y:S02]  /*22d90*/  IMAD.MOV.U32 R39, RZ, RZ, R42 ;  /* 0x000000ffff277224 */ /* 0x000fe400078e002a */
[----:B------:R-:W-:Y:S02]  /*22da0*/  IMAD.MOV.U32 R29, RZ, RZ, R34 ;  /* 0x000000ffff1d7224 */ /* 0x000fe400078e0022 */
.L_x_45609:
[----:B------:R-:W-:Y:S05]  /*22db0*/  BSYNC B1 ;  /* 0x0000000000017941 */ /* 0x000fea0003800000 */
.L_x_45607:
        /* <DEDUP_REMOVED lines=9> */
.L_x_45611:
[----:B------:R-:W-:Y:S02]  /*22e50*/  IMAD.MOV.U32 R41, RZ, RZ, R40 ;  /* 0x000000ffff297224 */ /* 0x000fe400078e0028 */
[----:B------:R-:W-:Y:S02]  /*22e60*/  IMAD.MOV.U32 R35, RZ, RZ, R28 ;  /* 0x000000ffff237224 */ /* 0x000fe400078e001c */
[----:B------:R-:W-:Y:S02]  /*22e70*/  IMAD.MOV.U32 R40, RZ, RZ, R47 ;  /* 0x000000ffff287224 */ /* 0x000fe400078e002f */
[----:B------:R-:W-:Y:S02]  /*22e80*/  IMAD.MOV.U32 R28, RZ, RZ, R45 ;  /* 0x000000ffff1c7224 */ /* 0x000fe400078e002d */
.L_x_45612:
[----:B------:R-:W-:Y:S05]  /*22e90*/  BSYNC B1 ;  /* 0x0000000000017941 */ /* 0x000fea0003800000 */
.L_x_45610:
        /* <DEDUP_REMOVED lines=9> */
.L_x_45614:
[----:B------:R-:W-:Y:S02]  /*22f30*/  IMAD.MOV.U32 R42, RZ, RZ, R41 ;  /* 0x000000ffff2a7224 */ /* 0x000fe400078e0029 */
[----:B------:R-:W-:Y:S02]  /*22f40*/  IMAD.MOV.U32 R34, RZ, RZ, R35 ;  /* 0x000000ffff227224 */ /* 0x000fe400078e0023 */
[----:B------:R-:W-:Y:S02]  /*22f50*/  IMAD.MOV.U32 R41, RZ, RZ, R44 ;  /* 0x000000ffff297224 */ /* 0x000fe400078e002c */
[----:B------:R-:W-:Y:S02]  /*22f60*/  IMAD.MOV.U32 R35, RZ, RZ, R2 ;  /* 0x000000ffff237224 */ /* 0x000fe400078e0002 */
.L_x_45615:
[----:B------:R-:W-:Y:S05]  /*22f70*/  BSYNC B1 ;  /* 0x0000000000017941 */ /* 0x000fea0003800000 */
.L_x_45613:
        /* <DEDUP_REMOVED lines=9> */
.L_x_45617:
[----:B------:R-:W-:Y:S01]  /*23010*/  MOV R45, R42 ;  /* 0x0000002a002d7202 */ /* 0x000fe20000000f00 */
[----:B------:R-:W-:Y:S02]  /*23020*/  IMAD.MOV.U32 R43, RZ, RZ, R34 ;  /* 0x000000ffff2b7224 */ /* 0x000fe400078e0022 */
[----:B------:R-:W-:Y:S02]  /*23030*/  IMAD.MOV.U32 R42, RZ, RZ, R59 ;  /* 0x000000ffff2a7224 */ /* 0x000fe400078e003b */
[----:B------:R-:W-:Y:S02]  /*23040*/  IMAD.MOV.U32 R34, RZ, RZ, R33 ;  /* 0x000000ffff227224 */ /* 0x000fe400078e0021 */
.L_x_45618:
[----:B------:R-:W-:Y:S05]  /*23050*/  BSYNC B1 ;  /* 0x0000000000017941 */ /* 0x000fea0003800000 */
.L_x_45616:
        /* <DEDUP_REMOVED lines=9> */
.L_x_45620:
[----:B------:R-:W-:Y:S01]  /*230f0*/  IMAD.MOV.U32 R44, RZ, RZ, R45 ;  /* 0x000000ffff2c7224 */ /* 0x000fe200078e002d */
[----:B------:R-:W-:Y:S01]  /*23100*/  MOV R2, R43 ;  /* 0x0000002b00027202 */ /* 0x000fe20000000f00 */
[----:B------:R-:W-:Y:S02]  /*23110*/  IMAD.MOV.U32 R45, RZ, RZ, R46 ;  /* 0x000000ffff2d7224 */ /* 0x000fe400078e002e */
[----:B------:R-:W-:Y:S02]  /*23120*/  IMAD.MOV.U32 R43, RZ, RZ, R0 ;  /* 0x000000ffff2b7224 */ /* 0x000fe400078e0000 */
.L_x_45621:
[----:B------:R-:W-:Y:S05]  /*23130*/  BSYNC B1 ;  /* 0x0000000000017941 */ /* 0x000fea0003800000 */
.L_x_45619:
        /* <DEDUP_REMOVED lines=9> */
.L_x_45623:
[----:B------:R-:W-:Y:S01]  /*231d0*/  IMAD.MOV.U32 R0, RZ, RZ, R44 ;  /* 0x000000ffff007224 */ /* 0x000fe200078e002c */
[----:B------:R-:W-:Y:S01]  /*231e0*/  MOV R44, R51 ;  /* 0x00000033002c7202 */ /* 0x000fe20000000f00 */
[----:B------:R-:W-:Y:S02]  /*231f0*/  IMAD.MOV.U32 R33, RZ, RZ, R2 ;  /* 0x000000ffff217224 */ /* 0x000fe400078e0002 */
[----:B------:R-:W-:Y:S02]  /*23200*/  IMAD.MOV.U32 R2, RZ, RZ, R3 ;  /* 0x000000ffff027224 */ /* 0x000fe400078e0003 */
.L_x_45624:
[----:B------:R-:W-:Y:S05]  /*23210*/  BSYNC B1 ;  /* 0x0000000000017941 */ /* 0x000fea0003800000 */
.L_x_45622:
        /* <DEDUP_REMOVED lines=9> */
.L_x_45626:
[----:B------:R-:W-:Y:S02]  /*232b0*/  IMAD.MOV.U32 R47, RZ, RZ, R0 ;  /* 0x000000ffff2f7224 */ /* 0x000fe400078e0000 */
[----:B------:R-:W-:Y:S01]  /*232c0*/  IMAD.MOV.U32 R3, RZ, RZ, R33 ;  /* 0x000000ffff037224 */ /* 0x000fe200078e0021 */
[----:B------:R-:W-:Y:S01]  /*232d0*/  MOV R33, R50 ;  /* 0x0000003200217202 */ /* 0x000fe20000000f00 */
[----:B------:R-:W-:Y:S02]  /*232e0*/  IMAD.MOV.U32 R0, RZ, RZ, R23 ;  /* 0x000000ffff007224 */ /* 0x000fe400078e0017 */
.L_x_45627:
[----:B------:R-:W-:Y:S05]  /*232f0*/  BSYNC B1 ;  /* 0x0000000000017941 */ /* 0x000fea0003800000 */
.L_x_45625:
        /* <DEDUP_REMOVED lines=9> */
.L_x_45629:
[----:B------:R-:W-:Y:S02]  /*23390*/  IMAD.MOV.U32 R23, RZ, RZ, R47 ;  /* 0x000000ffff177224 */ /* 0x000fe400078e002f */
[----:B------:R-:W-:Y:S02]  /*233a0*/  IMAD.MOV.U32 R46, RZ, RZ, R3 ;  /* 0x000000ffff2e7224 */ /* 0x000fe400078e0003 */
[----:B------:R-:W-:Y:S02]  /*233b0*/  IMAD.MOV.U32 R47, RZ, RZ, R38 ;  /* 0x000000ffff2f7224 */ /* 0x000fe400078e0026 */
[----:B------:R-:W-:Y:S02]  /*233c0*/  IMAD.MOV.U32 R3, RZ, RZ, R22 ;  /* 0x000000ffff037224 */ /* 0x000fe400078e0016 */
.L_x_45630:
[----:B------:R-:W-:Y:S05]  /*233d0*/  BSYNC B1 ;  /* 0x0000000000017941 */ /* 0x000fea0003800000 */
.L_x_45628:
        /* <DEDUP_REMOVED lines=9> */
.L_x_45632:
[----:B------:R-:W-:Y:S02]  /*23470*/  IMAD.MOV.U32 R38, RZ, RZ, R23 ;  /* 0x000000ffff267224 */ /* 0x000fe400078e0017 */
[----:B------:R-:W-:Y:S02]  /*23480*/  IMAD.MOV.U32 R22, RZ, RZ, R46 ;  /* 0x000000ffff167224 */ /* 0x000fe400078e002e */
[----:B------:R-:W-:Y:S02]  /*23490*/  IMAD.MOV.U32 R23, RZ, RZ, R20 ;  /* 0x000000ffff177224 */ /* 0x000fe400078e0014 */
[----:B------:R-:W-:Y:S02]  /*234a0*/  IMAD.MOV.U32 R46, RZ, RZ, R21 ;  /* 0x000000ffff2e7224 */ /* 0x000fe400078e0015 */
.L_x_45633:
[----:B------:R-:W-:Y:S05]  /*234b0*/  BSYNC B1 ;  /* 0x0000000000017941 */ /* 0x000fea0003800000 */
.L_x_45631:
        /* <DEDUP_REMOVED lines=9> */
.L_x_45635:
[----:B------:R-:W-:Y:S02]  /*23550*/  IMAD.MOV.U32 R21, RZ, RZ, R38 ;  /* 0x000000ffff157224 */ /* 0x000fe400078e0026 */
[----:B------:R-:W-:Y:S02]  /*23560*/  IMAD.MOV.U32 R20, RZ, RZ, R22 ;  /* 0x000000ffff147224 */ /* 0x000fe400078e0016 */
[----:B------:R-:W-:Y:S02]  /*23570*/  IMAD.MOV.U32 R38, RZ, RZ, R37 ;  /* 0x000000ffff267224 */ /* 0x000fe400078e0025 */
[----:B------:R-:W-:Y:S02]  /*23580*/  IMAD.MOV.U32 R22, RZ, RZ, R27 ;  /* 0x000000ffff167224 */ /* 0x000fe400078e001b */
.L_x_45636:
[----:B------:R-:W-:Y:S05]  /*23590*/  BSYNC B1 ;  /* 0x0000000000017941 */ /* 0x000fea0003800000 */
.L_x_45634:
        /* <DEDUP_REMOVED lines=9> */
.L_x_45638:
[----:B------:R-:W-:Y:S01]  /*23630*/  MOV R37, R21 ;  /* 0x0000001500257202 */ /* 0x000fe20000000f00 */
[----:B------:R-:W-:Y:S02]  /*23640*/  IMAD.MOV.U32 R27, RZ, RZ, R20 ;  /* 0x000000ffff1b7224 */ /* 0x000fe400078e0014 */
[----:B------:R-:W-:Y:S02]  /*23650*/  IMAD.MOV.U32 R21, RZ, RZ, R26 ;  /* 0x000000ffff157224 */ /* 0x000fe400078e001a */
[----:B------:R-:W-:Y:S02]  /*23660*/  IMAD.MOV.U32 R20, RZ, RZ, R25 ;  /* 0x000000ffff147224 */ /* 0x000fe400078e0019 */
.L_x_45639:
[----:B------:R-:W-:Y:S05]  /*23670*/  BSYNC B1 ;  /* 0x0000000000017941 */ /* 0x000fea0003800000 */
.L_x_45637:
        /* <DEDUP_REMOVED lines=9> */
.L_x_45641:
[----:B------:R-:W-:Y:S01]  /*23710*/  IMAD.MOV.U32 R26, RZ, RZ, R37 ;  /* 0x000000ffff1a7224 */ /* 0x000fe200078e0025 */
[----:B------:R-:W-:Y:S01]  /*23720*/  MOV R25, R27 ;  /* 0x0000001b00197202 */ /* 0x000fe20000000f00 */
[----:B------:R-:W-:Y:S02]  /*23730*/  IMAD.MOV.U32 R37, RZ, RZ, R36 ;  /* 0x000000ffff257224 */ /* 0x000fe400078e0024 */
[----:B------:R-:W-:Y:S02]  /*23740*/  IMAD.MOV.U32 R27, RZ, RZ, R24 ;  /* 0x000000ffff1b7224 */ /* 0x000fe400078e0018 */
.L_x_45642:
[----:B------:R-:W-:Y:S05]  /*23750*/  BSYNC B1 ;  /* 0x0000000000017941 */ /* 0x000fea0003800000 */
.L_x_45640:
        /* <DEDUP_REMOVED lines=16> */
.L_x_45644:
[----:B------:R-:W-:Y:S01]  /*23860*/  MOV R51, R32 ;  /* 0x0000002000337202 */ /* 0x000fe20000000f00 */
[----:B------:R-:W-:Y:S02]  /*23870*/  IMAD.MOV.U32 R24, RZ, RZ, R5 ;  /* 0x000000ffff187224 */ /* 0x000fe400078e0005 */
[----:B------:R-:W-:Y:S02]  /*23880*/  IMAD.MOV.U32 R5, RZ, RZ, R30 ;  /* 0x000000ffff057224 */ /* 0x000fe400078e001e */
[----:B------:R-:W-:Y:S02]  /*23890*/  IMAD.MOV.U32 R32, RZ, RZ, R31 ;  /* 0x000000ffff207224 */ /* 0x000fe400078e001f */
.L_x_45645:
[----:B------:R-:W-:Y:S05]  /*238a0*/  BSYNC B1 ;  /* 0x0000000000017941 */ /* 0x000fea0003800000 */
.L_x_45643:
        /* <DEDUP_REMOVED lines=9> */
.L_x_45647:
[----:B------:R-:W-:Y:S01]  /*23940*/  IMAD.MOV.U32 R36, RZ, RZ, R51 ;  /* 0x000000ffff247224 */ /* 0x000fe200078e0033 */
[----:B------:R-:W-:Y:S01]  /*23950*/  MOV R30, R24 ;  /* 0x00000018001e7202 */ /* 0x000fe20000000f00 */
[----:B------:R-:W-:Y:S02]  /*23960*/  IMAD.MOV.U32 R51, RZ, RZ, R58 ;  /* 0x000000ffff337224 */ /* 0x000fe400078e003a */
[----:B------:R-:W-:Y:S02]  /*23970*/  IMAD.MOV.U32 R24, RZ, RZ, R56 ;  /* 0x000000ffff187224 */ /* 0x000fe400078e0038 */
.L_x_45648:
[----:B------:R-:W-:Y:S05]  /*23980*/  BSYNC B1 ;  /* 0x0000000000017941 */ /* 0x000fea0003800000 */
.L_x_45646:
        /* <DEDUP_REMOVED lines=9> */
.L_x_45650:
[----:B------:R-:W-:Y:S01]  /*23a20*/  IMAD.MOV.U32 R55, RZ, RZ, R36 ;  /* 0x000000ffff377224 */ /* 0x000fe200078e0024 */
[----:B------:R-:W-:Y:S01]  /*23a30*/  MOV R36, R39 ;  /* 0x0000002700247202 */ /* 0x000fe20000000f00 */
[----:B------:R-:W-:Y:S02]  /*23a40*/  IMAD.MOV.U32 R31, RZ, RZ, R30 ;  /* 0x000000ffff1f7224 */ /* 0x000fe400078e001e */
[----:B------:R-:W-:Y:S02]  /*23a50*/  IMAD.MOV.U32 R30, RZ, RZ, R29 ;  /* 0x000000ffff1e7224 */ /* 0x000fe400078e001d */
.L_x_45651:
[----:B------:R-:W-:Y:S05]  /*23a60*/  BSYNC B1 ;  /* 0x0000000000017941 */ /* 0x000fea0003800000 */
.L_x_45649:
        /* <DEDUP_REMOVED lines=9> */
.L_x_45653:
[----:B------:R-:W-:Y:S02]  /*23b00*/  IMAD.MOV.U32 R54, RZ, RZ, R55 ;  /* 0x000000ffff367224 */ /* 0x000fe400078e0037 */
[----:B------:R-:W-:Y:S01]  /*23b10*/  IMAD.MOV.U32 R50, RZ, RZ, R31 ;  /* 0x000000ffff327224 */ /* 0x000fe200078e001f */
[----:B------:R-:W-:Y:S01]  /*23b20*/  MOV R31, R28 ;  /* 0x0000001c001f7202 */ /* 0x000fe20000000f00 */
[----:B------:R-:W-:Y:S02]  /*23b30*/  IMAD.MOV.U32 R55, RZ, RZ, R40 ;  /* 0x000000ffff377224 */ /* 0x000fe400078e0028 */
.L_x_45654:
[----:B------:R-:W-:Y:S05]  /*23b40*/  BSYNC B1 ;  /* 0x0000000000017941 */ /* 0x000fea0003800000 */
.L_x_45652:
        /* <DEDUP_REMOVED lines=9> */
.L_x_45656:
[----:B------:R-:W-:Y:S02]  /*23be0*/  IMAD.MOV.U32 R39, RZ, RZ, R54 ;  /* 0x000000ffff277224 */ /* 0x000fe400078e0036 */
[----:B------:R-:W-:Y:S02]  /*23bf0*/  IMAD.MOV.U32 R29, RZ, RZ, R50 ;  /* 0x000000ffff1d7224 */ /* 0x000fe400078e0032 */
[----:B------:R-:W-:Y:S02]  /*23c00*/  IMAD.MOV.U32 R54, RZ, RZ, R41 ;  /* 0x000000ffff367224 */ /* 0x000fe400078e0029 */
[----:B------:R-:W-:Y:S02]  /*23c10*/  IMAD.MOV.U32 R50, RZ, RZ, R35 ;  /* 0x000000ffff327224 */ /* 0x000fe400078e0023 */
.L_x_45657:
[----:B------:R-:W-:Y:S05]  /*23c20*/  BSYNC B1 ;  /* 0x0000000000017941 */ /* 0x000fea0003800000 */
.L_x_45655:
        /* <DEDUP_REMOVED lines=9> */
.L_x_45659:
[----:B------:R-:W-:Y:S02]  /*23cc0*/  IMAD.MOV.U32 R40, RZ, RZ, R39 ;  /* 0x000000ffff287224 */ /* 0x000fe400078e0027 */
[----:B------:R-:W-:Y:S02]  /*23cd0*/  IMAD.MOV.U32 R28, RZ, RZ, R29 ;  /* 0x000000ffff1c7224 */ /* 0x000fe400078e001d */
[----:B------:R-:W-:Y:S02]  /*23ce0*/  IMAD.MOV.U32 R39, RZ, RZ, R42 ;  /* 0x000000ffff277224 */ /* 0x000fe400078e002a */
[----:B------:R-:W-:Y:S02]  /*23cf0*/  IMAD.MOV.U32 R29, RZ, RZ, R34 ;  /* 0x000000ffff1d7224 */ /* 0x000fe400078e0022 */
.L_x_45660:
[----:B------:R-:W-:Y:S05]  /*23d00*/  BSYNC B1 ;  /* 0x0000000000017941 */ /* 0x000fea0003800000 */
.L_x_45658:
        /* <DEDUP_REMOVED lines=9> */
.L_x_45662:
[----:B------:R-:W-:Y:S02]  /*23da0*/  IMAD.MOV.U32 R41, RZ, RZ, R40 ;  /* 0x000000ffff297224 */ /* 0x000fe400078e0028 */
[----:B------:R-:W-:Y:S02]  /*23db0*/  IMAD.MOV.U32 R35, RZ, RZ, R28 ;  /* 0x000000ffff237224 */ /* 0x000fe400078e001c */
[----:B------:R-:W-:Y:S02]  /*23dc0*/  IMAD.MOV.U32 R40, RZ, RZ, R45 ;  /* 0x000000ffff287224 */ /* 0x000fe400078e002d */
[----:B------:R-:W-:Y:S02]  /*23dd0*/  IMAD.MOV.U32 R28, RZ, RZ, R43 ;  /* 0x000000ffff1c7224 */ /* 0x000fe400078e002b */
.L_x_45663:
[----:B------:R-:W-:Y:S05]  /*23de0*/  BSYNC B1 ;  /* 0x0000000000017941 */ /* 0x000fea0003800000 */
.L_x_45661:
        /* <DEDUP_REMOVED lines=9> */
.L_x_45665:
[----:B------:R-:W-:Y:S01]  /*23e80*/  MOV R43, R41 ;  /* 0x00000029002b7202 */ /* 0x000fe20000000f00 */
[----:B------:R-:W-:Y:S02]  /*23e90*/  IMAD.MOV.U32 R34, RZ, RZ, R35 ;  /* 0x000000ffff227224 */ /* 0x000fe400078e0023 */
[----:B------:R-:W-:Y:S02]  /*23ea0*/  IMAD.MOV.U32 R41, RZ, RZ, R44 ;  /* 0x000000ffff297224 */ /* 0x000fe400078e002c */
[----:B------:R-:W-:Y:S02]  /*23eb0*/  IMAD.MOV.U32 R35, RZ, RZ, R2 ;  /* 0x000000ffff237224 */ /* 0x000fe400078e0002 */
.L_x_45666:
[----:B------:R-:W-:Y:S05]  /*23ec0*/  BSYNC B1 ;  /* 0x0000000000017941 */ /* 0x000fea0003800000 */
.L_x_45664:
        /* <DEDUP_REMOVED lines=9> */
.L_x_45668:
[----:B------:R-:W-:Y:S01]  /*23f60*/  IMAD.MOV.U32 R42, RZ, RZ, R43 ;  /* 0x000000ffff2a7224 */ /* 0x000fe200078e002b */
[----:B------:R-:W-:Y:S01]  /*23f70*/  MOV R2, R34 ;  /* 0x0000002200027202 */ /* 0x000fe20000000f00 */
[----:B------:R-:W-:Y:S02]  /*23f80*/  IMAD.MOV.U32 R43, RZ, RZ, R0 ;  /* 0x000000ffff2b7224 */ /* 0x000fe400078e0000 */
[----:B------:R-:W-:Y:S02]  /*23f90*/  IMAD.MOV.U32 R34, RZ, RZ, R33 ;  /* 0x000000ffff227224 */ /* 0x000fe400078e0021 */
.L_x_45669:
[----:B------:R-:W-:Y:S05]  /*23fa0*/  BSYNC B1 ;  /* 0x0000000000017941 */ /* 0x000fea0003800000 */
.L_x_45667:
        /* <DEDUP_REMOVED lines=9> */
.L_x_45671:
[----:B------:R-:W-:Y:S01]  /*24040*/  IMAD.MOV.U32 R0, RZ, RZ, R42 ;  /* 0x000000ffff007224 */ /* 0x000fe200078e002a */
[----:B------:R-:W-:Y:S01]  /*24050*/  MOV R42, R47 ;  /* 0x0000002f002a7202 */ /* 0x000fe20000000f00 */
[----:B------:R-:W-:Y:S02]  /*24060*/  IMAD.MOV.U32 R33, RZ, RZ, R2 ;  /* 0x000000ffff217224 */ /* 0x000fe400078e0002 */
[----:B------:R-:W-:Y:S02]  /*24070*/  IMAD.MOV.U32 R2, RZ, RZ, R3 ;  /* 0x000000ffff027224 */ /* 0x000fe400078e0003 */
.L_x_45672:
[----:B------:R-:W-:Y:S05]  /*24080*/  BSYNC B1 ;  /* 0x0000000000017941 */ /* 0x000fea0003800000 */
.L_x_45670:
        /* <DEDUP_REMOVED lines=9> */
.L_x_45674:
[----:B------:R-:W-:Y:S02]  /*24120*/  IMAD.MOV.U32 R45, RZ, RZ, R0 ;  /* 0x000000ffff2d7224 */ /* 0x000fe400078e0000 */
[----:B------:R-:W-:Y:S01]  /*24130*/  IMAD.MOV.U32 R3, RZ, RZ, R33 ;  /* 0x000000ffff037224 */ /* 0x000fe200078e0021 */
[----:B------:R-:W-:Y:S01]  /*24140*/  MOV R33, R46 ;  /* 0x0000002e00217202 */ /* 0x000fe20000000f00 */
[----:B------:R-:W-:Y:S02]  /*24150*/  IMAD.MOV.U32 R0, RZ, RZ, R23 ;  /* 0x000000ffff007224 */ /* 0x000fe400078e0017 */
.L_x_45675:
[----:B------:R-:W-:Y:S05]  /*24160*/  BSYNC B1 ;  /* 0x0000000000017941 */ /* 0x000fea0003800000 */
.L_x_45673:
        /* <DEDUP_REMOVED lines=9> */
.L_x_45677:
[----:B------:R-:W-:Y:S02]  /*24200*/  IMAD.MOV.U32 R44, RZ, RZ, R45 ;  /* 0x000000ffff2c7224 */ /* 0x000fe400078e002d */
[----:B------:R-:W-:Y:S02]  /*24210*/  IMAD.MOV.U32 R23, RZ, RZ, R3 ;  /* 0x000000ffff177224 */ /* 0x000fe400078e0003 */
[----:B------:R-:W-:Y:S02]  /*24220*/  IMAD.MOV.U32 R45, RZ, RZ, R38 ;  /* 0x000000ffff2d7224 */ /* 0x000fe400078e0026 */
[----:B------:R-:W-:Y:S02]  /*24230*/  IMAD.MOV.U32 R3, RZ, RZ, R22 ;  /* 0x000000ffff037224 */ /* 0x000fe400078e0016 */
.L_x_45678:
[----:B------:R-:W-:Y:S05]  /*24240*/  BSYNC B1 ;  /* 0x0000000000017941 */ /* 0x000fea0003800000 */
.L_x_45676:
        /* <DEDUP_REMOVED lines=9> */
.L_x_45680:
[----:B------:R-:W-:Y:S02]  /*242e0*/  IMAD.MOV.U32 R38, RZ, RZ, R44 ;  /* 0x000000ffff267224 */ /* 0x000fe400078e002c */
[----:B------:R-:W-:Y:S02]  /*242f0*/  IMAD.MOV.U32 R22, RZ, RZ, R23 ;  /* 0x000000ffff167224 */ /* 0x000fe400078e0017 */
[----:B------:R-:W-:Y:S02]  /*24300*/  IMAD.MOV.U32 R44, RZ, RZ, R21 ;  /* 0x000000ffff2c7224 */ /* 0x000fe400078e0015 */
[----:B------:R-:W-:Y:S02]  /*24310*/  IMAD.MOV.U32 R23, RZ, RZ, R20 ;  /* 0x000000ffff177224 */ /* 0x000fe400078e0014 */
.L_x_45681:
[----:B------:R-:W-:Y:S05]  /*24320*/  BSYNC B1 ;  /* 0x0000000000017941 */ /* 0x000fea0003800000 */
.L_x_45679:
        /* <DEDUP_REMOVED lines=9> */
.L_x_45683:
[----:B------:R-:W-:Y:S02]  /*243c0*/  IMAD.MOV.U32 R21, RZ, RZ, R38 ;  /* 0x000000ffff157224 */ /* 0x000fe400078e0026 */
[----:B------:R-:W-:Y:S02]  /*243d0*/  IMAD.MOV.U32 R20, RZ, RZ, R22 ;  /* 0x000000ffff147224 */ /* 0x000fe400078e0016 */
[----:B------:R-:W-:Y:S02]  /*243e0*/  IMAD.MOV.U32 R38, RZ, RZ, R37 ;  /* 0x000000ffff267224 */ /* 0x000fe400078e0025 */
[----:B------:R-:W-:Y:S02]  /*243f0*/  IMAD.MOV.U32 R22, RZ, RZ, R27 ;  /* 0x000000ffff167224 */ /* 0x000fe400078e001b */
.L_x_45684:
[----:B------:R-:W-:Y:S05]  /*24400*/  BSYNC B1 ;  /* 0x0000000000017941 */ /* 0x000fea0003800000 */
.L_x_45682:
        /* <DEDUP_REMOVED lines=9> */
.L_x_45686:
[----:B------:R-:W-:Y:S01]  /*244a0*/  MOV R37, R21 ;  /* 0x0000001500257202 */ /* 0x000fe20000000f00 */
[----:B------:R-:W-:Y:S02]  /*244b0*/  IMAD.MOV.U32 R27, RZ, RZ, R20 ;  /* 0x000000ffff1b7224 */ /* 0x000fe400078e0014 */
[----:B------:R-:W-:Y:S02]  /*244c0*/  IMAD.MOV.U32 R21, RZ, RZ, R26 ;  /* 0x000000ffff157224 */ /* 0x000fe400078e001a */
[----:B------:R-:W-:Y:S02]  /*244d0*/  IMAD.MOV.U32 R20, RZ, RZ, R25 ;  /* 0x000000ffff147224 */ /* 0x000fe400078e0019 */
.L_x_45687:
[----:B------:R-:W-:Y:S05]  /*244e0*/  BSYNC B1 ;  /* 0x0000000000017941 */ /* 0x000fea0003800000 */
.L_x_45685:
        /* <DEDUP_REMOVED lines=16> */
.L_x_45689:
[----:B------:R-:W-:Y:S02]  /*245f0*/  IMAD.MOV.U32 R47, RZ, RZ, R32 ;  /* 0x000000ffff2f7224 */ /* 0x000fe400078e0020 */
[----:B------:R-:W-:Y:S02]  /*24600*/  IMAD.MOV.U32 R25, RZ, RZ, R5 ;  /* 0x000000ffff197224 */ /* 0x000fe400078e0005 */
[----:B------:R-:W-:Y:S02]  /*24610*/  IMAD.MOV.U32 R5, RZ, RZ, R24 ;  /* 0x000000ffff057224 */ /* 0x000fe400078e0018 */
[----:B------:R-:W-:Y:S02]  /*24620*/  IMAD.MOV.U32 R32, RZ, RZ, R51 ;  /* 0x000000ffff207224 */ /* 0x000fe400078e0033 */
.L_x_45690:
[----:B------:R-:W-:Y:S05]  /*24630*/  BSYNC B1 ;  /* 0x0000000000017941 */ /* 0x000fea0003800000 */
.L_x_45688:
        /* <DEDUP_REMOVED lines=9> */
.L_x_45692:
[----:B------:R-:W-:Y:S01]  /*246d0*/  MOV R26, R47 ;  /* 0x0000002f001a7202 */ /* 0x000fe20000000f00 */
[----:B------:R-:W-:Y:S02]  /*246e0*/  IMAD.MOV.U32 R24, RZ, RZ, R25 ;  /* 0x000000ffff187224 */ /* 0x000fe400078e0019 */
[----:B------:R-:W-:Y:S02]  /*246f0*/  IMAD.MOV.U32 R47, RZ, RZ, R36 ;  /* 0x000000ffff2f7224 */ /* 0x000fe400078e0024 */
[----:B------:R-:W-:Y:S02]  /*24700*/  IMAD.MOV.U32 R25, RZ, RZ, R30 ;  /* 0x000000ffff197224 */ /* 0x000fe400078e001e */
.L_x_45693:
[----:B------:R-:W-:Y:S05]  /*24710*/  BSYNC B1 ;  /* 0x0000000000017941 */ /* 0x000fea0003800000 */
.L_x_45691:
        /* <DEDUP_REMOVED lines=9> */
.L_x_45695:
[----:B------:R-:W-:Y:S01]  /*247b0*/  IMAD.MOV.U32 R53, RZ, RZ, R26 ;  /* 0x000000ffff357224 */ /* 0x000fe200078e001a */
[----:B------:R-:W-:Y:S01]  /*247c0*/  MOV R51, R24 ;  /* 0x0000001800337202 */ /* 0x000fe20000000f00 */
[----:B------:R-:W-:Y:S02]  /*247d0*/  IMAD.MOV.U32 R26, RZ, RZ, R55 ;  /* 0x000000ffff1a7224 */ /* 0x000fe400078e0037 */
[----:B------:R-:W-:Y:S02]  /*247e0*/  IMAD.MOV.U32 R24, RZ, RZ, R31 ;  /* 0x000000ffff187224 */ /* 0x000fe400078e001f */
.L_x_45696:
[----:B------:R-:W-:Y:S05]  /*247f0*/  BSYNC B1 ;  /* 0x0000000000017941 */ /* 0x000fea0003800000 */
.L_x_45694:
        /* <DEDUP_REMOVED lines=9> */
.L_x_45698:
[----:B------:R-:W-:Y:S01]  /*24890*/  IMAD.MOV.U32 R36, RZ, RZ, R53 ;  /* 0x000000ffff247224 */ /* 0x000fe200078e0035 */
[----:B------:R-:W-:Y:S01]  /*248a0*/  MOV R53, R54 ;  /* 0x0000003600357202 */ /* 0x000fe20000000f00 */
[----:B------:R-:W-:Y:S02]  /*248b0*/  IMAD.MOV.U32 R30, RZ, RZ, R51 ;  /* 0x000000ffff1e7224 */ /* 0x000fe400078e0033 */
[----:B------:R-:W-:Y:S02]  /*248c0*/  IMAD.MOV.U32 R51, RZ, RZ, R50 ;  /* 0x000000ffff337224 */ /* 0x000fe400078e0032 */
.L_x_45699:
[----:B------:R-:W-:Y:S05]  /*248d0*/  BSYNC B1 ;  /* 0x0000000000017941 */ /* 0x000fea0003800000 */
.L_x_45697:
        /* <DEDUP_REMOVED lines=9> */
.L_x_45701:
[----:B------:R-:W-:Y:S02]  /*24970*/  IMAD.MOV.U32 R55, RZ, RZ, R36 ;  /* 0x000000ffff377224 */ /* 0x000fe400078e0024 */
[----:B------:R-:W-:Y:S01]  /*24980*/  IMAD.MOV.U32 R31, RZ, RZ, R30 ;  /* 0x000000ffff1f7224 */ /* 0x000fe200078e001e */
[----:B------:R-:W-:Y:S01]  /*24990*/  MOV R30, R29 ;  /* 0x0000001d001e7202 */ /* 0x000fe20000000f00 */
[----:B------:R-:W-:Y:S02]  /*249a0*/  IMAD.MOV.U32 R36, RZ, RZ, R39 ;  /* 0x000000ffff247224 */ /* 0x000fe400078e0027 */
.L_x_45702:
[----:B------:R-:W-:Y:S05]  /*249b0*/  BSYNC B1 ;  /* 0x0000000000017941 */ /* 0x000fea0003800000 */
.L_x_45700:
        /* <DEDUP_REMOVED lines=9> */
.L_x_45704:
[----:B------:R-:W-:Y:S02]  /*24a50*/  IMAD.MOV.U32 R48, RZ, RZ, R55 ;  /* 0x000000ffff307224 */ /* 0x000fe400078e0037 */
[----:B------:R-:W-:Y:S02]  /*24a60*/  IMAD.MOV.U32 R46, RZ, RZ, R31 ;  /* 0x000000ffff2e7224 */ /* 0x000fe400078e001f */
[----:B------:R-:W-:Y:S02]  /*24a70*/  IMAD.MOV.U32 R55, RZ, RZ, R40 ;  /* 0x000000ffff377224 */ /* 0x000fe400078e0028 */
[----:B------:R-:W-:Y:S02]  /*24a80*/  IMAD.MOV.U32 R31, RZ, RZ, R28 ;  /* 0x000000ffff1f7224 */ /* 0x000fe400078e001c */
.L_x_45705:
[----:B------:R-:W-:Y:S05]  /*24a90*/  BSYNC B1 ;  /* 0x0000000000017941 */ /* 0x000fea0003800000 */
.L_x_45703:
        /* <DEDUP_REMOVED lines=9> */
.L_x_45707:
[----:B------:R-:W-:Y:S02]  /*24b30*/  IMAD.MOV.U32 R28, RZ, RZ, R48 ;  /* 0x000000ffff1c7224 */ /* 0x000fe400078e0030 */
[----:B------:R-:W-:Y:S02]  /*24b40*/  IMAD.MOV.U32 R29, RZ, RZ, R46 ;  /* 0x000000ffff1d7224 */ /* 0x000fe400078e002e */
[----:B------:R-:W-:Y:S02]  /*24b50*/  IMAD.MOV.U32 R48, RZ, RZ, R41 ;  /* 0x000000ffff307224 */ /* 0x000fe400078e0029 */
[----:B------:R-:W-:Y:S02]  /*24b60*/  IMAD.MOV.U32 R46, RZ, RZ, R35 ;  /* 0x000000ffff2e7224 */ /* 0x000fe400078e0023 */
.L_x_45708:
[----:B------:R-:W-:Y:S05]  /*24b70*/  BSYNC B1 ;  /* 0x0000000000017941 */ /* 0x000fea0003800000 */
.L_x_45706:
        /* <DEDUP_REMOVED lines=9> */
.L_x_45710:
[----:B------:R-:W-:Y:S02]  /*24c10*/  IMAD.MOV.U32 R39, RZ, RZ, R28 ;  /* 0x000000ffff277224 */ /* 0x000fe400078e001c */
[----:B------:R-:W-:Y:S02]  /*24c20*/  IMAD.MOV.U32 R35, RZ, RZ, R29 ;  /* 0x000000ffff237224 */ /* 0x000fe400078e001d */
[----:B------:R-:W-:Y:S02]  /*24c30*/  IMAD.MOV.U32 R28, RZ, RZ, R43 ;  /* 0x000000ffff1c7224 */ /* 0x000fe400078e002b */
[----:B------:R-:W-:Y:S02]  /*24c40*/  IMAD.MOV.U32 R29, RZ, RZ, R34 ;  /* 0x000000ffff1d7224 */ /* 0x000fe400078e0022 */
.L_x_45711:
[----:B------:R-:W-:Y:S05]  /*24c50*/  BSYNC B1 ;  /* 0x0000000000017941 */ /* 0x000fea0003800000 */
.L_x_45709:
        /* <DEDUP_REMOVED lines=9> */
.L_x_45713:
[----:B------:R-:W-:Y:S01]  /*24cf0*/  MOV R41, R39 ;  /* 0x0000002700297202 */ /* 0x000fe20000000f00 */
[----:B------:R-:W-:Y:S02]  /*24d00*/  IMAD.MOV.U32 R34, RZ, RZ, R35 ;  /* 0x000000ffff227224 */ /* 0x000fe400078e0023 */
[----:B------:R-:W-:Y:S02]  /*24d10*/  IMAD.MOV.U32 R39, RZ, RZ, R42 ;  /* 0x000000ffff277224 */ /* 0x000fe400078e002a */
[----:B------:R-:W-:Y:S02]  /*24d20*/  IMAD.MOV.U32 R35, RZ, RZ, R2 ;  /* 0x000000ffff237224 */ /* 0x000fe400078e0002 */
.L_x_45714:
[----:B------:R-:W-:Y:S05]  /*24d30*/  BSYNC B1 ;  /* 0x0000000000017941 */ /* 0x000fea0003800000 */
.L_x_45712:
        /* <DEDUP_REMOVED lines=9> */
.L_x_45716:
[----:B------:R-:W-:Y:S01]  /*24dd0*/  IMAD.MOV.U32 R40, RZ, RZ, R41 ;  /* 0x000000ffff287224 */ /* 0x000fe200078e0029 */
[----:B------:R-:W-:Y:S01]  /*24de0*/  MOV R2, R34 ;  /* 0x0000002200027202 */ /* 0x000fe20000000f00 */
[----:B------:R-:W-:Y:S02]  /*24df0*/  IMAD.MOV.U32 R41, RZ, RZ, R0 ;  /* 0x000000ffff297224 */ /* 0x000fe400078e0000 */
[----:B------:R-:W-:Y:S02]  /*24e00*/  IMAD.MOV.U32 R34, RZ, RZ, R33 ;  /* 0x000000ffff227224 */ /* 0x000fe400078e0021 */
.L_x_45717:
[----:B------:R-:W-:Y:S05]  /*24e10*/  BSYNC B1 ;  /* 0x0000000000017941 */ /* 0x000fea0003800000 */
.L_x_45715:
        /* <DEDUP_REMOVED lines=9> */
.L_x_45719:
[----:B------:R-:W-:Y:S01]  /*24eb0*/  IMAD.MOV.U32 R33, RZ, RZ, R40 ;  /* 0x000000ffff217224 */ /* 0x000fe200078e0028 */
[----:B------:R-:W-:Y:S01]  /*24ec0*/  MOV R40, R45 ;  /* 0x0000002d00287202 */ /* 0x000fe20000000f00 */
[----:B------:R-:W-:Y:S02]  /*24ed0*/  IMAD.MOV.U32 R0, RZ, RZ, R2 ;  /* 0x000000ffff007224 */ /* 0x000fe400078e0002 */
[----:B------:R-:W-:Y:S02]  /*24ee0*/  IMAD.MOV.U32 R2, RZ, RZ, R3 ;  /* 0x000000ffff027224 */ /* 0x000fe400078e0003 */
.L_x_45720:
[----:B------:R-:W-:Y:S05]  /*24ef0*/  BSYNC B1 ;  /* 0x0000000000017941 */ /* 0x000fea0003800000 */
.L_x_45718:
        /* <DEDUP_REMOVED lines=9> */
.L_x_45722:
[----:B------:R-:W-:Y:S02]  /*24f90*/  IMAD.MOV.U32 R43, RZ, RZ, R33 ;  /* 0x000000ffff2b7224 */ /* 0x000fe400078e0021 */
[----:B------:R-:W-:Y:S01]  /*24fa0*/  IMAD.MOV.U32 R3, RZ, RZ, R0 ;  /* 0x000000ffff037224 */ /* 0x000fe200078e0000 */
[----:B------:R-:W-:Y:S01]  /*24fb0*/  MOV R0, R23 ;  /* 0x0000001700007202 */ /* 0x000fe20000000f00 */
[----:B------:R-:W-:Y:S02]  /*24fc0*/  IMAD.MOV.U32 R33, RZ, RZ, R44 ;  /* 0x000000ffff217224 */ /* 0x000fe400078e002c */
.L_x_45723:
[----:B------:R-:W-:Y:S05]  /*24fd0*/  BSYNC B1 ;  /* 0x0000000000017941 */ /* 0x000fea0003800000 */
.L_x_45721:
        /* <DEDUP_REMOVED lines=9> */
.L_x_45725:
[----:B------:R-:W-:Y:S02]  /*25070*/  IMAD.MOV.U32 R42, RZ, RZ, R43 ;  /* 0x000000ffff2a7224 */ /* 0x000fe400078e002b */
[----:B------:R-:W-:Y:S02]  /*25080*/  IMAD.MOV.U32 R23, RZ, RZ, R3 ;  /* 0x000000ffff177224 */ /* 0x000fe400078e0003 */
[----:B------:R-:W-:Y:S02]  /*25090*/  IMAD.MOV.U32 R43, RZ, RZ, R38 ;  /* 0x000000ffff2b7224 */ /* 0x000fe400078e0026 */
[----:B------:R-:W-:Y:S02]  /*250a0*/  IMAD.MOV.U32 R3, RZ, RZ, R22 ;  /* 0x000000ffff037224 */ /* 0x000fe400078e0016 */
.L_x_45726:
[----:B------:R-:W-:Y:S05]  /*250b0*/  BSYNC B1 ;  /* 0x0000000000017941 */ /* 0x000fea0003800000 */
.L_x_45724:
        /* <DEDUP_REMOVED lines=9> */
.L_x_45728:
[----:B------:R-:W-:Y:S02]  /*25150*/  IMAD.MOV.U32 R38, RZ, RZ, R42 ;  /* 0x000000ffff267224 */ /* 0x000fe400078e002a */
[----:B------:R-:W-:Y:S02]  /*25160*/  IMAD.MOV.U32 R22, RZ, RZ, R23 ;  /* 0x000000ffff167224 */ /* 0x000fe400078e0017 */
[----:B------:R-:W-:Y:S02]  /*25170*/  IMAD.MOV.U32 R42, RZ, RZ, R21 ;  /* 0x000000ffff2a7224 */ /* 0x000fe400078e0015 */
[----:B------:R-:W-:Y:S02]  /*25180*/  IMAD.MOV.U32 R23, RZ, RZ, R20 ;  /* 0x000000ffff177224 */ /* 0x000fe400078e0014 */
.L_x_45729:
[----:B------:R-:W-:Y:S05]  /*25190*/  BSYNC B1 ;  /* 0x0000000000017941 */ /* 0x000fea0003800000 */
.L_x_45727:
        /* <DEDUP_REMOVED lines=9> */
.L_x_45731:
[----:B------:R-:W-:Y:S02]  /*25230*/  IMAD.MOV.U32 R21, RZ, RZ, R38 ;  /* 0x000000ffff157224 */ /* 0x000fe400078e0026 */
[----:B------:R-:W-:Y:S02]  /*25240*/  IMAD.MOV.U32 R20, RZ, RZ, R22 ;  /* 0x000000ffff147224 */ /* 0x000fe400078e0016 */
[----:B------:R-:W-:Y:S02]  /*25250*/  IMAD.MOV.U32 R38, RZ, RZ, R37 ;  /* 0x000000ffff267224 */ /* 0x000fe400078e0025 */
[----:B------:R-:W-:Y:S02]  /*25260*/  IMAD.MOV.U32 R22, RZ, RZ, R27 ;  /* 0x000000ffff167224 */ /* 0x000fe400078e001b */
.L_x_45732:
[----:B------:R-:W-:Y:S05]  /*25270*/  BSYNC B1 ;  /* 0x0000000000017941 */ /* 0x000fea0003800000 */
.L_x_45730:
        /* <DEDUP_REMOVED lines=16> */
.L_x_45734:
[----:B------:R-:W-:Y:S02]  /*25380*/  IMAD.MOV.U32 R27, RZ, RZ, R32 ;  /* 0x000000ffff1b7224 */ /* 0x000fe400078e0020 */
[----:B------:R-:W-:Y:S02]  /*25390*/  IMAD.MOV.U32 R18, RZ, RZ, R5 ;  /* 0x000000ffff127224 */ /* 0x000fe400078e0005 */
[----:B------:R-:W-:Y:S02]  /*253a0*/  IMAD.MOV.U32 R5, RZ, RZ, R25 ;  /* 0x000000ffff057224 */ /* 0x000fe400078e0019 */
[----:B------:R-:W-:Y:S02]  /*253b0*/  IMAD.MOV.U32 R32, RZ, RZ, R47 ;  /* 0x000000ffff207224 */ /* 0x000fe400078e002f */
.L_x_45735:
[----:B------:R-:W-:Y:S05]  /*253c0*/  BSYNC B1 ;  /* 0x0000000000017941 */ /* 0x000fea0003800000 */
.L_x_45733:
        /* <DEDUP_REMOVED lines=9> */
.L_x_45737:
[----:B------:R-:W-:Y:S02]  /*25460*/  IMAD.MOV.U32 R50, RZ, RZ, R27 ;  /* 0x000000ffff327224 */ /* 0x000fe400078e001b */
[----:B------:R-:W-:Y:S02]  /*25470*/  IMAD.MOV.U32 R44, RZ, RZ, R18 ;  /* 0x000000ffff2c7224 */ /* 0x000fe400078e0012 */
[----:B------:R-:W-:Y:S02]  /*25480*/  IMAD.MOV.U32 R27, RZ, RZ, R26 ;  /* 0x000000ffff1b7224 */ /* 0x000fe400078e001a */
[----:B------:R-:W-:Y:S02]  /*25490*/  IMAD.MOV.U32 R18, RZ, RZ, R24 ;  /* 0x000000ffff127224 */ /* 0x000fe400078e0018 */
.L_x_45738:
[----:B------:R-:W-:Y:S05]  /*254a0*/  BSYNC B1 ;  /* 0x0000000000017941 */ /* 0x000fea0003800000 */
.L_x_45736:
        /* <DEDUP_REMOVED lines=9> */
.L_x_45740:
[----:B------:R-:W-:Y:S01]  /*25540*/  MOV R37, R50 ;  /* 0x0000003200257202 */ /* 0x000fe20000000f00 */
[----:B------:R-:W-:Y:S02]  /*25550*/  IMAD.MOV.U32 R25, RZ, RZ, R44 ;  /* 0x000000ffff197224 */ /* 0x000fe400078e002c */
[----:B------:R-:W-:Y:S02]  /*25560*/  IMAD.MOV.U32 R50, RZ, RZ, R53 ;  /* 0x000000ffff327224 */ /* 0x000fe400078e0035 */
[----:B------:R-:W-:Y:S02]  /*25570*/  IMAD.MOV.U32 R44, RZ, RZ, R51 ;  /* 0x000000ffff2c7224 */ /* 0x000fe400078e0033 */
.L_x_45741:
[----:B------:R-:W-:Y:S05]  /*25580*/  BSYNC B1 ;  /* 0x0000000000017941 */ /* 0x000fea0003800000 */
.L_x_45739:
        /* <DEDUP_REMOVED lines=9> */
.L_x_45743:
[----:B------:R-:W-:Y:S01]  /*25620*/  IMAD.MOV.U32 R26, RZ, RZ, R37 ;  /* 0x000000ffff1a7224 */ /* 0x000fe200078e0025 */
[----:B------:R-:W-:Y:S01]  /*25630*/  MOV R24, R25 ;  /* 0x0000001900187202 */ /* 0x000fe20000000f00 */
[----:B------:R-:W-:Y:S02]  /*25640*/  IMAD.MOV.U32 R37, RZ, RZ, R36 ;  /* 0x000000ffff257224 */ /* 0x000fe400078e0024 */
[----:B------:R-:W-:Y:S02]  /*25650*/  IMAD.MOV.U32 R25, RZ, RZ, R30 ;  /* 0x000000ffff197224 */ /* 0x000fe400078e001e */
.L_x_45744:
[----:B------:R-:W-:Y:S05]  /*25660*/  BSYNC B1 ;  /* 0x0000000000017941 */ /* 0x000fea0003800000 */
.L_x_45742:
        /* <DEDUP_REMOVED lines=9> */
.L_x_45746:
[----:B------:R-:W-:Y:S01]  /*25700*/  IMAD.MOV.U32 R47, RZ, RZ, R26 ;  /* 0x000000ffff2f7224 */ /* 0x000fe200078e001a */
[----:B------:R-:W-:Y:S01]  /*25710*/  MOV R26, R55 ;  /* 0x00000037001a7202 */ /* 0x000fe20000000f00 */
[----:B------:R-:W-:Y:S02]  /*25720*/  IMAD.MOV.U32 R45, RZ, RZ, R24 ;  /* 0x000000ffff2d7224 */ /* 0x000fe400078e0018 */
[----:B------:R-:W-:Y:S02]  /*25730*/  IMAD.MOV.U32 R24, RZ, RZ, R31 ;  /* 0x000000ffff187224 */ /* 0x000fe400078e001f */
.L_x_45747:
[----:B------:R-:W-:Y:S05]  /*25740*/  BSYNC B1 ;  /* 0x0000000000017941 */ /* 0x000fea0003800000 */
.L_x_45745:
        /* <DEDUP_REMOVED lines=9> */
.L_x_45749:
[----:B------:R-:W-:Y:S02]  /*257e0*/  IMAD.MOV.U32 R31, RZ, RZ, R47 ;  /* 0x000000ffff1f7224 */ /* 0x000fe400078e002f */
[----:B------:R-:W-:Y:S01]  /*257f0*/  IMAD.MOV.U32 R30, RZ, RZ, R45 ;  /* 0x000000ffff1e7224 */ /* 0x000fe200078e002d */
[----:B------:R-:W-:Y:S01]  /*25800*/  MOV R45, R46 ;  /* 0x0000002e002d7202 */ /* 0x000fe20000000f00 */
[----:B------:R-:W-:Y:S02]  /*25810*/  IMAD.MOV.U32 R47, RZ, RZ, R48 ;  /* 0x000000ffff2f7224 */ /* 0x000fe400078e0030 */
.L_x_45750:
[----:B------:R-:W-:Y:S05]  /*25820*/  BSYNC B1 ;  /* 0x0000000000017941 */ /* 0x000fea0003800000 */
.L_x_45748:
        /* <DEDUP_REMOVED lines=9> */
.L_x_45752:
[----:B------:R-:W-:Y:S02]  /*258c0*/  IMAD.MOV.U32 R46, RZ, RZ, R31 ;  /* 0x000000ffff2e7224 */ /* 0x000fe400078e001f */
[----:B------:R-:W-:Y:S02]  /*258d0*/  IMAD.MOV.U32 R36, RZ, RZ, R30 ;  /* 0x000000ffff247224 */ /* 0x000fe400078e001e */
[----:B------:R-:W-:Y:S02]  /*258e0*/  IMAD.MOV.U32 R31, RZ, RZ, R28 ;  /* 0x000000ffff1f7224 */ /* 0x000fe400078e001c */
[----:B------:R-:W-:Y:S02]  /*258f0*/  IMAD.MOV.U32 R30, RZ, RZ, R29 ;  /* 0x000000ffff1e7224 */ /* 0x000fe400078e001d */
.L_x_45753:
[----:B------:R-:W-:Y:S05]  /*25900*/  BSYNC B1 ;  /* 0x0000000000017941 */ /* 0x000fea0003800000 */
.L_x_45751:
        /* <DEDUP_REMOVED lines=9> */
.L_x_45755:
[----:B------:R-:W-:Y:S02]  /*259a0*/  IMAD.MOV.U32 R28, RZ, RZ, R46 ;  /* 0x000000ffff1c7224 */ /* 0x000fe400078e002e */
[----:B------:R-:W-:Y:S02]  /*259b0*/  IMAD.MOV.U32 R29, RZ, RZ, R36 ;  /* 0x000000ffff1d7224 */ /* 0x000fe400078e0024 */
[----:B------:R-:W-:Y:S02]  /*259c0*/  IMAD.MOV.U32 R46, RZ, RZ, R39 ;  /* 0x000000ffff2e7224 */ /* 0x000fe400078e0027 */
[----:B------:R-:W-:Y:S02]  /*259d0*/  IMAD.MOV.U32 R36, RZ, RZ, R35 ;  /* 0x000000ffff247224 */ /* 0x000fe400078e0023 */
.L_x_45756:
[----:B------:R-:W-:Y:S05]  /*259e0*/  BSYNC B1 ;  /* 0x0000000000017941 */ /* 0x000fea0003800000 */
.L_x_45754:
        /* <DEDUP_REMOVED lines=9> */
.L_x_45758:
[----:B------:R-:W-:Y:S02]  /*25a80*/  IMAD.MOV.U32 R39, RZ, RZ, R28 ;  /* 0x000000ffff277224 */ /* 0x000fe400078e001c */
[----:B------:R-:W-:Y:S02]  /*25a90*/  IMAD.MOV.U32 R35, RZ, RZ, R29 ;  /* 0x000000ffff237224 */ /* 0x000fe400078e001d */
[----:B------:R-:W-:Y:S02]  /*25aa0*/  IMAD.MOV.U32 R28, RZ, RZ, R41 ;  /* 0x000000ffff1c7224 */ /* 0x000fe400078e0029 */
[----:B------:R-:W-:Y:S02]  /*25ab0*/  IMAD.MOV.U32 R29, RZ, RZ, R34 ;  /* 0x000000ffff1d7224 */ /* 0x000fe400078e0022 */
.L_x_45759:
[----:B------:R-:W-:Y:S05]  /*25ac0*/  BSYNC B1 ;  /* 0x0000000000017941 */ /* 0x000fea0003800000 */
.L_x_45757:
        /* <DEDUP_REMOVED lines=9> */
.L_x_45761:
[----:B------:R-:W-:Y:S01]  /*25b60*/  MOV R34, R39 ;  /* 0x0000002700227202 */ /* 0x000fe20000000f00 */
[----:B------:R-:W-:Y:S02]  /*25b70*/  IMAD.MOV.U32 R41, RZ, RZ, R35 ;  /* 0x000000ffff297224 */ /* 0x000fe400078e0023 */
[----:B------:R-:W-:Y:S02]  /*25b80*/  IMAD.MOV.U32 R39, RZ, RZ, R40 ;  /* 0x000000ffff277224 */ /* 0x000fe400078e0028 */
[----:B------:R-:W-:Y:S02]  /*25b90*/  IMAD.MOV.U32 R35, RZ, RZ, R2 ;  /* 0x000000ffff237224 */ /* 0x000fe400078e0002 */
.L_x_45762:
[----:B------:R-:W-:Y:S05]  /*25ba0*/  BSYNC B1 ;  /* 0x0000000000017941 */ /* 0x000fea0003800000 */
.L_x_45760:
        /* <DEDUP_REMOVED lines=9> */
.L_x_45764:
[----:B------:R-:W-:Y:S01]  /*25c40*/  IMAD.MOV.U32 R40, RZ, RZ, R34 ;  /* 0x000000ffff287224 */ /* 0x000fe200078e0022 */
[----:B------:R-:W-:Y:S01]  /*25c50*/  MOV R2, R41 ;  /* 0x0000002900027202 */ /* 0x000fe20000000f00 */
[----:B------:R-:W-:Y:S02]  /*25c60*/  IMAD.MOV.U32 R34, RZ, RZ, R33 ;  /* 0x000000ffff227224 */ /* 0x000fe400078e0021 */
[----:B------:R-:W-:Y:S02]  /*25c70*/  IMAD.MOV.U32 R41, RZ, RZ, R0 ;  /* 0x000000ffff297224 */ /* 0x000fe400078e0000 */
.L_x_45765:
[----:B------:R-:W-:Y:S05]  /*25c80*/  BSYNC B1 ;  /* 0x0000000000017941 */ /* 0x000fea0003800000 */
.L_x_45763:
        /* <DEDUP_REMOVED lines=9> */
.L_x_45767:
[----:B------:R-:W-:Y:S01]  /*25d20*/  IMAD.MOV.U32 R33, RZ, RZ, R40 ;  /* 0x000000ffff217224 */ /* 0x000fe200078e0028 */
[----:B------:R-:W-:Y:S01]  /*25d30*/  MOV R40, R43 ;  /* 0x0000002b00287202 */ /* 0x000fe20000000f00 */
[----:B------:R-:W-:Y:S02]  /*25d40*/  IMAD.MOV.U32 R0, RZ, RZ, R2 ;  /* 0x000000ffff007224 */ /* 0x000fe400078e0002 */
[----:B------:R-:W-:Y:S02]  /*25d50*/  IMAD.MOV.U32 R2, RZ, RZ, R3 ;  /* 0x000000ffff027224 */ /* 0x000fe400078e0003 */
.L_x_45768:
[----:B------:R-:W-:Y:S05]  /*25d60*/  BSYNC B1 ;  /* 0x0000000000017941 */ /* 0x000fea0003800000 */
.L_x_45766:
        /* <DEDUP_REMOVED lines=9> */
.L_x_45770:
[----:B------:R-:W-:Y:S02]  /*25e00*/  IMAD.MOV.U32 R43, RZ, RZ, R33 ;  /* 0x000000ffff2b7224 */ /* 0x000fe400078e0021 */
[----:B------:R-:W-:Y:S01]  /*25e10*/  IMAD.MOV.U32 R3, RZ, RZ, R0 ;  /* 0x000000ffff037224 */ /* 0x000fe200078e0000 */
[----:B------:R-:W-:Y:S01]  /*25e20*/  MOV R0, R23 ;  /* 0x0000001700007202 */ /* 0x000fe20000000f00 */
[----:B------:R-:W-:Y:S02]  /*25e30*/  IMAD.MOV.U32 R33, RZ, RZ, R42 ;  /* 0x000000ffff217224 */ /* 0x000fe400078e002a */
.L_x_45771:
[----:B------:R-:W-:Y:S05]  /*25e40*/  BSYNC B1 ;  /* 0x0000000000017941 */ /* 0x000fea0003800000 */
.L_x_45769:
        /* <DEDUP_REMOVED lines=9> */
.L_x_45773:
[----:B------:R-:W-:Y:S02]  /*25ee0*/  IMAD.MOV.U32 R42, RZ, RZ, R43 ;  /* 0x000000ffff2a7224 */ /* 0x000fe400078e002b */
[----:B------:R-:W-:Y:S02]  /*25ef0*/  IMAD.MOV.U32 R23, RZ, RZ, R3 ;  /* 0x000000ffff177224 */ /* 0x000fe400078e0003 */
[----:B------:R-:W-:Y:S02]  /*25f00*/  IMAD.MOV.U32 R43, RZ, RZ, R38 ;  /* 0x000000ffff2b7224 */ /* 0x000fe400078e0026 */
[----:B------:R-:W-:Y:S02]  /*25f10*/  IMAD.MOV.U32 R3, RZ, RZ, R22 ;  /* 0x000000ffff037224 */ /* 0x000fe400078e0016 */
.L_x_45774:
[----:B------:R-:W-:Y:S05]  /*25f20*/  BSYNC B1 ;  /* 0x0000000000017941 */ /* 0x000fea0003800000 */
.L_x_45772:
        /* <DEDUP_REMOVED lines=9> */
.L_x_45776:
[----:B------:R-:W-:Y:S02]  /*25fc0*/  IMAD.MOV.U32 R38, RZ, RZ, R42 ;  /* 0x000000ffff267224 */ /* 0x000fe400078e002a */
[----:B------:R-:W-:Y:S02]  /*25fd0*/  IMAD.MOV.U32 R22, RZ, RZ, R23 ;  /* 0x000000ffff167224 */ /* 0x000fe400078e0017 */
[----:B------:R-:W-:Y:S02]  /*25fe0*/  IMAD.MOV.U32 R42, RZ, RZ, R21 ;  /* 0x000000ffff2a7224 */ /* 0x000fe400078e0015 */
[----:B------:R-:W-:Y:S02]  /*25ff0*/  IMAD.MOV.U32 R23, RZ, RZ, R20 ;  /* 0x000000ffff177224 */ /* 0x000fe400078e0014 */
.L_x_45777:
[----:B------:R-:W-:Y:S05]  /*26000*/  BSYNC B1 ;  /* 0x0000000000017941 */ /* 0x000fea0003800000 */
.L_x_45775:
        /* <DEDUP_REMOVED lines=16> */
.L_x_45779:
[----:B------:R-:W-:Y:S02]  /*26110*/  IMAD.MOV.U32 R19, RZ, RZ, R32 ;  /* 0x000000ffff137224 */ /* 0x000fe400078e0020 */
[----:B------:R-:W-:Y:S02]  /*26120*/  IMAD.MOV.U32 R16, RZ, RZ, R5 ;  /* 0x000000ffff107224 */ /* 0x000fe400078e0005 */
[----:B------:R-:W-:Y:S02]  /*26130*/  IMAD.MOV.U32 R5, RZ, RZ, R18 ;  /* 0x000000ffff057224 */ /* 0x000fe400078e0012 */
[----:B------:R-:W-:Y:S02]  /*26140*/  IMAD.MOV.U32 R32, RZ, RZ, R27 ;  /* 0x000000ffff207224 */ /* 0x000fe400078e001b */
.L_x_45780:
[----:B------:R-:W-:Y:S05]  /*26150*/  BSYNC B1 ;  /* 0x0000000000017941 */ /* 0x000fea0003800000 */
.L_x_45778:
        /* <DEDUP_REMOVED lines=9> */
.L_x_45782:
[----:B------:R-:W-:Y:S02]  /*261f0*/  IMAD.MOV.U32 R20, RZ, RZ, R19 ;  /* 0x000000ffff147224 */ /* 0x000fe400078e0013 */
[----:B------:R-:W-:Y:S02]  /*26200*/  IMAD.MOV.U32 R18, RZ, RZ, R16 ;  /* 0x000000ffff127224 */ /* 0x000fe400078e0010 */
[----:B------:R-:W-:Y:S02]  /*26210*/  IMAD.MOV.U32 R19, RZ, RZ, R50 ;  /* 0x000000ffff137224 */ /* 0x000fe400078e0032 */
[----:B------:R-:W-:Y:S02]  /*26220*/  IMAD.MOV.U32 R16, RZ, RZ, R44 ;  /* 0x000000ffff107224 */ /* 0x000fe400078e002c */
.L_x_45783:
[----:B------:R-:W-:Y:S05]  /*26230*/  BSYNC B1 ;  /* 0x0000000000017941 */ /* 0x000fea0003800000 */
.L_x_45781:
        /* <DEDUP_REMOVED lines=9> */
.L_x_45785:
[----:B------:R-:W-:Y:S02]  /*262d0*/  IMAD.MOV.U32 R27, RZ, RZ, R20 ;  /* 0x000000ffff1b7224 */ /* 0x000fe400078e0014 */
[----:B------:R-:W-:Y:S02]  /*262e0*/  IMAD.MOV.U32 R21, RZ, RZ, R18 ;  /* 0x000000ffff157224 */ /* 0x000fe400078e0012 */
[----:B------:R-:W-:Y:S02]  /*262f0*/  IMAD.MOV.U32 R20, RZ, RZ, R37 ;  /* 0x000000ffff147224 */ /* 0x000fe400078e0025 */
[----:B------:R-:W-:Y:S02]  /*26300*/  IMAD.MOV.U32 R18, RZ, RZ, R25 ;  /* 0x000000ffff127224 */ /* 0x000fe400078e0019 */
.L_x_45786:
[----:B------:R-:W-:Y:S05]  /*26310*/  BSYNC B1 ;  /* 0x0000000000017941 */ /* 0x000fea0003800000 */
.L_x_45784:
        /* <DEDUP_REMOVED lines=9> */
.L_x_45788:
[----:B------:R-:W-:Y:S01]  /*263b0*/  MOV R48, R27 ;  /* 0x0000001b00307202 */ /* 0x000fe20000000f00 */
[----:B------:R-:W-:Y:S02]  /*263c0*/  IMAD.MOV.U32 R44, RZ, RZ, R21 ;  /* 0x000000ffff2c7224 */ /* 0x000fe400078e0015 */
[----:B------:R-:W-:Y:S02]  /*263d0*/  IMAD.MOV.U32 R27, RZ, RZ, R26 ;  /* 0x000000ffff1b7224 */ /* 0x000fe400078e001a */
[----:B------:R-:W-:Y:S02]  /*263e0*/  IMAD.MOV.U32 R21, RZ, RZ, R24 ;  /* 0x000000ffff157224 */ /* 0x000fe400078e0018 */
.L_x_45789:
[----:B------:R-:W-:Y:S05]  /*263f0*/  BSYNC B1 ;  /* 0x0000000000017941 */ /* 0x000fea0003800000 */
.L_x_45787:
        /* <DEDUP_REMOVED lines=9> */
.L_x_45791:
[----:B------:R-:W-:Y:S01]  /*26490*/  IMAD.MOV.U32 R24, RZ, RZ, R48 ;  /* 0x000000ffff187224 */ /* 0x000fe200078e0030 */
[----:B------:R-:W-:Y:S01]  /*264a0*/  MOV R25, R44 ;  /* 0x0000002c00197202 */ /* 0x000fe20000000f00 */
[----:B------:R-:W-:Y:S02]  /*264b0*/  IMAD.MOV.U32 R48, RZ, RZ, R47 ;  /* 0x000000ffff307224 */ /* 0x000fe400078e002f */
[----:B------:R-:W-:Y:S02]  /*264c0*/  IMAD.MOV.U32 R44, RZ, RZ, R45 ;  /* 0x000000ffff2c7224 */ /* 0x000fe400078e002d */
.L_x_45792:
[----:B------:R-:W-:Y:S05]  /*264d0*/  BSYNC B1 ;  /* 0x0000000000017941 */ /* 0x000fea0003800000 */
.L_x_45790:
        /* <DEDUP_REMOVED lines=9> */
.L_x_45794:
[----:B------:R-:W-:Y:S01]  /*26570*/  IMAD.MOV.U32 R45, RZ, RZ, R24 ;  /* 0x000000ffff2d7224 */ /* 0x000fe200078e0018 */
[----:B------:R-:W-:Y:S01]  /*26580*/  MOV R24, R31 ;  /* 0x0000001f00187202 */ /* 0x000fe20000000f00 */
[----:B------:R-:W-:Y:S02]  /*26590*/  IMAD.MOV.U32 R37, RZ, RZ, R25 ;  /* 0x000000ffff257224 */ /* 0x000fe400078e0019 */
[----:B------:R-:W-:Y:S02]  /*265a0*/  IMAD.MOV.U32 R25, RZ, RZ, R30 ;  /* 0x000000ffff197224 */ /* 0x000fe400078e001e */
.L_x_45795:
[----:B------:R-:W-:Y:S05]  /*265b0*/  BSYNC B1 ;  /* 0x0000000000017941 */ /* 0x000fea0003800000 */
.L_x_45793:
        /* <DEDUP_REMOVED lines=9> */
.L_x_45797:
[----:B------:R-:W-:Y:S02]  /*26650*/  IMAD.MOV.U32 R31, RZ, RZ, R45 ;  /* 0x000000ffff1f7224 */ /* 0x000fe400078e002d */
[----:B------:R-:W-:Y:S01]  /*26660*/  IMAD.MOV.U32 R26, RZ, RZ, R37 ;  /* 0x000000ffff1a7224 */ /* 0x000fe200078e0025 */
[----:B------:R-:W-:Y:S01]  /*26670*/  MOV R37, R36 ;  /* 0x0000002400257202 */ /* 0x000fe20000000f00 */
[----:B------:R-:W-:Y:S02]  /*26680*/  IMAD.MOV.U32 R45, RZ, RZ, R46 ;  /* 0x000000ffff2d7224 */ /* 0x000fe400078e002e */
.L_x_45798:
[----:B------:R-:W-:Y:S05]  /*26690*/  BSYNC B1 ;  /* 0x0000000000017941 */ /* 0x000fea0003800000 */
.L_x_45796:
        /* <DEDUP_REMOVED lines=9> */
.L_x_45800:
[----:B------:R-:W-:Y:S02]  /*26730*/  IMAD.MOV.U32 R36, RZ, RZ, R31 ;  /* 0x000000ffff247224 */ /* 0x000fe400078e001f */
[----:B------:R-:W-:Y:S02]  /*26740*/  IMAD.MOV.U32 R30, RZ, RZ, R26 ;  /* 0x000000ffff1e7224 */ /* 0x000fe400078e001a */
[----:B------:R-:W-:Y:S02]  /*26750*/  IMAD.MOV.U32 R31, RZ, RZ, R28 ;  /* 0x000000ffff1f7224 */ /* 0x000fe400078e001c */
[----:B------:R-:W-:Y:S02]  /*26760*/  IMAD.MOV.U32 R26, RZ, RZ, R29 ;  /* 0x000000ffff1a7224 */ /* 0x000fe400078e001d */
.L_x_45801:
[----:B------:R-:W-:Y:S05]  /*26770*/  BSYNC B1 ;  /* 0x0000000000017941 */ /* 0x000fea0003800000 */
.L_x_45799:
        /* <DEDUP_REMOVED lines=9> */
.L_x_45803:
[----:B------:R-:W-:Y:S02]  /*26810*/  IMAD.MOV.U32 R29, RZ, RZ, R36 ;  /* 0x000000ffff1d7224 */ /* 0x000fe400078e0024 */
[----:B------:R-:W-:Y:S02]  /*26820*/  IMAD.MOV.U32 R28, RZ, RZ, R30 ;  /* 0x000000ffff1c7224 */ /* 0x000fe400078e001e */
[----:B------:R-:W-:Y:S02]  /*26830*/  IMAD.MOV.U32 R36, RZ, RZ, R39 ;  /* 0x000000ffff247224 */ /* 0x000fe400078e0027 */
[----:B------:R-:W-:Y:S02]  /*26840*/  IMAD.MOV.U32 R30, RZ, RZ, R35 ;  /* 0x000000ffff1e7224 */ /* 0x000fe400078e0023 */
.L_x_45804:
[----:B------:R-:W-:Y:S05]  /*26850*/  BSYNC B1 ;  /* 0x0000000000017941 */ /* 0x000fea0003800000 */
.L_x_45802:
        /* <DEDUP_REMOVED lines=9> */
.L_x_45806:
[----:B------:R-:W-:Y:S02]  /*268f0*/  IMAD.MOV.U32 R39, RZ, RZ, R29 ;  /* 0x000000ffff277224 */ /* 0x000fe400078e001d */
[----:B------:R-:W-:Y:S02]  /*26900*/  IMAD.MOV.U32 R35, RZ, RZ, R28 ;  /* 0x000000ffff237224 */ /* 0x000fe400078e001c */
[----:B------:R-:W-:Y:S02]  /*26910*/  IMAD.MOV.U32 R29, RZ, RZ, R34 ;  /* 0x000000ffff1d7224 */ /* 0x000fe400078e0022 */
[----:B------:R-:W-:Y:S02]  /*26920*/  IMAD.MOV.U32 R28, RZ, RZ, R41 ;  /* 0x000000ffff1c7224 */ /* 0x000fe400078e0029 */
.L_x_45807:
[----:B------:R-:W-:Y:S05]  /*26930*/  BSYNC B1 ;  /* 0x0000000000017941 */ /* 0x000fea0003800000 */
.L_x_45805:
        /* <DEDUP_REMOVED lines=9> */
.L_x_45809:
[----:B------:R-:W-:Y:S01]  /*269d0*/  MOV R34, R39 ;  /* 0x0000002700227202 */ /* 0x000fe20000000f00 */
[----:B------:R-:W-:Y:S02]  /*269e0*/  IMAD.MOV.U32 R41, RZ, RZ, R35 ;  /* 0x000000ffff297224 */ /* 0x000fe400078e0023 */
[----:B------:R-:W-:Y:S02]  /*269f0*/  IMAD.MOV.U32 R39, RZ, RZ, R40 ;  /* 0x000000ffff277224 */ /* 0x000fe400078e0028 */
[----:B------:R-:W-:Y:S02]  /*26a00*/  IMAD.MOV.U32 R35, RZ, RZ, R2 ;  /* 0x000000ffff237224 */ /* 0x000fe400078e0002 */
.L_x_45810:
[----:B------:R-:W-:Y:S05]  /*26a10*/  BSYNC B1 ;  /* 0x0000000000017941 */ /* 0x000fea0003800000 */
.L_x_45808:
        /* <DEDUP_REMOVED lines=9> */
.L_x_45812:
[----:B------:R-:W-:Y:S01]  /*26ab0*/  IMAD.MOV.U32 R40, RZ, RZ, R34 ;  /* 0x000000ffff287224 */ /* 0x000fe200078e0022 */
[----:B------:R-:W-:Y:S01]  /*26ac0*/  MOV R2, R41 ;  /* 0x0000002900027202 */ /* 0x000fe20000000f00 */
[----:B------:R-:W-:Y:S02]  /*26ad0*/  IMAD.MOV.U32 R34, RZ, RZ, R33 ;  /* 0x000000ffff227224 */ /* 0x000fe400078e0021 */
[----:B------:R-:W-:Y:S02]  /*26ae0*/  IMAD.MOV.U32 R41, RZ, RZ, R0 ;  /* 0x000000ffff297224 */ /* 0x000fe400078e0000 */
.L_x_45813:
[----:B------:R-:W-:Y:S05]  /*26af0*/  BSYNC B1 ;  /* 0x0000000000017941 */ /* 0x000fea0003800000 */
.L_x_45811:
        /* <DEDUP_REMOVED lines=9> */
.L_x_45815:
[----:B------:R-:W-:Y:S01]  /*26b90*/  IMAD.MOV.U32 R33, RZ, RZ, R40 ;  /* 0x000000ffff217224 */ /* 0x000fe200078e0028 */
[----:B------:R-:W-:Y:S01]  /*26ba0*/  MOV R40, R43 ;  /* 0x0000002b00287202 */ /* 0x000fe20000000f00 */
[----:B------:R-:W-:Y:S02]  /*26bb0*/  IMAD.MOV.U32 R0, RZ, RZ, R2 ;  /* 0x000000ffff007224 */ /* 0x000fe400078e0002 */
[----:B------:R-:W-:Y:S02]  /*26bc0*/  IMAD.MOV.U32 R2, RZ, RZ, R3 ;  /* 0x000000ffff027224 */ /* 0x000fe400078e0003 */
.L_x_45816:
[----:B------:R-:W-:Y:S05]  /*26bd0*/  BSYNC B1 ;  /* 0x0000000000017941 */ /* 0x000fea0003800000 */
.L_x_45814:
        /* <DEDUP_REMOVED lines=9> */
.L_x_45818:
[----:B------:R-:W-:Y:S02]  /*26c70*/  IMAD.MOV.U32 R43, RZ, RZ, R33 ;  /* 0x000000ffff2b7224 */ /* 0x000fe400078e0021 */
[----:B------:R-:W-:Y:S01]  /*26c80*/  IMAD.MOV.U32 R3, RZ, RZ, R0 ;  /* 0x000000ffff037224 */ /* 0x000fe200078e0000 */
[----:B------:R-:W-:Y:S01]  /*26c90*/  MOV R0, R23 ;  /* 0x0000001700007202 */ /* 0x000fe20000000f00 */
[----:B------:R-:W-:Y:S02]  /*26ca0*/  IMAD.MOV.U32 R33, RZ, RZ, R42 ;  /* 0x000000ffff217224 */ /* 0x000fe400078e002a */
.L_x_45819:
[----:B------:R-:W-:Y:S05]  /*26cb0*/  BSYNC B1 ;  /* 0x0000000000017941 */ /* 0x000fea0003800000 */
.L_x_45817:
        /* <DEDUP_REMOVED lines=9> */
.L_x_45821:
[----:B------:R-:W-:Y:S02]  /*26d50*/  IMAD.MOV.U32 R42, RZ, RZ, R43 ;  /* 0x000000ffff2a7224 */ /* 0x000fe400078e002b */
[----:B------:R-:W-:Y:S02]  /*26d60*/  IMAD.MOV.U32 R23, RZ, RZ, R3 ;  /* 0x000000ffff177224 */ /* 0x000fe400078e0003 */
[----:B------:R-:W-:Y:S02]  /*26d70*/  IMAD.MOV.U32 R43, RZ, RZ, R38 ;  /* 0x000000ffff2b7224 */ /* 0x000fe400078e0026 */
[----:B------:R-:W-:Y:S02]  /*26d80*/  IMAD.MOV.U32 R3, RZ, RZ, R22 ;  /* 0x000000ffff037224 */ /* 0x000fe400078e0016 */
.L_x_45822:
[----:B------:R-:W-:Y:S05]  /*26d90*/  BSYNC B1 ;  /* 0x0000000000017941 */ /* 0x000fea0003800000 */
.L_x_45820:
        /* <DEDUP_REMOVED lines=16> */
.L_x_45824:
[----:B------:R-:W-:Y:S01]  /*26ea0*/  IMAD.MOV.U32 R17, RZ, RZ, R32 ;  /* 0x000000ffff117224 */ /* 0x000fe200078e0020 */
[----:B------:R-:W-:Y:S01]  /*26eb0*/  MOV R32, R19 ;  /* 0x0000001300207202 */ /* 0x000fe20000000f00 */
[----:B------:R-:W-:Y:S02]  /*26ec0*/  IMAD.MOV.U32 R14, RZ, RZ, R5 ;  /* 0x000000ffff0e7224 */ /* 0x000fe400078e0005 */
[----:B------:R-:W-:Y:S02]  /*26ed0*/  IMAD.MOV.U32 R5, RZ, RZ, R16 ;  /* 0x000000ffff057224 */ /* 0x000fe400078e0010 */
.L_x_45825:
[----:B------:R-:W-:Y:S05]  /*26ee0*/  BSYNC B1 ;  /* 0x0000000000017941 */ /* 0x000fea0003800000 */
.L_x_45823:
        /* <DEDUP_REMOVED lines=9> */
.L_x_45827:
[----:B------:R-:W-:Y:S02]  /*26f80*/  IMAD.MOV.U32 R22, RZ, RZ, R17 ;  /* 0x000000ffff167224 */ /* 0x000fe400078e0011 */
[----:B------:R-:W-:Y:S02]  /*26f90*/  IMAD.MOV.U32 R16, RZ, RZ, R14 ;  /* 0x000000ffff107224 */ /* 0x000fe400078e000e */
[----:B------:R-:W-:Y:S02]  /*26fa0*/  IMAD.MOV.U32 R17, RZ, RZ, R20 ;  /* 0x000000ffff117224 */ /* 0x000fe400078e0014 */
[----:B------:R-:W-:Y:S02]  /*26fb0*/  IMAD.MOV.U32 R14, RZ, RZ, R18 ;  /* 0x000000ffff0e7224 */ /* 0x000fe400078e0012 */
.L_x_45828:
[----:B------:R-:W-:Y:S05]  /*26fc0*/  BSYNC B1 ;  /* 0x0000000000017941 */ /* 0x000fea0003800000 */
.L_x_45826:
        /* <DEDUP_REMOVED lines=9> */
.L_x_45830:
[----:B------:R-:W-:Y:S02]  /*27060*/  IMAD.MOV.U32 R47, RZ, RZ, R22 ;  /* 0x000000ffff2f7224 */ /* 0x000fe400078e0016 */
[----:B------:R-:W-:Y:S02]  /*27070*/  IMAD.MOV.U32 R19, RZ, RZ, R16 ;  /* 0x000000ffff137224 */ /* 0x000fe400078e0010 */
[----:B------:R-:W-:Y:S02]  /*27080*/  IMAD.MOV.U32 R22, RZ, RZ, R27 ;  /* 0x000000ffff167224 */ /* 0x000fe400078e001b */
[----:B------:R-:W-:Y:S02]  /*27090*/  IMAD.MOV.U32 R16, RZ, RZ, R21 ;  /* 0x000000ffff107224 */ /* 0x000fe400078e0015 */
.L_x_45831:
[----:B------:R-:W-:Y:S05]  /*270a0*/  BSYNC B1 ;  /* 0x0000000000017941 */ /* 0x000fea0003800000 */
.L_x_45829:
        /* <DEDUP_REMOVED lines=9> */
.L_x_45833:
[----:B------:R-:W-:Y:S02]  /*27140*/  IMAD.MOV.U32 R21, RZ, RZ, R47 ;  /* 0x000000ffff157224 */ /* 0x000fe400078e002f */
[----:B------:R-:W-:Y:S02]  /*27150*/  IMAD.MOV.U32 R18, RZ, RZ, R19 ;  /* 0x000000ffff127224 */ /* 0x000fe400078e0013 */
[----:B------:R-:W-:Y:S02]  /*27160*/  IMAD.MOV.U32 R47, RZ, RZ, R48 ;  /* 0x000000ffff2f7224 */ /* 0x000fe400078e0030 */
[----:B------:R-:W-:Y:S02]  /*27170*/  IMAD.MOV.U32 R19, RZ, RZ, R44 ;  /* 0x000000ffff137224 */ /* 0x000fe400078e002c */
.L_x_45834:
[----:B------:R-:W-:Y:S05]  /*27180*/  BSYNC B1 ;  /* 0x0000000000017941 */ /* 0x000fea0003800000 */
.L_x_45832:
        /* <DEDUP_REMOVED lines=9> */
.L_x_45836:
[----:B------:R-:W-:Y:S01]  /*27220*/  MOV R38, R21 ;  /* 0x0000001500267202 */ /* 0x000fe20000000f00 */
[----:B------:R-:W-:Y:S02]  /*27230*/  IMAD.MOV.U32 R20, RZ, RZ, R18 ;  /* 0x000000ffff147224 */ /* 0x000fe400078e0012 */
[----:B------:R-:W-:Y:S02]  /*27240*/  IMAD.MOV.U32 R21, RZ, RZ, R24 ;  /* 0x000000ffff157224 */ /* 0x000fe400078e0018 */
[----:B------:R-:W-:Y:S02]  /*27250*/  IMAD.MOV.U32 R18, RZ, RZ, R25 ;  /* 0x000000ffff127224 */ /* 0x000fe400078e0019 */
.L_x_45837:
[----:B------:R-:W-:Y:S05]  /*27260*/  BSYNC B1 ;  /* 0x0000000000017941 */ /* 0x000fea0003800000 */
.L_x_45835:
        /* <DEDUP_REMOVED lines=9> */
.L_x_45839:
[----:B------:R-:W-:Y:S01]  /*27300*/  IMAD.MOV.U32 R24, RZ, RZ, R38 ;  /* 0x000000ffff187224 */ /* 0x000fe200078e0026 */
[----:B------:R-:W-:Y:S01]  /*27310*/  MOV R25, R20 ;  /* 0x0000001400197202 */ /* 0x000fe20000000f00 */
[----:B------:R-:W-:Y:S02]  /*27320*/  IMAD.MOV.U32 R38, RZ, RZ, R45 ;  /* 0x000000ffff267224 */ /* 0x000fe400078e002d */
[----:B------:R-:W-:Y:S02]  /*27330*/  IMAD.MOV.U32 R20, RZ, RZ, R37 ;  /* 0x000000ffff147224 */ /* 0x000fe400078e0025 */
.L_x_45840:
[----:B------:R-:W-:Y:S05]  /*27340*/  BSYNC B1 ;  /* 0x0000000000017941 */ /* 0x000fea0003800000 */
.L_x_45838:
        /* <DEDUP_REMOVED lines=9> */
.L_x_45842:
[----:B------:R-:W-:Y:S01]  /*273e0*/  IMAD.MOV.U32 R37, RZ, RZ, R24 ;  /* 0x000000ffff257224 */ /* 0x000fe200078e0018 */
[----:B------:R-:W-:Y:S01]  /*273f0*/  MOV R24, R31 ;  /* 0x0000001f00187202 */ /* 0x000fe20000000f00 */
[----:B------:R-:W-:Y:S02]  /*27400*/  IMAD.MOV.U32 R27, RZ, RZ, R25 ;  /* 0x000000ffff1b7224 */ /* 0x000fe400078e0019 */
[----:B------:R-:W-:Y:S02]  /*27410*/  IMAD.MOV.U32 R25, RZ, RZ, R26 ;  /* 0x000000ffff197224 */ /* 0x000fe400078e001a */
.L_x_45843:
[----:B------:R-:W-:Y:S05]  /*27420*/  BSYNC B1 ;  /* 0x0000000000017941 */ /* 0x000fea0003800000 */
.L_x_45841:
        /* <DEDUP_REMOVED lines=9> */
.L_x_45845:
[----:B------:R-:W-:Y:S02]  /*274c0*/  IMAD.MOV.U32 R26, RZ, RZ, R37 ;  /* 0x000000ffff1a7224 */ /* 0x000fe400078e0025 */
[----:B------:R-:W-:Y:S01]  /*274d0*/  IMAD.MOV.U32 R31, RZ, RZ, R27 ;  /* 0x000000ffff1f7224 */ /* 0x000fe200078e001b */
[----:B------:R-:W-:Y:S01]  /*274e0*/  MOV R27, R30 ;  /* 0x0000001e001b7202 */ /* 0x000fe20000000f00 */
[----:B------:R-:W-:Y:S02]  /*274f0*/  IMAD.MOV.U32 R37, RZ, RZ, R36 ;  /* 0x000000ffff257224 */ /* 0x000fe400078e0024 */
.L_x_45846:
[----:B------:R-:W-:Y:S05]  /*27500*/  BSYNC B1 ;  /* 0x0000000000017941 */ /* 0x000fea0003800000 */
.L_x_45844:
        /* <DEDUP_REMOVED lines=9> */
.L_x_45848:
[----:B------:R-:W-:Y:S02]  /*275a0*/  IMAD.MOV.U32 R36, RZ, RZ, R26 ;  /* 0x000000ffff247224 */ /* 0x000fe400078e001a */
[----:B------:R-:W-:Y:S02]  /*275b0*/  IMAD.MOV.U32 R30, RZ, RZ, R31 ;  /* 0x000000ffff1e7224 */ /* 0x000fe400078e001f */
[----:B------:R-:W-:Y:S02]  /*275c0*/  IMAD.MOV.U32 R26, RZ, RZ, R29 ;  /* 0x000000ffff1a7224 */ /* 0x000fe400078e001d */
[----:B------:R-:W-:Y:S02]  /*275d0*/  IMAD.MOV.U32 R31, RZ, RZ, R28 ;  /* 0x000000ffff1f7224 */ /* 0x000fe400078e001c */
.L_x_45849:
[----:B------:R-:W-:Y:S05]  /*275e0*/  BSYNC B1 ;  /* 0x0000000000017941 */ /* 0x000fea0003800000 */
.L_x_45847:
        /* <DEDUP_REMOVED lines=9> */
.L_x_45851:
[----:B------:R-:W-:Y:S02]  /*27680*/  IMAD.MOV.U32 R29, RZ, RZ, R36 ;  /* 0x000000ffff1d7224 */ /* 0x000fe400078e0024 */
[----:B------:R-:W-:Y:S02]  /*27690*/  IMAD.MOV.U32 R28, RZ, RZ, R30 ;  /* 0x000000ffff1c7224 */ /* 0x000fe400078e001e */
[----:B------:R-:W-:Y:S02]  /*276a0*/  IMAD.MOV.U32 R36, RZ, RZ, R39 ;  /* 0x000000ffff247224 */ /* 0x000fe400078e0027 */
[----:B------:R-:W-:Y:S02]  /*276b0*/  IMAD.MOV.U32 R30, RZ, RZ, R35 ;  /* 0x000000ffff1e7224 */ /* 0x000fe400078e0023 */
.L_x_45852:
[----:B------:R-:W-:Y:S05]  /*276c0*/  BSYNC B1 ;  /* 0x0000000000017941 */ /* 0x000fea0003800000 */
.L_x_45850:
        /* <DEDUP_REMOVED lines=9> */
.L_x_45854:
[----:B------:R-:W-:Y:S02]  /*27760*/  IMAD.MOV.U32 R39, RZ, RZ, R29 ;  /* 0x000000ffff277224 */ /* 0x000fe400078e001d */
[----:B------:R-:W-:Y:S02]  /*27770*/  IMAD.MOV.U32 R35, RZ, RZ, R28 ;  /* 0x000000ffff237224 */ /* 0x000fe400078e001c */
[----:B------:R-:W-:Y:S02]  /*27780*/  IMAD.MOV.U32 R29, RZ, RZ, R34 ;  /* 0x000000ffff1d7224 */ /* 0x000fe400078e0022 */
[----:B------:R-:W-:Y:S02]  /*27790*/  IMAD.MOV.U32 R28, RZ, RZ, R41 ;  /* 0x000000ffff1c7224 */ /* 0x000fe400078e0029 */
.L_x_45855:
[----:B------:R-:W-:Y:S05]  /*277a0*/  BSYNC B1 ;  /* 0x0000000000017941 */ /* 0x000fea0003800000 */
.L_x_45853:
        /* <DEDUP_REMOVED lines=9> */
.L_x_45857:
[----:B------:R-:W-:Y:S01]  /*27840*/  MOV R34, R39 ;  /* 0x0000002700227202 */ /* 0x000fe20000000f00 */
[----:B------:R-:W-:Y:S02]  /*27850*/  IMAD.MOV.U32 R41, RZ, RZ, R35 ;  /* 0x000000ffff297224 */ /* 0x000fe400078e0023 */
[----:B------:R-:W-:Y:S02]  /*27860*/  IMAD.MOV.U32 R39, RZ, RZ, R40 ;  /* 0x000000ffff277224 */ /* 0x000fe400078e0028 */
[----:B------:R-:W-:Y:S02]  /*27870*/  IMAD.MOV.U32 R35, RZ, RZ, R2 ;  /* 0x000000ffff237224 */ /* 0x000fe400078e0002 */
.L_x_45858:
[----:B------:R-:W-:Y:S05]  /*27880*/  BSYNC B1 ;  /* 0x0000000000017941 */ /* 0x000fea0003800000 */
.L_x_45856:
        /* <DEDUP_REMOVED lines=9> */
.L_x_45860:
[----:B------:R-:W-:Y:S01]  /*27920*/  IMAD.MOV.U32 R40, RZ, RZ, R34 ;  /* 0x000000ffff287224 */ /* 0x000fe200078e0022 */
[----:B------:R-:W-:Y:S01]  /*27930*/  MOV R2, R41 ;  /* 0x0000002900027202 */ /* 0x000fe20000000f00 */
[----:B------:R-:W-:Y:S02]  /*27940*/  IMAD.MOV.U32 R34, RZ, RZ, R33 ;  /* 0x000000ffff227224 */ /* 0x000fe400078e0021 */
[----:B------:R-:W-:Y:S02]  /*27950*/  IMAD.MOV.U32 R41, RZ, RZ, R0 ;  /* 0x000000ffff297224 */ /* 0x000fe400078e0000 */
.L_x_45861:
[----:B------:R-:W-:Y:S05]  /*27960*/  BSYNC B1 ;  /* 0x0000000000017941 */ /* 0x000fea0003800000 */
.L_x_45859:
        /* <DEDUP_REMOVED lines=9> */
.L_x_45863:
[----:B------:R-:W-:Y:S01]  /*27a00*/  IMAD.MOV.U32 R33, RZ, RZ, R40 ;  /* 0x000000ffff217224 */ /* 0x000fe200078e0028 */
[----:B------:R-:W-:Y:S01]  /*27a10*/  MOV R40, R43 ;  /* 0x0000002b00287202 */ /* 0x000fe20000000f00 */
[----:B------:R-:W-:Y:S02]  /*27a20*/  IMAD.MOV.U32 R0, RZ, RZ, R2 ;  /* 0x000000ffff007224 */ /* 0x000fe400078e0002 */
[----:B------:R-:W-:Y:S02]  /*27a30*/  IMAD.MOV.U32 R2, RZ, RZ, R3 ;  /* 0x000000ffff027224 */ /* 0x000fe400078e0003 */
.L_x_45864:
[----:B------:R-:W-:Y:S05]  /*27a40*/  BSYNC B1 ;  /* 0x0000000000017941 */ /* 0x000fea0003800000 */
.L_x_45862:
        /* <DEDUP_REMOVED lines=9> */
.L_x_45866:
[----:B------:R-:W-:Y:S02]  /*27ae0*/  IMAD.MOV.U32 R43, RZ, RZ, R33 ;  /* 0x000000ffff2b7224 */ /* 0x000fe400078e0021 */
[----:B------:R-:W-:Y:S01]  /*27af0*/  IMAD.MOV.U32 R3, RZ, RZ, R0 ;  /* 0x000000ffff037224 */ /* 0x000fe200078e0000 */
[----:B------:R-:W-:Y:S01]  /*27b00*/  MOV R0, R23 ;  /* 0x0000001700007202 */ /* 0x000fe20000000f00 */
[----:B------:R-:W-:Y:S02]  /*27b10*/  IMAD.MOV.U32 R33, RZ, RZ, R42 ;  /* 0x000000ffff217224 */ /* 0x000fe400078e002a */
.L_x_45867:
[----:B------:R-:W-:Y:S05]  /*27b20*/  BSYNC B1 ;  /* 0x0000000000017941 */ /* 0x000fea0003800000 */
.L_x_45865:
        /* <DEDUP_REMOVED lines=16> */
.L_x_45869:
[----:B------:R-:W-:Y:S02]  /*27c30*/  IMAD.MOV.U32 R15, RZ, RZ, R32 ;  /* 0x000000ffff0f7224 */ /* 0x000fe400078e0020 */
[----:B------:R-:W-:Y:S01]  /*27c40*/  IMAD.MOV.U32 R12, RZ, RZ, R5 ;  /* 0x000000ffff0c7224 */ /* 0x000fe200078e0005 */
[----:B------:R-:W-:Y:S01]  /*27c50*/  MOV R5, R14 ;  /* 0x0000000e00057202 */ /* 0x000fe20000000f00 */
[----:B------:R-:W-:Y:S02]  /*27c60*/  IMAD.MOV.U32 R32, RZ, RZ, R17 ;  /* 0x000000ffff207224 */ /* 0x000fe400078e0011 */
.L_x_45870:
[----:B------:R-:W-:Y:S05]  /*27c70*/  BSYNC B1 ;  /* 0x0000000000017941 */ /* 0x000fea0003800000 */
.L_x_45868:
        /* <DEDUP_REMOVED lines=9> */
.L_x_45872:
[----:B------:R-:W-:Y:S02]  /*27d10*/  IMAD.MOV.U32 R42, RZ, RZ, R15 ;  /* 0x000000ffff2a7224 */ /* 0x000fe400078e000f */
[----:B------:R-:W-:Y:S01]  /*27d20*/  IMAD.MOV.U32 R14, RZ, RZ, R12 ;  /* 0x000000ffff0e7224 */ /* 0x000fe200078e000c */
[----:B------:R-:W-:Y:S01]  /*27d30*/  MOV R12, R16 ;  /* 0x00000010000c7202 */ /* 0x000fe20000000f00 */
[----:B------:R-:W-:Y:S02]  /*27d40*/  IMAD.MOV.U32 R15, RZ, RZ, R22 ;  /* 0x000000ffff0f7224 */ /* 0x000fe400078e0016 */
.L_x_45873:
[----:B------:R-:W-:Y:S05]  /*27d50*/  BSYNC B1 ;  /* 0x0000000000017941 */ /* 0x000fea0003800000 */
.L_x_45871:
        /* <DEDUP_REMOVED lines=9> */
.L_x_45875:
[----:B------:R-:W-:Y:S02]  /*27df0*/  IMAD.MOV.U32 R16, RZ, RZ, R42 ;  /* 0x000000ffff107224 */ /* 0x000fe400078e002a */
[----:B------:R-:W-:Y:S02]  /*27e00*/  IMAD.MOV.U32 R17, RZ, RZ, R14 ;  /* 0x000000ffff117224 */ /* 0x000fe400078e000e */
[----:B------:R-:W-:Y:S02]  /*27e10*/  IMAD.MOV.U32 R42, RZ, RZ, R47 ;  /* 0x000000ffff2a7224 */ /* 0x000fe400078e002f */
[----:B------:R-:W-:Y:S02]  /*27e20*/  IMAD.MOV.U32 R14, RZ, RZ, R19 ;  /* 0x000000ffff0e7224 */ /* 0x000fe400078e0013 */
.L_x_45876:
[----:B------:R-:W-:Y:S05]  /*27e30*/  BSYNC B1 ;  /* 0x0000000000017941 */ /* 0x000fea0003800000 */
.L_x_45874:
        /* <DEDUP_REMOVED lines=9> */
.L_x_45878:
[----:B------:R-:W-:Y:S02]  /*27ed0*/  IMAD.MOV.U32 R23, RZ, RZ, R16 ;  /* 0x000000ffff177224 */ /* 0x000fe400078e0010 */
[----:B------:R-:W-:Y:S02]  /*27ee0*/  IMAD.MOV.U32 R19, RZ, RZ, R17 ;  /* 0x000000ffff137224 */ /* 0x000fe400078e0011 */
[----:B------:R-:W-:Y:S02]  /*27ef0*/  IMAD.MOV.U32 R16, RZ, RZ, R21 ;  /* 0x000000ffff107224 */ /* 0x000fe400078e0015 */
[----:B------:R-:W-:Y:S02]  /*27f00*/  IMAD.MOV.U32 R17, RZ, RZ, R18 ;  /* 0x000000ffff117224 */ /* 0x000fe400078e0012 */
.L_x_45879:
[----:B------:R-:W-:Y:S05]  /*27f10*/  BSYNC B1 ;  /* 0x0000000000017941 */ /* 0x000fea0003800000 */
.L_x_45877:
        /* <DEDUP_REMOVED lines=9> */
.L_x_45881:
[----:B------:R-:W-:Y:S02]  /*27fb0*/  IMAD.MOV.U32 R21, RZ, RZ, R23 ;  /* 0x000000ffff157224 */ /* 0x000fe400078e0017 */
[----:B------:R-:W-:Y:S02]  /*27fc0*/  IMAD.MOV.U32 R18, RZ, RZ, R19 ;  /* 0x000000ffff127224 */ /* 0x000fe400078e0013 */
[----:B------:R-:W-:Y:S02]  /*27fd0*/  IMAD.MOV.U32 R23, RZ, RZ, R38 ;  /* 0x000000ffff177224 */ /* 0x000fe400078e0026 */
[----:B------:R-:W-:Y:S02]  /*27fe0*/  IMAD.MOV.U32 R19, RZ, RZ, R20 ;  /* 0x000000ffff137224 */ /* 0x000fe400078e0014 */
.L_x_45882:
[----:B------:R-:W-:Y:S05]  /*27ff0*/  BSYNC B1 ;  /* 0x0000000000017941 */ /* 0x000fea0003800000 */
.L_x_45880:
        /* <DEDUP_REMOVED lines=9> */
.L_x_45884:
[----:B------:R-:W-:Y:S01]  /*28090*/  MOV R22, R21 ;  /* 0x0000001500167202 */ /* 0x000fe20000000f00 */
[----:B------:R-:W-:Y:S02]  /*280a0*/  IMAD.MOV.U32 R20, RZ, RZ, R18 ;  /* 0x000000ffff147224 */ /* 0x000fe400078e0012 */
[----:B------:R-:W-:Y:S02]  /*280b0*/  IMAD.MOV.U32 R21, RZ, RZ, R24 ;  /* 0x000000ffff157224 */ /* 0x000fe400078e0018 */
[----:B------:R-:W-:Y:S02]  /*280c0*/  IMAD.MOV.U32 R18, RZ, RZ, R25 ;  /* 0x000000ffff127224 */ /* 0x000fe400078e0019 */
.L_x_45885:
[----:B------:R-:W-:Y:S05]  /*280d0*/  BSYNC B1 ;  /* 0x0000000000017941 */ /* 0x000fea0003800000 */
.L_x_45883:
        /* <DEDUP_REMOVED lines=9> */
.L_x_45887:
[----:B------:R-:W-:Y:S01]  /*28170*/  IMAD.MOV.U32 R25, RZ, RZ, R22 ;  /* 0x000000ffff197224 */ /* 0x000fe200078e0016 */
[----:B------:R-:W-:Y:S01]  /*28180*/  MOV R24, R20 ;  /* 0x0000001400187202 */ /* 0x000fe20000000f00 */
[----:B------:R-:W-:Y:S02]  /*28190*/  IMAD.MOV.U32 R22, RZ, RZ, R37 ;  /* 0x000000ffff167224 */ /* 0x000fe400078e0025 */
[----:B------:R-:W-:Y:S02]  /*281a0*/  IMAD.MOV.U32 R20, RZ, RZ, R27 ;  /* 0x000000ffff147224 */ /* 0x000fe400078e001b */
.L_x_45888:
[----:B------:R-:W-:Y:S05]  /*281b0*/  BSYNC B1 ;  /* 0x0000000000017941 */ /* 0x000fea0003800000 */
.L_x_45886:
        /* <DEDUP_REMOVED lines=9> */
.L_x_45890:
[----:B------:R-:W-:Y:S01]  /*28250*/  IMAD.MOV.U32 R37, RZ, RZ, R25 ;  /* 0x000000ffff257224 */ /* 0x000fe200078e0019 */
[----:B------:R-:W-:Y:S01]  /*28260*/  MOV R25, R26 ;  /* 0x0000001a00197202 */ /* 0x000fe20000000f00 */
[----:B------:R-:W-:Y:S02]  /*28270*/  IMAD.MOV.U32 R27, RZ, RZ, R24 ;  /* 0x000000ffff1b7224 */ /* 0x000fe400078e0018 */
[----:B------:R-:W-:Y:S02]  /*28280*/  IMAD.MOV.U32 R24, RZ, RZ, R31 ;  /* 0x000000ffff187224 */ /* 0x000fe400078e001f */
.L_x_45891:
[----:B------:R-:W-:Y:S05]  /*28290*/  BSYNC B1 ;  /* 0x0000000000017941 */ /* 0x000fea0003800000 */
.L_x_45889:
        /* <DEDUP_REMOVED lines=9> */
.L_x_45893:
[----:B------:R-:W-:Y:S02]  /*28330*/  IMAD.MOV.U32 R26, RZ, RZ, R37 ;  /* 0x000000ffff1a7224 */ /* 0x000fe400078e0025 */
[----:B------:R-:W-:Y:S01]  /*28340*/  IMAD.MOV.U32 R31, RZ, RZ, R27 ;  /* 0x000000ffff1f7224 */ /* 0x000fe200078e001b */
[----:B------:R-:W-:Y:S01]  /*28350*/  MOV R27, R30 ;  /* 0x0000001e001b7202 */ /* 0x000fe20000000f00 */
[----:B------:R-:W-:Y:S02]  /*28360*/  IMAD.MOV.U32 R37, RZ, RZ, R36 ;  /* 0x000000ffff257224 */ /* 0x000fe400078e0024 */
.L_x_45894:
[----:B------:R-:W-:Y:S05]  /*28370*/  BSYNC B1 ;  /* 0x0000000000017941 */ /* 0x000fea0003800000 */
.L_x_45892:
        /* <DEDUP_REMOVED lines=9> */
.L_x_45896:
[----:B------:R-:W-:Y:S02]  /*28410*/  IMAD.MOV.U32 R36, RZ, RZ, R26 ;  /* 0x000000ffff247224 */ /* 0x000fe400078e001a */
[----:B------:R-:W-:Y:S02]  /*28420*/  IMAD.MOV.U32 R30, RZ, RZ, R31 ;  /* 0x000000ffff1e7224 */ /* 0x000fe400078e001f */
[----:B------:R-:W-:Y:S02]  /*28430*/  IMAD.MOV.U32 R26, RZ, RZ, R29 ;  /* 0x000000ffff1a7224 */ /* 0x000fe400078e001d */
[----:B------:R-:W-:Y:S02]  /*28440*/  IMAD.MOV.U32 R31, RZ, RZ, R28 ;  /* 0x000000ffff1f7224 */ /* 0x000fe400078e001c */
.L_x_45897:
[----:B------:R-:W-:Y:S05]  /*28450*/  BSYNC B1 ;  /* 0x0000000000017941 */ /* 0x000fea0003800000 */
.L_x_45895:
        /* <DEDUP_REMOVED lines=9> */
.L_x_45899:
[----:B------:R-:W-:Y:S02]  /*284f0*/  IMAD.MOV.U32 R29, RZ, RZ, R36 ;  /* 0x000000ffff1d7224 */ /* 0x000fe400078e0024 */
[----:B------:R-:W-:Y:S02]  /*28500*/  IMAD.MOV.U32 R28, RZ, RZ, R30 ;  /* 0x000000ffff1c7224 */ /* 0x000fe400078e001e */
[----:B------:R-:W-:Y:S02]  /*28510*/  IMAD.MOV.U32 R36, RZ, RZ, R39 ;  /* 0x000000ffff247224 */ /* 0x000fe400078e0027 */
[----:B------:R-:W-:Y:S02]  /*28520*/  IMAD.MOV.U32 R30, RZ, RZ, R35 ;  /* 0x000000ffff1e7224 */ /* 0x000fe400078e0023 */
.L_x_45900:
[----:B------:R-:W-:Y:S05]  /*28530*/  BSYNC B1 ;  /* 0x0000000000017941 */ /* 0x000fea0003800000 */
.L_x_45898:
        /* <DEDUP_REMOVED lines=9> */
.L_x_45902:
[----:B------:R-:W-:Y:S02]  /*285d0*/  IMAD.MOV.U32 R39, RZ, RZ, R29 ;  /* 0x000000ffff277224 */ /* 0x000fe400078e001d */
[----:B------:R-:W-:Y:S02]  /*285e0*/  IMAD.MOV.U32 R35, RZ, RZ, R28 ;  /* 0x000000ffff237224 */ /* 0x000fe400078e001c */
[----:B------:R-:W-:Y:S02]  /*285f0*/  IMAD.MOV.U32 R29, RZ, RZ, R34 ;  /* 0x000000ffff1d7224 */ /* 0x000fe400078e0022 */
[----:B------:R-:W-:Y:S02]  /*28600*/  IMAD.MOV.U32 R28, RZ, RZ, R41 ;  /* 0x000000ffff1c7224 */ /* 0x000fe400078e0029 */
.L_x_45903:
[----:B------:R-:W-:Y:S05]  /*28610*/  BSYNC B1 ;  /* 0x0000000000017941 */ /* 0x000fea0003800000 */
.L_x_45901:
        /* <DEDUP_REMOVED lines=9> */
.L_x_45905:
[----:B------:R-:W-:Y:S01]  /*286b0*/  MOV R34, R39 ;  /* 0x0000002700227202 */ /* 0x000fe20000000f00 */
[----:B------:R-:W-:Y:S02]  /*286c0*/  IMAD.MOV.U32 R41, RZ, RZ, R35 ;  /* 0x000000ffff297224 */ /* 0x000fe400078e0023 */
[----:B------:R-:W-:Y:S02]  /*286d0*/  IMAD.MOV.U32 R39, RZ, RZ, R40 ;  /* 0x000000ffff277224 */ /* 0x000fe400078e0028 */
[----:B------:R-:W-:Y:S02]  /*286e0*/  IMAD.MOV.U32 R35, RZ, RZ, R2 ;  /* 0x000000ffff237224 */ /* 0x000fe400078e0002 */
.L_x_45906:
[----:B------:R-:W-:Y:S05]  /*286f0*/  BSYNC B1 ;  /* 0x0000000000017941 */ /* 0x000fea0003800000 */
.L_x_45904:
        /* <DEDUP_REMOVED lines=9> */
.L_x_45908:
[----:B------:R-:W-:Y:S01]  /*28790*/  IMAD.MOV.U32 R38, RZ, RZ, R34 ;  /* 0x000000ffff267224 */ /* 0x000fe200078e0022 */
[----:B------:R-:W-:Y:S01]  /*287a0*/  MOV R2, R41 ;  /* 0x0000002900027202 */ /* 0x000fe20000000f00 */
[----:B------:R-:W-:Y:S02]  /*287b0*/  IMAD.MOV.U32 R34, RZ, RZ, R33 ;  /* 0x000000ffff227224 */ /* 0x000fe400078e0021 */
[----:B------:R-:W-:Y:S02]  /*287c0*/  IMAD.MOV.U32 R41, RZ, RZ, R0 ;  /* 0x000000ffff297224 */ /* 0x000fe400078e0000 */
.L_x_45909:
[----:B------:R-:W-:Y:S05]  /*287d0*/  BSYNC B1 ;  /* 0x0000000000017941 */ /* 0x000fea0003800000 */
.L_x_45907:
        /* <DEDUP_REMOVED lines=9> */
.L_x_45911:
[----:B------:R-:W-:Y:S01]  /*28870*/  IMAD.MOV.U32 R33, RZ, RZ, R38 ;  /* 0x000000ffff217224 */ /* 0x000fe200078e0026 */
[----:B------:R-:W-:Y:S01]  /*28880*/  MOV R38, R43 ;  /* 0x0000002b00267202 */ /* 0x000fe20000000f00 */
[----:B------:R-:W-:Y:S02]  /*28890*/  IMAD.MOV.U32 R0, RZ, RZ, R2 ;  /* 0x000000ffff007224 */ /* 0x000fe400078e0002 */
[----:B------:R-:W-:Y:S02]  /*288a0*/  IMAD.MOV.U32 R2, RZ, RZ, R3 ;  /* 0x000000ffff027224 */ /* 0x000fe400078e0003 */
.L_x_45912:
[----:B------:R-:W-:Y:S05]  /*288b0*/  BSYNC B1 ;  /* 0x0000000000017941 */ /* 0x000fea0003800000 */
.L_x_45910:
        /* <DEDUP_REMOVED lines=16> */
.L_x_45914:
[----:B------:R-:W-:Y:S01]  /*289c0*/  IMAD.MOV.U32 R13, RZ, RZ, R32 ;  /* 0x000000ffff0d7224 */ /* 0x000fe200078e0020 */
[----:B------:R-:W-:Y:S01]  /*289d0*/  MOV R3, R5 ;  /* 0x0000000500037202 */ /* 0x000fe20000000f00 */
[----:B------:R-:W-:Y:S02]  /*289e0*/  IMAD.MOV.U32 R5, RZ, RZ, R12 ;  /* 0x000000ffff057224 */ /* 0x000fe400078e000c */
[----:B------:R-:W-:Y:S02]  /*289f0*/  IMAD.MOV.U32 R32, RZ, RZ, R15 ;  /* 0x000000ffff207224 */ /* 0x000fe400078e000f */
.L_x_45915:
[----:B------:R-:W-:Y:S05]  /*28a00*/  BSYNC B1 ;  /* 0x0000000000017941 */ /* 0x000fea0003800000 */
.L_x_45913:
        /* <DEDUP_REMOVED lines=9> */
.L_x_45917:
[----:B------:R-:W-:Y:S01]  /*28aa0*/  IMAD.MOV.U32 R15, RZ, RZ, R13 ;  /* 0x000000ffff0f7224 */ /* 0x000fe200078e000d */
[----:B------:R-:W-:Y:S01]  /*28ab0*/  MOV R13, R42 ;  /* 0x0000002a000d7202 */ /* 0x000fe20000000f00 */
[----:B------:R-:W-:Y:S02]  /*28ac0*/  IMAD.MOV.U32 R10, RZ, RZ, R3 ;  /* 0x000000ffff0a7224 */ /* 0x000fe400078e0003 */
[----:B------:R-:W-:Y:S02]  /*28ad0*/  IMAD.MOV.U32 R3, RZ, RZ, R14 ;  /* 0x000000ffff037224 */ /* 0x000fe400078e000e */
.L_x_45918:
[----:B------:R-:W-:Y:S05]  /*28ae0*/  BSYNC B1 ;  /* 0x0000000000017941 */ /* 0x000fea0003800000 */
.L_x_45916:
        /* <DEDUP_REMOVED lines=9> */
.L_x_45920:
[----:B------:R-:W-:Y:S02]  /*28b80*/  IMAD.MOV.U32 R14, RZ, RZ, R15 ;  /* 0x000000ffff0e7224 */ /* 0x000fe400078e000f */
[----:B------:R-:W-:Y:S01]  /*28b90*/  IMAD.MOV.U32 R12, RZ, RZ, R10 ;  /* 0x000000ffff0c7224 */ /* 0x000fe200078e000a */
[----:B------:R-:W-:Y:S01]  /*28ba0*/  MOV R10, R17 ;  /* 0x00000011000a7202 */ /* 0x000fe20000000f00 */
[----:B------:R-:W-:Y:S02]  /*28bb0*/  IMAD.MOV.U32 R15, RZ, RZ, R16 ;  /* 0x000000ffff0f7224 */ /* 0x000fe400078e0010 */
.L_x_45921:
[----:B------:R-:W-:Y:S05]  /*28bc0*/  BSYNC B1 ;  /* 0x0000000000017941 */ /* 0x000fea0003800000 */
.L_x_45919:
        /* <DEDUP_REMOVED lines=9> */
.L_x_45923:
[----:B------:R-:W-:Y:S02]  /*28c60*/  IMAD.MOV.U32 R16, RZ, RZ, R14 ;  /* 0x000000ffff107224 */ /* 0x000fe400078e000e */
[----:B------:R-:W-:Y:S02]  /*28c70*/  IMAD.MOV.U32 R17, RZ, RZ, R12 ;  /* 0x000000ffff117224 */ /* 0x000fe400078e000c */
[----:B------:R-:W-:Y:S02]  /*28c80*/  IMAD.MOV.U32 R14, RZ, RZ, R23 ;  /* 0x000000ffff0e7224 */ /* 0x000fe400078e0017 */
[----:B------:R-:W-:Y:S02]  /*28c90*/  IMAD.MOV.U32 R12, RZ, RZ, R19 ;  /* 0x000000ffff0c7224 */ /* 0x000fe400078e0013 */
.L_x_45924:
[----:B------:R-:W-:Y:S05]  /*28ca0*/  BSYNC B1 ;  /* 0x0000000000017941 */ /* 0x000fea0003800000 */
.L_x_45922:
        /* <DEDUP_REMOVED lines=9> */
.L_x_45926:
[----:B------:R-:W-:Y:S02]  /*28d40*/  IMAD.MOV.U32 R23, RZ, RZ, R16 ;  /* 0x000000ffff177224 */ /* 0x000fe400078e0010 */
[----:B------:R-:W-:Y:S02]  /*28d50*/  IMAD.MOV.U32 R19, RZ, RZ, R17 ;  /* 0x000000ffff137224 */ /* 0x000fe400078e0011 */
[----:B------:R-:W-:Y:S02]  /*28d60*/  IMAD.MOV.U32 R16, RZ, RZ, R21 ;  /* 0x000000ffff107224 */ /* 0x000fe400078e0015 */
[----:B------:R-:W-:Y:S02]  /*28d70*/  IMAD.MOV.U32 R17, RZ, RZ, R18 ;  /* 0x000000ffff117224 */ /* 0x000fe400078e0012 */
.L_x_45927:
[----:B------:R-:W-:Y:S05]  /*28d80*/  BSYNC B1 ;  /* 0x0000000000017941 */ /* 0x000fea0003800000 */
.L_x_45925:
        /* <DEDUP_REMOVED lines=9> */
.L_x_45929:
[----:B------:R-:W-:Y:S02]  /*28e20*/  IMAD.MOV.U32 R18, RZ, RZ, R23 ;  /* 0x000000ffff127224 */ /* 0x000fe400078e0017 */
[----:B------:R-:W-:Y:S02]  /*28e30*/  IMAD.MOV.U32 R21, RZ, RZ, R19 ;  /* 0x000000ffff157224 */ /* 0x000fe400078e0013 */
[----:B------:R-:W-:Y:S02]  /*28e40*/  IMAD.MOV.U32 R23, RZ, RZ, R22 ;  /* 0x000000ffff177224 */ /* 0x000fe400078e0016 */
[----:B------:R-:W-:Y:S02]  /*28e50*/  IMAD.MOV.U32 R19, RZ, RZ, R20 ;  /* 0x000000ffff137224 */ /* 0x000fe400078e0014 */
.L_x_45930:
[----:B------:R-:W-:Y:S05]  /*28e60*/  BSYNC B1 ;  /* 0x0000000000017941 */ /* 0x000fea0003800000 */
.L_x_45928:
        /* <DEDUP_REMOVED lines=9> */
.L_x_45932:
[----:B------:R-:W-:Y:S01]  /*28f00*/  MOV R22, R18 ;  /* 0x0000001200167202 */ /* 0x000fe20000000f00 */
[----:B------:R-:W-:Y:S02]  /*28f10*/  IMAD.MOV.U32 R20, RZ, RZ, R21 ;  /* 0x000000ffff147224 */ /* 0x000fe400078e0015 */
[----:B------:R-:W-:Y:S02]  /*28f20*/  IMAD.MOV.U32 R18, RZ, RZ, R25 ;  /* 0x000000ffff127224 */ /* 0x000fe400078e0019 */
[----:B------:R-:W-:Y:S02]  /*28f30*/  IMAD.MOV.U32 R21, RZ, RZ, R24 ;  /* 0x000000ffff157224 */ /* 0x000fe400078e0018 */
.L_x_45933:
[----:B------:R-:W-:Y:S05]  /*28f40*/  BSYNC B1 ;  /* 0x0000000000017941 */ /* 0x000fea0003800000 */
.L_x_45931:
        /* <DEDUP_REMOVED lines=9> */
.L_x_45935:
[----:B------:R-:W-:Y:S01]  /*28fe0*/  IMAD.MOV.U32 R25, RZ, RZ, R22 ;  /* 0x000000ffff197224 */ /* 0x000fe200078e0016 */
[----:B------:R-:W-:Y:S01]  /*28ff0*/  MOV R24, R20 ;  /* 0x0000001400187202 */ /* 0x000fe20000000f00 */
[----:B------:R-:W-:Y:S02]  /*29000*/  IMAD.MOV.U32 R22, RZ, RZ, R37 ;  /* 0x000000ffff167224 */ /* 0x000fe400078e0025 */
[----:B------:R-:W-:Y:S02]  /*29010*/  IMAD.MOV.U32 R20, RZ, RZ, R27 ;  /* 0x000000ffff147224 */ /* 0x000fe400078e001b */
.L_x_45936:
[----:B------:R-:W-:Y:S05]  /*29020*/  BSYNC B1 ;  /* 0x0000000000017941 */ /* 0x000fea0003800000 */
.L_x_45934:
        /* <DEDUP_REMOVED lines=9> */
.L_x_45938:
[----:B------:R-:W-:Y:S01]  /*290c0*/  IMAD.MOV.U32 R37, RZ, RZ, R25 ;  /* 0x000000ffff257224 */ /* 0x000fe200078e0019 */
[----:B------:R-:W-:Y:S01]  /*290d0*/  MOV R25, R26 ;  /* 0x0000001a00197202 */ /* 0x000fe20000000f00 */
[----:B------:R-:W-:Y:S02]  /*290e0*/  IMAD.MOV.U32 R27, RZ, RZ, R24 ;  /* 0x000000ffff1b7224 */ /* 0x000fe400078e0018 */
[----:B------:R-:W-:Y:S02]  /*290f0*/  IMAD.MOV.U32 R24, RZ, RZ, R31 ;  /* 0x000000ffff187224 */ /* 0x000fe400078e001f */
.L_x_45939:
[----:B------:R-:W-:Y:S05]  /*29100*/  BSYNC B1 ;  /* 0x0000000000017941 */ /* 0x000fea0003800000 */
.L_x_45937:
        /* <DEDUP_REMOVED lines=9> */
.L_x_45941:
[----:B------:R-:W-:Y:S02]  /*291a0*/  IMAD.MOV.U32 R26, RZ, RZ, R37 ;  /* 0x000000ffff1a7224 */ /* 0x000fe400078e0025 */
[----:B------:R-:W-:Y:S01]  /*291b0*/  IMAD.MOV.U32 R31, RZ, RZ, R27 ;  /* 0x000000ffff1f7224 */ /* 0x000fe200078e001b */
[----:B------:R-:W-:Y:S01]  /*291c0*/  MOV R27, R30 ;  /* 0x0000001e001b7202 */ /* 0x000fe20000000f00 */
[----:B------:R-:W-:Y:S02]  /*291d0*/  IMAD.MOV.U32 R37, RZ, RZ, R36 ;  /* 0x000000ffff257224 */ /* 0x000fe400078e0024 */
.L_x_45942:
[----:B------:R-:W-:Y:S05]  /*291e0*/  BSYNC B1 ;  /* 0x0000000000017941 */ /* 0x000fea0003800000 */
.L_x_45940:
        /* <DEDUP_REMOVED lines=9> */
.L_x_45944:
[----:B------:R-:W-:Y:S02]  /*29280*/  IMAD.MOV.U32 R36, RZ, RZ, R26 ;  /* 0x000000ffff247224 */ /* 0x000fe400078e001a */
[----:B------:R-:W-:Y:S02]  /*29290*/  IMAD.MOV.U32 R30, RZ, RZ, R31 ;  /* 0x000000ffff1e7224 */ /* 0x000fe400078e001f */
[----:B------:R-:W-:Y:S02]  /*292a0*/  IMAD.MOV.U32 R26, RZ, RZ, R29 ;  /* 0x000000ffff1a7224 */ /* 0x000fe400078e001d */
[----:B------:R-:W-:Y:S02]  /*292b0*/  IMAD.MOV.U32 R31, RZ, RZ, R28 ;  /* 0x000000ffff1f7224 */ /* 0x000fe400078e001c */
.L_x_45945:
[----:B------:R-:W-:Y:S05]  /*292c0*/  BSYNC B1 ;  /* 0x0000000000017941 */ /* 0x000fea0003800000 */
.L_x_45943:
        /* <DEDUP_REMOVED lines=9> */
.L_x_45947:
[----:B------:R-:W-:Y:S02]  /*29360*/  IMAD.MOV.U32 R29, RZ, RZ, R36 ;  /* 0x000000ffff1d7224 */ /* 0x000fe400078e0024 */
[----:B------:R-:W-:Y:S02]  /*29370*/  IMAD.MOV.U32 R28, RZ, RZ, R30 ;  /* 0x000000ffff1c7224 */ /* 0x000fe400078e001e */
[----:B------:R-:W-:Y:S02]  /*29380*/  IMAD.MOV.U32 R36, RZ, RZ, R39 ;  /* 0x000000ffff247224 */ /* 0x000fe400078e0027 */
[----:B------:R-:W-:Y:S02]  /*29390*/  IMAD.MOV.U32 R30, RZ, RZ, R35 ;  /* 0x000000ffff1e7224 */ /* 0x000fe400078e0023 */
.L_x_45948:
[----:B------:R-:W-:Y:S05]  /*293a0*/  BSYNC B1 ;  /* 0x0000000000017941 */ /* 0x000fea0003800000 */
.L_x_45946:
        /* <DEDUP_REMOVED lines=9> */
.L_x_45950:
[----:B------:R-:W-:Y:S02]  /*29440*/  IMAD.MOV.U32 R39, RZ, RZ, R29 ;  /* 0x000000ffff277224 */ /* 0x000fe400078e001d */
[----:B------:R-:W-:Y:S02]  /*29450*/  IMAD.MOV.U32 R35, RZ, RZ, R28 ;  /* 0x000000ffff237224 */ /* 0x000fe400078e001c */
[----:B------:R-:W-:Y:S02]  /*29460*/  IMAD.MOV.U32 R29, RZ, RZ, R34 ;  /* 0x000000ffff1d7224 */ /* 0x000fe400078e0022 */
[----:B------:R-:W-:Y:S02]  /*29470*/  IMAD.MOV.U32 R28, RZ, RZ, R41 ;  /* 0x000000ffff1c7224 */ /* 0x000fe400078e0029 */
.L_x_45951:
[----:B------:R-:W-:Y:S05]  /*29480*/  BSYNC B1 ;  /* 0x0000000000017941 */ /* 0x000fea0003800000 */
.L_x_45949:
        /* <DEDUP_REMOVED lines=9> */
.L_x_45953:
[----:B------:R-:W-:Y:S01]  /*29520*/  MOV R34, R39 ;  /* 0x0000002700227202 */ /* 0x000fe20000000f00 */
[----:B------:R-:W-:Y:S02]  /*29530*/  IMAD.MOV.U32 R41, RZ, RZ, R35 ;  /* 0x000000ffff297224 */ /* 0x000fe400078e0023 */
[----:B------:R-:W-:Y:S02]  /*29540*/  IMAD.MOV.U32 R39, RZ, RZ, R38 ;  /* 0x000000ffff277224 */ /* 0x000fe400078e0026 */
[----:B------:R-:W-:Y:S02]  /*29550*/  IMAD.MOV.U32 R35, RZ, RZ, R2 ;  /* 0x000000ffff237224 */ /* 0x000fe400078e0002 */
.L_x_45954:
[----:B------:R-:W-:Y:S05]  /*29560*/  BSYNC B1 ;  /* 0x0000000000017941 */ /* 0x000fea0003800000 */
.L_x_45952:
        /* <DEDUP_REMOVED lines=9> */
.L_x_45956:
[----:B------:R-:W-:Y:S01]  /*29600*/  IMAD.MOV.U32 R38, RZ, RZ, R34 ;  /* 0x000000ffff267224 */ /* 0x000fe200078e0022 */
[----:B------:R-:W-:Y:S01]  /*29610*/  MOV R2, R41 ;  /* 0x0000002900027202 */ /* 0x000fe20000000f00 */
[----:B------:R-:W-:Y:S02]  /*29620*/  IMAD.MOV.U32 R34, RZ, RZ, R33 ;  /* 0x000000ffff227224 */ /* 0x000fe400078e0021 */
[----:B------:R-:W-:Y:S02]  /*29630*/  IMAD.MOV.U32 R41, RZ, RZ, R0 ;  /* 0x000000ffff297224 */ /* 0x000fe400078e0000 */
.L_x_45957:
[----:B------:R-:W-:Y:S05]  /*29640*/  BSYNC B1 ;  /* 0x0000000000017941 */ /* 0x000fea0003800000 */
.L_x_45955:
        /* <DEDUP_REMOVED lines=16> */
.L_x_45959:
[----:B------:R-:W-:Y:S01]  /*29750*/  MOV R0, R32 ;  /* 0x0000002000007202 */ /* 0x000fe20000000f00 */
[----:B------:R-:W-:Y:S02]  /*29760*/  IMAD.MOV.U32 R8, RZ, RZ, R5 ;  /* 0x000000ffff087224 */ /* 0x000fe400078e0005 */
[----:B------:R-:W-:Y:S02]  /*29770*/  IMAD.MOV.U32 R5, RZ, RZ, R3 ;  /* 0x000000ffff057224 */ /* 0x000fe400078e0003 */
[----:B------:R-:W-:Y:S02]  /*29780*/  IMAD.MOV.U32 R32, RZ, RZ, R13 ;  /* 0x000000ffff207224 */ /* 0x000fe400078e000d */
.L_x_45960:
[----:B------:R-:W-:Y:S05]  /*29790*/  BSYNC B1 ;  /* 0x0000000000017941 */ /* 0x000fea0003800000 */
.L_x_45958:
        /* <DEDUP_REMOVED lines=9> */
.L_x_45962:
[----:B------:R-:W-:Y:S01]  /*29830*/  IMAD.MOV.U32 R3, RZ, RZ, R0 ;  /* 0x000000ffff037224 */ /* 0x000fe200078e0000 */
[----:B------:R-:W-:Y:S01]  /*29840*/  MOV R11, R8 ;  /* 0x00000008000b7202 */ /* 0x000fe20000000f00 */
[----:B------:R-:W-:Y:S02]  /*29850*/  IMAD.MOV.U32 R0, RZ, RZ, R15 ;  /* 0x000000ffff007224 */ /* 0x000fe400078e000f */
[----:B------:R-:W-:Y:S02]  /*29860*/  IMAD.MOV.U32 R8, RZ, RZ, R10 ;  /* 0x000000ffff087224 */ /* 0x000fe400078e000a */
.L_x_45963:
[----:B------:R-:W-:Y:S05]  /*29870*/  BSYNC B1 ;  /* 0x0000000000017941 */ /* 0x000fea0003800000 */
.L_x_45961:
        /* <DEDUP_REMOVED lines=9> */
.L_x_45965:
[----:B------:R-:W-:Y:S01]  /*29910*/  IMAD.MOV.U32 R13, RZ, RZ, R3 ;  /* 0x000000ffff0d7224 */ /* 0x000fe200078e0003 */
[----:B------:R-:W-:Y:S01]  /*29920*/  MOV R3, R14 ;  /* 0x0000000e00037202 */ /* 0x000fe20000000f00 */
[----:B------:R-:W-:Y:S02]  /*29930*/  IMAD.MOV.U32 R10, RZ, RZ, R11 ;  /* 0x000000ffff0a7224 */ /* 0x000fe400078e000b */
[----:B------:R-:W-:Y:S02]  /*29940*/  IMAD.MOV.U32 R11, RZ, RZ, R12 ;  /* 0x000000ffff0b7224 */ /* 0x000fe400078e000c */
.L_x_45966:
[----:B------:R-:W-:Y:S05]  /*29950*/  BSYNC B1 ;  /* 0x0000000000017941 */ /* 0x000fea0003800000 */
.L_x_45964:
        /* <DEDUP_REMOVED lines=9> */
.L_x_45968:
[----:B------:R-:W-:Y:S02]  /*299f0*/  IMAD.MOV.U32 R12, RZ, RZ, R13 ;  /* 0x000000ffff0c7224 */ /* 0x000fe400078e000d */
[----:B------:R-:W-:Y:S01]  /*29a00*/  IMAD.MOV.U32 R14, RZ, RZ, R10 ;  /* 0x000000ffff0e7224 */ /* 0x000fe200078e000a */
[----:B------:R-:W-:Y:S01]  /*29a10*/  MOV R10, R17 ;  /* 0x00000011000a7202 */ /* 0x000fe20000000f00 */
[----:B------:R-:W-:Y:S02]  /*29a20*/  IMAD.MOV.U32 R13, RZ, RZ, R16 ;  /* 0x000000ffff0d7224 */ /* 0x000fe400078e0010 */
.L_x_45969:
[----:B------:R-:W-:Y:S05]  /*29a30*/  BSYNC B1 ;  /* 0x0000000000017941 */ /* 0x000fea0003800000 */
.L_x_45967:
        /* <DEDUP_REMOVED lines=9> */
.L_x_45971:
[----:B------:R-:W-:Y:S02]  /*29ad0*/  IMAD.MOV.U32 R15, RZ, RZ, R12 ;  /* 0x000000ffff0f7224 */ /* 0x000fe400078e000c */
[----:B------:R-:W-:Y:S02]  /*29ae0*/  IMAD.MOV.U32 R16, RZ, RZ, R14 ;  /* 0x000000ffff107224 */ /* 0x000fe400078e000e */
[----:B------:R-:W-:Y:S02]  /*29af0*/  IMAD.MOV.U32 R12, RZ, RZ, R23 ;  /* 0x000000ffff0c7224 */ /* 0x000fe400078e0017 */
[----:B------:R-:W-:Y:S02]  /*29b00*/  IMAD.MOV.U32 R14, RZ, RZ, R19 ;  /* 0x000000ffff0e7224 */ /* 0x000fe400078e0013 */
.L_x_45972:
[----:B------:R-:W-:Y:S05]  /*29b10*/  BSYNC B1 ;  /* 0x0000000000017941 */ /* 0x000fea0003800000 */
.L_x_45970:
        /* <DEDUP_REMOVED lines=9> */
.L_x_45974:
[----:B------:R-:W-:Y:S02]  /*29bb0*/  IMAD.MOV.U32 R17, RZ, RZ, R15 ;  /* 0x000000ffff117224 */ /* 0x000fe400078e000f */
[----:B------:R-:W-:Y:S02]  /*29bc0*/  IMAD.MOV.U32 R19, RZ, RZ, R16 ;  /* 0x000000ffff137224 */ /* 0x000fe400078e0010 */
[----:B------:R-:W-:Y:S02]  /*29bd0*/  IMAD.MOV.U32 R15, RZ, RZ, R18 ;  /* 0x000000ffff0f7224 */ /* 0x000fe400078e0012 */
[----:B------:R-:W-:Y:S02]  /*29be0*/  IMAD.MOV.U32 R16, RZ, RZ, R21 ;  /* 0x000000ffff107224 */ /* 0x000fe400078e0015 */
.L_x_45975:
[----:B------:R-:W-:Y:S05]  /*29bf0*/  BSYNC B1 ;  /* 0x0000000000017941 */ /* 0x000fea0003800000 */
.L_x_45973:
        /* <DEDUP_REMOVED lines=9> */
.L_x_45977:
[----:B------:R-:W-:Y:S02]  /*29c90*/  IMAD.MOV.U32 R18, RZ, RZ, R17 ;  /* 0x000000ffff127224 */ /* 0x000fe400078e0011 */
[----:B------:R-:W-:Y:S02]  /*29ca0*/  IMAD.MOV.U32 R21, RZ, RZ, R19 ;  /* 0x000000ffff157224 */ /* 0x000fe400078e0013 */
[----:B------:R-:W-:Y:S02]  /*29cb0*/  IMAD.MOV.U32 R17, RZ, RZ, R22 ;  /* 0x000000ffff117224 */ /* 0x000fe400078e0016 */
[----:B------:R-:W-:Y:S02]  /*29cc0*/  IMAD.MOV.U32 R19, RZ, RZ, R20 ;  /* 0x000000ffff137224 */ /* 0x000fe400078e0014 */
.L_x_45978:
[----:B------:R-:W-:Y:S05]  /*29cd0*/  BSYNC B1 ;  /* 0x0000000000017941 */ /* 0x000fea0003800000 */
.L_x_45976:
        /* <DEDUP_REMOVED lines=9> */
.L_x_45980:
[----:B------:R-:W-:Y:S01]  /*29d70*/  MOV R20, R18 ;  /* 0x0000001200147202 */ /* 0x000fe20000000f00 */
[----:B------:R-:W-:Y:S02]  /*29d80*/  IMAD.MOV.U32 R22, RZ, RZ, R21 ;  /* 0x000000ffff167224 */ /* 0x000fe400078e0015 */
[----:B------:R-:W-:Y:S02]  /*29d90*/  IMAD.MOV.U32 R18, RZ, RZ, R25 ;  /* 0x000000ffff127224 */ /* 0x000fe400078e0019 */
[----:B------:R-:W-:Y:S02]  /*29da0*/  IMAD.MOV.U32 R21, RZ, RZ, R24 ;  /* 0x000000ffff157224 */ /* 0x000fe400078e0018 */
.L_x_45981:
[----:B------:R-:W-:Y:S05]  /*29db0*/  BSYNC B1 ;  /* 0x0000000000017941 */ /* 0x000fea0003800000 */
.L_x_45979:
        /* <DEDUP_REMOVED lines=9> */
.L_x_45983:
[----:B------:R-:W-:Y:S01]  /*29e50*/  IMAD.MOV.U32 R23, RZ, RZ, R20 ;  /* 0x000000ffff177224 */ /* 0x000fe200078e0014 */
[----:B------:R-:W-:Y:S01]  /*29e60*/  MOV R24, R22 ;  /* 0x0000001600187202 */ /* 0x000fe20000000f00 */
[----:B------:R-:W-:Y:S02]  /*29e70*/  IMAD.MOV.U32 R20, RZ, RZ, R37 ;  /* 0x000000ffff147224 */ /* 0x000fe400078e0025 */
[----:B------:R-:W-:Y:S02]  /*29e80*/  IMAD.MOV.U32 R22, RZ, RZ, R27 ;  /* 0x000000ffff167224 */ /* 0x000fe400078e001b */
.L_x_45984:
[----:B------:R-:W-:Y:S05]  /*29e90*/  BSYNC B1 ;  /* 0x0000000000017941 */ /* 0x000fea0003800000 */
.L_x_45982:
        /* <DEDUP_REMOVED lines=9> */
.L_x_45986:
[----:B------:R-:W-:Y:S01]  /*29f30*/  IMAD.MOV.U32 R25, RZ, RZ, R23 ;  /* 0x000000ffff197224 */ /* 0x000fe200078e0017 */
[----:B------:R-:W-:Y:S01]  /*29f40*/  MOV R23, R26 ;  /* 0x0000001a00177202 */ /* 0x000fe20000000f00 */
[----:B------:R-:W-:Y:S02]  /*29f50*/  IMAD.MOV.U32 R27, RZ, RZ, R24 ;  /* 0x000000ffff1b7224 */ /* 0x000fe400078e0018 */
[----:B------:R-:W-:Y:S02]  /*29f60*/  IMAD.MOV.U32 R24, RZ, RZ, R31 ;  /* 0x000000ffff187224 */ /* 0x000fe400078e001f */
.L_x_45987:
[----:B------:R-:W-:Y:S05]  /*29f70*/  BSYNC B1 ;  /* 0x0000000000017941 */ /* 0x000fea0003800000 */
.L_x_45985:
        /* <DEDUP_REMOVED lines=9> */
.L_x_45989:
[----:B------:R-:W-:Y:S02]  /*2a010*/  IMAD.MOV.U32 R26, RZ, RZ, R25 ;  /* 0x000000ffff1a7224 */ /* 0x000fe400078e0019 */
[----:B------:R-:W-:Y:S01]  /*2a020*/  IMAD.MOV.U32 R31, RZ, RZ, R27 ;  /* 0x000000ffff1f7224 */ /* 0x000fe200078e001b */
[----:B------:R-:W-:Y:S01]  /*2a030*/  MOV R27, R30 ;  /* 0x0000001e001b7202 */ /* 0x000fe20000000f00 */
[----:B------:R-:W-:Y:S02]  /*2a040*/  IMAD.MOV.U32 R25, RZ, RZ, R36 ;  /* 0x000000ffff197224 */ /* 0x000fe400078e0024 */
.L_x_45990:
[----:B------:R-:W-:Y:S05]  /*2a050*/  BSYNC B1 ;  /* 0x0000000000017941 */ /* 0x000fea0003800000 */
.L_x_45988:
        /* <DEDUP_REMOVED lines=9> */
.L_x_45992:
[----:B------:R-:W-:Y:S02]  /*2a0f0*/  IMAD.MOV.U32 R30, RZ, RZ, R26 ;  /* 0x000000ffff1e7224 */ /* 0x000fe400078e001a */
[----:B------:R-:W-:Y:S02]  /*2a100*/  IMAD.MOV.U32 R36, RZ, RZ, R31 ;  /* 0x000000ffff247224 */ /* 0x000fe400078e001f */
[----:B------:R-:W-:Y:S02]  /*2a110*/  IMAD.MOV.U32 R26, RZ, RZ, R29 ;  /* 0x000000ffff1a7224 */ /* 0x000fe400078e001d */
[----:B------:R-:W-:Y:S02]  /*2a120*/  IMAD.MOV.U32 R31, RZ, RZ, R28 ;  /* 0x000000ffff1f7224 */ /* 0x000fe400078e001c */
.L_x_45993:
[----:B------:R-:W-:Y:S05]  /*2a130*/  BSYNC B1 ;  /* 0x0000000000017941 */ /* 0x000fea0003800000 */
.L_x_45991:
        /* <DEDUP_REMOVED lines=9> */
.L_x_45995:
[----:B------:R-:W-:Y:S02]  /*2a1d0*/  IMAD.MOV.U32 R29, RZ, RZ, R30 ;  /* 0x000000ffff1d7224 */ /* 0x000fe400078e001e */
[----:B------:R-:W-:Y:S02]  /*2a1e0*/  IMAD.MOV.U32 R28, RZ, RZ, R36 ;  /* 0x000000ffff1c7224 */ /* 0x000fe400078e0024 */
[----:B------:R-:W-:Y:S02]  /*2a1f0*/  IMAD.MOV.U32 R30, RZ, RZ, R39 ;  /* 0x000000ffff1e7224 */ /* 0x000fe400078e0027 */
[----:B------:R-:W-:Y:S02]  /*2a200*/  IMAD.MOV.U32 R36, RZ, RZ, R35 ;  /* 0x000000ffff247224 */ /* 0x000fe400078e0023 */
.L_x_45996:
[----:B------:R-:W-:Y:S05]  /*2a210*/  BSYNC B1 ;  /* 0x0000000000017941 */ /* 0x000fea0003800000 */
.L_x_45994:
        /* <DEDUP_REMOVED lines=9> */
.L_x_45998:
[----:B------:R-:W-:Y:S02]  /*2a2b0*/  IMAD.MOV.U32 R33, RZ, RZ, R29 ;  /* 0x000000ffff217224 */ /* 0x000fe400078e001d */
[----:B------:R-:W-:Y:S02]  /*2a2c0*/  IMAD.MOV.U32 R35, RZ, RZ, R28 ;  /* 0x000000ffff237224 */ /* 0x000fe400078e001c */
[----:B------:R-:W-:Y:S02]  /*2a2d0*/  IMAD.MOV.U32 R29, RZ, RZ, R34 ;  /* 0x000000ffff1d7224 */ /* 0x000fe400078e0022 */
[----:B------:R-:W-:Y:S02]  /*2a2e0*/  IMAD.MOV.U32 R28, RZ, RZ, R41 ;  /* 0x000000ffff1c7224 */ /* 0x000fe400078e0029 */
.L_x_45999:
[----:B------:R-:W-:Y:S05]  /*2a2f0*/  BSYNC B1 ;  /* 0x0000000000017941 */ /* 0x000fea0003800000 */
.L_x_45997:
        /* <DEDUP_REMOVED lines=9> */
.L_x_46001:
[----:B------:R-:W-:Y:S01]  /*2a390*/  MOV R34, R33 ;  /* 0x0000002100227202 */ /* 0x000fe20000000f00 */
[----:B------:R-:W-:Y:S02]  /*2a3a0*/  IMAD.MOV.U32 R37, RZ, RZ, R35 ;  /* 0x000000ffff257224 */ /* 0x000fe400078e0023 */
[----:B------:R-:W-:Y:S02]  /*2a3b0*/  IMAD.MOV.U32 R33, RZ, RZ, R38 ;  /* 0x000000ffff217224 */ /* 0x000fe400078e0026 */
[----:B------:R-:W-:Y:S02]  /*2a3c0*/  IMAD.MOV.U32 R35, RZ, RZ, R2 ;  /* 0x000000ffff237224 */ /* 0x000fe400078e0002 */
.L_x_46002:
[----:B------:R-:W-:Y:S05]  /*2a3d0*/  BSYNC B1 ;  /* 0x0000000000017941 */ /* 0x000fea0003800000 */
.L_x_46000:
        /* <DEDUP_REMOVED lines=16> */
.L_x_46004:
[----:B------:R-:W-:Y:S02]  /*2a4e0*/  IMAD.MOV.U32 R2, RZ, RZ, R32 ;  /* 0x000000ffff027224 */ /* 0x000fe400078e0020 */
[----:B------:R-:W-:Y:S02]  /*2a4f0*/  IMAD.MOV.U32 R6, RZ, RZ, R5 ;  /* 0x000000ffff067224 */ /* 0x000fe400078e0005 */
[----:B------:R-:W-:Y:S02]  /*2a500*/  IMAD.MOV.U32 R5, RZ, RZ, R8 ;  /* 0x000000ffff057224 */ /* 0x000fe400078e0008 */
[----:B------:R-:W-:Y:S02]  /*2a510*/  IMAD.MOV.U32 R32, RZ, RZ, R0 ;  /* 0x000000ffff207224 */ /* 0x000fe400078e0000 */
.L_x_46005:
[----:B------:R-:W-:Y:S05]  /*2a520*/  BSYNC B1 ;  /* 0x0000000000017941 */ /* 0x000fea0003800000 */
.L_x_46003:
        /* <DEDUP_REMOVED lines=9> */
.L_x_46007:
[----:B------:R-:W-:Y:S01]  /*2a5c0*/  MOV R0, R2 ;  /* 0x0000000200007202 */ /* 0x000fe20000000f00 */
[----:B------:R-:W-:Y:S02]  /*2a5d0*/  IMAD.MOV.U32 R8, RZ, RZ, R6 ;  /* 0x000000ffff087224 */ /* 0x000fe400078e0006 */
[----:B------:R-:W-:Y:S02]  /*2a5e0*/  IMAD.MOV.U32 R2, RZ, RZ, R3 ;  /* 0x000000ffff027224 */ /* 0x000fe400078e0003 */
[----:B------:R-:W-:Y:S02]  /*2a5f0*/  IMAD.MOV.U32 R6, RZ, RZ, R11 ;  /* 0x000000ffff067224 */ /* 0x000fe400078e000b */
.L_x_46008:
[----:B------:R-:W-:Y:S05]  /*2a600*/  BSYNC B1 ;  /* 0x0000000000017941 */ /* 0x000fea0003800000 */
.L_x_46006:
        /* <DEDUP_REMOVED lines=9> */
.L_x_46010:
[----:B------:R-:W-:Y:S01]  /*2a6a0*/  IMAD.MOV.U32 R3, RZ, RZ, R0 ;  /* 0x000000ffff037224 */ /* 0x000fe200078e0000 */
[----:B------:R-:W-:Y:S01]  /*2a6b0*/  MOV R9, R8 ;  /* 0x0000000800097202 */ /* 0x000fe20000000f00 */
[----:B------:R-:W-:Y:S02]  /*2a6c0*/  IMAD.MOV.U32 R0, RZ, RZ, R13 ;  /* 0x000000ffff007224 */ /* 0x000fe400078e000d */
[----:B------:R-:W-:Y:S02]  /*2a6d0*/  IMAD.MOV.U32 R8, RZ, RZ, R10 ;  /* 0x000000ffff087224 */ /* 0x000fe400078e000a */
.L_x_46011:
[----:B------:R-:W-:Y:S05]  /*2a6e0*/  BSYNC B1 ;  /* 0x0000000000017941 */ /* 0x000fea0003800000 */
.L_x_46009:
        /* <DEDUP_REMOVED lines=9> */
.L_x_46013:
[----:B------:R-:W-:Y:S01]  /*2a780*/  IMAD.MOV.U32 R10, RZ, RZ, R3 ;  /* 0x000000ffff0a7224 */ /* 0x000fe200078e0003 */
[----:B------:R-:W-:Y:S01]  /*2a790*/  MOV R3, R12 ;  /* 0x0000000c00037202 */ /* 0x000fe20000000f00 */
[----:B------:R-:W-:Y:S02]  /*2a7a0*/  IMAD.MOV.U32 R11, RZ, RZ, R9 ;  /* 0x000000ffff0b7224 */ /* 0x000fe400078e0009 */
[----:B------:R-:W-:Y:S02]  /*2a7b0*/  IMAD.MOV.U32 R9, RZ, RZ, R14 ;  /* 0x000000ffff097224 */ /* 0x000fe400078e000e */
.L_x_46014:
[----:B------:R-:W-:Y:S05]  /*2a7c0*/  BSYNC B1 ;  /* 0x0000000000017941 */ /* 0x000fea0003800000 */
.L_x_46012:
        /* <DEDUP_REMOVED lines=9> */
.L_x_46016:
[----:B------:R-:W-:Y:S02]  /*2a860*/  IMAD.MOV.U32 R12, RZ, RZ, R10 ;  /* 0x000000ffff0c7224 */ /* 0x000fe400078e000a */
[----:B------:R-:W-:Y:S01]  /*2a870*/  IMAD.MOV.U32 R13, RZ, RZ, R11 ;  /* 0x000000ffff0d7224 */ /* 0x000fe200078e000b */
[----:B------:R-:W-:Y:S01]  /*2a880*/  MOV R11, R16 ;  /* 0x00000010000b7202 */ /* 0x000fe20000000f00 */
[----:B------:R-:W-:Y:S02]  /*2a890*/  IMAD.MOV.U32 R10, RZ, RZ, R15 ;  /* 0x000000ffff0a7224 */ /* 0x000fe400078e000f */
.L_x_46017:
[----:B------:R-:W-:Y:S05]  /*2a8a0*/  BSYNC B1 ;  /* 0x0000000000017941 */ /* 0x000fea0003800000 */
.L_x_46015:
        /* <DEDUP_REMOVED lines=9> */
.L_x_46019:
[----:B------:R-:W-:Y:S02]  /*2a940*/  IMAD.MOV.U32 R14, RZ, RZ, R12 ;  /* 0x000000ffff0e7224 */ /* 0x000fe400078e000c */
[----:B------:R-:W-:Y:S02]  /*2a950*/  IMAD.MOV.U32 R16, RZ, RZ, R13 ;  /* 0x000000ffff107224 */ /* 0x000fe400078e000d */
[----:B------:R-:W-:Y:S02]  /*2a960*/  IMAD.MOV.U32 R12, RZ, RZ, R17 ;  /* 0x000000ffff0c7224 */ /* 0x000fe400078e0011 */
[----:B------:R-:W-:Y:S02]  /*2a970*/  IMAD.MOV.U32 R13, RZ, RZ, R19 ;  /* 0x000000ffff0d7224 */ /* 0x000fe400078e0013 */
.L_x_46020:
[----:B------:R-:W-:Y:S05]  /*2a980*/  BSYNC B1 ;  /* 0x0000000000017941 */ /* 0x000fea0003800000 */
.L_x_46018:
        /* <DEDUP_REMOVED lines=9> */
.L_x_46022:
[----:B------:R-:W-:Y:S02]  /*2aa20*/  IMAD.MOV.U32 R15, RZ, RZ, R14 ;  /* 0x000000ffff0f7224 */ /* 0x000fe400078e000e */
[----:B------:R-:W-:Y:S02]  /*2aa30*/  IMAD.MOV.U32 R17, RZ, RZ, R16 ;  /* 0x000000ffff117224 */ /* 0x000fe400078e0010 */
[----:B------:R-:W-:Y:S02]  /*2aa40*/  IMAD.MOV.U32 R14, RZ, RZ, R18 ;  /* 0x000000ffff0e7224 */ /* 0x000fe400078e0012 */
[----:B------:R-:W-:Y:S02]  /*2aa50*/  IMAD.MOV.U32 R16, RZ, RZ, R21 ;  /* 0x000000ffff107224 */ /* 0x000fe400078e0015 */
.L_x_46023:
[----:B------:R-:W-:Y:S05]  /*2aa60*/  BSYNC B1 ;  /* 0x0000000000017941 */ /* 0x000fea0003800000 */
.L_x_46021:
        /* <DEDUP_REMOVED lines=9> */
.L_x_46025:
[----:B------:R-:W-:Y:S02]  /*2ab00*/  IMAD.MOV.U32 R18, RZ, RZ, R15 ;  /* 0x000000ffff127224 */ /* 0x000fe400078e000f */
[----:B------:R-:W-:Y:S02]  /*2ab10*/  IMAD.MOV.U32 R19, RZ, RZ, R17 ;  /* 0x000000ffff137224 */ /* 0x000fe400078e0011 */
[----:B------:R-:W-:Y:S02]  /*2ab20*/  IMAD.MOV.U32 R15, RZ, RZ, R20 ;  /* 0x000000ffff0f7224 */ /* 0x000fe400078e0014 */
[----:B------:R-:W-:Y:S02]  /*2ab30*/  IMAD.MOV.U32 R17, RZ, RZ, R22 ;  /* 0x000000ffff117224 */ /* 0x000fe400078e0016 */
.L_x_46026:
[----:B------:R-:W-:Y:S05]  /*2ab40*/  BSYNC B1 ;  /* 0x0000000000017941 */ /* 0x000fea0003800000 */
.L_x_46024:
        /* <DEDUP_REMOVED lines=9> */
.L_x_46028:
[----:B------:R-:W-:Y:S01]  /*2abe0*/  MOV R44, R18 ;  /* 0x00000012002c7202 */ /* 0x000fe20000000f00 */
[----:B------:R-:W-:Y:S02]  /*2abf0*/  IMAD.MOV.U32 R45, RZ, RZ, R19 ;  /* 0x000000ffff2d7224 */ /* 0x000fe400078e0013 */
[----:B------:R-:W-:Y:S02]  /*2ac00*/  IMAD.MOV.U32 R18, RZ, RZ, R23 ;  /* 0x000000ffff127224 */ /* 0x000fe400078e0017 */
[----:B------:R-:W-:Y:S02]  /*2ac10*/  IMAD.MOV.U32 R19, RZ, RZ, R24 ;  /* 0x000000ffff137224 */ /* 0x000fe400078e0018 */
.L_x_46029:
[----:B------:R-:W-:Y:S05]  /*2ac20*/  BSYNC B1 ;  /* 0x0000000000017941 */ /* 0x000fea0003800000 */
.L_x_46027:
        /* <DEDUP_REMOVED lines=9> */
.L_x_46031:
[----:B------:R-:W-:Y:S01]  /*2acc0*/  IMAD.MOV.U32 R48, RZ, RZ, R44 ;  /* 0x000000ffff307224 */ /* 0x000fe200078e002c */
[----:B------:R-:W-:Y:S01]  /*2acd0*/  MOV R50, R45 ;  /* 0x0000002d00327202 */ /* 0x000fe20000000f00 */
[----:B------:R-:W-:Y:S02]  /*2ace0*/  IMAD.MOV.U32 R44, RZ, RZ, R25 ;  /* 0x000000ffff2c7224 */ /* 0x000fe400078e0019 */
[----:B------:R-:W-:Y:S02]  /*2acf0*/  IMAD.MOV.U32 R45, RZ, RZ, R27 ;  /* 0x000000ffff2d7224 */ /* 0x000fe400078e001b */
.L_x_46032:
[----:B------:R-:W-:Y:S05]  /*2ad00*/  BSYNC B1 ;  /* 0x0000000000017941 */ /* 0x000fea0003800000 */
.L_x_46030:
        /* <DEDUP_REMOVED lines=9> */
.L_x_46034:
[----:B------:R-:W-:Y:S01]  /*2ada0*/  IMAD.MOV.U32 R49, RZ, RZ, R48 ;  /* 0x000000ffff317224 */ /* 0x000fe200078e0030 */
[----:B------:R-:W-:Y:S01]  /*2adb0*/  MOV R48, R26 ;  /* 0x0000001a00307202 */ /* 0x000fe20000000f00 */
[----:B------:R-:W-:Y:S02]  /*2adc0*/  IMAD.MOV.U32 R51, RZ, RZ, R50 ;  /* 0x000000ffff337224 */ /* 0x000fe400078e0032 */
[----:B------:R-:W-:Y:S02]  /*2add0*/  IMAD.MOV.U32 R50, RZ, RZ, R31 ;  /* 0x000000ffff327224 */ /* 0x000fe400078e001f */
.L_x_46035:
[----:B------:R-:W-:Y:S05]  /*2ade0*/  BSYNC B1 ;  /* 0x0000000000017941 */ /* 0x000fea0003800000 */
.L_x_46033:
        /* <DEDUP_REMOVED lines=9> */
.L_x_46037:
[----:B------:R-:W-:Y:S02]  /*2ae80*/  IMAD.MOV.U32 R54, RZ, RZ, R49 ;  /* 0x000000ffff367224 */ /* 0x000fe400078e0031 */
[----:B------:R-:W-:Y:S01]  /*2ae90*/  IMAD.MOV.U32 R53, RZ, RZ, R51 ;  /* 0x000000ffff357224 */ /* 0x000fe200078e0033 */
[----:B------:R-:W-:Y:S01]  /*2aea0*/  MOV R51, R36 ;  /* 0x0000002400337202 */ /* 0x000fe20000000f00 */
[----:B------:R-:W-:Y:S02]  /*2aeb0*/  IMAD.MOV.U32 R49, RZ, RZ, R30 ;  /* 0x000000ffff317224 */ /* 0x000fe400078e001e */
.L_x_46038:
[----:B------:R-:W-:Y:S05]  /*2aec0*/  BSYNC B1 ;  /* 0x0000000000017941 */ /* 0x000fea0003800000 */
.L_x_46036:
        /* <DEDUP_REMOVED lines=9> */
.L_x_46040:
[----:B------:R-:W-:Y:S02]  /*2af60*/  IMAD.MOV.U32 R55, RZ, RZ, R54 ;  /* 0x000000ffff377224 */ /* 0x000fe400078e0036 */
[----:B------:R-:W-:Y:S02]  /*2af70*/  IMAD.MOV.U32 R56, RZ, RZ, R53 ;  /* 0x000000ffff387224 */ /* 0x000fe400078e0035 */
[----:B------:R-:W-:Y:S02]  /*2af80*/  IMAD.MOV.U32 R54, RZ, RZ, R29 ;  /* 0x000000ffff367224 */ /* 0x000fe400078e001d */
[----:B------:R-:W-:Y:S02]  /*2af90*/  IMAD.MOV.U32 R53, RZ, RZ, R28 ;  /* 0x000000ffff357224 */ /* 0x000fe400078e001c */
.L_x_46041:
[----:B------:R-:W-:Y:S05]  /*2afa0*/  BSYNC B1 ;  /* 0x0000000000017941 */ /* 0x000fea0003800000 */
.L_x_46039:
        /* <DEDUP_REMOVED lines=9> */
.L_x_46043:
[----:B------:R-:W-:Y:S02]  /*2b040*/  IMAD.MOV.U32 R57, RZ, RZ, R55 ;  /* 0x000000ffff397224 */ /* 0x000fe400078e0037 */
[----:B------:R-:W-:Y:S02]  /*2b050*/  IMAD.MOV.U32 R58, RZ, RZ, R56 ;  /* 0x000000ffff3a7224 */ /* 0x000fe400078e0038 */
[----:B------:R-:W-:Y:S02]  /*2b060*/  IMAD.MOV.U32 R55, RZ, RZ, R33 ;  /* 0x000000ffff377224 */ /* 0x000fe400078e0021 */
[----:B------:R-:W-:Y:S02]  /*2b070*/  IMAD.MOV.U32 R56, RZ, RZ, R35 ;  /* 0x000000ffff387224 */ /* 0x000fe400078e0023 */
.L_x_46044:
[----:B------:R-:W-:Y:S05]  /*2b080*/  BSYNC B1 ;  /* 0x0000000000017941 */ /* 0x000fea0003800000 */
.L_x_46042:
        /* <DEDUP_REMOVED lines=9> */
.L_x_46046:
[----:B------:R-:W-:Y:S02]  /*2b120*/  IMAD.MOV.U32 R59, RZ, RZ, R57 ;  /* 0x000000ffff3b7224 */ /* 0x000fe400078e0039 */
[----:B------:R-:W-:Y:S02]  /*2b130*/  IMAD.MOV.U32 R61, RZ, RZ, R58 ;  /* 0x000000ffff3d7224 */ /* 0x000fe400078e003a */
[----:B------:R-:W-:Y:S02]  /*2b140*/  IMAD.MOV.U32 R57, RZ, RZ, R34 ;  /* 0x000000ffff397224 */ /* 0x000fe400078e0022 */
[----:B------:R-:W-:Y:S02]  /*2b150*/  IMAD.MOV.U32 R58, RZ, RZ, R37 ;  /* 0x000000ffff3a7224 */ /* 0x000fe400078e0025 */
.L_x_46047:
[----:B------:R-:W-:Y:S05]  /*2b160*/  BSYNC B1 ;  /* 0x0000000000017941 */ /* 0x000fea0003800000 */
.L_x_46045:
        /* <DEDUP_REMOVED lines=16> */
.L_x_46049:
[----:B------:R-:W-:Y:S02]  /*2b270*/  IMAD.MOV.U32 R39, RZ, RZ, R32 ;  /* 0x000000ffff277224 */ /* 0x000fe400078e0020 */
[----:B------:R-:W-:Y:S02]  /*2b280*/  IMAD.MOV.U32 R23, RZ, RZ, R5 ;  /* 0x000000ffff177224 */ /* 0x000fe400078e0005 */
[----:B------:R-:W-:Y:S02]  /*2b290*/  IMAD.MOV.U32 R5, RZ, RZ, R6 ;  /* 0x000000ffff057224 */ /* 0x000fe400078e0006 */
[----:B------:R-:W-:Y:S02]  /*2b2a0*/  IMAD.MOV.U32 R32, RZ, RZ, R2 ;  /* 0x000000ffff207224 */ /* 0x000fe400078e0002 */
.L_x_46050:
[----:B------:R-:W-:Y:S05]  /*2b2b0*/  BSYNC B1 ;  /* 0x0000000000017941 */ /* 0x000fea0003800000 */
.L_x_46048:
        /* <DEDUP_REMOVED lines=9> */
.L_x_46052:
[----:B------:R-:W-:Y:S02]  /*2b350*/  IMAD.MOV.U32 R38, RZ, RZ, R39 ;  /* 0x000000ffff267224 */ /* 0x000fe400078e0027 */
[----:B------:R-:W-:Y:S02]  /*2b360*/  IMAD.MOV.U32 R22, RZ, RZ, R23 ;  /* 0x000000ffff167224 */ /* 0x000fe400078e0017 */
[----:B------:R-:W-:Y:S02]  /*2b370*/  IMAD.MOV.U32 R39, RZ, RZ, R0 ;  /* 0x000000ffff277224 */ /* 0x000fe400078e0000 */
[----:B------:R-:W-:Y:S02]  /*2b380*/  IMAD.MOV.U32 R23, RZ, RZ, R8 ;  /* 0x000000ffff177224 */ /* 0x000fe400078e0008 */
.L_x_46053:
[----:B------:R-:W-:Y:S05]  /*2b390*/  BSYNC B1 ;  /* 0x0000000000017941 */ /* 0x000fea0003800000 */
.L_x_46051:
        /* <DEDUP_REMOVED lines=9> */
.L_x_46055:
[----:B------:R-:W-:Y:S01]  /*2b430*/  MOV R37, R38 ;  /* 0x0000002600257202 */ /* 0x000fe20000000f00 */
[----:B------:R-:W-:Y:S02]  /*2b440*/  IMAD.MOV.U32 R21, RZ, RZ, R22 ;  /* 0x000000ffff157224 */ /* 0x000fe400078e0016 */
[----:B------:R-:W-:Y:S02]  /*2b450*/  IMAD.MOV.U32 R38, RZ, RZ, R3 ;  /* 0x000000ffff267224 */ /* 0x000fe400078e0003 */
[----:B------:R-:W-:Y:S02]  /*2b460*/  IMAD.MOV.U32 R22, RZ, RZ, R9 ;  /* 0x000000ffff167224 */ /* 0x000fe400078e0009 */
.L_x_46056:
[----:B------:R-:W-:Y:S05]  /*2b470*/  BSYNC B1 ;  /* 0x0000000000017941 */ /* 0x000fea0003800000 */
.L_x_46054:
        /* <DEDUP_REMOVED lines=9> */
.L_x_46058:
[----:B------:R-:W-:Y:S01]  /*2b510*/  IMAD.MOV.U32 R36, RZ, RZ, R37 ;  /* 0x000000ffff247224 */ /* 0x000fe200078e0025 */
[----:B------:R-:W-:Y:S01]  /*2b520*/  MOV R20, R21 ;  /* 0x0000001500147202 */ /* 0x000fe20000000f00 */
[----:B------:R-:W-:Y:S02]  /*2b530*/  IMAD.MOV.U32 R37, RZ, RZ, R10 ;  /* 0x000000ffff257224 */ /* 0x000fe400078e000a */
[----:B------:R-:W-:Y:S02]  /*2b540*/  IMAD.MOV.U32 R21, RZ, RZ, R11 ;  /* 0x000000ffff157224 */ /* 0x000fe400078e000b */
.L_x_46059:
[----:B------:R-:W-:Y:S05]  /*2b550*/  BSYNC B1 ;  /* 0x0000000000017941 */ /* 0x000fea0003800000 */
.L_x_46057:
        /* <DEDUP_REMOVED lines=9> */
.L_x_46061:
[----:B------:R-:W-:Y:S01]  /*2b5f0*/  IMAD.MOV.U32 R43, RZ, RZ, R36 ;  /* 0x000000ffff2b7224 */ /* 0x000fe200078e0024 */
[----:B------:R-:W-:Y:S01]  /*2b600*/  MOV R36, R12 ;  /* 0x0000000c00247202 */ /* 0x000fe20000000f00 */
[----:B------:R-:W-:Y:S02]  /*2b610*/  IMAD.MOV.U32 R27, RZ, RZ, R20 ;  /* 0x000000ffff1b7224 */ /* 0x000fe400078e0014 */
[----:B------:R-:W-:Y:S02]  /*2b620*/  IMAD.MOV.U32 R20, RZ, RZ, R13 ;  /* 0x000000ffff147224 */ /* 0x000fe400078e000d */
.L_x_46062:
[----:B------:R-:W-:Y:S05]  /*2b630*/  BSYNC B1 ;  /* 0x0000000000017941 */ /* 0x000fea0003800000 */
.L_x_46060:
        /* <DEDUP_REMOVED lines=9> */
.L_x_46064:
[----:B------:R-:W-:Y:S02]  /*2b6d0*/  IMAD.MOV.U32 R42, RZ, RZ, R43 ;  /* 0x000000ffff2a7224 */ /* 0x000fe400078e002b */
[----:B------:R-:W-:Y:S01]  /*2b6e0*/  IMAD.MOV.U32 R26, RZ, RZ, R27 ;  /* 0x000000ffff1a7224 */ /* 0x000fe200078e001b */
[----:B------:R-:W-:Y:S01]  /*2b6f0*/  MOV R27, R16 ;  /* 0x00000010001b7202 */ /* 0x000fe20000000f00 */
[----:B------:R-:W-:Y:S02]  /*2b700*/  IMAD.MOV.U32 R43, RZ, RZ, R14 ;  /* 0x000000ffff2b7224 */ /* 0x000fe400078e000e */
.L_x_46065:
[----:B------:R-:W-:Y:S05]  /*2b710*/  BSYNC B1 ;  /* 0x0000000000017941 */ /* 0x000fea0003800000 */
.L_x_46063:
        /* <DEDUP_REMOVED lines=9> */
.L_x_46067:
[----:B------:R-:W-:Y:S02]  /*2b7b0*/  IMAD.MOV.U32 R41, RZ, RZ, R42 ;  /* 0x000000ffff297224 */ /* 0x000fe400078e002a */
[----:B------:R-:W-:Y:S02]  /*2b7c0*/  IMAD.MOV.U32 R25, RZ, RZ, R26 ;  /* 0x000000ffff197224 */ /* 0x000fe400078e001a */
[----:B------:R-:W-:Y:S02]  /*2b7d0*/  IMAD.MOV.U32 R42, RZ, RZ, R15 ;  /* 0x000000ffff2a7224 */ /* 0x000fe400078e000f */
[----:B------:R-:W-:Y:S02]  /*2b7e0*/  IMAD.MOV.U32 R26, RZ, RZ, R17 ;  /* 0x000000ffff1a7224 */ /* 0x000fe400078e0011 */
.L_x_46068:
[----:B------:R-:W-:Y:S05]  /*2b7f0*/  BSYNC B1 ;  /* 0x0000000000017941 */ /* 0x000fea0003800000 */
.L_x_46066:
        /* <DEDUP_REMOVED lines=9> */
.L_x_46070:
[----:B------:R-:W-:Y:S02]  /*2b890*/  IMAD.MOV.U32 R40, RZ, RZ, R41 ;  /* 0x000000ffff287224 */ /* 0x000fe400078e0029 */
[----:B------:R-:W-:Y:S02]  /*2b8a0*/  IMAD.MOV.U32 R24, RZ, RZ, R25 ;  /* 0x000000ffff187224 */ /* 0x000fe400078e0019 */
[----:B------:R-:W-:Y:S02]  /*2b8b0*/  IMAD.MOV.U32 R41, RZ, RZ, R18 ;  /* 0x000000ffff297224 */ /* 0x000fe400078e0012 */
[----:B------:R-:W-:Y:S02]  /*2b8c0*/  IMAD.MOV.U32 R25, RZ, RZ, R19 ;  /* 0x000000ffff197224 */ /* 0x000fe400078e0013 */
.L_x_46071:
[----:B------:R-:W-:Y:S05]  /*2b8d0*/  BSYNC B1 ;  /* 0x0000000000017941 */ /* 0x000fea0003800000 */
.L_x_46069:
        /* <DEDUP_REMOVED lines=9> */
.L_x_46073:
[----:B------:R-:W-:Y:S02]  /*2b970*/  IMAD.MOV.U32 R47, RZ, RZ, R40 ;  /* 0x000000ffff2f7224 */ /* 0x000fe400078e0028 */
[----:B------:R-:W-:Y:S02]  /*2b980*/  IMAD.MOV.U32 R31, RZ, RZ, R24 ;  /* 0x000000ffff1f7224 */ /* 0x000fe400078e0018 */
[----:B------:R-:W-:Y:S02]  /*2b990*/  IMAD.MOV.U32 R40, RZ, RZ, R44 ;  /* 0x000000ffff287224 */ /* 0x000fe400078e002c */
[----:B------:R-:W-:Y:S02]  /*2b9a0*/  IMAD.MOV.U32 R24, RZ, RZ, R45 ;  /* 0x000000ffff187224 */ /* 0x000fe400078e002d */
.L_x_46074:
[----:B------:R-:W-:Y:S05]  /*2b9b0*/  BSYNC B1 ;  /* 0x0000000000017941 */ /* 0x000fea0003800000 */
.L_x_46072:
        /* <DEDUP_REMOVED lines=9> */
.L_x_46076:
[----:B------:R-:W-:Y:S01]  /*2ba50*/  MOV R46, R47 ;  /* 0x0000002f002e7202 */ /* 0x000fe20000000f00 */
[----:B------:R-:W-:Y:S02]  /*2ba60*/  IMAD.MOV.U32 R30, RZ, RZ, R31 ;  /* 0x000000ffff1e7224 */ /* 0x000fe400078e001f */
[----:B------:R-:W-:Y:S02]  /*2ba70*/  IMAD.MOV.U32 R47, RZ, RZ, R48 ;  /* 0x000000ffff2f7224 */ /* 0x000fe400078e0030 */
[----:B------:R-:W-:Y:S02]  /*2ba80*/  IMAD.MOV.U32 R31, RZ, RZ, R50 ;  /* 0x000000ffff1f7224 */ /* 0x000fe400078e0032 */
.L_x_46077:
[----:B------:R-:W-:Y:S05]  /*2ba90*/  BSYNC B1 ;  /* 0x0000000000017941 */ /* 0x000fea0003800000 */
.L_x_46075:
        /* <DEDUP_REMOVED lines=9> */
.L_x_46079:
[----:B------:R-:W-:Y:S01]  /*2bb30*/  IMAD.MOV.U32 R45, RZ, RZ, R46 ;  /* 0x000000ffff2d7224 */ /* 0x000fe200078e002e */
[----:B------:R-:W-:Y:S01]  /*2bb40*/  MOV R29, R30 ;  /* 0x0000001e001d7202 */ /* 0x000fe20000000f00 */
[----:B------:R-:W-:Y:S02]  /*2bb50*/  IMAD.MOV.U32 R46, RZ, RZ, R49 ;  /* 0x000000ffff2e7224 */ /* 0x000fe400078e0031 */
[----:B------:R-:W-:Y:S02]  /*2bb60*/  IMAD.MOV.U32 R30, RZ, RZ, R51 ;  /* 0x000000ffff1e7224 */ /* 0x000fe400078e0033 */
.L_x_46080:
[----:B------:R-:W-:Y:S05]  /*2bb70*/  BSYNC B1 ;  /* 0x0000000000017941 */ /* 0x000fea0003800000 */
.L_x_46078:
        /* <DEDUP_REMOVED lines=9> */
.L_x_46082:
[----:B------:R-:W-:Y:S01]  /*2bc10*/  IMAD.MOV.U32 R44, RZ, RZ, R45 ;  /* 0x000000ffff2c7224 */ /* 0x000fe200078e002d */
[----:B------:R-:W-:Y:S01]  /*2bc20*/  MOV R45, R54 ;  /* 0x00000036002d7202 */ /* 0x000fe20000000f00 */
[----:B------:R-:W-:Y:S02]  /*2bc30*/  IMAD.MOV.U32 R28, RZ, RZ, R29 ;  /* 0x000000ffff1c7224 */ /* 0x000fe400078e001d */
[----:B------:R-:W-:Y:S02]  /*2bc40*/  IMAD.MOV.U32 R29, RZ, RZ, R53 ;  /* 0x000000ffff1d7224 */ /* 0x000fe400078e0035 */
.L_x_46083:
[----:B------:R-:W-:Y:S05]  /*2bc50*/  BSYNC B1 ;  /* 0x0000000000017941 */ /* 0x000fea0003800000 */
.L_x_46081:
        /* <DEDUP_REMOVED lines=9> */
.L_x_46085:
[----:B------:R-:W-:Y:S02]  /*2bcf0*/  IMAD.MOV.U32 R51, RZ, RZ, R44 ;  /* 0x000000ffff337224 */ /* 0x000fe400078e002c */
[----:B------:R-:W-:Y:S01]  /*2bd00*/  IMAD.MOV.U32 R35, RZ, RZ, R28 ;  /* 0x000000ffff237224 */ /* 0x000fe200078e001c */
[----:B------:R-:W-:Y:S01]  /*2bd10*/  MOV R28, R56 ;  /* 0x00000038001c7202 */ /* 0x000fe20000000f00 */
[----:B------:R-:W-:Y:S02]  /*2bd20*/  IMAD.MOV.U32 R44, RZ, RZ, R55 ;  /* 0x000000ffff2c7224 */ /* 0x000fe400078e0037 */
.L_x_46086:
[----:B------:R-:W-:Y:S05]  /*2bd30*/  BSYNC B1 ;  /* 0x0000000000017941 */ /* 0x000fea0003800000 */
.L_x_46084:
        /* <DEDUP_REMOVED lines=9> */
.L_x_46088:
[----:B------:R-:W-:Y:S02]  /*2bdd0*/  IMAD.MOV.U32 R50, RZ, RZ, R51 ;  /* 0x000000ffff327224 */ /* 0x000fe400078e0033 */
[----:B------:R-:W-:Y:S02]  /*2bde0*/  IMAD.MOV.U32 R34, RZ, RZ, R35 ;  /* 0x000000ffff227224 */ /* 0x000fe400078e0023 */
[----:B------:R-:W-:Y:S02]  /*2bdf0*/  IMAD.MOV.U32 R51, RZ, RZ, R57 ;  /* 0x000000ffff337224 */ /* 0x000fe400078e0039 */
[----:B------:R-:W-:Y:S02]  /*2be00*/  IMAD.MOV.U32 R35, RZ, RZ, R58 ;  /* 0x000000ffff237224 */ /* 0x000fe400078e003a */
.L_x_46089:
[----:B------:R-:W-:Y:S05]  /*2be10*/  BSYNC B1 ;  /* 0x0000000000017941 */ /* 0x000fea0003800000 */
.L_x_46087:
        /* <DEDUP_REMOVED lines=8> */
.L_x_46090:
[----:B------:R-:W-:Y:S02]  /*2bea0*/  IMAD.MOV.U32 R2, RZ, RZ, R50 ;  /* 0x000000ffff027224 */ /* 0x000fe400078e0032 */
[----:B------:R-:W-:Y:S02]  /*2beb0*/  IMAD.MOV.U32 R33, RZ, RZ, R34 ;  /* 0x000000ffff217224 */ /* 0x000fe400078e0022 */
[----:B------:R-:W-:Y:S02]  /*2bec0*/  IMAD.MOV.U32 R50, RZ, RZ, R59 ;  /* 0x000000ffff327224 */ /* 0x000fe400078e003b */
[----:B------:R-:W-:Y:S02]  /*2bed0*/  IMAD.MOV.U32 R34, RZ, RZ, R61 ;  /* 0x000000ffff227224 */ /* 0x000fe400078e003d */
.L_x_45372:
[----:B-1-34-:R-:W-:Y:S05]  /*2bee0*/  BSYNC B0 ;  /* 0x0000000000007941 */ /* 0x01afea0003800000 */
.L_x_45371:
        /* <DEDUP_REMOVED lines=41> */
[----:B-1----:R-:W-:Y:S01]  /*2c180*/  @!P0 IMAD.MOV.U32 R5, RZ, RZ, R0 ;  /* 0x000000ffff058224 */ /* 0x002fe200078e0000 */
        /* <DEDUP_REMOVED lines=9> */
.L_x_46094:
[----:B------:R-:W-:Y:S02]  /*2c220*/  IMAD.MOV.U32 R0, RZ, RZ, R5 ;  /* 0x000000ffff007224 */ /* 0x000fe400078e0005 */
[----:B------:R-:W-:Y:S02]  /*2c230*/  IMAD.MOV.U32 R3, RZ, RZ, R32 ;  /* 0x000000ffff037224 */ /* 0x000fe400078e0020 */
[----:B------:R-:W-:Y:S02]  /*2c240*/  IMAD.MOV.U32 R5, RZ, RZ, R23 ;  /* 0x000000ffff057224 */ /* 0x000fe400078e0017 */
[----:B------:R-:W-:Y:S02]  /*2c250*/  IMAD.MOV.U32 R32, RZ, RZ, R39 ;  /* 0x000000ffff207224 */ /* 0x000fe400078e0027 */
.L_x_46095:
[----:B------:R-:W-:Y:S05]  /*2c260*/  BSYNC B1 ;  /* 0x0000000000017941 */ /* 0x000fea0003800000 */
.L_x_46093:
        /* <DEDUP_REMOVED lines=9> */
.L_x_46097:
[----:B------:R-:W-:Y:S02]  /*2c300*/  IMAD.MOV.U32 R68, RZ, RZ, R3 ;  /* 0x000000ffff447224 */ /* 0x000fe400078e0003 */
[----:B------:R-:W-:Y:S02]  /*2c310*/  IMAD.MOV.U32 R66, RZ, RZ, R0 ;  /* 0x000000ffff427224 */ /* 0x000fe400078e0000 */
[----:B------:R-:W-:Y:S02]  /*2c320*/  IMAD.MOV.U32 R3, RZ, RZ, R38 ;  /* 0x000000ffff037224 */ /* 0x000fe400078e0026 */
[----:B------:R-:W-:Y:S02]  /*2c330*/  IMAD.MOV.U32 R0, RZ, RZ, R22 ;  /* 0x000000ffff007224 */ /* 0x000fe400078e0016 */
.L_x_46098:
[----:B------:R-:W-:Y:S05]  /*2c340*/  BSYNC B1 ;  /* 0x0000000000017941 */ /* 0x000fea0003800000 */
.L_x_46096:
        /* <DEDUP_REMOVED lines=9> */
.L_x_46100:
[----:B------:R-:W-:Y:S02]  /*2c3e0*/  IMAD.MOV.U32 R39, RZ, RZ, R68 ;  /* 0x000000ffff277224 */ /* 0x000fe400078e0044 */
[----:B------:R-:W-:Y:S02]  /*2c3f0*/  IMAD.MOV.U32 R23, RZ, RZ, R66 ;  /* 0x000000ffff177224 */ /* 0x000fe400078e0042 */
[----:B------:R-:W-:Y:S02]  /*2c400*/  IMAD.MOV.U32 R68, RZ, RZ, R37 ;  /* 0x000000ffff447224 */ /* 0x000fe400078e0025 */
[----:B------:R-:W-:Y:S02]  /*2c410*/  IMAD.MOV.U32 R66, RZ, RZ, R21 ;  /* 0x000000ffff427224 */ /* 0x000fe400078e0015 */
.L_x_46101:
[----:B------:R-:W-:Y:S05]  /*2c420*/  BSYNC B1 ;  /* 0x0000000000017941 */ /* 0x000fea0003800000 */
.L_x_46099:
        /* <DEDUP_REMOVED lines=9> */
.L_x_46103:
[----:B------:R-:W-:Y:S01]  /*2c4c0*/  MOV R38, R39 ;  /* 0x0000002700267202 */ /* 0x000fe20000000f00 */
[----:B------:R-:W-:Y:S02]  /*2c4d0*/  IMAD.MOV.U32 R22, RZ, RZ, R23 ;  /* 0x000000ffff167224 */ /* 0x000fe400078e0017 */
[----:B------:R-:W-:Y:S02]  /*2c4e0*/  IMAD.MOV.U32 R39, RZ, RZ, R36 ;  /* 0x000000ffff277224 */ /* 0x000fe400078e0024 */
[----:B------:R-:W-:Y:S02]  /*2c4f0*/  IMAD.MOV.U32 R23, RZ, RZ, R20 ;  /* 0x000000ffff177224 */ /* 0x000fe400078e0014 */
.L_x_46104:
[----:B------:R-:W-:Y:S05]  /*2c500*/  BSYNC B1 ;  /* 0x0000000000017941 */ /* 0x000fea0003800000 */
.L_x_46102:
        /* <DEDUP_REMOVED lines=9> */
.L_x_46106:
[----:B------:R-:W-:Y:S01]  /*2c5a0*/  IMAD.MOV.U32 R37, RZ, RZ, R38 ;  /* 0x000000ffff257224 */ /* 0x000fe200078e0026 */
[----:B------:R-:W-:Y:S01]  /*2c5b0*/  MOV R21, R22 ;  /* 0x0000001600157202 */ /* 0x000fe20000000f00 */
[----:B------:R-:W-:Y:S02]  /*2c5c0*/  IMAD.MOV.U32 R38, RZ, RZ, R43 ;  /* 0x000000ffff267224 */ /* 0x000fe400078e002b */
[----:B------:R-:W-:Y:S02]  /*2c5d0*/  IMAD.MOV.U32 R22, RZ, RZ, R27 ;  /* 0x000000ffff167224 */ /* 0x000fe400078e001b */
.L_x_46107:
[----:B------:R-:W-:Y:S05]  /*2c5e0*/  BSYNC B1 ;  /* 0x0000000000017941 */ /* 0x000fea0003800000 */
.L_x_46105:
        /* <DEDUP_REMOVED lines=9> */
.L_x_46109:
[----:B------:R-:W-:Y:S01]  /*2c680*/  IMAD.MOV.U32 R36, RZ, RZ, R37 ;  /* 0x000000ffff247224 */ /* 0x000fe200078e0025 */
[----:B------:R-:W-:Y:S01]  /*2c690*/  MOV R37, R42 ;  /* 0x0000002a00257202 */ /* 0x000fe20000000f00 */
[----:B------:R-:W-:Y:S02]  /*2c6a0*/  IMAD.MOV.U32 R20, RZ, RZ, R21 ;  /* 0x000000ffff147224 */ /* 0x000fe400078e0015 */
[----:B------:R-:W-:Y:S02]  /*2c6b0*/  IMAD.MOV.U32 R21, RZ, RZ, R26 ;  /* 0x000000ffff157224 */ /* 0x000fe400078e001a */
.L_x_46110:
[----:B------:R-:W-:Y:S05]  /*2c6c0*/  BSYNC B1 ;  /* 0x0000000000017941 */ /* 0x000fea0003800000 */
.L_x_46108:
        /* <DEDUP_REMOVED lines=9> */
.L_x_46112:
[----:B------:R-:W-:Y:S02]  /*2c760*/  IMAD.MOV.U32 R43, RZ, RZ, R36 ;  /* 0x000000ffff2b7224 */ /* 0x000fe400078e0024 */
[----:B------:R-:W-:Y:S01]  /*2c770*/  IMAD.MOV.U32 R27, RZ, RZ, R20 ;  /* 0x000000ffff1b7224 */ /* 0x000fe200078e0014 */
[----:B------:R-:W-:Y:S01]  /*2c780*/  MOV R20, R25 ;  /* 0x0000001900147202 */ /* 0x000fe20000000f00 */
[----:B------:R-:W-:Y:S02]  /*2c790*/  IMAD.MOV.U32 R36, RZ, RZ, R41 ;  /* 0x000000ffff247224 */ /* 0x000fe400078e0029 */
.L_x_46113:
[----:B------:R-:W-:Y:S05]  /*2c7a0*/  BSYNC B1 ;  /* 0x0000000000017941 */ /* 0x000fea0003800000 */
.L_x_46111:
        /* <DEDUP_REMOVED lines=9> */
.L_x_46115:
[----:B------:R-:W-:Y:S02]  /*2c840*/  IMAD.MOV.U32 R42, RZ, RZ, R43 ;  /* 0x000000ffff2a7224 */ /* 0x000fe400078e002b */
[----:B------:R-:W-:Y:S02]  /*2c850*/  IMAD.MOV.U32 R26, RZ, RZ, R27 ;  /* 0x000000ffff1a7224 */ /* 0x000fe400078e001b */
[----:B------:R-:W-:Y:S02]  /*2c860*/  IMAD.MOV.U32 R43, RZ, RZ, R40 ;  /* 0x000000ffff2b7224 */ /* 0x000fe400078e0028 */
[----:B------:R-:W-:Y:S02]  /*2c870*/  IMAD.MOV.U32 R27, RZ, RZ, R24 ;  /* 0x000000ffff1b7224 */ /* 0x000fe400078e0018 */
.L_x_46116:
[----:B------:R-:W-:Y:S05]  /*2c880*/  BSYNC B1 ;  /* 0x0000000000017941 */ /* 0x000fea0003800000 */
.L_x_46114:
        /* <DEDUP_REMOVED lines=9> */
.L_x_46118:
[----:B------:R-:W-:Y:S02]  /*2c920*/  IMAD.MOV.U32 R41, RZ, RZ, R42 ;  /* 0x000000ffff297224 */ /* 0x000fe400078e002a */
[----:B------:R-:W-:Y:S02]  /*2c930*/  IMAD.MOV.U32 R25, RZ, RZ, R26 ;  /* 0x000000ffff197224 */ /* 0x000fe400078e001a */
[----:B------:R-:W-:Y:S02]  /*2c940*/  IMAD.MOV.U32 R42, RZ, RZ, R47 ;  /* 0x000000ffff2a7224 */ /* 0x000fe400078e002f */
[----:B------:R-:W-:Y:S02]  /*2c950*/  IMAD.MOV.U32 R26, RZ, RZ, R31 ;  /* 0x000000ffff1a7224 */ /* 0x000fe400078e001f */
.L_x_46119:
[----:B------:R-:W-:Y:S05]  /*2c960*/  BSYNC B1 ;  /* 0x0000000000017941 */ /* 0x000fea0003800000 */
.L_x_46117:
        /* <DEDUP_REMOVED lines=9> */
.L_x_46121:
[----:B------:R-:W-:Y:S02]  /*2ca00*/  IMAD.MOV.U32 R40, RZ, RZ, R41 ;  /* 0x000000ffff287224 */ /* 0x000fe400078e0029 */
[----:B------:R-:W-:Y:S02]  /*2ca10*/  IMAD.MOV.U32 R24, RZ, RZ, R25 ;  /* 0x000000ffff187224 */ /* 0x000fe400078e0019 */
[----:B------:R-:W-:Y:S02]  /*2ca20*/  IMAD.MOV.U32 R41, RZ, RZ, R46 ;  /* 0x000000ffff297224 */ /* 0x000fe400078e002e */
[----:B------:R-:W-:Y:S02]  /*2ca30*/  IMAD.MOV.U32 R25, RZ, RZ, R30 ;  /* 0x000000ffff197224 */ /* 0x000fe400078e001e */
.L_x_46122:
[----:B------:R-:W-:Y:S05]  /*2ca40*/  BSYNC B1 ;  /* 0x0000000000017941 */ /* 0x000fea0003800000 */
.L_x_46120:
        /* <DEDUP_REMOVED lines=9> */
.L_x_46124:
[----:B------:R-:W-:Y:S01]  /*2cae0*/  MOV R47, R40 ;  /* 0x00000028002f7202 */ /* 0x000fe20000000f00 */
[----:B------:R-:W-:Y:S02]  /*2caf0*/  IMAD.MOV.U32 R31, RZ, RZ, R24 ;  /* 0x000000ffff1f7224 */ /* 0x000fe400078e0018 */
[----:B------:R-:W-:Y:S02]  /*2cb00*/  IMAD.MOV.U32 R40, RZ, RZ, R45 ;  /* 0x000000ffff287224 */ /* 0x000fe400078e002d */
[----:B------:R-:W-:Y:S02]  /*2cb10*/  IMAD.MOV.U32 R24, RZ, RZ, R29 ;  /* 0x000000ffff187224 */ /* 0x000fe400078e001d */
.L_x_46125:
[----:B------:R-:W-:Y:S05]  /*2cb20*/  BSYNC B1 ;  /* 0x0000000000017941 */ /* 0x000fea0003800000 */
.L_x_46123:
        /* <DEDUP_REMOVED lines=9> */
.L_x_46127:
[----:B------:R-:W-:Y:S01]  /*2cbc0*/  IMAD.MOV.U32 R46, RZ, RZ, R47 ;  /* 0x000000ffff2e7224 */ /* 0x000fe200078e002f */
[----:B------:R-:W-:Y:S01]  /*2cbd0*/  MOV R30, R31 ;  /* 0x0000001f001e7202 */ /* 0x000fe20000000f00 */
[----:B------:R-:W-:Y:S02]  /*2cbe0*/  IMAD.MOV.U32 R47, RZ, RZ, R44 ;  /* 0x000000ffff2f7224 */ /* 0x000fe400078e002c */
[----:B------:R-:W-:Y:S02]  /*2cbf0*/  IMAD.MOV.U32 R31, RZ, RZ, R28 ;  /* 0x000000ffff1f7224 */ /* 0x000fe400078e001c */
.L_x_46128:
[----:B------:R-:W-:Y:S05]  /*2cc00*/  BSYNC B1 ;  /* 0x0000000000017941 */ /* 0x000fea0003800000 */
.L_x_46126:
        /* <DEDUP_REMOVED lines=9> */
.L_x_46130:
[----:B------:R-:W-:Y:S02]  /*2cca0*/  IMAD.MOV.U32 R45, RZ, RZ, R46 ;  /* 0x000000ffff2d7224 */ /* 0x000fe400078e002e */
[----:B------:R-:W-:Y:S01]  /*2ccb0*/  IMAD.MOV.U32 R29, RZ, RZ, R30 ;  /* 0x000000ffff1d7224 */ /* 0x000fe200078e001e */
[----:B------:R-:W-:Y:S01]  /*2ccc0*/  MOV R30, R35 ;  /* 0x00000023001e7202 */ /* 0x000fe20000000f00 */
[----:B------:R-:W-:Y:S02]  /*2ccd0*/  IMAD.MOV.U32 R46, RZ, RZ, R51 ;  /* 0x000000ffff2e7224 */ /* 0x000fe400078e0033 */
.L_x_46131:
[----:B------:R-:W-:Y:S05]  /*2cce0*/  BSYNC B1 ;  /* 0x0000000000017941 */ /* 0x000fea0003800000 */
.L_x_46129:
        /* <DEDUP_REMOVED lines=9> */
.L_x_46133:
[----:B------:R-:W-:Y:S02]  /*2cd80*/  IMAD.MOV.U32 R35, RZ, RZ, R45 ;  /* 0x000000ffff237224 */ /* 0x000fe400078e002d */
[----:B------:R-:W-:Y:S01]  /*2cd90*/  IMAD.MOV.U32 R28, RZ, RZ, R29 ;  /* 0x000000ffff1c7224 */ /* 0x000fe200078e001d */
[----:B------:R-:W-:Y:S01]  /*2cda0*/  MOV R29, R34 ;  /* 0x00000022001d7202 */ /* 0x000fe20000000f00 */
[----:B------:R-:W-:Y:S02]  /*2cdb0*/  IMAD.MOV.U32 R45, RZ, RZ, R50 ;  /* 0x000000ffff2d7224 */ /* 0x000fe400078e0032 */
.L_x_46134:
[----:B------:R-:W-:Y:S05]  /*2cdc0*/  BSYNC B1 ;  /* 0x0000000000017941 */ /* 0x000fea0003800000 */
.L_x_46132:
        /* <DEDUP_REMOVED lines=9> */
.L_x_46136:
[----:B------:R-:W-:Y:S02]  /*2ce60*/  IMAD.MOV.U32 R44, RZ, RZ, R35 ;  /* 0x000000ffff2c7224 */ /* 0x000fe400078e0023 */
[----:B------:R-:W-:Y:S02]  /*2ce70*/  IMAD.MOV.U32 R34, RZ, RZ, R28 ;  /* 0x000000ffff227224 */ /* 0x000fe400078e001c */
[----:B------:R-:W-:Y:S02]  /*2ce80*/  IMAD.MOV.U32 R35, RZ, RZ, R2 ;  /* 0x000000ffff237224 */ /* 0x000fe400078e0002 */
[----:B------:R-:W-:Y:S02]  /*2ce90*/  IMAD.MOV.U32 R28, RZ, RZ, R33 ;  /* 0x000000ffff1c7224 */ /* 0x000fe400078e0021 */
.L_x_46137:
[----:B------:R-:W-:Y:S05]  /*2cea0*/  BSYNC B1 ;  /* 0x0000000000017941 */ /* 0x000fea0003800000 */
.L_x_46135:
        /* <DEDUP_REMOVED lines=16> */
.L_x_46139:
[----:B------:R-:W-:Y:S01]  /*2cfb0*/  IMAD.MOV.U32 R33, RZ, RZ, R32 ;  /* 0x000000ffff217224 */ /* 0x000fe200078e0020 */
[----:B------:R-:W-:Y:S01]  /*2cfc0*/  MOV R32, R3 ;  /* 0x0000000300207202 */ /* 0x000fe20000000f00 */
[----:B------:R-:W-:Y:S02]  /*2cfd0*/  IMAD.MOV.U32 R2, RZ, RZ, R5 ;  /* 0x000000ffff027224 */ /* 0x000fe400078e0005 */
[----:B------:R-:W-:Y:S02]  /*2cfe0*/  IMAD.MOV.U32 R5, RZ, RZ, R0 ;  /* 0x000000ffff057224 */ /* 0x000fe400078e0000 */
.L_x_46140:
[----:B------:R-:W-:Y:S05]  /*2cff0*/  BSYNC B1 ;  /* 0x0000000000017941 */ /* 0x000fea0003800000 */
.L_x_46138:
        /* <DEDUP_REMOVED lines=9> */
.L_x_46142:
[----:B------:R-:W-:Y:S02]  /*2d090*/  IMAD.MOV.U32 R50, RZ, RZ, R33 ;  /* 0x000000ffff327224 */ /* 0x000fe400078e0021 */
[----:B------:R-:W-:Y:S02]  /*2d0a0*/  IMAD.MOV.U32 R0, RZ, RZ, R2 ;  /* 0x000000ffff007224 */ /* 0x000fe400078e0002 */
[----:B------:R-:W-:Y:S02]  /*2d0b0*/  IMAD.MOV.U32 R33, RZ, RZ, R68 ;  /* 0x000000ffff217224 */ /* 0x000fe400078e0044 */
[----:B------:R-:W-:Y:S02]  /*2d0c0*/  IMAD.MOV.U32 R2, RZ, RZ, R66 ;  /* 0x000000ffff027224 */ /* 0x000fe400078e0042 */
.L_x_46143:
[----:B------:R-:W-:Y:S05]  /*2d0d0*/  BSYNC B1 ;  /* 0x0000000000017941 */ /* 0x000fea0003800000 */
.L_x_46141:
        /* <DEDUP_REMOVED lines=9> */
.L_x_46145:
[----:B------:R-:W-:Y:S02]  /*2d170*/  IMAD.MOV.U32 R51, RZ, RZ, R50 ;  /* 0x000000ffff337224 */ /* 0x000fe400078e0032 */
[----:B------:R-:W-:Y:S02]  /*2d180*/  IMAD.MOV.U32 R3, RZ, RZ, R0 ;  /* 0x000000ffff037224 */ /* 0x000fe400078e0000 */
[----:B------:R-:W-:Y:S02]  /*2d190*/  IMAD.MOV.U32 R50, RZ, RZ, R39 ;  /* 0x000000ffff327224 */ /* 0x000fe400078e0027 */
[----:B------:R-:W-:Y:S02]  /*2d1a0*/  IMAD.MOV.U32 R0, RZ, RZ, R23 ;  /* 0x000000ffff007224 */ /* 0x000fe400078e0017 */
.L_x_46146:
[----:B------:R-:W-:Y:S05]  /*2d1b0*/  BSYNC B1 ;  /* 0x0000000000017941 */ /* 0x000fea0003800000 */
.L_x_46144:
        /* <DEDUP_REMOVED lines=9> */
.L_x_46148:
[----:B------:R-:W-:Y:S02]  /*2d250*/  IMAD.MOV.U32 R66, RZ, RZ, R51 ;  /* 0x000000ffff427224 */ /* 0x000fe400078e0033 */
[----:B------:R-:W-:Y:S02]  /*2d260*/  IMAD.MOV.U32 R64, RZ, RZ, R3 ;  /* 0x000000ffff407224 */ /* 0x000fe400078e0003 */
[----:B------:R-:W-:Y:S02]  /*2d270*/  IMAD.MOV.U32 R51, RZ, RZ, R38 ;  /* 0x000000ffff337224 */ /* 0x000fe400078e0026 */
[----:B------:R-:W-:Y:S02]  /*2d280*/  IMAD.MOV.U32 R3, RZ, RZ, R22 ;  /* 0x000000ffff037224 */ /* 0x000fe400078e0016 */
.L_x_46149:
[----:B------:R-:W-:Y:S05]  /*2d290*/  BSYNC B1 ;  /* 0x0000000000017941 */ /* 0x000fea0003800000 */
.L_x_46147:
        /* <DEDUP_REMOVED lines=9> */
.L_x_46151:
[----:B------:R-:W-:Y:S01]  /*2d330*/  MOV R39, R66 ;  /* 0x0000004200277202 */ /* 0x000fe20000000f00 */
[----:B------:R-:W-:Y:S02]  /*2d340*/  IMAD.MOV.U32 R23, RZ, RZ, R64 ;  /* 0x000000ffff177224 */ /* 0x000fe400078e0040 */
[----:B------:R-:W-:Y:S02]  /*2d350*/  IMAD.MOV.U32 R66, RZ, RZ, R37 ;  /* 0x000000ffff427224 */ /* 0x000fe400078e0025 */
[----:B------:R-:W-:Y:S02]  /*2d360*/  IMAD.MOV.U32 R64, RZ, RZ, R21 ;  /* 0x000000ffff407224 */ /* 0x000fe400078e0015 */
.L_x_46152:
[----:B------:R-:W-:Y:S05]  /*2d370*/  BSYNC B1 ;  /* 0x0000000000017941 */ /* 0x000fea0003800000 */
.L_x_46150:
        /* <DEDUP_REMOVED lines=9> */
.L_x_46154:
[----:B------:R-:W-:Y:S01]  /*2d410*/  IMAD.MOV.U32 R38, RZ, RZ, R39 ;  /* 0x000000ffff267224 */ /* 0x000fe200078e0027 */
[----:B------:R-:W-:Y:S01]  /*2d420*/  MOV R22, R23 ;  /* 0x0000001700167202 */ /* 0x000fe20000000f00 */
[----:B------:R-:W-:Y:S02]  /*2d430*/  IMAD.MOV.U32 R39, RZ, RZ, R36 ;  /* 0x000000ffff277224 */ /* 0x000fe400078e0024 */
[----:B------:R-:W-:Y:S02]  /*2d440*/  IMAD.MOV.U32 R23, RZ, RZ, R20 ;  /* 0x000000ffff177224 */ /* 0x000fe400078e0014 */
.L_x_46155:
[----:B------:R-:W-:Y:S05]  /*2d450*/  BSYNC B1 ;  /* 0x0000000000017941 */ /* 0x000fea0003800000 */
.L_x_46153:
        /* <DEDUP_REMOVED lines=9> */
.L_x_46157:
[----:B------:R-:W-:Y:S01]  /*2d4f0*/  IMAD.MOV.U32 R37, RZ, RZ, R38 ;  /* 0x000000ffff257224 */ /* 0x000fe200078e0026 */
[----:B------:R-:W-:Y:S01]  /*2d500*/  MOV R38, R43 ;  /* 0x0000002b00267202 */ /* 0x000fe20000000f00 */
[----:B------:R-:W-:Y:S02]  /*2d510*/  IMAD.MOV.U32 R21, RZ, RZ, R22 ;  /* 0x000000ffff157224 */ /* 0x000fe400078e0016 */
[----:B------:R-:W-:Y:S02]  /*2d520*/  IMAD.MOV.U32 R22, RZ, RZ, R27 ;  /* 0x000000ffff167224 */ /* 0x000fe400078e001b */
.L_x_46158:
[----:B------:R-:W-:Y:S05]  /*2d530*/  BSYNC B1 ;  /* 0x0000000000017941 */ /* 0x000fea0003800000 */
.L_x_46156:
        /* <DEDUP_REMOVED lines=9> */
.L_x_46160:
[----:B------:R-:W-:Y:S02]  /*2d5d0*/  IMAD.MOV.U32 R36, RZ, RZ, R37 ;  /* 0x000000ffff247224 */ /* 0x000fe400078e0025 */
[----:B------:R-:W-:Y:S01]  /*2d5e0*/  IMAD.MOV.U32 R20, RZ, RZ, R21 ;  /* 0x000000ffff147224 */ /* 0x000fe200078e0015 */
[----:B------:R-:W-:Y:S01]  /*2d5f0*/  MOV R21, R26 ;  /* 0x0000001a00157202 */ /* 0x000fe20000000f00 */
[----:B------:R-:W-:Y:S02]  /*2d600*/  IMAD.MOV.U32 R37, RZ, RZ, R42 ;  /* 0x000000ffff257224 */ /* 0x000fe400078e002a */
.L_x_46161:
[----:B------:R-:W-:Y:S05]  /*2d610*/  BSYNC B1 ;  /* 0x0000000000017941 */ /* 0x000fea0003800000 */
.L_x_46159:
        /* <DEDUP_REMOVED lines=9> */
.L_x_46163:
[----:B------:R-:W-:Y:S02]  /*2d6b0*/  IMAD.MOV.U32 R43, RZ, RZ, R36 ;  /* 0x000000ffff2b7224 */ /* 0x000fe400078e0024 */
[----:B------:R-:W-:Y:S02]  /*2d6c0*/  IMAD.MOV.U32 R27, RZ, RZ, R20 ;  /* 0x000000ffff1b7224 */ /* 0x000fe400078e0014 */
[----:B------:R-:W-:Y:S02]  /*2d6d0*/  IMAD.MOV.U32 R36, RZ, RZ, R41 ;  /* 0x000000ffff247224 */ /* 0x000fe400078e0029 */
[----:B------:R-:W-:Y:S02]  /*2d6e0*/  IMAD.MOV.U32 R20, RZ, RZ, R25 ;  /* 0x000000ffff147224 */ /* 0x000fe400078e0019 */
.L_x_46164:
[----:B------:R-:W-:Y:S05]  /*2d6f0*/  BSYNC B1 ;  /* 0x0000000000017941 */ /* 0x000fea0003800000 */
.L_x_46162:
        /* <DEDUP_REMOVED lines=9> */
.L_x_46166:
[----:B------:R-:W-:Y:S02]  /*2d790*/  IMAD.MOV.U32 R42, RZ, RZ, R43 ;  /* 0x000000ffff2a7224 */ /* 0x000fe400078e002b */
[----:B------:R-:W-:Y:S02]  /*2d7a0*/  IMAD.MOV.U32 R26, RZ, RZ, R27 ;  /* 0x000000ffff1a7224 */ /* 0x000fe400078e001b */
[----:B------:R-:W-:Y:S02]  /*2d7b0*/  IMAD.MOV.U32 R43, RZ, RZ, R40 ;  /* 0x000000ffff2b7224 */ /* 0x000fe400078e0028 */
[----:B------:R-:W-:Y:S02]  /*2d7c0*/  IMAD.MOV.U32 R27, RZ, RZ, R24 ;  /* 0x000000ffff1b7224 */ /* 0x000fe400078e0018 */
.L_x_46167:
[----:B------:R-:W-:Y:S05]  /*2d7d0*/  BSYNC B1 ;  /* 0x0000000000017941 */ /* 0x000fea0003800000 */
.L_x_46165:
        /* <DEDUP_REMOVED lines=9> */
.L_x_46169:
[----:B------:R-:W-:Y:S02]  /*2d870*/  IMAD.MOV.U32 R41, RZ, RZ, R42 ;  /* 0x000000ffff297224 */ /* 0x000fe400078e002a */
[----:B------:R-:W-:Y:S02]  /*2d880*/  IMAD.MOV.U32 R25, RZ, RZ, R26 ;  /* 0x000000ffff197224 */ /* 0x000fe400078e001a */
[----:B------:R-:W-:Y:S02]  /*2d890*/  IMAD.MOV.U32 R42, RZ, RZ, R47 ;  /* 0x000000ffff2a7224 */ /* 0x000fe400078e002f */
[----:B------:R-:W-:Y:S02]  /*2d8a0*/  IMAD.MOV.U32 R26, RZ, RZ, R31 ;  /* 0x000000ffff1a7224 */ /* 0x000fe400078e001f */
.L_x_46170:
[----:B------:R-:W-:Y:S05]  /*2d8b0*/  BSYNC B1 ;  /* 0x0000000000017941 */ /* 0x000fea0003800000 */
.L_x_46168:
        /* <DEDUP_REMOVED lines=9> */
.L_x_46172:
[----:B------:R-:W-:Y:S01]  /*2d950*/  MOV R40, R41 ;  /* 0x0000002900287202 */ /* 0x000fe20000000f00 */
[----:B------:R-:W-:Y:S02]  /*2d960*/  IMAD.MOV.U32 R24, RZ, RZ, R25 ;  /* 0x000000ffff187224 */ /* 0x000fe400078e0019 */
[----:B------:R-:W-:Y:S02]  /*2d970*/  IMAD.MOV.U32 R41, RZ, RZ, R46 ;  /* 0x000000ffff297224 */ /* 0x000fe400078e002e */
[----:B------:R-:W-:Y:S02]  /*2d980*/  IMAD.MOV.U32 R25, RZ, RZ, R30 ;  /* 0x000000ffff197224 */ /* 0x000fe400078e001e */
.L_x_46173:
[----:B------:R-:W-:Y:S05]  /*2d990*/  BSYNC B1 ;  /* 0x0000000000017941 */ /* 0x000fea0003800000 */
.L_x_46171:
        /* <DEDUP_REMOVED lines=9> */
.L_x_46175:
[----:B------:R-:W-:Y:S01]  /*2da30*/  IMAD.MOV.U32 R30, RZ, RZ, R40 ;  /* 0x000000ffff1e7224 */ /* 0x000fe200078e0028 */
[----:B------:R-:W-:Y:S01]  /*2da40*/  MOV R31, R24 ;  /* 0x00000018001f7202 */ /* 0x000fe20000000f00 */
[----:B------:R-:W-:Y:S02]  /*2da50*/  IMAD.MOV.U32 R40, RZ, RZ, R45 ;  /* 0x000000ffff287224 */ /* 0x000fe400078e002d */
[----:B------:R-:W-:Y:S02]  /*2da60*/  IMAD.MOV.U32 R24, RZ, RZ, R29 ;  /* 0x000000ffff187224 */ /* 0x000fe400078e001d */
.L_x_46176:
[----:B------:R-:W-:Y:S05]  /*2da70*/  BSYNC B1 ;  /* 0x0000000000017941 */ /* 0x000fea0003800000 */
.L_x_46174:
        /* <DEDUP_REMOVED lines=9> */
.L_x_46178:
[----:B------:R-:W-:Y:S01]  /*2db10*/  IMAD.MOV.U32 R45, RZ, RZ, R30 ;  /* 0x000000ffff2d7224 */ /* 0x000fe200078e001e */
[----:B------:R-:W-:Y:S01]  /*2db20*/  MOV R30, R35 ;  /* 0x00000023001e7202 */ /* 0x000fe20000000f00 */
[----:B------:R-:W-:Y:S02]  /*2db30*/  IMAD.MOV.U32 R29, RZ, RZ, R31 ;  /* 0x000000ffff1d7224 */ /* 0x000fe400078e001f */
[----:B------:R-:W-:Y:S02]  /*2db40*/  IMAD.MOV.U32 R31, RZ, RZ, R28 ;  /* 0x000000ffff1f7224 */ /* 0x000fe400078e001c */
.L_x_46179:
[----:B------:R-:W-:Y:S05]  /*2db50*/  BSYNC B1 ;  /* 0x0000000000017941 */ /* 0x000fea0003800000 */
.L_x_46177:
        /* <DEDUP_REMOVED lines=9> */
.L_x_46181:
[----:B------:R-:W-:Y:S02]  /*2dbf0*/  IMAD.MOV.U32 R35, RZ, RZ, R45 ;  /* 0x000000ffff237224 */ /* 0x000fe400078e002d */
[----:B------:R-:W-:Y:S01]  /*2dc00*/  IMAD.MOV.U32 R28, RZ, RZ, R29 ;  /* 0x000000ffff1c7224 */ /* 0x000fe200078e001d */
[----:B------:R-:W-:Y:S01]  /*2dc10*/  MOV R29, R34 ;  /* 0x00000022001d7202 */ /* 0x000fe20000000f00 */
[----:B------:R-:W-:Y:S02]  /*2dc20*/  IMAD.MOV.U32 R45, RZ, RZ, R44 ;  /* 0x000000ffff2d7224 */ /* 0x000fe400078e002c */
.L_x_46182:
[----:B------:R-:W-:Y:S05]  /*2dc30*/  BSYNC B1 ;  /* 0x0000000000017941 */ /* 0x000fea0003800000 */
.L_x_46180:
        /* <DEDUP_REMOVED lines=16> */
.L_x_46184:
[----:B------:R-:W-:Y:S02]  /*2dd40*/  IMAD.MOV.U32 R47, RZ, RZ, R32 ;  /* 0x000000ffff2f7224 */ /* 0x000fe400078e0020 */
[----:B------:R-:W-:Y:S01]  /*2dd50*/  IMAD.MOV.U32 R34, RZ, RZ, R5 ;  /* 0x000000ffff227224 */ /* 0x000fe200078e0005 */
[----:B------:R-:W-:Y:S01]  /*2dd60*/  MOV R5, R2 ;  /* 0x0000000200057202 */ /* 0x000fe20000000f00 */
[----:B------:R-:W-:Y:S02]  /*2dd70*/  IMAD.MOV.U32 R32, RZ, RZ, R33 ;  /* 0x000000ffff207224 */ /* 0x000fe400078e0021 */
.L_x_46185:
[----:B------:R-:W-:Y:S05]  /*2dd80*/  BSYNC B1 ;  /* 0x0000000000017941 */ /* 0x000fea0003800000 */
.L_x_46183:
        /* <DEDUP_REMOVED lines=9> */
.L_x_46187:
[----:B------:R-:W-:Y:S02]  /*2de20*/  IMAD.MOV.U32 R44, RZ, RZ, R47 ;  /* 0x000000ffff2c7224 */ /* 0x000fe400078e002f */
[----:B------:R-:W-:Y:S01]  /*2de30*/  IMAD.MOV.U32 R2, RZ, RZ, R34 ;  /* 0x000000ffff027224 */ /* 0x000fe200078e0022 */
[----:B------:R-:W-:Y:S01]  /*2de40*/  MOV R34, R0 ;  /* 0x0000000000227202 */ /* 0x000fe20000000f00 */
[----:B------:R-:W-:Y:S02]  /*2de50*/  IMAD.MOV.U32 R47, RZ, RZ, R50 ;  /* 0x000000ffff2f7224 */ /* 0x000fe400078e0032 */
.L_x_46188:
[----:B------:R-:W-:Y:S05]  /*2de60*/  BSYNC B1 ;  /* 0x0000000000017941 */ /* 0x000fea0003800000 */
.L_x_46186:
        /* <DEDUP_REMOVED lines=9> */
.L_x_46190:
[----:B------:R-:W-:Y:S02]  /*2df00*/  IMAD.MOV.U32 R63, RZ, RZ, R44 ;  /* 0x000000ffff3f7224 */ /* 0x000fe400078e002c */
[----:B------:R-:W-:Y:S02]  /*2df10*/  IMAD.MOV.U32 R33, RZ, RZ, R2 ;  /* 0x000000ffff217224 */ /* 0x000fe400078e0002 */
[----:B------:R-:W-:Y:S02]  /*2df20*/  IMAD.MOV.U32 R44, RZ, RZ, R51 ;  /* 0x000000ffff2c7224 */ /* 0x000fe400078e0033 */
[----:B------:R-:W-:Y:S02]  /*2df30*/  IMAD.MOV.U32 R2, RZ, RZ, R3 ;  /* 0x000000ffff027224 */ /* 0x000fe400078e0003 */
.L_x_46191:
[----:B------:R-:W-:Y:S05]  /*2df40*/  BSYNC B1 ;  /* 0x0000000000017941 */ /* 0x000fea0003800000 */
.L_x_46189:
        /* <DEDUP_REMOVED lines=9> */
.L_x_46193:
[----:B------:R-:W-:Y:S02]  /*2dfe0*/  IMAD.MOV.U32 R46, RZ, RZ, R63 ;  /* 0x000000ffff2e7224 */ /* 0x000fe400078e003f */
[----:B------:R-:W-:Y:S02]  /*2dff0*/  IMAD.MOV.U32 R0, RZ, RZ, R33 ;  /* 0x000000ffff007224 */ /* 0x000fe400078e0021 */
[----:B------:R-:W-:Y:S02]  /*2e000*/  IMAD.MOV.U32 R63, RZ, RZ, R66 ;  /* 0x000000ffff3f7224 */ /* 0x000fe400078e0042 */
[----:B------:R-:W-:Y:S02]  /*2e010*/  IMAD.MOV.U32 R33, RZ, RZ, R64 ;  /* 0x000000ffff217224 */ /* 0x000fe400078e0040 */
.L_x_46194:
[----:B------:R-:W-:Y:S05]  /*2e020*/  BSYNC B1 ;  /* 0x0000000000017941 */ /* 0x000fea0003800000 */
.L_x_46192:
        /* <DEDUP_REMOVED lines=9> */
.L_x_46196:
[----:B------:R-:W-:Y:S02]  /*2e0c0*/  IMAD.MOV.U32 R51, RZ, RZ, R46 ;  /* 0x000000ffff337224 */ /* 0x000fe400078e002e */
[----:B------:R-:W-:Y:S02]  /*2e0d0*/  IMAD.MOV.U32 R3, RZ, RZ, R0 ;  /* 0x000000ffff037224 */ /* 0x000fe400078e0000 */
[----:B------:R-:W-:Y:S02]  /*2e0e0*/  IMAD.MOV.U32 R46, RZ, RZ, R39 ;  /* 0x000000ffff2e7224 */ /* 0x000fe400078e0027 */
[----:B------:R-:W-:Y:S02]  /*2e0f0*/  IMAD.MOV.U32 R0, RZ, RZ, R23 ;  /* 0x000000ffff007224 */ /* 0x000fe400078e0017 */
.L_x_46197:
[----:B------:R-:W-:Y:S05]  /*2e100*/  BSYNC B1 ;  /* 0x0000000000017941 */ /* 0x000fea0003800000 */
.L_x_46195:
        /* <DEDUP_REMOVED lines=9> */
.L_x_46199:
[----:B------:R-:W-:Y:S01]  /*2e1a0*/  MOV R62, R51 ;  /* 0x00000033003e7202 */ /* 0x000fe20000000f00 */
[----:B------:R-:W-:Y:S02]  /*2e1b0*/  IMAD.MOV.U32 R50, RZ, RZ, R3 ;  /* 0x000000ffff327224 */ /* 0x000fe400078e0003 */
[----:B------:R-:W-:Y:S02]  /*2e1c0*/  IMAD.MOV.U32 R51, RZ, RZ, R38 ;  /* 0x000000ffff337224 */ /* 0x000fe400078e0026 */
[----:B------:R-:W-:Y:S02]  /*2e1d0*/  IMAD.MOV.U32 R3, RZ, RZ, R22 ;  /* 0x000000ffff037224 */ /* 0x000fe400078e0016 */
.L_x_46200:
[----:B------:R-:W-:Y:S05]  /*2e1e0*/  BSYNC B1 ;  /* 0x0000000000017941 */ /* 0x000fea0003800000 */
.L_x_46198:
        /* <DEDUP_REMOVED lines=9> */
.L_x_46202:
[----:B------:R-:W-:Y:S01]  /*2e280*/  IMAD.MOV.U32 R39, RZ, RZ, R62 ;  /* 0x000000ffff277224 */ /* 0x000fe200078e003e */
[----:B------:R-:W-:Y:S01]  /*2e290*/  MOV R23, R50 ;  /* 0x0000003200177202 */ /* 0x000fe20000000f00 */
[----:B------:R-:W-:Y:S02]  /*2e2a0*/  IMAD.MOV.U32 R62, RZ, RZ, R37 ;  /* 0x000000ffff3e7224 */ /* 0x000fe400078e0025 */
[----:B------:R-:W-:Y:S02]  /*2e2b0*/  IMAD.MOV.U32 R50, RZ, RZ, R21 ;  /* 0x000000ffff327224 */ /* 0x000fe400078e0015 */
.L_x_46203:
[----:B------:R-:W-:Y:S05]  /*2e2c0*/  BSYNC B1 ;  /* 0x0000000000017941 */ /* 0x000fea0003800000 */
.L_x_46201:
        /* <DEDUP_REMOVED lines=9> */
.L_x_46205:
[----:B------:R-:W-:Y:S01]  /*2e360*/  IMAD.MOV.U32 R38, RZ, RZ, R39 ;  /* 0x000000ffff267224 */ /* 0x000fe200078e0027 */
[----:B------:R-:W-:Y:S01]  /*2e370*/  MOV R39, R36 ;  /* 0x0000002400277202 */ /* 0x000fe20000000f00 */
[----:B------:R-:W-:Y:S02]  /*2e380*/  IMAD.MOV.U32 R22, RZ, RZ, R23 ;  /* 0x000000ffff167224 */ /* 0x000fe400078e0017 */
[----:B------:R-:W-:Y:S02]  /*2e390*/  IMAD.MOV.U32 R23, RZ, RZ, R20 ;  /* 0x000000ffff177224 */ /* 0x000fe400078e0014 */
.L_x_46206:
[----:B------:R-:W-:Y:S05]  /*2e3a0*/  BSYNC B1 ;  /* 0x0000000000017941 */ /* 0x000fea0003800000 */
.L_x_46204:
        /* <DEDUP_REMOVED lines=9> */
.L_x_46208:
[----:B------:R-:W-:Y:S02]  /*2e440*/  IMAD.MOV.U32 R37, RZ, RZ, R38 ;  /* 0x000000ffff257224 */ /* 0x000fe400078e0026 */
[----:B------:R-:W-:Y:S01]  /*2e450*/  IMAD.MOV.U32 R21, RZ, RZ, R22 ;  /* 0x000000ffff157224 */ /* 0x000fe200078e0016 */
[----:B------:R-:W-:Y:S01]  /*2e460*/  MOV R22, R27 ;  /* 0x0000001b00167202 */ /* 0x000fe20000000f00 */
[----:B------:R-:W-:Y:S02]  /*2e470*/  IMAD.MOV.U32 R38, RZ, RZ, R43 ;  /* 0x000000ffff267224 */ /* 0x000fe400078e002b */
.L_x_46209:
[----:B------:R-:W-:Y:S05]  /*2e480*/  BSYNC B1 ;  /* 0x0000000000017941 */ /* 0x000fea0003800000 */
.L_x_46207:
        /* <DEDUP_REMOVED lines=9> */
.L_x_46211:
[----:B------:R-:W-:Y:S02]  /*2e520*/  IMAD.MOV.U32 R36, RZ, RZ, R37 ;  /* 0x000000ffff247224 */ /* 0x000fe400078e0025 */
[----:B------:R-:W-:Y:S02]  /*2e530*/  IMAD.MOV.U32 R20, RZ, RZ, R21 ;  /* 0x000000ffff147224 */ /* 0x000fe400078e0015 */
[----:B------:R-:W-:Y:S02]  /*2e540*/  IMAD.MOV.U32 R37, RZ, RZ, R42 ;  /* 0x000000ffff257224 */ /* 0x000fe400078e002a */
[----:B------:R-:W-:Y:S02]  /*2e550*/  IMAD.MOV.U32 R21, RZ, RZ, R26 ;  /* 0x000000ffff157224 */ /* 0x000fe400078e001a */
.L_x_46212:
[----:B------:R-:W-:Y:S05]  /*2e560*/  BSYNC B1 ;  /* 0x0000000000017941 */ /* 0x000fea0003800000 */
.L_x_46210:
        /* <DEDUP_REMOVED lines=9> */
.L_x_46214:
[----:B------:R-:W-:Y:S02]  /*2e600*/  IMAD.MOV.U32 R43, RZ, RZ, R36 ;  /* 0x000000ffff2b7224 */ /* 0x000fe400078e0024 */
[----:B------:R-:W-:Y:S02]  /*2e610*/  IMAD.MOV.U32 R27, RZ, RZ, R20 ;  /* 0x000000ffff1b7224 */ /* 0x000fe400078e0014 */
[----:B------:R-:W-:Y:S02]  /*2e620*/  IMAD.MOV.U32 R36, RZ, RZ, R41 ;  /* 0x000000ffff247224 */ /* 0x000fe400078e0029 */
[----:B------:R-:W-:Y:S02]  /*2e630*/  IMAD.MOV.U32 R20, RZ, RZ, R25 ;  /* 0x000000ffff147224 */ /* 0x000fe400078e0019 */
.L_x_46215:
[----:B------:R-:W-:Y:S05]  /*2e640*/  BSYNC B1 ;  /* 0x0000000000017941 */ /* 0x000fea0003800000 */
.L_x_46213:
        /* <DEDUP_REMOVED lines=9> */
.L_x_46217:
[----:B------:R-:W-:Y:S02]  /*2e6e0*/  IMAD.MOV.U32 R25, RZ, RZ, R43 ;  /* 0x000000ffff197224 */ /* 0x000fe400078e002b */
[----:B------:R-:W-:Y:S02]  /*2e6f0*/  IMAD.MOV.U32 R26, RZ, RZ, R27 ;  /* 0x000000ffff1a7224 */ /* 0x000fe400078e001b */
[----:B------:R-:W-:Y:S02]  /*2e700*/  IMAD.MOV.U32 R43, RZ, RZ, R40 ;  /* 0x000000ffff2b7224 */ /* 0x000fe400078e0028 */
[----:B------:R-:W-:Y:S02]  /*2e710*/  IMAD.MOV.U32 R27, RZ, RZ, R24 ;  /* 0x000000ffff1b7224 */ /* 0x000fe400078e0018 */
.L_x_46218:
[----:B------:R-:W-:Y:S05]  /*2e720*/  BSYNC B1 ;  /* 0x0000000000017941 */ /* 0x000fea0003800000 */
.L_x_46216:
        /* <DEDUP_REMOVED lines=9> */
.L_x_46220:
[----:B------:R-:W-:Y:S01]  /*2e7c0*/  MOV R40, R25 ;  /* 0x0000001900287202 */ /* 0x000fe20000000f00 */
[----:B------:R-:W-:Y:S02]  /*2e7d0*/  IMAD.MOV.U32 R24, RZ, RZ, R26 ;  /* 0x000000ffff187224 */ /* 0x000fe400078e001a */
[----:B------:R-:W-:Y:S02]  /*2e7e0*/  IMAD.MOV.U32 R25, RZ, RZ, R30 ;  /* 0x000000ffff197224 */ /* 0x000fe400078e001e */
[----:B------:R-:W-:Y:S02]  /*2e7f0*/  IMAD.MOV.U32 R26, RZ, RZ, R31 ;  /* 0x000000ffff1a7224 */ /* 0x000fe400078e001f */
.L_x_46221:
[----:B------:R-:W-:Y:S05]  /*2e800*/  BSYNC B1 ;  /* 0x0000000000017941 */ /* 0x000fea0003800000 */
.L_x_46219:
        /* <DEDUP_REMOVED lines=9> */
.L_x_46223:
[----:B------:R-:W-:Y:S01]  /*2e8a0*/  IMAD.MOV.U32 R30, RZ, RZ, R40 ;  /* 0x000000ffff1e7224 */ /* 0x000fe200078e0028 */
[----:B------:R-:W-:Y:S01]  /*2e8b0*/  MOV R31, R24 ;  /* 0x00000018001f7202 */ /* 0x000fe20000000f00 */
[----:B------:R-:W-:Y:S02]  /*2e8c0*/  IMAD.MOV.U32 R40, RZ, RZ, R45 ;  /* 0x000000ffff287224 */ /* 0x000fe400078e002d */
[----:B------:R-:W-:Y:S02]  /*2e8d0*/  IMAD.MOV.U32 R24, RZ, RZ, R29 ;  /* 0x000000ffff187224 */ /* 0x000fe400078e001d */
.L_x_46224:
[----:B------:R-:W-:Y:S05]  /*2e8e0*/  BSYNC B1 ;  /* 0x0000000000017941 */ /* 0x000fea0003800000 */
.L_x_46222:
        /* <DEDUP_REMOVED lines=9> */
.L_x_46226:
[----:B------:R-:W-:Y:S01]  /*2e980*/  IMAD.MOV.U32 R41, RZ, RZ, R30 ;  /* 0x000000ffff297224 */ /* 0x000fe200078e001e */
[----:B------:R-:W-:Y:S01]  /*2e990*/  MOV R30, R35 ;  /* 0x00000023001e7202 */ /* 0x000fe20000000f00 */
[----:B------:R-:W-:Y:S02]  /*2e9a0*/  IMAD.MOV.U32 R29, RZ, RZ, R31 ;  /* 0x000000ffff1d7224 */ /* 0x000fe400078e001f */
[----:B------:R-:W-:Y:S02]  /*2e9b0*/  IMAD.MOV.U32 R31, RZ, RZ, R28 ;  /* 0x000000ffff1f7224 */ /* 0x000fe400078e001c */
.L_x_46227:
[----:B------:R-:W-:Y:S05]  /*2e9c0*/  BSYNC B1 ;  /* 0x0000000000017941 */ /* 0x000fea0003800000 */
.L_x_46225:
        /* <DEDUP_REMOVED lines=16> */
.L_x_46229:
[----:B------:R-:W-:Y:S01]  /*2ead0*/  IMAD.MOV.U32 R35, RZ, RZ, R32 ;  /* 0x000000ffff237224 */ /* 0x000fe200078e0020 */
[----:B------:R-:W-:Y:S01]  /*2eae0*/  MOV R28, R5 ;  /* 0x00000005001c7202 */ /* 0x000fe20000000f00 */
[----:B------:R-:W-:Y:S02]  /*2eaf0*/  IMAD.MOV.U32 R5, RZ, RZ, R34 ;  /* 0x000000ffff057224 */ /* 0x000fe400078e0022 */
[----:B------:R-:W-:Y:S02]  /*2eb00*/  IMAD.MOV.U32 R32, RZ, RZ, R47 ;  /* 0x000000ffff207224 */ /* 0x000fe400078e002f */
.L_x_46230:
[----:B------:R-:W-:Y:S05]  /*2eb10*/  BSYNC B1 ;  /* 0x0000000000017941 */ /* 0x000fea0003800000 */
.L_x_46228:
        /* <DEDUP_REMOVED lines=9> */
.L_x_46232:
[----:B------:R-:W-:Y:S01]  /*2ebb0*/  IMAD.MOV.U32 R42, RZ, RZ, R35 ;  /* 0x000000ffff2a7224 */ /* 0x000fe200078e0023 */
[----:B------:R-:W-:Y:S01]  /*2ebc0*/  MOV R35, R44 ;  /* 0x0000002c00237202 */ /* 0x000fe20000000f00 */
[----:B------:R-:W-:Y:S02]  /*2ebd0*/  IMAD.MOV.U32 R34, RZ, RZ, R28 ;  /* 0x000000ffff227224 */ /* 0x000fe400078e001c */
[----:B------:R-:W-:Y:S02]  /*2ebe0*/  IMAD.MOV.U32 R28, RZ, RZ, R2 ;  /* 0x000000ffff1c7224 */ /* 0x000fe400078e0002 */
.L_x_46233:
[----:B------:R-:W-:Y:S05]  /*2ebf0*/  BSYNC B1 ;  /* 0x0000000000017941 */ /* 0x000fea0003800000 */
.L_x_46231:
        /* <DEDUP_REMOVED lines=9> */
.L_x_46235:
[----:B------:R-:W-:Y:S02]  /*2ec90*/  IMAD.MOV.U32 R47, RZ, RZ, R42 ;  /* 0x000000ffff2f7224 */ /* 0x000fe400078e002a */
[----:B------:R-:W-:Y:S01]  /*2eca0*/  IMAD.MOV.U32 R45, RZ, RZ, R34 ;  /* 0x000000ffff2d7224 */ /* 0x000fe200078e0022 */
[----:B------:R-:W-:Y:S01]  /*2ecb0*/  MOV R34, R33 ;  /* 0x0000002100227202 */ /* 0x000fe20000000f00 */
[----:B------:R-:W-:Y:S02]  /*2ecc0*/  IMAD.MOV.U32 R42, RZ, RZ, R63 ;  /* 0x000000ffff2a7224 */ /* 0x000fe400078e003f */
.L_x_46236:
[----:B------:R-:W-:Y:S05]  /*2ecd0*/  BSYNC B1 ;  /* 0x0000000000017941 */ /* 0x000fea0003800000 */
.L_x_46234:
        /* <DEDUP_REMOVED lines=9> */
.L_x_46238:
[----:B------:R-:W-:Y:S02]  /*2ed70*/  IMAD.MOV.U32 R44, RZ, RZ, R47 ;  /* 0x000000ffff2c7224 */ /* 0x000fe400078e002f */
[----:B------:R-:W-:Y:S02]  /*2ed80*/  IMAD.MOV.U32 R2, RZ, RZ, R45 ;  /* 0x000000ffff027224 */ /* 0x000fe400078e002d */
[----:B------:R-:W-:Y:S02]  /*2ed90*/  IMAD.MOV.U32 R47, RZ, RZ, R46 ;  /* 0x000000ffff2f7224 */ /* 0x000fe400078e002e */
[----:B------:R-:W-:Y:S02]  /*2eda0*/  IMAD.MOV.U32 R45, RZ, RZ, R0 ;  /* 0x000000ffff2d7224 */ /* 0x000fe400078e0000 */
.L_x_46239:
[----:B------:R-:W-:Y:S05]  /*2edb0*/  BSYNC B1 ;  /* 0x0000000000017941 */ /* 0x000fea0003800000 */
.L_x_46237:
        /* <DEDUP_REMOVED lines=9> */
.L_x_46241:
[----:B------:R-:W-:Y:S02]  /*2ee50*/  IMAD.MOV.U32 R61, RZ, RZ, R44 ;  /* 0x000000ffff3d7224 */ /* 0x000fe400078e002c */
[----:B------:R-:W-:Y:S02]  /*2ee60*/  IMAD.MOV.U32 R33, RZ, RZ, R2 ;  /* 0x000000ffff217224 */ /* 0x000fe400078e0002 */
[----:B------:R-:W-:Y:S02]  /*2ee70*/  IMAD.MOV.U32 R44, RZ, RZ, R51 ;  /* 0x000000ffff2c7224 */ /* 0x000fe400078e0033 */
[----:B------:R-:W-:Y:S02]  /*2ee80*/  IMAD.MOV.U32 R2, RZ, RZ, R3 ;  /* 0x000000ffff027224 */ /* 0x000fe400078e0003 */
.L_x_46242:
[----:B------:R-:W-:Y:S05]  /*2ee90*/  BSYNC B1 ;  /* 0x0000000000017941 */ /* 0x000fea0003800000 */
.L_x_46240:
        /* <DEDUP_REMOVED lines=9> */
.L_x_46244:
[----:B------:R-:W-:Y:S02]  /*2ef30*/  IMAD.MOV.U32 R46, RZ, RZ, R61 ;  /* 0x000000ffff2e7224 */ /* 0x000fe400078e003d */
[----:B------:R-:W-:Y:S02]  /*2ef40*/  IMAD.MOV.U32 R0, RZ, RZ, R33 ;  /* 0x000000ffff007224 */ /* 0x000fe400078e0021 */
[----:B------:R-:W-:Y:S02]  /*2ef50*/  IMAD.MOV.U32 R61, RZ, RZ, R62 ;  /* 0x000000ffff3d7224 */ /* 0x000fe400078e003e */
[----:B------:R-:W-:Y:S02]  /*2ef60*/  IMAD.MOV.U32 R33, RZ, RZ, R50 ;  /* 0x000000ffff217224 */ /* 0x000fe400078e0032 */
.L_x_46245:
[----:B------:R-:W-:Y:S05]  /*2ef70*/  BSYNC B1 ;  /* 0x0000000000017941 */ /* 0x000fea0003800000 */
.L_x_46243:
        /* <DEDUP_REMOVED lines=9> */
.L_x_46247:
[----:B------:R-:W-:Y:S01]  /*2f010*/  MOV R51, R46 ;  /* 0x0000002e00337202 */ /* 0x000fe20000000f00 */
[----:B------:R-:W-:Y:S02]  /*2f020*/  IMAD.MOV.U32 R3, RZ, RZ, R0 ;  /* 0x000000ffff037224 */ /* 0x000fe400078e0000 */
[----:B------:R-:W-:Y:S02]  /*2f030*/  IMAD.MOV.U32 R46, RZ, RZ, R39 ;  /* 0x000000ffff2e7224 */ /* 0x000fe400078e0027 */
[----:B------:R-:W-:Y:S02]  /*2f040*/  IMAD.MOV.U32 R0, RZ, RZ, R23 ;  /* 0x000000ffff007224 */ /* 0x000fe400078e0017 */
.L_x_46248:
[----:B------:R-:W-:Y:S05]  /*2f050*/  BSYNC B1 ;  /* 0x0000000000017941 */ /* 0x000fea0003800000 */
.L_x_46246:
        /* <DEDUP_REMOVED lines=9> */
.L_x_46250:
[----:B------:R-:W-:Y:S01]  /*2f0f0*/  IMAD.MOV.U32 R60, RZ, RZ, R51 ;  /* 0x000000ffff3c7224 */ /* 0x000fe200078e0033 */
[----:B------:R-:W-:Y:S01]  /*2f100*/  MOV R50, R3 ;  /* 0x0000000300327202 */ /* 0x000fe20000000f00 */
[----:B------:R-:W-:Y:S02]  /*2f110*/  IMAD.MOV.U32 R51, RZ, RZ, R38 ;  /* 0x000000ffff337224 */ /* 0x000fe400078e0026 */
[----:B------:R-:W-:Y:S02]  /*2f120*/  IMAD.MOV.U32 R3, RZ, RZ, R22 ;  /* 0x000000ffff037224 */ /* 0x000fe400078e0016 */
.L_x_46251:
[----:B------:R-:W-:Y:S05]  /*2f130*/  BSYNC B1 ;  /* 0x0000000000017941 */ /* 0x000fea0003800000 */
.L_x_46249:
        /* <DEDUP_REMOVED lines=9> */
.L_x_46253:
[----:B------:R-:W-:Y:S01]  /*2f1d0*/  IMAD.MOV.U32 R39, RZ, RZ, R60 ;  /* 0x000000ffff277224 */ /* 0x000fe200078e003c */
[----:B------:R-:W-:Y:S01]  /*2f1e0*/  MOV R60, R37 ;  /* 0x00000025003c7202 */ /* 0x000fe20000000f00 */
[----:B------:R-:W-:Y:S02]  /*2f1f0*/  IMAD.MOV.U32 R23, RZ, RZ, R50 ;  /* 0x000000ffff177224 */ /* 0x000fe400078e0032 */
[----:B------:R-:W-:Y:S02]  /*2f200*/  IMAD.MOV.U32 R50, RZ, RZ, R21 ;  /* 0x000000ffff327224 */ /* 0x000fe400078e0015 */
.L_x_46254:
[----:B------:R-:W-:Y:S05]  /*2f210*/  BSYNC B1 ;  /* 0x0000000000017941 */ /* 0x000fea0003800000 */
.L_x_46252:
        /* <DEDUP_REMOVED lines=9> */
.L_x_46256:
[----:B------:R-:W-:Y:S02]  /*2f2b0*/  IMAD.MOV.U32 R38, RZ, RZ, R39 ;  /* 0x000000ffff267224 */ /* 0x000fe400078e0027 */
[----:B------:R-:W-:Y:S01]  /*2f2c0*/  IMAD.MOV.U32 R22, RZ, RZ, R23 ;  /* 0x000000ffff167224 */ /* 0x000fe200078e0017 */
[----:B------:R-:W-:Y:S01]  /*2f2d0*/  MOV R23, R20 ;  /* 0x0000001400177202 */ /* 0x000fe20000000f00 */
[----:B------:R-:W-:Y:S02]  /*2f2e0*/  IMAD.MOV.U32 R39, RZ, RZ, R36 ;  /* 0x000000ffff277224 */ /* 0x000fe400078e0024 */
.L_x_46257:
[----:B------:R-:W-:Y:S05]  /*2f2f0*/  BSYNC B1 ;  /* 0x0000000000017941 */ /* 0x000fea0003800000 */
.L_x_46255:
        /* <DEDUP_REMOVED lines=9> */
.L_x_46259:
[----:B------:R-:W-:Y:S02]  /*2f390*/  IMAD.MOV.U32 R20, RZ, RZ, R38 ;  /* 0x000000ffff147224 */ /* 0x000fe400078e0026 */
[----:B------:R-:W-:Y:S02]  /*2f3a0*/  IMAD.MOV.U32 R21, RZ, RZ, R22 ;  /* 0x000000ffff157224 */ /* 0x000fe400078e0016 */
[----:B------:R-:W-:Y:S02]  /*2f3b0*/  IMAD.MOV.U32 R38, RZ, RZ, R43 ;  /* 0x000000ffff267224 */ /* 0x000fe400078e002b */
[----:B------:R-:W-:Y:S02]  /*2f3c0*/  IMAD.MOV.U32 R22, RZ, RZ, R27 ;  /* 0x000000ffff167224 */ /* 0x000fe400078e001b */
.L_x_46260:
[----:B------:R-:W-:Y:S05]  /*2f3d0*/  BSYNC B1 ;  /* 0x0000000000017941 */ /* 0x000fea0003800000 */
.L_x_46258:
        /* <DEDUP_REMOVED lines=9> */
.L_x_46262:
[----:B------:R-:W-:Y:S02]  /*2f470*/  IMAD.MOV.U32 R37, RZ, RZ, R20 ;  /* 0x000000ffff257224 */ /* 0x000fe400078e0014 */
[----:B------:R-:W-:Y:S02]  /*2f480*/  IMAD.MOV.U32 R27, RZ, RZ, R21 ;  /* 0x000000ffff1b7224 */ /* 0x000fe400078e0015 */
[----:B------:R-:W-:Y:S02]  /*2f490*/  IMAD.MOV.U32 R20, RZ, RZ, R25 ;  /* 0x000000ffff147224 */ /* 0x000fe400078e0019 */
[----:B------:R-:W-:Y:S02]  /*2f4a0*/  IMAD.MOV.U32 R21, RZ, RZ, R26 ;  /* 0x000000ffff157224 */ /* 0x000fe400078e001a */
.L_x_46263:
[----:B------:R-:W-:Y:S05]  /*2f4b0*/  BSYNC B1 ;  /* 0x0000000000017941 */ /* 0x000fea0003800000 */
.L_x_46261:
        /* <DEDUP_REMOVED lines=9> */
.L_x_46265:
[----:B------:R-:W-:Y:S02]  /*2f550*/  IMAD.MOV.U32 R25, RZ, RZ, R37 ;  /* 0x000000ffff197224 */ /* 0x000fe400078e0025 */
[----:B------:R-:W-:Y:S02]  /*2f560*/  IMAD.MOV.U32 R26, RZ, RZ, R27 ;  /* 0x000000ffff1a7224 */ /* 0x000fe400078e001b */
[----:B------:R-:W-:Y:S02]  /*2f570*/  IMAD.MOV.U32 R37, RZ, RZ, R40 ;  /* 0x000000ffff257224 */ /* 0x000fe400078e0028 */
[----:B------:R-:W-:Y:S02]  /*2f580*/  IMAD.MOV.U32 R27, RZ, RZ, R24 ;  /* 0x000000ffff1b7224 */ /* 0x000fe400078e0018 */
.L_x_46266:
[----:B------:R-:W-:Y:S05]  /*2f590*/  BSYNC B1 ;  /* 0x0000000000017941 */ /* 0x000fea0003800000 */
.L_x_46264:
        /* <DEDUP_REMOVED lines=9> */
.L_x_46268:
[----:B------:R-:W-:Y:S01]  /*2f630*/  MOV R36, R25 ;  /* 0x0000001900247202 */ /* 0x000fe20000000f00 */
[----:B------:R-:W-:Y:S02]  /*2f640*/  IMAD.MOV.U32 R24, RZ, RZ, R26 ;  /* 0x000000ffff187224 */ /* 0x000fe400078e001a */
[----:B------:R-:W-:Y:S02]  /*2f650*/  IMAD.MOV.U32 R25, RZ, RZ, R30 ;  /* 0x000000ffff197224 */ /* 0x000fe400078e001e */
[----:B------:R-:W-:Y:S02]  /*2f660*/  IMAD.MOV.U32 R26, RZ, RZ, R31 ;  /* 0x000000ffff1a7224 */ /* 0x000fe400078e001f */
.L_x_46269:
[----:B------:R-:W-:Y:S05]  /*2f670*/  BSYNC B1 ;  /* 0x0000000000017941 */ /* 0x000fea0003800000 */
.L_x_46267:
        /* <DEDUP_REMOVED lines=9> */
.L_x_46271:
[----:B------:R-:W-:Y:S01]  /*2f710*/  IMAD.MOV.U32 R31, RZ, RZ, R36 ;  /* 0x000000ffff1f7224 */ /* 0x000fe200078e0024 */
[----:B------:R-:W-:Y:S01]  /*2f720*/  MOV R30, R24 ;  /* 0x00000018001e7202 */ /* 0x000fe20000000f00 */
[----:B------:R-:W-:Y:S02]  /*2f730*/  IMAD.MOV.U32 R36, RZ, RZ, R41 ;  /* 0x000000ffff247224 */ /* 0x000fe400078e0029 */
[----:B------:R-:W-:Y:S02]  /*2f740*/  IMAD.MOV.U32 R24, RZ, RZ, R29 ;  /* 0x000000ffff187224 */ /* 0x000fe400078e001d */
.L_x_46272:
[----:B------:R-:W-:Y:S05]  /*2f750*/  BSYNC B1 ;  /* 0x0000000000017941 */ /* 0x000fea0003800000 */
.L_x_46270:
        /* <DEDUP_REMOVED lines=16> */
.L_x_46274:
[----:B------:R-:W-:Y:S01]  /*2f860*/  MOV R41, R32 ;  /* 0x0000002000297202 */ /* 0x000fe20000000f00 */
[----:B------:R-:W-:Y:S02]  /*2f870*/  IMAD.MOV.U32 R29, RZ, RZ, R5 ;  /* 0x000000ffff1d7224 */ /* 0x000fe400078e0005 */
[----:B------:R-:W-:Y:S02]  /*2f880*/  IMAD.MOV.U32 R5, RZ, RZ, R28 ;  /* 0x000000ffff057224 */ /* 0x000fe400078e001c */
[----:B------:R-:W-:Y:S02]  /*2f890*/  IMAD.MOV.U32 R32, RZ, RZ, R35 ;  /* 0x000000ffff207224 */ /* 0x000fe400078e0023 */
.L_x_46275:
[----:B------:R-:W-:Y:S05]  /*2f8a0*/  BSYNC B1 ;  /* 0x0000000000017941 */ /* 0x000fea0003800000 */
.L_x_46273:
        /* <DEDUP_REMOVED lines=9> */
.L_x_46277:
[----:B------:R-:W-:Y:S01]  /*2f940*/  IMAD.MOV.U32 R40, RZ, RZ, R41 ;  /* 0x000000ffff287224 */ /* 0x000fe200078e0029 */
[----:B------:R-:W-:Y:S01]  /*2f950*/  MOV R28, R29 ;  /* 0x0000001d001c7202 */ /* 0x000fe20000000f00 */
[----:B------:R-:W-:Y:S02]  /*2f960*/  IMAD.MOV.U32 R41, RZ, RZ, R42 ;  /* 0x000000ffff297224 */ /* 0x000fe400078e002a */
[----:B------:R-:W-:Y:S02]  /*2f970*/  IMAD.MOV.U32 R29, RZ, RZ, R34 ;  /* 0x000000ffff1d7224 */ /* 0x000fe400078e0022 */
.L_x_46278:
[----:B------:R-:W-:Y:S05]  /*2f980*/  BSYNC B1 ;  /* 0x0000000000017941 */ /* 0x000fea0003800000 */
.L_x_46276:
        /* <DEDUP_REMOVED lines=9> */
.L_x_46280:
[----:B------:R-:W-:Y:S01]  /*2fa20*/  IMAD.MOV.U32 R43, RZ, RZ, R40 ;  /* 0x000000ffff2b7224 */ /* 0x000fe200078e0028 */
[----:B------:R-:W-:Y:S01]  /*2fa30*/  MOV R40, R47 ;  /* 0x0000002f00287202 */ /* 0x000fe20000000f00 */
[----:B------:R-:W-:Y:S02]  /*2fa40*/  IMAD.MOV.U32 R35, RZ, RZ, R28 ;  /* 0x000000ffff237224 */ /* 0x000fe400078e001c */
[----:B------:R-:W-:Y:S02]  /*2fa50*/  IMAD.MOV.U32 R28, RZ, RZ, R45 ;  /* 0x000000ffff1c7224 */ /* 0x000fe400078e002d */
.L_x_46281:
[----:B------:R-:W-:Y:S05]  /*2fa60*/  BSYNC B1 ;  /* 0x0000000000017941 */ /* 0x000fea0003800000 */
.L_x_46279:
        /* <DEDUP_REMOVED lines=9> */
.L_x_46283:
[----:B------:R-:W-:Y:S02]  /*2fb00*/  IMAD.MOV.U32 R42, RZ, RZ, R43 ;  /* 0x000000ffff2a7224 */ /* 0x000fe400078e002b */
[----:B------:R-:W-:Y:S01]  /*2fb10*/  IMAD.MOV.U32 R34, RZ, RZ, R35 ;  /* 0x000000ffff227224 */ /* 0x000fe200078e0023 */
[----:B------:R-:W-:Y:S01]  /*2fb20*/  MOV R35, R2 ;  /* 0x0000000200237202 */ /* 0x000fe20000000f00 */
[----:B------:R-:W-:Y:S02]  /*2fb30*/  IMAD.MOV.U32 R43, RZ, RZ, R44 ;  /* 0x000000ffff2b7224 */ /* 0x000fe400078e002c */
.L_x_46284:
[----:B------:R-:W-:Y:S05]  /*2fb40*/  BSYNC B1 ;  /* 0x0000000000017941 */ /* 0x000fea0003800000 */
.L_x_46282:
        /* <DEDUP_REMOVED lines=9> */
.L_x_46286:
[----:B------:R-:W-:Y:S02]  /*2fbe0*/  IMAD.MOV.U32 R47, RZ, RZ, R42 ;  /* 0x000000ffff2f7224 */ /* 0x000fe400078e002a */
[----:B------:R-:W-:Y:S02]  /*2fbf0*/  IMAD.MOV.U32 R45, RZ, RZ, R34 ;  /* 0x000000ffff2d7224 */ /* 0x000fe400078e0022 */
[----:B------:R-:W-:Y:S02]  /*2fc00*/  IMAD.MOV.U32 R42, RZ, RZ, R61 ;  /* 0x000000ffff2a7224 */ /* 0x000fe400078e003d */
[----:B------:R-:W-:Y:S02]  /*2fc10*/  IMAD.MOV.U32 R34, RZ, RZ, R33 ;  /* 0x000000ffff227224 */ /* 0x000fe400078e0021 */
.L_x_46287:
[----:B------:R-:W-:Y:S05]  /*2fc20*/  BSYNC B1 ;  /* 0x0000000000017941 */ /* 0x000fea0003800000 */
.L_x_46285:
        /* <DEDUP_REMOVED lines=9> */
.L_x_46289:
[----:B------:R-:W-:Y:S02]  /*2fcc0*/  IMAD.MOV.U32 R44, RZ, RZ, R47 ;  /* 0x000000ffff2c7224 */ /* 0x000fe400078e002f */
[----:B------:R-:W-:Y:S02]  /*2fcd0*/  IMAD.MOV.U32 R2, RZ, RZ, R45 ;  /* 0x000000ffff027224 */ /* 0x000fe400078e002d */
[----:B------:R-:W-:Y:S02]  /*2fce0*/  IMAD.MOV.U32 R47, RZ, RZ, R46 ;  /* 0x000000ffff2f7224 */ /* 0x000fe400078e002e */
[----:B------:R-:W-:Y:S02]  /*2fcf0*/  IMAD.MOV.U32 R45, RZ, RZ, R0 ;  /* 0x000000ffff2d7224 */ /* 0x000fe400078e0000 */
.L_x_46290:
[----:B------:R-:W-:Y:S05]  /*2fd00*/  BSYNC B1 ;  /* 0x0000000000017941 */ /* 0x000fea0003800000 */
.L_x_46288:
        /* <DEDUP_REMOVED lines=9> */
.L_x_46292:
[----:B------:R-:W-:Y:S02]  /*2fda0*/  IMAD.MOV.U32 R59, RZ, RZ, R44 ;  /* 0x000000ffff3b7224 */ /* 0x000fe400078e002c */
[----:B------:R-:W-:Y:S02]  /*2fdb0*/  IMAD.MOV.U32 R33, RZ, RZ, R2 ;  /* 0x000000ffff217224 */ /* 0x000fe400078e0002 */
[----:B------:R-:W-:Y:S02]  /*2fdc0*/  IMAD.MOV.U32 R44, RZ, RZ, R51 ;  /* 0x000000ffff2c7224 */ /* 0x000fe400078e0033 */
[----:B------:R-:W-:Y:S02]  /*2fdd0*/  IMAD.MOV.U32 R2, RZ, RZ, R3 ;  /* 0x000000ffff027224 */ /* 0x000fe400078e0003 */
.L_x_46293:
[----:B------:R-:W-:Y:S05]  /*2fde0*/  BSYNC B1 ;  /* 0x0000000000017941 */ /* 0x000fea0003800000 */
.L_x_46291:
        /* <DEDUP_REMOVED lines=9> */
.L_x_46295:
[----:B------:R-:W-:Y:S01]  /*2fe80*/  MOV R46, R59 ;  /* 0x0000003b002e7202 */ /* 0x000fe20000000f00 */
[----:B------:R-:W-:Y:S02]  /*2fe90*/  IMAD.MOV.U32 R0, RZ, RZ, R33 ;  /* 0x000000ffff007224 */ /* 0x000fe400078e0021 */
[----:B------:R-:W-:Y:S02]  /*2fea0*/  IMAD.MOV.U32 R59, RZ, RZ, R60 ;  /* 0x000000ffff3b7224 */ /* 0x000fe400078e003c */
[----:B------:R-:W-:Y:S02]  /*2feb0*/  IMAD.MOV.U32 R33, RZ, RZ, R50 ;  /* 0x000000ffff217224 */ /* 0x000fe400078e0032 */
.L_x_46296:
[----:B------:R-:W-:Y:S05]  /*2fec0*/  BSYNC B1 ;  /* 0x0000000000017941 */ /* 0x000fea0003800000 */
.L_x_46294:
        /* <DEDUP_REMOVED lines=9> */
.L_x_46298:
[----:B------:R-:W-:Y:S01]  /*2ff60*/  IMAD.MOV.U32 R51, RZ, RZ, R46 ;  /* 0x000000ffff337224 */ /* 0x000fe200078e002e */
[----:B------:R-:W-:Y:S01]  /*2ff70*/  MOV R3, R0 ;  /* 0x0000000000037202 */ /* 0x000fe20000000f00 */
[----:B------:R-:W-:Y:S02]  /*2ff80*/  IMAD.MOV.U32 R46, RZ, RZ, R39 ;  /* 0x000000ffff2e7224 */ /* 0x000fe400078e0027 */
[----:B------:R-:W-:Y:S02]  /*2ff90*/  IMAD.MOV.U32 R0, RZ, RZ, R23 ;  /* 0x000000ffff007224 */ /* 0x000fe400078e0017 */
.L_x_46299:
[----:B------:R-:W-:Y:S05]  /*2ffa0*/  BSYNC B1 ;  /* 0x0000000000017941 */ /* 0x000fea0003800000 */
.L_x_46297:
        /* <DEDUP_REMOVED lines=9> */
.L_x_46301:
[----:B------:R-:W-:Y:S01]  /*30040*/  IMAD.MOV.U32 R23, RZ, RZ, R51 ;  /* 0x000000ffff177224 */ /* 0x000fe200078e0033 */
[----:B------:R-:W-:Y:S01]  /*30050*/  MOV R51, R38 ;  /* 0x0000002600337202 */ /* 0x000fe20000000f00 */
[----:B------:R-:W-:Y:S02]  /*30060*/  IMAD.MOV.U32 R50, RZ, RZ, R3 ;  /* 0x000000ffff327224 */ /* 0x000fe400078e0003 */
[----:B------:R-:W-:Y:S02]  /*30070*/  IMAD.MOV.U32 R3, RZ, RZ, R22 ;  /* 0x000000ffff037224 */ /* 0x000fe400078e0016 */
.L_x_46302:
[----:B------:R-:W-:Y:S05]  /*30080*/  BSYNC B1 ;  /* 0x0000000000017941 */ /* 0x000fea0003800000 */
.L_x_46300:
        /* <DEDUP_REMOVED lines=9> */
.L_x_46304:
[----:B------:R-:W-:Y:S02]  /*30120*/  IMAD.MOV.U32 R38, RZ, RZ, R23 ;  /* 0x000000ffff267224 */ /* 0x000fe400078e0017 */
[----:B------:R-:W-:Y:S01]  /*30130*/  IMAD.MOV.U32 R22, RZ, RZ, R50 ;  /* 0x000000ffff167224 */ /* 0x000fe200078e0032 */
[----:B------:R-:W-:Y:S01]  /*30140*/  MOV R50, R21 ;  /* 0x0000001500327202 */ /* 0x000fe20000000f00 */
[----:B------:R-:W-:Y:S02]  /*30150*/  IMAD.MOV.U32 R23, RZ, RZ, R20 ;  /* 0x000000ffff177224 */ /* 0x000fe400078e0014 */
.L_x_46305:
[----:B------:R-:W-:Y:S05]  /*30160*/  BSYNC B1 ;  /* 0x0000000000017941 */ /* 0x000fea0003800000 */
.L_x_46303:
        /* <DEDUP_REMOVED lines=9> */
.L_x_46307:
[----:B------:R-:W-:Y:S02]  /*30200*/  IMAD.MOV.U32 R20, RZ, RZ, R38 ;  /* 0x000000ffff147224 */ /* 0x000fe400078e0026 */
[----:B------:R-:W-:Y:S02]  /*30210*/  IMAD.MOV.U32 R21, RZ, RZ, R22 ;  /* 0x000000ffff157224 */ /* 0x000fe400078e0016 */
[----:B------:R-:W-:Y:S02]  /*30220*/  IMAD.MOV.U32 R38, RZ, RZ, R37 ;  /* 0x000000ffff267224 */ /* 0x000fe400078e0025 */
[----:B------:R-:W-:Y:S02]  /*30230*/  IMAD.MOV.U32 R22, RZ, RZ, R27 ;  /* 0x000000ffff167224 */ /* 0x000fe400078e001b */
.L_x_46308:
[----:B------:R-:W-:Y:S05]  /*30240*/  BSYNC B1 ;  /* 0x0000000000017941 */ /* 0x000fea0003800000 */
.L_x_46306:
        /* <DEDUP_REMOVED lines=9> */
.L_x_46310:
[----:B------:R-:W-:Y:S02]  /*302e0*/  IMAD.MOV.U32 R37, RZ, RZ, R20 ;  /* 0x000000ffff257224 */ /* 0x000fe400078e0014 */
[----:B------:R-:W-:Y:S02]  /*302f0*/  IMAD.MOV.U32 R27, RZ, RZ, R21 ;  /* 0x000000ffff1b7224 */ /* 0x000fe400078e0015 */
[----:B------:R-:W-:Y:S02]  /*30300*/  IMAD.MOV.U32 R20, RZ, RZ, R25 ;  /* 0x000000ffff147224 */ /* 0x000fe400078e0019 */
[----:B------:R-:W-:Y:S02]  /*30310*/  IMAD.MOV.U32 R21, RZ, RZ, R26 ;  /* 0x000000ffff157224 */ /* 0x000fe400078e001a */
.L_x_46311:
[----:B------:R-:W-:Y:S05]  /*30320*/  BSYNC B1 ;  /* 0x0000000000017941 */ /* 0x000fea0003800000 */
.L_x_46309:
        /* <DEDUP_REMOVED lines=9> */
.L_x_46313:
[----:B------:R-:W-:Y:S02]  /*303c0*/  IMAD.MOV.U32 R26, RZ, RZ, R37 ;  /* 0x000000ffff1a7224 */ /* 0x000fe400078e0025 */
[----:B------:R-:W-:Y:S02]  /*303d0*/  IMAD.MOV.U32 R25, RZ, RZ, R27 ;  /* 0x000000ffff197224 */ /* 0x000fe400078e001b */
[----:B------:R-:W-:Y:S02]  /*303e0*/  IMAD.MOV.U32 R37, RZ, RZ, R36 ;  /* 0x000000ffff257224 */ /* 0x000fe400078e0024 */
[----:B------:R-:W-:Y:S02]  /*303f0*/  IMAD.MOV.U32 R27, RZ, RZ, R24 ;  /* 0x000000ffff1b7224 */ /* 0x000fe400078e0018 */
.L_x_46314:
[----:B------:R-:W-:Y:S05]  /*30400*/  BSYNC B1 ;  /* 0x0000000000017941 */ /* 0x000fea0003800000 */
.L_x_46312:
        /* <DEDUP_REMOVED lines=9> */
.L_x_46316:
[----:B------:R-:W-:Y:S01]  /*304a0*/  MOV R36, R26 ;  /* 0x0000001a00247202 */ /* 0x000fe20000000f00 */
[----:B------:R-:W-:Y:S02]  /*304b0*/  IMAD.MOV.U32 R24, RZ, RZ, R25 ;  /* 0x000000ffff187224 */ /* 0x000fe400078e0019 */
[----:B------:R-:W-:Y:S02]  /*304c0*/  IMAD.MOV.U32 R26, RZ, RZ, R31 ;  /* 0x000000ffff1a7224 */ /* 0x000fe400078e001f */
[----:B------:R-:W-:Y:S02]  /*304d0*/  IMAD.MOV.U32 R25, RZ, RZ, R30 ;  /* 0x000000ffff197224 */ /* 0x000fe400078e001e */
.L_x_46317:
[----:B------:R-:W-:Y:S05]  /*304e0*/  BSYNC B1 ;  /* 0x0000000000017941 */ /* 0x000fea0003800000 */
.L_x_46315:
        /* <DEDUP_REMOVED lines=16> */
.L_x_46319:
[----:B------:R-:W-:Y:S02]  /*305f0*/  IMAD.MOV.U32 R31, RZ, RZ, R32 ;  /* 0x000000ffff1f7224 */ /* 0x000fe400078e0020 */
[----:B------:R-:W-:Y:S02]  /*30600*/  IMAD.MOV.U32 R30, RZ, RZ, R5 ;  /* 0x000000ffff1e7224 */ /* 0x000fe400078e0005 */
[----:B------:R-:W-:Y:S02]  /*30610*/  IMAD.MOV.U32 R5, RZ, RZ, R29 ;  /* 0x000000ffff057224 */ /* 0x000fe400078e001d */
[----:B------:R-:W-:Y:S02]  /*30620*/  IMAD.MOV.U32 R32, RZ, RZ, R41 ;  /* 0x000000ffff207224 */ /* 0x000fe400078e0029 */
.L_x_46320:
[----:B------:R-:W-:Y:S05]  /*30630*/  BSYNC B1 ;  /* 0x0000000000017941 */ /* 0x000fea0003800000 */
.L_x_46318:
        /* <DEDUP_REMOVED lines=9> */
.L_x_46322:
[----:B------:R-:W-:Y:S01]  /*306d0*/  MOV R58, R31 ;  /* 0x0000001f003a7202 */ /* 0x000fe20000000f00 */
[----:B------:R-:W-:Y:S02]  /*306e0*/  IMAD.MOV.U32 R56, RZ, RZ, R30 ;  /* 0x000000ffff387224 */ /* 0x000fe400078e001e */
[----:B------:R-:W-:Y:S02]  /*306f0*/  IMAD.MOV.U32 R31, RZ, RZ, R40 ;  /* 0x000000ffff1f7224 */ /* 0x000fe400078e0028 */
[----:B------:R-:W-:Y:S02]  /*30700*/  IMAD.MOV.U32 R30, RZ, RZ, R28 ;  /* 0x000000ffff1e7224 */ /* 0x000fe400078e001c */
.L_x_46323:
[----:B------:R-:W-:Y:S05]  /*30710*/  BSYNC B1 ;  /* 0x0000000000017941 */ /* 0x000fea0003800000 */
.L_x_46321:
        /* <DEDUP_REMOVED lines=9> */
.L_x_46325:
[----:B------:R-:W-:Y:S01]  /*307b0*/  IMAD.MOV.U32 R39, RZ, RZ, R58 ;  /* 0x000000ffff277224 */ /* 0x000fe200078e003a */
[----:B------:R-:W-:Y:S01]  /*307c0*/  MOV R29, R56 ;  /* 0x00000038001d7202 */ /* 0x000fe20000000f00 */
[----:B------:R-:W-:Y:S02]  /*307d0*/  IMAD.MOV.U32 R58, RZ, RZ, R43 ;  /* 0x000000ffff3a7224 */ /* 0x000fe400078e002b */
[----:B------:R-:W-:Y:S02]  /*307e0*/  IMAD.MOV.U32 R56, RZ, RZ, R35 ;  /* 0x000000ffff387224 */ /* 0x000fe400078e0023 */
.L_x_46326:
[----:B------:R-:W-:Y:S05]  /*307f0*/  BSYNC B1 ;  /* 0x0000000000017941 */ /* 0x000fea0003800000 */
.L_x_46324:
        /* <DEDUP_REMOVED lines=9> */
.L_x_46328:
[----:B------:R-:W-:Y:S01]  /*30890*/  IMAD.MOV.U32 R40, RZ, RZ, R39 ;  /* 0x000000ffff287224 */ /* 0x000fe200078e0027 */
[----:B------:R-:W-:Y:S01]  /*308a0*/  MOV R39, R42 ;  /* 0x0000002a00277202 */ /* 0x000fe20000000f00 */
[----:B------:R-:W-:Y:S02]  /*308b0*/  IMAD.MOV.U32 R28, RZ, RZ, R29 ;  /* 0x000000ffff1c7224 */ /* 0x000fe400078e001d */
[----:B------:R-:W-:Y:S02]  /*308c0*/  IMAD.MOV.U32 R29, RZ, RZ, R34 ;  /* 0x000000ffff1d7224 */ /* 0x000fe400078e0022 */
.L_x_46329:
[----:B------:R-:W-:Y:S05]  /*308d0*/  BSYNC B1 ;  /* 0x0000000000017941 */ /* 0x000fea0003800000 */
.L_x_46327:
        /* <DEDUP_REMOVED lines=9> */
.L_x_46331:
[----:B------:R-:W-:Y:S02]  /*30970*/  IMAD.MOV.U32 R41, RZ, RZ, R40 ;  /* 0x000000ffff297224 */ /* 0x000fe400078e0028 */
[----:B------:R-:W-:Y:S01]  /*30980*/  IMAD.MOV.U32 R35, RZ, RZ, R28 ;  /* 0x000000ffff237224 */ /* 0x000fe200078e001c */
[----:B------:R-:W-:Y:S01]  /*30990*/  MOV R28, R45 ;  /* 0x0000002d001c7202 */ /* 0x000fe20000000f00 */
[----:B------:R-:W-:Y:S02]  /*309a0*/  IMAD.MOV.U32 R40, RZ, RZ, R47 ;  /* 0x000000ffff287224 */ /* 0x000fe400078e002f */
.L_x_46332:
[----:B------:R-:W-:Y:S05]  /*309b0*/  BSYNC B1 ;  /* 0x0000000000017941 */ /* 0x000fea0003800000 */
.L_x_46330:
        /* <DEDUP_REMOVED lines=9> */
.L_x_46334:
[----:B------:R-:W-:Y:S02]  /*30a50*/  IMAD.MOV.U32 R42, RZ, RZ, R41 ;  /* 0x000000ffff2a7224 */ /* 0x000fe400078e0029 */
[----:B------:R-:W-:Y:S02]  /*30a60*/  IMAD.MOV.U32 R34, RZ, RZ, R35 ;  /* 0x000000ffff227224 */ /* 0x000fe400078e0023 */
[----:B------:R-:W-:Y:S02]  /*30a70*/  IMAD.MOV.U32 R41, RZ, RZ, R44 ;  /* 0x000000ffff297224 */ /* 0x000fe400078e002c */
[----:B------:R-:W-:Y:S02]  /*30a80*/  IMAD.MOV.U32 R35, RZ, RZ, R2 ;  /* 0x000000ffff237224 */ /* 0x000fe400078e0002 */
.L_x_46335:
[----:B------:R-:W-:Y:S05]  /*30a90*/  BSYNC B1 ;  /* 0x0000000000017941 */ /* 0x000fea0003800000 */
.L_x_46333:
        /* <DEDUP_REMOVED lines=9> */
.L_x_46337:
[----:B------:R-:W-:Y:S02]  /*30b30*/  IMAD.MOV.U32 R45, RZ, RZ, R42 ;  /* 0x000000ffff2d7224 */ /* 0x000fe400078e002a */
[----:B------:R-:W-:Y:S02]  /*30b40*/  IMAD.MOV.U32 R43, RZ, RZ, R34 ;  /* 0x000000ffff2b7224 */ /* 0x000fe400078e0022 */
[----:B------:R-:W-:Y:S02]  /*30b50*/  IMAD.MOV.U32 R42, RZ, RZ, R59 ;  /* 0x000000ffff2a7224 */ /* 0x000fe400078e003b */
[----:B------:R-:W-:Y:S02]  /*30b60*/  IMAD.MOV.U32 R34, RZ, RZ, R33 ;  /* 0x000000ffff227224 */ /* 0x000fe400078e0021 */
.L_x_46338:
[----:B------:R-:W-:Y:S05]  /*30b70*/  BSYNC B1 ;  /* 0x0000000000017941 */ /* 0x000fea0003800000 */
.L_x_46336:
        /* <DEDUP_REMOVED lines=9> */
.L_x_46340:
[----:B------:R-:W-:Y:S02]  /*30c10*/  IMAD.MOV.U32 R44, RZ, RZ, R45 ;  /* 0x000000ffff2c7224 */ /* 0x000fe400078e002d */
[----:B------:R-:W-:Y:S02]  /*30c20*/  IMAD.MOV.U32 R2, RZ, RZ, R43 ;  /* 0x000000ffff027224 */ /* 0x000fe400078e002b */
[----:B------:R-:W-:Y:S02]  /*30c30*/  IMAD.MOV.U32 R45, RZ, RZ, R46 ;  /* 0x000000ffff2d7224 */ /* 0x000fe400078e002e */
[----:B------:R-:W-:Y:S02]  /*30c40*/  IMAD.MOV.U32 R43, RZ, RZ, R0 ;  /* 0x000000ffff2b7224 */ /* 0x000fe400078e0000 */
.L_x_46341:
[----:B------:R-:W-:Y:S05]  /*30c50*/  BSYNC B1 ;  /* 0x0000000000017941 */ /* 0x000fea0003800000 */
.L_x_46339:
        /* <DEDUP_REMOVED lines=9> */
.L_x_46343:
[----:B------:R-:W-:Y:S01]  /*30cf0*/  MOV R0, R44 ;  /* 0x0000002c00007202 */ /* 0x000fe20000000f00 */
[----:B------:R-:W-:Y:S02]  /*30d00*/  IMAD.MOV.U32 R33, RZ, RZ, R2 ;  /* 0x000000ffff217224 */ /* 0x000fe400078e0002 */
[----:B------:R-:W-:Y:S02]  /*30d10*/  IMAD.MOV.U32 R44, RZ, RZ, R51 ;  /* 0x000000ffff2c7224 */ /* 0x000fe400078e0033 */
[----:B------:R-:W-:Y:S02]  /*30d20*/  IMAD.MOV.U32 R2, RZ, RZ, R3 ;  /* 0x000000ffff027224 */ /* 0x000fe400078e0003 */
.L_x_46344:
[----:B------:R-:W-:Y:S05]  /*30d30*/  BSYNC B1 ;  /* 0x0000000000017941 */ /* 0x000fea0003800000 */
.L_x_46342:
        /* <DEDUP_REMOVED lines=9> */
.L_x_46346:
[----:B------:R-:W-:Y:S01]  /*30dd0*/  IMAD.MOV.U32 R47, RZ, RZ, R0 ;  /* 0x000000ffff2f7224 */ /* 0x000fe200078e0000 */
[----:B------:R-:W-:Y:S01]  /*30de0*/  MOV R3, R33 ;  /* 0x0000002100037202 */ /* 0x000fe20000000f00 */
[----:B------:R-:W-:Y:S02]  /*30df0*/  IMAD.MOV.U32 R0, RZ, RZ, R23 ;  /* 0x000000ffff007224 */ /* 0x000fe400078e0017 */
[----:B------:R-:W-:Y:S02]  /*30e00*/  IMAD.MOV.U32 R33, RZ, RZ, R50 ;  /* 0x000000ffff217224 */ /* 0x000fe400078e0032 */
.L_x_46347:
[----:B------:R-:W-:Y:S05]  /*30e10*/  BSYNC B1 ;  /* 0x0000000000017941 */ /* 0x000fea0003800000 */
.L_x_46345:
        /* <DEDUP_REMOVED lines=9> */
.L_x_46349:
[----:B------:R-:W-:Y:S01]  /*30eb0*/  IMAD.MOV.U32 R23, RZ, RZ, R47 ;  /* 0x000000ffff177224 */ /* 0x000fe200078e002f */
[----:B------:R-:W-:Y:S01]  /*30ec0*/  MOV R47, R38 ;  /* 0x00000026002f7202 */ /* 0x000fe20000000f00 */
[----:B------:R-:W-:Y:S02]  /*30ed0*/  IMAD.MOV.U32 R46, RZ, RZ, R3 ;  /* 0x000000ffff2e7224 */ /* 0x000fe400078e0003 */
[----:B------:R-:W-:Y:S02]  /*30ee0*/  IMAD.MOV.U32 R3, RZ, RZ, R22 ;  /* 0x000000ffff037224 */ /* 0x000fe400078e0016 */
.L_x_46350:
[----:B------:R-:W-:Y:S05]  /*30ef0*/  BSYNC B1 ;  /* 0x0000000000017941 */ /* 0x000fea0003800000 */
.L_x_46348:
        /* <DEDUP_REMOVED lines=9> */
.L_x_46352:
[----:B------:R-:W-:Y:S02]  /*30f90*/  IMAD.MOV.U32 R38, RZ, RZ, R23 ;  /* 0x000000ffff267224 */ /* 0x000fe400078e0017 */
[----:B------:R-:W-:Y:S01]  /*30fa0*/  IMAD.MOV.U32 R22, RZ, RZ, R46 ;  /* 0x000000ffff167224 */ /* 0x000fe200078e002e */
[----:B------:R-:W-:Y:S01]  /*30fb0*/  MOV R46, R21 ;  /* 0x00000015002e7202 */ /* 0x000fe20000000f00 */
[----:B------:R-:W-:Y:S02]  /*30fc0*/  IMAD.MOV.U32 R23, RZ, RZ, R20 ;  /* 0x000000ffff177224 */ /* 0x000fe400078e0014 */
.L_x_46353:
[----:B------:R-:W-:Y:S05]  /*30fd0*/  BSYNC B1 ;  /* 0x0000000000017941 */ /* 0x000fea0003800000 */
.L_x_46351:
        /* <DEDUP_REMOVED lines=9> */
.L_x_46355:
[----:B------:R-:W-:Y:S02]  /*31070*/  IMAD.MOV.U32 R21, RZ, RZ, R38 ;  /* 0x000000ffff157224 */ /* 0x000fe400078e0026 */
[----:B------:R-:W-:Y:S02]  /*31080*/  IMAD.MOV.U32 R20, RZ, RZ, R22 ;  /* 0x000000ffff147224 */ /* 0x000fe400078e0016 */
[----:B------:R-:W-:Y:S02]  /*31090*/  IMAD.MOV.U32 R38, RZ, RZ, R37 ;  /* 0x000000ffff267224 */ /* 0x000fe400078e0025 */
[----:B------:R-:W-:Y:S02]  /*310a0*/  IMAD.MOV.U32 R22, RZ, RZ, R27 ;  /* 0x000000ffff167224 */ /* 0x000fe400078e001b */
.L_x_46356:
[----:B------:R-:W-:Y:S05]  /*310b0*/  BSYNC B1 ;  /* 0x0000000000017941 */ /* 0x000fea0003800000 */
.L_x_46354:
        /* <DEDUP_REMOVED lines=9> */
.L_x_46358:
[----:B------:R-:W-:Y:S02]  /*31150*/  IMAD.MOV.U32 R37, RZ, RZ, R21 ;  /* 0x000000ffff257224 */ /* 0x000fe400078e0015 */
[----:B------:R-:W-:Y:S02]  /*31160*/  IMAD.MOV.U32 R27, RZ, RZ, R20 ;  /* 0x000000ffff1b7224 */ /* 0x000fe400078e0014 */
[----:B------:R-:W-:Y:S02]  /*31170*/  IMAD.MOV.U32 R21, RZ, RZ, R26 ;  /* 0x000000ffff157224 */ /* 0x000fe400078e001a */
[----:B------:R-:W-:Y:S02]  /*31180*/  IMAD.MOV.U32 R20, RZ, RZ, R25 ;  /* 0x000000ffff147224 */ /* 0x000fe400078e0019 */
.L_x_46359:
[----:B------:R-:W-:Y:S05]  /*31190*/  BSYNC B1 ;  /* 0x0000000000017941 */ /* 0x000fea0003800000 */
.L_x_46357:
        /* <DEDUP_REMOVED lines=9> */
.L_x_46361:
[----:B------:R-:W-:Y:S02]  /*31230*/  IMAD.MOV.U32 R26, RZ, RZ, R37 ;  /* 0x000000ffff1a7224 */ /* 0x000fe400078e0025 */
[----:B------:R-:W-:Y:S02]  /*31240*/  IMAD.MOV.U32 R25, RZ, RZ, R27 ;  /* 0x000000ffff197224 */ /* 0x000fe400078e001b */
[----:B------:R-:W-:Y:S02]  /*31250*/  IMAD.MOV.U32 R37, RZ, RZ, R36 ;  /* 0x000000ffff257224 */ /* 0x000fe400078e0024 */
[----:B------:R-:W-:Y:S02]  /*31260*/  IMAD.MOV.U32 R27, RZ, RZ, R24 ;  /* 0x000000ffff1b7224 */ /* 0x000fe400078e0018 */
.L_x_46362:
[----:B------:R-:W-:Y:S05]  /*31270*/  BSYNC B1 ;  /* 0x0000000000017941 */ /* 0x000fea0003800000 */
.L_x_46360:
        /* <DEDUP_REMOVED lines=16> */
.L_x_46364:
[----:B------:R-:W-:Y:S02]  /*31380*/  IMAD.MOV.U32 R51, RZ, RZ, R32 ;  /* 0x000000ffff337224 */ /* 0x000fe400078e0020 */
[----:B------:R-:W-:Y:S02]  /*31390*/  IMAD.MOV.U32 R24, RZ, RZ, R5 ;  /* 0x000000ffff187224 */ /* 0x000fe400078e0005 */
[----:B------:R-:W-:Y:S02]  /*313a0*/  IMAD.MOV.U32 R5, RZ, RZ, R30 ;  /* 0x000000ffff057224 */ /* 0x000fe400078e001e */
[----:B------:R-:W-:Y:S02]  /*313b0*/  IMAD.MOV.U32 R32, RZ, RZ, R31 ;  /* 0x000000ffff207224 */ /* 0x000fe400078e001f */
.L_x_46365:
[----:B------:R-:W-:Y:S05]  /*313c0*/  BSYNC B1 ;  /* 0x0000000000017941 */ /* 0x000fea0003800000 */
.L_x_46363:
        /* <DEDUP_REMOVED lines=9> */
.L_x_46367:
[----:B------:R-:W-:Y:S02]  /*31460*/  IMAD.MOV.U32 R36, RZ, RZ, R51 ;  /* 0x000000ffff247224 */ /* 0x000fe400078e0033 */
[----:B------:R-:W-:Y:S02]  /*31470*/  IMAD.MOV.U32 R30, RZ, RZ, R24 ;  /* 0x000000ffff1e7224 */ /* 0x000fe400078e0018 */
[----:B------:R-:W-:Y:S02]  /*31480*/  IMAD.MOV.U32 R51, RZ, RZ, R58 ;  /* 0x000000ffff337224 */ /* 0x000fe400078e003a */
[----:B------:R-:W-:Y:S02]  /*31490*/  IMAD.MOV.U32 R24, RZ, RZ, R56 ;  /* 0x000000ffff187224 */ /* 0x000fe400078e0038 */
.L_x_46368:
[----:B------:R-:W-:Y:S05]  /*314a0*/  BSYNC B1 ;  /* 0x0000000000017941 */ /* 0x000fea0003800000 */
.L_x_46366:
        /* <DEDUP_REMOVED lines=9> */
.L_x_46370:
[----:B------:R-:W-:Y:S01]  /*31540*/  MOV R55, R36 ;  /* 0x0000002400377202 */ /* 0x000fe20000000f00 */
[----:B------:R-:W-:Y:S02]  /*31550*/  IMAD.MOV.U32 R31, RZ, RZ, R30 ;  /* 0x000000ffff1f7224 */ /* 0x000fe400078e001e */
[----:B------:R-:W-:Y:S02]  /*31560*/  IMAD.MOV.U32 R36, RZ, RZ, R39 ;  /* 0x000000ffff247224 */ /* 0x000fe400078e0027 */
[----:B------:R-:W-:Y:S02]  /*31570*/  IMAD.MOV.U32 R30, RZ, RZ, R29 ;  /* 0x000000ffff1e7224 */ /* 0x000fe400078e001d */
.L_x_46371:
[----:B------:R-:W-:Y:S05]  /*31580*/  BSYNC B1 ;  /* 0x0000000000017941 */ /* 0x000fea0003800000 */
.L_x_46369:
        /* <DEDUP_REMOVED lines=9> */
.L_x_46373:
[----:B------:R-:W-:Y:S01]  /*31620*/  IMAD.MOV.U32 R54, RZ, RZ, R55 ;  /* 0x000000ffff367224 */ /* 0x000fe200078e0037 */
[----:B------:R-:W-:Y:S01]  /*31630*/  MOV R50, R31 ;  /* 0x0000001f00327202 */ /* 0x000fe20000000f00 */
[----:B------:R-:W-:Y:S02]  /*31640*/  IMAD.MOV.U32 R55, RZ, RZ, R40 ;  /* 0x000000ffff377224 */ /* 0x000fe400078e0028 */
[----:B------:R-:W-:Y:S02]  /*31650*/  IMAD.MOV.U32 R31, RZ, RZ, R28 ;  /* 0x000000ffff1f7224 */ /* 0x000fe400078e001c */
.L_x_46374:
[----:B------:R-:W-:Y:S05]  /*31660*/  BSYNC B1 ;  /* 0x0000000000017941 */ /* 0x000fea0003800000 */
.L_x_46372:
        /* <DEDUP_REMOVED lines=9> */
.L_x_46376:
[----:B------:R-:W-:Y:S01]  /*31700*/  IMAD.MOV.U32 R39, RZ, RZ, R54 ;  /* 0x000000ffff277224 */ /* 0x000fe200078e0036 */
[----:B------:R-:W-:Y:S01]  /*31710*/  MOV R54, R41 ;  /* 0x0000002900367202 */ /* 0x000fe20000000f00 */
[----:B------:R-:W-:Y:S02]  /*31720*/  IMAD.MOV.U32 R29, RZ, RZ, R50 ;  /* 0x000000ffff1d7224 */ /* 0x000fe400078e0032 */
[----:B------:R-:W-:Y:S02]  /*31730*/  IMAD.MOV.U32 R50, RZ, RZ, R35 ;  /* 0x000000ffff327224 */ /* 0x000fe400078e0023 */
.L_x_46377:
[----:B------:R-:W-:Y:S05]  /*31740*/  BSYNC B1 ;  /* 0x0000000000017941 */ /* 0x000fea0003800000 */
.L_x_46375:
        /* <DEDUP_REMOVED lines=9> */
.L_x_46379:
[----:B------:R-:W-:Y:S02]  /*317e0*/  IMAD.MOV.U32 R40, RZ, RZ, R39 ;  /* 0x000000ffff287224 */ /* 0x000fe400078e0027 */
[----:B------:R-:W-:Y:S01]  /*317f0*/  IMAD.MOV.U32 R28, RZ, RZ, R29 ;  /* 0x000000ffff1c7224 */ /* 0x000fe200078e001d */
[----:B------:R-:W-:Y:S01]  /*31800*/  MOV R29, R34 ;  /* 0x00000022001d7202 */ /* 0x000fe20000000f00 */
[----:B------:R-:W-:Y:S02]  /*31810*/  IMAD.MOV.U32 R39, RZ, RZ, R42 ;  /* 0x000000ffff277224 */ /* 0x000fe400078e002a */
.L_x_46380:
[----:B------:R-:W-:Y:S05]  /*31820*/  BSYNC B1 ;  /* 0x0000000000017941 */ /* 0x000fea0003800000 */
.L_x_46378:
        /* <DEDUP_REMOVED lines=9> */
.L_x_46382:
[----:B------:R-:W-:Y:S02]  /*318c0*/  IMAD.MOV.U32 R41, RZ, RZ, R40 ;  /* 0x000000ffff297224 */ /* 0x000fe400078e0028 */
[----:B------:R-:W-:Y:S02]  /*318d0*/  IMAD.MOV.U32 R35, RZ, RZ, R28 ;  /* 0x000000ffff237224 */ /* 0x000fe400078e001c */
[----:B------:R-:W-:Y:S02]  /*318e0*/  IMAD.MOV.U32 R40, RZ, RZ, R45 ;  /* 0x000000ffff287224 */ /* 0x000fe400078e002d */
[----:B------:R-:W-:Y:S02]  /*318f0*/  IMAD.MOV.U32 R28, RZ, RZ, R43 ;  /* 0x000000ffff1c7224 */ /* 0x000fe400078e002b */
.L_x_46383:
[----:B------:R-:W-:Y:S05]  /*31900*/  BSYNC B1 ;  /* 0x0000000000017941 */ /* 0x000fea0003800000 */
.L_x_46381:
        /* <DEDUP_REMOVED lines=9> */
.L_x_46385:
[----:B------:R-:W-:Y:S02]  /*319a0*/  IMAD.MOV.U32 R43, RZ, RZ, R41 ;  /* 0x000000ffff2b7224 */ /* 0x000fe400078e0029 */
[----:B------:R-:W-:Y:S02]  /*319b0*/  IMAD.MOV.U32 R34, RZ, RZ, R35 ;  /* 0x000000ffff227224 */ /* 0x000fe400078e0023 */
[----:B------:R-:W-:Y:S02]  /*319c0*/  IMAD.MOV.U32 R41, RZ, RZ, R44 ;  /* 0x000000ffff297224 */ /* 0x000fe400078e002c */
[----:B------:R-:W-:Y:S02]  /*319d0*/  IMAD.MOV.U32 R35, RZ, RZ, R2 ;  /* 0x000000ffff237224 */ /* 0x000fe400078e0002 */
.L_x_46386:
[----:B------:R-:W-:Y:S05]  /*319e0*/  BSYNC B1 ;  /* 0x0000000000017941 */ /* 0x000fea0003800000 */
.L_x_46384:
        /* <DEDUP_REMOVED lines=9> */
.L_x_46388:
[----:B------:R-:W-:Y:S02]  /*31a80*/  IMAD.MOV.U32 R42, RZ, RZ, R43 ;  /* 0x000000ffff2a7224 */ /* 0x000fe400078e002b */
[----:B------:R-:W-:Y:S02]  /*31a90*/  IMAD.MOV.U32 R2, RZ, RZ, R34 ;  /* 0x000000ffff027224 */ /* 0x000fe400078e0022 */
[----:B------:R-:W-:Y:S02]  /*31aa0*/  IMAD.MOV.U32 R43, RZ, RZ, R0 ;  /* 0x000000ffff2b7224 */ /* 0x000fe400078e0000 */
[----:B------:R-:W-:Y:S02]  /*31ab0*/  IMAD.MOV.U32 R34, RZ, RZ, R33 ;  /* 0x000000ffff227224 */ /* 0x000fe400078e0021 */
.L_x_46389:
[----:B------:R-:W-:Y:S05]  /*31ac0*/  BSYNC B1 ;  /* 0x0000000000017941 */ /* 0x000fea0003800000 */
.L_x_46387:
        /* <DEDUP_REMOVED lines=9> */
.L_x_46391:
[----:B------:R-:W-:Y:S01]  /*31b60*/  MOV R0, R42 ;  /* 0x0000002a00007202 */ /* 0x000fe20000000f00 */
[----:B------:R-:W-:Y:S02]  /*31b70*/  IMAD.MOV.U32 R33, RZ, RZ, R2 ;  /* 0x000000ffff217224 */ /* 0x000fe400078e0002 */
[----:B------:R-:W-:Y:S02]  /*31b80*/  IMAD.MOV.U32 R42, RZ, RZ, R47 ;  /* 0x000000ffff2a7224 */ /* 0x000fe400078e002f */
[----:B------:R-:W-:Y:S02]  /*31b90*/  IMAD.MOV.U32 R2, RZ, RZ, R3 ;  /* 0x000000ffff027224 */ /* 0x000fe400078e0003 */
.L_x_46392:
[----:B------:R-:W-:Y:S05]  /*31ba0*/  BSYNC B1 ;  /* 0x0000000000017941 */ /* 0x000fea0003800000 */
.L_x_46390:
        /* <DEDUP_REMOVED lines=9> */
.L_x_46394:
[----:B------:R-:W-:Y:S01]  /*31c40*/  IMAD.MOV.U32 R45, RZ, RZ, R0 ;  /* 0x000000ffff2d7224 */ /* 0x000fe200078e0000 */
[----:B------:R-:W-:Y:S01]  /*31c50*/  MOV R3, R33 ;  /* 0x0000002100037202 */ /* 0x000fe20000000f00 */
[----:B------:R-:W-:Y:S02]  /*31c60*/  IMAD.MOV.U32 R0, RZ, RZ, R23 ;  /* 0x000000ffff007224 */ /* 0x000fe400078e0017 */
[----:B------:R-:W-:Y:S02]  /*31c70*/  IMAD.MOV.U32 R33, RZ, RZ, R46 ;  /* 0x000000ffff217224 */ /* 0x000fe400078e002e */
.L_x_46395:
[----:B------:R-:W-:Y:S05]  /*31c80*/  BSYNC B1 ;  /* 0x0000000000017941 */ /* 0x000fea0003800000 */
.L_x_46393:
        /* <DEDUP_REMOVED lines=9> */
.L_x_46397:
[----:B------:R-:W-:Y:S01]  /*31d20*/  IMAD.MOV.U32 R44, RZ, RZ, R45 ;  /* 0x000000ffff2c7224 */ /* 0x000fe200078e002d */
[----:B------:R-:W-:Y:S01]  /*31d30*/  MOV R45, R38 ;  /* 0x00000026002d7202 */ /* 0x000fe20000000f00 */
[----:B------:R-:W-:Y:S02]  /*31d40*/  IMAD.MOV.U32 R23, RZ, RZ, R3 ;  /* 0x000000ffff177224 */ /* 0x000fe400078e0003 */
[----:B------:R-:W-:Y:S02]  /*31d50*/  IMAD.MOV.U32 R3, RZ, RZ, R22 ;  /* 0x000000ffff037224 */ /* 0x000fe400078e0016 */
.L_x_46398:
[----:B------:R-:W-:Y:S05]  /*31d60*/  BSYNC B1 ;  /* 0x0000000000017941 */ /* 0x000fea0003800000 */
.L_x_46396:
        /* <DEDUP_REMOVED lines=9> */
.L_x_46400:
[----:B------:R-:W-:Y:S02]  /*31e00*/  IMAD.MOV.U32 R38, RZ, RZ, R44 ;  /* 0x000000ffff267224 */ /* 0x000fe400078e002c */
[----:B------:R-:W-:Y:S01]  /*31e10*/  IMAD.MOV.U32 R22, RZ, RZ, R23 ;  /* 0x000000ffff167224 */ /* 0x000fe200078e0017 */
[----:B------:R-:W-:Y:S01]  /*31e20*/  MOV R23, R20 ;  /* 0x0000001400177202 */ /* 0x000fe20000000f00 */
[----:B------:R-:W-:Y:S02]  /*31e30*/  IMAD.MOV.U32 R44, RZ, RZ, R21 ;  /* 0x000000ffff2c7224 */ /* 0x000fe400078e0015 */
.L_x_46401:
[----:B------:R-:W-:Y:S05]  /*31e40*/  BSYNC B1 ;  /* 0x0000000000017941 */ /* 0x000fea0003800000 */
.L_x_46399:
        /* <DEDUP_REMOVED lines=9> */
.L_x_46403:
[----:B------:R-:W-:Y:S02]  /*31ee0*/  IMAD.MOV.U32 R21, RZ, RZ, R38 ;  /* 0x000000ffff157224 */ /* 0x000fe400078e0026 */
[----:B------:R-:W-:Y:S02]  /*31ef0*/  IMAD.MOV.U32 R20, RZ, RZ, R22 ;  /* 0x000000ffff147224 */ /* 0x000fe400078e0016 */
[----:B------:R-:W-:Y:S02]  /*31f00*/  IMAD.MOV.U32 R38, RZ, RZ, R37 ;  /* 0x000000ffff267224 */ /* 0x000fe400078e0025 */
[----:B------:R-:W-:Y:S02]  /*31f10*/  IMAD.MOV.U32 R22, RZ, RZ, R27 ;  /* 0x000000ffff167224 */ /* 0x000fe400078e001b */
.L_x_46404:
[----:B------:R-:W-:Y:S05]  /*31f20*/  BSYNC B1 ;  /* 0x0000000000017941 */ /* 0x000fea0003800000 */
.L_x_46402:
        /* <DEDUP_REMOVED lines=9> */
.L_x_46406:
[----:B------:R-:W-:Y:S02]  /*31fc0*/  IMAD.MOV.U32 R37, RZ, RZ, R21 ;  /* 0x000000ffff257224 */ /* 0x000fe400078e0015 */
[----:B------:R-:W-:Y:S02]  /*31fd0*/  IMAD.MOV.U32 R27, RZ, RZ, R20 ;  /* 0x000000ffff1b7224 */ /* 0x000fe400078e0014 */
[----:B------:R-:W-:Y:S02]  /*31fe0*/  IMAD.MOV.U32 R21, RZ, RZ, R26 ;  /* 0x000000ffff157224 */ /* 0x000fe400078e001a */
[----:B------:R-:W-:Y:S02]  /*31ff0*/  IMAD.MOV.U32 R20, RZ, RZ, R25 ;  /* 0x000000ffff147224 */ /* 0x000fe400078e0019 */
.L_x_46407:
[----:B------:R-:W-:Y:S05]  /*32000*/  BSYNC B1 ;  /* 0x0000000000017941 */ /* 0x000fea0003800000 */
.L_x_46405:
        /* <DEDUP_REMOVED lines=16> */
.L_x_46409:
[----:B------:R-:W-:Y:S02]  /*32110*/  IMAD.MOV.U32 R47, RZ, RZ, R32 ;  /* 0x000000ffff2f7224 */ /* 0x000fe400078e0020 */
[----:B------:R-:W-:Y:S02]  /*32120*/  IMAD.MOV.U32 R25, RZ, RZ, R5 ;  /* 0x000000ffff197224 */ /* 0x000fe400078e0005 */
[----:B------:R-:W-:Y:S02]  /*32130*/  IMAD.MOV.U32 R5, RZ, RZ, R24 ;  /* 0x000000ffff057224 */ /* 0x000fe400078e0018 */
[----:B------:R-:W-:Y:S02]  /*32140*/  IMAD.MOV.U32 R32, RZ, RZ, R51 ;  /* 0x000000ffff207224 */ /* 0x000fe400078e0033 */
.L_x_46410:
[----:B------:R-:W-:Y:S05]  /*32150*/  BSYNC B1 ;  /* 0x0000000000017941 */ /* 0x000fea0003800000 */
.L_x_46408:
        /* <DEDUP_REMOVED lines=9> */
.L_x_46412:
[----:B------:R-:W-:Y:S02]  /*321f0*/  IMAD.MOV.U32 R26, RZ, RZ, R47 ;  /* 0x000000ffff1a7224 */ /* 0x000fe400078e002f */
[----:B------:R-:W-:Y:S02]  /*32200*/  IMAD.MOV.U32 R24, RZ, RZ, R25 ;  /* 0x000000ffff187224 */ /* 0x000fe400078e0019 */
[----:B------:R-:W-:Y:S02]  /*32210*/  IMAD.MOV.U32 R47, RZ, RZ, R36 ;  /* 0x000000ffff2f7224 */ /* 0x000fe400078e0024 */
[----:B------:R-:W-:Y:S02]  /*32220*/  IMAD.MOV.U32 R25, RZ, RZ, R30 ;  /* 0x000000ffff197224 */ /* 0x000fe400078e001e */
.L_x_46413:
[----:B------:R-:W-:Y:S05]  /*32230*/  BSYNC B1 ;  /* 0x0000000000017941 */ /* 0x000fea0003800000 */
.L_x_46411:
        /* <DEDUP_REMOVED lines=9> */
.L_x_46415:
[----:B------:R-:W-:Y:S02]  /*322d0*/  IMAD.MOV.U32 R53, RZ, RZ, R26 ;  /* 0x000000ffff357224 */ /* 0x000fe400078e001a */
[----:B------:R-:W-:Y:S02]  /*322e0*/  IMAD.MOV.U32 R51, RZ, RZ, R24 ;  /* 0x000000ffff337224 */ /* 0x000fe400078e0018 */
[----:B------:R-:W-:Y:S02]  /*322f0*/  IMAD.MOV.U32 R26, RZ, RZ, R55 ;  /* 0x000000ffff1a7224 */ /* 0x000fe400078e0037 */
[----:B------:R-:W-:Y:S02]  /*32300*/  IMAD.MOV.U32 R24, RZ, RZ, R31 ;  /* 0x000000ffff187224 */ /* 0x000fe400078e001f */
.L_x_46416:
[----:B------:R-:W-:Y:S05]  /*32310*/  BSYNC B1 ;  /* 0x0000000000017941 */ /* 0x000fea0003800000 */
.L_x_46414:
        /* <DEDUP_REMOVED lines=9> */
.L_x_46418:
[----:B------:R-:W-:Y:S01]  /*323b0*/  MOV R36, R53 ;  /* 0x0000003500247202 */ /* 0x000fe20000000f00 */
[----:B------:R-:W-:Y:S02]  /*323c0*/  IMAD.MOV.U32 R30, RZ, RZ, R51 ;  /* 0x000000ffff1e7224 */ /* 0x000fe400078e0033 */
[----:B------:R-:W-:Y:S02]  /*323d0*/  IMAD.MOV.U32 R53, RZ, RZ, R54 ;  /* 0x000000ffff357224 */ /* 0x000fe400078e0036 */
[----:B------:R-:W-:Y:S02]  /*323e0*/  IMAD.MOV.U32 R51, RZ, RZ, R50 ;  /* 0x000000ffff337224 */ /* 0x000fe400078e0032 */
.L_x_46419:
[----:B------:R-:W-:Y:S05]  /*323f0*/  BSYNC B1 ;  /* 0x0000000000017941 */ /* 0x000fea0003800000 */
.L_x_46417:
        /* <DEDUP_REMOVED lines=9> */
.L_x_46421:
[----:B------:R-:W-:Y:S01]  /*32490*/  IMAD.MOV.U32 R55, RZ, RZ, R36 ;  /* 0x000000ffff377224 */ /* 0x000fe200078e0024 */
[----:B------:R-:W-:Y:S01]  /*324a0*/  MOV R31, R30 ;  /* 0x0000001e001f7202 */ /* 0x000fe20000000f00 */
[----:B------:R-:W-:Y:S02]  /*324b0*/  IMAD.MOV.U32 R36, RZ, RZ, R39 ;  /* 0x000000ffff247224 */ /* 0x000fe400078e0027 */
[----:B------:R-:W-:Y:S02]  /*324c0*/  IMAD.MOV.U32 R30, RZ, RZ, R29 ;  /* 0x000000ffff1e7224 */ /* 0x000fe400078e001d */
.L_x_46422:
[----:B------:R-:W-:Y:S05]  /*324d0*/  BSYNC B1 ;  /* 0x0000000000017941 */ /* 0x000fea0003800000 */
.L_x_46420:
        /* <DEDUP_REMOVED lines=9> */
.L_x_46424:
[----:B------:R-:W-:Y:S01]  /*32570*/  IMAD.MOV.U32 R48, RZ, RZ, R55 ;  /* 0x000000ffff307224 */ /* 0x000fe200078e0037 */
[----:B------:R-:W-:Y:S01]  /*32580*/  MOV R55, R40 ;  /* 0x0000002800377202 */ /* 0x000fe20000000f00 */
[----:B------:R-:W-:Y:S02]  /*32590*/  IMAD.MOV.U32 R46, RZ, RZ, R31 ;  /* 0x000000ffff2e7224 */ /* 0x000fe400078e001f */
[----:B------:R-:W-:Y:S02]  /*325a0*/  IMAD.MOV.U32 R31, RZ, RZ, R28 ;  /* 0x000000ffff1f7224 */ /* 0x000fe400078e001c */
.L_x_46425:
[----:B------:R-:W-:Y:S05]  /*325b0*/  BSYNC B1 ;  /* 0x0000000000017941 */ /* 0x000fea0003800000 */
.L_x_46423:
        /* <DEDUP_REMOVED lines=9> */
.L_x_46427:
[----:B------:R-:W-:Y:S02]  /*32650*/  IMAD.MOV.U32 R28, RZ, RZ, R48 ;  /* 0x000000ffff1c7224 */ /* 0x000fe400078e0030 */
[----:B------:R-:W-:Y:S01]  /*32660*/  IMAD.MOV.U32 R29, RZ, RZ, R46 ;  /* 0x000000ffff1d7224 */ /* 0x000fe200078e002e */
[----:B------:R-:W-:Y:S01]  /*32670*/  MOV R46, R35 ;  /* 0x00000023002e7202 */ /* 0x000fe20000000f00 */
[----:B------:R-:W-:Y:S02]  /*32680*/  IMAD.MOV.U32 R48, RZ, RZ, R41 ;  /* 0x000000ffff307224 */ /* 0x000fe400078e0029 */
.L_x_46428:
[----:B------:R-:W-:Y:S05]  /*32690*/  BSYNC B1 ;  /* 0x0000000000017941 */ /* 0x000fea0003800000 */
.L_x_46426:
        /* <DEDUP_REMOVED lines=9> */
.L_x_46430:
[----:B------:R-:W-:Y:S02]  /*32730*/  IMAD.MOV.U32 R39, RZ, RZ, R28 ;  /* 0x000000ffff277224 */ /* 0x000fe400078e001c */
[----:B------:R-:W-:Y:S02]  /*32740*/  IMAD.MOV.U32 R35, RZ, RZ, R29 ;  /* 0x000000ffff237224 */ /* 0x000fe400078e001d */
[----:B------:R-:W-:Y:S02]  /*32750*/  IMAD.MOV.U32 R28, RZ, RZ, R43 ;  /* 0x000000ffff1c7224 */ /* 0x000fe400078e002b */
[----:B------:R-:W-:Y:S02]  /*32760*/  IMAD.MOV.U32 R29, RZ, RZ, R34 ;  /* 0x000000ffff1d7224 */ /* 0x000fe400078e0022 */
.L_x_46431:
[----:B------:R-:W-:Y:S05]  /*32770*/  BSYNC B1 ;  /* 0x0000000000017941 */ /* 0x000fea0003800000 */
.L_x_46429:
        /* <DEDUP_REMOVED lines=9> */
.L_x_46433:
[----:B------:R-:W-:Y:S02]  /*32810*/  IMAD.MOV.U32 R41, RZ, RZ, R39 ;  /* 0x000000ffff297224 */ /* 0x000fe400078e0027 */
[----:B------:R-:W-:Y:S02]  /*32820*/  IMAD.MOV.U32 R34, RZ, RZ, R35 ;  /* 0x000000ffff227224 */ /* 0x000fe400078e0023 */
[----:B------:R-:W-:Y:S02]  /*32830*/  IMAD.MOV.U32 R39, RZ, RZ, R42 ;  /* 0x000000ffff277224 */ /* 0x000fe400078e002a */
[----:B------:R-:W-:Y:S02]  /*32840*/  IMAD.MOV.U32 R35, RZ, RZ, R2 ;  /* 0x000000ffff237224 */ /* 0x000fe400078e0002 */
.L_x_46434:
[----:B------:R-:W-:Y:S05]  /*32850*/  BSYNC B1 ;  /* 0x0000000000017941 */ /* 0x000fea0003800000 */
.L_x_46432:
        /* <DEDUP_REMOVED lines=9> */
.L_x_46436:
[----:B------:R-:W-:Y:S02]  /*328f0*/  IMAD.MOV.U32 R40, RZ, RZ, R41 ;  /* 0x000000ffff287224 */ /* 0x000fe400078e0029 */
[----:B------:R-:W-:Y:S02]  /*32900*/  IMAD.MOV.U32 R2, RZ, RZ, R34 ;  /* 0x000000ffff027224 */ /* 0x000fe400078e0022 */
[----:B------:R-:W-:Y:S02]  /*32910*/  IMAD.MOV.U32 R41, RZ, RZ, R0 ;  /* 0x000000ffff297224 */ /* 0x000fe400078e0000 */
[----:B------:R-:W-:Y:S02]  /*32920*/  IMAD.MOV.U32 R34, RZ, RZ, R33 ;  /* 0x000000ffff227224 */ /* 0x000fe400078e0021 */
.L_x_46437:
[----:B------:R-:W-:Y:S05]  /*32930*/  BSYNC B1 ;  /* 0x0000000000017941 */ /* 0x000fea0003800000 */
.L_x_46435:
        /* <DEDUP_REMOVED lines=9> */
.L_x_46439:
[----:B------:R-:W-:Y:S01]  /*329d0*/  MOV R33, R40 ;  /* 0x0000002800217202 */ /* 0x000fe20000000f00 */
[----:B------:R-:W-:Y:S02]  /*329e0*/  IMAD.MOV.U32 R0, RZ, RZ, R2 ;  /* 0x000000ffff007224 */ /* 0x000fe400078e0002 */
[----:B------:R-:W-:Y:S02]  /*329f0*/  IMAD.MOV.U32 R40, RZ, RZ, R45 ;  /* 0x000000ffff287224 */ /* 0x000fe400078e002d */
[----:B------:R-:W-:Y:S02]  /*32a00*/  IMAD.MOV.U32 R2, RZ, RZ, R3 ;  /* 0x000000ffff027224 */ /* 0x000fe400078e0003 */
.L_x_46440:
[----:B------:R-:W-:Y:S05]  /*32a10*/  BSYNC B1 ;  /* 0x0000000000017941 */ /* 0x000fea0003800000 */
.L_x_46438:
        /* <DEDUP_REMOVED lines=9> */
.L_x_46442:
[----:B------:R-:W-:Y:S01]  /*32ab0*/  IMAD.MOV.U32 R43, RZ, RZ, R33 ;  /* 0x000000ffff2b7224 */ /* 0x000fe200078e0021 */
[----:B------:R-:W-:Y:S01]  /*32ac0*/  MOV R3, R0 ;  /* 0x0000000000037202 */ /* 0x000fe20000000f00 */
[----:B------:R-:W-:Y:S02]  /*32ad0*/  IMAD.MOV.U32 R33, RZ, RZ, R44 ;  /* 0x000000ffff217224 */ /* 0x000fe400078e002c */
[----:B------:R-:W-:Y:S02]  /*32ae0*/  IMAD.MOV.U32 R0, RZ, RZ, R23 ;  /* 0x000000ffff007224 */ /* 0x000fe400078e0017 */
.L_x_46443:
[----:B------:R-:W-:Y:S05]  /*32af0*/  BSYNC B1 ;  /* 0x0000000000017941 */ /* 0x000fea0003800000 */
.L_x_46441:
        /* <DEDUP_REMOVED lines=9> */
.L_x_46445:
[----:B------:R-:W-:Y:S01]  /*32b90*/  IMAD.MOV.U32 R42, RZ, RZ, R43 ;  /* 0x000000ffff2a7224 */ /* 0x000fe200078e002b */
[----:B------:R-:W-:Y:S01]  /*32ba0*/  MOV R43, R38 ;  /* 0x00000026002b7202 */ /* 0x000fe20000000f00 */
[----:B------:R-:W-:Y:S02]  /*32bb0*/  IMAD.MOV.U32 R23, RZ, RZ, R3 ;  /* 0x000000ffff177224 */ /* 0x000fe400078e0003 */
[----:B------:R-:W-:Y:S02]  /*32bc0*/  IMAD.MOV.U32 R3, RZ, RZ, R22 ;  /* 0x000000ffff037224 */ /* 0x000fe400078e0016 */
.L_x_46446:
[----:B------:R-:W-:Y:S05]  /*32bd0*/  BSYNC B1 ;  /* 0x0000000000017941 */ /* 0x000fea0003800000 */
.L_x_46444:
        /* <DEDUP_REMOVED lines=9> */
.L_x_46448:
[----:B------:R-:W-:Y:S02]  /*32c70*/  IMAD.MOV.U32 R38, RZ, RZ, R42 ;  /* 0x000000ffff267224 */ /* 0x000fe400078e002a */
[----:B------:R-:W-:Y:S01]  /*32c80*/  IMAD.MOV.U32 R22, RZ, RZ, R23 ;  /* 0x000000ffff167224 */ /* 0x000fe200078e0017 */
[----:B------:R-:W-:Y:S01]  /*32c90*/  MOV R23, R20 ;  /* 0x0000001400177202 */ /* 0x000fe20000000f00 */
[----:B------:R-:W-:Y:S02]  /*32ca0*/  IMAD.MOV.U32 R42, RZ, RZ, R21 ;  /* 0x000000ffff2a7224 */ /* 0x000fe400078e0015 */
.L_x_46449:
[----:B------:R-:W-:Y:S05]  /*32cb0*/  BSYNC B1 ;  /* 0x0000000000017941 */ /* 0x000fea0003800000 */
.L_x_46447:
        /* <DEDUP_REMOVED lines=9> */
.L_x_46451:
[----:B------:R-:W-:Y:S02]  /*32d50*/  IMAD.MOV.U32 R21, RZ, RZ, R38 ;  /* 0x000000ffff157224 */ /* 0x000fe400078e0026 */
[----:B------:R-:W-:Y:S02]  /*32d60*/  IMAD.MOV.U32 R20, RZ, RZ, R22 ;  /* 0x000000ffff147224 */ /* 0x000fe400078e0016 */
[----:B------:R-:W-:Y:S02]  /*32d70*/  IMAD.MOV.U32 R38, RZ, RZ, R37 ;  /* 0x000000ffff267224 */ /* 0x000fe400078e0025 */
[----:B------:R-:W-:Y:S02]  /*32d80*/  IMAD.MOV.U32 R22, RZ, RZ, R27 ;  /* 0x000000ffff167224 */ /* 0x000fe400078e001b */
.L_x_46452:
[----:B------:R-:W-:Y:S05]  /*32d90*/  BSYNC B1 ;  /* 0x0000000000017941 */ /* 0x000fea0003800000 */
.L_x_46450:
        /* <DEDUP_REMOVED lines=16> */
.L_x_46454:
[----:B------:R-:W-:Y:S01]  /*32ea0*/  IMAD.MOV.U32 R27, RZ, RZ, R32 ;  /* 0x000000ffff1b7224 */ /* 0x000fe200078e0020 */
[----:B------:R-:W-:Y:S01]  /*32eb0*/  MOV R32, R47 ;  /* 0x0000002f00207202 */ /* 0x000fe20000000f00 */
[----:B------:R-:W-:Y:S02]  /*32ec0*/  IMAD.MOV.U32 R18, RZ, RZ, R5 ;  /* 0x000000ffff127224 */ /* 0x000fe400078e0005 */
[----:B------:R-:W-:Y:S02]  /*32ed0*/  IMAD.MOV.U32 R5, RZ, RZ, R25 ;  /* 0x000000ffff057224 */ /* 0x000fe400078e0019 */
.L_x_46455:
[----:B------:R-:W-:Y:S05]  /*32ee0*/  BSYNC B1 ;  /* 0x0000000000017941 */ /* 0x000fea0003800000 */
.L_x_46453:
        /* <DEDUP_REMOVED lines=9> */
.L_x_46457:
[----:B------:R-:W-:Y:S02]  /*32f80*/  IMAD.MOV.U32 R50, RZ, RZ, R27 ;  /* 0x000000ffff327224 */ /* 0x000fe400078e001b */
[----:B------:R-:W-:Y:S02]  /*32f90*/  IMAD.MOV.U32 R44, RZ, RZ, R18 ;  /* 0x000000ffff2c7224 */ /* 0x000fe400078e0012 */
[----:B------:R-:W-:Y:S02]  /*32fa0*/  IMAD.MOV.U32 R27, RZ, RZ, R26 ;  /* 0x000000ffff1b7224 */ /* 0x000fe400078e001a */
[----:B------:R-:W-:Y:S02]  /*32fb0*/  IMAD.MOV.U32 R18, RZ, RZ, R24 ;  /* 0x000000ffff127224 */ /* 0x000fe400078e0018 */
.L_x_46458:
[----:B------:R-:W-:Y:S05]  /*32fc0*/  BSYNC B1 ;  /* 0x0000000000017941 */ /* 0x000fea0003800000 */
.L_x_46456:
        /* <DEDUP_REMOVED lines=9> */
.L_x_46460:
[----:B------:R-:W-:Y:S02]  /*33060*/  IMAD.MOV.U32 R37, RZ, RZ, R50 ;  /* 0x000000ffff257224 */ /* 0x000fe400078e0032 */
[----:B------:R-:W-:Y:S02]  /*33070*/  IMAD.MOV.U32 R25, RZ, RZ, R44 ;  /* 0x000000ffff197224 */ /* 0x000fe400078e002c */
[----:B------:R-:W-:Y:S02]  /*33080*/  IMAD.MOV.U32 R50, RZ, RZ, R53 ;  /* 0x000000ffff327224 */ /* 0x000fe400078e0035 */
[----:B------:R-:W-:Y:S02]  /*33090*/  IMAD.MOV.U32 R44, RZ, RZ, R51 ;  /* 0x000000ffff2c7224 */ /* 0x000fe400078e0033 */
.L_x_46461:
[----:B------:R-:W-:Y:S05]  /*330a0*/  BSYNC B1 ;  /* 0x0000000000017941 */ /* 0x000fea0003800000 */
.L_x_46459:
        /* <DEDUP_REMOVED lines=9> */
.L_x_46463:
[----:B------:R-:W-:Y:S02]  /*33140*/  IMAD.MOV.U32 R26, RZ, RZ, R37 ;  /* 0x000000ffff1a7224 */ /* 0x000fe400078e0025 */
[----:B------:R-:W-:Y:S02]  /*33150*/  IMAD.MOV.U32 R24, RZ, RZ, R25 ;  /* 0x000000ffff187224 */ /* 0x000fe400078e0019 */
[----:B------:R-:W-:Y:S02]  /*33160*/  IMAD.MOV.U32 R37, RZ, RZ, R36 ;  /* 0x000000ffff257224 */ /* 0x000fe400078e0024 */
[----:B------:R-:W-:Y:S02]  /*33170*/  IMAD.MOV.U32 R25, RZ, RZ, R30 ;  /* 0x000000ffff197224 */ /* 0x000fe400078e001e */
.L_x_46464:
[----:B------:R-:W-:Y:S05]  /*33180*/  BSYNC B1 ;  /* 0x0000000000017941 */ /* 0x000fea0003800000 */
.L_x_46462:
        /* <DEDUP_REMOVED lines=9> */
.L_x_46466:
[----:B------:R-:W-:Y:S01]  /*33220*/  MOV R47, R26 ;  /* 0x0000001a002f7202 */ /* 0x000fe20000000f00 */
[----:B------:R-:W-:Y:S02]  /*33230*/  IMAD.MOV.U32 R45, RZ, RZ, R24 ;  /* 0x000000ffff2d7224 */ /* 0x000fe400078e0018 */
[----:B------:R-:W-:Y:S02]  /*33240*/  IMAD.MOV.U32 R26, RZ, RZ, R55 ;  /* 0x000000ffff1a7224 */ /* 0x000fe400078e0037 */
[----:B------:R-:W-:Y:S02]  /*33250*/  IMAD.MOV.U32 R24, RZ, RZ, R31 ;  /* 0x000000ffff187224 */ /* 0x000fe400078e001f */
.L_x_46467:
[----:B------:R-:W-:Y:S05]  /*33260*/  BSYNC B1 ;  /* 0x0000000000017941 */ /* 0x000fea0003800000 */
.L_x_46465:
        /* <DEDUP_REMOVED lines=9> */
.L_x_46469:
[----:B------:R-:W-:Y:S01]  /*33300*/  IMAD.MOV.U32 R31, RZ, RZ, R47 ;  /* 0x000000ffff1f7224 */ /* 0x000fe200078e002f */
[----:B------:R-:W-:Y:S01]  /*33310*/  MOV R30, R45 ;  /* 0x0000002d001e7202 */ /* 0x000fe20000000f00 */
[----:B------:R-:W-:Y:S02]  /*33320*/  IMAD.MOV.U32 R47, RZ, RZ, R48 ;  /* 0x000000ffff2f7224 */ /* 0x000fe400078e0030 */
[----:B------:R-:W-:Y:S02]  /*33330*/  IMAD.MOV.U32 R45, RZ, RZ, R46 ;  /* 0x000000ffff2d7224 */ /* 0x000fe400078e002e */
.L_x_46470:
[----:B------:R-:W-:Y:S05]  /*33340*/  BSYNC B1 ;  /* 0x0000000000017941 */ /* 0x000fea0003800000 */
.L_x_46468:
        /* <DEDUP_REMOVED lines=9> */
.L_x_46472:
[----:B------:R-:W-:Y:S01]  /*333e0*/  IMAD.MOV.U32 R46, RZ, RZ, R31 ;  /* 0x000000ffff2e7224 */ /* 0x000fe200078e001f */
[----:B------:R-:W-:Y:S01]  /*333f0*/  MOV R31, R28 ;  /* 0x0000001c001f7202 */ /* 0x000fe20000000f00 */
[----:B------:R-:W-:Y:S02]  /*33400*/  IMAD.MOV.U32 R36, RZ, RZ, R30 ;  /* 0x000000ffff247224 */ /* 0x000fe400078e001e */
[----:B------:R-:W-:Y:S02]  /*33410*/  IMAD.MOV.U32 R30, RZ, RZ, R29 ;  /* 0x000000ffff1e7224 */ /* 0x000fe400078e001d */
.L_x_46473:
[----:B------:R-:W-:Y:S05]  /*33420*/  BSYNC B1 ;  /* 0x0000000000017941 */ /* 0x000fea0003800000 */
.L_x_46471:
        /* <DEDUP_REMOVED lines=9> */
.L_x_46475:
[----:B------:R-:W-:Y:S02]  /*334c0*/  IMAD.MOV.U32 R28, RZ, RZ, R46 ;  /* 0x000000ffff1c7224 */ /* 0x000fe400078e002e */
[----:B------:R-:W-:Y:S01]  /*334d0*/  IMAD.MOV.U32 R29, RZ, RZ, R36 ;  /* 0x000000ffff1d7224 */ /* 0x000fe200078e0024 */
[----:B------:R-:W-:Y:S01]  /*334e0*/  MOV R36, R35 ;  /* 0x0000002300247202 */ /* 0x000fe20000000f00 */
[----:B------:R-:W-:Y:S02]  /*334f0*/  IMAD.MOV.U32 R46, RZ, RZ, R39 ;  /* 0x000000ffff2e7224 */ /* 0x000fe400078e0027 */
.L_x_46476:
[----:B------:R-:W-:Y:S05]  /*33500*/  BSYNC B1 ;  /* 0x0000000000017941 */ /* 0x000fea0003800000 */
.L_x_46474:
        /* <DEDUP_REMOVED lines=9> */
.L_x_46478:
[----:B------:R-:W-:Y:S02]  /*335a0*/  IMAD.MOV.U32 R39, RZ, RZ, R28 ;  /* 0x000000ffff277224 */ /* 0x000fe400078e001c */
[----:B------:R-:W-:Y:S02]  /*335b0*/  IMAD.MOV.U32 R35, RZ, RZ, R29 ;  /* 0x000000ffff237224 */ /* 0x000fe400078e001d */
[----:B------:R-:W-:Y:S02]  /*335c0*/  IMAD.MOV.U32 R28, RZ, RZ, R41 ;  /* 0x000000ffff1c7224 */ /* 0x000fe400078e0029 */
[----:B------:R-:W-:Y:S02]  /*335d0*/  IMAD.MOV.U32 R29, RZ, RZ, R34 ;  /* 0x000000ffff1d7224 */ /* 0x000fe400078e0022 */
.L_x_46479:
[----:B------:R-:W-:Y:S05]  /*335e0*/  BSYNC B1 ;  /* 0x0000000000017941 */ /* 0x000fea0003800000 */
.L_x_46477:
        /* <DEDUP_REMOVED lines=9> */
.L_x_46481:
[----:B------:R-:W-:Y:S02]  /*33680*/  IMAD.MOV.U32 R34, RZ, RZ, R39 ;  /* 0x000000ffff227224 */ /* 0x000fe400078e0027 */
[----:B------:R-:W-:Y:S02]  /*33690*/  IMAD.MOV.U32 R41, RZ, RZ, R35 ;  /* 0x000000ffff297224 */ /* 0x000fe400078e0023 */
[----:B------:R-:W-:Y:S02]  /*336a0*/  IMAD.MOV.U32 R39, RZ, RZ, R40 ;  /* 0x000000ffff277224 */ /* 0x000fe400078e0028 */
[----:B------:R-:W-:Y:S02]  /*336b0*/  IMAD.MOV.U32 R35, RZ, RZ, R2 ;  /* 0x000000ffff237224 */ /* 0x000fe400078e0002 */
.L_x_46482:
[----:B------:R-:W-:Y:S05]  /*336c0*/  BSYNC B1 ;  /* 0x0000000000017941 */ /* 0x000fea0003800000 */
.L_x_46480:
        /* <DEDUP_REMOVED lines=9> */
.L_x_46484:
[----:B------:R-:W-:Y:S02]  /*33760*/  IMAD.MOV.U32 R40, RZ, RZ, R34 ;  /* 0x000000ffff287224 */ /* 0x000fe400078e0022 */
[----:B------:R-:W-:Y:S02]  /*33770*/  IMAD.MOV.U32 R2, RZ, RZ, R41 ;  /* 0x000000ffff027224 */ /* 0x000fe400078e0029 */
[----:B------:R-:W-:Y:S02]  /*33780*/  IMAD.MOV.U32 R34, RZ, RZ, R33 ;  /* 0x000000ffff227224 */ /* 0x000fe400078e0021 */
[----:B------:R-:W-:Y:S02]  /*33790*/  IMAD.MOV.U32 R41, RZ, RZ, R0 ;  /* 0x000000ffff297224 */ /* 0x000fe400078e0000 */
.L_x_46485:
[----:B------:R-:W-:Y:S05]  /*337a0*/  BSYNC B1 ;  /* 0x0000000000017941 */ /* 0x000fea0003800000 */
.L_x_46483:
        /* <DEDUP_REMOVED lines=9> */
.L_x_46487:
[----:B------:R-:W-:Y:S01]  /*33840*/  MOV R33, R40 ;  /* 0x0000002800217202 */ /* 0x000fe20000000f00 */
[----:B------:R-:W-:Y:S02]  /*33850*/  IMAD.MOV.U32 R0, RZ, RZ, R2 ;  /* 0x000000ffff007224 */ /* 0x000fe400078e0002 */
[----:B------:R-:W-:Y:S02]  /*33860*/  IMAD.MOV.U32 R40, RZ, RZ, R43 ;  /* 0x000000ffff287224 */ /* 0x000fe400078e002b */
[----:B------:R-:W-:Y:S02]  /*33870*/  IMAD.MOV.U32 R2, RZ, RZ, R3 ;  /* 0x000000ffff027224 */ /* 0x000fe400078e0003 */
.L_x_46488:
[----:B------:R-:W-:Y:S05]  /*33880*/  BSYNC B1 ;  /* 0x0000000000017941 */ /* 0x000fea0003800000 */
.L_x_46486:
        /* <DEDUP_REMOVED lines=9> */
.L_x_46490:
[----:B------:R-:W-:Y:S01]  /*33920*/  IMAD.MOV.U32 R43, RZ, RZ, R33 ;  /* 0x000000ffff2b7224 */ /* 0x000fe200078e0021 */
[----:B------:R-:W-:Y:S01]  /*33930*/  MOV R3, R0 ;  /* 0x0000000000037202 */ /* 0x000fe20000000f00 */
[----:B------:R-:W-:Y:S02]  /*33940*/  IMAD.MOV.U32 R33, RZ, RZ, R42 ;  /* 0x000000ffff217224 */ /* 0x000fe400078e002a */
[----:B------:R-:W-:Y:S02]  /*33950*/  IMAD.MOV.U32 R0, RZ, RZ, R23 ;  /* 0x000000ffff007224 */ /* 0x000fe400078e0017 */
.L_x_46491:
[----:B------:R-:W-:Y:S05]  /*33960*/  BSYNC B1 ;  /* 0x0000000000017941 */ /* 0x000fea0003800000 */
.L_x_46489:
        /* <DEDUP_REMOVED lines=9> */
.L_x_46493:
[----:B------:R-:W-:Y:S01]  /*33a00*/  IMAD.MOV.U32 R42, RZ, RZ, R43 ;  /* 0x000000ffff2a7224 */ /* 0x000fe200078e002b */
[----:B------:R-:W-:Y:S01]  /*33a10*/  MOV R43, R38 ;  /* 0x00000026002b7202 */ /* 0x000fe20000000f00 */
[----:B------:R-:W-:Y:S02]  /*33a20*/  IMAD.MOV.U32 R23, RZ, RZ, R3 ;  /* 0x000000ffff177224 */ /* 0x000fe400078e0003 */
[----:B------:R-:W-:Y:S02]  /*33a30*/  IMAD.MOV.U32 R3, RZ, RZ, R22 ;  /* 0x000000ffff037224 */ /* 0x000fe400078e0016 */
.L_x_46494:
[----:B------:R-:W-:Y:S05]  /*33a40*/  BSYNC B1 ;  /* 0x0000000000017941 */ /* 0x000fea0003800000 */
.L_x_46492:
        /* <DEDUP_REMOVED lines=9> */
.L_x_46496:
[----:B------:R-:W-:Y:S02]  /*33ae0*/  IMAD.MOV.U32 R38, RZ, RZ, R42 ;  /* 0x000000ffff267224 */ /* 0x000fe400078e002a */
[----:B------:R-:W-:Y:S01]  /*33af0*/  IMAD.MOV.U32 R22, RZ, RZ, R23 ;  /* 0x000000ffff167224 */ /* 0x000fe200078e0017 */
[----:B------:R-:W-:Y:S01]  /*33b00*/  MOV R23, R20 ;  /* 0x0000001400177202 */ /* 0x000fe20000000f00 */
[----:B------:R-:W-:Y:S02]  /*33b10*/  IMAD.MOV.U32 R42, RZ, RZ, R21 ;  /* 0x000000ffff2a7224 */ /* 0x000fe400078e0015 */
.L_x_46497:
[----:B------:R-:W-:Y:S05]  /*33b20*/  BSYNC B1 ;  /* 0x0000000000017941 */ /* 0x000fea0003800000 */
.L_x_46495:
        /* <DEDUP_REMOVED lines=16> */
.L_x_46499:
[----:B------:R-:W-:Y:S02]  /*33c30*/  IMAD.MOV.U32 R19, RZ, RZ, R32 ;  /* 0x000000ffff137224 */ /* 0x000fe400078e0020 */
[----:B------:R-:W-:Y:S01]  /*33c40*/  IMAD.MOV.U32 R16, RZ, RZ, R5 ;  /* 0x000000ffff107224 */ /* 0x000fe200078e0005 */
[----:B------:R-:W-:Y:S01]  /*33c50*/  MOV R5, R18 ;  /* 0x0000001200057202 */ /* 0x000fe20000000f00 */
[----:B------:R-:W-:Y:S02]  /*33c60*/  IMAD.MOV.U32 R32, RZ, RZ, R27 ;  /* 0x000000ffff207224 */ /* 0x000fe400078e001b */
.L_x_46500:
[----:B------:R-:W-:Y:S05]  /*33c70*/  BSYNC B1 ;  /* 0x0000000000017941 */ /* 0x000fea0003800000 */
.L_x_46498:
        /* <DEDUP_REMOVED lines=9> */
.L_x_46502:
[----:B------:R-:W-:Y:S02]  /*33d10*/  IMAD.MOV.U32 R20, RZ, RZ, R19 ;  /* 0x000000ffff147224 */ /* 0x000fe400078e0013 */
[----:B------:R-:W-:Y:S01]  /*33d20*/  IMAD.MOV.U32 R18, RZ, RZ, R16 ;  /* 0x000000ffff127224 */ /* 0x000fe200078e0010 */
[----:B------:R-:W-:Y:S01]  /*33d30*/  MOV R16, R44 ;  /* 0x0000002c00107202 */ /* 0x000fe20000000f00 */
[----:B------:R-:W-:Y:S02]  /*33d40*/  IMAD.MOV.U32 R19, RZ, RZ, R50 ;  /* 0x000000ffff137224 */ /* 0x000fe400078e0032 */
.L_x_46503:
[----:B------:R-:W-:Y:S05]  /*33d50*/  BSYNC B1 ;  /* 0x0000000000017941 */ /* 0x000fea0003800000 */
.L_x_46501:
        /* <DEDUP_REMOVED lines=9> */
.L_x_46505:
[----:B------:R-:W-:Y:S02]  /*33df0*/  IMAD.MOV.U32 R27, RZ, RZ, R20 ;  /* 0x000000ffff1b7224 */ /* 0x000fe400078e0014 */
[----:B------:R-:W-:Y:S02]  /*33e00*/  IMAD.MOV.U32 R21, RZ, RZ, R18 ;  /* 0x000000ffff157224 */ /* 0x000fe400078e0012 */
[----:B------:R-:W-:Y:S02]  /*33e10*/  IMAD.MOV.U32 R20, RZ, RZ, R37 ;  /* 0x000000ffff147224 */ /* 0x000fe400078e0025 */
[----:B------:R-:W-:Y:S02]  /*33e20*/  IMAD.MOV.U32 R18, RZ, RZ, R25 ;  /* 0x000000ffff127224 */ /* 0x000fe400078e0019 */
.L_x_46506:
[----:B------:R-:W-:Y:S05]  /*33e30*/  BSYNC B1 ;  /* 0x0000000000017941 */ /* 0x000fea0003800000 */
.L_x_46504:
        /* <DEDUP_REMOVED lines=9> */
.L_x_46508:
[----:B------:R-:W-:Y:S02]  /*33ed0*/  IMAD.MOV.U32 R48, RZ, RZ, R27 ;  /* 0x000000ffff307224 */ /* 0x000fe400078e001b */
[----:B------:R-:W-:Y:S02]  /*33ee0*/  IMAD.MOV.U32 R44, RZ, RZ, R21 ;  /* 0x000000ffff2c7224 */ /* 0x000fe400078e0015 */
[----:B------:R-:W-:Y:S02]  /*33ef0*/  IMAD.MOV.U32 R27, RZ, RZ, R26 ;  /* 0x000000ffff1b7224 */ /* 0x000fe400078e001a */
[----:B------:R-:W-:Y:S02]  /*33f00*/  IMAD.MOV.U32 R21, RZ, RZ, R24 ;  /* 0x000000ffff157224 */ /* 0x000fe400078e0018 */
.L_x_46509:
[----:B------:R-:W-:Y:S05]  /*33f10*/  BSYNC B1 ;  /* 0x0000000000017941 */ /* 0x000fea0003800000 */
.L_x_46507:
        /* <DEDUP_REMOVED lines=9> */
.L_x_46511:
[----:B------:R-:W-:Y:S02]  /*33fb0*/  IMAD.MOV.U32 R24, RZ, RZ, R48 ;  /* 0x000000ffff187224 */ /* 0x000fe400078e0030 */
[----:B------:R-:W-:Y:S02]  /*33fc0*/  IMAD.MOV.U32 R25, RZ, RZ, R44 ;  /* 0x000000ffff197224 */ /* 0x000fe400078e002c */
[----:B------:R-:W-:Y:S02]  /*33fd0*/  IMAD.MOV.U32 R48, RZ, RZ, R47 ;  /* 0x000000ffff307224 */ /* 0x000fe400078e002f */
[----:B------:R-:W-:Y:S02]  /*33fe0*/  IMAD.MOV.U32 R44, RZ, RZ, R45 ;  /* 0x000000ffff2c7224 */ /* 0x000fe400078e002d */
.L_x_46512:
[----:B------:R-:W-:Y:S05]  /*33ff0*/  BSYNC B1 ;  /* 0x0000000000017941 */ /* 0x000fea0003800000 */
.L_x_46510:
        /* <DEDUP_REMOVED lines=9> */
.L_x_46514:
[----:B------:R-:W-:Y:S01]  /*34090*/  MOV R45, R24 ;  /* 0x00000018002d7202 */ /* 0x000fe20000000f00 */
[----:B------:R-:W-:Y:S02]  /*340a0*/  IMAD.MOV.U32 R37, RZ, RZ, R25 ;  /* 0x000000ffff257224 */ /* 0x000fe400078e0019 */
[----:B------:R-:W-:Y:S02]  /*340b0*/  IMAD.MOV.U32 R24, RZ, RZ, R31 ;  /* 0x000000ffff187224 */ /* 0x000fe400078e001f */
[----:B------:R-:W-:Y:S02]  /*340c0*/  IMAD.MOV.U32 R25, RZ, RZ, R30 ;  /* 0x000000ffff197224 */ /* 0x000fe400078e001e */
.L_x_46515:
[----:B------:R-:W-:Y:S05]  /*340d0*/  BSYNC B1 ;  /* 0x0000000000017941 */ /* 0x000fea0003800000 */
.L_x_46513:
        /* <DEDUP_REMOVED lines=9> */
.L_x_46517:
[----:B------:R-:W-:Y:S01]  /*34170*/  IMAD.MOV.U32 R31, RZ, RZ, R45 ;  /* 0x000000ffff1f7224 */ /* 0x000fe200078e002d */
[----:B------:R-:W-:Y:S01]  /*34180*/  MOV R26, R37 ;  /* 0x00000025001a7202 */ /* 0x000fe20000000f00 */
[----:B------:R-:W-:Y:S02]  /*34190*/  IMAD.MOV.U32 R45, RZ, RZ, R46 ;  /* 0x000000ffff2d7224 */ /* 0x000fe400078e002e */
[----:B------:R-:W-:Y:S02]  /*341a0*/  IMAD.MOV.U32 R37, RZ, RZ, R36 ;  /* 0x000000ffff257224 */ /* 0x000fe400078e0024 */
.L_x_46518:
[----:B------:R-:W-:Y:S05]  /*341b0*/  BSYNC B1 ;  /* 0x0000000000017941 */ /* 0x000fea0003800000 */
.L_x_46516:
        /* <DEDUP_REMOVED lines=9> */
.L_x_46520:
[----:B------:R-:W-:Y:S01]  /*34250*/  IMAD.MOV.U32 R36, RZ, RZ, R31 ;  /* 0x000000ffff247224 */ /* 0x000fe200078e001f */
[----:B------:R-:W-:Y:S01]  /*34260*/  MOV R31, R28 ;  /* 0x0000001c001f7202 */ /* 0x000fe20000000f00 */
[----:B------:R-:W-:Y:S02]  /*34270*/  IMAD.MOV.U32 R30, RZ, RZ, R26 ;  /* 0x000000ffff1e7224 */ /* 0x000fe400078e001a */
[----:B------:R-:W-:Y:S02]  /*34280*/  IMAD.MOV.U32 R26, RZ, RZ, R29 ;  /* 0x000000ffff1a7224 */ /* 0x000fe400078e001d */
.L_x_46521:
[----:B------:R-:W-:Y:S05]  /*34290*/  BSYNC B1 ;  /* 0x0000000000017941 */ /* 0x000fea0003800000 */
.L_x_46519:
        /* <DEDUP_REMOVED lines=9> */
.L_x_46523:
[----:B------:R-:W-:Y:S02]  /*34330*/  IMAD.MOV.U32 R29, RZ, RZ, R36 ;  /* 0x000000ffff1d7224 */ /* 0x000fe400078e0024 */
[----:B------:R-:W-:Y:S01]  /*34340*/  IMAD.MOV.U32 R28, RZ, RZ, R30 ;  /* 0x000000ffff1c7224 */ /* 0x000fe200078e001e */
[----:B------:R-:W-:Y:S01]  /*34350*/  MOV R30, R35 ;  /* 0x00000023001e7202 */ /* 0x000fe20000000f00 */
[----:B------:R-:W-:Y:S02]  /*34360*/  IMAD.MOV.U32 R36, RZ, RZ, R39 ;  /* 0x000000ffff247224 */ /* 0x000fe400078e0027 */
.L_x_46524:
[----:B------:R-:W-:Y:S05]  /*34370*/  BSYNC B1 ;  /* 0x0000000000017941 */ /* 0x000fea0003800000 */
.L_x_46522:
        /* <DEDUP_REMOVED lines=9> */
.L_x_46526:
[----:B------:R-:W-:Y:S02]  /*34410*/  IMAD.MOV.U32 R39, RZ, RZ, R29 ;  /* 0x000000ffff277224 */ /* 0x000fe400078e001d */
[----:B------:R-:W-:Y:S02]  /*34420*/  IMAD.MOV.U32 R35, RZ, RZ, R28 ;  /* 0x000000ffff237224 */ /* 0x000fe400078e001c */
[----:B------:R-:W-:Y:S02]  /*34430*/  IMAD.MOV.U32 R29, RZ, RZ, R34 ;  /* 0x000000ffff1d7224 */ /* 0x000fe400078e0022 */
[----:B------:R-:W-:Y:S02]  /*34440*/  IMAD.MOV.U32 R28, RZ, RZ, R41 ;  /* 0x000000ffff1c7224 */ /* 0x000fe400078e0029 */
.L_x_46527:
[----:B------:R-:W-:Y:S05]  /*34450*/  BSYNC B1 ;  /* 0x0000000000017941 */ /* 0x000fea0003800000 */
.L_x_46525:
        /* <DEDUP_REMOVED lines=9> */
.L_x_46529:
[----:B------:R-:W-:Y:S02]  /*344f0*/  IMAD.MOV.U32 R34, RZ, RZ, R39 ;  /* 0x000000ffff227224 */ /* 0x000fe400078e0027 */
[----:B------:R-:W-:Y:S02]  /*34500*/  IMAD.MOV.U32 R41, RZ, RZ, R35 ;  /* 0x000000ffff297224 */ /* 0x000fe400078e0023 */
[----:B------:R-:W-:Y:S02]  /*34510*/  IMAD.MOV.U32 R39, RZ, RZ, R40 ;  /* 0x000000ffff277224 */ /* 0x000fe400078e0028 */
[----:B------:R-:W-:Y:S02]  /*34520*/  IMAD.MOV.U32 R35, RZ, RZ, R2 ;  /* 0x000000ffff237224 */ /* 0x000fe400078e0002 */
.L_x_46530:
[----:B------:R-:W-:Y:S05]  /*34530*/  BSYNC B1 ;  /* 0x0000000000017941 */ /* 0x000fea0003800000 */
.L_x_46528:
        /* <DEDUP_REMOVED lines=9> */
.L_x_46532:
[----:B------:R-:W-:Y:S02]  /*345d0*/  IMAD.MOV.U32 R40, RZ, RZ, R34 ;  /* 0x000000ffff287224 */ /* 0x000fe400078e0022 */
[----:B------:R-:W-:Y:S02]  /*345e0*/  IMAD.MOV.U32 R2, RZ, RZ, R41 ;  /* 0x000000ffff027224 */ /* 0x000fe400078e0029 */
[----:B------:R-:W-:Y:S02]  /*345f0*/  IMAD.MOV.U32 R34, RZ, RZ, R33 ;  /* 0x000000ffff227224 */ /* 0x000fe400078e0021 */
[----:B------:R-:W-:Y:S02]  /*34600*/  IMAD.MOV.U32 R41, RZ, RZ, R0 ;  /* 0x000000ffff297224 */ /* 0x000fe400078e0000 */
.L_x_46533:
[----:B------:R-:W-:Y:S05]  /*34610*/  BSYNC B1 ;  /* 0x0000000000017941 */ /* 0x000fea0003800000 */
.L_x_46531:
        /* <DEDUP_REMOVED lines=9> */
.L_x_46535:
[----:B------:R-:W-:Y:S01]  /*346b0*/  MOV R33, R40 ;  /* 0x0000002800217202 */ /* 0x000fe20000000f00 */
[----:B------:R-:W-:Y:S02]  /*346c0*/  IMAD.MOV.U32 R0, RZ, RZ, R2 ;  /* 0x000000ffff007224 */ /* 0x000fe400078e0002 */
[----:B------:R-:W-:Y:S02]  /*346d0*/  IMAD.MOV.U32 R40, RZ, RZ, R43 ;  /* 0x000000ffff287224 */ /* 0x000fe400078e002b */
[----:B------:R-:W-:Y:S02]  /*346e0*/  IMAD.MOV.U32 R2, RZ, RZ, R3 ;  /* 0x000000ffff027224 */ /* 0x000fe400078e0003 */
.L_x_46536:
[----:B------:R-:W-:Y:S05]  /*346f0*/  BSYNC B1 ;  /* 0x0000000000017941 */ /* 0x000fea0003800000 */
.L_x_46534:
        /* <DEDUP_REMOVED lines=9> */
.L_x_46538:
[----:B------:R-:W-:Y:S01]  /*34790*/  IMAD.MOV.U32 R43, RZ, RZ, R33 ;  /* 0x000000ffff2b7224 */ /* 0x000fe200078e0021 */
[----:B------:R-:W-:Y:S01]  /*347a0*/  MOV R3, R0 ;  /* 0x0000000000037202 */ /* 0x000fe20000000f00 */
[----:B------:R-:W-:Y:S02]  /*347b0*/  IMAD.MOV.U32 R33, RZ, RZ, R42 ;  /* 0x000000ffff217224 */ /* 0x000fe400078e002a */
[----:B------:R-:W-:Y:S02]  /*347c0*/  IMAD.MOV.U32 R0, RZ, RZ, R23 ;  /* 0x000000ffff007224 */ /* 0x000fe400078e0017 */
.L_x_46539:
[----:B------:R-:W-:Y:S05]  /*347d0*/  BSYNC B1 ;  /* 0x0000000000017941 */ /* 0x000fea0003800000 */
.L_x_46537:
        /* <DEDUP_REMOVED lines=9> */
.L_x_46541:
[----:B------:R-:W-:Y:S01]  /*34870*/  IMAD.MOV.U32 R42, RZ, RZ, R43 ;  /* 0x000000ffff2a7224 */ /* 0x000fe200078e002b */
[----:B------:R-:W-:Y:S01]  /*34880*/  MOV R43, R38 ;  /* 0x00000026002b7202 */ /* 0x000fe20000000f00 */
[----:B------:R-:W-:Y:S02]  /*34890*/  IMAD.MOV.U32 R23, RZ, RZ, R3 ;  /* 0x000000ffff177224 */ /* 0x000fe400078e0003 */
[----:B------:R-:W-:Y:S02]  /*348a0*/  IMAD.MOV.U32 R3, RZ, RZ, R22 ;  /* 0x000000ffff037224 */ /* 0x000fe400078e0016 */
.L_x_46542:
[----:B------:R-:W-:Y:S05]  /*348b0*/  BSYNC B1 ;  /* 0x0000000000017941 */ /* 0x000fea0003800000 */
.L_x_46540:
        /* <DEDUP_REMOVED lines=16> */
.L_x_46544:
[----:B------:R-:W-:Y:S01]  /*349c0*/  IMAD.MOV.U32 R17, RZ, RZ, R32 ;  /* 0x000000ffff117224 */ /* 0x000fe200078e0020 */
[----:B------:R-:W-:Y:S01]  /*349d0*/  MOV R14, R5 ;  /* 0x00000005000e7202 */ /* 0x000fe20000000f00 */
[----:B------:R-:W-:Y:S02]  /*349e0*/  IMAD.MOV.U32 R5, RZ, RZ, R16 ;  /* 0x000000ffff057224 */ /* 0x000fe400078e0010 */
[----:B------:R-:W-:Y:S02]  /*349f0*/  IMAD.MOV.U32 R32, RZ, RZ, R19 ;  /* 0x000000ffff207224 */ /* 0x000fe400078e0013 */
.L_x_46545:
[----:B------:R-:W-:Y:S05]  /*34a00*/  BSYNC B1 ;  /* 0x0000000000017941 */ /* 0x000fea0003800000 */
.L_x_46543:
        /* <DEDUP_REMOVED lines=9> */
.L_x_46547:
[----:B------:R-:W-:Y:S01]  /*34aa0*/  IMAD.MOV.U32 R22, RZ, RZ, R17 ;  /* 0x000000ffff167224 */ /* 0x000fe200078e0011 */
[----:B------:R-:W-:Y:S01]  /*34ab0*/  MOV R17, R20 ;  /* 0x0000001400117202 */ /* 0x000fe20000000f00 */
[----:B------:R-:W-:Y:S02]  /*34ac0*/  IMAD.MOV.U32 R16, RZ, RZ, R14 ;  /* 0x000000ffff107224 */ /* 0x000fe400078e000e */
[----:B------:R-:W-:Y:S02]  /*34ad0*/  IMAD.MOV.U32 R14, RZ, RZ, R18 ;  /* 0x000000ffff0e7224 */ /* 0x000fe400078e0012 */
.L_x_46548:
[----:B------:R-:W-:Y:S05]  /*34ae0*/  BSYNC B1 ;  /* 0x0000000000017941 */ /* 0x000fea0003800000 */
.L_x_46546:
        /* <DEDUP_REMOVED lines=9> */
.L_x_46550:
[----:B------:R-:W-:Y:S02]  /*34b80*/  IMAD.MOV.U32 R47, RZ, RZ, R22 ;  /* 0x000000ffff2f7224 */ /* 0x000fe400078e0016 */
[----:B------:R-:W-:Y:S01]  /*34b90*/  IMAD.MOV.U32 R19, RZ, RZ, R16 ;  /* 0x000000ffff137224 */ /* 0x000fe200078e0010 */
[----:B------:R-:W-:Y:S01]  /*34ba0*/  MOV R16, R21 ;  /* 0x0000001500107202 */ /* 0x000fe20000000f00 */
[----:B------:R-:W-:Y:S02]  /*34bb0*/  IMAD.MOV.U32 R22, RZ, RZ, R27 ;  /* 0x000000ffff167224 */ /* 0x000fe400078e001b */
.L_x_46551:
[----:B------:R-:W-:Y:S05]  /*34bc0*/  BSYNC B1 ;  /* 0x0000000000017941 */ /* 0x000fea0003800000 */
.L_x_46549:
        /* <DEDUP_REMOVED lines=9> */
.L_x_46553:
[----:B------:R-:W-:Y:S02]  /*34c60*/  IMAD.MOV.U32 R21, RZ, RZ, R47 ;  /* 0x000000ffff157224 */ /* 0x000fe400078e002f */
[----:B------:R-:W-:Y:S02]  /*34c70*/  IMAD.MOV.U32 R18, RZ, RZ, R19 ;  /* 0x000000ffff127224 */ /* 0x000fe400078e0013 */
[----:B------:R-:W-:Y:S02]  /*34c80*/  IMAD.MOV.U32 R47, RZ, RZ, R48 ;  /* 0x000000ffff2f7224 */ /* 0x000fe400078e0030 */
[----:B------:R-:W-:Y:S02]  /*34c90*/  IMAD.MOV.U32 R19, RZ, RZ, R44 ;  /* 0x000000ffff137224 */ /* 0x000fe400078e002c */
.L_x_46554:
[----:B------:R-:W-:Y:S05]  /*34ca0*/  BSYNC B1 ;  /* 0x0000000000017941 */ /* 0x000fea0003800000 */
.L_x_46552:
        /* <DEDUP_REMOVED lines=9> */
.L_x_46556:
[----:B------:R-:W-:Y:S02]  /*34d40*/  IMAD.MOV.U32 R38, RZ, RZ, R21 ;  /* 0x000000ffff267224 */ /* 0x000fe400078e0015 */
[----:B------:R-:W-:Y:S02]  /*34d50*/  IMAD.MOV.U32 R20, RZ, RZ, R18 ;  /* 0x000000ffff147224 */ /* 0x000fe400078e0012 */
[----:B------:R-:W-:Y:S02]  /*34d60*/  IMAD.MOV.U32 R21, RZ, RZ, R24 ;  /* 0x000000ffff157224 */ /* 0x000fe400078e0018 */
[----:B------:R-:W-:Y:S02]  /*34d70*/  IMAD.MOV.U32 R18, RZ, RZ, R25 ;  /* 0x000000ffff127224 */ /* 0x000fe400078e0019 */
.L_x_46557:
[----:B------:R-:W-:Y:S05]  /*34d80*/  BSYNC B1 ;  /* 0x0000000000017941 */ /* 0x000fea0003800000 */
.L_x_46555:
        /* <DEDUP_REMOVED lines=9> */
.L_x_46559:
[----:B------:R-:W-:Y:S02]  /*34e20*/  IMAD.MOV.U32 R24, RZ, RZ, R38 ;  /* 0x000000ffff187224 */ /* 0x000fe400078e0026 */
[----:B------:R-:W-:Y:S02]  /*34e30*/  IMAD.MOV.U32 R25, RZ, RZ, R20 ;  /* 0x000000ffff197224 */ /* 0x000fe400078e0014 */
[----:B------:R-:W-:Y:S02]  /*34e40*/  IMAD.MOV.U32 R38, RZ, RZ, R45 ;  /* 0x000000ffff267224 */ /* 0x000fe400078e002d */
[----:B------:R-:W-:Y:S02]  /*34e50*/  IMAD.MOV.U32 R20, RZ, RZ, R37 ;  /* 0x000000ffff147224 */ /* 0x000fe400078e0025 */
.L_x_46560:
[----:B------:R-:W-:Y:S05]  /*34e60*/  BSYNC B1 ;  /* 0x0000000000017941 */ /* 0x000fea0003800000 */
.L_x_46558:
        /* <DEDUP_REMOVED lines=9> */
.L_x_46562:
[----:B------:R-:W-:Y:S01]  /*34f00*/  MOV R37, R24 ;  /* 0x0000001800257202 */ /* 0x000fe20000000f00 */
[----:B------:R-:W-:Y:S02]  /*34f10*/  IMAD.MOV.U32 R27, RZ, RZ, R25 ;  /* 0x000000ffff1b7224 */ /* 0x000fe400078e0019 */
[----:B------:R-:W-:Y:S02]  /*34f20*/  IMAD.MOV.U32 R24, RZ, RZ, R31 ;  /* 0x000000ffff187224 */ /* 0x000fe400078e001f */
[----:B------:R-:W-:Y:S02]  /*34f30*/  IMAD.MOV.U32 R25, RZ, RZ, R26 ;  /* 0x000000ffff197224 */ /* 0x000fe400078e001a */
.L_x_46563:
[----:B------:R-:W-:Y:S05]  /*34f40*/  BSYNC B1 ;  /* 0x0000000000017941 */ /* 0x000fea0003800000 */
.L_x_46561:
        /* <DEDUP_REMOVED lines=9> */
.L_x_46565:
[----:B------:R-:W-:Y:S01]  /*34fe0*/  IMAD.MOV.U32 R26, RZ, RZ, R37 ;  /* 0x000000ffff1a7224 */ /* 0x000fe200078e0025 */
[----:B------:R-:W-:Y:S01]  /*34ff0*/  MOV R31, R27 ;  /* 0x0000001b001f7202 */ /* 0x000fe20000000f00 */
[----:B------:R-:W-:Y:S02]  /*35000*/  IMAD.MOV.U32 R37, RZ, RZ, R36 ;  /* 0x000000ffff257224 */ /* 0x000fe400078e0024 */
[----:B------:R-:W-:Y:S02]  /*35010*/  IMAD.MOV.U32 R27, RZ, RZ, R30 ;  /* 0x000000ffff1b7224 */ /* 0x000fe400078e001e */
.L_x_46566:
[----:B------:R-:W-:Y:S05]  /*35020*/  BSYNC B1 ;  /* 0x0000000000017941 */ /* 0x000fea0003800000 */
.L_x_46564:
        /* <DEDUP_REMOVED lines=9> */
.L_x_46568:
[----:B------:R-:W-:Y:S01]  /*350c0*/  IMAD.MOV.U32 R36, RZ, RZ, R26 ;  /* 0x000000ffff247224 */ /* 0x000fe200078e001a */
[----:B------:R-:W-:Y:S01]  /*350d0*/  MOV R26, R29 ;  /* 0x0000001d001a7202 */ /* 0x000fe20000000f00 */
[----:B------:R-:W-:Y:S02]  /*350e0*/  IMAD.MOV.U32 R30, RZ, RZ, R31 ;  /* 0x000000ffff1e7224 */ /* 0x000fe400078e001f */
[----:B------:R-:W-:Y:S02]  /*350f0*/  IMAD.MOV.U32 R31, RZ, RZ, R28 ;  /* 0x000000ffff1f7224 */ /* 0x000fe400078e001c */
.L_x_46569:
[----:B------:R-:W-:Y:S05]  /*35100*/  BSYNC B1 ;  /* 0x0000000000017941 */ /* 0x000fea0003800000 */
.L_x_46567:
        /* <DEDUP_REMOVED lines=9> */
.L_x_46571:
[----:B------:R-:W-:Y:S02]  /*351a0*/  IMAD.MOV.U32 R29, RZ, RZ, R36 ;  /* 0x000000ffff1d7224 */ /* 0x000fe400078e0024 */
[----:B------:R-:W-:Y:S01]  /*351b0*/  IMAD.MOV.U32 R28, RZ, RZ, R30 ;  /* 0x000000ffff1c7224 */ /* 0x000fe200078e001e */
[----:B------:R-:W-:Y:S01]  /*351c0*/  MOV R30, R35 ;  /* 0x00000023001e7202 */ /* 0x000fe20000000f00 */
[----:B------:R-:W-:Y:S02]  /*351d0*/  IMAD.MOV.U32 R36, RZ, RZ, R39 ;  /* 0x000000ffff247224 */ /* 0x000fe400078e0027 */
.L_x_46572:
[----:B------:R-:W-:Y:S05]  /*351e0*/  BSYNC B1 ;  /* 0x0000000000017941 */ /* 0x000fea0003800000 */
.L_x_46570:
        /* <DEDUP_REMOVED lines=9> */
.L_x_46574:
[----:B------:R-:W-:Y:S02]  /*35280*/  IMAD.MOV.U32 R39, RZ, RZ, R29 ;  /* 0x000000ffff277224 */ /* 0x000fe400078e001d */
[----:B------:R-:W-:Y:S02]  /*35290*/  IMAD.MOV.U32 R35, RZ, RZ, R28 ;  /* 0x000000ffff237224 */ /* 0x000fe400078e001c */
[----:B------:R-:W-:Y:S02]  /*352a0*/  IMAD.MOV.U32 R29, RZ, RZ, R34 ;  /* 0x000000ffff1d7224 */ /* 0x000fe400078e0022 */
[----:B------:R-:W-:Y:S02]  /*352b0*/  IMAD.MOV.U32 R28, RZ, RZ, R41 ;  /* 0x000000ffff1c7224 */ /* 0x000fe400078e0029 */
.L_x_46575:
[----:B------:R-:W-:Y:S05]  /*352c0*/  BSYNC B1 ;  /* 0x0000000000017941 */ /* 0x000fea0003800000 */
.L_x_46573:
        /* <DEDUP_REMOVED lines=9> */
.L_x_46577:
[----:B------:R-:W-:Y:S02]  /*35360*/  IMAD.MOV.U32 R34, RZ, RZ, R39 ;  /* 0x000000ffff227224 */ /* 0x000fe400078e0027 */
[----:B------:R-:W-:Y:S02]  /*35370*/  IMAD.MOV.U32 R41, RZ, RZ, R35 ;  /* 0x000000ffff297224 */ /* 0x000fe400078e0023 */
[----:B------:R-:W-:Y:S02]  /*35380*/  IMAD.MOV.U32 R39, RZ, RZ, R40 ;  /* 0x000000ffff277224 */ /* 0x000fe400078e0028 */
[----:B------:R-:W-:Y:S02]  /*35390*/  IMAD.MOV.U32 R35, RZ, RZ, R2 ;  /* 0x000000ffff237224 */ /* 0x000fe400078e0002 */
.L_x_46578:
[----:B------:R-:W-:Y:S05]  /*353a0*/  BSYNC B1 ;  /* 0x0000000000017941 */ /* 0x000fea0003800000 */
.L_x_46576:
        /* <DEDUP_REMOVED lines=9> */
.L_x_46580:
[----:B------:R-:W-:Y:S02]  /*35440*/  IMAD.MOV.U32 R40, RZ, RZ, R34 ;  /* 0x000000ffff287224 */ /* 0x000fe400078e0022 */
[----:B------:R-:W-:Y:S02]  /*35450*/  IMAD.MOV.U32 R2, RZ, RZ, R41 ;  /* 0x000000ffff027224 */ /* 0x000fe400078e0029 */
[----:B------:R-:W-:Y:S02]  /*35460*/  IMAD.MOV.U32 R34, RZ, RZ, R33 ;  /* 0x000000ffff227224 */ /* 0x000fe400078e0021 */
[----:B------:R-:W-:Y:S02]  /*35470*/  IMAD.MOV.U32 R41, RZ, RZ, R0 ;  /* 0x000000ffff297224 */ /* 0x000fe400078e0000 */
.L_x_46581:
[----:B------:R-:W-:Y:S05]  /*35480*/  BSYNC B1 ;  /* 0x0000000000017941 */ /* 0x000fea0003800000 */
.L_x_46579:
        /* <DEDUP_REMOVED lines=9> */
.L_x_46583:
[----:B------:R-:W-:Y:S01]  /*35520*/  MOV R33, R40 ;  /* 0x0000002800217202 */ /* 0x000fe20000000f00 */
[----:B------:R-:W-:Y:S02]  /*35530*/  IMAD.MOV.U32 R0, RZ, RZ, R2 ;  /* 0x000000ffff007224 */ /* 0x000fe400078e0002 */
[----:B------:R-:W-:Y:S02]  /*35540*/  IMAD.MOV.U32 R40, RZ, RZ, R43 ;  /* 0x000000ffff287224 */ /* 0x000fe400078e002b */
[----:B------:R-:W-:Y:S02]  /*35550*/  IMAD.MOV.U32 R2, RZ, RZ, R3 ;  /* 0x000000ffff027224 */ /* 0x000fe400078e0003 */
.L_x_46584:
[----:B------:R-:W-:Y:S05]  /*35560*/  BSYNC B1 ;  /* 0x0000000000017941 */ /* 0x000fea0003800000 */
.L_x_46582:
        /* <DEDUP_REMOVED lines=9> */
.L_x_46586:
[----:B------:R-:W-:Y:S01]  /*35600*/  IMAD.MOV.U32 R43, RZ, RZ, R33 ;  /* 0x000000ffff2b7224 */ /* 0x000fe200078e0021 */
[----:B------:R-:W-:Y:S01]  /*35610*/  MOV R3, R0 ;  /* 0x0000000000037202 */ /* 0x000fe20000000f00 */
[----:B------:R-:W-:Y:S02]  /*35620*/  IMAD.MOV.U32 R33, RZ, RZ, R42 ;  /* 0x000000ffff217224 */ /* 0x000fe400078e002a */
[----:B------:R-:W-:Y:S02]  /*35630*/  IMAD.MOV.U32 R0, RZ, RZ, R23 ;  /* 0x000000ffff007224 */ /* 0x000fe400078e0017 */
.L_x_46587:
[----:B------:R-:W-:Y:S05]  /*35640*/  BSYNC B1 ;  /* 0x0000000000017941 */ /* 0x000fea0003800000 */
.L_x_46585:
        /* <DEDUP_REMOVED lines=16> */
.L_x_46589:
[----:B------:R-:W-:Y:S01]  /*35750*/  MOV R15, R32 ;  /* 0x00000020000f7202 */ /* 0x000fe20000000f00 */
[----:B------:R-:W-:Y:S02]  /*35760*/  IMAD.MOV.U32 R12, RZ, RZ, R5 ;  /* 0x000000ffff0c7224 */ /* 0x000fe400078e0005 */
[----:B------:R-:W-:Y:S02]  /*35770*/  IMAD.MOV.U32 R5, RZ, RZ, R14 ;  /* 0x000000ffff057224 */ /* 0x000fe400078e000e */
[----:B------:R-:W-:Y:S02]  /*35780*/  IMAD.MOV.U32 R32, RZ, RZ, R17 ;  /* 0x000000ffff207224 */ /* 0x000fe400078e0011 */
.L_x_46590:
[----:B------:R-:W-:Y:S05]  /*35790*/  BSYNC B1 ;  /* 0x0000000000017941 */ /* 0x000fea0003800000 */
.L_x_46588:
        /* <DEDUP_REMOVED lines=9> */
.L_x_46592:
[----:B------:R-:W-:Y:S01]  /*35830*/  IMAD.MOV.U32 R42, RZ, RZ, R15 ;  /* 0x000000ffff2a7224 */ /* 0x000fe200078e000f */
[----:B------:R-:W-:Y:S01]  /*35840*/  MOV R14, R12 ;  /* 0x0000000c000e7202 */ /* 0x000fe20000000f00 */
[----:B------:R-:W-:Y:S02]  /*35850*/  IMAD.MOV.U32 R15, RZ, RZ, R22 ;  /* 0x000000ffff0f7224 */ /* 0x000fe400078e0016 */
[----:B------:R-:W-:Y:S02]  /*35860*/  IMAD.MOV.U32 R12, RZ, RZ, R16 ;  /* 0x000000ffff0c7224 */ /* 0x000fe400078e0010 */
.L_x_46593:
[----:B------:R-:W-:Y:S05]  /*35870*/  BSYNC B1 ;  /* 0x0000000000017941 */ /* 0x000fea0003800000 */
.L_x_46591:
        /* <DEDUP_REMOVED lines=9> */
.L_x_46595:
[----:B------:R-:W-:Y:S01]  /*35910*/  IMAD.MOV.U32 R16, RZ, RZ, R42 ;  /* 0x000000ffff107224 */ /* 0x000fe200078e002a */
[----:B------:R-:W-:Y:S01]  /*35920*/  MOV R42, R47 ;  /* 0x0000002f002a7202 */ /* 0x000fe20000000f00 */
[----:B------:R-:W-:Y:S02]  /*35930*/  IMAD.MOV.U32 R17, RZ, RZ, R14 ;  /* 0x000000ffff117224 */ /* 0x000fe400078e000e */
[----:B------:R-:W-:Y:S02]  /*35940*/  IMAD.MOV.U32 R14, RZ, RZ, R19 ;  /* 0x000000ffff0e7224 */ /* 0x000fe400078e0013 */
.L_x_46596:
[----:B------:R-:W-:Y:S05]  /*35950*/  BSYNC B1 ;  /* 0x0000000000017941 */ /* 0x000fea0003800000 */
.L_x_46594:
        /* <DEDUP_REMOVED lines=9> */
.L_x_46598:
[----:B------:R-:W-:Y:S02]  /*359f0*/  IMAD.MOV.U32 R23, RZ, RZ, R16 ;  /* 0x000000ffff177224 */ /* 0x000fe400078e0010 */
[----:B------:R-:W-:Y:S01]  /*35a00*/  IMAD.MOV.U32 R19, RZ, RZ, R17 ;  /* 0x000000ffff137224 */ /* 0x000fe200078e0011 */
[----:B------:R-:W-:Y:S01]  /*35a10*/  MOV R17, R18 ;  /* 0x0000001200117202 */ /* 0x000fe20000000f00 */
[----:B------:R-:W-:Y:S02]  /*35a20*/  IMAD.MOV.U32 R16, RZ, RZ, R21 ;  /* 0x000000ffff107224 */ /* 0x000fe400078e0015 */
.L_x_46599:
[----:B------:R-:W-:Y:S05]  /*35a30*/  BSYNC B1 ;  /* 0x0000000000017941 */ /* 0x000fea0003800000 */
.L_x_46597:
        /* <DEDUP_REMOVED lines=9> */
.L_x_46601:
[----:B------:R-:W-:Y:S02]  /*35ad0*/  IMAD.MOV.U32 R21, RZ, RZ, R23 ;  /* 0x000000ffff157224 */ /* 0x000fe400078e0017 */
[----:B------:R-:W-:Y:S02]  /*35ae0*/  IMAD.MOV.U32 R18, RZ, RZ, R19 ;  /* 0x000000ffff127224 */ /* 0x000fe400078e0013 */
[----:B------:R-:W-:Y:S02]  /*35af0*/  IMAD.MOV.U32 R23, RZ, RZ, R38 ;  /* 0x000000ffff177224 */ /* 0x000fe400078e0026 */
[----:B------:R-:W-:Y:S02]  /*35b00*/  IMAD.MOV.U32 R19, RZ, RZ, R20 ;  /* 0x000000ffff137224 */ /* 0x000fe400078e0014 */
.L_x_46602:
[----:B------:R-:W-:Y:S05]  /*35b10*/  BSYNC B1 ;  /* 0x0000000000017941 */ /* 0x000fea0003800000 */
.L_x_46600:
        /* <DEDUP_REMOVED lines=9> */
.L_x_46604:
[----:B------:R-:W-:Y:S02]  /*35bb0*/  IMAD.MOV.U32 R22, RZ, RZ, R21 ;  /* 0x000000ffff167224 */ /* 0x000fe400078e0015 */
[----:B------:R-:W-:Y:S02]  /*35bc0*/  IMAD.MOV.U32 R20, RZ, RZ, R18 ;  /* 0x000000ffff147224 */ /* 0x000fe400078e0012 */
[----:B------:R-:W-:Y:S02]  /*35bd0*/  IMAD.MOV.U32 R21, RZ, RZ, R24 ;  /* 0x000000ffff157224 */ /* 0x000fe400078e0018 */
[----:B------:R-:W-:Y:S02]  /*35be0*/  IMAD.MOV.U32 R18, RZ, RZ, R25 ;  /* 0x000000ffff127224 */ /* 0x000fe400078e0019 */
.L_x_46605:
[----:B------:R-:W-:Y:S05]  /*35bf0*/  BSYNC B1 ;  /* 0x0000000000017941 */ /* 0x000fea0003800000 */
.L_x_46603:
        /* <DEDUP_REMOVED lines=9> */
.L_x_46607:
[----:B------:R-:W-:Y:S02]  /*35c90*/  IMAD.MOV.U32 R25, RZ, RZ, R22 ;  /* 0x000000ffff197224 */ /* 0x000fe400078e0016 */
[----:B------:R-:W-:Y:S02]  /*35ca0*/  IMAD.MOV.U32 R24, RZ, RZ, R20 ;  /* 0x000000ffff187224 */ /* 0x000fe400078e0014 */
[----:B------:R-:W-:Y:S02]  /*35cb0*/  IMAD.MOV.U32 R22, RZ, RZ, R37 ;  /* 0x000000ffff167224 */ /* 0x000fe400078e0025 */
[----:B------:R-:W-:Y:S02]  /*35cc0*/  IMAD.MOV.U32 R20, RZ, RZ, R27 ;  /* 0x000000ffff147224 */ /* 0x000fe400078e001b */
.L_x_46608:
[----:B------:R-:W-:Y:S05]  /*35cd0*/  BSYNC B1 ;  /* 0x0000000000017941 */ /* 0x000fea0003800000 */
.L_x_46606:
        /* <DEDUP_REMOVED lines=9> */
.L_x_46610:
[----:B------:R-:W-:Y:S01]  /*35d70*/  MOV R37, R25 ;  /* 0x0000001900257202 */ /* 0x000fe20000000f00 */
[----:B------:R-:W-:Y:S02]  /*35d80*/  IMAD.MOV.U32 R27, RZ, RZ, R24 ;  /* 0x000000ffff1b7224 */ /* 0x000fe400078e0018 */
[----:B------:R-:W-:Y:S02]  /*35d90*/  IMAD.MOV.U32 R25, RZ, RZ, R26 ;  /* 0x000000ffff197224 */ /* 0x000fe400078e001a */
[----:B------:R-:W-:Y:S02]  /*35da0*/  IMAD.MOV.U32 R24, RZ, RZ, R31 ;  /* 0x000000ffff187224 */ /* 0x000fe400078e001f */
.L_x_46611:
[----:B------:R-:W-:Y:S05]  /*35db0*/  BSYNC B1 ;  /* 0x0000000000017941 */ /* 0x000fea0003800000 */
.L_x_46609:
        /* <DEDUP_REMOVED lines=9> */
.L_x_46613:
[----:B------:R-:W-:Y:S01]  /*35e50*/  IMAD.MOV.U32 R26, RZ, RZ, R37 ;  /* 0x000000ffff1a7224 */ /* 0x000fe200078e0025 */
[----:B------:R-:W-:Y:S01]  /*35e60*/  MOV R31, R27 ;  /* 0x0000001b001f7202 */ /* 0x000fe20000000f00 */
[----:B------:R-:W-:Y:S02]  /*35e70*/  IMAD.MOV.U32 R37, RZ, RZ, R36 ;  /* 0x000000ffff257224 */ /* 0x000fe400078e0024 */
[----:B------:R-:W-:Y:S02]  /*35e80*/  IMAD.MOV.U32 R27, RZ, RZ, R30 ;  /* 0x000000ffff1b7224 */ /* 0x000fe400078e001e */
.L_x_46614:
[----:B------:R-:W-:Y:S05]  /*35e90*/  BSYNC B1 ;  /* 0x0000000000017941 */ /* 0x000fea0003800000 */
.L_x_46612:
        /* <DEDUP_REMOVED lines=9> */
.L_x_46616:
[----:B------:R-:W-:Y:S01]  /*35f30*/  IMAD.MOV.U32 R36, RZ, RZ, R26 ;  /* 0x000000ffff247224 */ /* 0x000fe200078e001a */
[----:B------:R-:W-:Y:S01]  /*35f40*/  MOV R26, R29 ;  /* 0x0000001d001a7202 */ /* 0x000fe20000000f00 */
[----:B------:R-:W-:Y:S02]  /*35f50*/  IMAD.MOV.U32 R30, RZ, RZ, R31 ;  /* 0x000000ffff1e7224 */ /* 0x000fe400078e001f */
[----:B------:R-:W-:Y:S02]  /*35f60*/  IMAD.MOV.U32 R31, RZ, RZ, R28 ;  /* 0x000000ffff1f7224 */ /* 0x000fe400078e001c */
.L_x_46617:
[----:B------:R-:W-:Y:S05]  /*35f70*/  BSYNC B1 ;  /* 0x0000000000017941 */ /* 0x000fea0003800000 */
.L_x_46615:
        /* <DEDUP_REMOVED lines=9> */
.L_x_46619:
[----:B------:R-:W-:Y:S02]  /*36010*/  IMAD.MOV.U32 R29, RZ, RZ, R36 ;  /* 0x000000ffff1d7224 */ /* 0x000fe400078e0024 */
[----:B------:R-:W-:Y:S01]  /*36020*/  IMAD.MOV.U32 R28, RZ, RZ, R30 ;  /* 0x000000ffff1c7224 */ /* 0x000fe200078e001e */
[----:B------:R-:W-:Y:S01]  /*36030*/  MOV R30, R35 ;  /* 0x00000023001e7202 */ /* 0x000fe20000000f00 */
[----:B------:R-:W-:Y:S02]  /*36040*/  IMAD.MOV.U32 R36, RZ, RZ, R39 ;  /* 0x000000ffff247224 */ /* 0x000fe400078e0027 */
.L_x_46620:
[----:B------:R-:W-:Y:S05]  /*36050*/  BSYNC B1 ;  /* 0x0000000000017941 */ /* 0x000fea0003800000 */
.L_x_46618:
        /* <DEDUP_REMOVED lines=9> */
.L_x_46622:
[----:B------:R-:W-:Y:S02]  /*360f0*/  IMAD.MOV.U32 R39, RZ, RZ, R29 ;  /* 0x000000ffff277224 */ /* 0x000fe400078e001d */
[----:B------:R-:W-:Y:S02]  /*36100*/  IMAD.MOV.U32 R35, RZ, RZ, R28 ;  /* 0x000000ffff237224 */ /* 0x000fe400078e001c */
[----:B------:R-:W-:Y:S02]  /*36110*/  IMAD.MOV.U32 R29, RZ, RZ, R34 ;  /* 0x000000ffff1d7224 */ /* 0x000fe400078e0022 */
[----:B------:R-:W-:Y:S02]  /*36120*/  IMAD.MOV.U32 R28, RZ, RZ, R41 ;  /* 0x000000ffff1c7224 */ /* 0x000fe400078e0029 */
.L_x_46623:
[----:B------:R-:W-:Y:S05]  /*36130*/  BSYNC B1 ;  /* 0x0000000000017941 */ /* 0x000fea0003800000 */
.L_x_46621:
        /* <DEDUP_REMOVED lines=9> */
.L_x_46625:
[----:B------:R-:W-:Y:S02]  /*361d0*/  IMAD.MOV.U32 R34, RZ, RZ, R39 ;  /* 0x000000ffff227224 */ /* 0x000fe400078e0027 */
[----:B------:R-:W-:Y:S02]  /*361e0*/  IMAD.MOV.U32 R41, RZ, RZ, R35 ;  /* 0x000000ffff297224 */ /* 0x000fe400078e0023 */
[----:B------:R-:W-:Y:S02]  /*361f0*/  IMAD.MOV.U32 R39, RZ, RZ, R40 ;  /* 0x000000ffff277224 */ /* 0x000fe400078e0028 */
[----:B------:R-:W-:Y:S02]  /*36200*/  IMAD.MOV.U32 R35, RZ, RZ, R2 ;  /* 0x000000ffff237224 */ /* 0x000fe400078e0002 */
.L_x_46626:
[----:B------:R-:W-:Y:S05]  /*36210*/  BSYNC B1 ;  /* 0x0000000000017941 */ /* 0x000fea0003800000 */
.L_x_46624:
        /* <DEDUP_REMOVED lines=9> */
.L_x_46628:
[----:B------:R-:W-:Y:S02]  /*362b0*/  IMAD.MOV.U32 R38, RZ, RZ, R34 ;  /* 0x000000ffff267224 */ /* 0x000fe400078e0022 */
[----:B------:R-:W-:Y:S02]  /*362c0*/  IMAD.MOV.U32 R2, RZ, RZ, R41 ;  /* 0x000000ffff027224 */ /* 0x000fe400078e0029 */
[----:B------:R-:W-:Y:S02]  /*362d0*/  IMAD.MOV.U32 R34, RZ, RZ, R33 ;  /* 0x000000ffff227224 */ /* 0x000fe400078e0021 */
[----:B------:R-:W-:Y:S02]  /*362e0*/  IMAD.MOV.U32 R41, RZ, RZ, R0 ;  /* 0x000000ffff297224 */ /* 0x000fe400078e0000 */
.L_x_46629:
[----:B------:R-:W-:Y:S05]  /*362f0*/  BSYNC B1 ;  /* 0x0000000000017941 */ /* 0x000fea0003800000 */
.L_x_46627:
        /* <DEDUP_REMOVED lines=9> */
.L_x_46631:
[----:B------:R-:W-:Y:S01]  /*36390*/  MOV R33, R38 ;  /* 0x0000002600217202 */ /* 0x000fe20000000f00 */
[----:B------:R-:W-:Y:S02]  /*363a0*/  IMAD.MOV.U32 R0, RZ, RZ, R2 ;  /* 0x000000ffff007224 */ /* 0x000fe400078e0002 */
[----:B------:R-:W-:Y:S02]  /*363b0*/  IMAD.MOV.U32 R38, RZ, RZ, R43 ;  /* 0x000000ffff267224 */ /* 0x000fe400078e002b */
[----:B------:R-:W-:Y:S02]  /*363c0*/  IMAD.MOV.U32 R2, RZ, RZ, R3 ;  /* 0x000000ffff027224 */ /* 0x000fe400078e0003 */
.L_x_46632:
[----:B------:R-:W-:Y:S05]  /*363d0*/  BSYNC B1 ;  /* 0x0000000000017941 */ /* 0x000fea0003800000 */
.L_x_46630:
        /* <DEDUP_REMOVED lines=16> */
.L_x_46634:
[----:B------:R-:W-:Y:S02]  /*364e0*/  IMAD.MOV.U32 R13, RZ, RZ, R32 ;  /* 0x000000ffff0d7224 */ /* 0x000fe400078e0020 */
[----:B------:R-:W-:Y:S02]  /*364f0*/  IMAD.MOV.U32 R3, RZ, RZ, R5 ;  /* 0x000000ffff037224 */ /* 0x000fe400078e0005 */
[----:B------:R-:W-:Y:S02]  /*36500*/  IMAD.MOV.U32 R5, RZ, RZ, R12 ;  /* 0x000000ffff057224 */ /* 0x000fe400078e000c */
[----:B------:R-:W-:Y:S02]  /*36510*/  IMAD.MOV.U32 R32, RZ, RZ, R15 ;  /* 0x000000ffff207224 */ /* 0x000fe400078e000f */
.L_x_46635:
[----:B------:R-:W-:Y:S05]  /*36520*/  BSYNC B1 ;  /* 0x0000000000017941 */ /* 0x000fea0003800000 */
.L_x_46633:
        /* <DEDUP_REMOVED lines=9> */
.L_x_46637:
[----:B------:R-:W-:Y:S01]  /*365c0*/  MOV R15, R13 ;  /* 0x0000000d000f7202 */ /* 0x000fe20000000f00 */
[----:B------:R-:W-:Y:S02]  /*365d0*/  IMAD.MOV.U32 R10, RZ, RZ, R3 ;  /* 0x000000ffff0a7224 */ /* 0x000fe400078e0003 */
[----:B------:R-:W-:Y:S02]  /*365e0*/  IMAD.MOV.U32 R13, RZ, RZ, R42 ;  /* 0x000000ffff0d7224 */ /* 0x000fe400078e002a */
[----:B------:R-:W-:Y:S02]  /*365f0*/  IMAD.MOV.U32 R3, RZ, RZ, R14 ;  /* 0x000000ffff037224 */ /* 0x000fe400078e000e */
.L_x_46638:
[----:B------:R-:W-:Y:S05]  /*36600*/  BSYNC B1 ;  /* 0x0000000000017941 */ /* 0x000fea0003800000 */
.L_x_46636:
        /* <DEDUP_REMOVED lines=9> */
.L_x_46640:
[----:B------:R-:W-:Y:S01]  /*366a0*/  IMAD.MOV.U32 R14, RZ, RZ, R15 ;  /* 0x000000ffff0e7224 */ /* 0x000fe200078e000f */
[----:B------:R-:W-:Y:S01]  /*366b0*/  MOV R12, R10 ;  /* 0x0000000a000c7202 */ /* 0x000fe20000000f00 */
[----:B------:R-:W-:Y:S02]  /*366c0*/  IMAD.MOV.U32 R15, RZ, RZ, R16 ;  /* 0x000000ffff0f7224 */ /* 0x000fe400078e0010 */
[----:B------:R-:W-:Y:S02]  /*366d0*/  IMAD.MOV.U32 R10, RZ, RZ, R17 ;  /* 0x000000ffff0a7224 */ /* 0x000fe400078e0011 */
.L_x_46641:
[----:B------:R-:W-:Y:S05]  /*366e0*/  BSYNC B1 ;  /* 0x0000000000017941 */ /* 0x000fea0003800000 */
.L_x_46639:
        /* <DEDUP_REMOVED lines=9> */
.L_x_46643:
[----:B------:R-:W-:Y:S01]  /*36780*/  IMAD.MOV.U32 R16, RZ, RZ, R14 ;  /* 0x000000ffff107224 */ /* 0x000fe200078e000e */
[----:B------:R-:W-:Y:S01]  /*36790*/  MOV R14, R23 ;  /* 0x00000017000e7202 */ /* 0x000fe20000000f00 */
[----:B------:R-:W-:Y:S02]  /*367a0*/  IMAD.MOV.U32 R17, RZ, RZ, R12 ;  /* 0x000000ffff117224 */ /* 0x000fe400078e000c */
[----:B------:R-:W-:Y:S02]  /*367b0*/  IMAD.MOV.U32 R12, RZ, RZ, R19 ;  /* 0x000000ffff0c7224 */ /* 0x000fe400078e0013 */
.L_x_46644:
[----:B------:R-:W-:Y:S05]  /*367c0*/  BSYNC B1 ;  /* 0x0000000000017941 */ /* 0x000fea0003800000 */
.L_x_46642:
        /* <DEDUP_REMOVED lines=9> */
.L_x_46646:
[----:B------:R-:W-:Y:S02]  /*36860*/  IMAD.MOV.U32 R23, RZ, RZ, R16 ;  /* 0x000000ffff177224 */ /* 0x000fe400078e0010 */
[----:B------:R-:W-:Y:S01]  /*36870*/  IMAD.MOV.U32 R19, RZ, RZ, R17 ;  /* 0x000000ffff137224 */ /* 0x000fe200078e0011 */
[----:B------:R-:W-:Y:S01]  /*36880*/  MOV R17, R18 ;  /* 0x0000001200117202 */ /* 0x000fe20000000f00 */
[----:B------:R-:W-:Y:S02]  /*36890*/  IMAD.MOV.U32 R16, RZ, RZ, R21 ;  /* 0x000000ffff107224 */ /* 0x000fe400078e0015 */
.L_x_46647:
[----:B------:R-:W-:Y:S05]  /*368a0*/  BSYNC B1 ;  /* 0x0000000000017941 */ /* 0x000fea0003800000 */
.L_x_46645:
        /* <DEDUP_REMOVED lines=9> */
.L_x_46649:
[----:B------:R-:W-:Y:S02]  /*36940*/  IMAD.MOV.U32 R18, RZ, RZ, R23 ;  /* 0x000000ffff127224 */ /* 0x000fe400078e0017 */
[----:B------:R-:W-:Y:S02]  /*36950*/  IMAD.MOV.U32 R21, RZ, RZ, R19 ;  /* 0x000000ffff157224 */ /* 0x000fe400078e0013 */
[----:B------:R-:W-:Y:S02]  /*36960*/  IMAD.MOV.U32 R23, RZ, RZ, R22 ;  /* 0x000000ffff177224 */ /* 0x000fe400078e0016 */
[----:B------:R-:W-:Y:S02]  /*36970*/  IMAD.MOV.U32 R19, RZ, RZ, R20 ;  /* 0x000000ffff137224 */ /* 0x000fe400078e0014 */
.L_x_46650:
[----:B------:R-:W-:Y:S05]  /*36980*/  BSYNC B1 ;  /* 0x0000000000017941 */ /* 0x000fea0003800000 */
.L_x_46648:
        /* <DEDUP_REMOVED lines=9> */
.L_x_46652:
[----:B------:R-:W-:Y:S02]  /*36a20*/  IMAD.MOV.U32 R22, RZ, RZ, R18 ;  /* 0x000000ffff167224 */ /* 0x000fe400078e0012 */
[----:B------:R-:W-:Y:S02]  /*36a30*/  IMAD.MOV.U32 R20, RZ, RZ, R21 ;  /* 0x000000ffff147224 */ /* 0x000fe400078e0015 */
[----:B------:R-:W-:Y:S02]  /*36a40*/  IMAD.MOV.U32 R18, RZ, RZ, R25 ;  /* 0x000000ffff127224 */ /* 0x000fe400078e0019 */
[----:B------:R-:W-:Y:S02]  /*36a50*/  IMAD.MOV.U32 R21, RZ, RZ, R24 ;  /* 0x000000ffff157224 */ /* 0x000fe400078e0018 */
.L_x_46653:
[----:B------:R-:W-:Y:S05]  /*36a60*/  BSYNC B1 ;  /* 0x0000000000017941 */ /* 0x000fea0003800000 */
.L_x_46651:
        /* <DEDUP_REMOVED lines=9> */
.L_x_46655:
[----:B------:R-:W-:Y:S02]  /*36b00*/  IMAD.MOV.U32 R25, RZ, RZ, R22 ;  /* 0x000000ffff197224 */ /* 0x000fe400078e0016 */
[----:B------:R-:W-:Y:S02]  /*36b10*/  IMAD.MOV.U32 R24, RZ, RZ, R20 ;  /* 0x000000ffff187224 */ /* 0x000fe400078e0014 */
[----:B------:R-:W-:Y:S02]  /*36b20*/  IMAD.MOV.U32 R22, RZ, RZ, R37 ;  /* 0x000000ffff167224 */ /* 0x000fe400078e0025 */
[----:B------:R-:W-:Y:S02]  /*36b30*/  IMAD.MOV.U32 R20, RZ, RZ, R27 ;  /* 0x000000ffff147224 */ /* 0x000fe400078e001b */
.L_x_46656:
[----:B------:R-:W-:Y:S05]  /*36b40*/  BSYNC B1 ;  /* 0x0000000000017941 */ /* 0x000fea0003800000 */
.L_x_46654:
        /* <DEDUP_REMOVED lines=9> */
.L_x_46658:
[----:B------:R-:W-:Y:S01]  /*36be0*/  MOV R37, R25 ;  /* 0x0000001900257202 */ /* 0x000fe20000000f00 */
[----:B------:R-:W-:Y:S02]  /*36bf0*/  IMAD.MOV.U32 R27, RZ, RZ, R24 ;  /* 0x000000ffff1b7224 */ /* 0x000fe400078e0018 */
[----:B------:R-:W-:Y:S02]  /*36c00*/  IMAD.MOV.U32 R25, RZ, RZ, R26 ;  /* 0x000000ffff197224 */ /* 0x000fe400078e001a */
[----:B------:R-:W-:Y:S02]  /*36c10*/  IMAD.MOV.U32 R24, RZ, RZ, R31 ;  /* 0x000000ffff187224 */ /* 0x000fe400078e001f */
.L_x_46659:
[----:B------:R-:W-:Y:S05]  /*36c20*/  BSYNC B1 ;  /* 0x0000000000017941 */ /* 0x000fea0003800000 */
.L_x_46657:
        /* <DEDUP_REMOVED lines=9> */
.L_x_46661:
[----:B------:R-:W-:Y:S01]  /*36cc0*/  IMAD.MOV.U32 R26, RZ, RZ, R37 ;  /* 0x000000ffff1a7224 */ /* 0x000fe200078e0025 */
[----:B------:R-:W-:Y:S01]  /*36cd0*/  MOV R31, R27 ;  /* 0x0000001b001f7202 */ /* 0x000fe20000000f00 */
[----:B------:R-:W-:Y:S02]  /*36ce0*/  IMAD.MOV.U32 R37, RZ, RZ, R36 ;  /* 0x000000ffff257224 */ /* 0x000fe400078e0024 */
[----:B------:R-:W-:Y:S02]  /*36cf0*/  IMAD.MOV.U32 R27, RZ, RZ, R30 ;  /* 0x000000ffff1b7224 */ /* 0x000fe400078e001e */
.L_x_46662:
[----:B------:R-:W-:Y:S05]  /*36d00*/  BSYNC B1 ;  /* 0x0000000000017941 */ /* 0x000fea0003800000 */
.L_x_46660:
        /* <DEDUP_REMOVED lines=9> */
.L_x_46664:
[----:B------:R-:W-:Y:S01]  /*36da0*/  IMAD.MOV.U32 R36, RZ, RZ, R26 ;  /* 0x000000ffff247224 */ /* 0x000fe200078e001a */
[----:B------:R-:W-:Y:S01]  /*36db0*/  MOV R26, R29 ;  /* 0x0000001d001a7202 */ /* 0x000fe20000000f00 */
[----:B------:R-:W-:Y:S02]  /*36dc0*/  IMAD.MOV.U32 R30, RZ, RZ, R31 ;  /* 0x000000ffff1e7224 */ /* 0x000fe400078e001f */
[----:B------:R-:W-:Y:S02]  /*36dd0*/  IMAD.MOV.U32 R31, RZ, RZ, R28 ;  /* 0x000000ffff1f7224 */ /* 0x000fe400078e001c */
.L_x_46665:
[----:B------:R-:W-:Y:S05]  /*36de0*/  BSYNC B1 ;  /* 0x0000000000017941 */ /* 0x000fea0003800000 */
.L_x_46663:
        /* <DEDUP_REMOVED lines=9> */
.L_x_46667:
[----:B------:R-:W-:Y:S02]  /*36e80*/  IMAD.MOV.U32 R29, RZ, RZ, R36 ;  /* 0x000000ffff1d7224 */ /* 0x000fe400078e0024 */
[----:B------:R-:W-:Y:S01]  /*36e90*/  IMAD.MOV.U32 R28, RZ, RZ, R30 ;  /* 0x000000ffff1c7224 */ /* 0x000fe200078e001e */
[----:B------:R-:W-:Y:S01]  /*36ea0*/  MOV R30, R35 ;  /* 0x00000023001e7202 */ /* 0x000fe20000000f00 */
[----:B------:R-:W-:Y:S02]  /*36eb0*/  IMAD.MOV.U32 R36, RZ, RZ, R39 ;  /* 0x000000ffff247224 */ /* 0x000fe400078e0027 */
.L_x_46668:
[----:B------:R-:W-:Y:S05]  /*36ec0*/  BSYNC B1 ;  /* 0x0000000000017941 */ /* 0x000fea0003800000 */
.L_x_46666:
        /* <DEDUP_REMOVED lines=9> */
.L_x_46670:
[----:B------:R-:W-:Y:S02]  /*36f60*/  IMAD.MOV.U32 R39, RZ, RZ, R29 ;  /* 0x000000ffff277224 */ /* 0x000fe400078e001d */
[----:B------:R-:W-:Y:S02]  /*36f70*/  IMAD.MOV.U32 R35, RZ, RZ, R28 ;  /* 0x000000ffff237224 */ /* 0x000fe400078e001c */
[----:B------:R-:W-:Y:S02]  /*36f80*/  IMAD.MOV.U32 R29, RZ, RZ, R34 ;  /* 0x000000ffff1d7224 */ /* 0x000fe400078e0022 */
[----:B------:R-:W-:Y:S02]  /*36f90*/  IMAD.MOV.U32 R28, RZ, RZ, R41 ;  /* 0x000000ffff1c7224 */ /* 0x000fe400078e0029 */
.L_x_46671:
[----:B------:R-:W-:Y:S05]  /*36fa0*/  BSYNC B1 ;  /* 0x0000000000017941 */ /* 0x000fea0003800000 */
.L_x_46669:
        /* <DEDUP_REMOVED lines=9> */
.L_x_46673:
[----:B------:R-:W-:Y:S02]  /*37040*/  IMAD.MOV.U32 R34, RZ, RZ, R39 ;  /* 0x000000ffff227224 */ /* 0x000fe400078e0027 */
[----:B------:R-:W-:Y:S02]  /*37050*/  IMAD.MOV.U32 R41, RZ, RZ, R35 ;  /* 0x000000ffff297224 */ /* 0x000fe400078e0023 */
[----:B------:R-:W-:Y:S02]  /*37060*/  IMAD.MOV.U32 R39, RZ, RZ, R38 ;  /* 0x000000ffff277224 */ /* 0x000fe400078e0026 */
[----:B------:R-:W-:Y:S02]  /*37070*/  IMAD.MOV.U32 R35, RZ, RZ, R2 ;  /* 0x000000ffff237224 */ /* 0x000fe400078e0002 */
.L_x_46674:
[----:B------:R-:W-:Y:S05]  /*37080*/  BSYNC B1 ;  /* 0x0000000000017941 */ /* 0x000fea0003800000 */
.L_x_46672:
        /* <DEDUP_REMOVED lines=9> */
.L_x_46676:
[----:B------:R-:W-:Y:S02]  /*37120*/  IMAD.MOV.U32 R38, RZ, RZ, R34 ;  /* 0x000000ffff267224 */ /* 0x000fe400078e0022 */
[----:B------:R-:W-:Y:S02]  /*37130*/  IMAD.MOV.U32 R2, RZ, RZ, R41 ;  /* 0x000000ffff027224 */ /* 0x000fe400078e0029 */
[----:B------:R-:W-:Y:S02]  /*37140*/  IMAD.MOV.U32 R34, RZ, RZ, R33 ;  /* 0x000000ffff227224 */ /* 0x000fe400078e0021 */
[----:B------:R-:W-:Y:S02]  /*37150*/  IMAD.MOV.U32 R41, RZ, RZ, R0 ;  /* 0x000000ffff297224 */ /* 0x000fe400078e0000 */
.L_x_46677:
[----:B------:R-:W-:Y:S05]  /*37160*/  BSYNC B1 ;  /* 0x0000000000017941 */ /* 0x000fea0003800000 */
.L_x_46675:
        /* <DEDUP_REMOVED lines=16> */
.L_x_46679:
[----:B------:R-:W-:Y:S02]  /*37270*/  IMAD.MOV.U32 R0, RZ, RZ, R32 ;  /* 0x000000ffff007224 */ /* 0x000fe400078e0020 */
[----:B------:R-:W-:Y:S02]  /*37280*/  IMAD.MOV.U32 R8, RZ, RZ, R5 ;  /* 0x000000ffff087224 */ /* 0x000fe400078e0005 */
[----:B------:R-:W-:Y:S02]  /*37290*/  IMAD.MOV.U32 R5, RZ, RZ, R3 ;  /* 0x000000ffff057224 */ /* 0x000fe400078e0003 */
[----:B------:R-:W-:Y:S02]  /*372a0*/  IMAD.MOV.U32 R32, RZ, RZ, R13 ;  /* 0x000000ffff207224 */ /* 0x000fe400078e000d */
.L_x_46680:
[----:B------:R-:W-:Y:S05]  /*372b0*/  BSYNC B1 ;  /* 0x0000000000017941 */ /* 0x000fea0003800000 */
.L_x_46678:
        /* <DEDUP_REMOVED lines=9> */
.L_x_46682:
[----:B------:R-:W-:Y:S02]  /*37350*/  IMAD.MOV.U32 R3, RZ, RZ, R0 ;  /* 0x000000ffff037224 */ /* 0x000fe400078e0000 */
[----:B------:R-:W-:Y:S02]  /*37360*/  IMAD.MOV.U32 R11, RZ, RZ, R8 ;  /* 0x000000ffff0b7224 */ /* 0x000fe400078e0008 */
[----:B------:R-:W-:Y:S02]  /*37370*/  IMAD.MOV.U32 R0, RZ, RZ, R15 ;  /* 0x000000ffff007224 */ /* 0x000fe400078e000f */
[----:B------:R-:W-:Y:S02]  /*37380*/  IMAD.MOV.U32 R8, RZ, RZ, R10 ;  /* 0x000000ffff087224 */ /* 0x000fe400078e000a */
.L_x_46683:
[----:B------:R-:W-:Y:S05]  /*37390*/  BSYNC B1 ;  /* 0x0000000000017941 */ /* 0x000fea0003800000 */
.L_x_46681:
        /* <DEDUP_REMOVED lines=9> */
.L_x_46685:
[----:B------:R-:W-:Y:S01]  /*37430*/  MOV R13, R3 ;  /* 0x00000003000d7202 */ /* 0x000fe20000000f00 */
[----:B------:R-:W-:Y:S02]  /*37440*/  IMAD.MOV.U32 R10, RZ, RZ, R11 ;  /* 0x000000ffff0a7224 */ /* 0x000fe400078e000b */
[----:B------:R-:W-:Y:S02]  /*37450*/  IMAD.MOV.U32 R3, RZ, RZ, R14 ;  /* 0x000000ffff037224 */ /* 0x000fe400078e000e */
[----:B------:R-:W-:Y:S02]  /*37460*/  IMAD.MOV.U32 R11, RZ, RZ, R12 ;  /* 0x000000ffff0b7224 */ /* 0x000fe400078e000c */
.L_x_46686:
[----:B------:R-:W-:Y:S05]  /*37470*/  BSYNC B1 ;  /* 0x0000000000017941 */ /* 0x000fea0003800000 */
.L_x_46684:
        /* <DEDUP_REMOVED lines=9> */
.L_x_46688:
[----:B------:R-:W-:Y:S01]  /*37510*/  IMAD.MOV.U32 R12, RZ, RZ, R13 ;  /* 0x000000ffff0c7224 */ /* 0x000fe200078e000d */
[----:B------:R-:W-:Y:S01]  /*37520*/  MOV R14, R10 ;  /* 0x0000000a000e7202 */ /* 0x000fe20000000f00 */
[----:B------:R-:W-:Y:S02]  /*37530*/  IMAD.MOV.U32 R13, RZ, RZ, R16 ;  /* 0x000000ffff0d7224 */ /* 0x000fe400078e0010 */
[----:B------:R-:W-:Y:S02]  /*37540*/  IMAD.MOV.U32 R10, RZ, RZ, R17 ;  /* 0x000000ffff0a7224 */ /* 0x000fe400078e0011 */
.L_x_46689:
[----:B------:R-:W-:Y:S05]  /*37550*/  BSYNC B1 ;  /* 0x0000000000017941 */ /* 0x000fea0003800000 */
.L_x_46687:
        /* <DEDUP_REMOVED lines=9> */
.L_x_46691:
[----:B------:R-:W-:Y:S01]  /*375f0*/  IMAD.MOV.U32 R15, RZ, RZ, R12 ;  /* 0x000000ffff0f7224 */ /* 0x000fe200078e000c */
[----:B------:R-:W-:Y:S01]  /*37600*/  MOV R12, R23 ;  /* 0x00000017000c7202 */ /* 0x000fe20000000f00 */
[----:B------:R-:W-:Y:S02]  /*37610*/  IMAD.MOV.U32 R16, RZ, RZ, R14 ;  /* 0x000000ffff107224 */ /* 0x000fe400078e000e */
[----:B------:R-:W-:Y:S02]  /*37620*/  IMAD.MOV.U32 R14, RZ, RZ, R19 ;  /* 0x000000ffff0e7224 */ /* 0x000fe400078e0013 */
.L_x_46692:
[----:B------:R-:W-:Y:S05]  /*37630*/  BSYNC B1 ;  /* 0x0000000000017941 */ /* 0x000fea0003800000 */
.L_x_46690:
        /* <DEDUP_REMOVED lines=9> */
.L_x_46694:
[----:B------:R-:W-:Y:S01]  /*376d0*/  IMAD.MOV.U32 R17, RZ, RZ, R15 ;  /* 0x000000ffff117224 */ /* 0x000fe200078e000f */
[----:B------:R-:W-:Y:S01]  /*376e0*/  MOV R15, R18 ;  /* 0x00000012000f7202 */ /* 0x000fe20000000f00 */
[----:B------:R-:W-:Y:S02]  /*376f0*/  IMAD.MOV.U32 R19, RZ, RZ, R16 ;  /* 0x000000ffff137224 */ /* 0x000fe400078e0010 */
[----:B------:R-:W-:Y:S02]  /*37700*/  IMAD.MOV.U32 R16, RZ, RZ, R21 ;  /* 0x000000ffff107224 */ /* 0x000fe400078e0015 */
.L_x_46695:
[----:B------:R-:W-:Y:S05]  /*37710*/  BSYNC B1 ;  /* 0x0000000000017941 */ /* 0x000fea0003800000 */
.L_x_46693:
        /* <DEDUP_REMOVED lines=9> */
.L_x_46697:
[----:B------:R-:W-:Y:S01]  /*377b0*/  IMAD.MOV.U32 R18, RZ, RZ, R17 ;  /* 0x000000ffff127224 */ /* 0x000fe200078e0011 */
[----:B------:R-:W-:Y:S01]  /*377c0*/  MOV R17, R22 ;  /* 0x0000001600117202 */ /* 0x000fe20000000f00 */
[----:B------:R-:W-:Y:S02]  /*377d0*/  IMAD.MOV.U32 R21, RZ, RZ, R19 ;  /* 0x000000ffff157224 */ /* 0x000fe400078e0013 */
[----:B------:R-:W-:Y:S02]  /*377e0*/  IMAD.MOV.U32 R19, RZ, RZ, R20 ;  /* 0x000000ffff137224 */ /* 0x000fe400078e0014 */
.L_x_46698:
[----:B------:R-:W-:Y:S05]  /*377f0*/  BSYNC B1 ;  /* 0x0000000000017941 */ /* 0x000fea0003800000 */
.L_x_46696:
        /* <DEDUP_REMOVED lines=9> */
.L_x_46700:
[----:B------:R-:W-:Y:S01]  /*37890*/  IMAD.MOV.U32 R20, RZ, RZ, R18 ;  /* 0x000000ffff147224 */ /* 0x000fe200078e0012 */
[----:B------:R-:W-:Y:S01]  /*378a0*/  MOV R18, R25 ;  /* 0x0000001900127202 */ /* 0x000fe20000000f00 */
[----:B------:R-:W-:Y:S02]  /*378b0*/  IMAD.MOV.U32 R22, RZ, RZ, R21 ;  /* 0x000000ffff167224 */ /* 0x000fe400078e0015 */
[----:B------:R-:W-:Y:S02]  /*378c0*/  IMAD.MOV.U32 R21, RZ, RZ, R24 ;  /* 0x000000ffff157224 */ /* 0x000fe400078e0018 */
.L_x_46701:
[----:B------:R-:W-:Y:S05]  /*378d0*/  BSYNC B1 ;  /* 0x0000000000017941 */ /* 0x000fea0003800000 */
.L_x_46699:
        /* <DEDUP_REMOVED lines=9> */
.L_x_46703:
[----:B------:R-:W-:Y:S01]  /*37970*/  IMAD.MOV.U32 R23, RZ, RZ, R20 ;  /* 0x000000ffff177224 */ /* 0x000fe200078e0014 */
[----:B------:R-:W-:Y:S01]  /*37980*/  MOV R20, R37 ;  /* 0x0000002500147202 */ /* 0x000fe20000000f00 */
[----:B------:R-:W-:Y:S02]  /*37990*/  IMAD.MOV.U32 R24, RZ, RZ, R22 ;  /* 0x000000ffff187224 */ /* 0x000fe400078e0016 */
[----:B------:R-:W-:Y:S02]  /*379a0*/  IMAD.MOV.U32 R22, RZ, RZ, R27 ;  /* 0x000000ffff167224 */ /* 0x000fe400078e001b */
.L_x_46704:
[----:B------:R-:W-:Y:S05]  /*379b0*/  BSYNC B1 ;  /* 0x0000000000017941 */ /* 0x000fea0003800000 */
.L_x_46702:
        /* <DEDUP_REMOVED lines=9> */
.L_x_46706:
[----:B------:R-:W-:Y:S01]  /*37a50*/  IMAD.MOV.U32 R25, RZ, RZ, R23 ;  /* 0x000000ffff197224 */ /* 0x000fe200078e0017 */
[----:B------:R-:W-:Y:S01]  /*37a60*/  MOV R23, R26 ;  /* 0x0000001a00177202 */ /* 0x000fe20000000f00 */
[----:B------:R-:W-:Y:S02]  /*37a70*/  IMAD.MOV.U32 R27, RZ, RZ, R24 ;  /* 0x000000ffff1b7224 */ /* 0x000fe400078e0018 */
[----:B------:R-:W-:Y:S02]  /*37a80*/  IMAD.MOV.U32 R24, RZ, RZ, R31 ;  /* 0x000000ffff187224 */ /* 0x000fe400078e001f */
.L_x_46707:
[----:B------:R-:W-:Y:S05]  /*37a90*/  BSYNC B1 ;  /* 0x0000000000017941 */ /* 0x000fea0003800000 */
.L_x_46705:
        /* <DEDUP_REMOVED lines=9> */
.L_x_46709:
[----:B------:R-:W-:Y:S01]  /*37b30*/  IMAD.MOV.U32 R26, RZ, RZ, R25 ;  /* 0x000000ffff1a7224 */ /* 0x000fe200078e0019 */
[----:B------:R-:W-:Y:S01]  /*37b40*/  MOV R25, R36 ;  /* 0x0000002400197202 */ /* 0x000fe20000000f00 */
[----:B------:R-:W-:Y:S02]  /*37b50*/  IMAD.MOV.U32 R31, RZ, RZ, R27 ;  /* 0x000000ffff1f7224 */ /* 0x000fe400078e001b */
[----:B------:R-:W-:Y:S02]  /*37b60*/  IMAD.MOV.U32 R27, RZ, RZ, R30 ;  /* 0x000000ffff1b7224 */ /* 0x000fe400078e001e */
.L_x_46710:
[----:B------:R-:W-:Y:S05]  /*37b70*/  BSYNC B1 ;  /* 0x0000000000017941 */ /* 0x000fea0003800000 */
.L_x_46708:
        /* <DEDUP_REMOVED lines=9> */
.L_x_46712:
[----:B------:R-:W-:Y:S01]  /*37c10*/  IMAD.MOV.U32 R30, RZ, RZ, R26 ;  /* 0x000000ffff1e7224 */ /* 0x000fe200078e001a */
[----:B------:R-:W-:Y:S01]  /*37c20*/  MOV R26, R29 ;  /* 0x0000001d001a7202 */ /* 0x000fe20000000f00 */
[----:B------:R-:W-:Y:S02]  /*37c30*/  IMAD.MOV.U32 R36, RZ, RZ, R31 ;  /* 0x000000ffff247224 */ /* 0x000fe400078e001f */
[----:B------:R-:W-:Y:S02]  /*37c40*/  IMAD.MOV.U32 R31, RZ, RZ, R28 ;  /* 0x000000ffff1f7224 */ /* 0x000fe400078e001c */
.L_x_46713:
[----:B------:R-:W-:Y:S05]  /*37c50*/  BSYNC B1 ;  /* 0x0000000000017941 */ /* 0x000fea0003800000 */
.L_x_46711:
        /* <DEDUP_REMOVED lines=9> */
.L_x_46715:
[----:B------:R-:W-:Y:S01]  /*37cf0*/  IMAD.MOV.U32 R29, RZ, RZ, R30 ;  /* 0x000000ffff1d7224 */ /* 0x000fe200078e001e */
[----:B------:R-:W-:Y:S01]  /*37d00*/  MOV R30, R39 ;  /* 0x00000027001e7202 */ /* 0x000fe20000000f00 */
[----:B------:R-:W-:Y:S02]  /*37d10*/  IMAD.MOV.U32 R28, RZ, RZ, R36 ;  /* 0x000000ffff1c7224 */ /* 0x000fe400078e0024 */
[----:B------:R-:W-:Y:S02]  /*37d20*/  IMAD.MOV.U32 R36, RZ, RZ, R35 ;  /* 0x000000ffff247224 */ /* 0x000fe400078e0023 */
.L_x_46716:
[----:B------:R-:W-:Y:S05]  /*37d30*/  BSYNC B1 ;  /* 0x0000000000017941 */ /* 0x000fea0003800000 */
.L_x_46714:
        /* <DEDUP_REMOVED lines=9> */
.L_x_46718:
[----:B------:R-:W-:Y:S01]  /*37dd0*/  IMAD.MOV.U32 R33, RZ, RZ, R29 ;  /* 0x000000ffff217224 */ /* 0x000fe200078e001d */
[----:B------:R-:W-:Y:S01]  /*37de0*/  MOV R29, R34 ;  /* 0x00000022001d7202 */ /* 0x000fe20000000f00 */
[----:B------:R-:W-:Y:S02]  /*37df0*/  IMAD.MOV.U32 R35, RZ, RZ, R28 ;  /* 0x000000ffff237224 */ /* 0x000fe400078e001c */
[----:B------:R-:W-:Y:S02]  /*37e00*/  IMAD.MOV.U32 R28, RZ, RZ, R41 ;  /* 0x000000ffff1c7224 */ /* 0x000fe400078e0029 */
.L_x_46719:
[----:B------:R-:W-:Y:S05]  /*37e10*/  BSYNC B1 ;  /* 0x0000000000017941 */ /* 0x000fea0003800000 */
.L_x_46717:
        /* <DEDUP_REMOVED lines=9> */
.L_x_46721:
[----:B------:R-:W-:Y:S01]  /*37eb0*/  IMAD.MOV.U32 R34, RZ, RZ, R33 ;  /* 0x000000ffff227224 */ /* 0x000fe200078e0021 */
[----:B------:R-:W-:Y:S01]  /*37ec0*/  MOV R33, R38 ;  /* 0x0000002600217202 */ /* 0x000fe20000000f00 */
[----:B------:R-:W-:Y:S02]  /*37ed0*/  IMAD.MOV.U32 R37, RZ, RZ, R35 ;  /* 0x000000ffff257224 */ /* 0x000fe400078e0023 */
[----:B------:R-:W-:Y:S02]  /*37ee0*/  IMAD.MOV.U32 R35, RZ, RZ, R2 ;  /* 0x000000ffff237224 */ /* 0x000fe400078e0002 */
.L_x_46722:
[----:B------:R-:W-:Y:S05]  /*37ef0*/  BSYNC B1 ;  /* 0x0000000000017941 */ /* 0x000fea0003800000 */
.L_x_46720:
        /* <DEDUP_REMOVED lines=16> */
.L_x_46724:
[----:B------:R-:W-:Y:S01]  /*38000*/  MOV R2, R32 ;  /* 0x0000002000027202 */ /* 0x000fe20000000f00 */
[----:B------:R-:W-:Y:S02]  /*38010*/  IMAD.MOV.U32 R6, RZ, RZ, R5 ;  /* 0x000000ffff067224 */ /* 0x000fe400078e0005 */
[----:B------:R-:W-:Y:S02]  /*38020*/  IMAD.MOV.U32 R5, RZ, RZ, R8 ;  /* 0x000000ffff057224 */ /* 0x000fe400078e0008 */
[----:B------:R-:W-:Y:S02]  /*38030*/  IMAD.MOV.U32 R32, RZ, RZ, R0 ;  /* 0x000000ffff207224 */ /* 0x000fe400078e0000 */
.L_x_46725:
[----:B------:R-:W-:Y:S05]  /*38040*/  BSYNC B1 ;  /* 0x0000000000017941 */ /* 0x000fea0003800000 */
.L_x_46723:
        /* <DEDUP_REMOVED lines=9> */
.L_x_46727:
[----:B------:R-:W-:Y:S01]  /*380e0*/  MOV R0, R2 ;  /* 0x0000000200007202 */ /* 0x000fe20000000f00 */
[----:B------:R-:W-:Y:S02]  /*380f0*/  IMAD.MOV.U32 R8, RZ, RZ, R6 ;  /* 0x000000ffff087224 */ /* 0x000fe400078e0006 */
[----:B------:R-:W-:Y:S02]  /*38100*/  IMAD.MOV.U32 R2, RZ, RZ, R3 ;  /* 0x000000ffff027224 */ /* 0x000fe400078e0003 */
[----:B------:R-:W-:Y:S02]  /*38110*/  IMAD.MOV.U32 R6, RZ, RZ, R11 ;  /* 0x000000ffff067224 */ /* 0x000fe400078e000b */
.L_x_46728:
[----:B------:R-:W-:Y:S05]  /*38120*/  BSYNC B1 ;  /* 0x0000000000017941 */ /* 0x000fea0003800000 */
.L_x_46726:
        /* <DEDUP_REMOVED lines=9> */
.L_x_46730:
[----:B------:R-:W-:Y:S01]  /*381c0*/  MOV R3, R0 ;  /* 0x0000000000037202 */ /* 0x000fe20000000f00 */
[----:B------:R-:W-:Y:S02]  /*381d0*/  IMAD.MOV.U32 R9, RZ, RZ, R8 ;  /* 0x000000ffff097224 */ /* 0x000fe400078e0008 */
[----:B------:R-:W-:Y:S02]  /*381e0*/  IMAD.MOV.U32 R0, RZ, RZ, R13 ;  /* 0x000000ffff007224 */ /* 0x000fe400078e000d */
[----:B------:R-:W-:Y:S02]  /*381f0*/  IMAD.MOV.U32 R8, RZ, RZ, R10 ;  /* 0x000000ffff087224 */ /* 0x000fe400078e000a */
.L_x_46731:
[----:B------:R-:W-:Y:S05]  /*38200*/  BSYNC B1 ;  /* 0x0000000000017941 */ /* 0x000fea0003800000 */
.L_x_46729:
        /* <DEDUP_REMOVED lines=9> */
.L_x_46733:
[----:B------:R-:W-:Y:S01]  /*382a0*/  MOV R10, R3 ;  /* 0x00000003000a7202 */ /* 0x000fe20000000f00 */
[----:B------:R-:W-:Y:S02]  /*382b0*/  IMAD.MOV.U32 R11, RZ, RZ, R9 ;  /* 0x000000ffff0b7224 */ /* 0x000fe400078e0009 */
[----:B------:R-:W-:Y:S02]  /*382c0*/  IMAD.MOV.U32 R3, RZ, RZ, R12 ;  /* 0x000000ffff037224 */ /* 0x000fe400078e000c */
[----:B------:R-:W-:Y:S02]  /*382d0*/  IMAD.MOV.U32 R9, RZ, RZ, R14 ;  /* 0x000000ffff097224 */ /* 0x000fe400078e000e */
.L_x_46734:
[----:B------:R-:W-:Y:S05]  /*382e0*/  BSYNC B1 ;  /* 0x0000000000017941 */ /* 0x000fea0003800000 */
.L_x_46732:
        /* <DEDUP_REMOVED lines=9> */
.L_x_46736:
[----:B------:R-:W-:Y:S01]  /*38380*/  MOV R12, R10 ;  /* 0x0000000a000c7202 */ /* 0x000fe20000000f00 */
[----:B------:R-:W-:Y:S02]  /*38390*/  IMAD.MOV.U32 R13, RZ, RZ, R11 ;  /* 0x000000ffff0d7224 */ /* 0x000fe400078e000b */
[----:B------:R-:W-:Y:S02]  /*383a0*/  IMAD.MOV.U32 R10, RZ, RZ, R15 ;  /* 0x000000ffff0a7224 */ /* 0x000fe400078e000f */
[----:B------:R-:W-:Y:S02]  /*383b0*/  IMAD.MOV.U32 R11, RZ, RZ, R16 ;  /* 0x000000ffff0b7224 */ /* 0x000fe400078e0010 */
.L_x_46737:
[----:B------:R-:W-:Y:S05]  /*383c0*/  BSYNC B1 ;  /* 0x0000000000017941 */ /* 0x000fea0003800000 */
.L_x_46735:
        /* <DEDUP_REMOVED lines=9> */
.L_x_46739:
[----:B------:R-:W-:Y:S01]  /*38460*/  MOV R14, R12 ;  /* 0x0000000c000e7202 */ /* 0x000fe20000000f00 */
[----:B------:R-:W-:Y:S02]  /*38470*/  IMAD.MOV.U32 R16, RZ, RZ, R13 ;  /* 0x000000ffff107224 */ /* 0x000fe400078e000d */
[----:B------:R-:W-:Y:S02]  /*38480*/  IMAD.MOV.U32 R12, RZ, RZ, R17 ;  /* 0x000000ffff0c7224 */ /* 0x000fe400078e0011 */
[----:B------:R-:W-:Y:S02]  /*38490*/  IMAD.MOV.U32 R13, RZ, RZ, R19 ;  /* 0x000000ffff0d7224 */ /* 0x000fe400078e0013 */
.L_x_46740:
[----:B------:R-:W-:Y:S05]  /*384a0*/  BSYNC B1 ;  /* 0x0000000000017941 */ /* 0x000fea0003800000 */
.L_x_46738:
        /* <DEDUP_REMOVED lines=9> */
.L_x_46742:
[----:B------:R-:W-:Y:S01]  /*38540*/  MOV R15, R14 ;  /* 0x0000000e000f7202 */ /* 0x000fe20000000f00 */
[----:B------:R-:W-:Y:S02]  /*38550*/  IMAD.MOV.U32 R17, RZ, RZ, R16 ;  /* 0x000000ffff117224 */ /* 0x000fe400078e0010 */
[----:B------:R-:W-:Y:S02]  /*38560*/  IMAD.MOV.U32 R14, RZ, RZ, R18 ;  /* 0x000000ffff0e7224 */ /* 0x000fe400078e0012 */
[----:B------:R-:W-:Y:S02]  /*38570*/  IMAD.MOV.U32 R16, RZ, RZ, R21 ;  /* 0x000000ffff107224 */ /* 0x000fe400078e0015 */
.L_x_46743:
[----:B------:R-:W-:Y:S05]  /*38580*/  BSYNC B1 ;  /* 0x0000000000017941 */ /* 0x000fea0003800000 */
.L_x_46741:
        /* <DEDUP_REMOVED lines=9> */
.L_x_46745:
[----:B------:R-:W-:Y:S01]  /*38620*/  MOV R18, R15 ;  /* 0x0000000f00127202 */ /* 0x000fe20000000f00 */
[----:B------:R-:W-:Y:S02]  /*38630*/  IMAD.MOV.U32 R19, RZ, RZ, R17 ;  /* 0x000000ffff137224 */ /* 0x000fe400078e0011 */
[----:B------:R-:W-:Y:S02]  /*38640*/  IMAD.MOV.U32 R15, RZ, RZ, R20 ;  /* 0x000000ffff0f7224 */ /* 0x000fe400078e0014 */
[----:B------:R-:W-:Y:S02]  /*38650*/  IMAD.MOV.U32 R17, RZ, RZ, R22 ;  /* 0x000000ffff117224 */ /* 0x000fe400078e0016 */
.L_x_46746:
[----:B------:R-:W-:Y:S05]  /*38660*/  BSYNC B1 ;  /* 0x0000000000017941 */ /* 0x000fea0003800000 */
.L_x_46744:
        /* <DEDUP_REMOVED lines=9> */
.L_x_46748:
[----:B------:R-:W-:Y:S01]  /*38700*/  MOV R44, R18 ;  /* 0x00000012002c7202 */ /* 0x000fe20000000f00 */
[----:B------:R-:W-:Y:S02]  /*38710*/  IMAD.MOV.U32 R45, RZ, RZ, R19 ;  /* 0x000000ffff2d7224 */ /* 0x000fe400078e0013 */
[----:B------:R-:W-:Y:S02]  /*38720*/  IMAD.MOV.U32 R18, RZ, RZ, R23 ;  /* 0x000000ffff127224 */ /* 0x000fe400078e0017 */
[----:B------:R-:W-:Y:S02]  /*38730*/  IMAD.MOV.U32 R19, RZ, RZ, R24 ;  /* 0x000000ffff137224 */ /* 0x000fe400078e0018 */
.L_x_46749:
[----:B------:R-:W-:Y:S05]  /*38740*/  BSYNC B1 ;  /* 0x0000000000017941 */ /* 0x000fea0003800000 */
.L_x_46747:
        /* <DEDUP_REMOVED lines=9> */
.L_x_46751:
[----:B------:R-:W-:Y:S01]  /*387e0*/  MOV R48, R44 ;  /* 0x0000002c00307202 */ /* 0x000fe20000000f00 */
[----:B------:R-:W-:Y:S02]  /*387f0*/  IMAD.MOV.U32 R50, RZ, RZ, R45 ;  /* 0x000000ffff327224 */ /* 0x000fe400078e002d */
[----:B------:R-:W-:Y:S02]  /*38800*/  IMAD.MOV.U32 R44, RZ, RZ, R25 ;  /* 0x000000ffff2c7224 */ /* 0x000fe400078e0019 */
[----:B------:R-:W-:Y:S02]  /*38810*/  IMAD.MOV.U32 R45, RZ, RZ, R27 ;  /* 0x000000ffff2d7224 */ /* 0x000fe400078e001b */
.L_x_46752:
[----:B------:R-:W-:Y:S05]  /*38820*/  BSYNC B1 ;  /* 0x0000000000017941 */ /* 0x000fea0003800000 */
.L_x_46750:
        /* <DEDUP_REMOVED lines=9> */
.L_x_46754:
[----:B------:R-:W-:Y:S01]  /*388c0*/  MOV R49, R48 ;  /* 0x0000003000317202 */ /* 0x000fe20000000f00 */
[----:B------:R-:W-:Y:S02]  /*388d0*/  IMAD.MOV.U32 R51, RZ, RZ, R50 ;  /* 0x000000ffff337224 */ /* 0x000fe400078e0032 */
[----:B------:R-:W-:Y:S02]  /*388e0*/  IMAD.MOV.U32 R48, RZ, RZ, R26 ;  /* 0x000000ffff307224 */ /* 0x000fe400078e001a */
[----:B------:R-:W-:Y:S02]  /*388f0*/  IMAD.MOV.U32 R50, RZ, RZ, R31 ;  /* 0x000000ffff327224 */ /* 0x000fe400078e001f */
.L_x_46755:
[----:B------:R-:W-:Y:S05]  /*38900*/  BSYNC B1 ;  /* 0x0000000000017941 */ /* 0x000fea0003800000 */
.L_x_46753:
        /* <DEDUP_REMOVED lines=9> */
.L_x_46757:
[----:B------:R-:W-:Y:S01]  /*389a0*/  MOV R54, R49 ;  /* 0x0000003100367202 */ /* 0x000fe20000000f00 */
[----:B------:R-:W-:Y:S02]  /*389b0*/  IMAD.MOV.U32 R53, RZ, RZ, R51 ;  /* 0x000000ffff357224 */ /* 0x000fe400078e0033 */
[----:B------:R-:W-:Y:S02]  /*389c0*/  IMAD.MOV.U32 R49, RZ, RZ, R30 ;  /* 0x000000ffff317224 */ /* 0x000fe400078e001e */
[----:B------:R-:W-:Y:S02]  /*389d0*/  IMAD.MOV.U32 R51, RZ, RZ, R36 ;  /* 0x000000ffff337224 */ /* 0x000fe400078e0024 */
.L_x_46758:
[----:B------:R-:W-:Y:S05]  /*389e0*/  BSYNC B1 ;  /* 0x0000000000017941 */ /* 0x000fea0003800000 */
.L_x_46756:
        /* <DEDUP_REMOVED lines=9> */
.L_x_46760:
[----:B------:R-:W-:Y:S01]  /*38a80*/  MOV R55, R54 ;  /* 0x0000003600377202 */ /* 0x000fe20000000f00 */
[----:B------:R-:W-:Y:S02]  /*38a90*/  IMAD.MOV.U32 R56, RZ, RZ, R53 ;  /* 0x000000ffff387224 */ /* 0x000fe400078e0035 */
[----:B------:R-:W-:Y:S02]  /*38aa0*/  IMAD.MOV.U32 R54, RZ, RZ, R29 ;  /* 0x000000ffff367224 */ /* 0x000fe400078e001d */
[----:B------:R-:W-:Y:S02]  /*38ab0*/  IMAD.MOV.U32 R53, RZ, RZ, R28 ;  /* 0x000000ffff357224 */ /* 0x000fe400078e001c */
.L_x_46761:
[----:B------:R-:W-:Y:S05]  /*38ac0*/  BSYNC B1 ;  /* 0x0000000000017941 */ /* 0x000fea0003800000 */
.L_x_46759:
        /* <DEDUP_REMOVED lines=9> */
.L_x_46763:
[----:B------:R-:W-:Y:S01]  /*38b60*/  MOV R57, R55 ;  /* 0x0000003700397202 */ /* 0x000fe20000000f00 */
[----:B------:R-:W-:Y:S02]  /*38b70*/  IMAD.MOV.U32 R58, RZ, RZ, R56 ;  /* 0x000000ffff3a7224 */ /* 0x000fe400078e0038 */
[----:B------:R-:W-:Y:S02]  /*38b80*/  IMAD.MOV.U32 R55, RZ, RZ, R33 ;  /* 0x000000ffff377224 */ /* 0x000fe400078e0021 */
[----:B------:R-:W-:Y:S02]  /*38b90*/  IMAD.MOV.U32 R56, RZ, RZ, R35 ;  /* 0x000000ffff387224 */ /* 0x000fe400078e0023 */
.L_x_46764:
[----:B------:R-:W-:Y:S05]  /*38ba0*/  BSYNC B1 ;  /* 0x0000000000017941 */ /* 0x000fea0003800000 */
.L_x_46762:
        /* <DEDUP_REMOVED lines=9> */
.L_x_46766:
[----:B------:R-:W-:Y:S01]  /*38c40*/  MOV R59, R57 ;  /* 0x00000039003b7202 */ /* 0x000fe20000000f00 */
[----:B------:R-:W-:Y:S02]  /*38c50*/  IMAD.MOV.U32 R61, RZ, RZ, R58 ;  /* 0x000000ffff3d7224 */ /* 0x000fe400078e003a */
[----:B------:R-:W-:Y:S02]  /*38c60*/  IMAD.MOV.U32 R57, RZ, RZ, R34 ;  /* 0x000000ffff397224 */ /* 0x000fe400078e0022 */
[----:B------:R-:W-:Y:S02]  /*38c70*/  IMAD.MOV.U32 R58, RZ, RZ, R37 ;  /* 0x000000ffff3a7224 */ /* 0x000fe400078e0025 */
.L_x_46767:
[----:B------:R-:W-:Y:S05]  /*38c80*/  BSYNC B1 ;  /* 0x0000000000017941 */ /* 0x000fea0003800000 */
.L_x_46765:
        /* <DEDUP_REMOVED lines=16> */
.L_x_46769:
[----:B------:R-:W-:Y:S02]  /*38d90*/  IMAD.MOV.U32 R39, RZ, RZ, R32 ;  /* 0x000000ffff277224 */ /* 0x000fe400078e0020 */
[----:B------:R-:W-:Y:S02]  /*38da0*/  IMAD.MOV.U32 R23, RZ, RZ, R5 ;  /* 0x000000ffff177224 */ /* 0x000fe400078e0005 */
[----:B------:R-:W-:Y:S02]  /*38db0*/  IMAD.MOV.U32 R5, RZ, RZ, R6 ;  /* 0x000000ffff057224 */ /* 0x000fe400078e0006 */
[----:B------:R-:W-:Y:S02]  /*38dc0*/  IMAD.MOV.U32 R32, RZ, RZ, R2 ;  /* 0x000000ffff207224 */ /* 0x000fe400078e0002 */
.L_x_46770:
[----:B------:R-:W-:Y:S05]  /*38dd0*/  BSYNC B1 ;  /* 0x0000000000017941 */ /* 0x000fea0003800000 */
.L_x_46768:
        /* <DEDUP_REMOVED lines=9> */
.L_x_46772:
[----:B------:R-:W-:Y:S02]  /*38e70*/  IMAD.MOV.U32 R38, RZ, RZ, R39 ;  /* 0x000000ffff267224 */ /* 0x000fe400078e0027 */
[----:B------:R-:W-:Y:S02]  /*38e80*/  IMAD.MOV.U32 R22, RZ, RZ, R23 ;  /* 0x000000ffff167224 */ /* 0x000fe400078e0017 */
[----:B------:R-:W-:Y:S02]  /*38e90*/  IMAD.MOV.U32 R39, RZ, RZ, R0 ;  /* 0x000000ffff277224 */ /* 0x000fe400078e0000 */
[----:B------:R-:W-:Y:S02]  /*38ea0*/  IMAD.MOV.U32 R23, RZ, RZ, R8 ;  /* 0x000000ffff177224 */ /* 0x000fe400078e0008 */
.L_x_46773:
[----:B------:R-:W-:Y:S05]  /*38eb0*/  BSYNC B1 ;  /* 0x0000000000017941 */ /* 0x000fea0003800000 */
.L_x_46771:
        /* <DEDUP_REMOVED lines=9> */
.L_x_46775:
[----:B------:R-:W-:Y:S02]  /*38f50*/  IMAD.MOV.U32 R37, RZ, RZ, R38 ;  /* 0x000000ffff257224 */ /* 0x000fe400078e0026 */
[----:B------:R-:W-:Y:S02]  /*38f60*/  IMAD.MOV.U32 R21, RZ, RZ, R22 ;  /* 0x000000ffff157224 */ /* 0x000fe400078e0016 */
[----:B------:R-:W-:Y:S02]  /*38f70*/  IMAD.MOV.U32 R38, RZ, RZ, R3 ;  /* 0x000000ffff267224 */ /* 0x000fe400078e0003 */
[----:B------:R-:W-:Y:S02]  /*38f80*/  IMAD.MOV.U32 R22, RZ, RZ, R9 ;  /* 0x000000ffff167224 */ /* 0x000fe400078e0009 */
.L_x_46776:
[----:B------:R-:W-:Y:S05]  /*38f90*/  BSYNC B1 ;  /* 0x0000000000017941 */ /* 0x000fea0003800000 */
.L_x_46774:
        /* <DEDUP_REMOVED lines=9> */
.L_x_46778:
[----:B------:R-:W-:Y:S02]  /*39030*/  IMAD.MOV.U32 R36, RZ, RZ, R37 ;  /* 0x000000ffff247224 */ /* 0x000fe400078e0025 */
[----:B------:R-:W-:Y:S02]  /*39040*/  IMAD.MOV.U32 R20, RZ, RZ, R21 ;  /* 0x000000ffff147224 */ /* 0x000fe400078e0015 */
[----:B------:R-:W-:Y:S02]  /*39050*/  IMAD.MOV.U32 R37, RZ, RZ, R10 ;  /* 0x000000ffff257224 */ /* 0x000fe400078e000a */
[----:B------:R-:W-:Y:S02]  /*39060*/  IMAD.MOV.U32 R21, RZ, RZ, R11 ;  /* 0x000000ffff157224 */ /* 0x000fe400078e000b */
.L_x_46779:
[----:B------:R-:W-:Y:S05]  /*39070*/  BSYNC B1 ;  /* 0x0000000000017941 */ /* 0x000fea0003800000 */
.L_x_46777:
        /* <DEDUP_REMOVED lines=9> */
.L_x_46781:
[----:B------:R-:W-:Y:S02]  /*39110*/  IMAD.MOV.U32 R43, RZ, RZ, R36 ;  /* 0x000000ffff2b7224 */ /* 0x000fe400078e0024 */
[----:B------:R-:W-:Y:S02]  /*39120*/  IMAD.MOV.U32 R27, RZ, RZ, R20 ;  /* 0x000000ffff1b7224 */ /* 0x000fe400078e0014 */
[----:B------:R-:W-:Y:S02]  /*39130*/  IMAD.MOV.U32 R36, RZ, RZ, R12 ;  /* 0x000000ffff247224 */ /* 0x000fe400078e000c */
[----:B------:R-:W-:Y:S02]  /*39140*/  IMAD.MOV.U32 R20, RZ, RZ, R13 ;  /* 0x000000ffff147224 */ /* 0x000fe400078e000d */
.L_x_46782:
[----:B------:R-:W-:Y:S05]  /*39150*/  BSYNC B1 ;  /* 0x0000000000017941 */ /* 0x000fea0003800000 */
.L_x_46780:
        /* <DEDUP_REMOVED lines=9> */
.L_x_46784:
[----:B------:R-:W-:Y:S02]  /*391f0*/  IMAD.MOV.U32 R42, RZ, RZ, R43 ;  /* 0x000000ffff2a7224 */ /* 0x000fe400078e002b */
[----:B------:R-:W-:Y:S02]  /*39200*/  IMAD.MOV.U32 R26, RZ, RZ, R27 ;  /* 0x000000ffff1a7224 */ /* 0x000fe400078e001b */
[----:B------:R-:W-:Y:S02]  /*39210*/  IMAD.MOV.U32 R43, RZ, RZ, R14 ;  /* 0x000000ffff2b7224 */ /* 0x000fe400078e000e */
[----:B------:R-:W-:Y:S02]  /*39220*/  IMAD.MOV.U32 R27, RZ, RZ, R16 ;  /* 0x000000ffff1b7224 */ /* 0x000fe400078e0010 */
.L_x_46785:
[----:B------:R-:W-:Y:S05]  /*39230*/  BSYNC B1 ;  /* 0x0000000000017941 */ /* 0x000fea0003800000 */
.L_x_46783:
        /* <DEDUP_REMOVED lines=9> */
.L_x_46787:
[----:B------:R-:W-:Y:S02]  /*392d0*/  IMAD.MOV.U32 R41, RZ, RZ, R42 ;  /* 0x000000ffff297224 */ /* 0x000fe400078e002a */
[----:B------:R-:W-:Y:S02]  /*392e0*/  IMAD.MOV.U32 R25, RZ, RZ, R26 ;  /* 0x000000ffff197224 */ /* 0x000fe400078e001a */
[----:B------:R-:W-:Y:S02]  /*392f0*/  IMAD.MOV.U32 R42, RZ, RZ, R15 ;  /* 0x000000ffff2a7224 */ /* 0x000fe400078e000f */
[----:B------:R-:W-:Y:S02]  /*39300*/  IMAD.MOV.U32 R26, RZ, RZ, R17 ;  /* 0x000000ffff1a7224 */ /* 0x000fe400078e0011 */
.L_x_46788:
[----:B------:R-:W-:Y:S05]  /*39310*/  BSYNC B1 ;  /* 0x0000000000017941 */ /* 0x000fea0003800000 */
.L_x_46786:
        /* <DEDUP_REMOVED lines=9> */
.L_x_46790:
[----:B------:R-:W-:Y:S02]  /*393b0*/  IMAD.MOV.U32 R40, RZ, RZ, R41 ;  /* 0x000000ffff287224 */ /* 0x000fe400078e0029 */
[----:B------:R-:W-:Y:S02]  /*393c0*/  IMAD.MOV.U32 R24, RZ, RZ, R25 ;  /* 0x000000ffff187224 */ /* 0x000fe400078e0019 */
[----:B------:R-:W-:Y:S02]  /*393d0*/  IMAD.MOV.U32 R41, RZ, RZ, R18 ;  /* 0x000000ffff297224 */ /* 0x000fe400078e0012 */
[----:B------:R-:W-:Y:S02]  /*393e0*/  IMAD.MOV.U32 R25, RZ, RZ, R19 ;  /* 0x000000ffff197224 */ /* 0x000fe400078e0013 */
.L_x_46791:
[----:B------:R-:W-:Y:S05]  /*393f0*/  BSYNC B1 ;  /* 0x0000000000017941 */ /* 0x000fea0003800000 */
.L_x_46789:
        /* <DEDUP_REMOVED lines=9> */
.L_x_46793:
[----:B------:R-:W-:Y:S02]  /*39490*/  IMAD.MOV.U32 R47, RZ, RZ, R40 ;  /* 0x000000ffff2f7224 */ /* 0x000fe400078e0028 */
[----:B------:R-:W-:Y:S02]  /*394a0*/  IMAD.MOV.U32 R31, RZ, RZ, R24 ;  /* 0x000000ffff1f7224 */ /* 0x000fe400078e0018 */
[----:B------:R-:W-:Y:S02]  /*394b0*/  IMAD.MOV.U32 R40, RZ, RZ, R44 ;  /* 0x000000ffff287224 */ /* 0x000fe400078e002c */
[----:B------:R-:W-:Y:S02]  /*394c0*/  IMAD.MOV.U32 R24, RZ, RZ, R45 ;  /* 0x000000ffff187224 */ /* 0x000fe400078e002d */
.L_x_46794:
[----:B------:R-:W-:Y:S05]  /*394d0*/  BSYNC B1 ;  /* 0x0000000000017941 */ /* 0x000fea0003800000 */
.L_x_46792:
        /* <DEDUP_REMOVED lines=9> */
.L_x_46796:
[----:B------:R-:W-:Y:S02]  /*39570*/  IMAD.MOV.U32 R46, RZ, RZ, R47 ;  /* 0x000000ffff2e7224 */ /* 0x000fe400078e002f */
[----:B------:R-:W-:Y:S02]  /*39580*/  IMAD.MOV.U32 R30, RZ, RZ, R31 ;  /* 0x000000ffff1e7224 */ /* 0x000fe400078e001f */
[----:B------:R-:W-:Y:S02]  /*39590*/  IMAD.MOV.U32 R47, RZ, RZ, R48 ;  /* 0x000000ffff2f7224 */ /* 0x000fe400078e0030 */
[----:B------:R-:W-:Y:S02]  /*395a0*/  IMAD.MOV.U32 R31, RZ, RZ, R50 ;  /* 0x000000ffff1f7224 */ /* 0x000fe400078e0032 */
.L_x_46797:
[----:B------:R-:W-:Y:S05]  /*395b0*/  BSYNC B1 ;  /* 0x0000000000017941 */ /* 0x000fea0003800000 */
.L_x_46795:
        /* <DEDUP_REMOVED lines=9> */
.L_x_46799:
[----:B------:R-:W-:Y:S02]  /*39650*/  IMAD.MOV.U32 R45, RZ, RZ, R46 ;  /* 0x000000ffff2d7224 */ /* 0x000fe400078e002e */
[----:B------:R-:W-:Y:S02]  /*39660*/  IMAD.MOV.U32 R29, RZ, RZ, R30 ;  /* 0x000000ffff1d7224 */ /* 0x000fe400078e001e */
[----:B------:R-:W-:Y:S02]  /*39670*/  IMAD.MOV.U32 R46, RZ, RZ, R49 ;  /* 0x000000ffff2e7224 */ /* 0x000fe400078e0031 */
[----:B------:R-:W-:Y:S02]  /*39680*/  IMAD.MOV.U32 R30, RZ, RZ, R51 ;  /* 0x000000ffff1e7224 */ /* 0x000fe400078e0033 */
.L_x_46800:
[----:B------:R-:W-:Y:S05]  /*39690*/  BSYNC B1 ;  /* 0x0000000000017941 */ /* 0x000fea0003800000 */
.L_x_46798:
        /* <DEDUP_REMOVED lines=9> */
.L_x_46802:
[----:B------:R-:W-:Y:S02]  /*39730*/  IMAD.MOV.U32 R44, RZ, RZ, R45 ;  /* 0x000000ffff2c7224 */ /* 0x000fe400078e002d */
[----:B------:R-:W-:Y:S02]  /*39740*/  IMAD.MOV.U32 R28, RZ, RZ, R29 ;  /* 0x000000ffff1c7224 */ /* 0x000fe400078e001d */
[----:B------:R-:W-:Y:S02]  /*39750*/  IMAD.MOV.U32 R45, RZ, RZ, R54 ;  /* 0x000000ffff2d7224 */ /* 0x000fe400078e0036 */
[----:B------:R-:W-:Y:S02]  /*39760*/  IMAD.MOV.U32 R29, RZ, RZ, R53 ;  /* 0x000000ffff1d7224 */ /* 0x000fe400078e0035 */
.L_x_46803:
[----:B------:R-:W-:Y:S05]  /*39770*/  BSYNC B1 ;  /* 0x0000000000017941 */ /* 0x000fea0003800000 */
.L_x_46801:
        /* <DEDUP_REMOVED lines=9> */
.L_x_46805:
[----:B------:R-:W-:Y:S02]  /*39810*/  IMAD.MOV.U32 R51, RZ, RZ, R44 ;  /* 0x000000ffff337224 */ /* 0x000fe400078e002c */
[----:B------:R-:W-:Y:S02]  /*39820*/  IMAD.MOV.U32 R35, RZ, RZ, R28 ;  /* 0x000000ffff237224 */ /* 0x000fe400078e001c */
[----:B------:R-:W-:Y:S02]  /*39830*/  IMAD.MOV.U32 R44, RZ, RZ, R55 ;  /* 0x000000ffff2c7224 */ /* 0x000fe400078e0037 */
[----:B------:R-:W-:Y:S02]  /*39840*/  IMAD.MOV.U32 R28, RZ, RZ, R56 ;  /* 0x000000ffff1c7224 */ /* 0x000fe400078e0038 */
.L_x_46806:
[----:B------:R-:W-:Y:S05]  /*39850*/  BSYNC B1 ;  /* 0x0000000000017941 */ /* 0x000fea0003800000 */
.L_x_46804:
        /* <DEDUP_REMOVED lines=9> */
.L_x_46808:
[----:B------:R-:W-:Y:S02]  /*398f0*/  IMAD.MOV.U32 R50, RZ, RZ, R51 ;  /* 0x000000ffff327224 */ /* 0x000fe400078e0033 */
[----:B------:R-:W-:Y:S02]  /*39900*/  IMAD.MOV.U32 R34, RZ, RZ, R35 ;  /* 0x000000ffff227224 */ /* 0x000fe400078e0023 */
[----:B------:R-:W-:Y:S02]  /*39910*/  IMAD.MOV.U32 R51, RZ, RZ, R57 ;  /* 0x000000ffff337224 */ /* 0x000fe400078e0039 */
[----:B------:R-:W-:Y:S02]  /*39920*/  IMAD.MOV.U32 R35, RZ, RZ, R58 ;  /* 0x000000ffff237224 */ /* 0x000fe400078e003a */
.L_x_46809:
[----:B------:R-:W-:Y:S05]  /*39930*/  BSYNC B1 ;  /* 0x0000000000017941 */ /* 0x000fea0003800000 */
.L_x_46807:
        /* <DEDUP_REMOVED lines=8> */
.L_x_46810:
[----:B------:R-:W-:Y:S02]  /*399c0*/  IMAD.MOV.U32 R2, RZ, RZ, R50 ;  /* 0x000000ffff027224 */ /* 0x000fe400078e0032 */
[----:B------:R-:W-:Y:S02]  /*399d0*/  IMAD.MOV.U32 R33, RZ, RZ, R34 ;  /* 0x000000ffff217224 */ /* 0x000fe400078e0022 */
[----:B------:R-:W-:Y:S02]  /*399e0*/  IMAD.MOV.U32 R50, RZ, RZ, R59 ;  /* 0x000000ffff327224 */ /* 0x000fe400078e003b */
[----:B------:R-:W-:Y:S02]  /*399f0*/  IMAD.MOV.U32 R34, RZ, RZ, R61 ;  /* 0x000000ffff227224 */ /* 0x000fe400078e003d */
.L_x_46092:
[----:B--234-:R-:W-:Y:S05]  /*39a00*/  BSYNC B0 ;  /* 0x0000000000007941 */ /* 0x01cfea0003800000 */
.L_x_46091:
        /* <DEDUP_REMOVED lines=41> */
[----:B--2---:R-:W-:Y:S01]  /*39ca0*/  @!P0 MOV R5, R0 ;  /* 0x0000000000058202 */ /* 0x004fe20000000f00 */
        /* <DEDUP_REMOVED lines=9> */
.L_x_46814:
[----:B------:R-:W-:Y:S01]  /*39d40*/  IMAD.MOV.U32 R0, RZ, RZ, R5 ;  /* 0x000000ffff007224 */ /* 0x000fe200078e0005 */
[----:B------:R-:W-:Y:S01]  /*39d50*/  MOV R5, R23 ;  /* 0x0000001700057202 */ /* 0x000fe20000000f00 */
[----:B------:R-:W-:Y:S02]  /*39d60*/  IMAD.MOV.U32 R3, RZ, RZ, R32 ;  /* 0x000000ffff037224 */ /* 0x000fe400078e0020 */
[----:B------:R-:W-:Y:S02]  /*39d70*/  IMAD.MOV.U32 R32, RZ, RZ, R39 ;  /* 0x000000ffff207224 */ /* 0x000fe400078e0027 */
.L_x_46815:
[----:B------:R-:W-:Y:S05]  /*39d80*/  BSYNC B1 ;  /* 0x0000000000017941 */ /* 0x000fea0003800000 */
.L_x_46813:
        /* <DEDUP_REMOVED lines=9> */
.L_x_46817:
[----:B------:R-:W-:Y:S01]  /*39e20*/  IMAD.MOV.U32 R68, RZ, RZ, R3 ;  /* 0x000000ffff447224 */ /* 0x000fe200078e0003 */
[----:B------:R-:W-:Y:S01]  /*39e30*/  MOV R3, R38 ;  /* 0x0000002600037202 */ /* 0x000fe20000000f00 */
[----:B------:R-:W-:Y:S02]  /*39e40*/  IMAD.MOV.U32 R66, RZ, RZ, R0 ;  /* 0x000000ffff427224 */ /* 0x000fe400078e0000 */
[----:B------:R-:W-:Y:S02]  /*39e50*/  IMAD.MOV.U32 R0, RZ, RZ, R22 ;  /* 0x000000ffff007224 */ /* 0x000fe400078e0016 */
.L_x_46818:
[----:B------:R-:W-:Y:S05]  /*39e60*/  BSYNC B1 ;  /* 0x0000000000017941 */ /* 0x000fea0003800000 */
.L_x_46816:
        /* <DEDUP_REMOVED lines=9> */
.L_x_46820:
[----:B------:R-:W-:Y:S01]  /*39f00*/  IMAD.MOV.U32 R39, RZ, RZ, R68 ;  /* 0x000000ffff277224 */ /* 0x000fe200078e0044 */
[----:B------:R-:W-:Y:S01]  /*39f10*/  MOV R68, R37 ;  /* 0x0000002500447202 */ /* 0x000fe20000000f00 */
[----:B------:R-:W-:Y:S02]  /*39f20*/  IMAD.MOV.U32 R23, RZ, RZ, R66 ;  /* 0x000000ffff177224 */ /* 0x000fe400078e0042 */
[----:B------:R-:W-:Y:S02]  /*39f30*/  IMAD.MOV.U32 R66, RZ, RZ, R21 ;  /* 0x000000ffff427224 */ /* 0x000fe400078e0015 */
.L_x_46821:
[----:B------:R-:W-:Y:S05]  /*39f40*/  BSYNC B1 ;  /* 0x0000000000017941 */ /* 0x000fea0003800000 */
.L_x_46819:
        /* <DEDUP_REMOVED lines=9> */
.L_x_46823:
[----:B------:R-:W-:Y:S01]  /*39fe0*/  IMAD.MOV.U32 R38, RZ, RZ, R39 ;  /* 0x000000ffff267224 */ /* 0x000fe200078e0027 */
[----:B------:R-:W-:Y:S01]  /*39ff0*/  MOV R39, R36 ;  /* 0x0000002400277202 */ /* 0x000fe20000000f00 */
[----:B------:R-:W-:Y:S02]  /*3a000*/  IMAD.MOV.U32 R22, RZ, RZ, R23 ;  /* 0x000000ffff167224 */ /* 0x000fe400078e0017 */
[----:B------:R-:W-:Y:S02]  /*3a010*/  IMAD.MOV.U32 R23, RZ, RZ, R20 ;  /* 0x000000ffff177224 */ /* 0x000fe400078e0014 */
.L_x_46824:
[----:B------:R-:W-:Y:S05]  /*3a020*/  BSYNC B1 ;  /* 0x0000000000017941 */ /* 0x000fea0003800000 */
.L_x_46822:
        /* <DEDUP_REMOVED lines=9> */
.L_x_46826:
[----:B------:R-:W-:Y:S01]  /*3a0c0*/  IMAD.MOV.U32 R37, RZ, RZ, R38 ;  /* 0x000000ffff257224 */ /* 0x000fe200078e0026 */
[----:B------:R-:W-:Y:S01]  /*3a0d0*/  MOV R38, R43 ;  /* 0x0000002b00267202 */ /* 0x000fe20000000f00 */
[----:B------:R-:W-:Y:S02]  /*3a0e0*/  IMAD.MOV.U32 R21, RZ, RZ, R22 ;  /* 0x000000ffff157224 */ /* 0x000fe400078e0016 */
[----:B------:R-:W-:Y:S02]  /*3a0f0*/  IMAD.MOV.U32 R22, RZ, RZ, R27 ;  /* 0x000000ffff167224 */ /* 0x000fe400078e001b */
.L_x_46827:
[----:B------:R-:W-:Y:S05]  /*3a100*/  BSYNC B1 ;  /* 0x0000000000017941 */ /* 0x000fea0003800000 */
.L_x_46825:
        /* <DEDUP_REMOVED lines=9> */
.L_x_46829:
[----:B------:R-:W-:Y:S01]  /*3a1a0*/  IMAD.MOV.U32 R36, RZ, RZ, R37 ;  /* 0x000000ffff247224 */ /* 0x000fe200078e0025 */
[----:B------:R-:W-:Y:S01]  /*3a1b0*/  MOV R37, R42 ;  /* 0x0000002a00257202 */ /* 0x000fe20000000f00 */
[----:B------:R-:W-:Y:S02]  /*3a1c0*/  IMAD.MOV.U32 R20, RZ, RZ, R21 ;  /* 0x000000ffff147224 */ /* 0x000fe400078e0015 */
[----:B------:R-:W-:Y:S02]  /*3a1d0*/  IMAD.MOV.U32 R21, RZ, RZ, R26 ;  /* 0x000000ffff157224 */ /* 0x000fe400078e001a */
.L_x_46830:
[----:B------:R-:W-:Y:S05]  /*3a1e0*/  BSYNC B1 ;  /* 0x0000000000017941 */ /* 0x000fea0003800000 */
.L_x_46828:
        /* <DEDUP_REMOVED lines=9> */
.L_x_46832:
[----:B------:R-:W-:Y:S01]  /*3a280*/  IMAD.MOV.U32 R43, RZ, RZ, R36 ;  /* 0x000000ffff2b7224 */ /* 0x000fe200078e0024 */
[----:B------:R-:W-:Y:S01]  /*3a290*/  MOV R36, R41 ;  /* 0x0000002900247202 */ /* 0x000fe20000000f00 */
[----:B------:R-:W-:Y:S02]  /*3a2a0*/  IMAD.MOV.U32 R27, RZ, RZ, R20 ;  /* 0x000000ffff1b7224 */ /* 0x000fe400078e0014 */
[----:B------:R-:W-:Y:S02]  /*3a2b0*/  IMAD.MOV.U32 R20, RZ, RZ, R25 ;  /* 0x000000ffff147224 */ /* 0x000fe400078e0019 */
.L_x_46833:
[----:B------:R-:W-:Y:S05]  /*3a2c0*/  BSYNC B1 ;  /* 0x0000000000017941 */ /* 0x000fea0003800000 */
.L_x_46831:
        /* <DEDUP_REMOVED lines=9> */
.L_x_46835:
[----:B------:R-:W-:Y:S01]  /*3a360*/  IMAD.MOV.U32 R42, RZ, RZ, R43 ;  /* 0x000000ffff2a7224 */ /* 0x000fe200078e002b */
[----:B------:R-:W-:Y:S01]  /*3a370*/  MOV R43, R40 ;  /* 0x00000028002b7202 */ /* 0x000fe20000000f00 */
[----:B------:R-:W-:Y:S02]  /*3a380*/  IMAD.MOV.U32 R26, RZ, RZ, R27 ;  /* 0x000000ffff1a7224 */ /* 0x000fe400078e001b */
[----:B------:R-:W-:Y:S02]  /*3a390*/  IMAD.MOV.U32 R27, RZ, RZ, R24 ;  /* 0x000000ffff1b7224 */ /* 0x000fe400078e0018 */
.L_x_46836:
[----:B------:R-:W-:Y:S05]  /*3a3a0*/  BSYNC B1 ;  /* 0x0000000000017941 */ /* 0x000fea0003800000 */
.L_x_46834:
        /* <DEDUP_REMOVED lines=9> */
.L_x_46838:
[----:B------:R-:W-:Y:S01]  /*3a440*/  IMAD.MOV.U32 R41, RZ, RZ, R42 ;  /* 0x000000ffff297224 */ /* 0x000fe200078e002a */
[----:B------:R-:W-:Y:S01]  /*3a450*/  MOV R42, R47 ;  /* 0x0000002f002a7202 */ /* 0x000fe20000000f00 */
[----:B------:R-:W-:Y:S02]  /*3a460*/  IMAD.MOV.U32 R25, RZ, RZ, R26 ;  /* 0x000000ffff197224 */ /* 0x000fe400078e001a */
[----:B------:R-:W-:Y:S02]  /*3a470*/  IMAD.MOV.U32 R26, RZ, RZ, R31 ;  /* 0x000000ffff1a7224 */ /* 0x000fe400078e001f */
.L_x_46839:
[----:B------:R-:W-:Y:S05]  /*3a480*/  BSYNC B1 ;  /* 0x0000000000017941 */ /* 0x000fea0003800000 */
.L_x_46837:
        /* <DEDUP_REMOVED lines=9> */
.L_x_46841:
[----:B------:R-:W-:Y:S01]  /*3a520*/  IMAD.MOV.U32 R40, RZ, RZ, R41 ;  /* 0x000000ffff287224 */ /* 0x000fe200078e0029 */
[----:B------:R-:W-:Y:S01]  /*3a530*/  MOV R41, R46 ;  /* 0x0000002e00297202 */ /* 0x000fe20000000f00 */
[----:B------:R-:W-:Y:S02]  /*3a540*/  IMAD.MOV.U32 R24, RZ, RZ, R25 ;  /* 0x000000ffff187224 */ /* 0x000fe400078e0019 */
[----:B------:R-:W-:Y:S02]  /*3a550*/  IMAD.MOV.U32 R25, RZ, RZ, R30 ;  /* 0x000000ffff197224 */ /* 0x000fe400078e001e */
.L_x_46842:
[----:B------:R-:W-:Y:S05]  /*3a560*/  BSYNC B1 ;  /* 0x0000000000017941 */ /* 0x000fea0003800000 */
.L_x_46840:
        /* <DEDUP_REMOVED lines=9> */
.L_x_46844:
[----:B------:R-:W-:Y:S01]  /*3a600*/  IMAD.MOV.U32 R47, RZ, RZ, R40 ;  /* 0x000000ffff2f7224 */ /* 0x000fe200078e0028 */
[----:B------:R-:W-:Y:S01]  /*3a610*/  MOV R40, R45 ;  /* 0x0000002d00287202 */ /* 0x000fe20000000f00 */
[----:B------:R-:W-:Y:S02]  /*3a620*/  IMAD.MOV.U32 R31, RZ, RZ, R24 ;  /* 0x000000ffff1f7224 */ /* 0x000fe400078e0018 */
[----:B------:R-:W-:Y:S02]  /*3a630*/  IMAD.MOV.U32 R24, RZ, RZ, R29 ;  /* 0x000000ffff187224 */ /* 0x000fe400078e001d */
.L_x_46845:
[----:B------:R-:W-:Y:S05]  /*3a640*/  BSYNC B1 ;  /* 0x0000000000017941 */ /* 0x000fea0003800000 */
.L_x_46843:
        /* <DEDUP_REMOVED lines=9> */
.L_x_46847:
[----:B------:R-:W-:Y:S01]  /*3a6e0*/  IMAD.MOV.U32 R46, RZ, RZ, R47 ;  /* 0x000000ffff2e7224 */ /* 0x000fe200078e002f */
[----:B------:R-:W-:Y:S01]  /*3a6f0*/  MOV R47, R44 ;  /* 0x0000002c002f7202 */ /* 0x000fe20000000f00 */
[----:B------:R-:W-:Y:S02]  /*3a700*/  IMAD.MOV.U32 R30, RZ, RZ, R31 ;  /* 0x000000ffff1e7224 */ /* 0x000fe400078e001f */
[----:B------:R-:W-:Y:S02]  /*3a710*/  IMAD.MOV.U32 R31, RZ, RZ, R28 ;  /* 0x000000ffff1f7224 */ /* 0x000fe400078e001c */
.L_x_46848:
[----:B------:R-:W-:Y:S05]  /*3a720*/  BSYNC B1 ;  /* 0x0000000000017941 */ /* 0x000fea0003800000 */
.L_x_46846:
        /* <DEDUP_REMOVED lines=9> */
.L_x_46850:
[----:B------:R-:W-:Y:S02]  /*3a7c0*/  IMAD.MOV.U32 R45, RZ, RZ, R46 ;  /* 0x000000ffff2d7224 */ /* 0x000fe400078e002e */
[----:B------:R-:W-:Y:S01]  /*3a7d0*/  IMAD.MOV.U32 R29, RZ, RZ, R30 ;  /* 0x000000ffff1d7224 */ /* 0x000fe200078e001e */
[----:B------:R-:W-:Y:S01]  /*3a7e0*/  MOV R30, R35 ;  /* 0x00000023001e7202 */ /* 0x000fe20000000f00 */
[----:B------:R-:W-:Y:S02]  /*3a7f0*/  IMAD.MOV.U32 R46, RZ, RZ, R51 ;  /* 0x000000ffff2e7224 */ /* 0x000fe400078e0033 */
.L_x_46851:
[----:B------:R-:W-:Y:S05]  /*3a800*/  BSYNC B1 ;  /* 0x0000000000017941 */ /* 0x000fea0003800000 */
.L_x_46849:
        /* <DEDUP_REMOVED lines=9> */
.L_x_46853:
[----:B------:R-:W-:Y:S01]  /*3a8a0*/  IMAD.MOV.U32 R35, RZ, RZ, R45 ;  /* 0x000000ffff237224 */ /* 0x000fe200078e002d */
[----:B------:R-:W-:Y:S01]  /*3a8b0*/  MOV R45, R50 ;  /* 0x00000032002d7202 */ /* 0x000fe20000000f00 */
[----:B------:R-:W-:Y:S02]  /*3a8c0*/  IMAD.MOV.U32 R28, RZ, RZ, R29 ;  /* 0x000000ffff1c7224 */ /* 0x000fe400078e001d */
[----:B------:R-:W-:Y:S02]  /*3a8d0*/  IMAD.MOV.U32 R29, RZ, RZ, R34 ;  /* 0x000000ffff1d7224 */ /* 0x000fe400078e0022 */
.L_x_46854:
[----:B------:R-:W-:Y:S05]  /*3a8e0*/  BSYNC B1 ;  /* 0x0000000000017941 */ /* 0x000fea0003800000 */
.L_x_46852:
        /* <DEDUP_REMOVED lines=9> */
.L_x_46856:
[----:B------:R-:W-:Y:S01]  /*3a980*/  IMAD.MOV.U32 R44, RZ, RZ, R35 ;  /* 0x000000ffff2c7224 */ /* 0x000fe200078e0023 */
[----:B------:R-:W-:Y:S01]  /*3a990*/  MOV R35, R2 ;  /* 0x0000000200237202 */ /* 0x000fe20000000f00 */
[----:B------:R-:W-:Y:S02]  /*3a9a0*/  IMAD.MOV.U32 R34, RZ, RZ, R28 ;  /* 0x000000ffff227224 */ /* 0x000fe400078e001c */
[----:B------:R-:W-:Y:S02]  /*3a9b0*/  IMAD.MOV.U32 R28, RZ, RZ, R33 ;  /* 0x000000ffff1c7224 */ /* 0x000fe400078e0021 */
.L_x_46857:
[----:B------:R-:W-:Y:S05]  /*3a9c0*/  BSYNC B1 ;  /* 0x0000000000017941 */ /* 0x000fea0003800000 */
.L_x_46855:
        /* <DEDUP_REMOVED lines=16> */
.L_x_46859:
[----:B------:R-:W-:Y:S01]  /*3aad0*/  MOV R33, R32 ;  /* 0x0000002000217202 */ /* 0x000fe20000000f00 */
[----:B------:R-:W-:Y:S02]  /*3aae0*/  IMAD.MOV.U32 R2, RZ, RZ, R5 ;  /* 0x000000ffff027224 */ /* 0x000fe400078e0005 */
[----:B------:R-:W-:Y:S02]  /*3aaf0*/  IMAD.MOV.U32 R5, RZ, RZ, R0 ;  /* 0x000000ffff057224 */ /* 0x000fe400078e0000 */
[----:B------:R-:W-:Y:S02]  /*3ab00*/  IMAD.MOV.U32 R32, RZ, RZ, R3 ;  /* 0x000000ffff207224 */ /* 0x000fe400078e0003 */
.L_x_46860:
[----:B------:R-:W-:Y:S05]  /*3ab10*/  BSYNC B1 ;  /* 0x0000000000017941 */ /* 0x000fea0003800000 */
.L_x_46858:
        /* <DEDUP_REMOVED lines=9> */
.L_x_46862:
[----:B------:R-:W-:Y:S01]  /*3abb0*/  MOV R50, R33 ;  /* 0x0000002100327202 */ /* 0x000fe20000000f00 */
[----:B------:R-:W-:Y:S02]  /*3abc0*/  IMAD.MOV.U32 R0, RZ, RZ, R2 ;  /* 0x000000ffff007224 */ /* 0x000fe400078e0002 */
[----:B------:R-:W-:Y:S02]  /*3abd0*/  IMAD.MOV.U32 R33, RZ, RZ, R68 ;  /* 0x000000ffff217224 */ /* 0x000fe400078e0044 */
[----:B------:R-:W-:Y:S02]  /*3abe0*/  IMAD.MOV.U32 R2, RZ, RZ, R66 ;  /* 0x000000ffff027224 */ /* 0x000fe400078e0042 */
.L_x_46863:
[----:B------:R-:W-:Y:S05]  /*3abf0*/  BSYNC B1 ;  /* 0x0000000000017941 */ /* 0x000fea0003800000 */
.L_x_46861:
        /* <DEDUP_REMOVED lines=9> */
.L_x_46865:
[----:B------:R-:W-:Y:S01]  /*3ac90*/  MOV R51, R50 ;  /* 0x0000003200337202 */ /* 0x000fe20000000f00 */
[----:B------:R-:W-:Y:S02]  /*3aca0*/  IMAD.MOV.U32 R3, RZ, RZ, R0 ;  /* 0x000000ffff037224 */ /* 0x000fe400078e0000 */
[----:B------:R-:W-:Y:S02]  /*3acb0*/  IMAD.MOV.U32 R50, RZ, RZ, R39 ;  /* 0x000000ffff327224 */ /* 0x000fe400078e0027 */
[----:B------:R-:W-:Y:S02]  /*3acc0*/  IMAD.MOV.U32 R0, RZ, RZ, R23 ;  /* 0x000000ffff007224 */ /* 0x000fe400078e0017 */
.L_x_46866:
[----:B------:R-:W-:Y:S05]  /*3acd0*/  BSYNC B1 ;  /* 0x0000000000017941 */ /* 0x000fea0003800000 */
.L_x_46864:
        /* <DEDUP_REMOVED lines=9> */
.L_x_46868:
[----:B------:R-:W-:Y:S01]  /*3ad70*/  MOV R66, R51 ;  /* 0x0000003300427202 */ /* 0x000fe20000000f00 */
[----:B------:R-:W-:Y:S02]  /*3ad80*/  IMAD.MOV.U32 R64, RZ, RZ, R3 ;  /* 0x000000ffff407224 */ /* 0x000fe400078e0003 */
[----:B------:R-:W-:Y:S02]  /*3ad90*/  IMAD.MOV.U32 R51, RZ, RZ, R38 ;  /* 0x000000ffff337224 */ /* 0x000fe400078e0026 */
[----:B------:R-:W-:Y:S02]  /*3ada0*/  IMAD.MOV.U32 R3, RZ, RZ, R22 ;  /* 0x000000ffff037224 */ /* 0x000fe400078e0016 */
.L_x_46869:
[----:B------:R-:W-:Y:S05]  /*3adb0*/  BSYNC B1 ;  /* 0x0000000000017941 */ /* 0x000fea0003800000 */
.L_x_46867:
        /* <DEDUP_REMOVED lines=9> */
.L_x_46871:
[----:B------:R-:W-:Y:S01]  /*3ae50*/  MOV R39, R66 ;  /* 0x0000004200277202 */ /* 0x000fe20000000f00 */
[----:B------:R-:W-:Y:S02]  /*3ae60*/  IMAD.MOV.U32 R23, RZ, RZ, R64 ;  /* 0x000000ffff177224 */ /* 0x000fe400078e0040 */
[----:B------:R-:W-:Y:S02]  /*3ae70*/  IMAD.MOV.U32 R66, RZ, RZ, R37 ;  /* 0x000000ffff427224 */ /* 0x000fe400078e0025 */
[----:B------:R-:W-:Y:S02]  /*3ae80*/  IMAD.MOV.U32 R64, RZ, RZ, R21 ;  /* 0x000000ffff407224 */ /* 0x000fe400078e0015 */
.L_x_46872:
[----:B------:R-:W-:Y:S05]  /*3ae90*/  BSYNC B1 ;  /* 0x0000000000017941 */ /* 0x000fea0003800000 */
.L_x_46870:
        /* <DEDUP_REMOVED lines=9> */
.L_x_46874:
[----:B------:R-:W-:Y:S01]  /*3af30*/  MOV R38, R39 ;  /* 0x0000002700267202 */ /* 0x000fe20000000f00 */
[----:B------:R-:W-:Y:S02]  /*3af40*/  IMAD.MOV.U32 R22, RZ, RZ, R23 ;  /* 0x000000ffff167224 */ /* 0x000fe400078e0017 */
[----:B------:R-:W-:Y:S02]  /*3af50*/  IMAD.MOV.U32 R39, RZ, RZ, R36 ;  /* 0x000000ffff277224 */ /* 0x000fe400078e0024 */
[----:B------:R-:W-:Y:S02]  /*3af60*/  IMAD.MOV.U32 R23, RZ, RZ, R20 ;  /* 0x000000ffff177224 */ /* 0x000fe400078e0014 */
.L_x_46875:
[----:B------:R-:W-:Y:S05]  /*3af70*/  BSYNC B1 ;  /* 0x0000000000017941 */ /* 0x000fea0003800000 */
.L_x_46873:
        /* <DEDUP_REMOVED lines=9> */
.L_x_46877:
[----:B------:R-:W-:Y:S01]  /*3b010*/  MOV R37, R38 ;  /* 0x0000002600257202 */ /* 0x000fe20000000f00 */
[----:B------:R-:W-:Y:S02]  /*3b020*/  IMAD.MOV.U32 R21, RZ, RZ, R22 ;  /* 0x000000ffff157224 */ /* 0x000fe400078e0016 */
[----:B------:R-:W-:Y:S02]  /*3b030*/  IMAD.MOV.U32 R38, RZ, RZ, R43 ;  /* 0x000000ffff267224 */ /* 0x000fe400078e002b */
[----:B------:R-:W-:Y:S02]  /*3b040*/  IMAD.MOV.U32 R22, RZ, RZ, R27 ;  /* 0x000000ffff167224 */ /* 0x000fe400078e001b */
.L_x_46878:
[----:B------:R-:W-:Y:S05]  /*3b050*/  BSYNC B1 ;  /* 0x0000000000017941 */ /* 0x000fea0003800000 */
.L_x_46876:
        /* <DEDUP_REMOVED lines=9> */
.L_x_46880:
[----:B------:R-:W-:Y:S01]  /*3b0f0*/  MOV R36, R37 ;  /* 0x0000002500247202 */ /* 0x000fe20000000f00 */
[----:B------:R-:W-:Y:S02]  /*3b100*/  IMAD.MOV.U32 R20, RZ, RZ, R21 ;  /* 0x000000ffff147224 */ /* 0x000fe400078e0015 */
[----:B------:R-:W-:Y:S02]  /*3b110*/  IMAD.MOV.U32 R37, RZ, RZ, R42 ;  /* 0x000000ffff257224 */ /* 0x000fe400078e002a */
[----:B------:R-:W-:Y:S02]  /*3b120*/  IMAD.MOV.U32 R21, RZ, RZ, R26 ;  /* 0x000000ffff157224 */ /* 0x000fe400078e001a */
.L_x_46881:
[----:B------:R-:W-:Y:S05]  /*3b130*/  BSYNC B1 ;  /* 0x0000000000017941 */ /* 0x000fea0003800000 */
.L_x_46879:
        /* <DEDUP_REMOVED lines=9> */
.L_x_46883:
[----:B------:R-:W-:Y:S01]  /*3b1d0*/  MOV R43, R36 ;  /* 0x00000024002b7202 */ /* 0x000fe20000000f00 */
[----:B------:R-:W-:Y:S02]  /*3b1e0*/  IMAD.MOV.U32 R27, RZ, RZ, R20 ;  /* 0x000000ffff1b7224 */ /* 0x000fe400078e0014 */
[----:B------:R-:W-:Y:S02]  /*3b1f0*/  IMAD.MOV.U32 R36, RZ, RZ, R41 ;  /* 0x000000ffff247224 */ /* 0x000fe400078e0029 */
[----:B------:R-:W-:Y:S02]  /*3b200*/  IMAD.MOV.U32 R20, RZ, RZ, R25 ;  /* 0x000000ffff147224 */ /* 0x000fe400078e0019 */
.L_x_46884:
[----:B------:R-:W-:Y:S05]  /*3b210*/  BSYNC B1 ;  /* 0x0000000000017941 */ /* 0x000fea0003800000 */
.L_x_46882:
        /* <DEDUP_REMOVED lines=9> */
.L_x_46886:
[----:B------:R-:W-:Y:S01]  /*3b2b0*/  MOV R42, R43 ;  /* 0x0000002b002a7202 */ /* 0x000fe20000000f00 */
[----:B------:R-:W-:Y:S02]  /*3b2c0*/  IMAD.MOV.U32 R26, RZ, RZ, R27 ;  /* 0x000000ffff1a7224 */ /* 0x000fe400078e001b */
[----:B------:R-:W-:Y:S02]  /*3b2d0*/  IMAD.MOV.U32 R43, RZ, RZ, R40 ;  /* 0x000000ffff2b7224 */ /* 0x000fe400078e0028 */
[----:B------:R-:W-:Y:S02]  /*3b2e0*/  IMAD.MOV.U32 R27, RZ, RZ, R24 ;  /* 0x000000ffff1b7224 */ /* 0x000fe400078e0018 */
.L_x_46887:
[----:B------:R-:W-:Y:S05]  /*3b2f0*/  BSYNC B1 ;  /* 0x0000000000017941 */ /* 0x000fea0003800000 */
.L_x_46885:
        /* <DEDUP_REMOVED lines=9> */
.L_x_46889:
[----:B------:R-:W-:Y:S01]  /*3b390*/  MOV R41, R42 ;  /* 0x0000002a00297202 */ /* 0x000fe20000000f00 */
[----:B------:R-:W-:Y:S02]  /*3b3a0*/  IMAD.MOV.U32 R25, RZ, RZ, R26 ;  /* 0x000000ffff197224 */ /* 0x000fe400078e001a */
[----:B------:R-:W-:Y:S02]  /*3b3b0*/  IMAD.MOV.U32 R42, RZ, RZ, R47 ;  /* 0x000000ffff2a7224 */ /* 0x000fe400078e002f */
[----:B------:R-:W-:Y:S02]  /*3b3c0*/  IMAD.MOV.U32 R26, RZ, RZ, R31 ;  /* 0x000000ffff1a7224 */ /* 0x000fe400078e001f */
.L_x_46890:
[----:B------:R-:W-:Y:S05]  /*3b3d0*/  BSYNC B1 ;  /* 0x0000000000017941 */ /* 0x000fea0003800000 */
.L_x_46888:
        /* <DEDUP_REMOVED lines=9> */
.L_x_46892:
[----:B------:R-:W-:Y:S01]  /*3b470*/  MOV R40, R41 ;  /* 0x0000002900287202 */ /* 0x000fe20000000f00 */
[----:B------:R-:W-:Y:S02]  /*3b480*/  IMAD.MOV.U32 R24, RZ, RZ, R25 ;  /* 0x000000ffff187224 */ /* 0x000fe400078e0019 */
[----:B------:R-:W-:Y:S02]  /*3b490*/  IMAD.MOV.U32 R41, RZ, RZ, R46 ;  /* 0x000000ffff297224 */ /* 0x000fe400078e002e */
[----:B------:R-:W-:Y:S02]  /*3b4a0*/  IMAD.MOV.U32 R25, RZ, RZ, R30 ;  /* 0x000000ffff197224 */ /* 0x000fe400078e001e */
.L_x_46893:
[----:B------:R-:W-:Y:S05]  /*3b4b0*/  BSYNC B1 ;  /* 0x0000000000017941 */ /* 0x000fea0003800000 */
.L_x_46891:
        /* <DEDUP_REMOVED lines=9> */
.L_x_46895:
[----:B------:R-:W-:Y:S01]  /*3b550*/  MOV R30, R40 ;  /* 0x00000028001e7202 */ /* 0x000fe20000000f00 */
[----:B------:R-:W-:Y:S02]  /*3b560*/  IMAD.MOV.U32 R31, RZ, RZ, R24 ;  /* 0x000000ffff1f7224 */ /* 0x000fe400078e0018 */
[----:B------:R-:W-:Y:S02]  /*3b570*/  IMAD.MOV.U32 R40, RZ, RZ, R45 ;  /* 0x000000ffff287224 */ /* 0x000fe400078e002d */
[----:B------:R-:W-:Y:S02]  /*3b580*/  IMAD.MOV.U32 R24, RZ, RZ, R29 ;  /* 0x000000ffff187224 */ /* 0x000fe400078e001d */
.L_x_46896:
[----:B------:R-:W-:Y:S05]  /*3b590*/  BSYNC B1 ;  /* 0x0000000000017941 */ /* 0x000fea0003800000 */
.L_x_46894:
        /* <DEDUP_REMOVED lines=9> */
.L_x_46898:
[----:B------:R-:W-:Y:S01]  /*3b630*/  MOV R45, R30 ;  /* 0x0000001e002d7202 */ /* 0x000fe20000000f00 */
[----:B------:R-:W-:Y:S02]  /*3b640*/  IMAD.MOV.U32 R29, RZ, RZ, R31 ;  /* 0x000000ffff1d7224 */ /* 0x000fe400078e001f */
[----:B------:R-:W-:Y:S02]  /*3b650*/  IMAD.MOV.U32 R30, RZ, RZ, R35 ;  /* 0x000000ffff1e7224 */ /* 0x000fe400078e0023 */
[----:B------:R-:W-:Y:S02]  /*3b660*/  IMAD.MOV.U32 R31, RZ, RZ, R28 ;  /* 0x000000ffff1f7224 */ /* 0x000fe400078e001c */
.L_x_46899:
[----:B------:R-:W-:Y:S05]  /*3b670*/  BSYNC B1 ;  /* 0x0000000000017941 */ /* 0x000fea0003800000 */
.L_x_46897:
        /* <DEDUP_REMOVED lines=9> */
.L_x_46901:
[----:B------:R-:W-:Y:S01]  /*3b710*/  MOV R35, R45 ;  /* 0x0000002d00237202 */ /* 0x000fe20000000f00 */
[----:B------:R-:W-:Y:S02]  /*3b720*/  IMAD.MOV.U32 R28, RZ, RZ, R29 ;  /* 0x000000ffff1c7224 */ /* 0x000fe400078e001d */
[----:B------:R-:W-:Y:S02]  /*3b730*/  IMAD.MOV.U32 R45, RZ, RZ, R44 ;  /* 0x000000ffff2d7224 */ /* 0x000fe400078e002c */
[----:B------:R-:W-:Y:S02]  /*3b740*/  IMAD.MOV.U32 R29, RZ, RZ, R34 ;  /* 0x000000ffff1d7224 */ /* 0x000fe400078e0022 */
.L_x_46902:
[----:B------:R-:W-:Y:S05]  /*3b750*/  BSYNC B1 ;  /* 0x0000000000017941 */ /* 0x000fea0003800000 */
.L_x_46900:
        /* <DEDUP_REMOVED lines=16> */
.L_x_46904:
[----:B------:R-:W-:Y:S02]  /*3b860*/  IMAD.MOV.U32 R47, RZ, RZ, R32 ;  /* 0x000000ffff2f7224 */ /* 0x000fe400078e0020 */
[----:B------:R-:W-:Y:S02]  /*3b870*/  IMAD.MOV.U32 R34, RZ, RZ, R5 ;  /* 0x000000ffff227224 */ /* 0x000fe400078e0005 */
[----:B------:R-:W-:Y:S02]  /*3b880*/  IMAD.MOV.U32 R5, RZ, RZ, R2 ;  /* 0x000000ffff057224 */ /* 0x000fe400078e0002 */
[----:B------:R-:W-:Y:S02]  /*3b890*/  IMAD.MOV.U32 R32, RZ, RZ, R33 ;  /* 0x000000ffff207224 */ /* 0x000fe400078e0021 */
.L_x_46905:
[----:B------:R-:W-:Y:S05]  /*3b8a0*/  BSYNC B1 ;  /* 0x0000000000017941 */ /* 0x000fea0003800000 */
.L_x_46903:
        /* <DEDUP_REMOVED lines=9> */
.L_x_46907:
[----:B------:R-:W-:Y:S02]  /*3b940*/  IMAD.MOV.U32 R44, RZ, RZ, R47 ;  /* 0x000000ffff2c7224 */ /* 0x000fe400078e002f */
[----:B------:R-:W-:Y:S02]  /*3b950*/  IMAD.MOV.U32 R2, RZ, RZ, R34 ;  /* 0x000000ffff027224 */ /* 0x000fe400078e0022 */
[----:B------:R-:W-:Y:S02]  /*3b960*/  IMAD.MOV.U32 R47, RZ, RZ, R50 ;  /* 0x000000ffff2f7224 */ /* 0x000fe400078e0032 */
[----:B------:R-:W-:Y:S02]  /*3b970*/  IMAD.MOV.U32 R34, RZ, RZ, R0 ;  /* 0x000000ffff227224 */ /* 0x000fe400078e0000 */
.L_x_46908:
[----:B------:R-:W-:Y:S05]  /*3b980*/  BSYNC B1 ;  /* 0x0000000000017941 */ /* 0x000fea0003800000 */
.L_x_46906:
        /* <DEDUP_REMOVED lines=9> */
.L_x_46910:
[----:B------:R-:W-:Y:S02]  /*3ba20*/  IMAD.MOV.U32 R63, RZ, RZ, R44 ;  /* 0x000000ffff3f7224 */ /* 0x000fe400078e002c */
[----:B------:R-:W-:Y:S02]  /*3ba30*/  IMAD.MOV.U32 R33, RZ, RZ, R2 ;  /* 0x000000ffff217224 */ /* 0x000fe400078e0002 */
[----:B------:R-:W-:Y:S02]  /*3ba40*/  IMAD.MOV.U32 R44, RZ, RZ, R51 ;  /* 0x000000ffff2c7224 */ /* 0x000fe400078e0033 */
[----:B------:R-:W-:Y:S02]  /*3ba50*/  IMAD.MOV.U32 R2, RZ, RZ, R3 ;  /* 0x000000ffff027224 */ /* 0x000fe400078e0003 */
.L_x_46911:
[----:B------:R-:W-:Y:S05]  /*3ba60*/  BSYNC B1 ;  /* 0x0000000000017941 */ /* 0x000fea0003800000 */
.L_x_46909:
        /* <DEDUP_REMOVED lines=9> */
.L_x_46913:
[----:B------:R-:W-:Y:S02]  /*3bb00*/  IMAD.MOV.U32 R46, RZ, RZ, R63 ;  /* 0x000000ffff2e7224 */ /* 0x000fe400078e003f */
[----:B------:R-:W-:Y:S02]  /*3bb10*/  IMAD.MOV.U32 R0, RZ, RZ, R33 ;  /* 0x000000ffff007224 */ /* 0x000fe400078e0021 */
[----:B------:R-:W-:Y:S02]  /*3bb20*/  IMAD.MOV.U32 R63, RZ, RZ, R66 ;  /* 0x000000ffff3f7224 */ /* 0x000fe400078e0042 */
[----:B------:R-:W-:Y:S02]  /*3bb30*/  IMAD.MOV.U32 R33, RZ, RZ, R64 ;  /* 0x000000ffff217224 */ /* 0x000fe400078e0040 */
.L_x_46914:
[----:B------:R-:W-:Y:S05]  /*3bb40*/  BSYNC B1 ;  /* 0x0000000000017941 */ /* 0x000fea0003800000 */
.L_x_46912:
        /* <DEDUP_REMOVED lines=9> */
.L_x_46916:
[----:B------:R-:W-:Y:S02]  /*3bbe0*/  IMAD.MOV.U32 R51, RZ, RZ, R46 ;  /* 0x000000ffff337224 */ /* 0x000fe400078e002e */
[----:B------:R-:W-:Y:S02]  /*3bbf0*/  IMAD.MOV.U32 R3, RZ, RZ, R0 ;  /* 0x000000ffff037224 */ /* 0x000fe400078e0000 */
[----:B------:R-:W-:Y:S02]  /*3bc00*/  IMAD.MOV.U32 R46, RZ, RZ, R39 ;  /* 0x000000ffff2e7224 */ /* 0x000fe400078e0027 */
[----:B------:R-:W-:Y:S02]  /*3bc10*/  IMAD.MOV.U32 R0, RZ, RZ, R23 ;  /* 0x000000ffff007224 */ /* 0x000fe400078e0017 */
.L_x_46917:
[----:B------:R-:W-:Y:S05]  /*3bc20*/  BSYNC B1 ;  /* 0x0000000000017941 */ /* 0x000fea0003800000 */
.L_x_46915:
        /* <DEDUP_REMOVED lines=9> */
.L_x_46919:
[----:B------:R-:W-:Y:S02]  /*3bcc0*/  IMAD.MOV.U32 R62, RZ, RZ, R51 ;  /* 0x000000ffff3e7224 */ /* 0x000fe400078e0033 */
[----:B------:R-:W-:Y:S02]  /*3bcd0*/  IMAD.MOV.U32 R50, RZ, RZ, R3 ;  /* 0x000000ffff327224 */ /* 0x000fe400078e0003 */
[----:B------:R-:W-:Y:S02]  /*3bce0*/  IMAD.MOV.U32 R51, RZ, RZ, R38 ;  /* 0x000000ffff337224 */ /* 0x000fe400078e0026 */
[----:B------:R-:W-:Y:S02]  /*3bcf0*/  IMAD.MOV.U32 R3, RZ, RZ, R22 ;  /* 0x000000ffff037224 */ /* 0x000fe400078e0016 */
.L_x_46920:
[----:B------:R-:W-:Y:S05]  /*3bd00*/  BSYNC B1 ;  /* 0x0000000000017941 */ /* 0x000fea0003800000 */
.L_x_46918:
        /* <DEDUP_REMOVED lines=9> */
.L_x_46922:
[----:B------:R-:W-:Y:S02]  /*3bda0*/  IMAD.MOV.U32 R39, RZ, RZ, R62 ;  /* 0x000000ffff277224 */ /* 0x000fe400078e003e */
[----:B------:R-:W-:Y:S02]  /*3bdb0*/  IMAD.MOV.U32 R23, RZ, RZ, R50 ;  /* 0x000000ffff177224 */ /* 0x000fe400078e0032 */
[----:B------:R-:W-:Y:S02]  /*3bdc0*/  IMAD.MOV.U32 R62, RZ, RZ, R37 ;  /* 0x000000ffff3e7224 */ /* 0x000fe400078e0025 */
[----:B------:R-:W-:Y:S02]  /*3bdd0*/  IMAD.MOV.U32 R50, RZ, RZ, R21 ;  /* 0x000000ffff327224 */ /* 0x000fe400078e0015 */
.L_x_46923:
[----:B------:R-:W-:Y:S05]  /*3bde0*/  BSYNC B1 ;  /* 0x0000000000017941 */ /* 0x000fea0003800000 */
.L_x_46921:
        /* <DEDUP_REMOVED lines=9> */
.L_x_46925:
[----:B------:R-:W-:Y:S02]  /*3be80*/  IMAD.MOV.U32 R38, RZ, RZ, R39 ;  /* 0x000000ffff267224 */ /* 0x000fe400078e0027 */
[----:B------:R-:W-:Y:S02]  /*3be90*/  IMAD.MOV.U32 R22, RZ, RZ, R23 ;  /* 0x000000ffff167224 */ /* 0x000fe400078e0017 */
[----:B------:R-:W-:Y:S02]  /*3bea0*/  IMAD.MOV.U32 R39, RZ, RZ, R36 ;  /* 0x000000ffff277224 */ /* 0x000fe400078e0024 */
[----:B------:R-:W-:Y:S02]  /*3beb0*/  IMAD.MOV.U32 R23, RZ, RZ, R20 ;  /* 0x000000ffff177224 */ /* 0x000fe400078e0014 */
.L_x_46926:
[----:B------:R-:W-:Y:S05]  /*3bec0*/  BSYNC B1 ;  /* 0x0000000000017941 */ /* 0x000fea0003800000 */
.L_x_46924:
        /* <DEDUP_REMOVED lines=9> */
.L_x_46928:
[----:B------:R-:W-:Y:S02]  /*3bf60*/  IMAD.MOV.U32 R37, RZ, RZ, R38 ;  /* 0x000000ffff257224 */ /* 0x000fe400078e0026 */
[----:B------:R-:W-:Y:S02]  /*3bf70*/  IMAD.MOV.U32 R21, RZ, RZ, R22 ;  /* 0x000000ffff157224 */ /* 0x000fe400078e0016 */
[----:B------:R-:W-:Y:S02]  /*3bf80*/  IMAD.MOV.U32 R38, RZ, RZ, R43 ;  /* 0x000000ffff267224 */ /* 0x000fe400078e002b */
[----:B------:R-:W-:Y:S02]  /*3bf90*/  IMAD.MOV.U32 R22, RZ, RZ, R27 ;  /* 0x000000ffff167224 */ /* 0x000fe400078e001b */
.L_x_46929:
[----:B------:R-:W-:Y:S05]  /*3bfa0*/  BSYNC B1 ;  /* 0x0000000000017941 */ /* 0x000fea0003800000 */
.L_x_46927:
        /* <DEDUP_REMOVED lines=9> */
.L_x_46931:
[----:B------:R-:W-:Y:S02]  /*3c040*/  IMAD.MOV.U32 R36, RZ, RZ, R37 ;  /* 0x000000ffff247224 */ /* 0x000fe400078e0025 */
[----:B------:R-:W-:Y:S02]  /*3c050*/  IMAD.MOV.U32 R20, RZ, RZ, R21 ;  /* 0x000000ffff147224 */ /* 0x000fe400078e0015 */
[----:B------:R-:W-:Y:S02]  /*3c060*/  IMAD.MOV.U32 R37, RZ, RZ, R42 ;  /* 0x000000ffff257224 */ /* 0x000fe400078e002a */
[----:B------:R-:W-:Y:S02]  /*3c070*/  IMAD.MOV.U32 R21, RZ, RZ, R26 ;  /* 0x000000ffff157224 */ /* 0x000fe400078e001a */
.L_x_46932:
[----:B------:R-:W-:Y:S05]  /*3c080*/  BSYNC B1 ;  /* 0x0000000000017941 */ /* 0x000fea0003800000 */
.L_x_46930:
        /* <DEDUP_REMOVED lines=9> */
.L_x_46934:
[----:B------:R-:W-:Y:S02]  /*3c120*/  IMAD.MOV.U32 R43, RZ, RZ, R36 ;  /* 0x000000ffff2b7224 */ /* 0x000fe400078e0024 */
[----:B------:R-:W-:Y:S02]  /*3c130*/  IMAD.MOV.U32 R27, RZ, RZ, R20 ;  /* 0x000000ffff1b7224 */ /* 0x000fe400078e0014 */
[----:B------:R-:W-:Y:S02]  /*3c140*/  IMAD.MOV.U32 R36, RZ, RZ, R41 ;  /* 0x000000ffff247224 */ /* 0x000fe400078e0029 */
[----:B------:R-:W-:Y:S02]  /*3c150*/  IMAD.MOV.U32 R20, RZ, RZ, R25 ;  /* 0x000000ffff147224 */ /* 0x000fe400078e0019 */
.L_x_46935:
[----:B------:R-:W-:Y:S05]  /*3c160*/  BSYNC B1 ;  /* 0x0000000000017941 */ /* 0x000fea0003800000 */
.L_x_46933:
        /* <DEDUP_REMOVED lines=9> */
.L_x_46937:
[----:B------:R-:W-:Y:S02]  /*3c200*/  IMAD.MOV.U32 R25, RZ, RZ, R43 ;  /* 0x000000ffff197224 */ /* 0x000fe400078e002b */
[----:B------:R-:W-:Y:S02]  /*3c210*/  IMAD.MOV.U32 R26, RZ, RZ, R27 ;  /* 0x000000ffff1a7224 */ /* 0x000fe400078e001b */
[----:B------:R-:W-:Y:S02]  /*3c220*/  IMAD.MOV.U32 R43, RZ, RZ, R40 ;  /* 0x000000ffff2b7224 */ /* 0x000fe400078e0028 */
[----:B------:R-:W-:Y:S02]  /*3c230*/  IMAD.MOV.U32 R27, RZ, RZ, R24 ;  /* 0x000000ffff1b7224 */ /* 0x000fe400078e0018 */
.L_x_46938:
[----:B------:R-:W-:Y:S05]  /*3c240*/  BSYNC B1 ;  /* 0x0000000000017941 */ /* 0x000fea0003800000 */
.L_x_46936:
        /* <DEDUP_REMOVED lines=9> */
.L_x_46940:
[----:B------:R-:W-:Y:S02]  /*3c2e0*/  IMAD.MOV.U32 R40, RZ, RZ, R25 ;  /* 0x000000ffff287224 */ /* 0x000fe400078e0019 */
[----:B------:R-:W-:Y:S02]  /*3c2f0*/  IMAD.MOV.U32 R24, RZ, RZ, R26 ;  /* 0x000000ffff187224 */ /* 0x000fe400078e001a */
[----:B------:R-:W-:Y:S02]  /*3c300*/  IMAD.MOV.U32 R25, RZ, RZ, R30 ;  /* 0x000000ffff197224 */ /* 0x000fe400078e001e */
[----:B------:R-:W-:Y:S02]  /*3c310*/  IMAD.MOV.U32 R26, RZ, RZ, R31 ;  /* 0x000000ffff1a7224 */ /* 0x000fe400078e001f */
.L_x_46941:
[----:B------:R-:W-:Y:S05]  /*3c320*/  BSYNC B1 ;  /* 0x0000000000017941 */ /* 0x000fea0003800000 */
.L_x_46939:
        /* <DEDUP_REMOVED lines=9> */
.L_x_46943:
[----:B------:R-:W-:Y:S02]  /*3c3c0*/  IMAD.MOV.U32 R30, RZ, RZ, R40 ;  /* 0x000000ffff1e7224 */ /* 0x000fe400078e0028 */
[----:B------:R-:W-:Y:S02]  /*3c3d0*/  IMAD.MOV.U32 R31, RZ, RZ, R24 ;  /* 0x000000ffff1f7224 */ /* 0x000fe400078e0018 */
[----:B------:R-:W-:Y:S02]  /*3c3e0*/  IMAD.MOV.U32 R40, RZ, RZ, R45 ;  /* 0x000000ffff287224 */ /* 0x000fe400078e002d */
[----:B------:R-:W-:Y:S02]  /*3c3f0*/  IMAD.MOV.U32 R24, RZ, RZ, R29 ;  /* 0x000000ffff187224 */ /* 0x000fe400078e001d */
.L_x_46944:
[----:B------:R-:W-:Y:S05]  /*3c400*/  BSYNC B1 ;  /* 0x0000000000017941 */ /* 0x000fea0003800000 */
.L_x_46942:
        /* <DEDUP_REMOVED lines=9> */
.L_x_46946:
[----:B------:R-:W-:Y:S02]  /*3c4a0*/  IMAD.MOV.U32 R41, RZ, RZ, R30 ;  /* 0x000000ffff297224 */ /* 0x000fe400078e001e */
[----:B------:R-:W-:Y:S02]  /*3c4b0*/  IMAD.MOV.U32 R29, RZ, RZ, R31 ;  /* 0x000000ffff1d7224 */ /* 0x000fe400078e001f */
[----:B------:R-:W-:Y:S02]  /*3c4c0*/  IMAD.MOV.U32 R30, RZ, RZ, R35 ;  /* 0x000000ffff1e7224 */ /* 0x000fe400078e0023 */
[----:B------:R-:W-:Y:S02]  /*3c4d0*/  IMAD.MOV.U32 R31, RZ, RZ, R28 ;  /* 0x000000ffff1f7224 */ /* 0x000fe400078e001c */
.L_x_46947:
[----:B------:R-:W-:Y:S05]  /*3c4e0*/  BSYNC B1 ;  /* 0x0000000000017941 */ /* 0x000fea0003800000 */
.L_x_46945:
        /* <DEDUP_REMOVED lines=16> */
.L_x_46949:
[----:B------:R-:W-:Y:S02]  /*3c5f0*/  IMAD.MOV.U32 R35, RZ, RZ, R32 ;  /* 0x000000ffff237224 */ /* 0x000fe400078e0020 */
[----:B------:R-:W-:Y:S01]  /*3c600*/  IMAD.MOV.U32 R28, RZ, RZ, R5 ;  /* 0x000000ffff1c7224 */ /* 0x000fe200078e0005 */
[----:B------:R-:W-:Y:S01]  /*3c610*/  MOV R5, R34 ;  /* 0x0000002200057202 */ /* 0x000fe20000000f00 */
[----:B------:R-:W-:Y:S02]  /*3c620*/  IMAD.MOV.U32 R32, RZ, RZ, R47 ;  /* 0x000000ffff207224 */ /* 0x000fe400078e002f */
.L_x_46950:
[----:B------:R-:W-:Y:S05]  /*3c630*/  BSYNC B1 ;  /* 0x0000000000017941 */ /* 0x000fea0003800000 */
.L_x_46948:
        /* <DEDUP_REMOVED lines=9> */
.L_x_46952:
[----:B------:R-:W-:Y:S01]  /*3c6d0*/  IMAD.MOV.U32 R42, RZ, RZ, R35 ;  /* 0x000000ffff2a7224 */ /* 0x000fe200078e0023 */
[----:B------:R-:W-:Y:S01]  /*3c6e0*/  MOV R35, R44 ;  /* 0x0000002c00237202 */ /* 0x000fe20000000f00 */
[----:B------:R-:W-:Y:S02]  /*3c6f0*/  IMAD.MOV.U32 R34, RZ, RZ, R28 ;  /* 0x000000ffff227224 */ /* 0x000fe400078e001c */
[----:B------:R-:W-:Y:S02]  /*3c700*/  IMAD.MOV.U32 R28, RZ, RZ, R2 ;  /* 0x000000ffff1c7224 */ /* 0x000fe400078e0002 */
.L_x_46953:
[----:B------:R-:W-:Y:S05]  /*3c710*/  BSYNC B1 ;  /* 0x0000000000017941 */ /* 0x000fea0003800000 */
.L_x_46951:
        /* <DEDUP_REMOVED lines=9> */
.L_x_46955:
[----:B------:R-:W-:Y:S01]  /*3c7b0*/  IMAD.MOV.U32 R47, RZ, RZ, R42 ;  /* 0x000000ffff2f7224 */ /* 0x000fe200078e002a */
[----:B------:R-:W-:Y:S01]  /*3c7c0*/  MOV R42, R63 ;  /* 0x0000003f002a7202 */ /* 0x000fe20000000f00 */
[----:B------:R-:W-:Y:S02]  /*3c7d0*/  IMAD.MOV.U32 R45, RZ, RZ, R34 ;  /* 0x000000ffff2d7224 */ /* 0x000fe400078e0022 */
[----:B------:R-:W-:Y:S02]  /*3c7e0*/  IMAD.MOV.U32 R34, RZ, RZ, R33 ;  /* 0x000000ffff227224 */ /* 0x000fe400078e0021 */
.L_x_46956:
[----:B------:R-:W-:Y:S05]  /*3c7f0*/  BSYNC B1 ;  /* 0x0000000000017941 */ /* 0x000fea0003800000 */
.L_x_46954:
        /* <DEDUP_REMOVED lines=9> */
.L_x_46958:
[----:B------:R-:W-:Y:S01]  /*3c890*/  IMAD.MOV.U32 R44, RZ, RZ, R47 ;  /* 0x000000ffff2c7224 */ /* 0x000fe200078e002f */
[----:B------:R-:W-:Y:S01]  /*3c8a0*/  MOV R47, R46 ;  /* 0x0000002e002f7202 */ /* 0x000fe20000000f00 */
[----:B------:R-:W-:Y:S02]  /*3c8b0*/  IMAD.MOV.U32 R2, RZ, RZ, R45 ;  /* 0x000000ffff027224 */ /* 0x000fe400078e002d */
[----:B------:R-:W-:Y:S02]  /*3c8c0*/  IMAD.MOV.U32 R45, RZ, RZ, R0 ;  /* 0x000000ffff2d7224 */ /* 0x000fe400078e0000 */
.L_x_46959:
[----:B------:R-:W-:Y:S05]  /*3c8d0*/  BSYNC B1 ;  /* 0x0000000000017941 */ /* 0x000fea0003800000 */
.L_x_46957:
        /* <DEDUP_REMOVED lines=9> */
.L_x_46961:
[----:B------:R-:W-:Y:S01]  /*3c970*/  IMAD.MOV.U32 R61, RZ, RZ, R44 ;  /* 0x000000ffff3d7224 */ /* 0x000fe200078e002c */
[----:B------:R-:W-:Y:S01]  /*3c980*/  MOV R44, R51 ;  /* 0x00000033002c7202 */ /* 0x000fe20000000f00 */
[----:B------:R-:W-:Y:S02]  /*3c990*/  IMAD.MOV.U32 R33, RZ, RZ, R2 ;  /* 0x000000ffff217224 */ /* 0x000fe400078e0002 */
[----:B------:R-:W-:Y:S02]  /*3c9a0*/  IMAD.MOV.U32 R2, RZ, RZ, R3 ;  /* 0x000000ffff027224 */ /* 0x000fe400078e0003 */
.L_x_46962:
[----:B------:R-:W-:Y:S05]  /*3c9b0*/  BSYNC B1 ;  /* 0x0000000000017941 */ /* 0x000fea0003800000 */
.L_x_46960:
        /* <DEDUP_REMOVED lines=9> */
.L_x_46964:
[----:B------:R-:W-:Y:S01]  /*3ca50*/  IMAD.MOV.U32 R46, RZ, RZ, R61 ;  /* 0x000000ffff2e7224 */ /* 0x000fe200078e003d */
[----:B------:R-:W-:Y:S01]  /*3ca60*/  MOV R61, R62 ;  /* 0x0000003e003d7202 */ /* 0x000fe20000000f00 */
[----:B------:R-:W-:Y:S02]  /*3ca70*/  IMAD.MOV.U32 R0, RZ, RZ, R33 ;  /* 0x000000ffff007224 */ /* 0x000fe400078e0021 */
[----:B------:R-:W-:Y:S02]  /*3ca80*/  IMAD.MOV.U32 R33, RZ, RZ, R50 ;  /* 0x000000ffff217224 */ /* 0x000fe400078e0032 */
.L_x_46965:
[----:B------:R-:W-:Y:S05]  /*3ca90*/  BSYNC B1 ;  /* 0x0000000000017941 */ /* 0x000fea0003800000 */
.L_x_46963:
        /* <DEDUP_REMOVED lines=9> */
.L_x_46967:
[----:B------:R-:W-:Y:S01]  /*3cb30*/  IMAD.MOV.U32 R51, RZ, RZ, R46 ;  /* 0x000000ffff337224 */ /* 0x000fe200078e002e */
[----:B------:R-:W-:Y:S01]  /*3cb40*/  MOV R46, R39 ;  /* 0x00000027002e7202 */ /* 0x000fe20000000f00 */
[----:B------:R-:W-:Y:S02]  /*3cb50*/  IMAD.MOV.U32 R3, RZ, RZ, R0 ;  /* 0x000000ffff037224 */ /* 0x000fe400078e0000 */
[----:B------:R-:W-:Y:S02]  /*3cb60*/  IMAD.MOV.U32 R0, RZ, RZ, R23 ;  /* 0x000000ffff007224 */ /* 0x000fe400078e0017 */
.L_x_46968:
[----:B------:R-:W-:Y:S05]  /*3cb70*/  BSYNC B1 ;  /* 0x0000000000017941 */ /* 0x000fea0003800000 */
.L_x_46966:
        /* <DEDUP_REMOVED lines=9> */
.L_x_46970:
[----:B------:R-:W-:Y:S01]  /*3cc10*/  IMAD.MOV.U32 R60, RZ, RZ, R51 ;  /* 0x000000ffff3c7224 */ /* 0x000fe200078e0033 */
[----:B------:R-:W-:Y:S01]  /*3cc20*/  MOV R51, R38 ;  /* 0x0000002600337202 */ /* 0x000fe20000000f00 */
[----:B------:R-:W-:Y:S02]  /*3cc30*/  IMAD.MOV.U32 R50, RZ, RZ, R3 ;  /* 0x000000ffff327224 */ /* 0x000fe400078e0003 */
[----:B------:R-:W-:Y:S02]  /*3cc40*/  IMAD.MOV.U32 R3, RZ, RZ, R22 ;  /* 0x000000ffff037224 */ /* 0x000fe400078e0016 */
.L_x_46971:
[----:B------:R-:W-:Y:S05]  /*3cc50*/  BSYNC B1 ;  /* 0x0000000000017941 */ /* 0x000fea0003800000 */
.L_x_46969:
        /* <DEDUP_REMOVED lines=9> */
.L_x_46973:
[----:B------:R-:W-:Y:S01]  /*3ccf0*/  IMAD.MOV.U32 R39, RZ, RZ, R60 ;  /* 0x000000ffff277224 */ /* 0x000fe200078e003c */
[----:B------:R-:W-:Y:S01]  /*3cd00*/  MOV R60, R37 ;  /* 0x00000025003c7202 */ /* 0x000fe20000000f00 */
[----:B------:R-:W-:Y:S02]  /*3cd10*/  IMAD.MOV.U32 R23, RZ, RZ, R50 ;  /* 0x000000ffff177224 */ /* 0x000fe400078e0032 */
[----:B------:R-:W-:Y:S02]  /*3cd20*/  IMAD.MOV.U32 R50, RZ, RZ, R21 ;  /* 0x000000ffff327224 */ /* 0x000fe400078e0015 */
.L_x_46974:
[----:B------:R-:W-:Y:S05]  /*3cd30*/  BSYNC B1 ;  /* 0x0000000000017941 */ /* 0x000fea0003800000 */
.L_x_46972:
        /* <DEDUP_REMOVED lines=9> */
.L_x_46976:
[----:B------:R-:W-:Y:S01]  /*3cdd0*/  IMAD.MOV.U32 R38, RZ, RZ, R39 ;  /* 0x000000ffff267224 */ /* 0x000fe200078e0027 */
[----:B------:R-:W-:Y:S01]  /*3cde0*/  MOV R39, R36 ;  /* 0x0000002400277202 */ /* 0x000fe20000000f00 */
[----:B------:R-:W-:Y:S02]  /*3cdf0*/  IMAD.MOV.U32 R22, RZ, RZ, R23 ;  /* 0x000000ffff167224 */ /* 0x000fe400078e0017 */
[----:B------:R-:W-:Y:S02]  /*3ce00*/  IMAD.MOV.U32 R23, RZ, RZ, R20 ;  /* 0x000000ffff177224 */ /* 0x000fe400078e0014 */
.L_x_46977:
[----:B------:R-:W-:Y:S05]  /*3ce10*/  BSYNC B1 ;  /* 0x0000000000017941 */ /* 0x000fea0003800000 */
.L_x_46975:
        /* <DEDUP_REMOVED lines=9> */
.L_x_46979:
[----:B------:R-:W-:Y:S01]  /*3ceb0*/  IMAD.MOV.U32 R20, RZ, RZ, R38 ;  /* 0x000000ffff147224 */ /* 0x000fe200078e0026 */
[----:B------:R-:W-:Y:S01]  /*3cec0*/  MOV R38, R43 ;  /* 0x0000002b00267202 */ /* 0x000fe20000000f00 */
[----:B------:R-:W-:Y:S02]  /*3ced0*/  IMAD.MOV.U32 R21, RZ, RZ, R22 ;  /* 0x000000ffff157224 */ /* 0x000fe400078e0016 */
[----:B------:R-:W-:Y:S02]  /*3cee0*/  IMAD.MOV.U32 R22, RZ, RZ, R27 ;  /* 0x000000ffff167224 */ /* 0x000fe400078e001b */
.L_x_46980:
[----:B------:R-:W-:Y:S05]  /*3cef0*/  BSYNC B1 ;  /* 0x0000000000017941 */ /* 0x000fea0003800000 */
.L_x_46978:
        /* <DEDUP_REMOVED lines=9> */
.L_x_46982:
[----:B------:R-:W-:Y:S01]  /*3cf90*/  IMAD.MOV.U32 R37, RZ, RZ, R20 ;  /* 0x000000ffff257224 */ /* 0x000fe200078e0014 */
[----:B------:R-:W-:Y:S01]  /*3cfa0*/  MOV R20, R25 ;  /* 0x0000001900147202 */ /* 0x000fe20000000f00 */
[----:B------:R-:W-:Y:S02]  /*3cfb0*/  IMAD.MOV.U32 R27, RZ, RZ, R21 ;  /* 0x000000ffff1b7224 */ /* 0x000fe400078e0015 */
[----:B------:R-:W-:Y:S02]  /*3cfc0*/  IMAD.MOV.U32 R21, RZ, RZ, R26 ;  /* 0x000000ffff157224 */ /* 0x000fe400078e001a */
.L_x_46983:
[----:B------:R-:W-:Y:S05]  /*3cfd0*/  BSYNC B1 ;  /* 0x0000000000017941 */ /* 0x000fea0003800000 */
.L_x_46981:
        /* <DEDUP_REMOVED lines=9> */
.L_x_46985:
[----:B------:R-:W-:Y:S01]  /*3d070*/  IMAD.MOV.U32 R25, RZ, RZ, R37 ;  /* 0x000000ffff197224 */ /* 0x000fe200078e0025 */
[----:B------:R-:W-:Y:S01]  /*3d080*/  MOV R37, R40 ;  /* 0x0000002800257202 */ /* 0x000fe20000000f00 */
[----:B------:R-:W-:Y:S02]  /*3d090*/  IMAD.MOV.U32 R26, RZ, RZ, R27 ;  /* 0x000000ffff1a7224 */ /* 0x000fe400078e001b */
[----:B------:R-:W-:Y:S02]  /*3d0a0*/  IMAD.MOV.U32 R27, RZ, RZ, R24 ;  /* 0x000000ffff1b7224 */ /* 0x000fe400078e0018 */
.L_x_46986:
[----:B------:R-:W-:Y:S05]  /*3d0b0*/  BSYNC B1 ;  /* 0x0000000000017941 */ /* 0x000fea0003800000 */
.L_x_46984:
        /* <DEDUP_REMOVED lines=9> */
.L_x_46988:
[----:B------:R-:W-:Y:S01]  /*3d150*/  IMAD.MOV.U32 R36, RZ, RZ, R25 ;  /* 0x000000ffff247224 */ /* 0x000fe200078e0019 */
[----:B------:R-:W-:Y:S01]  /*3d160*/  MOV R25, R30 ;  /* 0x0000001e00197202 */ /* 0x000fe20000000f00 */
[----:B------:R-:W-:Y:S02]  /*3d170*/  IMAD.MOV.U32 R24, RZ, RZ, R26 ;  /* 0x000000ffff187224 */ /* 0x000fe400078e001a */
[----:B------:R-:W-:Y:S02]  /*3d180*/  IMAD.MOV.U32 R26, RZ, RZ, R31 ;  /* 0x000000ffff1a7224 */ /* 0x000fe400078e001f */
.L_x_46989:
[----:B------:R-:W-:Y:S05]  /*3d190*/  BSYNC B1 ;  /* 0x0000000000017941 */ /* 0x000fea0003800000 */
.L_x_46987:
        /* <DEDUP_REMOVED lines=9> */
.L_x_46991:
[----:B------:R-:W-:Y:S01]  /*3d230*/  IMAD.MOV.U32 R31, RZ, RZ, R36 ;  /* 0x000000ffff1f7224 */ /* 0x000fe200078e0024 */
[----:B------:R-:W-:Y:S01]  /*3d240*/  MOV R36, R41 ;  /* 0x0000002900247202 */ /* 0x000fe20000000f00 */
[----:B------:R-:W-:Y:S02]  /*3d250*/  IMAD.MOV.U32 R30, RZ, RZ, R24 ;  /* 0x000000ffff1e7224 */ /* 0x000fe400078e0018 */
[----:B------:R-:W-:Y:S02]  /*3d260*/  IMAD.MOV.U32 R24, RZ, RZ, R29 ;  /* 0x000000ffff187224 */ /* 0x000fe400078e001d */
.L_x_46992:
[----:B------:R-:W-:Y:S05]  /*3d270*/  BSYNC B1 ;  /* 0x0000000000017941 */ /* 0x000fea0003800000 */
.L_x_46990:
        /* <DEDUP_REMOVED lines=16> */
.L_x_46994:
[----:B------:R-:W-:Y:S01]  /*3d380*/  MOV R41, R32 ;  /* 0x0000002000297202 */ /* 0x000fe20000000f00 */
[----:B------:R-:W-:Y:S02]  /*3d390*/  IMAD.MOV.U32 R29, RZ, RZ, R5 ;  /* 0x000000ffff1d7224 */ /* 0x000fe400078e0005 */
[----:B------:R-:W-:Y:S02]  /*3d3a0*/  IMAD.MOV.U32 R5, RZ, RZ, R28 ;  /* 0x000000ffff057224 */ /* 0x000fe400078e001c */
[----:B------:R-:W-:Y:S02]  /*3d3b0*/  IMAD.MOV.U32 R32, RZ, RZ, R35 ;  /* 0x000000ffff207224 */ /* 0x000fe400078e0023 */
.L_x_46995:
[----:B------:R-:W-:Y:S05]  /*3d3c0*/  BSYNC B1 ;  /* 0x0000000000017941 */ /* 0x000fea0003800000 */
.L_x_46993:
        /* <DEDUP_REMOVED lines=9> */
.L_x_46997:
[----:B------:R-:W-:Y:S01]  /*3d460*/  MOV R40, R41 ;  /* 0x0000002900287202 */ /* 0x000fe20000000f00 */
[----:B------:R-:W-:Y:S02]  /*3d470*/  IMAD.MOV.U32 R28, RZ, RZ, R29 ;  /* 0x000000ffff1c7224 */ /* 0x000fe400078e001d */
[----:B------:R-:W-:Y:S02]  /*3d480*/  IMAD.MOV.U32 R41, RZ, RZ, R42 ;  /* 0x000000ffff297224 */ /* 0x000fe400078e002a */
[----:B------:R-:W-:Y:S02]  /*3d490*/  IMAD.MOV.U32 R29, RZ, RZ, R34 ;  /* 0x000000ffff1d7224 */ /* 0x000fe400078e0022 */
.L_x_46998:
[----:B------:R-:W-:Y:S05]  /*3d4a0*/  BSYNC B1 ;  /* 0x0000000000017941 */ /* 0x000fea0003800000 */
.L_x_46996:
        /* <DEDUP_REMOVED lines=9> */
.L_x_47000:
[----:B------:R-:W-:Y:S01]  /*3d540*/  MOV R43, R40 ;  /* 0x00000028002b7202 */ /* 0x000fe20000000f00 */
[----:B------:R-:W-:Y:S02]  /*3d550*/  IMAD.MOV.U32 R35, RZ, RZ, R28 ;  /* 0x000000ffff237224 */ /* 0x000fe400078e001c */
[----:B------:R-:W-:Y:S02]  /*3d560*/  IMAD.MOV.U32 R40, RZ, RZ, R47 ;  /* 0x000000ffff287224 */ /* 0x000fe400078e002f */
[----:B------:R-:W-:Y:S02]  /*3d570*/  IMAD.MOV.U32 R28, RZ, RZ, R45 ;  /* 0x000000ffff1c7224 */ /* 0x000fe400078e002d */
.L_x_47001:
[----:B------:R-:W-:Y:S05]  /*3d580*/  BSYNC B1 ;  /* 0x0000000000017941 */ /* 0x000fea0003800000 */
.L_x_46999:
        /* <DEDUP_REMOVED lines=9> */
.L_x_47003:
[----:B------:R-:W-:Y:S01]  /*3d620*/  MOV R42, R43 ;  /* 0x0000002b002a7202 */ /* 0x000fe20000000f00 */
[----:B------:R-:W-:Y:S02]  /*3d630*/  IMAD.MOV.U32 R34, RZ, RZ, R35 ;  /* 0x000000ffff227224 */ /* 0x000fe400078e0023 */
[----:B------:R-:W-:Y:S02]  /*3d640*/  IMAD.MOV.U32 R43, RZ, RZ, R44 ;  /* 0x000000ffff2b7224 */ /* 0x000fe400078e002c */
[----:B------:R-:W-:Y:S02]  /*3d650*/  IMAD.MOV.U32 R35, RZ, RZ, R2 ;  /* 0x000000ffff237224 */ /* 0x000fe400078e0002 */
.L_x_47004:
[----:B------:R-:W-:Y:S05]  /*3d660*/  BSYNC B1 ;  /* 0x0000000000017941 */ /* 0x000fea0003800000 */
.L_x_47002:
        /* <DEDUP_REMOVED lines=9> */
.L_x_47006:
[----:B------:R-:W-:Y:S01]  /*3d700*/  MOV R47, R42 ;  /* 0x0000002a002f7202 */ /* 0x000fe20000000f00 */
[----:B------:R-:W-:Y:S02]  /*3d710*/  IMAD.MOV.U32 R45, RZ, RZ, R34 ;  /* 0x000000ffff2d7224 */ /* 0x000fe400078e0022 */
[----:B------:R-:W-:Y:S02]  /*3d720*/  IMAD.MOV.U32 R42, RZ, RZ, R61 ;  /* 0x000000ffff2a7224 */ /* 0x000fe400078e003d */
[----:B------:R-:W-:Y:S02]  /*3d730*/  IMAD.MOV.U32 R34, RZ, RZ, R33 ;  /* 0x000000ffff227224 */ /* 0x000fe400078e0021 */
.L_x_47007:
[----:B------:R-:W-:Y:S05]  /*3d740*/  BSYNC B1 ;  /* 0x0000000000017941 */ /* 0x000fea0003800000 */
.L_x_47005:
        /* <DEDUP_REMOVED lines=9> */
.L_x_47009:
[----:B------:R-:W-:Y:S01]  /*3d7e0*/  MOV R44, R47 ;  /* 0x0000002f002c7202 */ /* 0x000fe20000000f00 */
[----:B------:R-:W-:Y:S02]  /*3d7f0*/  IMAD.MOV.U32 R2, RZ, RZ, R45 ;  /* 0x000000ffff027224 */ /* 0x000fe400078e002d */
[----:B------:R-:W-:Y:S02]  /*3d800*/  IMAD.MOV.U32 R47, RZ, RZ, R46 ;  /* 0x000000ffff2f7224 */ /* 0x000fe400078e002e */
[----:B------:R-:W-:Y:S02]  /*3d810*/  IMAD.MOV.U32 R45, RZ, RZ, R0 ;  /* 0x000000ffff2d7224 */ /* 0x000fe400078e0000 */
.L_x_47010:
[----:B------:R-:W-:Y:S05]  /*3d820*/  BSYNC B1 ;  /* 0x0000000000017941 */ /* 0x000fea0003800000 */
.L_x_47008:
        /* <DEDUP_REMOVED lines=9> */
.L_x_47012:
[----:B------:R-:W-:Y:S01]  /*3d8c0*/  MOV R59, R44 ;  /* 0x0000002c003b7202 */ /* 0x000fe20000000f00 */
[----:B------:R-:W-:Y:S02]  /*3d8d0*/  IMAD.MOV.U32 R33, RZ, RZ, R2 ;  /* 0x000000ffff217224 */ /* 0x000fe400078e0002 */
[----:B------:R-:W-:Y:S02]  /*3d8e0*/  IMAD.MOV.U32 R44, RZ, RZ, R51 ;  /* 0x000000ffff2c7224 */ /* 0x000fe400078e0033 */
[----:B------:R-:W-:Y:S02]  /*3d8f0*/  IMAD.MOV.U32 R2, RZ, RZ, R3 ;  /* 0x000000ffff027224 */ /* 0x000fe400078e0003 */
.L_x_47013:
[----:B------:R-:W-:Y:S05]  /*3d900*/  BSYNC B1 ;  /* 0x0000000000017941 */ /* 0x000fea0003800000 */
.L_x_47011:
        /* <DEDUP_REMOVED lines=9> */
.L_x_47015:
[----:B------:R-:W-:Y:S01]  /*3d9a0*/  MOV R46, R59 ;  /* 0x0000003b002e7202 */ /* 0x000fe20000000f00 */
[----:B------:R-:W-:Y:S02]  /*3d9b0*/  IMAD.MOV.U32 R0, RZ, RZ, R33 ;  /* 0x000000ffff007224 */ /* 0x000fe400078e0021 */
[----:B------:R-:W-:Y:S02]  /*3d9c0*/  IMAD.MOV.U32 R59, RZ, RZ, R60 ;  /* 0x000000ffff3b7224 */ /* 0x000fe400078e003c */
[----:B------:R-:W-:Y:S02]  /*3d9d0*/  IMAD.MOV.U32 R33, RZ, RZ, R50 ;  /* 0x000000ffff217224 */ /* 0x000fe400078e0032 */
.L_x_47016:
[----:B------:R-:W-:Y:S05]  /*3d9e0*/  BSYNC B1 ;  /* 0x0000000000017941 */ /* 0x000fea0003800000 */
.L_x_47014:
        /* <DEDUP_REMOVED lines=9> */
.L_x_47018:
[----:B------:R-:W-:Y:S01]  /*3da80*/  MOV R51, R46 ;  /* 0x0000002e00337202 */ /* 0x000fe20000000f00 */
[----:B------:R-:W-:Y:S02]  /*3da90*/  IMAD.MOV.U32 R3, RZ, RZ, R0 ;  /* 0x000000ffff037224 */ /* 0x000fe400078e0000 */
[----:B------:R-:W-:Y:S02]  /*3daa0*/  IMAD.MOV.U32 R46, RZ, RZ, R39 ;  /* 0x000000ffff2e7224 */ /* 0x000fe400078e0027 */
[----:B------:R-:W-:Y:S02]  /*3dab0*/  IMAD.MOV.U32 R0, RZ, RZ, R23 ;  /* 0x000000ffff007224 */ /* 0x000fe400078e0017 */
.L_x_47019:
[----:B------:R-:W-:Y:S05]  /*3dac0*/  BSYNC B1 ;  /* 0x0000000000017941 */ /* 0x000fea0003800000 */
.L_x_47017:
        /* <DEDUP_REMOVED lines=9> */
.L_x_47021:
[----:B------:R-:W-:Y:S01]  /*3db60*/  MOV R23, R51 ;  /* 0x0000003300177202 */ /* 0x000fe20000000f00 */
[----:B------:R-:W-:Y:S02]  /*3db70*/  IMAD.MOV.U32 R50, RZ, RZ, R3 ;  /* 0x000000ffff327224 */ /* 0x000fe400078e0003 */
[----:B------:R-:W-:Y:S02]  /*3db80*/  IMAD.MOV.U32 R51, RZ, RZ, R38 ;  /* 0x000000ffff337224 */ /* 0x000fe400078e0026 */
[----:B------:R-:W-:Y:S02]  /*3db90*/  IMAD.MOV.U32 R3, RZ, RZ, R22 ;  /* 0x000000ffff037224 */ /* 0x000fe400078e0016 */
.L_x_47022:
[----:B------:R-:W-:Y:S05]  /*3dba0*/  BSYNC B1 ;  /* 0x0000000000017941 */ /* 0x000fea0003800000 */
.L_x_47020:
        /* <DEDUP_REMOVED lines=9> */
.L_x_47024:
[----:B------:R-:W-:Y:S01]  /*3dc40*/  MOV R38, R23 ;  /* 0x0000001700267202 */ /* 0x000fe20000000f00 */
[----:B------:R-:W-:Y:S02]  /*3dc50*/  IMAD.MOV.U32 R22, RZ, RZ, R50 ;  /* 0x000000ffff167224 */ /* 0x000fe400078e0032 */
[----:B------:R-:W-:Y:S02]  /*3dc60*/  IMAD.MOV.U32 R23, RZ, RZ, R20 ;  /* 0x000000ffff177224 */ /* 0x000fe400078e0014 */
[----:B------:R-:W-:Y:S02]  /*3dc70*/  IMAD.MOV.U32 R50, RZ, RZ, R21 ;  /* 0x000000ffff327224 */ /* 0x000fe400078e0015 */
.L_x_47025:
[----:B------:R-:W-:Y:S05]  /*3dc80*/  BSYNC B1 ;  /* 0x0000000000017941 */ /* 0x000fea0003800000 */
.L_x_47023:
        /* <DEDUP_REMOVED lines=9> */
.L_x_47027:
[----:B------:R-:W-:Y:S01]  /*3dd20*/  MOV R20, R38 ;  /* 0x0000002600147202 */ /* 0x000fe20000000f00 */
[----:B------:R-:W-:Y:S02]  /*3dd30*/  IMAD.MOV.U32 R21, RZ, RZ, R22 ;  /* 0x000000ffff157224 */ /* 0x000fe400078e0016 */
[----:B------:R-:W-:Y:S02]  /*3dd40*/  IMAD.MOV.U32 R38, RZ, RZ, R37 ;  /* 0x000000ffff267224 */ /* 0x000fe400078e0025 */
[----:B------:R-:W-:Y:S02]  /*3dd50*/  IMAD.MOV.U32 R22, RZ, RZ, R27 ;  /* 0x000000ffff167224 */ /* 0x000fe400078e001b */
.L_x_47028:
[----:B------:R-:W-:Y:S05]  /*3dd60*/  BSYNC B1 ;  /* 0x0000000000017941 */ /* 0x000fea0003800000 */
.L_x_47026:
        /* <DEDUP_REMOVED lines=9> */
.L_x_47030:
[----:B------:R-:W-:Y:S01]  /*3de00*/  MOV R37, R20 ;  /* 0x0000001400257202 */ /* 0x000fe20000000f00 */
[----:B------:R-:W-:Y:S02]  /*3de10*/  IMAD.MOV.U32 R27, RZ, RZ, R21 ;  /* 0x000000ffff1b7224 */ /* 0x000fe400078e0015 */
[----:B------:R-:W-:Y:S02]  /*3de20*/  IMAD.MOV.U32 R20, RZ, RZ, R25 ;  /* 0x000000ffff147224 */ /* 0x000fe400078e0019 */
[----:B------:R-:W-:Y:S02]  /*3de30*/  IMAD.MOV.U32 R21, RZ, RZ, R26 ;  /* 0x000000ffff157224 */ /* 0x000fe400078e001a */
.L_x_47031:
[----:B------:R-:W-:Y:S05]  /*3de40*/  BSYNC B1 ;  /* 0x0000000000017941 */ /* 0x000fea0003800000 */
.L_x_47029:
        /* <DEDUP_REMOVED lines=9> */
.L_x_47033:
[----:B------:R-:W-:Y:S01]  /*3dee0*/  MOV R26, R37 ;  /* 0x00000025001a7202 */ /* 0x000fe20000000f00 */
[----:B------:R-:W-:Y:S02]  /*3def0*/  IMAD.MOV.U32 R25, RZ, RZ, R27 ;  /* 0x000000ffff197224 */ /* 0x000fe400078e001b */
[----:B------:R-:W-:Y:S02]  /*3df00*/  IMAD.MOV.U32 R37, RZ, RZ, R36 ;  /* 0x000000ffff257224 */ /* 0x000fe400078e0024 */
[----:B------:R-:W-:Y:S02]  /*3df10*/  IMAD.MOV.U32 R27, RZ, RZ, R24 ;  /* 0x000000ffff1b7224 */ /* 0x000fe400078e0018 */
.L_x_47034:
[----:B------:R-:W-:Y:S05]  /*3df20*/  BSYNC B1 ;  /* 0x0000000000017941 */ /* 0x000fea0003800000 */
.L_x_47032:
        /* <DEDUP_REMOVED lines=9> */
.L_x_47036:
[----:B------:R-:W-:Y:S01]  /*3dfc0*/  MOV R36, R26 ;  /* 0x0000001a00247202 */ /* 0x000fe20000000f00 */
[----:B------:R-:W-:Y:S02]  /*3dfd0*/  IMAD.MOV.U32 R24, RZ, RZ, R25 ;  /* 0x000000ffff187224 */ /* 0x000fe400078e0019 */
[----:B------:R-:W-:Y:S02]  /*3dfe0*/  IMAD.MOV.U32 R26, RZ, RZ, R31 ;  /* 0x000000ffff1a7224 */ /* 0x000fe400078e001f */
[----:B------:R-:W-:Y:S02]  /*3dff0*/  IMAD.MOV.U32 R25, RZ, RZ, R30 ;  /* 0x000000ffff197224 */ /* 0x000fe400078e001e */
.L_x_47037:
[----:B------:R-:W-:Y:S05]  /*3e000*/  BSYNC B1 ;  /* 0x0000000000017941 */ /* 0x000fea0003800000 */
.L_x_47035:
        /* <DEDUP_REMOVED lines=16> */
.L_x_47039:
[----:B------:R-:W-:Y:S02]  /*3e110*/  IMAD.MOV.U32 R31, RZ, RZ, R32 ;  /* 0x000000ffff1f7224 */ /* 0x000fe400078e0020 */
[----:B------:R-:W-:Y:S02]  /*3e120*/  IMAD.MOV.U32 R30, RZ, RZ, R5 ;  /* 0x000000ffff1e7224 */ /* 0x000fe400078e0005 */
[----:B------:R-:W-:Y:S02]  /*3e130*/  IMAD.MOV.U32 R5, RZ, RZ, R29 ;  /* 0x000000ffff057224 */ /* 0x000fe400078e001d */
[----:B------:R-:W-:Y:S02]  /*3e140*/  IMAD.MOV.U32 R32, RZ, RZ, R41 ;  /* 0x000000ffff207224 */ /* 0x000fe400078e0029 */
.L_x_47040:
[----:B------:R-:W-:Y:S05]  /*3e150*/  BSYNC B1 ;  /* 0x0000000000017941 */ /* 0x000fea0003800000 */
.L_x_47038:
        /* <DEDUP_REMOVED lines=9> */
.L_x_47042:
[----:B------:R-:W-:Y:S02]  /*3e1f0*/  IMAD.MOV.U32 R58, RZ, RZ, R31 ;  /* 0x000000ffff3a7224 */ /* 0x000fe400078e001f */
[----:B------:R-:W-:Y:S02]  /*3e200*/  IMAD.MOV.U32 R56, RZ, RZ, R30 ;  /* 0x000000ffff387224 */ /* 0x000fe400078e001e */
[----:B------:R-:W-:Y:S02]  /*3e210*/  IMAD.MOV.U32 R31, RZ, RZ, R40 ;  /* 0x000000ffff1f7224 */ /* 0x000fe400078e0028 */
[----:B------:R-:W-:Y:S02]  /*3e220*/  IMAD.MOV.U32 R30, RZ, RZ, R28 ;  /* 0x000000ffff1e7224 */ /* 0x000fe400078e001c */
.L_x_47043:
[----:B------:R-:W-:Y:S05]  /*3e230*/  BSYNC B1 ;  /* 0x0000000000017941 */ /* 0x000fea0003800000 */
.L_x_47041:
        /* <DEDUP_REMOVED lines=9> */
.L_x_47045:
[----:B------:R-:W-:Y:S02]  /*3e2d0*/  IMAD.MOV.U32 R39, RZ, RZ, R58 ;  /* 0x000000ffff277224 */ /* 0x000fe400078e003a */
[----:B------:R-:W-:Y:S02]  /*3e2e0*/  IMAD.MOV.U32 R29, RZ, RZ, R56 ;  /* 0x000000ffff1d7224 */ /* 0x000fe400078e0038 */
[----:B------:R-:W-:Y:S02]  /*3e2f0*/  IMAD.MOV.U32 R58, RZ, RZ, R43 ;  /* 0x000000ffff3a7224 */ /* 0x000fe400078e002b */
[----:B------:R-:W-:Y:S02]  /*3e300*/  IMAD.MOV.U32 R56, RZ, RZ, R35 ;  /* 0x000000ffff387224 */ /* 0x000fe400078e0023 */
.L_x_47046:
[----:B------:R-:W-:Y:S05]  /*3e310*/  BSYNC B1 ;  /* 0x0000000000017941 */ /* 0x000fea0003800000 */
.L_x_47044:
        /* <DEDUP_REMOVED lines=9> */
.L_x_47048:
[----:B------:R-:W-:Y:S02]  /*3e3b0*/  IMAD.MOV.U32 R40, RZ, RZ, R39 ;  /* 0x000000ffff287224 */ /* 0x000fe400078e0027 */
[----:B------:R-:W-:Y:S02]  /*3e3c0*/  IMAD.MOV.U32 R28, RZ, RZ, R29 ;  /* 0x000000ffff1c7224 */ /* 0x000fe400078e001d */
[----:B------:R-:W-:Y:S02]  /*3e3d0*/  IMAD.MOV.U32 R39, RZ, RZ, R42 ;  /* 0x000000ffff277224 */ /* 0x000fe400078e002a */
[----:B------:R-:W-:Y:S02]  /*3e3e0*/  IMAD.MOV.U32 R29, RZ, RZ, R34 ;  /* 0x000000ffff1d7224 */ /* 0x000fe400078e0022 */
.L_x_47049:
[----:B------:R-:W-:Y:S05]  /*3e3f0*/  BSYNC B1 ;  /* 0x0000000000017941 */ /* 0x000fea0003800000 */
.L_x_47047:
        /* <DEDUP_REMOVED lines=9> */
.L_x_47051:
[----:B------:R-:W-:Y:S02]  /*3e490*/  IMAD.MOV.U32 R41, RZ, RZ, R40 ;  /* 0x000000ffff297224 */ /* 0x000fe400078e0028 */
[----:B------:R-:W-:Y:S02]  /*3e4a0*/  IMAD.MOV.U32 R35, RZ, RZ, R28 ;  /* 0x000000ffff237224 */ /* 0x000fe400078e001c */
[----:B------:R-:W-:Y:S02]  /*3e4b0*/  IMAD.MOV.U32 R40, RZ, RZ, R47 ;  /* 0x000000ffff287224 */ /* 0x000fe400078e002f */
[----:B------:R-:W-:Y:S02]  /*3e4c0*/  IMAD.MOV.U32 R28, RZ, RZ, R45 ;  /* 0x000000ffff1c7224 */ /* 0x000fe400078e002d */
.L_x_47052:
[----:B------:R-:W-:Y:S05]  /*3e4d0*/  BSYNC B1 ;  /* 0x0000000000017941 */ /* 0x000fea0003800000 */
.L_x_47050:
        /* <DEDUP_REMOVED lines=9> */
.L_x_47054:
[----:B------:R-:W-:Y:S02]  /*3e570*/  IMAD.MOV.U32 R42, RZ, RZ, R41 ;  /* 0x000000ffff2a7224 */ /* 0x000fe400078e0029 */
[----:B------:R-:W-:Y:S02]  /*3e580*/  IMAD.MOV.U32 R34, RZ, RZ, R35 ;  /* 0x000000ffff227224 */ /* 0x000fe400078e0023 */
[----:B------:R-:W-:Y:S02]  /*3e590*/  IMAD.MOV.U32 R41, RZ, RZ, R44 ;  /* 0x000000ffff297224 */ /* 0x000fe400078e002c */
[----:B------:R-:W-:Y:S02]  /*3e5a0*/  IMAD.MOV.U32 R35, RZ, RZ, R2 ;  /* 0x000000ffff237224 */ /* 0x000fe400078e0002 */
.L_x_47055:
[----:B------:R-:W-:Y:S05]  /*3e5b0*/  BSYNC B1 ;  /* 0x0000000000017941 */ /* 0x000fea0003800000 */
.L_x_47053:
        /* <DEDUP_REMOVED lines=9> */
.L_x_47057:
[----:B------:R-:W-:Y:S02]  /*3e650*/  IMAD.MOV.U32 R45, RZ, RZ, R42 ;  /* 0x000000ffff2d7224 */ /* 0x000fe400078e002a */
[----:B------:R-:W-:Y:S02]  /*3e660*/  IMAD.MOV.U32 R43, RZ, RZ, R34 ;  /* 0x000000ffff2b7224 */ /* 0x000fe400078e0022 */
[----:B------:R-:W-:Y:S02]  /*3e670*/  IMAD.MOV.U32 R42, RZ, RZ, R59 ;  /* 0x000000ffff2a7224 */ /* 0x000fe400078e003b */
[----:B------:R-:W-:Y:S02]  /*3e680*/  IMAD.MOV.U32 R34, RZ, RZ, R33 ;  /* 0x000000ffff227224 */ /* 0x000fe400078e0021 */
.L_x_47058:
[----:B------:R-:W-:Y:S05]  /*3e690*/  BSYNC B1 ;  /* 0x0000000000017941 */ /* 0x000fea0003800000 */
.L_x_47056:
        /* <DEDUP_REMOVED lines=9> */
.L_x_47060:
[----:B------:R-:W-:Y:S02]  /*3e730*/  IMAD.MOV.U32 R44, RZ, RZ, R45 ;  /* 0x000000ffff2c7224 */ /* 0x000fe400078e002d */
[----:B------:R-:W-:Y:S02]  /*3e740*/  IMAD.MOV.U32 R2, RZ, RZ, R43 ;  /* 0x000000ffff027224 */ /* 0x000fe400078e002b */
[----:B------:R-:W-:Y:S02]  /*3e750*/  IMAD.MOV.U32 R45, RZ, RZ, R46 ;  /* 0x000000ffff2d7224 */ /* 0x000fe400078e002e */
[----:B------:R-:W-:Y:S02]  /*3e760*/  IMAD.MOV.U32 R43, RZ, RZ, R0 ;  /* 0x000000ffff2b7224 */ /* 0x000fe400078e0000 */
.L_x_47061:
[----:B------:R-:W-:Y:S05]  /*3e770*/  BSYNC B1 ;  /* 0x0000000000017941 */ /* 0x000fea0003800000 */
.L_x_47059:
        /* <DEDUP_REMOVED lines=9> */
.L_x_47063:
[----:B------:R-:W-:Y:S02]  /*3e810*/  IMAD.MOV.U32 R0, RZ, RZ, R44 ;  /* 0x000000ffff007224 */ /* 0x000fe400078e002c */
[----:B------:R-:W-:Y:S02]  /*3e820*/  IMAD.MOV.U32 R33, RZ, RZ, R2 ;  /* 0x000000ffff217224 */ /* 0x000fe400078e0002 */
[----:B------:R-:W-:Y:S02]  /*3e830*/  IMAD.MOV.U32 R44, RZ, RZ, R51 ;  /* 0x000000ffff2c7224 */ /* 0x000fe400078e0033 */
[----:B------:R-:W-:Y:S02]  /*3e840*/  IMAD.MOV.U32 R2, RZ, RZ, R3 ;  /* 0x000000ffff027224 */ /* 0x000fe400078e0003 */
.L_x_47064:
[----:B------:R-:W-:Y:S05]  /*3e850*/  BSYNC B1 ;  /* 0x0000000000017941 */ /* 0x000fea0003800000 */
.L_x_47062:
        /* <DEDUP_REMOVED lines=9> */
.L_x_47066:
[----:B------:R-:W-:Y:S02]  /*3e8f0*/  IMAD.MOV.U32 R47, RZ, RZ, R0 ;  /* 0x000000ffff2f7224 */ /* 0x000fe400078e0000 */
[----:B------:R-:W-:Y:S02]  /*3e900*/  IMAD.MOV.U32 R3, RZ, RZ, R33 ;  /* 0x000000ffff037224 */ /* 0x000fe400078e0021 */
[----:B------:R-:W-:Y:S02]  /*3e910*/  IMAD.MOV.U32 R0, RZ, RZ, R23 ;  /* 0x000000ffff007224 */ /* 0x000fe400078e0017 */
[----:B------:R-:W-:Y:S02]  /*3e920*/  IMAD.MOV.U32 R33, RZ, RZ, R50 ;  /* 0x000000ffff217224 */ /* 0x000fe400078e0032 */
.L_x_47067:
[----:B------:R-:W-:Y:S05]  /*3e930*/  BSYNC B1 ;  /* 0x0000000000017941 */ /* 0x000fea0003800000 */
.L_x_47065:
        /* <DEDUP_REMOVED lines=9> */
.L_x_47069:
[----:B------:R-:W-:Y:S02]  /*3e9d0*/  IMAD.MOV.U32 R23, RZ, RZ, R47 ;  /* 0x000000ffff177224 */ /* 0x000fe400078e002f */
[----:B------:R-:W-:Y:S02]  /*3e9e0*/  IMAD.MOV.U32 R46, RZ, RZ, R3 ;  /* 0x000000ffff2e7224 */ /* 0x000fe400078e0003 */
[----:B------:R-:W-:Y:S02]  /*3e9f0*/  IMAD.MOV.U32 R47, RZ, RZ, R38 ;  /* 0x000000ffff2f7224 */ /* 0x000fe400078e0026 */
[----:B------:R-:W-:Y:S02]  /*3ea00*/  IMAD.MOV.U32 R3, RZ, RZ, R22 ;  /* 0x000000ffff037224 */ /* 0x000fe400078e0016 */
.L_x_47070:
[----:B------:R-:W-:Y:S05]  /*3ea10*/  BSYNC B1 ;  /* 0x0000000000017941 */ /* 0x000fea0003800000 */
.L_x_47068:
        /* <DEDUP_REMOVED lines=9> */
.L_x_47072:
[----:B------:R-:W-:Y:S02]  /*3eab0*/  IMAD.MOV.U32 R38, RZ, RZ, R23 ;  /* 0x000000ffff267224 */ /* 0x000fe400078e0017 */
[----:B------:R-:W-:Y:S02]  /*3eac0*/  IMAD.MOV.U32 R22, RZ, RZ, R46 ;  /* 0x000000ffff167224 */ /* 0x000fe400078e002e */
[----:B------:R-:W-:Y:S02]  /*3ead0*/  IMAD.MOV.U32 R23, RZ, RZ, R20 ;  /* 0x000000ffff177224 */ /* 0x000fe400078e0014 */
[----:B------:R-:W-:Y:S02]  /*3eae0*/  IMAD.MOV.U32 R46, RZ, RZ, R21 ;  /* 0x000000ffff2e7224 */ /* 0x000fe400078e0015 */
.L_x_47073:
[----:B------:R-:W-:Y:S05]  /*3eaf0*/  BSYNC B1 ;  /* 0x0000000000017941 */ /* 0x000fea0003800000 */
.L_x_47071:
        /* <DEDUP_REMOVED lines=9> */
.L_x_47075:
[----:B------:R-:W-:Y:S02]  /*3eb90*/  IMAD.MOV.U32 R21, RZ, RZ, R38 ;  /* 0x000000ffff157224 */ /* 0x000fe400078e0026 */
[----:B------:R-:W-:Y:S02]  /*3eba0*/  IMAD.MOV.U32 R20, RZ, RZ, R22 ;  /* 0x000000ffff147224 */ /* 0x000fe400078e0016 */
[----:B------:R-:W-:Y:S02]  /*3ebb0*/  IMAD.MOV.U32 R38, RZ, RZ, R37 ;  /* 0x000000ffff267224 */ /* 0x000fe400078e0025 */
[----:B------:R-:W-:Y:S02]  /*3ebc0*/  IMAD.MOV.U32 R22, RZ, RZ, R27 ;  /* 0x000000ffff167224 */ /* 0x000fe400078e001b */
.L_x_47076:
[----:B------:R-:W-:Y:S05]  /*3ebd0*/  BSYNC B1 ;  /* 0x0000000000017941 */ /* 0x000fea0003800000 */
.L_x_47074:
        /* <DEDUP_REMOVED lines=9> */
.L_x_47078:
[----:B------:R-:W-:Y:S02]  /*3ec70*/  IMAD.MOV.U32 R37, RZ, RZ, R21 ;  /* 0x000000ffff257224 */ /* 0x000fe400078e0015 */
[----:B------:R-:W-:Y:S02]  /*3ec80*/  IMAD.MOV.U32 R27, RZ, RZ, R20 ;  /* 0x000000ffff1b7224 */ /* 0x000fe400078e0014 */
[----:B------:R-:W-:Y:S02]  /*3ec90*/  IMAD.MOV.U32 R21, RZ, RZ, R26 ;  /* 0x000000ffff157224 */ /* 0x000fe400078e001a */
[----:B------:R-:W-:Y:S02]  /*3eca0*/  IMAD.MOV.U32 R20, RZ, RZ, R25 ;  /* 0x000000ffff147224 */ /* 0x000fe400078e0019 */
.L_x_47079:
[----:B------:R-:W-:Y:S05]  /*3ecb0*/  BSYNC B1 ;  /* 0x0000000000017941 */ /* 0x000fea0003800000 */
.L_x_47077:
        /* <DEDUP_REMOVED lines=9> */
.L_x_47081:
[----:B------:R-:W-:Y:S02]  /*3ed50*/  IMAD.MOV.U32 R26, RZ, RZ, R37 ;  /* 0x000000ffff1a7224 */ /* 0x000fe400078e0025 */
[----:B------:R-:W-:Y:S02]  /*3ed60*/  IMAD.MOV.U32 R25, RZ, RZ, R27 ;  /* 0x000000ffff197224 */ /* 0x000fe400078e001b */
[----:B------:R-:W-:Y:S02]  /*3ed70*/  IMAD.MOV.U32 R37, RZ, RZ, R36 ;  /* 0x000000ffff257224 */ /* 0x000fe400078e0024 */
[----:B------:R-:W-:Y:S02]  /*3ed80*/  IMAD.MOV.U32 R27, RZ, RZ, R24 ;  /* 0x000000ffff1b7224 */ /* 0x000fe400078e0018 */
.L_x_47082:
[----:B------:R-:W-:Y:S05]  /*3ed90*/  BSYNC B1 ;  /* 0x0000000000017941 */ /* 0x000fea0003800000 */
.L_x_47080:
        /* <DEDUP_REMOVED lines=16> */
.L_x_47084:
[----:B------:R-:W-:Y:S02]  /*3eea0*/  IMAD.MOV.U32 R51, RZ, RZ, R32 ;  /* 0x000000ffff337224 */ /* 0x000fe400078e0020 */
[----:B------:R-:W-:Y:S01]  /*3eeb0*/  IMAD.MOV.U32 R24, RZ, RZ, R5 ;  /* 0x000000ffff187224 */ /* 0x000fe200078e0005 */
[----:B------:R-:W-:Y:S01]  /*3eec0*/  MOV R5, R30 ;  /* 0x0000001e00057202 */ /* 0x000fe20000000f00 */
[----:B------:R-:W-:Y:S02]  /*3eed0*/  IMAD.MOV.U32 R32, RZ, RZ, R31 ;  /* 0x000000ffff207224 */ /* 0x000fe400078e001f */
.L_x_47085:
[----:B------:R-:W-:Y:S05]  /*3eee0*/  BSYNC B1 ;  /* 0x0000000000017941 */ /* 0x000fea0003800000 */
.L_x_47083:
        /* <DEDUP_REMOVED lines=9> */
.L_x_47087:
[----:B------:R-:W-:Y:S01]  /*3ef80*/  IMAD.MOV.U32 R36, RZ, RZ, R51 ;  /* 0x000000ffff247224 */ /* 0x000fe200078e0033 */
[----:B------:R-:W-:Y:S01]  /*3ef90*/  MOV R51, R58 ;  /* 0x0000003a00337202 */ /* 0x000fe20000000f00 */
[----:B------:R-:W-:Y:S02]  /*3efa0*/  IMAD.MOV.U32 R30, RZ, RZ, R24 ;  /* 0x000000ffff1e7224 */ /* 0x000fe400078e0018 */
[----:B------:R-:W-:Y:S02]  /*3efb0*/  IMAD.MOV.U32 R24, RZ, RZ, R56 ;  /* 0x000000ffff187224 */ /* 0x000fe400078e0038 */
.L_x_47088:
[----:B------:R-:W-:Y:S05]  /*3efc0*/  BSYNC B1 ;  /* 0x0000000000017941 */ /* 0x000fea0003800000 */
.L_x_47086:
        /* <DEDUP_REMOVED lines=9> */
.L_x_47090:
[----:B------:R-:W-:Y:S01]  /*3f060*/  IMAD.MOV.U32 R55, RZ, RZ, R36 ;  /* 0x000000ffff377224 */ /* 0x000fe200078e0024 */
[----:B------:R-:W-:Y:S01]  /*3f070*/  MOV R36, R39 ;  /* 0x0000002700247202 */ /* 0x000fe20000000f00 */
[----:B------:R-:W-:Y:S02]  /*3f080*/  IMAD.MOV.U32 R31, RZ, RZ, R30 ;  /* 0x000000ffff1f7224 */ /* 0x000fe400078e001e */
[----:B------:R-:W-:Y:S02]  /*3f090*/  IMAD.MOV.U32 R30, RZ, RZ, R29 ;  /* 0x000000ffff1e7224 */ /* 0x000fe400078e001d */
.L_x_47091:
[----:B------:R-:W-:Y:S05]  /*3f0a0*/  BSYNC B1 ;  /* 0x0000000000017941 */ /* 0x000fea0003800000 */
.L_x_47089:
        /* <DEDUP_REMOVED lines=9> */
.L_x_47093:
[----:B------:R-:W-:Y:S01]  /*3f140*/  IMAD.MOV.U32 R54, RZ, RZ, R55 ;  /* 0x000000ffff367224 */ /* 0x000fe200078e0037 */
[----:B------:R-:W-:Y:S01]  /*3f150*/  MOV R55, R40 ;  /* 0x0000002800377202 */ /* 0x000fe20000000f00 */
[----:B------:R-:W-:Y:S02]  /*3f160*/  IMAD.MOV.U32 R50, RZ, RZ, R31 ;  /* 0x000000ffff327224 */ /* 0x000fe400078e001f */
[----:B------:R-:W-:Y:S02]  /*3f170*/  IMAD.MOV.U32 R31, RZ, RZ, R28 ;  /* 0x000000ffff1f7224 */ /* 0x000fe400078e001c */
.L_x_47094:
[----:B------:R-:W-:Y:S05]  /*3f180*/  BSYNC B1 ;  /* 0x0000000000017941 */ /* 0x000fea0003800000 */
.L_x_47092:
        /* <DEDUP_REMOVED lines=9> */
.L_x_47096:
[----:B------:R-:W-:Y:S01]  /*3f220*/  IMAD.MOV.U32 R39, RZ, RZ, R54 ;  /* 0x000000ffff277224 */ /* 0x000fe200078e0036 */
[----:B------:R-:W-:Y:S01]  /*3f230*/  MOV R54, R41 ;  /* 0x0000002900367202 */ /* 0x000fe20000000f00 */
[----:B------:R-:W-:Y:S02]  /*3f240*/  IMAD.MOV.U32 R29, RZ, RZ, R50 ;  /* 0x000000ffff1d7224 */ /* 0x000fe400078e0032 */
[----:B------:R-:W-:Y:S02]  /*3f250*/  IMAD.MOV.U32 R50, RZ, RZ, R35 ;  /* 0x000000ffff327224 */ /* 0x000fe400078e0023 */
.L_x_47097:
[----:B------:R-:W-:Y:S05]  /*3f260*/  BSYNC B1 ;  /* 0x0000000000017941 */ /* 0x000fea0003800000 */
.L_x_47095:
        /* <DEDUP_REMOVED lines=9> */
.L_x_47099:
[----:B------:R-:W-:Y:S01]  /*3f300*/  IMAD.MOV.U32 R40, RZ, RZ, R39 ;  /* 0x000000ffff287224 */ /* 0x000fe200078e0027 */
[----:B------:R-:W-:Y:S01]  /*3f310*/  MOV R39, R42 ;  /* 0x0000002a00277202 */ /* 0x000fe20000000f00 */
[----:B------:R-:W-:Y:S02]  /*3f320*/  IMAD.MOV.U32 R28, RZ, RZ, R29 ;  /* 0x000000ffff1c7224 */ /* 0x000fe400078e001d */
[----:B------:R-:W-:Y:S02]  /*3f330*/  IMAD.MOV.U32 R29, RZ, RZ, R34 ;  /* 0x000000ffff1d7224 */ /* 0x000fe400078e0022 */
.L_x_47100:
[----:B------:R-:W-:Y:S05]  /*3f340*/  BSYNC B1 ;  /* 0x0000000000017941 */ /* 0x000fea0003800000 */
.L_x_47098:
        /* <DEDUP_REMOVED lines=9> */
.L_x_47102:
[----:B------:R-:W-:Y:S01]  /*3f3e0*/  IMAD.MOV.U32 R41, RZ, RZ, R40 ;  /* 0x000000ffff297224 */ /* 0x000fe200078e0028 */
[----:B------:R-:W-:Y:S01]  /*3f3f0*/  MOV R40, R45 ;  /* 0x0000002d00287202 */ /* 0x000fe20000000f00 */
[----:B------:R-:W-:Y:S02]  /*3f400*/  IMAD.MOV.U32 R35, RZ, RZ, R28 ;  /* 0x000000ffff237224 */ /* 0x000fe400078e001c */
[----:B------:R-:W-:Y:S02]  /*3f410*/  IMAD.MOV.U32 R28, RZ, RZ, R43 ;  /* 0x000000ffff1c7224 */ /* 0x000fe400078e002b */
.L_x_47103:
[----:B------:R-:W-:Y:S05]  /*3f420*/  BSYNC B1 ;  /* 0x0000000000017941 */ /* 0x000fea0003800000 */
.L_x_47101:
        /* <DEDUP_REMOVED lines=9> */
.L_x_47105:
[----:B------:R-:W-:Y:S01]  /*3f4c0*/  IMAD.MOV.U32 R43, RZ, RZ, R41 ;  /* 0x000000ffff2b7224 */ /* 0x000fe200078e0029 */
[----:B------:R-:W-:Y:S01]  /*3f4d0*/  MOV R41, R44 ;  /* 0x0000002c00297202 */ /* 0x000fe20000000f00 */
[----:B------:R-:W-:Y:S02]  /*3f4e0*/  IMAD.MOV.U32 R34, RZ, RZ, R35 ;  /* 0x000000ffff227224 */ /* 0x000fe400078e0023 */
[----:B------:R-:W-:Y:S02]  /*3f4f0*/  IMAD.MOV.U32 R35, RZ, RZ, R2 ;  /* 0x000000ffff237224 */ /* 0x000fe400078e0002 */
.L_x_47106:
[----:B------:R-:W-:Y:S05]  /*3f500*/  BSYNC B1 ;  /* 0x0000000000017941 */ /* 0x000fea0003800000 */
.L_x_47104:
        /* <DEDUP_REMOVED lines=9> */
.L_x_47108:
[----:B------:R-:W-:Y:S01]  /*3f5a0*/  IMAD.MOV.U32 R42, RZ, RZ, R43 ;  /* 0x000000ffff2a7224 */ /* 0x000fe200078e002b */
[----:B------:R-:W-:Y:S01]  /*3f5b0*/  MOV R43, R0 ;  /* 0x00000000002b7202 */ /* 0x000fe20000000f00 */
[----:B------:R-:W-:Y:S02]  /*3f5c0*/  IMAD.MOV.U32 R2, RZ, RZ, R34 ;  /* 0x000000ffff027224 */ /* 0x000fe400078e0022 */
[----:B------:R-:W-:Y:S02]  /*3f5d0*/  IMAD.MOV.U32 R34, RZ, RZ, R33 ;  /* 0x000000ffff227224 */ /* 0x000fe400078e0021 */
.L_x_47109:
[----:B------:R-:W-:Y:S05]  /*3f5e0*/  BSYNC B1 ;  /* 0x0000000000017941 */ /* 0x000fea0003800000 */
.L_x_47107:
        /* <DEDUP_REMOVED lines=9> */
.L_x_47111:
[----:B------:R-:W-:Y:S01]  /*3f680*/  IMAD.MOV.U32 R0, RZ, RZ, R42 ;  /* 0x000000ffff007224 */ /* 0x000fe200078e002a */
[----:B------:R-:W-:Y:S01]  /*3f690*/  MOV R42, R47 ;  /* 0x0000002f002a7202 */ /* 0x000fe20000000f00 */
[----:B------:R-:W-:Y:S02]  /*3f6a0*/  IMAD.MOV.U32 R33, RZ, RZ, R2 ;  /* 0x000000ffff217224 */ /* 0x000fe400078e0002 */
[----:B------:R-:W-:Y:S02]  /*3f6b0*/  IMAD.MOV.U32 R2, RZ, RZ, R3 ;  /* 0x000000ffff027224 */ /* 0x000fe400078e0003 */
.L_x_47112:
[----:B------:R-:W-:Y:S05]  /*3f6c0*/  BSYNC B1 ;  /* 0x0000000000017941 */ /* 0x000fea0003800000 */
.L_x_47110:
        /* <DEDUP_REMOVED lines=9> */
.L_x_47114:
[----:B------:R-:W-:Y:S01]  /*3f760*/  IMAD.MOV.U32 R45, RZ, RZ, R0 ;  /* 0x000000ffff2d7224 */ /* 0x000fe200078e0000 */
[----:B------:R-:W-:Y:S01]  /*3f770*/  MOV R0, R23 ;  /* 0x0000001700007202 */ /* 0x000fe20000000f00 */
[----:B------:R-:W-:Y:S02]  /*3f780*/  IMAD.MOV.U32 R3, RZ, RZ, R33 ;  /* 0x000000ffff037224 */ /* 0x000fe400078e0021 */
[----:B------:R-:W-:Y:S02]  /*3f790*/  IMAD.MOV.U32 R33, RZ, RZ, R46 ;  /* 0x000000ffff217224 */ /* 0x000fe400078e002e */
.L_x_47115:
[----:B------:R-:W-:Y:S05]  /*3f7a0*/  BSYNC B1 ;  /* 0x0000000000017941 */ /* 0x000fea0003800000 */
.L_x_47113:
        /* <DEDUP_REMOVED lines=9> */
.L_x_47117:
[----:B------:R-:W-:Y:S01]  /*3f840*/  IMAD.MOV.U32 R44, RZ, RZ, R45 ;  /* 0x000000ffff2c7224 */ /* 0x000fe200078e002d */
[----:B------:R-:W-:Y:S01]  /*3f850*/  MOV R45, R38 ;  /* 0x00000026002d7202 */ /* 0x000fe20000000f00 */
[----:B------:R-:W-:Y:S02]  /*3f860*/  IMAD.MOV.U32 R23, RZ, RZ, R3 ;  /* 0x000000ffff177224 */ /* 0x000fe400078e0003 */
[----:B------:R-:W-:Y:S02]  /*3f870*/  IMAD.MOV.U32 R3, RZ, RZ, R22 ;  /* 0x000000ffff037224 */ /* 0x000fe400078e0016 */
.L_x_47118:
[----:B------:R-:W-:Y:S05]  /*3f880*/  BSYNC B1 ;  /* 0x0000000000017941 */ /* 0x000fea0003800000 */
.L_x_47116:
        /* <DEDUP_REMOVED lines=9> */
.L_x_47120:
[----:B------:R-:W-:Y:S01]  /*3f920*/  IMAD.MOV.U32 R38, RZ, RZ, R44 ;  /* 0x000000ffff267224 */ /* 0x000fe200078e002c */
[----:B------:R-:W-:Y:S01]  /*3f930*/  MOV R44, R21 ;  /* 0x00000015002c7202 */ /* 0x000fe20000000f00 */
[----:B------:R-:W-:Y:S02]  /*3f940*/  IMAD.MOV.U32 R22, RZ, RZ, R23 ;  /* 0x000000ffff167224 */ /* 0x000fe400078e0017 */
[----:B------:R-:W-:Y:S02]  /*3f950*/  IMAD.MOV.U32 R23, RZ, RZ, R20 ;  /* 0x000000ffff177224 */ /* 0x000fe400078e0014 */
.L_x_47121:
[----:B------:R-:W-:Y:S05]  /*3f960*/  BSYNC B1 ;  /* 0x0000000000017941 */ /* 0x000fea0003800000 */
.L_x_47119:
        /* <DEDUP_REMOVED lines=9> */
.L_x_47123:
[----:B------:R-:W-:Y:S01]  /*3fa00*/  IMAD.MOV.U32 R21, RZ, RZ, R38 ;  /* 0x000000ffff157224 */ /* 0x000fe200078e0026 */
[----:B------:R-:W-:Y:S01]  /*3fa10*/  MOV R38, R37 ;  /* 0x0000002500267202 */ /* 0x000fe20000000f00 */
[----:B------:R-:W-:Y:S02]  /*3fa20*/  IMAD.MOV.U32 R20, RZ, RZ, R22 ;  /* 0x000000ffff147224 */ /* 0x000fe400078e0016 */
[----:B------:R-:W-:Y:S02]  /*3fa30*/  IMAD.MOV.U32 R22, RZ, RZ, R27 ;  /* 0x000000ffff167224 */ /* 0x000fe400078e001b */
.L_x_47124:
[----:B------:R-:W-:Y:S05]  /*3fa40*/  BSYNC B1 ;  /* 0x0000000000017941 */ /* 0x000fea0003800000 */
.L_x_47122:
        /* <DEDUP_REMOVED lines=9> */
.L_x_47126:
[----:B------:R-:W-:Y:S01]  /*3fae0*/  IMAD.MOV.U32 R37, RZ, RZ, R21 ;  /* 0x000000ffff257224 */ /* 0x000fe200078e0015 */
[----:B------:R-:W-:Y:S01]  /*3faf0*/  MOV R21, R26 ;  /* 0x0000001a00157202 */ /* 0x000fe20000000f00 */
[----:B------:R-:W-:Y:S02]  /*3fb00*/  IMAD.MOV.U32 R27, RZ, RZ, R20 ;  /* 0x000000ffff1b7224 */ /* 0x000fe400078e0014 */
[----:B------:R-:W-:Y:S02]  /*3fb10*/  IMAD.MOV.U32 R20, RZ, RZ, R25 ;  /* 0x000000ffff147224 */ /* 0x000fe400078e0019 */
.L_x_47127:
[----:B------:R-:W-:Y:S05]  /*3fb20*/  BSYNC B1 ;  /* 0x0000000000017941 */ /* 0x000fea0003800000 */
.L_x_47125:
        /* <DEDUP_REMOVED lines=16> */
.L_x_47129:
[----:B------:R-:W-:Y:S01]  /*3fc30*/  MOV R47, R32 ;  /* 0x00000020002f7202 */ /* 0x000fe20000000f00 */
[----:B------:R-:W-:Y:S02]  /*3fc40*/  IMAD.MOV.U32 R25, RZ, RZ, R5 ;  /* 0x000000ffff197224 */ /* 0x000fe400078e0005 */
[----:B------:R-:W-:Y:S02]  /*3fc50*/  IMAD.MOV.U32 R5, RZ, RZ, R24 ;  /* 0x000000ffff057224 */ /* 0x000fe400078e0018 */
[----:B------:R-:W-:Y:S02]  /*3fc60*/  IMAD.MOV.U32 R32, RZ, RZ, R51 ;  /* 0x000000ffff207224 */ /* 0x000fe400078e0033 */
.L_x_47130:
[----:B------:R-:W-:Y:S05]  /*3fc70*/  BSYNC B1 ;  /* 0x0000000000017941 */ /* 0x000fea0003800000 */
.L_x_47128:
        /* <DEDUP_REMOVED lines=9> */
.L_x_47132:
[----:B------:R-:W-:Y:S01]  /*3fd10*/  MOV R26, R47 ;  /* 0x0000002f001a7202 */ /* 0x000fe20000000f00 */
[----:B------:R-:W-:Y:S02]  /*3fd20*/  IMAD.MOV.U32 R24, RZ, RZ, R25 ;  /* 0x000000ffff187224 */ /* 0x000fe400078e0019 */
[----:B------:R-:W-:Y:S02]  /*3fd30*/  IMAD.MOV.U32 R47, RZ, RZ, R36 ;  /* 0x000000ffff2f7224 */ /* 0x000fe400078e0024 */
[----:B------:R-:W-:Y:S02]  /*3fd40*/  IMAD.MOV.U32 R25, RZ, RZ, R30 ;  /* 0x000000ffff197224 */ /* 0x000fe400078e001e */
.L_x_47133:
[----:B------:R-:W-:Y:S05]  /*3fd50*/  BSYNC B1 ;  /* 0x0000000000017941 */ /* 0x000fea0003800000 */
.L_x_47131:
        /* <DEDUP_REMOVED lines=9> */
.L_x_47135:
[----:B------:R-:W-:Y:S01]  /*3fdf0*/  MOV R53, R26 ;  /* 0x0000001a00357202 */ /* 0x000fe20000000f00 */
[----:B------:R-:W-:Y:S02]  /*3fe00*/  IMAD.MOV.U32 R51, RZ, RZ, R24 ;  /* 0x000000ffff337224 */ /* 0x000fe400078e0018 */
[----:B------:R-:W-:Y:S02]  /*3fe10*/  IMAD.MOV.U32 R26, RZ, RZ, R55 ;  /* 0x000000ffff1a7224 */ /* 0x000fe400078e0037 */
[----:B------:R-:W-:Y:S02]  /*3fe20*/  IMAD.MOV.U32 R24, RZ, RZ, R31 ;  /* 0x000000ffff187224 */ /* 0x000fe400078e001f */
.L_x_47136:
[----:B------:R-:W-:Y:S05]  /*3fe30*/  BSYNC B1 ;  /* 0x0000000000017941 */ /* 0x000fea0003800000 */
.L_x_47134:
        /* <DEDUP_REMOVED lines=9> */
.L_x_47138:
[----:B------:R-:W-:Y:S01]  /*3fed0*/  MOV R36, R53 ;  /* 0x0000003500247202 */ /* 0x000fe20000000f00 */
[----:B------:R-:W-:Y:S02]  /*3fee0*/  IMAD.MOV.U32 R30, RZ, RZ, R51 ;  /* 0x000000ffff1e7224 */ /* 0x000fe400078e0033 */
[----:B------:R-:W-:Y:S02]  /*3fef0*/  IMAD.MOV.U32 R53, RZ, RZ, R54 ;  /* 0x000000ffff357224 */ /* 0x000fe400078e0036 */
[----:B------:R-:W-:Y:S02]  /*3ff00*/  IMAD.MOV.U32 R51, RZ, RZ, R50 ;  /* 0x000000ffff337224 */ /* 0x000fe400078e0032 */
.L_x_47139:
[----:B------:R-:W-:Y:S05]  /*3ff10*/  BSYNC B1 ;  /* 0x0000000000017941 */ /* 0x000fea0003800000 */
.L_x_47137:
        /* <DEDUP_REMOVED lines=9> */
.L_x_47141:
[----:B------:R-:W-:Y:S01]  /*3ffb0*/  MOV R55, R36 ;  /* 0x0000002400377202 */ /* 0x000fe20000000f00 */
[----:B------:R-:W-:Y:S02]  /*3ffc0*/  IMAD.MOV.U32 R31, RZ, RZ, R30 ;  /* 0x000000ffff1f7224 */ /* 0x000fe400078e001e */
[----:B------:R-:W-:Y:S02]  /*3ffd0*/  IMAD.MOV.U32 R36, RZ, RZ, R39 ;  /* 0x000000ffff247224 */ /* 0x000fe400078e0027 */
[----:B------:R-:W-:Y:S02]  /*3ffe0*/  IMAD.MOV.U32 R30, RZ, RZ, R29 ;  /* 0x000000ffff1e7224 */ /* 0x000fe400078e001d */
.L_x_47142:
[----:B------:R-:W-:Y:S05]  /*3fff0*/  BSYNC B1 ;  /* 0x0000000000017941 */ /* 0x000fea0003800000 */
.L_x_47140:
        /* <DEDUP_REMOVED lines=9> */
.L_x_47144:
[----:B------:R-:W-:Y:S01]  /*40090*/  MOV R48, R55 ;  /* 0x0000003700307202 */ /* 0x000fe20000000f00 */
[----:B------:R-:W-:Y:S02]  /*400a0*/  IMAD.MOV.U32 R46, RZ, RZ, R31 ;  /* 0x000000ffff2e7224 */ /* 0x000fe400078e001f */
[----:B------:R-:W-:Y:S02]  /*400b0*/  IMAD.MOV.U32 R55, RZ, RZ, R40 ;  /* 0x000000ffff377224 */ /* 0x000fe400078e0028 */
[----:B------:R-:W-:Y:S02]  /*400c0*/  IMAD.MOV.U32 R31, RZ, RZ, R28 ;  /* 0x000000ffff1f7224 */ /* 0x000fe400078e001c */
.L_x_47145:
[----:B------:R-:W-:Y:S05]  /*400d0*/  BSYNC B1 ;  /* 0x0000000000017941 */ /* 0x000fea0003800000 */
.L_x_47143:
        /* <DEDUP_REMOVED lines=9> */
.L_x_47147:
[----:B------:R-:W-:Y:S01]  /*40170*/  MOV R28, R48 ;  /* 0x00000030001c7202 */ /* 0x000fe20000000f00 */
[----:B------:R-:W-:Y:S02]  /*40180*/  IMAD.MOV.U32 R29, RZ, RZ, R46 ;  /* 0x000000ffff1d7224 */ /* 0x000fe400078e002e */
[----:B------:R-:W-:Y:S02]  /*40190*/  IMAD.MOV.U32 R48, RZ, RZ, R41 ;  /* 0x000000ffff307224 */ /* 0x000fe400078e0029 */
[----:B------:R-:W-:Y:S02]  /*401a0*/  IMAD.MOV.U32 R46, RZ, RZ, R35 ;  /* 0x000000ffff2e7224 */ /* 0x000fe400078e0023 */
.L_x_47148:
[----:B------:R-:W-:Y:S05]  /*401b0*/  BSYNC B1 ;  /* 0x0000000000017941 */ /* 0x000fea0003800000 */
.L_x_47146:
        /* <DEDUP_REMOVED lines=9> */
.L_x_47150:
[----:B------:R-:W-:Y:S01]  /*40250*/  MOV R39, R28 ;  /* 0x0000001c00277202 */ /* 0x000fe20000000f00 */
[----:B------:R-:W-:Y:S02]  /*40260*/  IMAD.MOV.U32 R35, RZ, RZ, R29 ;  /* 0x000000ffff237224 */ /* 0x000fe400078e001d */
[----:B------:R-:W-:Y:S02]  /*40270*/  IMAD.MOV.U32 R28, RZ, RZ, R43 ;  /* 0x000000ffff1c7224 */ /* 0x000fe400078e002b */
[----:B------:R-:W-:Y:S02]  /*40280*/  IMAD.MOV.U32 R29, RZ, RZ, R34 ;  /* 0x000000ffff1d7224 */ /* 0x000fe400078e0022 */
.L_x_47151:
[----:B------:R-:W-:Y:S05]  /*40290*/  BSYNC B1 ;  /* 0x0000000000017941 */ /* 0x000fea0003800000 */
.L_x_47149:
        /* <DEDUP_REMOVED lines=9> */
.L_x_47153:
[----:B------:R-:W-:Y:S01]  /*40330*/  MOV R41, R39 ;  /* 0x0000002700297202 */ /* 0x000fe20000000f00 */
[----:B------:R-:W-:Y:S02]  /*40340*/  IMAD.MOV.U32 R34, RZ, RZ, R35 ;  /* 0x000000ffff227224 */ /* 0x000fe400078e0023 */
[----:B------:R-:W-:Y:S02]  /*40350*/  IMAD.MOV.U32 R39, RZ, RZ, R42 ;  /* 0x000000ffff277224 */ /* 0x000fe400078e002a */
[----:B------:R-:W-:Y:S02]  /*40360*/  IMAD.MOV.U32 R35, RZ, RZ, R2 ;  /* 0x000000ffff237224 */ /* 0x000fe400078e0002 */
.L_x_47154:
[----:B------:R-:W-:Y:S05]  /*40370*/  BSYNC B1 ;  /* 0x0000000000017941 */ /* 0x000fea0003800000 */
.L_x_47152:
        /* <DEDUP_REMOVED lines=9> */
.L_x_47156:
[----:B------:R-:W-:Y:S01]  /*40410*/  MOV R40, R41 ;  /* 0x0000002900287202 */ /* 0x000fe20000000f00 */
[----:B------:R-:W-:Y:S02]  /*40420*/  IMAD.MOV.U32 R2, RZ, RZ, R34 ;  /* 0x000000ffff027224 */ /* 0x000fe400078e0022 */
[----:B------:R-:W-:Y:S02]  /*40430*/  IMAD.MOV.U32 R41, RZ, RZ, R0 ;  /* 0x000000ffff297224 */ /* 0x000fe400078e0000 */
[----:B------:R-:W-:Y:S02]  /*40440*/  IMAD.MOV.U32 R34, RZ, RZ, R33 ;  /* 0x000000ffff227224 */ /* 0x000fe400078e0021 */
.L_x_47157:
[----:B------:R-:W-:Y:S05]  /*40450*/  BSYNC B1 ;  /* 0x0000000000017941 */ /* 0x000fea0003800000 */
.L_x_47155:
        /* <DEDUP_REMOVED lines=9> */
.L_x_47159:
[----:B------:R-:W-:Y:S01]  /*404f0*/  MOV R33, R40 ;  /* 0x0000002800217202 */ /* 0x000fe20000000f00 */
[----:B------:R-:W-:Y:S02]  /*40500*/  IMAD.MOV.U32 R0, RZ, RZ, R2 ;  /* 0x000000ffff007224 */ /* 0x000fe400078e0002 */
[----:B------:R-:W-:Y:S02]  /*40510*/  IMAD.MOV.U32 R40, RZ, RZ, R45 ;  /* 0x000000ffff287224 */ /* 0x000fe400078e002d */
[----:B------:R-:W-:Y:S02]  /*40520*/  IMAD.MOV.U32 R2, RZ, RZ, R3 ;  /* 0x000000ffff027224 */ /* 0x000fe400078e0003 */
.L_x_47160:
[----:B------:R-:W-:Y:S05]  /*40530*/  BSYNC B1 ;  /* 0x0000000000017941 */ /* 0x000fea0003800000 */
.L_x_47158:
        /* <DEDUP_REMOVED lines=9> */
.L_x_47162:
[----:B------:R-:W-:Y:S01]  /*405d0*/  MOV R43, R33 ;  /* 0x00000021002b7202 */ /* 0x000fe20000000f00 */
[----:B------:R-:W-:Y:S02]  /*405e0*/  IMAD.MOV.U32 R3, RZ, RZ, R0 ;  /* 0x000000ffff037224 */ /* 0x000fe400078e0000 */
[----:B------:R-:W-:Y:S02]  /*405f0*/  IMAD.MOV.U32 R33, RZ, RZ, R44 ;  /* 0x000000ffff217224 */ /* 0x000fe400078e002c */
[----:B------:R-:W-:Y:S02]  /*40600*/  IMAD.MOV.U32 R0, RZ, RZ, R23 ;  /* 0x000000ffff007224 */ /* 0x000fe400078e0017 */
.L_x_47163:
[----:B------:R-:W-:Y:S05]  /*40610*/  BSYNC B1 ;  /* 0x0000000000017941 */ /* 0x000fea0003800000 */
.L_x_47161:
        /* <DEDUP_REMOVED lines=9> */
.L_x_47165:
[----:B------:R-:W-:Y:S01]  /*406b0*/  MOV R42, R43 ;  /* 0x0000002b002a7202 */ /* 0x000fe20000000f00 */
[----:B------:R-:W-:Y:S02]  /*406c0*/  IMAD.MOV.U32 R23, RZ, RZ, R3 ;  /* 0x000000ffff177224 */ /* 0x000fe400078e0003 */
[----:B------:R-:W-:Y:S02]  /*406d0*/  IMAD.MOV.U32 R43, RZ, RZ, R38 ;  /* 0x000000ffff2b7224 */ /* 0x000fe400078e0026 */
[----:B------:R-:W-:Y:S02]  /*406e0*/  IMAD.MOV.U32 R3, RZ, RZ, R22 ;  /* 0x000000ffff037224 */ /* 0x000fe400078e0016 */
.L_x_47166:
[----:B------:R-:W-:Y:S05]  /*406f0*/  BSYNC B1 ;  /* 0x0000000000017941 */ /* 0x000fea0003800000 */
.L_x_47164:
        /* <DEDUP_REMOVED lines=9> */
.L_x_47168:
[----:B------:R-:W-:Y:S01]  /*40790*/  MOV R38, R42 ;  /* 0x0000002a00267202 */ /* 0x000fe20000000f00 */
[----:B------:R-:W-:Y:S02]  /*407a0*/  IMAD.MOV.U32 R22, RZ, RZ, R23 ;  /* 0x000000ffff167224 */ /* 0x000fe400078e0017 */
[----:B------:R-:W-:Y:S02]  /*407b0*/  IMAD.MOV.U32 R42, RZ, RZ, R21 ;  /* 0x000000ffff2a7224 */ /* 0x000fe400078e0015 */
[----:B------:R-:W-:Y:S02]  /*407c0*/  IMAD.MOV.U32 R23, RZ, RZ, R20 ;  /* 0x000000ffff177224 */ /* 0x000fe400078e0014 */
.L_x_47169:
[----:B------:R-:W-:Y:S05]  /*407d0*/  BSYNC B1 ;  /* 0x0000000000017941 */ /* 0x000fea0003800000 */
.L_x_47167:
        /* <DEDUP_REMOVED lines=9> */
.L_x_47171:
[----:B------:R-:W-:Y:S01]  /*40870*/  MOV R21, R38 ;  /* 0x0000002600157202 */ /* 0x000fe20000000f00 */
[----:B------:R-:W-:Y:S02]  /*40880*/  IMAD.MOV.U32 R20, RZ, RZ, R22 ;  /* 0x000000ffff147224 */ /* 0x000fe400078e0016 */
[----:B------:R-:W-:Y:S02]  /*40890*/  IMAD.MOV.U32 R38, RZ, RZ, R37 ;  /* 0x000000ffff267224 */ /* 0x000fe400078e0025 */
[----:B------:R-:W-:Y:S02]  /*408a0*/  IMAD.MOV.U32 R22, RZ, RZ, R27 ;  /* 0x000000ffff167224 */ /* 0x000fe400078e001b */
.L_x_47172:
[----:B------:R-:W-:Y:S05]  /*408b0*/  BSYNC B1 ;  /* 0x0000000000017941 */ /* 0x000fea0003800000 */
.L_x_47170:
        /* <DEDUP_REMOVED lines=16> */
.L_x_47174:
[----:B------:R-:W-:Y:S02]  /*409c0*/  IMAD.MOV.U32 R27, RZ, RZ, R32 ;  /* 0x000000ffff1b7224 */ /* 0x000fe400078e0020 */
[----:B------:R-:W-:Y:S02]  /*409d0*/  IMAD.MOV.U32 R18, RZ, RZ, R5 ;  /* 0x000000ffff127224 */ /* 0x000fe400078e0005 */
[----:B------:R-:W-:Y:S02]  /*409e0*/  IMAD.MOV.U32 R5, RZ, RZ, R25 ;  /* 0x000000ffff057224 */ /* 0x000fe400078e0019 */
[----:B------:R-:W-:Y:S02]  /*409f0*/  IMAD.MOV.U32 R32, RZ, RZ, R47 ;  /* 0x000000ffff207224 */ /* 0x000fe400078e002f */
.L_x_47175:
[----:B------:R-:W-:Y:S05]  /*40a00*/  BSYNC B1 ;  /* 0x0000000000017941 */ /* 0x000fea0003800000 */
.L_x_47173:
        /* <DEDUP_REMOVED lines=9> */
.L_x_47177:
[----:B------:R-:W-:Y:S02]  /*40aa0*/  IMAD.MOV.U32 R50, RZ, RZ, R27 ;  /* 0x000000ffff327224 */ /* 0x000fe400078e001b */
[----:B------:R-:W-:Y:S02]  /*40ab0*/  IMAD.MOV.U32 R44, RZ, RZ, R18 ;  /* 0x000000ffff2c7224 */ /* 0x000fe400078e0012 */
[----:B------:R-:W-:Y:S02]  /*40ac0*/  IMAD.MOV.U32 R27, RZ, RZ, R26 ;  /* 0x000000ffff1b7224 */ /* 0x000fe400078e001a */
[----:B------:R-:W-:Y:S02]  /*40ad0*/  IMAD.MOV.U32 R18, RZ, RZ, R24 ;  /* 0x000000ffff127224 */ /* 0x000fe400078e0018 */
.L_x_47178:
[----:B------:R-:W-:Y:S05]  /*40ae0*/  BSYNC B1 ;  /* 0x0000000000017941 */ /* 0x000fea0003800000 */
.L_x_47176:
        /* <DEDUP_REMOVED lines=9> */
.L_x_47180:
[----:B------:R-:W-:Y:S02]  /*40b80*/  IMAD.MOV.U32 R37, RZ, RZ, R50 ;  /* 0x000000ffff257224 */ /* 0x000fe400078e0032 */
[----:B------:R-:W-:Y:S02]  /*40b90*/  IMAD.MOV.U32 R25, RZ, RZ, R44 ;  /* 0x000000ffff197224 */ /* 0x000fe400078e002c */
[----:B------:R-:W-:Y:S02]  /*40ba0*/  IMAD.MOV.U32 R50, RZ, RZ, R53 ;  /* 0x000000ffff327224 */ /* 0x000fe400078e0035 */
[----:B------:R-:W-:Y:S02]  /*40bb0*/  IMAD.MOV.U32 R44, RZ, RZ, R51 ;  /* 0x000000ffff2c7224 */ /* 0x000fe400078e0033 */
.L_x_47181:
[----:B------:R-:W-:Y:S05]  /*40bc0*/  BSYNC B1 ;  /* 0x0000000000017941 */ /* 0x000fea0003800000 */
.L_x_47179:
        /* <DEDUP_REMOVED lines=9> */
.L_x_47183:
[----:B------:R-:W-:Y:S02]  /*40c60*/  IMAD.MOV.U32 R26, RZ, RZ, R37 ;  /* 0x000000ffff1a7224 */ /* 0x000fe400078e0025 */
[----:B------:R-:W-:Y:S02]  /*40c70*/  IMAD.MOV.U32 R24, RZ, RZ, R25 ;  /* 0x000000ffff187224 */ /* 0x000fe400078e0019 */
[----:B------:R-:W-:Y:S02]  /*40c80*/  IMAD.MOV.U32 R37, RZ, RZ, R36 ;  /* 0x000000ffff257224 */ /* 0x000fe400078e0024 */
[----:B------:R-:W-:Y:S02]  /*40c90*/  IMAD.MOV.U32 R25, RZ, RZ, R30 ;  /* 0x000000ffff197224 */ /* 0x000fe400078e001e */
.L_x_47184:
[----:B------:R-:W-:Y:S05]  /*40ca0*/  BSYNC B1 ;  /* 0x0000000000017941 */ /* 0x000fea0003800000 */
.L_x_47182:
        /* <DEDUP_REMOVED lines=9> */
.L_x_47186:
[----:B------:R-:W-:Y:S02]  /*40d40*/  IMAD.MOV.U32 R47, RZ, RZ, R26 ;  /* 0x000000ffff2f7224 */ /* 0x000fe400078e001a */
[----:B------:R-:W-:Y:S02]  /*40d50*/  IMAD.MOV.U32 R45, RZ, RZ, R24 ;  /* 0x000000ffff2d7224 */ /* 0x000fe400078e0018 */
[----:B------:R-:W-:Y:S02]  /*40d60*/  IMAD.MOV.U32 R26, RZ, RZ, R55 ;  /* 0x000000ffff1a7224 */ /* 0x000fe400078e0037 */
[----:B------:R-:W-:Y:S02]  /*40d70*/  IMAD.MOV.U32 R24, RZ, RZ, R31 ;  /* 0x000000ffff187224 */ /* 0x000fe400078e001f */
.L_x_47187:
[----:B------:R-:W-:Y:S05]  /*40d80*/  BSYNC B1 ;  /* 0x0000000000017941 */ /* 0x000fea0003800000 */
.L_x_47185:
        /* <DEDUP_REMOVED lines=9> */
.L_x_47189:
[----:B------:R-:W-:Y:S02]  /*40e20*/  IMAD.MOV.U32 R31, RZ, RZ, R47 ;  /* 0x000000ffff1f7224 */ /* 0x000fe400078e002f */
[----:B------:R-:W-:Y:S02]  /*40e30*/  IMAD.MOV.U32 R30, RZ, RZ, R45 ;  /* 0x000000ffff1e7224 */ /* 0x000fe400078e002d */
[----:B------:R-:W-:Y:S02]  /*40e40*/  IMAD.MOV.U32 R47, RZ, RZ, R48 ;  /* 0x000000ffff2f7224 */ /* 0x000fe400078e0030 */
[----:B------:R-:W-:Y:S02]  /*40e50*/  IMAD.MOV.U32 R45, RZ, RZ, R46 ;  /* 0x000000ffff2d7224 */ /* 0x000fe400078e002e */
.L_x_47190:
[----:B------:R-:W-:Y:S05]  /*40e60*/  BSYNC B1 ;  /* 0x0000000000017941 */ /* 0x000fea0003800000 */
.L_x_47188:
        /* <DEDUP_REMOVED lines=9> */
.L_x_47192:
[----:B------:R-:W-:Y:S02]  /*40f00*/  IMAD.MOV.U32 R46, RZ, RZ, R31 ;  /* 0x000000ffff2e7224 */ /* 0x000fe400078e001f */
[----:B------:R-:W-:Y:S02]  /*40f10*/  IMAD.MOV.U32 R36, RZ, RZ, R30 ;  /* 0x000000ffff247224 */ /* 0x000fe400078e001e */
[----:B------:R-:W-:Y:S02]  /*40f20*/  IMAD.MOV.U32 R31, RZ, RZ, R28 ;  /* 0x000000ffff1f7224 */ /* 0x000fe400078e001c */
[----:B------:R-:W-:Y:S02]  /*40f30*/  IMAD.MOV.U32 R30, RZ, RZ, R29 ;  /* 0x000000ffff1e7224 */ /* 0x000fe400078e001d */
.L_x_47193:
[----:B------:R-:W-:Y:S05]  /*40f40*/  BSYNC B1 ;  /* 0x0000000000017941 */ /* 0x000fea0003800000 */
.L_x_47191:
        /* <DEDUP_REMOVED lines=9> */
.L_x_47195:
[----:B------:R-:W-:Y:S02]  /*40fe0*/  IMAD.MOV.U32 R28, RZ, RZ, R46 ;  /* 0x000000ffff1c7224 */ /* 0x000fe400078e002e */
[----:B------:R-:W-:Y:S02]  /*40ff0*/  IMAD.MOV.U32 R29, RZ, RZ, R36 ;  /* 0x000000ffff1d7224 */ /* 0x000fe400078e0024 */
[----:B------:R-:W-:Y:S02]  /*41000*/  IMAD.MOV.U32 R46, RZ, RZ, R39 ;  /* 0x000000ffff2e7224 */ /* 0x000fe400078e0027 */
[----:B------:R-:W-:Y:S02]  /*41010*/  IMAD.MOV.U32 R36, RZ, RZ, R35 ;  /* 0x000000ffff247224 */ /* 0x000fe400078e0023 */
.L_x_47196:
[----:B------:R-:W-:Y:S05]  /*41020*/  BSYNC B1 ;  /* 0x0000000000017941 */ /* 0x000fea0003800000 */
.L_x_47194:
        /* <DEDUP_REMOVED lines=9> */
.L_x_47198:
[----:B------:R-:W-:Y:S02]  /*410c0*/  IMAD.MOV.U32 R39, RZ, RZ, R28 ;  /* 0x000000ffff277224 */ /* 0x000fe400078e001c */
[----:B------:R-:W-:Y:S02]  /*410d0*/  IMAD.MOV.U32 R35, RZ, RZ, R29 ;  /* 0x000000ffff237224 */ /* 0x000fe400078e001d */
[----:B------:R-:W-:Y:S02]  /*410e0*/  IMAD.MOV.U32 R28, RZ, RZ, R41 ;  /* 0x000000ffff1c7224 */ /* 0x000fe400078e0029 */
[----:B------:R-:W-:Y:S02]  /*410f0*/  IMAD.MOV.U32 R29, RZ, RZ, R34 ;  /* 0x000000ffff1d7224 */ /* 0x000fe400078e0022 */
.L_x_47199:
[----:B------:R-:W-:Y:S05]  /*41100*/  BSYNC B1 ;  /* 0x0000000000017941 */ /* 0x000fea0003800000 */
.L_x_47197:
        /* <DEDUP_REMOVED lines=9> */
.L_x_47201:
[----:B------:R-:W-:Y:S02]  /*411a0*/  IMAD.MOV.U32 R34, RZ, RZ, R39 ;  /* 0x000000ffff227224 */ /* 0x000fe400078e0027 */
[----:B------:R-:W-:Y:S02]  /*411b0*/  IMAD.MOV.U32 R41, RZ, RZ, R35 ;  /* 0x000000ffff297224 */ /* 0x000fe400078e0023 */
[----:B------:R-:W-:Y:S02]  /*411c0*/  IMAD.MOV.U32 R39, RZ, RZ, R40 ;  /* 0x000000ffff277224 */ /* 0x000fe400078e0028 */
[----:B------:R-:W-:Y:S02]  /*411d0*/  IMAD.MOV.U32 R35, RZ, RZ, R2 ;  /* 0x000000ffff237224 */ /* 0x000fe400078e0002 */
.L_x_47202:
[----:B------:R-:W-:Y:S05]  /*411e0*/  BSYNC B1 ;  /* 0x0000000000017941 */ /* 0x000fea0003800000 */
.L_x_47200:
        /* <DEDUP_REMOVED lines=9> */
.L_x_47204:
[----:B------:R-:W-:Y:S02]  /*41280*/  IMAD.MOV.U32 R40, RZ, RZ, R34 ;  /* 0x000000ffff287224 */ /* 0x000fe400078e0022 */
[----:B------:R-:W-:Y:S02]  /*41290*/  IMAD.MOV.U32 R2, RZ, RZ, R41 ;  /* 0x000000ffff027224 */ /* 0x000fe400078e0029 */
[----:B------:R-:W-:Y:S02]  /*412a0*/  IMAD.MOV.U32 R34, RZ, RZ, R33 ;  /* 0x000000ffff227224 */ /* 0x000fe400078e0021 */
[----:B------:R-:W-:Y:S02]  /*412b0*/  IMAD.MOV.U32 R41, RZ, RZ, R0 ;  /* 0x000000ffff297224 */ /* 0x000fe400078e0000 */
.L_x_47205:
[----:B------:R-:W-:Y:S05]  /*412c0*/  BSYNC B1 ;  /* 0x0000000000017941 */ /* 0x000fea0003800000 */
.L_x_47203:
        /* <DEDUP_REMOVED lines=9> */
.L_x_47207:
[----:B------:R-:W-:Y:S02]  /*41360*/  IMAD.MOV.U32 R33, RZ, RZ, R40 ;  /* 0x000000ffff217224 */ /* 0x000fe400078e0028 */
[----:B------:R-:W-:Y:S02]  /*41370*/  IMAD.MOV.U32 R0, RZ, RZ, R2 ;  /* 0x000000ffff007224 */ /* 0x000fe400078e0002 */
[----:B------:R-:W-:Y:S02]  /*41380*/  IMAD.MOV.U32 R40, RZ, RZ, R43 ;  /* 0x000000ffff287224 */ /* 0x000fe400078e002b */
[----:B------:R-:W-:Y:S02]  /*41390*/  IMAD.MOV.U32 R2, RZ, RZ, R3 ;  /* 0x000000ffff027224 */ /* 0x000fe400078e0003 */
.L_x_47208:
[----:B------:R-:W-:Y:S05]  /*413a0*/  BSYNC B1 ;  /* 0x0000000000017941 */ /* 0x000fea0003800000 */
.L_x_47206:
        /* <DEDUP_REMOVED lines=9> */
.L_x_47210:
[----:B------:R-:W-:Y:S02]  /*41440*/  IMAD.MOV.U32 R43, RZ, RZ, R33 ;  /* 0x000000ffff2b7224 */ /* 0x000fe400078e0021 */
[----:B------:R-:W-:Y:S02]  /*41450*/  IMAD.MOV.U32 R3, RZ, RZ, R0 ;  /* 0x000000ffff037224 */ /* 0x000fe400078e0000 */
[----:B------:R-:W-:Y:S02]  /*41460*/  IMAD.MOV.U32 R33, RZ, RZ, R42 ;  /* 0x000000ffff217224 */ /* 0x000fe400078e002a */
[----:B------:R-:W-:Y:S02]  /*41470*/  IMAD.MOV.U32 R0, RZ, RZ, R23 ;  /* 0x000000ffff007224 */ /* 0x000fe400078e0017 */
.L_x_47211:
[----:B------:R-:W-:Y:S05]  /*41480*/  BSYNC B1 ;  /* 0x0000000000017941 */ /* 0x000fea0003800000 */
.L_x_47209:
        /* <DEDUP_REMOVED lines=9> */
.L_x_47213:
[----:B------:R-:W-:Y:S02]  /*41520*/  IMAD.MOV.U32 R42, RZ, RZ, R43 ;  /* 0x000000ffff2a7224 */ /* 0x000fe400078e002b */
[----:B------:R-:W-:Y:S02]  /*41530*/  IMAD.MOV.U32 R23, RZ, RZ, R3 ;  /* 0x000000ffff177224 */ /* 0x000fe400078e0003 */
[----:B------:R-:W-:Y:S02]  /*41540*/  IMAD.MOV.U32 R43, RZ, RZ, R38 ;  /* 0x000000ffff2b7224 */ /* 0x000fe400078e0026 */
[----:B------:R-:W-:Y:S02]  /*41550*/  IMAD.MOV.U32 R3, RZ, RZ, R22 ;  /* 0x000000ffff037224 */ /* 0x000fe400078e0016 */
.L_x_47214:
[----:B------:R-:W-:Y:S05]  /*41560*/  BSYNC B1 ;  /* 0x0000000000017941 */ /* 0x000fea0003800000 */
.L_x_47212:
        /* <DEDUP_REMOVED lines=9> */
.L_x_47216:
[----:B------:R-:W-:Y:S02]  /*41600*/  IMAD.MOV.U32 R38, RZ, RZ, R42 ;  /* 0x000000ffff267224 */ /* 0x000fe400078e002a */
[----:B------:R-:W-:Y:S02]  /*41610*/  IMAD.MOV.U32 R22, RZ, RZ, R23 ;  /* 0x000000ffff167224 */ /* 0x000fe400078e0017 */
[----:B------:R-:W-:Y:S02]  /*41620*/  IMAD.MOV.U32 R42, RZ, RZ, R21 ;  /* 0x000000ffff2a7224 */ /* 0x000fe400078e0015 */
[----:B------:R-:W-:Y:S02]  /*41630*/  IMAD.MOV.U32 R23, RZ, RZ, R20 ;  /* 0x000000ffff177224 */ /* 0x000fe400078e0014 */
.L_x_47217:
[----:B------:R-:W-:Y:S05]  /*41640*/  BSYNC B1 ;  /* 0x0000000000017941 */ /* 0x000fea0003800000 */
.L_x_47215:
        /* <DEDUP_REMOVED lines=16> */
.L_x_47219:
[----:B------:R-:W-:Y:S02]  /*41750*/  IMAD.MOV.U32 R19, RZ, RZ, R32 ;  /* 0x000000ffff137224 */ /* 0x000fe400078e0020 */
[----:B------:R-:W-:Y:S01]  /*41760*/  IMAD.MOV.U32 R16, RZ, RZ, R5 ;  /* 0x000000ffff107224 */ /* 0x000fe200078e0005 */
[----:B------:R-:W-:Y:S01]  /*41770*/  MOV R5, R18 ;  /* 0x0000001200057202 */ /* 0x000fe20000000f00 */
[----:B------:R-:W-:Y:S02]  /*41780*/  IMAD.MOV.U32 R32, RZ, RZ, R27 ;  /* 0x000000ffff207224 */ /* 0x000fe400078e001b */
.L_x_47220:
[----:B------:R-:W-:Y:S05]  /*41790*/  BSYNC B1 ;  /* 0x0000000000017941 */ /* 0x000fea0003800000 */
.L_x_47218:
        /* <DEDUP_REMOVED lines=9> */
.L_x_47222:
[----:B------:R-:W-:Y:S01]  /*41830*/  IMAD.MOV.U32 R20, RZ, RZ, R19 ;  /* 0x000000ffff147224 */ /* 0x000fe200078e0013 */
[----:B------:R-:W-:Y:S01]  /*41840*/  MOV R19, R50 ;  /* 0x0000003200137202 */ /* 0x000fe20000000f00 */
[----:B------:R-:W-:Y:S02]  /*41850*/  IMAD.MOV.U32 R18, RZ, RZ, R16 ;  /* 0x000000ffff127224 */ /* 0x000fe400078e0010 */
[----:B------:R-:W-:Y:S02]  /*41860*/  IMAD.MOV.U32 R16, RZ, RZ, R44 ;  /* 0x000000ffff107224 */ /* 0x000fe400078e002c */
.L_x_47223:
[----:B------:R-:W-:Y:S05]  /*41870*/  BSYNC B1 ;  /* 0x0000000000017941 */ /* 0x000fea0003800000 */
.L_x_47221:
        /* <DEDUP_REMOVED lines=9> */
.L_x_47225:
[----:B------:R-:W-:Y:S01]  /*41910*/  IMAD.MOV.U32 R27, RZ, RZ, R20 ;  /* 0x000000ffff1b7224 */ /* 0x000fe200078e0014 */
[----:B------:R-:W-:Y:S01]  /*41920*/  MOV R20, R37 ;  /* 0x0000002500147202 */ /* 0x000fe20000000f00 */
[----:B------:R-:W-:Y:S02]  /*41930*/  IMAD.MOV.U32 R21, RZ, RZ, R18 ;  /* 0x000000ffff157224 */ /* 0x000fe400078e0012 */
[----:B------:R-:W-:Y:S02]  /*41940*/  IMAD.MOV.U32 R18, RZ, RZ, R25 ;  /* 0x000000ffff127224 */ /* 0x000fe400078e0019 */
.L_x_47226:
[----:B------:R-:W-:Y:S05]  /*41950*/  BSYNC B1 ;  /* 0x0000000000017941 */ /* 0x000fea0003800000 */
.L_x_47224:
        /* <DEDUP_REMOVED lines=9> */
.L_x_47228:
[----:B------:R-:W-:Y:S01]  /*419f0*/  IMAD.MOV.U32 R48, RZ, RZ, R27 ;  /* 0x000000ffff307224 */ /* 0x000fe200078e001b */
[----:B------:R-:W-:Y:S01]  /*41a00*/  MOV R27, R26 ;  /* 0x0000001a001b7202 */ /* 0x000fe20000000f00 */
[----:B------:R-:W-:Y:S02]  /*41a10*/  IMAD.MOV.U32 R44, RZ, RZ, R21 ;  /* 0x000000ffff2c7224 */ /* 0x000fe400078e0015 */
[----:B------:R-:W-:Y:S02]  /*41a20*/  IMAD.MOV.U32 R21, RZ, RZ, R24 ;  /* 0x000000ffff157224 */ /* 0x000fe400078e0018 */
.L_x_47229:
[----:B------:R-:W-:Y:S05]  /*41a30*/  BSYNC B1 ;  /* 0x0000000000017941 */ /* 0x000fea0003800000 */
.L_x_47227:
        /* <DEDUP_REMOVED lines=9> */
.L_x_47231:
[----:B------:R-:W-:Y:S01]  /*41ad0*/  IMAD.MOV.U32 R24, RZ, RZ, R48 ;  /* 0x000000ffff187224 */ /* 0x000fe200078e0030 */
[----:B------:R-:W-:Y:S01]  /*41ae0*/  MOV R48, R47 ;  /* 0x0000002f00307202 */ /* 0x000fe20000000f00 */
[----:B------:R-:W-:Y:S02]  /*41af0*/  IMAD.MOV.U32 R25, RZ, RZ, R44 ;  /* 0x000000ffff197224 */ /* 0x000fe400078e002c */
[----:B------:R-:W-:Y:S02]  /*41b00*/  IMAD.MOV.U32 R44, RZ, RZ, R45 ;  /* 0x000000ffff2c7224 */ /* 0x000fe400078e002d */
.L_x_47232:
[----:B------:R-:W-:Y:S05]  /*41b10*/  BSYNC B1 ;  /* 0x0000000000017941 */ /* 0x000fea0003800000 */
.L_x_47230:
        /* <DEDUP_REMOVED lines=9> */
.L_x_47234:
[----:B------:R-:W-:Y:S01]  /*41bb0*/  IMAD.MOV.U32 R45, RZ, RZ, R24 ;  /* 0x000000ffff2d7224 */ /* 0x000fe200078e0018 */
[----:B------:R-:W-:Y:S01]  /*41bc0*/  MOV R24, R31 ;  /* 0x0000001f00187202 */ /* 0x000fe20000000f00 */
[----:B------:R-:W-:Y:S02]  /*41bd0*/  IMAD.MOV.U32 R37, RZ, RZ, R25 ;  /* 0x000000ffff257224 */ /* 0x000fe400078e0019 */
[----:B------:R-:W-:Y:S02]  /*41be0*/  IMAD.MOV.U32 R25, RZ, RZ, R30 ;  /* 0x000000ffff197224 */ /* 0x000fe400078e001e */
.L_x_47235:
[----:B------:R-:W-:Y:S05]  /*41bf0*/  BSYNC B1 ;  /* 0x0000000000017941 */ /* 0x000fea0003800000 */
.L_x_47233:
        /* <DEDUP_REMOVED lines=9> */
.L_x_47237:
[----:B------:R-:W-:Y:S01]  /*41c90*/  IMAD.MOV.U32 R31, RZ, RZ, R45 ;  /* 0x000000ffff1f7224 */ /* 0x000fe200078e002d */
[----:B------:R-:W-:Y:S01]  /*41ca0*/  MOV R45, R46 ;  /* 0x0000002e002d7202 */ /* 0x000fe20000000f00 */
[----:B------:R-:W-:Y:S02]  /*41cb0*/  IMAD.MOV.U32 R26, RZ, RZ, R37 ;  /* 0x000000ffff1a7224 */ /* 0x000fe400078e0025 */
[----:B------:R-:W-:Y:S02]  /*41cc0*/  IMAD.MOV.U32 R37, RZ, RZ, R36 ;  /* 0x000000ffff257224 */ /* 0x000fe400078e0024 */
.L_x_47238:
[----:B------:R-:W-:Y:S05]  /*41cd0*/  BSYNC B1 ;  /* 0x0000000000017941 */ /* 0x000fea0003800000 */
.L_x_47236:
        /* <DEDUP_REMOVED lines=9> */
.L_x_47240:
[----:B------:R-:W-:Y:S01]  /*41d70*/  IMAD.MOV.U32 R36, RZ, RZ, R31 ;  /* 0x000000ffff247224 */ /* 0x000fe200078e001f */
[----:B------:R-:W-:Y:S01]  /*41d80*/  MOV R31, R28 ;  /* 0x0000001c001f7202 */ /* 0x000fe20000000f00 */
[----:B------:R-:W-:Y:S02]  /*41d90*/  IMAD.MOV.U32 R30, RZ, RZ, R26 ;  /* 0x000000ffff1e7224 */ /* 0x000fe400078e001a */
[----:B------:R-:W-:Y:S02]  /*41da0*/  IMAD.MOV.U32 R26, RZ, RZ, R29 ;  /* 0x000000ffff1a7224 */ /* 0x000fe400078e001d */
.L_x_47241:
[----:B------:R-:W-:Y:S05]  /*41db0*/  BSYNC B1 ;  /* 0x0000000000017941 */ /* 0x000fea0003800000 */
.L_x_47239:
        /* <DEDUP_REMOVED lines=9> */
.L_x_47243:
[----:B------:R-:W-:Y:S01]  /*41e50*/  IMAD.MOV.U32 R29, RZ, RZ, R36 ;  /* 0x000000ffff1d7224 */ /* 0x000fe200078e0024 */
[----:B------:R-:W-:Y:S01]  /*41e60*/  MOV R36, R39 ;  /* 0x0000002700247202 */ /* 0x000fe20000000f00 */
[----:B------:R-:W-:Y:S02]  /*41e70*/  IMAD.MOV.U32 R28, RZ, RZ, R30 ;  /* 0x000000ffff1c7224 */ /* 0x000fe400078e001e */
[----:B------:R-:W-:Y:S02]  /*41e80*/  IMAD.MOV.U32 R30, RZ, RZ, R35 ;  /* 0x000000ffff1e7224 */ /* 0x000fe400078e0023 */
.L_x_47244:
[----:B------:R-:W-:Y:S05]  /*41e90*/  BSYNC B1 ;  /* 0x0000000000017941 */ /* 0x000fea0003800000 */
.L_x_47242:
        /* <DEDUP_REMOVED lines=9> */
.L_x_47246:
[----:B------:R-:W-:Y:S01]  /*41f30*/  IMAD.MOV.U32 R39, RZ, RZ, R29 ;  /* 0x000000ffff277224 */ /* 0x000fe200078e001d */
[----:B------:R-:W-:Y:S01]  /*41f40*/  MOV R29, R34 ;  /* 0x00000022001d7202 */ /* 0x000fe20000000f00 */
[----:B------:R-:W-:Y:S02]  /*41f50*/  IMAD.MOV.U32 R35, RZ, RZ, R28 ;  /* 0x000000ffff237224 */ /* 0x000fe400078e001c */
[----:B------:R-:W-:Y:S02]  /*41f60*/  IMAD.MOV.U32 R28, RZ, RZ, R41 ;  /* 0x000000ffff1c7224 */ /* 0x000fe400078e0029 */
.L_x_47247:
[----:B------:R-:W-:Y:S05]  /*41f70*/  BSYNC B1 ;  /* 0x0000000000017941 */ /* 0x000fea0003800000 */
.L_x_47245:
        /* <DEDUP_REMOVED lines=9> */
.L_x_47249:
[----:B------:R-:W-:Y:S01]  /*42010*/  IMAD.MOV.U32 R34, RZ, RZ, R39 ;  /* 0x000000ffff227224 */ /* 0x000fe200078e0027 */
[----:B------:R-:W-:Y:S01]  /*42020*/  MOV R39, R40 ;  /* 0x0000002800277202 */ /* 0x000fe20000000f00 */
[----:B------:R-:W-:Y:S02]  /*42030*/  IMAD.MOV.U32 R41, RZ, RZ, R35 ;  /* 0x000000ffff297224 */ /* 0x000fe400078e0023 */
[----:B------:R-:W-:Y:S02]  /*42040*/  IMAD.MOV.U32 R35, RZ, RZ, R2 ;  /* 0x000000ffff237224 */ /* 0x000fe400078e0002 */
.L_x_47250:
[----:B------:R-:W-:Y:S05]  /*42050*/  BSYNC B1 ;  /* 0x0000000000017941 */ /* 0x000fea0003800000 */
.L_x_47248:
        /* <DEDUP_REMOVED lines=9> */
.L_x_47252:
[----:B------:R-:W-:Y:S01]  /*420f0*/  IMAD.MOV.U32 R40, RZ, RZ, R34 ;  /* 0x000000ffff287224 */ /* 0x000fe200078e0022 */
[----:B------:R-:W-:Y:S01]  /*42100*/  MOV R34, R33 ;  /* 0x0000002100227202 */ /* 0x000fe20000000f00 */
[----:B------:R-:W-:Y:S02]  /*42110*/  IMAD.MOV.U32 R2, RZ, RZ, R41 ;  /* 0x000000ffff027224 */ /* 0x000fe400078e0029 */
[----:B------:R-:W-:Y:S02]  /*42120*/  IMAD.MOV.U32 R41, RZ, RZ, R0 ;  /* 0x000000ffff297224 */ /* 0x000fe400078e0000 */
.L_x_47253:
[----:B------:R-:W-:Y:S05]  /*42130*/  BSYNC B1 ;  /* 0x0000000000017941 */ /* 0x000fea0003800000 */
.L_x_47251:
        /* <DEDUP_REMOVED lines=9> */
.L_x_47255:
[----:B------:R-:W-:Y:S01]  /*421d0*/  IMAD.MOV.U32 R33, RZ, RZ, R40 ;  /* 0x000000ffff217224 */ /* 0x000fe200078e0028 */
[----:B------:R-:W-:Y:S01]  /*421e0*/  MOV R40, R43 ;  /* 0x0000002b00287202 */ /* 0x000fe20000000f00 */
[----:B------:R-:W-:Y:S02]  /*421f0*/  IMAD.MOV.U32 R0, RZ, RZ, R2 ;  /* 0x000000ffff007224 */ /* 0x000fe400078e0002 */
[----:B------:R-:W-:Y:S02]  /*42200*/  IMAD.MOV.U32 R2, RZ, RZ, R3 ;  /* 0x000000ffff027224 */ /* 0x000fe400078e0003 */
.L_x_47256:
[----:B------:R-:W-:Y:S05]  /*42210*/  BSYNC B1 ;  /* 0x0000000000017941 */ /* 0x000fea0003800000 */
.L_x_47254:
        /* <DEDUP_REMOVED lines=9> */
.L_x_47258:
[----:B------:R-:W-:Y:S01]  /*422b0*/  IMAD.MOV.U32 R43, RZ, RZ, R33 ;  /* 0x000000ffff2b7224 */ /* 0x000fe200078e0021 */
[----:B------:R-:W-:Y:S01]  /*422c0*/  MOV R33, R42 ;  /* 0x0000002a00217202 */ /* 0x000fe20000000f00 */
[----:B------:R-:W-:Y:S02]  /*422d0*/  IMAD.MOV.U32 R3, RZ, RZ, R0 ;  /* 0x000000ffff037224 */ /* 0x000fe400078e0000 */
[----:B------:R-:W-:Y:S02]  /*422e0*/  IMAD.MOV.U32 R0, RZ, RZ, R23 ;  /* 0x000000ffff007224 */ /* 0x000fe400078e0017 */
.L_x_47259:
[----:B------:R-:W-:Y:S05]  /*422f0*/  BSYNC B1 ;  /* 0x0000000000017941 */ /* 0x000fea0003800000 */
.L_x_47257:
        /* <DEDUP_REMOVED lines=9> */
.L_x_47261:
[----:B------:R-:W-:Y:S01]  /*42390*/  IMAD.MOV.U32 R42, RZ, RZ, R43 ;  /* 0x000000ffff2a7224 */ /* 0x000fe200078e002b */
[----:B------:R-:W-:Y:S01]  /*423a0*/  MOV R43, R38 ;  /* 0x00000026002b7202 */ /* 0x000fe20000000f00 */
[----:B------:R-:W-:Y:S02]  /*423b0*/  IMAD.MOV.U32 R23, RZ, RZ, R3 ;  /* 0x000000ffff177224 */ /* 0x000fe400078e0003 */
[----:B------:R-:W-:Y:S02]  /*423c0*/  IMAD.MOV.U32 R3, RZ, RZ, R22 ;  /* 0x000000ffff037224 */ /* 0x000fe400078e0016 */
.L_x_47262:
[----:B------:R-:W-:Y:S05]  /*423d0*/  BSYNC B1 ;  /* 0x0000000000017941 */ /* 0x000fea0003800000 */
.L_x_47260:
        /* <DEDUP_REMOVED lines=16> */
.L_x_47264:
[----:B------:R-:W-:Y:S01]  /*424e0*/  MOV R17, R32 ;  /* 0x0000002000117202 */ /* 0x000fe20000000f00 */
[----:B------:R-:W-:Y:S02]  /*424f0*/  IMAD.MOV.U32 R14, RZ, RZ, R5 ;  /* 0x000000ffff0e7224 */ /* 0x000fe400078e0005 */
[----:B------:R-:W-:Y:S02]  /*42500*/  IMAD.MOV.U32 R5, RZ, RZ, R16 ;  /* 0x000000ffff057224 */ /* 0x000fe400078e0010 */
[----:B------:R-:W-:Y:S02]  /*42510*/  IMAD.MOV.U32 R32, RZ, RZ, R19 ;  /* 0x000000ffff207224 */ /* 0x000fe400078e0013 */
.L_x_47265:
[----:B------:R-:W-:Y:S05]  /*42520*/  BSYNC B1 ;  /* 0x0000000000017941 */ /* 0x000fea0003800000 */
.L_x_47263:
        /* <DEDUP_REMOVED lines=9> */
.L_x_47267:
[----:B------:R-:W-:Y:S01]  /*425c0*/  MOV R22, R17 ;  /* 0x0000001100167202 */ /* 0x000fe20000000f00 */
[----:B------:R-:W-:Y:S02]  /*425d0*/  IMAD.MOV.U32 R16, RZ, RZ, R14 ;  /* 0x000000ffff107224 */ /* 0x000fe400078e000e */
[----:B------:R-:W-:Y:S02]  /*425e0*/  IMAD.MOV.U32 R17, RZ, RZ, R20 ;  /* 0x000000ffff117224 */ /* 0x000fe400078e0014 */
[----:B------:R-:W-:Y:S02]  /*425f0*/  IMAD.MOV.U32 R14, RZ, RZ, R18 ;  /* 0x000000ffff0e7224 */ /* 0x000fe400078e0012 */
.L_x_47268:
[----:B------:R-:W-:Y:S05]  /*42600*/  BSYNC B1 ;  /* 0x0000000000017941 */ /* 0x000fea0003800000 */
.L_x_47266:
        /* <DEDUP_REMOVED lines=9> */
.L_x_47270:
[----:B------:R-:W-:Y:S01]  /*426a0*/  MOV R47, R22 ;  /* 0x00000016002f7202 */ /* 0x000fe20000000f00 */
[----:B------:R-:W-:Y:S02]  /*426b0*/  IMAD.MOV.U32 R19, RZ, RZ, R16 ;  /* 0x000000ffff137224 */ /* 0x000fe400078e0010 */
[----:B------:R-:W-:Y:S02]  /*426c0*/  IMAD.MOV.U32 R22, RZ, RZ, R27 ;  /* 0x000000ffff167224 */ /* 0x000fe400078e001b */
[----:B------:R-:W-:Y:S02]  /*426d0*/  IMAD.MOV.U32 R16, RZ, RZ, R21 ;  /* 0x000000ffff107224 */ /* 0x000fe400078e0015 */
.L_x_47271:
[----:B------:R-:W-:Y:S05]  /*426e0*/  BSYNC B1 ;  /* 0x0000000000017941 */ /* 0x000fea0003800000 */
.L_x_47269:
        /* <DEDUP_REMOVED lines=9> */
.L_x_47273:
[----:B------:R-:W-:Y:S01]  /*42780*/  MOV R21, R47 ;  /* 0x0000002f00157202 */ /* 0x000fe20000000f00 */
[----:B------:R-:W-:Y:S02]  /*42790*/  IMAD.MOV.U32 R18, RZ, RZ, R19 ;  /* 0x000000ffff127224 */ /* 0x000fe400078e0013 */
[----:B------:R-:W-:Y:S02]  /*427a0*/  IMAD.MOV.U32 R47, RZ, RZ, R48 ;  /* 0x000000ffff2f7224 */ /* 0x000fe400078e0030 */
[----:B------:R-:W-:Y:S02]  /*427b0*/  IMAD.MOV.U32 R19, RZ, RZ, R44 ;  /* 0x000000ffff137224 */ /* 0x000fe400078e002c */
.L_x_47274:
[----:B------:R-:W-:Y:S05]  /*427c0*/  BSYNC B1 ;  /* 0x0000000000017941 */ /* 0x000fea0003800000 */
.L_x_47272:
        /* <DEDUP_REMOVED lines=9> */
.L_x_47276:
[----:B------:R-:W-:Y:S01]  /*42860*/  MOV R38, R21 ;  /* 0x0000001500267202 */ /* 0x000fe20000000f00 */
[----:B------:R-:W-:Y:S02]  /*42870*/  IMAD.MOV.U32 R20, RZ, RZ, R18 ;  /* 0x000000ffff147224 */ /* 0x000fe400078e0012 */
[----:B------:R-:W-:Y:S02]  /*42880*/  IMAD.MOV.U32 R21, RZ, RZ, R24 ;  /* 0x000000ffff157224 */ /* 0x000fe400078e0018 */
[----:B------:R-:W-:Y:S02]  /*42890*/  IMAD.MOV.U32 R18, RZ, RZ, R25 ;  /* 0x000000ffff127224 */ /* 0x000fe400078e0019 */
.L_x_47277:
[----:B------:R-:W-:Y:S05]  /*428a0*/  BSYNC B1 ;  /* 0x0000000000017941 */ /* 0x000fea0003800000 */
.L_x_47275:
        /* <DEDUP_REMOVED lines=9> */
.L_x_47279:
[----:B------:R-:W-:Y:S01]  /*42940*/  MOV R24, R38 ;  /* 0x0000002600187202 */ /* 0x000fe20000000f00 */
[----:B------:R-:W-:Y:S02]  /*42950*/  IMAD.MOV.U32 R25, RZ, RZ, R20 ;  /* 0x000000ffff197224 */ /* 0x000fe400078e0014 */
[----:B------:R-:W-:Y:S02]  /*42960*/  IMAD.MOV.U32 R38, RZ, RZ, R45 ;  /* 0x000000ffff267224 */ /* 0x000fe400078e002d */
[----:B------:R-:W-:Y:S02]  /*42970*/  IMAD.MOV.U32 R20, RZ, RZ, R37 ;  /* 0x000000ffff147224 */ /* 0x000fe400078e0025 */
.L_x_47280:
[----:B------:R-:W-:Y:S05]  /*42980*/  BSYNC B1 ;  /* 0x0000000000017941 */ /* 0x000fea0003800000 */
.L_x_47278:
        /* <DEDUP_REMOVED lines=9> */
.L_x_47282:
[----:B------:R-:W-:Y:S01]  /*42a20*/  MOV R37, R24 ;  /* 0x0000001800257202 */ /* 0x000fe20000000f00 */
[----:B------:R-:W-:Y:S02]  /*42a30*/  IMAD.MOV.U32 R27, RZ, RZ, R25 ;  /* 0x000000ffff1b7224 */ /* 0x000fe400078e0019 */
[----:B------:R-:W-:Y:S02]  /*42a40*/  IMAD.MOV.U32 R24, RZ, RZ, R31 ;  /* 0x000000ffff187224 */ /* 0x000fe400078e001f */
[----:B------:R-:W-:Y:S02]  /*42a50*/  IMAD.MOV.U32 R25, RZ, RZ, R26 ;  /* 0x000000ffff197224 */ /* 0x000fe400078e001a */
.L_x_47283:
[----:B------:R-:W-:Y:S05]  /*42a60*/  BSYNC B1 ;  /* 0x0000000000017941 */ /* 0x000fea0003800000 */
.L_x_47281:
        /* <DEDUP_REMOVED lines=9> */
.L_x_47285:
[----:B------:R-:W-:Y:S01]  /*42b00*/  MOV R26, R37 ;  /* 0x00000025001a7202 */ /* 0x000fe20000000f00 */
[----:B------:R-:W-:Y:S02]  /*42b10*/  IMAD.MOV.U32 R31, RZ, RZ, R27 ;  /* 0x000000ffff1f7224 */ /* 0x000fe400078e001b */
[----:B------:R-:W-:Y:S02]  /*42b20*/  IMAD.MOV.U32 R37, RZ, RZ, R36 ;  /* 0x000000ffff257224 */ /* 0x000fe400078e0024 */
[----:B------:R-:W-:Y:S02]  /*42b30*/  IMAD.MOV.U32 R27, RZ, RZ, R30 ;  /* 0x000000ffff1b7224 */ /* 0x000fe400078e001e */
.L_x_47286:
[----:B------:R-:W-:Y:S05]  /*42b40*/  BSYNC B1 ;  /* 0x0000000000017941 */ /* 0x000fea0003800000 */
.L_x_47284:
        /* <DEDUP_REMOVED lines=9> */
.L_x_47288:
[----:B------:R-:W-:Y:S01]  /*42be0*/  MOV R36, R26 ;  /* 0x0000001a00247202 */ /* 0x000fe20000000f00 */
[----:B------:R-:W-:Y:S02]  /*42bf0*/  IMAD.MOV.U32 R30, RZ, RZ, R31 ;  /* 0x000000ffff1e7224 */ /* 0x000fe400078e001f */
[----:B------:R-:W-:Y:S02]  /*42c00*/  IMAD.MOV.U32 R26, RZ, RZ, R29 ;  /* 0x000000ffff1a7224 */ /* 0x000fe400078e001d */
[----:B------:R-:W-:Y:S02]  /*42c10*/  IMAD.MOV.U32 R31, RZ, RZ, R28 ;  /* 0x000000ffff1f7224 */ /* 0x000fe400078e001c */
.L_x_47289:
[----:B------:R-:W-:Y:S05]  /*42c20*/  BSYNC B1 ;  /* 0x0000000000017941 */ /* 0x000fea0003800000 */
.L_x_47287:
        /* <DEDUP_REMOVED lines=9> */
.L_x_47291:
[----:B------:R-:W-:Y:S01]  /*42cc0*/  MOV R29, R36 ;  /* 0x00000024001d7202 */ /* 0x000fe20000000f00 */
[----:B------:R-:W-:Y:S02]  /*42cd0*/  IMAD.MOV.U32 R28, RZ, RZ, R30 ;  /* 0x000000ffff1c7224 */ /* 0x000fe400078e001e */
[----:B------:R-:W-:Y:S02]  /*42ce0*/  IMAD.MOV.U32 R36, RZ, RZ, R39 ;  /* 0x000000ffff247224 */ /* 0x000fe400078e0027 */
[----:B------:R-:W-:Y:S02]  /*42cf0*/  IMAD.MOV.U32 R30, RZ, RZ, R35 ;  /* 0x000000ffff1e7224 */ /* 0x000fe400078e0023 */
.L_x_47292:
[----:B------:R-:W-:Y:S05]  /*42d00*/  BSYNC B1 ;  /* 0x0000000000017941 */ /* 0x000fea0003800000 */
.L_x_47290:
        /* <DEDUP_REMOVED lines=9> */
.L_x_47294:
[----:B------:R-:W-:Y:S01]  /*42da0*/  MOV R39, R29 ;  /* 0x0000001d00277202 */ /* 0x000fe20000000f00 */
[----:B------:R-:W-:Y:S02]  /*42db0*/  IMAD.MOV.U32 R35, RZ, RZ, R28 ;  /* 0x000000ffff237224 */ /* 0x000fe400078e001c */
[----:B------:R-:W-:Y:S02]  /*42dc0*/  IMAD.MOV.U32 R29, RZ, RZ, R34 ;  /* 0x000000ffff1d7224 */ /* 0x000fe400078e0022 */
[----:B------:R-:W-:Y:S02]  /*42dd0*/  IMAD.MOV.U32 R28, RZ, RZ, R41 ;  /* 0x000000ffff1c7224 */ /* 0x000fe400078e0029 */
.L_x_47295:
[----:B------:R-:W-:Y:S05]  /*42de0*/  BSYNC B1 ;  /* 0x0000000000017941 */ /* 0x000fea0003800000 */
.L_x_47293:
        /* <DEDUP_REMOVED lines=9> */
.L_x_47297:
[----:B------:R-:W-:Y:S01]  /*42e80*/  MOV R34, R39 ;  /* 0x0000002700227202 */ /* 0x000fe20000000f00 */
[----:B------:R-:W-:Y:S02]  /*42e90*/  IMAD.MOV.U32 R41, RZ, RZ, R35 ;  /* 0x000000ffff297224 */ /* 0x000fe400078e0023 */
[----:B------:R-:W-:Y:S02]  /*42ea0*/  IMAD.MOV.U32 R39, RZ, RZ, R40 ;  /* 0x000000ffff277224 */ /* 0x000fe400078e0028 */
[----:B------:R-:W-:Y:S02]  /*42eb0*/  IMAD.MOV.U32 R35, RZ, RZ, R2 ;  /* 0x000000ffff237224 */ /* 0x000fe400078e0002 */
.L_x_47298:
[----:B------:R-:W-:Y:S05]  /*42ec0*/  BSYNC B1 ;  /* 0x0000000000017941 */ /* 0x000fea0003800000 */
.L_x_47296:
        /* <DEDUP_REMOVED lines=9> */
.L_x_47300:
[----:B------:R-:W-:Y:S01]  /*42f60*/  MOV R40, R34 ;  /* 0x0000002200287202 */ /* 0x000fe20000000f00 */
[----:B------:R-:W-:Y:S02]  /*42f70*/  IMAD.MOV.U32 R2, RZ, RZ, R41 ;  /* 0x000000ffff027224 */ /* 0x000fe400078e0029 */
[----:B------:R-:W-:Y:S02]  /*42f80*/  IMAD.MOV.U32 R34, RZ, RZ, R33 ;  /* 0x000000ffff227224 */ /* 0x000fe400078e0021 */
[----:B------:R-:W-:Y:S02]  /*42f90*/  IMAD.MOV.U32 R41, RZ, RZ, R0 ;  /* 0x000000ffff297224 */ /* 0x000fe400078e0000 */
.L_x_47301:
[----:B------:R-:W-:Y:S05]  /*42fa0*/  BSYNC B1 ;  /* 0x0000000000017941 */ /* 0x000fea0003800000 */
.L_x_47299:
        /* <DEDUP_REMOVED lines=9> */
.L_x_47303:
[----:B------:R-:W-:Y:S01]  /*43040*/  MOV R33, R40 ;  /* 0x0000002800217202 */ /* 0x000fe20000000f00 */
[----:B------:R-:W-:Y:S02]  /*43050*/  IMAD.MOV.U32 R0, RZ, RZ, R2 ;  /* 0x000000ffff007224 */ /* 0x000fe400078e0002 */
[----:B------:R-:W-:Y:S02]  /*43060*/  IMAD.MOV.U32 R40, RZ, RZ, R43 ;  /* 0x000000ffff287224 */ /* 0x000fe400078e002b */
[----:B------:R-:W-:Y:S02]  /*43070*/  IMAD.MOV.U32 R2, RZ, RZ, R3 ;  /* 0x000000ffff027224 */ /* 0x000fe400078e0003 */
.L_x_47304:
[----:B------:R-:W-:Y:S05]  /*43080*/  BSYNC B1 ;  /* 0x0000000000017941 */ /* 0x000fea0003800000 */
.L_x_47302:
        /* <DEDUP_REMOVED lines=9> */
.L_x_47306:
[----:B------:R-:W-:Y:S01]  /*43120*/  MOV R43, R33 ;  /* 0x00000021002b7202 */ /* 0x000fe20000000f00 */
[----:B------:R-:W-:Y:S02]  /*43130*/  IMAD.MOV.U32 R3, RZ, RZ, R0 ;  /* 0x000000ffff037224 */ /* 0x000fe400078e0000 */
[----:B------:R-:W-:Y:S02]  /*43140*/  IMAD.MOV.U32 R33, RZ, RZ, R42 ;  /* 0x000000ffff217224 */ /* 0x000fe400078e002a */
[----:B------:R-:W-:Y:S02]  /*43150*/  IMAD.MOV.U32 R0, RZ, RZ, R23 ;  /* 0x000000ffff007224 */ /* 0x000fe400078e0017 */
.L_x_47307:
[----:B------:R-:W-:Y:S05]  /*43160*/  BSYNC B1 ;  /* 0x0000000000017941 */ /* 0x000fea0003800000 */
.L_x_47305:
        /* <DEDUP_REMOVED lines=16> */
.L_x_47309:
[----:B------:R-:W-:Y:S02]  /*43270*/  IMAD.MOV.U32 R15, RZ, RZ, R32 ;  /* 0x000000ffff0f7224 */ /* 0x000fe400078e0020 */
[----:B------:R-:W-:Y:S02]  /*43280*/  IMAD.MOV.U32 R12, RZ, RZ, R5 ;  /* 0x000000ffff0c7224 */ /* 0x000fe400078e0005 */
[----:B------:R-:W-:Y:S02]  /*43290*/  IMAD.MOV.U32 R5, RZ, RZ, R14 ;  /* 0x000000ffff057224 */ /* 0x000fe400078e000e */
[----:B------:R-:W-:Y:S02]  /*432a0*/  IMAD.MOV.U32 R32, RZ, RZ, R17 ;  /* 0x000000ffff207224 */ /* 0x000fe400078e0011 */
.L_x_47310:
[----:B------:R-:W-:Y:S05]  /*432b0*/  BSYNC B1 ;  /* 0x0000000000017941 */ /* 0x000fea0003800000 */
.L_x_47308:
        /* <DEDUP_REMOVED lines=9> */
.L_x_47312:
[----:B------:R-:W-:Y:S02]  /*43350*/  IMAD.MOV.U32 R42, RZ, RZ, R15 ;  /* 0x000000ffff2a7224 */ /* 0x000fe400078e000f */
[----:B------:R-:W-:Y:S02]  /*43360*/  IMAD.MOV.U32 R14, RZ, RZ, R12 ;  /* 0x000000ffff0e7224 */ /* 0x000fe400078e000c */
[----:B------:R-:W-:Y:S02]  /*43370*/  IMAD.MOV.U32 R15, RZ, RZ, R22 ;  /* 0x000000ffff0f7224 */ /* 0x000fe400078e0016 */
[----:B------:R-:W-:Y:S02]  /*43380*/  IMAD.MOV.U32 R12, RZ, RZ, R16 ;  /* 0x000000ffff0c7224 */ /* 0x000fe400078e0010 */
.L_x_47313:
[----:B------:R-:W-:Y:S05]  /*43390*/  BSYNC B1 ;  /* 0x0000000000017941 */ /* 0x000fea0003800000 */
.L_x_47311:
        /* <DEDUP_REMOVED lines=9> */
.L_x_47315:
[----:B------:R-:W-:Y:S02]  /*43430*/  IMAD.MOV.U32 R16, RZ, RZ, R42 ;  /* 0x000000ffff107224 */ /* 0x000fe400078e002a */
[----:B------:R-:W-:Y:S02]  /*43440*/  IMAD.MOV.U32 R17, RZ, RZ, R14 ;  /* 0x000000ffff117224 */ /* 0x000fe400078e000e */
[----:B------:R-:W-:Y:S02]  /*43450*/  IMAD.MOV.U32 R42, RZ, RZ, R47 ;  /* 0x000000ffff2a7224 */ /* 0x000fe400078e002f */
[----:B------:R-:W-:Y:S02]  /*43460*/  IMAD.MOV.U32 R14, RZ, RZ, R19 ;  /* 0x000000ffff0e7224 */ /* 0x000fe400078e0013 */
.L_x_47316:
[----:B------:R-:W-:Y:S05]  /*43470*/  BSYNC B1 ;  /* 0x0000000000017941 */ /* 0x000fea0003800000 */
.L_x_47314:
        /* <DEDUP_REMOVED lines=9> */
.L_x_47318:
[----:B------:R-:W-:Y:S02]  /*43510*/  IMAD.MOV.U32 R23, RZ, RZ, R16 ;  /* 0x000000ffff177224 */ /* 0x000fe400078e0010 */
[----:B------:R-:W-:Y:S02]  /*43520*/  IMAD.MOV.U32 R19, RZ, RZ, R17 ;  /* 0x000000ffff137224 */ /* 0x000fe400078e0011 */
[----:B------:R-:W-:Y:S02]  /*43530*/  IMAD.MOV.U32 R16, RZ, RZ, R21 ;  /* 0x000000ffff107224 */ /* 0x000fe400078e0015 */
[----:B------:R-:W-:Y:S02]  /*43540*/  IMAD.MOV.U32 R17, RZ, RZ, R18 ;  /* 0x000000ffff117224 */ /* 0x000fe400078e0012 */
.L_x_47319:
[----:B------:R-:W-:Y:S05]  /*43550*/  BSYNC B1 ;  /* 0x0000000000017941 */ /* 0x000fea0003800000 */
.L_x_47317:
        /* <DEDUP_REMOVED lines=9> */
.L_x_47321:
[----:B------:R-:W-:Y:S02]  /*435f0*/  IMAD.MOV.U32 R21, RZ, RZ, R23 ;  /* 0x000000ffff157224 */ /* 0x000fe400078e0017 */
[----:B------:R-:W-:Y:S02]  /*43600*/  IMAD.MOV.U32 R18, RZ, RZ, R19 ;  /* 0x000000ffff127224 */ /* 0x000fe400078e0013 */
[----:B------:R-:W-:Y:S02]  /*43610*/  IMAD.MOV.U32 R23, RZ, RZ, R38 ;  /* 0x000000ffff177224 */ /* 0x000fe400078e0026 */
[----:B------:R-:W-:Y:S02]  /*43620*/  IMAD.MOV.U32 R19, RZ, RZ, R20 ;  /* 0x000000ffff137224 */ /* 0x000fe400078e0014 */
.L_x_47322:
[----:B------:R-:W-:Y:S05]  /*43630*/  BSYNC B1 ;  /* 0x0000000000017941 */ /* 0x000fea0003800000 */
.L_x_47320:
        /* <DEDUP_REMOVED lines=9> */
.L_x_47324:
[----:B------:R-:W-:Y:S02]  /*436d0*/  IMAD.MOV.U32 R22, RZ, RZ, R21 ;  /* 0x000000ffff167224 */ /* 0x000fe400078e0015 */
[----:B------:R-:W-:Y:S02]  /*436e0*/  IMAD.MOV.U32 R20, RZ, RZ, R18 ;  /* 0x000000ffff147224 */ /* 0x000fe400078e0012 */
[----:B------:R-:W-:Y:S02]  /*436f0*/  IMAD.MOV.U32 R21, RZ, RZ, R24 ;  /* 0x000000ffff157224 */ /* 0x000fe400078e0018 */
[----:B------:R-:W-:Y:S02]  /*43700*/  IMAD.MOV.U32 R18, RZ, RZ, R25 ;  /* 0x000000ffff127224 */ /* 0x000fe400078e0019 */
.L_x_47325:
[----:B------:R-:W-:Y:S05]  /*43710*/  BSYNC B1 ;  /* 0x0000000000017941 */ /* 0x000fea0003800000 */
.L_x_47323:
        /* <DEDUP_REMOVED lines=9> */
.L_x_47327:
[----:B------:R-:W-:Y:S02]  /*437b0*/  IMAD.MOV.U32 R25, RZ, RZ, R22 ;  /* 0x000000ffff197224 */ /* 0x000fe400078e0016 */
[----:B------:R-:W-:Y:S02]  /*437c0*/  IMAD.MOV.U32 R24, RZ, RZ, R20 ;  /* 0x000000ffff187224 */ /* 0x000fe400078e0014 */
[----:B------:R-:W-:Y:S02]  /*437d0*/  IMAD.MOV.U32 R22, RZ, RZ, R37 ;  /* 0x000000ffff167224 */ /* 0x000fe400078e0025 */
[----:B------:R-:W-:Y:S02]  /*437e0*/  IMAD.MOV.U32 R20, RZ, RZ, R27 ;  /* 0x000000ffff147224 */ /* 0x000fe400078e001b */
.L_x_47328:
[----:B------:R-:W-:Y:S05]  /*437f0*/  BSYNC B1 ;  /* 0x0000000000017941 */ /* 0x000fea0003800000 */
.L_x_47326:
        /* <DEDUP_REMOVED lines=9> */
.L_x_47330:
[----:B------:R-:W-:Y:S02]  /*43890*/  IMAD.MOV.U32 R37, RZ, RZ, R25 ;  /* 0x000000ffff257224 */ /* 0x000fe400078e0019 */
[----:B------:R-:W-:Y:S02]  /*438a0*/  IMAD.MOV.U32 R27, RZ, RZ, R24 ;  /* 0x000000ffff1b7224 */ /* 0x000fe400078e0018 */
[----:B------:R-:W-:Y:S02]  /*438b0*/  IMAD.MOV.U32 R25, RZ, RZ, R26 ;  /* 0x000000ffff197224 */ /* 0x000fe400078e001a */
[----:B------:R-:W-:Y:S02]  /*438c0*/  IMAD.MOV.U32 R24, RZ, RZ, R31 ;  /* 0x000000ffff187224 */ /* 0x000fe400078e001f */
.L_x_47331:
[----:B------:R-:W-:Y:S05]  /*438d0*/  BSYNC B1 ;  /* 0x0000000000017941 */ /* 0x000fea0003800000 */
.L_x_47329:
        /* <DEDUP_REMOVED lines=9> */
.L_x_47333:
[----:B------:R-:W-:Y:S02]  /*43970*/  IMAD.MOV.U32 R26, RZ, RZ, R37 ;  /* 0x000000ffff1a7224 */ /* 0x000fe400078e0025 */
[----:B------:R-:W-:Y:S02]  /*43980*/  IMAD.MOV.U32 R31, RZ, RZ, R27 ;  /* 0x000000ffff1f7224 */ /* 0x000fe400078e001b */
[----:B------:R-:W-:Y:S02]  /*43990*/  IMAD.MOV.U32 R37, RZ, RZ, R36 ;  /* 0x000000ffff257224 */ /* 0x000fe400078e0024 */
[----:B------:R-:W-:Y:S02]  /*439a0*/  IMAD.MOV.U32 R27, RZ, RZ, R30 ;  /* 0x000000ffff1b7224 */ /* 0x000fe400078e001e */
.L_x_47334:
[----:B------:R-:W-:Y:S05]  /*439b0*/  BSYNC B1 ;  /* 0x0000000000017941 */ /* 0x000fea0003800000 */
.L_x_47332:
        /* <DEDUP_REMOVED lines=9> */
.L_x_47336:
[----:B------:R-:W-:Y:S02]  /*43a50*/  IMAD.MOV.U32 R36, RZ, RZ, R26 ;  /* 0x000000ffff247224 */ /* 0x000fe400078e001a */
[----:B------:R-:W-:Y:S02]  /*43a60*/  IMAD.MOV.U32 R30, RZ, RZ, R31 ;  /* 0x000000ffff1e7224 */ /* 0x000fe400078e001f */
[----:B------:R-:W-:Y:S02]  /*43a70*/  IMAD.MOV.U32 R26, RZ, RZ, R29 ;  /* 0x000000ffff1a7224 */ /* 0x000fe400078e001d */
[----:B------:R-:W-:Y:S02]  /*43a80*/  IMAD.MOV.U32 R31, RZ, RZ, R28 ;  /* 0x000000ffff1f7224 */ /* 0x000fe400078e001c */
.L_x_47337:
[----:B------:R-:W-:Y:S05]  /*43a90*/  BSYNC B1 ;  /* 0x0000000000017941 */ /* 0x000fea0003800000 */
.L_x_47335:
        /* <DEDUP_REMOVED lines=9> */
.L_x_47339:
[----:B------:R-:W-:Y:S02]  /*43b30*/  IMAD.MOV.U32 R29, RZ, RZ, R36 ;  /* 0x000000ffff1d7224 */ /* 0x000fe400078e0024 */
[----:B------:R-:W-:Y:S02]  /*43b40*/  IMAD.MOV.U32 R28, RZ, RZ, R30 ;  /* 0x000000ffff1c7224 */ /* 0x000fe400078e001e */
[----:B------:R-:W-:Y:S02]  /*43b50*/  IMAD.MOV.U32 R36, RZ, RZ, R39 ;  /* 0x000000ffff247224 */ /* 0x000fe400078e0027 */
[----:B------:R-:W-:Y:S02]  /*43b60*/  IMAD.MOV.U32 R30, RZ, RZ, R35 ;  /* 0x000000ffff1e7224 */ /* 0x000fe400078e0023 */
.L_x_47340:
[----:B------:R-:W-:Y:S05]  /*43b70*/  BSYNC B1 ;  /* 0x0000000000017941 */ /* 0x000fea0003800000 */
.L_x_47338:
        /* <DEDUP_REMOVED lines=9> */
.L_x_47342:
[----:B------:R-:W-:Y:S02]  /*43c10*/  IMAD.MOV.U32 R39, RZ, RZ, R29 ;  /* 0x000000ffff277224 */ /* 0x000fe400078e001d */
[----:B------:R-:W-:Y:S02]  /*43c20*/  IMAD.MOV.U32 R35, RZ, RZ, R28 ;  /* 0x000000ffff237224 */ /* 0x000fe400078e001c */
[----:B------:R-:W-:Y:S02]  /*43c30*/  IMAD.MOV.U32 R29, RZ, RZ, R34 ;  /* 0x000000ffff1d7224 */ /* 0x000fe400078e0022 */
[----:B------:R-:W-:Y:S02]  /*43c40*/  IMAD.MOV.U32 R28, RZ, RZ, R41 ;  /* 0x000000ffff1c7224 */ /* 0x000fe400078e0029 */
.L_x_47343:
[----:B------:R-:W-:Y:S05]  /*43c50*/  BSYNC B1 ;  /* 0x0000000000017941 */ /* 0x000fea0003800000 */
.L_x_47341:
        /* <DEDUP_REMOVED lines=9> */
.L_x_47345:
[----:B------:R-:W-:Y:S02]  /*43cf0*/  IMAD.MOV.U32 R34, RZ, RZ, R39 ;  /* 0x000000ffff227224 */ /* 0x000fe400078e0027 */
[----:B------:R-:W-:Y:S02]  /*43d00*/  IMAD.MOV.U32 R41, RZ, RZ, R35 ;  /* 0x000000ffff297224 */ /* 0x000fe400078e0023 */
[----:B------:R-:W-:Y:S02]  /*43d10*/  IMAD.MOV.U32 R39, RZ, RZ, R40 ;  /* 0x000000ffff277224 */ /* 0x000fe400078e0028 */
[----:B------:R-:W-:Y:S02]  /*43d20*/  IMAD.MOV.U32 R35, RZ, RZ, R2 ;  /* 0x000000ffff237224 */ /* 0x000fe400078e0002 */
.L_x_47346:
[----:B------:R-:W-:Y:S05]  /*43d30*/  BSYNC B1 ;  /* 0x0000000000017941 */ /* 0x000fea0003800000 */
.L_x_47344:
        /* <DEDUP_REMOVED lines=9> */
.L_x_47348:
[----:B------:R-:W-:Y:S02]  /*43dd0*/  IMAD.MOV.U32 R38, RZ, RZ, R34 ;  /* 0x000000ffff267224 */ /* 0x000fe400078e0022 */
[----:B------:R-:W-:Y:S02]  /*43de0*/  IMAD.MOV.U32 R2, RZ, RZ, R41 ;  /* 0x000000ffff027224 */ /* 0x000fe400078e0029 */
[----:B------:R-:W-:Y:S02]  /*43df0*/  IMAD.MOV.U32 R34, RZ, RZ, R33 ;  /* 0x000000ffff227224 */ /* 0x000fe400078e0021 */
[----:B------:R-:W-:Y:S02]  /*43e00*/  IMAD.MOV.U32 R41, RZ, RZ, R0 ;  /* 0x000000ffff297224 */ /* 0x000fe400078e0000 */
.L_x_47349:
[----:B------:R-:W-:Y:S05]  /*43e10*/  BSYNC B1 ;  /* 0x0000000000017941 */ /* 0x000fea0003800000 */
.L_x_47347:
        /* <DEDUP_REMOVED lines=9> */
.L_x_47351:
[----:B------:R-:W-:Y:S02]  /*43eb0*/  IMAD.MOV.U32 R33, RZ, RZ, R38 ;  /* 0x000000ffff217224 */ /* 0x000fe400078e0026 */
[----:B------:R-:W-:Y:S02]  /*43ec0*/  IMAD.MOV.U32 R0, RZ, RZ, R2 ;  /* 0x000000ffff007224 */ /* 0x000fe400078e0002 */
[----:B------:R-:W-:Y:S02]  /*43ed0*/  IMAD.MOV.U32 R38, RZ, RZ, R43 ;  /* 0x000000ffff267224 */ /* 0x000fe400078e002b */
[----:B------:R-:W-:Y:S02]  /*43ee0*/  IMAD.MOV.U32 R2, RZ, RZ, R3 ;  /* 0x000000ffff027224 */ /* 0x000fe400078e0003 */
.L_x_47352:
[----:B------:R-:W-:Y:S05]  /*43ef0*/  BSYNC B1 ;  /* 0x0000000000017941 */ /* 0x000fea0003800000 */
.L_x_47350:
        /* <DEDUP_REMOVED lines=16> */
.L_x_47354:
[----:B------:R-:W-:Y:S02]  /*44000*/  IMAD.MOV.U32 R13, RZ, RZ, R32 ;  /* 0x000000ffff0d7224 */ /* 0x000fe400078e0020 */
[----:B------:R-:W-:Y:S01]  /*44010*/  IMAD.MOV.U32 R3, RZ, RZ, R5 ;  /* 0x000000ffff037224 */ /* 0x000fe200078e0005 */
[----:B------:R-:W-:Y:S01]  /*44020*/  MOV R5, R12 ;  /* 0x0000000c00057202 */ /* 0x000fe20000000f00 */
[----:B------:R-:W-:Y:S02]  /*44030*/  IMAD.MOV.U32 R32, RZ, RZ, R15 ;  /* 0x000000ffff207224 */ /* 0x000fe400078e000f */
.L_x_47355:
[----:B------:R-:W-:Y:S05]  /*44040*/  BSYNC B1 ;  /* 0x0000000000017941 */ /* 0x000fea0003800000 */
.L_x_47353:
        /* <DEDUP_REMOVED lines=9> */
.L_x_47357:
[----:B------:R-:W-:Y:S01]  /*440e0*/  IMAD.MOV.U32 R15, RZ, RZ, R13 ;  /* 0x000000ffff0f7224 */ /* 0x000fe200078e000d */
[----:B------:R-:W-:Y:S01]  /*440f0*/  MOV R13, R42 ;  /* 0x0000002a000d7202 */ /* 0x000fe20000000f00 */
[----:B------:R-:W-:Y:S02]  /*44100*/  IMAD.MOV.U32 R10, RZ, RZ, R3 ;  /* 0x000000ffff0a7224 */ /* 0x000fe400078e0003 */
[----:B------:R-:W-:Y:S02]  /*44110*/  IMAD.MOV.U32 R3, RZ, RZ, R14 ;  /* 0x000000ffff037224 */ /* 0x000fe400078e000e */
.L_x_47358:
[----:B------:R-:W-:Y:S05]  /*44120*/  BSYNC B1 ;  /* 0x0000000000017941 */ /* 0x000fea0003800000 */
.L_x_47356:
        /* <DEDUP_REMOVED lines=9> */
.L_x_47360:
[----:B------:R-:W-:Y:S01]  /*441c0*/  IMAD.MOV.U32 R14, RZ, RZ, R15 ;  /* 0x000000ffff0e7224 */ /* 0x000fe200078e000f */
[----:B------:R-:W-:Y:S01]  /*441d0*/  MOV R15, R16 ;  /* 0x00000010000f7202 */ /* 0x000fe20000000f00 */
[----:B------:R-:W-:Y:S02]  /*441e0*/  IMAD.MOV.U32 R12, RZ, RZ, R10 ;  /* 0x000000ffff0c7224 */ /* 0x000fe400078e000a */
[----:B------:R-:W-:Y:S02]  /*441f0*/  IMAD.MOV.U32 R10, RZ, RZ, R17 ;  /* 0x000000ffff0a7224 */ /* 0x000fe400078e0011 */
.L_x_47361:
[----:B------:R-:W-:Y:S05]  /*44200*/  BSYNC B1 ;  /* 0x0000000000017941 */ /* 0x000fea0003800000 */
.L_x_47359:
        /* <DEDUP_REMOVED lines=9> */
.L_x_47363:
[----:B------:R-:W-:Y:S01]  /*442a0*/  IMAD.MOV.U32 R16, RZ, RZ, R14 ;  /* 0x000000ffff107224 */ /* 0x000fe200078e000e */
[----:B------:R-:W-:Y:S01]  /*442b0*/  MOV R14, R23 ;  /* 0x00000017000e7202 */ /* 0x000fe20000000f00 */
[----:B------:R-:W-:Y:S02]  /*442c0*/  IMAD.MOV.U32 R17, RZ, RZ, R12 ;  /* 0x000000ffff117224 */ /* 0x000fe400078e000c */
[----:B------:R-:W-:Y:S02]  /*442d0*/  IMAD.MOV.U32 R12, RZ, RZ, R19 ;  /* 0x000000ffff0c7224 */ /* 0x000fe400078e0013 */
.L_x_47364:
[----:B------:R-:W-:Y:S05]  /*442e0*/  BSYNC B1 ;  /* 0x0000000000017941 */ /* 0x000fea0003800000 */
.L_x_47362:
        /* <DEDUP_REMOVED lines=9> */
.L_x_47366:
[----:B------:R-:W-:Y:S01]  /*44380*/  IMAD.MOV.U32 R23, RZ, RZ, R16 ;  /* 0x000000ffff177224 */ /* 0x000fe200078e0010 */
[----:B------:R-:W-:Y:S01]  /*44390*/  MOV R16, R21 ;  /* 0x0000001500107202 */ /* 0x000fe20000000f00 */
[----:B------:R-:W-:Y:S02]  /*443a0*/  IMAD.MOV.U32 R19, RZ, RZ, R17 ;  /* 0x000000ffff137224 */ /* 0x000fe400078e0011 */
[----:B------:R-:W-:Y:S02]  /*443b0*/  IMAD.MOV.U32 R17, RZ, RZ, R18 ;  /* 0x000000ffff117224 */ /* 0x000fe400078e0012 */
.L_x_47367:
[----:B------:R-:W-:Y:S05]  /*443c0*/  BSYNC B1 ;  /* 0x0000000000017941 */ /* 0x000fea0003800000 */
.L_x_47365:
        /* <DEDUP_REMOVED lines=9> */
.L_x_47369:
[----:B------:R-:W-:Y:S01]  /*44460*/  IMAD.MOV.U32 R18, RZ, RZ, R23 ;  /* 0x000000ffff127224 */ /* 0x000fe200078e0017 */
[----:B------:R-:W-:Y:S01]  /*44470*/  MOV R23, R22 ;  /* 0x0000001600177202 */ /* 0x000fe20000000f00 */
[----:B------:R-:W-:Y:S02]  /*44480*/  IMAD.MOV.U32 R21, RZ, RZ, R19 ;  /* 0x000000ffff157224 */ /* 0x000fe400078e0013 */
[----:B------:R-:W-:Y:S02]  /*44490*/  IMAD.MOV.U32 R19, RZ, RZ, R20 ;  /* 0x000000ffff137224 */ /* 0x000fe400078e0014 */
.L_x_47370:
[----:B------:R-:W-:Y:S05]  /*444a0*/  BSYNC B1 ;  /* 0x0000000000017941 */ /* 0x000fea0003800000 */
.L_x_47368:
        /* <DEDUP_REMOVED lines=9> */
.L_x_47372:
[----:B------:R-:W-:Y:S01]  /*44540*/  IMAD.MOV.U32 R22, RZ, RZ, R18 ;  /* 0x000000ffff167224 */ /* 0x000fe200078e0012 */
[----:B------:R-:W-:Y:S01]  /*44550*/  MOV R18, R25 ;  /* 0x0000001900127202 */ /* 0x000fe20000000f00 */
[----:B------:R-:W-:Y:S02]  /*44560*/  IMAD.MOV.U32 R20, RZ, RZ, R21 ;  /* 0x000000ffff147224 */ /* 0x000fe400078e0015 */
[----:B------:R-:W-:Y:S02]  /*44570*/  IMAD.MOV.U32 R21, RZ, RZ, R24 ;  /* 0x000000ffff157224 */ /* 0x000fe400078e0018 */
.L_x_47373:
[----:B------:R-:W-:Y:S05]  /*44580*/  BSYNC B1 ;  /* 0x0000000000017941 */ /* 0x000fea0003800000 */
.L_x_47371:
        /* <DEDUP_REMOVED lines=9> */
.L_x_47375:
[----:B------:R-:W-:Y:S01]  /*44620*/  IMAD.MOV.U32 R25, RZ, RZ, R22 ;  /* 0x000000ffff197224 */ /* 0x000fe200078e0016 */
[----:B------:R-:W-:Y:S01]  /*44630*/  MOV R22, R37 ;  /* 0x0000002500167202 */ /* 0x000fe20000000f00 */
[----:B------:R-:W-:Y:S02]  /*44640*/  IMAD.MOV.U32 R24, RZ, RZ, R20 ;  /* 0x000000ffff187224 */ /* 0x000fe400078e0014 */
[----:B------:R-:W-:Y:S02]  /*44650*/  IMAD.MOV.U32 R20, RZ, RZ, R27 ;  /* 0x000000ffff147224 */ /* 0x000fe400078e001b */
.L_x_47376:
[----:B------:R-:W-:Y:S05]  /*44660*/  BSYNC B1 ;  /* 0x0000000000017941 */ /* 0x000fea0003800000 */
.L_x_47374:
        /* <DEDUP_REMOVED lines=9> */
.L_x_47378:
[----:B------:R-:W-:Y:S01]  /*44700*/  IMAD.MOV.U32 R37, RZ, RZ, R25 ;  /* 0x000000ffff257224 */ /* 0x000fe200078e0019 */
[----:B------:R-:W-:Y:S01]  /*44710*/  MOV R25, R26 ;  /* 0x0000001a00197202 */ /* 0x000fe20000000f00 */
[----:B------:R-:W-:Y:S02]  /*44720*/  IMAD.MOV.U32 R27, RZ, RZ, R24 ;  /* 0x000000ffff1b7224 */ /* 0x000fe400078e0018 */
[----:B------:R-:W-:Y:S02]  /*44730*/  IMAD.MOV.U32 R24, RZ, RZ, R31 ;  /* 0x000000ffff187224 */ /* 0x000fe400078e001f */
.L_x_47379:
[----:B------:R-:W-:Y:S05]  /*44740*/  BSYNC B1 ;  /* 0x0000000000017941 */ /* 0x000fea0003800000 */
.L_x_47377:
        /* <DEDUP_REMOVED lines=9> */
.L_x_47381:
[----:B------:R-:W-:Y:S01]  /*447e0*/  IMAD.MOV.U32 R26, RZ, RZ, R37 ;  /* 0x000000ffff1a7224 */ /* 0x000fe200078e0025 */
[----:B------:R-:W-:Y:S01]  /*447f0*/  MOV R37, R36 ;  /* 0x0000002400257202 */ /* 0x000fe20000000f00 */
[----:B------:R-:W-:Y:S02]  /*44800*/  IMAD.MOV.U32 R31, RZ, RZ, R27 ;  /* 0x000000ffff1f7224 */ /* 0x000fe400078e001b */
[----:B------:R-:W-:Y:S02]  /*44810*/  IMAD.MOV.U32 R27, RZ, RZ, R30 ;  /* 0x000000ffff1b7224 */ /* 0x000fe400078e001e */
.L_x_47382:
[----:B------:R-:W-:Y:S05]  /*44820*/  BSYNC B1 ;  /* 0x0000000000017941 */ /* 0x000fea0003800000 */
.L_x_47380:
        /* <DEDUP_REMOVED lines=9> */
.L_x_47384:
[----:B------:R-:W-:Y:S01]  /*448c0*/  IMAD.MOV.U32 R36, RZ, RZ, R26 ;  /* 0x000000ffff247224 */ /* 0x000fe200078e001a */
[----:B------:R-:W-:Y:S01]  /*448d0*/  MOV R26, R29 ;  /* 0x0000001d001a7202 */ /* 0x000fe20000000f00 */
[----:B------:R-:W-:Y:S02]  /*448e0*/  IMAD.MOV.U32 R30, RZ, RZ, R31 ;  /* 0x000000ffff1e7224 */ /* 0x000fe400078e001f */
[----:B------:R-:W-:Y:S02]  /*448f0*/  IMAD.MOV.U32 R31, RZ, RZ, R28 ;  /* 0x000000ffff1f7224 */ /* 0x000fe400078e001c */
.L_x_47385:
[----:B------:R-:W-:Y:S05]  /*44900*/  BSYNC B1 ;  /* 0x0000000000017941 */ /* 0x000fea0003800000 */
.L_x_47383:
        /* <DEDUP_REMOVED lines=9> */
.L_x_47387:
[----:B------:R-:W-:Y:S01]  /*449a0*/  IMAD.MOV.U32 R29, RZ, RZ, R36 ;  /* 0x000000ffff1d7224 */ /* 0x000fe200078e0024 */
[----:B------:R-:W-:Y:S01]  /*449b0*/  MOV R36, R39 ;  /* 0x0000002700247202 */ /* 0x000fe20000000f00 */
[----:B------:R-:W-:Y:S02]  /*449c0*/  IMAD.MOV.U32 R28, RZ, RZ, R30 ;  /* 0x000000ffff1c7224 */ /* 0x000fe400078e001e */
[----:B------:R-:W-:Y:S02]  /*449d0*/  IMAD.MOV.U32 R30, RZ, RZ, R35 ;  /* 0x000000ffff1e7224 */ /* 0x000fe400078e0023 */
.L_x_47388:
[----:B------:R-:W-:Y:S05]  /*449e0*/  BSYNC B1 ;  /* 0x0000000000017941 */ /* 0x000fea0003800000 */
.L_x_47386:
        /* <DEDUP_REMOVED lines=9> */
.L_x_47390:
[----:B------:R-:W-:Y:S01]  /*44a80*/  IMAD.MOV.U32 R39, RZ, RZ, R29 ;  /* 0x000000ffff277224 */ /* 0x000fe200078e001d */
[----:B------:R-:W-:Y:S01]  /*44a90*/  MOV R29, R34 ;  /* 0x00000022001d7202 */ /* 0x000fe20000000f00 */
[----:B------:R-:W-:Y:S02]  /*44aa0*/  IMAD.MOV.U32 R35, RZ, RZ, R28 ;  /* 0x000000ffff237224 */ /* 0x000fe400078e001c */
[----:B------:R-:W-:Y:S02]  /*44ab0*/  IMAD.MOV.U32 R28, RZ, RZ, R41 ;  /* 0x000000ffff1c7224 */ /* 0x000fe400078e0029 */
.L_x_47391:
[----:B------:R-:W-:Y:S05]  /*44ac0*/  BSYNC B1 ;  /* 0x0000000000017941 */ /* 0x000fea0003800000 */
.L_x_47389:
        /* <DEDUP_REMOVED lines=9> */
.L_x_47393:
[----:B------:R-:W-:Y:S01]  /*44b60*/  IMAD.MOV.U32 R34, RZ, RZ, R39 ;  /* 0x000000ffff227224 */ /* 0x000fe200078e0027 */
[----:B------:R-:W-:Y:S01]  /*44b70*/  MOV R39, R38 ;  /* 0x0000002600277202 */ /* 0x000fe20000000f00 */
[----:B------:R-:W-:Y:S02]  /*44b80*/  IMAD.MOV.U32 R41, RZ, RZ, R35 ;  /* 0x000000ffff297224 */ /* 0x000fe400078e0023 */
[----:B------:R-:W-:Y:S02]  /*44b90*/  IMAD.MOV.U32 R35, RZ, RZ, R2 ;  /* 0x000000ffff237224 */ /* 0x000fe400078e0002 */
.L_x_47394:
[----:B------:R-:W-:Y:S05]  /*44ba0*/  BSYNC B1 ;  /* 0x0000000000017941 */ /* 0x000fea0003800000 */
.L_x_47392:
        /* <DEDUP_REMOVED lines=9> */
.L_x_47396:
[----:B------:R-:W-:Y:S01]  /*44c40*/  IMAD.MOV.U32 R38, RZ, RZ, R34 ;  /* 0x000000ffff267224 */ /* 0x000fe200078e0022 */
[----:B------:R-:W-:Y:S01]  /*44c50*/  MOV R34, R33 ;  /* 0x0000002100227202 */ /* 0x000fe20000000f00 */
[----:B------:R-:W-:Y:S02]  /*44c60*/  IMAD.MOV.U32 R2, RZ, RZ, R41 ;  /* 0x000000ffff027224 */ /* 0x000fe400078e0029 */
[----:B------:R-:W-:Y:S02]  /*44c70*/  IMAD.MOV.U32 R41, RZ, RZ, R0 ;  /* 0x000000ffff297224 */ /* 0x000fe400078e0000 */
.L_x_47397:
[----:B------:R-:W-:Y:S05]  /*44c80*/  BSYNC B1 ;  /* 0x0000000000017941 */ /* 0x000fea0003800000 */
.L_x_47395:
        /* <DEDUP_REMOVED lines=16> */
.L_x_47399:
[----:B------:R-:W-:Y:S01]  /*44d90*/  MOV R0, R32 ;  /* 0x0000002000007202 */ /* 0x000fe20000000f00 */
[----:B------:R-:W-:Y:S02]  /*44da0*/  IMAD.MOV.U32 R8, RZ, RZ, R5 ;  /* 0x000000ffff087224 */ /* 0x000fe400078e0005 */
[----:B------:R-:W-:Y:S02]  /*44db0*/  IMAD.MOV.U32 R5, RZ, RZ, R3 ;  /* 0x000000ffff057224 */ /* 0x000fe400078e0003 */
[----:B------:R-:W-:Y:S02]  /*44dc0*/  IMAD.MOV.U32 R32, RZ, RZ, R13 ;  /* 0x000000ffff207224 */ /* 0x000fe400078e000d */
.L_x_47400:
[----:B------:R-:W-:Y:S05]  /*44dd0*/  BSYNC B1 ;  /* 0x0000000000017941 */ /* 0x000fea0003800000 */
.L_x_47398:
        /* <DEDUP_REMOVED lines=9> */
.L_x_47402:
[----:B------:R-:W-:Y:S01]  /*44e70*/  MOV R3, R0 ;  /* 0x0000000000037202 */ /* 0x000fe20000000f00 */
[----:B------:R-:W-:Y:S02]  /*44e80*/  IMAD.MOV.U32 R11, RZ, RZ, R8 ;  /* 0x000000ffff0b7224 */ /* 0x000fe400078e0008 */
[----:B------:R-:W-:Y:S02]  /*44e90*/  IMAD.MOV.U32 R0, RZ, RZ, R15 ;  /* 0x000000ffff007224 */ /* 0x000fe400078e000f */
[----:B------:R-:W-:Y:S02]  /*44ea0*/  IMAD.MOV.U32 R8, RZ, RZ, R10 ;  /* 0x000000ffff087224 */ /* 0x000fe400078e000a */
.L_x_47403:
[----:B------:R-:W-:Y:S05]  /*44eb0*/  BSYNC B1 ;  /* 0x0000000000017941 */ /* 0x000fea0003800000 */
.L_x_47401:
        /* <DEDUP_REMOVED lines=9> */
.L_x_47405:
[----:B------:R-:W-:Y:S01]  /*44f50*/  MOV R13, R3 ;  /* 0x00000003000d7202 */ /* 0x000fe20000000f00 */
[----:B------:R-:W-:Y:S02]  /*44f60*/  IMAD.MOV.U32 R10, RZ, RZ, R11 ;  /* 0x000000ffff0a7224 */ /* 0x000fe400078e000b */
[----:B------:R-:W-:Y:S02]  /*44f70*/  IMAD.MOV.U32 R3, RZ, RZ, R14 ;  /* 0x000000ffff037224 */ /* 0x000fe400078e000e */
[----:B------:R-:W-:Y:S02]  /*44f80*/  IMAD.MOV.U32 R11, RZ, RZ, R12 ;  /* 0x000000ffff0b7224 */ /* 0x000fe400078e000c */
.L_x_47406:
[----:B------:R-:W-:Y:S05]  /*44f90*/  BSYNC B1 ;  /* 0x0000000000017941 */ /* 0x000fea0003800000 */
.L_x_47404:
        /* <DEDUP_REMOVED lines=9> */
.L_x_47408:
[----:B------:R-:W-:Y:S01]  /*45030*/  MOV R12, R13 ;  /* 0x0000000d000c7202 */ /* 0x000fe20000000f00 */
[----:B------:R-:W-:Y:S02]  /*45040*/  IMAD.MOV.U32 R14, RZ, RZ, R10 ;  /* 0x000000ffff0e7224 */ /* 0x000fe400078e000a */
[----:B------:R-:W-:Y:S02]  /*45050*/  IMAD.MOV.U32 R13, RZ, RZ, R16 ;  /* 0x000000ffff0d7224 */ /* 0x000fe400078e0010 */
[----:B------:R-:W-:Y:S02]  /*45060*/  IMAD.MOV.U32 R10, RZ, RZ, R17 ;  /* 0x000000ffff0a7224 */ /* 0x000fe400078e0011 */
.L_x_47409:
[----:B------:R-:W-:Y:S05]  /*45070*/  BSYNC B1 ;  /* 0x0000000000017941 */ /* 0x000fea0003800000 */
.L_x_47407:
        /* <DEDUP_REMOVED lines=9> */
.L_x_47411:
[----:B------:R-:W-:Y:S01]  /*45110*/  MOV R15, R12 ;  /* 0x0000000c000f7202 */ /* 0x000fe20000000f00 */
[----:B------:R-:W-:Y:S02]  /*45120*/  IMAD.MOV.U32 R16, RZ, RZ, R14 ;  /* 0x000000ffff107224 */ /* 0x000fe400078e000e */
[----:B------:R-:W-:Y:S02]  /*45130*/  IMAD.MOV.U32 R12, RZ, RZ, R23 ;  /* 0x000000ffff0c7224 */ /* 0x000fe400078e0017 */
[----:B------:R-:W-:Y:S02]  /*45140*/  IMAD.MOV.U32 R14, RZ, RZ, R19 ;  /* 0x000000ffff0e7224 */ /* 0x000fe400078e0013 */
.L_x_47412:
[----:B------:R-:W-:Y:S05]  /*45150*/  BSYNC B1 ;  /* 0x0000000000017941 */ /* 0x000fea0003800000 */
.L_x_47410:
        /* <DEDUP_REMOVED lines=9> */
.L_x_47414:
[----:B------:R-:W-:Y:S01]  /*451f0*/  MOV R17, R15 ;  /* 0x0000000f00117202 */ /* 0x000fe20000000f00 */
[----:B------:R-:W-:Y:S02]  /*45200*/  IMAD.MOV.U32 R19, RZ, RZ, R16 ;  /* 0x000000ffff137224 */ /* 0x000fe400078e0010 */
[----:B------:R-:W-:Y:S02]  /*45210*/  IMAD.MOV.U32 R15, RZ, RZ, R18 ;  /* 0x000000ffff0f7224 */ /* 0x000fe400078e0012 */
[----:B------:R-:W-:Y:S02]  /*45220*/  IMAD.MOV.U32 R16, RZ, RZ, R21 ;  /* 0x000000ffff107224 */ /* 0x000fe400078e0015 */
.L_x_47415:
[----:B------:R-:W-:Y:S05]  /*45230*/  BSYNC B1 ;  /* 0x0000000000017941 */ /* 0x000fea0003800000 */
.L_x_47413:
        /* <DEDUP_REMOVED lines=9> */
.L_x_47417:
[----:B------:R-:W-:Y:S01]  /*452d0*/  MOV R18, R17 ;  /* 0x0000001100127202 */ /* 0x000fe20000000f00 */
[----:B------:R-:W-:Y:S02]  /*452e0*/  IMAD.MOV.U32 R21, RZ, RZ, R19 ;  /* 0x000000ffff157224 */ /* 0x000fe400078e0013 */
[----:B------:R-:W-:Y:S02]  /*452f0*/  IMAD.MOV.U32 R17, RZ, RZ, R22 ;  /* 0x000000ffff117224 */ /* 0x000fe400078e0016 */
[----:B------:R-:W-:Y:S02]  /*45300*/  IMAD.MOV.U32 R19, RZ, RZ, R20 ;  /* 0x000000ffff137224 */ /* 0x000fe400078e0014 */
.L_x_47418:
[----:B------:R-:W-:Y:S05]  /*45310*/  BSYNC B1 ;  /* 0x0000000000017941 */ /* 0x000fea0003800000 */
.L_x_47416:
        /* <DEDUP_REMOVED lines=9> */
.L_x_47420:
[----:B------:R-:W-:Y:S01]  /*453b0*/  MOV R20, R18 ;  /* 0x0000001200147202 */ /* 0x000fe20000000f00 */
[----:B------:R-:W-:Y:S02]  /*453c0*/  IMAD.MOV.U32 R22, RZ, RZ, R21 ;  /* 0x000000ffff167224 */ /* 0x000fe400078e0015 */
[----:B------:R-:W-:Y:S02]  /*453d0*/  IMAD.MOV.U32 R18, RZ, RZ, R25 ;  /* 0x000000ffff127224 */ /* 0x000fe400078e0019 */
[----:B------:R-:W-:Y:S02]  /*453e0*/  IMAD.MOV.U32 R21, RZ, RZ, R24 ;  /* 0x000000ffff157224 */ /* 0x000fe400078e0018 */
.L_x_47421:
[----:B------:R-:W-:Y:S05]  /*453f0*/  BSYNC B1 ;  /* 0x0000000000017941 */ /* 0x000fea0003800000 */
.L_x_47419:
        /* <DEDUP_REMOVED lines=9> */
.L_x_47423:
[----:B------:R-:W-:Y:S01]  /*45490*/  MOV R23, R20 ;  /* 0x0000001400177202 */ /* 0x000fe20000000f00 */
[----:B------:R-:W-:Y:S02]  /*454a0*/  IMAD.MOV.U32 R24, RZ, RZ, R22 ;  /* 0x000000ffff187224 */ /* 0x000fe400078e0016 */
[----:B------:R-:W-:Y:S02]  /*454b0*/  IMAD.MOV.U32 R20, RZ, RZ, R37 ;  /* 0x000000ffff147224 */ /* 0x000fe400078e0025 */
[----:B------:R-:W-:Y:S02]  /*454c0*/  IMAD.MOV.U32 R22, RZ, RZ, R27 ;  /* 0x000000ffff167224 */ /* 0x000fe400078e001b */
.L_x_47424:
[----:B------:R-:W-:Y:S05]  /*454d0*/  BSYNC B1 ;  /* 0x0000000000017941 */ /* 0x000fea0003800000 */
.L_x_47422:
        /* <DEDUP_REMOVED lines=9> */
.L_x_47426:
[----:B------:R-:W-:Y:S01]  /*45570*/  MOV R25, R23 ;  /* 0x0000001700197202 */ /* 0x000fe20000000f00 */
[----:B------:R-:W-:Y:S02]  /*45580*/  IMAD.MOV.U32 R27, RZ, RZ, R24 ;  /* 0x000000ffff1b7224 */ /* 0x000fe400078e0018 */
[----:B------:R-:W-:Y:S02]  /*45590*/  IMAD.MOV.U32 R23, RZ, RZ, R26 ;  /* 0x000000ffff177224 */ /* 0x000fe400078e001a */
[----:B------:R-:W-:Y:S02]  /*455a0*/  IMAD.MOV.U32 R24, RZ, RZ, R31 ;  /* 0x000000ffff187224 */ /* 0x000fe400078e001f */
.L_x_47427:
[----:B------:R-:W-:Y:S05]  /*455b0*/  BSYNC B1 ;  /* 0x0000000000017941 */ /* 0x000fea0003800000 */
.L_x_47425:
        /* <DEDUP_REMOVED lines=9> */
.L_x_47429:
[----:B------:R-:W-:Y:S01]  /*45650*/  MOV R26, R25 ;  /* 0x00000019001a7202 */ /* 0x000fe20000000f00 */
[----:B------:R-:W-:Y:S02]  /*45660*/  IMAD.MOV.U32 R31, RZ, RZ, R27 ;  /* 0x000000ffff1f7224 */ /* 0x000fe400078e001b */
[----:B------:R-:W-:Y:S02]  /*45670*/  IMAD.MOV.U32 R25, RZ, RZ, R36 ;  /* 0x000000ffff197224 */ /* 0x000fe400078e0024 */
[----:B------:R-:W-:Y:S02]  /*45680*/  IMAD.MOV.U32 R27, RZ, RZ, R30 ;  /* 0x000000ffff1b7224 */ /* 0x000fe400078e001e */
.L_x_47430:
[----:B------:R-:W-:Y:S05]  /*45690*/  BSYNC B1 ;  /* 0x0000000000017941 */ /* 0x000fea0003800000 */
.L_x_47428:
        /* <DEDUP_REMOVED lines=9> */
.L_x_47432:
[----:B------:R-:W-:Y:S01]  /*45730*/  MOV R30, R26 ;  /* 0x0000001a001e7202 */ /* 0x000fe20000000f00 */
[----:B------:R-:W-:Y:S02]  /*45740*/  IMAD.MOV.U32 R36, RZ, RZ, R31 ;  /* 0x000000ffff247224 */ /* 0x000fe400078e001f */
[----:B------:R-:W-:Y:S02]  /*45750*/  IMAD.MOV.U32 R26, RZ, RZ, R29 ;  /* 0x000000ffff1a7224 */ /* 0x000fe400078e001d */
[----:B------:R-:W-:Y:S02]  /*45760*/  IMAD.MOV.U32 R31, RZ, RZ, R28 ;  /* 0x000000ffff1f7224 */ /* 0x000fe400078e001c */
.L_x_47433:
[----:B------:R-:W-:Y:S05]  /*45770*/  BSYNC B1 ;  /* 0x0000000000017941 */ /* 0x000fea0003800000 */
.L_x_47431:
        /* <DEDUP_REMOVED lines=9> */
.L_x_47435:
[----:B------:R-:W-:Y:S01]  /*45810*/  MOV R29, R30 ;  /* 0x0000001e001d7202 */ /* 0x000fe20000000f00 */
[----:B------:R-:W-:Y:S02]  /*45820*/  IMAD.MOV.U32 R28, RZ, RZ, R36 ;  /* 0x000000ffff1c7224 */ /* 0x000fe400078e0024 */
[----:B------:R-:W-:Y:S02]  /*45830*/  IMAD.MOV.U32 R30, RZ, RZ, R39 ;  /* 0x000000ffff1e7224 */ /* 0x000fe400078e0027 */
[----:B------:R-:W-:Y:S02]  /*45840*/  IMAD.MOV.U32 R36, RZ, RZ, R35 ;  /* 0x000000ffff247224 */ /* 0x000fe400078e0023 */
.L_x_47436:
[----:B------:R-:W-:Y:S05]  /*45850*/  BSYNC B1 ;  /* 0x0000000000017941 */ /* 0x000fea0003800000 */
.L_x_47434:
        /* <DEDUP_REMOVED lines=9> */
.L_x_47438:
[----:B------:R-:W-:Y:S01]  /*458f0*/  MOV R33, R29 ;  /* 0x0000001d00217202 */ /* 0x000fe20000000f00 */
[----:B------:R-:W-:Y:S02]  /*45900*/  IMAD.MOV.U32 R35, RZ, RZ, R28 ;  /* 0x000000ffff237224 */ /* 0x000fe400078e001c */
[----:B------:R-:W-:Y:S02]  /*45910*/  IMAD.MOV.U32 R29, RZ, RZ, R34 ;  /* 0x000000ffff1d7224 */ /* 0x000fe400078e0022 */
[----:B------:R-:W-:Y:S02]  /*45920*/  IMAD.MOV.U32 R28, RZ, RZ, R41 ;  /* 0x000000ffff1c7224 */ /* 0x000fe400078e0029 */
.L_x_47439:
[----:B------:R-:W-:Y:S05]  /*45930*/  BSYNC B1 ;  /* 0x0000000000017941 */ /* 0x000fea0003800000 */
.L_x_47437:
        /* <DEDUP_REMOVED lines=9> */
.L_x_47441:
[----:B------:R-:W-:Y:S01]  /*459d0*/  MOV R34, R33 ;  /* 0x0000002100227202 */ /* 0x000fe20000000f00 */
[----:B------:R-:W-:Y:S02]  /*459e0*/  IMAD.MOV.U32 R37, RZ, RZ, R35 ;  /* 0x000000ffff257224 */ /* 0x000fe400078e0023 */
[----:B------:R-:W-:Y:S02]  /*459f0*/  IMAD.MOV.U32 R33, RZ, RZ, R38 ;  /* 0x000000ffff217224 */ /* 0x000fe400078e0026 */
[----:B------:R-:W-:Y:S02]  /*45a00*/  IMAD.MOV.U32 R35, RZ, RZ, R2 ;  /* 0x000000ffff237224 */ /* 0x000fe400078e0002 */
.L_x_47442:
[----:B------:R-:W-:Y:S05]  /*45a10*/  BSYNC B1 ;  /* 0x0000000000017941 */ /* 0x000fea0003800000 */
.L_x_47440:
        /* <DEDUP_REMOVED lines=16> */
.L_x_47444:
[----:B------:R-:W-:Y:S02]  /*45b20*/  IMAD.MOV.U32 R2, RZ, RZ, R32 ;  /* 0x000000ffff027224 */ /* 0x000fe400078e0020 */
[----:B------:R-:W-:Y:S02]  /*45b30*/  IMAD.MOV.U32 R6, RZ, RZ, R5 ;  /* 0x000000ffff067224 */ /* 0x000fe400078e0005 */
[----:B------:R-:W-:Y:S02]  /*45b40*/  IMAD.MOV.U32 R5, RZ, RZ, R8 ;  /* 0x000000ffff057224 */ /* 0x000fe400078e0008 */
[----:B------:R-:W-:Y:S02]  /*45b50*/  IMAD.MOV.U32 R32, RZ, RZ, R0 ;  /* 0x000000ffff207224 */ /* 0x000fe400078e0000 */
.L_x_47445:
[----:B------:R-:W-:Y:S05]  /*45b60*/  BSYNC B1 ;  /* 0x0000000000017941 */ /* 0x000fea0003800000 */
.L_x_47443:
        /* <DEDUP_REMOVED lines=9> */
.L_x_47447:
[----:B------:R-:W-:Y:S02]  /*45c00*/  IMAD.MOV.U32 R0, RZ, RZ, R2 ;  /* 0x000000ffff007224 */ /* 0x000fe400078e0002 */
[----:B------:R-:W-:Y:S02]  /*45c10*/  IMAD.MOV.U32 R8, RZ, RZ, R6 ;  /* 0x000000ffff087224 */ /* 0x000fe400078e0006 */
[----:B------:R-:W-:Y:S02]  /*45c20*/  IMAD.MOV.U32 R2, RZ, RZ, R3 ;  /* 0x000000ffff027224 */ /* 0x000fe400078e0003 */
[----:B------:R-:W-:Y:S02]  /*45c30*/  IMAD.MOV.U32 R6, RZ, RZ, R11 ;  /* 0x000000ffff067224 */ /* 0x000fe400078e000b */
.L_x_47448:
[----:B------:R-:W-:Y:S05]  /*45c40*/  BSYNC B1 ;  /* 0x0000000000017941 */ /* 0x000fea0003800000 */
.L_x_47446:
        /* <DEDUP_REMOVED lines=9> */
.L_x_47450:
[----:B------:R-:W-:Y:S02]  /*45ce0*/  IMAD.MOV.U32 R3, RZ, RZ, R0 ;  /* 0x000000ffff037224 */ /* 0x000fe400078e0000 */
[----:B------:R-:W-:Y:S02]  /*45cf0*/  IMAD.MOV.U32 R9, RZ, RZ, R8 ;  /* 0x000000ffff097224 */ /* 0x000fe400078e0008 */
[----:B------:R-:W-:Y:S02]  /*45d00*/  IMAD.MOV.U32 R0, RZ, RZ, R13 ;  /* 0x000000ffff007224 */ /* 0x000fe400078e000d */
[----:B------:R-:W-:Y:S02]  /*45d10*/  IMAD.MOV.U32 R8, RZ, RZ, R10 ;  /* 0x000000ffff087224 */ /* 0x000fe400078e000a */
.L_x_47451:
[----:B------:R-:W-:Y:S05]  /*45d20*/  BSYNC B1 ;  /* 0x0000000000017941 */ /* 0x000fea0003800000 */
.L_x_47449:
        /* <DEDUP_REMOVED lines=9> */
.L_x_47453:
[----:B------:R-:W-:Y:S02]  /*45dc0*/  IMAD.MOV.U32 R10, RZ, RZ, R3 ;  /* 0x000000ffff0a7224 */ /* 0x000fe400078e0003 */
[----:B------:R-:W-:Y:S02]  /*45dd0*/  IMAD.MOV.U32 R11, RZ, RZ, R9 ;  /* 0x000000ffff0b7224 */ /* 0x000fe400078e0009 */
[----:B------:R-:W-:Y:S02]  /*45de0*/  IMAD.MOV.U32 R3, RZ, RZ, R12 ;  /* 0x000000ffff037224 */ /* 0x000fe400078e000c */
[----:B------:R-:W-:Y:S02]  /*45df0*/  IMAD.MOV.U32 R9, RZ, RZ, R14 ;  /* 0x000000ffff097224 */ /* 0x000fe400078e000e */
.L_x_47454:
[----:B------:R-:W-:Y:S05]  /*45e00*/  BSYNC B1 ;  /* 0x0000000000017941 */ /* 0x000fea0003800000 */
.L_x_47452:
        /* <DEDUP_REMOVED lines=9> */
.L_x_47456:
[----:B------:R-:W-:Y:S02]  /*45ea0*/  IMAD.MOV.U32 R12, RZ, RZ, R10 ;  /* 0x000000ffff0c7224 */ /* 0x000fe400078e000a */
[----:B------:R-:W-:Y:S02]  /*45eb0*/  IMAD.MOV.U32 R13, RZ, RZ, R11 ;  /* 0x000000ffff0d7224 */ /* 0x000fe400078e000b */
[----:B------:R-:W-:Y:S02]  /*45ec0*/  IMAD.MOV.U32 R10, RZ, RZ, R15 ;  /* 0x000000ffff0a7224 */ /* 0x000fe400078e000f */
[----:B------:R-:W-:Y:S02]  /*45ed0*/  IMAD.MOV.U32 R11, RZ, RZ, R16 ;  /* 0x000000ffff0b7224 */ /* 0x000fe400078e0010 */
.L_x_47457:
[----:B------:R-:W-:Y:S05]  /*45ee0*/  BSYNC B1 ;  /* 0x0000000000017941 */ /* 0x000fea0003800000 */
.L_x_47455:
        /* <DEDUP_REMOVED lines=9> */
.L_x_47459:
[----:B------:R-:W-:Y:S02]  /*45f80*/  IMAD.MOV.U32 R14, RZ, RZ, R12 ;  /* 0x000000ffff0e7224 */ /* 0x000fe400078e000c */
[----:B------:R-:W-:Y:S02]  /*45f90*/  IMAD.MOV.U32 R16, RZ, RZ, R13 ;  /* 0x000000ffff107224 */ /* 0x000fe400078e000d */
[----:B------:R-:W-:Y:S02]  /*45fa0*/  IMAD.MOV.U32 R12, RZ, RZ, R17 ;  /* 0x000000ffff0c7224 */ /* 0x000fe400078e0011 */
[----:B------:R-:W-:Y:S02]  /*45fb0*/  IMAD.MOV.U32 R13, RZ, RZ, R19 ;  /* 0x000000ffff0d7224 */ /* 0x000fe400078e0013 */
.L_x_47460:
[----:B------:R-:W-:Y:S05]  /*45fc0*/  BSYNC B1 ;  /* 0x0000000000017941 */ /* 0x000fea0003800000 */
.L_x_47458:
        /* <DEDUP_REMOVED lines=9> */
.L_x_47462:
[----:B------:R-:W-:Y:S02]  /*46060*/  IMAD.MOV.U32 R15, RZ, RZ, R14 ;  /* 0x000000ffff0f7224 */ /* 0x000fe400078e000e */
[----:B------:R-:W-:Y:S02]  /*46070*/  IMAD.MOV.U32 R17, RZ, RZ, R16 ;  /* 0x000000ffff117224 */ /* 0x000fe400078e0010 */
[----:B------:R-:W-:Y:S02]  /*46080*/  IMAD.MOV.U32 R14, RZ, RZ, R18 ;  /* 0x000000ffff0e7224 */ /* 0x000fe400078e0012 */
[----:B------:R-:W-:Y:S02]  /*46090*/  IMAD.MOV.U32 R16, RZ, RZ, R21 ;  /* 0x000000ffff107224 */ /* 0x000fe400078e0015 */
.L_x_47463:
[----:B------:R-:W-:Y:S05]  /*460a0*/  BSYNC B1 ;  /* 0x0000000000017941 */ /* 0x000fea0003800000 */
.L_x_47461:
        /* <DEDUP_REMOVED lines=9> */
.L_x_47465:
[----:B------:R-:W-:Y:S02]  /*46140*/  IMAD.MOV.U32 R18, RZ, RZ, R15 ;  /* 0x000000ffff127224 */ /* 0x000fe400078e000f */
[----:B------:R-:W-:Y:S02]  /*46150*/  IMAD.MOV.U32 R19, RZ, RZ, R17 ;  /* 0x000000ffff137224 */ /* 0x000fe400078e0011 */
[----:B------:R-:W-:Y:S02]  /*46160*/  IMAD.MOV.U32 R15, RZ, RZ, R20 ;  /* 0x000000ffff0f7224 */ /* 0x000fe400078e0014 */
[----:B------:R-:W-:Y:S02]  /*46170*/  IMAD.MOV.U32 R17, RZ, RZ, R22 ;  /* 0x000000ffff117224 */ /* 0x000fe400078e0016 */
.L_x_47466:
[----:B------:R-:W-:Y:S05]  /*46180*/  BSYNC B1 ;  /* 0x0000000000017941 */ /* 0x000fea0003800000 */
.L_x_47464:
        /* <DEDUP_REMOVED lines=9> */
.L_x_47468:
[----:B------:R-:W-:Y:S02]  /*46220*/  IMAD.MOV.U32 R44, RZ, RZ, R18 ;  /* 0x000000ffff2c7224 */ /* 0x000fe400078e0012 */
[----:B------:R-:W-:Y:S02]  /*46230*/  IMAD.MOV.U32 R45, RZ, RZ, R19 ;  /* 0x000000ffff2d7224 */ /* 0x000fe400078e0013 */
[----:B------:R-:W-:Y:S02]  /*46240*/  IMAD.MOV.U32 R18, RZ, RZ, R23 ;  /* 0x000000ffff127224 */ /* 0x000fe400078e0017 */
[----:B------:R-:W-:Y:S02]  /*46250*/  IMAD.MOV.U32 R19, RZ, RZ, R24 ;  /* 0x000000ffff137224 */ /* 0x000fe400078e0018 */
.L_x_47469:
[----:B------:R-:W-:Y:S05]  /*46260*/  BSYNC B1 ;  /* 0x0000000000017941 */ /* 0x000fea0003800000 */
.L_x_47467:
        /* <DEDUP_REMOVED lines=9> */
.L_x_47471:
[----:B------:R-:W-:Y:S02]  /*46300*/  IMAD.MOV.U32 R48, RZ, RZ, R44 ;  /* 0x000000ffff307224 */ /* 0x000fe400078e002c */
[----:B------:R-:W-:Y:S02]  /*46310*/  IMAD.MOV.U32 R50, RZ, RZ, R45 ;  /* 0x000000ffff327224 */ /* 0x000fe400078e002d */
[----:B------:R-:W-:Y:S02]  /*46320*/  IMAD.MOV.U32 R44, RZ, RZ, R25 ;  /* 0x000000ffff2c7224 */ /* 0x000fe400078e0019 */
[----:B------:R-:W-:Y:S02]  /*46330*/  IMAD.MOV.U32 R45, RZ, RZ, R27 ;  /* 0x000000ffff2d7224 */ /* 0x000fe400078e001b */
.L_x_47472:
[----:B------:R-:W-:Y:S05]  /*46340*/  BSYNC B1 ;  /* 0x0000000000017941 */ /* 0x000fea0003800000 */
.L_x_47470:
        /* <DEDUP_REMOVED lines=9> */
.L_x_47474:
[----:B------:R-:W-:Y:S02]  /*463e0*/  IMAD.MOV.U32 R49, RZ, RZ, R48 ;  /* 0x000000ffff317224 */ /* 0x000fe400078e0030 */
[----:B------:R-:W-:Y:S02]  /*463f0*/  IMAD.MOV.U32 R51, RZ, RZ, R50 ;  /* 0x000000ffff337224 */ /* 0x000fe400078e0032 */
[----:B------:R-:W-:Y:S02]  /*46400*/  IMAD.MOV.U32 R48, RZ, RZ, R26 ;  /* 0x000000ffff307224 */ /* 0x000fe400078e001a */
[----:B------:R-:W-:Y:S02]  /*46410*/  IMAD.MOV.U32 R50, RZ, RZ, R31 ;  /* 0x000000ffff327224 */ /* 0x000fe400078e001f */
.L_x_47475:
[----:B------:R-:W-:Y:S05]  /*46420*/  BSYNC B1 ;  /* 0x0000000000017941 */ /* 0x000fea0003800000 */
.L_x_47473:
        /* <DEDUP_REMOVED lines=9> */
.L_x_47477:
[----:B------:R-:W-:Y:S02]  /*464c0*/  IMAD.MOV.U32 R54, RZ, RZ, R49 ;  /* 0x000000ffff367224 */ /* 0x000fe400078e0031 */
[----:B------:R-:W-:Y:S02]  /*464d0*/  IMAD.MOV.U32 R53, RZ, RZ, R51 ;  /* 0x000000ffff357224 */ /* 0x000fe400078e0033 */
[----:B------:R-:W-:Y:S02]  /*464e0*/  IMAD.MOV.U32 R49, RZ, RZ, R30 ;  /* 0x000000ffff317224 */ /* 0x000fe400078e001e */
[----:B------:R-:W-:Y:S02]  /*464f0*/  IMAD.MOV.U32 R51, RZ, RZ, R36 ;  /* 0x000000ffff337224 */ /* 0x000fe400078e0024 */
.L_x_47478:
[----:B------:R-:W-:Y:S05]  /*46500*/  BSYNC B1 ;  /* 0x0000000000017941 */ /* 0x000fea0003800000 */
.L_x_47476:
        /* <DEDUP_REMOVED lines=9> */
.L_x_47480:
[----:B------:R-:W-:Y:S02]  /*465a0*/  IMAD.MOV.U32 R55, RZ, RZ, R54 ;  /* 0x000000ffff377224 */ /* 0x000fe400078e0036 */
[----:B------:R-:W-:Y:S02]  /*465b0*/  IMAD.MOV.U32 R56, RZ, RZ, R53 ;  /* 0x000000ffff387224 */ /* 0x000fe400078e0035 */
[----:B------:R-:W-:Y:S02]  /*465c0*/  IMAD.MOV.U32 R54, RZ, RZ, R29 ;  /* 0x000000ffff367224 */ /* 0x000fe400078e001d */
[----:B------:R-:W-:Y:S02]  /*465d0*/  IMAD.MOV.U32 R53, RZ, RZ, R28 ;  /* 0x000000ffff357224 */ /* 0x000fe400078e001c */
.L_x_47481:
[----:B------:R-:W-:Y:S05]  /*465e0*/  BSYNC B1 ;  /* 0x0000000000017941 */ /* 0x000fea0003800000 */
.L_x_47479:
        /* <DEDUP_REMOVED lines=9> */
.L_x_47483:
[----:B------:R-:W-:Y:S02]  /*46680*/  IMAD.MOV.U32 R57, RZ, RZ, R55 ;  /* 0x000000ffff397224 */ /* 0x000fe400078e0037 */
[----:B------:R-:W-:Y:S02]  /*46690*/  IMAD.MOV.U32 R58, RZ, RZ, R56 ;  /* 0x000000ffff3a7224 */ /* 0x000fe400078e0038 */
[----:B------:R-:W-:Y:S02]  /*466a0*/  IMAD.MOV.U32 R55, RZ, RZ, R33 ;  /* 0x000000ffff377224 */ /* 0x000fe400078e0021 */
[----:B------:R-:W-:Y:S02]  /*466b0*/  IMAD.MOV.U32 R56, RZ, RZ, R35 ;  /* 0x000000ffff387224 */ /* 0x000fe400078e0023 */
.L_x_47484:
[----:B------:R-:W-:Y:S05]  /*466c0*/  BSYNC B1 ;  /* 0x0000000000017941 */ /* 0x000fea0003800000 */
.L_x_47482:
        /* <DEDUP_REMOVED lines=9> */
.L_x_47486:
[----:B------:R-:W-:Y:S02]  /*46760*/  IMAD.MOV.U32 R59, RZ, RZ, R57 ;  /* 0x000000ffff3b7224 */ /* 0x000fe400078e0039 */
[----:B------:R-:W-:Y:S02]  /*46770*/  IMAD.MOV.U32 R61, RZ, RZ, R58 ;  /* 0x000000ffff3d7224 */ /* 0x000fe400078e003a */
[----:B------:R-:W-:Y:S02]  /*46780*/  IMAD.MOV.U32 R57, RZ, RZ, R34 ;  /* 0x000000ffff397224 */ /* 0x000fe400078e0022 */
[----:B------:R-:W-:Y:S02]  /*46790*/  IMAD.MOV.U32 R58, RZ, RZ, R37 ;  /* 0x000000ffff3a7224 */ /* 0x000fe400078e0025 */
.L_x_47487:
[----:B------:R-:W-:Y:S05]  /*467a0*/  BSYNC B1 ;  /* 0x0000000000017941 */ /* 0x000fea0003800000 */
.L_x_47485:
        /* <DEDUP_REMOVED lines=16> */
.L_x_47489:
[----:B------:R-:W-:Y:S02]  /*468b0*/  IMAD.MOV.U32 R39, RZ, RZ, R32 ;  /* 0x000000ffff277224 */ /* 0x000fe400078e0020 */
[----:B------:R-:W-:Y:S01]  /*468c0*/  IMAD.MOV.U32 R23, RZ, RZ, R5 ;  /* 0x000000ffff177224 */ /* 0x000fe200078e0005 */
[----:B------:R-:W-:Y:S01]  /*468d0*/  MOV R5, R6 ;  /* 0x0000000600057202 */ /* 0x000fe20000000f00 */
[----:B------:R-:W-:Y:S02]  /*468e0*/  IMAD.MOV.U32 R32, RZ, RZ, R2 ;  /* 0x000000ffff207224 */ /* 0x000fe400078e0002 */
.L_x_47490:
[----:B------:R-:W-:Y:S05]  /*468f0*/  BSYNC B1 ;  /* 0x0000000000017941 */ /* 0x000fea0003800000 */
.L_x_47488:
        /* <DEDUP_REMOVED lines=9> */
.L_x_47492:
[----:B------:R-:W-:Y:S01]  /*46990*/  IMAD.MOV.U32 R38, RZ, RZ, R39 ;  /* 0x000000ffff267224 */ /* 0x000fe200078e0027 */
[----:B------:R-:W-:Y:S01]  /*469a0*/  MOV R39, R0 ;  /* 0x0000000000277202 */ /* 0x000fe20000000f00 */
[----:B------:R-:W-:Y:S02]  /*469b0*/  IMAD.MOV.U32 R22, RZ, RZ, R23 ;  /* 0x000000ffff167224 */ /* 0x000fe400078e0017 */
[----:B------:R-:W-:Y:S02]  /*469c0*/  IMAD.MOV.U32 R23, RZ, RZ, R8 ;  /* 0x000000ffff177224 */ /* 0x000fe400078e0008 */
.L_x_47493:
[----:B------:R-:W-:Y:S05]  /*469d0*/  BSYNC B1 ;  /* 0x0000000000017941 */ /* 0x000fea0003800000 */
.L_x_47491:
        /* <DEDUP_REMOVED lines=9> */
.L_x_47495:
[----:B------:R-:W-:Y:S01]  /*46a70*/  IMAD.MOV.U32 R37, RZ, RZ, R38 ;  /* 0x000000ffff257224 */ /* 0x000fe200078e0026 */
[----:B------:R-:W-:Y:S01]  /*46a80*/  MOV R38, R3 ;  /* 0x0000000300267202 */ /* 0x000fe20000000f00 */
[----:B------:R-:W-:Y:S02]  /*46a90*/  IMAD.MOV.U32 R21, RZ, RZ, R22 ;  /* 0x000000ffff157224 */ /* 0x000fe400078e0016 */
[----:B------:R-:W-:Y:S02]  /*46aa0*/  IMAD.MOV.U32 R22, RZ, RZ, R9 ;  /* 0x000000ffff167224 */ /* 0x000fe400078e0009 */
.L_x_47496:
[----:B------:R-:W-:Y:S05]  /*46ab0*/  BSYNC B1 ;  /* 0x0000000000017941 */ /* 0x000fea0003800000 */
.L_x_47494:
        /* <DEDUP_REMOVED lines=9> */
.L_x_47498:
[----:B------:R-:W-:Y:S01]  /*46b50*/  IMAD.MOV.U32 R36, RZ, RZ, R37 ;  /* 0x000000ffff247224 */ /* 0x000fe200078e0025 */
[----:B------:R-:W-:Y:S01]  /*46b60*/  MOV R37, R10 ;  /* 0x0000000a00257202 */ /* 0x000fe20000000f00 */
[----:B------:R-:W-:Y:S02]  /*46b70*/  IMAD.MOV.U32 R20, RZ, RZ, R21 ;  /* 0x000000ffff147224 */ /* 0x000fe400078e0015 */
[----:B------:R-:W-:Y:S02]  /*46b80*/  IMAD.MOV.U32 R21, RZ, RZ, R11 ;  /* 0x000000ffff157224 */ /* 0x000fe400078e000b */
.L_x_47499:
[----:B------:R-:W-:Y:S05]  /*46b90*/  BSYNC B1 ;  /* 0x0000000000017941 */ /* 0x000fea0003800000 */
.L_x_47497:
        /* <DEDUP_REMOVED lines=9> */
.L_x_47501:
[----:B------:R-:W-:Y:S01]  /*46c30*/  IMAD.MOV.U32 R43, RZ, RZ, R36 ;  /* 0x000000ffff2b7224 */ /* 0x000fe200078e0024 */
[----:B------:R-:W-:Y:S01]  /*46c40*/  MOV R36, R12 ;  /* 0x0000000c00247202 */ /* 0x000fe20000000f00 */
[----:B------:R-:W-:Y:S02]  /*46c50*/  IMAD.MOV.U32 R27, RZ, RZ, R20 ;  /* 0x000000ffff1b7224 */ /* 0x000fe400078e0014 */
[----:B------:R-:W-:Y:S02]  /*46c60*/  IMAD.MOV.U32 R20, RZ, RZ, R13 ;  /* 0x000000ffff147224 */ /* 0x000fe400078e000d */
.L_x_47502:
[----:B------:R-:W-:Y:S05]  /*46c70*/  BSYNC B1 ;  /* 0x0000000000017941 */ /* 0x000fea0003800000 */
.L_x_47500:
        /* <DEDUP_REMOVED lines=9> */
.L_x_47504:
[----:B------:R-:W-:Y:S01]  /*46d10*/  IMAD.MOV.U32 R42, RZ, RZ, R43 ;  /* 0x000000ffff2a7224 */ /* 0x000fe200078e002b */
[----:B------:R-:W-:Y:S01]  /*46d20*/  MOV R43, R14 ;  /* 0x0000000e002b7202 */ /* 0x000fe20000000f00 */
[----:B------:R-:W-:Y:S02]  /*46d30*/  IMAD.MOV.U32 R26, RZ, RZ, R27 ;  /* 0x000000ffff1a7224 */ /* 0x000fe400078e001b */
[----:B------:R-:W-:Y:S02]  /*46d40*/  IMAD.MOV.U32 R27, RZ, RZ, R16 ;  /* 0x000000ffff1b7224 */ /* 0x000fe400078e0010 */
.L_x_47505:
[----:B------:R-:W-:Y:S05]  /*46d50*/  BSYNC B1 ;  /* 0x0000000000017941 */ /* 0x000fea0003800000 */
.L_x_47503:
        /* <DEDUP_REMOVED lines=9> */
.L_x_47507:
[----:B------:R-:W-:Y:S01]  /*46df0*/  IMAD.MOV.U32 R41, RZ, RZ, R42 ;  /* 0x000000ffff297224 */ /* 0x000fe200078e002a */
[----:B------:R-:W-:Y:S01]  /*46e00*/  MOV R42, R15 ;  /* 0x0000000f002a7202 */ /* 0x000fe20000000f00 */
[----:B------:R-:W-:Y:S02]  /*46e10*/  IMAD.MOV.U32 R25, RZ, RZ, R26 ;  /* 0x000000ffff197224 */ /* 0x000fe400078e001a */
[----:B------:R-:W-:Y:S02]  /*46e20*/  IMAD.MOV.U32 R26, RZ, RZ, R17 ;  /* 0x000000ffff1a7224 */ /* 0x000fe400078e0011 */
.L_x_47508:
[----:B------:R-:W-:Y:S05]  /*46e30*/  BSYNC B1 ;  /* 0x0000000000017941 */ /* 0x000fea0003800000 */
.L_x_47506:
        /* <DEDUP_REMOVED lines=9> */
.L_x_47510:
[----:B------:R-:W-:Y:S01]  /*46ed0*/  IMAD.MOV.U32 R40, RZ, RZ, R41 ;  /* 0x000000ffff287224 */ /* 0x000fe200078e0029 */
[----:B------:R-:W-:Y:S01]  /*46ee0*/  MOV R41, R18 ;  /* 0x0000001200297202 */ /* 0x000fe20000000f00 */
[----:B------:R-:W-:Y:S02]  /*46ef0*/  IMAD.MOV.U32 R24, RZ, RZ, R25 ;  /* 0x000000ffff187224 */ /* 0x000fe400078e0019 */
[----:B------:R-:W-:Y:S02]  /*46f00*/  IMAD.MOV.U32 R25, RZ, RZ, R19 ;  /* 0x000000ffff197224 */ /* 0x000fe400078e0013 */
.L_x_47511:
[----:B------:R-:W-:Y:S05]  /*46f10*/  BSYNC B1 ;  /* 0x0000000000017941 */ /* 0x000fea0003800000 */
.L_x_47509:
        /* <DEDUP_REMOVED lines=9> */
.L_x_47513:
[----:B------:R-:W-:Y:S01]  /*46fb0*/  IMAD.MOV.U32 R47, RZ, RZ, R40 ;  /* 0x000000ffff2f7224 */ /* 0x000fe200078e0028 */
[----:B------:R-:W-:Y:S01]  /*46fc0*/  MOV R40, R44 ;  /* 0x0000002c00287202 */ /* 0x000fe20000000f00 */
[----:B------:R-:W-:Y:S02]  /*46fd0*/  IMAD.MOV.U32 R31, RZ, RZ, R24 ;  /* 0x000000ffff1f7224 */ /* 0x000fe400078e0018 */
[----:B------:R-:W-:Y:S02]  /*46fe0*/  IMAD.MOV.U32 R24, RZ, RZ, R45 ;  /* 0x000000ffff187224 */ /* 0x000fe400078e002d */
.L_x_47514:
[----:B------:R-:W-:Y:S05]  /*46ff0*/  BSYNC B1 ;  /* 0x0000000000017941 */ /* 0x000fea0003800000 */
.L_x_47512:
        /* <DEDUP_REMOVED lines=9> */
.L_x_47516:
[----:B------:R-:W-:Y:S01]  /*47090*/  IMAD.MOV.U32 R46, RZ, RZ, R47 ;  /* 0x000000ffff2e7224 */ /* 0x000fe200078e002f */
[----:B------:R-:W-:Y:S01]  /*470a0*/  MOV R47, R48 ;  /* 0x00000030002f7202 */ /* 0x000fe20000000f00 */
[----:B------:R-:W-:Y:S02]  /*470b0*/  IMAD.MOV.U32 R30, RZ, RZ, R31 ;  /* 0x000000ffff1e7224 */ /* 0x000fe400078e001f */
[----:B------:R-:W-:Y:S02]  /*470c0*/  IMAD.MOV.U32 R31, RZ, RZ, R50 ;  /* 0x000000ffff1f7224 */ /* 0x000fe400078e0032 */
.L_x_47517:
[----:B------:R-:W-:Y:S05]  /*470d0*/  BSYNC B1 ;  /* 0x0000000000017941 */ /* 0x000fea0003800000 */
.L_x_47515:
        /* <DEDUP_REMOVED lines=9> */
.L_x_47519:
[----:B------:R-:W-:Y:S01]  /*47170*/  IMAD.MOV.U32 R45, RZ, RZ, R46 ;  /* 0x000000ffff2d7224 */ /* 0x000fe200078e002e */
[----:B------:R-:W-:Y:S01]  /*47180*/  MOV R46, R49 ;  /* 0x00000031002e7202 */ /* 0x000fe20000000f00 */
[----:B------:R-:W-:Y:S02]  /*47190*/  IMAD.MOV.U32 R29, RZ, RZ, R30 ;  /* 0x000000ffff1d7224 */ /* 0x000fe400078e001e */
[----:B------:R-:W-:Y:S02]  /*471a0*/  IMAD.MOV.U32 R30, RZ, RZ, R51 ;  /* 0x000000ffff1e7224 */ /* 0x000fe400078e0033 */
.L_x_47520:
[----:B------:R-:W-:Y:S05]  /*471b0*/  BSYNC B1 ;  /* 0x0000000000017941 */ /* 0x000fea0003800000 */
.L_x_47518:
        /* <DEDUP_REMOVED lines=9> */
.L_x_47522:
[----:B------:R-:W-:Y:S01]  /*47250*/  IMAD.MOV.U32 R44, RZ, RZ, R45 ;  /* 0x000000ffff2c7224 */ /* 0x000fe200078e002d */
[----:B------:R-:W-:Y:S01]  /*47260*/  MOV R45, R54 ;  /* 0x00000036002d7202 */ /* 0x000fe20000000f00 */
[----:B------:R-:W-:Y:S02]  /*47270*/  IMAD.MOV.U32 R28, RZ, RZ, R29 ;  /* 0x000000ffff1c7224 */ /* 0x000fe400078e001d */
[----:B------:R-:W-:Y:S02]  /*47280*/  IMAD.MOV.U32 R29, RZ, RZ, R53 ;  /* 0x000000ffff1d7224 */ /* 0x000fe400078e0035 */
.L_x_47523:
[----:B------:R-:W-:Y:S05]  /*47290*/  BSYNC B1 ;  /* 0x0000000000017941 */ /* 0x000fea0003800000 */
.L_x_47521:
        /* <DEDUP_REMOVED lines=9> */
.L_x_47525:
[----:B------:R-:W-:Y:S01]  /*47330*/  IMAD.MOV.U32 R51, RZ, RZ, R44 ;  /* 0x000000ffff337224 */ /* 0x000fe200078e002c */
[----:B------:R-:W-:Y:S01]  /*47340*/  MOV R44, R55 ;  /* 0x00000037002c7202 */ /* 0x000fe20000000f00 */
[----:B------:R-:W-:Y:S02]  /*47350*/  IMAD.MOV.U32 R35, RZ, RZ, R28 ;  /* 0x000000ffff237224 */ /* 0x000fe400078e001c */
[----:B------:R-:W-:Y:S02]  /*47360*/  IMAD.MOV.U32 R28, RZ, RZ, R56 ;  /* 0x000000ffff1c7224 */ /* 0x000fe400078e0038 */
.L_x_47526:
[----:B------:R-:W-:Y:S05]  /*47370*/  BSYNC B1 ;  /* 0x0000000000017941 */ /* 0x000fea0003800000 */
.L_x_47524:
        /* <DEDUP_REMOVED lines=9> */
.L_x_47528:
[----:B------:R-:W-:Y:S01]  /*47410*/  IMAD.MOV.U32 R50, RZ, RZ, R51 ;  /* 0x000000ffff327224 */ /* 0x000fe200078e0033 */
[----:B------:R-:W-:Y:S01]  /*47420*/  MOV R51, R57 ;  /* 0x0000003900337202 */ /* 0x000fe20000000f00 */
[----:B------:R-:W-:Y:S02]  /*47430*/  IMAD.MOV.U32 R34, RZ, RZ, R35 ;  /* 0x000000ffff227224 */ /* 0x000fe400078e0023 */
[----:B------:R-:W-:Y:S02]  /*47440*/  IMAD.MOV.U32 R35, RZ, RZ, R58 ;  /* 0x000000ffff237224 */ /* 0x000fe400078e003a */
.L_x_47529:
[----:B------:R-:W-:Y:S05]  /*47450*/  BSYNC B1 ;  /* 0x0000000000017941 */ /* 0x000fea0003800000 */
.L_x_47527:
        /* <DEDUP_REMOVED lines=8> */
.L_x_47530:
[----:B------:R-:W-:Y:S01]  /*474e0*/  IMAD.MOV.U32 R2, RZ, RZ, R50 ;  /* 0x000000ffff027224 */ /* 0x000fe200078e0032 */
[----:B------:R-:W-:Y:S01]  /*474f0*/  MOV R50, R59 ;  /* 0x0000003b00327202 */ /* 0x000fe20000000f00 */
[----:B------:R-:W-:Y:S02]  /*47500*/  IMAD.MOV.U32 R33, RZ, RZ, R34 ;  /* 0x000000ffff217224 */ /* 0x000fe400078e0022 */
[----:B------:R-:W-:Y:S02]  /*47510*/  IMAD.MOV.U32 R34, RZ, RZ, R61 ;  /* 0x000000ffff227224 */ /* 0x000fe400078e003d */
.L_x_46812:
[----:B-1-34-:R-:W-:Y:S05]  /*47520*/  BSYNC B0 ;  /* 0x0000000000007941 */ /* 0x01afea0003800000 */
.L_x_46811:
[----:B0-----:R-:W-:Y:S01]  /*47530*/  IMAD.MOV.U32 R6, RZ, RZ, R51 ;  /* 0x000000ffff067224 */ /* 0x001fe200078e0033 */
[----:B------:R-:W-:Y:S01]  /*47540*/  MOV R10, R47 ;  /* 0x0000002f000a7202 */ /* 0x000fe20000000f00 */
[----:B------:R-:W-:Y:S01]  /*47550*/  IMAD.MOV.U32 R7, RZ, RZ, R44 ;  /* 0x000000ffff077224 */ /* 0x000fe200078e002c */
[----:B------:R-:W-:Y:S01]  /*47560*/  MOV R16, R37 ;  /* 0x0000002500107202 */ /* 0x000fe20000000f00 */
[----:B------:R-:W-:Y:S01]  /*47570*/  IMAD.MOV.U32 R8, RZ, RZ, R45 ;  /* 0x000000ffff087224 */ /* 0x000fe200078e002d */
[----:B------:R-:W-:Y:S01]  /*47580*/  MOV R48, R35 ;  /* 0x0000002300307202 */ /* 0x000fe20000000f00 */
[----:B------:R-:W-:Y:S01]  /*47590*/  IMAD.MOV.U32 R9, RZ, RZ, R46 ;  /* 0x000000ffff097224 */ /* 0x000fe200078e002e */
[----:B------:R0:W-:Y:S01]  /*475a0*/  STL.64 [R1+0x8], R6 ;  /* 0x0000080601007387 */ /* 0x0001e20000100a00 */
[----:B------:R-:W-:Y:S01]  /*475b0*/  IMAD.MOV.U32 R11, RZ, RZ, R40 ;  /* 0x000000ffff0b7224 */ /* 0x000fe200078e0028 */
[----:B------:R-:W-:Y:S01]  /*475c0*/  MOV R3, R50 ;  /* 0x0000003200037202 */ /* 0x000fe20000000f00 */
[----:B------:R-:W-:Y:S01]  /*475d0*/  IMAD.MOV.U32 R12, RZ, RZ, R41 ;  /* 0x000000ffff0c7224 */ /* 0x000fe200078e0029 */
[----:B------:R1:W-:Y:S01]  /*475e0*/  STL.64 [R1+0x10], R8 ;  /* 0x0000100801007387 */ /* 0x0003e20000100a00 */
[----:B------:R-:W-:Y:S01]  /*475f0*/  IMAD.MOV.U32 R13, RZ, RZ, R42 ;  /* 0x000000ffff0d7224 */ /* 0x000fe200078e002a */
[----:B------:R-:W-:Y:S01]  /*47600*/  ISETP.NE.AND P0, PT, R52, RZ, PT ;  /* 0x000000ff3400720c */ /* 0x000fe20003f05270 */
[----:B------:R-:W-:Y:S01]  /*47610*/  IMAD.MOV.U32 R14, RZ, RZ, R43 ;  /* 0x000000ffff0e7224 */ /* 0x000fe200078e002b */
[----:B------:R-:W-:Y:S01]  /*47620*/  STL.64 [R1+0x18], R10 ;  /* 0x0000180a01007387 */ /* 0x000fe20000100a00 */
[----:B------:R-:W-:Y:S01]  /*47630*/  IMAD.MOV.U32 R15, RZ, RZ, R36 ;  /* 0x000000ffff0f7224 */ /* 0x000fe200078e0024 */
[----:B------:R-:W-:Y:S01]  /*47640*/  BSSY B0, `(.L_x_47531) ;  /* 0x000002b000007945 */ /* 0x000fe20003800000 */
[----:B------:R-:W-:Y:S01]  /*47650*/  IMAD.MOV.U32 R17, RZ, RZ, R38 ;  /* 0x000000ffff117224 */ /* 0x000fe200078e0026 */
[----:B------:R3:W-:Y:S01]  /*47660*/  STL.64 [R1+0x20], R12 ;  /* 0x0000200c01007387 */ /* 0x0007e20000100a00 */
[----:B0-----:R-:W-:-:S02]  /*47670*/  IMAD.MOV.U32 R6, RZ, RZ, R39 ;  /* 0x000000ffff067224 */ /* 0x001fc400078e0027 */
[----:B------:R-:W-:Y:S01]  /*47680*/  IMAD.MOV.U32 R7, RZ, RZ, R32 ;  /* 0x000000ffff077224 */ /* 0x000fe200078e0020 */
[----:B------:R0:W-:Y:S01]  /*47690*/  STL.64 [R1+0x28], R14 ;  /* 0x0000280e01007387 */ /* 0x0001e20000100a00 */
[----:B------:R-:W-:Y:S02]  /*476a0*/  IMAD.MOV.U32 R18, RZ, RZ, R33 ;  /* 0x000000ffff127224 */ /* 0x000fe400078e0021 */
[----:B------:R-:W-:Y:S01]  /*476b0*/  IMAD.MOV.U32 R19, RZ, RZ, R34 ;  /* 0x000000ffff137224 */ /* 0x000fe200078e0022 */
[----:B------:R4:W-:Y:S01]  /*476c0*/  STL.64 [R1+0x30], R16 ;  /* 0x0000301001007387 */ /* 0x0009e20000100a00 */
[----:B------:R-:W-:Y:S02]  /*476d0*/  IMAD.MOV.U32 R49, RZ, RZ, R28 ;  /* 0x000000ffff317224 */ /* 0x000fe400078e001c */
[----:B-1----:R-:W-:Y:S01]  /*476e0*/  IMAD.MOV.U32 R8, RZ, RZ, R29 ;  /* 0x000000ffff087224 */ /* 0x002fe200078e001d */
[----:B---3--:R-:W-:Y:S01]  /*476f0*/  MOV R12, R25 ;  /* 0x00000019000c7202 */ /* 0x008fe20000000f00 */
[----:B------:R-:W-:Y:S01]  /*47700*/  IMAD.MOV.U32 R9, RZ, RZ, R30 ;  /* 0x000000ffff097224 */ /* 0x000fe200078e001e */
[----:B------:R1:W-:Y:S01]  /*47710*/  STL.64 [R1+0x38], R6 ;  /* 0x0000380601007387 */ /* 0x0003e20000100a00 */
[----:B------:R-:W-:-:S02]  /*47720*/  IMAD.MOV.U32 R10, RZ, RZ, R31 ;  /* 0x000000ffff0a7224 */ /* 0x000fc400078e001f */
[----:B------:R-:W-:Y:S01]  /*47730*/  IMAD.MOV.U32 R11, RZ, RZ, R24 ;  /* 0x000000ffff0b7224 */ /* 0x000fe200078e0018 */
[----:B------:R1:W-:Y:S01]  /*47740*/  STL.64 [R1+0x40], R18 ;  /* 0x0000401201007387 */ /* 0x0003e20000100a00 */
[----:B------:R-:W-:Y:S02]  /*47750*/  IMAD.MOV.U32 R13, RZ, RZ, R26 ;  /* 0x000000ffff0d7224 */ /* 0x000fe400078e001a */
[----:B0-----:R-:W-:Y:S01]  /*47760*/  IMAD.MOV.U32 R14, RZ, RZ, R27 ;  /* 0x000000ffff0e7224 */ /* 0x001fe200078e001b */
[----:B------:R1:W-:Y:S01]  /*47770*/  STL.64 [R1+0x48], R48 ;  /* 0x0000483001007387 */ /* 0x0003e20000100a00 */
[----:B------:R-:W-:Y:S02]  /*47780*/  IMAD.MOV.U32 R15, RZ, RZ, R20 ;  /* 0x000000ffff0f7224 */ /* 0x000fe400078e0014 */
[----:B----4-:R-:W-:Y:S01]  /*47790*/  IMAD.MOV.U32 R16, RZ, RZ, R21 ;  /* 0x000000ffff107224 */ /* 0x010fe200078e0015 */
[----:B------:R1:W-:Y:S01]  /*477a0*/  STL.64 [R1+0x50], R8 ;  /* 0x0000500801007387 */ /* 0x0003e20000100a00 */
[----:B------:R-:W-:-:S02]  /*477b0*/  IMAD.MOV.U32 R17, RZ, RZ, R22 ;  /* 0x000000ffff117224 */ /* 0x000fc400078e0016 */
[----:B------:R-:W-:Y:S01]  /*477c0*/  IMAD.MOV.U32 R4, RZ, RZ, R23 ;  /* 0x000000ffff047224 */ /* 0x000fe200078e0017 */
[----:B------:R1:W-:Y:S04]  /*477d0*/  STL.64 [R1+0x58], R10 ;  /* 0x0000580a01007387 */ /* 0x0003e80000100a00 */
[----:B------:R1:W-:Y:S04]  /*477e0*/  STL.64 [R1+0x60], R12 ;  /* 0x0000600c01007387 */ /* 0x0003e80000100a00 */
[----:B------:R1:W-:Y:S04]  /*477f0*/  STL.64 [R1+0x68], R14 ;  /* 0x0000680e01007387 */ /* 0x0003e80000100a00 */
[----:B------:R1:W-:Y:S04]  /*47800*/  STL.64 [R1+0x70], R16 ;  /* 0x0000701001007387 */ /* 0x0003e80000100a00 */
[----:B------:R1:W-:Y:S04]  /*47810*/  STL.64 [R1], R2 ;  /* 0x0000000201007387 */ /* 0x0003e80000100a00 */
[----:B------:R1:W-:Y:S04]  /*47820*/  STL.64 [R1+0x78], R4 ;  /* 0x0000780401007387 */ /* 0x0003e80000100a00 */
[----:B------:R-:W0:Y:S01]  /*47830*/  S2R R0, SR_TID.X ;  /* 0x0000000000007919 */ /* 0x000e220000002100 */
[----:B------:R-:W-:Y:S05]  /*47840*/  @P0 BRA `(.L_x_47532) ;  /* 0x000000a000000947 */ /* 0x000fea0003800000 */
[----:B------:R3:W-:Y:S04]  /*47850*/  STS.128 [0x10], R44 ;  /* 0x0000102cff007388 */ /* 0x0007e80000000c00 */
[----:B------:R3:W-:Y:S04]  /*47860*/  STS.128 [0x20], R40 ;  /* 0x00002028ff007388 */ /* 0x0007e80000000c00 */
[----:B------:R3:W-:Y:S04]  /*47870*/  STS.128 [0x30], R36 ;  /* 0x00003024ff007388 */ /* 0x0007e80000000c00 */
[----:B------:R3:W-:Y:S04]  /*47880*/  STS.128 [0x40], R32 ;  /* 0x00004020ff007388 */ /* 0x0007e80000000c00 */
[----:B------:R3:W-:Y:S04]  /*47890*/  STS.128 [0x50], R28 ;  /* 0x0000501cff007388 */ /* 0x0007e80000000c00 */
[----:B------:R3:W-:Y:S04]  /*478a0*/  STS.128 [0x60], R24 ;  /* 0x00006018ff007388 */ /* 0x0007e80000000c00 */
[----:B------:R3:W-:Y:S04]  /*478b0*/  STS.128 [0x70], R20 ;  /* 0x00007014ff007388 */ /* 0x0007e80000000c00 */
[----:B------:R3:W-:Y:S04]  /*478c0*/  STS.64 [0x8], R50 ;  /* 0x00000832ff007388 */ /* 0x0007e80000000a00 */
[----:B------:R3:W-:Y:S04]  /*478d0*/  STS [0x4], R2 ;  /* 0x00000402ff007388 */ /* 0x0007e80000000800 */
[----:B------:R3:W-:Y:S02]  /*478e0*/  STS [0x80], R5 ;  /* 0x00008005ff007388 */ /* 0x0007e40000000800 */
.L_x_47532:
[----:B------:R-:W-:Y:S05]  /*478f0*/  BSYNC B0 ;  /* 0x0000000000007941 */ /* 0x000fea0003800000 */
.L_x_47531:
[----:B------:R-:W-:Y:S01]  /*47900*/  BAR.SYNC.DEFER_BLOCKING 0x0 ;  /* 0x0000000000007b1d */ /* 0x000fe20000010000 */
[----:B0-----:R-:W-:-:S05]  /*47910*/  ISETP.NE.AND P0, PT, R0, RZ, PT ;  /* 0x000000ff0000720c */ /* 0x001fca0003f05270 */
[----:B------:R-:W-:Y:S08]  /*47920*/  BSSY B0, `(.L_x_47533) ;  /* 0x0000264000007945 */ /* 0x000ff00003800000 */
[----:B------:R-:W-:Y:S05]  /*47930*/  @P0 BRA `(.L_x_47534) ;  /* 0x0000262000000947 */ /* 0x000fea0003800000 */
[----:B-1----:R-:W0:Y:S01]  /*47940*/  S2R R7, SR_CTAID.X ;  /* 0x0000000000077919 */ /* 0x002e220000002500 */
[----:B--23--:R-:W-:Y:S01]  /*47950*/  LOP3.LUT R2, RZ, c[0x0][0x200], RZ, 0x33, !PT ;  /* 0x00008000ff027a12 */ /* 0x00cfe200078e33ff */
[----:B------:R-:W-:Y:S01]  /*47960*/  IMAD.MOV.U32 R22, RZ, RZ, c[0x0][0x200] ;  /* 0x00008000ff167624 */ /* 0x000fe200078e00ff */
[----:B------:R-:W-:Y:S01]  /*47970*/  HFMA2.MMA R4, -RZ, RZ, 0, 2.384185791015625e-07 ;  /* 0x00000004ff047435 */ /* 0x000fe200000001ff */
[----:B------:R-:W-:Y:S01]  /*47980*/  IMAD.MOV.U32 R30, RZ, RZ, c[0x0][0x208] ;  /* 0x00008200ff1e7624 */ /* 0x000fe200078e00ff */
[----:B------:R-:W-:Y:S01]  /*47990*/  IMNMX R2, R2, -0x2, !PT ;  /* 0xfffffffe02027817 */ /* 0x000fe20007800200 */
[----:B------:R-:W-:Y:S01]  /*479a0*/  IMAD.MOV.U32 R26, RZ, RZ, c[0x0][0x20c] ;  /* 0x00008300ff1a7624 */ /* 0x000fe200078e00ff */
[----:B------:R-:W-:Y:S01]  /*479b0*/  IADD3 R31, R22, -0x1, RZ ;  /* 0xffffffff161f7810 */ /* 0x000fe20007ffe0ff */
[----:B------:R-:W-:Y:S01]  /*479c0*/  IMAD.MOV.U32 R24, RZ, RZ, c[0x0][0x224] ;  /* 0x00008900ff187624 */ /* 0x000fe200078e00ff */
[----:B------:R-:W-:Y:S01]  /*479d0*/  IADD3 R10, R2, c[0x0][0x200], RZ ;  /* 0x00008000020a7a10 */ /* 0x000fe20007ffe0ff */
[----:B------:R-:W-:Y:S01]  /*479e0*/  IMAD.MOV.U32 R5, RZ, RZ, -0x1 ;  /* 0xffffffffff057424 */ /* 0x000fe200078e00ff */
[----:B------:R-:W-:Y:S01]  /*479f0*/  ISETP.NE.U32.AND P1, PT, RZ, c[0x0][0x1f8], PT ;  /* 0x00007e00ff007a0c */ /* 0x000fe20003f25070 */
[----:B------:R-:W-:Y:S01]  /*47a00*/  IMAD.MOV.U32 R11, RZ, RZ, 0x4 ;  /* 0x00000004ff0b7424 */ /* 0x000fe200078e00ff */
[----:B------:R-:W-:Y:S01]  /*47a10*/  IADD3 R2, R10, 0x1, RZ ;  /* 0x000000010a027810 */ /* 0x000fe20007ffe0ff */
[C---:B------:R-:W-:Y:S01]  /*47a20*/  IMAD.SHL.U32 R25, R24.reuse, 0x2, RZ ;  /* 0x0000000218197824 */ /* 0x040fe200078e00ff */
[----:B------:R-:W-:Y:S01]  /*47a30*/  IADD3 R44, R24, -0x1, RZ ;  /* 0xffffffff182c7810 */ /* 0x000fe20007ffe0ff */
[----:B------:R-:W-:Y:S01]  /*47a40*/  IMAD.MOV.U32 R32, RZ, RZ, RZ ;  /* 0x000000ffff207224 */ /* 0x000fe200078e00ff */
        /* <DEDUP_REMOVED lines=28> */
.L_x_47551:
[----:B------:R-:W-:Y:S02]  /*47c10*/  ISETP.NE.U32.AND P0, PT, RZ, c[0x0][0x1c8], PT ;  /* 0x00007200ff007a0c */ /* 0x000fe40003f05070 */
[----:B0-----:R-:W-:Y:S02]  /*47c20*/  IABS R14, c[0x0][0x228] ;  /* 0x00008a00000e7a13 */ /* 0x001fe40000000000 */
[----:B------:R-:W-:Y:S02]  /*47c30*/  ISETP.NE.AND.EX P0, PT, RZ, c[0x0][0x1cc], PT, P0 ;  /* 0x00007300ff007a0c */ /* 0x000fe40003f05300 */
[----:B------:R-:W-:-:S11]  /*47c40*/  LEA R33, R32, R1, 0x2 ;  /* 0x0000000120217211 */ /* 0x000fd600078e10ff */
[----:B---3-5:R-:W-:Y:S05]  /*47c50*/  @!P0 BRA `(.L_x_47535) ;  /* 0x00001d3000008947 */ /* 0x028fea0003800000 */
[----:B------:R-:W2:Y:S04]  /*47c60*/  LDL R12, [R33] ;  /* 0x00000000210c7983 */ /* 0x000ea80000100800 */
[----:B------:R-:W3:Y:S01]  /*47c70*/  LDG.E R36, [R6.64] ;  /* 0x0000000a06247981 */ /* 0x000ee2000c1e1900 */
[----:B------:R-:W0:Y:S08]  /*47c80*/  I2F.RP R15, R14 ;  /* 0x0000000e000f7306 */ /* 0x000e300000209400 */
[----:B0-----:R-:W0:Y:S01]  /*47c90*/  MUFU.RCP R15, R15 ;  /* 0x0000000f000f7308 */ /* 0x001e220000001000 */
[----:B--2---:R-:W-:-:S04]  /*47ca0*/  IADD3 R13, P2, R12, UR6, RZ ;  /* 0x000000060c0d7c10 */ /* 0x004fc8000ff5e0ff */
[----:B------:R-:W-:Y:S01]  /*47cb0*/  LEA.HI.X.SX32 R16, R12, UR12, 0x1, P2 ;  /* 0x0000000c0c107c11 */ /* 0x000fe200090f0eff */
[----:B------:R-:W-:-:S03]  /*47cc0*/  IMAD.SHL.U32 R12, R13, 0x4, RZ ;  /* 0x000000040d0c7824 */ /* 0x000fc600078e00ff */
        /* <DEDUP_REMOVED lines=37> */
[----:B------:R-:W-:-:S03]  /*47f20*/  IMAD.MOV.U32 R17, RZ, RZ, RZ ;  /* 0x000000ffff117224 */ /* 0x000fc600078e00ff */
.L_x_47540:
[----:B------:R-:W-:Y:S01]  /*47f30*/  MOV R34, 0x4 ;  /* 0x0000000400227802 */ /* 0x000fe20000000f00 */
[----:B------:R-:W-:-:S04]  /*47f40*/  IMAD.IADD R15, R20, 0x1, R17 ;  /* 0x00000001140f7824 */ /* 0x000fc800078e0211 */
        /* <DEDUP_REMOVED lines=9> */
.L_x_47539:
[----:B------:R-:W2:Y:S01]  /*47fe0*/  LDG.E R35, [R8.64] ;  /* 0x0000000a08237981 */ /* 0x000ea2000c1e1900 */
[----:B------:R-:W-:Y:S01]  /*47ff0*/  IMAD.MOV.U32 R39, RZ, RZ, 0x7f7fffff ;  /* 0x7f7fffffff277424 */ /* 0x000fe200078e00ff */
[----:B------:R-:W-:Y:S02]  /*48000*/  ISETP.GE.U32.AND P0, PT, R44, 0x3, PT ;  /* 0x000000032c00780c */ /* 0x000fe40003f06070 */
[----:B--2---:R-:W-:Y:S01]  /*48010*/  IADD3 R37, R35, -0x1, RZ ;  /* 0xffffffff23257810 */ /* 0x004fe20007ffe0ff */
[----:B------:R-:W-:-:S04]  /*48020*/  IMAD.MOV.U32 R35, RZ, RZ, RZ ;  /* 0x000000ffff237224 */ /* 0x000fc800078e00ff */
        /* <DEDUP_REMOVED lines=13> */
.L_x_47544:
[----:B-1----:R-:W-:-:S05]  /*48100*/  IADD3 R15, R20, R35, RZ ;  /* 0x00000023140f7210 */ /* 0x002fca0007ffe0ff */
        /* <DEDUP_REMOVED lines=59> */
.L_x_47543:
        /* <DEDUP_REMOVED lines=33> */
.L_x_47545:
[----:B------:R-:W-:-:S13]  /*486d0*/  ISETP.NE.OR P0, PT, R36, RZ, P0 ;  /* 0x000000ff2400720c */ /* 0x000fda0000705670 */
[----:B------:R-:W-:Y:S05]  /*486e0*/  @!P0 BRA `(.L_x_47541) ;  /* 0x0000012000008947 */ /* 0x000fea0003800000 */
.L_x_47542:
        /* <DEDUP_REMOVED lines=18> */
.L_x_47541:
[----:B------:R-:W-:-:S13]  /*48810*/  ISETP.NE.AND P0, PT, R24, RZ, PT ;  /* 0x000000ff1800720c */ /* 0x000fda0003f05270 */
[----:B------:R-:W-:Y:S05]  /*48820*/  @!P0 BRA `(.L_x_47537) ;  /* 0x000000f000008947 */ /* 0x000fea0003800000 */
[----:B------:R-:W-:Y:S01]  /*48830*/  IMAD.IADD R35, R20, 0x1, R35 ;  /* 0x0000000114237824 */ /* 0x000fe200078e0223 */
[----:B01----:R-:W2:Y:S03]  /*48840*/  LDG.E R15, [R10.64] ;  /* 0x0000000a0a0f7981 */ /* 0x003ea6000c1e1900 */
        /* <DEDUP_REMOVED lines=13> */
.L_x_47537:
[----:B0-----:R-:W2:Y:S01]  /*48920*/  LDG.E R39, [R6.64] ;  /* 0x0000000a06277981 */ /* 0x001ea2000c1e1900 */
[----:B------:R-:W-:Y:S01]  /*48930*/  HFMA2.MMA R34, -RZ, RZ, 0, 2.384185791015625e-07 ;  /* 0x00000004ff227435 */ /* 0x000fe200000001ff */
[----:B------:R-:W-:Y:S01]  /*48940*/  IMAD.IADD R35, R20, 0x1, R17 ;  /* 0x0000000114237824 */ /* 0x000fe200078e0211 */
[----:B------:R-:W-:Y:S01]  /*48950*/  ISETP.NE.U32.AND P0, PT, RZ, c[0x0][0x1b8], PT ;  /* 0x00006e00ff007a0c */ /* 0x000fe20003f05070 */
[----:B------:R-:W-:Y:S01]  /*48960*/  IMAD.MOV.U32 R14, RZ, RZ, c[0x0][0x210] ;  /* 0x00008400ff0e7624 */ /* 0x000fe200078e00ff */
[----:B------:R-:W-:Y:S01]  /*48970*/  IADD3 R12, P4, R12, c[0x0][0x168], RZ ;  /* 0x00005a000c0c7a10 */ /* 0x000fe20007f9e0ff */
[----:B------:R-:W-:Y:S01]  /*48980*/  IMAD.MOV.U32 R17, RZ, RZ, c[0x0][0x200] ;  /* 0x00008000ff117624 */ /* 0x000fe200078e00ff */
[----:B------:R-:W-:Y:S01]  /*48990*/  ISETP.NE.AND.EX P0, PT, RZ, c[0x0][0x1bc], PT, P0 ;  /* 0x00006f00ff007a0c */ /* 0x000fe20003f05300 */
[----:B-1---5:R-:W-:Y:S01]  /*489a0*/  IMAD R37, R35, R14, c[0x0][0x200] ;  /* 0x0000800023257624 */ /* 0x022fe200078e020e */
[----:B------:R-:W-:Y:S02]  /*489b0*/  IADD3.X R13, R13, c[0x0][0x16c], RZ, P4, !PT ;  /* 0x00005b000d0d7a10 */ /* 0x000fe400027fe4ff */
[----:B------:R-:W-:Y:S01]  /*489c0*/  ISETP.GE.AND P2, PT, R17, 0x1, PT ;  /* 0x000000011100780c */ /* 0x000fe20003f46270 */
[----:B------:R-:W-:-:S04]  /*489d0*/  IMAD.WIDE R14, R37, R34, c[0x0][0x198] ;  /* 0x00006600250e7625 */ /* 0x000fc800078e0222 */
[----:B------:R-:W-:Y:S01]  /*489e0*/  IMAD.WIDE R36, R37, R34, c[0x0][0x1b8] ;  /* 0x00006e0025247625 */ /* 0x000fe200078e0222 */
[----:B--2---:R0:W-:Y:S03]  /*489f0*/  STG.E [R14.64], R39 ;  /* 0x000000270e007986 */ /* 0x0041e6000c10190a */
[----:B------:R-:W-:Y:S05]  /*48a00*/  @!P0 BRA `(.L_x_47546) ;  /* 0x0000034000008947 */ /* 0x000fea0003800000 */
[----:B------:R-:W2:Y:S01]  /*48a10*/  LDG.E.CONSTANT R17, [R12.64] ;  /* 0x0000000a0c117981 */ /* 0x000ea2000c1e9900 */
[----:B------:R-:W-:Y:S02]  /*48a20*/  IABS R40, c[0x0][0x228] ;  /* 0x00008a0000287a13 */ /* 0x000fe40000000000 */
[----:B------:R-:W-:Y:S02]  /*48a30*/  IABS R42, R16 ;  /* 0x00000010002a7213 */ /* 0x000fe40000000000 */
        /* <DEDUP_REMOVED lines=10> */
[----:B------:R-:W-:-:S04]  /*48ae0*/  IMAD.HI.U32 R43, R39, R43, R38 ;  /* 0x0000002b272b7227 */ /* 0x000fc800078e0026 */
[----:B------:R-:W-:Y:S01]  /*48af0*/  IMAD.MOV.U32 R39, RZ, RZ, R42 ;  /* 0x000000ffff277224 */ /* 0x000fe200078e002a */
[----:B-1----:R-:W-:-:S03]  /*48b00*/  IADD3 R42, R41, 0xffffffe, RZ ;  /* 0x0ffffffe292a7810 */ /* 0x002fc60007ffe0ff */
[----:B------:R-:W-:-:S04]  /*48b10*/  IMAD.HI.U32 R43, R43, R39, RZ ;  /* 0x000000272b2b7227 */ /* 0x000fc800078e00ff */
[----:B------:R-:W-:-:S04]  /*48b20*/  IMAD.MOV R38, RZ, RZ, -R43 ;  /* 0x000000ffff267224 */ /* 0x000fc800078e0a2b */
[----:B------:R-:W-:Y:S01]  /*48b30*/  IMAD R39, R40, R38, R39 ;  /* 0x0000002628277224 */ /* 0x000fe200078e0227 */
[----:B------:R-:W-:-:S04]  /*48b40*/  LOP3.LUT R38, R16, c[0x0][0x228], RZ, 0x3c, !PT ;  /* 0x00008a0010267a12 */ /* 0x000fc800078e3cff */
[----:B------:R-:W-:Y:S02]  /*48b50*/  ISETP.GT.U32.AND P5, PT, R40, R39, PT ;  /* 0x000000272800720c */ /* 0x000fe40003fa4070 */
[----:B------:R-:W-:-:S11]  /*48b60*/  ISETP.GE.AND P0, PT, R38, RZ, PT ;  /* 0x000000ff2600720c */ /* 0x000fd60003f06270 */
[-C--:B------:R-:W-:Y:S02]  /*48b70*/  @!P5 IADD3 R39, R39, -R40.reuse, RZ ;  /* 0x800000282727d210 */ /* 0x080fe40007ffe0ff */
[----:B------:R-:W-:Y:S02]  /*48b80*/  @!P5 IADD3 R43, R43, 0x1, RZ ;  /* 0x000000012b2bd810 */ /* 0x000fe40007ffe0ff */
[----:B------:R-:W-:Y:S02]  /*48b90*/  ISETP.GE.U32.AND P4, PT, R39, R40, PT ;  /* 0x000000282700720c */ /* 0x000fe40003f86070 */
[----:B------:R-:W0:Y:S01]  /*48ba0*/  F2I.FTZ.U32.TRUNC.NTZ R39, R42 ;  /* 0x0000002a00277305 */ /* 0x000e22000021f000 */
[----:B------:R-:W-:-:S10]  /*48bb0*/  ISETP.NE.AND P5, PT, RZ, c[0x0][0x228], PT ;  /* 0x00008a00ff007a0c */ /* 0x000fd40003fa5270 */
        /* <DEDUP_REMOVED lines=22> */
[----:B------:R-:W2:Y:S02]  /*48d20*/  LDS R38, [R38+0x108] ;  /* 0x0001080026267984 */ /* 0x000ea40000000800 */
[----:B--2---:R-:W-:-:S05]  /*48d30*/  FADD.FTZ R17, R17, -R38 ;  /* 0x8000002611117221 */ /* 0x004fca0000010000 */
[----:B------:R0:W-:Y:S02]  /*48d40*/  STG.E [R36.64], R17 ;  /* 0x0000001124007986 */ /* 0x0001e4000c10190a */
.L_x_47546:
        /* <DEDUP_REMOVED lines=9> */
[----:B------:R-:W-:Y:S02]  /*48de0*/  ISETP.GE.AND P4, PT, R16, RZ, PT ;  /* 0x000000ff1000720c */ /* 0x000fe40003f86270 */
[----:B0-----:R-:W-:Y:S01]  /*48df0*/  MOV R38, RZ ;  /* 0x000000ff00267202 */ /* 0x001fe20000000f00 */
        /* <DEDUP_REMOVED lines=11> */
[----:B------:R-:W-:Y:S01]  /*48eb0*/  @!P0 IADD3 R38, R38, 0x1, RZ ;  /* 0x0000000126268810 */ /* 0x000fe20007ffe0ff */
[----:B------:R-:W-:Y:S01]  /*48ec0*/  IMAD.MOV.U32 R42, RZ, RZ, c[0x0][0x200] ;  /* 0x00008000ff2a7624 */ /* 0x000fe200078e00ff */
        /* <DEDUP_REMOVED lines=13> */
[----:B------:R-:W-:-:S05]  /*48fa0*/  MOV R17, R40 ;  /* 0x0000002800117202 */ /* 0x000fca0000000f00 */
        /* <DEDUP_REMOVED lines=9> */
[----:B------:R-:W-:-:S04]  /*49040*/  @!P4 LOP3.LUT R16, RZ, c[0x0][0x224], RZ, 0x33, !PT ;  /* 0x00008900ff10ca12 */ /* 0x000fc800078e33ff */
[----:B------:R-:W-:-:S05]  /*49050*/  MOV R40, R16 ;  /* 0x0000001000287202 */ /* 0x000fca0000000f00 */
        /* <DEDUP_REMOVED lines=44> */
.L_x_47548:
        /* <DEDUP_REMOVED lines=21> */
.L_x_47549:
[----:B-1---5:R-:W-:Y:S02]  /*49470*/  IMAD.IADD R37, R53, 0x1, R40 ;  /* 0x0000000135257824 */ /* 0x022fe400078e0228 */
        /* <DEDUP_REMOVED lines=11> */
[----:B------:R-:W-:Y:S02]  /*49530*/  LEA.HI.X R37, R37, c[0x0][0x1e4], R38, 0x2, P0 ;  /* 0x0000790025257a11 */ /* 0x000fe400000f1426 */
[----:B-1----:R-:W-:Y:S01]  /*49540*/  MOV R14, R46 ;  /* 0x0000002e000e7202 */ /* 0x002fe20000000f00 */
        /* <DEDUP_REMOVED lines=26> */
[----:B------:R-:W2:Y:S02]  /*496f0*/  LDG.E R40, [R40.64] ;  /* 0x0000000a28287981 */ /* 0x000ea4000c1e1900 */
[----:B--2---:R-:W-:-:S04]  /*49700*/  IMAD.IADD R59, R40, 0x1, R51 ;  /* 0x00000001283b7824 */ /* 0x004fc800078e0233 */
        /* <DEDUP_REMOVED lines=22> */
.L_x_47547:
[----:B0-----:R-:W-:Y:S01]  /*49870*/  IMAD.MOV.U32 R41, RZ, RZ, c[0x0][0x200] ;  /* 0x00008000ff297624 */ /* 0x001fe200078e00ff */
[----:B------:R-:W2:Y:S01]  /*49880*/  LDG.E.CONSTANT R13, [R12.64] ;  /* 0x0000000a0c0d7981 */ /* 0x000ea2000c1e9900 */
        /* <DEDUP_REMOVED lines=13> */
.L_x_47538:
[----:B------:R-:W-:-:S05]  /*49960*/  MOV R2, c[0x0][0x224] ;  /* 0x0000890000027a02 */ /* 0x000fca0000000f00 */
[----:B------:R0:W-:Y:S01]  /*49970*/  STS [0x104], R2 ;  /* 0x00010402ff007388 */ /* 0x0001e20000000800 */
[----:B------:R-:W-:Y:S05]  /*49980*/  BRA `(.L_x_47534) ;  /* 0x000005d000007947 */ /* 0x000fea0003800000 */
.L_x_47535:
        /* <DEDUP_REMOVED lines=8> */
[----:B--2---:R-:W-:-:S04]  /*49a10*/  IADD3 R15, P0, R33, UR6, RZ ;  /* 0x00000006210f7c10 */ /* 0x004fc8000ff1e0ff */
[----:B------:R-:W-:Y:S01]  /*49a20*/  LEA.HI.X.SX32 R12, R33, UR12, 0x1, P0 ;  /* 0x0000000c210c7c11 */ /* 0x000fe200080f0eff */
[----:B------:R-:W-:-:S03]  /*49a30*/  IMAD.SHL.U32 R36, R15, 0x4, RZ ;  /* 0x000000040f247824 */ /* 0x000fc600078e00ff */
[----:B------:R-:W-:Y:S02]  /*49a40*/  SHF.L.U64.HI R15, R15, 0x2, R12 ;  /* 0x000000020f0f7819 */ /* 0x000fe4000001020c */
[----:B------:R-:W-:-:S04]  /*49a50*/  IADD3 R12, P0, R36, c[0x0][0x160], RZ ;  /* 0x00005800240c7a10 */ /* 0x000fc80007f1e0ff */
[----:B------:R-:W-:Y:S02]  /*49a60*/  IADD3.X R13, R15, c[0x0][0x164], RZ, P0, !PT ;  /* 0x000059000f0d7a10 */ /* 0x000fe400007fe4ff */
[----:B------:R-:W-:-:S03]  /*49a70*/  IADD3 R36, P0, R36, c[0x0][0x168], RZ ;  /* 0x00005a0024247a10 */ /* 0x000fc60007f1e0ff */
[----:B------:R1:W2:Y:S01]  /*49a80*/  LDG.E.CONSTANT R39, [R12.64] ;  /* 0x0000000a0c277981 */ /* 0x0002a2000c1e9900 */
[----:B------:R-:W-:-:S05]  /*49a90*/  IADD3.X R37, R15, c[0x0][0x16c], RZ, P0, !PT ;  /* 0x00005b000f257a10 */ /* 0x000fca00007fe4ff */
[----:B------:R3:W5:Y:S01]  /*49aa0*/  LDG.E.CONSTANT R15, [R36.64] ;  /* 0x0000000a240f7981 */ /* 0x000762000c1e9900 */
[----:B0-----:R-:W-:Y:S02]  /*49ab0*/  IADD3 R33, P0, R21, R16, RZ ;  /* 0x0000001015217210 */ /* 0x001fe40007f1e0ff */
[----:B------:R-:W-:-:S03]  /*49ac0*/  SHF.R.S32.HI R34, RZ, 0x1f, R16 ;  /* 0x0000001fff227819 */ /* 0x000fc60000011410 */
[----:B------:R-:W-:Y:S01]  /*49ad0*/  IMAD.SHL.U32 R17, R33, 0x4, RZ ;  /* 0x0000000421117824 */ /* 0x000fe200078e00ff */
[----:B------:R-:W-:Y:S02]  /*49ae0*/  LEA.HI.X.SX32 R34, R21, R34, 0x1, P0 ;  /* 0x0000002215227211 */ /* 0x000fe400000f0eff */
[----:B------:R-:W-:Y:S02]  /*49af0*/  ISETP.NE.U32.AND P0, PT, RZ, c[0x0][0x180], PT ;  /* 0x00006000ff007a0c */ /* 0x000fe40003f05070 */
[----:B------:R-:W-:Y:S02]  /*49b00*/  SHF.L.U64.HI R33, R33, 0x2, R34 ;  /* 0x0000000221217819 */ /* 0x000fe40000010222 */
[----:B------:R-:W-:Y:S02]  /*49b10*/  IADD3 R34, P2, R17, c[0x0][0x170], RZ ;  /* 0x00005c0011227a10 */ /* 0x000fe40007f5e0ff */
[----:B------:R-:W-:Y:S02]  /*49b20*/  ISETP.NE.AND.EX P0, PT, RZ, c[0x0][0x184], PT, P0 ;  /* 0x00006100ff007a0c */ /* 0x000fe40003f05300 */
[----:B------:R-:W-:-:S02]  /*49b30*/  IADD3.X R35, R33, c[0x0][0x174], RZ, P2, !PT ;  /* 0x00005d0021237a10 */ /* 0x000fc400017fe4ff */
[----:B-1----:R-:W-:Y:S02]  /*49b40*/  IADD3 R12, P4, R17, c[0x0][0x178], RZ ;  /* 0x00005e00110c7a10 */ /* 0x002fe40007f9e0ff */
[----:B------:R-:W-:Y:S02]  /*49b50*/  IADD3 R17, R16, 0x1, RZ ;  /* 0x0000000110117810 */ /* 0x000fe40007ffe0ff */
[----:B------:R-:W-:Y:S01]  /*49b60*/  IADD3.X R13, R33, c[0x0][0x17c], RZ, P4, !PT ;  /* 0x00005f00210d7a10 */ /* 0x000fe200027fe4ff */
[----:B--2---:R3:W-:Y:S04]  /*49b70*/  STG.E [R34.64], R39 ;  /* 0x0000002722007986 */ /* 0x0047e8000c10190a */
[----:B------:R-:W-:Y:S05]  /*49b80*/  @!P0 BRA `(.L_x_47550) ;  /* 0x0000034000008947 */ /* 0x000fea0003800000 */
[----:B------:R-:W0:Y:S01]  /*49b90*/  I2F.RP R33, R14 ;  /* 0x0000000e00217306 */ /* 0x000e220000209400 */
[----:B------:R-:W-:-:S02]  /*49ba0*/  IABS R38, R39 ;  /* 0x0000002700267213 */ /* 0x000fc40000000000 */
[----:B------:R-:W-:-:S05]  /*49bb0*/  IABS R41, c[0x0][0x224] ;  /* 0x0000890000297a13 */ /* 0x000fca0000000000 */
[----:B0-----:R-:W0:Y:S02]  /*49bc0*/  MUFU.RCP R33, R33 ;  /* 0x0000002100217308 */ /* 0x001e240000001000 */
[----:B0--3--:R-:W-:-:S06]  /*49bd0*/  IADD3 R34, R33, 0xffffffe, RZ ;  /* 0x0ffffffe21227810 */ /* 0x009fcc0007ffe0ff */
[----:B------:R0:W1:Y:S02]  /*49be0*/  F2I.FTZ.U32.TRUNC.NTZ R35, R34 ;  /* 0x0000002200237305 */ /* 0x000064000021f000 */
[----:B0-----:R-:W-:Y:S02]  /*49bf0*/  IMAD.MOV.U32 R34, RZ, RZ, RZ ;  /* 0x000000ffff227224 */ /* 0x001fe400078e00ff */
[----:B-1----:R-:W-:-:S04]  /*49c00*/  IMAD.MOV R37, RZ, RZ, -R35 ;  /* 0x000000ffff257224 */ /* 0x002fc800078e0a23 */
[----:B------:R-:W-:-:S04]  /*49c10*/  IMAD R37, R37, R14, RZ ;  /* 0x0000000e25257224 */ /* 0x000fc800078e02ff */
[----:B------:R-:W-:Y:S02]  /*49c20*/  IMAD.HI.U32 R36, R35, R37, R34 ;  /* 0x0000002523247227 */ /* 0x000fe400078e0022 */
[----:B------:R-:W0:Y:S02]  /*49c30*/  I2F.RP R37, R41 ;  /* 0x0000002900257306 */ /* 0x000e240000209400 */
[----:B------:R-:W-:-:S04]  /*49c40*/  IMAD.MOV.U32 R35, RZ, RZ, R38 ;  /* 0x000000ffff237224 */ /* 0x000fc800078e0026 */
[----:B------:R-:W-:-:S05]  /*49c50*/  IMAD.HI.U32 R33, R36, R35, RZ ;  /* 0x0000002324217227 */ /* 0x000fca00078e00ff */
[----:B------:R-:W-:-:S05]  /*49c60*/  IADD3 R34, -R33, RZ, RZ ;  /* 0x000000ff21227210 */ /* 0x000fca0007ffe1ff */
        /* <DEDUP_REMOVED lines=8> */
[----:B------:R-:W-:Y:S01]  /*49cf0*/  LOP3.LUT R14, R39, c[0x0][0x228], RZ, 0x3c, !PT ;  /* 0x00008a00270e7a12 */ /* 0x000fe200078e3cff */
[----:B------:R0:W1:Y:S03]  /*49d00*/  F2I.FTZ.U32.TRUNC.NTZ R35, R34 ;  /* 0x0000002200237305 */ /* 0x000066000021f000 */
[----:B------:R-:W-:Y:S01]  /*49d10*/  ISETP.GE.AND P4, PT, R14, RZ, PT ;  /* 0x000000ff0e00720c */ /* 0x000fe20003f86270 */
[----:B0-----:R-:W-:-:S06]  /*49d20*/  IMAD.MOV.U32 R34, RZ, RZ, RZ ;  /* 0x000000ffff227224 */ /* 0x001fcc00078e00ff */
[----:B------:R-:W-:Y:S01]  /*49d30*/  @P0 IADD3 R33, R33, 0x1, RZ ;  /* 0x0000000121210810 */ /* 0x000fe20007ffe0ff */
[----:B-1----:R-:W-:-:S05]  /*49d40*/  IMAD.MOV R14, RZ, RZ, -R35 ;  /* 0x000000ffff0e7224 */ /* 0x002fca00078e0a23 */
        /* <DEDUP_REMOVED lines=11> */
[----:B------:R-:W-:Y:S01]  /*49e00*/  HFMA2.MMA R35, -RZ, RZ, 0, 2.384185791015625e-07 ;  /* 0x00000004ff237435 */ /* 0x000fe200000001ff */
[----:B------:R-:W-:-:S03]  /*49e10*/  IMAD.IADD R34, R21, 0x1, R16 ;  /* 0x0000000115227824 */ /* 0x000fc600078e0210 */
[----:B------:R-:W-:-:S06]  /*49e20*/  ISETP.GT.U32.AND P0, PT, R41, R14, PT ;  /* 0x0000000e2900720c */ /* 0x000fcc0003f04070 */
[----:B------:R-:W-:-:S07]  /*49e30*/  IMAD.WIDE R34, R34, R35, c[0x0][0x180] ;  /* 0x0000600022227625 */ /* 0x000fce00078e0223 */
[----:B------:R-:W-:-:S05]  /*49e40*/  @!P0 IMAD.IADD R14, R14, 0x1, -R41 ;  /* 0x000000010e0e8824 */ /* 0x000fca00078e0a29 */
[----:B------:R-:W-:-:S13]  /*49e50*/  ISETP.GT.U32.AND P0, PT, R41, R14, PT ;  /* 0x0000000e2900720c */ /* 0x000fda0003f04070 */
[----:B------:R-:W-:-:S04]  /*49e60*/  @!P0 IMAD.IADD R14, R14, 0x1, -R41 ;  /* 0x000000010e0e8824 */ /* 0x000fc800078e0a29 */
[----:B------:R-:W-:Y:S01]  /*49e70*/  @!P2 IMAD.MOV R14, RZ, RZ, -R14 ;  /* 0x000000ffff0ea224 */ /* 0x000fe200078e0a0e */
[----:B------:R-:W-:-:S05]  /*49e80*/  @!P4 LOP3.LUT R14, RZ, c[0x0][0x224], RZ, 0x33, !PT ;  /* 0x00008900ff0eca12 */ /* 0x000fca00078e33ff */
[----:B------:R-:W-:-:S06]  /*49e90*/  IMAD.SHL.U32 R14, R14, 0x4, RZ ;  /* 0x000000040e0e7824 */ /* 0x000fcc00078e00ff */
[----:B------:R-:W0:Y:S02]  /*49ea0*/  LDS R14, [R14+0x108] ;  /* 0x000108000e0e7984 */ /* 0x000e240000000800 */
[----:B0----5:R-:W-:-:S05]  /*49eb0*/  FADD.FTZ R33, R15, -R14 ;  /* 0x8000000e0f217221 */ /* 0x021fca0000010000 */
[----:B------:R0:W-:Y:S02]  /*49ec0*/  STG.E [R34.64], R33 ;  /* 0x0000002122007986 */ /* 0x0001e4000c10190a */
.L_x_47550:
[----:B-----5:R1:W-:Y:S04]  /*49ed0*/  STG.E [R12.64], R15 ;  /* 0x0000000f0c007986 */ /* 0x0203e8000c10190a */
[----:B------:R1:W-:Y:S02]  /*49ee0*/  STS [0x104], R17 ;  /* 0x00010411ff007388 */ /* 0x0003e40000000800 */
.L_x_47536:
[----:B------:R-:W-:Y:S01]  /*49ef0*/  WARPSYNC 0xffffffff ;  /* 0xffffffff00007948 */ /* 0x000fe20003800000 */
[----:B------:R-:W-:Y:S01]  /*49f00*/  BAR.SYNC.DEFER_BLOCKING 0x0 ;  /* 0x0000000000007b1d */ /* 0x000fe20000010000 */
[----:B------:R-:W-:-:S04]  /*49f10*/  IADD3 R32, R32, 0x1, RZ ;  /* 0x0000000120207810 */ /* 0x000fc80007ffe0ff */
[----:B------:R-:W-:Y:S01]  /*49f20*/  ISETP.GE.U32.AND P0, PT, R32, 0x10, PT ;  /* 0x000000102000780c */ /* 0x000fe20003f06070 */
[----:B-1----:R-:W1:Y:S02]  /*49f30*/  LDS R12, [0x104] ;  /* 0x00010400ff0c7984 */ /* 0x002e640000000800 */
[----:B-1----:R-:W-:-:S13]  /*49f40*/  ISETP.LT.AND P2, PT, R12, c[0x0][0x224], PT ;  /* 0x000089000c007a0c */ /* 0x002fda0003f41270 */
[----:B------:R-:W-:Y:S05]  /*49f50*/  @!P0 BRA P2, `(.L_x_47551) ;  /* 0xffffdcb000008947 */ /* 0x000fea000103ffff */
.L_x_47534:
[----:B------:R-:W-:Y:S05]  /*49f60*/  BSYNC B0 ;  /* 0x0000000000007941 */ /* 0x000fea0003800000 */
.L_x_47533:
[----:B------:R-:W-:-:S04]  /*49f70*/  ISETP.NE.U32.AND P0, PT, RZ, c[0x0][0x1c8], PT ;  /* 0x00007200ff007a0c */ /* 0x000fc80003f05070 */
[----:B------:R-:W-:-:S04]  /*49f80*/  ISETP.NE.AND.EX P0, PT, RZ, c[0x0][0x1cc], PT, P0 ;  /* 0x00007300ff007a0c */ /* 0x000fc80003f05300 */
[----:B------:R-:W-:-:S13]  /*49f90*/  ISETP.NE.OR P0, PT, R0, RZ, !P0 ;  /* 0x000000ff0000720c */ /* 0x000fda0004705670 */
[----:B------:R-:W-:Y:S05]  /*49fa0*/  @P0 EXIT ;  /* 0x000000000000094d */ /* 0x000fea0003800000 */
[----:B------:R-:W4:Y:S01]  /*49fb0*/  S2R R0, SR_CTAID.X ;  /* 0x0000000000007919 */ /* 0x000f220000002500 */
[----:B-1----:R-:W-:-:S04]  /*49fc0*/  IMAD.MOV.U32 R3, RZ, RZ, 0x4 ;  /* 0x00000004ff037424 */ /* 0x002fc800078e00ff */
[----:B0-234-:R-:W-:-:S06]  /*49fd0*/  IMAD.WIDE.U32 R2, R0, R3, c[0x0][0x1c8] ;  /* 0x0000720000027625 */ /* 0x01dfcc00078e0003 */
        /* <DEDUP_REMOVED lines=11> */
.L_x_47552:
[----:B------:R-:W-:-:S05]  /*4a090*/  IADD3 R2, P0, R0, c[0x0][0x1d0], RZ ;  /* 0x0000740000027a10 */ /* 0x000fca0007f1e0ff */
[----:B------:R-:W-:-:S05]  /*4a0a0*/  IMAD.X R3, RZ, RZ, c[0x0][0x1d4], P0 ;  /* 0x00007500ff037624 */ /* 0x000fca00000e06ff */
[----:B------:R-:W-:Y:S01]  /*4a0b0*/  STG.E.U8 [R2.64], RZ ;  /* 0x000000ff02007986 */ /* 0x000fe2000c10110a */
[----:B------:R-:W-:Y:S05]  /*4a0c0*/  EXIT ;  /* 0x000000000000794d */ /* 0x000fea0003800000 */
.L_x_47553:
        /* <DEDUP_REMOVED lines=11> */
.L_x_74501:


//--------------------- .text._ZN17fastertransformer38beam_online_softmax_topk_stage2_kernelIfLi16ELi128EEEvPKfS2_PiPT_ii --------------------------
	.section	.text._ZN17fastertransformer38beam_online_softmax_topk_stage2_kernelIfLi16ELi128EEEvPKfS2_PiPT_ii,"ax",@progbits
	.sectioninfo	@"SHI_REGISTERS=80"
	.align	128
        .global         _ZN17fastertransformer38beam_online_softmax_topk_stage2_kernelIfLi16ELi128EEEvPKfS2_PiPT_ii
        .type           _ZN17fastertransformer38beam_online_softmax_topk_stage2_kernelIfLi16ELi128EEEvPKfS2_PiPT_ii,@function
        .size           _ZN17fastertransformer38beam_online_softmax_topk_stage2_kernelIfLi16ELi128EEEvPKfS2_PiPT_ii,(.L_x_74502 - _ZN17fastertransformer38beam_online_softmax_topk_stage2_kernelIfLi16ELi128EEEvPKfS2_PiPT_ii)
        .other          _ZN17fastertransformer38beam_online_softmax_topk_stage2_kernelIfLi16ELi128EEEvPKfS2_PiPT_ii,@"STO_CUDA_ENTRY STV_DEFAULT"
_ZN17fastertransformer38beam_online_softmax_topk_stage2_kernelIfLi16ELi128EEEvPKfS2_PiPT_ii:
.text._ZN17fastertransformer38beam_online_softmax_topk_stage2_kernelIfLi16ELi128EEEvPKfS2_PiPT_ii:
[----:B------:R-:W-:Y:S02]  /*0000*/  IMAD.MOV.U32 R1, RZ, RZ, c[0x0][0x28] ;  /* 0x00000a00ff017624 */ /* 0x000fe400078e00ff */
[----:B------:R-:W0:Y:S01]  /*0010*/  S2R R49, SR_TID.X ;  /* 0x0000000000317919 */ /* 0x000e220000002100 */
[----:B------:R-:W-:Y:S01]  /*0020*/  IMAD.MOV.U32 R4, RZ, RZ, c[0x0][0x184] ;  /* 0x00006100ff047624 */ /* 0x000fe200078e00ff */
[----:B------:R-:W-:Y:S01]  /*0030*/  ULDC.64 UR4, c[0x0][0x118] ;  /* 0x0000460000047ab9 */ /* 0x000fe20000000a00 */
[----:B------:R-:W-:Y:S01]  /*0040*/  BSSY B0, `(.L_x_47554) ;  /* 0x000009a000007945 */ /* 0x000fe20003800000 */
[----:B------:R-:W1:Y:S01]  /*0050*/  S2R R0, SR_CTAID.X ;  /* 0x0000000000007919 */ /* 0x000e620000002500 */
[----:B------:R-:W-:Y:S01]  /*0060*/  IMAD R4, R4, 0x22, RZ ;  /* 0x0000002204047824 */ /* 0x000fe200078e02ff */
        /* <DEDUP_REMOVED lines=13> */
[----:B0-----:R-:W-:Y:S01]  /*0140*/  ISETP.GE.AND P0, PT, R49, R4, PT ;  /* 0x000000043100720c */ /* 0x001fe20003f06270 */
        /* <DEDUP_REMOVED lines=20> */
[----:B-1----:R-:W-:Y:S01]  /*0290*/  LOP3.LUT R3, RZ, R49, RZ, 0x33, !PT ;  /* 0x00000031ff037212 */ /* 0x002fe200078e33ff */
[----:B------:R-:W-:Y:S01]  /*02a0*/  IMAD R2, R0, c[0x0][0x184], RZ ;  /* 0x0000610000027a24 */ /* 0x000fe200078e02ff */
[----:B------:R-:W-:Y:S02]  /*02b0*/  BSSY B1, `(.L_x_47556) ;  /* 0x0000019000017945 */ /* 0x000fe40003800000 */
[----:B------:R-:W-:Y:S01]  /*02c0*/  IADD3 R3, R4, R3, RZ ;  /* 0x0000000304037210 */ /* 0x000fe20007ffe0ff */
[----:B------:R-:W-:-:S03]  /*02d0*/  IMAD R6, R2, 0x22, RZ ;  /* 0x0000002202067824 */ /* 0x000fc600078e02ff */
[C---:B------:R-:W-:Y:S02]  /*02e0*/  LEA.HI R5, R3.reuse, 0x1, RZ, 0x19 ;  /* 0x0000000103057811 */ /* 0x040fe400078fc8ff */
[----:B------:R-:W-:Y:S02]  /*02f0*/  ISETP.GE.U32.AND P1, PT, R3, 0x180, PT ;  /* 0x000001800300780c */ /* 0x000fe40003f26070 */
[----:B------:R-:W-:Y:S01]  /*0300*/  LOP3.LUT P0, R7, R5, 0x3, RZ, 0xc0, !PT ;  /* 0x0000000305077812 */ /* 0x000fe2000780c0ff */
[----:B------:R-:W-:Y:S01]  /*0310*/  IMAD.MOV.U32 R5, RZ, RZ, R49 ;  /* 0x000000ffff057224 */ /* 0x000fe200078e0031 */
[----:B------:R-:W-:-:S11]  /*0320*/  SHF.R.S32.HI R10, RZ, 0x1f, R6 ;  /* 0x0000001fff0a7819 */ /* 0x000fd60000011406 */
[----:B------:R-:W-:Y:S05]  /*0330*/  @!P0 BRA `(.L_x_47557) ;  /* 0x0000010000008947 */ /* 0x000fea0003800000 */
[----:B------:R-:W-:Y:S01]  /*0340*/  IADD3 R9, P0, R6, R49, RZ ;  /* 0x0000003106097210 */ /* 0x000fe20007f1e0ff */
[----:B------:R-:W-:Y:S01]  /*0350*/  IMAD.MOV.U32 R5, RZ, RZ, R49 ;  /* 0x000000ffff057224 */ /* 0x000fe200078e0031 */
[----:B------:R-:W-:Y:S02]  /*0360*/  LEA R8, R49, 0x2b0, 0x2 ;  /* 0x000002b031087811 */ /* 0x000fe400078e10ff */
[----:B------:R-:W-:Y:S02]  /*0370*/  LEA R2, P2, R9, c[0x0][0x160], 0x2 ;  /* 0x0000580009027a11 */ /* 0x000fe400078410ff */
[----:B------:R-:W-:-:S04]  /*0380*/  LEA.HI.X.SX32 R12, R49, R10, 0x1, P0 ;  /* 0x0000000a310c7211 */ /* 0x000fc800000f0eff */
[----:B------:R-:W-:-:S05]  /*0390*/  LEA.HI.X R9, R9, c[0x0][0x164], R12, 0x2, P2 ;  /* 0x0000590009097a11 */ /* 0x000fca00010f140c */
.L_x_47558:
[----:B------:R-:W-:-:S06]  /*03a0*/  IMAD.MOV.U32 R3, RZ, RZ, R9 ;  /* 0x000000ffff037224 */ /* 0x000fcc00078e0009 */
[----:B------:R0:W2:Y:S01]  /*03b0*/  LDG.E.CONSTANT R3, [R2.64] ;  /* 0x0000000402037981 */ /* 0x0000a2000c1e9900 */
[----:B------:R-:W-:Y:S02]  /*03c0*/  IADD3 R7, R7, -0x1, RZ ;  /* 0xffffffff07077810 */ /* 0x000fe40007ffe0ff */
[----:B------:R-:W-:Y:S02]  /*03d0*/  IADD3 R5, R5, 0x80, RZ ;  /* 0x0000008005057810 */ /* 0x000fe40007ffe0ff */
[----:B------:R-:W-:Y:S02]  /*03e0*/  ISETP.NE.AND P0, PT, R7, RZ, PT ;  /* 0x000000ff0700720c */ /* 0x000fe40003f05270 */
[----:B0-----:R-:W-:-:S05]  /*03f0*/  IADD3 R2, P2, R2, 0x200, RZ ;  /* 0x0000020002027810 */ /* 0x001fca0007f5e0ff */
[----:B------:R-:W-:Y:S01]  /*0400*/  IMAD.X R9, RZ, RZ, R9, P2 ;  /* 0x000000ffff097224 */ /* 0x000fe200010e0609 */
[----:B--2---:R0:W-:Y:S02]  /*0410*/  STS [R8], R3 ;  /* 0x0000000308007388 */ /* 0x0041e40000000800 */
[----:B0-----:R-:W-:-:S03]  /*0420*/  IADD3 R8, R8, 0x200, RZ ;  /* 0x0000020008087810 */ /* 0x001fc60007ffe0ff */
[----:B------:R-:W-:Y:S05]  /*0430*/  @P0 BRA `(.L_x_47558) ;  /* 0xffffff6000000947 */ /* 0x000fea000383ffff */
.L_x_47557:
[----:B------:R-:W-:Y:S05]  /*0440*/  BSYNC B1 ;  /* 0x0000000000017941 */ /* 0x000fea0003800000 */
.L_x_47556:
        /* <DEDUP_REMOVED lines=14> */
.L_x_47561:
        /* <DEDUP_REMOVED lines=38> */
.L_x_47560:
[----:B------:R-:W-:Y:S05]  /*0790*/  BSYNC B1 ;  /* 0x0000000000017941 */ /* 0x000fea0003800000 */
.L_x_47559:
[----:B------:R-:W-:Y:S01]  /*07a0*/  IADD3 R7, R4, -R5, RZ ;  /* 0x8000000504077210 */ /* 0x000fe20007ffe0ff */
[----:B------:R-:W-:Y:S03]  /*07b0*/  BSSY B1, `(.L_x_47562) ;  /* 0x0000018000017945 */ /* 0x000fe60003800000 */
        /* <DEDUP_REMOVED lines=23> */
.L_x_47563:
[----:B------:R-:W-:Y:S05]  /*0930*/  BSYNC B1 ;  /* 0x0000000000017941 */ /* 0x000fea0003800000 */
.L_x_47562:
        /* <DEDUP_REMOVED lines=10> */
.L_x_47555:
[----:B-1----:R-:W-:Y:S05]  /*09e0*/  BSYNC B0 ;  /* 0x0000000000007941 */ /* 0x002fea0003800000 */
.L_x_47554:
[----:B------:R-:W-:Y:S01]  /*09f0*/  ISETP.GE.U32.AND P0, PT, R49, c[0x0][0x184], PT ;  /* 0x0000610031007a0c */ /* 0x000fe20003f06070 */
[----:B------:R-:W-:Y:S01]  /*0a00*/  BAR.SYNC.DEFER_BLOCKING 0x0 ;  /* 0x0000000000007b1d */ /* 0x000fe20000010000 */
[----:B------:R-:W-:Y:S01]  /*0a10*/  IMAD.MOV.U32 R4, RZ, RZ, -0x1 ;  /* 0xffffffffff047424 */ /* 0x000fe200078e00ff */
[----:B0-----:R-:W-:Y:S01]  /*0a20*/  MOV R7, 0xffffffff ;  /* 0xffffffff00077802 */ /* 0x001fe20000000f00 */
[----:B------:R-:W-:Y:S01]  /*0a30*/  IMAD.MOV.U32 R2, RZ, RZ, RZ ;  /* 0x000000ffff027224 */ /* 0x000fe200078e00ff */
        /* <DEDUP_REMOVED lines=43> */
[----:B------:R-:W-:Y:S02]  /*0cf0*/  IMAD.IADD R10, R2, 0x1, -R11 ;  /* 0x00000001020a7824 */ /* 0x000fe400078e0a0b */
[----:B------:R-:W-:-:S03]  /*0d00*/  IMAD.MOV.U32 R12, RZ, RZ, RZ ;  /* 0x000000ffff0c7224 */ /* 0x000fc600078e00ff */
[----:B------:R-:W-:-:S13]  /*0d10*/  ISETP.GT.AND P0, PT, R10, RZ, PT ;  /* 0x000000ff0a00720c */ /* 0x000fda0003f04270 */
[----:B------:R-:W-:Y:S05]  /*0d20*/  @!P0 BRA `(.L_x_47568) ;  /* 0x0000419000008947 */ /* 0x000fea0003800000 */
[----:B------:R-:W-:Y:S02]  /*0d30*/  ISETP.GT.AND P0, PT, R10, 0xc, PT ;  /* 0x0000000c0a00780c */ /* 0x000fe40003f04270 */
[----:B------:R-:W-:Y:S02]  /*0d40*/  PLOP3.LUT P1, PT, PT, PT, PT, 0x80, 0x0 ;  /* 0x000000000000781c */ /* 0x000fe40003f2f070 */
[----:B------:R-:W-:-:S11]  /*0d50*/  LOP3.LUT R13, R13, 0xfffffff7, RZ, 0xc0, !PT ;  /* 0xfffffff70d0d7812 */ /* 0x000fd600078ec0ff */
[----:B------:R-:W-:Y:S01]  /*0d60*/  @P1 LOP3.LUT R13, R13, 0x8, RZ, 0xfc, !PT ;  /* 0x000000080d0d1812 */ /* 0x000fe200078efcff */
[----:B------:R-:W-:Y:S05]  /*0d70*/  @!P0 BRA `(.L_x_47569) ;  /* 0x00002b6000008947 */ /* 0x000fea0003800000 */
[----:B------:R-:W-:Y:S02]  /*0d80*/  PLOP3.LUT P0, PT, PT, PT, PT, 0x8, 0x0 ;  /* 0x000000000000781c */ /* 0x000fe40003f0e170 */
[----:B------:R-:W-:-:S11]  /*0d90*/  LOP3.LUT R13, R13, 0xfffffff7, RZ, 0xc0, !PT ;  /* 0xfffffff70d0d7812 */ /* 0x000fd600078ec0ff */
[----:B------:R-:W-:Y:S02]  /*0da0*/  @P0 LOP3.LUT R13, R13, 0x8, RZ, 0xfc, !PT ;  /* 0x000000080d0d0812 */ /* 0x000fe400078efcff */
.L_x_47570:
[----:B------:R-:W-:Y:S01]  /*0db0*/  IMAD R14, R49, 0x22, R12 ;  /* 0x00000022310e7824 */ /* 0x000fe200078e020c */
[----:B------:R-:W-:Y:S01]  /*0dc0*/  IADD3 R10, R10, -0x10, RZ ;  /* 0xfffffff00a0a7810 */ /* 0x000fe20007ffe0ff */
[----:B------:R-:W-:-:S03]  /*0dd0*/  IMAD.SHL.U32 R15, R12, 0x4, RZ ;  /* 0x000000040c0f7824 */ /* 0x000fc600078e00ff */
[----:B------:R-:W0:Y:S02]  /*0de0*/  LDS.64 R4, [R14.X4+0x2b0] ;  /* 0x0002b0000e047984 */ /* 0x000e240000004a00 */
[C---:B------:R-:W-:Y:S02]  /*0df0*/  ISETP.EQ.AND P1, PT, R15.reuse, 0x40, PT ;  /* 0x000000400f00780c */ /* 0x040fe40003f22270 */
[----:B------:R-:W1:Y:S01]  /*0e00*/  LDS.64 R6, [R14.X4+0x2f0] ;  /* 0x0002f0000e067984 */ /* 0x000e620000004a00 */
[C---:B------:R-:W-:Y:S02]  /*0e10*/  ISETP.EQ.AND P3, PT, R15.reuse, 0x78, PT ;  /* 0x000000780f00780c */ /* 0x040fe40003f62270 */
[C---:B------:R-:W-:Y:S01]  /*0e20*/  ISETP.EQ.AND P6, PT, R15.reuse, RZ, PT ;  /* 0x000000ff0f00720c */ /* 0x040fe20003fc2270 */
[----:B------:R-:W2:Y:S01]  /*0e30*/  LDS.64 R8, [R14.X4+0x2b8] ;  /* 0x0002b8000e087984 */ /* 0x000ea20000004a00 */
[C---:B------:R-:W-:Y:S02]  /*0e40*/  ISETP.EQ.AND P0, PT, R15.reuse, 0x38, PT ;  /* 0x000000380f00780c */ /* 0x040fe40003f02270 */
[----:B------:R-:W-:-:S02]  /*0e50*/  ISETP.EQ.AND P2, PT, R15, 0x48, PT ;  /* 0x000000480f00780c */ /* 0x000fc40003f42270 */
[C---:B------:R-:W-:Y:S02]  /*0e60*/  ISETP.EQ.AND P5, PT, R15.reuse, 0x8, PT ;  /* 0x000000080f00780c */ /* 0x040fe40003fa2270 */
[C---:B------:R-:W-:Y:S02]  /*0e70*/  ISETP.EQ.AND P4, PT, R15.reuse, 0x60, PT ;  /* 0x000000600f00780c */ /* 0x040fe40003f82270 */
[----:B------:R-:W-:Y:S02]  /*0e80*/  P2R R2, PR, RZ, 0x40 ;  /* 0x00000040ff027803 */ /* 0x000fe40000000000 */
[----:B------:R-:W-:Y:S01]  /*0e90*/  P2R R17, PR, RZ, 0x20 ;  /* 0x00000020ff117803 */ /* 0x000fe20000000000 */
[----:B0-----:R-:W-:Y:S01]  /*0ea0*/  @P1 IMAD.MOV.U32 R47, RZ, RZ, R4 ;  /* 0x000000ffff2f1224 */ /* 0x001fe200078e0004 */
[----:B------:R-:W-:Y:S01]  /*0eb0*/  @P3 MOV R33, R4 ;  /* 0x0000000400213202 */ /* 0x000fe20000000f00 */
[--C-:B------:R-:W-:Y:S02]  /*0ec0*/  @P1 IMAD.MOV.U32 R46, RZ, RZ, R5.reuse ;  /* 0x000000ffff2e1224 */ /* 0x100fe400078e0005 */
[--C-:B------:R-:W-:Y:S01]  /*0ed0*/  @P3 IMAD.MOV.U32 R32, RZ, RZ, R5.reuse ;  /* 0x000000ffff203224 */ /* 0x100fe200078e0005 */
[----:B-1----:R-:W-:Y:S01]  /*0ee0*/  @P6 MOV R46, R7 ;  /* 0x00000007002e6202 */ /* 0x002fe20000000f00 */
[----:B------:R-:W-:Y:S01]  /*0ef0*/  @P6 IMAD.MOV.U32 R47, RZ, RZ, R6 ;  /* 0x000000ffff2f6224 */ /* 0x000fe200078e0006 */
[C---:B------:R-:W-:Y:S01]  /*0f00*/  ISETP.EQ.AND P3, PT, R15.reuse, 0x50, PT ;  /* 0x000000500f00780c */ /* 0x040fe20003f62270 */
[----:B------:R-:W-:Y:S01]  /*0f10*/  @P0 IMAD.MOV.U32 R52, RZ, RZ, R4 ;  /* 0x000000ffff340224 */ /* 0x000fe200078e0004 */
[----:B------:R-:W-:Y:S01]  /*0f20*/  ISETP.EQ.AND P6, PT, R15, 0x68, PT ;  /* 0x000000680f00780c */ /* 0x000fe20003fc2270 */
[----:B------:R-:W-:-:S02]  /*0f30*/  @P0 IMAD.MOV.U32 R48, RZ, RZ, R5 ;  /* 0x000000ffff300224 */ /* 0x000fc400078e0005 */
[----:B------:R-:W-:Y:S02]  /*0f40*/  @P0 IMAD.MOV.U32 R33, RZ, RZ, R6 ;  /* 0x000000ffff210224 */ /* 0x000fe400078e0006 */
[----:B------:R-:W-:Y:S02]  /*0f50*/  @P0 IMAD.MOV.U32 R32, RZ, RZ, R7 ;  /* 0x000000ffff200224 */ /* 0x000fe400078e0007 */
[----:B--2---:R-:W-:Y:S02]  /*0f60*/  @P0 IMAD.MOV.U32 R47, RZ, RZ, R8 ;  /* 0x000000ffff2f0224 */ /* 0x004fe400078e0008 */
[----:B------:R-:W-:Y:S01]  /*0f70*/  @P0 IMAD.MOV.U32 R46, RZ, RZ, R9 ;  /* 0x000000ffff2e0224 */ /* 0x000fe200078e0009 */
[----:B------:R-:W-:Y:S01]  /*0f80*/  ISETP.EQ.AND P0, PT, R15, 0x10, PT ;  /* 0x000000100f00780c */ /* 0x000fe20003f02270 */
[----:B------:R-:W-:Y:S01]  /*0f90*/  @P2 IMAD.MOV.U32 R45, RZ, RZ, R4 ;  /* 0x000000ffff2d2224 */ /* 0x000fe200078e0004 */
[----:B------:R-:W-:Y:S01]  /*0fa0*/  @P3 MOV R43, R4 ;  /* 0x00000004002b3202 */ /* 0x000fe20000000f00 */
[--C-:B------:R-:W-:Y:S01]  /*0fb0*/  @P2 IMAD.MOV.U32 R44, RZ, RZ, R5.reuse ;  /* 0x000000ffff2c2224 */ /* 0x100fe200078e0005 */
[----:B------:R-:W-:Y:S01]  /*0fc0*/  P2R R16, PR, RZ, 0x1 ;  /* 0x00000001ff107803 */ /* 0x000fe20000000000 */
[----:B------:R-:W-:-:S02]  /*0fd0*/  @P3 IMAD.MOV.U32 R42, RZ, RZ, R5 ;  /* 0x000000ffff2a3224 */ /* 0x000fc400078e0005 */
[----:B------:R-:W-:Y:S02]  /*0fe0*/  @P5 IMAD.MOV.U32 R45, RZ, RZ, R6 ;  /* 0x000000ffff2d5224 */ /* 0x000fe400078e0006 */
[--C-:B------:R-:W-:Y:S01]  /*0ff0*/  @P5 IMAD.MOV.U32 R44, RZ, RZ, R7.reuse ;  /* 0x000000ffff2c5224 */ /* 0x100fe200078e0007 */
[----:B------:R-:W-:Y:S01]  /*1000*/  @P1 MOV R44, R9 ;  /* 0x00000009002c1202 */ /* 0x000fe20000000f00 */
[----:B------:R-:W-:Y:S01]  /*1010*/  @P1 IMAD.MOV.U32 R45, RZ, RZ, R8 ;  /* 0x000000ffff2d1224 */ /* 0x000fe200078e0008 */
[C---:B------:R-:W-:Y:S01]  /*1020*/  ISETP.EQ.AND P1, PT, R15.reuse, 0x58, PT ;  /* 0x000000580f00780c */ /* 0x040fe20003f22270 */
[----:B------:R-:W-:Y:S02]  /*1030*/  @P0 IMAD.MOV.U32 R43, RZ, RZ, R6 ;  /* 0x000000ffff2b0224 */ /* 0x000fe400078e0006 */
[----:B------:R-:W-:Y:S01]  /*1040*/  @P0 IMAD.MOV.U32 R42, RZ, RZ, R7 ;  /* 0x000000ffff2a0224 */ /* 0x000fe200078e0007 */
[----:B------:R-:W-:Y:S01]  /*1050*/  ISETP.EQ.AND P0, PT, R15, 0x70, PT ;  /* 0x000000700f00780c */ /* 0x000fe20003f02270 */
[----:B------:R-:W-:-:S02]  /*1060*/  @P2 IMAD.MOV.U32 R43, RZ, RZ, R8 ;  /* 0x000000ffff2b2224 */ /* 0x000fc400078e0008 */
[----:B------:R-:W-:Y:S01]  /*1070*/  @P2 IMAD.MOV.U32 R42, RZ, RZ, R9 ;  /* 0x000000ffff2a2224 */ /* 0x000fe200078e0009 */
[----:B------:R-:W-:Y:S01]  /*1080*/  ISETP.EQ.AND P2, PT, R15, 0x18, PT ;  /* 0x000000180f00780c */ /* 0x000fe20003f42270 */
[--C-:B------:R-:W-:Y:S02]  /*1090*/  @P4 IMAD.MOV.U32 R39, RZ, RZ, R4.reuse ;  /* 0x000000ffff274224 */ /* 0x100fe400078e0004 */
[--C-:B------:R-:W-:Y:S02]  /*10a0*/  @P4 IMAD.MOV.U32 R38, RZ, RZ, R5.reuse ;  /* 0x000000ffff264224 */ /* 0x100fe400078e0005 */
[--C-:B------:R-:W-:Y:S02]  /*10b0*/  @P1 IMAD.MOV.U32 R41, RZ, RZ, R4.reuse ;  /* 0x000000ffff291224 */ /* 0x100fe400078e0004 */
[--C-:B------:R-:W-:Y:S02]  /*10c0*/  @P1 IMAD.MOV.U32 R40, RZ, RZ, R5.reuse ;  /* 0x000000ffff281224 */ /* 0x100fe400078e0005 */
[----:B------:R-:W-:Y:S01]  /*10d0*/  @P6 IMAD.MOV.U32 R37, RZ, RZ, R4 ;  /* 0x000000ffff256224 */ /* 0x000fe200078e0004 */
[----:B------:R-:W-:Y:S01]  /*10e0*/  @P0 MOV R35, R4 ;  /* 0x0000000400230202 */ /* 0x000fe20000000f00 */
[----:B------:R-:W-:Y:S01]  /*10f0*/  @P6 IMAD.MOV.U32 R36, RZ, RZ, R5 ;  /* 0x000000ffff246224 */ /* 0x000fe200078e0005 */
[----:B------:R-:W-:Y:S01]  /*1100*/  @P0 MOV R32, R9 ;  /* 0x0000000900200202 */ /* 0x000fe20000000f00 */
[----:B------:R-:W-:Y:S01]  /*1110*/  @P2 IMAD.MOV.U32 R41, RZ, RZ, R6 ;  /* 0x000000ffff292224 */ /* 0x000fe200078e0006 */
[----:B------:R-:W-:Y:S01]  /*1120*/  @P3 MOV R41, R8 ;  /* 0x0000000800293202 */ /* 0x000fe20000000f00 */
[----:B------:R-:W-:-:S02]  /*1130*/  @P2 IMAD.MOV.U32 R40, RZ, RZ, R7 ;  /* 0x000000ffff282224 */ /* 0x000fc400078e0007 */
[----:B------:R-:W-:Y:S01]  /*1140*/  @P3 IMAD.MOV.U32 R40, RZ, RZ, R9 ;  /* 0x000000ffff283224 */ /* 0x000fe200078e0009 */
[C---:B------:R-:W-:Y:S01]  /*1150*/  ISETP.EQ.AND P3, PT, R15.reuse, 0x20, PT ;  /* 0x000000200f00780c */ /* 0x040fe20003f62270 */
[--C-:B------:R-:W-:Y:S02]  /*1160*/  @P0 IMAD.MOV.U32 R34, RZ, RZ, R5.reuse ;  /* 0x000000ffff220224 */ /* 0x100fe400078e0005 */
[----:B------:R-:W-:Y:S01]  /*1170*/  @P0 IMAD.MOV.U32 R33, RZ, RZ, R8 ;  /* 0x000000ffff210224 */ /* 0x000fe200078e0008 */
[----:B------:R-:W-:Y:S01]  /*1180*/  ISETP.EQ.AND P0, PT, R15, -0x40, PT ;  /* 0xffffffc00f00780c */ /* 0x000fe20003f02270 */
[--C-:B------:R-:W-:Y:S02]  /*1190*/  @P5 IMAD.MOV.U32 R29, RZ, RZ, R4.reuse ;  /* 0x000000ffff1d5224 */ /* 0x100fe400078e0004 */
[----:B------:R-:W-:Y:S02]  /*11a0*/  @P5 IMAD.MOV.U32 R28, RZ, RZ, R5 ;  /* 0x000000ffff1c5224 */ /* 0x000fe400078e0005 */
[----:B------:R-:W-:-:S02]  /*11b0*/  @P2 IMAD.MOV.U32 R25, RZ, RZ, R4 ;  /* 0x000000ffff192224 */ /* 0x000fc400078e0004 */
[----:B------:R-:W-:Y:S02]  /*11c0*/  @P2 IMAD.MOV.U32 R24, RZ, RZ, R5 ;  /* 0x000000ffff182224 */ /* 0x000fe400078e0005 */
[----:B------:R-:W-:Y:S02]  /*11d0*/  @P3 IMAD.MOV.U32 R39, RZ, RZ, R6 ;  /* 0x000000ffff273224 */ /* 0x000fe400078e0006 */
[----:B------:R-:W-:Y:S01]  /*11e0*/  @P3 IMAD.MOV.U32 R38, RZ, RZ, R7 ;  /* 0x000000ffff263224 */ /* 0x000fe200078e0007 */
[----:B------:R-:W-:Y:S01]  /*11f0*/  @P1 MOV R38, R9 ;  /* 0x0000000900261202 */ /* 0x000fe20000000f00 */
[----:B------:R-:W-:Y:S01]  /*1200*/  @P1 IMAD.MOV.U32 R39, RZ, RZ, R8 ;  /* 0x000000ffff271224 */ /* 0x000fe200078e0008 */
[----:B------:R-:W-:Y:S01]  /*1210*/  ISETP.EQ.AND P1, PT, R15, 0x28, PT ;  /* 0x000000280f00780c */ /* 0x000fe20003f22270 */
[----:B------:R-:W-:Y:S02]  /*1220*/  @P3 IMAD.MOV.U32 R23, RZ, RZ, R4 ;  /* 0x000000ffff173224 */ /* 0x000fe400078e0004 */
[----:B------:R-:W-:-:S10]  /*1230*/  @P3 IMAD.MOV.U32 R22, RZ, RZ, R5 ;  /* 0x000000ffff163224 */ /* 0x000fd400078e0005 */
[----:B------:R-:W-:Y:S01]  /*1240*/  @P1 IMAD.MOV.U32 R37, RZ, RZ, R6 ;  /* 0x000000ffff251224 */ /* 0x000fe200078e0006 */
[----:B------:R-:W-:Y:S01]  /*1250*/  @P1 MOV R20, R5 ;  /* 0x0000000500141202 */ /* 0x000fe20000000f00 */
[----:B------:R-:W-:Y:S02]  /*1260*/  @P1 IMAD.MOV.U32 R36, RZ, RZ, R7 ;  /* 0x000000ffff241224 */ /* 0x000fe400078e0007 */
[----:B------:R-:W-:Y:S02]  /*1270*/  @P4 IMAD.MOV.U32 R37, RZ, RZ, R8 ;  /* 0x000000ffff254224 */ /* 0x000fe400078e0008 */
[----:B------:R-:W-:Y:S01]  /*1280*/  @P4 IMAD.MOV.U32 R36, RZ, RZ, R9 ;  /* 0x000000ffff244224 */ /* 0x000fe200078e0009 */
[----:B------:R-:W-:Y:S01]  /*1290*/  ISETP.EQ.AND P4, PT, R15, 0x30, PT ;  /* 0x000000300f00780c */ /* 0x000fe20003f82270 */
[----:B------:R-:W-:-:S12]  /*12a0*/  @P1 IMAD.MOV.U32 R21, RZ, RZ, R4 ;  /* 0x000000ffff151224 */ /* 0x000fd800078e0004 */
[----:B------:R-:W-:Y:S01]  /*12b0*/  @P4 IMAD.MOV.U32 R35, RZ, RZ, R6 ;  /* 0x000000ffff234224 */ /* 0x000fe200078e0006 */
[----:B------:R-:W-:Y:S01]  /*12c0*/  @P4 MOV R50, R4 ;  /* 0x0000000400324202 */ /* 0x000fe20000000f00 */
[----:B------:R-:W-:Y:S02]  /*12d0*/  @P4 IMAD.MOV.U32 R34, RZ, RZ, R7 ;  /* 0x000000ffff224224 */ /* 0x000fe400078e0007 */
[----:B------:R-:W-:Y:S02]  /*12e0*/  @P6 IMAD.MOV.U32 R35, RZ, RZ, R8 ;  /* 0x000000ffff236224 */ /* 0x000fe400078e0008 */
[----:B------:R-:W-:Y:S01]  /*12f0*/  @P6 IMAD.MOV.U32 R34, RZ, RZ, R9 ;  /* 0x000000ffff226224 */ /* 0x000fe200078e0009 */
[----:B------:R-:W-:Y:S01]  /*1300*/  ISETP.NE.AND P6, PT, R2, RZ, PT ;  /* 0x000000ff0200720c */ /* 0x000fe20003fc5270 */
[----:B------:R-:W-:Y:S01]  /*1310*/  @P4 IMAD.MOV.U32 R51, RZ, RZ, R5 ;  /* 0x000000ffff334224 */ /* 0x000fe200078e0005 */
[----:B------:R-:W0:Y:S02]  /*1320*/  LDS.64 R2, [R14.X4+0x2f8] ;  /* 0x0002f8000e027984 */ /* 0x000e240000004a00 */
[----:B------:R-:W-:-:S09]  /*1330*/  P2R R18, PR, RZ, 0x40 ;  /* 0x00000040ff127803 */ /* 0x000fd20000000000 */
[----:B------:R-:W-:Y:S02]  /*1340*/  @P6 IMAD.MOV.U32 R31, RZ, RZ, R4 ;  /* 0x000000ffff1f6224 */ /* 0x000fe400078e0004 */
[----:B------:R-:W-:Y:S02]  /*1350*/  @P6 IMAD.MOV.U32 R30, RZ, RZ, R5 ;  /* 0x000000ffff1e6224 */ /* 0x000fe400078e0005 */
[----:B------:R-:W-:Y:S02]  /*1360*/  @P0 IMAD.MOV.U32 R31, RZ, RZ, R6 ;  /* 0x000000ffff1f0224 */ /* 0x000fe400078e0006 */
[----:B------:R-:W-:Y:S01]  /*1370*/  @P0 IMAD.MOV.U32 R30, RZ, RZ, R7 ;  /* 0x000000ffff1e0224 */ /* 0x000fe200078e0007 */
[----:B------:R-:W-:-:S13]  /*1380*/  ISETP.EQ.AND P0, PT, R15, -0x8, PT ;  /* 0xfffffff80f00780c */ /* 0x000fda0003f02270 */
[----:B------:R-:W-:Y:S02]  /*1390*/  @P0 IMAD.MOV.U32 R31, RZ, RZ, R8 ;  /* 0x000000ffff1f0224 */ /* 0x000fe400078e0008 */
[----:B------:R-:W-:Y:S01]  /*13a0*/  @P0 IMAD.MOV.U32 R30, RZ, RZ, R9 ;  /* 0x000000ffff1e0224 */ /* 0x000fe200078e0009 */
[----:B------:R-:W-:Y:S01]  /*13b0*/  ISETP.EQ.AND P0, PT, R15, -0x48, PT ;  /* 0xffffffb80f00780c */ /* 0x000fe20003f02270 */
[--C-:B0-----:R-:W-:Y:S01]  /*13c0*/  @P3 IMAD.MOV.U32 R37, RZ, RZ, R2.reuse ;  /* 0x000000ffff253224 */ /* 0x101fe200078e0002 */
[----:B------:R-:W-:Y:S01]  /*13d0*/  @P4 MOV R33, R2 ;  /* 0x0000000200214202 */ /* 0x000fe20000000f00 */
[--C-:B------:R-:W-:Y:S02]  /*13e0*/  @P3 IMAD.MOV.U32 R36, RZ, RZ, R3.reuse ;  /* 0x000000ffff243224 */ /* 0x100fe400078e0003 */
[----:B------:R-:W-:Y:S02]  /*13f0*/  @P1 IMAD.MOV.U32 R35, RZ, RZ, R2 ;  /* 0x000000ffff231224 */ /* 0x000fe400078e0002 */
[----:B------:R-:W-:-:S06]  /*1400*/  @P1 IMAD.MOV.U32 R34, RZ, RZ, R3 ;  /* 0x000000ffff221224 */ /* 0x000fcc00078e0003 */
[----:B------:R-:W-:Y:S01]  /*1410*/  @P0 MOV R31, R2 ;  /* 0x00000002001f0202 */ /* 0x000fe20000000f00 */
[--C-:B------:R-:W-:Y:S01]  /*1420*/  @P0 IMAD.MOV.U32 R30, RZ, RZ, R3.reuse ;  /* 0x000000ffff1e0224 */ /* 0x100fe200078e0003 */
[----:B------:R-:W-:Y:S01]  /*1430*/  ISETP.EQ.AND P0, PT, R15, -0x38, PT ;  /* 0xffffffc80f00780c */ /* 0x000fe20003f02270 */
[----:B------:R-:W-:Y:S02]  /*1440*/  @P2 IMAD.MOV.U32 R39, RZ, RZ, R2 ;  /* 0x000000ffff272224 */ /* 0x000fe400078e0002 */
[--C-:B------:R-:W-:Y:S02]  /*1450*/  @P2 IMAD.MOV.U32 R38, RZ, RZ, R3.reuse ;  /* 0x000000ffff262224 */ /* 0x100fe400078e0003 */
[----:B------:R-:W-:-:S08]  /*1460*/  @P4 IMAD.MOV.U32 R32, RZ, RZ, R3 ;  /* 0x000000ffff204224 */ /* 0x000fd000078e0003 */
[----:B------:R-:W-:Y:S02]  /*1470*/  @P0 IMAD.MOV.U32 R29, RZ, RZ, R6 ;  /* 0x000000ffff1d0224 */ /* 0x000fe400078e0006 */
[----:B------:R-:W-:Y:S01]  /*1480*/  @P0 IMAD.MOV.U32 R28, RZ, RZ, R7 ;  /* 0x000000ffff1c0224 */ /* 0x000fe200078e0007 */
[----:B------:R-:W-:Y:S01]  /*1490*/  @P6 MOV R28, R9 ;  /* 0x00000009001c6202 */ /* 0x000fe20000000f00 */
[----:B------:R-:W-:Y:S01]  /*14a0*/  @P6 IMAD.MOV.U32 R29, RZ, RZ, R8 ;  /* 0x000000ffff1d6224 */ /* 0x000fe200078e0008 */
[----:B------:R-:W-:Y:S02]  /*14b0*/  ISETP.EQ.AND P6, PT, R15, -0x40, PT ;  /* 0xffffffc00f00780c */ /* 0x000fe40003fc2270 */
[----:B------:R-:W-:-:S04]  /*14c0*/  ISETP.NE.AND P0, PT, R16, RZ, PT ;  /* 0x000000ff1000720c */ /* 0x000fc80003f05270 */
[----:B------:R-:W-:-:S07]  /*14d0*/  P2R R16, PR, RZ, 0x1 ;  /* 0x00000001ff107803 */ /* 0x000fce0000000000 */
[----:B------:R-:W-:Y:S02]  /*14e0*/  @P6 IMAD.MOV.U32 R29, RZ, RZ, R2 ;  /* 0x000000ffff1d6224 */ /* 0x000fe400078e0002 */
[----:B------:R-:W-:Y:S01]  /*14f0*/  @P6 IMAD.MOV.U32 R28, RZ, RZ, R3 ;  /* 0x000000ffff1c6224 */ /* 0x000fe200078e0003 */
[C---:B------:R-:W-:Y:S01]  /*1500*/  ISETP.EQ.AND P6, PT, R15.reuse, -0x30, PT ;  /* 0xffffffd00f00780c */ /* 0x040fe20003fc2270 */
[----:B------:R-:W-:Y:S02]  /*1510*/  @P0 IMAD.MOV.U32 R27, RZ, RZ, R4 ;  /* 0x000000ffff1b0224 */ /* 0x000fe400078e0004 */
[----:B------:R-:W-:Y:S02]  /*1520*/  @P0 IMAD.MOV.U32 R26, RZ, RZ, R5 ;  /* 0x000000ffff1a0224 */ /* 0x000fe400078e0005 */
[----:B------:R-:W0:Y:S08]  /*1530*/  LDS.64 R4, [R14.X4+0x2c0] ;  /* 0x0002c0000e047984 */ /* 0x000e300000004a00 */
[----:B------:R-:W-:Y:S01]  /*1540*/  @P6 IMAD.MOV.U32 R27, RZ, RZ, R6 ;  /* 0x000000ffff1b6224 */ /* 0x000fe200078e0006 */
[----:B------:R-:W-:Y:S01]  /*1550*/  @P5 MOV R27, R8 ;  /* 0x00000008001b5202 */ /* 0x000fe20000000f00 */
[----:B------:R-:W-:Y:S01]  /*1560*/  @P6 IMAD.MOV.U32 R26, RZ, RZ, R7 ;  /* 0x000000ffff1a6224 */ /* 0x000fe200078e0007 */
[C---:B------:R-:W-:Y:S01]  /*1570*/  ISETP.EQ.AND P6, PT, R15.reuse, -0x38, PT ;  /* 0xffffffc80f00780c */ /* 0x040fe20003fc2270 */
[----:B------:R-:W-:Y:S01]  /*1580*/  @P5 IMAD.MOV.U32 R26, RZ, RZ, R9 ;  /* 0x000000ffff1a5224 */ /* 0x000fe200078e0009 */
[----:B------:R-:W-:-:S11]  /*1590*/  ISETP.EQ.AND P5, PT, R15, -0x30, PT ;  /* 0xffffffd00f00780c */ /* 0x000fd60003fa2270 */
[----:B------:R-:W-:Y:S02]  /*15a0*/  @P6 IMAD.MOV.U32 R27, RZ, RZ, R2 ;  /* 0x000000ffff1b6224 */ /* 0x000fe400078e0002 */
[----:B------:R-:W-:Y:S01]  /*15b0*/  @P6 IMAD.MOV.U32 R26, RZ, RZ, R3 ;  /* 0x000000ffff1a6224 */ /* 0x000fe200078e0003 */
[----:B------:R-:W-:-:S13]  /*15c0*/  ISETP.EQ.AND P6, PT, R15, -0x28, PT ;  /* 0xffffffd80f00780c */ /* 0x000fda0003fc2270 */
[----:B------:R-:W-:Y:S01]  /*15d0*/  @P6 IMAD.MOV.U32 R25, RZ, RZ, R6 ;  /* 0x000000ffff196224 */ /* 0x000fe200078e0006 */
[----:B------:R-:W-:Y:S01]  /*15e0*/  @P6 MOV R24, R7 ;  /* 0x0000000700186202 */ /* 0x000fe20000000f00 */
[----:B------:R-:W-:Y:S02]  /*15f0*/  @P0 IMAD.MOV.U32 R25, RZ, RZ, R8 ;  /* 0x000000ffff190224 */ /* 0x000fe400078e0008 */
[----:B------:R-:W-:Y:S01]  /*1600*/  @P0 IMAD.MOV.U32 R24, RZ, RZ, R9 ;  /* 0x000000ffff180224 */ /* 0x000fe200078e0009 */
[C---:B------:R-:W-:Y:S01]  /*1610*/  ISETP.EQ.AND P0, PT, R15.reuse, -0x18, PT ;  /* 0xffffffe80f00780c */ /* 0x040fe20003f02270 */
[----:B------:R-:W-:Y:S02]  /*1620*/  @P5 IMAD.MOV.U32 R25, RZ, RZ, R2 ;  /* 0x000000ffff195224 */ /* 0x000fe400078e0002 */
[----:B------:R-:W-:Y:S01]  /*1630*/  @P5 IMAD.MOV.U32 R24, RZ, RZ, R3 ;  /* 0x000000ffff185224 */ /* 0x000fe200078e0003 */
[----:B------:R-:W-:-:S09]  /*1640*/  ISETP.EQ.AND P5, PT, R15, -0x20, PT ;  /* 0xffffffe00f00780c */ /* 0x000fd20003fa2270 */
[----:B------:R-:W-:Y:S02]  /*1650*/  @P0 IMAD.MOV.U32 R21, RZ, RZ, R6 ;  /* 0x000000ffff150224 */ /* 0x000fe400078e0006 */
[--C-:B------:R-:W-:Y:S02]  /*1660*/  @P0 IMAD.MOV.U32 R20, RZ, RZ, R7.reuse ;  /* 0x000000ffff140224 */ /* 0x100fe400078e0007 */
[----:B------:R-:W-:Y:S01]  /*1670*/  @P5 MOV R23, R6 ;  /* 0x0000000600175202 */ /* 0x000fe20000000f00 */
[----:B------:R-:W-:Y:S02]  /*1680*/  @P5 IMAD.MOV.U32 R22, RZ, RZ, R7 ;  /* 0x000000ffff165224 */ /* 0x000fe400078e0007 */
[--C-:B------:R-:W-:Y:S02]  /*1690*/  @P2 IMAD.MOV.U32 R23, RZ, RZ, R8.reuse ;  /* 0x000000ffff172224 */ /* 0x100fe400078e0008 */
[----:B------:R-:W-:Y:S02]  /*16a0*/  @P2 IMAD.MOV.U32 R22, RZ, RZ, R9 ;  /* 0x000000ffff162224 */ /* 0x000fe400078e0009 */
[----:B------:R-:W-:-:S02]  /*16b0*/  @P3 IMAD.MOV.U32 R21, RZ, RZ, R8 ;  /* 0x000000ffff153224 */ /* 0x000fc400078e0008 */
[----:B------:R-:W-:Y:S02]  /*16c0*/  @P3 IMAD.MOV.U32 R20, RZ, RZ, R9 ;  /* 0x000000ffff143224 */ /* 0x000fe400078e0009 */
[--C-:B------:R-:W-:Y:S02]  /*16d0*/  @P6 IMAD.MOV.U32 R23, RZ, RZ, R2.reuse ;  /* 0x000000ffff176224 */ /* 0x100fe400078e0002 */
[--C-:B------:R-:W-:Y:S01]  /*16e0*/  @P6 IMAD.MOV.U32 R22, RZ, RZ, R3.reuse ;  /* 0x000000ffff166224 */ /* 0x100fe200078e0003 */
[C---:B------:R-:W-:Y:S01]  /*16f0*/  ISETP.EQ.AND P6, PT, R15.reuse, -0x8, PT ;  /* 0xfffffff80f00780c */ /* 0x040fe20003fc2270 */
[----:B------:R-:W-:Y:S02]  /*1700*/  @P5 IMAD.MOV.U32 R21, RZ, RZ, R2 ;  /* 0x000000ffff155224 */ /* 0x000fe400078e0002 */
[----:B------:R-:W-:Y:S01]  /*1710*/  @P5 IMAD.MOV.U32 R20, RZ, RZ, R3 ;  /* 0x000000ffff145224 */ /* 0x000fe200078e0003 */
[----:B------:R-:W-:Y:S02]  /*1720*/  ISETP.EQ.AND P5, PT, R15, -0x10, PT ;  /* 0xfffffff00f00780c */ /* 0x000fe40003fa2270 */
[----:B------:R-:W-:-:S05]  /*1730*/  IADD3 R15, R12, 0x4, RZ ;  /* 0x000000040c0f7810 */ /* 0x000fca0007ffe0ff */
[----:B------:R-:W-:Y:S02]  /*1740*/  IMAD.SHL.U32 R15, R15, 0x4, RZ ;  /* 0x000000040f0f7824 */ /* 0x000fe400078e00ff */
[--C-:B------:R-:W-:Y:S01]  /*1750*/  @P6 IMAD.MOV.U32 R52, RZ, RZ, R6.reuse ;  /* 0x000000ffff346224 */ /* 0x100fe200078e0006 */
[----:B------:R-:W-:Y:S01]  /*1760*/  @P6 MOV R47, R2 ;  /* 0x00000002002f6202 */ /* 0x000fe20000000f00 */
[--C-:B------:R-:W-:Y:S01]  /*1770*/  @P6 IMAD.MOV.U32 R48, RZ, RZ, R7.reuse ;  /* 0x000000ffff306224 */ /* 0x100fe200078e0007 */
[C---:B------:R-:W-:Y:S01]  /*1780*/  ISETP.EQ.AND P3, PT, R15.reuse, 0x8, PT ;  /* 0x000000080f00780c */ /* 0x040fe20003f62270 */
[----:B------:R-:W-:Y:S01]  /*1790*/  @P5 IMAD.MOV.U32 R50, RZ, RZ, R6 ;  /* 0x000000ffff325224 */ /* 0x000fe200078e0006 */
[C---:B------:R-:W-:Y:S01]  /*17a0*/  ISETP.EQ.AND P2, PT, R15.reuse, RZ, PT ;  /* 0x000000ff0f00720c */ /* 0x040fe20003f42270 */
[----:B------:R-:W-:Y:S02]  /*17b0*/  @P5 IMAD.MOV.U32 R51, RZ, RZ, R7 ;  /* 0x000000ffff335224 */ /* 0x000fe400078e0007 */
[--C-:B------:R-:W-:Y:S01]  /*17c0*/  @P1 IMAD.MOV.U32 R50, RZ, RZ, R8.reuse ;  /* 0x000000ffff321224 */ /* 0x100fe200078e0008 */
[----:B------:R-:W1:Y:S01]  /*17d0*/  LDS.64 R6, [R14.X4+0x300] ;  /* 0x000300000e067984 */ /* 0x000e620000004a00 */
[--C-:B------:R-:W-:Y:S01]  /*17e0*/  @P1 IMAD.MOV.U32 R51, RZ, RZ, R9.reuse ;  /* 0x000000ffff331224 */ /* 0x100fe200078e0009 */
[----:B------:R-:W-:Y:S01]  /*17f0*/  @P0 MOV R51, R3 ;  /* 0x0000000300330202 */ /* 0x000fe20000000f00 */
[----:B------:R-:W-:Y:S01]  /*1800*/  @P4 IMAD.MOV.U32 R52, RZ, RZ, R8 ;  /* 0x000000ffff344224 */ /* 0x000fe200078e0008 */
[C---:B------:R-:W-:Y:S01]  /*1810*/  ISETP.EQ.AND P1, PT, R15.reuse, 0x78, PT ;  /* 0x000000780f00780c */ /* 0x040fe20003f22270 */
[----:B------:R-:W-:Y:S01]  /*1820*/  @P4 IMAD.MOV.U32 R48, RZ, RZ, R9 ;  /* 0x000000ffff304224 */ /* 0x000fe200078e0009 */
[----:B------:R-:W-:Y:S01]  /*1830*/  ISETP.EQ.AND P4, PT, R15, 0x58, PT ;  /* 0x000000580f00780c */ /* 0x000fe20003f82270 */
[----:B------:R-:W2:Y:S01]  /*1840*/  LDS.64 R8, [R14.X4+0x2c8] ;  /* 0x0002c8000e087984 */ /* 0x000ea20000004a00 */
[----:B------:R-:W-:Y:S01]  /*1850*/  @P6 IMAD.MOV.U32 R46, RZ, RZ, R3 ;  /* 0x000000ffff2e6224 */ /* 0x000fe200078e0003 */
[----:B------:R-:W-:Y:S01]  /*1860*/  ISETP.NE.AND P6, PT, R18, RZ, PT ;  /* 0x000000ff1200720c */ /* 0x000fe20003fc5270 */
[--C-:B------:R-:W-:Y:S01]  /*1870*/  @P0 IMAD.MOV.U32 R50, RZ, RZ, R2.reuse ;  /* 0x000000ffff320224 */ /* 0x100fe200078e0002 */
[----:B------:R-:W-:Y:S01]  /*1880*/  ISETP.NE.AND P0, PT, R16, RZ, PT ;  /* 0x000000ff1000720c */ /* 0x000fe20003f05270 */
[----:B------:R-:W-:-:S02]  /*1890*/  @P5 IMAD.MOV.U32 R52, RZ, RZ, R2 ;  /* 0x000000ffff345224 */ /* 0x000fc400078e0002 */
[----:B------:R-:W-:Y:S01]  /*18a0*/  @P5 IMAD.MOV.U32 R48, RZ, RZ, R3 ;  /* 0x000000ffff305224 */ /* 0x000fe200078e0003 */
[----:B------:R-:W-:Y:S01]  /*18b0*/  ISETP.NE.AND P5, PT, R17, RZ, PT ;  /* 0x000000ff1100720c */ /* 0x000fe20003fa5270 */
[--C-:B0-----:R-:W-:Y:S02]  /*18c0*/  @P3 IMAD.MOV.U32 R29, RZ, RZ, R4.reuse ;  /* 0x000000ffff1d3224 */ /* 0x101fe400078e0004 */
[----:B------:R-:W-:Y:S02]  /*18d0*/  @P1 IMAD.MOV.U32 R33, RZ, RZ, R4 ;  /* 0x000000ffff211224 */ /* 0x000fe400078e0004 */
[----:B------:R-:W-:Y:S01]  /*18e0*/  @P1 IMAD.MOV.U32 R32, RZ, RZ, R5 ;  /* 0x000000ffff201224 */ /* 0x000fe200078e0005 */
[C---:B------:R-:W-:Y:S01]  /*18f0*/  ISETP.EQ.AND P1, PT, R15.reuse, 0x50, PT ;  /* 0x000000500f00780c */ /* 0x040fe20003f22270 */
[--C-:B------:R-:W-:Y:S02]  /*1900*/  @P6 IMAD.MOV.U32 R45, RZ, RZ, R2.reuse ;  /* 0x000000ffff2d6224 */ /* 0x100fe400078e0002 */
[--C-:B------:R-:W-:Y:S01]  /*1910*/  @P6 IMAD.MOV.U32 R44, RZ, RZ, R3.reuse ;  /* 0x000000ffff2c6224 */ /* 0x100fe200078e0003 */
[C---:B------:R-:W-:Y:S01]  /*1920*/  ISETP.EQ.AND P6, PT, R15.reuse, 0x48, PT ;  /* 0x000000480f00780c */ /* 0x040fe20003fc2270 */
[--C-:B------:R-:W-:Y:S01]  /*1930*/  @P0 IMAD.MOV.U32 R40, RZ, RZ, R3.reuse ;  /* 0x000000ffff280224 */ /* 0x100fe200078e0003 */
[----:B------:R-:W-:Y:S01]  /*1940*/  @P0 MOV R41, R2 ;  /* 0x0000000200290202 */ /* 0x000fe20000000f00 */
[----:B------:R-:W-:Y:S01]  /*1950*/  @P5 IMAD.MOV.U32 R43, RZ, RZ, R2 ;  /* 0x000000ffff2b5224 */ /* 0x000fe200078e0002 */
[C---:B------:R-:W-:Y:S01]  /*1960*/  ISETP.EQ.AND P0, PT, R15.reuse, 0x40, PT ;  /* 0x000000400f00780c */ /* 0x040fe20003f02270 */
[----:B------:R-:W-:Y:S01]  /*1970*/  @P5 IMAD.MOV.U32 R42, RZ, RZ, R3 ;  /* 0x000000ffff2a5224 */ /* 0x000fe200078e0003 */
[----:B------:R-:W-:Y:S01]  /*1980*/  ISETP.EQ.AND P5, PT, R15, 0x38, PT ;  /* 0x000000380f00780c */ /* 0x000fe20003fa2270 */
[--C-:B------:R-:W-:Y:S01]  /*1990*/  @P4 IMAD.MOV.U32 R41, RZ, RZ, R4.reuse ;  /* 0x000000ffff294224 */ /* 0x100fe200078e0004 */
[----:B------:R-:W-:Y:S01]  /*19a0*/  @P4 MOV R40, R5 ;  /* 0x0000000500284202 */ /* 0x000fe20000000f00 */
[----:B------:R-:W-:Y:S01]  /*19b0*/  @P1 IMAD.MOV.U32 R43, RZ, RZ, R4 ;  /* 0x000000ffff2b1224 */ /* 0x000fe200078e0004 */
[----:B------:R-:W0:Y:S01]  /*19c0*/  LDS.64 R2, [R14.X4+0x308] ;  /* 0x000308000e027984 */ /* 0x000e220000004a00 */
[----:B------:R-:W-:-:S02]  /*19d0*/  @P1 IMAD.MOV.U32 R42, RZ, RZ, R5 ;  /* 0x000000ffff2a1224 */ /* 0x000fc400078e0005 */
[----:B------:R-:W-:Y:S02]  /*19e0*/  @P6 IMAD.MOV.U32 R45, RZ, RZ, R4 ;  /* 0x000000ffff2d6224 */ /* 0x000fe400078e0004 */
[----:B------:R-:W-:Y:S02]  /*19f0*/  @P6 IMAD.MOV.U32 R44, RZ, RZ, R5 ;  /* 0x000000ffff2c6224 */ /* 0x000fe400078e0005 */
[----:B-1----:R-:W-:Y:S02]  /*1a00*/  @P3 IMAD.MOV.U32 R45, RZ, RZ, R6 ;  /* 0x000000ffff2d3224 */ /* 0x002fe400078e0006 */
[----:B------:R-:W-:Y:S01]  /*1a10*/  @P3 IMAD.MOV.U32 R44, RZ, RZ, R7 ;  /* 0x000000ffff2c3224 */ /* 0x000fe200078e0007 */
[----:B------:R-:W-:Y:S01]  /*1a20*/  @P5 MOV R52, R4 ;  /* 0x0000000400345202 */ /* 0x000fe20000000f00 */
[----:B------:R-:W-:Y:S02]  /*1a30*/  @P0 IMAD.MOV.U32 R47, RZ, RZ, R4 ;  /* 0x000000ffff2f0224 */ /* 0x000fe400078e0004 */
[----:B------:R-:W-:-:S02]  /*1a40*/  @P0 IMAD.MOV.U32 R46, RZ, RZ, R5 ;  /* 0x000000ffff2e0224 */ /* 0x000fc400078e0005 */
[----:B--2---:R-:W-:Y:S02]  /*1a50*/  @P0 IMAD.MOV.U32 R45, RZ, RZ, R8 ;  /* 0x000000ffff2d0224 */ /* 0x004fe400078e0008 */
[----:B------:R-:W-:Y:S01]  /*1a60*/  @P0 IMAD.MOV.U32 R44, RZ, RZ, R9 ;  /* 0x000000ffff2c0224 */ /* 0x000fe200078e0009 */
[C---:B------:R-:W-:Y:S01]  /*1a70*/  ISETP.EQ.AND P0, PT, R15.reuse, 0x18, PT ;  /* 0x000000180f00780c */ /* 0x040fe20003f02270 */
[--C-:B------:R-:W-:Y:S02]  /*1a80*/  @P2 IMAD.MOV.U32 R47, RZ, RZ, R6.reuse ;  /* 0x000000ffff2f2224 */ /* 0x100fe400078e0006 */
[----:B------:R-:W-:Y:S01]  /*1a90*/  @P2 IMAD.MOV.U32 R46, RZ, RZ, R7 ;  /* 0x000000ffff2e2224 */ /* 0x000fe200078e0007 */
[----:B------:R-:W-:Y:S01]  /*1aa0*/  @P5 MOV R46, R9 ;  /* 0x00000009002e5202 */ /* 0x000fe20000000f00 */
[----:B------:R-:W-:Y:S01]  /*1ab0*/  @P5 IMAD.MOV.U32 R48, RZ, RZ, R5 ;  /* 0x000000ffff305224 */ /* 0x000fe200078e0005 */
[C---:B------:R-:W-:Y:S01]  /*1ac0*/  ISETP.EQ.AND P2, PT, R15.reuse, 0x10, PT ;  /* 0x000000100f00780c */ /* 0x040fe20003f42270 */
[----:B------:R-:W-:Y:S01]  /*1ad0*/  @P5 IMAD.MOV.U32 R33, RZ, RZ, R6 ;  /* 0x000000ffff215224 */ /* 0x000fe200078e0006 */
[----:B------:R-:W-:Y:S01]  /*1ae0*/  P2R R16, PR, RZ, 0x1 ;  /* 0x00000001ff107803 */ /* 0x000fe20000000000 */
[----:B------:R-:W-:Y:S01]  /*1af0*/  @P5 IMAD.MOV.U32 R32, RZ, RZ, R7 ;  /* 0x000000ffff205224 */ /* 0x000fe200078e0007 */
[----:B------:R-:W-:Y:S01]  /*1b00*/  P2R R17, PR, RZ, 0x4 ;  /* 0x00000004ff117803 */ /* 0x000fe20000000000 */
[----:B------:R-:W-:Y:S01]  /*1b10*/  @P5 IMAD.MOV.U32 R47, RZ, RZ, R8 ;  /* 0x000000ffff2f5224 */ /* 0x000fe200078e0008 */
[----:B------:R-:W-:Y:S01]  /*1b20*/  ISETP.EQ.AND P5, PT, R15, 0x60, PT ;  /* 0x000000600f00780c */ /* 0x000fe20003fa2270 */
[----:B------:R-:W-:-:S02]  /*1b30*/  @P0 IMAD.MOV.U32 R41, RZ, RZ, R6 ;  /* 0x000000ffff290224 */ /* 0x000fc400078e0006 */
[----:B------:R-:W-:Y:S01]  /*1b40*/  @P0 IMAD.MOV.U32 R40, RZ, RZ, R7 ;  /* 0x000000ffff280224 */ /* 0x000fe200078e0007 */
[C---:B------:R-:W-:Y:S01]  /*1b50*/  ISETP.EQ.AND P0, PT, R15.reuse, -0x8, PT ;  /* 0xfffffff80f00780c */ /* 0x040fe20003f02270 */
[--C-:B------:R-:W-:Y:S02]  /*1b60*/  @P1 IMAD.MOV.U32 R41, RZ, RZ, R8.reuse ;  /* 0x000000ffff291224 */ /* 0x100fe400078e0008 */
[----:B------:R-:W-:Y:S01]  /*1b70*/  @P1 IMAD.MOV.U32 R40, RZ, RZ, R9 ;  /* 0x000000ffff281224 */ /* 0x000fe200078e0009 */
[C---:B------:R-:W-:Y:S01]  /*1b80*/  ISETP.EQ.AND P1, PT, R15.reuse, 0x20, PT ;  /* 0x000000200f00780c */ /* 0x040fe20003f22270 */
[----:B------:R-:W-:Y:S01]  /*1b90*/  @P2 IMAD.MOV.U32 R42, RZ, RZ, R7 ;  /* 0x000000ffff2a2224 */ /* 0x000fe200078e0007 */
[----:B------:R-:W-:Y:S01]  /*1ba0*/  @P2 MOV R43, R6 ;  /* 0x00000006002b2202 */ /* 0x000fe20000000f00 */
[----:B------:R-:W-:Y:S01]  /*1bb0*/  @P6 IMAD.MOV.U32 R43, RZ, RZ, R8 ;  /* 0x000000ffff2b6224 */ /* 0x000fe200078e0008 */
[----:B------:R-:W-:Y:S01]  /*1bc0*/  ISETP.EQ.AND P2, PT, R15, 0x68, PT ;  /* 0x000000680f00780c */ /* 0x000fe20003f42270 */
[----:B------:R-:W-:-:S02]  /*1bd0*/  @P5 IMAD.MOV.U32 R39, RZ, RZ, R4 ;  /* 0x000000ffff275224 */ /* 0x000fc400078e0004 */
[----:B------:R-:W-:Y:S02]  /*1be0*/  @P5 IMAD.MOV.U32 R38, RZ, RZ, R5 ;  /* 0x000000ffff265224 */ /* 0x000fe400078e0005 */
[----:B------:R-:W-:Y:S01]  /*1bf0*/  @P6 IMAD.MOV.U32 R42, RZ, RZ, R9 ;  /* 0x000000ffff2a6224 */ /* 0x000fe200078e0009 */
[C---:B------:R-:W-:Y:S01]  /*1c00*/  ISETP.EQ.AND P6, PT, R15.reuse, 0x30, PT ;  /* 0x000000300f00780c */ /* 0x040fe20003fc2270 */
[----:B------:R-:W-:Y:S02]  /*1c10*/  @P3 IMAD.MOV.U32 R28, RZ, RZ, R5 ;  /* 0x000000ffff1c3224 */ /* 0x000fe400078e0005 */
[----:B------:R-:W-:Y:S01]  /*1c20*/  @P1 MOV R39, R6 ;  /* 0x0000000600271202 */ /* 0x000fe20000000f00 */
[----:B------:R-:W-:Y:S02]  /*1c30*/  @P1 IMAD.MOV.U32 R38, RZ, RZ, R7 ;  /* 0x000000ffff261224 */ /* 0x000fe400078e0007 */
[----:B------:R-:W-:Y:S02]  /*1c40*/  @P4 IMAD.MOV.U32 R39, RZ, RZ, R8 ;  /* 0x000000ffff274224 */ /* 0x000fe400078e0008 */
[----:B------:R-:W-:Y:S01]  /*1c50*/  @P4 IMAD.MOV.U32 R38, RZ, RZ, R9 ;  /* 0x000000ffff264224 */ /* 0x000fe200078e0009 */
[----:B------:R-:W-:Y:S01]  /*1c60*/  ISETP.EQ.AND P4, PT, R15, 0x28, PT ;  /* 0x000000280f00780c */ /* 0x000fe20003f82270 */
[----:B------:R-:W-:-:S02]  /*1c70*/  @P2 IMAD.MOV.U32 R37, RZ, RZ, R4 ;  /* 0x000000ffff252224 */ /* 0x000fc400078e0004 */
[--C-:B------:R-:W-:Y:S02]  /*1c80*/  @P2 IMAD.MOV.U32 R36, RZ, RZ, R5.reuse ;  /* 0x000000ffff242224 */ /* 0x100fe400078e0005 */
[--C-:B------:R-:W-:Y:S02]  /*1c90*/  @P1 IMAD.MOV.U32 R23, RZ, RZ, R4.reuse ;  /* 0x000000ffff171224 */ /* 0x100fe400078e0004 */
[--C-:B------:R-:W-:Y:S02]  /*1ca0*/  @P1 IMAD.MOV.U32 R22, RZ, RZ, R5.reuse ;  /* 0x000000ffff161224 */ /* 0x100fe400078e0005 */
[----:B------:R-:W-:Y:S02]  /*1cb0*/  @P6 IMAD.MOV.U32 R50, RZ, RZ, R4 ;  /* 0x000000ffff326224 */ /* 0x000fe400078e0004 */
[----:B------:R-:W-:Y:S02]  /*1cc0*/  @P6 IMAD.MOV.U32 R51, RZ, RZ, R5 ;  /* 0x000000ffff336224 */ /* 0x000fe400078e0005 */
[----:B------:R-:W-:Y:S01]  /*1cd0*/  @P4 IMAD.MOV.U32 R37, RZ, RZ, R6 ;  /* 0x000000ffff254224 */ /* 0x000fe200078e0006 */
[----:B------:R-:W-:Y:S01]  /*1ce0*/  @P4 MOV R36, R7 ;  /* 0x0000000700244202 */ /* 0x000fe20000000f00 */
[----:B------:R-:W-:Y:S01]  /*1cf0*/  @P5 IMAD.MOV.U32 R37, RZ, RZ, R8 ;  /* 0x000000ffff255224 */ /* 0x000fe200078e0008 */
[----:B0-----:R-:W-:Y:S01]  /*1d00*/  @P1 MOV R37, R2 ;  /* 0x0000000200251202 */ /* 0x001fe20000000f00 */
[----:B------:R-:W-:Y:S01]  /*1d10*/  @P5 IMAD.MOV.U32 R36, RZ, RZ, R9 ;  /* 0x000000ffff245224 */ /* 0x000fe200078e0009 */
[----:B------:R-:W-:Y:S01]  /*1d20*/  ISETP.EQ.AND P5, PT, R15, 0x70, PT ;  /* 0x000000700f00780c */ /* 0x000fe20003fa2270 */
[----:B------:R-:W-:-:S02]  /*1d30*/  @P4 IMAD.MOV.U32 R21, RZ, RZ, R4 ;  /* 0x000000ffff154224 */ /* 0x000fc400078e0004 */
[----:B------:R-:W-:Y:S02]  /*1d40*/  @P4 IMAD.MOV.U32 R20, RZ, RZ, R5 ;  /* 0x000000ffff144224 */ /* 0x000fe400078e0005 */
[----:B------:R-:W-:-:S08]  /*1d50*/  @P1 IMAD.MOV.U32 R36, RZ, RZ, R3 ;  /* 0x000000ffff241224 */ /* 0x000fd000078e0003 */
[----:B------:R-:W-:Y:S02]  /*1d60*/  @P5 IMAD.MOV.U32 R35, RZ, RZ, R4 ;  /* 0x000000ffff235224 */ /* 0x000fe400078e0004 */
[----:B------:R-:W-:Y:S02]  /*1d70*/  @P5 IMAD.MOV.U32 R34, RZ, RZ, R5 ;  /* 0x000000ffff225224 */ /* 0x000fe400078e0005 */
[----:B------:R-:W-:Y:S01]  /*1d80*/  @P6 IMAD.MOV.U32 R35, RZ, RZ, R6 ;  /* 0x000000ffff236224 */ /* 0x000fe200078e0006 */
[----:B------:R-:W-:Y:S01]  /*1d90*/  @P2 MOV R35, R8 ;  /* 0x0000000800232202 */ /* 0x000fe20000000f00 */
[----:B------:R-:W-:Y:S02]  /*1da0*/  @P6 IMAD.MOV.U32 R34, RZ, RZ, R7 ;  /* 0x000000ffff226224 */ /* 0x000fe400078e0007 */
[----:B------:R-:W-:Y:S01]  /*1db0*/  @P2 IMAD.MOV.U32 R34, RZ, RZ, R9 ;  /* 0x000000ffff222224 */ /* 0x000fe200078e0009 */
[----:B------:R-:W-:Y:S01]  /*1dc0*/  ISETP.EQ.AND P2, PT, R15, RZ, PT ;  /* 0x000000ff0f00720c */ /* 0x000fe20003f42270 */
[----:B------:R-:W-:-:S02]  /*1dd0*/  @P5 IMAD.MOV.U32 R33, RZ, RZ, R8 ;  /* 0x000000ffff215224 */ /* 0x000fc400078e0008 */
[----:B------:R-:W-:Y:S01]  /*1de0*/  @P5 IMAD.MOV.U32 R32, RZ, RZ, R9 ;  /* 0x000000ffff205224 */ /* 0x000fe200078e0009 */
[----:B------:R-:W-:Y:S01]  /*1df0*/  ISETP.EQ.AND P5, PT, R15, -0x40, PT ;  /* 0xffffffc00f00780c */ /* 0x000fe20003fa2270 */
[--C-:B------:R-:W-:Y:S02]  /*1e00*/  @P4 IMAD.MOV.U32 R35, RZ, RZ, R2.reuse ;  /* 0x000000ffff234224 */ /* 0x100fe400078e0002 */
[--C-:B------:R-:W-:Y:S02]  /*1e10*/  @P4 IMAD.MOV.U32 R34, RZ, RZ, R3.reuse ;  /* 0x000000ffff224224 */ /* 0x100fe400078e0003 */
[----:B------:R-:W-:Y:S02]  /*1e20*/  @P6 IMAD.MOV.U32 R33, RZ, RZ, R2 ;  /* 0x000000ffff216224 */ /* 0x000fe400078e0002 */
[----:B------:R-:W-:Y:S02]  /*1e30*/  @P6 IMAD.MOV.U32 R32, RZ, RZ, R3 ;  /* 0x000000ffff206224 */ /* 0x000fe400078e0003 */
[----:B------:R-:W-:-:S02]  /*1e40*/  @P2 IMAD.MOV.U32 R31, RZ, RZ, R4 ;  /* 0x000000ffff1f2224 */ /* 0x000fc400078e0004 */
[----:B------:R-:W-:Y:S02]  /*1e50*/  @P2 IMAD.MOV.U32 R30, RZ, RZ, R5 ;  /* 0x000000ffff1e2224 */ /* 0x000fe400078e0005 */
[----:B------:R-:W-:Y:S01]  /*1e60*/  @P5 IMAD.MOV.U32 R31, RZ, RZ, R6 ;  /* 0x000000ffff1f5224 */ /* 0x000fe200078e0006 */
[----:B------:R-:W-:Y:S01]  /*1e70*/  @P5 MOV R30, R7 ;  /* 0x00000007001e5202 */ /* 0x000fe20000000f00 */
[----:B------:R-:W-:Y:S02]  /*1e80*/  @P0 IMAD.MOV.U32 R31, RZ, RZ, R8 ;  /* 0x000000ffff1f0224 */ /* 0x000fe400078e0008 */
[----:B------:R-:W-:Y:S01]  /*1e90*/  @P0 IMAD.MOV.U32 R30, RZ, RZ, R9 ;  /* 0x000000ffff1e0224 */ /* 0x000fe200078e0009 */
[----:B------:R-:W-:-:S13]  /*1ea0*/  ISETP.EQ.AND P0, PT, R15, -0x48, PT ;  /* 0xffffffb80f00780c */ /* 0x000fda0003f02270 */
[----:B------:R-:W-:Y:S02]  /*1eb0*/  @P0 IMAD.MOV.U32 R31, RZ, RZ, R2 ;  /* 0x000000ffff1f0224 */ /* 0x000fe400078e0002 */
[----:B------:R-:W-:Y:S01]  /*1ec0*/  @P0 IMAD.MOV.U32 R30, RZ, RZ, R3 ;  /* 0x000000ffff1e0224 */ /* 0x000fe200078e0003 */
[----:B------:R-:W-:-:S13]  /*1ed0*/  ISETP.EQ.AND P0, PT, R15, -0x38, PT ;  /* 0xffffffc80f00780c */ /* 0x000fda0003f02270 */
[----:B------:R-:W-:Y:S01]  /*1ee0*/  @P0 MOV R29, R6 ;  /* 0x00000006001d0202 */ /* 0x000fe20000000f00 */
[----:B------:R-:W-:Y:S01]  /*1ef0*/  @P0 IMAD.MOV.U32 R28, RZ, RZ, R7 ;  /* 0x000000ffff1c0224 */ /* 0x000fe200078e0007 */
[----:B------:R-:W-:Y:S01]  /*1f00*/  ISETP.NE.AND P0, PT, R16, RZ, PT ;  /* 0x000000ff1000720c */ /* 0x000fe20003f05270 */
[----:B------:R-:W-:Y:S02]  /*1f10*/  @P2 IMAD.MOV.U32 R29, RZ, RZ, R8 ;  /* 0x000000ffff1d2224 */ /* 0x000fe400078e0008 */
[----:B------:R-:W-:Y:S01]  /*1f20*/  @P2 IMAD.MOV.U32 R28, RZ, RZ, R9 ;  /* 0x000000ffff1c2224 */ /* 0x000fe200078e0009 */
[----:B------:R-:W-:Y:S01]  /*1f30*/  ISETP.NE.AND P2, PT, R17, RZ, PT ;  /* 0x000000ff1100720c */ /* 0x000fe20003f45270 */
[----:B------:R-:W-:Y:S01]  /*1f40*/  @P5 IMAD.MOV.U32 R29, RZ, RZ, R2 ;  /* 0x000000ffff1d5224 */ /* 0x000fe200078e0002 */
[----:B------:R-:W-:Y:S01]  /*1f50*/  P2R R17, PR, RZ, 0x8 ;  /* 0x00000008ff117803 */ /* 0x000fe20000000000 */
[----:B------:R-:W-:Y:S01]  /*1f60*/  @P5 IMAD.MOV.U32 R28, RZ, RZ, R3 ;  /* 0x000000ffff1c5224 */ /* 0x000fe200078e0003 */
[----:B------:R-:W-:-:S02]  /*1f70*/  ISETP.EQ.AND P5, PT, R15, -0x30, PT ;  /* 0xffffffd00f00780c */ /* 0x000fc40003fa2270 */
[----:B------:R-:W-:-:S03]  /*1f80*/  P2R R16, PR, RZ, 0x4 ;  /* 0x00000004ff107803 */ /* 0x000fc60000000000 */
[----:B------:R-:W-:Y:S01]  /*1f90*/  @P0 MOV R25, R4 ;  /* 0x0000000400190202 */ /* 0x000fe20000000f00 */
[----:B------:R-:W-:Y:S02]  /*1fa0*/  @P0 IMAD.MOV.U32 R24, RZ, RZ, R5 ;  /* 0x000000ffff180224 */ /* 0x000fe400078e0005 */
[----:B------:R-:W-:Y:S01]  /*1fb0*/  @P0 IMAD.MOV.U32 R39, RZ, RZ, R2 ;  /* 0x000000ffff270224 */ /* 0x000fe200078e0002 */
[----:B------:R-:W-:Y:S01]  /*1fc0*/  @P2 MOV R26, R5 ;  /* 0x00000005001a2202 */ /* 0x000fe20000000f00 */
[----:B------:R-:W-:Y:S02]  /*1fd0*/  @P2 IMAD.MOV.U32 R27, RZ, RZ, R4 ;  /* 0x000000ffff1b2224 */ /* 0x000fe400078e0004 */
[----:B------:R-:W-:Y:S01]  /*1fe0*/  LDS.64 R4, [R14.X4+0x2d8] ;  /* 0x0002d8000e047984 */ /* 0x000fe20000004a00 */
[----:B------:R-:W-:Y:S02]  /*1ff0*/  @P5 IMAD.MOV.U32 R27, RZ, RZ, R6 ;  /* 0x000000ffff1b5224 */ /* 0x000fe400078e0006 */
[----:B------:R-:W-:-:S02]  /*2000*/  @P5 IMAD.MOV.U32 R26, RZ, RZ, R7 ;  /* 0x000000ffff1a5224 */ /* 0x000fc400078e0007 */
[----:B------:R-:W-:Y:S02]  /*2010*/  @P3 IMAD.MOV.U32 R27, RZ, RZ, R8 ;  /* 0x000000ffff1b3224 */ /* 0x000fe400078e0008 */
[----:B------:R-:W-:Y:S01]  /*2020*/  @P3 IMAD.MOV.U32 R26, RZ, RZ, R9 ;  /* 0x000000ffff1a3224 */ /* 0x000fe200078e0009 */
[----:B------:R-:W-:Y:S01]  /*2030*/  ISETP.EQ.AND P3, PT, R15, -0x38, PT ;  /* 0xffffffc80f00780c */ /* 0x000fe20003f62270 */
[----:B------:R-:W-:-:S12]  /*2040*/  @P0 IMAD.MOV.U32 R38, RZ, RZ, R3 ;  /* 0x000000ffff260224 */ /* 0x000fd800078e0003 */
[----:B------:R-:W-:Y:S02]  /*2050*/  @P3 IMAD.MOV.U32 R27, RZ, RZ, R2 ;  /* 0x000000ffff1b3224 */ /* 0x000fe400078e0002 */
[----:B------:R-:W-:Y:S01]  /*2060*/  @P3 IMAD.MOV.U32 R26, RZ, RZ, R3 ;  /* 0x000000ffff1a3224 */ /* 0x000fe200078e0003 */
[----:B------:R-:W-:-:S13]  /*2070*/  ISETP.EQ.AND P3, PT, R15, -0x28, PT ;  /* 0xffffffd80f00780c */ /* 0x000fda0003f62270 */
[----:B------:R-:W-:Y:S02]  /*2080*/  @P3 IMAD.MOV.U32 R25, RZ, RZ, R6 ;  /* 0x000000ffff193224 */ /* 0x000fe400078e0006 */
[----:B------:R-:W-:Y:S02]  /*2090*/  @P3 IMAD.MOV.U32 R24, RZ, RZ, R7 ;  /* 0x000000ffff183224 */ /* 0x000fe400078e0007 */
[----:B------:R-:W-:Y:S02]  /*20a0*/  @P2 IMAD.MOV.U32 R25, RZ, RZ, R8 ;  /* 0x000000ffff192224 */ /* 0x000fe400078e0008 */
[----:B------:R-:W-:Y:S01]  /*20b0*/  @P2 IMAD.MOV.U32 R24, RZ, RZ, R9 ;  /* 0x000000ffff182224 */ /* 0x000fe200078e0009 */
[----:B------:R-:W-:Y:S01]  /*20c0*/  @P5 MOV R24, R3 ;  /* 0x0000000300185202 */ /* 0x000fe20000000f00 */
[----:B------:R-:W-:Y:S01]  /*20d0*/  @P5 IMAD.MOV.U32 R25, RZ, RZ, R2 ;  /* 0x000000ffff195224 */ /* 0x000fe200078e0002 */
[C---:B------:R-:W-:Y:S02]  /*20e0*/  ISETP.EQ.AND P5, PT, R15.reuse, -0x20, PT ;  /* 0xffffffe00f00780c */ /* 0x040fe40003fa2270 */
[----:B------:R-:W-:-:S11]  /*20f0*/  ISETP.EQ.AND P2, PT, R15, -0x18, PT ;  /* 0xffffffe80f00780c */ /* 0x000fd60003f42270 */
[--C-:B------:R-:W-:Y:S02]  /*2100*/  @P5 IMAD.MOV.U32 R23, RZ, RZ, R6.reuse ;  /* 0x000000ffff175224 */ /* 0x100fe400078e0006 */
[--C-:B------:R-:W-:Y:S02]  /*2110*/  @P5 IMAD.MOV.U32 R22, RZ, RZ, R7.reuse ;  /* 0x000000ffff165224 */ /* 0x100fe400078e0007 */
[----:B------:R-:W-:Y:S02]  /*2120*/  @P2 IMAD.MOV.U32 R21, RZ, RZ, R6 ;  /* 0x000000ffff152224 */ /* 0x000fe400078e0006 */
[----:B------:R-:W-:Y:S01]  /*2130*/  @P2 IMAD.MOV.U32 R20, RZ, RZ, R7 ;  /* 0x000000ffff142224 */ /* 0x000fe200078e0007 */
[----:B------:R-:W-:Y:S01]  /*2140*/  @P1 MOV R20, R9 ;  /* 0x0000000900141202 */ /* 0x000fe20000000f00 */
[----:B------:R-:W-:Y:S01]  /*2150*/  @P0 IMAD.MOV.U32 R23, RZ, RZ, R8 ;  /* 0x000000ffff170224 */ /* 0x000fe200078e0008 */
[----:B------:R-:W-:Y:S01]  /*2160*/  @P3 MOV R23, R2 ;  /* 0x0000000200173202 */ /* 0x000fe20000000f00 */
[----:B------:R-:W-:-:S02]  /*2170*/  @P0 IMAD.MOV.U32 R22, RZ, RZ, R9 ;  /* 0x000000ffff160224 */ /* 0x000fc400078e0009 */
[----:B------:R-:W-:Y:S02]  /*2180*/  @P1 IMAD.MOV.U32 R21, RZ, RZ, R8 ;  /* 0x000000ffff151224 */ /* 0x000fe400078e0008 */
[--C-:B------:R-:W-:Y:S01]  /*2190*/  @P3 IMAD.MOV.U32 R22, RZ, RZ, R3.reuse ;  /* 0x000000ffff163224 */ /* 0x100fe200078e0003 */
[C---:B------:R-:W-:Y:S01]  /*21a0*/  ISETP.EQ.AND P3, PT, R15.reuse, -0x8, PT ;  /* 0xfffffff80f00780c */ /* 0x040fe20003f62270 */
[----:B------:R-:W-:Y:S02]  /*21b0*/  @P5 IMAD.MOV.U32 R21, RZ, RZ, R2 ;  /* 0x000000ffff155224 */ /* 0x000fe400078e0002 */
[----:B------:R-:W-:Y:S01]  /*21c0*/  @P5 IMAD.MOV.U32 R20, RZ, RZ, R3 ;  /* 0x000000ffff145224 */ /* 0x000fe200078e0003 */
[----:B------:R-:W-:-:S09]  /*21d0*/  ISETP.EQ.AND P5, PT, R15, -0x10, PT ;  /* 0xfffffff00f00780c */ /* 0x000fd20003fa2270 */
[--C-:B------:R-:W-:Y:S02]  /*21e0*/  @P3 IMAD.MOV.U32 R52, RZ, RZ, R6.reuse ;  /* 0x000000ffff343224 */ /* 0x100fe400078e0006 */
[--C-:B------:R-:W-:Y:S01]  /*21f0*/  @P3 IMAD.MOV.U32 R48, RZ, RZ, R7.reuse ;  /* 0x000000ffff303224 */ /* 0x100fe200078e0007 */
[----:B------:R-:W-:Y:S01]  /*2200*/  @P6 MOV R48, R9 ;  /* 0x0000000900306202 */ /* 0x000fe20000000f00 */
[----:B------:R-:W-:Y:S01]  /*2210*/  @P5 IMAD.MOV.U32 R50, RZ, RZ, R6 ;  /* 0x000000ffff325224 */ /* 0x000fe200078e0006 */
[----:B------:R-:W-:Y:S01]  /*2220*/  @P4 MOV R50, R8 ;  /* 0x0000000800324202 */ /* 0x000fe20000000f00 */
[----:B------:R-:W-:Y:S02]  /*2230*/  @P5 IMAD.MOV.U32 R51, RZ, RZ, R7 ;  /* 0x000000ffff335224 */ /* 0x000fe400078e0007 */
[----:B------:R-:W-:Y:S01]  /*2240*/  @P4 IMAD.MOV.U32 R51, RZ, RZ, R9 ;  /* 0x000000ffff334224 */ /* 0x000fe200078e0009 */
[----:B------:R-:W-:Y:S01]  /*2250*/  LDS.64 R6, [R14.X4+0x310] ;  /* 0x000310000e067984 */ /* 0x000fe20000004a00 */
[----:B------:R-:W-:-:S02]  /*2260*/  @P6 IMAD.MOV.U32 R52, RZ, RZ, R8 ;  /* 0x000000ffff346224 */ /* 0x000fc400078e0008 */
[--C-:B------:R-:W-:Y:S01]  /*2270*/  @P5 IMAD.MOV.U32 R52, RZ, RZ, R2.reuse ;  /* 0x000000ffff345224 */ /* 0x100fe200078e0002 */
[----:B------:R-:W0:Y:S01]  /*2280*/  LDS.64 R8, [R14.X4+0x2d0] ;  /* 0x0002d0000e087984 */ /* 0x000e220000004a00 */
[--C-:B------:R-:W-:Y:S01]  /*2290*/  @P5 IMAD.MOV.U32 R48, RZ, RZ, R3.reuse ;  /* 0x000000ffff305224 */ /* 0x100fe200078e0003 */
[----:B------:R-:W-:Y:S01]  /*22a0*/  ISETP.EQ.AND P5, PT, R15, RZ, PT ;  /* 0x000000ff0f00720c */ /* 0x000fe20003fa2270 */
[--C-:B------:R-:W-:Y:S01]  /*22b0*/  @P2 IMAD.MOV.U32 R50, RZ, RZ, R2.reuse ;  /* 0x000000ffff322224 */ /* 0x100fe200078e0002 */
[----:B------:R-:W-:Y:S01]  /*22c0*/  IADD3 R15, R12, 0x8, RZ ;  /* 0x000000080c0f7810 */ /* 0x000fe20007ffe0ff */
[--C-:B------:R-:W-:Y:S01]  /*22d0*/  @P2 IMAD.MOV.U32 R51, RZ, RZ, R3.reuse ;  /* 0x000000ffff332224 */ /* 0x100fe200078e0003 */
[----:B------:R-:W-:Y:S01]  /*22e0*/  ISETP.NE.AND P2, PT, R16, RZ, PT ;  /* 0x000000ff1000720c */ /* 0x000fe20003f45270 */
[----:B------:R-:W-:Y:S01]  /*22f0*/  @P3 IMAD.MOV.U32 R47, RZ, RZ, R2 ;  /* 0x000000ffff2f3224 */ /* 0x000fe200078e0002 */
[----:B------:R-:W-:Y:S01]  /*2300*/  SHF.L.U32 R15, R15, 0x2, RZ ;  /* 0x000000020f0f7819 */ /* 0x000fe200000006ff */
[----:B------:R-:W-:Y:S01]  /*2310*/  @P3 IMAD.MOV.U32 R46, RZ, RZ, R3 ;  /* 0x000000ffff2e3224 */ /* 0x000fe200078e0003 */
[----:B------:R-:W-:-:S02]  /*2320*/  ISETP.NE.AND P3, PT, R17, RZ, PT ;  /* 0x000000ff1100720c */ /* 0x000fc40003f65270 */
[C---:B------:R-:W-:Y:S02]  /*2330*/  ISETP.EQ.AND P0, PT, R15.reuse, 0x40, PT ;  /* 0x000000400f00780c */ /* 0x040fe40003f02270 */
[C---:B------:R-:W-:Y:S01]  /*2340*/  ISETP.EQ.AND P4, PT, R15.reuse, 0x78, PT ;  /* 0x000000780f00780c */ /* 0x040fe20003f82270 */
[--C-:B------:R-:W-:Y:S01]  /*2350*/  @P5 IMAD.MOV.U32 R45, RZ, RZ, R2.reuse ;  /* 0x000000ffff2d5224 */ /* 0x100fe200078e0002 */
[C---:B------:R-:W-:Y:S01]  /*2360*/  ISETP.EQ.AND P1, PT, R15.reuse, RZ, PT ;  /* 0x000000ff0f00720c */ /* 0x040fe20003f22270 */
[--C-:B------:R-:W-:Y:S01]  /*2370*/  @P5 IMAD.MOV.U32 R44, RZ, RZ, R3.reuse ;  /* 0x000000ffff2c5224 */ /* 0x100fe200078e0003 */
[C---:B------:R-:W-:Y:S01]  /*2380*/  ISETP.EQ.AND P6, PT, R15.reuse, 0x58, PT ;  /* 0x000000580f00780c */ /* 0x040fe20003fc2270 */
[--C-:B------:R-:W-:Y:S01]  /*2390*/  @P2 IMAD.MOV.U32 R41, RZ, RZ, R2.reuse ;  /* 0x000000ffff292224 */ /* 0x100fe200078e0002 */
[C---:B------:R-:W-:Y:S01]  /*23a0*/  ISETP.EQ.AND P5, PT, R15.reuse, 0x38, PT ;  /* 0x000000380f00780c */ /* 0x040fe20003fa2270 */
[----:B------:R-:W-:Y:S01]  /*23b0*/  @P2 IMAD.MOV.U32 R40, RZ, RZ, R3 ;  /* 0x000000ffff282224 */ /* 0x000fe200078e0003 */
[----:B------:R-:W-:Y:S01]  /*23c0*/  ISETP.EQ.AND P2, PT, R15, 0x48, PT ;  /* 0x000000480f00780c */ /* 0x000fe20003f42270 */
[----:B------:R-:W-:-:S02]  /*23d0*/  @P3 IMAD.MOV.U32 R43, RZ, RZ, R2 ;  /* 0x000000ffff2b3224 */ /* 0x000fc400078e0002 */
[----:B------:R-:W-:Y:S01]  /*23e0*/  @P3 IMAD.MOV.U32 R42, RZ, RZ, R3 ;  /* 0x000000ffff2a3224 */ /* 0x000fe200078e0003 */
[C---:B------:R-:W-:Y:S01]  /*23f0*/  ISETP.EQ.AND P3, PT, R15.reuse, 0x8, PT ;  /* 0x000000080f00780c */ /* 0x040fe20003f62270 */
[----:B------:R-:W1:Y:S01]  /*2400*/  LDS.64 R2, [R14.X4+0x318] ;  /* 0x000318000e027984 */ /* 0x000e620000004a00 */
[--C-:B0-----:R-:W-:Y:S01]  /*2410*/  @P4 IMAD.MOV.U32 R33, RZ, RZ, R8.reuse ;  /* 0x000000ffff214224 */ /* 0x101fe200078e0008 */
[----:B------:R-:W-:Y:S01]  /*2420*/  @P4 MOV R32, R9 ;  /* 0x0000000900204202 */ /* 0x000fe20000000f00 */
[----:B------:R-:W-:Y:S01]  /*2430*/  @P0 IMAD.MOV.U32 R47, RZ, RZ, R8 ;  /* 0x000000ffff2f0224 */ /* 0x000fe200078e0008 */
[C---:B------:R-:W-:Y:S01]  /*2440*/  ISETP.EQ.AND P4, PT, R15.reuse, 0x50, PT ;  /* 0x000000500f00780c */ /* 0x040fe20003f82270 */
[----:B------:R-:W-:Y:S01]  /*2450*/  @P0 IMAD.MOV.U32 R46, RZ, RZ, R9 ;  /* 0x000000ffff2e0224 */ /* 0x000fe200078e0009 */
[----:B------:R-:W-:Y:S01]  /*2460*/  @P5 MOV R33, R6 ;  /* 0x0000000600215202 */ /* 0x000fe20000000f00 */
[----:B------:R-:W-:Y:S02]  /*2470*/  @P1 IMAD.MOV.U32 R47, RZ, RZ, R6 ;  /* 0x000000ffff2f1224 */ /* 0x000fe400078e0006 */
[----:B------:R-:W-:Y:S01]  /*2480*/  @P1 IMAD.MOV.U32 R46, RZ, RZ, R7 ;  /* 0x000000ffff2e1224 */ /* 0x000fe200078e0007 */
[----:B------:R-:W-:Y:S01]  /*2490*/  ISETP.EQ.AND P1, PT, R15, 0x10, PT ;  /* 0x000000100f00780c */ /* 0x000fe20003f22270 */
[----:B------:R-:W-:-:S02]  /*24a0*/  @P2 IMAD.MOV.U32 R45, RZ, RZ, R8 ;  /* 0x000000ffff2d2224 */ /* 0x000fc400078e0008 */
[--C-:B------:R-:W-:Y:S01]  /*24b0*/  @P2 IMAD.MOV.U32 R44, RZ, RZ, R9.reuse ;  /* 0x000000ffff2c2224 */ /* 0x100fe200078e0009 */
[----:B------:R-:W-:Y:S01]  /*24c0*/  P2R R17, PR, RZ, 0x2 ;  /* 0x00000002ff117803 */ /* 0x000fe20000000000 */
[--C-:B------:R-:W-:Y:S02]  /*24d0*/  @P6 IMAD.MOV.U32 R41, RZ, RZ, R8.reuse ;  /* 0x000000ffff296224 */ /* 0x100fe400078e0008 */
[--C-:B------:R-:W-:Y:S01]  /*24e0*/  @P4 IMAD.MOV.U32 R43, RZ, RZ, R8.reuse ;  /* 0x000000ffff2b4224 */ /* 0x100fe200078e0008 */
[----:B------:R-:W-:Y:S01]  /*24f0*/  @P4 MOV R42, R9 ;  /* 0x00000009002a4202 */ /* 0x000fe20000000f00 */
[----:B------:R-:W-:Y:S02]  /*2500*/  @P6 IMAD.MOV.U32 R40, RZ, RZ, R9 ;  /* 0x000000ffff286224 */ /* 0x000fe400078e0009 */
[----:B------:R-:W-:Y:S02]  /*2510*/  @P5 IMAD.MOV.U32 R52, RZ, RZ, R8 ;  /* 0x000000ffff345224 */ /* 0x000fe400078e0008 */
[----:B------:R-:W-:Y:S01]  /*2520*/  @P1 IMAD.MOV.U32 R43, RZ, RZ, R6 ;  /* 0x000000ffff2b1224 */ /* 0x000fe200078e0006 */
[----:B------:R-:W-:Y:S01]  /*2530*/  @P2 MOV R43, R4 ;  /* 0x00000004002b2202 */ /* 0x000fe20000000f00 */
[----:B------:R-:W-:Y:S01]  /*2540*/  @P1 IMAD.MOV.U32 R42, RZ, RZ, R7 ;  /* 0x000000ffff2a1224 */ /* 0x000fe200078e0007 */
[C---:B------:R-:W-:Y:S01]  /*2550*/  ISETP.EQ.AND P1, PT, R15.reuse, 0x68, PT ;  /* 0x000000680f00780c */ /* 0x040fe20003f22270 */
[----:B------:R-:W-:Y:S01]  /*2560*/  @P2 IMAD.MOV.U32 R42, RZ, RZ, R5 ;  /* 0x000000ffff2a2224 */ /* 0x000fe200078e0005 */
[----:B------:R-:W-:Y:S01]  /*2570*/  ISETP.EQ.AND P2, PT, R15, 0x18, PT ;  /* 0x000000180f00780c */ /* 0x000fe20003f42270 */
[----:B------:R-:W-:-:S02]  /*2580*/  @P5 IMAD.MOV.U32 R48, RZ, RZ, R9 ;  /* 0x000000ffff305224 */ /* 0x000fc400078e0009 */
[----:B------:R-:W-:Y:S01]  /*2590*/  @P5 IMAD.MOV.U32 R32, RZ, RZ, R7 ;  /* 0x000000ffff205224 */ /* 0x000fe200078e0007 */
[----:B------:R-:W-:Y:S01]  /*25a0*/  P2R R16, PR, RZ, 0x4 ;  /* 0x00000004ff107803 */ /* 0x000fe20000000000 */
[----:B------:R-:W-:Y:S02]  /*25b0*/  @P5 IMAD.MOV.U32 R47, RZ, RZ, R4 ;  /* 0x000000ffff2f5224 */ /* 0x000fe400078e0004 */
[----:B------:R-:W-:Y:S01]  /*25c0*/  @P5 IMAD.MOV.U32 R46, RZ, RZ, R5 ;  /* 0x000000ffff2e5224 */ /* 0x000fe200078e0005 */
[----:B------:R-:W-:Y:S01]  /*25d0*/  ISETP.EQ.AND P5, PT, R15, 0x60, PT ;  /* 0x000000600f00780c */ /* 0x000fe20003fa2270 */
[--C-:B------:R-:W-:Y:S02]  /*25e0*/  @P3 IMAD.MOV.U32 R45, RZ, RZ, R6.reuse ;  /* 0x000000ffff2d3224 */ /* 0x100fe400078e0006 */
[----:B------:R-:W-:Y:S01]  /*25f0*/  @P3 IMAD.MOV.U32 R44, RZ, RZ, R7 ;  /* 0x000000ffff2c3224 */ /* 0x000fe200078e0007 */
[----:B------:R-:W-:Y:S01]  /*2600*/  @P1 MOV R37, R8 ;  /* 0x0000000800251202 */ /* 0x000fe20000000f00 */
[----:B------:R-:W-:-:S02]  /*2610*/  @P2 IMAD.MOV.U32 R41, RZ, RZ, R6 ;  /* 0x000000ffff292224 */ /* 0x000fc400078e0006 */
[----:B------:R-:W-:Y:S01]  /*2620*/  @P2 IMAD.MOV.U32 R40, RZ, RZ, R7 ;  /* 0x000000ffff282224 */ /* 0x000fe200078e0007 */
[----:B------:R-:W-:Y:S01]  /*2630*/  @P4 MOV R40, R5 ;  /* 0x0000000500284202 */ /* 0x000fe20000000f00 */
[--C-:B------:R-:W-:Y:S01]  /*2640*/  @P4 IMAD.MOV.U32 R41, RZ, RZ, R4.reuse ;  /* 0x000000ffff294224 */ /* 0x100fe200078e0004 */
[C---:B------:R-:W-:Y:S01]  /*2650*/  ISETP.EQ.AND P4, PT, R15.reuse, 0x28, PT ;  /* 0x000000280f00780c */ /* 0x040fe20003f82270 */
[----:B------:R-:W-:Y:S01]  /*2660*/  @P0 IMAD.MOV.U32 R45, RZ, RZ, R4 ;  /* 0x000000ffff2d0224 */ /* 0x000fe200078e0004 */
[C---:B------:R-:W-:Y:S01]  /*2670*/  ISETP.EQ.AND P2, PT, R15.reuse, -0x8, PT ;  /* 0xfffffff80f00780c */ /* 0x040fe20003f42270 */
[----:B------:R-:W-:Y:S01]  /*2680*/  @P0 IMAD.MOV.U32 R44, RZ, RZ, R5 ;  /* 0x000000ffff2c0224 */ /* 0x000fe200078e0005 */
[----:B------:R-:W-:Y:S01]  /*2690*/  ISETP.EQ.AND P0, PT, R15, 0x20, PT ;  /* 0x000000200f00780c */ /* 0x000fe20003f02270 */
[----:B------:R-:W-:Y:S02]  /*26a0*/  @P1 IMAD.MOV.U32 R36, RZ, RZ, R9 ;  /* 0x000000ffff241224 */ /* 0x000fe400078e0009 */
[----:B------:R-:W-:-:S02]  /*26b0*/  @P5 IMAD.MOV.U32 R39, RZ, RZ, R8 ;  /* 0x000000ffff275224 */ /* 0x000fc400078e0008 */
[----:B------:R-:W-:Y:S02]  /*26c0*/  @P5 IMAD.MOV.U32 R38, RZ, RZ, R9 ;  /* 0x000000ffff265224 */ /* 0x000fe400078e0009 */
[----:B------:R-:W-:Y:S02]  /*26d0*/  @P3 IMAD.MOV.U32 R29, RZ, RZ, R8 ;  /* 0x000000ffff1d3224 */ /* 0x000fe400078e0008 */
[--C-:B------:R-:W-:Y:S02]  /*26e0*/  @P4 IMAD.MOV.U32 R37, RZ, RZ, R6.reuse ;  /* 0x000000ffff254224 */ /* 0x100fe400078e0006 */
[--C-:B------:R-:W-:Y:S02]  /*26f0*/  @P4 IMAD.MOV.U32 R36, RZ, RZ, R7.reuse ;  /* 0x000000ffff244224 */ /* 0x100fe400078e0007 */
[----:B------:R-:W-:Y:S02]  /*2700*/  @P0 IMAD.MOV.U32 R39, RZ, RZ, R6 ;  /* 0x000000ffff270224 */ /* 0x000fe400078e0006 */
[----:B------:R-:W-:-:S02]  /*2710*/  @P0 IMAD.MOV.U32 R38, RZ, RZ, R7 ;  /* 0x000000ffff260224 */ /* 0x000fc400078e0007 */
[--C-:B------:R-:W-:Y:S02]  /*2720*/  @P5 IMAD.MOV.U32 R37, RZ, RZ, R4.reuse ;  /* 0x000000ffff255224 */ /* 0x100fe400078e0004 */
[--C-:B------:R-:W-:Y:S01]  /*2730*/  @P5 IMAD.MOV.U32 R36, RZ, RZ, R5.reuse ;  /* 0x000000ffff245224 */ /* 0x100fe200078e0005 */
[C---:B------:R-:W-:Y:S01]  /*2740*/  ISETP.EQ.AND P5, PT, R15.reuse, 0x70, PT ;  /* 0x000000700f00780c */ /* 0x040fe20003fa2270 */
[----:B------:R-:W-:Y:S02]  /*2750*/  @P6 IMAD.MOV.U32 R39, RZ, RZ, R4 ;  /* 0x000000ffff276224 */ /* 0x000fe400078e0004 */
[----:B------:R-:W-:Y:S01]  /*2760*/  @P6 IMAD.MOV.U32 R38, RZ, RZ, R5 ;  /* 0x000000ffff266224 */ /* 0x000fe200078e0005 */
[----:B------:R-:W-:Y:S01]  /*2770*/  ISETP.EQ.AND P6, PT, R15, 0x30, PT ;  /* 0x000000300f00780c */ /* 0x000fe20003fc2270 */
[----:B------:R-:W-:Y:S02]  /*2780*/  @P3 IMAD.MOV.U32 R28, RZ, RZ, R9 ;  /* 0x000000ffff1c3224 */ /* 0x000fe400078e0009 */
[----:B------:R-:W-:-:S02]  /*2790*/  @P0 IMAD.MOV.U32 R23, RZ, RZ, R8 ;  /* 0x000000ffff170224 */ /* 0x000fc400078e0008 */
[----:B------:R-:W-:Y:S02]  /*27a0*/  @P0 IMAD.MOV.U32 R22, RZ, RZ, R9 ;  /* 0x000000ffff160224 */ /* 0x000fe400078e0009 */
[--C-:B------:R-:W-:Y:S02]  /*27b0*/  @P4 IMAD.MOV.U32 R21, RZ, RZ, R8.reuse ;  /* 0x000000ffff154224 */ /* 0x100fe400078e0008 */
[----:B------:R-:W-:Y:S01]  /*27c0*/  @P5 IMAD.MOV.U32 R35, RZ, RZ, R8 ;  /* 0x000000ffff235224 */ /* 0x000fe200078e0008 */
[-C--:B------:R-:W-:Y:S01]  /*27d0*/  @P5 MOV R34, R9.reuse ;  /* 0x0000000900225202 */ /* 0x080fe20000000f00 */
[----:B------:R-:W-:Y:S02]  /*27e0*/  @P5 IMAD.MOV.U32 R33, RZ, RZ, R4 ;  /* 0x000000ffff215224 */ /* 0x000fe400078e0004 */
[----:B------:R-:W-:Y:S01]  /*27f0*/  @P6 IMAD.MOV.U32 R35, RZ, RZ, R6 ;  /* 0x000000ffff236224 */ /* 0x000fe200078e0006 */
[----:B------:R-:W-:Y:S01]  /*2800*/  @P6 MOV R51, R9 ;  /* 0x0000000900336202 */ /* 0x000fe20000000f00 */
[----:B------:R-:W-:-:S02]  /*2810*/  @P6 IMAD.MOV.U32 R34, RZ, RZ, R7 ;  /* 0x000000ffff226224 */ /* 0x000fc400078e0007 */
[----:B------:R-:W-:Y:S02]  /*2820*/  @P1 IMAD.MOV.U32 R35, RZ, RZ, R4 ;  /* 0x000000ffff231224 */ /* 0x000fe400078e0004 */
[--C-:B------:R-:W-:Y:S01]  /*2830*/  @P1 IMAD.MOV.U32 R34, RZ, RZ, R5.reuse ;  /* 0x000000ffff221224 */ /* 0x100fe200078e0005 */
[C---:B------:R-:W-:Y:S01]  /*2840*/  ISETP.EQ.AND P1, PT, R15.reuse, RZ, PT ;  /* 0x000000ff0f00720c */ /* 0x040fe20003f22270 */
[----:B------:R-:W-:Y:S01]  /*2850*/  @P5 IMAD.MOV.U32 R32, RZ, RZ, R5 ;  /* 0x000000ffff205224 */ /* 0x000fe200078e0005 */
[----:B------:R-:W-:Y:S01]  /*2860*/  ISETP.EQ.AND P5, PT, R15, -0x40, PT ;  /* 0xffffffc00f00780c */ /* 0x000fe20003fa2270 */
[----:B------:R-:W-:Y:S01]  /*2870*/  @P4 IMAD.MOV.U32 R20, RZ, RZ, R9 ;  /* 0x000000ffff144224 */ /* 0x000fe200078e0009 */
[----:B-1----:R-:W-:Y:S01]  /*2880*/  @P4 MOV R34, R3 ;  /* 0x0000000300224202 */ /* 0x002fe20000000f00 */
[----:B------:R-:W-:Y:S02]  /*2890*/  @P6 IMAD.MOV.U32 R50, RZ, RZ, R8 ;  /* 0x000000ffff326224 */ /* 0x000fe400078e0008 */
[----:B------:R-:W-:-:S02]  /*28a0*/  @P4 IMAD.MOV.U32 R35, RZ, RZ, R2 ;  /* 0x000000ffff234224 */ /* 0x000fc400078e0002 */
[----:B------:R-:W-:Y:S02]  /*28b0*/  @P0 IMAD.MOV.U32 R37, RZ, RZ, R2 ;  /* 0x000000ffff250224 */ /* 0x000fe400078e0002 */
[----:B------:R-:W-:Y:S02]  /*28c0*/  @P0 IMAD.MOV.U32 R36, RZ, RZ, R3 ;  /* 0x000000ffff240224 */ /* 0x000fe400078e0003 */
[----:B------:R-:W-:Y:S01]  /*28d0*/  @P1 MOV R31, R8 ;  /* 0x00000008001f1202 */ /* 0x000fe20000000f00 */
[----:B------:R-:W-:Y:S02]  /*28e0*/  @P1 IMAD.MOV.U32 R30, RZ, RZ, R9 ;  /* 0x000000ffff1e1224 */ /* 0x000fe400078e0009 */
[----:B------:R-:W-:Y:S02]  /*28f0*/  @P5 IMAD.MOV.U32 R31, RZ, RZ, R6 ;  /* 0x000000ffff1f5224 */ /* 0x000fe400078e0006 */
[----:B------:R-:W-:Y:S02]  /*2900*/  @P5 IMAD.MOV.U32 R30, RZ, RZ, R7 ;  /* 0x000000ffff1e5224 */ /* 0x000fe400078e0007 */
[----:B------:R-:W-:-:S02]  /*2910*/  @P2 IMAD.MOV.U32 R31, RZ, RZ, R4 ;  /* 0x000000ffff1f2224 */ /* 0x000fc400078e0004 */
[----:B------:R-:W-:Y:S01]  /*2920*/  @P2 IMAD.MOV.U32 R30, RZ, RZ, R5 ;  /* 0x000000ffff1e2224 */ /* 0x000fe200078e0005 */
[----:B------:R-:W-:Y:S01]  /*2930*/  ISETP.EQ.AND P2, PT, R15, -0x48, PT ;  /* 0xffffffb80f00780c */ /* 0x000fe20003f42270 */
[----:B------:R-:W-:Y:S02]  /*2940*/  @P6 IMAD.MOV.U32 R33, RZ, RZ, R2 ;  /* 0x000000ffff216224 */ /* 0x000fe400078e0002 */
[----:B------:R-:W-:-:S10]  /*2950*/  @P6 IMAD.MOV.U32 R32, RZ, RZ, R3 ;  /* 0x000000ffff206224 */ /* 0x000fd400078e0003 */
[----:B------:R-:W-:Y:S01]  /*2960*/  @P2 IMAD.MOV.U32 R31, RZ, RZ, R2 ;  /* 0x000000ffff1f2224 */ /* 0x000fe200078e0002 */
[----:B------:R-:W-:Y:S02]  /*2970*/  @P2 MOV R30, R3 ;  /* 0x00000003001e2202 */ /* 0x000fe40000000f00 */
[----:B------:R-:W-:-:S13]  /*2980*/  ISETP.EQ.AND P2, PT, R15, -0x38, PT ;  /* 0xffffffc80f00780c */ /* 0x000fda0003f42270 */
[----:B------:R-:W-:Y:S02]  /*2990*/  @P2 IMAD.MOV.U32 R29, RZ, RZ, R6 ;  /* 0x000000ffff1d2224 */ /* 0x000fe400078e0006 */
[----:B------:R-:W-:Y:S01]  /*29a0*/  @P2 IMAD.MOV.U32 R28, RZ, RZ, R7 ;  /* 0x000000ffff1c2224 */ /* 0x000fe200078e0007 */
[----:B------:R-:W-:Y:S01]  /*29b0*/  ISETP.NE.AND P2, PT, R16, RZ, PT ;  /* 0x000000ff1000720c */ /* 0x000fe20003f45270 */
[----:B------:R-:W-:Y:S01]  /*29c0*/  @P1 IMAD.MOV.U32 R29, RZ, RZ, R4 ;  /* 0x000000ffff1d1224 */ /* 0x000fe200078e0004 */
[----:B------:R-:W-:Y:S01]  /*29d0*/  @P5 MOV R29, R2 ;  /* 0x00000002001d5202 */ /* 0x000fe20000000f00 */
[----:B------:R-:W-:Y:S01]  /*29e0*/  @P1 IMAD.MOV.U32 R28, RZ, RZ, R5 ;  /* 0x000000ffff1c1224 */ /* 0x000fe200078e0005 */
[----:B------:R-:W-:Y:S01]  /*29f0*/  ISETP.NE.AND P1, PT, R17, RZ, PT ;  /* 0x000000ff1100720c */ /* 0x000fe20003f25270 */
[----:B------:R-:W-:Y:S01]  /*2a00*/  @P5 IMAD.MOV.U32 R28, RZ, RZ, R3 ;  /* 0x000000ffff1c5224 */ /* 0x000fe200078e0003 */
[----:B------:R-:W-:Y:S02]  /*2a10*/  ISETP.EQ.AND P5, PT, R15, -0x30, PT ;  /* 0xffffffd00f00780c */ /* 0x000fe40003fa2270 */
[----:B------:R-:W-:-:S02]  /*2a20*/  P2R R17, PR, RZ, 0x8 ;  /* 0x00000008ff117803 */ /* 0x000fc40000000000 */
[----:B------:R-:W-:-:S03]  /*2a30*/  P2R R16, PR, RZ, 0x2 ;  /* 0x00000002ff107803 */ /* 0x000fc60000000000 */
[--C-:B------:R-:W-:Y:S02]  /*2a40*/  @P2 IMAD.MOV.U32 R25, RZ, RZ, R8.reuse ;  /* 0x000000ffff192224 */ /* 0x100fe400078e0008 */
[--C-:B------:R-:W-:Y:S02]  /*2a50*/  @P2 IMAD.MOV.U32 R24, RZ, RZ, R9.reuse ;  /* 0x000000ffff182224 */ /* 0x100fe400078e0009 */
[----:B------:R-:W-:Y:S02]  /*2a60*/  @P1 IMAD.MOV.U32 R27, RZ, RZ, R8 ;  /* 0x000000ffff1b1224 */ /* 0x000fe400078e0008 */
[----:B------:R-:W-:Y:S02]  /*2a70*/  @P1 IMAD.MOV.U32 R26, RZ, RZ, R9 ;  /* 0x000000ffff1a1224 */ /* 0x000fe400078e0009 */
[----:B------:R-:W-:Y:S01]  /*2a80*/  @P5 IMAD.MOV.U32 R27, RZ, RZ, R6 ;  /* 0x000000ffff1b5224 */ /* 0x000fe200078e0006 */
[----:B------:R-:W0:Y:S01]  /*2a90*/  LDS.64 R8, [R14.X4+0x2e0] ;  /* 0x0002e0000e087984 */ /* 0x000e220000004a00 */
[----:B------:R-:W-:Y:S01]  /*2aa0*/  @P5 IMAD.MOV.U32 R26, RZ, RZ, R7 ;  /* 0x000000ffff1a5224 */ /* 0x000fe200078e0007 */
[----:B------:R-:W-:Y:S01]  /*2ab0*/  @P3 MOV R26, R5 ;  /* 0x00000005001a3202 */ /* 0x000fe20000000f00 */
[----:B------:R-:W-:Y:S01]  /*2ac0*/  @P3 IMAD.MOV.U32 R27, RZ, RZ, R4 ;  /* 0x000000ffff1b3224 */ /* 0x000fe200078e0004 */
[----:B------:R-:W-:Y:S01]  /*2ad0*/  ISETP.EQ.AND P3, PT, R15, -0x38, PT ;  /* 0xffffffc80f00780c */ /* 0x000fe20003f62270 */
[----:B------:R-:W-:-:S02]  /*2ae0*/  @P2 IMAD.MOV.U32 R39, RZ, RZ, R2 ;  /* 0x000000ffff272224 */ /* 0x000fc400078e0002 */
[----:B------:R-:W-:-:S10]  /*2af0*/  @P2 IMAD.MOV.U32 R38, RZ, RZ, R3 ;  /* 0x000000ffff262224 */ /* 0x000fd400078e0003 */
        /* <DEDUP_REMOVED lines=11> */
[----:B------:R-:W-:Y:S01]  /*2bb0*/  @P1 MOV R21, R6 ;  /* 0x0000000600151202 */ /* 0x000fe20000000f00 */
[----:B------:R-:W-:Y:S02]  /*2bc0*/  @P1 IMAD.MOV.U32 R20, RZ, RZ, R7 ;  /* 0x000000ffff141224 */ /* 0x000fe400078e0007 */
[----:B------:R-:W-:Y:S01]  /*2bd0*/  @P0 IMAD.MOV.U32 R21, RZ, RZ, R4 ;  /* 0x000000ffff150224 */ /* 0x000fe200078e0004 */
[----:B------:R-:W-:Y:S01]  /*2be0*/  @P5 MOV R22, R7 ;  /* 0x0000000700165202 */ /* 0x000fe20000000f00 */
[----:B------:R-:W-:Y:S02]  /*2bf0*/  @P5 IMAD.MOV.U32 R23, RZ, RZ, R6 ;  /* 0x000000ffff175224 */ /* 0x000fe400078e0006 */
[----:B------:R-:W-:Y:S02]  /*2c00*/  @P2 IMAD.MOV.U32 R23, RZ, RZ, R4 ;  /* 0x000000ffff172224 */ /* 0x000fe400078e0004 */
[--C-:B------:R-:W-:Y:S02]  /*2c10*/  @P2 IMAD.MOV.U32 R22, RZ, RZ, R5.reuse ;  /* 0x000000ffff162224 */ /* 0x100fe400078e0005 */
[----:B------:R-:W-:-:S02]  /*2c20*/  @P0 IMAD.MOV.U32 R20, RZ, RZ, R5 ;  /* 0x000000ffff140224 */ /* 0x000fc400078e0005 */
[--C-:B------:R-:W-:Y:S02]  /*2c30*/  @P3 IMAD.MOV.U32 R23, RZ, RZ, R2.reuse ;  /* 0x000000ffff173224 */ /* 0x100fe400078e0002 */
[--C-:B------:R-:W-:Y:S01]  /*2c40*/  @P3 IMAD.MOV.U32 R22, RZ, RZ, R3.reuse ;  /* 0x000000ffff163224 */ /* 0x100fe200078e0003 */
[C---:B------:R-:W-:Y:S01]  /*2c50*/  ISETP.EQ.AND P3, PT, R15.reuse, -0x8, PT ;  /* 0xfffffff80f00780c */ /* 0x040fe20003f62270 */
[----:B------:R-:W-:Y:S02]  /*2c60*/  @P5 IMAD.MOV.U32 R21, RZ, RZ, R2 ;  /* 0x000000ffff155224 */ /* 0x000fe400078e0002 */
[----:B------:R-:W-:Y:S01]  /*2c70*/  @P5 IMAD.MOV.U32 R20, RZ, RZ, R3 ;  /* 0x000000ffff145224 */ /* 0x000fe200078e0003 */
[----:B------:R-:W-:-:S09]  /*2c80*/  ISETP.EQ.AND P5, PT, R15, -0x10, PT ;  /* 0xfffffff00f00780c */ /* 0x000fd20003fa2270 */
[----:B------:R-:W-:Y:S01]  /*2c90*/  @P3 MOV R52, R6 ;  /* 0x0000000600343202 */ /* 0x000fe20000000f00 */
[--C-:B------:R-:W-:Y:S01]  /*2ca0*/  @P3 IMAD.MOV.U32 R48, RZ, RZ, R7.reuse ;  /* 0x000000ffff303224 */ /* 0x100fe200078e0007 */
[----:B------:R-:W-:Y:S01]  /*2cb0*/  @P3 MOV R46, R3 ;  /* 0x00000003002e3202 */ /* 0x000fe20000000f00 */
[----:B------:R-:W-:Y:S02]  /*2cc0*/  @P6 IMAD.MOV.U32 R52, RZ, RZ, R4 ;  /* 0x000000ffff346224 */ /* 0x000fe400078e0004 */
[----:B------:R-:W-:Y:S02]  /*2cd0*/  @P5 IMAD.MOV.U32 R50, RZ, RZ, R6 ;  /* 0x000000ffff325224 */ /* 0x000fe400078e0006 */
[----:B------:R-:W-:Y:S02]  /*2ce0*/  @P5 IMAD.MOV.U32 R51, RZ, RZ, R7 ;  /* 0x000000ffff335224 */ /* 0x000fe400078e0007 */
[----:B------:R-:W1:Y:S01]  /*2cf0*/  LDS.64 R6, [R14.X4+0x320] ;  /* 0x000320000e067984 */ /* 0x000e620000004a00 */
[----:B------:R-:W-:-:S02]  /*2d00*/  @P4 IMAD.MOV.U32 R50, RZ, RZ, R4 ;  /* 0x000000ffff324224 */ /* 0x000fc400078e0004 */
[----:B------:R-:W-:Y:S02]  /*2d10*/  @P4 IMAD.MOV.U32 R51, RZ, RZ, R5 ;  /* 0x000000ffff334224 */ /* 0x000fe400078e0005 */
[--C-:B------:R-:W-:Y:S02]  /*2d20*/  @P1 IMAD.MOV.U32 R50, RZ, RZ, R2.reuse ;  /* 0x000000ffff321224 */ /* 0x100fe400078e0002 */
[----:B------:R-:W-:Y:S01]  /*2d30*/  @P1 IMAD.MOV.U32 R51, RZ, RZ, R3 ;  /* 0x000000ffff331224 */ /* 0x000fe200078e0003 */
[----:B------:R-:W-:Y:S01]  /*2d40*/  ISETP.NE.AND P1, PT, R16, RZ, PT ;  /* 0x000000ff1000720c */ /* 0x000fe20003f25270 */
[----:B------:R-:W-:Y:S02]  /*2d50*/  @P6 IMAD.MOV.U32 R48, RZ, RZ, R5 ;  /* 0x000000ffff306224 */ /* 0x000fe400078e0005 */
[--C-:B------:R-:W-:Y:S01]  /*2d60*/  @P5 IMAD.MOV.U32 R52, RZ, RZ, R2.reuse ;  /* 0x000000ffff345224 */ /* 0x100fe200078e0002 */
[----:B------:R-:W2:Y:S01]  /*2d70*/  LDS.64 R4, [R14.X4+0x2e8] ;  /* 0x0002e8000e047984 */ /* 0x000ea20000004a00 */
[----:B------:R-:W-:Y:S01]  /*2d80*/  @P5 IMAD.MOV.U32 R48, RZ, RZ, R3 ;  /* 0x000000ffff305224 */ /* 0x000fe200078e0003 */
[----:B------:R-:W-:Y:S01]  /*2d90*/  ISETP.EQ.AND P5, PT, R15, RZ, PT ;  /* 0x000000ff0f00720c */ /* 0x000fe20003fa2270 */
[----:B------:R-:W-:Y:S01]  /*2da0*/  @P3 IMAD.MOV.U32 R47, RZ, RZ, R2 ;  /* 0x000000ffff2f3224 */ /* 0x000fe200078e0002 */
[----:B------:R-:W-:-:S02]  /*2db0*/  IADD3 R15, R12, 0xc, RZ ;  /* 0x0000000c0c0f7810 */ /* 0x000fc40007ffe0ff */
[----:B------:R-:W-:Y:S02]  /*2dc0*/  ISETP.NE.AND P3, PT, R17, RZ, PT ;  /* 0x000000ff1100720c */ /* 0x000fe40003f65270 */
[----:B------:R-:W-:Y:S01]  /*2dd0*/  IADD3 R12, R12, 0x10, RZ ;  /* 0x000000100c0c7810 */ /* 0x000fe20007ffe0ff */
[----:B------:R-:W-:Y:S01]  /*2de0*/  IMAD.SHL.U32 R15, R15, 0x4, RZ ;  /* 0x000000040f0f7824 */ /* 0x000fe200078e00ff */
[----:B------:R-:W-:Y:S01]  /*2df0*/  @P1 MOV R40, R3 ;  /* 0x0000000300281202 */ /* 0x000fe20000000f00 */
[----:B------:R-:W-:-:S03]  /*2e00*/  @P1 IMAD.MOV.U32 R41, RZ, RZ, R2 ;  /* 0x000000ffff291224 */ /* 0x000fc600078e0002 */
[C---:B------:R-:W-:Y:S01]  /*2e10*/  ISETP.EQ.AND P1, PT, R15.reuse, 0x40, PT ;  /* 0x000000400f00780c */ /* 0x040fe20003f22270 */
[--C-:B------:R-:W-:Y:S01]  /*2e20*/  @P5 IMAD.MOV.U32 R45, RZ, RZ, R2.reuse ;  /* 0x000000ffff2d5224 */ /* 0x100fe200078e0002 */
[C---:B------:R-:W-:Y:S01]  /*2e30*/  ISETP.EQ.AND P4, PT, R15.reuse, 0x78, PT ;  /* 0x000000780f00780c */ /* 0x040fe20003f82270 */
[--C-:B------:R-:W-:Y:S01]  /*2e40*/  @P5 IMAD.MOV.U32 R44, RZ, RZ, R3.reuse ;  /* 0x000000ffff2c5224 */ /* 0x100fe200078e0003 */
[C---:B------:R-:W-:Y:S01]  /*2e50*/  ISETP.EQ.AND P0, PT, R15.reuse, RZ, PT ;  /* 0x000000ff0f00720c */ /* 0x040fe20003f02270 */
[----:B------:R-:W-:Y:S01]  /*2e60*/  @P3 IMAD.MOV.U32 R43, RZ, RZ, R2 ;  /* 0x000000ffff2b3224 */ /* 0x000fe200078e0002 */
[C---:B------:R-:W-:Y:S01]  /*2e70*/  ISETP.EQ.AND P2, PT, R15.reuse, 0x48, PT ;  /* 0x000000480f00780c */ /* 0x040fe20003f42270 */
[----:B------:R-:W-:Y:S01]  /*2e80*/  @P3 IMAD.MOV.U32 R42, RZ, RZ, R3 ;  /* 0x000000ffff2a3224 */ /* 0x000fe200078e0003 */
[C---:B------:R-:W-:Y:S01]  /*2e90*/  ISETP.EQ.AND P6, PT, R15.reuse, 0x58, PT ;  /* 0x000000580f00780c */ /* 0x040fe20003fc2270 */
[----:B------:R-:W3:Y:S01]  /*2ea0*/  LDS.64 R2, [R14.X4+0x328] ;  /* 0x000328000e027984 */ /* 0x000ee20000004a00 */
[----:B------:R-:W-:-:S02]  /*2eb0*/  ISETP.EQ.AND P5, PT, R15, 0x38, PT ;  /* 0x000000380f00780c */ /* 0x000fc40003fa2270 */
[C---:B------:R-:W-:Y:S01]  /*2ec0*/  ISETP.EQ.AND P3, PT, R15.reuse, 0x8, PT ;  /* 0x000000080f00780c */ /* 0x040fe20003f62270 */
[--C-:B0-----:R-:W-:Y:S02]  /*2ed0*/  @P1 IMAD.MOV.U32 R47, RZ, RZ, R8.reuse ;  /* 0x000000ffff2f1224 */ /* 0x101fe400078e0008 */
[----:B------:R-:W-:Y:S02]  /*2ee0*/  @P4 IMAD.MOV.U32 R33, RZ, RZ, R8 ;  /* 0x000000ffff214224 */ /* 0x000fe400078e0008 */
[--C-:B------:R-:W-:Y:S01]  /*2ef0*/  @P4 IMAD.MOV.U32 R32, RZ, RZ, R9.reuse ;  /* 0x000000ffff204224 */ /* 0x100fe200078e0009 */
[C---:B------:R-:W-:Y:S01]  /*2f00*/  ISETP.EQ.AND P4, PT, R15.reuse, 0x50, PT ;  /* 0x000000500f00780c */ /* 0x040fe20003f82270 */
[----:B------:R-:W-:Y:S01]  /*2f10*/  @P1 IMAD.MOV.U32 R46, RZ, RZ, R9 ;  /* 0x000000ffff2e1224 */ /* 0x000fe200078e0009 */
[----:B------:R-:W-:Y:S01]  /*2f20*/  @P2 MOV R45, R8 ;  /* 0x00000008002d2202 */ /* 0x000fe20000000f00 */
[----:B-1----:R-:W-:Y:S02]  /*2f30*/  @P0 IMAD.MOV.U32 R47, RZ, RZ, R6 ;  /* 0x000000ffff2f0224 */ /* 0x002fe400078e0006 */
[----:B------:R-:W-:Y:S01]  /*2f40*/  @P0 IMAD.MOV.U32 R46, RZ, RZ, R7 ;  /* 0x000000ffff2e0224 */ /* 0x000fe200078e0007 */
[----:B------:R-:W-:Y:S01]  /*2f50*/  ISETP.EQ.AND P0, PT, R15, 0x10, PT ;  /* 0x000000100f00780c */ /* 0x000fe20003f02270 */
[--C-:B------:R-:W-:Y:S01]  /*2f60*/  @P2 IMAD.MOV.U32 R44, RZ, RZ, R9.reuse ;  /* 0x000000ffff2c2224 */ /* 0x100fe200078e0009 */
[----:B------:R-:W-:Y:S01]  /*2f70*/  @P5 MOV R48, R9 ;  /* 0x0000000900305202 */ /* 0x000fe20000000f00 */
[----:B------:R-:W-:Y:S01]  /*2f80*/  @P6 IMAD.MOV.U32 R41, RZ, RZ, R8 ;  /* 0x000000ffff296224 */ /* 0x000fe200078e0008 */
[----:B------:R-:W-:Y:S01]  /*2f90*/  P2R R17, PR, RZ, 0x1 ;  /* 0x00000001ff117803 */ /* 0x000fe20000000000 */
[----:B------:R-:W-:-:S02]  /*2fa0*/  @P6 IMAD.MOV.U32 R40, RZ, RZ, R9 ;  /* 0x000000ffff286224 */ /* 0x000fc400078e0009 */
[--C-:B------:R-:W-:Y:S02]  /*2fb0*/  @P4 IMAD.MOV.U32 R43, RZ, RZ, R8.reuse ;  /* 0x000000ffff2b4224 */ /* 0x100fe400078e0008 */
[----:B------:R-:W-:Y:S02]  /*2fc0*/  @P4 IMAD.MOV.U32 R42, RZ, RZ, R9 ;  /* 0x000000ffff2a4224 */ /* 0x000fe400078e0009 */
[----:B------:R-:W-:Y:S02]  /*2fd0*/  @P5 IMAD.MOV.U32 R52, RZ, RZ, R8 ;  /* 0x000000ffff345224 */ /* 0x000fe400078e0008 */
[----:B------:R-:W-:Y:S01]  /*2fe0*/  @P0 IMAD.MOV.U32 R43, RZ, RZ, R6 ;  /* 0x000000ffff2b0224 */ /* 0x000fe200078e0006 */
[----:B------:R-:W-:Y:S01]  /*2ff0*/  @P0 MOV R42, R7 ;  /* 0x00000007002a0202 */ /* 0x000fe20000000f00 */
[----:B--2---:R-:W-:Y:S01]  /*3000*/  @P2 IMAD.MOV.U32 R43, RZ, RZ, R4 ;  /* 0x000000ffff2b2224 */ /* 0x004fe200078e0004 */
        /* <DEDUP_REMOVED lines=8> */
[C---:B------:R-:W-:Y:S01]  /*3090*/  ISETP.EQ.AND P5, PT, R15.reuse, 0x60, PT ;  /* 0x000000600f00780c */ /* 0x040fe20003fa2270 */
[----:B------:R-:W-:Y:S02]  /*30a0*/  @P3 IMAD.MOV.U32 R45, RZ, RZ, R6 ;  /* 0x000000ffff2d3224 */ /* 0x000fe400078e0006 */
[--C-:B------:R-:W-:Y:S02]  /*30b0*/  @P3 IMAD.MOV.U32 R44, RZ, RZ, R7.reuse ;  /* 0x000000ffff2c3224 */ /* 0x100fe400078e0007 */
[----:B------:R-:W-:Y:S01]  /*30c0*/  @P2 MOV R41, R6 ;  /* 0x0000000600292202 */ /* 0x000fe20000000f00 */
[----:B------:R-:W-:Y:S01]  /*30d0*/  @P2 IMAD.MOV.U32 R40, RZ, RZ, R7 ;  /* 0x000000ffff282224 */ /* 0x000fe200078e0007 */
[----:B------:R-:W-:Y:S01]  /*30e0*/  ISETP.EQ.AND P2, PT, R15, -0x8, PT ;  /* 0xfffffff80f00780c */ /* 0x000fe20003f42270 */
[----:B------:R-:W-:-:S02]  /*30f0*/  @P4 IMAD.MOV.U32 R41, RZ, RZ, R4 ;  /* 0x000000ffff294224 */ /* 0x000fc400078e0004 */
[--C-:B------:R-:W-:Y:S01]  /*3100*/  @P4 IMAD.MOV.U32 R40, RZ, RZ, R5.reuse ;  /* 0x000000ffff284224 */ /* 0x100fe200078e0005 */
[C---:B------:R-:W-:Y:S01]  /*3110*/  ISETP.EQ.AND P4, PT, R15.reuse, 0x28, PT ;  /* 0x000000280f00780c */ /* 0x040fe20003f82270 */
[----:B------:R-:W-:Y:S02]  /*3120*/  @P1 IMAD.MOV.U32 R45, RZ, RZ, R4 ;  /* 0x000000ffff2d1224 */ /* 0x000fe400078e0004 */
[----:B------:R-:W-:Y:S01]  /*3130*/  @P1 IMAD.MOV.U32 R44, RZ, RZ, R5 ;  /* 0x000000ffff2c1224 */ /* 0x000fe200078e0005 */
[----:B------:R-:W-:Y:S01]  /*3140*/  ISETP.EQ.AND P1, PT, R15, 0x20, PT ;  /* 0x000000200f00780c */ /* 0x000fe20003f22270 */
[--C-:B------:R-:W-:Y:S02]  /*3150*/  @P0 IMAD.MOV.U32 R37, RZ, RZ, R8.reuse ;  /* 0x000000ffff250224 */ /* 0x100fe400078e0008 */
[----:B------:R-:W-:Y:S02]  /*3160*/  @P0 IMAD.MOV.U32 R36, RZ, RZ, R9 ;  /* 0x000000ffff240224 */ /* 0x000fe400078e0009 */
[----:B------:R-:W-:-:S02]  /*3170*/  @P5 IMAD.MOV.U32 R39, RZ, RZ, R8 ;  /* 0x000000ffff275224 */ /* 0x000fc400078e0008 */
[----:B------:R-:W-:Y:S02]  /*3180*/  @P5 IMAD.MOV.U32 R38, RZ, RZ, R9 ;  /* 0x000000ffff265224 */ /* 0x000fe400078e0009 */
[--C-:B------:R-:W-:Y:S01]  /*3190*/  @P4 IMAD.MOV.U32 R37, RZ, RZ, R6.reuse ;  /* 0x000000ffff254224 */ /* 0x100fe200078e0006 */
[----:B------:R-:W-:Y:S01]  /*31a0*/  @P5 MOV R37, R4 ;  /* 0x0000000400255202 */ /* 0x000fe20000000f00 */
[----:B------:R-:W-:Y:S02]  /*31b0*/  @P4 IMAD.MOV.U32 R36, RZ, RZ, R7 ;  /* 0x000000ffff244224 */ /* 0x000fe400078e0007 */
[----:B------:R-:W-:Y:S01]  /*31c0*/  @P1 IMAD.MOV.U32 R39, RZ, RZ, R6 ;  /* 0x000000ffff271224 */ /* 0x000fe200078e0006 */
[----:B------:R-:W-:Y:S01]  /*31d0*/  @P1 MOV R38, R7 ;  /* 0x0000000700261202 */ /* 0x000fe20000000f00 */
[--C-:B------:R-:W-:Y:S01]  /*31e0*/  @P5 IMAD.MOV.U32 R36, RZ, RZ, R5.reuse ;  /* 0x000000ffff245224 */ /* 0x100fe200078e0005 */
[C---:B------:R-:W-:Y:S01]  /*31f0*/  ISETP.EQ.AND P5, PT, R15.reuse, 0x70, PT ;  /* 0x000000700f00780c */ /* 0x040fe20003fa2270 */
[----:B------:R-:W-:Y:S01]  /*3200*/  @P6 IMAD.MOV.U32 R39, RZ, RZ, R4 ;  /* 0x000000ffff276224 */ /* 0x000fe200078e0004 */
[----:B------:R-:W-:Y:S01]  /*3210*/  @P1 MOV R23, R8 ;  /* 0x0000000800171202 */ /* 0x000fe20000000f00 */
        /* <DEDUP_REMOVED lines=8> */
[----:B------:R-:W-:-:S02]  /*32a0*/  @P6 IMAD.MOV.U32 R35, RZ, RZ, R6 ;  /* 0x000000ffff236224 */ /* 0x000fc400078e0006 */
[----:B------:R-:W-:Y:S01]  /*32b0*/  @P6 IMAD.MOV.U32 R34, RZ, RZ, R7 ;  /* 0x000000ffff226224 */ /* 0x000fe200078e0007 */
[----:B------:R-:W-:Y:S01]  /*32c0*/  @P0 MOV R34, R5 ;  /* 0x0000000500220202 */ /* 0x000fe20000000f00 */
[--C-:B------:R-:W-:Y:S01]  /*32d0*/  @P0 IMAD.MOV.U32 R35, RZ, RZ, R4.reuse ;  /* 0x000000ffff230224 */ /* 0x100fe200078e0004 */
[C---:B------:R-:W-:Y:S01]  /*32e0*/  ISETP.EQ.AND P0, PT, R15.reuse, RZ, PT ;  /* 0x000000ff0f00720c */ /* 0x040fe20003f02270 */
[----:B------:R-:W-:Y:S02]  /*32f0*/  @P5 IMAD.MOV.U32 R33, RZ, RZ, R4 ;  /* 0x000000ffff215224 */ /* 0x000fe400078e0004 */
[----:B------:R-:W-:Y:S01]  /*3300*/  @P5 IMAD.MOV.U32 R32, RZ, RZ, R5 ;  /* 0x000000ffff205224 */ /* 0x000fe200078e0005 */
[----:B------:R-:W-:Y:S01]  /*3310*/  ISETP.EQ.AND P5, PT, R15, -0x40, PT ;  /* 0xffffffc00f00780c */ /* 0x000fe20003fa2270 */
[----:B------:R-:W-:Y:S02]  /*3320*/  @P4 IMAD.MOV.U32 R20, RZ, RZ, R9 ;  /* 0x000000ffff144224 */ /* 0x000fe400078e0009 */
[----:B------:R-:W-:-:S02]  /*3330*/  @P6 IMAD.MOV.U32 R50, RZ, RZ, R8 ;  /* 0x000000ffff326224 */ /* 0x000fc400078e0008 */
[--C-:B------:R-:W-:Y:S02]  /*3340*/  @P6 IMAD.MOV.U32 R51, RZ, RZ, R9.reuse ;  /* 0x000000ffff336224 */ /* 0x100fe400078e0009 */
[----:B---3--:R-:W-:Y:S02]  /*3350*/  @P1 IMAD.MOV.U32 R37, RZ, RZ, R2 ;  /* 0x000000ffff251224 */ /* 0x008fe400078e0002 */
[----:B------:R-:W-:Y:S02]  /*3360*/  @P0 IMAD.MOV.U32 R31, RZ, RZ, R8 ;  /* 0x000000ffff1f0224 */ /* 0x000fe400078e0008 */
[----:B------:R-:W-:Y:S02]  /*3370*/  @P0 IMAD.MOV.U32 R30, RZ, RZ, R9 ;  /* 0x000000ffff1e0224 */ /* 0x000fe400078e0009 */
[----:B------:R-:W-:Y:S01]  /*3380*/  @P5 IMAD.MOV.U32 R31, RZ, RZ, R6 ;  /* 0x000000ffff1f5224 */ /* 0x000fe200078e0006 */
[----:B------:R-:W-:Y:S01]  /*3390*/  @P2 MOV R31, R4 ;  /* 0x00000004001f2202 */ /* 0x000fe20000000f00 */
[----:B------:R-:W-:-:S02]  /*33a0*/  @P5 IMAD.MOV.U32 R30, RZ, RZ, R7 ;  /* 0x000000ffff1e5224 */ /* 0x000fc400078e0007 */
[----:B------:R-:W-:Y:S01]  /*33b0*/  @P2 IMAD.MOV.U32 R30, RZ, RZ, R5 ;  /* 0x000000ffff1e2224 */ /* 0x000fe200078e0005 */
[----:B------:R-:W-:Y:S01]  /*33c0*/  ISETP.EQ.AND P2, PT, R15, -0x48, PT ;  /* 0xffffffb80f00780c */ /* 0x000fe20003f42270 */
[--C-:B------:R-:W-:Y:S02]  /*33d0*/  @P4 IMAD.MOV.U32 R35, RZ, RZ, R2.reuse ;  /* 0x000000ffff234224 */ /* 0x100fe400078e0002 */
[----:B------:R-:W-:Y:S02]  /*33e0*/  @P6 IMAD.MOV.U32 R33, RZ, RZ, R2 ;  /* 0x000000ffff216224 */ /* 0x000fe400078e0002 */
[--C-:B------:R-:W-:Y:S02]  /*33f0*/  @P1 IMAD.MOV.U32 R36, RZ, RZ, R3.reuse ;  /* 0x000000ffff241224 */ /* 0x100fe400078e0003 */
[--C-:B------:R-:W-:Y:S02]  /*3400*/  @P4 IMAD.MOV.U32 R34, RZ, RZ, R3.reuse ;  /* 0x000000ffff224224 */ /* 0x100fe400078e0003 */
[----:B------:R-:W-:-:S04]  /*3410*/  @P6 IMAD.MOV.U32 R32, RZ, RZ, R3 ;  /* 0x000000ffff206224 */ /* 0x000fc800078e0003 */
[----:B------:R-:W-:Y:S02]  /*3420*/  @P2 IMAD.MOV.U32 R31, RZ, RZ, R2 ;  /* 0x000000ffff1f2224 */ /* 0x000fe400078e0002 */
[----:B------:R-:W-:Y:S01]  /*3430*/  @P2 IMAD.MOV.U32 R30, RZ, RZ, R3 ;  /* 0x000000ffff1e2224 */ /* 0x000fe200078e0003 */
[----:B------:R-:W-:-:S13]  /*3440*/  ISETP.EQ.AND P2, PT, R15, -0x38, PT ;  /* 0xffffffc80f00780c */ /* 0x000fda0003f42270 */
[----:B------:R-:W-:Y:S01]  /*3450*/  @P2 IMAD.MOV.U32 R29, RZ, RZ, R6 ;  /* 0x000000ffff1d2224 */ /* 0x000fe200078e0006 */
[----:B------:R-:W-:Y:S01]  /*3460*/  @P2 MOV R28, R7 ;  /* 0x00000007001c2202 */ /* 0x000fe20000000f00 */
[----:B------:R-:W-:Y:S01]  /*3470*/  @P0 IMAD.MOV.U32 R29, RZ, RZ, R4 ;  /* 0x000000ffff1d0224 */ /* 0x000fe200078e0004 */
[----:B------:R-:W-:Y:S01]  /*3480*/  ISETP.NE.AND P2, PT, R16, RZ, PT ;  /* 0x000000ff1000720c */ /* 0x000fe20003f45270 */
[----:B------:R-:W-:Y:S01]  /*3490*/  @P0 IMAD.MOV.U32 R28, RZ, RZ, R5 ;  /* 0x000000ffff1c0224 */ /* 0x000fe200078e0005 */
[----:B------:R-:W-:Y:S01]  /*34a0*/  ISETP.NE.AND P0, PT, R17, RZ, PT ;  /* 0x000000ff1100720c */ /* 0x000fe20003f05270 */
[----:B------:R-:W-:Y:S01]  /*34b0*/  @P5 IMAD.MOV.U32 R29, RZ, RZ, R2 ;  /* 0x000000ffff1d5224 */ /* 0x000fe200078e0002 */
[----:B------:R-:W-:Y:S01]  /*34c0*/  P2R R16, PR, RZ, 0x8 ;  /* 0x00000008ff107803 */ /* 0x000fe20000000000 */
[----:B------:R-:W-:Y:S01]  /*34d0*/  @P5 IMAD.MOV.U32 R28, RZ, RZ, R3 ;  /* 0x000000ffff1c5224 */ /* 0x000fe200078e0003 */
[----:B------:R-:W-:Y:S02]  /*34e0*/  ISETP.EQ.AND P5, PT, R15, -0x30, PT ;  /* 0xffffffd00f00780c */ /* 0x000fe40003fa2270 */
[----:B------:R-:W-:-:S05]  /*34f0*/  P2R R14, PR, RZ, 0x1 ;  /* 0x00000001ff0e7803 */ /* 0x000fca0000000000 */
[--C-:B------:R-:W-:Y:S01]  /*3500*/  @P2 IMAD.MOV.U32 R25, RZ, RZ, R8.reuse ;  /* 0x000000ffff192224 */ /* 0x100fe200078e0008 */
[----:B------:R-:W-:Y:S01]  /*3510*/  @P2 MOV R24, R9 ;  /* 0x0000000900182202 */ /* 0x000fe20000000f00 */
[----:B------:R-:W-:Y:S01]  /*3520*/  @P0 IMAD.MOV.U32 R27, RZ, RZ, R8 ;  /* 0x000000ffff1b0224 */ /* 0x000fe200078e0008 */
[----:B------:R-:W-:Y:S01]  /*3530*/  @P2 MOV R38, R3 ;  /* 0x0000000300262202 */ /* 0x000fe20000000f00 */
[----:B------:R-:W-:Y:S02]  /*3540*/  @P0 IMAD.MOV.U32 R26, RZ, RZ, R9 ;  /* 0x000000ffff1a0224 */ /* 0x000fe400078e0009 */
[----:B------:R-:W-:Y:S01]  /*3550*/  @P5 MOV R27, R6 ;  /* 0x00000006001b5202 */ /* 0x000fe20000000f00 */
[----:B------:R-:W-:Y:S02]  /*3560*/  @P5 IMAD.MOV.U32 R26, RZ, RZ, R7 ;  /* 0x000000ffff1a5224 */ /* 0x000fe400078e0007 */
        /* <DEDUP_REMOVED lines=11> */
[C---:B------:R-:W-:Y:S01]  /*3620*/  ISETP.EQ.AND P0, PT, R15.reuse, -0x18, PT ;  /* 0xffffffe80f00780c */ /* 0x040fe20003f02270 */
[----:B------:R-:W-:Y:S02]  /*3630*/  @P5 IMAD.MOV.U32 R25, RZ, RZ, R2 ;  /* 0x000000ffff195224 */ /* 0x000fe400078e0002 */
[----:B------:R-:W-:Y:S01]  /*3640*/  @P5 IMAD.MOV.U32 R24, RZ, RZ, R3 ;  /* 0x000000ffff185224 */ /* 0x000fe200078e0003 */
[----:B------:R-:W-:-:S09]  /*3650*/  ISETP.EQ.AND P5, PT, R15, -0x20, PT ;  /* 0xffffffe00f00780c */ /* 0x000fd20003fa2270 */
[--C-:B------:R-:W-:Y:S02]  /*3660*/  @P0 IMAD.MOV.U32 R21, RZ, RZ, R6.reuse ;  /* 0x000000ffff150224 */ /* 0x100fe400078e0006 */
[--C-:B------:R-:W-:Y:S02]  /*3670*/  @P0 IMAD.MOV.U32 R20, RZ, RZ, R7.reuse ;  /* 0x000000ffff140224 */ /* 0x100fe400078e0007 */
[----:B------:R-:W-:Y:S02]  /*3680*/  @P5 IMAD.MOV.U32 R23, RZ, RZ, R6 ;  /* 0x000000ffff175224 */ /* 0x000fe400078e0006 */
[----:B------:R-:W-:Y:S02]  /*3690*/  @P5 IMAD.MOV.U32 R22, RZ, RZ, R7 ;  /* 0x000000ffff165224 */ /* 0x000fe400078e0007 */
[----:B------:R-:W-:Y:S02]  /*36a0*/  @P2 IMAD.MOV.U32 R23, RZ, RZ, R4 ;  /* 0x000000ffff172224 */ /* 0x000fe400078e0004 */
[--C-:B------:R-:W-:Y:S01]  /*36b0*/  @P2 IMAD.MOV.U32 R22, RZ, RZ, R5.reuse ;  /* 0x000000ffff162224 */ /* 0x100fe200078e0005 */
[----:B------:R-:W-:Y:S01]  /*36c0*/  @P3 MOV R22, R3 ;  /* 0x0000000300163202 */ /* 0x000fe20000000f00 */
[----:B------:R-:W-:Y:S01]  /*36d0*/  @P3 IMAD.MOV.U32 R23, RZ, RZ, R2 ;  /* 0x000000ffff173224 */ /* 0x000fe200078e0002 */
[----:B------:R-:W-:Y:S01]  /*36e0*/  ISETP.EQ.AND P3, PT, R15, -0x8, PT ;  /* 0xfffffff80f00780c */ /* 0x000fe20003f62270 */
[----:B------:R-:W-:Y:S01]  /*36f0*/  @P1 IMAD.MOV.U32 R21, RZ, RZ, R4 ;  /* 0x000000ffff151224 */ /* 0x000fe200078e0004 */
[----:B------:R-:W-:Y:S01]  /*3700*/  @P5 MOV R21, R2 ;  /* 0x0000000200155202 */ /* 0x000fe20000000f00 */
[----:B------:R-:W-:-:S02]  /*3710*/  @P1 IMAD.MOV.U32 R20, RZ, RZ, R5 ;  /* 0x000000ffff141224 */ /* 0x000fc400078e0005 */
[----:B------:R-:W-:Y:S01]  /*3720*/  @P5 IMAD.MOV.U32 R20, RZ, RZ, R3 ;  /* 0x000000ffff145224 */ /* 0x000fe200078e0003 */
[----:B------:R-:W-:-:S07]  /*3730*/  ISETP.EQ.AND P5, PT, R15, -0x10, PT ;  /* 0xfffffff00f00780c */ /* 0x000fce0003fa2270 */
[----:B------:R-:W-:Y:S02]  /*3740*/  @P3 IMAD.MOV.U32 R52, RZ, RZ, R6 ;  /* 0x000000ffff343224 */ /* 0x000fe400078e0006 */
[----:B------:R-:W-:Y:S02]  /*3750*/  @P3 IMAD.MOV.U32 R48, RZ, RZ, R7 ;  /* 0x000000ffff303224 */ /* 0x000fe400078e0007 */
[----:B------:R-:W-:Y:S02]  /*3760*/  @P3 IMAD.MOV.U32 R47, RZ, RZ, R2 ;  /* 0x000000ffff2f3224 */ /* 0x000fe400078e0002 */
[----:B------:R-:W-:Y:S01]  /*3770*/  @P3 IMAD.MOV.U32 R46, RZ, RZ, R3 ;  /* 0x000000ffff2e3224 */ /* 0x000fe200078e0003 */
[----:B------:R-:W-:Y:S01]  /*3780*/  ISETP.NE.AND P3, PT, R16, RZ, PT ;  /* 0x000000ff1000720c */ /* 0x000fe20003f65270 */
[----:B------:R-:W-:Y:S02]  /*3790*/  @P5 IMAD.MOV.U32 R50, RZ, RZ, R6 ;  /* 0x000000ffff325224 */ /* 0x000fe400078e0006 */
[----:B------:R-:W-:Y:S01]  /*37a0*/  @P5 IMAD.MOV.U32 R51, RZ, RZ, R7 ;  /* 0x000000ffff335224 */ /* 0x000fe200078e0007 */
[----:B------:R-:W-:Y:S01]  /*37b0*/  @P4 MOV R51, R5 ;  /* 0x0000000500334202 */ /* 0x000fe20000000f00 */
[----:B------:R-:W-:-:S02]  /*37c0*/  @P4 IMAD.MOV.U32 R50, RZ, RZ, R4 ;  /* 0x000000ffff324224 */ /* 0x000fc400078e0004 */
[----:B------:R-:W-:Y:S01]  /*37d0*/  @P6 IMAD.MOV.U32 R52, RZ, RZ, R4 ;  /* 0x000000ffff346224 */ /* 0x000fe200078e0004 */
[----:B------:R-:W-:Y:S01]  /*37e0*/  @P5 MOV R52, R2 ;  /* 0x0000000200345202 */ /* 0x000fe20000000f00 */
[----:B------:R-:W-:Y:S02]  /*37f0*/  @P6 IMAD.MOV.U32 R48, RZ, RZ, R5 ;  /* 0x000000ffff306224 */ /* 0x000fe400078e0005 */
[--C-:B------:R-:W-:Y:S02]  /*3800*/  @P0 IMAD.MOV.U32 R50, RZ, RZ, R2.reuse ;  /* 0x000000ffff320224 */ /* 0x100fe400078e0002 */
[----:B------:R-:W-:Y:S02]  /*3810*/  @P3 IMAD.MOV.U32 R43, RZ, RZ, R2 ;  /* 0x000000ffff2b3224 */ /* 0x000fe400078e0002 */
[--C-:B------:R-:W-:Y:S01]  /*3820*/  @P3 IMAD.MOV.U32 R42, RZ, RZ, R3.reuse ;  /* 0x000000ffff2a3224 */ /* 0x100fe200078e0003 */
[----:B------:R-:W-:Y:S01]  /*3830*/  ISETP.GT.AND P3, PT, R10, 0xc, PT ;  /* 0x0000000c0a00780c */ /* 0x000fe20003f64270 */
[--C-:B------:R-:W-:Y:S01]  /*3840*/  @P0 IMAD.MOV.U32 R51, RZ, RZ, R3.reuse ;  /* 0x000000ffff330224 */ /* 0x100fe200078e0003 */
[----:B------:R-:W-:Y:S01]  /*3850*/  ISETP.NE.AND P0, PT, R14, RZ, PT ;  /* 0x000000ff0e00720c */ /* 0x000fe20003f05270 */
[----:B------:R-:W-:Y:S01]  /*3860*/  @P5 IMAD.MOV.U32 R48, RZ, RZ, R3 ;  /* 0x000000ffff305224 */ /* 0x000fe200078e0003 */
[----:B------:R-:W-:-:S11]  /*3870*/  ISETP.EQ.AND P5, PT, R15, RZ, PT ;  /* 0x000000ff0f00720c */ /* 0x000fd60003fa2270 */
[----:B------:R-:W-:Y:S01]  /*3880*/  @P0 MOV R41, R2 ;  /* 0x0000000200290202 */ /* 0x000fe20000000f00 */
[--C-:B------:R-:W-:Y:S02]  /*3890*/  @P0 IMAD.MOV.U32 R40, RZ, RZ, R3.reuse ;  /* 0x000000ffff280224 */ /* 0x100fe400078e0003 */
[----:B------:R-:W-:Y:S02]  /*38a0*/  @P5 IMAD.MOV.U32 R45, RZ, RZ, R2 ;  /* 0x000000ffff2d5224 */ /* 0x000fe400078e0002 */
[----:B------:R-:W-:Y:S01]  /*38b0*/  @P5 IMAD.MOV.U32 R44, RZ, RZ, R3 ;  /* 0x000000ffff2c5224 */ /* 0x000fe200078e0003 */
[----:B------:R-:W-:Y:S01]  /*38c0*/  @!P3 CALL.REL.NOINC `(.L_x_47569) ;  /* 0x000000100000b944 */ /* 0x000fe20003c00000 */
[----:B------:R-:W-:Y:S05]  /*38d0*/  BRA `(.L_x_47570) ;  /* 0xffffd4d000007947 */ /* 0x000fea000383ffff */
.L_x_47569:
[----:B------:R-:W-:-:S13]  /*38e0*/  ISETP.GT.AND P0, PT, R10, 0x4, PT ;  /* 0x000000040a00780c */ /* 0x000fda0003f04270 */
[----:B------:R-:W-:Y:S05]  /*38f0*/  @!P0 BRA `(.L_x_47571) ;  /* 0x0000159000008947 */ /* 0x000fea0003800000 */
[----:B------:R-:W-:Y:S01]  /*3900*/  IMAD R14, R49, 0x22, R12 ;  /* 0x00000022310e7824 */ /* 0x000fe200078e020c */
[----:B------:R-:W-:Y:S01]  /*3910*/  LOP3.LUT R13, R13, 0xfffffff7, RZ, 0xc0, !PT ;  /* 0xfffffff70d0d7812 */ /* 0x000fe200078ec0ff */
[----:B------:R-:W-:Y:S01]  /*3920*/  IMAD.SHL.U32 R15, R12, 0x4, RZ ;  /* 0x000000040c0f7824 */ /* 0x000fe200078e00ff */
[----:B------:R-:W-:Y:S02]  /*3930*/  IADD3 R10, R10, -0x8, RZ ;  /* 0xfffffff80a0a7810 */ /* 0x000fe40007ffe0ff */
[----:B------:R-:W0:Y:S02]  /*3940*/  LDS.64 R4, [R14.X4+0x2b0] ;  /* 0x0002b0000e047984 */ /* 0x000e240000004a00 */
[C---:B------:R-:W-:Y:S02]  /*3950*/  ISETP.EQ.AND P0, PT, R15.reuse, 0x40, PT ;  /* 0x000000400f00780c */ /* 0x040fe40003f02270 */
[----:B------:R-:W1:Y:S01]  /*3960*/  LDS.64 R6, [R14.X4+0x2f0] ;  /* 0x0002f0000e067984 */ /* 0x000e620000004a00 */
[----:B------:R-:W-:-:S02]  /*3970*/  ISETP.EQ.AND P4, PT, R15, 0x78, PT ;  /* 0x000000780f00780c */ /* 0x000fc40003f82270 */
[C---:B------:R-:W-:Y:S01]  /*3980*/  ISETP.EQ.AND P3, PT, R15.reuse, RZ, PT ;  /* 0x000000ff0f00720c */ /* 0x040fe20003f62270 */
[----:B------:R-:W2:Y:S01]  /*3990*/  LDS.64 R8, [R14.X4+0x2b8] ;  /* 0x0002b8000e087984 */ /* 0x000ea20000004a00 */
[C---:B------:R-:W-:Y:S02]  /*39a0*/  ISETP.EQ.AND P2, PT, R15.reuse, 0x38, PT ;  /* 0x000000380f00780c */ /* 0x040fe40003f42270 */
[C---:B------:R-:W-:Y:S01]  /*39b0*/  ISETP.EQ.AND P6, PT, R15.reuse, 0x50, PT ;  /* 0x000000500f00780c */ /* 0x040fe20003fc2270 */
[----:B------:R-:W3:Y:S01]  /*39c0*/  LDS.64 R2, [R14.X4+0x2f8] ;  /* 0x0002f8000e027984 */ /* 0x000ee20000004a00 */
[C---:B------:R-:W-:Y:S02]  /*39d0*/  ISETP.EQ.AND P5, PT, R15.reuse, 0x48, PT ;  /* 0x000000480f00780c */ /* 0x040fe40003fa2270 */
[----:B------:R-:W-:Y:S02]  /*39e0*/  ISETP.EQ.AND P1, PT, R15, 0x8, PT ;  /* 0x000000080f00780c */ /* 0x000fe40003f22270 */
[----:B------:R-:W-:Y:S01]  /*39f0*/  P2R R17, PR, RZ, 0x8 ;  /* 0x00000008ff117803 */ /* 0x000fe20000000000 */
[----:B0-----:R-:W-:-:S04]  /*3a00*/  @P0 IMAD.MOV.U32 R47, RZ, RZ, R4 ;  /* 0x000000ffff2f0224 */ /* 0x001fc800078e0004 */
[----:B------:R-:W-:Y:S01]  /*3a10*/  @P2 MOV R52, R4 ;  /* 0x0000000400342202 */ /* 0x000fe20000000f00 */
[----:B------:R-:W-:Y:S01]  /*3a20*/  @P0 IMAD.MOV.U32 R46, RZ, RZ, R5 ;  /* 0x000000ffff2e0224 */ /* 0x000fe200078e0005 */
[----:B------:R-:W-:Y:S01]  /*3a30*/  @P3 MOV R30, R5 ;  /* 0x00000005001e3202 */ /* 0x000fe20000000f00 */
[----:B------:R-:W-:-:S03]  /*3a40*/  @P4 IMAD.MOV.U32 R33, RZ, RZ, R4 ;  /* 0x000000ffff214224 */ /* 0x000fc600078e0004 */
[----:B------:R-:W-:Y:S01]  /*3a50*/  @P1 MOV R29, R4 ;  /* 0x00000004001d1202 */ /* 0x000fe20000000f00 */
[----:B------:R-:W-:Y:S01]  /*3a60*/  @P4 IMAD.MOV.U32 R32, RZ, RZ, R5 ;  /* 0x000000ffff204224 */ /* 0x000fe200078e0005 */
[----:B------:R-:W-:Y:S01]  /*3a70*/  ISETP.EQ.AND P4, PT, R15, 0x58, PT ;  /* 0x000000580f00780c */ /* 0x000fe20003f82270 */
[--C-:B-1----:R-:W-:Y:S02]  /*3a80*/  @P3 IMAD.MOV.U32 R47, RZ, RZ, R6.reuse ;  /* 0x000000ffff2f3224 */ /* 0x102fe400078e0006 */
[----:B------:R-:W-:Y:S02]  /*3a90*/  @P3 IMAD.MOV.U32 R46, RZ, RZ, R7 ;  /* 0x000000ffff2e3224 */ /* 0x000fe400078e0007 */
[----:B------:R-:W-:Y:S02]  /*3aa0*/  @P2 IMAD.MOV.U32 R48, RZ, RZ, R5 ;  /* 0x000000ffff302224 */ /* 0x000fe400078e0005 */
[----:B------:R-:W-:Y:S02]  /*3ab0*/  @P2 IMAD.MOV.U32 R33, RZ, RZ, R6 ;  /* 0x000000ffff212224 */ /* 0x000fe400078e0006 */
[----:B------:R-:W-:-:S02]  /*3ac0*/  @P2 IMAD.MOV.U32 R32, RZ, RZ, R7 ;  /* 0x000000ffff202224 */ /* 0x000fc400078e0007 */
[----:B--2---:R-:W-:Y:S02]  /*3ad0*/  @P2 IMAD.MOV.U32 R47, RZ, RZ, R8 ;  /* 0x000000ffff2f2224 */ /* 0x004fe400078e0008 */
[----:B------:R-:W-:Y:S01]  /*3ae0*/  @P2 IMAD.MOV.U32 R46, RZ, RZ, R9 ;  /* 0x000000ffff2e2224 */ /* 0x000fe200078e0009 */
[----:B------:R-:W-:Y:S01]  /*3af0*/  ISETP.EQ.AND P2, PT, R15, 0x10, PT ;  /* 0x000000100f00780c */ /* 0x000fe20003f42270 */
[--C-:B------:R-:W-:Y:S02]  /*3b00*/  @P6 IMAD.MOV.U32 R43, RZ, RZ, R4.reuse ;  /* 0x000000ffff2b6224 */ /* 0x100fe400078e0004 */
[--C-:B------:R-:W-:Y:S01]  /*3b10*/  @P6 IMAD.MOV.U32 R42, RZ, RZ, R5.reuse ;  /* 0x000000ffff2a6224 */ /* 0x100fe200078e0005 */
[----:B------:R-:W-:Y:S01]  /*3b20*/  P2R R16, PR, RZ, 0x4 ;  /* 0x00000004ff107803 */ /* 0x000fe20000000000 */
[----:B------:R-:W-:Y:S01]  /*3b30*/  @P5 IMAD.MOV.U32 R45, RZ, RZ, R4 ;  /* 0x000000ffff2d5224 */ /* 0x000fe200078e0004 */
[----:B------:R-:W-:Y:S01]  /*3b40*/  @P1 MOV R45, R6 ;  /* 0x00000006002d1202 */ /* 0x000fe20000000f00 */
[----:B------:R-:W-:Y:S01]  /*3b50*/  @P5 IMAD.MOV.U32 R44, RZ, RZ, R5 ;  /* 0x000000ffff2c5224 */ /* 0x000fe200078e0005 */
[----:B------:R-:W-:Y:S01]  /*3b60*/  @P0 MOV R45, R8 ;  /* 0x00000008002d0202 */ /* 0x000fe20000000f00 */
[----:B------:R-:W-:-:S02]  /*3b70*/  @P1 IMAD.MOV.U32 R44, RZ, RZ, R7 ;  /* 0x000000ffff2c1224 */ /* 0x000fc400078e0007 */
[----:B------:R-:W-:Y:S02]  /*3b80*/  @P4 IMAD.MOV.U32 R41, RZ, RZ, R4 ;  /* 0x000000ffff294224 */ /* 0x000fe400078e0004 */
[----:B------:R-:W-:Y:S01]  /*3b90*/  @P2 IMAD.MOV.U32 R43, RZ, RZ, R6 ;  /* 0x000000ffff2b2224 */ /* 0x000fe200078e0006 */
[----:B------:R-:W-:Y:S01]  /*3ba0*/  @P2 MOV R42, R7 ;  /* 0x00000007002a2202 */ /* 0x000fe20000000f00 */
[----:B------:R-:W-:Y:S01]  /*3bb0*/  @P5 IMAD.MOV.U32 R43, RZ, RZ, R8 ;  /* 0x000000ffff2b5224 */ /* 0x000fe200078e0008 */
[C---:B------:R-:W-:Y:S01]  /*3bc0*/  ISETP.EQ.AND P2, PT, R15.reuse, 0x20, PT ;  /* 0x000000200f00780c */ /* 0x040fe20003f42270 */
[----:B------:R-:W-:Y:S01]  /*3bd0*/  @P5 IMAD.MOV.U32 R42, RZ, RZ, R9 ;  /* 0x000000ffff2a5224 */ /* 0x000fe200078e0009 */
[C---:B------:R-:W-:Y:S01]  /*3be0*/  ISETP.EQ.AND P5, PT, R15.reuse, 0x60, PT ;  /* 0x000000600f00780c */ /* 0x040fe20003fa2270 */
[----:B------:R-:W-:Y:S02]  /*3bf0*/  @P4 IMAD.MOV.U32 R40, RZ, RZ, R5 ;  /* 0x000000ffff284224 */ /* 0x000fe400078e0005 */
[----:B------:R-:W-:Y:S01]  /*3c00*/  @P0 IMAD.MOV.U32 R44, RZ, RZ, R9 ;  /* 0x000000ffff2c0224 */ /* 0x000fe200078e0009 */
[----:B------:R-:W-:Y:S01]  /*3c10*/  ISETP.EQ.AND P0, PT, R15, 0x18, PT ;  /* 0x000000180f00780c */ /* 0x000fe20003f02270 */
[----:B------:R-:W-:-:S02]  /*3c20*/  @P3 IMAD.MOV.U32 R31, RZ, RZ, R4 ;  /* 0x000000ffff1f3224 */ /* 0x000fc400078e0004 */
[----:B------:R-:W-:-:S06]  /*3c30*/  @P1 IMAD.MOV.U32 R28, RZ, RZ, R5 ;  /* 0x000000ffff1c1224 */ /* 0x000fcc00078e0005 */
[----:B------:R-:W-:Y:S01]  /*3c40*/  @P5 MOV R39, R4 ;  /* 0x0000000400275202 */ /* 0x000fe20000000f00 */
[----:B------:R-:W-:Y:S02]  /*3c50*/  @P5 IMAD.MOV.U32 R38, RZ, RZ, R5 ;  /* 0x000000ffff265224 */ /* 0x000fe400078e0005 */
[----:B------:R-:W-:Y:S02]  /*3c60*/  @P2 IMAD.MOV.U32 R39, RZ, RZ, R6 ;  /* 0x000000ffff272224 */ /* 0x000fe400078e0006 */
[----:B------:R-:W-:Y:S01]  /*3c70*/  @P2 IMAD.MOV.U32 R38, RZ, RZ, R7 ;  /* 0x000000ffff262224 */ /* 0x000fe200078e0007 */
[C---:B------:R-:W-:Y:S01]  /*3c80*/  ISETP.EQ.AND P2, PT, R15.reuse, 0x68, PT ;  /* 0x000000680f00780c */ /* 0x040fe20003f42270 */
[----:B------:R-:W-:Y:S02]  /*3c90*/  @P4 IMAD.MOV.U32 R39, RZ, RZ, R8 ;  /* 0x000000ffff274224 */ /* 0x000fe400078e0008 */
[----:B------:R-:W-:Y:S01]  /*3ca0*/  @P4 IMAD.MOV.U32 R38, RZ, RZ, R9 ;  /* 0x000000ffff264224 */ /* 0x000fe200078e0009 */
[----:B------:R-:W-:Y:S01]  /*3cb0*/  ISETP.EQ.AND P4, PT, R15, 0x28, PT ;  /* 0x000000280f00780c */ /* 0x000fe20003f82270 */
[----:B------:R-:W-:-:S02]  /*3cc0*/  @P0 IMAD.MOV.U32 R41, RZ, RZ, R6 ;  /* 0x000000ffff290224 */ /* 0x000fc400078e0006 */
[----:B------:R-:W-:Y:S02]  /*3cd0*/  @P0 IMAD.MOV.U32 R40, RZ, RZ, R7 ;  /* 0x000000ffff280224 */ /* 0x000fe400078e0007 */
[----:B------:R-:W-:Y:S02]  /*3ce0*/  @P6 IMAD.MOV.U32 R41, RZ, RZ, R8 ;  /* 0x000000ffff296224 */ /* 0x000fe400078e0008 */
[----:B------:R-:W-:Y:S01]  /*3cf0*/  @P6 IMAD.MOV.U32 R40, RZ, RZ, R9 ;  /* 0x000000ffff286224 */ /* 0x000fe200078e0009 */
[----:B------:R-:W-:Y:S01]  /*3d00*/  ISETP.EQ.AND P6, PT, R15, 0x30, PT ;  /* 0x000000300f00780c */ /* 0x000fe20003fc2270 */
[--C-:B------:R-:W-:Y:S01]  /*3d10*/  @P2 IMAD.MOV.U32 R37, RZ, RZ, R4.reuse ;  /* 0x000000ffff252224 */ /* 0x100fe200078e0004 */
[----:B------:R-:W-:Y:S01]  /*3d20*/  @P2 MOV R36, R5 ;  /* 0x0000000500242202 */ /* 0x000fe20000000f00 */
[----:B------:R-:W-:Y:S02]  /*3d30*/  @P0 IMAD.MOV.U32 R25, RZ, RZ, R4 ;  /* 0x000000ffff190224 */ /* 0x000fe400078e0004 */
[----:B------:R-:W-:-:S02]  /*3d40*/  @P4 IMAD.MOV.U32 R37, RZ, RZ, R6 ;  /* 0x000000ffff254224 */ /* 0x000fc400078e0006 */
[----:B------:R-:W-:Y:S02]  /*3d50*/  @P4 IMAD.MOV.U32 R36, RZ, RZ, R7 ;  /* 0x000000ffff244224 */ /* 0x000fe400078e0007 */
[----:B------:R-:W-:Y:S02]  /*3d60*/  @P5 IMAD.MOV.U32 R37, RZ, RZ, R8 ;  /* 0x000000ffff255224 */ /* 0x000fe400078e0008 */
[----:B------:R-:W-:Y:S01]  /*3d70*/  @P5 IMAD.MOV.U32 R36, RZ, RZ, R9 ;  /* 0x000000ffff245224 */ /* 0x000fe200078e0009 */
[----:B------:R-:W-:Y:S01]  /*3d80*/  ISETP.EQ.AND P5, PT, R15, 0x70, PT ;  /* 0x000000700f00780c */ /* 0x000fe20003fa2270 */
[--C-:B------:R-:W-:Y:S02]  /*3d90*/  @P0 IMAD.MOV.U32 R24, RZ, RZ, R5.reuse ;  /* 0x000000ffff180224 */ /* 0x100fe400078e0005 */
[----:B------:R-:W-:Y:S02]  /*3da0*/  @P4 IMAD.MOV.U32 R21, RZ, RZ, R4 ;  /* 0x000000ffff154224 */ /* 0x000fe400078e0004 */
[----:B------:R-:W-:-:S02]  /*3db0*/  @P4 IMAD.MOV.U32 R20, RZ, RZ, R5 ;  /* 0x000000ffff144224 */ /* 0x000fc400078e0005 */
[----:B------:R-:W-:Y:S02]  /*3dc0*/  @P6 IMAD.MOV.U32 R50, RZ, RZ, R4 ;  /* 0x000000ffff326224 */ /* 0x000fe400078e0004 */
[--C-:B------:R-:W-:Y:S02]  /*3dd0*/  @P6 IMAD.MOV.U32 R51, RZ, RZ, R5.reuse ;  /* 0x000000ffff336224 */ /* 0x100fe400078e0005 */
[----:B---3--:R-:W-:Y:S02]  /*3de0*/  @P0 IMAD.MOV.U32 R39, RZ, RZ, R2 ;  /* 0x000000ffff270224 */ /* 0x008fe400078e0002 */
[----:B------:R-:W-:Y:S01]  /*3df0*/  @P5 IMAD.MOV.U32 R35, RZ, RZ, R4 ;  /* 0x000000ffff235224 */ /* 0x000fe200078e0004 */
[----:B------:R-:W-:Y:S01]  /*3e00*/  @P6 MOV R35, R6 ;  /* 0x0000000600236202 */ /* 0x000fe20000000f00 */
[----:B------:R-:W-:Y:S02]  /*3e10*/  @P5 IMAD.MOV.U32 R34, RZ, RZ, R5 ;  /* 0x000000ffff225224 */ /* 0x000fe400078e0005 */
[----:B------:R-:W-:-:S02]  /*3e20*/  @P6 IMAD.MOV.U32 R34, RZ, RZ, R7 ;  /* 0x000000ffff226224 */ /* 0x000fc400078e0007 */
[--C-:B------:R-:W-:Y:S01]  /*3e30*/  @P5 IMAD.MOV.U32 R33, RZ, RZ, R8.reuse ;  /* 0x000000ffff215224 */ /* 0x100fe200078e0008 */
[----:B------:R-:W-:Y:S01]  /*3e40*/  @P6 MOV R33, R2 ;  /* 0x0000000200216202 */ /* 0x000fe20000000f00 */
[--C-:B------:R-:W-:Y:S01]  /*3e50*/  @P5 IMAD.MOV.U32 R32, RZ, RZ, R9.reuse ;  /* 0x000000ffff205224 */ /* 0x100fe200078e0009 */
[C---:B------:R-:W-:Y:S01]  /*3e60*/  ISETP.EQ.AND P5, PT, R15.reuse, -0x40, PT ;  /* 0xffffffc00f00780c */ /* 0x040fe20003fa2270 */
[----:B------:R-:W-:Y:S01]  /*3e70*/  @P2 IMAD.MOV.U32 R35, RZ, RZ, R8 ;  /* 0x000000ffff232224 */ /* 0x000fe200078e0008 */
[----:B------:R-:W-:Y:S01]  /*3e80*/  @P6 MOV R32, R3 ;  /* 0x0000000300206202 */ /* 0x000fe20000000f00 */
[----:B------:R-:W-:Y:S01]  /*3e90*/  @P2 IMAD.MOV.U32 R34, RZ, RZ, R9 ;  /* 0x000000ffff222224 */ /* 0x000fe200078e0009 */
[----:B------:R-:W-:Y:S01]  /*3ea0*/  ISETP.EQ.AND P2, PT, R15, -0x8, PT ;  /* 0xfffffff80f00780c */ /* 0x000fe20003f42270 */
[----:B------:R-:W-:Y:S02]  /*3eb0*/  @P0 IMAD.MOV.U32 R38, RZ, RZ, R3 ;  /* 0x000000ffff260224 */ /* 0x000fe400078e0003 */
[----:B------:R-:W-:-:S02]  /*3ec0*/  @P4 IMAD.MOV.U32 R35, RZ, RZ, R2 ;  /* 0x000000ffff234224 */ /* 0x000fc400078e0002 */
[----:B------:R-:W-:-:S04]  /*3ed0*/  @P4 IMAD.MOV.U32 R34, RZ, RZ, R3 ;  /* 0x000000ffff224224 */ /* 0x000fc800078e0003 */
[----:B------:R-:W-:Y:S02]  /*3ee0*/  @P5 IMAD.MOV.U32 R31, RZ, RZ, R6 ;  /* 0x000000ffff1f5224 */ /* 0x000fe400078e0006 */
[----:B------:R-:W-:Y:S02]  /*3ef0*/  @P5 IMAD.MOV.U32 R30, RZ, RZ, R7 ;  /* 0x000000ffff1e5224 */ /* 0x000fe400078e0007 */
[----:B------:R-:W-:Y:S02]  /*3f00*/  @P2 IMAD.MOV.U32 R31, RZ, RZ, R8 ;  /* 0x000000ffff1f2224 */ /* 0x000fe400078e0008 */
[----:B------:R-:W-:Y:S01]  /*3f10*/  @P2 IMAD.MOV.U32 R30, RZ, RZ, R9 ;  /* 0x000000ffff1e2224 */ /* 0x000fe200078e0009 */
[----:B------:R-:W-:-:S13]  /*3f20*/  ISETP.EQ.AND P2, PT, R15, -0x48, PT ;  /* 0xffffffb80f00780c */ /* 0x000fda0003f42270 */
[----:B------:R-:W-:Y:S02]  /*3f30*/  @P2 IMAD.MOV.U32 R31, RZ, RZ, R2 ;  /* 0x000000ffff1f2224 */ /* 0x000fe400078e0002 */
[----:B------:R-:W-:Y:S01]  /*3f40*/  @P2 IMAD.MOV.U32 R30, RZ, RZ, R3 ;  /* 0x000000ffff1e2224 */ /* 0x000fe200078e0003 */
[----:B------:R-:W-:-:S13]  /*3f50*/  ISETP.EQ.AND P2, PT, R15, -0x38, PT ;  /* 0xffffffc80f00780c */ /* 0x000fda0003f42270 */
[----:B------:R-:W-:Y:S02]  /*3f60*/  @P2 IMAD.MOV.U32 R29, RZ, RZ, R6 ;  /* 0x000000ffff1d2224 */ /* 0x000fe400078e0006 */
[----:B------:R-:W-:Y:S01]  /*3f70*/  @P2 IMAD.MOV.U32 R28, RZ, RZ, R7 ;  /* 0x000000ffff1c2224 */ /* 0x000fe200078e0007 */
[----:B------:R-:W-:Y:S01]  /*3f80*/  ISETP.NE.AND P2, PT, R16, RZ, PT ;  /* 0x000000ff1000720c */ /* 0x000fe20003f45270 */
[----:B------:R-:W-:Y:S01]  /*3f90*/  @P3 IMAD.MOV.U32 R29, RZ, RZ, R8 ;  /* 0x000000ffff1d3224 */ /* 0x000fe200078e0008 */
[----:B------:R-:W-:Y:S01]  /*3fa0*/  P2R R16, PR, RZ, 0x2 ;  /* 0x00000002ff107803 */ /* 0x000fe20000000000 */
[----:B------:R-:W-:Y:S01]  /*3fb0*/  @P3 IMAD.MOV.U32 R28, RZ, RZ, R9 ;  /* 0x000000ffff1c3224 */ /* 0x000fe200078e0009 */
[----:B------:R-:W-:Y:S01]  /*3fc0*/  @P5 MOV R28, R3 ;  /* 0x00000003001c5202 */ /* 0x000fe20000000f00 */
[----:B------:R-:W-:Y:S01]  /*3fd0*/  @P5 IMAD.MOV.U32 R29, RZ, RZ, R2 ;  /* 0x000000ffff1d5224 */ /* 0x000fe200078e0002 */
[C---:B------:R-:W-:Y:S02]  /*3fe0*/  ISETP.EQ.AND P5, PT, R15.reuse, -0x30, PT ;  /* 0xffffffd00f00780c */ /* 0x040fe40003fa2270 */
[----:B------:R-:W-:-:S05]  /*3ff0*/  ISETP.EQ.AND P3, PT, R15, -0x38, PT ;  /* 0xffffffc80f00780c */ /* 0x000fca0003f62270 */
[----:B------:R-:W-:Y:S02]  /*4000*/  @P2 IMAD.MOV.U32 R27, RZ, RZ, R4 ;  /* 0x000000ffff1b2224 */ /* 0x000fe400078e0004 */
[----:B------:R-:W-:Y:S02]  /*4010*/  @P2 IMAD.MOV.U32 R26, RZ, RZ, R5 ;  /* 0x000000ffff1a2224 */ /* 0x000fe400078e0005 */
[----:B------:R-:W-:Y:S02]  /*4020*/  @P2 IMAD.MOV.U32 R41, RZ, RZ, R2 ;  /* 0x000000ffff292224 */ /* 0x000fe400078e0002 */
[----:B------:R-:W-:Y:S02]  /*4030*/  @P5 IMAD.MOV.U32 R27, RZ, RZ, R6 ;  /* 0x000000ffff1b5224 */ /* 0x000fe400078e0006 */
[----:B------:R-:W-:Y:S02]  /*4040*/  @P5 IMAD.MOV.U32 R26, RZ, RZ, R7 ;  /* 0x000000ffff1a5224 */ /* 0x000fe400078e0007 */
[----:B------:R-:W-:Y:S01]  /*4050*/  @P1 IMAD.MOV.U32 R27, RZ, RZ, R8 ;  /* 0x000000ffff1b1224 */ /* 0x000fe200078e0008 */
[----:B------:R-:W-:Y:S01]  /*4060*/  @P3 MOV R27, R2 ;  /* 0x00000002001b3202 */ /* 0x000fe20000000f00 */
[----:B------:R-:W-:Y:S01]  /*4070*/  @P1 IMAD.MOV.U32 R26, RZ, RZ, R9 ;  /* 0x000000ffff1a1224 */ /* 0x000fe200078e0009 */
[C---:B------:R-:W-:Y:S01]  /*4080*/  ISETP.EQ.AND P1, PT, R15.reuse, -0x28, PT ;  /* 0xffffffd80f00780c */ /* 0x040fe20003f22270 */
[--C-:B------:R-:W-:Y:S01]  /*4090*/  @P3 IMAD.MOV.U32 R26, RZ, RZ, R3.reuse ;  /* 0x000000ffff1a3224 */ /* 0x100fe200078e0003 */
[----:B------:R-:W-:Y:S01]  /*40a0*/  ISETP.EQ.AND P3, PT, R15, 0x20, PT ;  /* 0x000000200f00780c */ /* 0x000fe20003f62270 */
[----:B------:R-:W-:-:S10]  /*40b0*/  @P2 IMAD.MOV.U32 R40, RZ, RZ, R3 ;  /* 0x000000ffff282224 */ /* 0x000fd400078e0003 */
[----:B------:R-:W-:Y:S02]  /*40c0*/  @P1 IMAD.MOV.U32 R25, RZ, RZ, R6 ;  /* 0x000000ffff191224 */ /* 0x000fe400078e0006 */
[----:B------:R-:W-:Y:S01]  /*40d0*/  @P1 IMAD.MOV.U32 R24, RZ, RZ, R7 ;  /* 0x000000ffff181224 */ /* 0x000fe200078e0007 */
[----:B------:R-:W-:Y:S01]  /*40e0*/  @P2 MOV R24, R9 ;  /* 0x0000000900182202 */ /* 0x000fe20000000f00 */
[----:B------:R-:W-:Y:S02]  /*40f0*/  @P2 IMAD.MOV.U32 R25, RZ, RZ, R8 ;  /* 0x000000ffff192224 */ /* 0x000fe400078e0008 */
[----:B------:R-:W-:Y:S02]  /*4100*/  @P5 IMAD.MOV.U32 R25, RZ, RZ, R2 ;  /* 0x000000ffff195224 */ /* 0x000fe400078e0002 */
[----:B------:R-:W-:Y:S01]  /*4110*/  @P5 IMAD.MOV.U32 R24, RZ, RZ, R3 ;  /* 0x000000ffff185224 */ /* 0x000fe200078e0003 */
[----:B------:R-:W-:Y:S01]  /*4120*/  ISETP.EQ.AND P5, PT, R15, -0x20, PT ;  /* 0xffffffe00f00780c */ /* 0x000fe20003fa2270 */
[----:B------:R-:W-:-:S02]  /*4130*/  @P3 IMAD.MOV.U32 R23, RZ, RZ, R4 ;  /* 0x000000ffff173224 */ /* 0x000fc400078e0004 */
[----:B------:R-:W-:Y:S02]  /*4140*/  @P3 IMAD.MOV.U32 R22, RZ, RZ, R5 ;  /* 0x000000ffff163224 */ /* 0x000fe400078e0005 */
[----:B------:R-:W0:Y:S08]  /*4150*/  LDS.64 R4, [R14.X4+0x2c0] ;  /* 0x0002c0000e047984 */ /* 0x000e300000004a00 */
[----:B------:R-:W-:Y:S01]  /*4160*/  @P5 IMAD.MOV.U32 R23, RZ, RZ, R6 ;  /* 0x000000ffff175224 */ /* 0x000fe200078e0006 */
[----:B------:R-:W-:Y:S01]  /*4170*/  @P0 MOV R23, R8 ;  /* 0x0000000800170202 */ /* 0x000fe20000000f00 */
[----:B------:R-:W-:-:S02]  /*4180*/  @P5 IMAD.MOV.U32 R22, RZ, RZ, R7 ;  /* 0x000000ffff165224 */ /* 0x000fc400078e0007 */
[----:B------:R-:W-:Y:S02]  /*4190*/  @P0 IMAD.MOV.U32 R22, RZ, RZ, R9 ;  /* 0x000000ffff160224 */ /* 0x000fe400078e0009 */
        /* <DEDUP_REMOVED lines=11> */
[----:B------:R-:W-:Y:S01]  /*4250*/  @P3 IMAD.MOV.U32 R52, RZ, RZ, R6 ;  /* 0x000000ffff343224 */ /* 0x000fe200078e0006 */
[----:B------:R-:W-:Y:S01]  /*4260*/  @P3 MOV R48, R7 ;  /* 0x0000000700303202 */ /* 0x000fe20000000f00 */
[--C-:B------:R-:W-:Y:S01]  /*4270*/  @P6 IMAD.MOV.U32 R52, RZ, RZ, R8.reuse ;  /* 0x000000ffff346224 */ /* 0x100fe200078e0008 */
[----:B------:R-:W-:Y:S01]  /*4280*/  ISETP.NE.AND P3, PT, R17, RZ, PT ;  /* 0x000000ff1100720c */ /* 0x000fe20003f65270 */
[----:B------:R-:W-:Y:S01]  /*4290*/  @P5 IMAD.MOV.U32 R51, RZ, RZ, R7 ;  /* 0x000000ffff335224 */ /* 0x000fe200078e0007 */
[----:B------:R-:W-:Y:S01]  /*42a0*/  @P5 MOV R50, R6 ;  /* 0x0000000600325202 */ /* 0x000fe20000000f00 */
[----:B------:R-:W-:Y:S01]  /*42b0*/  @P4 IMAD.MOV.U32 R50, RZ, RZ, R8 ;  /* 0x000000ffff324224 */ /* 0x000fe200078e0008 */
[----:B------:R-:W-:Y:S01]  /*42c0*/  LDS.64 R6, [R14.X4+0x2c8] ;  /* 0x0002c8000e067984 */ /* 0x000fe20000004a00 */
[--C-:B------:R-:W-:Y:S02]  /*42d0*/  @P4 IMAD.MOV.U32 R51, RZ, RZ, R9.reuse ;  /* 0x000000ffff334224 */ /* 0x100fe400078e0009 */
[----:B------:R-:W-:-:S02]  /*42e0*/  @P6 IMAD.MOV.U32 R48, RZ, RZ, R9 ;  /* 0x000000ffff306224 */ /* 0x000fc400078e0009 */
[----:B------:R-:W1:Y:S01]  /*42f0*/  LDS.64 R8, [R14.X4+0x300] ;  /* 0x000300000e087984 */ /* 0x000e620000004a00 */
[--C-:B------:R-:W-:Y:S02]  /*4300*/  @P1 IMAD.MOV.U32 R50, RZ, RZ, R2.reuse ;  /* 0x000000ffff321224 */ /* 0x100fe400078e0002 */
[--C-:B------:R-:W-:Y:S01]  /*4310*/  @P1 IMAD.MOV.U32 R51, RZ, RZ, R3.reuse ;  /* 0x000000ffff331224 */ /* 0x100fe200078e0003 */
[----:B------:R-:W-:Y:S01]  /*4320*/  ISETP.NE.AND P1, PT, R16, RZ, PT ;  /* 0x000000ff1000720c */ /* 0x000fe20003f25270 */
[--C-:B------:R-:W-:Y:S01]  /*4330*/  @P5 IMAD.MOV.U32 R52, RZ, RZ, R2.reuse ;  /* 0x000000ffff345224 */ /* 0x100fe200078e0002 */
[----:B------:R-:W-:Y:S01]  /*4340*/  IADD3 R16, R12, 0x4, RZ ;  /* 0x000000040c107810 */ /* 0x000fe20007ffe0ff */
[--C-:B------:R-:W-:Y:S01]  /*4350*/  @P5 IMAD.MOV.U32 R48, RZ, RZ, R3.reuse ;  /* 0x000000ffff305224 */ /* 0x100fe200078e0003 */
[----:B------:R-:W-:Y:S01]  /*4360*/  ISETP.EQ.AND P5, PT, R15, -0x8, PT ;  /* 0xfffffff80f00780c */ /* 0x000fe20003fa2270 */
[----:B------:R-:W-:Y:S01]  /*4370*/  @P3 IMAD.MOV.U32 R45, RZ, RZ, R2 ;  /* 0x000000ffff2d3224 */ /* 0x000fe200078e0002 */
[----:B------:R-:W-:Y:S01]  /*4380*/  SHF.L.U32 R16, R16, 0x2, RZ ;  /* 0x0000000210107819 */ /* 0x000fe200000006ff */
[----:B------:R-:W-:Y:S01]  /*4390*/  @P3 IMAD.MOV.U32 R44, RZ, RZ, R3 ;  /* 0x000000ffff2c3224 */ /* 0x000fe200078e0003 */
[----:B------:R-:W-:-:S02]  /*43a0*/  IADD3 R12, R12, 0x8, RZ ;  /* 0x000000080c0c7810 */ /* 0x000fc40007ffe0ff */
[C---:B------:R-:W-:Y:S02]  /*43b0*/  ISETP.EQ.AND P0, PT, R16.reuse, 0x48, PT ;  /* 0x000000481000780c */ /* 0x040fe40003f02270 */
[C---:B------:R-:W-:Y:S01]  /*43c0*/  ISETP.EQ.AND P4, PT, R16.reuse, 0x8, PT ;  /* 0x000000081000780c */ /* 0x040fe20003f82270 */
[--C-:B------:R-:W-:Y:S01]  /*43d0*/  @P1 IMAD.MOV.U32 R43, RZ, RZ, R2.reuse ;  /* 0x000000ffff2b1224 */ /* 0x100fe200078e0002 */
[C---:B------:R-:W-:Y:S01]  /*43e0*/  ISETP.EQ.AND P6, PT, R16.reuse, 0x50, PT ;  /* 0x000000501000780c */ /* 0x040fe20003fc2270 */
[--C-:B------:R-:W-:Y:S01]  /*43f0*/  @P1 IMAD.MOV.U32 R42, RZ, RZ, R3.reuse ;  /* 0x000000ffff2a1224 */ /* 0x100fe200078e0003 */
[C---:B------:R-:W-:Y:S01]  /*4400*/  ISETP.EQ.AND P2, PT, R16.reuse, 0x40, PT ;  /* 0x000000401000780c */ /* 0x040fe20003f42270 */
[----:B------:R-:W-:Y:S01]  /*4410*/  @P5 IMAD.MOV.U32 R47, RZ, RZ, R2 ;  /* 0x000000ffff2f5224 */ /* 0x000fe200078e0002 */
[----:B------:R-:W-:Y:S01]  /*4420*/  ISETP.EQ.AND P3, PT, R16, 0x78, PT ;  /* 0x000000781000780c */ /* 0x000fe20003f62270 */
[----:B------:R-:W-:Y:S01]  /*4430*/  @P5 IMAD.MOV.U32 R46, RZ, RZ, R3 ;  /* 0x000000ffff2e5224 */ /* 0x000fe200078e0003 */
[----:B------:R-:W-:-:S02]  /*4440*/  ISETP.EQ.AND P5, PT, R15, 0x20, PT ;  /* 0x000000200f00780c */ /* 0x000fc40003fa2270 */
[----:B------:R-:W-:Y:S01]  /*4450*/  ISETP.EQ.AND P1, PT, R16, 0x38, PT ;  /* 0x000000381000780c */ /* 0x000fe20003f22270 */
[--C-:B0-----:R-:W-:Y:S02]  /*4460*/  @P0 IMAD.MOV.U32 R45, RZ, RZ, R4.reuse ;  /* 0x000000ffff2d0224 */ /* 0x101fe400078e0004 */
[--C-:B------:R-:W-:Y:S02]  /*4470*/  @P0 IMAD.MOV.U32 R44, RZ, RZ, R5.reuse ;  /* 0x000000ffff2c0224 */ /* 0x100fe400078e0005 */
[--C-:B------:R-:W-:Y:S02]  /*4480*/  @P6 IMAD.MOV.U32 R43, RZ, RZ, R4.reuse ;  /* 0x000000ffff2b6224 */ /* 0x100fe400078e0004 */
[----:B------:R-:W-:Y:S01]  /*4490*/  @P6 IMAD.MOV.U32 R42, RZ, RZ, R5 ;  /* 0x000000ffff2a6224 */ /* 0x000fe200078e0005 */
[----:B------:R-:W-:Y:S01]  /*44a0*/  @P2 MOV R46, R5 ;  /* 0x00000005002e2202 */ /* 0x000fe20000000f00 */
[----:B------:R-:W-:Y:S02]  /*44b0*/  @P2 IMAD.MOV.U32 R47, RZ, RZ, R4 ;  /* 0x000000ffff2f2224 */ /* 0x000fe400078e0004 */
[----:B------:R-:W-:-:S02]  /*44c0*/  @P5 IMAD.MOV.U32 R37, RZ, RZ, R2 ;  /* 0x000000ffff255224 */ /* 0x000fc400078e0002 */
[----:B------:R-:W-:Y:S01]  /*44d0*/  @P5 IMAD.MOV.U32 R36, RZ, RZ, R3 ;  /* 0x000000ffff245224 */ /* 0x000fe200078e0003 */
[C---:B------:R-:W-:Y:S01]  /*44e0*/  ISETP.EQ.AND P5, PT, R16.reuse, 0x58, PT ;  /* 0x000000581000780c */ /* 0x040fe20003fa2270 */
[----:B-1----:R-:W-:Y:S01]  /*44f0*/  @P4 IMAD.MOV.U32 R45, RZ, RZ, R8 ;  /* 0x000000ffff2d4224 */ /* 0x002fe200078e0008 */
[----:B------:R-:W0:Y:S01]  /*4500*/  LDS.64 R2, [R14.X4+0x308] ;  /* 0x000308000e027984 */ /* 0x000e220000004a00 */
[----:B------:R-:W-:Y:S01]  /*4510*/  @P4 IMAD.MOV.U32 R44, RZ, RZ, R9 ;  /* 0x000000ffff2c4224 */ /* 0x000fe200078e0009 */
[C---:B------:R-:W-:Y:S01]  /*4520*/  ISETP.EQ.AND P4, PT, R16.reuse, 0x10, PT ;  /* 0x000000101000780c */ /* 0x040fe20003f82270 */
[----:B------:R-:W-:Y:S02]  /*4530*/  @P2 IMAD.MOV.U32 R45, RZ, RZ, R6 ;  /* 0x000000ffff2d2224 */ /* 0x000fe400078e0006 */
[----:B------:R-:W-:Y:S01]  /*4540*/  @P2 IMAD.MOV.U32 R44, RZ, RZ, R7 ;  /* 0x000000ffff2c2224 */ /* 0x000fe200078e0007 */
[C---:B------:R-:W-:Y:S01]  /*4550*/  ISETP.EQ.AND P2, PT, R16.reuse, 0x20, PT ;  /* 0x000000201000780c */ /* 0x040fe20003f42270 */
[--C-:B------:R-:W-:Y:S01]  /*4560*/  @P3 IMAD.MOV.U32 R33, RZ, RZ, R4.reuse ;  /* 0x000000ffff213224 */ /* 0x100fe200078e0004 */
[----:B------:R-:W-:Y:S01]  /*4570*/  P2R R15, PR, RZ, 0x10 ;  /* 0x00000010ff0f7803 */ /* 0x000fe20000000000 */
[--C-:B------:R-:W-:Y:S01]  /*4580*/  @P3 IMAD.MOV.U32 R32, RZ, RZ, R5.reuse ;  /* 0x000000ffff203224 */ /* 0x100fe200078e0005 */
[----:B------:R-:W-:Y:S01]  /*4590*/  ISETP.EQ.AND P3, PT, R16, RZ, PT ;  /* 0x000000ff1000720c */ /* 0x000fe20003f62270 */
[----:B------:R-:W-:Y:S01]  /*45a0*/  @P5 IMAD.MOV.U32 R40, RZ, RZ, R5 ;  /* 0x000000ffff285224 */ /* 0x000fe200078e0005 */
[----:B------:R-:W-:Y:S01]  /*45b0*/  @P5 MOV R41, R4 ;  /* 0x0000000400295202 */ /* 0x000fe20000000f00 */
[----:B------:R-:W-:Y:S01]  /*45c0*/  @P1 IMAD.MOV.U32 R52, RZ, RZ, R4 ;  /* 0x000000ffff341224 */ /* 0x000fe200078e0004 */
[----:B------:R-:W-:Y:S01]  /*45d0*/  @P1 MOV R32, R9 ;  /* 0x0000000900201202 */ /* 0x000fe20000000f00 */
[----:B------:R-:W-:-:S02]  /*45e0*/  @P4 IMAD.MOV.U32 R43, RZ, RZ, R8 ;  /* 0x000000ffff2b4224 */ /* 0x000fc400078e0008 */
[----:B------:R-:W-:Y:S01]  /*45f0*/  @P4 IMAD.MOV.U32 R42, RZ, RZ, R9 ;  /* 0x000000ffff2a4224 */ /* 0x000fe200078e0009 */
[----:B------:R-:W-:Y:S01]  /*4600*/  @P0 MOV R42, R7 ;  /* 0x00000007002a0202 */ /* 0x000fe20000000f00 */
[----:B------:R-:W-:Y:S01]  /*4610*/  @P0 IMAD.MOV.U32 R43, RZ, RZ, R6 ;  /* 0x000000ffff2b0224 */ /* 0x000fe200078e0006 */
[C---:B------:R-:W-:Y:S01]  /*4620*/  ISETP.EQ.AND P0, PT, R16.reuse, 0x60, PT ;  /* 0x000000601000780c */ /* 0x040fe20003f02270 */
[----:B------:R-:W-:Y:S01]  /*4630*/  @P1 IMAD.MOV.U32 R48, RZ, RZ, R5 ;  /* 0x000000ffff301224 */ /* 0x000fe200078e0005 */
[C---:B------:R-:W-:Y:S01]  /*4640*/  ISETP.EQ.AND P4, PT, R16.reuse, RZ, PT ;  /* 0x000000ff1000720c */ /* 0x040fe20003f82270 */
[--C-:B------:R-:W-:Y:S01]  /*4650*/  @P3 IMAD.MOV.U32 R47, RZ, RZ, R8.reuse ;  /* 0x000000ffff2f3224 */ /* 0x100fe200078e0008 */
[----:B------:R-:W-:Y:S01]  /*4660*/  @P2 MOV R22, R5 ;  /* 0x0000000500162202 */ /* 0x000fe20000000f00 */
[----:B------:R-:W-:Y:S01]  /*4670*/  @P3 IMAD.MOV.U32 R46, RZ, RZ, R9 ;  /* 0x000000ffff2e3224 */ /* 0x000fe200078e0009 */
[----:B------:R-:W-:Y:S01]  /*4680*/  ISETP.EQ.AND P3, PT, R16, 0x18, PT ;  /* 0x000000181000780c */ /* 0x000fe20003f62270 */
[----:B------:R-:W-:-:S02]  /*4690*/  @P1 IMAD.MOV.U32 R33, RZ, RZ, R8 ;  /* 0x000000ffff211224 */ /* 0x000fc400078e0008 */
[----:B------:R-:W-:Y:S01]  /*46a0*/  @P1 IMAD.MOV.U32 R47, RZ, RZ, R6 ;  /* 0x000000ffff2f1224 */ /* 0x000fe200078e0006 */
[----:B------:R-:W-:Y:S01]  /*46b0*/  P2R R17, PR, RZ, 0x8 ;  /* 0x00000008ff117803 */ /* 0x000fe20000000000 */
[----:B------:R-:W-:Y:S01]  /*46c0*/  @P1 IMAD.MOV.U32 R46, RZ, RZ, R7 ;  /* 0x000000ffff2e1224 */ /* 0x000fe200078e0007 */
[----:B------:R-:W-:Y:S01]  /*46d0*/  ISETP.EQ.AND P1, PT, R16, 0x28, PT ;  /* 0x000000281000780c */ /* 0x000fe20003f22270 */
[----:B------:R-:W-:Y:S02]  /*46e0*/  @P0 IMAD.MOV.U32 R39, RZ, RZ, R4 ;  /* 0x000000ffff270224 */ /* 0x000fe400078e0004 */
[----:B------:R-:W-:Y:S02]  /*46f0*/  @P0 IMAD.MOV.U32 R38, RZ, RZ, R5 ;  /* 0x000000ffff260224 */ /* 0x000fe400078e0005 */
[----:B------:R-:W-:Y:S01]  /*4700*/  @P2 IMAD.MOV.U32 R39, RZ, RZ, R8 ;  /* 0x000000ffff272224 */ /* 0x000fe200078e0008 */
[----:B------:R-:W-:Y:S01]  /*4710*/  @P5 MOV R39, R6 ;  /* 0x0000000600275202 */ /* 0x000fe20000000f00 */
[----:B------:R-:W-:-:S02]  /*4720*/  @P2 IMAD.MOV.U32 R38, RZ, RZ, R9 ;  /* 0x000000ffff262224 */ /* 0x000fc400078e0009 */
[----:B------:R-:W-:Y:S01]  /*4730*/  @P5 IMAD.MOV.U32 R38, RZ, RZ, R7 ;  /* 0x000000ffff265224 */ /* 0x000fe200078e0007 */
[C---:B------:R-:W-:Y:S01]  /*4740*/  ISETP.EQ.AND P5, PT, R16.reuse, 0x68, PT ;  /* 0x000000681000780c */ /* 0x040fe20003fa2270 */
[----:B------:R-:W-:Y:S02]  /*4750*/  @P3 IMAD.MOV.U32 R41, RZ, RZ, R8 ;  /* 0x000000ffff293224 */ /* 0x000fe400078e0008 */
[----:B------:R-:W-:Y:S01]  /*4760*/  @P3 IMAD.MOV.U32 R40, RZ, RZ, R9 ;  /* 0x000000ffff283224 */ /* 0x000fe200078e0009 */
[C---:B------:R-:W-:Y:S01]  /*4770*/  ISETP.EQ.AND P3, PT, R16.reuse, -0x8, PT ;  /* 0xfffffff81000780c */ /* 0x040fe20003f62270 */
[----:B------:R-:W-:Y:S01]  /*4780*/  @P6 IMAD.MOV.U32 R41, RZ, RZ, R6 ;  /* 0x000000ffff296224 */ /* 0x000fe200078e0006 */
[----:B------:R-:W-:Y:S01]  /*4790*/  @P1 MOV R21, R4 ;  /* 0x0000000400151202 */ /* 0x000fe20000000f00 */
[----:B------:R-:W-:Y:S01]  /*47a0*/  @P6 IMAD.MOV.U32 R40, RZ, RZ, R7 ;  /* 0x000000ffff286224 */ /* 0x000fe200078e0007 */
[----:B------:R-:W-:Y:S01]  /*47b0*/  ISETP.EQ.AND P6, PT, R16, 0x70, PT ;  /* 0x000000701000780c */ /* 0x000fe20003fc2270 */
[----:B------:R-:W-:-:S02]  /*47c0*/  @P4 IMAD.MOV.U32 R31, RZ, RZ, R4 ;  /* 0x000000ffff1f4224 */ /* 0x000fc400078e0004 */
[--C-:B------:R-:W-:Y:S02]  /*47d0*/  @P4 IMAD.MOV.U32 R30, RZ, RZ, R5.reuse ;  /* 0x000000ffff1e4224 */ /* 0x100fe400078e0005 */
[----:B------:R-:W-:Y:S02]  /*47e0*/  @P5 IMAD.MOV.U32 R37, RZ, RZ, R4 ;  /* 0x000000ffff255224 */ /* 0x000fe400078e0004 */
[----:B------:R-:W-:Y:S02]  /*47f0*/  @P5 IMAD.MOV.U32 R36, RZ, RZ, R5 ;  /* 0x000000ffff245224 */ /* 0x000fe400078e0005 */
[----:B------:R-:W-:Y:S02]  /*4800*/  @P1 IMAD.MOV.U32 R37, RZ, RZ, R8 ;  /* 0x000000ffff251224 */ /* 0x000fe400078e0008 */
[----:B------:R-:W-:Y:S01]  /*4810*/  @P1 IMAD.MOV.U32 R36, RZ, RZ, R9 ;  /* 0x000000ffff241224 */ /* 0x000fe200078e0009 */
[----:B------:R-:W-:Y:S01]  /*4820*/  @P0 MOV R36, R7 ;  /* 0x0000000700240202 */ /* 0x000fe20000000f00 */
[----:B------:R-:W-:Y:S01]  /*4830*/  @P0 IMAD.MOV.U32 R37, RZ, RZ, R6 ;  /* 0x000000ffff250224 */ /* 0x000fe200078e0006 */
[C---:B------:R-:W-:Y:S01]  /*4840*/  ISETP.EQ.AND P0, PT, R16.reuse, 0x30, PT ;  /* 0x000000301000780c */ /* 0x040fe20003f02270 */
[--C-:B------:R-:W-:Y:S01]  /*4850*/  @P6 IMAD.MOV.U32 R35, RZ, RZ, R4.reuse ;  /* 0x000000ffff236224 */ /* 0x100fe200078e0004 */
[----:B------:R-:W-:Y:S01]  /*4860*/  @P6 MOV R33, R6 ;  /* 0x0000000600216202 */ /* 0x000fe20000000f00 */
[----:B------:R-:W-:Y:S01]  /*4870*/  @P6 IMAD.MOV.U32 R34, RZ, RZ, R5 ;  /* 0x000000ffff226224 */ /* 0x000fe200078e0005 */
[----:B0-----:R-:W-:Y:S01]  /*4880*/  @P2 MOV R37, R2 ;  /* 0x0000000200252202 */ /* 0x001fe20000000f00 */
[----:B------:R-:W-:Y:S01]  /*4890*/  @P6 IMAD.MOV.U32 R32, RZ, RZ, R7 ;  /* 0x000000ffff206224 */ /* 0x000fe200078e0007 */
[----:B------:R-:W-:Y:S01]  /*48a0*/  ISETP.EQ.AND P6, PT, R16, -0x40, PT ;  /* 0xffffffc01000780c */ /* 0x000fe20003fc2270 */
[----:B------:R-:W-:Y:S01]  /*48b0*/  @P2 IMAD.MOV.U32 R23, RZ, RZ, R4 ;  /* 0x000000ffff172224 */ /* 0x000fe200078e0004 */
[----:B------:R-:W-:Y:S01]  /*48c0*/  @P2 MOV R36, R3 ;  /* 0x0000000300242202 */ /* 0x000fe20000000f00 */
[----:B------:R-:W-:-:S04]  /*48d0*/  @P1 IMAD.MOV.U32 R20, RZ, RZ, R5 ;  /* 0x000000ffff141224 */ /* 0x000fc800078e0005 */
[----:B------:R-:W-:Y:S02]  /*48e0*/  @P0 IMAD.MOV.U32 R35, RZ, RZ, R8 ;  /* 0x000000ffff230224 */ /* 0x000fe400078e0008 */
[----:B------:R-:W-:Y:S02]  /*48f0*/  @P0 IMAD.MOV.U32 R34, RZ, RZ, R9 ;  /* 0x000000ffff220224 */ /* 0x000fe400078e0009 */
[----:B------:R-:W-:Y:S02]  /*4900*/  @P5 IMAD.MOV.U32 R35, RZ, RZ, R6 ;  /* 0x000000ffff235224 */ /* 0x000fe400078e0006 */
[----:B------:R-:W-:Y:S01]  /*4910*/  @P5 IMAD.MOV.U32 R34, RZ, RZ, R7 ;  /* 0x000000ffff225224 */ /* 0x000fe200078e0007 */
[C---:B------:R-:W-:Y:S01]  /*4920*/  ISETP.EQ.AND P5, PT, R16.reuse, -0x48, PT ;  /* 0xffffffb81000780c */ /* 0x040fe20003fa2270 */
[----:B------:R-:W-:Y:S02]  /*4930*/  @P6 IMAD.MOV.U32 R31, RZ, RZ, R8 ;  /* 0x000000ffff1f6224 */ /* 0x000fe400078e0008 */
[----:B------:R-:W-:Y:S01]  /*4940*/  @P6 IMAD.MOV.U32 R30, RZ, RZ, R9 ;  /* 0x000000ffff1e6224 */ /* 0x000fe200078e0009 */
[----:B------:R-:W-:Y:S01]  /*4950*/  @P3 MOV R30, R7 ;  /* 0x00000007001e3202 */ /* 0x000fe20000000f00 */
[----:B------:R-:W-:Y:S01]  /*4960*/  @P3 IMAD.MOV.U32 R31, RZ, RZ, R6 ;  /* 0x000000ffff1f3224 */ /* 0x000fe200078e0006 */
[----:B------:R-:W-:Y:S01]  /*4970*/  ISETP.EQ.AND P3, PT, R16, 0x8, PT ;  /* 0x000000081000780c */ /* 0x000fe20003f62270 */
[----:B------:R-:W-:-:S02]  /*4980*/  @P0 IMAD.MOV.U32 R50, RZ, RZ, R4 ;  /* 0x000000ffff320224 */ /* 0x000fc400078e0004 */
[----:B------:R-:W-:Y:S02]  /*4990*/  @P0 IMAD.MOV.U32 R51, RZ, RZ, R5 ;  /* 0x000000ffff330224 */ /* 0x000fe400078e0005 */
[--C-:B------:R-:W-:Y:S02]  /*49a0*/  @P1 IMAD.MOV.U32 R35, RZ, RZ, R2.reuse ;  /* 0x000000ffff231224 */ /* 0x100fe400078e0002 */
[--C-:B------:R-:W-:Y:S02]  /*49b0*/  @P5 IMAD.MOV.U32 R31, RZ, RZ, R2.reuse ;  /* 0x000000ffff1f5224 */ /* 0x100fe400078e0002 */
[----:B------:R-:W-:Y:S01]  /*49c0*/  @P5 IMAD.MOV.U32 R30, RZ, RZ, R3 ;  /* 0x000000ffff1e5224 */ /* 0x000fe200078e0003 */
[----:B------:R-:W-:Y:S01]  /*49d0*/  ISETP.EQ.AND P5, PT, R16, -0x38, PT ;  /* 0xffffffc81000780c */ /* 0x000fe20003fa2270 */
[----:B------:R-:W-:Y:S02]  /*49e0*/  @P0 IMAD.MOV.U32 R33, RZ, RZ, R2 ;  /* 0x000000ffff210224 */ /* 0x000fe400078e0002 */
[----:B------:R-:W-:-:S02]  /*49f0*/  @P3 IMAD.MOV.U32 R29, RZ, RZ, R4 ;  /* 0x000000ffff1d3224 */ /* 0x000fc400078e0004 */
[----:B------:R-:W-:Y:S02]  /*4a00*/  @P3 IMAD.MOV.U32 R28, RZ, RZ, R5 ;  /* 0x000000ffff1c3224 */ /* 0x000fe400078e0005 */
[--C-:B------:R-:W-:Y:S02]  /*4a10*/  @P1 IMAD.MOV.U32 R34, RZ, RZ, R3.reuse ;  /* 0x000000ffff221224 */ /* 0x100fe400078e0003 */
[----:B------:R-:W-:-:S04]  /*4a20*/  @P0 IMAD.MOV.U32 R32, RZ, RZ, R3 ;  /* 0x000000ffff200224 */ /* 0x000fc800078e0003 */
[----:B------:R-:W-:Y:S01]  /*4a30*/  @P5 IMAD.MOV.U32 R29, RZ, RZ, R8 ;  /* 0x000000ffff1d5224 */ /* 0x000fe200078e0008 */
[----:B------:R-:W-:Y:S01]  /*4a40*/  @P4 MOV R29, R6 ;  /* 0x00000006001d4202 */ /* 0x000fe20000000f00 */
[----:B------:R-:W-:Y:S02]  /*4a50*/  @P5 IMAD.MOV.U32 R28, RZ, RZ, R9 ;  /* 0x000000ffff1c5224 */ /* 0x000fe400078e0009 */
[----:B------:R-:W-:Y:S01]  /*4a60*/  @P4 IMAD.MOV.U32 R28, RZ, RZ, R7 ;  /* 0x000000ffff1c4224 */ /* 0x000fe200078e0007 */
[----:B------:R-:W-:Y:S01]  /*4a70*/  ISETP.NE.AND P4, PT, R15, RZ, PT ;  /* 0x000000ff0f00720c */ /* 0x000fe20003f85270 */
[----:B------:R-:W-:Y:S02]  /*4a80*/  @P6 IMAD.MOV.U32 R29, RZ, RZ, R2 ;  /* 0x000000ffff1d6224 */ /* 0x000fe400078e0002 */
[----:B------:R-:W-:Y:S01]  /*4a90*/  @P6 IMAD.MOV.U32 R28, RZ, RZ, R3 ;  /* 0x000000ffff1c6224 */ /* 0x000fe200078e0003 */
[----:B------:R-:W-:Y:S02]  /*4aa0*/  ISETP.EQ.AND P6, PT, R16, -0x30, PT ;  /* 0xffffffd01000780c */ /* 0x000fe40003fc2270 */
[----:B------:R-:W-:-:S07]  /*4ab0*/  P2R R14, PR, RZ, 0x10 ;  /* 0x00000010ff0e7803 */ /* 0x000fce0000000000 */
[----:B------:R-:W-:Y:S02]  /*4ac0*/  @P4 IMAD.MOV.U32 R27, RZ, RZ, R4 ;  /* 0x000000ffff1b4224 */ /* 0x000fe400078e0004 */
[----:B------:R-:W-:Y:S02]  /*4ad0*/  @P4 IMAD.MOV.U32 R26, RZ, RZ, R5 ;  /* 0x000000ffff1a4224 */ /* 0x000fe400078e0005 */
[----:B------:R-:W-:Y:S01]  /*4ae0*/  @P6 IMAD.MOV.U32 R27, RZ, RZ, R8 ;  /* 0x000000ffff1b6224 */ /* 0x000fe200078e0008 */
[----:B------:R-:W-:Y:S01]  /*4af0*/  @P6 MOV R26, R9 ;  /* 0x00000009001a6202 */ /* 0x000fe20000000f00 */
[----:B------:R-:W-:Y:S02]  /*4b00*/  @P3 IMAD.MOV.U32 R27, RZ, RZ, R6 ;  /* 0x000000ffff1b3224 */ /* 0x000fe400078e0006 */
[----:B------:R-:W-:Y:S01]  /*4b10*/  @P3 IMAD.MOV.U32 R26, RZ, RZ, R7 ;  /* 0x000000ffff1a3224 */ /* 0x000fe200078e0007 */
[----:B------:R-:W-:Y:S01]  /*4b20*/  ISETP.NE.AND P3, PT, R17, RZ, PT ;  /* 0x000000ff1100720c */ /* 0x000fe20003f65270 */
[----:B------:R-:W-:-:S02]  /*4b30*/  @P5 IMAD.MOV.U32 R27, RZ, RZ, R2 ;  /* 0x000000ffff1b5224 */ /* 0x000fc400078e0002 */
[----:B------:R-:W-:Y:S01]  /*4b40*/  @P5 IMAD.MOV.U32 R26, RZ, RZ, R3 ;  /* 0x000000ffff1a5224 */ /* 0x000fe200078e0003 */
[----:B------:R-:W-:-:S09]  /*4b50*/  ISETP.EQ.AND P5, PT, R16, -0x28, PT ;  /* 0xffffffd81000780c */ /* 0x000fd20003fa2270 */
[----:B------:R-:W-:Y:S02]  /*4b60*/  @P3 IMAD.MOV.U32 R25, RZ, RZ, R4 ;  /* 0x000000ffff193224 */ /* 0x000fe400078e0004 */
[----:B------:R-:W-:Y:S02]  /*4b70*/  @P3 IMAD.MOV.U32 R24, RZ, RZ, R5 ;  /* 0x000000ffff183224 */ /* 0x000fe400078e0005 */
[----:B------:R-:W-:Y:S01]  /*4b80*/  @P5 MOV R25, R8 ;  /* 0x0000000800195202 */ /* 0x000fe20000000f00 */
[----:B------:R-:W-:Y:S02]  /*4b90*/  @P5 IMAD.MOV.U32 R24, RZ, RZ, R9 ;  /* 0x000000ffff185224 */ /* 0x000fe400078e0009 */
[----:B------:R-:W-:Y:S02]  /*4ba0*/  @P4 IMAD.MOV.U32 R25, RZ, RZ, R6 ;  /* 0x000000ffff194224 */ /* 0x000fe400078e0006 */
[----:B------:R-:W-:Y:S01]  /*4bb0*/  @P4 IMAD.MOV.U32 R24, RZ, RZ, R7 ;  /* 0x000000ffff184224 */ /* 0x000fe200078e0007 */
[----:B------:R-:W-:Y:S01]  /*4bc0*/  ISETP.EQ.AND P4, PT, R16, -0x8, PT ;  /* 0xfffffff81000780c */ /* 0x000fe20003f82270 */
[----:B------:R-:W-:-:S02]  /*4bd0*/  @P6 IMAD.MOV.U32 R25, RZ, RZ, R2 ;  /* 0x000000ffff196224 */ /* 0x000fc400078e0002 */
[--C-:B------:R-:W-:Y:S01]  /*4be0*/  @P6 IMAD.MOV.U32 R24, RZ, RZ, R3.reuse ;  /* 0x000000ffff186224 */ /* 0x100fe200078e0003 */
[----:B------:R-:W-:Y:S01]  /*4bf0*/  ISETP.EQ.AND P6, PT, R16, -0x20, PT ;  /* 0xffffffe01000780c */ /* 0x000fe20003fc2270 */
[----:B------:R-:W-:Y:S02]  /*4c00*/  @P3 IMAD.MOV.U32 R39, RZ, RZ, R2 ;  /* 0x000000ffff273224 */ /* 0x000fe400078e0002 */
[----:B------:R-:W-:-:S06]  /*4c10*/  @P3 IMAD.MOV.U32 R38, RZ, RZ, R3 ;  /* 0x000000ffff263224 */ /* 0x000fcc00078e0003 */
[--C-:B------:R-:W-:Y:S02]  /*4c20*/  @P4 IMAD.MOV.U32 R52, RZ, RZ, R8.reuse ;  /* 0x000000ffff344224 */ /* 0x100fe400078e0008 */
[--C-:B------:R-:W-:Y:S02]  /*4c30*/  @P4 IMAD.MOV.U32 R48, RZ, RZ, R9.reuse ;  /* 0x000000ffff304224 */ /* 0x100fe400078e0009 */
[----:B------:R-:W-:Y:S02]  /*4c40*/  @P6 IMAD.MOV.U32 R23, RZ, RZ, R8 ;  /* 0x000000ffff176224 */ /* 0x000fe400078e0008 */
[----:B------:R-:W-:Y:S02]  /*4c50*/  @P6 IMAD.MOV.U32 R22, RZ, RZ, R9 ;  /* 0x000000ffff166224 */ /* 0x000fe400078e0009 */
[----:B------:R-:W-:Y:S02]  /*4c60*/  @P3 IMAD.MOV.U32 R23, RZ, RZ, R6 ;  /* 0x000000ffff173224 */ /* 0x000fe400078e0006 */
[----:B------:R-:W-:-:S02]  /*4c70*/  @P3 IMAD.MOV.U32 R22, RZ, RZ, R7 ;  /* 0x000000ffff163224 */ /* 0x000fc400078e0007 */
[----:B------:R-:W-:Y:S02]  /*4c80*/  @P5 IMAD.MOV.U32 R23, RZ, RZ, R2 ;  /* 0x000000ffff175224 */ /* 0x000fe400078e0002 */
[----:B------:R-:W-:Y:S01]  /*4c90*/  @P5 IMAD.MOV.U32 R22, RZ, RZ, R3 ;  /* 0x000000ffff165224 */ /* 0x000fe200078e0003 */
[----:B------:R-:W-:Y:S01]  /*4ca0*/  ISETP.EQ.AND P5, PT, R16, -0x18, PT ;  /* 0xffffffe81000780c */ /* 0x000fe20003fa2270 */
[----:B------:R-:W-:Y:S02]  /*4cb0*/  @P0 IMAD.MOV.U32 R52, RZ, RZ, R6 ;  /* 0x000000ffff340224 */ /* 0x000fe400078e0006 */
[----:B------:R-:W-:Y:S02]  /*4cc0*/  @P0 IMAD.MOV.U32 R48, RZ, RZ, R7 ;  /* 0x000000ffff300224 */ /* 0x000fe400078e0007 */
[----:B------:R-:W-:Y:S02]  /*4cd0*/  @P4 IMAD.MOV.U32 R47, RZ, RZ, R2 ;  /* 0x000000ffff2f4224 */ /* 0x000fe400078e0002 */
[----:B------:R-:W-:Y:S01]  /*4ce0*/  @P4 IMAD.MOV.U32 R46, RZ, RZ, R3 ;  /* 0x000000ffff2e4224 */ /* 0x000fe200078e0003 */
[----:B------:R-:W-:-:S05]  /*4cf0*/  ISETP.NE.AND P4, PT, R14, RZ, PT ;  /* 0x000000ff0e00720c */ /* 0x000fca0003f85270 */
[----:B------:R-:W-:Y:S02]  /*4d00*/  @P5 IMAD.MOV.U32 R21, RZ, RZ, R8 ;  /* 0x000000ffff155224 */ /* 0x000fe400078e0008 */
[----:B------:R-:W-:Y:S02]  /*4d10*/  @P5 IMAD.MOV.U32 R20, RZ, RZ, R9 ;  /* 0x000000ffff145224 */ /* 0x000fe400078e0009 */
[----:B------:R-:W-:Y:S02]  /*4d20*/  @P2 IMAD.MOV.U32 R21, RZ, RZ, R6 ;  /* 0x000000ffff152224 */ /* 0x000fe400078e0006 */
[----:B------:R-:W-:Y:S01]  /*4d30*/  @P2 IMAD.MOV.U32 R20, RZ, RZ, R7 ;  /* 0x000000ffff142224 */ /* 0x000fe200078e0007 */
[----:B------:R-:W-:Y:S01]  /*4d40*/  @P6 MOV R20, R3 ;  /* 0x0000000300146202 */ /* 0x000fe20000000f00 */
[--C-:B------:R-:W-:Y:S01]  /*4d50*/  @P6 IMAD.MOV.U32 R21, RZ, RZ, R2.reuse ;  /* 0x000000ffff156224 */ /* 0x100fe200078e0002 */
[----:B------:R-:W-:Y:S01]  /*4d60*/  ISETP.EQ.AND P6, PT, R16, -0x10, PT ;  /* 0xfffffff01000780c */ /* 0x000fe20003fc2270 */
[----:B------:R-:W-:-:S02]  /*4d70*/  @P4 IMAD.MOV.U32 R41, RZ, RZ, R2 ;  /* 0x000000ffff294224 */ /* 0x000fc400078e0002 */
[----:B------:R-:W-:-:S10]  /*4d80*/  @P4 IMAD.MOV.U32 R40, RZ, RZ, R3 ;  /* 0x000000ffff284224 */ /* 0x000fd400078e0003 */
[----:B------:R-:W-:Y:S01]  /*4d90*/  @P6 IMAD.MOV.U32 R50, RZ, RZ, R8 ;  /* 0x000000ffff326224 */ /* 0x000fe200078e0008 */
[----:B------:R-:W-:Y:S01]  /*4da0*/  @P6 MOV R48, R3 ;  /* 0x0000000300306202 */ /* 0x000fe20000000f00 */
[----:B------:R-:W-:Y:S02]  /*4db0*/  @P6 IMAD.MOV.U32 R51, RZ, RZ, R9 ;  /* 0x000000ffff336224 */ /* 0x000fe400078e0009 */
[----:B------:R-:W-:Y:S01]  /*4dc0*/  @P6 IMAD.MOV.U32 R52, RZ, RZ, R2 ;  /* 0x000000ffff346224 */ /* 0x000fe200078e0002 */
[C---:B------:R-:W-:Y:S01]  /*4dd0*/  ISETP.EQ.AND P6, PT, R16.reuse, RZ, PT ;  /* 0x000000ff1000720c */ /* 0x040fe20003fc2270 */
[----:B------:R-:W-:Y:S01]  /*4de0*/  @P1 IMAD.MOV.U32 R50, RZ, RZ, R6 ;  /* 0x000000ffff321224 */ /* 0x000fe200078e0006 */
[----:B------:R-:W-:Y:S01]  /*4df0*/  @P5 MOV R50, R2 ;  /* 0x0000000200325202 */ /* 0x000fe20000000f00 */
[----:B------:R-:W-:Y:S02]  /*4e00*/  @P1 IMAD.MOV.U32 R51, RZ, RZ, R7 ;  /* 0x000000ffff331224 */ /* 0x000fe400078e0007 */
[----:B------:R-:W-:Y:S01]  /*4e10*/  @P5 IMAD.MOV.U32 R51, RZ, RZ, R3 ;  /* 0x000000ffff335224 */ /* 0x000fe200078e0003 */
[----:B------:R-:W-:-:S07]  /*4e20*/  ISETP.EQ.AND P5, PT, R16, 0x8, PT ;  /* 0x000000081000780c */ /* 0x000fce0003fa2270 */
[----:B------:R-:W-:Y:S02]  /*4e30*/  @P6 IMAD.MOV.U32 R45, RZ, RZ, R2 ;  /* 0x000000ffff2d6224 */ /* 0x000fe400078e0002 */
[----:B------:R-:W-:Y:S01]  /*4e40*/  @P6 IMAD.MOV.U32 R44, RZ, RZ, R3 ;  /* 0x000000ffff2c6224 */ /* 0x000fe200078e0003 */
[----:B------:R-:W-:-:S03]  /*4e50*/  PLOP3.LUT P6, PT, PT, PT, PT, 0x8, 0x0 ;  /* 0x000000000000781c */ /* 0x000fc60003fce170 */
[----:B------:R-:W-:Y:S02]  /*4e60*/  @P5 IMAD.MOV.U32 R43, RZ, RZ, R2 ;  /* 0x000000ffff2b5224 */ /* 0x000fe400078e0002 */
[----:B------:R-:W-:-:S08]  /*4e70*/  @P5 IMAD.MOV.U32 R42, RZ, RZ, R3 ;  /* 0x000000ffff2a5224 */ /* 0x000fd000078e0003 */
[----:B------:R-:W-:-:S04]  /*4e80*/  @P6 LOP3.LUT R13, R13, 0x8, RZ, 0xfc, !PT ;  /* 0x000000080d0d6812 */ /* 0x000fc800078efcff */
.L_x_47571:
[----:B------:R-:W-:-:S04]  /*4e90*/  LOP3.LUT P0, RZ, R13, 0x8, RZ, 0xc0, !PT ;  /* 0x000000080dff7812 */ /* 0x000fc8000780c0ff */
[----:B------:R-:W-:-:S13]  /*4ea0*/  ISETP.NE.OR P0, PT, R10, RZ, P0 ;  /* 0x000000ff0a00720c */ /* 0x000fda0000705670 */
[----:B------:R-:W-:Y:S05]  /*4eb0*/  @!P0 BRA `(.L_x_47567) ;  /* 0x00000b1000008947 */ /* 0x000fea0003800000 */
.L_x_47568:
[----:B------:R-:W-:Y:S01]  /*4ec0*/  IMAD R8, R49, 0x22, R12 ;  /* 0x0000002231087824 */ /* 0x000fe200078e020c */
[----:B------:R-:W-:Y:S01]  /*4ed0*/  IADD3 R10, R10, -0x4, RZ ;  /* 0xfffffffc0a0a7810 */ /* 0x000fe20007ffe0ff */
[C---:B------:R-:W-:Y:S01]  /*4ee0*/  IMAD.SHL.U32 R13, R12.reuse, 0x4, RZ ;  /* 0x000000040c0d7824 */ /* 0x040fe200078e00ff */
[----:B------:R-:W-:Y:S02]  /*4ef0*/  IADD3 R12, R12, 0x4, RZ ;  /* 0x000000040c0c7810 */ /* 0x000fe40007ffe0ff */
[----:B------:R-:W0:Y:S02]  /*4f00*/  LDS.64 R2, [R8.X4+0x2b0] ;  /* 0x0002b00008027984 */ /* 0x000e240000004a00 */
[C---:B------:R-:W-:Y:S02]  /*4f10*/  ISETP.EQ.AND P4, PT, R13.reuse, 0x40, PT ;  /* 0x000000400d00780c */ /* 0x040fe40003f82270 */
[----:B------:R-:W1:Y:S01]  /*4f20*/  LDS.64 R4, [R8.X4+0x2f0] ;  /* 0x0002f00008047984 */ /* 0x000e620000004a00 */
[----:B------:R-:W-:-:S02]  /*4f30*/  ISETP.EQ.AND P2, PT, R13, 0x78, PT ;  /* 0x000000780d00780c */ /* 0x000fc40003f42270 */
[C---:B------:R-:W-:Y:S01]  /*4f40*/  ISETP.EQ.AND P1, PT, R13.reuse, 0x48, PT ;  /* 0x000000480d00780c */ /* 0x040fe20003f22270 */
[----:B------:R-:W2:Y:S01]  /*4f50*/  LDS.64 R6, [R8.X4+0x2b8] ;  /* 0x0002b80008067984 */ /* 0x000ea20000004a00 */
[C---:B------:R-:W-:Y:S02]  /*4f60*/  ISETP.EQ.AND P6, PT, R13.reuse, RZ, PT ;  /* 0x000000ff0d00720c */ /* 0x040fe40003fc2270 */
[C---:B------:R-:W-:Y:S02]  /*4f70*/  ISETP.EQ.AND P5, PT, R13.reuse, 0x38, PT ;  /* 0x000000380d00780c */ /* 0x040fe40003fa2270 */
[C---:B------:R-:W-:Y:S02]  /*4f80*/  ISETP.EQ.AND P0, PT, R13.reuse, 0x8, PT ;  /* 0x000000080d00780c */ /* 0x040fe40003f02270 */
[----:B------:R-:W-:Y:S02]  /*4f90*/  ISETP.EQ.AND P3, PT, R13, 0x50, PT ;  /* 0x000000500d00780c */ /* 0x000fe40003f62270 */
[----:B------:R-:W-:-:S02]  /*4fa0*/  P2R R9, PR, RZ, 0x40 ;  /* 0x00000040ff097803 */ /* 0x000fc40000000000 */
[----:B------:R-:W-:Y:S01]  /*4fb0*/  P2R R15, PR, RZ, 0x1 ;  /* 0x00000001ff0f7803 */ /* 0x000fe20000000000 */
[----:B0-----:R-:W-:-:S04]  /*4fc0*/  @P4 IMAD.MOV.U32 R47, RZ, RZ, R2 ;  /* 0x000000ffff2f4224 */ /* 0x001fc800078e0002 */
[-C--:B------:R-:W-:Y:S01]  /*4fd0*/  @P5 MOV R48, R3.reuse ;  /* 0x0000000300305202 */ /* 0x080fe20000000f00 */
[--C-:B------:R-:W-:Y:S01]  /*4fe0*/  @P4 IMAD.MOV.U32 R46, RZ, RZ, R3.reuse ;  /* 0x000000ffff2e4224 */ /* 0x100fe200078e0003 */
[----:B------:R-:W-:Y:S01]  /*4ff0*/  @P0 MOV R28, R3 ;  /* 0x00000003001c0202 */ /* 0x000fe20000000f00 */
[--C-:B------:R-:W-:Y:S01]  /*5000*/  @P2 IMAD.MOV.U32 R33, RZ, RZ, R2.reuse ;  /* 0x000000ffff212224 */ /* 0x100fe200078e0002 */
[----:B-1----:R-:W-:Y:S01]  /*5010*/  @P5 MOV R33, R4 ;  /* 0x0000000400215202 */ /* 0x002fe20000000f00 */
[--C-:B------:R-:W-:Y:S01]  /*5020*/  @P2 IMAD.MOV.U32 R32, RZ, RZ, R3.reuse ;  /* 0x000000ffff202224 */ /* 0x100fe200078e0003 */
[----:B------:R-:W-:Y:S01]  /*5030*/  ISETP.EQ.AND P2, PT, R13, 0x58, PT ;  /* 0x000000580d00780c */ /* 0x000fe20003f42270 */
[----:B------:R-:W-:Y:S02]  /*5040*/  @P1 IMAD.MOV.U32 R45, RZ, RZ, R2 ;  /* 0x000000ffff2d1224 */ /* 0x000fe400078e0002 */
[----:B------:R-:W-:Y:S02]  /*5050*/  @P1 IMAD.MOV.U32 R44, RZ, RZ, R3 ;  /* 0x000000ffff2c1224 */ /* 0x000fe400078e0003 */
[----:B------:R-:W-:-:S02]  /*5060*/  @P6 IMAD.MOV.U32 R47, RZ, RZ, R4 ;  /* 0x000000ffff2f6224 */ /* 0x000fc400078e0004 */
[--C-:B------:R-:W-:Y:S01]  /*5070*/  @P6 IMAD.MOV.U32 R46, RZ, RZ, R5.reuse ;  /* 0x000000ffff2e6224 */ /* 0x100fe200078e0005 */
[----:B------:R-:W-:Y:S01]  /*5080*/  ISETP.EQ.AND P6, PT, R13, 0x68, PT ;  /* 0x000000680d00780c */ /* 0x000fe20003fc2270 */
[----:B------:R-:W-:Y:S02]  /*5090*/  @P5 IMAD.MOV.U32 R52, RZ, RZ, R2 ;  /* 0x000000ffff345224 */ /* 0x000fe400078e0002 */
[----:B------:R-:W-:Y:S02]  /*50a0*/  @P0 IMAD.MOV.U32 R45, RZ, RZ, R4 ;  /* 0x000000ffff2d0224 */ /* 0x000fe400078e0004 */
[--C-:B------:R-:W-:Y:S01]  /*50b0*/  @P0 IMAD.MOV.U32 R44, RZ, RZ, R5.reuse ;  /* 0x000000ffff2c0224 */ /* 0x100fe200078e0005 */
[----:B--2---:R-:W-:Y:S01]  /*50c0*/  @P4 MOV R44, R7 ;  /* 0x00000007002c4202 */ /* 0x004fe20000000f00 */
[----:B------:R-:W-:Y:S02]  /*50d0*/  @P5 IMAD.MOV.U32 R32, RZ, RZ, R5 ;  /* 0x000000ffff205224 */ /* 0x000fe400078e0005 */
[----:B------:R-:W-:-:S02]  /*50e0*/  @P5 IMAD.MOV.U32 R47, RZ, RZ, R6 ;  /* 0x000000ffff2f5224 */ /* 0x000fc400078e0006 */
[----:B------:R-:W-:Y:S01]  /*50f0*/  @P5 IMAD.MOV.U32 R46, RZ, RZ, R7 ;  /* 0x000000ffff2e5224 */ /* 0x000fe200078e0007 */
[C---:B------:R-:W-:Y:S01]  /*5100*/  ISETP.EQ.AND P5, PT, R13.reuse, 0x10, PT ;  /* 0x000000100d00780c */ /* 0x040fe20003fa2270 */
[----:B------:R-:W-:Y:S01]  /*5110*/  @P4 IMAD.MOV.U32 R45, RZ, RZ, R6 ;  /* 0x000000ffff2d4224 */ /* 0x000fe200078e0006 */
[----:B------:R-:W-:Y:S01]  /*5120*/  ISETP.EQ.AND P4, PT, R13, 0x18, PT ;  /* 0x000000180d00780c */ /* 0x000fe20003f82270 */
[--C-:B------:R-:W-:Y:S01]  /*5130*/  @P3 IMAD.MOV.U32 R43, RZ, RZ, R2.reuse ;  /* 0x000000ffff2b3224 */ /* 0x100fe200078e0002 */
[----:B------:R-:W-:Y:S01]  /*5140*/  P2R R14, PR, RZ, 0x20 ;  /* 0x00000020ff0e7803 */ /* 0x000fe20000000000 */
[--C-:B------:R-:W-:Y:S02]  /*5150*/  @P3 IMAD.MOV.U32 R42, RZ, RZ, R3.reuse ;  /* 0x000000ffff2a3224 */ /* 0x100fe400078e0003 */
[----:B------:R-:W-:Y:S02]  /*5160*/  @P2 IMAD.MOV.U32 R41, RZ, RZ, R2 ;  /* 0x000000ffff292224 */ /* 0x000fe400078e0002 */
[----:B------:R-:W-:-:S02]  /*5170*/  @P2 IMAD.MOV.U32 R40, RZ, RZ, R3 ;  /* 0x000000ffff282224 */ /* 0x000fc400078e0003 */
[----:B------:R-:W-:Y:S02]  /*5180*/  @P6 IMAD.MOV.U32 R37, RZ, RZ, R2 ;  /* 0x000000ffff256224 */ /* 0x000fe400078e0002 */
[----:B------:R-:W-:Y:S02]  /*5190*/  @P5 IMAD.MOV.U32 R43, RZ, RZ, R4 ;  /* 0x000000ffff2b5224 */ /* 0x000fe400078e0004 */
[--C-:B------:R-:W-:Y:S01]  /*51a0*/  @P5 IMAD.MOV.U32 R42, RZ, RZ, R5.reuse ;  /* 0x000000ffff2a5224 */ /* 0x100fe200078e0005 */
[----:B------:R-:W-:Y:S01]  /*51b0*/  @P4 MOV R41, R4 ;  /* 0x0000000400294202 */ /* 0x000fe20000000f00 */
[----:B------:R-:W-:Y:S01]  /*51c0*/  @P4 IMAD.MOV.U32 R40, RZ, RZ, R5 ;  /* 0x000000ffff284224 */ /* 0x000fe200078e0005 */
[C---:B------:R-:W-:Y:S01]  /*51d0*/  ISETP.EQ.AND P5, PT, R13.reuse, 0x70, PT ;  /* 0x000000700d00780c */ /* 0x040fe20003fa2270 */
[--C-:B------:R-:W-:Y:S02]  /*51e0*/  @P1 IMAD.MOV.U32 R43, RZ, RZ, R6.reuse ;  /* 0x000000ffff2b1224 */ /* 0x100fe400078e0006 */
        /* <DEDUP_REMOVED lines=8> */
[----:B------:R-:W-:Y:S02]  /*5270*/  @P5 IMAD.MOV.U32 R34, RZ, RZ, R3 ;  /* 0x000000ffff225224 */ /* 0x000fe400078e0003 */
[----:B------:R-:W-:Y:S01]  /*5280*/  @P1 IMAD.MOV.U32 R39, RZ, RZ, R2 ;  /* 0x000000ffff271224 */ /* 0x000fe200078e0002 */
[----:B------:R-:W-:Y:S01]  /*5290*/  @P1 MOV R38, R3 ;  /* 0x0000000300261202 */ /* 0x000fe20000000f00 */
[----:B------:R-:W-:-:S02]  /*52a0*/  @P5 IMAD.MOV.U32 R33, RZ, RZ, R6 ;  /* 0x000000ffff215224 */ /* 0x000fc400078e0006 */
[----:B------:R-:W-:Y:S02]  /*52b0*/  @P3 IMAD.MOV.U32 R39, RZ, RZ, R4 ;  /* 0x000000ffff273224 */ /* 0x000fe400078e0004 */
[----:B------:R-:W-:Y:S02]  /*52c0*/  @P3 IMAD.MOV.U32 R38, RZ, RZ, R5 ;  /* 0x000000ffff263224 */ /* 0x000fe400078e0005 */
[----:B------:R-:W-:Y:S02]  /*52d0*/  @P2 IMAD.MOV.U32 R39, RZ, RZ, R6 ;  /* 0x000000ffff272224 */ /* 0x000fe400078e0006 */
[--C-:B------:R-:W-:Y:S01]  /*52e0*/  @P2 IMAD.MOV.U32 R38, RZ, RZ, R7.reuse ;  /* 0x000000ffff262224 */ /* 0x100fe200078e0007 */
[C---:B------:R-:W-:Y:S01]  /*52f0*/  ISETP.EQ.AND P2, PT, R13.reuse, 0x28, PT ;  /* 0x000000280d00780c */ /* 0x040fe20003f42270 */
[----:B------:R-:W-:Y:S01]  /*5300*/  @P5 IMAD.MOV.U32 R32, RZ, RZ, R7 ;  /* 0x000000ffff205224 */ /* 0x000fe200078e0007 */
[----:B------:R-:W-:Y:S01]  /*5310*/  ISETP.EQ.AND P5, PT, R13, -0x40, PT ;  /* 0xffffffc00d00780c */ /* 0x000fe20003fa2270 */
[----:B------:R-:W-:-:S02]  /*5320*/  @P4 IMAD.MOV.U32 R25, RZ, RZ, R2 ;  /* 0x000000ffff194224 */ /* 0x000fc400078e0002 */
[--C-:B------:R-:W-:Y:S02]  /*5330*/  @P4 IMAD.MOV.U32 R24, RZ, RZ, R3.reuse ;  /* 0x000000ffff184224 */ /* 0x100fe400078e0003 */
[----:B------:R-:W-:Y:S02]  /*5340*/  @P3 IMAD.MOV.U32 R23, RZ, RZ, R2 ;  /* 0x000000ffff173224 */ /* 0x000fe400078e0002 */
[----:B------:R-:W-:-:S04]  /*5350*/  @P3 IMAD.MOV.U32 R22, RZ, RZ, R3 ;  /* 0x000000ffff163224 */ /* 0x000fc800078e0003 */
[----:B------:R-:W-:Y:S01]  /*5360*/  @P2 MOV R37, R4 ;  /* 0x0000000400252202 */ /* 0x000fe20000000f00 */
[----:B------:R-:W-:Y:S02]  /*5370*/  @P2 IMAD.MOV.U32 R36, RZ, RZ, R5 ;  /* 0x000000ffff242224 */ /* 0x000fe400078e0005 */
[----:B------:R-:W-:Y:S02]  /*5380*/  @P1 IMAD.MOV.U32 R37, RZ, RZ, R6 ;  /* 0x000000ffff251224 */ /* 0x000fe400078e0006 */
[----:B------:R-:W-:Y:S01]  /*5390*/  @P1 IMAD.MOV.U32 R36, RZ, RZ, R7 ;  /* 0x000000ffff241224 */ /* 0x000fe200078e0007 */
[----:B------:R-:W-:Y:S01]  /*53a0*/  ISETP.EQ.AND P1, PT, R13, 0x30, PT ;  /* 0x000000300d00780c */ /* 0x000fe20003f22270 */
[----:B------:R-:W-:Y:S02]  /*53b0*/  @P2 IMAD.MOV.U32 R21, RZ, RZ, R2 ;  /* 0x000000ffff152224 */ /* 0x000fe400078e0002 */
[----:B------:R-:W-:-:S10]  /*53c0*/  @P2 IMAD.MOV.U32 R20, RZ, RZ, R3 ;  /* 0x000000ffff142224 */ /* 0x000fd400078e0003 */
[----:B------:R-:W-:Y:S01]  /*53d0*/  @P1 IMAD.MOV.U32 R35, RZ, RZ, R4 ;  /* 0x000000ffff231224 */ /* 0x000fe200078e0004 */
[----:B------:R-:W-:Y:S01]  /*53e0*/  @P1 MOV R34, R5 ;  /* 0x0000000500221202 */ /* 0x000fe20000000f00 */
[----:B------:R-:W-:Y:S02]  /*53f0*/  @P6 IMAD.MOV.U32 R35, RZ, RZ, R6 ;  /* 0x000000ffff236224 */ /* 0x000fe400078e0006 */
[----:B------:R-:W-:Y:S01]  /*5400*/  @P6 IMAD.MOV.U32 R34, RZ, RZ, R7 ;  /* 0x000000ffff226224 */ /* 0x000fe200078e0007 */
[----:B------:R-:W-:Y:S01]  /*5410*/  ISETP.NE.AND P6, PT, R9, RZ, PT ;  /* 0x000000ff0900720c */ /* 0x000fe20003fc5270 */
[----:B------:R-:W-:Y:S01]  /*5420*/  @P1 IMAD.MOV.U32 R50, RZ, RZ, R2 ;  /* 0x000000ffff321224 */ /* 0x000fe200078e0002 */
[----:B------:R-:W0:Y:S01]  /*5430*/  LDS.64 R8, [R8.X4+0x2f8] ;  /* 0x0002f80008087984 */ /* 0x000e220000004a00 */
[----:B------:R-:W-:Y:S01]  /*5440*/  @P1 IMAD.MOV.U32 R51, RZ, RZ, R3 ;  /* 0x000000ffff331224 */ /* 0x000fe200078e0003 */
[----:B------:R-:W-:-:S09]  /*5450*/  P2R R16, PR, RZ, 0x40 ;  /* 0x00000040ff107803 */ /* 0x000fd20000000000 */
[----:B------:R-:W-:Y:S01]  /*5460*/  @P6 IMAD.MOV.U32 R31, RZ, RZ, R2 ;  /* 0x000000ffff1f6224 */ /* 0x000fe200078e0002 */
[----:B------:R-:W-:Y:S01]  /*5470*/  @P5 MOV R31, R4 ;  /* 0x00000004001f5202 */ /* 0x000fe20000000f00 */
[----:B------:R-:W-:Y:S02]  /*5480*/  @P6 IMAD.MOV.U32 R30, RZ, RZ, R3 ;  /* 0x000000ffff1e6224 */ /* 0x000fe400078e0003 */
[----:B------:R-:W-:Y:S01]  /*5490*/  @P5 IMAD.MOV.U32 R30, RZ, RZ, R5 ;  /* 0x000000ffff1e5224 */ /* 0x000fe200078e0005 */
[----:B------:R-:W-:-:S13]  /*54a0*/  ISETP.EQ.AND P5, PT, R13, -0x8, PT ;  /* 0xfffffff80d00780c */ /* 0x000fda0003fa2270 */
[----:B------:R-:W-:Y:S02]  /*54b0*/  @P5 IMAD.MOV.U32 R31, RZ, RZ, R6 ;  /* 0x000000ffff1f5224 */ /* 0x000fe400078e0006 */
[----:B------:R-:W-:Y:S01]  /*54c0*/  @P5 IMAD.MOV.U32 R30, RZ, RZ, R7 ;  /* 0x000000ffff1e5224 */ /* 0x000fe200078e0007 */
[----:B------:R-:W-:Y:S01]  /*54d0*/  ISETP.EQ.AND P5, PT, R13, -0x48, PT ;  /* 0xffffffb80d00780c */ /* 0x000fe20003fa2270 */
[--C-:B0-----:R-:W-:Y:S02]  /*54e0*/  @P4 IMAD.MOV.U32 R39, RZ, RZ, R8.reuse ;  /* 0x000000ffff274224 */ /* 0x101fe400078e0008 */
[--C-:B------:R-:W-:Y:S02]  /*54f0*/  @P3 IMAD.MOV.U32 R37, RZ, RZ, R8.reuse ;  /* 0x000000ffff253224 */ /* 0x100fe400078e0008 */
[----:B------:R-:W-:-:S08]  /*5500*/  @P2 IMAD.MOV.U32 R35, RZ, RZ, R8 ;  /* 0x000000ffff232224 */ /* 0x000fd000078e0008 */
[--C-:B------:R-:W-:Y:S02]  /*5510*/  @P5 IMAD.MOV.U32 R31, RZ, RZ, R8.reuse ;  /* 0x000000ffff1f5224 */ /* 0x100fe400078e0008 */
[--C-:B------:R-:W-:Y:S01]  /*5520*/  @P5 IMAD.MOV.U32 R30, RZ, RZ, R9.reuse ;  /* 0x000000ffff1e5224 */ /* 0x100fe200078e0009 */
[----:B------:R-:W-:Y:S01]  /*5530*/  ISETP.EQ.AND P5, PT, R13, -0x38, PT ;  /* 0xffffffc80d00780c */ /* 0x000fe20003fa2270 */
[----:B------:R-:W-:Y:S02]  /*5540*/  @P1 IMAD.MOV.U32 R33, RZ, RZ, R8 ;  /* 0x000000ffff211224 */ /* 0x000fe400078e0008 */
[--C-:B------:R-:W-:Y:S02]  /*5550*/  @P4 IMAD.MOV.U32 R38, RZ, RZ, R9.reuse ;  /* 0x000000ffff264224 */ /* 0x100fe400078e0009 */
[--C-:B------:R-:W-:Y:S02]  /*5560*/  @P3 IMAD.MOV.U32 R36, RZ, RZ, R9.reuse ;  /* 0x000000ffff243224 */ /* 0x100fe400078e0009 */
[----:B------:R-:W-:-:S02]  /*5570*/  @P2 IMAD.MOV.U32 R34, RZ, RZ, R9 ;  /* 0x000000ffff222224 */ /* 0x000fc400078e0009 */
[----:B------:R-:W-:-:S04]  /*5580*/  @P1 IMAD.MOV.U32 R32, RZ, RZ, R9 ;  /* 0x000000ffff201224 */ /* 0x000fc800078e0009 */
[----:B------:R-:W-:Y:S02]  /*5590*/  @P5 IMAD.MOV.U32 R29, RZ, RZ, R4 ;  /* 0x000000ffff1d5224 */ /* 0x000fe400078e0004 */
[----:B------:R-:W-:Y:S01]  /*55a0*/  @P5 IMAD.MOV.U32 R28, RZ, RZ, R5 ;  /* 0x000000ffff1c5224 */ /* 0x000fe200078e0005 */
[----:B------:R-:W-:Y:S01]  /*55b0*/  ISETP.NE.AND P5, PT, R14, RZ, PT ;  /* 0x000000ff0e00720c */ /* 0x000fe20003fa5270 */
[----:B------:R-:W-:Y:S02]  /*55c0*/  @P6 IMAD.MOV.U32 R29, RZ, RZ, R6 ;  /* 0x000000ffff1d6224 */ /* 0x000fe400078e0006 */
[----:B------:R-:W-:Y:S01]  /*55d0*/  @P6 IMAD.MOV.U32 R28, RZ, RZ, R7 ;  /* 0x000000ffff1c6224 */ /* 0x000fe200078e0007 */
[----:B------:R-:W-:Y:S02]  /*55e0*/  ISETP.EQ.AND P6, PT, R13, -0x40, PT ;  /* 0xffffffc00d00780c */ /* 0x000fe40003fc2270 */
[----:B------:R-:W-:-:S07]  /*55f0*/  P2R R14, PR, RZ, 0x20 ;  /* 0x00000020ff0e7803 */ /* 0x000fce0000000000 */
[----:B------:R-:W-:Y:S01]  /*5600*/  @P5 MOV R27, R2 ;  /* 0x00000002001b5202 */ /* 0x000fe20000000f00 */
[----:B------:R-:W-:-:S03]  /*5610*/  @P5 IMAD.MOV.U32 R26, RZ, RZ, R3 ;  /* 0x000000ffff1a5224 */ /* 0x000fc600078e0003 */
[----:B------:R-:W-:Y:S02]  /*5620*/  @P6 IMAD.MOV.U32 R29, RZ, RZ, R8 ;  /* 0x000000ffff1d6224 */ /* 0x000fe400078e0008 */
[----:B------:R-:W-:Y:S01]  /*5630*/  @P6 IMAD.MOV.U32 R28, RZ, RZ, R9 ;  /* 0x000000ffff1c6224 */ /* 0x000fe200078e0009 */
[----:B------:R-:W-:-:S13]  /*5640*/  ISETP.EQ.AND P6, PT, R13, -0x30, PT ;  /* 0xffffffd00d00780c */ /* 0x000fda0003fc2270 */
[----:B------:R-:W-:Y:S02]  /*5650*/  @P6 IMAD.MOV.U32 R27, RZ, RZ, R4 ;  /* 0x000000ffff1b6224 */ /* 0x000fe400078e0004 */
[----:B------:R-:W-:Y:S01]  /*5660*/  @P6 IMAD.MOV.U32 R26, RZ, RZ, R5 ;  /* 0x000000ffff1a6224 */ /* 0x000fe200078e0005 */
[C---:B------:R-:W-:Y:S01]  /*5670*/  ISETP.EQ.AND P6, PT, R13.reuse, -0x38, PT ;  /* 0xffffffc80d00780c */ /* 0x040fe20003fc2270 */
[----:B------:R-:W-:Y:S02]  /*5680*/  @P0 IMAD.MOV.U32 R27, RZ, RZ, R6 ;  /* 0x000000ffff1b0224 */ /* 0x000fe400078e0006 */
[----:B------:R-:W-:Y:S01]  /*5690*/  @P0 IMAD.MOV.U32 R26, RZ, RZ, R7 ;  /* 0x000000ffff1a0224 */ /* 0x000fe200078e0007 */
[----:B------:R-:W-:-:S09]  /*56a0*/  ISETP.EQ.AND P0, PT, R13, -0x30, PT ;  /* 0xffffffd00d00780c */ /* 0x000fd20003f02270 */
[----:B------:R-:W-:Y:S01]  /*56b0*/  @P6 IMAD.MOV.U32 R27, RZ, RZ, R8 ;  /* 0x000000ffff1b6224 */ /* 0x000fe200078e0008 */
[----:B------:R-:W-:Y:S02]  /*56c0*/  @P6 MOV R26, R9 ;  /* 0x00000009001a6202 */ /* 0x000fe40000000f00 */
[----:B------:R-:W-:-:S13]  /*56d0*/  ISETP.EQ.AND P6, PT, R13, -0x28, PT ;  /* 0xffffffd80d00780c */ /* 0x000fda0003fc2270 */
[----:B------:R-:W-:Y:S02]  /*56e0*/  @P6 IMAD.MOV.U32 R25, RZ, RZ, R4 ;  /* 0x000000ffff196224 */ /* 0x000fe400078e0004 */
[----:B------:R-:W-:Y:S02]  /*56f0*/  @P6 IMAD.MOV.U32 R24, RZ, RZ, R5 ;  /* 0x000000ffff186224 */ /* 0x000fe400078e0005 */
[----:B------:R-:W-:Y:S01]  /*5700*/  @P5 IMAD.MOV.U32 R25, RZ, RZ, R6 ;  /* 0x000000ffff195224 */ /* 0x000fe200078e0006 */
[----:B------:R-:W-:Y:S01]  /*5710*/  @P0 MOV R25, R8 ;  /* 0x0000000800190202 */ /* 0x000fe20000000f00 */
[----:B------:R-:W-:Y:S01]  /*5720*/  @P5 IMAD.MOV.U32 R24, RZ, RZ, R7 ;  /* 0x000000ffff185224 */ /* 0x000fe200078e0007 */
[C---:B------:R-:W-:Y:S01]  /*5730*/  ISETP.EQ.AND P5, PT, R13.reuse, -0x18, PT ;  /* 0xffffffe80d00780c */ /* 0x040fe20003fa2270 */
[----:B------:R-:W-:Y:S01]  /*5740*/  @P0 IMAD.MOV.U32 R24, RZ, RZ, R9 ;  /* 0x000000ffff180224 */ /* 0x000fe200078e0009 */
[----:B------:R-:W-:-:S11]  /*5750*/  ISETP.EQ.AND P0, PT, R13, -0x20, PT ;  /* 0xffffffe00d00780c */ /* 0x000fd60003f02270 */
[--C-:B------:R-:W-:Y:S01]  /*5760*/  @P5 IMAD.MOV.U32 R21, RZ, RZ, R4.reuse ;  /* 0x000000ffff155224 */ /* 0x100fe200078e0004 */
[----:B------:R-:W-:Y:S01]  /*5770*/  @P3 MOV R21, R6 ;  /* 0x0000000600153202 */ /* 0x000fe20000000f00 */
        /* <DEDUP_REMOVED lines=9> */
[----:B------:R-:W-:Y:S02]  /*5810*/  @P0 IMAD.MOV.U32 R21, RZ, RZ, R8 ;  /* 0x000000ffff150224 */ /* 0x000fe400078e0008 */
[----:B------:R-:W-:Y:S01]  /*5820*/  @P0 IMAD.MOV.U32 R20, RZ, RZ, R9 ;  /* 0x000000ffff140224 */ /* 0x000fe200078e0009 */
[----:B------:R-:W-:-:S05]  /*5830*/  ISETP.EQ.AND P0, PT, R13, -0x10, PT ;  /* 0xfffffff00d00780c */ /* 0x000fca0003f02270 */
[----:B------:R-:W-:Y:S01]  /*5840*/  @P6 IMAD.MOV.U32 R52, RZ, RZ, R4 ;  /* 0x000000ffff346224 */ /* 0x000fe200078e0004 */
[----:B------:R-:W-:Y:S01]  /*5850*/  @P1 MOV R52, R6 ;  /* 0x0000000600341202 */ /* 0x000fe20000000f00 */
[----:B------:R-:W-:Y:S02]  /*5860*/  @P6 IMAD.MOV.U32 R48, RZ, RZ, R5 ;  /* 0x000000ffff306224 */ /* 0x000fe400078e0005 */
[----:B------:R-:W-:Y:S02]  /*5870*/  @P6 IMAD.MOV.U32 R47, RZ, RZ, R8 ;  /* 0x000000ffff2f6224 */ /* 0x000fe400078e0008 */
[----:B------:R-:W-:Y:S01]  /*5880*/  @P6 IMAD.MOV.U32 R46, RZ, RZ, R9 ;  /* 0x000000ffff2e6224 */ /* 0x000fe200078e0009 */
[----:B------:R-:W-:Y:S01]  /*5890*/  ISETP.NE.AND P6, PT, R16, RZ, PT ;  /* 0x000000ff1000720c */ /* 0x000fe20003fc5270 */
[----:B------:R-:W-:Y:S01]  /*58a0*/  @P0 IMAD.MOV.U32 R50, RZ, RZ, R4 ;  /* 0x000000ffff320224 */ /* 0x000fe200078e0004 */
[----:B------:R-:W-:Y:S01]  /*58b0*/  @P0 MOV R51, R5 ;  /* 0x0000000500330202 */ /* 0x000fe20000000f00 */
[----:B------:R-:W-:-:S02]  /*58c0*/  @P2 IMAD.MOV.U32 R50, RZ, RZ, R6 ;  /* 0x000000ffff322224 */ /* 0x000fc400078e0006 */
[--C-:B------:R-:W-:Y:S02]  /*58d0*/  @P2 IMAD.MOV.U32 R51, RZ, RZ, R7.reuse ;  /* 0x000000ffff332224 */ /* 0x100fe400078e0007 */
[----:B------:R-:W-:Y:S02]  /*58e0*/  @P1 IMAD.MOV.U32 R48, RZ, RZ, R7 ;  /* 0x000000ffff301224 */ /* 0x000fe400078e0007 */
[--C-:B------:R-:W-:Y:S02]  /*58f0*/  @P5 IMAD.MOV.U32 R50, RZ, RZ, R8.reuse ;  /* 0x000000ffff325224 */ /* 0x100fe400078e0008 */
[--C-:B------:R-:W-:Y:S01]  /*5900*/  @P5 IMAD.MOV.U32 R51, RZ, RZ, R9.reuse ;  /* 0x000000ffff335224 */ /* 0x100fe200078e0009 */
[----:B------:R-:W-:Y:S01]  /*5910*/  ISETP.NE.AND P5, PT, R14, RZ, PT ;  /* 0x000000ff0e00720c */ /* 0x000fe20003fa5270 */
[--C-:B------:R-:W-:Y:S02]  /*5920*/  @P6 IMAD.MOV.U32 R45, RZ, RZ, R8.reuse ;  /* 0x000000ffff2d6224 */ /* 0x100fe400078e0008 */
[----:B------:R-:W-:Y:S01]  /*5930*/  @P6 IMAD.MOV.U32 R44, RZ, RZ, R9 ;  /* 0x000000ffff2c6224 */ /* 0x000fe200078e0009 */
[----:B------:R-:W-:Y:S01]  /*5940*/  ISETP.NE.AND P6, PT, R10, RZ, PT ;  /* 0x000000ff0a00720c */ /* 0x000fe20003fc5270 */
[----:B------:R-:W-:-:S02]  /*5950*/  @P0 IMAD.MOV.U32 R52, RZ, RZ, R8 ;  /* 0x000000ffff340224 */ /* 0x000fc400078e0008 */
[----:B------:R-:W-:Y:S01]  /*5960*/  @P0 IMAD.MOV.U32 R48, RZ, RZ, R9 ;  /* 0x000000ffff300224 */ /* 0x000fe200078e0009 */
[----:B------:R-:W-:-:S05]  /*5970*/  ISETP.NE.AND P0, PT, R15, RZ, PT ;  /* 0x000000ff0f00720c */ /* 0x000fca0003f05270 */
[----:B------:R-:W-:Y:S02]  /*5980*/  @P5 IMAD.MOV.U32 R41, RZ, RZ, R8 ;  /* 0x000000ffff295224 */ /* 0x000fe400078e0008 */
[----:B------:R-:W-:-:S06]  /*5990*/  @P5 IMAD.MOV.U32 R40, RZ, RZ, R9 ;  /* 0x000000ffff285224 */ /* 0x000fcc00078e0009 */
[----:B------:R-:W-:Y:S02]  /*59a0*/  @P0 MOV R43, R8 ;  /* 0x00000008002b0202 */ /* 0x000fe40000000f00 */
[----:B------:R-:W-:Y:S01]  /*59b0*/  @P0 MOV R42, R9 ;  /* 0x00000009002a0202 */ /* 0x000fe20000000f00 */
[----:B------:R-:W-:Y:S05]  /*59c0*/  @P6 BRA `(.L_x_47568) ;  /* 0xfffff4f000006947 */ /* 0x000fea000383ffff */
.L_x_47567:
[----:B------:R-:W-:-:S13]  /*59d0*/  ISETP.NE.AND P0, PT, R11, RZ, PT ;  /* 0x000000ff0b00720c */ /* 0x000fda0003f05270 */
[----:B------:R-:W-:Y:S05]  /*59e0*/  @!P0 BRA `(.L_x_47566) ;  /* 0x000007b000008947 */ /* 0x000fea0003800000 */
[----:B------:R-:W-:Y:S02]  /*59f0*/  IMAD R2, R49, 0x22, R12 ;  /* 0x0000002231027824 */ /* 0x000fe400078e020c */
[----:B------:R-:W-:-:S03]  /*5a00*/  IMAD.SHL.U32 R12, R12, 0x4, RZ ;  /* 0x000000040c0c7824 */ /* 0x000fc600078e00ff */
[----:B------:R-:W-:Y:S02]  /*5a10*/  LEA R2, R2, 0x2f0, 0x2 ;  /* 0x000002f002027811 */ /* 0x000fe400078e10ff */
[----:B------:R-:W-:-:S03]  /*5a20*/  IADD3 R12, R12, 0x48, RZ ;  /* 0x000000480c0c7810 */ /* 0x000fc60007ffe0ff */
.L_x_47572:
[----:B------:R-:W0:Y:S01]  /*5a30*/  LDS R4, [R2+-0x40] ;  /* 0xffffc00002047984 */ /* 0x000e220000000800 */
[C---:B------:R-:W-:Y:S02]  /*5a40*/  ISETP.EQ.AND P6, PT, R12.reuse, 0x88, PT ;  /* 0x000000880c00780c */ /* 0x040fe40003fc2270 */
[C---:B------:R-:W-:Y:S01]  /*5a50*/  ISETP.EQ.AND P5, PT, R12.reuse, 0x8c, PT ;  /* 0x0000008c0c00780c */ /* 0x040fe20003fa2270 */
[----:B------:R1:W2:Y:S01]  /*5a60*/  LDS R3, [R2] ;  /* 0x0000000002037984 */ /* 0x0002a20000000800 */
[C---:B------:R-:W-:Y:S02]  /*5a70*/  ISETP.EQ.AND P1, PT, R12.reuse, 0x90, PT ;  /* 0x000000900c00780c */ /* 0x040fe40003f22270 */
[C---:B------:R-:W-:Y:S02]  /*5a80*/  ISETP.EQ.AND P2, PT, R12.reuse, 0x94, PT ;  /* 0x000000940c00780c */ /* 0x040fe40003f42270 */
[----:B------:R-:W-:-:S02]  /*5a90*/  ISETP.EQ.AND P0, PT, R12, 0x98, PT ;  /* 0x000000980c00780c */ /* 0x000fc40003f02270 */
[C---:B------:R-:W-:Y:S02]  /*5aa0*/  ISETP.EQ.AND P4, PT, R12.reuse, 0x9c, PT ;  /* 0x0000009c0c00780c */ /* 0x040fe40003f82270 */
[----:B------:R-:W-:Y:S02]  /*5ab0*/  ISETP.EQ.AND P3, PT, R12, 0xa0, PT ;  /* 0x000000a00c00780c */ /* 0x000fe40003f62270 */
[----:B------:R-:W-:Y:S02]  /*5ac0*/  IADD3 R11, R11, -0x1, RZ ;  /* 0xffffffff0b0b7810 */ /* 0x000fe40007ffe0ff */
[----:B-1----:R-:W-:Y:S02]  /*5ad0*/  IADD3 R2, R2, 0x4, RZ ;  /* 0x0000000402027810 */ /* 0x002fe40007ffe0ff */
[----:B0-----:R-:W-:Y:S01]  /*5ae0*/  @P6 MOV R47, R4 ;  /* 0x00000004002f6202 */ /* 0x001fe20000000f00 */
[--C-:B------:R-:W-:Y:S01]  /*5af0*/  @P5 IMAD.MOV.U32 R46, RZ, RZ, R4.reuse ;  /* 0x000000ffff2e5224 */ /* 0x100fe200078e0004 */
[C---:B------:R-:W-:Y:S01]  /*5b00*/  ISETP.EQ.AND P6, PT, R12.reuse, 0xa4, PT ;  /* 0x000000a40c00780c */ /* 0x040fe20003fc2270 */
        /* <DEDUP_REMOVED lines=8> */
[----:B------:R-:W-:Y:S01]  /*5b90*/  @P3 IMAD.MOV.U32 R41, RZ, RZ, R4 ;  /* 0x000000ffff293224 */ /* 0x000fe200078e0004 */
[----:B------:R-:W-:-:S02]  /*5ba0*/  ISETP.EQ.AND P4, PT, R12, 0xb8, PT ;  /* 0x000000b80c00780c */ /* 0x000fc40003f82270 */
[C---:B------:R-:W-:Y:S02]  /*5bb0*/  ISETP.EQ.AND P3, PT, R12.reuse, 0xbc, PT ;  /* 0x000000bc0c00780c */ /* 0x040fe40003f62270 */
[----:B------:R-:W-:Y:S01]  /*5bc0*/  @P6 MOV R40, R4 ;  /* 0x0000000400286202 */ /* 0x000fe20000000f00 */
        /* <DEDUP_REMOVED lines=18> */
[--C-:B--2---:R-:W-:Y:S01]  /*5cf0*/  @P1 IMAD.MOV.U32 R47, RZ, RZ, R3.reuse ;  /* 0x000000ffff2f1224 */ /* 0x104fe200078e0003 */
[C---:B------:R-:W-:Y:S01]  /*5d00*/  ISETP.EQ.AND P1, PT, R12.reuse, 0x64, PT ;  /* 0x000000640c00780c */ /* 0x040fe20003f22270 */
[--C-:B------:R-:W-:Y:S01]  /*5d10*/  @P2 IMAD.MOV.U32 R30, RZ, RZ, R4.reuse ;  /* 0x000000ffff1e2224 */ /* 0x100fe200078e0004 */
[----:B------:R-:W-:Y:S01]  /*5d20*/  @P0 MOV R45, R3 ;  /* 0x00000003002d0202 */ /* 0x000fe20000000f00 */
[----:B------:R-:W-:Y:S01]  /*5d30*/  @P2 IMAD.MOV.U32 R46, RZ, RZ, R3 ;  /* 0x000000ffff2e2224 */ /* 0x000fe200078e0003 */
[C---:B------:R-:W-:Y:S01]  /*5d40*/  ISETP.EQ.AND P2, PT, R12.reuse, 0x68, PT ;  /* 0x000000680c00780c */ /* 0x040fe20003f42270 */
[--C-:B------:R-:W-:Y:S01]  /*5d50*/  @P0 IMAD.MOV.U32 R29, RZ, RZ, R4.reuse ;  /* 0x000000ffff1d0224 */ /* 0x100fe200078e0004 */
[----:B------:R-:W-:Y:S01]  /*5d60*/  ISETP.EQ.AND P0, PT, R12, 0x6c, PT ;  /* 0x0000006c0c00780c */ /* 0x000fe20003f02270 */
[----:B------:R-:W-:-:S02]  /*5d70*/  @P4 IMAD.MOV.U32 R28, RZ, RZ, R4 ;  /* 0x000000ffff1c4224 */ /* 0x000fc400078e0004 */
[--C-:B------:R-:W-:Y:S02]  /*5d80*/  @P6 IMAD.MOV.U32 R26, RZ, RZ, R4.reuse ;  /* 0x000000ffff1a6224 */ /* 0x100fe400078e0004 */
[--C-:B------:R-:W-:Y:S01]  /*5d90*/  @P6 IMAD.MOV.U32 R42, RZ, RZ, R3.reuse ;  /* 0x000000ffff2a6224 */ /* 0x100fe200078e0003 */
[C---:B------:R-:W-:Y:S01]  /*5da0*/  ISETP.EQ.AND P6, PT, R12.reuse, 0x78, PT ;  /* 0x000000780c00780c */ /* 0x040fe20003fc2270 */
[--C-:B------:R-:W-:Y:S01]  /*5db0*/  @P4 IMAD.MOV.U32 R44, RZ, RZ, R3.reuse ;  /* 0x000000ffff2c4224 */ /* 0x100fe200078e0003 */
[C---:B------:R-:W-:Y:S01]  /*5dc0*/  ISETP.EQ.AND P4, PT, R12.reuse, 0x70, PT ;  /* 0x000000700c00780c */ /* 0x040fe20003f82270 */
[--C-:B------:R-:W-:Y:S01]  /*5dd0*/  @P3 IMAD.MOV.U32 R27, RZ, RZ, R4.reuse ;  /* 0x000000ffff1b3224 */ /* 0x100fe200078e0004 */
[----:B------:R-:W-:Y:S01]  /*5de0*/  @P5 MOV R25, R4 ;  /* 0x0000000400195202 */ /* 0x000fe20000000f00 */
[--C-:B------:R-:W-:Y:S01]  /*5df0*/  @P3 IMAD.MOV.U32 R43, RZ, RZ, R3.reuse ;  /* 0x000000ffff2b3224 */ /* 0x100fe200078e0003 */
[C---:B------:R-:W-:Y:S01]  /*5e00*/  ISETP.EQ.AND P3, PT, R12.reuse, 0x74, PT ;  /* 0x000000740c00780c */ /* 0x040fe20003f62270 */
[--C-:B------:R-:W-:Y:S01]  /*5e10*/  @P5 IMAD.MOV.U32 R41, RZ, RZ, R3.reuse ;  /* 0x000000ffff295224 */ /* 0x100fe200078e0003 */
[----:B------:R-:W-:Y:S01]  /*5e20*/  @P0 MOV R38, R3 ;  /* 0x0000000300260202 */ /* 0x000fe20000000f00 */
[--C-:B------:R-:W-:Y:S01]  /*5e30*/  @P1 IMAD.MOV.U32 R24, RZ, RZ, R4.reuse ;  /* 0x000000ffff181224 */ /* 0x100fe200078e0004 */
[C---:B------:R-:W-:Y:S01]  /*5e40*/  ISETP.EQ.AND P5, PT, R12.reuse, 0x7c, PT ;  /* 0x0000007c0c00780c */ /* 0x040fe20003fa2270 */
[----:B------:R-:W-:Y:S01]  /*5e50*/  @P1 IMAD.MOV.U32 R40, RZ, RZ, R3 ;  /* 0x000000ffff281224 */ /* 0x000fe200078e0003 */
[----:B------:R-:W-:Y:S01]  /*5e60*/  ISETP.EQ.AND P1, PT, R12, 0x80, PT ;  /* 0x000000800c00780c */ /* 0x000fe20003f22270 */
[----:B------:R-:W-:-:S02]  /*5e70*/  @P6 IMAD.MOV.U32 R50, RZ, RZ, R4 ;  /* 0x000000ffff326224 */ /* 0x000fc400078e0004 */
[--C-:B------:R-:W-:Y:S01]  /*5e80*/  @P6 IMAD.MOV.U32 R35, RZ, RZ, R3.reuse ;  /* 0x000000ffff236224 */ /* 0x100fe200078e0003 */
[C---:B------:R-:W-:Y:S01]  /*5e90*/  ISETP.EQ.AND P6, PT, R12.reuse, 0x18, PT ;  /* 0x000000180c00780c */ /* 0x040fe20003fc2270 */
[--C-:B------:R-:W-:Y:S02]  /*5ea0*/  @P2 IMAD.MOV.U32 R23, RZ, RZ, R4.reuse ;  /* 0x000000ffff172224 */ /* 0x100fe400078e0004 */
[--C-:B------:R-:W-:Y:S01]  /*5eb0*/  @P2 IMAD.MOV.U32 R39, RZ, RZ, R3.reuse ;  /* 0x000000ffff272224 */ /* 0x100fe200078e0003 */
[C---:B------:R-:W-:Y:S01]  /*5ec0*/  ISETP.EQ.AND P2, PT, R12.reuse, 0x8, PT ;  /* 0x000000080c00780c */ /* 0x040fe20003f42270 */
[--C-:B------:R-:W-:Y:S01]  /*5ed0*/  @P0 IMAD.MOV.U32 R22, RZ, RZ, R4.reuse ;  /* 0x000000ffff160224 */ /* 0x100fe200078e0004 */
[C---:B------:R-:W-:Y:S01]  /*5ee0*/  ISETP.EQ.AND P0, PT, R12.reuse, 0xc, PT ;  /* 0x0000000c0c00780c */ /* 0x040fe20003f02270 */
[--C-:B------:R-:W-:Y:S01]  /*5ef0*/  @P4 IMAD.MOV.U32 R21, RZ, RZ, R4.reuse ;  /* 0x000000ffff154224 */ /* 0x100fe200078e0004 */
[----:B------:R-:W-:Y:S01]  /*5f00*/  @P5 MOV R51, R4 ;  /* 0x0000000400335202 */ /* 0x000fe20000000f00 */
[----:B------:R-:W-:Y:S01]  /*5f10*/  @P4 IMAD.MOV.U32 R37, RZ, RZ, R3 ;  /* 0x000000ffff254224 */ /* 0x000fe200078e0003 */
[----:B------:R-:W-:Y:S01]  /*5f20*/  ISETP.EQ.AND P4, PT, R12, 0x10, PT ;  /* 0x000000100c00780c */ /* 0x000fe20003f82270 */
[----:B------:R-:W-:-:S02]  /*5f30*/  @P3 IMAD.MOV.U32 R20, RZ, RZ, R4 ;  /* 0x000000ffff143224 */ /* 0x000fc400078e0004 */
[--C-:B------:R-:W-:Y:S01]  /*5f40*/  @P6 IMAD.MOV.U32 R27, RZ, RZ, R3.reuse ;  /* 0x000000ffff1b6224 */ /* 0x100fe200078e0003 */
[C---:B------:R-:W-:Y:S01]  /*5f50*/  ISETP.EQ.AND P6, PT, R12.reuse, 0x30, PT ;  /* 0x000000300c00780c */ /* 0x040fe20003fc2270 */
[--C-:B------:R-:W-:Y:S01]  /*5f60*/  @P3 IMAD.MOV.U32 R36, RZ, RZ, R3.reuse ;  /* 0x000000ffff243224 */ /* 0x100fe200078e0003 */
[C---:B------:R-:W-:Y:S01]  /*5f70*/  ISETP.EQ.AND P3, PT, R12.reuse, 0x14, PT ;  /* 0x000000140c00780c */ /* 0x040fe20003f62270 */
[--C-:B------:R-:W-:Y:S01]  /*5f80*/  @P5 IMAD.MOV.U32 R34, RZ, RZ, R3.reuse ;  /* 0x000000ffff225224 */ /* 0x100fe200078e0003 */
[C---:B------:R-:W-:Y:S01]  /*5f90*/  ISETP.EQ.AND P5, PT, R12.reuse, 0x1c, PT ;  /* 0x0000001c0c00780c */ /* 0x040fe20003fa2270 */
[----:B------:R-:W-:Y:S02]  /*5fa0*/  @P1 IMAD.MOV.U32 R52, RZ, RZ, R4 ;  /* 0x000000ffff341224 */ /* 0x000fe400078e0004 */
[--C-:B------:R-:W-:Y:S01]  /*5fb0*/  @P1 IMAD.MOV.U32 R33, RZ, RZ, R3.reuse ;  /* 0x000000ffff211224 */ /* 0x100fe200078e0003 */
[C---:B------:R-:W-:Y:S01]  /*5fc0*/  ISETP.EQ.AND P1, PT, R12.reuse, 0x20, PT ;  /* 0x000000200c00780c */ /* 0x040fe20003f22270 */
[--C-:B------:R-:W-:Y:S01]  /*5fd0*/  @P2 IMAD.MOV.U32 R31, RZ, RZ, R3.reuse ;  /* 0x000000ffff1f2224 */ /* 0x100fe200078e0003 */
[C---:B------:R-:W-:Y:S01]  /*5fe0*/  ISETP.EQ.AND P2, PT, R12.reuse, 0x24, PT ;  /* 0x000000240c00780c */ /* 0x040fe20003f42270 */
[--C-:B------:R-:W-:Y:S01]  /*5ff0*/  @P0 IMAD.MOV.U32 R30, RZ, RZ, R3.reuse ;  /* 0x000000ffff1e0224 */ /* 0x100fe200078e0003 */
[C---:B------:R-:W-:Y:S01]  /*6000*/  ISETP.EQ.AND P0, PT, R12.reuse, 0x28, PT ;  /* 0x000000280c00780c */ /* 0x040fe20003f02270 */
[--C-:B------:R-:W-:Y:S01]  /*6010*/  @P4 IMAD.MOV.U32 R29, RZ, RZ, R3.reuse ;  /* 0x000000ffff1d4224 */ /* 0x100fe200078e0003 */
[----:B------:R-:W-:Y:S01]  /*6020*/  ISETP.EQ.AND P4, PT, R12, 0x2c, PT ;  /* 0x0000002c0c00780c */ /* 0x000fe20003f82270 */
[--C-:B------:R-:W-:Y:S01]  /*6030*/  @P6 IMAD.MOV.U32 R21, RZ, RZ, R3.reuse ;  /* 0x000000ffff156224 */ /* 0x100fe200078e0003 */
[----:B------:R-:W-:Y:S01]  /*6040*/  @P3 MOV R28, R3 ;  /* 0x00000003001c3202 */ /* 0x000fe20000000f00 */
[----:B------:R-:W-:Y:S01]  /*6050*/  @P5 IMAD.MOV.U32 R26, RZ, RZ, R3 ;  /* 0x000000ffff1a5224 */ /* 0x000fe200078e0003 */
[----:B------:R-:W-:-:S02]  /*6060*/  ISETP.NE.AND P6, PT, R11, RZ, PT ;  /* 0x000000ff0b00720c */ /* 0x000fc40003fc5270 */
        /* <DEDUP_REMOVED lines=8> */
[C---:B------:R-:W-:Y:S02]  /*60f0*/  ISETP.EQ.AND P0, PT, R12.reuse, 0x40, PT ;  /* 0x000000400c00780c */ /* 0x040fe40003f02270 */
[----:B------:R-:W-:-:S02]  /*6100*/  ISETP.EQ.AND P4, PT, R12, 0x44, PT ;  /* 0x000000440c00780c */ /* 0x000fc40003f82270 */
[----:B------:R-:W-:Y:S02]  /*6110*/  IADD3 R12, R12, 0x4, RZ ;  /* 0x000000040c0c7810 */ /* 0x000fe40007ffe0ff */
[----:B------:R-:W-:Y:S01]  /*6120*/  @P3 MOV R48, R4 ;  /* 0x0000000400303202 */ /* 0x000fe20000000f00 */
[--C-:B------:R-:W-:Y:S01]  /*6130*/  @P5 IMAD.MOV.U32 R20, RZ, RZ, R3.reuse ;  /* 0x000000ffff145224 */ /* 0x100fe200078e0003 */
[----:B------:R-:W-:Y:S01]  /*6140*/  @P3 MOV R32, R3 ;  /* 0x0000000300203202 */ /* 0x000fe20000000f00 */
[--C-:B------:R-:W-:Y:S02]  /*6150*/  @P1 IMAD.MOV.U32 R50, RZ, RZ, R3.reuse ;  /* 0x000000ffff321224 */ /* 0x100fe400078e0003 */
[--C-:B------:R-:W-:Y:S02]  /*6160*/  @P2 IMAD.MOV.U32 R51, RZ, RZ, R3.reuse ;  /* 0x000000ffff332224 */ /* 0x100fe400078e0003 */
[--C-:B------:R-:W-:Y:S02]  /*6170*/  @P0 IMAD.MOV.U32 R52, RZ, RZ, R3.reuse ;  /* 0x000000ffff340224 */ /* 0x100fe400078e0003 */
[----:B------:R-:W-:Y:S01]  /*6180*/  @P4 IMAD.MOV.U32 R48, RZ, RZ, R3 ;  /* 0x000000ffff304224 */ /* 0x000fe200078e0003 */
[----:B------:R-:W-:Y:S05]  /*6190*/  @P6 BRA `(.L_x_47572) ;  /* 0xfffff89000006947 */ /* 0x000fea000383ffff */
.L_x_47566:
[----:B------:R-:W-:Y:S01]  /*61a0*/  IMAD R2, R49, 0x88, RZ ;  /* 0x0000008831027824 */ /* 0x000fe200078e02ff */
[----:B------:R-:W-:Y:S01]  /*61b0*/  MOV R64, R39 ;  /* 0x0000002700407202 */ /* 0x000fe20000000f00 */
[----:B------:R-:W-:Y:S01]  /*61c0*/  IMAD.MOV.U32 R70, RZ, RZ, R33 ;  /* 0x000000ffff467224 */ /* 0x000fe200078e0021 */
[----:B------:R-:W-:Y:S01]  /*61d0*/  MOV R59, R44 ;  /* 0x0000002c003b7202 */ /* 0x000fe20000000f00 */
[----:B------:R-:W-:Y:S01]  /*61e0*/  IMAD.MOV.U32 R71, RZ, RZ, R32 ;  /* 0x000000ffff477224 */ /* 0x000fe200078e0020 */
[----:B------:R-:W-:Y:S01]  /*61f0*/  MOV R14, R21 ;  /* 0x00000015000e7202 */ /* 0x000fe20000000f00 */
[----:B------:R-:W0:Y:S01]  /*6200*/  LDS.64 R2, [R2+0x330] ;  /* 0x0003300002027984 */ /* 0x000e220000000a00 */
[----:B------:R-:W-:Y:S01]  /*6210*/  IMAD.MOV.U32 R68, RZ, RZ, R35 ;  /* 0x000000ffff447224 */ /* 0x000fe200078e0023 */
[----:B------:R-:W-:Y:S01]  /*6220*/  MOV R9, R26 ;  /* 0x0000001a00097202 */ /* 0x000fe20000000f00 */
        /* <DEDUP_REMOVED lines=25> */
.L_x_47565:
[----:B0-----:R-:W-:Y:S05]  /*63c0*/  BSYNC B0 ;  /* 0x0000000000007941 */ /* 0x001fea0003800000 */
.L_x_47564:
[----:B------:R-:W0:Y:S01]  /*63d0*/  S2R R51, SR_LANEID ;  /* 0x0000000000337919 */ /* 0x000e220000000000 */
[----:B------:R-:W-:Y:S03]  /*63e0*/  BSSY B0, `(.L_x_47573) ;  /* 0x0000dc1000007945 */ /* 0x000fe60003800000 */
[----:B------:R-:W-:Y:S06]  /*63f0*/  BAR.SYNC.DEFER_BLOCKING 0x0 ;  /* 0x0000000000007b1d */ /* 0x000fec0000010000 */
[----:B------:R1:W2:Y:S04]  /*6400*/  SHFL.DOWN PT, R41, R3, 0x1, 0x1f ;  /* 0x08201f0003297f89 */ /* 0x0002a800000e0000 */
[----:B------:R1:W3:Y:S04]  /*6410*/  SHFL.DOWN PT, R43, R2, 0x1, 0x1f ;  /* 0x08201f00022b7f89 */ /* 0x0002e800000e0000 */
[----:B------:R1:W4:Y:S04]  /*6420*/  SHFL.DOWN PT, R45, R4, 0x1, 0x1f ;  /* 0x08201f00042d7f89 */ /* 0x00032800000e0000 */
        /* <DEDUP_REMOVED lines=33> */
[CC--:B01234-:R-:W-:Y:S01]  /*6640*/  FSETP.GEU.FTZ.AND P0, PT, R71.reuse, R47.reuse, PT ;  /* 0x0000002f4700720b */ /* 0x0dffe20003f1e000 */
[----:B------:R-:W-:Y:S01]  /*6650*/  BSSY B1, `(.L_x_47575) ;  /* 0x000001c000017945 */ /* 0x000fe20003800000 */
[----:B------:R-:W-:-:S02]  /*6660*/  FSETP.NEU.FTZ.AND P1, PT, R71, R47, PT ;  /* 0x0000002f4700720b */ /* 0x000fc40003f3d000 */
[C---:B------:R-:W-:Y:S02]  /*6670*/  ISETP.EQ.OR P0, PT, R19.reuse, -0x1, !P0 ;  /* 0xffffffff1300780c */ /* 0x040fe40004702670 */
[----:B------:R-:W-:Y:S02]  /*6680*/  ISETP.LE.OR P1, PT, R19, R45, P1 ;  /* 0x0000002d1300720c */ /* 0x000fe40000f23670 */
[CC--:B------:R-:W-:Y:S02]  /*6690*/  FSETP.GT.FTZ.AND P2, PT, R3.reuse, R41.reuse, PT ;  /* 0x000000290300720b */ /* 0x0c0fe40003f54000 */
[----:B------:R-:W-:Y:S02]  /*66a0*/  PLOP3.LUT P1, PT, P0, P1, PT, 0x8, 0x0 ;  /* 0x000000000000781c */ /* 0x000fe40000722170 */
[----:B------:R-:W-:Y:S02]  /*66b0*/  FSEL R20, R3, R41, P2 ;  /* 0x0000002903147208 */ /* 0x000fe40001000000 */
[----:B------:R-:W-:-:S02]  /*66c0*/  FSEL R3, R41, R3, P2 ;  /* 0x0000000329037208 */ /* 0x000fc40001000000 */
[----:B------:R-:W-:Y:S02]  /*66d0*/  FSEL R41, R43, R2, P2 ;  /* 0x000000022b297208 */ /* 0x000fe40001000000 */
[----:B------:R-:W-:Y:S01]  /*66e0*/  FSEL R43, R2, R43, P2 ;  /* 0x0000002b022b7208 */ /* 0x000fe20001000000 */
[----:B------:R-:W-:-:S04]  /*66f0*/  FADD.FTZ R3, -R20, R3 ;  /* 0x0000000314037221 */ /* 0x000fc80000010100 */
[----:B------:R-:W-:Y:S02]  /*6700*/  @!P1 IMAD.MOV.U32 R71, RZ, RZ, R47 ;  /* 0x000000ffff479224 */ /* 0x000fe400078e002f */
[----:B------:R-:W-:Y:S02]  /*6710*/  FMUL.FTZ R3, R3, 1.4426950216293334961 ;  /* 0x3fb8aa3b03037820 */ /* 0x000fe40000410000 */
[----:B------:R-:W-:Y:S01]  /*6720*/  @!P1 IMAD.MOV.U32 R19, RZ, RZ, R45 ;  /* 0x000000ffff139224 */ /* 0x000fe200078e002d */
[----:B------:R-:W-:-:S03]  /*6730*/  FSETP.GT.FTZ.AND P0, PT, R71, R70, PT ;  /* 0x000000464700720b */ /* 0x000fc60003f14000 */
[----:B------:R-:W0:Y:S01]  /*6740*/  MUFU.EX2 R3, R3 ;  /* 0x0000000300037308 */ /* 0x000e220000000800 */
[----:B------:R-:W-:Y:S01]  /*6750*/  ISETP.EQ.OR P0, PT, R18, -0x1, P0 ;  /* 0xffffffff1200780c */ /* 0x000fe20000702670 */
[----:B0-----:R-:W-:-:S12]  /*6760*/  FMUL.FTZ R41, R41, R3 ;  /* 0x0000000329297220 */ /* 0x001fd80000410000 */
[----:B------:R-:W-:Y:S05]  /*6770*/  @P0 BRA `(.L_x_47576) ;  /* 0x0000005000000947 */ /* 0x000fea0003800000 */
[----:B------:R-:W-:Y:S01]  /*6780*/  FSETP.NEU.FTZ.AND P0, PT, R71, R70, PT ;  /* 0x000000464700720b */ /* 0x000fe20003f1d000 */
[----:B------:R-:W-:Y:S01]  /*6790*/  IMAD.MOV.U32 R2, RZ, RZ, R70 ;  /* 0x000000ffff027224 */ /* 0x000fe200078e0046 */
[-C--:B------:R-:W-:Y:S02]  /*67a0*/  MOV R3, R18.reuse ;  /* 0x0000001200037202 */ /* 0x080fe40000000f00 */
[----:B------:R-:W-:-:S13]  /*67b0*/  ISETP.GE.OR P0, PT, R19, R18, P0 ;  /* 0x000000121300720c */ /* 0x000fda0000706670 */
[----:B------:R-:W-:Y:S05]  /*67c0*/  @P0 BRA `(.L_x_47577) ;  /* 0x0000004000000947 */ /* 0x000fea0003800000 */
.L_x_47576:
[----:B------:R-:W-:Y:S02]  /*67d0*/  IMAD.MOV.U32 R3, RZ, RZ, R19 ;  /* 0x000000ffff037224 */ /* 0x000fe400078e0013 */
[----:B------:R-:W-:Y:S02]  /*67e0*/  IMAD.MOV.U32 R2, RZ, RZ, R71 ;  /* 0x000000ffff027224 */ /* 0x000fe400078e0047 */
[----:B------:R-:W-:Y:S02]  /*67f0*/  IMAD.MOV.U32 R19, RZ, RZ, R18 ;  /* 0x000000ffff137224 */ /* 0x000fe400078e0012 */
[----:B------:R-:W-:Y:S02]  /*6800*/  IMAD.MOV.U32 R71, RZ, RZ, R70 ;  /* 0x000000ffff477224 */ /* 0x000fe400078e0046 */
.L_x_47577:
[----:B------:R-:W-:Y:S05]  /*6810*/  BSYNC B1 ;  /* 0x0000000000017941 */ /* 0x000fea0003800000 */
.L_x_47575:
        /* <DEDUP_REMOVED lines=9> */
.L_x_47579:
[----:B------:R-:W-:Y:S02]  /*68b0*/  IMAD.MOV.U32 R47, RZ, RZ, R3 ;  /* 0x000000ffff2f7224 */ /* 0x000fe400078e0003 */
[----:B------:R-:W-:Y:S02]  /*68c0*/  IMAD.MOV.U32 R45, RZ, RZ, R2 ;  /* 0x000000ffff2d7224 */ /* 0x000fe400078e0002 */
[----:B------:R-:W-:Y:S02]  /*68d0*/  IMAD.MOV.U32 R3, RZ, RZ, R17 ;  /* 0x000000ffff037224 */ /* 0x000fe400078e0011 */
[----:B------:R-:W-:Y:S02]  /*68e0*/  IMAD.MOV.U32 R2, RZ, RZ, R69 ;  /* 0x000000ffff027224 */ /* 0x000fe400078e0045 */
.L_x_47580:
[----:B------:R-:W-:Y:S05]  /*68f0*/  BSYNC B1 ;  /* 0x0000000000017941 */ /* 0x000fea0003800000 */
.L_x_47578:
        /* <DEDUP_REMOVED lines=9> */
.L_x_47582:
[----:B------:R-:W-:Y:S01]  /*6990*/  MOV R70, R47 ;  /* 0x0000002f00467202 */ /* 0x000fe20000000f00 */
[----:B------:R-:W-:Y:S02]  /*69a0*/  IMAD.MOV.U32 R18, RZ, RZ, R45 ;  /* 0x000000ffff127224 */ /* 0x000fe400078e002d */
[----:B------:R-:W-:Y:S02]  /*69b0*/  IMAD.MOV.U32 R47, RZ, RZ, R16 ;  /* 0x000000ffff2f7224 */ /* 0x000fe400078e0010 */
[----:B------:R-:W-:Y:S02]  /*69c0*/  IMAD.MOV.U32 R45, RZ, RZ, R68 ;  /* 0x000000ffff2d7224 */ /* 0x000fe400078e0044 */
.L_x_47583:
[----:B------:R-:W-:Y:S05]  /*69d0*/  BSYNC B1 ;  /* 0x0000000000017941 */ /* 0x000fea0003800000 */
.L_x_47581:
        /* <DEDUP_REMOVED lines=9> */
.L_x_47585:
[----:B------:R-:W-:Y:S01]  /*6a70*/  IMAD.MOV.U32 R53, RZ, RZ, R70 ;  /* 0x000000ffff357224 */ /* 0x000fe200078e0046 */
[----:B------:R-:W-:Y:S01]  /*6a80*/  MOV R17, R18 ;  /* 0x0000001200117202 */ /* 0x000fe20000000f00 */
[----:B------:R-:W-:Y:S02]  /*6a90*/  IMAD.MOV.U32 R70, RZ, RZ, R15 ;  /* 0x000000ffff467224 */ /* 0x000fe400078e000f */
[----:B------:R-:W-:Y:S02]  /*6aa0*/  IMAD.MOV.U32 R18, RZ, RZ, R67 ;  /* 0x000000ffff127224 */ /* 0x000fe400078e0043 */
.L_x_47586:
[----:B------:R-:W-:Y:S05]  /*6ab0*/  BSYNC B1 ;  /* 0x0000000000017941 */ /* 0x000fea0003800000 */
.L_x_47584:
        /* <DEDUP_REMOVED lines=9> */
.L_x_47588:
[----:B------:R-:W-:Y:S01]  /*6b50*/  IMAD.MOV.U32 R68, RZ, RZ, R53 ;  /* 0x000000ffff447224 */ /* 0x000fe200078e0035 */
[----:B------:R-:W-:Y:S01]  /*6b60*/  MOV R53, R14 ;  /* 0x0000000e00357202 */ /* 0x000fe20000000f00 */
[----:B------:R-:W-:Y:S02]  /*6b70*/  IMAD.MOV.U32 R16, RZ, RZ, R17 ;  /* 0x000000ffff107224 */ /* 0x000fe400078e0011 */
[----:B------:R-:W-:Y:S02]  /*6b80*/  IMAD.MOV.U32 R17, RZ, RZ, R66 ;  /* 0x000000ffff117224 */ /* 0x000fe400078e0042 */
.L_x_47589:
[----:B------:R-:W-:Y:S05]  /*6b90*/  BSYNC B1 ;  /* 0x0000000000017941 */ /* 0x000fea0003800000 */
.L_x_47587:
        /* <DEDUP_REMOVED lines=9> */
.L_x_47591:
[----:B------:R-:W-:Y:S02]  /*6c30*/  IMAD.MOV.U32 R55, RZ, RZ, R68 ;  /* 0x000000ffff377224 */ /* 0x000fe400078e0044 */
[----:B------:R-:W-:Y:S01]  /*6c40*/  IMAD.MOV.U32 R15, RZ, RZ, R16 ;  /* 0x000000ffff0f7224 */ /* 0x000fe200078e0010 */
[----:B------:R-:W-:Y:S01]  /*6c50*/  MOV R16, R65 ;  /* 0x0000004100107202 */ /* 0x000fe20000000f00 */
[----:B------:R-:W-:Y:S02]  /*6c60*/  IMAD.MOV.U32 R68, RZ, RZ, R13 ;  /* 0x000000ffff447224 */ /* 0x000fe400078e000d */
.L_x_47592:
[----:B------:R-:W-:Y:S05]  /*6c70*/  BSYNC B1 ;  /* 0x0000000000017941 */ /* 0x000fea0003800000 */
.L_x_47590:
        /* <DEDUP_REMOVED lines=9> */
.L_x_47594:
[----:B------:R-:W-:Y:S02]  /*6d10*/  IMAD.MOV.U32 R66, RZ, RZ, R55 ;  /* 0x000000ffff427224 */ /* 0x000fe400078e0037 */
[----:B------:R-:W-:Y:S02]  /*6d20*/  IMAD.MOV.U32 R14, RZ, RZ, R15 ;  /* 0x000000ffff0e7224 */ /* 0x000fe400078e000f */
[----:B------:R-:W-:Y:S02]  /*6d30*/  IMAD.MOV.U32 R55, RZ, RZ, R12 ;  /* 0x000000ffff377224 */ /* 0x000fe400078e000c */
[----:B------:R-:W-:Y:S02]  /*6d40*/  IMAD.MOV.U32 R15, RZ, RZ, R64 ;  /* 0x000000ffff0f7224 */ /* 0x000fe400078e0040 */
.L_x_47595:
[----:B------:R-:W-:Y:S05]  /*6d50*/  BSYNC B1 ;  /* 0x0000000000017941 */ /* 0x000fea0003800000 */
.L_x_47593:
        /* <DEDUP_REMOVED lines=9> */
.L_x_47597:
[----:B------:R-:W-:Y:S02]  /*6df0*/  IMAD.MOV.U32 R65, RZ, RZ, R66 ;  /* 0x000000ffff417224 */ /* 0x000fe400078e0042 */
[----:B------:R-:W-:Y:S02]  /*6e00*/  IMAD.MOV.U32 R13, RZ, RZ, R14 ;  /* 0x000000ffff0d7224 */ /* 0x000fe400078e000e */
[----:B------:R-:W-:Y:S02]  /*6e10*/  IMAD.MOV.U32 R66, RZ, RZ, R11 ;  /* 0x000000ffff427224 */ /* 0x000fe400078e000b */
[----:B------:R-:W-:Y:S02]  /*6e20*/  IMAD.MOV.U32 R14, RZ, RZ, R63 ;  /* 0x000000ffff0e7224 */ /* 0x000fe400078e003f */
.L_x_47598:
[----:B------:R-:W-:Y:S05]  /*6e30*/  BSYNC B1 ;  /* 0x0000000000017941 */ /* 0x000fea0003800000 */
.L_x_47596:
        /* <DEDUP_REMOVED lines=9> */
.L_x_47600:
[----:B------:R-:W-:Y:S02]  /*6ed0*/  IMAD.MOV.U32 R64, RZ, RZ, R65 ;  /* 0x000000ffff407224 */ /* 0x000fe400078e0041 */
[----:B------:R-:W-:Y:S02]  /*6ee0*/  IMAD.MOV.U32 R12, RZ, RZ, R13 ;  /* 0x000000ffff0c7224 */ /* 0x000fe400078e000d */
[----:B------:R-:W-:Y:S02]  /*6ef0*/  IMAD.MOV.U32 R65, RZ, RZ, R10 ;  /* 0x000000ffff417224 */ /* 0x000fe400078e000a */
[----:B------:R-:W-:Y:S02]  /*6f00*/  IMAD.MOV.U32 R13, RZ, RZ, R62 ;  /* 0x000000ffff0d7224 */ /* 0x000fe400078e003e */
.L_x_47601:
[----:B------:R-:W-:Y:S05]  /*6f10*/  BSYNC B1 ;  /* 0x0000000000017941 */ /* 0x000fea0003800000 */
.L_x_47599:
        /* <DEDUP_REMOVED lines=9> */
.L_x_47603:
[----:B------:R-:W-:Y:S01]  /*6fb0*/  MOV R63, R64 ;  /* 0x00000040003f7202 */ /* 0x000fe20000000f00 */
[----:B------:R-:W-:Y:S02]  /*6fc0*/  IMAD.MOV.U32 R11, RZ, RZ, R12 ;  /* 0x000000ffff0b7224 */ /* 0x000fe400078e000c */
[----:B------:R-:W-:Y:S02]  /*6fd0*/  IMAD.MOV.U32 R64, RZ, RZ, R9 ;  /* 0x000000ffff407224 */ /* 0x000fe400078e0009 */
[----:B------:R-:W-:Y:S02]  /*6fe0*/  IMAD.MOV.U32 R12, RZ, RZ, R61 ;  /* 0x000000ffff0c7224 */ /* 0x000fe400078e003d */
.L_x_47604:
[----:B------:R-:W-:Y:S05]  /*6ff0*/  BSYNC B1 ;  /* 0x0000000000017941 */ /* 0x000fea0003800000 */
.L_x_47602:
        /* <DEDUP_REMOVED lines=9> */
.L_x_47606:
[----:B------:R-:W-:Y:S01]  /*7090*/  IMAD.MOV.U32 R62, RZ, RZ, R63 ;  /* 0x000000ffff3e7224 */ /* 0x000fe200078e003f */
[----:B------:R-:W-:Y:S01]  /*70a0*/  MOV R10, R11 ;  /* 0x0000000b000a7202 */ /* 0x000fe20000000f00 */
[----:B------:R-:W-:Y:S02]  /*70b0*/  IMAD.MOV.U32 R63, RZ, RZ, R8 ;  /* 0x000000ffff3f7224 */ /* 0x000fe400078e0008 */
[----:B------:R-:W-:Y:S02]  /*70c0*/  IMAD.MOV.U32 R11, RZ, RZ, R60 ;  /* 0x000000ffff0b7224 */ /* 0x000fe400078e003c */
.L_x_47607:
[----:B------:R-:W-:Y:S05]  /*70d0*/  BSYNC B1 ;  /* 0x0000000000017941 */ /* 0x000fea0003800000 */
.L_x_47605:
        /* <DEDUP_REMOVED lines=9> */
.L_x_47609:
[----:B------:R-:W-:Y:S01]  /*7170*/  IMAD.MOV.U32 R61, RZ, RZ, R62 ;  /* 0x000000ffff3d7224 */ /* 0x000fe200078e003e */
[----:B------:R-:W-:Y:S01]  /*7180*/  MOV R62, R7 ;  /* 0x00000007003e7202 */ /* 0x000fe20000000f00 */
[----:B------:R-:W-:Y:S02]  /*7190*/  IMAD.MOV.U32 R9, RZ, RZ, R10 ;  /* 0x000000ffff097224 */ /* 0x000fe400078e000a */
[----:B------:R-:W-:Y:S02]  /*71a0*/  IMAD.MOV.U32 R10, RZ, RZ, R59 ;  /* 0x000000ffff0a7224 */ /* 0x000fe400078e003b */
.L_x_47610:
[----:B------:R-:W-:Y:S05]  /*71b0*/  BSYNC B1 ;  /* 0x0000000000017941 */ /* 0x000fea0003800000 */
.L_x_47608:
        /* <DEDUP_REMOVED lines=9> */
.L_x_47612:
[----:B------:R-:W-:Y:S02]  /*7250*/  IMAD.MOV.U32 R60, RZ, RZ, R61 ;  /* 0x000000ffff3c7224 */ /* 0x000fe400078e003d */
[----:B------:R-:W-:Y:S01]  /*7260*/  IMAD.MOV.U32 R8, RZ, RZ, R9 ;  /* 0x000000ffff087224 */ /* 0x000fe200078e0009 */
[----:B------:R-:W-:Y:S01]  /*7270*/  MOV R9, R58 ;  /* 0x0000003a00097202 */ /* 0x000fe20000000f00 */
[----:B------:R-:W-:Y:S02]  /*7280*/  IMAD.MOV.U32 R61, RZ, RZ, R6 ;  /* 0x000000ffff3d7224 */ /* 0x000fe400078e0006 */
.L_x_47613:
[----:B------:R-:W-:Y:S05]  /*7290*/  BSYNC B1 ;  /* 0x0000000000017941 */ /* 0x000fea0003800000 */
.L_x_47611:
        /* <DEDUP_REMOVED lines=9> */
.L_x_47615:
[----:B------:R-:W-:Y:S02]  /*7330*/  IMAD.MOV.U32 R59, RZ, RZ, R60 ;  /* 0x000000ffff3b7224 */ /* 0x000fe400078e003c */
[----:B------:R-:W-:Y:S02]  /*7340*/  IMAD.MOV.U32 R7, RZ, RZ, R8 ;  /* 0x000000ffff077224 */ /* 0x000fe400078e0008 */
[----:B------:R-:W-:Y:S02]  /*7350*/  IMAD.MOV.U32 R60, RZ, RZ, R5 ;  /* 0x000000ffff3c7224 */ /* 0x000fe400078e0005 */
[----:B------:R-:W-:Y:S02]  /*7360*/  IMAD.MOV.U32 R8, RZ, RZ, R57 ;  /* 0x000000ffff087224 */ /* 0x000fe400078e0039 */
.L_x_47616:
[----:B------:R-:W-:Y:S05]  /*7370*/  BSYNC B1 ;  /* 0x0000000000017941 */ /* 0x000fea0003800000 */
.L_x_47614:
        /* <DEDUP_REMOVED lines=9> */
.L_x_47618:
[----:B------:R-:W-:Y:S02]  /*7410*/  IMAD.MOV.U32 R6, RZ, RZ, R59 ;  /* 0x000000ffff067224 */ /* 0x000fe400078e003b */
[----:B------:R-:W-:Y:S02]  /*7420*/  IMAD.MOV.U32 R5, RZ, RZ, R7 ;  /* 0x000000ffff057224 */ /* 0x000fe400078e0007 */
[----:B------:R-:W-:Y:S02]  /*7430*/  IMAD.MOV.U32 R59, RZ, RZ, R4 ;  /* 0x000000ffff3b7224 */ /* 0x000fe400078e0004 */
[----:B------:R-:W-:Y:S02]  /*7440*/  IMAD.MOV.U32 R7, RZ, RZ, R56 ;  /* 0x000000ffff077224 */ /* 0x000fe400078e0038 */
.L_x_47619:
[----:B------:R-:W-:Y:S05]  /*7450*/  BSYNC B1 ;  /* 0x0000000000017941 */ /* 0x000fea0003800000 */
.L_x_47617:
        /* <DEDUP_REMOVED lines=16> */
.L_x_47621:
[----:B------:R-:W-:Y:S02]  /*7560*/  IMAD.MOV.U32 R50, RZ, RZ, R19 ;  /* 0x000000ffff327224 */ /* 0x000fe400078e0013 */
[----:B------:R-:W-:Y:S02]  /*7570*/  IMAD.MOV.U32 R4, RZ, RZ, R71 ;  /* 0x000000ffff047224 */ /* 0x000fe400078e0047 */
[----:B------:R-:W-:Y:S02]  /*7580*/  IMAD.MOV.U32 R19, RZ, RZ, R3 ;  /* 0x000000ffff137224 */ /* 0x000fe400078e0003 */
[----:B------:R-:W-:Y:S02]  /*7590*/  IMAD.MOV.U32 R71, RZ, RZ, R2 ;  /* 0x000000ffff477224 */ /* 0x000fe400078e0002 */
.L_x_47622:
[----:B------:R-:W-:Y:S05]  /*75a0*/  BSYNC B1 ;  /* 0x0000000000017941 */ /* 0x000fea0003800000 */
.L_x_47620:
        /* <DEDUP_REMOVED lines=9> */
.L_x_47624:
[----:B------:R-:W-:Y:S02]  /*7640*/  IMAD.MOV.U32 R39, RZ, RZ, R50 ;  /* 0x000000ffff277224 */ /* 0x000fe400078e0032 */
[----:B------:R-:W-:Y:S02]  /*7650*/  IMAD.MOV.U32 R3, RZ, RZ, R4 ;  /* 0x000000ffff037224 */ /* 0x000fe400078e0004 */
[----:B------:R-:W-:Y:S02]  /*7660*/  IMAD.MOV.U32 R50, RZ, RZ, R47 ;  /* 0x000000ffff327224 */ /* 0x000fe400078e002f */
[----:B------:R-:W-:Y:S02]  /*7670*/  IMAD.MOV.U32 R4, RZ, RZ, R45 ;  /* 0x000000ffff047224 */ /* 0x000fe400078e002d */
.L_x_47625:
[----:B------:R-:W-:Y:S05]  /*7680*/  BSYNC B1 ;  /* 0x0000000000017941 */ /* 0x000fea0003800000 */
.L_x_47623:
        /* <DEDUP_REMOVED lines=9> */
.L_x_47627:
[----:B------:R-:W-:Y:S02]  /*7720*/  IMAD.MOV.U32 R56, RZ, RZ, R39 ;  /* 0x000000ffff387224 */ /* 0x000fe400078e0027 */
[----:B------:R-:W-:Y:S02]  /*7730*/  IMAD.MOV.U32 R2, RZ, RZ, R3 ;  /* 0x000000ffff027224 */ /* 0x000fe400078e0003 */
[----:B------:R-:W-:Y:S02]  /*7740*/  IMAD.MOV.U32 R39, RZ, RZ, R70 ;  /* 0x000000ffff277224 */ /* 0x000fe400078e0046 */
[----:B------:R-:W-:Y:S02]  /*7750*/  IMAD.MOV.U32 R3, RZ, RZ, R18 ;  /* 0x000000ffff037224 */ /* 0x000fe400078e0012 */
.L_x_47628:
[----:B------:R-:W-:Y:S05]  /*7760*/  BSYNC B1 ;  /* 0x0000000000017941 */ /* 0x000fea0003800000 */
.L_x_47626:
        /* <DEDUP_REMOVED lines=9> */
.L_x_47630:
[----:B------:R-:W-:Y:S01]  /*7800*/  MOV R47, R56 ;  /* 0x00000038002f7202 */ /* 0x000fe20000000f00 */
[----:B------:R-:W-:Y:S02]  /*7810*/  IMAD.MOV.U32 R45, RZ, RZ, R2 ;  /* 0x000000ffff2d7224 */ /* 0x000fe400078e0002 */
[----:B------:R-:W-:Y:S02]  /*7820*/  IMAD.MOV.U32 R56, RZ, RZ, R53 ;  /* 0x000000ffff387224 */ /* 0x000fe400078e0035 */
[----:B------:R-:W-:Y:S02]  /*7830*/  IMAD.MOV.U32 R2, RZ, RZ, R17 ;  /* 0x000000ffff027224 */ /* 0x000fe400078e0011 */
.L_x_47631:
[----:B------:R-:W-:Y:S05]  /*7840*/  BSYNC B1 ;  /* 0x0000000000017941 */ /* 0x000fea0003800000 */
.L_x_47629:
        /* <DEDUP_REMOVED lines=9> */
.L_x_47633:
[----:B------:R-:W-:Y:S01]  /*78e0*/  IMAD.MOV.U32 R58, RZ, RZ, R47 ;  /* 0x000000ffff3a7224 */ /* 0x000fe200078e002f */
[----:B------:R-:W-:Y:S01]  /*78f0*/  MOV R18, R45 ;  /* 0x0000002d00127202 */ /* 0x000fe20000000f00 */
[----:B------:R-:W-:Y:S02]  /*7900*/  IMAD.MOV.U32 R47, RZ, RZ, R68 ;  /* 0x000000ffff2f7224 */ /* 0x000fe400078e0044 */
[----:B------:R-:W-:Y:S02]  /*7910*/  IMAD.MOV.U32 R45, RZ, RZ, R16 ;  /* 0x000000ffff2d7224 */ /* 0x000fe400078e0010 */
.L_x_47634:
[----:B------:R-:W-:Y:S05]  /*7920*/  BSYNC B1 ;  /* 0x0000000000017941 */ /* 0x000fea0003800000 */
.L_x_47632:
        /* <DEDUP_REMOVED lines=9> */
.L_x_47636:
[----:B------:R-:W-:Y:S01]  /*79c0*/  IMAD.MOV.U32 R53, RZ, RZ, R58 ;  /* 0x000000ffff357224 */ /* 0x000fe200078e003a */
[----:B------:R-:W-:Y:S01]  /*79d0*/  MOV R58, R55 ;  /* 0x00000037003a7202 */ /* 0x000fe20000000f00 */
[----:B------:R-:W-:Y:S02]  /*79e0*/  IMAD.MOV.U32 R17, RZ, RZ, R18 ;  /* 0x000000ffff117224 */ /* 0x000fe400078e0012 */
[----:B------:R-:W-:Y:S02]  /*79f0*/  IMAD.MOV.U32 R18, RZ, RZ, R15 ;  /* 0x000000ffff127224 */ /* 0x000fe400078e000f */
.L_x_47637:
[----:B------:R-:W-:Y:S05]  /*7a00*/  BSYNC B1 ;  /* 0x0000000000017941 */ /* 0x000fea0003800000 */
.L_x_47635:
        /* <DEDUP_REMOVED lines=9> */
.L_x_47639:
[----:B------:R-:W-:Y:S02]  /*7aa0*/  IMAD.MOV.U32 R68, RZ, RZ, R53 ;  /* 0x000000ffff447224 */ /* 0x000fe400078e0035 */
[----:B------:R-:W-:Y:S01]  /*7ab0*/  IMAD.MOV.U32 R16, RZ, RZ, R17 ;  /* 0x000000ffff107224 */ /* 0x000fe200078e0011 */
[----:B------:R-:W-:Y:S01]  /*7ac0*/  MOV R17, R14 ;  /* 0x0000000e00117202 */ /* 0x000fe20000000f00 */
[----:B------:R-:W-:Y:S02]  /*7ad0*/  IMAD.MOV.U32 R53, RZ, RZ, R66 ;  /* 0x000000ffff357224 */ /* 0x000fe400078e0042 */
.L_x_47640:
[----:B------:R-:W-:Y:S05]  /*7ae0*/  BSYNC B1 ;  /* 0x0000000000017941 */ /* 0x000fea0003800000 */
.L_x_47638:
        /* <DEDUP_REMOVED lines=9> */
.L_x_47642:
[----:B------:R-:W-:Y:S02]  /*7b80*/  IMAD.MOV.U32 R55, RZ, RZ, R68 ;  /* 0x000000ffff377224 */ /* 0x000fe400078e0044 */
[----:B------:R-:W-:Y:S02]  /*7b90*/  IMAD.MOV.U32 R15, RZ, RZ, R16 ;  /* 0x000000ffff0f7224 */ /* 0x000fe400078e0010 */
[----:B------:R-:W-:Y:S02]  /*7ba0*/  IMAD.MOV.U32 R68, RZ, RZ, R65 ;  /* 0x000000ffff447224 */ /* 0x000fe400078e0041 */
[----:B------:R-:W-:Y:S02]  /*7bb0*/  IMAD.MOV.U32 R16, RZ, RZ, R13 ;  /* 0x000000ffff107224 */ /* 0x000fe400078e000d */
.L_x_47643:
[----:B------:R-:W-:Y:S05]  /*7bc0*/  BSYNC B1 ;  /* 0x0000000000017941 */ /* 0x000fea0003800000 */
.L_x_47641:
        /* <DEDUP_REMOVED lines=9> */
.L_x_47645:
[----:B------:R-:W-:Y:S02]  /*7c60*/  IMAD.MOV.U32 R66, RZ, RZ, R55 ;  /* 0x000000ffff427224 */ /* 0x000fe400078e0037 */
[----:B------:R-:W-:Y:S02]  /*7c70*/  IMAD.MOV.U32 R14, RZ, RZ, R15 ;  /* 0x000000ffff0e7224 */ /* 0x000fe400078e000f */
[----:B------:R-:W-:Y:S02]  /*7c80*/  IMAD.MOV.U32 R55, RZ, RZ, R64 ;  /* 0x000000ffff377224 */ /* 0x000fe400078e0040 */
[----:B------:R-:W-:Y:S02]  /*7c90*/  IMAD.MOV.U32 R15, RZ, RZ, R12 ;  /* 0x000000ffff0f7224 */ /* 0x000fe400078e000c */
.L_x_47646:
[----:B------:R-:W-:Y:S05]  /*7ca0*/  BSYNC B1 ;  /* 0x0000000000017941 */ /* 0x000fea0003800000 */
.L_x_47644:
        /* <DEDUP_REMOVED lines=9> */
.L_x_47648:
[----:B------:R-:W-:Y:S02]  /*7d40*/  IMAD.MOV.U32 R57, RZ, RZ, R66 ;  /* 0x000000ffff397224 */ /* 0x000fe400078e0042 */
[----:B------:R-:W-:Y:S02]  /*7d50*/  IMAD.MOV.U32 R13, RZ, RZ, R14 ;  /* 0x000000ffff0d7224 */ /* 0x000fe400078e000e */
[----:B------:R-:W-:Y:S02]  /*7d60*/  IMAD.MOV.U32 R66, RZ, RZ, R63 ;  /* 0x000000ffff427224 */ /* 0x000fe400078e003f */
[----:B------:R-:W-:Y:S02]  /*7d70*/  IMAD.MOV.U32 R14, RZ, RZ, R11 ;  /* 0x000000ffff0e7224 */ /* 0x000fe400078e000b */
.L_x_47649:
[----:B------:R-:W-:Y:S05]  /*7d80*/  BSYNC B1 ;  /* 0x0000000000017941 */ /* 0x000fea0003800000 */
.L_x_47647:
        /* <DEDUP_REMOVED lines=9> */
.L_x_47651:
[----:B------:R-:W-:Y:S01]  /*7e20*/  MOV R64, R57 ;  /* 0x0000003900407202 */ /* 0x000fe20000000f00 */
[----:B------:R-:W-:Y:S02]  /*7e30*/  IMAD.MOV.U32 R12, RZ, RZ, R13 ;  /* 0x000000ffff0c7224 */ /* 0x000fe400078e000d */
[----:B------:R-:W-:Y:S02]  /*7e40*/  IMAD.MOV.U32 R57, RZ, RZ, R62 ;  /* 0x000000ffff397224 */ /* 0x000fe400078e003e */
[----:B------:R-:W-:Y:S02]  /*7e50*/  IMAD.MOV.U32 R13, RZ, RZ, R10 ;  /* 0x000000ffff0d7224 */ /* 0x000fe400078e000a */
.L_x_47652:
[----:B------:R-:W-:Y:S05]  /*7e60*/  BSYNC B1 ;  /* 0x0000000000017941 */ /* 0x000fea0003800000 */
.L_x_47650:
        /* <DEDUP_REMOVED lines=9> */
.L_x_47654:
[----:B------:R-:W-:Y:S01]  /*7f00*/  IMAD.MOV.U32 R63, RZ, RZ, R64 ;  /* 0x000000ffff3f7224 */ /* 0x000fe200078e0040 */
[----:B------:R-:W-:Y:S01]  /*7f10*/  MOV R11, R12 ;  /* 0x0000000c000b7202 */ /* 0x000fe20000000f00 */
[----:B------:R-:W-:Y:S02]  /*7f20*/  IMAD.MOV.U32 R64, RZ, RZ, R61 ;  /* 0x000000ffff407224 */ /* 0x000fe400078e003d */
[----:B------:R-:W-:Y:S02]  /*7f30*/  IMAD.MOV.U32 R12, RZ, RZ, R9 ;  /* 0x000000ffff0c7224 */ /* 0x000fe400078e0009 */
.L_x_47655:
[----:B------:R-:W-:Y:S05]  /*7f40*/  BSYNC B1 ;  /* 0x0000000000017941 */ /* 0x000fea0003800000 */
.L_x_47653:
        /* <DEDUP_REMOVED lines=9> */
.L_x_47657:
[----:B------:R-:W-:Y:S01]  /*7fe0*/  IMAD.MOV.U32 R62, RZ, RZ, R63 ;  /* 0x000000ffff3e7224 */ /* 0x000fe200078e003f */
[----:B------:R-:W-:Y:S01]  /*7ff0*/  MOV R63, R60 ;  /* 0x0000003c003f7202 */ /* 0x000fe20000000f00 */
[----:B------:R-:W-:Y:S02]  /*8000*/  IMAD.MOV.U32 R10, RZ, RZ, R11 ;  /* 0x000000ffff0a7224 */ /* 0x000fe400078e000b */
[----:B------:R-:W-:Y:S02]  /*8010*/  IMAD.MOV.U32 R11, RZ, RZ, R8 ;  /* 0x000000ffff0b7224 */ /* 0x000fe400078e0008 */
.L_x_47658:
[----:B------:R-:W-:Y:S05]  /*8020*/  BSYNC B1 ;  /* 0x0000000000017941 */ /* 0x000fea0003800000 */
.L_x_47656:
        /* <DEDUP_REMOVED lines=9> */
.L_x_47660:
[----:B------:R-:W-:Y:S02]  /*80c0*/  IMAD.MOV.U32 R9, RZ, RZ, R62 ;  /* 0x000000ffff097224 */ /* 0x000fe400078e003e */
[----:B------:R-:W-:Y:S01]  /*80d0*/  IMAD.MOV.U32 R8, RZ, RZ, R10 ;  /* 0x000000ffff087224 */ /* 0x000fe200078e000a */
[----:B------:R-:W-:Y:S01]  /*80e0*/  MOV R10, R7 ;  /* 0x00000007000a7202 */ /* 0x000fe20000000f00 */
[----:B------:R-:W-:Y:S02]  /*80f0*/  IMAD.MOV.U32 R62, RZ, RZ, R59 ;  /* 0x000000ffff3e7224 */ /* 0x000fe400078e003b */
.L_x_47661:
[----:B------:R-:W-:Y:S05]  /*8100*/  BSYNC B1 ;  /* 0x0000000000017941 */ /* 0x000fea0003800000 */
.L_x_47659:
        /* <DEDUP_REMOVED lines=9> */
.L_x_47663:
[----:B------:R-:W-:Y:S02]  /*81a0*/  IMAD.MOV.U32 R59, RZ, RZ, R9 ;  /* 0x000000ffff3b7224 */ /* 0x000fe400078e0009 */
[----:B------:R-:W-:Y:S02]  /*81b0*/  IMAD.MOV.U32 R7, RZ, RZ, R8 ;  /* 0x000000ffff077224 */ /* 0x000fe400078e0008 */
[----:B------:R-:W-:Y:S02]  /*81c0*/  IMAD.MOV.U32 R9, RZ, RZ, R6 ;  /* 0x000000ffff097224 */ /* 0x000fe400078e0006 */
[----:B------:R-:W-:Y:S02]  /*81d0*/  IMAD.MOV.U32 R8, RZ, RZ, R5 ;  /* 0x000000ffff087224 */ /* 0x000fe400078e0005 */
.L_x_47664:
[----:B------:R-:W-:Y:S05]  /*81e0*/  BSYNC B1 ;  /* 0x0000000000017941 */ /* 0x000fea0003800000 */
.L_x_47662:
        /* <DEDUP_REMOVED lines=16> */
.L_x_47666:
[----:B------:R-:W-:Y:S02]  /*82f0*/  IMAD.MOV.U32 R48, RZ, RZ, R19 ;  /* 0x000000ffff307224 */ /* 0x000fe400078e0013 */
[----:B------:R-:W-:Y:S01]  /*8300*/  IMAD.MOV.U32 R6, RZ, RZ, R71 ;  /* 0x000000ffff067224 */ /* 0x000fe200078e0047 */
[----:B------:R-:W-:Y:S01]  /*8310*/  MOV R71, R4 ;  /* 0x0000000400477202 */ /* 0x000fe20000000f00 */
[----:B------:R-:W-:Y:S02]  /*8320*/  IMAD.MOV.U32 R19, RZ, RZ, R50 ;  /* 0x000000ffff137224 */ /* 0x000fe400078e0032 */
.L_x_47667:
[----:B------:R-:W-:Y:S05]  /*8330*/  BSYNC B1 ;  /* 0x0000000000017941 */ /* 0x000fea0003800000 */
.L_x_47665:
        /* <DEDUP_REMOVED lines=9> */
.L_x_47669:
[----:B------:R-:W-:Y:S02]  /*83d0*/  IMAD.MOV.U32 R37, RZ, RZ, R48 ;  /* 0x000000ffff257224 */ /* 0x000fe400078e0030 */
[----:B------:R-:W-:Y:S02]  /*83e0*/  IMAD.MOV.U32 R5, RZ, RZ, R6 ;  /* 0x000000ffff057224 */ /* 0x000fe400078e0006 */
[----:B------:R-:W-:Y:S02]  /*83f0*/  IMAD.MOV.U32 R48, RZ, RZ, R39 ;  /* 0x000000ffff307224 */ /* 0x000fe400078e0027 */
[----:B------:R-:W-:Y:S02]  /*8400*/  IMAD.MOV.U32 R6, RZ, RZ, R3 ;  /* 0x000000ffff067224 */ /* 0x000fe400078e0003 */
.L_x_47670:
[----:B------:R-:W-:Y:S05]  /*8410*/  BSYNC B1 ;  /* 0x0000000000017941 */ /* 0x000fea0003800000 */
.L_x_47668:
        /* <DEDUP_REMOVED lines=9> */
.L_x_47672:
[----:B------:R-:W-:Y:S02]  /*84b0*/  IMAD.MOV.U32 R50, RZ, RZ, R37 ;  /* 0x000000ffff327224 */ /* 0x000fe400078e0025 */
[----:B------:R-:W-:Y:S02]  /*84c0*/  IMAD.MOV.U32 R4, RZ, RZ, R5 ;  /* 0x000000ffff047224 */ /* 0x000fe400078e0005 */
[----:B------:R-:W-:Y:S02]  /*84d0*/  IMAD.MOV.U32 R37, RZ, RZ, R56 ;  /* 0x000000ffff257224 */ /* 0x000fe400078e0038 */
[----:B------:R-:W-:Y:S02]  /*84e0*/  IMAD.MOV.U32 R5, RZ, RZ, R2 ;  /* 0x000000ffff057224 */ /* 0x000fe400078e0002 */
.L_x_47673:
[----:B------:R-:W-:Y:S05]  /*84f0*/  BSYNC B1 ;  /* 0x0000000000017941 */ /* 0x000fea0003800000 */
.L_x_47671:
        /* <DEDUP_REMOVED lines=9> */
.L_x_47675:
[----:B------:R-:W-:Y:S02]  /*8590*/  IMAD.MOV.U32 R39, RZ, RZ, R50 ;  /* 0x000000ffff277224 */ /* 0x000fe400078e0032 */
[----:B------:R-:W-:Y:S02]  /*85a0*/  IMAD.MOV.U32 R3, RZ, RZ, R4 ;  /* 0x000000ffff037224 */ /* 0x000fe400078e0004 */
[----:B------:R-:W-:Y:S02]  /*85b0*/  IMAD.MOV.U32 R50, RZ, RZ, R47 ;  /* 0x000000ffff327224 */ /* 0x000fe400078e002f */
[----:B------:R-:W-:Y:S02]  /*85c0*/  IMAD.MOV.U32 R4, RZ, RZ, R45 ;  /* 0x000000ffff047224 */ /* 0x000fe400078e002d */
.L_x_47676:
[----:B------:R-:W-:Y:S05]  /*85d0*/  BSYNC B1 ;  /* 0x0000000000017941 */ /* 0x000fea0003800000 */
.L_x_47674:
        /* <DEDUP_REMOVED lines=9> */
.L_x_47678:
[----:B------:R-:W-:Y:S01]  /*8670*/  MOV R56, R39 ;  /* 0x0000002700387202 */ /* 0x000fe20000000f00 */
[----:B------:R-:W-:Y:S02]  /*8680*/  IMAD.MOV.U32 R2, RZ, RZ, R3 ;  /* 0x000000ffff027224 */ /* 0x000fe400078e0003 */
[----:B------:R-:W-:Y:S02]  /*8690*/  IMAD.MOV.U32 R39, RZ, RZ, R58 ;  /* 0x000000ffff277224 */ /* 0x000fe400078e003a */
[----:B------:R-:W-:Y:S02]  /*86a0*/  IMAD.MOV.U32 R3, RZ, RZ, R18 ;  /* 0x000000ffff037224 */ /* 0x000fe400078e0012 */
.L_x_47679:
[----:B------:R-:W-:Y:S05]  /*86b0*/  BSYNC B1 ;  /* 0x0000000000017941 */ /* 0x000fea0003800000 */
.L_x_47677:
        /* <DEDUP_REMOVED lines=9> */
.L_x_47681:
[----:B------:R-:W-:Y:S01]  /*8750*/  IMAD.MOV.U32 R47, RZ, RZ, R56 ;  /* 0x000000ffff2f7224 */ /* 0x000fe200078e0038 */
[----:B------:R-:W-:Y:S01]  /*8760*/  MOV R45, R2 ;  /* 0x00000002002d7202 */ /* 0x000fe20000000f00 */
[----:B------:R-:W-:Y:S02]  /*8770*/  IMAD.MOV.U32 R56, RZ, RZ, R53 ;  /* 0x000000ffff387224 */ /* 0x000fe400078e0035 */
[----:B------:R-:W-:Y:S02]  /*8780*/  IMAD.MOV.U32 R2, RZ, RZ, R17 ;  /* 0x000000ffff027224 */ /* 0x000fe400078e0011 */
.L_x_47682:
[----:B------:R-:W-:Y:S05]  /*8790*/  BSYNC B1 ;  /* 0x0000000000017941 */ /* 0x000fea0003800000 */
.L_x_47680:
        /* <DEDUP_REMOVED lines=9> */
.L_x_47684:
[----:B------:R-:W-:Y:S01]  /*8830*/  IMAD.MOV.U32 R58, RZ, RZ, R47 ;  /* 0x000000ffff3a7224 */ /* 0x000fe200078e002f */
[----:B------:R-:W-:Y:S01]  /*8840*/  MOV R47, R68 ;  /* 0x00000044002f7202 */ /* 0x000fe20000000f00 */
[----:B------:R-:W-:Y:S02]  /*8850*/  IMAD.MOV.U32 R18, RZ, RZ, R45 ;  /* 0x000000ffff127224 */ /* 0x000fe400078e002d */
[----:B------:R-:W-:Y:S02]  /*8860*/  IMAD.MOV.U32 R45, RZ, RZ, R16 ;  /* 0x000000ffff2d7224 */ /* 0x000fe400078e0010 */
.L_x_47685:
[----:B------:R-:W-:Y:S05]  /*8870*/  BSYNC B1 ;  /* 0x0000000000017941 */ /* 0x000fea0003800000 */
.L_x_47683:
        /* <DEDUP_REMOVED lines=9> */
.L_x_47687:
[----:B------:R-:W-:Y:S02]  /*8910*/  IMAD.MOV.U32 R53, RZ, RZ, R58 ;  /* 0x000000ffff357224 */ /* 0x000fe400078e003a */
[----:B------:R-:W-:Y:S01]  /*8920*/  IMAD.MOV.U32 R17, RZ, RZ, R18 ;  /* 0x000000ffff117224 */ /* 0x000fe200078e0012 */
[----:B------:R-:W-:Y:S01]  /*8930*/  MOV R18, R15 ;  /* 0x0000000f00127202 */ /* 0x000fe20000000f00 */
[----:B------:R-:W-:Y:S02]  /*8940*/  IMAD.MOV.U32 R58, RZ, RZ, R55 ;  /* 0x000000ffff3a7224 */ /* 0x000fe400078e0037 */
.L_x_47688:
[----:B------:R-:W-:Y:S05]  /*8950*/  BSYNC B1 ;  /* 0x0000000000017941 */ /* 0x000fea0003800000 */
.L_x_47686:
        /* <DEDUP_REMOVED lines=9> */
.L_x_47690:
[----:B------:R-:W-:Y:S02]  /*89f0*/  IMAD.MOV.U32 R60, RZ, RZ, R53 ;  /* 0x000000ffff3c7224 */ /* 0x000fe400078e0035 */
[----:B------:R-:W-:Y:S02]  /*8a00*/  IMAD.MOV.U32 R16, RZ, RZ, R17 ;  /* 0x000000ffff107224 */ /* 0x000fe400078e0011 */
[----:B------:R-:W-:Y:S02]  /*8a10*/  IMAD.MOV.U32 R53, RZ, RZ, R66 ;  /* 0x000000ffff357224 */ /* 0x000fe400078e0042 */
[----:B------:R-:W-:Y:S02]  /*8a20*/  IMAD.MOV.U32 R17, RZ, RZ, R14 ;  /* 0x000000ffff117224 */ /* 0x000fe400078e000e */
.L_x_47691:
[----:B------:R-:W-:Y:S05]  /*8a30*/  BSYNC B1 ;  /* 0x0000000000017941 */ /* 0x000fea0003800000 */
.L_x_47689:
        /* <DEDUP_REMOVED lines=9> */
.L_x_47693:
[----:B------:R-:W-:Y:S02]  /*8ad0*/  IMAD.MOV.U32 R55, RZ, RZ, R60 ;  /* 0x000000ffff377224 */ /* 0x000fe400078e003c */
[----:B------:R-:W-:Y:S02]  /*8ae0*/  IMAD.MOV.U32 R15, RZ, RZ, R16 ;  /* 0x000000ffff0f7224 */ /* 0x000fe400078e0010 */
[----:B------:R-:W-:Y:S02]  /*8af0*/  IMAD.MOV.U32 R60, RZ, RZ, R57 ;  /* 0x000000ffff3c7224 */ /* 0x000fe400078e0039 */
[----:B------:R-:W-:Y:S02]  /*8b00*/  IMAD.MOV.U32 R16, RZ, RZ, R13 ;  /* 0x000000ffff107224 */ /* 0x000fe400078e000d */
.L_x_47694:
[----:B------:R-:W-:Y:S05]  /*8b10*/  BSYNC B1 ;  /* 0x0000000000017941 */ /* 0x000fea0003800000 */
.L_x_47692:
        /* <DEDUP_REMOVED lines=9> */
.L_x_47696:
[----:B------:R-:W-:Y:S02]  /*8bb0*/  IMAD.MOV.U32 R66, RZ, RZ, R55 ;  /* 0x000000ffff427224 */ /* 0x000fe400078e0037 */
[----:B------:R-:W-:Y:S02]  /*8bc0*/  IMAD.MOV.U32 R14, RZ, RZ, R15 ;  /* 0x000000ffff0e7224 */ /* 0x000fe400078e000f */
[----:B------:R-:W-:Y:S02]  /*8bd0*/  IMAD.MOV.U32 R55, RZ, RZ, R64 ;  /* 0x000000ffff377224 */ /* 0x000fe400078e0040 */
[----:B------:R-:W-:Y:S02]  /*8be0*/  IMAD.MOV.U32 R15, RZ, RZ, R12 ;  /* 0x000000ffff0f7224 */ /* 0x000fe400078e000c */
.L_x_47697:
[----:B------:R-:W-:Y:S05]  /*8bf0*/  BSYNC B1 ;  /* 0x0000000000017941 */ /* 0x000fea0003800000 */
.L_x_47695:
        /* <DEDUP_REMOVED lines=9> */
.L_x_47699:
[----:B------:R-:W-:Y:S01]  /*8c90*/  MOV R57, R66 ;  /* 0x0000004200397202 */ /* 0x000fe20000000f00 */
[----:B------:R-:W-:Y:S02]  /*8ca0*/  IMAD.MOV.U32 R13, RZ, RZ, R14 ;  /* 0x000000ffff0d7224 */ /* 0x000fe400078e000e */
[----:B------:R-:W-:Y:S02]  /*8cb0*/  IMAD.MOV.U32 R66, RZ, RZ, R63 ;  /* 0x000000ffff427224 */ /* 0x000fe400078e003f */
[----:B------:R-:W-:Y:S02]  /*8cc0*/  IMAD.MOV.U32 R14, RZ, RZ, R11 ;  /* 0x000000ffff0e7224 */ /* 0x000fe400078e000b */
.L_x_47700:
[----:B------:R-:W-:Y:S05]  /*8cd0*/  BSYNC B1 ;  /* 0x0000000000017941 */ /* 0x000fea0003800000 */
.L_x_47698:
        /* <DEDUP_REMOVED lines=9> */
.L_x_47702:
[----:B------:R-:W-:Y:S01]  /*8d70*/  IMAD.MOV.U32 R12, RZ, RZ, R57 ;  /* 0x000000ffff0c7224 */ /* 0x000fe200078e0039 */
[----:B------:R-:W-:Y:S01]  /*8d80*/  MOV R11, R13 ;  /* 0x0000000d000b7202 */ /* 0x000fe20000000f00 */
[----:B------:R-:W-:Y:S02]  /*8d90*/  IMAD.MOV.U32 R57, RZ, RZ, R62 ;  /* 0x000000ffff397224 */ /* 0x000fe400078e003e */
[----:B------:R-:W-:Y:S02]  /*8da0*/  IMAD.MOV.U32 R13, RZ, RZ, R10 ;  /* 0x000000ffff0d7224 */ /* 0x000fe400078e000a */
.L_x_47703:
[----:B------:R-:W-:Y:S05]  /*8db0*/  BSYNC B1 ;  /* 0x0000000000017941 */ /* 0x000fea0003800000 */
.L_x_47701:
        /* <DEDUP_REMOVED lines=9> */
.L_x_47705:
[----:B------:R-:W-:Y:S01]  /*8e50*/  IMAD.MOV.U32 R62, RZ, RZ, R12 ;  /* 0x000000ffff3e7224 */ /* 0x000fe200078e000c */
[----:B------:R-:W-:Y:S01]  /*8e60*/  MOV R12, R9 ;  /* 0x00000009000c7202 */ /* 0x000fe20000000f00 */
[----:B------:R-:W-:Y:S02]  /*8e70*/  IMAD.MOV.U32 R10, RZ, RZ, R11 ;  /* 0x000000ffff0a7224 */ /* 0x000fe400078e000b */
[----:B------:R-:W-:Y:S02]  /*8e80*/  IMAD.MOV.U32 R11, RZ, RZ, R8 ;  /* 0x000000ffff0b7224 */ /* 0x000fe400078e0008 */
.L_x_47706:
[----:B------:R-:W-:Y:S05]  /*8e90*/  BSYNC B1 ;  /* 0x0000000000017941 */ /* 0x000fea0003800000 */
.L_x_47704:
        /* <DEDUP_REMOVED lines=9> */
.L_x_47708:
[----:B------:R-:W-:Y:S02]  /*8f30*/  IMAD.MOV.U32 R9, RZ, RZ, R62 ;  /* 0x000000ffff097224 */ /* 0x000fe400078e003e */
[----:B------:R-:W-:Y:S01]  /*8f40*/  IMAD.MOV.U32 R8, RZ, RZ, R10 ;  /* 0x000000ffff087224 */ /* 0x000fe200078e000a */
[----:B------:R-:W-:Y:S01]  /*8f50*/  MOV R10, R7 ;  /* 0x00000007000a7202 */ /* 0x000fe20000000f00 */
[----:B------:R-:W-:Y:S02]  /*8f60*/  IMAD.MOV.U32 R62, RZ, RZ, R59 ;  /* 0x000000ffff3e7224 */ /* 0x000fe400078e003b */
.L_x_47709:
[----:B------:R-:W-:Y:S05]  /*8f70*/  BSYNC B1 ;  /* 0x0000000000017941 */ /* 0x000fea0003800000 */
.L_x_47707:
        /* <DEDUP_REMOVED lines=16> */
.L_x_47711:
[----:B------:R-:W-:Y:S01]  /*9080*/  IMAD.MOV.U32 R64, RZ, RZ, R19 ;  /* 0x000000ffff407224 */ /* 0x000fe200078e0013 */
[----:B------:R-:W-:Y:S01]  /*9090*/  MOV R19, R48 ;  /* 0x0000003000137202 */ /* 0x000fe20000000f00 */
[----:B------:R-:W-:Y:S02]  /*90a0*/  IMAD.MOV.U32 R46, RZ, RZ, R71 ;  /* 0x000000ffff2e7224 */ /* 0x000fe400078e0047 */
[----:B------:R-:W-:Y:S02]  /*90b0*/  IMAD.MOV.U32 R71, RZ, RZ, R6 ;  /* 0x000000ffff477224 */ /* 0x000fe400078e0006 */
.L_x_47712:
[----:B------:R-:W-:Y:S05]  /*90c0*/  BSYNC B1 ;  /* 0x0000000000017941 */ /* 0x000fea0003800000 */
.L_x_47710:
        /* <DEDUP_REMOVED lines=9> */
.L_x_47714:
[----:B------:R-:W-:Y:S02]  /*9160*/  IMAD.MOV.U32 R35, RZ, RZ, R64 ;  /* 0x000000ffff237224 */ /* 0x000fe400078e0040 */
[----:B------:R-:W-:Y:S01]  /*9170*/  IMAD.MOV.U32 R7, RZ, RZ, R46 ;  /* 0x000000ffff077224 */ /* 0x000fe200078e002e */
[----:B------:R-:W-:Y:S01]  /*9180*/  MOV R46, R5 ;  /* 0x00000005002e7202 */ /* 0x000fe20000000f00 */
[----:B------:R-:W-:Y:S02]  /*9190*/  IMAD.MOV.U32 R64, RZ, RZ, R37 ;  /* 0x000000ffff407224 */ /* 0x000fe400078e0025 */
.L_x_47715:
[----:B------:R-:W-:Y:S05]  /*91a0*/  BSYNC B1 ;  /* 0x0000000000017941 */ /* 0x000fea0003800000 */
.L_x_47713:
        /* <DEDUP_REMOVED lines=9> */
.L_x_47717:
[----:B------:R-:W-:Y:S02]  /*9240*/  IMAD.MOV.U32 R48, RZ, RZ, R35 ;  /* 0x000000ffff307224 */ /* 0x000fe400078e0023 */
[----:B------:R-:W-:Y:S02]  /*9250*/  IMAD.MOV.U32 R6, RZ, RZ, R7 ;  /* 0x000000ffff067224 */ /* 0x000fe400078e0007 */
[----:B------:R-:W-:Y:S02]  /*9260*/  IMAD.MOV.U32 R35, RZ, RZ, R50 ;  /* 0x000000ffff237224 */ /* 0x000fe400078e0032 */
[----:B------:R-:W-:Y:S02]  /*9270*/  IMAD.MOV.U32 R7, RZ, RZ, R4 ;  /* 0x000000ffff077224 */ /* 0x000fe400078e0004 */
.L_x_47718:
[----:B------:R-:W-:Y:S05]  /*9280*/  BSYNC B1 ;  /* 0x0000000000017941 */ /* 0x000fea0003800000 */
.L_x_47716:
        /* <DEDUP_REMOVED lines=9> */
.L_x_47720:
[----:B------:R-:W-:Y:S02]  /*9320*/  IMAD.MOV.U32 R37, RZ, RZ, R48 ;  /* 0x000000ffff257224 */ /* 0x000fe400078e0030 */
[----:B------:R-:W-:Y:S02]  /*9330*/  IMAD.MOV.U32 R5, RZ, RZ, R6 ;  /* 0x000000ffff057224 */ /* 0x000fe400078e0006 */
[----:B------:R-:W-:Y:S02]  /*9340*/  IMAD.MOV.U32 R48, RZ, RZ, R39 ;  /* 0x000000ffff307224 */ /* 0x000fe400078e0027 */
[----:B------:R-:W-:Y:S02]  /*9350*/  IMAD.MOV.U32 R6, RZ, RZ, R3 ;  /* 0x000000ffff067224 */ /* 0x000fe400078e0003 */
.L_x_47721:
[----:B------:R-:W-:Y:S05]  /*9360*/  BSYNC B1 ;  /* 0x0000000000017941 */ /* 0x000fea0003800000 */
.L_x_47719:
        /* <DEDUP_REMOVED lines=9> */
.L_x_47723:
[----:B------:R-:W-:Y:S02]  /*9400*/  IMAD.MOV.U32 R50, RZ, RZ, R37 ;  /* 0x000000ffff327224 */ /* 0x000fe400078e0025 */
[----:B------:R-:W-:Y:S02]  /*9410*/  IMAD.MOV.U32 R4, RZ, RZ, R5 ;  /* 0x000000ffff047224 */ /* 0x000fe400078e0005 */
[----:B------:R-:W-:Y:S02]  /*9420*/  IMAD.MOV.U32 R37, RZ, RZ, R56 ;  /* 0x000000ffff257224 */ /* 0x000fe400078e0038 */
[----:B------:R-:W-:Y:S02]  /*9430*/  IMAD.MOV.U32 R5, RZ, RZ, R2 ;  /* 0x000000ffff057224 */ /* 0x000fe400078e0002 */
.L_x_47724:
[----:B------:R-:W-:Y:S05]  /*9440*/  BSYNC B1 ;  /* 0x0000000000017941 */ /* 0x000fea0003800000 */
.L_x_47722:
        /* <DEDUP_REMOVED lines=9> */
.L_x_47726:
[----:B------:R-:W-:Y:S01]  /*94e0*/  MOV R39, R50 ;  /* 0x0000003200277202 */ /* 0x000fe20000000f00 */
[----:B------:R-:W-:Y:S02]  /*94f0*/  IMAD.MOV.U32 R3, RZ, RZ, R4 ;  /* 0x000000ffff037224 */ /* 0x000fe400078e0004 */
[----:B------:R-:W-:Y:S02]  /*9500*/  IMAD.MOV.U32 R50, RZ, RZ, R47 ;  /* 0x000000ffff327224 */ /* 0x000fe400078e002f */
[----:B------:R-:W-:Y:S02]  /*9510*/  IMAD.MOV.U32 R4, RZ, RZ, R45 ;  /* 0x000000ffff047224 */ /* 0x000fe400078e002d */
.L_x_47727:
[----:B------:R-:W-:Y:S05]  /*9520*/  BSYNC B1 ;  /* 0x0000000000017941 */ /* 0x000fea0003800000 */
.L_x_47725:
        /* <DEDUP_REMOVED lines=9> */
.L_x_47729:
[----:B------:R-:W-:Y:S01]  /*95c0*/  IMAD.MOV.U32 R56, RZ, RZ, R39 ;  /* 0x000000ffff387224 */ /* 0x000fe200078e0027 */
[----:B------:R-:W-:Y:S01]  /*95d0*/  MOV R2, R3 ;  /* 0x0000000300027202 */ /* 0x000fe20000000f00 */
[----:B------:R-:W-:Y:S02]  /*95e0*/  IMAD.MOV.U32 R39, RZ, RZ, R58 ;  /* 0x000000ffff277224 */ /* 0x000fe400078e003a */
[----:B------:R-:W-:Y:S02]  /*95f0*/  IMAD.MOV.U32 R3, RZ, RZ, R18 ;  /* 0x000000ffff037224 */ /* 0x000fe400078e0012 */
.L_x_47730:
[----:B------:R-:W-:Y:S05]  /*9600*/  BSYNC B1 ;  /* 0x0000000000017941 */ /* 0x000fea0003800000 */
.L_x_47728:
        /* <DEDUP_REMOVED lines=9> */
.L_x_47732:
[----:B------:R-:W-:Y:S01]  /*96a0*/  IMAD.MOV.U32 R47, RZ, RZ, R56 ;  /* 0x000000ffff2f7224 */ /* 0x000fe200078e0038 */
[----:B------:R-:W-:Y:S01]  /*96b0*/  MOV R56, R53 ;  /* 0x0000003500387202 */ /* 0x000fe20000000f00 */
[----:B------:R-:W-:Y:S02]  /*96c0*/  IMAD.MOV.U32 R45, RZ, RZ, R2 ;  /* 0x000000ffff2d7224 */ /* 0x000fe400078e0002 */
[----:B------:R-:W-:Y:S02]  /*96d0*/  IMAD.MOV.U32 R2, RZ, RZ, R17 ;  /* 0x000000ffff027224 */ /* 0x000fe400078e0011 */
.L_x_47733:
[----:B------:R-:W-:Y:S05]  /*96e0*/  BSYNC B1 ;  /* 0x0000000000017941 */ /* 0x000fea0003800000 */
.L_x_47731:
        /* <DEDUP_REMOVED lines=9> */
.L_x_47735:
[----:B------:R-:W-:Y:S02]  /*9780*/  IMAD.MOV.U32 R58, RZ, RZ, R47 ;  /* 0x000000ffff3a7224 */ /* 0x000fe400078e002f */
[----:B------:R-:W-:Y:S01]  /*9790*/  IMAD.MOV.U32 R18, RZ, RZ, R45 ;  /* 0x000000ffff127224 */ /* 0x000fe200078e002d */
[----:B------:R-:W-:Y:S01]  /*97a0*/  MOV R45, R16 ;  /* 0x00000010002d7202 */ /* 0x000fe20000000f00 */
[----:B------:R-:W-:Y:S02]  /*97b0*/  IMAD.MOV.U32 R47, RZ, RZ, R60 ;  /* 0x000000ffff2f7224 */ /* 0x000fe400078e003c */
.L_x_47736:
[----:B------:R-:W-:Y:S05]  /*97c0*/  BSYNC B1 ;  /* 0x0000000000017941 */ /* 0x000fea0003800000 */
.L_x_47734:
        /* <DEDUP_REMOVED lines=9> */
.L_x_47738:
[----:B------:R-:W-:Y:S02]  /*9860*/  IMAD.MOV.U32 R53, RZ, RZ, R58 ;  /* 0x000000ffff357224 */ /* 0x000fe400078e003a */
[----:B------:R-:W-:Y:S02]  /*9870*/  IMAD.MOV.U32 R17, RZ, RZ, R18 ;  /* 0x000000ffff117224 */ /* 0x000fe400078e0012 */
[----:B------:R-:W-:Y:S02]  /*9880*/  IMAD.MOV.U32 R58, RZ, RZ, R55 ;  /* 0x000000ffff3a7224 */ /* 0x000fe400078e0037 */
[----:B------:R-:W-:Y:S02]  /*9890*/  IMAD.MOV.U32 R18, RZ, RZ, R15 ;  /* 0x000000ffff127224 */ /* 0x000fe400078e000f */
.L_x_47739:
[----:B------:R-:W-:Y:S05]  /*98a0*/  BSYNC B1 ;  /* 0x0000000000017941 */ /* 0x000fea0003800000 */
.L_x_47737:
        /* <DEDUP_REMOVED lines=9> */
.L_x_47741:
[----:B------:R-:W-:Y:S02]  /*9940*/  IMAD.MOV.U32 R60, RZ, RZ, R53 ;  /* 0x000000ffff3c7224 */ /* 0x000fe400078e0035 */
[----:B------:R-:W-:Y:S02]  /*9950*/  IMAD.MOV.U32 R16, RZ, RZ, R17 ;  /* 0x000000ffff107224 */ /* 0x000fe400078e0011 */
[----:B------:R-:W-:Y:S02]  /*9960*/  IMAD.MOV.U32 R53, RZ, RZ, R66 ;  /* 0x000000ffff357224 */ /* 0x000fe400078e0042 */
[----:B------:R-:W-:Y:S02]  /*9970*/  IMAD.MOV.U32 R17, RZ, RZ, R14 ;  /* 0x000000ffff117224 */ /* 0x000fe400078e000e */
.L_x_47742:
[----:B------:R-:W-:Y:S05]  /*9980*/  BSYNC B1 ;  /* 0x0000000000017941 */ /* 0x000fea0003800000 */
.L_x_47740:
        /* <DEDUP_REMOVED lines=9> */
.L_x_47744:
[----:B------:R-:W-:Y:S02]  /*9a20*/  IMAD.MOV.U32 R15, RZ, RZ, R60 ;  /* 0x000000ffff0f7224 */ /* 0x000fe400078e003c */
[----:B------:R-:W-:Y:S02]  /*9a30*/  IMAD.MOV.U32 R14, RZ, RZ, R16 ;  /* 0x000000ffff0e7224 */ /* 0x000fe400078e0010 */
[----:B------:R-:W-:Y:S02]  /*9a40*/  IMAD.MOV.U32 R60, RZ, RZ, R57 ;  /* 0x000000ffff3c7224 */ /* 0x000fe400078e0039 */
[----:B------:R-:W-:Y:S02]  /*9a50*/  IMAD.MOV.U32 R16, RZ, RZ, R13 ;  /* 0x000000ffff107224 */ /* 0x000fe400078e000d */
.L_x_47745:
[----:B------:R-:W-:Y:S05]  /*9a60*/  BSYNC B1 ;  /* 0x0000000000017941 */ /* 0x000fea0003800000 */
.L_x_47743:
        /* <DEDUP_REMOVED lines=9> */
.L_x_47747:
[----:B------:R-:W-:Y:S01]  /*9b00*/  MOV R55, R15 ;  /* 0x0000000f00377202 */ /* 0x000fe20000000f00 */
[----:B------:R-:W-:Y:S02]  /*9b10*/  IMAD.MOV.U32 R13, RZ, RZ, R14 ;  /* 0x000000ffff0d7224 */ /* 0x000fe400078e000e */
[----:B------:R-:W-:Y:S02]  /*9b20*/  IMAD.MOV.U32 R15, RZ, RZ, R12 ;  /* 0x000000ffff0f7224 */ /* 0x000fe400078e000c */
[----:B------:R-:W-:Y:S02]  /*9b30*/  IMAD.MOV.U32 R14, RZ, RZ, R11 ;  /* 0x000000ffff0e7224 */ /* 0x000fe400078e000b */
.L_x_47748:
[----:B------:R-:W-:Y:S05]  /*9b40*/  BSYNC B1 ;  /* 0x0000000000017941 */ /* 0x000fea0003800000 */
.L_x_47746:
        /* <DEDUP_REMOVED lines=9> */
.L_x_47750:
[----:B------:R-:W-:Y:S01]  /*9be0*/  IMAD.MOV.U32 R12, RZ, RZ, R55 ;  /* 0x000000ffff0c7224 */ /* 0x000fe200078e0037 */
[----:B------:R-:W-:Y:S01]  /*9bf0*/  MOV R11, R13 ;  /* 0x0000000d000b7202 */ /* 0x000fe20000000f00 */
[----:B------:R-:W-:Y:S02]  /*9c00*/  IMAD.MOV.U32 R55, RZ, RZ, R62 ;  /* 0x000000ffff377224 */ /* 0x000fe400078e003e */
[----:B------:R-:W-:Y:S02]  /*9c10*/  IMAD.MOV.U32 R13, RZ, RZ, R10 ;  /* 0x000000ffff0d7224 */ /* 0x000fe400078e000a */
.L_x_47751:
[----:B------:R-:W-:Y:S05]  /*9c20*/  BSYNC B1 ;  /* 0x0000000000017941 */ /* 0x000fea0003800000 */
.L_x_47749:
        /* <DEDUP_REMOVED lines=9> */
.L_x_47753:
[----:B------:R-:W-:Y:S01]  /*9cc0*/  IMAD.MOV.U32 R57, RZ, RZ, R12 ;  /* 0x000000ffff397224 */ /* 0x000fe200078e000c */
[----:B------:R-:W-:Y:S01]  /*9cd0*/  MOV R12, R9 ;  /* 0x00000009000c7202 */ /* 0x000fe20000000f00 */
[----:B------:R-:W-:Y:S02]  /*9ce0*/  IMAD.MOV.U32 R10, RZ, RZ, R11 ;  /* 0x000000ffff0a7224 */ /* 0x000fe400078e000b */
[----:B------:R-:W-:Y:S02]  /*9cf0*/  IMAD.MOV.U32 R11, RZ, RZ, R8 ;  /* 0x000000ffff0b7224 */ /* 0x000fe400078e0008 */
.L_x_47754:
[----:B------:R-:W-:Y:S05]  /*9d00*/  BSYNC B1 ;  /* 0x0000000000017941 */ /* 0x000fea0003800000 */
.L_x_47752:
        /* <DEDUP_REMOVED lines=16> */
.L_x_47756:
[----:B------:R-:W-:Y:S01]  /*9e10*/  IMAD.MOV.U32 R44, RZ, RZ, R19 ;  /* 0x000000ffff2c7224 */ /* 0x000fe200078e0013 */
[----:B------:R-:W-:Y:S01]  /*9e20*/  MOV R8, R71 ;  /* 0x0000004700087202 */ /* 0x000fe20000000f00 */
[----:B------:R-:W-:Y:S02]  /*9e30*/  IMAD.MOV.U32 R19, RZ, RZ, R64 ;  /* 0x000000ffff137224 */ /* 0x000fe400078e0040 */
[----:B------:R-:W-:Y:S02]  /*9e40*/  IMAD.MOV.U32 R71, RZ, RZ, R46 ;  /* 0x000000ffff477224 */ /* 0x000fe400078e002e */
.L_x_47757:
[----:B------:R-:W-:Y:S05]  /*9e50*/  BSYNC B1 ;  /* 0x0000000000017941 */ /* 0x000fea0003800000 */
.L_x_47755:
        /* <DEDUP_REMOVED lines=9> */
.L_x_47759:
[----:B------:R-:W-:Y:S01]  /*9ef0*/  IMAD.MOV.U32 R33, RZ, RZ, R44 ;  /* 0x000000ffff217224 */ /* 0x000fe200078e002c */
[----:B------:R-:W-:Y:S01]  /*9f00*/  MOV R44, R35 ;  /* 0x00000023002c7202 */ /* 0x000fe20000000f00 */
[----:B------:R-:W-:Y:S02]  /*9f10*/  IMAD.MOV.U32 R9, RZ, RZ, R8 ;  /* 0x000000ffff097224 */ /* 0x000fe400078e0008 */
[----:B------:R-:W-:Y:S02]  /*9f20*/  IMAD.MOV.U32 R8, RZ, RZ, R7 ;  /* 0x000000ffff087224 */ /* 0x000fe400078e0007 */
.L_x_47760:
[----:B------:R-:W-:Y:S05]  /*9f30*/  BSYNC B1 ;  /* 0x0000000000017941 */ /* 0x000fea0003800000 */
.L_x_47758:
        /* <DEDUP_REMOVED lines=9> */
.L_x_47762:
[----:B------:R-:W-:Y:S02]  /*9fd0*/  IMAD.MOV.U32 R62, RZ, RZ, R33 ;  /* 0x000000ffff3e7224 */ /* 0x000fe400078e0021 */
[----:B------:R-:W-:Y:S01]  /*9fe0*/  IMAD.MOV.U32 R46, RZ, RZ, R9 ;  /* 0x000000ffff2e7224 */ /* 0x000fe200078e0009 */
[----:B------:R-:W-:Y:S01]  /*9ff0*/  MOV R9, R6 ;  /* 0x0000000600097202 */ /* 0x000fe20000000f00 */
[----:B------:R-:W-:Y:S02]  /*a000*/  IMAD.MOV.U32 R33, RZ, RZ, R48 ;  /* 0x000000ffff217224 */ /* 0x000fe400078e0030 */
.L_x_47763:
[----:B------:R-:W-:Y:S05]  /*a010*/  BSYNC B1 ;  /* 0x0000000000017941 */ /* 0x000fea0003800000 */
.L_x_47761:
        /* <DEDUP_REMOVED lines=9> */
.L_x_47765:
[----:B------:R-:W-:Y:S02]  /*a0b0*/  IMAD.MOV.U32 R35, RZ, RZ, R62 ;  /* 0x000000ffff237224 */ /* 0x000fe400078e003e */
[----:B------:R-:W-:Y:S02]  /*a0c0*/  IMAD.MOV.U32 R7, RZ, RZ, R46 ;  /* 0x000000ffff077224 */ /* 0x000fe400078e002e */
[----:B------:R-:W-:Y:S02]  /*a0d0*/  IMAD.MOV.U32 R62, RZ, RZ, R37 ;  /* 0x000000ffff3e7224 */ /* 0x000fe400078e0025 */
[----:B------:R-:W-:Y:S02]  /*a0e0*/  IMAD.MOV.U32 R46, RZ, RZ, R5 ;  /* 0x000000ffff2e7224 */ /* 0x000fe400078e0005 */
.L_x_47766:
[----:B------:R-:W-:Y:S05]  /*a0f0*/  BSYNC B1 ;  /* 0x0000000000017941 */ /* 0x000fea0003800000 */
.L_x_47764:
        /* <DEDUP_REMOVED lines=9> */
.L_x_47768:
[----:B------:R-:W-:Y:S02]  /*a190*/  IMAD.MOV.U32 R48, RZ, RZ, R35 ;  /* 0x000000ffff307224 */ /* 0x000fe400078e0023 */
[----:B------:R-:W-:Y:S02]  /*a1a0*/  IMAD.MOV.U32 R6, RZ, RZ, R7 ;  /* 0x000000ffff067224 */ /* 0x000fe400078e0007 */
[----:B------:R-:W-:Y:S02]  /*a1b0*/  IMAD.MOV.U32 R35, RZ, RZ, R50 ;  /* 0x000000ffff237224 */ /* 0x000fe400078e0032 */
[----:B------:R-:W-:Y:S02]  /*a1c0*/  IMAD.MOV.U32 R7, RZ, RZ, R4 ;  /* 0x000000ffff077224 */ /* 0x000fe400078e0004 */
.L_x_47769:
[----:B------:R-:W-:Y:S05]  /*a1d0*/  BSYNC B1 ;  /* 0x0000000000017941 */ /* 0x000fea0003800000 */
.L_x_47767:
        /* <DEDUP_REMOVED lines=9> */
.L_x_47771:
[----:B------:R-:W-:Y:S02]  /*a270*/  IMAD.MOV.U32 R37, RZ, RZ, R48 ;  /* 0x000000ffff257224 */ /* 0x000fe400078e0030 */
[----:B------:R-:W-:Y:S02]  /*a280*/  IMAD.MOV.U32 R5, RZ, RZ, R6 ;  /* 0x000000ffff057224 */ /* 0x000fe400078e0006 */
[----:B------:R-:W-:Y:S02]  /*a290*/  IMAD.MOV.U32 R48, RZ, RZ, R39 ;  /* 0x000000ffff307224 */ /* 0x000fe400078e0027 */
[----:B------:R-:W-:Y:S02]  /*a2a0*/  IMAD.MOV.U32 R6, RZ, RZ, R3 ;  /* 0x000000ffff067224 */ /* 0x000fe400078e0003 */
.L_x_47772:
[----:B------:R-:W-:Y:S05]  /*a2b0*/  BSYNC B1 ;  /* 0x0000000000017941 */ /* 0x000fea0003800000 */
.L_x_47770:
        /* <DEDUP_REMOVED lines=9> */
.L_x_47774:
[----:B------:R-:W-:Y:S01]  /*a350*/  MOV R50, R37 ;  /* 0x0000002500327202 */ /* 0x000fe20000000f00 */
[----:B------:R-:W-:Y:S02]  /*a360*/  IMAD.MOV.U32 R4, RZ, RZ, R5 ;  /* 0x000000ffff047224 */ /* 0x000fe400078e0005 */
[----:B------:R-:W-:Y:S02]  /*a370*/  IMAD.MOV.U32 R37, RZ, RZ, R56 ;  /* 0x000000ffff257224 */ /* 0x000fe400078e0038 */
[----:B------:R-:W-:Y:S02]  /*a380*/  IMAD.MOV.U32 R5, RZ, RZ, R2 ;  /* 0x000000ffff057224 */ /* 0x000fe400078e0002 */
.L_x_47775:
[----:B------:R-:W-:Y:S05]  /*a390*/  BSYNC B1 ;  /* 0x0000000000017941 */ /* 0x000fea0003800000 */
.L_x_47773:
        /* <DEDUP_REMOVED lines=9> */
.L_x_47777:
[----:B------:R-:W-:Y:S01]  /*a430*/  IMAD.MOV.U32 R39, RZ, RZ, R50 ;  /* 0x000000ffff277224 */ /* 0x000fe200078e0032 */
[----:B------:R-:W-:Y:S01]  /*a440*/  MOV R3, R4 ;  /* 0x0000000400037202 */ /* 0x000fe20000000f00 */
[----:B------:R-:W-:Y:S02]  /*a450*/  IMAD.MOV.U32 R50, RZ, RZ, R47 ;  /* 0x000000ffff327224 */ /* 0x000fe400078e002f */
[----:B------:R-:W-:Y:S02]  /*a460*/  IMAD.MOV.U32 R4, RZ, RZ, R45 ;  /* 0x000000ffff047224 */ /* 0x000fe400078e002d */
.L_x_47778:
[----:B------:R-:W-:Y:S05]  /*a470*/  BSYNC B1 ;  /* 0x0000000000017941 */ /* 0x000fea0003800000 */
.L_x_47776:
        /* <DEDUP_REMOVED lines=9> */
.L_x_47780:
[----:B------:R-:W-:Y:S01]  /*a510*/  IMAD.MOV.U32 R56, RZ, RZ, R39 ;  /* 0x000000ffff387224 */ /* 0x000fe200078e0027 */
[----:B------:R-:W-:Y:S01]  /*a520*/  MOV R39, R58 ;  /* 0x0000003a00277202 */ /* 0x000fe20000000f00 */
[----:B------:R-:W-:Y:S02]  /*a530*/  IMAD.MOV.U32 R2, RZ, RZ, R3 ;  /* 0x000000ffff027224 */ /* 0x000fe400078e0003 */
[----:B------:R-:W-:Y:S02]  /*a540*/  IMAD.MOV.U32 R3, RZ, RZ, R18 ;  /* 0x000000ffff037224 */ /* 0x000fe400078e0012 */
.L_x_47781:
[----:B------:R-:W-:Y:S05]  /*a550*/  BSYNC B1 ;  /* 0x0000000000017941 */ /* 0x000fea0003800000 */
.L_x_47779:
        /* <DEDUP_REMOVED lines=9> */
.L_x_47783:
[----:B------:R-:W-:Y:S02]  /*a5f0*/  IMAD.MOV.U32 R47, RZ, RZ, R56 ;  /* 0x000000ffff2f7224 */ /* 0x000fe400078e0038 */
[----:B------:R-:W-:Y:S01]  /*a600*/  IMAD.MOV.U32 R45, RZ, RZ, R2 ;  /* 0x000000ffff2d7224 */ /* 0x000fe200078e0002 */
[----:B------:R-:W-:Y:S01]  /*a610*/  MOV R2, R17 ;  /* 0x0000001100027202 */ /* 0x000fe20000000f00 */
[----:B------:R-:W-:Y:S02]  /*a620*/  IMAD.MOV.U32 R56, RZ, RZ, R53 ;  /* 0x000000ffff387224 */ /* 0x000fe400078e0035 */
.L_x_47784:
[----:B------:R-:W-:Y:S05]  /*a630*/  BSYNC B1 ;  /* 0x0000000000017941 */ /* 0x000fea0003800000 */
.L_x_47782:
        /* <DEDUP_REMOVED lines=9> */
.L_x_47786:
[----:B------:R-:W-:Y:S02]  /*a6d0*/  IMAD.MOV.U32 R18, RZ, RZ, R47 ;  /* 0x000000ffff127224 */ /* 0x000fe400078e002f */
[----:B------:R-:W-:Y:S02]  /*a6e0*/  IMAD.MOV.U32 R17, RZ, RZ, R45 ;  /* 0x000000ffff117224 */ /* 0x000fe400078e002d */
[----:B------:R-:W-:Y:S02]  /*a6f0*/  IMAD.MOV.U32 R47, RZ, RZ, R60 ;  /* 0x000000ffff2f7224 */ /* 0x000fe400078e003c */
[----:B------:R-:W-:Y:S02]  /*a700*/  IMAD.MOV.U32 R45, RZ, RZ, R16 ;  /* 0x000000ffff2d7224 */ /* 0x000fe400078e0010 */
.L_x_47787:
[----:B------:R-:W-:Y:S05]  /*a710*/  BSYNC B1 ;  /* 0x0000000000017941 */ /* 0x000fea0003800000 */
.L_x_47785:
        /* <DEDUP_REMOVED lines=9> */
.L_x_47789:
[----:B------:R-:W-:Y:S02]  /*a7b0*/  IMAD.MOV.U32 R58, RZ, RZ, R18 ;  /* 0x000000ffff3a7224 */ /* 0x000fe400078e0012 */
[----:B------:R-:W-:Y:S02]  /*a7c0*/  IMAD.MOV.U32 R16, RZ, RZ, R17 ;  /* 0x000000ffff107224 */ /* 0x000fe400078e0011 */
[----:B------:R-:W-:Y:S02]  /*a7d0*/  IMAD.MOV.U32 R18, RZ, RZ, R15 ;  /* 0x000000ffff127224 */ /* 0x000fe400078e000f */
[----:B------:R-:W-:Y:S02]  /*a7e0*/  IMAD.MOV.U32 R17, RZ, RZ, R14 ;  /* 0x000000ffff117224 */ /* 0x000fe400078e000e */
.L_x_47790:
[----:B------:R-:W-:Y:S05]  /*a7f0*/  BSYNC B1 ;  /* 0x0000000000017941 */ /* 0x000fea0003800000 */
.L_x_47788:
        /* <DEDUP_REMOVED lines=9> */
.L_x_47792:
[----:B------:R-:W-:Y:S02]  /*a890*/  IMAD.MOV.U32 R15, RZ, RZ, R58 ;  /* 0x000000ffff0f7224 */ /* 0x000fe400078e003a */
[----:B------:R-:W-:Y:S02]  /*a8a0*/  IMAD.MOV.U32 R14, RZ, RZ, R16 ;  /* 0x000000ffff0e7224 */ /* 0x000fe400078e0010 */
[----:B------:R-:W-:Y:S02]  /*a8b0*/  IMAD.MOV.U32 R58, RZ, RZ, R55 ;  /* 0x000000ffff3a7224 */ /* 0x000fe400078e0037 */
[----:B------:R-:W-:Y:S02]  /*a8c0*/  IMAD.MOV.U32 R16, RZ, RZ, R13 ;  /* 0x000000ffff107224 */ /* 0x000fe400078e000d */
.L_x_47793:
[----:B------:R-:W-:Y:S05]  /*a8d0*/  BSYNC B1 ;  /* 0x0000000000017941 */ /* 0x000fea0003800000 */
.L_x_47791:
        /* <DEDUP_REMOVED lines=9> */
.L_x_47795:
[----:B------:R-:W-:Y:S01]  /*a970*/  MOV R60, R15 ;  /* 0x0000000f003c7202 */ /* 0x000fe20000000f00 */
[----:B------:R-:W-:Y:S02]  /*a980*/  IMAD.MOV.U32 R13, RZ, RZ, R14 ;  /* 0x000000ffff0d7224 */ /* 0x000fe400078e000e */
[----:B------:R-:W-:Y:S02]  /*a990*/  IMAD.MOV.U32 R15, RZ, RZ, R12 ;  /* 0x000000ffff0f7224 */ /* 0x000fe400078e000c */
[----:B------:R-:W-:Y:S02]  /*a9a0*/  IMAD.MOV.U32 R14, RZ, RZ, R11 ;  /* 0x000000ffff0e7224 */ /* 0x000fe400078e000b */
.L_x_47796:
[----:B------:R-:W-:Y:S05]  /*a9b0*/  BSYNC B1 ;  /* 0x0000000000017941 */ /* 0x000fea0003800000 */
.L_x_47794:
        /* <DEDUP_REMOVED lines=9> */
.L_x_47798:
[----:B------:R-:W-:Y:S01]  /*aa50*/  IMAD.MOV.U32 R12, RZ, RZ, R60 ;  /* 0x000000ffff0c7224 */ /* 0x000fe200078e003c */
[----:B------:R-:W-:Y:S01]  /*aa60*/  MOV R11, R13 ;  /* 0x0000000d000b7202 */ /* 0x000fe20000000f00 */
[----:B------:R-:W-:Y:S02]  /*aa70*/  IMAD.MOV.U32 R60, RZ, RZ, R57 ;  /* 0x000000ffff3c7224 */ /* 0x000fe400078e0039 */
[----:B------:R-:W-:Y:S02]  /*aa80*/  IMAD.MOV.U32 R13, RZ, RZ, R10 ;  /* 0x000000ffff0d7224 */ /* 0x000fe400078e000a */
.L_x_47799:
[----:B------:R-:W-:Y:S05]  /*aa90*/  BSYNC B1 ;  /* 0x0000000000017941 */ /* 0x000fea0003800000 */
.L_x_47797:
        /* <DEDUP_REMOVED lines=16> */
.L_x_47801:
[----:B------:R-:W-:Y:S01]  /*aba0*/  MOV R42, R19 ;  /* 0x00000013002a7202 */ /* 0x000fe20000000f00 */
[----:B------:R-:W-:Y:S02]  /*abb0*/  IMAD.MOV.U32 R10, RZ, RZ, R71 ;  /* 0x000000ffff0a7224 */ /* 0x000fe400078e0047 */
[----:B------:R-:W-:Y:S02]  /*abc0*/  IMAD.MOV.U32 R19, RZ, RZ, R44 ;  /* 0x000000ffff137224 */ /* 0x000fe400078e002c */
[----:B------:R-:W-:Y:S02]  /*abd0*/  IMAD.MOV.U32 R71, RZ, RZ, R8 ;  /* 0x000000ffff477224 */ /* 0x000fe400078e0008 */
.L_x_47802:
[----:B------:R-:W-:Y:S05]  /*abe0*/  BSYNC B1 ;  /* 0x0000000000017941 */ /* 0x000fea0003800000 */
.L_x_47800:
        /* <DEDUP_REMOVED lines=9> */
.L_x_47804:
[----:B------:R-:W-:Y:S01]  /*ac80*/  IMAD.MOV.U32 R53, RZ, RZ, R42 ;  /* 0x000000ffff357224 */ /* 0x000fe200078e002a */
[----:B------:R-:W-:Y:S01]  /*ac90*/  MOV R31, R10 ;  /* 0x0000000a001f7202 */ /* 0x000fe20000000f00 */
[----:B------:R-:W-:Y:S02]  /*aca0*/  IMAD.MOV.U32 R42, RZ, RZ, R33 ;  /* 0x000000ffff2a7224 */ /* 0x000fe400078e0021 */
[----:B------:R-:W-:Y:S02]  /*acb0*/  IMAD.MOV.U32 R10, RZ, RZ, R9 ;  /* 0x000000ffff0a7224 */ /* 0x000fe400078e0009 */
.L_x_47805:
[----:B------:R-:W-:Y:S05]  /*acc0*/  BSYNC B1 ;  /* 0x0000000000017941 */ /* 0x000fea0003800000 */
.L_x_47803:
        /* <DEDUP_REMOVED lines=9> */
.L_x_47807:
[----:B------:R-:W-:Y:S01]  /*ad60*/  IMAD.MOV.U32 R44, RZ, RZ, R53 ;  /* 0x000000ffff2c7224 */ /* 0x000fe200078e0035 */
[----:B------:R-:W-:Y:S01]  /*ad70*/  MOV R53, R62 ;  /* 0x0000003e00357202 */ /* 0x000fe20000000f00 */
[----:B------:R-:W-:Y:S02]  /*ad80*/  IMAD.MOV.U32 R8, RZ, RZ, R31 ;  /* 0x000000ffff087224 */ /* 0x000fe400078e001f */
[----:B------:R-:W-:Y:S02]  /*ad90*/  IMAD.MOV.U32 R31, RZ, RZ, R46 ;  /* 0x000000ffff1f7224 */ /* 0x000fe400078e002e */
.L_x_47808:
[----:B------:R-:W-:Y:S05]  /*ada0*/  BSYNC B1 ;  /* 0x0000000000017941 */ /* 0x000fea0003800000 */
.L_x_47806:
        /* <DEDUP_REMOVED lines=9> */
.L_x_47810:
[----:B------:R-:W-:Y:S02]  /*ae40*/  IMAD.MOV.U32 R33, RZ, RZ, R44 ;  /* 0x000000ffff217224 */ /* 0x000fe400078e002c */
[----:B------:R-:W-:Y:S01]  /*ae50*/  IMAD.MOV.U32 R9, RZ, RZ, R8 ;  /* 0x000000ffff097224 */ /* 0x000fe200078e0008 */
[----:B------:R-:W-:Y:S01]  /*ae60*/  MOV R8, R7 ;  /* 0x0000000700087202 */ /* 0x000fe20000000f00 */
[----:B------:R-:W-:Y:S02]  /*ae70*/  IMAD.MOV.U32 R44, RZ, RZ, R35 ;  /* 0x000000ffff2c7224 */ /* 0x000fe400078e0023 */
.L_x_47811:
[----:B------:R-:W-:Y:S05]  /*ae80*/  BSYNC B1 ;  /* 0x0000000000017941 */ /* 0x000fea0003800000 */
.L_x_47809:
        /* <DEDUP_REMOVED lines=9> */
.L_x_47813:
[----:B------:R-:W-:Y:S02]  /*af20*/  IMAD.MOV.U32 R62, RZ, RZ, R33 ;  /* 0x000000ffff3e7224 */ /* 0x000fe400078e0021 */
[----:B------:R-:W-:Y:S02]  /*af30*/  IMAD.MOV.U32 R46, RZ, RZ, R9 ;  /* 0x000000ffff2e7224 */ /* 0x000fe400078e0009 */
[----:B------:R-:W-:Y:S02]  /*af40*/  IMAD.MOV.U32 R33, RZ, RZ, R48 ;  /* 0x000000ffff217224 */ /* 0x000fe400078e0030 */
[----:B------:R-:W-:Y:S02]  /*af50*/  IMAD.MOV.U32 R9, RZ, RZ, R6 ;  /* 0x000000ffff097224 */ /* 0x000fe400078e0006 */
.L_x_47814:
[----:B------:R-:W-:Y:S05]  /*af60*/  BSYNC B1 ;  /* 0x0000000000017941 */ /* 0x000fea0003800000 */
.L_x_47812:
        /* <DEDUP_REMOVED lines=9> */
.L_x_47816:
[----:B------:R-:W-:Y:S02]  /*b000*/  IMAD.MOV.U32 R35, RZ, RZ, R62 ;  /* 0x000000ffff237224 */ /* 0x000fe400078e003e */
[----:B------:R-:W-:Y:S02]  /*b010*/  IMAD.MOV.U32 R7, RZ, RZ, R46 ;  /* 0x000000ffff077224 */ /* 0x000fe400078e002e */
[----:B------:R-:W-:Y:S02]  /*b020*/  IMAD.MOV.U32 R62, RZ, RZ, R37 ;  /* 0x000000ffff3e7224 */ /* 0x000fe400078e0025 */
[----:B------:R-:W-:Y:S02]  /*b030*/  IMAD.MOV.U32 R46, RZ, RZ, R5 ;  /* 0x000000ffff2e7224 */ /* 0x000fe400078e0005 */
.L_x_47817:
[----:B------:R-:W-:Y:S05]  /*b040*/  BSYNC B1 ;  /* 0x0000000000017941 */ /* 0x000fea0003800000 */
.L_x_47815:
        /* <DEDUP_REMOVED lines=9> */
.L_x_47819:
[----:B------:R-:W-:Y:S02]  /*b0e0*/  IMAD.MOV.U32 R48, RZ, RZ, R35 ;  /* 0x000000ffff307224 */ /* 0x000fe400078e0023 */
[----:B------:R-:W-:Y:S02]  /*b0f0*/  IMAD.MOV.U32 R6, RZ, RZ, R7 ;  /* 0x000000ffff067224 */ /* 0x000fe400078e0007 */
[----:B------:R-:W-:Y:S02]  /*b100*/  IMAD.MOV.U32 R35, RZ, RZ, R50 ;  /* 0x000000ffff237224 */ /* 0x000fe400078e0032 */
[----:B------:R-:W-:Y:S02]  /*b110*/  IMAD.MOV.U32 R7, RZ, RZ, R4 ;  /* 0x000000ffff077224 */ /* 0x000fe400078e0004 */
.L_x_47820:
[----:B------:R-:W-:Y:S05]  /*b120*/  BSYNC B1 ;  /* 0x0000000000017941 */ /* 0x000fea0003800000 */
.L_x_47818:
        /* <DEDUP_REMOVED lines=9> */
.L_x_47822:
[----:B------:R-:W-:Y:S01]  /*b1c0*/  MOV R37, R48 ;  /* 0x0000003000257202 */ /* 0x000fe20000000f00 */
[----:B------:R-:W-:Y:S02]  /*b1d0*/  IMAD.MOV.U32 R5, RZ, RZ, R6 ;  /* 0x000000ffff057224 */ /* 0x000fe400078e0006 */
[----:B------:R-:W-:Y:S02]  /*b1e0*/  IMAD.MOV.U32 R48, RZ, RZ, R39 ;  /* 0x000000ffff307224 */ /* 0x000fe400078e0027 */
[----:B------:R-:W-:Y:S02]  /*b1f0*/  IMAD.MOV.U32 R6, RZ, RZ, R3 ;  /* 0x000000ffff067224 */ /* 0x000fe400078e0003 */
.L_x_47823:
[----:B------:R-:W-:Y:S05]  /*b200*/  BSYNC B1 ;  /* 0x0000000000017941 */ /* 0x000fea0003800000 */
.L_x_47821:
        /* <DEDUP_REMOVED lines=9> */
.L_x_47825:
[----:B------:R-:W-:Y:S01]  /*b2a0*/  IMAD.MOV.U32 R50, RZ, RZ, R37 ;  /* 0x000000ffff327224 */ /* 0x000fe200078e0025 */
[----:B------:R-:W-:Y:S01]  /*b2b0*/  MOV R4, R5 ;  /* 0x0000000500047202 */ /* 0x000fe20000000f00 */
[----:B------:R-:W-:Y:S02]  /*b2c0*/  IMAD.MOV.U32 R37, RZ, RZ, R56 ;  /* 0x000000ffff257224 */ /* 0x000fe400078e0038 */
[----:B------:R-:W-:Y:S02]  /*b2d0*/  IMAD.MOV.U32 R5, RZ, RZ, R2 ;  /* 0x000000ffff057224 */ /* 0x000fe400078e0002 */
.L_x_47826:
[----:B------:R-:W-:Y:S05]  /*b2e0*/  BSYNC B1 ;  /* 0x0000000000017941 */ /* 0x000fea0003800000 */
.L_x_47824:
        /* <DEDUP_REMOVED lines=9> */
.L_x_47828:
[----:B------:R-:W-:Y:S01]  /*b380*/  IMAD.MOV.U32 R3, RZ, RZ, R50 ;  /* 0x000000ffff037224 */ /* 0x000fe200078e0032 */
[----:B------:R-:W-:Y:S01]  /*b390*/  MOV R50, R47 ;  /* 0x0000002f00327202 */ /* 0x000fe20000000f00 */
[----:B------:R-:W-:Y:S02]  /*b3a0*/  IMAD.MOV.U32 R2, RZ, RZ, R4 ;  /* 0x000000ffff027224 */ /* 0x000fe400078e0004 */
[----:B------:R-:W-:Y:S02]  /*b3b0*/  IMAD.MOV.U32 R4, RZ, RZ, R45 ;  /* 0x000000ffff047224 */ /* 0x000fe400078e002d */
.L_x_47829:
[----:B------:R-:W-:Y:S05]  /*b3c0*/  BSYNC B1 ;  /* 0x0000000000017941 */ /* 0x000fea0003800000 */
.L_x_47827:
        /* <DEDUP_REMOVED lines=9> */
.L_x_47831:
[----:B------:R-:W-:Y:S02]  /*b460*/  IMAD.MOV.U32 R45, RZ, RZ, R3 ;  /* 0x000000ffff2d7224 */ /* 0x000fe400078e0003 */
[----:B------:R-:W-:Y:S01]  /*b470*/  IMAD.MOV.U32 R39, RZ, RZ, R2 ;  /* 0x000000ffff277224 */ /* 0x000fe200078e0002 */
[----:B------:R-:W-:Y:S01]  /*b480*/  MOV R2, R17 ;  /* 0x0000001100027202 */ /* 0x000fe20000000f00 */
[----:B------:R-:W-:Y:S02]  /*b490*/  IMAD.MOV.U32 R3, RZ, RZ, R18 ;  /* 0x000000ffff037224 */ /* 0x000fe400078e0012 */
.L_x_47832:
[----:B------:R-:W-:Y:S05]  /*b4a0*/  BSYNC B1 ;  /* 0x0000000000017941 */ /* 0x000fea0003800000 */
.L_x_47830:
        /* <DEDUP_REMOVED lines=9> */
.L_x_47834:
[----:B------:R-:W-:Y:S02]  /*b540*/  IMAD.MOV.U32 R18, RZ, RZ, R45 ;  /* 0x000000ffff127224 */ /* 0x000fe400078e002d */
[----:B------:R-:W-:Y:S02]  /*b550*/  IMAD.MOV.U32 R17, RZ, RZ, R39 ;  /* 0x000000ffff117224 */ /* 0x000fe400078e0027 */
[----:B------:R-:W-:Y:S02]  /*b560*/  IMAD.MOV.U32 R45, RZ, RZ, R58 ;  /* 0x000000ffff2d7224 */ /* 0x000fe400078e003a */
[----:B------:R-:W-:Y:S02]  /*b570*/  IMAD.MOV.U32 R39, RZ, RZ, R16 ;  /* 0x000000ffff277224 */ /* 0x000fe400078e0010 */
.L_x_47835:
[----:B------:R-:W-:Y:S05]  /*b580*/  BSYNC B1 ;  /* 0x0000000000017941 */ /* 0x000fea0003800000 */
.L_x_47833:
        /* <DEDUP_REMOVED lines=9> */
.L_x_47837:
[----:B------:R-:W-:Y:S02]  /*b620*/  IMAD.MOV.U32 R47, RZ, RZ, R18 ;  /* 0x000000ffff2f7224 */ /* 0x000fe400078e0012 */
[----:B------:R-:W-:Y:S02]  /*b630*/  IMAD.MOV.U32 R16, RZ, RZ, R17 ;  /* 0x000000ffff107224 */ /* 0x000fe400078e0011 */
[----:B------:R-:W-:Y:S02]  /*b640*/  IMAD.MOV.U32 R18, RZ, RZ, R15 ;  /* 0x000000ffff127224 */ /* 0x000fe400078e000f */
[----:B------:R-:W-:Y:S02]  /*b650*/  IMAD.MOV.U32 R17, RZ, RZ, R14 ;  /* 0x000000ffff117224 */ /* 0x000fe400078e000e */
.L_x_47838:
[----:B------:R-:W-:Y:S05]  /*b660*/  BSYNC B1 ;  /* 0x0000000000017941 */ /* 0x000fea0003800000 */
.L_x_47836:
        /* <DEDUP_REMOVED lines=9> */
.L_x_47840:
[----:B------:R-:W-:Y:S02]  /*b700*/  IMAD.MOV.U32 R15, RZ, RZ, R47 ;  /* 0x000000ffff0f7224 */ /* 0x000fe400078e002f */
[----:B------:R-:W-:Y:S02]  /*b710*/  IMAD.MOV.U32 R14, RZ, RZ, R16 ;  /* 0x000000ffff0e7224 */ /* 0x000fe400078e0010 */
[----:B------:R-:W-:Y:S02]  /*b720*/  IMAD.MOV.U32 R47, RZ, RZ, R60 ;  /* 0x000000ffff2f7224 */ /* 0x000fe400078e003c */
[----:B------:R-:W-:Y:S02]  /*b730*/  IMAD.MOV.U32 R16, RZ, RZ, R13 ;  /* 0x000000ffff107224 */ /* 0x000fe400078e000d */
.L_x_47841:
[----:B------:R-:W-:Y:S05]  /*b740*/  BSYNC B1 ;  /* 0x0000000000017941 */ /* 0x000fea0003800000 */
.L_x_47839:
        /* <DEDUP_REMOVED lines=9> */
.L_x_47843:
[----:B------:R-:W-:Y:S01]  /*b7e0*/  MOV R55, R15 ;  /* 0x0000000f00377202 */ /* 0x000fe20000000f00 */
[----:B------:R-:W-:Y:S02]  /*b7f0*/  IMAD.MOV.U32 R13, RZ, RZ, R14 ;  /* 0x000000ffff0d7224 */ /* 0x000fe400078e000e */
[----:B------:R-:W-:Y:S02]  /*b800*/  IMAD.MOV.U32 R15, RZ, RZ, R12 ;  /* 0x000000ffff0f7224 */ /* 0x000fe400078e000c */
[----:B------:R-:W-:Y:S02]  /*b810*/  IMAD.MOV.U32 R14, RZ, RZ, R11 ;  /* 0x000000ffff0e7224 */ /* 0x000fe400078e000b */
.L_x_47844:
[----:B------:R-:W-:Y:S05]  /*b820*/  BSYNC B1 ;  /* 0x0000000000017941 */ /* 0x000fea0003800000 */
.L_x_47842:
        /* <DEDUP_REMOVED lines=16> */
.L_x_47846:
[----:B------:R-:W-:Y:S02]  /*b930*/  IMAD.MOV.U32 R40, RZ, RZ, R19 ;  /* 0x000000ffff287224 */ /* 0x000fe400078e0013 */
[----:B------:R-:W-:Y:S02]  /*b940*/  IMAD.MOV.U32 R12, RZ, RZ, R71 ;  /* 0x000000ffff0c7224 */ /* 0x000fe400078e0047 */
[----:B------:R-:W-:Y:S02]  /*b950*/  IMAD.MOV.U32 R19, RZ, RZ, R42 ;  /* 0x000000ffff137224 */ /* 0x000fe400078e002a */
[----:B------:R-:W-:Y:S02]  /*b960*/  IMAD.MOV.U32 R71, RZ, RZ, R10 ;  /* 0x000000ffff477224 */ /* 0x000fe400078e000a */
.L_x_47847:
[----:B------:R-:W-:Y:S05]  /*b970*/  BSYNC B1 ;  /* 0x0000000000017941 */ /* 0x000fea0003800000 */
.L_x_47845:
        /* <DEDUP_REMOVED lines=9> */
.L_x_47849:
[----:B------:R-:W-:Y:S01]  /*ba10*/  MOV R29, R40 ;  /* 0x00000028001d7202 */ /* 0x000fe20000000f00 */
[----:B------:R-:W-:Y:S02]  /*ba20*/  IMAD.MOV.U32 R11, RZ, RZ, R12 ;  /* 0x000000ffff0b7224 */ /* 0x000fe400078e000c */
[----:B------:R-:W-:Y:S02]  /*ba30*/  IMAD.MOV.U32 R40, RZ, RZ, R53 ;  /* 0x000000ffff287224 */ /* 0x000fe400078e0035 */
[----:B------:R-:W-:Y:S02]  /*ba40*/  IMAD.MOV.U32 R12, RZ, RZ, R31 ;  /* 0x000000ffff0c7224 */ /* 0x000fe400078e001f */
.L_x_47850:
[----:B------:R-:W-:Y:S05]  /*ba50*/  BSYNC B1 ;  /* 0x0000000000017941 */ /* 0x000fea0003800000 */
.L_x_47848:
        /* <DEDUP_REMOVED lines=9> */
.L_x_47852:
[----:B------:R-:W-:Y:S01]  /*baf0*/  IMAD.MOV.U32 R42, RZ, RZ, R29 ;  /* 0x000000ffff2a7224 */ /* 0x000fe200078e001d */
[----:B------:R-:W-:Y:S01]  /*bb00*/  MOV R10, R11 ;  /* 0x0000000b000a7202 */ /* 0x000fe20000000f00 */
[----:B------:R-:W-:Y:S02]  /*bb10*/  IMAD.MOV.U32 R29, RZ, RZ, R44 ;  /* 0x000000ffff1d7224 */ /* 0x000fe400078e002c */
[----:B------:R-:W-:Y:S02]  /*bb20*/  IMAD.MOV.U32 R11, RZ, RZ, R8 ;  /* 0x000000ffff0b7224 */ /* 0x000fe400078e0008 */
.L_x_47853:
[----:B------:R-:W-:Y:S05]  /*bb30*/  BSYNC B1 ;  /* 0x0000000000017941 */ /* 0x000fea0003800000 */
.L_x_47851:
        /* <DEDUP_REMOVED lines=9> */
.L_x_47855:
[----:B------:R-:W-:Y:S01]  /*bbd0*/  IMAD.MOV.U32 R53, RZ, RZ, R42 ;  /* 0x000000ffff357224 */ /* 0x000fe200078e002a */
[----:B------:R-:W-:Y:S01]  /*bbe0*/  MOV R42, R33 ;  /* 0x00000021002a7202 */ /* 0x000fe20000000f00 */
[----:B------:R-:W-:Y:S02]  /*bbf0*/  IMAD.MOV.U32 R31, RZ, RZ, R10 ;  /* 0x000000ffff1f7224 */ /* 0x000fe400078e000a */
[----:B------:R-:W-:Y:S02]  /*bc00*/  IMAD.MOV.U32 R10, RZ, RZ, R9 ;  /* 0x000000ffff0a7224 */ /* 0x000fe400078e0009 */
.L_x_47856:
[----:B------:R-:W-:Y:S05]  /*bc10*/  BSYNC B1 ;  /* 0x0000000000017941 */ /* 0x000fea0003800000 */
.L_x_47854:
        /* <DEDUP_REMOVED lines=9> */
.L_x_47858:
[----:B------:R-:W-:Y:S02]  /*bcb0*/  IMAD.MOV.U32 R44, RZ, RZ, R53 ;  /* 0x000000ffff2c7224 */ /* 0x000fe400078e0035 */
[----:B------:R-:W-:Y:S01]  /*bcc0*/  IMAD.MOV.U32 R8, RZ, RZ, R31 ;  /* 0x000000ffff087224 */ /* 0x000fe200078e001f */
[----:B------:R-:W-:Y:S01]  /*bcd0*/  MOV R31, R46 ;  /* 0x0000002e001f7202 */ /* 0x000fe20000000f00 */
[----:B------:R-:W-:Y:S02]  /*bce0*/  IMAD.MOV.U32 R53, RZ, RZ, R62 ;  /* 0x000000ffff357224 */ /* 0x000fe400078e003e */
.L_x_47859:
[----:B------:R-:W-:Y:S05]  /*bcf0*/  BSYNC B1 ;  /* 0x0000000000017941 */ /* 0x000fea0003800000 */
.L_x_47857:
        /* <DEDUP_REMOVED lines=9> */
.L_x_47861:
[----:B------:R-:W-:Y:S02]  /*bd90*/  IMAD.MOV.U32 R33, RZ, RZ, R44 ;  /* 0x000000ffff217224 */ /* 0x000fe400078e002c */
[----:B------:R-:W-:Y:S02]  /*bda0*/  IMAD.MOV.U32 R9, RZ, RZ, R8 ;  /* 0x000000ffff097224 */ /* 0x000fe400078e0008 */
[----:B------:R-:W-:Y:S02]  /*bdb0*/  IMAD.MOV.U32 R44, RZ, RZ, R35 ;  /* 0x000000ffff2c7224 */ /* 0x000fe400078e0023 */
[----:B------:R-:W-:Y:S02]  /*bdc0*/  IMAD.MOV.U32 R8, RZ, RZ, R7 ;  /* 0x000000ffff087224 */ /* 0x000fe400078e0007 */
.L_x_47862:
[----:B------:R-:W-:Y:S05]  /*bdd0*/  BSYNC B1 ;  /* 0x0000000000017941 */ /* 0x000fea0003800000 */
.L_x_47860:
        /* <DEDUP_REMOVED lines=9> */
.L_x_47864:
[----:B------:R-:W-:Y:S02]  /*be70*/  IMAD.MOV.U32 R56, RZ, RZ, R33 ;  /* 0x000000ffff387224 */ /* 0x000fe400078e0021 */
[----:B------:R-:W-:Y:S02]  /*be80*/  IMAD.MOV.U32 R46, RZ, RZ, R9 ;  /* 0x000000ffff2e7224 */ /* 0x000fe400078e0009 */
[----:B------:R-:W-:Y:S02]  /*be90*/  IMAD.MOV.U32 R33, RZ, RZ, R48 ;  /* 0x000000ffff217224 */ /* 0x000fe400078e0030 */
[----:B------:R-:W-:Y:S02]  /*bea0*/  IMAD.MOV.U32 R9, RZ, RZ, R6 ;  /* 0x000000ffff097224 */ /* 0x000fe400078e0006 */
.L_x_47865:
[----:B------:R-:W-:Y:S05]  /*beb0*/  BSYNC B1 ;  /* 0x0000000000017941 */ /* 0x000fea0003800000 */
.L_x_47863:
        /* <DEDUP_REMOVED lines=9> */
.L_x_47867:
[----:B------:R-:W-:Y:S02]  /*bf50*/  IMAD.MOV.U32 R35, RZ, RZ, R56 ;  /* 0x000000ffff237224 */ /* 0x000fe400078e0038 */
[----:B------:R-:W-:Y:S02]  /*bf60*/  IMAD.MOV.U32 R7, RZ, RZ, R46 ;  /* 0x000000ffff077224 */ /* 0x000fe400078e002e */
[----:B------:R-:W-:Y:S02]  /*bf70*/  IMAD.MOV.U32 R56, RZ, RZ, R37 ;  /* 0x000000ffff387224 */ /* 0x000fe400078e0025 */
[----:B------:R-:W-:Y:S02]  /*bf80*/  IMAD.MOV.U32 R46, RZ, RZ, R5 ;  /* 0x000000ffff2e7224 */ /* 0x000fe400078e0005 */
.L_x_47868:
[----:B------:R-:W-:Y:S05]  /*bf90*/  BSYNC B1 ;  /* 0x0000000000017941 */ /* 0x000fea0003800000 */
.L_x_47866:
        /* <DEDUP_REMOVED lines=9> */
.L_x_47870:
[----:B------:R-:W-:Y:S01]  /*c030*/  MOV R6, R35 ;  /* 0x0000002300067202 */ /* 0x000fe20000000f00 */
[----:B------:R-:W-:Y:S02]  /*c040*/  IMAD.MOV.U32 R5, RZ, RZ, R7 ;  /* 0x000000ffff057224 */ /* 0x000fe400078e0007 */
[----:B------:R-:W-:Y:S02]  /*c050*/  IMAD.MOV.U32 R35, RZ, RZ, R50 ;  /* 0x000000ffff237224 */ /* 0x000fe400078e0032 */
[----:B------:R-:W-:Y:S02]  /*c060*/  IMAD.MOV.U32 R7, RZ, RZ, R4 ;  /* 0x000000ffff077224 */ /* 0x000fe400078e0004 */
.L_x_47871:
[----:B------:R-:W-:Y:S05]  /*c070*/  BSYNC B1 ;  /* 0x0000000000017941 */ /* 0x000fea0003800000 */
.L_x_47869:
        /* <DEDUP_REMOVED lines=9> */
.L_x_47873:
[----:B------:R-:W-:Y:S01]  /*c110*/  IMAD.MOV.U32 R48, RZ, RZ, R6 ;  /* 0x000000ffff307224 */ /* 0x000fe200078e0006 */
[----:B------:R-:W-:Y:S01]  /*c120*/  MOV R4, R5 ;  /* 0x0000000500047202 */ /* 0x000fe20000000f00 */
[----:B------:R-:W-:Y:S02]  /*c130*/  IMAD.MOV.U32 R6, RZ, RZ, R3 ;  /* 0x000000ffff067224 */ /* 0x000fe400078e0003 */
[----:B------:R-:W-:Y:S02]  /*c140*/  IMAD.MOV.U32 R5, RZ, RZ, R2 ;  /* 0x000000ffff057224 */ /* 0x000fe400078e0002 */
.L_x_47874:
[----:B------:R-:W-:Y:S05]  /*c150*/  BSYNC B1 ;  /* 0x0000000000017941 */ /* 0x000fea0003800000 */
.L_x_47872:
        /* <DEDUP_REMOVED lines=9> */
.L_x_47876:
[----:B------:R-:W-:Y:S01]  /*c1f0*/  IMAD.MOV.U32 R3, RZ, RZ, R48 ;  /* 0x000000ffff037224 */ /* 0x000fe200078e0030 */
[----:B------:R-:W-:Y:S01]  /*c200*/  MOV R48, R45 ;  /* 0x0000002d00307202 */ /* 0x000fe20000000f00 */
[----:B------:R-:W-:Y:S02]  /*c210*/  IMAD.MOV.U32 R2, RZ, RZ, R4 ;  /* 0x000000ffff027224 */ /* 0x000fe400078e0004 */
[----:B------:R-:W-:Y:S02]  /*c220*/  IMAD.MOV.U32 R4, RZ, RZ, R39 ;  /* 0x000000ffff047224 */ /* 0x000fe400078e0027 */
.L_x_47877:
[----:B------:R-:W-:Y:S05]  /*c230*/  BSYNC B1 ;  /* 0x0000000000017941 */ /* 0x000fea0003800000 */
.L_x_47875:
        /* <DEDUP_REMOVED lines=9> */
.L_x_47879:
[----:B------:R-:W-:Y:S02]  /*c2d0*/  IMAD.MOV.U32 R50, RZ, RZ, R3 ;  /* 0x000000ffff327224 */ /* 0x000fe400078e0003 */
[----:B------:R-:W-:Y:S01]  /*c2e0*/  IMAD.MOV.U32 R37, RZ, RZ, R2 ;  /* 0x000000ffff257224 */ /* 0x000fe200078e0002 */
[----:B------:R-:W-:Y:S01]  /*c2f0*/  MOV R2, R17 ;  /* 0x0000001100027202 */ /* 0x000fe20000000f00 */
[----:B------:R-:W-:Y:S02]  /*c300*/  IMAD.MOV.U32 R3, RZ, RZ, R18 ;  /* 0x000000ffff037224 */ /* 0x000fe400078e0012 */
.L_x_47880:
[----:B------:R-:W-:Y:S05]  /*c310*/  BSYNC B1 ;  /* 0x0000000000017941 */ /* 0x000fea0003800000 */
.L_x_47878:
        /* <DEDUP_REMOVED lines=9> */
.L_x_47882:
[----:B------:R-:W-:Y:S02]  /*c3b0*/  IMAD.MOV.U32 R18, RZ, RZ, R50 ;  /* 0x000000ffff127224 */ /* 0x000fe400078e0032 */
[----:B------:R-:W-:Y:S02]  /*c3c0*/  IMAD.MOV.U32 R17, RZ, RZ, R37 ;  /* 0x000000ffff117224 */ /* 0x000fe400078e0025 */
[----:B------:R-:W-:Y:S02]  /*c3d0*/  IMAD.MOV.U32 R50, RZ, RZ, R47 ;  /* 0x000000ffff327224 */ /* 0x000fe400078e002f */
[----:B------:R-:W-:Y:S02]  /*c3e0*/  IMAD.MOV.U32 R37, RZ, RZ, R16 ;  /* 0x000000ffff257224 */ /* 0x000fe400078e0010 */
.L_x_47883:
[----:B------:R-:W-:Y:S05]  /*c3f0*/  BSYNC B1 ;  /* 0x0000000000017941 */ /* 0x000fea0003800000 */
.L_x_47881:
        /* <DEDUP_REMOVED lines=9> */
.L_x_47885:
[----:B------:R-:W-:Y:S02]  /*c490*/  IMAD.MOV.U32 R58, RZ, RZ, R18 ;  /* 0x000000ffff3a7224 */ /* 0x000fe400078e0012 */
[----:B------:R-:W-:Y:S02]  /*c4a0*/  IMAD.MOV.U32 R16, RZ, RZ, R17 ;  /* 0x000000ffff107224 */ /* 0x000fe400078e0011 */
[----:B------:R-:W-:Y:S02]  /*c4b0*/  IMAD.MOV.U32 R18, RZ, RZ, R15 ;  /* 0x000000ffff127224 */ /* 0x000fe400078e000f */
[----:B------:R-:W-:Y:S02]  /*c4c0*/  IMAD.MOV.U32 R17, RZ, RZ, R14 ;  /* 0x000000ffff117224 */ /* 0x000fe400078e000e */
.L_x_47886:
[----:B------:R-:W-:Y:S05]  /*c4d0*/  BSYNC B1 ;  /* 0x0000000000017941 */ /* 0x000fea0003800000 */
.L_x_47884:
        /* <DEDUP_REMOVED lines=9> */
.L_x_47888:
[----:B------:R-:W-:Y:S02]  /*c570*/  IMAD.MOV.U32 R15, RZ, RZ, R58 ;  /* 0x000000ffff0f7224 */ /* 0x000fe400078e003a */
[----:B------:R-:W-:Y:S02]  /*c580*/  IMAD.MOV.U32 R14, RZ, RZ, R16 ;  /* 0x000000ffff0e7224 */ /* 0x000fe400078e0010 */
[----:B------:R-:W-:Y:S02]  /*c590*/  IMAD.MOV.U32 R58, RZ, RZ, R55 ;  /* 0x000000ffff3a7224 */ /* 0x000fe400078e0037 */
[----:B------:R-:W-:Y:S02]  /*c5a0*/  IMAD.MOV.U32 R16, RZ, RZ, R13 ;  /* 0x000000ffff107224 */ /* 0x000fe400078e000d */
.L_x_47889:
[----:B------:R-:W-:Y:S05]  /*c5b0*/  BSYNC B1 ;  /* 0x0000000000017941 */ /* 0x000fea0003800000 */
.L_x_47887:
        /* <DEDUP_REMOVED lines=16> */
.L_x_47891:
[----:B------:R-:W-:Y:S02]  /*c6c0*/  IMAD.MOV.U32 R60, RZ, RZ, R19 ;  /* 0x000000ffff3c7224 */ /* 0x000fe400078e0013 */
[----:B------:R-:W-:Y:S02]  /*c6d0*/  IMAD.MOV.U32 R38, RZ, RZ, R71 ;  /* 0x000000ffff267224 */ /* 0x000fe400078e0047 */
[----:B------:R-:W-:Y:S02]  /*c6e0*/  IMAD.MOV.U32 R19, RZ, RZ, R40 ;  /* 0x000000ffff137224 */ /* 0x000fe400078e0028 */
[----:B------:R-:W-:Y:S02]  /*c6f0*/  IMAD.MOV.U32 R71, RZ, RZ, R12 ;  /* 0x000000ffff477224 */ /* 0x000fe400078e000c */
.L_x_47892:
[----:B------:R-:W-:Y:S05]  /*c700*/  BSYNC B1 ;  /* 0x0000000000017941 */ /* 0x000fea0003800000 */
.L_x_47890:
        /* <DEDUP_REMOVED lines=9> */
.L_x_47894:
[----:B------:R-:W-:Y:S02]  /*c7a0*/  IMAD.MOV.U32 R27, RZ, RZ, R60 ;  /* 0x000000ffff1b7224 */ /* 0x000fe400078e003c */
[----:B------:R-:W-:Y:S02]  /*c7b0*/  IMAD.MOV.U32 R13, RZ, RZ, R38 ;  /* 0x000000ffff0d7224 */ /* 0x000fe400078e0026 */
[----:B------:R-:W-:Y:S02]  /*c7c0*/  IMAD.MOV.U32 R60, RZ, RZ, R29 ;  /* 0x000000ffff3c7224 */ /* 0x000fe400078e001d */
[----:B------:R-:W-:Y:S02]  /*c7d0*/  IMAD.MOV.U32 R38, RZ, RZ, R11 ;  /* 0x000000ffff267224 */ /* 0x000fe400078e000b */
.L_x_47895:
[----:B------:R-:W-:Y:S05]  /*c7e0*/  BSYNC B1 ;  /* 0x0000000000017941 */ /* 0x000fea0003800000 */
.L_x_47893:
        /* <DEDUP_REMOVED lines=9> */
.L_x_47897:
[----:B------:R-:W-:Y:S01]  /*c880*/  MOV R40, R27 ;  /* 0x0000001b00287202 */ /* 0x000fe20000000f00 */
[----:B------:R-:W-:Y:S02]  /*c890*/  IMAD.MOV.U32 R12, RZ, RZ, R13 ;  /* 0x000000ffff0c7224 */ /* 0x000fe400078e000d */
[----:B------:R-:W-:Y:S02]  /*c8a0*/  IMAD.MOV.U32 R27, RZ, RZ, R42 ;  /* 0x000000ffff1b7224 */ /* 0x000fe400078e002a */
[----:B------:R-:W-:Y:S02]  /*c8b0*/  IMAD.MOV.U32 R13, RZ, RZ, R10 ;  /* 0x000000ffff0d7224 */ /* 0x000fe400078e000a */
.L_x_47898:
[----:B------:R-:W-:Y:S05]  /*c8c0*/  BSYNC B1 ;  /* 0x0000000000017941 */ /* 0x000fea0003800000 */
.L_x_47896:
        /* <DEDUP_REMOVED lines=9> */
.L_x_47900:
[----:B------:R-:W-:Y:S01]  /*c960*/  IMAD.MOV.U32 R29, RZ, RZ, R40 ;  /* 0x000000ffff1d7224 */ /* 0x000fe200078e0028 */
[----:B------:R-:W-:Y:S01]  /*c970*/  MOV R11, R12 ;  /* 0x0000000c000b7202 */ /* 0x000fe20000000f00 */
[----:B------:R-:W-:Y:S02]  /*c980*/  IMAD.MOV.U32 R40, RZ, RZ, R53 ;  /* 0x000000ffff287224 */ /* 0x000fe400078e0035 */
[----:B------:R-:W-:Y:S02]  /*c990*/  IMAD.MOV.U32 R12, RZ, RZ, R31 ;  /* 0x000000ffff0c7224 */ /* 0x000fe400078e001f */
.L_x_47901:
[----:B------:R-:W-:Y:S05]  /*c9a0*/  BSYNC B1 ;  /* 0x0000000000017941 */ /* 0x000fea0003800000 */
.L_x_47899:
        /* <DEDUP_REMOVED lines=9> */
.L_x_47903:
[----:B------:R-:W-:Y:S01]  /*ca40*/  IMAD.MOV.U32 R42, RZ, RZ, R29 ;  /* 0x000000ffff2a7224 */ /* 0x000fe200078e001d */
[----:B------:R-:W-:Y:S01]  /*ca50*/  MOV R29, R44 ;  /* 0x0000002c001d7202 */ /* 0x000fe20000000f00 */
[----:B------:R-:W-:Y:S02]  /*ca60*/  IMAD.MOV.U32 R10, RZ, RZ, R11 ;  /* 0x000000ffff0a7224 */ /* 0x000fe400078e000b */
[----:B------:R-:W-:Y:S02]  /*ca70*/  IMAD.MOV.U32 R11, RZ, RZ, R8 ;  /* 0x000000ffff0b7224 */ /* 0x000fe400078e0008 */
.L_x_47904:
[----:B------:R-:W-:Y:S05]  /*ca80*/  BSYNC B1 ;  /* 0x0000000000017941 */ /* 0x000fea0003800000 */
.L_x_47902:
        /* <DEDUP_REMOVED lines=9> */
.L_x_47906:
[----:B------:R-:W-:Y:S02]  /*cb20*/  IMAD.MOV.U32 R39, RZ, RZ, R42 ;  /* 0x000000ffff277224 */ /* 0x000fe400078e002a */
[----:B------:R-:W-:Y:S01]  /*cb30*/  IMAD.MOV.U32 R31, RZ, RZ, R10 ;  /* 0x000000ffff1f7224 */ /* 0x000fe200078e000a */
[----:B------:R-:W-:Y:S01]  /*cb40*/  MOV R10, R9 ;  /* 0x00000009000a7202 */ /* 0x000fe20000000f00 */
[----:B------:R-:W-:Y:S02]  /*cb50*/  IMAD.MOV.U32 R42, RZ, RZ, R33 ;  /* 0x000000ffff2a7224 */ /* 0x000fe400078e0021 */
.L_x_47907:
[----:B------:R-:W-:Y:S05]  /*cb60*/  BSYNC B1 ;  /* 0x0000000000017941 */ /* 0x000fea0003800000 */
.L_x_47905:
        /* <DEDUP_REMOVED lines=9> */
.L_x_47909:
[----:B------:R-:W-:Y:S02]  /*cc00*/  IMAD.MOV.U32 R44, RZ, RZ, R39 ;  /* 0x000000ffff2c7224 */ /* 0x000fe400078e0027 */
[----:B------:R-:W-:Y:S02]  /*cc10*/  IMAD.MOV.U32 R8, RZ, RZ, R31 ;  /* 0x000000ffff087224 */ /* 0x000fe400078e001f */
[----:B------:R-:W-:Y:S02]  /*cc20*/  IMAD.MOV.U32 R39, RZ, RZ, R56 ;  /* 0x000000ffff277224 */ /* 0x000fe400078e0038 */
[----:B------:R-:W-:Y:S02]  /*cc30*/  IMAD.MOV.U32 R31, RZ, RZ, R46 ;  /* 0x000000ffff1f7224 */ /* 0x000fe400078e002e */
.L_x_47910:
[----:B------:R-:W-:Y:S05]  /*cc40*/  BSYNC B1 ;  /* 0x0000000000017941 */ /* 0x000fea0003800000 */
.L_x_47908:
        /* <DEDUP_REMOVED lines=9> */
.L_x_47912:
[----:B------:R-:W-:Y:S02]  /*cce0*/  IMAD.MOV.U32 R9, RZ, RZ, R44 ;  /* 0x000000ffff097224 */ /* 0x000fe400078e002c */
[----:B------:R-:W-:Y:S02]  /*ccf0*/  IMAD.MOV.U32 R46, RZ, RZ, R8 ;  /* 0x000000ffff2e7224 */ /* 0x000fe400078e0008 */
[----:B------:R-:W-:Y:S02]  /*cd00*/  IMAD.MOV.U32 R44, RZ, RZ, R35 ;  /* 0x000000ffff2c7224 */ /* 0x000fe400078e0023 */
[----:B------:R-:W-:Y:S02]  /*cd10*/  IMAD.MOV.U32 R8, RZ, RZ, R7 ;  /* 0x000000ffff087224 */ /* 0x000fe400078e0007 */
.L_x_47913:
[----:B------:R-:W-:Y:S05]  /*cd20*/  BSYNC B1 ;  /* 0x0000000000017941 */ /* 0x000fea0003800000 */
.L_x_47911:
        /* <DEDUP_REMOVED lines=9> */
.L_x_47915:
[----:B------:R-:W-:Y:S02]  /*cdc0*/  IMAD.MOV.U32 R33, RZ, RZ, R9 ;  /* 0x000000ffff217224 */ /* 0x000fe400078e0009 */
[----:B------:R-:W-:Y:S02]  /*cdd0*/  IMAD.MOV.U32 R7, RZ, RZ, R46 ;  /* 0x000000ffff077224 */ /* 0x000fe400078e002e */
[----:B------:R-:W-:Y:S02]  /*cde0*/  IMAD.MOV.U32 R9, RZ, RZ, R6 ;  /* 0x000000ffff097224 */ /* 0x000fe400078e0006 */
[----:B------:R-:W-:Y:S02]  /*cdf0*/  IMAD.MOV.U32 R46, RZ, RZ, R5 ;  /* 0x000000ffff2e7224 */ /* 0x000fe400078e0005 */
.L_x_47916:
[----:B------:R-:W-:Y:S05]  /*ce00*/  BSYNC B1 ;  /* 0x0000000000017941 */ /* 0x000fea0003800000 */
.L_x_47914:
        /* <DEDUP_REMOVED lines=9> */
.L_x_47918:
[----:B------:R-:W-:Y:S01]  /*cea0*/  MOV R6, R33 ;  /* 0x0000002100067202 */ /* 0x000fe20000000f00 */
[----:B------:R-:W-:Y:S02]  /*ceb0*/  IMAD.MOV.U32 R5, RZ, RZ, R7 ;  /* 0x000000ffff057224 */ /* 0x000fe400078e0007 */
[----:B------:R-:W-:Y:S02]  /*cec0*/  IMAD.MOV.U32 R33, RZ, RZ, R48 ;  /* 0x000000ffff217224 */ /* 0x000fe400078e0030 */
[----:B------:R-:W-:Y:S02]  /*ced0*/  IMAD.MOV.U32 R7, RZ, RZ, R4 ;  /* 0x000000ffff077224 */ /* 0x000fe400078e0004 */
.L_x_47919:
[----:B------:R-:W-:Y:S05]  /*cee0*/  BSYNC B1 ;  /* 0x0000000000017941 */ /* 0x000fea0003800000 */
.L_x_47917:
        /* <DEDUP_REMOVED lines=9> */
.L_x_47921:
[----:B------:R-:W-:Y:S01]  /*cf80*/  IMAD.MOV.U32 R35, RZ, RZ, R6 ;  /* 0x000000ffff237224 */ /* 0x000fe200078e0006 */
[----:B------:R-:W-:Y:S01]  /*cf90*/  MOV R4, R5 ;  /* 0x0000000500047202 */ /* 0x000fe20000000f00 */
[----:B------:R-:W-:Y:S02]  /*cfa0*/  IMAD.MOV.U32 R6, RZ, RZ, R3 ;  /* 0x000000ffff067224 */ /* 0x000fe400078e0003 */
[----:B------:R-:W-:Y:S02]  /*cfb0*/  IMAD.MOV.U32 R5, RZ, RZ, R2 ;  /* 0x000000ffff057224 */ /* 0x000fe400078e0002 */
.L_x_47922:
[----:B------:R-:W-:Y:S05]  /*cfc0*/  BSYNC B1 ;  /* 0x0000000000017941 */ /* 0x000fea0003800000 */
.L_x_47920:
        /* <DEDUP_REMOVED lines=9> */
.L_x_47924:
[----:B------:R-:W-:Y:S01]  /*d060*/  IMAD.MOV.U32 R3, RZ, RZ, R35 ;  /* 0x000000ffff037224 */ /* 0x000fe200078e0023 */
[----:B------:R-:W-:Y:S01]  /*d070*/  MOV R35, R50 ;  /* 0x0000003200237202 */ /* 0x000fe20000000f00 */
[----:B------:R-:W-:Y:S02]  /*d080*/  IMAD.MOV.U32 R2, RZ, RZ, R4 ;  /* 0x000000ffff027224 */ /* 0x000fe400078e0004 */
[----:B------:R-:W-:Y:S02]  /*d090*/  IMAD.MOV.U32 R4, RZ, RZ, R37 ;  /* 0x000000ffff047224 */ /* 0x000fe400078e0025 */
.L_x_47925:
[----:B------:R-:W-:Y:S05]  /*d0a0*/  BSYNC B1 ;  /* 0x0000000000017941 */ /* 0x000fea0003800000 */
.L_x_47923:
        /* <DEDUP_REMOVED lines=9> */
.L_x_47927:
[----:B------:R-:W-:Y:S02]  /*d140*/  IMAD.MOV.U32 R45, RZ, RZ, R3 ;  /* 0x000000ffff2d7224 */ /* 0x000fe400078e0003 */
[----:B------:R-:W-:Y:S01]  /*d150*/  IMAD.MOV.U32 R37, RZ, RZ, R2 ;  /* 0x000000ffff257224 */ /* 0x000fe200078e0002 */
[----:B------:R-:W-:Y:S01]  /*d160*/  MOV R2, R17 ;  /* 0x0000001100027202 */ /* 0x000fe20000000f00 */
[----:B------:R-:W-:Y:S02]  /*d170*/  IMAD.MOV.U32 R3, RZ, RZ, R18 ;  /* 0x000000ffff037224 */ /* 0x000fe400078e0012 */
.L_x_47928:
[----:B------:R-:W-:Y:S05]  /*d180*/  BSYNC B1 ;  /* 0x0000000000017941 */ /* 0x000fea0003800000 */
.L_x_47926:
        /* <DEDUP_REMOVED lines=9> */
.L_x_47930:
[----:B------:R-:W-:Y:S02]  /*d220*/  IMAD.MOV.U32 R18, RZ, RZ, R45 ;  /* 0x000000ffff127224 */ /* 0x000fe400078e002d */
[----:B------:R-:W-:Y:S02]  /*d230*/  IMAD.MOV.U32 R17, RZ, RZ, R37 ;  /* 0x000000ffff117224 */ /* 0x000fe400078e0025 */
[----:B------:R-:W-:Y:S02]  /*d240*/  IMAD.MOV.U32 R45, RZ, RZ, R58 ;  /* 0x000000ffff2d7224 */ /* 0x000fe400078e003a */
[----:B------:R-:W-:Y:S02]  /*d250*/  IMAD.MOV.U32 R37, RZ, RZ, R16 ;  /* 0x000000ffff257224 */ /* 0x000fe400078e0010 */
.L_x_47931:
[----:B------:R-:W-:Y:S05]  /*d260*/  BSYNC B1 ;  /* 0x0000000000017941 */ /* 0x000fea0003800000 */
.L_x_47929:
        /* <DEDUP_REMOVED lines=9> */
.L_x_47933:
[----:B------:R-:W-:Y:S02]  /*d300*/  IMAD.MOV.U32 R47, RZ, RZ, R18 ;  /* 0x000000ffff2f7224 */ /* 0x000fe400078e0012 */
[----:B------:R-:W-:Y:S02]  /*d310*/  IMAD.MOV.U32 R16, RZ, RZ, R17 ;  /* 0x000000ffff107224 */ /* 0x000fe400078e0011 */
[----:B------:R-:W-:Y:S02]  /*d320*/  IMAD.MOV.U32 R18, RZ, RZ, R15 ;  /* 0x000000ffff127224 */ /* 0x000fe400078e000f */
[----:B------:R-:W-:Y:S02]  /*d330*/  IMAD.MOV.U32 R17, RZ, RZ, R14 ;  /* 0x000000ffff117224 */ /* 0x000fe400078e000e */
.L_x_47934:
[----:B------:R-:W-:Y:S05]  /*d340*/  BSYNC B1 ;  /* 0x0000000000017941 */ /* 0x000fea0003800000 */
.L_x_47932:
        /* <DEDUP_REMOVED lines=16> */
.L_x_47936:
[----:B------:R-:W-:Y:S02]  /*d450*/  IMAD.MOV.U32 R36, RZ, RZ, R19 ;  /* 0x000000ffff247224 */ /* 0x000fe400078e0013 */
[----:B------:R-:W-:Y:S02]  /*d460*/  IMAD.MOV.U32 R14, RZ, RZ, R71 ;  /* 0x000000ffff0e7224 */ /* 0x000fe400078e0047 */
[----:B------:R-:W-:Y:S02]  /*d470*/  IMAD.MOV.U32 R19, RZ, RZ, R60 ;  /* 0x000000ffff137224 */ /* 0x000fe400078e003c */
[----:B------:R-:W-:Y:S02]  /*d480*/  IMAD.MOV.U32 R71, RZ, RZ, R38 ;  /* 0x000000ffff477224 */ /* 0x000fe400078e0026 */
.L_x_47937:
[----:B------:R-:W-:Y:S05]  /*d490*/  BSYNC B1 ;  /* 0x0000000000017941 */ /* 0x000fea0003800000 */
.L_x_47935:
        /* <DEDUP_REMOVED lines=9> */
.L_x_47939:
[----:B------:R-:W-:Y:S02]  /*d530*/  IMAD.MOV.U32 R25, RZ, RZ, R36 ;  /* 0x000000ffff197224 */ /* 0x000fe400078e0024 */
[----:B------:R-:W-:Y:S02]  /*d540*/  IMAD.MOV.U32 R15, RZ, RZ, R14 ;  /* 0x000000ffff0f7224 */ /* 0x000fe400078e000e */
[----:B------:R-:W-:Y:S02]  /*d550*/  IMAD.MOV.U32 R36, RZ, RZ, R27 ;  /* 0x000000ffff247224 */ /* 0x000fe400078e001b */
[----:B------:R-:W-:Y:S02]  /*d560*/  IMAD.MOV.U32 R14, RZ, RZ, R13 ;  /* 0x000000ffff0e7224 */ /* 0x000fe400078e000d */
.L_x_47940:
[----:B------:R-:W-:Y:S05]  /*d570*/  BSYNC B1 ;  /* 0x0000000000017941 */ /* 0x000fea0003800000 */
.L_x_47938:
        /* <DEDUP_REMOVED lines=9> */
.L_x_47942:
[----:B------:R-:W-:Y:S02]  /*d610*/  IMAD.MOV.U32 R48, RZ, RZ, R25 ;  /* 0x000000ffff307224 */ /* 0x000fe400078e0019 */
[----:B------:R-:W-:Y:S02]  /*d620*/  IMAD.MOV.U32 R38, RZ, RZ, R15 ;  /* 0x000000ffff267224 */ /* 0x000fe400078e000f */
[----:B------:R-:W-:Y:S02]  /*d630*/  IMAD.MOV.U32 R25, RZ, RZ, R40 ;  /* 0x000000ffff197224 */ /* 0x000fe400078e0028 */
[----:B------:R-:W-:Y:S02]  /*d640*/  IMAD.MOV.U32 R15, RZ, RZ, R12 ;  /* 0x000000ffff0f7224 */ /* 0x000fe400078e000c */
.L_x_47943:
[----:B------:R-:W-:Y:S05]  /*d650*/  BSYNC B1 ;  /* 0x0000000000017941 */ /* 0x000fea0003800000 */
.L_x_47941:
        /* <DEDUP_REMOVED lines=9> */
.L_x_47945:
[----:B------:R-:W-:Y:S01]  /*d6f0*/  MOV R27, R48 ;  /* 0x00000030001b7202 */ /* 0x000fe20000000f00 */
[----:B------:R-:W-:Y:S02]  /*d700*/  IMAD.MOV.U32 R13, RZ, RZ, R38 ;  /* 0x000000ffff0d7224 */ /* 0x000fe400078e0026 */
[----:B------:R-:W-:Y:S02]  /*d710*/  IMAD.MOV.U32 R48, RZ, RZ, R29 ;  /* 0x000000ffff307224 */ /* 0x000fe400078e001d */
[----:B------:R-:W-:Y:S02]  /*d720*/  IMAD.MOV.U32 R38, RZ, RZ, R11 ;  /* 0x000000ffff267224 */ /* 0x000fe400078e000b */
.L_x_47946:
[----:B------:R-:W-:Y:S05]  /*d730*/  BSYNC B1 ;  /* 0x0000000000017941 */ /* 0x000fea0003800000 */
.L_x_47944:
        /* <DEDUP_REMOVED lines=9> */
.L_x_47948:
[----:B------:R-:W-:Y:S01]  /*d7d0*/  IMAD.MOV.U32 R40, RZ, RZ, R27 ;  /* 0x000000ffff287224 */ /* 0x000fe200078e001b */
[----:B------:R-:W-:Y:S01]  /*d7e0*/  MOV R12, R13 ;  /* 0x0000000d000c7202 */ /* 0x000fe20000000f00 */
[----:B------:R-:W-:Y:S02]  /*d7f0*/  IMAD.MOV.U32 R27, RZ, RZ, R42 ;  /* 0x000000ffff1b7224 */ /* 0x000fe400078e002a */
[----:B------:R-:W-:Y:S02]  /*d800*/  IMAD.MOV.U32 R13, RZ, RZ, R10 ;  /* 0x000000ffff0d7224 */ /* 0x000fe400078e000a */
.L_x_47949:
[----:B------:R-:W-:Y:S05]  /*d810*/  BSYNC B1 ;  /* 0x0000000000017941 */ /* 0x000fea0003800000 */
.L_x_47947:
        /* <DEDUP_REMOVED lines=9> */
.L_x_47951:
[----:B------:R-:W-:Y:S01]  /*d8b0*/  IMAD.MOV.U32 R29, RZ, RZ, R40 ;  /* 0x000000ffff1d7224 */ /* 0x000fe200078e0028 */
[----:B------:R-:W-:Y:S01]  /*d8c0*/  MOV R11, R12 ;  /* 0x0000000c000b7202 */ /* 0x000fe20000000f00 */
[----:B------:R-:W-:Y:S02]  /*d8d0*/  IMAD.MOV.U32 R40, RZ, RZ, R39 ;  /* 0x000000ffff287224 */ /* 0x000fe400078e0027 */
[----:B------:R-:W-:Y:S02]  /*d8e0*/  IMAD.MOV.U32 R12, RZ, RZ, R31 ;  /* 0x000000ffff0c7224 */ /* 0x000fe400078e001f */
.L_x_47952:
[----:B------:R-:W-:Y:S05]  /*d8f0*/  BSYNC B1 ;  /* 0x0000000000017941 */ /* 0x000fea0003800000 */
.L_x_47950:
        /* <DEDUP_REMOVED lines=9> */
.L_x_47954:
[----:B------:R-:W-:Y:S01]  /*d990*/  IMAD.MOV.U32 R10, RZ, RZ, R29 ;  /* 0x000000ffff0a7224 */ /* 0x000fe200078e001d */
[----:B------:R-:W-:Y:S01]  /*d9a0*/  MOV R31, R11 ;  /* 0x0000000b001f7202 */ /* 0x000fe20000000f00 */
[----:B------:R-:W-:Y:S02]  /*d9b0*/  IMAD.MOV.U32 R29, RZ, RZ, R44 ;  /* 0x000000ffff1d7224 */ /* 0x000fe400078e002c */
[----:B------:R-:W-:Y:S02]  /*d9c0*/  IMAD.MOV.U32 R11, RZ, RZ, R8 ;  /* 0x000000ffff0b7224 */ /* 0x000fe400078e0008 */
.L_x_47955:
[----:B------:R-:W-:Y:S05]  /*d9d0*/  BSYNC B1 ;  /* 0x0000000000017941 */ /* 0x000fea0003800000 */
.L_x_47953:
        /* <DEDUP_REMOVED lines=9> */
.L_x_47957:
[----:B------:R-:W-:Y:S01]  /*da70*/  IMAD.MOV.U32 R42, RZ, RZ, R10 ;  /* 0x000000ffff2a7224 */ /* 0x000fe200078e000a */
[----:B------:R-:W-:Y:S01]  /*da80*/  MOV R8, R31 ;  /* 0x0000001f00087202 */ /* 0x000fe20000000f00 */
[----:B------:R-:W-:Y:S02]  /*da90*/  IMAD.MOV.U32 R10, RZ, RZ, R9 ;  /* 0x000000ffff0a7224 */ /* 0x000fe400078e0009 */
[----:B------:R-:W-:Y:S02]  /*daa0*/  IMAD.MOV.U32 R31, RZ, RZ, R46 ;  /* 0x000000ffff1f7224 */ /* 0x000fe400078e002e */
.L_x_47958:
[----:B------:R-:W-:Y:S05]  /*dab0*/  BSYNC B1 ;  /* 0x0000000000017941 */ /* 0x000fea0003800000 */
.L_x_47956:
        /* <DEDUP_REMOVED lines=9> */
.L_x_47960:
[----:B------:R-:W-:Y:S01]  /*db50*/  IMAD.MOV.U32 R9, RZ, RZ, R42 ;  /* 0x000000ffff097224 */ /* 0x000fe200078e002a */
[----:B------:R-:W-:Y:S01]  /*db60*/  MOV R44, R8 ;  /* 0x00000008002c7202 */ /* 0x000fe20000000f00 */
[----:B------:R-:W-:Y:S02]  /*db70*/  IMAD.MOV.U32 R42, RZ, RZ, R33 ;  /* 0x000000ffff2a7224 */ /* 0x000fe400078e0021 */
[----:B------:R-:W-:Y:S02]  /*db80*/  IMAD.MOV.U32 R8, RZ, RZ, R7 ;  /* 0x000000ffff087224 */ /* 0x000fe400078e0007 */
.L_x_47961:
[----:B------:R-:W-:Y:S05]  /*db90*/  BSYNC B1 ;  /* 0x0000000000017941 */ /* 0x000fea0003800000 */
.L_x_47959:
        /* <DEDUP_REMOVED lines=9> */
.L_x_47963:
[----:B------:R-:W-:Y:S01]  /*dc30*/  IMAD.MOV.U32 R46, RZ, RZ, R9 ;  /* 0x000000ffff2e7224 */ /* 0x000fe200078e0009 */
[----:B------:R-:W-:Y:S01]  /*dc40*/  MOV R7, R44 ;  /* 0x0000002c00077202 */ /* 0x000fe20000000f00 */
[----:B------:R-:W-:Y:S02]  /*dc50*/  IMAD.MOV.U32 R9, RZ, RZ, R6 ;  /* 0x000000ffff097224 */ /* 0x000fe400078e0006 */
[----:B------:R-:W-:Y:S02]  /*dc60*/  IMAD.MOV.U32 R44, RZ, RZ, R5 ;  /* 0x000000ffff2c7224 */ /* 0x000fe400078e0005 */
.L_x_47964:
[----:B------:R-:W-:Y:S05]  /*dc70*/  BSYNC B1 ;  /* 0x0000000000017941 */ /* 0x000fea0003800000 */
.L_x_47962:
        /* <DEDUP_REMOVED lines=9> */
.L_x_47966:
[----:B------:R-:W-:Y:S01]  /*dd10*/  IMAD.MOV.U32 R6, RZ, RZ, R46 ;  /* 0x000000ffff067224 */ /* 0x000fe200078e002e */
[----:B------:R-:W-:Y:S01]  /*dd20*/  MOV R5, R7 ;  /* 0x0000000700057202 */ /* 0x000fe20000000f00 */
[----:B------:R-:W-:Y:S02]  /*dd30*/  IMAD.MOV.U32 R46, RZ, RZ, R35 ;  /* 0x000000ffff2e7224 */ /* 0x000fe400078e0023 */
[----:B------:R-:W-:Y:S02]  /*dd40*/  IMAD.MOV.U32 R7, RZ, RZ, R4 ;  /* 0x000000ffff077224 */ /* 0x000fe400078e0004 */
.L_x_47967:
[----:B------:R-:W-:Y:S05]  /*dd50*/  BSYNC B1 ;  /* 0x0000000000017941 */ /* 0x000fea0003800000 */
.L_x_47965:
        /* <DEDUP_REMOVED lines=9> */
.L_x_47969:
[----:B------:R-:W-:Y:S01]  /*ddf0*/  IMAD.MOV.U32 R50, RZ, RZ, R6 ;  /* 0x000000ffff327224 */ /* 0x000fe200078e0006 */
[----:B------:R-:W-:Y:S01]  /*de00*/  MOV R4, R5 ;  /* 0x0000000500047202 */ /* 0x000fe20000000f00 */
[----:B------:R-:W-:Y:S02]  /*de10*/  IMAD.MOV.U32 R6, RZ, RZ, R3 ;  /* 0x000000ffff067224 */ /* 0x000fe400078e0003 */
[----:B------:R-:W-:Y:S02]  /*de20*/  IMAD.MOV.U32 R5, RZ, RZ, R2 ;  /* 0x000000ffff057224 */ /* 0x000fe400078e0002 */
.L_x_47970:
[----:B------:R-:W-:Y:S05]  /*de30*/  BSYNC B1 ;  /* 0x0000000000017941 */ /* 0x000fea0003800000 */
.L_x_47968:
        /* <DEDUP_REMOVED lines=9> */
.L_x_47972:
[----:B------:R-:W-:Y:S01]  /*ded0*/  IMAD.MOV.U32 R3, RZ, RZ, R50 ;  /* 0x000000ffff037224 */ /* 0x000fe200078e0032 */
[----:B------:R-:W-:Y:S01]  /*dee0*/  MOV R2, R4 ;  /* 0x0000000400027202 */ /* 0x000fe20000000f00 */
[----:B------:R-:W-:Y:S02]  /*def0*/  IMAD.MOV.U32 R50, RZ, RZ, R45 ;  /* 0x000000ffff327224 */ /* 0x000fe400078e002d */
[----:B------:R-:W-:Y:S02]  /*df00*/  IMAD.MOV.U32 R4, RZ, RZ, R37 ;  /* 0x000000ffff047224 */ /* 0x000fe400078e0025 */
.L_x_47973:
[----:B------:R-:W-:Y:S05]  /*df10*/  BSYNC B1 ;  /* 0x0000000000017941 */ /* 0x000fea0003800000 */
.L_x_47971:
        /* <DEDUP_REMOVED lines=9> */
.L_x_47975:
[----:B------:R-:W-:Y:S01]  /*dfb0*/  IMAD.MOV.U32 R56, RZ, RZ, R3 ;  /* 0x000000ffff387224 */ /* 0x000fe200078e0003 */
[----:B------:R-:W-:Y:S01]  /*dfc0*/  MOV R33, R2 ;  /* 0x0000000200217202 */ /* 0x000fe20000000f00 */
[----:B------:R-:W-:Y:S02]  /*dfd0*/  IMAD.MOV.U32 R3, RZ, RZ, R18 ;  /* 0x000000ffff037224 */ /* 0x000fe400078e0012 */
[----:B------:R-:W-:Y:S02]  /*dfe0*/  IMAD.MOV.U32 R2, RZ, RZ, R17 ;  /* 0x000000ffff027224 */ /* 0x000fe400078e0011 */
.L_x_47976:
[----:B------:R-:W-:Y:S05]  /*dff0*/  BSYNC B1 ;  /* 0x0000000000017941 */ /* 0x000fea0003800000 */
.L_x_47974:
        /* <DEDUP_REMOVED lines=9> */
.L_x_47978:
[----:B------:R-:W-:Y:S01]  /*e090*/  IMAD.MOV.U32 R18, RZ, RZ, R56 ;  /* 0x000000ffff127224 */ /* 0x000fe200078e0038 */
[----:B------:R-:W-:Y:S01]  /*e0a0*/  MOV R17, R33 ;  /* 0x0000002100117202 */ /* 0x000fe20000000f00 */
[----:B------:R-:W-:Y:S02]  /*e0b0*/  IMAD.MOV.U32 R56, RZ, RZ, R47 ;  /* 0x000000ffff387224 */ /* 0x000fe400078e002f */
[----:B------:R-:W-:Y:S02]  /*e0c0*/  IMAD.MOV.U32 R33, RZ, RZ, R16 ;  /* 0x000000ffff217224 */ /* 0x000fe400078e0010 */
.L_x_47979:
[----:B------:R-:W-:Y:S05]  /*e0d0*/  BSYNC B1 ;  /* 0x0000000000017941 */ /* 0x000fea0003800000 */
.L_x_47977:
        /* <DEDUP_REMOVED lines=16> */
.L_x_47981:
[----:B------:R-:W-:Y:S02]  /*e1e0*/  IMAD.MOV.U32 R34, RZ, RZ, R19 ;  /* 0x000000ffff227224 */ /* 0x000fe400078e0013 */
[----:B------:R-:W-:Y:S02]  /*e1f0*/  IMAD.MOV.U32 R16, RZ, RZ, R71 ;  /* 0x000000ffff107224 */ /* 0x000fe400078e0047 */
[----:B------:R-:W-:Y:S02]  /*e200*/  IMAD.MOV.U32 R19, RZ, RZ, R36 ;  /* 0x000000ffff137224 */ /* 0x000fe400078e0024 */
[----:B------:R-:W-:Y:S02]  /*e210*/  IMAD.MOV.U32 R71, RZ, RZ, R14 ;  /* 0x000000ffff477224 */ /* 0x000fe400078e000e */
.L_x_47982:
[----:B------:R-:W-:Y:S05]  /*e220*/  BSYNC B1 ;  /* 0x0000000000017941 */ /* 0x000fea0003800000 */
.L_x_47980:
        /* <DEDUP_REMOVED lines=9> */
.L_x_47984:
[----:B------:R-:W-:Y:S02]  /*e2c0*/  IMAD.MOV.U32 R35, RZ, RZ, R34 ;  /* 0x000000ffff237224 */ /* 0x000fe400078e0022 */
[----:B------:R-:W-:Y:S02]  /*e2d0*/  IMAD.MOV.U32 R23, RZ, RZ, R16 ;  /* 0x000000ffff177224 */ /* 0x000fe400078e0010 */
[----:B------:R-:W-:Y:S02]  /*e2e0*/  IMAD.MOV.U32 R34, RZ, RZ, R25 ;  /* 0x000000ffff227224 */ /* 0x000fe400078e0019 */
[----:B------:R-:W-:Y:S02]  /*e2f0*/  IMAD.MOV.U32 R16, RZ, RZ, R15 ;  /* 0x000000ffff107224 */ /* 0x000fe400078e000f */
.L_x_47985:
[----:B------:R-:W-:Y:S05]  /*e300*/  BSYNC B1 ;  /* 0x0000000000017941 */ /* 0x000fea0003800000 */
.L_x_47983:
        /* <DEDUP_REMOVED lines=9> */
.L_x_47987:
[----:B------:R-:W-:Y:S02]  /*e3a0*/  IMAD.MOV.U32 R36, RZ, RZ, R35 ;  /* 0x000000ffff247224 */ /* 0x000fe400078e0023 */
[----:B------:R-:W-:Y:S02]  /*e3b0*/  IMAD.MOV.U32 R14, RZ, RZ, R23 ;  /* 0x000000ffff0e7224 */ /* 0x000fe400078e0017 */
[----:B------:R-:W-:Y:S02]  /*e3c0*/  IMAD.MOV.U32 R35, RZ, RZ, R48 ;  /* 0x000000ffff237224 */ /* 0x000fe400078e0030 */
[----:B------:R-:W-:Y:S02]  /*e3d0*/  IMAD.MOV.U32 R23, RZ, RZ, R38 ;  /* 0x000000ffff177224 */ /* 0x000fe400078e0026 */
.L_x_47988:
[----:B------:R-:W-:Y:S05]  /*e3e0*/  BSYNC B1 ;  /* 0x0000000000017941 */ /* 0x000fea0003800000 */
.L_x_47986:
        /* <DEDUP_REMOVED lines=9> */
.L_x_47990:
[----:B------:R-:W-:Y:S02]  /*e480*/  IMAD.MOV.U32 R25, RZ, RZ, R36 ;  /* 0x000000ffff197224 */ /* 0x000fe400078e0024 */
[----:B------:R-:W-:Y:S02]  /*e490*/  IMAD.MOV.U32 R15, RZ, RZ, R14 ;  /* 0x000000ffff0f7224 */ /* 0x000fe400078e000e */
[----:B------:R-:W-:Y:S02]  /*e4a0*/  IMAD.MOV.U32 R36, RZ, RZ, R27 ;  /* 0x000000ffff247224 */ /* 0x000fe400078e001b */
[----:B------:R-:W-:Y:S02]  /*e4b0*/  IMAD.MOV.U32 R14, RZ, RZ, R13 ;  /* 0x000000ffff0e7224 */ /* 0x000fe400078e000d */
.L_x_47991:
[----:B------:R-:W-:Y:S05]  /*e4c0*/  BSYNC B1 ;  /* 0x0000000000017941 */ /* 0x000fea0003800000 */
.L_x_47989:
        /* <DEDUP_REMOVED lines=9> */
.L_x_47993:
[----:B------:R-:W-:Y:S02]  /*e560*/  IMAD.MOV.U32 R48, RZ, RZ, R25 ;  /* 0x000000ffff307224 */ /* 0x000fe400078e0019 */
[----:B------:R-:W-:Y:S02]  /*e570*/  IMAD.MOV.U32 R38, RZ, RZ, R15 ;  /* 0x000000ffff267224 */ /* 0x000fe400078e000f */
[----:B------:R-:W-:Y:S02]  /*e580*/  IMAD.MOV.U32 R25, RZ, RZ, R40 ;  /* 0x000000ffff197224 */ /* 0x000fe400078e0028 */
[----:B------:R-:W-:Y:S02]  /*e590*/  IMAD.MOV.U32 R15, RZ, RZ, R12 ;  /* 0x000000ffff0f7224 */ /* 0x000fe400078e000c */
.L_x_47994:
[----:B------:R-:W-:Y:S05]  /*e5a0*/  BSYNC B1 ;  /* 0x0000000000017941 */ /* 0x000fea0003800000 */
.L_x_47992:
        /* <DEDUP_REMOVED lines=9> */
.L_x_47996:
[----:B------:R-:W-:Y:S02]  /*e640*/  IMAD.MOV.U32 R13, RZ, RZ, R48 ;  /* 0x000000ffff0d7224 */ /* 0x000fe400078e0030 */
[----:B------:R-:W-:Y:S02]  /*e650*/  IMAD.MOV.U32 R12, RZ, RZ, R38 ;  /* 0x000000ffff0c7224 */ /* 0x000fe400078e0026 */
[----:B------:R-:W-:Y:S02]  /*e660*/  IMAD.MOV.U32 R48, RZ, RZ, R29 ;  /* 0x000000ffff307224 */ /* 0x000fe400078e001d */
[----:B------:R-:W-:Y:S02]  /*e670*/  IMAD.MOV.U32 R38, RZ, RZ, R11 ;  /* 0x000000ffff267224 */ /* 0x000fe400078e000b */
.L_x_47997:
[----:B------:R-:W-:Y:S05]  /*e680*/  BSYNC B1 ;  /* 0x0000000000017941 */ /* 0x000fea0003800000 */
.L_x_47995:
        /* <DEDUP_REMOVED lines=9> */
.L_x_47999:
[----:B------:R-:W-:Y:S02]  /*e720*/  IMAD.MOV.U32 R27, RZ, RZ, R13 ;  /* 0x000000ffff1b7224 */ /* 0x000fe400078e000d */
[----:B------:R-:W-:Y:S02]  /*e730*/  IMAD.MOV.U32 R11, RZ, RZ, R12 ;  /* 0x000000ffff0b7224 */ /* 0x000fe400078e000c */
[----:B------:R-:W-:Y:S02]  /*e740*/  IMAD.MOV.U32 R13, RZ, RZ, R10 ;  /* 0x000000ffff0d7224 */ /* 0x000fe400078e000a */
[----:B------:R-:W-:Y:S02]  /*e750*/  IMAD.MOV.U32 R12, RZ, RZ, R31 ;  /* 0x000000ffff0c7224 */ /* 0x000fe400078e001f */
.L_x_48000:
[----:B------:R-:W-:Y:S05]  /*e760*/  BSYNC B1 ;  /* 0x0000000000017941 */ /* 0x000fea0003800000 */
.L_x_47998:
        /* <DEDUP_REMOVED lines=9> */
.L_x_48002:
[----:B------:R-:W-:Y:S02]  /*e800*/  IMAD.MOV.U32 R10, RZ, RZ, R27 ;  /* 0x000000ffff0a7224 */ /* 0x000fe400078e001b */
[----:B------:R-:W-:Y:S02]  /*e810*/  IMAD.MOV.U32 R29, RZ, RZ, R11 ;  /* 0x000000ffff1d7224 */ /* 0x000fe400078e000b */
[----:B------:R-:W-:Y:S02]  /*e820*/  IMAD.MOV.U32 R27, RZ, RZ, R42 ;  /* 0x000000ffff1b7224 */ /* 0x000fe400078e002a */
[----:B------:R-:W-:Y:S02]  /*e830*/  IMAD.MOV.U32 R11, RZ, RZ, R8 ;  /* 0x000000ffff0b7224 */ /* 0x000fe400078e0008 */
.L_x_48003:
[----:B------:R-:W-:Y:S05]  /*e840*/  BSYNC B1 ;  /* 0x0000000000017941 */ /* 0x000fea0003800000 */
.L_x_48001:
        /* <DEDUP_REMOVED lines=9> */
.L_x_48005:
[----:B------:R-:W-:Y:S02]  /*e8e0*/  IMAD.MOV.U32 R31, RZ, RZ, R10 ;  /* 0x000000ffff1f7224 */ /* 0x000fe400078e000a */
[----:B------:R-:W-:Y:S02]  /*e8f0*/  IMAD.MOV.U32 R8, RZ, RZ, R29 ;  /* 0x000000ffff087224 */ /* 0x000fe400078e001d */
[----:B------:R-:W-:Y:S02]  /*e900*/  IMAD.MOV.U32 R10, RZ, RZ, R9 ;  /* 0x000000ffff0a7224 */ /* 0x000fe400078e0009 */
[----:B------:R-:W-:Y:S02]  /*e910*/  IMAD.MOV.U32 R29, RZ, RZ, R44 ;  /* 0x000000ffff1d7224 */ /* 0x000fe400078e002c */
.L_x_48006:
[----:B------:R-:W-:Y:S05]  /*e920*/  BSYNC B1 ;  /* 0x0000000000017941 */ /* 0x000fea0003800000 */
.L_x_48004:
        /* <DEDUP_REMOVED lines=9> */
.L_x_48008:
[----:B------:R-:W-:Y:S02]  /*e9c0*/  IMAD.MOV.U32 R9, RZ, RZ, R31 ;  /* 0x000000ffff097224 */ /* 0x000fe400078e001f */
[----:B------:R-:W-:Y:S02]  /*e9d0*/  IMAD.MOV.U32 R40, RZ, RZ, R8 ;  /* 0x000000ffff287224 */ /* 0x000fe400078e0008 */
[----:B------:R-:W-:Y:S02]  /*e9e0*/  IMAD.MOV.U32 R31, RZ, RZ, R46 ;  /* 0x000000ffff1f7224 */ /* 0x000fe400078e002e */
[----:B------:R-:W-:Y:S02]  /*e9f0*/  IMAD.MOV.U32 R8, RZ, RZ, R7 ;  /* 0x000000ffff087224 */ /* 0x000fe400078e0007 */
.L_x_48009:
[----:B------:R-:W-:Y:S05]  /*ea00*/  BSYNC B1 ;  /* 0x0000000000017941 */ /* 0x000fea0003800000 */
.L_x_48007:
        /* <DEDUP_REMOVED lines=9> */
.L_x_48011:
[----:B------:R-:W-:Y:S02]  /*eaa0*/  IMAD.MOV.U32 R37, RZ, RZ, R9 ;  /* 0x000000ffff257224 */ /* 0x000fe400078e0009 */
[----:B------:R-:W-:Y:S02]  /*eab0*/  IMAD.MOV.U32 R7, RZ, RZ, R40 ;  /* 0x000000ffff077224 */ /* 0x000fe400078e0028 */
[----:B------:R-:W-:Y:S02]  /*eac0*/  IMAD.MOV.U32 R9, RZ, RZ, R6 ;  /* 0x000000ffff097224 */ /* 0x000fe400078e0006 */
[----:B------:R-:W-:Y:S02]  /*ead0*/  IMAD.MOV.U32 R40, RZ, RZ, R5 ;  /* 0x000000ffff287224 */ /* 0x000fe400078e0005 */
.L_x_48012:
[----:B------:R-:W-:Y:S05]  /*eae0*/  BSYNC B1 ;  /* 0x0000000000017941 */ /* 0x000fea0003800000 */
.L_x_48010:
        /* <DEDUP_REMOVED lines=9> */
.L_x_48014:
[----:B------:R-:W-:Y:S02]  /*eb80*/  IMAD.MOV.U32 R6, RZ, RZ, R37 ;  /* 0x000000ffff067224 */ /* 0x000fe400078e0025 */
[----:B------:R-:W-:Y:S02]  /*eb90*/  IMAD.MOV.U32 R5, RZ, RZ, R7 ;  /* 0x000000ffff057224 */ /* 0x000fe400078e0007 */
[----:B------:R-:W-:Y:S02]  /*eba0*/  IMAD.MOV.U32 R37, RZ, RZ, R50 ;  /* 0x000000ffff257224 */ /* 0x000fe400078e0032 */
[----:B------:R-:W-:Y:S02]  /*ebb0*/  IMAD.MOV.U32 R7, RZ, RZ, R4 ;  /* 0x000000ffff077224 */ /* 0x000fe400078e0004 */
.L_x_48015:
[----:B------:R-:W-:Y:S05]  /*ebc0*/  BSYNC B1 ;  /* 0x0000000000017941 */ /* 0x000fea0003800000 */
.L_x_48013:
        /* <DEDUP_REMOVED lines=9> */
.L_x_48017:
[----:B------:R-:W-:Y:S02]  /*ec60*/  IMAD.MOV.U32 R39, RZ, RZ, R6 ;  /* 0x000000ffff277224 */ /* 0x000fe400078e0006 */
[----:B------:R-:W-:Y:S02]  /*ec70*/  IMAD.MOV.U32 R4, RZ, RZ, R5 ;  /* 0x000000ffff047224 */ /* 0x000fe400078e0005 */
[----:B------:R-:W-:Y:S02]  /*ec80*/  IMAD.MOV.U32 R6, RZ, RZ, R3 ;  /* 0x000000ffff067224 */ /* 0x000fe400078e0003 */
[----:B------:R-:W-:Y:S02]  /*ec90*/  IMAD.MOV.U32 R5, RZ, RZ, R2 ;  /* 0x000000ffff057224 */ /* 0x000fe400078e0002 */
.L_x_48018:
[----:B------:R-:W-:Y:S05]  /*eca0*/  BSYNC B1 ;  /* 0x0000000000017941 */ /* 0x000fea0003800000 */
.L_x_48016:
        /* <DEDUP_REMOVED lines=9> */
.L_x_48020:
[----:B------:R-:W-:Y:S02]  /*ed40*/  IMAD.MOV.U32 R3, RZ, RZ, R39 ;  /* 0x000000ffff037224 */ /* 0x000fe400078e0027 */
[----:B------:R-:W-:Y:S02]  /*ed50*/  IMAD.MOV.U32 R2, RZ, RZ, R4 ;  /* 0x000000ffff027224 */ /* 0x000fe400078e0004 */
[----:B------:R-:W-:Y:S02]  /*ed60*/  IMAD.MOV.U32 R39, RZ, RZ, R56 ;  /* 0x000000ffff277224 */ /* 0x000fe400078e0038 */
[----:B------:R-:W-:Y:S02]  /*ed70*/  IMAD.MOV.U32 R4, RZ, RZ, R33 ;  /* 0x000000ffff047224 */ /* 0x000fe400078e0021 */
.L_x_48021:
[----:B------:R-:W-:Y:S05]  /*ed80*/  BSYNC B1 ;  /* 0x0000000000017941 */ /* 0x000fea0003800000 */
.L_x_48019:
        /* <DEDUP_REMOVED lines=9> */
.L_x_48023:
[----:B------:R-:W-:Y:S02]  /*ee20*/  IMAD.MOV.U32 R42, RZ, RZ, R3 ;  /* 0x000000ffff2a7224 */ /* 0x000fe400078e0003 */
[----:B------:R-:W-:Y:S02]  /*ee30*/  IMAD.MOV.U32 R33, RZ, RZ, R2 ;  /* 0x000000ffff217224 */ /* 0x000fe400078e0002 */
[----:B------:R-:W-:Y:S02]  /*ee40*/  IMAD.MOV.U32 R3, RZ, RZ, R18 ;  /* 0x000000ffff037224 */ /* 0x000fe400078e0012 */
[----:B------:R-:W-:Y:S02]  /*ee50*/  IMAD.MOV.U32 R2, RZ, RZ, R17 ;  /* 0x000000ffff027224 */ /* 0x000fe400078e0011 */
.L_x_48024:
[----:B------:R-:W-:Y:S05]  /*ee60*/  BSYNC B1 ;  /* 0x0000000000017941 */ /* 0x000fea0003800000 */
.L_x_48022:
        /* <DEDUP_REMOVED lines=16> */
.L_x_48026:
[----:B------:R-:W-:Y:S02]  /*ef70*/  IMAD.MOV.U32 R32, RZ, RZ, R19 ;  /* 0x000000ffff207224 */ /* 0x000fe400078e0013 */
[----:B------:R-:W-:Y:S01]  /*ef80*/  IMAD.MOV.U32 R18, RZ, RZ, R71 ;  /* 0x000000ffff127224 */ /* 0x000fe200078e0047 */
[----:B------:R-:W-:Y:S01]  /*ef90*/  MOV R71, R16 ;  /* 0x0000001000477202 */ /* 0x000fe20000000f00 */
[----:B------:R-:W-:Y:S02]  /*efa0*/  IMAD.MOV.U32 R19, RZ, RZ, R34 ;  /* 0x000000ffff137224 */ /* 0x000fe400078e0022 */
.L_x_48027:
[----:B------:R-:W-:Y:S05]  /*efb0*/  BSYNC B1 ;  /* 0x0000000000017941 */ /* 0x000fea0003800000 */
.L_x_48025:
        /* <DEDUP_REMOVED lines=9> */
.L_x_48029:
[----:B------:R-:W-:Y:S02]  /*f050*/  IMAD.MOV.U32 R21, RZ, RZ, R32 ;  /* 0x000000ffff157224 */ /* 0x000fe400078e0020 */
[----:B------:R-:W-:Y:S01]  /*f060*/  IMAD.MOV.U32 R17, RZ, RZ, R18 ;  /* 0x000000ffff117224 */ /* 0x000fe200078e0012 */
[----:B------:R-:W-:Y:S01]  /*f070*/  MOV R18, R23 ;  /* 0x0000001700127202 */ /* 0x000fe20000000f00 */
[----:B------:R-:W-:Y:S02]  /*f080*/  IMAD.MOV.U32 R32, RZ, RZ, R35 ;  /* 0x000000ffff207224 */ /* 0x000fe400078e0023 */
.L_x_48030:
[----:B------:R-:W-:Y:S05]  /*f090*/  BSYNC B1 ;  /* 0x0000000000017941 */ /* 0x000fea0003800000 */
.L_x_48028:
        /* <DEDUP_REMOVED lines=9> */
.L_x_48032:
[----:B------:R-:W-:Y:S02]  /*f130*/  IMAD.MOV.U32 R34, RZ, RZ, R21 ;  /* 0x000000ffff227224 */ /* 0x000fe400078e0015 */
[----:B------:R-:W-:Y:S01]  /*f140*/  IMAD.MOV.U32 R16, RZ, RZ, R17 ;  /* 0x000000ffff107224 */ /* 0x000fe200078e0011 */
[----:B------:R-:W-:Y:S01]  /*f150*/  MOV R17, R14 ;  /* 0x0000000e00117202 */ /* 0x000fe20000000f00 */
[----:B------:R-:W-:Y:S02]  /*f160*/  IMAD.MOV.U32 R21, RZ, RZ, R36 ;  /* 0x000000ffff157224 */ /* 0x000fe400078e0024 */
.L_x_48033:
[----:B------:R-:W-:Y:S05]  /*f170*/  BSYNC B1 ;  /* 0x0000000000017941 */ /* 0x000fea0003800000 */
.L_x_48031:
        /* <DEDUP_REMOVED lines=9> */
.L_x_48035:
[----:B------:R-:W-:Y:S02]  /*f210*/  IMAD.MOV.U32 R35, RZ, RZ, R34 ;  /* 0x000000ffff237224 */ /* 0x000fe400078e0022 */
[----:B------:R-:W-:Y:S01]  /*f220*/  IMAD.MOV.U32 R23, RZ, RZ, R16 ;  /* 0x000000ffff177224 */ /* 0x000fe200078e0010 */
[----:B------:R-:W-:Y:S01]  /*f230*/  MOV R16, R15 ;  /* 0x0000000f00107202 */ /* 0x000fe20000000f00 */
[----:B------:R-:W-:Y:S02]  /*f240*/  IMAD.MOV.U32 R34, RZ, RZ, R25 ;  /* 0x000000ffff227224 */ /* 0x000fe400078e0019 */
.L_x_48036:
[----:B------:R-:W-:Y:S05]  /*f250*/  BSYNC B1 ;  /* 0x0000000000017941 */ /* 0x000fea0003800000 */
.L_x_48034:
        /* <DEDUP_REMOVED lines=9> */
.L_x_48038:
[----:B------:R-:W-:Y:S02]  /*f2f0*/  IMAD.MOV.U32 R14, RZ, RZ, R35 ;  /* 0x000000ffff0e7224 */ /* 0x000fe400078e0023 */
[----:B------:R-:W-:Y:S01]  /*f300*/  IMAD.MOV.U32 R15, RZ, RZ, R23 ;  /* 0x000000ffff0f7224 */ /* 0x000fe200078e0017 */
[----:B------:R-:W-:Y:S01]  /*f310*/  MOV R23, R38 ;  /* 0x0000002600177202 */ /* 0x000fe20000000f00 */
[----:B------:R-:W-:Y:S02]  /*f320*/  IMAD.MOV.U32 R35, RZ, RZ, R48 ;  /* 0x000000ffff237224 */ /* 0x000fe400078e0030 */
.L_x_48039:
[----:B------:R-:W-:Y:S05]  /*f330*/  BSYNC B1 ;  /* 0x0000000000017941 */ /* 0x000fea0003800000 */
.L_x_48037:
        /* <DEDUP_REMOVED lines=9> */
.L_x_48041:
[----:B------:R-:W-:Y:S02]  /*f3d0*/  IMAD.MOV.U32 R38, RZ, RZ, R14 ;  /* 0x000000ffff267224 */ /* 0x000fe400078e000e */
[----:B------:R-:W-:Y:S01]  /*f3e0*/  IMAD.MOV.U32 R36, RZ, RZ, R15 ;  /* 0x000000ffff247224 */ /* 0x000fe200078e000f */
[----:B------:R-:W-:Y:S01]  /*f3f0*/  MOV R15, R12 ;  /* 0x0000000c000f7202 */ /* 0x000fe20000000f00 */
[----:B------:R-:W-:Y:S02]  /*f400*/  IMAD.MOV.U32 R14, RZ, RZ, R13 ;  /* 0x000000ffff0e7224 */ /* 0x000fe400078e000d */
.L_x_48042:
[----:B------:R-:W-:Y:S05]  /*f410*/  BSYNC B1 ;  /* 0x0000000000017941 */ /* 0x000fea0003800000 */
.L_x_48040:
        /* <DEDUP_REMOVED lines=9> */
.L_x_48044:
[----:B------:R-:W-:Y:S02]  /*f4b0*/  IMAD.MOV.U32 R13, RZ, RZ, R38 ;  /* 0x000000ffff0d7224 */ /* 0x000fe400078e0026 */
[----:B------:R-:W-:Y:S01]  /*f4c0*/  IMAD.MOV.U32 R12, RZ, RZ, R36 ;  /* 0x000000ffff0c7224 */ /* 0x000fe200078e0024 */
[----:B------:R-:W-:Y:S01]  /*f4d0*/  MOV R36, R11 ;  /* 0x0000000b00247202 */ /* 0x000fe20000000f00 */
[----:B------:R-:W-:Y:S02]  /*f4e0*/  IMAD.MOV.U32 R38, RZ, RZ, R27 ;  /* 0x000000ffff267224 */ /* 0x000fe400078e001b */
.L_x_48045:
[----:B------:R-:W-:Y:S05]  /*f4f0*/  BSYNC B1 ;  /* 0x0000000000017941 */ /* 0x000fea0003800000 */
.L_x_48043:
        /* <DEDUP_REMOVED lines=9> */
.L_x_48047:
[----:B------:R-:W-:Y:S02]  /*f590*/  IMAD.MOV.U32 R44, RZ, RZ, R13 ;  /* 0x000000ffff2c7224 */ /* 0x000fe400078e000d */
[----:B------:R-:W-:Y:S01]  /*f5a0*/  IMAD.MOV.U32 R11, RZ, RZ, R12 ;  /* 0x000000ffff0b7224 */ /* 0x000fe200078e000c */
[----:B------:R-:W-:Y:S01]  /*f5b0*/  MOV R12, R29 ;  /* 0x0000001d000c7202 */ /* 0x000fe20000000f00 */
[----:B------:R-:W-:Y:S02]  /*f5c0*/  IMAD.MOV.U32 R13, RZ, RZ, R10 ;  /* 0x000000ffff0d7224 */ /* 0x000fe400078e000a */
.L_x_48048:
[----:B------:R-:W-:Y:S05]  /*f5d0*/  BSYNC B1 ;  /* 0x0000000000017941 */ /* 0x000fea0003800000 */
.L_x_48046:
        /* <DEDUP_REMOVED lines=9> */
.L_x_48050:
[----:B------:R-:W-:Y:S02]  /*f670*/  IMAD.MOV.U32 R10, RZ, RZ, R44 ;  /* 0x000000ffff0a7224 */ /* 0x000fe400078e002c */
[----:B------:R-:W-:Y:S01]  /*f680*/  IMAD.MOV.U32 R25, RZ, RZ, R11 ;  /* 0x000000ffff197224 */ /* 0x000fe200078e000b */
[----:B------:R-:W-:Y:S01]  /*f690*/  MOV R11, R8 ;  /* 0x00000008000b7202 */ /* 0x000fe20000000f00 */
[----:B------:R-:W-:Y:S02]  /*f6a0*/  IMAD.MOV.U32 R44, RZ, RZ, R31 ;  /* 0x000000ffff2c7224 */ /* 0x000fe400078e001f */
.L_x_48051:
[----:B------:R-:W-:Y:S05]  /*f6b0*/  BSYNC B1 ;  /* 0x0000000000017941 */ /* 0x000fea0003800000 */
.L_x_48049:
        /* <DEDUP_REMOVED lines=9> */
.L_x_48053:
[----:B------:R-:W-:Y:S02]  /*f750*/  IMAD.MOV.U32 R46, RZ, RZ, R10 ;  /* 0x000000ffff2e7224 */ /* 0x000fe400078e000a */
[----:B------:R-:W-:Y:S01]  /*f760*/  IMAD.MOV.U32 R8, RZ, RZ, R25 ;  /* 0x000000ffff087224 */ /* 0x000fe200078e0019 */
[----:B------:R-:W-:Y:S01]  /*f770*/  MOV R25, R40 ;  /* 0x0000002800197202 */ /* 0x000fe20000000f00 */
[----:B------:R-:W-:Y:S02]  /*f780*/  IMAD.MOV.U32 R10, RZ, RZ, R9 ;  /* 0x000000ffff0a7224 */ /* 0x000fe400078e0009 */
.L_x_48054:
[----:B------:R-:W-:Y:S05]  /*f790*/  BSYNC B1 ;  /* 0x0000000000017941 */ /* 0x000fea0003800000 */
.L_x_48052:
        /* <DEDUP_REMOVED lines=9> */
.L_x_48056:
[----:B------:R-:W-:Y:S02]  /*f830*/  IMAD.MOV.U32 R9, RZ, RZ, R46 ;  /* 0x000000ffff097224 */ /* 0x000fe400078e002e */
[----:B------:R-:W-:Y:S01]  /*f840*/  IMAD.MOV.U32 R40, RZ, RZ, R8 ;  /* 0x000000ffff287224 */ /* 0x000fe200078e0008 */
[----:B------:R-:W-:Y:S01]  /*f850*/  MOV R8, R7 ;  /* 0x0000000700087202 */ /* 0x000fe20000000f00 */
[----:B------:R-:W-:Y:S02]  /*f860*/  IMAD.MOV.U32 R46, RZ, RZ, R37 ;  /* 0x000000ffff2e7224 */ /* 0x000fe400078e0025 */
.L_x_48057:
[----:B------:R-:W-:Y:S05]  /*f870*/  BSYNC B1 ;  /* 0x0000000000017941 */ /* 0x000fea0003800000 */
.L_x_48055:
        /* <DEDUP_REMOVED lines=9> */
.L_x_48059:
[----:B------:R-:W-:Y:S02]  /*f910*/  IMAD.MOV.U32 R48, RZ, RZ, R9 ;  /* 0x000000ffff307224 */ /* 0x000fe400078e0009 */
[----:B------:R-:W-:Y:S01]  /*f920*/  IMAD.MOV.U32 R7, RZ, RZ, R40 ;  /* 0x000000ffff077224 */ /* 0x000fe200078e0028 */
[----:B------:R-:W-:Y:S01]  /*f930*/  MOV R40, R5 ;  /* 0x0000000500287202 */ /* 0x000fe20000000f00 */
[----:B------:R-:W-:Y:S02]  /*f940*/  IMAD.MOV.U32 R9, RZ, RZ, R6 ;  /* 0x000000ffff097224 */ /* 0x000fe400078e0006 */
.L_x_48060:
[----:B------:R-:W-:Y:S05]  /*f950*/  BSYNC B1 ;  /* 0x0000000000017941 */ /* 0x000fea0003800000 */
.L_x_48058:
        /* <DEDUP_REMOVED lines=9> */
.L_x_48062:
[----:B------:R-:W-:Y:S02]  /*f9f0*/  IMAD.MOV.U32 R6, RZ, RZ, R48 ;  /* 0x000000ffff067224 */ /* 0x000fe400078e0030 */
[----:B------:R-:W-:Y:S01]  /*fa00*/  IMAD.MOV.U32 R5, RZ, RZ, R7 ;  /* 0x000000ffff057224 */ /* 0x000fe200078e0007 */
[----:B------:R-:W-:Y:S01]  /*fa10*/  MOV R7, R4 ;  /* 0x0000000400077202 */ /* 0x000fe20000000f00 */
[----:B------:R-:W-:Y:S02]  /*fa20*/  IMAD.MOV.U32 R48, RZ, RZ, R39 ;  /* 0x000000ffff307224 */ /* 0x000fe400078e0027 */
.L_x_48063:
[----:B------:R-:W-:Y:S05]  /*fa30*/  BSYNC B1 ;  /* 0x0000000000017941 */ /* 0x000fea0003800000 */
.L_x_48061:
        /* <DEDUP_REMOVED lines=9> */
.L_x_48065:
[----:B------:R-:W-:Y:S02]  /*fad0*/  IMAD.MOV.U32 R27, RZ, RZ, R6 ;  /* 0x000000ffff1b7224 */ /* 0x000fe400078e0006 */
[----:B------:R-:W-:Y:S01]  /*fae0*/  IMAD.MOV.U32 R4, RZ, RZ, R5 ;  /* 0x000000ffff047224 */ /* 0x000fe200078e0005 */
[----:B------:R-:W-:Y:S01]  /*faf0*/  MOV R5, R2 ;  /* 0x0000000200057202 */ /* 0x000fe20000000f00 */
[----:B------:R-:W-:Y:S02]  /*fb00*/  IMAD.MOV.U32 R6, RZ, RZ, R3 ;  /* 0x000000ffff067224 */ /* 0x000fe400078e0003 */
.L_x_48066:
[----:B------:R-:W-:Y:S05]  /*fb10*/  BSYNC B1 ;  /* 0x0000000000017941 */ /* 0x000fea0003800000 */
.L_x_48064:
        /* <DEDUP_REMOVED lines=9> */
.L_x_48068:
[----:B------:R-:W-:Y:S02]  /*fbb0*/  IMAD.MOV.U32 R3, RZ, RZ, R27 ;  /* 0x000000ffff037224 */ /* 0x000fe400078e001b */
[----:B------:R-:W-:Y:S01]  /*fbc0*/  IMAD.MOV.U32 R2, RZ, RZ, R4 ;  /* 0x000000ffff027224 */ /* 0x000fe200078e0004 */
[----:B------:R-:W-:Y:S01]  /*fbd0*/  MOV R4, R33 ;  /* 0x0000002100047202 */ /* 0x000fe20000000f00 */
[----:B------:R-:W-:Y:S02]  /*fbe0*/  IMAD.MOV.U32 R27, RZ, RZ, R42 ;  /* 0x000000ffff1b7224 */ /* 0x000fe400078e002a */
.L_x_48069:
[----:B------:R-:W-:Y:S05]  /*fbf0*/  BSYNC B1 ;  /* 0x0000000000017941 */ /* 0x000fea0003800000 */
.L_x_48067:
        /* <DEDUP_REMOVED lines=16> */
.L_x_48071:
[----:B------:R-:W-:Y:S01]  /*fd00*/  IMAD.MOV.U32 R42, RZ, RZ, R19 ;  /* 0x000000ffff2a7224 */ /* 0x000fe200078e0013 */
[----:B------:R-:W-:Y:S01]  /*fd10*/  MOV R30, R71 ;  /* 0x00000047001e7202 */ /* 0x000fe20000000f00 */
[----:B------:R-:W-:Y:S02]  /*fd20*/  IMAD.MOV.U32 R19, RZ, RZ, R32 ;  /* 0x000000ffff137224 */ /* 0x000fe400078e0020 */
[----:B------:R-:W-:Y:S02]  /*fd30*/  IMAD.MOV.U32 R71, RZ, RZ, R18 ;  /* 0x000000ffff477224 */ /* 0x000fe400078e0012 */
.L_x_48072:
[----:B------:R-:W-:Y:S05]  /*fd40*/  BSYNC B1 ;  /* 0x0000000000017941 */ /* 0x000fea0003800000 */
.L_x_48070:
        /* <DEDUP_REMOVED lines=9> */
.L_x_48074:
[----:B------:R-:W-:Y:S01]  /*fde0*/  IMAD.MOV.U32 R31, RZ, RZ, R42 ;  /* 0x000000ffff1f7224 */ /* 0x000fe200078e002a */
[----:B------:R-:W-:Y:S01]  /*fdf0*/  MOV R29, R30 ;  /* 0x0000001e001d7202 */ /* 0x000fe20000000f00 */
[----:B------:R-:W-:Y:S02]  /*fe00*/  IMAD.MOV.U32 R42, RZ, RZ, R21 ;  /* 0x000000ffff2a7224 */ /* 0x000fe400078e0015 */
[----:B------:R-:W-:Y:S02]  /*fe10*/  IMAD.MOV.U32 R30, RZ, RZ, R17 ;  /* 0x000000ffff1e7224 */ /* 0x000fe400078e0011 */
.L_x_48075:
[----:B------:R-:W-:Y:S05]  /*fe20*/  BSYNC B1 ;  /* 0x0000000000017941 */ /* 0x000fea0003800000 */
.L_x_48073:
        /* <DEDUP_REMOVED lines=9> */
.L_x_48077:
[----:B------:R-:W-:Y:S01]  /*fec0*/  IMAD.MOV.U32 R32, RZ, RZ, R31 ;  /* 0x000000ffff207224 */ /* 0x000fe200078e001f */
[----:B------:R-:W-:Y:S01]  /*fed0*/  MOV R18, R29 ;  /* 0x0000001d00127202 */ /* 0x000fe20000000f00 */
[----:B------:R-:W-:Y:S02]  /*fee0*/  IMAD.MOV.U32 R31, RZ, RZ, R34 ;  /* 0x000000ffff1f7224 */ /* 0x000fe400078e0022 */
[----:B------:R-:W-:Y:S02]  /*fef0*/  IMAD.MOV.U32 R29, RZ, RZ, R16 ;  /* 0x000000ffff1d7224 */ /* 0x000fe400078e0010 */
.L_x_48078:
[----:B------:R-:W-:Y:S05]  /*ff00*/  BSYNC B1 ;  /* 0x0000000000017941 */ /* 0x000fea0003800000 */
.L_x_48076:
        /* <DEDUP_REMOVED lines=9> */
.L_x_48080:
[----:B------:R-:W-:Y:S01]  /*ffa0*/  IMAD.MOV.U32 R17, RZ, RZ, R32 ;  /* 0x000000ffff117224 */ /* 0x000fe200078e0020 */
[----:B------:R-:W-:Y:S01]  /*ffb0*/  MOV R16, R18 ;  /* 0x0000001200107202 */ /* 0x000fe20000000f00 */
[----:B------:R-:W-:Y:S02]  /*ffc0*/  IMAD.MOV.U32 R32, RZ, RZ, R35 ;  /* 0x000000ffff207224 */ /* 0x000fe400078e0023 */
[----:B------:R-:W-:Y:S02]  /*ffd0*/  IMAD.MOV.U32 R18, RZ, RZ, R23 ;  /* 0x000000ffff127224 */ /* 0x000fe400078e0017 */
.L_x_48081:
[----:B------:R-:W-:Y:S05]  /*ffe0*/  BSYNC B1 ;  /* 0x0000000000017941 */ /* 0x000fea0003800000 */
.L_x_48079:
        /* <DEDUP_REMOVED lines=9> */
.L_x_48083:
[----:B------:R-:W-:Y:S01]  /*10080*/  IMAD.MOV.U32 R23, RZ, RZ, R17 ;  /* 0x000000ffff177224 */ /* 0x000fe200078e0011 */
[----:B------:R-:W-:Y:S01]  /*10090*/  MOV R21, R16 ;  /* 0x0000001000157202 */ /* 0x000fe20000000f00 */
[----:B------:R-:W-:Y:S02]  /*100a0*/  IMAD.MOV.U32 R17, RZ, RZ, R14 ;  /* 0x000000ffff117224 */ /* 0x000fe400078e000e */
[----:B------:R-:W-:Y:S02]  /*100b0*/  IMAD.MOV.U32 R16, RZ, RZ, R15 ;  /* 0x000000ffff107224 */ /* 0x000fe400078e000f */
.L_x_48084:
[----:B------:R-:W-:Y:S05]  /*100c0*/  BSYNC B1 ;  /* 0x0000000000017941 */ /* 0x000fea0003800000 */
.L_x_48082:
        /* <DEDUP_REMOVED lines=9> */
.L_x_48086:
[----:B------:R-:W-:Y:S01]  /*10160*/  IMAD.MOV.U32 R14, RZ, RZ, R23 ;  /* 0x000000ffff0e7224 */ /* 0x000fe200078e0017 */
[----:B------:R-:W-:Y:S01]  /*10170*/  MOV R15, R21 ;  /* 0x00000015000f7202 */ /* 0x000fe20000000f00 */
[----:B------:R-:W-:Y:S02]  /*10180*/  IMAD.MOV.U32 R23, RZ, RZ, R38 ;  /* 0x000000ffff177224 */ /* 0x000fe400078e0026 */
[----:B------:R-:W-:Y:S02]  /*10190*/  IMAD.MOV.U32 R21, RZ, RZ, R36 ;  /* 0x000000ffff157224 */ /* 0x000fe400078e0024 */
.L_x_48087:
[----:B------:R-:W-:Y:S05]  /*101a0*/  BSYNC B1 ;  /* 0x0000000000017941 */ /* 0x000fea0003800000 */
.L_x_48085:
        /* <DEDUP_REMOVED lines=9> */
.L_x_48089:
[----:B------:R-:W-:Y:S01]  /*10240*/  IMAD.MOV.U32 R33, RZ, RZ, R14 ;  /* 0x000000ffff217224 */ /* 0x000fe200078e000e */
[----:B------:R-:W-:Y:S01]  /*10250*/  MOV R34, R15 ;  /* 0x0000000f00227202 */ /* 0x000fe20000000f00 */
[----:B------:R-:W-:Y:S02]  /*10260*/  IMAD.MOV.U32 R14, RZ, RZ, R13 ;  /* 0x000000ffff0e7224 */ /* 0x000fe400078e000d */
[----:B------:R-:W-:Y:S02]  /*10270*/  IMAD.MOV.U32 R15, RZ, RZ, R12 ;  /* 0x000000ffff0f7224 */ /* 0x000fe400078e000c */
.L_x_48090:
[----:B------:R-:W-:Y:S05]  /*10280*/  BSYNC B1 ;  /* 0x0000000000017941 */ /* 0x000fea0003800000 */
.L_x_48088:
        /* <DEDUP_REMOVED lines=9> */
.L_x_48092:
[----:B------:R-:W-:Y:S01]  /*10320*/  IMAD.MOV.U32 R13, RZ, RZ, R33 ;  /* 0x000000ffff0d7224 */ /* 0x000fe200078e0021 */
[----:B------:R-:W-:Y:S01]  /*10330*/  MOV R12, R34 ;  /* 0x00000022000c7202 */ /* 0x000fe20000000f00 */
[----:B------:R-:W-:Y:S02]  /*10340*/  IMAD.MOV.U32 R33, RZ, RZ, R44 ;  /* 0x000000ffff217224 */ /* 0x000fe400078e002c */
[----:B------:R-:W-:Y:S02]  /*10350*/  IMAD.MOV.U32 R34, RZ, RZ, R11 ;  /* 0x000000ffff227224 */ /* 0x000fe400078e000b */
.L_x_48093:
[----:B------:R-:W-:Y:S05]  /*10360*/  BSYNC B1 ;  /* 0x0000000000017941 */ /* 0x000fea0003800000 */
.L_x_48091:
        /* <DEDUP_REMOVED lines=9> */
.L_x_48095:
[----:B------:R-:W-:Y:S01]  /*10400*/  IMAD.MOV.U32 R35, RZ, RZ, R13 ;  /* 0x000000ffff237224 */ /* 0x000fe200078e000d */
[----:B------:R-:W-:Y:S01]  /*10410*/  MOV R11, R12 ;  /* 0x0000000c000b7202 */ /* 0x000fe20000000f00 */
[----:B------:R-:W-:Y:S02]  /*10420*/  IMAD.MOV.U32 R13, RZ, RZ, R10 ;  /* 0x000000ffff0d7224 */ /* 0x000fe400078e000a */
[----:B------:R-:W-:Y:S02]  /*10430*/  IMAD.MOV.U32 R12, RZ, RZ, R25 ;  /* 0x000000ffff0c7224 */ /* 0x000fe400078e0019 */
.L_x_48096:
[----:B------:R-:W-:Y:S05]  /*10440*/  BSYNC B1 ;  /* 0x0000000000017941 */ /* 0x000fea0003800000 */
.L_x_48094:
        /* <DEDUP_REMOVED lines=9> */
.L_x_48098:
[----:B------:R-:W-:Y:S01]  /*104e0*/  IMAD.MOV.U32 R10, RZ, RZ, R35 ;  /* 0x000000ffff0a7224 */ /* 0x000fe200078e0023 */
[----:B------:R-:W-:Y:S01]  /*104f0*/  MOV R25, R11 ;  /* 0x0000000b00197202 */ /* 0x000fe20000000f00 */
[----:B------:R-:W-:Y:S02]  /*10500*/  IMAD.MOV.U32 R35, RZ, RZ, R46 ;  /* 0x000000ffff237224 */ /* 0x000fe400078e002e */
[----:B------:R-:W-:Y:S02]  /*10510*/  IMAD.MOV.U32 R11, RZ, RZ, R8 ;  /* 0x000000ffff0b7224 */ /* 0x000fe400078e0008 */
.L_x_48099:
[----:B------:R-:W-:Y:S05]  /*10520*/  BSYNC B1 ;  /* 0x0000000000017941 */ /* 0x000fea0003800000 */
.L_x_48097:
        /* <DEDUP_REMOVED lines=9> */
.L_x_48101:
[----:B------:R-:W-:Y:S01]  /*105c0*/  IMAD.MOV.U32 R37, RZ, RZ, R10 ;  /* 0x000000ffff257224 */ /* 0x000fe200078e000a */
[----:B------:R-:W-:Y:S01]  /*105d0*/  MOV R8, R25 ;  /* 0x0000001900087202 */ /* 0x000fe20000000f00 */
[----:B------:R-:W-:Y:S02]  /*105e0*/  IMAD.MOV.U32 R10, RZ, RZ, R9 ;  /* 0x000000ffff0a7224 */ /* 0x000fe400078e0009 */
[----:B------:R-:W-:Y:S02]  /*105f0*/  IMAD.MOV.U32 R25, RZ, RZ, R40 ;  /* 0x000000ffff197224 */ /* 0x000fe400078e0028 */
.L_x_48102:
[----:B------:R-:W-:Y:S05]  /*10600*/  BSYNC B1 ;  /* 0x0000000000017941 */ /* 0x000fea0003800000 */
.L_x_48100:
        /* <DEDUP_REMOVED lines=9> */
.L_x_48104:
[----:B------:R-:W-:Y:S01]  /*106a0*/  IMAD.MOV.U32 R9, RZ, RZ, R37 ;  /* 0x000000ffff097224 */ /* 0x000fe200078e0025 */
[----:B------:R-:W-:Y:S01]  /*106b0*/  MOV R36, R8 ;  /* 0x0000000800247202 */ /* 0x000fe20000000f00 */
[----:B------:R-:W-:Y:S02]  /*106c0*/  IMAD.MOV.U32 R37, RZ, RZ, R48 ;  /* 0x000000ffff257224 */ /* 0x000fe400078e0030 */
[----:B------:R-:W-:Y:S02]  /*106d0*/  IMAD.MOV.U32 R8, RZ, RZ, R7 ;  /* 0x000000ffff087224 */ /* 0x000fe400078e0007 */
.L_x_48105:
[----:B------:R-:W-:Y:S05]  /*106e0*/  BSYNC B1 ;  /* 0x0000000000017941 */ /* 0x000fea0003800000 */
.L_x_48103:
        /* <DEDUP_REMOVED lines=9> */
.L_x_48107:
[----:B------:R-:W-:Y:S01]  /*10780*/  IMAD.MOV.U32 R38, RZ, RZ, R9 ;  /* 0x000000ffff267224 */ /* 0x000fe200078e0009 */
[----:B------:R-:W-:Y:S01]  /*10790*/  MOV R7, R36 ;  /* 0x0000002400077202 */ /* 0x000fe20000000f00 */
[----:B------:R-:W-:Y:S02]  /*107a0*/  IMAD.MOV.U32 R9, RZ, RZ, R6 ;  /* 0x000000ffff097224 */ /* 0x000fe400078e0006 */
[----:B------:R-:W-:Y:S02]  /*107b0*/  IMAD.MOV.U32 R36, RZ, RZ, R5 ;  /* 0x000000ffff247224 */ /* 0x000fe400078e0005 */
.L_x_48108:
[----:B------:R-:W-:Y:S05]  /*107c0*/  BSYNC B1 ;  /* 0x0000000000017941 */ /* 0x000fea0003800000 */
.L_x_48106:
        /* <DEDUP_REMOVED lines=9> */
.L_x_48110:
[----:B------:R-:W-:Y:S01]  /*10860*/  IMAD.MOV.U32 R6, RZ, RZ, R38 ;  /* 0x000000ffff067224 */ /* 0x000fe200078e0026 */
[----:B------:R-:W-:Y:S01]  /*10870*/  MOV R5, R7 ;  /* 0x0000000700057202 */ /* 0x000fe20000000f00 */
[----:B------:R-:W-:Y:S02]  /*10880*/  IMAD.MOV.U32 R38, RZ, RZ, R27 ;  /* 0x000000ffff267224 */ /* 0x000fe400078e001b */
[----:B------:R-:W-:Y:S02]  /*10890*/  IMAD.MOV.U32 R7, RZ, RZ, R4 ;  /* 0x000000ffff077224 */ /* 0x000fe400078e0004 */
.L_x_48111:
[----:B------:R-:W-:Y:S05]  /*108a0*/  BSYNC B1 ;  /* 0x0000000000017941 */ /* 0x000fea0003800000 */
.L_x_48109:
        /* <DEDUP_REMOVED lines=9> */
.L_x_48113:
[----:B------:R-:W-:Y:S01]  /*10940*/  IMAD.MOV.U32 R27, RZ, RZ, R6 ;  /* 0x000000ffff1b7224 */ /* 0x000fe200078e0006 */
[----:B------:R-:W-:Y:S01]  /*10950*/  MOV R4, R5 ;  /* 0x0000000500047202 */ /* 0x000fe20000000f00 */
[----:B------:R-:W-:Y:S02]  /*10960*/  IMAD.MOV.U32 R6, RZ, RZ, R3 ;  /* 0x000000ffff067224 */ /* 0x000fe400078e0003 */
[----:B------:R-:W-:Y:S02]  /*10970*/  IMAD.MOV.U32 R5, RZ, RZ, R2 ;  /* 0x000000ffff057224 */ /* 0x000fe400078e0002 */
.L_x_48114:
[----:B------:R-:W-:Y:S05]  /*10980*/  BSYNC B1 ;  /* 0x0000000000017941 */ /* 0x000fea0003800000 */
.L_x_48112:
        /* <DEDUP_REMOVED lines=16> */
.L_x_48116:
[----:B------:R-:W-:Y:S02]  /*10a90*/  IMAD.MOV.U32 R2, RZ, RZ, R19 ;  /* 0x000000ffff027224 */ /* 0x000fe400078e0013 */
[----:B------:R-:W-:Y:S02]  /*10aa0*/  IMAD.MOV.U32 R28, RZ, RZ, R71 ;  /* 0x000000ffff1c7224 */ /* 0x000fe400078e0047 */
[----:B------:R-:W-:Y:S02]  /*10ab0*/  IMAD.MOV.U32 R19, RZ, RZ, R42 ;  /* 0x000000ffff137224 */ /* 0x000fe400078e002a */
[----:B------:R-:W-:Y:S02]  /*10ac0*/  IMAD.MOV.U32 R71, RZ, RZ, R30 ;  /* 0x000000ffff477224 */ /* 0x000fe400078e001e */
.L_x_48117:
[----:B------:R-:W-:Y:S05]  /*10ad0*/  BSYNC B1 ;  /* 0x0000000000017941 */ /* 0x000fea0003800000 */
.L_x_48115:
        /* <DEDUP_REMOVED lines=9> */
.L_x_48119:
[----:B------:R-:W-:Y:S02]  /*10b70*/  IMAD.MOV.U32 R3, RZ, RZ, R2 ;  /* 0x000000ffff037224 */ /* 0x000fe400078e0002 */
[----:B------:R-:W-:Y:S02]  /*10b80*/  IMAD.MOV.U32 R39, RZ, RZ, R28 ;  /* 0x000000ffff277224 */ /* 0x000fe400078e001c */
[----:B------:R-:W-:Y:S02]  /*10b90*/  IMAD.MOV.U32 R2, RZ, RZ, R31 ;  /* 0x000000ffff027224 */ /* 0x000fe400078e001f */
[----:B------:R-:W-:Y:S02]  /*10ba0*/  IMAD.MOV.U32 R28, RZ, RZ, R29 ;  /* 0x000000ffff1c7224 */ /* 0x000fe400078e001d */
.L_x_48120:
[----:B------:R-:W-:Y:S05]  /*10bb0*/  BSYNC B1 ;  /* 0x0000000000017941 */ /* 0x000fea0003800000 */
.L_x_48118:
        /* <DEDUP_REMOVED lines=9> */
.L_x_48122:
[----:B------:R-:W-:Y:S02]  /*10c50*/  IMAD.MOV.U32 R30, RZ, RZ, R3 ;  /* 0x000000ffff1e7224 */ /* 0x000fe400078e0003 */
[----:B------:R-:W-:Y:S02]  /*10c60*/  IMAD.MOV.U32 R29, RZ, RZ, R39 ;  /* 0x000000ffff1d7224 */ /* 0x000fe400078e0027 */
[----:B------:R-:W-:Y:S02]  /*10c70*/  IMAD.MOV.U32 R3, RZ, RZ, R32 ;  /* 0x000000ffff037224 */ /* 0x000fe400078e0020 */
[----:B------:R-:W-:Y:S02]  /*10c80*/  IMAD.MOV.U32 R39, RZ, RZ, R18 ;  /* 0x000000ffff277224 */ /* 0x000fe400078e0012 */
.L_x_48123:
[----:B------:R-:W-:Y:S05]  /*10c90*/  BSYNC B1 ;  /* 0x0000000000017941 */ /* 0x000fea0003800000 */
.L_x_48121:
        /* <DEDUP_REMOVED lines=9> */
.L_x_48125:
[----:B------:R-:W-:Y:S02]  /*10d30*/  IMAD.MOV.U32 R18, RZ, RZ, R30 ;  /* 0x000000ffff127224 */ /* 0x000fe400078e001e */
[----:B------:R-:W-:Y:S02]  /*10d40*/  IMAD.MOV.U32 R32, RZ, RZ, R29 ;  /* 0x000000ffff207224 */ /* 0x000fe400078e001d */
[----:B------:R-:W-:Y:S02]  /*10d50*/  IMAD.MOV.U32 R30, RZ, RZ, R17 ;  /* 0x000000ffff1e7224 */ /* 0x000fe400078e0011 */
[----:B------:R-:W-:Y:S02]  /*10d60*/  IMAD.MOV.U32 R29, RZ, RZ, R16 ;  /* 0x000000ffff1d7224 */ /* 0x000fe400078e0010 */
.L_x_48126:
[----:B------:R-:W-:Y:S05]  /*10d70*/  BSYNC B1 ;  /* 0x0000000000017941 */ /* 0x000fea0003800000 */
.L_x_48124:
        /* <DEDUP_REMOVED lines=9> */
.L_x_48128:
[----:B------:R-:W-:Y:S02]  /*10e10*/  IMAD.MOV.U32 R17, RZ, RZ, R18 ;  /* 0x000000ffff117224 */ /* 0x000fe400078e0012 */
[----:B------:R-:W-:Y:S02]  /*10e20*/  IMAD.MOV.U32 R16, RZ, RZ, R32 ;  /* 0x000000ffff107224 */ /* 0x000fe400078e0020 */
[----:B------:R-:W-:Y:S02]  /*10e30*/  IMAD.MOV.U32 R18, RZ, RZ, R23 ;  /* 0x000000ffff127224 */ /* 0x000fe400078e0017 */
[----:B------:R-:W-:Y:S02]  /*10e40*/  IMAD.MOV.U32 R32, RZ, RZ, R21 ;  /* 0x000000ffff207224 */ /* 0x000fe400078e0015 */
.L_x_48129:
[----:B------:R-:W-:Y:S05]  /*10e50*/  BSYNC B1 ;  /* 0x0000000000017941 */ /* 0x000fea0003800000 */
.L_x_48127:
        /* <DEDUP_REMOVED lines=9> */
.L_x_48131:
[----:B------:R-:W-:Y:S02]  /*10ef0*/  IMAD.MOV.U32 R40, RZ, RZ, R17 ;  /* 0x000000ffff287224 */ /* 0x000fe400078e0011 */
[----:B------:R-:W-:Y:S02]  /*10f00*/  IMAD.MOV.U32 R21, RZ, RZ, R16 ;  /* 0x000000ffff157224 */ /* 0x000fe400078e0010 */
[----:B------:R-:W-:Y:S02]  /*10f10*/  IMAD.MOV.U32 R17, RZ, RZ, R14 ;  /* 0x000000ffff117224 */ /* 0x000fe400078e000e */
[----:B------:R-:W-:Y:S02]  /*10f20*/  IMAD.MOV.U32 R16, RZ, RZ, R15 ;  /* 0x000000ffff107224 */ /* 0x000fe400078e000f */
.L_x_48132:
[----:B------:R-:W-:Y:S05]  /*10f30*/  BSYNC B1 ;  /* 0x0000000000017941 */ /* 0x000fea0003800000 */
.L_x_48130:
        /* <DEDUP_REMOVED lines=9> */
.L_x_48134:
[----:B------:R-:W-:Y:S02]  /*10fd0*/  IMAD.MOV.U32 R14, RZ, RZ, R40 ;  /* 0x000000ffff0e7224 */ /* 0x000fe400078e0028 */
[----:B------:R-:W-:Y:S02]  /*10fe0*/  IMAD.MOV.U32 R15, RZ, RZ, R21 ;  /* 0x000000ffff0f7224 */ /* 0x000fe400078e0015 */
[----:B------:R-:W-:Y:S02]  /*10ff0*/  IMAD.MOV.U32 R40, RZ, RZ, R33 ;  /* 0x000000ffff287224 */ /* 0x000fe400078e0021 */
[----:B------:R-:W-:Y:S02]  /*11000*/  IMAD.MOV.U32 R21, RZ, RZ, R34 ;  /* 0x000000ffff157224 */ /* 0x000fe400078e0022 */
.L_x_48135:
[----:B------:R-:W-:Y:S05]  /*11010*/  BSYNC B1 ;  /* 0x0000000000017941 */ /* 0x000fea0003800000 */
.L_x_48133:
        /* <DEDUP_REMOVED lines=9> */
.L_x_48137:
[----:B------:R-:W-:Y:S02]  /*110b0*/  IMAD.MOV.U32 R34, RZ, RZ, R14 ;  /* 0x000000ffff227224 */ /* 0x000fe400078e000e */
[----:B------:R-:W-:Y:S02]  /*110c0*/  IMAD.MOV.U32 R42, RZ, RZ, R15 ;  /* 0x000000ffff2a7224 */ /* 0x000fe400078e000f */
[----:B------:R-:W-:Y:S02]  /*110d0*/  IMAD.MOV.U32 R14, RZ, RZ, R13 ;  /* 0x000000ffff0e7224 */ /* 0x000fe400078e000d */
[----:B------:R-:W-:Y:S02]  /*110e0*/  IMAD.MOV.U32 R15, RZ, RZ, R12 ;  /* 0x000000ffff0f7224 */ /* 0x000fe400078e000c */
.L_x_48138:
[----:B------:R-:W-:Y:S05]  /*110f0*/  BSYNC B1 ;  /* 0x0000000000017941 */ /* 0x000fea0003800000 */
.L_x_48136:
        /* <DEDUP_REMOVED lines=9> */
.L_x_48140:
[----:B------:R-:W-:Y:S02]  /*11190*/  IMAD.MOV.U32 R13, RZ, RZ, R34 ;  /* 0x000000ffff0d7224 */ /* 0x000fe400078e0022 */
[----:B------:R-:W-:Y:S02]  /*111a0*/  IMAD.MOV.U32 R12, RZ, RZ, R42 ;  /* 0x000000ffff0c7224 */ /* 0x000fe400078e002a */
[----:B------:R-:W-:Y:S02]  /*111b0*/  IMAD.MOV.U32 R34, RZ, RZ, R35 ;  /* 0x000000ffff227224 */ /* 0x000fe400078e0023 */
[----:B------:R-:W-:Y:S02]  /*111c0*/  IMAD.MOV.U32 R42, RZ, RZ, R11 ;  /* 0x000000ffff2a7224 */ /* 0x000fe400078e000b */
.L_x_48141:
[----:B------:R-:W-:Y:S05]  /*111d0*/  BSYNC B1 ;  /* 0x0000000000017941 */ /* 0x000fea0003800000 */
.L_x_48139:
        /* <DEDUP_REMOVED lines=9> */
.L_x_48143:
[----:B------:R-:W-:Y:S02]  /*11270*/  IMAD.MOV.U32 R44, RZ, RZ, R13 ;  /* 0x000000ffff2c7224 */ /* 0x000fe400078e000d */
[----:B------:R-:W-:Y:S02]  /*11280*/  IMAD.MOV.U32 R11, RZ, RZ, R12 ;  /* 0x000000ffff0b7224 */ /* 0x000fe400078e000c */
[----:B------:R-:W-:Y:S02]  /*11290*/  IMAD.MOV.U32 R13, RZ, RZ, R10 ;  /* 0x000000ffff0d7224 */ /* 0x000fe400078e000a */
[----:B------:R-:W-:Y:S02]  /*112a0*/  IMAD.MOV.U32 R12, RZ, RZ, R25 ;  /* 0x000000ffff0c7224 */ /* 0x000fe400078e0019 */
.L_x_48144:
[----:B------:R-:W-:Y:S05]  /*112b0*/  BSYNC B1 ;  /* 0x0000000000017941 */ /* 0x000fea0003800000 */
.L_x_48142:
        /* <DEDUP_REMOVED lines=9> */
.L_x_48146:
[----:B------:R-:W-:Y:S02]  /*11350*/  IMAD.MOV.U32 R10, RZ, RZ, R44 ;  /* 0x000000ffff0a7224 */ /* 0x000fe400078e002c */
[----:B------:R-:W-:Y:S02]  /*11360*/  IMAD.MOV.U32 R23, RZ, RZ, R11 ;  /* 0x000000ffff177224 */ /* 0x000fe400078e000b */
[----:B------:R-:W-:Y:S02]  /*11370*/  IMAD.MOV.U32 R44, RZ, RZ, R37 ;  /* 0x000000ffff2c7224 */ /* 0x000fe400078e0025 */
[----:B------:R-:W-:Y:S02]  /*11380*/  IMAD.MOV.U32 R11, RZ, RZ, R8 ;  /* 0x000000ffff0b7224 */ /* 0x000fe400078e0008 */
.L_x_48147:
[----:B------:R-:W-:Y:S05]  /*11390*/  BSYNC B1 ;  /* 0x0000000000017941 */ /* 0x000fea0003800000 */
.L_x_48145:
        /* <DEDUP_REMOVED lines=9> */
.L_x_48149:
[----:B------:R-:W-:Y:S02]  /*11430*/  IMAD.MOV.U32 R25, RZ, RZ, R10 ;  /* 0x000000ffff197224 */ /* 0x000fe400078e000a */
[----:B------:R-:W-:Y:S02]  /*11440*/  IMAD.MOV.U32 R8, RZ, RZ, R23 ;  /* 0x000000ffff087224 */ /* 0x000fe400078e0017 */
[----:B------:R-:W-:Y:S02]  /*11450*/  IMAD.MOV.U32 R10, RZ, RZ, R9 ;  /* 0x000000ffff0a7224 */ /* 0x000fe400078e0009 */
[----:B------:R-:W-:Y:S02]  /*11460*/  IMAD.MOV.U32 R23, RZ, RZ, R36 ;  /* 0x000000ffff177224 */ /* 0x000fe400078e0024 */
.L_x_48150:
[----:B------:R-:W-:Y:S05]  /*11470*/  BSYNC B1 ;  /* 0x0000000000017941 */ /* 0x000fea0003800000 */
.L_x_48148:
        /* <DEDUP_REMOVED lines=9> */
.L_x_48152:
[----:B------:R-:W-:Y:S02]  /*11510*/  IMAD.MOV.U32 R9, RZ, RZ, R25 ;  /* 0x000000ffff097224 */ /* 0x000fe400078e0019 */
[----:B------:R-:W-:Y:S02]  /*11520*/  IMAD.MOV.U32 R36, RZ, RZ, R8 ;  /* 0x000000ffff247224 */ /* 0x000fe400078e0008 */
[----:B------:R-:W-:Y:S02]  /*11530*/  IMAD.MOV.U32 R25, RZ, RZ, R38 ;  /* 0x000000ffff197224 */ /* 0x000fe400078e0026 */
[----:B------:R-:W-:Y:S02]  /*11540*/  IMAD.MOV.U32 R8, RZ, RZ, R7 ;  /* 0x000000ffff087224 */ /* 0x000fe400078e0007 */
.L_x_48153:
[----:B------:R-:W-:Y:S05]  /*11550*/  BSYNC B1 ;  /* 0x0000000000017941 */ /* 0x000fea0003800000 */
.L_x_48151:
        /* <DEDUP_REMOVED lines=9> */
.L_x_48155:
[----:B------:R-:W-:Y:S02]  /*115f0*/  IMAD.MOV.U32 R38, RZ, RZ, R9 ;  /* 0x000000ffff267224 */ /* 0x000fe400078e0009 */
[----:B------:R-:W-:Y:S02]  /*11600*/  IMAD.MOV.U32 R7, RZ, RZ, R36 ;  /* 0x000000ffff077224 */ /* 0x000fe400078e0024 */
[----:B------:R-:W-:Y:S02]  /*11610*/  IMAD.MOV.U32 R9, RZ, RZ, R6 ;  /* 0x000000ffff097224 */ /* 0x000fe400078e0006 */
[----:B------:R-:W-:Y:S02]  /*11620*/  IMAD.MOV.U32 R36, RZ, RZ, R5 ;  /* 0x000000ffff247224 */ /* 0x000fe400078e0005 */
.L_x_48156:
[----:B------:R-:W-:Y:S05]  /*11630*/  BSYNC B1 ;  /* 0x0000000000017941 */ /* 0x000fea0003800000 */
.L_x_48154:
        /* <DEDUP_REMOVED lines=9> */
.L_x_48158:
[----:B------:R-:W-:Y:S02]  /*116d0*/  IMAD.MOV.U32 R5, RZ, RZ, R38 ;  /* 0x000000ffff057224 */ /* 0x000fe400078e0026 */
[----:B------:R-:W-:Y:S02]  /*116e0*/  IMAD.MOV.U32 R6, RZ, RZ, R7 ;  /* 0x000000ffff067224 */ /* 0x000fe400078e0007 */
[----:B------:R-:W-:Y:S02]  /*116f0*/  IMAD.MOV.U32 R38, RZ, RZ, R27 ;  /* 0x000000ffff267224 */ /* 0x000fe400078e001b */
[----:B------:R-:W-:Y:S02]  /*11700*/  IMAD.MOV.U32 R7, RZ, RZ, R4 ;  /* 0x000000ffff077224 */ /* 0x000fe400078e0004 */
.L_x_48159:
[----:B------:R-:W-:Y:S05]  /*11710*/  BSYNC B1 ;  /* 0x0000000000017941 */ /* 0x000fea0003800000 */
.L_x_48157:
        /* <DEDUP_REMOVED lines=16> */
.L_x_48161:
[----:B------:R-:W-:Y:S02]  /*11820*/  IMAD.MOV.U32 R4, RZ, RZ, R19 ;  /* 0x000000ffff047224 */ /* 0x000fe400078e0013 */
[----:B------:R-:W-:Y:S01]  /*11830*/  IMAD.MOV.U32 R26, RZ, RZ, R71 ;  /* 0x000000ffff1a7224 */ /* 0x000fe200078e0047 */
[----:B------:R-:W-:Y:S01]  /*11840*/  MOV R71, R28 ;  /* 0x0000001c00477202 */ /* 0x000fe20000000f00 */
[----:B------:R-:W-:Y:S02]  /*11850*/  IMAD.MOV.U32 R19, RZ, RZ, R2 ;  /* 0x000000ffff137224 */ /* 0x000fe400078e0002 */
.L_x_48162:
[----:B------:R-:W-:Y:S05]  /*11860*/  BSYNC B1 ;  /* 0x0000000000017941 */ /* 0x000fea0003800000 */
.L_x_48160:
        /* <DEDUP_REMOVED lines=9> */
.L_x_48164:
[----:B------:R-:W-:Y:S02]  /*11900*/  IMAD.MOV.U32 R27, RZ, RZ, R4 ;  /* 0x000000ffff1b7224 */ /* 0x000fe400078e0004 */
[----:B------:R-:W-:Y:S01]  /*11910*/  IMAD.MOV.U32 R2, RZ, RZ, R26 ;  /* 0x000000ffff027224 */ /* 0x000fe200078e001a */
[----:B------:R-:W-:Y:S01]  /*11920*/  MOV R26, R39 ;  /* 0x00000027001a7202 */ /* 0x000fe20000000f00 */
[----:B------:R-:W-:Y:S02]  /*11930*/  IMAD.MOV.U32 R4, RZ, RZ, R3 ;  /* 0x000000ffff047224 */ /* 0x000fe400078e0003 */
.L_x_48165:
[----:B------:R-:W-:Y:S05]  /*11940*/  BSYNC B1 ;  /* 0x0000000000017941 */ /* 0x000fea0003800000 */
.L_x_48163:
        /* <DEDUP_REMOVED lines=9> */
.L_x_48167:
[----:B------:R-:W-:Y:S02]  /*119e0*/  IMAD.MOV.U32 R3, RZ, RZ, R27 ;  /* 0x000000ffff037224 */ /* 0x000fe400078e001b */
[----:B------:R-:W-:Y:S01]  /*119f0*/  IMAD.MOV.U32 R31, RZ, RZ, R2 ;  /* 0x000000ffff1f7224 */ /* 0x000fe200078e0002 */
[----:B------:R-:W-:Y:S01]  /*11a00*/  MOV R2, R29 ;  /* 0x0000001d00027202 */ /* 0x000fe20000000f00 */
[----:B------:R-:W-:Y:S02]  /*11a10*/  IMAD.MOV.U32 R27, RZ, RZ, R30 ;  /* 0x000000ffff1b7224 */ /* 0x000fe400078e001e */
.L_x_48168:
[----:B------:R-:W-:Y:S05]  /*11a20*/  BSYNC B1 ;  /* 0x0000000000017941 */ /* 0x000fea0003800000 */
.L_x_48166:
        /* <DEDUP_REMOVED lines=9> */
.L_x_48170:
[----:B------:R-:W-:Y:S02]  /*11ac0*/  IMAD.MOV.U32 R28, RZ, RZ, R3 ;  /* 0x000000ffff1c7224 */ /* 0x000fe400078e0003 */
[----:B------:R-:W-:Y:S01]  /*11ad0*/  IMAD.MOV.U32 R29, RZ, RZ, R31 ;  /* 0x000000ffff1d7224 */ /* 0x000fe200078e001f */
[----:B------:R-:W-:Y:S01]  /*11ae0*/  MOV R31, R32 ;  /* 0x00000020001f7202 */ /* 0x000fe20000000f00 */
[----:B------:R-:W-:Y:S02]  /*11af0*/  IMAD.MOV.U32 R3, RZ, RZ, R18 ;  /* 0x000000ffff037224 */ /* 0x000fe400078e0012 */
.L_x_48171:
[----:B------:R-:W-:Y:S05]  /*11b00*/  BSYNC B1 ;  /* 0x0000000000017941 */ /* 0x000fea0003800000 */
.L_x_48169:
        /* <DEDUP_REMOVED lines=9> */
.L_x_48173:
[----:B------:R-:W-:Y:S02]  /*11ba0*/  IMAD.MOV.U32 R33, RZ, RZ, R28 ;  /* 0x000000ffff217224 */ /* 0x000fe400078e001c */
[----:B------:R-:W-:Y:S01]  /*11bb0*/  IMAD.MOV.U32 R18, RZ, RZ, R29 ;  /* 0x000000ffff127224 */ /* 0x000fe200078e001d */
[----:B------:R-:W-:Y:S01]  /*11bc0*/  MOV R29, R16 ;  /* 0x00000010001d7202 */ /* 0x000fe20000000f00 */
[----:B------:R-:W-:Y:S02]  /*11bd0*/  IMAD.MOV.U32 R28, RZ, RZ, R17 ;  /* 0x000000ffff1c7224 */ /* 0x000fe400078e0011 */
.L_x_48174:
[----:B------:R-:W-:Y:S05]  /*11be0*/  BSYNC B1 ;  /* 0x0000000000017941 */ /* 0x000fea0003800000 */
.L_x_48172:
        /* <DEDUP_REMOVED lines=9> */
.L_x_48176:
[----:B------:R-:W-:Y:S02]  /*11c80*/  IMAD.MOV.U32 R17, RZ, RZ, R33 ;  /* 0x000000ffff117224 */ /* 0x000fe400078e0021 */
[----:B------:R-:W-:Y:S01]  /*11c90*/  IMAD.MOV.U32 R16, RZ, RZ, R18 ;  /* 0x000000ffff107224 */ /* 0x000fe200078e0012 */
[----:B------:R-:W-:Y:S01]  /*11ca0*/  MOV R18, R21 ;  /* 0x0000001500127202 */ /* 0x000fe20000000f00 */
[----:B------:R-:W-:Y:S02]  /*11cb0*/  IMAD.MOV.U32 R33, RZ, RZ, R40 ;  /* 0x000000ffff217224 */ /* 0x000fe400078e0028 */
.L_x_48177:
[----:B------:R-:W-:Y:S05]  /*11cc0*/  BSYNC B1 ;  /* 0x0000000000017941 */ /* 0x000fea0003800000 */
.L_x_48175:
        /* <DEDUP_REMOVED lines=9> */
.L_x_48179:
[----:B------:R-:W-:Y:S02]  /*11d60*/  IMAD.MOV.U32 R21, RZ, RZ, R17 ;  /* 0x000000ffff157224 */ /* 0x000fe400078e0011 */
[----:B------:R-:W-:Y:S01]  /*11d70*/  IMAD.MOV.U32 R35, RZ, RZ, R16 ;  /* 0x000000ffff237224 */ /* 0x000fe200078e0010 */
[----:B------:R-:W-:Y:S01]  /*11d80*/  MOV R16, R15 ;  /* 0x0000000f00107202 */ /* 0x000fe20000000f00 */
[----:B------:R-:W-:Y:S02]  /*11d90*/  IMAD.MOV.U32 R17, RZ, RZ, R14 ;  /* 0x000000ffff117224 */ /* 0x000fe400078e000e */
.L_x_48180:
[----:B------:R-:W-:Y:S05]  /*11da0*/  BSYNC B1 ;  /* 0x0000000000017941 */ /* 0x000fea0003800000 */
.L_x_48178:
        /* <DEDUP_REMOVED lines=9> */
.L_x_48182:
[----:B------:R-:W-:Y:S02]  /*11e40*/  IMAD.MOV.U32 R14, RZ, RZ, R21 ;  /* 0x000000ffff0e7224 */ /* 0x000fe400078e0015 */
[----:B------:R-:W-:Y:S01]  /*11e50*/  IMAD.MOV.U32 R15, RZ, RZ, R35 ;  /* 0x000000ffff0f7224 */ /* 0x000fe200078e0023 */
[----:B------:R-:W-:Y:S01]  /*11e60*/  MOV R35, R42 ;  /* 0x0000002a00237202 */ /* 0x000fe20000000f00 */
[----:B------:R-:W-:Y:S02]  /*11e70*/  IMAD.MOV.U32 R21, RZ, RZ, R34 ;  /* 0x000000ffff157224 */ /* 0x000fe400078e0022 */
.L_x_48183:
[----:B------:R-:W-:Y:S05]  /*11e80*/  BSYNC B1 ;  /* 0x0000000000017941 */ /* 0x000fea0003800000 */
.L_x_48181:
        /* <DEDUP_REMOVED lines=9> */
.L_x_48185:
[----:B------:R-:W-:Y:S02]  /*11f20*/  IMAD.MOV.U32 R37, RZ, RZ, R14 ;  /* 0x000000ffff257224 */ /* 0x000fe400078e000e */
[----:B------:R-:W-:Y:S01]  /*11f30*/  IMAD.MOV.U32 R30, RZ, RZ, R15 ;  /* 0x000000ffff1e7224 */ /* 0x000fe200078e000f */
[----:B------:R-:W-:Y:S01]  /*11f40*/  MOV R15, R12 ;  /* 0x0000000c000f7202 */ /* 0x000fe20000000f00 */
[----:B------:R-:W-:Y:S02]  /*11f50*/  IMAD.MOV.U32 R14, RZ, RZ, R13 ;  /* 0x000000ffff0e7224 */ /* 0x000fe400078e000d */
.L_x_48186:
[----:B------:R-:W-:Y:S05]  /*11f60*/  BSYNC B1 ;  /* 0x0000000000017941 */ /* 0x000fea0003800000 */
.L_x_48184:
        /* <DEDUP_REMOVED lines=9> */
.L_x_48188:
[----:B------:R-:W-:Y:S02]  /*12000*/  IMAD.MOV.U32 R13, RZ, RZ, R37 ;  /* 0x000000ffff0d7224 */ /* 0x000fe400078e0025 */
[----:B------:R-:W-:Y:S01]  /*12010*/  IMAD.MOV.U32 R12, RZ, RZ, R30 ;  /* 0x000000ffff0c7224 */ /* 0x000fe200078e001e */
[----:B------:R-:W-:Y:S01]  /*12020*/  MOV R30, R11 ;  /* 0x0000000b001e7202 */ /* 0x000fe20000000f00 */
[----:B------:R-:W-:Y:S02]  /*12030*/  IMAD.MOV.U32 R37, RZ, RZ, R44 ;  /* 0x000000ffff257224 */ /* 0x000fe400078e002c */
.L_x_48189:
[----:B------:R-:W-:Y:S05]  /*12040*/  BSYNC B1 ;  /* 0x0000000000017941 */ /* 0x000fea0003800000 */
.L_x_48187:
        /* <DEDUP_REMOVED lines=9> */
.L_x_48191:
[----:B------:R-:W-:Y:S02]  /*120e0*/  IMAD.MOV.U32 R32, RZ, RZ, R13 ;  /* 0x000000ffff207224 */ /* 0x000fe400078e000d */
[----:B------:R-:W-:Y:S01]  /*120f0*/  IMAD.MOV.U32 R11, RZ, RZ, R12 ;  /* 0x000000ffff0b7224 */ /* 0x000fe200078e000c */
[----:B------:R-:W-:Y:S01]  /*12100*/  MOV R12, R23 ;  /* 0x00000017000c7202 */ /* 0x000fe20000000f00 */
[----:B------:R-:W-:Y:S02]  /*12110*/  IMAD.MOV.U32 R13, RZ, RZ, R10 ;  /* 0x000000ffff0d7224 */ /* 0x000fe400078e000a */
.L_x_48192:
[----:B------:R-:W-:Y:S05]  /*12120*/  BSYNC B1 ;  /* 0x0000000000017941 */ /* 0x000fea0003800000 */
.L_x_48190:
        /* <DEDUP_REMOVED lines=9> */
.L_x_48194:
[----:B------:R-:W-:Y:S02]  /*121c0*/  IMAD.MOV.U32 R10, RZ, RZ, R32 ;  /* 0x000000ffff0a7224 */ /* 0x000fe400078e0020 */
[----:B------:R-:W-:Y:S01]  /*121d0*/  IMAD.MOV.U32 R23, RZ, RZ, R11 ;  /* 0x000000ffff177224 */ /* 0x000fe200078e000b */
[----:B------:R-:W-:Y:S01]  /*121e0*/  MOV R11, R8 ;  /* 0x00000008000b7202 */ /* 0x000fe20000000f00 */
[----:B------:R-:W-:Y:S02]  /*121f0*/  IMAD.MOV.U32 R32, RZ, RZ, R25 ;  /* 0x000000ffff207224 */ /* 0x000fe400078e0019 */
.L_x_48195:
[----:B------:R-:W-:Y:S05]  /*12200*/  BSYNC B1 ;  /* 0x0000000000017941 */ /* 0x000fea0003800000 */
.L_x_48193:
        /* <DEDUP_REMOVED lines=9> */
.L_x_48197:
[----:B------:R-:W-:Y:S02]  /*122a0*/  IMAD.MOV.U32 R25, RZ, RZ, R10 ;  /* 0x000000ffff197224 */ /* 0x000fe400078e000a */
[----:B------:R-:W-:Y:S01]  /*122b0*/  IMAD.MOV.U32 R8, RZ, RZ, R23 ;  /* 0x000000ffff087224 */ /* 0x000fe200078e0017 */
[----:B------:R-:W-:Y:S01]  /*122c0*/  MOV R23, R36 ;  /* 0x0000002400177202 */ /* 0x000fe20000000f00 */
[----:B------:R-:W-:Y:S02]  /*122d0*/  IMAD.MOV.U32 R10, RZ, RZ, R9 ;  /* 0x000000ffff0a7224 */ /* 0x000fe400078e0009 */
.L_x_48198:
[----:B------:R-:W-:Y:S05]  /*122e0*/  BSYNC B1 ;  /* 0x0000000000017941 */ /* 0x000fea0003800000 */
.L_x_48196:
        /* <DEDUP_REMOVED lines=9> */
.L_x_48200:
[----:B------:R-:W-:Y:S02]  /*12380*/  IMAD.MOV.U32 R34, RZ, RZ, R25 ;  /* 0x000000ffff227224 */ /* 0x000fe400078e0019 */
[----:B------:R-:W-:Y:S01]  /*12390*/  IMAD.MOV.U32 R9, RZ, RZ, R8 ;  /* 0x000000ffff097224 */ /* 0x000fe200078e0008 */
[----:B------:R-:W-:Y:S01]  /*123a0*/  MOV R8, R7 ;  /* 0x0000000700087202 */ /* 0x000fe20000000f00 */
[----:B------:R-:W-:Y:S02]  /*123b0*/  IMAD.MOV.U32 R25, RZ, RZ, R38 ;  /* 0x000000ffff197224 */ /* 0x000fe400078e0026 */
.L_x_48201:
[----:B------:R-:W-:Y:S05]  /*123c0*/  BSYNC B1 ;  /* 0x0000000000017941 */ /* 0x000fea0003800000 */
.L_x_48199:
        /* <DEDUP_REMOVED lines=9> */
.L_x_48203:
[----:B------:R-:W-:Y:S02]  /*12460*/  IMAD.MOV.U32 R7, RZ, RZ, R34 ;  /* 0x000000ffff077224 */ /* 0x000fe400078e0022 */
[----:B------:R-:W-:Y:S01]  /*12470*/  IMAD.MOV.U32 R36, RZ, RZ, R9 ;  /* 0x000000ffff247224 */ /* 0x000fe200078e0009 */
[----:B------:R-:W-:Y:S01]  /*12480*/  MOV R9, R6 ;  /* 0x0000000600097202 */ /* 0x000fe20000000f00 */
[----:B------:R-:W-:Y:S02]  /*12490*/  IMAD.MOV.U32 R34, RZ, RZ, R5 ;  /* 0x000000ffff227224 */ /* 0x000fe400078e0005 */
.L_x_48204:
[----:B------:R-:W-:Y:S05]  /*124a0*/  BSYNC B1 ;  /* 0x0000000000017941 */ /* 0x000fea0003800000 */
.L_x_48202:
        /* <DEDUP_REMOVED lines=16> */
.L_x_48206:
[----:B------:R-:W-:Y:S01]  /*125b0*/  IMAD.MOV.U32 R6, RZ, RZ, R19 ;  /* 0x000000ffff067224 */ /* 0x000fe200078e0013 */
[----:B------:R-:W-:Y:S01]  /*125c0*/  MOV R5, R71 ;  /* 0x0000004700057202 */ /* 0x000fe20000000f00 */
[----:B------:R-:W-:Y:S02]  /*125d0*/  IMAD.MOV.U32 R19, RZ, RZ, R4 ;  /* 0x000000ffff137224 */ /* 0x000fe400078e0004 */
[----:B------:R-:W-:Y:S02]  /*125e0*/  IMAD.MOV.U32 R71, RZ, RZ, R26 ;  /* 0x000000ffff477224 */ /* 0x000fe400078e001a */
.L_x_48207:
[----:B------:R-:W-:Y:S05]  /*125f0*/  BSYNC B1 ;  /* 0x0000000000017941 */ /* 0x000fea0003800000 */
.L_x_48205:
        /* <DEDUP_REMOVED lines=9> */
.L_x_48209:
[----:B------:R-:W-:Y:S01]  /*12690*/  IMAD.MOV.U32 R4, RZ, RZ, R6 ;  /* 0x000000ffff047224 */ /* 0x000fe200078e0006 */
[----:B------:R-:W-:Y:S01]  /*126a0*/  MOV R24, R5 ;  /* 0x0000000500187202 */ /* 0x000fe20000000f00 */
[----:B------:R-:W-:Y:S02]  /*126b0*/  IMAD.MOV.U32 R6, RZ, RZ, R27 ;  /* 0x000000ffff067224 */ /* 0x000fe400078e001b */
[----:B------:R-:W-:Y:S02]  /*126c0*/  IMAD.MOV.U32 R5, RZ, RZ, R2 ;  /* 0x000000ffff057224 */ /* 0x000fe400078e0002 */
.L_x_48210:
[----:B------:R-:W-:Y:S05]  /*126d0*/  BSYNC B1 ;  /* 0x0000000000017941 */ /* 0x000fea0003800000 */
.L_x_48208:
        /* <DEDUP_REMOVED lines=9> */
.L_x_48212:
[----:B------:R-:W-:Y:S01]  /*12770*/  IMAD.MOV.U32 R2, RZ, RZ, R4 ;  /* 0x000000ffff027224 */ /* 0x000fe200078e0004 */
[----:B------:R-:W-:Y:S01]  /*12780*/  MOV R26, R24 ;  /* 0x00000018001a7202 */ /* 0x000fe20000000f00 */
[----:B------:R-:W-:Y:S02]  /*12790*/  IMAD.MOV.U32 R4, RZ, RZ, R3 ;  /* 0x000000ffff047224 */ /* 0x000fe400078e0003 */
[----:B------:R-:W-:Y:S02]  /*127a0*/  IMAD.MOV.U32 R24, RZ, RZ, R31 ;  /* 0x000000ffff187224 */ /* 0x000fe400078e001f */
.L_x_48213:
[----:B------:R-:W-:Y:S05]  /*127b0*/  BSYNC B1 ;  /* 0x0000000000017941 */ /* 0x000fea0003800000 */
.L_x_48211:
        /* <DEDUP_REMOVED lines=9> */
.L_x_48215:
[----:B------:R-:W-:Y:S01]  /*12850*/  IMAD.MOV.U32 R3, RZ, RZ, R2 ;  /* 0x000000ffff037224 */ /* 0x000fe200078e0002 */
[----:B------:R-:W-:Y:S01]  /*12860*/  MOV R27, R26 ;  /* 0x0000001a001b7202 */ /* 0x000fe20000000f00 */
[----:B------:R-:W-:Y:S02]  /*12870*/  IMAD.MOV.U32 R2, RZ, RZ, R28 ;  /* 0x000000ffff027224 */ /* 0x000fe400078e001c */
[----:B------:R-:W-:Y:S02]  /*12880*/  IMAD.MOV.U32 R26, RZ, RZ, R29 ;  /* 0x000000ffff1a7224 */ /* 0x000fe400078e001d */
.L_x_48216:
[----:B------:R-:W-:Y:S05]  /*12890*/  BSYNC B1 ;  /* 0x0000000000017941 */ /* 0x000fea0003800000 */
.L_x_48214:
        /* <DEDUP_REMOVED lines=9> */
.L_x_48218:
[----:B------:R-:W-:Y:S01]  /*12930*/  IMAD.MOV.U32 R28, RZ, RZ, R3 ;  /* 0x000000ffff1c7224 */ /* 0x000fe200078e0003 */
[----:B------:R-:W-:Y:S01]  /*12940*/  MOV R29, R27 ;  /* 0x0000001b001d7202 */ /* 0x000fe20000000f00 */
[----:B------:R-:W-:Y:S02]  /*12950*/  IMAD.MOV.U32 R3, RZ, RZ, R33 ;  /* 0x000000ffff037224 */ /* 0x000fe400078e0021 */
[----:B------:R-:W-:Y:S02]  /*12960*/  IMAD.MOV.U32 R27, RZ, RZ, R18 ;  /* 0x000000ffff1b7224 */ /* 0x000fe400078e0012 */
.L_x_48219:
[----:B------:R-:W-:Y:S05]  /*12970*/  BSYNC B1 ;  /* 0x0000000000017941 */ /* 0x000fea0003800000 */
.L_x_48217:
        /* <DEDUP_REMOVED lines=9> */
.L_x_48221:
[----:B------:R-:W-:Y:S01]  /*12a10*/  IMAD.MOV.U32 R31, RZ, RZ, R28 ;  /* 0x000000ffff1f7224 */ /* 0x000fe200078e001c */
[----:B------:R-:W-:Y:S01]  /*12a20*/  MOV R33, R29 ;  /* 0x0000001d00217202 */ /* 0x000fe20000000f00 */
[----:B------:R-:W-:Y:S02]  /*12a30*/  IMAD.MOV.U32 R28, RZ, RZ, R17 ;  /* 0x000000ffff1c7224 */ /* 0x000fe400078e0011 */
[----:B------:R-:W-:Y:S02]  /*12a40*/  IMAD.MOV.U32 R29, RZ, RZ, R16 ;  /* 0x000000ffff1d7224 */ /* 0x000fe400078e0010 */
.L_x_48222:
[----:B------:R-:W-:Y:S05]  /*12a50*/  BSYNC B1 ;  /* 0x0000000000017941 */ /* 0x000fea0003800000 */
.L_x_48220:
        /* <DEDUP_REMOVED lines=9> */
.L_x_48224:
[----:B------:R-:W-:Y:S01]  /*12af0*/  IMAD.MOV.U32 R38, RZ, RZ, R31 ;  /* 0x000000ffff267224 */ /* 0x000fe200078e001f */
[----:B------:R-:W-:Y:S01]  /*12b00*/  MOV R40, R33 ;  /* 0x0000002100287202 */ /* 0x000fe20000000f00 */
[----:B------:R-:W-:Y:S02]  /*12b10*/  IMAD.MOV.U32 R31, RZ, RZ, R21 ;  /* 0x000000ffff1f7224 */ /* 0x000fe400078e0015 */
[----:B------:R-:W-:Y:S02]  /*12b20*/  IMAD.MOV.U32 R33, RZ, RZ, R35 ;  /* 0x000000ffff217224 */ /* 0x000fe400078e0023 */
.L_x_48225:
[----:B------:R-:W-:Y:S05]  /*12b30*/  BSYNC B1 ;  /* 0x0000000000017941 */ /* 0x000fea0003800000 */
.L_x_48223:
        /* <DEDUP_REMOVED lines=9> */
.L_x_48227:
[----:B------:R-:W-:Y:S01]  /*12bd0*/  IMAD.MOV.U32 R21, RZ, RZ, R38 ;  /* 0x000000ffff157224 */ /* 0x000fe200078e0026 */
[----:B------:R-:W-:Y:S01]  /*12be0*/  MOV R35, R40 ;  /* 0x0000002800237202 */ /* 0x000fe20000000f00 */
[----:B------:R-:W-:Y:S02]  /*12bf0*/  IMAD.MOV.U32 R38, RZ, RZ, R14 ;  /* 0x000000ffff267224 */ /* 0x000fe400078e000e */
[----:B------:R-:W-:Y:S02]  /*12c00*/  IMAD.MOV.U32 R40, RZ, RZ, R15 ;  /* 0x000000ffff287224 */ /* 0x000fe400078e000f */
.L_x_48228:
[----:B------:R-:W-:Y:S05]  /*12c10*/  BSYNC B1 ;  /* 0x0000000000017941 */ /* 0x000fea0003800000 */
.L_x_48226:
        /* <DEDUP_REMOVED lines=9> */
.L_x_48230:
[----:B------:R-:W-:Y:S01]  /*12cb0*/  IMAD.MOV.U32 R42, RZ, RZ, R21 ;  /* 0x000000ffff2a7224 */ /* 0x000fe200078e0015 */
[----:B------:R-:W-:Y:S01]  /*12cc0*/  MOV R39, R35 ;  /* 0x0000002300277202 */ /* 0x000fe20000000f00 */
[----:B------:R-:W-:Y:S02]  /*12cd0*/  IMAD.MOV.U32 R21, RZ, RZ, R37 ;  /* 0x000000ffff157224 */ /* 0x000fe400078e0025 */
[----:B------:R-:W-:Y:S02]  /*12ce0*/  IMAD.MOV.U32 R35, RZ, RZ, R30 ;  /* 0x000000ffff237224 */ /* 0x000fe400078e001e */
.L_x_48231:
[----:B------:R-:W-:Y:S05]  /*12cf0*/  BSYNC B1 ;  /* 0x0000000000017941 */ /* 0x000fea0003800000 */
.L_x_48229:
        /* <DEDUP_REMOVED lines=9> */
.L_x_48233:
[----:B------:R-:W-:Y:S01]  /*12d90*/  IMAD.MOV.U32 R37, RZ, RZ, R42 ;  /* 0x000000ffff257224 */ /* 0x000fe200078e002a */
[----:B------:R-:W-:Y:S01]  /*12da0*/  MOV R30, R39 ;  /* 0x00000027001e7202 */ /* 0x000fe20000000f00 */
[----:B------:R-:W-:Y:S02]  /*12db0*/  IMAD.MOV.U32 R42, RZ, RZ, R13 ;  /* 0x000000ffff2a7224 */ /* 0x000fe400078e000d */
[----:B------:R-:W-:Y:S02]  /*12dc0*/  IMAD.MOV.U32 R39, RZ, RZ, R12 ;  /* 0x000000ffff277224 */ /* 0x000fe400078e000c */
.L_x_48234:
[----:B------:R-:W-:Y:S05]  /*12dd0*/  BSYNC B1 ;  /* 0x0000000000017941 */ /* 0x000fea0003800000 */
.L_x_48232:
        /* <DEDUP_REMOVED lines=9> */
.L_x_48236:
[----:B------:R-:W-:Y:S01]  /*12e70*/  IMAD.MOV.U32 R44, RZ, RZ, R37 ;  /* 0x000000ffff2c7224 */ /* 0x000fe200078e0025 */
[----:B------:R-:W-:Y:S01]  /*12e80*/  MOV R46, R30 ;  /* 0x0000001e002e7202 */ /* 0x000fe20000000f00 */
[----:B------:R-:W-:Y:S02]  /*12e90*/  IMAD.MOV.U32 R37, RZ, RZ, R32 ;  /* 0x000000ffff257224 */ /* 0x000fe400078e0020 */
[----:B------:R-:W-:Y:S02]  /*12ea0*/  IMAD.MOV.U32 R30, RZ, RZ, R11 ;  /* 0x000000ffff1e7224 */ /* 0x000fe400078e000b */
.L_x_48237:
[----:B------:R-:W-:Y:S05]  /*12eb0*/  BSYNC B1 ;  /* 0x0000000000017941 */ /* 0x000fea0003800000 */
.L_x_48235:
        /* <DEDUP_REMOVED lines=9> */
.L_x_48239:
[----:B------:R-:W-:Y:S01]  /*12f50*/  IMAD.MOV.U32 R32, RZ, RZ, R44 ;  /* 0x000000ffff207224 */ /* 0x000fe200078e002c */
[----:B------:R-:W-:Y:S01]  /*12f60*/  MOV R45, R46 ;  /* 0x0000002e002d7202 */ /* 0x000fe20000000f00 */
[----:B------:R-:W-:Y:S02]  /*12f70*/  IMAD.MOV.U32 R44, RZ, RZ, R10 ;  /* 0x000000ffff2c7224 */ /* 0x000fe400078e000a */
[----:B------:R-:W-:Y:S02]  /*12f80*/  IMAD.MOV.U32 R46, RZ, RZ, R23 ;  /* 0x000000ffff2e7224 */ /* 0x000fe400078e0017 */
.L_x_48240:
[----:B------:R-:W-:Y:S05]  /*12f90*/  BSYNC B1 ;  /* 0x0000000000017941 */ /* 0x000fea0003800000 */
.L_x_48238:
        /* <DEDUP_REMOVED lines=9> */
.L_x_48242:
[----:B------:R-:W-:Y:S01]  /*13030*/  IMAD.MOV.U32 R23, RZ, RZ, R32 ;  /* 0x000000ffff177224 */ /* 0x000fe200078e0020 */
[----:B------:R-:W-:Y:S01]  /*13040*/  MOV R48, R45 ;  /* 0x0000002d00307202 */ /* 0x000fe20000000f00 */
[----:B------:R-:W-:Y:S02]  /*13050*/  IMAD.MOV.U32 R32, RZ, RZ, R25 ;  /* 0x000000ffff207224 */ /* 0x000fe400078e0019 */
[----:B------:R-:W-:Y:S02]  /*13060*/  IMAD.MOV.U32 R45, RZ, RZ, R8 ;  /* 0x000000ffff2d7224 */ /* 0x000fe400078e0008 */
.L_x_48243:
[----:B------:R-:W-:Y:S05]  /*13070*/  BSYNC B1 ;  /* 0x0000000000017941 */ /* 0x000fea0003800000 */
.L_x_48241:
        /* <DEDUP_REMOVED lines=9> */
.L_x_48245:
[----:B------:R-:W-:Y:S01]  /*13110*/  IMAD.MOV.U32 R25, RZ, RZ, R23 ;  /* 0x000000ffff197224 */ /* 0x000fe200078e0017 */
[----:B------:R-:W-:Y:S01]  /*13120*/  MOV R47, R48 ;  /* 0x00000030002f7202 */ /* 0x000fe20000000f00 */
[----:B------:R-:W-:Y:S02]  /*13130*/  IMAD.MOV.U32 R23, RZ, RZ, R34 ;  /* 0x000000ffff177224 */ /* 0x000fe400078e0022 */
[----:B------:R-:W-:Y:S02]  /*13140*/  IMAD.MOV.U32 R48, RZ, RZ, R9 ;  /* 0x000000ffff307224 */ /* 0x000fe400078e0009 */
.L_x_48246:
[----:B------:R-:W-:Y:S05]  /*13150*/  BSYNC B1 ;  /* 0x0000000000017941 */ /* 0x000fea0003800000 */
.L_x_48244:
        /* <DEDUP_REMOVED lines=9> */
.L_x_48248:
[----:B------:R-:W-:Y:S01]  /*131f0*/  IMAD.MOV.U32 R34, RZ, RZ, R25 ;  /* 0x000000ffff227224 */ /* 0x000fe200078e0019 */
[----:B------:R-:W-:Y:S01]  /*13200*/  MOV R50, R47 ;  /* 0x0000002f00327202 */ /* 0x000fe20000000f00 */
[----:B------:R-:W-:Y:S02]  /*13210*/  IMAD.MOV.U32 R25, RZ, RZ, R7 ;  /* 0x000000ffff197224 */ /* 0x000fe400078e0007 */
[----:B------:R-:W-:Y:S02]  /*13220*/  IMAD.MOV.U32 R47, RZ, RZ, R36 ;  /* 0x000000ffff2f7224 */ /* 0x000fe400078e0024 */
.L_x_48249:
[----:B------:R-:W-:Y:S05]  /*13230*/  BSYNC B1 ;  /* 0x0000000000017941 */ /* 0x000fea0003800000 */
.L_x_48247:
        /* <DEDUP_REMOVED lines=16> */
.L_x_48251:
[----:B------:R-:W-:Y:S02]  /*13340*/  IMAD.MOV.U32 R18, RZ, RZ, R19 ;  /* 0x000000ffff127224 */ /* 0x000fe400078e0013 */
[----:B------:R-:W-:Y:S02]  /*13350*/  IMAD.MOV.U32 R70, RZ, RZ, R71 ;  /* 0x000000ffff467224 */ /* 0x000fe400078e0047 */
[----:B------:R-:W-:Y:S02]  /*13360*/  IMAD.MOV.U32 R19, RZ, RZ, R6 ;  /* 0x000000ffff137224 */ /* 0x000fe400078e0006 */
[----:B------:R-:W-:Y:S02]  /*13370*/  IMAD.MOV.U32 R71, RZ, RZ, R5 ;  /* 0x000000ffff477224 */ /* 0x000fe400078e0005 */
.L_x_48252:
[----:B------:R-:W-:Y:S05]  /*13380*/  BSYNC B1 ;  /* 0x0000000000017941 */ /* 0x000fea0003800000 */
.L_x_48250:
        /* <DEDUP_REMOVED lines=9> */
.L_x_48254:
[----:B------:R-:W-:Y:S02]  /*13420*/  IMAD.MOV.U32 R17, RZ, RZ, R18 ;  /* 0x000000ffff117224 */ /* 0x000fe400078e0012 */
[----:B------:R-:W-:Y:S02]  /*13430*/  IMAD.MOV.U32 R69, RZ, RZ, R70 ;  /* 0x000000ffff457224 */ /* 0x000fe400078e0046 */
[----:B------:R-:W-:Y:S02]  /*13440*/  IMAD.MOV.U32 R18, RZ, RZ, R4 ;  /* 0x000000ffff127224 */ /* 0x000fe400078e0004 */
[----:B------:R-:W-:Y:S02]  /*13450*/  IMAD.MOV.U32 R70, RZ, RZ, R24 ;  /* 0x000000ffff467224 */ /* 0x000fe400078e0018 */
.L_x_48255:
[----:B------:R-:W-:Y:S05]  /*13460*/  BSYNC B1 ;  /* 0x0000000000017941 */ /* 0x000fea0003800000 */
.L_x_48253:
        /* <DEDUP_REMOVED lines=9> */
.L_x_48257:
[----:B------:R-:W-:Y:S02]  /*13500*/  IMAD.MOV.U32 R16, RZ, RZ, R17 ;  /* 0x000000ffff107224 */ /* 0x000fe400078e0011 */
[----:B------:R-:W-:Y:S02]  /*13510*/  IMAD.MOV.U32 R68, RZ, RZ, R69 ;  /* 0x000000ffff447224 */ /* 0x000fe400078e0045 */
[----:B------:R-:W-:Y:S02]  /*13520*/  IMAD.MOV.U32 R17, RZ, RZ, R2 ;  /* 0x000000ffff117224 */ /* 0x000fe400078e0002 */
[----:B------:R-:W-:Y:S02]  /*13530*/  IMAD.MOV.U32 R69, RZ, RZ, R26 ;  /* 0x000000ffff457224 */ /* 0x000fe400078e001a */
.L_x_48258:
[----:B------:R-:W-:Y:S05]  /*13540*/  BSYNC B1 ;  /* 0x0000000000017941 */ /* 0x000fea0003800000 */
.L_x_48256:
        /* <DEDUP_REMOVED lines=9> */
.L_x_48260:
[----:B------:R-:W-:Y:S02]  /*135e0*/  IMAD.MOV.U32 R15, RZ, RZ, R16 ;  /* 0x000000ffff0f7224 */ /* 0x000fe400078e0010 */
[----:B------:R-:W-:Y:S02]  /*135f0*/  IMAD.MOV.U32 R67, RZ, RZ, R68 ;  /* 0x000000ffff437224 */ /* 0x000fe400078e0044 */
[----:B------:R-:W-:Y:S02]  /*13600*/  IMAD.MOV.U32 R16, RZ, RZ, R3 ;  /* 0x000000ffff107224 */ /* 0x000fe400078e0003 */
[----:B------:R-:W-:Y:S02]  /*13610*/  IMAD.MOV.U32 R68, RZ, RZ, R27 ;  /* 0x000000ffff447224 */ /* 0x000fe400078e001b */
.L_x_48261:
[----:B------:R-:W-:Y:S05]  /*13620*/  BSYNC B1 ;  /* 0x0000000000017941 */ /* 0x000fea0003800000 */
.L_x_48259:
        /* <DEDUP_REMOVED lines=9> */
.L_x_48263:
[----:B------:R-:W-:Y:S02]  /*136c0*/  IMAD.MOV.U32 R14, RZ, RZ, R15 ;  /* 0x000000ffff0e7224 */ /* 0x000fe400078e000f */
[----:B------:R-:W-:Y:S02]  /*136d0*/  IMAD.MOV.U32 R66, RZ, RZ, R67 ;  /* 0x000000ffff427224 */ /* 0x000fe400078e0043 */
[----:B------:R-:W-:Y:S02]  /*136e0*/  IMAD.MOV.U32 R15, RZ, RZ, R28 ;  /* 0x000000ffff0f7224 */ /* 0x000fe400078e001c */
[----:B------:R-:W-:Y:S02]  /*136f0*/  IMAD.MOV.U32 R67, RZ, RZ, R29 ;  /* 0x000000ffff437224 */ /* 0x000fe400078e001d */
.L_x_48264:
[----:B------:R-:W-:Y:S05]  /*13700*/  BSYNC B1 ;  /* 0x0000000000017941 */ /* 0x000fea0003800000 */
.L_x_48262:
        /* <DEDUP_REMOVED lines=9> */
.L_x_48266:
[----:B------:R-:W-:Y:S02]  /*137a0*/  IMAD.MOV.U32 R13, RZ, RZ, R14 ;  /* 0x000000ffff0d7224 */ /* 0x000fe400078e000e */
[----:B------:R-:W-:Y:S02]  /*137b0*/  IMAD.MOV.U32 R65, RZ, RZ, R66 ;  /* 0x000000ffff417224 */ /* 0x000fe400078e0042 */
[----:B------:R-:W-:Y:S02]  /*137c0*/  IMAD.MOV.U32 R14, RZ, RZ, R31 ;  /* 0x000000ffff0e7224 */ /* 0x000fe400078e001f */
[----:B------:R-:W-:Y:S02]  /*137d0*/  IMAD.MOV.U32 R66, RZ, RZ, R33 ;  /* 0x000000ffff427224 */ /* 0x000fe400078e0021 */
.L_x_48267:
[----:B------:R-:W-:Y:S05]  /*137e0*/  BSYNC B1 ;  /* 0x0000000000017941 */ /* 0x000fea0003800000 */
.L_x_48265:
        /* <DEDUP_REMOVED lines=9> */
.L_x_48269:
[----:B------:R-:W-:Y:S02]  /*13880*/  IMAD.MOV.U32 R12, RZ, RZ, R13 ;  /* 0x000000ffff0c7224 */ /* 0x000fe400078e000d */
[----:B------:R-:W-:Y:S02]  /*13890*/  IMAD.MOV.U32 R64, RZ, RZ, R65 ;  /* 0x000000ffff407224 */ /* 0x000fe400078e0041 */
[----:B------:R-:W-:Y:S02]  /*138a0*/  IMAD.MOV.U32 R13, RZ, RZ, R38 ;  /* 0x000000ffff0d7224 */ /* 0x000fe400078e0026 */
[----:B------:R-:W-:Y:S02]  /*138b0*/  IMAD.MOV.U32 R65, RZ, RZ, R40 ;  /* 0x000000ffff417224 */ /* 0x000fe400078e0028 */
.L_x_48270:
[----:B------:R-:W-:Y:S05]  /*138c0*/  BSYNC B1 ;  /* 0x0000000000017941 */ /* 0x000fea0003800000 */
.L_x_48268:
        /* <DEDUP_REMOVED lines=9> */
.L_x_48272:
[----:B------:R-:W-:Y:S02]  /*13960*/  IMAD.MOV.U32 R11, RZ, RZ, R12 ;  /* 0x000000ffff0b7224 */ /* 0x000fe400078e000c */
[----:B------:R-:W-:Y:S02]  /*13970*/  IMAD.MOV.U32 R63, RZ, RZ, R64 ;  /* 0x000000ffff3f7224 */ /* 0x000fe400078e0040 */
[----:B------:R-:W-:Y:S02]  /*13980*/  IMAD.MOV.U32 R12, RZ, RZ, R21 ;  /* 0x000000ffff0c7224 */ /* 0x000fe400078e0015 */
[----:B------:R-:W-:Y:S02]  /*13990*/  IMAD.MOV.U32 R64, RZ, RZ, R35 ;  /* 0x000000ffff407224 */ /* 0x000fe400078e0023 */
.L_x_48273:
[----:B------:R-:W-:Y:S05]  /*139a0*/  BSYNC B1 ;  /* 0x0000000000017941 */ /* 0x000fea0003800000 */
.L_x_48271:
        /* <DEDUP_REMOVED lines=9> */
.L_x_48275:
[----:B------:R-:W-:Y:S02]  /*13a40*/  IMAD.MOV.U32 R10, RZ, RZ, R11 ;  /* 0x000000ffff0a7224 */ /* 0x000fe400078e000b */
[----:B------:R-:W-:Y:S02]  /*13a50*/  IMAD.MOV.U32 R62, RZ, RZ, R63 ;  /* 0x000000ffff3e7224 */ /* 0x000fe400078e003f */
[----:B------:R-:W-:Y:S02]  /*13a60*/  IMAD.MOV.U32 R11, RZ, RZ, R42 ;  /* 0x000000ffff0b7224 */ /* 0x000fe400078e002a */
[----:B------:R-:W-:Y:S02]  /*13a70*/  IMAD.MOV.U32 R63, RZ, RZ, R39 ;  /* 0x000000ffff3f7224 */ /* 0x000fe400078e0027 */
.L_x_48276:
[----:B------:R-:W-:Y:S05]  /*13a80*/  BSYNC B1 ;  /* 0x0000000000017941 */ /* 0x000fea0003800000 */
.L_x_48274:
        /* <DEDUP_REMOVED lines=9> */
.L_x_48278:
[----:B------:R-:W-:Y:S02]  /*13b20*/  IMAD.MOV.U32 R9, RZ, RZ, R10 ;  /* 0x000000ffff097224 */ /* 0x000fe400078e000a */
[----:B------:R-:W-:Y:S02]  /*13b30*/  IMAD.MOV.U32 R61, RZ, RZ, R62 ;  /* 0x000000ffff3d7224 */ /* 0x000fe400078e003e */
[----:B------:R-:W-:Y:S02]  /*13b40*/  IMAD.MOV.U32 R10, RZ, RZ, R37 ;  /* 0x000000ffff0a7224 */ /* 0x000fe400078e0025 */
[----:B------:R-:W-:Y:S02]  /*13b50*/  IMAD.MOV.U32 R62, RZ, RZ, R30 ;  /* 0x000000ffff3e7224 */ /* 0x000fe400078e001e */
.L_x_48279:
[----:B------:R-:W-:Y:S05]  /*13b60*/  BSYNC B1 ;  /* 0x0000000000017941 */ /* 0x000fea0003800000 */
.L_x_48277:
        /* <DEDUP_REMOVED lines=9> */
.L_x_48281:
[----:B------:R-:W-:Y:S02]  /*13c00*/  IMAD.MOV.U32 R8, RZ, RZ, R9 ;  /* 0x000000ffff087224 */ /* 0x000fe400078e0009 */
[----:B------:R-:W-:Y:S02]  /*13c10*/  IMAD.MOV.U32 R60, RZ, RZ, R61 ;  /* 0x000000ffff3c7224 */ /* 0x000fe400078e003d */
[----:B------:R-:W-:Y:S02]  /*13c20*/  IMAD.MOV.U32 R9, RZ, RZ, R44 ;  /* 0x000000ffff097224 */ /* 0x000fe400078e002c */
[----:B------:R-:W-:Y:S02]  /*13c30*/  IMAD.MOV.U32 R61, RZ, RZ, R46 ;  /* 0x000000ffff3d7224 */ /* 0x000fe400078e002e */
.L_x_48282:
[----:B------:R-:W-:Y:S05]  /*13c40*/  BSYNC B1 ;  /* 0x0000000000017941 */ /* 0x000fea0003800000 */
.L_x_48280:
        /* <DEDUP_REMOVED lines=9> */
.L_x_48284:
[----:B------:R-:W-:Y:S02]  /*13ce0*/  IMAD.MOV.U32 R7, RZ, RZ, R8 ;  /* 0x000000ffff077224 */ /* 0x000fe400078e0008 */
[----:B------:R-:W-:Y:S02]  /*13cf0*/  IMAD.MOV.U32 R59, RZ, RZ, R60 ;  /* 0x000000ffff3b7224 */ /* 0x000fe400078e003c */
[----:B------:R-:W-:Y:S02]  /*13d00*/  IMAD.MOV.U32 R8, RZ, RZ, R32 ;  /* 0x000000ffff087224 */ /* 0x000fe400078e0020 */
[----:B------:R-:W-:Y:S02]  /*13d10*/  IMAD.MOV.U32 R60, RZ, RZ, R45 ;  /* 0x000000ffff3c7224 */ /* 0x000fe400078e002d */
.L_x_48285:
[----:B------:R-:W-:Y:S05]  /*13d20*/  BSYNC B1 ;  /* 0x0000000000017941 */ /* 0x000fea0003800000 */
.L_x_48283:
        /* <DEDUP_REMOVED lines=9> */
.L_x_48287:
[----:B------:R-:W-:Y:S02]  /*13dc0*/  IMAD.MOV.U32 R6, RZ, RZ, R7 ;  /* 0x000000ffff067224 */ /* 0x000fe400078e0007 */
[----:B------:R-:W-:Y:S02]  /*13dd0*/  IMAD.MOV.U32 R58, RZ, RZ, R59 ;  /* 0x000000ffff3a7224 */ /* 0x000fe400078e003b */
[----:B------:R-:W-:Y:S02]  /*13de0*/  IMAD.MOV.U32 R7, RZ, RZ, R23 ;  /* 0x000000ffff077224 */ /* 0x000fe400078e0017 */
[----:B------:R-:W-:Y:S02]  /*13df0*/  IMAD.MOV.U32 R59, RZ, RZ, R48 ;  /* 0x000000ffff3b7224 */ /* 0x000fe400078e0030 */
.L_x_48288:
[----:B------:R-:W-:Y:S05]  /*13e00*/  BSYNC B1 ;  /* 0x0000000000017941 */ /* 0x000fea0003800000 */
.L_x_48286:
        /* <DEDUP_REMOVED lines=9> */
.L_x_48290:
[----:B------:R-:W-:Y:S02]  /*13ea0*/  IMAD.MOV.U32 R5, RZ, RZ, R6 ;  /* 0x000000ffff057224 */ /* 0x000fe400078e0006 */
[----:B------:R-:W-:Y:S02]  /*13eb0*/  IMAD.MOV.U32 R57, RZ, RZ, R58 ;  /* 0x000000ffff397224 */ /* 0x000fe400078e003a */
[----:B------:R-:W-:Y:S02]  /*13ec0*/  IMAD.MOV.U32 R6, RZ, RZ, R25 ;  /* 0x000000ffff067224 */ /* 0x000fe400078e0019 */
[----:B------:R-:W-:Y:S02]  /*13ed0*/  IMAD.MOV.U32 R58, RZ, RZ, R47 ;  /* 0x000000ffff3a7224 */ /* 0x000fe400078e002f */
.L_x_48291:
[----:B------:R-:W-:Y:S05]  /*13ee0*/  BSYNC B1 ;  /* 0x0000000000017941 */ /* 0x000fea0003800000 */
.L_x_48289:
        /* <DEDUP_REMOVED lines=9> */
.L_x_48293:
[----:B------:R-:W-:Y:S02]  /*13f80*/  IMAD.MOV.U32 R4, RZ, RZ, R5 ;  /* 0x000000ffff047224 */ /* 0x000fe400078e0005 */
[----:B------:R-:W-:Y:S02]  /*13f90*/  IMAD.MOV.U32 R56, RZ, RZ, R57 ;  /* 0x000000ffff387224 */ /* 0x000fe400078e0039 */
[----:B------:R-:W-:Y:S02]  /*13fa0*/  IMAD.MOV.U32 R5, RZ, RZ, R34 ;  /* 0x000000ffff057224 */ /* 0x000fe400078e0022 */
[----:B------:R-:W-:Y:S02]  /*13fb0*/  IMAD.MOV.U32 R57, RZ, RZ, R50 ;  /* 0x000000ffff397224 */ /* 0x000fe400078e0032 */
.L_x_48294:
[----:B------:R-:W-:Y:S05]  /*13fc0*/  BSYNC B1 ;  /* 0x0000000000017941 */ /* 0x000fea0003800000 */
.L_x_48292:
[----:B------:R-:W-:Y:S02]  /*13fd0*/  FADD.FTZ R2, R43, R41 ;  /* 0x000000292b027221 */ /* 0x000fe40000010000 */
[----:B------:R-:W-:Y:S02]  /*13fe0*/  IMAD.MOV.U32 R3, RZ, RZ, R20 ;  /* 0x000000ffff037224 */ /* 0x000fe400078e0014 */
.L_x_47574:
[----:B-1234-:R-:W-:Y:S05]  /*13ff0*/  BSYNC B0 ;  /* 0x0000000000007941 */ /* 0x01efea0003800000 */
.L_x_47573:
        /* <DEDUP_REMOVED lines=41> */
[----:B------:R-:W-:Y:S02]  /*14290*/  ISETP.LE.OR P1, PT, R19, R45, P1 ;  /* 0x0000002d1300720c */ /* 0x000fe40000f23670 */
[CC--:B------:R-:W-:Y:S02]  /*142a0*/  FSETP.GT.FTZ.AND P2, PT, R3.reuse, R41.reuse, PT ;  /* 0x000000290300720b */ /* 0x0c0fe40003f54000 */
[----:B------:R-:W-:Y:S02]  /*142b0*/  PLOP3.LUT P0, PT, P0, P1, PT, 0x8, 0x0 ;  /* 0x000000000000781c */ /* 0x000fe40000702170 */
[----:B------:R-:W-:Y:S02]  /*142c0*/  FSEL R20, R3, R41, P2 ;  /* 0x0000002903147208 */ /* 0x000fe40001000000 */
[----:B-1----:R-:W-:-:S02]  /*142d0*/  FSEL R3, R41, R3, P2 ;  /* 0x0000000329037208 */ /* 0x002fc40001000000 */
[----:B------:R-:W-:Y:S02]  /*142e0*/  FSEL R41, R43, R2, P2 ;  /* 0x000000022b297208 */ /* 0x000fe40001000000 */
[----:B------:R-:W-:Y:S01]  /*142f0*/  FSEL R43, R2, R43, P2 ;  /* 0x0000002b022b7208 */ /* 0x000fe20001000000 */
[----:B------:R-:W-:-:S04]  /*14300*/  FADD.FTZ R3, -R20, R3 ;  /* 0x0000000314037221 */ /* 0x000fc80000010100 */
[----:B------:R-:W-:Y:S01]  /*14310*/  @!P0 MOV R71, R47 ;  /* 0x0000002f00478202 */ /* 0x000fe20000000f00 */
        /* <DEDUP_REMOVED lines=8> */
[----:B------:R-:W-:Y:S02]  /*143a0*/  IMAD.MOV.U32 R3, RZ, RZ, R18 ;  /* 0x000000ffff037224 */ /* 0x000fe400078e0012 */
[----:B------:R-:W-:Y:S01]  /*143b0*/  IMAD.MOV.U32 R2, RZ, RZ, R70 ;  /* 0x000000ffff027224 */ /* 0x000fe200078e0046 */
[----:B------:R-:W-:-:S13]  /*143c0*/  ISETP.GE.OR P0, PT, R19, R18, P0 ;  /* 0x000000121300720c */ /* 0x000fda0000706670 */
[----:B------:R-:W-:Y:S05]  /*143d0*/  @P0 BRA `(.L_x_48299) ;  /* 0x0000004000000947 */ /* 0x000fea0003800000 */
.L_x_48298:
[----:B------:R-:W-:Y:S01]  /*143e0*/  IMAD.MOV.U32 R3, RZ, RZ, R19 ;  /* 0x000000ffff037224 */ /* 0x000fe200078e0013 */
[----:B------:R-:W-:Y:S01]  /*143f0*/  MOV R19, R18 ;  /* 0x0000001200137202 */ /* 0x000fe20000000f00 */
[----:B------:R-:W-:Y:S02]  /*14400*/  IMAD.MOV.U32 R2, RZ, RZ, R71 ;  /* 0x000000ffff027224 */ /* 0x000fe400078e0047 */
[----:B------:R-:W-:Y:S02]  /*14410*/  IMAD.MOV.U32 R71, RZ, RZ, R70 ;  /* 0x000000ffff477224 */ /* 0x000fe400078e0046 */
.L_x_48299:
[----:B------:R-:W-:Y:S05]  /*14420*/  BSYNC B1 ;  /* 0x0000000000017941 */ /* 0x000fea0003800000 */
.L_x_48297:
        /* <DEDUP_REMOVED lines=9> */
.L_x_48301:
[----:B------:R-:W-:Y:S01]  /*144c0*/  IMAD.MOV.U32 R47, RZ, RZ, R3 ;  /* 0x000000ffff2f7224 */ /* 0x000fe200078e0003 */
[----:B------:R-:W-:Y:S01]  /*144d0*/  MOV R3, R17 ;  /* 0x0000001100037202 */ /* 0x000fe20000000f00 */
[----:B------:R-:W-:Y:S02]  /*144e0*/  IMAD.MOV.U32 R45, RZ, RZ, R2 ;  /* 0x000000ffff2d7224 */ /* 0x000fe400078e0002 */
[----:B------:R-:W-:Y:S02]  /*144f0*/  IMAD.MOV.U32 R2, RZ, RZ, R69 ;  /* 0x000000ffff027224 */ /* 0x000fe400078e0045 */
.L_x_48302:
[----:B------:R-:W-:Y:S05]  /*14500*/  BSYNC B1 ;  /* 0x0000000000017941 */ /* 0x000fea0003800000 */
.L_x_48300:
        /* <DEDUP_REMOVED lines=9> */
.L_x_48304:
[----:B------:R-:W-:Y:S01]  /*145a0*/  IMAD.MOV.U32 R70, RZ, RZ, R47 ;  /* 0x000000ffff467224 */ /* 0x000fe200078e002f */
[----:B------:R-:W-:Y:S01]  /*145b0*/  MOV R47, R16 ;  /* 0x00000010002f7202 */ /* 0x000fe20000000f00 */
[----:B------:R-:W-:Y:S02]  /*145c0*/  IMAD.MOV.U32 R18, RZ, RZ, R45 ;  /* 0x000000ffff127224 */ /* 0x000fe400078e002d */
[----:B------:R-:W-:Y:S02]  /*145d0*/  IMAD.MOV.U32 R45, RZ, RZ, R68 ;  /* 0x000000ffff2d7224 */ /* 0x000fe400078e0044 */
.L_x_48305:
[----:B------:R-:W-:Y:S05]  /*145e0*/  BSYNC B1 ;  /* 0x0000000000017941 */ /* 0x000fea0003800000 */
.L_x_48303:
        /* <DEDUP_REMOVED lines=9> */
.L_x_48307:
[----:B------:R-:W-:Y:S01]  /*14680*/  IMAD.MOV.U32 R53, RZ, RZ, R70 ;  /* 0x000000ffff357224 */ /* 0x000fe200078e0046 */
[----:B------:R-:W-:Y:S01]  /*14690*/  MOV R70, R15 ;  /* 0x0000000f00467202 */ /* 0x000fe20000000f00 */
[----:B------:R-:W-:Y:S02]  /*146a0*/  IMAD.MOV.U32 R17, RZ, RZ, R18 ;  /* 0x000000ffff117224 */ /* 0x000fe400078e0012 */
[----:B------:R-:W-:Y:S02]  /*146b0*/  IMAD.MOV.U32 R18, RZ, RZ, R67 ;  /* 0x000000ffff127224 */ /* 0x000fe400078e0043 */
.L_x_48308:
[----:B------:R-:W-:Y:S05]  /*146c0*/  BSYNC B1 ;  /* 0x0000000000017941 */ /* 0x000fea0003800000 */
.L_x_48306:
        /* <DEDUP_REMOVED lines=9> */
.L_x_48310:
[----:B------:R-:W-:Y:S01]  /*14760*/  IMAD.MOV.U32 R68, RZ, RZ, R53 ;  /* 0x000000ffff447224 */ /* 0x000fe200078e0035 */
[----:B------:R-:W-:Y:S01]  /*14770*/  MOV R53, R14 ;  /* 0x0000000e00357202 */ /* 0x000fe20000000f00 */
[----:B------:R-:W-:Y:S02]  /*14780*/  IMAD.MOV.U32 R16, RZ, RZ, R17 ;  /* 0x000000ffff107224 */ /* 0x000fe400078e0011 */
[----:B------:R-:W-:Y:S02]  /*14790*/  IMAD.MOV.U32 R17, RZ, RZ, R66 ;  /* 0x000000ffff117224 */ /* 0x000fe400078e0042 */
.L_x_48311:
[----:B------:R-:W-:Y:S05]  /*147a0*/  BSYNC B1 ;  /* 0x0000000000017941 */ /* 0x000fea0003800000 */
.L_x_48309:
        /* <DEDUP_REMOVED lines=9> */
.L_x_48313:
[----:B------:R-:W-:Y:S01]  /*14840*/  IMAD.MOV.U32 R55, RZ, RZ, R68 ;  /* 0x000000ffff377224 */ /* 0x000fe200078e0044 */
[----:B------:R-:W-:Y:S01]  /*14850*/  MOV R68, R13 ;  /* 0x0000000d00447202 */ /* 0x000fe20000000f00 */
[----:B------:R-:W-:Y:S02]  /*14860*/  IMAD.MOV.U32 R15, RZ, RZ, R16 ;  /* 0x000000ffff0f7224 */ /* 0x000fe400078e0010 */
[----:B------:R-:W-:Y:S02]  /*14870*/  IMAD.MOV.U32 R16, RZ, RZ, R65 ;  /* 0x000000ffff107224 */ /* 0x000fe400078e0041 */
.L_x_48314:
[----:B------:R-:W-:Y:S05]  /*14880*/  BSYNC B1 ;  /* 0x0000000000017941 */ /* 0x000fea0003800000 */
.L_x_48312:
        /* <DEDUP_REMOVED lines=9> */
.L_x_48316:
[----:B------:R-:W-:Y:S01]  /*14920*/  IMAD.MOV.U32 R66, RZ, RZ, R55 ;  /* 0x000000ffff427224 */ /* 0x000fe200078e0037 */
[----:B------:R-:W-:Y:S01]  /*14930*/  MOV R55, R12 ;  /* 0x0000000c00377202 */ /* 0x000fe20000000f00 */
[----:B------:R-:W-:Y:S02]  /*14940*/  IMAD.MOV.U32 R14, RZ, RZ, R15 ;  /* 0x000000ffff0e7224 */ /* 0x000fe400078e000f */
[----:B------:R-:W-:Y:S02]  /*14950*/  IMAD.MOV.U32 R15, RZ, RZ, R64 ;  /* 0x000000ffff0f7224 */ /* 0x000fe400078e0040 */
.L_x_48317:
[----:B------:R-:W-:Y:S05]  /*14960*/  BSYNC B1 ;  /* 0x0000000000017941 */ /* 0x000fea0003800000 */
.L_x_48315:
        /* <DEDUP_REMOVED lines=9> */
.L_x_48319:
[----:B------:R-:W-:Y:S01]  /*14a00*/  IMAD.MOV.U32 R65, RZ, RZ, R66 ;  /* 0x000000ffff417224 */ /* 0x000fe200078e0042 */
[----:B------:R-:W-:Y:S01]  /*14a10*/  MOV R66, R11 ;  /* 0x0000000b00427202 */ /* 0x000fe20000000f00 */
[----:B------:R-:W-:Y:S02]  /*14a20*/  IMAD.MOV.U32 R13, RZ, RZ, R14 ;  /* 0x000000ffff0d7224 */ /* 0x000fe400078e000e */
[----:B------:R-:W-:Y:S02]  /*14a30*/  IMAD.MOV.U32 R14, RZ, RZ, R63 ;  /* 0x000000ffff0e7224 */ /* 0x000fe400078e003f */
.L_x_48320:
[----:B------:R-:W-:Y:S05]  /*14a40*/  BSYNC B1 ;  /* 0x0000000000017941 */ /* 0x000fea0003800000 */
.L_x_48318:
        /* <DEDUP_REMOVED lines=9> */
.L_x_48322:
[----:B------:R-:W-:Y:S01]  /*14ae0*/  IMAD.MOV.U32 R64, RZ, RZ, R65 ;  /* 0x000000ffff407224 */ /* 0x000fe200078e0041 */
[----:B------:R-:W-:Y:S01]  /*14af0*/  MOV R65, R10 ;  /* 0x0000000a00417202 */ /* 0x000fe20000000f00 */
[----:B------:R-:W-:Y:S02]  /*14b00*/  IMAD.MOV.U32 R12, RZ, RZ, R13 ;  /* 0x000000ffff0c7224 */ /* 0x000fe400078e000d */
[----:B------:R-:W-:Y:S02]  /*14b10*/  IMAD.MOV.U32 R13, RZ, RZ, R62 ;  /* 0x000000ffff0d7224 */ /* 0x000fe400078e003e */
.L_x_48323:
[----:B------:R-:W-:Y:S05]  /*14b20*/  BSYNC B1 ;  /* 0x0000000000017941 */ /* 0x000fea0003800000 */
.L_x_48321:
        /* <DEDUP_REMOVED lines=9> */
.L_x_48325:
[----:B------:R-:W-:Y:S01]  /*14bc0*/  IMAD.MOV.U32 R63, RZ, RZ, R64 ;  /* 0x000000ffff3f7224 */ /* 0x000fe200078e0040 */
[----:B------:R-:W-:Y:S01]  /*14bd0*/  MOV R64, R9 ;  /* 0x0000000900407202 */ /* 0x000fe20000000f00 */
[----:B------:R-:W-:Y:S02]  /*14be0*/  IMAD.MOV.U32 R11, RZ, RZ, R12 ;  /* 0x000000ffff0b7224 */ /* 0x000fe400078e000c */
[----:B------:R-:W-:Y:S02]  /*14bf0*/  IMAD.MOV.U32 R12, RZ, RZ, R61 ;  /* 0x000000ffff0c7224 */ /* 0x000fe400078e003d */
.L_x_48326:
[----:B------:R-:W-:Y:S05]  /*14c00*/  BSYNC B1 ;  /* 0x0000000000017941 */ /* 0x000fea0003800000 */
.L_x_48324:
        /* <DEDUP_REMOVED lines=9> */
.L_x_48328:
[----:B------:R-:W-:Y:S01]  /*14ca0*/  IMAD.MOV.U32 R62, RZ, RZ, R63 ;  /* 0x000000ffff3e7224 */ /* 0x000fe200078e003f */
[----:B------:R-:W-:Y:S01]  /*14cb0*/  MOV R63, R8 ;  /* 0x00000008003f7202 */ /* 0x000fe20000000f00 */
[----:B------:R-:W-:Y:S02]  /*14cc0*/  IMAD.MOV.U32 R10, RZ, RZ, R11 ;  /* 0x000000ffff0a7224 */ /* 0x000fe400078e000b */
[----:B------:R-:W-:Y:S02]  /*14cd0*/  IMAD.MOV.U32 R11, RZ, RZ, R60 ;  /* 0x000000ffff0b7224 */ /* 0x000fe400078e003c */
.L_x_48329:
[----:B------:R-:W-:Y:S05]  /*14ce0*/  BSYNC B1 ;  /* 0x0000000000017941 */ /* 0x000fea0003800000 */
.L_x_48327:
        /* <DEDUP_REMOVED lines=9> */
.L_x_48331:
[----:B------:R-:W-:Y:S01]  /*14d80*/  IMAD.MOV.U32 R61, RZ, RZ, R62 ;  /* 0x000000ffff3d7224 */ /* 0x000fe200078e003e */
[----:B------:R-:W-:Y:S01]  /*14d90*/  MOV R62, R7 ;  /* 0x00000007003e7202 */ /* 0x000fe20000000f00 */
[----:B------:R-:W-:Y:S02]  /*14da0*/  IMAD.MOV.U32 R9, RZ, RZ, R10 ;  /* 0x000000ffff097224 */ /* 0x000fe400078e000a */
[----:B------:R-:W-:Y:S02]  /*14db0*/  IMAD.MOV.U32 R10, RZ, RZ, R59 ;  /* 0x000000ffff0a7224 */ /* 0x000fe400078e003b */
.L_x_48332:
[----:B------:R-:W-:Y:S05]  /*14dc0*/  BSYNC B1 ;  /* 0x0000000000017941 */ /* 0x000fea0003800000 */
.L_x_48330:
        /* <DEDUP_REMOVED lines=9> */
.L_x_48334:
[----:B------:R-:W-:Y:S01]  /*14e60*/  IMAD.MOV.U32 R60, RZ, RZ, R61 ;  /* 0x000000ffff3c7224 */ /* 0x000fe200078e003d */
[----:B------:R-:W-:Y:S01]  /*14e70*/  MOV R61, R6 ;  /* 0x00000006003d7202 */ /* 0x000fe20000000f00 */
[----:B------:R-:W-:Y:S02]  /*14e80*/  IMAD.MOV.U32 R8, RZ, RZ, R9 ;  /* 0x000000ffff087224 */ /* 0x000fe400078e0009 */
[----:B------:R-:W-:Y:S02]  /*14e90*/  IMAD.MOV.U32 R9, RZ, RZ, R58 ;  /* 0x000000ffff097224 */ /* 0x000fe400078e003a */
.L_x_48335:
[----:B------:R-:W-:Y:S05]  /*14ea0*/  BSYNC B1 ;  /* 0x0000000000017941 */ /* 0x000fea0003800000 */
.L_x_48333:
        /* <DEDUP_REMOVED lines=9> */
.L_x_48337:
[----:B------:R-:W-:Y:S01]  /*14f40*/  IMAD.MOV.U32 R59, RZ, RZ, R60 ;  /* 0x000000ffff3b7224 */ /* 0x000fe200078e003c */
[----:B------:R-:W-:Y:S01]  /*14f50*/  MOV R60, R5 ;  /* 0x00000005003c7202 */ /* 0x000fe20000000f00 */
[----:B------:R-:W-:Y:S02]  /*14f60*/  IMAD.MOV.U32 R7, RZ, RZ, R8 ;  /* 0x000000ffff077224 */ /* 0x000fe400078e0008 */
[----:B------:R-:W-:Y:S02]  /*14f70*/  IMAD.MOV.U32 R8, RZ, RZ, R57 ;  /* 0x000000ffff087224 */ /* 0x000fe400078e0039 */
.L_x_48338:
[----:B------:R-:W-:Y:S05]  /*14f80*/  BSYNC B1 ;  /* 0x0000000000017941 */ /* 0x000fea0003800000 */
.L_x_48336:
        /* <DEDUP_REMOVED lines=9> */
.L_x_48340:
[----:B------:R-:W-:Y:S01]  /*15020*/  IMAD.MOV.U32 R6, RZ, RZ, R59 ;  /* 0x000000ffff067224 */ /* 0x000fe200078e003b */
[----:B------:R-:W-:Y:S01]  /*15030*/  MOV R59, R4 ;  /* 0x00000004003b7202 */ /* 0x000fe20000000f00 */
[----:B------:R-:W-:Y:S02]  /*15040*/  IMAD.MOV.U32 R5, RZ, RZ, R7 ;  /* 0x000000ffff057224 */ /* 0x000fe400078e0007 */
[----:B------:R-:W-:Y:S02]  /*15050*/  IMAD.MOV.U32 R7, RZ, RZ, R56 ;  /* 0x000000ffff077224 */ /* 0x000fe400078e0038 */
.L_x_48341:
[----:B------:R-:W-:Y:S05]  /*15060*/  BSYNC B1 ;  /* 0x0000000000017941 */ /* 0x000fea0003800000 */
.L_x_48339:
        /* <DEDUP_REMOVED lines=16> */
.L_x_48343:
[----:B------:R-:W-:Y:S01]  /*15170*/  MOV R50, R19 ;  /* 0x0000001300327202 */ /* 0x000fe20000000f00 */
[----:B------:R-:W-:Y:S02]  /*15180*/  IMAD.MOV.U32 R4, RZ, RZ, R71 ;  /* 0x000000ffff047224 */ /* 0x000fe400078e0047 */
[----:B------:R-:W-:Y:S02]  /*15190*/  IMAD.MOV.U32 R19, RZ, RZ, R3 ;  /* 0x000000ffff137224 */ /* 0x000fe400078e0003 */
[----:B------:R-:W-:Y:S02]  /*151a0*/  IMAD.MOV.U32 R71, RZ, RZ, R2 ;  /* 0x000000ffff477224 */ /* 0x000fe400078e0002 */
.L_x_48344:
[----:B------:R-:W-:Y:S05]  /*151b0*/  BSYNC B1 ;  /* 0x0000000000017941 */ /* 0x000fea0003800000 */
.L_x_48342:
        /* <DEDUP_REMOVED lines=9> */
.L_x_48346:
[----:B------:R-:W-:Y:S01]  /*15250*/  MOV R39, R50 ;  /* 0x0000003200277202 */ /* 0x000fe20000000f00 */
[----:B------:R-:W-:Y:S02]  /*15260*/  IMAD.MOV.U32 R3, RZ, RZ, R4 ;  /* 0x000000ffff037224 */ /* 0x000fe400078e0004 */
[----:B------:R-:W-:Y:S02]  /*15270*/  IMAD.MOV.U32 R50, RZ, RZ, R47 ;  /* 0x000000ffff327224 */ /* 0x000fe400078e002f */
[----:B------:R-:W-:Y:S02]  /*15280*/  IMAD.MOV.U32 R4, RZ, RZ, R45 ;  /* 0x000000ffff047224 */ /* 0x000fe400078e002d */
.L_x_48347:
[----:B------:R-:W-:Y:S05]  /*15290*/  BSYNC B1 ;  /* 0x0000000000017941 */ /* 0x000fea0003800000 */
.L_x_48345:
        /* <DEDUP_REMOVED lines=9> */
.L_x_48349:
[----:B------:R-:W-:Y:S01]  /*15330*/  MOV R56, R39 ;  /* 0x0000002700387202 */ /* 0x000fe20000000f00 */
[----:B------:R-:W-:Y:S02]  /*15340*/  IMAD.MOV.U32 R2, RZ, RZ, R3 ;  /* 0x000000ffff027224 */ /* 0x000fe400078e0003 */
[----:B------:R-:W-:Y:S02]  /*15350*/  IMAD.MOV.U32 R39, RZ, RZ, R70 ;  /* 0x000000ffff277224 */ /* 0x000fe400078e0046 */
[----:B------:R-:W-:Y:S02]  /*15360*/  IMAD.MOV.U32 R3, RZ, RZ, R18 ;  /* 0x000000ffff037224 */ /* 0x000fe400078e0012 */
.L_x_48350:
[----:B------:R-:W-:Y:S05]  /*15370*/  BSYNC B1 ;  /* 0x0000000000017941 */ /* 0x000fea0003800000 */
.L_x_48348:
        /* <DEDUP_REMOVED lines=9> */
.L_x_48352:
[----:B------:R-:W-:Y:S01]  /*15410*/  MOV R47, R56 ;  /* 0x00000038002f7202 */ /* 0x000fe20000000f00 */
[----:B------:R-:W-:Y:S02]  /*15420*/  IMAD.MOV.U32 R45, RZ, RZ, R2 ;  /* 0x000000ffff2d7224 */ /* 0x000fe400078e0002 */
[----:B------:R-:W-:Y:S02]  /*15430*/  IMAD.MOV.U32 R56, RZ, RZ, R53 ;  /* 0x000000ffff387224 */ /* 0x000fe400078e0035 */
[----:B------:R-:W-:Y:S02]  /*15440*/  IMAD.MOV.U32 R2, RZ, RZ, R17 ;  /* 0x000000ffff027224 */ /* 0x000fe400078e0011 */
.L_x_48353:
[----:B------:R-:W-:Y:S05]  /*15450*/  BSYNC B1 ;  /* 0x0000000000017941 */ /* 0x000fea0003800000 */
.L_x_48351:
        /* <DEDUP_REMOVED lines=9> */
.L_x_48355:
[----:B------:R-:W-:Y:S01]  /*154f0*/  MOV R58, R47 ;  /* 0x0000002f003a7202 */ /* 0x000fe20000000f00 */
[----:B------:R-:W-:Y:S02]  /*15500*/  IMAD.MOV.U32 R18, RZ, RZ, R45 ;  /* 0x000000ffff127224 */ /* 0x000fe400078e002d */
[----:B------:R-:W-:Y:S02]  /*15510*/  IMAD.MOV.U32 R47, RZ, RZ, R68 ;  /* 0x000000ffff2f7224 */ /* 0x000fe400078e0044 */
[----:B------:R-:W-:Y:S02]  /*15520*/  IMAD.MOV.U32 R45, RZ, RZ, R16 ;  /* 0x000000ffff2d7224 */ /* 0x000fe400078e0010 */
.L_x_48356:
[----:B------:R-:W-:Y:S05]  /*15530*/  BSYNC B1 ;  /* 0x0000000000017941 */ /* 0x000fea0003800000 */
.L_x_48354:
        /* <DEDUP_REMOVED lines=9> */
.L_x_48358:
[----:B------:R-:W-:Y:S01]  /*155d0*/  MOV R53, R58 ;  /* 0x0000003a00357202 */ /* 0x000fe20000000f00 */
[----:B------:R-:W-:Y:S02]  /*155e0*/  IMAD.MOV.U32 R17, RZ, RZ, R18 ;  /* 0x000000ffff117224 */ /* 0x000fe400078e0012 */
[----:B------:R-:W-:Y:S02]  /*155f0*/  IMAD.MOV.U32 R58, RZ, RZ, R55 ;  /* 0x000000ffff3a7224 */ /* 0x000fe400078e0037 */
[----:B------:R-:W-:Y:S02]  /*15600*/  IMAD.MOV.U32 R18, RZ, RZ, R15 ;  /* 0x000000ffff127224 */ /* 0x000fe400078e000f */
.L_x_48359:
[----:B------:R-:W-:Y:S05]  /*15610*/  BSYNC B1 ;  /* 0x0000000000017941 */ /* 0x000fea0003800000 */
.L_x_48357:
        /* <DEDUP_REMOVED lines=9> */
.L_x_48361:
[----:B------:R-:W-:Y:S01]  /*156b0*/  MOV R68, R53 ;  /* 0x0000003500447202 */ /* 0x000fe20000000f00 */
[----:B------:R-:W-:Y:S02]  /*156c0*/  IMAD.MOV.U32 R16, RZ, RZ, R17 ;  /* 0x000000ffff107224 */ /* 0x000fe400078e0011 */
[----:B------:R-:W-:Y:S02]  /*156d0*/  IMAD.MOV.U32 R53, RZ, RZ, R66 ;  /* 0x000000ffff357224 */ /* 0x000fe400078e0042 */
[----:B------:R-:W-:Y:S02]  /*156e0*/  IMAD.MOV.U32 R17, RZ, RZ, R14 ;  /* 0x000000ffff117224 */ /* 0x000fe400078e000e */
.L_x_48362:
[----:B------:R-:W-:Y:S05]  /*156f0*/  BSYNC B1 ;  /* 0x0000000000017941 */ /* 0x000fea0003800000 */
.L_x_48360:
        /* <DEDUP_REMOVED lines=9> */
.L_x_48364:
[----:B------:R-:W-:Y:S01]  /*15790*/  MOV R55, R68 ;  /* 0x0000004400377202 */ /* 0x000fe20000000f00 */
[----:B------:R-:W-:Y:S02]  /*157a0*/  IMAD.MOV.U32 R15, RZ, RZ, R16 ;  /* 0x000000ffff0f7224 */ /* 0x000fe400078e0010 */
[----:B------:R-:W-:Y:S02]  /*157b0*/  IMAD.MOV.U32 R68, RZ, RZ, R65 ;  /* 0x000000ffff447224 */ /* 0x000fe400078e0041 */
[----:B------:R-:W-:Y:S02]  /*157c0*/  IMAD.MOV.U32 R16, RZ, RZ, R13 ;  /* 0x000000ffff107224 */ /* 0x000fe400078e000d */
.L_x_48365:
[----:B------:R-:W-:Y:S05]  /*157d0*/  BSYNC B1 ;  /* 0x0000000000017941 */ /* 0x000fea0003800000 */
.L_x_48363:
        /* <DEDUP_REMOVED lines=9> */
.L_x_48367:
[----:B------:R-:W-:Y:S01]  /*15870*/  MOV R66, R55 ;  /* 0x0000003700427202 */ /* 0x000fe20000000f00 */
[----:B------:R-:W-:Y:S02]  /*15880*/  IMAD.MOV.U32 R14, RZ, RZ, R15 ;  /* 0x000000ffff0e7224 */ /* 0x000fe400078e000f */
[----:B------:R-:W-:Y:S02]  /*15890*/  IMAD.MOV.U32 R55, RZ, RZ, R64 ;  /* 0x000000ffff377224 */ /* 0x000fe400078e0040 */
[----:B------:R-:W-:Y:S02]  /*158a0*/  IMAD.MOV.U32 R15, RZ, RZ, R12 ;  /* 0x000000ffff0f7224 */ /* 0x000fe400078e000c */
.L_x_48368:
[----:B------:R-:W-:Y:S05]  /*158b0*/  BSYNC B1 ;  /* 0x0000000000017941 */ /* 0x000fea0003800000 */
.L_x_48366:
        /* <DEDUP_REMOVED lines=9> */
.L_x_48370:
[----:B------:R-:W-:Y:S01]  /*15950*/  MOV R57, R66 ;  /* 0x0000004200397202 */ /* 0x000fe20000000f00 */
[----:B------:R-:W-:Y:S02]  /*15960*/  IMAD.MOV.U32 R13, RZ, RZ, R14 ;  /* 0x000000ffff0d7224 */ /* 0x000fe400078e000e */
[----:B------:R-:W-:Y:S02]  /*15970*/  IMAD.MOV.U32 R66, RZ, RZ, R63 ;  /* 0x000000ffff427224 */ /* 0x000fe400078e003f */
[----:B------:R-:W-:Y:S02]  /*15980*/  IMAD.MOV.U32 R14, RZ, RZ, R11 ;  /* 0x000000ffff0e7224 */ /* 0x000fe400078e000b */
.L_x_48371:
[----:B------:R-:W-:Y:S05]  /*15990*/  BSYNC B1 ;  /* 0x0000000000017941 */ /* 0x000fea0003800000 */
.L_x_48369:
        /* <DEDUP_REMOVED lines=9> */
.L_x_48373:
[----:B------:R-:W-:Y:S01]  /*15a30*/  MOV R64, R57 ;  /* 0x0000003900407202 */ /* 0x000fe20000000f00 */
[----:B------:R-:W-:Y:S02]  /*15a40*/  IMAD.MOV.U32 R12, RZ, RZ, R13 ;  /* 0x000000ffff0c7224 */ /* 0x000fe400078e000d */
[----:B------:R-:W-:Y:S02]  /*15a50*/  IMAD.MOV.U32 R57, RZ, RZ, R62 ;  /* 0x000000ffff397224 */ /* 0x000fe400078e003e */
[----:B------:R-:W-:Y:S02]  /*15a60*/  IMAD.MOV.U32 R13, RZ, RZ, R10 ;  /* 0x000000ffff0d7224 */ /* 0x000fe400078e000a */
.L_x_48374:
[----:B------:R-:W-:Y:S05]  /*15a70*/  BSYNC B1 ;  /* 0x0000000000017941 */ /* 0x000fea0003800000 */
.L_x_48372:
        /* <DEDUP_REMOVED lines=9> */
.L_x_48376:
[----:B------:R-:W-:Y:S01]  /*15b10*/  MOV R63, R64 ;  /* 0x00000040003f7202 */ /* 0x000fe20000000f00 */
[----:B------:R-:W-:Y:S02]  /*15b20*/  IMAD.MOV.U32 R11, RZ, RZ, R12 ;  /* 0x000000ffff0b7224 */ /* 0x000fe400078e000c */
[----:B------:R-:W-:Y:S02]  /*15b30*/  IMAD.MOV.U32 R64, RZ, RZ, R61 ;  /* 0x000000ffff407224 */ /* 0x000fe400078e003d */
[----:B------:R-:W-:Y:S02]  /*15b40*/  IMAD.MOV.U32 R12, RZ, RZ, R9 ;  /* 0x000000ffff0c7224 */ /* 0x000fe400078e0009 */
.L_x_48377:
[----:B------:R-:W-:Y:S05]  /*15b50*/  BSYNC B1 ;  /* 0x0000000000017941 */ /* 0x000fea0003800000 */
.L_x_48375:
        /* <DEDUP_REMOVED lines=9> */
.L_x_48379:
[----:B------:R-:W-:Y:S01]  /*15bf0*/  MOV R62, R63 ;  /* 0x0000003f003e7202 */ /* 0x000fe20000000f00 */
[----:B------:R-:W-:Y:S02]  /*15c00*/  IMAD.MOV.U32 R10, RZ, RZ, R11 ;  /* 0x000000ffff0a7224 */ /* 0x000fe400078e000b */
[----:B------:R-:W-:Y:S02]  /*15c10*/  IMAD.MOV.U32 R63, RZ, RZ, R60 ;  /* 0x000000ffff3f7224 */ /* 0x000fe400078e003c */
[----:B------:R-:W-:Y:S02]  /*15c20*/  IMAD.MOV.U32 R11, RZ, RZ, R8 ;  /* 0x000000ffff0b7224 */ /* 0x000fe400078e0008 */
.L_x_48380:
[----:B------:R-:W-:Y:S05]  /*15c30*/  BSYNC B1 ;  /* 0x0000000000017941 */ /* 0x000fea0003800000 */
.L_x_48378:
        /* <DEDUP_REMOVED lines=9> */
.L_x_48382:
[----:B------:R-:W-:Y:S01]  /*15cd0*/  MOV R9, R62 ;  /* 0x0000003e00097202 */ /* 0x000fe20000000f00 */
[----:B------:R-:W-:Y:S02]  /*15ce0*/  IMAD.MOV.U32 R8, RZ, RZ, R10 ;  /* 0x000000ffff087224 */ /* 0x000fe400078e000a */
[----:B------:R-:W-:Y:S02]  /*15cf0*/  IMAD.MOV.U32 R62, RZ, RZ, R59 ;  /* 0x000000ffff3e7224 */ /* 0x000fe400078e003b */
[----:B------:R-:W-:Y:S02]  /*15d00*/  IMAD.MOV.U32 R10, RZ, RZ, R7 ;  /* 0x000000ffff0a7224 */ /* 0x000fe400078e0007 */
.L_x_48383:
[----:B------:R-:W-:Y:S05]  /*15d10*/  BSYNC B1 ;  /* 0x0000000000017941 */ /* 0x000fea0003800000 */
.L_x_48381:
        /* <DEDUP_REMOVED lines=9> */
.L_x_48385:
[----:B------:R-:W-:Y:S01]  /*15db0*/  MOV R59, R9 ;  /* 0x00000009003b7202 */ /* 0x000fe20000000f00 */
[----:B------:R-:W-:Y:S02]  /*15dc0*/  IMAD.MOV.U32 R7, RZ, RZ, R8 ;  /* 0x000000ffff077224 */ /* 0x000fe400078e0008 */
[----:B------:R-:W-:Y:S02]  /*15dd0*/  IMAD.MOV.U32 R9, RZ, RZ, R6 ;  /* 0x000000ffff097224 */ /* 0x000fe400078e0006 */
[----:B------:R-:W-:Y:S02]  /*15de0*/  IMAD.MOV.U32 R8, RZ, RZ, R5 ;  /* 0x000000ffff087224 */ /* 0x000fe400078e0005 */
.L_x_48386:
[----:B------:R-:W-:Y:S05]  /*15df0*/  BSYNC B1 ;  /* 0x0000000000017941 */ /* 0x000fea0003800000 */
.L_x_48384:
        /* <DEDUP_REMOVED lines=16> */
.L_x_48388:
[----:B------:R-:W-:Y:S02]  /*15f00*/  IMAD.MOV.U32 R48, RZ, RZ, R19 ;  /* 0x000000ffff307224 */ /* 0x000fe400078e0013 */
[----:B------:R-:W-:Y:S02]  /*15f10*/  IMAD.MOV.U32 R6, RZ, RZ, R71 ;  /* 0x000000ffff067224 */ /* 0x000fe400078e0047 */
[----:B------:R-:W-:Y:S02]  /*15f20*/  IMAD.MOV.U32 R19, RZ, RZ, R50 ;  /* 0x000000ffff137224 */ /* 0x000fe400078e0032 */
[----:B------:R-:W-:Y:S02]  /*15f30*/  IMAD.MOV.U32 R71, RZ, RZ, R4 ;  /* 0x000000ffff477224 */ /* 0x000fe400078e0004 */
.L_x_48389:
[----:B------:R-:W-:Y:S05]  /*15f40*/  BSYNC B1 ;  /* 0x0000000000017941 */ /* 0x000fea0003800000 */
.L_x_48387:
        /* <DEDUP_REMOVED lines=9> */
.L_x_48391:
[----:B------:R-:W-:Y:S02]  /*15fe0*/  IMAD.MOV.U32 R37, RZ, RZ, R48 ;  /* 0x000000ffff257224 */ /* 0x000fe400078e0030 */
[----:B------:R-:W-:Y:S02]  /*15ff0*/  IMAD.MOV.U32 R5, RZ, RZ, R6 ;  /* 0x000000ffff057224 */ /* 0x000fe400078e0006 */
[----:B------:R-:W-:Y:S02]  /*16000*/  IMAD.MOV.U32 R48, RZ, RZ, R39 ;  /* 0x000000ffff307224 */ /* 0x000fe400078e0027 */
[----:B------:R-:W-:Y:S02]  /*16010*/  IMAD.MOV.U32 R6, RZ, RZ, R3 ;  /* 0x000000ffff067224 */ /* 0x000fe400078e0003 */
.L_x_48392:
[----:B------:R-:W-:Y:S05]  /*16020*/  BSYNC B1 ;  /* 0x0000000000017941 */ /* 0x000fea0003800000 */
.L_x_48390:
        /* <DEDUP_REMOVED lines=9> */
.L_x_48394:
[----:B------:R-:W-:Y:S02]  /*160c0*/  IMAD.MOV.U32 R50, RZ, RZ, R37 ;  /* 0x000000ffff327224 */ /* 0x000fe400078e0025 */
[----:B------:R-:W-:Y:S02]  /*160d0*/  IMAD.MOV.U32 R4, RZ, RZ, R5 ;  /* 0x000000ffff047224 */ /* 0x000fe400078e0005 */
[----:B------:R-:W-:Y:S02]  /*160e0*/  IMAD.MOV.U32 R37, RZ, RZ, R56 ;  /* 0x000000ffff257224 */ /* 0x000fe400078e0038 */
[----:B------:R-:W-:Y:S02]  /*160f0*/  IMAD.MOV.U32 R5, RZ, RZ, R2 ;  /* 0x000000ffff057224 */ /* 0x000fe400078e0002 */
.L_x_48395:
[----:B------:R-:W-:Y:S05]  /*16100*/  BSYNC B1 ;  /* 0x0000000000017941 */ /* 0x000fea0003800000 */
.L_x_48393:
        /* <DEDUP_REMOVED lines=9> */
.L_x_48397:
[----:B------:R-:W-:Y:S02]  /*161a0*/  IMAD.MOV.U32 R39, RZ, RZ, R50 ;  /* 0x000000ffff277224 */ /* 0x000fe400078e0032 */
[----:B------:R-:W-:Y:S02]  /*161b0*/  IMAD.MOV.U32 R3, RZ, RZ, R4 ;  /* 0x000000ffff037224 */ /* 0x000fe400078e0004 */
[----:B------:R-:W-:Y:S02]  /*161c0*/  IMAD.MOV.U32 R50, RZ, RZ, R47 ;  /* 0x000000ffff327224 */ /* 0x000fe400078e002f */
[----:B------:R-:W-:Y:S02]  /*161d0*/  IMAD.MOV.U32 R4, RZ, RZ, R45 ;  /* 0x000000ffff047224 */ /* 0x000fe400078e002d */
.L_x_48398:
[----:B------:R-:W-:Y:S05]  /*161e0*/  BSYNC B1 ;  /* 0x0000000000017941 */ /* 0x000fea0003800000 */
.L_x_48396:
        /* <DEDUP_REMOVED lines=9> */
.L_x_48400:
[----:B------:R-:W-:Y:S02]  /*16280*/  IMAD.MOV.U32 R56, RZ, RZ, R39 ;  /* 0x000000ffff387224 */ /* 0x000fe400078e0027 */
[----:B------:R-:W-:Y:S02]  /*16290*/  IMAD.MOV.U32 R2, RZ, RZ, R3 ;  /* 0x000000ffff027224 */ /* 0x000fe400078e0003 */
[----:B------:R-:W-:Y:S02]  /*162a0*/  IMAD.MOV.U32 R39, RZ, RZ, R58 ;  /* 0x000000ffff277224 */ /* 0x000fe400078e003a */
[----:B------:R-:W-:Y:S02]  /*162b0*/  IMAD.MOV.U32 R3, RZ, RZ, R18 ;  /* 0x000000ffff037224 */ /* 0x000fe400078e0012 */
.L_x_48401:
[----:B------:R-:W-:Y:S05]  /*162c0*/  BSYNC B1 ;  /* 0x0000000000017941 */ /* 0x000fea0003800000 */
.L_x_48399:
        /* <DEDUP_REMOVED lines=9> */
.L_x_48403:
[----:B------:R-:W-:Y:S02]  /*16360*/  IMAD.MOV.U32 R47, RZ, RZ, R56 ;  /* 0x000000ffff2f7224 */ /* 0x000fe400078e0038 */
[----:B------:R-:W-:Y:S02]  /*16370*/  IMAD.MOV.U32 R45, RZ, RZ, R2 ;  /* 0x000000ffff2d7224 */ /* 0x000fe400078e0002 */
[----:B------:R-:W-:Y:S02]  /*16380*/  IMAD.MOV.U32 R56, RZ, RZ, R53 ;  /* 0x000000ffff387224 */ /* 0x000fe400078e0035 */
[----:B------:R-:W-:Y:S02]  /*16390*/  IMAD.MOV.U32 R2, RZ, RZ, R17 ;  /* 0x000000ffff027224 */ /* 0x000fe400078e0011 */
.L_x_48404:
[----:B------:R-:W-:Y:S05]  /*163a0*/  BSYNC B1 ;  /* 0x0000000000017941 */ /* 0x000fea0003800000 */
.L_x_48402:
        /* <DEDUP_REMOVED lines=9> */
.L_x_48406:
[----:B------:R-:W-:Y:S02]  /*16440*/  IMAD.MOV.U32 R58, RZ, RZ, R47 ;  /* 0x000000ffff3a7224 */ /* 0x000fe400078e002f */
[----:B------:R-:W-:Y:S02]  /*16450*/  IMAD.MOV.U32 R18, RZ, RZ, R45 ;  /* 0x000000ffff127224 */ /* 0x000fe400078e002d */
[----:B------:R-:W-:Y:S02]  /*16460*/  IMAD.MOV.U32 R47, RZ, RZ, R68 ;  /* 0x000000ffff2f7224 */ /* 0x000fe400078e0044 */
[----:B------:R-:W-:Y:S02]  /*16470*/  IMAD.MOV.U32 R45, RZ, RZ, R16 ;  /* 0x000000ffff2d7224 */ /* 0x000fe400078e0010 */
.L_x_48407:
[----:B------:R-:W-:Y:S05]  /*16480*/  BSYNC B1 ;  /* 0x0000000000017941 */ /* 0x000fea0003800000 */
.L_x_48405:
        /* <DEDUP_REMOVED lines=9> */
.L_x_48409:
[----:B------:R-:W-:Y:S02]  /*16520*/  IMAD.MOV.U32 R53, RZ, RZ, R58 ;  /* 0x000000ffff357224 */ /* 0x000fe400078e003a */
[----:B------:R-:W-:Y:S02]  /*16530*/  IMAD.MOV.U32 R17, RZ, RZ, R18 ;  /* 0x000000ffff117224 */ /* 0x000fe400078e0012 */
[----:B------:R-:W-:Y:S02]  /*16540*/  IMAD.MOV.U32 R58, RZ, RZ, R55 ;  /* 0x000000ffff3a7224 */ /* 0x000fe400078e0037 */
[----:B------:R-:W-:Y:S02]  /*16550*/  IMAD.MOV.U32 R18, RZ, RZ, R15 ;  /* 0x000000ffff127224 */ /* 0x000fe400078e000f */
.L_x_48410:
[----:B------:R-:W-:Y:S05]  /*16560*/  BSYNC B1 ;  /* 0x0000000000017941 */ /* 0x000fea0003800000 */
.L_x_48408:
        /* <DEDUP_REMOVED lines=9> */
.L_x_48412:
[----:B------:R-:W-:Y:S02]  /*16600*/  IMAD.MOV.U32 R60, RZ, RZ, R53 ;  /* 0x000000ffff3c7224 */ /* 0x000fe400078e0035 */
[----:B------:R-:W-:Y:S02]  /*16610*/  IMAD.MOV.U32 R16, RZ, RZ, R17 ;  /* 0x000000ffff107224 */ /* 0x000fe400078e0011 */
[----:B------:R-:W-:Y:S02]  /*16620*/  IMAD.MOV.U32 R53, RZ, RZ, R66 ;  /* 0x000000ffff357224 */ /* 0x000fe400078e0042 */
[----:B------:R-:W-:Y:S02]  /*16630*/  IMAD.MOV.U32 R17, RZ, RZ, R14 ;  /* 0x000000ffff117224 */ /* 0x000fe400078e000e */
.L_x_48413:
[----:B------:R-:W-:Y:S05]  /*16640*/  BSYNC B1 ;  /* 0x0000000000017941 */ /* 0x000fea0003800000 */
.L_x_48411:
        /* <DEDUP_REMOVED lines=9> */
.L_x_48415:
[----:B------:R-:W-:Y:S02]  /*166e0*/  IMAD.MOV.U32 R55, RZ, RZ, R60 ;  /* 0x000000ffff377224 */ /* 0x000fe400078e003c */
[----:B------:R-:W-:Y:S02]  /*166f0*/  IMAD.MOV.U32 R15, RZ, RZ, R16 ;  /* 0x000000ffff0f7224 */ /* 0x000fe400078e0010 */
[----:B------:R-:W-:Y:S02]  /*16700*/  IMAD.MOV.U32 R60, RZ, RZ, R57 ;  /* 0x000000ffff3c7224 */ /* 0x000fe400078e0039 */
[----:B------:R-:W-:Y:S02]  /*16710*/  IMAD.MOV.U32 R16, RZ, RZ, R13 ;  /* 0x000000ffff107224 */ /* 0x000fe400078e000d */
.L_x_48416:
[----:B------:R-:W-:Y:S05]  /*16720*/  BSYNC B1 ;  /* 0x0000000000017941 */ /* 0x000fea0003800000 */
.L_x_48414:
        /* <DEDUP_REMOVED lines=9> */
.L_x_48418:
[----:B------:R-:W-:Y:S02]  /*167c0*/  IMAD.MOV.U32 R66, RZ, RZ, R55 ;  /* 0x000000ffff427224 */ /* 0x000fe400078e0037 */
[----:B------:R-:W-:Y:S02]  /*167d0*/  IMAD.MOV.U32 R14, RZ, RZ, R15 ;  /* 0x000000ffff0e7224 */ /* 0x000fe400078e000f */
[----:B------:R-:W-:Y:S02]  /*167e0*/  IMAD.MOV.U32 R55, RZ, RZ, R64 ;  /* 0x000000ffff377224 */ /* 0x000fe400078e0040 */
[----:B------:R-:W-:Y:S02]  /*167f0*/  IMAD.MOV.U32 R15, RZ, RZ, R12 ;  /* 0x000000ffff0f7224 */ /* 0x000fe400078e000c */
.L_x_48419:
[----:B------:R-:W-:Y:S05]  /*16800*/  BSYNC B1 ;  /* 0x0000000000017941 */ /* 0x000fea0003800000 */
.L_x_48417:
        /* <DEDUP_REMOVED lines=9> */
.L_x_48421:
[----:B------:R-:W-:Y:S02]  /*168a0*/  IMAD.MOV.U32 R57, RZ, RZ, R66 ;  /* 0x000000ffff397224 */ /* 0x000fe400078e0042 */
[----:B------:R-:W-:Y:S02]  /*168b0*/  IMAD.MOV.U32 R13, RZ, RZ, R14 ;  /* 0x000000ffff0d7224 */ /* 0x000fe400078e000e */
[----:B------:R-:W-:Y:S02]  /*168c0*/  IMAD.MOV.U32 R66, RZ, RZ, R63 ;  /* 0x000000ffff427224 */ /* 0x000fe400078e003f */
[----:B------:R-:W-:Y:S02]  /*168d0*/  IMAD.MOV.U32 R14, RZ, RZ, R11 ;  /* 0x000000ffff0e7224 */ /* 0x000fe400078e000b */
.L_x_48422:
[----:B------:R-:W-:Y:S05]  /*168e0*/  BSYNC B1 ;  /* 0x0000000000017941 */ /* 0x000fea0003800000 */
.L_x_48420:
        /* <DEDUP_REMOVED lines=9> */
.L_x_48424:
[----:B------:R-:W-:Y:S02]  /*16980*/  IMAD.MOV.U32 R12, RZ, RZ, R57 ;  /* 0x000000ffff0c7224 */ /* 0x000fe400078e0039 */
[----:B------:R-:W-:Y:S02]  /*16990*/  IMAD.MOV.U32 R11, RZ, RZ, R13 ;  /* 0x000000ffff0b7224 */ /* 0x000fe400078e000d */
[----:B------:R-:W-:Y:S02]  /*169a0*/  IMAD.MOV.U32 R57, RZ, RZ, R62 ;  /* 0x000000ffff397224 */ /* 0x000fe400078e003e */
[----:B------:R-:W-:Y:S02]  /*169b0*/  IMAD.MOV.U32 R13, RZ, RZ, R10 ;  /* 0x000000ffff0d7224 */ /* 0x000fe400078e000a */
.L_x_48425:
[----:B------:R-:W-:Y:S05]  /*169c0*/  BSYNC B1 ;  /* 0x0000000000017941 */ /* 0x000fea0003800000 */
.L_x_48423:
        /* <DEDUP_REMOVED lines=9> */
.L_x_48427:
[----:B------:R-:W-:Y:S02]  /*16a60*/  IMAD.MOV.U32 R62, RZ, RZ, R12 ;  /* 0x000000ffff3e7224 */ /* 0x000fe400078e000c */
[----:B------:R-:W-:Y:S02]  /*16a70*/  IMAD.MOV.U32 R10, RZ, RZ, R11 ;  /* 0x000000ffff0a7224 */ /* 0x000fe400078e000b */
[----:B------:R-:W-:Y:S02]  /*16a80*/  IMAD.MOV.U32 R12, RZ, RZ, R9 ;  /* 0x000000ffff0c7224 */ /* 0x000fe400078e0009 */
[----:B------:R-:W-:Y:S02]  /*16a90*/  IMAD.MOV.U32 R11, RZ, RZ, R8 ;  /* 0x000000ffff0b7224 */ /* 0x000fe400078e0008 */
.L_x_48428:
[----:B------:R-:W-:Y:S05]  /*16aa0*/  BSYNC B1 ;  /* 0x0000000000017941 */ /* 0x000fea0003800000 */
.L_x_48426:
        /* <DEDUP_REMOVED lines=9> */
.L_x_48430:
[----:B------:R-:W-:Y:S02]  /*16b40*/  IMAD.MOV.U32 R9, RZ, RZ, R62 ;  /* 0x000000ffff097224 */ /* 0x000fe400078e003e */
[----:B------:R-:W-:Y:S02]  /*16b50*/  IMAD.MOV.U32 R8, RZ, RZ, R10 ;  /* 0x000000ffff087224 */ /* 0x000fe400078e000a */
[----:B------:R-:W-:Y:S02]  /*16b60*/  IMAD.MOV.U32 R62, RZ, RZ, R59 ;  /* 0x000000ffff3e7224 */ /* 0x000fe400078e003b */
[----:B------:R-:W-:Y:S02]  /*16b70*/  IMAD.MOV.U32 R10, RZ, RZ, R7 ;  /* 0x000000ffff0a7224 */ /* 0x000fe400078e0007 */
.L_x_48431:
[----:B------:R-:W-:Y:S05]  /*16b80*/  BSYNC B1 ;  /* 0x0000000000017941 */ /* 0x000fea0003800000 */
.L_x_48429:
        /* <DEDUP_REMOVED lines=16> */
.L_x_48433:
[----:B------:R-:W-:Y:S01]  /*16c90*/  IMAD.MOV.U32 R64, RZ, RZ, R19 ;  /* 0x000000ffff407224 */ /* 0x000fe200078e0013 */
[----:B------:R-:W-:Y:S01]  /*16ca0*/  MOV R19, R48 ;  /* 0x0000003000137202 */ /* 0x000fe20000000f00 */
[----:B------:R-:W-:Y:S02]  /*16cb0*/  IMAD.MOV.U32 R46, RZ, RZ, R71 ;  /* 0x000000ffff2e7224 */ /* 0x000fe400078e0047 */
[----:B------:R-:W-:Y:S02]  /*16cc0*/  IMAD.MOV.U32 R71, RZ, RZ, R6 ;  /* 0x000000ffff477224 */ /* 0x000fe400078e0006 */
.L_x_48434:
[----:B------:R-:W-:Y:S05]  /*16cd0*/  BSYNC B1 ;  /* 0x0000000000017941 */ /* 0x000fea0003800000 */
.L_x_48432:
        /* <DEDUP_REMOVED lines=9> */
.L_x_48436:
[----:B------:R-:W-:Y:S01]  /*16d70*/  IMAD.MOV.U32 R35, RZ, RZ, R64 ;  /* 0x000000ffff237224 */ /* 0x000fe200078e0040 */
[----:B------:R-:W-:Y:S01]  /*16d80*/  MOV R64, R37 ;  /* 0x0000002500407202 */ /* 0x000fe20000000f00 */
[----:B------:R-:W-:Y:S02]  /*16d90*/  IMAD.MOV.U32 R7, RZ, RZ, R46 ;  /* 0x000000ffff077224 */ /* 0x000fe400078e002e */
[----:B------:R-:W-:Y:S02]  /*16da0*/  IMAD.MOV.U32 R46, RZ, RZ, R5 ;  /* 0x000000ffff2e7224 */ /* 0x000fe400078e0005 */
.L_x_48437:
[----:B------:R-:W-:Y:S05]  /*16db0*/  BSYNC B1 ;  /* 0x0000000000017941 */ /* 0x000fea0003800000 */
.L_x_48435:
        /* <DEDUP_REMOVED lines=9> */
.L_x_48439:
[----:B------:R-:W-:Y:S01]  /*16e50*/  IMAD.MOV.U32 R48, RZ, RZ, R35 ;  /* 0x000000ffff307224 */ /* 0x000fe200078e0023 */
[----:B------:R-:W-:Y:S01]  /*16e60*/  MOV R35, R50 ;  /* 0x0000003200237202 */ /* 0x000fe20000000f00 */
[----:B------:R-:W-:Y:S02]  /*16e70*/  IMAD.MOV.U32 R6, RZ, RZ, R7 ;  /* 0x000000ffff067224 */ /* 0x000fe400078e0007 */
[----:B------:R-:W-:Y:S02]  /*16e80*/  IMAD.MOV.U32 R7, RZ, RZ, R4 ;  /* 0x000000ffff077224 */ /* 0x000fe400078e0004 */
.L_x_48440:
[----:B------:R-:W-:Y:S05]  /*16e90*/  BSYNC B1 ;  /* 0x0000000000017941 */ /* 0x000fea0003800000 */
.L_x_48438:
        /* <DEDUP_REMOVED lines=9> */
.L_x_48442:
[----:B------:R-:W-:Y:S01]  /*16f30*/  IMAD.MOV.U32 R37, RZ, RZ, R48 ;  /* 0x000000ffff257224 */ /* 0x000fe200078e0030 */
[----:B------:R-:W-:Y:S01]  /*16f40*/  MOV R48, R39 ;  /* 0x0000002700307202 */ /* 0x000fe20000000f00 */
[----:B------:R-:W-:Y:S02]  /*16f50*/  IMAD.MOV.U32 R5, RZ, RZ, R6 ;  /* 0x000000ffff057224 */ /* 0x000fe400078e0006 */
[----:B------:R-:W-:Y:S02]  /*16f60*/  IMAD.MOV.U32 R6, RZ, RZ, R3 ;  /* 0x000000ffff067224 */ /* 0x000fe400078e0003 */
.L_x_48443:
[----:B------:R-:W-:Y:S05]  /*16f70*/  BSYNC B1 ;  /* 0x0000000000017941 */ /* 0x000fea0003800000 */
.L_x_48441:
        /* <DEDUP_REMOVED lines=9> */
.L_x_48445:
[----:B------:R-:W-:Y:S01]  /*17010*/  IMAD.MOV.U32 R50, RZ, RZ, R37 ;  /* 0x000000ffff327224 */ /* 0x000fe200078e0025 */
[----:B------:R-:W-:Y:S01]  /*17020*/  MOV R37, R56 ;  /* 0x0000003800257202 */ /* 0x000fe20000000f00 */
[----:B------:R-:W-:Y:S02]  /*17030*/  IMAD.MOV.U32 R4, RZ, RZ, R5 ;  /* 0x000000ffff047224 */ /* 0x000fe400078e0005 */
[----:B------:R-:W-:Y:S02]  /*17040*/  IMAD.MOV.U32 R5, RZ, RZ, R2 ;  /* 0x000000ffff057224 */ /* 0x000fe400078e0002 */
.L_x_48446:
[----:B------:R-:W-:Y:S05]  /*17050*/  BSYNC B1 ;  /* 0x0000000000017941 */ /* 0x000fea0003800000 */
.L_x_48444:
        /* <DEDUP_REMOVED lines=9> */
.L_x_48448:
[----:B------:R-:W-:Y:S01]  /*170f0*/  IMAD.MOV.U32 R39, RZ, RZ, R50 ;  /* 0x000000ffff277224 */ /* 0x000fe200078e0032 */
[----:B------:R-:W-:Y:S01]  /*17100*/  MOV R50, R47 ;  /* 0x0000002f00327202 */ /* 0x000fe20000000f00 */
[----:B------:R-:W-:Y:S02]  /*17110*/  IMAD.MOV.U32 R3, RZ, RZ, R4 ;  /* 0x000000ffff037224 */ /* 0x000fe400078e0004 */
[----:B------:R-:W-:Y:S02]  /*17120*/  IMAD.MOV.U32 R4, RZ, RZ, R45 ;  /* 0x000000ffff047224 */ /* 0x000fe400078e002d */
.L_x_48449:
[----:B------:R-:W-:Y:S05]  /*17130*/  BSYNC B1 ;  /* 0x0000000000017941 */ /* 0x000fea0003800000 */
.L_x_48447:
        /* <DEDUP_REMOVED lines=9> */
.L_x_48451:
[----:B------:R-:W-:Y:S01]  /*171d0*/  IMAD.MOV.U32 R56, RZ, RZ, R39 ;  /* 0x000000ffff387224 */ /* 0x000fe200078e0027 */
[----:B------:R-:W-:Y:S01]  /*171e0*/  MOV R39, R58 ;  /* 0x0000003a00277202 */ /* 0x000fe20000000f00 */
[----:B------:R-:W-:Y:S02]  /*171f0*/  IMAD.MOV.U32 R2, RZ, RZ, R3 ;  /* 0x000000ffff027224 */ /* 0x000fe400078e0003 */
[----:B------:R-:W-:Y:S02]  /*17200*/  IMAD.MOV.U32 R3, RZ, RZ, R18 ;  /* 0x000000ffff037224 */ /* 0x000fe400078e0012 */
.L_x_48452:
[----:B------:R-:W-:Y:S05]  /*17210*/  BSYNC B1 ;  /* 0x0000000000017941 */ /* 0x000fea0003800000 */
.L_x_48450:
        /* <DEDUP_REMOVED lines=9> */
.L_x_48454:
[----:B------:R-:W-:Y:S01]  /*172b0*/  IMAD.MOV.U32 R47, RZ, RZ, R56 ;  /* 0x000000ffff2f7224 */ /* 0x000fe200078e0038 */
[----:B------:R-:W-:Y:S01]  /*172c0*/  MOV R56, R53 ;  /* 0x0000003500387202 */ /* 0x000fe20000000f00 */
[----:B------:R-:W-:Y:S02]  /*172d0*/  IMAD.MOV.U32 R45, RZ, RZ, R2 ;  /* 0x000000ffff2d7224 */ /* 0x000fe400078e0002 */
[----:B------:R-:W-:Y:S02]  /*172e0*/  IMAD.MOV.U32 R2, RZ, RZ, R17 ;  /* 0x000000ffff027224 */ /* 0x000fe400078e0011 */
.L_x_48455:
[----:B------:R-:W-:Y:S05]  /*172f0*/  BSYNC B1 ;  /* 0x0000000000017941 */ /* 0x000fea0003800000 */
.L_x_48453:
        /* <DEDUP_REMOVED lines=9> */
.L_x_48457:
[----:B------:R-:W-:Y:S01]  /*17390*/  IMAD.MOV.U32 R58, RZ, RZ, R47 ;  /* 0x000000ffff3a7224 */ /* 0x000fe200078e002f */
[----:B------:R-:W-:Y:S01]  /*173a0*/  MOV R47, R60 ;  /* 0x0000003c002f7202 */ /* 0x000fe20000000f00 */
[----:B------:R-:W-:Y:S02]  /*173b0*/  IMAD.MOV.U32 R18, RZ, RZ, R45 ;  /* 0x000000ffff127224 */ /* 0x000fe400078e002d */
[----:B------:R-:W-:Y:S02]  /*173c0*/  IMAD.MOV.U32 R45, RZ, RZ, R16 ;  /* 0x000000ffff2d7224 */ /* 0x000fe400078e0010 */
.L_x_48458:
[----:B------:R-:W-:Y:S05]  /*173d0*/  BSYNC B1 ;  /* 0x0000000000017941 */ /* 0x000fea0003800000 */
.L_x_48456:
        /* <DEDUP_REMOVED lines=9> */
.L_x_48460:
[----:B------:R-:W-:Y:S01]  /*17470*/  IMAD.MOV.U32 R53, RZ, RZ, R58 ;  /* 0x000000ffff357224 */ /* 0x000fe200078e003a */
[----:B------:R-:W-:Y:S01]  /*17480*/  MOV R58, R55 ;  /* 0x00000037003a7202 */ /* 0x000fe20000000f00 */
[----:B------:R-:W-:Y:S02]  /*17490*/  IMAD.MOV.U32 R17, RZ, RZ, R18 ;  /* 0x000000ffff117224 */ /* 0x000fe400078e0012 */
[----:B------:R-:W-:Y:S02]  /*174a0*/  IMAD.MOV.U32 R18, RZ, RZ, R15 ;  /* 0x000000ffff127224 */ /* 0x000fe400078e000f */
.L_x_48461:
[----:B------:R-:W-:Y:S05]  /*174b0*/  BSYNC B1 ;  /* 0x0000000000017941 */ /* 0x000fea0003800000 */
.L_x_48459:
        /* <DEDUP_REMOVED lines=9> */
.L_x_48463:
[----:B------:R-:W-:Y:S01]  /*17550*/  IMAD.MOV.U32 R60, RZ, RZ, R53 ;  /* 0x000000ffff3c7224 */ /* 0x000fe200078e0035 */
[----:B------:R-:W-:Y:S01]  /*17560*/  MOV R53, R66 ;  /* 0x0000004200357202 */ /* 0x000fe20000000f00 */
[----:B------:R-:W-:Y:S02]  /*17570*/  IMAD.MOV.U32 R16, RZ, RZ, R17 ;  /* 0x000000ffff107224 */ /* 0x000fe400078e0011 */
[----:B------:R-:W-:Y:S02]  /*17580*/  IMAD.MOV.U32 R17, RZ, RZ, R14 ;  /* 0x000000ffff117224 */ /* 0x000fe400078e000e */
.L_x_48464:
[----:B------:R-:W-:Y:S05]  /*17590*/  BSYNC B1 ;  /* 0x0000000000017941 */ /* 0x000fea0003800000 */
.L_x_48462:
        /* <DEDUP_REMOVED lines=9> */
.L_x_48466:
[----:B------:R-:W-:Y:S01]  /*17630*/  IMAD.MOV.U32 R15, RZ, RZ, R60 ;  /* 0x000000ffff0f7224 */ /* 0x000fe200078e003c */
[----:B------:R-:W-:Y:S01]  /*17640*/  MOV R60, R57 ;  /* 0x00000039003c7202 */ /* 0x000fe20000000f00 */
[----:B------:R-:W-:Y:S02]  /*17650*/  IMAD.MOV.U32 R14, RZ, RZ, R16 ;  /* 0x000000ffff0e7224 */ /* 0x000fe400078e0010 */
[----:B------:R-:W-:Y:S02]  /*17660*/  IMAD.MOV.U32 R16, RZ, RZ, R13 ;  /* 0x000000ffff107224 */ /* 0x000fe400078e000d */
.L_x_48467:
[----:B------:R-:W-:Y:S05]  /*17670*/  BSYNC B1 ;  /* 0x0000000000017941 */ /* 0x000fea0003800000 */
.L_x_48465:
        /* <DEDUP_REMOVED lines=9> */
.L_x_48469:
[----:B------:R-:W-:Y:S01]  /*17710*/  IMAD.MOV.U32 R55, RZ, RZ, R15 ;  /* 0x000000ffff377224 */ /* 0x000fe200078e000f */
[----:B------:R-:W-:Y:S01]  /*17720*/  MOV R15, R12 ;  /* 0x0000000c000f7202 */ /* 0x000fe20000000f00 */
[----:B------:R-:W-:Y:S02]  /*17730*/  IMAD.MOV.U32 R13, RZ, RZ, R14 ;  /* 0x000000ffff0d7224 */ /* 0x000fe400078e000e */
[----:B------:R-:W-:Y:S02]  /*17740*/  IMAD.MOV.U32 R14, RZ, RZ, R11 ;  /* 0x000000ffff0e7224 */ /* 0x000fe400078e000b */
.L_x_48470:
[----:B------:R-:W-:Y:S05]  /*17750*/  BSYNC B1 ;  /* 0x0000000000017941 */ /* 0x000fea0003800000 */
.L_x_48468:
        /* <DEDUP_REMOVED lines=9> */
.L_x_48472:
[----:B------:R-:W-:Y:S01]  /*177f0*/  IMAD.MOV.U32 R12, RZ, RZ, R55 ;  /* 0x000000ffff0c7224 */ /* 0x000fe200078e0037 */
[----:B------:R-:W-:Y:S01]  /*17800*/  MOV R55, R62 ;  /* 0x0000003e00377202 */ /* 0x000fe20000000f00 */
[----:B------:R-:W-:Y:S02]  /*17810*/  IMAD.MOV.U32 R11, RZ, RZ, R13 ;  /* 0x000000ffff0b7224 */ /* 0x000fe400078e000d */
[----:B------:R-:W-:Y:S02]  /*17820*/  IMAD.MOV.U32 R13, RZ, RZ, R10 ;  /* 0x000000ffff0d7224 */ /* 0x000fe400078e000a */
.L_x_48473:
[----:B------:R-:W-:Y:S05]  /*17830*/  BSYNC B1 ;  /* 0x0000000000017941 */ /* 0x000fea0003800000 */
.L_x_48471:
        /* <DEDUP_REMOVED lines=9> */
.L_x_48475:
[----:B------:R-:W-:Y:S01]  /*178d0*/  IMAD.MOV.U32 R57, RZ, RZ, R12 ;  /* 0x000000ffff397224 */ /* 0x000fe200078e000c */
[----:B------:R-:W-:Y:S01]  /*178e0*/  MOV R12, R9 ;  /* 0x00000009000c7202 */ /* 0x000fe20000000f00 */
[----:B------:R-:W-:Y:S02]  /*178f0*/  IMAD.MOV.U32 R10, RZ, RZ, R11 ;  /* 0x000000ffff0a7224 */ /* 0x000fe400078e000b */
[----:B------:R-:W-:Y:S02]  /*17900*/  IMAD.MOV.U32 R11, RZ, RZ, R8 ;  /* 0x000000ffff0b7224 */ /* 0x000fe400078e0008 */
.L_x_48476:
[----:B------:R-:W-:Y:S05]  /*17910*/  BSYNC B1 ;  /* 0x0000000000017941 */ /* 0x000fea0003800000 */
.L_x_48474:
        /* <DEDUP_REMOVED lines=16> */
.L_x_48478:
[----:B------:R-:W-:Y:S01]  /*17a20*/  MOV R44, R19 ;  /* 0x00000013002c7202 */ /* 0x000fe20000000f00 */
[----:B------:R-:W-:Y:S02]  /*17a30*/  IMAD.MOV.U32 R8, RZ, RZ, R71 ;  /* 0x000000ffff087224 */ /* 0x000fe400078e0047 */
[----:B------:R-:W-:Y:S02]  /*17a40*/  IMAD.MOV.U32 R19, RZ, RZ, R64 ;  /* 0x000000ffff137224 */ /* 0x000fe400078e0040 */
[----:B------:R-:W-:Y:S02]  /*17a50*/  IMAD.MOV.U32 R71, RZ, RZ, R46 ;  /* 0x000000ffff477224 */ /* 0x000fe400078e002e */
.L_x_48479:
[----:B------:R-:W-:Y:S05]  /*17a60*/  BSYNC B1 ;  /* 0x0000000000017941 */ /* 0x000fea0003800000 */
.L_x_48477:
        /* <DEDUP_REMOVED lines=9> */
.L_x_48481:
[----:B------:R-:W-:Y:S01]  /*17b00*/  MOV R33, R44 ;  /* 0x0000002c00217202 */ /* 0x000fe20000000f00 */
[----:B------:R-:W-:Y:S02]  /*17b10*/  IMAD.MOV.U32 R9, RZ, RZ, R8 ;  /* 0x000000ffff097224 */ /* 0x000fe400078e0008 */
[----:B------:R-:W-:Y:S02]  /*17b20*/  IMAD.MOV.U32 R44, RZ, RZ, R35 ;  /* 0x000000ffff2c7224 */ /* 0x000fe400078e0023 */
[----:B------:R-:W-:Y:S02]  /*17b30*/  IMAD.MOV.U32 R8, RZ, RZ, R7 ;  /* 0x000000ffff087224 */ /* 0x000fe400078e0007 */
.L_x_48482:
[----:B------:R-:W-:Y:S05]  /*17b40*/  BSYNC B1 ;  /* 0x0000000000017941 */ /* 0x000fea0003800000 */
.L_x_48480:
        /* <DEDUP_REMOVED lines=9> */
.L_x_48484:
[----:B------:R-:W-:Y:S01]  /*17be0*/  MOV R62, R33 ;  /* 0x00000021003e7202 */ /* 0x000fe20000000f00 */
[----:B------:R-:W-:Y:S02]  /*17bf0*/  IMAD.MOV.U32 R46, RZ, RZ, R9 ;  /* 0x000000ffff2e7224 */ /* 0x000fe400078e0009 */
[----:B------:R-:W-:Y:S02]  /*17c00*/  IMAD.MOV.U32 R33, RZ, RZ, R48 ;  /* 0x000000ffff217224 */ /* 0x000fe400078e0030 */
[----:B------:R-:W-:Y:S02]  /*17c10*/  IMAD.MOV.U32 R9, RZ, RZ, R6 ;  /* 0x000000ffff097224 */ /* 0x000fe400078e0006 */
.L_x_48485:
[----:B------:R-:W-:Y:S05]  /*17c20*/  BSYNC B1 ;  /* 0x0000000000017941 */ /* 0x000fea0003800000 */
.L_x_48483:
        /* <DEDUP_REMOVED lines=9> */
.L_x_48487:
[----:B------:R-:W-:Y:S01]  /*17cc0*/  MOV R35, R62 ;  /* 0x0000003e00237202 */ /* 0x000fe20000000f00 */
[----:B------:R-:W-:Y:S02]  /*17cd0*/  IMAD.MOV.U32 R7, RZ, RZ, R46 ;  /* 0x000000ffff077224 */ /* 0x000fe400078e002e */
[----:B------:R-:W-:Y:S02]  /*17ce0*/  IMAD.MOV.U32 R62, RZ, RZ, R37 ;  /* 0x000000ffff3e7224 */ /* 0x000fe400078e0025 */
[----:B------:R-:W-:Y:S02]  /*17cf0*/  IMAD.MOV.U32 R46, RZ, RZ, R5 ;  /* 0x000000ffff2e7224 */ /* 0x000fe400078e0005 */
.L_x_48488:
[----:B------:R-:W-:Y:S05]  /*17d00*/  BSYNC B1 ;  /* 0x0000000000017941 */ /* 0x000fea0003800000 */
.L_x_48486:
        /* <DEDUP_REMOVED lines=9> */
.L_x_48490:
[----:B------:R-:W-:Y:S01]  /*17da0*/  MOV R48, R35 ;  /* 0x0000002300307202 */ /* 0x000fe20000000f00 */
[----:B------:R-:W-:Y:S02]  /*17db0*/  IMAD.MOV.U32 R6, RZ, RZ, R7 ;  /* 0x000000ffff067224 */ /* 0x000fe400078e0007 */
[----:B------:R-:W-:Y:S02]  /*17dc0*/  IMAD.MOV.U32 R35, RZ, RZ, R50 ;  /* 0x000000ffff237224 */ /* 0x000fe400078e0032 */
[----:B------:R-:W-:Y:S02]  /*17dd0*/  IMAD.MOV.U32 R7, RZ, RZ, R4 ;  /* 0x000000ffff077224 */ /* 0x000fe400078e0004 */
.L_x_48491:
[----:B------:R-:W-:Y:S05]  /*17de0*/  BSYNC B1 ;  /* 0x0000000000017941 */ /* 0x000fea0003800000 */
.L_x_48489:
        /* <DEDUP_REMOVED lines=9> */
.L_x_48493:
[----:B------:R-:W-:Y:S01]  /*17e80*/  MOV R37, R48 ;  /* 0x0000003000257202 */ /* 0x000fe20000000f00 */
[----:B------:R-:W-:Y:S02]  /*17e90*/  IMAD.MOV.U32 R5, RZ, RZ, R6 ;  /* 0x000000ffff057224 */ /* 0x000fe400078e0006 */
[----:B------:R-:W-:Y:S02]  /*17ea0*/  IMAD.MOV.U32 R48, RZ, RZ, R39 ;  /* 0x000000ffff307224 */ /* 0x000fe400078e0027 */
[----:B------:R-:W-:Y:S02]  /*17eb0*/  IMAD.MOV.U32 R6, RZ, RZ, R3 ;  /* 0x000000ffff067224 */ /* 0x000fe400078e0003 */
.L_x_48494:
[----:B------:R-:W-:Y:S05]  /*17ec0*/  BSYNC B1 ;  /* 0x0000000000017941 */ /* 0x000fea0003800000 */
.L_x_48492:
        /* <DEDUP_REMOVED lines=9> */
.L_x_48496:
[----:B------:R-:W-:Y:S01]  /*17f60*/  MOV R50, R37 ;  /* 0x0000002500327202 */ /* 0x000fe20000000f00 */
[----:B------:R-:W-:Y:S02]  /*17f70*/  IMAD.MOV.U32 R4, RZ, RZ, R5 ;  /* 0x000000ffff047224 */ /* 0x000fe400078e0005 */
[----:B------:R-:W-:Y:S02]  /*17f80*/  IMAD.MOV.U32 R37, RZ, RZ, R56 ;  /* 0x000000ffff257224 */ /* 0x000fe400078e0038 */
[----:B------:R-:W-:Y:S02]  /*17f90*/  IMAD.MOV.U32 R5, RZ, RZ, R2 ;  /* 0x000000ffff057224 */ /* 0x000fe400078e0002 */
.L_x_48497:
[----:B------:R-:W-:Y:S05]  /*17fa0*/  BSYNC B1 ;  /* 0x0000000000017941 */ /* 0x000fea0003800000 */
.L_x_48495:
        /* <DEDUP_REMOVED lines=9> */
.L_x_48499:
[----:B------:R-:W-:Y:S01]  /*18040*/  MOV R39, R50 ;  /* 0x0000003200277202 */ /* 0x000fe20000000f00 */
[----:B------:R-:W-:Y:S02]  /*18050*/  IMAD.MOV.U32 R3, RZ, RZ, R4 ;  /* 0x000000ffff037224 */ /* 0x000fe400078e0004 */
[----:B------:R-:W-:Y:S02]  /*18060*/  IMAD.MOV.U32 R50, RZ, RZ, R47 ;  /* 0x000000ffff327224 */ /* 0x000fe400078e002f */
[----:B------:R-:W-:Y:S02]  /*18070*/  IMAD.MOV.U32 R4, RZ, RZ, R45 ;  /* 0x000000ffff047224 */ /* 0x000fe400078e002d */
.L_x_48500:
[----:B------:R-:W-:Y:S05]  /*18080*/  BSYNC B1 ;  /* 0x0000000000017941 */ /* 0x000fea0003800000 */
.L_x_48498:
        /* <DEDUP_REMOVED lines=9> */
.L_x_48502:
[----:B------:R-:W-:Y:S01]  /*18120*/  MOV R56, R39 ;  /* 0x0000002700387202 */ /* 0x000fe20000000f00 */
[----:B------:R-:W-:Y:S02]  /*18130*/  IMAD.MOV.U32 R2, RZ, RZ, R3 ;  /* 0x000000ffff027224 */ /* 0x000fe400078e0003 */
[----:B------:R-:W-:Y:S02]  /*18140*/  IMAD.MOV.U32 R39, RZ, RZ, R58 ;  /* 0x000000ffff277224 */ /* 0x000fe400078e003a */
[----:B------:R-:W-:Y:S02]  /*18150*/  IMAD.MOV.U32 R3, RZ, RZ, R18 ;  /* 0x000000ffff037224 */ /* 0x000fe400078e0012 */
.L_x_48503:
[----:B------:R-:W-:Y:S05]  /*18160*/  BSYNC B1 ;  /* 0x0000000000017941 */ /* 0x000fea0003800000 */
.L_x_48501:
        /* <DEDUP_REMOVED lines=9> */
.L_x_48505:
[----:B------:R-:W-:Y:S01]  /*18200*/  MOV R47, R56 ;  /* 0x00000038002f7202 */ /* 0x000fe20000000f00 */
[----:B------:R-:W-:Y:S02]  /*18210*/  IMAD.MOV.U32 R45, RZ, RZ, R2 ;  /* 0x000000ffff2d7224 */ /* 0x000fe400078e0002 */
[----:B------:R-:W-:Y:S02]  /*18220*/  IMAD.MOV.U32 R56, RZ, RZ, R53 ;  /* 0x000000ffff387224 */ /* 0x000fe400078e0035 */
[----:B------:R-:W-:Y:S02]  /*18230*/  IMAD.MOV.U32 R2, RZ, RZ, R17 ;  /* 0x000000ffff027224 */ /* 0x000fe400078e0011 */
.L_x_48506:
[----:B------:R-:W-:Y:S05]  /*18240*/  BSYNC B1 ;  /* 0x0000000000017941 */ /* 0x000fea0003800000 */
.L_x_48504:
        /* <DEDUP_REMOVED lines=9> */
.L_x_48508:
[----:B------:R-:W-:Y:S01]  /*182e0*/  MOV R18, R47 ;  /* 0x0000002f00127202 */ /* 0x000fe20000000f00 */
[----:B------:R-:W-:Y:S02]  /*182f0*/  IMAD.MOV.U32 R17, RZ, RZ, R45 ;  /* 0x000000ffff117224 */ /* 0x000fe400078e002d */
[----:B------:R-:W-:Y:S02]  /*18300*/  IMAD.MOV.U32 R47, RZ, RZ, R60 ;  /* 0x000000ffff2f7224 */ /* 0x000fe400078e003c */
[----:B------:R-:W-:Y:S02]  /*18310*/  IMAD.MOV.U32 R45, RZ, RZ, R16 ;  /* 0x000000ffff2d7224 */ /* 0x000fe400078e0010 */
.L_x_48509:
[----:B------:R-:W-:Y:S05]  /*18320*/  BSYNC B1 ;  /* 0x0000000000017941 */ /* 0x000fea0003800000 */
.L_x_48507:
        /* <DEDUP_REMOVED lines=9> */
.L_x_48511:
[----:B------:R-:W-:Y:S01]  /*183c0*/  MOV R58, R18 ;  /* 0x00000012003a7202 */ /* 0x000fe20000000f00 */
[----:B------:R-:W-:Y:S02]  /*183d0*/  IMAD.MOV.U32 R16, RZ, RZ, R17 ;  /* 0x000000ffff107224 */ /* 0x000fe400078e0011 */
[----:B------:R-:W-:Y:S02]  /*183e0*/  IMAD.MOV.U32 R18, RZ, RZ, R15 ;  /* 0x000000ffff127224 */ /* 0x000fe400078e000f */
[----:B------:R-:W-:Y:S02]  /*183f0*/  IMAD.MOV.U32 R17, RZ, RZ, R14 ;  /* 0x000000ffff117224 */ /* 0x000fe400078e000e */
.L_x_48512:
[----:B------:R-:W-:Y:S05]  /*18400*/  BSYNC B1 ;  /* 0x0000000000017941 */ /* 0x000fea0003800000 */
.L_x_48510:
        /* <DEDUP_REMOVED lines=9> */
.L_x_48514:
[----:B------:R-:W-:Y:S01]  /*184a0*/  MOV R15, R58 ;  /* 0x0000003a000f7202 */ /* 0x000fe20000000f00 */
[----:B------:R-:W-:Y:S02]  /*184b0*/  IMAD.MOV.U32 R14, RZ, RZ, R16 ;  /* 0x000000ffff0e7224 */ /* 0x000fe400078e0010 */
[----:B------:R-:W-:Y:S02]  /*184c0*/  IMAD.MOV.U32 R58, RZ, RZ, R55 ;  /* 0x000000ffff3a7224 */ /* 0x000fe400078e0037 */
[----:B------:R-:W-:Y:S02]  /*184d0*/  IMAD.MOV.U32 R16, RZ, RZ, R13 ;  /* 0x000000ffff107224 */ /* 0x000fe400078e000d */
.L_x_48515:
[----:B------:R-:W-:Y:S05]  /*184e0*/  BSYNC B1 ;  /* 0x0000000000017941 */ /* 0x000fea0003800000 */
.L_x_48513:
        /* <DEDUP_REMOVED lines=9> */
.L_x_48517:
[----:B------:R-:W-:Y:S01]  /*18580*/  MOV R60, R15 ;  /* 0x0000000f003c7202 */ /* 0x000fe20000000f00 */
[----:B------:R-:W-:Y:S02]  /*18590*/  IMAD.MOV.U32 R13, RZ, RZ, R14 ;  /* 0x000000ffff0d7224 */ /* 0x000fe400078e000e */
[----:B------:R-:W-:Y:S02]  /*185a0*/  IMAD.MOV.U32 R15, RZ, RZ, R12 ;  /* 0x000000ffff0f7224 */ /* 0x000fe400078e000c */
[----:B------:R-:W-:Y:S02]  /*185b0*/  IMAD.MOV.U32 R14, RZ, RZ, R11 ;  /* 0x000000ffff0e7224 */ /* 0x000fe400078e000b */
.L_x_48518:
[----:B------:R-:W-:Y:S05]  /*185c0*/  BSYNC B1 ;  /* 0x0000000000017941 */ /* 0x000fea0003800000 */
.L_x_48516:
        /* <DEDUP_REMOVED lines=9> */
.L_x_48520:
[----:B------:R-:W-:Y:S01]  /*18660*/  MOV R12, R60 ;  /* 0x0000003c000c7202 */ /* 0x000fe20000000f00 */
[----:B------:R-:W-:Y:S02]  /*18670*/  IMAD.MOV.U32 R11, RZ, RZ, R13 ;  /* 0x000000ffff0b7224 */ /* 0x000fe400078e000d */
[----:B------:R-:W-:Y:S02]  /*18680*/  IMAD.MOV.U32 R60, RZ, RZ, R57 ;  /* 0x000000ffff3c7224 */ /* 0x000fe400078e0039 */
[----:B------:R-:W-:Y:S02]  /*18690*/  IMAD.MOV.U32 R13, RZ, RZ, R10 ;  /* 0x000000ffff0d7224 */ /* 0x000fe400078e000a */
.L_x_48521:
[----:B------:R-:W-:Y:S05]  /*186a0*/  BSYNC B1 ;  /* 0x0000000000017941 */ /* 0x000fea0003800000 */
.L_x_48519:
        /* <DEDUP_REMOVED lines=16> */
.L_x_48523:
[----:B------:R-:W-:Y:S02]  /*187b0*/  IMAD.MOV.U32 R42, RZ, RZ, R19 ;  /* 0x000000ffff2a7224 */ /* 0x000fe400078e0013 */
[----:B------:R-:W-:Y:S02]  /*187c0*/  IMAD.MOV.U32 R10, RZ, RZ, R71 ;  /* 0x000000ffff0a7224 */ /* 0x000fe400078e0047 */
[----:B------:R-:W-:Y:S02]  /*187d0*/  IMAD.MOV.U32 R19, RZ, RZ, R44 ;  /* 0x000000ffff137224 */ /* 0x000fe400078e002c */
[----:B------:R-:W-:Y:S02]  /*187e0*/  IMAD.MOV.U32 R71, RZ, RZ, R8 ;  /* 0x000000ffff477224 */ /* 0x000fe400078e0008 */
.L_x_48524:
[----:B------:R-:W-:Y:S05]  /*187f0*/  BSYNC B1 ;  /* 0x0000000000017941 */ /* 0x000fea0003800000 */
.L_x_48522:
        /* <DEDUP_REMOVED lines=9> */
.L_x_48526:
[----:B------:R-:W-:Y:S02]  /*18890*/  IMAD.MOV.U32 R53, RZ, RZ, R42 ;  /* 0x000000ffff357224 */ /* 0x000fe400078e002a */
[----:B------:R-:W-:Y:S02]  /*188a0*/  IMAD.MOV.U32 R31, RZ, RZ, R10 ;  /* 0x000000ffff1f7224 */ /* 0x000fe400078e000a */
[----:B------:R-:W-:Y:S02]  /*188b0*/  IMAD.MOV.U32 R42, RZ, RZ, R33 ;  /* 0x000000ffff2a7224 */ /* 0x000fe400078e0021 */
[----:B------:R-:W-:Y:S02]  /*188c0*/  IMAD.MOV.U32 R10, RZ, RZ, R9 ;  /* 0x000000ffff0a7224 */ /* 0x000fe400078e0009 */
.L_x_48527:
[----:B------:R-:W-:Y:S05]  /*188d0*/  BSYNC B1 ;  /* 0x0000000000017941 */ /* 0x000fea0003800000 */
.L_x_48525:
        /* <DEDUP_REMOVED lines=9> */
.L_x_48529:
[----:B------:R-:W-:Y:S02]  /*18970*/  IMAD.MOV.U32 R44, RZ, RZ, R53 ;  /* 0x000000ffff2c7224 */ /* 0x000fe400078e0035 */
[----:B------:R-:W-:Y:S02]  /*18980*/  IMAD.MOV.U32 R8, RZ, RZ, R31 ;  /* 0x000000ffff087224 */ /* 0x000fe400078e001f */
[----:B------:R-:W-:Y:S02]  /*18990*/  IMAD.MOV.U32 R53, RZ, RZ, R62 ;  /* 0x000000ffff357224 */ /* 0x000fe400078e003e */
[----:B------:R-:W-:Y:S02]  /*189a0*/  IMAD.MOV.U32 R31, RZ, RZ, R46 ;  /* 0x000000ffff1f7224 */ /* 0x000fe400078e002e */
.L_x_48530:
[----:B------:R-:W-:Y:S05]  /*189b0*/  BSYNC B1 ;  /* 0x0000000000017941 */ /* 0x000fea0003800000 */
.L_x_48528:
        /* <DEDUP_REMOVED lines=9> */
.L_x_48532:
[----:B------:R-:W-:Y:S02]  /*18a50*/  IMAD.MOV.U32 R33, RZ, RZ, R44 ;  /* 0x000000ffff217224 */ /* 0x000fe400078e002c */
[----:B------:R-:W-:Y:S02]  /*18a60*/  IMAD.MOV.U32 R9, RZ, RZ, R8 ;  /* 0x000000ffff097224 */ /* 0x000fe400078e0008 */
[----:B------:R-:W-:Y:S02]  /*18a70*/  IMAD.MOV.U32 R44, RZ, RZ, R35 ;  /* 0x000000ffff2c7224 */ /* 0x000fe400078e0023 */
[----:B------:R-:W-:Y:S02]  /*18a80*/  IMAD.MOV.U32 R8, RZ, RZ, R7 ;  /* 0x000000ffff087224 */ /* 0x000fe400078e0007 */
.L_x_48533:
[----:B------:R-:W-:Y:S05]  /*18a90*/  BSYNC B1 ;  /* 0x0000000000017941 */ /* 0x000fea0003800000 */
.L_x_48531:
        /* <DEDUP_REMOVED lines=9> */
.L_x_48535:
[----:B------:R-:W-:Y:S02]  /*18b30*/  IMAD.MOV.U32 R62, RZ, RZ, R33 ;  /* 0x000000ffff3e7224 */ /* 0x000fe400078e0021 */
[----:B------:R-:W-:Y:S02]  /*18b40*/  IMAD.MOV.U32 R46, RZ, RZ, R9 ;  /* 0x000000ffff2e7224 */ /* 0x000fe400078e0009 */
[----:B------:R-:W-:Y:S02]  /*18b50*/  IMAD.MOV.U32 R33, RZ, RZ, R48 ;  /* 0x000000ffff217224 */ /* 0x000fe400078e0030 */
[----:B------:R-:W-:Y:S02]  /*18b60*/  IMAD.MOV.U32 R9, RZ, RZ, R6 ;  /* 0x000000ffff097224 */ /* 0x000fe400078e0006 */
.L_x_48536:
[----:B------:R-:W-:Y:S05]  /*18b70*/  BSYNC B1 ;  /* 0x0000000000017941 */ /* 0x000fea0003800000 */
.L_x_48534:
        /* <DEDUP_REMOVED lines=9> */
.L_x_48538:
[----:B------:R-:W-:Y:S02]  /*18c10*/  IMAD.MOV.U32 R35, RZ, RZ, R62 ;  /* 0x000000ffff237224 */ /* 0x000fe400078e003e */
[----:B------:R-:W-:Y:S02]  /*18c20*/  IMAD.MOV.U32 R7, RZ, RZ, R46 ;  /* 0x000000ffff077224 */ /* 0x000fe400078e002e */
[----:B------:R-:W-:Y:S02]  /*18c30*/  IMAD.MOV.U32 R62, RZ, RZ, R37 ;  /* 0x000000ffff3e7224 */ /* 0x000fe400078e0025 */
[----:B------:R-:W-:Y:S02]  /*18c40*/  IMAD.MOV.U32 R46, RZ, RZ, R5 ;  /* 0x000000ffff2e7224 */ /* 0x000fe400078e0005 */
.L_x_48539:
[----:B------:R-:W-:Y:S05]  /*18c50*/  BSYNC B1 ;  /* 0x0000000000017941 */ /* 0x000fea0003800000 */
.L_x_48537:
        /* <DEDUP_REMOVED lines=9> */
.L_x_48541:
[----:B------:R-:W-:Y:S02]  /*18cf0*/  IMAD.MOV.U32 R48, RZ, RZ, R35 ;  /* 0x000000ffff307224 */ /* 0x000fe400078e0023 */
[----:B------:R-:W-:Y:S02]  /*18d00*/  IMAD.MOV.U32 R6, RZ, RZ, R7 ;  /* 0x000000ffff067224 */ /* 0x000fe400078e0007 */
[----:B------:R-:W-:Y:S02]  /*18d10*/  IMAD.MOV.U32 R35, RZ, RZ, R50 ;  /* 0x000000ffff237224 */ /* 0x000fe400078e0032 */
[----:B------:R-:W-:Y:S02]  /*18d20*/  IMAD.MOV.U32 R7, RZ, RZ, R4 ;  /* 0x000000ffff077224 */ /* 0x000fe400078e0004 */
.L_x_48542:
[----:B------:R-:W-:Y:S05]  /*18d30*/  BSYNC B1 ;  /* 0x0000000000017941 */ /* 0x000fea0003800000 */
.L_x_48540:
        /* <DEDUP_REMOVED lines=9> */
.L_x_48544:
[----:B------:R-:W-:Y:S02]  /*18dd0*/  IMAD.MOV.U32 R37, RZ, RZ, R48 ;  /* 0x000000ffff257224 */ /* 0x000fe400078e0030 */
[----:B------:R-:W-:Y:S02]  /*18de0*/  IMAD.MOV.U32 R5, RZ, RZ, R6 ;  /* 0x000000ffff057224 */ /* 0x000fe400078e0006 */
[----:B------:R-:W-:Y:S02]  /*18df0*/  IMAD.MOV.U32 R48, RZ, RZ, R39 ;  /* 0x000000ffff307224 */ /* 0x000fe400078e0027 */
[----:B------:R-:W-:Y:S02]  /*18e00*/  IMAD.MOV.U32 R6, RZ, RZ, R3 ;  /* 0x000000ffff067224 */ /* 0x000fe400078e0003 */
.L_x_48545:
[----:B------:R-:W-:Y:S05]  /*18e10*/  BSYNC B1 ;  /* 0x0000000000017941 */ /* 0x000fea0003800000 */
.L_x_48543:
        /* <DEDUP_REMOVED lines=9> */
.L_x_48547:
[----:B------:R-:W-:Y:S02]  /*18eb0*/  IMAD.MOV.U32 R50, RZ, RZ, R37 ;  /* 0x000000ffff327224 */ /* 0x000fe400078e0025 */
[----:B------:R-:W-:Y:S02]  /*18ec0*/  IMAD.MOV.U32 R4, RZ, RZ, R5 ;  /* 0x000000ffff047224 */ /* 0x000fe400078e0005 */
[----:B------:R-:W-:Y:S02]  /*18ed0*/  IMAD.MOV.U32 R37, RZ, RZ, R56 ;  /* 0x000000ffff257224 */ /* 0x000fe400078e0038 */
[----:B------:R-:W-:Y:S02]  /*18ee0*/  IMAD.MOV.U32 R5, RZ, RZ, R2 ;  /* 0x000000ffff057224 */ /* 0x000fe400078e0002 */
.L_x_48548:
[----:B------:R-:W-:Y:S05]  /*18ef0*/  BSYNC B1 ;  /* 0x0000000000017941 */ /* 0x000fea0003800000 */
.L_x_48546:
        /* <DEDUP_REMOVED lines=9> */
.L_x_48550:
[----:B------:R-:W-:Y:S02]  /*18f90*/  IMAD.MOV.U32 R3, RZ, RZ, R50 ;  /* 0x000000ffff037224 */ /* 0x000fe400078e0032 */
[----:B------:R-:W-:Y:S02]  /*18fa0*/  IMAD.MOV.U32 R2, RZ, RZ, R4 ;  /* 0x000000ffff027224 */ /* 0x000fe400078e0004 */
[----:B------:R-:W-:Y:S02]  /*18fb0*/  IMAD.MOV.U32 R50, RZ, RZ, R47 ;  /* 0x000000ffff327224 */ /* 0x000fe400078e002f */
[----:B------:R-:W-:Y:S02]  /*18fc0*/  IMAD.MOV.U32 R4, RZ, RZ, R45 ;  /* 0x000000ffff047224 */ /* 0x000fe400078e002d */
.L_x_48551:
[----:B------:R-:W-:Y:S05]  /*18fd0*/  BSYNC B1 ;  /* 0x0000000000017941 */ /* 0x000fea0003800000 */
.L_x_48549:
        /* <DEDUP_REMOVED lines=9> */
.L_x_48553:
[----:B------:R-:W-:Y:S02]  /*19070*/  IMAD.MOV.U32 R45, RZ, RZ, R3 ;  /* 0x000000ffff2d7224 */ /* 0x000fe400078e0003 */
[----:B------:R-:W-:Y:S02]  /*19080*/  IMAD.MOV.U32 R39, RZ, RZ, R2 ;  /* 0x000000ffff277224 */ /* 0x000fe400078e0002 */
[----:B------:R-:W-:Y:S02]  /*19090*/  IMAD.MOV.U32 R3, RZ, RZ, R18 ;  /* 0x000000ffff037224 */ /* 0x000fe400078e0012 */
[----:B------:R-:W-:Y:S02]  /*190a0*/  IMAD.MOV.U32 R2, RZ, RZ, R17 ;  /* 0x000000ffff027224 */ /* 0x000fe400078e0011 */
.L_x_48554:
[----:B------:R-:W-:Y:S05]  /*190b0*/  BSYNC B1 ;  /* 0x0000000000017941 */ /* 0x000fea0003800000 */
.L_x_48552:
        /* <DEDUP_REMOVED lines=9> */
.L_x_48556:
[----:B------:R-:W-:Y:S02]  /*19150*/  IMAD.MOV.U32 R18, RZ, RZ, R45 ;  /* 0x000000ffff127224 */ /* 0x000fe400078e002d */
[----:B------:R-:W-:Y:S02]  /*19160*/  IMAD.MOV.U32 R17, RZ, RZ, R39 ;  /* 0x000000ffff117224 */ /* 0x000fe400078e0027 */
[----:B------:R-:W-:Y:S02]  /*19170*/  IMAD.MOV.U32 R45, RZ, RZ, R58 ;  /* 0x000000ffff2d7224 */ /* 0x000fe400078e003a */
[----:B------:R-:W-:Y:S02]  /*19180*/  IMAD.MOV.U32 R39, RZ, RZ, R16 ;  /* 0x000000ffff277224 */ /* 0x000fe400078e0010 */
.L_x_48557:
[----:B------:R-:W-:Y:S05]  /*19190*/  BSYNC B1 ;  /* 0x0000000000017941 */ /* 0x000fea0003800000 */
.L_x_48555:
        /* <DEDUP_REMOVED lines=9> */
.L_x_48559:
[----:B------:R-:W-:Y:S02]  /*19230*/  IMAD.MOV.U32 R47, RZ, RZ, R18 ;  /* 0x000000ffff2f7224 */ /* 0x000fe400078e0012 */
[----:B------:R-:W-:Y:S02]  /*19240*/  IMAD.MOV.U32 R16, RZ, RZ, R17 ;  /* 0x000000ffff107224 */ /* 0x000fe400078e0011 */
[----:B------:R-:W-:Y:S02]  /*19250*/  IMAD.MOV.U32 R18, RZ, RZ, R15 ;  /* 0x000000ffff127224 */ /* 0x000fe400078e000f */
[----:B------:R-:W-:Y:S02]  /*19260*/  IMAD.MOV.U32 R17, RZ, RZ, R14 ;  /* 0x000000ffff117224 */ /* 0x000fe400078e000e */
.L_x_48560:
[----:B------:R-:W-:Y:S05]  /*19270*/  BSYNC B1 ;  /* 0x0000000000017941 */ /* 0x000fea0003800000 */
.L_x_48558:
        /* <DEDUP_REMOVED lines=9> */
.L_x_48562:
[----:B------:R-:W-:Y:S02]  /*19310*/  IMAD.MOV.U32 R15, RZ, RZ, R47 ;  /* 0x000000ffff0f7224 */ /* 0x000fe400078e002f */
[----:B------:R-:W-:Y:S02]  /*19320*/  IMAD.MOV.U32 R14, RZ, RZ, R16 ;  /* 0x000000ffff0e7224 */ /* 0x000fe400078e0010 */
[----:B------:R-:W-:Y:S02]  /*19330*/  IMAD.MOV.U32 R47, RZ, RZ, R60 ;  /* 0x000000ffff2f7224 */ /* 0x000fe400078e003c */
[----:B------:R-:W-:Y:S02]  /*19340*/  IMAD.MOV.U32 R16, RZ, RZ, R13 ;  /* 0x000000ffff107224 */ /* 0x000fe400078e000d */
.L_x_48563:
[----:B------:R-:W-:Y:S05]  /*19350*/  BSYNC B1 ;  /* 0x0000000000017941 */ /* 0x000fea0003800000 */
.L_x_48561:
        /* <DEDUP_REMOVED lines=9> */
.L_x_48565:
[----:B------:R-:W-:Y:S02]  /*193f0*/  IMAD.MOV.U32 R55, RZ, RZ, R15 ;  /* 0x000000ffff377224 */ /* 0x000fe400078e000f */
[----:B------:R-:W-:Y:S02]  /*19400*/  IMAD.MOV.U32 R13, RZ, RZ, R14 ;  /* 0x000000ffff0d7224 */ /* 0x000fe400078e000e */
[----:B------:R-:W-:Y:S02]  /*19410*/  IMAD.MOV.U32 R15, RZ, RZ, R12 ;  /* 0x000000ffff0f7224 */ /* 0x000fe400078e000c */
[----:B------:R-:W-:Y:S02]  /*19420*/  IMAD.MOV.U32 R14, RZ, RZ, R11 ;  /* 0x000000ffff0e7224 */ /* 0x000fe400078e000b */
.L_x_48566:
[----:B------:R-:W-:Y:S05]  /*19430*/  BSYNC B1 ;  /* 0x0000000000017941 */ /* 0x000fea0003800000 */
.L_x_48564:
        /* <DEDUP_REMOVED lines=16> */
.L_x_48568:
[----:B------:R-:W-:Y:S01]  /*19540*/  IMAD.MOV.U32 R40, RZ, RZ, R19 ;  /* 0x000000ffff287224 */ /* 0x000fe200078e0013 */
[----:B------:R-:W-:Y:S01]  /*19550*/  MOV R19, R42 ;  /* 0x0000002a00137202 */ /* 0x000fe20000000f00 */
[----:B------:R-:W-:Y:S02]  /*19560*/  IMAD.MOV.U32 R12, RZ, RZ, R71 ;  /* 0x000000ffff0c7224 */ /* 0x000fe400078e0047 */
[----:B------:R-:W-:Y:S02]  /*19570*/  IMAD.MOV.U32 R71, RZ, RZ, R10 ;  /* 0x000000ffff477224 */ /* 0x000fe400078e000a */
.L_x_48569:
[----:B------:R-:W-:Y:S05]  /*19580*/  BSYNC B1 ;  /* 0x0000000000017941 */ /* 0x000fea0003800000 */
.L_x_48567:
        /* <DEDUP_REMOVED lines=9> */
.L_x_48571:
[----:B------:R-:W-:Y:S01]  /*19620*/  IMAD.MOV.U32 R29, RZ, RZ, R40 ;  /* 0x000000ffff1d7224 */ /* 0x000fe200078e0028 */
[----:B------:R-:W-:Y:S01]  /*19630*/  MOV R40, R53 ;  /* 0x0000003500287202 */ /* 0x000fe20000000f00 */
[----:B------:R-:W-:Y:S02]  /*19640*/  IMAD.MOV.U32 R11, RZ, RZ, R12 ;  /* 0x000000ffff0b7224 */ /* 0x000fe400078e000c */
[----:B------:R-:W-:Y:S02]  /*19650*/  IMAD.MOV.U32 R12, RZ, RZ, R31 ;  /* 0x000000ffff0c7224 */ /* 0x000fe400078e001f */
.L_x_48572:
[----:B------:R-:W-:Y:S05]  /*19660*/  BSYNC B1 ;  /* 0x0000000000017941 */ /* 0x000fea0003800000 */
.L_x_48570:
        /* <DEDUP_REMOVED lines=9> */
.L_x_48574:
[----:B------:R-:W-:Y:S01]  /*19700*/  IMAD.MOV.U32 R42, RZ, RZ, R29 ;  /* 0x000000ffff2a7224 */ /* 0x000fe200078e001d */
[----:B------:R-:W-:Y:S01]  /*19710*/  MOV R29, R44 ;  /* 0x0000002c001d7202 */ /* 0x000fe20000000f00 */
[----:B------:R-:W-:Y:S02]  /*19720*/  IMAD.MOV.U32 R10, RZ, RZ, R11 ;  /* 0x000000ffff0a7224 */ /* 0x000fe400078e000b */
[----:B------:R-:W-:Y:S02]  /*19730*/  IMAD.MOV.U32 R11, RZ, RZ, R8 ;  /* 0x000000ffff0b7224 */ /* 0x000fe400078e0008 */
.L_x_48575:
[----:B------:R-:W-:Y:S05]  /*19740*/  BSYNC B1 ;  /* 0x0000000000017941 */ /* 0x000fea0003800000 */
.L_x_48573:
        /* <DEDUP_REMOVED lines=9> */
.L_x_48577:
[----:B------:R-:W-:Y:S01]  /*197e0*/  IMAD.MOV.U32 R53, RZ, RZ, R42 ;  /* 0x000000ffff357224 */ /* 0x000fe200078e002a */
[----:B------:R-:W-:Y:S01]  /*197f0*/  MOV R42, R33 ;  /* 0x00000021002a7202 */ /* 0x000fe20000000f00 */
[----:B------:R-:W-:Y:S02]  /*19800*/  IMAD.MOV.U32 R31, RZ, RZ, R10 ;  /* 0x000000ffff1f7224 */ /* 0x000fe400078e000a */
[----:B------:R-:W-:Y:S02]  /*19810*/  IMAD.MOV.U32 R10, RZ, RZ, R9 ;  /* 0x000000ffff0a7224 */ /* 0x000fe400078e0009 */
.L_x_48578:
[----:B------:R-:W-:Y:S05]  /*19820*/  BSYNC B1 ;  /* 0x0000000000017941 */ /* 0x000fea0003800000 */
.L_x_48576:
        /* <DEDUP_REMOVED lines=9> */
.L_x_48580:
[----:B------:R-:W-:Y:S01]  /*198c0*/  IMAD.MOV.U32 R44, RZ, RZ, R53 ;  /* 0x000000ffff2c7224 */ /* 0x000fe200078e0035 */
[----:B------:R-:W-:Y:S01]  /*198d0*/  MOV R53, R62 ;  /* 0x0000003e00357202 */ /* 0x000fe20000000f00 */
[----:B------:R-:W-:Y:S02]  /*198e0*/  IMAD.MOV.U32 R8, RZ, RZ, R31 ;  /* 0x000000ffff087224 */ /* 0x000fe400078e001f */
[----:B------:R-:W-:Y:S02]  /*198f0*/  IMAD.MOV.U32 R31, RZ, RZ, R46 ;  /* 0x000000ffff1f7224 */ /* 0x000fe400078e002e */
.L_x_48581:
[----:B------:R-:W-:Y:S05]  /*19900*/  BSYNC B1 ;  /* 0x0000000000017941 */ /* 0x000fea0003800000 */
.L_x_48579:
        /* <DEDUP_REMOVED lines=9> */
.L_x_48583:
[----:B------:R-:W-:Y:S01]  /*199a0*/  IMAD.MOV.U32 R33, RZ, RZ, R44 ;  /* 0x000000ffff217224 */ /* 0x000fe200078e002c */
[----:B------:R-:W-:Y:S01]  /*199b0*/  MOV R44, R35 ;  /* 0x00000023002c7202 */ /* 0x000fe20000000f00 */
[----:B------:R-:W-:Y:S02]  /*199c0*/  IMAD.MOV.U32 R9, RZ, RZ, R8 ;  /* 0x000000ffff097224 */ /* 0x000fe400078e0008 */
[----:B------:R-:W-:Y:S02]  /*199d0*/  IMAD.MOV.U32 R8, RZ, RZ, R7 ;  /* 0x000000ffff087224 */ /* 0x000fe400078e0007 */
.L_x_48584:
[----:B------:R-:W-:Y:S05]  /*199e0*/  BSYNC B1 ;  /* 0x0000000000017941 */ /* 0x000fea0003800000 */
.L_x_48582:
        /* <DEDUP_REMOVED lines=9> */
.L_x_48586:
[----:B------:R-:W-:Y:S01]  /*19a80*/  IMAD.MOV.U32 R56, RZ, RZ, R33 ;  /* 0x000000ffff387224 */ /* 0x000fe200078e0021 */
[----:B------:R-:W-:Y:S01]  /*19a90*/  MOV R33, R48 ;  /* 0x0000003000217202 */ /* 0x000fe20000000f00 */
[----:B------:R-:W-:Y:S02]  /*19aa0*/  IMAD.MOV.U32 R46, RZ, RZ, R9 ;  /* 0x000000ffff2e7224 */ /* 0x000fe400078e0009 */
[----:B------:R-:W-:Y:S02]  /*19ab0*/  IMAD.MOV.U32 R9, RZ, RZ, R6 ;  /* 0x000000ffff097224 */ /* 0x000fe400078e0006 */
.L_x_48587:
[----:B------:R-:W-:Y:S05]  /*19ac0*/  BSYNC B1 ;  /* 0x0000000000017941 */ /* 0x000fea0003800000 */
.L_x_48585:
        /* <DEDUP_REMOVED lines=9> */
.L_x_48589:
[----:B------:R-:W-:Y:S01]  /*19b60*/  IMAD.MOV.U32 R35, RZ, RZ, R56 ;  /* 0x000000ffff237224 */ /* 0x000fe200078e0038 */
[----:B------:R-:W-:Y:S01]  /*19b70*/  MOV R56, R37 ;  /* 0x0000002500387202 */ /* 0x000fe20000000f00 */
[----:B------:R-:W-:Y:S02]  /*19b80*/  IMAD.MOV.U32 R7, RZ, RZ, R46 ;  /* 0x000000ffff077224 */ /* 0x000fe400078e002e */
[----:B------:R-:W-:Y:S02]  /*19b90*/  IMAD.MOV.U32 R46, RZ, RZ, R5 ;  /* 0x000000ffff2e7224 */ /* 0x000fe400078e0005 */
.L_x_48590:
[----:B------:R-:W-:Y:S05]  /*19ba0*/  BSYNC B1 ;  /* 0x0000000000017941 */ /* 0x000fea0003800000 */
.L_x_48588:
        /* <DEDUP_REMOVED lines=9> */
.L_x_48592:
[----:B------:R-:W-:Y:S01]  /*19c40*/  IMAD.MOV.U32 R6, RZ, RZ, R35 ;  /* 0x000000ffff067224 */ /* 0x000fe200078e0023 */
[----:B------:R-:W-:Y:S01]  /*19c50*/  MOV R35, R50 ;  /* 0x0000003200237202 */ /* 0x000fe20000000f00 */
[----:B------:R-:W-:Y:S02]  /*19c60*/  IMAD.MOV.U32 R5, RZ, RZ, R7 ;  /* 0x000000ffff057224 */ /* 0x000fe400078e0007 */
[----:B------:R-:W-:Y:S02]  /*19c70*/  IMAD.MOV.U32 R7, RZ, RZ, R4 ;  /* 0x000000ffff077224 */ /* 0x000fe400078e0004 */
.L_x_48593:
[----:B------:R-:W-:Y:S05]  /*19c80*/  BSYNC B1 ;  /* 0x0000000000017941 */ /* 0x000fea0003800000 */
.L_x_48591:
        /* <DEDUP_REMOVED lines=9> */
.L_x_48595:
[----:B------:R-:W-:Y:S01]  /*19d20*/  IMAD.MOV.U32 R48, RZ, RZ, R6 ;  /* 0x000000ffff307224 */ /* 0x000fe200078e0006 */
[----:B------:R-:W-:Y:S01]  /*19d30*/  MOV R6, R3 ;  /* 0x0000000300067202 */ /* 0x000fe20000000f00 */
[----:B------:R-:W-:Y:S02]  /*19d40*/  IMAD.MOV.U32 R4, RZ, RZ, R5 ;  /* 0x000000ffff047224 */ /* 0x000fe400078e0005 */
[----:B------:R-:W-:Y:S02]  /*19d50*/  IMAD.MOV.U32 R5, RZ, RZ, R2 ;  /* 0x000000ffff057224 */ /* 0x000fe400078e0002 */
.L_x_48596:
[----:B------:R-:W-:Y:S05]  /*19d60*/  BSYNC B1 ;  /* 0x0000000000017941 */ /* 0x000fea0003800000 */
.L_x_48594:
        /* <DEDUP_REMOVED lines=9> */
.L_x_48598:
[----:B------:R-:W-:Y:S01]  /*19e00*/  IMAD.MOV.U32 R3, RZ, RZ, R48 ;  /* 0x000000ffff037224 */ /* 0x000fe200078e0030 */
[----:B------:R-:W-:Y:S01]  /*19e10*/  MOV R48, R45 ;  /* 0x0000002d00307202 */ /* 0x000fe20000000f00 */
[----:B------:R-:W-:Y:S02]  /*19e20*/  IMAD.MOV.U32 R2, RZ, RZ, R4 ;  /* 0x000000ffff027224 */ /* 0x000fe400078e0004 */
[----:B------:R-:W-:Y:S02]  /*19e30*/  IMAD.MOV.U32 R4, RZ, RZ, R39 ;  /* 0x000000ffff047224 */ /* 0x000fe400078e0027 */
.L_x_48599:
[----:B------:R-:W-:Y:S05]  /*19e40*/  BSYNC B1 ;  /* 0x0000000000017941 */ /* 0x000fea0003800000 */
.L_x_48597:
        /* <DEDUP_REMOVED lines=9> */
.L_x_48601:
[----:B------:R-:W-:Y:S01]  /*19ee0*/  IMAD.MOV.U32 R50, RZ, RZ, R3 ;  /* 0x000000ffff327224 */ /* 0x000fe200078e0003 */
[----:B------:R-:W-:Y:S01]  /*19ef0*/  MOV R3, R18 ;  /* 0x0000001200037202 */ /* 0x000fe20000000f00 */
[----:B------:R-:W-:Y:S02]  /*19f00*/  IMAD.MOV.U32 R37, RZ, RZ, R2 ;  /* 0x000000ffff257224 */ /* 0x000fe400078e0002 */
[----:B------:R-:W-:Y:S02]  /*19f10*/  IMAD.MOV.U32 R2, RZ, RZ, R17 ;  /* 0x000000ffff027224 */ /* 0x000fe400078e0011 */
.L_x_48602:
[----:B------:R-:W-:Y:S05]  /*19f20*/  BSYNC B1 ;  /* 0x0000000000017941 */ /* 0x000fea0003800000 */
.L_x_48600:
        /* <DEDUP_REMOVED lines=9> */
.L_x_48604:
[----:B------:R-:W-:Y:S01]  /*19fc0*/  IMAD.MOV.U32 R18, RZ, RZ, R50 ;  /* 0x000000ffff127224 */ /* 0x000fe200078e0032 */
[----:B------:R-:W-:Y:S01]  /*19fd0*/  MOV R50, R47 ;  /* 0x0000002f00327202 */ /* 0x000fe20000000f00 */
[----:B------:R-:W-:Y:S02]  /*19fe0*/  IMAD.MOV.U32 R17, RZ, RZ, R37 ;  /* 0x000000ffff117224 */ /* 0x000fe400078e0025 */
[----:B------:R-:W-:Y:S02]  /*19ff0*/  IMAD.MOV.U32 R37, RZ, RZ, R16 ;  /* 0x000000ffff257224 */ /* 0x000fe400078e0010 */
.L_x_48605:
[----:B------:R-:W-:Y:S05]  /*1a000*/  BSYNC B1 ;  /* 0x0000000000017941 */ /* 0x000fea0003800000 */
.L_x_48603:
        /* <DEDUP_REMOVED lines=9> */
.L_x_48607:
[----:B------:R-:W-:Y:S01]  /*1a0a0*/  IMAD.MOV.U32 R58, RZ, RZ, R18 ;  /* 0x000000ffff3a7224 */ /* 0x000fe200078e0012 */
[----:B------:R-:W-:Y:S01]  /*1a0b0*/  MOV R18, R15 ;  /* 0x0000000f00127202 */ /* 0x000fe20000000f00 */
[----:B------:R-:W-:Y:S02]  /*1a0c0*/  IMAD.MOV.U32 R16, RZ, RZ, R17 ;  /* 0x000000ffff107224 */ /* 0x000fe400078e0011 */
[----:B------:R-:W-:Y:S02]  /*1a0d0*/  IMAD.MOV.U32 R17, RZ, RZ, R14 ;  /* 0x000000ffff117224 */ /* 0x000fe400078e000e */
.L_x_48608:
[----:B------:R-:W-:Y:S05]  /*1a0e0*/  BSYNC B1 ;  /* 0x0000000000017941 */ /* 0x000fea0003800000 */
.L_x_48606:
        /* <DEDUP_REMOVED lines=9> */
.L_x_48610:
[----:B------:R-:W-:Y:S01]  /*1a180*/  IMAD.MOV.U32 R15, RZ, RZ, R58 ;  /* 0x000000ffff0f7224 */ /* 0x000fe200078e003a */
[----:B------:R-:W-:Y:S01]  /*1a190*/  MOV R58, R55 ;  /* 0x00000037003a7202 */ /* 0x000fe20000000f00 */
[----:B------:R-:W-:Y:S02]  /*1a1a0*/  IMAD.MOV.U32 R14, RZ, RZ, R16 ;  /* 0x000000ffff0e7224 */ /* 0x000fe400078e0010 */
[----:B------:R-:W-:Y:S02]  /*1a1b0*/  IMAD.MOV.U32 R16, RZ, RZ, R13 ;  /* 0x000000ffff107224 */ /* 0x000fe400078e000d */
.L_x_48611:
[----:B------:R-:W-:Y:S05]  /*1a1c0*/  BSYNC B1 ;  /* 0x0000000000017941 */ /* 0x000fea0003800000 */
.L_x_48609:
        /* <DEDUP_REMOVED lines=16> */
.L_x_48613:
[----:B------:R-:W-:Y:S01]  /*1a2d0*/  MOV R60, R19 ;  /* 0x00000013003c7202 */ /* 0x000fe20000000f00 */
[----:B------:R-:W-:Y:S02]  /*1a2e0*/  IMAD.MOV.U32 R38, RZ, RZ, R71 ;  /* 0x000000ffff267224 */ /* 0x000fe400078e0047 */
[----:B------:R-:W-:Y:S02]  /*1a2f0*/  IMAD.MOV.U32 R19, RZ, RZ, R40 ;  /* 0x000000ffff137224 */ /* 0x000fe400078e0028 */
[----:B------:R-:W-:Y:S02]  /*1a300*/  IMAD.MOV.U32 R71, RZ, RZ, R12 ;  /* 0x000000ffff477224 */ /* 0x000fe400078e000c */
.L_x_48614:
[----:B------:R-:W-:Y:S05]  /*1a310*/  BSYNC B1 ;  /* 0x0000000000017941 */ /* 0x000fea0003800000 */
.L_x_48612:
        /* <DEDUP_REMOVED lines=9> */
.L_x_48616:
[----:B------:R-:W-:Y:S01]  /*1a3b0*/  MOV R27, R60 ;  /* 0x0000003c001b7202 */ /* 0x000fe20000000f00 */
[----:B------:R-:W-:Y:S02]  /*1a3c0*/  IMAD.MOV.U32 R13, RZ, RZ, R38 ;  /* 0x000000ffff0d7224 */ /* 0x000fe400078e0026 */
[----:B------:R-:W-:Y:S02]  /*1a3d0*/  IMAD.MOV.U32 R60, RZ, RZ, R29 ;  /* 0x000000ffff3c7224 */ /* 0x000fe400078e001d */
[----:B------:R-:W-:Y:S02]  /*1a3e0*/  IMAD.MOV.U32 R38, RZ, RZ, R11 ;  /* 0x000000ffff267224 */ /* 0x000fe400078e000b */
.L_x_48617:
[----:B------:R-:W-:Y:S05]  /*1a3f0*/  BSYNC B1 ;  /* 0x0000000000017941 */ /* 0x000fea0003800000 */
.L_x_48615:
        /* <DEDUP_REMOVED lines=9> */
.L_x_48619:
[----:B------:R-:W-:Y:S01]  /*1a490*/  MOV R40, R27 ;  /* 0x0000001b00287202 */ /* 0x000fe20000000f00 */
[----:B------:R-:W-:Y:S02]  /*1a4a0*/  IMAD.MOV.U32 R12, RZ, RZ, R13 ;  /* 0x000000ffff0c7224 */ /* 0x000fe400078e000d */
[----:B------:R-:W-:Y:S02]  /*1a4b0*/  IMAD.MOV.U32 R27, RZ, RZ, R42 ;  /* 0x000000ffff1b7224 */ /* 0x000fe400078e002a */
[----:B------:R-:W-:Y:S02]  /*1a4c0*/  IMAD.MOV.U32 R13, RZ, RZ, R10 ;  /* 0x000000ffff0d7224 */ /* 0x000fe400078e000a */
.L_x_48620:
[----:B------:R-:W-:Y:S05]  /*1a4d0*/  BSYNC B1 ;  /* 0x0000000000017941 */ /* 0x000fea0003800000 */
.L_x_48618:
        /* <DEDUP_REMOVED lines=9> */
.L_x_48622:
[----:B------:R-:W-:Y:S01]  /*1a570*/  MOV R29, R40 ;  /* 0x00000028001d7202 */ /* 0x000fe20000000f00 */
[----:B------:R-:W-:Y:S02]  /*1a580*/  IMAD.MOV.U32 R11, RZ, RZ, R12 ;  /* 0x000000ffff0b7224 */ /* 0x000fe400078e000c */
[----:B------:R-:W-:Y:S02]  /*1a590*/  IMAD.MOV.U32 R40, RZ, RZ, R53 ;  /* 0x000000ffff287224 */ /* 0x000fe400078e0035 */
[----:B------:R-:W-:Y:S02]  /*1a5a0*/  IMAD.MOV.U32 R12, RZ, RZ, R31 ;  /* 0x000000ffff0c7224 */ /* 0x000fe400078e001f */
.L_x_48623:
[----:B------:R-:W-:Y:S05]  /*1a5b0*/  BSYNC B1 ;  /* 0x0000000000017941 */ /* 0x000fea0003800000 */
.L_x_48621:
        /* <DEDUP_REMOVED lines=9> */
.L_x_48625:
[----:B------:R-:W-:Y:S01]  /*1a650*/  MOV R42, R29 ;  /* 0x0000001d002a7202 */ /* 0x000fe20000000f00 */
[----:B------:R-:W-:Y:S02]  /*1a660*/  IMAD.MOV.U32 R10, RZ, RZ, R11 ;  /* 0x000000ffff0a7224 */ /* 0x000fe400078e000b */
[----:B------:R-:W-:Y:S02]  /*1a670*/  IMAD.MOV.U32 R29, RZ, RZ, R44 ;  /* 0x000000ffff1d7224 */ /* 0x000fe400078e002c */
[----:B------:R-:W-:Y:S02]  /*1a680*/  IMAD.MOV.U32 R11, RZ, RZ, R8 ;  /* 0x000000ffff0b7224 */ /* 0x000fe400078e0008 */
.L_x_48626:
[----:B------:R-:W-:Y:S05]  /*1a690*/  BSYNC B1 ;  /* 0x0000000000017941 */ /* 0x000fea0003800000 */
.L_x_48624:
        /* <DEDUP_REMOVED lines=9> */
.L_x_48628:
[----:B------:R-:W-:Y:S01]  /*1a730*/  MOV R39, R42 ;  /* 0x0000002a00277202 */ /* 0x000fe20000000f00 */
[----:B------:R-:W-:Y:S02]  /*1a740*/  IMAD.MOV.U32 R31, RZ, RZ, R10 ;  /* 0x000000ffff1f7224 */ /* 0x000fe400078e000a */
[----:B------:R-:W-:Y:S02]  /*1a750*/  IMAD.MOV.U32 R42, RZ, RZ, R33 ;  /* 0x000000ffff2a7224 */ /* 0x000fe400078e0021 */
[----:B------:R-:W-:Y:S02]  /*1a760*/  IMAD.MOV.U32 R10, RZ, RZ, R9 ;  /* 0x000000ffff0a7224 */ /* 0x000fe400078e0009 */
.L_x_48629:
[----:B------:R-:W-:Y:S05]  /*1a770*/  BSYNC B1 ;  /* 0x0000000000017941 */ /* 0x000fea0003800000 */
.L_x_48627:
        /* <DEDUP_REMOVED lines=9> */
.L_x_48631:
[----:B------:R-:W-:Y:S01]  /*1a810*/  MOV R44, R39 ;  /* 0x00000027002c7202 */ /* 0x000fe20000000f00 */
[----:B------:R-:W-:Y:S02]  /*1a820*/  IMAD.MOV.U32 R8, RZ, RZ, R31 ;  /* 0x000000ffff087224 */ /* 0x000fe400078e001f */
[----:B------:R-:W-:Y:S02]  /*1a830*/  IMAD.MOV.U32 R39, RZ, RZ, R56 ;  /* 0x000000ffff277224 */ /* 0x000fe400078e0038 */
[----:B------:R-:W-:Y:S02]  /*1a840*/  IMAD.MOV.U32 R31, RZ, RZ, R46 ;  /* 0x000000ffff1f7224 */ /* 0x000fe400078e002e */
.L_x_48632:
[----:B------:R-:W-:Y:S05]  /*1a850*/  BSYNC B1 ;  /* 0x0000000000017941 */ /* 0x000fea0003800000 */
.L_x_48630:
        /* <DEDUP_REMOVED lines=9> */
.L_x_48634:
[----:B------:R-:W-:Y:S01]  /*1a8f0*/  MOV R9, R44 ;  /* 0x0000002c00097202 */ /* 0x000fe20000000f00 */
[----:B------:R-:W-:Y:S02]  /*1a900*/  IMAD.MOV.U32 R46, RZ, RZ, R8 ;  /* 0x000000ffff2e7224 */ /* 0x000fe400078e0008 */
[----:B------:R-:W-:Y:S02]  /*1a910*/  IMAD.MOV.U32 R44, RZ, RZ, R35 ;  /* 0x000000ffff2c7224 */ /* 0x000fe400078e0023 */
[----:B------:R-:W-:Y:S02]  /*1a920*/  IMAD.MOV.U32 R8, RZ, RZ, R7 ;  /* 0x000000ffff087224 */ /* 0x000fe400078e0007 */
.L_x_48635:
[----:B------:R-:W-:Y:S05]  /*1a930*/  BSYNC B1 ;  /* 0x0000000000017941 */ /* 0x000fea0003800000 */
.L_x_48633:
        /* <DEDUP_REMOVED lines=9> */
.L_x_48637:
[----:B------:R-:W-:Y:S01]  /*1a9d0*/  MOV R33, R9 ;  /* 0x0000000900217202 */ /* 0x000fe20000000f00 */
[----:B------:R-:W-:Y:S02]  /*1a9e0*/  IMAD.MOV.U32 R7, RZ, RZ, R46 ;  /* 0x000000ffff077224 */ /* 0x000fe400078e002e */
[----:B------:R-:W-:Y:S02]  /*1a9f0*/  IMAD.MOV.U32 R9, RZ, RZ, R6 ;  /* 0x000000ffff097224 */ /* 0x000fe400078e0006 */
[----:B------:R-:W-:Y:S02]  /*1aa00*/  IMAD.MOV.U32 R46, RZ, RZ, R5 ;  /* 0x000000ffff2e7224 */ /* 0x000fe400078e0005 */
.L_x_48638:
[----:B------:R-:W-:Y:S05]  /*1aa10*/  BSYNC B1 ;  /* 0x0000000000017941 */ /* 0x000fea0003800000 */
.L_x_48636:
        /* <DEDUP_REMOVED lines=9> */
.L_x_48640:
[----:B------:R-:W-:Y:S01]  /*1aab0*/  MOV R6, R33 ;  /* 0x0000002100067202 */ /* 0x000fe20000000f00 */
[----:B------:R-:W-:Y:S02]  /*1aac0*/  IMAD.MOV.U32 R5, RZ, RZ, R7 ;  /* 0x000000ffff057224 */ /* 0x000fe400078e0007 */
[----:B------:R-:W-:Y:S02]  /*1aad0*/  IMAD.MOV.U32 R33, RZ, RZ, R48 ;  /* 0x000000ffff217224 */ /* 0x000fe400078e0030 */
[----:B------:R-:W-:Y:S02]  /*1aae0*/  IMAD.MOV.U32 R7, RZ, RZ, R4 ;  /* 0x000000ffff077224 */ /* 0x000fe400078e0004 */
.L_x_48641:
[----:B------:R-:W-:Y:S05]  /*1aaf0*/  BSYNC B1 ;  /* 0x0000000000017941 */ /* 0x000fea0003800000 */
.L_x_48639:
        /* <DEDUP_REMOVED lines=9> */
.L_x_48643:
[----:B------:R-:W-:Y:S01]  /*1ab90*/  MOV R35, R6 ;  /* 0x0000000600237202 */ /* 0x000fe20000000f00 */
[----:B------:R-:W-:Y:S02]  /*1aba0*/  IMAD.MOV.U32 R4, RZ, RZ, R5 ;  /* 0x000000ffff047224 */ /* 0x000fe400078e0005 */
[----:B------:R-:W-:Y:S02]  /*1abb0*/  IMAD.MOV.U32 R6, RZ, RZ, R3 ;  /* 0x000000ffff067224 */ /* 0x000fe400078e0003 */
[----:B------:R-:W-:Y:S02]  /*1abc0*/  IMAD.MOV.U32 R5, RZ, RZ, R2 ;  /* 0x000000ffff057224 */ /* 0x000fe400078e0002 */
.L_x_48644:
[----:B------:R-:W-:Y:S05]  /*1abd0*/  BSYNC B1 ;  /* 0x0000000000017941 */ /* 0x000fea0003800000 */
.L_x_48642:
        /* <DEDUP_REMOVED lines=9> */
.L_x_48646:
[----:B------:R-:W-:Y:S01]  /*1ac70*/  MOV R3, R35 ;  /* 0x0000002300037202 */ /* 0x000fe20000000f00 */
[----:B------:R-:W-:Y:S02]  /*1ac80*/  IMAD.MOV.U32 R2, RZ, RZ, R4 ;  /* 0x000000ffff027224 */ /* 0x000fe400078e0004 */
[----:B------:R-:W-:Y:S02]  /*1ac90*/  IMAD.MOV.U32 R35, RZ, RZ, R50 ;  /* 0x000000ffff237224 */ /* 0x000fe400078e0032 */
[----:B------:R-:W-:Y:S02]  /*1aca0*/  IMAD.MOV.U32 R4, RZ, RZ, R37 ;  /* 0x000000ffff047224 */ /* 0x000fe400078e0025 */
.L_x_48647:
[----:B------:R-:W-:Y:S05]  /*1acb0*/  BSYNC B1 ;  /* 0x0000000000017941 */ /* 0x000fea0003800000 */
.L_x_48645:
        /* <DEDUP_REMOVED lines=9> */
.L_x_48649:
[----:B------:R-:W-:Y:S01]  /*1ad50*/  MOV R45, R3 ;  /* 0x00000003002d7202 */ /* 0x000fe20000000f00 */
[----:B------:R-:W-:Y:S02]  /*1ad60*/  IMAD.MOV.U32 R37, RZ, RZ, R2 ;  /* 0x000000ffff257224 */ /* 0x000fe400078e0002 */
[----:B------:R-:W-:Y:S02]  /*1ad70*/  IMAD.MOV.U32 R3, RZ, RZ, R18 ;  /* 0x000000ffff037224 */ /* 0x000fe400078e0012 */
[----:B------:R-:W-:Y:S02]  /*1ad80*/  IMAD.MOV.U32 R2, RZ, RZ, R17 ;  /* 0x000000ffff027224 */ /* 0x000fe400078e0011 */
.L_x_48650:
[----:B------:R-:W-:Y:S05]  /*1ad90*/  BSYNC B1 ;  /* 0x0000000000017941 */ /* 0x000fea0003800000 */
.L_x_48648:
        /* <DEDUP_REMOVED lines=9> */
.L_x_48652:
[----:B------:R-:W-:Y:S01]  /*1ae30*/  MOV R18, R45 ;  /* 0x0000002d00127202 */ /* 0x000fe20000000f00 */
[----:B------:R-:W-:Y:S02]  /*1ae40*/  IMAD.MOV.U32 R17, RZ, RZ, R37 ;  /* 0x000000ffff117224 */ /* 0x000fe400078e0025 */
[----:B------:R-:W-:Y:S02]  /*1ae50*/  IMAD.MOV.U32 R45, RZ, RZ, R58 ;  /* 0x000000ffff2d7224 */ /* 0x000fe400078e003a */
[----:B------:R-:W-:Y:S02]  /*1ae60*/  IMAD.MOV.U32 R37, RZ, RZ, R16 ;  /* 0x000000ffff257224 */ /* 0x000fe400078e0010 */
.L_x_48653:
[----:B------:R-:W-:Y:S05]  /*1ae70*/  BSYNC B1 ;  /* 0x0000000000017941 */ /* 0x000fea0003800000 */
.L_x_48651:
        /* <DEDUP_REMOVED lines=9> */
.L_x_48655:
[----:B------:R-:W-:Y:S01]  /*1af10*/  MOV R47, R18 ;  /* 0x00000012002f7202 */ /* 0x000fe20000000f00 */
[----:B------:R-:W-:Y:S02]  /*1af20*/  IMAD.MOV.U32 R16, RZ, RZ, R17 ;  /* 0x000000ffff107224 */ /* 0x000fe400078e0011 */
[----:B------:R-:W-:Y:S02]  /*1af30*/  IMAD.MOV.U32 R18, RZ, RZ, R15 ;  /* 0x000000ffff127224 */ /* 0x000fe400078e000f */
[----:B------:R-:W-:Y:S02]  /*1af40*/  IMAD.MOV.U32 R17, RZ, RZ, R14 ;  /* 0x000000ffff117224 */ /* 0x000fe400078e000e */
.L_x_48656:
[----:B------:R-:W-:Y:S05]  /*1af50*/  BSYNC B1 ;  /* 0x0000000000017941 */ /* 0x000fea0003800000 */
.L_x_48654:
        /* <DEDUP_REMOVED lines=16> */
.L_x_48658:
[----:B------:R-:W-:Y:S02]  /*1b060*/  IMAD.MOV.U32 R36, RZ, RZ, R19 ;  /* 0x000000ffff247224 */ /* 0x000fe400078e0013 */
[----:B------:R-:W-:Y:S02]  /*1b070*/  IMAD.MOV.U32 R14, RZ, RZ, R71 ;  /* 0x000000ffff0e7224 */ /* 0x000fe400078e0047 */
[----:B------:R-:W-:Y:S02]  /*1b080*/  IMAD.MOV.U32 R19, RZ, RZ, R60 ;  /* 0x000000ffff137224 */ /* 0x000fe400078e003c */
[----:B------:R-:W-:Y:S02]  /*1b090*/  IMAD.MOV.U32 R71, RZ, RZ, R38 ;  /* 0x000000ffff477224 */ /* 0x000fe400078e0026 */
.L_x_48659:
[----:B------:R-:W-:Y:S05]  /*1b0a0*/  BSYNC B1 ;  /* 0x0000000000017941 */ /* 0x000fea0003800000 */
.L_x_48657:
        /* <DEDUP_REMOVED lines=9> */
.L_x_48661:
[----:B------:R-:W-:Y:S02]  /*1b140*/  IMAD.MOV.U32 R25, RZ, RZ, R36 ;  /* 0x000000ffff197224 */ /* 0x000fe400078e0024 */
[----:B------:R-:W-:Y:S02]  /*1b150*/  IMAD.MOV.U32 R15, RZ, RZ, R14 ;  /* 0x000000ffff0f7224 */ /* 0x000fe400078e000e */
[----:B------:R-:W-:Y:S02]  /*1b160*/  IMAD.MOV.U32 R36, RZ, RZ, R27 ;  /* 0x000000ffff247224 */ /* 0x000fe400078e001b */
[----:B------:R-:W-:Y:S02]  /*1b170*/  IMAD.MOV.U32 R14, RZ, RZ, R13 ;  /* 0x000000ffff0e7224 */ /* 0x000fe400078e000d */
.L_x_48662:
[----:B------:R-:W-:Y:S05]  /*1b180*/  BSYNC B1 ;  /* 0x0000000000017941 */ /* 0x000fea0003800000 */
.L_x_48660:
        /* <DEDUP_REMOVED lines=9> */
.L_x_48664:
[----:B------:R-:W-:Y:S02]  /*1b220*/  IMAD.MOV.U32 R48, RZ, RZ, R25 ;  /* 0x000000ffff307224 */ /* 0x000fe400078e0019 */
[----:B------:R-:W-:Y:S02]  /*1b230*/  IMAD.MOV.U32 R38, RZ, RZ, R15 ;  /* 0x000000ffff267224 */ /* 0x000fe400078e000f */
[----:B------:R-:W-:Y:S02]  /*1b240*/  IMAD.MOV.U32 R25, RZ, RZ, R40 ;  /* 0x000000ffff197224 */ /* 0x000fe400078e0028 */
[----:B------:R-:W-:Y:S02]  /*1b250*/  IMAD.MOV.U32 R15, RZ, RZ, R12 ;  /* 0x000000ffff0f7224 */ /* 0x000fe400078e000c */
.L_x_48665:
[----:B------:R-:W-:Y:S05]  /*1b260*/  BSYNC B1 ;  /* 0x0000000000017941 */ /* 0x000fea0003800000 */
.L_x_48663:
        /* <DEDUP_REMOVED lines=9> */
.L_x_48667:
[----:B------:R-:W-:Y:S02]  /*1b300*/  IMAD.MOV.U32 R27, RZ, RZ, R48 ;  /* 0x000000ffff1b7224 */ /* 0x000fe400078e0030 */
[----:B------:R-:W-:Y:S02]  /*1b310*/  IMAD.MOV.U32 R13, RZ, RZ, R38 ;  /* 0x000000ffff0d7224 */ /* 0x000fe400078e0026 */
[----:B------:R-:W-:Y:S02]  /*1b320*/  IMAD.MOV.U32 R48, RZ, RZ, R29 ;  /* 0x000000ffff307224 */ /* 0x000fe400078e001d */
[----:B------:R-:W-:Y:S02]  /*1b330*/  IMAD.MOV.U32 R38, RZ, RZ, R11 ;  /* 0x000000ffff267224 */ /* 0x000fe400078e000b */
.L_x_48668:
[----:B------:R-:W-:Y:S05]  /*1b340*/  BSYNC B1 ;  /* 0x0000000000017941 */ /* 0x000fea0003800000 */
.L_x_48666:
        /* <DEDUP_REMOVED lines=9> */
.L_x_48670:
[----:B------:R-:W-:Y:S02]  /*1b3e0*/  IMAD.MOV.U32 R40, RZ, RZ, R27 ;  /* 0x000000ffff287224 */ /* 0x000fe400078e001b */
[----:B------:R-:W-:Y:S02]  /*1b3f0*/  IMAD.MOV.U32 R12, RZ, RZ, R13 ;  /* 0x000000ffff0c7224 */ /* 0x000fe400078e000d */
[----:B------:R-:W-:Y:S02]  /*1b400*/  IMAD.MOV.U32 R27, RZ, RZ, R42 ;  /* 0x000000ffff1b7224 */ /* 0x000fe400078e002a */
[----:B------:R-:W-:Y:S02]  /*1b410*/  IMAD.MOV.U32 R13, RZ, RZ, R10 ;  /* 0x000000ffff0d7224 */ /* 0x000fe400078e000a */
.L_x_48671:
[----:B------:R-:W-:Y:S05]  /*1b420*/  BSYNC B1 ;  /* 0x0000000000017941 */ /* 0x000fea0003800000 */
.L_x_48669:
        /* <DEDUP_REMOVED lines=9> */
.L_x_48673:
[----:B------:R-:W-:Y:S02]  /*1b4c0*/  IMAD.MOV.U32 R29, RZ, RZ, R40 ;  /* 0x000000ffff1d7224 */ /* 0x000fe400078e0028 */
[----:B------:R-:W-:Y:S02]  /*1b4d0*/  IMAD.MOV.U32 R11, RZ, RZ, R12 ;  /* 0x000000ffff0b7224 */ /* 0x000fe400078e000c */
[----:B------:R-:W-:Y:S02]  /*1b4e0*/  IMAD.MOV.U32 R40, RZ, RZ, R39 ;  /* 0x000000ffff287224 */ /* 0x000fe400078e0027 */
[----:B------:R-:W-:Y:S02]  /*1b4f0*/  IMAD.MOV.U32 R12, RZ, RZ, R31 ;  /* 0x000000ffff0c7224 */ /* 0x000fe400078e001f */
.L_x_48674:
[----:B------:R-:W-:Y:S05]  /*1b500*/  BSYNC B1 ;  /* 0x0000000000017941 */ /* 0x000fea0003800000 */
.L_x_48672:
        /* <DEDUP_REMOVED lines=9> */
.L_x_48676:
[----:B------:R-:W-:Y:S02]  /*1b5a0*/  IMAD.MOV.U32 R10, RZ, RZ, R29 ;  /* 0x000000ffff0a7224 */ /* 0x000fe400078e001d */
[----:B------:R-:W-:Y:S02]  /*1b5b0*/  IMAD.MOV.U32 R31, RZ, RZ, R11 ;  /* 0x000000ffff1f7224 */ /* 0x000fe400078e000b */
[----:B------:R-:W-:Y:S02]  /*1b5c0*/  IMAD.MOV.U32 R29, RZ, RZ, R44 ;  /* 0x000000ffff1d7224 */ /* 0x000fe400078e002c */
[----:B------:R-:W-:Y:S02]  /*1b5d0*/  IMAD.MOV.U32 R11, RZ, RZ, R8 ;  /* 0x000000ffff0b7224 */ /* 0x000fe400078e0008 */
.L_x_48677:
[----:B------:R-:W-:Y:S05]  /*1b5e0*/  BSYNC B1 ;  /* 0x0000000000017941 */ /* 0x000fea0003800000 */
.L_x_48675:
        /* <DEDUP_REMOVED lines=9> */
.L_x_48679:
[----:B------:R-:W-:Y:S02]  /*1b680*/  IMAD.MOV.U32 R42, RZ, RZ, R10 ;  /* 0x000000ffff2a7224 */ /* 0x000fe400078e000a */
[----:B------:R-:W-:Y:S02]  /*1b690*/  IMAD.MOV.U32 R8, RZ, RZ, R31 ;  /* 0x000000ffff087224 */ /* 0x000fe400078e001f */
[----:B------:R-:W-:Y:S02]  /*1b6a0*/  IMAD.MOV.U32 R10, RZ, RZ, R9 ;  /* 0x000000ffff0a7224 */ /* 0x000fe400078e0009 */
[----:B------:R-:W-:Y:S02]  /*1b6b0*/  IMAD.MOV.U32 R31, RZ, RZ, R46 ;  /* 0x000000ffff1f7224 */ /* 0x000fe400078e002e */
.L_x_48680:
[----:B------:R-:W-:Y:S05]  /*1b6c0*/  BSYNC B1 ;  /* 0x0000000000017941 */ /* 0x000fea0003800000 */
.L_x_48678:
        /* <DEDUP_REMOVED lines=9> */
.L_x_48682:
[----:B------:R-:W-:Y:S02]  /*1b760*/  IMAD.MOV.U32 R9, RZ, RZ, R42 ;  /* 0x000000ffff097224 */ /* 0x000fe400078e002a */
[----:B------:R-:W-:Y:S02]  /*1b770*/  IMAD.MOV.U32 R44, RZ, RZ, R8 ;  /* 0x000000ffff2c7224 */ /* 0x000fe400078e0008 */
[----:B------:R-:W-:Y:S02]  /*1b780*/  IMAD.MOV.U32 R42, RZ, RZ, R33 ;  /* 0x000000ffff2a7224 */ /* 0x000fe400078e0021 */
[----:B------:R-:W-:Y:S02]  /*1b790*/  IMAD.MOV.U32 R8, RZ, RZ, R7 ;  /* 0x000000ffff087224 */ /* 0x000fe400078e0007 */
.L_x_48683:
[----:B------:R-:W-:Y:S05]  /*1b7a0*/  BSYNC B1 ;  /* 0x0000000000017941 */ /* 0x000fea0003800000 */
.L_x_48681:
        /* <DEDUP_REMOVED lines=9> */
.L_x_48685:
[----:B------:R-:W-:Y:S02]  /*1b840*/  IMAD.MOV.U32 R46, RZ, RZ, R9 ;  /* 0x000000ffff2e7224 */ /* 0x000fe400078e0009 */
[----:B------:R-:W-:Y:S02]  /*1b850*/  IMAD.MOV.U32 R7, RZ, RZ, R44 ;  /* 0x000000ffff077224 */ /* 0x000fe400078e002c */
[----:B------:R-:W-:Y:S02]  /*1b860*/  IMAD.MOV.U32 R9, RZ, RZ, R6 ;  /* 0x000000ffff097224 */ /* 0x000fe400078e0006 */
[----:B------:R-:W-:Y:S02]  /*1b870*/  IMAD.MOV.U32 R44, RZ, RZ, R5 ;  /* 0x000000ffff2c7224 */ /* 0x000fe400078e0005 */
.L_x_48686:
[----:B------:R-:W-:Y:S05]  /*1b880*/  BSYNC B1 ;  /* 0x0000000000017941 */ /* 0x000fea0003800000 */
.L_x_48684:
        /* <DEDUP_REMOVED lines=9> */
.L_x_48688:
[----:B------:R-:W-:Y:S02]  /*1b920*/  IMAD.MOV.U32 R6, RZ, RZ, R46 ;  /* 0x000000ffff067224 */ /* 0x000fe400078e002e */
[----:B------:R-:W-:Y:S02]  /*1b930*/  IMAD.MOV.U32 R5, RZ, RZ, R7 ;  /* 0x000000ffff057224 */ /* 0x000fe400078e0007 */
[----:B------:R-:W-:Y:S02]  /*1b940*/  IMAD.MOV.U32 R46, RZ, RZ, R35 ;  /* 0x000000ffff2e7224 */ /* 0x000fe400078e0023 */
[----:B------:R-:W-:Y:S02]  /*1b950*/  IMAD.MOV.U32 R7, RZ, RZ, R4 ;  /* 0x000000ffff077224 */ /* 0x000fe400078e0004 */
.L_x_48689:
[----:B------:R-:W-:Y:S05]  /*1b960*/  BSYNC B1 ;  /* 0x0000000000017941 */ /* 0x000fea0003800000 */
.L_x_48687:
        /* <DEDUP_REMOVED lines=9> */
.L_x_48691:
[----:B------:R-:W-:Y:S02]  /*1ba00*/  IMAD.MOV.U32 R50, RZ, RZ, R6 ;  /* 0x000000ffff327224 */ /* 0x000fe400078e0006 */
[----:B------:R-:W-:Y:S02]  /*1ba10*/  IMAD.MOV.U32 R4, RZ, RZ, R5 ;  /* 0x000000ffff047224 */ /* 0x000fe400078e0005 */
[----:B------:R-:W-:Y:S02]  /*1ba20*/  IMAD.MOV.U32 R6, RZ, RZ, R3 ;  /* 0x000000ffff067224 */ /* 0x000fe400078e0003 */
[----:B------:R-:W-:Y:S02]  /*1ba30*/  IMAD.MOV.U32 R5, RZ, RZ, R2 ;  /* 0x000000ffff057224 */ /* 0x000fe400078e0002 */
.L_x_48692:
[----:B------:R-:W-:Y:S05]  /*1ba40*/  BSYNC B1 ;  /* 0x0000000000017941 */ /* 0x000fea0003800000 */
.L_x_48690:
        /* <DEDUP_REMOVED lines=9> */
.L_x_48694:
[----:B------:R-:W-:Y:S02]  /*1bae0*/  IMAD.MOV.U32 R3, RZ, RZ, R50 ;  /* 0x000000ffff037224 */ /* 0x000fe400078e0032 */
[----:B------:R-:W-:Y:S02]  /*1baf0*/  IMAD.MOV.U32 R2, RZ, RZ, R4 ;  /* 0x000000ffff027224 */ /* 0x000fe400078e0004 */
[----:B------:R-:W-:Y:S02]  /*1bb00*/  IMAD.MOV.U32 R50, RZ, RZ, R45 ;  /* 0x000000ffff327224 */ /* 0x000fe400078e002d */
[----:B------:R-:W-:Y:S02]  /*1bb10*/  IMAD.MOV.U32 R4, RZ, RZ, R37 ;  /* 0x000000ffff047224 */ /* 0x000fe400078e0025 */
.L_x_48695:
[----:B------:R-:W-:Y:S05]  /*1bb20*/  BSYNC B1 ;  /* 0x0000000000017941 */ /* 0x000fea0003800000 */
.L_x_48693:
        /* <DEDUP_REMOVED lines=9> */
.L_x_48697:
[----:B------:R-:W-:Y:S02]  /*1bbc0*/  IMAD.MOV.U32 R56, RZ, RZ, R3 ;  /* 0x000000ffff387224 */ /* 0x000fe400078e0003 */
[----:B------:R-:W-:Y:S02]  /*1bbd0*/  IMAD.MOV.U32 R33, RZ, RZ, R2 ;  /* 0x000000ffff217224 */ /* 0x000fe400078e0002 */
[----:B------:R-:W-:Y:S02]  /*1bbe0*/  IMAD.MOV.U32 R3, RZ, RZ, R18 ;  /* 0x000000ffff037224 */ /* 0x000fe400078e0012 */
[----:B------:R-:W-:Y:S02]  /*1bbf0*/  IMAD.MOV.U32 R2, RZ, RZ, R17 ;  /* 0x000000ffff027224 */ /* 0x000fe400078e0011 */
.L_x_48698:
[----:B------:R-:W-:Y:S05]  /*1bc00*/  BSYNC B1 ;  /* 0x0000000000017941 */ /* 0x000fea0003800000 */
.L_x_48696:
        /* <DEDUP_REMOVED lines=9> */
.L_x_48700:
[----:B------:R-:W-:Y:S02]  /*1bca0*/  IMAD.MOV.U32 R18, RZ, RZ, R56 ;  /* 0x000000ffff127224 */ /* 0x000fe400078e0038 */
[----:B------:R-:W-:Y:S02]  /*1bcb0*/  IMAD.MOV.U32 R17, RZ, RZ, R33 ;  /* 0x000000ffff117224 */ /* 0x000fe400078e0021 */
[----:B------:R-:W-:Y:S02]  /*1bcc0*/  IMAD.MOV.U32 R56, RZ, RZ, R47 ;  /* 0x000000ffff387224 */ /* 0x000fe400078e002f */
[----:B------:R-:W-:Y:S02]  /*1bcd0*/  IMAD.MOV.U32 R33, RZ, RZ, R16 ;  /* 0x000000ffff217224 */ /* 0x000fe400078e0010 */
.L_x_48701:
[----:B------:R-:W-:Y:S05]  /*1bce0*/  BSYNC B1 ;  /* 0x0000000000017941 */ /* 0x000fea0003800000 */
.L_x_48699:
        /* <DEDUP_REMOVED lines=16> */
.L_x_48703:
[----:B------:R-:W-:Y:S01]  /*1bdf0*/  IMAD.MOV.U32 R34, RZ, RZ, R19 ;  /* 0x000000ffff227224 */ /* 0x000fe200078e0013 */
[----:B------:R-:W-:Y:S01]  /*1be00*/  MOV R19, R36 ;  /* 0x0000002400137202 */ /* 0x000fe20000000f00 */
[----:B------:R-:W-:Y:S02]  /*1be10*/  IMAD.MOV.U32 R16, RZ, RZ, R71 ;  /* 0x000000ffff107224 */ /* 0x000fe400078e0047 */
[----:B------:R-:W-:Y:S02]  /*1be20*/  IMAD.MOV.U32 R71, RZ, RZ, R14 ;  /* 0x000000ffff477224 */ /* 0x000fe400078e000e */
.L_x_48704:
[----:B------:R-:W-:Y:S05]  /*1be30*/  BSYNC B1 ;  /* 0x0000000000017941 */ /* 0x000fea0003800000 */
.L_x_48702:
        /* <DEDUP_REMOVED lines=9> */
.L_x_48706:
[----:B------:R-:W-:Y:S01]  /*1bed0*/  IMAD.MOV.U32 R35, RZ, RZ, R34 ;  /* 0x000000ffff237224 */ /* 0x000fe200078e0022 */
[----:B------:R-:W-:Y:S01]  /*1bee0*/  MOV R34, R25 ;  /* 0x0000001900227202 */ /* 0x000fe20000000f00 */
[----:B------:R-:W-:Y:S02]  /*1bef0*/  IMAD.MOV.U32 R23, RZ, RZ, R16 ;  /* 0x000000ffff177224 */ /* 0x000fe400078e0010 */
[----:B------:R-:W-:Y:S02]  /*1bf00*/  IMAD.MOV.U32 R16, RZ, RZ, R15 ;  /* 0x000000ffff107224 */ /* 0x000fe400078e000f */
.L_x_48707:
[----:B------:R-:W-:Y:S05]  /*1bf10*/  BSYNC B1 ;  /* 0x0000000000017941 */ /* 0x000fea0003800000 */
.L_x_48705:
        /* <DEDUP_REMOVED lines=9> */
.L_x_48709:
[----:B------:R-:W-:Y:S01]  /*1bfb0*/  IMAD.MOV.U32 R36, RZ, RZ, R35 ;  /* 0x000000ffff247224 */ /* 0x000fe200078e0023 */
[----:B------:R-:W-:Y:S01]  /*1bfc0*/  MOV R35, R48 ;  /* 0x0000003000237202 */ /* 0x000fe20000000f00 */
[----:B------:R-:W-:Y:S02]  /*1bfd0*/  IMAD.MOV.U32 R14, RZ, RZ, R23 ;  /* 0x000000ffff0e7224 */ /* 0x000fe400078e0017 */
[----:B------:R-:W-:Y:S02]  /*1bfe0*/  IMAD.MOV.U32 R23, RZ, RZ, R38 ;  /* 0x000000ffff177224 */ /* 0x000fe400078e0026 */
.L_x_48710:
[----:B------:R-:W-:Y:S05]  /*1bff0*/  BSYNC B1 ;  /* 0x0000000000017941 */ /* 0x000fea0003800000 */
.L_x_48708:
        /* <DEDUP_REMOVED lines=9> */
.L_x_48712:
[----:B------:R-:W-:Y:S01]  /*1c090*/  IMAD.MOV.U32 R25, RZ, RZ, R36 ;  /* 0x000000ffff197224 */ /* 0x000fe200078e0024 */
[----:B------:R-:W-:Y:S01]  /*1c0a0*/  MOV R36, R27 ;  /* 0x0000001b00247202 */ /* 0x000fe20000000f00 */
[----:B------:R-:W-:Y:S02]  /*1c0b0*/  IMAD.MOV.U32 R15, RZ, RZ, R14 ;  /* 0x000000ffff0f7224 */ /* 0x000fe400078e000e */
[----:B------:R-:W-:Y:S02]  /*1c0c0*/  IMAD.MOV.U32 R14, RZ, RZ, R13 ;  /* 0x000000ffff0e7224 */ /* 0x000fe400078e000d */
.L_x_48713:
[----:B------:R-:W-:Y:S05]  /*1c0d0*/  BSYNC B1 ;  /* 0x0000000000017941 */ /* 0x000fea0003800000 */
.L_x_48711:
        /* <DEDUP_REMOVED lines=9> */
.L_x_48715:
[----:B------:R-:W-:Y:S01]  /*1c170*/  IMAD.MOV.U32 R48, RZ, RZ, R25 ;  /* 0x000000ffff307224 */ /* 0x000fe200078e0019 */
[----:B------:R-:W-:Y:S01]  /*1c180*/  MOV R25, R40 ;  /* 0x0000002800197202 */ /* 0x000fe20000000f00 */
[----:B------:R-:W-:Y:S02]  /*1c190*/  IMAD.MOV.U32 R38, RZ, RZ, R15 ;  /* 0x000000ffff267224 */ /* 0x000fe400078e000f */
[----:B------:R-:W-:Y:S02]  /*1c1a0*/  IMAD.MOV.U32 R15, RZ, RZ, R12 ;  /* 0x000000ffff0f7224 */ /* 0x000fe400078e000c */
.L_x_48716:
[----:B------:R-:W-:Y:S05]  /*1c1b0*/  BSYNC B1 ;  /* 0x0000000000017941 */ /* 0x000fea0003800000 */
.L_x_48714:
        /* <DEDUP_REMOVED lines=9> */
.L_x_48718:
[----:B------:R-:W-:Y:S01]  /*1c250*/  IMAD.MOV.U32 R13, RZ, RZ, R48 ;  /* 0x000000ffff0d7224 */ /* 0x000fe200078e0030 */
[----:B------:R-:W-:Y:S01]  /*1c260*/  MOV R48, R29 ;  /* 0x0000001d00307202 */ /* 0x000fe20000000f00 */
[----:B------:R-:W-:Y:S02]  /*1c270*/  IMAD.MOV.U32 R12, RZ, RZ, R38 ;  /* 0x000000ffff0c7224 */ /* 0x000fe400078e0026 */
[----:B------:R-:W-:Y:S02]  /*1c280*/  IMAD.MOV.U32 R38, RZ, RZ, R11 ;  /* 0x000000ffff267224 */ /* 0x000fe400078e000b */
.L_x_48719:
[----:B------:R-:W-:Y:S05]  /*1c290*/  BSYNC B1 ;  /* 0x0000000000017941 */ /* 0x000fea0003800000 */
.L_x_48717:
        /* <DEDUP_REMOVED lines=9> */
.L_x_48721:
[----:B------:R-:W-:Y:S01]  /*1c330*/  IMAD.MOV.U32 R27, RZ, RZ, R13 ;  /* 0x000000ffff1b7224 */ /* 0x000fe200078e000d */
[----:B------:R-:W-:Y:S01]  /*1c340*/  MOV R13, R10 ;  /* 0x0000000a000d7202 */ /* 0x000fe20000000f00 */
[----:B------:R-:W-:Y:S02]  /*1c350*/  IMAD.MOV.U32 R11, RZ, RZ, R12 ;  /* 0x000000ffff0b7224 */ /* 0x000fe400078e000c */
[----:B------:R-:W-:Y:S02]  /*1c360*/  IMAD.MOV.U32 R12, RZ, RZ, R31 ;  /* 0x000000ffff0c7224 */ /* 0x000fe400078e001f */
.L_x_48722:
[----:B------:R-:W-:Y:S05]  /*1c370*/  BSYNC B1 ;  /* 0x0000000000017941 */ /* 0x000fea0003800000 */
.L_x_48720:
        /* <DEDUP_REMOVED lines=9> */
.L_x_48724:
[----:B------:R-:W-:Y:S01]  /*1c410*/  IMAD.MOV.U32 R10, RZ, RZ, R27 ;  /* 0x000000ffff0a7224 */ /* 0x000fe200078e001b */
[----:B------:R-:W-:Y:S01]  /*1c420*/  MOV R27, R42 ;  /* 0x0000002a001b7202 */ /* 0x000fe20000000f00 */
[----:B------:R-:W-:Y:S02]  /*1c430*/  IMAD.MOV.U32 R29, RZ, RZ, R11 ;  /* 0x000000ffff1d7224 */ /* 0x000fe400078e000b */
[----:B------:R-:W-:Y:S02]  /*1c440*/  IMAD.MOV.U32 R11, RZ, RZ, R8 ;  /* 0x000000ffff0b7224 */ /* 0x000fe400078e0008 */
.L_x_48725:
[----:B------:R-:W-:Y:S05]  /*1c450*/  BSYNC B1 ;  /* 0x0000000000017941 */ /* 0x000fea0003800000 */
.L_x_48723:
        /* <DEDUP_REMOVED lines=9> */
.L_x_48727:
[----:B------:R-:W-:Y:S01]  /*1c4f0*/  IMAD.MOV.U32 R31, RZ, RZ, R10 ;  /* 0x000000ffff1f7224 */ /* 0x000fe200078e000a */
[----:B------:R-:W-:Y:S01]  /*1c500*/  MOV R10, R9 ;  /* 0x00000009000a7202 */ /* 0x000fe20000000f00 */
[----:B------:R-:W-:Y:S02]  /*1c510*/  IMAD.MOV.U32 R8, RZ, RZ, R29 ;  /* 0x000000ffff087224 */ /* 0x000fe400078e001d */
[----:B------:R-:W-:Y:S02]  /*1c520*/  IMAD.MOV.U32 R29, RZ, RZ, R44 ;  /* 0x000000ffff1d7224 */ /* 0x000fe400078e002c */
.L_x_48728:
[----:B------:R-:W-:Y:S05]  /*1c530*/  BSYNC B1 ;  /* 0x0000000000017941 */ /* 0x000fea0003800000 */
.L_x_48726:
        /* <DEDUP_REMOVED lines=9> */
.L_x_48730:
[----:B------:R-:W-:Y:S01]  /*1c5d0*/  IMAD.MOV.U32 R9, RZ, RZ, R31 ;  /* 0x000000ffff097224 */ /* 0x000fe200078e001f */
[----:B------:R-:W-:Y:S01]  /*1c5e0*/  MOV R31, R46 ;  /* 0x0000002e001f7202 */ /* 0x000fe20000000f00 */
[----:B------:R-:W-:Y:S02]  /*1c5f0*/  IMAD.MOV.U32 R40, RZ, RZ, R8 ;  /* 0x000000ffff287224 */ /* 0x000fe400078e0008 */
[----:B------:R-:W-:Y:S02]  /*1c600*/  IMAD.MOV.U32 R8, RZ, RZ, R7 ;  /* 0x000000ffff087224 */ /* 0x000fe400078e0007 */
.L_x_48731:
[----:B------:R-:W-:Y:S05]  /*1c610*/  BSYNC B1 ;  /* 0x0000000000017941 */ /* 0x000fea0003800000 */
.L_x_48729:
        /* <DEDUP_REMOVED lines=9> */
.L_x_48733:
[----:B------:R-:W-:Y:S01]  /*1c6b0*/  IMAD.MOV.U32 R37, RZ, RZ, R9 ;  /* 0x000000ffff257224 */ /* 0x000fe200078e0009 */
[----:B------:R-:W-:Y:S01]  /*1c6c0*/  MOV R9, R6 ;  /* 0x0000000600097202 */ /* 0x000fe20000000f00 */
[----:B------:R-:W-:Y:S02]  /*1c6d0*/  IMAD.MOV.U32 R7, RZ, RZ, R40 ;  /* 0x000000ffff077224 */ /* 0x000fe400078e0028 */
[----:B------:R-:W-:Y:S02]  /*1c6e0*/  IMAD.MOV.U32 R40, RZ, RZ, R5 ;  /* 0x000000ffff287224 */ /* 0x000fe400078e0005 */
.L_x_48734:
[----:B------:R-:W-:Y:S05]  /*1c6f0*/  BSYNC B1 ;  /* 0x0000000000017941 */ /* 0x000fea0003800000 */
.L_x_48732:
        /* <DEDUP_REMOVED lines=9> */
.L_x_48736:
[----:B------:R-:W-:Y:S01]  /*1c790*/  IMAD.MOV.U32 R6, RZ, RZ, R37 ;  /* 0x000000ffff067224 */ /* 0x000fe200078e0025 */
[----:B------:R-:W-:Y:S01]  /*1c7a0*/  MOV R37, R50 ;  /* 0x0000003200257202 */ /* 0x000fe20000000f00 */
[----:B------:R-:W-:Y:S02]  /*1c7b0*/  IMAD.MOV.U32 R5, RZ, RZ, R7 ;  /* 0x000000ffff057224 */ /* 0x000fe400078e0007 */
[----:B------:R-:W-:Y:S02]  /*1c7c0*/  IMAD.MOV.U32 R7, RZ, RZ, R4 ;  /* 0x000000ffff077224 */ /* 0x000fe400078e0004 */
.L_x_48737:
[----:B------:R-:W-:Y:S05]  /*1c7d0*/  BSYNC B1 ;  /* 0x0000000000017941 */ /* 0x000fea0003800000 */
.L_x_48735:
        /* <DEDUP_REMOVED lines=9> */
.L_x_48739:
[----:B------:R-:W-:Y:S01]  /*1c870*/  IMAD.MOV.U32 R39, RZ, RZ, R6 ;  /* 0x000000ffff277224 */ /* 0x000fe200078e0006 */
[----:B------:R-:W-:Y:S01]  /*1c880*/  MOV R6, R3 ;  /* 0x0000000300067202 */ /* 0x000fe20000000f00 */
[----:B------:R-:W-:Y:S02]  /*1c890*/  IMAD.MOV.U32 R4, RZ, RZ, R5 ;  /* 0x000000ffff047224 */ /* 0x000fe400078e0005 */
[----:B------:R-:W-:Y:S02]  /*1c8a0*/  IMAD.MOV.U32 R5, RZ, RZ, R2 ;  /* 0x000000ffff057224 */ /* 0x000fe400078e0002 */
.L_x_48740:
[----:B------:R-:W-:Y:S05]  /*1c8b0*/  BSYNC B1 ;  /* 0x0000000000017941 */ /* 0x000fea0003800000 */
.L_x_48738:
        /* <DEDUP_REMOVED lines=9> */
.L_x_48742:
[----:B------:R-:W-:Y:S01]  /*1c950*/  IMAD.MOV.U32 R3, RZ, RZ, R39 ;  /* 0x000000ffff037224 */ /* 0x000fe200078e0027 */
[----:B------:R-:W-:Y:S01]  /*1c960*/  MOV R39, R56 ;  /* 0x0000003800277202 */ /* 0x000fe20000000f00 */
[----:B------:R-:W-:Y:S02]  /*1c970*/  IMAD.MOV.U32 R2, RZ, RZ, R4 ;  /* 0x000000ffff027224 */ /* 0x000fe400078e0004 */
[----:B------:R-:W-:Y:S02]  /*1c980*/  IMAD.MOV.U32 R4, RZ, RZ, R33 ;  /* 0x000000ffff047224 */ /* 0x000fe400078e0021 */
.L_x_48743:
[----:B------:R-:W-:Y:S05]  /*1c990*/  BSYNC B1 ;  /* 0x0000000000017941 */ /* 0x000fea0003800000 */
.L_x_48741:
        /* <DEDUP_REMOVED lines=9> */
.L_x_48745:
[----:B------:R-:W-:Y:S01]  /*1ca30*/  IMAD.MOV.U32 R42, RZ, RZ, R3 ;  /* 0x000000ffff2a7224 */ /* 0x000fe200078e0003 */
[----:B------:R-:W-:Y:S01]  /*1ca40*/  MOV R3, R18 ;  /* 0x0000001200037202 */ /* 0x000fe20000000f00 */
[----:B------:R-:W-:Y:S02]  /*1ca50*/  IMAD.MOV.U32 R33, RZ, RZ, R2 ;  /* 0x000000ffff217224 */ /* 0x000fe400078e0002 */
[----:B------:R-:W-:Y:S02]  /*1ca60*/  IMAD.MOV.U32 R2, RZ, RZ, R17 ;  /* 0x000000ffff027224 */ /* 0x000fe400078e0011 */
.L_x_48746:
[----:B------:R-:W-:Y:S05]  /*1ca70*/  BSYNC B1 ;  /* 0x0000000000017941 */ /* 0x000fea0003800000 */
.L_x_48744:
        /* <DEDUP_REMOVED lines=16> */
.L_x_48748:
[----:B------:R-:W-:Y:S01]  /*1cb80*/  MOV R32, R19 ;  /* 0x0000001300207202 */ /* 0x000fe20000000f00 */
[----:B------:R-:W-:Y:S02]  /*1cb90*/  IMAD.MOV.U32 R18, RZ, RZ, R71 ;  /* 0x000000ffff127224 */ /* 0x000fe400078e0047 */
[----:B------:R-:W-:Y:S02]  /*1cba0*/  IMAD.MOV.U32 R19, RZ, RZ, R34 ;  /* 0x000000ffff137224 */ /* 0x000fe400078e0022 */
[----:B------:R-:W-:Y:S02]  /*1cbb0*/  IMAD.MOV.U32 R71, RZ, RZ, R16 ;  /* 0x000000ffff477224 */ /* 0x000fe400078e0010 */
.L_x_48749:
[----:B------:R-:W-:Y:S05]  /*1cbc0*/  BSYNC B1 ;  /* 0x0000000000017941 */ /* 0x000fea0003800000 */
.L_x_48747:
        /* <DEDUP_REMOVED lines=9> */
.L_x_48751:
[----:B------:R-:W-:Y:S01]  /*1cc60*/  MOV R21, R32 ;  /* 0x0000002000157202 */ /* 0x000fe20000000f00 */
[----:B------:R-:W-:Y:S02]  /*1cc70*/  IMAD.MOV.U32 R17, RZ, RZ, R18 ;  /* 0x000000ffff117224 */ /* 0x000fe400078e0012 */
[----:B------:R-:W-:Y:S02]  /*1cc80*/  IMAD.MOV.U32 R32, RZ, RZ, R35 ;  /* 0x000000ffff207224 */ /* 0x000fe400078e0023 */
[----:B------:R-:W-:Y:S02]  /*1cc90*/  IMAD.MOV.U32 R18, RZ, RZ, R23 ;  /* 0x000000ffff127224 */ /* 0x000fe400078e0017 */
.L_x_48752:
[----:B------:R-:W-:Y:S05]  /*1cca0*/  BSYNC B1 ;  /* 0x0000000000017941 */ /* 0x000fea0003800000 */
.L_x_48750:
        /* <DEDUP_REMOVED lines=9> */
.L_x_48754:
[----:B------:R-:W-:Y:S01]  /*1cd40*/  MOV R34, R21 ;  /* 0x0000001500227202 */ /* 0x000fe20000000f00 */
[----:B------:R-:W-:Y:S02]  /*1cd50*/  IMAD.MOV.U32 R16, RZ, RZ, R17 ;  /* 0x000000ffff107224 */ /* 0x000fe400078e0011 */
[----:B------:R-:W-:Y:S02]  /*1cd60*/  IMAD.MOV.U32 R21, RZ, RZ, R36 ;  /* 0x000000ffff157224 */ /* 0x000fe400078e0024 */
[----:B------:R-:W-:Y:S02]  /*1cd70*/  IMAD.MOV.U32 R17, RZ, RZ, R14 ;  /* 0x000000ffff117224 */ /* 0x000fe400078e000e */
.L_x_48755:
[----:B------:R-:W-:Y:S05]  /*1cd80*/  BSYNC B1 ;  /* 0x0000000000017941 */ /* 0x000fea0003800000 */
.L_x_48753:
        /* <DEDUP_REMOVED lines=9> */
.L_x_48757:
[----:B------:R-:W-:Y:S01]  /*1ce20*/  MOV R35, R34 ;  /* 0x0000002200237202 */ /* 0x000fe20000000f00 */
[----:B------:R-:W-:Y:S02]  /*1ce30*/  IMAD.MOV.U32 R23, RZ, RZ, R16 ;  /* 0x000000ffff177224 */ /* 0x000fe400078e0010 */
[----:B------:R-:W-:Y:S02]  /*1ce40*/  IMAD.MOV.U32 R34, RZ, RZ, R25 ;  /* 0x000000ffff227224 */ /* 0x000fe400078e0019 */
[----:B------:R-:W-:Y:S02]  /*1ce50*/  IMAD.MOV.U32 R16, RZ, RZ, R15 ;  /* 0x000000ffff107224 */ /* 0x000fe400078e000f */
.L_x_48758:
[----:B------:R-:W-:Y:S05]  /*1ce60*/  BSYNC B1 ;  /* 0x0000000000017941 */ /* 0x000fea0003800000 */
.L_x_48756:
        /* <DEDUP_REMOVED lines=9> */
.L_x_48760:
[----:B------:R-:W-:Y:S01]  /*1cf00*/  MOV R14, R35 ;  /* 0x00000023000e7202 */ /* 0x000fe20000000f00 */
[----:B------:R-:W-:Y:S02]  /*1cf10*/  IMAD.MOV.U32 R15, RZ, RZ, R23 ;  /* 0x000000ffff0f7224 */ /* 0x000fe400078e0017 */
[----:B------:R-:W-:Y:S02]  /*1cf20*/  IMAD.MOV.U32 R35, RZ, RZ, R48 ;  /* 0x000000ffff237224 */ /* 0x000fe400078e0030 */
[----:B------:R-:W-:Y:S02]  /*1cf30*/  IMAD.MOV.U32 R23, RZ, RZ, R38 ;  /* 0x000000ffff177224 */ /* 0x000fe400078e0026 */
.L_x_48761:
[----:B------:R-:W-:Y:S05]  /*1cf40*/  BSYNC B1 ;  /* 0x0000000000017941 */ /* 0x000fea0003800000 */
.L_x_48759:
        /* <DEDUP_REMOVED lines=9> */
.L_x_48763:
[----:B------:R-:W-:Y:S01]  /*1cfe0*/  MOV R38, R14 ;  /* 0x0000000e00267202 */ /* 0x000fe20000000f00 */
[----:B------:R-:W-:Y:S02]  /*1cff0*/  IMAD.MOV.U32 R36, RZ, RZ, R15 ;  /* 0x000000ffff247224 */ /* 0x000fe400078e000f */
[----:B------:R-:W-:Y:S02]  /*1d000*/  IMAD.MOV.U32 R14, RZ, RZ, R13 ;  /* 0x000000ffff0e7224 */ /* 0x000fe400078e000d */
[----:B------:R-:W-:Y:S02]  /*1d010*/  IMAD.MOV.U32 R15, RZ, RZ, R12 ;  /* 0x000000ffff0f7224 */ /* 0x000fe400078e000c */
.L_x_48764:
[----:B------:R-:W-:Y:S05]  /*1d020*/  BSYNC B1 ;  /* 0x0000000000017941 */ /* 0x000fea0003800000 */
.L_x_48762:
        /* <DEDUP_REMOVED lines=9> */
.L_x_48766:
[----:B------:R-:W-:Y:S01]  /*1d0c0*/  MOV R13, R38 ;  /* 0x00000026000d7202 */ /* 0x000fe20000000f00 */
[----:B------:R-:W-:Y:S02]  /*1d0d0*/  IMAD.MOV.U32 R12, RZ, RZ, R36 ;  /* 0x000000ffff0c7224 */ /* 0x000fe400078e0024 */
[----:B------:R-:W-:Y:S02]  /*1d0e0*/  IMAD.MOV.U32 R38, RZ, RZ, R27 ;  /* 0x000000ffff267224 */ /* 0x000fe400078e001b */
[----:B------:R-:W-:Y:S02]  /*1d0f0*/  IMAD.MOV.U32 R36, RZ, RZ, R11 ;  /* 0x000000ffff247224 */ /* 0x000fe400078e000b */
.L_x_48767:
[----:B------:R-:W-:Y:S05]  /*1d100*/  BSYNC B1 ;  /* 0x0000000000017941 */ /* 0x000fea0003800000 */
.L_x_48765:
        /* <DEDUP_REMOVED lines=9> */
.L_x_48769:
[----:B------:R-:W-:Y:S01]  /*1d1a0*/  MOV R44, R13 ;  /* 0x0000000d002c7202 */ /* 0x000fe20000000f00 */
[----:B------:R-:W-:Y:S02]  /*1d1b0*/  IMAD.MOV.U32 R11, RZ, RZ, R12 ;  /* 0x000000ffff0b7224 */ /* 0x000fe400078e000c */
[----:B------:R-:W-:Y:S02]  /*1d1c0*/  IMAD.MOV.U32 R13, RZ, RZ, R10 ;  /* 0x000000ffff0d7224 */ /* 0x000fe400078e000a */
[----:B------:R-:W-:Y:S02]  /*1d1d0*/  IMAD.MOV.U32 R12, RZ, RZ, R29 ;  /* 0x000000ffff0c7224 */ /* 0x000fe400078e001d */
.L_x_48770:
[----:B------:R-:W-:Y:S05]  /*1d1e0*/  BSYNC B1 ;  /* 0x0000000000017941 */ /* 0x000fea0003800000 */
.L_x_48768:
        /* <DEDUP_REMOVED lines=9> */
.L_x_48772:
[----:B------:R-:W-:Y:S01]  /*1d280*/  MOV R10, R44 ;  /* 0x0000002c000a7202 */ /* 0x000fe20000000f00 */
[----:B------:R-:W-:Y:S02]  /*1d290*/  IMAD.MOV.U32 R25, RZ, RZ, R11 ;  /* 0x000000ffff197224 */ /* 0x000fe400078e000b */
[----:B------:R-:W-:Y:S02]  /*1d2a0*/  IMAD.MOV.U32 R44, RZ, RZ, R31 ;  /* 0x000000ffff2c7224 */ /* 0x000fe400078e001f */
[----:B------:R-:W-:Y:S02]  /*1d2b0*/  IMAD.MOV.U32 R11, RZ, RZ, R8 ;  /* 0x000000ffff0b7224 */ /* 0x000fe400078e0008 */
.L_x_48773:
[----:B------:R-:W-:Y:S05]  /*1d2c0*/  BSYNC B1 ;  /* 0x0000000000017941 */ /* 0x000fea0003800000 */
.L_x_48771:
        /* <DEDUP_REMOVED lines=9> */
.L_x_48775:
[----:B------:R-:W-:Y:S01]  /*1d360*/  MOV R46, R10 ;  /* 0x0000000a002e7202 */ /* 0x000fe20000000f00 */
[----:B------:R-:W-:Y:S02]  /*1d370*/  IMAD.MOV.U32 R8, RZ, RZ, R25 ;  /* 0x000000ffff087224 */ /* 0x000fe400078e0019 */
[----:B------:R-:W-:Y:S02]  /*1d380*/  IMAD.MOV.U32 R10, RZ, RZ, R9 ;  /* 0x000000ffff0a7224 */ /* 0x000fe400078e0009 */
[----:B------:R-:W-:Y:S02]  /*1d390*/  IMAD.MOV.U32 R25, RZ, RZ, R40 ;  /* 0x000000ffff197224 */ /* 0x000fe400078e0028 */
.L_x_48776:
[----:B------:R-:W-:Y:S05]  /*1d3a0*/  BSYNC B1 ;  /* 0x0000000000017941 */ /* 0x000fea0003800000 */
.L_x_48774:
        /* <DEDUP_REMOVED lines=9> */
.L_x_48778:
[----:B------:R-:W-:Y:S01]  /*1d440*/  MOV R9, R46 ;  /* 0x0000002e00097202 */ /* 0x000fe20000000f00 */
[----:B------:R-:W-:Y:S02]  /*1d450*/  IMAD.MOV.U32 R40, RZ, RZ, R8 ;  /* 0x000000ffff287224 */ /* 0x000fe400078e0008 */
[----:B------:R-:W-:Y:S02]  /*1d460*/  IMAD.MOV.U32 R46, RZ, RZ, R37 ;  /* 0x000000ffff2e7224 */ /* 0x000fe400078e0025 */
[----:B------:R-:W-:Y:S02]  /*1d470*/  IMAD.MOV.U32 R8, RZ, RZ, R7 ;  /* 0x000000ffff087224 */ /* 0x000fe400078e0007 */
.L_x_48779:
[----:B------:R-:W-:Y:S05]  /*1d480*/  BSYNC B1 ;  /* 0x0000000000017941 */ /* 0x000fea0003800000 */
.L_x_48777:
        /* <DEDUP_REMOVED lines=9> */
.L_x_48781:
[----:B------:R-:W-:Y:S01]  /*1d520*/  MOV R48, R9 ;  /* 0x0000000900307202 */ /* 0x000fe20000000f00 */
[----:B------:R-:W-:Y:S02]  /*1d530*/  IMAD.MOV.U32 R7, RZ, RZ, R40 ;  /* 0x000000ffff077224 */ /* 0x000fe400078e0028 */
[----:B------:R-:W-:Y:S02]  /*1d540*/  IMAD.MOV.U32 R9, RZ, RZ, R6 ;  /* 0x000000ffff097224 */ /* 0x000fe400078e0006 */
[----:B------:R-:W-:Y:S02]  /*1d550*/  IMAD.MOV.U32 R40, RZ, RZ, R5 ;  /* 0x000000ffff287224 */ /* 0x000fe400078e0005 */
.L_x_48782:
[----:B------:R-:W-:Y:S05]  /*1d560*/  BSYNC B1 ;  /* 0x0000000000017941 */ /* 0x000fea0003800000 */
.L_x_48780:
        /* <DEDUP_REMOVED lines=9> */
.L_x_48784:
[----:B------:R-:W-:Y:S01]  /*1d600*/  MOV R6, R48 ;  /* 0x0000003000067202 */ /* 0x000fe20000000f00 */
[----:B------:R-:W-:Y:S02]  /*1d610*/  IMAD.MOV.U32 R5, RZ, RZ, R7 ;  /* 0x000000ffff057224 */ /* 0x000fe400078e0007 */
[----:B------:R-:W-:Y:S02]  /*1d620*/  IMAD.MOV.U32 R48, RZ, RZ, R39 ;  /* 0x000000ffff307224 */ /* 0x000fe400078e0027 */
[----:B------:R-:W-:Y:S02]  /*1d630*/  IMAD.MOV.U32 R7, RZ, RZ, R4 ;  /* 0x000000ffff077224 */ /* 0x000fe400078e0004 */
.L_x_48785:
[----:B------:R-:W-:Y:S05]  /*1d640*/  BSYNC B1 ;  /* 0x0000000000017941 */ /* 0x000fea0003800000 */
.L_x_48783:
        /* <DEDUP_REMOVED lines=9> */
.L_x_48787:
[----:B------:R-:W-:Y:S01]  /*1d6e0*/  MOV R27, R6 ;  /* 0x00000006001b7202 */ /* 0x000fe20000000f00 */
[----:B------:R-:W-:Y:S02]  /*1d6f0*/  IMAD.MOV.U32 R4, RZ, RZ, R5 ;  /* 0x000000ffff047224 */ /* 0x000fe400078e0005 */
[----:B------:R-:W-:Y:S02]  /*1d700*/  IMAD.MOV.U32 R6, RZ, RZ, R3 ;  /* 0x000000ffff067224 */ /* 0x000fe400078e0003 */
[----:B------:R-:W-:Y:S02]  /*1d710*/  IMAD.MOV.U32 R5, RZ, RZ, R2 ;  /* 0x000000ffff057224 */ /* 0x000fe400078e0002 */
.L_x_48788:
[----:B------:R-:W-:Y:S05]  /*1d720*/  BSYNC B1 ;  /* 0x0000000000017941 */ /* 0x000fea0003800000 */
.L_x_48786:
        /* <DEDUP_REMOVED lines=9> */
.L_x_48790:
[----:B------:R-:W-:Y:S01]  /*1d7c0*/  MOV R3, R27 ;  /* 0x0000001b00037202 */ /* 0x000fe20000000f00 */
[----:B------:R-:W-:Y:S02]  /*1d7d0*/  IMAD.MOV.U32 R2, RZ, RZ, R4 ;  /* 0x000000ffff027224 */ /* 0x000fe400078e0004 */
[----:B------:R-:W-:Y:S02]  /*1d7e0*/  IMAD.MOV.U32 R27, RZ, RZ, R42 ;  /* 0x000000ffff1b7224 */ /* 0x000fe400078e002a */
[----:B------:R-:W-:Y:S02]  /*1d7f0*/  IMAD.MOV.U32 R4, RZ, RZ, R33 ;  /* 0x000000ffff047224 */ /* 0x000fe400078e0021 */
.L_x_48791:
[----:B------:R-:W-:Y:S05]  /*1d800*/  BSYNC B1 ;  /* 0x0000000000017941 */ /* 0x000fea0003800000 */
.L_x_48789:
        /* <DEDUP_REMOVED lines=16> */
.L_x_48793:
[----:B------:R-:W-:Y:S02]  /*1d910*/  IMAD.MOV.U32 R42, RZ, RZ, R19 ;  /* 0x000000ffff2a7224 */ /* 0x000fe400078e0013 */
[----:B------:R-:W-:Y:S02]  /*1d920*/  IMAD.MOV.U32 R30, RZ, RZ, R71 ;  /* 0x000000ffff1e7224 */ /* 0x000fe400078e0047 */
[----:B------:R-:W-:Y:S02]  /*1d930*/  IMAD.MOV.U32 R19, RZ, RZ, R32 ;  /* 0x000000ffff137224 */ /* 0x000fe400078e0020 */
[----:B------:R-:W-:Y:S02]  /*1d940*/  IMAD.MOV.U32 R71, RZ, RZ, R18 ;  /* 0x000000ffff477224 */ /* 0x000fe400078e0012 */
.L_x_48794:
[----:B------:R-:W-:Y:S05]  /*1d950*/  BSYNC B1 ;  /* 0x0000000000017941 */ /* 0x000fea0003800000 */
.L_x_48792:
        /* <DEDUP_REMOVED lines=9> */
.L_x_48796:
[----:B------:R-:W-:Y:S02]  /*1d9f0*/  IMAD.MOV.U32 R31, RZ, RZ, R42 ;  /* 0x000000ffff1f7224 */ /* 0x000fe400078e002a */
[----:B------:R-:W-:Y:S02]  /*1da00*/  IMAD.MOV.U32 R29, RZ, RZ, R30 ;  /* 0x000000ffff1d7224 */ /* 0x000fe400078e001e */
[----:B------:R-:W-:Y:S02]  /*1da10*/  IMAD.MOV.U32 R42, RZ, RZ, R21 ;  /* 0x000000ffff2a7224 */ /* 0x000fe400078e0015 */
[----:B------:R-:W-:Y:S02]  /*1da20*/  IMAD.MOV.U32 R30, RZ, RZ, R17 ;  /* 0x000000ffff1e7224 */ /* 0x000fe400078e0011 */
.L_x_48797:
[----:B------:R-:W-:Y:S05]  /*1da30*/  BSYNC B1 ;  /* 0x0000000000017941 */ /* 0x000fea0003800000 */
.L_x_48795:
        /* <DEDUP_REMOVED lines=9> */
.L_x_48799:
[----:B------:R-:W-:Y:S02]  /*1dad0*/  IMAD.MOV.U32 R32, RZ, RZ, R31 ;  /* 0x000000ffff207224 */ /* 0x000fe400078e001f */
[----:B------:R-:W-:Y:S02]  /*1dae0*/  IMAD.MOV.U32 R18, RZ, RZ, R29 ;  /* 0x000000ffff127224 */ /* 0x000fe400078e001d */
[----:B------:R-:W-:Y:S02]  /*1daf0*/  IMAD.MOV.U32 R31, RZ, RZ, R34 ;  /* 0x000000ffff1f7224 */ /* 0x000fe400078e0022 */
[----:B------:R-:W-:Y:S02]  /*1db00*/  IMAD.MOV.U32 R29, RZ, RZ, R16 ;  /* 0x000000ffff1d7224 */ /* 0x000fe400078e0010 */
.L_x_48800:
[----:B------:R-:W-:Y:S05]  /*1db10*/  BSYNC B1 ;  /* 0x0000000000017941 */ /* 0x000fea0003800000 */
.L_x_48798:
        /* <DEDUP_REMOVED lines=9> */
.L_x_48802:
[----:B------:R-:W-:Y:S02]  /*1dbb0*/  IMAD.MOV.U32 R17, RZ, RZ, R32 ;  /* 0x000000ffff117224 */ /* 0x000fe400078e0020 */
[----:B------:R-:W-:Y:S02]  /*1dbc0*/  IMAD.MOV.U32 R16, RZ, RZ, R18 ;  /* 0x000000ffff107224 */ /* 0x000fe400078e0012 */
[----:B------:R-:W-:Y:S02]  /*1dbd0*/  IMAD.MOV.U32 R32, RZ, RZ, R35 ;  /* 0x000000ffff207224 */ /* 0x000fe400078e0023 */
[----:B------:R-:W-:Y:S02]  /*1dbe0*/  IMAD.MOV.U32 R18, RZ, RZ, R23 ;  /* 0x000000ffff127224 */ /* 0x000fe400078e0017 */
.L_x_48803:
[----:B------:R-:W-:Y:S05]  /*1dbf0*/  BSYNC B1 ;  /* 0x0000000000017941 */ /* 0x000fea0003800000 */
.L_x_48801:
        /* <DEDUP_REMOVED lines=9> */
.L_x_48805:
[----:B------:R-:W-:Y:S02]  /*1dc90*/  IMAD.MOV.U32 R23, RZ, RZ, R17 ;  /* 0x000000ffff177224 */ /* 0x000fe400078e0011 */
[----:B------:R-:W-:Y:S02]  /*1dca0*/  IMAD.MOV.U32 R21, RZ, RZ, R16 ;  /* 0x000000ffff157224 */ /* 0x000fe400078e0010 */
[----:B------:R-:W-:Y:S02]  /*1dcb0*/  IMAD.MOV.U32 R17, RZ, RZ, R14 ;  /* 0x000000ffff117224 */ /* 0x000fe400078e000e */
[----:B------:R-:W-:Y:S02]  /*1dcc0*/  IMAD.MOV.U32 R16, RZ, RZ, R15 ;  /* 0x000000ffff107224 */ /* 0x000fe400078e000f */
.L_x_48806:
[----:B------:R-:W-:Y:S05]  /*1dcd0*/  BSYNC B1 ;  /* 0x0000000000017941 */ /* 0x000fea0003800000 */
.L_x_48804:
        /* <DEDUP_REMOVED lines=9> */
.L_x_48808:
[----:B------:R-:W-:Y:S02]  /*1dd70*/  IMAD.MOV.U32 R14, RZ, RZ, R23 ;  /* 0x000000ffff0e7224 */ /* 0x000fe400078e0017 */
[----:B------:R-:W-:Y:S02]  /*1dd80*/  IMAD.MOV.U32 R15, RZ, RZ, R21 ;  /* 0x000000ffff0f7224 */ /* 0x000fe400078e0015 */
[----:B------:R-:W-:Y:S02]  /*1dd90*/  IMAD.MOV.U32 R23, RZ, RZ, R38 ;  /* 0x000000ffff177224 */ /* 0x000fe400078e0026 */
[----:B------:R-:W-:Y:S02]  /*1dda0*/  IMAD.MOV.U32 R21, RZ, RZ, R36 ;  /* 0x000000ffff157224 */ /* 0x000fe400078e0024 */
.L_x_48809:
[----:B------:R-:W-:Y:S05]  /*1ddb0*/  BSYNC B1 ;  /* 0x0000000000017941 */ /* 0x000fea0003800000 */
.L_x_48807:
        /* <DEDUP_REMOVED lines=9> */
.L_x_48811:
[----:B------:R-:W-:Y:S02]  /*1de50*/  IMAD.MOV.U32 R33, RZ, RZ, R14 ;  /* 0x000000ffff217224 */ /* 0x000fe400078e000e */
[----:B------:R-:W-:Y:S02]  /*1de60*/  IMAD.MOV.U32 R34, RZ, RZ, R15 ;  /* 0x000000ffff227224 */ /* 0x000fe400078e000f */
[----:B------:R-:W-:Y:S02]  /*1de70*/  IMAD.MOV.U32 R14, RZ, RZ, R13 ;  /* 0x000000ffff0e7224 */ /* 0x000fe400078e000d */
[----:B------:R-:W-:Y:S02]  /*1de80*/  IMAD.MOV.U32 R15, RZ, RZ, R12 ;  /* 0x000000ffff0f7224 */ /* 0x000fe400078e000c */
.L_x_48812:
[----:B------:R-:W-:Y:S05]  /*1de90*/  BSYNC B1 ;  /* 0x0000000000017941 */ /* 0x000fea0003800000 */
.L_x_48810:
        /* <DEDUP_REMOVED lines=9> */
.L_x_48814:
[----:B------:R-:W-:Y:S02]  /*1df30*/  IMAD.MOV.U32 R13, RZ, RZ, R33 ;  /* 0x000000ffff0d7224 */ /* 0x000fe400078e0021 */
[----:B------:R-:W-:Y:S02]  /*1df40*/  IMAD.MOV.U32 R12, RZ, RZ, R34 ;  /* 0x000000ffff0c7224 */ /* 0x000fe400078e0022 */
[----:B------:R-:W-:Y:S02]  /*1df50*/  IMAD.MOV.U32 R33, RZ, RZ, R44 ;  /* 0x000000ffff217224 */ /* 0x000fe400078e002c */
[----:B------:R-:W-:Y:S02]  /*1df60*/  IMAD.MOV.U32 R34, RZ, RZ, R11 ;  /* 0x000000ffff227224 */ /* 0x000fe400078e000b */
.L_x_48815:
[----:B------:R-:W-:Y:S05]  /*1df70*/  BSYNC B1 ;  /* 0x0000000000017941 */ /* 0x000fea0003800000 */
.L_x_48813:
        /* <DEDUP_REMOVED lines=9> */
.L_x_48817:
[----:B------:R-:W-:Y:S02]  /*1e010*/  IMAD.MOV.U32 R35, RZ, RZ, R13 ;  /* 0x000000ffff237224 */ /* 0x000fe400078e000d */
[----:B------:R-:W-:Y:S02]  /*1e020*/  IMAD.MOV.U32 R11, RZ, RZ, R12 ;  /* 0x000000ffff0b7224 */ /* 0x000fe400078e000c */
[----:B------:R-:W-:Y:S02]  /*1e030*/  IMAD.MOV.U32 R13, RZ, RZ, R10 ;  /* 0x000000ffff0d7224 */ /* 0x000fe400078e000a */
[----:B------:R-:W-:Y:S02]  /*1e040*/  IMAD.MOV.U32 R12, RZ, RZ, R25 ;  /* 0x000000ffff0c7224 */ /* 0x000fe400078e0019 */
.L_x_48818:
[----:B------:R-:W-:Y:S05]  /*1e050*/  BSYNC B1 ;  /* 0x0000000000017941 */ /* 0x000fea0003800000 */
.L_x_48816:
        /* <DEDUP_REMOVED lines=9> */
.L_x_48820:
[----:B------:R-:W-:Y:S02]  /*1e0f0*/  IMAD.MOV.U32 R10, RZ, RZ, R35 ;  /* 0x000000ffff0a7224 */ /* 0x000fe400078e0023 */
[----:B------:R-:W-:Y:S02]  /*1e100*/  IMAD.MOV.U32 R25, RZ, RZ, R11 ;  /* 0x000000ffff197224 */ /* 0x000fe400078e000b */
[----:B------:R-:W-:Y:S02]  /*1e110*/  IMAD.MOV.U32 R35, RZ, RZ, R46 ;  /* 0x000000ffff237224 */ /* 0x000fe400078e002e */
[----:B------:R-:W-:Y:S02]  /*1e120*/  IMAD.MOV.U32 R11, RZ, RZ, R8 ;  /* 0x000000ffff0b7224 */ /* 0x000fe400078e0008 */
.L_x_48821:
[----:B------:R-:W-:Y:S05]  /*1e130*/  BSYNC B1 ;  /* 0x0000000000017941 */ /* 0x000fea0003800000 */
.L_x_48819:
        /* <DEDUP_REMOVED lines=9> */
.L_x_48823:
[----:B------:R-:W-:Y:S02]  /*1e1d0*/  IMAD.MOV.U32 R37, RZ, RZ, R10 ;  /* 0x000000ffff257224 */ /* 0x000fe400078e000a */
[----:B------:R-:W-:Y:S02]  /*1e1e0*/  IMAD.MOV.U32 R8, RZ, RZ, R25 ;  /* 0x000000ffff087224 */ /* 0x000fe400078e0019 */
[----:B------:R-:W-:Y:S02]  /*1e1f0*/  IMAD.MOV.U32 R10, RZ, RZ, R9 ;  /* 0x000000ffff0a7224 */ /* 0x000fe400078e0009 */
[----:B------:R-:W-:Y:S02]  /*1e200*/  IMAD.MOV.U32 R25, RZ, RZ, R40 ;  /* 0x000000ffff197224 */ /* 0x000fe400078e0028 */
.L_x_48824:
[----:B------:R-:W-:Y:S05]  /*1e210*/  BSYNC B1 ;  /* 0x0000000000017941 */ /* 0x000fea0003800000 */
.L_x_48822:
        /* <DEDUP_REMOVED lines=9> */
.L_x_48826:
[----:B------:R-:W-:Y:S02]  /*1e2b0*/  IMAD.MOV.U32 R9, RZ, RZ, R37 ;  /* 0x000000ffff097224 */ /* 0x000fe400078e0025 */
[----:B------:R-:W-:Y:S02]  /*1e2c0*/  IMAD.MOV.U32 R36, RZ, RZ, R8 ;  /* 0x000000ffff247224 */ /* 0x000fe400078e0008 */
[----:B------:R-:W-:Y:S02]  /*1e2d0*/  IMAD.MOV.U32 R37, RZ, RZ, R48 ;  /* 0x000000ffff257224 */ /* 0x000fe400078e0030 */
[----:B------:R-:W-:Y:S02]  /*1e2e0*/  IMAD.MOV.U32 R8, RZ, RZ, R7 ;  /* 0x000000ffff087224 */ /* 0x000fe400078e0007 */
.L_x_48827:
[----:B------:R-:W-:Y:S05]  /*1e2f0*/  BSYNC B1 ;  /* 0x0000000000017941 */ /* 0x000fea0003800000 */
.L_x_48825:
        /* <DEDUP_REMOVED lines=9> */
.L_x_48829:
[----:B------:R-:W-:Y:S02]  /*1e390*/  IMAD.MOV.U32 R38, RZ, RZ, R9 ;  /* 0x000000ffff267224 */ /* 0x000fe400078e0009 */
[----:B------:R-:W-:Y:S02]  /*1e3a0*/  IMAD.MOV.U32 R7, RZ, RZ, R36 ;  /* 0x000000ffff077224 */ /* 0x000fe400078e0024 */
[----:B------:R-:W-:Y:S02]  /*1e3b0*/  IMAD.MOV.U32 R9, RZ, RZ, R6 ;  /* 0x000000ffff097224 */ /* 0x000fe400078e0006 */
[----:B------:R-:W-:Y:S02]  /*1e3c0*/  IMAD.MOV.U32 R36, RZ, RZ, R5 ;  /* 0x000000ffff247224 */ /* 0x000fe400078e0005 */
.L_x_48830:
[----:B------:R-:W-:Y:S05]  /*1e3d0*/  BSYNC B1 ;  /* 0x0000000000017941 */ /* 0x000fea0003800000 */
.L_x_48828:
        /* <DEDUP_REMOVED lines=9> */
.L_x_48832:
[----:B------:R-:W-:Y:S02]  /*1e470*/  IMAD.MOV.U32 R6, RZ, RZ, R38 ;  /* 0x000000ffff067224 */ /* 0x000fe400078e0026 */
[----:B------:R-:W-:Y:S02]  /*1e480*/  IMAD.MOV.U32 R5, RZ, RZ, R7 ;  /* 0x000000ffff057224 */ /* 0x000fe400078e0007 */
[----:B------:R-:W-:Y:S02]  /*1e490*/  IMAD.MOV.U32 R38, RZ, RZ, R27 ;  /* 0x000000ffff267224 */ /* 0x000fe400078e001b */
[----:B------:R-:W-:Y:S02]  /*1e4a0*/  IMAD.MOV.U32 R7, RZ, RZ, R4 ;  /* 0x000000ffff077224 */ /* 0x000fe400078e0004 */
.L_x_48833:
[----:B------:R-:W-:Y:S05]  /*1e4b0*/  BSYNC B1 ;  /* 0x0000000000017941 */ /* 0x000fea0003800000 */
.L_x_48831:
        /* <DEDUP_REMOVED lines=9> */
.L_x_48835:
[----:B------:R-:W-:Y:S02]  /*1e550*/  IMAD.MOV.U32 R27, RZ, RZ, R6 ;  /* 0x000000ffff1b7224 */ /* 0x000fe400078e0006 */
[----:B------:R-:W-:Y:S02]  /*1e560*/  IMAD.MOV.U32 R4, RZ, RZ, R5 ;  /* 0x000000ffff047224 */ /* 0x000fe400078e0005 */
[----:B------:R-:W-:Y:S02]  /*1e570*/  IMAD.MOV.U32 R6, RZ, RZ, R3 ;  /* 0x000000ffff067224 */ /* 0x000fe400078e0003 */
[----:B------:R-:W-:Y:S02]  /*1e580*/  IMAD.MOV.U32 R5, RZ, RZ, R2 ;  /* 0x000000ffff057224 */ /* 0x000fe400078e0002 */
.L_x_48836:
[----:B------:R-:W-:Y:S05]  /*1e590*/  BSYNC B1 ;  /* 0x0000000000017941 */ /* 0x000fea0003800000 */
.L_x_48834:
        /* <DEDUP_REMOVED lines=16> */
.L_x_48838:
[----:B------:R-:W-:Y:S01]  /*1e6a0*/  IMAD.MOV.U32 R2, RZ, RZ, R19 ;  /* 0x000000ffff027224 */ /* 0x000fe200078e0013 */
[----:B------:R-:W-:Y:S01]  /*1e6b0*/  MOV R19, R42 ;  /* 0x0000002a00137202 */ /* 0x000fe20000000f00 */
[----:B------:R-:W-:Y:S02]  /*1e6c0*/  IMAD.MOV.U32 R28, RZ, RZ, R71 ;  /* 0x000000ffff1c7224 */ /* 0x000fe400078e0047 */
[----:B------:R-:W-:Y:S02]  /*1e6d0*/  IMAD.MOV.U32 R71, RZ, RZ, R30 ;  /* 0x000000ffff477224 */ /* 0x000fe400078e001e */
.L_x_48839:
[----:B------:R-:W-:Y:S05]  /*1e6e0*/  BSYNC B1 ;  /* 0x0000000000017941 */ /* 0x000fea0003800000 */
.L_x_48837:
        /* <DEDUP_REMOVED lines=9> */
.L_x_48841:
[----:B------:R-:W-:Y:S01]  /*1e780*/  IMAD.MOV.U32 R3, RZ, RZ, R2 ;  /* 0x000000ffff037224 */ /* 0x000fe200078e0002 */
[----:B------:R-:W-:Y:S01]  /*1e790*/  MOV R2, R31 ;  /* 0x0000001f00027202 */ /* 0x000fe20000000f00 */
[----:B------:R-:W-:Y:S02]  /*1e7a0*/  IMAD.MOV.U32 R39, RZ, RZ, R28 ;  /* 0x000000ffff277224 */ /* 0x000fe400078e001c */
[----:B------:R-:W-:Y:S02]  /*1e7b0*/  IMAD.MOV.U32 R28, RZ, RZ, R29 ;  /* 0x000000ffff1c7224 */ /* 0x000fe400078e001d */
.L_x_48842:
[----:B------:R-:W-:Y:S05]  /*1e7c0*/  BSYNC B1 ;  /* 0x0000000000017941 */ /* 0x000fea0003800000 */
.L_x_48840:
        /* <DEDUP_REMOVED lines=9> */
.L_x_48844:
[----:B------:R-:W-:Y:S01]  /*1e860*/  IMAD.MOV.U32 R30, RZ, RZ, R3 ;  /* 0x000000ffff1e7224 */ /* 0x000fe200078e0003 */
[----:B------:R-:W-:Y:S01]  /*1e870*/  MOV R3, R32 ;  /* 0x0000002000037202 */ /* 0x000fe20000000f00 */
[----:B------:R-:W-:Y:S02]  /*1e880*/  IMAD.MOV.U32 R29, RZ, RZ, R39 ;  /* 0x000000ffff1d7224 */ /* 0x000fe400078e0027 */
[----:B------:R-:W-:Y:S02]  /*1e890*/  IMAD.MOV.U32 R39, RZ, RZ, R18 ;  /* 0x000000ffff277224 */ /* 0x000fe400078e0012 */
.L_x_48845:
[----:B------:R-:W-:Y:S05]  /*1e8a0*/  BSYNC B1 ;  /* 0x0000000000017941 */ /* 0x000fea0003800000 */
.L_x_48843:
        /* <DEDUP_REMOVED lines=9> */
.L_x_48847:
[----:B------:R-:W-:Y:S01]  /*1e940*/  IMAD.MOV.U32 R18, RZ, RZ, R30 ;  /* 0x000000ffff127224 */ /* 0x000fe200078e001e */
[----:B------:R-:W-:Y:S01]  /*1e950*/  MOV R30, R17 ;  /* 0x00000011001e7202 */ /* 0x000fe20000000f00 */
[----:B------:R-:W-:Y:S02]  /*1e960*/  IMAD.MOV.U32 R32, RZ, RZ, R29 ;  /* 0x000000ffff207224 */ /* 0x000fe400078e001d */
[----:B------:R-:W-:Y:S02]  /*1e970*/  IMAD.MOV.U32 R29, RZ, RZ, R16 ;  /* 0x000000ffff1d7224 */ /* 0x000fe400078e0010 */
.L_x_48848:
[----:B------:R-:W-:Y:S05]  /*1e980*/  BSYNC B1 ;  /* 0x0000000000017941 */ /* 0x000fea0003800000 */
.L_x_48846:
        /* <DEDUP_REMOVED lines=9> */
.L_x_48850:
[----:B------:R-:W-:Y:S01]  /*1ea20*/  IMAD.MOV.U32 R17, RZ, RZ, R18 ;  /* 0x000000ffff117224 */ /* 0x000fe200078e0012 */
[----:B------:R-:W-:Y:S01]  /*1ea30*/  MOV R18, R23 ;  /* 0x0000001700127202 */ /* 0x000fe20000000f00 */
[----:B------:R-:W-:Y:S02]  /*1ea40*/  IMAD.MOV.U32 R16, RZ, RZ, R32 ;  /* 0x000000ffff107224 */ /* 0x000fe400078e0020 */
[----:B------:R-:W-:Y:S02]  /*1ea50*/  IMAD.MOV.U32 R32, RZ, RZ, R21 ;  /* 0x000000ffff207224 */ /* 0x000fe400078e0015 */
.L_x_48851:
[----:B------:R-:W-:Y:S05]  /*1ea60*/  BSYNC B1 ;  /* 0x0000000000017941 */ /* 0x000fea0003800000 */
.L_x_48849:
        /* <DEDUP_REMOVED lines=9> */
.L_x_48853:
[----:B------:R-:W-:Y:S01]  /*1eb00*/  IMAD.MOV.U32 R40, RZ, RZ, R17 ;  /* 0x000000ffff287224 */ /* 0x000fe200078e0011 */
[----:B------:R-:W-:Y:S01]  /*1eb10*/  MOV R17, R14 ;  /* 0x0000000e00117202 */ /* 0x000fe20000000f00 */
[----:B------:R-:W-:Y:S02]  /*1eb20*/  IMAD.MOV.U32 R21, RZ, RZ, R16 ;  /* 0x000000ffff157224 */ /* 0x000fe400078e0010 */
[----:B------:R-:W-:Y:S02]  /*1eb30*/  IMAD.MOV.U32 R16, RZ, RZ, R15 ;  /* 0x000000ffff107224 */ /* 0x000fe400078e000f */
.L_x_48854:
[----:B------:R-:W-:Y:S05]  /*1eb40*/  BSYNC B1 ;  /* 0x0000000000017941 */ /* 0x000fea0003800000 */
.L_x_48852:
        /* <DEDUP_REMOVED lines=9> */
.L_x_48856:
[----:B------:R-:W-:Y:S01]  /*1ebe0*/  IMAD.MOV.U32 R14, RZ, RZ, R40 ;  /* 0x000000ffff0e7224 */ /* 0x000fe200078e0028 */
[----:B------:R-:W-:Y:S01]  /*1ebf0*/  MOV R40, R33 ;  /* 0x0000002100287202 */ /* 0x000fe20000000f00 */
[----:B------:R-:W-:Y:S02]  /*1ec00*/  IMAD.MOV.U32 R15, RZ, RZ, R21 ;  /* 0x000000ffff0f7224 */ /* 0x000fe400078e0015 */
[----:B------:R-:W-:Y:S02]  /*1ec10*/  IMAD.MOV.U32 R21, RZ, RZ, R34 ;  /* 0x000000ffff157224 */ /* 0x000fe400078e0022 */
.L_x_48857:
[----:B------:R-:W-:Y:S05]  /*1ec20*/  BSYNC B1 ;  /* 0x0000000000017941 */ /* 0x000fea0003800000 */
.L_x_48855:
        /* <DEDUP_REMOVED lines=9> */
.L_x_48859:
[----:B------:R-:W-:Y:S01]  /*1ecc0*/  IMAD.MOV.U32 R34, RZ, RZ, R14 ;  /* 0x000000ffff227224 */ /* 0x000fe200078e000e */
[----:B------:R-:W-:Y:S01]  /*1ecd0*/  MOV R14, R13 ;  /* 0x0000000d000e7202 */ /* 0x000fe20000000f00 */
[----:B------:R-:W-:Y:S02]  /*1ece0*/  IMAD.MOV.U32 R42, RZ, RZ, R15 ;  /* 0x000000ffff2a7224 */ /* 0x000fe400078e000f */
[----:B------:R-:W-:Y:S02]  /*1ecf0*/  IMAD.MOV.U32 R15, RZ, RZ, R12 ;  /* 0x000000ffff0f7224 */ /* 0x000fe400078e000c */
.L_x_48860:
[----:B------:R-:W-:Y:S05]  /*1ed00*/  BSYNC B1 ;  /* 0x0000000000017941 */ /* 0x000fea0003800000 */
.L_x_48858:
        /* <DEDUP_REMOVED lines=9> */
.L_x_48862:
[----:B------:R-:W-:Y:S01]  /*1eda0*/  IMAD.MOV.U32 R13, RZ, RZ, R34 ;  /* 0x000000ffff0d7224 */ /* 0x000fe200078e0022 */
[----:B------:R-:W-:Y:S01]  /*1edb0*/  MOV R34, R35 ;  /* 0x0000002300227202 */ /* 0x000fe20000000f00 */
[----:B------:R-:W-:Y:S02]  /*1edc0*/  IMAD.MOV.U32 R12, RZ, RZ, R42 ;  /* 0x000000ffff0c7224 */ /* 0x000fe400078e002a */
[----:B------:R-:W-:Y:S02]  /*1edd0*/  IMAD.MOV.U32 R42, RZ, RZ, R11 ;  /* 0x000000ffff2a7224 */ /* 0x000fe400078e000b */
.L_x_48863:
[----:B------:R-:W-:Y:S05]  /*1ede0*/  BSYNC B1 ;  /* 0x0000000000017941 */ /* 0x000fea0003800000 */
.L_x_48861:
        /* <DEDUP_REMOVED lines=9> */
.L_x_48865:
[----:B------:R-:W-:Y:S01]  /*1ee80*/  IMAD.MOV.U32 R44, RZ, RZ, R13 ;  /* 0x000000ffff2c7224 */ /* 0x000fe200078e000d */
[----:B------:R-:W-:Y:S01]  /*1ee90*/  MOV R13, R10 ;  /* 0x0000000a000d7202 */ /* 0x000fe20000000f00 */
[----:B------:R-:W-:Y:S02]  /*1eea0*/  IMAD.MOV.U32 R11, RZ, RZ, R12 ;  /* 0x000000ffff0b7224 */ /* 0x000fe400078e000c */
[----:B------:R-:W-:Y:S02]  /*1eeb0*/  IMAD.MOV.U32 R12, RZ, RZ, R25 ;  /* 0x000000ffff0c7224 */ /* 0x000fe400078e0019 */
.L_x_48866:
[----:B------:R-:W-:Y:S05]  /*1eec0*/  BSYNC B1 ;  /* 0x0000000000017941 */ /* 0x000fea0003800000 */
.L_x_48864:
        /* <DEDUP_REMOVED lines=9> */
.L_x_48868:
[----:B------:R-:W-:Y:S01]  /*1ef60*/  IMAD.MOV.U32 R10, RZ, RZ, R44 ;  /* 0x000000ffff0a7224 */ /* 0x000fe200078e002c */
[----:B------:R-:W-:Y:S01]  /*1ef70*/  MOV R44, R37 ;  /* 0x00000025002c7202 */ /* 0x000fe20000000f00 */
[----:B------:R-:W-:Y:S02]  /*1ef80*/  IMAD.MOV.U32 R23, RZ, RZ, R11 ;  /* 0x000000ffff177224 */ /* 0x000fe400078e000b */
[----:B------:R-:W-:Y:S02]  /*1ef90*/  IMAD.MOV.U32 R11, RZ, RZ, R8 ;  /* 0x000000ffff0b7224 */ /* 0x000fe400078e0008 */
.L_x_48869:
[----:B------:R-:W-:Y:S05]  /*1efa0*/  BSYNC B1 ;  /* 0x0000000000017941 */ /* 0x000fea0003800000 */
.L_x_48867:
        /* <DEDUP_REMOVED lines=9> */
.L_x_48871:
[----:B------:R-:W-:Y:S01]  /*1f040*/  IMAD.MOV.U32 R25, RZ, RZ, R10 ;  /* 0x000000ffff197224 */ /* 0x000fe200078e000a */
[----:B------:R-:W-:Y:S01]  /*1f050*/  MOV R10, R9 ;  /* 0x00000009000a7202 */ /* 0x000fe20000000f00 */
[----:B------:R-:W-:Y:S02]  /*1f060*/  IMAD.MOV.U32 R8, RZ, RZ, R23 ;  /* 0x000000ffff087224 */ /* 0x000fe400078e0017 */
[----:B------:R-:W-:Y:S02]  /*1f070*/  IMAD.MOV.U32 R23, RZ, RZ, R36 ;  /* 0x000000ffff177224 */ /* 0x000fe400078e0024 */
.L_x_48872:
[----:B------:R-:W-:Y:S05]  /*1f080*/  BSYNC B1 ;  /* 0x0000000000017941 */ /* 0x000fea0003800000 */
.L_x_48870:
        /* <DEDUP_REMOVED lines=9> */
.L_x_48874:
[----:B------:R-:W-:Y:S01]  /*1f120*/  IMAD.MOV.U32 R9, RZ, RZ, R25 ;  /* 0x000000ffff097224 */ /* 0x000fe200078e0019 */
[----:B------:R-:W-:Y:S01]  /*1f130*/  MOV R25, R38 ;  /* 0x0000002600197202 */ /* 0x000fe20000000f00 */
[----:B------:R-:W-:Y:S02]  /*1f140*/  IMAD.MOV.U32 R36, RZ, RZ, R8 ;  /* 0x000000ffff247224 */ /* 0x000fe400078e0008 */
[----:B------:R-:W-:Y:S02]  /*1f150*/  IMAD.MOV.U32 R8, RZ, RZ, R7 ;  /* 0x000000ffff087224 */ /* 0x000fe400078e0007 */
.L_x_48875:
[----:B------:R-:W-:Y:S05]  /*1f160*/  BSYNC B1 ;  /* 0x0000000000017941 */ /* 0x000fea0003800000 */
.L_x_48873:
        /* <DEDUP_REMOVED lines=9> */
.L_x_48877:
[----:B------:R-:W-:Y:S01]  /*1f200*/  IMAD.MOV.U32 R38, RZ, RZ, R9 ;  /* 0x000000ffff267224 */ /* 0x000fe200078e0009 */
[----:B------:R-:W-:Y:S01]  /*1f210*/  MOV R9, R6 ;  /* 0x0000000600097202 */ /* 0x000fe20000000f00 */
[----:B------:R-:W-:Y:S02]  /*1f220*/  IMAD.MOV.U32 R7, RZ, RZ, R36 ;  /* 0x000000ffff077224 */ /* 0x000fe400078e0024 */
[----:B------:R-:W-:Y:S02]  /*1f230*/  IMAD.MOV.U32 R36, RZ, RZ, R5 ;  /* 0x000000ffff247224 */ /* 0x000fe400078e0005 */
.L_x_48878:
[----:B------:R-:W-:Y:S05]  /*1f240*/  BSYNC B1 ;  /* 0x0000000000017941 */ /* 0x000fea0003800000 */
.L_x_48876:
        /* <DEDUP_REMOVED lines=9> */
.L_x_48880:
[----:B------:R-:W-:Y:S01]  /*1f2e0*/  IMAD.MOV.U32 R5, RZ, RZ, R38 ;  /* 0x000000ffff057224 */ /* 0x000fe200078e0026 */
[----:B------:R-:W-:Y:S01]  /*1f2f0*/  MOV R38, R27 ;  /* 0x0000001b00267202 */ /* 0x000fe20000000f00 */
[----:B------:R-:W-:Y:S02]  /*1f300*/  IMAD.MOV.U32 R6, RZ, RZ, R7 ;  /* 0x000000ffff067224 */ /* 0x000fe400078e0007 */
[----:B------:R-:W-:Y:S02]  /*1f310*/  IMAD.MOV.U32 R7, RZ, RZ, R4 ;  /* 0x000000ffff077224 */ /* 0x000fe400078e0004 */
.L_x_48881:
[----:B------:R-:W-:Y:S05]  /*1f320*/  BSYNC B1 ;  /* 0x0000000000017941 */ /* 0x000fea0003800000 */
.L_x_48879:
        /* <DEDUP_REMOVED lines=16> */
.L_x_48883:
[----:B------:R-:W-:Y:S01]  /*1f430*/  MOV R4, R19 ;  /* 0x0000001300047202 */ /* 0x000fe20000000f00 */
[----:B------:R-:W-:Y:S02]  /*1f440*/  IMAD.MOV.U32 R26, RZ, RZ, R71 ;  /* 0x000000ffff1a7224 */ /* 0x000fe400078e0047 */
[----:B------:R-:W-:Y:S02]  /*1f450*/  IMAD.MOV.U32 R19, RZ, RZ, R2 ;  /* 0x000000ffff137224 */ /* 0x000fe400078e0002 */
[----:B------:R-:W-:Y:S02]  /*1f460*/  IMAD.MOV.U32 R71, RZ, RZ, R28 ;  /* 0x000000ffff477224 */ /* 0x000fe400078e001c */
.L_x_48884:
[----:B------:R-:W-:Y:S05]  /*1f470*/  BSYNC B1 ;  /* 0x0000000000017941 */ /* 0x000fea0003800000 */
.L_x_48882:
        /* <DEDUP_REMOVED lines=9> */
.L_x_48886:
[----:B------:R-:W-:Y:S01]  /*1f510*/  MOV R27, R4 ;  /* 0x00000004001b7202 */ /* 0x000fe20000000f00 */
[----:B------:R-:W-:Y:S02]  /*1f520*/  IMAD.MOV.U32 R2, RZ, RZ, R26 ;  /* 0x000000ffff027224 */ /* 0x000fe400078e001a */
[----:B------:R-:W-:Y:S02]  /*1f530*/  IMAD.MOV.U32 R4, RZ, RZ, R3 ;  /* 0x000000ffff047224 */ /* 0x000fe400078e0003 */
[----:B------:R-:W-:Y:S02]  /*1f540*/  IMAD.MOV.U32 R26, RZ, RZ, R39 ;  /* 0x000000ffff1a7224 */ /* 0x000fe400078e0027 */
.L_x_48887:
[----:B------:R-:W-:Y:S05]  /*1f550*/  BSYNC B1 ;  /* 0x0000000000017941 */ /* 0x000fea0003800000 */
.L_x_48885:
        /* <DEDUP_REMOVED lines=9> */
.L_x_48889:
[----:B------:R-:W-:Y:S01]  /*1f5f0*/  MOV R3, R27 ;  /* 0x0000001b00037202 */ /* 0x000fe20000000f00 */
[----:B------:R-:W-:Y:S02]  /*1f600*/  IMAD.MOV.U32 R31, RZ, RZ, R2 ;  /* 0x000000ffff1f7224 */ /* 0x000fe400078e0002 */
[----:B------:R-:W-:Y:S02]  /*1f610*/  IMAD.MOV.U32 R27, RZ, RZ, R30 ;  /* 0x000000ffff1b7224 */ /* 0x000fe400078e001e */
[----:B------:R-:W-:Y:S02]  /*1f620*/  IMAD.MOV.U32 R2, RZ, RZ, R29 ;  /* 0x000000ffff027224 */ /* 0x000fe400078e001d */
.L_x_48890:
[----:B------:R-:W-:Y:S05]  /*1f630*/  BSYNC B1 ;  /* 0x0000000000017941 */ /* 0x000fea0003800000 */
.L_x_48888:
        /* <DEDUP_REMOVED lines=9> */
.L_x_48892:
[----:B------:R-:W-:Y:S01]  /*1f6d0*/  MOV R28, R3 ;  /* 0x00000003001c7202 */ /* 0x000fe20000000f00 */
[----:B------:R-:W-:Y:S02]  /*1f6e0*/  IMAD.MOV.U32 R29, RZ, RZ, R31 ;  /* 0x000000ffff1d7224 */ /* 0x000fe400078e001f */
[----:B------:R-:W-:Y:S02]  /*1f6f0*/  IMAD.MOV.U32 R3, RZ, RZ, R18 ;  /* 0x000000ffff037224 */ /* 0x000fe400078e0012 */
[----:B------:R-:W-:Y:S02]  /*1f700*/  IMAD.MOV.U32 R31, RZ, RZ, R32 ;  /* 0x000000ffff1f7224 */ /* 0x000fe400078e0020 */
.L_x_48893:
[----:B------:R-:W-:Y:S05]  /*1f710*/  BSYNC B1 ;  /* 0x0000000000017941 */ /* 0x000fea0003800000 */
.L_x_48891:
        /* <DEDUP_REMOVED lines=9> */
.L_x_48895:
[----:B------:R-:W-:Y:S01]  /*1f7b0*/  MOV R33, R28 ;  /* 0x0000001c00217202 */ /* 0x000fe20000000f00 */
[----:B------:R-:W-:Y:S02]  /*1f7c0*/  IMAD.MOV.U32 R18, RZ, RZ, R29 ;  /* 0x000000ffff127224 */ /* 0x000fe400078e001d */
[----:B------:R-:W-:Y:S02]  /*1f7d0*/  IMAD.MOV.U32 R28, RZ, RZ, R17 ;  /* 0x000000ffff1c7224 */ /* 0x000fe400078e0011 */
[----:B------:R-:W-:Y:S02]  /*1f7e0*/  IMAD.MOV.U32 R29, RZ, RZ, R16 ;  /* 0x000000ffff1d7224 */ /* 0x000fe400078e0010 */
.L_x_48896:
[----:B------:R-:W-:Y:S05]  /*1f7f0*/  BSYNC B1 ;  /* 0x0000000000017941 */ /* 0x000fea0003800000 */
.L_x_48894:
        /* <DEDUP_REMOVED lines=9> */
.L_x_48898:
[----:B------:R-:W-:Y:S01]  /*1f890*/  MOV R17, R33 ;  /* 0x0000002100117202 */ /* 0x000fe20000000f00 */
[----:B------:R-:W-:Y:S02]  /*1f8a0*/  IMAD.MOV.U32 R16, RZ, RZ, R18 ;  /* 0x000000ffff107224 */ /* 0x000fe400078e0012 */
[----:B------:R-:W-:Y:S02]  /*1f8b0*/  IMAD.MOV.U32 R33, RZ, RZ, R40 ;  /* 0x000000ffff217224 */ /* 0x000fe400078e0028 */
[----:B------:R-:W-:Y:S02]  /*1f8c0*/  IMAD.MOV.U32 R18, RZ, RZ, R21 ;  /* 0x000000ffff127224 */ /* 0x000fe400078e0015 */
.L_x_48899:
[----:B------:R-:W-:Y:S05]  /*1f8d0*/  BSYNC B1 ;  /* 0x0000000000017941 */ /* 0x000fea0003800000 */
.L_x_48897:
        /* <DEDUP_REMOVED lines=9> */
.L_x_48901:
[----:B------:R-:W-:Y:S01]  /*1f970*/  MOV R21, R17 ;  /* 0x0000001100157202 */ /* 0x000fe20000000f00 */
[----:B------:R-:W-:Y:S02]  /*1f980*/  IMAD.MOV.U32 R35, RZ, RZ, R16 ;  /* 0x000000ffff237224 */ /* 0x000fe400078e0010 */
[----:B------:R-:W-:Y:S02]  /*1f990*/  IMAD.MOV.U32 R17, RZ, RZ, R14 ;  /* 0x000000ffff117224 */ /* 0x000fe400078e000e */
[----:B------:R-:W-:Y:S02]  /*1f9a0*/  IMAD.MOV.U32 R16, RZ, RZ, R15 ;  /* 0x000000ffff107224 */ /* 0x000fe400078e000f */
.L_x_48902:
[----:B------:R-:W-:Y:S05]  /*1f9b0*/  BSYNC B1 ;  /* 0x0000000000017941 */ /* 0x000fea0003800000 */
.L_x_48900:
        /* <DEDUP_REMOVED lines=9> */
.L_x_48904:
[----:B------:R-:W-:Y:S01]  /*1fa50*/  MOV R14, R21 ;  /* 0x00000015000e7202 */ /* 0x000fe20000000f00 */
[----:B------:R-:W-:Y:S02]  /*1fa60*/  IMAD.MOV.U32 R15, RZ, RZ, R35 ;  /* 0x000000ffff0f7224 */ /* 0x000fe400078e0023 */
[----:B------:R-:W-:Y:S02]  /*1fa70*/  IMAD.MOV.U32 R21, RZ, RZ, R34 ;  /* 0x000000ffff157224 */ /* 0x000fe400078e0022 */
[----:B------:R-:W-:Y:S02]  /*1fa80*/  IMAD.MOV.U32 R35, RZ, RZ, R42 ;  /* 0x000000ffff237224 */ /* 0x000fe400078e002a */
.L_x_48905:
[----:B------:R-:W-:Y:S05]  /*1fa90*/  BSYNC B1 ;  /* 0x0000000000017941 */ /* 0x000fea0003800000 */
.L_x_48903:
        /* <DEDUP_REMOVED lines=9> */
.L_x_48907:
[----:B------:R-:W-:Y:S01]  /*1fb30*/  MOV R37, R14 ;  /* 0x0000000e00257202 */ /* 0x000fe20000000f00 */
[----:B------:R-:W-:Y:S02]  /*1fb40*/  IMAD.MOV.U32 R30, RZ, RZ, R15 ;  /* 0x000000ffff1e7224 */ /* 0x000fe400078e000f */
[----:B------:R-:W-:Y:S02]  /*1fb50*/  IMAD.MOV.U32 R14, RZ, RZ, R13 ;  /* 0x000000ffff0e7224 */ /* 0x000fe400078e000d */
[----:B------:R-:W-:Y:S02]  /*1fb60*/  IMAD.MOV.U32 R15, RZ, RZ, R12 ;  /* 0x000000ffff0f7224 */ /* 0x000fe400078e000c */
.L_x_48908:
[----:B------:R-:W-:Y:S05]  /*1fb70*/  BSYNC B1 ;  /* 0x0000000000017941 */ /* 0x000fea0003800000 */
.L_x_48906:
        /* <DEDUP_REMOVED lines=9> */
.L_x_48910:
[----:B------:R-:W-:Y:S01]  /*1fc10*/  MOV R13, R37 ;  /* 0x00000025000d7202 */ /* 0x000fe20000000f00 */
[----:B------:R-:W-:Y:S02]  /*1fc20*/  IMAD.MOV.U32 R12, RZ, RZ, R30 ;  /* 0x000000ffff0c7224 */ /* 0x000fe400078e001e */
[----:B------:R-:W-:Y:S02]  /*1fc30*/  IMAD.MOV.U32 R37, RZ, RZ, R44 ;  /* 0x000000ffff257224 */ /* 0x000fe400078e002c */
[----:B------:R-:W-:Y:S02]  /*1fc40*/  IMAD.MOV.U32 R30, RZ, RZ, R11 ;  /* 0x000000ffff1e7224 */ /* 0x000fe400078e000b */
.L_x_48911:
[----:B------:R-:W-:Y:S05]  /*1fc50*/  BSYNC B1 ;  /* 0x0000000000017941 */ /* 0x000fea0003800000 */
.L_x_48909:
        /* <DEDUP_REMOVED lines=9> */
.L_x_48913:
[----:B------:R-:W-:Y:S01]  /*1fcf0*/  MOV R32, R13 ;  /* 0x0000000d00207202 */ /* 0x000fe20000000f00 */
[----:B------:R-:W-:Y:S02]  /*1fd00*/  IMAD.MOV.U32 R11, RZ, RZ, R12 ;  /* 0x000000ffff0b7224 */ /* 0x000fe400078e000c */
[----:B------:R-:W-:Y:S02]  /*1fd10*/  IMAD.MOV.U32 R13, RZ, RZ, R10 ;  /* 0x000000ffff0d7224 */ /* 0x000fe400078e000a */
[----:B------:R-:W-:Y:S02]  /*1fd20*/  IMAD.MOV.U32 R12, RZ, RZ, R23 ;  /* 0x000000ffff0c7224 */ /* 0x000fe400078e0017 */
.L_x_48914:
[----:B------:R-:W-:Y:S05]  /*1fd30*/  BSYNC B1 ;  /* 0x0000000000017941 */ /* 0x000fea0003800000 */
.L_x_48912:
        /* <DEDUP_REMOVED lines=9> */
.L_x_48916:
[----:B------:R-:W-:Y:S01]  /*1fdd0*/  MOV R10, R32 ;  /* 0x00000020000a7202 */ /* 0x000fe20000000f00 */
[----:B------:R-:W-:Y:S02]  /*1fde0*/  IMAD.MOV.U32 R23, RZ, RZ, R11 ;  /* 0x000000ffff177224 */ /* 0x000fe400078e000b */
[----:B------:R-:W-:Y:S02]  /*1fdf0*/  IMAD.MOV.U32 R32, RZ, RZ, R25 ;  /* 0x000000ffff207224 */ /* 0x000fe400078e0019 */
[----:B------:R-:W-:Y:S02]  /*1fe00*/  IMAD.MOV.U32 R11, RZ, RZ, R8 ;  /* 0x000000ffff0b7224 */ /* 0x000fe400078e0008 */
.L_x_48917:
[----:B------:R-:W-:Y:S05]  /*1fe10*/  BSYNC B1 ;  /* 0x0000000000017941 */ /* 0x000fea0003800000 */
.L_x_48915:
        /* <DEDUP_REMOVED lines=9> */
.L_x_48919:
[----:B------:R-:W-:Y:S01]  /*1feb0*/  MOV R25, R10 ;  /* 0x0000000a00197202 */ /* 0x000fe20000000f00 */
[----:B------:R-:W-:Y:S02]  /*1fec0*/  IMAD.MOV.U32 R8, RZ, RZ, R23 ;  /* 0x000000ffff087224 */ /* 0x000fe400078e0017 */
[----:B------:R-:W-:Y:S02]  /*1fed0*/  IMAD.MOV.U32 R10, RZ, RZ, R9 ;  /* 0x000000ffff0a7224 */ /* 0x000fe400078e0009 */
[----:B------:R-:W-:Y:S02]  /*1fee0*/  IMAD.MOV.U32 R23, RZ, RZ, R36 ;  /* 0x000000ffff177224 */ /* 0x000fe400078e0024 */
.L_x_48920:
[----:B------:R-:W-:Y:S05]  /*1fef0*/  BSYNC B1 ;  /* 0x0000000000017941 */ /* 0x000fea0003800000 */
.L_x_48918:
        /* <DEDUP_REMOVED lines=9> */
.L_x_48922:
[----:B------:R-:W-:Y:S01]  /*1ff90*/  MOV R34, R25 ;  /* 0x0000001900227202 */ /* 0x000fe20000000f00 */
[----:B------:R-:W-:Y:S02]  /*1ffa0*/  IMAD.MOV.U32 R9, RZ, RZ, R8 ;  /* 0x000000ffff097224 */ /* 0x000fe400078e0008 */
[----:B------:R-:W-:Y:S02]  /*1ffb0*/  IMAD.MOV.U32 R25, RZ, RZ, R38 ;  /* 0x000000ffff197224 */ /* 0x000fe400078e0026 */
[----:B------:R-:W-:Y:S02]  /*1ffc0*/  IMAD.MOV.U32 R8, RZ, RZ, R7 ;  /* 0x000000ffff087224 */ /* 0x000fe400078e0007 */
.L_x_48923:
[----:B------:R-:W-:Y:S05]  /*1ffd0*/  BSYNC B1 ;  /* 0x0000000000017941 */ /* 0x000fea0003800000 */
.L_x_48921:
        /* <DEDUP_REMOVED lines=9> */
.L_x_48925:
[----:B------:R-:W-:Y:S01]  /*20070*/  MOV R7, R34 ;  /* 0x0000002200077202 */ /* 0x000fe20000000f00 */
[----:B------:R-:W-:Y:S02]  /*20080*/  IMAD.MOV.U32 R36, RZ, RZ, R9 ;  /* 0x000000ffff247224 */ /* 0x000fe400078e0009 */
[----:B------:R-:W-:Y:S02]  /*20090*/  IMAD.MOV.U32 R34, RZ, RZ, R5 ;  /* 0x000000ffff227224 */ /* 0x000fe400078e0005 */
[----:B------:R-:W-:Y:S02]  /*200a0*/  IMAD.MOV.U32 R9, RZ, RZ, R6 ;  /* 0x000000ffff097224 */ /* 0x000fe400078e0006 */
.L_x_48926:
[----:B------:R-:W-:Y:S05]  /*200b0*/  BSYNC B1 ;  /* 0x0000000000017941 */ /* 0x000fea0003800000 */
.L_x_48924:
        /* <DEDUP_REMOVED lines=16> */
.L_x_48928:
[----:B------:R-:W-:Y:S02]  /*201c0*/  IMAD.MOV.U32 R6, RZ, RZ, R19 ;  /* 0x000000ffff067224 */ /* 0x000fe400078e0013 */
[----:B------:R-:W-:Y:S02]  /*201d0*/  IMAD.MOV.U32 R5, RZ, RZ, R71 ;  /* 0x000000ffff057224 */ /* 0x000fe400078e0047 */
[----:B------:R-:W-:Y:S02]  /*201e0*/  IMAD.MOV.U32 R19, RZ, RZ, R4 ;  /* 0x000000ffff137224 */ /* 0x000fe400078e0004 */
[----:B------:R-:W-:Y:S02]  /*201f0*/  IMAD.MOV.U32 R71, RZ, RZ, R26 ;  /* 0x000000ffff477224 */ /* 0x000fe400078e001a */
.L_x_48929:
[----:B------:R-:W-:Y:S05]  /*20200*/  BSYNC B1 ;  /* 0x0000000000017941 */ /* 0x000fea0003800000 */
.L_x_48927:
        /* <DEDUP_REMOVED lines=9> */
.L_x_48931:
[----:B------:R-:W-:Y:S02]  /*202a0*/  IMAD.MOV.U32 R4, RZ, RZ, R6 ;  /* 0x000000ffff047224 */ /* 0x000fe400078e0006 */
[----:B------:R-:W-:Y:S02]  /*202b0*/  IMAD.MOV.U32 R24, RZ, RZ, R5 ;  /* 0x000000ffff187224 */ /* 0x000fe400078e0005 */
[----:B------:R-:W-:Y:S02]  /*202c0*/  IMAD.MOV.U32 R6, RZ, RZ, R27 ;  /* 0x000000ffff067224 */ /* 0x000fe400078e001b */
[----:B------:R-:W-:Y:S02]  /*202d0*/  IMAD.MOV.U32 R5, RZ, RZ, R2 ;  /* 0x000000ffff057224 */ /* 0x000fe400078e0002 */
.L_x_48932:
[----:B------:R-:W-:Y:S05]  /*202e0*/  BSYNC B1 ;  /* 0x0000000000017941 */ /* 0x000fea0003800000 */
.L_x_48930:
        /* <DEDUP_REMOVED lines=9> */
.L_x_48934:
[----:B------:R-:W-:Y:S02]  /*20380*/  IMAD.MOV.U32 R2, RZ, RZ, R4 ;  /* 0x000000ffff027224 */ /* 0x000fe400078e0004 */
[----:B------:R-:W-:Y:S02]  /*20390*/  IMAD.MOV.U32 R26, RZ, RZ, R24 ;  /* 0x000000ffff1a7224 */ /* 0x000fe400078e0018 */
[----:B------:R-:W-:Y:S02]  /*203a0*/  IMAD.MOV.U32 R4, RZ, RZ, R3 ;  /* 0x000000ffff047224 */ /* 0x000fe400078e0003 */
[----:B------:R-:W-:Y:S02]  /*203b0*/  IMAD.MOV.U32 R24, RZ, RZ, R31 ;  /* 0x000000ffff187224 */ /* 0x000fe400078e001f */
.L_x_48935:
[----:B------:R-:W-:Y:S05]  /*203c0*/  BSYNC B1 ;  /* 0x0000000000017941 */ /* 0x000fea0003800000 */
.L_x_48933:
        /* <DEDUP_REMOVED lines=9> */
.L_x_48937:
[----:B------:R-:W-:Y:S02]  /*20460*/  IMAD.MOV.U32 R3, RZ, RZ, R2 ;  /* 0x000000ffff037224 */ /* 0x000fe400078e0002 */
[----:B------:R-:W-:Y:S02]  /*20470*/  IMAD.MOV.U32 R27, RZ, RZ, R26 ;  /* 0x000000ffff1b7224 */ /* 0x000fe400078e001a */
[----:B------:R-:W-:Y:S02]  /*20480*/  IMAD.MOV.U32 R2, RZ, RZ, R28 ;  /* 0x000000ffff027224 */ /* 0x000fe400078e001c */
[----:B------:R-:W-:Y:S02]  /*20490*/  IMAD.MOV.U32 R26, RZ, RZ, R29 ;  /* 0x000000ffff1a7224 */ /* 0x000fe400078e001d */
.L_x_48938:
[----:B------:R-:W-:Y:S05]  /*204a0*/  BSYNC B1 ;  /* 0x0000000000017941 */ /* 0x000fea0003800000 */
.L_x_48936:
        /* <DEDUP_REMOVED lines=9> */
.L_x_48940:
[----:B------:R-:W-:Y:S02]  /*20540*/  IMAD.MOV.U32 R28, RZ, RZ, R3 ;  /* 0x000000ffff1c7224 */ /* 0x000fe400078e0003 */
[----:B------:R-:W-:Y:S02]  /*20550*/  IMAD.MOV.U32 R29, RZ, RZ, R27 ;  /* 0x000000ffff1d7224 */ /* 0x000fe400078e001b */
[----:B------:R-:W-:Y:S02]  /*20560*/  IMAD.MOV.U32 R3, RZ, RZ, R33 ;  /* 0x000000ffff037224 */ /* 0x000fe400078e0021 */
[----:B------:R-:W-:Y:S02]  /*20570*/  IMAD.MOV.U32 R27, RZ, RZ, R18 ;  /* 0x000000ffff1b7224 */ /* 0x000fe400078e0012 */
.L_x_48941:
[----:B------:R-:W-:Y:S05]  /*20580*/  BSYNC B1 ;  /* 0x0000000000017941 */ /* 0x000fea0003800000 */
.L_x_48939:
        /* <DEDUP_REMOVED lines=9> */
.L_x_48943:
[----:B------:R-:W-:Y:S02]  /*20620*/  IMAD.MOV.U32 R31, RZ, RZ, R28 ;  /* 0x000000ffff1f7224 */ /* 0x000fe400078e001c */
[----:B------:R-:W-:Y:S02]  /*20630*/  IMAD.MOV.U32 R33, RZ, RZ, R29 ;  /* 0x000000ffff217224 */ /* 0x000fe400078e001d */
[----:B------:R-:W-:Y:S02]  /*20640*/  IMAD.MOV.U32 R28, RZ, RZ, R17 ;  /* 0x000000ffff1c7224 */ /* 0x000fe400078e0011 */
[----:B------:R-:W-:Y:S02]  /*20650*/  IMAD.MOV.U32 R29, RZ, RZ, R16 ;  /* 0x000000ffff1d7224 */ /* 0x000fe400078e0010 */
.L_x_48944:
[----:B------:R-:W-:Y:S05]  /*20660*/  BSYNC B1 ;  /* 0x0000000000017941 */ /* 0x000fea0003800000 */
.L_x_48942:
        /* <DEDUP_REMOVED lines=9> */
.L_x_48946:
[----:B------:R-:W-:Y:S02]  /*20700*/  IMAD.MOV.U32 R38, RZ, RZ, R31 ;  /* 0x000000ffff267224 */ /* 0x000fe400078e001f */
[----:B------:R-:W-:Y:S02]  /*20710*/  IMAD.MOV.U32 R40, RZ, RZ, R33 ;  /* 0x000000ffff287224 */ /* 0x000fe400078e0021 */
[----:B------:R-:W-:Y:S02]  /*20720*/  IMAD.MOV.U32 R31, RZ, RZ, R21 ;  /* 0x000000ffff1f7224 */ /* 0x000fe400078e0015 */
[----:B------:R-:W-:Y:S02]  /*20730*/  IMAD.MOV.U32 R33, RZ, RZ, R35 ;  /* 0x000000ffff217224 */ /* 0x000fe400078e0023 */
.L_x_48947:
[----:B------:R-:W-:Y:S05]  /*20740*/  BSYNC B1 ;  /* 0x0000000000017941 */ /* 0x000fea0003800000 */
.L_x_48945:
        /* <DEDUP_REMOVED lines=9> */
.L_x_48949:
[----:B------:R-:W-:Y:S02]  /*207e0*/  IMAD.MOV.U32 R21, RZ, RZ, R38 ;  /* 0x000000ffff157224 */ /* 0x000fe400078e0026 */
[----:B------:R-:W-:Y:S02]  /*207f0*/  IMAD.MOV.U32 R35, RZ, RZ, R40 ;  /* 0x000000ffff237224 */ /* 0x000fe400078e0028 */
[----:B------:R-:W-:Y:S02]  /*20800*/  IMAD.MOV.U32 R38, RZ, RZ, R14 ;  /* 0x000000ffff267224 */ /* 0x000fe400078e000e */
[----:B------:R-:W-:Y:S02]  /*20810*/  IMAD.MOV.U32 R40, RZ, RZ, R15 ;  /* 0x000000ffff287224 */ /* 0x000fe400078e000f */
.L_x_48950:
[----:B------:R-:W-:Y:S05]  /*20820*/  BSYNC B1 ;  /* 0x0000000000017941 */ /* 0x000fea0003800000 */
.L_x_48948:
        /* <DEDUP_REMOVED lines=9> */
.L_x_48952:
[----:B------:R-:W-:Y:S02]  /*208c0*/  IMAD.MOV.U32 R42, RZ, RZ, R21 ;  /* 0x000000ffff2a7224 */ /* 0x000fe400078e0015 */
[----:B------:R-:W-:Y:S02]  /*208d0*/  IMAD.MOV.U32 R39, RZ, RZ, R35 ;  /* 0x000000ffff277224 */ /* 0x000fe400078e0023 */
[----:B------:R-:W-:Y:S02]  /*208e0*/  IMAD.MOV.U32 R21, RZ, RZ, R37 ;  /* 0x000000ffff157224 */ /* 0x000fe400078e0025 */
[----:B------:R-:W-:Y:S02]  /*208f0*/  IMAD.MOV.U32 R35, RZ, RZ, R30 ;  /* 0x000000ffff237224 */ /* 0x000fe400078e001e */
.L_x_48953:
[----:B------:R-:W-:Y:S05]  /*20900*/  BSYNC B1 ;  /* 0x0000000000017941 */ /* 0x000fea0003800000 */
.L_x_48951:
        /* <DEDUP_REMOVED lines=9> */
.L_x_48955:
[----:B------:R-:W-:Y:S02]  /*209a0*/  IMAD.MOV.U32 R37, RZ, RZ, R42 ;  /* 0x000000ffff257224 */ /* 0x000fe400078e002a */
[----:B------:R-:W-:Y:S02]  /*209b0*/  IMAD.MOV.U32 R30, RZ, RZ, R39 ;  /* 0x000000ffff1e7224 */ /* 0x000fe400078e0027 */
[----:B------:R-:W-:Y:S02]  /*209c0*/  IMAD.MOV.U32 R42, RZ, RZ, R13 ;  /* 0x000000ffff2a7224 */ /* 0x000fe400078e000d */
[----:B------:R-:W-:Y:S02]  /*209d0*/  IMAD.MOV.U32 R39, RZ, RZ, R12 ;  /* 0x000000ffff277224 */ /* 0x000fe400078e000c */
.L_x_48956:
[----:B------:R-:W-:Y:S05]  /*209e0*/  BSYNC B1 ;  /* 0x0000000000017941 */ /* 0x000fea0003800000 */
.L_x_48954:
        /* <DEDUP_REMOVED lines=9> */
.L_x_48958:
[----:B------:R-:W-:Y:S02]  /*20a80*/  IMAD.MOV.U32 R44, RZ, RZ, R37 ;  /* 0x000000ffff2c7224 */ /* 0x000fe400078e0025 */
[----:B------:R-:W-:Y:S02]  /*20a90*/  IMAD.MOV.U32 R46, RZ, RZ, R30 ;  /* 0x000000ffff2e7224 */ /* 0x000fe400078e001e */
[----:B------:R-:W-:Y:S02]  /*20aa0*/  IMAD.MOV.U32 R37, RZ, RZ, R32 ;  /* 0x000000ffff257224 */ /* 0x000fe400078e0020 */
[----:B------:R-:W-:Y:S02]  /*20ab0*/  IMAD.MOV.U32 R30, RZ, RZ, R11 ;  /* 0x000000ffff1e7224 */ /* 0x000fe400078e000b */
.L_x_48959:
[----:B------:R-:W-:Y:S05]  /*20ac0*/  BSYNC B1 ;  /* 0x0000000000017941 */ /* 0x000fea0003800000 */
.L_x_48957:
        /* <DEDUP_REMOVED lines=9> */
.L_x_48961:
[----:B------:R-:W-:Y:S02]  /*20b60*/  IMAD.MOV.U32 R32, RZ, RZ, R44 ;  /* 0x000000ffff207224 */ /* 0x000fe400078e002c */
[----:B------:R-:W-:Y:S02]  /*20b70*/  IMAD.MOV.U32 R45, RZ, RZ, R46 ;  /* 0x000000ffff2d7224 */ /* 0x000fe400078e002e */
[----:B------:R-:W-:Y:S02]  /*20b80*/  IMAD.MOV.U32 R44, RZ, RZ, R10 ;  /* 0x000000ffff2c7224 */ /* 0x000fe400078e000a */
[----:B------:R-:W-:Y:S02]  /*20b90*/  IMAD.MOV.U32 R46, RZ, RZ, R23 ;  /* 0x000000ffff2e7224 */ /* 0x000fe400078e0017 */
.L_x_48962:
[----:B------:R-:W-:Y:S05]  /*20ba0*/  BSYNC B1 ;  /* 0x0000000000017941 */ /* 0x000fea0003800000 */
.L_x_48960:
        /* <DEDUP_REMOVED lines=9> */
.L_x_48964:
[----:B------:R-:W-:Y:S02]  /*20c40*/  IMAD.MOV.U32 R23, RZ, RZ, R32 ;  /* 0x000000ffff177224 */ /* 0x000fe400078e0020 */
[----:B------:R-:W-:Y:S02]  /*20c50*/  IMAD.MOV.U32 R48, RZ, RZ, R45 ;  /* 0x000000ffff307224 */ /* 0x000fe400078e002d */
[----:B------:R-:W-:Y:S02]  /*20c60*/  IMAD.MOV.U32 R32, RZ, RZ, R25 ;  /* 0x000000ffff207224 */ /* 0x000fe400078e0019 */
[----:B------:R-:W-:Y:S02]  /*20c70*/  IMAD.MOV.U32 R45, RZ, RZ, R8 ;  /* 0x000000ffff2d7224 */ /* 0x000fe400078e0008 */
.L_x_48965:
[----:B------:R-:W-:Y:S05]  /*20c80*/  BSYNC B1 ;  /* 0x0000000000017941 */ /* 0x000fea0003800000 */
.L_x_48963:
        /* <DEDUP_REMOVED lines=9> */
.L_x_48967:
[----:B------:R-:W-:Y:S02]  /*20d20*/  IMAD.MOV.U32 R25, RZ, RZ, R23 ;  /* 0x000000ffff197224 */ /* 0x000fe400078e0017 */
[----:B------:R-:W-:Y:S02]  /*20d30*/  IMAD.MOV.U32 R47, RZ, RZ, R48 ;  /* 0x000000ffff2f7224 */ /* 0x000fe400078e0030 */
[----:B------:R-:W-:Y:S02]  /*20d40*/  IMAD.MOV.U32 R23, RZ, RZ, R34 ;  /* 0x000000ffff177224 */ /* 0x000fe400078e0022 */
[----:B------:R-:W-:Y:S02]  /*20d50*/  IMAD.MOV.U32 R48, RZ, RZ, R9 ;  /* 0x000000ffff307224 */ /* 0x000fe400078e0009 */
.L_x_48968:
[----:B------:R-:W-:Y:S05]  /*20d60*/  BSYNC B1 ;  /* 0x0000000000017941 */ /* 0x000fea0003800000 */
.L_x_48966:
        /* <DEDUP_REMOVED lines=9> */
.L_x_48970:
[----:B------:R-:W-:Y:S02]  /*20e00*/  IMAD.MOV.U32 R34, RZ, RZ, R25 ;  /* 0x000000ffff227224 */ /* 0x000fe400078e0019 */
[----:B------:R-:W-:Y:S02]  /*20e10*/  IMAD.MOV.U32 R50, RZ, RZ, R47 ;  /* 0x000000ffff327224 */ /* 0x000fe400078e002f */
[----:B------:R-:W-:Y:S02]  /*20e20*/  IMAD.MOV.U32 R25, RZ, RZ, R7 ;  /* 0x000000ffff197224 */ /* 0x000fe400078e0007 */
[----:B------:R-:W-:Y:S02]  /*20e30*/  IMAD.MOV.U32 R47, RZ, RZ, R36 ;  /* 0x000000ffff2f7224 */ /* 0x000fe400078e0024 */
.L_x_48971:
[----:B------:R-:W-:Y:S05]  /*20e40*/  BSYNC B1 ;  /* 0x0000000000017941 */ /* 0x000fea0003800000 */
.L_x_48969:
        /* <DEDUP_REMOVED lines=16> */
.L_x_48973:
[----:B------:R-:W-:Y:S01]  /*20f50*/  IMAD.MOV.U32 R18, RZ, RZ, R19 ;  /* 0x000000ffff127224 */ /* 0x000fe200078e0013 */
[----:B------:R-:W-:Y:S01]  /*20f60*/  MOV R19, R6 ;  /* 0x0000000600137202 */ /* 0x000fe20000000f00 */
[----:B------:R-:W-:Y:S02]  /*20f70*/  IMAD.MOV.U32 R70, RZ, RZ, R71 ;  /* 0x000000ffff467224 */ /* 0x000fe400078e0047 */
[----:B------:R-:W-:Y:S02]  /*20f80*/  IMAD.MOV.U32 R71, RZ, RZ, R5 ;  /* 0x000000ffff477224 */ /* 0x000fe400078e0005 */
.L_x_48974:
[----:B------:R-:W-:Y:S05]  /*20f90*/  BSYNC B1 ;  /* 0x0000000000017941 */ /* 0x000fea0003800000 */
.L_x_48972:
        /* <DEDUP_REMOVED lines=9> */
.L_x_48976:
[----:B------:R-:W-:Y:S01]  /*21030*/  IMAD.MOV.U32 R17, RZ, RZ, R18 ;  /* 0x000000ffff117224 */ /* 0x000fe200078e0012 */
[----:B------:R-:W-:Y:S01]  /*21040*/  MOV R18, R4 ;  /* 0x0000000400127202 */ /* 0x000fe20000000f00 */
[----:B------:R-:W-:Y:S02]  /*21050*/  IMAD.MOV.U32 R69, RZ, RZ, R70 ;  /* 0x000000ffff457224 */ /* 0x000fe400078e0046 */
[----:B------:R-:W-:Y:S02]  /*21060*/  IMAD.MOV.U32 R70, RZ, RZ, R24 ;  /* 0x000000ffff467224 */ /* 0x000fe400078e0018 */
.L_x_48977:
[----:B------:R-:W-:Y:S05]  /*21070*/  BSYNC B1 ;  /* 0x0000000000017941 */ /* 0x000fea0003800000 */
.L_x_48975:
        /* <DEDUP_REMOVED lines=9> */
.L_x_48979:
[----:B------:R-:W-:Y:S01]  /*21110*/  IMAD.MOV.U32 R16, RZ, RZ, R17 ;  /* 0x000000ffff107224 */ /* 0x000fe200078e0011 */
[----:B------:R-:W-:Y:S01]  /*21120*/  MOV R17, R2 ;  /* 0x0000000200117202 */ /* 0x000fe20000000f00 */
[----:B------:R-:W-:Y:S02]  /*21130*/  IMAD.MOV.U32 R68, RZ, RZ, R69 ;  /* 0x000000ffff447224 */ /* 0x000fe400078e0045 */
[----:B------:R-:W-:Y:S02]  /*21140*/  IMAD.MOV.U32 R69, RZ, RZ, R26 ;  /* 0x000000ffff457224 */ /* 0x000fe400078e001a */
.L_x_48980:
[----:B------:R-:W-:Y:S05]  /*21150*/  BSYNC B1 ;  /* 0x0000000000017941 */ /* 0x000fea0003800000 */
.L_x_48978:
        /* <DEDUP_REMOVED lines=9> */
.L_x_48982:
[----:B------:R-:W-:Y:S01]  /*211f0*/  IMAD.MOV.U32 R15, RZ, RZ, R16 ;  /* 0x000000ffff0f7224 */ /* 0x000fe200078e0010 */
[----:B------:R-:W-:Y:S01]  /*21200*/  MOV R16, R3 ;  /* 0x0000000300107202 */ /* 0x000fe20000000f00 */
[----:B------:R-:W-:Y:S02]  /*21210*/  IMAD.MOV.U32 R67, RZ, RZ, R68 ;  /* 0x000000ffff437224 */ /* 0x000fe400078e0044 */
[----:B------:R-:W-:Y:S02]  /*21220*/  IMAD.MOV.U32 R68, RZ, RZ, R27 ;  /* 0x000000ffff447224 */ /* 0x000fe400078e001b */
.L_x_48983:
[----:B------:R-:W-:Y:S05]  /*21230*/  BSYNC B1 ;  /* 0x0000000000017941 */ /* 0x000fea0003800000 */
.L_x_48981:
        /* <DEDUP_REMOVED lines=9> */
.L_x_48985:
[----:B------:R-:W-:Y:S01]  /*212d0*/  IMAD.MOV.U32 R14, RZ, RZ, R15 ;  /* 0x000000ffff0e7224 */ /* 0x000fe200078e000f */
[----:B------:R-:W-:Y:S01]  /*212e0*/  MOV R15, R28 ;  /* 0x0000001c000f7202 */ /* 0x000fe20000000f00 */
[----:B------:R-:W-:Y:S02]  /*212f0*/  IMAD.MOV.U32 R66, RZ, RZ, R67 ;  /* 0x000000ffff427224 */ /* 0x000fe400078e0043 */
[----:B------:R-:W-:Y:S02]  /*21300*/  IMAD.MOV.U32 R67, RZ, RZ, R29 ;  /* 0x000000ffff437224 */ /* 0x000fe400078e001d */
.L_x_48986:
[----:B------:R-:W-:Y:S05]  /*21310*/  BSYNC B1 ;  /* 0x0000000000017941 */ /* 0x000fea0003800000 */
.L_x_48984:
        /* <DEDUP_REMOVED lines=9> */
.L_x_48988:
[----:B------:R-:W-:Y:S01]  /*213b0*/  IMAD.MOV.U32 R13, RZ, RZ, R14 ;  /* 0x000000ffff0d7224 */ /* 0x000fe200078e000e */
[----:B------:R-:W-:Y:S01]  /*213c0*/  MOV R14, R31 ;  /* 0x0000001f000e7202 */ /* 0x000fe20000000f00 */
[----:B------:R-:W-:Y:S02]  /*213d0*/  IMAD.MOV.U32 R65, RZ, RZ, R66 ;  /* 0x000000ffff417224 */ /* 0x000fe400078e0042 */
[----:B------:R-:W-:Y:S02]  /*213e0*/  IMAD.MOV.U32 R66, RZ, RZ, R33 ;  /* 0x000000ffff427224 */ /* 0x000fe400078e0021 */
.L_x_48989:
[----:B------:R-:W-:Y:S05]  /*213f0*/  BSYNC B1 ;  /* 0x0000000000017941 */ /* 0x000fea0003800000 */
.L_x_48987:
        /* <DEDUP_REMOVED lines=9> */
.L_x_48991:
[----:B------:R-:W-:Y:S01]  /*21490*/  IMAD.MOV.U32 R12, RZ, RZ, R13 ;  /* 0x000000ffff0c7224 */ /* 0x000fe200078e000d */
[----:B------:R-:W-:Y:S01]  /*214a0*/  MOV R13, R38 ;  /* 0x00000026000d7202 */ /* 0x000fe20000000f00 */
[----:B------:R-:W-:Y:S02]  /*214b0*/  IMAD.MOV.U32 R64, RZ, RZ, R65 ;  /* 0x000000ffff407224 */ /* 0x000fe400078e0041 */
[----:B------:R-:W-:Y:S02]  /*214c0*/  IMAD.MOV.U32 R65, RZ, RZ, R40 ;  /* 0x000000ffff417224 */ /* 0x000fe400078e0028 */
.L_x_48992:
[----:B------:R-:W-:Y:S05]  /*214d0*/  BSYNC B1 ;  /* 0x0000000000017941 */ /* 0x000fea0003800000 */
.L_x_48990:
        /* <DEDUP_REMOVED lines=9> */
.L_x_48994:
[----:B------:R-:W-:Y:S01]  /*21570*/  IMAD.MOV.U32 R11, RZ, RZ, R12 ;  /* 0x000000ffff0b7224 */ /* 0x000fe200078e000c */
[----:B------:R-:W-:Y:S01]  /*21580*/  MOV R12, R21 ;  /* 0x00000015000c7202 */ /* 0x000fe20000000f00 */
[----:B------:R-:W-:Y:S02]  /*21590*/  IMAD.MOV.U32 R63, RZ, RZ, R64 ;  /* 0x000000ffff3f7224 */ /* 0x000fe400078e0040 */
[----:B------:R-:W-:Y:S02]  /*215a0*/  IMAD.MOV.U32 R64, RZ, RZ, R35 ;  /* 0x000000ffff407224 */ /* 0x000fe400078e0023 */
.L_x_48995:
[----:B------:R-:W-:Y:S05]  /*215b0*/  BSYNC B1 ;  /* 0x0000000000017941 */ /* 0x000fea0003800000 */
.L_x_48993:
        /* <DEDUP_REMOVED lines=9> */
.L_x_48997:
[----:B------:R-:W-:Y:S01]  /*21650*/  IMAD.MOV.U32 R10, RZ, RZ, R11 ;  /* 0x000000ffff0a7224 */ /* 0x000fe200078e000b */
[----:B------:R-:W-:Y:S01]  /*21660*/  MOV R11, R42 ;  /* 0x0000002a000b7202 */ /* 0x000fe20000000f00 */
[----:B------:R-:W-:Y:S02]  /*21670*/  IMAD.MOV.U32 R62, RZ, RZ, R63 ;  /* 0x000000ffff3e7224 */ /* 0x000fe400078e003f */
[----:B------:R-:W-:Y:S02]  /*21680*/  IMAD.MOV.U32 R63, RZ, RZ, R39 ;  /* 0x000000ffff3f7224 */ /* 0x000fe400078e0027 */
.L_x_48998:
[----:B------:R-:W-:Y:S05]  /*21690*/  BSYNC B1 ;  /* 0x0000000000017941 */ /* 0x000fea0003800000 */
.L_x_48996:
        /* <DEDUP_REMOVED lines=9> */
.L_x_49000:
[----:B------:R-:W-:Y:S01]  /*21730*/  IMAD.MOV.U32 R9, RZ, RZ, R10 ;  /* 0x000000ffff097224 */ /* 0x000fe200078e000a */
[----:B------:R-:W-:Y:S01]  /*21740*/  MOV R10, R37 ;  /* 0x00000025000a7202 */ /* 0x000fe20000000f00 */
[----:B------:R-:W-:Y:S02]  /*21750*/  IMAD.MOV.U32 R61, RZ, RZ, R62 ;  /* 0x000000ffff3d7224 */ /* 0x000fe400078e003e */
[----:B------:R-:W-:Y:S02]  /*21760*/  IMAD.MOV.U32 R62, RZ, RZ, R30 ;  /* 0x000000ffff3e7224 */ /* 0x000fe400078e001e */
.L_x_49001:
[----:B------:R-:W-:Y:S05]  /*21770*/  BSYNC B1 ;  /* 0x0000000000017941 */ /* 0x000fea0003800000 */
.L_x_48999:
        /* <DEDUP_REMOVED lines=9> */
.L_x_49003:
[----:B------:R-:W-:Y:S01]  /*21810*/  IMAD.MOV.U32 R8, RZ, RZ, R9 ;  /* 0x000000ffff087224 */ /* 0x000fe200078e0009 */
[----:B------:R-:W-:Y:S01]  /*21820*/  MOV R9, R44 ;  /* 0x0000002c00097202 */ /* 0x000fe20000000f00 */
[----:B------:R-:W-:Y:S02]  /*21830*/  IMAD.MOV.U32 R60, RZ, RZ, R61 ;  /* 0x000000ffff3c7224 */ /* 0x000fe400078e003d */
[----:B------:R-:W-:Y:S02]  /*21840*/  IMAD.MOV.U32 R61, RZ, RZ, R46 ;  /* 0x000000ffff3d7224 */ /* 0x000fe400078e002e */
.L_x_49004:
[----:B------:R-:W-:Y:S05]  /*21850*/  BSYNC B1 ;  /* 0x0000000000017941 */ /* 0x000fea0003800000 */
.L_x_49002:
        /* <DEDUP_REMOVED lines=9> */
.L_x_49006:
[----:B------:R-:W-:Y:S01]  /*218f0*/  IMAD.MOV.U32 R7, RZ, RZ, R8 ;  /* 0x000000ffff077224 */ /* 0x000fe200078e0008 */
[----:B------:R-:W-:Y:S01]  /*21900*/  MOV R8, R32 ;  /* 0x0000002000087202 */ /* 0x000fe20000000f00 */
[----:B------:R-:W-:Y:S02]  /*21910*/  IMAD.MOV.U32 R59, RZ, RZ, R60 ;  /* 0x000000ffff3b7224 */ /* 0x000fe400078e003c */
[----:B------:R-:W-:Y:S02]  /*21920*/  IMAD.MOV.U32 R60, RZ, RZ, R45 ;  /* 0x000000ffff3c7224 */ /* 0x000fe400078e002d */
.L_x_49007:
[----:B------:R-:W-:Y:S05]  /*21930*/  BSYNC B1 ;  /* 0x0000000000017941 */ /* 0x000fea0003800000 */
.L_x_49005:
        /* <DEDUP_REMOVED lines=9> */
.L_x_49009:
[----:B------:R-:W-:Y:S01]  /*219d0*/  IMAD.MOV.U32 R6, RZ, RZ, R7 ;  /* 0x000000ffff067224 */ /* 0x000fe200078e0007 */
[----:B------:R-:W-:Y:S01]  /*219e0*/  MOV R7, R23 ;  /* 0x0000001700077202 */ /* 0x000fe20000000f00 */
[----:B------:R-:W-:Y:S02]  /*219f0*/  IMAD.MOV.U32 R58, RZ, RZ, R59 ;  /* 0x000000ffff3a7224 */ /* 0x000fe400078e003b */
[----:B------:R-:W-:Y:S02]  /*21a00*/  IMAD.MOV.U32 R59, RZ, RZ, R48 ;  /* 0x000000ffff3b7224 */ /* 0x000fe400078e0030 */
.L_x_49010:
[----:B------:R-:W-:Y:S05]  /*21a10*/  BSYNC B1 ;  /* 0x0000000000017941 */ /* 0x000fea0003800000 */
.L_x_49008:
        /* <DEDUP_REMOVED lines=9> */
.L_x_49012:
[----:B------:R-:W-:Y:S01]  /*21ab0*/  IMAD.MOV.U32 R5, RZ, RZ, R6 ;  /* 0x000000ffff057224 */ /* 0x000fe200078e0006 */
[----:B------:R-:W-:Y:S01]  /*21ac0*/  MOV R6, R25 ;  /* 0x0000001900067202 */ /* 0x000fe20000000f00 */
[----:B------:R-:W-:Y:S02]  /*21ad0*/  IMAD.MOV.U32 R57, RZ, RZ, R58 ;  /* 0x000000ffff397224 */ /* 0x000fe400078e003a */
[----:B------:R-:W-:Y:S02]  /*21ae0*/  IMAD.MOV.U32 R58, RZ, RZ, R47 ;  /* 0x000000ffff3a7224 */ /* 0x000fe400078e002f */
.L_x_49013:
[----:B------:R-:W-:Y:S05]  /*21af0*/  BSYNC B1 ;  /* 0x0000000000017941 */ /* 0x000fea0003800000 */
.L_x_49011:
        /* <DEDUP_REMOVED lines=9> */
.L_x_49015:
[----:B------:R-:W-:Y:S01]  /*21b90*/  IMAD.MOV.U32 R4, RZ, RZ, R5 ;  /* 0x000000ffff047224 */ /* 0x000fe200078e0005 */
[----:B------:R-:W-:Y:S01]  /*21ba0*/  MOV R5, R34 ;  /* 0x0000002200057202 */ /* 0x000fe20000000f00 */
[----:B------:R-:W-:Y:S02]  /*21bb0*/  IMAD.MOV.U32 R56, RZ, RZ, R57 ;  /* 0x000000ffff387224 */ /* 0x000fe400078e0039 */
[----:B------:R-:W-:Y:S02]  /*21bc0*/  IMAD.MOV.U32 R57, RZ, RZ, R50 ;  /* 0x000000ffff397224 */ /* 0x000fe400078e0032 */
.L_x_49016:
[----:B------:R-:W-:Y:S05]  /*21bd0*/  BSYNC B1 ;  /* 0x0000000000017941 */ /* 0x000fea0003800000 */
.L_x_49014:
[----:B------:R-:W-:Y:S02]  /*21be0*/  FADD.FTZ R2, R43, R41 ;  /* 0x000000292b027221 */ /* 0x000fe40000010000 */
[----:B------:R-:W-:Y:S02]  /*21bf0*/  IMAD.MOV.U32 R3, RZ, RZ, R20 ;  /* 0x000000ffff037224 */ /* 0x000fe400078e0014 */
.L_x_48296:
[----:B--234-:R-:W-:Y:S05]  /*21c00*/  BSYNC B0 ;  /* 0x0000000000007941 */ /* 0x01cfea0003800000 */
.L_x_48295:
        /* <DEDUP_REMOVED lines=45> */
[----:B--2---:R-:W-:-:S02]  /*21ee0*/  FSEL R3, R41, R3, P2 ;  /* 0x0000000329037208 */ /* 0x004fc40001000000 */
        /* <DEDUP_REMOVED lines=11> */
[-C--:B------:R-:W-:Y:S01]  /*21fa0*/  FSETP.NEU.FTZ.AND P0, PT, R71, R70.reuse, PT ;  /* 0x000000464700720b */ /* 0x080fe20003f1d000 */
[----:B------:R-:W-:Y:S01]  /*21fb0*/  IMAD.MOV.U32 R3, RZ, RZ, R18 ;  /* 0x000000ffff037224 */ /* 0x000fe200078e0012 */
[----:B------:R-:W-:Y:S02]  /*21fc0*/  MOV R2, R70 ;  /* 0x0000004600027202 */ /* 0x000fe40000000f00 */
[----:B------:R-:W-:-:S13]  /*21fd0*/  ISETP.GE.OR P0, PT, R19, R18, P0 ;  /* 0x000000121300720c */ /* 0x000fda0000706670 */
[----:B------:R-:W-:Y:S05]  /*21fe0*/  @P0 BRA `(.L_x_49021) ;  /* 0x0000004000000947 */ /* 0x000fea0003800000 */
.L_x_49020:
[----:B------:R-:W-:Y:S02]  /*21ff0*/  IMAD.MOV.U32 R3, RZ, RZ, R19 ;  /* 0x000000ffff037224 */ /* 0x000fe400078e0013 */
[----:B------:R-:W-:Y:S02]  /*22000*/  IMAD.MOV.U32 R2, RZ, RZ, R71 ;  /* 0x000000ffff027224 */ /* 0x000fe400078e0047 */
[----:B------:R-:W-:Y:S02]  /*22010*/  IMAD.MOV.U32 R19, RZ, RZ, R18 ;  /* 0x000000ffff137224 */ /* 0x000fe400078e0012 */
[----:B------:R-:W-:Y:S02]  /*22020*/  IMAD.MOV.U32 R71, RZ, RZ, R70 ;  /* 0x000000ffff477224 */ /* 0x000fe400078e0046 */
.L_x_49021:
[----:B------:R-:W-:Y:S05]  /*22030*/  BSYNC B1 ;  /* 0x0000000000017941 */ /* 0x000fea0003800000 */
.L_x_49019:
        /* <DEDUP_REMOVED lines=9> */
.L_x_49023:
[----:B------:R-:W-:Y:S02]  /*220d0*/  IMAD.MOV.U32 R47, RZ, RZ, R3 ;  /* 0x000000ffff2f7224 */ /* 0x000fe400078e0003 */
[----:B------:R-:W-:Y:S02]  /*220e0*/  IMAD.MOV.U32 R45, RZ, RZ, R2 ;  /* 0x000000ffff2d7224 */ /* 0x000fe400078e0002 */
[----:B------:R-:W-:Y:S02]  /*220f0*/  IMAD.MOV.U32 R3, RZ, RZ, R17 ;  /* 0x000000ffff037224 */ /* 0x000fe400078e0011 */
[----:B------:R-:W-:Y:S02]  /*22100*/  IMAD.MOV.U32 R2, RZ, RZ, R69 ;  /* 0x000000ffff027224 */ /* 0x000fe400078e0045 */
.L_x_49024:
[----:B------:R-:W-:Y:S05]  /*22110*/  BSYNC B1 ;  /* 0x0000000000017941 */ /* 0x000fea0003800000 */
.L_x_49022:
        /* <DEDUP_REMOVED lines=9> */
.L_x_49026:
[----:B------:R-:W-:Y:S02]  /*221b0*/  IMAD.MOV.U32 R70, RZ, RZ, R47 ;  /* 0x000000ffff467224 */ /* 0x000fe400078e002f */
[----:B------:R-:W-:Y:S02]  /*221c0*/  IMAD.MOV.U32 R18, RZ, RZ, R45 ;  /* 0x000000ffff127224 */ /* 0x000fe400078e002d */
[----:B------:R-:W-:Y:S02]  /*221d0*/  IMAD.MOV.U32 R47, RZ, RZ, R16 ;  /* 0x000000ffff2f7224 */ /* 0x000fe400078e0010 */
[----:B------:R-:W-:Y:S02]  /*221e0*/  IMAD.MOV.U32 R45, RZ, RZ, R68 ;  /* 0x000000ffff2d7224 */ /* 0x000fe400078e0044 */
.L_x_49027:
[----:B------:R-:W-:Y:S05]  /*221f0*/  BSYNC B1 ;  /* 0x0000000000017941 */ /* 0x000fea0003800000 */
.L_x_49025:
        /* <DEDUP_REMOVED lines=9> */
.L_x_49029:
[----:B------:R-:W-:Y:S02]  /*22290*/  IMAD.MOV.U32 R53, RZ, RZ, R70 ;  /* 0x000000ffff357224 */ /* 0x000fe400078e0046 */
[----:B------:R-:W-:Y:S02]  /*222a0*/  IMAD.MOV.U32 R17, RZ, RZ, R18 ;  /* 0x000000ffff117224 */ /* 0x000fe400078e0012 */
[----:B------:R-:W-:Y:S02]  /*222b0*/  IMAD.MOV.U32 R70, RZ, RZ, R15 ;  /* 0x000000ffff467224 */ /* 0x000fe400078e000f */
[----:B------:R-:W-:Y:S02]  /*222c0*/  IMAD.MOV.U32 R18, RZ, RZ, R67 ;  /* 0x000000ffff127224 */ /* 0x000fe400078e0043 */
.L_x_49030:
[----:B------:R-:W-:Y:S05]  /*222d0*/  BSYNC B1 ;  /* 0x0000000000017941 */ /* 0x000fea0003800000 */
.L_x_49028:
        /* <DEDUP_REMOVED lines=9> */
.L_x_49032:
[----:B------:R-:W-:Y:S02]  /*22370*/  IMAD.MOV.U32 R68, RZ, RZ, R53 ;  /* 0x000000ffff447224 */ /* 0x000fe400078e0035 */
[----:B------:R-:W-:Y:S02]  /*22380*/  IMAD.MOV.U32 R16, RZ, RZ, R17 ;  /* 0x000000ffff107224 */ /* 0x000fe400078e0011 */
[----:B------:R-:W-:Y:S02]  /*22390*/  IMAD.MOV.U32 R53, RZ, RZ, R14 ;  /* 0x000000ffff357224 */ /* 0x000fe400078e000e */
[----:B------:R-:W-:Y:S02]  /*223a0*/  IMAD.MOV.U32 R17, RZ, RZ, R66 ;  /* 0x000000ffff117224 */ /* 0x000fe400078e0042 */
.L_x_49033:
[----:B------:R-:W-:Y:S05]  /*223b0*/  BSYNC B1 ;  /* 0x0000000000017941 */ /* 0x000fea0003800000 */
.L_x_49031:
        /* <DEDUP_REMOVED lines=9> */
.L_x_49035:
[----:B------:R-:W-:Y:S02]  /*22450*/  IMAD.MOV.U32 R55, RZ, RZ, R68 ;  /* 0x000000ffff377224 */ /* 0x000fe400078e0044 */
[----:B------:R-:W-:Y:S02]  /*22460*/  IMAD.MOV.U32 R15, RZ, RZ, R16 ;  /* 0x000000ffff0f7224 */ /* 0x000fe400078e0010 */
[----:B------:R-:W-:Y:S02]  /*22470*/  IMAD.MOV.U32 R68, RZ, RZ, R13 ;  /* 0x000000ffff447224 */ /* 0x000fe400078e000d */
[----:B------:R-:W-:Y:S02]  /*22480*/  IMAD.MOV.U32 R16, RZ, RZ, R65 ;  /* 0x000000ffff107224 */ /* 0x000fe400078e0041 */
.L_x_49036:
[----:B------:R-:W-:Y:S05]  /*22490*/  BSYNC B1 ;  /* 0x0000000000017941 */ /* 0x000fea0003800000 */
.L_x_49034:
        /* <DEDUP_REMOVED lines=9> */
.L_x_49038:
[----:B------:R-:W-:Y:S02]  /*22530*/  IMAD.MOV.U32 R66, RZ, RZ, R55 ;  /* 0x000000ffff427224 */ /* 0x000fe400078e0037 */
[----:B------:R-:W-:Y:S02]  /*22540*/  IMAD.MOV.U32 R14, RZ, RZ, R15 ;  /* 0x000000ffff0e7224 */ /* 0x000fe400078e000f */
[----:B------:R-:W-:Y:S02]  /*22550*/  IMAD.MOV.U32 R55, RZ, RZ, R12 ;  /* 0x000000ffff377224 */ /* 0x000fe400078e000c */
[----:B------:R-:W-:Y:S02]  /*22560*/  IMAD.MOV.U32 R15, RZ, RZ, R64 ;  /* 0x000000ffff0f7224 */ /* 0x000fe400078e0040 */
.L_x_49039:
[----:B------:R-:W-:Y:S05]  /*22570*/  BSYNC B1 ;  /* 0x0000000000017941 */ /* 0x000fea0003800000 */
.L_x_49037:
        /* <DEDUP_REMOVED lines=9> */
.L_x_49041:
[----:B------:R-:W-:Y:S02]  /*22610*/  IMAD.MOV.U32 R65, RZ, RZ, R66 ;  /* 0x000000ffff417224 */ /* 0x000fe400078e0042 */
[----:B------:R-:W-:Y:S02]  /*22620*/  IMAD.MOV.U32 R13, RZ, RZ, R14 ;  /* 0x000000ffff0d7224 */ /* 0x000fe400078e000e */
[----:B------:R-:W-:Y:S02]  /*22630*/  IMAD.MOV.U32 R66, RZ, RZ, R11 ;  /* 0x000000ffff427224 */ /* 0x000fe400078e000b */
[----:B------:R-:W-:Y:S02]  /*22640*/  IMAD.MOV.U32 R14, RZ, RZ, R63 ;  /* 0x000000ffff0e7224 */ /* 0x000fe400078e003f */
.L_x_49042:
[----:B------:R-:W-:Y:S05]  /*22650*/  BSYNC B1 ;  /* 0x0000000000017941 */ /* 0x000fea0003800000 */
.L_x_49040:
        /* <DEDUP_REMOVED lines=9> */
.L_x_49044:
[----:B------:R-:W-:Y:S02]  /*226f0*/  IMAD.MOV.U32 R64, RZ, RZ, R65 ;  /* 0x000000ffff407224 */ /* 0x000fe400078e0041 */
[----:B------:R-:W-:Y:S02]  /*22700*/  IMAD.MOV.U32 R12, RZ, RZ, R13 ;  /* 0x000000ffff0c7224 */ /* 0x000fe400078e000d */
[----:B------:R-:W-:Y:S02]  /*22710*/  IMAD.MOV.U32 R65, RZ, RZ, R10 ;  /* 0x000000ffff417224 */ /* 0x000fe400078e000a */
[----:B------:R-:W-:Y:S02]  /*22720*/  IMAD.MOV.U32 R13, RZ, RZ, R62 ;  /* 0x000000ffff0d7224 */ /* 0x000fe400078e003e */
.L_x_49045:
[----:B------:R-:W-:Y:S05]  /*22730*/  BSYNC B1 ;  /* 0x0000000000017941 */ /* 0x000fea0003800000 */
.L_x_49043:
        /* <DEDUP_REMOVED lines=9> */
.L_x_49047:
[----:B------:R-:W-:Y:S02]  /*227d0*/  IMAD.MOV.U32 R63, RZ, RZ, R64 ;  /* 0x000000ffff3f7224 */ /* 0x000fe400078e0040 */
[----:B------:R-:W-:Y:S02]  /*227e0*/  IMAD.MOV.U32 R11, RZ, RZ, R12 ;  /* 0x000000ffff0b7224 */ /* 0x000fe400078e000c */
[----:B------:R-:W-:Y:S02]  /*227f0*/  IMAD.MOV.U32 R64, RZ, RZ, R9 ;  /* 0x000000ffff407224 */ /* 0x000fe400078e0009 */
[----:B------:R-:W-:Y:S02]  /*22800*/  IMAD.MOV.U32 R12, RZ, RZ, R61 ;  /* 0x000000ffff0c7224 */ /* 0x000fe400078e003d */
.L_x_49048:
[----:B------:R-:W-:Y:S05]  /*22810*/  BSYNC B1 ;  /* 0x0000000000017941 */ /* 0x000fea0003800000 */
.L_x_49046:
        /* <DEDUP_REMOVED lines=9> */
.L_x_49050:
[----:B------:R-:W-:Y:S02]  /*228b0*/  IMAD.MOV.U32 R62, RZ, RZ, R63 ;  /* 0x000000ffff3e7224 */ /* 0x000fe400078e003f */
[----:B------:R-:W-:Y:S02]  /*228c0*/  IMAD.MOV.U32 R10, RZ, RZ, R11 ;  /* 0x000000ffff0a7224 */ /* 0x000fe400078e000b */
[----:B------:R-:W-:Y:S02]  /*228d0*/  IMAD.MOV.U32 R63, RZ, RZ, R8 ;  /* 0x000000ffff3f7224 */ /* 0x000fe400078e0008 */
[----:B------:R-:W-:Y:S02]  /*228e0*/  IMAD.MOV.U32 R11, RZ, RZ, R60 ;  /* 0x000000ffff0b7224 */ /* 0x000fe400078e003c */
.L_x_49051:
[----:B------:R-:W-:Y:S05]  /*228f0*/  BSYNC B1 ;  /* 0x0000000000017941 */ /* 0x000fea0003800000 */
.L_x_49049:
        /* <DEDUP_REMOVED lines=9> */
.L_x_49053:
[----:B------:R-:W-:Y:S02]  /*22990*/  IMAD.MOV.U32 R61, RZ, RZ, R62 ;  /* 0x000000ffff3d7224 */ /* 0x000fe400078e003e */
[----:B------:R-:W-:Y:S02]  /*229a0*/  IMAD.MOV.U32 R9, RZ, RZ, R10 ;  /* 0x000000ffff097224 */ /* 0x000fe400078e000a */
[----:B------:R-:W-:Y:S02]  /*229b0*/  IMAD.MOV.U32 R62, RZ, RZ, R7 ;  /* 0x000000ffff3e7224 */ /* 0x000fe400078e0007 */
[----:B------:R-:W-:Y:S02]  /*229c0*/  IMAD.MOV.U32 R10, RZ, RZ, R59 ;  /* 0x000000ffff0a7224 */ /* 0x000fe400078e003b */
.L_x_49054:
[----:B------:R-:W-:Y:S05]  /*229d0*/  BSYNC B1 ;  /* 0x0000000000017941 */ /* 0x000fea0003800000 */
.L_x_49052:
        /* <DEDUP_REMOVED lines=9> */
.L_x_49056:
[----:B------:R-:W-:Y:S02]  /*22a70*/  IMAD.MOV.U32 R60, RZ, RZ, R61 ;  /* 0x000000ffff3c7224 */ /* 0x000fe400078e003d */
[----:B------:R-:W-:Y:S02]  /*22a80*/  IMAD.MOV.U32 R8, RZ, RZ, R9 ;  /* 0x000000ffff087224 */ /* 0x000fe400078e0009 */
[----:B------:R-:W-:Y:S02]  /*22a90*/  IMAD.MOV.U32 R61, RZ, RZ, R6 ;  /* 0x000000ffff3d7224 */ /* 0x000fe400078e0006 */
[----:B------:R-:W-:Y:S02]  /*22aa0*/  IMAD.MOV.U32 R9, RZ, RZ, R58 ;  /* 0x000000ffff097224 */ /* 0x000fe400078e003a */
.L_x_49057:
[----:B------:R-:W-:Y:S05]  /*22ab0*/  BSYNC B1 ;  /* 0x0000000000017941 */ /* 0x000fea0003800000 */
.L_x_49055:
        /* <DEDUP_REMOVED lines=9> */
.L_x_49059:
[----:B------:R-:W-:Y:S02]  /*22b50*/  IMAD.MOV.U32 R59, RZ, RZ, R60 ;  /* 0x000000ffff3b7224 */ /* 0x000fe400078e003c */
[----:B------:R-:W-:Y:S02]  /*22b60*/  IMAD.MOV.U32 R7, RZ, RZ, R8 ;  /* 0x000000ffff077224 */ /* 0x000fe400078e0008 */
[----:B------:R-:W-:Y:S02]  /*22b70*/  IMAD.MOV.U32 R60, RZ, RZ, R5 ;  /* 0x000000ffff3c7224 */ /* 0x000fe400078e0005 */
[----:B------:R-:W-:Y:S02]  /*22b80*/  IMAD.MOV.U32 R8, RZ, RZ, R57 ;  /* 0x000000ffff087224 */ /* 0x000fe400078e0039 */
.L_x_49060:
[----:B------:R-:W-:Y:S05]  /*22b90*/  BSYNC B1 ;  /* 0x0000000000017941 */ /* 0x000fea0003800000 */
.L_x_49058:
        /* <DEDUP_REMOVED lines=9> */
.L_x_49062:
[----:B------:R-:W-:Y:S02]  /*22c30*/  IMAD.MOV.U32 R6, RZ, RZ, R59 ;  /* 0x000000ffff067224 */ /* 0x000fe400078e003b */
[----:B------:R-:W-:Y:S02]  /*22c40*/  IMAD.MOV.U32 R5, RZ, RZ, R7 ;  /* 0x000000ffff057224 */ /* 0x000fe400078e0007 */
[----:B------:R-:W-:Y:S02]  /*22c50*/  IMAD.MOV.U32 R59, RZ, RZ, R4 ;  /* 0x000000ffff3b7224 */ /* 0x000fe400078e0004 */
[----:B------:R-:W-:Y:S02]  /*22c60*/  IMAD.MOV.U32 R7, RZ, RZ, R56 ;  /* 0x000000ffff077224 */ /* 0x000fe400078e0038 */
.L_x_49063:
[----:B------:R-:W-:Y:S05]  /*22c70*/  BSYNC B1 ;  /* 0x0000000000017941 */ /* 0x000fea0003800000 */
.L_x_49061:
        /* <DEDUP_REMOVED lines=16> */
.L_x_49065:
[----:B------:R-:W-:Y:S02]  /*22d80*/  IMAD.MOV.U32 R50, RZ, RZ, R19 ;  /* 0x000000ffff327224 */ /* 0x000fe400078e0013 */
[----:B------:R-:W-:Y:S01]  /*22d90*/  IMAD.MOV.U32 R4, RZ, RZ, R71 ;  /* 0x000000ffff047224 */ /* 0x000fe200078e0047 */
[----:B------:R-:W-:Y:S01]  /*22da0*/  MOV R71, R2 ;  /* 0x0000000200477202 */ /* 0x000fe20000000f00 */
[----:B------:R-:W-:Y:S02]  /*22db0*/  IMAD.MOV.U32 R19, RZ, RZ, R3 ;  /* 0x000000ffff137224 */ /* 0x000fe400078e0003 */
.L_x_49066:
[----:B------:R-:W-:Y:S05]  /*22dc0*/  BSYNC B1 ;  /* 0x0000000000017941 */ /* 0x000fea0003800000 */
.L_x_49064:
        /* <DEDUP_REMOVED lines=9> */
.L_x_49068:
[----:B------:R-:W-:Y:S02]  /*22e60*/  IMAD.MOV.U32 R39, RZ, RZ, R50 ;  /* 0x000000ffff277224 */ /* 0x000fe400078e0032 */
[----:B------:R-:W-:Y:S01]  /*22e70*/  IMAD.MOV.U32 R3, RZ, RZ, R4 ;  /* 0x000000ffff037224 */ /* 0x000fe200078e0004 */
[----:B------:R-:W-:Y:S01]  /*22e80*/  MOV R4, R45 ;  /* 0x0000002d00047202 */ /* 0x000fe20000000f00 */
[----:B------:R-:W-:Y:S02]  /*22e90*/  IMAD.MOV.U32 R50, RZ, RZ, R47 ;  /* 0x000000ffff327224 */ /* 0x000fe400078e002f */
.L_x_49069:
[----:B------:R-:W-:Y:S05]  /*22ea0*/  BSYNC B1 ;  /* 0x0000000000017941 */ /* 0x000fea0003800000 */
.L_x_49067:
        /* <DEDUP_REMOVED lines=9> */
.L_x_49071:
[----:B------:R-:W-:Y:S02]  /*22f40*/  IMAD.MOV.U32 R56, RZ, RZ, R39 ;  /* 0x000000ffff387224 */ /* 0x000fe400078e0027 */
[----:B------:R-:W-:Y:S01]  /*22f50*/  IMAD.MOV.U32 R2, RZ, RZ, R3 ;  /* 0x000000ffff027224 */ /* 0x000fe200078e0003 */
[----:B------:R-:W-:Y:S01]  /*22f60*/  MOV R3, R18 ;  /* 0x0000001200037202 */ /* 0x000fe20000000f00 */
[----:B------:R-:W-:Y:S02]  /*22f70*/  IMAD.MOV.U32 R39, RZ, RZ, R70 ;  /* 0x000000ffff277224 */ /* 0x000fe400078e0046 */
.L_x_49072:
[----:B------:R-:W-:Y:S05]  /*22f80*/  BSYNC B1 ;  /* 0x0000000000017941 */ /* 0x000fea0003800000 */
.L_x_49070:
        /* <DEDUP_REMOVED lines=9> */
.L_x_49074:
[----:B------:R-:W-:Y:S02]  /*23020*/  IMAD.MOV.U32 R47, RZ, RZ, R56 ;  /* 0x000000ffff2f7224 */ /* 0x000fe400078e0038 */
[----:B------:R-:W-:Y:S01]  /*23030*/  IMAD.MOV.U32 R45, RZ, RZ, R2 ;  /* 0x000000ffff2d7224 */ /* 0x000fe200078e0002 */
[----:B------:R-:W-:Y:S01]  /*23040*/  MOV R2, R17 ;  /* 0x0000001100027202 */ /* 0x000fe20000000f00 */
[----:B------:R-:W-:Y:S02]  /*23050*/  IMAD.MOV.U32 R56, RZ, RZ, R53 ;  /* 0x000000ffff387224 */ /* 0x000fe400078e0035 */
.L_x_49075:
[----:B------:R-:W-:Y:S05]  /*23060*/  BSYNC B1 ;  /* 0x0000000000017941 */ /* 0x000fea0003800000 */
.L_x_49073:
        /* <DEDUP_REMOVED lines=9> */
.L_x_49077:
[----:B------:R-:W-:Y:S02]  /*23100*/  IMAD.MOV.U32 R58, RZ, RZ, R47 ;  /* 0x000000ffff3a7224 */ /* 0x000fe400078e002f */
[----:B------:R-:W-:Y:S01]  /*23110*/  IMAD.MOV.U32 R18, RZ, RZ, R45 ;  /* 0x000000ffff127224 */ /* 0x000fe200078e002d */
[----:B------:R-:W-:Y:S01]  /*23120*/  MOV R45, R16 ;  /* 0x00000010002d7202 */ /* 0x000fe20000000f00 */
[----:B------:R-:W-:Y:S02]  /*23130*/  IMAD.MOV.U32 R47, RZ, RZ, R68 ;  /* 0x000000ffff2f7224 */ /* 0x000fe400078e0044 */
.L_x_49078:
[----:B------:R-:W-:Y:S05]  /*23140*/  BSYNC B1 ;  /* 0x0000000000017941 */ /* 0x000fea0003800000 */
.L_x_49076:
        /* <DEDUP_REMOVED lines=9> */
.L_x_49080:
[----:B------:R-:W-:Y:S02]  /*231e0*/  IMAD.MOV.U32 R53, RZ, RZ, R58 ;  /* 0x000000ffff357224 */ /* 0x000fe400078e003a */
[----:B------:R-:W-:Y:S01]  /*231f0*/  IMAD.MOV.U32 R17, RZ, RZ, R18 ;  /* 0x000000ffff117224 */ /* 0x000fe200078e0012 */
[----:B------:R-:W-:Y:S01]  /*23200*/  MOV R18, R15 ;  /* 0x0000000f00127202 */ /* 0x000fe20000000f00 */
[----:B------:R-:W-:Y:S02]  /*23210*/  IMAD.MOV.U32 R58, RZ, RZ, R55 ;  /* 0x000000ffff3a7224 */ /* 0x000fe400078e0037 */
.L_x_49081:
[----:B------:R-:W-:Y:S05]  /*23220*/  BSYNC B1 ;  /* 0x0000000000017941 */ /* 0x000fea0003800000 */
.L_x_49079:
        /* <DEDUP_REMOVED lines=9> */
.L_x_49083:
[----:B------:R-:W-:Y:S02]  /*232c0*/  IMAD.MOV.U32 R68, RZ, RZ, R53 ;  /* 0x000000ffff447224 */ /* 0x000fe400078e0035 */
[----:B------:R-:W-:Y:S01]  /*232d0*/  IMAD.MOV.U32 R16, RZ, RZ, R17 ;  /* 0x000000ffff107224 */ /* 0x000fe200078e0011 */
[----:B------:R-:W-:Y:S01]  /*232e0*/  MOV R17, R14 ;  /* 0x0000000e00117202 */ /* 0x000fe20000000f00 */
[----:B------:R-:W-:Y:S02]  /*232f0*/  IMAD.MOV.U32 R53, RZ, RZ, R66 ;  /* 0x000000ffff357224 */ /* 0x000fe400078e0042 */
.L_x_49084:
[----:B------:R-:W-:Y:S05]  /*23300*/  BSYNC B1 ;  /* 0x0000000000017941 */ /* 0x000fea0003800000 */
.L_x_49082:
        /* <DEDUP_REMOVED lines=9> */
.L_x_49086:
[----:B------:R-:W-:Y:S02]  /*233a0*/  IMAD.MOV.U32 R55, RZ, RZ, R68 ;  /* 0x000000ffff377224 */ /* 0x000fe400078e0044 */
[----:B------:R-:W-:Y:S01]  /*233b0*/  IMAD.MOV.U32 R15, RZ, RZ, R16 ;  /* 0x000000ffff0f7224 */ /* 0x000fe200078e0010 */
[----:B------:R-:W-:Y:S01]  /*233c0*/  MOV R16, R13 ;  /* 0x0000000d00107202 */ /* 0x000fe20000000f00 */
[----:B------:R-:W-:Y:S02]  /*233d0*/  IMAD.MOV.U32 R68, RZ, RZ, R65 ;  /* 0x000000ffff447224 */ /* 0x000fe400078e0041 */
.L_x_49087:
[----:B------:R-:W-:Y:S05]  /*233e0*/  BSYNC B1 ;  /* 0x0000000000017941 */ /* 0x000fea0003800000 */
.L_x_49085:
        /* <DEDUP_REMOVED lines=9> */
.L_x_49089:
[----:B------:R-:W-:Y:S02]  /*23480*/  IMAD.MOV.U32 R66, RZ, RZ, R55 ;  /* 0x000000ffff427224 */ /* 0x000fe400078e0037 */
[----:B------:R-:W-:Y:S01]  /*23490*/  IMAD.MOV.U32 R14, RZ, RZ, R15 ;  /* 0x000000ffff0e7224 */ /* 0x000fe200078e000f */
[----:B------:R-:W-:Y:S01]  /*234a0*/  MOV R15, R12 ;  /* 0x0000000c000f7202 */ /* 0x000fe20000000f00 */
[----:B------:R-:W-:Y:S02]  /*234b0*/  IMAD.MOV.U32 R55, RZ, RZ, R64 ;  /* 0x000000ffff377224 */ /* 0x000fe400078e0040 */
.L_x_49090:
[----:B------:R-:W-:Y:S05]  /*234c0*/  BSYNC B1 ;  /* 0x0000000000017941 */ /* 0x000fea0003800000 */
.L_x_49088:
        /* <DEDUP_REMOVED lines=9> */
.L_x_49092:
[----:B------:R-:W-:Y:S02]  /*23560*/  IMAD.MOV.U32 R57, RZ, RZ, R66 ;  /* 0x000000ffff397224 */ /* 0x000fe400078e0042 */
[----:B------:R-:W-:Y:S01]  /*23570*/  IMAD.MOV.U32 R13, RZ, RZ, R14 ;  /* 0x000000ffff0d7224 */ /* 0x000fe200078e000e */
[----:B------:R-:W-:Y:S01]  /*23580*/  MOV R14, R11 ;  /* 0x0000000b000e7202 */ /* 0x000fe20000000f00 */
[----:B------:R-:W-:Y:S02]  /*23590*/  IMAD.MOV.U32 R66, RZ, RZ, R63 ;  /* 0x000000ffff427224 */ /* 0x000fe400078e003f */
.L_x_49093:
[----:B------:R-:W-:Y:S05]  /*235a0*/  BSYNC B1 ;  /* 0x0000000000017941 */ /* 0x000fea0003800000 */
.L_x_49091:
        /* <DEDUP_REMOVED lines=9> */
.L_x_49095:
[----:B------:R-:W-:Y:S02]  /*23640*/  IMAD.MOV.U32 R64, RZ, RZ, R57 ;  /* 0x000000ffff407224 */ /* 0x000fe400078e0039 */
[----:B------:R-:W-:Y:S01]  /*23650*/  IMAD.MOV.U32 R12, RZ, RZ, R13 ;  /* 0x000000ffff0c7224 */ /* 0x000fe200078e000d */
[----:B------:R-:W-:Y:S01]  /*23660*/  MOV R13, R10 ;  /* 0x0000000a000d7202 */ /* 0x000fe20000000f00 */
[----:B------:R-:W-:Y:S02]  /*23670*/  IMAD.MOV.U32 R57, RZ, RZ, R62 ;  /* 0x000000ffff397224 */ /* 0x000fe400078e003e */
.L_x_49096:
[----:B------:R-:W-:Y:S05]  /*23680*/  BSYNC B1 ;  /* 0x0000000000017941 */ /* 0x000fea0003800000 */
.L_x_49094:
        /* <DEDUP_REMOVED lines=9> */
.L_x_49098:
[----:B------:R-:W-:Y:S02]  /*23720*/  IMAD.MOV.U32 R63, RZ, RZ, R64 ;  /* 0x000000ffff3f7224 */ /* 0x000fe400078e0040 */
[----:B------:R-:W-:Y:S01]  /*23730*/  IMAD.MOV.U32 R11, RZ, RZ, R12 ;  /* 0x000000ffff0b7224 */ /* 0x000fe200078e000c */
[----:B------:R-:W-:Y:S01]  /*23740*/  MOV R12, R9 ;  /* 0x00000009000c7202 */ /* 0x000fe20000000f00 */
[----:B------:R-:W-:Y:S02]  /*23750*/  IMAD.MOV.U32 R64, RZ, RZ, R61 ;  /* 0x000000ffff407224 */ /* 0x000fe400078e003d */
.L_x_49099:
[----:B------:R-:W-:Y:S05]  /*23760*/  BSYNC B1 ;  /* 0x0000000000017941 */ /* 0x000fea0003800000 */
.L_x_49097:
        /* <DEDUP_REMOVED lines=9> */
.L_x_49101:
[----:B------:R-:W-:Y:S02]  /*23800*/  IMAD.MOV.U32 R62, RZ, RZ, R63 ;  /* 0x000000ffff3e7224 */ /* 0x000fe400078e003f */
[----:B------:R-:W-:Y:S01]  /*23810*/  IMAD.MOV.U32 R10, RZ, RZ, R11 ;  /* 0x000000ffff0a7224 */ /* 0x000fe200078e000b */
[----:B------:R-:W-:Y:S01]  /*23820*/  MOV R11, R8 ;  /* 0x00000008000b7202 */ /* 0x000fe20000000f00 */
[----:B------:R-:W-:Y:S02]  /*23830*/  IMAD.MOV.U32 R63, RZ, RZ, R60 ;  /* 0x000000ffff3f7224 */ /* 0x000fe400078e003c */
.L_x_49102:
[----:B------:R-:W-:Y:S05]  /*23840*/  BSYNC B1 ;  /* 0x0000000000017941 */ /* 0x000fea0003800000 */
.L_x_49100:
        /* <DEDUP_REMOVED lines=9> */
.L_x_49104:
[----:B------:R-:W-:Y:S02]  /*238e0*/  IMAD.MOV.U32 R9, RZ, RZ, R62 ;  /* 0x000000ffff097224 */ /* 0x000fe400078e003e */
[----:B------:R-:W-:Y:S01]  /*238f0*/  IMAD.MOV.U32 R8, RZ, RZ, R10 ;  /* 0x000000ffff087224 */ /* 0x000fe200078e000a */
[----:B------:R-:W-:Y:S01]  /*23900*/  MOV R10, R7 ;  /* 0x00000007000a7202 */ /* 0x000fe20000000f00 */
[----:B------:R-:W-:Y:S02]  /*23910*/  IMAD.MOV.U32 R62, RZ, RZ, R59 ;  /* 0x000000ffff3e7224 */ /* 0x000fe400078e003b */
.L_x_49105:
[----:B------:R-:W-:Y:S05]  /*23920*/  BSYNC B1 ;  /* 0x0000000000017941 */ /* 0x000fea0003800000 */
.L_x_49103:
        /* <DEDUP_REMOVED lines=9> */
.L_x_49107:
[----:B------:R-:W-:Y:S02]  /*239c0*/  IMAD.MOV.U32 R59, RZ, RZ, R9 ;  /* 0x000000ffff3b7224 */ /* 0x000fe400078e0009 */
[----:B------:R-:W-:Y:S01]  /*239d0*/  IMAD.MOV.U32 R7, RZ, RZ, R8 ;  /* 0x000000ffff077224 */ /* 0x000fe200078e0008 */
[----:B------:R-:W-:Y:S01]  /*239e0*/  MOV R8, R5 ;  /* 0x0000000500087202 */ /* 0x000fe20000000f00 */
[----:B------:R-:W-:Y:S02]  /*239f0*/  IMAD.MOV.U32 R9, RZ, RZ, R6 ;  /* 0x000000ffff097224 */ /* 0x000fe400078e0006 */
.L_x_49108:
[----:B------:R-:W-:Y:S05]  /*23a00*/  BSYNC B1 ;  /* 0x0000000000017941 */ /* 0x000fea0003800000 */
.L_x_49106:
        /* <DEDUP_REMOVED lines=16> */
.L_x_49110:
[----:B------:R-:W-:Y:S01]  /*23b10*/  IMAD.MOV.U32 R48, RZ, RZ, R19 ;  /* 0x000000ffff307224 */ /* 0x000fe200078e0013 */
[----:B------:R-:W-:Y:S01]  /*23b20*/  MOV R6, R71 ;  /* 0x0000004700067202 */ /* 0x000fe20000000f00 */
[----:B------:R-:W-:Y:S02]  /*23b30*/  IMAD.MOV.U32 R19, RZ, RZ, R50 ;  /* 0x000000ffff137224 */ /* 0x000fe400078e0032 */
[----:B------:R-:W-:Y:S02]  /*23b40*/  IMAD.MOV.U32 R71, RZ, RZ, R4 ;  /* 0x000000ffff477224 */ /* 0x000fe400078e0004 */
.L_x_49111:
[----:B------:R-:W-:Y:S05]  /*23b50*/  BSYNC B1 ;  /* 0x0000000000017941 */ /* 0x000fea0003800000 */
.L_x_49109:
        /* <DEDUP_REMOVED lines=9> */
.L_x_49113:
[----:B------:R-:W-:Y:S01]  /*23bf0*/  IMAD.MOV.U32 R37, RZ, RZ, R48 ;  /* 0x000000ffff257224 */ /* 0x000fe200078e0030 */
[----:B------:R-:W-:Y:S01]  /*23c00*/  MOV R5, R6 ;  /* 0x0000000600057202 */ /* 0x000fe20000000f00 */
[----:B------:R-:W-:Y:S02]  /*23c10*/  IMAD.MOV.U32 R48, RZ, RZ, R39 ;  /* 0x000000ffff307224 */ /* 0x000fe400078e0027 */
[----:B------:R-:W-:Y:S02]  /*23c20*/  IMAD.MOV.U32 R6, RZ, RZ, R3 ;  /* 0x000000ffff067224 */ /* 0x000fe400078e0003 */
.L_x_49114:
[----:B------:R-:W-:Y:S05]  /*23c30*/  BSYNC B1 ;  /* 0x0000000000017941 */ /* 0x000fea0003800000 */
.L_x_49112:
        /* <DEDUP_REMOVED lines=9> */
.L_x_49116:
[----:B------:R-:W-:Y:S01]  /*23cd0*/  IMAD.MOV.U32 R50, RZ, RZ, R37 ;  /* 0x000000ffff327224 */ /* 0x000fe200078e0025 */
[----:B------:R-:W-:Y:S01]  /*23ce0*/  MOV R4, R5 ;  /* 0x0000000500047202 */ /* 0x000fe20000000f00 */
[----:B------:R-:W-:Y:S02]  /*23cf0*/  IMAD.MOV.U32 R37, RZ, RZ, R56 ;  /* 0x000000ffff257224 */ /* 0x000fe400078e0038 */
[----:B------:R-:W-:Y:S02]  /*23d00*/  IMAD.MOV.U32 R5, RZ, RZ, R2 ;  /* 0x000000ffff057224 */ /* 0x000fe400078e0002 */
.L_x_49117:
[----:B------:R-:W-:Y:S05]  /*23d10*/  BSYNC B1 ;  /* 0x0000000000017941 */ /* 0x000fea0003800000 */
.L_x_49115:
        /* <DEDUP_REMOVED lines=9> */
.L_x_49119:
[----:B------:R-:W-:Y:S01]  /*23db0*/  IMAD.MOV.U32 R39, RZ, RZ, R50 ;  /* 0x000000ffff277224 */ /* 0x000fe200078e0032 */
[----:B------:R-:W-:Y:S01]  /*23dc0*/  MOV R3, R4 ;  /* 0x0000000400037202 */ /* 0x000fe20000000f00 */
[----:B------:R-:W-:Y:S02]  /*23dd0*/  IMAD.MOV.U32 R50, RZ, RZ, R47 ;  /* 0x000000ffff327224 */ /* 0x000fe400078e002f */
[----:B------:R-:W-:Y:S02]  /*23de0*/  IMAD.MOV.U32 R4, RZ, RZ, R45 ;  /* 0x000000ffff047224 */ /* 0x000fe400078e002d */
.L_x_49120:
[----:B------:R-:W-:Y:S05]  /*23df0*/  BSYNC B1 ;  /* 0x0000000000017941 */ /* 0x000fea0003800000 */
.L_x_49118:
        /* <DEDUP_REMOVED lines=9> */
.L_x_49122:
[----:B------:R-:W-:Y:S01]  /*23e90*/  IMAD.MOV.U32 R56, RZ, RZ, R39 ;  /* 0x000000ffff387224 */ /* 0x000fe200078e0027 */
[----:B------:R-:W-:Y:S01]  /*23ea0*/  MOV R2, R3 ;  /* 0x0000000300027202 */ /* 0x000fe20000000f00 */
[----:B------:R-:W-:Y:S02]  /*23eb0*/  IMAD.MOV.U32 R39, RZ, RZ, R58 ;  /* 0x000000ffff277224 */ /* 0x000fe400078e003a */
[----:B------:R-:W-:Y:S02]  /*23ec0*/  IMAD.MOV.U32 R3, RZ, RZ, R18 ;  /* 0x000000ffff037224 */ /* 0x000fe400078e0012 */
.L_x_49123:
[----:B------:R-:W-:Y:S05]  /*23ed0*/  BSYNC B1 ;  /* 0x0000000000017941 */ /* 0x000fea0003800000 */
.L_x_49121:
        /* <DEDUP_REMOVED lines=9> */
.L_x_49125:
[----:B------:R-:W-:Y:S01]  /*23f70*/  IMAD.MOV.U32 R47, RZ, RZ, R56 ;  /* 0x000000ffff2f7224 */ /* 0x000fe200078e0038 */
[----:B------:R-:W-:Y:S01]  /*23f80*/  MOV R45, R2 ;  /* 0x00000002002d7202 */ /* 0x000fe20000000f00 */
[----:B------:R-:W-:Y:S02]  /*23f90*/  IMAD.MOV.U32 R56, RZ, RZ, R53 ;  /* 0x000000ffff387224 */ /* 0x000fe400078e0035 */
[----:B------:R-:W-:Y:S02]  /*23fa0*/  IMAD.MOV.U32 R2, RZ, RZ, R17 ;  /* 0x000000ffff027224 */ /* 0x000fe400078e0011 */
.L_x_49126:
[----:B------:R-:W-:Y:S05]  /*23fb0*/  BSYNC B1 ;  /* 0x0000000000017941 */ /* 0x000fea0003800000 */
.L_x_49124:
        /* <DEDUP_REMOVED lines=9> */
.L_x_49128:
[----:B------:R-:W-:Y:S01]  /*24050*/  IMAD.MOV.U32 R58, RZ, RZ, R47 ;  /* 0x000000ffff3a7224 */ /* 0x000fe200078e002f */
[----:B------:R-:W-:Y:S01]  /*24060*/  MOV R18, R45 ;  /* 0x0000002d00127202 */ /* 0x000fe20000000f00 */
[----:B------:R-:W-:Y:S02]  /*24070*/  IMAD.MOV.U32 R47, RZ, RZ, R68 ;  /* 0x000000ffff2f7224 */ /* 0x000fe400078e0044 */
[----:B------:R-:W-:Y:S02]  /*24080*/  IMAD.MOV.U32 R45, RZ, RZ, R16 ;  /* 0x000000ffff2d7224 */ /* 0x000fe400078e0010 */
.L_x_49129:
[----:B------:R-:W-:Y:S05]  /*24090*/  BSYNC B1 ;  /* 0x0000000000017941 */ /* 0x000fea0003800000 */
.L_x_49127:
        /* <DEDUP_REMOVED lines=9> */
.L_x_49131:
[----:B------:R-:W-:Y:S01]  /*24130*/  IMAD.MOV.U32 R53, RZ, RZ, R58 ;  /* 0x000000ffff357224 */ /* 0x000fe200078e003a */
[----:B------:R-:W-:Y:S01]  /*24140*/  MOV R17, R18 ;  /* 0x0000001200117202 */ /* 0x000fe20000000f00 */
[----:B------:R-:W-:Y:S02]  /*24150*/  IMAD.MOV.U32 R58, RZ, RZ, R55 ;  /* 0x000000ffff3a7224 */ /* 0x000fe400078e0037 */
[----:B------:R-:W-:Y:S02]  /*24160*/  IMAD.MOV.U32 R18, RZ, RZ, R15 ;  /* 0x000000ffff127224 */ /* 0x000fe400078e000f */
.L_x_49132:
[----:B------:R-:W-:Y:S05]  /*24170*/  BSYNC B1 ;  /* 0x0000000000017941 */ /* 0x000fea0003800000 */
.L_x_49130:
        /* <DEDUP_REMOVED lines=9> */
.L_x_49134:
[----:B------:R-:W-:Y:S01]  /*24210*/  IMAD.MOV.U32 R60, RZ, RZ, R53 ;  /* 0x000000ffff3c7224 */ /* 0x000fe200078e0035 */
[----:B------:R-:W-:Y:S01]  /*24220*/  MOV R16, R17 ;  /* 0x0000001100107202 */ /* 0x000fe20000000f00 */
[----:B------:R-:W-:Y:S02]  /*24230*/  IMAD.MOV.U32 R53, RZ, RZ, R66 ;  /* 0x000000ffff357224 */ /* 0x000fe400078e0042 */
[----:B------:R-:W-:Y:S02]  /*24240*/  IMAD.MOV.U32 R17, RZ, RZ, R14 ;  /* 0x000000ffff117224 */ /* 0x000fe400078e000e */
.L_x_49135:
[----:B------:R-:W-:Y:S05]  /*24250*/  BSYNC B1 ;  /* 0x0000000000017941 */ /* 0x000fea0003800000 */
.L_x_49133:
        /* <DEDUP_REMOVED lines=9> */
.L_x_49137:
[----:B------:R-:W-:Y:S01]  /*242f0*/  IMAD.MOV.U32 R55, RZ, RZ, R60 ;  /* 0x000000ffff377224 */ /* 0x000fe200078e003c */
[----:B------:R-:W-:Y:S01]  /*24300*/  MOV R15, R16 ;  /* 0x00000010000f7202 */ /* 0x000fe20000000f00 */
[----:B------:R-:W-:Y:S02]  /*24310*/  IMAD.MOV.U32 R60, RZ, RZ, R57 ;  /* 0x000000ffff3c7224 */ /* 0x000fe400078e0039 */
[----:B------:R-:W-:Y:S02]  /*24320*/  IMAD.MOV.U32 R16, RZ, RZ, R13 ;  /* 0x000000ffff107224 */ /* 0x000fe400078e000d */
.L_x_49138:
[----:B------:R-:W-:Y:S05]  /*24330*/  BSYNC B1 ;  /* 0x0000000000017941 */ /* 0x000fea0003800000 */
.L_x_49136:
        /* <DEDUP_REMOVED lines=9> */
.L_x_49140:
[----:B------:R-:W-:Y:S01]  /*243d0*/  IMAD.MOV.U32 R66, RZ, RZ, R55 ;  /* 0x000000ffff427224 */ /* 0x000fe200078e0037 */
[----:B------:R-:W-:Y:S01]  /*243e0*/  MOV R14, R15 ;  /* 0x0000000f000e7202 */ /* 0x000fe20000000f00 */
[----:B------:R-:W-:Y:S02]  /*243f0*/  IMAD.MOV.U32 R55, RZ, RZ, R64 ;  /* 0x000000ffff377224 */ /* 0x000fe400078e0040 */
[----:B------:R-:W-:Y:S02]  /*24400*/  IMAD.MOV.U32 R15, RZ, RZ, R12 ;  /* 0x000000ffff0f7224 */ /* 0x000fe400078e000c */
.L_x_49141:
[----:B------:R-:W-:Y:S05]  /*24410*/  BSYNC B1 ;  /* 0x0000000000017941 */ /* 0x000fea0003800000 */
.L_x_49139:
        /* <DEDUP_REMOVED lines=9> */
.L_x_49143:
[----:B------:R-:W-:Y:S01]  /*244b0*/  IMAD.MOV.U32 R57, RZ, RZ, R66 ;  /* 0x000000ffff397224 */ /* 0x000fe200078e0042 */
[----:B------:R-:W-:Y:S01]  /*244c0*/  MOV R13, R14 ;  /* 0x0000000e000d7202 */ /* 0x000fe20000000f00 */
[----:B------:R-:W-:Y:S02]  /*244d0*/  IMAD.MOV.U32 R66, RZ, RZ, R63 ;  /* 0x000000ffff427224 */ /* 0x000fe400078e003f */
[----:B------:R-:W-:Y:S02]  /*244e0*/  IMAD.MOV.U32 R14, RZ, RZ, R11 ;  /* 0x000000ffff0e7224 */ /* 0x000fe400078e000b */
.L_x_49144:
[----:B------:R-:W-:Y:S05]  /*244f0*/  BSYNC B1 ;  /* 0x0000000000017941 */ /* 0x000fea0003800000 */
.L_x_49142:
        /* <DEDUP_REMOVED lines=9> */
.L_x_49146:
[----:B------:R-:W-:Y:S01]  /*24590*/  IMAD.MOV.U32 R12, RZ, RZ, R57 ;  /* 0x000000ffff0c7224 */ /* 0x000fe200078e0039 */
[----:B------:R-:W-:Y:S01]  /*245a0*/  MOV R11, R13 ;  /* 0x0000000d000b7202 */ /* 0x000fe20000000f00 */
[----:B------:R-:W-:Y:S02]  /*245b0*/  IMAD.MOV.U32 R57, RZ, RZ, R62 ;  /* 0x000000ffff397224 */ /* 0x000fe400078e003e */
[----:B------:R-:W-:Y:S02]  /*245c0*/  IMAD.MOV.U32 R13, RZ, RZ, R10 ;  /* 0x000000ffff0d7224 */ /* 0x000fe400078e000a */
.L_x_49147:
[----:B------:R-:W-:Y:S05]  /*245d0*/  BSYNC B1 ;  /* 0x0000000000017941 */ /* 0x000fea0003800000 */
.L_x_49145:
        /* <DEDUP_REMOVED lines=9> */
.L_x_49149:
[----:B------:R-:W-:Y:S01]  /*24670*/  IMAD.MOV.U32 R62, RZ, RZ, R12 ;  /* 0x000000ffff3e7224 */ /* 0x000fe200078e000c */
[----:B------:R-:W-:Y:S01]  /*24680*/  MOV R10, R11 ;  /* 0x0000000b000a7202 */ /* 0x000fe20000000f00 */
[----:B------:R-:W-:Y:S02]  /*24690*/  IMAD.MOV.U32 R12, RZ, RZ, R9 ;  /* 0x000000ffff0c7224 */ /* 0x000fe400078e0009 */
[----:B------:R-:W-:Y:S02]  /*246a0*/  IMAD.MOV.U32 R11, RZ, RZ, R8 ;  /* 0x000000ffff0b7224 */ /* 0x000fe400078e0008 */
.L_x_49150:
[----:B------:R-:W-:Y:S05]  /*246b0*/  BSYNC B1 ;  /* 0x0000000000017941 */ /* 0x000fea0003800000 */
.L_x_49148:
        /* <DEDUP_REMOVED lines=9> */
.L_x_49152:
[----:B------:R-:W-:Y:S01]  /*24750*/  IMAD.MOV.U32 R9, RZ, RZ, R62 ;  /* 0x000000ffff097224 */ /* 0x000fe200078e003e */
[----:B------:R-:W-:Y:S01]  /*24760*/  MOV R8, R10 ;  /* 0x0000000a00087202 */ /* 0x000fe20000000f00 */
[----:B------:R-:W-:Y:S02]  /*24770*/  IMAD.MOV.U32 R62, RZ, RZ, R59 ;  /* 0x000000ffff3e7224 */ /* 0x000fe400078e003b */
[----:B------:R-:W-:Y:S02]  /*24780*/  IMAD.MOV.U32 R10, RZ, RZ, R7 ;  /* 0x000000ffff0a7224 */ /* 0x000fe400078e0007 */
.L_x_49153:
[----:B------:R-:W-:Y:S05]  /*24790*/  BSYNC B1 ;  /* 0x0000000000017941 */ /* 0x000fea0003800000 */
.L_x_49151:
        /* <DEDUP_REMOVED lines=16> */
.L_x_49155:
[----:B------:R-:W-:Y:S02]  /*248a0*/  IMAD.MOV.U32 R64, RZ, RZ, R19 ;  /* 0x000000ffff407224 */ /* 0x000fe400078e0013 */
[----:B------:R-:W-:Y:S02]  /*248b0*/  IMAD.MOV.U32 R46, RZ, RZ, R71 ;  /* 0x000000ffff2e7224 */ /* 0x000fe400078e0047 */
[----:B------:R-:W-:Y:S02]  /*248c0*/  IMAD.MOV.U32 R19, RZ, RZ, R48 ;  /* 0x000000ffff137224 */ /* 0x000fe400078e0030 */
[----:B------:R-:W-:Y:S02]  /*248d0*/  IMAD.MOV.U32 R71, RZ, RZ, R6 ;  /* 0x000000ffff477224 */ /* 0x000fe400078e0006 */
.L_x_49156:
[----:B------:R-:W-:Y:S05]  /*248e0*/  BSYNC B1 ;  /* 0x0000000000017941 */ /* 0x000fea0003800000 */
.L_x_49154:
        /* <DEDUP_REMOVED lines=9> */
.L_x_49158:
[----:B------:R-:W-:Y:S02]  /*24980*/  IMAD.MOV.U32 R35, RZ, RZ, R64 ;  /* 0x000000ffff237224 */ /* 0x000fe400078e0040 */
[----:B------:R-:W-:Y:S02]  /*24990*/  IMAD.MOV.U32 R7, RZ, RZ, R46 ;  /* 0x000000ffff077224 */ /* 0x000fe400078e002e */
[----:B------:R-:W-:Y:S02]  /*249a0*/  IMAD.MOV.U32 R64, RZ, RZ, R37 ;  /* 0x000000ffff407224 */ /* 0x000fe400078e0025 */
[----:B------:R-:W-:Y:S02]  /*249b0*/  IMAD.MOV.U32 R46, RZ, RZ, R5 ;  /* 0x000000ffff2e7224 */ /* 0x000fe400078e0005 */
.L_x_49159:
[----:B------:R-:W-:Y:S05]  /*249c0*/  BSYNC B1 ;  /* 0x0000000000017941 */ /* 0x000fea0003800000 */
.L_x_49157:
        /* <DEDUP_REMOVED lines=9> */
.L_x_49161:
[----:B------:R-:W-:Y:S02]  /*24a60*/  IMAD.MOV.U32 R48, RZ, RZ, R35 ;  /* 0x000000ffff307224 */ /* 0x000fe400078e0023 */
[----:B------:R-:W-:Y:S02]  /*24a70*/  IMAD.MOV.U32 R6, RZ, RZ, R7 ;  /* 0x000000ffff067224 */ /* 0x000fe400078e0007 */
[----:B------:R-:W-:Y:S02]  /*24a80*/  IMAD.MOV.U32 R35, RZ, RZ, R50 ;  /* 0x000000ffff237224 */ /* 0x000fe400078e0032 */
[----:B------:R-:W-:Y:S02]  /*24a90*/  IMAD.MOV.U32 R7, RZ, RZ, R4 ;  /* 0x000000ffff077224 */ /* 0x000fe400078e0004 */
.L_x_49162:
[----:B------:R-:W-:Y:S05]  /*24aa0*/  BSYNC B1 ;  /* 0x0000000000017941 */ /* 0x000fea0003800000 */
.L_x_49160:
        /* <DEDUP_REMOVED lines=9> */
.L_x_49164:
[----:B------:R-:W-:Y:S02]  /*24b40*/  IMAD.MOV.U32 R37, RZ, RZ, R48 ;  /* 0x000000ffff257224 */ /* 0x000fe400078e0030 */
[----:B------:R-:W-:Y:S02]  /*24b50*/  IMAD.MOV.U32 R5, RZ, RZ, R6 ;  /* 0x000000ffff057224 */ /* 0x000fe400078e0006 */
[----:B------:R-:W-:Y:S02]  /*24b60*/  IMAD.MOV.U32 R48, RZ, RZ, R39 ;  /* 0x000000ffff307224 */ /* 0x000fe400078e0027 */
[----:B------:R-:W-:Y:S02]  /*24b70*/  IMAD.MOV.U32 R6, RZ, RZ, R3 ;  /* 0x000000ffff067224 */ /* 0x000fe400078e0003 */
.L_x_49165:
[----:B------:R-:W-:Y:S05]  /*24b80*/  BSYNC B1 ;  /* 0x0000000000017941 */ /* 0x000fea0003800000 */
.L_x_49163:
        /* <DEDUP_REMOVED lines=9> */
.L_x_49167:
[----:B------:R-:W-:Y:S02]  /*24c20*/  IMAD.MOV.U32 R50, RZ, RZ, R37 ;  /* 0x000000ffff327224 */ /* 0x000fe400078e0025 */
[----:B------:R-:W-:Y:S02]  /*24c30*/  IMAD.MOV.U32 R4, RZ, RZ, R5 ;  /* 0x000000ffff047224 */ /* 0x000fe400078e0005 */
[----:B------:R-:W-:Y:S02]  /*24c40*/  IMAD.MOV.U32 R37, RZ, RZ, R56 ;  /* 0x000000ffff257224 */ /* 0x000fe400078e0038 */
[----:B------:R-:W-:Y:S02]  /*24c50*/  IMAD.MOV.U32 R5, RZ, RZ, R2 ;  /* 0x000000ffff057224 */ /* 0x000fe400078e0002 */
.L_x_49168:
[----:B------:R-:W-:Y:S05]  /*24c60*/  BSYNC B1 ;  /* 0x0000000000017941 */ /* 0x000fea0003800000 */
.L_x_49166:
        /* <DEDUP_REMOVED lines=9> */
.L_x_49170:
[----:B------:R-:W-:Y:S02]  /*24d00*/  IMAD.MOV.U32 R39, RZ, RZ, R50 ;  /* 0x000000ffff277224 */ /* 0x000fe400078e0032 */
[----:B------:R-:W-:Y:S02]  /*24d10*/  IMAD.MOV.U32 R3, RZ, RZ, R4 ;  /* 0x000000ffff037224 */ /* 0x000fe400078e0004 */
[----:B------:R-:W-:Y:S02]  /*24d20*/  IMAD.MOV.U32 R50, RZ, RZ, R47 ;  /* 0x000000ffff327224 */ /* 0x000fe400078e002f */
[----:B------:R-:W-:Y:S02]  /*24d30*/  IMAD.MOV.U32 R4, RZ, RZ, R45 ;  /* 0x000000ffff047224 */ /* 0x000fe400078e002d */
.L_x_49171:
[----:B------:R-:W-:Y:S05]  /*24d40*/  BSYNC B1 ;  /* 0x0000000000017941 */ /* 0x000fea0003800000 */
.L_x_49169:
        /* <DEDUP_REMOVED lines=9> */
.L_x_49173:
[----:B------:R-:W-:Y:S02]  /*24de0*/  IMAD.MOV.U32 R56, RZ, RZ, R39 ;  /* 0x000000ffff387224 */ /* 0x000fe400078e0027 */
[----:B------:R-:W-:Y:S02]  /*24df0*/  IMAD.MOV.U32 R2, RZ, RZ, R3 ;  /* 0x000000ffff027224 */ /* 0x000fe400078e0003 */
[----:B------:R-:W-:Y:S02]  /*24e00*/  IMAD.MOV.U32 R39, RZ, RZ, R58 ;  /* 0x000000ffff277224 */ /* 0x000fe400078e003a */
[----:B------:R-:W-:Y:S02]  /*24e10*/  IMAD.MOV.U32 R3, RZ, RZ, R18 ;  /* 0x000000ffff037224 */ /* 0x000fe400078e0012 */
.L_x_49174:
[----:B------:R-:W-:Y:S05]  /*24e20*/  BSYNC B1 ;  /* 0x0000000000017941 */ /* 0x000fea0003800000 */
.L_x_49172:
        /* <DEDUP_REMOVED lines=9> */
.L_x_49176:
[----:B------:R-:W-:Y:S02]  /*24ec0*/  IMAD.MOV.U32 R47, RZ, RZ, R56 ;  /* 0x000000ffff2f7224 */ /* 0x000fe400078e0038 */
[----:B------:R-:W-:Y:S02]  /*24ed0*/  IMAD.MOV.U32 R45, RZ, RZ, R2 ;  /* 0x000000ffff2d7224 */ /* 0x000fe400078e0002 */
[----:B------:R-:W-:Y:S02]  /*24ee0*/  IMAD.MOV.U32 R56, RZ, RZ, R53 ;  /* 0x000000ffff387224 */ /* 0x000fe400078e0035 */
[----:B------:R-:W-:Y:S02]  /*24ef0*/  IMAD.MOV.U32 R2, RZ, RZ, R17 ;  /* 0x000000ffff027224 */ /* 0x000fe400078e0011 */
.L_x_49177:
[----:B------:R-:W-:Y:S05]  /*24f00*/  BSYNC B1 ;  /* 0x0000000000017941 */ /* 0x000fea0003800000 */
.L_x_49175:
        /* <DEDUP_REMOVED lines=9> */
.L_x_49179:
[----:B------:R-:W-:Y:S02]  /*24fa0*/  IMAD.MOV.U32 R58, RZ, RZ, R47 ;  /* 0x000000ffff3a7224 */ /* 0x000fe400078e002f */
[----:B------:R-:W-:Y:S02]  /*24fb0*/  IMAD.MOV.U32 R18, RZ, RZ, R45 ;  /* 0x000000ffff127224 */ /* 0x000fe400078e002d */
[----:B------:R-:W-:Y:S02]  /*24fc0*/  IMAD.MOV.U32 R47, RZ, RZ, R60 ;  /* 0x000000ffff2f7224 */ /* 0x000fe400078e003c */
[----:B------:R-:W-:Y:S02]  /*24fd0*/  IMAD.MOV.U32 R45, RZ, RZ, R16 ;  /* 0x000000ffff2d7224 */ /* 0x000fe400078e0010 */
.L_x_49180:
[----:B------:R-:W-:Y:S05]  /*24fe0*/  BSYNC B1 ;  /* 0x0000000000017941 */ /* 0x000fea0003800000 */
.L_x_49178:
        /* <DEDUP_REMOVED lines=9> */
.L_x_49182:
[----:B------:R-:W-:Y:S02]  /*25080*/  IMAD.MOV.U32 R53, RZ, RZ, R58 ;  /* 0x000000ffff357224 */ /* 0x000fe400078e003a */
[----:B------:R-:W-:Y:S02]  /*25090*/  IMAD.MOV.U32 R17, RZ, RZ, R18 ;  /* 0x000000ffff117224 */ /* 0x000fe400078e0012 */
[----:B------:R-:W-:Y:S02]  /*250a0*/  IMAD.MOV.U32 R58, RZ, RZ, R55 ;  /* 0x000000ffff3a7224 */ /* 0x000fe400078e0037 */
[----:B------:R-:W-:Y:S02]  /*250b0*/  IMAD.MOV.U32 R18, RZ, RZ, R15 ;  /* 0x000000ffff127224 */ /* 0x000fe400078e000f */
.L_x_49183:
[----:B------:R-:W-:Y:S05]  /*250c0*/  BSYNC B1 ;  /* 0x0000000000017941 */ /* 0x000fea0003800000 */
.L_x_49181:
        /* <DEDUP_REMOVED lines=9> */
.L_x_49185:
[----:B------:R-:W-:Y:S02]  /*25160*/  IMAD.MOV.U32 R60, RZ, RZ, R53 ;  /* 0x000000ffff3c7224 */ /* 0x000fe400078e0035 */
[----:B------:R-:W-:Y:S02]  /*25170*/  IMAD.MOV.U32 R16, RZ, RZ, R17 ;  /* 0x000000ffff107224 */ /* 0x000fe400078e0011 */
[----:B------:R-:W-:Y:S02]  /*25180*/  IMAD.MOV.U32 R53, RZ, RZ, R66 ;  /* 0x000000ffff357224 */ /* 0x000fe400078e0042 */
[----:B------:R-:W-:Y:S02]  /*25190*/  IMAD.MOV.U32 R17, RZ, RZ, R14 ;  /* 0x000000ffff117224 */ /* 0x000fe400078e000e */
.L_x_49186:
[----:B------:R-:W-:Y:S05]  /*251a0*/  BSYNC B1 ;  /* 0x0000000000017941 */ /* 0x000fea0003800000 */
.L_x_49184:
        /* <DEDUP_REMOVED lines=9> */
.L_x_49188:
[----:B------:R-:W-:Y:S02]  /*25240*/  IMAD.MOV.U32 R15, RZ, RZ, R60 ;  /* 0x000000ffff0f7224 */ /* 0x000fe400078e003c */
[----:B------:R-:W-:Y:S02]  /*25250*/  IMAD.MOV.U32 R14, RZ, RZ, R16 ;  /* 0x000000ffff0e7224 */ /* 0x000fe400078e0010 */
[----:B------:R-:W-:Y:S02]  /*25260*/  IMAD.MOV.U32 R60, RZ, RZ, R57 ;  /* 0x000000ffff3c7224 */ /* 0x000fe400078e0039 */
[----:B------:R-:W-:Y:S02]  /*25270*/  IMAD.MOV.U32 R16, RZ, RZ, R13 ;  /* 0x000000ffff107224 */ /* 0x000fe400078e000d */
.L_x_49189:
[----:B------:R-:W-:Y:S05]  /*25280*/  BSYNC B1 ;  /* 0x0000000000017941 */ /* 0x000fea0003800000 */
.L_x_49187:
        /* <DEDUP_REMOVED lines=9> */
.L_x_49191:
[----:B------:R-:W-:Y:S02]  /*25320*/  IMAD.MOV.U32 R55, RZ, RZ, R15 ;  /* 0x000000ffff377224 */ /* 0x000fe400078e000f */
[----:B------:R-:W-:Y:S02]  /*25330*/  IMAD.MOV.U32 R13, RZ, RZ, R14 ;  /* 0x000000ffff0d7224 */ /* 0x000fe400078e000e */
[----:B------:R-:W-:Y:S02]  /*25340*/  IMAD.MOV.U32 R15, RZ, RZ, R12 ;  /* 0x000000ffff0f7224 */ /* 0x000fe400078e000c */
[----:B------:R-:W-:Y:S02]  /*25350*/  IMAD.MOV.U32 R14, RZ, RZ, R11 ;  /* 0x000000ffff0e7224 */ /* 0x000fe400078e000b */
.L_x_49192:
[----:B------:R-:W-:Y:S05]  /*25360*/  BSYNC B1 ;  /* 0x0000000000017941 */ /* 0x000fea0003800000 */
.L_x_49190:
        /* <DEDUP_REMOVED lines=9> */
.L_x_49194:
[----:B------:R-:W-:Y:S02]  /*25400*/  IMAD.MOV.U32 R12, RZ, RZ, R55 ;  /* 0x000000ffff0c7224 */ /* 0x000fe400078e0037 */
[----:B------:R-:W-:Y:S02]  /*25410*/  IMAD.MOV.U32 R11, RZ, RZ, R13 ;  /* 0x000000ffff0b7224 */ /* 0x000fe400078e000d */
[----:B------:R-:W-:Y:S02]  /*25420*/  IMAD.MOV.U32 R55, RZ, RZ, R62 ;  /* 0x000000ffff377224 */ /* 0x000fe400078e003e */
[----:B------:R-:W-:Y:S02]  /*25430*/  IMAD.MOV.U32 R13, RZ, RZ, R10 ;  /* 0x000000ffff0d7224 */ /* 0x000fe400078e000a */
.L_x_49195:
[----:B------:R-:W-:Y:S05]  /*25440*/  BSYNC B1 ;  /* 0x0000000000017941 */ /* 0x000fea0003800000 */
.L_x_49193:
        /* <DEDUP_REMOVED lines=9> */
.L_x_49197:
[----:B------:R-:W-:Y:S02]  /*254e0*/  IMAD.MOV.U32 R57, RZ, RZ, R12 ;  /* 0x000000ffff397224 */ /* 0x000fe400078e000c */
[----:B------:R-:W-:Y:S02]  /*254f0*/  IMAD.MOV.U32 R10, RZ, RZ, R11 ;  /* 0x000000ffff0a7224 */ /* 0x000fe400078e000b */
[----:B------:R-:W-:Y:S02]  /*25500*/  IMAD.MOV.U32 R12, RZ, RZ, R9 ;  /* 0x000000ffff0c7224 */ /* 0x000fe400078e0009 */
[----:B------:R-:W-:Y:S02]  /*25510*/  IMAD.MOV.U32 R11, RZ, RZ, R8 ;  /* 0x000000ffff0b7224 */ /* 0x000fe400078e0008 */
.L_x_49198:
[----:B------:R-:W-:Y:S05]  /*25520*/  BSYNC B1 ;  /* 0x0000000000017941 */ /* 0x000fea0003800000 */
.L_x_49196:
        /* <DEDUP_REMOVED lines=16> */
.L_x_49200:
[----:B------:R-:W-:Y:S02]  /*25630*/  IMAD.MOV.U32 R44, RZ, RZ, R19 ;  /* 0x000000ffff2c7224 */ /* 0x000fe400078e0013 */
[----:B------:R-:W-:Y:S01]  /*25640*/  IMAD.MOV.U32 R8, RZ, RZ, R71 ;  /* 0x000000ffff087224 */ /* 0x000fe200078e0047 */
[----:B------:R-:W-:Y:S01]  /*25650*/  MOV R71, R46 ;  /* 0x0000002e00477202 */ /* 0x000fe20000000f00 */
[----:B------:R-:W-:Y:S02]  /*25660*/  IMAD.MOV.U32 R19, RZ, RZ, R64 ;  /* 0x000000ffff137224 */ /* 0x000fe400078e0040 */
.L_x_49201:
[----:B------:R-:W-:Y:S05]  /*25670*/  BSYNC B1 ;  /* 0x0000000000017941 */ /* 0x000fea0003800000 */
.L_x_49199:
        /* <DEDUP_REMOVED lines=9> */
.L_x_49203:
[----:B------:R-:W-:Y:S02]  /*25710*/  IMAD.MOV.U32 R33, RZ, RZ, R44 ;  /* 0x000000ffff217224 */ /* 0x000fe400078e002c */
[----:B------:R-:W-:Y:S01]  /*25720*/  IMAD.MOV.U32 R9, RZ, RZ, R8 ;  /* 0x000000ffff097224 */ /* 0x000fe200078e0008 */
[----:B------:R-:W-:Y:S01]  /*25730*/  MOV R8, R7 ;  /* 0x0000000700087202 */ /* 0x000fe20000000f00 */
[----:B------:R-:W-:Y:S02]  /*25740*/  IMAD.MOV.U32 R44, RZ, RZ, R35 ;  /* 0x000000ffff2c7224 */ /* 0x000fe400078e0023 */
.L_x_49204:
[----:B------:R-:W-:Y:S05]  /*25750*/  BSYNC B1 ;  /* 0x0000000000017941 */ /* 0x000fea0003800000 */
.L_x_49202:
        /* <DEDUP_REMOVED lines=9> */
.L_x_49206:
[----:B------:R-:W-:Y:S02]  /*257f0*/  IMAD.MOV.U32 R62, RZ, RZ, R33 ;  /* 0x000000ffff3e7224 */ /* 0x000fe400078e0021 */
[----:B------:R-:W-:Y:S01]  /*25800*/  IMAD.MOV.U32 R46, RZ, RZ, R9 ;  /* 0x000000ffff2e7224 */ /* 0x000fe200078e0009 */
[----:B------:R-:W-:Y:S01]  /*25810*/  MOV R9, R6 ;  /* 0x0000000600097202 */ /* 0x000fe20000000f00 */
[----:B------:R-:W-:Y:S02]  /*25820*/  IMAD.MOV.U32 R33, RZ, RZ, R48 ;  /* 0x000000ffff217224 */ /* 0x000fe400078e0030 */
.L_x_49207:
[----:B------:R-:W-:Y:S05]  /*25830*/  BSYNC B1 ;  /* 0x0000000000017941 */ /* 0x000fea0003800000 */
.L_x_49205:
        /* <DEDUP_REMOVED lines=9> */
.L_x_49209:
[----:B------:R-:W-:Y:S02]  /*258d0*/  IMAD.MOV.U32 R35, RZ, RZ, R62 ;  /* 0x000000ffff237224 */ /* 0x000fe400078e003e */
[----:B------:R-:W-:Y:S01]  /*258e0*/  IMAD.MOV.U32 R7, RZ, RZ, R46 ;  /* 0x000000ffff077224 */ /* 0x000fe200078e002e */
[----:B------:R-:W-:Y:S01]  /*258f0*/  MOV R46, R5 ;  /* 0x00000005002e7202 */ /* 0x000fe20000000f00 */
[----:B------:R-:W-:Y:S02]  /*25900*/  IMAD.MOV.U32 R62, RZ, RZ, R37 ;  /* 0x000000ffff3e7224 */ /* 0x000fe400078e0025 */
.L_x_49210:
[----:B------:R-:W-:Y:S05]  /*25910*/  BSYNC B1 ;  /* 0x0000000000017941 */ /* 0x000fea0003800000 */
.L_x_49208:
        /* <DEDUP_REMOVED lines=9> */
.L_x_49212:
[----:B------:R-:W-:Y:S02]  /*259b0*/  IMAD.MOV.U32 R48, RZ, RZ, R35 ;  /* 0x000000ffff307224 */ /* 0x000fe400078e0023 */
[----:B------:R-:W-:Y:S01]  /*259c0*/  IMAD.MOV.U32 R6, RZ, RZ, R7 ;  /* 0x000000ffff067224 */ /* 0x000fe200078e0007 */
[----:B------:R-:W-:Y:S01]  /*259d0*/  MOV R7, R4 ;  /* 0x0000000400077202 */ /* 0x000fe20000000f00 */
[----:B------:R-:W-:Y:S02]  /*259e0*/  IMAD.MOV.U32 R35, RZ, RZ, R50 ;  /* 0x000000ffff237224 */ /* 0x000fe400078e0032 */
.L_x_49213:
[----:B------:R-:W-:Y:S05]  /*259f0*/  BSYNC B1 ;  /* 0x0000000000017941 */ /* 0x000fea0003800000 */
.L_x_49211:
        /* <DEDUP_REMOVED lines=9> */
.L_x_49215:
[----:B------:R-:W-:Y:S02]  /*25a90*/  IMAD.MOV.U32 R37, RZ, RZ, R48 ;  /* 0x000000ffff257224 */ /* 0x000fe400078e0030 */
[----:B------:R-:W-:Y:S01]  /*25aa0*/  IMAD.MOV.U32 R5, RZ, RZ, R6 ;  /* 0x000000ffff057224 */ /* 0x000fe200078e0006 */
[----:B------:R-:W-:Y:S01]  /*25ab0*/  MOV R6, R3 ;  /* 0x0000000300067202 */ /* 0x000fe20000000f00 */
[----:B------:R-:W-:Y:S02]  /*25ac0*/  IMAD.MOV.U32 R48, RZ, RZ, R39 ;  /* 0x000000ffff307224 */ /* 0x000fe400078e0027 */
.L_x_49216:
[----:B------:R-:W-:Y:S05]  /*25ad0*/  BSYNC B1 ;  /* 0x0000000000017941 */ /* 0x000fea0003800000 */
.L_x_49214:
        /* <DEDUP_REMOVED lines=9> */
.L_x_49218:
[----:B------:R-:W-:Y:S02]  /*25b70*/  IMAD.MOV.U32 R50, RZ, RZ, R37 ;  /* 0x000000ffff327224 */ /* 0x000fe400078e0025 */
[----:B------:R-:W-:Y:S01]  /*25b80*/  IMAD.MOV.U32 R4, RZ, RZ, R5 ;  /* 0x000000ffff047224 */ /* 0x000fe200078e0005 */
[----:B------:R-:W-:Y:S01]  /*25b90*/  MOV R5, R2 ;  /* 0x0000000200057202 */ /* 0x000fe20000000f00 */
[----:B------:R-:W-:Y:S02]  /*25ba0*/  IMAD.MOV.U32 R37, RZ, RZ, R56 ;  /* 0x000000ffff257224 */ /* 0x000fe400078e0038 */
.L_x_49219:
[----:B------:R-:W-:Y:S05]  /*25bb0*/  BSYNC B1 ;  /* 0x0000000000017941 */ /* 0x000fea0003800000 */
.L_x_49217:
        /* <DEDUP_REMOVED lines=9> */
.L_x_49221:
[----:B------:R-:W-:Y:S02]  /*25c50*/  IMAD.MOV.U32 R39, RZ, RZ, R50 ;  /* 0x000000ffff277224 */ /* 0x000fe400078e0032 */
[----:B------:R-:W-:Y:S01]  /*25c60*/  IMAD.MOV.U32 R3, RZ, RZ, R4 ;  /* 0x000000ffff037224 */ /* 0x000fe200078e0004 */
[----:B------:R-:W-:Y:S01]  /*25c70*/  MOV R4, R45 ;  /* 0x0000002d00047202 */ /* 0x000fe20000000f00 */
[----:B------:R-:W-:Y:S02]  /*25c80*/  IMAD.MOV.U32 R50, RZ, RZ, R47 ;  /* 0x000000ffff327224 */ /* 0x000fe400078e002f */
.L_x_49222:
[----:B------:R-:W-:Y:S05]  /*25c90*/  BSYNC B1 ;  /* 0x0000000000017941 */ /* 0x000fea0003800000 */
.L_x_49220:
        /* <DEDUP_REMOVED lines=9> */
.L_x_49224:
[----:B------:R-:W-:Y:S02]  /*25d30*/  IMAD.MOV.U32 R56, RZ, RZ, R39 ;  /* 0x000000ffff387224 */ /* 0x000fe400078e0027 */
[----:B------:R-:W-:Y:S01]  /*25d40*/  IMAD.MOV.U32 R2, RZ, RZ, R3 ;  /* 0x000000ffff027224 */ /* 0x000fe200078e0003 */
[----:B------:R-:W-:Y:S01]  /*25d50*/  MOV R3, R18 ;  /* 0x0000001200037202 */ /* 0x000fe20000000f00 */
[----:B------:R-:W-:Y:S02]  /*25d60*/  IMAD.MOV.U32 R39, RZ, RZ, R58 ;  /* 0x000000ffff277224 */ /* 0x000fe400078e003a */
.L_x_49225:
[----:B------:R-:W-:Y:S05]  /*25d70*/  BSYNC B1 ;  /* 0x0000000000017941 */ /* 0x000fea0003800000 */
.L_x_49223:
        /* <DEDUP_REMOVED lines=9> */
.L_x_49227:
[----:B------:R-:W-:Y:S02]  /*25e10*/  IMAD.MOV.U32 R47, RZ, RZ, R56 ;  /* 0x000000ffff2f7224 */ /* 0x000fe400078e0038 */
[----:B------:R-:W-:Y:S01]  /*25e20*/  IMAD.MOV.U32 R45, RZ, RZ, R2 ;  /* 0x000000ffff2d7224 */ /* 0x000fe200078e0002 */
[----:B------:R-:W-:Y:S01]  /*25e30*/  MOV R2, R17 ;  /* 0x0000001100027202 */ /* 0x000fe20000000f00 */
[----:B------:R-:W-:Y:S02]  /*25e40*/  IMAD.MOV.U32 R56, RZ, RZ, R53 ;  /* 0x000000ffff387224 */ /* 0x000fe400078e0035 */
.L_x_49228:
[----:B------:R-:W-:Y:S05]  /*25e50*/  BSYNC B1 ;  /* 0x0000000000017941 */ /* 0x000fea0003800000 */
.L_x_49226:
        /* <DEDUP_REMOVED lines=9> */
.L_x_49230:
[----:B------:R-:W-:Y:S02]  /*25ef0*/  IMAD.MOV.U32 R18, RZ, RZ, R47 ;  /* 0x000000ffff127224 */ /* 0x000fe400078e002f */
[----:B------:R-:W-:Y:S01]  /*25f00*/  IMAD.MOV.U32 R17, RZ, RZ, R45 ;  /* 0x000000ffff117224 */ /* 0x000fe200078e002d */
[----:B------:R-:W-:Y:S01]  /*25f10*/  MOV R45, R16 ;  /* 0x00000010002d7202 */ /* 0x000fe20000000f00 */
[----:B------:R-:W-:Y:S02]  /*25f20*/  IMAD.MOV.U32 R47, RZ, RZ, R60 ;  /* 0x000000ffff2f7224 */ /* 0x000fe400078e003c */
.L_x_49231:
[----:B------:R-:W-:Y:S05]  /*25f30*/  BSYNC B1 ;  /* 0x0000000000017941 */ /* 0x000fea0003800000 */
.L_x_49229:
        /* <DEDUP_REMOVED lines=9> */
.L_x_49233:
[----:B------:R-:W-:Y:S02]  /*25fd0*/  IMAD.MOV.U32 R58, RZ, RZ, R18 ;  /* 0x000000ffff3a7224 */ /* 0x000fe400078e0012 */
[----:B------:R-:W-:Y:S01]  /*25fe0*/  IMAD.MOV.U32 R16, RZ, RZ, R17 ;  /* 0x000000ffff107224 */ /* 0x000fe200078e0011 */
[----:B------:R-:W-:Y:S01]  /*25ff0*/  MOV R17, R14 ;  /* 0x0000000e00117202 */ /* 0x000fe20000000f00 */
[----:B------:R-:W-:Y:S02]  /*26000*/  IMAD.MOV.U32 R18, RZ, RZ, R15 ;  /* 0x000000ffff127224 */ /* 0x000fe400078e000f */
.L_x_49234:
[----:B------:R-:W-:Y:S05]  /*26010*/  BSYNC B1 ;  /* 0x0000000000017941 */ /* 0x000fea0003800000 */
.L_x_49232:
        /* <DEDUP_REMOVED lines=9> */
.L_x_49236:
[----:B------:R-:W-:Y:S02]  /*260b0*/  IMAD.MOV.U32 R15, RZ, RZ, R58 ;  /* 0x000000ffff0f7224 */ /* 0x000fe400078e003a */
[----:B------:R-:W-:Y:S01]  /*260c0*/  IMAD.MOV.U32 R14, RZ, RZ, R16 ;  /* 0x000000ffff0e7224 */ /* 0x000fe200078e0010 */
[----:B------:R-:W-:Y:S01]  /*260d0*/  MOV R16, R13 ;  /* 0x0000000d00107202 */ /* 0x000fe20000000f00 */
[----:B------:R-:W-:Y:S02]  /*260e0*/  IMAD.MOV.U32 R58, RZ, RZ, R55 ;  /* 0x000000ffff3a7224 */ /* 0x000fe400078e0037 */
.L_x_49237:
[----:B------:R-:W-:Y:S05]  /*260f0*/  BSYNC B1 ;  /* 0x0000000000017941 */ /* 0x000fea0003800000 */
.L_x_49235:
        /* <DEDUP_REMOVED lines=9> */
.L_x_49239:
[----:B------:R-:W-:Y:S02]  /*26190*/  IMAD.MOV.U32 R60, RZ, RZ, R15 ;  /* 0x000000ffff3c7224 */ /* 0x000fe400078e000f */
[----:B------:R-:W-:Y:S01]  /*261a0*/  IMAD.MOV.U32 R13, RZ, RZ, R14 ;  /* 0x000000ffff0d7224 */ /* 0x000fe200078e000e */
[----:B------:R-:W-:Y:S01]  /*261b0*/  MOV R14, R11 ;  /* 0x0000000b000e7202 */ /* 0x000fe20000000f00 */
[----:B------:R-:W-:Y:S02]  /*261c0*/  IMAD.MOV.U32 R15, RZ, RZ, R12 ;  /* 0x000000ffff0f7224 */ /* 0x000fe400078e000c */
.L_x_49240:
[----:B------:R-:W-:Y:S05]  /*261d0*/  BSYNC B1 ;  /* 0x0000000000017941 */ /* 0x000fea0003800000 */
.L_x_49238:
        /* <DEDUP_REMOVED lines=9> */
.L_x_49242:
[----:B------:R-:W-:Y:S02]  /*26270*/  IMAD.MOV.U32 R12, RZ, RZ, R60 ;  /* 0x000000ffff0c7224 */ /* 0x000fe400078e003c */
[----:B------:R-:W-:Y:S01]  /*26280*/  IMAD.MOV.U32 R11, RZ, RZ, R13 ;  /* 0x000000ffff0b7224 */ /* 0x000fe200078e000d */
[----:B------:R-:W-:Y:S01]  /*26290*/  MOV R13, R10 ;  /* 0x0000000a000d7202 */ /* 0x000fe20000000f00 */
[----:B------:R-:W-:Y:S02]  /*262a0*/  IMAD.MOV.U32 R60, RZ, RZ, R57 ;  /* 0x000000ffff3c7224 */ /* 0x000fe400078e0039 */
.L_x_49243:
[----:B------:R-:W-:Y:S05]  /*262b0*/  BSYNC B1 ;  /* 0x0000000000017941 */ /* 0x000fea0003800000 */
.L_x_49241:
        /* <DEDUP_REMOVED lines=16> */
.L_x_49245:
[----:B------:R-:W-:Y:S01]  /*263c0*/  IMAD.MOV.U32 R42, RZ, RZ, R19 ;  /* 0x000000ffff2a7224 */ /* 0x000fe200078e0013 */
[----:B------:R-:W-:Y:S01]  /*263d0*/  MOV R10, R71 ;  /* 0x00000047000a7202 */ /* 0x000fe20000000f00 */
[----:B------:R-:W-:Y:S02]  /*263e0*/  IMAD.MOV.U32 R19, RZ, RZ, R44 ;  /* 0x000000ffff137224 */ /* 0x000fe400078e002c */
[----:B------:R-:W-:Y:S02]  /*263f0*/  IMAD.MOV.U32 R71, RZ, RZ, R8 ;  /* 0x000000ffff477224 */ /* 0x000fe400078e0008 */
.L_x_49246:
[----:B------:R-:W-:Y:S05]  /*26400*/  BSYNC B1 ;  /* 0x0000000000017941 */ /* 0x000fea0003800000 */
.L_x_49244:
        /* <DEDUP_REMOVED lines=9> */
.L_x_49248:
[----:B------:R-:W-:Y:S01]  /*264a0*/  IMAD.MOV.U32 R53, RZ, RZ, R42 ;  /* 0x000000ffff357224 */ /* 0x000fe200078e002a */
[----:B------:R-:W-:Y:S01]  /*264b0*/  MOV R31, R10 ;  /* 0x0000000a001f7202 */ /* 0x000fe20000000f00 */
[----:B------:R-:W-:Y:S02]  /*264c0*/  IMAD.MOV.U32 R42, RZ, RZ, R33 ;  /* 0x000000ffff2a7224 */ /* 0x000fe400078e0021 */
[----:B------:R-:W-:Y:S02]  /*264d0*/  IMAD.MOV.U32 R10, RZ, RZ, R9 ;  /* 0x000000ffff0a7224 */ /* 0x000fe400078e0009 */
.L_x_49249:
[----:B------:R-:W-:Y:S05]  /*264e0*/  BSYNC B1 ;  /* 0x0000000000017941 */ /* 0x000fea0003800000 */
.L_x_49247:
        /* <DEDUP_REMOVED lines=9> */
.L_x_49251:
[----:B------:R-:W-:Y:S01]  /*26580*/  IMAD.MOV.U32 R44, RZ, RZ, R53 ;  /* 0x000000ffff2c7224 */ /* 0x000fe200078e0035 */
[----:B------:R-:W-:Y:S01]  /*26590*/  MOV R8, R31 ;  /* 0x0000001f00087202 */ /* 0x000fe20000000f00 */
[----:B------:R-:W-:Y:S02]  /*265a0*/  IMAD.MOV.U32 R53, RZ, RZ, R62 ;  /* 0x000000ffff357224 */ /* 0x000fe400078e003e */
[----:B------:R-:W-:Y:S02]  /*265b0*/  IMAD.MOV.U32 R31, RZ, RZ, R46 ;  /* 0x000000ffff1f7224 */ /* 0x000fe400078e002e */
.L_x_49252:
[----:B------:R-:W-:Y:S05]  /*265c0*/  BSYNC B1 ;  /* 0x0000000000017941 */ /* 0x000fea0003800000 */
.L_x_49250:
        /* <DEDUP_REMOVED lines=9> */
.L_x_49254:
[----:B------:R-:W-:Y:S01]  /*26660*/  IMAD.MOV.U32 R33, RZ, RZ, R44 ;  /* 0x000000ffff217224 */ /* 0x000fe200078e002c */
[----:B------:R-:W-:Y:S01]  /*26670*/  MOV R9, R8 ;  /* 0x0000000800097202 */ /* 0x000fe20000000f00 */
[----:B------:R-:W-:Y:S02]  /*26680*/  IMAD.MOV.U32 R44, RZ, RZ, R35 ;  /* 0x000000ffff2c7224 */ /* 0x000fe400078e0023 */
[----:B------:R-:W-:Y:S02]  /*26690*/  IMAD.MOV.U32 R8, RZ, RZ, R7 ;  /* 0x000000ffff087224 */ /* 0x000fe400078e0007 */
.L_x_49255:
[----:B------:R-:W-:Y:S05]  /*266a0*/  BSYNC B1 ;  /* 0x0000000000017941 */ /* 0x000fea0003800000 */
.L_x_49253:
        /* <DEDUP_REMOVED lines=9> */
.L_x_49257:
[----:B------:R-:W-:Y:S01]  /*26740*/  IMAD.MOV.U32 R62, RZ, RZ, R33 ;  /* 0x000000ffff3e7224 */ /* 0x000fe200078e0021 */
[----:B------:R-:W-:Y:S01]  /*26750*/  MOV R46, R9 ;  /* 0x00000009002e7202 */ /* 0x000fe20000000f00 */
[----:B------:R-:W-:Y:S02]  /*26760*/  IMAD.MOV.U32 R33, RZ, RZ, R48 ;  /* 0x000000ffff217224 */ /* 0x000fe400078e0030 */
[----:B------:R-:W-:Y:S02]  /*26770*/  IMAD.MOV.U32 R9, RZ, RZ, R6 ;  /* 0x000000ffff097224 */ /* 0x000fe400078e0006 */
.L_x_49258:
[----:B------:R-:W-:Y:S05]  /*26780*/  BSYNC B1 ;  /* 0x0000000000017941 */ /* 0x000fea0003800000 */
.L_x_49256:
        /* <DEDUP_REMOVED lines=9> */
.L_x_49260:
[----:B------:R-:W-:Y:S01]  /*26820*/  IMAD.MOV.U32 R35, RZ, RZ, R62 ;  /* 0x000000ffff237224 */ /* 0x000fe200078e003e */
[----:B------:R-:W-:Y:S01]  /*26830*/  MOV R7, R46 ;  /* 0x0000002e00077202 */ /* 0x000fe20000000f00 */
[----:B------:R-:W-:Y:S02]  /*26840*/  IMAD.MOV.U32 R62, RZ, RZ, R37 ;  /* 0x000000ffff3e7224 */ /* 0x000fe400078e0025 */
[----:B------:R-:W-:Y:S02]  /*26850*/  IMAD.MOV.U32 R46, RZ, RZ, R5 ;  /* 0x000000ffff2e7224 */ /* 0x000fe400078e0005 */
.L_x_49261:
[----:B------:R-:W-:Y:S05]  /*26860*/  BSYNC B1 ;  /* 0x0000000000017941 */ /* 0x000fea0003800000 */
.L_x_49259:
        /* <DEDUP_REMOVED lines=9> */
.L_x_49263:
[----:B------:R-:W-:Y:S01]  /*26900*/  IMAD.MOV.U32 R48, RZ, RZ, R35 ;  /* 0x000000ffff307224 */ /* 0x000fe200078e0023 */
[----:B------:R-:W-:Y:S01]  /*26910*/  MOV R6, R7 ;  /* 0x0000000700067202 */ /* 0x000fe20000000f00 */
[----:B------:R-:W-:Y:S02]  /*26920*/  IMAD.MOV.U32 R35, RZ, RZ, R50 ;  /* 0x000000ffff237224 */ /* 0x000fe400078e0032 */
[----:B------:R-:W-:Y:S02]  /*26930*/  IMAD.MOV.U32 R7, RZ, RZ, R4 ;  /* 0x000000ffff077224 */ /* 0x000fe400078e0004 */
.L_x_49264:
[----:B------:R-:W-:Y:S05]  /*26940*/  BSYNC B1 ;  /* 0x0000000000017941 */ /* 0x000fea0003800000 */
.L_x_49262:
        /* <DEDUP_REMOVED lines=9> */
.L_x_49266:
[----:B------:R-:W-:Y:S01]  /*269e0*/  IMAD.MOV.U32 R37, RZ, RZ, R48 ;  /* 0x000000ffff257224 */ /* 0x000fe200078e0030 */
[----:B------:R-:W-:Y:S01]  /*269f0*/  MOV R5, R6 ;  /* 0x0000000600057202 */ /* 0x000fe20000000f00 */
[----:B------:R-:W-:Y:S02]  /*26a00*/  IMAD.MOV.U32 R48, RZ, RZ, R39 ;  /* 0x000000ffff307224 */ /* 0x000fe400078e0027 */
[----:B------:R-:W-:Y:S02]  /*26a10*/  IMAD.MOV.U32 R6, RZ, RZ, R3 ;  /* 0x000000ffff067224 */ /* 0x000fe400078e0003 */
.L_x_49267:
[----:B------:R-:W-:Y:S05]  /*26a20*/  BSYNC B1 ;  /* 0x0000000000017941 */ /* 0x000fea0003800000 */
.L_x_49265:
        /* <DEDUP_REMOVED lines=9> */
.L_x_49269:
[----:B------:R-:W-:Y:S01]  /*26ac0*/  IMAD.MOV.U32 R50, RZ, RZ, R37 ;  /* 0x000000ffff327224 */ /* 0x000fe200078e0025 */
[----:B------:R-:W-:Y:S01]  /*26ad0*/  MOV R4, R5 ;  /* 0x0000000500047202 */ /* 0x000fe20000000f00 */
[----:B------:R-:W-:Y:S02]  /*26ae0*/  IMAD.MOV.U32 R37, RZ, RZ, R56 ;  /* 0x000000ffff257224 */ /* 0x000fe400078e0038 */
[----:B------:R-:W-:Y:S02]  /*26af0*/  IMAD.MOV.U32 R5, RZ, RZ, R2 ;  /* 0x000000ffff057224 */ /* 0x000fe400078e0002 */
.L_x_49270:
[----:B------:R-:W-:Y:S05]  /*26b00*/  BSYNC B1 ;  /* 0x0000000000017941 */ /* 0x000fea0003800000 */
.L_x_49268:
        /* <DEDUP_REMOVED lines=9> */
.L_x_49272:
[----:B------:R-:W-:Y:S01]  /*26ba0*/  IMAD.MOV.U32 R3, RZ, RZ, R50 ;  /* 0x000000ffff037224 */ /* 0x000fe200078e0032 */
[----:B------:R-:W-:Y:S01]  /*26bb0*/  MOV R2, R4 ;  /* 0x0000000400027202 */ /* 0x000fe20000000f00 */
[----:B------:R-:W-:Y:S02]  /*26bc0*/  IMAD.MOV.U32 R50, RZ, RZ, R47 ;  /* 0x000000ffff327224 */ /* 0x000fe400078e002f */
[----:B------:R-:W-:Y:S02]  /*26bd0*/  IMAD.MOV.U32 R4, RZ, RZ, R45 ;  /* 0x000000ffff047224 */ /* 0x000fe400078e002d */
.L_x_49273:
[----:B------:R-:W-:Y:S05]  /*26be0*/  BSYNC B1 ;  /* 0x0000000000017941 */ /* 0x000fea0003800000 */
.L_x_49271:
        /* <DEDUP_REMOVED lines=9> */
.L_x_49275:
[----:B------:R-:W-:Y:S01]  /*26c80*/  IMAD.MOV.U32 R45, RZ, RZ, R3 ;  /* 0x000000ffff2d7224 */ /* 0x000fe200078e0003 */
[----:B------:R-:W-:Y:S01]  /*26c90*/  MOV R39, R2 ;  /* 0x0000000200277202 */ /* 0x000fe20000000f00 */
[----:B------:R-:W-:Y:S02]  /*26ca0*/  IMAD.MOV.U32 R3, RZ, RZ, R18 ;  /* 0x000000ffff037224 */ /* 0x000fe400078e0012 */
[----:B------:R-:W-:Y:S02]  /*26cb0*/  IMAD.MOV.U32 R2, RZ, RZ, R17 ;  /* 0x000000ffff027224 */ /* 0x000fe400078e0011 */
.L_x_49276:
[----:B------:R-:W-:Y:S05]  /*26cc0*/  BSYNC B1 ;  /* 0x0000000000017941 */ /* 0x000fea0003800000 */
.L_x_49274:
        /* <DEDUP_REMOVED lines=9> */
.L_x_49278:
[----:B------:R-:W-:Y:S01]  /*26d60*/  IMAD.MOV.U32 R18, RZ, RZ, R45 ;  /* 0x000000ffff127224 */ /* 0x000fe200078e002d */
[----:B------:R-:W-:Y:S01]  /*26d70*/  MOV R17, R39 ;  /* 0x0000002700117202 */ /* 0x000fe20000000f00 */
[----:B------:R-:W-:Y:S02]  /*26d80*/  IMAD.MOV.U32 R45, RZ, RZ, R58 ;  /* 0x000000ffff2d7224 */ /* 0x000fe400078e003a */
[----:B------:R-:W-:Y:S02]  /*26d90*/  IMAD.MOV.U32 R39, RZ, RZ, R16 ;  /* 0x000000ffff277224 */ /* 0x000fe400078e0010 */
.L_x_49279:
[----:B------:R-:W-:Y:S05]  /*26da0*/  BSYNC B1 ;  /* 0x0000000000017941 */ /* 0x000fea0003800000 */
.L_x_49277:
        /* <DEDUP_REMOVED lines=9> */
.L_x_49281:
[----:B------:R-:W-:Y:S01]  /*26e40*/  IMAD.MOV.U32 R47, RZ, RZ, R18 ;  /* 0x000000ffff2f7224 */ /* 0x000fe200078e0012 */
[----:B------:R-:W-:Y:S01]  /*26e50*/  MOV R16, R17 ;  /* 0x0000001100107202 */ /* 0x000fe20000000f00 */
[----:B------:R-:W-:Y:S02]  /*26e60*/  IMAD.MOV.U32 R18, RZ, RZ, R15 ;  /* 0x000000ffff127224 */ /* 0x000fe400078e000f */
[----:B------:R-:W-:Y:S02]  /*26e70*/  IMAD.MOV.U32 R17, RZ, RZ, R14 ;  /* 0x000000ffff117224 */ /* 0x000fe400078e000e */
.L_x_49282:
[----:B------:R-:W-:Y:S05]  /*26e80*/  BSYNC B1 ;  /* 0x0000000000017941 */ /* 0x000fea0003800000 */
.L_x_49280:
        /* <DEDUP_REMOVED lines=9> */
.L_x_49284:
[----:B------:R-:W-:Y:S01]  /*26f20*/  IMAD.MOV.U32 R15, RZ, RZ, R47 ;  /* 0x000000ffff0f7224 */ /* 0x000fe200078e002f */
[----:B------:R-:W-:Y:S01]  /*26f30*/  MOV R14, R16 ;  /* 0x00000010000e7202 */ /* 0x000fe20000000f00 */
[----:B------:R-:W-:Y:S02]  /*26f40*/  IMAD.MOV.U32 R47, RZ, RZ, R60 ;  /* 0x000000ffff2f7224 */ /* 0x000fe400078e003c */
[----:B------:R-:W-:Y:S02]  /*26f50*/  IMAD.MOV.U32 R16, RZ, RZ, R13 ;  /* 0x000000ffff107224 */ /* 0x000fe400078e000d */
.L_x_49285:
[----:B------:R-:W-:Y:S05]  /*26f60*/  BSYNC B1 ;  /* 0x0000000000017941 */ /* 0x000fea0003800000 */
.L_x_49283:
        /* <DEDUP_REMOVED lines=9> */
.L_x_49287:
[----:B------:R-:W-:Y:S01]  /*27000*/  IMAD.MOV.U32 R55, RZ, RZ, R15 ;  /* 0x000000ffff377224 */ /* 0x000fe200078e000f */
[----:B------:R-:W-:Y:S01]  /*27010*/  MOV R13, R14 ;  /* 0x0000000e000d7202 */ /* 0x000fe20000000f00 */
[----:B------:R-:W-:Y:S02]  /*27020*/  IMAD.MOV.U32 R15, RZ, RZ, R12 ;  /* 0x000000ffff0f7224 */ /* 0x000fe400078e000c */
[----:B------:R-:W-:Y:S02]  /*27030*/  IMAD.MOV.U32 R14, RZ, RZ, R11 ;  /* 0x000000ffff0e7224 */ /* 0x000fe400078e000b */
.L_x_49288:
[----:B------:R-:W-:Y:S05]  /*27040*/  BSYNC B1 ;  /* 0x0000000000017941 */ /* 0x000fea0003800000 */
.L_x_49286:
        /* <DEDUP_REMOVED lines=16> */
.L_x_49290:
[----:B------:R-:W-:Y:S02]  /*27150*/  IMAD.MOV.U32 R40, RZ, RZ, R19 ;  /* 0x000000ffff287224 */ /* 0x000fe400078e0013 */
[----:B------:R-:W-:Y:S02]  /*27160*/  IMAD.MOV.U32 R12, RZ, RZ, R71 ;  /* 0x000000ffff0c7224 */ /* 0x000fe400078e0047 */
[----:B------:R-:W-:Y:S02]  /*27170*/  IMAD.MOV.U32 R19, RZ, RZ, R42 ;  /* 0x000000ffff137224 */ /* 0x000fe400078e002a */
[----:B------:R-:W-:Y:S02]  /*27180*/  IMAD.MOV.U32 R71, RZ, RZ, R10 ;  /* 0x000000ffff477224 */ /* 0x000fe400078e000a */
.L_x_49291:
[----:B------:R-:W-:Y:S05]  /*27190*/  BSYNC B1 ;  /* 0x0000000000017941 */ /* 0x000fea0003800000 */
.L_x_49289:
        /* <DEDUP_REMOVED lines=9> */
.L_x_49293:
[----:B------:R-:W-:Y:S02]  /*27230*/  IMAD.MOV.U32 R29, RZ, RZ, R40 ;  /* 0x000000ffff1d7224 */ /* 0x000fe400078e0028 */
[----:B------:R-:W-:Y:S02]  /*27240*/  IMAD.MOV.U32 R11, RZ, RZ, R12 ;  /* 0x000000ffff0b7224 */ /* 0x000fe400078e000c */
[----:B------:R-:W-:Y:S02]  /*27250*/  IMAD.MOV.U32 R40, RZ, RZ, R53 ;  /* 0x000000ffff287224 */ /* 0x000fe400078e0035 */
[----:B------:R-:W-:Y:S02]  /*27260*/  IMAD.MOV.U32 R12, RZ, RZ, R31 ;  /* 0x000000ffff0c7224 */ /* 0x000fe400078e001f */
.L_x_49294:
[----:B------:R-:W-:Y:S05]  /*27270*/  BSYNC B1 ;  /* 0x0000000000017941 */ /* 0x000fea0003800000 */
.L_x_49292:
        /* <DEDUP_REMOVED lines=9> */
.L_x_49296:
[----:B------:R-:W-:Y:S02]  /*27310*/  IMAD.MOV.U32 R42, RZ, RZ, R29 ;  /* 0x000000ffff2a7224 */ /* 0x000fe400078e001d */
[----:B------:R-:W-:Y:S02]  /*27320*/  IMAD.MOV.U32 R10, RZ, RZ, R11 ;  /* 0x000000ffff0a7224 */ /* 0x000fe400078e000b */
[----:B------:R-:W-:Y:S02]  /*27330*/  IMAD.MOV.U32 R29, RZ, RZ, R44 ;  /* 0x000000ffff1d7224 */ /* 0x000fe400078e002c */
[----:B------:R-:W-:Y:S02]  /*27340*/  IMAD.MOV.U32 R11, RZ, RZ, R8 ;  /* 0x000000ffff0b7224 */ /* 0x000fe400078e0008 */
.L_x_49297:
[----:B------:R-:W-:Y:S05]  /*27350*/  BSYNC B1 ;  /* 0x0000000000017941 */ /* 0x000fea0003800000 */
.L_x_49295:
        /* <DEDUP_REMOVED lines=9> */
.L_x_49299:
[----:B------:R-:W-:Y:S02]  /*273f0*/  IMAD.MOV.U32 R53, RZ, RZ, R42 ;  /* 0x000000ffff357224 */ /* 0x000fe400078e002a */
[----:B------:R-:W-:Y:S02]  /*27400*/  IMAD.MOV.U32 R31, RZ, RZ, R10 ;  /* 0x000000ffff1f7224 */ /* 0x000fe400078e000a */
[----:B------:R-:W-:Y:S02]  /*27410*/  IMAD.MOV.U32 R42, RZ, RZ, R33 ;  /* 0x000000ffff2a7224 */ /* 0x000fe400078e0021 */
[----:B------:R-:W-:Y:S02]  /*27420*/  IMAD.MOV.U32 R10, RZ, RZ, R9 ;  /* 0x000000ffff0a7224 */ /* 0x000fe400078e0009 */
.L_x_49300:
[----:B------:R-:W-:Y:S05]  /*27430*/  BSYNC B1 ;  /* 0x0000000000017941 */ /* 0x000fea0003800000 */
.L_x_49298:
        /* <DEDUP_REMOVED lines=9> */
.L_x_49302:
[----:B------:R-:W-:Y:S02]  /*274d0*/  IMAD.MOV.U32 R44, RZ, RZ, R53 ;  /* 0x000000ffff2c7224 */ /* 0x000fe400078e0035 */
[----:B------:R-:W-:Y:S02]  /*274e0*/  IMAD.MOV.U32 R8, RZ, RZ, R31 ;  /* 0x000000ffff087224 */ /* 0x000fe400078e001f */
[----:B------:R-:W-:Y:S02]  /*274f0*/  IMAD.MOV.U32 R53, RZ, RZ, R62 ;  /* 0x000000ffff357224 */ /* 0x000fe400078e003e */
[----:B------:R-:W-:Y:S02]  /*27500*/  IMAD.MOV.U32 R31, RZ, RZ, R46 ;  /* 0x000000ffff1f7224 */ /* 0x000fe400078e002e */
.L_x_49303:
[----:B------:R-:W-:Y:S05]  /*27510*/  BSYNC B1 ;  /* 0x0000000000017941 */ /* 0x000fea0003800000 */
.L_x_49301:
        /* <DEDUP_REMOVED lines=9> */
.L_x_49305:
[----:B------:R-:W-:Y:S02]  /*275b0*/  IMAD.MOV.U32 R33, RZ, RZ, R44 ;  /* 0x000000ffff217224 */ /* 0x000fe400078e002c */
[----:B------:R-:W-:Y:S02]  /*275c0*/  IMAD.MOV.U32 R9, RZ, RZ, R8 ;  /* 0x000000ffff097224 */ /* 0x000fe400078e0008 */
[----:B------:R-:W-:Y:S02]  /*275d0*/  IMAD.MOV.U32 R44, RZ, RZ, R35 ;  /* 0x000000ffff2c7224 */ /* 0x000fe400078e0023 */
[----:B------:R-:W-:Y:S02]  /*275e0*/  IMAD.MOV.U32 R8, RZ, RZ, R7 ;  /* 0x000000ffff087224 */ /* 0x000fe400078e0007 */
.L_x_49306:
[----:B------:R-:W-:Y:S05]  /*275f0*/  BSYNC B1 ;  /* 0x0000000000017941 */ /* 0x000fea0003800000 */
.L_x_49304:
        /* <DEDUP_REMOVED lines=9> */
.L_x_49308:
[----:B------:R-:W-:Y:S02]  /*27690*/  IMAD.MOV.U32 R56, RZ, RZ, R33 ;  /* 0x000000ffff387224 */ /* 0x000fe400078e0021 */
[----:B------:R-:W-:Y:S02]  /*276a0*/  IMAD.MOV.U32 R46, RZ, RZ, R9 ;  /* 0x000000ffff2e7224 */ /* 0x000fe400078e0009 */
[----:B------:R-:W-:Y:S02]  /*276b0*/  IMAD.MOV.U32 R33, RZ, RZ, R48 ;  /* 0x000000ffff217224 */ /* 0x000fe400078e0030 */
[----:B------:R-:W-:Y:S02]  /*276c0*/  IMAD.MOV.U32 R9, RZ, RZ, R6 ;  /* 0x000000ffff097224 */ /* 0x000fe400078e0006 */
.L_x_49309:
[----:B------:R-:W-:Y:S05]  /*276d0*/  BSYNC B1 ;  /* 0x0000000000017941 */ /* 0x000fea0003800000 */
.L_x_49307:
        /* <DEDUP_REMOVED lines=9> */
.L_x_49311:
[----:B------:R-:W-:Y:S02]  /*27770*/  IMAD.MOV.U32 R35, RZ, RZ, R56 ;  /* 0x000000ffff237224 */ /* 0x000fe400078e0038 */
[----:B------:R-:W-:Y:S02]  /*27780*/  IMAD.MOV.U32 R7, RZ, RZ, R46 ;  /* 0x000000ffff077224 */ /* 0x000fe400078e002e */
[----:B------:R-:W-:Y:S02]  /*27790*/  IMAD.MOV.U32 R56, RZ, RZ, R37 ;  /* 0x000000ffff387224 */ /* 0x000fe400078e0025 */
[----:B------:R-:W-:Y:S02]  /*277a0*/  IMAD.MOV.U32 R46, RZ, RZ, R5 ;  /* 0x000000ffff2e7224 */ /* 0x000fe400078e0005 */
.L_x_49312:
[----:B------:R-:W-:Y:S05]  /*277b0*/  BSYNC B1 ;  /* 0x0000000000017941 */ /* 0x000fea0003800000 */
.L_x_49310:
        /* <DEDUP_REMOVED lines=9> */
.L_x_49314:
[----:B------:R-:W-:Y:S02]  /*27850*/  IMAD.MOV.U32 R6, RZ, RZ, R35 ;  /* 0x000000ffff067224 */ /* 0x000fe400078e0023 */
[----:B------:R-:W-:Y:S02]  /*27860*/  IMAD.MOV.U32 R5, RZ, RZ, R7 ;  /* 0x000000ffff057224 */ /* 0x000fe400078e0007 */
[----:B------:R-:W-:Y:S02]  /*27870*/  IMAD.MOV.U32 R35, RZ, RZ, R50 ;  /* 0x000000ffff237224 */ /* 0x000fe400078e0032 */
[----:B------:R-:W-:Y:S02]  /*27880*/  IMAD.MOV.U32 R7, RZ, RZ, R4 ;  /* 0x000000ffff077224 */ /* 0x000fe400078e0004 */
.L_x_49315:
[----:B------:R-:W-:Y:S05]  /*27890*/  BSYNC B1 ;  /* 0x0000000000017941 */ /* 0x000fea0003800000 */
.L_x_49313:
        /* <DEDUP_REMOVED lines=9> */
.L_x_49317:
[----:B------:R-:W-:Y:S02]  /*27930*/  IMAD.MOV.U32 R48, RZ, RZ, R6 ;  /* 0x000000ffff307224 */ /* 0x000fe400078e0006 */
[----:B------:R-:W-:Y:S02]  /*27940*/  IMAD.MOV.U32 R4, RZ, RZ, R5 ;  /* 0x000000ffff047224 */ /* 0x000fe400078e0005 */
[----:B------:R-:W-:Y:S02]  /*27950*/  IMAD.MOV.U32 R6, RZ, RZ, R3 ;  /* 0x000000ffff067224 */ /* 0x000fe400078e0003 */
[----:B------:R-:W-:Y:S02]  /*27960*/  IMAD.MOV.U32 R5, RZ, RZ, R2 ;  /* 0x000000ffff057224 */ /* 0x000fe400078e0002 */
.L_x_49318:
[----:B------:R-:W-:Y:S05]  /*27970*/  BSYNC B1 ;  /* 0x0000000000017941 */ /* 0x000fea0003800000 */
.L_x_49316:
        /* <DEDUP_REMOVED lines=9> */
.L_x_49320:
[----:B------:R-:W-:Y:S02]  /*27a10*/  IMAD.MOV.U32 R3, RZ, RZ, R48 ;  /* 0x000000ffff037224 */ /* 0x000fe400078e0030 */
[----:B------:R-:W-:Y:S02]  /*27a20*/  IMAD.MOV.U32 R2, RZ, RZ, R4 ;  /* 0x000000ffff027224 */ /* 0x000fe400078e0004 */
[----:B------:R-:W-:Y:S02]  /*27a30*/  IMAD.MOV.U32 R48, RZ, RZ, R45 ;  /* 0x000000ffff307224 */ /* 0x000fe400078e002d */
[----:B------:R-:W-:Y:S02]  /*27a40*/  IMAD.MOV.U32 R4, RZ, RZ, R39 ;  /* 0x000000ffff047224 */ /* 0x000fe400078e0027 */
.L_x_49321:
[----:B------:R-:W-:Y:S05]  /*27a50*/  BSYNC B1 ;  /* 0x0000000000017941 */ /* 0x000fea0003800000 */
.L_x_49319:
        /* <DEDUP_REMOVED lines=9> */
.L_x_49323:
[----:B------:R-:W-:Y:S02]  /*27af0*/  IMAD.MOV.U32 R50, RZ, RZ, R3 ;  /* 0x000000ffff327224 */ /* 0x000fe400078e0003 */
[----:B------:R-:W-:Y:S02]  /*27b00*/  IMAD.MOV.U32 R37, RZ, RZ, R2 ;  /* 0x000000ffff257224 */ /* 0x000fe400078e0002 */
[----:B------:R-:W-:Y:S02]  /*27b10*/  IMAD.MOV.U32 R3, RZ, RZ, R18 ;  /* 0x000000ffff037224 */ /* 0x000fe400078e0012 */
[----:B------:R-:W-:Y:S02]  /*27b20*/  IMAD.MOV.U32 R2, RZ, RZ, R17 ;  /* 0x000000ffff027224 */ /* 0x000fe400078e0011 */
.L_x_49324:
[----:B------:R-:W-:Y:S05]  /*27b30*/  BSYNC B1 ;  /* 0x0000000000017941 */ /* 0x000fea0003800000 */
.L_x_49322:
        /* <DEDUP_REMOVED lines=9> */
.L_x_49326:
[----:B------:R-:W-:Y:S02]  /*27bd0*/  IMAD.MOV.U32 R18, RZ, RZ, R50 ;  /* 0x000000ffff127224 */ /* 0x000fe400078e0032 */
[----:B------:R-:W-:Y:S02]  /*27be0*/  IMAD.MOV.U32 R17, RZ, RZ, R37 ;  /* 0x000000ffff117224 */ /* 0x000fe400078e0025 */
[----:B------:R-:W-:Y:S02]  /*27bf0*/  IMAD.MOV.U32 R50, RZ, RZ, R47 ;  /* 0x000000ffff327224 */ /* 0x000fe400078e002f */
[----:B------:R-:W-:Y:S02]  /*27c00*/  IMAD.MOV.U32 R37, RZ, RZ, R16 ;  /* 0x000000ffff257224 */ /* 0x000fe400078e0010 */
.L_x_49327:
[----:B------:R-:W-:Y:S05]  /*27c10*/  BSYNC B1 ;  /* 0x0000000000017941 */ /* 0x000fea0003800000 */
.L_x_49325:
        /* <DEDUP_REMOVED lines=9> */
.L_x_49329:
[----:B------:R-:W-:Y:S02]  /*27cb0*/  IMAD.MOV.U32 R58, RZ, RZ, R18 ;  /* 0x000000ffff3a7224 */ /* 0x000fe400078e0012 */
[----:B------:R-:W-:Y:S02]  /*27cc0*/  IMAD.MOV.U32 R16, RZ, RZ, R17 ;  /* 0x000000ffff107224 */ /* 0x000fe400078e0011 */
[----:B------:R-:W-:Y:S02]  /*27cd0*/  IMAD.MOV.U32 R18, RZ, RZ, R15 ;  /* 0x000000ffff127224 */ /* 0x000fe400078e000f */
[----:B------:R-:W-:Y:S02]  /*27ce0*/  IMAD.MOV.U32 R17, RZ, RZ, R14 ;  /* 0x000000ffff117224 */ /* 0x000fe400078e000e */
.L_x_49330:
[----:B------:R-:W-:Y:S05]  /*27cf0*/  BSYNC B1 ;  /* 0x0000000000017941 */ /* 0x000fea0003800000 */
.L_x_49328:
        /* <DEDUP_REMOVED lines=9> */
.L_x_49332:
[----:B------:R-:W-:Y:S02]  /*27d90*/  IMAD.MOV.U32 R15, RZ, RZ, R58 ;  /* 0x000000ffff0f7224 */ /* 0x000fe400078e003a */
[----:B------:R-:W-:Y:S02]  /*27da0*/  IMAD.MOV.U32 R14, RZ, RZ, R16 ;  /* 0x000000ffff0e7224 */ /* 0x000fe400078e0010 */
[----:B------:R-:W-:Y:S02]  /*27db0*/  IMAD.MOV.U32 R58, RZ, RZ, R55 ;  /* 0x000000ffff3a7224 */ /* 0x000fe400078e0037 */
[----:B------:R-:W-:Y:S02]  /*27dc0*/  IMAD.MOV.U32 R16, RZ, RZ, R13 ;  /* 0x000000ffff107224 */ /* 0x000fe400078e000d */
.L_x_49333:
[----:B------:R-:W-:Y:S05]  /*27dd0*/  BSYNC B1 ;  /* 0x0000000000017941 */ /* 0x000fea0003800000 */
.L_x_49331:
        /* <DEDUP_REMOVED lines=16> */
.L_x_49335:
[----:B------:R-:W-:Y:S02]  /*27ee0*/  IMAD.MOV.U32 R60, RZ, RZ, R19 ;  /* 0x000000ffff3c7224 */ /* 0x000fe400078e0013 */
[----:B------:R-:W-:Y:S01]  /*27ef0*/  IMAD.MOV.U32 R38, RZ, RZ, R71 ;  /* 0x000000ffff267224 */ /* 0x000fe200078e0047 */
[----:B------:R-:W-:Y:S01]  /*27f00*/  MOV R71, R12 ;  /* 0x0000000c00477202 */ /* 0x000fe20000000f00 */
[----:B------:R-:W-:Y:S02]  /*27f10*/  IMAD.MOV.U32 R19, RZ, RZ, R40 ;  /* 0x000000ffff137224 */ /* 0x000fe400078e0028 */
.L_x_49336:
[----:B------:R-:W-:Y:S05]  /*27f20*/  BSYNC B1 ;  /* 0x0000000000017941 */ /* 0x000fea0003800000 */
.L_x_49334:
        /* <DEDUP_REMOVED lines=9> */
.L_x_49338:
[----:B------:R-:W-:Y:S02]  /*27fc0*/  IMAD.MOV.U32 R27, RZ, RZ, R60 ;  /* 0x000000ffff1b7224 */ /* 0x000fe400078e003c */
[----:B------:R-:W-:Y:S01]  /*27fd0*/  IMAD.MOV.U32 R13, RZ, RZ, R38 ;  /* 0x000000ffff0d7224 */ /* 0x000fe200078e0026 */
[----:B------:R-:W-:Y:S01]  /*27fe0*/  MOV R38, R11 ;  /* 0x0000000b00267202 */ /* 0x000fe20000000f00 */
[----:B------:R-:W-:Y:S02]  /*27ff0*/  IMAD.MOV.U32 R60, RZ, RZ, R29 ;  /* 0x000000ffff3c7224 */ /* 0x000fe400078e001d */
.L_x_49339:
[----:B------:R-:W-:Y:S05]  /*28000*/  BSYNC B1 ;  /* 0x0000000000017941 */ /* 0x000fea0003800000 */
.L_x_49337:
        /* <DEDUP_REMOVED lines=9> */
.L_x_49341:
[----:B------:R-:W-:Y:S02]  /*280a0*/  IMAD.MOV.U32 R40, RZ, RZ, R27 ;  /* 0x000000ffff287224 */ /* 0x000fe400078e001b */
[----:B------:R-:W-:Y:S01]  /*280b0*/  IMAD.MOV.U32 R12, RZ, RZ, R13 ;  /* 0x000000ffff0c7224 */ /* 0x000fe200078e000d */
[----:B------:R-:W-:Y:S01]  /*280c0*/  MOV R13, R10 ;  /* 0x0000000a000d7202 */ /* 0x000fe20000000f00 */
[----:B------:R-:W-:Y:S02]  /*280d0*/  IMAD.MOV.U32 R27, RZ, RZ, R42 ;  /* 0x000000ffff1b7224 */ /* 0x000fe400078e002a */
.L_x_49342:
[----:B------:R-:W-:Y:S05]  /*280e0*/  BSYNC B1 ;  /* 0x0000000000017941 */ /* 0x000fea0003800000 */
.L_x_49340:
        /* <DEDUP_REMOVED lines=9> */
.L_x_49344:
[----:B------:R-:W-:Y:S02]  /*28180*/  IMAD.MOV.U32 R29, RZ, RZ, R40 ;  /* 0x000000ffff1d7224 */ /* 0x000fe400078e0028 */
[----:B------:R-:W-:Y:S01]  /*28190*/  IMAD.MOV.U32 R11, RZ, RZ, R12 ;  /* 0x000000ffff0b7224 */ /* 0x000fe200078e000c */
[----:B------:R-:W-:Y:S01]  /*281a0*/  MOV R12, R31 ;  /* 0x0000001f000c7202 */ /* 0x000fe20000000f00 */
[----:B------:R-:W-:Y:S02]  /*281b0*/  IMAD.MOV.U32 R40, RZ, RZ, R53 ;  /* 0x000000ffff287224 */ /* 0x000fe400078e0035 */
.L_x_49345:
[----:B------:R-:W-:Y:S05]  /*281c0*/  BSYNC B1 ;  /* 0x0000000000017941 */ /* 0x000fea0003800000 */
.L_x_49343:
        /* <DEDUP_REMOVED lines=9> */
.L_x_49347:
[----:B------:R-:W-:Y:S02]  /*28260*/  IMAD.MOV.U32 R42, RZ, RZ, R29 ;  /* 0x000000ffff2a7224 */ /* 0x000fe400078e001d */
[----:B------:R-:W-:Y:S01]  /*28270*/  IMAD.MOV.U32 R10, RZ, RZ, R11 ;  /* 0x000000ffff0a7224 */ /* 0x000fe200078e000b */
[----:B------:R-:W-:Y:S01]  /*28280*/  MOV R11, R8 ;  /* 0x00000008000b7202 */ /* 0x000fe20000000f00 */
[----:B------:R-:W-:Y:S02]  /*28290*/  IMAD.MOV.U32 R29, RZ, RZ, R44 ;  /* 0x000000ffff1d7224 */ /* 0x000fe400078e002c */
.L_x_49348:
[----:B------:R-:W-:Y:S05]  /*282a0*/  BSYNC B1 ;  /* 0x0000000000017941 */ /* 0x000fea0003800000 */
.L_x_49346:
        /* <DEDUP_REMOVED lines=9> */
.L_x_49350:
[----:B------:R-:W-:Y:S02]  /*28340*/  IMAD.MOV.U32 R39, RZ, RZ, R42 ;  /* 0x000000ffff277224 */ /* 0x000fe400078e002a */
[----:B------:R-:W-:Y:S01]  /*28350*/  IMAD.MOV.U32 R31, RZ, RZ, R10 ;  /* 0x000000ffff1f7224 */ /* 0x000fe200078e000a */
[----:B------:R-:W-:Y:S01]  /*28360*/  MOV R10, R9 ;  /* 0x00000009000a7202 */ /* 0x000fe20000000f00 */
[----:B------:R-:W-:Y:S02]  /*28370*/  IMAD.MOV.U32 R42, RZ, RZ, R33 ;  /* 0x000000ffff2a7224 */ /* 0x000fe400078e0021 */
.L_x_49351:
[----:B------:R-:W-:Y:S05]  /*28380*/  BSYNC B1 ;  /* 0x0000000000017941 */ /* 0x000fea0003800000 */
.L_x_49349:
        /* <DEDUP_REMOVED lines=9> */
.L_x_49353:
[----:B------:R-:W-:Y:S02]  /*28420*/  IMAD.MOV.U32 R44, RZ, RZ, R39 ;  /* 0x000000ffff2c7224 */ /* 0x000fe400078e0027 */
[----:B------:R-:W-:Y:S01]  /*28430*/  IMAD.MOV.U32 R8, RZ, RZ, R31 ;  /* 0x000000ffff087224 */ /* 0x000fe200078e001f */
[----:B------:R-:W-:Y:S01]  /*28440*/  MOV R31, R46 ;  /* 0x0000002e001f7202 */ /* 0x000fe20000000f00 */
[----:B------:R-:W-:Y:S02]  /*28450*/  IMAD.MOV.U32 R39, RZ, RZ, R56 ;  /* 0x000000ffff277224 */ /* 0x000fe400078e0038 */
.L_x_49354:
[----:B------:R-:W-:Y:S05]  /*28460*/  BSYNC B1 ;  /* 0x0000000000017941 */ /* 0x000fea0003800000 */
.L_x_49352:
        /* <DEDUP_REMOVED lines=9> */
.L_x_49356:
[----:B------:R-:W-:Y:S02]  /*28500*/  IMAD.MOV.U32 R9, RZ, RZ, R44 ;  /* 0x000000ffff097224 */ /* 0x000fe400078e002c */
[----:B------:R-:W-:Y:S01]  /*28510*/  IMAD.MOV.U32 R46, RZ, RZ, R8 ;  /* 0x000000ffff2e7224 */ /* 0x000fe200078e0008 */
[----:B------:R-:W-:Y:S01]  /*28520*/  MOV R8, R7 ;  /* 0x0000000700087202 */ /* 0x000fe20000000f00 */
[----:B------:R-:W-:Y:S02]  /*28530*/  IMAD.MOV.U32 R44, RZ, RZ, R35 ;  /* 0x000000ffff2c7224 */ /* 0x000fe400078e0023 */
.L_x_49357:
[----:B------:R-:W-:Y:S05]  /*28540*/  BSYNC B1 ;  /* 0x0000000000017941 */ /* 0x000fea0003800000 */
.L_x_49355:
        /* <DEDUP_REMOVED lines=9> */
.L_x_49359:
[----:B------:R-:W-:Y:S02]  /*285e0*/  IMAD.MOV.U32 R33, RZ, RZ, R9 ;  /* 0x000000ffff217224 */ /* 0x000fe400078e0009 */
[----:B------:R-:W-:Y:S01]  /*285f0*/  IMAD.MOV.U32 R7, RZ, RZ, R46 ;  /* 0x000000ffff077224 */ /* 0x000fe200078e002e */
[----:B------:R-:W-:Y:S01]  /*28600*/  MOV R46, R5 ;  /* 0x00000005002e7202 */ /* 0x000fe20000000f00 */
[----:B------:R-:W-:Y:S02]  /*28610*/  IMAD.MOV.U32 R9, RZ, RZ, R6 ;  /* 0x000000ffff097224 */ /* 0x000fe400078e0006 */
.L_x_49360:
[----:B------:R-:W-:Y:S05]  /*28620*/  BSYNC B1 ;  /* 0x0000000000017941 */ /* 0x000fea0003800000 */
.L_x_49358:
        /* <DEDUP_REMOVED lines=9> */
.L_x_49362:
[----:B------:R-:W-:Y:S02]  /*286c0*/  IMAD.MOV.U32 R6, RZ, RZ, R33 ;  /* 0x000000ffff067224 */ /* 0x000fe400078e0021 */
[----:B------:R-:W-:Y:S01]  /*286d0*/  IMAD.MOV.U32 R5, RZ, RZ, R7 ;  /* 0x000000ffff057224 */ /* 0x000fe200078e0007 */
[----:B------:R-:W-:Y:S01]  /*286e0*/  MOV R7, R4 ;  /* 0x0000000400077202 */ /* 0x000fe20000000f00 */
[----:B------:R-:W-:Y:S02]  /*286f0*/  IMAD.MOV.U32 R33, RZ, RZ, R48 ;  /* 0x000000ffff217224 */ /* 0x000fe400078e0030 */
.L_x_49363:
[----:B------:R-:W-:Y:S05]  /*28700*/  BSYNC B1 ;  /* 0x0000000000017941 */ /* 0x000fea0003800000 */
.L_x_49361:
        /* <DEDUP_REMOVED lines=9> */
.L_x_49365:
[----:B------:R-:W-:Y:S02]  /*287a0*/  IMAD.MOV.U32 R35, RZ, RZ, R6 ;  /* 0x000000ffff237224 */ /* 0x000fe400078e0006 */
[----:B------:R-:W-:Y:S01]  /*287b0*/  IMAD.MOV.U32 R4, RZ, RZ, R5 ;  /* 0x000000ffff047224 */ /* 0x000fe200078e0005 */
[----:B------:R-:W-:Y:S01]  /*287c0*/  MOV R5, R2 ;  /* 0x0000000200057202 */ /* 0x000fe20000000f00 */
[----:B------:R-:W-:Y:S02]  /*287d0*/  IMAD.MOV.U32 R6, RZ, RZ, R3 ;  /* 0x000000ffff067224 */ /* 0x000fe400078e0003 */
.L_x_49366:
[----:B------:R-:W-:Y:S05]  /*287e0*/  BSYNC B1 ;  /* 0x0000000000017941 */ /* 0x000fea0003800000 */
.L_x_49364:
        /* <DEDUP_REMOVED lines=9> */
.L_x_49368:
[----:B------:R-:W-:Y:S02]  /*28880*/  IMAD.MOV.U32 R3, RZ, RZ, R35 ;  /* 0x000000ffff037224 */ /* 0x000fe400078e0023 */
[----:B------:R-:W-:Y:S01]  /*28890*/  IMAD.MOV.U32 R2, RZ, RZ, R4 ;  /* 0x000000ffff027224 */ /* 0x000fe200078e0004 */
[----:B------:R-:W-:Y:S01]  /*288a0*/  MOV R4, R37 ;  /* 0x0000002500047202 */ /* 0x000fe20000000f00 */
[----:B------:R-:W-:Y:S02]  /*288b0*/  IMAD.MOV.U32 R35, RZ, RZ, R50 ;  /* 0x000000ffff237224 */ /* 0x000fe400078e0032 */
.L_x_49369:
[----:B------:R-:W-:Y:S05]  /*288c0*/  BSYNC B1 ;  /* 0x0000000000017941 */ /* 0x000fea0003800000 */
.L_x_49367:
        /* <DEDUP_REMOVED lines=9> */
.L_x_49371:
[----:B------:R-:W-:Y:S02]  /*28960*/  IMAD.MOV.U32 R45, RZ, RZ, R3 ;  /* 0x000000ffff2d7224 */ /* 0x000fe400078e0003 */
[----:B------:R-:W-:Y:S01]  /*28970*/  IMAD.MOV.U32 R37, RZ, RZ, R2 ;  /* 0x000000ffff257224 */ /* 0x000fe200078e0002 */
[----:B------:R-:W-:Y:S01]  /*28980*/  MOV R2, R17 ;  /* 0x0000001100027202 */ /* 0x000fe20000000f00 */
[----:B------:R-:W-:Y:S02]  /*28990*/  IMAD.MOV.U32 R3, RZ, RZ, R18 ;  /* 0x000000ffff037224 */ /* 0x000fe400078e0012 */
.L_x_49372:
[----:B------:R-:W-:Y:S05]  /*289a0*/  BSYNC B1 ;  /* 0x0000000000017941 */ /* 0x000fea0003800000 */
.L_x_49370:
        /* <DEDUP_REMOVED lines=9> */
.L_x_49374:
[----:B------:R-:W-:Y:S02]  /*28a40*/  IMAD.MOV.U32 R18, RZ, RZ, R45 ;  /* 0x000000ffff127224 */ /* 0x000fe400078e002d */
[----:B------:R-:W-:Y:S01]  /*28a50*/  IMAD.MOV.U32 R17, RZ, RZ, R37 ;  /* 0x000000ffff117224 */ /* 0x000fe200078e0025 */
[----:B------:R-:W-:Y:S01]  /*28a60*/  MOV R37, R16 ;  /* 0x0000001000257202 */ /* 0x000fe20000000f00 */
[----:B------:R-:W-:Y:S02]  /*28a70*/  IMAD.MOV.U32 R45, RZ, RZ, R58 ;  /* 0x000000ffff2d7224 */ /* 0x000fe400078e003a */
.L_x_49375:
[----:B------:R-:W-:Y:S05]  /*28a80*/  BSYNC B1 ;  /* 0x0000000000017941 */ /* 0x000fea0003800000 */
.L_x_49373:
        /* <DEDUP_REMOVED lines=9> */
.L_x_49377:
[----:B------:R-:W-:Y:S02]  /*28b20*/  IMAD.MOV.U32 R47, RZ, RZ, R18 ;  /* 0x000000ffff2f7224 */ /* 0x000fe400078e0012 */
[----:B------:R-:W-:Y:S01]  /*28b30*/  IMAD.MOV.U32 R16, RZ, RZ, R17 ;  /* 0x000000ffff107224 */ /* 0x000fe200078e0011 */
[----:B------:R-:W-:Y:S01]  /*28b40*/  MOV R17, R14 ;  /* 0x0000000e00117202 */ /* 0x000fe20000000f00 */
[----:B------:R-:W-:Y:S02]  /*28b50*/  IMAD.MOV.U32 R18, RZ, RZ, R15 ;  /* 0x000000ffff127224 */ /* 0x000fe400078e000f */
.L_x_49378:
[----:B------:R-:W-:Y:S05]  /*28b60*/  BSYNC B1 ;  /* 0x0000000000017941 */ /* 0x000fea0003800000 */
.L_x_49376:
        /* <DEDUP_REMOVED lines=16> */
.L_x_49380:
[----:B------:R-:W-:Y:S01]  /*28c70*/  IMAD.MOV.U32 R36, RZ, RZ, R19 ;  /* 0x000000ffff247224 */ /* 0x000fe200078e0013 */
[----:B------:R-:W-:Y:S01]  /*28c80*/  MOV R14, R71 ;  /* 0x00000047000e7202 */ /* 0x000fe20000000f00 */
[----:B------:R-:W-:Y:S02]  /*28c90*/  IMAD.MOV.U32 R19, RZ, RZ, R60 ;  /* 0x000000ffff137224 */ /* 0x000fe400078e003c */
[----:B------:R-:W-:Y:S02]  /*28ca0*/  IMAD.MOV.U32 R71, RZ, RZ, R38 ;  /* 0x000000ffff477224 */ /* 0x000fe400078e0026 */
.L_x_49381:
[----:B------:R-:W-:Y:S05]  /*28cb0*/  BSYNC B1 ;  /* 0x0000000000017941 */ /* 0x000fea0003800000 */
.L_x_49379:
        /* <DEDUP_REMOVED lines=9> */
.L_x_49383:
[----:B------:R-:W-:Y:S01]  /*28d50*/  IMAD.MOV.U32 R25, RZ, RZ, R36 ;  /* 0x000000ffff197224 */ /* 0x000fe200078e0024 */
[----:B------:R-:W-:Y:S01]  /*28d60*/  MOV R15, R14 ;  /* 0x0000000e000f7202 */ /* 0x000fe20000000f00 */
[----:B------:R-:W-:Y:S02]  /*28d70*/  IMAD.MOV.U32 R36, RZ, RZ, R27 ;  /* 0x000000ffff247224 */ /* 0x000fe400078e001b */
[----:B------:R-:W-:Y:S02]  /*28d80*/  IMAD.MOV.U32 R14, RZ, RZ, R13 ;  /* 0x000000ffff0e7224 */ /* 0x000fe400078e000d */
.L_x_49384:
[----:B------:R-:W-:Y:S05]  /*28d90*/  BSYNC B1 ;  /* 0x0000000000017941 */ /* 0x000fea0003800000 */
.L_x_49382:
        /* <DEDUP_REMOVED lines=9> */
.L_x_49386:
[----:B------:R-:W-:Y:S01]  /*28e30*/  IMAD.MOV.U32 R48, RZ, RZ, R25 ;  /* 0x000000ffff307224 */ /* 0x000fe200078e0019 */
[----:B------:R-:W-:Y:S01]  /*28e40*/  MOV R38, R15 ;  /* 0x0000000f00267202 */ /* 0x000fe20000000f00 */
[----:B------:R-:W-:Y:S02]  /*28e50*/  IMAD.MOV.U32 R25, RZ, RZ, R40 ;  /* 0x000000ffff197224 */ /* 0x000fe400078e0028 */
[----:B------:R-:W-:Y:S02]  /*28e60*/  IMAD.MOV.U32 R15, RZ, RZ, R12 ;  /* 0x000000ffff0f7224 */ /* 0x000fe400078e000c */
.L_x_49387:
[----:B------:R-:W-:Y:S05]  /*28e70*/  BSYNC B1 ;  /* 0x0000000000017941 */ /* 0x000fea0003800000 */
.L_x_49385:
        /* <DEDUP_REMOVED lines=9> */
.L_x_49389:
[----:B------:R-:W-:Y:S01]  /*28f10*/  IMAD.MOV.U32 R27, RZ, RZ, R48 ;  /* 0x000000ffff1b7224 */ /* 0x000fe200078e0030 */
[----:B------:R-:W-:Y:S01]  /*28f20*/  MOV R13, R38 ;  /* 0x00000026000d7202 */ /* 0x000fe20000000f00 */
[----:B------:R-:W-:Y:S02]  /*28f30*/  IMAD.MOV.U32 R48, RZ, RZ, R29 ;  /* 0x000000ffff307224 */ /* 0x000fe400078e001d */
[----:B------:R-:W-:Y:S02]  /*28f40*/  IMAD.MOV.U32 R38, RZ, RZ, R11 ;  /* 0x000000ffff267224 */ /* 0x000fe400078e000b */
.L_x_49390:
[----:B------:R-:W-:Y:S05]  /*28f50*/  BSYNC B1 ;  /* 0x0000000000017941 */ /* 0x000fea0003800000 */
.L_x_49388:
        /* <DEDUP_REMOVED lines=9> */
.L_x_49392:
[----:B------:R-:W-:Y:S01]  /*28ff0*/  IMAD.MOV.U32 R40, RZ, RZ, R27 ;  /* 0x000000ffff287224 */ /* 0x000fe200078e001b */
[----:B------:R-:W-:Y:S01]  /*29000*/  MOV R12, R13 ;  /* 0x0000000d000c7202 */ /* 0x000fe20000000f00 */
[----:B------:R-:W-:Y:S02]  /*29010*/  IMAD.MOV.U32 R27, RZ, RZ, R42 ;  /* 0x000000ffff1b7224 */ /* 0x000fe400078e002a */
[----:B------:R-:W-:Y:S02]  /*29020*/  IMAD.MOV.U32 R13, RZ, RZ, R10 ;  /* 0x000000ffff0d7224 */ /* 0x000fe400078e000a */
.L_x_49393:
[----:B------:R-:W-:Y:S05]  /*29030*/  BSYNC B1 ;  /* 0x0000000000017941 */ /* 0x000fea0003800000 */
.L_x_49391:
        /* <DEDUP_REMOVED lines=9> */
.L_x_49395:
[----:B------:R-:W-:Y:S01]  /*290d0*/  IMAD.MOV.U32 R29, RZ, RZ, R40 ;  /* 0x000000ffff1d7224 */ /* 0x000fe200078e0028 */
[----:B------:R-:W-:Y:S01]  /*290e0*/  MOV R11, R12 ;  /* 0x0000000c000b7202 */ /* 0x000fe20000000f00 */
[----:B------:R-:W-:Y:S02]  /*290f0*/  IMAD.MOV.U32 R40, RZ, RZ, R39 ;  /* 0x000000ffff287224 */ /* 0x000fe400078e0027 */
[----:B------:R-:W-:Y:S02]  /*29100*/  IMAD.MOV.U32 R12, RZ, RZ, R31 ;  /* 0x000000ffff0c7224 */ /* 0x000fe400078e001f */
.L_x_49396:
[----:B------:R-:W-:Y:S05]  /*29110*/  BSYNC B1 ;  /* 0x0000000000017941 */ /* 0x000fea0003800000 */
.L_x_49394:
        /* <DEDUP_REMOVED lines=9> */
.L_x_49398:
[----:B------:R-:W-:Y:S01]  /*291b0*/  IMAD.MOV.U32 R10, RZ, RZ, R29 ;  /* 0x000000ffff0a7224 */ /* 0x000fe200078e001d */
[----:B------:R-:W-:Y:S01]  /*291c0*/  MOV R31, R11 ;  /* 0x0000000b001f7202 */ /* 0x000fe20000000f00 */
[----:B------:R-:W-:Y:S02]  /*291d0*/  IMAD.MOV.U32 R29, RZ, RZ, R44 ;  /* 0x000000ffff1d7224 */ /* 0x000fe400078e002c */
[----:B------:R-:W-:Y:S02]  /*291e0*/  IMAD.MOV.U32 R11, RZ, RZ, R8 ;  /* 0x000000ffff0b7224 */ /* 0x000fe400078e0008 */
.L_x_49399:
[----:B------:R-:W-:Y:S05]  /*291f0*/  BSYNC B1 ;  /* 0x0000000000017941 */ /* 0x000fea0003800000 */
.L_x_49397:
        /* <DEDUP_REMOVED lines=9> */
.L_x_49401:
[----:B------:R-:W-:Y:S01]  /*29290*/  IMAD.MOV.U32 R42, RZ, RZ, R10 ;  /* 0x000000ffff2a7224 */ /* 0x000fe200078e000a */
[----:B------:R-:W-:Y:S01]  /*292a0*/  MOV R8, R31 ;  /* 0x0000001f00087202 */ /* 0x000fe20000000f00 */
[----:B------:R-:W-:Y:S02]  /*292b0*/  IMAD.MOV.U32 R10, RZ, RZ, R9 ;  /* 0x000000ffff0a7224 */ /* 0x000fe400078e0009 */
[----:B------:R-:W-:Y:S02]  /*292c0*/  IMAD.MOV.U32 R31, RZ, RZ, R46 ;  /* 0x000000ffff1f7224 */ /* 0x000fe400078e002e */
.L_x_49402:
[----:B------:R-:W-:Y:S05]  /*292d0*/  BSYNC B1 ;  /* 0x0000000000017941 */ /* 0x000fea0003800000 */
.L_x_49400:
        /* <DEDUP_REMOVED lines=9> */
.L_x_49404:
[----:B------:R-:W-:Y:S01]  /*29370*/  IMAD.MOV.U32 R9, RZ, RZ, R42 ;  /* 0x000000ffff097224 */ /* 0x000fe200078e002a */
[----:B------:R-:W-:Y:S01]  /*29380*/  MOV R44, R8 ;  /* 0x00000008002c7202 */ /* 0x000fe20000000f00 */
[----:B------:R-:W-:Y:S02]  /*29390*/  IMAD.MOV.U32 R42, RZ, RZ, R33 ;  /* 0x000000ffff2a7224 */ /* 0x000fe400078e0021 */
[----:B------:R-:W-:Y:S02]  /*293a0*/  IMAD.MOV.U32 R8, RZ, RZ, R7 ;  /* 0x000000ffff087224 */ /* 0x000fe400078e0007 */
.L_x_49405:
[----:B------:R-:W-:Y:S05]  /*293b0*/  BSYNC B1 ;  /* 0x0000000000017941 */ /* 0x000fea0003800000 */
.L_x_49403:
        /* <DEDUP_REMOVED lines=9> */
.L_x_49407:
[----:B------:R-:W-:Y:S01]  /*29450*/  IMAD.MOV.U32 R46, RZ, RZ, R9 ;  /* 0x000000ffff2e7224 */ /* 0x000fe200078e0009 */
[----:B------:R-:W-:Y:S01]  /*29460*/  MOV R7, R44 ;  /* 0x0000002c00077202 */ /* 0x000fe20000000f00 */
[----:B------:R-:W-:Y:S02]  /*29470*/  IMAD.MOV.U32 R9, RZ, RZ, R6 ;  /* 0x000000ffff097224 */ /* 0x000fe400078e0006 */
[----:B------:R-:W-:Y:S02]  /*29480*/  IMAD.MOV.U32 R44, RZ, RZ, R5 ;  /* 0x000000ffff2c7224 */ /* 0x000fe400078e0005 */
.L_x_49408:
[----:B------:R-:W-:Y:S05]  /*29490*/  BSYNC B1 ;  /* 0x0000000000017941 */ /* 0x000fea0003800000 */
.L_x_49406:
        /* <DEDUP_REMOVED lines=9> */
.L_x_49410:
[----:B------:R-:W-:Y:S01]  /*29530*/  IMAD.MOV.U32 R6, RZ, RZ, R46 ;  /* 0x000000ffff067224 */ /* 0x000fe200078e002e */
[----:B------:R-:W-:Y:S01]  /*29540*/  MOV R5, R7 ;  /* 0x0000000700057202 */ /* 0x000fe20000000f00 */
[----:B------:R-:W-:Y:S02]  /*29550*/  IMAD.MOV.U32 R46, RZ, RZ, R35 ;  /* 0x000000ffff2e7224 */ /* 0x000fe400078e0023 */
[----:B------:R-:W-:Y:S02]  /*29560*/  IMAD.MOV.U32 R7, RZ, RZ, R4 ;  /* 0x000000ffff077224 */ /* 0x000fe400078e0004 */
.L_x_49411:
[----:B------:R-:W-:Y:S05]  /*29570*/  BSYNC B1 ;  /* 0x0000000000017941 */ /* 0x000fea0003800000 */
.L_x_49409:
        /* <DEDUP_REMOVED lines=9> */
.L_x_49413:
[----:B------:R-:W-:Y:S01]  /*29610*/  IMAD.MOV.U32 R50, RZ, RZ, R6 ;  /* 0x000000ffff327224 */ /* 0x000fe200078e0006 */
[----:B------:R-:W-:Y:S01]  /*29620*/  MOV R4, R5 ;  /* 0x0000000500047202 */ /* 0x000fe20000000f00 */
[----:B------:R-:W-:Y:S02]  /*29630*/  IMAD.MOV.U32 R6, RZ, RZ, R3 ;  /* 0x000000ffff067224 */ /* 0x000fe400078e0003 */
[----:B------:R-:W-:Y:S02]  /*29640*/  IMAD.MOV.U32 R5, RZ, RZ, R2 ;  /* 0x000000ffff057224 */ /* 0x000fe400078e0002 */
.L_x_49414:
[----:B------:R-:W-:Y:S05]  /*29650*/  BSYNC B1 ;  /* 0x0000000000017941 */ /* 0x000fea0003800000 */
.L_x_49412:
        /* <DEDUP_REMOVED lines=9> */
.L_x_49416:
[----:B------:R-:W-:Y:S01]  /*296f0*/  IMAD.MOV.U32 R3, RZ, RZ, R50 ;  /* 0x000000ffff037224 */ /* 0x000fe200078e0032 */
[----:B------:R-:W-:Y:S01]  /*29700*/  MOV R2, R4 ;  /* 0x0000000400027202 */ /* 0x000fe20000000f00 */
[----:B------:R-:W-:Y:S02]  /*29710*/  IMAD.MOV.U32 R50, RZ, RZ, R45 ;  /* 0x000000ffff327224 */ /* 0x000fe400078e002d */
[----:B------:R-:W-:Y:S02]  /*29720*/  IMAD.MOV.U32 R4, RZ, RZ, R37 ;  /* 0x000000ffff047224 */ /* 0x000fe400078e0025 */
.L_x_49417:
[----:B------:R-:W-:Y:S05]  /*29730*/  BSYNC B1 ;  /* 0x0000000000017941 */ /* 0x000fea0003800000 */
.L_x_49415:
        /* <DEDUP_REMOVED lines=9> */
.L_x_49419:
[----:B------:R-:W-:Y:S01]  /*297d0*/  IMAD.MOV.U32 R56, RZ, RZ, R3 ;  /* 0x000000ffff387224 */ /* 0x000fe200078e0003 */
[----:B------:R-:W-:Y:S01]  /*297e0*/  MOV R33, R2 ;  /* 0x0000000200217202 */ /* 0x000fe20000000f00 */
[----:B------:R-:W-:Y:S02]  /*297f0*/  IMAD.MOV.U32 R3, RZ, RZ, R18 ;  /* 0x000000ffff037224 */ /* 0x000fe400078e0012 */
[----:B------:R-:W-:Y:S02]  /*29800*/  IMAD.MOV.U32 R2, RZ, RZ, R17 ;  /* 0x000000ffff027224 */ /* 0x000fe400078e0011 */
.L_x_49420:
[----:B------:R-:W-:Y:S05]  /*29810*/  BSYNC B1 ;  /* 0x0000000000017941 */ /* 0x000fea0003800000 */
.L_x_49418:
        /* <DEDUP_REMOVED lines=9> */
.L_x_49422:
[----:B------:R-:W-:Y:S01]  /*298b0*/  IMAD.MOV.U32 R18, RZ, RZ, R56 ;  /* 0x000000ffff127224 */ /* 0x000fe200078e0038 */
[----:B------:R-:W-:Y:S01]  /*298c0*/  MOV R17, R33 ;  /* 0x0000002100117202 */ /* 0x000fe20000000f00 */
[----:B------:R-:W-:Y:S02]  /*298d0*/  IMAD.MOV.U32 R56, RZ, RZ, R47 ;  /* 0x000000ffff387224 */ /* 0x000fe400078e002f */
[----:B------:R-:W-:Y:S02]  /*298e0*/  IMAD.MOV.U32 R33, RZ, RZ, R16 ;  /* 0x000000ffff217224 */ /* 0x000fe400078e0010 */
.L_x_49423:
[----:B------:R-:W-:Y:S05]  /*298f0*/  BSYNC B1 ;  /* 0x0000000000017941 */ /* 0x000fea0003800000 */
.L_x_49421:
        /* <DEDUP_REMOVED lines=16> */
.L_x_49425:
[----:B------:R-:W-:Y:S02]  /*29a00*/  IMAD.MOV.U32 R34, RZ, RZ, R19 ;  /* 0x000000ffff227224 */ /* 0x000fe400078e0013 */
[----:B------:R-:W-:Y:S02]  /*29a10*/  IMAD.MOV.U32 R16, RZ, RZ, R71 ;  /* 0x000000ffff107224 */ /* 0x000fe400078e0047 */
[----:B------:R-:W-:Y:S02]  /*29a20*/  IMAD.MOV.U32 R19, RZ, RZ, R36 ;  /* 0x000000ffff137224 */ /* 0x000fe400078e0024 */
[----:B------:R-:W-:Y:S02]  /*29a30*/  IMAD.MOV.U32 R71, RZ, RZ, R14 ;  /* 0x000000ffff477224 */ /* 0x000fe400078e000e */
.L_x_49426:
[----:B------:R-:W-:Y:S05]  /*29a40*/  BSYNC B1 ;  /* 0x0000000000017941 */ /* 0x000fea0003800000 */
.L_x_49424:
        /* <DEDUP_REMOVED lines=9> */
.L_x_49428:
[----:B------:R-:W-:Y:S02]  /*29ae0*/  IMAD.MOV.U32 R35, RZ, RZ, R34 ;  /* 0x000000ffff237224 */ /* 0x000fe400078e0022 */
[----:B------:R-:W-:Y:S02]  /*29af0*/  IMAD.MOV.U32 R23, RZ, RZ, R16 ;  /* 0x000000ffff177224 */ /* 0x000fe400078e0010 */
[----:B------:R-:W-:Y:S02]  /*29b00*/  IMAD.MOV.U32 R34, RZ, RZ, R25 ;  /* 0x000000ffff227224 */ /* 0x000fe400078e0019 */
[----:B------:R-:W-:Y:S02]  /*29b10*/  IMAD.MOV.U32 R16, RZ, RZ, R15 ;  /* 0x000000ffff107224 */ /* 0x000fe400078e000f */
.L_x_49429:
[----:B------:R-:W-:Y:S05]  /*29b20*/  BSYNC B1 ;  /* 0x0000000000017941 */ /* 0x000fea0003800000 */
.L_x_49427:
        /* <DEDUP_REMOVED lines=9> */
.L_x_49431:
[----:B------:R-:W-:Y:S02]  /*29bc0*/  IMAD.MOV.U32 R36, RZ, RZ, R35 ;  /* 0x000000ffff247224 */ /* 0x000fe400078e0023 */
[----:B------:R-:W-:Y:S02]  /*29bd0*/  IMAD.MOV.U32 R14, RZ, RZ, R23 ;  /* 0x000000ffff0e7224 */ /* 0x000fe400078e0017 */
[----:B------:R-:W-:Y:S02]  /*29be0*/  IMAD.MOV.U32 R35, RZ, RZ, R48 ;  /* 0x000000ffff237224 */ /* 0x000fe400078e0030 */
[----:B------:R-:W-:Y:S02]  /*29bf0*/  IMAD.MOV.U32 R23, RZ, RZ, R38 ;  /* 0x000000ffff177224 */ /* 0x000fe400078e0026 */
.L_x_49432:
[----:B------:R-:W-:Y:S05]  /*29c00*/  BSYNC B1 ;  /* 0x0000000000017941 */ /* 0x000fea0003800000 */
.L_x_49430:
        /* <DEDUP_REMOVED lines=9> */
.L_x_49434:
[----:B------:R-:W-:Y:S02]  /*29ca0*/  IMAD.MOV.U32 R25, RZ, RZ, R36 ;  /* 0x000000ffff197224 */ /* 0x000fe400078e0024 */
[----:B------:R-:W-:Y:S02]  /*29cb0*/  IMAD.MOV.U32 R15, RZ, RZ, R14 ;  /* 0x000000ffff0f7224 */ /* 0x000fe400078e000e */
[----:B------:R-:W-:Y:S02]  /*29cc0*/  IMAD.MOV.U32 R36, RZ, RZ, R27 ;  /* 0x000000ffff247224 */ /* 0x000fe400078e001b */
[----:B------:R-:W-:Y:S02]  /*29cd0*/  IMAD.MOV.U32 R14, RZ, RZ, R13 ;  /* 0x000000ffff0e7224 */ /* 0x000fe400078e000d */
.L_x_49435:
[----:B------:R-:W-:Y:S05]  /*29ce0*/  BSYNC B1 ;  /* 0x0000000000017941 */ /* 0x000fea0003800000 */
.L_x_49433:
        /* <DEDUP_REMOVED lines=9> */
.L_x_49437:
[----:B------:R-:W-:Y:S02]  /*29d80*/  IMAD.MOV.U32 R48, RZ, RZ, R25 ;  /* 0x000000ffff307224 */ /* 0x000fe400078e0019 */
[----:B------:R-:W-:Y:S02]  /*29d90*/  IMAD.MOV.U32 R38, RZ, RZ, R15 ;  /* 0x000000ffff267224 */ /* 0x000fe400078e000f */
[----:B------:R-:W-:Y:S02]  /*29da0*/  IMAD.MOV.U32 R25, RZ, RZ, R40 ;  /* 0x000000ffff197224 */ /* 0x000fe400078e0028 */
[----:B------:R-:W-:Y:S02]  /*29db0*/  IMAD.MOV.U32 R15, RZ, RZ, R12 ;  /* 0x000000ffff0f7224 */ /* 0x000fe400078e000c */
.L_x_49438:
[----:B------:R-:W-:Y:S05]  /*29dc0*/  BSYNC B1 ;  /* 0x0000000000017941 */ /* 0x000fea0003800000 */
.L_x_49436:
        /* <DEDUP_REMOVED lines=9> */
.L_x_49440:
[----:B------:R-:W-:Y:S02]  /*29e60*/  IMAD.MOV.U32 R13, RZ, RZ, R48 ;  /* 0x000000ffff0d7224 */ /* 0x000fe400078e0030 */
[----:B------:R-:W-:Y:S02]  /*29e70*/  IMAD.MOV.U32 R12, RZ, RZ, R38 ;  /* 0x000000ffff0c7224 */ /* 0x000fe400078e0026 */
[----:B------:R-:W-:Y:S02]  /*29e80*/  IMAD.MOV.U32 R48, RZ, RZ, R29 ;  /* 0x000000ffff307224 */ /* 0x000fe400078e001d */
[----:B------:R-:W-:Y:S02]  /*29e90*/  IMAD.MOV.U32 R38, RZ, RZ, R11 ;  /* 0x000000ffff267224 */ /* 0x000fe400078e000b */
.L_x_49441:
[----:B------:R-:W-:Y:S05]  /*29ea0*/  BSYNC B1 ;  /* 0x0000000000017941 */ /* 0x000fea0003800000 */
.L_x_49439:
        /* <DEDUP_REMOVED lines=9> */
.L_x_49443:
[----:B------:R-:W-:Y:S02]  /*29f40*/  IMAD.MOV.U32 R27, RZ, RZ, R13 ;  /* 0x000000ffff1b7224 */ /* 0x000fe400078e000d */
[----:B------:R-:W-:Y:S02]  /*29f50*/  IMAD.MOV.U32 R11, RZ, RZ, R12 ;  /* 0x000000ffff0b7224 */ /* 0x000fe400078e000c */
[----:B------:R-:W-:Y:S02]  /*29f60*/  IMAD.MOV.U32 R13, RZ, RZ, R10 ;  /* 0x000000ffff0d7224 */ /* 0x000fe400078e000a */
[----:B------:R-:W-:Y:S02]  /*29f70*/  IMAD.MOV.U32 R12, RZ, RZ, R31 ;  /* 0x000000ffff0c7224 */ /* 0x000fe400078e001f */
.L_x_49444:
[----:B------:R-:W-:Y:S05]  /*29f80*/  BSYNC B1 ;  /* 0x0000000000017941 */ /* 0x000fea0003800000 */
.L_x_49442:
        /* <DEDUP_REMOVED lines=9> */
.L_x_49446:
[----:B------:R-:W-:Y:S02]  /*2a020*/  IMAD.MOV.U32 R10, RZ, RZ, R27 ;  /* 0x000000ffff0a7224 */ /* 0x000fe400078e001b */
[----:B------:R-:W-:Y:S02]  /*2a030*/  IMAD.MOV.U32 R29, RZ, RZ, R11 ;  /* 0x000000ffff1d7224 */ /* 0x000fe400078e000b */
[----:B------:R-:W-:Y:S02]  /*2a040*/  IMAD.MOV.U32 R27, RZ, RZ, R42 ;  /* 0x000000ffff1b7224 */ /* 0x000fe400078e002a */
[----:B------:R-:W-:Y:S02]  /*2a050*/  IMAD.MOV.U32 R11, RZ, RZ, R8 ;  /* 0x000000ffff0b7224 */ /* 0x000fe400078e0008 */
.L_x_49447:
[----:B------:R-:W-:Y:S05]  /*2a060*/  BSYNC B1 ;  /* 0x0000000000017941 */ /* 0x000fea0003800000 */
.L_x_49445:
        /* <DEDUP_REMOVED lines=9> */
.L_x_49449:
[----:B------:R-:W-:Y:S02]  /*2a100*/  IMAD.MOV.U32 R31, RZ, RZ, R10 ;  /* 0x000000ffff1f7224 */ /* 0x000fe400078e000a */
[----:B------:R-:W-:Y:S02]  /*2a110*/  IMAD.MOV.U32 R8, RZ, RZ, R29 ;  /* 0x000000ffff087224 */ /* 0x000fe400078e001d */
[----:B------:R-:W-:Y:S02]  /*2a120*/  IMAD.MOV.U32 R10, RZ, RZ, R9 ;  /* 0x000000ffff0a7224 */ /* 0x000fe400078e0009 */
[----:B------:R-:W-:Y:S02]  /*2a130*/  IMAD.MOV.U32 R29, RZ, RZ, R44 ;  /* 0x000000ffff1d7224 */ /* 0x000fe400078e002c */
.L_x_49450:
[----:B------:R-:W-:Y:S05]  /*2a140*/  BSYNC B1 ;  /* 0x0000000000017941 */ /* 0x000fea0003800000 */
.L_x_49448:
        /* <DEDUP_REMOVED lines=9> */
.L_x_49452:
[----:B------:R-:W-:Y:S02]  /*2a1e0*/  IMAD.MOV.U32 R9, RZ, RZ, R31 ;  /* 0x000000ffff097224 */ /* 0x000fe400078e001f */
[----:B------:R-:W-:Y:S02]  /*2a1f0*/  IMAD.MOV.U32 R40, RZ, RZ, R8 ;  /* 0x000000ffff287224 */ /* 0x000fe400078e0008 */
[----:B------:R-:W-:Y:S02]  /*2a200*/  IMAD.MOV.U32 R31, RZ, RZ, R46 ;  /* 0x000000ffff1f7224 */ /* 0x000fe400078e002e */
[----:B------:R-:W-:Y:S02]  /*2a210*/  IMAD.MOV.U32 R8, RZ, RZ, R7 ;  /* 0x000000ffff087224 */ /* 0x000fe400078e0007 */
.L_x_49453:
[----:B------:R-:W-:Y:S05]  /*2a220*/  BSYNC B1 ;  /* 0x0000000000017941 */ /* 0x000fea0003800000 */
.L_x_49451:
        /* <DEDUP_REMOVED lines=9> */
.L_x_49455:
[----:B------:R-:W-:Y:S02]  /*2a2c0*/  IMAD.MOV.U32 R37, RZ, RZ, R9 ;  /* 0x000000ffff257224 */ /* 0x000fe400078e0009 */
[----:B------:R-:W-:Y:S02]  /*2a2d0*/  IMAD.MOV.U32 R7, RZ, RZ, R40 ;  /* 0x000000ffff077224 */ /* 0x000fe400078e0028 */
[----:B------:R-:W-:Y:S02]  /*2a2e0*/  IMAD.MOV.U32 R9, RZ, RZ, R6 ;  /* 0x000000ffff097224 */ /* 0x000fe400078e0006 */
[----:B------:R-:W-:Y:S02]  /*2a2f0*/  IMAD.MOV.U32 R40, RZ, RZ, R5 ;  /* 0x000000ffff287224 */ /* 0x000fe400078e0005 */
.L_x_49456:
[----:B------:R-:W-:Y:S05]  /*2a300*/  BSYNC B1 ;  /* 0x0000000000017941 */ /* 0x000fea0003800000 */
.L_x_49454:
        /* <DEDUP_REMOVED lines=9> */
.L_x_49458:
[----:B------:R-:W-:Y:S02]  /*2a3a0*/  IMAD.MOV.U32 R6, RZ, RZ, R37 ;  /* 0x000000ffff067224 */ /* 0x000fe400078e0025 */
[----:B------:R-:W-:Y:S02]  /*2a3b0*/  IMAD.MOV.U32 R5, RZ, RZ, R7 ;  /* 0x000000ffff057224 */ /* 0x000fe400078e0007 */
[----:B------:R-:W-:Y:S02]  /*2a3c0*/  IMAD.MOV.U32 R37, RZ, RZ, R50 ;  /* 0x000000ffff257224 */ /* 0x000fe400078e0032 */
[----:B------:R-:W-:Y:S02]  /*2a3d0*/  IMAD.MOV.U32 R7, RZ, RZ, R4 ;  /* 0x000000ffff077224 */ /* 0x000fe400078e0004 */
.L_x_49459:
[----:B------:R-:W-:Y:S05]  /*2a3e0*/  BSYNC B1 ;  /* 0x0000000000017941 */ /* 0x000fea0003800000 */
.L_x_49457:
        /* <DEDUP_REMOVED lines=9> */
.L_x_49461:
[----:B------:R-:W-:Y:S02]  /*2a480*/  IMAD.MOV.U32 R39, RZ, RZ, R6 ;  /* 0x000000ffff277224 */ /* 0x000fe400078e0006 */
[----:B------:R-:W-:Y:S02]  /*2a490*/  IMAD.MOV.U32 R4, RZ, RZ, R5 ;  /* 0x000000ffff047224 */ /* 0x000fe400078e0005 */
[----:B------:R-:W-:Y:S02]  /*2a4a0*/  IMAD.MOV.U32 R6, RZ, RZ, R3 ;  /* 0x000000ffff067224 */ /* 0x000fe400078e0003 */
[----:B------:R-:W-:Y:S02]  /*2a4b0*/  IMAD.MOV.U32 R5, RZ, RZ, R2 ;  /* 0x000000ffff057224 */ /* 0x000fe400078e0002 */
.L_x_49462:
[----:B------:R-:W-:Y:S05]  /*2a4c0*/  BSYNC B1 ;  /* 0x0000000000017941 */ /* 0x000fea0003800000 */
.L_x_49460:
        /* <DEDUP_REMOVED lines=9> */
.L_x_49464:
[----:B------:R-:W-:Y:S02]  /*2a560*/  IMAD.MOV.U32 R3, RZ, RZ, R39 ;  /* 0x000000ffff037224 */ /* 0x000fe400078e0027 */
[----:B------:R-:W-:Y:S02]  /*2a570*/  IMAD.MOV.U32 R2, RZ, RZ, R4 ;  /* 0x000000ffff027224 */ /* 0x000fe400078e0004 */
[----:B------:R-:W-:Y:S02]  /*2a580*/  IMAD.MOV.U32 R39, RZ, RZ, R56 ;  /* 0x000000ffff277224 */ /* 0x000fe400078e0038 */
[----:B------:R-:W-:Y:S02]  /*2a590*/  IMAD.MOV.U32 R4, RZ, RZ, R33 ;  /* 0x000000ffff047224 */ /* 0x000fe400078e0021 */
.L_x_49465:
[----:B------:R-:W-:Y:S05]  /*2a5a0*/  BSYNC B1 ;  /* 0x0000000000017941 */ /* 0x000fea0003800000 */
.L_x_49463:
        /* <DEDUP_REMOVED lines=9> */
.L_x_49467:
[----:B------:R-:W-:Y:S02]  /*2a640*/  IMAD.MOV.U32 R42, RZ, RZ, R3 ;  /* 0x000000ffff2a7224 */ /* 0x000fe400078e0003 */
[----:B------:R-:W-:Y:S02]  /*2a650*/  IMAD.MOV.U32 R33, RZ, RZ, R2 ;  /* 0x000000ffff217224 */ /* 0x000fe400078e0002 */
[----:B------:R-:W-:Y:S02]  /*2a660*/  IMAD.MOV.U32 R3, RZ, RZ, R18 ;  /* 0x000000ffff037224 */ /* 0x000fe400078e0012 */
[----:B------:R-:W-:Y:S02]  /*2a670*/  IMAD.MOV.U32 R2, RZ, RZ, R17 ;  /* 0x000000ffff027224 */ /* 0x000fe400078e0011 */
.L_x_49468:
[----:B------:R-:W-:Y:S05]  /*2a680*/  BSYNC B1 ;  /* 0x0000000000017941 */ /* 0x000fea0003800000 */
.L_x_49466:
        /* <DEDUP_REMOVED lines=16> */
.L_x_49470:
[----:B------:R-:W-:Y:S02]  /*2a790*/  IMAD.MOV.U32 R32, RZ, RZ, R19 ;  /* 0x000000ffff207224 */ /* 0x000fe400078e0013 */
[----:B------:R-:W-:Y:S01]  /*2a7a0*/  IMAD.MOV.U32 R18, RZ, RZ, R71 ;  /* 0x000000ffff127224 */ /* 0x000fe200078e0047 */
[----:B------:R-:W-:Y:S01]  /*2a7b0*/  MOV R71, R16 ;  /* 0x0000001000477202 */ /* 0x000fe20000000f00 */
[----:B------:R-:W-:Y:S02]  /*2a7c0*/  IMAD.MOV.U32 R19, RZ, RZ, R34 ;  /* 0x000000ffff137224 */ /* 0x000fe400078e0022 */
.L_x_49471:
[----:B------:R-:W-:Y:S05]  /*2a7d0*/  BSYNC B1 ;  /* 0x0000000000017941 */ /* 0x000fea0003800000 */
.L_x_49469:
        /* <DEDUP_REMOVED lines=9> */
.L_x_49473:
[----:B------:R-:W-:Y:S02]  /*2a870*/  IMAD.MOV.U32 R21, RZ, RZ, R32 ;  /* 0x000000ffff157224 */ /* 0x000fe400078e0020 */
[----:B------:R-:W-:Y:S01]  /*2a880*/  IMAD.MOV.U32 R17, RZ, RZ, R18 ;  /* 0x000000ffff117224 */ /* 0x000fe200078e0012 */
[----:B------:R-:W-:Y:S01]  /*2a890*/  MOV R18, R23 ;  /* 0x0000001700127202 */ /* 0x000fe20000000f00 */
[----:B------:R-:W-:Y:S02]  /*2a8a0*/  IMAD.MOV.U32 R32, RZ, RZ, R35 ;  /* 0x000000ffff207224 */ /* 0x000fe400078e0023 */
.L_x_49474:
[----:B------:R-:W-:Y:S05]  /*2a8b0*/  BSYNC B1 ;  /* 0x0000000000017941 */ /* 0x000fea0003800000 */
.L_x_49472:
        /* <DEDUP_REMOVED lines=9> */
.L_x_49476:
[----:B------:R-:W-:Y:S02]  /*2a950*/  IMAD.MOV.U32 R34, RZ, RZ, R21 ;  /* 0x000000ffff227224 */ /* 0x000fe400078e0015 */
[----:B------:R-:W-:Y:S01]  /*2a960*/  IMAD.MOV.U32 R16, RZ, RZ, R17 ;  /* 0x000000ffff107224 */ /* 0x000fe200078e0011 */
[----:B------:R-:W-:Y:S01]  /*2a970*/  MOV R17, R14 ;  /* 0x0000000e00117202 */ /* 0x000fe20000000f00 */
[----:B------:R-:W-:Y:S02]  /*2a980*/  IMAD.MOV.U32 R21, RZ, RZ, R36 ;  /* 0x000000ffff157224 */ /* 0x000fe400078e0024 */
.L_x_49477:
[----:B------:R-:W-:Y:S05]  /*2a990*/  BSYNC B1 ;  /* 0x0000000000017941 */ /* 0x000fea0003800000 */
.L_x_49475:
        /* <DEDUP_REMOVED lines=9> */
.L_x_49479:
[----:B------:R-:W-:Y:S02]  /*2aa30*/  IMAD.MOV.U32 R35, RZ, RZ, R34 ;  /* 0x000000ffff237224 */ /* 0x000fe400078e0022 */
[----:B------:R-:W-:Y:S01]  /*2aa40*/  IMAD.MOV.U32 R23, RZ, RZ, R16 ;  /* 0x000000ffff177224 */ /* 0x000fe200078e0010 */
[----:B------:R-:W-:Y:S01]  /*2aa50*/  MOV R16, R15 ;  /* 0x0000000f00107202 */ /* 0x000fe20000000f00 */
[----:B------:R-:W-:Y:S02]  /*2aa60*/  IMAD.MOV.U32 R34, RZ, RZ, R25 ;  /* 0x000000ffff227224 */ /* 0x000fe400078e0019 */
.L_x_49480:
[----:B------:R-:W-:Y:S05]  /*2aa70*/  BSYNC B1 ;  /* 0x0000000000017941 */ /* 0x000fea0003800000 */
.L_x_49478:
        /* <DEDUP_REMOVED lines=9> */
.L_x_49482:
[----:B------:R-:W-:Y:S02]  /*2ab10*/  IMAD.MOV.U32 R14, RZ, RZ, R35 ;  /* 0x000000ffff0e7224 */ /* 0x000fe400078e0023 */
[----:B------:R-:W-:Y:S01]  /*2ab20*/  IMAD.MOV.U32 R15, RZ, RZ, R23 ;  /* 0x000000ffff0f7224 */ /* 0x000fe200078e0017 */
[----:B------:R-:W-:Y:S01]  /*2ab30*/  MOV R23, R38 ;  /* 0x0000002600177202 */ /* 0x000fe20000000f00 */
[----:B------:R-:W-:Y:S02]  /*2ab40*/  IMAD.MOV.U32 R35, RZ, RZ, R48 ;  /* 0x000000ffff237224 */ /* 0x000fe400078e0030 */
.L_x_49483:
[----:B------:R-:W-:Y:S05]  /*2ab50*/  BSYNC B1 ;  /* 0x0000000000017941 */ /* 0x000fea0003800000 */
.L_x_49481:
        /* <DEDUP_REMOVED lines=9> */
.L_x_49485:
[----:B------:R-:W-:Y:S02]  /*2abf0*/  IMAD.MOV.U32 R38, RZ, RZ, R14 ;  /* 0x000000ffff267224 */ /* 0x000fe400078e000e */
[----:B------:R-:W-:Y:S01]  /*2ac00*/  IMAD.MOV.U32 R36, RZ, RZ, R15 ;  /* 0x000000ffff247224 */ /* 0x000fe200078e000f */
[----:B------:R-:W-:Y:S01]  /*2ac10*/  MOV R15, R12 ;  /* 0x0000000c000f7202 */ /* 0x000fe20000000f00 */
[----:B------:R-:W-:Y:S02]  /*2ac20*/  IMAD.MOV.U32 R14, RZ, RZ, R13 ;  /* 0x000000ffff0e7224 */ /* 0x000fe400078e000d */
.L_x_49486:
[----:B------:R-:W-:Y:S05]  /*2ac30*/  BSYNC B1 ;  /* 0x0000000000017941 */ /* 0x000fea0003800000 */
.L_x_49484:
        /* <DEDUP_REMOVED lines=9> */
.L_x_49488:
[----:B------:R-:W-:Y:S02]  /*2acd0*/  IMAD.MOV.U32 R13, RZ, RZ, R38 ;  /* 0x000000ffff0d7224 */ /* 0x000fe400078e0026 */
[----:B------:R-:W-:Y:S01]  /*2ace0*/  IMAD.MOV.U32 R12, RZ, RZ, R36 ;  /* 0x000000ffff0c7224 */ /* 0x000fe200078e0024 */
[----:B------:R-:W-:Y:S01]  /*2acf0*/  MOV R36, R11 ;  /* 0x0000000b00247202 */ /* 0x000fe20000000f00 */
[----:B------:R-:W-:Y:S02]  /*2ad00*/  IMAD.MOV.U32 R38, RZ, RZ, R27 ;  /* 0x000000ffff267224 */ /* 0x000fe400078e001b */
.L_x_49489:
[----:B------:R-:W-:Y:S05]  /*2ad10*/  BSYNC B1 ;  /* 0x0000000000017941 */ /* 0x000fea0003800000 */
.L_x_49487:
        /* <DEDUP_REMOVED lines=9> */
.L_x_49491:
[----:B------:R-:W-:Y:S02]  /*2adb0*/  IMAD.MOV.U32 R44, RZ, RZ, R13 ;  /* 0x000000ffff2c7224 */ /* 0x000fe400078e000d */
[----:B------:R-:W-:Y:S01]  /*2adc0*/  IMAD.MOV.U32 R11, RZ, RZ, R12 ;  /* 0x000000ffff0b7224 */ /* 0x000fe200078e000c */
[----:B------:R-:W-:Y:S01]  /*2add0*/  MOV R12, R29 ;  /* 0x0000001d000c7202 */ /* 0x000fe20000000f00 */
[----:B------:R-:W-:Y:S02]  /*2ade0*/  IMAD.MOV.U32 R13, RZ, RZ, R10 ;  /* 0x000000ffff0d7224 */ /* 0x000fe400078e000a */
.L_x_49492:
[----:B------:R-:W-:Y:S05]  /*2adf0*/  BSYNC B1 ;  /* 0x0000000000017941 */ /* 0x000fea0003800000 */
.L_x_49490:
        /* <DEDUP_REMOVED lines=9> */
.L_x_49494:
[----:B------:R-:W-:Y:S02]  /*2ae90*/  IMAD.MOV.U32 R10, RZ, RZ, R44 ;  /* 0x000000ffff0a7224 */ /* 0x000fe400078e002c */
[----:B------:R-:W-:Y:S01]  /*2aea0*/  IMAD.MOV.U32 R25, RZ, RZ, R11 ;  /* 0x000000ffff197224 */ /* 0x000fe200078e000b */
[----:B------:R-:W-:Y:S01]  /*2aeb0*/  MOV R11, R8 ;  /* 0x00000008000b7202 */ /* 0x000fe20000000f00 */
[----:B------:R-:W-:Y:S02]  /*2aec0*/  IMAD.MOV.U32 R44, RZ, RZ, R31 ;  /* 0x000000ffff2c7224 */ /* 0x000fe400078e001f */
.L_x_49495:
[----:B------:R-:W-:Y:S05]  /*2aed0*/  BSYNC B1 ;  /* 0x0000000000017941 */ /* 0x000fea0003800000 */
.L_x_49493:
        /* <DEDUP_REMOVED lines=9> */
.L_x_49497:
[----:B------:R-:W-:Y:S02]  /*2af70*/  IMAD.MOV.U32 R46, RZ, RZ, R10 ;  /* 0x000000ffff2e7224 */ /* 0x000fe400078e000a */
[----:B------:R-:W-:Y:S01]  /*2af80*/  IMAD.MOV.U32 R8, RZ, RZ, R25 ;  /* 0x000000ffff087224 */ /* 0x000fe200078e0019 */
[----:B------:R-:W-:Y:S01]  /*2af90*/  MOV R25, R40 ;  /* 0x0000002800197202 */ /* 0x000fe20000000f00 */
[----:B------:R-:W-:Y:S02]  /*2afa0*/  IMAD.MOV.U32 R10, RZ, RZ, R9 ;  /* 0x000000ffff0a7224 */ /* 0x000fe400078e0009 */
.L_x_49498:
[----:B------:R-:W-:Y:S05]  /*2afb0*/  BSYNC B1 ;  /* 0x0000000000017941 */ /* 0x000fea0003800000 */
.L_x_49496:
        /* <DEDUP_REMOVED lines=9> */
.L_x_49500:
[----:B------:R-:W-:Y:S02]  /*2b050*/  IMAD.MOV.U32 R9, RZ, RZ, R46 ;  /* 0x000000ffff097224 */ /* 0x000fe400078e002e */
[----:B------:R-:W-:Y:S01]  /*2b060*/  IMAD.MOV.U32 R40, RZ, RZ, R8 ;  /* 0x000000ffff287224 */ /* 0x000fe200078e0008 */
[----:B------:R-:W-:Y:S01]  /*2b070*/  MOV R8, R7 ;  /* 0x0000000700087202 */ /* 0x000fe20000000f00 */
[----:B------:R-:W-:Y:S02]  /*2b080*/  IMAD.MOV.U32 R46, RZ, RZ, R37 ;  /* 0x000000ffff2e7224 */ /* 0x000fe400078e0025 */
.L_x_49501:
[----:B------:R-:W-:Y:S05]  /*2b090*/  BSYNC B1 ;  /* 0x0000000000017941 */ /* 0x000fea0003800000 */
.L_x_49499:
        /* <DEDUP_REMOVED lines=9> */
.L_x_49503:
[----:B------:R-:W-:Y:S02]  /*2b130*/  IMAD.MOV.U32 R48, RZ, RZ, R9 ;  /* 0x000000ffff307224 */ /* 0x000fe400078e0009 */
[----:B------:R-:W-:Y:S01]  /*2b140*/  IMAD.MOV.U32 R7, RZ, RZ, R40 ;  /* 0x000000ffff077224 */ /* 0x000fe200078e0028 */
[----:B------:R-:W-:Y:S01]  /*2b150*/  MOV R40, R5 ;  /* 0x0000000500287202 */ /* 0x000fe20000000f00 */
[----:B------:R-:W-:Y:S02]  /*2b160*/  IMAD.MOV.U32 R9, RZ, RZ, R6 ;  /* 0x000000ffff097224 */ /* 0x000fe400078e0006 */
.L_x_49504:
[----:B------:R-:W-:Y:S05]  /*2b170*/  BSYNC B1 ;  /* 0x0000000000017941 */ /* 0x000fea0003800000 */
.L_x_49502:
        /* <DEDUP_REMOVED lines=9> */
.L_x_49506:
[----:B------:R-:W-:Y:S02]  /*2b210*/  IMAD.MOV.U32 R6, RZ, RZ, R48 ;  /* 0x000000ffff067224 */ /* 0x000fe400078e0030 */
[----:B------:R-:W-:Y:S01]  /*2b220*/  IMAD.MOV.U32 R5, RZ, RZ, R7 ;  /* 0x000000ffff057224 */ /* 0x000fe200078e0007 */
[----:B------:R-:W-:Y:S01]  /*2b230*/  MOV R7, R4 ;  /* 0x0000000400077202 */ /* 0x000fe20000000f00 */
[----:B------:R-:W-:Y:S02]  /*2b240*/  IMAD.MOV.U32 R48, RZ, RZ, R39 ;  /* 0x000000ffff307224 */ /* 0x000fe400078e0027 */
.L_x_49507:
[----:B------:R-:W-:Y:S05]  /*2b250*/  BSYNC B1 ;  /* 0x0000000000017941 */ /* 0x000fea0003800000 */
.L_x_49505:
        /* <DEDUP_REMOVED lines=9> */
.L_x_49509:
[----:B------:R-:W-:Y:S02]  /*2b2f0*/  IMAD.MOV.U32 R27, RZ, RZ, R6 ;  /* 0x000000ffff1b7224 */ /* 0x000fe400078e0006 */
[----:B------:R-:W-:Y:S01]  /*2b300*/  IMAD.MOV.U32 R4, RZ, RZ, R5 ;  /* 0x000000ffff047224 */ /* 0x000fe200078e0005 */
[----:B------:R-:W-:Y:S01]  /*2b310*/  MOV R5, R2 ;  /* 0x0000000200057202 */ /* 0x000fe20000000f00 */
[----:B------:R-:W-:Y:S02]  /*2b320*/  IMAD.MOV.U32 R6, RZ, RZ, R3 ;  /* 0x000000ffff067224 */ /* 0x000fe400078e0003 */
.L_x_49510:
[----:B------:R-:W-:Y:S05]  /*2b330*/  BSYNC B1 ;  /* 0x0000000000017941 */ /* 0x000fea0003800000 */
.L_x_49508:
        /* <DEDUP_REMOVED lines=9> */
.L_x_49512:
[----:B------:R-:W-:Y:S02]  /*2b3d0*/  IMAD.MOV.U32 R3, RZ, RZ, R27 ;  /* 0x000000ffff037224 */ /* 0x000fe400078e001b */
[----:B------:R-:W-:Y:S01]  /*2b3e0*/  IMAD.MOV.U32 R2, RZ, RZ, R4 ;  /* 0x000000ffff027224 */ /* 0x000fe200078e0004 */
[----:B------:R-:W-:Y:S01]  /*2b3f0*/  MOV R4, R33 ;  /* 0x0000002100047202 */ /* 0x000fe20000000f00 */
[----:B------:R-:W-:Y:S02]  /*2b400*/  IMAD.MOV.U32 R27, RZ, RZ, R42 ;  /* 0x000000ffff1b7224 */ /* 0x000fe400078e002a */
.L_x_49513:
[----:B------:R-:W-:Y:S05]  /*2b410*/  BSYNC B1 ;  /* 0x0000000000017941 */ /* 0x000fea0003800000 */
.L_x_49511:
        /* <DEDUP_REMOVED lines=16> */
.L_x_49515:
[----:B------:R-:W-:Y:S01]  /*2b520*/  IMAD.MOV.U32 R42, RZ, RZ, R19 ;  /* 0x000000ffff2a7224 */ /* 0x000fe200078e0013 */
[----:B------:R-:W-:Y:S01]  /*2b530*/  MOV R30, R71 ;  /* 0x00000047001e7202 */ /* 0x000fe20000000f00 */
[----:B------:R-:W-:Y:S02]  /*2b540*/  IMAD.MOV.U32 R19, RZ, RZ, R32 ;  /* 0x000000ffff137224 */ /* 0x000fe400078e0020 */
[----:B------:R-:W-:Y:S02]  /*2b550*/  IMAD.MOV.U32 R71, RZ, RZ, R18 ;  /* 0x000000ffff477224 */ /* 0x000fe400078e0012 */
.L_x_49516:
[----:B------:R-:W-:Y:S05]  /*2b560*/  BSYNC B1 ;  /* 0x0000000000017941 */ /* 0x000fea0003800000 */
.L_x_49514:
        /* <DEDUP_REMOVED lines=9> */
.L_x_49518:
[----:B------:R-:W-:Y:S01]  /*2b600*/  IMAD.MOV.U32 R31, RZ, RZ, R42 ;  /* 0x000000ffff1f7224 */ /* 0x000fe200078e002a */
[----:B------:R-:W-:Y:S01]  /*2b610*/  MOV R29, R30 ;  /* 0x0000001e001d7202 */ /* 0x000fe20000000f00 */
[----:B------:R-:W-:Y:S02]  /*2b620*/  IMAD.MOV.U32 R42, RZ, RZ, R21 ;  /* 0x000000ffff2a7224 */ /* 0x000fe400078e0015 */
[----:B------:R-:W-:Y:S02]  /*2b630*/  IMAD.MOV.U32 R30, RZ, RZ, R17 ;  /* 0x000000ffff1e7224 */ /* 0x000fe400078e0011 */
.L_x_49519:
[----:B------:R-:W-:Y:S05]  /*2b640*/  BSYNC B1 ;  /* 0x0000000000017941 */ /* 0x000fea0003800000 */
.L_x_49517:
        /* <DEDUP_REMOVED lines=9> */
.L_x_49521:
[----:B------:R-:W-:Y:S01]  /*2b6e0*/  IMAD.MOV.U32 R32, RZ, RZ, R31 ;  /* 0x000000ffff207224 */ /* 0x000fe200078e001f */
[----:B------:R-:W-:Y:S01]  /*2b6f0*/  MOV R18, R29 ;  /* 0x0000001d00127202 */ /* 0x000fe20000000f00 */
[----:B------:R-:W-:Y:S02]  /*2b700*/  IMAD.MOV.U32 R31, RZ, RZ, R34 ;  /* 0x000000ffff1f7224 */ /* 0x000fe400078e0022 */
[----:B------:R-:W-:Y:S02]  /*2b710*/  IMAD.MOV.U32 R29, RZ, RZ, R16 ;  /* 0x000000ffff1d7224 */ /* 0x000fe400078e0010 */
.L_x_49522:
[----:B------:R-:W-:Y:S05]  /*2b720*/  BSYNC B1 ;  /* 0x0000000000017941 */ /* 0x000fea0003800000 */
.L_x_49520:
        /* <DEDUP_REMOVED lines=9> */
.L_x_49524:
[----:B------:R-:W-:Y:S01]  /*2b7c0*/  IMAD.MOV.U32 R17, RZ, RZ, R32 ;  /* 0x000000ffff117224 */ /* 0x000fe200078e0020 */
[----:B------:R-:W-:Y:S01]  /*2b7d0*/  MOV R16, R18 ;  /* 0x0000001200107202 */ /* 0x000fe20000000f00 */
[----:B------:R-:W-:Y:S02]  /*2b7e0*/  IMAD.MOV.U32 R32, RZ, RZ, R35 ;  /* 0x000000ffff207224 */ /* 0x000fe400078e0023 */
[----:B------:R-:W-:Y:S02]  /*2b7f0*/  IMAD.MOV.U32 R18, RZ, RZ, R23 ;  /* 0x000000ffff127224 */ /* 0x000fe400078e0017 */
.L_x_49525:
[----:B------:R-:W-:Y:S05]  /*2b800*/  BSYNC B1 ;  /* 0x0000000000017941 */ /* 0x000fea0003800000 */
.L_x_49523:
        /* <DEDUP_REMOVED lines=9> */
.L_x_49527:
[----:B------:R-:W-:Y:S01]  /*2b8a0*/  IMAD.MOV.U32 R23, RZ, RZ, R17 ;  /* 0x000000ffff177224 */ /* 0x000fe200078e0011 */
[----:B------:R-:W-:Y:S01]  /*2b8b0*/  MOV R21, R16 ;  /* 0x0000001000157202 */ /* 0x000fe20000000f00 */
[----:B------:R-:W-:Y:S02]  /*2b8c0*/  IMAD.MOV.U32 R17, RZ, RZ, R14 ;  /* 0x000000ffff117224 */ /* 0x000fe400078e000e */
[----:B------:R-:W-:Y:S02]  /*2b8d0*/  IMAD.MOV.U32 R16, RZ, RZ, R15 ;  /* 0x000000ffff107224 */ /* 0x000fe400078e000f */
.L_x_49528:
[----:B------:R-:W-:Y:S05]  /*2b8e0*/  BSYNC B1 ;  /* 0x0000000000017941 */ /* 0x000fea0003800000 */
.L_x_49526:
        /* <DEDUP_REMOVED lines=9> */
.L_x_49530:
[----:B------:R-:W-:Y:S01]  /*2b980*/  IMAD.MOV.U32 R14, RZ, RZ, R23 ;  /* 0x000000ffff0e7224 */ /* 0x000fe200078e0017 */
[----:B------:R-:W-:Y:S01]  /*2b990*/  MOV R15, R21 ;  /* 0x00000015000f7202 */ /* 0x000fe20000000f00 */
[----:B------:R-:W-:Y:S02]  /*2b9a0*/  IMAD.MOV.U32 R23, RZ, RZ, R38 ;  /* 0x000000ffff177224 */ /* 0x000fe400078e0026 */
[----:B------:R-:W-:Y:S02]  /*2b9b0*/  IMAD.MOV.U32 R21, RZ, RZ, R36 ;  /* 0x000000ffff157224 */ /* 0x000fe400078e0024 */
.L_x_49531:
[----:B------:R-:W-:Y:S05]  /*2b9c0*/  BSYNC B1 ;  /* 0x0000000000017941 */ /* 0x000fea0003800000 */
.L_x_49529:
        /* <DEDUP_REMOVED lines=9> */
.L_x_49533:
[----:B------:R-:W-:Y:S01]  /*2ba60*/  IMAD.MOV.U32 R33, RZ, RZ, R14 ;  /* 0x000000ffff217224 */ /* 0x000fe200078e000e */
[----:B------:R-:W-:Y:S01]  /*2ba70*/  MOV R34, R15 ;  /* 0x0000000f00227202 */ /* 0x000fe20000000f00 */
[----:B------:R-:W-:Y:S02]  /*2ba80*/  IMAD.MOV.U32 R14, RZ, RZ, R13 ;  /* 0x000000ffff0e7224 */ /* 0x000fe400078e000d */
[----:B------:R-:W-:Y:S02]  /*2ba90*/  IMAD.MOV.U32 R15, RZ, RZ, R12 ;  /* 0x000000ffff0f7224 */ /* 0x000fe400078e000c */
.L_x_49534:
[----:B------:R-:W-:Y:S05]  /*2baa0*/  BSYNC B1 ;  /* 0x0000000000017941 */ /* 0x000fea0003800000 */
.L_x_49532:
        /* <DEDUP_REMOVED lines=9> */
.L_x_49536:
[----:B------:R-:W-:Y:S01]  /*2bb40*/  IMAD.MOV.U32 R13, RZ, RZ, R33 ;  /* 0x000000ffff0d7224 */ /* 0x000fe200078e0021 */
[----:B------:R-:W-:Y:S01]  /*2bb50*/  MOV R12, R34 ;  /* 0x00000022000c7202 */ /* 0x000fe20000000f00 */
[----:B------:R-:W-:Y:S02]  /*2bb60*/  IMAD.MOV.U32 R33, RZ, RZ, R44 ;  /* 0x000000ffff217224 */ /* 0x000fe400078e002c */
[----:B------:R-:W-:Y:S02]  /*2bb70*/  IMAD.MOV.U32 R34, RZ, RZ, R11 ;  /* 0x000000ffff227224 */ /* 0x000fe400078e000b */
.L_x_49537:
[----:B------:R-:W-:Y:S05]  /*2bb80*/  BSYNC B1 ;  /* 0x0000000000017941 */ /* 0x000fea0003800000 */
.L_x_49535:
        /* <DEDUP_REMOVED lines=9> */
.L_x_49539:
[----:B------:R-:W-:Y:S01]  /*2bc20*/  IMAD.MOV.U32 R35, RZ, RZ, R13 ;  /* 0x000000ffff237224 */ /* 0x000fe200078e000d */
[----:B------:R-:W-:Y:S01]  /*2bc30*/  MOV R11, R12 ;  /* 0x0000000c000b7202 */ /* 0x000fe20000000f00 */
[----:B------:R-:W-:Y:S02]  /*2bc40*/  IMAD.MOV.U32 R13, RZ, RZ, R10 ;  /* 0x000000ffff0d7224 */ /* 0x000fe400078e000a */
[----:B------:R-:W-:Y:S02]  /*2bc50*/  IMAD.MOV.U32 R12, RZ, RZ, R25 ;  /* 0x000000ffff0c7224 */ /* 0x000fe400078e0019 */
.L_x_49540:
[----:B------:R-:W-:Y:S05]  /*2bc60*/  BSYNC B1 ;  /* 0x0000000000017941 */ /* 0x000fea0003800000 */
.L_x_49538:
        /* <DEDUP_REMOVED lines=9> */
.L_x_49542:
[----:B------:R-:W-:Y:S01]  /*2bd00*/  IMAD.MOV.U32 R10, RZ, RZ, R35 ;  /* 0x000000ffff0a7224 */ /* 0x000fe200078e0023 */
[----:B------:R-:W-:Y:S01]  /*2bd10*/  MOV R25, R11 ;  /* 0x0000000b00197202 */ /* 0x000fe20000000f00 */
[----:B------:R-:W-:Y:S02]  /*2bd20*/  IMAD.MOV.U32 R35, RZ, RZ, R46 ;  /* 0x000000ffff237224 */ /* 0x000fe400078e002e */
[----:B------:R-:W-:Y:S02]  /*2bd30*/  IMAD.MOV.U32 R11, RZ, RZ, R8 ;  /* 0x000000ffff0b7224 */ /* 0x000fe400078e0008 */
.L_x_49543:
[----:B------:R-:W-:Y:S05]  /*2bd40*/  BSYNC B1 ;  /* 0x0000000000017941 */ /* 0x000fea0003800000 */
.L_x_49541:
        /* <DEDUP_REMOVED lines=9> */
.L_x_49545:
[----:B------:R-:W-:Y:S01]  /*2bde0*/  IMAD.MOV.U32 R37, RZ, RZ, R10 ;  /* 0x000000ffff257224 */ /* 0x000fe200078e000a */
[----:B------:R-:W-:Y:S01]  /*2bdf0*/  MOV R8, R25 ;  /* 0x0000001900087202 */ /* 0x000fe20000000f00 */
[----:B------:R-:W-:Y:S02]  /*2be00*/  IMAD.MOV.U32 R10, RZ, RZ, R9 ;  /* 0x000000ffff0a7224 */ /* 0x000fe400078e0009 */
[----:B------:R-:W-:Y:S02]  /*2be10*/  IMAD.MOV.U32 R25, RZ, RZ, R40 ;  /* 0x000000ffff197224 */ /* 0x000fe400078e0028 */
.L_x_49546:
[----:B------:R-:W-:Y:S05]  /*2be20*/  BSYNC B1 ;  /* 0x0000000000017941 */ /* 0x000fea0003800000 */
.L_x_49544:
        /* <DEDUP_REMOVED lines=9> */
.L_x_49548:
[----:B------:R-:W-:Y:S01]  /*2bec0*/  IMAD.MOV.U32 R9, RZ, RZ, R37 ;  /* 0x000000ffff097224 */ /* 0x000fe200078e0025 */
[----:B------:R-:W-:Y:S01]  /*2bed0*/  MOV R36, R8 ;  /* 0x0000000800247202 */ /* 0x000fe20000000f00 */
[----:B------:R-:W-:Y:S02]  /*2bee0*/  IMAD.MOV.U32 R37, RZ, RZ, R48 ;  /* 0x000000ffff257224 */ /* 0x000fe400078e0030 */
[----:B------:R-:W-:Y:S02]  /*2bef0*/  IMAD.MOV.U32 R8, RZ, RZ, R7 ;  /* 0x000000ffff087224 */ /* 0x000fe400078e0007 */
.L_x_49549:
[----:B------:R-:W-:Y:S05]  /*2bf00*/  BSYNC B1 ;  /* 0x0000000000017941 */ /* 0x000fea0003800000 */
.L_x_49547:
        /* <DEDUP_REMOVED lines=9> */
.L_x_49551:
[----:B------:R-:W-:Y:S01]  /*2bfa0*/  IMAD.MOV.U32 R38, RZ, RZ, R9 ;  /* 0x000000ffff267224 */ /* 0x000fe200078e0009 */
[----:B------:R-:W-:Y:S01]  /*2bfb0*/  MOV R7, R36 ;  /* 0x0000002400077202 */ /* 0x000fe20000000f00 */
[----:B------:R-:W-:Y:S02]  /*2bfc0*/  IMAD.MOV.U32 R9, RZ, RZ, R6 ;  /* 0x000000ffff097224 */ /* 0x000fe400078e0006 */
[----:B------:R-:W-:Y:S02]  /*2bfd0*/  IMAD.MOV.U32 R36, RZ, RZ, R5 ;  /* 0x000000ffff247224 */ /* 0x000fe400078e0005 */
.L_x_49552:
[----:B------:R-:W-:Y:S05]  /*2bfe0*/  BSYNC B1 ;  /* 0x0000000000017941 */ /* 0x000fea0003800000 */
.L_x_49550:
        /* <DEDUP_REMOVED lines=9> */
.L_x_49554:
[----:B------:R-:W-:Y:S01]  /*2c080*/  IMAD.MOV.U32 R6, RZ, RZ, R38 ;  /* 0x000000ffff067224 */ /* 0x000fe200078e0026 */
[----:B------:R-:W-:Y:S01]  /*2c090*/  MOV R5, R7 ;  /* 0x0000000700057202 */ /* 0x000fe20000000f00 */
[----:B------:R-:W-:Y:S02]  /*2c0a0*/  IMAD.MOV.U32 R38, RZ, RZ, R27 ;  /* 0x000000ffff267224 */ /* 0x000fe400078e001b */
[----:B------:R-:W-:Y:S02]  /*2c0b0*/  IMAD.MOV.U32 R7, RZ, RZ, R4 ;  /* 0x000000ffff077224 */ /* 0x000fe400078e0004 */
.L_x_49555:
[----:B------:R-:W-:Y:S05]  /*2c0c0*/  BSYNC B1 ;  /* 0x0000000000017941 */ /* 0x000fea0003800000 */
.L_x_49553:
        /* <DEDUP_REMOVED lines=9> */
.L_x_49557:
[----:B------:R-:W-:Y:S01]  /*2c160*/  IMAD.MOV.U32 R27, RZ, RZ, R6 ;  /* 0x000000ffff1b7224 */ /* 0x000fe200078e0006 */
[----:B------:R-:W-:Y:S01]  /*2c170*/  MOV R4, R5 ;  /* 0x0000000500047202 */ /* 0x000fe20000000f00 */
[----:B------:R-:W-:Y:S02]  /*2c180*/  IMAD.MOV.U32 R6, RZ, RZ, R3 ;  /* 0x000000ffff067224 */ /* 0x000fe400078e0003 */
[----:B------:R-:W-:Y:S02]  /*2c190*/  IMAD.MOV.U32 R5, RZ, RZ, R2 ;  /* 0x000000ffff057224 */ /* 0x000fe400078e0002 */
.L_x_49558:
[----:B------:R-:W-:Y:S05]  /*2c1a0*/  BSYNC B1 ;  /* 0x0000000000017941 */ /* 0x000fea0003800000 */
.L_x_49556:
        /* <DEDUP_REMOVED lines=16> */
.L_x_49560:
[----:B------:R-:W-:Y:S02]  /*2c2b0*/  IMAD.MOV.U32 R2, RZ, RZ, R19 ;  /* 0x000000ffff027224 */ /* 0x000fe400078e0013 */
[----:B------:R-:W-:Y:S02]  /*2c2c0*/  IMAD.MOV.U32 R28, RZ, RZ, R71 ;  /* 0x000000ffff1c7224 */ /* 0x000fe400078e0047 */
[----:B------:R-:W-:Y:S02]  /*2c2d0*/  IMAD.MOV.U32 R19, RZ, RZ, R42 ;  /* 0x000000ffff137224 */ /* 0x000fe400078e002a */
[----:B------:R-:W-:Y:S02]  /*2c2e0*/  IMAD.MOV.U32 R71, RZ, RZ, R30 ;  /* 0x000000ffff477224 */ /* 0x000fe400078e001e */
.L_x_49561:
[----:B------:R-:W-:Y:S05]  /*2c2f0*/  BSYNC B1 ;  /* 0x0000000000017941 */ /* 0x000fea0003800000 */
.L_x_49559:
        /* <DEDUP_REMOVED lines=9> */
.L_x_49563:
[----:B------:R-:W-:Y:S02]  /*2c390*/  IMAD.MOV.U32 R3, RZ, RZ, R2 ;  /* 0x000000ffff037224 */ /* 0x000fe400078e0002 */
[----:B------:R-:W-:Y:S02]  /*2c3a0*/  IMAD.MOV.U32 R39, RZ, RZ, R28 ;  /* 0x000000ffff277224 */ /* 0x000fe400078e001c */
[----:B------:R-:W-:Y:S02]  /*2c3b0*/  IMAD.MOV.U32 R2, RZ, RZ, R31 ;  /* 0x000000ffff027224 */ /* 0x000fe400078e001f */
[----:B------:R-:W-:Y:S02]  /*2c3c0*/  IMAD.MOV.U32 R28, RZ, RZ, R29 ;  /* 0x000000ffff1c7224 */ /* 0x000fe400078e001d */
.L_x_49564:
[----:B------:R-:W-:Y:S05]  /*2c3d0*/  BSYNC B1 ;  /* 0x0000000000017941 */ /* 0x000fea0003800000 */
.L_x_49562:
        /* <DEDUP_REMOVED lines=9> */
.L_x_49566:
[----:B------:R-:W-:Y:S02]  /*2c470*/  IMAD.MOV.U32 R30, RZ, RZ, R3 ;  /* 0x000000ffff1e7224 */ /* 0x000fe400078e0003 */
[----:B------:R-:W-:Y:S02]  /*2c480*/  IMAD.MOV.U32 R29, RZ, RZ, R39 ;  /* 0x000000ffff1d7224 */ /* 0x000fe400078e0027 */
[----:B------:R-:W-:Y:S02]  /*2c490*/  IMAD.MOV.U32 R3, RZ, RZ, R32 ;  /* 0x000000ffff037224 */ /* 0x000fe400078e0020 */
[----:B------:R-:W-:Y:S02]  /*2c4a0*/  IMAD.MOV.U32 R39, RZ, RZ, R18 ;  /* 0x000000ffff277224 */ /* 0x000fe400078e0012 */
.L_x_49567:
[----:B------:R-:W-:Y:S05]  /*2c4b0*/  BSYNC B1 ;  /* 0x0000000000017941 */ /* 0x000fea0003800000 */
.L_x_49565:
        /* <DEDUP_REMOVED lines=9> */
.L_x_49569:
[----:B------:R-:W-:Y:S02]  /*2c550*/  IMAD.MOV.U32 R18, RZ, RZ, R30 ;  /* 0x000000ffff127224 */ /* 0x000fe400078e001e */
[----:B------:R-:W-:Y:S02]  /*2c560*/  IMAD.MOV.U32 R32, RZ, RZ, R29 ;  /* 0x000000ffff207224 */ /* 0x000fe400078e001d */
[----:B------:R-:W-:Y:S02]  /*2c570*/  IMAD.MOV.U32 R30, RZ, RZ, R17 ;  /* 0x000000ffff1e7224 */ /* 0x000fe400078e0011 */
[----:B------:R-:W-:Y:S02]  /*2c580*/  IMAD.MOV.U32 R29, RZ, RZ, R16 ;  /* 0x000000ffff1d7224 */ /* 0x000fe400078e0010 */
.L_x_49570:
[----:B------:R-:W-:Y:S05]  /*2c590*/  BSYNC B1 ;  /* 0x0000000000017941 */ /* 0x000fea0003800000 */
.L_x_49568:
        /* <DEDUP_REMOVED lines=9> */
.L_x_49572:
[----:B------:R-:W-:Y:S02]  /*2c630*/  IMAD.MOV.U32 R17, RZ, RZ, R18 ;  /* 0x000000ffff117224 */ /* 0x000fe400078e0012 */
[----:B------:R-:W-:Y:S02]  /*2c640*/  IMAD.MOV.U32 R16, RZ, RZ, R32 ;  /* 0x000000ffff107224 */ /* 0x000fe400078e0020 */
[----:B------:R-:W-:Y:S02]  /*2c650*/  IMAD.MOV.U32 R18, RZ, RZ, R23 ;  /* 0x000000ffff127224 */ /* 0x000fe400078e0017 */
[----:B------:R-:W-:Y:S02]  /*2c660*/  IMAD.MOV.U32 R32, RZ, RZ, R21 ;  /* 0x000000ffff207224 */ /* 0x000fe400078e0015 */
.L_x_49573:
[----:B------:R-:W-:Y:S05]  /*2c670*/  BSYNC B1 ;  /* 0x0000000000017941 */ /* 0x000fea0003800000 */
.L_x_49571:
        /* <DEDUP_REMOVED lines=9> */
.L_x_49575:
[----:B------:R-:W-:Y:S02]  /*2c710*/  IMAD.MOV.U32 R40, RZ, RZ, R17 ;  /* 0x000000ffff287224 */ /* 0x000fe400078e0011 */
[----:B------:R-:W-:Y:S02]  /*2c720*/  IMAD.MOV.U32 R21, RZ, RZ, R16 ;  /* 0x000000ffff157224 */ /* 0x000fe400078e0010 */
[----:B------:R-:W-:Y:S02]  /*2c730*/  IMAD.MOV.U32 R17, RZ, RZ, R14 ;  /* 0x000000ffff117224 */ /* 0x000fe400078e000e */
[----:B------:R-:W-:Y:S02]  /*2c740*/  IMAD.MOV.U32 R16, RZ, RZ, R15 ;  /* 0x000000ffff107224 */ /* 0x000fe400078e000f */
.L_x_49576:
[----:B------:R-:W-:Y:S05]  /*2c750*/  BSYNC B1 ;  /* 0x0000000000017941 */ /* 0x000fea0003800000 */
.L_x_49574:
        /* <DEDUP_REMOVED lines=9> */
.L_x_49578:
[----:B------:R-:W-:Y:S02]  /*2c7f0*/  IMAD.MOV.U32 R14, RZ, RZ, R40 ;  /* 0x000000ffff0e7224 */ /* 0x000fe400078e0028 */
[----:B------:R-:W-:Y:S02]  /*2c800*/  IMAD.MOV.U32 R15, RZ, RZ, R21 ;  /* 0x000000ffff0f7224 */ /* 0x000fe400078e0015 */
[----:B------:R-:W-:Y:S02]  /*2c810*/  IMAD.MOV.U32 R40, RZ, RZ, R33 ;  /* 0x000000ffff287224 */ /* 0x000fe400078e0021 */
[----:B------:R-:W-:Y:S02]  /*2c820*/  IMAD.MOV.U32 R21, RZ, RZ, R34 ;  /* 0x000000ffff157224 */ /* 0x000fe400078e0022 */
.L_x_49579:
[----:B------:R-:W-:Y:S05]  /*2c830*/  BSYNC B1 ;  /* 0x0000000000017941 */ /* 0x000fea0003800000 */
.L_x_49577:
        /* <DEDUP_REMOVED lines=9> */
.L_x_49581:
[----:B------:R-:W-:Y:S02]  /*2c8d0*/  IMAD.MOV.U32 R34, RZ, RZ, R14 ;  /* 0x000000ffff227224 */ /* 0x000fe400078e000e */
[----:B------:R-:W-:Y:S02]  /*2c8e0*/  IMAD.MOV.U32 R42, RZ, RZ, R15 ;  /* 0x000000ffff2a7224 */ /* 0x000fe400078e000f */
[----:B------:R-:W-:Y:S02]  /*2c8f0*/  IMAD.MOV.U32 R14, RZ, RZ, R13 ;  /* 0x000000ffff0e7224 */ /* 0x000fe400078e000d */
[----:B------:R-:W-:Y:S02]  /*2c900*/  IMAD.MOV.U32 R15, RZ, RZ, R12 ;  /* 0x000000ffff0f7224 */ /* 0x000fe400078e000c */
.L_x_49582:
[----:B------:R-:W-:Y:S05]  /*2c910*/  BSYNC B1 ;  /* 0x0000000000017941 */ /* 0x000fea0003800000 */
.L_x_49580:
        /* <DEDUP_REMOVED lines=9> */
.L_x_49584:
[----:B------:R-:W-:Y:S02]  /*2c9b0*/  IMAD.MOV.U32 R13, RZ, RZ, R34 ;  /* 0x000000ffff0d7224 */ /* 0x000fe400078e0022 */
[----:B------:R-:W-:Y:S02]  /*2c9c0*/  IMAD.MOV.U32 R12, RZ, RZ, R42 ;  /* 0x000000ffff0c7224 */ /* 0x000fe400078e002a */
[----:B------:R-:W-:Y:S02]  /*2c9d0*/  IMAD.MOV.U32 R34, RZ, RZ, R35 ;  /* 0x000000ffff227224 */ /* 0x000fe400078e0023 */
[----:B------:R-:W-:Y:S02]  /*2c9e0*/  IMAD.MOV.U32 R42, RZ, RZ, R11 ;  /* 0x000000ffff2a7224 */ /* 0x000fe400078e000b */
.L_x_49585:
[----:B------:R-:W-:Y:S05]  /*2c9f0*/  BSYNC B1 ;  /* 0x0000000000017941 */ /* 0x000fea0003800000 */
.L_x_49583:
        /* <DEDUP_REMOVED lines=9> */
.L_x_49587:
[----:B------:R-:W-:Y:S02]  /*2ca90*/  IMAD.MOV.U32 R44, RZ, RZ, R13 ;  /* 0x000000ffff2c7224 */ /* 0x000fe400078e000d */
[----:B------:R-:W-:Y:S02]  /*2caa0*/  IMAD.MOV.U32 R11, RZ, RZ, R12 ;  /* 0x000000ffff0b7224 */ /* 0x000fe400078e000c */
[----:B------:R-:W-:Y:S02]  /*2cab0*/  IMAD.MOV.U32 R13, RZ, RZ, R10 ;  /* 0x000000ffff0d7224 */ /* 0x000fe400078e000a */
[----:B------:R-:W-:Y:S02]  /*2cac0*/  IMAD.MOV.U32 R12, RZ, RZ, R25 ;  /* 0x000000ffff0c7224 */ /* 0x000fe400078e0019 */
.L_x_49588:
[----:B------:R-:W-:Y:S05]  /*2cad0*/  BSYNC B1 ;  /* 0x0000000000017941 */ /* 0x000fea0003800000 */
.L_x_49586:
        /* <DEDUP_REMOVED lines=9> */
.L_x_49590:
[----:B------:R-:W-:Y:S02]  /*2cb70*/  IMAD.MOV.U32 R10, RZ, RZ, R44 ;  /* 0x000000ffff0a7224 */ /* 0x000fe400078e002c */
[----:B------:R-:W-:Y:S02]  /*2cb80*/  IMAD.MOV.U32 R23, RZ, RZ, R11 ;  /* 0x000000ffff177224 */ /* 0x000fe400078e000b */
[----:B------:R-:W-:Y:S02]  /*2cb90*/  IMAD.MOV.U32 R44, RZ, RZ, R37 ;  /* 0x000000ffff2c7224 */ /* 0x000fe400078e0025 */
[----:B------:R-:W-:Y:S02]  /*2cba0*/  IMAD.MOV.U32 R11, RZ, RZ, R8 ;  /* 0x000000ffff0b7224 */ /* 0x000fe400078e0008 */
.L_x_49591:
[----:B------:R-:W-:Y:S05]  /*2cbb0*/  BSYNC B1 ;  /* 0x0000000000017941 */ /* 0x000fea0003800000 */
.L_x_49589:
        /* <DEDUP_REMOVED lines=9> */
.L_x_49593:
[----:B------:R-:W-:Y:S02]  /*2cc50*/  IMAD.MOV.U32 R25, RZ, RZ, R10 ;  /* 0x000000ffff197224 */ /* 0x000fe400078e000a */
[----:B------:R-:W-:Y:S02]  /*2cc60*/  IMAD.MOV.U32 R8, RZ, RZ, R23 ;  /* 0x000000ffff087224 */ /* 0x000fe400078e0017 */
[----:B------:R-:W-:Y:S02]  /*2cc70*/  IMAD.MOV.U32 R10, RZ, RZ, R9 ;  /* 0x000000ffff0a7224 */ /* 0x000fe400078e0009 */
[----:B------:R-:W-:Y:S02]  /*2cc80*/  IMAD.MOV.U32 R23, RZ, RZ, R36 ;  /* 0x000000ffff177224 */ /* 0x000fe400078e0024 */
.L_x_49594:
[----:B------:R-:W-:Y:S05]  /*2cc90*/  BSYNC B1 ;  /* 0x0000000000017941 */ /* 0x000fea0003800000 */
.L_x_49592:
        /* <DEDUP_REMOVED lines=9> */
.L_x_49596:
[----:B------:R-:W-:Y:S02]  /*2cd30*/  IMAD.MOV.U32 R9, RZ, RZ, R25 ;  /* 0x000000ffff097224 */ /* 0x000fe400078e0019 */
[----:B------:R-:W-:Y:S02]  /*2cd40*/  IMAD.MOV.U32 R36, RZ, RZ, R8 ;  /* 0x000000ffff247224 */ /* 0x000fe400078e0008 */
[----:B------:R-:W-:Y:S02]  /*2cd50*/  IMAD.MOV.U32 R25, RZ, RZ, R38 ;  /* 0x000000ffff197224 */ /* 0x000fe400078e0026 */
[----:B------:R-:W-:Y:S02]  /*2cd60*/  IMAD.MOV.U32 R8, RZ, RZ, R7 ;  /* 0x000000ffff087224 */ /* 0x000fe400078e0007 */
.L_x_49597:
[----:B------:R-:W-:Y:S05]  /*2cd70*/  BSYNC B1 ;  /* 0x0000000000017941 */ /* 0x000fea0003800000 */
.L_x_49595:
        /* <DEDUP_REMOVED lines=9> */
.L_x_49599:
[----:B------:R-:W-:Y:S02]  /*2ce10*/  IMAD.MOV.U32 R38, RZ, RZ, R9 ;  /* 0x000000ffff267224 */ /* 0x000fe400078e0009 */
[----:B------:R-:W-:Y:S02]  /*2ce20*/  IMAD.MOV.U32 R7, RZ, RZ, R36 ;  /* 0x000000ffff077224 */ /* 0x000fe400078e0024 */
[----:B------:R-:W-:Y:S02]  /*2ce30*/  IMAD.MOV.U32 R9, RZ, RZ, R6 ;  /* 0x000000ffff097224 */ /* 0x000fe400078e0006 */
[----:B------:R-:W-:Y:S02]  /*2ce40*/  IMAD.MOV.U32 R36, RZ, RZ, R5 ;  /* 0x000000ffff247224 */ /* 0x000fe400078e0005 */
.L_x_49600:
[----:B------:R-:W-:Y:S05]  /*2ce50*/  BSYNC B1 ;  /* 0x0000000000017941 */ /* 0x000fea0003800000 */
.L_x_49598:
        /* <DEDUP_REMOVED lines=9> */
.L_x_49602:
[----:B------:R-:W-:Y:S02]  /*2cef0*/  IMAD.MOV.U32 R5, RZ, RZ, R38 ;  /* 0x000000ffff057224 */ /* 0x000fe400078e0026 */
[----:B------:R-:W-:Y:S02]  /*2cf00*/  IMAD.MOV.U32 R6, RZ, RZ, R7 ;  /* 0x000000ffff067224 */ /* 0x000fe400078e0007 */
[----:B------:R-:W-:Y:S02]  /*2cf10*/  IMAD.MOV.U32 R38, RZ, RZ, R27 ;  /* 0x000000ffff267224 */ /* 0x000fe400078e001b */
[----:B------:R-:W-:Y:S02]  /*2cf20*/  IMAD.MOV.U32 R7, RZ, RZ, R4 ;  /* 0x000000ffff077224 */ /* 0x000fe400078e0004 */
.L_x_49603:
[----:B------:R-:W-:Y:S05]  /*2cf30*/  BSYNC B1 ;  /* 0x0000000000017941 */ /* 0x000fea0003800000 */
.L_x_49601:
        /* <DEDUP_REMOVED lines=16> */
.L_x_49605:
[----:B------:R-:W-:Y:S02]  /*2d040*/  IMAD.MOV.U32 R4, RZ, RZ, R19 ;  /* 0x000000ffff047224 */ /* 0x000fe400078e0013 */
[----:B------:R-:W-:Y:S01]  /*2d050*/  IMAD.MOV.U32 R26, RZ, RZ, R71 ;  /* 0x000000ffff1a7224 */ /* 0x000fe200078e0047 */
[----:B------:R-:W-:Y:S01]  /*2d060*/  MOV R71, R28 ;  /* 0x0000001c00477202 */ /* 0x000fe20000000f00 */
[----:B------:R-:W-:Y:S02]  /*2d070*/  IMAD.MOV.U32 R19, RZ, RZ, R2 ;  /* 0x000000ffff137224 */ /* 0x000fe400078e0002 */
.L_x_49606:
[----:B------:R-:W-:Y:S05]  /*2d080*/  BSYNC B1 ;  /* 0x0000000000017941 */ /* 0x000fea0003800000 */
.L_x_49604:
        /* <DEDUP_REMOVED lines=9> */
.L_x_49608:
[----:B------:R-:W-:Y:S02]  /*2d120*/  IMAD.MOV.U32 R27, RZ, RZ, R4 ;  /* 0x000000ffff1b7224 */ /* 0x000fe400078e0004 */
[----:B------:R-:W-:Y:S01]  /*2d130*/  IMAD.MOV.U32 R2, RZ, RZ, R26 ;  /* 0x000000ffff027224 */ /* 0x000fe200078e001a */
[----:B------:R-:W-:Y:S01]  /*2d140*/  MOV R26, R39 ;  /* 0x00000027001a7202 */ /* 0x000fe20000000f00 */
[----:B------:R-:W-:Y:S02]  /*2d150*/  IMAD.MOV.U32 R4, RZ, RZ, R3 ;  /* 0x000000ffff047224 */ /* 0x000fe400078e0003 */
.L_x_49609:
[----:B------:R-:W-:Y:S05]  /*2d160*/  BSYNC B1 ;  /* 0x0000000000017941 */ /* 0x000fea0003800000 */
.L_x_49607:
        /* <DEDUP_REMOVED lines=9> */
.L_x_49611:
[----:B------:R-:W-:Y:S02]  /*2d200*/  IMAD.MOV.U32 R3, RZ, RZ, R27 ;  /* 0x000000ffff037224 */ /* 0x000fe400078e001b */
[----:B------:R-:W-:Y:S01]  /*2d210*/  IMAD.MOV.U32 R31, RZ, RZ, R2 ;  /* 0x000000ffff1f7224 */ /* 0x000fe200078e0002 */
[----:B------:R-:W-:Y:S01]  /*2d220*/  MOV R2, R29 ;  /* 0x0000001d00027202 */ /* 0x000fe20000000f00 */
[----:B------:R-:W-:Y:S02]  /*2d230*/  IMAD.MOV.U32 R27, RZ, RZ, R30 ;  /* 0x000000ffff1b7224 */ /* 0x000fe400078e001e */
.L_x_49612:
[----:B------:R-:W-:Y:S05]  /*2d240*/  BSYNC B1 ;  /* 0x0000000000017941 */ /* 0x000fea0003800000 */
.L_x_49610:
        /* <DEDUP_REMOVED lines=9> */
.L_x_49614:
[----:B------:R-:W-:Y:S02]  /*2d2e0*/  IMAD.MOV.U32 R28, RZ, RZ, R3 ;  /* 0x000000ffff1c7224 */ /* 0x000fe400078e0003 */
[----:B------:R-:W-:Y:S01]  /*2d2f0*/  IMAD.MOV.U32 R29, RZ, RZ, R31 ;  /* 0x000000ffff1d7224 */ /* 0x000fe200078e001f */
[----:B------:R-:W-:Y:S01]  /*2d300*/  MOV R31, R32 ;  /* 0x00000020001f7202 */ /* 0x000fe20000000f00 */
[----:B------:R-:W-:Y:S02]  /*2d310*/  IMAD.MOV.U32 R3, RZ, RZ, R18 ;  /* 0x000000ffff037224 */ /* 0x000fe400078e0012 */
.L_x_49615:
[----:B------:R-:W-:Y:S05]  /*2d320*/  BSYNC B1 ;  /* 0x0000000000017941 */ /* 0x000fea0003800000 */
.L_x_49613:
        /* <DEDUP_REMOVED lines=9> */
.L_x_49617:
[----:B------:R-:W-:Y:S02]  /*2d3c0*/  IMAD.MOV.U32 R33, RZ, RZ, R28 ;  /* 0x000000ffff217224 */ /* 0x000fe400078e001c */
[----:B------:R-:W-:Y:S01]  /*2d3d0*/  IMAD.MOV.U32 R18, RZ, RZ, R29 ;  /* 0x000000ffff127224 */ /* 0x000fe200078e001d */
[----:B------:R-:W-:Y:S01]  /*2d3e0*/  MOV R29, R16 ;  /* 0x00000010001d7202 */ /* 0x000fe20000000f00 */
[----:B------:R-:W-:Y:S02]  /*2d3f0*/  IMAD.MOV.U32 R28, RZ, RZ, R17 ;  /* 0x000000ffff1c7224 */ /* 0x000fe400078e0011 */
.L_x_49618:
[----:B------:R-:W-:Y:S05]  /*2d400*/  BSYNC B1 ;  /* 0x0000000000017941 */ /* 0x000fea0003800000 */
.L_x_49616:
        /* <DEDUP_REMOVED lines=9> */
.L_x_49620:
[----:B------:R-:W-:Y:S02]  /*2d4a0*/  IMAD.MOV.U32 R17, RZ, RZ, R33 ;  /* 0x000000ffff117224 */ /* 0x000fe400078e0021 */
[----:B------:R-:W-:Y:S01]  /*2d4b0*/  IMAD.MOV.U32 R16, RZ, RZ, R18 ;  /* 0x000000ffff107224 */ /* 0x000fe200078e0012 */
[----:B------:R-:W-:Y:S01]  /*2d4c0*/  MOV R18, R21 ;  /* 0x0000001500127202 */ /* 0x000fe20000000f00 */
[----:B------:R-:W-:Y:S02]  /*2d4d0*/  IMAD.MOV.U32 R33, RZ, RZ, R40 ;  /* 0x000000ffff217224 */ /* 0x000fe400078e0028 */
.L_x_49621:
[----:B------:R-:W-:Y:S05]  /*2d4e0*/  BSYNC B1 ;  /* 0x0000000000017941 */ /* 0x000fea0003800000 */
.L_x_49619:
        /* <DEDUP_REMOVED lines=9> */
.L_x_49623:
[----:B------:R-:W-:Y:S02]  /*2d580*/  IMAD.MOV.U32 R21, RZ, RZ, R17 ;  /* 0x000000ffff157224 */ /* 0x000fe400078e0011 */
[----:B------:R-:W-:Y:S01]  /*2d590*/  IMAD.MOV.U32 R35, RZ, RZ, R16 ;  /* 0x000000ffff237224 */ /* 0x000fe200078e0010 */
[----:B------:R-:W-:Y:S01]  /*2d5a0*/  MOV R16, R15 ;  /* 0x0000000f00107202 */ /* 0x000fe20000000f00 */
[----:B------:R-:W-:Y:S02]  /*2d5b0*/  IMAD.MOV.U32 R17, RZ, RZ, R14 ;  /* 0x000000ffff117224 */ /* 0x000fe400078e000e */
.L_x_49624:
[----:B------:R-:W-:Y:S05]  /*2d5c0*/  BSYNC B1 ;  /* 0x0000000000017941 */ /* 0x000fea0003800000 */
.L_x_49622:
        /* <DEDUP_REMOVED lines=9> */
.L_x_49626:
[----:B------:R-:W-:Y:S02]  /*2d660*/  IMAD.MOV.U32 R14, RZ, RZ, R21 ;  /* 0x000000ffff0e7224 */ /* 0x000fe400078e0015 */
[----:B------:R-:W-:Y:S01]  /*2d670*/  IMAD.MOV.U32 R15, RZ, RZ, R35 ;  /* 0x000000ffff0f7224 */ /* 0x000fe200078e0023 */
[----:B------:R-:W-:Y:S01]  /*2d680*/  MOV R35, R42 ;  /* 0x0000002a00237202 */ /* 0x000fe20000000f00 */
[----:B------:R-:W-:Y:S02]  /*2d690*/  IMAD.MOV.U32 R21, RZ, RZ, R34 ;  /* 0x000000ffff157224 */ /* 0x000fe400078e0022 */
.L_x_49627:
[----:B------:R-:W-:Y:S05]  /*2d6a0*/  BSYNC B1 ;  /* 0x0000000000017941 */ /* 0x000fea0003800000 */
.L_x_49625:
        /* <DEDUP_REMOVED lines=9> */
.L_x_49629:
[----:B------:R-:W-:Y:S02]  /*2d740*/  IMAD.MOV.U32 R37, RZ, RZ, R14 ;  /* 0x000000ffff257224 */ /* 0x000fe400078e000e */
[----:B------:R-:W-:Y:S01]  /*2d750*/  IMAD.MOV.U32 R30, RZ, RZ, R15 ;  /* 0x000000ffff1e7224 */ /* 0x000fe200078e000f */
[----:B------:R-:W-:Y:S01]  /*2d760*/  MOV R15, R12 ;  /* 0x0000000c000f7202 */ /* 0x000fe20000000f00 */
[----:B------:R-:W-:Y:S02]  /*2d770*/  IMAD.MOV.U32 R14, RZ, RZ, R13 ;  /* 0x000000ffff0e7224 */ /* 0x000fe400078e000d */
.L_x_49630:
[----:B------:R-:W-:Y:S05]  /*2d780*/  BSYNC B1 ;  /* 0x0000000000017941 */ /* 0x000fea0003800000 */
.L_x_49628:
        /* <DEDUP_REMOVED lines=9> */
.L_x_49632:
[----:B------:R-:W-:Y:S02]  /*2d820*/  IMAD.MOV.U32 R13, RZ, RZ, R37 ;  /* 0x000000ffff0d7224 */ /* 0x000fe400078e0025 */
[----:B------:R-:W-:Y:S01]  /*2d830*/  IMAD.MOV.U32 R12, RZ, RZ, R30 ;  /* 0x000000ffff0c7224 */ /* 0x000fe200078e001e */
[----:B------:R-:W-:Y:S01]  /*2d840*/  MOV R30, R11 ;  /* 0x0000000b001e7202 */ /* 0x000fe20000000f00 */
[----:B------:R-:W-:Y:S02]  /*2d850*/  IMAD.MOV.U32 R37, RZ, RZ, R44 ;  /* 0x000000ffff257224 */ /* 0x000fe400078e002c */
.L_x_49633:
[----:B------:R-:W-:Y:S05]  /*2d860*/  BSYNC B1 ;  /* 0x0000000000017941 */ /* 0x000fea0003800000 */
.L_x_49631:
        /* <DEDUP_REMOVED lines=9> */
.L_x_49635:
[----:B------:R-:W-:Y:S02]  /*2d900*/  IMAD.MOV.U32 R32, RZ, RZ, R13 ;  /* 0x000000ffff207224 */ /* 0x000fe400078e000d */
[----:B------:R-:W-:Y:S01]  /*2d910*/  IMAD.MOV.U32 R11, RZ, RZ, R12 ;  /* 0x000000ffff0b7224 */ /* 0x000fe200078e000c */
[----:B------:R-:W-:Y:S01]  /*2d920*/  MOV R12, R23 ;  /* 0x00000017000c7202 */ /* 0x000fe20000000f00 */
[----:B------:R-:W-:Y:S02]  /*2d930*/  IMAD.MOV.U32 R13, RZ, RZ, R10 ;  /* 0x000000ffff0d7224 */ /* 0x000fe400078e000a */
.L_x_49636:
[----:B------:R-:W-:Y:S05]  /*2d940*/  BSYNC B1 ;  /* 0x0000000000017941 */ /* 0x000fea0003800000 */
.L_x_49634:
        /* <DEDUP_REMOVED lines=9> */
.L_x_49638:
[----:B------:R-:W-:Y:S02]  /*2d9e0*/  IMAD.MOV.U32 R10, RZ, RZ, R32 ;  /* 0x000000ffff0a7224 */ /* 0x000fe400078e0020 */
[----:B------:R-:W-:Y:S01]  /*2d9f0*/  IMAD.MOV.U32 R23, RZ, RZ, R11 ;  /* 0x000000ffff177224 */ /* 0x000fe200078e000b */
[----:B------:R-:W-:Y:S01]  /*2da00*/  MOV R11, R8 ;  /* 0x00000008000b7202 */ /* 0x000fe20000000f00 */
[----:B------:R-:W-:Y:S02]  /*2da10*/  IMAD.MOV.U32 R32, RZ, RZ, R25 ;  /* 0x000000ffff207224 */ /* 0x000fe400078e0019 */
.L_x_49639:
[----:B------:R-:W-:Y:S05]  /*2da20*/  BSYNC B1 ;  /* 0x0000000000017941 */ /* 0x000fea0003800000 */
.L_x_49637:
        /* <DEDUP_REMOVED lines=9> */
.L_x_49641:
[----:B------:R-:W-:Y:S02]  /*2dac0*/  IMAD.MOV.U32 R25, RZ, RZ, R10 ;  /* 0x000000ffff197224 */ /* 0x000fe400078e000a */
[----:B------:R-:W-:Y:S01]  /*2dad0*/  IMAD.MOV.U32 R8, RZ, RZ, R23 ;  /* 0x000000ffff087224 */ /* 0x000fe200078e0017 */
[----:B------:R-:W-:Y:S01]  /*2dae0*/  MOV R23, R36 ;  /* 0x0000002400177202 */ /* 0x000fe20000000f00 */
[----:B------:R-:W-:Y:S02]  /*2daf0*/  IMAD.MOV.U32 R10, RZ, RZ, R9 ;  /* 0x000000ffff0a7224 */ /* 0x000fe400078e0009 */
.L_x_49642:
[----:B------:R-:W-:Y:S05]  /*2db00*/  BSYNC B1 ;  /* 0x0000000000017941 */ /* 0x000fea0003800000 */
.L_x_49640:
        /* <DEDUP_REMOVED lines=9> */
.L_x_49644:
[----:B------:R-:W-:Y:S02]  /*2dba0*/  IMAD.MOV.U32 R34, RZ, RZ, R25 ;  /* 0x000000ffff227224 */ /* 0x000fe400078e0019 */
[----:B------:R-:W-:Y:S01]  /*2dbb0*/  IMAD.MOV.U32 R9, RZ, RZ, R8 ;  /* 0x000000ffff097224 */ /* 0x000fe200078e0008 */
[----:B------:R-:W-:Y:S01]  /*2dbc0*/  MOV R8, R7 ;  /* 0x0000000700087202 */ /* 0x000fe20000000f00 */
[----:B------:R-:W-:Y:S02]  /*2dbd0*/  IMAD.MOV.U32 R25, RZ, RZ, R38 ;  /* 0x000000ffff197224 */ /* 0x000fe400078e0026 */
.L_x_49645:
[----:B------:R-:W-:Y:S05]  /*2dbe0*/  BSYNC B1 ;  /* 0x0000000000017941 */ /* 0x000fea0003800000 */
.L_x_49643:
        /* <DEDUP_REMOVED lines=9> */
.L_x_49647:
[----:B------:R-:W-:Y:S02]  /*2dc80*/  IMAD.MOV.U32 R7, RZ, RZ, R34 ;  /* 0x000000ffff077224 */ /* 0x000fe400078e0022 */
[----:B------:R-:W-:Y:S01]  /*2dc90*/  IMAD.MOV.U32 R36, RZ, RZ, R9 ;  /* 0x000000ffff247224 */ /* 0x000fe200078e0009 */
[----:B------:R-:W-:Y:S01]  /*2dca0*/  MOV R9, R6 ;  /* 0x0000000600097202 */ /* 0x000fe20000000f00 */
[----:B------:R-:W-:Y:S02]  /*2dcb0*/  IMAD.MOV.U32 R34, RZ, RZ, R5 ;  /* 0x000000ffff227224 */ /* 0x000fe400078e0005 */
.L_x_49648:
[----:B------:R-:W-:Y:S05]  /*2dcc0*/  BSYNC B1 ;  /* 0x0000000000017941 */ /* 0x000fea0003800000 */
.L_x_49646:
        /* <DEDUP_REMOVED lines=16> */
.L_x_49650:
[----:B------:R-:W-:Y:S01]  /*2ddd0*/  IMAD.MOV.U32 R6, RZ, RZ, R19 ;  /* 0x000000ffff067224 */ /* 0x000fe200078e0013 */
[----:B------:R-:W-:Y:S01]  /*2dde0*/  MOV R5, R71 ;  /* 0x0000004700057202 */ /* 0x000fe20000000f00 */
[----:B------:R-:W-:Y:S02]  /*2ddf0*/  IMAD.MOV.U32 R19, RZ, RZ, R4 ;  /* 0x000000ffff137224 */ /* 0x000fe400078e0004 */
[----:B------:R-:W-:Y:S02]  /*2de00*/  IMAD.MOV.U32 R71, RZ, RZ, R26 ;  /* 0x000000ffff477224 */ /* 0x000fe400078e001a */
.L_x_49651:
[----:B------:R-:W-:Y:S05]  /*2de10*/  BSYNC B1 ;  /* 0x0000000000017941 */ /* 0x000fea0003800000 */
.L_x_49649:
        /* <DEDUP_REMOVED lines=9> */
.L_x_49653:
[----:B------:R-:W-:Y:S01]  /*2deb0*/  IMAD.MOV.U32 R4, RZ, RZ, R6 ;  /* 0x000000ffff047224 */ /* 0x000fe200078e0006 */
[----:B------:R-:W-:Y:S01]  /*2dec0*/  MOV R24, R5 ;  /* 0x0000000500187202 */ /* 0x000fe20000000f00 */
[----:B------:R-:W-:Y:S02]  /*2ded0*/  IMAD.MOV.U32 R6, RZ, RZ, R27 ;  /* 0x000000ffff067224 */ /* 0x000fe400078e001b */
[----:B------:R-:W-:Y:S02]  /*2dee0*/  IMAD.MOV.U32 R5, RZ, RZ, R2 ;  /* 0x000000ffff057224 */ /* 0x000fe400078e0002 */
.L_x_49654:
[----:B------:R-:W-:Y:S05]  /*2def0*/  BSYNC B1 ;  /* 0x0000000000017941 */ /* 0x000fea0003800000 */
.L_x_49652:
        /* <DEDUP_REMOVED lines=9> */
.L_x_49656:
[----:B------:R-:W-:Y:S01]  /*2df90*/  IMAD.MOV.U32 R2, RZ, RZ, R4 ;  /* 0x000000ffff027224 */ /* 0x000fe200078e0004 */
[----:B------:R-:W-:Y:S01]  /*2dfa0*/  MOV R26, R24 ;  /* 0x00000018001a7202 */ /* 0x000fe20000000f00 */
[----:B------:R-:W-:Y:S02]  /*2dfb0*/  IMAD.MOV.U32 R4, RZ, RZ, R3 ;  /* 0x000000ffff047224 */ /* 0x000fe400078e0003 */
[----:B------:R-:W-:Y:S02]  /*2dfc0*/  IMAD.MOV.U32 R24, RZ, RZ, R31 ;  /* 0x000000ffff187224 */ /* 0x000fe400078e001f */
.L_x_49657:
[----:B------:R-:W-:Y:S05]  /*2dfd0*/  BSYNC B1 ;  /* 0x0000000000017941 */ /* 0x000fea0003800000 */
.L_x_49655:
        /* <DEDUP_REMOVED lines=9> */
.L_x_49659:
[----:B------:R-:W-:Y:S01]  /*2e070*/  IMAD.MOV.U32 R3, RZ, RZ, R2 ;  /* 0x000000ffff037224 */ /* 0x000fe200078e0002 */
[----:B------:R-:W-:Y:S01]  /*2e080*/  MOV R27, R26 ;  /* 0x0000001a001b7202 */ /* 0x000fe20000000f00 */
[----:B------:R-:W-:Y:S02]  /*2e090*/  IMAD.MOV.U32 R2, RZ, RZ, R28 ;  /* 0x000000ffff027224 */ /* 0x000fe400078e001c */
[----:B------:R-:W-:Y:S02]  /*2e0a0*/  IMAD.MOV.U32 R26, RZ, RZ, R29 ;  /* 0x000000ffff1a7224 */ /* 0x000fe400078e001d */
.L_x_49660:
[----:B------:R-:W-:Y:S05]  /*2e0b0*/  BSYNC B1 ;  /* 0x0000000000017941 */ /* 0x000fea0003800000 */
.L_x_49658:
        /* <DEDUP_REMOVED lines=9> */
.L_x_49662:
[----:B------:R-:W-:Y:S01]  /*2e150*/  IMAD.MOV.U32 R28, RZ, RZ, R3 ;  /* 0x000000ffff1c7224 */ /* 0x000fe200078e0003 */
[----:B------:R-:W-:Y:S01]  /*2e160*/  MOV R29, R27 ;  /* 0x0000001b001d7202 */ /* 0x000fe20000000f00 */
[----:B------:R-:W-:Y:S02]  /*2e170*/  IMAD.MOV.U32 R3, RZ, RZ, R33 ;  /* 0x000000ffff037224 */ /* 0x000fe400078e0021 */
[----:B------:R-:W-:Y:S02]  /*2e180*/  IMAD.MOV.U32 R27, RZ, RZ, R18 ;  /* 0x000000ffff1b7224 */ /* 0x000fe400078e0012 */
.L_x_49663:
[----:B------:R-:W-:Y:S05]  /*2e190*/  BSYNC B1 ;  /* 0x0000000000017941 */ /* 0x000fea0003800000 */
.L_x_49661:
        /* <DEDUP_REMOVED lines=9> */
.L_x_49665:
[----:B------:R-:W-:Y:S01]  /*2e230*/  IMAD.MOV.U32 R31, RZ, RZ, R28 ;  /* 0x000000ffff1f7224 */ /* 0x000fe200078e001c */
[----:B------:R-:W-:Y:S01]  /*2e240*/  MOV R33, R29 ;  /* 0x0000001d00217202 */ /* 0x000fe20000000f00 */
[----:B------:R-:W-:Y:S02]  /*2e250*/  IMAD.MOV.U32 R28, RZ, RZ, R17 ;  /* 0x000000ffff1c7224 */ /* 0x000fe400078e0011 */
[----:B------:R-:W-:Y:S02]  /*2e260*/  IMAD.MOV.U32 R29, RZ, RZ, R16 ;  /* 0x000000ffff1d7224 */ /* 0x000fe400078e0010 */
.L_x_49666:
[----:B------:R-:W-:Y:S05]  /*2e270*/  BSYNC B1 ;  /* 0x0000000000017941 */ /* 0x000fea0003800000 */
.L_x_49664:
        /* <DEDUP_REMOVED lines=9> */
.L_x_49668:
[----:B------:R-:W-:Y:S01]  /*2e310*/  IMAD.MOV.U32 R38, RZ, RZ, R31 ;  /* 0x000000ffff267224 */ /* 0x000fe200078e001f */
[----:B------:R-:W-:Y:S01]  /*2e320*/  MOV R40, R33 ;  /* 0x0000002100287202 */ /* 0x000fe20000000f00 */
[----:B------:R-:W-:Y:S02]  /*2e330*/  IMAD.MOV.U32 R31, RZ, RZ, R21 ;  /* 0x000000ffff1f7224 */ /* 0x000fe400078e0015 */
[----:B------:R-:W-:Y:S02]  /*2e340*/  IMAD.MOV.U32 R33, RZ, RZ, R35 ;  /* 0x000000ffff217224 */ /* 0x000fe400078e0023 */
.L_x_49669:
[----:B------:R-:W-:Y:S05]  /*2e350*/  BSYNC B1 ;  /* 0x0000000000017941 */ /* 0x000fea0003800000 */
.L_x_49667:
        /* <DEDUP_REMOVED lines=9> */
.L_x_49671:
[----:B------:R-:W-:Y:S01]  /*2e3f0*/  IMAD.MOV.U32 R21, RZ, RZ, R38 ;  /* 0x000000ffff157224 */ /* 0x000fe200078e0026 */
[----:B------:R-:W-:Y:S01]  /*2e400*/  MOV R35, R40 ;  /* 0x0000002800237202 */ /* 0x000fe20000000f00 */
[----:B------:R-:W-:Y:S02]  /*2e410*/  IMAD.MOV.U32 R38, RZ, RZ, R14 ;  /* 0x000000ffff267224 */ /* 0x000fe400078e000e */
[----:B------:R-:W-:Y:S02]  /*2e420*/  IMAD.MOV.U32 R40, RZ, RZ, R15 ;  /* 0x000000ffff287224 */ /* 0x000fe400078e000f */
.L_x_49672:
[----:B------:R-:W-:Y:S05]  /*2e430*/  BSYNC B1 ;  /* 0x0000000000017941 */ /* 0x000fea0003800000 */
.L_x_49670:
        /* <DEDUP_REMOVED lines=9> */
.L_x_49674:
[----:B------:R-:W-:Y:S01]  /*2e4d0*/  IMAD.MOV.U32 R42, RZ, RZ, R21 ;  /* 0x000000ffff2a7224 */ /* 0x000fe200078e0015 */
[----:B------:R-:W-:Y:S01]  /*2e4e0*/  MOV R39, R35 ;  /* 0x0000002300277202 */ /* 0x000fe20000000f00 */
[----:B------:R-:W-:Y:S02]  /*2e4f0*/  IMAD.MOV.U32 R21, RZ, RZ, R37 ;  /* 0x000000ffff157224 */ /* 0x000fe400078e0025 */
[----:B------:R-:W-:Y:S02]  /*2e500*/  IMAD.MOV.U32 R35, RZ, RZ, R30 ;  /* 0x000000ffff237224 */ /* 0x000fe400078e001e */
.L_x_49675:
[----:B------:R-:W-:Y:S05]  /*2e510*/  BSYNC B1 ;  /* 0x0000000000017941 */ /* 0x000fea0003800000 */
.L_x_49673:
        /* <DEDUP_REMOVED lines=9> */
.L_x_49677:
[----:B------:R-:W-:Y:S01]  /*2e5b0*/  IMAD.MOV.U32 R37, RZ, RZ, R42 ;  /* 0x000000ffff257224 */ /* 0x000fe200078e002a */
[----:B------:R-:W-:Y:S01]  /*2e5c0*/  MOV R30, R39 ;  /* 0x00000027001e7202 */ /* 0x000fe20000000f00 */
[----:B------:R-:W-:Y:S02]  /*2e5d0*/  IMAD.MOV.U32 R42, RZ, RZ, R13 ;  /* 0x000000ffff2a7224 */ /* 0x000fe400078e000d */
[----:B------:R-:W-:Y:S02]  /*2e5e0*/  IMAD.MOV.U32 R39, RZ, RZ, R12 ;  /* 0x000000ffff277224 */ /* 0x000fe400078e000c */
.L_x_49678:
[----:B------:R-:W-:Y:S05]  /*2e5f0*/  BSYNC B1 ;  /* 0x0000000000017941 */ /* 0x000fea0003800000 */
.L_x_49676:
        /* <DEDUP_REMOVED lines=9> */
.L_x_49680:
[----:B------:R-:W-:Y:S01]  /*2e690*/  IMAD.MOV.U32 R44, RZ, RZ, R37 ;  /* 0x000000ffff2c7224 */ /* 0x000fe200078e0025 */
[----:B------:R-:W-:Y:S01]  /*2e6a0*/  MOV R46, R30 ;  /* 0x0000001e002e7202 */ /* 0x000fe20000000f00 */
[----:B------:R-:W-:Y:S02]  /*2e6b0*/  IMAD.MOV.U32 R37, RZ, RZ, R32 ;  /* 0x000000ffff257224 */ /* 0x000fe400078e0020 */
[----:B------:R-:W-:Y:S02]  /*2e6c0*/  IMAD.MOV.U32 R30, RZ, RZ, R11 ;  /* 0x000000ffff1e7224 */ /* 0x000fe400078e000b */
.L_x_49681:
[----:B------:R-:W-:Y:S05]  /*2e6d0*/  BSYNC B1 ;  /* 0x0000000000017941 */ /* 0x000fea0003800000 */
.L_x_49679:
        /* <DEDUP_REMOVED lines=9> */
.L_x_49683:
[----:B------:R-:W-:Y:S01]  /*2e770*/  IMAD.MOV.U32 R32, RZ, RZ, R44 ;  /* 0x000000ffff207224 */ /* 0x000fe200078e002c */
[----:B------:R-:W-:Y:S01]  /*2e780*/  MOV R45, R46 ;  /* 0x0000002e002d7202 */ /* 0x000fe20000000f00 */
[----:B------:R-:W-:Y:S02]  /*2e790*/  IMAD.MOV.U32 R44, RZ, RZ, R10 ;  /* 0x000000ffff2c7224 */ /* 0x000fe400078e000a */
[----:B------:R-:W-:Y:S02]  /*2e7a0*/  IMAD.MOV.U32 R46, RZ, RZ, R23 ;  /* 0x000000ffff2e7224 */ /* 0x000fe400078e0017 */
.L_x_49684:
[----:B------:R-:W-:Y:S05]  /*2e7b0*/  BSYNC B1 ;  /* 0x0000000000017941 */ /* 0x000fea0003800000 */
.L_x_49682:
        /* <DEDUP_REMOVED lines=9> */
.L_x_49686:
[----:B------:R-:W-:Y:S01]  /*2e850*/  IMAD.MOV.U32 R23, RZ, RZ, R32 ;  /* 0x000000ffff177224 */ /* 0x000fe200078e0020 */
[----:B------:R-:W-:Y:S01]  /*2e860*/  MOV R48, R45 ;  /* 0x0000002d00307202 */ /* 0x000fe20000000f00 */
[----:B------:R-:W-:Y:S02]  /*2e870*/  IMAD.MOV.U32 R32, RZ, RZ, R25 ;  /* 0x000000ffff207224 */ /* 0x000fe400078e0019 */
[----:B------:R-:W-:Y:S02]  /*2e880*/  IMAD.MOV.U32 R45, RZ, RZ, R8 ;  /* 0x000000ffff2d7224 */ /* 0x000fe400078e0008 */
.L_x_49687:
[----:B------:R-:W-:Y:S05]  /*2e890*/  BSYNC B1 ;  /* 0x0000000000017941 */ /* 0x000fea0003800000 */
.L_x_49685:
        /* <DEDUP_REMOVED lines=9> */
.L_x_49689:
[----:B------:R-:W-:Y:S01]  /*2e930*/  IMAD.MOV.U32 R25, RZ, RZ, R23 ;  /* 0x000000ffff197224 */ /* 0x000fe200078e0017 */
[----:B------:R-:W-:Y:S01]  /*2e940*/  MOV R47, R48 ;  /* 0x00000030002f7202 */ /* 0x000fe20000000f00 */
[----:B------:R-:W-:Y:S02]  /*2e950*/  IMAD.MOV.U32 R23, RZ, RZ, R34 ;  /* 0x000000ffff177224 */ /* 0x000fe400078e0022 */
[----:B------:R-:W-:Y:S02]  /*2e960*/  IMAD.MOV.U32 R48, RZ, RZ, R9 ;  /* 0x000000ffff307224 */ /* 0x000fe400078e0009 */
.L_x_49690:
[----:B------:R-:W-:Y:S05]  /*2e970*/  BSYNC B1 ;  /* 0x0000000000017941 */ /* 0x000fea0003800000 */
.L_x_49688:
        /* <DEDUP_REMOVED lines=9> */
.L_x_49692:
[----:B------:R-:W-:Y:S01]  /*2ea10*/  IMAD.MOV.U32 R34, RZ, RZ, R25 ;  /* 0x000000ffff227224 */ /* 0x000fe200078e0019 */
[----:B------:R-:W-:Y:S01]  /*2ea20*/  MOV R50, R47 ;  /* 0x0000002f00327202 */ /* 0x000fe20000000f00 */
[----:B------:R-:W-:Y:S02]  /*2ea30*/  IMAD.MOV.U32 R25, RZ, RZ, R7 ;  /* 0x000000ffff197224 */ /* 0x000fe400078e0007 */
[----:B------:R-:W-:Y:S02]  /*2ea40*/  IMAD.MOV.U32 R47, RZ, RZ, R36 ;  /* 0x000000ffff2f7224 */ /* 0x000fe400078e0024 */
.L_x_49693:
[----:B------:R-:W-:Y:S05]  /*2ea50*/  BSYNC B1 ;  /* 0x0000000000017941 */ /* 0x000fea0003800000 */
.L_x_49691:
        /* <DEDUP_REMOVED lines=16> */
.L_x_49695:
[----:B------:R-:W-:Y:S02]  /*2eb60*/  IMAD.MOV.U32 R18, RZ, RZ, R19 ;  /* 0x000000ffff127224 */ /* 0x000fe400078e0013 */
[----:B------:R-:W-:Y:S02]  /*2eb70*/  IMAD.MOV.U32 R70, RZ, RZ, R71 ;  /* 0x000000ffff467224 */ /* 0x000fe400078e0047 */
[----:B------:R-:W-:Y:S02]  /*2eb80*/  IMAD.MOV.U32 R19, RZ, RZ, R6 ;  /* 0x000000ffff137224 */ /* 0x000fe400078e0006 */
[----:B------:R-:W-:Y:S02]  /*2eb90*/  IMAD.MOV.U32 R71, RZ, RZ, R5 ;  /* 0x000000ffff477224 */ /* 0x000fe400078e0005 */
.L_x_49696:
[----:B------:R-:W-:Y:S05]  /*2eba0*/  BSYNC B1 ;  /* 0x0000000000017941 */ /* 0x000fea0003800000 */
.L_x_49694:
        /* <DEDUP_REMOVED lines=9> */
.L_x_49698:
[----:B------:R-:W-:Y:S02]  /*2ec40*/  IMAD.MOV.U32 R17, RZ, RZ, R18 ;  /* 0x000000ffff117224 */ /* 0x000fe400078e0012 */
[----:B------:R-:W-:Y:S02]  /*2ec50*/  IMAD.MOV.U32 R69, RZ, RZ, R70 ;  /* 0x000000ffff457224 */ /* 0x000fe400078e0046 */
[----:B------:R-:W-:Y:S02]  /*2ec60*/  IMAD.MOV.U32 R18, RZ, RZ, R4 ;  /* 0x000000ffff127224 */ /* 0x000fe400078e0004 */
[----:B------:R-:W-:Y:S02]  /*2ec70*/  IMAD.MOV.U32 R70, RZ, RZ, R24 ;  /* 0x000000ffff467224 */ /* 0x000fe400078e0018 */
.L_x_49699:
[----:B------:R-:W-:Y:S05]  /*2ec80*/  BSYNC B1 ;  /* 0x0000000000017941 */ /* 0x000fea0003800000 */
.L_x_49697:
        /* <DEDUP_REMOVED lines=9> */
.L_x_49701:
[----:B------:R-:W-:Y:S02]  /*2ed20*/  IMAD.MOV.U32 R16, RZ, RZ, R17 ;  /* 0x000000ffff107224 */ /* 0x000fe400078e0011 */
[----:B------:R-:W-:Y:S02]  /*2ed30*/  IMAD.MOV.U32 R68, RZ, RZ, R69 ;  /* 0x000000ffff447224 */ /* 0x000fe400078e0045 */
[----:B------:R-:W-:Y:S02]  /*2ed40*/  IMAD.MOV.U32 R17, RZ, RZ, R2 ;  /* 0x000000ffff117224 */ /* 0x000fe400078e0002 */
[----:B------:R-:W-:Y:S02]  /*2ed50*/  IMAD.MOV.U32 R69, RZ, RZ, R26 ;  /* 0x000000ffff457224 */ /* 0x000fe400078e001a */
.L_x_49702:
[----:B------:R-:W-:Y:S05]  /*2ed60*/  BSYNC B1 ;  /* 0x0000000000017941 */ /* 0x000fea0003800000 */
.L_x_49700:
        /* <DEDUP_REMOVED lines=9> */
.L_x_49704:
[----:B------:R-:W-:Y:S02]  /*2ee00*/  IMAD.MOV.U32 R15, RZ, RZ, R16 ;  /* 0x000000ffff0f7224 */ /* 0x000fe400078e0010 */
[----:B------:R-:W-:Y:S02]  /*2ee10*/  IMAD.MOV.U32 R67, RZ, RZ, R68 ;  /* 0x000000ffff437224 */ /* 0x000fe400078e0044 */
[----:B------:R-:W-:Y:S02]  /*2ee20*/  IMAD.MOV.U32 R16, RZ, RZ, R3 ;  /* 0x000000ffff107224 */ /* 0x000fe400078e0003 */
[----:B------:R-:W-:Y:S02]  /*2ee30*/  IMAD.MOV.U32 R68, RZ, RZ, R27 ;  /* 0x000000ffff447224 */ /* 0x000fe400078e001b */
.L_x_49705:
[----:B------:R-:W-:Y:S05]  /*2ee40*/  BSYNC B1 ;  /* 0x0000000000017941 */ /* 0x000fea0003800000 */
.L_x_49703:
        /* <DEDUP_REMOVED lines=9> */
.L_x_49707:
[----:B------:R-:W-:Y:S02]  /*2eee0*/  IMAD.MOV.U32 R14, RZ, RZ, R15 ;  /* 0x000000ffff0e7224 */ /* 0x000fe400078e000f */
[----:B------:R-:W-:Y:S02]  /*2eef0*/  IMAD.MOV.U32 R66, RZ, RZ, R67 ;  /* 0x000000ffff427224 */ /* 0x000fe400078e0043 */
[----:B------:R-:W-:Y:S02]  /*2ef00*/  IMAD.MOV.U32 R15, RZ, RZ, R28 ;  /* 0x000000ffff0f7224 */ /* 0x000fe400078e001c */
[----:B------:R-:W-:Y:S02]  /*2ef10*/  IMAD.MOV.U32 R67, RZ, RZ, R29 ;  /* 0x000000ffff437224 */ /* 0x000fe400078e001d */
.L_x_49708:
[----:B------:R-:W-:Y:S05]  /*2ef20*/  BSYNC B1 ;  /* 0x0000000000017941 */ /* 0x000fea0003800000 */
.L_x_49706:
        /* <DEDUP_REMOVED lines=9> */
.L_x_49710:
[----:B------:R-:W-:Y:S02]  /*2efc0*/  IMAD.MOV.U32 R13, RZ, RZ, R14 ;  /* 0x000000ffff0d7224 */ /* 0x000fe400078e000e */
[----:B------:R-:W-:Y:S02]  /*2efd0*/  IMAD.MOV.U32 R65, RZ, RZ, R66 ;  /* 0x000000ffff417224 */ /* 0x000fe400078e0042 */
[----:B------:R-:W-:Y:S02]  /*2efe0*/  IMAD.MOV.U32 R14, RZ, RZ, R31 ;  /* 0x000000ffff0e7224 */ /* 0x000fe400078e001f */
[----:B------:R-:W-:Y:S02]  /*2eff0*/  IMAD.MOV.U32 R66, RZ, RZ, R33 ;  /* 0x000000ffff427224 */ /* 0x000fe400078e0021 */
.L_x_49711:
[----:B------:R-:W-:Y:S05]  /*2f000*/  BSYNC B1 ;  /* 0x0000000000017941 */ /* 0x000fea0003800000 */
.L_x_49709:
        /* <DEDUP_REMOVED lines=9> */
.L_x_49713:
[----:B------:R-:W-:Y:S02]  /*2f0a0*/  IMAD.MOV.U32 R12, RZ, RZ, R13 ;  /* 0x000000ffff0c7224 */ /* 0x000fe400078e000d */
[----:B------:R-:W-:Y:S02]  /*2f0b0*/  IMAD.MOV.U32 R64, RZ, RZ, R65 ;  /* 0x000000ffff407224 */ /* 0x000fe400078e0041 */
[----:B------:R-:W-:Y:S02]  /*2f0c0*/  IMAD.MOV.U32 R13, RZ, RZ, R38 ;  /* 0x000000ffff0d7224 */ /* 0x000fe400078e0026 */
[----:B------:R-:W-:Y:S02]  /*2f0d0*/  IMAD.MOV.U32 R65, RZ, RZ, R40 ;  /* 0x000000ffff417224 */ /* 0x000fe400078e0028 */
.L_x_49714:
[----:B------:R-:W-:Y:S05]  /*2f0e0*/  BSYNC B1 ;  /* 0x0000000000017941 */ /* 0x000fea0003800000 */
.L_x_49712:
        /* <DEDUP_REMOVED lines=9> */
.L_x_49716:
[----:B------:R-:W-:Y:S02]  /*2f180*/  IMAD.MOV.U32 R11, RZ, RZ, R12 ;  /* 0x000000ffff0b7224 */ /* 0x000fe400078e000c */
[----:B------:R-:W-:Y:S02]  /*2f190*/  IMAD.MOV.U32 R63, RZ, RZ, R64 ;  /* 0x000000ffff3f7224 */ /* 0x000fe400078e0040 */
[----:B------:R-:W-:Y:S02]  /*2f1a0*/  IMAD.MOV.U32 R12, RZ, RZ, R21 ;  /* 0x000000ffff0c7224 */ /* 0x000fe400078e0015 */
[----:B------:R-:W-:Y:S02]  /*2f1b0*/  IMAD.MOV.U32 R64, RZ, RZ, R35 ;  /* 0x000000ffff407224 */ /* 0x000fe400078e0023 */
.L_x_49717:
[----:B------:R-:W-:Y:S05]  /*2f1c0*/  BSYNC B1 ;  /* 0x0000000000017941 */ /* 0x000fea0003800000 */
.L_x_49715:
        /* <DEDUP_REMOVED lines=9> */
.L_x_49719:
[----:B------:R-:W-:Y:S02]  /*2f260*/  IMAD.MOV.U32 R10, RZ, RZ, R11 ;  /* 0x000000ffff0a7224 */ /* 0x000fe400078e000b */
[----:B------:R-:W-:Y:S02]  /*2f270*/  IMAD.MOV.U32 R62, RZ, RZ, R63 ;  /* 0x000000ffff3e7224 */ /* 0x000fe400078e003f */
[----:B------:R-:W-:Y:S02]  /*2f280*/  IMAD.MOV.U32 R11, RZ, RZ, R42 ;  /* 0x000000ffff0b7224 */ /* 0x000fe400078e002a */
[----:B------:R-:W-:Y:S02]  /*2f290*/  IMAD.MOV.U32 R63, RZ, RZ, R39 ;  /* 0x000000ffff3f7224 */ /* 0x000fe400078e0027 */
.L_x_49720:
[----:B------:R-:W-:Y:S05]  /*2f2a0*/  BSYNC B1 ;  /* 0x0000000000017941 */ /* 0x000fea0003800000 */
.L_x_49718:
        /* <DEDUP_REMOVED lines=9> */
.L_x_49722:
[----:B------:R-:W-:Y:S02]  /*2f340*/  IMAD.MOV.U32 R9, RZ, RZ, R10 ;  /* 0x000000ffff097224 */ /* 0x000fe400078e000a */
[----:B------:R-:W-:Y:S02]  /*2f350*/  IMAD.MOV.U32 R61, RZ, RZ, R62 ;  /* 0x000000ffff3d7224 */ /* 0x000fe400078e003e */
[----:B------:R-:W-:Y:S02]  /*2f360*/  IMAD.MOV.U32 R10, RZ, RZ, R37 ;  /* 0x000000ffff0a7224 */ /* 0x000fe400078e0025 */
[----:B------:R-:W-:Y:S02]  /*2f370*/  IMAD.MOV.U32 R62, RZ, RZ, R30 ;  /* 0x000000ffff3e7224 */ /* 0x000fe400078e001e */
.L_x_49723:
[----:B------:R-:W-:Y:S05]  /*2f380*/  BSYNC B1 ;  /* 0x0000000000017941 */ /* 0x000fea0003800000 */
.L_x_49721:
        /* <DEDUP_REMOVED lines=9> */
.L_x_49725:
[----:B------:R-:W-:Y:S02]  /*2f420*/  IMAD.MOV.U32 R8, RZ, RZ, R9 ;  /* 0x000000ffff087224 */ /* 0x000fe400078e0009 */
[----:B------:R-:W-:Y:S02]  /*2f430*/  IMAD.MOV.U32 R60, RZ, RZ, R61 ;  /* 0x000000ffff3c7224 */ /* 0x000fe400078e003d */
[----:B------:R-:W-:Y:S02]  /*2f440*/  IMAD.MOV.U32 R9, RZ, RZ, R44 ;  /* 0x000000ffff097224 */ /* 0x000fe400078e002c */
[----:B------:R-:W-:Y:S02]  /*2f450*/  IMAD.MOV.U32 R61, RZ, RZ, R46 ;  /* 0x000000ffff3d7224 */ /* 0x000fe400078e002e */
.L_x_49726:
[----:B------:R-:W-:Y:S05]  /*2f460*/  BSYNC B1 ;  /* 0x0000000000017941 */ /* 0x000fea0003800000 */
.L_x_49724:
        /* <DEDUP_REMOVED lines=9> */
.L_x_49728:
[----:B------:R-:W-:Y:S02]  /*2f500*/  IMAD.MOV.U32 R7, RZ, RZ, R8 ;  /* 0x000000ffff077224 */ /* 0x000fe400078e0008 */
[----:B------:R-:W-:Y:S02]  /*2f510*/  IMAD.MOV.U32 R59, RZ, RZ, R60 ;  /* 0x000000ffff3b7224 */ /* 0x000fe400078e003c */
[----:B------:R-:W-:Y:S02]  /*2f520*/  IMAD.MOV.U32 R8, RZ, RZ, R32 ;  /* 0x000000ffff087224 */ /* 0x000fe400078e0020 */
[----:B------:R-:W-:Y:S02]  /*2f530*/  IMAD.MOV.U32 R60, RZ, RZ, R45 ;  /* 0x000000ffff3c7224 */ /* 0x000fe400078e002d */
.L_x_49729:
[----:B------:R-:W-:Y:S05]  /*2f540*/  BSYNC B1 ;  /* 0x0000000000017941 */ /* 0x000fea0003800000 */
.L_x_49727:
        /* <DEDUP_REMOVED lines=9> */
.L_x_49731:
[----:B------:R-:W-:Y:S02]  /*2f5e0*/  IMAD.MOV.U32 R6, RZ, RZ, R7 ;  /* 0x000000ffff067224 */ /* 0x000fe400078e0007 */
[----:B------:R-:W-:Y:S02]  /*2f5f0*/  IMAD.MOV.U32 R58, RZ, RZ, R59 ;  /* 0x000000ffff3a7224 */ /* 0x000fe400078e003b */
[----:B------:R-:W-:Y:S02]  /*2f600*/  IMAD.MOV.U32 R7, RZ, RZ, R23 ;  /* 0x000000ffff077224 */ /* 0x000fe400078e0017 */
[----:B------:R-:W-:Y:S02]  /*2f610*/  IMAD.MOV.U32 R59, RZ, RZ, R48 ;  /* 0x000000ffff3b7224 */ /* 0x000fe400078e0030 */
.L_x_49732:
[----:B------:R-:W-:Y:S05]  /*2f620*/  BSYNC B1 ;  /* 0x0000000000017941 */ /* 0x000fea0003800000 */
.L_x_49730:
        /* <DEDUP_REMOVED lines=9> */
.L_x_49734:
[----:B------:R-:W-:Y:S02]  /*2f6c0*/  IMAD.MOV.U32 R5, RZ, RZ, R6 ;  /* 0x000000ffff057224 */ /* 0x000fe400078e0006 */
[----:B------:R-:W-:Y:S02]  /*2f6d0*/  IMAD.MOV.U32 R57, RZ, RZ, R58 ;  /* 0x000000ffff397224 */ /* 0x000fe400078e003a */
[----:B------:R-:W-:Y:S02]  /*2f6e0*/  IMAD.MOV.U32 R6, RZ, RZ, R25 ;  /* 0x000000ffff067224 */ /* 0x000fe400078e0019 */
[----:B------:R-:W-:Y:S02]  /*2f6f0*/  IMAD.MOV.U32 R58, RZ, RZ, R47 ;  /* 0x000000ffff3a7224 */ /* 0x000fe400078e002f */
.L_x_49735:
[----:B------:R-:W-:Y:S05]  /*2f700*/  BSYNC B1 ;  /* 0x0000000000017941 */ /* 0x000fea0003800000 */
.L_x_49733:
        /* <DEDUP_REMOVED lines=9> */
.L_x_49737:
[----:B------:R-:W-:Y:S02]  /*2f7a0*/  IMAD.MOV.U32 R4, RZ, RZ, R5 ;  /* 0x000000ffff047224 */ /* 0x000fe400078e0005 */
[----:B------:R-:W-:Y:S02]  /*2f7b0*/  IMAD.MOV.U32 R56, RZ, RZ, R57 ;  /* 0x000000ffff387224 */ /* 0x000fe400078e0039 */
[----:B------:R-:W-:Y:S02]  /*2f7c0*/  IMAD.MOV.U32 R5, RZ, RZ, R34 ;  /* 0x000000ffff057224 */ /* 0x000fe400078e0022 */
[----:B------:R-:W-:Y:S02]  /*2f7d0*/  IMAD.MOV.U32 R57, RZ, RZ, R50 ;  /* 0x000000ffff397224 */ /* 0x000fe400078e0032 */
.L_x_49738:
[----:B------:R-:W-:Y:S05]  /*2f7e0*/  BSYNC B1 ;  /* 0x0000000000017941 */ /* 0x000fea0003800000 */
.L_x_49736:
[----:B------:R-:W-:Y:S02]  /*2f7f0*/  FADD.FTZ R2, R43, R41 ;  /* 0x000000292b027221 */ /* 0x000fe40000010000 */
[----:B------:R-:W-:Y:S02]  /*2f800*/  IMAD.MOV.U32 R3, RZ, RZ, R20 ;  /* 0x000000ffff037224 */ /* 0x000fe400078e0014 */
.L_x_49018:
[----:B-1-34-:R-:W-:Y:S05]  /*2f810*/  BSYNC B0 ;  /* 0x0000000000007941 */ /* 0x01afea0003800000 */
.L_x_49017:
        /* <DEDUP_REMOVED lines=62> */
.L_x_49742:
[----:B------:R-:W-:Y:S01]  /*2fc00*/  IMAD.MOV.U32 R3, RZ, RZ, R19 ;  /* 0x000000ffff037224 */ /* 0x000fe200078e0013 */
[----:B------:R-:W-:Y:S01]  /*2fc10*/  MOV R19, R18 ;  /* 0x0000001200137202 */ /* 0x000fe20000000f00 */
[----:B------:R-:W-:Y:S02]  /*2fc20*/  IMAD.MOV.U32 R2, RZ, RZ, R71 ;  /* 0x000000ffff027224 */ /* 0x000fe400078e0047 */
[----:B------:R-:W-:Y:S02]  /*2fc30*/  IMAD.MOV.U32 R71, RZ, RZ, R70 ;  /* 0x000000ffff477224 */ /* 0x000fe400078e0046 */
.L_x_49743:
[----:B------:R-:W-:Y:S05]  /*2fc40*/  BSYNC B1 ;  /* 0x0000000000017941 */ /* 0x000fea0003800000 */
.L_x_49741:
        /* <DEDUP_REMOVED lines=9> */
.L_x_49745:
[----:B------:R-:W-:Y:S01]  /*2fce0*/  IMAD.MOV.U32 R47, RZ, RZ, R3 ;  /* 0x000000ffff2f7224 */ /* 0x000fe200078e0003 */
[----:B------:R-:W-:Y:S01]  /*2fcf0*/  MOV R3, R17 ;  /* 0x0000001100037202 */ /* 0x000fe20000000f00 */
[----:B------:R-:W-:Y:S02]  /*2fd00*/  IMAD.MOV.U32 R45, RZ, RZ, R2 ;  /* 0x000000ffff2d7224 */ /* 0x000fe400078e0002 */
[----:B------:R-:W-:Y:S02]  /*2fd10*/  IMAD.MOV.U32 R2, RZ, RZ, R69 ;  /* 0x000000ffff027224 */ /* 0x000fe400078e0045 */
.L_x_49746:
[----:B------:R-:W-:Y:S05]  /*2fd20*/  BSYNC B1 ;  /* 0x0000000000017941 */ /* 0x000fea0003800000 */
.L_x_49744:
        /* <DEDUP_REMOVED lines=9> */
.L_x_49748:
[----:B------:R-:W-:Y:S01]  /*2fdc0*/  IMAD.MOV.U32 R70, RZ, RZ, R47 ;  /* 0x000000ffff467224 */ /* 0x000fe200078e002f */
[----:B------:R-:W-:Y:S01]  /*2fdd0*/  MOV R47, R16 ;  /* 0x00000010002f7202 */ /* 0x000fe20000000f00 */
[----:B------:R-:W-:Y:S02]  /*2fde0*/  IMAD.MOV.U32 R18, RZ, RZ, R45 ;  /* 0x000000ffff127224 */ /* 0x000fe400078e002d */
[----:B------:R-:W-:Y:S02]  /*2fdf0*/  IMAD.MOV.U32 R45, RZ, RZ, R68 ;  /* 0x000000ffff2d7224 */ /* 0x000fe400078e0044 */
.L_x_49749:
[----:B------:R-:W-:Y:S05]  /*2fe00*/  BSYNC B1 ;  /* 0x0000000000017941 */ /* 0x000fea0003800000 */
.L_x_49747:
        /* <DEDUP_REMOVED lines=9> */
.L_x_49751:
[----:B------:R-:W-:Y:S01]  /*2fea0*/  IMAD.MOV.U32 R53, RZ, RZ, R70 ;  /* 0x000000ffff357224 */ /* 0x000fe200078e0046 */
[----:B------:R-:W-:Y:S01]  /*2feb0*/  MOV R70, R15 ;  /* 0x0000000f00467202 */ /* 0x000fe20000000f00 */
[----:B------:R-:W-:Y:S02]  /*2fec0*/  IMAD.MOV.U32 R17, RZ, RZ, R18 ;  /* 0x000000ffff117224 */ /* 0x000fe400078e0012 */
[----:B------:R-:W-:Y:S02]  /*2fed0*/  IMAD.MOV.U32 R18, RZ, RZ, R67 ;  /* 0x000000ffff127224 */ /* 0x000fe400078e0043 */
.L_x_49752:
[----:B------:R-:W-:Y:S05]  /*2fee0*/  BSYNC B1 ;  /* 0x0000000000017941 */ /* 0x000fea0003800000 */
.L_x_49750:
        /* <DEDUP_REMOVED lines=9> */
.L_x_49754:
[----:B------:R-:W-:Y:S01]  /*2ff80*/  IMAD.MOV.U32 R68, RZ, RZ, R53 ;  /* 0x000000ffff447224 */ /* 0x000fe200078e0035 */
[----:B------:R-:W-:Y:S01]  /*2ff90*/  MOV R53, R14 ;  /* 0x0000000e00357202 */ /* 0x000fe20000000f00 */
[----:B------:R-:W-:Y:S02]  /*2ffa0*/  IMAD.MOV.U32 R16, RZ, RZ, R17 ;  /* 0x000000ffff107224 */ /* 0x000fe400078e0011 */
[----:B------:R-:W-:Y:S02]  /*2ffb0*/  IMAD.MOV.U32 R17, RZ, RZ, R66 ;  /* 0x000000ffff117224 */ /* 0x000fe400078e0042 */
.L_x_49755:
[----:B------:R-:W-:Y:S05]  /*2ffc0*/  BSYNC B1 ;  /* 0x0000000000017941 */ /* 0x000fea0003800000 */
.L_x_49753:
        /* <DEDUP_REMOVED lines=9> */
.L_x_49757:
[----:B------:R-:W-:Y:S01]  /*30060*/  IMAD.MOV.U32 R55, RZ, RZ, R68 ;  /* 0x000000ffff377224 */ /* 0x000fe200078e0044 */
[----:B------:R-:W-:Y:S01]  /*30070*/  MOV R68, R13 ;  /* 0x0000000d00447202 */ /* 0x000fe20000000f00 */
[----:B------:R-:W-:Y:S02]  /*30080*/  IMAD.MOV.U32 R15, RZ, RZ, R16 ;  /* 0x000000ffff0f7224 */ /* 0x000fe400078e0010 */
[----:B------:R-:W-:Y:S02]  /*30090*/  IMAD.MOV.U32 R16, RZ, RZ, R65 ;  /* 0x000000ffff107224 */ /* 0x000fe400078e0041 */
.L_x_49758:
[----:B------:R-:W-:Y:S05]  /*300a0*/  BSYNC B1 ;  /* 0x0000000000017941 */ /* 0x000fea0003800000 */
.L_x_49756:
        /* <DEDUP_REMOVED lines=9> */
.L_x_49760:
[----:B------:R-:W-:Y:S01]  /*30140*/  IMAD.MOV.U32 R66, RZ, RZ, R55 ;  /* 0x000000ffff427224 */ /* 0x000fe200078e0037 */
[----:B------:R-:W-:Y:S01]  /*30150*/  MOV R55, R12 ;  /* 0x0000000c00377202 */ /* 0x000fe20000000f00 */
[----:B------:R-:W-:Y:S02]  /*30160*/  IMAD.MOV.U32 R14, RZ, RZ, R15 ;  /* 0x000000ffff0e7224 */ /* 0x000fe400078e000f */
[----:B------:R-:W-:Y:S02]  /*30170*/  IMAD.MOV.U32 R15, RZ, RZ, R64 ;  /* 0x000000ffff0f7224 */ /* 0x000fe400078e0040 */
.L_x_49761:
[----:B------:R-:W-:Y:S05]  /*30180*/  BSYNC B1 ;  /* 0x0000000000017941 */ /* 0x000fea0003800000 */
.L_x_49759:
        /* <DEDUP_REMOVED lines=9> */
.L_x_49763:
[----:B------:R-:W-:Y:S01]  /*30220*/  IMAD.MOV.U32 R65, RZ, RZ, R66 ;  /* 0x000000ffff417224 */ /* 0x000fe200078e0042 */
[----:B------:R-:W-:Y:S01]  /*30230*/  MOV R66, R11 ;  /* 0x0000000b00427202 */ /* 0x000fe20000000f00 */
[----:B------:R-:W-:Y:S02]  /*30240*/  IMAD.MOV.U32 R13, RZ, RZ, R14 ;  /* 0x000000ffff0d7224 */ /* 0x000fe400078e000e */
[----:B------:R-:W-:Y:S02]  /*30250*/  IMAD.MOV.U32 R14, RZ, RZ, R63 ;  /* 0x000000ffff0e7224 */ /* 0x000fe400078e003f */
.L_x_49764:
[----:B------:R-:W-:Y:S05]  /*30260*/  BSYNC B1 ;  /* 0x0000000000017941 */ /* 0x000fea0003800000 */
.L_x_49762:
        /* <DEDUP_REMOVED lines=9> */
.L_x_49766:
[----:B------:R-:W-:Y:S01]  /*30300*/  IMAD.MOV.U32 R64, RZ, RZ, R65 ;  /* 0x000000ffff407224 */ /* 0x000fe200078e0041 */
[----:B------:R-:W-:Y:S01]  /*30310*/  MOV R65, R10 ;  /* 0x0000000a00417202 */ /* 0x000fe20000000f00 */
[----:B------:R-:W-:Y:S02]  /*30320*/  IMAD.MOV.U32 R12, RZ, RZ, R13 ;  /* 0x000000ffff0c7224 */ /* 0x000fe400078e000d */
[----:B------:R-:W-:Y:S02]  /*30330*/  IMAD.MOV.U32 R13, RZ, RZ, R62 ;  /* 0x000000ffff0d7224 */ /* 0x000fe400078e003e */
.L_x_49767:
[----:B------:R-:W-:Y:S05]  /*30340*/  BSYNC B1 ;  /* 0x0000000000017941 */ /* 0x000fea0003800000 */
.L_x_49765:
        /* <DEDUP_REMOVED lines=9> */
.L_x_49769:
[----:B------:R-:W-:Y:S01]  /*303e0*/  IMAD.MOV.U32 R63, RZ, RZ, R64 ;  /* 0x000000ffff3f7224 */ /* 0x000fe200078e0040 */
[----:B------:R-:W-:Y:S01]  /*303f0*/  MOV R64, R9 ;  /* 0x0000000900407202 */ /* 0x000fe20000000f00 */
[----:B------:R-:W-:Y:S02]  /*30400*/  IMAD.MOV.U32 R11, RZ, RZ, R12 ;  /* 0x000000ffff0b7224 */ /* 0x000fe400078e000c */
[----:B------:R-:W-:Y:S02]  /*30410*/  IMAD.MOV.U32 R12, RZ, RZ, R61 ;  /* 0x000000ffff0c7224 */ /* 0x000fe400078e003d */
.L_x_49770:
[----:B------:R-:W-:Y:S05]  /*30420*/  BSYNC B1 ;  /* 0x0000000000017941 */ /* 0x000fea0003800000 */
.L_x_49768:
        /* <DEDUP_REMOVED lines=9> */
.L_x_49772:
[----:B------:R-:W-:Y:S01]  /*304c0*/  IMAD.MOV.U32 R62, RZ, RZ, R63 ;  /* 0x000000ffff3e7224 */ /* 0x000fe200078e003f */
[----:B------:R-:W-:Y:S01]  /*304d0*/  MOV R63, R8 ;  /* 0x00000008003f7202 */ /* 0x000fe20000000f00 */
[----:B------:R-:W-:Y:S02]  /*304e0*/  IMAD.MOV.U32 R10, RZ, RZ, R11 ;  /* 0x000000ffff0a7224 */ /* 0x000fe400078e000b */
[----:B------:R-:W-:Y:S02]  /*304f0*/  IMAD.MOV.U32 R11, RZ, RZ, R60 ;  /* 0x000000ffff0b7224 */ /* 0x000fe400078e003c */
.L_x_49773:
[----:B------:R-:W-:Y:S05]  /*30500*/  BSYNC B1 ;  /* 0x0000000000017941 */ /* 0x000fea0003800000 */
.L_x_49771:
        /* <DEDUP_REMOVED lines=9> */
.L_x_49775:
[----:B------:R-:W-:Y:S01]  /*305a0*/  IMAD.MOV.U32 R61, RZ, RZ, R62 ;  /* 0x000000ffff3d7224 */ /* 0x000fe200078e003e */
[----:B------:R-:W-:Y:S01]  /*305b0*/  MOV R62, R7 ;  /* 0x00000007003e7202 */ /* 0x000fe20000000f00 */
[----:B------:R-:W-:Y:S02]  /*305c0*/  IMAD.MOV.U32 R9, RZ, RZ, R10 ;  /* 0x000000ffff097224 */ /* 0x000fe400078e000a */
[----:B------:R-:W-:Y:S02]  /*305d0*/  IMAD.MOV.U32 R10, RZ, RZ, R59 ;  /* 0x000000ffff0a7224 */ /* 0x000fe400078e003b */
.L_x_49776:
[----:B------:R-:W-:Y:S05]  /*305e0*/  BSYNC B1 ;  /* 0x0000000000017941 */ /* 0x000fea0003800000 */
.L_x_49774:
        /* <DEDUP_REMOVED lines=9> */
.L_x_49778:
[----:B------:R-:W-:Y:S01]  /*30680*/  IMAD.MOV.U32 R60, RZ, RZ, R61 ;  /* 0x000000ffff3c7224 */ /* 0x000fe200078e003d */
[----:B------:R-:W-:Y:S01]  /*30690*/  MOV R61, R6 ;  /* 0x00000006003d7202 */ /* 0x000fe20000000f00 */
[----:B------:R-:W-:Y:S02]  /*306a0*/  IMAD.MOV.U32 R8, RZ, RZ, R9 ;  /* 0x000000ffff087224 */ /* 0x000fe400078e0009 */
[----:B------:R-:W-:Y:S02]  /*306b0*/  IMAD.MOV.U32 R9, RZ, RZ, R58 ;  /* 0x000000ffff097224 */ /* 0x000fe400078e003a */
.L_x_49779:
[----:B------:R-:W-:Y:S05]  /*306c0*/  BSYNC B1 ;  /* 0x0000000000017941 */ /* 0x000fea0003800000 */
.L_x_49777:
        /* <DEDUP_REMOVED lines=9> */
.L_x_49781:
[----:B------:R-:W-:Y:S01]  /*30760*/  IMAD.MOV.U32 R59, RZ, RZ, R60 ;  /* 0x000000ffff3b7224 */ /* 0x000fe200078e003c */
[----:B------:R-:W-:Y:S01]  /*30770*/  MOV R60, R5 ;  /* 0x00000005003c7202 */ /* 0x000fe20000000f00 */
[----:B------:R-:W-:Y:S02]  /*30780*/  IMAD.MOV.U32 R7, RZ, RZ, R8 ;  /* 0x000000ffff077224 */ /* 0x000fe400078e0008 */
[----:B------:R-:W-:Y:S02]  /*30790*/  IMAD.MOV.U32 R8, RZ, RZ, R57 ;  /* 0x000000ffff087224 */ /* 0x000fe400078e0039 */
.L_x_49782:
[----:B------:R-:W-:Y:S05]  /*307a0*/  BSYNC B1 ;  /* 0x0000000000017941 */ /* 0x000fea0003800000 */
.L_x_49780:
        /* <DEDUP_REMOVED lines=9> */
.L_x_49784:
[----:B------:R-:W-:Y:S01]  /*30840*/  IMAD.MOV.U32 R6, RZ, RZ, R59 ;  /* 0x000000ffff067224 */ /* 0x000fe200078e003b */
[----:B------:R-:W-:Y:S01]  /*30850*/  MOV R59, R4 ;  /* 0x00000004003b7202 */ /* 0x000fe20000000f00 */
[----:B------:R-:W-:Y:S02]  /*30860*/  IMAD.MOV.U32 R5, RZ, RZ, R7 ;  /* 0x000000ffff057224 */ /* 0x000fe400078e0007 */
[----:B------:R-:W-:Y:S02]  /*30870*/  IMAD.MOV.U32 R7, RZ, RZ, R56 ;  /* 0x000000ffff077224 */ /* 0x000fe400078e0038 */
.L_x_49785:
[----:B------:R-:W-:Y:S05]  /*30880*/  BSYNC B1 ;  /* 0x0000000000017941 */ /* 0x000fea0003800000 */
.L_x_49783:
        /* <DEDUP_REMOVED lines=16> */
.L_x_49787:
[----:B------:R-:W-:Y:S01]  /*30990*/  MOV R50, R19 ;  /* 0x0000001300327202 */ /* 0x000fe20000000f00 */
[----:B------:R-:W-:Y:S02]  /*309a0*/  IMAD.MOV.U32 R4, RZ, RZ, R71 ;  /* 0x000000ffff047224 */ /* 0x000fe400078e0047 */
[----:B------:R-:W-:Y:S02]  /*309b0*/  IMAD.MOV.U32 R19, RZ, RZ, R3 ;  /* 0x000000ffff137224 */ /* 0x000fe400078e0003 */
[----:B------:R-:W-:Y:S02]  /*309c0*/  IMAD.MOV.U32 R71, RZ, RZ, R2 ;  /* 0x000000ffff477224 */ /* 0x000fe400078e0002 */
.L_x_49788:
[----:B------:R-:W-:Y:S05]  /*309d0*/  BSYNC B1 ;  /* 0x0000000000017941 */ /* 0x000fea0003800000 */
.L_x_49786:
        /* <DEDUP_REMOVED lines=9> */
.L_x_49790:
[----:B------:R-:W-:Y:S01]  /*30a70*/  MOV R39, R50 ;  /* 0x0000003200277202 */ /* 0x000fe20000000f00 */
[----:B------:R-:W-:Y:S02]  /*30a80*/  IMAD.MOV.U32 R3, RZ, RZ, R4 ;  /* 0x000000ffff037224 */ /* 0x000fe400078e0004 */
[----:B------:R-:W-:Y:S02]  /*30a90*/  IMAD.MOV.U32 R50, RZ, RZ, R47 ;  /* 0x000000ffff327224 */ /* 0x000fe400078e002f */
[----:B------:R-:W-:Y:S02]  /*30aa0*/  IMAD.MOV.U32 R4, RZ, RZ, R45 ;  /* 0x000000ffff047224 */ /* 0x000fe400078e002d */
.L_x_49791:
[----:B------:R-:W-:Y:S05]  /*30ab0*/  BSYNC B1 ;  /* 0x0000000000017941 */ /* 0x000fea0003800000 */
.L_x_49789:
        /* <DEDUP_REMOVED lines=9> */
.L_x_49793:
[----:B------:R-:W-:Y:S01]  /*30b50*/  MOV R56, R39 ;  /* 0x0000002700387202 */ /* 0x000fe20000000f00 */
[----:B------:R-:W-:Y:S02]  /*30b60*/  IMAD.MOV.U32 R2, RZ, RZ, R3 ;  /* 0x000000ffff027224 */ /* 0x000fe400078e0003 */
[----:B------:R-:W-:Y:S02]  /*30b70*/  IMAD.MOV.U32 R39, RZ, RZ, R70 ;  /* 0x000000ffff277224 */ /* 0x000fe400078e0046 */
[----:B------:R-:W-:Y:S02]  /*30b80*/  IMAD.MOV.U32 R3, RZ, RZ, R18 ;  /* 0x000000ffff037224 */ /* 0x000fe400078e0012 */
.L_x_49794:
[----:B------:R-:W-:Y:S05]  /*30b90*/  BSYNC B1 ;  /* 0x0000000000017941 */ /* 0x000fea0003800000 */
.L_x_49792:
        /* <DEDUP_REMOVED lines=9> */
.L_x_49796:
[----:B------:R-:W-:Y:S01]  /*30c30*/  MOV R47, R56 ;  /* 0x00000038002f7202 */ /* 0x000fe20000000f00 */
[----:B------:R-:W-:Y:S02]  /*30c40*/  IMAD.MOV.U32 R45, RZ, RZ, R2 ;  /* 0x000000ffff2d7224 */ /* 0x000fe400078e0002 */
[----:B------:R-:W-:Y:S02]  /*30c50*/  IMAD.MOV.U32 R56, RZ, RZ, R53 ;  /* 0x000000ffff387224 */ /* 0x000fe400078e0035 */
[----:B------:R-:W-:Y:S02]  /*30c60*/  IMAD.MOV.U32 R2, RZ, RZ, R17 ;  /* 0x000000ffff027224 */ /* 0x000fe400078e0011 */
.L_x_49797:
[----:B------:R-:W-:Y:S05]  /*30c70*/  BSYNC B1 ;  /* 0x0000000000017941 */ /* 0x000fea0003800000 */
.L_x_49795:
        /* <DEDUP_REMOVED lines=9> */
.L_x_49799:
[----:B------:R-:W-:Y:S01]  /*30d10*/  MOV R58, R47 ;  /* 0x0000002f003a7202 */ /* 0x000fe20000000f00 */
[----:B------:R-:W-:Y:S02]  /*30d20*/  IMAD.MOV.U32 R18, RZ, RZ, R45 ;  /* 0x000000ffff127224 */ /* 0x000fe400078e002d */
[----:B------:R-:W-:Y:S02]  /*30d30*/  IMAD.MOV.U32 R47, RZ, RZ, R68 ;  /* 0x000000ffff2f7224 */ /* 0x000fe400078e0044 */
[----:B------:R-:W-:Y:S02]  /*30d40*/  IMAD.MOV.U32 R45, RZ, RZ, R16 ;  /* 0x000000ffff2d7224 */ /* 0x000fe400078e0010 */
.L_x_49800:
[----:B------:R-:W-:Y:S05]  /*30d50*/  BSYNC B1 ;  /* 0x0000000000017941 */ /* 0x000fea0003800000 */
.L_x_49798:
        /* <DEDUP_REMOVED lines=9> */
.L_x_49802:
[----:B------:R-:W-:Y:S01]  /*30df0*/  MOV R53, R58 ;  /* 0x0000003a00357202 */ /* 0x000fe20000000f00 */
[----:B------:R-:W-:Y:S02]  /*30e00*/  IMAD.MOV.U32 R17, RZ, RZ, R18 ;  /* 0x000000ffff117224 */ /* 0x000fe400078e0012 */
[----:B------:R-:W-:Y:S02]  /*30e10*/  IMAD.MOV.U32 R58, RZ, RZ, R55 ;  /* 0x000000ffff3a7224 */ /* 0x000fe400078e0037 */
[----:B------:R-:W-:Y:S02]  /*30e20*/  IMAD.MOV.U32 R18, RZ, RZ, R15 ;  /* 0x000000ffff127224 */ /* 0x000fe400078e000f */
.L_x_49803:
[----:B------:R-:W-:Y:S05]  /*30e30*/  BSYNC B1 ;  /* 0x0000000000017941 */ /* 0x000fea0003800000 */
.L_x_49801:
        /* <DEDUP_REMOVED lines=9> */
.L_x_49805:
[----:B------:R-:W-:Y:S01]  /*30ed0*/  MOV R68, R53 ;  /* 0x0000003500447202 */ /* 0x000fe20000000f00 */
[----:B------:R-:W-:Y:S02]  /*30ee0*/  IMAD.MOV.U32 R16, RZ, RZ, R17 ;  /* 0x000000ffff107224 */ /* 0x000fe400078e0011 */
[----:B------:R-:W-:Y:S02]  /*30ef0*/  IMAD.MOV.U32 R53, RZ, RZ, R66 ;  /* 0x000000ffff357224 */ /* 0x000fe400078e0042 */
[----:B------:R-:W-:Y:S02]  /*30f00*/  IMAD.MOV.U32 R17, RZ, RZ, R14 ;  /* 0x000000ffff117224 */ /* 0x000fe400078e000e */
.L_x_49806:
[----:B------:R-:W-:Y:S05]  /*30f10*/  BSYNC B1 ;  /* 0x0000000000017941 */ /* 0x000fea0003800000 */
.L_x_49804:
        /* <DEDUP_REMOVED lines=9> */
.L_x_49808:
[----:B------:R-:W-:Y:S01]  /*30fb0*/  MOV R55, R68 ;  /* 0x0000004400377202 */ /* 0x000fe20000000f00 */
[----:B------:R-:W-:Y:S02]  /*30fc0*/  IMAD.MOV.U32 R15, RZ, RZ, R16 ;  /* 0x000000ffff0f7224 */ /* 0x000fe400078e0010 */
[----:B------:R-:W-:Y:S02]  /*30fd0*/  IMAD.MOV.U32 R68, RZ, RZ, R65 ;  /* 0x000000ffff447224 */ /* 0x000fe400078e0041 */
[----:B------:R-:W-:Y:S02]  /*30fe0*/  IMAD.MOV.U32 R16, RZ, RZ, R13 ;  /* 0x000000ffff107224 */ /* 0x000fe400078e000d */
.L_x_49809:
[----:B------:R-:W-:Y:S05]  /*30ff0*/  BSYNC B1 ;  /* 0x0000000000017941 */ /* 0x000fea0003800000 */
.L_x_49807:
        /* <DEDUP_REMOVED lines=9> */
.L_x_49811:
[----:B------:R-:W-:Y:S01]  /*31090*/  MOV R66, R55 ;  /* 0x0000003700427202 */ /* 0x000fe20000000f00 */
[----:B------:R-:W-:Y:S02]  /*310a0*/  IMAD.MOV.U32 R14, RZ, RZ, R15 ;  /* 0x000000ffff0e7224 */ /* 0x000fe400078e000f */
[----:B------:R-:W-:Y:S02]  /*310b0*/  IMAD.MOV.U32 R55, RZ, RZ, R64 ;  /* 0x000000ffff377224 */ /* 0x000fe400078e0040 */
[----:B------:R-:W-:Y:S02]  /*310c0*/  IMAD.MOV.U32 R15, RZ, RZ, R12 ;  /* 0x000000ffff0f7224 */ /* 0x000fe400078e000c */
.L_x_49812:
[----:B------:R-:W-:Y:S05]  /*310d0*/  BSYNC B1 ;  /* 0x0000000000017941 */ /* 0x000fea0003800000 */
.L_x_49810:
        /* <DEDUP_REMOVED lines=9> */
.L_x_49814:
[----:B------:R-:W-:Y:S01]  /*31170*/  MOV R57, R66 ;  /* 0x0000004200397202 */ /* 0x000fe20000000f00 */
[----:B------:R-:W-:Y:S02]  /*31180*/  IMAD.MOV.U32 R13, RZ, RZ, R14 ;  /* 0x000000ffff0d7224 */ /* 0x000fe400078e000e */
[----:B------:R-:W-:Y:S02]  /*31190*/  IMAD.MOV.U32 R66, RZ, RZ, R63 ;  /* 0x000000ffff427224 */ /* 0x000fe400078e003f */
[----:B------:R-:W-:Y:S02]  /*311a0*/  IMAD.MOV.U32 R14, RZ, RZ, R11 ;  /* 0x000000ffff0e7224 */ /* 0x000fe400078e000b */
.L_x_49815:
[----:B------:R-:W-:Y:S05]  /*311b0*/  BSYNC B1 ;  /* 0x0000000000017941 */ /* 0x000fea0003800000 */
.L_x_49813:
        /* <DEDUP_REMOVED lines=9> */
.L_x_49817:
[----:B------:R-:W-:Y:S01]  /*31250*/  MOV R64, R57 ;  /* 0x0000003900407202 */ /* 0x000fe20000000f00 */
[----:B------:R-:W-:Y:S02]  /*31260*/  IMAD.MOV.U32 R12, RZ, RZ, R13 ;  /* 0x000000ffff0c7224 */ /* 0x000fe400078e000d */
[----:B------:R-:W-:Y:S02]  /*31270*/  IMAD.MOV.U32 R57, RZ, RZ, R62 ;  /* 0x000000ffff397224 */ /* 0x000fe400078e003e */
[----:B------:R-:W-:Y:S02]  /*31280*/  IMAD.MOV.U32 R13, RZ, RZ, R10 ;  /* 0x000000ffff0d7224 */ /* 0x000fe400078e000a */
.L_x_49818:
[----:B------:R-:W-:Y:S05]  /*31290*/  BSYNC B1 ;  /* 0x0000000000017941 */ /* 0x000fea0003800000 */
.L_x_49816:
        /* <DEDUP_REMOVED lines=9> */
.L_x_49820:
[----:B------:R-:W-:Y:S01]  /*31330*/  MOV R63, R64 ;  /* 0x00000040003f7202 */ /* 0x000fe20000000f00 */
[----:B------:R-:W-:Y:S02]  /*31340*/  IMAD.MOV.U32 R11, RZ, RZ, R12 ;  /* 0x000000ffff0b7224 */ /* 0x000fe400078e000c */
[----:B------:R-:W-:Y:S02]  /*31350*/  IMAD.MOV.U32 R64, RZ, RZ, R61 ;  /* 0x000000ffff407224 */ /* 0x000fe400078e003d */
[----:B------:R-:W-:Y:S02]  /*31360*/  IMAD.MOV.U32 R12, RZ, RZ, R9 ;  /* 0x000000ffff0c7224 */ /* 0x000fe400078e0009 */
.L_x_49821:
[----:B------:R-:W-:Y:S05]  /*31370*/  BSYNC B1 ;  /* 0x0000000000017941 */ /* 0x000fea0003800000 */
.L_x_49819:
        /* <DEDUP_REMOVED lines=9> */
.L_x_49823:
[----:B------:R-:W-:Y:S01]  /*31410*/  MOV R62, R63 ;  /* 0x0000003f003e7202 */ /* 0x000fe20000000f00 */
[----:B------:R-:W-:Y:S02]  /*31420*/  IMAD.MOV.U32 R10, RZ, RZ, R11 ;  /* 0x000000ffff0a7224 */ /* 0x000fe400078e000b */
[----:B------:R-:W-:Y:S02]  /*31430*/  IMAD.MOV.U32 R63, RZ, RZ, R60 ;  /* 0x000000ffff3f7224 */ /* 0x000fe400078e003c */
[----:B------:R-:W-:Y:S02]  /*31440*/  IMAD.MOV.U32 R11, RZ, RZ, R8 ;  /* 0x000000ffff0b7224 */ /* 0x000fe400078e0008 */
.L_x_49824:
[----:B------:R-:W-:Y:S05]  /*31450*/  BSYNC B1 ;  /* 0x0000000000017941 */ /* 0x000fea0003800000 */
.L_x_49822:
        /* <DEDUP_REMOVED lines=9> */
.L_x_49826:
[----:B------:R-:W-:Y:S01]  /*314f0*/  MOV R9, R62 ;  /* 0x0000003e00097202 */ /* 0x000fe20000000f00 */
[----:B------:R-:W-:Y:S02]  /*31500*/  IMAD.MOV.U32 R8, RZ, RZ, R10 ;  /* 0x000000ffff087224 */ /* 0x000fe400078e000a */
[----:B------:R-:W-:Y:S02]  /*31510*/  IMAD.MOV.U32 R62, RZ, RZ, R59 ;  /* 0x000000ffff3e7224 */ /* 0x000fe400078e003b */
[----:B------:R-:W-:Y:S02]  /*31520*/  IMAD.MOV.U32 R10, RZ, RZ, R7 ;  /* 0x000000ffff0a7224 */ /* 0x000fe400078e0007 */
.L_x_49827:
[----:B------:R-:W-:Y:S05]  /*31530*/  BSYNC B1 ;  /* 0x0000000000017941 */ /* 0x000fea0003800000 */
.L_x_49825:
        /* <DEDUP_REMOVED lines=9> */
.L_x_49829:
[----:B------:R-:W-:Y:S01]  /*315d0*/  MOV R59, R9 ;  /* 0x00000009003b7202 */ /* 0x000fe20000000f00 */
[----:B------:R-:W-:Y:S02]  /*315e0*/  IMAD.MOV.U32 R7, RZ, RZ, R8 ;  /* 0x000000ffff077224 */ /* 0x000fe400078e0008 */
[----:B------:R-:W-:Y:S02]  /*315f0*/  IMAD.MOV.U32 R9, RZ, RZ, R6 ;  /* 0x000000ffff097224 */ /* 0x000fe400078e0006 */
[----:B------:R-:W-:Y:S02]  /*31600*/  IMAD.MOV.U32 R8, RZ, RZ, R5 ;  /* 0x000000ffff087224 */ /* 0x000fe400078e0005 */
.L_x_49830:
[----:B------:R-:W-:Y:S05]  /*31610*/  BSYNC B1 ;  /* 0x0000000000017941 */ /* 0x000fea0003800000 */
.L_x_49828:
        /* <DEDUP_REMOVED lines=16> */
.L_x_49832:
[----:B------:R-:W-:Y:S02]  /*31720*/  IMAD.MOV.U32 R48, RZ, RZ, R19 ;  /* 0x000000ffff307224 */ /* 0x000fe400078e0013 */
[----:B------:R-:W-:Y:S02]  /*31730*/  IMAD.MOV.U32 R6, RZ, RZ, R71 ;  /* 0x000000ffff067224 */ /* 0x000fe400078e0047 */
[----:B------:R-:W-:Y:S02]  /*31740*/  IMAD.MOV.U32 R19, RZ, RZ, R50 ;  /* 0x000000ffff137224 */ /* 0x000fe400078e0032 */
[----:B------:R-:W-:Y:S02]  /*31750*/  IMAD.MOV.U32 R71, RZ, RZ, R4 ;  /* 0x000000ffff477224 */ /* 0x000fe400078e0004 */
.L_x_49833:
[----:B------:R-:W-:Y:S05]  /*31760*/  BSYNC B1 ;  /* 0x0000000000017941 */ /* 0x000fea0003800000 */
.L_x_49831:
        /* <DEDUP_REMOVED lines=9> */
.L_x_49835:
[----:B------:R-:W-:Y:S02]  /*31800*/  IMAD.MOV.U32 R37, RZ, RZ, R48 ;  /* 0x000000ffff257224 */ /* 0x000fe400078e0030 */
[----:B------:R-:W-:Y:S02]  /*31810*/  IMAD.MOV.U32 R5, RZ, RZ, R6 ;  /* 0x000000ffff057224 */ /* 0x000fe400078e0006 */
[----:B------:R-:W-:Y:S02]  /*31820*/  IMAD.MOV.U32 R48, RZ, RZ, R39 ;  /* 0x000000ffff307224 */ /* 0x000fe400078e0027 */
[----:B------:R-:W-:Y:S02]  /*31830*/  IMAD.MOV.U32 R6, RZ, RZ, R3 ;  /* 0x000000ffff067224 */ /* 0x000fe400078e0003 */
.L_x_49836:
[----:B------:R-:W-:Y:S05]  /*31840*/  BSYNC B1 ;  /* 0x0000000000017941 */ /* 0x000fea0003800000 */
.L_x_49834:
        /* <DEDUP_REMOVED lines=9> */
.L_x_49838:
[----:B------:R-:W-:Y:S02]  /*318e0*/  IMAD.MOV.U32 R50, RZ, RZ, R37 ;  /* 0x000000ffff327224 */ /* 0x000fe400078e0025 */
[----:B------:R-:W-:Y:S02]  /*318f0*/  IMAD.MOV.U32 R4, RZ, RZ, R5 ;  /* 0x000000ffff047224 */ /* 0x000fe400078e0005 */
[----:B------:R-:W-:Y:S02]  /*31900*/  IMAD.MOV.U32 R37, RZ, RZ, R56 ;  /* 0x000000ffff257224 */ /* 0x000fe400078e0038 */
[----:B------:R-:W-:Y:S02]  /*31910*/  IMAD.MOV.U32 R5, RZ, RZ, R2 ;  /* 0x000000ffff057224 */ /* 0x000fe400078e0002 */
.L_x_49839:
[----:B------:R-:W-:Y:S05]  /*31920*/  BSYNC B1 ;  /* 0x0000000000017941 */ /* 0x000fea0003800000 */
.L_x_49837:
        /* <DEDUP_REMOVED lines=9> */
.L_x_49841:
[----:B------:R-:W-:Y:S02]  /*319c0*/  IMAD.MOV.U32 R39, RZ, RZ, R50 ;  /* 0x000000ffff277224 */ /* 0x000fe400078e0032 */
[----:B------:R-:W-:Y:S02]  /*319d0*/  IMAD.MOV.U32 R3, RZ, RZ, R4 ;  /* 0x000000ffff037224 */ /* 0x000fe400078e0004 */
[----:B------:R-:W-:Y:S02]  /*319e0*/  IMAD.MOV.U32 R50, RZ, RZ, R47 ;  /* 0x000000ffff327224 */ /* 0x000fe400078e002f */
[----:B------:R-:W-:Y:S02]  /*319f0*/  IMAD.MOV.U32 R4, RZ, RZ, R45 ;  /* 0x000000ffff047224 */ /* 0x000fe400078e002d */
.L_x_49842:
[----:B------:R-:W-:Y:S05]  /*31a00*/  BSYNC B1 ;  /* 0x0000000000017941 */ /* 0x000fea0003800000 */
.L_x_49840:
        /* <DEDUP_REMOVED lines=9> */
.L_x_49844:
[----:B------:R-:W-:Y:S02]  /*31aa0*/  IMAD.MOV.U32 R56, RZ, RZ, R39 ;  /* 0x000000ffff387224 */ /* 0x000fe400078e0027 */
[----:B------:R-:W-:Y:S02]  /*31ab0*/  IMAD.MOV.U32 R2, RZ, RZ, R3 ;  /* 0x000000ffff027224 */ /* 0x000fe400078e0003 */
[----:B------:R-:W-:Y:S02]  /*31ac0*/  IMAD.MOV.U32 R39, RZ, RZ, R58 ;  /* 0x000000ffff277224 */ /* 0x000fe400078e003a */
[----:B------:R-:W-:Y:S02]  /*31ad0*/  IMAD.MOV.U32 R3, RZ, RZ, R18 ;  /* 0x000000ffff037224 */ /* 0x000fe400078e0012 */
.L_x_49845:
[----:B------:R-:W-:Y:S05]  /*31ae0*/  BSYNC B1 ;  /* 0x0000000000017941 */ /* 0x000fea0003800000 */
.L_x_49843:
        /* <DEDUP_REMOVED lines=9> */
.L_x_49847:
[----:B------:R-:W-:Y:S02]  /*31b80*/  IMAD.MOV.U32 R47, RZ, RZ, R56 ;  /* 0x000000ffff2f7224 */ /* 0x000fe400078e0038 */
[----:B------:R-:W-:Y:S02]  /*31b90*/  IMAD.MOV.U32 R45, RZ, RZ, R2 ;  /* 0x000000ffff2d7224 */ /* 0x000fe400078e0002 */
[----:B------:R-:W-:Y:S02]  /*31ba0*/  IMAD.MOV.U32 R56, RZ, RZ, R53 ;  /* 0x000000ffff387224 */ /* 0x000fe400078e0035 */
[----:B------:R-:W-:Y:S02]  /*31bb0*/  IMAD.MOV.U32 R2, RZ, RZ, R17 ;  /* 0x000000ffff027224 */ /* 0x000fe400078e0011 */
.L_x_49848:
[----:B------:R-:W-:Y:S05]  /*31bc0*/  BSYNC B1 ;  /* 0x0000000000017941 */ /* 0x000fea0003800000 */
.L_x_49846:
        /* <DEDUP_REMOVED lines=9> */
.L_x_49850:
[----:B------:R-:W-:Y:S02]  /*31c60*/  IMAD.MOV.U32 R58, RZ, RZ, R47 ;  /* 0x000000ffff3a7224 */ /* 0x000fe400078e002f */
[----:B------:R-:W-:Y:S02]  /*31c70*/  IMAD.MOV.U32 R18, RZ, RZ, R45 ;  /* 0x000000ffff127224 */ /* 0x000fe400078e002d */
[----:B------:R-:W-:Y:S02]  /*31c80*/  IMAD.MOV.U32 R47, RZ, RZ, R68 ;  /* 0x000000ffff2f7224 */ /* 0x000fe400078e0044 */
[----:B------:R-:W-:Y:S02]  /*31c90*/  IMAD.MOV.U32 R45, RZ, RZ, R16 ;  /* 0x000000ffff2d7224 */ /* 0x000fe400078e0010 */
.L_x_49851:
[----:B------:R-:W-:Y:S05]  /*31ca0*/  BSYNC B1 ;  /* 0x0000000000017941 */ /* 0x000fea0003800000 */
.L_x_49849:
        /* <DEDUP_REMOVED lines=9> */
.L_x_49853:
[----:B------:R-:W-:Y:S02]  /*31d40*/  IMAD.MOV.U32 R53, RZ, RZ, R58 ;  /* 0x000000ffff357224 */ /* 0x000fe400078e003a */
[----:B------:R-:W-:Y:S02]  /*31d50*/  IMAD.MOV.U32 R17, RZ, RZ, R18 ;  /* 0x000000ffff117224 */ /* 0x000fe400078e0012 */
[----:B------:R-:W-:Y:S02]  /*31d60*/  IMAD.MOV.U32 R58, RZ, RZ, R55 ;  /* 0x000000ffff3a7224 */ /* 0x000fe400078e0037 */
[----:B------:R-:W-:Y:S02]  /*31d70*/  IMAD.MOV.U32 R18, RZ, RZ, R15 ;  /* 0x000000ffff127224 */ /* 0x000fe400078e000f */
.L_x_49854:
[----:B------:R-:W-:Y:S05]  /*31d80*/  BSYNC B1 ;  /* 0x0000000000017941 */ /* 0x000fea0003800000 */
.L_x_49852:
        /* <DEDUP_REMOVED lines=9> */
.L_x_49856:
[----:B------:R-:W-:Y:S02]  /*31e20*/  IMAD.MOV.U32 R60, RZ, RZ, R53 ;  /* 0x000000ffff3c7224 */ /* 0x000fe400078e0035 */
[----:B------:R-:W-:Y:S02]  /*31e30*/  IMAD.MOV.U32 R16, RZ, RZ, R17 ;  /* 0x000000ffff107224 */ /* 0x000fe400078e0011 */
[----:B------:R-:W-:Y:S02]  /*31e40*/  IMAD.MOV.U32 R53, RZ, RZ, R66 ;  /* 0x000000ffff357224 */ /* 0x000fe400078e0042 */
[----:B------:R-:W-:Y:S02]  /*31e50*/  IMAD.MOV.U32 R17, RZ, RZ, R14 ;  /* 0x000000ffff117224 */ /* 0x000fe400078e000e */
.L_x_49857:
[----:B------:R-:W-:Y:S05]  /*31e60*/  BSYNC B1 ;  /* 0x0000000000017941 */ /* 0x000fea0003800000 */
.L_x_49855:
        /* <DEDUP_REMOVED lines=9> */
.L_x_49859:
[----:B------:R-:W-:Y:S02]  /*31f00*/  IMAD.MOV.U32 R55, RZ, RZ, R60 ;  /* 0x000000ffff377224 */ /* 0x000fe400078e003c */
[----:B------:R-:W-:Y:S02]  /*31f10*/  IMAD.MOV.U32 R15, RZ, RZ, R16 ;  /* 0x000000ffff0f7224 */ /* 0x000fe400078e0010 */
[----:B------:R-:W-:Y:S02]  /*31f20*/  IMAD.MOV.U32 R60, RZ, RZ, R57 ;  /* 0x000000ffff3c7224 */ /* 0x000fe400078e0039 */
[----:B------:R-:W-:Y:S02]  /*31f30*/  IMAD.MOV.U32 R16, RZ, RZ, R13 ;  /* 0x000000ffff107224 */ /* 0x000fe400078e000d */
.L_x_49860:
[----:B------:R-:W-:Y:S05]  /*31f40*/  BSYNC B1 ;  /* 0x0000000000017941 */ /* 0x000fea0003800000 */
.L_x_49858:
        /* <DEDUP_REMOVED lines=9> */
.L_x_49862:
[----:B------:R-:W-:Y:S02]  /*31fe0*/  IMAD.MOV.U32 R66, RZ, RZ, R55 ;  /* 0x000000ffff427224 */ /* 0x000fe400078e0037 */
[----:B------:R-:W-:Y:S02]  /*31ff0*/  IMAD.MOV.U32 R14, RZ, RZ, R15 ;  /* 0x000000ffff0e7224 */ /* 0x000fe400078e000f */
[----:B------:R-:W-:Y:S02]  /*32000*/  IMAD.MOV.U32 R55, RZ, RZ, R64 ;  /* 0x000000ffff377224 */ /* 0x000fe400078e0040 */
[----:B------:R-:W-:Y:S02]  /*32010*/  IMAD.MOV.U32 R15, RZ, RZ, R12 ;  /* 0x000000ffff0f7224 */ /* 0x000fe400078e000c */
.L_x_49863:
[----:B------:R-:W-:Y:S05]  /*32020*/  BSYNC B1 ;  /* 0x0000000000017941 */ /* 0x000fea0003800000 */
.L_x_49861:
        /* <DEDUP_REMOVED lines=9> */
.L_x_49865:
[----:B------:R-:W-:Y:S02]  /*320c0*/  IMAD.MOV.U32 R57, RZ, RZ, R66 ;  /* 0x000000ffff397224 */ /* 0x000fe400078e0042 */
[----:B------:R-:W-:Y:S02]  /*320d0*/  IMAD.MOV.U32 R13, RZ, RZ, R14 ;  /* 0x000000ffff0d7224 */ /* 0x000fe400078e000e */
[----:B------:R-:W-:Y:S02]  /*320e0*/  IMAD.MOV.U32 R66, RZ, RZ, R63 ;  /* 0x000000ffff427224 */ /* 0x000fe400078e003f */
[----:B------:R-:W-:Y:S02]  /*320f0*/  IMAD.MOV.U32 R14, RZ, RZ, R11 ;  /* 0x000000ffff0e7224 */ /* 0x000fe400078e000b */
.L_x_49866:
[----:B------:R-:W-:Y:S05]  /*32100*/  BSYNC B1 ;  /* 0x0000000000017941 */ /* 0x000fea0003800000 */
.L_x_49864:
        /* <DEDUP_REMOVED lines=9> */
.L_x_49868:
[----:B------:R-:W-:Y:S02]  /*321a0*/  IMAD.MOV.U32 R12, RZ, RZ, R57 ;  /* 0x000000ffff0c7224 */ /* 0x000fe400078e0039 */
[----:B------:R-:W-:Y:S02]  /*321b0*/  IMAD.MOV.U32 R11, RZ, RZ, R13 ;  /* 0x000000ffff0b7224 */ /* 0x000fe400078e000d */
[----:B------:R-:W-:Y:S02]  /*321c0*/  IMAD.MOV.U32 R57, RZ, RZ, R62 ;  /* 0x000000ffff397224 */ /* 0x000fe400078e003e */
[----:B------:R-:W-:Y:S02]  /*321d0*/  IMAD.MOV.U32 R13, RZ, RZ, R10 ;  /* 0x000000ffff0d7224 */ /* 0x000fe400078e000a */
.L_x_49869:
[----:B------:R-:W-:Y:S05]  /*321e0*/  BSYNC B1 ;  /* 0x0000000000017941 */ /* 0x000fea0003800000 */
.L_x_49867:
        /* <DEDUP_REMOVED lines=9> */
.L_x_49871:
[----:B------:R-:W-:Y:S02]  /*32280*/  IMAD.MOV.U32 R62, RZ, RZ, R12 ;  /* 0x000000ffff3e7224 */ /* 0x000fe400078e000c */
[----:B------:R-:W-:Y:S02]  /*32290*/  IMAD.MOV.U32 R10, RZ, RZ, R11 ;  /* 0x000000ffff0a7224 */ /* 0x000fe400078e000b */
[----:B------:R-:W-:Y:S02]  /*322a0*/  IMAD.MOV.U32 R12, RZ, RZ, R9 ;  /* 0x000000ffff0c7224 */ /* 0x000fe400078e0009 */
[----:B------:R-:W-:Y:S02]  /*322b0*/  IMAD.MOV.U32 R11, RZ, RZ, R8 ;  /* 0x000000ffff0b7224 */ /* 0x000fe400078e0008 */
.L_x_49872:
[----:B------:R-:W-:Y:S05]  /*322c0*/  BSYNC B1 ;  /* 0x0000000000017941 */ /* 0x000fea0003800000 */
.L_x_49870:
        /* <DEDUP_REMOVED lines=9> */
.L_x_49874:
[----:B------:R-:W-:Y:S02]  /*32360*/  IMAD.MOV.U32 R9, RZ, RZ, R62 ;  /* 0x000000ffff097224 */ /* 0x000fe400078e003e */
[----:B------:R-:W-:Y:S02]  /*32370*/  IMAD.MOV.U32 R8, RZ, RZ, R10 ;  /* 0x000000ffff087224 */ /* 0x000fe400078e000a */
[----:B------:R-:W-:Y:S02]  /*32380*/  IMAD.MOV.U32 R62, RZ, RZ, R59 ;  /* 0x000000ffff3e7224 */ /* 0x000fe400078e003b */
[----:B------:R-:W-:Y:S02]  /*32390*/  IMAD.MOV.U32 R10, RZ, RZ, R7 ;  /* 0x000000ffff0a7224 */ /* 0x000fe400078e0007 */
.L_x_49875:
[----:B------:R-:W-:Y:S05]  /*323a0*/  BSYNC B1 ;  /* 0x0000000000017941 */ /* 0x000fea0003800000 */
.L_x_49873:
        /* <DEDUP_REMOVED lines=16> */
.L_x_49877:
[----:B------:R-:W-:Y:S01]  /*324b0*/  IMAD.MOV.U32 R64, RZ, RZ, R19 ;  /* 0x000000ffff407224 */ /* 0x000fe200078e0013 */
[----:B------:R-:W-:Y:S01]  /*324c0*/  MOV R19, R48 ;  /* 0x0000003000137202 */ /* 0x000fe20000000f00 */
[----:B------:R-:W-:Y:S02]  /*324d0*/  IMAD.MOV.U32 R46, RZ, RZ, R71 ;  /* 0x000000ffff2e7224 */ /* 0x000fe400078e0047 */
[----:B------:R-:W-:Y:S02]  /*324e0*/  IMAD.MOV.U32 R71, RZ, RZ, R6 ;  /* 0x000000ffff477224 */ /* 0x000fe400078e0006 */
.L_x_49878:
[----:B------:R-:W-:Y:S05]  /*324f0*/  BSYNC B1 ;  /* 0x0000000000017941 */ /* 0x000fea0003800000 */
.L_x_49876:
        /* <DEDUP_REMOVED lines=9> */
.L_x_49880:
[----:B------:R-:W-:Y:S01]  /*32590*/  IMAD.MOV.U32 R35, RZ, RZ, R64 ;  /* 0x000000ffff237224 */ /* 0x000fe200078e0040 */
[----:B------:R-:W-:Y:S01]  /*325a0*/  MOV R64, R37 ;  /* 0x0000002500407202 */ /* 0x000fe20000000f00 */
[----:B------:R-:W-:Y:S02]  /*325b0*/  IMAD.MOV.U32 R7, RZ, RZ, R46 ;  /* 0x000000ffff077224 */ /* 0x000fe400078e002e */
[----:B------:R-:W-:Y:S02]  /*325c0*/  IMAD.MOV.U32 R46, RZ, RZ, R5 ;  /* 0x000000ffff2e7224 */ /* 0x000fe400078e0005 */
.L_x_49881:
[----:B------:R-:W-:Y:S05]  /*325d0*/  BSYNC B1 ;  /* 0x0000000000017941 */ /* 0x000fea0003800000 */
.L_x_49879:
        /* <DEDUP_REMOVED lines=9> */
.L_x_49883:
[----:B------:R-:W-:Y:S01]  /*32670*/  IMAD.MOV.U32 R48, RZ, RZ, R35 ;  /* 0x000000ffff307224 */ /* 0x000fe200078e0023 */
[----:B------:R-:W-:Y:S01]  /*32680*/  MOV R35, R50 ;  /* 0x0000003200237202 */ /* 0x000fe20000000f00 */
[----:B------:R-:W-:Y:S02]  /*32690*/  IMAD.MOV.U32 R6, RZ, RZ, R7 ;  /* 0x000000ffff067224 */ /* 0x000fe400078e0007 */
[----:B------:R-:W-:Y:S02]  /*326a0*/  IMAD.MOV.U32 R7, RZ, RZ, R4 ;  /* 0x000000ffff077224 */ /* 0x000fe400078e0004 */
.L_x_49884:
[----:B------:R-:W-:Y:S05]  /*326b0*/  BSYNC B1 ;  /* 0x0000000000017941 */ /* 0x000fea0003800000 */
.L_x_49882:
        /* <DEDUP_REMOVED lines=9> */
.L_x_49886:
[----:B------:R-:W-:Y:S01]  /*32750*/  IMAD.MOV.U32 R37, RZ, RZ, R48 ;  /* 0x000000ffff257224 */ /* 0x000fe200078e0030 */
[----:B------:R-:W-:Y:S01]  /*32760*/  MOV R48, R39 ;  /* 0x0000002700307202 */ /* 0x000fe20000000f00 */
[----:B------:R-:W-:Y:S02]  /*32770*/  IMAD.MOV.U32 R5, RZ, RZ, R6 ;  /* 0x000000ffff057224 */ /* 0x000fe400078e0006 */
[----:B------:R-:W-:Y:S02]  /*32780*/  IMAD.MOV.U32 R6, RZ, RZ, R3 ;  /* 0x000000ffff067224 */ /* 0x000fe400078e0003 */
.L_x_49887:
[----:B------:R-:W-:Y:S05]  /*32790*/  BSYNC B1 ;  /* 0x0000000000017941 */ /* 0x000fea0003800000 */
.L_x_49885:
        /* <DEDUP_REMOVED lines=9> */
.L_x_49889:
[----:B------:R-:W-:Y:S01]  /*32830*/  IMAD.MOV.U32 R50, RZ, RZ, R37 ;  /* 0x000000ffff327224 */ /* 0x000fe200078e0025 */
[----:B------:R-:W-:Y:S01]  /*32840*/  MOV R37, R56 ;  /* 0x0000003800257202 */ /* 0x000fe20000000f00 */
[----:B------:R-:W-:Y:S02]  /*32850*/  IMAD.MOV.U32 R4, RZ, RZ, R5 ;  /* 0x000000ffff047224 */ /* 0x000fe400078e0005 */
[----:B------:R-:W-:Y:S02]  /*32860*/  IMAD.MOV.U32 R5, RZ, RZ, R2 ;  /* 0x000000ffff057224 */ /* 0x000fe400078e0002 */
.L_x_49890:
[----:B------:R-:W-:Y:S05]  /*32870*/  BSYNC B1 ;  /* 0x0000000000017941 */ /* 0x000fea0003800000 */
.L_x_49888:
        /* <DEDUP_REMOVED lines=9> */
.L_x_49892:
[----:B------:R-:W-:Y:S01]  /*32910*/  IMAD.MOV.U32 R39, RZ, RZ, R50 ;  /* 0x000000ffff277224 */ /* 0x000fe200078e0032 */
[----:B------:R-:W-:Y:S01]  /*32920*/  MOV R50, R47 ;  /* 0x0000002f00327202 */ /* 0x000fe20000000f00 */
[----:B------:R-:W-:Y:S02]  /*32930*/  IMAD.MOV.U32 R3, RZ, RZ, R4 ;  /* 0x000000ffff037224 */ /* 0x000fe400078e0004 */
[----:B------:R-:W-:Y:S02]  /*32940*/  IMAD.MOV.U32 R4, RZ, RZ, R45 ;  /* 0x000000ffff047224 */ /* 0x000fe400078e002d */
.L_x_49893:
[----:B------:R-:W-:Y:S05]  /*32950*/  BSYNC B1 ;  /* 0x0000000000017941 */ /* 0x000fea0003800000 */
.L_x_49891:
        /* <DEDUP_REMOVED lines=9> */
.L_x_49895:
[----:B------:R-:W-:Y:S01]  /*329f0*/  IMAD.MOV.U32 R56, RZ, RZ, R39 ;  /* 0x000000ffff387224 */ /* 0x000fe200078e0027 */
[----:B------:R-:W-:Y:S01]  /*32a00*/  MOV R39, R58 ;  /* 0x0000003a00277202 */ /* 0x000fe20000000f00 */
[----:B------:R-:W-:Y:S02]  /*32a10*/  IMAD.MOV.U32 R2, RZ, RZ, R3 ;  /* 0x000000ffff027224 */ /* 0x000fe400078e0003 */
[----:B------:R-:W-:Y:S02]  /*32a20*/  IMAD.MOV.U32 R3, RZ, RZ, R18 ;  /* 0x000000ffff037224 */ /* 0x000fe400078e0012 */
.L_x_49896:
[----:B------:R-:W-:Y:S05]  /*32a30*/  BSYNC B1 ;  /* 0x0000000000017941 */ /* 0x000fea0003800000 */
.L_x_49894:
        /* <DEDUP_REMOVED lines=9> */
.L_x_49898:
[----:B------:R-:W-:Y:S01]  /*32ad0*/  IMAD.MOV.U32 R47, RZ, RZ, R56 ;  /* 0x000000ffff2f7224 */ /* 0x000fe200078e0038 */
[----:B------:R-:W-:Y:S01]  /*32ae0*/  MOV R56, R53 ;  /* 0x0000003500387202 */ /* 0x000fe20000000f00 */
[----:B------:R-:W-:Y:S02]  /*32af0*/  IMAD.MOV.U32 R45, RZ, RZ, R2 ;  /* 0x000000ffff2d7224 */ /* 0x000fe400078e0002 */
[----:B------:R-:W-:Y:S02]  /*32b00*/  IMAD.MOV.U32 R2, RZ, RZ, R17 ;  /* 0x000000ffff027224 */ /* 0x000fe400078e0011 */
.L_x_49899:
[----:B------:R-:W-:Y:S05]  /*32b10*/  BSYNC B1 ;  /* 0x0000000000017941 */ /* 0x000fea0003800000 */
.L_x_49897:
        /* <DEDUP_REMOVED lines=9> */
.L_x_49901:
[----:B------:R-:W-:Y:S01]  /*32bb0*/  IMAD.MOV.U32 R58, RZ, RZ, R47 ;  /* 0x000000ffff3a7224 */ /* 0x000fe200078e002f */
[----:B------:R-:W-:Y:S01]  /*32bc0*/  MOV R47, R60 ;  /* 0x0000003c002f7202 */ /* 0x000fe20000000f00 */
[----:B------:R-:W-:Y:S02]  /*32bd0*/  IMAD.MOV.U32 R18, RZ, RZ, R45 ;  /* 0x000000ffff127224 */ /* 0x000fe400078e002d */
[----:B------:R-:W-:Y:S02]  /*32be0*/  IMAD.MOV.U32 R45, RZ, RZ, R16 ;  /* 0x000000ffff2d7224 */ /* 0x000fe400078e0010 */
.L_x_49902:
[----:B------:R-:W-:Y:S05]  /*32bf0*/  BSYNC B1 ;  /* 0x0000000000017941 */ /* 0x000fea0003800000 */
.L_x_49900:
        /* <DEDUP_REMOVED lines=9> */
.L_x_49904:
[----:B------:R-:W-:Y:S01]  /*32c90*/  IMAD.MOV.U32 R53, RZ, RZ, R58 ;  /* 0x000000ffff357224 */ /* 0x000fe200078e003a */
[----:B------:R-:W-:Y:S01]  /*32ca0*/  MOV R58, R55 ;  /* 0x00000037003a7202 */ /* 0x000fe20000000f00 */
[----:B------:R-:W-:Y:S02]  /*32cb0*/  IMAD.MOV.U32 R17, RZ, RZ, R18 ;  /* 0x000000ffff117224 */ /* 0x000fe400078e0012 */
[----:B------:R-:W-:Y:S02]  /*32cc0*/  IMAD.MOV.U32 R18, RZ, RZ, R15 ;  /* 0x000000ffff127224 */ /* 0x000fe400078e000f */
.L_x_49905:
[----:B------:R-:W-:Y:S05]  /*32cd0*/  BSYNC B1 ;  /* 0x0000000000017941 */ /* 0x000fea0003800000 */
.L_x_49903:
        /* <DEDUP_REMOVED lines=9> */
.L_x_49907:
[----:B------:R-:W-:Y:S01]  /*32d70*/  IMAD.MOV.U32 R60, RZ, RZ, R53 ;  /* 0x000000ffff3c7224 */ /* 0x000fe200078e0035 */
[----:B------:R-:W-:Y:S01]  /*32d80*/  MOV R53, R66 ;  /* 0x0000004200357202 */ /* 0x000fe20000000f00 */
[----:B------:R-:W-:Y:S02]  /*32d90*/  IMAD.MOV.U32 R16, RZ, RZ, R17 ;  /* 0x000000ffff107224 */ /* 0x000fe400078e0011 */
[----:B------:R-:W-:Y:S02]  /*32da0*/  IMAD.MOV.U32 R17, RZ, RZ, R14 ;  /* 0x000000ffff117224 */ /* 0x000fe400078e000e */
.L_x_49908:
[----:B------:R-:W-:Y:S05]  /*32db0*/  BSYNC B1 ;  /* 0x0000000000017941 */ /* 0x000fea0003800000 */
.L_x_49906:
        /* <DEDUP_REMOVED lines=9> */
.L_x_49910:
[----:B------:R-:W-:Y:S01]  /*32e50*/  IMAD.MOV.U32 R15, RZ, RZ, R60 ;  /* 0x000000ffff0f7224 */ /* 0x000fe200078e003c */
[----:B------:R-:W-:Y:S01]  /*32e60*/  MOV R60, R57 ;  /* 0x00000039003c7202 */ /* 0x000fe20000000f00 */
[----:B------:R-:W-:Y:S02]  /*32e70*/  IMAD.MOV.U32 R14, RZ, RZ, R16 ;  /* 0x000000ffff0e7224 */ /* 0x000fe400078e0010 */
[----:B------:R-:W-:Y:S02]  /*32e80*/  IMAD.MOV.U32 R16, RZ, RZ, R13 ;  /* 0x000000ffff107224 */ /* 0x000fe400078e000d */
.L_x_49911:
[----:B------:R-:W-:Y:S05]  /*32e90*/  BSYNC B1 ;  /* 0x0000000000017941 */ /* 0x000fea0003800000 */
.L_x_49909:
        /* <DEDUP_REMOVED lines=9> */
.L_x_49913:
[----:B------:R-:W-:Y:S01]  /*32f30*/  IMAD.MOV.U32 R55, RZ, RZ, R15 ;  /* 0x000000ffff377224 */ /* 0x000fe200078e000f */
[----:B------:R-:W-:Y:S01]  /*32f40*/  MOV R15, R12 ;  /* 0x0000000c000f7202 */ /* 0x000fe20000000f00 */
[----:B------:R-:W-:Y:S02]  /*32f50*/  IMAD.MOV.U32 R13, RZ, RZ, R14 ;  /* 0x000000ffff0d7224 */ /* 0x000fe400078e000e */
[----:B------:R-:W-:Y:S02]  /*32f60*/  IMAD.MOV.U32 R14, RZ, RZ, R11 ;  /* 0x000000ffff0e7224 */ /* 0x000fe400078e000b */
.L_x_49914:
[----:B------:R-:W-:Y:S05]  /*32f70*/  BSYNC B1 ;  /* 0x0000000000017941 */ /* 0x000fea0003800000 */
.L_x_49912:
        /* <DEDUP_REMOVED lines=9> */
.L_x_49916:
[----:B------:R-:W-:Y:S01]  /*33010*/  IMAD.MOV.U32 R12, RZ, RZ, R55 ;  /* 0x000000ffff0c7224 */ /* 0x000fe200078e0037 */
[----:B------:R-:W-:Y:S01]  /*33020*/  MOV R55, R62 ;  /* 0x0000003e00377202 */ /* 0x000fe20000000f00 */
[----:B------:R-:W-:Y:S02]  /*33030*/  IMAD.MOV.U32 R11, RZ, RZ, R13 ;  /* 0x000000ffff0b7224 */ /* 0x000fe400078e000d */
[----:B------:R-:W-:Y:S02]  /*33040*/  IMAD.MOV.U32 R13, RZ, RZ, R10 ;  /* 0x000000ffff0d7224 */ /* 0x000fe400078e000a */
.L_x_49917:
[----:B------:R-:W-:Y:S05]  /*33050*/  BSYNC B1 ;  /* 0x0000000000017941 */ /* 0x000fea0003800000 */
.L_x_49915:
        /* <DEDUP_REMOVED lines=9> */
.L_x_49919:
[----:B------:R-:W-:Y:S01]  /*330f0*/  IMAD.MOV.U32 R57, RZ, RZ, R12 ;  /* 0x000000ffff397224 */ /* 0x000fe200078e000c */
[----:B------:R-:W-:Y:S01]  /*33100*/  MOV R12, R9 ;  /* 0x00000009000c7202 */ /* 0x000fe20000000f00 */
[----:B------:R-:W-:Y:S02]  /*33110*/  IMAD.MOV.U32 R10, RZ, RZ, R11 ;  /* 0x000000ffff0a7224 */ /* 0x000fe400078e000b */
[----:B------:R-:W-:Y:S02]  /*33120*/  IMAD.MOV.U32 R11, RZ, RZ, R8 ;  /* 0x000000ffff0b7224 */ /* 0x000fe400078e0008 */
.L_x_49920:
[----:B------:R-:W-:Y:S05]  /*33130*/  BSYNC B1 ;  /* 0x0000000000017941 */ /* 0x000fea0003800000 */
.L_x_49918:
        /* <DEDUP_REMOVED lines=16> */
.L_x_49922:
[----:B------:R-:W-:Y:S01]  /*33240*/  MOV R44, R19 ;  /* 0x00000013002c7202 */ /* 0x000fe20000000f00 */
[----:B------:R-:W-:Y:S02]  /*33250*/  IMAD.MOV.U32 R8, RZ, RZ, R71 ;  /* 0x000000ffff087224 */ /* 0x000fe400078e0047 */
[----:B------:R-:W-:Y:S02]  /*33260*/  IMAD.MOV.U32 R19, RZ, RZ, R64 ;  /* 0x000000ffff137224 */ /* 0x000fe400078e0040 */
[----:B------:R-:W-:Y:S02]  /*33270*/  IMAD.MOV.U32 R71, RZ, RZ, R46 ;  /* 0x000000ffff477224 */ /* 0x000fe400078e002e */
.L_x_49923:
[----:B------:R-:W-:Y:S05]  /*33280*/  BSYNC B1 ;  /* 0x0000000000017941 */ /* 0x000fea0003800000 */
.L_x_49921:
        /* <DEDUP_REMOVED lines=9> */
.L_x_49925:
[----:B------:R-:W-:Y:S01]  /*33320*/  MOV R33, R44 ;  /* 0x0000002c00217202 */ /* 0x000fe20000000f00 */
[----:B------:R-:W-:Y:S02]  /*33330*/  IMAD.MOV.U32 R9, RZ, RZ, R8 ;  /* 0x000000ffff097224 */ /* 0x000fe400078e0008 */
[----:B------:R-:W-:Y:S02]  /*33340*/  IMAD.MOV.U32 R44, RZ, RZ, R35 ;  /* 0x000000ffff2c7224 */ /* 0x000fe400078e0023 */
[----:B------:R-:W-:Y:S02]  /*33350*/  IMAD.MOV.U32 R8, RZ, RZ, R7 ;  /* 0x000000ffff087224 */ /* 0x000fe400078e0007 */
.L_x_49926:
[----:B------:R-:W-:Y:S05]  /*33360*/  BSYNC B1 ;  /* 0x0000000000017941 */ /* 0x000fea0003800000 */
.L_x_49924:
        /* <DEDUP_REMOVED lines=9> */
.L_x_49928:
[----:B------:R-:W-:Y:S01]  /*33400*/  MOV R62, R33 ;  /* 0x00000021003e7202 */ /* 0x000fe20000000f00 */
[----:B------:R-:W-:Y:S02]  /*33410*/  IMAD.MOV.U32 R46, RZ, RZ, R9 ;  /* 0x000000ffff2e7224 */ /* 0x000fe400078e0009 */
[----:B------:R-:W-:Y:S02]  /*33420*/  IMAD.MOV.U32 R33, RZ, RZ, R48 ;  /* 0x000000ffff217224 */ /* 0x000fe400078e0030 */
[----:B------:R-:W-:Y:S02]  /*33430*/  IMAD.MOV.U32 R9, RZ, RZ, R6 ;  /* 0x000000ffff097224 */ /* 0x000fe400078e0006 */
.L_x_49929:
[----:B------:R-:W-:Y:S05]  /*33440*/  BSYNC B1 ;  /* 0x0000000000017941 */ /* 0x000fea0003800000 */
.L_x_49927:
        /* <DEDUP_REMOVED lines=9> */
.L_x_49931:
[----:B------:R-:W-:Y:S01]  /*334e0*/  MOV R35, R62 ;  /* 0x0000003e00237202 */ /* 0x000fe20000000f00 */
[----:B------:R-:W-:Y:S02]  /*334f0*/  IMAD.MOV.U32 R7, RZ, RZ, R46 ;  /* 0x000000ffff077224 */ /* 0x000fe400078e002e */
[----:B------:R-:W-:Y:S02]  /*33500*/  IMAD.MOV.U32 R62, RZ, RZ, R37 ;  /* 0x000000ffff3e7224 */ /* 0x000fe400078e0025 */
[----:B------:R-:W-:Y:S02]  /*33510*/  IMAD.MOV.U32 R46, RZ, RZ, R5 ;  /* 0x000000ffff2e7224 */ /* 0x000fe400078e0005 */
.L_x_49932:
[----:B------:R-:W-:Y:S05]  /*33520*/  BSYNC B1 ;  /* 0x0000000000017941 */ /* 0x000fea0003800000 */
.L_x_49930:
        /* <DEDUP_REMOVED lines=9> */
.L_x_49934:
[----:B------:R-:W-:Y:S01]  /*335c0*/  MOV R48, R35 ;  /* 0x0000002300307202 */ /* 0x000fe20000000f00 */
[----:B------:R-:W-:Y:S02]  /*335d0*/  IMAD.MOV.U32 R6, RZ, RZ, R7 ;  /* 0x000000ffff067224 */ /* 0x000fe400078e0007 */
[----:B------:R-:W-:Y:S02]  /*335e0*/  IMAD.MOV.U32 R35, RZ, RZ, R50 ;  /* 0x000000ffff237224 */ /* 0x000fe400078e0032 */
[----:B------:R-:W-:Y:S02]  /*335f0*/  IMAD.MOV.U32 R7, RZ, RZ, R4 ;  /* 0x000000ffff077224 */ /* 0x000fe400078e0004 */
.L_x_49935:
[----:B------:R-:W-:Y:S05]  /*33600*/  BSYNC B1 ;  /* 0x0000000000017941 */ /* 0x000fea0003800000 */
.L_x_49933:
        /* <DEDUP_REMOVED lines=9> */
.L_x_49937:
[----:B------:R-:W-:Y:S01]  /*336a0*/  MOV R37, R48 ;  /* 0x0000003000257202 */ /* 0x000fe20000000f00 */
[----:B------:R-:W-:Y:S02]  /*336b0*/  IMAD.MOV.U32 R5, RZ, RZ, R6 ;  /* 0x000000ffff057224 */ /* 0x000fe400078e0006 */
[----:B------:R-:W-:Y:S02]  /*336c0*/  IMAD.MOV.U32 R48, RZ, RZ, R39 ;  /* 0x000000ffff307224 */ /* 0x000fe400078e0027 */
[----:B------:R-:W-:Y:S02]  /*336d0*/  IMAD.MOV.U32 R6, RZ, RZ, R3 ;  /* 0x000000ffff067224 */ /* 0x000fe400078e0003 */
.L_x_49938:
[----:B------:R-:W-:Y:S05]  /*336e0*/  BSYNC B1 ;  /* 0x0000000000017941 */ /* 0x000fea0003800000 */
.L_x_49936:
        /* <DEDUP_REMOVED lines=9> */
.L_x_49940:
[----:B------:R-:W-:Y:S01]  /*33780*/  MOV R50, R37 ;  /* 0x0000002500327202 */ /* 0x000fe20000000f00 */
[----:B------:R-:W-:Y:S02]  /*33790*/  IMAD.MOV.U32 R4, RZ, RZ, R5 ;  /* 0x000000ffff047224 */ /* 0x000fe400078e0005 */
[----:B------:R-:W-:Y:S02]  /*337a0*/  IMAD.MOV.U32 R37, RZ, RZ, R56 ;  /* 0x000000ffff257224 */ /* 0x000fe400078e0038 */
[----:B------:R-:W-:Y:S02]  /*337b0*/  IMAD.MOV.U32 R5, RZ, RZ, R2 ;  /* 0x000000ffff057224 */ /* 0x000fe400078e0002 */
.L_x_49941:
[----:B------:R-:W-:Y:S05]  /*337c0*/  BSYNC B1 ;  /* 0x0000000000017941 */ /* 0x000fea0003800000 */
.L_x_49939:
        /* <DEDUP_REMOVED lines=9> */
.L_x_49943:
[----:B------:R-:W-:Y:S01]  /*33860*/  MOV R39, R50 ;  /* 0x0000003200277202 */ /* 0x000fe20000000f00 */
[----:B------:R-:W-:Y:S02]  /*33870*/  IMAD.MOV.U32 R3, RZ, RZ, R4 ;  /* 0x000000ffff037224 */ /* 0x000fe400078e0004 */
[----:B------:R-:W-:Y:S02]  /*33880*/  IMAD.MOV.U32 R50, RZ, RZ, R47 ;  /* 0x000000ffff327224 */ /* 0x000fe400078e002f */
[----:B------:R-:W-:Y:S02]  /*33890*/  IMAD.MOV.U32 R4, RZ, RZ, R45 ;  /* 0x000000ffff047224 */ /* 0x000fe400078e002d */
.L_x_49944:
[----:B------:R-:W-:Y:S05]  /*338a0*/  BSYNC B1 ;  /* 0x0000000000017941 */ /* 0x000fea0003800000 */
.L_x_49942:
        /* <DEDUP_REMOVED lines=9> */
.L_x_49946:
[----:B------:R-:W-:Y:S01]  /*33940*/  MOV R56, R39 ;  /* 0x0000002700387202 */ /* 0x000fe20000000f00 */
[----:B------:R-:W-:Y:S02]  /*33950*/  IMAD.MOV.U32 R2, RZ, RZ, R3 ;  /* 0x000000ffff027224 */ /* 0x000fe400078e0003 */
[----:B------:R-:W-:Y:S02]  /*33960*/  IMAD.MOV.U32 R39, RZ, RZ, R58 ;  /* 0x000000ffff277224 */ /* 0x000fe400078e003a */
[----:B------:R-:W-:Y:S02]  /*33970*/  IMAD.MOV.U32 R3, RZ, RZ, R18 ;  /* 0x000000ffff037224 */ /* 0x000fe400078e0012 */
.L_x_49947:
[----:B------:R-:W-:Y:S05]  /*33980*/  BSYNC B1 ;  /* 0x0000000000017941 */ /* 0x000fea0003800000 */
.L_x_49945:
        /* <DEDUP_REMOVED lines=9> */
.L_x_49949:
[----:B------:R-:W-:Y:S01]  /*33a20*/  MOV R47, R56 ;  /* 0x00000038002f7202 */ /* 0x000fe20000000f00 */
[----:B------:R-:W-:Y:S02]  /*33a30*/  IMAD.MOV.U32 R45, RZ, RZ, R2 ;  /* 0x000000ffff2d7224 */ /* 0x000fe400078e0002 */
[----:B------:R-:W-:Y:S02]  /*33a40*/  IMAD.MOV.U32 R56, RZ, RZ, R53 ;  /* 0x000000ffff387224 */ /* 0x000fe400078e0035 */
[----:B------:R-:W-:Y:S02]  /*33a50*/  IMAD.MOV.U32 R2, RZ, RZ, R17 ;  /* 0x000000ffff027224 */ /* 0x000fe400078e0011 */
.L_x_49950:
[----:B------:R-:W-:Y:S05]  /*33a60*/  BSYNC B1 ;  /* 0x0000000000017941 */ /* 0x000fea0003800000 */
.L_x_49948:
        /* <DEDUP_REMOVED lines=9> */
.L_x_49952:
[----:B------:R-:W-:Y:S01]  /*33b00*/  MOV R18, R47 ;  /* 0x0000002f00127202 */ /* 0x000fe20000000f00 */
[----:B------:R-:W-:Y:S02]  /*33b10*/  IMAD.MOV.U32 R17, RZ, RZ, R45 ;  /* 0x000000ffff117224 */ /* 0x000fe400078e002d */
[----:B------:R-:W-:Y:S02]  /*33b20*/  IMAD.MOV.U32 R47, RZ, RZ, R60 ;  /* 0x000000ffff2f7224 */ /* 0x000fe400078e003c */
[----:B------:R-:W-:Y:S02]  /*33b30*/  IMAD.MOV.U32 R45, RZ, RZ, R16 ;  /* 0x000000ffff2d7224 */ /* 0x000fe400078e0010 */
.L_x_49953:
[----:B------:R-:W-:Y:S05]  /*33b40*/  BSYNC B1 ;  /* 0x0000000000017941 */ /* 0x000fea0003800000 */
.L_x_49951:
        /* <DEDUP_REMOVED lines=9> */
.L_x_49955:
[----:B------:R-:W-:Y:S01]  /*33be0*/  MOV R58, R18 ;  /* 0x00000012003a7202 */ /* 0x000fe20000000f00 */
[----:B------:R-:W-:Y:S02]  /*33bf0*/  IMAD.MOV.U32 R16, RZ, RZ, R17 ;  /* 0x000000ffff107224 */ /* 0x000fe400078e0011 */
[----:B------:R-:W-:Y:S02]  /*33c00*/  IMAD.MOV.U32 R18, RZ, RZ, R15 ;  /* 0x000000ffff127224 */ /* 0x000fe400078e000f */
[----:B------:R-:W-:Y:S02]  /*33c10*/  IMAD.MOV.U32 R17, RZ, RZ, R14 ;  /* 0x000000ffff117224 */ /* 0x000fe400078e000e */
.L_x_49956:
[----:B------:R-:W-:Y:S05]  /*33c20*/  BSYNC B1 ;  /* 0x0000000000017941 */ /* 0x000fea0003800000 */
.L_x_49954:
        /* <DEDUP_REMOVED lines=9> */
.L_x_49958:
[----:B------:R-:W-:Y:S01]  /*33cc0*/  MOV R15, R58 ;  /* 0x0000003a000f7202 */ /* 0x000fe20000000f00 */
[----:B------:R-:W-:Y:S02]  /*33cd0*/  IMAD.MOV.U32 R14, RZ, RZ, R16 ;  /* 0x000000ffff0e7224 */ /* 0x000fe400078e0010 */
[----:B------:R-:W-:Y:S02]  /*33ce0*/  IMAD.MOV.U32 R58, RZ, RZ, R55 ;  /* 0x000000ffff3a7224 */ /* 0x000fe400078e0037 */
[----:B------:R-:W-:Y:S02]  /*33cf0*/  IMAD.MOV.U32 R16, RZ, RZ, R13 ;  /* 0x000000ffff107224 */ /* 0x000fe400078e000d */
.L_x_49959:
[----:B------:R-:W-:Y:S05]  /*33d00*/  BSYNC B1 ;  /* 0x0000000000017941 */ /* 0x000fea0003800000 */
.L_x_49957:
        /* <DEDUP_REMOVED lines=9> */
.L_x_49961:
[----:B------:R-:W-:Y:S01]  /*33da0*/  MOV R60, R15 ;  /* 0x0000000f003c7202 */ /* 0x000fe20000000f00 */
[----:B------:R-:W-:Y:S02]  /*33db0*/  IMAD.MOV.U32 R13, RZ, RZ, R14 ;  /* 0x000000ffff0d7224 */ /* 0x000fe400078e000e */
[----:B------:R-:W-:Y:S02]  /*33dc0*/  IMAD.MOV.U32 R15, RZ, RZ, R12 ;  /* 0x000000ffff0f7224 */ /* 0x000fe400078e000c */
[----:B------:R-:W-:Y:S02]  /*33dd0*/  IMAD.MOV.U32 R14, RZ, RZ, R11 ;  /* 0x000000ffff0e7224 */ /* 0x000fe400078e000b */
.L_x_49962:
[----:B------:R-:W-:Y:S05]  /*33de0*/  BSYNC B1 ;  /* 0x0000000000017941 */ /* 0x000fea0003800000 */
.L_x_49960:
        /* <DEDUP_REMOVED lines=9> */
.L_x_49964:
[----:B------:R-:W-:Y:S01]  /*33e80*/  MOV R12, R60 ;  /* 0x0000003c000c7202 */ /* 0x000fe20000000f00 */
[----:B------:R-:W-:Y:S02]  /*33e90*/  IMAD.MOV.U32 R11, RZ, RZ, R13 ;  /* 0x000000ffff0b7224 */ /* 0x000fe400078e000d */
[----:B------:R-:W-:Y:S02]  /*33ea0*/  IMAD.MOV.U32 R60, RZ, RZ, R57 ;  /* 0x000000ffff3c7224 */ /* 0x000fe400078e0039 */
[----:B------:R-:W-:Y:S02]  /*33eb0*/  IMAD.MOV.U32 R13, RZ, RZ, R10 ;  /* 0x000000ffff0d7224 */ /* 0x000fe400078e000a */
.L_x_49965:
[----:B------:R-:W-:Y:S05]  /*33ec0*/  BSYNC B1 ;  /* 0x0000000000017941 */ /* 0x000fea0003800000 */
.L_x_49963:
        /* <DEDUP_REMOVED lines=16> */
.L_x_49967:
[----:B------:R-:W-:Y:S02]  /*33fd0*/  IMAD.MOV.U32 R42, RZ, RZ, R19 ;  /* 0x000000ffff2a7224 */ /* 0x000fe400078e0013 */
[----:B------:R-:W-:Y:S02]  /*33fe0*/  IMAD.MOV.U32 R10, RZ, RZ, R71 ;  /* 0x000000ffff0a7224 */ /* 0x000fe400078e0047 */
[----:B------:R-:W-:Y:S02]  /*33ff0*/  IMAD.MOV.U32 R19, RZ, RZ, R44 ;  /* 0x000000ffff137224 */ /* 0x000fe400078e002c */
[----:B------:R-:W-:Y:S02]  /*34000*/  IMAD.MOV.U32 R71, RZ, RZ, R8 ;  /* 0x000000ffff477224 */ /* 0x000fe400078e0008 */
.L_x_49968:
[----:B------:R-:W-:Y:S05]  /*34010*/  BSYNC B1 ;  /* 0x0000000000017941 */ /* 0x000fea0003800000 */
.L_x_49966:
        /* <DEDUP_REMOVED lines=9> */
.L_x_49970:
[----:B------:R-:W-:Y:S02]  /*340b0*/  IMAD.MOV.U32 R53, RZ, RZ, R42 ;  /* 0x000000ffff357224 */ /* 0x000fe400078e002a */
[----:B------:R-:W-:Y:S02]  /*340c0*/  IMAD.MOV.U32 R31, RZ, RZ, R10 ;  /* 0x000000ffff1f7224 */ /* 0x000fe400078e000a */
[----:B------:R-:W-:Y:S02]  /*340d0*/  IMAD.MOV.U32 R42, RZ, RZ, R33 ;  /* 0x000000ffff2a7224 */ /* 0x000fe400078e0021 */
[----:B------:R-:W-:Y:S02]  /*340e0*/  IMAD.MOV.U32 R10, RZ, RZ, R9 ;  /* 0x000000ffff0a7224 */ /* 0x000fe400078e0009 */
.L_x_49971:
[----:B------:R-:W-:Y:S05]  /*340f0*/  BSYNC B1 ;  /* 0x0000000000017941 */ /* 0x000fea0003800000 */
.L_x_49969:
        /* <DEDUP_REMOVED lines=9> */
.L_x_49973:
[----:B------:R-:W-:Y:S02]  /*34190*/  IMAD.MOV.U32 R44, RZ, RZ, R53 ;  /* 0x000000ffff2c7224 */ /* 0x000fe400078e0035 */
[----:B------:R-:W-:Y:S02]  /*341a0*/  IMAD.MOV.U32 R8, RZ, RZ, R31 ;  /* 0x000000ffff087224 */ /* 0x000fe400078e001f */
[----:B------:R-:W-:Y:S02]  /*341b0*/  IMAD.MOV.U32 R53, RZ, RZ, R62 ;  /* 0x000000ffff357224 */ /* 0x000fe400078e003e */
[----:B------:R-:W-:Y:S02]  /*341c0*/  IMAD.MOV.U32 R31, RZ, RZ, R46 ;  /* 0x000000ffff1f7224 */ /* 0x000fe400078e002e */
.L_x_49974:
[----:B------:R-:W-:Y:S05]  /*341d0*/  BSYNC B1 ;  /* 0x0000000000017941 */ /* 0x000fea0003800000 */
.L_x_49972:
        /* <DEDUP_REMOVED lines=9> */
.L_x_49976:
[----:B------:R-:W-:Y:S02]  /*34270*/  IMAD.MOV.U32 R33, RZ, RZ, R44 ;  /* 0x000000ffff217224 */ /* 0x000fe400078e002c */
[----:B------:R-:W-:Y:S02]  /*34280*/  IMAD.MOV.U32 R9, RZ, RZ, R8 ;  /* 0x000000ffff097224 */ /* 0x000fe400078e0008 */
[----:B------:R-:W-:Y:S02]  /*34290*/  IMAD.MOV.U32 R44, RZ, RZ, R35 ;  /* 0x000000ffff2c7224 */ /* 0x000fe400078e0023 */
[----:B------:R-:W-:Y:S02]  /*342a0*/  IMAD.MOV.U32 R8, RZ, RZ, R7 ;  /* 0x000000ffff087224 */ /* 0x000fe400078e0007 */
.L_x_49977:
[----:B------:R-:W-:Y:S05]  /*342b0*/  BSYNC B1 ;  /* 0x0000000000017941 */ /* 0x000fea0003800000 */
.L_x_49975:
        /* <DEDUP_REMOVED lines=9> */
.L_x_49979:
[----:B------:R-:W-:Y:S02]  /*34350*/  IMAD.MOV.U32 R62, RZ, RZ, R33 ;  /* 0x000000ffff3e7224 */ /* 0x000fe400078e0021 */
[----:B------:R-:W-:Y:S02]  /*34360*/  IMAD.MOV.U32 R46, RZ, RZ, R9 ;  /* 0x000000ffff2e7224 */ /* 0x000fe400078e0009 */
[----:B------:R-:W-:Y:S02]  /*34370*/  IMAD.MOV.U32 R33, RZ, RZ, R48 ;  /* 0x000000ffff217224 */ /* 0x000fe400078e0030 */
[----:B------:R-:W-:Y:S02]  /*34380*/  IMAD.MOV.U32 R9, RZ, RZ, R6 ;  /* 0x000000ffff097224 */ /* 0x000fe400078e0006 */
.L_x_49980:
[----:B------:R-:W-:Y:S05]  /*34390*/  BSYNC B1 ;  /* 0x0000000000017941 */ /* 0x000fea0003800000 */
.L_x_49978:
        /* <DEDUP_REMOVED lines=9> */
.L_x_49982:
[----:B------:R-:W-:Y:S02]  /*34430*/  IMAD.MOV.U32 R35, RZ, RZ, R62 ;  /* 0x000000ffff237224 */ /* 0x000fe400078e003e */
[----:B------:R-:W-:Y:S02]  /*34440*/  IMAD.MOV.U32 R7, RZ, RZ, R46 ;  /* 0x000000ffff077224 */ /* 0x000fe400078e002e */
[----:B------:R-:W-:Y:S02]  /*34450*/  IMAD.MOV.U32 R62, RZ, RZ, R37 ;  /* 0x000000ffff3e7224 */ /* 0x000fe400078e0025 */
[----:B------:R-:W-:Y:S02]  /*34460*/  IMAD.MOV.U32 R46, RZ, RZ, R5 ;  /* 0x000000ffff2e7224 */ /* 0x000fe400078e0005 */
.L_x_49983:
[----:B------:R-:W-:Y:S05]  /*34470*/  BSYNC B1 ;  /* 0x0000000000017941 */ /* 0x000fea0003800000 */
.L_x_49981:
        /* <DEDUP_REMOVED lines=9> */
.L_x_49985:
[----:B------:R-:W-:Y:S02]  /*34510*/  IMAD.MOV.U32 R48, RZ, RZ, R35 ;  /* 0x000000ffff307224 */ /* 0x000fe400078e0023 */
[----:B------:R-:W-:Y:S02]  /*34520*/  IMAD.MOV.U32 R6, RZ, RZ, R7 ;  /* 0x000000ffff067224 */ /* 0x000fe400078e0007 */
[----:B------:R-:W-:Y:S02]  /*34530*/  IMAD.MOV.U32 R35, RZ, RZ, R50 ;  /* 0x000000ffff237224 */ /* 0x000fe400078e0032 */
[----:B------:R-:W-:Y:S02]  /*34540*/  IMAD.MOV.U32 R7, RZ, RZ, R4 ;  /* 0x000000ffff077224 */ /* 0x000fe400078e0004 */
.L_x_49986:
[----:B------:R-:W-:Y:S05]  /*34550*/  BSYNC B1 ;  /* 0x0000000000017941 */ /* 0x000fea0003800000 */
.L_x_49984:
        /* <DEDUP_REMOVED lines=9> */
.L_x_49988:
[----:B------:R-:W-:Y:S02]  /*345f0*/  IMAD.MOV.U32 R37, RZ, RZ, R48 ;  /* 0x000000ffff257224 */ /* 0x000fe400078e0030 */
[----:B------:R-:W-:Y:S02]  /*34600*/  IMAD.MOV.U32 R5, RZ, RZ, R6 ;  /* 0x000000ffff057224 */ /* 0x000fe400078e0006 */
[----:B------:R-:W-:Y:S02]  /*34610*/  IMAD.MOV.U32 R48, RZ, RZ, R39 ;  /* 0x000000ffff307224 */ /* 0x000fe400078e0027 */
[----:B------:R-:W-:Y:S02]  /*34620*/  IMAD.MOV.U32 R6, RZ, RZ, R3 ;  /* 0x000000ffff067224 */ /* 0x000fe400078e0003 */
.L_x_49989:
[----:B------:R-:W-:Y:S05]  /*34630*/  BSYNC B1 ;  /* 0x0000000000017941 */ /* 0x000fea0003800000 */
.L_x_49987:
        /* <DEDUP_REMOVED lines=9> */
.L_x_49991:
[----:B------:R-:W-:Y:S02]  /*346d0*/  IMAD.MOV.U32 R50, RZ, RZ, R37 ;  /* 0x000000ffff327224 */ /* 0x000fe400078e0025 */
[----:B------:R-:W-:Y:S02]  /*346e0*/  IMAD.MOV.U32 R4, RZ, RZ, R5 ;  /* 0x000000ffff047224 */ /* 0x000fe400078e0005 */
[----:B------:R-:W-:Y:S02]  /*346f0*/  IMAD.MOV.U32 R37, RZ, RZ, R56 ;  /* 0x000000ffff257224 */ /* 0x000fe400078e0038 */
[----:B------:R-:W-:Y:S02]  /*34700*/  IMAD.MOV.U32 R5, RZ, RZ, R2 ;  /* 0x000000ffff057224 */ /* 0x000fe400078e0002 */
.L_x_49992:
[----:B------:R-:W-:Y:S05]  /*34710*/  BSYNC B1 ;  /* 0x0000000000017941 */ /* 0x000fea0003800000 */
.L_x_49990:
        /* <DEDUP_REMOVED lines=9> */
.L_x_49994:
[----:B------:R-:W-:Y:S02]  /*347b0*/  IMAD.MOV.U32 R3, RZ, RZ, R50 ;  /* 0x000000ffff037224 */ /* 0x000fe400078e0032 */
[----:B------:R-:W-:Y:S02]  /*347c0*/  IMAD.MOV.U32 R2, RZ, RZ, R4 ;  /* 0x000000ffff027224 */ /* 0x000fe400078e0004 */
[----:B------:R-:W-:Y:S02]  /*347d0*/  IMAD.MOV.U32 R50, RZ, RZ, R47 ;  /* 0x000000ffff327224 */ /* 0x000fe400078e002f */
[----:B------:R-:W-:Y:S02]  /*347e0*/  IMAD.MOV.U32 R4, RZ, RZ, R45 ;  /* 0x000000ffff047224 */ /* 0x000fe400078e002d */
.L_x_49995:
[----:B------:R-:W-:Y:S05]  /*347f0*/  BSYNC B1 ;  /* 0x0000000000017941 */ /* 0x000fea0003800000 */
.L_x_49993:
        /* <DEDUP_REMOVED lines=9> */
.L_x_49997:
[----:B------:R-:W-:Y:S02]  /*34890*/  IMAD.MOV.U32 R45, RZ, RZ, R3 ;  /* 0x000000ffff2d7224 */ /* 0x000fe400078e0003 */
[----:B------:R-:W-:Y:S02]  /*348a0*/  IMAD.MOV.U32 R39, RZ, RZ, R2 ;  /* 0x000000ffff277224 */ /* 0x000fe400078e0002 */
[----:B------:R-:W-:Y:S02]  /*348b0*/  IMAD.MOV.U32 R3, RZ, RZ, R18 ;  /* 0x000000ffff037224 */ /* 0x000fe400078e0012 */
[----:B------:R-:W-:Y:S02]  /*348c0*/  IMAD.MOV.U32 R2, RZ, RZ, R17 ;  /* 0x000000ffff027224 */ /* 0x000fe400078e0011 */
.L_x_49998:
[----:B------:R-:W-:Y:S05]  /*348d0*/  BSYNC B1 ;  /* 0x0000000000017941 */ /* 0x000fea0003800000 */
.L_x_49996:
        /* <DEDUP_REMOVED lines=9> */
.L_x_50000:
[----:B------:R-:W-:Y:S02]  /*34970*/  IMAD.MOV.U32 R18, RZ, RZ, R45 ;  /* 0x000000ffff127224 */ /* 0x000fe400078e002d */
[----:B------:R-:W-:Y:S02]  /*34980*/  IMAD.MOV.U32 R17, RZ, RZ, R39 ;  /* 0x000000ffff117224 */ /* 0x000fe400078e0027 */
[----:B------:R-:W-:Y:S02]  /*34990*/  IMAD.MOV.U32 R45, RZ, RZ, R58 ;  /* 0x000000ffff2d7224 */ /* 0x000fe400078e003a */
[----:B------:R-:W-:Y:S02]  /*349a0*/  IMAD.MOV.U32 R39, RZ, RZ, R16 ;  /* 0x000000ffff277224 */ /* 0x000fe400078e0010 */
.L_x_50001:
[----:B------:R-:W-:Y:S05]  /*349b0*/  BSYNC B1 ;  /* 0x0000000000017941 */ /* 0x000fea0003800000 */
.L_x_49999:
        /* <DEDUP_REMOVED lines=9> */
.L_x_50003:
[----:B------:R-:W-:Y:S02]  /*34a50*/  IMAD.MOV.U32 R47, RZ, RZ, R18 ;  /* 0x000000ffff2f7224 */ /* 0x000fe400078e0012 */
[----:B------:R-:W-:Y:S02]  /*34a60*/  IMAD.MOV.U32 R16, RZ, RZ, R17 ;  /* 0x000000ffff107224 */ /* 0x000fe400078e0011 */
[----:B------:R-:W-:Y:S02]  /*34a70*/  IMAD.MOV.U32 R18, RZ, RZ, R15 ;  /* 0x000000ffff127224 */ /* 0x000fe400078e000f */
[----:B------:R-:W-:Y:S02]  /*34a80*/  IMAD.MOV.U32 R17, RZ, RZ, R14 ;  /* 0x000000ffff117224 */ /* 0x000fe400078e000e */
.L_x_50004:
[----:B------:R-:W-:Y:S05]  /*34a90*/  BSYNC B1 ;  /* 0x0000000000017941 */ /* 0x000fea0003800000 */
.L_x_50002:
        /* <DEDUP_REMOVED lines=9> */
.L_x_50006:
[----:B------:R-:W-:Y:S02]  /*34b30*/  IMAD.MOV.U32 R15, RZ, RZ, R47 ;  /* 0x000000ffff0f7224 */ /* 0x000fe400078e002f */
[----:B------:R-:W-:Y:S02]  /*34b40*/  IMAD.MOV.U32 R14, RZ, RZ, R16 ;  /* 0x000000ffff0e7224 */ /* 0x000fe400078e0010 */
[----:B------:R-:W-:Y:S02]  /*34b50*/  IMAD.MOV.U32 R47, RZ, RZ, R60 ;  /* 0x000000ffff2f7224 */ /* 0x000fe400078e003c */
[----:B------:R-:W-:Y:S02]  /*34b60*/  IMAD.MOV.U32 R16, RZ, RZ, R13 ;  /* 0x000000ffff107224 */ /* 0x000fe400078e000d */
.L_x_50007:
[----:B------:R-:W-:Y:S05]  /*34b70*/  BSYNC B1 ;  /* 0x0000000000017941 */ /* 0x000fea0003800000 */
.L_x_50005:
        /* <DEDUP_REMOVED lines=9> */
.L_x_50009:
[----:B------:R-:W-:Y:S02]  /*34c10*/  IMAD.MOV.U32 R55, RZ, RZ, R15 ;  /* 0x000000ffff377224 */ /* 0x000fe400078e000f */
[----:B------:R-:W-:Y:S02]  /*34c20*/  IMAD.MOV.U32 R13, RZ, RZ, R14 ;  /* 0x000000ffff0d7224 */ /* 0x000fe400078e000e */
[----:B------:R-:W-:Y:S02]  /*34c30*/  IMAD.MOV.U32 R15, RZ, RZ, R12 ;  /* 0x000000ffff0f7224 */ /* 0x000fe400078e000c */
[----:B------:R-:W-:Y:S02]  /*34c40*/  IMAD.MOV.U32 R14, RZ, RZ, R11 ;  /* 0x000000ffff0e7224 */ /* 0x000fe400078e000b */
.L_x_50010:
[----:B------:R-:W-:Y:S05]  /*34c50*/  BSYNC B1 ;  /* 0x0000000000017941 */ /* 0x000fea0003800000 */
.L_x_50008:
        /* <DEDUP_REMOVED lines=16> */
.L_x_50012:
[----:B------:R-:W-:Y:S01]  /*34d60*/  IMAD.MOV.U32 R40, RZ, RZ, R19 ;  /* 0x000000ffff287224 */ /* 0x000fe200078e0013 */
[----:B------:R-:W-:Y:S01]  /*34d70*/  MOV R19, R42 ;  /* 0x0000002a00137202 */ /* 0x000fe20000000f00 */
[----:B------:R-:W-:Y:S02]  /*34d80*/  IMAD.MOV.U32 R12, RZ, RZ, R71 ;  /* 0x000000ffff0c7224 */ /* 0x000fe400078e0047 */
[----:B------:R-:W-:Y:S02]  /*34d90*/  IMAD.MOV.U32 R71, RZ, RZ, R10 ;  /* 0x000000ffff477224 */ /* 0x000fe400078e000a */
.L_x_50013:
[----:B------:R-:W-:Y:S05]  /*34da0*/  BSYNC B1 ;  /* 0x0000000000017941 */ /* 0x000fea0003800000 */
.L_x_50011:
        /* <DEDUP_REMOVED lines=9> */
.L_x_50015:
[----:B------:R-:W-:Y:S01]  /*34e40*/  IMAD.MOV.U32 R29, RZ, RZ, R40 ;  /* 0x000000ffff1d7224 */ /* 0x000fe200078e0028 */
[----:B------:R-:W-:Y:S01]  /*34e50*/  MOV R40, R53 ;  /* 0x0000003500287202 */ /* 0x000fe20000000f00 */
[----:B------:R-:W-:Y:S02]  /*34e60*/  IMAD.MOV.U32 R11, RZ, RZ, R12 ;  /* 0x000000ffff0b7224 */ /* 0x000fe400078e000c */
[----:B------:R-:W-:Y:S02]  /*34e70*/  IMAD.MOV.U32 R12, RZ, RZ, R31 ;  /* 0x000000ffff0c7224 */ /* 0x000fe400078e001f */
.L_x_50016:
[----:B------:R-:W-:Y:S05]  /*34e80*/  BSYNC B1 ;  /* 0x0000000000017941 */ /* 0x000fea0003800000 */
.L_x_50014:
        /* <DEDUP_REMOVED lines=9> */
.L_x_50018:
[----:B------:R-:W-:Y:S01]  /*34f20*/  IMAD.MOV.U32 R42, RZ, RZ, R29 ;  /* 0x000000ffff2a7224 */ /* 0x000fe200078e001d */
[----:B------:R-:W-:Y:S01]  /*34f30*/  MOV R29, R44 ;  /* 0x0000002c001d7202 */ /* 0x000fe20000000f00 */
[----:B------:R-:W-:Y:S02]  /*34f40*/  IMAD.MOV.U32 R10, RZ, RZ, R11 ;  /* 0x000000ffff0a7224 */ /* 0x000fe400078e000b */
[----:B------:R-:W-:Y:S02]  /*34f50*/  IMAD.MOV.U32 R11, RZ, RZ, R8 ;  /* 0x000000ffff0b7224 */ /* 0x000fe400078e0008 */
.L_x_50019:
[----:B------:R-:W-:Y:S05]  /*34f60*/  BSYNC B1 ;  /* 0x0000000000017941 */ /* 0x000fea0003800000 */
.L_x_50017:
        /* <DEDUP_REMOVED lines=9> */
.L_x_50021:
[----:B------:R-:W-:Y:S01]  /*35000*/  IMAD.MOV.U32 R53, RZ, RZ, R42 ;  /* 0x000000ffff357224 */ /* 0x000fe200078e002a */
[----:B------:R-:W-:Y:S01]  /*35010*/  MOV R42, R33 ;  /* 0x00000021002a7202 */ /* 0x000fe20000000f00 */
[----:B------:R-:W-:Y:S02]  /*35020*/  IMAD.MOV.U32 R31, RZ, RZ, R10 ;  /* 0x000000ffff1f7224 */ /* 0x000fe400078e000a */
[----:B------:R-:W-:Y:S02]  /*35030*/  IMAD.MOV.U32 R10, RZ, RZ, R9 ;  /* 0x000000ffff0a7224 */ /* 0x000fe400078e0009 */
.L_x_50022:
[----:B------:R-:W-:Y:S05]  /*35040*/  BSYNC B1 ;  /* 0x0000000000017941 */ /* 0x000fea0003800000 */
.L_x_50020:
        /* <DEDUP_REMOVED lines=9> */
.L_x_50024:
[----:B------:R-:W-:Y:S01]  /*350e0*/  IMAD.MOV.U32 R44, RZ, RZ, R53 ;  /* 0x000000ffff2c7224 */ /* 0x000fe200078e0035 */
[----:B------:R-:W-:Y:S01]  /*350f0*/  MOV R53, R62 ;  /* 0x0000003e00357202 */ /* 0x000fe20000000f00 */
[----:B------:R-:W-:Y:S02]  /*35100*/  IMAD.MOV.U32 R8, RZ, RZ, R31 ;  /* 0x000000ffff087224 */ /* 0x000fe400078e001f */
[----:B------:R-:W-:Y:S02]  /*35110*/  IMAD.MOV.U32 R31, RZ, RZ, R46 ;  /* 0x000000ffff1f7224 */ /* 0x000fe400078e002e */
.L_x_50025:
[----:B------:R-:W-:Y:S05]  /*35120*/  BSYNC B1 ;  /* 0x0000000000017941 */ /* 0x000fea0003800000 */
.L_x_50023:
        /* <DEDUP_REMOVED lines=9> */
.L_x_50027:
[----:B------:R-:W-:Y:S01]  /*351c0*/  IMAD.MOV.U32 R33, RZ, RZ, R44 ;  /* 0x000000ffff217224 */ /* 0x000fe200078e002c */
[----:B------:R-:W-:Y:S01]  /*351d0*/  MOV R44, R35 ;  /* 0x00000023002c7202 */ /* 0x000fe20000000f00 */
[----:B------:R-:W-:Y:S02]  /*351e0*/  IMAD.MOV.U32 R9, RZ, RZ, R8 ;  /* 0x000000ffff097224 */ /* 0x000fe400078e0008 */
[----:B------:R-:W-:Y:S02]  /*351f0*/  IMAD.MOV.U32 R8, RZ, RZ, R7 ;  /* 0x000000ffff087224 */ /* 0x000fe400078e0007 */
.L_x_50028:
[----:B------:R-:W-:Y:S05]  /*35200*/  BSYNC B1 ;  /* 0x0000000000017941 */ /* 0x000fea0003800000 */
.L_x_50026:
        /* <DEDUP_REMOVED lines=9> */
.L_x_50030:
[----:B------:R-:W-:Y:S01]  /*352a0*/  IMAD.MOV.U32 R56, RZ, RZ, R33 ;  /* 0x000000ffff387224 */ /* 0x000fe200078e0021 */
[----:B------:R-:W-:Y:S01]  /*352b0*/  MOV R33, R48 ;  /* 0x0000003000217202 */ /* 0x000fe20000000f00 */
[----:B------:R-:W-:Y:S02]  /*352c0*/  IMAD.MOV.U32 R46, RZ, RZ, R9 ;  /* 0x000000ffff2e7224 */ /* 0x000fe400078e0009 */
[----:B------:R-:W-:Y:S02]  /*352d0*/  IMAD.MOV.U32 R9, RZ, RZ, R6 ;  /* 0x000000ffff097224 */ /* 0x000fe400078e0006 */
.L_x_50031:
[----:B------:R-:W-:Y:S05]  /*352e0*/  BSYNC B1 ;  /* 0x0000000000017941 */ /* 0x000fea0003800000 */
.L_x_50029:
        /* <DEDUP_REMOVED lines=9> */
.L_x_50033:
[----:B------:R-:W-:Y:S01]  /*35380*/  IMAD.MOV.U32 R35, RZ, RZ, R56 ;  /* 0x000000ffff237224 */ /* 0x000fe200078e0038 */
[----:B------:R-:W-:Y:S01]  /*35390*/  MOV R56, R37 ;  /* 0x0000002500387202 */ /* 0x000fe20000000f00 */
[----:B------:R-:W-:Y:S02]  /*353a0*/  IMAD.MOV.U32 R7, RZ, RZ, R46 ;  /* 0x000000ffff077224 */ /* 0x000fe400078e002e */
[----:B------:R-:W-:Y:S02]  /*353b0*/  IMAD.MOV.U32 R46, RZ, RZ, R5 ;  /* 0x000000ffff2e7224 */ /* 0x000fe400078e0005 */
.L_x_50034:
[----:B------:R-:W-:Y:S05]  /*353c0*/  BSYNC B1 ;  /* 0x0000000000017941 */ /* 0x000fea0003800000 */
.L_x_50032:
        /* <DEDUP_REMOVED lines=9> */
.L_x_50036:
[----:B------:R-:W-:Y:S01]  /*35460*/  IMAD.MOV.U32 R6, RZ, RZ, R35 ;  /* 0x000000ffff067224 */ /* 0x000fe200078e0023 */
[----:B------:R-:W-:Y:S01]  /*35470*/  MOV R35, R50 ;  /* 0x0000003200237202 */ /* 0x000fe20000000f00 */
[----:B------:R-:W-:Y:S02]  /*35480*/  IMAD.MOV.U32 R5, RZ, RZ, R7 ;  /* 0x000000ffff057224 */ /* 0x000fe400078e0007 */
[----:B------:R-:W-:Y:S02]  /*35490*/  IMAD.MOV.U32 R7, RZ, RZ, R4 ;  /* 0x000000ffff077224 */ /* 0x000fe400078e0004 */
.L_x_50037:
[----:B------:R-:W-:Y:S05]  /*354a0*/  BSYNC B1 ;  /* 0x0000000000017941 */ /* 0x000fea0003800000 */
.L_x_50035:
        /* <DEDUP_REMOVED lines=9> */
.L_x_50039:
[----:B------:R-:W-:Y:S01]  /*35540*/  IMAD.MOV.U32 R48, RZ, RZ, R6 ;  /* 0x000000ffff307224 */ /* 0x000fe200078e0006 */
[----:B------:R-:W-:Y:S01]  /*35550*/  MOV R6, R3 ;  /* 0x0000000300067202 */ /* 0x000fe20000000f00 */
[----:B------:R-:W-:Y:S02]  /*35560*/  IMAD.MOV.U32 R4, RZ, RZ, R5 ;  /* 0x000000ffff047224 */ /* 0x000fe400078e0005 */
[----:B------:R-:W-:Y:S02]  /*35570*/  IMAD.MOV.U32 R5, RZ, RZ, R2 ;  /* 0x000000ffff057224 */ /* 0x000fe400078e0002 */
.L_x_50040:
[----:B------:R-:W-:Y:S05]  /*35580*/  BSYNC B1 ;  /* 0x0000000000017941 */ /* 0x000fea0003800000 */
.L_x_50038:
        /* <DEDUP_REMOVED lines=9> */
.L_x_50042:
[----:B------:R-:W-:Y:S01]  /*35620*/  IMAD.MOV.U32 R3, RZ, RZ, R48 ;  /* 0x000000ffff037224 */ /* 0x000fe200078e0030 */
[----:B------:R-:W-:Y:S01]  /*35630*/  MOV R48, R45 ;  /* 0x0000002d00307202 */ /* 0x000fe20000000f00 */
[----:B------:R-:W-:Y:S02]  /*35640*/  IMAD.MOV.U32 R2, RZ, RZ, R4 ;  /* 0x000000ffff027224 */ /* 0x000fe400078e0004 */
[----:B------:R-:W-:Y:S02]  /*35650*/  IMAD.MOV.U32 R4, RZ, RZ, R39 ;  /* 0x000000ffff047224 */ /* 0x000fe400078e0027 */
.L_x_50043:
[----:B------:R-:W-:Y:S05]  /*35660*/  BSYNC B1 ;  /* 0x0000000000017941 */ /* 0x000fea0003800000 */
.L_x_50041:
        /* <DEDUP_REMOVED lines=9> */
.L_x_50045:
[----:B------:R-:W-:Y:S01]  /*35700*/  IMAD.MOV.U32 R50, RZ, RZ, R3 ;  /* 0x000000ffff327224 */ /* 0x000fe200078e0003 */
[----:B------:R-:W-:Y:S01]  /*35710*/  MOV R3, R18 ;  /* 0x0000001200037202 */ /* 0x000fe20000000f00 */
[----:B------:R-:W-:Y:S02]  /*35720*/  IMAD.MOV.U32 R37, RZ, RZ, R2 ;  /* 0x000000ffff257224 */ /* 0x000fe400078e0002 */
[----:B------:R-:W-:Y:S02]  /*35730*/  IMAD.MOV.U32 R2, RZ, RZ, R17 ;  /* 0x000000ffff027224 */ /* 0x000fe400078e0011 */
.L_x_50046:
[----:B------:R-:W-:Y:S05]  /*35740*/  BSYNC B1 ;  /* 0x0000000000017941 */ /* 0x000fea0003800000 */
.L_x_50044:
        /* <DEDUP_REMOVED lines=9> */
.L_x_50048:
[----:B------:R-:W-:Y:S01]  /*357e0*/  IMAD.MOV.U32 R18, RZ, RZ, R50 ;  /* 0x000000ffff127224 */ /* 0x000fe200078e0032 */
[----:B------:R-:W-:Y:S01]  /*357f0*/  MOV R50, R47 ;  /* 0x0000002f00327202 */ /* 0x000fe20000000f00 */
[----:B------:R-:W-:Y:S02]  /*35800*/  IMAD.MOV.U32 R17, RZ, RZ, R37 ;  /* 0x000000ffff117224 */ /* 0x000fe400078e0025 */
[----:B------:R-:W-:Y:S02]  /*35810*/  IMAD.MOV.U32 R37, RZ, RZ, R16 ;  /* 0x000000ffff257224 */ /* 0x000fe400078e0010 */
.L_x_50049:
[----:B------:R-:W-:Y:S05]  /*35820*/  BSYNC B1 ;  /* 0x0000000000017941 */ /* 0x000fea0003800000 */
.L_x_50047:
        /* <DEDUP_REMOVED lines=9> */
.L_x_50051:
[----:B------:R-:W-:Y:S01]  /*358c0*/  IMAD.MOV.U32 R58, RZ, RZ, R18 ;  /* 0x000000ffff3a7224 */ /* 0x000fe200078e0012 */
[----:B------:R-:W-:Y:S01]  /*358d0*/  MOV R18, R15 ;  /* 0x0000000f00127202 */ /* 0x000fe20000000f00 */
[----:B------:R-:W-:Y:S02]  /*358e0*/  IMAD.MOV.U32 R16, RZ, RZ, R17 ;  /* 0x000000ffff107224 */ /* 0x000fe400078e0011 */
[----:B------:R-:W-:Y:S02]  /*358f0*/  IMAD.MOV.U32 R17, RZ, RZ, R14 ;  /* 0x000000ffff117224 */ /* 0x000fe400078e000e */
.L_x_50052:
[----:B------:R-:W-:Y:S05]  /*35900*/  BSYNC B1 ;  /* 0x0000000000017941 */ /* 0x000fea0003800000 */
.L_x_50050:
        /* <DEDUP_REMOVED lines=9> */
.L_x_50054:
[----:B------:R-:W-:Y:S01]  /*359a0*/  IMAD.MOV.U32 R15, RZ, RZ, R58 ;  /* 0x000000ffff0f7224 */ /* 0x000fe200078e003a */
[----:B------:R-:W-:Y:S01]  /*359b0*/  MOV R58, R55 ;  /* 0x00000037003a7202 */ /* 0x000fe20000000f00 */
[----:B------:R-:W-:Y:S02]  /*359c0*/  IMAD.MOV.U32 R14, RZ, RZ, R16 ;  /* 0x000000ffff0e7224 */ /* 0x000fe400078e0010 */
[----:B------:R-:W-:Y:S02]  /*359d0*/  IMAD.MOV.U32 R16, RZ, RZ, R13 ;  /* 0x000000ffff107224 */ /* 0x000fe400078e000d */
.L_x_50055:
[----:B------:R-:W-:Y:S05]  /*359e0*/  BSYNC B1 ;  /* 0x0000000000017941 */ /* 0x000fea0003800000 */
.L_x_50053:
        /* <DEDUP_REMOVED lines=16> */
.L_x_50057:
[----:B------:R-:W-:Y:S01]  /*35af0*/  MOV R60, R19 ;  /* 0x00000013003c7202 */ /* 0x000fe20000000f00 */
[----:B------:R-:W-:Y:S02]  /*35b00*/  IMAD.MOV.U32 R38, RZ, RZ, R71 ;  /* 0x000000ffff267224 */ /* 0x000fe400078e0047 */
[----:B------:R-:W-:Y:S02]  /*35b10*/  IMAD.MOV.U32 R19, RZ, RZ, R40 ;  /* 0x000000ffff137224 */ /* 0x000fe400078e0028 */
[----:B------:R-:W-:Y:S02]  /*35b20*/  IMAD.MOV.U32 R71, RZ, RZ, R12 ;  /* 0x000000ffff477224 */ /* 0x000fe400078e000c */
.L_x_50058:
[----:B------:R-:W-:Y:S05]  /*35b30*/  BSYNC B1 ;  /* 0x0000000000017941 */ /* 0x000fea0003800000 */
.L_x_50056:
        /* <DEDUP_REMOVED lines=9> */
.L_x_50060:
[----:B------:R-:W-:Y:S01]  /*35bd0*/  MOV R27, R60 ;  /* 0x0000003c001b7202 */ /* 0x000fe20000000f00 */
[----:B------:R-:W-:Y:S02]  /*35be0*/  IMAD.MOV.U32 R13, RZ, RZ, R38 ;  /* 0x000000ffff0d7224 */ /* 0x000fe400078e0026 */
[----:B------:R-:W-:Y:S02]  /*35bf0*/  IMAD.MOV.U32 R60, RZ, RZ, R29 ;  /* 0x000000ffff3c7224 */ /* 0x000fe400078e001d */
[----:B------:R-:W-:Y:S02]  /*35c00*/  IMAD.MOV.U32 R38, RZ, RZ, R11 ;  /* 0x000000ffff267224 */ /* 0x000fe400078e000b */
.L_x_50061:
[----:B------:R-:W-:Y:S05]  /*35c10*/  BSYNC B1 ;  /* 0x0000000000017941 */ /* 0x000fea0003800000 */
.L_x_50059:
        /* <DEDUP_REMOVED lines=9> */
.L_x_50063:
[----:B------:R-:W-:Y:S01]  /*35cb0*/  MOV R40, R27 ;  /* 0x0000001b00287202 */ /* 0x000fe20000000f00 */
[----:B------:R-:W-:Y:S02]  /*35cc0*/  IMAD.MOV.U32 R12, RZ, RZ, R13 ;  /* 0x000000ffff0c7224 */ /* 0x000fe400078e000d */
[----:B------:R-:W-:Y:S02]  /*35cd0*/  IMAD.MOV.U32 R27, RZ, RZ, R42 ;  /* 0x000000ffff1b7224 */ /* 0x000fe400078e002a */
[----:B------:R-:W-:Y:S02]  /*35ce0*/  IMAD.MOV.U32 R13, RZ, RZ, R10 ;  /* 0x000000ffff0d7224 */ /* 0x000fe400078e000a */
.L_x_50064:
[----:B------:R-:W-:Y:S05]  /*35cf0*/  BSYNC B1 ;  /* 0x0000000000017941 */ /* 0x000fea0003800000 */
.L_x_50062:
        /* <DEDUP_REMOVED lines=9> */
.L_x_50066:
[----:B------:R-:W-:Y:S01]  /*35d90*/  MOV R29, R40 ;  /* 0x00000028001d7202 */ /* 0x000fe20000000f00 */
[----:B------:R-:W-:Y:S02]  /*35da0*/  IMAD.MOV.U32 R11, RZ, RZ, R12 ;  /* 0x000000ffff0b7224 */ /* 0x000fe400078e000c */
[----:B------:R-:W-:Y:S02]  /*35db0*/  IMAD.MOV.U32 R40, RZ, RZ, R53 ;  /* 0x000000ffff287224 */ /* 0x000fe400078e0035 */
[----:B------:R-:W-:Y:S02]  /*35dc0*/  IMAD.MOV.U32 R12, RZ, RZ, R31 ;  /* 0x000000ffff0c7224 */ /* 0x000fe400078e001f */
.L_x_50067:
[----:B------:R-:W-:Y:S05]  /*35dd0*/  BSYNC B1 ;  /* 0x0000000000017941 */ /* 0x000fea0003800000 */
.L_x_50065:
        /* <DEDUP_REMOVED lines=9> */
.L_x_50069:
[----:B------:R-:W-:Y:S01]  /*35e70*/  MOV R42, R29 ;  /* 0x0000001d002a7202 */ /* 0x000fe20000000f00 */
[----:B------:R-:W-:Y:S02]  /*35e80*/  IMAD.MOV.U32 R10, RZ, RZ, R11 ;  /* 0x000000ffff0a7224 */ /* 0x000fe400078e000b */
[----:B------:R-:W-:Y:S02]  /*35e90*/  IMAD.MOV.U32 R29, RZ, RZ, R44 ;  /* 0x000000ffff1d7224 */ /* 0x000fe400078e002c */
[----:B------:R-:W-:Y:S02]  /*35ea0*/  IMAD.MOV.U32 R11, RZ, RZ, R8 ;  /* 0x000000ffff0b7224 */ /* 0x000fe400078e0008 */
.L_x_50070:
[----:B------:R-:W-:Y:S05]  /*35eb0*/  BSYNC B1 ;  /* 0x0000000000017941 */ /* 0x000fea0003800000 */
.L_x_50068:
        /* <DEDUP_REMOVED lines=9> */
.L_x_50072:
[----:B------:R-:W-:Y:S01]  /*35f50*/  MOV R39, R42 ;  /* 0x0000002a00277202 */ /* 0x000fe20000000f00 */
[----:B------:R-:W-:Y:S02]  /*35f60*/  IMAD.MOV.U32 R31, RZ, RZ, R10 ;  /* 0x000000ffff1f7224 */ /* 0x000fe400078e000a */
[----:B------:R-:W-:Y:S02]  /*35f70*/  IMAD.MOV.U32 R42, RZ, RZ, R33 ;  /* 0x000000ffff2a7224 */ /* 0x000fe400078e0021 */
[----:B------:R-:W-:Y:S02]  /*35f80*/  IMAD.MOV.U32 R10, RZ, RZ, R9 ;  /* 0x000000ffff0a7224 */ /* 0x000fe400078e0009 */
.L_x_50073:
[----:B------:R-:W-:Y:S05]  /*35f90*/  BSYNC B1 ;  /* 0x0000000000017941 */ /* 0x000fea0003800000 */
.L_x_50071:
        /* <DEDUP_REMOVED lines=9> */
.L_x_50075:
[----:B------:R-:W-:Y:S01]  /*36030*/  MOV R44, R39 ;  /* 0x00000027002c7202 */ /* 0x000fe20000000f00 */
[----:B------:R-:W-:Y:S02]  /*36040*/  IMAD.MOV.U32 R8, RZ, RZ, R31 ;  /* 0x000000ffff087224 */ /* 0x000fe400078e001f */
[----:B------:R-:W-:Y:S02]  /*36050*/  IMAD.MOV.U32 R39, RZ, RZ, R56 ;  /* 0x000000ffff277224 */ /* 0x000fe400078e0038 */
[----:B------:R-:W-:Y:S02]  /*36060*/  IMAD.MOV.U32 R31, RZ, RZ, R46 ;  /* 0x000000ffff1f7224 */ /* 0x000fe400078e002e */
.L_x_50076:
[----:B------:R-:W-:Y:S05]  /*36070*/  BSYNC B1 ;  /* 0x0000000000017941 */ /* 0x000fea0003800000 */
.L_x_50074:
        /* <DEDUP_REMOVED lines=9> */
.L_x_50078:
[----:B------:R-:W-:Y:S01]  /*36110*/  MOV R9, R44 ;  /* 0x0000002c00097202 */ /* 0x000fe20000000f00 */
[----:B------:R-:W-:Y:S02]  /*36120*/  IMAD.MOV.U32 R46, RZ, RZ, R8 ;  /* 0x000000ffff2e7224 */ /* 0x000fe400078e0008 */
[----:B------:R-:W-:Y:S02]  /*36130*/  IMAD.MOV.U32 R44, RZ, RZ, R35 ;  /* 0x000000ffff2c7224 */ /* 0x000fe400078e0023 */
[----:B------:R-:W-:Y:S02]  /*36140*/  IMAD.MOV.U32 R8, RZ, RZ, R7 ;  /* 0x000000ffff087224 */ /* 0x000fe400078e0007 */
.L_x_50079:
[----:B------:R-:W-:Y:S05]  /*36150*/  BSYNC B1 ;  /* 0x0000000000017941 */ /* 0x000fea0003800000 */
.L_x_50077:
        /* <DEDUP_REMOVED lines=9> */
.L_x_50081:
[----:B------:R-:W-:Y:S01]  /*361f0*/  MOV R33, R9 ;  /* 0x0000000900217202 */ /* 0x000fe20000000f00 */
[----:B------:R-:W-:Y:S02]  /*36200*/  IMAD.MOV.U32 R7, RZ, RZ, R46 ;  /* 0x000000ffff077224 */ /* 0x000fe400078e002e */
[----:B------:R-:W-:Y:S02]  /*36210*/  IMAD.MOV.U32 R9, RZ, RZ, R6 ;  /* 0x000000ffff097224 */ /* 0x000fe400078e0006 */
[----:B------:R-:W-:Y:S02]  /*36220*/  IMAD.MOV.U32 R46, RZ, RZ, R5 ;  /* 0x000000ffff2e7224 */ /* 0x000fe400078e0005 */
.L_x_50082:
[----:B------:R-:W-:Y:S05]  /*36230*/  BSYNC B1 ;  /* 0x0000000000017941 */ /* 0x000fea0003800000 */
.L_x_50080:
        /* <DEDUP_REMOVED lines=9> */
.L_x_50084:
[----:B------:R-:W-:Y:S01]  /*362d0*/  MOV R6, R33 ;  /* 0x0000002100067202 */ /* 0x000fe20000000f00 */
[----:B------:R-:W-:Y:S02]  /*362e0*/  IMAD.MOV.U32 R5, RZ, RZ, R7 ;  /* 0x000000ffff057224 */ /* 0x000fe400078e0007 */
[----:B------:R-:W-:Y:S02]  /*362f0*/  IMAD.MOV.U32 R33, RZ, RZ, R48 ;  /* 0x000000ffff217224 */ /* 0x000fe400078e0030 */
[----:B------:R-:W-:Y:S02]  /*36300*/  IMAD.MOV.U32 R7, RZ, RZ, R4 ;  /* 0x000000ffff077224 */ /* 0x000fe400078e0004 */
.L_x_50085:
[----:B------:R-:W-:Y:S05]  /*36310*/  BSYNC B1 ;  /* 0x0000000000017941 */ /* 0x000fea0003800000 */
.L_x_50083:
        /* <DEDUP_REMOVED lines=9> */
.L_x_50087:
[----:B------:R-:W-:Y:S01]  /*363b0*/  MOV R35, R6 ;  /* 0x0000000600237202 */ /* 0x000fe20000000f00 */
[----:B------:R-:W-:Y:S02]  /*363c0*/  IMAD.MOV.U32 R4, RZ, RZ, R5 ;  /* 0x000000ffff047224 */ /* 0x000fe400078e0005 */
[----:B------:R-:W-:Y:S02]  /*363d0*/  IMAD.MOV.U32 R6, RZ, RZ, R3 ;  /* 0x000000ffff067224 */ /* 0x000fe400078e0003 */
[----:B------:R-:W-:Y:S02]  /*363e0*/  IMAD.MOV.U32 R5, RZ, RZ, R2 ;  /* 0x000000ffff057224 */ /* 0x000fe400078e0002 */
.L_x_50088:
[----:B------:R-:W-:Y:S05]  /*363f0*/  BSYNC B1 ;  /* 0x0000000000017941 */ /* 0x000fea0003800000 */
.L_x_50086:
        /* <DEDUP_REMOVED lines=9> */
.L_x_50090:
[----:B------:R-:W-:Y:S01]  /*36490*/  MOV R3, R35 ;  /* 0x0000002300037202 */ /* 0x000fe20000000f00 */
[----:B------:R-:W-:Y:S02]  /*364a0*/  IMAD.MOV.U32 R2, RZ, RZ, R4 ;  /* 0x000000ffff027224 */ /* 0x000fe400078e0004 */
[----:B------:R-:W-:Y:S02]  /*364b0*/  IMAD.MOV.U32 R35, RZ, RZ, R50 ;  /* 0x000000ffff237224 */ /* 0x000fe400078e0032 */
[----:B------:R-:W-:Y:S02]  /*364c0*/  IMAD.MOV.U32 R4, RZ, RZ, R37 ;  /* 0x000000ffff047224 */ /* 0x000fe400078e0025 */
.L_x_50091:
[----:B------:R-:W-:Y:S05]  /*364d0*/  BSYNC B1 ;  /* 0x0000000000017941 */ /* 0x000fea0003800000 */
.L_x_50089:
        /* <DEDUP_REMOVED lines=9> */
.L_x_50093:
[----:B------:R-:W-:Y:S01]  /*36570*/  MOV R45, R3 ;  /* 0x00000003002d7202 */ /* 0x000fe20000000f00 */
[----:B------:R-:W-:Y:S02]  /*36580*/  IMAD.MOV.U32 R37, RZ, RZ, R2 ;  /* 0x000000ffff257224 */ /* 0x000fe400078e0002 */
[----:B------:R-:W-:Y:S02]  /*36590*/  IMAD.MOV.U32 R3, RZ, RZ, R18 ;  /* 0x000000ffff037224 */ /* 0x000fe400078e0012 */
[----:B------:R-:W-:Y:S02]  /*365a0*/  IMAD.MOV.U32 R2, RZ, RZ, R17 ;  /* 0x000000ffff027224 */ /* 0x000fe400078e0011 */
.L_x_50094:
[----:B------:R-:W-:Y:S05]  /*365b0*/  BSYNC B1 ;  /* 0x0000000000017941 */ /* 0x000fea0003800000 */
.L_x_50092:
        /* <DEDUP_REMOVED lines=9> */
.L_x_50096:
[----:B------:R-:W-:Y:S01]  /*36650*/  MOV R18, R45 ;  /* 0x0000002d00127202 */ /* 0x000fe20000000f00 */
[----:B------:R-:W-:Y:S02]  /*36660*/  IMAD.MOV.U32 R17, RZ, RZ, R37 ;  /* 0x000000ffff117224 */ /* 0x000fe400078e0025 */
[----:B------:R-:W-:Y:S02]  /*36670*/  IMAD.MOV.U32 R45, RZ, RZ, R58 ;  /* 0x000000ffff2d7224 */ /* 0x000fe400078e003a */
[----:B------:R-:W-:Y:S02]  /*36680*/  IMAD.MOV.U32 R37, RZ, RZ, R16 ;  /* 0x000000ffff257224 */ /* 0x000fe400078e0010 */
.L_x_50097:
[----:B------:R-:W-:Y:S05]  /*36690*/  BSYNC B1 ;  /* 0x0000000000017941 */ /* 0x000fea0003800000 */
.L_x_50095:
        /* <DEDUP_REMOVED lines=9> */
.L_x_50099:
[----:B------:R-:W-:Y:S01]  /*36730*/  MOV R47, R18 ;  /* 0x00000012002f7202 */ /* 0x000fe20000000f00 */
[----:B------:R-:W-:Y:S02]  /*36740*/  IMAD.MOV.U32 R16, RZ, RZ, R17 ;  /* 0x000000ffff107224 */ /* 0x000fe400078e0011 */
[----:B------:R-:W-:Y:S02]  /*36750*/  IMAD.MOV.U32 R18, RZ, RZ, R15 ;  /* 0x000000ffff127224 */ /* 0x000fe400078e000f */
[----:B------:R-:W-:Y:S02]  /*36760*/  IMAD.MOV.U32 R17, RZ, RZ, R14 ;  /* 0x000000ffff117224 */ /* 0x000fe400078e000e */
.L_x_50100:
[----:B------:R-:W-:Y:S05]  /*36770*/  BSYNC B1 ;  /* 0x0000000000017941 */ /* 0x000fea0003800000 */
.L_x_50098:
        /* <DEDUP_REMOVED lines=16> */
.L_x_50102:
[----:B------:R-:W-:Y:S02]  /*36880*/  IMAD.MOV.U32 R36, RZ, RZ, R19 ;  /* 0x000000ffff247224 */ /* 0x000fe400078e0013 */
[----:B------:R-:W-:Y:S02]  /*36890*/  IMAD.MOV.U32 R14, RZ, RZ, R71 ;  /* 0x000000ffff0e7224 */ /* 0x000fe400078e0047 */
[----:B------:R-:W-:Y:S02]  /*368a0*/  IMAD.MOV.U32 R19, RZ, RZ, R60 ;  /* 0x000000ffff137224 */ /* 0x000fe400078e003c */
[----:B------:R-:W-:Y:S02]  /*368b0*/  IMAD.MOV.U32 R71, RZ, RZ, R38 ;  /* 0x000000ffff477224 */ /* 0x000fe400078e0026 */
.L_x_50103:
[----:B------:R-:W-:Y:S05]  /*368c0*/  BSYNC B1 ;  /* 0x0000000000017941 */ /* 0x000fea0003800000 */
.L_x_50101:
        /* <DEDUP_REMOVED lines=9> */
.L_x_50105:
[----:B------:R-:W-:Y:S02]  /*36960*/  IMAD.MOV.U32 R25, RZ, RZ, R36 ;  /* 0x000000ffff197224 */ /* 0x000fe400078e0024 */
[----:B------:R-:W-:Y:S02]  /*36970*/  IMAD.MOV.U32 R15, RZ, RZ, R14 ;  /* 0x000000ffff0f7224 */ /* 0x000fe400078e000e */
[----:B------:R-:W-:Y:S02]  /*36980*/  IMAD.MOV.U32 R36, RZ, RZ, R27 ;  /* 0x000000ffff247224 */ /* 0x000fe400078e001b */
[----:B------:R-:W-:Y:S02]  /*36990*/  IMAD.MOV.U32 R14, RZ, RZ, R13 ;  /* 0x000000ffff0e7224 */ /* 0x000fe400078e000d */
.L_x_50106:
[----:B------:R-:W-:Y:S05]  /*369a0*/  BSYNC B1 ;  /* 0x0000000000017941 */ /* 0x000fea0003800000 */
.L_x_50104:
        /* <DEDUP_REMOVED lines=9> */
.L_x_50108:
[----:B------:R-:W-:Y:S02]  /*36a40*/  IMAD.MOV.U32 R48, RZ, RZ, R25 ;  /* 0x000000ffff307224 */ /* 0x000fe400078e0019 */
[----:B------:R-:W-:Y:S02]  /*36a50*/  IMAD.MOV.U32 R38, RZ, RZ, R15 ;  /* 0x000000ffff267224 */ /* 0x000fe400078e000f */
[----:B------:R-:W-:Y:S02]  /*36a60*/  IMAD.MOV.U32 R25, RZ, RZ, R40 ;  /* 0x000000ffff197224 */ /* 0x000fe400078e0028 */
[----:B------:R-:W-:Y:S02]  /*36a70*/  IMAD.MOV.U32 R15, RZ, RZ, R12 ;  /* 0x000000ffff0f7224 */ /* 0x000fe400078e000c */
.L_x_50109:
[----:B------:R-:W-:Y:S05]  /*36a80*/  BSYNC B1 ;  /* 0x0000000000017941 */ /* 0x000fea0003800000 */
.L_x_50107:
        /* <DEDUP_REMOVED lines=9> */
.L_x_50111:
[----:B------:R-:W-:Y:S02]  /*36b20*/  IMAD.MOV.U32 R27, RZ, RZ, R48 ;  /* 0x000000ffff1b7224 */ /* 0x000fe400078e0030 */
[----:B------:R-:W-:Y:S02]  /*36b30*/  IMAD.MOV.U32 R13, RZ, RZ, R38 ;  /* 0x000000ffff0d7224 */ /* 0x000fe400078e0026 */
[----:B------:R-:W-:Y:S02]  /*36b40*/  IMAD.MOV.U32 R48, RZ, RZ, R29 ;  /* 0x000000ffff307224 */ /* 0x000fe400078e001d */
[----:B------:R-:W-:Y:S02]  /*36b50*/  IMAD.MOV.U32 R38, RZ, RZ, R11 ;  /* 0x000000ffff267224 */ /* 0x000fe400078e000b */
.L_x_50112:
[----:B------:R-:W-:Y:S05]  /*36b60*/  BSYNC B1 ;  /* 0x0000000000017941 */ /* 0x000fea0003800000 */
.L_x_50110:
        /* <DEDUP_REMOVED lines=9> */
.L_x_50114:
[----:B------:R-:W-:Y:S02]  /*36c00*/  IMAD.MOV.U32 R40, RZ, RZ, R27 ;  /* 0x000000ffff287224 */ /* 0x000fe400078e001b */
[----:B------:R-:W-:Y:S02]  /*36c10*/  IMAD.MOV.U32 R12, RZ, RZ, R13 ;  /* 0x000000ffff0c7224 */ /* 0x000fe400078e000d */
[----:B------:R-:W-:Y:S02]  /*36c20*/  IMAD.MOV.U32 R27, RZ, RZ, R42 ;  /* 0x000000ffff1b7224 */ /* 0x000fe400078e002a */
[----:B------:R-:W-:Y:S02]  /*36c30*/  IMAD.MOV.U32 R13, RZ, RZ, R10 ;  /* 0x000000ffff0d7224 */ /* 0x000fe400078e000a */
.L_x_50115:
[----:B------:R-:W-:Y:S05]  /*36c40*/  BSYNC B1 ;  /* 0x0000000000017941 */ /* 0x000fea0003800000 */
.L_x_50113:
        /* <DEDUP_REMOVED lines=9> */
.L_x_50117:
[----:B------:R-:W-:Y:S02]  /*36ce0*/  IMAD.MOV.U32 R29, RZ, RZ, R40 ;  /* 0x000000ffff1d7224 */ /* 0x000fe400078e0028 */
[----:B------:R-:W-:Y:S02]  /*36cf0*/  IMAD.MOV.U32 R11, RZ, RZ, R12 ;  /* 0x000000ffff0b7224 */ /* 0x000fe400078e000c */
[----:B------:R-:W-:Y:S02]  /*36d00*/  IMAD.MOV.U32 R40, RZ, RZ, R39 ;  /* 0x000000ffff287224 */ /* 0x000fe400078e0027 */
[----:B------:R-:W-:Y:S02]  /*36d10*/  IMAD.MOV.U32 R12, RZ, RZ, R31 ;  /* 0x000000ffff0c7224 */ /* 0x000fe400078e001f */
.L_x_50118:
[----:B------:R-:W-:Y:S05]  /*36d20*/  BSYNC B1 ;  /* 0x0000000000017941 */ /* 0x000fea0003800000 */
.L_x_50116:
        /* <DEDUP_REMOVED lines=9> */
.L_x_50120:
[----:B------:R-:W-:Y:S02]  /*36dc0*/  IMAD.MOV.U32 R10, RZ, RZ, R29 ;  /* 0x000000ffff0a7224 */ /* 0x000fe400078e001d */
[----:B------:R-:W-:Y:S02]  /*36dd0*/  IMAD.MOV.U32 R31, RZ, RZ, R11 ;  /* 0x000000ffff1f7224 */ /* 0x000fe400078e000b */
[----:B------:R-:W-:Y:S02]  /*36de0*/  IMAD.MOV.U32 R29, RZ, RZ, R44 ;  /* 0x000000ffff1d7224 */ /* 0x000fe400078e002c */
[----:B------:R-:W-:Y:S02]  /*36df0*/  IMAD.MOV.U32 R11, RZ, RZ, R8 ;  /* 0x000000ffff0b7224 */ /* 0x000fe400078e0008 */
.L_x_50121:
[----:B------:R-:W-:Y:S05]  /*36e00*/  BSYNC B1 ;  /* 0x0000000000017941 */ /* 0x000fea0003800000 */
.L_x_50119:
        /* <DEDUP_REMOVED lines=9> */
.L_x_50123:
[----:B------:R-:W-:Y:S02]  /*36ea0*/  IMAD.MOV.U32 R42, RZ, RZ, R10 ;  /* 0x000000ffff2a7224 */ /* 0x000fe400078e000a */
[----:B------:R-:W-:Y:S02]  /*36eb0*/  IMAD.MOV.U32 R8, RZ, RZ, R31 ;  /* 0x000000ffff087224 */ /* 0x000fe400078e001f */
[----:B------:R-:W-:Y:S02]  /*36ec0*/  IMAD.MOV.U32 R10, RZ, RZ, R9 ;  /* 0x000000ffff0a7224 */ /* 0x000fe400078e0009 */
[----:B------:R-:W-:Y:S02]  /*36ed0*/  IMAD.MOV.U32 R31, RZ, RZ, R46 ;  /* 0x000000ffff1f7224 */ /* 0x000fe400078e002e */
.L_x_50124:
[----:B------:R-:W-:Y:S05]  /*36ee0*/  BSYNC B1 ;  /* 0x0000000000017941 */ /* 0x000fea0003800000 */
.L_x_50122:
        /* <DEDUP_REMOVED lines=9> */
.L_x_50126:
[----:B------:R-:W-:Y:S02]  /*36f80*/  IMAD.MOV.U32 R9, RZ, RZ, R42 ;  /* 0x000000ffff097224 */ /* 0x000fe400078e002a */
[----:B------:R-:W-:Y:S02]  /*36f90*/  IMAD.MOV.U32 R44, RZ, RZ, R8 ;  /* 0x000000ffff2c7224 */ /* 0x000fe400078e0008 */
[----:B------:R-:W-:Y:S02]  /*36fa0*/  IMAD.MOV.U32 R42, RZ, RZ, R33 ;  /* 0x000000ffff2a7224 */ /* 0x000fe400078e0021 */
[----:B------:R-:W-:Y:S02]  /*36fb0*/  IMAD.MOV.U32 R8, RZ, RZ, R7 ;  /* 0x000000ffff087224 */ /* 0x000fe400078e0007 */
.L_x_50127:
[----:B------:R-:W-:Y:S05]  /*36fc0*/  BSYNC B1 ;  /* 0x0000000000017941 */ /* 0x000fea0003800000 */
.L_x_50125:
        /* <DEDUP_REMOVED lines=9> */
.L_x_50129:
[----:B------:R-:W-:Y:S02]  /*37060*/  IMAD.MOV.U32 R46, RZ, RZ, R9 ;  /* 0x000000ffff2e7224 */ /* 0x000fe400078e0009 */
[----:B------:R-:W-:Y:S02]  /*37070*/  IMAD.MOV.U32 R7, RZ, RZ, R44 ;  /* 0x000000ffff077224 */ /* 0x000fe400078e002c */
[----:B------:R-:W-:Y:S02]  /*37080*/  IMAD.MOV.U32 R9, RZ, RZ, R6 ;  /* 0x000000ffff097224 */ /* 0x000fe400078e0006 */
[----:B------:R-:W-:Y:S02]  /*37090*/  IMAD.MOV.U32 R44, RZ, RZ, R5 ;  /* 0x000000ffff2c7224 */ /* 0x000fe400078e0005 */
.L_x_50130:
[----:B------:R-:W-:Y:S05]  /*370a0*/  BSYNC B1 ;  /* 0x0000000000017941 */ /* 0x000fea0003800000 */
.L_x_50128:
        /* <DEDUP_REMOVED lines=9> */
.L_x_50132:
[----:B------:R-:W-:Y:S02]  /*37140*/  IMAD.MOV.U32 R6, RZ, RZ, R46 ;  /* 0x000000ffff067224 */ /* 0x000fe400078e002e */
[----:B------:R-:W-:Y:S02]  /*37150*/  IMAD.MOV.U32 R5, RZ, RZ, R7 ;  /* 0x000000ffff057224 */ /* 0x000fe400078e0007 */
[----:B------:R-:W-:Y:S02]  /*37160*/  IMAD.MOV.U32 R46, RZ, RZ, R35 ;  /* 0x000000ffff2e7224 */ /* 0x000fe400078e0023 */
[----:B------:R-:W-:Y:S02]  /*37170*/  IMAD.MOV.U32 R7, RZ, RZ, R4 ;  /* 0x000000ffff077224 */ /* 0x000fe400078e0004 */
.L_x_50133:
[----:B------:R-:W-:Y:S05]  /*37180*/  BSYNC B1 ;  /* 0x0000000000017941 */ /* 0x000fea0003800000 */
.L_x_50131:
        /* <DEDUP_REMOVED lines=9> */
.L_x_50135:
[----:B------:R-:W-:Y:S02]  /*37220*/  IMAD.MOV.U32 R50, RZ, RZ, R6 ;  /* 0x000000ffff327224 */ /* 0x000fe400078e0006 */
[----:B------:R-:W-:Y:S02]  /*37230*/  IMAD.MOV.U32 R4, RZ, RZ, R5 ;  /* 0x000000ffff047224 */ /* 0x000fe400078e0005 */
[----:B------:R-:W-:Y:S02]  /*37240*/  IMAD.MOV.U32 R6, RZ, RZ, R3 ;  /* 0x000000ffff067224 */ /* 0x000fe400078e0003 */
[----:B------:R-:W-:Y:S02]  /*37250*/  IMAD.MOV.U32 R5, RZ, RZ, R2 ;  /* 0x000000ffff057224 */ /* 0x000fe400078e0002 */
.L_x_50136:
[----:B------:R-:W-:Y:S05]  /*37260*/  BSYNC B1 ;  /* 0x0000000000017941 */ /* 0x000fea0003800000 */
.L_x_50134:
        /* <DEDUP_REMOVED lines=9> */
.L_x_50138:
[----:B------:R-:W-:Y:S02]  /*37300*/  IMAD.MOV.U32 R3, RZ, RZ, R50 ;  /* 0x000000ffff037224 */ /* 0x000fe400078e0032 */
[----:B------:R-:W-:Y:S02]  /*37310*/  IMAD.MOV.U32 R2, RZ, RZ, R4 ;  /* 0x000000ffff027224 */ /* 0x000fe400078e0004 */
[----:B------:R-:W-:Y:S02]  /*37320*/  IMAD.MOV.U32 R50, RZ, RZ, R45 ;  /* 0x000000ffff327224 */ /* 0x000fe400078e002d */
[----:B------:R-:W-:Y:S02]  /*37330*/  IMAD.MOV.U32 R4, RZ, RZ, R37 ;  /* 0x000000ffff047224 */ /* 0x000fe400078e0025 */
.L_x_50139:
[----:B------:R-:W-:Y:S05]  /*37340*/  BSYNC B1 ;  /* 0x0000000000017941 */ /* 0x000fea0003800000 */
.L_x_50137:
        /* <DEDUP_REMOVED lines=9> */
.L_x_50141:
[----:B------:R-:W-:Y:S02]  /*373e0*/  IMAD.MOV.U32 R56, RZ, RZ, R3 ;  /* 0x000000ffff387224 */ /* 0x000fe400078e0003 */
[----:B------:R-:W-:Y:S02]  /*373f0*/  IMAD.MOV.U32 R33, RZ, RZ, R2 ;  /* 0x000000ffff217224 */ /* 0x000fe400078e0002 */
[----:B------:R-:W-:Y:S02]  /*37400*/  IMAD.MOV.U32 R3, RZ, RZ, R18 ;  /* 0x000000ffff037224 */ /* 0x000fe400078e0012 */
[----:B------:R-:W-:Y:S02]  /*37410*/  IMAD.MOV.U32 R2, RZ, RZ, R17 ;  /* 0x000000ffff027224 */ /* 0x000fe400078e0011 */
.L_x_50142:
[----:B------:R-:W-:Y:S05]  /*37420*/  BSYNC B1 ;  /* 0x0000000000017941 */ /* 0x000fea0003800000 */
.L_x_50140:
        /* <DEDUP_REMOVED lines=9> */
.L_x_50144:
[----:B------:R-:W-:Y:S02]  /*374c0*/  IMAD.MOV.U32 R18, RZ, RZ, R56 ;  /* 0x000000ffff127224 */ /* 0x000fe400078e0038 */
[----:B------:R-:W-:Y:S02]  /*374d0*/  IMAD.MOV.U32 R17, RZ, RZ, R33 ;  /* 0x000000ffff117224 */ /* 0x000fe400078e0021 */
[----:B------:R-:W-:Y:S02]  /*374e0*/  IMAD.MOV.U32 R56, RZ, RZ, R47 ;  /* 0x000000ffff387224 */ /* 0x000fe400078e002f */
[----:B------:R-:W-:Y:S02]  /*374f0*/  IMAD.MOV.U32 R33, RZ, RZ, R16 ;  /* 0x000000ffff217224 */ /* 0x000fe400078e0010 */
.L_x_50145:
[----:B------:R-:W-:Y:S05]  /*37500*/  BSYNC B1 ;  /* 0x0000000000017941 */ /* 0x000fea0003800000 */
.L_x_50143:
        /* <DEDUP_REMOVED lines=16> */
.L_x_50147:
[----:B------:R-:W-:Y:S01]  /*37610*/  IMAD.MOV.U32 R34, RZ, RZ, R19 ;  /* 0x000000ffff227224 */ /* 0x000fe200078e0013 */
[----:B------:R-:W-:Y:S01]  /*37620*/  MOV R19, R36 ;  /* 0x0000002400137202 */ /* 0x000fe20000000f00 */
[----:B------:R-:W-:Y:S02]  /*37630*/  IMAD.MOV.U32 R16, RZ, RZ, R71 ;  /* 0x000000ffff107224 */ /* 0x000fe400078e0047 */
[----:B------:R-:W-:Y:S02]  /*37640*/  IMAD.MOV.U32 R71, RZ, RZ, R14 ;  /* 0x000000ffff477224 */ /* 0x000fe400078e000e */
.L_x_50148:
[----:B------:R-:W-:Y:S05]  /*37650*/  BSYNC B1 ;  /* 0x0000000000017941 */ /* 0x000fea0003800000 */
.L_x_50146:
        /* <DEDUP_REMOVED lines=9> */
.L_x_50150:
[----:B------:R-:W-:Y:S01]  /*376f0*/  IMAD.MOV.U32 R35, RZ, RZ, R34 ;  /* 0x000000ffff237224 */ /* 0x000fe200078e0022 */
[----:B------:R-:W-:Y:S01]  /*37700*/  MOV R34, R25 ;  /* 0x0000001900227202 */ /* 0x000fe20000000f00 */
[----:B------:R-:W-:Y:S02]  /*37710*/  IMAD.MOV.U32 R23, RZ, RZ, R16 ;  /* 0x000000ffff177224 */ /* 0x000fe400078e0010 */
[----:B------:R-:W-:Y:S02]  /*37720*/  IMAD.MOV.U32 R16, RZ, RZ, R15 ;  /* 0x000000ffff107224 */ /* 0x000fe400078e000f */
.L_x_50151:
[----:B------:R-:W-:Y:S05]  /*37730*/  BSYNC B1 ;  /* 0x0000000000017941 */ /* 0x000fea0003800000 */
.L_x_50149:
        /* <DEDUP_REMOVED lines=9> */
.L_x_50153:
[----:B------:R-:W-:Y:S01]  /*377d0*/  IMAD.MOV.U32 R36, RZ, RZ, R35 ;  /* 0x000000ffff247224 */ /* 0x000fe200078e0023 */
[----:B------:R-:W-:Y:S01]  /*377e0*/  MOV R35, R48 ;  /* 0x0000003000237202 */ /* 0x000fe20000000f00 */
[----:B------:R-:W-:Y:S02]  /*377f0*/  IMAD.MOV.U32 R14, RZ, RZ, R23 ;  /* 0x000000ffff0e7224 */ /* 0x000fe400078e0017 */
[----:B------:R-:W-:Y:S02]  /*37800*/  IMAD.MOV.U32 R23, RZ, RZ, R38 ;  /* 0x000000ffff177224 */ /* 0x000fe400078e0026 */
.L_x_50154:
[----:B------:R-:W-:Y:S05]  /*37810*/  BSYNC B1 ;  /* 0x0000000000017941 */ /* 0x000fea0003800000 */
.L_x_50152:
        /* <DEDUP_REMOVED lines=9> */
.L_x_50156:
[----:B------:R-:W-:Y:S01]  /*378b0*/  IMAD.MOV.U32 R25, RZ, RZ, R36 ;  /* 0x000000ffff197224 */ /* 0x000fe200078e0024 */
[----:B------:R-:W-:Y:S01]  /*378c0*/  MOV R36, R27 ;  /* 0x0000001b00247202 */ /* 0x000fe20000000f00 */
[----:B------:R-:W-:Y:S02]  /*378d0*/  IMAD.MOV.U32 R15, RZ, RZ, R14 ;  /* 0x000000ffff0f7224 */ /* 0x000fe400078e000e */
[----:B------:R-:W-:Y:S02]  /*378e0*/  IMAD.MOV.U32 R14, RZ, RZ, R13 ;  /* 0x000000ffff0e7224 */ /* 0x000fe400078e000d */
.L_x_50157:
[----:B------:R-:W-:Y:S05]  /*378f0*/  BSYNC B1 ;  /* 0x0000000000017941 */ /* 0x000fea0003800000 */
.L_x_50155:
        /* <DEDUP_REMOVED lines=9> */
.L_x_50159:
[----:B------:R-:W-:Y:S01]  /*37990*/  IMAD.MOV.U32 R48, RZ, RZ, R25 ;  /* 0x000000ffff307224 */ /* 0x000fe200078e0019 */
[----:B------:R-:W-:Y:S01]  /*379a0*/  MOV R25, R40 ;  /* 0x0000002800197202 */ /* 0x000fe20000000f00 */
[----:B------:R-:W-:Y:S02]  /*379b0*/  IMAD.MOV.U32 R38, RZ, RZ, R15 ;  /* 0x000000ffff267224 */ /* 0x000fe400078e000f */
[----:B------:R-:W-:Y:S02]  /*379c0*/  IMAD.MOV.U32 R15, RZ, RZ, R12 ;  /* 0x000000ffff0f7224 */ /* 0x000fe400078e000c */
.L_x_50160:
[----:B------:R-:W-:Y:S05]  /*379d0*/  BSYNC B1 ;  /* 0x0000000000017941 */ /* 0x000fea0003800000 */
.L_x_50158:
        /* <DEDUP_REMOVED lines=9> */
.L_x_50162:
[----:B------:R-:W-:Y:S01]  /*37a70*/  IMAD.MOV.U32 R13, RZ, RZ, R48 ;  /* 0x000000ffff0d7224 */ /* 0x000fe200078e0030 */
[----:B------:R-:W-:Y:S01]  /*37a80*/  MOV R48, R29 ;  /* 0x0000001d00307202 */ /* 0x000fe20000000f00 */
[----:B------:R-:W-:Y:S02]  /*37a90*/  IMAD.MOV.U32 R12, RZ, RZ, R38 ;  /* 0x000000ffff0c7224 */ /* 0x000fe400078e0026 */
[----:B------:R-:W-:Y:S02]  /*37aa0*/  IMAD.MOV.U32 R38, RZ, RZ, R11 ;  /* 0x000000ffff267224 */ /* 0x000fe400078e000b */
.L_x_50163:
[----:B------:R-:W-:Y:S05]  /*37ab0*/  BSYNC B1 ;  /* 0x0000000000017941 */ /* 0x000fea0003800000 */
.L_x_50161:
        /* <DEDUP_REMOVED lines=9> */
.L_x_50165:
[----:B------:R-:W-:Y:S01]  /*37b50*/  IMAD.MOV.U32 R27, RZ, RZ, R13 ;  /* 0x000000ffff1b7224 */ /* 0x000fe200078e000d */
[----:B------:R-:W-:Y:S01]  /*37b60*/  MOV R13, R10 ;  /* 0x0000000a000d7202 */ /* 0x000fe20000000f00 */
[----:B------:R-:W-:Y:S02]  /*37b70*/  IMAD.MOV.U32 R11, RZ, RZ, R12 ;  /* 0x000000ffff0b7224 */ /* 0x000fe400078e000c */
[----:B------:R-:W-:Y:S02]  /*37b80*/  IMAD.MOV.U32 R12, RZ, RZ, R31 ;  /* 0x000000ffff0c7224 */ /* 0x000fe400078e001f */
.L_x_50166:
[----:B------:R-:W-:Y:S05]  /*37b90*/  BSYNC B1 ;  /* 0x0000000000017941 */ /* 0x000fea0003800000 */
.L_x_50164:
        /* <DEDUP_REMOVED lines=9> */
.L_x_50168:
[----:B------:R-:W-:Y:S01]  /*37c30*/  IMAD.MOV.U32 R10, RZ, RZ, R27 ;  /* 0x000000ffff0a7224 */ /* 0x000fe200078e001b */
[----:B------:R-:W-:Y:S01]  /*37c40*/  MOV R27, R42 ;  /* 0x0000002a001b7202 */ /* 0x000fe20000000f00 */
[----:B------:R-:W-:Y:S02]  /*37c50*/  IMAD.MOV.U32 R29, RZ, RZ, R11 ;  /* 0x000000ffff1d7224 */ /* 0x000fe400078e000b */
[----:B------:R-:W-:Y:S02]  /*37c60*/  IMAD.MOV.U32 R11, RZ, RZ, R8 ;  /* 0x000000ffff0b7224 */ /* 0x000fe400078e0008 */
.L_x_50169:
[----:B------:R-:W-:Y:S05]  /*37c70*/  BSYNC B1 ;  /* 0x0000000000017941 */ /* 0x000fea0003800000 */
.L_x_50167:
        /* <DEDUP_REMOVED lines=9> */
.L_x_50171:
[----:B------:R-:W-:Y:S01]  /*37d10*/  IMAD.MOV.U32 R31, RZ, RZ, R10 ;  /* 0x000000ffff1f7224 */ /* 0x000fe200078e000a */
[----:B------:R-:W-:Y:S01]  /*37d20*/  MOV R10, R9 ;  /* 0x00000009000a7202 */ /* 0x000fe20000000f00 */
[----:B------:R-:W-:Y:S02]  /*37d30*/  IMAD.MOV.U32 R8, RZ, RZ, R29 ;  /* 0x000000ffff087224 */ /* 0x000fe400078e001d */
[----:B------:R-:W-:Y:S02]  /*37d40*/  IMAD.MOV.U32 R29, RZ, RZ, R44 ;  /* 0x000000ffff1d7224 */ /* 0x000fe400078e002c */
.L_x_50172:
[----:B------:R-:W-:Y:S05]  /*37d50*/  BSYNC B1 ;  /* 0x0000000000017941 */ /* 0x000fea0003800000 */
.L_x_50170:
        /* <DEDUP_REMOVED lines=9> */
.L_x_50174:
[----:B------:R-:W-:Y:S01]  /*37df0*/  IMAD.MOV.U32 R9, RZ, RZ, R31 ;  /* 0x000000ffff097224 */ /* 0x000fe200078e001f */
[----:B------:R-:W-:Y:S01]  /*37e00*/  MOV R31, R46 ;  /* 0x0000002e001f7202 */ /* 0x000fe20000000f00 */
[----:B------:R-:W-:Y:S02]  /*37e10*/  IMAD.MOV.U32 R40, RZ, RZ, R8 ;  /* 0x000000ffff287224 */ /* 0x000fe400078e0008 */
[----:B------:R-:W-:Y:S02]  /*37e20*/  IMAD.MOV.U32 R8, RZ, RZ, R7 ;  /* 0x000000ffff087224 */ /* 0x000fe400078e0007 */
.L_x_50175:
[----:B------:R-:W-:Y:S05]  /*37e30*/  BSYNC B1 ;  /* 0x0000000000017941 */ /* 0x000fea0003800000 */
.L_x_50173:
        /* <DEDUP_REMOVED lines=9> */
.L_x_50177:
[----:B------:R-:W-:Y:S01]  /*37ed0*/  IMAD.MOV.U32 R37, RZ, RZ, R9 ;  /* 0x000000ffff257224 */ /* 0x000fe200078e0009 */
[----:B------:R-:W-:Y:S01]  /*37ee0*/  MOV R9, R6 ;  /* 0x0000000600097202 */ /* 0x000fe20000000f00 */
[----:B------:R-:W-:Y:S02]  /*37ef0*/  IMAD.MOV.U32 R7, RZ, RZ, R40 ;  /* 0x000000ffff077224 */ /* 0x000fe400078e0028 */
[----:B------:R-:W-:Y:S02]  /*37f00*/  IMAD.MOV.U32 R40, RZ, RZ, R5 ;  /* 0x000000ffff287224 */ /* 0x000fe400078e0005 */
.L_x_50178:
[----:B------:R-:W-:Y:S05]  /*37f10*/  BSYNC B1 ;  /* 0x0000000000017941 */ /* 0x000fea0003800000 */
.L_x_50176:
        /* <DEDUP_REMOVED lines=9> */
.L_x_50180:
[----:B------:R-:W-:Y:S01]  /*37fb0*/  IMAD.MOV.U32 R6, RZ, RZ, R37 ;  /* 0x000000ffff067224 */ /* 0x000fe200078e0025 */
[----:B------:R-:W-:Y:S01]  /*37fc0*/  MOV R37, R50 ;  /* 0x0000003200257202 */ /* 0x000fe20000000f00 */
[----:B------:R-:W-:Y:S02]  /*37fd0*/  IMAD.MOV.U32 R5, RZ, RZ, R7 ;  /* 0x000000ffff057224 */ /* 0x000fe400078e0007 */
[----:B------:R-:W-:Y:S02]  /*37fe0*/  IMAD.MOV.U32 R7, RZ, RZ, R4 ;  /* 0x000000ffff077224 */ /* 0x000fe400078e0004 */
.L_x_50181:
[----:B------:R-:W-:Y:S05]  /*37ff0*/  BSYNC B1 ;  /* 0x0000000000017941 */ /* 0x000fea0003800000 */
.L_x_50179:
        /* <DEDUP_REMOVED lines=9> */
.L_x_50183:
[----:B------:R-:W-:Y:S01]  /*38090*/  IMAD.MOV.U32 R39, RZ, RZ, R6 ;  /* 0x000000ffff277224 */ /* 0x000fe200078e0006 */
[----:B------:R-:W-:Y:S01]  /*380a0*/  MOV R6, R3 ;  /* 0x0000000300067202 */ /* 0x000fe20000000f00 */
[----:B------:R-:W-:Y:S02]  /*380b0*/  IMAD.MOV.U32 R4, RZ, RZ, R5 ;  /* 0x000000ffff047224 */ /* 0x000fe400078e0005 */
[----:B------:R-:W-:Y:S02]  /*380c0*/  IMAD.MOV.U32 R5, RZ, RZ, R2 ;  /* 0x000000ffff057224 */ /* 0x000fe400078e0002 */
.L_x_50184:
[----:B------:R-:W-:Y:S05]  /*380d0*/  BSYNC B1 ;  /* 0x0000000000017941 */ /* 0x000fea0003800000 */
.L_x_50182:
        /* <DEDUP_REMOVED lines=9> */
.L_x_50186:
[----:B------:R-:W-:Y:S01]  /*38170*/  IMAD.MOV.U32 R3, RZ, RZ, R39 ;  /* 0x000000ffff037224 */ /* 0x000fe200078e0027 */
[----:B------:R-:W-:Y:S01]  /*38180*/  MOV R39, R56 ;  /* 0x0000003800277202 */ /* 0x000fe20000000f00 */
[----:B------:R-:W-:Y:S02]  /*38190*/  IMAD.MOV.U32 R2, RZ, RZ, R4 ;  /* 0x000000ffff027224 */ /* 0x000fe400078e0004 */
[----:B------:R-:W-:Y:S02]  /*381a0*/  IMAD.MOV.U32 R4, RZ, RZ, R33 ;  /* 0x000000ffff047224 */ /* 0x000fe400078e0021 */
.L_x_50187:
[----:B------:R-:W-:Y:S05]  /*381b0*/  BSYNC B1 ;  /* 0x0000000000017941 */ /* 0x000fea0003800000 */
.L_x_50185:
        /* <DEDUP_REMOVED lines=9> */
.L_x_50189:
[----:B------:R-:W-:Y:S01]  /*38250*/  IMAD.MOV.U32 R42, RZ, RZ, R3 ;  /* 0x000000ffff2a7224 */ /* 0x000fe200078e0003 */
[----:B------:R-:W-:Y:S01]  /*38260*/  MOV R3, R18 ;  /* 0x0000001200037202 */ /* 0x000fe20000000f00 */
[----:B------:R-:W-:Y:S02]  /*38270*/  IMAD.MOV.U32 R33, RZ, RZ, R2 ;  /* 0x000000ffff217224 */ /* 0x000fe400078e0002 */
[----:B------:R-:W-:Y:S02]  /*38280*/  IMAD.MOV.U32 R2, RZ, RZ, R17 ;  /* 0x000000ffff027224 */ /* 0x000fe400078e0011 */
.L_x_50190:
[----:B------:R-:W-:Y:S05]  /*38290*/  BSYNC B1 ;  /* 0x0000000000017941 */ /* 0x000fea0003800000 */
.L_x_50188:
        /* <DEDUP_REMOVED lines=16> */
.L_x_50192:
[----:B------:R-:W-:Y:S01]  /*383a0*/  MOV R32, R19 ;  /* 0x0000001300207202 */ /* 0x000fe20000000f00 */
[----:B------:R-:W-:Y:S02]  /*383b0*/  IMAD.MOV.U32 R18, RZ, RZ, R71 ;  /* 0x000000ffff127224 */ /* 0x000fe400078e0047 */
[----:B------:R-:W-:Y:S02]  /*383c0*/  IMAD.MOV.U32 R19, RZ, RZ, R34 ;  /* 0x000000ffff137224 */ /* 0x000fe400078e0022 */
[----:B------:R-:W-:Y:S02]  /*383d0*/  IMAD.MOV.U32 R71, RZ, RZ, R16 ;  /* 0x000000ffff477224 */ /* 0x000fe400078e0010 */
.L_x_50193:
[----:B------:R-:W-:Y:S05]  /*383e0*/  BSYNC B1 ;  /* 0x0000000000017941 */ /* 0x000fea0003800000 */
.L_x_50191:
        /* <DEDUP_REMOVED lines=9> */
.L_x_50195:
[----:B------:R-:W-:Y:S01]  /*38480*/  MOV R21, R32 ;  /* 0x0000002000157202 */ /* 0x000fe20000000f00 */
[----:B------:R-:W-:Y:S02]  /*38490*/  IMAD.MOV.U32 R17, RZ, RZ, R18 ;  /* 0x000000ffff117224 */ /* 0x000fe400078e0012 */
[----:B------:R-:W-:Y:S02]  /*384a0*/  IMAD.MOV.U32 R32, RZ, RZ, R35 ;  /* 0x000000ffff207224 */ /* 0x000fe400078e0023 */
[----:B------:R-:W-:Y:S02]  /*384b0*/  IMAD.MOV.U32 R18, RZ, RZ, R23 ;  /* 0x000000ffff127224 */ /* 0x000fe400078e0017 */
.L_x_50196:
[----:B------:R-:W-:Y:S05]  /*384c0*/  BSYNC B1 ;  /* 0x0000000000017941 */ /* 0x000fea0003800000 */
.L_x_50194:
        /* <DEDUP_REMOVED lines=9> */
.L_x_50198:
[----:B------:R-:W-:Y:S01]  /*38560*/  MOV R34, R21 ;  /* 0x0000001500227202 */ /* 0x000fe20000000f00 */
[----:B------:R-:W-:Y:S02]  /*38570*/  IMAD.MOV.U32 R16, RZ, RZ, R17 ;  /* 0x000000ffff107224 */ /* 0x000fe400078e0011 */
[----:B------:R-:W-:Y:S02]  /*38580*/  IMAD.MOV.U32 R21, RZ, RZ, R36 ;  /* 0x000000ffff157224 */ /* 0x000fe400078e0024 */
[----:B------:R-:W-:Y:S02]  /*38590*/  IMAD.MOV.U32 R17, RZ, RZ, R14 ;  /* 0x000000ffff117224 */ /* 0x000fe400078e000e */
.L_x_50199:
[----:B------:R-:W-:Y:S05]  /*385a0*/  BSYNC B1 ;  /* 0x0000000000017941 */ /* 0x000fea0003800000 */
.L_x_50197:
        /* <DEDUP_REMOVED lines=9> */
.L_x_50201:
[----:B------:R-:W-:Y:S01]  /*38640*/  MOV R35, R34 ;  /* 0x0000002200237202 */ /* 0x000fe20000000f00 */
[----:B------:R-:W-:Y:S02]  /*38650*/  IMAD.MOV.U32 R23, RZ, RZ, R16 ;  /* 0x000000ffff177224 */ /* 0x000fe400078e0010 */
[----:B------:R-:W-:Y:S02]  /*38660*/  IMAD.MOV.U32 R34, RZ, RZ, R25 ;  /* 0x000000ffff227224 */ /* 0x000fe400078e0019 */
[----:B------:R-:W-:Y:S02]  /*38670*/  IMAD.MOV.U32 R16, RZ, RZ, R15 ;  /* 0x000000ffff107224 */ /* 0x000fe400078e000f */
.L_x_50202:
[----:B------:R-:W-:Y:S05]  /*38680*/  BSYNC B1 ;  /* 0x0000000000017941 */ /* 0x000fea0003800000 */
.L_x_50200:
        /* <DEDUP_REMOVED lines=9> */
.L_x_50204:
[----:B------:R-:W-:Y:S01]  /*38720*/  MOV R14, R35 ;  /* 0x00000023000e7202 */ /* 0x000fe20000000f00 */
[----:B------:R-:W-:Y:S02]  /*38730*/  IMAD.MOV.U32 R15, RZ, RZ, R23 ;  /* 0x000000ffff0f7224 */ /* 0x000fe400078e0017 */
[----:B------:R-:W-:Y:S02]  /*38740*/  IMAD.MOV.U32 R35, RZ, RZ, R48 ;  /* 0x000000ffff237224 */ /* 0x000fe400078e0030 */
[----:B------:R-:W-:Y:S02]  /*38750*/  IMAD.MOV.U32 R23, RZ, RZ, R38 ;  /* 0x000000ffff177224 */ /* 0x000fe400078e0026 */
.L_x_50205:
[----:B------:R-:W-:Y:S05]  /*38760*/  BSYNC B1 ;  /* 0x0000000000017941 */ /* 0x000fea0003800000 */
.L_x_50203:
        /* <DEDUP_REMOVED lines=9> */
.L_x_50207:
[----:B------:R-:W-:Y:S01]  /*38800*/  MOV R38, R14 ;  /* 0x0000000e00267202 */ /* 0x000fe20000000f00 */
[----:B------:R-:W-:Y:S02]  /*38810*/  IMAD.MOV.U32 R36, RZ, RZ, R15 ;  /* 0x000000ffff247224 */ /* 0x000fe400078e000f */
[----:B------:R-:W-:Y:S02]  /*38820*/  IMAD.MOV.U32 R14, RZ, RZ, R13 ;  /* 0x000000ffff0e7224 */ /* 0x000fe400078e000d */
[----:B------:R-:W-:Y:S02]  /*38830*/  IMAD.MOV.U32 R15, RZ, RZ, R12 ;  /* 0x000000ffff0f7224 */ /* 0x000fe400078e000c */
.L_x_50208:
[----:B------:R-:W-:Y:S05]  /*38840*/  BSYNC B1 ;  /* 0x0000000000017941 */ /* 0x000fea0003800000 */
.L_x_50206:
        /* <DEDUP_REMOVED lines=9> */
.L_x_50210:
[----:B------:R-:W-:Y:S01]  /*388e0*/  MOV R13, R38 ;  /* 0x00000026000d7202 */ /* 0x000fe20000000f00 */
[----:B------:R-:W-:Y:S02]  /*388f0*/  IMAD.MOV.U32 R12, RZ, RZ, R36 ;  /* 0x000000ffff0c7224 */ /* 0x000fe400078e0024 */
[----:B------:R-:W-:Y:S02]  /*38900*/  IMAD.MOV.U32 R38, RZ, RZ, R27 ;  /* 0x000000ffff267224 */ /* 0x000fe400078e001b */
[----:B------:R-:W-:Y:S02]  /*38910*/  IMAD.MOV.U32 R36, RZ, RZ, R11 ;  /* 0x000000ffff247224 */ /* 0x000fe400078e000b */
.L_x_50211:
[----:B------:R-:W-:Y:S05]  /*38920*/  BSYNC B1 ;  /* 0x0000000000017941 */ /* 0x000fea0003800000 */
.L_x_50209:
        /* <DEDUP_REMOVED lines=9> */
.L_x_50213:
[----:B------:R-:W-:Y:S01]  /*389c0*/  MOV R44, R13 ;  /* 0x0000000d002c7202 */ /* 0x000fe20000000f00 */
[----:B------:R-:W-:Y:S02]  /*389d0*/  IMAD.MOV.U32 R11, RZ, RZ, R12 ;  /* 0x000000ffff0b7224 */ /* 0x000fe400078e000c */
[----:B------:R-:W-:Y:S02]  /*389e0*/  IMAD.MOV.U32 R13, RZ, RZ, R10 ;  /* 0x000000ffff0d7224 */ /* 0x000fe400078e000a */
[----:B------:R-:W-:Y:S02]  /*389f0*/  IMAD.MOV.U32 R12, RZ, RZ, R29 ;  /* 0x000000ffff0c7224 */ /* 0x000fe400078e001d */
.L_x_50214:
[----:B------:R-:W-:Y:S05]  /*38a00*/  BSYNC B1 ;  /* 0x0000000000017941 */ /* 0x000fea0003800000 */
.L_x_50212:
        /* <DEDUP_REMOVED lines=9> */
.L_x_50216:
[----:B------:R-:W-:Y:S01]  /*38aa0*/  MOV R10, R44 ;  /* 0x0000002c000a7202 */ /* 0x000fe20000000f00 */
[----:B------:R-:W-:Y:S02]  /*38ab0*/  IMAD.MOV.U32 R25, RZ, RZ, R11 ;  /* 0x000000ffff197224 */ /* 0x000fe400078e000b */
[----:B------:R-:W-:Y:S02]  /*38ac0*/  IMAD.MOV.U32 R44, RZ, RZ, R31 ;  /* 0x000000ffff2c7224 */ /* 0x000fe400078e001f */
[----:B------:R-:W-:Y:S02]  /*38ad0*/  IMAD.MOV.U32 R11, RZ, RZ, R8 ;  /* 0x000000ffff0b7224 */ /* 0x000fe400078e0008 */
.L_x_50217:
[----:B------:R-:W-:Y:S05]  /*38ae0*/  BSYNC B1 ;  /* 0x0000000000017941 */ /* 0x000fea0003800000 */
.L_x_50215:
        /* <DEDUP_REMOVED lines=9> */
.L_x_50219:
[----:B------:R-:W-:Y:S01]  /*38b80*/  MOV R46, R10 ;  /* 0x0000000a002e7202 */ /* 0x000fe20000000f00 */
[----:B------:R-:W-:Y:S02]  /*38b90*/  IMAD.MOV.U32 R8, RZ, RZ, R25 ;  /* 0x000000ffff087224 */ /* 0x000fe400078e0019 */
[----:B------:R-:W-:Y:S02]  /*38ba0*/  IMAD.MOV.U32 R10, RZ, RZ, R9 ;  /* 0x000000ffff0a7224 */ /* 0x000fe400078e0009 */
[----:B------:R-:W-:Y:S02]  /*38bb0*/  IMAD.MOV.U32 R25, RZ, RZ, R40 ;  /* 0x000000ffff197224 */ /* 0x000fe400078e0028 */
.L_x_50220:
[----:B------:R-:W-:Y:S05]  /*38bc0*/  BSYNC B1 ;  /* 0x0000000000017941 */ /* 0x000fea0003800000 */
.L_x_50218:
        /* <DEDUP_REMOVED lines=9> */
.L_x_50222:
[----:B------:R-:W-:Y:S01]  /*38c60*/  MOV R9, R46 ;  /* 0x0000002e00097202 */ /* 0x000fe20000000f00 */
[----:B------:R-:W-:Y:S02]  /*38c70*/  IMAD.MOV.U32 R40, RZ, RZ, R8 ;  /* 0x000000ffff287224 */ /* 0x000fe400078e0008 */
[----:B------:R-:W-:Y:S02]  /*38c80*/  IMAD.MOV.U32 R46, RZ, RZ, R37 ;  /* 0x000000ffff2e7224 */ /* 0x000fe400078e0025 */
[----:B------:R-:W-:Y:S02]  /*38c90*/  IMAD.MOV.U32 R8, RZ, RZ, R7 ;  /* 0x000000ffff087224 */ /* 0x000fe400078e0007 */
.L_x_50223:
[----:B------:R-:W-:Y:S05]  /*38ca0*/  BSYNC B1 ;  /* 0x0000000000017941 */ /* 0x000fea0003800000 */
.L_x_50221:
        /* <DEDUP_REMOVED lines=9> */
.L_x_50225:
[----:B------:R-:W-:Y:S01]  /*38d40*/  MOV R48, R9 ;  /* 0x0000000900307202 */ /* 0x000fe20000000f00 */
[----:B------:R-:W-:Y:S02]  /*38d50*/  IMAD.MOV.U32 R7, RZ, RZ, R40 ;  /* 0x000000ffff077224 */ /* 0x000fe400078e0028 */
[----:B------:R-:W-:Y:S02]  /*38d60*/  IMAD.MOV.U32 R9, RZ, RZ, R6 ;  /* 0x000000ffff097224 */ /* 0x000fe400078e0006 */
[----:B------:R-:W-:Y:S02]  /*38d70*/  IMAD.MOV.U32 R40, RZ, RZ, R5 ;  /* 0x000000ffff287224 */ /* 0x000fe400078e0005 */
.L_x_50226:
[----:B------:R-:W-:Y:S05]  /*38d80*/  BSYNC B1 ;  /* 0x0000000000017941 */ /* 0x000fea0003800000 */
.L_x_50224:
        /* <DEDUP_REMOVED lines=9> */
.L_x_50228:
[----:B------:R-:W-:Y:S01]  /*38e20*/  MOV R6, R48 ;  /* 0x0000003000067202 */ /* 0x000fe20000000f00 */
[----:B------:R-:W-:Y:S02]  /*38e30*/  IMAD.MOV.U32 R5, RZ, RZ, R7 ;  /* 0x000000ffff057224 */ /* 0x000fe400078e0007 */
[----:B------:R-:W-:Y:S02]  /*38e40*/  IMAD.MOV.U32 R48, RZ, RZ, R39 ;  /* 0x000000ffff307224 */ /* 0x000fe400078e0027 */
[----:B------:R-:W-:Y:S02]  /*38e50*/  IMAD.MOV.U32 R7, RZ, RZ, R4 ;  /* 0x000000ffff077224 */ /* 0x000fe400078e0004 */
.L_x_50229:
[----:B------:R-:W-:Y:S05]  /*38e60*/  BSYNC B1 ;  /* 0x0000000000017941 */ /* 0x000fea0003800000 */
.L_x_50227:
        /* <DEDUP_REMOVED lines=9> */
.L_x_50231:
[----:B------:R-:W-:Y:S01]  /*38f00*/  MOV R27, R6 ;  /* 0x00000006001b7202 */ /* 0x000fe20000000f00 */
[----:B------:R-:W-:Y:S02]  /*38f10*/  IMAD.MOV.U32 R4, RZ, RZ, R5 ;  /* 0x000000ffff047224 */ /* 0x000fe400078e0005 */
[----:B------:R-:W-:Y:S02]  /*38f20*/  IMAD.MOV.U32 R6, RZ, RZ, R3 ;  /* 0x000000ffff067224 */ /* 0x000fe400078e0003 */
[----:B------:R-:W-:Y:S02]  /*38f30*/  IMAD.MOV.U32 R5, RZ, RZ, R2 ;  /* 0x000000ffff057224 */ /* 0x000fe400078e0002 */
.L_x_50232:
[----:B------:R-:W-:Y:S05]  /*38f40*/  BSYNC B1 ;  /* 0x0000000000017941 */ /* 0x000fea0003800000 */
.L_x_50230:
        /* <DEDUP_REMOVED lines=9> */
.L_x_50234:
[----:B------:R-:W-:Y:S01]  /*38fe0*/  MOV R3, R27 ;  /* 0x0000001b00037202 */ /* 0x000fe20000000f00 */
[----:B------:R-:W-:Y:S02]  /*38ff0*/  IMAD.MOV.U32 R2, RZ, RZ, R4 ;  /* 0x000000ffff027224 */ /* 0x000fe400078e0004 */
[----:B------:R-:W-:Y:S02]  /*39000*/  IMAD.MOV.U32 R27, RZ, RZ, R42 ;  /* 0x000000ffff1b7224 */ /* 0x000fe400078e002a */
[----:B------:R-:W-:Y:S02]  /*39010*/  IMAD.MOV.U32 R4, RZ, RZ, R33 ;  /* 0x000000ffff047224 */ /* 0x000fe400078e0021 */
.L_x_50235:
[----:B------:R-:W-:Y:S05]  /*39020*/  BSYNC B1 ;  /* 0x0000000000017941 */ /* 0x000fea0003800000 */
.L_x_50233:
        /* <DEDUP_REMOVED lines=16> */
.L_x_50237:
[----:B------:R-:W-:Y:S02]  /*39130*/  IMAD.MOV.U32 R42, RZ, RZ, R19 ;  /* 0x000000ffff2a7224 */ /* 0x000fe400078e0013 */
[----:B------:R-:W-:Y:S02]  /*39140*/  IMAD.MOV.U32 R30, RZ, RZ, R71 ;  /* 0x000000ffff1e7224 */ /* 0x000fe400078e0047 */
[----:B------:R-:W-:Y:S02]  /*39150*/  IMAD.MOV.U32 R19, RZ, RZ, R32 ;  /* 0x000000ffff137224 */ /* 0x000fe400078e0020 */
[----:B------:R-:W-:Y:S02]  /*39160*/  IMAD.MOV.U32 R71, RZ, RZ, R18 ;  /* 0x000000ffff477224 */ /* 0x000fe400078e0012 */
.L_x_50238:
[----:B------:R-:W-:Y:S05]  /*39170*/  BSYNC B1 ;  /* 0x0000000000017941 */ /* 0x000fea0003800000 */
.L_x_50236:
        /* <DEDUP_REMOVED lines=9> */
.L_x_50240:
[----:B------:R-:W-:Y:S02]  /*39210*/  IMAD.MOV.U32 R31, RZ, RZ, R42 ;  /* 0x000000ffff1f7224 */ /* 0x000fe400078e002a */
[----:B------:R-:W-:Y:S02]  /*39220*/  IMAD.MOV.U32 R29, RZ, RZ, R30 ;  /* 0x000000ffff1d7224 */ /* 0x000fe400078e001e */
[----:B------:R-:W-:Y:S02]  /*39230*/  IMAD.MOV.U32 R42, RZ, RZ, R21 ;  /* 0x000000ffff2a7224 */ /* 0x000fe400078e0015 */
[----:B------:R-:W-:Y:S02]  /*39240*/  IMAD.MOV.U32 R30, RZ, RZ, R17 ;  /* 0x000000ffff1e7224 */ /* 0x000fe400078e0011 */
.L_x_50241:
[----:B------:R-:W-:Y:S05]  /*39250*/  BSYNC B1 ;  /* 0x0000000000017941 */ /* 0x000fea0003800000 */
.L_x_50239:
        /* <DEDUP_REMOVED lines=9> */
.L_x_50243:
[----:B------:R-:W-:Y:S02]  /*392f0*/  IMAD.MOV.U32 R32, RZ, RZ, R31 ;  /* 0x000000ffff207224 */ /* 0x000fe400078e001f */
[----:B------:R-:W-:Y:S02]  /*39300*/  IMAD.MOV.U32 R18, RZ, RZ, R29 ;  /* 0x000000ffff127224 */ /* 0x000fe400078e001d */
[----:B------:R-:W-:Y:S02]  /*39310*/  IMAD.MOV.U32 R31, RZ, RZ, R34 ;  /* 0x000000ffff1f7224 */ /* 0x000fe400078e0022 */
[----:B------:R-:W-:Y:S02]  /*39320*/  IMAD.MOV.U32 R29, RZ, RZ, R16 ;  /* 0x000000ffff1d7224 */ /* 0x000fe400078e0010 */
.L_x_50244:
[----:B------:R-:W-:Y:S05]  /*39330*/  BSYNC B1 ;  /* 0x0000000000017941 */ /* 0x000fea0003800000 */
.L_x_50242:
        /* <DEDUP_REMOVED lines=9> */
.L_x_50246:
[----:B------:R-:W-:Y:S02]  /*393d0*/  IMAD.MOV.U32 R17, RZ, RZ, R32 ;  /* 0x000000ffff117224 */ /* 0x000fe400078e0020 */
[----:B------:R-:W-:Y:S02]  /*393e0*/  IMAD.MOV.U32 R16, RZ, RZ, R18 ;  /* 0x000000ffff107224 */ /* 0x000fe400078e0012 */
[----:B------:R-:W-:Y:S02]  /*393f0*/  IMAD.MOV.U32 R32, RZ, RZ, R35 ;  /* 0x000000ffff207224 */ /* 0x000fe400078e0023 */
[----:B------:R-:W-:Y:S02]  /*39400*/  IMAD.MOV.U32 R18, RZ, RZ, R23 ;  /* 0x000000ffff127224 */ /* 0x000fe400078e0017 */
.L_x_50247:
[----:B------:R-:W-:Y:S05]  /*39410*/  BSYNC B1 ;  /* 0x0000000000017941 */ /* 0x000fea0003800000 */
.L_x_50245:
        /* <DEDUP_REMOVED lines=9> */
.L_x_50249:
[----:B------:R-:W-:Y:S02]  /*394b0*/  IMAD.MOV.U32 R23, RZ, RZ, R17 ;  /* 0x000000ffff177224 */ /* 0x000fe400078e0011 */
[----:B------:R-:W-:Y:S02]  /*394c0*/  IMAD.MOV.U32 R21, RZ, RZ, R16 ;  /* 0x000000ffff157224 */ /* 0x000fe400078e0010 */
[----:B------:R-:W-:Y:S02]  /*394d0*/  IMAD.MOV.U32 R17, RZ, RZ, R14 ;  /* 0x000000ffff117224 */ /* 0x000fe400078e000e */
[----:B------:R-:W-:Y:S02]  /*394e0*/  IMAD.MOV.U32 R16, RZ, RZ, R15 ;  /* 0x000000ffff107224 */ /* 0x000fe400078e000f */
.L_x_50250:
[----:B------:R-:W-:Y:S05]  /*394f0*/  BSYNC B1 ;  /* 0x0000000000017941 */ /* 0x000fea0003800000 */
.L_x_50248:
        /* <DEDUP_REMOVED lines=9> */
.L_x_50252:
[----:B------:R-:W-:Y:S02]  /*39590*/  IMAD.MOV.U32 R14, RZ, RZ, R23 ;  /* 0x000000ffff0e7224 */ /* 0x000fe400078e0017 */
[----:B------:R-:W-:Y:S02]  /*395a0*/  IMAD.MOV.U32 R15, RZ, RZ, R21 ;  /* 0x000000ffff0f7224 */ /* 0x000fe400078e0015 */
[----:B------:R-:W-:Y:S02]  /*395b0*/  IMAD.MOV.U32 R23, RZ, RZ, R38 ;  /* 0x000000ffff177224 */ /* 0x000fe400078e0026 */
[----:B------:R-:W-:Y:S02]  /*395c0*/  IMAD.MOV.U32 R21, RZ, RZ, R36 ;  /* 0x000000ffff157224 */ /* 0x000fe400078e0024 */
.L_x_50253:
[----:B------:R-:W-:Y:S05]  /*395d0*/  BSYNC B1 ;  /* 0x0000000000017941 */ /* 0x000fea0003800000 */
.L_x_50251:
        /* <DEDUP_REMOVED lines=9> */
.L_x_50255:
[----:B------:R-:W-:Y:S02]  /*39670*/  IMAD.MOV.U32 R33, RZ, RZ, R14 ;  /* 0x000000ffff217224 */ /* 0x000fe400078e000e */
[----:B------:R-:W-:Y:S02]  /*39680*/  IMAD.MOV.U32 R34, RZ, RZ, R15 ;  /* 0x000000ffff227224 */ /* 0x000fe400078e000f */
[----:B------:R-:W-:Y:S02]  /*39690*/  IMAD.MOV.U32 R14, RZ, RZ, R13 ;  /* 0x000000ffff0e7224 */ /* 0x000fe400078e000d */
[----:B------:R-:W-:Y:S02]  /*396a0*/  IMAD.MOV.U32 R15, RZ, RZ, R12 ;  /* 0x000000ffff0f7224 */ /* 0x000fe400078e000c */
.L_x_50256:
[----:B------:R-:W-:Y:S05]  /*396b0*/  BSYNC B1 ;  /* 0x0000000000017941 */ /* 0x000fea0003800000 */
.L_x_50254:
        /* <DEDUP_REMOVED lines=9> */
.L_x_50258:
[----:B------:R-:W-:Y:S02]  /*39750*/  IMAD.MOV.U32 R13, RZ, RZ, R33 ;  /* 0x000000ffff0d7224 */ /* 0x000fe400078e0021 */
[----:B------:R-:W-:Y:S02]  /*39760*/  IMAD.MOV.U32 R12, RZ, RZ, R34 ;  /* 0x000000ffff0c7224 */ /* 0x000fe400078e0022 */
[----:B------:R-:W-:Y:S02]  /*39770*/  IMAD.MOV.U32 R33, RZ, RZ, R44 ;  /* 0x000000ffff217224 */ /* 0x000fe400078e002c */
[----:B------:R-:W-:Y:S02]  /*39780*/  IMAD.MOV.U32 R34, RZ, RZ, R11 ;  /* 0x000000ffff227224 */ /* 0x000fe400078e000b */
.L_x_50259:
[----:B------:R-:W-:Y:S05]  /*39790*/  BSYNC B1 ;  /* 0x0000000000017941 */ /* 0x000fea0003800000 */
.L_x_50257:
        /* <DEDUP_REMOVED lines=9> */
.L_x_50261:
[----:B------:R-:W-:Y:S02]  /*39830*/  IMAD.MOV.U32 R35, RZ, RZ, R13 ;  /* 0x000000ffff237224 */ /* 0x000fe400078e000d */
[----:B------:R-:W-:Y:S02]  /*39840*/  IMAD.MOV.U32 R11, RZ, RZ, R12 ;  /* 0x000000ffff0b7224 */ /* 0x000fe400078e000c */
[----:B------:R-:W-:Y:S02]  /*39850*/  IMAD.MOV.U32 R13, RZ, RZ, R10 ;  /* 0x000000ffff0d7224 */ /* 0x000fe400078e000a */
[----:B------:R-:W-:Y:S02]  /*39860*/  IMAD.MOV.U32 R12, RZ, RZ, R25 ;  /* 0x000000ffff0c7224 */ /* 0x000fe400078e0019 */
.L_x_50262:
[----:B------:R-:W-:Y:S05]  /*39870*/  BSYNC B1 ;  /* 0x0000000000017941 */ /* 0x000fea0003800000 */
.L_x_50260:
        /* <DEDUP_REMOVED lines=9> */
.L_x_50264:
[----:B------:R-:W-:Y:S02]  /*39910*/  IMAD.MOV.U32 R10, RZ, RZ, R35 ;  /* 0x000000ffff0a7224 */ /* 0x000fe400078e0023 */
[----:B------:R-:W-:Y:S02]  /*39920*/  IMAD.MOV.U32 R25, RZ, RZ, R11 ;  /* 0x000000ffff197224 */ /* 0x000fe400078e000b */
[----:B------:R-:W-:Y:S02]  /*39930*/  IMAD.MOV.U32 R35, RZ, RZ, R46 ;  /* 0x000000ffff237224 */ /* 0x000fe400078e002e */
[----:B------:R-:W-:Y:S02]  /*39940*/  IMAD.MOV.U32 R11, RZ, RZ, R8 ;  /* 0x000000ffff0b7224 */ /* 0x000fe400078e0008 */
.L_x_50265:
[----:B------:R-:W-:Y:S05]  /*39950*/  BSYNC B1 ;  /* 0x0000000000017941 */ /* 0x000fea0003800000 */
.L_x_50263:
        /* <DEDUP_REMOVED lines=9> */
.L_x_50267:
[----:B------:R-:W-:Y:S02]  /*399f0*/  IMAD.MOV.U32 R37, RZ, RZ, R10 ;  /* 0x000000ffff257224 */ /* 0x000fe400078e000a */
[----:B------:R-:W-:Y:S02]  /*39a00*/  IMAD.MOV.U32 R8, RZ, RZ, R25 ;  /* 0x000000ffff087224 */ /* 0x000fe400078e0019 */
[----:B------:R-:W-:Y:S02]  /*39a10*/  IMAD.MOV.U32 R10, RZ, RZ, R9 ;  /* 0x000000ffff0a7224 */ /* 0x000fe400078e0009 */
[----:B------:R-:W-:Y:S02]  /*39a20*/  IMAD.MOV.U32 R25, RZ, RZ, R40 ;  /* 0x000000ffff197224 */ /* 0x000fe400078e0028 */
.L_x_50268:
[----:B------:R-:W-:Y:S05]  /*39a30*/  BSYNC B1 ;  /* 0x0000000000017941 */ /* 0x000fea0003800000 */
.L_x_50266:
        /* <DEDUP_REMOVED lines=9> */
.L_x_50270:
[----:B------:R-:W-:Y:S02]  /*39ad0*/  IMAD.MOV.U32 R9, RZ, RZ, R37 ;  /* 0x000000ffff097224 */ /* 0x000fe400078e0025 */
[----:B------:R-:W-:Y:S02]  /*39ae0*/  IMAD.MOV.U32 R36, RZ, RZ, R8 ;  /* 0x000000ffff247224 */ /* 0x000fe400078e0008 */
[----:B------:R-:W-:Y:S02]  /*39af0*/  IMAD.MOV.U32 R37, RZ, RZ, R48 ;  /* 0x000000ffff257224 */ /* 0x000fe400078e0030 */
[----:B------:R-:W-:Y:S02]  /*39b00*/  IMAD.MOV.U32 R8, RZ, RZ, R7 ;  /* 0x000000ffff087224 */ /* 0x000fe400078e0007 */
.L_x_50271:
[----:B------:R-:W-:Y:S05]  /*39b10*/  BSYNC B1 ;  /* 0x0000000000017941 */ /* 0x000fea0003800000 */
.L_x_50269:
        /* <DEDUP_REMOVED lines=9> */
.L_x_50273:
[----:B------:R-:W-:Y:S02]  /*39bb0*/  IMAD.MOV.U32 R38, RZ, RZ, R9 ;  /* 0x000000ffff267224 */ /* 0x000fe400078e0009 */
[----:B------:R-:W-:Y:S02]  /*39bc0*/  IMAD.MOV.U32 R7, RZ, RZ, R36 ;  /* 0x000000ffff077224 */ /* 0x000fe400078e0024 */
[----:B------:R-:W-:Y:S02]  /*39bd0*/  IMAD.MOV.U32 R9, RZ, RZ, R6 ;  /* 0x000000ffff097224 */ /* 0x000fe400078e0006 */
[----:B------:R-:W-:Y:S02]  /*39be0*/  IMAD.MOV.U32 R36, RZ, RZ, R5 ;  /* 0x000000ffff247224 */ /* 0x000fe400078e0005 */
.L_x_50274:
[----:B------:R-:W-:Y:S05]  /*39bf0*/  BSYNC B1 ;  /* 0x0000000000017941 */ /* 0x000fea0003800000 */
.L_x_50272:
        /* <DEDUP_REMOVED lines=9> */
.L_x_50276:
[----:B------:R-:W-:Y:S02]  /*39c90*/  IMAD.MOV.U32 R6, RZ, RZ, R38 ;  /* 0x000000ffff067224 */ /* 0x000fe400078e0026 */
[----:B------:R-:W-:Y:S02]  /*39ca0*/  IMAD.MOV.U32 R5, RZ, RZ, R7 ;  /* 0x000000ffff057224 */ /* 0x000fe400078e0007 */
[----:B------:R-:W-:Y:S02]  /*39cb0*/  IMAD.MOV.U32 R38, RZ, RZ, R27 ;  /* 0x000000ffff267224 */ /* 0x000fe400078e001b */
[----:B------:R-:W-:Y:S02]  /*39cc0*/  IMAD.MOV.U32 R7, RZ, RZ, R4 ;  /* 0x000000ffff077224 */ /* 0x000fe400078e0004 */
.L_x_50277:
[----:B------:R-:W-:Y:S05]  /*39cd0*/  BSYNC B1 ;  /* 0x0000000000017941 */ /* 0x000fea0003800000 */
.L_x_50275:
        /* <DEDUP_REMOVED lines=9> */
.L_x_50279:
[----:B------:R-:W-:Y:S02]  /*39d70*/  IMAD.MOV.U32 R27, RZ, RZ, R6 ;  /* 0x000000ffff1b7224 */ /* 0x000fe400078e0006 */
[----:B------:R-:W-:Y:S02]  /*39d80*/  IMAD.MOV.U32 R4, RZ, RZ, R5 ;  /* 0x000000ffff047224 */ /* 0x000fe400078e0005 */
[----:B------:R-:W-:Y:S02]  /*39d90*/  IMAD.MOV.U32 R6, RZ, RZ, R3 ;  /* 0x000000ffff067224 */ /* 0x000fe400078e0003 */
[----:B------:R-:W-:Y:S02]  /*39da0*/  IMAD.MOV.U32 R5, RZ, RZ, R2 ;  /* 0x000000ffff057224 */ /* 0x000fe400078e0002 */
.L_x_50280:
[----:B------:R-:W-:Y:S05]  /*39db0*/  BSYNC B1 ;  /* 0x0000000000017941 */ /* 0x000fea0003800000 */
.L_x_50278:
        /* <DEDUP_REMOVED lines=16> */
.L_x_50282:
[----:B------:R-:W-:Y:S01]  /*39ec0*/  IMAD.MOV.U32 R2, RZ, RZ, R19 ;  /* 0x000000ffff027224 */ /* 0x000fe200078e0013 */
[----:B------:R-:W-:Y:S01]  /*39ed0*/  MOV R19, R42 ;  /* 0x0000002a00137202 */ /* 0x000fe20000000f00 */
[----:B------:R-:W-:Y:S02]  /*39ee0*/  IMAD.MOV.U32 R28, RZ, RZ, R71 ;  /* 0x000000ffff1c7224 */ /* 0x000fe400078e0047 */
[----:B------:R-:W-:Y:S02]  /*39ef0*/  IMAD.MOV.U32 R71, RZ, RZ, R30 ;  /* 0x000000ffff477224 */ /* 0x000fe400078e001e */
.L_x_50283:
[----:B------:R-:W-:Y:S05]  /*39f00*/  BSYNC B1 ;  /* 0x0000000000017941 */ /* 0x000fea0003800000 */
.L_x_50281:
        /* <DEDUP_REMOVED lines=9> */
.L_x_50285:
[----:B------:R-:W-:Y:S01]  /*39fa0*/  IMAD.MOV.U32 R3, RZ, RZ, R2 ;  /* 0x000000ffff037224 */ /* 0x000fe200078e0002 */
[----:B------:R-:W-:Y:S01]  /*39fb0*/  MOV R2, R31 ;  /* 0x0000001f00027202 */ /* 0x000fe20000000f00 */
[----:B------:R-:W-:Y:S02]  /*39fc0*/  IMAD.MOV.U32 R39, RZ, RZ, R28 ;  /* 0x000000ffff277224 */ /* 0x000fe400078e001c */
[----:B------:R-:W-:Y:S02]  /*39fd0*/  IMAD.MOV.U32 R28, RZ, RZ, R29 ;  /* 0x000000ffff1c7224 */ /* 0x000fe400078e001d */
.L_x_50286:
[----:B------:R-:W-:Y:S05]  /*39fe0*/  BSYNC B1 ;  /* 0x0000000000017941 */ /* 0x000fea0003800000 */
.L_x_50284:
        /* <DEDUP_REMOVED lines=9> */
.L_x_50288:
[----:B------:R-:W-:Y:S01]  /*3a080*/  IMAD.MOV.U32 R30, RZ, RZ, R3 ;  /* 0x000000ffff1e7224 */ /* 0x000fe200078e0003 */
[----:B------:R-:W-:Y:S01]  /*3a090*/  MOV R3, R32 ;  /* 0x0000002000037202 */ /* 0x000fe20000000f00 */
[----:B------:R-:W-:Y:S02]  /*3a0a0*/  IMAD.MOV.U32 R29, RZ, RZ, R39 ;  /* 0x000000ffff1d7224 */ /* 0x000fe400078e0027 */
[----:B------:R-:W-:Y:S02]  /*3a0b0*/  IMAD.MOV.U32 R39, RZ, RZ, R18 ;  /* 0x000000ffff277224 */ /* 0x000fe400078e0012 */
.L_x_50289:
[----:B------:R-:W-:Y:S05]  /*3a0c0*/  BSYNC B1 ;  /* 0x0000000000017941 */ /* 0x000fea0003800000 */
.L_x_50287:
        /* <DEDUP_REMOVED lines=9> */
.L_x_50291:
[----:B------:R-:W-:Y:S01]  /*3a160*/  IMAD.MOV.U32 R18, RZ, RZ, R30 ;  /* 0x000000ffff127224 */ /* 0x000fe200078e001e */
[----:B------:R-:W-:Y:S01]  /*3a170*/  MOV R30, R17 ;  /* 0x00000011001e7202 */ /* 0x000fe20000000f00 */
[----:B------:R-:W-:Y:S02]  /*3a180*/  IMAD.MOV.U32 R32, RZ, RZ, R29 ;  /* 0x000000ffff207224 */ /* 0x000fe400078e001d */
[----:B------:R-:W-:Y:S02]  /*3a190*/  IMAD.MOV.U32 R29, RZ, RZ, R16 ;  /* 0x000000ffff1d7224 */ /* 0x000fe400078e0010 */
.L_x_50292:
[----:B------:R-:W-:Y:S05]  /*3a1a0*/  BSYNC B1 ;  /* 0x0000000000017941 */ /* 0x000fea0003800000 */
.L_x_50290:
        /* <DEDUP_REMOVED lines=9> */
.L_x_50294:
[----:B------:R-:W-:Y:S01]  /*3a240*/  IMAD.MOV.U32 R17, RZ, RZ, R18 ;  /* 0x000000ffff117224 */ /* 0x000fe200078e0012 */
[----:B------:R-:W-:Y:S01]  /*3a250*/  MOV R18, R23 ;  /* 0x0000001700127202 */ /* 0x000fe20000000f00 */
[----:B------:R-:W-:Y:S02]  /*3a260*/  IMAD.MOV.U32 R16, RZ, RZ, R32 ;  /* 0x000000ffff107224 */ /* 0x000fe400078e0020 */
[----:B------:R-:W-:Y:S02]  /*3a270*/  IMAD.MOV.U32 R32, RZ, RZ, R21 ;  /* 0x000000ffff207224 */ /* 0x000fe400078e0015 */
.L_x_50295:
[----:B------:R-:W-:Y:S05]  /*3a280*/  BSYNC B1 ;  /* 0x0000000000017941 */ /* 0x000fea0003800000 */
.L_x_50293:
        /* <DEDUP_REMOVED lines=9> */
.L_x_50297:
[----:B------:R-:W-:Y:S01]  /*3a320*/  IMAD.MOV.U32 R40, RZ, RZ, R17 ;  /* 0x000000ffff287224 */ /* 0x000fe200078e0011 */
[----:B------:R-:W-:Y:S01]  /*3a330*/  MOV R17, R14 ;  /* 0x0000000e00117202 */ /* 0x000fe20000000f00 */
[----:B------:R-:W-:Y:S02]  /*3a340*/  IMAD.MOV.U32 R21, RZ, RZ, R16 ;  /* 0x000000ffff157224 */ /* 0x000fe400078e0010 */
[----:B------:R-:W-:Y:S02]  /*3a350*/  IMAD.MOV.U32 R16, RZ, RZ, R15 ;  /* 0x000000ffff107224 */ /* 0x000fe400078e000f */
.L_x_50298:
[----:B------:R-:W-:Y:S05]  /*3a360*/  BSYNC B1 ;  /* 0x0000000000017941 */ /* 0x000fea0003800000 */
.L_x_50296:
        /* <DEDUP_REMOVED lines=9> */
.L_x_50300:
[----:B------:R-:W-:Y:S01]  /*3a400*/  IMAD.MOV.U32 R14, RZ, RZ, R40 ;  /* 0x000000ffff0e7224 */ /* 0x000fe200078e0028 */
[----:B------:R-:W-:Y:S01]  /*3a410*/  MOV R40, R33 ;  /* 0x0000002100287202 */ /* 0x000fe20000000f00 */
[----:B------:R-:W-:Y:S02]  /*3a420*/  IMAD.MOV.U32 R15, RZ, RZ, R21 ;  /* 0x000000ffff0f7224 */ /* 0x000fe400078e0015 */
[----:B------:R-:W-:Y:S02]  /*3a430*/  IMAD.MOV.U32 R21, RZ, RZ, R34 ;  /* 0x000000ffff157224 */ /* 0x000fe400078e0022 */
.L_x_50301:
[----:B------:R-:W-:Y:S05]  /*3a440*/  BSYNC B1 ;  /* 0x0000000000017941 */ /* 0x000fea0003800000 */
.L_x_50299:
        /* <DEDUP_REMOVED lines=9> */
.L_x_50303:
[----:B------:R-:W-:Y:S01]  /*3a4e0*/  IMAD.MOV.U32 R34, RZ, RZ, R14 ;  /* 0x000000ffff227224 */ /* 0x000fe200078e000e */
[----:B------:R-:W-:Y:S01]  /*3a4f0*/  MOV R14, R13 ;  /* 0x0000000d000e7202 */ /* 0x000fe20000000f00 */
[----:B------:R-:W-:Y:S02]  /*3a500*/  IMAD.MOV.U32 R42, RZ, RZ, R15 ;  /* 0x000000ffff2a7224 */ /* 0x000fe400078e000f */
[----:B------:R-:W-:Y:S02]  /*3a510*/  IMAD.MOV.U32 R15, RZ, RZ, R12 ;  /* 0x000000ffff0f7224 */ /* 0x000fe400078e000c */
.L_x_50304:
[----:B------:R-:W-:Y:S05]  /*3a520*/  BSYNC B1 ;  /* 0x0000000000017941 */ /* 0x000fea0003800000 */
.L_x_50302:
        /* <DEDUP_REMOVED lines=9> */
.L_x_50306:
[----:B------:R-:W-:Y:S01]  /*3a5c0*/  IMAD.MOV.U32 R13, RZ, RZ, R34 ;  /* 0x000000ffff0d7224 */ /* 0x000fe200078e0022 */
[----:B------:R-:W-:Y:S01]  /*3a5d0*/  MOV R34, R35 ;  /* 0x0000002300227202 */ /* 0x000fe20000000f00 */
[----:B------:R-:W-:Y:S02]  /*3a5e0*/  IMAD.MOV.U32 R12, RZ, RZ, R42 ;  /* 0x000000ffff0c7224 */ /* 0x000fe400078e002a */
[----:B------:R-:W-:Y:S02]  /*3a5f0*/  IMAD.MOV.U32 R42, RZ, RZ, R11 ;  /* 0x000000ffff2a7224 */ /* 0x000fe400078e000b */
.L_x_50307:
[----:B------:R-:W-:Y:S05]  /*3a600*/  BSYNC B1 ;  /* 0x0000000000017941 */ /* 0x000fea0003800000 */
.L_x_50305:
        /* <DEDUP_REMOVED lines=9> */
.L_x_50309:
[----:B------:R-:W-:Y:S01]  /*3a6a0*/  IMAD.MOV.U32 R44, RZ, RZ, R13 ;  /* 0x000000ffff2c7224 */ /* 0x000fe200078e000d */
[----:B------:R-:W-:Y:S01]  /*3a6b0*/  MOV R13, R10 ;  /* 0x0000000a000d7202 */ /* 0x000fe20000000f00 */
[----:B------:R-:W-:Y:S02]  /*3a6c0*/  IMAD.MOV.U32 R11, RZ, RZ, R12 ;  /* 0x000000ffff0b7224 */ /* 0x000fe400078e000c */
[----:B------:R-:W-:Y:S02]  /*3a6d0*/  IMAD.MOV.U32 R12, RZ, RZ, R25 ;  /* 0x000000ffff0c7224 */ /* 0x000fe400078e0019 */
.L_x_50310:
[----:B------:R-:W-:Y:S05]  /*3a6e0*/  BSYNC B1 ;  /* 0x0000000000017941 */ /* 0x000fea0003800000 */
.L_x_50308:
        /* <DEDUP_REMOVED lines=9> */
.L_x_50312:
[----:B------:R-:W-:Y:S01]  /*3a780*/  IMAD.MOV.U32 R10, RZ, RZ, R44 ;  /* 0x000000ffff0a7224 */ /* 0x000fe200078e002c */
[----:B------:R-:W-:Y:S01]  /*3a790*/  MOV R44, R37 ;  /* 0x00000025002c7202 */ /* 0x000fe20000000f00 */
[----:B------:R-:W-:Y:S02]  /*3a7a0*/  IMAD.MOV.U32 R23, RZ, RZ, R11 ;  /* 0x000000ffff177224 */ /* 0x000fe400078e000b */
[----:B------:R-:W-:Y:S02]  /*3a7b0*/  IMAD.MOV.U32 R11, RZ, RZ, R8 ;  /* 0x000000ffff0b7224 */ /* 0x000fe400078e0008 */
.L_x_50313:
[----:B------:R-:W-:Y:S05]  /*3a7c0*/  BSYNC B1 ;  /* 0x0000000000017941 */ /* 0x000fea0003800000 */
.L_x_50311:
        /* <DEDUP_REMOVED lines=9> */
.L_x_50315:
[----:B------:R-:W-:Y:S01]  /*3a860*/  IMAD.MOV.U32 R25, RZ, RZ, R10 ;  /* 0x000000ffff197224 */ /* 0x000fe200078e000a */
[----:B------:R-:W-:Y:S01]  /*3a870*/  MOV R10, R9 ;  /* 0x00000009000a7202 */ /* 0x000fe20000000f00 */
[----:B------:R-:W-:Y:S02]  /*3a880*/  IMAD.MOV.U32 R8, RZ, RZ, R23 ;  /* 0x000000ffff087224 */ /* 0x000fe400078e0017 */
[----:B------:R-:W-:Y:S02]  /*3a890*/  IMAD.MOV.U32 R23, RZ, RZ, R36 ;  /* 0x000000ffff177224 */ /* 0x000fe400078e0024 */
.L_x_50316:
[----:B------:R-:W-:Y:S05]  /*3a8a0*/  BSYNC B1 ;  /* 0x0000000000017941 */ /* 0x000fea0003800000 */
.L_x_50314:
        /* <DEDUP_REMOVED lines=9> */
.L_x_50318:
[----:B------:R-:W-:Y:S01]  /*3a940*/  IMAD.MOV.U32 R9, RZ, RZ, R25 ;  /* 0x000000ffff097224 */ /* 0x000fe200078e0019 */
[----:B------:R-:W-:Y:S01]  /*3a950*/  MOV R25, R38 ;  /* 0x0000002600197202 */ /* 0x000fe20000000f00 */
[----:B------:R-:W-:Y:S02]  /*3a960*/  IMAD.MOV.U32 R36, RZ, RZ, R8 ;  /* 0x000000ffff247224 */ /* 0x000fe400078e0008 */
[----:B------:R-:W-:Y:S02]  /*3a970*/  IMAD.MOV.U32 R8, RZ, RZ, R7 ;  /* 0x000000ffff087224 */ /* 0x000fe400078e0007 */
.L_x_50319:
[----:B------:R-:W-:Y:S05]  /*3a980*/  BSYNC B1 ;  /* 0x0000000000017941 */ /* 0x000fea0003800000 */
.L_x_50317:
        /* <DEDUP_REMOVED lines=9> */
.L_x_50321:
[----:B------:R-:W-:Y:S01]  /*3aa20*/  IMAD.MOV.U32 R38, RZ, RZ, R9 ;  /* 0x000000ffff267224 */ /* 0x000fe200078e0009 */
[----:B------:R-:W-:Y:S01]  /*3aa30*/  MOV R9, R6 ;  /* 0x0000000600097202 */ /* 0x000fe20000000f00 */
[----:B------:R-:W-:Y:S02]  /*3aa40*/  IMAD.MOV.U32 R7, RZ, RZ, R36 ;  /* 0x000000ffff077224 */ /* 0x000fe400078e0024 */
[----:B------:R-:W-:Y:S02]  /*3aa50*/  IMAD.MOV.U32 R36, RZ, RZ, R5 ;  /* 0x000000ffff247224 */ /* 0x000fe400078e0005 */
.L_x_50322:
[----:B------:R-:W-:Y:S05]  /*3aa60*/  BSYNC B1 ;  /* 0x0000000000017941 */ /* 0x000fea0003800000 */
.L_x_50320:
        /* <DEDUP_REMOVED lines=9> */
.L_x_50324:
[----:B------:R-:W-:Y:S01]  /*3ab00*/  IMAD.MOV.U32 R5, RZ, RZ, R38 ;  /* 0x000000ffff057224 */ /* 0x000fe200078e0026 */
[----:B------:R-:W-:Y:S01]  /*3ab10*/  MOV R38, R27 ;  /* 0x0000001b00267202 */ /* 0x000fe20000000f00 */
[----:B------:R-:W-:Y:S02]  /*3ab20*/  IMAD.MOV.U32 R6, RZ, RZ, R7 ;  /* 0x000000ffff067224 */ /* 0x000fe400078e0007 */
[----:B------:R-:W-:Y:S02]  /*3ab30*/  IMAD.MOV.U32 R7, RZ, RZ, R4 ;  /* 0x000000ffff077224 */ /* 0x000fe400078e0004 */
.L_x_50325:
[----:B------:R-:W-:Y:S05]  /*3ab40*/  BSYNC B1 ;  /* 0x0000000000017941 */ /* 0x000fea0003800000 */
.L_x_50323:
        /* <DEDUP_REMOVED lines=16> */
.L_x_50327:
[----:B------:R-:W-:Y:S01]  /*3ac50*/  MOV R4, R19 ;  /* 0x0000001300047202 */ /* 0x000fe20000000f00 */
[----:B------:R-:W-:Y:S02]  /*3ac60*/  IMAD.MOV.U32 R26, RZ, RZ, R71 ;  /* 0x000000ffff1a7224 */ /* 0x000fe400078e0047 */
[----:B------:R-:W-:Y:S02]  /*3ac70*/  IMAD.MOV.U32 R19, RZ, RZ, R2 ;  /* 0x000000ffff137224 */ /* 0x000fe400078e0002 */
[----:B------:R-:W-:Y:S02]  /*3ac80*/  IMAD.MOV.U32 R71, RZ, RZ, R28 ;  /* 0x000000ffff477224 */ /* 0x000fe400078e001c */
.L_x_50328:
[----:B------:R-:W-:Y:S05]  /*3ac90*/  BSYNC B1 ;  /* 0x0000000000017941 */ /* 0x000fea0003800000 */
.L_x_50326:
        /* <DEDUP_REMOVED lines=9> */
.L_x_50330:
[----:B------:R-:W-:Y:S01]  /*3ad30*/  MOV R27, R4 ;  /* 0x00000004001b7202 */ /* 0x000fe20000000f00 */
[----:B------:R-:W-:Y:S02]  /*3ad40*/  IMAD.MOV.U32 R2, RZ, RZ, R26 ;  /* 0x000000ffff027224 */ /* 0x000fe400078e001a */
[----:B------:R-:W-:Y:S02]  /*3ad50*/  IMAD.MOV.U32 R4, RZ, RZ, R3 ;  /* 0x000000ffff047224 */ /* 0x000fe400078e0003 */
[----:B------:R-:W-:Y:S02]  /*3ad60*/  IMAD.MOV.U32 R26, RZ, RZ, R39 ;  /* 0x000000ffff1a7224 */ /* 0x000fe400078e0027 */
.L_x_50331:
[----:B------:R-:W-:Y:S05]  /*3ad70*/  BSYNC B1 ;  /* 0x0000000000017941 */ /* 0x000fea0003800000 */
.L_x_50329:
        /* <DEDUP_REMOVED lines=9> */
.L_x_50333:
[----:B------:R-:W-:Y:S01]  /*3ae10*/  MOV R3, R27 ;  /* 0x0000001b00037202 */ /* 0x000fe20000000f00 */
[----:B------:R-:W-:Y:S02]  /*3ae20*/  IMAD.MOV.U32 R31, RZ, RZ, R2 ;  /* 0x000000ffff1f7224 */ /* 0x000fe400078e0002 */
[----:B------:R-:W-:Y:S02]  /*3ae30*/  IMAD.MOV.U32 R27, RZ, RZ, R30 ;  /* 0x000000ffff1b7224 */ /* 0x000fe400078e001e */
[----:B------:R-:W-:Y:S02]  /*3ae40*/  IMAD.MOV.U32 R2, RZ, RZ, R29 ;  /* 0x000000ffff027224 */ /* 0x000fe400078e001d */
.L_x_50334:
[----:B------:R-:W-:Y:S05]  /*3ae50*/  BSYNC B1 ;  /* 0x0000000000017941 */ /* 0x000fea0003800000 */
.L_x_50332:
        /* <DEDUP_REMOVED lines=9> */
.L_x_50336:
[----:B------:R-:W-:Y:S01]  /*3aef0*/  MOV R28, R3 ;  /* 0x00000003001c7202 */ /* 0x000fe20000000f00 */
[----:B------:R-:W-:Y:S02]  /*3af00*/  IMAD.MOV.U32 R29, RZ, RZ, R31 ;  /* 0x000000ffff1d7224 */ /* 0x000fe400078e001f */
[----:B------:R-:W-:Y:S02]  /*3af10*/  IMAD.MOV.U32 R3, RZ, RZ, R18 ;  /* 0x000000ffff037224 */ /* 0x000fe400078e0012 */
[----:B------:R-:W-:Y:S02]  /*3af20*/  IMAD.MOV.U32 R31, RZ, RZ, R32 ;  /* 0x000000ffff1f7224 */ /* 0x000fe400078e0020 */
.L_x_50337:
[----:B------:R-:W-:Y:S05]  /*3af30*/  BSYNC B1 ;  /* 0x0000000000017941 */ /* 0x000fea0003800000 */
.L_x_50335:
        /* <DEDUP_REMOVED lines=9> */
.L_x_50339:
[----:B------:R-:W-:Y:S01]  /*3afd0*/  MOV R33, R28 ;  /* 0x0000001c00217202 */ /* 0x000fe20000000f00 */
[----:B------:R-:W-:Y:S02]  /*3afe0*/  IMAD.MOV.U32 R18, RZ, RZ, R29 ;  /* 0x000000ffff127224 */ /* 0x000fe400078e001d */
[----:B------:R-:W-:Y:S02]  /*3aff0*/  IMAD.MOV.U32 R28, RZ, RZ, R17 ;  /* 0x000000ffff1c7224 */ /* 0x000fe400078e0011 */
[----:B------:R-:W-:Y:S02]  /*3b000*/  IMAD.MOV.U32 R29, RZ, RZ, R16 ;  /* 0x000000ffff1d7224 */ /* 0x000fe400078e0010 */
.L_x_50340:
[----:B------:R-:W-:Y:S05]  /*3b010*/  BSYNC B1 ;  /* 0x0000000000017941 */ /* 0x000fea0003800000 */
.L_x_50338:
        /* <DEDUP_REMOVED lines=9> */
.L_x_50342:
[----:B------:R-:W-:Y:S01]  /*3b0b0*/  MOV R17, R33 ;  /* 0x0000002100117202 */ /* 0x000fe20000000f00 */
[----:B------:R-:W-:Y:S02]  /*3b0c0*/  IMAD.MOV.U32 R16, RZ, RZ, R18 ;  /* 0x000000ffff107224 */ /* 0x000fe400078e0012 */
[----:B------:R-:W-:Y:S02]  /*3b0d0*/  IMAD.MOV.U32 R33, RZ, RZ, R40 ;  /* 0x000000ffff217224 */ /* 0x000fe400078e0028 */
[----:B------:R-:W-:Y:S02]  /*3b0e0*/  IMAD.MOV.U32 R18, RZ, RZ, R21 ;  /* 0x000000ffff127224 */ /* 0x000fe400078e0015 */
.L_x_50343:
[----:B------:R-:W-:Y:S05]  /*3b0f0*/  BSYNC B1 ;  /* 0x0000000000017941 */ /* 0x000fea0003800000 */
.L_x_50341:
        /* <DEDUP_REMOVED lines=9> */
.L_x_50345:
[----:B------:R-:W-:Y:S01]  /*3b190*/  MOV R21, R17 ;  /* 0x0000001100157202 */ /* 0x000fe20000000f00 */
[----:B------:R-:W-:Y:S02]  /*3b1a0*/  IMAD.MOV.U32 R35, RZ, RZ, R16 ;  /* 0x000000ffff237224 */ /* 0x000fe400078e0010 */
[----:B------:R-:W-:Y:S02]  /*3b1b0*/  IMAD.MOV.U32 R17, RZ, RZ, R14 ;  /* 0x000000ffff117224 */ /* 0x000fe400078e000e */
[----:B------:R-:W-:Y:S02]  /*3b1c0*/  IMAD.MOV.U32 R16, RZ, RZ, R15 ;  /* 0x000000ffff107224 */ /* 0x000fe400078e000f */
.L_x_50346:
[----:B------:R-:W-:Y:S05]  /*3b1d0*/  BSYNC B1 ;  /* 0x0000000000017941 */ /* 0x000fea0003800000 */
.L_x_50344:
        /* <DEDUP_REMOVED lines=9> */
.L_x_50348:
[----:B------:R-:W-:Y:S01]  /*3b270*/  MOV R14, R21 ;  /* 0x00000015000e7202 */ /* 0x000fe20000000f00 */
[----:B------:R-:W-:Y:S02]  /*3b280*/  IMAD.MOV.U32 R15, RZ, RZ, R35 ;  /* 0x000000ffff0f7224 */ /* 0x000fe400078e0023 */
[----:B------:R-:W-:Y:S02]  /*3b290*/  IMAD.MOV.U32 R21, RZ, RZ, R34 ;  /* 0x000000ffff157224 */ /* 0x000fe400078e0022 */
[----:B------:R-:W-:Y:S02]  /*3b2a0*/  IMAD.MOV.U32 R35, RZ, RZ, R42 ;  /* 0x000000ffff237224 */ /* 0x000fe400078e002a */
.L_x_50349:
[----:B------:R-:W-:Y:S05]  /*3b2b0*/  BSYNC B1 ;  /* 0x0000000000017941 */ /* 0x000fea0003800000 */
.L_x_50347:
        /* <DEDUP_REMOVED lines=9> */
.L_x_50351:
[----:B------:R-:W-:Y:S01]  /*3b350*/  MOV R37, R14 ;  /* 0x0000000e00257202 */ /* 0x000fe20000000f00 */
[----:B------:R-:W-:Y:S02]  /*3b360*/  IMAD.MOV.U32 R30, RZ, RZ, R15 ;  /* 0x000000ffff1e7224 */ /* 0x000fe400078e000f */
[----:B------:R-:W-:Y:S02]  /*3b370*/  IMAD.MOV.U32 R14, RZ, RZ, R13 ;  /* 0x000000ffff0e7224 */ /* 0x000fe400078e000d */
[----:B------:R-:W-:Y:S02]  /*3b380*/  IMAD.MOV.U32 R15, RZ, RZ, R12 ;  /* 0x000000ffff0f7224 */ /* 0x000fe400078e000c */
.L_x_50352:
[----:B------:R-:W-:Y:S05]  /*3b390*/  BSYNC B1 ;  /* 0x0000000000017941 */ /* 0x000fea0003800000 */
.L_x_50350:
        /* <DEDUP_REMOVED lines=9> */
.L_x_50354:
[----:B------:R-:W-:Y:S01]  /*3b430*/  MOV R13, R37 ;  /* 0x00000025000d7202 */ /* 0x000fe20000000f00 */
[----:B------:R-:W-:Y:S02]  /*3b440*/  IMAD.MOV.U32 R12, RZ, RZ, R30 ;  /* 0x000000ffff0c7224 */ /* 0x000fe400078e001e */
[----:B------:R-:W-:Y:S02]  /*3b450*/  IMAD.MOV.U32 R37, RZ, RZ, R44 ;  /* 0x000000ffff257224 */ /* 0x000fe400078e002c */
[----:B------:R-:W-:Y:S02]  /*3b460*/  IMAD.MOV.U32 R30, RZ, RZ, R11 ;  /* 0x000000ffff1e7224 */ /* 0x000fe400078e000b */
.L_x_50355:
[----:B------:R-:W-:Y:S05]  /*3b470*/  BSYNC B1 ;  /* 0x0000000000017941 */ /* 0x000fea0003800000 */
.L_x_50353:
        /* <DEDUP_REMOVED lines=9> */
.L_x_50357:
[----:B------:R-:W-:Y:S01]  /*3b510*/  MOV R32, R13 ;  /* 0x0000000d00207202 */ /* 0x000fe20000000f00 */
[----:B------:R-:W-:Y:S02]  /*3b520*/  IMAD.MOV.U32 R11, RZ, RZ, R12 ;  /* 0x000000ffff0b7224 */ /* 0x000fe400078e000c */
[----:B------:R-:W-:Y:S02]  /*3b530*/  IMAD.MOV.U32 R13, RZ, RZ, R10 ;  /* 0x000000ffff0d7224 */ /* 0x000fe400078e000a */
[----:B------:R-:W-:Y:S02]  /*3b540*/  IMAD.MOV.U32 R12, RZ, RZ, R23 ;  /* 0x000000ffff0c7224 */ /* 0x000fe400078e0017 */
.L_x_50358:
[----:B------:R-:W-:Y:S05]  /*3b550*/  BSYNC B1 ;  /* 0x0000000000017941 */ /* 0x000fea0003800000 */
.L_x_50356:
        /* <DEDUP_REMOVED lines=9> */
.L_x_50360:
[----:B------:R-:W-:Y:S01]  /*3b5f0*/  MOV R10, R32 ;  /* 0x00000020000a7202 */ /* 0x000fe20000000f00 */
[----:B------:R-:W-:Y:S02]  /*3b600*/  IMAD.MOV.U32 R23, RZ, RZ, R11 ;  /* 0x000000ffff177224 */ /* 0x000fe400078e000b */
[----:B------:R-:W-:Y:S02]  /*3b610*/  IMAD.MOV.U32 R32, RZ, RZ, R25 ;  /* 0x000000ffff207224 */ /* 0x000fe400078e0019 */
[----:B------:R-:W-:Y:S02]  /*3b620*/  IMAD.MOV.U32 R11, RZ, RZ, R8 ;  /* 0x000000ffff0b7224 */ /* 0x000fe400078e0008 */
.L_x_50361:
[----:B------:R-:W-:Y:S05]  /*3b630*/  BSYNC B1 ;  /* 0x0000000000017941 */ /* 0x000fea0003800000 */
.L_x_50359:
        /* <DEDUP_REMOVED lines=9> */
.L_x_50363:
[----:B------:R-:W-:Y:S01]  /*3b6d0*/  MOV R25, R10 ;  /* 0x0000000a00197202 */ /* 0x000fe20000000f00 */
[----:B------:R-:W-:Y:S02]  /*3b6e0*/  IMAD.MOV.U32 R8, RZ, RZ, R23 ;  /* 0x000000ffff087224 */ /* 0x000fe400078e0017 */
[----:B------:R-:W-:Y:S02]  /*3b6f0*/  IMAD.MOV.U32 R10, RZ, RZ, R9 ;  /* 0x000000ffff0a7224 */ /* 0x000fe400078e0009 */
[----:B------:R-:W-:Y:S02]  /*3b700*/  IMAD.MOV.U32 R23, RZ, RZ, R36 ;  /* 0x000000ffff177224 */ /* 0x000fe400078e0024 */
.L_x_50364:
[----:B------:R-:W-:Y:S05]  /*3b710*/  BSYNC B1 ;  /* 0x0000000000017941 */ /* 0x000fea0003800000 */
.L_x_50362:
        /* <DEDUP_REMOVED lines=9> */
.L_x_50366:
[----:B------:R-:W-:Y:S01]  /*3b7b0*/  MOV R34, R25 ;  /* 0x0000001900227202 */ /* 0x000fe20000000f00 */
[----:B------:R-:W-:Y:S02]  /*3b7c0*/  IMAD.MOV.U32 R9, RZ, RZ, R8 ;  /* 0x000000ffff097224 */ /* 0x000fe400078e0008 */
[----:B------:R-:W-:Y:S02]  /*3b7d0*/  IMAD.MOV.U32 R25, RZ, RZ, R38 ;  /* 0x000000ffff197224 */ /* 0x000fe400078e0026 */
[----:B------:R-:W-:Y:S02]  /*3b7e0*/  IMAD.MOV.U32 R8, RZ, RZ, R7 ;  /* 0x000000ffff087224 */ /* 0x000fe400078e0007 */
.L_x_50367:
[----:B------:R-:W-:Y:S05]  /*3b7f0*/  BSYNC B1 ;  /* 0x0000000000017941 */ /* 0x000fea0003800000 */
.L_x_50365:
        /* <DEDUP_REMOVED lines=9> */
.L_x_50369:
[----:B------:R-:W-:Y:S01]  /*3b890*/  MOV R7, R34 ;  /* 0x0000002200077202 */ /* 0x000fe20000000f00 */
[----:B------:R-:W-:Y:S02]  /*3b8a0*/  IMAD.MOV.U32 R36, RZ, RZ, R9 ;  /* 0x000000ffff247224 */ /* 0x000fe400078e0009 */
[----:B------:R-:W-:Y:S02]  /*3b8b0*/  IMAD.MOV.U32 R34, RZ, RZ, R5 ;  /* 0x000000ffff227224 */ /* 0x000fe400078e0005 */
[----:B------:R-:W-:Y:S02]  /*3b8c0*/  IMAD.MOV.U32 R9, RZ, RZ, R6 ;  /* 0x000000ffff097224 */ /* 0x000fe400078e0006 */
.L_x_50370:
[----:B------:R-:W-:Y:S05]  /*3b8d0*/  BSYNC B1 ;  /* 0x0000000000017941 */ /* 0x000fea0003800000 */
.L_x_50368:
        /* <DEDUP_REMOVED lines=16> */
.L_x_50372:
[----:B------:R-:W-:Y:S02]  /*3b9e0*/  IMAD.MOV.U32 R6, RZ, RZ, R19 ;  /* 0x000000ffff067224 */ /* 0x000fe400078e0013 */
[----:B------:R-:W-:Y:S02]  /*3b9f0*/  IMAD.MOV.U32 R5, RZ, RZ, R71 ;  /* 0x000000ffff057224 */ /* 0x000fe400078e0047 */
[----:B------:R-:W-:Y:S02]  /*3ba00*/  IMAD.MOV.U32 R19, RZ, RZ, R4 ;  /* 0x000000ffff137224 */ /* 0x000fe400078e0004 */
[----:B------:R-:W-:Y:S02]  /*3ba10*/  IMAD.MOV.U32 R71, RZ, RZ, R26 ;  /* 0x000000ffff477224 */ /* 0x000fe400078e001a */
.L_x_50373:
[----:B------:R-:W-:Y:S05]  /*3ba20*/  BSYNC B1 ;  /* 0x0000000000017941 */ /* 0x000fea0003800000 */
.L_x_50371:
        /* <DEDUP_REMOVED lines=9> */
.L_x_50375:
[----:B------:R-:W-:Y:S02]  /*3bac0*/  IMAD.MOV.U32 R4, RZ, RZ, R6 ;  /* 0x000000ffff047224 */ /* 0x000fe400078e0006 */
[----:B------:R-:W-:Y:S02]  /*3bad0*/  IMAD.MOV.U32 R24, RZ, RZ, R5 ;  /* 0x000000ffff187224 */ /* 0x000fe400078e0005 */
[----:B------:R-:W-:Y:S02]  /*3bae0*/  IMAD.MOV.U32 R6, RZ, RZ, R27 ;  /* 0x000000ffff067224 */ /* 0x000fe400078e001b */
[----:B------:R-:W-:Y:S02]  /*3baf0*/  IMAD.MOV.U32 R5, RZ, RZ, R2 ;  /* 0x000000ffff057224 */ /* 0x000fe400078e0002 */
.L_x_50376:
[----:B------:R-:W-:Y:S05]  /*3bb00*/  BSYNC B1 ;  /* 0x0000000000017941 */ /* 0x000fea0003800000 */
.L_x_50374:
        /* <DEDUP_REMOVED lines=9> */
.L_x_50378:
[----:B------:R-:W-:Y:S02]  /*3bba0*/  IMAD.MOV.U32 R2, RZ, RZ, R4 ;  /* 0x000000ffff027224 */ /* 0x000fe400078e0004 */
[----:B------:R-:W-:Y:S02]  /*3bbb0*/  IMAD.MOV.U32 R26, RZ, RZ, R24 ;  /* 0x000000ffff1a7224 */ /* 0x000fe400078e0018 */
[----:B------:R-:W-:Y:S02]  /*3bbc0*/  IMAD.MOV.U32 R4, RZ, RZ, R3 ;  /* 0x000000ffff047224 */ /* 0x000fe400078e0003 */
[----:B------:R-:W-:Y:S02]  /*3bbd0*/  IMAD.MOV.U32 R24, RZ, RZ, R31 ;  /* 0x000000ffff187224 */ /* 0x000fe400078e001f */
.L_x_50379:
[----:B------:R-:W-:Y:S05]  /*3bbe0*/  BSYNC B1 ;  /* 0x0000000000017941 */ /* 0x000fea0003800000 */
.L_x_50377:
        /* <DEDUP_REMOVED lines=9> */
.L_x_50381:
[----:B------:R-:W-:Y:S02]  /*3bc80*/  IMAD.MOV.U32 R3, RZ, RZ, R2 ;  /* 0x000000ffff037224 */ /* 0x000fe400078e0002 */
[----:B------:R-:W-:Y:S02]  /*3bc90*/  IMAD.MOV.U32 R27, RZ, RZ, R26 ;  /* 0x000000ffff1b7224 */ /* 0x000fe400078e001a */
[----:B------:R-:W-:Y:S02]  /*3bca0*/  IMAD.MOV.U32 R2, RZ, RZ, R28 ;  /* 0x000000ffff027224 */ /* 0x000fe400078e001c */
[----:B------:R-:W-:Y:S02]  /*3bcb0*/  IMAD.MOV.U32 R26, RZ, RZ, R29 ;  /* 0x000000ffff1a7224 */ /* 0x000fe400078e001d */
.L_x_50382:
[----:B------:R-:W-:Y:S05]  /*3bcc0*/  BSYNC B1 ;  /* 0x0000000000017941 */ /* 0x000fea0003800000 */
.L_x_50380:
        /* <DEDUP_REMOVED lines=9> */
.L_x_50384:
[----:B------:R-:W-:Y:S02]  /*3bd60*/  IMAD.MOV.U32 R28, RZ, RZ, R3 ;  /* 0x000000ffff1c7224 */ /* 0x000fe400078e0003 */
[----:B------:R-:W-:Y:S02]  /*3bd70*/  IMAD.MOV.U32 R29, RZ, RZ, R27 ;  /* 0x000000ffff1d7224 */ /* 0x000fe400078e001b */
[----:B------:R-:W-:Y:S02]  /*3bd80*/  IMAD.MOV.U32 R3, RZ, RZ, R33 ;  /* 0x000000ffff037224 */ /* 0x000fe400078e0021 */
[----:B------:R-:W-:Y:S02]  /*3bd90*/  IMAD.MOV.U32 R27, RZ, RZ, R18 ;  /* 0x000000ffff1b7224 */ /* 0x000fe400078e0012 */
.L_x_50385:
[----:B------:R-:W-:Y:S05]  /*3bda0*/  BSYNC B1 ;  /* 0x0000000000017941 */ /* 0x000fea0003800000 */
.L_x_50383:
        /* <DEDUP_REMOVED lines=9> */
.L_x_50387:
[----:B------:R-:W-:Y:S02]  /*3be40*/  IMAD.MOV.U32 R31, RZ, RZ, R28 ;  /* 0x000000ffff1f7224 */ /* 0x000fe400078e001c */
[----:B------:R-:W-:Y:S02]  /*3be50*/  IMAD.MOV.U32 R33, RZ, RZ, R29 ;  /* 0x000000ffff217224 */ /* 0x000fe400078e001d */
[----:B------:R-:W-:Y:S02]  /*3be60*/  IMAD.MOV.U32 R28, RZ, RZ, R17 ;  /* 0x000000ffff1c7224 */ /* 0x000fe400078e0011 */
[----:B------:R-:W-:Y:S02]  /*3be70*/  IMAD.MOV.U32 R29, RZ, RZ, R16 ;  /* 0x000000ffff1d7224 */ /* 0x000fe400078e0010 */
.L_x_50388:
[----:B------:R-:W-:Y:S05]  /*3be80*/  BSYNC B1 ;  /* 0x0000000000017941 */ /* 0x000fea0003800000 */
.L_x_50386:
        /* <DEDUP_REMOVED lines=9> */
.L_x_50390:
[----:B------:R-:W-:Y:S02]  /*3bf20*/  IMAD.MOV.U32 R38, RZ, RZ, R31 ;  /* 0x000000ffff267224 */ /* 0x000fe400078e001f */
[----:B------:R-:W-:Y:S02]  /*3bf30*/  IMAD.MOV.U32 R40, RZ, RZ, R33 ;  /* 0x000000ffff287224 */ /* 0x000fe400078e0021 */
[----:B------:R-:W-:Y:S02]  /*3bf40*/  IMAD.MOV.U32 R31, RZ, RZ, R21 ;  /* 0x000000ffff1f7224 */ /* 0x000fe400078e0015 */
[----:B------:R-:W-:Y:S02]  /*3bf50*/  IMAD.MOV.U32 R33, RZ, RZ, R35 ;  /* 0x000000ffff217224 */ /* 0x000fe400078e0023 */
.L_x_50391:
[----:B------:R-:W-:Y:S05]  /*3bf60*/  BSYNC B1 ;  /* 0x0000000000017941 */ /* 0x000fea0003800000 */
.L_x_50389:
        /* <DEDUP_REMOVED lines=9> */
.L_x_50393:
[----:B------:R-:W-:Y:S02]  /*3c000*/  IMAD.MOV.U32 R21, RZ, RZ, R38 ;  /* 0x000000ffff157224 */ /* 0x000fe400078e0026 */
[----:B------:R-:W-:Y:S02]  /*3c010*/  IMAD.MOV.U32 R35, RZ, RZ, R40 ;  /* 0x000000ffff237224 */ /* 0x000fe400078e0028 */
[----:B------:R-:W-:Y:S02]  /*3c020*/  IMAD.MOV.U32 R38, RZ, RZ, R14 ;  /* 0x000000ffff267224 */ /* 0x000fe400078e000e */
[----:B------:R-:W-:Y:S02]  /*3c030*/  IMAD.MOV.U32 R40, RZ, RZ, R15 ;  /* 0x000000ffff287224 */ /* 0x000fe400078e000f */
.L_x_50394:
[----:B------:R-:W-:Y:S05]  /*3c040*/  BSYNC B1 ;  /* 0x0000000000017941 */ /* 0x000fea0003800000 */
.L_x_50392:
        /* <DEDUP_REMOVED lines=9> */
.L_x_50396:
[----:B------:R-:W-:Y:S02]  /*3c0e0*/  IMAD.MOV.U32 R42, RZ, RZ, R21 ;  /* 0x000000ffff2a7224 */ /* 0x000fe400078e0015 */
[----:B------:R-:W-:Y:S02]  /*3c0f0*/  IMAD.MOV.U32 R39, RZ, RZ, R35 ;  /* 0x000000ffff277224 */ /* 0x000fe400078e0023 */
[----:B------:R-:W-:Y:S02]  /*3c100*/  IMAD.MOV.U32 R21, RZ, RZ, R37 ;  /* 0x000000ffff157224 */ /* 0x000fe400078e0025 */
[----:B------:R-:W-:Y:S02]  /*3c110*/  IMAD.MOV.U32 R35, RZ, RZ, R30 ;  /* 0x000000ffff237224 */ /* 0x000fe400078e001e */
.L_x_50397:
[----:B------:R-:W-:Y:S05]  /*3c120*/  BSYNC B1 ;  /* 0x0000000000017941 */ /* 0x000fea0003800000 */
.L_x_50395:
        /* <DEDUP_REMOVED lines=9> */
.L_x_50399:
[----:B------:R-:W-:Y:S02]  /*3c1c0*/  IMAD.MOV.U32 R37, RZ, RZ, R42 ;  /* 0x000000ffff257224 */ /* 0x000fe400078e002a */
[----:B------:R-:W-:Y:S02]  /*3c1d0*/  IMAD.MOV.U32 R30, RZ, RZ, R39 ;  /* 0x000000ffff1e7224 */ /* 0x000fe400078e0027 */
[----:B------:R-:W-:Y:S02]  /*3c1e0*/  IMAD.MOV.U32 R42, RZ, RZ, R13 ;  /* 0x000000ffff2a7224 */ /* 0x000fe400078e000d */
[----:B------:R-:W-:Y:S02]  /*3c1f0*/  IMAD.MOV.U32 R39, RZ, RZ, R12 ;  /* 0x000000ffff277224 */ /* 0x000fe400078e000c */
.L_x_50400:
[----:B------:R-:W-:Y:S05]  /*3c200*/  BSYNC B1 ;  /* 0x0000000000017941 */ /* 0x000fea0003800000 */
.L_x_50398:
        /* <DEDUP_REMOVED lines=9> */
.L_x_50402:
[----:B------:R-:W-:Y:S02]  /*3c2a0*/  IMAD.MOV.U32 R44, RZ, RZ, R37 ;  /* 0x000000ffff2c7224 */ /* 0x000fe400078e0025 */
[----:B------:R-:W-:Y:S02]  /*3c2b0*/  IMAD.MOV.U32 R46, RZ, RZ, R30 ;  /* 0x000000ffff2e7224 */ /* 0x000fe400078e001e */
[----:B------:R-:W-:Y:S02]  /*3c2c0*/  IMAD.MOV.U32 R37, RZ, RZ, R32 ;  /* 0x000000ffff257224 */ /* 0x000fe400078e0020 */
[----:B------:R-:W-:Y:S02]  /*3c2d0*/  IMAD.MOV.U32 R30, RZ, RZ, R11 ;  /* 0x000000ffff1e7224 */ /* 0x000fe400078e000b */
.L_x_50403:
[----:B------:R-:W-:Y:S05]  /*3c2e0*/  BSYNC B1 ;  /* 0x0000000000017941 */ /* 0x000fea0003800000 */
.L_x_50401:
        /* <DEDUP_REMOVED lines=9> */
.L_x_50405:
[----:B------:R-:W-:Y:S02]  /*3c380*/  IMAD.MOV.U32 R32, RZ, RZ, R44 ;  /* 0x000000ffff207224 */ /* 0x000fe400078e002c */
[----:B------:R-:W-:Y:S02]  /*3c390*/  IMAD.MOV.U32 R45, RZ, RZ, R46 ;  /* 0x000000ffff2d7224 */ /* 0x000fe400078e002e */
[----:B------:R-:W-:Y:S02]  /*3c3a0*/  IMAD.MOV.U32 R44, RZ, RZ, R10 ;  /* 0x000000ffff2c7224 */ /* 0x000fe400078e000a */
[----:B------:R-:W-:Y:S02]  /*3c3b0*/  IMAD.MOV.U32 R46, RZ, RZ, R23 ;  /* 0x000000ffff2e7224 */ /* 0x000fe400078e0017 */
.L_x_50406:
[----:B------:R-:W-:Y:S05]  /*3c3c0*/  BSYNC B1 ;  /* 0x0000000000017941 */ /* 0x000fea0003800000 */
.L_x_50404:
        /* <DEDUP_REMOVED lines=9> */
.L_x_50408:
[----:B------:R-:W-:Y:S02]  /*3c460*/  IMAD.MOV.U32 R23, RZ, RZ, R32 ;  /* 0x000000ffff177224 */ /* 0x000fe400078e0020 */
[----:B------:R-:W-:Y:S02]  /*3c470*/  IMAD.MOV.U32 R48, RZ, RZ, R45 ;  /* 0x000000ffff307224 */ /* 0x000fe400078e002d */
[----:B------:R-:W-:Y:S02]  /*3c480*/  IMAD.MOV.U32 R32, RZ, RZ, R25 ;  /* 0x000000ffff207224 */ /* 0x000fe400078e0019 */
[----:B------:R-:W-:Y:S02]  /*3c490*/  IMAD.MOV.U32 R45, RZ, RZ, R8 ;  /* 0x000000ffff2d7224 */ /* 0x000fe400078e0008 */
.L_x_50409:
[----:B------:R-:W-:Y:S05]  /*3c4a0*/  BSYNC B1 ;  /* 0x0000000000017941 */ /* 0x000fea0003800000 */
.L_x_50407:
        /* <DEDUP_REMOVED lines=9> */
.L_x_50411:
[----:B------:R-:W-:Y:S02]  /*3c540*/  IMAD.MOV.U32 R25, RZ, RZ, R23 ;  /* 0x000000ffff197224 */ /* 0x000fe400078e0017 */
[----:B------:R-:W-:Y:S02]  /*3c550*/  IMAD.MOV.U32 R47, RZ, RZ, R48 ;  /* 0x000000ffff2f7224 */ /* 0x000fe400078e0030 */
[----:B------:R-:W-:Y:S02]  /*3c560*/  IMAD.MOV.U32 R23, RZ, RZ, R34 ;  /* 0x000000ffff177224 */ /* 0x000fe400078e0022 */
[----:B------:R-:W-:Y:S02]  /*3c570*/  IMAD.MOV.U32 R48, RZ, RZ, R9 ;  /* 0x000000ffff307224 */ /* 0x000fe400078e0009 */
.L_x_50412:
[----:B------:R-:W-:Y:S05]  /*3c580*/  BSYNC B1 ;  /* 0x0000000000017941 */ /* 0x000fea0003800000 */
.L_x_50410:
        /* <DEDUP_REMOVED lines=9> */
.L_x_50414:
[----:B------:R-:W-:Y:S02]  /*3c620*/  IMAD.MOV.U32 R34, RZ, RZ, R25 ;  /* 0x000000ffff227224 */ /* 0x000fe400078e0019 */
[----:B------:R-:W-:Y:S02]  /*3c630*/  IMAD.MOV.U32 R50, RZ, RZ, R47 ;  /* 0x000000ffff327224 */ /* 0x000fe400078e002f */
[----:B------:R-:W-:Y:S02]  /*3c640*/  IMAD.MOV.U32 R25, RZ, RZ, R7 ;  /* 0x000000ffff197224 */ /* 0x000fe400078e0007 */
[----:B------:R-:W-:Y:S02]  /*3c650*/  IMAD.MOV.U32 R47, RZ, RZ, R36 ;  /* 0x000000ffff2f7224 */ /* 0x000fe400078e0024 */
.L_x_50415:
[----:B------:R-:W-:Y:S05]  /*3c660*/  BSYNC B1 ;  /* 0x0000000000017941 */ /* 0x000fea0003800000 */
.L_x_50413:
        /* <DEDUP_REMOVED lines=16> */
.L_x_50417:
[----:B------:R-:W-:Y:S01]  /*3c770*/  IMAD.MOV.U32 R18, RZ, RZ, R19 ;  /* 0x000000ffff127224 */ /* 0x000fe200078e0013 */
[----:B------:R-:W-:Y:S01]  /*3c780*/  MOV R19, R6 ;  /* 0x0000000600137202 */ /* 0x000fe20000000f00 */
[----:B------:R-:W-:Y:S02]  /*3c790*/  IMAD.MOV.U32 R70, RZ, RZ, R71 ;  /* 0x000000ffff467224 */ /* 0x000fe400078e0047 */
[----:B------:R-:W-:Y:S02]  /*3c7a0*/  IMAD.MOV.U32 R71, RZ, RZ, R5 ;  /* 0x000000ffff477224 */ /* 0x000fe400078e0005 */
.L_x_50418:
[----:B------:R-:W-:Y:S05]  /*3c7b0*/  BSYNC B1 ;  /* 0x0000000000017941 */ /* 0x000fea0003800000 */
.L_x_50416:
        /* <DEDUP_REMOVED lines=9> */
.L_x_50420:
[----:B------:R-:W-:Y:S01]  /*3c850*/  IMAD.MOV.U32 R17, RZ, RZ, R18 ;  /* 0x000000ffff117224 */ /* 0x000fe200078e0012 */
[----:B------:R-:W-:Y:S01]  /*3c860*/  MOV R18, R4 ;  /* 0x0000000400127202 */ /* 0x000fe20000000f00 */
[----:B------:R-:W-:Y:S02]  /*3c870*/  IMAD.MOV.U32 R69, RZ, RZ, R70 ;  /* 0x000000ffff457224 */ /* 0x000fe400078e0046 */
[----:B------:R-:W-:Y:S02]  /*3c880*/  IMAD.MOV.U32 R70, RZ, RZ, R24 ;  /* 0x000000ffff467224 */ /* 0x000fe400078e0018 */
.L_x_50421:
[----:B------:R-:W-:Y:S05]  /*3c890*/  BSYNC B1 ;  /* 0x0000000000017941 */ /* 0x000fea0003800000 */
.L_x_50419:
        /* <DEDUP_REMOVED lines=9> */
.L_x_50423:
[----:B------:R-:W-:Y:S01]  /*3c930*/  IMAD.MOV.U32 R16, RZ, RZ, R17 ;  /* 0x000000ffff107224 */ /* 0x000fe200078e0011 */
[----:B------:R-:W-:Y:S01]  /*3c940*/  MOV R17, R2 ;  /* 0x0000000200117202 */ /* 0x000fe20000000f00 */
[----:B------:R-:W-:Y:S02]  /*3c950*/  IMAD.MOV.U32 R68, RZ, RZ, R69 ;  /* 0x000000ffff447224 */ /* 0x000fe400078e0045 */
[----:B------:R-:W-:Y:S02]  /*3c960*/  IMAD.MOV.U32 R69, RZ, RZ, R26 ;  /* 0x000000ffff457224 */ /* 0x000fe400078e001a */
.L_x_50424:
[----:B------:R-:W-:Y:S05]  /*3c970*/  BSYNC B1 ;  /* 0x0000000000017941 */ /* 0x000fea0003800000 */
.L_x_50422:
        /* <DEDUP_REMOVED lines=9> */
.L_x_50426:
[----:B------:R-:W-:Y:S01]  /*3ca10*/  IMAD.MOV.U32 R15, RZ, RZ, R16 ;  /* 0x000000ffff0f7224 */ /* 0x000fe200078e0010 */
[----:B------:R-:W-:Y:S01]  /*3ca20*/  MOV R16, R3 ;  /* 0x0000000300107202 */ /* 0x000fe20000000f00 */
[----:B------:R-:W-:Y:S02]  /*3ca30*/  IMAD.MOV.U32 R67, RZ, RZ, R68 ;  /* 0x000000ffff437224 */ /* 0x000fe400078e0044 */
[----:B------:R-:W-:Y:S02]  /*3ca40*/  IMAD.MOV.U32 R68, RZ, RZ, R27 ;  /* 0x000000ffff447224 */ /* 0x000fe400078e001b */
.L_x_50427:
[----:B------:R-:W-:Y:S05]  /*3ca50*/  BSYNC B1 ;  /* 0x0000000000017941 */ /* 0x000fea0003800000 */
.L_x_50425:
        /* <DEDUP_REMOVED lines=9> */
.L_x_50429:
[----:B------:R-:W-:Y:S01]  /*3caf0*/  IMAD.MOV.U32 R14, RZ, RZ, R15 ;  /* 0x000000ffff0e7224 */ /* 0x000fe200078e000f */
[----:B------:R-:W-:Y:S01]  /*3cb00*/  MOV R15, R28 ;  /* 0x0000001c000f7202 */ /* 0x000fe20000000f00 */
[----:B------:R-:W-:Y:S02]  /*3cb10*/  IMAD.MOV.U32 R66, RZ, RZ, R67 ;  /* 0x000000ffff427224 */ /* 0x000fe400078e0043 */
[----:B------:R-:W-:Y:S02]  /*3cb20*/  IMAD.MOV.U32 R67, RZ, RZ, R29 ;  /* 0x000000ffff437224 */ /* 0x000fe400078e001d */
.L_x_50430:
[----:B------:R-:W-:Y:S05]  /*3cb30*/  BSYNC B1 ;  /* 0x0000000000017941 */ /* 0x000fea0003800000 */
.L_x_50428:
        /* <DEDUP_REMOVED lines=9> */
.L_x_50432:
[----:B------:R-:W-:Y:S01]  /*3cbd0*/  IMAD.MOV.U32 R13, RZ, RZ, R14 ;  /* 0x000000ffff0d7224 */ /* 0x000fe200078e000e */
[----:B------:R-:W-:Y:S01]  /*3cbe0*/  MOV R14, R31 ;  /* 0x0000001f000e7202 */ /* 0x000fe20000000f00 */
[----:B------:R-:W-:Y:S02]  /*3cbf0*/  IMAD.MOV.U32 R65, RZ, RZ, R66 ;  /* 0x000000ffff417224 */ /* 0x000fe400078e0042 */
[----:B------:R-:W-:Y:S02]  /*3cc00*/  IMAD.MOV.U32 R66, RZ, RZ, R33 ;  /* 0x000000ffff427224 */ /* 0x000fe400078e0021 */
.L_x_50433:
[----:B------:R-:W-:Y:S05]  /*3cc10*/  BSYNC B1 ;  /* 0x0000000000017941 */ /* 0x000fea0003800000 */
.L_x_50431:
        /* <DEDUP_REMOVED lines=9> */
.L_x_50435:
[----:B------:R-:W-:Y:S01]  /*3ccb0*/  IMAD.MOV.U32 R12, RZ, RZ, R13 ;  /* 0x000000ffff0c7224 */ /* 0x000fe200078e000d */
[----:B------:R-:W-:Y:S01]  /*3ccc0*/  MOV R13, R38 ;  /* 0x00000026000d7202 */ /* 0x000fe20000000f00 */
[----:B------:R-:W-:Y:S02]  /*3ccd0*/  IMAD.MOV.U32 R64, RZ, RZ, R65 ;  /* 0x000000ffff407224 */ /* 0x000fe400078e0041 */
[----:B------:R-:W-:Y:S02]  /*3cce0*/  IMAD.MOV.U32 R65, RZ, RZ, R40 ;  /* 0x000000ffff417224 */ /* 0x000fe400078e0028 */
.L_x_50436:
[----:B------:R-:W-:Y:S05]  /*3ccf0*/  BSYNC B1 ;  /* 0x0000000000017941 */ /* 0x000fea0003800000 */
.L_x_50434:
        /* <DEDUP_REMOVED lines=9> */
.L_x_50438:
[----:B------:R-:W-:Y:S01]  /*3cd90*/  IMAD.MOV.U32 R11, RZ, RZ, R12 ;  /* 0x000000ffff0b7224 */ /* 0x000fe200078e000c */
[----:B------:R-:W-:Y:S01]  /*3cda0*/  MOV R12, R21 ;  /* 0x00000015000c7202 */ /* 0x000fe20000000f00 */
[----:B------:R-:W-:Y:S02]  /*3cdb0*/  IMAD.MOV.U32 R63, RZ, RZ, R64 ;  /* 0x000000ffff3f7224 */ /* 0x000fe400078e0040 */
[----:B------:R-:W-:Y:S02]  /*3cdc0*/  IMAD.MOV.U32 R64, RZ, RZ, R35 ;  /* 0x000000ffff407224 */ /* 0x000fe400078e0023 */
.L_x_50439:
[----:B------:R-:W-:Y:S05]  /*3cdd0*/  BSYNC B1 ;  /* 0x0000000000017941 */ /* 0x000fea0003800000 */
.L_x_50437:
        /* <DEDUP_REMOVED lines=9> */
.L_x_50441:
[----:B------:R-:W-:Y:S01]  /*3ce70*/  IMAD.MOV.U32 R10, RZ, RZ, R11 ;  /* 0x000000ffff0a7224 */ /* 0x000fe200078e000b */
[----:B------:R-:W-:Y:S01]  /*3ce80*/  MOV R11, R42 ;  /* 0x0000002a000b7202 */ /* 0x000fe20000000f00 */
[----:B------:R-:W-:Y:S02]  /*3ce90*/  IMAD.MOV.U32 R62, RZ, RZ, R63 ;  /* 0x000000ffff3e7224 */ /* 0x000fe400078e003f */
[----:B------:R-:W-:Y:S02]  /*3cea0*/  IMAD.MOV.U32 R63, RZ, RZ, R39 ;  /* 0x000000ffff3f7224 */ /* 0x000fe400078e0027 */
.L_x_50442:
[----:B------:R-:W-:Y:S05]  /*3ceb0*/  BSYNC B1 ;  /* 0x0000000000017941 */ /* 0x000fea0003800000 */
.L_x_50440:
        /* <DEDUP_REMOVED lines=9> */
.L_x_50444:
[----:B------:R-:W-:Y:S01]  /*3cf50*/  IMAD.MOV.U32 R9, RZ, RZ, R10 ;  /* 0x000000ffff097224 */ /* 0x000fe200078e000a */
[----:B------:R-:W-:Y:S01]  /*3cf60*/  MOV R10, R37 ;  /* 0x00000025000a7202 */ /* 0x000fe20000000f00 */
[----:B------:R-:W-:Y:S02]  /*3cf70*/  IMAD.MOV.U32 R61, RZ, RZ, R62 ;  /* 0x000000ffff3d7224 */ /* 0x000fe400078e003e */
[----:B------:R-:W-:Y:S02]  /*3cf80*/  IMAD.MOV.U32 R62, RZ, RZ, R30 ;  /* 0x000000ffff3e7224 */ /* 0x000fe400078e001e */
.L_x_50445:
[----:B------:R-:W-:Y:S05]  /*3cf90*/  BSYNC B1 ;  /* 0x0000000000017941 */ /* 0x000fea0003800000 */
.L_x_50443:
        /* <DEDUP_REMOVED lines=9> */
.L_x_50447:
[----:B------:R-:W-:Y:S01]  /*3d030*/  IMAD.MOV.U32 R8, RZ, RZ, R9 ;  /* 0x000000ffff087224 */ /* 0x000fe200078e0009 */
[----:B------:R-:W-:Y:S01]  /*3d040*/  MOV R9, R44 ;  /* 0x0000002c00097202 */ /* 0x000fe20000000f00 */
[----:B------:R-:W-:Y:S02]  /*3d050*/  IMAD.MOV.U32 R60, RZ, RZ, R61 ;  /* 0x000000ffff3c7224 */ /* 0x000fe400078e003d */
[----:B------:R-:W-:Y:S02]  /*3d060*/  IMAD.MOV.U32 R61, RZ, RZ, R46 ;  /* 0x000000ffff3d7224 */ /* 0x000fe400078e002e */
.L_x_50448:
[----:B------:R-:W-:Y:S05]  /*3d070*/  BSYNC B1 ;  /* 0x0000000000017941 */ /* 0x000fea0003800000 */
.L_x_50446:
        /* <DEDUP_REMOVED lines=9> */
.L_x_50450:
[----:B------:R-:W-:Y:S01]  /*3d110*/  IMAD.MOV.U32 R7, RZ, RZ, R8 ;  /* 0x000000ffff077224 */ /* 0x000fe200078e0008 */
[----:B------:R-:W-:Y:S01]  /*3d120*/  MOV R8, R32 ;  /* 0x0000002000087202 */ /* 0x000fe20000000f00 */
[----:B------:R-:W-:Y:S02]  /*3d130*/  IMAD.MOV.U32 R59, RZ, RZ, R60 ;  /* 0x000000ffff3b7224 */ /* 0x000fe400078e003c */
[----:B------:R-:W-:Y:S02]  /*3d140*/  IMAD.MOV.U32 R60, RZ, RZ, R45 ;  /* 0x000000ffff3c7224 */ /* 0x000fe400078e002d */
.L_x_50451:
[----:B------:R-:W-:Y:S05]  /*3d150*/  BSYNC B1 ;  /* 0x0000000000017941 */ /* 0x000fea0003800000 */
.L_x_50449:
        /* <DEDUP_REMOVED lines=9> */
.L_x_50453:
[----:B------:R-:W-:Y:S01]  /*3d1f0*/  IMAD.MOV.U32 R6, RZ, RZ, R7 ;  /* 0x000000ffff067224 */ /* 0x000fe200078e0007 */
[----:B------:R-:W-:Y:S01]  /*3d200*/  MOV R7, R23 ;  /* 0x0000001700077202 */ /* 0x000fe20000000f00 */
[----:B------:R-:W-:Y:S02]  /*3d210*/  IMAD.MOV.U32 R58, RZ, RZ, R59 ;  /* 0x000000ffff3a7224 */ /* 0x000fe400078e003b */
[----:B------:R-:W-:Y:S02]  /*3d220*/  IMAD.MOV.U32 R59, RZ, RZ, R48 ;  /* 0x000000ffff3b7224 */ /* 0x000fe400078e0030 */
.L_x_50454:
[----:B------:R-:W-:Y:S05]  /*3d230*/  BSYNC B1 ;  /* 0x0000000000017941 */ /* 0x000fea0003800000 */
.L_x_50452:
        /* <DEDUP_REMOVED lines=9> */
.L_x_50456:
[----:B------:R-:W-:Y:S01]  /*3d2d0*/  IMAD.MOV.U32 R5, RZ, RZ, R6 ;  /* 0x000000ffff057224 */ /* 0x000fe200078e0006 */
[----:B------:R-:W-:Y:S01]  /*3d2e0*/  MOV R6, R25 ;  /* 0x0000001900067202 */ /* 0x000fe20000000f00 */
[----:B------:R-:W-:Y:S02]  /*3d2f0*/  IMAD.MOV.U32 R57, RZ, RZ, R58 ;  /* 0x000000ffff397224 */ /* 0x000fe400078e003a */
[----:B------:R-:W-:Y:S02]  /*3d300*/  IMAD.MOV.U32 R58, RZ, RZ, R47 ;  /* 0x000000ffff3a7224 */ /* 0x000fe400078e002f */
.L_x_50457:
[----:B------:R-:W-:Y:S05]  /*3d310*/  BSYNC B1 ;  /* 0x0000000000017941 */ /* 0x000fea0003800000 */
.L_x_50455:
        /* <DEDUP_REMOVED lines=9> */
.L_x_50459:
[----:B------:R-:W-:Y:S01]  /*3d3b0*/  IMAD.MOV.U32 R4, RZ, RZ, R5 ;  /* 0x000000ffff047224 */ /* 0x000fe200078e0005 */
[----:B------:R-:W-:Y:S01]  /*3d3c0*/  MOV R5, R34 ;  /* 0x0000002200057202 */ /* 0x000fe20000000f00 */
[----:B------:R-:W-:Y:S02]  /*3d3d0*/  IMAD.MOV.U32 R56, RZ, RZ, R57 ;  /* 0x000000ffff387224 */ /* 0x000fe400078e0039 */
[----:B------:R-:W-:Y:S02]  /*3d3e0*/  IMAD.MOV.U32 R57, RZ, RZ, R50 ;  /* 0x000000ffff397224 */ /* 0x000fe400078e0032 */
.L_x_50460:
[----:B------:R-:W-:Y:S05]  /*3d3f0*/  BSYNC B1 ;  /* 0x0000000000017941 */ /* 0x000fea0003800000 */
.L_x_50458:
[----:B------:R-:W-:Y:S02]  /*3d400*/  FADD.FTZ R2, R43, R41 ;  /* 0x000000292b027221 */ /* 0x000fe40000010000 */
[----:B------:R-:W-:Y:S02]  /*3d410*/  IMAD.MOV.U32 R3, RZ, RZ, R20 ;  /* 0x000000ffff037224 */ /* 0x000fe400078e0014 */
.L_x_49740:
[----:B--234-:R-:W-:Y:S05]  /*3d420*/  BSYNC B0 ;  /* 0x0000000000007941 */ /* 0x01cfea0003800000 */
.L_x_49739:
        /* <DEDUP_REMOVED lines=62> */
.L_x_50464:
[----:B------:R-:W-:Y:S02]  /*3d810*/  IMAD.MOV.U32 R3, RZ, RZ, R19 ;  /* 0x000000ffff037224 */ /* 0x000fe400078e0013 */
[----:B------:R-:W-:Y:S02]  /*3d820*/  IMAD.MOV.U32 R2, RZ, RZ, R71 ;  /* 0x000000ffff027224 */ /* 0x000fe400078e0047 */
[----:B------:R-:W-:Y:S02]  /*3d830*/  IMAD.MOV.U32 R19, RZ, RZ, R18 ;  /* 0x000000ffff137224 */ /* 0x000fe400078e0012 */
[----:B------:R-:W-:Y:S02]  /*3d840*/  IMAD.MOV.U32 R71, RZ, RZ, R70 ;  /* 0x000000ffff477224 */ /* 0x000fe400078e0046 */
.L_x_50465:
[----:B------:R-:W-:Y:S05]  /*3d850*/  BSYNC B1 ;  /* 0x0000000000017941 */ /* 0x000fea0003800000 */
.L_x_50463:
        /* <DEDUP_REMOVED lines=9> */
.L_x_50467:
[----:B------:R-:W-:Y:S02]  /*3d8f0*/  IMAD.MOV.U32 R47, RZ, RZ, R3 ;  /* 0x000000ffff2f7224 */ /* 0x000fe400078e0003 */
[----:B------:R-:W-:Y:S02]  /*3d900*/  IMAD.MOV.U32 R45, RZ, RZ, R2 ;  /* 0x000000ffff2d7224 */ /* 0x000fe400078e0002 */
[----:B------:R-:W-:Y:S02]  /*3d910*/  IMAD.MOV.U32 R3, RZ, RZ, R17 ;  /* 0x000000ffff037224 */ /* 0x000fe400078e0011 */
[----:B------:R-:W-:Y:S02]  /*3d920*/  IMAD.MOV.U32 R2, RZ, RZ, R69 ;  /* 0x000000ffff027224 */ /* 0x000fe400078e0045 */
.L_x_50468:
[----:B------:R-:W-:Y:S05]  /*3d930*/  BSYNC B1 ;  /* 0x0000000000017941 */ /* 0x000fea0003800000 */
.L_x_50466:
        /* <DEDUP_REMOVED lines=9> */
.L_x_50470:
[----:B------:R-:W-:Y:S02]  /*3d9d0*/  IMAD.MOV.U32 R70, RZ, RZ, R47 ;  /* 0x000000ffff467224 */ /* 0x000fe400078e002f */
[----:B------:R-:W-:Y:S02]  /*3d9e0*/  IMAD.MOV.U32 R18, RZ, RZ, R45 ;  /* 0x000000ffff127224 */ /* 0x000fe400078e002d */
[----:B------:R-:W-:Y:S02]  /*3d9f0*/  IMAD.MOV.U32 R47, RZ, RZ, R16 ;  /* 0x000000ffff2f7224 */ /* 0x000fe400078e0010 */
[----:B------:R-:W-:Y:S02]  /*3da00*/  IMAD.MOV.U32 R45, RZ, RZ, R68 ;  /* 0x000000ffff2d7224 */ /* 0x000fe400078e0044 */
.L_x_50471:
[----:B------:R-:W-:Y:S05]  /*3da10*/  BSYNC B1 ;  /* 0x0000000000017941 */ /* 0x000fea0003800000 */
.L_x_50469:
        /* <DEDUP_REMOVED lines=9> */
.L_x_50473:
[----:B------:R-:W-:Y:S02]  /*3dab0*/  IMAD.MOV.U32 R53, RZ, RZ, R70 ;  /* 0x000000ffff357224 */ /* 0x000fe400078e0046 */
[----:B------:R-:W-:Y:S02]  /*3dac0*/  IMAD.MOV.U32 R17, RZ, RZ, R18 ;  /* 0x000000ffff117224 */ /* 0x000fe400078e0012 */
[----:B------:R-:W-:Y:S02]  /*3dad0*/  IMAD.MOV.U32 R70, RZ, RZ, R15 ;  /* 0x000000ffff467224 */ /* 0x000fe400078e000f */
[----:B------:R-:W-:Y:S02]  /*3dae0*/  IMAD.MOV.U32 R18, RZ, RZ, R67 ;  /* 0x000000ffff127224 */ /* 0x000fe400078e0043 */
.L_x_50474:
[----:B------:R-:W-:Y:S05]  /*3daf0*/  BSYNC B1 ;  /* 0x0000000000017941 */ /* 0x000fea0003800000 */
.L_x_50472:
        /* <DEDUP_REMOVED lines=9> */
.L_x_50476:
[----:B------:R-:W-:Y:S02]  /*3db90*/  IMAD.MOV.U32 R68, RZ, RZ, R53 ;  /* 0x000000ffff447224 */ /* 0x000fe400078e0035 */
[----:B------:R-:W-:Y:S02]  /*3dba0*/  IMAD.MOV.U32 R16, RZ, RZ, R17 ;  /* 0x000000ffff107224 */ /* 0x000fe400078e0011 */
[----:B------:R-:W-:Y:S02]  /*3dbb0*/  IMAD.MOV.U32 R53, RZ, RZ, R14 ;  /* 0x000000ffff357224 */ /* 0x000fe400078e000e */
[----:B------:R-:W-:Y:S02]  /*3dbc0*/  IMAD.MOV.U32 R17, RZ, RZ, R66 ;  /* 0x000000ffff117224 */ /* 0x000fe400078e0042 */
.L_x_50477:
[----:B------:R-:W-:Y:S05]  /*3dbd0*/  BSYNC B1 ;  /* 0x0000000000017941 */ /* 0x000fea0003800000 */
.L_x_50475:
        /* <DEDUP_REMOVED lines=9> */
.L_x_50479:
[----:B------:R-:W-:Y:S02]  /*3dc70*/  IMAD.MOV.U32 R55, RZ, RZ, R68 ;  /* 0x000000ffff377224 */ /* 0x000fe400078e0044 */
[----:B------:R-:W-:Y:S02]  /*3dc80*/  IMAD.MOV.U32 R15, RZ, RZ, R16 ;  /* 0x000000ffff0f7224 */ /* 0x000fe400078e0010 */
[----:B------:R-:W-:Y:S02]  /*3dc90*/  IMAD.MOV.U32 R68, RZ, RZ, R13 ;  /* 0x000000ffff447224 */ /* 0x000fe400078e000d */
[----:B------:R-:W-:Y:S02]  /*3dca0*/  IMAD.MOV.U32 R16, RZ, RZ, R65 ;  /* 0x000000ffff107224 */ /* 0x000fe400078e0041 */
.L_x_50480:
[----:B------:R-:W-:Y:S05]  /*3dcb0*/  BSYNC B1 ;  /* 0x0000000000017941 */ /* 0x000fea0003800000 */
.L_x_50478:
        /* <DEDUP_REMOVED lines=9> */
.L_x_50482:
[----:B------:R-:W-:Y:S02]  /*3dd50*/  IMAD.MOV.U32 R66, RZ, RZ, R55 ;  /* 0x000000ffff427224 */ /* 0x000fe400078e0037 */
[----:B------:R-:W-:Y:S02]  /*3dd60*/  IMAD.MOV.U32 R14, RZ, RZ, R15 ;  /* 0x000000ffff0e7224 */ /* 0x000fe400078e000f */
[----:B------:R-:W-:Y:S02]  /*3dd70*/  IMAD.MOV.U32 R55, RZ, RZ, R12 ;  /* 0x000000ffff377224 */ /* 0x000fe400078e000c */
[----:B------:R-:W-:Y:S02]  /*3dd80*/  IMAD.MOV.U32 R15, RZ, RZ, R64 ;  /* 0x000000ffff0f7224 */ /* 0x000fe400078e0040 */
.L_x_50483:
[----:B------:R-:W-:Y:S05]  /*3dd90*/  BSYNC B1 ;  /* 0x0000000000017941 */ /* 0x000fea0003800000 */
.L_x_50481:
        /* <DEDUP_REMOVED lines=9> */
.L_x_50485:
[----:B------:R-:W-:Y:S02]  /*3de30*/  IMAD.MOV.U32 R65, RZ, RZ, R66 ;  /* 0x000000ffff417224 */ /* 0x000fe400078e0042 */
[----:B------:R-:W-:Y:S02]  /*3de40*/  IMAD.MOV.U32 R13, RZ, RZ, R14 ;  /* 0x000000ffff0d7224 */ /* 0x000fe400078e000e */
[----:B------:R-:W-:Y:S02]  /*3de50*/  IMAD.MOV.U32 R66, RZ, RZ, R11 ;  /* 0x000000ffff427224 */ /* 0x000fe400078e000b */
[----:B------:R-:W-:Y:S02]  /*3de60*/  IMAD.MOV.U32 R14, RZ, RZ, R63 ;  /* 0x000000ffff0e7224 */ /* 0x000fe400078e003f */
.L_x_50486:
[----:B------:R-:W-:Y:S05]  /*3de70*/  BSYNC B1 ;  /* 0x0000000000017941 */ /* 0x000fea0003800000 */
.L_x_50484:
        /* <DEDUP_REMOVED lines=9> */
.L_x_50488:
[----:B------:R-:W-:Y:S02]  /*3df10*/  IMAD.MOV.U32 R64, RZ, RZ, R65 ;  /* 0x000000ffff407224 */ /* 0x000fe400078e0041 */
[----:B------:R-:W-:Y:S02]  /*3df20*/  IMAD.MOV.U32 R12, RZ, RZ, R13 ;  /* 0x000000ffff0c7224 */ /* 0x000fe400078e000d */
[----:B------:R-:W-:Y:S02]  /*3df30*/  IMAD.MOV.U32 R65, RZ, RZ, R10 ;  /* 0x000000ffff417224 */ /* 0x000fe400078e000a */
[----:B------:R-:W-:Y:S02]  /*3df40*/  IMAD.MOV.U32 R13, RZ, RZ, R62 ;  /* 0x000000ffff0d7224 */ /* 0x000fe400078e003e */
.L_x_50489:
[----:B------:R-:W-:Y:S05]  /*3df50*/  BSYNC B1 ;  /* 0x0000000000017941 */ /* 0x000fea0003800000 */
.L_x_50487:
        /* <DEDUP_REMOVED lines=9> */
.L_x_50491:
[----:B------:R-:W-:Y:S02]  /*3dff0*/  IMAD.MOV.U32 R63, RZ, RZ, R64 ;  /* 0x000000ffff3f7224 */ /* 0x000fe400078e0040 */
[----:B------:R-:W-:Y:S02]  /*3e000*/  IMAD.MOV.U32 R11, RZ, RZ, R12 ;  /* 0x000000ffff0b7224 */ /* 0x000fe400078e000c */
[----:B------:R-:W-:Y:S02]  /*3e010*/  IMAD.MOV.U32 R64, RZ, RZ, R9 ;  /* 0x000000ffff407224 */ /* 0x000fe400078e0009 */
[----:B------:R-:W-:Y:S02]  /*3e020*/  IMAD.MOV.U32 R12, RZ, RZ, R61 ;  /* 0x000000ffff0c7224 */ /* 0x000fe400078e003d */
.L_x_50492:
[----:B------:R-:W-:Y:S05]  /*3e030*/  BSYNC B1 ;  /* 0x0000000000017941 */ /* 0x000fea0003800000 */
.L_x_50490:
        /* <DEDUP_REMOVED lines=9> */
.L_x_50494:
[----:B------:R-:W-:Y:S02]  /*3e0d0*/  IMAD.MOV.U32 R62, RZ, RZ, R63 ;  /* 0x000000ffff3e7224 */ /* 0x000fe400078e003f */
[----:B------:R-:W-:Y:S02]  /*3e0e0*/  IMAD.MOV.U32 R10, RZ, RZ, R11 ;  /* 0x000000ffff0a7224 */ /* 0x000fe400078e000b */
[----:B------:R-:W-:Y:S02]  /*3e0f0*/  IMAD.MOV.U32 R63, RZ, RZ, R8 ;  /* 0x000000ffff3f7224 */ /* 0x000fe400078e0008 */
[----:B------:R-:W-:Y:S02]  /*3e100*/  IMAD.MOV.U32 R11, RZ, RZ, R60 ;  /* 0x000000ffff0b7224 */ /* 0x000fe400078e003c */
.L_x_50495:
[----:B------:R-:W-:Y:S05]  /*3e110*/  BSYNC B1 ;  /* 0x0000000000017941 */ /* 0x000fea0003800000 */
.L_x_50493:
        /* <DEDUP_REMOVED lines=9> */
.L_x_50497:
[----:B------:R-:W-:Y:S02]  /*3e1b0*/  IMAD.MOV.U32 R61, RZ, RZ, R62 ;  /* 0x000000ffff3d7224 */ /* 0x000fe400078e003e */
[----:B------:R-:W-:Y:S02]  /*3e1c0*/  IMAD.MOV.U32 R9, RZ, RZ, R10 ;  /* 0x000000ffff097224 */ /* 0x000fe400078e000a */
[----:B------:R-:W-:Y:S02]  /*3e1d0*/  IMAD.MOV.U32 R62, RZ, RZ, R7 ;  /* 0x000000ffff3e7224 */ /* 0x000fe400078e0007 */
[----:B------:R-:W-:Y:S02]  /*3e1e0*/  IMAD.MOV.U32 R10, RZ, RZ, R59 ;  /* 0x000000ffff0a7224 */ /* 0x000fe400078e003b */
.L_x_50498:
[----:B------:R-:W-:Y:S05]  /*3e1f0*/  BSYNC B1 ;  /* 0x0000000000017941 */ /* 0x000fea0003800000 */
.L_x_50496:
        /* <DEDUP_REMOVED lines=9> */
.L_x_50500:
[----:B------:R-:W-:Y:S02]  /*3e290*/  IMAD.MOV.U32 R60, RZ, RZ, R61 ;  /* 0x000000ffff3c7224 */ /* 0x000fe400078e003d */
[----:B------:R-:W-:Y:S02]  /*3e2a0*/  IMAD.MOV.U32 R8, RZ, RZ, R9 ;  /* 0x000000ffff087224 */ /* 0x000fe400078e0009 */
[----:B------:R-:W-:Y:S02]  /*3e2b0*/  IMAD.MOV.U32 R61, RZ, RZ, R6 ;  /* 0x000000ffff3d7224 */ /* 0x000fe400078e0006 */
[----:B------:R-:W-:Y:S02]  /*3e2c0*/  IMAD.MOV.U32 R9, RZ, RZ, R58 ;  /* 0x000000ffff097224 */ /* 0x000fe400078e003a */
.L_x_50501:
[----:B------:R-:W-:Y:S05]  /*3e2d0*/  BSYNC B1 ;  /* 0x0000000000017941 */ /* 0x000fea0003800000 */
.L_x_50499:
        /* <DEDUP_REMOVED lines=9> */
.L_x_50503:
[----:B------:R-:W-:Y:S02]  /*3e370*/  IMAD.MOV.U32 R59, RZ, RZ, R60 ;  /* 0x000000ffff3b7224 */ /* 0x000fe400078e003c */
[----:B------:R-:W-:Y:S02]  /*3e380*/  IMAD.MOV.U32 R7, RZ, RZ, R8 ;  /* 0x000000ffff077224 */ /* 0x000fe400078e0008 */
[----:B------:R-:W-:Y:S02]  /*3e390*/  IMAD.MOV.U32 R60, RZ, RZ, R5 ;  /* 0x000000ffff3c7224 */ /* 0x000fe400078e0005 */
[----:B------:R-:W-:Y:S02]  /*3e3a0*/  IMAD.MOV.U32 R8, RZ, RZ, R57 ;  /* 0x000000ffff087224 */ /* 0x000fe400078e0039 */
.L_x_50504:
[----:B------:R-:W-:Y:S05]  /*3e3b0*/  BSYNC B1 ;  /* 0x0000000000017941 */ /* 0x000fea0003800000 */
.L_x_50502:
        /* <DEDUP_REMOVED lines=9> */
.L_x_50506:
[----:B------:R-:W-:Y:S02]  /*3e450*/  IMAD.MOV.U32 R6, RZ, RZ, R59 ;  /* 0x000000ffff067224 */ /* 0x000fe400078e003b */
[----:B------:R-:W-:Y:S02]  /*3e460*/  IMAD.MOV.U32 R5, RZ, RZ, R7 ;  /* 0x000000ffff057224 */ /* 0x000fe400078e0007 */
[----:B------:R-:W-:Y:S02]  /*3e470*/  IMAD.MOV.U32 R59, RZ, RZ, R4 ;  /* 0x000000ffff3b7224 */ /* 0x000fe400078e0004 */
[----:B------:R-:W-:Y:S02]  /*3e480*/  IMAD.MOV.U32 R7, RZ, RZ, R56 ;  /* 0x000000ffff077224 */ /* 0x000fe400078e0038 */
.L_x_50507:
[----:B------:R-:W-:Y:S05]  /*3e490*/  BSYNC B1 ;  /* 0x0000000000017941 */ /* 0x000fea0003800000 */
.L_x_50505:
        /* <DEDUP_REMOVED lines=16> */
.L_x_50509:
[----:B------:R-:W-:Y:S02]  /*3e5a0*/  IMAD.MOV.U32 R50, RZ, RZ, R19 ;  /* 0x000000ffff327224 */ /* 0x000fe400078e0013 */
[----:B------:R-:W-:Y:S01]  /*3e5b0*/  IMAD.MOV.U32 R4, RZ, RZ, R71 ;  /* 0x000000ffff047224 */ /* 0x000fe200078e0047 */
[----:B------:R-:W-:Y:S01]  /*3e5c0*/  MOV R71, R2 ;  /* 0x0000000200477202 */ /* 0x000fe20000000f00 */
[----:B------:R-:W-:Y:S02]  /*3e5d0*/  IMAD.MOV.U32 R19, RZ, RZ, R3 ;  /* 0x000000ffff137224 */ /* 0x000fe400078e0003 */
.L_x_50510:
[----:B------:R-:W-:Y:S05]  /*3e5e0*/  BSYNC B1 ;  /* 0x0000000000017941 */ /* 0x000fea0003800000 */
.L_x_50508:
        /* <DEDUP_REMOVED lines=9> */
.L_x_50512:
[----:B------:R-:W-:Y:S02]  /*3e680*/  IMAD.MOV.U32 R39, RZ, RZ, R50 ;  /* 0x000000ffff277224 */ /* 0x000fe400078e0032 */
[----:B------:R-:W-:Y:S01]  /*3e690*/  IMAD.MOV.U32 R3, RZ, RZ, R4 ;  /* 0x000000ffff037224 */ /* 0x000fe200078e0004 */
[----:B------:R-:W-:Y:S01]  /*3e6a0*/  MOV R4, R45 ;  /* 0x0000002d00047202 */ /* 0x000fe20000000f00 */
[----:B------:R-:W-:Y:S02]  /*3e6b0*/  IMAD.MOV.U32 R50, RZ, RZ, R47 ;  /* 0x000000ffff327224 */ /* 0x000fe400078e002f */
.L_x_50513:
[----:B------:R-:W-:Y:S05]  /*3e6c0*/  BSYNC B1 ;  /* 0x0000000000017941 */ /* 0x000fea0003800000 */
.L_x_50511:
        /* <DEDUP_REMOVED lines=9> */
.L_x_50515:
[----:B------:R-:W-:Y:S02]  /*3e760*/  IMAD.MOV.U32 R56, RZ, RZ, R39 ;  /* 0x000000ffff387224 */ /* 0x000fe400078e0027 */
[----:B------:R-:W-:Y:S01]  /*3e770*/  IMAD.MOV.U32 R2, RZ, RZ, R3 ;  /* 0x000000ffff027224 */ /* 0x000fe200078e0003 */
[----:B------:R-:W-:Y:S01]  /*3e780*/  MOV R3, R18 ;  /* 0x0000001200037202 */ /* 0x000fe20000000f00 */
[----:B------:R-:W-:Y:S02]  /*3e790*/  IMAD.MOV.U32 R39, RZ, RZ, R70 ;  /* 0x000000ffff277224 */ /* 0x000fe400078e0046 */
.L_x_50516:
[----:B------:R-:W-:Y:S05]  /*3e7a0*/  BSYNC B1 ;  /* 0x0000000000017941 */ /* 0x000fea0003800000 */
.L_x_50514:
        /* <DEDUP_REMOVED lines=9> */
.L_x_50518:
[----:B------:R-:W-:Y:S02]  /*3e840*/  IMAD.MOV.U32 R47, RZ, RZ, R56 ;  /* 0x000000ffff2f7224 */ /* 0x000fe400078e0038 */
[----:B------:R-:W-:Y:S01]  /*3e850*/  IMAD.MOV.U32 R45, RZ, RZ, R2 ;  /* 0x000000ffff2d7224 */ /* 0x000fe200078e0002 */
[----:B------:R-:W-:Y:S01]  /*3e860*/  MOV R2, R17 ;  /* 0x0000001100027202 */ /* 0x000fe20000000f00 */
[----:B------:R-:W-:Y:S02]  /*3e870*/  IMAD.MOV.U32 R56, RZ, RZ, R53 ;  /* 0x000000ffff387224 */ /* 0x000fe400078e0035 */
.L_x_50519:
[----:B------:R-:W-:Y:S05]  /*3e880*/  BSYNC B1 ;  /* 0x0000000000017941 */ /* 0x000fea0003800000 */
.L_x_50517:
        /* <DEDUP_REMOVED lines=9> */
.L_x_50521:
[----:B------:R-:W-:Y:S02]  /*3e920*/  IMAD.MOV.U32 R58, RZ, RZ, R47 ;  /* 0x000000ffff3a7224 */ /* 0x000fe400078e002f */
[----:B------:R-:W-:Y:S01]  /*3e930*/  IMAD.MOV.U32 R18, RZ, RZ, R45 ;  /* 0x000000ffff127224 */ /* 0x000fe200078e002d */
[----:B------:R-:W-:Y:S01]  /*3e940*/  MOV R45, R16 ;  /* 0x00000010002d7202 */ /* 0x000fe20000000f00 */
[----:B------:R-:W-:Y:S02]  /*3e950*/  IMAD.MOV.U32 R47, RZ, RZ, R68 ;  /* 0x000000ffff2f7224 */ /* 0x000fe400078e0044 */
.L_x_50522:
[----:B------:R-:W-:Y:S05]  /*3e960*/  BSYNC B1 ;  /* 0x0000000000017941 */ /* 0x000fea0003800000 */
.L_x_50520:
        /* <DEDUP_REMOVED lines=9> */
.L_x_50524:
[----:B------:R-:W-:Y:S02]  /*3ea00*/  IMAD.MOV.U32 R53, RZ, RZ, R58 ;  /* 0x000000ffff357224 */ /* 0x000fe400078e003a */
[----:B------:R-:W-:Y:S01]  /*3ea10*/  IMAD.MOV.U32 R17, RZ, RZ, R18 ;  /* 0x000000ffff117224 */ /* 0x000fe200078e0012 */
[----:B------:R-:W-:Y:S01]  /*3ea20*/  MOV R18, R15 ;  /* 0x0000000f00127202 */ /* 0x000fe20000000f00 */
[----:B------:R-:W-:Y:S02]  /*3ea30*/  IMAD.MOV.U32 R58, RZ, RZ, R55 ;  /* 0x000000ffff3a7224 */ /* 0x000fe400078e0037 */
.L_x_50525:
[----:B------:R-:W-:Y:S05]  /*3ea40*/  BSYNC B1 ;  /* 0x0000000000017941 */ /* 0x000fea0003800000 */
.L_x_50523:
        /* <DEDUP_REMOVED lines=9> */
.L_x_50527:
[----:B------:R-:W-:Y:S02]  /*3eae0*/  IMAD.MOV.U32 R68, RZ, RZ, R53 ;  /* 0x000000ffff447224 */ /* 0x000fe400078e0035 */
[----:B------:R-:W-:Y:S01]  /*3eaf0*/  IMAD.MOV.U32 R16, RZ, RZ, R17 ;  /* 0x000000ffff107224 */ /* 0x000fe200078e0011 */
[----:B------:R-:W-:Y:S01]  /*3eb00*/  MOV R17, R14 ;  /* 0x0000000e00117202 */ /* 0x000fe20000000f00 */
[----:B------:R-:W-:Y:S02]  /*3eb10*/  IMAD.MOV.U32 R53, RZ, RZ, R66 ;  /* 0x000000ffff357224 */ /* 0x000fe400078e0042 */
.L_x_50528:
[----:B------:R-:W-:Y:S05]  /*3eb20*/  BSYNC B1 ;  /* 0x0000000000017941 */ /* 0x000fea0003800000 */
.L_x_50526:
        /* <DEDUP_REMOVED lines=9> */
.L_x_50530:
[----:B------:R-:W-:Y:S02]  /*3ebc0*/  IMAD.MOV.U32 R55, RZ, RZ, R68 ;  /* 0x000000ffff377224 */ /* 0x000fe400078e0044 */
[----:B------:R-:W-:Y:S01]  /*3ebd0*/  IMAD.MOV.U32 R15, RZ, RZ, R16 ;  /* 0x000000ffff0f7224 */ /* 0x000fe200078e0010 */
[----:B------:R-:W-:Y:S01]  /*3ebe0*/  MOV R16, R13 ;  /* 0x0000000d00107202 */ /* 0x000fe20000000f00 */
[----:B------:R-:W-:Y:S02]  /*3ebf0*/  IMAD.MOV.U32 R68, RZ, RZ, R65 ;  /* 0x000000ffff447224 */ /* 0x000fe400078e0041 */
.L_x_50531:
[----:B------:R-:W-:Y:S05]  /*3ec00*/  BSYNC B1 ;  /* 0x0000000000017941 */ /* 0x000fea0003800000 */
.L_x_50529:
        /* <DEDUP_REMOVED lines=9> */
.L_x_50533:
[----:B------:R-:W-:Y:S02]  /*3eca0*/  IMAD.MOV.U32 R66, RZ, RZ, R55 ;  /* 0x000000ffff427224 */ /* 0x000fe400078e0037 */
[----:B------:R-:W-:Y:S01]  /*3ecb0*/  IMAD.MOV.U32 R14, RZ, RZ, R15 ;  /* 0x000000ffff0e7224 */ /* 0x000fe200078e000f */
[----:B------:R-:W-:Y:S01]  /*3ecc0*/  MOV R15, R12 ;  /* 0x0000000c000f7202 */ /* 0x000fe20000000f00 */
[----:B------:R-:W-:Y:S02]  /*3ecd0*/  IMAD.MOV.U32 R55, RZ, RZ, R64 ;  /* 0x000000ffff377224 */ /* 0x000fe400078e0040 */
.L_x_50534:
[----:B------:R-:W-:Y:S05]  /*3ece0*/  BSYNC B1 ;  /* 0x0000000000017941 */ /* 0x000fea0003800000 */
.L_x_50532:
        /* <DEDUP_REMOVED lines=9> */
.L_x_50536:
[----:B------:R-:W-:Y:S02]  /*3ed80*/  IMAD.MOV.U32 R57, RZ, RZ, R66 ;  /* 0x000000ffff397224 */ /* 0x000fe400078e0042 */
[----:B------:R-:W-:Y:S01]  /*3ed90*/  IMAD.MOV.U32 R13, RZ, RZ, R14 ;  /* 0x000000ffff0d7224 */ /* 0x000fe200078e000e */
[----:B------:R-:W-:Y:S01]  /*3eda0*/  MOV R14, R11 ;  /* 0x0000000b000e7202 */ /* 0x000fe20000000f00 */
[----:B------:R-:W-:Y:S02]  /*3edb0*/  IMAD.MOV.U32 R66, RZ, RZ, R63 ;  /* 0x000000ffff427224 */ /* 0x000fe400078e003f */
.L_x_50537:
[----:B------:R-:W-:Y:S05]  /*3edc0*/  BSYNC B1 ;  /* 0x0000000000017941 */ /* 0x000fea0003800000 */
.L_x_50535:
        /* <DEDUP_REMOVED lines=9> */
.L_x_50539:
[----:B------:R-:W-:Y:S02]  /*3ee60*/  IMAD.MOV.U32 R64, RZ, RZ, R57 ;  /* 0x000000ffff407224 */ /* 0x000fe400078e0039 */
[----:B------:R-:W-:Y:S01]  /*3ee70*/  IMAD.MOV.U32 R12, RZ, RZ, R13 ;  /* 0x000000ffff0c7224 */ /* 0x000fe200078e000d */
[----:B------:R-:W-:Y:S01]  /*3ee80*/  MOV R13, R10 ;  /* 0x0000000a000d7202 */ /* 0x000fe20000000f00 */
[----:B------:R-:W-:Y:S02]  /*3ee90*/  IMAD.MOV.U32 R57, RZ, RZ, R62 ;  /* 0x000000ffff397224 */ /* 0x000fe400078e003e */
.L_x_50540:
[----:B------:R-:W-:Y:S05]  /*3eea0*/  BSYNC B1 ;  /* 0x0000000000017941 */ /* 0x000fea0003800000 */
.L_x_50538:
        /* <DEDUP_REMOVED lines=9> */
.L_x_50542:
[----:B------:R-:W-:Y:S02]  /*3ef40*/  IMAD.MOV.U32 R63, RZ, RZ, R64 ;  /* 0x000000ffff3f7224 */ /* 0x000fe400078e0040 */
[----:B------:R-:W-:Y:S01]  /*3ef50*/  IMAD.MOV.U32 R11, RZ, RZ, R12 ;  /* 0x000000ffff0b7224 */ /* 0x000fe200078e000c */
[----:B------:R-:W-:Y:S01]  /*3ef60*/  MOV R12, R9 ;  /* 0x00000009000c7202 */ /* 0x000fe20000000f00 */
[----:B------:R-:W-:Y:S02]  /*3ef70*/  IMAD.MOV.U32 R64, RZ, RZ, R61 ;  /* 0x000000ffff407224 */ /* 0x000fe400078e003d */
.L_x_50543:
[----:B------:R-:W-:Y:S05]  /*3ef80*/  BSYNC B1 ;  /* 0x0000000000017941 */ /* 0x000fea0003800000 */
.L_x_50541:
        /* <DEDUP_REMOVED lines=9> */
.L_x_50545:
[----:B------:R-:W-:Y:S02]  /*3f020*/  IMAD.MOV.U32 R62, RZ, RZ, R63 ;  /* 0x000000ffff3e7224 */ /* 0x000fe400078e003f */
[----:B------:R-:W-:Y:S01]  /*3f030*/  IMAD.MOV.U32 R10, RZ, RZ, R11 ;  /* 0x000000ffff0a7224 */ /* 0x000fe200078e000b */
[----:B------:R-:W-:Y:S01]  /*3f040*/  MOV R11, R8 ;  /* 0x00000008000b7202 */ /* 0x000fe20000000f00 */
[----:B------:R-:W-:Y:S02]  /*3f050*/  IMAD.MOV.U32 R63, RZ, RZ, R60 ;  /* 0x000000ffff3f7224 */ /* 0x000fe400078e003c */
.L_x_50546:
[----:B------:R-:W-:Y:S05]  /*3f060*/  BSYNC B1 ;  /* 0x0000000000017941 */ /* 0x000fea0003800000 */
.L_x_50544:
        /* <DEDUP_REMOVED lines=9> */
.L_x_50548:
[----:B------:R-:W-:Y:S02]  /*3f100*/  IMAD.MOV.U32 R9, RZ, RZ, R62 ;  /* 0x000000ffff097224 */ /* 0x000fe400078e003e */
[----:B------:R-:W-:Y:S01]  /*3f110*/  IMAD.MOV.U32 R8, RZ, RZ, R10 ;  /* 0x000000ffff087224 */ /* 0x000fe200078e000a */
[----:B------:R-:W-:Y:S01]  /*3f120*/  MOV R10, R7 ;  /* 0x00000007000a7202 */ /* 0x000fe20000000f00 */
[----:B------:R-:W-:Y:S02]  /*3f130*/  IMAD.MOV.U32 R62, RZ, RZ, R59 ;  /* 0x000000ffff3e7224 */ /* 0x000fe400078e003b */
.L_x_50549:
[----:B------:R-:W-:Y:S05]  /*3f140*/  BSYNC B1 ;  /* 0x0000000000017941 */ /* 0x000fea0003800000 */
.L_x_50547:
        /* <DEDUP_REMOVED lines=9> */
.L_x_50551:
[----:B------:R-:W-:Y:S02]  /*3f1e0*/  IMAD.MOV.U32 R59, RZ, RZ, R9 ;  /* 0x000000ffff3b7224 */ /* 0x000fe400078e0009 */
[----:B------:R-:W-:Y:S01]  /*3f1f0*/  IMAD.MOV.U32 R7, RZ, RZ, R8 ;  /* 0x000000ffff077224 */ /* 0x000fe200078e0008 */
[----:B------:R-:W-:Y:S01]  /*3f200*/  MOV R8, R5 ;  /* 0x0000000500087202 */ /* 0x000fe20000000f00 */
[----:B------:R-:W-:Y:S02]  /*3f210*/  IMAD.MOV.U32 R9, RZ, RZ, R6 ;  /* 0x000000ffff097224 */ /* 0x000fe400078e0006 */
.L_x_50552:
[----:B------:R-:W-:Y:S05]  /*3f220*/  BSYNC B1 ;  /* 0x0000000000017941 */ /* 0x000fea0003800000 */
.L_x_50550:
        /* <DEDUP_REMOVED lines=16> */
.L_x_50554:
[----:B------:R-:W-:Y:S01]  /*3f330*/  IMAD.MOV.U32 R48, RZ, RZ, R19 ;  /* 0x000000ffff307224 */ /* 0x000fe200078e0013 */
[----:B------:R-:W-:Y:S01]  /*3f340*/  MOV R6, R71 ;  /* 0x0000004700067202 */ /* 0x000fe20000000f00 */
[----:B------:R-:W-:Y:S02]  /*3f350*/  IMAD.MOV.U32 R19, RZ, RZ, R50 ;  /* 0x000000ffff137224 */ /* 0x000fe400078e0032 */
[----:B------:R-:W-:Y:S02]  /*3f360*/  IMAD.MOV.U32 R71, RZ, RZ, R4 ;  /* 0x000000ffff477224 */ /* 0x000fe400078e0004 */
.L_x_50555:
[----:B------:R-:W-:Y:S05]  /*3f370*/  BSYNC B1 ;  /* 0x0000000000017941 */ /* 0x000fea0003800000 */
.L_x_50553:
        /* <DEDUP_REMOVED lines=9> */
.L_x_50557:
[----:B------:R-:W-:Y:S01]  /*3f410*/  IMAD.MOV.U32 R37, RZ, RZ, R48 ;  /* 0x000000ffff257224 */ /* 0x000fe200078e0030 */
[----:B------:R-:W-:Y:S01]  /*3f420*/  MOV R5, R6 ;  /* 0x0000000600057202 */ /* 0x000fe20000000f00 */
[----:B------:R-:W-:Y:S02]  /*3f430*/  IMAD.MOV.U32 R48, RZ, RZ, R39 ;  /* 0x000000ffff307224 */ /* 0x000fe400078e0027 */
[----:B------:R-:W-:Y:S02]  /*3f440*/  IMAD.MOV.U32 R6, RZ, RZ, R3 ;  /* 0x000000ffff067224 */ /* 0x000fe400078e0003 */
.L_x_50558:
[----:B------:R-:W-:Y:S05]  /*3f450*/  BSYNC B1 ;  /* 0x0000000000017941 */ /* 0x000fea0003800000 */
.L_x_50556:
        /* <DEDUP_REMOVED lines=9> */
.L_x_50560:
[----:B------:R-:W-:Y:S01]  /*3f4f0*/  IMAD.MOV.U32 R50, RZ, RZ, R37 ;  /* 0x000000ffff327224 */ /* 0x000fe200078e0025 */
[----:B------:R-:W-:Y:S01]  /*3f500*/  MOV R4, R5 ;  /* 0x0000000500047202 */ /* 0x000fe20000000f00 */
[----:B------:R-:W-:Y:S02]  /*3f510*/  IMAD.MOV.U32 R37, RZ, RZ, R56 ;  /* 0x000000ffff257224 */ /* 0x000fe400078e0038 */
[----:B------:R-:W-:Y:S02]  /*3f520*/  IMAD.MOV.U32 R5, RZ, RZ, R2 ;  /* 0x000000ffff057224 */ /* 0x000fe400078e0002 */
.L_x_50561:
[----:B------:R-:W-:Y:S05]  /*3f530*/  BSYNC B1 ;  /* 0x0000000000017941 */ /* 0x000fea0003800000 */
.L_x_50559:
        /* <DEDUP_REMOVED lines=9> */
.L_x_50563:
[----:B------:R-:W-:Y:S01]  /*3f5d0*/  IMAD.MOV.U32 R39, RZ, RZ, R50 ;  /* 0x000000ffff277224 */ /* 0x000fe200078e0032 */
[----:B------:R-:W-:Y:S01]  /*3f5e0*/  MOV R3, R4 ;  /* 0x0000000400037202 */ /* 0x000fe20000000f00 */
[----:B------:R-:W-:Y:S02]  /*3f5f0*/  IMAD.MOV.U32 R50, RZ, RZ, R47 ;  /* 0x000000ffff327224 */ /* 0x000fe400078e002f */
[----:B------:R-:W-:Y:S02]  /*3f600*/  IMAD.MOV.U32 R4, RZ, RZ, R45 ;  /* 0x000000ffff047224 */ /* 0x000fe400078e002d */
.L_x_50564:
[----:B------:R-:W-:Y:S05]  /*3f610*/  BSYNC B1 ;  /* 0x0000000000017941 */ /* 0x000fea0003800000 */
.L_x_50562:
        /* <DEDUP_REMOVED lines=9> */
.L_x_50566:
[----:B------:R-:W-:Y:S01]  /*3f6b0*/  IMAD.MOV.U32 R56, RZ, RZ, R39 ;  /* 0x000000ffff387224 */ /* 0x000fe200078e0027 */
[----:B------:R-:W-:Y:S01]  /*3f6c0*/  MOV R2, R3 ;  /* 0x0000000300027202 */ /* 0x000fe20000000f00 */
[----:B------:R-:W-:Y:S02]  /*3f6d0*/  IMAD.MOV.U32 R39, RZ, RZ, R58 ;  /* 0x000000ffff277224 */ /* 0x000fe400078e003a */
[----:B------:R-:W-:Y:S02]  /*3f6e0*/  IMAD.MOV.U32 R3, RZ, RZ, R18 ;  /* 0x000000ffff037224 */ /* 0x000fe400078e0012 */
.L_x_50567:
[----:B------:R-:W-:Y:S05]  /*3f6f0*/  BSYNC B1 ;  /* 0x0000000000017941 */ /* 0x000fea0003800000 */
.L_x_50565:
        /* <DEDUP_REMOVED lines=9> */
.L_x_50569:
[----:B------:R-:W-:Y:S01]  /*3f790*/  IMAD.MOV.U32 R47, RZ, RZ, R56 ;  /* 0x000000ffff2f7224 */ /* 0x000fe200078e0038 */
[----:B------:R-:W-:Y:S01]  /*3f7a0*/  MOV R45, R2 ;  /* 0x00000002002d7202 */ /* 0x000fe20000000f00 */
[----:B------:R-:W-:Y:S02]  /*3f7b0*/  IMAD.MOV.U32 R56, RZ, RZ, R53 ;  /* 0x000000ffff387224 */ /* 0x000fe400078e0035 */
[----:B------:R-:W-:Y:S02]  /*3f7c0*/  IMAD.MOV.U32 R2, RZ, RZ, R17 ;  /* 0x000000ffff027224 */ /* 0x000fe400078e0011 */
.L_x_50570:
[----:B------:R-:W-:Y:S05]  /*3f7d0*/  BSYNC B1 ;  /* 0x0000000000017941 */ /* 0x000fea0003800000 */
.L_x_50568:
        /* <DEDUP_REMOVED lines=9> */
.L_x_50572:
[----:B------:R-:W-:Y:S01]  /*3f870*/  IMAD.MOV.U32 R58, RZ, RZ, R47 ;  /* 0x000000ffff3a7224 */ /* 0x000fe200078e002f */
[----:B------:R-:W-:Y:S01]  /*3f880*/  MOV R18, R45 ;  /* 0x0000002d00127202 */ /* 0x000fe20000000f00 */
[----:B------:R-:W-:Y:S02]  /*3f890*/  IMAD.MOV.U32 R47, RZ, RZ, R68 ;  /* 0x000000ffff2f7224 */ /* 0x000fe400078e0044 */
[----:B------:R-:W-:Y:S02]  /*3f8a0*/  IMAD.MOV.U32 R45, RZ, RZ, R16 ;  /* 0x000000ffff2d7224 */ /* 0x000fe400078e0010 */
.L_x_50573:
[----:B------:R-:W-:Y:S05]  /*3f8b0*/  BSYNC B1 ;  /* 0x0000000000017941 */ /* 0x000fea0003800000 */
.L_x_50571:
        /* <DEDUP_REMOVED lines=9> */
.L_x_50575:
[----:B------:R-:W-:Y:S01]  /*3f950*/  IMAD.MOV.U32 R53, RZ, RZ, R58 ;  /* 0x000000ffff357224 */ /* 0x000fe200078e003a */
[----:B------:R-:W-:Y:S01]  /*3f960*/  MOV R17, R18 ;  /* 0x0000001200117202 */ /* 0x000fe20000000f00 */
[----:B------:R-:W-:Y:S02]  /*3f970*/  IMAD.MOV.U32 R58, RZ, RZ, R55 ;  /* 0x000000ffff3a7224 */ /* 0x000fe400078e0037 */
[----:B------:R-:W-:Y:S02]  /*3f980*/  IMAD.MOV.U32 R18, RZ, RZ, R15 ;  /* 0x000000ffff127224 */ /* 0x000fe400078e000f */
.L_x_50576:
[----:B------:R-:W-:Y:S05]  /*3f990*/  BSYNC B1 ;  /* 0x0000000000017941 */ /* 0x000fea0003800000 */
.L_x_50574:
        /* <DEDUP_REMOVED lines=9> */
.L_x_50578:
[----:B------:R-:W-:Y:S01]  /*3fa30*/  IMAD.MOV.U32 R60, RZ, RZ, R53 ;  /* 0x000000ffff3c7224 */ /* 0x000fe200078e0035 */
[----:B------:R-:W-:Y:S01]  /*3fa40*/  MOV R16, R17 ;  /* 0x0000001100107202 */ /* 0x000fe20000000f00 */
[----:B------:R-:W-:Y:S02]  /*3fa50*/  IMAD.MOV.U32 R53, RZ, RZ, R66 ;  /* 0x000000ffff357224 */ /* 0x000fe400078e0042 */
[----:B------:R-:W-:Y:S02]  /*3fa60*/  IMAD.MOV.U32 R17, RZ, RZ, R14 ;  /* 0x000000ffff117224 */ /* 0x000fe400078e000e */
.L_x_50579:
[----:B------:R-:W-:Y:S05]  /*3fa70*/  BSYNC B1 ;  /* 0x0000000000017941 */ /* 0x000fea0003800000 */
.L_x_50577:
        /* <DEDUP_REMOVED lines=9> */
.L_x_50581:
[----:B------:R-:W-:Y:S01]  /*3fb10*/  IMAD.MOV.U32 R55, RZ, RZ, R60 ;  /* 0x000000ffff377224 */ /* 0x000fe200078e003c */
[----:B------:R-:W-:Y:S01]  /*3fb20*/  MOV R15, R16 ;  /* 0x00000010000f7202 */ /* 0x000fe20000000f00 */
[----:B------:R-:W-:Y:S02]  /*3fb30*/  IMAD.MOV.U32 R60, RZ, RZ, R57 ;  /* 0x000000ffff3c7224 */ /* 0x000fe400078e0039 */
[----:B------:R-:W-:Y:S02]  /*3fb40*/  IMAD.MOV.U32 R16, RZ, RZ, R13 ;  /* 0x000000ffff107224 */ /* 0x000fe400078e000d */
.L_x_50582:
[----:B------:R-:W-:Y:S05]  /*3fb50*/  BSYNC B1 ;  /* 0x0000000000017941 */ /* 0x000fea0003800000 */
.L_x_50580:
        /* <DEDUP_REMOVED lines=9> */
.L_x_50584:
[----:B------:R-:W-:Y:S01]  /*3fbf0*/  IMAD.MOV.U32 R66, RZ, RZ, R55 ;  /* 0x000000ffff427224 */ /* 0x000fe200078e0037 */
[----:B------:R-:W-:Y:S01]  /*3fc00*/  MOV R14, R15 ;  /* 0x0000000f000e7202 */ /* 0x000fe20000000f00 */
[----:B------:R-:W-:Y:S02]  /*3fc10*/  IMAD.MOV.U32 R55, RZ, RZ, R64 ;  /* 0x000000ffff377224 */ /* 0x000fe400078e0040 */
[----:B------:R-:W-:Y:S02]  /*3fc20*/  IMAD.MOV.U32 R15, RZ, RZ, R12 ;  /* 0x000000ffff0f7224 */ /* 0x000fe400078e000c */
.L_x_50585:
[----:B------:R-:W-:Y:S05]  /*3fc30*/  BSYNC B1 ;  /* 0x0000000000017941 */ /* 0x000fea0003800000 */
.L_x_50583:
        /* <DEDUP_REMOVED lines=9> */
.L_x_50587:
[----:B------:R-:W-:Y:S01]  /*3fcd0*/  IMAD.MOV.U32 R57, RZ, RZ, R66 ;  /* 0x000000ffff397224 */ /* 0x000fe200078e0042 */
[----:B------:R-:W-:Y:S01]  /*3fce0*/  MOV R13, R14 ;  /* 0x0000000e000d7202 */ /* 0x000fe20000000f00 */
[----:B------:R-:W-:Y:S02]  /*3fcf0*/  IMAD.MOV.U32 R66, RZ, RZ, R63 ;  /* 0x000000ffff427224 */ /* 0x000fe400078e003f */
[----:B------:R-:W-:Y:S02]  /*3fd00*/  IMAD.MOV.U32 R14, RZ, RZ, R11 ;  /* 0x000000ffff0e7224 */ /* 0x000fe400078e000b */
.L_x_50588:
[----:B------:R-:W-:Y:S05]  /*3fd10*/  BSYNC B1 ;  /* 0x0000000000017941 */ /* 0x000fea0003800000 */
.L_x_50586:
        /* <DEDUP_REMOVED lines=9> */
.L_x_50590:
[----:B------:R-:W-:Y:S01]  /*3fdb0*/  IMAD.MOV.U32 R12, RZ, RZ, R57 ;  /* 0x000000ffff0c7224 */ /* 0x000fe200078e0039 */
[----:B------:R-:W-:Y:S01]  /*3fdc0*/  MOV R11, R13 ;  /* 0x0000000d000b7202 */ /* 0x000fe20000000f00 */
[----:B------:R-:W-:Y:S02]  /*3fdd0*/  IMAD.MOV.U32 R57, RZ, RZ, R62 ;  /* 0x000000ffff397224 */ /* 0x000fe400078e003e */
[----:B------:R-:W-:Y:S02]  /*3fde0*/  IMAD.MOV.U32 R13, RZ, RZ, R10 ;  /* 0x000000ffff0d7224 */ /* 0x000fe400078e000a */
.L_x_50591:
[----:B------:R-:W-:Y:S05]  /*3fdf0*/  BSYNC B1 ;  /* 0x0000000000017941 */ /* 0x000fea0003800000 */
.L_x_50589:
        /* <DEDUP_REMOVED lines=9> */
.L_x_50593:
[----:B------:R-:W-:Y:S01]  /*3fe90*/  IMAD.MOV.U32 R62, RZ, RZ, R12 ;  /* 0x000000ffff3e7224 */ /* 0x000fe200078e000c */
[----:B------:R-:W-:Y:S01]  /*3fea0*/  MOV R10, R11 ;  /* 0x0000000b000a7202 */ /* 0x000fe20000000f00 */
[----:B------:R-:W-:Y:S02]  /*3feb0*/  IMAD.MOV.U32 R12, RZ, RZ, R9 ;  /* 0x000000ffff0c7224 */ /* 0x000fe400078e0009 */
[----:B------:R-:W-:Y:S02]  /*3fec0*/  IMAD.MOV.U32 R11, RZ, RZ, R8 ;  /* 0x000000ffff0b7224 */ /* 0x000fe400078e0008 */
.L_x_50594:
[----:B------:R-:W-:Y:S05]  /*3fed0*/  BSYNC B1 ;  /* 0x0000000000017941 */ /* 0x000fea0003800000 */
.L_x_50592:
        /* <DEDUP_REMOVED lines=9> */
.L_x_50596:
[----:B------:R-:W-:Y:S01]  /*3ff70*/  IMAD.MOV.U32 R9, RZ, RZ, R62 ;  /* 0x000000ffff097224 */ /* 0x000fe200078e003e */
[----:B------:R-:W-:Y:S01]  /*3ff80*/  MOV R8, R10 ;  /* 0x0000000a00087202 */ /* 0x000fe20000000f00 */
[----:B------:R-:W-:Y:S02]  /*3ff90*/  IMAD.MOV.U32 R62, RZ, RZ, R59 ;  /* 0x000000ffff3e7224 */ /* 0x000fe400078e003b */
[----:B------:R-:W-:Y:S02]  /*3ffa0*/  IMAD.MOV.U32 R10, RZ, RZ, R7 ;  /* 0x000000ffff0a7224 */ /* 0x000fe400078e0007 */
.L_x_50597:
[----:B------:R-:W-:Y:S05]  /*3ffb0*/  BSYNC B1 ;  /* 0x0000000000017941 */ /* 0x000fea0003800000 */
.L_x_50595:
        /* <DEDUP_REMOVED lines=16> */
.L_x_50599:
[----:B------:R-:W-:Y:S02]  /*400c0*/  IMAD.MOV.U32 R64, RZ, RZ, R19 ;  /* 0x000000ffff407224 */ /* 0x000fe400078e0013 */
[----:B------:R-:W-:Y:S02]  /*400d0*/  IMAD.MOV.U32 R46, RZ, RZ, R71 ;  /* 0x000000ffff2e7224 */ /* 0x000fe400078e0047 */
[----:B------:R-:W-:Y:S02]  /*400e0*/  IMAD.MOV.U32 R19, RZ, RZ, R48 ;  /* 0x000000ffff137224 */ /* 0x000fe400078e0030 */
[----:B------:R-:W-:Y:S02]  /*400f0*/  IMAD.MOV.U32 R71, RZ, RZ, R6 ;  /* 0x000000ffff477224 */ /* 0x000fe400078e0006 */
.L_x_50600:
[----:B------:R-:W-:Y:S05]  /*40100*/  BSYNC B1 ;  /* 0x0000000000017941 */ /* 0x000fea0003800000 */
.L_x_50598:
        /* <DEDUP_REMOVED lines=9> */
.L_x_50602:
[----:B------:R-:W-:Y:S02]  /*401a0*/  IMAD.MOV.U32 R35, RZ, RZ, R64 ;  /* 0x000000ffff237224 */ /* 0x000fe400078e0040 */
[----:B------:R-:W-:Y:S02]  /*401b0*/  IMAD.MOV.U32 R7, RZ, RZ, R46 ;  /* 0x000000ffff077224 */ /* 0x000fe400078e002e */
[----:B------:R-:W-:Y:S02]  /*401c0*/  IMAD.MOV.U32 R64, RZ, RZ, R37 ;  /* 0x000000ffff407224 */ /* 0x000fe400078e0025 */
[----:B------:R-:W-:Y:S02]  /*401d0*/  IMAD.MOV.U32 R46, RZ, RZ, R5 ;  /* 0x000000ffff2e7224 */ /* 0x000fe400078e0005 */
.L_x_50603:
[----:B------:R-:W-:Y:S05]  /*401e0*/  BSYNC B1 ;  /* 0x0000000000017941 */ /* 0x000fea0003800000 */
.L_x_50601:
        /* <DEDUP_REMOVED lines=9> */
.L_x_50605:
[----:B------:R-:W-:Y:S02]  /*40280*/  IMAD.MOV.U32 R48, RZ, RZ, R35 ;  /* 0x000000ffff307224 */ /* 0x000fe400078e0023 */
[----:B------:R-:W-:Y:S02]  /*40290*/  IMAD.MOV.U32 R6, RZ, RZ, R7 ;  /* 0x000000ffff067224 */ /* 0x000fe400078e0007 */
[----:B------:R-:W-:Y:S02]  /*402a0*/  IMAD.MOV.U32 R35, RZ, RZ, R50 ;  /* 0x000000ffff237224 */ /* 0x000fe400078e0032 */
[----:B------:R-:W-:Y:S02]  /*402b0*/  IMAD.MOV.U32 R7, RZ, RZ, R4 ;  /* 0x000000ffff077224 */ /* 0x000fe400078e0004 */
.L_x_50606:
[----:B------:R-:W-:Y:S05]  /*402c0*/  BSYNC B1 ;  /* 0x0000000000017941 */ /* 0x000fea0003800000 */
.L_x_50604:
        /* <DEDUP_REMOVED lines=9> */
.L_x_50608:
[----:B------:R-:W-:Y:S02]  /*40360*/  IMAD.MOV.U32 R37, RZ, RZ, R48 ;  /* 0x000000ffff257224 */ /* 0x000fe400078e0030 */
[----:B------:R-:W-:Y:S02]  /*40370*/  IMAD.MOV.U32 R5, RZ, RZ, R6 ;  /* 0x000000ffff057224 */ /* 0x000fe400078e0006 */
[----:B------:R-:W-:Y:S02]  /*40380*/  IMAD.MOV.U32 R48, RZ, RZ, R39 ;  /* 0x000000ffff307224 */ /* 0x000fe400078e0027 */
[----:B------:R-:W-:Y:S02]  /*40390*/  IMAD.MOV.U32 R6, RZ, RZ, R3 ;  /* 0x000000ffff067224 */ /* 0x000fe400078e0003 */
.L_x_50609:
[----:B------:R-:W-:Y:S05]  /*403a0*/  BSYNC B1 ;  /* 0x0000000000017941 */ /* 0x000fea0003800000 */
.L_x_50607:
        /* <DEDUP_REMOVED lines=9> */
.L_x_50611:
[----:B------:R-:W-:Y:S02]  /*40440*/  IMAD.MOV.U32 R50, RZ, RZ, R37 ;  /* 0x000000ffff327224 */ /* 0x000fe400078e0025 */
[----:B------:R-:W-:Y:S02]  /*40450*/  IMAD.MOV.U32 R4, RZ, RZ, R5 ;  /* 0x000000ffff047224 */ /* 0x000fe400078e0005 */
[----:B------:R-:W-:Y:S02]  /*40460*/  IMAD.MOV.U32 R37, RZ, RZ, R56 ;  /* 0x000000ffff257224 */ /* 0x000fe400078e0038 */
[----:B------:R-:W-:Y:S02]  /*40470*/  IMAD.MOV.U32 R5, RZ, RZ, R2 ;  /* 0x000000ffff057224 */ /* 0x000fe400078e0002 */
.L_x_50612:
[----:B------:R-:W-:Y:S05]  /*40480*/  BSYNC B1 ;  /* 0x0000000000017941 */ /* 0x000fea0003800000 */
.L_x_50610:
        /* <DEDUP_REMOVED lines=9> */
.L_x_50614:
[----:B------:R-:W-:Y:S02]  /*40520*/  IMAD.MOV.U32 R39, RZ, RZ, R50 ;  /* 0x000000ffff277224 */ /* 0x000fe400078e0032 */
[----:B------:R-:W-:Y:S02]  /*40530*/  IMAD.MOV.U32 R3, RZ, RZ, R4 ;  /* 0x000000ffff037224 */ /* 0x000fe400078e0004 */
[----:B------:R-:W-:Y:S02]  /*40540*/  IMAD.MOV.U32 R50, RZ, RZ, R47 ;  /* 0x000000ffff327224 */ /* 0x000fe400078e002f */
[----:B------:R-:W-:Y:S02]  /*40550*/  IMAD.MOV.U32 R4, RZ, RZ, R45 ;  /* 0x000000ffff047224 */ /* 0x000fe400078e002d */
.L_x_50615:
[----:B------:R-:W-:Y:S05]  /*40560*/  BSYNC B1 ;  /* 0x0000000000017941 */ /* 0x000fea0003800000 */
.L_x_50613:
        /* <DEDUP_REMOVED lines=9> */
.L_x_50617:
[----:B------:R-:W-:Y:S02]  /*40600*/  IMAD.MOV.U32 R56, RZ, RZ, R39 ;  /* 0x000000ffff387224 */ /* 0x000fe400078e0027 */
[----:B------:R-:W-:Y:S02]  /*40610*/  IMAD.MOV.U32 R2, RZ, RZ, R3 ;  /* 0x000000ffff027224 */ /* 0x000fe400078e0003 */
[----:B------:R-:W-:Y:S02]  /*40620*/  IMAD.MOV.U32 R39, RZ, RZ, R58 ;  /* 0x000000ffff277224 */ /* 0x000fe400078e003a */
[----:B------:R-:W-:Y:S02]  /*40630*/  IMAD.MOV.U32 R3, RZ, RZ, R18 ;  /* 0x000000ffff037224 */ /* 0x000fe400078e0012 */
.L_x_50618:
[----:B------:R-:W-:Y:S05]  /*40640*/  BSYNC B1 ;  /* 0x0000000000017941 */ /* 0x000fea0003800000 */
.L_x_50616:
        /* <DEDUP_REMOVED lines=9> */
.L_x_50620:
[----:B------:R-:W-:Y:S02]  /*406e0*/  IMAD.MOV.U32 R47, RZ, RZ, R56 ;  /* 0x000000ffff2f7224 */ /* 0x000fe400078e0038 */
[----:B------:R-:W-:Y:S02]  /*406f0*/  IMAD.MOV.U32 R45, RZ, RZ, R2 ;  /* 0x000000ffff2d7224 */ /* 0x000fe400078e0002 */
[----:B------:R-:W-:Y:S02]  /*40700*/  IMAD.MOV.U32 R56, RZ, RZ, R53 ;  /* 0x000000ffff387224 */ /* 0x000fe400078e0035 */
[----:B------:R-:W-:Y:S02]  /*40710*/  IMAD.MOV.U32 R2, RZ, RZ, R17 ;  /* 0x000000ffff027224 */ /* 0x000fe400078e0011 */
.L_x_50621:
[----:B------:R-:W-:Y:S05]  /*40720*/  BSYNC B1 ;  /* 0x0000000000017941 */ /* 0x000fea0003800000 */
.L_x_50619:
        /* <DEDUP_REMOVED lines=9> */
.L_x_50623:
[----:B------:R-:W-:Y:S02]  /*407c0*/  IMAD.MOV.U32 R58, RZ, RZ, R47 ;  /* 0x000000ffff3a7224 */ /* 0x000fe400078e002f */
[----:B------:R-:W-:Y:S02]  /*407d0*/  IMAD.MOV.U32 R18, RZ, RZ, R45 ;  /* 0x000000ffff127224 */ /* 0x000fe400078e002d */
[----:B------:R-:W-:Y:S02]  /*407e0*/  IMAD.MOV.U32 R47, RZ, RZ, R60 ;  /* 0x000000ffff2f7224 */ /* 0x000fe400078e003c */
[----:B------:R-:W-:Y:S02]  /*407f0*/  IMAD.MOV.U32 R45, RZ, RZ, R16 ;  /* 0x000000ffff2d7224 */ /* 0x000fe400078e0010 */
.L_x_50624:
[----:B------:R-:W-:Y:S05]  /*40800*/  BSYNC B1 ;  /* 0x0000000000017941 */ /* 0x000fea0003800000 */
.L_x_50622:
        /* <DEDUP_REMOVED lines=9> */
.L_x_50626:
[----:B------:R-:W-:Y:S02]  /*408a0*/  IMAD.MOV.U32 R53, RZ, RZ, R58 ;  /* 0x000000ffff357224 */ /* 0x000fe400078e003a */
[----:B------:R-:W-:Y:S02]  /*408b0*/  IMAD.MOV.U32 R17, RZ, RZ, R18 ;  /* 0x000000ffff117224 */ /* 0x000fe400078e0012 */
[----:B------:R-:W-:Y:S02]  /*408c0*/  IMAD.MOV.U32 R58, RZ, RZ, R55 ;  /* 0x000000ffff3a7224 */ /* 0x000fe400078e0037 */
[----:B------:R-:W-:Y:S02]  /*408d0*/  IMAD.MOV.U32 R18, RZ, RZ, R15 ;  /* 0x000000ffff127224 */ /* 0x000fe400078e000f */
.L_x_50627:
[----:B------:R-:W-:Y:S05]  /*408e0*/  BSYNC B1 ;  /* 0x0000000000017941 */ /* 0x000fea0003800000 */
.L_x_50625:
        /* <DEDUP_REMOVED lines=9> */
.L_x_50629:
[----:B------:R-:W-:Y:S02]  /*40980*/  IMAD.MOV.U32 R60, RZ, RZ, R53 ;  /* 0x000000ffff3c7224 */ /* 0x000fe400078e0035 */
[----:B------:R-:W-:Y:S02]  /*40990*/  IMAD.MOV.U32 R16, RZ, RZ, R17 ;  /* 0x000000ffff107224 */ /* 0x000fe400078e0011 */
[----:B------:R-:W-:Y:S02]  /*409a0*/  IMAD.MOV.U32 R53, RZ, RZ, R66 ;  /* 0x000000ffff357224 */ /* 0x000fe400078e0042 */
[----:B------:R-:W-:Y:S02]  /*409b0*/  IMAD.MOV.U32 R17, RZ, RZ, R14 ;  /* 0x000000ffff117224 */ /* 0x000fe400078e000e */
.L_x_50630:
[----:B------:R-:W-:Y:S05]  /*409c0*/  BSYNC B1 ;  /* 0x0000000000017941 */ /* 0x000fea0003800000 */
.L_x_50628:
        /* <DEDUP_REMOVED lines=9> */
.L_x_50632:
[----:B------:R-:W-:Y:S02]  /*40a60*/  IMAD.MOV.U32 R15, RZ, RZ, R60 ;  /* 0x000000ffff0f7224 */ /* 0x000fe400078e003c */
[----:B------:R-:W-:Y:S02]  /*40a70*/  IMAD.MOV.U32 R14, RZ, RZ, R16 ;  /* 0x000000ffff0e7224 */ /* 0x000fe400078e0010 */
[----:B------:R-:W-:Y:S02]  /*40a80*/  IMAD.MOV.U32 R60, RZ, RZ, R57 ;  /* 0x000000ffff3c7224 */ /* 0x000fe400078e0039 */
[----:B------:R-:W-:Y:S02]  /*40a90*/  IMAD.MOV.U32 R16, RZ, RZ, R13 ;  /* 0x000000ffff107224 */ /* 0x000fe400078e000d */
.L_x_50633:
[----:B------:R-:W-:Y:S05]  /*40aa0*/  BSYNC B1 ;  /* 0x0000000000017941 */ /* 0x000fea0003800000 */
.L_x_50631:
        /* <DEDUP_REMOVED lines=9> */
.L_x_50635:
[----:B------:R-:W-:Y:S02]  /*40b40*/  IMAD.MOV.U32 R55, RZ, RZ, R15 ;  /* 0x000000ffff377224 */ /* 0x000fe400078e000f */
[----:B------:R-:W-:Y:S02]  /*40b50*/  IMAD.MOV.U32 R13, RZ, RZ, R14 ;  /* 0x000000ffff0d7224 */ /* 0x000fe400078e000e */
[----:B------:R-:W-:Y:S02]  /*40b60*/  IMAD.MOV.U32 R15, RZ, RZ, R12 ;  /* 0x000000ffff0f7224 */ /* 0x000fe400078e000c */
[----:B------:R-:W-:Y:S02]  /*40b70*/  IMAD.MOV.U32 R14, RZ, RZ, R11 ;  /* 0x000000ffff0e7224 */ /* 0x000fe400078e000b */
.L_x_50636:
[----:B------:R-:W-:Y:S05]  /*40b80*/  BSYNC B1 ;  /* 0x0000000000017941 */ /* 0x000fea0003800000 */
.L_x_50634:
        /* <DEDUP_REMOVED lines=9> */
.L_x_50638:
[----:B------:R-:W-:Y:S02]  /*40c20*/  IMAD.MOV.U32 R12, RZ, RZ, R55 ;  /* 0x000000ffff0c7224 */ /* 0x000fe400078e0037 */
[----:B------:R-:W-:Y:S02]  /*40c30*/  IMAD.MOV.U32 R11, RZ, RZ, R13 ;  /* 0x000000ffff0b7224 */ /* 0x000fe400078e000d */
[----:B------:R-:W-:Y:S02]  /*40c40*/  IMAD.MOV.U32 R55, RZ, RZ, R62 ;  /* 0x000000ffff377224 */ /* 0x000fe400078e003e */
[----:B------:R-:W-:Y:S02]  /*40c50*/  IMAD.MOV.U32 R13, RZ, RZ, R10 ;  /* 0x000000ffff0d7224 */ /* 0x000fe400078e000a */
.L_x_50639:
[----:B------:R-:W-:Y:S05]  /*40c60*/  BSYNC B1 ;  /* 0x0000000000017941 */ /* 0x000fea0003800000 */
.L_x_50637:
        /* <DEDUP_REMOVED lines=9> */
.L_x_50641:
[----:B------:R-:W-:Y:S02]  /*40d00*/  IMAD.MOV.U32 R57, RZ, RZ, R12 ;  /* 0x000000ffff397224 */ /* 0x000fe400078e000c */
[----:B------:R-:W-:Y:S02]  /*40d10*/  IMAD.MOV.U32 R10, RZ, RZ, R11 ;  /* 0x000000ffff0a7224 */ /* 0x000fe400078e000b */
[----:B------:R-:W-:Y:S02]  /*40d20*/  IMAD.MOV.U32 R12, RZ, RZ, R9 ;  /* 0x000000ffff0c7224 */ /* 0x000fe400078e0009 */
[----:B------:R-:W-:Y:S02]  /*40d30*/  IMAD.MOV.U32 R11, RZ, RZ, R8 ;  /* 0x000000ffff0b7224 */ /* 0x000fe400078e0008 */
.L_x_50642:
[----:B------:R-:W-:Y:S05]  /*40d40*/  BSYNC B1 ;  /* 0x0000000000017941 */ /* 0x000fea0003800000 */
.L_x_50640:
        /* <DEDUP_REMOVED lines=16> */
.L_x_50644:
[----:B------:R-:W-:Y:S02]  /*40e50*/  IMAD.MOV.U32 R44, RZ, RZ, R19 ;  /* 0x000000ffff2c7224 */ /* 0x000fe400078e0013 */
[----:B------:R-:W-:Y:S01]  /*40e60*/  IMAD.MOV.U32 R8, RZ, RZ, R71 ;  /* 0x000000ffff087224 */ /* 0x000fe200078e0047 */
[----:B------:R-:W-:Y:S01]  /*40e70*/  MOV R71, R46 ;  /* 0x0000002e00477202 */ /* 0x000fe20000000f00 */
[----:B------:R-:W-:Y:S02]  /*40e80*/  IMAD.MOV.U32 R19, RZ, RZ, R64 ;  /* 0x000000ffff137224 */ /* 0x000fe400078e0040 */
.L_x_50645:
[----:B------:R-:W-:Y:S05]  /*40e90*/  BSYNC B1 ;  /* 0x0000000000017941 */ /* 0x000fea0003800000 */
.L_x_50643:
        /* <DEDUP_REMOVED lines=9> */
.L_x_50647:
[----:B------:R-:W-:Y:S02]  /*40f30*/  IMAD.MOV.U32 R33, RZ, RZ, R44 ;  /* 0x000000ffff217224 */ /* 0x000fe400078e002c */
[----:B------:R-:W-:Y:S01]  /*40f40*/  IMAD.MOV.U32 R9, RZ, RZ, R8 ;  /* 0x000000ffff097224 */ /* 0x000fe200078e0008 */
[----:B------:R-:W-:Y:S01]  /*40f50*/  MOV R8, R7 ;  /* 0x0000000700087202 */ /* 0x000fe20000000f00 */
[----:B------:R-:W-:Y:S02]  /*40f60*/  IMAD.MOV.U32 R44, RZ, RZ, R35 ;  /* 0x000000ffff2c7224 */ /* 0x000fe400078e0023 */
.L_x_50648:
[----:B------:R-:W-:Y:S05]  /*40f70*/  BSYNC B1 ;  /* 0x0000000000017941 */ /* 0x000fea0003800000 */
.L_x_50646:
        /* <DEDUP_REMOVED lines=9> */
.L_x_50650:
[----:B------:R-:W-:Y:S02]  /*41010*/  IMAD.MOV.U32 R62, RZ, RZ, R33 ;  /* 0x000000ffff3e7224 */ /* 0x000fe400078e0021 */
[----:B------:R-:W-:Y:S01]  /*41020*/  IMAD.MOV.U32 R46, RZ, RZ, R9 ;  /* 0x000000ffff2e7224 */ /* 0x000fe200078e0009 */
[----:B------:R-:W-:Y:S01]  /*41030*/  MOV R9, R6 ;  /* 0x0000000600097202 */ /* 0x000fe20000000f00 */
[----:B------:R-:W-:Y:S02]  /*41040*/  IMAD.MOV.U32 R33, RZ, RZ, R48 ;  /* 0x000000ffff217224 */ /* 0x000fe400078e0030 */
.L_x_50651:
[----:B------:R-:W-:Y:S05]  /*41050*/  BSYNC B1 ;  /* 0x0000000000017941 */ /* 0x000fea0003800000 */
.L_x_50649:
        /* <DEDUP_REMOVED lines=9> */
.L_x_50653:
[----:B------:R-:W-:Y:S02]  /*410f0*/  IMAD.MOV.U32 R35, RZ, RZ, R62 ;  /* 0x000000ffff237224 */ /* 0x000fe400078e003e */
[----:B------:R-:W-:Y:S01]  /*41100*/  IMAD.MOV.U32 R7, RZ, RZ, R46 ;  /* 0x000000ffff077224 */ /* 0x000fe200078e002e */
[----:B------:R-:W-:Y:S01]  /*41110*/  MOV R46, R5 ;  /* 0x00000005002e7202 */ /* 0x000fe20000000f00 */
[----:B------:R-:W-:Y:S02]  /*41120*/  IMAD.MOV.U32 R62, RZ, RZ, R37 ;  /* 0x000000ffff3e7224 */ /* 0x000fe400078e0025 */
.L_x_50654:
[----:B------:R-:W-:Y:S05]  /*41130*/  BSYNC B1 ;  /* 0x0000000000017941 */ /* 0x000fea0003800000 */
.L_x_50652:
        /* <DEDUP_REMOVED lines=9> */
.L_x_50656:
[----:B------:R-:W-:Y:S02]  /*411d0*/  IMAD.MOV.U32 R48, RZ, RZ, R35 ;  /* 0x000000ffff307224 */ /* 0x000fe400078e0023 */
[----:B------:R-:W-:Y:S01]  /*411e0*/  IMAD.MOV.U32 R6, RZ, RZ, R7 ;  /* 0x000000ffff067224 */ /* 0x000fe200078e0007 */
[----:B------:R-:W-:Y:S01]  /*411f0*/  MOV R7, R4 ;  /* 0x0000000400077202 */ /* 0x000fe20000000f00 */
[----:B------:R-:W-:Y:S02]  /*41200*/  IMAD.MOV.U32 R35, RZ, RZ, R50 ;  /* 0x000000ffff237224 */ /* 0x000fe400078e0032 */
.L_x_50657:
[----:B------:R-:W-:Y:S05]  /*41210*/  BSYNC B1 ;  /* 0x0000000000017941 */ /* 0x000fea0003800000 */
.L_x_50655:
        /* <DEDUP_REMOVED lines=9> */
.L_x_50659:
[----:B------:R-:W-:Y:S02]  /*412b0*/  IMAD.MOV.U32 R37, RZ, RZ, R48 ;  /* 0x000000ffff257224 */ /* 0x000fe400078e0030 */
[----:B------:R-:W-:Y:S01]  /*412c0*/  IMAD.MOV.U32 R5, RZ, RZ, R6 ;  /* 0x000000ffff057224 */ /* 0x000fe200078e0006 */
[----:B------:R-:W-:Y:S01]  /*412d0*/  MOV R6, R3 ;  /* 0x0000000300067202 */ /* 0x000fe20000000f00 */
[----:B------:R-:W-:Y:S02]  /*412e0*/  IMAD.MOV.U32 R48, RZ, RZ, R39 ;  /* 0x000000ffff307224 */ /* 0x000fe400078e0027 */
.L_x_50660:
[----:B------:R-:W-:Y:S05]  /*412f0*/  BSYNC B1 ;  /* 0x0000000000017941 */ /* 0x000fea0003800000 */
.L_x_50658:
        /* <DEDUP_REMOVED lines=9> */
.L_x_50662:
[----:B------:R-:W-:Y:S02]  /*41390*/  IMAD.MOV.U32 R50, RZ, RZ, R37 ;  /* 0x000000ffff327224 */ /* 0x000fe400078e0025 */
[----:B------:R-:W-:Y:S01]  /*413a0*/  IMAD.MOV.U32 R4, RZ, RZ, R5 ;  /* 0x000000ffff047224 */ /* 0x000fe200078e0005 */
[----:B------:R-:W-:Y:S01]  /*413b0*/  MOV R5, R2 ;  /* 0x0000000200057202 */ /* 0x000fe20000000f00 */
[----:B------:R-:W-:Y:S02]  /*413c0*/  IMAD.MOV.U32 R37, RZ, RZ, R56 ;  /* 0x000000ffff257224 */ /* 0x000fe400078e0038 */
.L_x_50663:
[----:B------:R-:W-:Y:S05]  /*413d0*/  BSYNC B1 ;  /* 0x0000000000017941 */ /* 0x000fea0003800000 */
.L_x_50661:
        /* <DEDUP_REMOVED lines=9> */
.L_x_50665:
[----:B------:R-:W-:Y:S02]  /*41470*/  IMAD.MOV.U32 R39, RZ, RZ, R50 ;  /* 0x000000ffff277224 */ /* 0x000fe400078e0032 */
[----:B------:R-:W-:Y:S01]  /*41480*/  IMAD.MOV.U32 R3, RZ, RZ, R4 ;  /* 0x000000ffff037224 */ /* 0x000fe200078e0004 */
[----:B------:R-:W-:Y:S01]  /*41490*/  MOV R4, R45 ;  /* 0x0000002d00047202 */ /* 0x000fe20000000f00 */
[----:B------:R-:W-:Y:S02]  /*414a0*/  IMAD.MOV.U32 R50, RZ, RZ, R47 ;  /* 0x000000ffff327224 */ /* 0x000fe400078e002f */
.L_x_50666:
[----:B------:R-:W-:Y:S05]  /*414b0*/  BSYNC B1 ;  /* 0x0000000000017941 */ /* 0x000fea0003800000 */
.L_x_50664:
        /* <DEDUP_REMOVED lines=9> */
.L_x_50668:
[----:B------:R-:W-:Y:S02]  /*41550*/  IMAD.MOV.U32 R56, RZ, RZ, R39 ;  /* 0x000000ffff387224 */ /* 0x000fe400078e0027 */
[----:B------:R-:W-:Y:S01]  /*41560*/  IMAD.MOV.U32 R2, RZ, RZ, R3 ;  /* 0x000000ffff027224 */ /* 0x000fe200078e0003 */
[----:B------:R-:W-:Y:S01]  /*41570*/  MOV R3, R18 ;  /* 0x0000001200037202 */ /* 0x000fe20000000f00 */
[----:B------:R-:W-:Y:S02]  /*41580*/  IMAD.MOV.U32 R39, RZ, RZ, R58 ;  /* 0x000000ffff277224 */ /* 0x000fe400078e003a */
.L_x_50669:
[----:B------:R-:W-:Y:S05]  /*41590*/  BSYNC B1 ;  /* 0x0000000000017941 */ /* 0x000fea0003800000 */
.L_x_50667:
        /* <DEDUP_REMOVED lines=9> */
.L_x_50671:
[----:B------:R-:W-:Y:S02]  /*41630*/  IMAD.MOV.U32 R47, RZ, RZ, R56 ;  /* 0x000000ffff2f7224 */ /* 0x000fe400078e0038 */
[----:B------:R-:W-:Y:S01]  /*41640*/  IMAD.MOV.U32 R45, RZ, RZ, R2 ;  /* 0x000000ffff2d7224 */ /* 0x000fe200078e0002 */
[----:B------:R-:W-:Y:S01]  /*41650*/  MOV R2, R17 ;  /* 0x0000001100027202 */ /* 0x000fe20000000f00 */
[----:B------:R-:W-:Y:S02]  /*41660*/  IMAD.MOV.U32 R56, RZ, RZ, R53 ;  /* 0x000000ffff387224 */ /* 0x000fe400078e0035 */
.L_x_50672:
[----:B------:R-:W-:Y:S05]  /*41670*/  BSYNC B1 ;  /* 0x0000000000017941 */ /* 0x000fea0003800000 */
.L_x_50670:
        /* <DEDUP_REMOVED lines=9> */
.L_x_50674:
[----:B------:R-:W-:Y:S02]  /*41710*/  IMAD.MOV.U32 R18, RZ, RZ, R47 ;  /* 0x000000ffff127224 */ /* 0x000fe400078e002f */
[----:B------:R-:W-:Y:S01]  /*41720*/  IMAD.MOV.U32 R17, RZ, RZ, R45 ;  /* 0x000000ffff117224 */ /* 0x000fe200078e002d */
[----:B------:R-:W-:Y:S01]  /*41730*/  MOV R45, R16 ;  /* 0x00000010002d7202 */ /* 0x000fe20000000f00 */
[----:B------:R-:W-:Y:S02]  /*41740*/  IMAD.MOV.U32 R47, RZ, RZ, R60 ;  /* 0x000000ffff2f7224 */ /* 0x000fe400078e003c */
.L_x_50675:
[----:B------:R-:W-:Y:S05]  /*41750*/  BSYNC B1 ;  /* 0x0000000000017941 */ /* 0x000fea0003800000 */
.L_x_50673:
        /* <DEDUP_REMOVED lines=9> */
.L_x_50677:
[----:B------:R-:W-:Y:S02]  /*417f0*/  IMAD.MOV.U32 R58, RZ, RZ, R18 ;  /* 0x000000ffff3a7224 */ /* 0x000fe400078e0012 */
[----:B------:R-:W-:Y:S01]  /*41800*/  IMAD.MOV.U32 R16, RZ, RZ, R17 ;  /* 0x000000ffff107224 */ /* 0x000fe200078e0011 */
[----:B------:R-:W-:Y:S01]  /*41810*/  MOV R17, R14 ;  /* 0x0000000e00117202 */ /* 0x000fe20000000f00 */
[----:B------:R-:W-:Y:S02]  /*41820*/  IMAD.MOV.U32 R18, RZ, RZ, R15 ;  /* 0x000000ffff127224 */ /* 0x000fe400078e000f */
.L_x_50678:
[----:B------:R-:W-:Y:S05]  /*41830*/  BSYNC B1 ;  /* 0x0000000000017941 */ /* 0x000fea0003800000 */
.L_x_50676:
        /* <DEDUP_REMOVED lines=9> */
.L_x_50680:
[----:B------:R-:W-:Y:S02]  /*418d0*/  IMAD.MOV.U32 R15, RZ, RZ, R58 ;  /* 0x000000ffff0f7224 */ /* 0x000fe400078e003a */
[----:B------:R-:W-:Y:S01]  /*418e0*/  IMAD.MOV.U32 R14, RZ, RZ, R16 ;  /* 0x000000ffff0e7224 */ /* 0x000fe200078e0010 */
[----:B------:R-:W-:Y:S01]  /*418f0*/  MOV R16, R13 ;  /* 0x0000000d00107202 */ /* 0x000fe20000000f00 */
[----:B------:R-:W-:Y:S02]  /*41900*/  IMAD.MOV.U32 R58, RZ, RZ, R55 ;  /* 0x000000ffff3a7224 */ /* 0x000fe400078e0037 */
.L_x_50681:
[----:B------:R-:W-:Y:S05]  /*41910*/  BSYNC B1 ;  /* 0x0000000000017941 */ /* 0x000fea0003800000 */
.L_x_50679:
        /* <DEDUP_REMOVED lines=9> */
.L_x_50683:
[----:B------:R-:W-:Y:S02]  /*419b0*/  IMAD.MOV.U32 R60, RZ, RZ, R15 ;  /* 0x000000ffff3c7224 */ /* 0x000fe400078e000f */
[----:B------:R-:W-:Y:S01]  /*419c0*/  IMAD.MOV.U32 R13, RZ, RZ, R14 ;  /* 0x000000ffff0d7224 */ /* 0x000fe200078e000e */
[----:B------:R-:W-:Y:S01]  /*419d0*/  MOV R14, R11 ;  /* 0x0000000b000e7202 */ /* 0x000fe20000000f00 */
[----:B------:R-:W-:Y:S02]  /*419e0*/  IMAD.MOV.U32 R15, RZ, RZ, R12 ;  /* 0x000000ffff0f7224 */ /* 0x000fe400078e000c */
.L_x_50684:
[----:B------:R-:W-:Y:S05]  /*419f0*/  BSYNC B1 ;  /* 0x0000000000017941 */ /* 0x000fea0003800000 */
.L_x_50682:
        /* <DEDUP_REMOVED lines=9> */
.L_x_50686:
[----:B------:R-:W-:Y:S02]  /*41a90*/  IMAD.MOV.U32 R12, RZ, RZ, R60 ;  /* 0x000000ffff0c7224 */ /* 0x000fe400078e003c */
[----:B------:R-:W-:Y:S01]  /*41aa0*/  IMAD.MOV.U32 R11, RZ, RZ, R13 ;  /* 0x000000ffff0b7224 */ /* 0x000fe200078e000d */
[----:B------:R-:W-:Y:S01]  /*41ab0*/  MOV R13, R10 ;  /* 0x0000000a000d7202 */ /* 0x000fe20000000f00 */
[----:B------:R-:W-:Y:S02]  /*41ac0*/  IMAD.MOV.U32 R60, RZ, RZ, R57 ;  /* 0x000000ffff3c7224 */ /* 0x000fe400078e0039 */
.L_x_50687:
[----:B------:R-:W-:Y:S05]  /*41ad0*/  BSYNC B1 ;  /* 0x0000000000017941 */ /* 0x000fea0003800000 */
.L_x_50685:
        /* <DEDUP_REMOVED lines=16> */
.L_x_50689:
[----:B------:R-:W-:Y:S01]  /*41be0*/  IMAD.MOV.U32 R42, RZ, RZ, R19 ;  /* 0x000000ffff2a7224 */ /* 0x000fe200078e0013 */
[----:B------:R-:W-:Y:S01]  /*41bf0*/  MOV R10, R71 ;  /* 0x00000047000a7202 */ /* 0x000fe20000000f00 */
[----:B------:R-:W-:Y:S02]  /*41c00*/  IMAD.MOV.U32 R19, RZ, RZ, R44 ;  /* 0x000000ffff137224 */ /* 0x000fe400078e002c */
[----:B------:R-:W-:Y:S02]  /*41c10*/  IMAD.MOV.U32 R71, RZ, RZ, R8 ;  /* 0x000000ffff477224 */ /* 0x000fe400078e0008 */
.L_x_50690:
[----:B------:R-:W-:Y:S05]  /*41c20*/  BSYNC B1 ;  /* 0x0000000000017941 */ /* 0x000fea0003800000 */
.L_x_50688:
        /* <DEDUP_REMOVED lines=9> */
.L_x_50692:
[----:B------:R-:W-:Y:S01]  /*41cc0*/  IMAD.MOV.U32 R53, RZ, RZ, R42 ;  /* 0x000000ffff357224 */ /* 0x000fe200078e002a */
[----:B------:R-:W-:Y:S01]  /*41cd0*/  MOV R31, R10 ;  /* 0x0000000a001f7202 */ /* 0x000fe20000000f00 */
[----:B------:R-:W-:Y:S02]  /*41ce0*/  IMAD.MOV.U32 R42, RZ, RZ, R33 ;  /* 0x000000ffff2a7224 */ /* 0x000fe400078e0021 */
[----:B------:R-:W-:Y:S02]  /*41cf0*/  IMAD.MOV.U32 R10, RZ, RZ, R9 ;  /* 0x000000ffff0a7224 */ /* 0x000fe400078e0009 */
.L_x_50693:
[----:B------:R-:W-:Y:S05]  /*41d00*/  BSYNC B1 ;  /* 0x0000000000017941 */ /* 0x000fea0003800000 */
.L_x_50691:
        /* <DEDUP_REMOVED lines=9> */
.L_x_50695:
[----:B------:R-:W-:Y:S01]  /*41da0*/  IMAD.MOV.U32 R44, RZ, RZ, R53 ;  /* 0x000000ffff2c7224 */ /* 0x000fe200078e0035 */
[----:B------:R-:W-:Y:S01]  /*41db0*/  MOV R8, R31 ;  /* 0x0000001f00087202 */ /* 0x000fe20000000f00 */
[----:B------:R-:W-:Y:S02]  /*41dc0*/  IMAD.MOV.U32 R53, RZ, RZ, R62 ;  /* 0x000000ffff357224 */ /* 0x000fe400078e003e */
[----:B------:R-:W-:Y:S02]  /*41dd0*/  IMAD.MOV.U32 R31, RZ, RZ, R46 ;  /* 0x000000ffff1f7224 */ /* 0x000fe400078e002e */
.L_x_50696:
[----:B------:R-:W-:Y:S05]  /*41de0*/  BSYNC B1 ;  /* 0x0000000000017941 */ /* 0x000fea0003800000 */
.L_x_50694:
        /* <DEDUP_REMOVED lines=9> */
.L_x_50698:
[----:B------:R-:W-:Y:S01]  /*41e80*/  IMAD.MOV.U32 R33, RZ, RZ, R44 ;  /* 0x000000ffff217224 */ /* 0x000fe200078e002c */
[----:B------:R-:W-:Y:S01]  /*41e90*/  MOV R9, R8 ;  /* 0x0000000800097202 */ /* 0x000fe20000000f00 */
[----:B------:R-:W-:Y:S02]  /*41ea0*/  IMAD.MOV.U32 R44, RZ, RZ, R35 ;  /* 0x000000ffff2c7224 */ /* 0x000fe400078e0023 */
[----:B------:R-:W-:Y:S02]  /*41eb0*/  IMAD.MOV.U32 R8, RZ, RZ, R7 ;  /* 0x000000ffff087224 */ /* 0x000fe400078e0007 */
.L_x_50699:
[----:B------:R-:W-:Y:S05]  /*41ec0*/  BSYNC B1 ;  /* 0x0000000000017941 */ /* 0x000fea0003800000 */
.L_x_50697:
        /* <DEDUP_REMOVED lines=9> */
.L_x_50701:
[----:B------:R-:W-:Y:S01]  /*41f60*/  IMAD.MOV.U32 R62, RZ, RZ, R33 ;  /* 0x000000ffff3e7224 */ /* 0x000fe200078e0021 */
[----:B------:R-:W-:Y:S01]  /*41f70*/  MOV R46, R9 ;  /* 0x00000009002e7202 */ /* 0x000fe20000000f00 */
[----:B------:R-:W-:Y:S02]  /*41f80*/  IMAD.MOV.U32 R33, RZ, RZ, R48 ;  /* 0x000000ffff217224 */ /* 0x000fe400078e0030 */
[----:B------:R-:W-:Y:S02]  /*41f90*/  IMAD.MOV.U32 R9, RZ, RZ, R6 ;  /* 0x000000ffff097224 */ /* 0x000fe400078e0006 */
.L_x_50702:
[----:B------:R-:W-:Y:S05]  /*41fa0*/  BSYNC B1 ;  /* 0x0000000000017941 */ /* 0x000fea0003800000 */
.L_x_50700:
        /* <DEDUP_REMOVED lines=9> */
.L_x_50704:
[----:B------:R-:W-:Y:S01]  /*42040*/  IMAD.MOV.U32 R35, RZ, RZ, R62 ;  /* 0x000000ffff237224 */ /* 0x000fe200078e003e */
[----:B------:R-:W-:Y:S01]  /*42050*/  MOV R7, R46 ;  /* 0x0000002e00077202 */ /* 0x000fe20000000f00 */
[----:B------:R-:W-:Y:S02]  /*42060*/  IMAD.MOV.U32 R62, RZ, RZ, R37 ;  /* 0x000000ffff3e7224 */ /* 0x000fe400078e0025 */
[----:B------:R-:W-:Y:S02]  /*42070*/  IMAD.MOV.U32 R46, RZ, RZ, R5 ;  /* 0x000000ffff2e7224 */ /* 0x000fe400078e0005 */
.L_x_50705:
[----:B------:R-:W-:Y:S05]  /*42080*/  BSYNC B1 ;  /* 0x0000000000017941 */ /* 0x000fea0003800000 */
.L_x_50703:
        /* <DEDUP_REMOVED lines=9> */
.L_x_50707:
[----:B------:R-:W-:Y:S01]  /*42120*/  IMAD.MOV.U32 R48, RZ, RZ, R35 ;  /* 0x000000ffff307224 */ /* 0x000fe200078e0023 */
[----:B------:R-:W-:Y:S01]  /*42130*/  MOV R6, R7 ;  /* 0x0000000700067202 */ /* 0x000fe20000000f00 */
[----:B------:R-:W-:Y:S02]  /*42140*/  IMAD.MOV.U32 R35, RZ, RZ, R50 ;  /* 0x000000ffff237224 */ /* 0x000fe400078e0032 */
[----:B------:R-:W-:Y:S02]  /*42150*/  IMAD.MOV.U32 R7, RZ, RZ, R4 ;  /* 0x000000ffff077224 */ /* 0x000fe400078e0004 */
.L_x_50708:
[----:B------:R-:W-:Y:S05]  /*42160*/  BSYNC B1 ;  /* 0x0000000000017941 */ /* 0x000fea0003800000 */
.L_x_50706:
        /* <DEDUP_REMOVED lines=9> */
.L_x_50710:
[----:B------:R-:W-:Y:S01]  /*42200*/  IMAD.MOV.U32 R37, RZ, RZ, R48 ;  /* 0x000000ffff257224 */ /* 0x000fe200078e0030 */
[----:B------:R-:W-:Y:S01]  /*42210*/  MOV R5, R6 ;  /* 0x0000000600057202 */ /* 0x000fe20000000f00 */
[----:B------:R-:W-:Y:S02]  /*42220*/  IMAD.MOV.U32 R48, RZ, RZ, R39 ;  /* 0x000000ffff307224 */ /* 0x000fe400078e0027 */
[----:B------:R-:W-:Y:S02]  /*42230*/  IMAD.MOV.U32 R6, RZ, RZ, R3 ;  /* 0x000000ffff067224 */ /* 0x000fe400078e0003 */
.L_x_50711:
[----:B------:R-:W-:Y:S05]  /*42240*/  BSYNC B1 ;  /* 0x0000000000017941 */ /* 0x000fea0003800000 */
.L_x_50709:
        /* <DEDUP_REMOVED lines=9> */
.L_x_50713:
[----:B------:R-:W-:Y:S01]  /*422e0*/  IMAD.MOV.U32 R50, RZ, RZ, R37 ;  /* 0x000000ffff327224 */ /* 0x000fe200078e0025 */
[----:B------:R-:W-:Y:S01]  /*422f0*/  MOV R4, R5 ;  /* 0x0000000500047202 */ /* 0x000fe20000000f00 */
[----:B------:R-:W-:Y:S02]  /*42300*/  IMAD.MOV.U32 R37, RZ, RZ, R56 ;  /* 0x000000ffff257224 */ /* 0x000fe400078e0038 */
[----:B------:R-:W-:Y:S02]  /*42310*/  IMAD.MOV.U32 R5, RZ, RZ, R2 ;  /* 0x000000ffff057224 */ /* 0x000fe400078e0002 */
.L_x_50714:
[----:B------:R-:W-:Y:S05]  /*42320*/  BSYNC B1 ;  /* 0x0000000000017941 */ /* 0x000fea0003800000 */
.L_x_50712:
        /* <DEDUP_REMOVED lines=9> */
.L_x_50716:
[----:B------:R-:W-:Y:S01]  /*423c0*/  IMAD.MOV.U32 R3, RZ, RZ, R50 ;  /* 0x000000ffff037224 */ /* 0x000fe200078e0032 */
[----:B------:R-:W-:Y:S01]  /*423d0*/  MOV R2, R4 ;  /* 0x0000000400027202 */ /* 0x000fe20000000f00 */
[----:B------:R-:W-:Y:S02]  /*423e0*/  IMAD.MOV.U32 R50, RZ, RZ, R47 ;  /* 0x000000ffff327224 */ /* 0x000fe400078e002f */
[----:B------:R-:W-:Y:S02]  /*423f0*/  IMAD.MOV.U32 R4, RZ, RZ, R45 ;  /* 0x000000ffff047224 */ /* 0x000fe400078e002d */
.L_x_50717:
[----:B------:R-:W-:Y:S05]  /*42400*/  BSYNC B1 ;  /* 0x0000000000017941 */ /* 0x000fea0003800000 */
.L_x_50715:
        /* <DEDUP_REMOVED lines=9> */
.L_x_50719:
[----:B------:R-:W-:Y:S01]  /*424a0*/  IMAD.MOV.U32 R45, RZ, RZ, R3 ;  /* 0x000000ffff2d7224 */ /* 0x000fe200078e0003 */
[----:B------:R-:W-:Y:S01]  /*424b0*/  MOV R39, R2 ;  /* 0x0000000200277202 */ /* 0x000fe20000000f00 */
[----:B------:R-:W-:Y:S02]  /*424c0*/  IMAD.MOV.U32 R3, RZ, RZ, R18 ;  /* 0x000000ffff037224 */ /* 0x000fe400078e0012 */
[----:B------:R-:W-:Y:S02]  /*424d0*/  IMAD.MOV.U32 R2, RZ, RZ, R17 ;  /* 0x000000ffff027224 */ /* 0x000fe400078e0011 */
.L_x_50720:
[----:B------:R-:W-:Y:S05]  /*424e0*/  BSYNC B1 ;  /* 0x0000000000017941 */ /* 0x000fea0003800000 */
.L_x_50718:
        /* <DEDUP_REMOVED lines=9> */
.L_x_50722:
[----:B------:R-:W-:Y:S01]  /*42580*/  IMAD.MOV.U32 R18, RZ, RZ, R45 ;  /* 0x000000ffff127224 */ /* 0x000fe200078e002d */
[----:B------:R-:W-:Y:S01]  /*42590*/  MOV R17, R39 ;  /* 0x0000002700117202 */ /* 0x000fe20000000f00 */
[----:B------:R-:W-:Y:S02]  /*425a0*/  IMAD.MOV.U32 R45, RZ, RZ, R58 ;  /* 0x000000ffff2d7224 */ /* 0x000fe400078e003a */
[----:B------:R-:W-:Y:S02]  /*425b0*/  IMAD.MOV.U32 R39, RZ, RZ, R16 ;  /* 0x000000ffff277224 */ /* 0x000fe400078e0010 */
.L_x_50723:
[----:B------:R-:W-:Y:S05]  /*425c0*/  BSYNC B1 ;  /* 0x0000000000017941 */ /* 0x000fea0003800000 */
.L_x_50721:
        /* <DEDUP_REMOVED lines=9> */
.L_x_50725:
[----:B------:R-:W-:Y:S01]  /*42660*/  IMAD.MOV.U32 R47, RZ, RZ, R18 ;  /* 0x000000ffff2f7224 */ /* 0x000fe200078e0012 */
[----:B------:R-:W-:Y:S01]  /*42670*/  MOV R16, R17 ;  /* 0x0000001100107202 */ /* 0x000fe20000000f00 */
[----:B------:R-:W-:Y:S02]  /*42680*/  IMAD.MOV.U32 R18, RZ, RZ, R15 ;  /* 0x000000ffff127224 */ /* 0x000fe400078e000f */
[----:B------:R-:W-:Y:S02]  /*42690*/  IMAD.MOV.U32 R17, RZ, RZ, R14 ;  /* 0x000000ffff117224 */ /* 0x000fe400078e000e */
.L_x_50726:
[----:B------:R-:W-:Y:S05]  /*426a0*/  BSYNC B1 ;  /* 0x0000000000017941 */ /* 0x000fea0003800000 */
.L_x_50724:
        /* <DEDUP_REMOVED lines=9> */
.L_x_50728:
[----:B------:R-:W-:Y:S01]  /*42740*/  IMAD.MOV.U32 R15, RZ, RZ, R47 ;  /* 0x000000ffff0f7224 */ /* 0x000fe200078e002f */
[----:B------:R-:W-:Y:S01]  /*42750*/  MOV R14, R16 ;  /* 0x00000010000e7202 */ /* 0x000fe20000000f00 */
[----:B------:R-:W-:Y:S02]  /*42760*/  IMAD.MOV.U32 R47, RZ, RZ, R60 ;  /* 0x000000ffff2f7224 */ /* 0x000fe400078e003c */
[----:B------:R-:W-:Y:S02]  /*42770*/  IMAD.MOV.U32 R16, RZ, RZ, R13 ;  /* 0x000000ffff107224 */ /* 0x000fe400078e000d */
.L_x_50729:
[----:B------:R-:W-:Y:S05]  /*42780*/  BSYNC B1 ;  /* 0x0000000000017941 */ /* 0x000fea0003800000 */
.L_x_50727:
        /* <DEDUP_REMOVED lines=9> */
.L_x_50731:
[----:B------:R-:W-:Y:S01]  /*42820*/  IMAD.MOV.U32 R55, RZ, RZ, R15 ;  /* 0x000000ffff377224 */ /* 0x000fe200078e000f */
[----:B------:R-:W-:Y:S01]  /*42830*/  MOV R13, R14 ;  /* 0x0000000e000d7202 */ /* 0x000fe20000000f00 */
[----:B------:R-:W-:Y:S02]  /*42840*/  IMAD.MOV.U32 R15, RZ, RZ, R12 ;  /* 0x000000ffff0f7224 */ /* 0x000fe400078e000c */
[----:B------:R-:W-:Y:S02]  /*42850*/  IMAD.MOV.U32 R14, RZ, RZ, R11 ;  /* 0x000000ffff0e7224 */ /* 0x000fe400078e000b */
.L_x_50732:
[----:B------:R-:W-:Y:S05]  /*42860*/  BSYNC B1 ;  /* 0x0000000000017941 */ /* 0x000fea0003800000 */
.L_x_50730:
        /* <DEDUP_REMOVED lines=16> */
.L_x_50734:
[----:B------:R-:W-:Y:S02]  /*42970*/  IMAD.MOV.U32 R40, RZ, RZ, R19 ;  /* 0x000000ffff287224 */ /* 0x000fe400078e0013 */
[----:B------:R-:W-:Y:S02]  /*42980*/  IMAD.MOV.U32 R12, RZ, RZ, R71 ;  /* 0x000000ffff0c7224 */ /* 0x000fe400078e0047 */
[----:B------:R-:W-:Y:S02]  /*42990*/  IMAD.MOV.U32 R19, RZ, RZ, R42 ;  /* 0x000000ffff137224 */ /* 0x000fe400078e002a */
[----:B------:R-:W-:Y:S02]  /*429a0*/  IMAD.MOV.U32 R71, RZ, RZ, R10 ;  /* 0x000000ffff477224 */ /* 0x000fe400078e000a */
.L_x_50735:
[----:B------:R-:W-:Y:S05]  /*429b0*/  BSYNC B1 ;  /* 0x0000000000017941 */ /* 0x000fea0003800000 */
.L_x_50733:
        /* <DEDUP_REMOVED lines=9> */
.L_x_50737:
[----:B------:R-:W-:Y:S02]  /*42a50*/  IMAD.MOV.U32 R29, RZ, RZ, R40 ;  /* 0x000000ffff1d7224 */ /* 0x000fe400078e0028 */
[----:B------:R-:W-:Y:S02]  /*42a60*/  IMAD.MOV.U32 R11, RZ, RZ, R12 ;  /* 0x000000ffff0b7224 */ /* 0x000fe400078e000c */
[----:B------:R-:W-:Y:S02]  /*42a70*/  IMAD.MOV.U32 R40, RZ, RZ, R53 ;  /* 0x000000ffff287224 */ /* 0x000fe400078e0035 */
[----:B------:R-:W-:Y:S02]  /*42a80*/  IMAD.MOV.U32 R12, RZ, RZ, R31 ;  /* 0x000000ffff0c7224 */ /* 0x000fe400078e001f */
.L_x_50738:
[----:B------:R-:W-:Y:S05]  /*42a90*/  BSYNC B1 ;  /* 0x0000000000017941 */ /* 0x000fea0003800000 */
.L_x_50736:
        /* <DEDUP_REMOVED lines=9> */
.L_x_50740:
[----:B------:R-:W-:Y:S02]  /*42b30*/  IMAD.MOV.U32 R42, RZ, RZ, R29 ;  /* 0x000000ffff2a7224 */ /* 0x000fe400078e001d */
[----:B------:R-:W-:Y:S02]  /*42b40*/  IMAD.MOV.U32 R10, RZ, RZ, R11 ;  /* 0x000000ffff0a7224 */ /* 0x000fe400078e000b */
[----:B------:R-:W-:Y:S02]  /*42b50*/  IMAD.MOV.U32 R29, RZ, RZ, R44 ;  /* 0x000000ffff1d7224 */ /* 0x000fe400078e002c */
[----:B------:R-:W-:Y:S02]  /*42b60*/  IMAD.MOV.U32 R11, RZ, RZ, R8 ;  /* 0x000000ffff0b7224 */ /* 0x000fe400078e0008 */
.L_x_50741:
[----:B------:R-:W-:Y:S05]  /*42b70*/  BSYNC B1 ;  /* 0x0000000000017941 */ /* 0x000fea0003800000 */
.L_x_50739:
        /* <DEDUP_REMOVED lines=9> */
.L_x_50743:
[----:B------:R-:W-:Y:S02]  /*42c10*/  IMAD.MOV.U32 R53, RZ, RZ, R42 ;  /* 0x000000ffff357224 */ /* 0x000fe400078e002a */
[----:B------:R-:W-:Y:S02]  /*42c20*/  IMAD.MOV.U32 R31, RZ, RZ, R10 ;  /* 0x000000ffff1f7224 */ /* 0x000fe400078e000a */
[----:B------:R-:W-:Y:S02]  /*42c30*/  IMAD.MOV.U32 R42, RZ, RZ, R33 ;  /* 0x000000ffff2a7224 */ /* 0x000fe400078e0021 */
[----:B------:R-:W-:Y:S02]  /*42c40*/  IMAD.MOV.U32 R10, RZ, RZ, R9 ;  /* 0x000000ffff0a7224 */ /* 0x000fe400078e0009 */
.L_x_50744:
[----:B------:R-:W-:Y:S05]  /*42c50*/  BSYNC B1 ;  /* 0x0000000000017941 */ /* 0x000fea0003800000 */
.L_x_50742:
        /* <DEDUP_REMOVED lines=9> */
.L_x_50746:
[----:B------:R-:W-:Y:S02]  /*42cf0*/  IMAD.MOV.U32 R44, RZ, RZ, R53 ;  /* 0x000000ffff2c7224 */ /* 0x000fe400078e0035 */
[----:B------:R-:W-:Y:S02]  /*42d00*/  IMAD.MOV.U32 R8, RZ, RZ, R31 ;  /* 0x000000ffff087224 */ /* 0x000fe400078e001f */
[----:B------:R-:W-:Y:S02]  /*42d10*/  IMAD.MOV.U32 R53, RZ, RZ, R62 ;  /* 0x000000ffff357224 */ /* 0x000fe400078e003e */
[----:B------:R-:W-:Y:S02]  /*42d20*/  IMAD.MOV.U32 R31, RZ, RZ, R46 ;  /* 0x000000ffff1f7224 */ /* 0x000fe400078e002e */
.L_x_50747:
[----:B------:R-:W-:Y:S05]  /*42d30*/  BSYNC B1 ;  /* 0x0000000000017941 */ /* 0x000fea0003800000 */
.L_x_50745:
        /* <DEDUP_REMOVED lines=9> */
.L_x_50749:
[----:B------:R-:W-:Y:S02]  /*42dd0*/  IMAD.MOV.U32 R33, RZ, RZ, R44 ;  /* 0x000000ffff217224 */ /* 0x000fe400078e002c */
[----:B------:R-:W-:Y:S02]  /*42de0*/  IMAD.MOV.U32 R9, RZ, RZ, R8 ;  /* 0x000000ffff097224 */ /* 0x000fe400078e0008 */
[----:B------:R-:W-:Y:S02]  /*42df0*/  IMAD.MOV.U32 R44, RZ, RZ, R35 ;  /* 0x000000ffff2c7224 */ /* 0x000fe400078e0023 */
[----:B------:R-:W-:Y:S02]  /*42e00*/  IMAD.MOV.U32 R8, RZ, RZ, R7 ;  /* 0x000000ffff087224 */ /* 0x000fe400078e0007 */
.L_x_50750:
[----:B------:R-:W-:Y:S05]  /*42e10*/  BSYNC B1 ;  /* 0x0000000000017941 */ /* 0x000fea0003800000 */
.L_x_50748:
        /* <DEDUP_REMOVED lines=9> */
.L_x_50752:
[----:B------:R-:W-:Y:S02]  /*42eb0*/  IMAD.MOV.U32 R56, RZ, RZ, R33 ;  /* 0x000000ffff387224 */ /* 0x000fe400078e0021 */
[----:B------:R-:W-:Y:S02]  /*42ec0*/  IMAD.MOV.U32 R46, RZ, RZ, R9 ;  /* 0x000000ffff2e7224 */ /* 0x000fe400078e0009 */
[----:B------:R-:W-:Y:S02]  /*42ed0*/  IMAD.MOV.U32 R33, RZ, RZ, R48 ;  /* 0x000000ffff217224 */ /* 0x000fe400078e0030 */
[----:B------:R-:W-:Y:S02]  /*42ee0*/  IMAD.MOV.U32 R9, RZ, RZ, R6 ;  /* 0x000000ffff097224 */ /* 0x000fe400078e0006 */
.L_x_50753:
[----:B------:R-:W-:Y:S05]  /*42ef0*/  BSYNC B1 ;  /* 0x0000000000017941 */ /* 0x000fea0003800000 */
.L_x_50751:
        /* <DEDUP_REMOVED lines=9> */
.L_x_50755:
[----:B------:R-:W-:Y:S02]  /*42f90*/  IMAD.MOV.U32 R35, RZ, RZ, R56 ;  /* 0x000000ffff237224 */ /* 0x000fe400078e0038 */
[----:B------:R-:W-:Y:S02]  /*42fa0*/  IMAD.MOV.U32 R7, RZ, RZ, R46 ;  /* 0x000000ffff077224 */ /* 0x000fe400078e002e */
[----:B------:R-:W-:Y:S02]  /*42fb0*/  IMAD.MOV.U32 R56, RZ, RZ, R37 ;  /* 0x000000ffff387224 */ /* 0x000fe400078e0025 */
[----:B------:R-:W-:Y:S02]  /*42fc0*/  IMAD.MOV.U32 R46, RZ, RZ, R5 ;  /* 0x000000ffff2e7224 */ /* 0x000fe400078e0005 */
.L_x_50756:
[----:B------:R-:W-:Y:S05]  /*42fd0*/  BSYNC B1 ;  /* 0x0000000000017941 */ /* 0x000fea0003800000 */
.L_x_50754:
        /* <DEDUP_REMOVED lines=9> */
.L_x_50758:
[----:B------:R-:W-:Y:S02]  /*43070*/  IMAD.MOV.U32 R6, RZ, RZ, R35 ;  /* 0x000000ffff067224 */ /* 0x000fe400078e0023 */
[----:B------:R-:W-:Y:S02]  /*43080*/  IMAD.MOV.U32 R5, RZ, RZ, R7 ;  /* 0x000000ffff057224 */ /* 0x000fe400078e0007 */
[----:B------:R-:W-:Y:S02]  /*43090*/  IMAD.MOV.U32 R35, RZ, RZ, R50 ;  /* 0x000000ffff237224 */ /* 0x000fe400078e0032 */
[----:B------:R-:W-:Y:S02]  /*430a0*/  IMAD.MOV.U32 R7, RZ, RZ, R4 ;  /* 0x000000ffff077224 */ /* 0x000fe400078e0004 */
.L_x_50759:
[----:B------:R-:W-:Y:S05]  /*430b0*/  BSYNC B1 ;  /* 0x0000000000017941 */ /* 0x000fea0003800000 */
.L_x_50757:
        /* <DEDUP_REMOVED lines=9> */
.L_x_50761:
[----:B------:R-:W-:Y:S02]  /*43150*/  IMAD.MOV.U32 R48, RZ, RZ, R6 ;  /* 0x000000ffff307224 */ /* 0x000fe400078e0006 */
[----:B------:R-:W-:Y:S02]  /*43160*/  IMAD.MOV.U32 R4, RZ, RZ, R5 ;  /* 0x000000ffff047224 */ /* 0x000fe400078e0005 */
[----:B------:R-:W-:Y:S02]  /*43170*/  IMAD.MOV.U32 R6, RZ, RZ, R3 ;  /* 0x000000ffff067224 */ /* 0x000fe400078e0003 */
[----:B------:R-:W-:Y:S02]  /*43180*/  IMAD.MOV.U32 R5, RZ, RZ, R2 ;  /* 0x000000ffff057224 */ /* 0x000fe400078e0002 */
.L_x_50762:
[----:B------:R-:W-:Y:S05]  /*43190*/  BSYNC B1 ;  /* 0x0000000000017941 */ /* 0x000fea0003800000 */
.L_x_50760:
        /* <DEDUP_REMOVED lines=9> */
.L_x_50764:
[----:B------:R-:W-:Y:S02]  /*43230*/  IMAD.MOV.U32 R3, RZ, RZ, R48 ;  /* 0x000000ffff037224 */ /* 0x000fe400078e0030 */
[----:B------:R-:W-:Y:S02]  /*43240*/  IMAD.MOV.U32 R2, RZ, RZ, R4 ;  /* 0x000000ffff027224 */ /* 0x000fe400078e0004 */
[----:B------:R-:W-:Y:S02]  /*43250*/  IMAD.MOV.U32 R48, RZ, RZ, R45 ;  /* 0x000000ffff307224 */ /* 0x000fe400078e002d */
[----:B------:R-:W-:Y:S02]  /*43260*/  IMAD.MOV.U32 R4, RZ, RZ, R39 ;  /* 0x000000ffff047224 */ /* 0x000fe400078e0027 */
.L_x_50765:
[----:B------:R-:W-:Y:S05]  /*43270*/  BSYNC B1 ;  /* 0x0000000000017941 */ /* 0x000fea0003800000 */
.L_x_50763:
        /* <DEDUP_REMOVED lines=9> */
.L_x_50767:
[----:B------:R-:W-:Y:S02]  /*43310*/  IMAD.MOV.U32 R50, RZ, RZ, R3 ;  /* 0x000000ffff327224 */ /* 0x000fe400078e0003 */
[----:B------:R-:W-:Y:S02]  /*43320*/  IMAD.MOV.U32 R37, RZ, RZ, R2 ;  /* 0x000000ffff257224 */ /* 0x000fe400078e0002 */
[----:B------:R-:W-:Y:S02]  /*43330*/  IMAD.MOV.U32 R3, RZ, RZ, R18 ;  /* 0x000000ffff037224 */ /* 0x000fe400078e0012 */
[----:B------:R-:W-:Y:S02]  /*43340*/  IMAD.MOV.U32 R2, RZ, RZ, R17 ;  /* 0x000000ffff027224 */ /* 0x000fe400078e0011 */
.L_x_50768:
[----:B------:R-:W-:Y:S05]  /*43350*/  BSYNC B1 ;  /* 0x0000000000017941 */ /* 0x000fea0003800000 */
.L_x_50766:
        /* <DEDUP_REMOVED lines=9> */
.L_x_50770:
[----:B------:R-:W-:Y:S02]  /*433f0*/  IMAD.MOV.U32 R18, RZ, RZ, R50 ;  /* 0x000000ffff127224 */ /* 0x000fe400078e0032 */
[----:B------:R-:W-:Y:S02]  /*43400*/  IMAD.MOV.U32 R17, RZ, RZ, R37 ;  /* 0x000000ffff117224 */ /* 0x000fe400078e0025 */
[----:B------:R-:W-:Y:S02]  /*43410*/  IMAD.MOV.U32 R50, RZ, RZ, R47 ;  /* 0x000000ffff327224 */ /* 0x000fe400078e002f */
[----:B------:R-:W-:Y:S02]  /*43420*/  IMAD.MOV.U32 R37, RZ, RZ, R16 ;  /* 0x000000ffff257224 */ /* 0x000fe400078e0010 */
.L_x_50771:
[----:B------:R-:W-:Y:S05]  /*43430*/  BSYNC B1 ;  /* 0x0000000000017941 */ /* 0x000fea0003800000 */
.L_x_50769:
        /* <DEDUP_REMOVED lines=9> */
.L_x_50773:
[----:B------:R-:W-:Y:S02]  /*434d0*/  IMAD.MOV.U32 R58, RZ, RZ, R18 ;  /* 0x000000ffff3a7224 */ /* 0x000fe400078e0012 */
[----:B------:R-:W-:Y:S02]  /*434e0*/  IMAD.MOV.U32 R16, RZ, RZ, R17 ;  /* 0x000000ffff107224 */ /* 0x000fe400078e0011 */
[----:B------:R-:W-:Y:S02]  /*434f0*/  IMAD.MOV.U32 R18, RZ, RZ, R15 ;  /* 0x000000ffff127224 */ /* 0x000fe400078e000f */
[----:B------:R-:W-:Y:S02]  /*43500*/  IMAD.MOV.U32 R17, RZ, RZ, R14 ;  /* 0x000000ffff117224 */ /* 0x000fe400078e000e */
.L_x_50774:
[----:B------:R-:W-:Y:S05]  /*43510*/  BSYNC B1 ;  /* 0x0000000000017941 */ /* 0x000fea0003800000 */
.L_x_50772:
        /* <DEDUP_REMOVED lines=9> */
.L_x_50776:
[----:B------:R-:W-:Y:S02]  /*435b0*/  IMAD.MOV.U32 R15, RZ, RZ, R58 ;  /* 0x000000ffff0f7224 */ /* 0x000fe400078e003a */
[----:B------:R-:W-:Y:S02]  /*435c0*/  IMAD.MOV.U32 R14, RZ, RZ, R16 ;  /* 0x000000ffff0e7224 */ /* 0x000fe400078e0010 */
[----:B------:R-:W-:Y:S02]  /*435d0*/  IMAD.MOV.U32 R58, RZ, RZ, R55 ;  /* 0x000000ffff3a7224 */ /* 0x000fe400078e0037 */
[----:B------:R-:W-:Y:S02]  /*435e0*/  IMAD.MOV.U32 R16, RZ, RZ, R13 ;  /* 0x000000ffff107224 */ /* 0x000fe400078e000d */
.L_x_50777:
[----:B------:R-:W-:Y:S05]  /*435f0*/  BSYNC B1 ;  /* 0x0000000000017941 */ /* 0x000fea0003800000 */
.L_x_50775:
        /* <DEDUP_REMOVED lines=16> */
.L_x_50779:
[----:B------:R-:W-:Y:S02]  /*43700*/  IMAD.MOV.U32 R60, RZ, RZ, R19 ;  /* 0x000000ffff3c7224 */ /* 0x000fe400078e0013 */
[----:B------:R-:W-:Y:S01]  /*43710*/  IMAD.MOV.U32 R38, RZ, RZ, R71 ;  /* 0x000000ffff267224 */ /* 0x000fe200078e0047 */
[----:B------:R-:W-:Y:S01]  /*43720*/  MOV R71, R12 ;  /* 0x0000000c00477202 */ /* 0x000fe20000000f00 */
[----:B------:R-:W-:Y:S02]  /*43730*/  IMAD.MOV.U32 R19, RZ, RZ, R40 ;  /* 0x000000ffff137224 */ /* 0x000fe400078e0028 */
.L_x_50780:
[----:B------:R-:W-:Y:S05]  /*43740*/  BSYNC B1 ;  /* 0x0000000000017941 */ /* 0x000fea0003800000 */
.L_x_50778:
        /* <DEDUP_REMOVED lines=9> */
.L_x_50782:
[----:B------:R-:W-:Y:S02]  /*437e0*/  IMAD.MOV.U32 R27, RZ, RZ, R60 ;  /* 0x000000ffff1b7224 */ /* 0x000fe400078e003c */
[----:B------:R-:W-:Y:S01]  /*437f0*/  IMAD.MOV.U32 R13, RZ, RZ, R38 ;  /* 0x000000ffff0d7224 */ /* 0x000fe200078e0026 */
[----:B------:R-:W-:Y:S01]  /*43800*/  MOV R38, R11 ;  /* 0x0000000b00267202 */ /* 0x000fe20000000f00 */
[----:B------:R-:W-:Y:S02]  /*43810*/  IMAD.MOV.U32 R60, RZ, RZ, R29 ;  /* 0x000000ffff3c7224 */ /* 0x000fe400078e001d */
.L_x_50783:
[----:B------:R-:W-:Y:S05]  /*43820*/  BSYNC B1 ;  /* 0x0000000000017941 */ /* 0x000fea0003800000 */
.L_x_50781:
        /* <DEDUP_REMOVED lines=9> */
.L_x_50785:
[----:B------:R-:W-:Y:S02]  /*438c0*/  IMAD.MOV.U32 R40, RZ, RZ, R27 ;  /* 0x000000ffff287224 */ /* 0x000fe400078e001b */
[----:B------:R-:W-:Y:S01]  /*438d0*/  IMAD.MOV.U32 R12, RZ, RZ, R13 ;  /* 0x000000ffff0c7224 */ /* 0x000fe200078e000d */
[----:B------:R-:W-:Y:S01]  /*438e0*/  MOV R13, R10 ;  /* 0x0000000a000d7202 */ /* 0x000fe20000000f00 */
[----:B------:R-:W-:Y:S02]  /*438f0*/  IMAD.MOV.U32 R27, RZ, RZ, R42 ;  /* 0x000000ffff1b7224 */ /* 0x000fe400078e002a */
.L_x_50786:
[----:B------:R-:W-:Y:S05]  /*43900*/  BSYNC B1 ;  /* 0x0000000000017941 */ /* 0x000fea0003800000 */
.L_x_50784:
        /* <DEDUP_REMOVED lines=9> */
.L_x_50788:
[----:B------:R-:W-:Y:S02]  /*439a0*/  IMAD.MOV.U32 R29, RZ, RZ, R40 ;  /* 0x000000ffff1d7224 */ /* 0x000fe400078e0028 */
[----:B------:R-:W-:Y:S01]  /*439b0*/  IMAD.MOV.U32 R11, RZ, RZ, R12 ;  /* 0x000000ffff0b7224 */ /* 0x000fe200078e000c */
[----:B------:R-:W-:Y:S01]  /*439c0*/  MOV R12, R31 ;  /* 0x0000001f000c7202 */ /* 0x000fe20000000f00 */
[----:B------:R-:W-:Y:S02]  /*439d0*/  IMAD.MOV.U32 R40, RZ, RZ, R53 ;  /* 0x000000ffff287224 */ /* 0x000fe400078e0035 */
.L_x_50789:
[----:B------:R-:W-:Y:S05]  /*439e0*/  BSYNC B1 ;  /* 0x0000000000017941 */ /* 0x000fea0003800000 */
.L_x_50787:
        /* <DEDUP_REMOVED lines=9> */
.L_x_50791:
[----:B------:R-:W-:Y:S02]  /*43a80*/  IMAD.MOV.U32 R42, RZ, RZ, R29 ;  /* 0x000000ffff2a7224 */ /* 0x000fe400078e001d */
[----:B------:R-:W-:Y:S01]  /*43a90*/  IMAD.MOV.U32 R10, RZ, RZ, R11 ;  /* 0x000000ffff0a7224 */ /* 0x000fe200078e000b */
[----:B------:R-:W-:Y:S01]  /*43aa0*/  MOV R11, R8 ;  /* 0x00000008000b7202 */ /* 0x000fe20000000f00 */
[----:B------:R-:W-:Y:S02]  /*43ab0*/  IMAD.MOV.U32 R29, RZ, RZ, R44 ;  /* 0x000000ffff1d7224 */ /* 0x000fe400078e002c */
.L_x_50792:
[----:B------:R-:W-:Y:S05]  /*43ac0*/  BSYNC B1 ;  /* 0x0000000000017941 */ /* 0x000fea0003800000 */
.L_x_50790:
        /* <DEDUP_REMOVED lines=9> */
.L_x_50794:
[----:B------:R-:W-:Y:S02]  /*43b60*/  IMAD.MOV.U32 R39, RZ, RZ, R42 ;  /* 0x000000ffff277224 */ /* 0x000fe400078e002a */
[----:B------:R-:W-:Y:S01]  /*43b70*/  IMAD.MOV.U32 R31, RZ, RZ, R10 ;  /* 0x000000ffff1f7224 */ /* 0x000fe200078e000a */
[----:B------:R-:W-:Y:S01]  /*43b80*/  MOV R10, R9 ;  /* 0x00000009000a7202 */ /* 0x000fe20000000f00 */
[----:B------:R-:W-:Y:S02]  /*43b90*/  IMAD.MOV.U32 R42, RZ, RZ, R33 ;  /* 0x000000ffff2a7224 */ /* 0x000fe400078e0021 */
.L_x_50795:
[----:B------:R-:W-:Y:S05]  /*43ba0*/  BSYNC B1 ;  /* 0x0000000000017941 */ /* 0x000fea0003800000 */
.L_x_50793:
        /* <DEDUP_REMOVED lines=9> */
.L_x_50797:
[----:B------:R-:W-:Y:S02]  /*43c40*/  IMAD.MOV.U32 R44, RZ, RZ, R39 ;  /* 0x000000ffff2c7224 */ /* 0x000fe400078e0027 */
[----:B------:R-:W-:Y:S01]  /*43c50*/  IMAD.MOV.U32 R8, RZ, RZ, R31 ;  /* 0x000000ffff087224 */ /* 0x000fe200078e001f */
[----:B------:R-:W-:Y:S01]  /*43c60*/  MOV R31, R46 ;  /* 0x0000002e001f7202 */ /* 0x000fe20000000f00 */
[----:B------:R-:W-:Y:S02]  /*43c70*/  IMAD.MOV.U32 R39, RZ, RZ, R56 ;  /* 0x000000ffff277224 */ /* 0x000fe400078e0038 */
.L_x_50798:
[----:B------:R-:W-:Y:S05]  /*43c80*/  BSYNC B1 ;  /* 0x0000000000017941 */ /* 0x000fea0003800000 */
.L_x_50796:
        /* <DEDUP_REMOVED lines=9> */
.L_x_50800:
[----:B------:R-:W-:Y:S02]  /*43d20*/  IMAD.MOV.U32 R9, RZ, RZ, R44 ;  /* 0x000000ffff097224 */ /* 0x000fe400078e002c */
[----:B------:R-:W-:Y:S01]  /*43d30*/  IMAD.MOV.U32 R46, RZ, RZ, R8 ;  /* 0x000000ffff2e7224 */ /* 0x000fe200078e0008 */
[----:B------:R-:W-:Y:S01]  /*43d40*/  MOV R8, R7 ;  /* 0x0000000700087202 */ /* 0x000fe20000000f00 */
[----:B------:R-:W-:Y:S02]  /*43d50*/  IMAD.MOV.U32 R44, RZ, RZ, R35 ;  /* 0x000000ffff2c7224 */ /* 0x000fe400078e0023 */
.L_x_50801:
[----:B------:R-:W-:Y:S05]  /*43d60*/  BSYNC B1 ;  /* 0x0000000000017941 */ /* 0x000fea0003800000 */
.L_x_50799:
        /* <DEDUP_REMOVED lines=9> */
.L_x_50803:
[----:B------:R-:W-:Y:S02]  /*43e00*/  IMAD.MOV.U32 R33, RZ, RZ, R9 ;  /* 0x000000ffff217224 */ /* 0x000fe400078e0009 */
[----:B------:R-:W-:Y:S01]  /*43e10*/  IMAD.MOV.U32 R7, RZ, RZ, R46 ;  /* 0x000000ffff077224 */ /* 0x000fe200078e002e */
[----:B------:R-:W-:Y:S01]  /*43e20*/  MOV R46, R5 ;  /* 0x00000005002e7202 */ /* 0x000fe20000000f00 */
[----:B------:R-:W-:Y:S02]  /*43e30*/  IMAD.MOV.U32 R9, RZ, RZ, R6 ;  /* 0x000000ffff097224 */ /* 0x000fe400078e0006 */
.L_x_50804:
[----:B------:R-:W-:Y:S05]  /*43e40*/  BSYNC B1 ;  /* 0x0000000000017941 */ /* 0x000fea0003800000 */
.L_x_50802:
        /* <DEDUP_REMOVED lines=9> */
.L_x_50806:
[----:B------:R-:W-:Y:S02]  /*43ee0*/  IMAD.MOV.U32 R6, RZ, RZ, R33 ;  /* 0x000000ffff067224 */ /* 0x000fe400078e0021 */
[----:B------:R-:W-:Y:S01]  /*43ef0*/  IMAD.MOV.U32 R5, RZ, RZ, R7 ;  /* 0x000000ffff057224 */ /* 0x000fe200078e0007 */
[----:B------:R-:W-:Y:S01]  /*43f00*/  MOV R7, R4 ;  /* 0x0000000400077202 */ /* 0x000fe20000000f00 */
[----:B------:R-:W-:Y:S02]  /*43f10*/  IMAD.MOV.U32 R33, RZ, RZ, R48 ;  /* 0x000000ffff217224 */ /* 0x000fe400078e0030 */
.L_x_50807:
[----:B------:R-:W-:Y:S05]  /*43f20*/  BSYNC B1 ;  /* 0x0000000000017941 */ /* 0x000fea0003800000 */
.L_x_50805:
        /* <DEDUP_REMOVED lines=9> */
.L_x_50809:
[----:B------:R-:W-:Y:S02]  /*43fc0*/  IMAD.MOV.U32 R35, RZ, RZ, R6 ;  /* 0x000000ffff237224 */ /* 0x000fe400078e0006 */
[----:B------:R-:W-:Y:S01]  /*43fd0*/  IMAD.MOV.U32 R4, RZ, RZ, R5 ;  /* 0x000000ffff047224 */ /* 0x000fe200078e0005 */
[----:B------:R-:W-:Y:S01]  /*43fe0*/  MOV R5, R2 ;  /* 0x0000000200057202 */ /* 0x000fe20000000f00 */
[----:B------:R-:W-:Y:S02]  /*43ff0*/  IMAD.MOV.U32 R6, RZ, RZ, R3 ;  /* 0x000000ffff067224 */ /* 0x000fe400078e0003 */
.L_x_50810:
[----:B------:R-:W-:Y:S05]  /*44000*/  BSYNC B1 ;  /* 0x0000000000017941 */ /* 0x000fea0003800000 */
.L_x_50808:
        /* <DEDUP_REMOVED lines=9> */
.L_x_50812:
[----:B------:R-:W-:Y:S02]  /*440a0*/  IMAD.MOV.U32 R3, RZ, RZ, R35 ;  /* 0x000000ffff037224 */ /* 0x000fe400078e0023 */
[----:B------:R-:W-:Y:S01]  /*440b0*/  IMAD.MOV.U32 R2, RZ, RZ, R4 ;  /* 0x000000ffff027224 */ /* 0x000fe200078e0004 */
[----:B------:R-:W-:Y:S01]  /*440c0*/  MOV R4, R37 ;  /* 0x0000002500047202 */ /* 0x000fe20000000f00 */
[----:B------:R-:W-:Y:S02]  /*440d0*/  IMAD.MOV.U32 R35, RZ, RZ, R50 ;  /* 0x000000ffff237224 */ /* 0x000fe400078e0032 */
.L_x_50813:
[----:B------:R-:W-:Y:S05]  /*440e0*/  BSYNC B1 ;  /* 0x0000000000017941 */ /* 0x000fea0003800000 */
.L_x_50811:
        /* <DEDUP_REMOVED lines=9> */
.L_x_50815:
[----:B------:R-:W-:Y:S02]  /*44180*/  IMAD.MOV.U32 R45, RZ, RZ, R3 ;  /* 0x000000ffff2d7224 */ /* 0x000fe400078e0003 */
[----:B------:R-:W-:Y:S01]  /*44190*/  IMAD.MOV.U32 R37, RZ, RZ, R2 ;  /* 0x000000ffff257224 */ /* 0x000fe200078e0002 */
[----:B------:R-:W-:Y:S01]  /*441a0*/  MOV R2, R17 ;  /* 0x0000001100027202 */ /* 0x000fe20000000f00 */
[----:B------:R-:W-:Y:S02]  /*441b0*/  IMAD.MOV.U32 R3, RZ, RZ, R18 ;  /* 0x000000ffff037224 */ /* 0x000fe400078e0012 */
.L_x_50816:
[----:B------:R-:W-:Y:S05]  /*441c0*/  BSYNC B1 ;  /* 0x0000000000017941 */ /* 0x000fea0003800000 */
.L_x_50814:
        /* <DEDUP_REMOVED lines=9> */
.L_x_50818:
[----:B------:R-:W-:Y:S02]  /*44260*/  IMAD.MOV.U32 R18, RZ, RZ, R45 ;  /* 0x000000ffff127224 */ /* 0x000fe400078e002d */
[----:B------:R-:W-:Y:S01]  /*44270*/  IMAD.MOV.U32 R17, RZ, RZ, R37 ;  /* 0x000000ffff117224 */ /* 0x000fe200078e0025 */
[----:B------:R-:W-:Y:S01]  /*44280*/  MOV R37, R16 ;  /* 0x0000001000257202 */ /* 0x000fe20000000f00 */
[----:B------:R-:W-:Y:S02]  /*44290*/  IMAD.MOV.U32 R45, RZ, RZ, R58 ;  /* 0x000000ffff2d7224 */ /* 0x000fe400078e003a */
.L_x_50819:
[----:B------:R-:W-:Y:S05]  /*442a0*/  BSYNC B1 ;  /* 0x0000000000017941 */ /* 0x000fea0003800000 */
.L_x_50817:
        /* <DEDUP_REMOVED lines=9> */
.L_x_50821:
[----:B------:R-:W-:Y:S02]  /*44340*/  IMAD.MOV.U32 R47, RZ, RZ, R18 ;  /* 0x000000ffff2f7224 */ /* 0x000fe400078e0012 */
[----:B------:R-:W-:Y:S01]  /*44350*/  IMAD.MOV.U32 R16, RZ, RZ, R17 ;  /* 0x000000ffff107224 */ /* 0x000fe200078e0011 */
[----:B------:R-:W-:Y:S01]  /*44360*/  MOV R17, R14 ;  /* 0x0000000e00117202 */ /* 0x000fe20000000f00 */
[----:B------:R-:W-:Y:S02]  /*44370*/  IMAD.MOV.U32 R18, RZ, RZ, R15 ;  /* 0x000000ffff127224 */ /* 0x000fe400078e000f */
.L_x_50822:
[----:B------:R-:W-:Y:S05]  /*44380*/  BSYNC B1 ;  /* 0x0000000000017941 */ /* 0x000fea0003800000 */
.L_x_50820:
        /* <DEDUP_REMOVED lines=16> */
.L_x_50824:
[----:B------:R-:W-:Y:S01]  /*44490*/  IMAD.MOV.U32 R36, RZ, RZ, R19 ;  /* 0x000000ffff247224 */ /* 0x000fe200078e0013 */
[----:B------:R-:W-:Y:S01]  /*444a0*/  MOV R14, R71 ;  /* 0x00000047000e7202 */ /* 0x000fe20000000f00 */
[----:B------:R-:W-:Y:S02]  /*444b0*/  IMAD.MOV.U32 R19, RZ, RZ, R60 ;  /* 0x000000ffff137224 */ /* 0x000fe400078e003c */
[----:B------:R-:W-:Y:S02]  /*444c0*/  IMAD.MOV.U32 R71, RZ, RZ, R38 ;  /* 0x000000ffff477224 */ /* 0x000fe400078e0026 */
.L_x_50825:
[----:B------:R-:W-:Y:S05]  /*444d0*/  BSYNC B1 ;  /* 0x0000000000017941 */ /* 0x000fea0003800000 */
.L_x_50823:
        /* <DEDUP_REMOVED lines=9> */
.L_x_50827:
[----:B------:R-:W-:Y:S01]  /*44570*/  IMAD.MOV.U32 R25, RZ, RZ, R36 ;  /* 0x000000ffff197224 */ /* 0x000fe200078e0024 */
[----:B------:R-:W-:Y:S01]  /*44580*/  MOV R15, R14 ;  /* 0x0000000e000f7202 */ /* 0x000fe20000000f00 */
[----:B------:R-:W-:Y:S02]  /*44590*/  IMAD.MOV.U32 R36, RZ, RZ, R27 ;  /* 0x000000ffff247224 */ /* 0x000fe400078e001b */
[----:B------:R-:W-:Y:S02]  /*445a0*/  IMAD.MOV.U32 R14, RZ, RZ, R13 ;  /* 0x000000ffff0e7224 */ /* 0x000fe400078e000d */
.L_x_50828:
[----:B------:R-:W-:Y:S05]  /*445b0*/  BSYNC B1 ;  /* 0x0000000000017941 */ /* 0x000fea0003800000 */
.L_x_50826:
        /* <DEDUP_REMOVED lines=9> */
.L_x_50830:
[----:B------:R-:W-:Y:S01]  /*44650*/  IMAD.MOV.U32 R48, RZ, RZ, R25 ;  /* 0x000000ffff307224 */ /* 0x000fe200078e0019 */
[----:B------:R-:W-:Y:S01]  /*44660*/  MOV R38, R15 ;  /* 0x0000000f00267202 */ /* 0x000fe20000000f00 */
[----:B------:R-:W-:Y:S02]  /*44670*/  IMAD.MOV.U32 R25, RZ, RZ, R40 ;  /* 0x000000ffff197224 */ /* 0x000fe400078e0028 */
[----:B------:R-:W-:Y:S02]  /*44680*/  IMAD.MOV.U32 R15, RZ, RZ, R12 ;  /* 0x000000ffff0f7224 */ /* 0x000fe400078e000c */
.L_x_50831:
[----:B------:R-:W-:Y:S05]  /*44690*/  BSYNC B1 ;  /* 0x0000000000017941 */ /* 0x000fea0003800000 */
.L_x_50829:
        /* <DEDUP_REMOVED lines=9> */
.L_x_50833:
[----:B------:R-:W-:Y:S01]  /*44730*/  IMAD.MOV.U32 R27, RZ, RZ, R48 ;  /* 0x000000ffff1b7224 */ /* 0x000fe200078e0030 */
[----:B------:R-:W-:Y:S01]  /*44740*/  MOV R13, R38 ;  /* 0x00000026000d7202 */ /* 0x000fe20000000f00 */
[----:B------:R-:W-:Y:S02]  /*44750*/  IMAD.MOV.U32 R48, RZ, RZ, R29 ;  /* 0x000000ffff307224 */ /* 0x000fe400078e001d */
[----:B------:R-:W-:Y:S02]  /*44760*/  IMAD.MOV.U32 R38, RZ, RZ, R11 ;  /* 0x000000ffff267224 */ /* 0x000fe400078e000b */
.L_x_50834:
[----:B------:R-:W-:Y:S05]  /*44770*/  BSYNC B1 ;  /* 0x0000000000017941 */ /* 0x000fea0003800000 */
.L_x_50832:
        /* <DEDUP_REMOVED lines=9> */
.L_x_50836:
[----:B------:R-:W-:Y:S01]  /*44810*/  IMAD.MOV.U32 R40, RZ, RZ, R27 ;  /* 0x000000ffff287224 */ /* 0x000fe200078e001b */
[----:B------:R-:W-:Y:S01]  /*44820*/  MOV R12, R13 ;  /* 0x0000000d000c7202 */ /* 0x000fe20000000f00 */
[----:B------:R-:W-:Y:S02]  /*44830*/  IMAD.MOV.U32 R27, RZ, RZ, R42 ;  /* 0x000000ffff1b7224 */ /* 0x000fe400078e002a */
[----:B------:R-:W-:Y:S02]  /*44840*/  IMAD.MOV.U32 R13, RZ, RZ, R10 ;  /* 0x000000ffff0d7224 */ /* 0x000fe400078e000a */
.L_x_50837:
[----:B------:R-:W-:Y:S05]  /*44850*/  BSYNC B1 ;  /* 0x0000000000017941 */ /* 0x000fea0003800000 */
.L_x_50835:
        /* <DEDUP_REMOVED lines=9> */
.L_x_50839:
[----:B------:R-:W-:Y:S01]  /*448f0*/  IMAD.MOV.U32 R29, RZ, RZ, R40 ;  /* 0x000000ffff1d7224 */ /* 0x000fe200078e0028 */
[----:B------:R-:W-:Y:S01]  /*44900*/  MOV R11, R12 ;  /* 0x0000000c000b7202 */ /* 0x000fe20000000f00 */
[----:B------:R-:W-:Y:S02]  /*44910*/  IMAD.MOV.U32 R40, RZ, RZ, R39 ;  /* 0x000000ffff287224 */ /* 0x000fe400078e0027 */
[----:B------:R-:W-:Y:S02]  /*44920*/  IMAD.MOV.U32 R12, RZ, RZ, R31 ;  /* 0x000000ffff0c7224 */ /* 0x000fe400078e001f */
.L_x_50840:
[----:B------:R-:W-:Y:S05]  /*44930*/  BSYNC B1 ;  /* 0x0000000000017941 */ /* 0x000fea0003800000 */
.L_x_50838:
        /* <DEDUP_REMOVED lines=9> */
.L_x_50842:
[----:B------:R-:W-:Y:S01]  /*449d0*/  IMAD.MOV.U32 R10, RZ, RZ, R29 ;  /* 0x000000ffff0a7224 */ /* 0x000fe200078e001d */
[----:B------:R-:W-:Y:S01]  /*449e0*/  MOV R31, R11 ;  /* 0x0000000b001f7202 */ /* 0x000fe20000000f00 */
[----:B------:R-:W-:Y:S02]  /*449f0*/  IMAD.MOV.U32 R29, RZ, RZ, R44 ;  /* 0x000000ffff1d7224 */ /* 0x000fe400078e002c */
[----:B------:R-:W-:Y:S02]  /*44a00*/  IMAD.MOV.U32 R11, RZ, RZ, R8 ;  /* 0x000000ffff0b7224 */ /* 0x000fe400078e0008 */
.L_x_50843:
[----:B------:R-:W-:Y:S05]  /*44a10*/  BSYNC B1 ;  /* 0x0000000000017941 */ /* 0x000fea0003800000 */
.L_x_50841:
        /* <DEDUP_REMOVED lines=9> */
.L_x_50845:
[----:B------:R-:W-:Y:S01]  /*44ab0*/  IMAD.MOV.U32 R42, RZ, RZ, R10 ;  /* 0x000000ffff2a7224 */ /* 0x000fe200078e000a */
[----:B------:R-:W-:Y:S01]  /*44ac0*/  MOV R8, R31 ;  /* 0x0000001f00087202 */ /* 0x000fe20000000f00 */
[----:B------:R-:W-:Y:S02]  /*44ad0*/  IMAD.MOV.U32 R10, RZ, RZ, R9 ;  /* 0x000000ffff0a7224 */ /* 0x000fe400078e0009 */
[----:B------:R-:W-:Y:S02]  /*44ae0*/  IMAD.MOV.U32 R31, RZ, RZ, R46 ;  /* 0x000000ffff1f7224 */ /* 0x000fe400078e002e */
.L_x_50846:
[----:B------:R-:W-:Y:S05]  /*44af0*/  BSYNC B1 ;  /* 0x0000000000017941 */ /* 0x000fea0003800000 */
.L_x_50844:
        /* <DEDUP_REMOVED lines=9> */
.L_x_50848:
[----:B------:R-:W-:Y:S01]  /*44b90*/  IMAD.MOV.U32 R9, RZ, RZ, R42 ;  /* 0x000000ffff097224 */ /* 0x000fe200078e002a */
[----:B------:R-:W-:Y:S01]  /*44ba0*/  MOV R44, R8 ;  /* 0x00000008002c7202 */ /* 0x000fe20000000f00 */
[----:B------:R-:W-:Y:S02]  /*44bb0*/  IMAD.MOV.U32 R42, RZ, RZ, R33 ;  /* 0x000000ffff2a7224 */ /* 0x000fe400078e0021 */
[----:B------:R-:W-:Y:S02]  /*44bc0*/  IMAD.MOV.U32 R8, RZ, RZ, R7 ;  /* 0x000000ffff087224 */ /* 0x000fe400078e0007 */
.L_x_50849:
[----:B------:R-:W-:Y:S05]  /*44bd0*/  BSYNC B1 ;  /* 0x0000000000017941 */ /* 0x000fea0003800000 */
.L_x_50847:
        /* <DEDUP_REMOVED lines=9> */
.L_x_50851:
[----:B------:R-:W-:Y:S01]  /*44c70*/  IMAD.MOV.U32 R46, RZ, RZ, R9 ;  /* 0x000000ffff2e7224 */ /* 0x000fe200078e0009 */
[----:B------:R-:W-:Y:S01]  /*44c80*/  MOV R7, R44 ;  /* 0x0000002c00077202 */ /* 0x000fe20000000f00 */
[----:B------:R-:W-:Y:S02]  /*44c90*/  IMAD.MOV.U32 R9, RZ, RZ, R6 ;  /* 0x000000ffff097224 */ /* 0x000fe400078e0006 */
[----:B------:R-:W-:Y:S02]  /*44ca0*/  IMAD.MOV.U32 R44, RZ, RZ, R5 ;  /* 0x000000ffff2c7224 */ /* 0x000fe400078e0005 */
.L_x_50852:
[----:B------:R-:W-:Y:S05]  /*44cb0*/  BSYNC B1 ;  /* 0x0000000000017941 */ /* 0x000fea0003800000 */
.L_x_50850:
        /* <DEDUP_REMOVED lines=9> */
.L_x_50854:
[----:B------:R-:W-:Y:S01]  /*44d50*/  IMAD.MOV.U32 R6, RZ, RZ, R46 ;  /* 0x000000ffff067224 */ /* 0x000fe200078e002e */
[----:B------:R-:W-:Y:S01]  /*44d60*/  MOV R5, R7 ;  /* 0x0000000700057202 */ /* 0x000fe20000000f00 */
[----:B------:R-:W-:Y:S02]  /*44d70*/  IMAD.MOV.U32 R46, RZ, RZ, R35 ;  /* 0x000000ffff2e7224 */ /* 0x000fe400078e0023 */
[----:B------:R-:W-:Y:S02]  /*44d80*/  IMAD.MOV.U32 R7, RZ, RZ, R4 ;  /* 0x000000ffff077224 */ /* 0x000fe400078e0004 */
.L_x_50855:
[----:B------:R-:W-:Y:S05]  /*44d90*/  BSYNC B1 ;  /* 0x0000000000017941 */ /* 0x000fea0003800000 */
.L_x_50853:
        /* <DEDUP_REMOVED lines=9> */
.L_x_50857:
[----:B------:R-:W-:Y:S01]  /*44e30*/  IMAD.MOV.U32 R50, RZ, RZ, R6 ;  /* 0x000000ffff327224 */ /* 0x000fe200078e0006 */
[----:B------:R-:W-:Y:S01]  /*44e40*/  MOV R4, R5 ;  /* 0x0000000500047202 */ /* 0x000fe20000000f00 */
[----:B------:R-:W-:Y:S02]  /*44e50*/  IMAD.MOV.U32 R6, RZ, RZ, R3 ;  /* 0x000000ffff067224 */ /* 0x000fe400078e0003 */
[----:B------:R-:W-:Y:S02]  /*44e60*/  IMAD.MOV.U32 R5, RZ, RZ, R2 ;  /* 0x000000ffff057224 */ /* 0x000fe400078e0002 */
.L_x_50858:
[----:B------:R-:W-:Y:S05]  /*44e70*/  BSYNC B1 ;  /* 0x0000000000017941 */ /* 0x000fea0003800000 */
.L_x_50856:
        /* <DEDUP_REMOVED lines=9> */
.L_x_50860:
[----:B------:R-:W-:Y:S01]  /*44f10*/  IMAD.MOV.U32 R3, RZ, RZ, R50 ;  /* 0x000000ffff037224 */ /* 0x000fe200078e0032 */
[----:B------:R-:W-:Y:S01]  /*44f20*/  MOV R2, R4 ;  /* 0x0000000400027202 */ /* 0x000fe20000000f00 */
[----:B------:R-:W-:Y:S02]  /*44f30*/  IMAD.MOV.U32 R50, RZ, RZ, R45 ;  /* 0x000000ffff327224 */ /* 0x000fe400078e002d */
[----:B------:R-:W-:Y:S02]  /*44f40*/  IMAD.MOV.U32 R4, RZ, RZ, R37 ;  /* 0x000000ffff047224 */ /* 0x000fe400078e0025 */
.L_x_50861:
[----:B------:R-:W-:Y:S05]  /*44f50*/  BSYNC B1 ;  /* 0x0000000000017941 */ /* 0x000fea0003800000 */
.L_x_50859:
        /* <DEDUP_REMOVED lines=9> */
.L_x_50863:
[----:B------:R-:W-:Y:S01]  /*44ff0*/  IMAD.MOV.U32 R56, RZ, RZ, R3 ;  /* 0x000000ffff387224 */ /* 0x000fe200078e0003 */
[----:B------:R-:W-:Y:S01]  /*45000*/  MOV R33, R2 ;  /* 0x0000000200217202 */ /* 0x000fe20000000f00 */
[----:B------:R-:W-:Y:S02]  /*45010*/  IMAD.MOV.U32 R3, RZ, RZ, R18 ;  /* 0x000000ffff037224 */ /* 0x000fe400078e0012 */
[----:B------:R-:W-:Y:S02]  /*45020*/  IMAD.MOV.U32 R2, RZ, RZ, R17 ;  /* 0x000000ffff027224 */ /* 0x000fe400078e0011 */
.L_x_50864:
[----:B------:R-:W-:Y:S05]  /*45030*/  BSYNC B1 ;  /* 0x0000000000017941 */ /* 0x000fea0003800000 */
.L_x_50862:
        /* <DEDUP_REMOVED lines=9> */
.L_x_50866:
[----:B------:R-:W-:Y:S01]  /*450d0*/  IMAD.MOV.U32 R18, RZ, RZ, R56 ;  /* 0x000000ffff127224 */ /* 0x000fe200078e0038 */
[----:B------:R-:W-:Y:S01]  /*450e0*/  MOV R17, R33 ;  /* 0x0000002100117202 */ /* 0x000fe20000000f00 */
[----:B------:R-:W-:Y:S02]  /*450f0*/  IMAD.MOV.U32 R56, RZ, RZ, R47 ;  /* 0x000000ffff387224 */ /* 0x000fe400078e002f */
[----:B------:R-:W-:Y:S02]  /*45100*/  IMAD.MOV.U32 R33, RZ, RZ, R16 ;  /* 0x000000ffff217224 */ /* 0x000fe400078e0010 */
.L_x_50867:
[----:B------:R-:W-:Y:S05]  /*45110*/  BSYNC B1 ;  /* 0x0000000000017941 */ /* 0x000fea0003800000 */
.L_x_50865:
        /* <DEDUP_REMOVED lines=16> */
.L_x_50869:
[----:B------:R-:W-:Y:S02]  /*45220*/  IMAD.MOV.U32 R34, RZ, RZ, R19 ;  /* 0x000000ffff227224 */ /* 0x000fe400078e0013 */
[----:B------:R-:W-:Y:S02]  /*45230*/  IMAD.MOV.U32 R16, RZ, RZ, R71 ;  /* 0x000000ffff107224 */ /* 0x000fe400078e0047 */
[----:B------:R-:W-:Y:S02]  /*45240*/  IMAD.MOV.U32 R19, RZ, RZ, R36 ;  /* 0x000000ffff137224 */ /* 0x000fe400078e0024 */
[----:B------:R-:W-:Y:S02]  /*45250*/  IMAD.MOV.U32 R71, RZ, RZ, R14 ;  /* 0x000000ffff477224 */ /* 0x000fe400078e000e */
.L_x_50870:
[----:B------:R-:W-:Y:S05]  /*45260*/  BSYNC B1 ;  /* 0x0000000000017941 */ /* 0x000fea0003800000 */
.L_x_50868:
        /* <DEDUP_REMOVED lines=9> */
.L_x_50872:
[----:B------:R-:W-:Y:S02]  /*45300*/  IMAD.MOV.U32 R35, RZ, RZ, R34 ;  /* 0x000000ffff237224 */ /* 0x000fe400078e0022 */
[----:B------:R-:W-:Y:S02]  /*45310*/  IMAD.MOV.U32 R23, RZ, RZ, R16 ;  /* 0x000000ffff177224 */ /* 0x000fe400078e0010 */
[----:B------:R-:W-:Y:S02]  /*45320*/  IMAD.MOV.U32 R34, RZ, RZ, R25 ;  /* 0x000000ffff227224 */ /* 0x000fe400078e0019 */
[----:B------:R-:W-:Y:S02]  /*45330*/  IMAD.MOV.U32 R16, RZ, RZ, R15 ;  /* 0x000000ffff107224 */ /* 0x000fe400078e000f */
.L_x_50873:
[----:B------:R-:W-:Y:S05]  /*45340*/  BSYNC B1 ;  /* 0x0000000000017941 */ /* 0x000fea0003800000 */
.L_x_50871:
        /* <DEDUP_REMOVED lines=9> */
.L_x_50875:
[----:B------:R-:W-:Y:S02]  /*453e0*/  IMAD.MOV.U32 R36, RZ, RZ, R35 ;  /* 0x000000ffff247224 */ /* 0x000fe400078e0023 */
[----:B------:R-:W-:Y:S02]  /*453f0*/  IMAD.MOV.U32 R14, RZ, RZ, R23 ;  /* 0x000000ffff0e7224 */ /* 0x000fe400078e0017 */
[----:B------:R-:W-:Y:S02]  /*45400*/  IMAD.MOV.U32 R35, RZ, RZ, R48 ;  /* 0x000000ffff237224 */ /* 0x000fe400078e0030 */
[----:B------:R-:W-:Y:S02]  /*45410*/  IMAD.MOV.U32 R23, RZ, RZ, R38 ;  /* 0x000000ffff177224 */ /* 0x000fe400078e0026 */
.L_x_50876:
[----:B------:R-:W-:Y:S05]  /*45420*/  BSYNC B1 ;  /* 0x0000000000017941 */ /* 0x000fea0003800000 */
.L_x_50874:
        /* <DEDUP_REMOVED lines=9> */
.L_x_50878:
[----:B------:R-:W-:Y:S02]  /*454c0*/  IMAD.MOV.U32 R25, RZ, RZ, R36 ;  /* 0x000000ffff197224 */ /* 0x000fe400078e0024 */
[----:B------:R-:W-:Y:S02]  /*454d0*/  IMAD.MOV.U32 R15, RZ, RZ, R14 ;  /* 0x000000ffff0f7224 */ /* 0x000fe400078e000e */
[----:B------:R-:W-:Y:S02]  /*454e0*/  IMAD.MOV.U32 R36, RZ, RZ, R27 ;  /* 0x000000ffff247224 */ /* 0x000fe400078e001b */
[----:B------:R-:W-:Y:S02]  /*454f0*/  IMAD.MOV.U32 R14, RZ, RZ, R13 ;  /* 0x000000ffff0e7224 */ /* 0x000fe400078e000d */
.L_x_50879:
[----:B------:R-:W-:Y:S05]  /*45500*/  BSYNC B1 ;  /* 0x0000000000017941 */ /* 0x000fea0003800000 */
.L_x_50877:
        /* <DEDUP_REMOVED lines=9> */
.L_x_50881:
[----:B------:R-:W-:Y:S02]  /*455a0*/  IMAD.MOV.U32 R48, RZ, RZ, R25 ;  /* 0x000000ffff307224 */ /* 0x000fe400078e0019 */
[----:B------:R-:W-:Y:S02]  /*455b0*/  IMAD.MOV.U32 R38, RZ, RZ, R15 ;  /* 0x000000ffff267224 */ /* 0x000fe400078e000f */
[----:B------:R-:W-:Y:S02]  /*455c0*/  IMAD.MOV.U32 R25, RZ, RZ, R40 ;  /* 0x000000ffff197224 */ /* 0x000fe400078e0028 */
[----:B------:R-:W-:Y:S02]  /*455d0*/  IMAD.MOV.U32 R15, RZ, RZ, R12 ;  /* 0x000000ffff0f7224 */ /* 0x000fe400078e000c */
.L_x_50882:
[----:B------:R-:W-:Y:S05]  /*455e0*/  BSYNC B1 ;  /* 0x0000000000017941 */ /* 0x000fea0003800000 */
.L_x_50880:
        /* <DEDUP_REMOVED lines=9> */
.L_x_50884:
[----:B------:R-:W-:Y:S02]  /*45680*/  IMAD.MOV.U32 R13, RZ, RZ, R48 ;  /* 0x000000ffff0d7224 */ /* 0x000fe400078e0030 */
[----:B------:R-:W-:Y:S02]  /*45690*/  IMAD.MOV.U32 R12, RZ, RZ, R38 ;  /* 0x000000ffff0c7224 */ /* 0x000fe400078e0026 */
[----:B------:R-:W-:Y:S02]  /*456a0*/  IMAD.MOV.U32 R48, RZ, RZ, R29 ;  /* 0x000000ffff307224 */ /* 0x000fe400078e001d */
[----:B------:R-:W-:Y:S02]  /*456b0*/  IMAD.MOV.U32 R38, RZ, RZ, R11 ;  /* 0x000000ffff267224 */ /* 0x000fe400078e000b */
.L_x_50885:
[----:B------:R-:W-:Y:S05]  /*456c0*/  BSYNC B1 ;  /* 0x0000000000017941 */ /* 0x000fea0003800000 */
.L_x_50883:
        /* <DEDUP_REMOVED lines=9> */
.L_x_50887:
[----:B------:R-:W-:Y:S02]  /*45760*/  IMAD.MOV.U32 R27, RZ, RZ, R13 ;  /* 0x000000ffff1b7224 */ /* 0x000fe400078e000d */
[----:B------:R-:W-:Y:S02]  /*45770*/  IMAD.MOV.U32 R11, RZ, RZ, R12 ;  /* 0x000000ffff0b7224 */ /* 0x000fe400078e000c */
[----:B------:R-:W-:Y:S02]  /*45780*/  IMAD.MOV.U32 R13, RZ, RZ, R10 ;  /* 0x000000ffff0d7224 */ /* 0x000fe400078e000a */
[----:B------:R-:W-:Y:S02]  /*45790*/  IMAD.MOV.U32 R12, RZ, RZ, R31 ;  /* 0x000000ffff0c7224 */ /* 0x000fe400078e001f */
.L_x_50888:
[----:B------:R-:W-:Y:S05]  /*457a0*/  BSYNC B1 ;  /* 0x0000000000017941 */ /* 0x000fea0003800000 */
.L_x_50886:
        /* <DEDUP_REMOVED lines=9> */
.L_x_50890:
[----:B------:R-:W-:Y:S02]  /*45840*/  IMAD.MOV.U32 R10, RZ, RZ, R27 ;  /* 0x000000ffff0a7224 */ /* 0x000fe400078e001b */
[----:B------:R-:W-:Y:S02]  /*45850*/  IMAD.MOV.U32 R29, RZ, RZ, R11 ;  /* 0x000000ffff1d7224 */ /* 0x000fe400078e000b */
[----:B------:R-:W-:Y:S02]  /*45860*/  IMAD.MOV.U32 R27, RZ, RZ, R42 ;  /* 0x000000ffff1b7224 */ /* 0x000fe400078e002a */
[----:B------:R-:W-:Y:S02]  /*45870*/  IMAD.MOV.U32 R11, RZ, RZ, R8 ;  /* 0x000000ffff0b7224 */ /* 0x000fe400078e0008 */
.L_x_50891:
[----:B------:R-:W-:Y:S05]  /*45880*/  BSYNC B1 ;  /* 0x0000000000017941 */ /* 0x000fea0003800000 */
.L_x_50889:
        /* <DEDUP_REMOVED lines=9> */
.L_x_50893:
[----:B------:R-:W-:Y:S02]  /*45920*/  IMAD.MOV.U32 R31, RZ, RZ, R10 ;  /* 0x000000ffff1f7224 */ /* 0x000fe400078e000a */
[----:B------:R-:W-:Y:S02]  /*45930*/  IMAD.MOV.U32 R8, RZ, RZ, R29 ;  /* 0x000000ffff087224 */ /* 0x000fe400078e001d */
[----:B------:R-:W-:Y:S02]  /*45940*/  IMAD.MOV.U32 R10, RZ, RZ, R9 ;  /* 0x000000ffff0a7224 */ /* 0x000fe400078e0009 */
[----:B------:R-:W-:Y:S02]  /*45950*/  IMAD.MOV.U32 R29, RZ, RZ, R44 ;  /* 0x000000ffff1d7224 */ /* 0x000fe400078e002c */
.L_x_50894:
[----:B------:R-:W-:Y:S05]  /*45960*/  BSYNC B1 ;  /* 0x0000000000017941 */ /* 0x000fea0003800000 */
.L_x_50892:
        /* <DEDUP_REMOVED lines=9> */
.L_x_50896:
[----:B------:R-:W-:Y:S02]  /*45a00*/  IMAD.MOV.U32 R9, RZ, RZ, R31 ;  /* 0x000000ffff097224 */ /* 0x000fe400078e001f */
[----:B------:R-:W-:Y:S02]  /*45a10*/  IMAD.MOV.U32 R40, RZ, RZ, R8 ;  /* 0x000000ffff287224 */ /* 0x000fe400078e0008 */
[----:B------:R-:W-:Y:S02]  /*45a20*/  IMAD.MOV.U32 R31, RZ, RZ, R46 ;  /* 0x000000ffff1f7224 */ /* 0x000fe400078e002e */
[----:B------:R-:W-:Y:S02]  /*45a30*/  IMAD.MOV.U32 R8, RZ, RZ, R7 ;  /* 0x000000ffff087224 */ /* 0x000fe400078e0007 */
.L_x_50897:
[----:B------:R-:W-:Y:S05]  /*45a40*/  BSYNC B1 ;  /* 0x0000000000017941 */ /* 0x000fea0003800000 */
.L_x_50895:
        /* <DEDUP_REMOVED lines=9> */
.L_x_50899:
[----:B------:R-:W-:Y:S02]  /*45ae0*/  IMAD.MOV.U32 R37, RZ, RZ, R9 ;  /* 0x000000ffff257224 */ /* 0x000fe400078e0009 */
[----:B------:R-:W-:Y:S02]  /*45af0*/  IMAD.MOV.U32 R7, RZ, RZ, R40 ;  /* 0x000000ffff077224 */ /* 0x000fe400078e0028 */
[----:B------:R-:W-:Y:S02]  /*45b00*/  IMAD.MOV.U32 R9, RZ, RZ, R6 ;  /* 0x000000ffff097224 */ /* 0x000fe400078e0006 */
[----:B------:R-:W-:Y:S02]  /*45b10*/  IMAD.MOV.U32 R40, RZ, RZ, R5 ;  /* 0x000000ffff287224 */ /* 0x000fe400078e0005 */
.L_x_50900:
[----:B------:R-:W-:Y:S05]  /*45b20*/  BSYNC B1 ;  /* 0x0000000000017941 */ /* 0x000fea0003800000 */
.L_x_50898:
        /* <DEDUP_REMOVED lines=9> */
.L_x_50902:
[----:B------:R-:W-:Y:S02]  /*45bc0*/  IMAD.MOV.U32 R6, RZ, RZ, R37 ;  /* 0x000000ffff067224 */ /* 0x000fe400078e0025 */
[----:B------:R-:W-:Y:S02]  /*45bd0*/  IMAD.MOV.U32 R5, RZ, RZ, R7 ;  /* 0x000000ffff057224 */ /* 0x000fe400078e0007 */
[----:B------:R-:W-:Y:S02]  /*45be0*/  IMAD.MOV.U32 R37, RZ, RZ, R50 ;  /* 0x000000ffff257224 */ /* 0x000fe400078e0032 */
[----:B------:R-:W-:Y:S02]  /*45bf0*/  IMAD.MOV.U32 R7, RZ, RZ, R4 ;  /* 0x000000ffff077224 */ /* 0x000fe400078e0004 */
.L_x_50903:
[----:B------:R-:W-:Y:S05]  /*45c00*/  BSYNC B1 ;  /* 0x0000000000017941 */ /* 0x000fea0003800000 */
.L_x_50901:
        /* <DEDUP_REMOVED lines=9> */
.L_x_50905:
[----:B------:R-:W-:Y:S02]  /*45ca0*/  IMAD.MOV.U32 R39, RZ, RZ, R6 ;  /* 0x000000ffff277224 */ /* 0x000fe400078e0006 */
[----:B------:R-:W-:Y:S02]  /*45cb0*/  IMAD.MOV.U32 R4, RZ, RZ, R5 ;  /* 0x000000ffff047224 */ /* 0x000fe400078e0005 */
[----:B------:R-:W-:Y:S02]  /*45cc0*/  IMAD.MOV.U32 R6, RZ, RZ, R3 ;  /* 0x000000ffff067224 */ /* 0x000fe400078e0003 */
[----:B------:R-:W-:Y:S02]  /*45cd0*/  IMAD.MOV.U32 R5, RZ, RZ, R2 ;  /* 0x000000ffff057224 */ /* 0x000fe400078e0002 */
.L_x_50906:
[----:B------:R-:W-:Y:S05]  /*45ce0*/  BSYNC B1 ;  /* 0x0000000000017941 */ /* 0x000fea0003800000 */
.L_x_50904:
        /* <DEDUP_REMOVED lines=9> */
.L_x_50908:
[----:B------:R-:W-:Y:S02]  /*45d80*/  IMAD.MOV.U32 R3, RZ, RZ, R39 ;  /* 0x000000ffff037224 */ /* 0x000fe400078e0027 */
[----:B------:R-:W-:Y:S02]  /*45d90*/  IMAD.MOV.U32 R2, RZ, RZ, R4 ;  /* 0x000000ffff027224 */ /* 0x000fe400078e0004 */
[----:B------:R-:W-:Y:S02]  /*45da0*/  IMAD.MOV.U32 R39, RZ, RZ, R56 ;  /* 0x000000ffff277224 */ /* 0x000fe400078e0038 */
[----:B------:R-:W-:Y:S02]  /*45db0*/  IMAD.MOV.U32 R4, RZ, RZ, R33 ;  /* 0x000000ffff047224 */ /* 0x000fe400078e0021 */
.L_x_50909:
[----:B------:R-:W-:Y:S05]  /*45dc0*/  BSYNC B1 ;  /* 0x0000000000017941 */ /* 0x000fea0003800000 */
.L_x_50907:
        /* <DEDUP_REMOVED lines=9> */
.L_x_50911:
[----:B------:R-:W-:Y:S02]  /*45e60*/  IMAD.MOV.U32 R42, RZ, RZ, R3 ;  /* 0x000000ffff2a7224 */ /* 0x000fe400078e0003 */
[----:B------:R-:W-:Y:S02]  /*45e70*/  IMAD.MOV.U32 R33, RZ, RZ, R2 ;  /* 0x000000ffff217224 */ /* 0x000fe400078e0002 */
[----:B------:R-:W-:Y:S02]  /*45e80*/  IMAD.MOV.U32 R3, RZ, RZ, R18 ;  /* 0x000000ffff037224 */ /* 0x000fe400078e0012 */
[----:B------:R-:W-:Y:S02]  /*45e90*/  IMAD.MOV.U32 R2, RZ, RZ, R17 ;  /* 0x000000ffff027224 */ /* 0x000fe400078e0011 */
.L_x_50912:
[----:B------:R-:W-:Y:S05]  /*45ea0*/  BSYNC B1 ;  /* 0x0000000000017941 */ /* 0x000fea0003800000 */
.L_x_50910:
        /* <DEDUP_REMOVED lines=16> */
.L_x_50914:
[----:B------:R-:W-:Y:S02]  /*45fb0*/  IMAD.MOV.U32 R32, RZ, RZ, R19 ;  /* 0x000000ffff207224 */ /* 0x000fe400078e0013 */
[----:B------:R-:W-:Y:S01]  /*45fc0*/  IMAD.MOV.U32 R18, RZ, RZ, R71 ;  /* 0x000000ffff127224 */ /* 0x000fe200078e0047 */
[----:B------:R-:W-:Y:S01]  /*45fd0*/  MOV R71, R16 ;  /* 0x0000001000477202 */ /* 0x000fe20000000f00 */
[----:B------:R-:W-:Y:S02]  /*45fe0*/  IMAD.MOV.U32 R19, RZ, RZ, R34 ;  /* 0x000000ffff137224 */ /* 0x000fe400078e0022 */
.L_x_50915:
[----:B------:R-:W-:Y:S05]  /*45ff0*/  BSYNC B1 ;  /* 0x0000000000017941 */ /* 0x000fea0003800000 */
.L_x_50913:
        /* <DEDUP_REMOVED lines=9> */
.L_x_50917:
[----:B------:R-:W-:Y:S02]  /*46090*/  IMAD.MOV.U32 R21, RZ, RZ, R32 ;  /* 0x000000ffff157224 */ /* 0x000fe400078e0020 */
[----:B------:R-:W-:Y:S01]  /*460a0*/  IMAD.MOV.U32 R17, RZ, RZ, R18 ;  /* 0x000000ffff117224 */ /* 0x000fe200078e0012 */
[----:B------:R-:W-:Y:S01]  /*460b0*/  MOV R18, R23 ;  /* 0x0000001700127202 */ /* 0x000fe20000000f00 */
[----:B------:R-:W-:Y:S02]  /*460c0*/  IMAD.MOV.U32 R32, RZ, RZ, R35 ;  /* 0x000000ffff207224 */ /* 0x000fe400078e0023 */
.L_x_50918:
[----:B------:R-:W-:Y:S05]  /*460d0*/  BSYNC B1 ;  /* 0x0000000000017941 */ /* 0x000fea0003800000 */
.L_x_50916:
        /* <DEDUP_REMOVED lines=9> */
.L_x_50920:
[----:B------:R-:W-:Y:S02]  /*46170*/  IMAD.MOV.U32 R34, RZ, RZ, R21 ;  /* 0x000000ffff227224 */ /* 0x000fe400078e0015 */
[----:B------:R-:W-:Y:S01]  /*46180*/  IMAD.MOV.U32 R16, RZ, RZ, R17 ;  /* 0x000000ffff107224 */ /* 0x000fe200078e0011 */
[----:B------:R-:W-:Y:S01]  /*46190*/  MOV R17, R14 ;  /* 0x0000000e00117202 */ /* 0x000fe20000000f00 */
[----:B------:R-:W-:Y:S02]  /*461a0*/  IMAD.MOV.U32 R21, RZ, RZ, R36 ;  /* 0x000000ffff157224 */ /* 0x000fe400078e0024 */
.L_x_50921:
[----:B------:R-:W-:Y:S05]  /*461b0*/  BSYNC B1 ;  /* 0x0000000000017941 */ /* 0x000fea0003800000 */
.L_x_50919:
        /* <DEDUP_REMOVED lines=9> */
.L_x_50923:
[----:B------:R-:W-:Y:S02]  /*46250*/  IMAD.MOV.U32 R35, RZ, RZ, R34 ;  /* 0x000000ffff237224 */ /* 0x000fe400078e0022 */
[----:B------:R-:W-:Y:S01]  /*46260*/  IMAD.MOV.U32 R23, RZ, RZ, R16 ;  /* 0x000000ffff177224 */ /* 0x000fe200078e0010 */
[----:B------:R-:W-:Y:S01]  /*46270*/  MOV R16, R15 ;  /* 0x0000000f00107202 */ /* 0x000fe20000000f00 */
[----:B------:R-:W-:Y:S02]  /*46280*/  IMAD.MOV.U32 R34, RZ, RZ, R25 ;  /* 0x000000ffff227224 */ /* 0x000fe400078e0019 */
.L_x_50924:
[----:B------:R-:W-:Y:S05]  /*46290*/  BSYNC B1 ;  /* 0x0000000000017941 */ /* 0x000fea0003800000 */
.L_x_50922:
        /* <DEDUP_REMOVED lines=9> */
.L_x_50926:
[----:B------:R-:W-:Y:S02]  /*46330*/  IMAD.MOV.U32 R14, RZ, RZ, R35 ;  /* 0x000000ffff0e7224 */ /* 0x000fe400078e0023 */
[----:B------:R-:W-:Y:S01]  /*46340*/  IMAD.MOV.U32 R15, RZ, RZ, R23 ;  /* 0x000000ffff0f7224 */ /* 0x000fe200078e0017 */
[----:B------:R-:W-:Y:S01]  /*46350*/  MOV R23, R38 ;  /* 0x0000002600177202 */ /* 0x000fe20000000f00 */
[----:B------:R-:W-:Y:S02]  /*46360*/  IMAD.MOV.U32 R35, RZ, RZ, R48 ;  /* 0x000000ffff237224 */ /* 0x000fe400078e0030 */
.L_x_50927:
[----:B------:R-:W-:Y:S05]  /*46370*/  BSYNC B1 ;  /* 0x0000000000017941 */ /* 0x000fea0003800000 */
.L_x_50925:
        /* <DEDUP_REMOVED lines=9> */
.L_x_50929:
[----:B------:R-:W-:Y:S02]  /*46410*/  IMAD.MOV.U32 R38, RZ, RZ, R14 ;  /* 0x000000ffff267224 */ /* 0x000fe400078e000e */
[----:B------:R-:W-:Y:S01]  /*46420*/  IMAD.MOV.U32 R36, RZ, RZ, R15 ;  /* 0x000000ffff247224 */ /* 0x000fe200078e000f */
[----:B------:R-:W-:Y:S01]  /*46430*/  MOV R15, R12 ;  /* 0x0000000c000f7202 */ /* 0x000fe20000000f00 */
[----:B------:R-:W-:Y:S02]  /*46440*/  IMAD.MOV.U32 R14, RZ, RZ, R13 ;  /* 0x000000ffff0e7224 */ /* 0x000fe400078e000d */
.L_x_50930:
[----:B------:R-:W-:Y:S05]  /*46450*/  BSYNC B1 ;  /* 0x0000000000017941 */ /* 0x000fea0003800000 */
.L_x_50928:
        /* <DEDUP_REMOVED lines=9> */
.L_x_50932:
[----:B------:R-:W-:Y:S02]  /*464f0*/  IMAD.MOV.U32 R13, RZ, RZ, R38 ;  /* 0x000000ffff0d7224 */ /* 0x000fe400078e0026 */
[----:B------:R-:W-:Y:S01]  /*46500*/  IMAD.MOV.U32 R12, RZ, RZ, R36 ;  /* 0x000000ffff0c7224 */ /* 0x000fe200078e0024 */
[----:B------:R-:W-:Y:S01]  /*46510*/  MOV R36, R11 ;  /* 0x0000000b00247202 */ /* 0x000fe20000000f00 */
[----:B------:R-:W-:Y:S02]  /*46520*/  IMAD.MOV.U32 R38, RZ, RZ, R27 ;  /* 0x000000ffff267224 */ /* 0x000fe400078e001b */
.L_x_50933:
[----:B------:R-:W-:Y:S05]  /*46530*/  BSYNC B1 ;  /* 0x0000000000017941 */ /* 0x000fea0003800000 */
.L_x_50931:
        /* <DEDUP_REMOVED lines=9> */
.L_x_50935:
[----:B------:R-:W-:Y:S02]  /*465d0*/  IMAD.MOV.U32 R44, RZ, RZ, R13 ;  /* 0x000000ffff2c7224 */ /* 0x000fe400078e000d */
[----:B------:R-:W-:Y:S01]  /*465e0*/  IMAD.MOV.U32 R11, RZ, RZ, R12 ;  /* 0x000000ffff0b7224 */ /* 0x000fe200078e000c */
[----:B------:R-:W-:Y:S01]  /*465f0*/  MOV R12, R29 ;  /* 0x0000001d000c7202 */ /* 0x000fe20000000f00 */
[----:B------:R-:W-:Y:S02]  /*46600*/  IMAD.MOV.U32 R13, RZ, RZ, R10 ;  /* 0x000000ffff0d7224 */ /* 0x000fe400078e000a */
.L_x_50936:
[----:B------:R-:W-:Y:S05]  /*46610*/  BSYNC B1 ;  /* 0x0000000000017941 */ /* 0x000fea0003800000 */
.L_x_50934:
        /* <DEDUP_REMOVED lines=9> */
.L_x_50938:
[----:B------:R-:W-:Y:S02]  /*466b0*/  IMAD.MOV.U32 R10, RZ, RZ, R44 ;  /* 0x000000ffff0a7224 */ /* 0x000fe400078e002c */
[----:B------:R-:W-:Y:S01]  /*466c0*/  IMAD.MOV.U32 R25, RZ, RZ, R11 ;  /* 0x000000ffff197224 */ /* 0x000fe200078e000b */
[----:B------:R-:W-:Y:S01]  /*466d0*/  MOV R11, R8 ;  /* 0x00000008000b7202 */ /* 0x000fe20000000f00 */
[----:B------:R-:W-:Y:S02]  /*466e0*/  IMAD.MOV.U32 R44, RZ, RZ, R31 ;  /* 0x000000ffff2c7224 */ /* 0x000fe400078e001f */
.L_x_50939:
[----:B------:R-:W-:Y:S05]  /*466f0*/  BSYNC B1 ;  /* 0x0000000000017941 */ /* 0x000fea0003800000 */
.L_x_50937:
        /* <DEDUP_REMOVED lines=9> */
.L_x_50941:
[----:B------:R-:W-:Y:S02]  /*46790*/  IMAD.MOV.U32 R46, RZ, RZ, R10 ;  /* 0x000000ffff2e7224 */ /* 0x000fe400078e000a */
[----:B------:R-:W-:Y:S01]  /*467a0*/  IMAD.MOV.U32 R8, RZ, RZ, R25 ;  /* 0x000000ffff087224 */ /* 0x000fe200078e0019 */
[----:B------:R-:W-:Y:S01]  /*467b0*/  MOV R25, R40 ;  /* 0x0000002800197202 */ /* 0x000fe20000000f00 */
[----:B------:R-:W-:Y:S02]  /*467c0*/  IMAD.MOV.U32 R10, RZ, RZ, R9 ;  /* 0x000000ffff0a7224 */ /* 0x000fe400078e0009 */
.L_x_50942:
[----:B------:R-:W-:Y:S05]  /*467d0*/  BSYNC B1 ;  /* 0x0000000000017941 */ /* 0x000fea0003800000 */
.L_x_50940:
        /* <DEDUP_REMOVED lines=9> */
.L_x_50944:
[----:B------:R-:W-:Y:S02]  /*46870*/  IMAD.MOV.U32 R9, RZ, RZ, R46 ;  /* 0x000000ffff097224 */ /* 0x000fe400078e002e */
[----:B------:R-:W-:Y:S01]  /*46880*/  IMAD.MOV.U32 R40, RZ, RZ, R8 ;  /* 0x000000ffff287224 */ /* 0x000fe200078e0008 */
[----:B------:R-:W-:Y:S01]  /*46890*/  MOV R8, R7 ;  /* 0x0000000700087202 */ /* 0x000fe20000000f00 */
[----:B------:R-:W-:Y:S02]  /*468a0*/  IMAD.MOV.U32 R46, RZ, RZ, R37 ;  /* 0x000000ffff2e7224 */ /* 0x000fe400078e0025 */
.L_x_50945:
[----:B------:R-:W-:Y:S05]  /*468b0*/  BSYNC B1 ;  /* 0x0000000000017941 */ /* 0x000fea0003800000 */
.L_x_50943:
        /* <DEDUP_REMOVED lines=9> */
.L_x_50947:
[----:B------:R-:W-:Y:S02]  /*46950*/  IMAD.MOV.U32 R48, RZ, RZ, R9 ;  /* 0x000000ffff307224 */ /* 0x000fe400078e0009 */
[----:B------:R-:W-:Y:S01]  /*46960*/  IMAD.MOV.U32 R7, RZ, RZ, R40 ;  /* 0x000000ffff077224 */ /* 0x000fe200078e0028 */
[----:B------:R-:W-:Y:S01]  /*46970*/  MOV R40, R5 ;  /* 0x0000000500287202 */ /* 0x000fe20000000f00 */
[----:B------:R-:W-:Y:S02]  /*46980*/  IMAD.MOV.U32 R9, RZ, RZ, R6 ;  /* 0x000000ffff097224 */ /* 0x000fe400078e0006 */
.L_x_50948:
[----:B------:R-:W-:Y:S05]  /*46990*/  BSYNC B1 ;  /* 0x0000000000017941 */ /* 0x000fea0003800000 */
.L_x_50946:
        /* <DEDUP_REMOVED lines=9> */
.L_x_50950:
[----:B------:R-:W-:Y:S02]  /*46a30*/  IMAD.MOV.U32 R6, RZ, RZ, R48 ;  /* 0x000000ffff067224 */ /* 0x000fe400078e0030 */
[----:B------:R-:W-:Y:S01]  /*46a40*/  IMAD.MOV.U32 R5, RZ, RZ, R7 ;  /* 0x000000ffff057224 */ /* 0x000fe200078e0007 */
[----:B------:R-:W-:Y:S01]  /*46a50*/  MOV R7, R4 ;  /* 0x0000000400077202 */ /* 0x000fe20000000f00 */
[----:B------:R-:W-:Y:S02]  /*46a60*/  IMAD.MOV.U32 R48, RZ, RZ, R39 ;  /* 0x000000ffff307224 */ /* 0x000fe400078e0027 */
.L_x_50951:
[----:B------:R-:W-:Y:S05]  /*46a70*/  BSYNC B1 ;  /* 0x0000000000017941 */ /* 0x000fea0003800000 */
.L_x_50949:
        /* <DEDUP_REMOVED lines=9> */
.L_x_50953:
[----:B------:R-:W-:Y:S02]  /*46b10*/  IMAD.MOV.U32 R27, RZ, RZ, R6 ;  /* 0x000000ffff1b7224 */ /* 0x000fe400078e0006 */
[----:B------:R-:W-:Y:S01]  /*46b20*/  IMAD.MOV.U32 R4, RZ, RZ, R5 ;  /* 0x000000ffff047224 */ /* 0x000fe200078e0005 */
[----:B------:R-:W-:Y:S01]  /*46b30*/  MOV R5, R2 ;  /* 0x0000000200057202 */ /* 0x000fe20000000f00 */
[----:B------:R-:W-:Y:S02]  /*46b40*/  IMAD.MOV.U32 R6, RZ, RZ, R3 ;  /* 0x000000ffff067224 */ /* 0x000fe400078e0003 */
.L_x_50954:
[----:B------:R-:W-:Y:S05]  /*46b50*/  BSYNC B1 ;  /* 0x0000000000017941 */ /* 0x000fea0003800000 */
.L_x_50952:
        /* <DEDUP_REMOVED lines=9> */
.L_x_50956:
[----:B------:R-:W-:Y:S02]  /*46bf0*/  IMAD.MOV.U32 R3, RZ, RZ, R27 ;  /* 0x000000ffff037224 */ /* 0x000fe400078e001b */
[----:B------:R-:W-:Y:S01]  /*46c00*/  IMAD.MOV.U32 R2, RZ, RZ, R4 ;  /* 0x000000ffff027224 */ /* 0x000fe200078e0004 */
[----:B------:R-:W-:Y:S01]  /*46c10*/  MOV R4, R33 ;  /* 0x0000002100047202 */ /* 0x000fe20000000f00 */
[----:B------:R-:W-:Y:S02]  /*46c20*/  IMAD.MOV.U32 R27, RZ, RZ, R42 ;  /* 0x000000ffff1b7224 */ /* 0x000fe400078e002a */
.L_x_50957:
[----:B------:R-:W-:Y:S05]  /*46c30*/  BSYNC B1 ;  /* 0x0000000000017941 */ /* 0x000fea0003800000 */
.L_x_50955:
        /* <DEDUP_REMOVED lines=16> */
.L_x_50959:
[----:B------:R-:W-:Y:S01]  /*46d40*/  IMAD.MOV.U32 R42, RZ, RZ, R19 ;  /* 0x000000ffff2a7224 */ /* 0x000fe200078e0013 */
[----:B------:R-:W-:Y:S01]  /*46d50*/  MOV R30, R71 ;  /* 0x00000047001e7202 */ /* 0x000fe20000000f00 */
[----:B------:R-:W-:Y:S02]  /*46d60*/  IMAD.MOV.U32 R19, RZ, RZ, R32 ;  /* 0x000000ffff137224 */ /* 0x000fe400078e0020 */
[----:B------:R-:W-:Y:S02]  /*46d70*/  IMAD.MOV.U32 R71, RZ, RZ, R18 ;  /* 0x000000ffff477224 */ /* 0x000fe400078e0012 */
.L_x_50960:
[----:B------:R-:W-:Y:S05]  /*46d80*/  BSYNC B1 ;  /* 0x0000000000017941 */ /* 0x000fea0003800000 */
.L_x_50958:
        /* <DEDUP_REMOVED lines=9> */
.L_x_50962:
[----:B------:R-:W-:Y:S01]  /*46e20*/  IMAD.MOV.U32 R31, RZ, RZ, R42 ;  /* 0x000000ffff1f7224 */ /* 0x000fe200078e002a */
[----:B------:R-:W-:Y:S01]  /*46e30*/  MOV R29, R30 ;  /* 0x0000001e001d7202 */ /* 0x000fe20000000f00 */
[----:B------:R-:W-:Y:S02]  /*46e40*/  IMAD.MOV.U32 R42, RZ, RZ, R21 ;  /* 0x000000ffff2a7224 */ /* 0x000fe400078e0015 */
[----:B------:R-:W-:Y:S02]  /*46e50*/  IMAD.MOV.U32 R30, RZ, RZ, R17 ;  /* 0x000000ffff1e7224 */ /* 0x000fe400078e0011 */
.L_x_50963:
[----:B------:R-:W-:Y:S05]  /*46e60*/  BSYNC B1 ;  /* 0x0000000000017941 */ /* 0x000fea0003800000 */
.L_x_50961:
        /* <DEDUP_REMOVED lines=9> */
.L_x_50965:
[----:B------:R-:W-:Y:S01]  /*46f00*/  IMAD.MOV.U32 R32, RZ, RZ, R31 ;  /* 0x000000ffff207224 */ /* 0x000fe200078e001f */
[----:B------:R-:W-:Y:S01]  /*46f10*/  MOV R18, R29 ;  /* 0x0000001d00127202 */ /* 0x000fe20000000f00 */
[----:B------:R-:W-:Y:S02]  /*46f20*/  IMAD.MOV.U32 R31, RZ, RZ, R34 ;  /* 0x000000ffff1f7224 */ /* 0x000fe400078e0022 */
[----:B------:R-:W-:Y:S02]  /*46f30*/  IMAD.MOV.U32 R29, RZ, RZ, R16 ;  /* 0x000000ffff1d7224 */ /* 0x000fe400078e0010 */
.L_x_50966:
[----:B------:R-:W-:Y:S05]  /*46f40*/  BSYNC B1 ;  /* 0x0000000000017941 */ /* 0x000fea0003800000 */
.L_x_50964:
        /* <DEDUP_REMOVED lines=9> */
.L_x_50968:
[----:B------:R-:W-:Y:S01]  /*46fe0*/  IMAD.MOV.U32 R17, RZ, RZ, R32 ;  /* 0x000000ffff117224 */ /* 0x000fe200078e0020 */
[----:B------:R-:W-:Y:S01]  /*46ff0*/  MOV R16, R18 ;  /* 0x0000001200107202 */ /* 0x000fe20000000f00 */
[----:B------:R-:W-:Y:S02]  /*47000*/  IMAD.MOV.U32 R32, RZ, RZ, R35 ;  /* 0x000000ffff207224 */ /* 0x000fe400078e0023 */
[----:B------:R-:W-:Y:S02]  /*47010*/  IMAD.MOV.U32 R18, RZ, RZ, R23 ;  /* 0x000000ffff127224 */ /* 0x000fe400078e0017 */
.L_x_50969:
[----:B------:R-:W-:Y:S05]  /*47020*/  BSYNC B1 ;  /* 0x0000000000017941 */ /* 0x000fea0003800000 */
.L_x_50967:
        /* <DEDUP_REMOVED lines=9> */
.L_x_50971:
[----:B------:R-:W-:Y:S01]  /*470c0*/  IMAD.MOV.U32 R23, RZ, RZ, R17 ;  /* 0x000000ffff177224 */ /* 0x000fe200078e0011 */
[----:B------:R-:W-:Y:S01]  /*470d0*/  MOV R21, R16 ;  /* 0x0000001000157202 */ /* 0x000fe20000000f00 */
[----:B------:R-:W-:Y:S02]  /*470e0*/  IMAD.MOV.U32 R17, RZ, RZ, R14 ;  /* 0x000000ffff117224 */ /* 0x000fe400078e000e */
[----:B------:R-:W-:Y:S02]  /*470f0*/  IMAD.MOV.U32 R16, RZ, RZ, R15 ;  /* 0x000000ffff107224 */ /* 0x000fe400078e000f */
.L_x_50972:
[----:B------:R-:W-:Y:S05]  /*47100*/  BSYNC B1 ;  /* 0x0000000000017941 */ /* 0x000fea0003800000 */
.L_x_50970:
        /* <DEDUP_REMOVED lines=9> */
.L_x_50974:
[----:B------:R-:W-:Y:S01]  /*471a0*/  IMAD.MOV.U32 R14, RZ, RZ, R23 ;  /* 0x000000ffff0e7224 */ /* 0x000fe200078e0017 */
[----:B------:R-:W-:Y:S01]  /*471b0*/  MOV R15, R21 ;  /* 0x00000015000f7202 */ /* 0x000fe20000000f00 */
[----:B------:R-:W-:Y:S02]  /*471c0*/  IMAD.MOV.U32 R23, RZ, RZ, R38 ;  /* 0x000000ffff177224 */ /* 0x000fe400078e0026 */
[----:B------:R-:W-:Y:S02]  /*471d0*/  IMAD.MOV.U32 R21, RZ, RZ, R36 ;  /* 0x000000ffff157224 */ /* 0x000fe400078e0024 */
.L_x_50975:
[----:B------:R-:W-:Y:S05]  /*471e0*/  BSYNC B1 ;  /* 0x0000000000017941 */ /* 0x000fea0003800000 */
.L_x_50973:
        /* <DEDUP_REMOVED lines=9> */
.L_x_50977:
[----:B------:R-:W-:Y:S01]  /*47280*/  IMAD.MOV.U32 R33, RZ, RZ, R14 ;  /* 0x000000ffff217224 */ /* 0x000fe200078e000e */
[----:B------:R-:W-:Y:S01]  /*47290*/  MOV R34, R15 ;  /* 0x0000000f00227202 */ /* 0x000fe20000000f00 */
[----:B------:R-:W-:Y:S02]  /*472a0*/  IMAD.MOV.U32 R14, RZ, RZ, R13 ;  /* 0x000000ffff0e7224 */ /* 0x000fe400078e000d */
[----:B------:R-:W-:Y:S02]  /*472b0*/  IMAD.MOV.U32 R15, RZ, RZ, R12 ;  /* 0x000000ffff0f7224 */ /* 0x000fe400078e000c */
.L_x_50978:
[----:B------:R-:W-:Y:S05]  /*472c0*/  BSYNC B1 ;  /* 0x0000000000017941 */ /* 0x000fea0003800000 */
.L_x_50976:
        /* <DEDUP_REMOVED lines=9> */
.L_x_50980:
[----:B------:R-:W-:Y:S01]  /*47360*/  IMAD.MOV.U32 R13, RZ, RZ, R33 ;  /* 0x000000ffff0d7224 */ /* 0x000fe200078e0021 */
[----:B------:R-:W-:Y:S01]  /*47370*/  MOV R12, R34 ;  /* 0x00000022000c7202 */ /* 0x000fe20000000f00 */
[----:B------:R-:W-:Y:S02]  /*47380*/  IMAD.MOV.U32 R33, RZ, RZ, R44 ;  /* 0x000000ffff217224 */ /* 0x000fe400078e002c */
[----:B------:R-:W-:Y:S02]  /*47390*/  IMAD.MOV.U32 R34, RZ, RZ, R11 ;  /* 0x000000ffff227224 */ /* 0x000fe400078e000b */
.L_x_50981:
[----:B------:R-:W-:Y:S05]  /*473a0*/  BSYNC B1 ;  /* 0x0000000000017941 */ /* 0x000fea0003800000 */
.L_x_50979:
        /* <DEDUP_REMOVED lines=9> */
.L_x_50983:
[----:B------:R-:W-:Y:S01]  /*47440*/  IMAD.MOV.U32 R35, RZ, RZ, R13 ;  /* 0x000000ffff237224 */ /* 0x000fe200078e000d */
[----:B------:R-:W-:Y:S01]  /*47450*/  MOV R11, R12 ;  /* 0x0000000c000b7202 */ /* 0x000fe20000000f00 */
[----:B------:R-:W-:Y:S02]  /*47460*/  IMAD.MOV.U32 R13, RZ, RZ, R10 ;  /* 0x000000ffff0d7224 */ /* 0x000fe400078e000a */
[----:B------:R-:W-:Y:S02]  /*47470*/  IMAD.MOV.U32 R12, RZ, RZ, R25 ;  /* 0x000000ffff0c7224 */ /* 0x000fe400078e0019 */
.L_x_50984:
[----:B------:R-:W-:Y:S05]  /*47480*/  BSYNC B1 ;  /* 0x0000000000017941 */ /* 0x000fea0003800000 */
.L_x_50982:
        /* <DEDUP_REMOVED lines=9> */
.L_x_50986:
[----:B------:R-:W-:Y:S01]  /*47520*/  IMAD.MOV.U32 R10, RZ, RZ, R35 ;  /* 0x000000ffff0a7224 */ /* 0x000fe200078e0023 */
[----:B------:R-:W-:Y:S01]  /*47530*/  MOV R25, R11 ;  /* 0x0000000b00197202 */ /* 0x000fe20000000f00 */
[----:B------:R-:W-:Y:S02]  /*47540*/  IMAD.MOV.U32 R35, RZ, RZ, R46 ;  /* 0x000000ffff237224 */ /* 0x000fe400078e002e */
[----:B------:R-:W-:Y:S02]  /*47550*/  IMAD.MOV.U32 R11, RZ, RZ, R8 ;  /* 0x000000ffff0b7224 */ /* 0x000fe400078e0008 */
.L_x_50987:
[----:B------:R-:W-:Y:S05]  /*47560*/  BSYNC B1 ;  /* 0x0000000000017941 */ /* 0x000fea0003800000 */
.L_x_50985:
        /* <DEDUP_REMOVED lines=9> */
.L_x_50989:
[----:B------:R-:W-:Y:S01]  /*47600*/  IMAD.MOV.U32 R37, RZ, RZ, R10 ;  /* 0x000000ffff257224 */ /* 0x000fe200078e000a */
[----:B------:R-:W-:Y:S01]  /*47610*/  MOV R8, R25 ;  /* 0x0000001900087202 */ /* 0x000fe20000000f00 */
[----:B------:R-:W-:Y:S02]  /*47620*/  IMAD.MOV.U32 R10, RZ, RZ, R9 ;  /* 0x000000ffff0a7224 */ /* 0x000fe400078e0009 */
[----:B------:R-:W-:Y:S02]  /*47630*/  IMAD.MOV.U32 R25, RZ, RZ, R40 ;  /* 0x000000ffff197224 */ /* 0x000fe400078e0028 */
.L_x_50990:
[----:B------:R-:W-:Y:S05]  /*47640*/  BSYNC B1 ;  /* 0x0000000000017941 */ /* 0x000fea0003800000 */
.L_x_50988:
        /* <DEDUP_REMOVED lines=9> */
.L_x_50992:
[----:B------:R-:W-:Y:S01]  /*476e0*/  IMAD.MOV.U32 R9, RZ, RZ, R37 ;  /* 0x000000ffff097224 */ /* 0x000fe200078e0025 */
[----:B------:R-:W-:Y:S01]  /*476f0*/  MOV R36, R8 ;  /* 0x0000000800247202 */ /* 0x000fe20000000f00 */
[----:B------:R-:W-:Y:S02]  /*47700*/  IMAD.MOV.U32 R37, RZ, RZ, R48 ;  /* 0x000000ffff257224 */ /* 0x000fe400078e0030 */
[----:B------:R-:W-:Y:S02]  /*47710*/  IMAD.MOV.U32 R8, RZ, RZ, R7 ;  /* 0x000000ffff087224 */ /* 0x000fe400078e0007 */
.L_x_50993:
[----:B------:R-:W-:Y:S05]  /*47720*/  BSYNC B1 ;  /* 0x0000000000017941 */ /* 0x000fea0003800000 */
.L_x_50991:
        /* <DEDUP_REMOVED lines=9> */
.L_x_50995:
[----:B------:R-:W-:Y:S01]  /*477c0*/  IMAD.MOV.U32 R38, RZ, RZ, R9 ;  /* 0x000000ffff267224 */ /* 0x000fe200078e0009 */
[----:B------:R-:W-:Y:S01]  /*477d0*/  MOV R7, R36 ;  /* 0x0000002400077202 */ /* 0x000fe20000000f00 */
[----:B------:R-:W-:Y:S02]  /*477e0*/  IMAD.MOV.U32 R9, RZ, RZ, R6 ;  /* 0x000000ffff097224 */ /* 0x000fe400078e0006 */
[----:B------:R-:W-:Y:S02]  /*477f0*/  IMAD.MOV.U32 R36, RZ, RZ, R5 ;  /* 0x000000ffff247224 */ /* 0x000fe400078e0005 */
.L_x_50996:
[----:B------:R-:W-:Y:S05]  /*47800*/  BSYNC B1 ;  /* 0x0000000000017941 */ /* 0x000fea0003800000 */
.L_x_50994:
        /* <DEDUP_REMOVED lines=9> */
.L_x_50998:
[----:B------:R-:W-:Y:S01]  /*478a0*/  IMAD.MOV.U32 R6, RZ, RZ, R38 ;  /* 0x000000ffff067224 */ /* 0x000fe200078e0026 */
[----:B------:R-:W-:Y:S01]  /*478b0*/  MOV R5, R7 ;  /* 0x0000000700057202 */ /* 0x000fe20000000f00 */
[----:B------:R-:W-:Y:S02]  /*478c0*/  IMAD.MOV.U32 R38, RZ, RZ, R27 ;  /* 0x000000ffff267224 */ /* 0x000fe400078e001b */
[----:B------:R-:W-:Y:S02]  /*478d0*/  IMAD.MOV.U32 R7, RZ, RZ, R4 ;  /* 0x000000ffff077224 */ /* 0x000fe400078e0004 */
.L_x_50999:
[----:B------:R-:W-:Y:S05]  /*478e0*/  BSYNC B1 ;  /* 0x0000000000017941 */ /* 0x000fea0003800000 */
.L_x_50997:
        /* <DEDUP_REMOVED lines=9> */
.L_x_51001:
[----:B------:R-:W-:Y:S01]  /*47980*/  IMAD.MOV.U32 R27, RZ, RZ, R6 ;  /* 0x000000ffff1b7224 */ /* 0x000fe200078e0006 */
[----:B------:R-:W-:Y:S01]  /*47990*/  MOV R4, R5 ;  /* 0x0000000500047202 */ /* 0x000fe20000000f00 */
[----:B------:R-:W-:Y:S02]  /*479a0*/  IMAD.MOV.U32 R6, RZ, RZ, R3 ;  /* 0x000000ffff067224 */ /* 0x000fe400078e0003 */
[----:B------:R-:W-:Y:S02]  /*479b0*/  IMAD.MOV.U32 R5, RZ, RZ, R2 ;  /* 0x000000ffff057224 */ /* 0x000fe400078e0002 */
.L_x_51002:
[----:B------:R-:W-:Y:S05]  /*479c0*/  BSYNC B1 ;  /* 0x0000000000017941 */ /* 0x000fea0003800000 */
.L_x_51000:
        /* <DEDUP_REMOVED lines=16> */
.L_x_51004:
[----:B------:R-:W-:Y:S02]  /*47ad0*/  IMAD.MOV.U32 R2, RZ, RZ, R19 ;  /* 0x000000ffff027224 */ /* 0x000fe400078e0013 */
[----:B------:R-:W-:Y:S02]  /*47ae0*/  IMAD.MOV.U32 R28, RZ, RZ, R71 ;  /* 0x000000ffff1c7224 */ /* 0x000fe400078e0047 */
[----:B------:R-:W-:Y:S02]  /*47af0*/  IMAD.MOV.U32 R19, RZ, RZ, R42 ;  /* 0x000000ffff137224 */ /* 0x000fe400078e002a */
[----:B------:R-:W-:Y:S02]  /*47b00*/  IMAD.MOV.U32 R71, RZ, RZ, R30 ;  /* 0x000000ffff477224 */ /* 0x000fe400078e001e */
.L_x_51005:
[----:B------:R-:W-:Y:S05]  /*47b10*/  BSYNC B1 ;  /* 0x0000000000017941 */ /* 0x000fea0003800000 */
.L_x_51003:
        /* <DEDUP_REMOVED lines=9> */
.L_x_51007:
[----:B------:R-:W-:Y:S02]  /*47bb0*/  IMAD.MOV.U32 R3, RZ, RZ, R2 ;  /* 0x000000ffff037224 */ /* 0x000fe400078e0002 */
[----:B------:R-:W-:Y:S02]  /*47bc0*/  IMAD.MOV.U32 R39, RZ, RZ, R28 ;  /* 0x000000ffff277224 */ /* 0x000fe400078e001c */
[----:B------:R-:W-:Y:S02]  /*47bd0*/  IMAD.MOV.U32 R2, RZ, RZ, R31 ;  /* 0x000000ffff027224 */ /* 0x000fe400078e001f */
[----:B------:R-:W-:Y:S02]  /*47be0*/  IMAD.MOV.U32 R28, RZ, RZ, R29 ;  /* 0x000000ffff1c7224 */ /* 0x000fe400078e001d */
.L_x_51008:
[----:B------:R-:W-:Y:S05]  /*47bf0*/  BSYNC B1 ;  /* 0x0000000000017941 */ /* 0x000fea0003800000 */
.L_x_51006:
        /* <DEDUP_REMOVED lines=9> */
.L_x_51010:
[----:B------:R-:W-:Y:S02]  /*47c90*/  IMAD.MOV.U32 R30, RZ, RZ, R3 ;  /* 0x000000ffff1e7224 */ /* 0x000fe400078e0003 */
[----:B------:R-:W-:Y:S02]  /*47ca0*/  IMAD.MOV.U32 R29, RZ, RZ, R39 ;  /* 0x000000ffff1d7224 */ /* 0x000fe400078e0027 */
[----:B------:R-:W-:Y:S02]  /*47cb0*/  IMAD.MOV.U32 R3, RZ, RZ, R32 ;  /* 0x000000ffff037224 */ /* 0x000fe400078e0020 */
[----:B------:R-:W-:Y:S02]  /*47cc0*/  IMAD.MOV.U32 R39, RZ, RZ, R18 ;  /* 0x000000ffff277224 */ /* 0x000fe400078e0012 */
.L_x_51011:
[----:B------:R-:W-:Y:S05]  /*47cd0*/  BSYNC B1 ;  /* 0x0000000000017941 */ /* 0x000fea0003800000 */
.L_x_51009:
        /* <DEDUP_REMOVED lines=9> */
.L_x_51013:
[----:B------:R-:W-:Y:S02]  /*47d70*/  IMAD.MOV.U32 R18, RZ, RZ, R30 ;  /* 0x000000ffff127224 */ /* 0x000fe400078e001e */
[----:B------:R-:W-:Y:S02]  /*47d80*/  IMAD.MOV.U32 R32, RZ, RZ, R29 ;  /* 0x000000ffff207224 */ /* 0x000fe400078e001d */
[----:B------:R-:W-:Y:S02]  /*47d90*/  IMAD.MOV.U32 R30, RZ, RZ, R17 ;  /* 0x000000ffff1e7224 */ /* 0x000fe400078e0011 */
[----:B------:R-:W-:Y:S02]  /*47da0*/  IMAD.MOV.U32 R29, RZ, RZ, R16 ;  /* 0x000000ffff1d7224 */ /* 0x000fe400078e0010 */
.L_x_51014:
[----:B------:R-:W-:Y:S05]  /*47db0*/  BSYNC B1 ;  /* 0x0000000000017941 */ /* 0x000fea0003800000 */
.L_x_51012:
        /* <DEDUP_REMOVED lines=9> */
.L_x_51016:
[----:B------:R-:W-:Y:S02]  /*47e50*/  IMAD.MOV.U32 R17, RZ, RZ, R18 ;  /* 0x000000ffff117224 */ /* 0x000fe400078e0012 */
[----:B------:R-:W-:Y:S02]  /*47e60*/  IMAD.MOV.U32 R16, RZ, RZ, R32 ;  /* 0x000000ffff107224 */ /* 0x000fe400078e0020 */
[----:B------:R-:W-:Y:S02]  /*47e70*/  IMAD.MOV.U32 R18, RZ, RZ, R23 ;  /* 0x000000ffff127224 */ /* 0x000fe400078e0017 */
[----:B------:R-:W-:Y:S02]  /*47e80*/  IMAD.MOV.U32 R32, RZ, RZ, R21 ;  /* 0x000000ffff207224 */ /* 0x000fe400078e0015 */
.L_x_51017:
[----:B------:R-:W-:Y:S05]  /*47e90*/  BSYNC B1 ;  /* 0x0000000000017941 */ /* 0x000fea0003800000 */
.L_x_51015:
        /* <DEDUP_REMOVED lines=9> */
.L_x_51019:
[----:B------:R-:W-:Y:S02]  /*47f30*/  IMAD.MOV.U32 R40, RZ, RZ, R17 ;  /* 0x000000ffff287224 */ /* 0x000fe400078e0011 */
[----:B------:R-:W-:Y:S02]  /*47f40*/  IMAD.MOV.U32 R21, RZ, RZ, R16 ;  /* 0x000000ffff157224 */ /* 0x000fe400078e0010 */
[----:B------:R-:W-:Y:S02]  /*47f50*/  IMAD.MOV.U32 R17, RZ, RZ, R14 ;  /* 0x000000ffff117224 */ /* 0x000fe400078e000e */
[----:B------:R-:W-:Y:S02]  /*47f60*/  IMAD.MOV.U32 R16, RZ, RZ, R15 ;  /* 0x000000ffff107224 */ /* 0x000fe400078e000f */
.L_x_51020:
[----:B------:R-:W-:Y:S05]  /*47f70*/  BSYNC B1 ;  /* 0x0000000000017941 */ /* 0x000fea0003800000 */
.L_x_51018:
        /* <DEDUP_REMOVED lines=9> */
.L_x_51022:
[----:B------:R-:W-:Y:S02]  /*48010*/  IMAD.MOV.U32 R14, RZ, RZ, R40 ;  /* 0x000000ffff0e7224 */ /* 0x000fe400078e0028 */
[----:B------:R-:W-:Y:S02]  /*48020*/  IMAD.MOV.U32 R15, RZ, RZ, R21 ;  /* 0x000000ffff0f7224 */ /* 0x000fe400078e0015 */
[----:B------:R-:W-:Y:S02]  /*48030*/  IMAD.MOV.U32 R40, RZ, RZ, R33 ;  /* 0x000000ffff287224 */ /* 0x000fe400078e0021 */
[----:B------:R-:W-:Y:S02]  /*48040*/  IMAD.MOV.U32 R21, RZ, RZ, R34 ;  /* 0x000000ffff157224 */ /* 0x000fe400078e0022 */
.L_x_51023:
[----:B------:R-:W-:Y:S05]  /*48050*/  BSYNC B1 ;  /* 0x0000000000017941 */ /* 0x000fea0003800000 */
.L_x_51021:
        /* <DEDUP_REMOVED lines=9> */
.L_x_51025:
[----:B------:R-:W-:Y:S02]  /*480f0*/  IMAD.MOV.U32 R34, RZ, RZ, R14 ;  /* 0x000000ffff227224 */ /* 0x000fe400078e000e */
[----:B------:R-:W-:Y:S02]  /*48100*/  IMAD.MOV.U32 R42, RZ, RZ, R15 ;  /* 0x000000ffff2a7224 */ /* 0x000fe400078e000f */
[----:B------:R-:W-:Y:S02]  /*48110*/  IMAD.MOV.U32 R14, RZ, RZ, R13 ;  /* 0x000000ffff0e7224 */ /* 0x000fe400078e000d */
[----:B------:R-:W-:Y:S02]  /*48120*/  IMAD.MOV.U32 R15, RZ, RZ, R12 ;  /* 0x000000ffff0f7224 */ /* 0x000fe400078e000c */
.L_x_51026:
[----:B------:R-:W-:Y:S05]  /*48130*/  BSYNC B1 ;  /* 0x0000000000017941 */ /* 0x000fea0003800000 */
.L_x_51024:
        /* <DEDUP_REMOVED lines=9> */
.L_x_51028:
[----:B------:R-:W-:Y:S02]  /*481d0*/  IMAD.MOV.U32 R13, RZ, RZ, R34 ;  /* 0x000000ffff0d7224 */ /* 0x000fe400078e0022 */
[----:B------:R-:W-:Y:S02]  /*481e0*/  IMAD.MOV.U32 R12, RZ, RZ, R42 ;  /* 0x000000ffff0c7224 */ /* 0x000fe400078e002a */
[----:B------:R-:W-:Y:S02]  /*481f0*/  IMAD.MOV.U32 R34, RZ, RZ, R35 ;  /* 0x000000ffff227224 */ /* 0x000fe400078e0023 */
[----:B------:R-:W-:Y:S02]  /*48200*/  IMAD.MOV.U32 R42, RZ, RZ, R11 ;  /* 0x000000ffff2a7224 */ /* 0x000fe400078e000b */
.L_x_51029:
[----:B------:R-:W-:Y:S05]  /*48210*/  BSYNC B1 ;  /* 0x0000000000017941 */ /* 0x000fea0003800000 */
.L_x_51027:
        /* <DEDUP_REMOVED lines=9> */
.L_x_51031:
[----:B------:R-:W-:Y:S02]  /*482b0*/  IMAD.MOV.U32 R44, RZ, RZ, R13 ;  /* 0x000000ffff2c7224 */ /* 0x000fe400078e000d */
[----:B------:R-:W-:Y:S02]  /*482c0*/  IMAD.MOV.U32 R11, RZ, RZ, R12 ;  /* 0x000000ffff0b7224 */ /* 0x000fe400078e000c */
[----:B------:R-:W-:Y:S02]  /*482d0*/  IMAD.MOV.U32 R13, RZ, RZ, R10 ;  /* 0x000000ffff0d7224 */ /* 0x000fe400078e000a */
[----:B------:R-:W-:Y:S02]  /*482e0*/  IMAD.MOV.U32 R12, RZ, RZ, R25 ;  /* 0x000000ffff0c7224 */ /* 0x000fe400078e0019 */
.L_x_51032:
[----:B------:R-:W-:Y:S05]  /*482f0*/  BSYNC B1 ;  /* 0x0000000000017941 */ /* 0x000fea0003800000 */
.L_x_51030:
        /* <DEDUP_REMOVED lines=9> */
.L_x_51034:
[----:B------:R-:W-:Y:S02]  /*48390*/  IMAD.MOV.U32 R10, RZ, RZ, R44 ;  /* 0x000000ffff0a7224 */ /* 0x000fe400078e002c */
[----:B------:R-:W-:Y:S02]  /*483a0*/  IMAD.MOV.U32 R23, RZ, RZ, R11 ;  /* 0x000000ffff177224 */ /* 0x000fe400078e000b */
[----:B------:R-:W-:Y:S02]  /*483b0*/  IMAD.MOV.U32 R44, RZ, RZ, R37 ;  /* 0x000000ffff2c7224 */ /* 0x000fe400078e0025 */
[----:B------:R-:W-:Y:S02]  /*483c0*/  IMAD.MOV.U32 R11, RZ, RZ, R8 ;  /* 0x000000ffff0b7224 */ /* 0x000fe400078e0008 */
.L_x_51035:
[----:B------:R-:W-:Y:S05]  /*483d0*/  BSYNC B1 ;  /* 0x0000000000017941 */ /* 0x000fea0003800000 */
.L_x_51033:
        /* <DEDUP_REMOVED lines=9> */
.L_x_51037:
[----:B------:R-:W-:Y:S02]  /*48470*/  IMAD.MOV.U32 R25, RZ, RZ, R10 ;  /* 0x000000ffff197224 */ /* 0x000fe400078e000a */
[----:B------:R-:W-:Y:S02]  /*48480*/  IMAD.MOV.U32 R8, RZ, RZ, R23 ;  /* 0x000000ffff087224 */ /* 0x000fe400078e0017 */
[----:B------:R-:W-:Y:S02]  /*48490*/  IMAD.MOV.U32 R10, RZ, RZ, R9 ;  /* 0x000000ffff0a7224 */ /* 0x000fe400078e0009 */
[----:B------:R-:W-:Y:S02]  /*484a0*/  IMAD.MOV.U32 R23, RZ, RZ, R36 ;  /* 0x000000ffff177224 */ /* 0x000fe400078e0024 */
.L_x_51038:
[----:B------:R-:W-:Y:S05]  /*484b0*/  BSYNC B1 ;  /* 0x0000000000017941 */ /* 0x000fea0003800000 */
.L_x_51036:
        /* <DEDUP_REMOVED lines=9> */
.L_x_51040:
[----:B------:R-:W-:Y:S02]  /*48550*/  IMAD.MOV.U32 R9, RZ, RZ, R25 ;  /* 0x000000ffff097224 */ /* 0x000fe400078e0019 */
[----:B------:R-:W-:Y:S02]  /*48560*/  IMAD.MOV.U32 R36, RZ, RZ, R8 ;  /* 0x000000ffff247224 */ /* 0x000fe400078e0008 */
[----:B------:R-:W-:Y:S02]  /*48570*/  IMAD.MOV.U32 R25, RZ, RZ, R38 ;  /* 0x000000ffff197224 */ /* 0x000fe400078e0026 */
[----:B------:R-:W-:Y:S02]  /*48580*/  IMAD.MOV.U32 R8, RZ, RZ, R7 ;  /* 0x000000ffff087224 */ /* 0x000fe400078e0007 */
.L_x_51041:
[----:B------:R-:W-:Y:S05]  /*48590*/  BSYNC B1 ;  /* 0x0000000000017941 */ /* 0x000fea0003800000 */
.L_x_51039:
        /* <DEDUP_REMOVED lines=9> */
.L_x_51043:
[----:B------:R-:W-:Y:S02]  /*48630*/  IMAD.MOV.U32 R38, RZ, RZ, R9 ;  /* 0x000000ffff267224 */ /* 0x000fe400078e0009 */
[----:B------:R-:W-:Y:S02]  /*48640*/  IMAD.MOV.U32 R7, RZ, RZ, R36 ;  /* 0x000000ffff077224 */ /* 0x000fe400078e0024 */
[----:B------:R-:W-:Y:S02]  /*48650*/  IMAD.MOV.U32 R9, RZ, RZ, R6 ;  /* 0x000000ffff097224 */ /* 0x000fe400078e0006 */
[----:B------:R-:W-:Y:S02]  /*48660*/  IMAD.MOV.U32 R36, RZ, RZ, R5 ;  /* 0x000000ffff247224 */ /* 0x000fe400078e0005 */
.L_x_51044:
[----:B------:R-:W-:Y:S05]  /*48670*/  BSYNC B1 ;  /* 0x0000000000017941 */ /* 0x000fea0003800000 */
.L_x_51042:
        /* <DEDUP_REMOVED lines=9> */
.L_x_51046:
[----:B------:R-:W-:Y:S02]  /*48710*/  IMAD.MOV.U32 R5, RZ, RZ, R38 ;  /* 0x000000ffff057224 */ /* 0x000fe400078e0026 */
[----:B------:R-:W-:Y:S02]  /*48720*/  IMAD.MOV.U32 R6, RZ, RZ, R7 ;  /* 0x000000ffff067224 */ /* 0x000fe400078e0007 */
[----:B------:R-:W-:Y:S02]  /*48730*/  IMAD.MOV.U32 R38, RZ, RZ, R27 ;  /* 0x000000ffff267224 */ /* 0x000fe400078e001b */
[----:B------:R-:W-:Y:S02]  /*48740*/  IMAD.MOV.U32 R7, RZ, RZ, R4 ;  /* 0x000000ffff077224 */ /* 0x000fe400078e0004 */
.L_x_51047:
[----:B------:R-:W-:Y:S05]  /*48750*/  BSYNC B1 ;  /* 0x0000000000017941 */ /* 0x000fea0003800000 */
.L_x_51045:
        /* <DEDUP_REMOVED lines=16> */
.L_x_51049:
[----:B------:R-:W-:Y:S02]  /*48860*/  IMAD.MOV.U32 R4, RZ, RZ, R19 ;  /* 0x000000ffff047224 */ /* 0x000fe400078e0013 */
[----:B------:R-:W-:Y:S01]  /*48870*/  IMAD.MOV.U32 R26, RZ, RZ, R71 ;  /* 0x000000ffff1a7224 */ /* 0x000fe200078e0047 */
[----:B------:R-:W-:Y:S01]  /*48880*/  MOV R71, R28 ;  /* 0x0000001c00477202 */ /* 0x000fe20000000f00 */
[----:B------:R-:W-:Y:S02]  /*48890*/  IMAD.MOV.U32 R19, RZ, RZ, R2 ;  /* 0x000000ffff137224 */ /* 0x000fe400078e0002 */
.L_x_51050:
[----:B------:R-:W-:Y:S05]  /*488a0*/  BSYNC B1 ;  /* 0x0000000000017941 */ /* 0x000fea0003800000 */
.L_x_51048:
        /* <DEDUP_REMOVED lines=9> */
.L_x_51052:
[----:B------:R-:W-:Y:S02]  /*48940*/  IMAD.MOV.U32 R27, RZ, RZ, R4 ;  /* 0x000000ffff1b7224 */ /* 0x000fe400078e0004 */
[----:B------:R-:W-:Y:S01]  /*48950*/  IMAD.MOV.U32 R2, RZ, RZ, R26 ;  /* 0x000000ffff027224 */ /* 0x000fe200078e001a */
[----:B------:R-:W-:Y:S01]  /*48960*/  MOV R26, R39 ;  /* 0x00000027001a7202 */ /* 0x000fe20000000f00 */
[----:B------:R-:W-:Y:S02]  /*48970*/  IMAD.MOV.U32 R4, RZ, RZ, R3 ;  /* 0x000000ffff047224 */ /* 0x000fe400078e0003 */
.L_x_51053:
[----:B------:R-:W-:Y:S05]  /*48980*/  BSYNC B1 ;  /* 0x0000000000017941 */ /* 0x000fea0003800000 */
.L_x_51051:
        /* <DEDUP_REMOVED lines=9> */
.L_x_51055:
[----:B------:R-:W-:Y:S02]  /*48a20*/  IMAD.MOV.U32 R3, RZ, RZ, R27 ;  /* 0x000000ffff037224 */ /* 0x000fe400078e001b */
[----:B------:R-:W-:Y:S01]  /*48a30*/  IMAD.MOV.U32 R31, RZ, RZ, R2 ;  /* 0x000000ffff1f7224 */ /* 0x000fe200078e0002 */
[----:B------:R-:W-:Y:S01]  /*48a40*/  MOV R2, R29 ;  /* 0x0000001d00027202 */ /* 0x000fe20000000f00 */
[----:B------:R-:W-:Y:S02]  /*48a50*/  IMAD.MOV.U32 R27, RZ, RZ, R30 ;  /* 0x000000ffff1b7224 */ /* 0x000fe400078e001e */
.L_x_51056:
[----:B------:R-:W-:Y:S05]  /*48a60*/  BSYNC B1 ;  /* 0x0000000000017941 */ /* 0x000fea0003800000 */
.L_x_51054:
        /* <DEDUP_REMOVED lines=9> */
.L_x_51058:
[----:B------:R-:W-:Y:S02]  /*48b00*/  IMAD.MOV.U32 R28, RZ, RZ, R3 ;  /* 0x000000ffff1c7224 */ /* 0x000fe400078e0003 */
[----:B------:R-:W-:Y:S01]  /*48b10*/  IMAD.MOV.U32 R29, RZ, RZ, R31 ;  /* 0x000000ffff1d7224 */ /* 0x000fe200078e001f */
[----:B------:R-:W-:Y:S01]  /*48b20*/  MOV R31, R32 ;  /* 0x00000020001f7202 */ /* 0x000fe20000000f00 */
[----:B------:R-:W-:Y:S02]  /*48b30*/  IMAD.MOV.U32 R3, RZ, RZ, R18 ;  /* 0x000000ffff037224 */ /* 0x000fe400078e0012 */
.L_x_51059:
[----:B------:R-:W-:Y:S05]  /*48b40*/  BSYNC B1 ;  /* 0x0000000000017941 */ /* 0x000fea0003800000 */
.L_x_51057:
        /* <DEDUP_REMOVED lines=9> */
.L_x_51061:
[----:B------:R-:W-:Y:S02]  /*48be0*/  IMAD.MOV.U32 R33, RZ, RZ, R28 ;  /* 0x000000ffff217224 */ /* 0x000fe400078e001c */
[----:B------:R-:W-:Y:S01]  /*48bf0*/  IMAD.MOV.U32 R18, RZ, RZ, R29 ;  /* 0x000000ffff127224 */ /* 0x000fe200078e001d */
[----:B------:R-:W-:Y:S01]  /*48c00*/  MOV R29, R16 ;  /* 0x00000010001d7202 */ /* 0x000fe20000000f00 */
[----:B------:R-:W-:Y:S02]  /*48c10*/  IMAD.MOV.U32 R28, RZ, RZ, R17 ;  /* 0x000000ffff1c7224 */ /* 0x000fe400078e0011 */
.L_x_51062:
[----:B------:R-:W-:Y:S05]  /*48c20*/  BSYNC B1 ;  /* 0x0000000000017941 */ /* 0x000fea0003800000 */
.L_x_51060:
        /* <DEDUP_REMOVED lines=9> */
.L_x_51064:
[----:B------:R-:W-:Y:S02]  /*48cc0*/  IMAD.MOV.U32 R17, RZ, RZ, R33 ;  /* 0x000000ffff117224 */ /* 0x000fe400078e0021 */
[----:B------:R-:W-:Y:S01]  /*48cd0*/  IMAD.MOV.U32 R16, RZ, RZ, R18 ;  /* 0x000000ffff107224 */ /* 0x000fe200078e0012 */
[----:B------:R-:W-:Y:S01]  /*48ce0*/  MOV R18, R21 ;  /* 0x0000001500127202 */ /* 0x000fe20000000f00 */
[----:B------:R-:W-:Y:S02]  /*48cf0*/  IMAD.MOV.U32 R33, RZ, RZ, R40 ;  /* 0x000000ffff217224 */ /* 0x000fe400078e0028 */
.L_x_51065:
[----:B------:R-:W-:Y:S05]  /*48d00*/  BSYNC B1 ;  /* 0x0000000000017941 */ /* 0x000fea0003800000 */
.L_x_51063:
        /* <DEDUP_REMOVED lines=9> */
.L_x_51067:
[----:B------:R-:W-:Y:S02]  /*48da0*/  IMAD.MOV.U32 R21, RZ, RZ, R17 ;  /* 0x000000ffff157224 */ /* 0x000fe400078e0011 */
[----:B------:R-:W-:Y:S01]  /*48db0*/  IMAD.MOV.U32 R35, RZ, RZ, R16 ;  /* 0x000000ffff237224 */ /* 0x000fe200078e0010 */
[----:B------:R-:W-:Y:S01]  /*48dc0*/  MOV R16, R15 ;  /* 0x0000000f00107202 */ /* 0x000fe20000000f00 */
[----:B------:R-:W-:Y:S02]  /*48dd0*/  IMAD.MOV.U32 R17, RZ, RZ, R14 ;  /* 0x000000ffff117224 */ /* 0x000fe400078e000e */
.L_x_51068:
[----:B------:R-:W-:Y:S05]  /*48de0*/  BSYNC B1 ;  /* 0x0000000000017941 */ /* 0x000fea0003800000 */
.L_x_51066:
        /* <DEDUP_REMOVED lines=9> */
.L_x_51070:
[----:B------:R-:W-:Y:S02]  /*48e80*/  IMAD.MOV.U32 R14, RZ, RZ, R21 ;  /* 0x000000ffff0e7224 */ /* 0x000fe400078e0015 */
[----:B------:R-:W-:Y:S01]  /*48e90*/  IMAD.MOV.U32 R15, RZ, RZ, R35 ;  /* 0x000000ffff0f7224 */ /* 0x000fe200078e0023 */
[----:B------:R-:W-:Y:S01]  /*48ea0*/  MOV R35, R42 ;  /* 0x0000002a00237202 */ /* 0x000fe20000000f00 */
[----:B------:R-:W-:Y:S02]  /*48eb0*/  IMAD.MOV.U32 R21, RZ, RZ, R34 ;  /* 0x000000ffff157224 */ /* 0x000fe400078e0022 */
.L_x_51071:
[----:B------:R-:W-:Y:S05]  /*48ec0*/  BSYNC B1 ;  /* 0x0000000000017941 */ /* 0x000fea0003800000 */
.L_x_51069:
        /* <DEDUP_REMOVED lines=9> */
.L_x_51073:
[----:B------:R-:W-:Y:S02]  /*48f60*/  IMAD.MOV.U32 R37, RZ, RZ, R14 ;  /* 0x000000ffff257224 */ /* 0x000fe400078e000e */
[----:B------:R-:W-:Y:S01]  /*48f70*/  IMAD.MOV.U32 R30, RZ, RZ, R15 ;  /* 0x000000ffff1e7224 */ /* 0x000fe200078e000f */
[----:B------:R-:W-:Y:S01]  /*48f80*/  MOV R15, R12 ;  /* 0x0000000c000f7202 */ /* 0x000fe20000000f00 */
[----:B------:R-:W-:Y:S02]  /*48f90*/  IMAD.MOV.U32 R14, RZ, RZ, R13 ;  /* 0x000000ffff0e7224 */ /* 0x000fe400078e000d */
.L_x_51074:
[----:B------:R-:W-:Y:S05]  /*48fa0*/  BSYNC B1 ;  /* 0x0000000000017941 */ /* 0x000fea0003800000 */
.L_x_51072:
        /* <DEDUP_REMOVED lines=9> */
.L_x_51076:
[----:B------:R-:W-:Y:S02]  /*49040*/  IMAD.MOV.U32 R13, RZ, RZ, R37 ;  /* 0x000000ffff0d7224 */ /* 0x000fe400078e0025 */
[----:B------:R-:W-:Y:S01]  /*49050*/  IMAD.MOV.U32 R12, RZ, RZ, R30 ;  /* 0x000000ffff0c7224 */ /* 0x000fe200078e001e */
[----:B------:R-:W-:Y:S01]  /*49060*/  MOV R30, R11 ;  /* 0x0000000b001e7202 */ /* 0x000fe20000000f00 */
[----:B------:R-:W-:Y:S02]  /*49070*/  IMAD.MOV.U32 R37, RZ, RZ, R44 ;  /* 0x000000ffff257224 */ /* 0x000fe400078e002c */
.L_x_51077:
[----:B------:R-:W-:Y:S05]  /*49080*/  BSYNC B1 ;  /* 0x0000000000017941 */ /* 0x000fea0003800000 */
.L_x_51075:
        /* <DEDUP_REMOVED lines=9> */
.L_x_51079:
[----:B------:R-:W-:Y:S02]  /*49120*/  IMAD.MOV.U32 R32, RZ, RZ, R13 ;  /* 0x000000ffff207224 */ /* 0x000fe400078e000d */
[----:B------:R-:W-:Y:S01]  /*49130*/  IMAD.MOV.U32 R11, RZ, RZ, R12 ;  /* 0x000000ffff0b7224 */ /* 0x000fe200078e000c */
[----:B------:R-:W-:Y:S01]  /*49140*/  MOV R12, R23 ;  /* 0x00000017000c7202 */ /* 0x000fe20000000f00 */
[----:B------:R-:W-:Y:S02]  /*49150*/  IMAD.MOV.U32 R13, RZ, RZ, R10 ;  /* 0x000000ffff0d7224 */ /* 0x000fe400078e000a */
.L_x_51080:
[----:B------:R-:W-:Y:S05]  /*49160*/  BSYNC B1 ;  /* 0x0000000000017941 */ /* 0x000fea0003800000 */
.L_x_51078:
        /* <DEDUP_REMOVED lines=9> */
.L_x_51082:
[----:B------:R-:W-:Y:S02]  /*49200*/  IMAD.MOV.U32 R10, RZ, RZ, R32 ;  /* 0x000000ffff0a7224 */ /* 0x000fe400078e0020 */
[----:B------:R-:W-:Y:S01]  /*49210*/  IMAD.MOV.U32 R23, RZ, RZ, R11 ;  /* 0x000000ffff177224 */ /* 0x000fe200078e000b */
[----:B------:R-:W-:Y:S01]  /*49220*/  MOV R11, R8 ;  /* 0x00000008000b7202 */ /* 0x000fe20000000f00 */
[----:B------:R-:W-:Y:S02]  /*49230*/  IMAD.MOV.U32 R32, RZ, RZ, R25 ;  /* 0x000000ffff207224 */ /* 0x000fe400078e0019 */
.L_x_51083:
[----:B------:R-:W-:Y:S05]  /*49240*/  BSYNC B1 ;  /* 0x0000000000017941 */ /* 0x000fea0003800000 */
.L_x_51081:
        /* <DEDUP_REMOVED lines=9> */
.L_x_51085:
[----:B------:R-:W-:Y:S02]  /*492e0*/  IMAD.MOV.U32 R25, RZ, RZ, R10 ;  /* 0x000000ffff197224 */ /* 0x000fe400078e000a */
[----:B------:R-:W-:Y:S01]  /*492f0*/  IMAD.MOV.U32 R8, RZ, RZ, R23 ;  /* 0x000000ffff087224 */ /* 0x000fe200078e0017 */
[----:B------:R-:W-:Y:S01]  /*49300*/  MOV R23, R36 ;  /* 0x0000002400177202 */ /* 0x000fe20000000f00 */
[----:B------:R-:W-:Y:S02]  /*49310*/  IMAD.MOV.U32 R10, RZ, RZ, R9 ;  /* 0x000000ffff0a7224 */ /* 0x000fe400078e0009 */
.L_x_51086:
[----:B------:R-:W-:Y:S05]  /*49320*/  BSYNC B1 ;  /* 0x0000000000017941 */ /* 0x000fea0003800000 */
.L_x_51084:
        /* <DEDUP_REMOVED lines=9> */
.L_x_51088:
[----:B------:R-:W-:Y:S02]  /*493c0*/  IMAD.MOV.U32 R34, RZ, RZ, R25 ;  /* 0x000000ffff227224 */ /* 0x000fe400078e0019 */
[----:B------:R-:W-:Y:S01]  /*493d0*/  IMAD.MOV.U32 R9, RZ, RZ, R8 ;  /* 0x000000ffff097224 */ /* 0x000fe200078e0008 */
[----:B------:R-:W-:Y:S01]  /*493e0*/  MOV R8, R7 ;  /* 0x0000000700087202 */ /* 0x000fe20000000f00 */
[----:B------:R-:W-:Y:S02]  /*493f0*/  IMAD.MOV.U32 R25, RZ, RZ, R38 ;  /* 0x000000ffff197224 */ /* 0x000fe400078e0026 */
.L_x_51089:
[----:B------:R-:W-:Y:S05]  /*49400*/  BSYNC B1 ;  /* 0x0000000000017941 */ /* 0x000fea0003800000 */
.L_x_51087:
        /* <DEDUP_REMOVED lines=9> */
.L_x_51091:
[----:B------:R-:W-:Y:S02]  /*494a0*/  IMAD.MOV.U32 R7, RZ, RZ, R34 ;  /* 0x000000ffff077224 */ /* 0x000fe400078e0022 */
[----:B------:R-:W-:Y:S01]  /*494b0*/  IMAD.MOV.U32 R36, RZ, RZ, R9 ;  /* 0x000000ffff247224 */ /* 0x000fe200078e0009 */
[----:B------:R-:W-:Y:S01]  /*494c0*/  MOV R9, R6 ;  /* 0x0000000600097202 */ /* 0x000fe20000000f00 */
[----:B------:R-:W-:Y:S02]  /*494d0*/  IMAD.MOV.U32 R34, RZ, RZ, R5 ;  /* 0x000000ffff227224 */ /* 0x000fe400078e0005 */
.L_x_51092:
[----:B------:R-:W-:Y:S05]  /*494e0*/  BSYNC B1 ;  /* 0x0000000000017941 */ /* 0x000fea0003800000 */
.L_x_51090:
        /* <DEDUP_REMOVED lines=16> */
.L_x_51094:
[----:B------:R-:W-:Y:S01]  /*495f0*/  IMAD.MOV.U32 R6, RZ, RZ, R19 ;  /* 0x000000ffff067224 */ /* 0x000fe200078e0013 */
[----:B------:R-:W-:Y:S01]  /*49600*/  MOV R5, R71 ;  /* 0x0000004700057202 */ /* 0x000fe20000000f00 */
[----:B------:R-:W-:Y:S02]  /*49610*/  IMAD.MOV.U32 R19, RZ, RZ, R4 ;  /* 0x000000ffff137224 */ /* 0x000fe400078e0004 */
[----:B------:R-:W-:Y:S02]  /*49620*/  IMAD.MOV.U32 R71, RZ, RZ, R26 ;  /* 0x000000ffff477224 */ /* 0x000fe400078e001a */
.L_x_51095:
[----:B------:R-:W-:Y:S05]  /*49630*/  BSYNC B1 ;  /* 0x0000000000017941 */ /* 0x000fea0003800000 */
.L_x_51093:
        /* <DEDUP_REMOVED lines=9> */
.L_x_51097:
[----:B------:R-:W-:Y:S01]  /*496d0*/  IMAD.MOV.U32 R4, RZ, RZ, R6 ;  /* 0x000000ffff047224 */ /* 0x000fe200078e0006 */
[----:B------:R-:W-:Y:S01]  /*496e0*/  MOV R24, R5 ;  /* 0x0000000500187202 */ /* 0x000fe20000000f00 */
[----:B------:R-:W-:Y:S02]  /*496f0*/  IMAD.MOV.U32 R6, RZ, RZ, R27 ;  /* 0x000000ffff067224 */ /* 0x000fe400078e001b */
[----:B------:R-:W-:Y:S02]  /*49700*/  IMAD.MOV.U32 R5, RZ, RZ, R2 ;  /* 0x000000ffff057224 */ /* 0x000fe400078e0002 */
.L_x_51098:
[----:B------:R-:W-:Y:S05]  /*49710*/  BSYNC B1 ;  /* 0x0000000000017941 */ /* 0x000fea0003800000 */
.L_x_51096:
        /* <DEDUP_REMOVED lines=9> */
.L_x_51100:
[----:B------:R-:W-:Y:S01]  /*497b0*/  IMAD.MOV.U32 R2, RZ, RZ, R4 ;  /* 0x000000ffff027224 */ /* 0x000fe200078e0004 */
[----:B------:R-:W-:Y:S01]  /*497c0*/  MOV R26, R24 ;  /* 0x00000018001a7202 */ /* 0x000fe20000000f00 */
[----:B------:R-:W-:Y:S02]  /*497d0*/  IMAD.MOV.U32 R4, RZ, RZ, R3 ;  /* 0x000000ffff047224 */ /* 0x000fe400078e0003 */
[----:B------:R-:W-:Y:S02]  /*497e0*/  IMAD.MOV.U32 R24, RZ, RZ, R31 ;  /* 0x000000ffff187224 */ /* 0x000fe400078e001f */
.L_x_51101:
[----:B------:R-:W-:Y:S05]  /*497f0*/  BSYNC B1 ;  /* 0x0000000000017941 */ /* 0x000fea0003800000 */
.L_x_51099:
        /* <DEDUP_REMOVED lines=9> */
.L_x_51103:
[----:B------:R-:W-:Y:S01]  /*49890*/  IMAD.MOV.U32 R3, RZ, RZ, R2 ;  /* 0x000000ffff037224 */ /* 0x000fe200078e0002 */
[----:B------:R-:W-:Y:S01]  /*498a0*/  MOV R27, R26 ;  /* 0x0000001a001b7202 */ /* 0x000fe20000000f00 */
[----:B------:R-:W-:Y:S02]  /*498b0*/  IMAD.MOV.U32 R2, RZ, RZ, R28 ;  /* 0x000000ffff027224 */ /* 0x000fe400078e001c */
[----:B------:R-:W-:Y:S02]  /*498c0*/  IMAD.MOV.U32 R26, RZ, RZ, R29 ;  /* 0x000000ffff1a7224 */ /* 0x000fe400078e001d */
.L_x_51104:
[----:B------:R-:W-:Y:S05]  /*498d0*/  BSYNC B1 ;  /* 0x0000000000017941 */ /* 0x000fea0003800000 */
.L_x_51102:
        /* <DEDUP_REMOVED lines=9> */
.L_x_51106:
[----:B------:R-:W-:Y:S01]  /*49970*/  IMAD.MOV.U32 R28, RZ, RZ, R3 ;  /* 0x000000ffff1c7224 */ /* 0x000fe200078e0003 */
[----:B------:R-:W-:Y:S01]  /*49980*/  MOV R29, R27 ;  /* 0x0000001b001d7202 */ /* 0x000fe20000000f00 */
[----:B------:R-:W-:Y:S02]  /*49990*/  IMAD.MOV.U32 R3, RZ, RZ, R33 ;  /* 0x000000ffff037224 */ /* 0x000fe400078e0021 */
[----:B------:R-:W-:Y:S02]  /*499a0*/  IMAD.MOV.U32 R27, RZ, RZ, R18 ;  /* 0x000000ffff1b7224 */ /* 0x000fe400078e0012 */
.L_x_51107:
[----:B------:R-:W-:Y:S05]  /*499b0*/  BSYNC B1 ;  /* 0x0000000000017941 */ /* 0x000fea0003800000 */
.L_x_51105:
        /* <DEDUP_REMOVED lines=9> */
.L_x_51109:
[----:B------:R-:W-:Y:S01]  /*49a50*/  IMAD.MOV.U32 R31, RZ, RZ, R28 ;  /* 0x000000ffff1f7224 */ /* 0x000fe200078e001c */
[----:B------:R-:W-:Y:S01]  /*49a60*/  MOV R33, R29 ;  /* 0x0000001d00217202 */ /* 0x000fe20000000f00 */
[----:B------:R-:W-:Y:S02]  /*49a70*/  IMAD.MOV.U32 R28, RZ, RZ, R17 ;  /* 0x000000ffff1c7224 */ /* 0x000fe400078e0011 */
[----:B------:R-:W-:Y:S02]  /*49a80*/  IMAD.MOV.U32 R29, RZ, RZ, R16 ;  /* 0x000000ffff1d7224 */ /* 0x000fe400078e0010 */
.L_x_51110:
[----:B------:R-:W-:Y:S05]  /*49a90*/  BSYNC B1 ;  /* 0x0000000000017941 */ /* 0x000fea0003800000 */
.L_x_51108:
        /* <DEDUP_REMOVED lines=9> */
.L_x_51112:
[----:B------:R-:W-:Y:S01]  /*49b30*/  IMAD.MOV.U32 R38, RZ, RZ, R31 ;  /* 0x000000ffff267224 */ /* 0x000fe200078e001f */
[----:B------:R-:W-:Y:S01]  /*49b40*/  MOV R40, R33 ;  /* 0x0000002100287202 */ /* 0x000fe20000000f00 */
[----:B------:R-:W-:Y:S02]  /*49b50*/  IMAD.MOV.U32 R31, RZ, RZ, R21 ;  /* 0x000000ffff1f7224 */ /* 0x000fe400078e0015 */
[----:B------:R-:W-:Y:S02]  /*49b60*/  IMAD.MOV.U32 R33, RZ, RZ, R35 ;  /* 0x000000ffff217224 */ /* 0x000fe400078e0023 */
.L_x_51113:
[----:B------:R-:W-:Y:S05]  /*49b70*/  BSYNC B1 ;  /* 0x0000000000017941 */ /* 0x000fea0003800000 */
.L_x_51111:
        /* <DEDUP_REMOVED lines=9> */
.L_x_51115:
[----:B------:R-:W-:Y:S01]  /*49c10*/  IMAD.MOV.U32 R21, RZ, RZ, R38 ;  /* 0x000000ffff157224 */ /* 0x000fe200078e0026 */
[----:B------:R-:W-:Y:S01]  /*49c20*/  MOV R35, R40 ;  /* 0x0000002800237202 */ /* 0x000fe20000000f00 */
[----:B------:R-:W-:Y:S02]  /*49c30*/  IMAD.MOV.U32 R38, RZ, RZ, R14 ;  /* 0x000000ffff267224 */ /* 0x000fe400078e000e */
[----:B------:R-:W-:Y:S02]  /*49c40*/  IMAD.MOV.U32 R40, RZ, RZ, R15 ;  /* 0x000000ffff287224 */ /* 0x000fe400078e000f */
.L_x_51116:
[----:B------:R-:W-:Y:S05]  /*49c50*/  BSYNC B1 ;  /* 0x0000000000017941 */ /* 0x000fea0003800000 */
.L_x_51114:
        /* <DEDUP_REMOVED lines=9> */
.L_x_51118:
[----:B------:R-:W-:Y:S01]  /*49cf0*/  IMAD.MOV.U32 R42, RZ, RZ, R21 ;  /* 0x000000ffff2a7224 */ /* 0x000fe200078e0015 */
[----:B------:R-:W-:Y:S01]  /*49d00*/  MOV R39, R35 ;  /* 0x0000002300277202 */ /* 0x000fe20000000f00 */
[----:B------:R-:W-:Y:S02]  /*49d10*/  IMAD.MOV.U32 R21, RZ, RZ, R37 ;  /* 0x000000ffff157224 */ /* 0x000fe400078e0025 */
[----:B------:R-:W-:Y:S02]  /*49d20*/  IMAD.MOV.U32 R35, RZ, RZ, R30 ;  /* 0x000000ffff237224 */ /* 0x000fe400078e001e */
.L_x_51119:
[----:B------:R-:W-:Y:S05]  /*49d30*/  BSYNC B1 ;  /* 0x0000000000017941 */ /* 0x000fea0003800000 */
.L_x_51117:
        /* <DEDUP_REMOVED lines=9> */
.L_x_51121:
[----:B------:R-:W-:Y:S01]  /*49dd0*/  IMAD.MOV.U32 R37, RZ, RZ, R42 ;  /* 0x000000ffff257224 */ /* 0x000fe200078e002a */
[----:B------:R-:W-:Y:S01]  /*49de0*/  MOV R30, R39 ;  /* 0x00000027001e7202 */ /* 0x000fe20000000f00 */
[----:B------:R-:W-:Y:S02]  /*49df0*/  IMAD.MOV.U32 R42, RZ, RZ, R13 ;  /* 0x000000ffff2a7224 */ /* 0x000fe400078e000d */
[----:B------:R-:W-:Y:S02]  /*49e00*/  IMAD.MOV.U32 R39, RZ, RZ, R12 ;  /* 0x000000ffff277224 */ /* 0x000fe400078e000c */
.L_x_51122:
[----:B------:R-:W-:Y:S05]  /*49e10*/  BSYNC B1 ;  /* 0x0000000000017941 */ /* 0x000fea0003800000 */
.L_x_51120:
        /* <DEDUP_REMOVED lines=9> */
.L_x_51124:
[----:B------:R-:W-:Y:S01]  /*49eb0*/  IMAD.MOV.U32 R44, RZ, RZ, R37 ;  /* 0x000000ffff2c7224 */ /* 0x000fe200078e0025 */
[----:B------:R-:W-:Y:S01]  /*49ec0*/  MOV R46, R30 ;  /* 0x0000001e002e7202 */ /* 0x000fe20000000f00 */
[----:B------:R-:W-:Y:S02]  /*49ed0*/  IMAD.MOV.U32 R37, RZ, RZ, R32 ;  /* 0x000000ffff257224 */ /* 0x000fe400078e0020 */
[----:B------:R-:W-:Y:S02]  /*49ee0*/  IMAD.MOV.U32 R30, RZ, RZ, R11 ;  /* 0x000000ffff1e7224 */ /* 0x000fe400078e000b */
.L_x_51125:
[----:B------:R-:W-:Y:S05]  /*49ef0*/  BSYNC B1 ;  /* 0x0000000000017941 */ /* 0x000fea0003800000 */
.L_x_51123:
        /* <DEDUP_REMOVED lines=9> */
.L_x_51127:
[----:B------:R-:W-:Y:S01]  /*49f90*/  IMAD.MOV.U32 R32, RZ, RZ, R44 ;  /* 0x000000ffff207224 */ /* 0x000fe200078e002c */
[----:B------:R-:W-:Y:S01]  /*49fa0*/  MOV R45, R46 ;  /* 0x0000002e002d7202 */ /* 0x000fe20000000f00 */
[----:B------:R-:W-:Y:S02]  /*49fb0*/  IMAD.MOV.U32 R44, RZ, RZ, R10 ;  /* 0x000000ffff2c7224 */ /* 0x000fe400078e000a */
[----:B------:R-:W-:Y:S02]  /*49fc0*/  IMAD.MOV.U32 R46, RZ, RZ, R23 ;  /* 0x000000ffff2e7224 */ /* 0x000fe400078e0017 */
.L_x_51128:
[----:B------:R-:W-:Y:S05]  /*49fd0*/  BSYNC B1 ;  /* 0x0000000000017941 */ /* 0x000fea0003800000 */
.L_x_51126:
        /* <DEDUP_REMOVED lines=9> */
.L_x_51130:
[----:B------:R-:W-:Y:S01]  /*4a070*/  IMAD.MOV.U32 R23, RZ, RZ, R32 ;  /* 0x000000ffff177224 */ /* 0x000fe200078e0020 */
[----:B------:R-:W-:Y:S01]  /*4a080*/  MOV R48, R45 ;  /* 0x0000002d00307202 */ /* 0x000fe20000000f00 */
[----:B------:R-:W-:Y:S02]  /*4a090*/  IMAD.MOV.U32 R32, RZ, RZ, R25 ;  /* 0x000000ffff207224 */ /* 0x000fe400078e0019 */
[----:B------:R-:W-:Y:S02]  /*4a0a0*/  IMAD.MOV.U32 R45, RZ, RZ, R8 ;  /* 0x000000ffff2d7224 */ /* 0x000fe400078e0008 */
.L_x_51131:
[----:B------:R-:W-:Y:S05]  /*4a0b0*/  BSYNC B1 ;  /* 0x0000000000017941 */ /* 0x000fea0003800000 */
.L_x_51129:
        /* <DEDUP_REMOVED lines=9> */
.L_x_51133:
[----:B------:R-:W-:Y:S01]  /*4a150*/  IMAD.MOV.U32 R25, RZ, RZ, R23 ;  /* 0x000000ffff197224 */ /* 0x000fe200078e0017 */
[----:B------:R-:W-:Y:S01]  /*4a160*/  MOV R47, R48 ;  /* 0x00000030002f7202 */ /* 0x000fe20000000f00 */
[----:B------:R-:W-:Y:S02]  /*4a170*/  IMAD.MOV.U32 R23, RZ, RZ, R34 ;  /* 0x000000ffff177224 */ /* 0x000fe400078e0022 */
[----:B------:R-:W-:Y:S02]  /*4a180*/  IMAD.MOV.U32 R48, RZ, RZ, R9 ;  /* 0x000000ffff307224 */ /* 0x000fe400078e0009 */
.L_x_51134:
[----:B------:R-:W-:Y:S05]  /*4a190*/  BSYNC B1 ;  /* 0x0000000000017941 */ /* 0x000fea0003800000 */
.L_x_51132:
        /* <DEDUP_REMOVED lines=9> */
.L_x_51136:
[----:B------:R-:W-:Y:S01]  /*4a230*/  IMAD.MOV.U32 R34, RZ, RZ, R25 ;  /* 0x000000ffff227224 */ /* 0x000fe200078e0019 */
[----:B------:R-:W-:Y:S01]  /*4a240*/  MOV R50, R47 ;  /* 0x0000002f00327202 */ /* 0x000fe20000000f00 */
[----:B------:R-:W-:Y:S02]  /*4a250*/  IMAD.MOV.U32 R25, RZ, RZ, R7 ;  /* 0x000000ffff197224 */ /* 0x000fe400078e0007 */
[----:B------:R-:W-:Y:S02]  /*4a260*/  IMAD.MOV.U32 R47, RZ, RZ, R36 ;  /* 0x000000ffff2f7224 */ /* 0x000fe400078e0024 */
.L_x_51137:
[----:B------:R-:W-:Y:S05]  /*4a270*/  BSYNC B1 ;  /* 0x0000000000017941 */ /* 0x000fea0003800000 */
.L_x_51135:
        /* <DEDUP_REMOVED lines=16> */
.L_x_51139:
[----:B------:R-:W-:Y:S02]  /*4a380*/  IMAD.MOV.U32 R18, RZ, RZ, R19 ;  /* 0x000000ffff127224 */ /* 0x000fe400078e0013 */
[----:B------:R-:W-:Y:S02]  /*4a390*/  IMAD.MOV.U32 R70, RZ, RZ, R71 ;  /* 0x000000ffff467224 */ /* 0x000fe400078e0047 */
[----:B------:R-:W-:Y:S02]  /*4a3a0*/  IMAD.MOV.U32 R19, RZ, RZ, R6 ;  /* 0x000000ffff137224 */ /* 0x000fe400078e0006 */
[----:B------:R-:W-:Y:S02]  /*4a3b0*/  IMAD.MOV.U32 R71, RZ, RZ, R5 ;  /* 0x000000ffff477224 */ /* 0x000fe400078e0005 */
.L_x_51140:
[----:B------:R-:W-:Y:S05]  /*4a3c0*/  BSYNC B1 ;  /* 0x0000000000017941 */ /* 0x000fea0003800000 */
.L_x_51138:
        /* <DEDUP_REMOVED lines=9> */
.L_x_51142:
[----:B------:R-:W-:Y:S02]  /*4a460*/  IMAD.MOV.U32 R17, RZ, RZ, R18 ;  /* 0x000000ffff117224 */ /* 0x000fe400078e0012 */
[----:B------:R-:W-:Y:S02]  /*4a470*/  IMAD.MOV.U32 R69, RZ, RZ, R70 ;  /* 0x000000ffff457224 */ /* 0x000fe400078e0046 */
[----:B------:R-:W-:Y:S02]  /*4a480*/  IMAD.MOV.U32 R18, RZ, RZ, R4 ;  /* 0x000000ffff127224 */ /* 0x000fe400078e0004 */
[----:B------:R-:W-:Y:S02]  /*4a490*/  IMAD.MOV.U32 R70, RZ, RZ, R24 ;  /* 0x000000ffff467224 */ /* 0x000fe400078e0018 */
.L_x_51143:
[----:B------:R-:W-:Y:S05]  /*4a4a0*/  BSYNC B1 ;  /* 0x0000000000017941 */ /* 0x000fea0003800000 */
.L_x_51141:
        /* <DEDUP_REMOVED lines=9> */
.L_x_51145:
[----:B------:R-:W-:Y:S02]  /*4a540*/  IMAD.MOV.U32 R16, RZ, RZ, R17 ;  /* 0x000000ffff107224 */ /* 0x000fe400078e0011 */
[----:B------:R-:W-:Y:S02]  /*4a550*/  IMAD.MOV.U32 R68, RZ, RZ, R69 ;  /* 0x000000ffff447224 */ /* 0x000fe400078e0045 */
[----:B------:R-:W-:Y:S02]  /*4a560*/  IMAD.MOV.U32 R17, RZ, RZ, R2 ;  /* 0x000000ffff117224 */ /* 0x000fe400078e0002 */
[----:B------:R-:W-:Y:S02]  /*4a570*/  IMAD.MOV.U32 R69, RZ, RZ, R26 ;  /* 0x000000ffff457224 */ /* 0x000fe400078e001a */
.L_x_51146:
[----:B------:R-:W-:Y:S05]  /*4a580*/  BSYNC B1 ;  /* 0x0000000000017941 */ /* 0x000fea0003800000 */
.L_x_51144:
        /* <DEDUP_REMOVED lines=9> */
.L_x_51148:
[----:B------:R-:W-:Y:S02]  /*4a620*/  IMAD.MOV.U32 R15, RZ, RZ, R16 ;  /* 0x000000ffff0f7224 */ /* 0x000fe400078e0010 */
[----:B------:R-:W-:Y:S02]  /*4a630*/  IMAD.MOV.U32 R67, RZ, RZ, R68 ;  /* 0x000000ffff437224 */ /* 0x000fe400078e0044 */
[----:B------:R-:W-:Y:S02]  /*4a640*/  IMAD.MOV.U32 R16, RZ, RZ, R3 ;  /* 0x000000ffff107224 */ /* 0x000fe400078e0003 */
[----:B------:R-:W-:Y:S02]  /*4a650*/  IMAD.MOV.U32 R68, RZ, RZ, R27 ;  /* 0x000000ffff447224 */ /* 0x000fe400078e001b */
.L_x_51149:
[----:B------:R-:W-:Y:S05]  /*4a660*/  BSYNC B1 ;  /* 0x0000000000017941 */ /* 0x000fea0003800000 */
.L_x_51147:
        /* <DEDUP_REMOVED lines=9> */
.L_x_51151:
[----:B------:R-:W-:Y:S02]  /*4a700*/  IMAD.MOV.U32 R14, RZ, RZ, R15 ;  /* 0x000000ffff0e7224 */ /* 0x000fe400078e000f */
[----:B------:R-:W-:Y:S02]  /*4a710*/  IMAD.MOV.U32 R66, RZ, RZ, R67 ;  /* 0x000000ffff427224 */ /* 0x000fe400078e0043 */
[----:B------:R-:W-:Y:S02]  /*4a720*/  IMAD.MOV.U32 R15, RZ, RZ, R28 ;  /* 0x000000ffff0f7224 */ /* 0x000fe400078e001c */
[----:B------:R-:W-:Y:S02]  /*4a730*/  IMAD.MOV.U32 R67, RZ, RZ, R29 ;  /* 0x000000ffff437224 */ /* 0x000fe400078e001d */
.L_x_51152:
[----:B------:R-:W-:Y:S05]  /*4a740*/  BSYNC B1 ;  /* 0x0000000000017941 */ /* 0x000fea0003800000 */
.L_x_51150:
        /* <DEDUP_REMOVED lines=9> */
.L_x_51154:
[----:B------:R-:W-:Y:S02]  /*4a7e0*/  IMAD.MOV.U32 R13, RZ, RZ, R14 ;  /* 0x000000ffff0d7224 */ /* 0x000fe400078e000e */
[----:B------:R-:W-:Y:S02]  /*4a7f0*/  IMAD.MOV.U32 R65, RZ, RZ, R66 ;  /* 0x000000ffff417224 */ /* 0x000fe400078e0042 */
[----:B------:R-:W-:Y:S02]  /*4a800*/  IMAD.MOV.U32 R14, RZ, RZ, R31 ;  /* 0x000000ffff0e7224 */ /* 0x000fe400078e001f */
[----:B------:R-:W-:Y:S02]  /*4a810*/  IMAD.MOV.U32 R66, RZ, RZ, R33 ;  /* 0x000000ffff427224 */ /* 0x000fe400078e0021 */
.L_x_51155:
[----:B------:R-:W-:Y:S05]  /*4a820*/  BSYNC B1 ;  /* 0x0000000000017941 */ /* 0x000fea0003800000 */
.L_x_51153:
        /* <DEDUP_REMOVED lines=9> */
.L_x_51157:
[----:B------:R-:W-:Y:S02]  /*4a8c0*/  IMAD.MOV.U32 R12, RZ, RZ, R13 ;  /* 0x000000ffff0c7224 */ /* 0x000fe400078e000d */
[----:B------:R-:W-:Y:S02]  /*4a8d0*/  IMAD.MOV.U32 R64, RZ, RZ, R65 ;  /* 0x000000ffff407224 */ /* 0x000fe400078e0041 */
[----:B------:R-:W-:Y:S02]  /*4a8e0*/  IMAD.MOV.U32 R13, RZ, RZ, R38 ;  /* 0x000000ffff0d7224 */ /* 0x000fe400078e0026 */
[----:B------:R-:W-:Y:S02]  /*4a8f0*/  IMAD.MOV.U32 R65, RZ, RZ, R40 ;  /* 0x000000ffff417224 */ /* 0x000fe400078e0028 */
.L_x_51158:
[----:B------:R-:W-:Y:S05]  /*4a900*/  BSYNC B1 ;  /* 0x0000000000017941 */ /* 0x000fea0003800000 */
.L_x_51156:
        /* <DEDUP_REMOVED lines=9> */
.L_x_51160:
[----:B------:R-:W-:Y:S02]  /*4a9a0*/  IMAD.MOV.U32 R11, RZ, RZ, R12 ;  /* 0x000000ffff0b7224 */ /* 0x000fe400078e000c */
[----:B------:R-:W-:Y:S02]  /*4a9b0*/  IMAD.MOV.U32 R63, RZ, RZ, R64 ;  /* 0x000000ffff3f7224 */ /* 0x000fe400078e0040 */
[----:B------:R-:W-:Y:S02]  /*4a9c0*/  IMAD.MOV.U32 R12, RZ, RZ, R21 ;  /* 0x000000ffff0c7224 */ /* 0x000fe400078e0015 */
[----:B------:R-:W-:Y:S02]  /*4a9d0*/  IMAD.MOV.U32 R64, RZ, RZ, R35 ;  /* 0x000000ffff407224 */ /* 0x000fe400078e0023 */
.L_x_51161:
[----:B------:R-:W-:Y:S05]  /*4a9e0*/  BSYNC B1 ;  /* 0x0000000000017941 */ /* 0x000fea0003800000 */
.L_x_51159:
        /* <DEDUP_REMOVED lines=9> */
.L_x_51163:
[----:B------:R-:W-:Y:S02]  /*4aa80*/  IMAD.MOV.U32 R10, RZ, RZ, R11 ;  /* 0x000000ffff0a7224 */ /* 0x000fe400078e000b */
[----:B------:R-:W-:Y:S02]  /*4aa90*/  IMAD.MOV.U32 R62, RZ, RZ, R63 ;  /* 0x000000ffff3e7224 */ /* 0x000fe400078e003f */
[----:B------:R-:W-:Y:S02]  /*4aaa0*/  IMAD.MOV.U32 R11, RZ, RZ, R42 ;  /* 0x000000ffff0b7224 */ /* 0x000fe400078e002a */
[----:B------:R-:W-:Y:S02]  /*4aab0*/  IMAD.MOV.U32 R63, RZ, RZ, R39 ;  /* 0x000000ffff3f7224 */ /* 0x000fe400078e0027 */
.L_x_51164:
[----:B------:R-:W-:Y:S05]  /*4aac0*/  BSYNC B1 ;  /* 0x0000000000017941 */ /* 0x000fea0003800000 */
.L_x_51162:
        /* <DEDUP_REMOVED lines=9> */
.L_x_51166:
[----:B------:R-:W-:Y:S02]  /*4ab60*/  IMAD.MOV.U32 R9, RZ, RZ, R10 ;  /* 0x000000ffff097224 */ /* 0x000fe400078e000a */
[----:B------:R-:W-:Y:S02]  /*4ab70*/  IMAD.MOV.U32 R61, RZ, RZ, R62 ;  /* 0x000000ffff3d7224 */ /* 0x000fe400078e003e */
[----:B------:R-:W-:Y:S02]  /*4ab80*/  IMAD.MOV.U32 R10, RZ, RZ, R37 ;  /* 0x000000ffff0a7224 */ /* 0x000fe400078e0025 */
[----:B------:R-:W-:Y:S02]  /*4ab90*/  IMAD.MOV.U32 R62, RZ, RZ, R30 ;  /* 0x000000ffff3e7224 */ /* 0x000fe400078e001e */
.L_x_51167:
[----:B------:R-:W-:Y:S05]  /*4aba0*/  BSYNC B1 ;  /* 0x0000000000017941 */ /* 0x000fea0003800000 */
.L_x_51165:
        /* <DEDUP_REMOVED lines=9> */
.L_x_51169:
[----:B------:R-:W-:Y:S02]  /*4ac40*/  IMAD.MOV.U32 R8, RZ, RZ, R9 ;  /* 0x000000ffff087224 */ /* 0x000fe400078e0009 */
[----:B------:R-:W-:Y:S02]  /*4ac50*/  IMAD.MOV.U32 R60, RZ, RZ, R61 ;  /* 0x000000ffff3c7224 */ /* 0x000fe400078e003d */
[----:B------:R-:W-:Y:S02]  /*4ac60*/  IMAD.MOV.U32 R9, RZ, RZ, R44 ;  /* 0x000000ffff097224 */ /* 0x000fe400078e002c */
[----:B------:R-:W-:Y:S02]  /*4ac70*/  IMAD.MOV.U32 R61, RZ, RZ, R46 ;  /* 0x000000ffff3d7224 */ /* 0x000fe400078e002e */
.L_x_51170:
[----:B------:R-:W-:Y:S05]  /*4ac80*/  BSYNC B1 ;  /* 0x0000000000017941 */ /* 0x000fea0003800000 */
.L_x_51168:
        /* <DEDUP_REMOVED lines=9> */
.L_x_51172:
[----:B------:R-:W-:Y:S02]  /*4ad20*/  IMAD.MOV.U32 R7, RZ, RZ, R8 ;  /* 0x000000ffff077224 */ /* 0x000fe400078e0008 */
[----:B------:R-:W-:Y:S02]  /*4ad30*/  IMAD.MOV.U32 R59, RZ, RZ, R60 ;  /* 0x000000ffff3b7224 */ /* 0x000fe400078e003c */
[----:B------:R-:W-:Y:S02]  /*4ad40*/  IMAD.MOV.U32 R8, RZ, RZ, R32 ;  /* 0x000000ffff087224 */ /* 0x000fe400078e0020 */
[----:B------:R-:W-:Y:S02]  /*4ad50*/  IMAD.MOV.U32 R60, RZ, RZ, R45 ;  /* 0x000000ffff3c7224 */ /* 0x000fe400078e002d */
.L_x_51173:
[----:B------:R-:W-:Y:S05]  /*4ad60*/  BSYNC B1 ;  /* 0x0000000000017941 */ /* 0x000fea0003800000 */
.L_x_51171:
        /* <DEDUP_REMOVED lines=9> */
.L_x_51175:
[----:B------:R-:W-:Y:S02]  /*4ae00*/  IMAD.MOV.U32 R6, RZ, RZ, R7 ;  /* 0x000000ffff067224 */ /* 0x000fe400078e0007 */
[----:B------:R-:W-:Y:S02]  /*4ae10*/  IMAD.MOV.U32 R58, RZ, RZ, R59 ;  /* 0x000000ffff3a7224 */ /* 0x000fe400078e003b */
[----:B------:R-:W-:Y:S02]  /*4ae20*/  IMAD.MOV.U32 R7, RZ, RZ, R23 ;  /* 0x000000ffff077224 */ /* 0x000fe400078e0017 */
[----:B------:R-:W-:Y:S02]  /*4ae30*/  IMAD.MOV.U32 R59, RZ, RZ, R48 ;  /* 0x000000ffff3b7224 */ /* 0x000fe400078e0030 */
.L_x_51176:
[----:B------:R-:W-:Y:S05]  /*4ae40*/  BSYNC B1 ;  /* 0x0000000000017941 */ /* 0x000fea0003800000 */
.L_x_51174:
        /* <DEDUP_REMOVED lines=9> */
.L_x_51178:
[----:B------:R-:W-:Y:S02]  /*4aee0*/  IMAD.MOV.U32 R5, RZ, RZ, R6 ;  /* 0x000000ffff057224 */ /* 0x000fe400078e0006 */
[----:B------:R-:W-:Y:S02]  /*4aef0*/  IMAD.MOV.U32 R57, RZ, RZ, R58 ;  /* 0x000000ffff397224 */ /* 0x000fe400078e003a */
[----:B------:R-:W-:Y:S02]  /*4af00*/  IMAD.MOV.U32 R6, RZ, RZ, R25 ;  /* 0x000000ffff067224 */ /* 0x000fe400078e0019 */
[----:B------:R-:W-:Y:S02]  /*4af10*/  IMAD.MOV.U32 R58, RZ, RZ, R47 ;  /* 0x000000ffff3a7224 */ /* 0x000fe400078e002f */
.L_x_51179:
[----:B------:R-:W-:Y:S05]  /*4af20*/  BSYNC B1 ;  /* 0x0000000000017941 */ /* 0x000fea0003800000 */
.L_x_51177:
        /* <DEDUP_REMOVED lines=9> */
.L_x_51181:
[----:B------:R-:W-:Y:S02]  /*4afc0*/  IMAD.MOV.U32 R4, RZ, RZ, R5 ;  /* 0x000000ffff047224 */ /* 0x000fe400078e0005 */
[----:B------:R-:W-:Y:S02]  /*4afd0*/  IMAD.MOV.U32 R56, RZ, RZ, R57 ;  /* 0x000000ffff387224 */ /* 0x000fe400078e0039 */
[----:B------:R-:W-:Y:S02]  /*4afe0*/  IMAD.MOV.U32 R5, RZ, RZ, R34 ;  /* 0x000000ffff057224 */ /* 0x000fe400078e0022 */
[----:B------:R-:W-:Y:S02]  /*4aff0*/  IMAD.MOV.U32 R57, RZ, RZ, R50 ;  /* 0x000000ffff397224 */ /* 0x000fe400078e0032 */
.L_x_51182:
[----:B------:R-:W-:Y:S05]  /*4b000*/  BSYNC B1 ;  /* 0x0000000000017941 */ /* 0x000fea0003800000 */
.L_x_51180:
[----:B------:R-:W-:Y:S02]  /*4b010*/  FADD.FTZ R2, R43, R41 ;  /* 0x000000292b027221 */ /* 0x000fe40000010000 */
[----:B------:R-:W-:Y:S02]  /*4b020*/  IMAD.MOV.U32 R3, RZ, RZ, R20 ;  /* 0x000000ffff037224 */ /* 0x000fe400078e0014 */
.L_x_50462:
[----:B-1-34-:R-:W-:Y:S05]  /*4b030*/  BSYNC B0 ;  /* 0x0000000000007941 */ /* 0x01afea0003800000 */
.L_x_50461:
[----:B------:R-:W-:Y:S01]  /*4b040*/  ISETP.NE.AND P0, PT, R51, RZ, PT ;  /* 0x000000ff3300720c */ /* 0x000fe20003f05270 */
[----:B------:R-:W-:-:S12]  /*4b050*/  BSSY B0, `(.L_x_51183) ;  /* 0x0000019000007945 */ /* 0x000fd80003800000 */
[----:B------:R-:W-:Y:S05]  /*4b060*/  @P0 BRA `(.L_x_51184) ;  /* 0x0000017000000947 */ /* 0x000fea0003800000 */
[----:B------:R-:W-:Y:S01]  /*4b070*/  SHF.R.S32.HI R20, RZ, 0x1f, R49 ;  /* 0x0000001fff147819 */ /* 0x000fe20000011431 */
[----:B0-----:R-:W-:Y:S01]  /*4b080*/  IMAD.MOV.U32 R23, RZ, RZ, R2 ;  /* 0x000000ffff177224 */ /* 0x001fe200078e0002 */
[----:B------:R-:W-:Y:S02]  /*4b090*/  MOV R22, R3 ;  /* 0x0000000300167202 */ /* 0x000fe40000000f00 */
        /* <DEDUP_REMOVED lines=20> */
.L_x_51184:
[----:B------:R-:W-:Y:S05]  /*4b1e0*/  BSYNC B0 ;  /* 0x0000000000007941 */ /* 0x000fea0003800000 */
.L_x_51183:
[----:B------:R-:W-:Y:S01]  /*4b1f0*/  BAR.SYNC.DEFER_BLOCKING 0x0 ;  /* 0x0000000000007b1d */ /* 0x000fe20000010000 */
[----:B------:R-:W-:-:S05]  /*4b200*/  ISETP.NE.AND P2, PT, R49, RZ, PT ;  /* 0x000000ff3100720c */ /* 0x000fca0003f45270 */
[----:B------:R-:W-:Y:S08]  /*4b210*/  BSSY B0, `(.L_x_51185) ;  /* 0x00028ea000007945 */ /* 0x000ff00003800000 */
[----:B------:R-:W-:Y:S05]  /*4b220*/  @P2 BRA `(.L_x_51186) ;  /* 0x00028e8000002947 */ /* 0x000fea0003800000 */
[----:B0-----:R-:W0:Y:S01]  /*4b230*/  LDS.128 R52, [0xd0] ;  /* 0x0000d000ff347984 */ /* 0x001e220000000c00 */
[----:B------:R-:W-:Y:S03]  /*4b240*/  BSSY B1, `(.L_x_51187) ;  /* 0x0000025000017945 */ /* 0x000fe60003800000 */
[----:B------:R-:W1:Y:S04]  /*4b250*/  LDS.128 R48, [0x90] ;  /* 0x00009000ff307984 */ /* 0x000e680000000c00 */
[----:B------:R-:W3:Y:S04]  /*4b260*/  LDS.128 R20, [0x110] ;  /* 0x00011000ff147984 */ /* 0x000ee80000000c00 */
[----:B------:R-:W4:Y:S04]  /*4b270*/  LDS.128 R24, [0x100] ;  /* 0x00010000ff187984 */ /* 0x000f280000000c00 */
[----:B------:R-:W2:Y:S04]  /*4b280*/  LDS.128 R28, [0xf0] ;  /* 0x0000f000ff1c7984 */ /* 0x000ea80000000c00 */
[----:B------:R-:W2:Y:S04]  /*4b290*/  LDS.128 R32, [0xe0] ;  /* 0x0000e000ff207984 */ /* 0x000ea80000000c00 */
[----:B------:R-:W2:Y:S04]  /*4b2a0*/  LDS.128 R36, [0xc0] ;  /* 0x0000c000ff247984 */ /* 0x000ea80000000c00 */
[----:B------:R-:W2:Y:S04]  /*4b2b0*/  LDS.128 R40, [0xb0] ;  /* 0x0000b000ff287984 */ /* 0x000ea80000000c00 */
[----:B------:R-:W2:Y:S01]  /*4b2c0*/  LDS.128 R44, [0xa0] ;  /* 0x0000a000ff2c7984 */ /* 0x000ea20000000c00 */
[----:B0-----:R-:W-:-:S02]  /*4b2d0*/  FSETP.GEU.FTZ.AND P0, PT, R71, R54, PT ;  /* 0x000000364700720b */ /* 0x001fc40003f1e000 */
[----:B------:R-:W-:Y:S02]  /*4b2e0*/  FSETP.NEU.FTZ.AND P1, PT, R71, R54, PT ;  /* 0x000000364700720b */ /* 0x000fe40003f3d000 */
[C---:B------:R-:W-:Y:S02]  /*4b2f0*/  ISETP.EQ.OR P0, PT, R19.reuse, -0x1, !P0 ;  /* 0xffffffff1300780c */ /* 0x040fe40004702670 */
[----:B-1----:R-:W-:Y:S02]  /*4b300*/  ISETP.LE.OR P1, PT, R19, R50, P1 ;  /* 0x000000321300720c */ /* 0x002fe40000f23670 */
[CC--:B------:R-:W-:Y:S02]  /*4b310*/  FSETP.GT.FTZ.AND P3, PT, R3.reuse, R48.reuse, PT ;  /* 0x000000300300720b */ /* 0x0c0fe40003f74000 */
[----:B------:R-:W-:Y:S02]  /*4b320*/  PLOP3.LUT P0, PT, P0, P1, PT, 0x8, 0x0 ;  /* 0x000000000000781c */ /* 0x000fe40000702170 */
[----:B------:R-:W-:-:S02]  /*4b330*/  FSEL R73, R3, R48, P3 ;  /* 0x0000003003497208 */ /* 0x000fc40001800000 */
[----:B------:R-:W-:Y:S02]  /*4b340*/  FSEL R48, R48, R3, P3 ;  /* 0x0000000330307208 */ /* 0x000fe40001800000 */
[----:B--2---:R-:W-:Y:S02]  /*4b350*/  FSEL R3, R49, R2, P3 ;  /* 0x0000000231037208 */ /* 0x004fe40001800000 */
        /* <DEDUP_REMOVED lines=10> */
[----:B---34-:R-:W-:Y:S01]  /*4b400*/  FSETP.NEU.FTZ.AND P0, PT, R71, R70, PT ;  /* 0x000000464700720b */ /* 0x018fe20003f1d000 */
[----:B------:R-:W-:Y:S02]  /*4b410*/  IMAD.MOV.U32 R50, RZ, RZ, R18 ;  /* 0x000000ffff327224 */ /* 0x000fe400078e0012 */
[----:B------:R-:W-:Y:S01]  /*4b420*/  IMAD.MOV.U32 R48, RZ, RZ, R70 ;  /* 0x000000ffff307224 */ /* 0x000fe200078e0046 */
[----:B------:R-:W-:-:S13]  /*4b430*/  ISETP.GE.OR P0, PT, R19, R18, P0 ;  /* 0x000000121300720c */ /* 0x000fda0000706670 */
[----:B------:R-:W-:Y:S05]  /*4b440*/  @P0 BRA `(.L_x_51189) ;  /* 0x0000004000000947 */ /* 0x000fea0003800000 */
.L_x_51188:
[----:B---34-:R-:W-:Y:S01]  /*4b450*/  MOV R50, R19 ;  /* 0x0000001300327202 */ /* 0x018fe20000000f00 */
[----:B------:R-:W-:Y:S02]  /*4b460*/  IMAD.MOV.U32 R48, RZ, RZ, R71 ;  /* 0x000000ffff307224 */ /* 0x000fe400078e0047 */
[----:B------:R-:W-:Y:S02]  /*4b470*/  IMAD.MOV.U32 R19, RZ, RZ, R18 ;  /* 0x000000ffff137224 */ /* 0x000fe400078e0012 */
[----:B------:R-:W-:Y:S02]  /*4b480*/  IMAD.MOV.U32 R71, RZ, RZ, R70 ;  /* 0x000000ffff477224 */ /* 0x000fe400078e0046 */
.L_x_51189:
[----:B------:R-:W-:Y:S05]  /*4b490*/  BSYNC B1 ;  /* 0x0000000000017941 */ /* 0x000fea0003800000 */
.L_x_51187:
        /* <DEDUP_REMOVED lines=9> */
.L_x_51191:
[----:B------:R-:W-:Y:S01]  /*4b530*/  MOV R75, R50 ;  /* 0x00000032004b7202 */ /* 0x000fe20000000f00 */
[----:B------:R-:W-:Y:S02]  /*4b540*/  IMAD.MOV.U32 R3, RZ, RZ, R48 ;  /* 0x000000ffff037224 */ /* 0x000fe400078e0030 */
[----:B------:R-:W-:Y:S02]  /*4b550*/  IMAD.MOV.U32 R50, RZ, RZ, R17 ;  /* 0x000000ffff327224 */ /* 0x000fe400078e0011 */
[----:B------:R-:W-:Y:S02]  /*4b560*/  IMAD.MOV.U32 R48, RZ, RZ, R69 ;  /* 0x000000ffff307224 */ /* 0x000fe400078e0045 */
.L_x_51192:
[----:B------:R-:W-:Y:S05]  /*4b570*/  BSYNC B1 ;  /* 0x0000000000017941 */ /* 0x000fea0003800000 */
.L_x_51190:
        /* <DEDUP_REMOVED lines=9> */
.L_x_51194:
[----:B------:R-:W-:Y:S01]  /*4b610*/  MOV R54, R75 ;  /* 0x0000004b00367202 */ /* 0x000fe20000000f00 */
[----:B------:R-:W-:Y:S02]  /*4b620*/  IMAD.MOV.U32 R18, RZ, RZ, R3 ;  /* 0x000000ffff127224 */ /* 0x000fe400078e0003 */
[----:B------:R-:W-:Y:S02]  /*4b630*/  IMAD.MOV.U32 R75, RZ, RZ, R16 ;  /* 0x000000ffff4b7224 */ /* 0x000fe400078e0010 */
[----:B------:R-:W-:Y:S02]  /*4b640*/  IMAD.MOV.U32 R3, RZ, RZ, R68 ;  /* 0x000000ffff037224 */ /* 0x000fe400078e0044 */
.L_x_51195:
[----:B------:R-:W-:Y:S05]  /*4b650*/  BSYNC B1 ;  /* 0x0000000000017941 */ /* 0x000fea0003800000 */
.L_x_51193:
        /* <DEDUP_REMOVED lines=9> */
.L_x_51197:
[----:B------:R-:W-:Y:S01]  /*4b6f0*/  MOV R69, R54 ;  /* 0x0000003600457202 */ /* 0x000fe20000000f00 */
[----:B------:R-:W-:Y:S02]  /*4b700*/  IMAD.MOV.U32 R17, RZ, RZ, R18 ;  /* 0x000000ffff117224 */ /* 0x000fe400078e0012 */
[----:B------:R-:W-:Y:S02]  /*4b710*/  IMAD.MOV.U32 R54, RZ, RZ, R15 ;  /* 0x000000ffff367224 */ /* 0x000fe400078e000f */
[----:B------:R-:W-:Y:S02]  /*4b720*/  IMAD.MOV.U32 R18, RZ, RZ, R67 ;  /* 0x000000ffff127224 */ /* 0x000fe400078e0043 */
.L_x_51198:
[----:B------:R-:W-:Y:S05]  /*4b730*/  BSYNC B1 ;  /* 0x0000000000017941 */ /* 0x000fea0003800000 */
.L_x_51196:
        /* <DEDUP_REMOVED lines=9> */
.L_x_51200:
[----:B------:R-:W-:Y:S01]  /*4b7d0*/  MOV R68, R69 ;  /* 0x0000004500447202 */ /* 0x000fe20000000f00 */
[----:B------:R-:W-:Y:S02]  /*4b7e0*/  IMAD.MOV.U32 R16, RZ, RZ, R17 ;  /* 0x000000ffff107224 */ /* 0x000fe400078e0011 */
[----:B------:R-:W-:Y:S02]  /*4b7f0*/  IMAD.MOV.U32 R69, RZ, RZ, R14 ;  /* 0x000000ffff457224 */ /* 0x000fe400078e000e */
[----:B------:R-:W-:Y:S02]  /*4b800*/  IMAD.MOV.U32 R17, RZ, RZ, R66 ;  /* 0x000000ffff117224 */ /* 0x000fe400078e0042 */
.L_x_51201:
[----:B------:R-:W-:Y:S05]  /*4b810*/  BSYNC B1 ;  /* 0x0000000000017941 */ /* 0x000fea0003800000 */
.L_x_51199:
        /* <DEDUP_REMOVED lines=9> */
.L_x_51203:
[----:B------:R-:W-:Y:S01]  /*4b8b0*/  MOV R67, R68 ;  /* 0x0000004400437202 */ /* 0x000fe20000000f00 */
[----:B------:R-:W-:Y:S02]  /*4b8c0*/  IMAD.MOV.U32 R15, RZ, RZ, R16 ;  /* 0x000000ffff0f7224 */ /* 0x000fe400078e0010 */
[----:B------:R-:W-:Y:S02]  /*4b8d0*/  IMAD.MOV.U32 R68, RZ, RZ, R13 ;  /* 0x000000ffff447224 */ /* 0x000fe400078e000d */
[----:B------:R-:W-:Y:S02]  /*4b8e0*/  IMAD.MOV.U32 R16, RZ, RZ, R65 ;  /* 0x000000ffff107224 */ /* 0x000fe400078e0041 */
.L_x_51204:
[----:B------:R-:W-:Y:S05]  /*4b8f0*/  BSYNC B1 ;  /* 0x0000000000017941 */ /* 0x000fea0003800000 */
.L_x_51202:
        /* <DEDUP_REMOVED lines=9> */
.L_x_51206:
[----:B------:R-:W-:Y:S01]  /*4b990*/  MOV R66, R67 ;  /* 0x0000004300427202 */ /* 0x000fe20000000f00 */
[----:B------:R-:W-:Y:S02]  /*4b9a0*/  IMAD.MOV.U32 R14, RZ, RZ, R15 ;  /* 0x000000ffff0e7224 */ /* 0x000fe400078e000f */
[----:B------:R-:W-:Y:S02]  /*4b9b0*/  IMAD.MOV.U32 R67, RZ, RZ, R12 ;  /* 0x000000ffff437224 */ /* 0x000fe400078e000c */
[----:B------:R-:W-:Y:S02]  /*4b9c0*/  IMAD.MOV.U32 R15, RZ, RZ, R64 ;  /* 0x000000ffff0f7224 */ /* 0x000fe400078e0040 */
.L_x_51207:
[----:B------:R-:W-:Y:S05]  /*4b9d0*/  BSYNC B1 ;  /* 0x0000000000017941 */ /* 0x000fea0003800000 */
.L_x_51205:
        /* <DEDUP_REMOVED lines=9> */
.L_x_51209:
[----:B------:R-:W-:Y:S01]  /*4ba70*/  MOV R65, R66 ;  /* 0x0000004200417202 */ /* 0x000fe20000000f00 */
[----:B------:R-:W-:Y:S02]  /*4ba80*/  IMAD.MOV.U32 R13, RZ, RZ, R14 ;  /* 0x000000ffff0d7224 */ /* 0x000fe400078e000e */
[----:B------:R-:W-:Y:S02]  /*4ba90*/  IMAD.MOV.U32 R66, RZ, RZ, R11 ;  /* 0x000000ffff427224 */ /* 0x000fe400078e000b */
[----:B------:R-:W-:Y:S02]  /*4baa0*/  IMAD.MOV.U32 R14, RZ, RZ, R63 ;  /* 0x000000ffff0e7224 */ /* 0x000fe400078e003f */
.L_x_51210:
[----:B------:R-:W-:Y:S05]  /*4bab0*/  BSYNC B1 ;  /* 0x0000000000017941 */ /* 0x000fea0003800000 */
.L_x_51208:
        /* <DEDUP_REMOVED lines=9> */
.L_x_51212:
[----:B------:R-:W-:Y:S01]  /*4bb50*/  MOV R64, R65 ;  /* 0x0000004100407202 */ /* 0x000fe20000000f00 */
[----:B------:R-:W-:Y:S02]  /*4bb60*/  IMAD.MOV.U32 R12, RZ, RZ, R13 ;  /* 0x000000ffff0c7224 */ /* 0x000fe400078e000d */
[----:B------:R-:W-:Y:S02]  /*4bb70*/  IMAD.MOV.U32 R65, RZ, RZ, R10 ;  /* 0x000000ffff417224 */ /* 0x000fe400078e000a */
[----:B------:R-:W-:Y:S02]  /*4bb80*/  IMAD.MOV.U32 R13, RZ, RZ, R62 ;  /* 0x000000ffff0d7224 */ /* 0x000fe400078e003e */
.L_x_51213:
[----:B------:R-:W-:Y:S05]  /*4bb90*/  BSYNC B1 ;  /* 0x0000000000017941 */ /* 0x000fea0003800000 */
.L_x_51211:
        /* <DEDUP_REMOVED lines=9> */
.L_x_51215:
[----:B------:R-:W-:Y:S01]  /*4bc30*/  MOV R63, R64 ;  /* 0x00000040003f7202 */ /* 0x000fe20000000f00 */
[----:B------:R-:W-:Y:S02]  /*4bc40*/  IMAD.MOV.U32 R11, RZ, RZ, R12 ;  /* 0x000000ffff0b7224 */ /* 0x000fe400078e000c */
[----:B------:R-:W-:Y:S02]  /*4bc50*/  IMAD.MOV.U32 R64, RZ, RZ, R9 ;  /* 0x000000ffff407224 */ /* 0x000fe400078e0009 */
[----:B------:R-:W-:Y:S02]  /*4bc60*/  IMAD.MOV.U32 R12, RZ, RZ, R61 ;  /* 0x000000ffff0c7224 */ /* 0x000fe400078e003d */
.L_x_51216:
[----:B------:R-:W-:Y:S05]  /*4bc70*/  BSYNC B1 ;  /* 0x0000000000017941 */ /* 0x000fea0003800000 */
.L_x_51214:
        /* <DEDUP_REMOVED lines=9> */
.L_x_51218:
[----:B------:R-:W-:Y:S01]  /*4bd10*/  MOV R62, R63 ;  /* 0x0000003f003e7202 */ /* 0x000fe20000000f00 */
[----:B------:R-:W-:Y:S02]  /*4bd20*/  IMAD.MOV.U32 R10, RZ, RZ, R11 ;  /* 0x000000ffff0a7224 */ /* 0x000fe400078e000b */
[----:B------:R-:W-:Y:S02]  /*4bd30*/  IMAD.MOV.U32 R63, RZ, RZ, R8 ;  /* 0x000000ffff3f7224 */ /* 0x000fe400078e0008 */
[----:B------:R-:W-:Y:S02]  /*4bd40*/  IMAD.MOV.U32 R11, RZ, RZ, R60 ;  /* 0x000000ffff0b7224 */ /* 0x000fe400078e003c */
.L_x_51219:
[----:B------:R-:W-:Y:S05]  /*4bd50*/  BSYNC B1 ;  /* 0x0000000000017941 */ /* 0x000fea0003800000 */
.L_x_51217:
        /* <DEDUP_REMOVED lines=9> */
.L_x_51221:
[----:B------:R-:W-:Y:S01]  /*4bdf0*/  MOV R61, R62 ;  /* 0x0000003e003d7202 */ /* 0x000fe20000000f00 */
[----:B------:R-:W-:Y:S02]  /*4be00*/  IMAD.MOV.U32 R9, RZ, RZ, R10 ;  /* 0x000000ffff097224 */ /* 0x000fe400078e000a */
[----:B------:R-:W-:Y:S02]  /*4be10*/  IMAD.MOV.U32 R62, RZ, RZ, R7 ;  /* 0x000000ffff3e7224 */ /* 0x000fe400078e0007 */
[----:B------:R-:W-:Y:S02]  /*4be20*/  IMAD.MOV.U32 R10, RZ, RZ, R59 ;  /* 0x000000ffff0a7224 */ /* 0x000fe400078e003b */
.L_x_51222:
[----:B------:R-:W-:Y:S05]  /*4be30*/  BSYNC B1 ;  /* 0x0000000000017941 */ /* 0x000fea0003800000 */
.L_x_51220:
        /* <DEDUP_REMOVED lines=9> */
.L_x_51224:
[----:B------:R-:W-:Y:S01]  /*4bed0*/  MOV R60, R61 ;  /* 0x0000003d003c7202 */ /* 0x000fe20000000f00 */
[----:B------:R-:W-:Y:S02]  /*4bee0*/  IMAD.MOV.U32 R8, RZ, RZ, R9 ;  /* 0x000000ffff087224 */ /* 0x000fe400078e0009 */
[----:B------:R-:W-:Y:S02]  /*4bef0*/  IMAD.MOV.U32 R61, RZ, RZ, R6 ;  /* 0x000000ffff3d7224 */ /* 0x000fe400078e0006 */
[----:B------:R-:W-:Y:S02]  /*4bf00*/  IMAD.MOV.U32 R9, RZ, RZ, R58 ;  /* 0x000000ffff097224 */ /* 0x000fe400078e003a */
.L_x_51225:
[----:B------:R-:W-:Y:S05]  /*4bf10*/  BSYNC B1 ;  /* 0x0000000000017941 */ /* 0x000fea0003800000 */
.L_x_51223:
        /* <DEDUP_REMOVED lines=9> */
.L_x_51227:
[----:B------:R-:W-:Y:S01]  /*4bfb0*/  MOV R59, R60 ;  /* 0x0000003c003b7202 */ /* 0x000fe20000000f00 */
[----:B------:R-:W-:Y:S02]  /*4bfc0*/  IMAD.MOV.U32 R7, RZ, RZ, R8 ;  /* 0x000000ffff077224 */ /* 0x000fe400078e0008 */
[----:B------:R-:W-:Y:S02]  /*4bfd0*/  IMAD.MOV.U32 R60, RZ, RZ, R5 ;  /* 0x000000ffff3c7224 */ /* 0x000fe400078e0005 */
[----:B------:R-:W-:Y:S02]  /*4bfe0*/  IMAD.MOV.U32 R8, RZ, RZ, R57 ;  /* 0x000000ffff087224 */ /* 0x000fe400078e0039 */
.L_x_51228:
[----:B------:R-:W-:Y:S05]  /*4bff0*/  BSYNC B1 ;  /* 0x0000000000017941 */ /* 0x000fea0003800000 */
.L_x_51226:
        /* <DEDUP_REMOVED lines=9> */
.L_x_51230:
[----:B------:R-:W-:Y:S01]  /*4c090*/  MOV R6, R59 ;  /* 0x0000003b00067202 */ /* 0x000fe20000000f00 */
[----:B------:R-:W-:Y:S02]  /*4c0a0*/  IMAD.MOV.U32 R5, RZ, RZ, R7 ;  /* 0x000000ffff057224 */ /* 0x000fe400078e0007 */
[----:B------:R-:W-:Y:S02]  /*4c0b0*/  IMAD.MOV.U32 R59, RZ, RZ, R4 ;  /* 0x000000ffff3b7224 */ /* 0x000fe400078e0004 */
[----:B------:R-:W-:Y:S02]  /*4c0c0*/  IMAD.MOV.U32 R7, RZ, RZ, R56 ;  /* 0x000000ffff077224 */ /* 0x000fe400078e0038 */
.L_x_51231:
[----:B------:R-:W-:Y:S05]  /*4c0d0*/  BSYNC B1 ;  /* 0x0000000000017941 */ /* 0x000fea0003800000 */
.L_x_51229:
        /* <DEDUP_REMOVED lines=16> */
.L_x_51233:
[----:B------:R-:W-:Y:S02]  /*4c1e0*/  IMAD.MOV.U32 R56, RZ, RZ, R19 ;  /* 0x000000ffff387224 */ /* 0x000fe400078e0013 */
[----:B------:R-:W-:Y:S02]  /*4c1f0*/  IMAD.MOV.U32 R4, RZ, RZ, R71 ;  /* 0x000000ffff047224 */ /* 0x000fe400078e0047 */
[----:B------:R-:W-:Y:S02]  /*4c200*/  IMAD.MOV.U32 R19, RZ, RZ, R50 ;  /* 0x000000ffff137224 */ /* 0x000fe400078e0032 */
[----:B------:R-:W-:Y:S02]  /*4c210*/  IMAD.MOV.U32 R71, RZ, RZ, R48 ;  /* 0x000000ffff477224 */ /* 0x000fe400078e0030 */
.L_x_51234:
[----:B------:R-:W-:Y:S05]  /*4c220*/  BSYNC B1 ;  /* 0x0000000000017941 */ /* 0x000fea0003800000 */
.L_x_51232:
        /* <DEDUP_REMOVED lines=9> */
.L_x_51236:
[----:B------:R-:W-:Y:S02]  /*4c2c0*/  IMAD.MOV.U32 R55, RZ, RZ, R56 ;  /* 0x000000ffff377224 */ /* 0x000fe400078e0038 */
[----:B------:R-:W-:Y:S02]  /*4c2d0*/  IMAD.MOV.U32 R51, RZ, RZ, R4 ;  /* 0x000000ffff337224 */ /* 0x000fe400078e0004 */
[----:B------:R-:W-:Y:S02]  /*4c2e0*/  IMAD.MOV.U32 R56, RZ, RZ, R75 ;  /* 0x000000ffff387224 */ /* 0x000fe400078e004b */
[----:B------:R-:W-:Y:S02]  /*4c2f0*/  IMAD.MOV.U32 R4, RZ, RZ, R3 ;  /* 0x000000ffff047224 */ /* 0x000fe400078e0003 */
.L_x_51237:
[----:B------:R-:W-:Y:S05]  /*4c300*/  BSYNC B1 ;  /* 0x0000000000017941 */ /* 0x000fea0003800000 */
.L_x_51235:
        /* <DEDUP_REMOVED lines=9> */
.L_x_51239:
[----:B------:R-:W-:Y:S02]  /*4c3a0*/  IMAD.MOV.U32 R50, RZ, RZ, R55 ;  /* 0x000000ffff327224 */ /* 0x000fe400078e0037 */
[----:B------:R-:W-:Y:S02]  /*4c3b0*/  IMAD.MOV.U32 R48, RZ, RZ, R51 ;  /* 0x000000ffff307224 */ /* 0x000fe400078e0033 */
[----:B------:R-:W-:Y:S02]  /*4c3c0*/  IMAD.MOV.U32 R55, RZ, RZ, R54 ;  /* 0x000000ffff377224 */ /* 0x000fe400078e0036 */
[----:B------:R-:W-:Y:S02]  /*4c3d0*/  IMAD.MOV.U32 R51, RZ, RZ, R18 ;  /* 0x000000ffff337224 */ /* 0x000fe400078e0012 */
.L_x_51240:
[----:B------:R-:W-:Y:S05]  /*4c3e0*/  BSYNC B1 ;  /* 0x0000000000017941 */ /* 0x000fea0003800000 */
.L_x_51238:
        /* <DEDUP_REMOVED lines=9> */
.L_x_51242:
[----:B------:R-:W-:Y:S02]  /*4c480*/  IMAD.MOV.U32 R57, RZ, RZ, R50 ;  /* 0x000000ffff397224 */ /* 0x000fe400078e0032 */
[----:B------:R-:W-:Y:S02]  /*4c490*/  IMAD.MOV.U32 R3, RZ, RZ, R48 ;  /* 0x000000ffff037224 */ /* 0x000fe400078e0030 */
[----:B------:R-:W-:Y:S02]  /*4c4a0*/  IMAD.MOV.U32 R50, RZ, RZ, R69 ;  /* 0x000000ffff327224 */ /* 0x000fe400078e0045 */
[----:B------:R-:W-:Y:S02]  /*4c4b0*/  IMAD.MOV.U32 R48, RZ, RZ, R17 ;  /* 0x000000ffff307224 */ /* 0x000fe400078e0011 */
.L_x_51243:
[----:B------:R-:W-:Y:S05]  /*4c4c0*/  BSYNC B1 ;  /* 0x0000000000017941 */ /* 0x000fea0003800000 */
.L_x_51241:
        /* <DEDUP_REMOVED lines=9> */
.L_x_51245:
[----:B------:R-:W-:Y:S02]  /*4c560*/  IMAD.MOV.U32 R54, RZ, RZ, R57 ;  /* 0x000000ffff367224 */ /* 0x000fe400078e0039 */
[----:B------:R-:W-:Y:S02]  /*4c570*/  IMAD.MOV.U32 R18, RZ, RZ, R3 ;  /* 0x000000ffff127224 */ /* 0x000fe400078e0003 */
[----:B------:R-:W-:Y:S02]  /*4c580*/  IMAD.MOV.U32 R57, RZ, RZ, R68 ;  /* 0x000000ffff397224 */ /* 0x000fe400078e0044 */
[----:B------:R-:W-:Y:S02]  /*4c590*/  IMAD.MOV.U32 R3, RZ, RZ, R16 ;  /* 0x000000ffff037224 */ /* 0x000fe400078e0010 */
.L_x_51246:
[----:B------:R-:W-:Y:S05]  /*4c5a0*/  BSYNC B1 ;  /* 0x0000000000017941 */ /* 0x000fea0003800000 */
.L_x_51244:
        /* <DEDUP_REMOVED lines=9> */
.L_x_51248:
[----:B------:R-:W-:Y:S02]  /*4c640*/  IMAD.MOV.U32 R69, RZ, RZ, R54 ;  /* 0x000000ffff457224 */ /* 0x000fe400078e0036 */
[----:B------:R-:W-:Y:S02]  /*4c650*/  IMAD.MOV.U32 R17, RZ, RZ, R18 ;  /* 0x000000ffff117224 */ /* 0x000fe400078e0012 */
[----:B------:R-:W-:Y:S02]  /*4c660*/  IMAD.MOV.U32 R54, RZ, RZ, R67 ;  /* 0x000000ffff367224 */ /* 0x000fe400078e0043 */
[----:B------:R-:W-:Y:S02]  /*4c670*/  IMAD.MOV.U32 R18, RZ, RZ, R15 ;  /* 0x000000ffff127224 */ /* 0x000fe400078e000f */
.L_x_51249:
[----:B------:R-:W-:Y:S05]  /*4c680*/  BSYNC B1 ;  /* 0x0000000000017941 */ /* 0x000fea0003800000 */
.L_x_51247:
        /* <DEDUP_REMOVED lines=9> */
.L_x_51251:
[----:B------:R-:W-:Y:S02]  /*4c720*/  IMAD.MOV.U32 R58, RZ, RZ, R69 ;  /* 0x000000ffff3a7224 */ /* 0x000fe400078e0045 */
[----:B------:R-:W-:Y:S02]  /*4c730*/  IMAD.MOV.U32 R16, RZ, RZ, R17 ;  /* 0x000000ffff107224 */ /* 0x000fe400078e0011 */
[----:B------:R-:W-:Y:S02]  /*4c740*/  IMAD.MOV.U32 R69, RZ, RZ, R66 ;  /* 0x000000ffff457224 */ /* 0x000fe400078e0042 */
[----:B------:R-:W-:Y:S02]  /*4c750*/  IMAD.MOV.U32 R17, RZ, RZ, R14 ;  /* 0x000000ffff117224 */ /* 0x000fe400078e000e */
.L_x_51252:
[----:B------:R-:W-:Y:S05]  /*4c760*/  BSYNC B1 ;  /* 0x0000000000017941 */ /* 0x000fea0003800000 */
.L_x_51250:
        /* <DEDUP_REMOVED lines=9> */
.L_x_51254:
[----:B------:R-:W-:Y:S02]  /*4c800*/  IMAD.MOV.U32 R67, RZ, RZ, R58 ;  /* 0x000000ffff437224 */ /* 0x000fe400078e003a */
[----:B------:R-:W-:Y:S02]  /*4c810*/  IMAD.MOV.U32 R15, RZ, RZ, R16 ;  /* 0x000000ffff0f7224 */ /* 0x000fe400078e0010 */
[----:B------:R-:W-:Y:S02]  /*4c820*/  IMAD.MOV.U32 R58, RZ, RZ, R65 ;  /* 0x000000ffff3a7224 */ /* 0x000fe400078e0041 */
[----:B------:R-:W-:Y:S02]  /*4c830*/  IMAD.MOV.U32 R16, RZ, RZ, R13 ;  /* 0x000000ffff107224 */ /* 0x000fe400078e000d */
.L_x_51255:
[----:B------:R-:W-:Y:S05]  /*4c840*/  BSYNC B1 ;  /* 0x0000000000017941 */ /* 0x000fea0003800000 */
.L_x_51253:
        /* <DEDUP_REMOVED lines=9> */
.L_x_51257:
[----:B------:R-:W-:Y:S02]  /*4c8e0*/  IMAD.MOV.U32 R66, RZ, RZ, R67 ;  /* 0x000000ffff427224 */ /* 0x000fe400078e0043 */
[----:B------:R-:W-:Y:S02]  /*4c8f0*/  IMAD.MOV.U32 R14, RZ, RZ, R15 ;  /* 0x000000ffff0e7224 */ /* 0x000fe400078e000f */
[----:B------:R-:W-:Y:S02]  /*4c900*/  IMAD.MOV.U32 R67, RZ, RZ, R64 ;  /* 0x000000ffff437224 */ /* 0x000fe400078e0040 */
[----:B------:R-:W-:Y:S02]  /*4c910*/  IMAD.MOV.U32 R15, RZ, RZ, R12 ;  /* 0x000000ffff0f7224 */ /* 0x000fe400078e000c */
.L_x_51258:
[----:B------:R-:W-:Y:S05]  /*4c920*/  BSYNC B1 ;  /* 0x0000000000017941 */ /* 0x000fea0003800000 */
.L_x_51256:
        /* <DEDUP_REMOVED lines=9> */
.L_x_51260:
[----:B------:R-:W-:Y:S02]  /*4c9c0*/  IMAD.MOV.U32 R65, RZ, RZ, R66 ;  /* 0x000000ffff417224 */ /* 0x000fe400078e0042 */
[----:B------:R-:W-:Y:S02]  /*4c9d0*/  IMAD.MOV.U32 R13, RZ, RZ, R14 ;  /* 0x000000ffff0d7224 */ /* 0x000fe400078e000e */
[----:B------:R-:W-:Y:S02]  /*4c9e0*/  IMAD.MOV.U32 R66, RZ, RZ, R63 ;  /* 0x000000ffff427224 */ /* 0x000fe400078e003f */
[----:B------:R-:W-:Y:S02]  /*4c9f0*/  IMAD.MOV.U32 R14, RZ, RZ, R11 ;  /* 0x000000ffff0e7224 */ /* 0x000fe400078e000b */
.L_x_51261:
[----:B------:R-:W-:Y:S05]  /*4ca00*/  BSYNC B1 ;  /* 0x0000000000017941 */ /* 0x000fea0003800000 */
.L_x_51259:
        /* <DEDUP_REMOVED lines=9> */
.L_x_51263:
[----:B------:R-:W-:Y:S02]  /*4caa0*/  IMAD.MOV.U32 R64, RZ, RZ, R65 ;  /* 0x000000ffff407224 */ /* 0x000fe400078e0041 */
[----:B------:R-:W-:Y:S02]  /*4cab0*/  IMAD.MOV.U32 R12, RZ, RZ, R13 ;  /* 0x000000ffff0c7224 */ /* 0x000fe400078e000d */
[----:B------:R-:W-:Y:S02]  /*4cac0*/  IMAD.MOV.U32 R65, RZ, RZ, R62 ;  /* 0x000000ffff417224 */ /* 0x000fe400078e003e */
[----:B------:R-:W-:Y:S02]  /*4cad0*/  IMAD.MOV.U32 R13, RZ, RZ, R10 ;  /* 0x000000ffff0d7224 */ /* 0x000fe400078e000a */
.L_x_51264:
[----:B------:R-:W-:Y:S05]  /*4cae0*/  BSYNC B1 ;  /* 0x0000000000017941 */ /* 0x000fea0003800000 */
.L_x_51262:
        /* <DEDUP_REMOVED lines=9> */
.L_x_51266:
[----:B------:R-:W-:Y:S02]  /*4cb80*/  IMAD.MOV.U32 R63, RZ, RZ, R64 ;  /* 0x000000ffff3f7224 */ /* 0x000fe400078e0040 */
[----:B------:R-:W-:Y:S02]  /*4cb90*/  IMAD.MOV.U32 R11, RZ, RZ, R12 ;  /* 0x000000ffff0b7224 */ /* 0x000fe400078e000c */
[----:B------:R-:W-:Y:S02]  /*4cba0*/  IMAD.MOV.U32 R64, RZ, RZ, R61 ;  /* 0x000000ffff407224 */ /* 0x000fe400078e003d */
[----:B------:R-:W-:Y:S02]  /*4cbb0*/  IMAD.MOV.U32 R12, RZ, RZ, R9 ;  /* 0x000000ffff0c7224 */ /* 0x000fe400078e0009 */
.L_x_51267:
[----:B------:R-:W-:Y:S05]  /*4cbc0*/  BSYNC B1 ;  /* 0x0000000000017941 */ /* 0x000fea0003800000 */
.L_x_51265:
        /* <DEDUP_REMOVED lines=9> */
.L_x_51269:
[----:B------:R-:W-:Y:S02]  /*4cc60*/  IMAD.MOV.U32 R62, RZ, RZ, R63 ;  /* 0x000000ffff3e7224 */ /* 0x000fe400078e003f */
[----:B------:R-:W-:Y:S02]  /*4cc70*/  IMAD.MOV.U32 R10, RZ, RZ, R11 ;  /* 0x000000ffff0a7224 */ /* 0x000fe400078e000b */
[----:B------:R-:W-:Y:S02]  /*4cc80*/  IMAD.MOV.U32 R63, RZ, RZ, R60 ;  /* 0x000000ffff3f7224 */ /* 0x000fe400078e003c */
[----:B------:R-:W-:Y:S02]  /*4cc90*/  IMAD.MOV.U32 R11, RZ, RZ, R8 ;  /* 0x000000ffff0b7224 */ /* 0x000fe400078e0008 */
.L_x_51270:
[----:B------:R-:W-:Y:S05]  /*4cca0*/  BSYNC B1 ;  /* 0x0000000000017941 */ /* 0x000fea0003800000 */
.L_x_51268:
        /* <DEDUP_REMOVED lines=9> */
.L_x_51272:
[----:B------:R-:W-:Y:S02]  /*4cd40*/  IMAD.MOV.U32 R9, RZ, RZ, R62 ;  /* 0x000000ffff097224 */ /* 0x000fe400078e003e */
[----:B------:R-:W-:Y:S02]  /*4cd50*/  IMAD.MOV.U32 R8, RZ, RZ, R10 ;  /* 0x000000ffff087224 */ /* 0x000fe400078e000a */
[----:B------:R-:W-:Y:S02]  /*4cd60*/  IMAD.MOV.U32 R62, RZ, RZ, R59 ;  /* 0x000000ffff3e7224 */ /* 0x000fe400078e003b */
[----:B------:R-:W-:Y:S02]  /*4cd70*/  IMAD.MOV.U32 R10, RZ, RZ, R7 ;  /* 0x000000ffff0a7224 */ /* 0x000fe400078e0007 */
.L_x_51273:
[----:B------:R-:W-:Y:S05]  /*4cd80*/  BSYNC B1 ;  /* 0x0000000000017941 */ /* 0x000fea0003800000 */
.L_x_51271:
        /* <DEDUP_REMOVED lines=9> */
.L_x_51275:
[----:B------:R-:W-:Y:S02]  /*4ce20*/  IMAD.MOV.U32 R59, RZ, RZ, R9 ;  /* 0x000000ffff3b7224 */ /* 0x000fe400078e0009 */
[----:B------:R-:W-:Y:S02]  /*4ce30*/  IMAD.MOV.U32 R7, RZ, RZ, R8 ;  /* 0x000000ffff077224 */ /* 0x000fe400078e0008 */
[----:B------:R-:W-:Y:S02]  /*4ce40*/  IMAD.MOV.U32 R9, RZ, RZ, R6 ;  /* 0x000000ffff097224 */ /* 0x000fe400078e0006 */
[----:B------:R-:W-:Y:S02]  /*4ce50*/  IMAD.MOV.U32 R8, RZ, RZ, R5 ;  /* 0x000000ffff087224 */ /* 0x000fe400078e0005 */
.L_x_51276:
[----:B------:R-:W-:Y:S05]  /*4ce60*/  BSYNC B1 ;  /* 0x0000000000017941 */ /* 0x000fea0003800000 */
.L_x_51274:
        /* <DEDUP_REMOVED lines=16> */
.L_x_51278:
[----:B------:R-:W-:Y:S01]  /*4cf70*/  IMAD.MOV.U32 R32, RZ, RZ, R19 ;  /* 0x000000ffff207224 */ /* 0x000fe200078e0013 */
[----:B------:R-:W-:Y:S01]  /*4cf80*/  MOV R19, R56 ;  /* 0x0000003800137202 */ /* 0x000fe20000000f00 */
[----:B------:R-:W-:Y:S02]  /*4cf90*/  IMAD.MOV.U32 R6, RZ, RZ, R71 ;  /* 0x000000ffff067224 */ /* 0x000fe400078e0047 */
[----:B------:R-:W-:Y:S02]  /*4cfa0*/  IMAD.MOV.U32 R71, RZ, RZ, R4 ;  /* 0x000000ffff477224 */ /* 0x000fe400078e0004 */
.L_x_51279:
[----:B------:R-:W-:Y:S05]  /*4cfb0*/  BSYNC B1 ;  /* 0x0000000000017941 */ /* 0x000fea0003800000 */
.L_x_51277:
        /* <DEDUP_REMOVED lines=9> */
.L_x_51281:
[----:B------:R-:W-:Y:S01]  /*4d050*/  IMAD.MOV.U32 R61, RZ, RZ, R32 ;  /* 0x000000ffff3d7224 */ /* 0x000fe200078e0020 */
[----:B------:R-:W-:Y:S01]  /*4d060*/  MOV R32, R55 ;  /* 0x0000003700207202 */ /* 0x000fe20000000f00 */
[----:B------:R-:W-:Y:S02]  /*4d070*/  IMAD.MOV.U32 R5, RZ, RZ, R6 ;  /* 0x000000ffff057224 */ /* 0x000fe400078e0006 */
[----:B------:R-:W-:Y:S02]  /*4d080*/  IMAD.MOV.U32 R6, RZ, RZ, R51 ;  /* 0x000000ffff067224 */ /* 0x000fe400078e0033 */
.L_x_51282:
[----:B------:R-:W-:Y:S05]  /*4d090*/  BSYNC B1 ;  /* 0x0000000000017941 */ /* 0x000fea0003800000 */
.L_x_51280:
        /* <DEDUP_REMOVED lines=9> */
.L_x_51284:
[----:B------:R-:W-:Y:S01]  /*4d130*/  IMAD.MOV.U32 R44, RZ, RZ, R61 ;  /* 0x000000ffff2c7224 */ /* 0x000fe200078e003d */
[----:B------:R-:W-:Y:S01]  /*4d140*/  MOV R61, R50 ;  /* 0x00000032003d7202 */ /* 0x000fe20000000f00 */
[----:B------:R-:W-:Y:S02]  /*4d150*/  IMAD.MOV.U32 R4, RZ, RZ, R5 ;  /* 0x000000ffff047224 */ /* 0x000fe400078e0005 */
[----:B------:R-:W-:Y:S02]  /*4d160*/  IMAD.MOV.U32 R5, RZ, RZ, R48 ;  /* 0x000000ffff057224 */ /* 0x000fe400078e0030 */
.L_x_51285:
[----:B------:R-:W-:Y:S05]  /*4d170*/  BSYNC B1 ;  /* 0x0000000000017941 */ /* 0x000fea0003800000 */
.L_x_51283:
        /* <DEDUP_REMOVED lines=9> */
.L_x_51287:
[----:B------:R-:W-:Y:S01]  /*4d210*/  IMAD.MOV.U32 R55, RZ, RZ, R44 ;  /* 0x000000ffff377224 */ /* 0x000fe200078e002c */
[----:B------:R-:W-:Y:S01]  /*4d220*/  MOV R44, R57 ;  /* 0x00000039002c7202 */ /* 0x000fe20000000f00 */
[----:B------:R-:W-:Y:S02]  /*4d230*/  IMAD.MOV.U32 R51, RZ, RZ, R4 ;  /* 0x000000ffff337224 */ /* 0x000fe400078e0004 */
[----:B------:R-:W-:Y:S02]  /*4d240*/  IMAD.MOV.U32 R4, RZ, RZ, R3 ;  /* 0x000000ffff047224 */ /* 0x000fe400078e0003 */
.L_x_51288:
[----:B------:R-:W-:Y:S05]  /*4d250*/  BSYNC B1 ;  /* 0x0000000000017941 */ /* 0x000fea0003800000 */
.L_x_51286:
        /* <DEDUP_REMOVED lines=9> */
.L_x_51290:
[----:B------:R-:W-:Y:S01]  /*4d2f0*/  IMAD.MOV.U32 R50, RZ, RZ, R55 ;  /* 0x000000ffff327224 */ /* 0x000fe200078e0037 */
[----:B------:R-:W-:Y:S01]  /*4d300*/  MOV R55, R54 ;  /* 0x0000003600377202 */ /* 0x000fe20000000f00 */
[----:B------:R-:W-:Y:S02]  /*4d310*/  IMAD.MOV.U32 R48, RZ, RZ, R51 ;  /* 0x000000ffff307224 */ /* 0x000fe400078e0033 */
[----:B------:R-:W-:Y:S02]  /*4d320*/  IMAD.MOV.U32 R51, RZ, RZ, R18 ;  /* 0x000000ffff337224 */ /* 0x000fe400078e0012 */
.L_x_51291:
[----:B------:R-:W-:Y:S05]  /*4d330*/  BSYNC B1 ;  /* 0x0000000000017941 */ /* 0x000fea0003800000 */
.L_x_51289:
        /* <DEDUP_REMOVED lines=9> */
.L_x_51293:
[----:B------:R-:W-:Y:S01]  /*4d3d0*/  IMAD.MOV.U32 R57, RZ, RZ, R50 ;  /* 0x000000ffff397224 */ /* 0x000fe200078e0032 */
[----:B------:R-:W-:Y:S01]  /*4d3e0*/  MOV R50, R69 ;  /* 0x0000004500327202 */ /* 0x000fe20000000f00 */
[----:B------:R-:W-:Y:S02]  /*4d3f0*/  IMAD.MOV.U32 R3, RZ, RZ, R48 ;  /* 0x000000ffff037224 */ /* 0x000fe400078e0030 */
[----:B------:R-:W-:Y:S02]  /*4d400*/  IMAD.MOV.U32 R48, RZ, RZ, R17 ;  /* 0x000000ffff307224 */ /* 0x000fe400078e0011 */
.L_x_51294:
[----:B------:R-:W-:Y:S05]  /*4d410*/  BSYNC B1 ;  /* 0x0000000000017941 */ /* 0x000fea0003800000 */
.L_x_51292:
        /* <DEDUP_REMOVED lines=9> */
.L_x_51296:
[----:B------:R-:W-:Y:S01]  /*4d4b0*/  IMAD.MOV.U32 R54, RZ, RZ, R57 ;  /* 0x000000ffff367224 */ /* 0x000fe200078e0039 */
[----:B------:R-:W-:Y:S01]  /*4d4c0*/  MOV R57, R58 ;  /* 0x0000003a00397202 */ /* 0x000fe20000000f00 */
[----:B------:R-:W-:Y:S02]  /*4d4d0*/  IMAD.MOV.U32 R18, RZ, RZ, R3 ;  /* 0x000000ffff127224 */ /* 0x000fe400078e0003 */
[----:B------:R-:W-:Y:S02]  /*4d4e0*/  IMAD.MOV.U32 R3, RZ, RZ, R16 ;  /* 0x000000ffff037224 */ /* 0x000fe400078e0010 */
.L_x_51297:
[----:B------:R-:W-:Y:S05]  /*4d4f0*/  BSYNC B1 ;  /* 0x0000000000017941 */ /* 0x000fea0003800000 */
.L_x_51295:
        /* <DEDUP_REMOVED lines=9> */
.L_x_51299:
[----:B------:R-:W-:Y:S01]  /*4d590*/  IMAD.MOV.U32 R69, RZ, RZ, R54 ;  /* 0x000000ffff457224 */ /* 0x000fe200078e0036 */
[----:B------:R-:W-:Y:S01]  /*4d5a0*/  MOV R54, R67 ;  /* 0x0000004300367202 */ /* 0x000fe20000000f00 */
[----:B------:R-:W-:Y:S02]  /*4d5b0*/  IMAD.MOV.U32 R17, RZ, RZ, R18 ;  /* 0x000000ffff117224 */ /* 0x000fe400078e0012 */
[----:B------:R-:W-:Y:S02]  /*4d5c0*/  IMAD.MOV.U32 R18, RZ, RZ, R15 ;  /* 0x000000ffff127224 */ /* 0x000fe400078e000f */
.L_x_51300:
[----:B------:R-:W-:Y:S05]  /*4d5d0*/  BSYNC B1 ;  /* 0x0000000000017941 */ /* 0x000fea0003800000 */
.L_x_51298:
        /* <DEDUP_REMOVED lines=9> */
.L_x_51302:
[----:B------:R-:W-:Y:S01]  /*4d670*/  IMAD.MOV.U32 R56, RZ, RZ, R69 ;  /* 0x000000ffff387224 */ /* 0x000fe200078e0045 */
[----:B------:R-:W-:Y:S01]  /*4d680*/  MOV R69, R66 ;  /* 0x0000004200457202 */ /* 0x000fe20000000f00 */
[----:B------:R-:W-:Y:S02]  /*4d690*/  IMAD.MOV.U32 R16, RZ, RZ, R17 ;  /* 0x000000ffff107224 */ /* 0x000fe400078e0011 */
[----:B------:R-:W-:Y:S02]  /*4d6a0*/  IMAD.MOV.U32 R17, RZ, RZ, R14 ;  /* 0x000000ffff117224 */ /* 0x000fe400078e000e */
.L_x_51303:
[----:B------:R-:W-:Y:S05]  /*4d6b0*/  BSYNC B1 ;  /* 0x0000000000017941 */ /* 0x000fea0003800000 */
.L_x_51301:
        /* <DEDUP_REMOVED lines=9> */
.L_x_51305:
[----:B------:R-:W-:Y:S01]  /*4d750*/  IMAD.MOV.U32 R67, RZ, RZ, R56 ;  /* 0x000000ffff437224 */ /* 0x000fe200078e0038 */
[----:B------:R-:W-:Y:S01]  /*4d760*/  MOV R56, R65 ;  /* 0x0000004100387202 */ /* 0x000fe20000000f00 */
[----:B------:R-:W-:Y:S02]  /*4d770*/  IMAD.MOV.U32 R15, RZ, RZ, R16 ;  /* 0x000000ffff0f7224 */ /* 0x000fe400078e0010 */
[----:B------:R-:W-:Y:S02]  /*4d780*/  IMAD.MOV.U32 R16, RZ, RZ, R13 ;  /* 0x000000ffff107224 */ /* 0x000fe400078e000d */
.L_x_51306:
[----:B------:R-:W-:Y:S05]  /*4d790*/  BSYNC B1 ;  /* 0x0000000000017941 */ /* 0x000fea0003800000 */
.L_x_51304:
        /* <DEDUP_REMOVED lines=9> */
.L_x_51308:
[----:B------:R-:W-:Y:S01]  /*4d830*/  IMAD.MOV.U32 R58, RZ, RZ, R67 ;  /* 0x000000ffff3a7224 */ /* 0x000fe200078e0043 */
[----:B------:R-:W-:Y:S01]  /*4d840*/  MOV R67, R64 ;  /* 0x0000004000437202 */ /* 0x000fe20000000f00 */
[----:B------:R-:W-:Y:S02]  /*4d850*/  IMAD.MOV.U32 R14, RZ, RZ, R15 ;  /* 0x000000ffff0e7224 */ /* 0x000fe400078e000f */
[----:B------:R-:W-:Y:S02]  /*4d860*/  IMAD.MOV.U32 R15, RZ, RZ, R12 ;  /* 0x000000ffff0f7224 */ /* 0x000fe400078e000c */
.L_x_51309:
[----:B------:R-:W-:Y:S05]  /*4d870*/  BSYNC B1 ;  /* 0x0000000000017941 */ /* 0x000fea0003800000 */
.L_x_51307:
        /* <DEDUP_REMOVED lines=9> */
.L_x_51311:
[----:B------:R-:W-:Y:S01]  /*4d910*/  IMAD.MOV.U32 R65, RZ, RZ, R58 ;  /* 0x000000ffff417224 */ /* 0x000fe200078e003a */
[----:B------:R-:W-:Y:S01]  /*4d920*/  MOV R58, R63 ;  /* 0x0000003f003a7202 */ /* 0x000fe20000000f00 */
[----:B------:R-:W-:Y:S02]  /*4d930*/  IMAD.MOV.U32 R13, RZ, RZ, R14 ;  /* 0x000000ffff0d7224 */ /* 0x000fe400078e000e */
[----:B------:R-:W-:Y:S02]  /*4d940*/  IMAD.MOV.U32 R14, RZ, RZ, R11 ;  /* 0x000000ffff0e7224 */ /* 0x000fe400078e000b */
.L_x_51312:
[----:B------:R-:W-:Y:S05]  /*4d950*/  BSYNC B1 ;  /* 0x0000000000017941 */ /* 0x000fea0003800000 */
.L_x_51310:
        /* <DEDUP_REMOVED lines=9> */
.L_x_51314:
[----:B------:R-:W-:Y:S01]  /*4d9f0*/  IMAD.MOV.U32 R12, RZ, RZ, R65 ;  /* 0x000000ffff0c7224 */ /* 0x000fe200078e0041 */
[----:B------:R-:W-:Y:S01]  /*4da00*/  MOV R65, R62 ;  /* 0x0000003e00417202 */ /* 0x000fe20000000f00 */
[----:B------:R-:W-:Y:S02]  /*4da10*/  IMAD.MOV.U32 R11, RZ, RZ, R13 ;  /* 0x000000ffff0b7224 */ /* 0x000fe400078e000d */
[----:B------:R-:W-:Y:S02]  /*4da20*/  IMAD.MOV.U32 R13, RZ, RZ, R10 ;  /* 0x000000ffff0d7224 */ /* 0x000fe400078e000a */
.L_x_51315:
[----:B------:R-:W-:Y:S05]  /*4da30*/  BSYNC B1 ;  /* 0x0000000000017941 */ /* 0x000fea0003800000 */
.L_x_51313:
        /* <DEDUP_REMOVED lines=9> */
.L_x_51317:
[----:B------:R-:W-:Y:S01]  /*4dad0*/  IMAD.MOV.U32 R60, RZ, RZ, R12 ;  /* 0x000000ffff3c7224 */ /* 0x000fe200078e000c */
[----:B------:R-:W-:Y:S01]  /*4dae0*/  MOV R12, R9 ;  /* 0x00000009000c7202 */ /* 0x000fe20000000f00 */
[----:B------:R-:W-:Y:S02]  /*4daf0*/  IMAD.MOV.U32 R10, RZ, RZ, R11 ;  /* 0x000000ffff0a7224 */ /* 0x000fe400078e000b */
[----:B------:R-:W-:Y:S02]  /*4db00*/  IMAD.MOV.U32 R11, RZ, RZ, R8 ;  /* 0x000000ffff0b7224 */ /* 0x000fe400078e0008 */
.L_x_51318:
[----:B------:R-:W-:Y:S05]  /*4db10*/  BSYNC B1 ;  /* 0x0000000000017941 */ /* 0x000fea0003800000 */
.L_x_51316:
        /* <DEDUP_REMOVED lines=9> */
.L_x_51320:
[----:B------:R-:W-:Y:S01]  /*4dbb0*/  IMAD.MOV.U32 R9, RZ, RZ, R60 ;  /* 0x000000ffff097224 */ /* 0x000fe200078e003c */
[----:B------:R-:W-:Y:S01]  /*4dbc0*/  MOV R60, R59 ;  /* 0x0000003b003c7202 */ /* 0x000fe20000000f00 */
[----:B------:R-:W-:Y:S02]  /*4dbd0*/  IMAD.MOV.U32 R8, RZ, RZ, R10 ;  /* 0x000000ffff087224 */ /* 0x000fe400078e000a */
[----:B------:R-:W-:Y:S02]  /*4dbe0*/  IMAD.MOV.U32 R10, RZ, RZ, R7 ;  /* 0x000000ffff0a7224 */ /* 0x000fe400078e0007 */
.L_x_51321:
[----:B------:R-:W-:Y:S05]  /*4dbf0*/  BSYNC B1 ;  /* 0x0000000000017941 */ /* 0x000fea0003800000 */
.L_x_51319:
        /* <DEDUP_REMOVED lines=16> */
.L_x_51323:
[----:B------:R-:W-:Y:S01]  /*4dd00*/  MOV R64, R19 ;  /* 0x0000001300407202 */ /* 0x000fe20000000f00 */
[----:B------:R-:W-:Y:S02]  /*4dd10*/  IMAD.MOV.U32 R62, RZ, RZ, R71 ;  /* 0x000000ffff3e7224 */ /* 0x000fe400078e0047 */
[----:B------:R-:W-:Y:S02]  /*4dd20*/  IMAD.MOV.U32 R19, RZ, RZ, R32 ;  /* 0x000000ffff137224 */ /* 0x000fe400078e0020 */
[----:B------:R-:W-:Y:S02]  /*4dd30*/  IMAD.MOV.U32 R71, RZ, RZ, R6 ;  /* 0x000000ffff477224 */ /* 0x000fe400078e0006 */
.L_x_51324:
[----:B------:R-:W-:Y:S05]  /*4dd40*/  BSYNC B1 ;  /* 0x0000000000017941 */ /* 0x000fea0003800000 */
.L_x_51322:
        /* <DEDUP_REMOVED lines=9> */
.L_x_51326:
[----:B------:R-:W-:Y:S01]  /*4dde0*/  MOV R33, R64 ;  /* 0x0000004000217202 */ /* 0x000fe20000000f00 */
[----:B------:R-:W-:Y:S02]  /*4ddf0*/  IMAD.MOV.U32 R7, RZ, RZ, R62 ;  /* 0x000000ffff077224 */ /* 0x000fe400078e003e */
[----:B------:R-:W-:Y:S02]  /*4de00*/  IMAD.MOV.U32 R64, RZ, RZ, R61 ;  /* 0x000000ffff407224 */ /* 0x000fe400078e003d */
[----:B------:R-:W-:Y:S02]  /*4de10*/  IMAD.MOV.U32 R62, RZ, RZ, R5 ;  /* 0x000000ffff3e7224 */ /* 0x000fe400078e0005 */
.L_x_51327:
[----:B------:R-:W-:Y:S05]  /*4de20*/  BSYNC B1 ;  /* 0x0000000000017941 */ /* 0x000fea0003800000 */
.L_x_51325:
        /* <DEDUP_REMOVED lines=9> */
.L_x_51329:
[----:B------:R-:W-:Y:S01]  /*4dec0*/  MOV R32, R33 ;  /* 0x0000002100207202 */ /* 0x000fe20000000f00 */
[----:B------:R-:W-:Y:S02]  /*4ded0*/  IMAD.MOV.U32 R6, RZ, RZ, R7 ;  /* 0x000000ffff067224 */ /* 0x000fe400078e0007 */
[----:B------:R-:W-:Y:S02]  /*4dee0*/  IMAD.MOV.U32 R33, RZ, RZ, R44 ;  /* 0x000000ffff217224 */ /* 0x000fe400078e002c */
[----:B------:R-:W-:Y:S02]  /*4def0*/  IMAD.MOV.U32 R7, RZ, RZ, R4 ;  /* 0x000000ffff077224 */ /* 0x000fe400078e0004 */
.L_x_51330:
[----:B------:R-:W-:Y:S05]  /*4df00*/  BSYNC B1 ;  /* 0x0000000000017941 */ /* 0x000fea0003800000 */
.L_x_51328:
        /* <DEDUP_REMOVED lines=9> */
.L_x_51332:
[----:B------:R-:W-:Y:S01]  /*4dfa0*/  MOV R45, R32 ;  /* 0x00000020002d7202 */ /* 0x000fe20000000f00 */
[----:B------:R-:W-:Y:S02]  /*4dfb0*/  IMAD.MOV.U32 R5, RZ, RZ, R6 ;  /* 0x000000ffff057224 */ /* 0x000fe400078e0006 */
[----:B------:R-:W-:Y:S02]  /*4dfc0*/  IMAD.MOV.U32 R32, RZ, RZ, R55 ;  /* 0x000000ffff207224 */ /* 0x000fe400078e0037 */
[----:B------:R-:W-:Y:S02]  /*4dfd0*/  IMAD.MOV.U32 R6, RZ, RZ, R51 ;  /* 0x000000ffff067224 */ /* 0x000fe400078e0033 */
.L_x_51333:
[----:B------:R-:W-:Y:S05]  /*4dfe0*/  BSYNC B1 ;  /* 0x0000000000017941 */ /* 0x000fea0003800000 */
.L_x_51331:
        /* <DEDUP_REMOVED lines=9> */
.L_x_51335:
[----:B------:R-:W-:Y:S01]  /*4e080*/  MOV R44, R45 ;  /* 0x0000002d002c7202 */ /* 0x000fe20000000f00 */
[----:B------:R-:W-:Y:S02]  /*4e090*/  IMAD.MOV.U32 R4, RZ, RZ, R5 ;  /* 0x000000ffff047224 */ /* 0x000fe400078e0005 */
[----:B------:R-:W-:Y:S02]  /*4e0a0*/  IMAD.MOV.U32 R45, RZ, RZ, R50 ;  /* 0x000000ffff2d7224 */ /* 0x000fe400078e0032 */
[----:B------:R-:W-:Y:S02]  /*4e0b0*/  IMAD.MOV.U32 R5, RZ, RZ, R48 ;  /* 0x000000ffff057224 */ /* 0x000fe400078e0030 */
.L_x_51336:
[----:B------:R-:W-:Y:S05]  /*4e0c0*/  BSYNC B1 ;  /* 0x0000000000017941 */ /* 0x000fea0003800000 */
.L_x_51334:
        /* <DEDUP_REMOVED lines=9> */
.L_x_51338:
[----:B------:R-:W-:Y:S01]  /*4e160*/  MOV R55, R44 ;  /* 0x0000002c00377202 */ /* 0x000fe20000000f00 */
[----:B------:R-:W-:Y:S02]  /*4e170*/  IMAD.MOV.U32 R51, RZ, RZ, R4 ;  /* 0x000000ffff337224 */ /* 0x000fe400078e0004 */
[----:B------:R-:W-:Y:S02]  /*4e180*/  IMAD.MOV.U32 R44, RZ, RZ, R57 ;  /* 0x000000ffff2c7224 */ /* 0x000fe400078e0039 */
[----:B------:R-:W-:Y:S02]  /*4e190*/  IMAD.MOV.U32 R4, RZ, RZ, R3 ;  /* 0x000000ffff047224 */ /* 0x000fe400078e0003 */
.L_x_51339:
[----:B------:R-:W-:Y:S05]  /*4e1a0*/  BSYNC B1 ;  /* 0x0000000000017941 */ /* 0x000fea0003800000 */
.L_x_51337:
        /* <DEDUP_REMOVED lines=9> */
.L_x_51341:
[----:B------:R-:W-:Y:S01]  /*4e240*/  MOV R50, R55 ;  /* 0x0000003700327202 */ /* 0x000fe20000000f00 */
[----:B------:R-:W-:Y:S02]  /*4e250*/  IMAD.MOV.U32 R48, RZ, RZ, R51 ;  /* 0x000000ffff307224 */ /* 0x000fe400078e0033 */
[----:B------:R-:W-:Y:S02]  /*4e260*/  IMAD.MOV.U32 R55, RZ, RZ, R54 ;  /* 0x000000ffff377224 */ /* 0x000fe400078e0036 */
[----:B------:R-:W-:Y:S02]  /*4e270*/  IMAD.MOV.U32 R51, RZ, RZ, R18 ;  /* 0x000000ffff337224 */ /* 0x000fe400078e0012 */
.L_x_51342:
[----:B------:R-:W-:Y:S05]  /*4e280*/  BSYNC B1 ;  /* 0x0000000000017941 */ /* 0x000fea0003800000 */
.L_x_51340:
        /* <DEDUP_REMOVED lines=9> */
.L_x_51344:
[----:B------:R-:W-:Y:S01]  /*4e320*/  MOV R57, R50 ;  /* 0x0000003200397202 */ /* 0x000fe20000000f00 */
[----:B------:R-:W-:Y:S02]  /*4e330*/  IMAD.MOV.U32 R3, RZ, RZ, R48 ;  /* 0x000000ffff037224 */ /* 0x000fe400078e0030 */
[----:B------:R-:W-:Y:S02]  /*4e340*/  IMAD.MOV.U32 R50, RZ, RZ, R69 ;  /* 0x000000ffff327224 */ /* 0x000fe400078e0045 */
[----:B------:R-:W-:Y:S02]  /*4e350*/  IMAD.MOV.U32 R48, RZ, RZ, R17 ;  /* 0x000000ffff307224 */ /* 0x000fe400078e0011 */
.L_x_51345:
[----:B------:R-:W-:Y:S05]  /*4e360*/  BSYNC B1 ;  /* 0x0000000000017941 */ /* 0x000fea0003800000 */
.L_x_51343:
        /* <DEDUP_REMOVED lines=9> */
.L_x_51347:
[----:B------:R-:W-:Y:S01]  /*4e400*/  MOV R54, R57 ;  /* 0x0000003900367202 */ /* 0x000fe20000000f00 */
[----:B------:R-:W-:Y:S02]  /*4e410*/  IMAD.MOV.U32 R18, RZ, RZ, R3 ;  /* 0x000000ffff127224 */ /* 0x000fe400078e0003 */
[----:B------:R-:W-:Y:S02]  /*4e420*/  IMAD.MOV.U32 R57, RZ, RZ, R56 ;  /* 0x000000ffff397224 */ /* 0x000fe400078e0038 */
[----:B------:R-:W-:Y:S02]  /*4e430*/  IMAD.MOV.U32 R3, RZ, RZ, R16 ;  /* 0x000000ffff037224 */ /* 0x000fe400078e0010 */
.L_x_51348:
[----:B------:R-:W-:Y:S05]  /*4e440*/  BSYNC B1 ;  /* 0x0000000000017941 */ /* 0x000fea0003800000 */
.L_x_51346:
        /* <DEDUP_REMOVED lines=9> */
.L_x_51350:
[----:B------:R-:W-:Y:S01]  /*4e4e0*/  MOV R59, R54 ;  /* 0x00000036003b7202 */ /* 0x000fe20000000f00 */
[----:B------:R-:W-:Y:S02]  /*4e4f0*/  IMAD.MOV.U32 R17, RZ, RZ, R18 ;  /* 0x000000ffff117224 */ /* 0x000fe400078e0012 */
[----:B------:R-:W-:Y:S02]  /*4e500*/  IMAD.MOV.U32 R54, RZ, RZ, R67 ;  /* 0x000000ffff367224 */ /* 0x000fe400078e0043 */
[----:B------:R-:W-:Y:S02]  /*4e510*/  IMAD.MOV.U32 R18, RZ, RZ, R15 ;  /* 0x000000ffff127224 */ /* 0x000fe400078e000f */
.L_x_51351:
[----:B------:R-:W-:Y:S05]  /*4e520*/  BSYNC B1 ;  /* 0x0000000000017941 */ /* 0x000fea0003800000 */
.L_x_51349:
        /* <DEDUP_REMOVED lines=9> */
.L_x_51353:
[----:B------:R-:W-:Y:S01]  /*4e5c0*/  MOV R56, R59 ;  /* 0x0000003b00387202 */ /* 0x000fe20000000f00 */
[----:B------:R-:W-:Y:S02]  /*4e5d0*/  IMAD.MOV.U32 R16, RZ, RZ, R17 ;  /* 0x000000ffff107224 */ /* 0x000fe400078e0011 */
[----:B------:R-:W-:Y:S02]  /*4e5e0*/  IMAD.MOV.U32 R59, RZ, RZ, R58 ;  /* 0x000000ffff3b7224 */ /* 0x000fe400078e003a */
[----:B------:R-:W-:Y:S02]  /*4e5f0*/  IMAD.MOV.U32 R17, RZ, RZ, R14 ;  /* 0x000000ffff117224 */ /* 0x000fe400078e000e */
.L_x_51354:
[----:B------:R-:W-:Y:S05]  /*4e600*/  BSYNC B1 ;  /* 0x0000000000017941 */ /* 0x000fea0003800000 */
.L_x_51352:
        /* <DEDUP_REMOVED lines=9> */
.L_x_51356:
[----:B------:R-:W-:Y:S01]  /*4e6a0*/  MOV R15, R56 ;  /* 0x00000038000f7202 */ /* 0x000fe20000000f00 */
[----:B------:R-:W-:Y:S02]  /*4e6b0*/  IMAD.MOV.U32 R14, RZ, RZ, R16 ;  /* 0x000000ffff0e7224 */ /* 0x000fe400078e0010 */
[----:B------:R-:W-:Y:S02]  /*4e6c0*/  IMAD.MOV.U32 R56, RZ, RZ, R65 ;  /* 0x000000ffff387224 */ /* 0x000fe400078e0041 */
[----:B------:R-:W-:Y:S02]  /*4e6d0*/  IMAD.MOV.U32 R16, RZ, RZ, R13 ;  /* 0x000000ffff107224 */ /* 0x000fe400078e000d */
.L_x_51357:
[----:B------:R-:W-:Y:S05]  /*4e6e0*/  BSYNC B1 ;  /* 0x0000000000017941 */ /* 0x000fea0003800000 */
.L_x_51355:
        /* <DEDUP_REMOVED lines=9> */
.L_x_51359:
[----:B------:R-:W-:Y:S01]  /*4e780*/  MOV R61, R15 ;  /* 0x0000000f003d7202 */ /* 0x000fe20000000f00 */
[----:B------:R-:W-:Y:S02]  /*4e790*/  IMAD.MOV.U32 R13, RZ, RZ, R14 ;  /* 0x000000ffff0d7224 */ /* 0x000fe400078e000e */
[----:B------:R-:W-:Y:S02]  /*4e7a0*/  IMAD.MOV.U32 R15, RZ, RZ, R12 ;  /* 0x000000ffff0f7224 */ /* 0x000fe400078e000c */
[----:B------:R-:W-:Y:S02]  /*4e7b0*/  IMAD.MOV.U32 R14, RZ, RZ, R11 ;  /* 0x000000ffff0e7224 */ /* 0x000fe400078e000b */
.L_x_51360:
[----:B------:R-:W-:Y:S05]  /*4e7c0*/  BSYNC B1 ;  /* 0x0000000000017941 */ /* 0x000fea0003800000 */
.L_x_51358:
        /* <DEDUP_REMOVED lines=9> */
.L_x_51362:
[----:B------:R-:W-:Y:S01]  /*4e860*/  MOV R12, R61 ;  /* 0x0000003d000c7202 */ /* 0x000fe20000000f00 */
[----:B------:R-:W-:Y:S02]  /*4e870*/  IMAD.MOV.U32 R11, RZ, RZ, R13 ;  /* 0x000000ffff0b7224 */ /* 0x000fe400078e000d */
[----:B------:R-:W-:Y:S02]  /*4e880*/  IMAD.MOV.U32 R61, RZ, RZ, R60 ;  /* 0x000000ffff3d7224 */ /* 0x000fe400078e003c */
[----:B------:R-:W-:Y:S02]  /*4e890*/  IMAD.MOV.U32 R13, RZ, RZ, R10 ;  /* 0x000000ffff0d7224 */ /* 0x000fe400078e000a */
.L_x_51363:
[----:B------:R-:W-:Y:S05]  /*4e8a0*/  BSYNC B1 ;  /* 0x0000000000017941 */ /* 0x000fea0003800000 */
.L_x_51361:
        /* <DEDUP_REMOVED lines=9> */
.L_x_51365:
[----:B------:R-:W-:Y:S01]  /*4e940*/  MOV R58, R12 ;  /* 0x0000000c003a7202 */ /* 0x000fe20000000f00 */
[----:B------:R-:W-:Y:S02]  /*4e950*/  IMAD.MOV.U32 R10, RZ, RZ, R11 ;  /* 0x000000ffff0a7224 */ /* 0x000fe400078e000b */
[----:B------:R-:W-:Y:S02]  /*4e960*/  IMAD.MOV.U32 R12, RZ, RZ, R9 ;  /* 0x000000ffff0c7224 */ /* 0x000fe400078e0009 */
[----:B------:R-:W-:Y:S02]  /*4e970*/  IMAD.MOV.U32 R11, RZ, RZ, R8 ;  /* 0x000000ffff0b7224 */ /* 0x000fe400078e0008 */
.L_x_51366:
[----:B------:R-:W-:Y:S05]  /*4e980*/  BSYNC B1 ;  /* 0x0000000000017941 */ /* 0x000fea0003800000 */
.L_x_51364:
        /* <DEDUP_REMOVED lines=16> */
.L_x_51368:
[----:B------:R-:W-:Y:S02]  /*4ea90*/  IMAD.MOV.U32 R34, RZ, RZ, R19 ;  /* 0x000000ffff227224 */ /* 0x000fe400078e0013 */
[----:B------:R-:W-:Y:S02]  /*4eaa0*/  IMAD.MOV.U32 R8, RZ, RZ, R71 ;  /* 0x000000ffff087224 */ /* 0x000fe400078e0047 */
[----:B------:R-:W-:Y:S02]  /*4eab0*/  IMAD.MOV.U32 R19, RZ, RZ, R64 ;  /* 0x000000ffff137224 */ /* 0x000fe400078e0040 */
[----:B------:R-:W-:Y:S02]  /*4eac0*/  IMAD.MOV.U32 R71, RZ, RZ, R62 ;  /* 0x000000ffff477224 */ /* 0x000fe400078e003e */
.L_x_51369:
[----:B------:R-:W-:Y:S05]  /*4ead0*/  BSYNC B1 ;  /* 0x0000000000017941 */ /* 0x000fea0003800000 */
.L_x_51367:
        /* <DEDUP_REMOVED lines=9> */
.L_x_51371:
[----:B------:R-:W-:Y:S02]  /*4eb70*/  IMAD.MOV.U32 R63, RZ, RZ, R34 ;  /* 0x000000ffff3f7224 */ /* 0x000fe400078e0022 */
[----:B------:R-:W-:Y:S02]  /*4eb80*/  IMAD.MOV.U32 R9, RZ, RZ, R8 ;  /* 0x000000ffff097224 */ /* 0x000fe400078e0008 */
[----:B------:R-:W-:Y:S02]  /*4eb90*/  IMAD.MOV.U32 R34, RZ, RZ, R33 ;  /* 0x000000ffff227224 */ /* 0x000fe400078e0021 */
[----:B------:R-:W-:Y:S02]  /*4eba0*/  IMAD.MOV.U32 R8, RZ, RZ, R7 ;  /* 0x000000ffff087224 */ /* 0x000fe400078e0007 */
.L_x_51372:
[----:B------:R-:W-:Y:S05]  /*4ebb0*/  BSYNC B1 ;  /* 0x0000000000017941 */ /* 0x000fea0003800000 */
.L_x_51370:
        /* <DEDUP_REMOVED lines=9> */
.L_x_51374:
[----:B------:R-:W-:Y:S02]  /*4ec50*/  IMAD.MOV.U32 R60, RZ, RZ, R63 ;  /* 0x000000ffff3c7224 */ /* 0x000fe400078e003f */
[----:B------:R-:W-:Y:S02]  /*4ec60*/  IMAD.MOV.U32 R46, RZ, RZ, R9 ;  /* 0x000000ffff2e7224 */ /* 0x000fe400078e0009 */
[----:B------:R-:W-:Y:S02]  /*4ec70*/  IMAD.MOV.U32 R63, RZ, RZ, R32 ;  /* 0x000000ffff3f7224 */ /* 0x000fe400078e0020 */
[----:B------:R-:W-:Y:S02]  /*4ec80*/  IMAD.MOV.U32 R9, RZ, RZ, R6 ;  /* 0x000000ffff097224 */ /* 0x000fe400078e0006 */
.L_x_51375:
[----:B------:R-:W-:Y:S05]  /*4ec90*/  BSYNC B1 ;  /* 0x0000000000017941 */ /* 0x000fea0003800000 */
.L_x_51373:
        /* <DEDUP_REMOVED lines=9> */
.L_x_51377:
[----:B------:R-:W-:Y:S02]  /*4ed30*/  IMAD.MOV.U32 R33, RZ, RZ, R60 ;  /* 0x000000ffff217224 */ /* 0x000fe400078e003c */
[----:B------:R-:W-:Y:S02]  /*4ed40*/  IMAD.MOV.U32 R7, RZ, RZ, R46 ;  /* 0x000000ffff077224 */ /* 0x000fe400078e002e */
[----:B------:R-:W-:Y:S02]  /*4ed50*/  IMAD.MOV.U32 R60, RZ, RZ, R45 ;  /* 0x000000ffff3c7224 */ /* 0x000fe400078e002d */
[----:B------:R-:W-:Y:S02]  /*4ed60*/  IMAD.MOV.U32 R46, RZ, RZ, R5 ;  /* 0x000000ffff2e7224 */ /* 0x000fe400078e0005 */
.L_x_51378:
[----:B------:R-:W-:Y:S05]  /*4ed70*/  BSYNC B1 ;  /* 0x0000000000017941 */ /* 0x000fea0003800000 */
.L_x_51376:
        /* <DEDUP_REMOVED lines=9> */
.L_x_51380:
[----:B------:R-:W-:Y:S02]  /*4ee10*/  IMAD.MOV.U32 R32, RZ, RZ, R33 ;  /* 0x000000ffff207224 */ /* 0x000fe400078e0021 */
[----:B------:R-:W-:Y:S02]  /*4ee20*/  IMAD.MOV.U32 R6, RZ, RZ, R7 ;  /* 0x000000ffff067224 */ /* 0x000fe400078e0007 */
[----:B------:R-:W-:Y:S02]  /*4ee30*/  IMAD.MOV.U32 R33, RZ, RZ, R44 ;  /* 0x000000ffff217224 */ /* 0x000fe400078e002c */
[----:B------:R-:W-:Y:S02]  /*4ee40*/  IMAD.MOV.U32 R7, RZ, RZ, R4 ;  /* 0x000000ffff077224 */ /* 0x000fe400078e0004 */
.L_x_51381:
[----:B------:R-:W-:Y:S05]  /*4ee50*/  BSYNC B1 ;  /* 0x0000000000017941 */ /* 0x000fea0003800000 */
.L_x_51379:
        /* <DEDUP_REMOVED lines=9> */
.L_x_51383:
[----:B------:R-:W-:Y:S02]  /*4eef0*/  IMAD.MOV.U32 R45, RZ, RZ, R32 ;  /* 0x000000ffff2d7224 */ /* 0x000fe400078e0020 */
[----:B------:R-:W-:Y:S02]  /*4ef00*/  IMAD.MOV.U32 R5, RZ, RZ, R6 ;  /* 0x000000ffff057224 */ /* 0x000fe400078e0006 */
[----:B------:R-:W-:Y:S02]  /*4ef10*/  IMAD.MOV.U32 R32, RZ, RZ, R55 ;  /* 0x000000ffff207224 */ /* 0x000fe400078e0037 */
[----:B------:R-:W-:Y:S02]  /*4ef20*/  IMAD.MOV.U32 R6, RZ, RZ, R51 ;  /* 0x000000ffff067224 */ /* 0x000fe400078e0033 */
.L_x_51384:
[----:B------:R-:W-:Y:S05]  /*4ef30*/  BSYNC B1 ;  /* 0x0000000000017941 */ /* 0x000fea0003800000 */
.L_x_51382:
        /* <DEDUP_REMOVED lines=9> */
.L_x_51386:
[----:B------:R-:W-:Y:S02]  /*4efd0*/  IMAD.MOV.U32 R44, RZ, RZ, R45 ;  /* 0x000000ffff2c7224 */ /* 0x000fe400078e002d */
[----:B------:R-:W-:Y:S02]  /*4efe0*/  IMAD.MOV.U32 R4, RZ, RZ, R5 ;  /* 0x000000ffff047224 */ /* 0x000fe400078e0005 */
[----:B------:R-:W-:Y:S02]  /*4eff0*/  IMAD.MOV.U32 R45, RZ, RZ, R50 ;  /* 0x000000ffff2d7224 */ /* 0x000fe400078e0032 */
[----:B------:R-:W-:Y:S02]  /*4f000*/  IMAD.MOV.U32 R5, RZ, RZ, R48 ;  /* 0x000000ffff057224 */ /* 0x000fe400078e0030 */
.L_x_51387:
[----:B------:R-:W-:Y:S05]  /*4f010*/  BSYNC B1 ;  /* 0x0000000000017941 */ /* 0x000fea0003800000 */
.L_x_51385:
        /* <DEDUP_REMOVED lines=9> */
.L_x_51389:
[----:B------:R-:W-:Y:S02]  /*4f0b0*/  IMAD.MOV.U32 R55, RZ, RZ, R44 ;  /* 0x000000ffff377224 */ /* 0x000fe400078e002c */
[----:B------:R-:W-:Y:S02]  /*4f0c0*/  IMAD.MOV.U32 R51, RZ, RZ, R4 ;  /* 0x000000ffff337224 */ /* 0x000fe400078e0004 */
[----:B------:R-:W-:Y:S02]  /*4f0d0*/  IMAD.MOV.U32 R44, RZ, RZ, R57 ;  /* 0x000000ffff2c7224 */ /* 0x000fe400078e0039 */
[----:B------:R-:W-:Y:S02]  /*4f0e0*/  IMAD.MOV.U32 R4, RZ, RZ, R3 ;  /* 0x000000ffff047224 */ /* 0x000fe400078e0003 */
.L_x_51390:
[----:B------:R-:W-:Y:S05]  /*4f0f0*/  BSYNC B1 ;  /* 0x0000000000017941 */ /* 0x000fea0003800000 */
.L_x_51388:
        /* <DEDUP_REMOVED lines=9> */
.L_x_51392:
[----:B------:R-:W-:Y:S02]  /*4f190*/  IMAD.MOV.U32 R50, RZ, RZ, R55 ;  /* 0x000000ffff327224 */ /* 0x000fe400078e0037 */
[----:B------:R-:W-:Y:S02]  /*4f1a0*/  IMAD.MOV.U32 R48, RZ, RZ, R51 ;  /* 0x000000ffff307224 */ /* 0x000fe400078e0033 */
[----:B------:R-:W-:Y:S02]  /*4f1b0*/  IMAD.MOV.U32 R55, RZ, RZ, R54 ;  /* 0x000000ffff377224 */ /* 0x000fe400078e0036 */
[----:B------:R-:W-:Y:S02]  /*4f1c0*/  IMAD.MOV.U32 R51, RZ, RZ, R18 ;  /* 0x000000ffff337224 */ /* 0x000fe400078e0012 */
.L_x_51393:
[----:B------:R-:W-:Y:S05]  /*4f1d0*/  BSYNC B1 ;  /* 0x0000000000017941 */ /* 0x000fea0003800000 */
.L_x_51391:
        /* <DEDUP_REMOVED lines=9> */
.L_x_51395:
[----:B------:R-:W-:Y:S02]  /*4f270*/  IMAD.MOV.U32 R57, RZ, RZ, R50 ;  /* 0x000000ffff397224 */ /* 0x000fe400078e0032 */
[----:B------:R-:W-:Y:S02]  /*4f280*/  IMAD.MOV.U32 R3, RZ, RZ, R48 ;  /* 0x000000ffff037224 */ /* 0x000fe400078e0030 */
[----:B------:R-:W-:Y:S02]  /*4f290*/  IMAD.MOV.U32 R50, RZ, RZ, R59 ;  /* 0x000000ffff327224 */ /* 0x000fe400078e003b */
[----:B------:R-:W-:Y:S02]  /*4f2a0*/  IMAD.MOV.U32 R48, RZ, RZ, R17 ;  /* 0x000000ffff307224 */ /* 0x000fe400078e0011 */
.L_x_51396:
[----:B------:R-:W-:Y:S05]  /*4f2b0*/  BSYNC B1 ;  /* 0x0000000000017941 */ /* 0x000fea0003800000 */
.L_x_51394:
        /* <DEDUP_REMOVED lines=9> */
.L_x_51398:
[----:B------:R-:W-:Y:S02]  /*4f350*/  IMAD.MOV.U32 R18, RZ, RZ, R57 ;  /* 0x000000ffff127224 */ /* 0x000fe400078e0039 */
[----:B------:R-:W-:Y:S02]  /*4f360*/  IMAD.MOV.U32 R17, RZ, RZ, R3 ;  /* 0x000000ffff117224 */ /* 0x000fe400078e0003 */
[----:B------:R-:W-:Y:S02]  /*4f370*/  IMAD.MOV.U32 R57, RZ, RZ, R56 ;  /* 0x000000ffff397224 */ /* 0x000fe400078e0038 */
[----:B------:R-:W-:Y:S02]  /*4f380*/  IMAD.MOV.U32 R3, RZ, RZ, R16 ;  /* 0x000000ffff037224 */ /* 0x000fe400078e0010 */
.L_x_51399:
[----:B------:R-:W-:Y:S05]  /*4f390*/  BSYNC B1 ;  /* 0x0000000000017941 */ /* 0x000fea0003800000 */
.L_x_51397:
        /* <DEDUP_REMOVED lines=9> */
.L_x_51401:
[----:B------:R-:W-:Y:S02]  /*4f430*/  IMAD.MOV.U32 R54, RZ, RZ, R18 ;  /* 0x000000ffff367224 */ /* 0x000fe400078e0012 */
[----:B------:R-:W-:Y:S02]  /*4f440*/  IMAD.MOV.U32 R16, RZ, RZ, R17 ;  /* 0x000000ffff107224 */ /* 0x000fe400078e0011 */
[----:B------:R-:W-:Y:S02]  /*4f450*/  IMAD.MOV.U32 R18, RZ, RZ, R15 ;  /* 0x000000ffff127224 */ /* 0x000fe400078e000f */
[----:B------:R-:W-:Y:S02]  /*4f460*/  IMAD.MOV.U32 R17, RZ, RZ, R14 ;  /* 0x000000ffff117224 */ /* 0x000fe400078e000e */
.L_x_51402:
[----:B------:R-:W-:Y:S05]  /*4f470*/  BSYNC B1 ;  /* 0x0000000000017941 */ /* 0x000fea0003800000 */
.L_x_51400:
        /* <DEDUP_REMOVED lines=9> */
.L_x_51404:
[----:B------:R-:W-:Y:S02]  /*4f510*/  IMAD.MOV.U32 R15, RZ, RZ, R54 ;  /* 0x000000ffff0f7224 */ /* 0x000fe400078e0036 */
[----:B------:R-:W-:Y:S02]  /*4f520*/  IMAD.MOV.U32 R14, RZ, RZ, R16 ;  /* 0x000000ffff0e7224 */ /* 0x000fe400078e0010 */
[----:B------:R-:W-:Y:S02]  /*4f530*/  IMAD.MOV.U32 R54, RZ, RZ, R61 ;  /* 0x000000ffff367224 */ /* 0x000fe400078e003d */
[----:B------:R-:W-:Y:S02]  /*4f540*/  IMAD.MOV.U32 R16, RZ, RZ, R13 ;  /* 0x000000ffff107224 */ /* 0x000fe400078e000d */
.L_x_51405:
[----:B------:R-:W-:Y:S05]  /*4f550*/  BSYNC B1 ;  /* 0x0000000000017941 */ /* 0x000fea0003800000 */
.L_x_51403:
        /* <DEDUP_REMOVED lines=9> */
.L_x_51407:
[----:B------:R-:W-:Y:S02]  /*4f5f0*/  IMAD.MOV.U32 R59, RZ, RZ, R15 ;  /* 0x000000ffff3b7224 */ /* 0x000fe400078e000f */
[----:B------:R-:W-:Y:S02]  /*4f600*/  IMAD.MOV.U32 R13, RZ, RZ, R14 ;  /* 0x000000ffff0d7224 */ /* 0x000fe400078e000e */
[----:B------:R-:W-:Y:S02]  /*4f610*/  IMAD.MOV.U32 R15, RZ, RZ, R12 ;  /* 0x000000ffff0f7224 */ /* 0x000fe400078e000c */
[----:B------:R-:W-:Y:S02]  /*4f620*/  IMAD.MOV.U32 R14, RZ, RZ, R11 ;  /* 0x000000ffff0e7224 */ /* 0x000fe400078e000b */
.L_x_51408:
[----:B------:R-:W-:Y:S05]  /*4f630*/  BSYNC B1 ;  /* 0x0000000000017941 */ /* 0x000fea0003800000 */
.L_x_51406:
        /* <DEDUP_REMOVED lines=9> */
.L_x_51410:
[----:B------:R-:W-:Y:S02]  /*4f6d0*/  IMAD.MOV.U32 R12, RZ, RZ, R59 ;  /* 0x000000ffff0c7224 */ /* 0x000fe400078e003b */
[----:B------:R-:W-:Y:S02]  /*4f6e0*/  IMAD.MOV.U32 R11, RZ, RZ, R13 ;  /* 0x000000ffff0b7224 */ /* 0x000fe400078e000d */
[----:B------:R-:W-:Y:S02]  /*4f6f0*/  IMAD.MOV.U32 R59, RZ, RZ, R58 ;  /* 0x000000ffff3b7224 */ /* 0x000fe400078e003a */
[----:B------:R-:W-:Y:S02]  /*4f700*/  IMAD.MOV.U32 R13, RZ, RZ, R10 ;  /* 0x000000ffff0d7224 */ /* 0x000fe400078e000a */
.L_x_51411:
[----:B------:R-:W-:Y:S05]  /*4f710*/  BSYNC B1 ;  /* 0x0000000000017941 */ /* 0x000fea0003800000 */
.L_x_51409:
        /* <DEDUP_REMOVED lines=16> */
.L_x_51413:
[----:B------:R-:W-:Y:S01]  /*4f820*/  IMAD.MOV.U32 R56, RZ, RZ, R19 ;  /* 0x000000ffff387224 */ /* 0x000fe200078e0013 */
[----:B------:R-:W-:Y:S01]  /*4f830*/  MOV R19, R34 ;  /* 0x0000002200137202 */ /* 0x000fe20000000f00 */
[----:B------:R-:W-:Y:S02]  /*4f840*/  IMAD.MOV.U32 R10, RZ, RZ, R71 ;  /* 0x000000ffff0a7224 */ /* 0x000fe400078e0047 */
[----:B------:R-:W-:Y:S02]  /*4f850*/  IMAD.MOV.U32 R71, RZ, RZ, R8 ;  /* 0x000000ffff477224 */ /* 0x000fe400078e0008 */
.L_x_51414:
[----:B------:R-:W-:Y:S05]  /*4f860*/  BSYNC B1 ;  /* 0x0000000000017941 */ /* 0x000fea0003800000 */
.L_x_51412:
        /* <DEDUP_REMOVED lines=9> */
.L_x_51416:
[----:B------:R-:W-:Y:S01]  /*4f900*/  IMAD.MOV.U32 R47, RZ, RZ, R56 ;  /* 0x000000ffff2f7224 */ /* 0x000fe200078e0038 */
[----:B------:R-:W-:Y:S01]  /*4f910*/  MOV R56, R63 ;  /* 0x0000003f00387202 */ /* 0x000fe20000000f00 */
[----:B------:R-:W-:Y:S02]  /*4f920*/  IMAD.MOV.U32 R35, RZ, RZ, R10 ;  /* 0x000000ffff237224 */ /* 0x000fe400078e000a */
[----:B------:R-:W-:Y:S02]  /*4f930*/  IMAD.MOV.U32 R10, RZ, RZ, R9 ;  /* 0x000000ffff0a7224 */ /* 0x000fe400078e0009 */
.L_x_51417:
[----:B------:R-:W-:Y:S05]  /*4f940*/  BSYNC B1 ;  /* 0x0000000000017941 */ /* 0x000fea0003800000 */
.L_x_51415:
        /* <DEDUP_REMOVED lines=9> */
.L_x_51419:
[----:B------:R-:W-:Y:S01]  /*4f9e0*/  IMAD.MOV.U32 R34, RZ, RZ, R47 ;  /* 0x000000ffff227224 */ /* 0x000fe200078e002f */
[----:B------:R-:W-:Y:S01]  /*4f9f0*/  MOV R47, R60 ;  /* 0x0000003c002f7202 */ /* 0x000fe20000000f00 */
[----:B------:R-:W-:Y:S02]  /*4fa00*/  IMAD.MOV.U32 R8, RZ, RZ, R35 ;  /* 0x000000ffff087224 */ /* 0x000fe400078e0023 */
[----:B------:R-:W-:Y:S02]  /*4fa10*/  IMAD.MOV.U32 R35, RZ, RZ, R46 ;  /* 0x000000ffff237224 */ /* 0x000fe400078e002e */
.L_x_51420:
[----:B------:R-:W-:Y:S05]  /*4fa20*/  BSYNC B1 ;  /* 0x0000000000017941 */ /* 0x000fea0003800000 */
.L_x_51418:
        /* <DEDUP_REMOVED lines=9> */
.L_x_51422:
[----:B------:R-:W-:Y:S01]  /*4fac0*/  IMAD.MOV.U32 R61, RZ, RZ, R34 ;  /* 0x000000ffff3d7224 */ /* 0x000fe200078e0022 */
[----:B------:R-:W-:Y:S01]  /*4fad0*/  MOV R34, R33 ;  /* 0x0000002100227202 */ /* 0x000fe20000000f00 */
[----:B------:R-:W-:Y:S02]  /*4fae0*/  IMAD.MOV.U32 R9, RZ, RZ, R8 ;  /* 0x000000ffff097224 */ /* 0x000fe400078e0008 */
[----:B------:R-:W-:Y:S02]  /*4faf0*/  IMAD.MOV.U32 R8, RZ, RZ, R7 ;  /* 0x000000ffff087224 */ /* 0x000fe400078e0007 */
.L_x_51423:
[----:B------:R-:W-:Y:S05]  /*4fb00*/  BSYNC B1 ;  /* 0x0000000000017941 */ /* 0x000fea0003800000 */
.L_x_51421:
        /* <DEDUP_REMOVED lines=9> */
.L_x_51425:
[----:B------:R-:W-:Y:S01]  /*4fba0*/  IMAD.MOV.U32 R58, RZ, RZ, R61 ;  /* 0x000000ffff3a7224 */ /* 0x000fe200078e003d */
[----:B------:R-:W-:Y:S01]  /*4fbb0*/  MOV R61, R32 ;  /* 0x00000020003d7202 */ /* 0x000fe20000000f00 */
[----:B------:R-:W-:Y:S02]  /*4fbc0*/  IMAD.MOV.U32 R46, RZ, RZ, R9 ;  /* 0x000000ffff2e7224 */ /* 0x000fe400078e0009 */
[----:B------:R-:W-:Y:S02]  /*4fbd0*/  IMAD.MOV.U32 R9, RZ, RZ, R6 ;  /* 0x000000ffff097224 */ /* 0x000fe400078e0006 */
.L_x_51426:
[----:B------:R-:W-:Y:S05]  /*4fbe0*/  BSYNC B1 ;  /* 0x0000000000017941 */ /* 0x000fea0003800000 */
.L_x_51424:
        /* <DEDUP_REMOVED lines=9> */
.L_x_51428:
[----:B------:R-:W-:Y:S01]  /*4fc80*/  IMAD.MOV.U32 R33, RZ, RZ, R58 ;  /* 0x000000ffff217224 */ /* 0x000fe200078e003a */
[----:B------:R-:W-:Y:S01]  /*4fc90*/  MOV R58, R45 ;  /* 0x0000002d003a7202 */ /* 0x000fe20000000f00 */
[----:B------:R-:W-:Y:S02]  /*4fca0*/  IMAD.MOV.U32 R7, RZ, RZ, R46 ;  /* 0x000000ffff077224 */ /* 0x000fe400078e002e */
[----:B------:R-:W-:Y:S02]  /*4fcb0*/  IMAD.MOV.U32 R46, RZ, RZ, R5 ;  /* 0x000000ffff2e7224 */ /* 0x000fe400078e0005 */
.L_x_51429:
[----:B------:R-:W-:Y:S05]  /*4fcc0*/  BSYNC B1 ;  /* 0x0000000000017941 */ /* 0x000fea0003800000 */
.L_x_51427:
        /* <DEDUP_REMOVED lines=9> */
.L_x_51431:
[----:B------:R-:W-:Y:S01]  /*4fd60*/  IMAD.MOV.U32 R32, RZ, RZ, R33 ;  /* 0x000000ffff207224 */ /* 0x000fe200078e0021 */
[----:B------:R-:W-:Y:S01]  /*4fd70*/  MOV R33, R44 ;  /* 0x0000002c00217202 */ /* 0x000fe20000000f00 */
[----:B------:R-:W-:Y:S02]  /*4fd80*/  IMAD.MOV.U32 R6, RZ, RZ, R7 ;  /* 0x000000ffff067224 */ /* 0x000fe400078e0007 */
[----:B------:R-:W-:Y:S02]  /*4fd90*/  IMAD.MOV.U32 R7, RZ, RZ, R4 ;  /* 0x000000ffff077224 */ /* 0x000fe400078e0004 */
.L_x_51432:
[----:B------:R-:W-:Y:S05]  /*4fda0*/  BSYNC B1 ;  /* 0x0000000000017941 */ /* 0x000fea0003800000 */
.L_x_51430:
        /* <DEDUP_REMOVED lines=9> */
.L_x_51434:
[----:B------:R-:W-:Y:S01]  /*4fe40*/  IMAD.MOV.U32 R45, RZ, RZ, R32 ;  /* 0x000000ffff2d7224 */ /* 0x000fe200078e0020 */
[----:B------:R-:W-:Y:S01]  /*4fe50*/  MOV R32, R55 ;  /* 0x0000003700207202 */ /* 0x000fe20000000f00 */
[----:B------:R-:W-:Y:S02]  /*4fe60*/  IMAD.MOV.U32 R5, RZ, RZ, R6 ;  /* 0x000000ffff057224 */ /* 0x000fe400078e0006 */
[----:B------:R-:W-:Y:S02]  /*4fe70*/  IMAD.MOV.U32 R6, RZ, RZ, R51 ;  /* 0x000000ffff067224 */ /* 0x000fe400078e0033 */
.L_x_51435:
[----:B------:R-:W-:Y:S05]  /*4fe80*/  BSYNC B1 ;  /* 0x0000000000017941 */ /* 0x000fea0003800000 */
.L_x_51433:
        /* <DEDUP_REMOVED lines=9> */
.L_x_51437:
[----:B------:R-:W-:Y:S01]  /*4ff20*/  IMAD.MOV.U32 R44, RZ, RZ, R45 ;  /* 0x000000ffff2c7224 */ /* 0x000fe200078e002d */
[----:B------:R-:W-:Y:S01]  /*4ff30*/  MOV R45, R50 ;  /* 0x00000032002d7202 */ /* 0x000fe20000000f00 */
[----:B------:R-:W-:Y:S02]  /*4ff40*/  IMAD.MOV.U32 R4, RZ, RZ, R5 ;  /* 0x000000ffff047224 */ /* 0x000fe400078e0005 */
[----:B------:R-:W-:Y:S02]  /*4ff50*/  IMAD.MOV.U32 R5, RZ, RZ, R48 ;  /* 0x000000ffff057224 */ /* 0x000fe400078e0030 */
.L_x_51438:
[----:B------:R-:W-:Y:S05]  /*4ff60*/  BSYNC B1 ;  /* 0x0000000000017941 */ /* 0x000fea0003800000 */
.L_x_51436:
        /* <DEDUP_REMOVED lines=9> */
.L_x_51440:
[----:B------:R-:W-:Y:S01]  /*50000*/  IMAD.MOV.U32 R51, RZ, RZ, R44 ;  /* 0x000000ffff337224 */ /* 0x000fe200078e002c */
[----:B------:R-:W-:Y:S01]  /*50010*/  MOV R44, R57 ;  /* 0x00000039002c7202 */ /* 0x000fe20000000f00 */
[----:B------:R-:W-:Y:S02]  /*50020*/  IMAD.MOV.U32 R48, RZ, RZ, R4 ;  /* 0x000000ffff307224 */ /* 0x000fe400078e0004 */
[----:B------:R-:W-:Y:S02]  /*50030*/  IMAD.MOV.U32 R4, RZ, RZ, R3 ;  /* 0x000000ffff047224 */ /* 0x000fe400078e0003 */
.L_x_51441:
[----:B------:R-:W-:Y:S05]  /*50040*/  BSYNC B1 ;  /* 0x0000000000017941 */ /* 0x000fea0003800000 */
.L_x_51439:
        /* <DEDUP_REMOVED lines=9> */
.L_x_51443:
[----:B------:R-:W-:Y:S01]  /*500e0*/  IMAD.MOV.U32 R55, RZ, RZ, R51 ;  /* 0x000000ffff377224 */ /* 0x000fe200078e0033 */
[----:B------:R-:W-:Y:S01]  /*500f0*/  MOV R51, R18 ;  /* 0x0000001200337202 */ /* 0x000fe20000000f00 */
[----:B------:R-:W-:Y:S02]  /*50100*/  IMAD.MOV.U32 R3, RZ, RZ, R48 ;  /* 0x000000ffff037224 */ /* 0x000fe400078e0030 */
[----:B------:R-:W-:Y:S02]  /*50110*/  IMAD.MOV.U32 R48, RZ, RZ, R17 ;  /* 0x000000ffff307224 */ /* 0x000fe400078e0011 */
.L_x_51444:
[----:B------:R-:W-:Y:S05]  /*50120*/  BSYNC B1 ;  /* 0x0000000000017941 */ /* 0x000fea0003800000 */
.L_x_51442:
        /* <DEDUP_REMOVED lines=9> */
.L_x_51446:
[----:B------:R-:W-:Y:S01]  /*501c0*/  IMAD.MOV.U32 R18, RZ, RZ, R55 ;  /* 0x000000ffff127224 */ /* 0x000fe200078e0037 */
[----:B------:R-:W-:Y:S01]  /*501d0*/  MOV R55, R54 ;  /* 0x0000003600377202 */ /* 0x000fe20000000f00 */
[----:B------:R-:W-:Y:S02]  /*501e0*/  IMAD.MOV.U32 R17, RZ, RZ, R3 ;  /* 0x000000ffff117224 */ /* 0x000fe400078e0003 */
[----:B------:R-:W-:Y:S02]  /*501f0*/  IMAD.MOV.U32 R3, RZ, RZ, R16 ;  /* 0x000000ffff037224 */ /* 0x000fe400078e0010 */
.L_x_51447:
[----:B------:R-:W-:Y:S05]  /*50200*/  BSYNC B1 ;  /* 0x0000000000017941 */ /* 0x000fea0003800000 */
.L_x_51445:
        /* <DEDUP_REMOVED lines=9> */
.L_x_51449:
[----:B------:R-:W-:Y:S01]  /*502a0*/  IMAD.MOV.U32 R50, RZ, RZ, R18 ;  /* 0x000000ffff327224 */ /* 0x000fe200078e0012 */
[----:B------:R-:W-:Y:S01]  /*502b0*/  MOV R18, R15 ;  /* 0x0000000f00127202 */ /* 0x000fe20000000f00 */
[----:B------:R-:W-:Y:S02]  /*502c0*/  IMAD.MOV.U32 R16, RZ, RZ, R17 ;  /* 0x000000ffff107224 */ /* 0x000fe400078e0011 */
[----:B------:R-:W-:Y:S02]  /*502d0*/  IMAD.MOV.U32 R17, RZ, RZ, R14 ;  /* 0x000000ffff117224 */ /* 0x000fe400078e000e */
.L_x_51450:
[----:B------:R-:W-:Y:S05]  /*502e0*/  BSYNC B1 ;  /* 0x0000000000017941 */ /* 0x000fea0003800000 */
.L_x_51448:
        /* <DEDUP_REMOVED lines=9> */
.L_x_51452:
[----:B------:R-:W-:Y:S01]  /*50380*/  IMAD.MOV.U32 R15, RZ, RZ, R50 ;  /* 0x000000ffff0f7224 */ /* 0x000fe200078e0032 */
[----:B------:R-:W-:Y:S01]  /*50390*/  MOV R50, R59 ;  /* 0x0000003b00327202 */ /* 0x000fe20000000f00 */
[----:B------:R-:W-:Y:S02]  /*503a0*/  IMAD.MOV.U32 R14, RZ, RZ, R16 ;  /* 0x000000ffff0e7224 */ /* 0x000fe400078e0010 */
[----:B------:R-:W-:Y:S02]  /*503b0*/  IMAD.MOV.U32 R16, RZ, RZ, R13 ;  /* 0x000000ffff107224 */ /* 0x000fe400078e000d */
.L_x_51453:
[----:B------:R-:W-:Y:S05]  /*503c0*/  BSYNC B1 ;  /* 0x0000000000017941 */ /* 0x000fea0003800000 */
.L_x_51451:
        /* <DEDUP_REMOVED lines=9> */
.L_x_51455:
[----:B------:R-:W-:Y:S01]  /*50460*/  IMAD.MOV.U32 R54, RZ, RZ, R15 ;  /* 0x000000ffff367224 */ /* 0x000fe200078e000f */
[----:B------:R-:W-:Y:S01]  /*50470*/  MOV R15, R12 ;  /* 0x0000000c000f7202 */ /* 0x000fe20000000f00 */
[----:B------:R-:W-:Y:S02]  /*50480*/  IMAD.MOV.U32 R13, RZ, RZ, R14 ;  /* 0x000000ffff0d7224 */ /* 0x000fe400078e000e */
[----:B------:R-:W-:Y:S02]  /*50490*/  IMAD.MOV.U32 R14, RZ, RZ, R11 ;  /* 0x000000ffff0e7224 */ /* 0x000fe400078e000b */
.L_x_51456:
[----:B------:R-:W-:Y:S05]  /*504a0*/  BSYNC B1 ;  /* 0x0000000000017941 */ /* 0x000fea0003800000 */
.L_x_51454:
        /* <DEDUP_REMOVED lines=16> */
.L_x_51458:
[----:B------:R-:W-:Y:S01]  /*505b0*/  MOV R28, R19 ;  /* 0x00000013001c7202 */ /* 0x000fe20000000f00 */
[----:B------:R-:W-:Y:S02]  /*505c0*/  IMAD.MOV.U32 R12, RZ, RZ, R71 ;  /* 0x000000ffff0c7224 */ /* 0x000fe400078e0047 */
[----:B------:R-:W-:Y:S02]  /*505d0*/  IMAD.MOV.U32 R19, RZ, RZ, R56 ;  /* 0x000000ffff137224 */ /* 0x000fe400078e0038 */
[----:B------:R-:W-:Y:S02]  /*505e0*/  IMAD.MOV.U32 R71, RZ, RZ, R10 ;  /* 0x000000ffff477224 */ /* 0x000fe400078e000a */
.L_x_51459:
[----:B------:R-:W-:Y:S05]  /*505f0*/  BSYNC B1 ;  /* 0x0000000000017941 */ /* 0x000fea0003800000 */
.L_x_51457:
        /* <DEDUP_REMOVED lines=9> */
.L_x_51461:
[----:B------:R-:W-:Y:S01]  /*50690*/  MOV R57, R28 ;  /* 0x0000001c00397202 */ /* 0x000fe20000000f00 */
[----:B------:R-:W-:Y:S02]  /*506a0*/  IMAD.MOV.U32 R11, RZ, RZ, R12 ;  /* 0x000000ffff0b7224 */ /* 0x000fe400078e000c */
[----:B------:R-:W-:Y:S02]  /*506b0*/  IMAD.MOV.U32 R28, RZ, RZ, R47 ;  /* 0x000000ffff1c7224 */ /* 0x000fe400078e002f */
[----:B------:R-:W-:Y:S02]  /*506c0*/  IMAD.MOV.U32 R12, RZ, RZ, R35 ;  /* 0x000000ffff0c7224 */ /* 0x000fe400078e0023 */
.L_x_51462:
[----:B------:R-:W-:Y:S05]  /*506d0*/  BSYNC B1 ;  /* 0x0000000000017941 */ /* 0x000fea0003800000 */
.L_x_51460:
        /* <DEDUP_REMOVED lines=9> */
.L_x_51464:
[----:B------:R-:W-:Y:S01]  /*50770*/  MOV R40, R57 ;  /* 0x0000003900287202 */ /* 0x000fe20000000f00 */
[----:B------:R-:W-:Y:S02]  /*50780*/  IMAD.MOV.U32 R10, RZ, RZ, R11 ;  /* 0x000000ffff0a7224 */ /* 0x000fe400078e000b */
[----:B------:R-:W-:Y:S02]  /*50790*/  IMAD.MOV.U32 R57, RZ, RZ, R34 ;  /* 0x000000ffff397224 */ /* 0x000fe400078e0022 */
[----:B------:R-:W-:Y:S02]  /*507a0*/  IMAD.MOV.U32 R11, RZ, RZ, R8 ;  /* 0x000000ffff0b7224 */ /* 0x000fe400078e0008 */
.L_x_51465:
[----:B------:R-:W-:Y:S05]  /*507b0*/  BSYNC B1 ;  /* 0x0000000000017941 */ /* 0x000fea0003800000 */
.L_x_51463:
        /* <DEDUP_REMOVED lines=9> */
.L_x_51467:
[----:B------:R-:W-:Y:S01]  /*50850*/  MOV R47, R40 ;  /* 0x00000028002f7202 */ /* 0x000fe20000000f00 */
[----:B------:R-:W-:Y:S02]  /*50860*/  IMAD.MOV.U32 R35, RZ, RZ, R10 ;  /* 0x000000ffff237224 */ /* 0x000fe400078e000a */
[----:B------:R-:W-:Y:S02]  /*50870*/  IMAD.MOV.U32 R40, RZ, RZ, R61 ;  /* 0x000000ffff287224 */ /* 0x000fe400078e003d */
[----:B------:R-:W-:Y:S02]  /*50880*/  IMAD.MOV.U32 R10, RZ, RZ, R9 ;  /* 0x000000ffff0a7224 */ /* 0x000fe400078e0009 */
.L_x_51468:
[----:B------:R-:W-:Y:S05]  /*50890*/  BSYNC B1 ;  /* 0x0000000000017941 */ /* 0x000fea0003800000 */
.L_x_51466:
        /* <DEDUP_REMOVED lines=9> */
.L_x_51470:
[----:B------:R-:W-:Y:S01]  /*50930*/  MOV R34, R47 ;  /* 0x0000002f00227202 */ /* 0x000fe20000000f00 */
[----:B------:R-:W-:Y:S02]  /*50940*/  IMAD.MOV.U32 R8, RZ, RZ, R35 ;  /* 0x000000ffff087224 */ /* 0x000fe400078e0023 */
[----:B------:R-:W-:Y:S02]  /*50950*/  IMAD.MOV.U32 R47, RZ, RZ, R58 ;  /* 0x000000ffff2f7224 */ /* 0x000fe400078e003a */
[----:B------:R-:W-:Y:S02]  /*50960*/  IMAD.MOV.U32 R35, RZ, RZ, R46 ;  /* 0x000000ffff237224 */ /* 0x000fe400078e002e */
.L_x_51471:
[----:B------:R-:W-:Y:S05]  /*50970*/  BSYNC B1 ;  /* 0x0000000000017941 */ /* 0x000fea0003800000 */
.L_x_51469:
        /* <DEDUP_REMOVED lines=9> */
.L_x_51473:
[----:B------:R-:W-:Y:S01]  /*50a10*/  MOV R59, R34 ;  /* 0x00000022003b7202 */ /* 0x000fe20000000f00 */
[----:B------:R-:W-:Y:S02]  /*50a20*/  IMAD.MOV.U32 R9, RZ, RZ, R8 ;  /* 0x000000ffff097224 */ /* 0x000fe400078e0008 */
[----:B------:R-:W-:Y:S02]  /*50a30*/  IMAD.MOV.U32 R34, RZ, RZ, R33 ;  /* 0x000000ffff227224 */ /* 0x000fe400078e0021 */
[----:B------:R-:W-:Y:S02]  /*50a40*/  IMAD.MOV.U32 R8, RZ, RZ, R7 ;  /* 0x000000ffff087224 */ /* 0x000fe400078e0007 */
.L_x_51474:
[----:B------:R-:W-:Y:S05]  /*50a50*/  BSYNC B1 ;  /* 0x0000000000017941 */ /* 0x000fea0003800000 */
.L_x_51472:
        /* <DEDUP_REMOVED lines=9> */
.L_x_51476:
[----:B------:R-:W-:Y:S01]  /*50af0*/  MOV R56, R59 ;  /* 0x0000003b00387202 */ /* 0x000fe20000000f00 */
[----:B------:R-:W-:Y:S02]  /*50b00*/  IMAD.MOV.U32 R46, RZ, RZ, R9 ;  /* 0x000000ffff2e7224 */ /* 0x000fe400078e0009 */
[----:B------:R-:W-:Y:S02]  /*50b10*/  IMAD.MOV.U32 R59, RZ, RZ, R32 ;  /* 0x000000ffff3b7224 */ /* 0x000fe400078e0020 */
[----:B------:R-:W-:Y:S02]  /*50b20*/  IMAD.MOV.U32 R9, RZ, RZ, R6 ;  /* 0x000000ffff097224 */ /* 0x000fe400078e0006 */
.L_x_51477:
[----:B------:R-:W-:Y:S05]  /*50b30*/  BSYNC B1 ;  /* 0x0000000000017941 */ /* 0x000fea0003800000 */
.L_x_51475:
        /* <DEDUP_REMOVED lines=9> */
.L_x_51479:
[----:B------:R-:W-:Y:S01]  /*50bd0*/  MOV R33, R56 ;  /* 0x0000003800217202 */ /* 0x000fe20000000f00 */
[----:B------:R-:W-:Y:S02]  /*50be0*/  IMAD.MOV.U32 R7, RZ, RZ, R46 ;  /* 0x000000ffff077224 */ /* 0x000fe400078e002e */
[----:B------:R-:W-:Y:S02]  /*50bf0*/  IMAD.MOV.U32 R56, RZ, RZ, R45 ;  /* 0x000000ffff387224 */ /* 0x000fe400078e002d */
[----:B------:R-:W-:Y:S02]  /*50c00*/  IMAD.MOV.U32 R46, RZ, RZ, R5 ;  /* 0x000000ffff2e7224 */ /* 0x000fe400078e0005 */
.L_x_51480:
[----:B------:R-:W-:Y:S05]  /*50c10*/  BSYNC B1 ;  /* 0x0000000000017941 */ /* 0x000fea0003800000 */
.L_x_51478:
        /* <DEDUP_REMOVED lines=9> */
.L_x_51482:
[----:B------:R-:W-:Y:S01]  /*50cb0*/  MOV R6, R33 ;  /* 0x0000002100067202 */ /* 0x000fe20000000f00 */
[----:B------:R-:W-:Y:S02]  /*50cc0*/  IMAD.MOV.U32 R5, RZ, RZ, R7 ;  /* 0x000000ffff057224 */ /* 0x000fe400078e0007 */
[----:B------:R-:W-:Y:S02]  /*50cd0*/  IMAD.MOV.U32 R33, RZ, RZ, R44 ;  /* 0x000000ffff217224 */ /* 0x000fe400078e002c */
[----:B------:R-:W-:Y:S02]  /*50ce0*/  IMAD.MOV.U32 R7, RZ, RZ, R4 ;  /* 0x000000ffff077224 */ /* 0x000fe400078e0004 */
.L_x_51483:
[----:B------:R-:W-:Y:S05]  /*50cf0*/  BSYNC B1 ;  /* 0x0000000000017941 */ /* 0x000fea0003800000 */
.L_x_51481:
        /* <DEDUP_REMOVED lines=9> */
.L_x_51485:
[----:B------:R-:W-:Y:S01]  /*50d90*/  MOV R32, R6 ;  /* 0x0000000600207202 */ /* 0x000fe20000000f00 */
[----:B------:R-:W-:Y:S02]  /*50da0*/  IMAD.MOV.U32 R4, RZ, RZ, R5 ;  /* 0x000000ffff047224 */ /* 0x000fe400078e0005 */
[----:B------:R-:W-:Y:S02]  /*50db0*/  IMAD.MOV.U32 R6, RZ, RZ, R51 ;  /* 0x000000ffff067224 */ /* 0x000fe400078e0033 */
[----:B------:R-:W-:Y:S02]  /*50dc0*/  IMAD.MOV.U32 R5, RZ, RZ, R48 ;  /* 0x000000ffff057224 */ /* 0x000fe400078e0030 */
.L_x_51486:
[----:B------:R-:W-:Y:S05]  /*50dd0*/  BSYNC B1 ;  /* 0x0000000000017941 */ /* 0x000fea0003800000 */
.L_x_51484:
        /* <DEDUP_REMOVED lines=9> */
.L_x_51488:
[----:B------:R-:W-:Y:S01]  /*50e70*/  MOV R45, R32 ;  /* 0x00000020002d7202 */ /* 0x000fe20000000f00 */
[----:B------:R-:W-:Y:S02]  /*50e80*/  IMAD.MOV.U32 R44, RZ, RZ, R4 ;  /* 0x000000ffff2c7224 */ /* 0x000fe400078e0004 */
[----:B------:R-:W-:Y:S02]  /*50e90*/  IMAD.MOV.U32 R32, RZ, RZ, R55 ;  /* 0x000000ffff207224 */ /* 0x000fe400078e0037 */
[----:B------:R-:W-:Y:S02]  /*50ea0*/  IMAD.MOV.U32 R4, RZ, RZ, R3 ;  /* 0x000000ffff047224 */ /* 0x000fe400078e0003 */
.L_x_51489:
[----:B------:R-:W-:Y:S05]  /*50eb0*/  BSYNC B1 ;  /* 0x0000000000017941 */ /* 0x000fea0003800000 */
.L_x_51487:
        /* <DEDUP_REMOVED lines=9> */
.L_x_51491:
[----:B------:R-:W-:Y:S01]  /*50f50*/  MOV R51, R45 ;  /* 0x0000002d00337202 */ /* 0x000fe20000000f00 */
[----:B------:R-:W-:Y:S02]  /*50f60*/  IMAD.MOV.U32 R3, RZ, RZ, R44 ;  /* 0x000000ffff037224 */ /* 0x000fe400078e002c */
[----:B------:R-:W-:Y:S02]  /*50f70*/  IMAD.MOV.U32 R45, RZ, RZ, R18 ;  /* 0x000000ffff2d7224 */ /* 0x000fe400078e0012 */
[----:B------:R-:W-:Y:S02]  /*50f80*/  IMAD.MOV.U32 R44, RZ, RZ, R17 ;  /* 0x000000ffff2c7224 */ /* 0x000fe400078e0011 */
.L_x_51492:
[----:B------:R-:W-:Y:S05]  /*50f90*/  BSYNC B1 ;  /* 0x0000000000017941 */ /* 0x000fea0003800000 */
.L_x_51490:
        /* <DEDUP_REMOVED lines=9> */
.L_x_51494:
[----:B------:R-:W-:Y:S01]  /*51030*/  MOV R18, R51 ;  /* 0x0000003300127202 */ /* 0x000fe20000000f00 */
[----:B------:R-:W-:Y:S02]  /*51040*/  IMAD.MOV.U32 R17, RZ, RZ, R3 ;  /* 0x000000ffff117224 */ /* 0x000fe400078e0003 */
[----:B------:R-:W-:Y:S02]  /*51050*/  IMAD.MOV.U32 R51, RZ, RZ, R50 ;  /* 0x000000ffff337224 */ /* 0x000fe400078e0032 */
[----:B------:R-:W-:Y:S02]  /*51060*/  IMAD.MOV.U32 R3, RZ, RZ, R16 ;  /* 0x000000ffff037224 */ /* 0x000fe400078e0010 */
.L_x_51495:
[----:B------:R-:W-:Y:S05]  /*51070*/  BSYNC B1 ;  /* 0x0000000000017941 */ /* 0x000fea0003800000 */
.L_x_51493:
        /* <DEDUP_REMOVED lines=9> */
.L_x_51497:
[----:B------:R-:W-:Y:S01]  /*51110*/  MOV R55, R18 ;  /* 0x0000001200377202 */ /* 0x000fe20000000f00 */
[----:B------:R-:W-:Y:S02]  /*51120*/  IMAD.MOV.U32 R16, RZ, RZ, R17 ;  /* 0x000000ffff107224 */ /* 0x000fe400078e0011 */
[----:B------:R-:W-:Y:S02]  /*51130*/  IMAD.MOV.U32 R18, RZ, RZ, R15 ;  /* 0x000000ffff127224 */ /* 0x000fe400078e000f */
[----:B------:R-:W-:Y:S02]  /*51140*/  IMAD.MOV.U32 R17, RZ, RZ, R14 ;  /* 0x000000ffff117224 */ /* 0x000fe400078e000e */
.L_x_51498:
[----:B------:R-:W-:Y:S05]  /*51150*/  BSYNC B1 ;  /* 0x0000000000017941 */ /* 0x000fea0003800000 */
.L_x_51496:
        /* <DEDUP_REMOVED lines=9> */
.L_x_51500:
[----:B------:R-:W-:Y:S01]  /*511f0*/  MOV R15, R55 ;  /* 0x00000037000f7202 */ /* 0x000fe20000000f00 */
[----:B------:R-:W-:Y:S02]  /*51200*/  IMAD.MOV.U32 R14, RZ, RZ, R16 ;  /* 0x000000ffff0e7224 */ /* 0x000fe400078e0010 */
[----:B------:R-:W-:Y:S02]  /*51210*/  IMAD.MOV.U32 R55, RZ, RZ, R54 ;  /* 0x000000ffff377224 */ /* 0x000fe400078e0036 */
[----:B------:R-:W-:Y:S02]  /*51220*/  IMAD.MOV.U32 R16, RZ, RZ, R13 ;  /* 0x000000ffff107224 */ /* 0x000fe400078e000d */
.L_x_51501:
[----:B------:R-:W-:Y:S05]  /*51230*/  BSYNC B1 ;  /* 0x0000000000017941 */ /* 0x000fea0003800000 */
.L_x_51499:
        /* <DEDUP_REMOVED lines=16> */
.L_x_51503:
[----:B------:R-:W-:Y:S02]  /*51340*/  IMAD.MOV.U32 R50, RZ, RZ, R19 ;  /* 0x000000ffff327224 */ /* 0x000fe400078e0013 */
[----:B------:R-:W-:Y:S02]  /*51350*/  IMAD.MOV.U32 R48, RZ, RZ, R71 ;  /* 0x000000ffff307224 */ /* 0x000fe400078e0047 */
[----:B------:R-:W-:Y:S02]  /*51360*/  IMAD.MOV.U32 R19, RZ, RZ, R28 ;  /* 0x000000ffff137224 */ /* 0x000fe400078e001c */
[----:B------:R-:W-:Y:S02]  /*51370*/  IMAD.MOV.U32 R71, RZ, RZ, R12 ;  /* 0x000000ffff477224 */ /* 0x000fe400078e000c */
.L_x_51504:
[----:B------:R-:W-:Y:S05]  /*51380*/  BSYNC B1 ;  /* 0x0000000000017941 */ /* 0x000fea0003800000 */
.L_x_51502:
        /* <DEDUP_REMOVED lines=9> */
.L_x_51506:
[----:B------:R-:W-:Y:S02]  /*51420*/  IMAD.MOV.U32 R29, RZ, RZ, R50 ;  /* 0x000000ffff1d7224 */ /* 0x000fe400078e0032 */
[----:B------:R-:W-:Y:S02]  /*51430*/  IMAD.MOV.U32 R13, RZ, RZ, R48 ;  /* 0x000000ffff0d7224 */ /* 0x000fe400078e0030 */
[----:B------:R-:W-:Y:S02]  /*51440*/  IMAD.MOV.U32 R50, RZ, RZ, R57 ;  /* 0x000000ffff327224 */ /* 0x000fe400078e0039 */
[----:B------:R-:W-:Y:S02]  /*51450*/  IMAD.MOV.U32 R48, RZ, RZ, R11 ;  /* 0x000000ffff307224 */ /* 0x000fe400078e000b */
.L_x_51507:
[----:B------:R-:W-:Y:S05]  /*51460*/  BSYNC B1 ;  /* 0x0000000000017941 */ /* 0x000fea0003800000 */
.L_x_51505:
        /* <DEDUP_REMOVED lines=9> */
.L_x_51509:
[----:B------:R-:W-:Y:S02]  /*51500*/  IMAD.MOV.U32 R28, RZ, RZ, R29 ;  /* 0x000000ffff1c7224 */ /* 0x000fe400078e001d */
[----:B------:R-:W-:Y:S02]  /*51510*/  IMAD.MOV.U32 R12, RZ, RZ, R13 ;  /* 0x000000ffff0c7224 */ /* 0x000fe400078e000d */
[----:B------:R-:W-:Y:S02]  /*51520*/  IMAD.MOV.U32 R29, RZ, RZ, R40 ;  /* 0x000000ffff1d7224 */ /* 0x000fe400078e0028 */
[----:B------:R-:W-:Y:S02]  /*51530*/  IMAD.MOV.U32 R13, RZ, RZ, R10 ;  /* 0x000000ffff0d7224 */ /* 0x000fe400078e000a */
.L_x_51510:
[----:B------:R-:W-:Y:S05]  /*51540*/  BSYNC B1 ;  /* 0x0000000000017941 */ /* 0x000fea0003800000 */
.L_x_51508:
        /* <DEDUP_REMOVED lines=9> */
.L_x_51512:
[----:B------:R-:W-:Y:S02]  /*515e0*/  IMAD.MOV.U32 R41, RZ, RZ, R28 ;  /* 0x000000ffff297224 */ /* 0x000fe400078e001c */
[----:B------:R-:W-:Y:S02]  /*515f0*/  IMAD.MOV.U32 R11, RZ, RZ, R12 ;  /* 0x000000ffff0b7224 */ /* 0x000fe400078e000c */
[----:B------:R-:W-:Y:S02]  /*51600*/  IMAD.MOV.U32 R28, RZ, RZ, R47 ;  /* 0x000000ffff1c7224 */ /* 0x000fe400078e002f */
[----:B------:R-:W-:Y:S02]  /*51610*/  IMAD.MOV.U32 R12, RZ, RZ, R35 ;  /* 0x000000ffff0c7224 */ /* 0x000fe400078e0023 */
.L_x_51513:
[----:B------:R-:W-:Y:S05]  /*51620*/  BSYNC B1 ;  /* 0x0000000000017941 */ /* 0x000fea0003800000 */
.L_x_51511:
        /* <DEDUP_REMOVED lines=9> */
.L_x_51515:
[----:B------:R-:W-:Y:S02]  /*516c0*/  IMAD.MOV.U32 R40, RZ, RZ, R41 ;  /* 0x000000ffff287224 */ /* 0x000fe400078e0029 */
[----:B------:R-:W-:Y:S02]  /*516d0*/  IMAD.MOV.U32 R10, RZ, RZ, R11 ;  /* 0x000000ffff0a7224 */ /* 0x000fe400078e000b */
[----:B------:R-:W-:Y:S02]  /*516e0*/  IMAD.MOV.U32 R41, RZ, RZ, R34 ;  /* 0x000000ffff297224 */ /* 0x000fe400078e0022 */
[----:B------:R-:W-:Y:S02]  /*516f0*/  IMAD.MOV.U32 R11, RZ, RZ, R8 ;  /* 0x000000ffff0b7224 */ /* 0x000fe400078e0008 */
.L_x_51516:
[----:B------:R-:W-:Y:S05]  /*51700*/  BSYNC B1 ;  /* 0x0000000000017941 */ /* 0x000fea0003800000 */
.L_x_51514:
        /* <DEDUP_REMOVED lines=9> */
.L_x_51518:
[----:B------:R-:W-:Y:S02]  /*517a0*/  IMAD.MOV.U32 R47, RZ, RZ, R40 ;  /* 0x000000ffff2f7224 */ /* 0x000fe400078e0028 */
[----:B------:R-:W-:Y:S02]  /*517b0*/  IMAD.MOV.U32 R35, RZ, RZ, R10 ;  /* 0x000000ffff237224 */ /* 0x000fe400078e000a */
[----:B------:R-:W-:Y:S02]  /*517c0*/  IMAD.MOV.U32 R40, RZ, RZ, R59 ;  /* 0x000000ffff287224 */ /* 0x000fe400078e003b */
[----:B------:R-:W-:Y:S02]  /*517d0*/  IMAD.MOV.U32 R10, RZ, RZ, R9 ;  /* 0x000000ffff0a7224 */ /* 0x000fe400078e0009 */
.L_x_51519:
[----:B------:R-:W-:Y:S05]  /*517e0*/  BSYNC B1 ;  /* 0x0000000000017941 */ /* 0x000fea0003800000 */
.L_x_51517:
        /* <DEDUP_REMOVED lines=9> */
.L_x_51521:
[----:B------:R-:W-:Y:S02]  /*51880*/  IMAD.MOV.U32 R34, RZ, RZ, R47 ;  /* 0x000000ffff227224 */ /* 0x000fe400078e002f */
[----:B------:R-:W-:Y:S02]  /*51890*/  IMAD.MOV.U32 R8, RZ, RZ, R35 ;  /* 0x000000ffff087224 */ /* 0x000fe400078e0023 */
[----:B------:R-:W-:Y:S02]  /*518a0*/  IMAD.MOV.U32 R47, RZ, RZ, R56 ;  /* 0x000000ffff2f7224 */ /* 0x000fe400078e0038 */
[----:B------:R-:W-:Y:S02]  /*518b0*/  IMAD.MOV.U32 R35, RZ, RZ, R46 ;  /* 0x000000ffff237224 */ /* 0x000fe400078e002e */
.L_x_51522:
[----:B------:R-:W-:Y:S05]  /*518c0*/  BSYNC B1 ;  /* 0x0000000000017941 */ /* 0x000fea0003800000 */
.L_x_51520:
        /* <DEDUP_REMOVED lines=9> */
.L_x_51524:
[----:B------:R-:W-:Y:S02]  /*51960*/  IMAD.MOV.U32 R9, RZ, RZ, R34 ;  /* 0x000000ffff097224 */ /* 0x000fe400078e0022 */
[----:B------:R-:W-:Y:S02]  /*51970*/  IMAD.MOV.U32 R46, RZ, RZ, R8 ;  /* 0x000000ffff2e7224 */ /* 0x000fe400078e0008 */
[----:B------:R-:W-:Y:S02]  /*51980*/  IMAD.MOV.U32 R34, RZ, RZ, R33 ;  /* 0x000000ffff227224 */ /* 0x000fe400078e0021 */
[----:B------:R-:W-:Y:S02]  /*51990*/  IMAD.MOV.U32 R8, RZ, RZ, R7 ;  /* 0x000000ffff087224 */ /* 0x000fe400078e0007 */
.L_x_51525:
[----:B------:R-:W-:Y:S05]  /*519a0*/  BSYNC B1 ;  /* 0x0000000000017941 */ /* 0x000fea0003800000 */
.L_x_51523:
        /* <DEDUP_REMOVED lines=9> */
.L_x_51527:
[----:B------:R-:W-:Y:S02]  /*51a40*/  IMAD.MOV.U32 R33, RZ, RZ, R9 ;  /* 0x000000ffff217224 */ /* 0x000fe400078e0009 */
[----:B------:R-:W-:Y:S02]  /*51a50*/  IMAD.MOV.U32 R7, RZ, RZ, R46 ;  /* 0x000000ffff077224 */ /* 0x000fe400078e002e */
[----:B------:R-:W-:Y:S02]  /*51a60*/  IMAD.MOV.U32 R9, RZ, RZ, R6 ;  /* 0x000000ffff097224 */ /* 0x000fe400078e0006 */
[----:B------:R-:W-:Y:S02]  /*51a70*/  IMAD.MOV.U32 R46, RZ, RZ, R5 ;  /* 0x000000ffff2e7224 */ /* 0x000fe400078e0005 */
.L_x_51528:
[----:B------:R-:W-:Y:S05]  /*51a80*/  BSYNC B1 ;  /* 0x0000000000017941 */ /* 0x000fea0003800000 */
.L_x_51526:
        /* <DEDUP_REMOVED lines=9> */
.L_x_51530:
[----:B------:R-:W-:Y:S02]  /*51b20*/  IMAD.MOV.U32 R6, RZ, RZ, R33 ;  /* 0x000000ffff067224 */ /* 0x000fe400078e0021 */
[----:B------:R-:W-:Y:S02]  /*51b30*/  IMAD.MOV.U32 R5, RZ, RZ, R7 ;  /* 0x000000ffff057224 */ /* 0x000fe400078e0007 */
[----:B------:R-:W-:Y:S02]  /*51b40*/  IMAD.MOV.U32 R33, RZ, RZ, R32 ;  /* 0x000000ffff217224 */ /* 0x000fe400078e0020 */
[----:B------:R-:W-:Y:S02]  /*51b50*/  IMAD.MOV.U32 R7, RZ, RZ, R4 ;  /* 0x000000ffff077224 */ /* 0x000fe400078e0004 */
.L_x_51531:
[----:B------:R-:W-:Y:S05]  /*51b60*/  BSYNC B1 ;  /* 0x0000000000017941 */ /* 0x000fea0003800000 */
.L_x_51529:
        /* <DEDUP_REMOVED lines=9> */
.L_x_51533:
[----:B------:R-:W-:Y:S02]  /*51c00*/  IMAD.MOV.U32 R32, RZ, RZ, R6 ;  /* 0x000000ffff207224 */ /* 0x000fe400078e0006 */
[----:B------:R-:W-:Y:S02]  /*51c10*/  IMAD.MOV.U32 R4, RZ, RZ, R5 ;  /* 0x000000ffff047224 */ /* 0x000fe400078e0005 */
[----:B------:R-:W-:Y:S02]  /*51c20*/  IMAD.MOV.U32 R6, RZ, RZ, R45 ;  /* 0x000000ffff067224 */ /* 0x000fe400078e002d */
[----:B------:R-:W-:Y:S02]  /*51c30*/  IMAD.MOV.U32 R5, RZ, RZ, R44 ;  /* 0x000000ffff057224 */ /* 0x000fe400078e002c */
.L_x_51534:
[----:B------:R-:W-:Y:S05]  /*51c40*/  BSYNC B1 ;  /* 0x0000000000017941 */ /* 0x000fea0003800000 */
.L_x_51532:
        /* <DEDUP_REMOVED lines=9> */
.L_x_51536:
[----:B------:R-:W-:Y:S02]  /*51ce0*/  IMAD.MOV.U32 R45, RZ, RZ, R32 ;  /* 0x000000ffff2d7224 */ /* 0x000fe400078e0020 */
[----:B------:R-:W-:Y:S02]  /*51cf0*/  IMAD.MOV.U32 R44, RZ, RZ, R4 ;  /* 0x000000ffff2c7224 */ /* 0x000fe400078e0004 */
[----:B------:R-:W-:Y:S02]  /*51d00*/  IMAD.MOV.U32 R32, RZ, RZ, R51 ;  /* 0x000000ffff207224 */ /* 0x000fe400078e0033 */
[----:B------:R-:W-:Y:S02]  /*51d10*/  IMAD.MOV.U32 R4, RZ, RZ, R3 ;  /* 0x000000ffff047224 */ /* 0x000fe400078e0003 */
.L_x_51537:
[----:B------:R-:W-:Y:S05]  /*51d20*/  BSYNC B1 ;  /* 0x0000000000017941 */ /* 0x000fea0003800000 */
.L_x_51535:
        /* <DEDUP_REMOVED lines=9> */
.L_x_51539:
[----:B------:R-:W-:Y:S02]  /*51dc0*/  IMAD.MOV.U32 R54, RZ, RZ, R45 ;  /* 0x000000ffff367224 */ /* 0x000fe400078e002d */
[----:B------:R-:W-:Y:S02]  /*51dd0*/  IMAD.MOV.U32 R3, RZ, RZ, R44 ;  /* 0x000000ffff037224 */ /* 0x000fe400078e002c */
[----:B------:R-:W-:Y:S02]  /*51de0*/  IMAD.MOV.U32 R45, RZ, RZ, R18 ;  /* 0x000000ffff2d7224 */ /* 0x000fe400078e0012 */
[----:B------:R-:W-:Y:S02]  /*51df0*/  IMAD.MOV.U32 R44, RZ, RZ, R17 ;  /* 0x000000ffff2c7224 */ /* 0x000fe400078e0011 */
.L_x_51540:
[----:B------:R-:W-:Y:S05]  /*51e00*/  BSYNC B1 ;  /* 0x0000000000017941 */ /* 0x000fea0003800000 */
.L_x_51538:
        /* <DEDUP_REMOVED lines=9> */
.L_x_51542:
[----:B------:R-:W-:Y:S02]  /*51ea0*/  IMAD.MOV.U32 R18, RZ, RZ, R54 ;  /* 0x000000ffff127224 */ /* 0x000fe400078e0036 */
[----:B------:R-:W-:Y:S02]  /*51eb0*/  IMAD.MOV.U32 R17, RZ, RZ, R3 ;  /* 0x000000ffff117224 */ /* 0x000fe400078e0003 */
[----:B------:R-:W-:Y:S02]  /*51ec0*/  IMAD.MOV.U32 R54, RZ, RZ, R55 ;  /* 0x000000ffff367224 */ /* 0x000fe400078e0037 */
[----:B------:R-:W-:Y:S02]  /*51ed0*/  IMAD.MOV.U32 R3, RZ, RZ, R16 ;  /* 0x000000ffff037224 */ /* 0x000fe400078e0010 */
.L_x_51543:
[----:B------:R-:W-:Y:S05]  /*51ee0*/  BSYNC B1 ;  /* 0x0000000000017941 */ /* 0x000fea0003800000 */
.L_x_51541:
        /* <DEDUP_REMOVED lines=9> */
.L_x_51545:
[----:B------:R-:W-:Y:S02]  /*51f80*/  IMAD.MOV.U32 R51, RZ, RZ, R18 ;  /* 0x000000ffff337224 */ /* 0x000fe400078e0012 */
[----:B------:R-:W-:Y:S02]  /*51f90*/  IMAD.MOV.U32 R16, RZ, RZ, R17 ;  /* 0x000000ffff107224 */ /* 0x000fe400078e0011 */
[----:B------:R-:W-:Y:S02]  /*51fa0*/  IMAD.MOV.U32 R18, RZ, RZ, R15 ;  /* 0x000000ffff127224 */ /* 0x000fe400078e000f */
[----:B------:R-:W-:Y:S02]  /*51fb0*/  IMAD.MOV.U32 R17, RZ, RZ, R14 ;  /* 0x000000ffff117224 */ /* 0x000fe400078e000e */
.L_x_51546:
[----:B------:R-:W-:Y:S05]  /*51fc0*/  BSYNC B1 ;  /* 0x0000000000017941 */ /* 0x000fea0003800000 */
.L_x_51544:
        /* <DEDUP_REMOVED lines=16> */
.L_x_51548:
[----:B------:R-:W-:Y:S01]  /*520d0*/  IMAD.MOV.U32 R30, RZ, RZ, R19 ;  /* 0x000000ffff1e7224 */ /* 0x000fe200078e0013 */
[----:B------:R-:W-:Y:S01]  /*520e0*/  MOV R19, R50 ;  /* 0x0000003200137202 */ /* 0x000fe20000000f00 */
[----:B------:R-:W-:Y:S02]  /*520f0*/  IMAD.MOV.U32 R14, RZ, RZ, R71 ;  /* 0x000000ffff0e7224 */ /* 0x000fe400078e0047 */
[----:B------:R-:W-:Y:S02]  /*52100*/  IMAD.MOV.U32 R71, RZ, RZ, R48 ;  /* 0x000000ffff477224 */ /* 0x000fe400078e0030 */
.L_x_51549:
[----:B------:R-:W-:Y:S05]  /*52110*/  BSYNC B1 ;  /* 0x0000000000017941 */ /* 0x000fea0003800000 */
.L_x_51547:
        /* <DEDUP_REMOVED lines=9> */
.L_x_51551:
[----:B------:R-:W-:Y:S01]  /*521b0*/  IMAD.MOV.U32 R55, RZ, RZ, R30 ;  /* 0x000000ffff377224 */ /* 0x000fe200078e001e */
[----:B------:R-:W-:Y:S01]  /*521c0*/  MOV R30, R29 ;  /* 0x0000001d001e7202 */ /* 0x000fe20000000f00 */
[----:B------:R-:W-:Y:S02]  /*521d0*/  IMAD.MOV.U32 R15, RZ, RZ, R14 ;  /* 0x000000ffff0f7224 */ /* 0x000fe400078e000e */
[----:B------:R-:W-:Y:S02]  /*521e0*/  IMAD.MOV.U32 R14, RZ, RZ, R13 ;  /* 0x000000ffff0e7224 */ /* 0x000fe400078e000d */
.L_x_51552:
[----:B------:R-:W-:Y:S05]  /*521f0*/  BSYNC B1 ;  /* 0x0000000000017941 */ /* 0x000fea0003800000 */
.L_x_51550:
        /* <DEDUP_REMOVED lines=9> */
.L_x_51554:
[----:B------:R-:W-:Y:S01]  /*52290*/  IMAD.MOV.U32 R48, RZ, RZ, R55 ;  /* 0x000000ffff307224 */ /* 0x000fe200078e0037 */
[----:B------:R-:W-:Y:S01]  /*522a0*/  MOV R55, R28 ;  /* 0x0000001c00377202 */ /* 0x000fe20000000f00 */
[----:B------:R-:W-:Y:S02]  /*522b0*/  IMAD.MOV.U32 R42, RZ, RZ, R15 ;  /* 0x000000ffff2a7224 */ /* 0x000fe400078e000f */
[----:B------:R-:W-:Y:S02]  /*522c0*/  IMAD.MOV.U32 R15, RZ, RZ, R12 ;  /* 0x000000ffff0f7224 */ /* 0x000fe400078e000c */
.L_x_51555:
[----:B------:R-:W-:Y:S05]  /*522d0*/  BSYNC B1 ;  /* 0x0000000000017941 */ /* 0x000fea0003800000 */
.L_x_51553:
        /* <DEDUP_REMOVED lines=9> */
.L_x_51557:
[----:B------:R-:W-:Y:S01]  /*52370*/  IMAD.MOV.U32 R29, RZ, RZ, R48 ;  /* 0x000000ffff1d7224 */ /* 0x000fe200078e0030 */
[----:B------:R-:W-:Y:S01]  /*52380*/  MOV R48, R41 ;  /* 0x0000002900307202 */ /* 0x000fe20000000f00 */
[----:B------:R-:W-:Y:S02]  /*52390*/  IMAD.MOV.U32 R13, RZ, RZ, R42 ;  /* 0x000000ffff0d7224 */ /* 0x000fe400078e002a */
[----:B------:R-:W-:Y:S02]  /*523a0*/  IMAD.MOV.U32 R42, RZ, RZ, R11 ;  /* 0x000000ffff2a7224 */ /* 0x000fe400078e000b */
.L_x_51558:
[----:B------:R-:W-:Y:S05]  /*523b0*/  BSYNC B1 ;  /* 0x0000000000017941 */ /* 0x000fea0003800000 */
.L_x_51556:
        /* <DEDUP_REMOVED lines=9> */
.L_x_51560:
[----:B------:R-:W-:Y:S01]  /*52450*/  IMAD.MOV.U32 R28, RZ, RZ, R29 ;  /* 0x000000ffff1c7224 */ /* 0x000fe200078e001d */
[----:B------:R-:W-:Y:S01]  /*52460*/  MOV R29, R40 ;  /* 0x00000028001d7202 */ /* 0x000fe20000000f00 */
[----:B------:R-:W-:Y:S02]  /*52470*/  IMAD.MOV.U32 R12, RZ, RZ, R13 ;  /* 0x000000ffff0c7224 */ /* 0x000fe400078e000d */
[----:B------:R-:W-:Y:S02]  /*52480*/  IMAD.MOV.U32 R13, RZ, RZ, R10 ;  /* 0x000000ffff0d7224 */ /* 0x000fe400078e000a */
.L_x_51561:
[----:B------:R-:W-:Y:S05]  /*52490*/  BSYNC B1 ;  /* 0x0000000000017941 */ /* 0x000fea0003800000 */
.L_x_51559:
        /* <DEDUP_REMOVED lines=9> */
.L_x_51563:
[----:B------:R-:W-:Y:S01]  /*52530*/  IMAD.MOV.U32 R41, RZ, RZ, R28 ;  /* 0x000000ffff297224 */ /* 0x000fe200078e001c */
[----:B------:R-:W-:Y:S01]  /*52540*/  MOV R28, R47 ;  /* 0x0000002f001c7202 */ /* 0x000fe20000000f00 */
[----:B------:R-:W-:Y:S02]  /*52550*/  IMAD.MOV.U32 R11, RZ, RZ, R12 ;  /* 0x000000ffff0b7224 */ /* 0x000fe400078e000c */
[----:B------:R-:W-:Y:S02]  /*52560*/  IMAD.MOV.U32 R12, RZ, RZ, R35 ;  /* 0x000000ffff0c7224 */ /* 0x000fe400078e0023 */
.L_x_51564:
[----:B------:R-:W-:Y:S05]  /*52570*/  BSYNC B1 ;  /* 0x0000000000017941 */ /* 0x000fea0003800000 */
.L_x_51562:
        /* <DEDUP_REMOVED lines=9> */
.L_x_51566:
[----:B------:R-:W-:Y:S01]  /*52610*/  IMAD.MOV.U32 R10, RZ, RZ, R41 ;  /* 0x000000ffff0a7224 */ /* 0x000fe200078e0029 */
[----:B------:R-:W-:Y:S01]  /*52620*/  MOV R41, R34 ;  /* 0x0000002200297202 */ /* 0x000fe20000000f00 */
[----:B------:R-:W-:Y:S02]  /*52630*/  IMAD.MOV.U32 R35, RZ, RZ, R11 ;  /* 0x000000ffff237224 */ /* 0x000fe400078e000b */
[----:B------:R-:W-:Y:S02]  /*52640*/  IMAD.MOV.U32 R11, RZ, RZ, R8 ;  /* 0x000000ffff0b7224 */ /* 0x000fe400078e0008 */
.L_x_51567:
[----:B------:R-:W-:Y:S05]  /*52650*/  BSYNC B1 ;  /* 0x0000000000017941 */ /* 0x000fea0003800000 */
.L_x_51565:
        /* <DEDUP_REMOVED lines=9> */
.L_x_51569:
[----:B------:R-:W-:Y:S01]  /*526f0*/  IMAD.MOV.U32 R34, RZ, RZ, R10 ;  /* 0x000000ffff227224 */ /* 0x000fe200078e000a */
[----:B------:R-:W-:Y:S01]  /*52700*/  MOV R10, R9 ;  /* 0x00000009000a7202 */ /* 0x000fe20000000f00 */
[----:B------:R-:W-:Y:S02]  /*52710*/  IMAD.MOV.U32 R8, RZ, RZ, R35 ;  /* 0x000000ffff087224 */ /* 0x000fe400078e0023 */
[----:B------:R-:W-:Y:S02]  /*52720*/  IMAD.MOV.U32 R35, RZ, RZ, R46 ;  /* 0x000000ffff237224 */ /* 0x000fe400078e002e */
.L_x_51570:
[----:B------:R-:W-:Y:S05]  /*52730*/  BSYNC B1 ;  /* 0x0000000000017941 */ /* 0x000fea0003800000 */
.L_x_51568:
        /* <DEDUP_REMOVED lines=9> */
.L_x_51572:
[----:B------:R-:W-:Y:S01]  /*527d0*/  IMAD.MOV.U32 R9, RZ, RZ, R34 ;  /* 0x000000ffff097224 */ /* 0x000fe200078e0022 */
[----:B------:R-:W-:Y:S01]  /*527e0*/  MOV R34, R33 ;  /* 0x0000002100227202 */ /* 0x000fe20000000f00 */
[----:B------:R-:W-:Y:S02]  /*527f0*/  IMAD.MOV.U32 R40, RZ, RZ, R8 ;  /* 0x000000ffff287224 */ /* 0x000fe400078e0008 */
[----:B------:R-:W-:Y:S02]  /*52800*/  IMAD.MOV.U32 R8, RZ, RZ, R7 ;  /* 0x000000ffff087224 */ /* 0x000fe400078e0007 */
.L_x_51573:
[----:B------:R-:W-:Y:S05]  /*52810*/  BSYNC B1 ;  /* 0x0000000000017941 */ /* 0x000fea0003800000 */
.L_x_51571:
        /* <DEDUP_REMOVED lines=9> */
.L_x_51575:
[----:B------:R-:W-:Y:S01]  /*528b0*/  IMAD.MOV.U32 R33, RZ, RZ, R9 ;  /* 0x000000ffff217224 */ /* 0x000fe200078e0009 */
[----:B------:R-:W-:Y:S01]  /*528c0*/  MOV R9, R6 ;  /* 0x0000000600097202 */ /* 0x000fe20000000f00 */
[----:B------:R-:W-:Y:S02]  /*528d0*/  IMAD.MOV.U32 R7, RZ, RZ, R40 ;  /* 0x000000ffff077224 */ /* 0x000fe400078e0028 */
[----:B------:R-:W-:Y:S02]  /*528e0*/  IMAD.MOV.U32 R40, RZ, RZ, R5 ;  /* 0x000000ffff287224 */ /* 0x000fe400078e0005 */
.L_x_51576:
[----:B------:R-:W-:Y:S05]  /*528f0*/  BSYNC B1 ;  /* 0x0000000000017941 */ /* 0x000fea0003800000 */
.L_x_51574:
        /* <DEDUP_REMOVED lines=9> */
.L_x_51578:
[----:B------:R-:W-:Y:S01]  /*52990*/  IMAD.MOV.U32 R6, RZ, RZ, R33 ;  /* 0x000000ffff067224 */ /* 0x000fe200078e0021 */
[----:B------:R-:W-:Y:S01]  /*529a0*/  MOV R33, R32 ;  /* 0x0000002000217202 */ /* 0x000fe20000000f00 */
[----:B------:R-:W-:Y:S02]  /*529b0*/  IMAD.MOV.U32 R5, RZ, RZ, R7 ;  /* 0x000000ffff057224 */ /* 0x000fe400078e0007 */
[----:B------:R-:W-:Y:S02]  /*529c0*/  IMAD.MOV.U32 R7, RZ, RZ, R4 ;  /* 0x000000ffff077224 */ /* 0x000fe400078e0004 */
.L_x_51579:
[----:B------:R-:W-:Y:S05]  /*529d0*/  BSYNC B1 ;  /* 0x0000000000017941 */ /* 0x000fea0003800000 */
.L_x_51577:
        /* <DEDUP_REMOVED lines=9> */
.L_x_51581:
[----:B------:R-:W-:Y:S01]  /*52a70*/  IMAD.MOV.U32 R47, RZ, RZ, R6 ;  /* 0x000000ffff2f7224 */ /* 0x000fe200078e0006 */
[----:B------:R-:W-:Y:S01]  /*52a80*/  MOV R6, R45 ;  /* 0x0000002d00067202 */ /* 0x000fe20000000f00 */
[----:B------:R-:W-:Y:S02]  /*52a90*/  IMAD.MOV.U32 R4, RZ, RZ, R5 ;  /* 0x000000ffff047224 */ /* 0x000fe400078e0005 */
[----:B------:R-:W-:Y:S02]  /*52aa0*/  IMAD.MOV.U32 R5, RZ, RZ, R44 ;  /* 0x000000ffff057224 */ /* 0x000fe400078e002c */
.L_x_51582:
[----:B------:R-:W-:Y:S05]  /*52ab0*/  BSYNC B1 ;  /* 0x0000000000017941 */ /* 0x000fea0003800000 */
.L_x_51580:
        /* <DEDUP_REMOVED lines=9> */
.L_x_51584:
[----:B------:R-:W-:Y:S01]  /*52b50*/  IMAD.MOV.U32 R45, RZ, RZ, R47 ;  /* 0x000000ffff2d7224 */ /* 0x000fe200078e002f */
[----:B------:R-:W-:Y:S01]  /*52b60*/  MOV R47, R54 ;  /* 0x00000036002f7202 */ /* 0x000fe20000000f00 */
[----:B------:R-:W-:Y:S02]  /*52b70*/  IMAD.MOV.U32 R32, RZ, RZ, R4 ;  /* 0x000000ffff207224 */ /* 0x000fe400078e0004 */
[----:B------:R-:W-:Y:S02]  /*52b80*/  IMAD.MOV.U32 R4, RZ, RZ, R3 ;  /* 0x000000ffff047224 */ /* 0x000fe400078e0003 */
.L_x_51585:
[----:B------:R-:W-:Y:S05]  /*52b90*/  BSYNC B1 ;  /* 0x0000000000017941 */ /* 0x000fea0003800000 */
.L_x_51583:
        /* <DEDUP_REMOVED lines=9> */
.L_x_51587:
[----:B------:R-:W-:Y:S01]  /*52c30*/  IMAD.MOV.U32 R44, RZ, RZ, R45 ;  /* 0x000000ffff2c7224 */ /* 0x000fe200078e002d */
[----:B------:R-:W-:Y:S01]  /*52c40*/  MOV R45, R18 ;  /* 0x00000012002d7202 */ /* 0x000fe20000000f00 */
[----:B------:R-:W-:Y:S02]  /*52c50*/  IMAD.MOV.U32 R3, RZ, RZ, R32 ;  /* 0x000000ffff037224 */ /* 0x000fe400078e0020 */
[----:B------:R-:W-:Y:S02]  /*52c60*/  IMAD.MOV.U32 R32, RZ, RZ, R17 ;  /* 0x000000ffff207224 */ /* 0x000fe400078e0011 */
.L_x_51588:
[----:B------:R-:W-:Y:S05]  /*52c70*/  BSYNC B1 ;  /* 0x0000000000017941 */ /* 0x000fea0003800000 */
.L_x_51586:
        /* <DEDUP_REMOVED lines=9> */
.L_x_51590:
[----:B------:R-:W-:Y:S01]  /*52d10*/  IMAD.MOV.U32 R18, RZ, RZ, R44 ;  /* 0x000000ffff127224 */ /* 0x000fe200078e002c */
[----:B------:R-:W-:Y:S01]  /*52d20*/  MOV R44, R51 ;  /* 0x00000033002c7202 */ /* 0x000fe20000000f00 */
[----:B------:R-:W-:Y:S02]  /*52d30*/  IMAD.MOV.U32 R17, RZ, RZ, R3 ;  /* 0x000000ffff117224 */ /* 0x000fe400078e0003 */
[----:B------:R-:W-:Y:S02]  /*52d40*/  IMAD.MOV.U32 R3, RZ, RZ, R16 ;  /* 0x000000ffff037224 */ /* 0x000fe400078e0010 */
.L_x_51591:
[----:B------:R-:W-:Y:S05]  /*52d50*/  BSYNC B1 ;  /* 0x0000000000017941 */ /* 0x000fea0003800000 */
.L_x_51589:
        /* <DEDUP_REMOVED lines=16> */
.L_x_51593:
[----:B------:R-:W-:Y:S01]  /*52e60*/  MOV R46, R19 ;  /* 0x00000013002e7202 */ /* 0x000fe20000000f00 */
[----:B------:R-:W-:Y:S02]  /*52e70*/  IMAD.MOV.U32 R16, RZ, RZ, R71 ;  /* 0x000000ffff107224 */ /* 0x000fe400078e0047 */
[----:B------:R-:W-:Y:S02]  /*52e80*/  IMAD.MOV.U32 R19, RZ, RZ, R30 ;  /* 0x000000ffff137224 */ /* 0x000fe400078e001e */
[----:B------:R-:W-:Y:S02]  /*52e90*/  IMAD.MOV.U32 R71, RZ, RZ, R14 ;  /* 0x000000ffff477224 */ /* 0x000fe400078e000e */
.L_x_51594:
[----:B------:R-:W-:Y:S05]  /*52ea0*/  BSYNC B1 ;  /* 0x0000000000017941 */ /* 0x000fea0003800000 */
.L_x_51592:
        /* <DEDUP_REMOVED lines=9> */
.L_x_51596:
[----:B------:R-:W-:Y:S01]  /*52f40*/  MOV R43, R46 ;  /* 0x0000002e002b7202 */ /* 0x000fe20000000f00 */
[----:B------:R-:W-:Y:S02]  /*52f50*/  IMAD.MOV.U32 R31, RZ, RZ, R16 ;  /* 0x000000ffff1f7224 */ /* 0x000fe400078e0010 */
[----:B------:R-:W-:Y:S02]  /*52f60*/  IMAD.MOV.U32 R46, RZ, RZ, R55 ;  /* 0x000000ffff2e7224 */ /* 0x000fe400078e0037 */
[----:B------:R-:W-:Y:S02]  /*52f70*/  IMAD.MOV.U32 R16, RZ, RZ, R15 ;  /* 0x000000ffff107224 */ /* 0x000fe400078e000f */
.L_x_51597:
[----:B------:R-:W-:Y:S05]  /*52f80*/  BSYNC B1 ;  /* 0x0000000000017941 */ /* 0x000fea0003800000 */
.L_x_51595:
        /* <DEDUP_REMOVED lines=9> */
.L_x_51599:
[----:B------:R-:W-:Y:S01]  /*53020*/  MOV R30, R43 ;  /* 0x0000002b001e7202 */ /* 0x000fe20000000f00 */
[----:B------:R-:W-:Y:S02]  /*53030*/  IMAD.MOV.U32 R14, RZ, RZ, R31 ;  /* 0x000000ffff0e7224 */ /* 0x000fe400078e001f */
[----:B------:R-:W-:Y:S02]  /*53040*/  IMAD.MOV.U32 R43, RZ, RZ, R48 ;  /* 0x000000ffff2b7224 */ /* 0x000fe400078e0030 */
[----:B------:R-:W-:Y:S02]  /*53050*/  IMAD.MOV.U32 R31, RZ, RZ, R42 ;  /* 0x000000ffff1f7224 */ /* 0x000fe400078e002a */
.L_x_51600:
[----:B------:R-:W-:Y:S05]  /*53060*/  BSYNC B1 ;  /* 0x0000000000017941 */ /* 0x000fea0003800000 */
.L_x_51598:
        /* <DEDUP_REMOVED lines=9> */
.L_x_51602:
[----:B------:R-:W-:Y:S01]  /*53100*/  MOV R51, R30 ;  /* 0x0000001e00337202 */ /* 0x000fe20000000f00 */
[----:B------:R-:W-:Y:S02]  /*53110*/  IMAD.MOV.U32 R15, RZ, RZ, R14 ;  /* 0x000000ffff0f7224 */ /* 0x000fe400078e000e */
[----:B------:R-:W-:Y:S02]  /*53120*/  IMAD.MOV.U32 R30, RZ, RZ, R29 ;  /* 0x000000ffff1e7224 */ /* 0x000fe400078e001d */
[----:B------:R-:W-:Y:S02]  /*53130*/  IMAD.MOV.U32 R14, RZ, RZ, R13 ;  /* 0x000000ffff0e7224 */ /* 0x000fe400078e000d */
.L_x_51603:
[----:B------:R-:W-:Y:S05]  /*53140*/  BSYNC B1 ;  /* 0x0000000000017941 */ /* 0x000fea0003800000 */
.L_x_51601:
        /* <DEDUP_REMOVED lines=9> */
.L_x_51605:
[----:B------:R-:W-:Y:S01]  /*531e0*/  MOV R48, R51 ;  /* 0x0000003300307202 */ /* 0x000fe20000000f00 */
[----:B------:R-:W-:Y:S02]  /*531f0*/  IMAD.MOV.U32 R42, RZ, RZ, R15 ;  /* 0x000000ffff2a7224 */ /* 0x000fe400078e000f */
[----:B------:R-:W-:Y:S02]  /*53200*/  IMAD.MOV.U32 R51, RZ, RZ, R28 ;  /* 0x000000ffff337224 */ /* 0x000fe400078e001c */
[----:B------:R-:W-:Y:S02]  /*53210*/  IMAD.MOV.U32 R15, RZ, RZ, R12 ;  /* 0x000000ffff0f7224 */ /* 0x000fe400078e000c */
.L_x_51606:
[----:B------:R-:W-:Y:S05]  /*53220*/  BSYNC B1 ;  /* 0x0000000000017941 */ /* 0x000fea0003800000 */
.L_x_51604:
        /* <DEDUP_REMOVED lines=9> */
.L_x_51608:
[----:B------:R-:W-:Y:S01]  /*532c0*/  MOV R13, R48 ;  /* 0x00000030000d7202 */ /* 0x000fe20000000f00 */
[----:B------:R-:W-:Y:S02]  /*532d0*/  IMAD.MOV.U32 R12, RZ, RZ, R42 ;  /* 0x000000ffff0c7224 */ /* 0x000fe400078e002a */
[----:B------:R-:W-:Y:S02]  /*532e0*/  IMAD.MOV.U32 R48, RZ, RZ, R41 ;  /* 0x000000ffff307224 */ /* 0x000fe400078e0029 */
[----:B------:R-:W-:Y:S02]  /*532f0*/  IMAD.MOV.U32 R42, RZ, RZ, R11 ;  /* 0x000000ffff2a7224 */ /* 0x000fe400078e000b */
.L_x_51609:
[----:B------:R-:W-:Y:S05]  /*53300*/  BSYNC B1 ;  /* 0x0000000000017941 */ /* 0x000fea0003800000 */
.L_x_51607:
        /* <DEDUP_REMOVED lines=9> */
.L_x_51611:
[----:B------:R-:W-:Y:S01]  /*533a0*/  MOV R29, R13 ;  /* 0x0000000d001d7202 */ /* 0x000fe20000000f00 */
[----:B------:R-:W-:Y:S02]  /*533b0*/  IMAD.MOV.U32 R11, RZ, RZ, R12 ;  /* 0x000000ffff0b7224 */ /* 0x000fe400078e000c */
[----:B------:R-:W-:Y:S02]  /*533c0*/  IMAD.MOV.U32 R13, RZ, RZ, R10 ;  /* 0x000000ffff0d7224 */ /* 0x000fe400078e000a */
[----:B------:R-:W-:Y:S02]  /*533d0*/  IMAD.MOV.U32 R12, RZ, RZ, R35 ;  /* 0x000000ffff0c7224 */ /* 0x000fe400078e0023 */
.L_x_51612:
[----:B------:R-:W-:Y:S05]  /*533e0*/  BSYNC B1 ;  /* 0x0000000000017941 */ /* 0x000fea0003800000 */
.L_x_51610:
        /* <DEDUP_REMOVED lines=9> */
.L_x_51614:
[----:B------:R-:W-:Y:S01]  /*53480*/  MOV R10, R29 ;  /* 0x0000001d000a7202 */ /* 0x000fe20000000f00 */
[----:B------:R-:W-:Y:S02]  /*53490*/  IMAD.MOV.U32 R35, RZ, RZ, R11 ;  /* 0x000000ffff237224 */ /* 0x000fe400078e000b */
[----:B------:R-:W-:Y:S02]  /*534a0*/  IMAD.MOV.U32 R29, RZ, RZ, R34 ;  /* 0x000000ffff1d7224 */ /* 0x000fe400078e0022 */
[----:B------:R-:W-:Y:S02]  /*534b0*/  IMAD.MOV.U32 R11, RZ, RZ, R8 ;  /* 0x000000ffff0b7224 */ /* 0x000fe400078e0008 */
.L_x_51615:
[----:B------:R-:W-:Y:S05]  /*534c0*/  BSYNC B1 ;  /* 0x0000000000017941 */ /* 0x000fea0003800000 */
.L_x_51613:
        /* <DEDUP_REMOVED lines=9> */
.L_x_51617:
[----:B------:R-:W-:Y:S01]  /*53560*/  MOV R28, R10 ;  /* 0x0000000a001c7202 */ /* 0x000fe20000000f00 */
[----:B------:R-:W-:Y:S02]  /*53570*/  IMAD.MOV.U32 R8, RZ, RZ, R35 ;  /* 0x000000ffff087224 */ /* 0x000fe400078e0023 */
[----:B------:R-:W-:Y:S02]  /*53580*/  IMAD.MOV.U32 R10, RZ, RZ, R9 ;  /* 0x000000ffff0a7224 */ /* 0x000fe400078e0009 */
[----:B------:R-:W-:Y:S02]  /*53590*/  IMAD.MOV.U32 R35, RZ, RZ, R40 ;  /* 0x000000ffff237224 */ /* 0x000fe400078e0028 */
.L_x_51618:
[----:B------:R-:W-:Y:S05]  /*535a0*/  BSYNC B1 ;  /* 0x0000000000017941 */ /* 0x000fea0003800000 */
.L_x_51616:
        /* <DEDUP_REMOVED lines=9> */
.L_x_51620:
[----:B------:R-:W-:Y:S01]  /*53640*/  MOV R9, R28 ;  /* 0x0000001c00097202 */ /* 0x000fe20000000f00 */
[----:B------:R-:W-:Y:S02]  /*53650*/  IMAD.MOV.U32 R34, RZ, RZ, R8 ;  /* 0x000000ffff227224 */ /* 0x000fe400078e0008 */
[----:B------:R-:W-:Y:S02]  /*53660*/  IMAD.MOV.U32 R28, RZ, RZ, R33 ;  /* 0x000000ffff1c7224 */ /* 0x000fe400078e0021 */
[----:B------:R-:W-:Y:S02]  /*53670*/  IMAD.MOV.U32 R8, RZ, RZ, R7 ;  /* 0x000000ffff087224 */ /* 0x000fe400078e0007 */
.L_x_51621:
[----:B------:R-:W-:Y:S05]  /*53680*/  BSYNC B1 ;  /* 0x0000000000017941 */ /* 0x000fea0003800000 */
.L_x_51619:
        /* <DEDUP_REMOVED lines=9> */
.L_x_51623:
[----:B------:R-:W-:Y:S01]  /*53720*/  MOV R40, R9 ;  /* 0x0000000900287202 */ /* 0x000fe20000000f00 */
[----:B------:R-:W-:Y:S02]  /*53730*/  IMAD.MOV.U32 R7, RZ, RZ, R34 ;  /* 0x000000ffff077224 */ /* 0x000fe400078e0022 */
[----:B------:R-:W-:Y:S02]  /*53740*/  IMAD.MOV.U32 R9, RZ, RZ, R6 ;  /* 0x000000ffff097224 */ /* 0x000fe400078e0006 */
[----:B------:R-:W-:Y:S02]  /*53750*/  IMAD.MOV.U32 R34, RZ, RZ, R5 ;  /* 0x000000ffff227224 */ /* 0x000fe400078e0005 */
.L_x_51624:
[----:B------:R-:W-:Y:S05]  /*53760*/  BSYNC B1 ;  /* 0x0000000000017941 */ /* 0x000fea0003800000 */
.L_x_51622:
        /* <DEDUP_REMOVED lines=9> */
.L_x_51626:
[----:B------:R-:W-:Y:S01]  /*53800*/  MOV R6, R40 ;  /* 0x0000002800067202 */ /* 0x000fe20000000f00 */
[----:B------:R-:W-:Y:S02]  /*53810*/  IMAD.MOV.U32 R5, RZ, RZ, R7 ;  /* 0x000000ffff057224 */ /* 0x000fe400078e0007 */
[----:B------:R-:W-:Y:S02]  /*53820*/  IMAD.MOV.U32 R40, RZ, RZ, R47 ;  /* 0x000000ffff287224 */ /* 0x000fe400078e002f */
[----:B------:R-:W-:Y:S02]  /*53830*/  IMAD.MOV.U32 R7, RZ, RZ, R4 ;  /* 0x000000ffff077224 */ /* 0x000fe400078e0004 */
.L_x_51627:
[----:B------:R-:W-:Y:S05]  /*53840*/  BSYNC B1 ;  /* 0x0000000000017941 */ /* 0x000fea0003800000 */
.L_x_51625:
        /* <DEDUP_REMOVED lines=9> */
.L_x_51629:
[----:B------:R-:W-:Y:S01]  /*538e0*/  MOV R33, R6 ;  /* 0x0000000600217202 */ /* 0x000fe20000000f00 */
[----:B------:R-:W-:Y:S02]  /*538f0*/  IMAD.MOV.U32 R4, RZ, RZ, R5 ;  /* 0x000000ffff047224 */ /* 0x000fe400078e0005 */
[----:B------:R-:W-:Y:S02]  /*53900*/  IMAD.MOV.U32 R6, RZ, RZ, R45 ;  /* 0x000000ffff067224 */ /* 0x000fe400078e002d */
[----:B------:R-:W-:Y:S02]  /*53910*/  IMAD.MOV.U32 R5, RZ, RZ, R32 ;  /* 0x000000ffff057224 */ /* 0x000fe400078e0020 */
.L_x_51630:
[----:B------:R-:W-:Y:S05]  /*53920*/  BSYNC B1 ;  /* 0x0000000000017941 */ /* 0x000fea0003800000 */
.L_x_51628:
        /* <DEDUP_REMOVED lines=9> */
.L_x_51632:
[----:B------:R-:W-:Y:S01]  /*539c0*/  MOV R41, R33 ;  /* 0x0000002100297202 */ /* 0x000fe20000000f00 */
[----:B------:R-:W-:Y:S02]  /*539d0*/  IMAD.MOV.U32 R32, RZ, RZ, R4 ;  /* 0x000000ffff207224 */ /* 0x000fe400078e0004 */
[----:B------:R-:W-:Y:S02]  /*539e0*/  IMAD.MOV.U32 R33, RZ, RZ, R44 ;  /* 0x000000ffff217224 */ /* 0x000fe400078e002c */
[----:B------:R-:W-:Y:S02]  /*539f0*/  IMAD.MOV.U32 R4, RZ, RZ, R3 ;  /* 0x000000ffff047224 */ /* 0x000fe400078e0003 */
.L_x_51633:
[----:B------:R-:W-:Y:S05]  /*53a00*/  BSYNC B1 ;  /* 0x0000000000017941 */ /* 0x000fea0003800000 */
.L_x_51631:
        /* <DEDUP_REMOVED lines=9> */
.L_x_51635:
[----:B------:R-:W-:Y:S01]  /*53aa0*/  MOV R44, R41 ;  /* 0x00000029002c7202 */ /* 0x000fe20000000f00 */
[----:B------:R-:W-:Y:S02]  /*53ab0*/  IMAD.MOV.U32 R3, RZ, RZ, R32 ;  /* 0x000000ffff037224 */ /* 0x000fe400078e0020 */
[----:B------:R-:W-:Y:S02]  /*53ac0*/  IMAD.MOV.U32 R41, RZ, RZ, R18 ;  /* 0x000000ffff297224 */ /* 0x000fe400078e0012 */
[----:B------:R-:W-:Y:S02]  /*53ad0*/  IMAD.MOV.U32 R32, RZ, RZ, R17 ;  /* 0x000000ffff207224 */ /* 0x000fe400078e0011 */
.L_x_51636:
[----:B------:R-:W-:Y:S05]  /*53ae0*/  BSYNC B1 ;  /* 0x0000000000017941 */ /* 0x000fea0003800000 */
.L_x_51634:
        /* <DEDUP_REMOVED lines=16> */
.L_x_51638:
[----:B------:R-:W-:Y:S02]  /*53bf0*/  IMAD.MOV.U32 R24, RZ, RZ, R19 ;  /* 0x000000ffff187224 */ /* 0x000fe400078e0013 */
[----:B------:R-:W-:Y:S02]  /*53c00*/  IMAD.MOV.U32 R18, RZ, RZ, R71 ;  /* 0x000000ffff127224 */ /* 0x000fe400078e0047 */
[----:B------:R-:W-:Y:S02]  /*53c10*/  IMAD.MOV.U32 R19, RZ, RZ, R46 ;  /* 0x000000ffff137224 */ /* 0x000fe400078e002e */
[----:B------:R-:W-:Y:S02]  /*53c20*/  IMAD.MOV.U32 R71, RZ, RZ, R16 ;  /* 0x000000ffff477224 */ /* 0x000fe400078e0010 */
.L_x_51639:
[----:B------:R-:W-:Y:S05]  /*53c30*/  BSYNC B1 ;  /* 0x0000000000017941 */ /* 0x000fea0003800000 */
.L_x_51637:
        /* <DEDUP_REMOVED lines=9> */
.L_x_51641:
[----:B------:R-:W-:Y:S02]  /*53cd0*/  IMAD.MOV.U32 R45, RZ, RZ, R24 ;  /* 0x000000ffff2d7224 */ /* 0x000fe400078e0018 */
[----:B------:R-:W-:Y:S02]  /*53ce0*/  IMAD.MOV.U32 R17, RZ, RZ, R18 ;  /* 0x000000ffff117224 */ /* 0x000fe400078e0012 */
[----:B------:R-:W-:Y:S02]  /*53cf0*/  IMAD.MOV.U32 R24, RZ, RZ, R43 ;  /* 0x000000ffff187224 */ /* 0x000fe400078e002b */
[----:B------:R-:W-:Y:S02]  /*53d00*/  IMAD.MOV.U32 R18, RZ, RZ, R31 ;  /* 0x000000ffff127224 */ /* 0x000fe400078e001f */
.L_x_51642:
[----:B------:R-:W-:Y:S05]  /*53d10*/  BSYNC B1 ;  /* 0x0000000000017941 */ /* 0x000fea0003800000 */
.L_x_51640:
        /* <DEDUP_REMOVED lines=9> */
.L_x_51644:
[----:B------:R-:W-:Y:S02]  /*53db0*/  IMAD.MOV.U32 R36, RZ, RZ, R45 ;  /* 0x000000ffff247224 */ /* 0x000fe400078e002d */
[----:B------:R-:W-:Y:S02]  /*53dc0*/  IMAD.MOV.U32 R16, RZ, RZ, R17 ;  /* 0x000000ffff107224 */ /* 0x000fe400078e0011 */
[----:B------:R-:W-:Y:S02]  /*53dd0*/  IMAD.MOV.U32 R45, RZ, RZ, R30 ;  /* 0x000000ffff2d7224 */ /* 0x000fe400078e001e */
[----:B------:R-:W-:Y:S02]  /*53de0*/  IMAD.MOV.U32 R17, RZ, RZ, R14 ;  /* 0x000000ffff117224 */ /* 0x000fe400078e000e */
.L_x_51645:
[----:B------:R-:W-:Y:S05]  /*53df0*/  BSYNC B1 ;  /* 0x0000000000017941 */ /* 0x000fea0003800000 */
.L_x_51643:
        /* <DEDUP_REMOVED lines=9> */
.L_x_51647:
[----:B------:R-:W-:Y:S02]  /*53e90*/  IMAD.MOV.U32 R43, RZ, RZ, R36 ;  /* 0x000000ffff2b7224 */ /* 0x000fe400078e0024 */
[----:B------:R-:W-:Y:S02]  /*53ea0*/  IMAD.MOV.U32 R31, RZ, RZ, R16 ;  /* 0x000000ffff1f7224 */ /* 0x000fe400078e0010 */
[----:B------:R-:W-:Y:S02]  /*53eb0*/  IMAD.MOV.U32 R36, RZ, RZ, R51 ;  /* 0x000000ffff247224 */ /* 0x000fe400078e0033 */
[----:B------:R-:W-:Y:S02]  /*53ec0*/  IMAD.MOV.U32 R16, RZ, RZ, R15 ;  /* 0x000000ffff107224 */ /* 0x000fe400078e000f */
.L_x_51648:
[----:B------:R-:W-:Y:S05]  /*53ed0*/  BSYNC B1 ;  /* 0x0000000000017941 */ /* 0x000fea0003800000 */
.L_x_51646:
        /* <DEDUP_REMOVED lines=9> */
.L_x_51650:
[----:B------:R-:W-:Y:S02]  /*53f70*/  IMAD.MOV.U32 R14, RZ, RZ, R43 ;  /* 0x000000ffff0e7224 */ /* 0x000fe400078e002b */
[----:B------:R-:W-:Y:S02]  /*53f80*/  IMAD.MOV.U32 R15, RZ, RZ, R31 ;  /* 0x000000ffff0f7224 */ /* 0x000fe400078e001f */
[----:B------:R-:W-:Y:S02]  /*53f90*/  IMAD.MOV.U32 R43, RZ, RZ, R48 ;  /* 0x000000ffff2b7224 */ /* 0x000fe400078e0030 */
[----:B------:R-:W-:Y:S02]  /*53fa0*/  IMAD.MOV.U32 R31, RZ, RZ, R42 ;  /* 0x000000ffff1f7224 */ /* 0x000fe400078e002a */
.L_x_51651:
[----:B------:R-:W-:Y:S05]  /*53fb0*/  BSYNC B1 ;  /* 0x0000000000017941 */ /* 0x000fea0003800000 */
.L_x_51649:
        /* <DEDUP_REMOVED lines=9> */
.L_x_51653:
[----:B------:R-:W-:Y:S02]  /*54050*/  IMAD.MOV.U32 R42, RZ, RZ, R14 ;  /* 0x000000ffff2a7224 */ /* 0x000fe400078e000e */
[----:B------:R-:W-:Y:S02]  /*54060*/  IMAD.MOV.U32 R30, RZ, RZ, R15 ;  /* 0x000000ffff1e7224 */ /* 0x000fe400078e000f */
[----:B------:R-:W-:Y:S02]  /*54070*/  IMAD.MOV.U32 R14, RZ, RZ, R13 ;  /* 0x000000ffff0e7224 */ /* 0x000fe400078e000d */
[----:B------:R-:W-:Y:S02]  /*54080*/  IMAD.MOV.U32 R15, RZ, RZ, R12 ;  /* 0x000000ffff0f7224 */ /* 0x000fe400078e000c */
.L_x_51654:
[----:B------:R-:W-:Y:S05]  /*54090*/  BSYNC B1 ;  /* 0x0000000000017941 */ /* 0x000fea0003800000 */
.L_x_51652:
        /* <DEDUP_REMOVED lines=9> */
.L_x_51656:
[----:B------:R-:W-:Y:S02]  /*54130*/  IMAD.MOV.U32 R13, RZ, RZ, R42 ;  /* 0x000000ffff0d7224 */ /* 0x000fe400078e002a */
[----:B------:R-:W-:Y:S02]  /*54140*/  IMAD.MOV.U32 R12, RZ, RZ, R30 ;  /* 0x000000ffff0c7224 */ /* 0x000fe400078e001e */
[----:B------:R-:W-:Y:S02]  /*54150*/  IMAD.MOV.U32 R42, RZ, RZ, R29 ;  /* 0x000000ffff2a7224 */ /* 0x000fe400078e001d */
[----:B------:R-:W-:Y:S02]  /*54160*/  IMAD.MOV.U32 R30, RZ, RZ, R11 ;  /* 0x000000ffff1e7224 */ /* 0x000fe400078e000b */
.L_x_51657:
[----:B------:R-:W-:Y:S05]  /*54170*/  BSYNC B1 ;  /* 0x0000000000017941 */ /* 0x000fea0003800000 */
.L_x_51655:
        /* <DEDUP_REMOVED lines=9> */
.L_x_51659:
[----:B------:R-:W-:Y:S02]  /*54210*/  IMAD.MOV.U32 R29, RZ, RZ, R13 ;  /* 0x000000ffff1d7224 */ /* 0x000fe400078e000d */
[----:B------:R-:W-:Y:S02]  /*54220*/  IMAD.MOV.U32 R11, RZ, RZ, R12 ;  /* 0x000000ffff0b7224 */ /* 0x000fe400078e000c */
[----:B------:R-:W-:Y:S02]  /*54230*/  IMAD.MOV.U32 R13, RZ, RZ, R10 ;  /* 0x000000ffff0d7224 */ /* 0x000fe400078e000a */
[----:B------:R-:W-:Y:S02]  /*54240*/  IMAD.MOV.U32 R12, RZ, RZ, R35 ;  /* 0x000000ffff0c7224 */ /* 0x000fe400078e0023 */
.L_x_51660:
[----:B------:R-:W-:Y:S05]  /*54250*/  BSYNC B1 ;  /* 0x0000000000017941 */ /* 0x000fea0003800000 */
.L_x_51658:
        /* <DEDUP_REMOVED lines=9> */
.L_x_51662:
[----:B------:R-:W-:Y:S02]  /*542f0*/  IMAD.MOV.U32 R10, RZ, RZ, R29 ;  /* 0x000000ffff0a7224 */ /* 0x000fe400078e001d */
[----:B------:R-:W-:Y:S02]  /*54300*/  IMAD.MOV.U32 R35, RZ, RZ, R11 ;  /* 0x000000ffff237224 */ /* 0x000fe400078e000b */
[----:B------:R-:W-:Y:S02]  /*54310*/  IMAD.MOV.U32 R29, RZ, RZ, R28 ;  /* 0x000000ffff1d7224 */ /* 0x000fe400078e001c */
[----:B------:R-:W-:Y:S02]  /*54320*/  IMAD.MOV.U32 R11, RZ, RZ, R8 ;  /* 0x000000ffff0b7224 */ /* 0x000fe400078e0008 */
.L_x_51663:
[----:B------:R-:W-:Y:S05]  /*54330*/  BSYNC B1 ;  /* 0x0000000000017941 */ /* 0x000fea0003800000 */
.L_x_51661:
        /* <DEDUP_REMOVED lines=9> */
.L_x_51665:
[----:B------:R-:W-:Y:S02]  /*543d0*/  IMAD.MOV.U32 R47, RZ, RZ, R10 ;  /* 0x000000ffff2f7224 */ /* 0x000fe400078e000a */
[----:B------:R-:W-:Y:S02]  /*543e0*/  IMAD.MOV.U32 R8, RZ, RZ, R35 ;  /* 0x000000ffff087224 */ /* 0x000fe400078e0023 */
[----:B------:R-:W-:Y:S02]  /*543f0*/  IMAD.MOV.U32 R10, RZ, RZ, R9 ;  /* 0x000000ffff0a7224 */ /* 0x000fe400078e0009 */
[----:B------:R-:W-:Y:S02]  /*54400*/  IMAD.MOV.U32 R35, RZ, RZ, R34 ;  /* 0x000000ffff237224 */ /* 0x000fe400078e0022 */
.L_x_51666:
[----:B------:R-:W-:Y:S05]  /*54410*/  BSYNC B1 ;  /* 0x0000000000017941 */ /* 0x000fea0003800000 */
.L_x_51664:
        /* <DEDUP_REMOVED lines=9> */
.L_x_51668:
[----:B------:R-:W-:Y:S02]  /*544b0*/  IMAD.MOV.U32 R9, RZ, RZ, R47 ;  /* 0x000000ffff097224 */ /* 0x000fe400078e002f */
[----:B------:R-:W-:Y:S02]  /*544c0*/  IMAD.MOV.U32 R28, RZ, RZ, R8 ;  /* 0x000000ffff1c7224 */ /* 0x000fe400078e0008 */
[----:B------:R-:W-:Y:S02]  /*544d0*/  IMAD.MOV.U32 R47, RZ, RZ, R40 ;  /* 0x000000ffff2f7224 */ /* 0x000fe400078e0028 */
[----:B------:R-:W-:Y:S02]  /*544e0*/  IMAD.MOV.U32 R8, RZ, RZ, R7 ;  /* 0x000000ffff087224 */ /* 0x000fe400078e0007 */
.L_x_51669:
[----:B------:R-:W-:Y:S05]  /*544f0*/  BSYNC B1 ;  /* 0x0000000000017941 */ /* 0x000fea0003800000 */
.L_x_51667:
        /* <DEDUP_REMOVED lines=9> */
.L_x_51671:
[----:B------:R-:W-:Y:S02]  /*54590*/  IMAD.MOV.U32 R34, RZ, RZ, R9 ;  /* 0x000000ffff227224 */ /* 0x000fe400078e0009 */
[----:B------:R-:W-:Y:S02]  /*545a0*/  IMAD.MOV.U32 R7, RZ, RZ, R28 ;  /* 0x000000ffff077224 */ /* 0x000fe400078e001c */
[----:B------:R-:W-:Y:S02]  /*545b0*/  IMAD.MOV.U32 R9, RZ, RZ, R6 ;  /* 0x000000ffff097224 */ /* 0x000fe400078e0006 */
[----:B------:R-:W-:Y:S02]  /*545c0*/  IMAD.MOV.U32 R28, RZ, RZ, R5 ;  /* 0x000000ffff1c7224 */ /* 0x000fe400078e0005 */
.L_x_51672:
[----:B------:R-:W-:Y:S05]  /*545d0*/  BSYNC B1 ;  /* 0x0000000000017941 */ /* 0x000fea0003800000 */
.L_x_51670:
        /* <DEDUP_REMOVED lines=9> */
.L_x_51674:
[----:B------:R-:W-:Y:S02]  /*54670*/  IMAD.MOV.U32 R6, RZ, RZ, R34 ;  /* 0x000000ffff067224 */ /* 0x000fe400078e0022 */
[----:B------:R-:W-:Y:S02]  /*54680*/  IMAD.MOV.U32 R5, RZ, RZ, R7 ;  /* 0x000000ffff057224 */ /* 0x000fe400078e0007 */
[----:B------:R-:W-:Y:S02]  /*54690*/  IMAD.MOV.U32 R34, RZ, RZ, R33 ;  /* 0x000000ffff227224 */ /* 0x000fe400078e0021 */
[----:B------:R-:W-:Y:S02]  /*546a0*/  IMAD.MOV.U32 R7, RZ, RZ, R4 ;  /* 0x000000ffff077224 */ /* 0x000fe400078e0004 */
.L_x_51675:
[----:B------:R-:W-:Y:S05]  /*546b0*/  BSYNC B1 ;  /* 0x0000000000017941 */ /* 0x000fea0003800000 */
.L_x_51673:
        /* <DEDUP_REMOVED lines=9> */
.L_x_51677:
[----:B------:R-:W-:Y:S02]  /*54750*/  IMAD.MOV.U32 R33, RZ, RZ, R6 ;  /* 0x000000ffff217224 */ /* 0x000fe400078e0006 */
[----:B------:R-:W-:Y:S02]  /*54760*/  IMAD.MOV.U32 R4, RZ, RZ, R5 ;  /* 0x000000ffff047224 */ /* 0x000fe400078e0005 */
[----:B------:R-:W-:Y:S02]  /*54770*/  IMAD.MOV.U32 R6, RZ, RZ, R41 ;  /* 0x000000ffff067224 */ /* 0x000fe400078e0029 */
[----:B------:R-:W-:Y:S02]  /*54780*/  IMAD.MOV.U32 R5, RZ, RZ, R32 ;  /* 0x000000ffff057224 */ /* 0x000fe400078e0020 */
.L_x_51678:
[----:B------:R-:W-:Y:S05]  /*54790*/  BSYNC B1 ;  /* 0x0000000000017941 */ /* 0x000fea0003800000 */
.L_x_51676:
        /* <DEDUP_REMOVED lines=9> */
.L_x_51680:
[----:B------:R-:W-:Y:S02]  /*54830*/  IMAD.MOV.U32 R40, RZ, RZ, R33 ;  /* 0x000000ffff287224 */ /* 0x000fe400078e0021 */
[----:B------:R-:W-:Y:S02]  /*54840*/  IMAD.MOV.U32 R32, RZ, RZ, R4 ;  /* 0x000000ffff207224 */ /* 0x000fe400078e0004 */
[----:B------:R-:W-:Y:S02]  /*54850*/  IMAD.MOV.U32 R33, RZ, RZ, R44 ;  /* 0x000000ffff217224 */ /* 0x000fe400078e002c */
[----:B------:R-:W-:Y:S02]  /*54860*/  IMAD.MOV.U32 R4, RZ, RZ, R3 ;  /* 0x000000ffff047224 */ /* 0x000fe400078e0003 */
.L_x_51681:
[----:B------:R-:W-:Y:S05]  /*54870*/  BSYNC B1 ;  /* 0x0000000000017941 */ /* 0x000fea0003800000 */
.L_x_51679:
        /* <DEDUP_REMOVED lines=16> */
.L_x_51683:
[----:B------:R-:W-:Y:S01]  /*54980*/  IMAD.MOV.U32 R46, RZ, RZ, R19 ;  /* 0x000000ffff2e7224 */ /* 0x000fe200078e0013 */
[----:B------:R-:W-:Y:S01]  /*54990*/  MOV R19, R24 ;  /* 0x0000001800137202 */ /* 0x000fe20000000f00 */
[----:B------:R-:W-:Y:S02]  /*549a0*/  IMAD.MOV.U32 R44, RZ, RZ, R71 ;  /* 0x000000ffff2c7224 */ /* 0x000fe400078e0047 */
[----:B------:R-:W-:Y:S02]  /*549b0*/  IMAD.MOV.U32 R71, RZ, RZ, R18 ;  /* 0x000000ffff477224 */ /* 0x000fe400078e0012 */
.L_x_51684:
[----:B------:R-:W-:Y:S05]  /*549c0*/  BSYNC B1 ;  /* 0x0000000000017941 */ /* 0x000fea0003800000 */
.L_x_51682:
        /* <DEDUP_REMOVED lines=9> */
.L_x_51686:
[----:B------:R-:W-:Y:S01]  /*54a60*/  IMAD.MOV.U32 R25, RZ, RZ, R46 ;  /* 0x000000ffff197224 */ /* 0x000fe200078e002e */
[----:B------:R-:W-:Y:S01]  /*54a70*/  MOV R46, R45 ;  /* 0x0000002d002e7202 */ /* 0x000fe20000000f00 */
[----:B------:R-:W-:Y:S02]  /*54a80*/  IMAD.MOV.U32 R3, RZ, RZ, R44 ;  /* 0x000000ffff037224 */ /* 0x000fe400078e002c */
[----:B------:R-:W-:Y:S02]  /*54a90*/  IMAD.MOV.U32 R44, RZ, RZ, R17 ;  /* 0x000000ffff2c7224 */ /* 0x000fe400078e0011 */
.L_x_51687:
[----:B------:R-:W-:Y:S05]  /*54aa0*/  BSYNC B1 ;  /* 0x0000000000017941 */ /* 0x000fea0003800000 */
.L_x_51685:
        /* <DEDUP_REMOVED lines=9> */
.L_x_51689:
[----:B------:R-:W-:Y:S01]  /*54b40*/  IMAD.MOV.U32 R24, RZ, RZ, R25 ;  /* 0x000000ffff187224 */ /* 0x000fe200078e0019 */
[----:B------:R-:W-:Y:S01]  /*54b50*/  MOV R25, R36 ;  /* 0x0000002400197202 */ /* 0x000fe20000000f00 */
[----:B------:R-:W-:Y:S02]  /*54b60*/  IMAD.MOV.U32 R18, RZ, RZ, R3 ;  /* 0x000000ffff127224 */ /* 0x000fe400078e0003 */
[----:B------:R-:W-:Y:S02]  /*54b70*/  IMAD.MOV.U32 R3, RZ, RZ, R16 ;  /* 0x000000ffff037224 */ /* 0x000fe400078e0010 */
.L_x_51690:
[----:B------:R-:W-:Y:S05]  /*54b80*/  BSYNC B1 ;  /* 0x0000000000017941 */ /* 0x000fea0003800000 */
.L_x_51688:
        /* <DEDUP_REMOVED lines=9> */
.L_x_51692:
[----:B------:R-:W-:Y:S01]  /*54c20*/  IMAD.MOV.U32 R17, RZ, RZ, R24 ;  /* 0x000000ffff117224 */ /* 0x000fe200078e0018 */
[----:B------:R-:W-:Y:S01]  /*54c30*/  MOV R24, R43 ;  /* 0x0000002b00187202 */ /* 0x000fe20000000f00 */
[----:B------:R-:W-:Y:S02]  /*54c40*/  IMAD.MOV.U32 R16, RZ, RZ, R18 ;  /* 0x000000ffff107224 */ /* 0x000fe400078e0012 */
[----:B------:R-:W-:Y:S02]  /*54c50*/  IMAD.MOV.U32 R18, RZ, RZ, R31 ;  /* 0x000000ffff127224 */ /* 0x000fe400078e001f */
.L_x_51693:
[----:B------:R-:W-:Y:S05]  /*54c60*/  BSYNC B1 ;  /* 0x0000000000017941 */ /* 0x000fea0003800000 */
.L_x_51691:
        /* <DEDUP_REMOVED lines=9> */
.L_x_51695:
[----:B------:R-:W-:Y:S01]  /*54d00*/  IMAD.MOV.U32 R37, RZ, RZ, R17 ;  /* 0x000000ffff257224 */ /* 0x000fe200078e0011 */
[----:B------:R-:W-:Y:S01]  /*54d10*/  MOV R17, R14 ;  /* 0x0000000e00117202 */ /* 0x000fe20000000f00 */
[----:B------:R-:W-:Y:S02]  /*54d20*/  IMAD.MOV.U32 R31, RZ, RZ, R16 ;  /* 0x000000ffff1f7224 */ /* 0x000fe400078e0010 */
[----:B------:R-:W-:Y:S02]  /*54d30*/  IMAD.MOV.U32 R16, RZ, RZ, R15 ;  /* 0x000000ffff107224 */ /* 0x000fe400078e000f */
.L_x_51696:
[----:B------:R-:W-:Y:S05]  /*54d40*/  BSYNC B1 ;  /* 0x0000000000017941 */ /* 0x000fea0003800000 */
.L_x_51694:
        /* <DEDUP_REMOVED lines=9> */
.L_x_51698:
[----:B------:R-:W-:Y:S01]  /*54de0*/  IMAD.MOV.U32 R14, RZ, RZ, R37 ;  /* 0x000000ffff0e7224 */ /* 0x000fe200078e0025 */
[----:B------:R-:W-:Y:S01]  /*54df0*/  MOV R37, R42 ;  /* 0x0000002a00257202 */ /* 0x000fe20000000f00 */
[----:B------:R-:W-:Y:S02]  /*54e00*/  IMAD.MOV.U32 R15, RZ, RZ, R31 ;  /* 0x000000ffff0f7224 */ /* 0x000fe400078e001f */
[----:B------:R-:W-:Y:S02]  /*54e10*/  IMAD.MOV.U32 R31, RZ, RZ, R30 ;  /* 0x000000ffff1f7224 */ /* 0x000fe400078e001e */
.L_x_51699:
[----:B------:R-:W-:Y:S05]  /*54e20*/  BSYNC B1 ;  /* 0x0000000000017941 */ /* 0x000fea0003800000 */
.L_x_51697:
        /* <DEDUP_REMOVED lines=9> */
.L_x_51701:
[----:B------:R-:W-:Y:S01]  /*54ec0*/  IMAD.MOV.U32 R36, RZ, RZ, R14 ;  /* 0x000000ffff247224 */ /* 0x000fe200078e000e */
[----:B------:R-:W-:Y:S01]  /*54ed0*/  MOV R14, R13 ;  /* 0x0000000d000e7202 */ /* 0x000fe20000000f00 */
[----:B------:R-:W-:Y:S02]  /*54ee0*/  IMAD.MOV.U32 R30, RZ, RZ, R15 ;  /* 0x000000ffff1e7224 */ /* 0x000fe400078e000f */
[----:B------:R-:W-:Y:S02]  /*54ef0*/  IMAD.MOV.U32 R15, RZ, RZ, R12 ;  /* 0x000000ffff0f7224 */ /* 0x000fe400078e000c */
.L_x_51702:
[----:B------:R-:W-:Y:S05]  /*54f00*/  BSYNC B1 ;  /* 0x0000000000017941 */ /* 0x000fea0003800000 */
.L_x_51700:
        /* <DEDUP_REMOVED lines=9> */
.L_x_51704:
[----:B------:R-:W-:Y:S01]  /*54fa0*/  IMAD.MOV.U32 R13, RZ, RZ, R36 ;  /* 0x000000ffff0d7224 */ /* 0x000fe200078e0024 */
[----:B------:R-:W-:Y:S01]  /*54fb0*/  MOV R36, R29 ;  /* 0x0000001d00247202 */ /* 0x000fe20000000f00 */
[----:B------:R-:W-:Y:S02]  /*54fc0*/  IMAD.MOV.U32 R12, RZ, RZ, R30 ;  /* 0x000000ffff0c7224 */ /* 0x000fe400078e001e */
[----:B------:R-:W-:Y:S02]  /*54fd0*/  IMAD.MOV.U32 R30, RZ, RZ, R11 ;  /* 0x000000ffff1e7224 */ /* 0x000fe400078e000b */
.L_x_51705:
[----:B------:R-:W-:Y:S05]  /*54fe0*/  BSYNC B1 ;  /* 0x0000000000017941 */ /* 0x000fea0003800000 */
.L_x_51703:
        /* <DEDUP_REMOVED lines=9> */
.L_x_51707:
[----:B------:R-:W-:Y:S01]  /*55080*/  IMAD.MOV.U32 R42, RZ, RZ, R13 ;  /* 0x000000ffff2a7224 */ /* 0x000fe200078e000d */
[----:B------:R-:W-:Y:S01]  /*55090*/  MOV R13, R10 ;  /* 0x0000000a000d7202 */ /* 0x000fe20000000f00 */
[----:B------:R-:W-:Y:S02]  /*550a0*/  IMAD.MOV.U32 R11, RZ, RZ, R12 ;  /* 0x000000ffff0b7224 */ /* 0x000fe400078e000c */
[----:B------:R-:W-:Y:S02]  /*550b0*/  IMAD.MOV.U32 R12, RZ, RZ, R35 ;  /* 0x000000ffff0c7224 */ /* 0x000fe400078e0023 */
.L_x_51708:
[----:B------:R-:W-:Y:S05]  /*550c0*/  BSYNC B1 ;  /* 0x0000000000017941 */ /* 0x000fea0003800000 */
.L_x_51706:
        /* <DEDUP_REMOVED lines=9> */
.L_x_51710:
[----:B------:R-:W-:Y:S01]  /*55160*/  IMAD.MOV.U32 R10, RZ, RZ, R42 ;  /* 0x000000ffff0a7224 */ /* 0x000fe200078e002a */
[----:B------:R-:W-:Y:S01]  /*55170*/  MOV R42, R47 ;  /* 0x0000002f002a7202 */ /* 0x000fe20000000f00 */
[----:B------:R-:W-:Y:S02]  /*55180*/  IMAD.MOV.U32 R29, RZ, RZ, R11 ;  /* 0x000000ffff1d7224 */ /* 0x000fe400078e000b */
[----:B------:R-:W-:Y:S02]  /*55190*/  IMAD.MOV.U32 R11, RZ, RZ, R8 ;  /* 0x000000ffff0b7224 */ /* 0x000fe400078e0008 */
.L_x_51711:
[----:B------:R-:W-:Y:S05]  /*551a0*/  BSYNC B1 ;  /* 0x0000000000017941 */ /* 0x000fea0003800000 */
.L_x_51709:
        /* <DEDUP_REMOVED lines=9> */
.L_x_51713:
[----:B------:R-:W-:Y:S01]  /*55240*/  IMAD.MOV.U32 R35, RZ, RZ, R10 ;  /* 0x000000ffff237224 */ /* 0x000fe200078e000a */
[----:B------:R-:W-:Y:S01]  /*55250*/  MOV R10, R9 ;  /* 0x00000009000a7202 */ /* 0x000fe20000000f00 */
[----:B------:R-:W-:Y:S02]  /*55260*/  IMAD.MOV.U32 R8, RZ, RZ, R29 ;  /* 0x000000ffff087224 */ /* 0x000fe400078e001d */
[----:B------:R-:W-:Y:S02]  /*55270*/  IMAD.MOV.U32 R29, RZ, RZ, R28 ;  /* 0x000000ffff1d7224 */ /* 0x000fe400078e001c */
.L_x_51714:
[----:B------:R-:W-:Y:S05]  /*55280*/  BSYNC B1 ;  /* 0x0000000000017941 */ /* 0x000fea0003800000 */
.L_x_51712:
        /* <DEDUP_REMOVED lines=9> */
.L_x_51716:
[----:B------:R-:W-:Y:S01]  /*55320*/  IMAD.MOV.U32 R9, RZ, RZ, R35 ;  /* 0x000000ffff097224 */ /* 0x000fe200078e0023 */
[----:B------:R-:W-:Y:S01]  /*55330*/  MOV R35, R34 ;  /* 0x0000002200237202 */ /* 0x000fe20000000f00 */
[----:B------:R-:W-:Y:S02]  /*55340*/  IMAD.MOV.U32 R28, RZ, RZ, R8 ;  /* 0x000000ffff1c7224 */ /* 0x000fe400078e0008 */
[----:B------:R-:W-:Y:S02]  /*55350*/  IMAD.MOV.U32 R8, RZ, RZ, R7 ;  /* 0x000000ffff087224 */ /* 0x000fe400078e0007 */
.L_x_51717:
[----:B------:R-:W-:Y:S05]  /*55360*/  BSYNC B1 ;  /* 0x0000000000017941 */ /* 0x000fea0003800000 */
.L_x_51715:
        /* <DEDUP_REMOVED lines=9> */
.L_x_51719:
[----:B------:R-:W-:Y:S01]  /*55400*/  IMAD.MOV.U32 R34, RZ, RZ, R9 ;  /* 0x000000ffff227224 */ /* 0x000fe200078e0009 */
[----:B------:R-:W-:Y:S01]  /*55410*/  MOV R9, R6 ;  /* 0x0000000600097202 */ /* 0x000fe20000000f00 */
[----:B------:R-:W-:Y:S02]  /*55420*/  IMAD.MOV.U32 R7, RZ, RZ, R28 ;  /* 0x000000ffff077224 */ /* 0x000fe400078e001c */
[----:B------:R-:W-:Y:S02]  /*55430*/  IMAD.MOV.U32 R28, RZ, RZ, R5 ;  /* 0x000000ffff1c7224 */ /* 0x000fe400078e0005 */
.L_x_51720:
[----:B------:R-:W-:Y:S05]  /*55440*/  BSYNC B1 ;  /* 0x0000000000017941 */ /* 0x000fea0003800000 */
.L_x_51718:
        /* <DEDUP_REMOVED lines=9> */
.L_x_51722:
[----:B------:R-:W-:Y:S01]  /*554e0*/  IMAD.MOV.U32 R41, RZ, RZ, R34 ;  /* 0x000000ffff297224 */ /* 0x000fe200078e0022 */
[----:B------:R-:W-:Y:S01]  /*554f0*/  MOV R34, R33 ;  /* 0x0000002100227202 */ /* 0x000fe20000000f00 */
[----:B------:R-:W-:Y:S02]  /*55500*/  IMAD.MOV.U32 R5, RZ, RZ, R7 ;  /* 0x000000ffff057224 */ /* 0x000fe400078e0007 */
[----:B------:R-:W-:Y:S02]  /*55510*/  IMAD.MOV.U32 R7, RZ, RZ, R4 ;  /* 0x000000ffff077224 */ /* 0x000fe400078e0004 */
.L_x_51723:
[----:B------:R-:W-:Y:S05]  /*55520*/  BSYNC B1 ;  /* 0x0000000000017941 */ /* 0x000fea0003800000 */
.L_x_51721:
        /* <DEDUP_REMOVED lines=9> */
.L_x_51725:
[----:B------:R-:W-:Y:S01]  /*555c0*/  IMAD.MOV.U32 R6, RZ, RZ, R41 ;  /* 0x000000ffff067224 */ /* 0x000fe200078e0029 */
[----:B------:R-:W-:Y:S01]  /*555d0*/  MOV R41, R40 ;  /* 0x0000002800297202 */ /* 0x000fe20000000f00 */
[----:B------:R-:W-:Y:S02]  /*555e0*/  IMAD.MOV.U32 R4, RZ, RZ, R5 ;  /* 0x000000ffff047224 */ /* 0x000fe400078e0005 */
[----:B------:R-:W-:Y:S02]  /*555f0*/  IMAD.MOV.U32 R5, RZ, RZ, R32 ;  /* 0x000000ffff057224 */ /* 0x000fe400078e0020 */
.L_x_51726:
[----:B------:R-:W-:Y:S05]  /*55600*/  BSYNC B1 ;  /* 0x0000000000017941 */ /* 0x000fea0003800000 */
.L_x_51724:
        /* <DEDUP_REMOVED lines=16> */
.L_x_51728:
[----:B------:R-:W-:Y:S01]  /*55710*/  MOV R26, R19 ;  /* 0x00000013001a7202 */ /* 0x000fe20000000f00 */
[----:B------:R-:W-:Y:S02]  /*55720*/  IMAD.MOV.U32 R32, RZ, RZ, R71 ;  /* 0x000000ffff207224 */ /* 0x000fe400078e0047 */
[----:B------:R-:W-:Y:S02]  /*55730*/  IMAD.MOV.U32 R19, RZ, RZ, R46 ;  /* 0x000000ffff137224 */ /* 0x000fe400078e002e */
[----:B------:R-:W-:Y:S02]  /*55740*/  IMAD.MOV.U32 R71, RZ, RZ, R44 ;  /* 0x000000ffff477224 */ /* 0x000fe400078e002c */
.L_x_51729:
[----:B------:R-:W-:Y:S05]  /*55750*/  BSYNC B1 ;  /* 0x0000000000017941 */ /* 0x000fea0003800000 */
.L_x_51727:
        /* <DEDUP_REMOVED lines=9> */
.L_x_51731:
[----:B------:R-:W-:Y:S01]  /*557f0*/  MOV R33, R26 ;  /* 0x0000001a00217202 */ /* 0x000fe20000000f00 */
[----:B------:R-:W-:Y:S02]  /*55800*/  IMAD.MOV.U32 R43, RZ, RZ, R32 ;  /* 0x000000ffff2b7224 */ /* 0x000fe400078e0020 */
[----:B------:R-:W-:Y:S02]  /*55810*/  IMAD.MOV.U32 R26, RZ, RZ, R25 ;  /* 0x000000ffff1a7224 */ /* 0x000fe400078e0019 */
[----:B------:R-:W-:Y:S02]  /*55820*/  IMAD.MOV.U32 R32, RZ, RZ, R3 ;  /* 0x000000ffff207224 */ /* 0x000fe400078e0003 */
.L_x_51732:
[----:B------:R-:W-:Y:S05]  /*55830*/  BSYNC B1 ;  /* 0x0000000000017941 */ /* 0x000fea0003800000 */
.L_x_51730:
        /* <DEDUP_REMOVED lines=9> */
.L_x_51734:
[----:B------:R-:W-:Y:S01]  /*558d0*/  MOV R38, R33 ;  /* 0x0000002100267202 */ /* 0x000fe20000000f00 */
[----:B------:R-:W-:Y:S02]  /*558e0*/  IMAD.MOV.U32 R3, RZ, RZ, R43 ;  /* 0x000000ffff037224 */ /* 0x000fe400078e002b */
[----:B------:R-:W-:Y:S02]  /*558f0*/  IMAD.MOV.U32 R33, RZ, RZ, R24 ;  /* 0x000000ffff217224 */ /* 0x000fe400078e0018 */
[----:B------:R-:W-:Y:S02]  /*55900*/  IMAD.MOV.U32 R43, RZ, RZ, R18 ;  /* 0x000000ffff2b7224 */ /* 0x000fe400078e0012 */
.L_x_51735:
[----:B------:R-:W-:Y:S05]  /*55910*/  BSYNC B1 ;  /* 0x0000000000017941 */ /* 0x000fea0003800000 */
.L_x_51733:
        /* <DEDUP_REMOVED lines=9> */
.L_x_51737:
[----:B------:R-:W-:Y:S01]  /*559b0*/  MOV R18, R38 ;  /* 0x0000002600127202 */ /* 0x000fe20000000f00 */
[----:B------:R-:W-:Y:S02]  /*559c0*/  IMAD.MOV.U32 R24, RZ, RZ, R3 ;  /* 0x000000ffff187224 */ /* 0x000fe400078e0003 */
[----:B------:R-:W-:Y:S02]  /*559d0*/  IMAD.MOV.U32 R38, RZ, RZ, R17 ;  /* 0x000000ffff267224 */ /* 0x000fe400078e0011 */
[----:B------:R-:W-:Y:S02]  /*559e0*/  IMAD.MOV.U32 R3, RZ, RZ, R16 ;  /* 0x000000ffff037224 */ /* 0x000fe400078e0010 */
.L_x_51738:
[----:B------:R-:W-:Y:S05]  /*559f0*/  BSYNC B1 ;  /* 0x0000000000017941 */ /* 0x000fea0003800000 */
.L_x_51736:
        /* <DEDUP_REMOVED lines=9> */
.L_x_51740:
[----:B------:R-:W-:Y:S01]  /*55a90*/  MOV R17, R18 ;  /* 0x0000001200117202 */ /* 0x000fe20000000f00 */
[----:B------:R-:W-:Y:S02]  /*55aa0*/  IMAD.MOV.U32 R16, RZ, RZ, R24 ;  /* 0x000000ffff107224 */ /* 0x000fe400078e0018 */
[----:B------:R-:W-:Y:S02]  /*55ab0*/  IMAD.MOV.U32 R18, RZ, RZ, R37 ;  /* 0x000000ffff127224 */ /* 0x000fe400078e0025 */
[----:B------:R-:W-:Y:S02]  /*55ac0*/  IMAD.MOV.U32 R24, RZ, RZ, R31 ;  /* 0x000000ffff187224 */ /* 0x000fe400078e001f */
.L_x_51741:
[----:B------:R-:W-:Y:S05]  /*55ad0*/  BSYNC B1 ;  /* 0x0000000000017941 */ /* 0x000fea0003800000 */
.L_x_51739:
        /* <DEDUP_REMOVED lines=9> */
.L_x_51743:
[----:B------:R-:W-:Y:S01]  /*55b70*/  MOV R25, R17 ;  /* 0x0000001100197202 */ /* 0x000fe20000000f00 */
[----:B------:R-:W-:Y:S02]  /*55b80*/  IMAD.MOV.U32 R31, RZ, RZ, R16 ;  /* 0x000000ffff1f7224 */ /* 0x000fe400078e0010 */
[----:B------:R-:W-:Y:S02]  /*55b90*/  IMAD.MOV.U32 R17, RZ, RZ, R14 ;  /* 0x000000ffff117224 */ /* 0x000fe400078e000e */
[----:B------:R-:W-:Y:S02]  /*55ba0*/  IMAD.MOV.U32 R16, RZ, RZ, R15 ;  /* 0x000000ffff107224 */ /* 0x000fe400078e000f */
.L_x_51744:
[----:B------:R-:W-:Y:S05]  /*55bb0*/  BSYNC B1 ;  /* 0x0000000000017941 */ /* 0x000fea0003800000 */
.L_x_51742:
        /* <DEDUP_REMOVED lines=9> */
.L_x_51746:
[----:B------:R-:W-:Y:S01]  /*55c50*/  MOV R14, R25 ;  /* 0x00000019000e7202 */ /* 0x000fe20000000f00 */
[----:B------:R-:W-:Y:S02]  /*55c60*/  IMAD.MOV.U32 R15, RZ, RZ, R31 ;  /* 0x000000ffff0f7224 */ /* 0x000fe400078e001f */
[----:B------:R-:W-:Y:S02]  /*55c70*/  IMAD.MOV.U32 R25, RZ, RZ, R36 ;  /* 0x000000ffff197224 */ /* 0x000fe400078e0024 */
[----:B------:R-:W-:Y:S02]  /*55c80*/  IMAD.MOV.U32 R31, RZ, RZ, R30 ;  /* 0x000000ffff1f7224 */ /* 0x000fe400078e001e */
.L_x_51747:
[----:B------:R-:W-:Y:S05]  /*55c90*/  BSYNC B1 ;  /* 0x0000000000017941 */ /* 0x000fea0003800000 */
.L_x_51745:
        /* <DEDUP_REMOVED lines=9> */
.L_x_51749:
[----:B------:R-:W-:Y:S01]  /*55d30*/  MOV R37, R14 ;  /* 0x0000000e00257202 */ /* 0x000fe20000000f00 */
[----:B------:R-:W-:Y:S02]  /*55d40*/  IMAD.MOV.U32 R30, RZ, RZ, R15 ;  /* 0x000000ffff1e7224 */ /* 0x000fe400078e000f */
[----:B------:R-:W-:Y:S02]  /*55d50*/  IMAD.MOV.U32 R14, RZ, RZ, R13 ;  /* 0x000000ffff0e7224 */ /* 0x000fe400078e000d */
[----:B------:R-:W-:Y:S02]  /*55d60*/  IMAD.MOV.U32 R15, RZ, RZ, R12 ;  /* 0x000000ffff0f7224 */ /* 0x000fe400078e000c */
.L_x_51750:
[----:B------:R-:W-:Y:S05]  /*55d70*/  BSYNC B1 ;  /* 0x0000000000017941 */ /* 0x000fea0003800000 */
.L_x_51748:
        /* <DEDUP_REMOVED lines=9> */
.L_x_51752:
[----:B------:R-:W-:Y:S01]  /*55e10*/  MOV R13, R37 ;  /* 0x00000025000d7202 */ /* 0x000fe20000000f00 */
[----:B------:R-:W-:Y:S02]  /*55e20*/  IMAD.MOV.U32 R12, RZ, RZ, R30 ;  /* 0x000000ffff0c7224 */ /* 0x000fe400078e001e */
[----:B------:R-:W-:Y:S02]  /*55e30*/  IMAD.MOV.U32 R37, RZ, RZ, R42 ;  /* 0x000000ffff257224 */ /* 0x000fe400078e002a */
[----:B------:R-:W-:Y:S02]  /*55e40*/  IMAD.MOV.U32 R30, RZ, RZ, R11 ;  /* 0x000000ffff1e7224 */ /* 0x000fe400078e000b */
.L_x_51753:
[----:B------:R-:W-:Y:S05]  /*55e50*/  BSYNC B1 ;  /* 0x0000000000017941 */ /* 0x000fea0003800000 */
.L_x_51751:
        /* <DEDUP_REMOVED lines=9> */
.L_x_51755:
[----:B------:R-:W-:Y:S01]  /*55ef0*/  MOV R36, R13 ;  /* 0x0000000d00247202 */ /* 0x000fe20000000f00 */
[----:B------:R-:W-:Y:S02]  /*55f00*/  IMAD.MOV.U32 R11, RZ, RZ, R12 ;  /* 0x000000ffff0b7224 */ /* 0x000fe400078e000c */
[----:B------:R-:W-:Y:S02]  /*55f10*/  IMAD.MOV.U32 R13, RZ, RZ, R10 ;  /* 0x000000ffff0d7224 */ /* 0x000fe400078e000a */
[----:B------:R-:W-:Y:S02]  /*55f20*/  IMAD.MOV.U32 R12, RZ, RZ, R29 ;  /* 0x000000ffff0c7224 */ /* 0x000fe400078e001d */
.L_x_51756:
[----:B------:R-:W-:Y:S05]  /*55f30*/  BSYNC B1 ;  /* 0x0000000000017941 */ /* 0x000fea0003800000 */
.L_x_51754:
        /* <DEDUP_REMOVED lines=9> */
.L_x_51758:
[----:B------:R-:W-:Y:S01]  /*55fd0*/  MOV R10, R36 ;  /* 0x00000024000a7202 */ /* 0x000fe20000000f00 */
[----:B------:R-:W-:Y:S02]  /*55fe0*/  IMAD.MOV.U32 R29, RZ, RZ, R11 ;  /* 0x000000ffff1d7224 */ /* 0x000fe400078e000b */
[----:B------:R-:W-:Y:S02]  /*55ff0*/  IMAD.MOV.U32 R36, RZ, RZ, R35 ;  /* 0x000000ffff247224 */ /* 0x000fe400078e0023 */
[----:B------:R-:W-:Y:S02]  /*56000*/  IMAD.MOV.U32 R11, RZ, RZ, R8 ;  /* 0x000000ffff0b7224 */ /* 0x000fe400078e0008 */
.L_x_51759:
[----:B------:R-:W-:Y:S05]  /*56010*/  BSYNC B1 ;  /* 0x0000000000017941 */ /* 0x000fea0003800000 */
.L_x_51757:
        /* <DEDUP_REMOVED lines=9> */
.L_x_51761:
[----:B------:R-:W-:Y:S01]  /*560b0*/  MOV R35, R10 ;  /* 0x0000000a00237202 */ /* 0x000fe20000000f00 */
[----:B------:R-:W-:Y:S02]  /*560c0*/  IMAD.MOV.U32 R8, RZ, RZ, R29 ;  /* 0x000000ffff087224 */ /* 0x000fe400078e001d */
[----:B------:R-:W-:Y:S02]  /*560d0*/  IMAD.MOV.U32 R10, RZ, RZ, R9 ;  /* 0x000000ffff0a7224 */ /* 0x000fe400078e0009 */
[----:B------:R-:W-:Y:S02]  /*560e0*/  IMAD.MOV.U32 R29, RZ, RZ, R28 ;  /* 0x000000ffff1d7224 */ /* 0x000fe400078e001c */
.L_x_51762:
[----:B------:R-:W-:Y:S05]  /*560f0*/  BSYNC B1 ;  /* 0x0000000000017941 */ /* 0x000fea0003800000 */
.L_x_51760:
        /* <DEDUP_REMOVED lines=9> */
.L_x_51764:
[----:B------:R-:W-:Y:S01]  /*56190*/  MOV R28, R35 ;  /* 0x00000023001c7202 */ /* 0x000fe20000000f00 */
[----:B------:R-:W-:Y:S02]  /*561a0*/  IMAD.MOV.U32 R40, RZ, RZ, R8 ;  /* 0x000000ffff287224 */ /* 0x000fe400078e0008 */
[----:B------:R-:W-:Y:S02]  /*561b0*/  IMAD.MOV.U32 R35, RZ, RZ, R34 ;  /* 0x000000ffff237224 */ /* 0x000fe400078e0022 */
[----:B------:R-:W-:Y:S02]  /*561c0*/  IMAD.MOV.U32 R8, RZ, RZ, R7 ;  /* 0x000000ffff087224 */ /* 0x000fe400078e0007 */
.L_x_51765:
[----:B------:R-:W-:Y:S05]  /*561d0*/  BSYNC B1 ;  /* 0x0000000000017941 */ /* 0x000fea0003800000 */
.L_x_51763:
        /* <DEDUP_REMOVED lines=9> */
.L_x_51767:
[----:B------:R-:W-:Y:S01]  /*56270*/  MOV R7, R28 ;  /* 0x0000001c00077202 */ /* 0x000fe20000000f00 */
[----:B------:R-:W-:Y:S02]  /*56280*/  IMAD.MOV.U32 R9, RZ, RZ, R40 ;  /* 0x000000ffff097224 */ /* 0x000fe400078e0028 */
[----:B------:R-:W-:Y:S02]  /*56290*/  IMAD.MOV.U32 R28, RZ, RZ, R41 ;  /* 0x000000ffff1c7224 */ /* 0x000fe400078e0029 */
[----:B------:R-:W-:Y:S02]  /*562a0*/  IMAD.MOV.U32 R40, RZ, RZ, R5 ;  /* 0x000000ffff287224 */ /* 0x000fe400078e0005 */
.L_x_51768:
[----:B------:R-:W-:Y:S05]  /*562b0*/  BSYNC B1 ;  /* 0x0000000000017941 */ /* 0x000fea0003800000 */
.L_x_51766:
        /* <DEDUP_REMOVED lines=9> */
.L_x_51770:
[----:B------:R-:W-:Y:S01]  /*56350*/  MOV R5, R7 ;  /* 0x0000000700057202 */ /* 0x000fe20000000f00 */
[----:B------:R-:W-:Y:S02]  /*56360*/  IMAD.MOV.U32 R34, RZ, RZ, R9 ;  /* 0x000000ffff227224 */ /* 0x000fe400078e0009 */
[----:B------:R-:W-:Y:S02]  /*56370*/  IMAD.MOV.U32 R7, RZ, RZ, R6 ;  /* 0x000000ffff077224 */ /* 0x000fe400078e0006 */
[----:B------:R-:W-:Y:S02]  /*56380*/  IMAD.MOV.U32 R9, RZ, RZ, R4 ;  /* 0x000000ffff097224 */ /* 0x000fe400078e0004 */
.L_x_51771:
[----:B------:R-:W-:Y:S05]  /*56390*/  BSYNC B1 ;  /* 0x0000000000017941 */ /* 0x000fea0003800000 */
.L_x_51769:
        /* <DEDUP_REMOVED lines=16> */
.L_x_51773:
[----:B------:R-:W-:Y:S02]  /*564a0*/  IMAD.MOV.U32 R4, RZ, RZ, R19 ;  /* 0x000000ffff047224 */ /* 0x000fe400078e0013 */
[----:B------:R-:W-:Y:S02]  /*564b0*/  IMAD.MOV.U32 R6, RZ, RZ, R71 ;  /* 0x000000ffff067224 */ /* 0x000fe400078e0047 */
[----:B------:R-:W-:Y:S02]  /*564c0*/  IMAD.MOV.U32 R19, RZ, RZ, R26 ;  /* 0x000000ffff137224 */ /* 0x000fe400078e001a */
[----:B------:R-:W-:Y:S02]  /*564d0*/  IMAD.MOV.U32 R71, RZ, RZ, R32 ;  /* 0x000000ffff477224 */ /* 0x000fe400078e0020 */
.L_x_51774:
[----:B------:R-:W-:Y:S05]  /*564e0*/  BSYNC B1 ;  /* 0x0000000000017941 */ /* 0x000fea0003800000 */
.L_x_51772:
        /* <DEDUP_REMOVED lines=9> */
.L_x_51776:
[----:B------:R-:W-:Y:S02]  /*56580*/  IMAD.MOV.U32 R27, RZ, RZ, R4 ;  /* 0x000000ffff1b7224 */ /* 0x000fe400078e0004 */
[----:B------:R-:W-:Y:S02]  /*56590*/  IMAD.MOV.U32 R26, RZ, RZ, R6 ;  /* 0x000000ffff1a7224 */ /* 0x000fe400078e0006 */
[----:B------:R-:W-:Y:S02]  /*565a0*/  IMAD.MOV.U32 R4, RZ, RZ, R33 ;  /* 0x000000ffff047224 */ /* 0x000fe400078e0021 */
[----:B------:R-:W-:Y:S02]  /*565b0*/  IMAD.MOV.U32 R6, RZ, RZ, R43 ;  /* 0x000000ffff067224 */ /* 0x000fe400078e002b */
.L_x_51777:
[----:B------:R-:W-:Y:S05]  /*565c0*/  BSYNC B1 ;  /* 0x0000000000017941 */ /* 0x000fea0003800000 */
.L_x_51775:
        /* <DEDUP_REMOVED lines=9> */
.L_x_51779:
[----:B------:R-:W-:Y:S02]  /*56660*/  IMAD.MOV.U32 R33, RZ, RZ, R27 ;  /* 0x000000ffff217224 */ /* 0x000fe400078e001b */
[----:B------:R-:W-:Y:S02]  /*56670*/  IMAD.MOV.U32 R39, RZ, RZ, R26 ;  /* 0x000000ffff277224 */ /* 0x000fe400078e001a */
[----:B------:R-:W-:Y:S02]  /*56680*/  IMAD.MOV.U32 R27, RZ, RZ, R38 ;  /* 0x000000ffff1b7224 */ /* 0x000fe400078e0026 */
[----:B------:R-:W-:Y:S02]  /*56690*/  IMAD.MOV.U32 R26, RZ, RZ, R3 ;  /* 0x000000ffff1a7224 */ /* 0x000fe400078e0003 */
.L_x_51780:
[----:B------:R-:W-:Y:S05]  /*566a0*/  BSYNC B1 ;  /* 0x0000000000017941 */ /* 0x000fea0003800000 */
.L_x_51778:
        /* <DEDUP_REMOVED lines=9> */
.L_x_51782:
[----:B------:R-:W-:Y:S02]  /*56740*/  IMAD.MOV.U32 R32, RZ, RZ, R33 ;  /* 0x000000ffff207224 */ /* 0x000fe400078e0021 */
[----:B------:R-:W-:Y:S02]  /*56750*/  IMAD.MOV.U32 R3, RZ, RZ, R39 ;  /* 0x000000ffff037224 */ /* 0x000fe400078e0027 */
[----:B------:R-:W-:Y:S02]  /*56760*/  IMAD.MOV.U32 R33, RZ, RZ, R18 ;  /* 0x000000ffff217224 */ /* 0x000fe400078e0012 */
[----:B------:R-:W-:Y:S02]  /*56770*/  IMAD.MOV.U32 R39, RZ, RZ, R24 ;  /* 0x000000ffff277224 */ /* 0x000fe400078e0018 */
.L_x_51783:
[----:B------:R-:W-:Y:S05]  /*56780*/  BSYNC B1 ;  /* 0x0000000000017941 */ /* 0x000fea0003800000 */
.L_x_51781:
        /* <DEDUP_REMOVED lines=9> */
.L_x_51785:
[----:B------:R-:W-:Y:S02]  /*56820*/  IMAD.MOV.U32 R18, RZ, RZ, R32 ;  /* 0x000000ffff127224 */ /* 0x000fe400078e0020 */
[----:B------:R-:W-:Y:S02]  /*56830*/  IMAD.MOV.U32 R24, RZ, RZ, R3 ;  /* 0x000000ffff187224 */ /* 0x000fe400078e0003 */
[----:B------:R-:W-:Y:S02]  /*56840*/  IMAD.MOV.U32 R32, RZ, RZ, R17 ;  /* 0x000000ffff207224 */ /* 0x000fe400078e0011 */
[----:B------:R-:W-:Y:S02]  /*56850*/  IMAD.MOV.U32 R3, RZ, RZ, R16 ;  /* 0x000000ffff037224 */ /* 0x000fe400078e0010 */
.L_x_51786:
[----:B------:R-:W-:Y:S05]  /*56860*/  BSYNC B1 ;  /* 0x0000000000017941 */ /* 0x000fea0003800000 */
.L_x_51784:
        /* <DEDUP_REMOVED lines=9> */
.L_x_51788:
[----:B------:R-:W-:Y:S02]  /*56900*/  IMAD.MOV.U32 R17, RZ, RZ, R18 ;  /* 0x000000ffff117224 */ /* 0x000fe400078e0012 */
[----:B------:R-:W-:Y:S02]  /*56910*/  IMAD.MOV.U32 R16, RZ, RZ, R24 ;  /* 0x000000ffff107224 */ /* 0x000fe400078e0018 */
[----:B------:R-:W-:Y:S02]  /*56920*/  IMAD.MOV.U32 R18, RZ, RZ, R25 ;  /* 0x000000ffff127224 */ /* 0x000fe400078e0019 */
[----:B------:R-:W-:Y:S02]  /*56930*/  IMAD.MOV.U32 R24, RZ, RZ, R31 ;  /* 0x000000ffff187224 */ /* 0x000fe400078e001f */
.L_x_51789:
[----:B------:R-:W-:Y:S05]  /*56940*/  BSYNC B1 ;  /* 0x0000000000017941 */ /* 0x000fea0003800000 */
.L_x_51787:
        /* <DEDUP_REMOVED lines=9> */
.L_x_51791:
[----:B------:R-:W-:Y:S02]  /*569e0*/  IMAD.MOV.U32 R38, RZ, RZ, R17 ;  /* 0x000000ffff267224 */ /* 0x000fe400078e0011 */
[----:B------:R-:W-:Y:S02]  /*569f0*/  IMAD.MOV.U32 R25, RZ, RZ, R16 ;  /* 0x000000ffff197224 */ /* 0x000fe400078e0010 */
[----:B------:R-:W-:Y:S02]  /*56a00*/  IMAD.MOV.U32 R17, RZ, RZ, R14 ;  /* 0x000000ffff117224 */ /* 0x000fe400078e000e */
[----:B------:R-:W-:Y:S02]  /*56a10*/  IMAD.MOV.U32 R16, RZ, RZ, R15 ;  /* 0x000000ffff107224 */ /* 0x000fe400078e000f */
.L_x_51792:
[----:B------:R-:W-:Y:S05]  /*56a20*/  BSYNC B1 ;  /* 0x0000000000017941 */ /* 0x000fea0003800000 */
.L_x_51790:
        /* <DEDUP_REMOVED lines=9> */
.L_x_51794:
[----:B------:R-:W-:Y:S02]  /*56ac0*/  IMAD.MOV.U32 R14, RZ, RZ, R38 ;  /* 0x000000ffff0e7224 */ /* 0x000fe400078e0026 */
[----:B------:R-:W-:Y:S02]  /*56ad0*/  IMAD.MOV.U32 R15, RZ, RZ, R25 ;  /* 0x000000ffff0f7224 */ /* 0x000fe400078e0019 */
[----:B------:R-:W-:Y:S02]  /*56ae0*/  IMAD.MOV.U32 R38, RZ, RZ, R37 ;  /* 0x000000ffff267224 */ /* 0x000fe400078e0025 */
[----:B------:R-:W-:Y:S02]  /*56af0*/  IMAD.MOV.U32 R25, RZ, RZ, R30 ;  /* 0x000000ffff197224 */ /* 0x000fe400078e001e */
.L_x_51795:
[----:B------:R-:W-:Y:S05]  /*56b00*/  BSYNC B1 ;  /* 0x0000000000017941 */ /* 0x000fea0003800000 */
.L_x_51793:
        /* <DEDUP_REMOVED lines=9> */
.L_x_51797:
[----:B------:R-:W-:Y:S02]  /*56ba0*/  IMAD.MOV.U32 R31, RZ, RZ, R14 ;  /* 0x000000ffff1f7224 */ /* 0x000fe400078e000e */
[----:B------:R-:W-:Y:S02]  /*56bb0*/  IMAD.MOV.U32 R30, RZ, RZ, R15 ;  /* 0x000000ffff1e7224 */ /* 0x000fe400078e000f */
[----:B------:R-:W-:Y:S02]  /*56bc0*/  IMAD.MOV.U32 R14, RZ, RZ, R13 ;  /* 0x000000ffff0e7224 */ /* 0x000fe400078e000d */
[----:B------:R-:W-:Y:S02]  /*56bd0*/  IMAD.MOV.U32 R15, RZ, RZ, R12 ;  /* 0x000000ffff0f7224 */ /* 0x000fe400078e000c */
.L_x_51798:
[----:B------:R-:W-:Y:S05]  /*56be0*/  BSYNC B1 ;  /* 0x0000000000017941 */ /* 0x000fea0003800000 */
.L_x_51796:
        /* <DEDUP_REMOVED lines=9> */
.L_x_51800:
[----:B------:R-:W-:Y:S02]  /*56c80*/  IMAD.MOV.U32 R13, RZ, RZ, R31 ;  /* 0x000000ffff0d7224 */ /* 0x000fe400078e001f */
[----:B------:R-:W-:Y:S02]  /*56c90*/  IMAD.MOV.U32 R12, RZ, RZ, R30 ;  /* 0x000000ffff0c7224 */ /* 0x000fe400078e001e */
[----:B------:R-:W-:Y:S02]  /*56ca0*/  IMAD.MOV.U32 R31, RZ, RZ, R36 ;  /* 0x000000ffff1f7224 */ /* 0x000fe400078e0024 */
[----:B------:R-:W-:Y:S02]  /*56cb0*/  IMAD.MOV.U32 R30, RZ, RZ, R11 ;  /* 0x000000ffff1e7224 */ /* 0x000fe400078e000b */
.L_x_51801:
[----:B------:R-:W-:Y:S05]  /*56cc0*/  BSYNC B1 ;  /* 0x0000000000017941 */ /* 0x000fea0003800000 */
.L_x_51799:
        /* <DEDUP_REMOVED lines=9> */
.L_x_51803:
[----:B------:R-:W-:Y:S02]  /*56d60*/  IMAD.MOV.U32 R36, RZ, RZ, R13 ;  /* 0x000000ffff247224 */ /* 0x000fe400078e000d */
[----:B------:R-:W-:Y:S02]  /*56d70*/  IMAD.MOV.U32 R11, RZ, RZ, R12 ;  /* 0x000000ffff0b7224 */ /* 0x000fe400078e000c */
[----:B------:R-:W-:Y:S02]  /*56d80*/  IMAD.MOV.U32 R13, RZ, RZ, R10 ;  /* 0x000000ffff0d7224 */ /* 0x000fe400078e000a */
[----:B------:R-:W-:Y:S02]  /*56d90*/  IMAD.MOV.U32 R12, RZ, RZ, R29 ;  /* 0x000000ffff0c7224 */ /* 0x000fe400078e001d */
.L_x_51804:
[----:B------:R-:W-:Y:S05]  /*56da0*/  BSYNC B1 ;  /* 0x0000000000017941 */ /* 0x000fea0003800000 */
.L_x_51802:
        /* <DEDUP_REMOVED lines=9> */
.L_x_51806:
[----:B------:R-:W-:Y:S02]  /*56e40*/  IMAD.MOV.U32 R29, RZ, RZ, R36 ;  /* 0x000000ffff1d7224 */ /* 0x000fe400078e0024 */
[----:B------:R-:W-:Y:S02]  /*56e50*/  IMAD.MOV.U32 R37, RZ, RZ, R11 ;  /* 0x000000ffff257224 */ /* 0x000fe400078e000b */
[----:B------:R-:W-:Y:S02]  /*56e60*/  IMAD.MOV.U32 R36, RZ, RZ, R35 ;  /* 0x000000ffff247224 */ /* 0x000fe400078e0023 */
[----:B------:R-:W-:Y:S02]  /*56e70*/  IMAD.MOV.U32 R11, RZ, RZ, R8 ;  /* 0x000000ffff0b7224 */ /* 0x000fe400078e0008 */
.L_x_51807:
[----:B------:R-:W-:Y:S05]  /*56e80*/  BSYNC B1 ;  /* 0x0000000000017941 */ /* 0x000fea0003800000 */
.L_x_51805:
        /* <DEDUP_REMOVED lines=9> */
.L_x_51809:
[----:B------:R-:W-:Y:S02]  /*56f20*/  IMAD.MOV.U32 R8, RZ, RZ, R29 ;  /* 0x000000ffff087224 */ /* 0x000fe400078e001d */
[----:B------:R-:W-:Y:S02]  /*56f30*/  IMAD.MOV.U32 R10, RZ, RZ, R37 ;  /* 0x000000ffff0a7224 */ /* 0x000fe400078e0025 */
[----:B------:R-:W-:Y:S02]  /*56f40*/  IMAD.MOV.U32 R29, RZ, RZ, R28 ;  /* 0x000000ffff1d7224 */ /* 0x000fe400078e001c */
[----:B------:R-:W-:Y:S02]  /*56f50*/  IMAD.MOV.U32 R37, RZ, RZ, R40 ;  /* 0x000000ffff257224 */ /* 0x000fe400078e0028 */
.L_x_51810:
[----:B------:R-:W-:Y:S05]  /*56f60*/  BSYNC B1 ;  /* 0x0000000000017941 */ /* 0x000fea0003800000 */
.L_x_51808:
        /* <DEDUP_REMOVED lines=9> */
.L_x_51812:
[----:B------:R-:W-:Y:S02]  /*57000*/  IMAD.MOV.U32 R28, RZ, RZ, R8 ;  /* 0x000000ffff1c7224 */ /* 0x000fe400078e0008 */
[----:B------:R-:W-:Y:S02]  /*57010*/  IMAD.MOV.U32 R35, RZ, RZ, R10 ;  /* 0x000000ffff237224 */ /* 0x000fe400078e000a */
[----:B------:R-:W-:Y:S02]  /*57020*/  IMAD.MOV.U32 R8, RZ, RZ, R7 ;  /* 0x000000ffff087224 */ /* 0x000fe400078e0007 */
[----:B------:R-:W-:Y:S02]  /*57030*/  IMAD.MOV.U32 R10, RZ, RZ, R9 ;  /* 0x000000ffff0a7224 */ /* 0x000fe400078e0009 */
.L_x_51813:
[----:B------:R-:W-:Y:S05]  /*57040*/  BSYNC B1 ;  /* 0x0000000000017941 */ /* 0x000fea0003800000 */
.L_x_51811:
        /* <DEDUP_REMOVED lines=9> */
.L_x_51815:
[----:B------:R-:W-:Y:S02]  /*570e0*/  IMAD.MOV.U32 R7, RZ, RZ, R28 ;  /* 0x000000ffff077224 */ /* 0x000fe400078e001c */
[----:B------:R-:W-:Y:S02]  /*570f0*/  IMAD.MOV.U32 R9, RZ, RZ, R35 ;  /* 0x000000ffff097224 */ /* 0x000fe400078e0023 */
[----:B------:R-:W-:Y:S02]  /*57100*/  IMAD.MOV.U32 R28, RZ, RZ, R5 ;  /* 0x000000ffff1c7224 */ /* 0x000fe400078e0005 */
[----:B------:R-:W-:Y:S02]  /*57110*/  IMAD.MOV.U32 R35, RZ, RZ, R34 ;  /* 0x000000ffff237224 */ /* 0x000fe400078e0022 */
.L_x_51816:
[----:B------:R-:W-:Y:S05]  /*57120*/  BSYNC B1 ;  /* 0x0000000000017941 */ /* 0x000fea0003800000 */
.L_x_51814:
        /* <DEDUP_REMOVED lines=16> */
.L_x_51818:
[----:B------:R-:W-:Y:S01]  /*57230*/  IMAD.MOV.U32 R20, RZ, RZ, R19 ;  /* 0x000000ffff147224 */ /* 0x000fe200078e0013 */
[----:B------:R-:W-:Y:S01]  /*57240*/  MOV R19, R4 ;  /* 0x0000000400137202 */ /* 0x000fe20000000f00 */
[----:B------:R-:W-:Y:S02]  /*57250*/  IMAD.MOV.U32 R5, RZ, RZ, R71 ;  /* 0x000000ffff057224 */ /* 0x000fe400078e0047 */
[----:B------:R-:W-:Y:S02]  /*57260*/  IMAD.MOV.U32 R71, RZ, RZ, R6 ;  /* 0x000000ffff477224 */ /* 0x000fe400078e0006 */
.L_x_51819:
[----:B------:R-:W-:Y:S05]  /*57270*/  BSYNC B1 ;  /* 0x0000000000017941 */ /* 0x000fea0003800000 */
.L_x_51817:
        /* <DEDUP_REMOVED lines=9> */
.L_x_51821:
[----:B------:R-:W-:Y:S01]  /*57310*/  IMAD.MOV.U32 R4, RZ, RZ, R20 ;  /* 0x000000ffff047224 */ /* 0x000fe200078e0014 */
[----:B------:R-:W-:Y:S01]  /*57320*/  MOV R20, R27 ;  /* 0x0000001b00147202 */ /* 0x000fe20000000f00 */
[----:B------:R-:W-:Y:S02]  /*57330*/  IMAD.MOV.U32 R6, RZ, RZ, R5 ;  /* 0x000000ffff067224 */ /* 0x000fe400078e0005 */
[----:B------:R-:W-:Y:S02]  /*57340*/  IMAD.MOV.U32 R5, RZ, RZ, R26 ;  /* 0x000000ffff057224 */ /* 0x000fe400078e001a */
.L_x_51822:
[----:B------:R-:W-:Y:S05]  /*57350*/  BSYNC B1 ;  /* 0x0000000000017941 */ /* 0x000fea0003800000 */
.L_x_51820:
        /* <DEDUP_REMOVED lines=9> */
.L_x_51824:
[----:B------:R-:W-:Y:S01]  /*573f0*/  IMAD.MOV.U32 R26, RZ, RZ, R4 ;  /* 0x000000ffff1a7224 */ /* 0x000fe200078e0004 */
[----:B------:R-:W-:Y:S01]  /*57400*/  MOV R4, R33 ;  /* 0x0000002100047202 */ /* 0x000fe20000000f00 */
[----:B------:R-:W-:Y:S02]  /*57410*/  IMAD.MOV.U32 R27, RZ, RZ, R6 ;  /* 0x000000ffff1b7224 */ /* 0x000fe400078e0006 */
[----:B------:R-:W-:Y:S02]  /*57420*/  IMAD.MOV.U32 R6, RZ, RZ, R39 ;  /* 0x000000ffff067224 */ /* 0x000fe400078e0027 */
.L_x_51825:
[----:B------:R-:W-:Y:S05]  /*57430*/  BSYNC B1 ;  /* 0x0000000000017941 */ /* 0x000fea0003800000 */
.L_x_51823:
        /* <DEDUP_REMOVED lines=9> */
.L_x_51827:
[----:B------:R-:W-:Y:S01]  /*574d0*/  IMAD.MOV.U32 R33, RZ, RZ, R26 ;  /* 0x000000ffff217224 */ /* 0x000fe200078e001a */
[----:B------:R-:W-:Y:S01]  /*574e0*/  MOV R26, R32 ;  /* 0x00000020001a7202 */ /* 0x000fe20000000f00 */
[----:B------:R-:W-:Y:S02]  /*574f0*/  IMAD.MOV.U32 R39, RZ, RZ, R27 ;  /* 0x000000ffff277224 */ /* 0x000fe400078e001b */
[----:B------:R-:W-:Y:S02]  /*57500*/  IMAD.MOV.U32 R27, RZ, RZ, R3 ;  /* 0x000000ffff1b7224 */ /* 0x000fe400078e0003 */
.L_x_51828:
[----:B------:R-:W-:Y:S05]  /*57510*/  BSYNC B1 ;  /* 0x0000000000017941 */ /* 0x000fea0003800000 */
.L_x_51826:
        /* <DEDUP_REMOVED lines=9> */
.L_x_51830:
[----:B------:R-:W-:Y:S01]  /*575b0*/  IMAD.MOV.U32 R32, RZ, RZ, R33 ;  /* 0x000000ffff207224 */ /* 0x000fe200078e0021 */
[----:B------:R-:W-:Y:S01]  /*575c0*/  MOV R33, R18 ;  /* 0x0000001200217202 */ /* 0x000fe20000000f00 */
[----:B------:R-:W-:Y:S02]  /*575d0*/  IMAD.MOV.U32 R3, RZ, RZ, R39 ;  /* 0x000000ffff037224 */ /* 0x000fe400078e0027 */
[----:B------:R-:W-:Y:S02]  /*575e0*/  IMAD.MOV.U32 R39, RZ, RZ, R24 ;  /* 0x000000ffff277224 */ /* 0x000fe400078e0018 */
.L_x_51831:
[----:B------:R-:W-:Y:S05]  /*575f0*/  BSYNC B1 ;  /* 0x0000000000017941 */ /* 0x000fea0003800000 */
.L_x_51829:
        /* <DEDUP_REMOVED lines=9> */
.L_x_51833:
[----:B------:R-:W-:Y:S01]  /*57690*/  IMAD.MOV.U32 R41, RZ, RZ, R32 ;  /* 0x000000ffff297224 */ /* 0x000fe200078e0020 */
[----:B------:R-:W-:Y:S01]  /*576a0*/  MOV R32, R17 ;  /* 0x0000001100207202 */ /* 0x000fe20000000f00 */
[----:B------:R-:W-:Y:S02]  /*576b0*/  IMAD.MOV.U32 R24, RZ, RZ, R3 ;  /* 0x000000ffff187224 */ /* 0x000fe400078e0003 */
[----:B------:R-:W-:Y:S02]  /*576c0*/  IMAD.MOV.U32 R3, RZ, RZ, R16 ;  /* 0x000000ffff037224 */ /* 0x000fe400078e0010 */
.L_x_51834:
[----:B------:R-:W-:Y:S05]  /*576d0*/  BSYNC B1 ;  /* 0x0000000000017941 */ /* 0x000fea0003800000 */
.L_x_51832:
        /* <DEDUP_REMOVED lines=9> */
.L_x_51836:
[----:B------:R-:W-:Y:S01]  /*57770*/  IMAD.MOV.U32 R43, RZ, RZ, R41 ;  /* 0x000000ffff2b7224 */ /* 0x000fe200078e0029 */
[----:B------:R-:W-:Y:S01]  /*57780*/  MOV R41, R38 ;  /* 0x0000002600297202 */ /* 0x000fe20000000f00 */
[----:B------:R-:W-:Y:S02]  /*57790*/  IMAD.MOV.U32 R34, RZ, RZ, R24 ;  /* 0x000000ffff227224 */ /* 0x000fe400078e0018 */
[----:B------:R-:W-:Y:S02]  /*577a0*/  IMAD.MOV.U32 R24, RZ, RZ, R25 ;  /* 0x000000ffff187224 */ /* 0x000fe400078e0019 */
.L_x_51837:
[----:B------:R-:W-:Y:S05]  /*577b0*/  BSYNC B1 ;  /* 0x0000000000017941 */ /* 0x000fea0003800000 */
.L_x_51835:
        /* <DEDUP_REMOVED lines=9> */
.L_x_51839:
[----:B------:R-:W-:Y:S01]  /*57850*/  IMAD.MOV.U32 R25, RZ, RZ, R43 ;  /* 0x000000ffff197224 */ /* 0x000fe200078e002b */
[----:B------:R-:W-:Y:S01]  /*57860*/  MOV R43, R14 ;  /* 0x0000000e002b7202 */ /* 0x000fe20000000f00 */
[----:B------:R-:W-:Y:S02]  /*57870*/  IMAD.MOV.U32 R45, RZ, RZ, R34 ;  /* 0x000000ffff2d7224 */ /* 0x000fe400078e0022 */
[----:B------:R-:W-:Y:S02]  /*57880*/  IMAD.MOV.U32 R34, RZ, RZ, R15 ;  /* 0x000000ffff227224 */ /* 0x000fe400078e000f */
.L_x_51840:
[----:B------:R-:W-:Y:S05]  /*57890*/  BSYNC B1 ;  /* 0x0000000000017941 */ /* 0x000fea0003800000 */
.L_x_51838:
        /* <DEDUP_REMOVED lines=9> */
.L_x_51842:
[----:B------:R-:W-:Y:S01]  /*57930*/  IMAD.MOV.U32 R14, RZ, RZ, R25 ;  /* 0x000000ffff0e7224 */ /* 0x000fe200078e0019 */
[----:B------:R-:W-:Y:S01]  /*57940*/  MOV R25, R31 ;  /* 0x0000001f00197202 */ /* 0x000fe20000000f00 */
[----:B------:R-:W-:Y:S02]  /*57950*/  IMAD.MOV.U32 R15, RZ, RZ, R45 ;  /* 0x000000ffff0f7224 */ /* 0x000fe400078e002d */
[----:B------:R-:W-:Y:S02]  /*57960*/  IMAD.MOV.U32 R45, RZ, RZ, R30 ;  /* 0x000000ffff2d7224 */ /* 0x000fe400078e001e */
.L_x_51843:
[----:B------:R-:W-:Y:S05]  /*57970*/  BSYNC B1 ;  /* 0x0000000000017941 */ /* 0x000fea0003800000 */
.L_x_51841:
        /* <DEDUP_REMOVED lines=9> */
.L_x_51845:
[----:B------:R-:W-:Y:S01]  /*57a10*/  IMAD.MOV.U32 R30, RZ, RZ, R14 ;  /* 0x000000ffff1e7224 */ /* 0x000fe200078e000e */
[----:B------:R-:W-:Y:S01]  /*57a20*/  MOV R14, R13 ;  /* 0x0000000d000e7202 */ /* 0x000fe20000000f00 */
[----:B------:R-:W-:Y:S02]  /*57a30*/  IMAD.MOV.U32 R38, RZ, RZ, R15 ;  /* 0x000000ffff267224 */ /* 0x000fe400078e000f */
[----:B------:R-:W-:Y:S02]  /*57a40*/  IMAD.MOV.U32 R15, RZ, RZ, R12 ;  /* 0x000000ffff0f7224 */ /* 0x000fe400078e000c */
.L_x_51846:
[----:B------:R-:W-:Y:S05]  /*57a50*/  BSYNC B1 ;  /* 0x0000000000017941 */ /* 0x000fea0003800000 */
.L_x_51844:
        /* <DEDUP_REMOVED lines=9> */
.L_x_51848:
[----:B------:R-:W-:Y:S01]  /*57af0*/  IMAD.MOV.U32 R12, RZ, RZ, R30 ;  /* 0x000000ffff0c7224 */ /* 0x000fe200078e001e */
[----:B------:R-:W-:Y:S01]  /*57b00*/  MOV R30, R36 ;  /* 0x00000024001e7202 */ /* 0x000fe20000000f00 */
[----:B------:R-:W-:Y:S02]  /*57b10*/  IMAD.MOV.U32 R40, RZ, RZ, R38 ;  /* 0x000000ffff287224 */ /* 0x000fe400078e0026 */
[----:B------:R-:W-:Y:S02]  /*57b20*/  IMAD.MOV.U32 R38, RZ, RZ, R11 ;  /* 0x000000ffff267224 */ /* 0x000fe400078e000b */
.L_x_51849:
[----:B------:R-:W-:Y:S05]  /*57b30*/  BSYNC B1 ;  /* 0x0000000000017941 */ /* 0x000fea0003800000 */
.L_x_51847:
        /* <DEDUP_REMOVED lines=9> */
.L_x_51851:
[----:B------:R-:W-:Y:S01]  /*57bd0*/  IMAD.MOV.U32 R11, RZ, RZ, R12 ;  /* 0x000000ffff0b7224 */ /* 0x000fe200078e000c */
[----:B------:R-:W-:Y:S01]  /*57be0*/  MOV R12, R29 ;  /* 0x0000001d000c7202 */ /* 0x000fe20000000f00 */
[----:B------:R-:W-:Y:S02]  /*57bf0*/  IMAD.MOV.U32 R13, RZ, RZ, R40 ;  /* 0x000000ffff0d7224 */ /* 0x000fe400078e0028 */
[----:B------:R-:W-:Y:S02]  /*57c00*/  IMAD.MOV.U32 R40, RZ, RZ, R37 ;  /* 0x000000ffff287224 */ /* 0x000fe400078e0025 */
.L_x_51852:
[----:B------:R-:W-:Y:S05]  /*57c10*/  BSYNC B1 ;  /* 0x0000000000017941 */ /* 0x000fea0003800000 */
.L_x_51850:
        /* <DEDUP_REMOVED lines=9> */
.L_x_51854:
[----:B------:R-:W-:Y:S01]  /*57cb0*/  IMAD.MOV.U32 R29, RZ, RZ, R11 ;  /* 0x000000ffff1d7224 */ /* 0x000fe200078e000b */
[----:B------:R-:W-:Y:S01]  /*57cc0*/  MOV R11, R8 ;  /* 0x00000008000b7202 */ /* 0x000fe20000000f00 */
[----:B------:R-:W-:Y:S02]  /*57cd0*/  IMAD.MOV.U32 R36, RZ, RZ, R13 ;  /* 0x000000ffff247224 */ /* 0x000fe400078e000d */
[----:B------:R-:W-:Y:S02]  /*57ce0*/  IMAD.MOV.U32 R13, RZ, RZ, R10 ;  /* 0x000000ffff0d7224 */ /* 0x000fe400078e000a */
.L_x_51855:
[----:B------:R-:W-:Y:S05]  /*57cf0*/  BSYNC B1 ;  /* 0x0000000000017941 */ /* 0x000fea0003800000 */
.L_x_51853:
        /* <DEDUP_REMOVED lines=9> */
.L_x_51857:
[----:B------:R-:W-:Y:S01]  /*57d90*/  IMAD.MOV.U32 R8, RZ, RZ, R29 ;  /* 0x000000ffff087224 */ /* 0x000fe200078e001d */
[----:B------:R-:W-:Y:S01]  /*57da0*/  MOV R29, R28 ;  /* 0x0000001c001d7202 */ /* 0x000fe20000000f00 */
[----:B------:R-:W-:Y:S02]  /*57db0*/  IMAD.MOV.U32 R10, RZ, RZ, R36 ;  /* 0x000000ffff0a7224 */ /* 0x000fe400078e0024 */
[----:B------:R-:W-:Y:S02]  /*57dc0*/  IMAD.MOV.U32 R36, RZ, RZ, R35 ;  /* 0x000000ffff247224 */ /* 0x000fe400078e0023 */
.L_x_51858:
[----:B------:R-:W-:Y:S05]  /*57dd0*/  BSYNC B1 ;  /* 0x0000000000017941 */ /* 0x000fea0003800000 */
.L_x_51856:
        /* <DEDUP_REMOVED lines=9> */
.L_x_51860:
[----:B------:R-:W-:Y:S01]  /*57e70*/  IMAD.MOV.U32 R31, RZ, RZ, R8 ;  /* 0x000000ffff1f7224 */ /* 0x000fe200078e0008 */
[----:B------:R-:W-:Y:S01]  /*57e80*/  MOV R8, R7 ;  /* 0x0000000700087202 */ /* 0x000fe20000000f00 */
[----:B------:R-:W-:Y:S02]  /*57e90*/  IMAD.MOV.U32 R28, RZ, RZ, R10 ;  /* 0x000000ffff1c7224 */ /* 0x000fe400078e000a */
[----:B------:R-:W-:Y:S02]  /*57ea0*/  IMAD.MOV.U32 R10, RZ, RZ, R9 ;  /* 0x000000ffff0a7224 */ /* 0x000fe400078e0009 */
.L_x_51861:
[----:B------:R-:W-:Y:S05]  /*57eb0*/  BSYNC B1 ;  /* 0x0000000000017941 */ /* 0x000fea0003800000 */
.L_x_51859:
        /* <DEDUP_REMOVED lines=16> */
.L_x_51863:
[----:B------:R-:W-:Y:S01]  /*57fc0*/  MOV R64, R19 ;  /* 0x0000001300407202 */ /* 0x000fe20000000f00 */
[----:B------:R-:W-:Y:S02]  /*57fd0*/  IMAD.MOV.U32 R66, RZ, RZ, R71 ;  /* 0x000000ffff427224 */ /* 0x000fe400078e0047 */
[----:B------:R-:W-:Y:S02]  /*57fe0*/  IMAD.MOV.U32 R19, RZ, RZ, R20 ;  /* 0x000000ffff137224 */ /* 0x000fe400078e0014 */
[----:B------:R-:W-:Y:S02]  /*57ff0*/  IMAD.MOV.U32 R71, RZ, RZ, R5 ;  /* 0x000000ffff477224 */ /* 0x000fe400078e0005 */
.L_x_51864:
[----:B------:R-:W-:Y:S05]  /*58000*/  BSYNC B1 ;  /* 0x0000000000017941 */ /* 0x000fea0003800000 */
.L_x_51862:
        /* <DEDUP_REMOVED lines=9> */
.L_x_51866:
[----:B------:R-:W-:Y:S01]  /*580a0*/  MOV R63, R64 ;  /* 0x00000040003f7202 */ /* 0x000fe20000000f00 */
[----:B------:R-:W-:Y:S02]  /*580b0*/  IMAD.MOV.U32 R68, RZ, RZ, R66 ;  /* 0x000000ffff447224 */ /* 0x000fe400078e0042 */
[----:B------:R-:W-:Y:S02]  /*580c0*/  IMAD.MOV.U32 R64, RZ, RZ, R4 ;  /* 0x000000ffff407224 */ /* 0x000fe400078e0004 */
[----:B------:R-:W-:Y:S02]  /*580d0*/  IMAD.MOV.U32 R66, RZ, RZ, R6 ;  /* 0x000000ffff427224 */ /* 0x000fe400078e0006 */
.L_x_51867:
[----:B------:R-:W-:Y:S05]  /*580e0*/  BSYNC B1 ;  /* 0x0000000000017941 */ /* 0x000fea0003800000 */
.L_x_51865:
        /* <DEDUP_REMOVED lines=9> */
.L_x_51869:
[----:B------:R-:W-:Y:S01]  /*58180*/  MOV R18, R63 ;  /* 0x0000003f00127202 */ /* 0x000fe20000000f00 */
[----:B------:R-:W-:Y:S02]  /*58190*/  IMAD.MOV.U32 R62, RZ, RZ, R68 ;  /* 0x000000ffff3e7224 */ /* 0x000fe400078e0044 */
[----:B------:R-:W-:Y:S02]  /*581a0*/  IMAD.MOV.U32 R63, RZ, RZ, R26 ;  /* 0x000000ffff3f7224 */ /* 0x000fe400078e001a */
[----:B------:R-:W-:Y:S02]  /*581b0*/  IMAD.MOV.U32 R68, RZ, RZ, R27 ;  /* 0x000000ffff447224 */ /* 0x000fe400078e001b */
.L_x_51870:
[----:B------:R-:W-:Y:S05]  /*581c0*/  BSYNC B1 ;  /* 0x0000000000017941 */ /* 0x000fea0003800000 */
.L_x_51868:
        /* <DEDUP_REMOVED lines=9> */
.L_x_51872:
[----:B------:R-:W-:Y:S01]  /*58260*/  MOV R17, R18 ;  /* 0x0000001200117202 */ /* 0x000fe20000000f00 */
[----:B------:R-:W-:Y:S02]  /*58270*/  IMAD.MOV.U32 R16, RZ, RZ, R62 ;  /* 0x000000ffff107224 */ /* 0x000fe400078e003e */
[----:B------:R-:W-:Y:S02]  /*58280*/  IMAD.MOV.U32 R18, RZ, RZ, R33 ;  /* 0x000000ffff127224 */ /* 0x000fe400078e0021 */
[----:B------:R-:W-:Y:S02]  /*58290*/  IMAD.MOV.U32 R62, RZ, RZ, R39 ;  /* 0x000000ffff3e7224 */ /* 0x000fe400078e0027 */
.L_x_51873:
[----:B------:R-:W-:Y:S05]  /*582a0*/  BSYNC B1 ;  /* 0x0000000000017941 */ /* 0x000fea0003800000 */
.L_x_51871:
        /* <DEDUP_REMOVED lines=9> */
.L_x_51875:
[----:B------:R-:W-:Y:S01]  /*58340*/  MOV R60, R17 ;  /* 0x00000011003c7202 */ /* 0x000fe20000000f00 */
[----:B------:R-:W-:Y:S02]  /*58350*/  IMAD.MOV.U32 R61, RZ, RZ, R16 ;  /* 0x000000ffff3d7224 */ /* 0x000fe400078e0010 */
[----:B------:R-:W-:Y:S02]  /*58360*/  IMAD.MOV.U32 R17, RZ, RZ, R32 ;  /* 0x000000ffff117224 */ /* 0x000fe400078e0020 */
[----:B------:R-:W-:Y:S02]  /*58370*/  IMAD.MOV.U32 R16, RZ, RZ, R3 ;  /* 0x000000ffff107224 */ /* 0x000fe400078e0003 */
.L_x_51876:
[----:B------:R-:W-:Y:S05]  /*58380*/  BSYNC B1 ;  /* 0x0000000000017941 */ /* 0x000fea0003800000 */
.L_x_51874:
        /* <DEDUP_REMOVED lines=9> */
.L_x_51878:
[----:B------:R-:W-:Y:S01]  /*58420*/  MOV R58, R60 ;  /* 0x0000003c003a7202 */ /* 0x000fe20000000f00 */
[----:B------:R-:W-:Y:S02]  /*58430*/  IMAD.MOV.U32 R59, RZ, RZ, R61 ;  /* 0x000000ffff3b7224 */ /* 0x000fe400078e003d */
[----:B------:R-:W-:Y:S02]  /*58440*/  IMAD.MOV.U32 R60, RZ, RZ, R41 ;  /* 0x000000ffff3c7224 */ /* 0x000fe400078e0029 */
[----:B------:R-:W-:Y:S02]  /*58450*/  IMAD.MOV.U32 R61, RZ, RZ, R24 ;  /* 0x000000ffff3d7224 */ /* 0x000fe400078e0018 */
.L_x_51879:
[----:B------:R-:W-:Y:S05]  /*58460*/  BSYNC B1 ;  /* 0x0000000000017941 */ /* 0x000fea0003800000 */
.L_x_51877:
        /* <DEDUP_REMOVED lines=9> */
.L_x_51881:
[----:B------:R-:W-:Y:S01]  /*58500*/  MOV R54, R58 ;  /* 0x0000003a00367202 */ /* 0x000fe20000000f00 */
[----:B------:R-:W-:Y:S02]  /*58510*/  IMAD.MOV.U32 R56, RZ, RZ, R59 ;  /* 0x000000ffff387224 */ /* 0x000fe400078e003b */
[----:B------:R-:W-:Y:S02]  /*58520*/  IMAD.MOV.U32 R58, RZ, RZ, R43 ;  /* 0x000000ffff3a7224 */ /* 0x000fe400078e002b */
[----:B------:R-:W-:Y:S02]  /*58530*/  IMAD.MOV.U32 R59, RZ, RZ, R34 ;  /* 0x000000ffff3b7224 */ /* 0x000fe400078e0022 */
.L_x_51882:
[----:B------:R-:W-:Y:S05]  /*58540*/  BSYNC B1 ;  /* 0x0000000000017941 */ /* 0x000fea0003800000 */
.L_x_51880:
        /* <DEDUP_REMOVED lines=9> */
.L_x_51884:
[----:B------:R-:W-:Y:S01]  /*585e0*/  MOV R57, R54 ;  /* 0x0000003600397202 */ /* 0x000fe20000000f00 */
[----:B------:R-:W-:Y:S02]  /*585f0*/  IMAD.MOV.U32 R52, RZ, RZ, R56 ;  /* 0x000000ffff347224 */ /* 0x000fe400078e0038 */
[----:B------:R-:W-:Y:S02]  /*58600*/  IMAD.MOV.U32 R54, RZ, RZ, R25 ;  /* 0x000000ffff367224 */ /* 0x000fe400078e0019 */
[----:B------:R-:W-:Y:S02]  /*58610*/  IMAD.MOV.U32 R56, RZ, RZ, R45 ;  /* 0x000000ffff387224 */ /* 0x000fe400078e002d */
.L_x_51885:
[----:B------:R-:W-:Y:S05]  /*58620*/  BSYNC B1 ;  /* 0x0000000000017941 */ /* 0x000fea0003800000 */
.L_x_51883:
        /* <DEDUP_REMOVED lines=9> */
.L_x_51887:
[----:B------:R-:W-:Y:S01]  /*586c0*/  MOV R55, R57 ;  /* 0x0000003900377202 */ /* 0x000fe20000000f00 */
[----:B------:R-:W-:Y:S02]  /*586d0*/  IMAD.MOV.U32 R77, RZ, RZ, R52 ;  /* 0x000000ffff4d7224 */ /* 0x000fe400078e0034 */
[----:B------:R-:W-:Y:S02]  /*586e0*/  IMAD.MOV.U32 R57, RZ, RZ, R14 ;  /* 0x000000ffff397224 */ /* 0x000fe400078e000e */
[----:B------:R-:W-:Y:S02]  /*586f0*/  IMAD.MOV.U32 R52, RZ, RZ, R15 ;  /* 0x000000ffff347224 */ /* 0x000fe400078e000f */
.L_x_51888:
[----:B------:R-:W-:Y:S05]  /*58700*/  BSYNC B1 ;  /* 0x0000000000017941 */ /* 0x000fea0003800000 */
.L_x_51886:
        /* <DEDUP_REMOVED lines=9> */
.L_x_51890:
[----:B------:R-:W-:Y:S01]  /*587a0*/  MOV R50, R55 ;  /* 0x0000003700327202 */ /* 0x000fe20000000f00 */
[----:B------:R-:W-:Y:S02]  /*587b0*/  IMAD.MOV.U32 R75, RZ, RZ, R77 ;  /* 0x000000ffff4b7224 */ /* 0x000fe400078e004d */
[----:B------:R-:W-:Y:S02]  /*587c0*/  IMAD.MOV.U32 R55, RZ, RZ, R30 ;  /* 0x000000ffff377224 */ /* 0x000fe400078e001e */
[----:B------:R-:W-:Y:S02]  /*587d0*/  IMAD.MOV.U32 R77, RZ, RZ, R38 ;  /* 0x000000ffff4d7224 */ /* 0x000fe400078e0026 */
.L_x_51891:
[----:B------:R-:W-:Y:S05]  /*587e0*/  BSYNC B1 ;  /* 0x0000000000017941 */ /* 0x000fea0003800000 */
.L_x_51889:
        /* <DEDUP_REMOVED lines=9> */
.L_x_51893:
[----:B------:R-:W-:Y:S01]  /*58880*/  MOV R53, R50 ;  /* 0x0000003200357202 */ /* 0x000fe20000000f00 */
[----:B------:R-:W-:Y:S02]  /*58890*/  IMAD.MOV.U32 R48, RZ, RZ, R75 ;  /* 0x000000ffff307224 */ /* 0x000fe400078e004b */
[----:B------:R-:W-:Y:S02]  /*588a0*/  IMAD.MOV.U32 R50, RZ, RZ, R12 ;  /* 0x000000ffff327224 */ /* 0x000fe400078e000c */
[----:B------:R-:W-:Y:S02]  /*588b0*/  IMAD.MOV.U32 R75, RZ, RZ, R40 ;  /* 0x000000ffff4b7224 */ /* 0x000fe400078e0028 */
.L_x_51894:
[----:B------:R-:W-:Y:S05]  /*588c0*/  BSYNC B1 ;  /* 0x0000000000017941 */ /* 0x000fea0003800000 */
.L_x_51892:
        /* <DEDUP_REMOVED lines=9> */
.L_x_51896:
[----:B------:R-:W-:Y:S01]  /*58960*/  MOV R51, R53 ;  /* 0x0000003500337202 */ /* 0x000fe20000000f00 */
[----:B------:R-:W-:Y:S02]  /*58970*/  IMAD.MOV.U32 R69, RZ, RZ, R48 ;  /* 0x000000ffff457224 */ /* 0x000fe400078e0030 */
[----:B------:R-:W-:Y:S02]  /*58980*/  IMAD.MOV.U32 R53, RZ, RZ, R11 ;  /* 0x000000ffff357224 */ /* 0x000fe400078e000b */
[----:B------:R-:W-:Y:S02]  /*58990*/  IMAD.MOV.U32 R48, RZ, RZ, R13 ;  /* 0x000000ffff307224 */ /* 0x000fe400078e000d */
.L_x_51897:
[----:B------:R-:W-:Y:S05]  /*589a0*/  BSYNC B1 ;  /* 0x0000000000017941 */ /* 0x000fea0003800000 */
.L_x_51895:
        /* <DEDUP_REMOVED lines=9> */
.L_x_51899:
[----:B------:R-:W-:Y:S01]  /*58a40*/  MOV R46, R51 ;  /* 0x00000033002e7202 */ /* 0x000fe20000000f00 */
[----:B------:R-:W-:Y:S02]  /*58a50*/  IMAD.MOV.U32 R47, RZ, RZ, R69 ;  /* 0x000000ffff2f7224 */ /* 0x000fe400078e0045 */
[----:B------:R-:W-:Y:S02]  /*58a60*/  IMAD.MOV.U32 R51, RZ, RZ, R29 ;  /* 0x000000ffff337224 */ /* 0x000fe400078e001d */
[----:B------:R-:W-:Y:S02]  /*58a70*/  IMAD.MOV.U32 R69, RZ, RZ, R36 ;  /* 0x000000ffff457224 */ /* 0x000fe400078e0024 */
.L_x_51900:
[----:B------:R-:W-:Y:S05]  /*58a80*/  BSYNC B1 ;  /* 0x0000000000017941 */ /* 0x000fea0003800000 */
.L_x_51898:
        /* <DEDUP_REMOVED lines=9> */
.L_x_51902:
[----:B------:R-:W-:Y:S01]  /*58b20*/  MOV R44, R46 ;  /* 0x0000002e002c7202 */ /* 0x000fe20000000f00 */
[----:B------:R-:W-:Y:S02]  /*58b30*/  IMAD.MOV.U32 R45, RZ, RZ, R47 ;  /* 0x000000ffff2d7224 */ /* 0x000fe400078e002f */
[----:B------:R-:W-:Y:S02]  /*58b40*/  IMAD.MOV.U32 R46, RZ, RZ, R8 ;  /* 0x000000ffff2e7224 */ /* 0x000fe400078e0008 */
[----:B------:R-:W-:Y:S02]  /*58b50*/  IMAD.MOV.U32 R47, RZ, RZ, R10 ;  /* 0x000000ffff2f7224 */ /* 0x000fe400078e000a */
.L_x_51903:
[----:B------:R-:W-:Y:S05]  /*58b60*/  BSYNC B1 ;  /* 0x0000000000017941 */ /* 0x000fea0003800000 */
.L_x_51901:
        /* <DEDUP_REMOVED lines=9> */
.L_x_51905:
[----:B------:R-:W-:Y:S01]  /*58c00*/  MOV R20, R44 ;  /* 0x0000002c00147202 */ /* 0x000fe20000000f00 */
[----:B------:R-:W-:Y:S02]  /*58c10*/  IMAD.MOV.U32 R21, RZ, RZ, R45 ;  /* 0x000000ffff157224 */ /* 0x000fe400078e002d */
[----:B------:R-:W-:Y:S02]  /*58c20*/  IMAD.MOV.U32 R44, RZ, RZ, R31 ;  /* 0x000000ffff2c7224 */ /* 0x000fe400078e001f */
[----:B------:R-:W-:Y:S02]  /*58c30*/  IMAD.MOV.U32 R45, RZ, RZ, R28 ;  /* 0x000000ffff2d7224 */ /* 0x000fe400078e001c */
.L_x_51906:
[----:B------:R-:W-:Y:S05]  /*58c40*/  BSYNC B1 ;  /* 0x0000000000017941 */ /* 0x000fea0003800000 */
.L_x_51904:
[----:B------:R-:W0:Y:S01]  /*58c50*/  LDS.128 R8, [0x160] ;  /* 0x00016000ff087984 */ /* 0x000e220000000c00 */
[-C--:B------:R-:W-:Y:S01]  /*58c60*/  FSETP.GT.FTZ.AND P3, PT, R73, R22.reuse, PT ;  /* 0x000000164900720b */ /* 0x080fe20003f74000 */
[----:B------:R-:W-:Y:S01]  /*58c70*/  FADD.FTZ R2, R49, R2 ;  /* 0x0000000231027221 */ /* 0x000fe20000010000 */
[----:B------:R-:W-:Y:S01]  /*58c80*/  BSSY B1, `(.L_x_51907) ;  /* 0x0000023000017945 */ /* 0x000fe20003800000 */
[----:B------:R-:W1:Y:S01]  /*58c90*/  LDS.128 R4, [0x120] ;  /* 0x00012000ff047984 */ /* 0x000e620000000c00 */
[----:B------:R-:W-:-:S02]  /*58ca0*/  FSEL R3, R73, R22, P3 ;  /* 0x0000001649037208 */ /* 0x000fc40001800000 */
[----:B------:R-:W-:Y:S01]  /*58cb0*/  FSEL R22, R22, R73, P3 ;  /* 0x0000004916167208 */ /* 0x000fe20001800000 */
[----:B------:R-:W2:Y:S04]  /*58cc0*/  LDS.128 R40, [0x190] ;  /* 0x00019000ff287984 */ /* 0x000ea80000000c00 */
[----:B------:R-:W3:Y:S01]  /*58cd0*/  LDS.128 R36, [0x180] ;  /* 0x00018000ff247984 */ /* 0x000ee20000000c00 */
[----:B------:R-:W-:-:S03]  /*58ce0*/  FADD.FTZ R22, -R3, R22 ;  /* 0x0000001603167221 */ /* 0x000fc60000010100 */
[----:B------:R-:W4:Y:S01]  /*58cf0*/  LDS.128 R32, [0x170] ;  /* 0x00017000ff207984 */ /* 0x000f220000000c00 */
[----:B------:R-:W-:-:S03]  /*58d00*/  FMUL.FTZ R22, R22, 1.4426950216293334961 ;  /* 0x3fb8aa3b16167820 */ /* 0x000fc60000410000 */
[----:B------:R-:W2:Y:S01]  /*58d10*/  LDS.128 R28, [0x150] ;  /* 0x00015000ff1c7984 */ /* 0x000ea20000000c00 */
[----:B------:R-:W5:Y:S03]  /*58d20*/  MUFU.EX2 R65, R22 ;  /* 0x0000001600417308 */ /* 0x000f660000000800 */
[----:B------:R-:W2:Y:S04]  /*58d30*/  LDS.128 R24, [0x140] ;  /* 0x00014000ff187984 */ /* 0x000ea80000000c00 */
[----:B------:R-:W2:Y:S01]  /*58d40*/  LDS.128 R12, [0x130] ;  /* 0x00013000ff0c7984 */ /* 0x000ea20000000c00 */
[CC--:B0-----:R-:W-:Y:S02]  /*58d50*/  FSETP.GEU.FTZ.AND P0, PT, R71.reuse, R8.reuse, PT ;  /* 0x000000084700720b */ /* 0x0c1fe40003f1e000 */
[----:B------:R-:W-:-:S02]  /*58d60*/  FSETP.NEU.FTZ.AND P1, PT, R71, R8, PT ;  /* 0x000000084700720b */ /* 0x000fc40003f3d000 */
[C---:B------:R-:W-:Y:S02]  /*58d70*/  ISETP.EQ.OR P0, PT, R19.reuse, -0x1, !P0 ;  /* 0xffffffff1300780c */ /* 0x040fe40004702670 */
[----:B-1----:R-:W-:-:S04]  /*58d80*/  ISETP.LE.OR P1, PT, R19, R4, P1 ;  /* 0x000000041300720c */ /* 0x002fc80000f23670 */
[----:B------:R-:W-:-:S13]  /*58d90*/  PLOP3.LUT P1, PT, P0, P1, PT, 0x8, 0x0 ;  /* 0x000000000000781c */ /* 0x000fda0000722170 */
[----:B------:R-:W-:Y:S01]  /*58da0*/  @!P1 IMAD.MOV.U32 R71, RZ, RZ, R8 ;  /* 0x000000ffff479224 */ /* 0x000fe200078e0008 */
[----:B------:R-:W-:Y:S01]  /*58db0*/  FSEL R8, R23, R2, P3 ;  /* 0x0000000217087208 */ /* 0x000fe20001800000 */
[----:B------:R-:W-:Y:S01]  /*58dc0*/  @!P1 IMAD.MOV.U32 R19, RZ, RZ, R4 ;  /* 0x000000ffff139224 */ /* 0x000fe200078e0004 */
[----:B------:R-:W-:Y:S02]  /*58dd0*/  FSEL R23, R2, R23, P3 ;  /* 0x0000001702177208 */ /* 0x000fe40001800000 */
[----:B------:R-:W-:Y:S01]  /*58de0*/  FSETP.GT.FTZ.AND P0, PT, R71, R66, PT ;  /* 0x000000424700720b */ /* 0x000fe20003f14000 */
[----:B-----5:R-:W-:-:S03]  /*58df0*/  FMUL.FTZ R2, R8, R65 ;  /* 0x0000004108027220 */ /* 0x020fc60000410000 */
[----:B------:R-:W-:-:S13]  /*58e00*/  ISETP.EQ.OR P0, PT, R64, -0x1, P0 ;  /* 0xffffffff4000780c */ /* 0x000fda0000702670 */
[----:B------:R-:W-:Y:S05]  /*58e10*/  @P0 BRA `(.L_x_51908) ;  /* 0x0000005000000947 */ /* 0x000fea0003800000 */
[----:B--234-:R-:W-:Y:S01]  /*58e20*/  FSETP.NEU.FTZ.AND P0, PT, R71, R66, PT ;  /* 0x000000424700720b */ /* 0x01cfe20003f1d000 */
[----:B------:R-:W-:Y:S01]  /*58e30*/  IMAD.MOV.U32 R74, RZ, RZ, R66 ;  /* 0x000000ffff4a7224 */ /* 0x000fe200078e0042 */
[-C--:B------:R-:W-:Y:S02]  /*58e40*/  MOV R22, R64.reuse ;  /* 0x0000004000167202 */ /* 0x080fe40000000f00 */
[----:B------:R-:W-:-:S13]  /*58e50*/  ISETP.GE.OR P0, PT, R19, R64, P0 ;  /* 0x000000401300720c */ /* 0x000fda0000706670 */
[----:B------:R-:W-:Y:S05]  /*58e60*/  @P0 BRA `(.L_x_51909) ;  /* 0x0000004000000947 */ /* 0x000fea0003800000 */
.L_x_51908:
[----:B--234-:R-:W-:Y:S02]  /*58e70*/  IMAD.MOV.U32 R22, RZ, RZ, R19 ;  /* 0x000000ffff167224 */ /* 0x01cfe400078e0013 */
[----:B------:R-:W-:Y:S02]  /*58e80*/  IMAD.MOV.U32 R74, RZ, RZ, R71 ;  /* 0x000000ffff4a7224 */ /* 0x000fe400078e0047 */
[----:B------:R-:W-:Y:S02]  /*58e90*/  IMAD.MOV.U32 R19, RZ, RZ, R64 ;  /* 0x000000ffff137224 */ /* 0x000fe400078e0040 */
[----:B------:R-:W-:Y:S02]  /*58ea0*/  IMAD.MOV.U32 R71, RZ, RZ, R66 ;  /* 0x000000ffff477224 */ /* 0x000fe400078e0042 */
.L_x_51909:
[----:B------:R-:W-:Y:S05]  /*58eb0*/  BSYNC B1 ;  /* 0x0000000000017941 */ /* 0x000fea0003800000 */
.L_x_51907:
        /* <DEDUP_REMOVED lines=9> */
.L_x_51911:
[----:B------:R-:W-:Y:S02]  /*58f50*/  IMAD.MOV.U32 R65, RZ, RZ, R22 ;  /* 0x000000ffff417224 */ /* 0x000fe400078e0016 */
[----:B------:R-:W-:Y:S02]  /*58f60*/  IMAD.MOV.U32 R67, RZ, RZ, R74 ;  /* 0x000000ffff437224 */ /* 0x000fe400078e004a */
[----:B------:R-:W-:Y:S02]  /*58f70*/  IMAD.MOV.U32 R22, RZ, RZ, R63 ;  /* 0x000000ffff167224 */ /* 0x000fe400078e003f */
[----:B------:R-:W-:Y:S02]  /*58f80*/  IMAD.MOV.U32 R74, RZ, RZ, R68 ;  /* 0x000000ffff4a7224 */ /* 0x000fe400078e0044 */
.L_x_51912:
[----:B------:R-:W-:Y:S05]  /*58f90*/  BSYNC B1 ;  /* 0x0000000000017941 */ /* 0x000fea0003800000 */
.L_x_51910:
        /* <DEDUP_REMOVED lines=9> */
.L_x_51914:
[----:B------:R-:W-:Y:S02]  /*59030*/  IMAD.MOV.U32 R70, RZ, RZ, R65 ;  /* 0x000000ffff467224 */ /* 0x000fe400078e0041 */
[----:B------:R-:W-:Y:S02]  /*59040*/  IMAD.MOV.U32 R72, RZ, RZ, R67 ;  /* 0x000000ffff487224 */ /* 0x000fe400078e0043 */
[----:B------:R-:W-:Y:S02]  /*59050*/  IMAD.MOV.U32 R65, RZ, RZ, R18 ;  /* 0x000000ffff417224 */ /* 0x000fe400078e0012 */
[----:B------:R-:W-:Y:S02]  /*59060*/  IMAD.MOV.U32 R67, RZ, RZ, R62 ;  /* 0x000000ffff437224 */ /* 0x000fe400078e003e */
.L_x_51915:
[----:B------:R-:W-:Y:S05]  /*59070*/  BSYNC B1 ;  /* 0x0000000000017941 */ /* 0x000fea0003800000 */
.L_x_51913:
        /* <DEDUP_REMOVED lines=9> */
.L_x_51917:
[----:B------:R-:W-:Y:S02]  /*59110*/  IMAD.MOV.U32 R63, RZ, RZ, R70 ;  /* 0x000000ffff3f7224 */ /* 0x000fe400078e0046 */
[----:B------:R-:W-:Y:S02]  /*59120*/  IMAD.MOV.U32 R18, RZ, RZ, R72 ;  /* 0x000000ffff127224 */ /* 0x000fe400078e0048 */
[----:B------:R-:W-:Y:S02]  /*59130*/  IMAD.MOV.U32 R70, RZ, RZ, R17 ;  /* 0x000000ffff467224 */ /* 0x000fe400078e0011 */
[----:B------:R-:W-:Y:S02]  /*59140*/  IMAD.MOV.U32 R72, RZ, RZ, R16 ;  /* 0x000000ffff487224 */ /* 0x000fe400078e0010 */
.L_x_51918:
[----:B------:R-:W-:Y:S05]  /*59150*/  BSYNC B1 ;  /* 0x0000000000017941 */ /* 0x000fea0003800000 */
.L_x_51916:
        /* <DEDUP_REMOVED lines=9> */
.L_x_51920:
[----:B------:R-:W-:Y:S02]  /*591f0*/  IMAD.MOV.U32 R17, RZ, RZ, R63 ;  /* 0x000000ffff117224 */ /* 0x000fe400078e003f */
[----:B------:R-:W-:Y:S02]  /*59200*/  IMAD.MOV.U32 R16, RZ, RZ, R18 ;  /* 0x000000ffff107224 */ /* 0x000fe400078e0012 */
[----:B------:R-:W-:Y:S02]  /*59210*/  IMAD.MOV.U32 R63, RZ, RZ, R60 ;  /* 0x000000ffff3f7224 */ /* 0x000fe400078e003c */
[----:B------:R-:W-:Y:S02]  /*59220*/  IMAD.MOV.U32 R18, RZ, RZ, R61 ;  /* 0x000000ffff127224 */ /* 0x000fe400078e003d */
.L_x_51921:
[----:B------:R-:W-:Y:S05]  /*59230*/  BSYNC B1 ;  /* 0x0000000000017941 */ /* 0x000fea0003800000 */
.L_x_51919:
        /* <DEDUP_REMOVED lines=9> */
.L_x_51923:
[----:B------:R-:W-:Y:S02]  /*592d0*/  IMAD.MOV.U32 R61, RZ, RZ, R17 ;  /* 0x000000ffff3d7224 */ /* 0x000fe400078e0011 */
[----:B------:R-:W-:Y:S02]  /*592e0*/  IMAD.MOV.U32 R68, RZ, RZ, R16 ;  /* 0x000000ffff447224 */ /* 0x000fe400078e0010 */
[----:B------:R-:W-:Y:S02]  /*592f0*/  IMAD.MOV.U32 R17, RZ, RZ, R58 ;  /* 0x000000ffff117224 */ /* 0x000fe400078e003a */
[----:B------:R-:W-:Y:S02]  /*59300*/  IMAD.MOV.U32 R16, RZ, RZ, R59 ;  /* 0x000000ffff107224 */ /* 0x000fe400078e003b */
.L_x_51924:
[----:B------:R-:W-:Y:S05]  /*59310*/  BSYNC B1 ;  /* 0x0000000000017941 */ /* 0x000fea0003800000 */
.L_x_51922:
        /* <DEDUP_REMOVED lines=9> */
.L_x_51926:
[----:B------:R-:W-:Y:S02]  /*593b0*/  IMAD.MOV.U32 R8, RZ, RZ, R61 ;  /* 0x000000ffff087224 */ /* 0x000fe400078e003d */
[----:B------:R-:W-:Y:S02]  /*593c0*/  IMAD.MOV.U32 R59, RZ, RZ, R68 ;  /* 0x000000ffff3b7224 */ /* 0x000fe400078e0044 */
[----:B------:R-:W-:Y:S02]  /*593d0*/  IMAD.MOV.U32 R61, RZ, RZ, R54 ;  /* 0x000000ffff3d7224 */ /* 0x000fe400078e0036 */
[----:B------:R-:W-:Y:S02]  /*593e0*/  IMAD.MOV.U32 R68, RZ, RZ, R56 ;  /* 0x000000ffff447224 */ /* 0x000fe400078e0038 */
.L_x_51927:
[----:B------:R-:W-:Y:S05]  /*593f0*/  BSYNC B1 ;  /* 0x0000000000017941 */ /* 0x000fea0003800000 */
.L_x_51925:
        /* <DEDUP_REMOVED lines=9> */
.L_x_51929:
[----:B------:R-:W-:Y:S02]  /*59490*/  IMAD.MOV.U32 R60, RZ, RZ, R8 ;  /* 0x000000ffff3c7224 */ /* 0x000fe400078e0008 */
[----:B------:R-:W-:Y:S02]  /*594a0*/  IMAD.MOV.U32 R66, RZ, RZ, R59 ;  /* 0x000000ffff427224 */ /* 0x000fe400078e003b */
[----:B------:R-:W-:Y:S02]  /*594b0*/  IMAD.MOV.U32 R8, RZ, RZ, R57 ;  /* 0x000000ffff087224 */ /* 0x000fe400078e0039 */
[----:B------:R-:W-:Y:S02]  /*594c0*/  IMAD.MOV.U32 R59, RZ, RZ, R52 ;  /* 0x000000ffff3b7224 */ /* 0x000fe400078e0034 */
.L_x_51930:
[----:B------:R-:W-:Y:S05]  /*594d0*/  BSYNC B1 ;  /* 0x0000000000017941 */ /* 0x000fea0003800000 */
.L_x_51928:
        /* <DEDUP_REMOVED lines=9> */
.L_x_51932:
[----:B------:R-:W-:Y:S02]  /*59570*/  IMAD.MOV.U32 R57, RZ, RZ, R60 ;  /* 0x000000ffff397224 */ /* 0x000fe400078e003c */
[----:B------:R-:W-:Y:S02]  /*59580*/  IMAD.MOV.U32 R64, RZ, RZ, R66 ;  /* 0x000000ffff407224 */ /* 0x000fe400078e0042 */
[----:B------:R-:W-:Y:S02]  /*59590*/  IMAD.MOV.U32 R60, RZ, RZ, R55 ;  /* 0x000000ffff3c7224 */ /* 0x000fe400078e0037 */
[----:B------:R-:W-:Y:S02]  /*595a0*/  IMAD.MOV.U32 R66, RZ, RZ, R77 ;  /* 0x000000ffff427224 */ /* 0x000fe400078e004d */
.L_x_51933:
[----:B------:R-:W-:Y:S05]  /*595b0*/  BSYNC B1 ;  /* 0x0000000000017941 */ /* 0x000fea0003800000 */
.L_x_51931:
        /* <DEDUP_REMOVED lines=9> */
.L_x_51935:
[----:B------:R-:W-:Y:S02]  /*59650*/  IMAD.MOV.U32 R58, RZ, RZ, R57 ;  /* 0x000000ffff3a7224 */ /* 0x000fe400078e0039 */
[----:B------:R-:W-:Y:S02]  /*59660*/  IMAD.MOV.U32 R55, RZ, RZ, R64 ;  /* 0x000000ffff377224 */ /* 0x000fe400078e0040 */
[----:B------:R-:W-:Y:S02]  /*59670*/  IMAD.MOV.U32 R57, RZ, RZ, R50 ;  /* 0x000000ffff397224 */ /* 0x000fe400078e0032 */
[----:B------:R-:W-:Y:S02]  /*59680*/  IMAD.MOV.U32 R64, RZ, RZ, R75 ;  /* 0x000000ffff407224 */ /* 0x000fe400078e004b */
.L_x_51936:
[----:B------:R-:W-:Y:S05]  /*59690*/  BSYNC B1 ;  /* 0x0000000000017941 */ /* 0x000fea0003800000 */
.L_x_51934:
        /* <DEDUP_REMOVED lines=9> */
.L_x_51938:
[----:B------:R-:W-:Y:S02]  /*59730*/  IMAD.MOV.U32 R54, RZ, RZ, R58 ;  /* 0x000000ffff367224 */ /* 0x000fe400078e003a */
[----:B------:R-:W-:Y:S02]  /*59740*/  IMAD.MOV.U32 R56, RZ, RZ, R55 ;  /* 0x000000ffff387224 */ /* 0x000fe400078e0037 */
[----:B------:R-:W-:Y:S02]  /*59750*/  IMAD.MOV.U32 R58, RZ, RZ, R53 ;  /* 0x000000ffff3a7224 */ /* 0x000fe400078e0035 */
[----:B------:R-:W-:Y:S02]  /*59760*/  IMAD.MOV.U32 R55, RZ, RZ, R48 ;  /* 0x000000ffff377224 */ /* 0x000fe400078e0030 */
.L_x_51939:
[----:B------:R-:W-:Y:S05]  /*59770*/  BSYNC B1 ;  /* 0x0000000000017941 */ /* 0x000fea0003800000 */
.L_x_51937:
        /* <DEDUP_REMOVED lines=9> */
.L_x_51941:
[----:B------:R-:W-:Y:S02]  /*59810*/  IMAD.MOV.U32 R53, RZ, RZ, R54 ;  /* 0x000000ffff357224 */ /* 0x000fe400078e0036 */
[----:B------:R-:W-:Y:S02]  /*59820*/  IMAD.MOV.U32 R52, RZ, RZ, R56 ;  /* 0x000000ffff347224 */ /* 0x000fe400078e0038 */
[----:B------:R-:W-:Y:S02]  /*59830*/  IMAD.MOV.U32 R54, RZ, RZ, R51 ;  /* 0x000000ffff367224 */ /* 0x000fe400078e0033 */
[----:B------:R-:W-:Y:S02]  /*59840*/  IMAD.MOV.U32 R56, RZ, RZ, R69 ;  /* 0x000000ffff387224 */ /* 0x000fe400078e0045 */
.L_x_51942:
[----:B------:R-:W-:Y:S05]  /*59850*/  BSYNC B1 ;  /* 0x0000000000017941 */ /* 0x000fea0003800000 */
.L_x_51940:
        /* <DEDUP_REMOVED lines=9> */
.L_x_51944:
[----:B------:R-:W-:Y:S02]  /*598f0*/  IMAD.MOV.U32 R51, RZ, RZ, R53 ;  /* 0x000000ffff337224 */ /* 0x000fe400078e0035 */
[----:B------:R-:W-:Y:S02]  /*59900*/  IMAD.MOV.U32 R50, RZ, RZ, R52 ;  /* 0x000000ffff327224 */ /* 0x000fe400078e0034 */
[----:B------:R-:W-:Y:S02]  /*59910*/  IMAD.MOV.U32 R53, RZ, RZ, R46 ;  /* 0x000000ffff357224 */ /* 0x000fe400078e002e */
[----:B------:R-:W-:Y:S02]  /*59920*/  IMAD.MOV.U32 R52, RZ, RZ, R47 ;  /* 0x000000ffff347224 */ /* 0x000fe400078e002f */
.L_x_51945:
[----:B------:R-:W-:Y:S05]  /*59930*/  BSYNC B1 ;  /* 0x0000000000017941 */ /* 0x000fea0003800000 */
.L_x_51943:
        /* <DEDUP_REMOVED lines=9> */
.L_x_51947:
[----:B------:R-:W-:Y:S02]  /*599d0*/  IMAD.MOV.U32 R49, RZ, RZ, R51 ;  /* 0x000000ffff317224 */ /* 0x000fe400078e0033 */
[----:B------:R-:W-:Y:S02]  /*599e0*/  IMAD.MOV.U32 R4, RZ, RZ, R50 ;  /* 0x000000ffff047224 */ /* 0x000fe400078e0032 */
[----:B------:R-:W-:Y:S02]  /*599f0*/  IMAD.MOV.U32 R51, RZ, RZ, R44 ;  /* 0x000000ffff337224 */ /* 0x000fe400078e002c */
[----:B------:R-:W-:Y:S02]  /*59a00*/  IMAD.MOV.U32 R50, RZ, RZ, R45 ;  /* 0x000000ffff327224 */ /* 0x000fe400078e002d */
.L_x_51948:
[----:B------:R-:W-:Y:S05]  /*59a10*/  BSYNC B1 ;  /* 0x0000000000017941 */ /* 0x000fea0003800000 */
.L_x_51946:
        /* <DEDUP_REMOVED lines=9> */
.L_x_51950:
[----:B------:R-:W-:Y:S02]  /*59ab0*/  IMAD.MOV.U32 R44, RZ, RZ, R49 ;  /* 0x000000ffff2c7224 */ /* 0x000fe400078e0031 */
[----:B------:R-:W-:Y:S02]  /*59ac0*/  IMAD.MOV.U32 R46, RZ, RZ, R4 ;  /* 0x000000ffff2e7224 */ /* 0x000fe400078e0004 */
[----:B------:R-:W-:Y:S02]  /*59ad0*/  IMAD.MOV.U32 R49, RZ, RZ, R20 ;  /* 0x000000ffff317224 */ /* 0x000fe400078e0014 */
[----:B------:R-:W-:Y:S02]  /*59ae0*/  IMAD.MOV.U32 R4, RZ, RZ, R21 ;  /* 0x000000ffff047224 */ /* 0x000fe400078e0015 */
.L_x_51951:
[----:B------:R-:W-:Y:S05]  /*59af0*/  BSYNC B1 ;  /* 0x0000000000017941 */ /* 0x000fea0003800000 */
.L_x_51949:
        /* <DEDUP_REMOVED lines=16> */
.L_x_51953:
[----:B------:R-:W-:Y:S01]  /*59c00*/  IMAD.MOV.U32 R48, RZ, RZ, R19 ;  /* 0x000000ffff307224 */ /* 0x000fe200078e0013 */
[----:B------:R-:W-:Y:S01]  /*59c10*/  MOV R19, R22 ;  /* 0x0000001600137202 */ /* 0x000fe20000000f00 */
[----:B------:R-:W-:Y:S02]  /*59c20*/  IMAD.MOV.U32 R62, RZ, RZ, R71 ;  /* 0x000000ffff3e7224 */ /* 0x000fe400078e0047 */
[----:B------:R-:W-:Y:S02]  /*59c30*/  IMAD.MOV.U32 R71, RZ, RZ, R74 ;  /* 0x000000ffff477224 */ /* 0x000fe400078e004a */
.L_x_51954:
[----:B------:R-:W-:Y:S05]  /*59c40*/  BSYNC B1 ;  /* 0x0000000000017941 */ /* 0x000fea0003800000 */
.L_x_51952:
        /* <DEDUP_REMOVED lines=9> */
.L_x_51956:
[----:B------:R-:W-:Y:S01]  /*59ce0*/  IMAD.MOV.U32 R47, RZ, RZ, R48 ;  /* 0x000000ffff2f7224 */ /* 0x000fe200078e0030 */
[----:B------:R-:W-:Y:S01]  /*59cf0*/  MOV R48, R65 ;  /* 0x0000004100307202 */ /* 0x000fe20000000f00 */
[----:B------:R-:W-:Y:S02]  /*59d00*/  IMAD.MOV.U32 R75, RZ, RZ, R62 ;  /* 0x000000ffff4b7224 */ /* 0x000fe400078e003e */
[----:B------:R-:W-:Y:S02]  /*59d10*/  IMAD.MOV.U32 R62, RZ, RZ, R67 ;  /* 0x000000ffff3e7224 */ /* 0x000fe400078e0043 */
.L_x_51957:
[----:B------:R-:W-:Y:S05]  /*59d20*/  BSYNC B1 ;  /* 0x0000000000017941 */ /* 0x000fea0003800000 */
.L_x_51955:
        /* <DEDUP_REMOVED lines=9> */
.L_x_51959:
[----:B------:R-:W-:Y:S01]  /*59dc0*/  IMAD.MOV.U32 R22, RZ, RZ, R47 ;  /* 0x000000ffff167224 */ /* 0x000fe200078e002f */
[----:B------:R-:W-:Y:S01]  /*59dd0*/  MOV R47, R70 ;  /* 0x00000046002f7202 */ /* 0x000fe20000000f00 */
[----:B------:R-:W-:Y:S02]  /*59de0*/  IMAD.MOV.U32 R45, RZ, RZ, R75 ;  /* 0x000000ffff2d7224 */ /* 0x000fe400078e004b */
[----:B------:R-:W-:Y:S02]  /*59df0*/  IMAD.MOV.U32 R75, RZ, RZ, R72 ;  /* 0x000000ffff4b7224 */ /* 0x000fe400078e0048 */
.L_x_51960:
[----:B------:R-:W-:Y:S05]  /*59e00*/  BSYNC B1 ;  /* 0x0000000000017941 */ /* 0x000fea0003800000 */
.L_x_51958:
        /* <DEDUP_REMOVED lines=9> */
.L_x_51962:
[----:B------:R-:W-:Y:S01]  /*59ea0*/  IMAD.MOV.U32 R20, RZ, RZ, R22 ;  /* 0x000000ffff147224 */ /* 0x000fe200078e0016 */
[----:B------:R-:W-:Y:S01]  /*59eb0*/  MOV R22, R63 ;  /* 0x0000003f00167202 */ /* 0x000fe20000000f00 */
[----:B------:R-:W-:Y:S02]  /*59ec0*/  IMAD.MOV.U32 R21, RZ, RZ, R45 ;  /* 0x000000ffff157224 */ /* 0x000fe400078e002d */
[----:B------:R-:W-:Y:S02]  /*59ed0*/  IMAD.MOV.U32 R45, RZ, RZ, R18 ;  /* 0x000000ffff2d7224 */ /* 0x000fe400078e0012 */
.L_x_51963:
[----:B------:R-:W-:Y:S05]  /*59ee0*/  BSYNC B1 ;  /* 0x0000000000017941 */ /* 0x000fea0003800000 */
.L_x_51961:
        /* <DEDUP_REMOVED lines=9> */
.L_x_51965:
[----:B------:R-:W-:Y:S01]  /*59f80*/  IMAD.MOV.U32 R18, RZ, RZ, R20 ;  /* 0x000000ffff127224 */ /* 0x000fe200078e0014 */
[----:B------:R-:W-:Y:S01]  /*59f90*/  MOV R20, R17 ;  /* 0x0000001100147202 */ /* 0x000fe20000000f00 */
[----:B------:R-:W-:Y:S02]  /*59fa0*/  IMAD.MOV.U32 R73, RZ, RZ, R21 ;  /* 0x000000ffff497224 */ /* 0x000fe400078e0015 */
[----:B------:R-:W-:Y:S02]  /*59fb0*/  IMAD.MOV.U32 R21, RZ, RZ, R16 ;  /* 0x000000ffff157224 */ /* 0x000fe400078e0010 */
.L_x_51966:
[----:B------:R-:W-:Y:S05]  /*59fc0*/  BSYNC B1 ;  /* 0x0000000000017941 */ /* 0x000fea0003800000 */
.L_x_51964:
        /* <DEDUP_REMOVED lines=9> */
.L_x_51968:
[----:B------:R-:W-:Y:S01]  /*5a060*/  IMAD.MOV.U32 R17, RZ, RZ, R18 ;  /* 0x000000ffff117224 */ /* 0x000fe200078e0012 */
[----:B------:R-:W-:Y:S01]  /*5a070*/  MOV R18, R61 ;  /* 0x0000003d00127202 */ /* 0x000fe20000000f00 */
[----:B------:R-:W-:Y:S02]  /*5a080*/  IMAD.MOV.U32 R16, RZ, RZ, R73 ;  /* 0x000000ffff107224 */ /* 0x000fe400078e0049 */
[----:B------:R-:W-:Y:S02]  /*5a090*/  IMAD.MOV.U32 R73, RZ, RZ, R68 ;  /* 0x000000ffff497224 */ /* 0x000fe400078e0044 */
.L_x_51969:
[----:B------:R-:W-:Y:S05]  /*5a0a0*/  BSYNC B1 ;  /* 0x0000000000017941 */ /* 0x000fea0003800000 */
.L_x_51967:
        /* <DEDUP_REMOVED lines=9> */
.L_x_51971:
[----:B------:R-:W-:Y:S01]  /*5a140*/  IMAD.MOV.U32 R9, RZ, RZ, R17 ;  /* 0x000000ffff097224 */ /* 0x000fe200078e0011 */
[----:B------:R-:W-:Y:S01]  /*5a150*/  MOV R17, R8 ;  /* 0x0000000800117202 */ /* 0x000fe20000000f00 */
[----:B------:R-:W-:Y:S02]  /*5a160*/  IMAD.MOV.U32 R69, RZ, RZ, R16 ;  /* 0x000000ffff457224 */ /* 0x000fe400078e0010 */
[----:B------:R-:W-:Y:S02]  /*5a170*/  IMAD.MOV.U32 R16, RZ, RZ, R59 ;  /* 0x000000ffff107224 */ /* 0x000fe400078e003b */
.L_x_51972:
[----:B------:R-:W-:Y:S05]  /*5a180*/  BSYNC B1 ;  /* 0x0000000000017941 */ /* 0x000fea0003800000 */
.L_x_51970:
        /* <DEDUP_REMOVED lines=9> */
.L_x_51974:
[----:B------:R-:W-:Y:S01]  /*5a220*/  IMAD.MOV.U32 R8, RZ, RZ, R9 ;  /* 0x000000ffff087224 */ /* 0x000fe200078e0009 */
[----:B------:R-:W-:Y:S01]  /*5a230*/  MOV R9, R60 ;  /* 0x0000003c00097202 */ /* 0x000fe20000000f00 */
[----:B------:R-:W-:Y:S02]  /*5a240*/  IMAD.MOV.U32 R67, RZ, RZ, R69 ;  /* 0x000000ffff437224 */ /* 0x000fe400078e0045 */
[----:B------:R-:W-:Y:S02]  /*5a250*/  IMAD.MOV.U32 R69, RZ, RZ, R66 ;  /* 0x000000ffff457224 */ /* 0x000fe400078e0042 */
.L_x_51975:
[----:B------:R-:W-:Y:S05]  /*5a260*/  BSYNC B1 ;  /* 0x0000000000017941 */ /* 0x000fea0003800000 */
.L_x_51973:
        /* <DEDUP_REMOVED lines=9> */
.L_x_51977:
[----:B------:R-:W-:Y:S01]  /*5a300*/  IMAD.MOV.U32 R65, RZ, RZ, R8 ;  /* 0x000000ffff417224 */ /* 0x000fe200078e0008 */
[----:B------:R-:W-:Y:S01]  /*5a310*/  MOV R8, R57 ;  /* 0x0000003900087202 */ /* 0x000fe20000000f00 */
[----:B------:R-:W-:Y:S02]  /*5a320*/  IMAD.MOV.U32 R60, RZ, RZ, R67 ;  /* 0x000000ffff3c7224 */ /* 0x000fe400078e0043 */
[----:B------:R-:W-:Y:S02]  /*5a330*/  IMAD.MOV.U32 R67, RZ, RZ, R64 ;  /* 0x000000ffff437224 */ /* 0x000fe400078e0040 */
.L_x_51978:
[----:B------:R-:W-:Y:S05]  /*5a340*/  BSYNC B1 ;  /* 0x0000000000017941 */ /* 0x000fea0003800000 */
.L_x_51976:
        /* <DEDUP_REMOVED lines=9> */
.L_x_51980:
[----:B------:R-:W-:Y:S01]  /*5a3e0*/  IMAD.MOV.U32 R61, RZ, RZ, R65 ;  /* 0x000000ffff3d7224 */ /* 0x000fe200078e0041 */
[----:B------:R-:W-:Y:S01]  /*5a3f0*/  MOV R65, R58 ;  /* 0x0000003a00417202 */ /* 0x000fe20000000f00 */
[----:B------:R-:W-:Y:S02]  /*5a400*/  IMAD.MOV.U32 R63, RZ, RZ, R60 ;  /* 0x000000ffff3f7224 */ /* 0x000fe400078e003c */
[----:B------:R-:W-:Y:S02]  /*5a410*/  IMAD.MOV.U32 R60, RZ, RZ, R55 ;  /* 0x000000ffff3c7224 */ /* 0x000fe400078e0037 */
.L_x_51981:
[----:B------:R-:W-:Y:S05]  /*5a420*/  BSYNC B1 ;  /* 0x0000000000017941 */ /* 0x000fea0003800000 */
.L_x_51979:
        /* <DEDUP_REMOVED lines=9> */
.L_x_51983:
[----:B------:R-:W-:Y:S01]  /*5a4c0*/  IMAD.MOV.U32 R58, RZ, RZ, R61 ;  /* 0x000000ffff3a7224 */ /* 0x000fe200078e003d */
[----:B------:R-:W-:Y:S01]  /*5a4d0*/  MOV R61, R54 ;  /* 0x00000036003d7202 */ /* 0x000fe20000000f00 */
[----:B------:R-:W-:Y:S02]  /*5a4e0*/  IMAD.MOV.U32 R59, RZ, RZ, R63 ;  /* 0x000000ffff3b7224 */ /* 0x000fe400078e003f */
[----:B------:R-:W-:Y:S02]  /*5a4f0*/  IMAD.MOV.U32 R63, RZ, RZ, R56 ;  /* 0x000000ffff3f7224 */ /* 0x000fe400078e0038 */
.L_x_51984:
[----:B------:R-:W-:Y:S05]  /*5a500*/  BSYNC B1 ;  /* 0x0000000000017941 */ /* 0x000fea0003800000 */
.L_x_51982:
        /* <DEDUP_REMOVED lines=9> */
.L_x_51986:
[----:B------:R-:W-:Y:S01]  /*5a5a0*/  IMAD.MOV.U32 R56, RZ, RZ, R58 ;  /* 0x000000ffff387224 */ /* 0x000fe200078e003a */
[----:B------:R-:W-:Y:S01]  /*5a5b0*/  MOV R58, R53 ;  /* 0x00000035003a7202 */ /* 0x000fe20000000f00 */
[----:B------:R-:W-:Y:S02]  /*5a5c0*/  IMAD.MOV.U32 R57, RZ, RZ, R59 ;  /* 0x000000ffff397224 */ /* 0x000fe400078e003b */
[----:B------:R-:W-:Y:S02]  /*5a5d0*/  IMAD.MOV.U32 R59, RZ, RZ, R52 ;  /* 0x000000ffff3b7224 */ /* 0x000fe400078e0034 */
.L_x_51987:
[----:B------:R-:W-:Y:S05]  /*5a5e0*/  BSYNC B1 ;  /* 0x0000000000017941 */ /* 0x000fea0003800000 */
.L_x_51985:
        /* <DEDUP_REMOVED lines=9> */
.L_x_51989:
[----:B------:R-:W-:Y:S01]  /*5a680*/  IMAD.MOV.U32 R54, RZ, RZ, R56 ;  /* 0x000000ffff367224 */ /* 0x000fe200078e0038 */
[----:B------:R-:W-:Y:S01]  /*5a690*/  MOV R56, R51 ;  /* 0x0000003300387202 */ /* 0x000fe20000000f00 */
[----:B------:R-:W-:Y:S02]  /*5a6a0*/  IMAD.MOV.U32 R55, RZ, RZ, R57 ;  /* 0x000000ffff377224 */ /* 0x000fe400078e0039 */
[----:B------:R-:W-:Y:S02]  /*5a6b0*/  IMAD.MOV.U32 R57, RZ, RZ, R50 ;  /* 0x000000ffff397224 */ /* 0x000fe400078e0032 */
.L_x_51990:
[----:B------:R-:W-:Y:S05]  /*5a6c0*/  BSYNC B1 ;  /* 0x0000000000017941 */ /* 0x000fea0003800000 */
.L_x_51988:
        /* <DEDUP_REMOVED lines=9> */
.L_x_51992:
[----:B------:R-:W-:Y:S01]  /*5a760*/  IMAD.MOV.U32 R51, RZ, RZ, R54 ;  /* 0x000000ffff337224 */ /* 0x000fe200078e0036 */
[----:B------:R-:W-:Y:S01]  /*5a770*/  MOV R54, R49 ;  /* 0x0000003100367202 */ /* 0x000fe20000000f00 */
[----:B------:R-:W-:Y:S02]  /*5a780*/  IMAD.MOV.U32 R53, RZ, RZ, R55 ;  /* 0x000000ffff357224 */ /* 0x000fe400078e0037 */
[----:B------:R-:W-:Y:S02]  /*5a790*/  IMAD.MOV.U32 R55, RZ, RZ, R4 ;  /* 0x000000ffff377224 */ /* 0x000fe400078e0004 */
.L_x_51993:
[----:B------:R-:W-:Y:S05]  /*5a7a0*/  BSYNC B1 ;  /* 0x0000000000017941 */ /* 0x000fea0003800000 */
.L_x_51991:
        /* <DEDUP_REMOVED lines=9> */
.L_x_51995:
[----:B------:R-:W-:Y:S01]  /*5a840*/  IMAD.MOV.U32 R5, RZ, RZ, R51 ;  /* 0x000000ffff057224 */ /* 0x000fe200078e0033 */
[----:B------:R-:W-:Y:S01]  /*5a850*/  MOV R51, R44 ;  /* 0x0000002c00337202 */ /* 0x000fe20000000f00 */
[----:B------:R-:W-:Y:S02]  /*5a860*/  IMAD.MOV.U32 R4, RZ, RZ, R53 ;  /* 0x000000ffff047224 */ /* 0x000fe400078e0035 */
[----:B------:R-:W-:Y:S02]  /*5a870*/  IMAD.MOV.U32 R53, RZ, RZ, R46 ;  /* 0x000000ffff357224 */ /* 0x000fe400078e002e */
.L_x_51996:
[----:B------:R-:W-:Y:S05]  /*5a880*/  BSYNC B1 ;  /* 0x0000000000017941 */ /* 0x000fea0003800000 */
.L_x_51994:
        /* <DEDUP_REMOVED lines=16> */
.L_x_51998:
[----:B------:R-:W-:Y:S01]  /*5a990*/  MOV R52, R19 ;  /* 0x0000001300347202 */ /* 0x000fe20000000f00 */
[----:B------:R-:W-:Y:S02]  /*5a9a0*/  IMAD.MOV.U32 R50, RZ, RZ, R71 ;  /* 0x000000ffff327224 */ /* 0x000fe400078e0047 */
[----:B------:R-:W-:Y:S02]  /*5a9b0*/  IMAD.MOV.U32 R19, RZ, RZ, R48 ;  /* 0x000000ffff137224 */ /* 0x000fe400078e0030 */
[----:B------:R-:W-:Y:S02]  /*5a9c0*/  IMAD.MOV.U32 R71, RZ, RZ, R62 ;  /* 0x000000ffff477224 */ /* 0x000fe400078e003e */
.L_x_51999:
[----:B------:R-:W-:Y:S05]  /*5a9d0*/  BSYNC B1 ;  /* 0x0000000000017941 */ /* 0x000fea0003800000 */
.L_x_51997:
        /* <DEDUP_REMOVED lines=9> */
.L_x_52001:
[----:B------:R-:W-:Y:S01]  /*5aa70*/  MOV R49, R52 ;  /* 0x0000003400317202 */ /* 0x000fe20000000f00 */
[----:B------:R-:W-:Y:S02]  /*5aa80*/  IMAD.MOV.U32 R48, RZ, RZ, R50 ;  /* 0x000000ffff307224 */ /* 0x000fe400078e0032 */
[----:B------:R-:W-:Y:S02]  /*5aa90*/  IMAD.MOV.U32 R52, RZ, RZ, R47 ;  /* 0x000000ffff347224 */ /* 0x000fe400078e002f */
[----:B------:R-:W-:Y:S02]  /*5aaa0*/  IMAD.MOV.U32 R50, RZ, RZ, R75 ;  /* 0x000000ffff327224 */ /* 0x000fe400078e004b */
.L_x_52002:
[----:B------:R-:W-:Y:S05]  /*5aab0*/  BSYNC B1 ;  /* 0x0000000000017941 */ /* 0x000fea0003800000 */
.L_x_52000:
        /* <DEDUP_REMOVED lines=9> */
.L_x_52004:
[----:B------:R-:W-:Y:S01]  /*5ab50*/  MOV R47, R49 ;  /* 0x00000031002f7202 */ /* 0x000fe20000000f00 */
[----:B------:R-:W-:Y:S02]  /*5ab60*/  IMAD.MOV.U32 R46, RZ, RZ, R48 ;  /* 0x000000ffff2e7224 */ /* 0x000fe400078e0030 */
[----:B------:R-:W-:Y:S02]  /*5ab70*/  IMAD.MOV.U32 R49, RZ, RZ, R22 ;  /* 0x000000ffff317224 */ /* 0x000fe400078e0016 */
[----:B------:R-:W-:Y:S02]  /*5ab80*/  IMAD.MOV.U32 R48, RZ, RZ, R45 ;  /* 0x000000ffff307224 */ /* 0x000fe400078e002d */
.L_x_52005:
[----:B------:R-:W-:Y:S05]  /*5ab90*/  BSYNC B1 ;  /* 0x0000000000017941 */ /* 0x000fea0003800000 */
.L_x_52003:
        /* <DEDUP_REMOVED lines=9> */
.L_x_52007:
[----:B------:R-:W-:Y:S01]  /*5ac30*/  MOV R45, R47 ;  /* 0x0000002f002d7202 */ /* 0x000fe20000000f00 */
[----:B------:R-:W-:Y:S02]  /*5ac40*/  IMAD.MOV.U32 R44, RZ, RZ, R46 ;  /* 0x000000ffff2c7224 */ /* 0x000fe400078e002e */
[----:B------:R-:W-:Y:S02]  /*5ac50*/  IMAD.MOV.U32 R47, RZ, RZ, R20 ;  /* 0x000000ffff2f7224 */ /* 0x000fe400078e0014 */
[----:B------:R-:W-:Y:S02]  /*5ac60*/  IMAD.MOV.U32 R46, RZ, RZ, R21 ;  /* 0x000000ffff2e7224 */ /* 0x000fe400078e0015 */
.L_x_52008:
[----:B------:R-:W-:Y:S05]  /*5ac70*/  BSYNC B1 ;  /* 0x0000000000017941 */ /* 0x000fea0003800000 */
.L_x_52006:
        /* <DEDUP_REMOVED lines=9> */
.L_x_52010:
[----:B------:R-:W-:Y:S01]  /*5ad10*/  MOV R22, R45 ;  /* 0x0000002d00167202 */ /* 0x000fe20000000f00 */
[----:B------:R-:W-:Y:S02]  /*5ad20*/  IMAD.MOV.U32 R21, RZ, RZ, R44 ;  /* 0x000000ffff157224 */ /* 0x000fe400078e002c */
[----:B------:R-:W-:Y:S02]  /*5ad30*/  IMAD.MOV.U32 R45, RZ, RZ, R18 ;  /* 0x000000ffff2d7224 */ /* 0x000fe400078e0012 */
[----:B------:R-:W-:Y:S02]  /*5ad40*/  IMAD.MOV.U32 R44, RZ, RZ, R73 ;  /* 0x000000ffff2c7224 */ /* 0x000fe400078e0049 */
.L_x_52011:
[----:B------:R-:W-:Y:S05]  /*5ad50*/  BSYNC B1 ;  /* 0x0000000000017941 */ /* 0x000fea0003800000 */
.L_x_52009:
        /* <DEDUP_REMOVED lines=9> */
.L_x_52013:
[----:B------:R-:W-:Y:S01]  /*5adf0*/  MOV R20, R22 ;  /* 0x0000001600147202 */ /* 0x000fe20000000f00 */
[----:B------:R-:W-:Y:S02]  /*5ae00*/  IMAD.MOV.U32 R18, RZ, RZ, R21 ;  /* 0x000000ffff127224 */ /* 0x000fe400078e0015 */
[----:B------:R-:W-:Y:S02]  /*5ae10*/  IMAD.MOV.U32 R22, RZ, RZ, R17 ;  /* 0x000000ffff167224 */ /* 0x000fe400078e0011 */
[----:B------:R-:W-:Y:S02]  /*5ae20*/  IMAD.MOV.U32 R21, RZ, RZ, R16 ;  /* 0x000000ffff157224 */ /* 0x000fe400078e0010 */
.L_x_52014:
[----:B------:R-:W-:Y:S05]  /*5ae30*/  BSYNC B1 ;  /* 0x0000000000017941 */ /* 0x000fea0003800000 */
.L_x_52012:
        /* <DEDUP_REMOVED lines=9> */
.L_x_52016:
[----:B------:R-:W-:Y:S01]  /*5aed0*/  MOV R17, R20 ;  /* 0x0000001400117202 */ /* 0x000fe20000000f00 */
[----:B------:R-:W-:Y:S02]  /*5aee0*/  IMAD.MOV.U32 R16, RZ, RZ, R18 ;  /* 0x000000ffff107224 */ /* 0x000fe400078e0012 */
[----:B------:R-:W-:Y:S02]  /*5aef0*/  IMAD.MOV.U32 R20, RZ, RZ, R9 ;  /* 0x000000ffff147224 */ /* 0x000fe400078e0009 */
[----:B------:R-:W-:Y:S02]  /*5af00*/  IMAD.MOV.U32 R18, RZ, RZ, R69 ;  /* 0x000000ffff127224 */ /* 0x000fe400078e0045 */
.L_x_52017:
[----:B------:R-:W-:Y:S05]  /*5af10*/  BSYNC B1 ;  /* 0x0000000000017941 */ /* 0x000fea0003800000 */
.L_x_52015:
        /* <DEDUP_REMOVED lines=9> */
.L_x_52019:
[----:B------:R-:W-:Y:S01]  /*5afb0*/  MOV R10, R17 ;  /* 0x00000011000a7202 */ /* 0x000fe20000000f00 */
[----:B------:R-:W-:Y:S02]  /*5afc0*/  IMAD.MOV.U32 R9, RZ, RZ, R16 ;  /* 0x000000ffff097224 */ /* 0x000fe400078e0010 */
[----:B------:R-:W-:Y:S02]  /*5afd0*/  IMAD.MOV.U32 R17, RZ, RZ, R8 ;  /* 0x000000ffff117224 */ /* 0x000fe400078e0008 */
[----:B------:R-:W-:Y:S02]  /*5afe0*/  IMAD.MOV.U32 R16, RZ, RZ, R67 ;  /* 0x000000ffff107224 */ /* 0x000fe400078e0043 */
.L_x_52020:
[----:B------:R-:W-:Y:S05]  /*5aff0*/  BSYNC B1 ;  /* 0x0000000000017941 */ /* 0x000fea0003800000 */
.L_x_52018:
        /* <DEDUP_REMOVED lines=9> */
.L_x_52022:
[----:B------:R-:W-:Y:S01]  /*5b090*/  MOV R8, R10 ;  /* 0x0000000a00087202 */ /* 0x000fe20000000f00 */
[----:B------:R-:W-:Y:S02]  /*5b0a0*/  IMAD.MOV.U32 R6, RZ, RZ, R9 ;  /* 0x000000ffff067224 */ /* 0x000fe400078e0009 */
[----:B------:R-:W-:Y:S02]  /*5b0b0*/  IMAD.MOV.U32 R10, RZ, RZ, R65 ;  /* 0x000000ffff0a7224 */ /* 0x000fe400078e0041 */
[----:B------:R-:W-:Y:S02]  /*5b0c0*/  IMAD.MOV.U32 R9, RZ, RZ, R60 ;  /* 0x000000ffff097224 */ /* 0x000fe400078e003c */
.L_x_52023:
[----:B------:R-:W-:Y:S05]  /*5b0d0*/  BSYNC B1 ;  /* 0x0000000000017941 */ /* 0x000fea0003800000 */
.L_x_52021:
        /* <DEDUP_REMOVED lines=9> */
.L_x_52025:
[----:B------:R-:W-:Y:S01]  /*5b170*/  MOV R65, R8 ;  /* 0x0000000800417202 */ /* 0x000fe20000000f00 */
[----:B------:R-:W-:Y:S02]  /*5b180*/  IMAD.MOV.U32 R60, RZ, RZ, R6 ;  /* 0x000000ffff3c7224 */ /* 0x000fe400078e0006 */
[----:B------:R-:W-:Y:S02]  /*5b190*/  IMAD.MOV.U32 R8, RZ, RZ, R61 ;  /* 0x000000ffff087224 */ /* 0x000fe400078e003d */
[----:B------:R-:W-:Y:S02]  /*5b1a0*/  IMAD.MOV.U32 R6, RZ, RZ, R63 ;  /* 0x000000ffff067224 */ /* 0x000fe400078e003f */
.L_x_52026:
[----:B------:R-:W-:Y:S05]  /*5b1b0*/  BSYNC B1 ;  /* 0x0000000000017941 */ /* 0x000fea0003800000 */
.L_x_52024:
        /* <DEDUP_REMOVED lines=9> */
.L_x_52028:
[----:B------:R-:W-:Y:S01]  /*5b250*/  MOV R61, R65 ;  /* 0x00000041003d7202 */ /* 0x000fe20000000f00 */
[----:B------:R-:W-:Y:S02]  /*5b260*/  IMAD.MOV.U32 R62, RZ, RZ, R60 ;  /* 0x000000ffff3e7224 */ /* 0x000fe400078e003c */
[----:B------:R-:W-:Y:S02]  /*5b270*/  IMAD.MOV.U32 R65, RZ, RZ, R58 ;  /* 0x000000ffff417224 */ /* 0x000fe400078e003a */
[----:B------:R-:W-:Y:S02]  /*5b280*/  IMAD.MOV.U32 R60, RZ, RZ, R59 ;  /* 0x000000ffff3c7224 */ /* 0x000fe400078e003b */
.L_x_52029:
[----:B------:R-:W-:Y:S05]  /*5b290*/  BSYNC B1 ;  /* 0x0000000000017941 */ /* 0x000fea0003800000 */
.L_x_52027:
        /* <DEDUP_REMOVED lines=9> */
.L_x_52031:
[----:B------:R-:W-:Y:S01]  /*5b330*/  MOV R59, R61 ;  /* 0x0000003d003b7202 */ /* 0x000fe20000000f00 */
[----:B------:R-:W-:Y:S02]  /*5b340*/  IMAD.MOV.U32 R58, RZ, RZ, R62 ;  /* 0x000000ffff3a7224 */ /* 0x000fe400078e003e */
[----:B------:R-:W-:Y:S02]  /*5b350*/  IMAD.MOV.U32 R61, RZ, RZ, R56 ;  /* 0x000000ffff3d7224 */ /* 0x000fe400078e0038 */
[----:B------:R-:W-:Y:S02]  /*5b360*/  IMAD.MOV.U32 R62, RZ, RZ, R57 ;  /* 0x000000ffff3e7224 */ /* 0x000fe400078e0039 */
.L_x_52032:
[----:B------:R-:W-:Y:S05]  /*5b370*/  BSYNC B1 ;  /* 0x0000000000017941 */ /* 0x000fea0003800000 */
.L_x_52030:
        /* <DEDUP_REMOVED lines=9> */
.L_x_52034:
[----:B------:R-:W-:Y:S01]  /*5b410*/  MOV R64, R59 ;  /* 0x0000003b00407202 */ /* 0x000fe20000000f00 */
[----:B------:R-:W-:Y:S02]  /*5b420*/  IMAD.MOV.U32 R56, RZ, RZ, R58 ;  /* 0x000000ffff387224 */ /* 0x000fe400078e003a */
[----:B------:R-:W-:Y:S02]  /*5b430*/  IMAD.MOV.U32 R59, RZ, RZ, R54 ;  /* 0x000000ffff3b7224 */ /* 0x000fe400078e0036 */
[----:B------:R-:W-:Y:S02]  /*5b440*/  IMAD.MOV.U32 R58, RZ, RZ, R55 ;  /* 0x000000ffff3a7224 */ /* 0x000fe400078e0037 */
.L_x_52035:
[----:B------:R-:W-:Y:S05]  /*5b450*/  BSYNC B1 ;  /* 0x0000000000017941 */ /* 0x000fea0003800000 */
.L_x_52033:
        /* <DEDUP_REMOVED lines=9> */
.L_x_52037:
[----:B------:R-:W-:Y:S01]  /*5b4f0*/  MOV R54, R64 ;  /* 0x0000004000367202 */ /* 0x000fe20000000f00 */
[----:B------:R-:W-:Y:S02]  /*5b500*/  IMAD.MOV.U32 R55, RZ, RZ, R56 ;  /* 0x000000ffff377224 */ /* 0x000fe400078e0038 */
[----:B------:R-:W-:Y:S02]  /*5b510*/  IMAD.MOV.U32 R64, RZ, RZ, R51 ;  /* 0x000000ffff407224 */ /* 0x000fe400078e0033 */
[----:B------:R-:W-:Y:S02]  /*5b520*/  IMAD.MOV.U32 R56, RZ, RZ, R53 ;  /* 0x000000ffff387224 */ /* 0x000fe400078e0035 */
.L_x_52038:
[----:B------:R-:W-:Y:S05]  /*5b530*/  BSYNC B1 ;  /* 0x0000000000017941 */ /* 0x000fea0003800000 */
.L_x_52036:
        /* <DEDUP_REMOVED lines=9> */
.L_x_52040:
[----:B------:R-:W-:Y:S01]  /*5b5d0*/  MOV R53, R54 ;  /* 0x0000003600357202 */ /* 0x000fe20000000f00 */
[----:B------:R-:W-:Y:S02]  /*5b5e0*/  IMAD.MOV.U32 R51, RZ, RZ, R55 ;  /* 0x000000ffff337224 */ /* 0x000fe400078e0037 */
[----:B------:R-:W-:Y:S02]  /*5b5f0*/  IMAD.MOV.U32 R54, RZ, RZ, R5 ;  /* 0x000000ffff367224 */ /* 0x000fe400078e0005 */
[----:B------:R-:W-:Y:S02]  /*5b600*/  IMAD.MOV.U32 R55, RZ, RZ, R4 ;  /* 0x000000ffff377224 */ /* 0x000fe400078e0004 */
.L_x_52041:
[----:B------:R-:W-:Y:S05]  /*5b610*/  BSYNC B1 ;  /* 0x0000000000017941 */ /* 0x000fea0003800000 */
.L_x_52039:
        /* <DEDUP_REMOVED lines=16> */
.L_x_52043:
[----:B------:R-:W-:Y:S02]  /*5b720*/  IMAD.MOV.U32 R66, RZ, RZ, R19 ;  /* 0x000000ffff427224 */ /* 0x000fe400078e0013 */
[----:B------:R-:W-:Y:S02]  /*5b730*/  IMAD.MOV.U32 R4, RZ, RZ, R71 ;  /* 0x000000ffff047224 */ /* 0x000fe400078e0047 */
[----:B------:R-:W-:Y:S02]  /*5b740*/  IMAD.MOV.U32 R19, RZ, RZ, R52 ;  /* 0x000000ffff137224 */ /* 0x000fe400078e0034 */
[----:B------:R-:W-:Y:S02]  /*5b750*/  IMAD.MOV.U32 R71, RZ, RZ, R50 ;  /* 0x000000ffff477224 */ /* 0x000fe400078e0032 */
.L_x_52044:
[----:B------:R-:W-:Y:S05]  /*5b760*/  BSYNC B1 ;  /* 0x0000000000017941 */ /* 0x000fea0003800000 */
.L_x_52042:
        /* <DEDUP_REMOVED lines=9> */
.L_x_52046:
[----:B------:R-:W-:Y:S02]  /*5b800*/  IMAD.MOV.U32 R50, RZ, RZ, R66 ;  /* 0x000000ffff327224 */ /* 0x000fe400078e0042 */
[----:B------:R-:W-:Y:S02]  /*5b810*/  IMAD.MOV.U32 R5, RZ, RZ, R4 ;  /* 0x000000ffff057224 */ /* 0x000fe400078e0004 */
[----:B------:R-:W-:Y:S02]  /*5b820*/  IMAD.MOV.U32 R66, RZ, RZ, R49 ;  /* 0x000000ffff427224 */ /* 0x000fe400078e0031 */
[----:B------:R-:W-:Y:S02]  /*5b830*/  IMAD.MOV.U32 R4, RZ, RZ, R48 ;  /* 0x000000ffff047224 */ /* 0x000fe400078e0030 */
.L_x_52047:
[----:B------:R-:W-:Y:S05]  /*5b840*/  BSYNC B1 ;  /* 0x0000000000017941 */ /* 0x000fea0003800000 */
.L_x_52045:
        /* <DEDUP_REMOVED lines=9> */
.L_x_52049:
[----:B------:R-:W-:Y:S02]  /*5b8e0*/  IMAD.MOV.U32 R48, RZ, RZ, R50 ;  /* 0x000000ffff307224 */ /* 0x000fe400078e0032 */
[----:B------:R-:W-:Y:S02]  /*5b8f0*/  IMAD.MOV.U32 R7, RZ, RZ, R5 ;  /* 0x000000ffff077224 */ /* 0x000fe400078e0005 */
[----:B------:R-:W-:Y:S02]  /*5b900*/  IMAD.MOV.U32 R50, RZ, RZ, R47 ;  /* 0x000000ffff327224 */ /* 0x000fe400078e002f */
[----:B------:R-:W-:Y:S02]  /*5b910*/  IMAD.MOV.U32 R5, RZ, RZ, R46 ;  /* 0x000000ffff057224 */ /* 0x000fe400078e002e */
.L_x_52050:
[----:B------:R-:W-:Y:S05]  /*5b920*/  BSYNC B1 ;  /* 0x0000000000017941 */ /* 0x000fea0003800000 */
.L_x_52048:
        /* <DEDUP_REMOVED lines=9> */
.L_x_52052:
[----:B------:R-:W-:Y:S02]  /*5b9c0*/  IMAD.MOV.U32 R11, RZ, RZ, R48 ;  /* 0x000000ffff0b7224 */ /* 0x000fe400078e0030 */
[----:B------:R-:W-:Y:S02]  /*5b9d0*/  IMAD.MOV.U32 R46, RZ, RZ, R7 ;  /* 0x000000ffff2e7224 */ /* 0x000fe400078e0007 */
[----:B------:R-:W-:Y:S02]  /*5b9e0*/  IMAD.MOV.U32 R48, RZ, RZ, R45 ;  /* 0x000000ffff307224 */ /* 0x000fe400078e002d */
[----:B------:R-:W-:Y:S02]  /*5b9f0*/  IMAD.MOV.U32 R7, RZ, RZ, R44 ;  /* 0x000000ffff077224 */ /* 0x000fe400078e002c */
.L_x_52053:
[----:B------:R-:W-:Y:S05]  /*5ba00*/  BSYNC B1 ;  /* 0x0000000000017941 */ /* 0x000fea0003800000 */
.L_x_52051:
        /* <DEDUP_REMOVED lines=9> */
.L_x_52055:
[----:B------:R-:W-:Y:S02]  /*5baa0*/  IMAD.MOV.U32 R47, RZ, RZ, R11 ;  /* 0x000000ffff2f7224 */ /* 0x000fe400078e000b */
[----:B------:R-:W-:Y:S02]  /*5bab0*/  IMAD.MOV.U32 R45, RZ, RZ, R46 ;  /* 0x000000ffff2d7224 */ /* 0x000fe400078e002e */
[----:B------:R-:W-:Y:S02]  /*5bac0*/  IMAD.MOV.U32 R11, RZ, RZ, R22 ;  /* 0x000000ffff0b7224 */ /* 0x000fe400078e0016 */
[----:B------:R-:W-:Y:S02]  /*5bad0*/  IMAD.MOV.U32 R46, RZ, RZ, R21 ;  /* 0x000000ffff2e7224 */ /* 0x000fe400078e0015 */
.L_x_52056:
[----:B------:R-:W-:Y:S05]  /*5bae0*/  BSYNC B1 ;  /* 0x0000000000017941 */ /* 0x000fea0003800000 */
.L_x_52054:
        /* <DEDUP_REMOVED lines=9> */
.L_x_52058:
[----:B------:R-:W-:Y:S02]  /*5bb80*/  IMAD.MOV.U32 R22, RZ, RZ, R47 ;  /* 0x000000ffff167224 */ /* 0x000fe400078e002f */
[----:B------:R-:W-:Y:S02]  /*5bb90*/  IMAD.MOV.U32 R21, RZ, RZ, R45 ;  /* 0x000000ffff157224 */ /* 0x000fe400078e002d */
[----:B------:R-:W-:Y:S02]  /*5bba0*/  IMAD.MOV.U32 R47, RZ, RZ, R20 ;  /* 0x000000ffff2f7224 */ /* 0x000fe400078e0014 */
[----:B------:R-:W-:Y:S02]  /*5bbb0*/  IMAD.MOV.U32 R45, RZ, RZ, R18 ;  /* 0x000000ffff2d7224 */ /* 0x000fe400078e0012 */
.L_x_52059:
[----:B------:R-:W-:Y:S05]  /*5bbc0*/  BSYNC B1 ;  /* 0x0000000000017941 */ /* 0x000fea0003800000 */
.L_x_52057:
        /* <DEDUP_REMOVED lines=9> */
.L_x_52061:
[----:B------:R-:W-:Y:S02]  /*5bc60*/  IMAD.MOV.U32 R49, RZ, RZ, R22 ;  /* 0x000000ffff317224 */ /* 0x000fe400078e0016 */
[----:B------:R-:W-:Y:S02]  /*5bc70*/  IMAD.MOV.U32 R18, RZ, RZ, R21 ;  /* 0x000000ffff127224 */ /* 0x000fe400078e0015 */
[----:B------:R-:W-:Y:S02]  /*5bc80*/  IMAD.MOV.U32 R22, RZ, RZ, R17 ;  /* 0x000000ffff167224 */ /* 0x000fe400078e0011 */
[----:B------:R-:W-:Y:S02]  /*5bc90*/  IMAD.MOV.U32 R21, RZ, RZ, R16 ;  /* 0x000000ffff157224 */ /* 0x000fe400078e0010 */
.L_x_52062:
[----:B------:R-:W-:Y:S05]  /*5bca0*/  BSYNC B1 ;  /* 0x0000000000017941 */ /* 0x000fea0003800000 */
.L_x_52060:
        /* <DEDUP_REMOVED lines=9> */
.L_x_52064:
[----:B------:R-:W-:Y:S02]  /*5bd40*/  IMAD.MOV.U32 R57, RZ, RZ, R49 ;  /* 0x000000ffff397224 */ /* 0x000fe400078e0031 */
[----:B------:R-:W-:Y:S02]  /*5bd50*/  IMAD.MOV.U32 R17, RZ, RZ, R18 ;  /* 0x000000ffff117224 */ /* 0x000fe400078e0012 */
[----:B------:R-:W-:Y:S02]  /*5bd60*/  IMAD.MOV.U32 R49, RZ, RZ, R10 ;  /* 0x000000ffff317224 */ /* 0x000fe400078e000a */
[----:B------:R-:W-:Y:S02]  /*5bd70*/  IMAD.MOV.U32 R18, RZ, RZ, R9 ;  /* 0x000000ffff127224 */ /* 0x000fe400078e0009 */
.L_x_52065:
[----:B------:R-:W-:Y:S05]  /*5bd80*/  BSYNC B1 ;  /* 0x0000000000017941 */ /* 0x000fea0003800000 */
.L_x_52063:
        /* <DEDUP_REMOVED lines=9> */
.L_x_52067:
[----:B------:R-:W-:Y:S02]  /*5be20*/  IMAD.MOV.U32 R10, RZ, RZ, R57 ;  /* 0x000000ffff0a7224 */ /* 0x000fe400078e0039 */
[----:B------:R-:W-:Y:S02]  /*5be30*/  IMAD.MOV.U32 R9, RZ, RZ, R17 ;  /* 0x000000ffff097224 */ /* 0x000fe400078e0011 */
[----:B------:R-:W-:Y:S02]  /*5be40*/  IMAD.MOV.U32 R57, RZ, RZ, R8 ;  /* 0x000000ffff397224 */ /* 0x000fe400078e0008 */
[----:B------:R-:W-:Y:S02]  /*5be50*/  IMAD.MOV.U32 R17, RZ, RZ, R6 ;  /* 0x000000ffff117224 */ /* 0x000fe400078e0006 */
.L_x_52068:
[----:B------:R-:W-:Y:S05]  /*5be60*/  BSYNC B1 ;  /* 0x0000000000017941 */ /* 0x000fea0003800000 */
.L_x_52066:
        /* <DEDUP_REMOVED lines=9> */
.L_x_52070:
[----:B------:R-:W-:Y:S02]  /*5bf00*/  IMAD.MOV.U32 R6, RZ, RZ, R10 ;  /* 0x000000ffff067224 */ /* 0x000fe400078e000a */
[----:B------:R-:W-:Y:S02]  /*5bf10*/  IMAD.MOV.U32 R63, RZ, RZ, R9 ;  /* 0x000000ffff3f7224 */ /* 0x000fe400078e0009 */
[----:B------:R-:W-:Y:S02]  /*5bf20*/  IMAD.MOV.U32 R10, RZ, RZ, R65 ;  /* 0x000000ffff0a7224 */ /* 0x000fe400078e0041 */
[----:B------:R-:W-:Y:S02]  /*5bf30*/  IMAD.MOV.U32 R9, RZ, RZ, R60 ;  /* 0x000000ffff097224 */ /* 0x000fe400078e003c */
.L_x_52071:
[----:B------:R-:W-:Y:S05]  /*5bf40*/  BSYNC B1 ;  /* 0x0000000000017941 */ /* 0x000fea0003800000 */
.L_x_52069:
        /* <DEDUP_REMOVED lines=9> */
.L_x_52073:
[----:B------:R-:W-:Y:S02]  /*5bfe0*/  IMAD.MOV.U32 R8, RZ, RZ, R6 ;  /* 0x000000ffff087224 */ /* 0x000fe400078e0006 */
[----:B------:R-:W-:Y:S02]  /*5bff0*/  IMAD.MOV.U32 R65, RZ, RZ, R63 ;  /* 0x000000ffff417224 */ /* 0x000fe400078e003f */
[----:B------:R-:W-:Y:S02]  /*5c000*/  IMAD.MOV.U32 R6, RZ, RZ, R61 ;  /* 0x000000ffff067224 */ /* 0x000fe400078e003d */
[----:B------:R-:W-:Y:S02]  /*5c010*/  IMAD.MOV.U32 R63, RZ, RZ, R62 ;  /* 0x000000ffff3f7224 */ /* 0x000fe400078e003e */
.L_x_52074:
[----:B------:R-:W-:Y:S05]  /*5c020*/  BSYNC B1 ;  /* 0x0000000000017941 */ /* 0x000fea0003800000 */
.L_x_52072:
        /* <DEDUP_REMOVED lines=9> */
.L_x_52076:
[----:B------:R-:W-:Y:S02]  /*5c0c0*/  IMAD.MOV.U32 R67, RZ, RZ, R8 ;  /* 0x000000ffff437224 */ /* 0x000fe400078e0008 */
[----:B------:R-:W-:Y:S02]  /*5c0d0*/  IMAD.MOV.U32 R61, RZ, RZ, R65 ;  /* 0x000000ffff3d7224 */ /* 0x000fe400078e0041 */
[----:B------:R-:W-:Y:S02]  /*5c0e0*/  IMAD.MOV.U32 R8, RZ, RZ, R59 ;  /* 0x000000ffff087224 */ /* 0x000fe400078e003b */
[----:B------:R-:W-:Y:S02]  /*5c0f0*/  IMAD.MOV.U32 R65, RZ, RZ, R58 ;  /* 0x000000ffff417224 */ /* 0x000fe400078e003a */
.L_x_52077:
[----:B------:R-:W-:Y:S05]  /*5c100*/  BSYNC B1 ;  /* 0x0000000000017941 */ /* 0x000fea0003800000 */
.L_x_52075:
        /* <DEDUP_REMOVED lines=9> */
.L_x_52079:
[----:B------:R-:W-:Y:S02]  /*5c1a0*/  IMAD.MOV.U32 R59, RZ, RZ, R67 ;  /* 0x000000ffff3b7224 */ /* 0x000fe400078e0043 */
[----:B------:R-:W-:Y:S02]  /*5c1b0*/  IMAD.MOV.U32 R16, RZ, RZ, R61 ;  /* 0x000000ffff107224 */ /* 0x000fe400078e003d */
[----:B------:R-:W-:Y:S02]  /*5c1c0*/  IMAD.MOV.U32 R67, RZ, RZ, R64 ;  /* 0x000000ffff437224 */ /* 0x000fe400078e0040 */
[----:B------:R-:W-:Y:S02]  /*5c1d0*/  IMAD.MOV.U32 R61, RZ, RZ, R56 ;  /* 0x000000ffff3d7224 */ /* 0x000fe400078e0038 */
.L_x_52080:
[----:B------:R-:W-:Y:S05]  /*5c1e0*/  BSYNC B1 ;  /* 0x0000000000017941 */ /* 0x000fea0003800000 */
.L_x_52078:
        /* <DEDUP_REMOVED lines=9> */
.L_x_52082:
[----:B------:R-:W-:Y:S02]  /*5c280*/  IMAD.MOV.U32 R44, RZ, RZ, R59 ;  /* 0x000000ffff2c7224 */ /* 0x000fe400078e003b */
[----:B------:R-:W-:Y:S02]  /*5c290*/  IMAD.MOV.U32 R20, RZ, RZ, R16 ;  /* 0x000000ffff147224 */ /* 0x000fe400078e0010 */
[----:B------:R-:W-:Y:S02]  /*5c2a0*/  IMAD.MOV.U32 R59, RZ, RZ, R54 ;  /* 0x000000ffff3b7224 */ /* 0x000fe400078e0036 */
[----:B------:R-:W-:Y:S02]  /*5c2b0*/  IMAD.MOV.U32 R16, RZ, RZ, R55 ;  /* 0x000000ffff107224 */ /* 0x000fe400078e0037 */
.L_x_52083:
[----:B------:R-:W-:Y:S05]  /*5c2c0*/  BSYNC B1 ;  /* 0x0000000000017941 */ /* 0x000fea0003800000 */
.L_x_52081:
        /* <DEDUP_REMOVED lines=9> */
.L_x_52085:
[----:B------:R-:W-:Y:S02]  /*5c360*/  IMAD.MOV.U32 R54, RZ, RZ, R44 ;  /* 0x000000ffff367224 */ /* 0x000fe400078e002c */
[----:B------:R-:W-:Y:S02]  /*5c370*/  IMAD.MOV.U32 R52, RZ, RZ, R20 ;  /* 0x000000ffff347224 */ /* 0x000fe400078e0014 */
[----:B------:R-:W-:Y:S02]  /*5c380*/  IMAD.MOV.U32 R44, RZ, RZ, R53 ;  /* 0x000000ffff2c7224 */ /* 0x000fe400078e0035 */
[----:B------:R-:W-:Y:S02]  /*5c390*/  IMAD.MOV.U32 R20, RZ, RZ, R51 ;  /* 0x000000ffff147224 */ /* 0x000fe400078e0033 */
.L_x_52086:
[----:B------:R-:W-:Y:S05]  /*5c3a0*/  BSYNC B1 ;  /* 0x0000000000017941 */ /* 0x000fea0003800000 */
.L_x_52084:
        /* <DEDUP_REMOVED lines=16> */
.L_x_52088:
[----:B------:R-:W-:Y:S01]  /*5c4b0*/  IMAD.MOV.U32 R32, RZ, RZ, R19 ;  /* 0x000000ffff207224 */ /* 0x000fe200078e0013 */
[----:B------:R-:W-:Y:S01]  /*5c4c0*/  MOV R19, R66 ;  /* 0x0000004200137202 */ /* 0x000fe20000000f00 */
[----:B------:R-:W-:Y:S02]  /*5c4d0*/  IMAD.MOV.U32 R12, RZ, RZ, R71 ;  /* 0x000000ffff0c7224 */ /* 0x000fe400078e0047 */
[----:B------:R-:W-:Y:S02]  /*5c4e0*/  IMAD.MOV.U32 R71, RZ, RZ, R4 ;  /* 0x000000ffff477224 */ /* 0x000fe400078e0004 */
.L_x_52089:
[----:B------:R-:W-:Y:S05]  /*5c4f0*/  BSYNC B1 ;  /* 0x0000000000017941 */ /* 0x000fea0003800000 */
.L_x_52087:
        /* <DEDUP_REMOVED lines=9> */
.L_x_52091:
[----:B------:R-:W-:Y:S01]  /*5c590*/  IMAD.MOV.U32 R51, RZ, RZ, R32 ;  /* 0x000000ffff337224 */ /* 0x000fe200078e0020 */
[----:B------:R-:W-:Y:S01]  /*5c5a0*/  MOV R32, R50 ;  /* 0x0000003200207202 */ /* 0x000fe20000000f00 */
[----:B------:R-:W-:Y:S02]  /*5c5b0*/  IMAD.MOV.U32 R4, RZ, RZ, R12 ;  /* 0x000000ffff047224 */ /* 0x000fe400078e000c */
[----:B------:R-:W-:Y:S02]  /*5c5c0*/  IMAD.MOV.U32 R12, RZ, RZ, R5 ;  /* 0x000000ffff0c7224 */ /* 0x000fe400078e0005 */
.L_x_52092:
[----:B------:R-:W-:Y:S05]  /*5c5d0*/  BSYNC B1 ;  /* 0x0000000000017941 */ /* 0x000fea0003800000 */
.L_x_52090:
        /* <DEDUP_REMOVED lines=9> */
.L_x_52094:
[----:B------:R-:W-:Y:S01]  /*5c670*/  IMAD.MOV.U32 R50, RZ, RZ, R51 ;  /* 0x000000ffff327224 */ /* 0x000fe200078e0033 */
[----:B------:R-:W-:Y:S01]  /*5c680*/  MOV R51, R48 ;  /* 0x0000003000337202 */ /* 0x000fe20000000f00 */
[----:B------:R-:W-:Y:S02]  /*5c690*/  IMAD.MOV.U32 R5, RZ, RZ, R4 ;  /* 0x000000ffff057224 */ /* 0x000fe400078e0004 */
[----:B------:R-:W-:Y:S02]  /*5c6a0*/  IMAD.MOV.U32 R4, RZ, RZ, R7 ;  /* 0x000000ffff047224 */ /* 0x000fe400078e0007 */
.L_x_52095:
[----:B------:R-:W-:Y:S05]  /*5c6b0*/  BSYNC B1 ;  /* 0x0000000000017941 */ /* 0x000fea0003800000 */
.L_x_52093:
        /* <DEDUP_REMOVED lines=9> */
.L_x_52097:
[----:B------:R-:W-:Y:S01]  /*5c750*/  IMAD.MOV.U32 R56, RZ, RZ, R50 ;  /* 0x000000ffff387224 */ /* 0x000fe200078e0032 */
[----:B------:R-:W-:Y:S01]  /*5c760*/  MOV R50, R11 ;  /* 0x0000000b00327202 */ /* 0x000fe20000000f00 */
[----:B------:R-:W-:Y:S02]  /*5c770*/  IMAD.MOV.U32 R48, RZ, RZ, R5 ;  /* 0x000000ffff307224 */ /* 0x000fe400078e0005 */
[----:B------:R-:W-:Y:S02]  /*5c780*/  IMAD.MOV.U32 R5, RZ, RZ, R46 ;  /* 0x000000ffff057224 */ /* 0x000fe400078e002e */
.L_x_52098:
[----:B------:R-:W-:Y:S05]  /*5c790*/  BSYNC B1 ;  /* 0x0000000000017941 */ /* 0x000fea0003800000 */
.L_x_52096:
        /* <DEDUP_REMOVED lines=9> */
.L_x_52100:
[----:B------:R-:W-:Y:S01]  /*5c830*/  IMAD.MOV.U32 R7, RZ, RZ, R56 ;  /* 0x000000ffff077224 */ /* 0x000fe200078e0038 */
[----:B------:R-:W-:Y:S01]  /*5c840*/  MOV R56, R47 ;  /* 0x0000002f00387202 */ /* 0x000fe20000000f00 */
[----:B------:R-:W-:Y:S02]  /*5c850*/  IMAD.MOV.U32 R46, RZ, RZ, R48 ;  /* 0x000000ffff2e7224 */ /* 0x000fe400078e0030 */
[----:B------:R-:W-:Y:S02]  /*5c860*/  IMAD.MOV.U32 R48, RZ, RZ, R45 ;  /* 0x000000ffff307224 */ /* 0x000fe400078e002d */
.L_x_52101:
[----:B------:R-:W-:Y:S05]  /*5c870*/  BSYNC B1 ;  /* 0x0000000000017941 */ /* 0x000fea0003800000 */
.L_x_52099:
        /* <DEDUP_REMOVED lines=9> */
.L_x_52103:
[----:B------:R-:W-:Y:S01]  /*5c910*/  IMAD.MOV.U32 R58, RZ, RZ, R7 ;  /* 0x000000ffff3a7224 */ /* 0x000fe200078e0007 */
[----:B------:R-:W-:Y:S01]  /*5c920*/  MOV R7, R22 ;  /* 0x0000001600077202 */ /* 0x000fe20000000f00 */
[----:B------:R-:W-:Y:S02]  /*5c930*/  IMAD.MOV.U32 R11, RZ, RZ, R46 ;  /* 0x000000ffff0b7224 */ /* 0x000fe400078e002e */
[----:B------:R-:W-:Y:S02]  /*5c940*/  IMAD.MOV.U32 R46, RZ, RZ, R21 ;  /* 0x000000ffff2e7224 */ /* 0x000fe400078e0015 */
.L_x_52104:
[----:B------:R-:W-:Y:S05]  /*5c950*/  BSYNC B1 ;  /* 0x0000000000017941 */ /* 0x000fea0003800000 */
.L_x_52102:
        /* <DEDUP_REMOVED lines=9> */
.L_x_52106:
[----:B------:R-:W-:Y:S01]  /*5c9f0*/  IMAD.MOV.U32 R60, RZ, RZ, R58 ;  /* 0x000000ffff3c7224 */ /* 0x000fe200078e003a */
[----:B------:R-:W-:Y:S01]  /*5ca00*/  MOV R58, R49 ;  /* 0x00000031003a7202 */ /* 0x000fe20000000f00 */
[----:B------:R-:W-:Y:S02]  /*5ca10*/  IMAD.MOV.U32 R22, RZ, RZ, R11 ;  /* 0x000000ffff167224 */ /* 0x000fe400078e000b */
[----:B------:R-:W-:Y:S02]  /*5ca20*/  IMAD.MOV.U32 R11, RZ, RZ, R18 ;  /* 0x000000ffff0b7224 */ /* 0x000fe400078e0012 */
.L_x_52107:
[----:B------:R-:W-:Y:S05]  /*5ca30*/  BSYNC B1 ;  /* 0x0000000000017941 */ /* 0x000fea0003800000 */
.L_x_52105:
        /* <DEDUP_REMOVED lines=9> */
.L_x_52109:
[----:B------:R-:W-:Y:S01]  /*5cad0*/  IMAD.MOV.U32 R21, RZ, RZ, R60 ;  /* 0x000000ffff157224 */ /* 0x000fe200078e003c */
[----:B------:R-:W-:Y:S01]  /*5cae0*/  MOV R60, R57 ;  /* 0x00000039003c7202 */ /* 0x000fe20000000f00 */
[----:B------:R-:W-:Y:S02]  /*5caf0*/  IMAD.MOV.U32 R18, RZ, RZ, R22 ;  /* 0x000000ffff127224 */ /* 0x000fe400078e0016 */
[----:B------:R-:W-:Y:S02]  /*5cb00*/  IMAD.MOV.U32 R22, RZ, RZ, R17 ;  /* 0x000000ffff167224 */ /* 0x000fe400078e0011 */
.L_x_52110:
[----:B------:R-:W-:Y:S05]  /*5cb10*/  BSYNC B1 ;  /* 0x0000000000017941 */ /* 0x000fea0003800000 */
.L_x_52108:
        /* <DEDUP_REMOVED lines=9> */
.L_x_52112:
[----:B------:R-:W-:Y:S01]  /*5cbb0*/  IMAD.MOV.U32 R17, RZ, RZ, R21 ;  /* 0x000000ffff117224 */ /* 0x000fe200078e0015 */
[----:B------:R-:W-:Y:S01]  /*5cbc0*/  MOV R21, R10 ;  /* 0x0000000a00157202 */ /* 0x000fe20000000f00 */
[----:B------:R-:W-:Y:S02]  /*5cbd0*/  IMAD.MOV.U32 R62, RZ, RZ, R18 ;  /* 0x000000ffff3e7224 */ /* 0x000fe400078e0012 */
[----:B------:R-:W-:Y:S02]  /*5cbe0*/  IMAD.MOV.U32 R18, RZ, RZ, R9 ;  /* 0x000000ffff127224 */ /* 0x000fe400078e0009 */
.L_x_52113:
[----:B------:R-:W-:Y:S05]  /*5cbf0*/  BSYNC B1 ;  /* 0x0000000000017941 */ /* 0x000fea0003800000 */
.L_x_52111:
        /* <DEDUP_REMOVED lines=9> */
.L_x_52115:
[----:B------:R-:W-:Y:S01]  /*5cc90*/  IMAD.MOV.U32 R9, RZ, RZ, R17 ;  /* 0x000000ffff097224 */ /* 0x000fe200078e0011 */
[----:B------:R-:W-:Y:S01]  /*5cca0*/  MOV R17, R6 ;  /* 0x0000000600117202 */ /* 0x000fe20000000f00 */
[----:B------:R-:W-:Y:S02]  /*5ccb0*/  IMAD.MOV.U32 R10, RZ, RZ, R62 ;  /* 0x000000ffff0a7224 */ /* 0x000fe400078e003e */
[----:B------:R-:W-:Y:S02]  /*5ccc0*/  IMAD.MOV.U32 R62, RZ, RZ, R63 ;  /* 0x000000ffff3e7224 */ /* 0x000fe400078e003f */
.L_x_52116:
[----:B------:R-:W-:Y:S05]  /*5ccd0*/  BSYNC B1 ;  /* 0x0000000000017941 */ /* 0x000fea0003800000 */
.L_x_52114:
        /* <DEDUP_REMOVED lines=9> */
.L_x_52118:
[----:B------:R-:W-:Y:S01]  /*5cd70*/  IMAD.MOV.U32 R64, RZ, RZ, R9 ;  /* 0x000000ffff407224 */ /* 0x000fe200078e0009 */
[----:B------:R-:W-:Y:S01]  /*5cd80*/  MOV R9, R8 ;  /* 0x0000000800097202 */ /* 0x000fe20000000f00 */
[----:B------:R-:W-:Y:S02]  /*5cd90*/  IMAD.MOV.U32 R6, RZ, RZ, R10 ;  /* 0x000000ffff067224 */ /* 0x000fe400078e000a */
[----:B------:R-:W-:Y:S02]  /*5cda0*/  IMAD.MOV.U32 R10, RZ, RZ, R65 ;  /* 0x000000ffff0a7224 */ /* 0x000fe400078e0041 */
.L_x_52119:
[----:B------:R-:W-:Y:S05]  /*5cdb0*/  BSYNC B1 ;  /* 0x0000000000017941 */ /* 0x000fea0003800000 */
.L_x_52117:
        /* <DEDUP_REMOVED lines=9> */
.L_x_52121:
[----:B------:R-:W-:Y:S01]  /*5ce50*/  IMAD.MOV.U32 R8, RZ, RZ, R64 ;  /* 0x000000ffff087224 */ /* 0x000fe200078e0040 */
[----:B------:R-:W-:Y:S01]  /*5ce60*/  MOV R64, R67 ;  /* 0x0000004300407202 */ /* 0x000fe20000000f00 */
[----:B------:R-:W-:Y:S02]  /*5ce70*/  IMAD.MOV.U32 R45, RZ, RZ, R6 ;  /* 0x000000ffff2d7224 */ /* 0x000fe400078e0006 */
[----:B------:R-:W-:Y:S02]  /*5ce80*/  IMAD.MOV.U32 R6, RZ, RZ, R61 ;  /* 0x000000ffff067224 */ /* 0x000fe400078e003d */
.L_x_52122:
[----:B------:R-:W-:Y:S05]  /*5ce90*/  BSYNC B1 ;  /* 0x0000000000017941 */ /* 0x000fea0003800000 */
.L_x_52120:
        /* <DEDUP_REMOVED lines=9> */
.L_x_52124:
[----:B------:R-:W-:Y:S01]  /*5cf30*/  IMAD.MOV.U32 R49, RZ, RZ, R8 ;  /* 0x000000ffff317224 */ /* 0x000fe200078e0008 */
[----:B------:R-:W-:Y:S01]  /*5cf40*/  MOV R8, R59 ;  /* 0x0000003b00087202 */ /* 0x000fe20000000f00 */
[----:B------:R-:W-:Y:S02]  /*5cf50*/  IMAD.MOV.U32 R47, RZ, RZ, R45 ;  /* 0x000000ffff2f7224 */ /* 0x000fe400078e002d */
[----:B------:R-:W-:Y:S02]  /*5cf60*/  IMAD.MOV.U32 R45, RZ, RZ, R16 ;  /* 0x000000ffff2d7224 */ /* 0x000fe400078e0010 */
.L_x_52125:
[----:B------:R-:W-:Y:S05]  /*5cf70*/  BSYNC B1 ;  /* 0x0000000000017941 */ /* 0x000fea0003800000 */
.L_x_52123:
        /* <DEDUP_REMOVED lines=9> */
.L_x_52127:
[----:B------:R-:W-:Y:S01]  /*5d010*/  IMAD.MOV.U32 R55, RZ, RZ, R49 ;  /* 0x000000ffff377224 */ /* 0x000fe200078e0031 */
[----:B------:R-:W-:Y:S01]  /*5d020*/  MOV R49, R44 ;  /* 0x0000002c00317202 */ /* 0x000fe20000000f00 */
[----:B------:R-:W-:Y:S02]  /*5d030*/  IMAD.MOV.U32 R53, RZ, RZ, R47 ;  /* 0x000000ffff357224 */ /* 0x000fe400078e002f */
[----:B------:R-:W-:Y:S02]  /*5d040*/  IMAD.MOV.U32 R47, RZ, RZ, R20 ;  /* 0x000000ffff2f7224 */ /* 0x000fe400078e0014 */
.L_x_52128:
[----:B------:R-:W-:Y:S05]  /*5d050*/  BSYNC B1 ;  /* 0x0000000000017941 */ /* 0x000fea0003800000 */
.L_x_52126:
        /* <DEDUP_REMOVED lines=9> */
.L_x_52130:
[----:B------:R-:W-:Y:S01]  /*5d0f0*/  IMAD.MOV.U32 R20, RZ, RZ, R55 ;  /* 0x000000ffff147224 */ /* 0x000fe200078e0037 */
[----:B------:R-:W-:Y:S01]  /*5d100*/  MOV R55, R54 ;  /* 0x0000003600377202 */ /* 0x000fe20000000f00 */
[----:B------:R-:W-:Y:S02]  /*5d110*/  IMAD.MOV.U32 R16, RZ, RZ, R53 ;  /* 0x000000ffff107224 */ /* 0x000fe400078e0035 */
[----:B------:R-:W-:Y:S02]  /*5d120*/  IMAD.MOV.U32 R53, RZ, RZ, R52 ;  /* 0x000000ffff357224 */ /* 0x000fe400078e0034 */
.L_x_52131:
[----:B------:R-:W-:Y:S05]  /*5d130*/  BSYNC B1 ;  /* 0x0000000000017941 */ /* 0x000fea0003800000 */
.L_x_52129:
        /* <DEDUP_REMOVED lines=16> */
.L_x_52133:
[----:B------:R-:W-:Y:S01]  /*5d240*/  MOV R44, R19 ;  /* 0x00000013002c7202 */ /* 0x000fe20000000f00 */
[----:B------:R-:W-:Y:S02]  /*5d250*/  IMAD.MOV.U32 R13, RZ, RZ, R71 ;  /* 0x000000ffff0d7224 */ /* 0x000fe400078e0047 */
[----:B------:R-:W-:Y:S02]  /*5d260*/  IMAD.MOV.U32 R19, RZ, RZ, R32 ;  /* 0x000000ffff137224 */ /* 0x000fe400078e0020 */
[----:B------:R-:W-:Y:S02]  /*5d270*/  IMAD.MOV.U32 R71, RZ, RZ, R12 ;  /* 0x000000ffff477224 */ /* 0x000fe400078e000c */
.L_x_52134:
[----:B------:R-:W-:Y:S05]  /*5d280*/  BSYNC B1 ;  /* 0x0000000000017941 */ /* 0x000fea0003800000 */
.L_x_52132:
        /* <DEDUP_REMOVED lines=9> */
.L_x_52136:
[----:B------:R-:W-:Y:S01]  /*5d320*/  MOV R33, R44 ;  /* 0x0000002c00217202 */ /* 0x000fe20000000f00 */
[----:B------:R-:W-:Y:S02]  /*5d330*/  IMAD.MOV.U32 R12, RZ, RZ, R13 ;  /* 0x000000ffff0c7224 */ /* 0x000fe400078e000d */
[----:B------:R-:W-:Y:S02]  /*5d340*/  IMAD.MOV.U32 R44, RZ, RZ, R51 ;  /* 0x000000ffff2c7224 */ /* 0x000fe400078e0033 */
[----:B------:R-:W-:Y:S02]  /*5d350*/  IMAD.MOV.U32 R13, RZ, RZ, R4 ;  /* 0x000000ffff0d7224 */ /* 0x000fe400078e0004 */
.L_x_52137:
[----:B------:R-:W-:Y:S05]  /*5d360*/  BSYNC B1 ;  /* 0x0000000000017941 */ /* 0x000fea0003800000 */
.L_x_52135:
        /* <DEDUP_REMOVED lines=9> */
.L_x_52139:
[----:B------:R-:W-:Y:S01]  /*5d400*/  MOV R57, R33 ;  /* 0x0000002100397202 */ /* 0x000fe20000000f00 */
[----:B------:R-:W-:Y:S02]  /*5d410*/  IMAD.MOV.U32 R51, RZ, RZ, R12 ;  /* 0x000000ffff337224 */ /* 0x000fe400078e000c */
[----:B------:R-:W-:Y:S02]  /*5d420*/  IMAD.MOV.U32 R33, RZ, RZ, R50 ;  /* 0x000000ffff217224 */ /* 0x000fe400078e0032 */
[----:B------:R-:W-:Y:S02]  /*5d430*/  IMAD.MOV.U32 R12, RZ, RZ, R5 ;  /* 0x000000ffff0c7224 */ /* 0x000fe400078e0005 */
.L_x_52140:
[----:B------:R-:W-:Y:S05]  /*5d440*/  BSYNC B1 ;  /* 0x0000000000017941 */ /* 0x000fea0003800000 */
.L_x_52138:
        /* <DEDUP_REMOVED lines=9> */
.L_x_52142:
[----:B------:R-:W-:Y:S01]  /*5d4e0*/  MOV R4, R57 ;  /* 0x0000003900047202 */ /* 0x000fe20000000f00 */
[----:B------:R-:W-:Y:S02]  /*5d4f0*/  IMAD.MOV.U32 R5, RZ, RZ, R51 ;  /* 0x000000ffff057224 */ /* 0x000fe400078e0033 */
[----:B------:R-:W-:Y:S02]  /*5d500*/  IMAD.MOV.U32 R57, RZ, RZ, R56 ;  /* 0x000000ffff397224 */ /* 0x000fe400078e0038 */
[----:B------:R-:W-:Y:S02]  /*5d510*/  IMAD.MOV.U32 R51, RZ, RZ, R48 ;  /* 0x000000ffff337224 */ /* 0x000fe400078e0030 */
.L_x_52143:
[----:B------:R-:W-:Y:S05]  /*5d520*/  BSYNC B1 ;  /* 0x0000000000017941 */ /* 0x000fea0003800000 */
.L_x_52141:
        /* <DEDUP_REMOVED lines=9> */
.L_x_52145:
[----:B------:R-:W-:Y:S01]  /*5d5c0*/  MOV R59, R4 ;  /* 0x00000004003b7202 */ /* 0x000fe20000000f00 */
[----:B------:R-:W-:Y:S02]  /*5d5d0*/  IMAD.MOV.U32 R32, RZ, RZ, R5 ;  /* 0x000000ffff207224 */ /* 0x000fe400078e0005 */
[----:B------:R-:W-:Y:S02]  /*5d5e0*/  IMAD.MOV.U32 R4, RZ, RZ, R7 ;  /* 0x000000ffff047224 */ /* 0x000fe400078e0007 */
[----:B------:R-:W-:Y:S02]  /*5d5f0*/  IMAD.MOV.U32 R5, RZ, RZ, R46 ;  /* 0x000000ffff057224 */ /* 0x000fe400078e002e */
.L_x_52146:
[----:B------:R-:W-:Y:S05]  /*5d600*/  BSYNC B1 ;  /* 0x0000000000017941 */ /* 0x000fea0003800000 */
.L_x_52144:
        /* <DEDUP_REMOVED lines=9> */
.L_x_52148:
[----:B------:R-:W-:Y:S01]  /*5d6a0*/  MOV R61, R59 ;  /* 0x0000003b003d7202 */ /* 0x000fe20000000f00 */
[----:B------:R-:W-:Y:S02]  /*5d6b0*/  IMAD.MOV.U32 R7, RZ, RZ, R32 ;  /* 0x000000ffff077224 */ /* 0x000fe400078e0020 */
[----:B------:R-:W-:Y:S02]  /*5d6c0*/  IMAD.MOV.U32 R59, RZ, RZ, R58 ;  /* 0x000000ffff3b7224 */ /* 0x000fe400078e003a */
[----:B------:R-:W-:Y:S02]  /*5d6d0*/  IMAD.MOV.U32 R32, RZ, RZ, R11 ;  /* 0x000000ffff207224 */ /* 0x000fe400078e000b */
.L_x_52149:
[----:B------:R-:W-:Y:S05]  /*5d6e0*/  BSYNC B1 ;  /* 0x0000000000017941 */ /* 0x000fea0003800000 */
.L_x_52147:
        /* <DEDUP_REMOVED lines=9> */
.L_x_52151:
[----:B------:R-:W-:Y:S01]  /*5d780*/  MOV R46, R61 ;  /* 0x0000003d002e7202 */ /* 0x000fe20000000f00 */
[----:B------:R-:W-:Y:S02]  /*5d790*/  IMAD.MOV.U32 R11, RZ, RZ, R7 ;  /* 0x000000ffff0b7224 */ /* 0x000fe400078e0007 */
[----:B------:R-:W-:Y:S02]  /*5d7a0*/  IMAD.MOV.U32 R61, RZ, RZ, R60 ;  /* 0x000000ffff3d7224 */ /* 0x000fe400078e003c */
[----:B------:R-:W-:Y:S02]  /*5d7b0*/  IMAD.MOV.U32 R7, RZ, RZ, R22 ;  /* 0x000000ffff077224 */ /* 0x000fe400078e0016 */
.L_x_52152:
[----:B------:R-:W-:Y:S05]  /*5d7c0*/  BSYNC B1 ;  /* 0x0000000000017941 */ /* 0x000fea0003800000 */
.L_x_52150:
        /* <DEDUP_REMOVED lines=9> */
.L_x_52154:
[----:B------:R-:W-:Y:S01]  /*5d860*/  MOV R22, R46 ;  /* 0x0000002e00167202 */ /* 0x000fe20000000f00 */
[----:B------:R-:W-:Y:S02]  /*5d870*/  IMAD.MOV.U32 R63, RZ, RZ, R11 ;  /* 0x000000ffff3f7224 */ /* 0x000fe400078e000b */
[----:B------:R-:W-:Y:S02]  /*5d880*/  IMAD.MOV.U32 R46, RZ, RZ, R21 ;  /* 0x000000ffff2e7224 */ /* 0x000fe400078e0015 */
[----:B------:R-:W-:Y:S02]  /*5d890*/  IMAD.MOV.U32 R11, RZ, RZ, R18 ;  /* 0x000000ffff0b7224 */ /* 0x000fe400078e0012 */
.L_x_52155:
[----:B------:R-:W-:Y:S05]  /*5d8a0*/  BSYNC B1 ;  /* 0x0000000000017941 */ /* 0x000fea0003800000 */
.L_x_52153:
        /* <DEDUP_REMOVED lines=9> */
.L_x_52157:
[----:B------:R-:W-:Y:S01]  /*5d940*/  MOV R18, R22 ;  /* 0x0000001600127202 */ /* 0x000fe20000000f00 */
[----:B------:R-:W-:Y:S02]  /*5d950*/  IMAD.MOV.U32 R21, RZ, RZ, R63 ;  /* 0x000000ffff157224 */ /* 0x000fe400078e003f */
[----:B------:R-:W-:Y:S02]  /*5d960*/  IMAD.MOV.U32 R22, RZ, RZ, R17 ;  /* 0x000000ffff167224 */ /* 0x000fe400078e0011 */
[----:B------:R-:W-:Y:S02]  /*5d970*/  IMAD.MOV.U32 R63, RZ, RZ, R62 ;  /* 0x000000ffff3f7224 */ /* 0x000fe400078e003e */
.L_x_52158:
[----:B------:R-:W-:Y:S05]  /*5d980*/  BSYNC B1 ;  /* 0x0000000000017941 */ /* 0x000fea0003800000 */
.L_x_52156:
        /* <DEDUP_REMOVED lines=9> */
.L_x_52160:
[----:B------:R-:W-:Y:S01]  /*5da20*/  MOV R65, R18 ;  /* 0x0000001200417202 */ /* 0x000fe20000000f00 */
[----:B------:R-:W-:Y:S02]  /*5da30*/  IMAD.MOV.U32 R17, RZ, RZ, R21 ;  /* 0x000000ffff117224 */ /* 0x000fe400078e0015 */
[----:B------:R-:W-:Y:S02]  /*5da40*/  IMAD.MOV.U32 R18, RZ, RZ, R9 ;  /* 0x000000ffff127224 */ /* 0x000fe400078e0009 */
[----:B------:R-:W-:Y:S02]  /*5da50*/  IMAD.MOV.U32 R21, RZ, RZ, R10 ;  /* 0x000000ffff157224 */ /* 0x000fe400078e000a */
.L_x_52161:
[----:B------:R-:W-:Y:S05]  /*5da60*/  BSYNC B1 ;  /* 0x0000000000017941 */ /* 0x000fea0003800000 */
.L_x_52159:
        /* <DEDUP_REMOVED lines=9> */
.L_x_52163:
[----:B------:R-:W-:Y:S01]  /*5db00*/  MOV R9, R65 ;  /* 0x0000004100097202 */ /* 0x000fe20000000f00 */
[----:B------:R-:W-:Y:S02]  /*5db10*/  IMAD.MOV.U32 R10, RZ, RZ, R17 ;  /* 0x000000ffff0a7224 */ /* 0x000fe400078e0011 */
[----:B------:R-:W-:Y:S02]  /*5db20*/  IMAD.MOV.U32 R65, RZ, RZ, R64 ;  /* 0x000000ffff417224 */ /* 0x000fe400078e0040 */
[----:B------:R-:W-:Y:S02]  /*5db30*/  IMAD.MOV.U32 R17, RZ, RZ, R6 ;  /* 0x000000ffff117224 */ /* 0x000fe400078e0006 */
.L_x_52164:
[----:B------:R-:W-:Y:S05]  /*5db40*/  BSYNC B1 ;  /* 0x0000000000017941 */ /* 0x000fea0003800000 */
.L_x_52162:
        /* <DEDUP_REMOVED lines=9> */
.L_x_52166:
[----:B------:R-:W-:Y:S01]  /*5dbe0*/  MOV R48, R9 ;  /* 0x0000000900307202 */ /* 0x000fe20000000f00 */
[----:B------:R-:W-:Y:S02]  /*5dbf0*/  IMAD.MOV.U32 R6, RZ, RZ, R10 ;  /* 0x000000ffff067224 */ /* 0x000fe400078e000a */
[----:B------:R-:W-:Y:S02]  /*5dc00*/  IMAD.MOV.U32 R9, RZ, RZ, R8 ;  /* 0x000000ffff097224 */ /* 0x000fe400078e0008 */
[----:B------:R-:W-:Y:S02]  /*5dc10*/  IMAD.MOV.U32 R10, RZ, RZ, R45 ;  /* 0x000000ffff0a7224 */ /* 0x000fe400078e002d */
.L_x_52167:
[----:B------:R-:W-:Y:S05]  /*5dc20*/  BSYNC B1 ;  /* 0x0000000000017941 */ /* 0x000fea0003800000 */
.L_x_52165:
        /* <DEDUP_REMOVED lines=9> */
.L_x_52169:
[----:B------:R-:W-:Y:S01]  /*5dcc0*/  MOV R50, R48 ;  /* 0x0000003000327202 */ /* 0x000fe20000000f00 */
[----:B------:R-:W-:Y:S02]  /*5dcd0*/  IMAD.MOV.U32 R8, RZ, RZ, R6 ;  /* 0x000000ffff087224 */ /* 0x000fe400078e0006 */
[----:B------:R-:W-:Y:S02]  /*5dce0*/  IMAD.MOV.U32 R48, RZ, RZ, R49 ;  /* 0x000000ffff307224 */ /* 0x000fe400078e0031 */
[----:B------:R-:W-:Y:S02]  /*5dcf0*/  IMAD.MOV.U32 R6, RZ, RZ, R47 ;  /* 0x000000ffff067224 */ /* 0x000fe400078e002f */
.L_x_52170:
[----:B------:R-:W-:Y:S05]  /*5dd00*/  BSYNC B1 ;  /* 0x0000000000017941 */ /* 0x000fea0003800000 */
.L_x_52168:
        /* <DEDUP_REMOVED lines=9> */
.L_x_52172:
[----:B------:R-:W-:Y:S01]  /*5dda0*/  MOV R47, R50 ;  /* 0x00000032002f7202 */ /* 0x000fe20000000f00 */
[----:B------:R-:W-:Y:S02]  /*5ddb0*/  IMAD.MOV.U32 R45, RZ, RZ, R8 ;  /* 0x000000ffff2d7224 */ /* 0x000fe400078e0008 */
[----:B------:R-:W-:Y:S02]  /*5ddc0*/  IMAD.MOV.U32 R50, RZ, RZ, R55 ;  /* 0x000000ffff327224 */ /* 0x000fe400078e0037 */
[----:B------:R-:W-:Y:S02]  /*5ddd0*/  IMAD.MOV.U32 R8, RZ, RZ, R53 ;  /* 0x000000ffff087224 */ /* 0x000fe400078e0035 */
.L_x_52173:
[----:B------:R-:W-:Y:S05]  /*5dde0*/  BSYNC B1 ;  /* 0x0000000000017941 */ /* 0x000fea0003800000 */
.L_x_52171:
        /* <DEDUP_REMOVED lines=9> */
.L_x_52175:
[----:B------:R-:W-:Y:S01]  /*5de80*/  MOV R52, R47 ;  /* 0x0000002f00347202 */ /* 0x000fe20000000f00 */
[----:B------:R-:W-:Y:S02]  /*5de90*/  IMAD.MOV.U32 R49, RZ, RZ, R45 ;  /* 0x000000ffff317224 */ /* 0x000fe400078e002d */
[----:B------:R-:W-:Y:S02]  /*5dea0*/  IMAD.MOV.U32 R47, RZ, RZ, R20 ;  /* 0x000000ffff2f7224 */ /* 0x000fe400078e0014 */
[----:B------:R-:W-:Y:S02]  /*5deb0*/  IMAD.MOV.U32 R45, RZ, RZ, R16 ;  /* 0x000000ffff2d7224 */ /* 0x000fe400078e0010 */
.L_x_52176:
[----:B------:R-:W-:Y:S05]  /*5dec0*/  BSYNC B1 ;  /* 0x0000000000017941 */ /* 0x000fea0003800000 */
.L_x_52174:
        /* <DEDUP_REMOVED lines=16> */
.L_x_52178:
[----:B------:R-:W-:Y:S02]  /*5dfd0*/  IMAD.MOV.U32 R16, RZ, RZ, R19 ;  /* 0x000000ffff107224 */ /* 0x000fe400078e0013 */
[----:B------:R-:W-:Y:S02]  /*5dfe0*/  IMAD.MOV.U32 R14, RZ, RZ, R71 ;  /* 0x000000ffff0e7224 */ /* 0x000fe400078e0047 */
[----:B------:R-:W-:Y:S02]  /*5dff0*/  IMAD.MOV.U32 R19, RZ, RZ, R44 ;  /* 0x000000ffff137224 */ /* 0x000fe400078e002c */
[----:B------:R-:W-:Y:S02]  /*5e000*/  IMAD.MOV.U32 R71, RZ, RZ, R13 ;  /* 0x000000ffff477224 */ /* 0x000fe400078e000d */
.L_x_52179:
[----:B------:R-:W-:Y:S05]  /*5e010*/  BSYNC B1 ;  /* 0x0000000000017941 */ /* 0x000fea0003800000 */
.L_x_52177:
        /* <DEDUP_REMOVED lines=9> */
.L_x_52181:
[----:B------:R-:W-:Y:S02]  /*5e0b0*/  IMAD.MOV.U32 R34, RZ, RZ, R16 ;  /* 0x000000ffff227224 */ /* 0x000fe400078e0010 */
[----:B------:R-:W-:Y:S02]  /*5e0c0*/  IMAD.MOV.U32 R20, RZ, RZ, R14 ;  /* 0x000000ffff147224 */ /* 0x000fe400078e000e */
[----:B------:R-:W-:Y:S02]  /*5e0d0*/  IMAD.MOV.U32 R16, RZ, RZ, R33 ;  /* 0x000000ffff107224 */ /* 0x000fe400078e0021 */
[----:B------:R-:W-:Y:S02]  /*5e0e0*/  IMAD.MOV.U32 R14, RZ, RZ, R12 ;  /* 0x000000ffff0e7224 */ /* 0x000fe400078e000c */
.L_x_52182:
[----:B------:R-:W-:Y:S05]  /*5e0f0*/  BSYNC B1 ;  /* 0x0000000000017941 */ /* 0x000fea0003800000 */
.L_x_52180:
        /* <DEDUP_REMOVED lines=9> */
.L_x_52184:
[----:B------:R-:W-:Y:S02]  /*5e190*/  IMAD.MOV.U32 R13, RZ, RZ, R34 ;  /* 0x000000ffff0d7224 */ /* 0x000fe400078e0022 */
[----:B------:R-:W-:Y:S02]  /*5e1a0*/  IMAD.MOV.U32 R12, RZ, RZ, R20 ;  /* 0x000000ffff0c7224 */ /* 0x000fe400078e0014 */
[----:B------:R-:W-:Y:S02]  /*5e1b0*/  IMAD.MOV.U32 R34, RZ, RZ, R57 ;  /* 0x000000ffff227224 */ /* 0x000fe400078e0039 */
[----:B------:R-:W-:Y:S02]  /*5e1c0*/  IMAD.MOV.U32 R20, RZ, RZ, R51 ;  /* 0x000000ffff147224 */ /* 0x000fe400078e0033 */
.L_x_52185:
[----:B------:R-:W-:Y:S05]  /*5e1d0*/  BSYNC B1 ;  /* 0x0000000000017941 */ /* 0x000fea0003800000 */
.L_x_52183:
        /* <DEDUP_REMOVED lines=9> */
.L_x_52187:
[----:B------:R-:W-:Y:S02]  /*5e270*/  IMAD.MOV.U32 R44, RZ, RZ, R13 ;  /* 0x000000ffff2c7224 */ /* 0x000fe400078e000d */
[----:B------:R-:W-:Y:S02]  /*5e280*/  IMAD.MOV.U32 R33, RZ, RZ, R12 ;  /* 0x000000ffff217224 */ /* 0x000fe400078e000c */
[----:B------:R-:W-:Y:S02]  /*5e290*/  IMAD.MOV.U32 R13, RZ, RZ, R4 ;  /* 0x000000ffff0d7224 */ /* 0x000fe400078e0004 */
[----:B------:R-:W-:Y:S02]  /*5e2a0*/  IMAD.MOV.U32 R12, RZ, RZ, R5 ;  /* 0x000000ffff0c7224 */ /* 0x000fe400078e0005 */
.L_x_52188:
[----:B------:R-:W-:Y:S05]  /*5e2b0*/  BSYNC B1 ;  /* 0x0000000000017941 */ /* 0x000fea0003800000 */
.L_x_52186:
        /* <DEDUP_REMOVED lines=9> */
.L_x_52190:
[----:B------:R-:W-:Y:S02]  /*5e350*/  IMAD.MOV.U32 R54, RZ, RZ, R44 ;  /* 0x000000ffff367224 */ /* 0x000fe400078e002c */
[----:B------:R-:W-:Y:S02]  /*5e360*/  IMAD.MOV.U32 R4, RZ, RZ, R33 ;  /* 0x000000ffff047224 */ /* 0x000fe400078e0021 */
[----:B------:R-:W-:Y:S02]  /*5e370*/  IMAD.MOV.U32 R44, RZ, RZ, R59 ;  /* 0x000000ffff2c7224 */ /* 0x000fe400078e003b */
[----:B------:R-:W-:Y:S02]  /*5e380*/  IMAD.MOV.U32 R33, RZ, RZ, R32 ;  /* 0x000000ffff217224 */ /* 0x000fe400078e0020 */
.L_x_52191:
[----:B------:R-:W-:Y:S05]  /*5e390*/  BSYNC B1 ;  /* 0x0000000000017941 */ /* 0x000fea0003800000 */
.L_x_52189:
        /* <DEDUP_REMOVED lines=9> */
.L_x_52193:
[----:B------:R-:W-:Y:S02]  /*5e430*/  IMAD.MOV.U32 R5, RZ, RZ, R54 ;  /* 0x000000ffff057224 */ /* 0x000fe400078e0036 */
[----:B------:R-:W-:Y:S02]  /*5e440*/  IMAD.MOV.U32 R32, RZ, RZ, R4 ;  /* 0x000000ffff207224 */ /* 0x000fe400078e0004 */
[----:B------:R-:W-:Y:S02]  /*5e450*/  IMAD.MOV.U32 R54, RZ, RZ, R61 ;  /* 0x000000ffff367224 */ /* 0x000fe400078e003d */
[----:B------:R-:W-:Y:S02]  /*5e460*/  IMAD.MOV.U32 R4, RZ, RZ, R7 ;  /* 0x000000ffff047224 */ /* 0x000fe400078e0007 */
.L_x_52194:
[----:B------:R-:W-:Y:S05]  /*5e470*/  BSYNC B1 ;  /* 0x0000000000017941 */ /* 0x000fea0003800000 */
.L_x_52192:
        /* <DEDUP_REMOVED lines=9> */
.L_x_52196:
[----:B------:R-:W-:Y:S02]  /*5e510*/  IMAD.MOV.U32 R7, RZ, RZ, R5 ;  /* 0x000000ffff077224 */ /* 0x000fe400078e0005 */
[----:B------:R-:W-:Y:S02]  /*5e520*/  IMAD.MOV.U32 R56, RZ, RZ, R32 ;  /* 0x000000ffff387224 */ /* 0x000fe400078e0020 */
[----:B------:R-:W-:Y:S02]  /*5e530*/  IMAD.MOV.U32 R5, RZ, RZ, R46 ;  /* 0x000000ffff057224 */ /* 0x000fe400078e002e */
[----:B------:R-:W-:Y:S02]  /*5e540*/  IMAD.MOV.U32 R32, RZ, RZ, R11 ;  /* 0x000000ffff207224 */ /* 0x000fe400078e000b */
.L_x_52197:
[----:B------:R-:W-:Y:S05]  /*5e550*/  BSYNC B1 ;  /* 0x0000000000017941 */ /* 0x000fea0003800000 */
.L_x_52195:
        /* <DEDUP_REMOVED lines=9> */
.L_x_52199:
[----:B------:R-:W-:Y:S02]  /*5e5f0*/  IMAD.MOV.U32 R11, RZ, RZ, R7 ;  /* 0x000000ffff0b7224 */ /* 0x000fe400078e0007 */
[----:B------:R-:W-:Y:S02]  /*5e600*/  IMAD.MOV.U32 R46, RZ, RZ, R56 ;  /* 0x000000ffff2e7224 */ /* 0x000fe400078e0038 */
[----:B------:R-:W-:Y:S02]  /*5e610*/  IMAD.MOV.U32 R7, RZ, RZ, R22 ;  /* 0x000000ffff077224 */ /* 0x000fe400078e0016 */
[----:B------:R-:W-:Y:S02]  /*5e620*/  IMAD.MOV.U32 R56, RZ, RZ, R63 ;  /* 0x000000ffff387224 */ /* 0x000fe400078e003f */
.L_x_52200:
[----:B------:R-:W-:Y:S05]  /*5e630*/  BSYNC B1 ;  /* 0x0000000000017941 */ /* 0x000fea0003800000 */
.L_x_52198:
        /* <DEDUP_REMOVED lines=9> */
.L_x_52202:
[----:B------:R-:W-:Y:S02]  /*5e6d0*/  IMAD.MOV.U32 R58, RZ, RZ, R11 ;  /* 0x000000ffff3a7224 */ /* 0x000fe400078e000b */
[----:B------:R-:W-:Y:S02]  /*5e6e0*/  IMAD.MOV.U32 R22, RZ, RZ, R46 ;  /* 0x000000ffff167224 */ /* 0x000fe400078e002e */
[----:B------:R-:W-:Y:S02]  /*5e6f0*/  IMAD.MOV.U32 R11, RZ, RZ, R18 ;  /* 0x000000ffff0b7224 */ /* 0x000fe400078e0012 */
[----:B------:R-:W-:Y:S02]  /*5e700*/  IMAD.MOV.U32 R46, RZ, RZ, R21 ;  /* 0x000000ffff2e7224 */ /* 0x000fe400078e0015 */
.L_x_52203:
[----:B------:R-:W-:Y:S05]  /*5e710*/  BSYNC B1 ;  /* 0x0000000000017941 */ /* 0x000fea0003800000 */
.L_x_52201:
        /* <DEDUP_REMOVED lines=9> */
.L_x_52205:
[----:B------:R-:W-:Y:S02]  /*5e7b0*/  IMAD.MOV.U32 R18, RZ, RZ, R58 ;  /* 0x000000ffff127224 */ /* 0x000fe400078e003a */
[----:B------:R-:W-:Y:S02]  /*5e7c0*/  IMAD.MOV.U32 R21, RZ, RZ, R22 ;  /* 0x000000ffff157224 */ /* 0x000fe400078e0016 */
[----:B------:R-:W-:Y:S02]  /*5e7d0*/  IMAD.MOV.U32 R58, RZ, RZ, R65 ;  /* 0x000000ffff3a7224 */ /* 0x000fe400078e0041 */
[----:B------:R-:W-:Y:S02]  /*5e7e0*/  IMAD.MOV.U32 R22, RZ, RZ, R17 ;  /* 0x000000ffff167224 */ /* 0x000fe400078e0011 */
.L_x_52206:
[----:B------:R-:W-:Y:S05]  /*5e7f0*/  BSYNC B1 ;  /* 0x0000000000017941 */ /* 0x000fea0003800000 */
.L_x_52204:
        /* <DEDUP_REMOVED lines=9> */
.L_x_52208:
[----:B------:R-:W-:Y:S02]  /*5e890*/  IMAD.MOV.U32 R51, RZ, RZ, R18 ;  /* 0x000000ffff337224 */ /* 0x000fe400078e0012 */
[----:B------:R-:W-:Y:S02]  /*5e8a0*/  IMAD.MOV.U32 R17, RZ, RZ, R21 ;  /* 0x000000ffff117224 */ /* 0x000fe400078e0015 */
[----:B------:R-:W-:Y:S02]  /*5e8b0*/  IMAD.MOV.U32 R18, RZ, RZ, R9 ;  /* 0x000000ffff127224 */ /* 0x000fe400078e0009 */
[----:B------:R-:W-:Y:S02]  /*5e8c0*/  IMAD.MOV.U32 R21, RZ, RZ, R10 ;  /* 0x000000ffff157224 */ /* 0x000fe400078e000a */
.L_x_52209:
[----:B------:R-:W-:Y:S05]  /*5e8d0*/  BSYNC B1 ;  /* 0x0000000000017941 */ /* 0x000fea0003800000 */
.L_x_52207:
        /* <DEDUP_REMOVED lines=9> */
.L_x_52211:
[----:B------:R-:W-:Y:S02]  /*5e970*/  IMAD.MOV.U32 R53, RZ, RZ, R51 ;  /* 0x000000ffff357224 */ /* 0x000fe400078e0033 */
[----:B------:R-:W-:Y:S02]  /*5e980*/  IMAD.MOV.U32 R9, RZ, RZ, R17 ;  /* 0x000000ffff097224 */ /* 0x000fe400078e0011 */
[----:B------:R-:W-:Y:S02]  /*5e990*/  IMAD.MOV.U32 R51, RZ, RZ, R48 ;  /* 0x000000ffff337224 */ /* 0x000fe400078e0030 */
[----:B------:R-:W-:Y:S02]  /*5e9a0*/  IMAD.MOV.U32 R17, RZ, RZ, R6 ;  /* 0x000000ffff117224 */ /* 0x000fe400078e0006 */
.L_x_52212:
[----:B------:R-:W-:Y:S05]  /*5e9b0*/  BSYNC B1 ;  /* 0x0000000000017941 */ /* 0x000fea0003800000 */
.L_x_52210:
        /* <DEDUP_REMOVED lines=9> */
.L_x_52214:
[----:B------:R-:W-:Y:S02]  /*5ea50*/  IMAD.MOV.U32 R10, RZ, RZ, R53 ;  /* 0x000000ffff0a7224 */ /* 0x000fe400078e0035 */
[----:B------:R-:W-:Y:S02]  /*5ea60*/  IMAD.MOV.U32 R6, RZ, RZ, R9 ;  /* 0x000000ffff067224 */ /* 0x000fe400078e0009 */
[----:B------:R-:W-:Y:S02]  /*5ea70*/  IMAD.MOV.U32 R53, RZ, RZ, R50 ;  /* 0x000000ffff357224 */ /* 0x000fe400078e0032 */
[----:B------:R-:W-:Y:S02]  /*5ea80*/  IMAD.MOV.U32 R9, RZ, RZ, R8 ;  /* 0x000000ffff097224 */ /* 0x000fe400078e0008 */
.L_x_52215:
[----:B------:R-:W-:Y:S05]  /*5ea90*/  BSYNC B1 ;  /* 0x0000000000017941 */ /* 0x000fea0003800000 */
.L_x_52213:
        /* <DEDUP_REMOVED lines=9> */
.L_x_52217:
[----:B------:R-:W-:Y:S02]  /*5eb30*/  IMAD.MOV.U32 R55, RZ, RZ, R10 ;  /* 0x000000ffff377224 */ /* 0x000fe400078e000a */
[----:B------:R-:W-:Y:S02]  /*5eb40*/  IMAD.MOV.U32 R8, RZ, RZ, R6 ;  /* 0x000000ffff087224 */ /* 0x000fe400078e0006 */
[----:B------:R-:W-:Y:S02]  /*5eb50*/  IMAD.MOV.U32 R10, RZ, RZ, R47 ;  /* 0x000000ffff0a7224 */ /* 0x000fe400078e002f */
[----:B------:R-:W-:Y:S02]  /*5eb60*/  IMAD.MOV.U32 R6, RZ, RZ, R45 ;  /* 0x000000ffff067224 */ /* 0x000fe400078e002d */
.L_x_52218:
[----:B------:R-:W-:Y:S05]  /*5eb70*/  BSYNC B1 ;  /* 0x0000000000017941 */ /* 0x000fea0003800000 */
.L_x_52216:
        /* <DEDUP_REMOVED lines=9> */
.L_x_52220:
[----:B------:R-:W-:Y:S02]  /*5ec10*/  IMAD.MOV.U32 R47, RZ, RZ, R55 ;  /* 0x000000ffff2f7224 */ /* 0x000fe400078e0037 */
[----:B------:R-:W-:Y:S02]  /*5ec20*/  IMAD.MOV.U32 R45, RZ, RZ, R8 ;  /* 0x000000ffff2d7224 */ /* 0x000fe400078e0008 */
[----:B------:R-:W-:Y:S02]  /*5ec30*/  IMAD.MOV.U32 R55, RZ, RZ, R52 ;  /* 0x000000ffff377224 */ /* 0x000fe400078e0034 */
[----:B------:R-:W-:Y:S02]  /*5ec40*/  IMAD.MOV.U32 R8, RZ, RZ, R49 ;  /* 0x000000ffff087224 */ /* 0x000fe400078e0031 */
.L_x_52221:
[----:B------:R-:W-:Y:S05]  /*5ec50*/  BSYNC B1 ;  /* 0x0000000000017941 */ /* 0x000fea0003800000 */
.L_x_52219:
        /* <DEDUP_REMOVED lines=16> */
.L_x_52223:
[----:B------:R-:W-:Y:S01]  /*5ed60*/  IMAD.MOV.U32 R35, RZ, RZ, R19 ;  /* 0x000000ffff237224 */ /* 0x000fe200078e0013 */
[----:B------:R-:W-:Y:S01]  /*5ed70*/  MOV R19, R16 ;  /* 0x0000001000137202 */ /* 0x000fe20000000f00 */
[----:B------:R-:W-:Y:S02]  /*5ed80*/  IMAD.MOV.U32 R15, RZ, RZ, R71 ;  /* 0x000000ffff0f7224 */ /* 0x000fe400078e0047 */
[----:B------:R-:W-:Y:S02]  /*5ed90*/  IMAD.MOV.U32 R71, RZ, RZ, R14 ;  /* 0x000000ffff477224 */ /* 0x000fe400078e000e */
.L_x_52224:
[----:B------:R-:W-:Y:S05]  /*5eda0*/  BSYNC B1 ;  /* 0x0000000000017941 */ /* 0x000fea0003800000 */
.L_x_52222:
        /* <DEDUP_REMOVED lines=9> */
.L_x_52226:
[----:B------:R-:W-:Y:S01]  /*5ee40*/  IMAD.MOV.U32 R14, RZ, RZ, R35 ;  /* 0x000000ffff0e7224 */ /* 0x000fe200078e0023 */
[----:B------:R-:W-:Y:S01]  /*5ee50*/  MOV R35, R34 ;  /* 0x0000002200237202 */ /* 0x000fe20000000f00 */
[----:B------:R-:W-:Y:S02]  /*5ee60*/  IMAD.MOV.U32 R49, RZ, RZ, R15 ;  /* 0x000000ffff317224 */ /* 0x000fe400078e000f */
[----:B------:R-:W-:Y:S02]  /*5ee70*/  IMAD.MOV.U32 R15, RZ, RZ, R20 ;  /* 0x000000ffff0f7224 */ /* 0x000fe400078e0014 */
.L_x_52227:
[----:B------:R-:W-:Y:S05]  /*5ee80*/  BSYNC B1 ;  /* 0x0000000000017941 */ /* 0x000fea0003800000 */
.L_x_52225:
        /* <DEDUP_REMOVED lines=9> */
.L_x_52229:
[----:B------:R-:W-:Y:S01]  /*5ef20*/  IMAD.MOV.U32 R57, RZ, RZ, R14 ;  /* 0x000000ffff397224 */ /* 0x000fe200078e000e */
[----:B------:R-:W-:Y:S01]  /*5ef30*/  MOV R14, R13 ;  /* 0x0000000d000e7202 */ /* 0x000fe20000000f00 */
[----:B------:R-:W-:Y:S02]  /*5ef40*/  IMAD.MOV.U32 R16, RZ, RZ, R49 ;  /* 0x000000ffff107224 */ /* 0x000fe400078e0031 */
[----:B------:R-:W-:Y:S02]  /*5ef50*/  IMAD.MOV.U32 R49, RZ, RZ, R12 ;  /* 0x000000ffff317224 */ /* 0x000fe400078e000c */
.L_x_52230:
[----:B------:R-:W-:Y:S05]  /*5ef60*/  BSYNC B1 ;  /* 0x0000000000017941 */ /* 0x000fea0003800000 */
.L_x_52228:
        /* <DEDUP_REMOVED lines=9> */
.L_x_52232:
[----:B------:R-:W-:Y:S01]  /*5f000*/  IMAD.MOV.U32 R59, RZ, RZ, R57 ;  /* 0x000000ffff3b7224 */ /* 0x000fe200078e0039 */
[----:B------:R-:W-:Y:S01]  /*5f010*/  MOV R57, R44 ;  /* 0x0000002c00397202 */ /* 0x000fe20000000f00 */
[----:B------:R-:W-:Y:S02]  /*5f020*/  IMAD.MOV.U32 R13, RZ, RZ, R16 ;  /* 0x000000ffff0d7224 */ /* 0x000fe400078e0010 */
[----:B------:R-:W-:Y:S02]  /*5f030*/  IMAD.MOV.U32 R16, RZ, RZ, R33 ;  /* 0x000000ffff107224 */ /* 0x000fe400078e0021 */
.L_x_52233:
[----:B------:R-:W-:Y:S05]  /*5f040*/  BSYNC B1 ;  /* 0x0000000000017941 */ /* 0x000fea0003800000 */
.L_x_52231:
        /* <DEDUP_REMOVED lines=9> */
.L_x_52235:
[----:B------:R-:W-:Y:S01]  /*5f0e0*/  IMAD.MOV.U32 R12, RZ, RZ, R59 ;  /* 0x000000ffff0c7224 */ /* 0x000fe200078e003b */
[----:B------:R-:W-:Y:S01]  /*5f0f0*/  MOV R59, R54 ;  /* 0x00000036003b7202 */ /* 0x000fe20000000f00 */
[----:B------:R-:W-:Y:S02]  /*5f100*/  IMAD.MOV.U32 R33, RZ, RZ, R13 ;  /* 0x000000ffff217224 */ /* 0x000fe400078e000d */
[----:B------:R-:W-:Y:S02]  /*5f110*/  IMAD.MOV.U32 R13, RZ, RZ, R4 ;  /* 0x000000ffff0d7224 */ /* 0x000fe400078e0004 */
.L_x_52236:
[----:B------:R-:W-:Y:S05]  /*5f120*/  BSYNC B1 ;  /* 0x0000000000017941 */ /* 0x000fea0003800000 */
.L_x_52234:
        /* <DEDUP_REMOVED lines=9> */
.L_x_52238:
[----:B------:R-:W-:Y:S01]  /*5f1c0*/  IMAD.MOV.U32 R4, RZ, RZ, R12 ;  /* 0x000000ffff047224 */ /* 0x000fe200078e000c */
[----:B------:R-:W-:Y:S01]  /*5f1d0*/  MOV R12, R5 ;  /* 0x00000005000c7202 */ /* 0x000fe20000000f00 */
[----:B------:R-:W-:Y:S02]  /*5f1e0*/  IMAD.MOV.U32 R61, RZ, RZ, R33 ;  /* 0x000000ffff3d7224 */ /* 0x000fe400078e0021 */
[----:B------:R-:W-:Y:S02]  /*5f1f0*/  IMAD.MOV.U32 R33, RZ, RZ, R32 ;  /* 0x000000ffff217224 */ /* 0x000fe400078e0020 */
.L_x_52239:
[----:B------:R-:W-:Y:S05]  /*5f200*/  BSYNC B1 ;  /* 0x0000000000017941 */ /* 0x000fea0003800000 */
.L_x_52237:
        /* <DEDUP_REMOVED lines=9> */
.L_x_52241:
[----:B------:R-:W-:Y:S01]  /*5f2a0*/  IMAD.MOV.U32 R20, RZ, RZ, R4 ;  /* 0x000000ffff147224 */ /* 0x000fe200078e0004 */
[----:B------:R-:W-:Y:S01]  /*5f2b0*/  MOV R4, R7 ;  /* 0x0000000700047202 */ /* 0x000fe20000000f00 */
[----:B------:R-:W-:Y:S02]  /*5f2c0*/  IMAD.MOV.U32 R5, RZ, RZ, R61 ;  /* 0x000000ffff057224 */ /* 0x000fe400078e003d */
[----:B------:R-:W-:Y:S02]  /*5f2d0*/  IMAD.MOV.U32 R61, RZ, RZ, R56 ;  /* 0x000000ffff3d7224 */ /* 0x000fe400078e0038 */
.L_x_52242:
[----:B------:R-:W-:Y:S05]  /*5f2e0*/  BSYNC B1 ;  /* 0x0000000000017941 */ /* 0x000fea0003800000 */
.L_x_52240:
        /* <DEDUP_REMOVED lines=9> */
.L_x_52244:
[----:B------:R-:W-:Y:S01]  /*5f380*/  IMAD.MOV.U32 R63, RZ, RZ, R20 ;  /* 0x000000ffff3f7224 */ /* 0x000fe200078e0014 */
[----:B------:R-:W-:Y:S01]  /*5f390*/  MOV R20, R11 ;  /* 0x0000000b00147202 */ /* 0x000fe20000000f00 */
[----:B------:R-:W-:Y:S02]  /*5f3a0*/  IMAD.MOV.U32 R7, RZ, RZ, R5 ;  /* 0x000000ffff077224 */ /* 0x000fe400078e0005 */
[----:B------:R-:W-:Y:S02]  /*5f3b0*/  IMAD.MOV.U32 R5, RZ, RZ, R46 ;  /* 0x000000ffff057224 */ /* 0x000fe400078e002e */
.L_x_52245:
[----:B------:R-:W-:Y:S05]  /*5f3c0*/  BSYNC B1 ;  /* 0x0000000000017941 */ /* 0x000fea0003800000 */
.L_x_52243:
        /* <DEDUP_REMOVED lines=9> */
.L_x_52247:
[----:B------:R-:W-:Y:S01]  /*5f460*/  IMAD.MOV.U32 R11, RZ, RZ, R63 ;  /* 0x000000ffff0b7224 */ /* 0x000fe200078e003f */
[----:B------:R-:W-:Y:S01]  /*5f470*/  MOV R63, R58 ;  /* 0x0000003a003f7202 */ /* 0x000fe20000000f00 */
[----:B------:R-:W-:Y:S02]  /*5f480*/  IMAD.MOV.U32 R32, RZ, RZ, R7 ;  /* 0x000000ffff207224 */ /* 0x000fe400078e0007 */
[----:B------:R-:W-:Y:S02]  /*5f490*/  IMAD.MOV.U32 R7, RZ, RZ, R22 ;  /* 0x000000ffff077224 */ /* 0x000fe400078e0016 */
.L_x_52248:
[----:B------:R-:W-:Y:S05]  /*5f4a0*/  BSYNC B1 ;  /* 0x0000000000017941 */ /* 0x000fea0003800000 */
.L_x_52246:
        /* <DEDUP_REMOVED lines=9> */
.L_x_52250:
[----:B------:R-:W-:Y:S01]  /*5f540*/  IMAD.MOV.U32 R34, RZ, RZ, R11 ;  /* 0x000000ffff227224 */ /* 0x000fe200078e000b */
[----:B------:R-:W-:Y:S01]  /*5f550*/  MOV R11, R18 ;  /* 0x00000012000b7202 */ /* 0x000fe20000000f00 */
[----:B------:R-:W-:Y:S02]  /*5f560*/  IMAD.MOV.U32 R22, RZ, RZ, R32 ;  /* 0x000000ffff167224 */ /* 0x000fe400078e0020 */
[----:B------:R-:W-:Y:S02]  /*5f570*/  IMAD.MOV.U32 R32, RZ, RZ, R21 ;  /* 0x000000ffff207224 */ /* 0x000fe400078e0015 */
.L_x_52251:
[----:B------:R-:W-:Y:S05]  /*5f580*/  BSYNC B1 ;  /* 0x0000000000017941 */ /* 0x000fea0003800000 */
.L_x_52249:
        /* <DEDUP_REMOVED lines=9> */
.L_x_52253:
[----:B------:R-:W-:Y:S01]  /*5f620*/  IMAD.MOV.U32 R44, RZ, RZ, R34 ;  /* 0x000000ffff2c7224 */ /* 0x000fe200078e0022 */
[----:B------:R-:W-:Y:S01]  /*5f630*/  MOV R34, R51 ;  /* 0x0000003300227202 */ /* 0x000fe20000000f00 */
[----:B------:R-:W-:Y:S02]  /*5f640*/  IMAD.MOV.U32 R18, RZ, RZ, R22 ;  /* 0x000000ffff127224 */ /* 0x000fe400078e0016 */
[----:B------:R-:W-:Y:S02]  /*5f650*/  IMAD.MOV.U32 R22, RZ, RZ, R17 ;  /* 0x000000ffff167224 */ /* 0x000fe400078e0011 */
.L_x_52254:
[----:B------:R-:W-:Y:S05]  /*5f660*/  BSYNC B1 ;  /* 0x0000000000017941 */ /* 0x000fea0003800000 */
.L_x_52252:
        /* <DEDUP_REMOVED lines=9> */
.L_x_52256:
[----:B------:R-:W-:Y:S01]  /*5f700*/  IMAD.MOV.U32 R21, RZ, RZ, R44 ;  /* 0x000000ffff157224 */ /* 0x000fe200078e002c */
[----:B------:R-:W-:Y:S01]  /*5f710*/  MOV R44, R53 ;  /* 0x00000035002c7202 */ /* 0x000fe20000000f00 */
[----:B------:R-:W-:Y:S02]  /*5f720*/  IMAD.MOV.U32 R17, RZ, RZ, R18 ;  /* 0x000000ffff117224 */ /* 0x000fe400078e0012 */
[----:B------:R-:W-:Y:S02]  /*5f730*/  IMAD.MOV.U32 R18, RZ, RZ, R9 ;  /* 0x000000ffff127224 */ /* 0x000fe400078e0009 */
.L_x_52257:
[----:B------:R-:W-:Y:S05]  /*5f740*/  BSYNC B1 ;  /* 0x0000000000017941 */ /* 0x000fea0003800000 */
.L_x_52255:
        /* <DEDUP_REMOVED lines=9> */
.L_x_52259:
[----:B------:R-:W-:Y:S01]  /*5f7e0*/  IMAD.MOV.U32 R46, RZ, RZ, R21 ;  /* 0x000000ffff2e7224 */ /* 0x000fe200078e0015 */
[----:B------:R-:W-:Y:S01]  /*5f7f0*/  MOV R21, R10 ;  /* 0x0000000a00157202 */ /* 0x000fe20000000f00 */
[----:B------:R-:W-:Y:S02]  /*5f800*/  IMAD.MOV.U32 R9, RZ, RZ, R17 ;  /* 0x000000ffff097224 */ /* 0x000fe400078e0011 */
[----:B------:R-:W-:Y:S02]  /*5f810*/  IMAD.MOV.U32 R17, RZ, RZ, R6 ;  /* 0x000000ffff117224 */ /* 0x000fe400078e0006 */
.L_x_52260:
[----:B------:R-:W-:Y:S05]  /*5f820*/  BSYNC B1 ;  /* 0x0000000000017941 */ /* 0x000fea0003800000 */
.L_x_52258:
        /* <DEDUP_REMOVED lines=9> */
.L_x_52262:
[----:B------:R-:W-:Y:S01]  /*5f8c0*/  IMAD.MOV.U32 R10, RZ, RZ, R46 ;  /* 0x000000ffff0a7224 */ /* 0x000fe200078e002e */
[----:B------:R-:W-:Y:S01]  /*5f8d0*/  MOV R46, R55 ;  /* 0x00000037002e7202 */ /* 0x000fe20000000f00 */
[----:B------:R-:W-:Y:S02]  /*5f8e0*/  IMAD.MOV.U32 R6, RZ, RZ, R9 ;  /* 0x000000ffff067224 */ /* 0x000fe400078e0009 */
[----:B------:R-:W-:Y:S02]  /*5f8f0*/  IMAD.MOV.U32 R9, RZ, RZ, R8 ;  /* 0x000000ffff097224 */ /* 0x000fe400078e0008 */
.L_x_52263:
[----:B------:R-:W-:Y:S05]  /*5f900*/  BSYNC B1 ;  /* 0x0000000000017941 */ /* 0x000fea0003800000 */
.L_x_52261:
        /* <DEDUP_REMOVED lines=9> */
.L_x_52265:
[----:B------:R-:W-:Y:S01]  /*5f9a0*/  IMAD.MOV.U32 R48, RZ, RZ, R10 ;  /* 0x000000ffff307224 */ /* 0x000fe200078e000a */
[----:B------:R-:W-:Y:S01]  /*5f9b0*/  MOV R10, R47 ;  /* 0x0000002f000a7202 */ /* 0x000fe20000000f00 */
[----:B------:R-:W-:Y:S02]  /*5f9c0*/  IMAD.MOV.U32 R8, RZ, RZ, R6 ;  /* 0x000000ffff087224 */ /* 0x000fe400078e0006 */
[----:B------:R-:W-:Y:S02]  /*5f9d0*/  IMAD.MOV.U32 R6, RZ, RZ, R45 ;  /* 0x000000ffff067224 */ /* 0x000fe400078e002d */
.L_x_52266:
[----:B------:R-:W-:Y:S05]  /*5f9e0*/  BSYNC B1 ;  /* 0x0000000000017941 */ /* 0x000fea0003800000 */
.L_x_52264:
        /* <DEDUP_REMOVED lines=16> */
.L_x_52268:
[----:B------:R-:W-:Y:S01]  /*5faf0*/  MOV R36, R19 ;  /* 0x0000001300247202 */ /* 0x000fe20000000f00 */
[----:B------:R-:W-:Y:S02]  /*5fb00*/  IMAD.MOV.U32 R24, RZ, RZ, R71 ;  /* 0x000000ffff187224 */ /* 0x000fe400078e0047 */
[----:B------:R-:W-:Y:S02]  /*5fb10*/  IMAD.MOV.U32 R19, RZ, RZ, R35 ;  /* 0x000000ffff137224 */ /* 0x000fe400078e0023 */
[----:B------:R-:W-:Y:S02]  /*5fb20*/  IMAD.MOV.U32 R71, RZ, RZ, R15 ;  /* 0x000000ffff477224 */ /* 0x000fe400078e000f */
.L_x_52269:
[----:B------:R-:W-:Y:S05]  /*5fb30*/  BSYNC B1 ;  /* 0x0000000000017941 */ /* 0x000fea0003800000 */
.L_x_52267:
        /* <DEDUP_REMOVED lines=9> */
.L_x_52271:
[----:B------:R-:W-:Y:S01]  /*5fbd0*/  MOV R50, R36 ;  /* 0x0000002400327202 */ /* 0x000fe20000000f00 */
[----:B------:R-:W-:Y:S02]  /*5fbe0*/  IMAD.MOV.U32 R15, RZ, RZ, R24 ;  /* 0x000000ffff0f7224 */ /* 0x000fe400078e0018 */
[----:B------:R-:W-:Y:S02]  /*5fbf0*/  IMAD.MOV.U32 R36, RZ, RZ, R14 ;  /* 0x000000ffff247224 */ /* 0x000fe400078e000e */
[----:B------:R-:W-:Y:S02]  /*5fc00*/  IMAD.MOV.U32 R24, RZ, RZ, R49 ;  /* 0x000000ffff187224 */ /* 0x000fe400078e0031 */
.L_x_52272:
[----:B------:R-:W-:Y:S05]  /*5fc10*/  BSYNC B1 ;  /* 0x0000000000017941 */ /* 0x000fea0003800000 */
.L_x_52270:
        /* <DEDUP_REMOVED lines=9> */
.L_x_52274:
[----:B------:R-:W-:Y:S01]  /*5fcb0*/  MOV R52, R50 ;  /* 0x0000003200347202 */ /* 0x000fe20000000f00 */
[----:B------:R-:W-:Y:S02]  /*5fcc0*/  IMAD.MOV.U32 R14, RZ, RZ, R15 ;  /* 0x000000ffff0e7224 */ /* 0x000fe400078e000f */
[----:B------:R-:W-:Y:S02]  /*5fcd0*/  IMAD.MOV.U32 R50, RZ, RZ, R57 ;  /* 0x000000ffff327224 */ /* 0x000fe400078e0039 */
[----:B------:R-:W-:Y:S02]  /*5fce0*/  IMAD.MOV.U32 R15, RZ, RZ, R16 ;  /* 0x000000ffff0f7224 */ /* 0x000fe400078e0010 */
.L_x_52275:
[----:B------:R-:W-:Y:S05]  /*5fcf0*/  BSYNC B1 ;  /* 0x0000000000017941 */ /* 0x000fea0003800000 */
.L_x_52273:
        /* <DEDUP_REMOVED lines=9> */
.L_x_52277:
[----:B------:R-:W-:Y:S01]  /*5fd90*/  MOV R35, R52 ;  /* 0x0000003400237202 */ /* 0x000fe20000000f00 */
[----:B------:R-:W-:Y:S02]  /*5fda0*/  IMAD.MOV.U32 R16, RZ, RZ, R14 ;  /* 0x000000ffff107224 */ /* 0x000fe400078e000e */
[----:B------:R-:W-:Y:S02]  /*5fdb0*/  IMAD.MOV.U32 R52, RZ, RZ, R59 ;  /* 0x000000ffff347224 */ /* 0x000fe400078e003b */
[----:B------:R-:W-:Y:S02]  /*5fdc0*/  IMAD.MOV.U32 R14, RZ, RZ, R13 ;  /* 0x000000ffff0e7224 */ /* 0x000fe400078e000d */
.L_x_52278:
[----:B------:R-:W-:Y:S05]  /*5fdd0*/  BSYNC B1 ;  /* 0x0000000000017941 */ /* 0x000fea0003800000 */
.L_x_52276:
        /* <DEDUP_REMOVED lines=9> */
.L_x_52280:
[----:B------:R-:W-:Y:S01]  /*5fe70*/  MOV R13, R35 ;  /* 0x00000023000d7202 */ /* 0x000fe20000000f00 */
[----:B------:R-:W-:Y:S02]  /*5fe80*/  IMAD.MOV.U32 R54, RZ, RZ, R16 ;  /* 0x000000ffff367224 */ /* 0x000fe400078e0010 */
[----:B------:R-:W-:Y:S02]  /*5fe90*/  IMAD.MOV.U32 R35, RZ, RZ, R12 ;  /* 0x000000ffff237224 */ /* 0x000fe400078e000c */
[----:B------:R-:W-:Y:S02]  /*5fea0*/  IMAD.MOV.U32 R16, RZ, RZ, R33 ;  /* 0x000000ffff107224 */ /* 0x000fe400078e0021 */
.L_x_52281:
[----:B------:R-:W-:Y:S05]  /*5feb0*/  BSYNC B1 ;  /* 0x0000000000017941 */ /* 0x000fea0003800000 */
.L_x_52279:
        /* <DEDUP_REMOVED lines=9> */
.L_x_52283:
[----:B------:R-:W-:Y:S01]  /*5ff50*/  MOV R33, R13 ;  /* 0x0000000d00217202 */ /* 0x000fe20000000f00 */
[----:B------:R-:W-:Y:S02]  /*5ff60*/  IMAD.MOV.U32 R12, RZ, RZ, R54 ;  /* 0x000000ffff0c7224 */ /* 0x000fe400078e0036 */
[----:B------:R-:W-:Y:S02]  /*5ff70*/  IMAD.MOV.U32 R13, RZ, RZ, R4 ;  /* 0x000000ffff0d7224 */ /* 0x000fe400078e0004 */
[----:B------:R-:W-:Y:S02]  /*5ff80*/  IMAD.MOV.U32 R54, RZ, RZ, R61 ;  /* 0x000000ffff367224 */ /* 0x000fe400078e003d */
.L_x_52284:
[----:B------:R-:W-:Y:S05]  /*5ff90*/  BSYNC B1 ;  /* 0x0000000000017941 */ /* 0x000fea0003800000 */
.L_x_52282:
        /* <DEDUP_REMOVED lines=9> */
.L_x_52286:
[----:B------:R-:W-:Y:S01]  /*60030*/  MOV R56, R33 ;  /* 0x0000002100387202 */ /* 0x000fe20000000f00 */
[----:B------:R-:W-:Y:S02]  /*60040*/  IMAD.MOV.U32 R4, RZ, RZ, R12 ;  /* 0x000000ffff047224 */ /* 0x000fe400078e000c */
[----:B------:R-:W-:Y:S02]  /*60050*/  IMAD.MOV.U32 R33, RZ, RZ, R20 ;  /* 0x000000ffff217224 */ /* 0x000fe400078e0014 */
[----:B------:R-:W-:Y:S02]  /*60060*/  IMAD.MOV.U32 R12, RZ, RZ, R5 ;  /* 0x000000ffff0c7224 */ /* 0x000fe400078e0005 */
.L_x_52287:
[----:B------:R-:W-:Y:S05]  /*60070*/  BSYNC B1 ;  /* 0x0000000000017941 */ /* 0x000fea0003800000 */
.L_x_52285:
        /* <DEDUP_REMOVED lines=9> */
.L_x_52289:
[----:B------:R-:W-:Y:S01]  /*60110*/  MOV R20, R56 ;  /* 0x0000003800147202 */ /* 0x000fe20000000f00 */
[----:B------:R-:W-:Y:S02]  /*60120*/  IMAD.MOV.U32 R5, RZ, RZ, R4 ;  /* 0x000000ffff057224 */ /* 0x000fe400078e0004 */
[----:B------:R-:W-:Y:S02]  /*60130*/  IMAD.MOV.U32 R56, RZ, RZ, R63 ;  /* 0x000000ffff387224 */ /* 0x000fe400078e003f */
[----:B------:R-:W-:Y:S02]  /*60140*/  IMAD.MOV.U32 R4, RZ, RZ, R7 ;  /* 0x000000ffff047224 */ /* 0x000fe400078e0007 */
.L_x_52290:
[----:B------:R-:W-:Y:S05]  /*60150*/  BSYNC B1 ;  /* 0x0000000000017941 */ /* 0x000fea0003800000 */
.L_x_52288:
        /* <DEDUP_REMOVED lines=9> */
.L_x_52292:
[----:B------:R-:W-:Y:S01]  /*601f0*/  MOV R45, R20 ;  /* 0x00000014002d7202 */ /* 0x000fe20000000f00 */
[----:B------:R-:W-:Y:S02]  /*60200*/  IMAD.MOV.U32 R7, RZ, RZ, R5 ;  /* 0x000000ffff077224 */ /* 0x000fe400078e0005 */
[----:B------:R-:W-:Y:S02]  /*60210*/  IMAD.MOV.U32 R20, RZ, RZ, R11 ;  /* 0x000000ffff147224 */ /* 0x000fe400078e000b */
[----:B------:R-:W-:Y:S02]  /*60220*/  IMAD.MOV.U32 R5, RZ, RZ, R32 ;  /* 0x000000ffff057224 */ /* 0x000fe400078e0020 */
.L_x_52293:
[----:B------:R-:W-:Y:S05]  /*60230*/  BSYNC B1 ;  /* 0x0000000000017941 */ /* 0x000fea0003800000 */
.L_x_52291:
        /* <DEDUP_REMOVED lines=9> */
.L_x_52295:
[----:B------:R-:W-:Y:S01]  /*602d0*/  MOV R47, R45 ;  /* 0x0000002d002f7202 */ /* 0x000fe20000000f00 */
[----:B------:R-:W-:Y:S02]  /*602e0*/  IMAD.MOV.U32 R11, RZ, RZ, R7 ;  /* 0x000000ffff0b7224 */ /* 0x000fe400078e0007 */
[----:B------:R-:W-:Y:S02]  /*602f0*/  IMAD.MOV.U32 R45, RZ, RZ, R34 ;  /* 0x000000ffff2d7224 */ /* 0x000fe400078e0022 */
[----:B------:R-:W-:Y:S02]  /*60300*/  IMAD.MOV.U32 R7, RZ, RZ, R22 ;  /* 0x000000ffff077224 */ /* 0x000fe400078e0016 */
.L_x_52296:
[----:B------:R-:W-:Y:S05]  /*60310*/  BSYNC B1 ;  /* 0x0000000000017941 */ /* 0x000fea0003800000 */
.L_x_52294:
        /* <DEDUP_REMOVED lines=9> */
.L_x_52298:
[----:B------:R-:W-:Y:S01]  /*603b0*/  MOV R32, R47 ;  /* 0x0000002f00207202 */ /* 0x000fe20000000f00 */
[----:B------:R-:W-:Y:S02]  /*603c0*/  IMAD.MOV.U32 R22, RZ, RZ, R11 ;  /* 0x000000ffff167224 */ /* 0x000fe400078e000b */
[----:B------:R-:W-:Y:S02]  /*603d0*/  IMAD.MOV.U32 R47, RZ, RZ, R44 ;  /* 0x000000ffff2f7224 */ /* 0x000fe400078e002c */
[----:B------:R-:W-:Y:S02]  /*603e0*/  IMAD.MOV.U32 R11, RZ, RZ, R18 ;  /* 0x000000ffff0b7224 */ /* 0x000fe400078e0012 */
.L_x_52299:
[----:B------:R-:W-:Y:S05]  /*603f0*/  BSYNC B1 ;  /* 0x0000000000017941 */ /* 0x000fea0003800000 */
.L_x_52297:
        /* <DEDUP_REMOVED lines=9> */
.L_x_52301:
[----:B------:R-:W-:Y:S01]  /*60490*/  MOV R49, R32 ;  /* 0x0000002000317202 */ /* 0x000fe20000000f00 */
[----:B------:R-:W-:Y:S02]  /*604a0*/  IMAD.MOV.U32 R18, RZ, RZ, R22 ;  /* 0x000000ffff127224 */ /* 0x000fe400078e0016 */
[----:B------:R-:W-:Y:S02]  /*604b0*/  IMAD.MOV.U32 R32, RZ, RZ, R21 ;  /* 0x000000ffff207224 */ /* 0x000fe400078e0015 */
[----:B------:R-:W-:Y:S02]  /*604c0*/  IMAD.MOV.U32 R22, RZ, RZ, R17 ;  /* 0x000000ffff167224 */ /* 0x000fe400078e0011 */
.L_x_52302:
[----:B------:R-:W-:Y:S05]  /*604d0*/  BSYNC B1 ;  /* 0x0000000000017941 */ /* 0x000fea0003800000 */
.L_x_52300:
        /* <DEDUP_REMOVED lines=9> */
.L_x_52304:
[----:B------:R-:W-:Y:S01]  /*60570*/  MOV R21, R49 ;  /* 0x0000003100157202 */ /* 0x000fe20000000f00 */
[----:B------:R-:W-:Y:S02]  /*60580*/  IMAD.MOV.U32 R17, RZ, RZ, R18 ;  /* 0x000000ffff117224 */ /* 0x000fe400078e0012 */
[----:B------:R-:W-:Y:S02]  /*60590*/  IMAD.MOV.U32 R49, RZ, RZ, R46 ;  /* 0x000000ffff317224 */ /* 0x000fe400078e002e */
[----:B------:R-:W-:Y:S02]  /*605a0*/  IMAD.MOV.U32 R18, RZ, RZ, R9 ;  /* 0x000000ffff127224 */ /* 0x000fe400078e0009 */
.L_x_52305:
[----:B------:R-:W-:Y:S05]  /*605b0*/  BSYNC B1 ;  /* 0x0000000000017941 */ /* 0x000fea0003800000 */
.L_x_52303:
        /* <DEDUP_REMOVED lines=9> */
.L_x_52307:
[----:B------:R-:W-:Y:S01]  /*60650*/  MOV R51, R21 ;  /* 0x0000001500337202 */ /* 0x000fe20000000f00 */
[----:B------:R-:W-:Y:S02]  /*60660*/  IMAD.MOV.U32 R9, RZ, RZ, R17 ;  /* 0x000000ffff097224 */ /* 0x000fe400078e0011 */
[----:B------:R-:W-:Y:S02]  /*60670*/  IMAD.MOV.U32 R21, RZ, RZ, R10 ;  /* 0x000000ffff157224 */ /* 0x000fe400078e000a */
[----:B------:R-:W-:Y:S02]  /*60680*/  IMAD.MOV.U32 R17, RZ, RZ, R6 ;  /* 0x000000ffff117224 */ /* 0x000fe400078e0006 */
.L_x_52308:
[----:B------:R-:W-:Y:S05]  /*60690*/  BSYNC B1 ;  /* 0x0000000000017941 */ /* 0x000fea0003800000 */
.L_x_52306:
        /* <DEDUP_REMOVED lines=9> */
.L_x_52310:
[----:B------:R-:W-:Y:S01]  /*60730*/  MOV R10, R51 ;  /* 0x00000033000a7202 */ /* 0x000fe20000000f00 */
[----:B------:R-:W-:Y:S02]  /*60740*/  IMAD.MOV.U32 R6, RZ, RZ, R9 ;  /* 0x000000ffff067224 */ /* 0x000fe400078e0009 */
[----:B------:R-:W-:Y:S02]  /*60750*/  IMAD.MOV.U32 R51, RZ, RZ, R48 ;  /* 0x000000ffff337224 */ /* 0x000fe400078e0030 */
[----:B------:R-:W-:Y:S02]  /*60760*/  IMAD.MOV.U32 R9, RZ, RZ, R8 ;  /* 0x000000ffff097224 */ /* 0x000fe400078e0008 */
.L_x_52311:
[----:B------:R-:W-:Y:S05]  /*60770*/  BSYNC B1 ;  /* 0x0000000000017941 */ /* 0x000fea0003800000 */
.L_x_52309:
        /* <DEDUP_REMOVED lines=16> */
.L_x_52313:
[----:B------:R-:W-:Y:S02]  /*60880*/  IMAD.MOV.U32 R25, RZ, RZ, R19 ;  /* 0x000000ffff197224 */ /* 0x000fe400078e0013 */
[----:B------:R-:W-:Y:S02]  /*60890*/  IMAD.MOV.U32 R8, RZ, RZ, R71 ;  /* 0x000000ffff087224 */ /* 0x000fe400078e0047 */
[----:B------:R-:W-:Y:S02]  /*608a0*/  IMAD.MOV.U32 R19, RZ, RZ, R36 ;  /* 0x000000ffff137224 */ /* 0x000fe400078e0024 */
[----:B------:R-:W-:Y:S02]  /*608b0*/  IMAD.MOV.U32 R71, RZ, RZ, R24 ;  /* 0x000000ffff477224 */ /* 0x000fe400078e0018 */
.L_x_52314:
[----:B------:R-:W-:Y:S05]  /*608c0*/  BSYNC B1 ;  /* 0x0000000000017941 */ /* 0x000fea0003800000 */
.L_x_52312:
        /* <DEDUP_REMOVED lines=9> */
.L_x_52316:
[----:B------:R-:W-:Y:S02]  /*60960*/  IMAD.MOV.U32 R53, RZ, RZ, R25 ;  /* 0x000000ffff357224 */ /* 0x000fe400078e0019 */
[----:B------:R-:W-:Y:S02]  /*60970*/  IMAD.MOV.U32 R37, RZ, RZ, R8 ;  /* 0x000000ffff257224 */ /* 0x000fe400078e0008 */
[----:B------:R-:W-:Y:S02]  /*60980*/  IMAD.MOV.U32 R25, RZ, RZ, R50 ;  /* 0x000000ffff197224 */ /* 0x000fe400078e0032 */
[----:B------:R-:W-:Y:S02]  /*60990*/  IMAD.MOV.U32 R8, RZ, RZ, R15 ;  /* 0x000000ffff087224 */ /* 0x000fe400078e000f */
.L_x_52317:
[----:B------:R-:W-:Y:S05]  /*609a0*/  BSYNC B1 ;  /* 0x0000000000017941 */ /* 0x000fea0003800000 */
.L_x_52315:
        /* <DEDUP_REMOVED lines=9> */
.L_x_52319:
[----:B------:R-:W-:Y:S02]  /*60a40*/  IMAD.MOV.U32 R24, RZ, RZ, R53 ;  /* 0x000000ffff187224 */ /* 0x000fe400078e0035 */
[----:B------:R-:W-:Y:S02]  /*60a50*/  IMAD.MOV.U32 R15, RZ, RZ, R37 ;  /* 0x000000ffff0f7224 */ /* 0x000fe400078e0025 */
[----:B------:R-:W-:Y:S02]  /*60a60*/  IMAD.MOV.U32 R53, RZ, RZ, R52 ;  /* 0x000000ffff357224 */ /* 0x000fe400078e0034 */
[----:B------:R-:W-:Y:S02]  /*60a70*/  IMAD.MOV.U32 R37, RZ, RZ, R14 ;  /* 0x000000ffff257224 */ /* 0x000fe400078e000e */
.L_x_52320:
[----:B------:R-:W-:Y:S05]  /*60a80*/  BSYNC B1 ;  /* 0x0000000000017941 */ /* 0x000fea0003800000 */
.L_x_52318:
        /* <DEDUP_REMOVED lines=9> */
.L_x_52322:
[----:B------:R-:W-:Y:S02]  /*60b20*/  IMAD.MOV.U32 R14, RZ, RZ, R24 ;  /* 0x000000ffff0e7224 */ /* 0x000fe400078e0018 */
[----:B------:R-:W-:Y:S02]  /*60b30*/  IMAD.MOV.U32 R55, RZ, RZ, R15 ;  /* 0x000000ffff377224 */ /* 0x000fe400078e000f */
[----:B------:R-:W-:Y:S02]  /*60b40*/  IMAD.MOV.U32 R24, RZ, RZ, R35 ;  /* 0x000000ffff187224 */ /* 0x000fe400078e0023 */
[----:B------:R-:W-:Y:S02]  /*60b50*/  IMAD.MOV.U32 R15, RZ, RZ, R16 ;  /* 0x000000ffff0f7224 */ /* 0x000fe400078e0010 */
.L_x_52323:
[----:B------:R-:W-:Y:S05]  /*60b60*/  BSYNC B1 ;  /* 0x0000000000017941 */ /* 0x000fea0003800000 */
.L_x_52321:
        /* <DEDUP_REMOVED lines=9> */
.L_x_52325:
[----:B------:R-:W-:Y:S02]  /*60c00*/  IMAD.MOV.U32 R16, RZ, RZ, R14 ;  /* 0x000000ffff107224 */ /* 0x000fe400078e000e */
[----:B------:R-:W-:Y:S02]  /*60c10*/  IMAD.MOV.U32 R35, RZ, RZ, R55 ;  /* 0x000000ffff237224 */ /* 0x000fe400078e0037 */
[----:B------:R-:W-:Y:S02]  /*60c20*/  IMAD.MOV.U32 R14, RZ, RZ, R13 ;  /* 0x000000ffff0e7224 */ /* 0x000fe400078e000d */
[----:B------:R-:W-:Y:S02]  /*60c30*/  IMAD.MOV.U32 R55, RZ, RZ, R54 ;  /* 0x000000ffff377224 */ /* 0x000fe400078e0036 */
.L_x_52326:
[----:B------:R-:W-:Y:S05]  /*60c40*/  BSYNC B1 ;  /* 0x0000000000017941 */ /* 0x000fea0003800000 */
.L_x_52324:
        /* <DEDUP_REMOVED lines=9> */
.L_x_52328:
[----:B------:R-:W-:Y:S02]  /*60ce0*/  IMAD.MOV.U32 R57, RZ, RZ, R16 ;  /* 0x000000ffff397224 */ /* 0x000fe400078e0010 */
[----:B------:R-:W-:Y:S02]  /*60cf0*/  IMAD.MOV.U32 R13, RZ, RZ, R35 ;  /* 0x000000ffff0d7224 */ /* 0x000fe400078e0023 */
[----:B------:R-:W-:Y:S02]  /*60d00*/  IMAD.MOV.U32 R16, RZ, RZ, R33 ;  /* 0x000000ffff107224 */ /* 0x000fe400078e0021 */
[----:B------:R-:W-:Y:S02]  /*60d10*/  IMAD.MOV.U32 R35, RZ, RZ, R12 ;  /* 0x000000ffff237224 */ /* 0x000fe400078e000c */
.L_x_52329:
[----:B------:R-:W-:Y:S05]  /*60d20*/  BSYNC B1 ;  /* 0x0000000000017941 */ /* 0x000fea0003800000 */
.L_x_52327:
        /* <DEDUP_REMOVED lines=9> */
.L_x_52331:
[----:B------:R-:W-:Y:S02]  /*60dc0*/  IMAD.MOV.U32 R33, RZ, RZ, R57 ;  /* 0x000000ffff217224 */ /* 0x000fe400078e0039 */
[----:B------:R-:W-:Y:S02]  /*60dd0*/  IMAD.MOV.U32 R12, RZ, RZ, R13 ;  /* 0x000000ffff0c7224 */ /* 0x000fe400078e000d */
[----:B------:R-:W-:Y:S02]  /*60de0*/  IMAD.MOV.U32 R57, RZ, RZ, R56 ;  /* 0x000000ffff397224 */ /* 0x000fe400078e0038 */
[----:B------:R-:W-:Y:S02]  /*60df0*/  IMAD.MOV.U32 R13, RZ, RZ, R4 ;  /* 0x000000ffff0d7224 */ /* 0x000fe400078e0004 */
.L_x_52332:
[----:B------:R-:W-:Y:S05]  /*60e00*/  BSYNC B1 ;  /* 0x0000000000017941 */ /* 0x000fea0003800000 */
.L_x_52330:
        /* <DEDUP_REMOVED lines=9> */
.L_x_52334:
[----:B------:R-:W-:Y:S02]  /*60ea0*/  IMAD.MOV.U32 R34, RZ, RZ, R33 ;  /* 0x000000ffff227224 */ /* 0x000fe400078e0021 */
[----:B------:R-:W-:Y:S02]  /*60eb0*/  IMAD.MOV.U32 R4, RZ, RZ, R12 ;  /* 0x000000ffff047224 */ /* 0x000fe400078e000c */
[----:B------:R-:W-:Y:S02]  /*60ec0*/  IMAD.MOV.U32 R33, RZ, RZ, R20 ;  /* 0x000000ffff217224 */ /* 0x000fe400078e0014 */
[----:B------:R-:W-:Y:S02]  /*60ed0*/  IMAD.MOV.U32 R12, RZ, RZ, R5 ;  /* 0x000000ffff0c7224 */ /* 0x000fe400078e0005 */
.L_x_52335:
[----:B------:R-:W-:Y:S05]  /*60ee0*/  BSYNC B1 ;  /* 0x0000000000017941 */ /* 0x000fea0003800000 */
.L_x_52333:
        /* <DEDUP_REMOVED lines=9> */
.L_x_52337:
[----:B------:R-:W-:Y:S02]  /*60f80*/  IMAD.MOV.U32 R36, RZ, RZ, R34 ;  /* 0x000000ffff247224 */ /* 0x000fe400078e0022 */
[----:B------:R-:W-:Y:S02]  /*60f90*/  IMAD.MOV.U32 R20, RZ, RZ, R4 ;  /* 0x000000ffff147224 */ /* 0x000fe400078e0004 */
[----:B------:R-:W-:Y:S02]  /*60fa0*/  IMAD.MOV.U32 R34, RZ, RZ, R45 ;  /* 0x000000ffff227224 */ /* 0x000fe400078e002d */
[----:B------:R-:W-:Y:S02]  /*60fb0*/  IMAD.MOV.U32 R4, RZ, RZ, R7 ;  /* 0x000000ffff047224 */ /* 0x000fe400078e0007 */
.L_x_52338:
[----:B------:R-:W-:Y:S05]  /*60fc0*/  BSYNC B1 ;  /* 0x0000000000017941 */ /* 0x000fea0003800000 */
.L_x_52336:
        /* <DEDUP_REMOVED lines=9> */
.L_x_52340:
[----:B------:R-:W-:Y:S02]  /*61060*/  IMAD.MOV.U32 R7, RZ, RZ, R36 ;  /* 0x000000ffff077224 */ /* 0x000fe400078e0024 */
[----:B------:R-:W-:Y:S02]  /*61070*/  IMAD.MOV.U32 R5, RZ, RZ, R20 ;  /* 0x000000ffff057224 */ /* 0x000fe400078e0014 */
[----:B------:R-:W-:Y:S02]  /*61080*/  IMAD.MOV.U32 R36, RZ, RZ, R47 ;  /* 0x000000ffff247224 */ /* 0x000fe400078e002f */
[----:B------:R-:W-:Y:S02]  /*61090*/  IMAD.MOV.U32 R20, RZ, RZ, R11 ;  /* 0x000000ffff147224 */ /* 0x000fe400078e000b */
.L_x_52341:
[----:B------:R-:W-:Y:S05]  /*610a0*/  BSYNC B1 ;  /* 0x0000000000017941 */ /* 0x000fea0003800000 */
.L_x_52339:
        /* <DEDUP_REMOVED lines=9> */
.L_x_52343:
[----:B------:R-:W-:Y:S02]  /*61140*/  IMAD.MOV.U32 R44, RZ, RZ, R7 ;  /* 0x000000ffff2c7224 */ /* 0x000fe400078e0007 */
[----:B------:R-:W-:Y:S02]  /*61150*/  IMAD.MOV.U32 R11, RZ, RZ, R5 ;  /* 0x000000ffff0b7224 */ /* 0x000fe400078e0005 */
[----:B------:R-:W-:Y:S02]  /*61160*/  IMAD.MOV.U32 R7, RZ, RZ, R32 ;  /* 0x000000ffff077224 */ /* 0x000fe400078e0020 */
[----:B------:R-:W-:Y:S02]  /*61170*/  IMAD.MOV.U32 R5, RZ, RZ, R22 ;  /* 0x000000ffff057224 */ /* 0x000fe400078e0016 */
.L_x_52344:
[----:B------:R-:W-:Y:S05]  /*61180*/  BSYNC B1 ;  /* 0x0000000000017941 */ /* 0x000fea0003800000 */
.L_x_52342:
        /* <DEDUP_REMOVED lines=9> */
.L_x_52346:
[----:B------:R-:W-:Y:S02]  /*61220*/  IMAD.MOV.U32 R32, RZ, RZ, R44 ;  /* 0x000000ffff207224 */ /* 0x000fe400078e002c */
[----:B------:R-:W-:Y:S02]  /*61230*/  IMAD.MOV.U32 R22, RZ, RZ, R11 ;  /* 0x000000ffff167224 */ /* 0x000fe400078e000b */
[----:B------:R-:W-:Y:S02]  /*61240*/  IMAD.MOV.U32 R44, RZ, RZ, R49 ;  /* 0x000000ffff2c7224 */ /* 0x000fe400078e0031 */
[----:B------:R-:W-:Y:S02]  /*61250*/  IMAD.MOV.U32 R11, RZ, RZ, R18 ;  /* 0x000000ffff0b7224 */ /* 0x000fe400078e0012 */
.L_x_52347:
[----:B------:R-:W-:Y:S05]  /*61260*/  BSYNC B1 ;  /* 0x0000000000017941 */ /* 0x000fea0003800000 */
.L_x_52345:
        /* <DEDUP_REMOVED lines=9> */
.L_x_52349:
[----:B------:R-:W-:Y:S02]  /*61300*/  IMAD.MOV.U32 R46, RZ, RZ, R32 ;  /* 0x000000ffff2e7224 */ /* 0x000fe400078e0020 */
[----:B------:R-:W-:Y:S02]  /*61310*/  IMAD.MOV.U32 R18, RZ, RZ, R22 ;  /* 0x000000ffff127224 */ /* 0x000fe400078e0016 */
[----:B------:R-:W-:Y:S02]  /*61320*/  IMAD.MOV.U32 R32, RZ, RZ, R21 ;  /* 0x000000ffff207224 */ /* 0x000fe400078e0015 */
[----:B------:R-:W-:Y:S02]  /*61330*/  IMAD.MOV.U32 R22, RZ, RZ, R17 ;  /* 0x000000ffff167224 */ /* 0x000fe400078e0011 */
.L_x_52350:
[----:B------:R-:W-:Y:S05]  /*61340*/  BSYNC B1 ;  /* 0x0000000000017941 */ /* 0x000fea0003800000 */
.L_x_52348:
        /* <DEDUP_REMOVED lines=9> */
.L_x_52352:
[----:B------:R-:W-:Y:S02]  /*613e0*/  IMAD.MOV.U32 R21, RZ, RZ, R46 ;  /* 0x000000ffff157224 */ /* 0x000fe400078e002e */
[----:B------:R-:W-:Y:S02]  /*613f0*/  IMAD.MOV.U32 R17, RZ, RZ, R18 ;  /* 0x000000ffff117224 */ /* 0x000fe400078e0012 */
[----:B------:R-:W-:Y:S02]  /*61400*/  IMAD.MOV.U32 R46, RZ, RZ, R51 ;  /* 0x000000ffff2e7224 */ /* 0x000fe400078e0033 */
[----:B------:R-:W-:Y:S02]  /*61410*/  IMAD.MOV.U32 R18, RZ, RZ, R9 ;  /* 0x000000ffff127224 */ /* 0x000fe400078e0009 */
.L_x_52353:
[----:B------:R-:W-:Y:S05]  /*61420*/  BSYNC B1 ;  /* 0x0000000000017941 */ /* 0x000fea0003800000 */
.L_x_52351:
        /* <DEDUP_REMOVED lines=9> */
.L_x_52355:
[----:B------:R-:W-:Y:S02]  /*614c0*/  IMAD.MOV.U32 R45, RZ, RZ, R21 ;  /* 0x000000ffff2d7224 */ /* 0x000fe400078e0015 */
[----:B------:R-:W-:Y:S02]  /*614d0*/  IMAD.MOV.U32 R9, RZ, RZ, R17 ;  /* 0x000000ffff097224 */ /* 0x000fe400078e0011 */
[----:B------:R-:W-:Y:S02]  /*614e0*/  IMAD.MOV.U32 R21, RZ, RZ, R10 ;  /* 0x000000ffff157224 */ /* 0x000fe400078e000a */
[----:B------:R-:W-:Y:S02]  /*614f0*/  IMAD.MOV.U32 R17, RZ, RZ, R6 ;  /* 0x000000ffff117224 */ /* 0x000fe400078e0006 */
.L_x_52356:
[----:B------:R-:W-:Y:S05]  /*61500*/  BSYNC B1 ;  /* 0x0000000000017941 */ /* 0x000fea0003800000 */
.L_x_52354:
        /* <DEDUP_REMOVED lines=16> */
.L_x_52358:
[----:B------:R-:W-:Y:S01]  /*61610*/  IMAD.MOV.U32 R10, RZ, RZ, R19 ;  /* 0x000000ffff0a7224 */ /* 0x000fe200078e0013 */
[----:B------:R-:W-:Y:S01]  /*61620*/  MOV R19, R25 ;  /* 0x0000001900137202 */ /* 0x000fe20000000f00 */
[----:B------:R-:W-:Y:S02]  /*61630*/  IMAD.MOV.U32 R6, RZ, RZ, R71 ;  /* 0x000000ffff067224 */ /* 0x000fe400078e0047 */
[----:B------:R-:W-:Y:S02]  /*61640*/  IMAD.MOV.U32 R71, RZ, RZ, R8 ;  /* 0x000000ffff477224 */ /* 0x000fe400078e0008 */
.L_x_52359:
[----:B------:R-:W-:Y:S05]  /*61650*/  BSYNC B1 ;  /* 0x0000000000017941 */ /* 0x000fea0003800000 */
.L_x_52357:
        /* <DEDUP_REMOVED lines=9> */
.L_x_52361:
[----:B------:R-:W-:Y:S01]  /*616f0*/  IMAD.MOV.U32 R25, RZ, RZ, R10 ;  /* 0x000000ffff197224 */ /* 0x000fe200078e000a */
[----:B------:R-:W-:Y:S01]  /*61700*/  MOV R10, R53 ;  /* 0x00000035000a7202 */ /* 0x000fe20000000f00 */
[----:B------:R-:W-:Y:S02]  /*61710*/  IMAD.MOV.U32 R8, RZ, RZ, R6 ;  /* 0x000000ffff087224 */ /* 0x000fe400078e0006 */
[----:B------:R-:W-:Y:S02]  /*61720*/  IMAD.MOV.U32 R6, RZ, RZ, R37 ;  /* 0x000000ffff067224 */ /* 0x000fe400078e0025 */
.L_x_52362:
[----:B------:R-:W-:Y:S05]  /*61730*/  BSYNC B1 ;  /* 0x0000000000017941 */ /* 0x000fea0003800000 */
.L_x_52360:
        /* <DEDUP_REMOVED lines=9> */
.L_x_52364:
[----:B------:R-:W-:Y:S01]  /*617d0*/  IMAD.MOV.U32 R37, RZ, RZ, R25 ;  /* 0x000000ffff257224 */ /* 0x000fe200078e0019 */
[----:B------:R-:W-:Y:S01]  /*617e0*/  MOV R25, R24 ;  /* 0x0000001800197202 */ /* 0x000fe20000000f00 */
[----:B------:R-:W-:Y:S02]  /*617f0*/  IMAD.MOV.U32 R26, RZ, RZ, R8 ;  /* 0x000000ffff1a7224 */ /* 0x000fe400078e0008 */
[----:B------:R-:W-:Y:S02]  /*61800*/  IMAD.MOV.U32 R8, RZ, RZ, R15 ;  /* 0x000000ffff087224 */ /* 0x000fe400078e000f */
.L_x_52365:
[----:B------:R-:W-:Y:S05]  /*61810*/  BSYNC B1 ;  /* 0x0000000000017941 */ /* 0x000fea0003800000 */
.L_x_52363:
        /* <DEDUP_REMOVED lines=9> */
.L_x_52367:
[----:B------:R-:W-:Y:S01]  /*618b0*/  IMAD.MOV.U32 R15, RZ, RZ, R37 ;  /* 0x000000ffff0f7224 */ /* 0x000fe200078e0025 */
[----:B------:R-:W-:Y:S01]  /*618c0*/  MOV R37, R14 ;  /* 0x0000000e00257202 */ /* 0x000fe20000000f00 */
[----:B------:R-:W-:Y:S02]  /*618d0*/  IMAD.MOV.U32 R24, RZ, RZ, R26 ;  /* 0x000000ffff187224 */ /* 0x000fe400078e001a */
[----:B------:R-:W-:Y:S02]  /*618e0*/  IMAD.MOV.U32 R26, RZ, RZ, R55 ;  /* 0x000000ffff1a7224 */ /* 0x000fe400078e0037 */
.L_x_52368:
[----:B------:R-:W-:Y:S05]  /*618f0*/  BSYNC B1 ;  /* 0x0000000000017941 */ /* 0x000fea0003800000 */
.L_x_52366:
        /* <DEDUP_REMOVED lines=9> */
.L_x_52370:
[----:B------:R-:W-:Y:S01]  /*61990*/  IMAD.MOV.U32 R38, RZ, RZ, R15 ;  /* 0x000000ffff267224 */ /* 0x000fe200078e000f */
[----:B------:R-:W-:Y:S01]  /*619a0*/  MOV R15, R16 ;  /* 0x00000010000f7202 */ /* 0x000fe20000000f00 */
[----:B------:R-:W-:Y:S02]  /*619b0*/  IMAD.MOV.U32 R14, RZ, RZ, R24 ;  /* 0x000000ffff0e7224 */ /* 0x000fe400078e0018 */
[----:B------:R-:W-:Y:S02]  /*619c0*/  IMAD.MOV.U32 R24, RZ, RZ, R35 ;  /* 0x000000ffff187224 */ /* 0x000fe400078e0023 */
.L_x_52371:
[----:B------:R-:W-:Y:S05]  /*619d0*/  BSYNC B1 ;  /* 0x0000000000017941 */ /* 0x000fea0003800000 */
.L_x_52369:
        /* <DEDUP_REMOVED lines=9> */
.L_x_52373:
[----:B------:R-:W-:Y:S01]  /*61a70*/  IMAD.MOV.U32 R16, RZ, RZ, R38 ;  /* 0x000000ffff107224 */ /* 0x000fe200078e0026 */
[----:B------:R-:W-:Y:S01]  /*61a80*/  MOV R38, R57 ;  /* 0x0000003900267202 */ /* 0x000fe20000000f00 */
[----:B------:R-:W-:Y:S02]  /*61a90*/  IMAD.MOV.U32 R35, RZ, RZ, R14 ;  /* 0x000000ffff237224 */ /* 0x000fe400078e000e */
[----:B------:R-:W-:Y:S02]  /*61aa0*/  IMAD.MOV.U32 R14, RZ, RZ, R13 ;  /* 0x000000ffff0e7224 */ /* 0x000fe400078e000d */
.L_x_52374:
[----:B------:R-:W-:Y:S05]  /*61ab0*/  BSYNC B1 ;  /* 0x0000000000017941 */ /* 0x000fea0003800000 */
.L_x_52372:
        /* <DEDUP_REMOVED lines=9> */
.L_x_52376:
[----:B------:R-:W-:Y:S01]  /*61b50*/  IMAD.MOV.U32 R47, RZ, RZ, R16 ;  /* 0x000000ffff2f7224 */ /* 0x000fe200078e0010 */
[----:B------:R-:W-:Y:S01]  /*61b60*/  MOV R16, R33 ;  /* 0x0000002100107202 */ /* 0x000fe20000000f00 */
[----:B------:R-:W-:Y:S02]  /*61b70*/  IMAD.MOV.U32 R13, RZ, RZ, R35 ;  /* 0x000000ffff0d7224 */ /* 0x000fe400078e0023 */
[----:B------:R-:W-:Y:S02]  /*61b80*/  IMAD.MOV.U32 R35, RZ, RZ, R12 ;  /* 0x000000ffff237224 */ /* 0x000fe400078e000c */
.L_x_52377:
[----:B------:R-:W-:Y:S05]  /*61b90*/  BSYNC B1 ;  /* 0x0000000000017941 */ /* 0x000fea0003800000 */
.L_x_52375:
        /* <DEDUP_REMOVED lines=9> */
.L_x_52379:
[----:B------:R-:W-:Y:S01]  /*61c30*/  IMAD.MOV.U32 R49, RZ, RZ, R47 ;  /* 0x000000ffff317224 */ /* 0x000fe200078e002f */
[----:B------:R-:W-:Y:S01]  /*61c40*/  MOV R47, R34 ;  /* 0x00000022002f7202 */ /* 0x000fe20000000f00 */
[----:B------:R-:W-:Y:S02]  /*61c50*/  IMAD.MOV.U32 R33, RZ, RZ, R13 ;  /* 0x000000ffff217224 */ /* 0x000fe400078e000d */
[----:B------:R-:W-:Y:S02]  /*61c60*/  IMAD.MOV.U32 R13, RZ, RZ, R4 ;  /* 0x000000ffff0d7224 */ /* 0x000fe400078e0004 */
.L_x_52380:
[----:B------:R-:W-:Y:S05]  /*61c70*/  BSYNC B1 ;  /* 0x0000000000017941 */ /* 0x000fea0003800000 */
.L_x_52378:
        /* <DEDUP_REMOVED lines=9> */
.L_x_52382:
[----:B------:R-:W-:Y:S01]  /*61d10*/  IMAD.MOV.U32 R12, RZ, RZ, R49 ;  /* 0x000000ffff0c7224 */ /* 0x000fe200078e0031 */
[----:B------:R-:W-:Y:S01]  /*61d20*/  MOV R49, R36 ;  /* 0x0000002400317202 */ /* 0x000fe20000000f00 */
[----:B------:R-:W-:Y:S02]  /*61d30*/  IMAD.MOV.U32 R4, RZ, RZ, R33 ;  /* 0x000000ffff047224 */ /* 0x000fe400078e0021 */
[----:B------:R-:W-:Y:S02]  /*61d40*/  IMAD.MOV.U32 R33, RZ, RZ, R20 ;  /* 0x000000ffff217224 */ /* 0x000fe400078e0014 */
.L_x_52383:
[----:B------:R-:W-:Y:S05]  /*61d50*/  BSYNC B1 ;  /* 0x0000000000017941 */ /* 0x000fea0003800000 */
.L_x_52381:
        /* <DEDUP_REMOVED lines=9> */
.L_x_52385:
[----:B------:R-:W-:Y:S01]  /*61df0*/  IMAD.MOV.U32 R51, RZ, RZ, R12 ;  /* 0x000000ffff337224 */ /* 0x000fe200078e000c */
[----:B------:R-:W-:Y:S01]  /*61e00*/  MOV R12, R7 ;  /* 0x00000007000c7202 */ /* 0x000fe20000000f00 */
[----:B------:R-:W-:Y:S02]  /*61e10*/  IMAD.MOV.U32 R20, RZ, RZ, R4 ;  /* 0x000000ffff147224 */ /* 0x000fe400078e0004 */
[----:B------:R-:W-:Y:S02]  /*61e20*/  IMAD.MOV.U32 R4, RZ, RZ, R5 ;  /* 0x000000ffff047224 */ /* 0x000fe400078e0005 */
.L_x_52386:
[----:B------:R-:W-:Y:S05]  /*61e30*/  BSYNC B1 ;  /* 0x0000000000017941 */ /* 0x000fea0003800000 */
.L_x_52384:
        /* <DEDUP_REMOVED lines=9> */
.L_x_52388:
[----:B------:R-:W-:Y:S01]  /*61ed0*/  IMAD.MOV.U32 R7, RZ, RZ, R51 ;  /* 0x000000ffff077224 */ /* 0x000fe200078e0033 */
[----:B------:R-:W-:Y:S01]  /*61ee0*/  MOV R51, R44 ;  /* 0x0000002c00337202 */ /* 0x000fe20000000f00 */
[----:B------:R-:W-:Y:S02]  /*61ef0*/  IMAD.MOV.U32 R5, RZ, RZ, R20 ;  /* 0x000000ffff057224 */ /* 0x000fe400078e0014 */
[----:B------:R-:W-:Y:S02]  /*61f00*/  IMAD.MOV.U32 R20, RZ, RZ, R11 ;  /* 0x000000ffff147224 */ /* 0x000fe400078e000b */
.L_x_52389:
[----:B------:R-:W-:Y:S05]  /*61f10*/  BSYNC B1 ;  /* 0x0000000000017941 */ /* 0x000fea0003800000 */
.L_x_52387:
        /* <DEDUP_REMOVED lines=9> */
.L_x_52391:
[----:B------:R-:W-:Y:S01]  /*61fb0*/  IMAD.MOV.U32 R53, RZ, RZ, R7 ;  /* 0x000000ffff357224 */ /* 0x000fe200078e0007 */
[----:B------:R-:W-:Y:S01]  /*61fc0*/  MOV R7, R32 ;  /* 0x0000002000077202 */ /* 0x000fe20000000f00 */
[----:B------:R-:W-:Y:S02]  /*61fd0*/  IMAD.MOV.U32 R11, RZ, RZ, R5 ;  /* 0x000000ffff0b7224 */ /* 0x000fe400078e0005 */
[----:B------:R-:W-:Y:S02]  /*61fe0*/  IMAD.MOV.U32 R5, RZ, RZ, R22 ;  /* 0x000000ffff057224 */ /* 0x000fe400078e0016 */
.L_x_52392:
[----:B------:R-:W-:Y:S05]  /*61ff0*/  BSYNC B1 ;  /* 0x0000000000017941 */ /* 0x000fea0003800000 */
.L_x_52390:
        /* <DEDUP_REMOVED lines=9> */
.L_x_52394:
[----:B------:R-:W-:Y:S01]  /*62090*/  IMAD.MOV.U32 R32, RZ, RZ, R53 ;  /* 0x000000ffff207224 */ /* 0x000fe200078e0035 */
[----:B------:R-:W-:Y:S01]  /*620a0*/  MOV R53, R46 ;  /* 0x0000002e00357202 */ /* 0x000fe20000000f00 */
[----:B------:R-:W-:Y:S02]  /*620b0*/  IMAD.MOV.U32 R22, RZ, RZ, R11 ;  /* 0x000000ffff167224 */ /* 0x000fe400078e000b */
[----:B------:R-:W-:Y:S02]  /*620c0*/  IMAD.MOV.U32 R11, RZ, RZ, R18 ;  /* 0x000000ffff0b7224 */ /* 0x000fe400078e0012 */
.L_x_52395:
[----:B------:R-:W-:Y:S05]  /*620d0*/  BSYNC B1 ;  /* 0x0000000000017941 */ /* 0x000fea0003800000 */
.L_x_52393:
        /* <DEDUP_REMOVED lines=9> */
.L_x_52397:
[----:B------:R-:W-:Y:S01]  /*62170*/  IMAD.MOV.U32 R34, RZ, RZ, R32 ;  /* 0x000000ffff227224 */ /* 0x000fe200078e0020 */
[----:B------:R-:W-:Y:S01]  /*62180*/  MOV R32, R21 ;  /* 0x0000001500207202 */ /* 0x000fe20000000f00 */
[----:B------:R-:W-:Y:S02]  /*62190*/  IMAD.MOV.U32 R18, RZ, RZ, R22 ;  /* 0x000000ffff127224 */ /* 0x000fe400078e0016 */
[----:B------:R-:W-:Y:S02]  /*621a0*/  IMAD.MOV.U32 R22, RZ, RZ, R17 ;  /* 0x000000ffff167224 */ /* 0x000fe400078e0011 */
.L_x_52398:
[----:B------:R-:W-:Y:S05]  /*621b0*/  BSYNC B1 ;  /* 0x0000000000017941 */ /* 0x000fea0003800000 */
.L_x_52396:
        /* <DEDUP_REMOVED lines=9> */
.L_x_52400:
[----:B------:R-:W-:Y:S01]  /*62250*/  IMAD.MOV.U32 R21, RZ, RZ, R34 ;  /* 0x000000ffff157224 */ /* 0x000fe200078e0022 */
[----:B------:R-:W-:Y:S01]  /*62260*/  MOV R34, R45 ;  /* 0x0000002d00227202 */ /* 0x000fe20000000f00 */
[----:B------:R-:W-:Y:S02]  /*62270*/  IMAD.MOV.U32 R17, RZ, RZ, R18 ;  /* 0x000000ffff117224 */ /* 0x000fe400078e0012 */
[----:B------:R-:W-:Y:S02]  /*62280*/  IMAD.MOV.U32 R18, RZ, RZ, R9 ;  /* 0x000000ffff127224 */ /* 0x000fe400078e0009 */
.L_x_52401:
[----:B------:R-:W-:Y:S05]  /*62290*/  BSYNC B1 ;  /* 0x0000000000017941 */ /* 0x000fea0003800000 */
.L_x_52399:
        /* <DEDUP_REMOVED lines=16> */
.L_x_52403:
[----:B------:R-:W-:Y:S01]  /*623a0*/  MOV R36, R19 ;  /* 0x0000001300247202 */ /* 0x000fe20000000f00 */
[----:B------:R-:W-:Y:S02]  /*623b0*/  IMAD.MOV.U32 R9, RZ, RZ, R71 ;  /* 0x000000ffff097224 */ /* 0x000fe400078e0047 */
[----:B------:R-:W-:Y:S02]  /*623c0*/  IMAD.MOV.U32 R19, RZ, RZ, R10 ;  /* 0x000000ffff137224 */ /* 0x000fe400078e000a */
[----:B------:R-:W-:Y:S02]  /*623d0*/  IMAD.MOV.U32 R71, RZ, RZ, R6 ;  /* 0x000000ffff477224 */ /* 0x000fe400078e0006 */
.L_x_52404:
[----:B------:R-:W-:Y:S05]  /*623e0*/  BSYNC B1 ;  /* 0x0000000000017941 */ /* 0x000fea0003800000 */
.L_x_52402:
        /* <DEDUP_REMOVED lines=9> */
.L_x_52406:
[----:B------:R-:W-:Y:S01]  /*62480*/  MOV R6, R36 ;  /* 0x0000002400067202 */ /* 0x000fe20000000f00 */
[----:B------:R-:W-:Y:S02]  /*62490*/  IMAD.MOV.U32 R27, RZ, RZ, R9 ;  /* 0x000000ffff1b7224 */ /* 0x000fe400078e0009 */
[----:B------:R-:W-:Y:S02]  /*624a0*/  IMAD.MOV.U32 R36, RZ, RZ, R25 ;  /* 0x000000ffff247224 */ /* 0x000fe400078e0019 */
[----:B------:R-:W-:Y:S02]  /*624b0*/  IMAD.MOV.U32 R9, RZ, RZ, R8 ;  /* 0x000000ffff097224 */ /* 0x000fe400078e0008 */
.L_x_52407:
[----:B------:R-:W-:Y:S05]  /*624c0*/  BSYNC B1 ;  /* 0x0000000000017941 */ /* 0x000fea0003800000 */
.L_x_52405:
        /* <DEDUP_REMOVED lines=9> */
.L_x_52409:
[----:B------:R-:W-:Y:S01]  /*62560*/  MOV R8, R6 ;  /* 0x0000000600087202 */ /* 0x000fe20000000f00 */
[----:B------:R-:W-:Y:S02]  /*62570*/  IMAD.MOV.U32 R25, RZ, RZ, R27 ;  /* 0x000000ffff197224 */ /* 0x000fe400078e001b */
[----:B------:R-:W-:Y:S02]  /*62580*/  IMAD.MOV.U32 R6, RZ, RZ, R37 ;  /* 0x000000ffff067224 */ /* 0x000fe400078e0025 */
[----:B------:R-:W-:Y:S02]  /*62590*/  IMAD.MOV.U32 R27, RZ, RZ, R26 ;  /* 0x000000ffff1b7224 */ /* 0x000fe400078e001a */
.L_x_52410:
[----:B------:R-:W-:Y:S05]  /*625a0*/  BSYNC B1 ;  /* 0x0000000000017941 */ /* 0x000fea0003800000 */
.L_x_52408:
        /* <DEDUP_REMOVED lines=9> */
.L_x_52412:
[----:B------:R-:W-:Y:S01]  /*62640*/  MOV R37, R8 ;  /* 0x0000000800257202 */ /* 0x000fe20000000f00 */
[----:B------:R-:W-:Y:S02]  /*62650*/  IMAD.MOV.U32 R39, RZ, RZ, R25 ;  /* 0x000000ffff277224 */ /* 0x000fe400078e0019 */
[----:B------:R-:W-:Y:S02]  /*62660*/  IMAD.MOV.U32 R8, RZ, RZ, R15 ;  /* 0x000000ffff087224 */ /* 0x000fe400078e000f */
[----:B------:R-:W-:Y:S02]  /*62670*/  IMAD.MOV.U32 R25, RZ, RZ, R24 ;  /* 0x000000ffff197224 */ /* 0x000fe400078e0018 */
.L_x_52413:
[----:B------:R-:W-:Y:S05]  /*62680*/  BSYNC B1 ;  /* 0x0000000000017941 */ /* 0x000fea0003800000 */
.L_x_52411:
        /* <DEDUP_REMOVED lines=9> */
.L_x_52415:
[----:B------:R-:W-:Y:S01]  /*62720*/  MOV R15, R37 ;  /* 0x00000025000f7202 */ /* 0x000fe20000000f00 */
[----:B------:R-:W-:Y:S02]  /*62730*/  IMAD.MOV.U32 R10, RZ, RZ, R39 ;  /* 0x000000ffff0a7224 */ /* 0x000fe400078e0027 */
[----:B------:R-:W-:Y:S02]  /*62740*/  IMAD.MOV.U32 R37, RZ, RZ, R38 ;  /* 0x000000ffff257224 */ /* 0x000fe400078e0026 */
[----:B------:R-:W-:Y:S02]  /*62750*/  IMAD.MOV.U32 R39, RZ, RZ, R14 ;  /* 0x000000ffff277224 */ /* 0x000fe400078e000e */
.L_x_52416:
[----:B------:R-:W-:Y:S05]  /*62760*/  BSYNC B1 ;  /* 0x0000000000017941 */ /* 0x000fea0003800000 */
.L_x_52414:
        /* <DEDUP_REMOVED lines=9> */
.L_x_52418:
[----:B------:R-:W-:Y:S01]  /*62800*/  MOV R14, R15 ;  /* 0x0000000f000e7202 */ /* 0x000fe20000000f00 */
[----:B------:R-:W-:Y:S02]  /*62810*/  IMAD.MOV.U32 R24, RZ, RZ, R10 ;  /* 0x000000ffff187224 */ /* 0x000fe400078e000a */
[----:B------:R-:W-:Y:S02]  /*62820*/  IMAD.MOV.U32 R15, RZ, RZ, R16 ;  /* 0x000000ffff0f7224 */ /* 0x000fe400078e0010 */
[----:B------:R-:W-:Y:S02]  /*62830*/  IMAD.MOV.U32 R10, RZ, RZ, R35 ;  /* 0x000000ffff0a7224 */ /* 0x000fe400078e0023 */
.L_x_52419:
[----:B------:R-:W-:Y:S05]  /*62840*/  BSYNC B1 ;  /* 0x0000000000017941 */ /* 0x000fea0003800000 */
.L_x_52417:
        /* <DEDUP_REMOVED lines=9> */
.L_x_52421:
[----:B------:R-:W-:Y:S01]  /*628e0*/  MOV R16, R14 ;  /* 0x0000000e00107202 */ /* 0x000fe20000000f00 */
[----:B------:R-:W-:Y:S02]  /*628f0*/  IMAD.MOV.U32 R26, RZ, RZ, R24 ;  /* 0x000000ffff1a7224 */ /* 0x000fe400078e0018 */
[----:B------:R-:W-:Y:S02]  /*62900*/  IMAD.MOV.U32 R14, RZ, RZ, R47 ;  /* 0x000000ffff0e7224 */ /* 0x000fe400078e002f */
[----:B------:R-:W-:Y:S02]  /*62910*/  IMAD.MOV.U32 R24, RZ, RZ, R13 ;  /* 0x000000ffff187224 */ /* 0x000fe400078e000d */
.L_x_52422:
[----:B------:R-:W-:Y:S05]  /*62920*/  BSYNC B1 ;  /* 0x0000000000017941 */ /* 0x000fea0003800000 */
.L_x_52420:
        /* <DEDUP_REMOVED lines=9> */
.L_x_52424:
[----:B------:R-:W-:Y:S01]  /*629c0*/  MOV R13, R16 ;  /* 0x00000010000d7202 */ /* 0x000fe20000000f00 */
[----:B------:R-:W-:Y:S02]  /*629d0*/  IMAD.MOV.U32 R35, RZ, RZ, R26 ;  /* 0x000000ffff237224 */ /* 0x000fe400078e001a */
[----:B------:R-:W-:Y:S02]  /*629e0*/  IMAD.MOV.U32 R16, RZ, RZ, R49 ;  /* 0x000000ffff107224 */ /* 0x000fe400078e0031 */
[----:B------:R-:W-:Y:S02]  /*629f0*/  IMAD.MOV.U32 R26, RZ, RZ, R33 ;  /* 0x000000ffff1a7224 */ /* 0x000fe400078e0021 */
.L_x_52425:
[----:B------:R-:W-:Y:S05]  /*62a00*/  BSYNC B1 ;  /* 0x0000000000017941 */ /* 0x000fea0003800000 */
.L_x_52423:
        /* <DEDUP_REMOVED lines=9> */
.L_x_52427:
[----:B------:R-:W-:Y:S01]  /*62aa0*/  MOV R38, R13 ;  /* 0x0000000d00267202 */ /* 0x000fe20000000f00 */
[----:B------:R-:W-:Y:S02]  /*62ab0*/  IMAD.MOV.U32 R33, RZ, RZ, R35 ;  /* 0x000000ffff217224 */ /* 0x000fe400078e0023 */
[----:B------:R-:W-:Y:S02]  /*62ac0*/  IMAD.MOV.U32 R13, RZ, RZ, R12 ;  /* 0x000000ffff0d7224 */ /* 0x000fe400078e000c */
[----:B------:R-:W-:Y:S02]  /*62ad0*/  IMAD.MOV.U32 R35, RZ, RZ, R4 ;  /* 0x000000ffff237224 */ /* 0x000fe400078e0004 */
.L_x_52428:
[----:B------:R-:W-:Y:S05]  /*62ae0*/  BSYNC B1 ;  /* 0x0000000000017941 */ /* 0x000fea0003800000 */
.L_x_52426:
        /* <DEDUP_REMOVED lines=9> */
.L_x_52430:
[----:B------:R-:W-:Y:S01]  /*62b80*/  MOV R4, R38 ;  /* 0x0000002600047202 */ /* 0x000fe20000000f00 */
[----:B------:R-:W-:Y:S02]  /*62b90*/  IMAD.MOV.U32 R12, RZ, RZ, R33 ;  /* 0x000000ffff0c7224 */ /* 0x000fe400078e0021 */
[----:B------:R-:W-:Y:S02]  /*62ba0*/  IMAD.MOV.U32 R38, RZ, RZ, R51 ;  /* 0x000000ffff267224 */ /* 0x000fe400078e0033 */
[----:B------:R-:W-:Y:S02]  /*62bb0*/  IMAD.MOV.U32 R33, RZ, RZ, R20 ;  /* 0x000000ffff217224 */ /* 0x000fe400078e0014 */
.L_x_52431:
[----:B------:R-:W-:Y:S05]  /*62bc0*/  BSYNC B1 ;  /* 0x0000000000017941 */ /* 0x000fea0003800000 */
.L_x_52429:
        /* <DEDUP_REMOVED lines=9> */
.L_x_52433:
[----:B------:R-:W-:Y:S01]  /*62c60*/  MOV R20, R4 ;  /* 0x0000000400147202 */ /* 0x000fe20000000f00 */
[----:B------:R-:W-:Y:S02]  /*62c70*/  IMAD.MOV.U32 R44, RZ, RZ, R12 ;  /* 0x000000ffff2c7224 */ /* 0x000fe400078e000c */
[----:B------:R-:W-:Y:S02]  /*62c80*/  IMAD.MOV.U32 R4, RZ, RZ, R7 ;  /* 0x000000ffff047224 */ /* 0x000fe400078e0007 */
[----:B------:R-:W-:Y:S02]  /*62c90*/  IMAD.MOV.U32 R12, RZ, RZ, R5 ;  /* 0x000000ffff0c7224 */ /* 0x000fe400078e0005 */
.L_x_52434:
[----:B------:R-:W-:Y:S05]  /*62ca0*/  BSYNC B1 ;  /* 0x0000000000017941 */ /* 0x000fea0003800000 */
.L_x_52432:
        /* <DEDUP_REMOVED lines=9> */
.L_x_52436:
[----:B------:R-:W-:Y:S01]  /*62d40*/  MOV R5, R20 ;  /* 0x0000001400057202 */ /* 0x000fe20000000f00 */
[----:B------:R-:W-:Y:S02]  /*62d50*/  IMAD.MOV.U32 R7, RZ, RZ, R44 ;  /* 0x000000ffff077224 */ /* 0x000fe400078e002c */
[----:B------:R-:W-:Y:S02]  /*62d60*/  IMAD.MOV.U32 R20, RZ, RZ, R53 ;  /* 0x000000ffff147224 */ /* 0x000fe400078e0035 */
[----:B------:R-:W-:Y:S02]  /*62d70*/  IMAD.MOV.U32 R44, RZ, RZ, R11 ;  /* 0x000000ffff2c7224 */ /* 0x000fe400078e000b */
.L_x_52437:
[----:B------:R-:W-:Y:S05]  /*62d80*/  BSYNC B1 ;  /* 0x0000000000017941 */ /* 0x000fea0003800000 */
.L_x_52435:
        /* <DEDUP_REMOVED lines=9> */
.L_x_52439:
[----:B------:R-:W-:Y:S01]  /*62e20*/  MOV R11, R5 ;  /* 0x00000005000b7202 */ /* 0x000fe20000000f00 */
[----:B------:R-:W-:Y:S02]  /*62e30*/  IMAD.MOV.U32 R45, RZ, RZ, R7 ;  /* 0x000000ffff2d7224 */ /* 0x000fe400078e0007 */
[----:B------:R-:W-:Y:S02]  /*62e40*/  IMAD.MOV.U32 R5, RZ, RZ, R32 ;  /* 0x000000ffff057224 */ /* 0x000fe400078e0020 */
[----:B------:R-:W-:Y:S02]  /*62e50*/  IMAD.MOV.U32 R7, RZ, RZ, R22 ;  /* 0x000000ffff077224 */ /* 0x000fe400078e0016 */
.L_x_52440:
[----:B------:R-:W-:Y:S05]  /*62e60*/  BSYNC B1 ;  /* 0x0000000000017941 */ /* 0x000fea0003800000 */
.L_x_52438:
        /* <DEDUP_REMOVED lines=9> */
.L_x_52442:
[----:B------:R-:W-:Y:S01]  /*62f00*/  MOV R22, R11 ;  /* 0x0000000b00167202 */ /* 0x000fe20000000f00 */
[----:B------:R-:W-:Y:S02]  /*62f10*/  IMAD.MOV.U32 R32, RZ, RZ, R45 ;  /* 0x000000ffff207224 */ /* 0x000fe400078e002d */
[----:B------:R-:W-:Y:S02]  /*62f20*/  IMAD.MOV.U32 R11, RZ, RZ, R34 ;  /* 0x000000ffff0b7224 */ /* 0x000fe400078e0022 */
[----:B------:R-:W-:Y:S02]  /*62f30*/  IMAD.MOV.U32 R45, RZ, RZ, R18 ;  /* 0x000000ffff2d7224 */ /* 0x000fe400078e0012 */
.L_x_52443:
[----:B------:R-:W-:Y:S05]  /*62f40*/  BSYNC B1 ;  /* 0x0000000000017941 */ /* 0x000fea0003800000 */
.L_x_52441:
        /* <DEDUP_REMOVED lines=9> */
.L_x_52445:
[----:B------:R-:W-:Y:S01]  /*62fe0*/  MOV R18, R22 ;  /* 0x0000001600127202 */ /* 0x000fe20000000f00 */
[----:B------:R-:W-:Y:S02]  /*62ff0*/  IMAD.MOV.U32 R34, RZ, RZ, R32 ;  /* 0x000000ffff227224 */ /* 0x000fe400078e0020 */
[----:B------:R-:W-:Y:S02]  /*63000*/  IMAD.MOV.U32 R22, RZ, RZ, R21 ;  /* 0x000000ffff167224 */ /* 0x000fe400078e0015 */
[----:B------:R-:W-:Y:S02]  /*63010*/  IMAD.MOV.U32 R32, RZ, RZ, R17 ;  /* 0x000000ffff207224 */ /* 0x000fe400078e0011 */
.L_x_52446:
[----:B------:R-:W-:Y:S05]  /*63020*/  BSYNC B1 ;  /* 0x0000000000017941 */ /* 0x000fea0003800000 */
.L_x_52444:
        /* <DEDUP_REMOVED lines=16> */
.L_x_52448:
[----:B------:R-:W-:Y:S02]  /*63130*/  IMAD.MOV.U32 R17, RZ, RZ, R19 ;  /* 0x000000ffff117224 */ /* 0x000fe400078e0013 */
[----:B------:R-:W-:Y:S02]  /*63140*/  IMAD.MOV.U32 R28, RZ, RZ, R71 ;  /* 0x000000ffff1c7224 */ /* 0x000fe400078e0047 */
[----:B------:R-:W-:Y:S02]  /*63150*/  IMAD.MOV.U32 R19, RZ, RZ, R36 ;  /* 0x000000ffff137224 */ /* 0x000fe400078e0024 */
[----:B------:R-:W-:Y:S02]  /*63160*/  IMAD.MOV.U32 R71, RZ, RZ, R9 ;  /* 0x000000ffff477224 */ /* 0x000fe400078e0009 */
.L_x_52449:
[----:B------:R-:W-:Y:S05]  /*63170*/  BSYNC B1 ;  /* 0x0000000000017941 */ /* 0x000fea0003800000 */
.L_x_52447:
        /* <DEDUP_REMOVED lines=9> */
.L_x_52451:
[----:B------:R-:W-:Y:S02]  /*63210*/  IMAD.MOV.U32 R9, RZ, RZ, R17 ;  /* 0x000000ffff097224 */ /* 0x000fe400078e0011 */
[----:B------:R-:W-:Y:S02]  /*63220*/  IMAD.MOV.U32 R36, RZ, RZ, R28 ;  /* 0x000000ffff247224 */ /* 0x000fe400078e001c */
[----:B------:R-:W-:Y:S02]  /*63230*/  IMAD.MOV.U32 R17, RZ, RZ, R6 ;  /* 0x000000ffff117224 */ /* 0x000fe400078e0006 */
[----:B------:R-:W-:Y:S02]  /*63240*/  IMAD.MOV.U32 R28, RZ, RZ, R27 ;  /* 0x000000ffff1c7224 */ /* 0x000fe400078e001b */
.L_x_52452:
[----:B------:R-:W-:Y:S05]  /*63250*/  BSYNC B1 ;  /* 0x0000000000017941 */ /* 0x000fea0003800000 */
.L_x_52450:
        /* <DEDUP_REMOVED lines=9> */
.L_x_52454:
[----:B------:R-:W-:Y:S02]  /*632f0*/  IMAD.MOV.U32 R6, RZ, RZ, R9 ;  /* 0x000000ffff067224 */ /* 0x000fe400078e0009 */
[----:B------:R-:W-:Y:S02]  /*63300*/  IMAD.MOV.U32 R40, RZ, RZ, R36 ;  /* 0x000000ffff287224 */ /* 0x000fe400078e0024 */
[----:B------:R-:W-:Y:S02]  /*63310*/  IMAD.MOV.U32 R9, RZ, RZ, R8 ;  /* 0x000000ffff097224 */ /* 0x000fe400078e0008 */
[----:B------:R-:W-:Y:S02]  /*63320*/  IMAD.MOV.U32 R36, RZ, RZ, R25 ;  /* 0x000000ffff247224 */ /* 0x000fe400078e0019 */
.L_x_52455:
[----:B------:R-:W-:Y:S05]  /*63330*/  BSYNC B1 ;  /* 0x0000000000017941 */ /* 0x000fea0003800000 */
.L_x_52453:
        /* <DEDUP_REMOVED lines=9> */
.L_x_52457:
[----:B------:R-:W-:Y:S02]  /*633d0*/  IMAD.MOV.U32 R8, RZ, RZ, R6 ;  /* 0x000000ffff087224 */ /* 0x000fe400078e0006 */
[----:B------:R-:W-:Y:S02]  /*633e0*/  IMAD.MOV.U32 R21, RZ, RZ, R40 ;  /* 0x000000ffff157224 */ /* 0x000fe400078e0028 */
[----:B------:R-:W-:Y:S02]  /*633f0*/  IMAD.MOV.U32 R6, RZ, RZ, R37 ;  /* 0x000000ffff067224 */ /* 0x000fe400078e0025 */
[----:B------:R-:W-:Y:S02]  /*63400*/  IMAD.MOV.U32 R40, RZ, RZ, R39 ;  /* 0x000000ffff287224 */ /* 0x000fe400078e0027 */
.L_x_52458:
[----:B------:R-:W-:Y:S05]  /*63410*/  BSYNC B1 ;  /* 0x0000000000017941 */ /* 0x000fea0003800000 */
.L_x_52456:
        /* <DEDUP_REMOVED lines=9> */
.L_x_52460:
[----:B------:R-:W-:Y:S02]  /*634b0*/  IMAD.MOV.U32 R25, RZ, RZ, R8 ;  /* 0x000000ffff197224 */ /* 0x000fe400078e0008 */
[----:B------:R-:W-:Y:S02]  /*634c0*/  IMAD.MOV.U32 R27, RZ, RZ, R21 ;  /* 0x000000ffff1b7224 */ /* 0x000fe400078e0015 */
[----:B------:R-:W-:Y:S02]  /*634d0*/  IMAD.MOV.U32 R8, RZ, RZ, R15 ;  /* 0x000000ffff087224 */ /* 0x000fe400078e000f */
[----:B------:R-:W-:Y:S02]  /*634e0*/  IMAD.MOV.U32 R21, RZ, RZ, R10 ;  /* 0x000000ffff157224 */ /* 0x000fe400078e000a */
.L_x_52461:
[----:B------:R-:W-:Y:S05]  /*634f0*/  BSYNC B1 ;  /* 0x0000000000017941 */ /* 0x000fea0003800000 */
.L_x_52459:
        /* <DEDUP_REMOVED lines=9> */
.L_x_52463:
[----:B------:R-:W-:Y:S02]  /*63590*/  IMAD.MOV.U32 R15, RZ, RZ, R25 ;  /* 0x000000ffff0f7224 */ /* 0x000fe400078e0019 */
[----:B------:R-:W-:Y:S02]  /*635a0*/  IMAD.MOV.U32 R37, RZ, RZ, R27 ;  /* 0x000000ffff257224 */ /* 0x000fe400078e001b */
[----:B------:R-:W-:Y:S02]  /*635b0*/  IMAD.MOV.U32 R25, RZ, RZ, R14 ;  /* 0x000000ffff197224 */ /* 0x000fe400078e000e */
[----:B------:R-:W-:Y:S02]  /*635c0*/  IMAD.MOV.U32 R27, RZ, RZ, R24 ;  /* 0x000000ffff1b7224 */ /* 0x000fe400078e0018 */
.L_x_52464:
[----:B------:R-:W-:Y:S05]  /*635d0*/  BSYNC B1 ;  /* 0x0000000000017941 */ /* 0x000fea0003800000 */
.L_x_52462:
        /* <DEDUP_REMOVED lines=9> */
.L_x_52466:
[----:B------:R-:W-:Y:S02]  /*63670*/  IMAD.MOV.U32 R10, RZ, RZ, R15 ;  /* 0x000000ffff0a7224 */ /* 0x000fe400078e000f */
[----:B------:R-:W-:Y:S02]  /*63680*/  IMAD.MOV.U32 R14, RZ, RZ, R37 ;  /* 0x000000ffff0e7224 */ /* 0x000fe400078e0025 */
[----:B------:R-:W-:Y:S02]  /*63690*/  IMAD.MOV.U32 R15, RZ, RZ, R16 ;  /* 0x000000ffff0f7224 */ /* 0x000fe400078e0010 */
[----:B------:R-:W-:Y:S02]  /*636a0*/  IMAD.MOV.U32 R37, RZ, RZ, R26 ;  /* 0x000000ffff257224 */ /* 0x000fe400078e001a */
.L_x_52467:
[----:B------:R-:W-:Y:S05]  /*636b0*/  BSYNC B1 ;  /* 0x0000000000017941 */ /* 0x000fea0003800000 */
.L_x_52465:
        /* <DEDUP_REMOVED lines=9> */
.L_x_52469:
[----:B------:R-:W-:Y:S02]  /*63750*/  IMAD.MOV.U32 R39, RZ, RZ, R10 ;  /* 0x000000ffff277224 */ /* 0x000fe400078e000a */
[----:B------:R-:W-:Y:S02]  /*63760*/  IMAD.MOV.U32 R16, RZ, RZ, R14 ;  /* 0x000000ffff107224 */ /* 0x000fe400078e000e */
[----:B------:R-:W-:Y:S02]  /*63770*/  IMAD.MOV.U32 R10, RZ, RZ, R13 ;  /* 0x000000ffff0a7224 */ /* 0x000fe400078e000d */
[----:B------:R-:W-:Y:S02]  /*63780*/  IMAD.MOV.U32 R14, RZ, RZ, R35 ;  /* 0x000000ffff0e7224 */ /* 0x000fe400078e0023 */
.L_x_52470:
[----:B------:R-:W-:Y:S05]  /*63790*/  BSYNC B1 ;  /* 0x0000000000017941 */ /* 0x000fea0003800000 */
.L_x_52468:
        /* <DEDUP_REMOVED lines=9> */
.L_x_52472:
[----:B------:R-:W-:Y:S02]  /*63830*/  IMAD.MOV.U32 R13, RZ, RZ, R39 ;  /* 0x000000ffff0d7224 */ /* 0x000fe400078e0027 */
[----:B------:R-:W-:Y:S02]  /*63840*/  IMAD.MOV.U32 R35, RZ, RZ, R16 ;  /* 0x000000ffff237224 */ /* 0x000fe400078e0010 */
[----:B------:R-:W-:Y:S02]  /*63850*/  IMAD.MOV.U32 R39, RZ, RZ, R38 ;  /* 0x000000ffff277224 */ /* 0x000fe400078e0026 */
[----:B------:R-:W-:Y:S02]  /*63860*/  IMAD.MOV.U32 R16, RZ, RZ, R33 ;  /* 0x000000ffff107224 */ /* 0x000fe400078e0021 */
.L_x_52473:
[----:B------:R-:W-:Y:S05]  /*63870*/  BSYNC B1 ;  /* 0x0000000000017941 */ /* 0x000fea0003800000 */
.L_x_52471:
        /* <DEDUP_REMOVED lines=9> */
.L_x_52475:
[----:B------:R-:W-:Y:S02]  /*63910*/  IMAD.MOV.U32 R33, RZ, RZ, R13 ;  /* 0x000000ffff217224 */ /* 0x000fe400078e000d */
[----:B------:R-:W-:Y:S02]  /*63920*/  IMAD.MOV.U32 R47, RZ, RZ, R35 ;  /* 0x000000ffff2f7224 */ /* 0x000fe400078e0023 */
[----:B------:R-:W-:Y:S02]  /*63930*/  IMAD.MOV.U32 R13, RZ, RZ, R4 ;  /* 0x000000ffff0d7224 */ /* 0x000fe400078e0004 */
[----:B------:R-:W-:Y:S02]  /*63940*/  IMAD.MOV.U32 R35, RZ, RZ, R12 ;  /* 0x000000ffff237224 */ /* 0x000fe400078e000c */
.L_x_52476:
[----:B------:R-:W-:Y:S05]  /*63950*/  BSYNC B1 ;  /* 0x0000000000017941 */ /* 0x000fea0003800000 */
.L_x_52474:
        /* <DEDUP_REMOVED lines=9> */
.L_x_52478:
[----:B------:R-:W-:Y:S02]  /*639f0*/  IMAD.MOV.U32 R4, RZ, RZ, R33 ;  /* 0x000000ffff047224 */ /* 0x000fe400078e0021 */
[----:B------:R-:W-:Y:S02]  /*63a00*/  IMAD.MOV.U32 R12, RZ, RZ, R47 ;  /* 0x000000ffff0c7224 */ /* 0x000fe400078e002f */
[----:B------:R-:W-:Y:S02]  /*63a10*/  IMAD.MOV.U32 R33, RZ, RZ, R20 ;  /* 0x000000ffff217224 */ /* 0x000fe400078e0014 */
[----:B------:R-:W-:Y:S02]  /*63a20*/  IMAD.MOV.U32 R47, RZ, RZ, R44 ;  /* 0x000000ffff2f7224 */ /* 0x000fe400078e002c */
.L_x_52479:
[----:B------:R-:W-:Y:S05]  /*63a30*/  BSYNC B1 ;  /* 0x0000000000017941 */ /* 0x000fea0003800000 */
.L_x_52477:
        /* <DEDUP_REMOVED lines=9> */
.L_x_52481:
[----:B------:R-:W-:Y:S02]  /*63ad0*/  IMAD.MOV.U32 R20, RZ, RZ, R4 ;  /* 0x000000ffff147224 */ /* 0x000fe400078e0004 */
[----:B------:R-:W-:Y:S02]  /*63ae0*/  IMAD.MOV.U32 R24, RZ, RZ, R12 ;  /* 0x000000ffff187224 */ /* 0x000fe400078e000c */
[----:B------:R-:W-:Y:S02]  /*63af0*/  IMAD.MOV.U32 R4, RZ, RZ, R5 ;  /* 0x000000ffff047224 */ /* 0x000fe400078e0005 */
[----:B------:R-:W-:Y:S02]  /*63b00*/  IMAD.MOV.U32 R12, RZ, RZ, R7 ;  /* 0x000000ffff0c7224 */ /* 0x000fe400078e0007 */
.L_x_52482:
[----:B------:R-:W-:Y:S05]  /*63b10*/  BSYNC B1 ;  /* 0x0000000000017941 */ /* 0x000fea0003800000 */
.L_x_52480:
        /* <DEDUP_REMOVED lines=9> */
.L_x_52484:
[----:B------:R-:W-:Y:S02]  /*63bb0*/  IMAD.MOV.U32 R5, RZ, RZ, R20 ;  /* 0x000000ffff057224 */ /* 0x000fe400078e0014 */
[----:B------:R-:W-:Y:S02]  /*63bc0*/  IMAD.MOV.U32 R7, RZ, RZ, R24 ;  /* 0x000000ffff077224 */ /* 0x000fe400078e0018 */
[----:B------:R-:W-:Y:S02]  /*63bd0*/  IMAD.MOV.U32 R20, RZ, RZ, R11 ;  /* 0x000000ffff147224 */ /* 0x000fe400078e000b */
[----:B------:R-:W-:Y:S02]  /*63be0*/  IMAD.MOV.U32 R24, RZ, RZ, R45 ;  /* 0x000000ffff187224 */ /* 0x000fe400078e002d */
.L_x_52485:
[----:B------:R-:W-:Y:S05]  /*63bf0*/  BSYNC B1 ;  /* 0x0000000000017941 */ /* 0x000fea0003800000 */
.L_x_52483:
        /* <DEDUP_REMOVED lines=9> */
.L_x_52487:
[----:B------:R-:W-:Y:S02]  /*63c90*/  IMAD.MOV.U32 R11, RZ, RZ, R5 ;  /* 0x000000ffff0b7224 */ /* 0x000fe400078e0005 */
[----:B------:R-:W-:Y:S02]  /*63ca0*/  IMAD.MOV.U32 R45, RZ, RZ, R7 ;  /* 0x000000ffff2d7224 */ /* 0x000fe400078e0007 */
[----:B------:R-:W-:Y:S02]  /*63cb0*/  IMAD.MOV.U32 R5, RZ, RZ, R22 ;  /* 0x000000ffff057224 */ /* 0x000fe400078e0016 */
[----:B------:R-:W-:Y:S02]  /*63cc0*/  IMAD.MOV.U32 R7, RZ, RZ, R32 ;  /* 0x000000ffff077224 */ /* 0x000fe400078e0020 */
.L_x_52488:
[----:B------:R-:W-:Y:S05]  /*63cd0*/  BSYNC B1 ;  /* 0x0000000000017941 */ /* 0x000fea0003800000 */
.L_x_52486:
        /* <DEDUP_REMOVED lines=9> */
.L_x_52490:
[----:B------:R-:W-:Y:S02]  /*63d70*/  IMAD.MOV.U32 R22, RZ, RZ, R11 ;  /* 0x000000ffff167224 */ /* 0x000fe400078e000b */
[----:B------:R-:W-:Y:S02]  /*63d80*/  IMAD.MOV.U32 R26, RZ, RZ, R45 ;  /* 0x000000ffff1a7224 */ /* 0x000fe400078e002d */
[----:B------:R-:W-:Y:S02]  /*63d90*/  IMAD.MOV.U32 R11, RZ, RZ, R18 ;  /* 0x000000ffff0b7224 */ /* 0x000fe400078e0012 */
[----:B------:R-:W-:Y:S02]  /*63da0*/  IMAD.MOV.U32 R45, RZ, RZ, R34 ;  /* 0x000000ffff2d7224 */ /* 0x000fe400078e0022 */
.L_x_52491:
[----:B------:R-:W-:Y:S05]  /*63db0*/  BSYNC B1 ;  /* 0x0000000000017941 */ /* 0x000fea0003800000 */
.L_x_52489:
        /* <DEDUP_REMOVED lines=16> */
.L_x_52493:
[----:B------:R-:W-:Y:S01]  /*63ec0*/  IMAD.MOV.U32 R18, RZ, RZ, R19 ;  /* 0x000000ffff127224 */ /* 0x000fe200078e0013 */
[----:B------:R-:W-:Y:S01]  /*63ed0*/  MOV R19, R17 ;  /* 0x0000001100137202 */ /* 0x000fe20000000f00 */
[----:B------:R-:W-:Y:S02]  /*63ee0*/  IMAD.MOV.U32 R29, RZ, RZ, R71 ;  /* 0x000000ffff1d7224 */ /* 0x000fe400078e0047 */
[----:B------:R-:W-:Y:S02]  /*63ef0*/  IMAD.MOV.U32 R71, RZ, RZ, R28 ;  /* 0x000000ffff477224 */ /* 0x000fe400078e001c */
.L_x_52494:
[----:B------:R-:W-:Y:S05]  /*63f00*/  BSYNC B1 ;  /* 0x0000000000017941 */ /* 0x000fea0003800000 */
.L_x_52492:
        /* <DEDUP_REMOVED lines=9> */
.L_x_52496:
[----:B------:R-:W-:Y:S01]  /*63fa0*/  IMAD.MOV.U32 R17, RZ, RZ, R18 ;  /* 0x000000ffff117224 */ /* 0x000fe200078e0012 */
[----:B------:R-:W-:Y:S01]  /*63fb0*/  MOV R18, R9 ;  /* 0x0000000900127202 */ /* 0x000fe20000000f00 */
[----:B------:R-:W-:Y:S02]  /*63fc0*/  IMAD.MOV.U32 R41, RZ, RZ, R29 ;  /* 0x000000ffff297224 */ /* 0x000fe400078e001d */
[----:B------:R-:W-:Y:S02]  /*63fd0*/  IMAD.MOV.U32 R29, RZ, RZ, R36 ;  /* 0x000000ffff1d7224 */ /* 0x000fe400078e0024 */
.L_x_52497:
[----:B------:R-:W-:Y:S05]  /*63fe0*/  BSYNC B1 ;  /* 0x0000000000017941 */ /* 0x000fea0003800000 */
.L_x_52495:
        /* <DEDUP_REMOVED lines=9> */
.L_x_52499:
[----:B------:R-:W-:Y:S01]  /*64080*/  IMAD.MOV.U32 R9, RZ, RZ, R17 ;  /* 0x000000ffff097224 */ /* 0x000fe200078e0011 */
[----:B------:R-:W-:Y:S01]  /*64090*/  MOV R17, R6 ;  /* 0x0000000600117202 */ /* 0x000fe20000000f00 */
[----:B------:R-:W-:Y:S02]  /*640a0*/  IMAD.MOV.U32 R28, RZ, RZ, R41 ;  /* 0x000000ffff1c7224 */ /* 0x000fe400078e0029 */
[----:B------:R-:W-:Y:S02]  /*640b0*/  IMAD.MOV.U32 R41, RZ, RZ, R40 ;  /* 0x000000ffff297224 */ /* 0x000fe400078e0028 */
.L_x_52500:
[----:B------:R-:W-:Y:S05]  /*640c0*/  BSYNC B1 ;  /* 0x0000000000017941 */ /* 0x000fea0003800000 */
.L_x_52498:
        /* <DEDUP_REMOVED lines=9> */
.L_x_52502:
[----:B------:R-:W-:Y:S01]  /*64160*/  IMAD.MOV.U32 R6, RZ, RZ, R9 ;  /* 0x000000ffff067224 */ /* 0x000fe200078e0009 */
[----:B------:R-:W-:Y:S01]  /*64170*/  MOV R9, R8 ;  /* 0x0000000800097202 */ /* 0x000fe20000000f00 */
[----:B------:R-:W-:Y:S02]  /*64180*/  IMAD.MOV.U32 R32, RZ, RZ, R28 ;  /* 0x000000ffff207224 */ /* 0x000fe400078e001c */
[----:B------:R-:W-:Y:S02]  /*64190*/  IMAD.MOV.U32 R28, RZ, RZ, R21 ;  /* 0x000000ffff1c7224 */ /* 0x000fe400078e0015 */
.L_x_52503:
[----:B------:R-:W-:Y:S05]  /*641a0*/  BSYNC B1 ;  /* 0x0000000000017941 */ /* 0x000fea0003800000 */
.L_x_52501:
        /* <DEDUP_REMOVED lines=9> */
.L_x_52505:
[----:B------:R-:W-:Y:S01]  /*64240*/  IMAD.MOV.U32 R8, RZ, RZ, R6 ;  /* 0x000000ffff087224 */ /* 0x000fe200078e0006 */
[----:B------:R-:W-:Y:S01]  /*64250*/  MOV R6, R25 ;  /* 0x0000001900067202 */ /* 0x000fe20000000f00 */
[----:B------:R-:W-:Y:S02]  /*64260*/  IMAD.MOV.U32 R34, RZ, RZ, R32 ;  /* 0x000000ffff227224 */ /* 0x000fe400078e0020 */
[----:B------:R-:W-:Y:S02]  /*64270*/  IMAD.MOV.U32 R32, RZ, RZ, R27 ;  /* 0x000000ffff207224 */ /* 0x000fe400078e001b */
.L_x_52506:
[----:B------:R-:W-:Y:S05]  /*64280*/  BSYNC B1 ;  /* 0x0000000000017941 */ /* 0x000fea0003800000 */
.L_x_52504:
        /* <DEDUP_REMOVED lines=9> */
.L_x_52508:
[----:B------:R-:W-:Y:S01]  /*64320*/  IMAD.MOV.U32 R21, RZ, RZ, R8 ;  /* 0x000000ffff157224 */ /* 0x000fe200078e0008 */
[----:B------:R-:W-:Y:S01]  /*64330*/  MOV R8, R15 ;  /* 0x0000000f00087202 */ /* 0x000fe20000000f00 */
[----:B------:R-:W-:Y:S02]  /*64340*/  IMAD.MOV.U32 R25, RZ, RZ, R34 ;  /* 0x000000ffff197224 */ /* 0x000fe400078e0022 */
[----:B------:R-:W-:Y:S02]  /*64350*/  IMAD.MOV.U32 R34, RZ, RZ, R37 ;  /* 0x000000ffff227224 */ /* 0x000fe400078e0025 */
.L_x_52509:
[----:B------:R-:W-:Y:S05]  /*64360*/  BSYNC B1 ;  /* 0x0000000000017941 */ /* 0x000fea0003800000 */
.L_x_52507:
        /* <DEDUP_REMOVED lines=9> */
.L_x_52511:
[----:B------:R-:W-:Y:S01]  /*64400*/  IMAD.MOV.U32 R36, RZ, RZ, R21 ;  /* 0x000000ffff247224 */ /* 0x000fe200078e0015 */
[----:B------:R-:W-:Y:S01]  /*64410*/  MOV R21, R10 ;  /* 0x0000000a00157202 */ /* 0x000fe20000000f00 */
[----:B------:R-:W-:Y:S02]  /*64420*/  IMAD.MOV.U32 R15, RZ, RZ, R25 ;  /* 0x000000ffff0f7224 */ /* 0x000fe400078e0019 */
[----:B------:R-:W-:Y:S02]  /*64430*/  IMAD.MOV.U32 R25, RZ, RZ, R14 ;  /* 0x000000ffff197224 */ /* 0x000fe400078e000e */
.L_x_52512:
[----:B------:R-:W-:Y:S05]  /*64440*/  BSYNC B1 ;  /* 0x0000000000017941 */ /* 0x000fea0003800000 */
.L_x_52510:
        /* <DEDUP_REMOVED lines=9> */
.L_x_52514:
[----:B------:R-:W-:Y:S01]  /*644e0*/  IMAD.MOV.U32 R10, RZ, RZ, R36 ;  /* 0x000000ffff0a7224 */ /* 0x000fe200078e0024 */
[----:B------:R-:W-:Y:S01]  /*644f0*/  MOV R36, R39 ;  /* 0x0000002700247202 */ /* 0x000fe20000000f00 */
[----:B------:R-:W-:Y:S02]  /*64500*/  IMAD.MOV.U32 R14, RZ, RZ, R15 ;  /* 0x000000ffff0e7224 */ /* 0x000fe400078e000f */
[----:B------:R-:W-:Y:S02]  /*64510*/  IMAD.MOV.U32 R15, RZ, RZ, R16 ;  /* 0x000000ffff0f7224 */ /* 0x000fe400078e0010 */
.L_x_52515:
[----:B------:R-:W-:Y:S05]  /*64520*/  BSYNC B1 ;  /* 0x0000000000017941 */ /* 0x000fea0003800000 */
.L_x_52513:
        /* <DEDUP_REMOVED lines=9> */
.L_x_52517:
[----:B------:R-:W-:Y:S01]  /*645c0*/  IMAD.MOV.U32 R16, RZ, RZ, R10 ;  /* 0x000000ffff107224 */ /* 0x000fe200078e000a */
[----:B------:R-:W-:Y:S01]  /*645d0*/  MOV R10, R13 ;  /* 0x0000000d000a7202 */ /* 0x000fe20000000f00 */
[----:B------:R-:W-:Y:S02]  /*645e0*/  IMAD.MOV.U32 R38, RZ, RZ, R14 ;  /* 0x000000ffff267224 */ /* 0x000fe400078e000e */
[----:B------:R-:W-:Y:S02]  /*645f0*/  IMAD.MOV.U32 R14, RZ, RZ, R35 ;  /* 0x000000ffff0e7224 */ /* 0x000fe400078e0023 */
.L_x_52518:
[----:B------:R-:W-:Y:S05]  /*64600*/  BSYNC B1 ;  /* 0x0000000000017941 */ /* 0x000fea0003800000 */
.L_x_52516:
        /* <DEDUP_REMOVED lines=9> */
.L_x_52520:
[----:B------:R-:W-:Y:S01]  /*646a0*/  IMAD.MOV.U32 R13, RZ, RZ, R16 ;  /* 0x000000ffff0d7224 */ /* 0x000fe200078e0010 */
[----:B------:R-:W-:Y:S01]  /*646b0*/  MOV R16, R33 ;  /* 0x0000002100107202 */ /* 0x000fe20000000f00 */
[----:B------:R-:W-:Y:S02]  /*646c0*/  IMAD.MOV.U32 R27, RZ, RZ, R38 ;  /* 0x000000ffff1b7224 */ /* 0x000fe400078e0026 */
[----:B------:R-:W-:Y:S02]  /*646d0*/  IMAD.MOV.U32 R38, RZ, RZ, R47 ;  /* 0x000000ffff267224 */ /* 0x000fe400078e002f */
.L_x_52521:
[----:B------:R-:W-:Y:S05]  /*646e0*/  BSYNC B1 ;  /* 0x0000000000017941 */ /* 0x000fea0003800000 */
.L_x_52519:
        /* <DEDUP_REMOVED lines=9> */
.L_x_52523:
[----:B------:R-:W-:Y:S01]  /*64780*/  IMAD.MOV.U32 R33, RZ, RZ, R13 ;  /* 0x000000ffff217224 */ /* 0x000fe200078e000d */
[----:B------:R-:W-:Y:S01]  /*64790*/  MOV R13, R4 ;  /* 0x00000004000d7202 */ /* 0x000fe20000000f00 */
[----:B------:R-:W-:Y:S02]  /*647a0*/  IMAD.MOV.U32 R35, RZ, RZ, R27 ;  /* 0x000000ffff237224 */ /* 0x000fe400078e001b */
[----:B------:R-:W-:Y:S02]  /*647b0*/  IMAD.MOV.U32 R27, RZ, RZ, R12 ;  /* 0x000000ffff1b7224 */ /* 0x000fe400078e000c */
.L_x_52524:
[----:B------:R-:W-:Y:S05]  /*647c0*/  BSYNC B1 ;  /* 0x0000000000017941 */ /* 0x000fea0003800000 */
.L_x_52522:
        /* <DEDUP_REMOVED lines=9> */
.L_x_52526:
[----:B------:R-:W-:Y:S01]  /*64860*/  IMAD.MOV.U32 R4, RZ, RZ, R33 ;  /* 0x000000ffff047224 */ /* 0x000fe200078e0021 */
[----:B------:R-:W-:Y:S01]  /*64870*/  MOV R33, R20 ;  /* 0x0000001400217202 */ /* 0x000fe20000000f00 */
[----:B------:R-:W-:Y:S02]  /*64880*/  IMAD.MOV.U32 R12, RZ, RZ, R35 ;  /* 0x000000ffff0c7224 */ /* 0x000fe400078e0023 */
[----:B------:R-:W-:Y:S02]  /*64890*/  IMAD.MOV.U32 R35, RZ, RZ, R24 ;  /* 0x000000ffff237224 */ /* 0x000fe400078e0018 */
.L_x_52527:
[----:B------:R-:W-:Y:S05]  /*648a0*/  BSYNC B1 ;  /* 0x0000000000017941 */ /* 0x000fea0003800000 */
.L_x_52525:
        /* <DEDUP_REMOVED lines=9> */
.L_x_52529:
[----:B------:R-:W-:Y:S01]  /*64940*/  IMAD.MOV.U32 R20, RZ, RZ, R4 ;  /* 0x000000ffff147224 */ /* 0x000fe200078e0004 */
[----:B------:R-:W-:Y:S01]  /*64950*/  MOV R4, R5 ;  /* 0x0000000500047202 */ /* 0x000fe20000000f00 */
[----:B------:R-:W-:Y:S02]  /*64960*/  IMAD.MOV.U32 R24, RZ, RZ, R12 ;  /* 0x000000ffff187224 */ /* 0x000fe400078e000c */
[----:B------:R-:W-:Y:S02]  /*64970*/  IMAD.MOV.U32 R12, RZ, RZ, R7 ;  /* 0x000000ffff0c7224 */ /* 0x000fe400078e0007 */
.L_x_52530:
[----:B------:R-:W-:Y:S05]  /*64980*/  BSYNC B1 ;  /* 0x0000000000017941 */ /* 0x000fea0003800000 */
.L_x_52528:
        /* <DEDUP_REMOVED lines=9> */
.L_x_52532:
[----:B------:R-:W-:Y:S01]  /*64a20*/  IMAD.MOV.U32 R5, RZ, RZ, R20 ;  /* 0x000000ffff057224 */ /* 0x000fe200078e0014 */
[----:B------:R-:W-:Y:S01]  /*64a30*/  MOV R20, R11 ;  /* 0x0000000b00147202 */ /* 0x000fe20000000f00 */
[----:B------:R-:W-:Y:S02]  /*64a40*/  IMAD.MOV.U32 R7, RZ, RZ, R24 ;  /* 0x000000ffff077224 */ /* 0x000fe400078e0018 */
[----:B------:R-:W-:Y:S02]  /*64a50*/  IMAD.MOV.U32 R24, RZ, RZ, R45 ;  /* 0x000000ffff187224 */ /* 0x000fe400078e002d */
.L_x_52533:
[----:B------:R-:W-:Y:S05]  /*64a60*/  BSYNC B1 ;  /* 0x0000000000017941 */ /* 0x000fea0003800000 */
.L_x_52531:
        /* <DEDUP_REMOVED lines=9> */
.L_x_52535:
[----:B------:R-:W-:Y:S01]  /*64b00*/  IMAD.MOV.U32 R11, RZ, RZ, R5 ;  /* 0x000000ffff0b7224 */ /* 0x000fe200078e0005 */
[----:B------:R-:W-:Y:S01]  /*64b10*/  MOV R5, R22 ;  /* 0x0000001600057202 */ /* 0x000fe20000000f00 */
[----:B------:R-:W-:Y:S02]  /*64b20*/  IMAD.MOV.U32 R37, RZ, RZ, R7 ;  /* 0x000000ffff257224 */ /* 0x000fe400078e0007 */
[----:B------:R-:W-:Y:S02]  /*64b30*/  IMAD.MOV.U32 R7, RZ, RZ, R26 ;  /* 0x000000ffff077224 */ /* 0x000fe400078e001a */
.L_x_52536:
[----:B------:R-:W-:Y:S05]  /*64b40*/  BSYNC B1 ;  /* 0x0000000000017941 */ /* 0x000fea0003800000 */
.L_x_52534:
        /* <DEDUP_REMOVED lines=16> */
.L_x_52538:
[----:B------:R-:W-:Y:S01]  /*64c50*/  MOV R22, R19 ;  /* 0x0000001300167202 */ /* 0x000fe20000000f00 */
[----:B------:R-:W-:Y:S02]  /*64c60*/  IMAD.MOV.U32 R26, RZ, RZ, R71 ;  /* 0x000000ffff1a7224 */ /* 0x000fe400078e0047 */
[----:B------:R-:W-:Y:S02]  /*64c70*/  IMAD.MOV.U32 R19, RZ, RZ, R18 ;  /* 0x000000ffff137224 */ /* 0x000fe400078e0012 */
[----:B------:R-:W-:Y:S02]  /*64c80*/  IMAD.MOV.U32 R71, RZ, RZ, R29 ;  /* 0x000000ffff477224 */ /* 0x000fe400078e001d */
.L_x_52539:
[----:B------:R-:W-:Y:S05]  /*64c90*/  BSYNC B1 ;  /* 0x0000000000017941 */ /* 0x000fea0003800000 */
.L_x_52537:
        /* <DEDUP_REMOVED lines=9> */
.L_x_52541:
[----:B------:R-:W-:Y:S01]  /*64d30*/  MOV R18, R22 ;  /* 0x0000001600127202 */ /* 0x000fe20000000f00 */
[----:B------:R-:W-:Y:S02]  /*64d40*/  IMAD.MOV.U32 R29, RZ, RZ, R26 ;  /* 0x000000ffff1d7224 */ /* 0x000fe400078e001a */
[----:B------:R-:W-:Y:S02]  /*64d50*/  IMAD.MOV.U32 R22, RZ, RZ, R17 ;  /* 0x000000ffff167224 */ /* 0x000fe400078e0011 */
[----:B------:R-:W-:Y:S02]  /*64d60*/  IMAD.MOV.U32 R26, RZ, RZ, R41 ;  /* 0x000000ffff1a7224 */ /* 0x000fe400078e0029 */
.L_x_52542:
[----:B------:R-:W-:Y:S05]  /*64d70*/  BSYNC B1 ;  /* 0x0000000000017941 */ /* 0x000fea0003800000 */
.L_x_52540:
        /* <DEDUP_REMOVED lines=9> */
.L_x_52544:
[----:B------:R-:W-:Y:S01]  /*64e10*/  MOV R17, R18 ;  /* 0x0000001200117202 */ /* 0x000fe20000000f00 */
[----:B------:R-:W-:Y:S02]  /*64e20*/  IMAD.MOV.U32 R39, RZ, RZ, R29 ;  /* 0x000000ffff277224 */ /* 0x000fe400078e001d */
[----:B------:R-:W-:Y:S02]  /*64e30*/  IMAD.MOV.U32 R18, RZ, RZ, R9 ;  /* 0x000000ffff127224 */ /* 0x000fe400078e0009 */
[----:B------:R-:W-:Y:S02]  /*64e40*/  IMAD.MOV.U32 R29, RZ, RZ, R28 ;  /* 0x000000ffff1d7224 */ /* 0x000fe400078e001c */
.L_x_52545:
[----:B------:R-:W-:Y:S05]  /*64e50*/  BSYNC B1 ;  /* 0x0000000000017941 */ /* 0x000fea0003800000 */
.L_x_52543:
        /* <DEDUP_REMOVED lines=9> */
.L_x_52547:
[----:B------:R-:W-:Y:S01]  /*64ef0*/  MOV R9, R17 ;  /* 0x0000001100097202 */ /* 0x000fe20000000f00 */
[----:B------:R-:W-:Y:S02]  /*64f00*/  IMAD.MOV.U32 R41, RZ, RZ, R39 ;  /* 0x000000ffff297224 */ /* 0x000fe400078e0027 */
[----:B------:R-:W-:Y:S02]  /*64f10*/  IMAD.MOV.U32 R17, RZ, RZ, R6 ;  /* 0x000000ffff117224 */ /* 0x000fe400078e0006 */
[----:B------:R-:W-:Y:S02]  /*64f20*/  IMAD.MOV.U32 R39, RZ, RZ, R32 ;  /* 0x000000ffff277224 */ /* 0x000fe400078e0020 */
.L_x_52548:
[----:B------:R-:W-:Y:S05]  /*64f30*/  BSYNC B1 ;  /* 0x0000000000017941 */ /* 0x000fea0003800000 */
.L_x_52546:
        /* <DEDUP_REMOVED lines=9> */
.L_x_52550:
[----:B------:R-:W-:Y:S01]  /*64fd0*/  MOV R6, R9 ;  /* 0x0000000900067202 */ /* 0x000fe20000000f00 */
[----:B------:R-:W-:Y:S02]  /*64fe0*/  IMAD.MOV.U32 R28, RZ, RZ, R41 ;  /* 0x000000ffff1c7224 */ /* 0x000fe400078e0029 */
[----:B------:R-:W-:Y:S02]  /*64ff0*/  IMAD.MOV.U32 R9, RZ, RZ, R8 ;  /* 0x000000ffff097224 */ /* 0x000fe400078e0008 */
[----:B------:R-:W-:Y:S02]  /*65000*/  IMAD.MOV.U32 R41, RZ, RZ, R34 ;  /* 0x000000ffff297224 */ /* 0x000fe400078e0022 */
.L_x_52551:
[----:B------:R-:W-:Y:S05]  /*65010*/  BSYNC B1 ;  /* 0x0000000000017941 */ /* 0x000fea0003800000 */
.L_x_52549:
        /* <DEDUP_REMOVED lines=9> */
.L_x_52553:
[----:B------:R-:W-:Y:S01]  /*650b0*/  MOV R45, R6 ;  /* 0x00000006002d7202 */ /* 0x000fe20000000f00 */
[----:B------:R-:W-:Y:S02]  /*650c0*/  IMAD.MOV.U32 R8, RZ, RZ, R28 ;  /* 0x000000ffff087224 */ /* 0x000fe400078e001c */
[----:B------:R-:W-:Y:S02]  /*650d0*/  IMAD.MOV.U32 R6, RZ, RZ, R21 ;  /* 0x000000ffff067224 */ /* 0x000fe400078e0015 */
[----:B------:R-:W-:Y:S02]  /*650e0*/  IMAD.MOV.U32 R28, RZ, RZ, R25 ;  /* 0x000000ffff1c7224 */ /* 0x000fe400078e0019 */
.L_x_52554:
[----:B------:R-:W-:Y:S05]  /*650f0*/  BSYNC B1 ;  /* 0x0000000000017941 */ /* 0x000fea0003800000 */
.L_x_52552:
        /* <DEDUP_REMOVED lines=9> */
.L_x_52556:
[----:B------:R-:W-:Y:S01]  /*65190*/  MOV R21, R45 ;  /* 0x0000002d00157202 */ /* 0x000fe20000000f00 */
[----:B------:R-:W-:Y:S02]  /*651a0*/  IMAD.MOV.U32 R25, RZ, RZ, R8 ;  /* 0x000000ffff197224 */ /* 0x000fe400078e0008 */
[----:B------:R-:W-:Y:S02]  /*651b0*/  IMAD.MOV.U32 R45, RZ, RZ, R36 ;  /* 0x000000ffff2d7224 */ /* 0x000fe400078e0024 */
[----:B------:R-:W-:Y:S02]  /*651c0*/  IMAD.MOV.U32 R8, RZ, RZ, R15 ;  /* 0x000000ffff087224 */ /* 0x000fe400078e000f */
.L_x_52557:
[----:B------:R-:W-:Y:S05]  /*651d0*/  BSYNC B1 ;  /* 0x0000000000017941 */ /* 0x000fea0003800000 */
.L_x_52555:
        /* <DEDUP_REMOVED lines=9> */
.L_x_52559:
[----:B------:R-:W-:Y:S01]  /*65270*/  MOV R15, R21 ;  /* 0x00000015000f7202 */ /* 0x000fe20000000f00 */
[----:B------:R-:W-:Y:S02]  /*65280*/  IMAD.MOV.U32 R30, RZ, RZ, R25 ;  /* 0x000000ffff1e7224 */ /* 0x000fe400078e0019 */
[----:B------:R-:W-:Y:S02]  /*65290*/  IMAD.MOV.U32 R21, RZ, RZ, R10 ;  /* 0x000000ffff157224 */ /* 0x000fe400078e000a */
[----:B------:R-:W-:Y:S02]  /*652a0*/  IMAD.MOV.U32 R25, RZ, RZ, R14 ;  /* 0x000000ffff197224 */ /* 0x000fe400078e000e */
.L_x_52560:
[----:B------:R-:W-:Y:S05]  /*652b0*/  BSYNC B1 ;  /* 0x0000000000017941 */ /* 0x000fea0003800000 */
.L_x_52558:
        /* <DEDUP_REMOVED lines=9> */
.L_x_52562:
[----:B------:R-:W-:Y:S01]  /*65350*/  MOV R10, R15 ;  /* 0x0000000f000a7202 */ /* 0x000fe20000000f00 */
[----:B------:R-:W-:Y:S02]  /*65360*/  IMAD.MOV.U32 R14, RZ, RZ, R30 ;  /* 0x000000ffff0e7224 */ /* 0x000fe400078e001e */
[----:B------:R-:W-:Y:S02]  /*65370*/  IMAD.MOV.U32 R15, RZ, RZ, R16 ;  /* 0x000000ffff0f7224 */ /* 0x000fe400078e0010 */
[----:B------:R-:W-:Y:S02]  /*65380*/  IMAD.MOV.U32 R30, RZ, RZ, R38 ;  /* 0x000000ffff1e7224 */ /* 0x000fe400078e0026 */
.L_x_52563:
[----:B------:R-:W-:Y:S05]  /*65390*/  BSYNC B1 ;  /* 0x0000000000017941 */ /* 0x000fea0003800000 */
.L_x_52561:
        /* <DEDUP_REMOVED lines=9> */
.L_x_52565:
[----:B------:R-:W-:Y:S01]  /*65430*/  MOV R16, R10 ;  /* 0x0000000a00107202 */ /* 0x000fe20000000f00 */
[----:B------:R-:W-:Y:S02]  /*65440*/  IMAD.MOV.U32 R32, RZ, RZ, R14 ;  /* 0x000000ffff207224 */ /* 0x000fe400078e000e */
[----:B------:R-:W-:Y:S02]  /*65450*/  IMAD.MOV.U32 R10, RZ, RZ, R13 ;  /* 0x000000ffff0a7224 */ /* 0x000fe400078e000d */
[----:B------:R-:W-:Y:S02]  /*65460*/  IMAD.MOV.U32 R14, RZ, RZ, R27 ;  /* 0x000000ffff0e7224 */ /* 0x000fe400078e001b */
.L_x_52566:
[----:B------:R-:W-:Y:S05]  /*65470*/  BSYNC B1 ;  /* 0x0000000000017941 */ /* 0x000fea0003800000 */
.L_x_52564:
        /* <DEDUP_REMOVED lines=9> */
.L_x_52568:
[----:B------:R-:W-:Y:S01]  /*65510*/  MOV R13, R16 ;  /* 0x00000010000d7202 */ /* 0x000fe20000000f00 */
[----:B------:R-:W-:Y:S02]  /*65520*/  IMAD.MOV.U32 R27, RZ, RZ, R32 ;  /* 0x000000ffff1b7224 */ /* 0x000fe400078e0020 */
[----:B------:R-:W-:Y:S02]  /*65530*/  IMAD.MOV.U32 R16, RZ, RZ, R33 ;  /* 0x000000ffff107224 */ /* 0x000fe400078e0021 */
[----:B------:R-:W-:Y:S02]  /*65540*/  IMAD.MOV.U32 R32, RZ, RZ, R35 ;  /* 0x000000ffff207224 */ /* 0x000fe400078e0023 */
.L_x_52569:
[----:B------:R-:W-:Y:S05]  /*65550*/  BSYNC B1 ;  /* 0x0000000000017941 */ /* 0x000fea0003800000 */
.L_x_52567:
        /* <DEDUP_REMOVED lines=9> */
.L_x_52571:
[----:B------:R-:W-:Y:S01]  /*655f0*/  MOV R33, R13 ;  /* 0x0000000d00217202 */ /* 0x000fe20000000f00 */
[----:B------:R-:W-:Y:S02]  /*65600*/  IMAD.MOV.U32 R34, RZ, RZ, R27 ;  /* 0x000000ffff227224 */ /* 0x000fe400078e001b */
[----:B------:R-:W-:Y:S02]  /*65610*/  IMAD.MOV.U32 R13, RZ, RZ, R4 ;  /* 0x000000ffff0d7224 */ /* 0x000fe400078e0004 */
[----:B------:R-:W-:Y:S02]  /*65620*/  IMAD.MOV.U32 R27, RZ, RZ, R12 ;  /* 0x000000ffff1b7224 */ /* 0x000fe400078e000c */
.L_x_52572:
[----:B------:R-:W-:Y:S05]  /*65630*/  BSYNC B1 ;  /* 0x0000000000017941 */ /* 0x000fea0003800000 */
.L_x_52570:
        /* <DEDUP_REMOVED lines=9> */
.L_x_52574:
[----:B------:R-:W-:Y:S01]  /*656d0*/  MOV R4, R33 ;  /* 0x0000002100047202 */ /* 0x000fe20000000f00 */
[----:B------:R-:W-:Y:S02]  /*656e0*/  IMAD.MOV.U32 R12, RZ, RZ, R34 ;  /* 0x000000ffff0c7224 */ /* 0x000fe400078e0022 */
[----:B------:R-:W-:Y:S02]  /*656f0*/  IMAD.MOV.U32 R33, RZ, RZ, R20 ;  /* 0x000000ffff217224 */ /* 0x000fe400078e0014 */
[----:B------:R-:W-:Y:S02]  /*65700*/  IMAD.MOV.U32 R34, RZ, RZ, R24 ;  /* 0x000000ffff227224 */ /* 0x000fe400078e0018 */
.L_x_52575:
[----:B------:R-:W-:Y:S05]  /*65710*/  BSYNC B1 ;  /* 0x0000000000017941 */ /* 0x000fea0003800000 */
.L_x_52573:
        /* <DEDUP_REMOVED lines=9> */
.L_x_52577:
[----:B------:R-:W-:Y:S01]  /*657b0*/  MOV R24, R4 ;  /* 0x0000000400187202 */ /* 0x000fe20000000f00 */
[----:B------:R-:W-:Y:S02]  /*657c0*/  IMAD.MOV.U32 R36, RZ, RZ, R12 ;  /* 0x000000ffff247224 */ /* 0x000fe400078e000c */
[----:B------:R-:W-:Y:S02]  /*657d0*/  IMAD.MOV.U32 R4, RZ, RZ, R5 ;  /* 0x000000ffff047224 */ /* 0x000fe400078e0005 */
[----:B------:R-:W-:Y:S02]  /*657e0*/  IMAD.MOV.U32 R12, RZ, RZ, R7 ;  /* 0x000000ffff0c7224 */ /* 0x000fe400078e0007 */
.L_x_52578:
[----:B------:R-:W-:Y:S05]  /*657f0*/  BSYNC B1 ;  /* 0x0000000000017941 */ /* 0x000fea0003800000 */
.L_x_52576:
        /* <DEDUP_REMOVED lines=9> */
.L_x_52580:
[----:B------:R-:W-:Y:S01]  /*65890*/  MOV R5, R24 ;  /* 0x0000001800057202 */ /* 0x000fe20000000f00 */
[----:B------:R-:W-:Y:S02]  /*658a0*/  IMAD.MOV.U32 R38, RZ, RZ, R36 ;  /* 0x000000ffff267224 */ /* 0x000fe400078e0024 */
[----:B------:R-:W-:Y:S02]  /*658b0*/  IMAD.MOV.U32 R24, RZ, RZ, R11 ;  /* 0x000000ffff187224 */ /* 0x000fe400078e000b */
[----:B------:R-:W-:Y:S02]  /*658c0*/  IMAD.MOV.U32 R36, RZ, RZ, R37 ;  /* 0x000000ffff247224 */ /* 0x000fe400078e0025 */
.L_x_52581:
[----:B------:R-:W-:Y:S05]  /*658d0*/  BSYNC B1 ;  /* 0x0000000000017941 */ /* 0x000fea0003800000 */
.L_x_52579:
        /* <DEDUP_REMOVED lines=16> */
.L_x_52583:
[----:B------:R-:W-:Y:S02]  /*659e0*/  IMAD.MOV.U32 R62, RZ, RZ, R19 ;  /* 0x000000ffff3e7224 */ /* 0x000fe400078e0013 */
[----:B------:R-:W-:Y:S02]  /*659f0*/  IMAD.MOV.U32 R64, RZ, RZ, R71 ;  /* 0x000000ffff407224 */ /* 0x000fe400078e0047 */
[----:B------:R-:W-:Y:S02]  /*65a00*/  IMAD.MOV.U32 R19, RZ, RZ, R22 ;  /* 0x000000ffff137224 */ /* 0x000fe400078e0016 */
[----:B------:R-:W-:Y:S02]  /*65a10*/  IMAD.MOV.U32 R71, RZ, RZ, R26 ;  /* 0x000000ffff477224 */ /* 0x000fe400078e001a */
.L_x_52584:
[----:B------:R-:W-:Y:S05]  /*65a20*/  BSYNC B1 ;  /* 0x0000000000017941 */ /* 0x000fea0003800000 */
.L_x_52582:
        /* <DEDUP_REMOVED lines=9> */
.L_x_52586:
[----:B------:R-:W-:Y:S02]  /*65ac0*/  IMAD.MOV.U32 R66, RZ, RZ, R62 ;  /* 0x000000ffff427224 */ /* 0x000fe400078e003e */
[----:B------:R-:W-:Y:S02]  /*65ad0*/  IMAD.MOV.U32 R68, RZ, RZ, R64 ;  /* 0x000000ffff447224 */ /* 0x000fe400078e0040 */
[----:B------:R-:W-:Y:S02]  /*65ae0*/  IMAD.MOV.U32 R62, RZ, RZ, R18 ;  /* 0x000000ffff3e7224 */ /* 0x000fe400078e0012 */
[----:B------:R-:W-:Y:S02]  /*65af0*/  IMAD.MOV.U32 R64, RZ, RZ, R29 ;  /* 0x000000ffff407224 */ /* 0x000fe400078e001d */
.L_x_52587:
[----:B------:R-:W-:Y:S05]  /*65b00*/  BSYNC B1 ;  /* 0x0000000000017941 */ /* 0x000fea0003800000 */
.L_x_52585:
        /* <DEDUP_REMOVED lines=9> */
.L_x_52589:
[----:B------:R-:W-:Y:S02]  /*65ba0*/  IMAD.MOV.U32 R58, RZ, RZ, R66 ;  /* 0x000000ffff3a7224 */ /* 0x000fe400078e0042 */
[----:B------:R-:W-:Y:S02]  /*65bb0*/  IMAD.MOV.U32 R60, RZ, RZ, R68 ;  /* 0x000000ffff3c7224 */ /* 0x000fe400078e0044 */
[----:B------:R-:W-:Y:S02]  /*65bc0*/  IMAD.MOV.U32 R66, RZ, RZ, R17 ;  /* 0x000000ffff427224 */ /* 0x000fe400078e0011 */
[----:B------:R-:W-:Y:S02]  /*65bd0*/  IMAD.MOV.U32 R68, RZ, RZ, R39 ;  /* 0x000000ffff447224 */ /* 0x000fe400078e0027 */
.L_x_52590:
[----:B------:R-:W-:Y:S05]  /*65be0*/  BSYNC B1 ;  /* 0x0000000000017941 */ /* 0x000fea0003800000 */
.L_x_52588:
        /* <DEDUP_REMOVED lines=9> */
.L_x_52592:
[----:B------:R-:W-:Y:S02]  /*65c80*/  IMAD.MOV.U32 R77, RZ, RZ, R58 ;  /* 0x000000ffff4d7224 */ /* 0x000fe400078e003a */
[----:B------:R-:W-:Y:S02]  /*65c90*/  IMAD.MOV.U32 R22, RZ, RZ, R60 ;  /* 0x000000ffff167224 */ /* 0x000fe400078e003c */
[----:B------:R-:W-:Y:S02]  /*65ca0*/  IMAD.MOV.U32 R58, RZ, RZ, R9 ;  /* 0x000000ffff3a7224 */ /* 0x000fe400078e0009 */
[----:B------:R-:W-:Y:S02]  /*65cb0*/  IMAD.MOV.U32 R60, RZ, RZ, R41 ;  /* 0x000000ffff3c7224 */ /* 0x000fe400078e0029 */
.L_x_52593:
[----:B------:R-:W-:Y:S05]  /*65cc0*/  BSYNC B1 ;  /* 0x0000000000017941 */ /* 0x000fea0003800000 */
.L_x_52591:
        /* <DEDUP_REMOVED lines=9> */
.L_x_52595:
[----:B------:R-:W-:Y:S02]  /*65d60*/  IMAD.MOV.U32 R20, RZ, RZ, R77 ;  /* 0x000000ffff147224 */ /* 0x000fe400078e004d */
[----:B------:R-:W-:Y:S02]  /*65d70*/  IMAD.MOV.U32 R61, RZ, RZ, R22 ;  /* 0x000000ffff3d7224 */ /* 0x000fe400078e0016 */
[----:B------:R-:W-:Y:S02]  /*65d80*/  IMAD.MOV.U32 R77, RZ, RZ, R6 ;  /* 0x000000ffff4d7224 */ /* 0x000fe400078e0006 */
[----:B------:R-:W-:Y:S02]  /*65d90*/  IMAD.MOV.U32 R22, RZ, RZ, R28 ;  /* 0x000000ffff167224 */ /* 0x000fe400078e001c */
.L_x_52596:
[----:B------:R-:W-:Y:S05]  /*65da0*/  BSYNC B1 ;  /* 0x0000000000017941 */ /* 0x000fea0003800000 */
.L_x_52594:
        /* <DEDUP_REMOVED lines=9> */
.L_x_52598:
[----:B------:R-:W-:Y:S02]  /*65e40*/  IMAD.MOV.U32 R18, RZ, RZ, R20 ;  /* 0x000000ffff127224 */ /* 0x000fe400078e0014 */
[----:B------:R-:W-:Y:S02]  /*65e50*/  IMAD.MOV.U32 R59, RZ, RZ, R61 ;  /* 0x000000ffff3b7224 */ /* 0x000fe400078e003d */
[----:B------:R-:W-:Y:S02]  /*65e60*/  IMAD.MOV.U32 R20, RZ, RZ, R45 ;  /* 0x000000ffff147224 */ /* 0x000fe400078e002d */
[----:B------:R-:W-:Y:S02]  /*65e70*/  IMAD.MOV.U32 R61, RZ, RZ, R8 ;  /* 0x000000ffff3d7224 */ /* 0x000fe400078e0008 */
.L_x_52599:
[----:B------:R-:W-:Y:S05]  /*65e80*/  BSYNC B1 ;  /* 0x0000000000017941 */ /* 0x000fea0003800000 */
.L_x_52597:
        /* <DEDUP_REMOVED lines=9> */
.L_x_52601:
[----:B------:R-:W-:Y:S02]  /*65f20*/  IMAD.MOV.U32 R56, RZ, RZ, R18 ;  /* 0x000000ffff387224 */ /* 0x000fe400078e0012 */
[----:B------:R-:W-:Y:S02]  /*65f30*/  IMAD.MOV.U32 R57, RZ, RZ, R59 ;  /* 0x000000ffff397224 */ /* 0x000fe400078e003b */
[----:B------:R-:W-:Y:S02]  /*65f40*/  IMAD.MOV.U32 R18, RZ, RZ, R21 ;  /* 0x000000ffff127224 */ /* 0x000fe400078e0015 */
[----:B------:R-:W-:Y:S02]  /*65f50*/  IMAD.MOV.U32 R59, RZ, RZ, R25 ;  /* 0x000000ffff3b7224 */ /* 0x000fe400078e0019 */
.L_x_52602:
[----:B------:R-:W-:Y:S05]  /*65f60*/  BSYNC B1 ;  /* 0x0000000000017941 */ /* 0x000fea0003800000 */
.L_x_52600:
        /* <DEDUP_REMOVED lines=9> */
.L_x_52604:
[----:B------:R-:W-:Y:S02]  /*66000*/  IMAD.MOV.U32 R54, RZ, RZ, R56 ;  /* 0x000000ffff367224 */ /* 0x000fe400078e0038 */
[----:B------:R-:W-:Y:S02]  /*66010*/  IMAD.MOV.U32 R55, RZ, RZ, R57 ;  /* 0x000000ffff377224 */ /* 0x000fe400078e0039 */
[----:B------:R-:W-:Y:S02]  /*66020*/  IMAD.MOV.U32 R56, RZ, RZ, R15 ;  /* 0x000000ffff387224 */ /* 0x000fe400078e000f */
[----:B------:R-:W-:Y:S02]  /*66030*/  IMAD.MOV.U32 R57, RZ, RZ, R30 ;  /* 0x000000ffff397224 */ /* 0x000fe400078e001e */
.L_x_52605:
[----:B------:R-:W-:Y:S05]  /*66040*/  BSYNC B1 ;  /* 0x0000000000017941 */ /* 0x000fea0003800000 */
.L_x_52603:
        /* <DEDUP_REMOVED lines=9> */
.L_x_52607:
[----:B------:R-:W-:Y:S02]  /*660e0*/  IMAD.MOV.U32 R52, RZ, RZ, R54 ;  /* 0x000000ffff347224 */ /* 0x000fe400078e0036 */
[----:B------:R-:W-:Y:S02]  /*660f0*/  IMAD.MOV.U32 R75, RZ, RZ, R55 ;  /* 0x000000ffff4b7224 */ /* 0x000fe400078e0037 */
[----:B------:R-:W-:Y:S02]  /*66100*/  IMAD.MOV.U32 R54, RZ, RZ, R10 ;  /* 0x000000ffff367224 */ /* 0x000fe400078e000a */
[----:B------:R-:W-:Y:S02]  /*66110*/  IMAD.MOV.U32 R55, RZ, RZ, R14 ;  /* 0x000000ffff377224 */ /* 0x000fe400078e000e */
.L_x_52608:
[----:B------:R-:W-:Y:S05]  /*66120*/  BSYNC B1 ;  /* 0x0000000000017941 */ /* 0x000fea0003800000 */
.L_x_52606:
        /* <DEDUP_REMOVED lines=9> */
.L_x_52610:
[----:B------:R-:W-:Y:S02]  /*661c0*/  IMAD.MOV.U32 R73, RZ, RZ, R52 ;  /* 0x000000ffff497224 */ /* 0x000fe400078e0034 */
[----:B------:R-:W-:Y:S02]  /*661d0*/  IMAD.MOV.U32 R50, RZ, RZ, R75 ;  /* 0x000000ffff327224 */ /* 0x000fe400078e004b */
[----:B------:R-:W-:Y:S02]  /*661e0*/  IMAD.MOV.U32 R52, RZ, RZ, R16 ;  /* 0x000000ffff347224 */ /* 0x000fe400078e0010 */
[----:B------:R-:W-:Y:S02]  /*661f0*/  IMAD.MOV.U32 R75, RZ, RZ, R32 ;  /* 0x000000ffff4b7224 */ /* 0x000fe400078e0020 */
.L_x_52611:
[----:B------:R-:W-:Y:S05]  /*66200*/  BSYNC B1 ;  /* 0x0000000000017941 */ /* 0x000fea0003800000 */
.L_x_52609:
        /* <DEDUP_REMOVED lines=9> */
.L_x_52613:
[----:B------:R-:W-:Y:S02]  /*662a0*/  IMAD.MOV.U32 R53, RZ, RZ, R73 ;  /* 0x000000ffff357224 */ /* 0x000fe400078e0049 */
[----:B------:R-:W-:Y:S02]  /*662b0*/  IMAD.MOV.U32 R69, RZ, RZ, R50 ;  /* 0x000000ffff457224 */ /* 0x000fe400078e0032 */
[----:B------:R-:W-:Y:S02]  /*662c0*/  IMAD.MOV.U32 R73, RZ, RZ, R13 ;  /* 0x000000ffff497224 */ /* 0x000fe400078e000d */
[----:B------:R-:W-:Y:S02]  /*662d0*/  IMAD.MOV.U32 R50, RZ, RZ, R27 ;  /* 0x000000ffff327224 */ /* 0x000fe400078e001b */
.L_x_52614:
[----:B------:R-:W-:Y:S05]  /*662e0*/  BSYNC B1 ;  /* 0x0000000000017941 */ /* 0x000fea0003800000 */
.L_x_52612:
        /* <DEDUP_REMOVED lines=9> */
.L_x_52616:
[----:B------:R-:W-:Y:S02]  /*66380*/  IMAD.MOV.U32 R51, RZ, RZ, R53 ;  /* 0x000000ffff337224 */ /* 0x000fe400078e0035 */
[----:B------:R-:W-:Y:S02]  /*66390*/  IMAD.MOV.U32 R67, RZ, RZ, R69 ;  /* 0x000000ffff437224 */ /* 0x000fe400078e0045 */
[----:B------:R-:W-:Y:S02]  /*663a0*/  IMAD.MOV.U32 R53, RZ, RZ, R33 ;  /* 0x000000ffff357224 */ /* 0x000fe400078e0021 */
[----:B------:R-:W-:Y:S02]  /*663b0*/  IMAD.MOV.U32 R69, RZ, RZ, R34 ;  /* 0x000000ffff457224 */ /* 0x000fe400078e0022 */
.L_x_52617:
[----:B------:R-:W-:Y:S05]  /*663c0*/  BSYNC B1 ;  /* 0x0000000000017941 */ /* 0x000fea0003800000 */
.L_x_52615:
        /* <DEDUP_REMOVED lines=9> */
.L_x_52619:
[----:B------:R-:W-:Y:S02]  /*66460*/  IMAD.MOV.U32 R48, RZ, RZ, R51 ;  /* 0x000000ffff307224 */ /* 0x000fe400078e0033 */
[----:B------:R-:W-:Y:S02]  /*66470*/  IMAD.MOV.U32 R49, RZ, RZ, R67 ;  /* 0x000000ffff317224 */ /* 0x000fe400078e0043 */
[----:B------:R-:W-:Y:S02]  /*66480*/  IMAD.MOV.U32 R51, RZ, RZ, R4 ;  /* 0x000000ffff337224 */ /* 0x000fe400078e0004 */
[----:B------:R-:W-:Y:S02]  /*66490*/  IMAD.MOV.U32 R67, RZ, RZ, R12 ;  /* 0x000000ffff437224 */ /* 0x000fe400078e000c */
.L_x_52620:
[----:B------:R-:W-:Y:S05]  /*664a0*/  BSYNC B1 ;  /* 0x0000000000017941 */ /* 0x000fea0003800000 */
.L_x_52618:
        /* <DEDUP_REMOVED lines=9> */
.L_x_52622:
[----:B------:R-:W-:Y:S02]  /*66540*/  IMAD.MOV.U32 R46, RZ, RZ, R48 ;  /* 0x000000ffff2e7224 */ /* 0x000fe400078e0030 */
[----:B------:R-:W-:Y:S02]  /*66550*/  IMAD.MOV.U32 R47, RZ, RZ, R49 ;  /* 0x000000ffff2f7224 */ /* 0x000fe400078e0031 */
[----:B------:R-:W-:Y:S02]  /*66560*/  IMAD.MOV.U32 R48, RZ, RZ, R24 ;  /* 0x000000ffff307224 */ /* 0x000fe400078e0018 */
[----:B------:R-:W-:Y:S02]  /*66570*/  IMAD.MOV.U32 R49, RZ, RZ, R36 ;  /* 0x000000ffff317224 */ /* 0x000fe400078e0024 */
.L_x_52623:
[----:B------:R-:W-:Y:S05]  /*66580*/  BSYNC B1 ;  /* 0x0000000000017941 */ /* 0x000fea0003800000 */
.L_x_52621:
        /* <DEDUP_REMOVED lines=9> */
.L_x_52625:
[----:B------:R-:W-:Y:S02]  /*66620*/  IMAD.MOV.U32 R44, RZ, RZ, R46 ;  /* 0x000000ffff2c7224 */ /* 0x000fe400078e002e */
[----:B------:R-:W-:Y:S02]  /*66630*/  IMAD.MOV.U32 R45, RZ, RZ, R47 ;  /* 0x000000ffff2d7224 */ /* 0x000fe400078e002f */
[----:B------:R-:W-:Y:S02]  /*66640*/  IMAD.MOV.U32 R46, RZ, RZ, R5 ;  /* 0x000000ffff2e7224 */ /* 0x000fe400078e0005 */
[----:B------:R-:W-:Y:S02]  /*66650*/  IMAD.MOV.U32 R47, RZ, RZ, R38 ;  /* 0x000000ffff2f7224 */ /* 0x000fe400078e0026 */
.L_x_52626:
[----:B------:R-:W-:Y:S05]  /*66660*/  BSYNC B1 ;  /* 0x0000000000017941 */ /* 0x000fea0003800000 */
.L_x_52624:
[----:B------:R-:W0:Y:S01]  /*66670*/  LDS.128 R4, [0x1e0] ;  /* 0x0001e000ff047984 */ /* 0x000e220000000c00 */
[----:B------:R-:W-:Y:S01]  /*66680*/  FADD.FTZ R2, R23, R2 ;  /* 0x0000000217027221 */ /* 0x000fe20000010000 */
[----:B------:R-:W-:Y:S02]  /*66690*/  BSSY B1, `(.L_x_52627) ;  /* 0x0000025000017945 */ /* 0x000fe40003800000 */
[----:B------:R-:W1:Y:S04]  /*666a0*/  LDS.128 R40, [0x1a0] ;  /* 0x0001a000ff287984 */ /* 0x000e680000000c00 */
[----:B------:R-:W2:Y:S04]  /*666b0*/  LDS.64 R16, [0x220] ;  /* 0x00022000ff107984 */ /* 0x000ea80000000a00 */
[----:B------:R-:W3:Y:S04]  /*666c0*/  LDS.128 R36, [0x210] ;  /* 0x00021000ff247984 */ /* 0x000ee80000000c00 */
[----:B------:R-:W4:Y:S04]  /*666d0*/  LDS.128 R32, [0x200] ;  /* 0x00020000ff207984 */ /* 0x000f280000000c00 */
        /* <DEDUP_REMOVED lines=8> */
[----:B------:R-:W-:Y:S02]  /*66760*/  FSETP.GT.FTZ.AND P3, PT, R3, R40, PT ;  /* 0x000000280300720b */ /* 0x000fe40003f74000 */
[----:B------:R-:W-:Y:S02]  /*66770*/  PLOP3.LUT P1, PT, P0, P1, PT, 0x8, 0x0 ;  /* 0x000000000000781c */ /* 0x000fe40000722170 */
[----:B------:R-:W-:-:S02]  /*66780*/  FSEL R70, R40, R3, P3 ;  /* 0x0000000328467208 */ /* 0x000fc40001800000 */
[----:B------:R-:W-:Y:S02]  /*66790*/  FSEL R3, R3, R40, P3 ;  /* 0x0000002803037208 */ /* 0x000fe40001800000 */
[----:B------:R-:W-:-:S03]  /*667a0*/  FSEL R21, R2, R41, P3 ;  /* 0x0000002902157208 */ /* 0x000fc60001800000 */
[----:B------:R-:W-:-:S04]  /*667b0*/  FADD.FTZ R70, -R3, R70 ;  /* 0x0000004603467221 */ /* 0x000fc80000010100 */
[----:B------:R-:W-:Y:S01]  /*667c0*/  @!P1 MOV R71, R6 ;  /* 0x0000000600479202 */ /* 0x000fe20000000f00 */
[----:B------:R-:W-:Y:S01]  /*667d0*/  FMUL.FTZ R70, R70, 1.4426950216293334961 ;  /* 0x3fb8aa3b46467820 */ /* 0x000fe20000410000 */
[----:B------:R-:W-:Y:S01]  /*667e0*/  FSEL R6, R41, R2, P3 ;  /* 0x0000000229067208 */ /* 0x000fe20001800000 */
[----:B------:R-:W-:Y:S01]  /*667f0*/  @!P1 IMAD.MOV.U32 R19, RZ, RZ, R42 ;  /* 0x000000ffff139224 */ /* 0x000fe200078e002a */
[----:B------:R-:W-:Y:S01]  /*66800*/  FSETP.GT.FTZ.AND P0, PT, R71, R64, PT ;  /* 0x000000404700720b */ /* 0x000fe20003f14000 */
[----:B------:R-:W0:Y:S03]  /*66810*/  MUFU.EX2 R63, R70 ;  /* 0x00000046003f7308 */ /* 0x000e260000000800 */
[----:B------:R-:W-:Y:S01]  /*66820*/  ISETP.EQ.OR P0, PT, R62, -0x1, P0 ;  /* 0xffffffff3e00780c */ /* 0x000fe20000702670 */
[----:B0-----:R-:W-:-:S12]  /*66830*/  FMUL.FTZ R2, R6, R63 ;  /* 0x0000003f06027220 */ /* 0x001fd80000410000 */
[----:B------:R-:W-:Y:S05]  /*66840*/  @P0 BRA `(.L_x_52628) ;  /* 0x0000005000000947 */ /* 0x000fea0003800000 */
[----:B--234-:R-:W-:Y:S01]  /*66850*/  FSETP.NEU.FTZ.AND P0, PT, R71, R64, PT ;  /* 0x000000404700720b */ /* 0x01cfe20003f1d000 */
[----:B------:R-:W-:Y:S02]  /*66860*/  IMAD.MOV.U32 R72, RZ, RZ, R62 ;  /* 0x000000ffff487224 */ /* 0x000fe400078e003e */
[----:B------:R-:W-:Y:S01]  /*66870*/  IMAD.MOV.U32 R74, RZ, RZ, R64 ;  /* 0x000000ffff4a7224 */ /* 0x000fe200078e0040 */
[----:B------:R-:W-:-:S13]  /*66880*/  ISETP.GE.OR P0, PT, R19, R62, P0 ;  /* 0x0000003e1300720c */ /* 0x000fda0000706670 */
[----:B------:R-:W-:Y:S05]  /*66890*/  @P0 BRA `(.L_x_52629) ;  /* 0x0000004000000947 */ /* 0x000fea0003800000 */
.L_x_52628:
[----:B--234-:R-:W-:Y:S01]  /*668a0*/  IMAD.MOV.U32 R72, RZ, RZ, R19 ;  /* 0x000000ffff487224 */ /* 0x01cfe200078e0013 */
[----:B------:R-:W-:Y:S01]  /*668b0*/  MOV R19, R62 ;  /* 0x0000003e00137202 */ /* 0x000fe20000000f00 */
[----:B------:R-:W-:Y:S02]  /*668c0*/  IMAD.MOV.U32 R74, RZ, RZ, R71 ;  /* 0x000000ffff4a7224 */ /* 0x000fe400078e0047 */
[----:B------:R-:W-:Y:S02]  /*668d0*/  IMAD.MOV.U32 R71, RZ, RZ, R64 ;  /* 0x000000ffff477224 */ /* 0x000fe400078e0040 */
.L_x_52629:
[----:B------:R-:W-:Y:S05]  /*668e0*/  BSYNC B1 ;  /* 0x0000000000017941 */ /* 0x000fea0003800000 */
.L_x_52627:
        /* <DEDUP_REMOVED lines=9> */
.L_x_52631:
[----:B------:R-:W-:Y:S01]  /*66980*/  IMAD.MOV.U32 R63, RZ, RZ, R72 ;  /* 0x000000ffff3f7224 */ /* 0x000fe200078e0048 */
[----:B------:R-:W-:Y:S01]  /*66990*/  MOV R72, R66 ;  /* 0x0000004200487202 */ /* 0x000fe20000000f00 */
[----:B------:R-:W-:Y:S02]  /*669a0*/  IMAD.MOV.U32 R65, RZ, RZ, R74 ;  /* 0x000000ffff417224 */ /* 0x000fe400078e004a */
[----:B------:R-:W-:Y:S02]  /*669b0*/  IMAD.MOV.U32 R74, RZ, RZ, R68 ;  /* 0x000000ffff4a7224 */ /* 0x000fe400078e0044 */
.L_x_52632:
[----:B------:R-:W-:Y:S05]  /*669c0*/  BSYNC B1 ;  /* 0x0000000000017941 */ /* 0x000fea0003800000 */
.L_x_52630:
        /* <DEDUP_REMOVED lines=9> */
.L_x_52634:
[----:B------:R-:W-:Y:S01]  /*66a60*/  IMAD.MOV.U32 R42, RZ, RZ, R63 ;  /* 0x000000ffff2a7224 */ /* 0x000fe200078e003f */
[----:B------:R-:W-:Y:S01]  /*66a70*/  MOV R63, R58 ;  /* 0x0000003a003f7202 */ /* 0x000fe20000000f00 */
[----:B------:R-:W-:Y:S02]  /*66a80*/  IMAD.MOV.U32 R70, RZ, RZ, R65 ;  /* 0x000000ffff467224 */ /* 0x000fe400078e0041 */
[----:B------:R-:W-:Y:S02]  /*66a90*/  IMAD.MOV.U32 R65, RZ, RZ, R60 ;  /* 0x000000ffff417224 */ /* 0x000fe400078e003c */
.L_x_52635:
[----:B------:R-:W-:Y:S05]  /*66aa0*/  BSYNC B1 ;  /* 0x0000000000017941 */ /* 0x000fea0003800000 */
.L_x_52633:
        /* <DEDUP_REMOVED lines=9> */
.L_x_52637:
[----:B------:R-:W-:Y:S01]  /*66b40*/  IMAD.MOV.U32 R41, RZ, RZ, R42 ;  /* 0x000000ffff297224 */ /* 0x000fe200078e002a */
[----:B------:R-:W-:Y:S01]  /*66b50*/  MOV R42, R77 ;  /* 0x0000004d002a7202 */ /* 0x000fe20000000f00 */
[----:B------:R-:W-:Y:S02]  /*66b60*/  IMAD.MOV.U32 R40, RZ, RZ, R70 ;  /* 0x000000ffff287224 */ /* 0x000fe400078e0046 */
[----:B------:R-:W-:Y:S02]  /*66b70*/  IMAD.MOV.U32 R70, RZ, RZ, R22 ;  /* 0x000000ffff467224 */ /* 0x000fe400078e0016 */
.L_x_52638:
[----:B------:R-:W-:Y:S05]  /*66b80*/  BSYNC B1 ;  /* 0x0000000000017941 */ /* 0x000fea0003800000 */
.L_x_52636:
        /* <DEDUP_REMOVED lines=9> */
.L_x_52640:
[----:B------:R-:W-:Y:S01]  /*66c20*/  IMAD.MOV.U32 R23, RZ, RZ, R41 ;  /* 0x000000ffff177224 */ /* 0x000fe200078e0029 */
[----:B------:R-:W-:Y:S01]  /*66c30*/  MOV R41, R20 ;  /* 0x0000001400297202 */ /* 0x000fe20000000f00 */
[----:B------:R-:W-:Y:S02]  /*66c40*/  IMAD.MOV.U32 R22, RZ, RZ, R40 ;  /* 0x000000ffff167224 */ /* 0x000fe400078e0028 */
[----:B------:R-:W-:Y:S02]  /*66c50*/  IMAD.MOV.U32 R40, RZ, RZ, R61 ;  /* 0x000000ffff287224 */ /* 0x000fe400078e003d */
.L_x_52641:
[----:B------:R-:W-:Y:S05]  /*66c60*/  BSYNC B1 ;  /* 0x0000000000017941 */ /* 0x000fea0003800000 */
.L_x_52639:
        /* <DEDUP_REMOVED lines=9> */
.L_x_52643:
[----:B------:R-:W-:Y:S01]  /*66d00*/  IMAD.MOV.U32 R61, RZ, RZ, R23 ;  /* 0x000000ffff3d7224 */ /* 0x000fe200078e0017 */
[----:B------:R-:W-:Y:S01]  /*66d10*/  MOV R23, R18 ;  /* 0x0000001200177202 */ /* 0x000fe20000000f00 */
[----:B------:R-:W-:Y:S02]  /*66d20*/  IMAD.MOV.U32 R20, RZ, RZ, R22 ;  /* 0x000000ffff147224 */ /* 0x000fe400078e0016 */
[----:B------:R-:W-:Y:S02]  /*66d30*/  IMAD.MOV.U32 R22, RZ, RZ, R59 ;  /* 0x000000ffff167224 */ /* 0x000fe400078e003b */
.L_x_52644:
[----:B------:R-:W-:Y:S05]  /*66d40*/  BSYNC B1 ;  /* 0x0000000000017941 */ /* 0x000fea0003800000 */
.L_x_52642:
        /* <DEDUP_REMOVED lines=9> */
.L_x_52646:
[----:B------:R-:W-:Y:S01]  /*66de0*/  IMAD.MOV.U32 R59, RZ, RZ, R61 ;  /* 0x000000ffff3b7224 */ /* 0x000fe200078e003d */
[----:B------:R-:W-:Y:S01]  /*66df0*/  MOV R61, R56 ;  /* 0x00000038003d7202 */ /* 0x000fe20000000f00 */
[----:B------:R-:W-:Y:S02]  /*66e00*/  IMAD.MOV.U32 R18, RZ, RZ, R20 ;  /* 0x000000ffff127224 */ /* 0x000fe400078e0014 */
[----:B------:R-:W-:Y:S02]  /*66e10*/  IMAD.MOV.U32 R20, RZ, RZ, R57 ;  /* 0x000000ffff147224 */ /* 0x000fe400078e0039 */
.L_x_52647:
[----:B------:R-:W-:Y:S05]  /*66e20*/  BSYNC B1 ;  /* 0x0000000000017941 */ /* 0x000fea0003800000 */
.L_x_52645:
        /* <DEDUP_REMOVED lines=9> */
.L_x_52649:
[----:B------:R-:W-:Y:S01]  /*66ec0*/  IMAD.MOV.U32 R57, RZ, RZ, R59 ;  /* 0x000000ffff397224 */ /* 0x000fe200078e003b */
[----:B------:R-:W-:Y:S01]  /*66ed0*/  MOV R59, R54 ;  /* 0x00000036003b7202 */ /* 0x000fe20000000f00 */
[----:B------:R-:W-:Y:S02]  /*66ee0*/  IMAD.MOV.U32 R68, RZ, RZ, R18 ;  /* 0x000000ffff447224 */ /* 0x000fe400078e0012 */
[----:B------:R-:W-:Y:S02]  /*66ef0*/  IMAD.MOV.U32 R18, RZ, RZ, R55 ;  /* 0x000000ffff127224 */ /* 0x000fe400078e0037 */
.L_x_52650:
[----:B------:R-:W-:Y:S05]  /*66f00*/  BSYNC B1 ;  /* 0x0000000000017941 */ /* 0x000fea0003800000 */
.L_x_52648:
        /* <DEDUP_REMOVED lines=9> */
.L_x_52652:
[----:B------:R-:W-:Y:S01]  /*66fa0*/  IMAD.MOV.U32 R66, RZ, RZ, R57 ;  /* 0x000000ffff427224 */ /* 0x000fe200078e0039 */
[----:B------:R-:W-:Y:S01]  /*66fb0*/  MOV R57, R52 ;  /* 0x0000003400397202 */ /* 0x000fe20000000f00 */
[----:B------:R-:W-:Y:S02]  /*66fc0*/  IMAD.MOV.U32 R55, RZ, RZ, R68 ;  /* 0x000000ffff377224 */ /* 0x000fe400078e0044 */
[----:B------:R-:W-:Y:S02]  /*66fd0*/  IMAD.MOV.U32 R68, RZ, RZ, R75 ;  /* 0x000000ffff447224 */ /* 0x000fe400078e004b */
.L_x_52653:
[----:B------:R-:W-:Y:S05]  /*66fe0*/  BSYNC B1 ;  /* 0x0000000000017941 */ /* 0x000fea0003800000 */
.L_x_52651:
        /* <DEDUP_REMOVED lines=9> */
.L_x_52655:
[----:B------:R-:W-:Y:S01]  /*67080*/  IMAD.MOV.U32 R58, RZ, RZ, R66 ;  /* 0x000000ffff3a7224 */ /* 0x000fe200078e0042 */
[----:B------:R-:W-:Y:S01]  /*67090*/  MOV R66, R73 ;  /* 0x0000004900427202 */ /* 0x000fe20000000f00 */
[----:B------:R-:W-:Y:S02]  /*670a0*/  IMAD.MOV.U32 R64, RZ, RZ, R55 ;  /* 0x000000ffff407224 */ /* 0x000fe400078e0037 */
[----:B------:R-:W-:Y:S02]  /*670b0*/  IMAD.MOV.U32 R55, RZ, RZ, R50 ;  /* 0x000000ffff377224 */ /* 0x000fe400078e0032 */
.L_x_52656:
[----:B------:R-:W-:Y:S05]  /*670c0*/  BSYNC B1 ;  /* 0x0000000000017941 */ /* 0x000fea0003800000 */
.L_x_52654:
        /* <DEDUP_REMOVED lines=9> */
.L_x_52658:
[----:B------:R-:W-:Y:S01]  /*67160*/  IMAD.MOV.U32 R54, RZ, RZ, R58 ;  /* 0x000000ffff367224 */ /* 0x000fe200078e003a */
[----:B------:R-:W-:Y:S01]  /*67170*/  MOV R58, R53 ;  /* 0x00000035003a7202 */ /* 0x000fe20000000f00 */
[----:B------:R-:W-:Y:S02]  /*67180*/  IMAD.MOV.U32 R56, RZ, RZ, R64 ;  /* 0x000000ffff387224 */ /* 0x000fe400078e0040 */
[----:B------:R-:W-:Y:S02]  /*67190*/  IMAD.MOV.U32 R64, RZ, RZ, R69 ;  /* 0x000000ffff407224 */ /* 0x000fe400078e0045 */
.L_x_52659:
[----:B------:R-:W-:Y:S05]  /*671a0*/  BSYNC B1 ;  /* 0x0000000000017941 */ /* 0x000fea0003800000 */
.L_x_52657:
        /* <DEDUP_REMOVED lines=9> */
.L_x_52661:
[----:B------:R-:W-:Y:S01]  /*67240*/  IMAD.MOV.U32 R53, RZ, RZ, R54 ;  /* 0x000000ffff357224 */ /* 0x000fe200078e0036 */
[----:B------:R-:W-:Y:S01]  /*67250*/  MOV R54, R51 ;  /* 0x0000003300367202 */ /* 0x000fe20000000f00 */
[----:B------:R-:W-:Y:S02]  /*67260*/  IMAD.MOV.U32 R52, RZ, RZ, R56 ;  /* 0x000000ffff347224 */ /* 0x000fe400078e0038 */
[----:B------:R-:W-:Y:S02]  /*67270*/  IMAD.MOV.U32 R56, RZ, RZ, R67 ;  /* 0x000000ffff387224 */ /* 0x000fe400078e0043 */
.L_x_52662:
[----:B------:R-:W-:Y:S05]  /*67280*/  BSYNC B1 ;  /* 0x0000000000017941 */ /* 0x000fea0003800000 */
.L_x_52660:
        /* <DEDUP_REMOVED lines=9> */
.L_x_52664:
[----:B------:R-:W-:Y:S01]  /*67320*/  IMAD.MOV.U32 R51, RZ, RZ, R53 ;  /* 0x000000ffff337224 */ /* 0x000fe200078e0035 */
[----:B------:R-:W-:Y:S01]  /*67330*/  MOV R53, R48 ;  /* 0x0000003000357202 */ /* 0x000fe20000000f00 */
[----:B------:R-:W-:Y:S02]  /*67340*/  IMAD.MOV.U32 R50, RZ, RZ, R52 ;  /* 0x000000ffff327224 */ /* 0x000fe400078e0034 */
[----:B------:R-:W-:Y:S02]  /*67350*/  IMAD.MOV.U32 R52, RZ, RZ, R49 ;  /* 0x000000ffff347224 */ /* 0x000fe400078e0031 */
.L_x_52665:
[----:B------:R-:W-:Y:S05]  /*67360*/  BSYNC B1 ;  /* 0x0000000000017941 */ /* 0x000fea0003800000 */
.L_x_52663:
        /* <DEDUP_REMOVED lines=9> */
.L_x_52667:
[----:B------:R-:W-:Y:S01]  /*67400*/  IMAD.MOV.U32 R49, RZ, RZ, R51 ;  /* 0x000000ffff317224 */ /* 0x000fe200078e0033 */
[----:B------:R-:W-:Y:S01]  /*67410*/  MOV R51, R46 ;  /* 0x0000002e00337202 */ /* 0x000fe20000000f00 */
[----:B------:R-:W-:Y:S02]  /*67420*/  IMAD.MOV.U32 R6, RZ, RZ, R50 ;  /* 0x000000ffff067224 */ /* 0x000fe400078e0032 */
[----:B------:R-:W-:Y:S02]  /*67430*/  IMAD.MOV.U32 R50, RZ, RZ, R47 ;  /* 0x000000ffff327224 */ /* 0x000fe400078e002f */
.L_x_52668:
[----:B------:R-:W-:Y:S05]  /*67440*/  BSYNC B1 ;  /* 0x0000000000017941 */ /* 0x000fea0003800000 */
.L_x_52666:
        /* <DEDUP_REMOVED lines=9> */
.L_x_52670:
[----:B------:R-:W-:Y:S01]  /*674e0*/  IMAD.MOV.U32 R46, RZ, RZ, R49 ;  /* 0x000000ffff2e7224 */ /* 0x000fe200078e0031 */
[----:B------:R-:W-:Y:S01]  /*674f0*/  MOV R49, R44 ;  /* 0x0000002c00317202 */ /* 0x000fe20000000f00 */
[----:B------:R-:W-:Y:S02]  /*67500*/  IMAD.MOV.U32 R48, RZ, RZ, R6 ;  /* 0x000000ffff307224 */ /* 0x000fe400078e0006 */
[----:B------:R-:W-:Y:S02]  /*67510*/  IMAD.MOV.U32 R6, RZ, RZ, R45 ;  /* 0x000000ffff067224 */ /* 0x000fe400078e002d */
.L_x_52671:
[----:B------:R-:W-:Y:S05]  /*67520*/  BSYNC B1 ;  /* 0x0000000000017941 */ /* 0x000fea0003800000 */
.L_x_52669:
        /* <DEDUP_REMOVED lines=16> */
.L_x_52673:
[----:B------:R-:W-:Y:S01]  /*67630*/  MOV R60, R19 ;  /* 0x00000013003c7202 */ /* 0x000fe20000000f00 */
[----:B------:R-:W-:Y:S02]  /*67640*/  IMAD.MOV.U32 R62, RZ, RZ, R71 ;  /* 0x000000ffff3e7224 */ /* 0x000fe400078e0047 */
[----:B------:R-:W-:Y:S02]  /*67650*/  IMAD.MOV.U32 R19, RZ, RZ, R72 ;  /* 0x000000ffff137224 */ /* 0x000fe400078e0048 */
[----:B------:R-:W-:Y:S02]  /*67660*/  IMAD.MOV.U32 R71, RZ, RZ, R74 ;  /* 0x000000ffff477224 */ /* 0x000fe400078e004a */
.L_x_52674:
[----:B------:R-:W-:Y:S05]  /*67670*/  BSYNC B1 ;  /* 0x0000000000017941 */ /* 0x000fea0003800000 */
.L_x_52672:
        /* <DEDUP_REMOVED lines=9> */
.L_x_52676:
[----:B------:R-:W-:Y:S01]  /*67710*/  MOV R47, R60 ;  /* 0x0000003c002f7202 */ /* 0x000fe20000000f00 */
[----:B------:R-:W-:Y:S02]  /*67720*/  IMAD.MOV.U32 R75, RZ, RZ, R62 ;  /* 0x000000ffff4b7224 */ /* 0x000fe400078e003e */
[----:B------:R-:W-:Y:S02]  /*67730*/  IMAD.MOV.U32 R60, RZ, RZ, R63 ;  /* 0x000000ffff3c7224 */ /* 0x000fe400078e003f */
[----:B------:R-:W-:Y:S02]  /*67740*/  IMAD.MOV.U32 R62, RZ, RZ, R65 ;  /* 0x000000ffff3e7224 */ /* 0x000fe400078e0041 */
.L_x_52677:
[----:B------:R-:W-:Y:S05]  /*67750*/  BSYNC B1 ;  /* 0x0000000000017941 */ /* 0x000fea0003800000 */
.L_x_52675:
        /* <DEDUP_REMOVED lines=9> */
.L_x_52679:
[----:B------:R-:W-:Y:S01]  /*677f0*/  MOV R44, R47 ;  /* 0x0000002f002c7202 */ /* 0x000fe20000000f00 */
[----:B------:R-:W-:Y:S02]  /*67800*/  IMAD.MOV.U32 R45, RZ, RZ, R75 ;  /* 0x000000ffff2d7224 */ /* 0x000fe400078e004b */
[----:B------:R-:W-:Y:S02]  /*67810*/  IMAD.MOV.U32 R47, RZ, RZ, R42 ;  /* 0x000000ffff2f7224 */ /* 0x000fe400078e002a */
[----:B------:R-:W-:Y:S02]  /*67820*/  IMAD.MOV.U32 R75, RZ, RZ, R70 ;  /* 0x000000ffff4b7224 */ /* 0x000fe400078e0046 */
.L_x_52680:
[----:B------:R-:W-:Y:S05]  /*67830*/  BSYNC B1 ;  /* 0x0000000000017941 */ /* 0x000fea0003800000 */
.L_x_52678:
        /* <DEDUP_REMOVED lines=9> */
.L_x_52682:
[----:B------:R-:W-:Y:S01]  /*678d0*/  MOV R42, R44 ;  /* 0x0000002c002a7202 */ /* 0x000fe20000000f00 */
[----:B------:R-:W-:Y:S02]  /*678e0*/  IMAD.MOV.U32 R43, RZ, RZ, R45 ;  /* 0x000000ffff2b7224 */ /* 0x000fe400078e002d */
[----:B------:R-:W-:Y:S02]  /*678f0*/  IMAD.MOV.U32 R44, RZ, RZ, R41 ;  /* 0x000000ffff2c7224 */ /* 0x000fe400078e0029 */
[----:B------:R-:W-:Y:S02]  /*67900*/  IMAD.MOV.U32 R45, RZ, RZ, R40 ;  /* 0x000000ffff2d7224 */ /* 0x000fe400078e0028 */
.L_x_52683:
[----:B------:R-:W-:Y:S05]  /*67910*/  BSYNC B1 ;  /* 0x0000000000017941 */ /* 0x000fea0003800000 */
.L_x_52681:
        /* <DEDUP_REMOVED lines=9> */
.L_x_52685:
[----:B------:R-:W-:Y:S01]  /*679b0*/  MOV R40, R42 ;  /* 0x0000002a00287202 */ /* 0x000fe20000000f00 */
[----:B------:R-:W-:Y:S02]  /*679c0*/  IMAD.MOV.U32 R41, RZ, RZ, R43 ;  /* 0x000000ffff297224 */ /* 0x000fe400078e002b */
[----:B------:R-:W-:Y:S02]  /*679d0*/  IMAD.MOV.U32 R42, RZ, RZ, R23 ;  /* 0x000000ffff2a7224 */ /* 0x000fe400078e0017 */
[----:B------:R-:W-:Y:S02]  /*679e0*/  IMAD.MOV.U32 R43, RZ, RZ, R22 ;  /* 0x000000ffff2b7224 */ /* 0x000fe400078e0016 */
.L_x_52686:
[----:B------:R-:W-:Y:S05]  /*679f0*/  BSYNC B1 ;  /* 0x0000000000017941 */ /* 0x000fea0003800000 */
.L_x_52684:
        /* <DEDUP_REMOVED lines=9> */
.L_x_52688:
[----:B------:R-:W-:Y:S01]  /*67a90*/  MOV R22, R40 ;  /* 0x0000002800167202 */ /* 0x000fe20000000f00 */
[----:B------:R-:W-:Y:S02]  /*67aa0*/  IMAD.MOV.U32 R23, RZ, RZ, R41 ;  /* 0x000000ffff177224 */ /* 0x000fe400078e0029 */
[----:B------:R-:W-:Y:S02]  /*67ab0*/  IMAD.MOV.U32 R40, RZ, RZ, R61 ;  /* 0x000000ffff287224 */ /* 0x000fe400078e003d */
[----:B------:R-:W-:Y:S02]  /*67ac0*/  IMAD.MOV.U32 R41, RZ, RZ, R20 ;  /* 0x000000ffff297224 */ /* 0x000fe400078e0014 */
.L_x_52689:
[----:B------:R-:W-:Y:S05]  /*67ad0*/  BSYNC B1 ;  /* 0x0000000000017941 */ /* 0x000fea0003800000 */
.L_x_52687:
        /* <DEDUP_REMOVED lines=9> */
.L_x_52691:
[----:B------:R-:W-:Y:S01]  /*67b70*/  MOV R20, R22 ;  /* 0x0000001600147202 */ /* 0x000fe20000000f00 */
[----:B------:R-:W-:Y:S02]  /*67b80*/  IMAD.MOV.U32 R73, RZ, RZ, R23 ;  /* 0x000000ffff497224 */ /* 0x000fe400078e0017 */
[----:B------:R-:W-:Y:S02]  /*67b90*/  IMAD.MOV.U32 R22, RZ, RZ, R59 ;  /* 0x000000ffff167224 */ /* 0x000fe400078e003b */
[----:B------:R-:W-:Y:S02]  /*67ba0*/  IMAD.MOV.U32 R23, RZ, RZ, R18 ;  /* 0x000000ffff177224 */ /* 0x000fe400078e0012 */
.L_x_52692:
[----:B------:R-:W-:Y:S05]  /*67bb0*/  BSYNC B1 ;  /* 0x0000000000017941 */ /* 0x000fea0003800000 */
.L_x_52690:
        /* <DEDUP_REMOVED lines=9> */
.L_x_52694:
[----:B------:R-:W-:Y:S01]  /*67c50*/  MOV R69, R20 ;  /* 0x0000001400457202 */ /* 0x000fe20000000f00 */
[----:B------:R-:W-:Y:S02]  /*67c60*/  IMAD.MOV.U32 R18, RZ, RZ, R73 ;  /* 0x000000ffff127224 */ /* 0x000fe400078e0049 */
[----:B------:R-:W-:Y:S02]  /*67c70*/  IMAD.MOV.U32 R20, RZ, RZ, R57 ;  /* 0x000000ffff147224 */ /* 0x000fe400078e0039 */
[----:B------:R-:W-:Y:S02]  /*67c80*/  IMAD.MOV.U32 R73, RZ, RZ, R68 ;  /* 0x000000ffff497224 */ /* 0x000fe400078e0044 */
.L_x_52695:
[----:B------:R-:W-:Y:S05]  /*67c90*/  BSYNC B1 ;  /* 0x0000000000017941 */ /* 0x000fea0003800000 */
.L_x_52693:
        /* <DEDUP_REMOVED lines=9> */
.L_x_52697:
[----:B------:R-:W-:Y:S01]  /*67d30*/  MOV R65, R69 ;  /* 0x0000004500417202 */ /* 0x000fe20000000f00 */
[----:B------:R-:W-:Y:S02]  /*67d40*/  IMAD.MOV.U32 R67, RZ, RZ, R18 ;  /* 0x000000ffff437224 */ /* 0x000fe400078e0012 */
[----:B------:R-:W-:Y:S02]  /*67d50*/  IMAD.MOV.U32 R69, RZ, RZ, R66 ;  /* 0x000000ffff457224 */ /* 0x000fe400078e0042 */
[----:B------:R-:W-:Y:S02]  /*67d60*/  IMAD.MOV.U32 R18, RZ, RZ, R55 ;  /* 0x000000ffff127224 */ /* 0x000fe400078e0037 */
.L_x_52698:
[----:B------:R-:W-:Y:S05]  /*67d70*/  BSYNC B1 ;  /* 0x0000000000017941 */ /* 0x000fea0003800000 */
.L_x_52696:
        /* <DEDUP_REMOVED lines=9> */
.L_x_52700:
[----:B------:R-:W-:Y:S01]  /*67e10*/  MOV R61, R65 ;  /* 0x00000041003d7202 */ /* 0x000fe20000000f00 */
[----:B------:R-:W-:Y:S02]  /*67e20*/  IMAD.MOV.U32 R63, RZ, RZ, R67 ;  /* 0x000000ffff3f7224 */ /* 0x000fe400078e0043 */
[----:B------:R-:W-:Y:S02]  /*67e30*/  IMAD.MOV.U32 R65, RZ, RZ, R58 ;  /* 0x000000ffff417224 */ /* 0x000fe400078e003a */
[----:B------:R-:W-:Y:S02]  /*67e40*/  IMAD.MOV.U32 R67, RZ, RZ, R64 ;  /* 0x000000ffff437224 */ /* 0x000fe400078e0040 */
.L_x_52701:
[----:B------:R-:W-:Y:S05]  /*67e50*/  BSYNC B1 ;  /* 0x0000000000017941 */ /* 0x000fea0003800000 */
.L_x_52699:
        /* <DEDUP_REMOVED lines=9> */
.L_x_52703:
[----:B------:R-:W-:Y:S01]  /*67ef0*/  MOV R58, R61 ;  /* 0x0000003d003a7202 */ /* 0x000fe20000000f00 */
[----:B------:R-:W-:Y:S02]  /*67f00*/  IMAD.MOV.U32 R59, RZ, RZ, R63 ;  /* 0x000000ffff3b7224 */ /* 0x000fe400078e003f */
[----:B------:R-:W-:Y:S02]  /*67f10*/  IMAD.MOV.U32 R61, RZ, RZ, R54 ;  /* 0x000000ffff3d7224 */ /* 0x000fe400078e0036 */
[----:B------:R-:W-:Y:S02]  /*67f20*/  IMAD.MOV.U32 R63, RZ, RZ, R56 ;  /* 0x000000ffff3f7224 */ /* 0x000fe400078e0038 */
.L_x_52704:
[----:B------:R-:W-:Y:S05]  /*67f30*/  BSYNC B1 ;  /* 0x0000000000017941 */ /* 0x000fea0003800000 */
.L_x_52702:
        /* <DEDUP_REMOVED lines=9> */
.L_x_52706:
[----:B------:R-:W-:Y:S01]  /*67fd0*/  MOV R56, R58 ;  /* 0x0000003a00387202 */ /* 0x000fe20000000f00 */
[----:B------:R-:W-:Y:S02]  /*67fe0*/  IMAD.MOV.U32 R57, RZ, RZ, R59 ;  /* 0x000000ffff397224 */ /* 0x000fe400078e003b */
[----:B------:R-:W-:Y:S02]  /*67ff0*/  IMAD.MOV.U32 R58, RZ, RZ, R53 ;  /* 0x000000ffff3a7224 */ /* 0x000fe400078e0035 */
[----:B------:R-:W-:Y:S02]  /*68000*/  IMAD.MOV.U32 R59, RZ, RZ, R52 ;  /* 0x000000ffff3b7224 */ /* 0x000fe400078e0034 */
.L_x_52707:
[----:B------:R-:W-:Y:S05]  /*68010*/  BSYNC B1 ;  /* 0x0000000000017941 */ /* 0x000fea0003800000 */
.L_x_52705:
        /* <DEDUP_REMOVED lines=9> */
.L_x_52709:
[----:B------:R-:W-:Y:S01]  /*680b0*/  MOV R54, R56 ;  /* 0x0000003800367202 */ /* 0x000fe20000000f00 */
[----:B------:R-:W-:Y:S02]  /*680c0*/  IMAD.MOV.U32 R55, RZ, RZ, R57 ;  /* 0x000000ffff377224 */ /* 0x000fe400078e0039 */
[----:B------:R-:W-:Y:S02]  /*680d0*/  IMAD.MOV.U32 R56, RZ, RZ, R51 ;  /* 0x000000ffff387224 */ /* 0x000fe400078e0033 */
[----:B------:R-:W-:Y:S02]  /*680e0*/  IMAD.MOV.U32 R57, RZ, RZ, R50 ;  /* 0x000000ffff397224 */ /* 0x000fe400078e0032 */
.L_x_52710:
[----:B------:R-:W-:Y:S05]  /*680f0*/  BSYNC B1 ;  /* 0x0000000000017941 */ /* 0x000fea0003800000 */
.L_x_52708:
        /* <DEDUP_REMOVED lines=9> */
.L_x_52712:
[----:B------:R-:W-:Y:S01]  /*68190*/  MOV R51, R54 ;  /* 0x0000003600337202 */ /* 0x000fe20000000f00 */
[----:B------:R-:W-:Y:S02]  /*681a0*/  IMAD.MOV.U32 R53, RZ, RZ, R55 ;  /* 0x000000ffff357224 */ /* 0x000fe400078e0037 */
[----:B------:R-:W-:Y:S02]  /*681b0*/  IMAD.MOV.U32 R54, RZ, RZ, R49 ;  /* 0x000000ffff367224 */ /* 0x000fe400078e0031 */
[----:B------:R-:W-:Y:S02]  /*681c0*/  IMAD.MOV.U32 R55, RZ, RZ, R6 ;  /* 0x000000ffff377224 */ /* 0x000fe400078e0006 */
.L_x_52713:
[----:B------:R-:W-:Y:S05]  /*681d0*/  BSYNC B1 ;  /* 0x0000000000017941 */ /* 0x000fea0003800000 */
.L_x_52711:
        /* <DEDUP_REMOVED lines=9> */
.L_x_52715:
[----:B------:R-:W-:Y:S01]  /*68270*/  MOV R7, R51 ;  /* 0x0000003300077202 */ /* 0x000fe20000000f00 */
[----:B------:R-:W-:Y:S02]  /*68280*/  IMAD.MOV.U32 R6, RZ, RZ, R53 ;  /* 0x000000ffff067224 */ /* 0x000fe400078e0035 */
[----:B------:R-:W-:Y:S02]  /*68290*/  IMAD.MOV.U32 R51, RZ, RZ, R46 ;  /* 0x000000ffff337224 */ /* 0x000fe400078e002e */
[----:B------:R-:W-:Y:S02]  /*682a0*/  IMAD.MOV.U32 R53, RZ, RZ, R48 ;  /* 0x000000ffff357224 */ /* 0x000fe400078e0030 */
.L_x_52716:
[----:B------:R-:W-:Y:S05]  /*682b0*/  BSYNC B1 ;  /* 0x0000000000017941 */ /* 0x000fea0003800000 */
.L_x_52714:
        /* <DEDUP_REMOVED lines=16> */
.L_x_52718:
[----:B------:R-:W-:Y:S02]  /*683c0*/  IMAD.MOV.U32 R52, RZ, RZ, R19 ;  /* 0x000000ffff347224 */ /* 0x000fe400078e0013 */
[----:B------:R-:W-:Y:S02]  /*683d0*/  IMAD.MOV.U32 R50, RZ, RZ, R71 ;  /* 0x000000ffff327224 */ /* 0x000fe400078e0047 */
[----:B------:R-:W-:Y:S02]  /*683e0*/  IMAD.MOV.U32 R19, RZ, RZ, R60 ;  /* 0x000000ffff137224 */ /* 0x000fe400078e003c */
[----:B------:R-:W-:Y:S02]  /*683f0*/  IMAD.MOV.U32 R71, RZ, RZ, R62 ;  /* 0x000000ffff477224 */ /* 0x000fe400078e003e */
.L_x_52719:
[----:B------:R-:W-:Y:S05]  /*68400*/  BSYNC B1 ;  /* 0x0000000000017941 */ /* 0x000fea0003800000 */
.L_x_52717:
        /* <DEDUP_REMOVED lines=9> */
.L_x_52721:
[----:B------:R-:W-:Y:S02]  /*684a0*/  IMAD.MOV.U32 R49, RZ, RZ, R52 ;  /* 0x000000ffff317224 */ /* 0x000fe400078e0034 */
[----:B------:R-:W-:Y:S02]  /*684b0*/  IMAD.MOV.U32 R48, RZ, RZ, R50 ;  /* 0x000000ffff307224 */ /* 0x000fe400078e0032 */
[----:B------:R-:W-:Y:S02]  /*684c0*/  IMAD.MOV.U32 R52, RZ, RZ, R47 ;  /* 0x000000ffff347224 */ /* 0x000fe400078e002f */
[----:B------:R-:W-:Y:S02]  /*684d0*/  IMAD.MOV.U32 R50, RZ, RZ, R75 ;  /* 0x000000ffff327224 */ /* 0x000fe400078e004b */
.L_x_52722:
[----:B------:R-:W-:Y:S05]  /*684e0*/  BSYNC B1 ;  /* 0x0000000000017941 */ /* 0x000fea0003800000 */
.L_x_52720:
        /* <DEDUP_REMOVED lines=9> */
.L_x_52724:
[----:B------:R-:W-:Y:S02]  /*68580*/  IMAD.MOV.U32 R47, RZ, RZ, R49 ;  /* 0x000000ffff2f7224 */ /* 0x000fe400078e0031 */
[----:B------:R-:W-:Y:S02]  /*68590*/  IMAD.MOV.U32 R46, RZ, RZ, R48 ;  /* 0x000000ffff2e7224 */ /* 0x000fe400078e0030 */
[----:B------:R-:W-:Y:S02]  /*685a0*/  IMAD.MOV.U32 R49, RZ, RZ, R44 ;  /* 0x000000ffff317224 */ /* 0x000fe400078e002c */
[----:B------:R-:W-:Y:S02]  /*685b0*/  IMAD.MOV.U32 R48, RZ, RZ, R45 ;  /* 0x000000ffff307224 */ /* 0x000fe400078e002d */
.L_x_52725:
[----:B------:R-:W-:Y:S05]  /*685c0*/  BSYNC B1 ;  /* 0x0000000000017941 */ /* 0x000fea0003800000 */
.L_x_52723:
        /* <DEDUP_REMOVED lines=9> */
.L_x_52727:
[----:B------:R-:W-:Y:S02]  /*68660*/  IMAD.MOV.U32 R45, RZ, RZ, R47 ;  /* 0x000000ffff2d7224 */ /* 0x000fe400078e002f */
[----:B------:R-:W-:Y:S02]  /*68670*/  IMAD.MOV.U32 R44, RZ, RZ, R46 ;  /* 0x000000ffff2c7224 */ /* 0x000fe400078e002e */
[----:B------:R-:W-:Y:S02]  /*68680*/  IMAD.MOV.U32 R47, RZ, RZ, R42 ;  /* 0x000000ffff2f7224 */ /* 0x000fe400078e002a */
[----:B------:R-:W-:Y:S02]  /*68690*/  IMAD.MOV.U32 R46, RZ, RZ, R43 ;  /* 0x000000ffff2e7224 */ /* 0x000fe400078e002b */
.L_x_52728:
[----:B------:R-:W-:Y:S05]  /*686a0*/  BSYNC B1 ;  /* 0x0000000000017941 */ /* 0x000fea0003800000 */
.L_x_52726:
        /* <DEDUP_REMOVED lines=9> */
.L_x_52730:
[----:B------:R-:W-:Y:S02]  /*68740*/  IMAD.MOV.U32 R43, RZ, RZ, R45 ;  /* 0x000000ffff2b7224 */ /* 0x000fe400078e002d */
[----:B------:R-:W-:Y:S02]  /*68750*/  IMAD.MOV.U32 R42, RZ, RZ, R44 ;  /* 0x000000ffff2a7224 */ /* 0x000fe400078e002c */
[----:B------:R-:W-:Y:S02]  /*68760*/  IMAD.MOV.U32 R45, RZ, RZ, R40 ;  /* 0x000000ffff2d7224 */ /* 0x000fe400078e0028 */
[----:B------:R-:W-:Y:S02]  /*68770*/  IMAD.MOV.U32 R44, RZ, RZ, R41 ;  /* 0x000000ffff2c7224 */ /* 0x000fe400078e0029 */
.L_x_52731:
[----:B------:R-:W-:Y:S05]  /*68780*/  BSYNC B1 ;  /* 0x0000000000017941 */ /* 0x000fea0003800000 */
.L_x_52729:
        /* <DEDUP_REMOVED lines=9> */
.L_x_52733:
[----:B------:R-:W-:Y:S02]  /*68820*/  IMAD.MOV.U32 R41, RZ, RZ, R43 ;  /* 0x000000ffff297224 */ /* 0x000fe400078e002b */
[----:B------:R-:W-:Y:S02]  /*68830*/  IMAD.MOV.U32 R40, RZ, RZ, R42 ;  /* 0x000000ffff287224 */ /* 0x000fe400078e002a */
[----:B------:R-:W-:Y:S02]  /*68840*/  IMAD.MOV.U32 R43, RZ, RZ, R22 ;  /* 0x000000ffff2b7224 */ /* 0x000fe400078e0016 */
[----:B------:R-:W-:Y:S02]  /*68850*/  IMAD.MOV.U32 R42, RZ, RZ, R23 ;  /* 0x000000ffff2a7224 */ /* 0x000fe400078e0017 */
.L_x_52734:
[----:B------:R-:W-:Y:S05]  /*68860*/  BSYNC B1 ;  /* 0x0000000000017941 */ /* 0x000fea0003800000 */
.L_x_52732:
        /* <DEDUP_REMOVED lines=9> */
.L_x_52736:
[----:B------:R-:W-:Y:S02]  /*68900*/  IMAD.MOV.U32 R28, RZ, RZ, R41 ;  /* 0x000000ffff1c7224 */ /* 0x000fe400078e0029 */
[----:B------:R-:W-:Y:S02]  /*68910*/  IMAD.MOV.U32 R23, RZ, RZ, R40 ;  /* 0x000000ffff177224 */ /* 0x000fe400078e0028 */
[----:B------:R-:W-:Y:S02]  /*68920*/  IMAD.MOV.U32 R41, RZ, RZ, R20 ;  /* 0x000000ffff297224 */ /* 0x000fe400078e0014 */
[----:B------:R-:W-:Y:S02]  /*68930*/  IMAD.MOV.U32 R40, RZ, RZ, R73 ;  /* 0x000000ffff287224 */ /* 0x000fe400078e0049 */
.L_x_52737:
[----:B------:R-:W-:Y:S05]  /*68940*/  BSYNC B1 ;  /* 0x0000000000017941 */ /* 0x000fea0003800000 */
.L_x_52735:
        /* <DEDUP_REMOVED lines=9> */
.L_x_52739:
[----:B------:R-:W-:Y:S02]  /*689e0*/  IMAD.MOV.U32 R22, RZ, RZ, R28 ;  /* 0x000000ffff167224 */ /* 0x000fe400078e001c */
[----:B------:R-:W-:Y:S02]  /*689f0*/  IMAD.MOV.U32 R20, RZ, RZ, R23 ;  /* 0x000000ffff147224 */ /* 0x000fe400078e0017 */
[----:B------:R-:W-:Y:S02]  /*68a00*/  IMAD.MOV.U32 R28, RZ, RZ, R69 ;  /* 0x000000ffff1c7224 */ /* 0x000fe400078e0045 */
[----:B------:R-:W-:Y:S02]  /*68a10*/  IMAD.MOV.U32 R23, RZ, RZ, R18 ;  /* 0x000000ffff177224 */ /* 0x000fe400078e0012 */
.L_x_52740:
[----:B------:R-:W-:Y:S05]  /*68a20*/  BSYNC B1 ;  /* 0x0000000000017941 */ /* 0x000fea0003800000 */
.L_x_52738:
        /* <DEDUP_REMOVED lines=9> */
.L_x_52742:
[----:B------:R-:W-:Y:S02]  /*68ac0*/  IMAD.MOV.U32 R18, RZ, RZ, R22 ;  /* 0x000000ffff127224 */ /* 0x000fe400078e0016 */
[----:B------:R-:W-:Y:S02]  /*68ad0*/  IMAD.MOV.U32 R8, RZ, RZ, R20 ;  /* 0x000000ffff087224 */ /* 0x000fe400078e0014 */
[----:B------:R-:W-:Y:S02]  /*68ae0*/  IMAD.MOV.U32 R22, RZ, RZ, R65 ;  /* 0x000000ffff167224 */ /* 0x000fe400078e0041 */
[----:B------:R-:W-:Y:S02]  /*68af0*/  IMAD.MOV.U32 R20, RZ, RZ, R67 ;  /* 0x000000ffff147224 */ /* 0x000fe400078e0043 */
.L_x_52743:
[----:B------:R-:W-:Y:S05]  /*68b00*/  BSYNC B1 ;  /* 0x0000000000017941 */ /* 0x000fea0003800000 */
.L_x_52741:
        /* <DEDUP_REMOVED lines=9> */
.L_x_52745:
[----:B------:R-:W-:Y:S02]  /*68ba0*/  IMAD.MOV.U32 R65, RZ, RZ, R18 ;  /* 0x000000ffff417224 */ /* 0x000fe400078e0012 */
[----:B------:R-:W-:Y:S02]  /*68bb0*/  IMAD.MOV.U32 R60, RZ, RZ, R8 ;  /* 0x000000ffff3c7224 */ /* 0x000fe400078e0008 */
[----:B------:R-:W-:Y:S02]  /*68bc0*/  IMAD.MOV.U32 R18, RZ, RZ, R61 ;  /* 0x000000ffff127224 */ /* 0x000fe400078e003d */
[----:B------:R-:W-:Y:S02]  /*68bd0*/  IMAD.MOV.U32 R8, RZ, RZ, R63 ;  /* 0x000000ffff087224 */ /* 0x000fe400078e003f */
.L_x_52746:
[----:B------:R-:W-:Y:S05]  /*68be0*/  BSYNC B1 ;  /* 0x0000000000017941 */ /* 0x000fea0003800000 */
.L_x_52744:
        /* <DEDUP_REMOVED lines=9> */
.L_x_52748:
[----:B------:R-:W-:Y:S02]  /*68c80*/  IMAD.MOV.U32 R61, RZ, RZ, R65 ;  /* 0x000000ffff3d7224 */ /* 0x000fe400078e0041 */
[----:B------:R-:W-:Y:S02]  /*68c90*/  IMAD.MOV.U32 R62, RZ, RZ, R60 ;  /* 0x000000ffff3e7224 */ /* 0x000fe400078e003c */
[----:B------:R-:W-:Y:S02]  /*68ca0*/  IMAD.MOV.U32 R65, RZ, RZ, R58 ;  /* 0x000000ffff417224 */ /* 0x000fe400078e003a */
[----:B------:R-:W-:Y:S02]  /*68cb0*/  IMAD.MOV.U32 R60, RZ, RZ, R59 ;  /* 0x000000ffff3c7224 */ /* 0x000fe400078e003b */
.L_x_52749:
[----:B------:R-:W-:Y:S05]  /*68cc0*/  BSYNC B1 ;  /* 0x0000000000017941 */ /* 0x000fea0003800000 */
.L_x_52747:
        /* <DEDUP_REMOVED lines=9> */
.L_x_52751:
[----:B------:R-:W-:Y:S02]  /*68d60*/  IMAD.MOV.U32 R59, RZ, RZ, R61 ;  /* 0x000000ffff3b7224 */ /* 0x000fe400078e003d */
[----:B------:R-:W-:Y:S02]  /*68d70*/  IMAD.MOV.U32 R58, RZ, RZ, R62 ;  /* 0x000000ffff3a7224 */ /* 0x000fe400078e003e */
[----:B------:R-:W-:Y:S02]  /*68d80*/  IMAD.MOV.U32 R61, RZ, RZ, R56 ;  /* 0x000000ffff3d7224 */ /* 0x000fe400078e0038 */
[----:B------:R-:W-:Y:S02]  /*68d90*/  IMAD.MOV.U32 R62, RZ, RZ, R57 ;  /* 0x000000ffff3e7224 */ /* 0x000fe400078e0039 */
.L_x_52752:
[----:B------:R-:W-:Y:S05]  /*68da0*/  BSYNC B1 ;  /* 0x0000000000017941 */ /* 0x000fea0003800000 */
.L_x_52750:
        /* <DEDUP_REMOVED lines=9> */
.L_x_52754:
[----:B------:R-:W-:Y:S02]  /*68e40*/  IMAD.MOV.U32 R64, RZ, RZ, R59 ;  /* 0x000000ffff407224 */ /* 0x000fe400078e003b */
[----:B------:R-:W-:Y:S02]  /*68e50*/  IMAD.MOV.U32 R56, RZ, RZ, R58 ;  /* 0x000000ffff387224 */ /* 0x000fe400078e003a */
[----:B------:R-:W-:Y:S02]  /*68e60*/  IMAD.MOV.U32 R59, RZ, RZ, R54 ;  /* 0x000000ffff3b7224 */ /* 0x000fe400078e0036 */
[----:B------:R-:W-:Y:S02]  /*68e70*/  IMAD.MOV.U32 R58, RZ, RZ, R55 ;  /* 0x000000ffff3a7224 */ /* 0x000fe400078e0037 */
.L_x_52755:
[----:B------:R-:W-:Y:S05]  /*68e80*/  BSYNC B1 ;  /* 0x0000000000017941 */ /* 0x000fea0003800000 */
.L_x_52753:
        /* <DEDUP_REMOVED lines=9> */
.L_x_52757:
[----:B------:R-:W-:Y:S02]  /*68f20*/  IMAD.MOV.U32 R54, RZ, RZ, R64 ;  /* 0x000000ffff367224 */ /* 0x000fe400078e0040 */
[----:B------:R-:W-:Y:S02]  /*68f30*/  IMAD.MOV.U32 R55, RZ, RZ, R56 ;  /* 0x000000ffff377224 */ /* 0x000fe400078e0038 */
[----:B------:R-:W-:Y:S02]  /*68f40*/  IMAD.MOV.U32 R64, RZ, RZ, R51 ;  /* 0x000000ffff407224 */ /* 0x000fe400078e0033 */
[----:B------:R-:W-:Y:S02]  /*68f50*/  IMAD.MOV.U32 R56, RZ, RZ, R53 ;  /* 0x000000ffff387224 */ /* 0x000fe400078e0035 */
.L_x_52758:
[----:B------:R-:W-:Y:S05]  /*68f60*/  BSYNC B1 ;  /* 0x0000000000017941 */ /* 0x000fea0003800000 */
.L_x_52756:
        /* <DEDUP_REMOVED lines=9> */
.L_x_52760:
[----:B------:R-:W-:Y:S02]  /*69000*/  IMAD.MOV.U32 R53, RZ, RZ, R54 ;  /* 0x000000ffff357224 */ /* 0x000fe400078e0036 */
[----:B------:R-:W-:Y:S02]  /*69010*/  IMAD.MOV.U32 R51, RZ, RZ, R55 ;  /* 0x000000ffff337224 */ /* 0x000fe400078e0037 */
[----:B------:R-:W-:Y:S02]  /*69020*/  IMAD.MOV.U32 R54, RZ, RZ, R7 ;  /* 0x000000ffff367224 */ /* 0x000fe400078e0007 */
[----:B------:R-:W-:Y:S02]  /*69030*/  IMAD.MOV.U32 R55, RZ, RZ, R6 ;  /* 0x000000ffff377224 */ /* 0x000fe400078e0006 */
.L_x_52761:
[----:B------:R-:W-:Y:S05]  /*69040*/  BSYNC B1 ;  /* 0x0000000000017941 */ /* 0x000fea0003800000 */
.L_x_52759:
        /* <DEDUP_REMOVED lines=16> */
.L_x_52763:
[----:B------:R-:W-:Y:S01]  /*69150*/  IMAD.MOV.U32 R66, RZ, RZ, R19 ;  /* 0x000000ffff427224 */ /* 0x000fe200078e0013 */
[----:B------:R-:W-:Y:S01]  /*69160*/  MOV R19, R52 ;  /* 0x0000003400137202 */ /* 0x000fe20000000f00 */
[----:B------:R-:W-:Y:S02]  /*69170*/  IMAD.MOV.U32 R6, RZ, RZ, R71 ;  /* 0x000000ffff067224 */ /* 0x000fe400078e0047 */
[----:B------:R-:W-:Y:S02]  /*69180*/  IMAD.MOV.U32 R71, RZ, RZ, R50 ;  /* 0x000000ffff477224 */ /* 0x000fe400078e0032 */
.L_x_52764:
[----:B------:R-:W-:Y:S05]  /*69190*/  BSYNC B1 ;  /* 0x0000000000017941 */ /* 0x000fea0003800000 */
.L_x_52762:
        /* <DEDUP_REMOVED lines=9> */
.L_x_52766:
[----:B------:R-:W-:Y:S01]  /*69230*/  IMAD.MOV.U32 R50, RZ, RZ, R66 ;  /* 0x000000ffff327224 */ /* 0x000fe200078e0042 */
[----:B------:R-:W-:Y:S01]  /*69240*/  MOV R66, R49 ;  /* 0x0000003100427202 */ /* 0x000fe20000000f00 */
[----:B------:R-:W-:Y:S02]  /*69250*/  IMAD.MOV.U32 R7, RZ, RZ, R6 ;  /* 0x000000ffff077224 */ /* 0x000fe400078e0006 */
[----:B------:R-:W-:Y:S02]  /*69260*/  IMAD.MOV.U32 R6, RZ, RZ, R48 ;  /* 0x000000ffff067224 */ /* 0x000fe400078e0030 */
.L_x_52767:
[----:B------:R-:W-:Y:S05]  /*69270*/  BSYNC B1 ;  /* 0x0000000000017941 */ /* 0x000fea0003800000 */
.L_x_52765:
        /* <DEDUP_REMOVED lines=9> */
.L_x_52769:
[----:B------:R-:W-:Y:S01]  /*69310*/  IMAD.MOV.U32 R48, RZ, RZ, R50 ;  /* 0x000000ffff307224 */ /* 0x000fe200078e0032 */
[----:B------:R-:W-:Y:S01]  /*69320*/  MOV R50, R47 ;  /* 0x0000002f00327202 */ /* 0x000fe20000000f00 */
[----:B------:R-:W-:Y:S02]  /*69330*/  IMAD.MOV.U32 R9, RZ, RZ, R7 ;  /* 0x000000ffff097224 */ /* 0x000fe400078e0007 */
[----:B------:R-:W-:Y:S02]  /*69340*/  IMAD.MOV.U32 R7, RZ, RZ, R46 ;  /* 0x000000ffff077224 */ /* 0x000fe400078e002e */
.L_x_52770:
[----:B------:R-:W-:Y:S05]  /*69350*/  BSYNC B1 ;  /* 0x0000000000017941 */ /* 0x000fea0003800000 */
.L_x_52768:
        /* <DEDUP_REMOVED lines=9> */
.L_x_52772:
[----:B------:R-:W-:Y:S01]  /*693f0*/  IMAD.MOV.U32 R46, RZ, RZ, R48 ;  /* 0x000000ffff2e7224 */ /* 0x000fe200078e0030 */
[----:B------:R-:W-:Y:S01]  /*69400*/  MOV R48, R45 ;  /* 0x0000002d00307202 */ /* 0x000fe20000000f00 */
[----:B------:R-:W-:Y:S02]  /*69410*/  IMAD.MOV.U32 R29, RZ, RZ, R9 ;  /* 0x000000ffff1d7224 */ /* 0x000fe400078e0009 */
[----:B------:R-:W-:Y:S02]  /*69420*/  IMAD.MOV.U32 R9, RZ, RZ, R44 ;  /* 0x000000ffff097224 */ /* 0x000fe400078e002c */
.L_x_52773:
[----:B------:R-:W-:Y:S05]  /*69430*/  BSYNC B1 ;  /* 0x0000000000017941 */ /* 0x000fea0003800000 */
.L_x_52771:
        /* <DEDUP_REMOVED lines=9> */
.L_x_52775:
[----:B------:R-:W-:Y:S01]  /*694d0*/  IMAD.MOV.U32 R44, RZ, RZ, R46 ;  /* 0x000000ffff2c7224 */ /* 0x000fe200078e002e */
[----:B------:R-:W-:Y:S01]  /*694e0*/  MOV R46, R43 ;  /* 0x0000002b002e7202 */ /* 0x000fe20000000f00 */
[----:B------:R-:W-:Y:S02]  /*694f0*/  IMAD.MOV.U32 R45, RZ, RZ, R29 ;  /* 0x000000ffff2d7224 */ /* 0x000fe400078e001d */
[----:B------:R-:W-:Y:S02]  /*69500*/  IMAD.MOV.U32 R29, RZ, RZ, R42 ;  /* 0x000000ffff1d7224 */ /* 0x000fe400078e002a */
.L_x_52776:
[----:B------:R-:W-:Y:S05]  /*69510*/  BSYNC B1 ;  /* 0x0000000000017941 */ /* 0x000fea0003800000 */
.L_x_52774:
        /* <DEDUP_REMOVED lines=9> */
.L_x_52778:
[----:B------:R-:W-:Y:S01]  /*695b0*/  IMAD.MOV.U32 R43, RZ, RZ, R44 ;  /* 0x000000ffff2b7224 */ /* 0x000fe200078e002c */
[----:B------:R-:W-:Y:S01]  /*695c0*/  MOV R44, R41 ;  /* 0x00000029002c7202 */ /* 0x000fe20000000f00 */
[----:B------:R-:W-:Y:S02]  /*695d0*/  IMAD.MOV.U32 R42, RZ, RZ, R45 ;  /* 0x000000ffff2a7224 */ /* 0x000fe400078e002d */
[----:B------:R-:W-:Y:S02]  /*695e0*/  IMAD.MOV.U32 R45, RZ, RZ, R40 ;  /* 0x000000ffff2d7224 */ /* 0x000fe400078e0028 */
.L_x_52779:
[----:B------:R-:W-:Y:S05]  /*695f0*/  BSYNC B1 ;  /* 0x0000000000017941 */ /* 0x000fea0003800000 */
.L_x_52777:
        /* <DEDUP_REMOVED lines=9> */
.L_x_52781:
[----:B------:R-:W-:Y:S01]  /*69690*/  IMAD.MOV.U32 R47, RZ, RZ, R43 ;  /* 0x000000ffff2f7224 */ /* 0x000fe200078e002b */
[----:B------:R-:W-:Y:S01]  /*696a0*/  MOV R43, R28 ;  /* 0x0000001c002b7202 */ /* 0x000fe20000000f00 */
[----:B------:R-:W-:Y:S02]  /*696b0*/  IMAD.MOV.U32 R41, RZ, RZ, R42 ;  /* 0x000000ffff297224 */ /* 0x000fe400078e002a */
[----:B------:R-:W-:Y:S02]  /*696c0*/  IMAD.MOV.U32 R42, RZ, RZ, R23 ;  /* 0x000000ffff2a7224 */ /* 0x000fe400078e0017 */
.L_x_52782:
[----:B------:R-:W-:Y:S05]  /*696d0*/  BSYNC B1 ;  /* 0x0000000000017941 */ /* 0x000fea0003800000 */
.L_x_52780:
        /* <DEDUP_REMOVED lines=9> */
.L_x_52784:
[----:B------:R-:W-:Y:S01]  /*69770*/  IMAD.MOV.U32 R49, RZ, RZ, R47 ;  /* 0x000000ffff317224 */ /* 0x000fe200078e002f */
[----:B------:R-:W-:Y:S01]  /*69780*/  MOV R47, R22 ;  /* 0x00000016002f7202 */ /* 0x000fe20000000f00 */
[----:B------:R-:W-:Y:S02]  /*69790*/  IMAD.MOV.U32 R23, RZ, RZ, R41 ;  /* 0x000000ffff177224 */ /* 0x000fe400078e0029 */
[----:B------:R-:W-:Y:S02]  /*697a0*/  IMAD.MOV.U32 R41, RZ, RZ, R20 ;  /* 0x000000ffff297224 */ /* 0x000fe400078e0014 */
.L_x_52785:
[----:B------:R-:W-:Y:S05]  /*697b0*/  BSYNC B1 ;  /* 0x0000000000017941 */ /* 0x000fea0003800000 */
.L_x_52783:
        /* <DEDUP_REMOVED lines=9> */
.L_x_52787:
[----:B------:R-:W-:Y:S01]  /*69850*/  IMAD.MOV.U32 R20, RZ, RZ, R49 ;  /* 0x000000ffff147224 */ /* 0x000fe200078e0031 */
[----:B------:R-:W-:Y:S01]  /*69860*/  MOV R49, R18 ;  /* 0x0000001200317202 */ /* 0x000fe20000000f00 */
[----:B------:R-:W-:Y:S02]  /*69870*/  IMAD.MOV.U32 R57, RZ, RZ, R23 ;  /* 0x000000ffff397224 */ /* 0x000fe400078e0017 */
[----:B------:R-:W-:Y:S02]  /*69880*/  IMAD.MOV.U32 R23, RZ, RZ, R8 ;  /* 0x000000ffff177224 */ /* 0x000fe400078e0008 */
.L_x_52788:
[----:B------:R-:W-:Y:S05]  /*69890*/  BSYNC B1 ;  /* 0x0000000000017941 */ /* 0x000fea0003800000 */
.L_x_52786:
        /* <DEDUP_REMOVED lines=9> */
.L_x_52790:
[----:B------:R-:W-:Y:S01]  /*69930*/  IMAD.MOV.U32 R8, RZ, RZ, R20 ;  /* 0x000000ffff087224 */ /* 0x000fe200078e0014 */
[----:B------:R-:W-:Y:S01]  /*69940*/  MOV R20, R65 ;  /* 0x0000004100147202 */ /* 0x000fe20000000f00 */
[----:B------:R-:W-:Y:S02]  /*69950*/  IMAD.MOV.U32 R63, RZ, RZ, R57 ;  /* 0x000000ffff3f7224 */ /* 0x000fe400078e0039 */
[----:B------:R-:W-:Y:S02]  /*69960*/  IMAD.MOV.U32 R57, RZ, RZ, R60 ;  /* 0x000000ffff397224 */ /* 0x000fe400078e003c */
.L_x_52791:
[----:B------:R-:W-:Y:S05]  /*69970*/  BSYNC B1 ;  /* 0x0000000000017941 */ /* 0x000fea0003800000 */
.L_x_52789:
        /* <DEDUP_REMOVED lines=9> */
.L_x_52793:
[----:B------:R-:W-:Y:S01]  /*69a10*/  IMAD.MOV.U32 R18, RZ, RZ, R8 ;  /* 0x000000ffff127224 */ /* 0x000fe200078e0008 */
[----:B------:R-:W-:Y:S01]  /*69a20*/  MOV R8, R61 ;  /* 0x0000003d00087202 */ /* 0x000fe20000000f00 */
[----:B------:R-:W-:Y:S02]  /*69a30*/  IMAD.MOV.U32 R65, RZ, RZ, R63 ;  /* 0x000000ffff417224 */ /* 0x000fe400078e003f */
[----:B------:R-:W-:Y:S02]  /*69a40*/  IMAD.MOV.U32 R63, RZ, RZ, R62 ;  /* 0x000000ffff3f7224 */ /* 0x000fe400078e003e */
.L_x_52794:
[----:B------:R-:W-:Y:S05]  /*69a50*/  BSYNC B1 ;  /* 0x0000000000017941 */ /* 0x000fea0003800000 */
.L_x_52792:
        /* <DEDUP_REMOVED lines=9> */
.L_x_52796:
[----:B------:R-:W-:Y:S01]  /*69af0*/  IMAD.MOV.U32 R67, RZ, RZ, R18 ;  /* 0x000000ffff437224 */ /* 0x000fe200078e0012 */
[----:B------:R-:W-:Y:S01]  /*69b00*/  MOV R18, R59 ;  /* 0x0000003b00127202 */ /* 0x000fe20000000f00 */
[----:B------:R-:W-:Y:S02]  /*69b10*/  IMAD.MOV.U32 R61, RZ, RZ, R65 ;  /* 0x000000ffff3d7224 */ /* 0x000fe400078e0041 */
[----:B------:R-:W-:Y:S02]  /*69b20*/  IMAD.MOV.U32 R65, RZ, RZ, R58 ;  /* 0x000000ffff417224 */ /* 0x000fe400078e003a */
.L_x_52797:
[----:B------:R-:W-:Y:S05]  /*69b30*/  BSYNC B1 ;  /* 0x0000000000017941 */ /* 0x000fea0003800000 */
.L_x_52795:
        /* <DEDUP_REMOVED lines=9> */
.L_x_52799:
[----:B------:R-:W-:Y:S01]  /*69bd0*/  IMAD.MOV.U32 R59, RZ, RZ, R67 ;  /* 0x000000ffff3b7224 */ /* 0x000fe200078e0043 */
[----:B------:R-:W-:Y:S01]  /*69be0*/  MOV R67, R64 ;  /* 0x0000004000437202 */ /* 0x000fe20000000f00 */
[----:B------:R-:W-:Y:S02]  /*69bf0*/  IMAD.MOV.U32 R22, RZ, RZ, R61 ;  /* 0x000000ffff167224 */ /* 0x000fe400078e003d */
[----:B------:R-:W-:Y:S02]  /*69c00*/  IMAD.MOV.U32 R61, RZ, RZ, R56 ;  /* 0x000000ffff3d7224 */ /* 0x000fe400078e0038 */
.L_x_52800:
[----:B------:R-:W-:Y:S05]  /*69c10*/  BSYNC B1 ;  /* 0x0000000000017941 */ /* 0x000fea0003800000 */
.L_x_52798:
        /* <DEDUP_REMOVED lines=9> */
.L_x_52802:
[----:B------:R-:W-:Y:S01]  /*69cb0*/  IMAD.MOV.U32 R40, RZ, RZ, R59 ;  /* 0x000000ffff287224 */ /* 0x000fe200078e003b */
[----:B------:R-:W-:Y:S01]  /*69cc0*/  MOV R59, R54 ;  /* 0x00000036003b7202 */ /* 0x000fe20000000f00 */
[----:B------:R-:W-:Y:S02]  /*69cd0*/  IMAD.MOV.U32 R28, RZ, RZ, R22 ;  /* 0x000000ffff1c7224 */ /* 0x000fe400078e0016 */
[----:B------:R-:W-:Y:S02]  /*69ce0*/  IMAD.MOV.U32 R22, RZ, RZ, R55 ;  /* 0x000000ffff167224 */ /* 0x000fe400078e0037 */
.L_x_52803:
[----:B------:R-:W-:Y:S05]  /*69cf0*/  BSYNC B1 ;  /* 0x0000000000017941 */ /* 0x000fea0003800000 */
.L_x_52801:
        /* <DEDUP_REMOVED lines=9> */
.L_x_52805:
[----:B------:R-:W-:Y:S01]  /*69d90*/  IMAD.MOV.U32 R54, RZ, RZ, R40 ;  /* 0x000000ffff367224 */ /* 0x000fe200078e0028 */
[----:B------:R-:W-:Y:S01]  /*69da0*/  MOV R40, R53 ;  /* 0x0000003500287202 */ /* 0x000fe20000000f00 */
[----:B------:R-:W-:Y:S02]  /*69db0*/  IMAD.MOV.U32 R52, RZ, RZ, R28 ;  /* 0x000000ffff347224 */ /* 0x000fe400078e001c */
[----:B------:R-:W-:Y:S02]  /*69dc0*/  IMAD.MOV.U32 R28, RZ, RZ, R51 ;  /* 0x000000ffff1c7224 */ /* 0x000fe400078e0033 */
.L_x_52806:
[----:B------:R-:W-:Y:S05]  /*69dd0*/  BSYNC B1 ;  /* 0x0000000000017941 */ /* 0x000fea0003800000 */
.L_x_52804:
        /* <DEDUP_REMOVED lines=16> */
.L_x_52808:
[----:B------:R-:W-:Y:S01]  /*69ee0*/  MOV R30, R19 ;  /* 0x00000013001e7202 */ /* 0x000fe20000000f00 */
[----:B------:R-:W-:Y:S02]  /*69ef0*/  IMAD.MOV.U32 R10, RZ, RZ, R71 ;  /* 0x000000ffff0a7224 */ /* 0x000fe400078e0047 */
[----:B------:R-:W-:Y:S02]  /*69f00*/  IMAD.MOV.U32 R19, RZ, RZ, R66 ;  /* 0x000000ffff137224 */ /* 0x000fe400078e0042 */
[----:B------:R-:W-:Y:S02]  /*69f10*/  IMAD.MOV.U32 R71, RZ, RZ, R6 ;  /* 0x000000ffff477224 */ /* 0x000fe400078e0006 */
.L_x_52809:
[----:B------:R-:W-:Y:S05]  /*69f20*/  BSYNC B1 ;  /* 0x0000000000017941 */ /* 0x000fea0003800000 */
.L_x_52807:
        /* <DEDUP_REMOVED lines=9> */
.L_x_52811:
[----:B------:R-:W-:Y:S01]  /*69fc0*/  MOV R51, R30 ;  /* 0x0000001e00337202 */ /* 0x000fe20000000f00 */
[----:B------:R-:W-:Y:S02]  /*69fd0*/  IMAD.MOV.U32 R6, RZ, RZ, R10 ;  /* 0x000000ffff067224 */ /* 0x000fe400078e000a */
[----:B------:R-:W-:Y:S02]  /*69fe0*/  IMAD.MOV.U32 R30, RZ, RZ, R50 ;  /* 0x000000ffff1e7224 */ /* 0x000fe400078e0032 */
[----:B------:R-:W-:Y:S02]  /*69ff0*/  IMAD.MOV.U32 R10, RZ, RZ, R7 ;  /* 0x000000ffff0a7224 */ /* 0x000fe400078e0007 */
.L_x_52812:
[----:B------:R-:W-:Y:S05]  /*6a000*/  BSYNC B1 ;  /* 0x0000000000017941 */ /* 0x000fea0003800000 */
.L_x_52810:
        /* <DEDUP_REMOVED lines=9> */
.L_x_52814:
[----:B------:R-:W-:Y:S01]  /*6a0a0*/  MOV R7, R51 ;  /* 0x0000003300077202 */ /* 0x000fe20000000f00 */
[----:B------:R-:W-:Y:S02]  /*6a0b0*/  IMAD.MOV.U32 R50, RZ, RZ, R6 ;  /* 0x000000ffff327224 */ /* 0x000fe400078e0006 */
[----:B------:R-:W-:Y:S02]  /*6a0c0*/  IMAD.MOV.U32 R51, RZ, RZ, R48 ;  /* 0x000000ffff337224 */ /* 0x000fe400078e0030 */
[----:B------:R-:W-:Y:S02]  /*6a0d0*/  IMAD.MOV.U32 R6, RZ, RZ, R9 ;  /* 0x000000ffff067224 */ /* 0x000fe400078e0009 */
.L_x_52815:
[----:B------:R-:W-:Y:S05]  /*6a0e0*/  BSYNC B1 ;  /* 0x0000000000017941 */ /* 0x000fea0003800000 */
.L_x_52813:
        /* <DEDUP_REMOVED lines=9> */
.L_x_52817:
[----:B------:R-:W-:Y:S01]  /*6a180*/  MOV R9, R7 ;  /* 0x0000000700097202 */ /* 0x000fe20000000f00 */
[----:B------:R-:W-:Y:S02]  /*6a190*/  IMAD.MOV.U32 R48, RZ, RZ, R50 ;  /* 0x000000ffff307224 */ /* 0x000fe400078e0032 */
[----:B------:R-:W-:Y:S02]  /*6a1a0*/  IMAD.MOV.U32 R7, RZ, RZ, R46 ;  /* 0x000000ffff077224 */ /* 0x000fe400078e002e */
[----:B------:R-:W-:Y:S02]  /*6a1b0*/  IMAD.MOV.U32 R50, RZ, RZ, R29 ;  /* 0x000000ffff327224 */ /* 0x000fe400078e001d */
.L_x_52818:
[----:B------:R-:W-:Y:S05]  /*6a1c0*/  BSYNC B1 ;  /* 0x0000000000017941 */ /* 0x000fea0003800000 */
.L_x_52816:
        /* <DEDUP_REMOVED lines=9> */
.L_x_52820:
[----:B------:R-:W-:Y:S01]  /*6a260*/  MOV R46, R9 ;  /* 0x00000009002e7202 */ /* 0x000fe20000000f00 */
[----:B------:R-:W-:Y:S02]  /*6a270*/  IMAD.MOV.U32 R29, RZ, RZ, R48 ;  /* 0x000000ffff1d7224 */ /* 0x000fe400078e0030 */
[----:B------:R-:W-:Y:S02]  /*6a280*/  IMAD.MOV.U32 R9, RZ, RZ, R44 ;  /* 0x000000ffff097224 */ /* 0x000fe400078e002c */
[----:B------:R-:W-:Y:S02]  /*6a290*/  IMAD.MOV.U32 R48, RZ, RZ, R45 ;  /* 0x000000ffff307224 */ /* 0x000fe400078e002d */
.L_x_52821:
[----:B------:R-:W-:Y:S05]  /*6a2a0*/  BSYNC B1 ;  /* 0x0000000000017941 */ /* 0x000fea0003800000 */
.L_x_52819:
        /* <DEDUP_REMOVED lines=9> */
.L_x_52823:
[----:B------:R-:W-:Y:S01]  /*6a340*/  MOV R56, R46 ;  /* 0x0000002e00387202 */ /* 0x000fe20000000f00 */
[----:B------:R-:W-:Y:S02]  /*6a350*/  IMAD.MOV.U32 R44, RZ, RZ, R29 ;  /* 0x000000ffff2c7224 */ /* 0x000fe400078e001d */
[----:B------:R-:W-:Y:S02]  /*6a360*/  IMAD.MOV.U32 R46, RZ, RZ, R43 ;  /* 0x000000ffff2e7224 */ /* 0x000fe400078e002b */
[----:B------:R-:W-:Y:S02]  /*6a370*/  IMAD.MOV.U32 R29, RZ, RZ, R42 ;  /* 0x000000ffff1d7224 */ /* 0x000fe400078e002a */
.L_x_52824:
[----:B------:R-:W-:Y:S05]  /*6a380*/  BSYNC B1 ;  /* 0x0000000000017941 */ /* 0x000fea0003800000 */
.L_x_52822:
        /* <DEDUP_REMOVED lines=9> */
.L_x_52826:
[----:B------:R-:W-:Y:S01]  /*6a420*/  MOV R58, R56 ;  /* 0x00000038003a7202 */ /* 0x000fe20000000f00 */
[----:B------:R-:W-:Y:S02]  /*6a430*/  IMAD.MOV.U32 R42, RZ, RZ, R44 ;  /* 0x000000ffff2a7224 */ /* 0x000fe400078e002c */
[----:B------:R-:W-:Y:S02]  /*6a440*/  IMAD.MOV.U32 R56, RZ, RZ, R47 ;  /* 0x000000ffff387224 */ /* 0x000fe400078e002f */
[----:B------:R-:W-:Y:S02]  /*6a450*/  IMAD.MOV.U32 R44, RZ, RZ, R41 ;  /* 0x000000ffff2c7224 */ /* 0x000fe400078e0029 */
.L_x_52827:
[----:B------:R-:W-:Y:S05]  /*6a460*/  BSYNC B1 ;  /* 0x0000000000017941 */ /* 0x000fea0003800000 */
.L_x_52825:
        /* <DEDUP_REMOVED lines=9> */
.L_x_52829:
[----:B------:R-:W-:Y:S01]  /*6a500*/  MOV R41, R58 ;  /* 0x0000003a00297202 */ /* 0x000fe20000000f00 */
[----:B------:R-:W-:Y:S02]  /*6a510*/  IMAD.MOV.U32 R60, RZ, RZ, R42 ;  /* 0x000000ffff3c7224 */ /* 0x000fe400078e002a */
[----:B------:R-:W-:Y:S02]  /*6a520*/  IMAD.MOV.U32 R58, RZ, RZ, R49 ;  /* 0x000000ffff3a7224 */ /* 0x000fe400078e0031 */
[----:B------:R-:W-:Y:S02]  /*6a530*/  IMAD.MOV.U32 R42, RZ, RZ, R23 ;  /* 0x000000ffff2a7224 */ /* 0x000fe400078e0017 */
.L_x_52830:
[----:B------:R-:W-:Y:S05]  /*6a540*/  BSYNC B1 ;  /* 0x0000000000017941 */ /* 0x000fea0003800000 */
.L_x_52828:
        /* <DEDUP_REMOVED lines=9> */
.L_x_52832:
[----:B------:R-:W-:Y:S01]  /*6a5e0*/  MOV R23, R41 ;  /* 0x0000002900177202 */ /* 0x000fe20000000f00 */
[----:B------:R-:W-:Y:S02]  /*6a5f0*/  IMAD.MOV.U32 R62, RZ, RZ, R60 ;  /* 0x000000ffff3e7224 */ /* 0x000fe400078e003c */
[----:B------:R-:W-:Y:S02]  /*6a600*/  IMAD.MOV.U32 R41, RZ, RZ, R20 ;  /* 0x000000ffff297224 */ /* 0x000fe400078e0014 */
[----:B------:R-:W-:Y:S02]  /*6a610*/  IMAD.MOV.U32 R60, RZ, RZ, R57 ;  /* 0x000000ffff3c7224 */ /* 0x000fe400078e0039 */
.L_x_52833:
[----:B------:R-:W-:Y:S05]  /*6a620*/  BSYNC B1 ;  /* 0x0000000000017941 */ /* 0x000fea0003800000 */
.L_x_52831:
        /* <DEDUP_REMOVED lines=9> */
.L_x_52835:
[----:B------:R-:W-:Y:S01]  /*6a6c0*/  MOV R43, R23 ;  /* 0x00000017002b7202 */ /* 0x000fe20000000f00 */
[----:B------:R-:W-:Y:S02]  /*6a6d0*/  IMAD.MOV.U32 R20, RZ, RZ, R62 ;  /* 0x000000ffff147224 */ /* 0x000fe400078e003e */
[----:B------:R-:W-:Y:S02]  /*6a6e0*/  IMAD.MOV.U32 R23, RZ, RZ, R8 ;  /* 0x000000ffff177224 */ /* 0x000fe400078e0008 */
[----:B------:R-:W-:Y:S02]  /*6a6f0*/  IMAD.MOV.U32 R62, RZ, RZ, R63 ;  /* 0x000000ffff3e7224 */ /* 0x000fe400078e003f */
.L_x_52836:
[----:B------:R-:W-:Y:S05]  /*6a700*/  BSYNC B1 ;  /* 0x0000000000017941 */ /* 0x000fea0003800000 */
.L_x_52834:
        /* <DEDUP_REMOVED lines=9> */
.L_x_52838:
[----:B------:R-:W-:Y:S01]  /*6a7a0*/  MOV R64, R43 ;  /* 0x0000002b00407202 */ /* 0x000fe20000000f00 */
[----:B------:R-:W-:Y:S02]  /*6a7b0*/  IMAD.MOV.U32 R8, RZ, RZ, R20 ;  /* 0x000000ffff087224 */ /* 0x000fe400078e0014 */
[----:B------:R-:W-:Y:S02]  /*6a7c0*/  IMAD.MOV.U32 R43, RZ, RZ, R18 ;  /* 0x000000ffff2b7224 */ /* 0x000fe400078e0012 */
[----:B------:R-:W-:Y:S02]  /*6a7d0*/  IMAD.MOV.U32 R20, RZ, RZ, R65 ;  /* 0x000000ffff147224 */ /* 0x000fe400078e0041 */
.L_x_52839:
[----:B------:R-:W-:Y:S05]  /*6a7e0*/  BSYNC B1 ;  /* 0x0000000000017941 */ /* 0x000fea0003800000 */
.L_x_52837:
        /* <DEDUP_REMOVED lines=9> */
.L_x_52841:
[----:B------:R-:W-:Y:S01]  /*6a880*/  MOV R18, R64 ;  /* 0x0000004000127202 */ /* 0x000fe20000000f00 */
[----:B------:R-:W-:Y:S02]  /*6a890*/  IMAD.MOV.U32 R45, RZ, RZ, R8 ;  /* 0x000000ffff2d7224 */ /* 0x000fe400078e0008 */
[----:B------:R-:W-:Y:S02]  /*6a8a0*/  IMAD.MOV.U32 R64, RZ, RZ, R67 ;  /* 0x000000ffff407224 */ /* 0x000fe400078e0043 */
[----:B------:R-:W-:Y:S02]  /*6a8b0*/  IMAD.MOV.U32 R8, RZ, RZ, R61 ;  /* 0x000000ffff087224 */ /* 0x000fe400078e003d */
.L_x_52842:
[----:B------:R-:W-:Y:S05]  /*6a8c0*/  BSYNC B1 ;  /* 0x0000000000017941 */ /* 0x000fea0003800000 */
.L_x_52840:
        /* <DEDUP_REMOVED lines=9> */
.L_x_52844:
[----:B------:R-:W-:Y:S01]  /*6a960*/  MOV R49, R18 ;  /* 0x0000001200317202 */ /* 0x000fe20000000f00 */
[----:B------:R-:W-:Y:S02]  /*6a970*/  IMAD.MOV.U32 R47, RZ, RZ, R45 ;  /* 0x000000ffff2f7224 */ /* 0x000fe400078e002d */
[----:B------:R-:W-:Y:S02]  /*6a980*/  IMAD.MOV.U32 R18, RZ, RZ, R59 ;  /* 0x000000ffff127224 */ /* 0x000fe400078e003b */
[----:B------:R-:W-:Y:S02]  /*6a990*/  IMAD.MOV.U32 R45, RZ, RZ, R22 ;  /* 0x000000ffff2d7224 */ /* 0x000fe400078e0016 */
.L_x_52845:
[----:B------:R-:W-:Y:S05]  /*6a9a0*/  BSYNC B1 ;  /* 0x0000000000017941 */ /* 0x000fea0003800000 */
.L_x_52843:
        /* <DEDUP_REMOVED lines=9> */
.L_x_52847:
[----:B------:R-:W-:Y:S01]  /*6aa40*/  MOV R55, R49 ;  /* 0x0000003100377202 */ /* 0x000fe20000000f00 */
[----:B------:R-:W-:Y:S02]  /*6aa50*/  IMAD.MOV.U32 R53, RZ, RZ, R47 ;  /* 0x000000ffff357224 */ /* 0x000fe400078e002f */
[----:B------:R-:W-:Y:S02]  /*6aa60*/  IMAD.MOV.U32 R49, RZ, RZ, R40 ;  /* 0x000000ffff317224 */ /* 0x000fe400078e0028 */
[----:B------:R-:W-:Y:S02]  /*6aa70*/  IMAD.MOV.U32 R47, RZ, RZ, R28 ;  /* 0x000000ffff2f7224 */ /* 0x000fe400078e001c */
.L_x_52848:
[----:B------:R-:W-:Y:S05]  /*6aa80*/  BSYNC B1 ;  /* 0x0000000000017941 */ /* 0x000fea0003800000 */
.L_x_52846:
        /* <DEDUP_REMOVED lines=9> */
.L_x_52850:
[----:B------:R-:W-:Y:S01]  /*6ab20*/  MOV R28, R55 ;  /* 0x00000037001c7202 */ /* 0x000fe20000000f00 */
[----:B------:R-:W-:Y:S02]  /*6ab30*/  IMAD.MOV.U32 R22, RZ, RZ, R53 ;  /* 0x000000ffff167224 */ /* 0x000fe400078e0035 */
[----:B------:R-:W-:Y:S02]  /*6ab40*/  IMAD.MOV.U32 R55, RZ, RZ, R54 ;  /* 0x000000ffff377224 */ /* 0x000fe400078e0036 */
[----:B------:R-:W-:Y:S02]  /*6ab50*/  IMAD.MOV.U32 R53, RZ, RZ, R52 ;  /* 0x000000ffff357224 */ /* 0x000fe400078e0034 */
.L_x_52851:
[----:B------:R-:W-:Y:S05]  /*6ab60*/  BSYNC B1 ;  /* 0x0000000000017941 */ /* 0x000fea0003800000 */
.L_x_52849:
        /* <DEDUP_REMOVED lines=16> */
.L_x_52853:
[----:B------:R-:W-:Y:S02]  /*6ac70*/  IMAD.MOV.U32 R40, RZ, RZ, R19 ;  /* 0x000000ffff287224 */ /* 0x000fe400078e0013 */
[----:B------:R-:W-:Y:S02]  /*6ac80*/  IMAD.MOV.U32 R11, RZ, RZ, R71 ;  /* 0x000000ffff0b7224 */ /* 0x000fe400078e0047 */
[----:B------:R-:W-:Y:S02]  /*6ac90*/  IMAD.MOV.U32 R19, RZ, RZ, R30 ;  /* 0x000000ffff137224 */ /* 0x000fe400078e001e */
[----:B------:R-:W-:Y:S02]  /*6aca0*/  IMAD.MOV.U32 R71, RZ, RZ, R10 ;  /* 0x000000ffff477224 */ /* 0x000fe400078e000a */
.L_x_52854:
[----:B------:R-:W-:Y:S05]  /*6acb0*/  BSYNC B1 ;  /* 0x0000000000017941 */ /* 0x000fea0003800000 */
.L_x_52852:
        /* <DEDUP_REMOVED lines=9> */
.L_x_52856:
[----:B------:R-:W-:Y:S02]  /*6ad50*/  IMAD.MOV.U32 R10, RZ, RZ, R40 ;  /* 0x000000ffff0a7224 */ /* 0x000fe400078e0028 */
[----:B------:R-:W-:Y:S02]  /*6ad60*/  IMAD.MOV.U32 R31, RZ, RZ, R11 ;  /* 0x000000ffff1f7224 */ /* 0x000fe400078e000b */
[----:B------:R-:W-:Y:S02]  /*6ad70*/  IMAD.MOV.U32 R40, RZ, RZ, R51 ;  /* 0x000000ffff287224 */ /* 0x000fe400078e0033 */
[----:B------:R-:W-:Y:S02]  /*6ad80*/  IMAD.MOV.U32 R11, RZ, RZ, R6 ;  /* 0x000000ffff0b7224 */ /* 0x000fe400078e0006 */
.L_x_52857:
[----:B------:R-:W-:Y:S05]  /*6ad90*/  BSYNC B1 ;  /* 0x0000000000017941 */ /* 0x000fea0003800000 */
.L_x_52855:
        /* <DEDUP_REMOVED lines=9> */
.L_x_52859:
[----:B------:R-:W-:Y:S02]  /*6ae30*/  IMAD.MOV.U32 R6, RZ, RZ, R10 ;  /* 0x000000ffff067224 */ /* 0x000fe400078e000a */
[----:B------:R-:W-:Y:S02]  /*6ae40*/  IMAD.MOV.U32 R51, RZ, RZ, R31 ;  /* 0x000000ffff337224 */ /* 0x000fe400078e001f */
[----:B------:R-:W-:Y:S02]  /*6ae50*/  IMAD.MOV.U32 R10, RZ, RZ, R7 ;  /* 0x000000ffff0a7224 */ /* 0x000fe400078e0007 */
[----:B------:R-:W-:Y:S02]  /*6ae60*/  IMAD.MOV.U32 R31, RZ, RZ, R50 ;  /* 0x000000ffff1f7224 */ /* 0x000fe400078e0032 */
.L_x_52860:
[----:B------:R-:W-:Y:S05]  /*6ae70*/  BSYNC B1 ;  /* 0x0000000000017941 */ /* 0x000fea0003800000 */
.L_x_52858:
        /* <DEDUP_REMOVED lines=9> */
.L_x_52862:
[----:B------:R-:W-:Y:S02]  /*6af10*/  IMAD.MOV.U32 R7, RZ, RZ, R6 ;  /* 0x000000ffff077224 */ /* 0x000fe400078e0006 */
[----:B------:R-:W-:Y:S02]  /*6af20*/  IMAD.MOV.U32 R30, RZ, RZ, R51 ;  /* 0x000000ffff1e7224 */ /* 0x000fe400078e0033 */
[----:B------:R-:W-:Y:S02]  /*6af30*/  IMAD.MOV.U32 R6, RZ, RZ, R9 ;  /* 0x000000ffff067224 */ /* 0x000fe400078e0009 */
[----:B------:R-:W-:Y:S02]  /*6af40*/  IMAD.MOV.U32 R51, RZ, RZ, R48 ;  /* 0x000000ffff337224 */ /* 0x000fe400078e0030 */
.L_x_52863:
[----:B------:R-:W-:Y:S05]  /*6af50*/  BSYNC B1 ;  /* 0x0000000000017941 */ /* 0x000fea0003800000 */
.L_x_52861:
        /* <DEDUP_REMOVED lines=9> */
.L_x_52865:
[----:B------:R-:W-:Y:S02]  /*6aff0*/  IMAD.MOV.U32 R57, RZ, RZ, R7 ;  /* 0x000000ffff397224 */ /* 0x000fe400078e0007 */
[----:B------:R-:W-:Y:S02]  /*6b000*/  IMAD.MOV.U32 R9, RZ, RZ, R30 ;  /* 0x000000ffff097224 */ /* 0x000fe400078e001e */
[----:B------:R-:W-:Y:S02]  /*6b010*/  IMAD.MOV.U32 R7, RZ, RZ, R46 ;  /* 0x000000ffff077224 */ /* 0x000fe400078e002e */
[----:B------:R-:W-:Y:S02]  /*6b020*/  IMAD.MOV.U32 R30, RZ, RZ, R29 ;  /* 0x000000ffff1e7224 */ /* 0x000fe400078e001d */
.L_x_52866:
[----:B------:R-:W-:Y:S05]  /*6b030*/  BSYNC B1 ;  /* 0x0000000000017941 */ /* 0x000fea0003800000 */
.L_x_52864:
        /* <DEDUP_REMOVED lines=9> */
.L_x_52868:
[----:B------:R-:W-:Y:S02]  /*6b0d0*/  IMAD.MOV.U32 R59, RZ, RZ, R57 ;  /* 0x000000ffff3b7224 */ /* 0x000fe400078e0039 */
[----:B------:R-:W-:Y:S02]  /*6b0e0*/  IMAD.MOV.U32 R29, RZ, RZ, R9 ;  /* 0x000000ffff1d7224 */ /* 0x000fe400078e0009 */
[----:B------:R-:W-:Y:S02]  /*6b0f0*/  IMAD.MOV.U32 R57, RZ, RZ, R56 ;  /* 0x000000ffff397224 */ /* 0x000fe400078e0038 */
[----:B------:R-:W-:Y:S02]  /*6b100*/  IMAD.MOV.U32 R9, RZ, RZ, R44 ;  /* 0x000000ffff097224 */ /* 0x000fe400078e002c */
.L_x_52869:
[----:B------:R-:W-:Y:S05]  /*6b110*/  BSYNC B1 ;  /* 0x0000000000017941 */ /* 0x000fea0003800000 */
.L_x_52867:
        /* <DEDUP_REMOVED lines=9> */
.L_x_52871:
[----:B------:R-:W-:Y:S02]  /*6b1b0*/  IMAD.MOV.U32 R44, RZ, RZ, R59 ;  /* 0x000000ffff2c7224 */ /* 0x000fe400078e003b */
[----:B------:R-:W-:Y:S02]  /*6b1c0*/  IMAD.MOV.U32 R61, RZ, RZ, R29 ;  /* 0x000000ffff3d7224 */ /* 0x000fe400078e001d */
[----:B------:R-:W-:Y:S02]  /*6b1d0*/  IMAD.MOV.U32 R59, RZ, RZ, R58 ;  /* 0x000000ffff3b7224 */ /* 0x000fe400078e003a */
[----:B------:R-:W-:Y:S02]  /*6b1e0*/  IMAD.MOV.U32 R29, RZ, RZ, R42 ;  /* 0x000000ffff1d7224 */ /* 0x000fe400078e002a */
.L_x_52872:
[----:B------:R-:W-:Y:S05]  /*6b1f0*/  BSYNC B1 ;  /* 0x0000000000017941 */ /* 0x000fea0003800000 */
.L_x_52870:
        /* <DEDUP_REMOVED lines=9> */
.L_x_52874:
[----:B------:R-:W-:Y:S02]  /*6b290*/  IMAD.MOV.U32 R42, RZ, RZ, R44 ;  /* 0x000000ffff2a7224 */ /* 0x000fe400078e002c */
[----:B------:R-:W-:Y:S02]  /*6b2a0*/  IMAD.MOV.U32 R63, RZ, RZ, R61 ;  /* 0x000000ffff3f7224 */ /* 0x000fe400078e003d */
[----:B------:R-:W-:Y:S02]  /*6b2b0*/  IMAD.MOV.U32 R44, RZ, RZ, R41 ;  /* 0x000000ffff2c7224 */ /* 0x000fe400078e0029 */
[----:B------:R-:W-:Y:S02]  /*6b2c0*/  IMAD.MOV.U32 R61, RZ, RZ, R60 ;  /* 0x000000ffff3d7224 */ /* 0x000fe400078e003c */
.L_x_52875:
[----:B------:R-:W-:Y:S05]  /*6b2d0*/  BSYNC B1 ;  /* 0x0000000000017941 */ /* 0x000fea0003800000 */
.L_x_52873:
        /* <DEDUP_REMOVED lines=9> */
.L_x_52877:
[----:B------:R-:W-:Y:S02]  /*6b370*/  IMAD.MOV.U32 R46, RZ, RZ, R42 ;  /* 0x000000ffff2e7224 */ /* 0x000fe400078e002a */
[----:B------:R-:W-:Y:S02]  /*6b380*/  IMAD.MOV.U32 R41, RZ, RZ, R63 ;  /* 0x000000ffff297224 */ /* 0x000fe400078e003f */
[----:B------:R-:W-:Y:S02]  /*6b390*/  IMAD.MOV.U32 R42, RZ, RZ, R23 ;  /* 0x000000ffff2a7224 */ /* 0x000fe400078e0017 */
[----:B------:R-:W-:Y:S02]  /*6b3a0*/  IMAD.MOV.U32 R63, RZ, RZ, R62 ;  /* 0x000000ffff3f7224 */ /* 0x000fe400078e003e */
.L_x_52878:
[----:B------:R-:W-:Y:S05]  /*6b3b0*/  BSYNC B1 ;  /* 0x0000000000017941 */ /* 0x000fea0003800000 */
.L_x_52876:
        /* <DEDUP_REMOVED lines=9> */
.L_x_52880:
[----:B------:R-:W-:Y:S02]  /*6b450*/  IMAD.MOV.U32 R65, RZ, RZ, R46 ;  /* 0x000000ffff417224 */ /* 0x000fe400078e002e */
[----:B------:R-:W-:Y:S02]  /*6b460*/  IMAD.MOV.U32 R23, RZ, RZ, R41 ;  /* 0x000000ffff177224 */ /* 0x000fe400078e0029 */
[----:B------:R-:W-:Y:S02]  /*6b470*/  IMAD.MOV.U32 R46, RZ, RZ, R43 ;  /* 0x000000ffff2e7224 */ /* 0x000fe400078e002b */
[----:B------:R-:W-:Y:S02]  /*6b480*/  IMAD.MOV.U32 R41, RZ, RZ, R20 ;  /* 0x000000ffff297224 */ /* 0x000fe400078e0014 */
.L_x_52881:
[----:B------:R-:W-:Y:S05]  /*6b490*/  BSYNC B1 ;  /* 0x0000000000017941 */ /* 0x000fea0003800000 */
.L_x_52879:
        /* <DEDUP_REMOVED lines=9> */
.L_x_52883:
[----:B------:R-:W-:Y:S02]  /*6b530*/  IMAD.MOV.U32 R43, RZ, RZ, R65 ;  /* 0x000000ffff2b7224 */ /* 0x000fe400078e0041 */
[----:B------:R-:W-:Y:S02]  /*6b540*/  IMAD.MOV.U32 R20, RZ, RZ, R23 ;  /* 0x000000ffff147224 */ /* 0x000fe400078e0017 */
[----:B------:R-:W-:Y:S02]  /*6b550*/  IMAD.MOV.U32 R65, RZ, RZ, R64 ;  /* 0x000000ffff417224 */ /* 0x000fe400078e0040 */
[----:B------:R-:W-:Y:S02]  /*6b560*/  IMAD.MOV.U32 R23, RZ, RZ, R8 ;  /* 0x000000ffff177224 */ /* 0x000fe400078e0008 */
.L_x_52884:
[----:B------:R-:W-:Y:S05]  /*6b570*/  BSYNC B1 ;  /* 0x0000000000017941 */ /* 0x000fea0003800000 */
.L_x_52882:
        /* <DEDUP_REMOVED lines=9> */
.L_x_52886:
[----:B------:R-:W-:Y:S02]  /*6b610*/  IMAD.MOV.U32 R48, RZ, RZ, R43 ;  /* 0x000000ffff307224 */ /* 0x000fe400078e002b */
[----:B------:R-:W-:Y:S02]  /*6b620*/  IMAD.MOV.U32 R8, RZ, RZ, R20 ;  /* 0x000000ffff087224 */ /* 0x000fe400078e0014 */
[----:B------:R-:W-:Y:S02]  /*6b630*/  IMAD.MOV.U32 R43, RZ, RZ, R18 ;  /* 0x000000ffff2b7224 */ /* 0x000fe400078e0012 */
[----:B------:R-:W-:Y:S02]  /*6b640*/  IMAD.MOV.U32 R20, RZ, RZ, R45 ;  /* 0x000000ffff147224 */ /* 0x000fe400078e002d */
.L_x_52887:
[----:B------:R-:W-:Y:S05]  /*6b650*/  BSYNC B1 ;  /* 0x0000000000017941 */ /* 0x000fea0003800000 */
.L_x_52885:
        /* <DEDUP_REMOVED lines=9> */
.L_x_52889:
[----:B------:R-:W-:Y:S02]  /*6b6f0*/  IMAD.MOV.U32 R50, RZ, RZ, R48 ;  /* 0x000000ffff327224 */ /* 0x000fe400078e0030 */
[----:B------:R-:W-:Y:S02]  /*6b700*/  IMAD.MOV.U32 R18, RZ, RZ, R8 ;  /* 0x000000ffff127224 */ /* 0x000fe400078e0008 */
[----:B------:R-:W-:Y:S02]  /*6b710*/  IMAD.MOV.U32 R48, RZ, RZ, R49 ;  /* 0x000000ffff307224 */ /* 0x000fe400078e0031 */
[----:B------:R-:W-:Y:S02]  /*6b720*/  IMAD.MOV.U32 R8, RZ, RZ, R47 ;  /* 0x000000ffff087224 */ /* 0x000fe400078e002f */
.L_x_52890:
[----:B------:R-:W-:Y:S05]  /*6b730*/  BSYNC B1 ;  /* 0x0000000000017941 */ /* 0x000fea0003800000 */
.L_x_52888:
        /* <DEDUP_REMOVED lines=9> */
.L_x_52892:
[----:B------:R-:W-:Y:S02]  /*6b7d0*/  IMAD.MOV.U32 R47, RZ, RZ, R50 ;  /* 0x000000ffff2f7224 */ /* 0x000fe400078e0032 */
[----:B------:R-:W-:Y:S02]  /*6b7e0*/  IMAD.MOV.U32 R45, RZ, RZ, R18 ;  /* 0x000000ffff2d7224 */ /* 0x000fe400078e0012 */
[----:B------:R-:W-:Y:S02]  /*6b7f0*/  IMAD.MOV.U32 R50, RZ, RZ, R55 ;  /* 0x000000ffff327224 */ /* 0x000fe400078e0037 */
[----:B------:R-:W-:Y:S02]  /*6b800*/  IMAD.MOV.U32 R18, RZ, RZ, R53 ;  /* 0x000000ffff127224 */ /* 0x000fe400078e0035 */
.L_x_52893:
[----:B------:R-:W-:Y:S05]  /*6b810*/  BSYNC B1 ;  /* 0x0000000000017941 */ /* 0x000fea0003800000 */
.L_x_52891:
        /* <DEDUP_REMOVED lines=9> */
.L_x_52895:
[----:B------:R-:W-:Y:S02]  /*6b8b0*/  IMAD.MOV.U32 R52, RZ, RZ, R47 ;  /* 0x000000ffff347224 */ /* 0x000fe400078e002f */
[----:B------:R-:W-:Y:S02]  /*6b8c0*/  IMAD.MOV.U32 R49, RZ, RZ, R45 ;  /* 0x000000ffff317224 */ /* 0x000fe400078e002d */
[----:B------:R-:W-:Y:S02]  /*6b8d0*/  IMAD.MOV.U32 R47, RZ, RZ, R28 ;  /* 0x000000ffff2f7224 */ /* 0x000fe400078e001c */
[----:B------:R-:W-:Y:S02]  /*6b8e0*/  IMAD.MOV.U32 R45, RZ, RZ, R22 ;  /* 0x000000ffff2d7224 */ /* 0x000fe400078e0016 */
.L_x_52896:
[----:B------:R-:W-:Y:S05]  /*6b8f0*/  BSYNC B1 ;  /* 0x0000000000017941 */ /* 0x000fea0003800000 */
.L_x_52894:
        /* <DEDUP_REMOVED lines=16> */
.L_x_52898:
[----:B------:R-:W-:Y:S01]  /*6ba00*/  IMAD.MOV.U32 R22, RZ, RZ, R19 ;  /* 0x000000ffff167224 */ /* 0x000fe200078e0013 */
[----:B------:R-:W-:Y:S01]  /*6ba10*/  MOV R19, R40 ;  /* 0x0000002800137202 */ /* 0x000fe20000000f00 */
[----:B------:R-:W-:Y:S02]  /*6ba20*/  IMAD.MOV.U32 R12, RZ, RZ, R71 ;  /* 0x000000ffff0c7224 */ /* 0x000fe400078e0047 */
[----:B------:R-:W-:Y:S02]  /*6ba30*/  IMAD.MOV.U32 R71, RZ, RZ, R11 ;  /* 0x000000ffff477224 */ /* 0x000fe400078e000b */
.L_x_52899:
[----:B------:R-:W-:Y:S05]  /*6ba40*/  BSYNC B1 ;  /* 0x0000000000017941 */ /* 0x000fea0003800000 */
.L_x_52897:
        /* <DEDUP_REMOVED lines=9> */
.L_x_52901:
[----:B------:R-:W-:Y:S01]  /*6bae0*/  IMAD.MOV.U32 R11, RZ, RZ, R22 ;  /* 0x000000ffff0b7224 */ /* 0x000fe200078e0016 */
[----:B------:R-:W-:Y:S01]  /*6baf0*/  MOV R22, R10 ;  /* 0x0000000a00167202 */ /* 0x000fe20000000f00 */
[----:B------:R-:W-:Y:S02]  /*6bb00*/  IMAD.MOV.U32 R28, RZ, RZ, R12 ;  /* 0x000000ffff1c7224 */ /* 0x000fe400078e000c */
[----:B------:R-:W-:Y:S02]  /*6bb10*/  IMAD.MOV.U32 R12, RZ, RZ, R31 ;  /* 0x000000ffff0c7224 */ /* 0x000fe400078e001f */
.L_x_52902:
[----:B------:R-:W-:Y:S05]  /*6bb20*/  BSYNC B1 ;  /* 0x0000000000017941 */ /* 0x000fea0003800000 */
.L_x_52900:
        /* <DEDUP_REMOVED lines=9> */
.L_x_52904:
[----:B------:R-:W-:Y:S01]  /*6bbc0*/  IMAD.MOV.U32 R10, RZ, RZ, R11 ;  /* 0x000000ffff0a7224 */ /* 0x000fe200078e000b */
[----:B------:R-:W-:Y:S01]  /*6bbd0*/  MOV R11, R6 ;  /* 0x00000006000b7202 */ /* 0x000fe20000000f00 */
[----:B------:R-:W-:Y:S02]  /*6bbe0*/  IMAD.MOV.U32 R31, RZ, RZ, R28 ;  /* 0x000000ffff1f7224 */ /* 0x000fe400078e001c */
[----:B------:R-:W-:Y:S02]  /*6bbf0*/  IMAD.MOV.U32 R28, RZ, RZ, R51 ;  /* 0x000000ffff1c7224 */ /* 0x000fe400078e0033 */
.L_x_52905:
[----:B------:R-:W-:Y:S05]  /*6bc00*/  BSYNC B1 ;  /* 0x0000000000017941 */ /* 0x000fea0003800000 */
.L_x_52903:
        /* <DEDUP_REMOVED lines=9> */
.L_x_52907:
[----:B------:R-:W-:Y:S01]  /*6bca0*/  IMAD.MOV.U32 R32, RZ, RZ, R10 ;  /* 0x000000ffff207224 */ /* 0x000fe200078e000a */
[----:B------:R-:W-:Y:S01]  /*6bcb0*/  MOV R10, R7 ;  /* 0x00000007000a7202 */ /* 0x000fe20000000f00 */
[----:B------:R-:W-:Y:S02]  /*6bcc0*/  IMAD.MOV.U32 R6, RZ, RZ, R31 ;  /* 0x000000ffff067224 */ /* 0x000fe400078e001f */
[----:B------:R-:W-:Y:S02]  /*6bcd0*/  IMAD.MOV.U32 R31, RZ, RZ, R30 ;  /* 0x000000ffff1f7224 */ /* 0x000fe400078e001e */
.L_x_52908:
[----:B------:R-:W-:Y:S05]  /*6bce0*/  BSYNC B1 ;  /* 0x0000000000017941 */ /* 0x000fea0003800000 */
.L_x_52906:
        /* <DEDUP_REMOVED lines=9> */
.L_x_52910:
[----:B------:R-:W-:Y:S01]  /*6bd80*/  IMAD.MOV.U32 R40, RZ, RZ, R32 ;  /* 0x000000ffff287224 */ /* 0x000fe200078e0020 */
[----:B------:R-:W-:Y:S01]  /*6bd90*/  MOV R32, R57 ;  /* 0x0000003900207202 */ /* 0x000fe20000000f00 */
[----:B------:R-:W-:Y:S02]  /*6bda0*/  IMAD.MOV.U32 R30, RZ, RZ, R6 ;  /* 0x000000ffff1e7224 */ /* 0x000fe400078e0006 */
[----:B------:R-:W-:Y:S02]  /*6bdb0*/  IMAD.MOV.U32 R6, RZ, RZ, R9 ;  /* 0x000000ffff067224 */ /* 0x000fe400078e0009 */
.L_x_52911:
[----:B------:R-:W-:Y:S05]  /*6bdc0*/  BSYNC B1 ;  /* 0x0000000000017941 */ /* 0x000fea0003800000 */
.L_x_52909:
        /* <DEDUP_REMOVED lines=9> */
.L_x_52913:
[----:B------:R-:W-:Y:S01]  /*6be60*/  IMAD.MOV.U32 R7, RZ, RZ, R40 ;  /* 0x000000ffff077224 */ /* 0x000fe200078e0028 */
[----:B------:R-:W-:Y:S01]  /*6be70*/  MOV R40, R59 ;  /* 0x0000003b00287202 */ /* 0x000fe20000000f00 */
[----:B------:R-:W-:Y:S02]  /*6be80*/  IMAD.MOV.U32 R54, RZ, RZ, R30 ;  /* 0x000000ffff367224 */ /* 0x000fe400078e001e */
[----:B------:R-:W-:Y:S02]  /*6be90*/  IMAD.MOV.U32 R30, RZ, RZ, R29 ;  /* 0x000000ffff1e7224 */ /* 0x000fe400078e001d */
.L_x_52914:
[----:B------:R-:W-:Y:S05]  /*6bea0*/  BSYNC B1 ;  /* 0x0000000000017941 */ /* 0x000fea0003800000 */
.L_x_52912:
        /* <DEDUP_REMOVED lines=9> */
.L_x_52916:
[----:B------:R-:W-:Y:S01]  /*6bf40*/  IMAD.MOV.U32 R9, RZ, RZ, R7 ;  /* 0x000000ffff097224 */ /* 0x000fe200078e0007 */
[----:B------:R-:W-:Y:S01]  /*6bf50*/  MOV R7, R44 ;  /* 0x0000002c00077202 */ /* 0x000fe20000000f00 */
[----:B------:R-:W-:Y:S02]  /*6bf60*/  IMAD.MOV.U32 R56, RZ, RZ, R54 ;  /* 0x000000ffff387224 */ /* 0x000fe400078e0036 */
[----:B------:R-:W-:Y:S02]  /*6bf70*/  IMAD.MOV.U32 R54, RZ, RZ, R61 ;  /* 0x000000ffff367224 */ /* 0x000fe400078e003d */
.L_x_52917:
[----:B------:R-:W-:Y:S05]  /*6bf80*/  BSYNC B1 ;  /* 0x0000000000017941 */ /* 0x000fea0003800000 */
.L_x_52915:
        /* <DEDUP_REMOVED lines=9> */
.L_x_52919:
[----:B------:R-:W-:Y:S01]  /*6c020*/  IMAD.MOV.U32 R29, RZ, RZ, R9 ;  /* 0x000000ffff1d7224 */ /* 0x000fe200078e0009 */
[----:B------:R-:W-:Y:S01]  /*6c030*/  MOV R9, R42 ;  /* 0x0000002a00097202 */ /* 0x000fe20000000f00 */
[----:B------:R-:W-:Y:S02]  /*6c040*/  IMAD.MOV.U32 R44, RZ, RZ, R56 ;  /* 0x000000ffff2c7224 */ /* 0x000fe400078e0038 */
[----:B------:R-:W-:Y:S02]  /*6c050*/  IMAD.MOV.U32 R56, RZ, RZ, R63 ;  /* 0x000000ffff387224 */ /* 0x000fe400078e003f */
.L_x_52920:
[----:B------:R-:W-:Y:S05]  /*6c060*/  BSYNC B1 ;  /* 0x0000000000017941 */ /* 0x000fea0003800000 */
.L_x_52918:
        /* <DEDUP_REMOVED lines=9> */
.L_x_52922:
[----:B------:R-:W-:Y:S01]  /*6c100*/  IMAD.MOV.U32 R58, RZ, RZ, R29 ;  /* 0x000000ffff3a7224 */ /* 0x000fe200078e001d */
[----:B------:R-:W-:Y:S01]  /*6c110*/  MOV R29, R46 ;  /* 0x0000002e001d7202 */ /* 0x000fe20000000f00 */
[----:B------:R-:W-:Y:S02]  /*6c120*/  IMAD.MOV.U32 R42, RZ, RZ, R44 ;  /* 0x000000ffff2a7224 */ /* 0x000fe400078e002c */
[----:B------:R-:W-:Y:S02]  /*6c130*/  IMAD.MOV.U32 R44, RZ, RZ, R41 ;  /* 0x000000ffff2c7224 */ /* 0x000fe400078e0029 */
.L_x_52923:
[----:B------:R-:W-:Y:S05]  /*6c140*/  BSYNC B1 ;  /* 0x0000000000017941 */ /* 0x000fea0003800000 */
.L_x_52921:
        /* <DEDUP_REMOVED lines=9> */
.L_x_52925:
[----:B------:R-:W-:Y:S01]  /*6c1e0*/  IMAD.MOV.U32 R46, RZ, RZ, R58 ;  /* 0x000000ffff2e7224 */ /* 0x000fe200078e003a */
[----:B------:R-:W-:Y:S01]  /*6c1f0*/  MOV R58, R65 ;  /* 0x00000041003a7202 */ /* 0x000fe20000000f00 */
[----:B------:R-:W-:Y:S02]  /*6c200*/  IMAD.MOV.U32 R41, RZ, RZ, R42 ;  /* 0x000000ffff297224 */ /* 0x000fe400078e002a */
[----:B------:R-:W-:Y:S02]  /*6c210*/  IMAD.MOV.U32 R42, RZ, RZ, R23 ;  /* 0x000000ffff2a7224 */ /* 0x000fe400078e0017 */
.L_x_52926:
[----:B------:R-:W-:Y:S05]  /*6c220*/  BSYNC B1 ;  /* 0x0000000000017941 */ /* 0x000fea0003800000 */
.L_x_52924:
        /* <DEDUP_REMOVED lines=9> */
.L_x_52928:
[----:B------:R-:W-:Y:S01]  /*6c2c0*/  IMAD.MOV.U32 R51, RZ, RZ, R46 ;  /* 0x000000ffff337224 */ /* 0x000fe200078e002e */
[----:B------:R-:W-:Y:S01]  /*6c2d0*/  MOV R46, R43 ;  /* 0x0000002b002e7202 */ /* 0x000fe20000000f00 */
[----:B------:R-:W-:Y:S02]  /*6c2e0*/  IMAD.MOV.U32 R23, RZ, RZ, R41 ;  /* 0x000000ffff177224 */ /* 0x000fe400078e0029 */
[----:B------:R-:W-:Y:S02]  /*6c2f0*/  IMAD.MOV.U32 R41, RZ, RZ, R20 ;  /* 0x000000ffff297224 */ /* 0x000fe400078e0014 */
.L_x_52929:
[----:B------:R-:W-:Y:S05]  /*6c300*/  BSYNC B1 ;  /* 0x0000000000017941 */ /* 0x000fea0003800000 */
.L_x_52927:
        /* <DEDUP_REMOVED lines=9> */
.L_x_52931:
[----:B------:R-:W-:Y:S01]  /*6c3a0*/  IMAD.MOV.U32 R53, RZ, RZ, R51 ;  /* 0x000000ffff357224 */ /* 0x000fe200078e0033 */
[----:B------:R-:W-:Y:S01]  /*6c3b0*/  MOV R51, R48 ;  /* 0x0000003000337202 */ /* 0x000fe20000000f00 */
[----:B------:R-:W-:Y:S02]  /*6c3c0*/  IMAD.MOV.U32 R43, RZ, RZ, R23 ;  /* 0x000000ffff2b7224 */ /* 0x000fe400078e0017 */
[----:B------:R-:W-:Y:S02]  /*6c3d0*/  IMAD.MOV.U32 R23, RZ, RZ, R8 ;  /* 0x000000ffff177224 */ /* 0x000fe400078e0008 */
.L_x_52932:
[----:B------:R-:W-:Y:S05]  /*6c3e0*/  BSYNC B1 ;  /* 0x0000000000017941 */ /* 0x000fea0003800000 */
.L_x_52930:
        /* <DEDUP_REMOVED lines=9> */
.L_x_52934:
[----:B------:R-:W-:Y:S01]  /*6c480*/  IMAD.MOV.U32 R20, RZ, RZ, R53 ;  /* 0x000000ffff147224 */ /* 0x000fe200078e0035 */
[----:B------:R-:W-:Y:S01]  /*6c490*/  MOV R53, R50 ;  /* 0x0000003200357202 */ /* 0x000fe20000000f00 */
[----:B------:R-:W-:Y:S02]  /*6c4a0*/  IMAD.MOV.U32 R8, RZ, RZ, R43 ;  /* 0x000000ffff087224 */ /* 0x000fe400078e002b */
[----:B------:R-:W-:Y:S02]  /*6c4b0*/  IMAD.MOV.U32 R43, RZ, RZ, R18 ;  /* 0x000000ffff2b7224 */ /* 0x000fe400078e0012 */
.L_x_52935:
[----:B------:R-:W-:Y:S05]  /*6c4c0*/  BSYNC B1 ;  /* 0x0000000000017941 */ /* 0x000fea0003800000 */
.L_x_52933:
        /* <DEDUP_REMOVED lines=9> */
.L_x_52937:
[----:B------:R-:W-:Y:S01]  /*6c560*/  IMAD.MOV.U32 R55, RZ, RZ, R20 ;  /* 0x000000ffff377224 */ /* 0x000fe200078e0014 */
[----:B------:R-:W-:Y:S01]  /*6c570*/  MOV R20, R47 ;  /* 0x0000002f00147202 */ /* 0x000fe20000000f00 */
[----:B------:R-:W-:Y:S02]  /*6c580*/  IMAD.MOV.U32 R18, RZ, RZ, R8 ;  /* 0x000000ffff127224 */ /* 0x000fe400078e0008 */
[----:B------:R-:W-:Y:S02]  /*6c590*/  IMAD.MOV.U32 R8, RZ, RZ, R45 ;  /* 0x000000ffff087224 */ /* 0x000fe400078e002d */
.L_x_52938:
[----:B------:R-:W-:Y:S05]  /*6c5a0*/  BSYNC B1 ;  /* 0x0000000000017941 */ /* 0x000fea0003800000 */
.L_x_52936:
        /* <DEDUP_REMOVED lines=9> */
.L_x_52940:
[----:B------:R-:W-:Y:S01]  /*6c640*/  IMAD.MOV.U32 R47, RZ, RZ, R55 ;  /* 0x000000ffff2f7224 */ /* 0x000fe200078e0037 */
[----:B------:R-:W-:Y:S01]  /*6c650*/  MOV R55, R52 ;  /* 0x0000003400377202 */ /* 0x000fe20000000f00 */
[----:B------:R-:W-:Y:S02]  /*6c660*/  IMAD.MOV.U32 R45, RZ, RZ, R18 ;  /* 0x000000ffff2d7224 */ /* 0x000fe400078e0012 */
[----:B------:R-:W-:Y:S02]  /*6c670*/  IMAD.MOV.U32 R18, RZ, RZ, R49 ;  /* 0x000000ffff127224 */ /* 0x000fe400078e0031 */
.L_x_52941:
[----:B------:R-:W-:Y:S05]  /*6c680*/  BSYNC B1 ;  /* 0x0000000000017941 */ /* 0x000fea0003800000 */
.L_x_52939:
        /* <DEDUP_REMOVED lines=16> */
.L_x_52943:
[----:B------:R-:W-:Y:S01]  /*6c790*/  MOV R48, R19 ;  /* 0x0000001300307202 */ /* 0x000fe20000000f00 */
[----:B------:R-:W-:Y:S02]  /*6c7a0*/  IMAD.MOV.U32 R13, RZ, RZ, R71 ;  /* 0x000000ffff0d7224 */ /* 0x000fe400078e0047 */
[----:B------:R-:W-:Y:S02]  /*6c7b0*/  IMAD.MOV.U32 R19, RZ, RZ, R22 ;  /* 0x000000ffff137224 */ /* 0x000fe400078e0016 */
[----:B------:R-:W-:Y:S02]  /*6c7c0*/  IMAD.MOV.U32 R71, RZ, RZ, R12 ;  /* 0x000000ffff477224 */ /* 0x000fe400078e000c */
.L_x_52944:
[----:B------:R-:W-:Y:S05]  /*6c7d0*/  BSYNC B1 ;  /* 0x0000000000017941 */ /* 0x000fea0003800000 */
.L_x_52942:
        /* <DEDUP_REMOVED lines=9> */
.L_x_52946:
[----:B------:R-:W-:Y:S01]  /*6c870*/  MOV R33, R48 ;  /* 0x0000003000217202 */ /* 0x000fe20000000f00 */
[----:B------:R-:W-:Y:S02]  /*6c880*/  IMAD.MOV.U32 R12, RZ, RZ, R13 ;  /* 0x000000ffff0c7224 */ /* 0x000fe400078e000d */
[----:B------:R-:W-:Y:S02]  /*6c890*/  IMAD.MOV.U32 R48, RZ, RZ, R11 ;  /* 0x000000ffff307224 */ /* 0x000fe400078e000b */
[----:B------:R-:W-:Y:S02]  /*6c8a0*/  IMAD.MOV.U32 R13, RZ, RZ, R28 ;  /* 0x000000ffff0d7224 */ /* 0x000fe400078e001c */
.L_x_52947:
[----:B------:R-:W-:Y:S05]  /*6c8b0*/  BSYNC B1 ;  /* 0x0000000000017941 */ /* 0x000fea0003800000 */
.L_x_52945:
        /* <DEDUP_REMOVED lines=9> */
.L_x_52949:
[----:B------:R-:W-:Y:S01]  /*6c950*/  MOV R49, R33 ;  /* 0x0000002100317202 */ /* 0x000fe20000000f00 */
[----:B------:R-:W-:Y:S02]  /*6c960*/  IMAD.MOV.U32 R11, RZ, RZ, R12 ;  /* 0x000000ffff0b7224 */ /* 0x000fe400078e000c */
[----:B------:R-:W-:Y:S02]  /*6c970*/  IMAD.MOV.U32 R33, RZ, RZ, R10 ;  /* 0x000000ffff217224 */ /* 0x000fe400078e000a */
[----:B------:R-:W-:Y:S02]  /*6c980*/  IMAD.MOV.U32 R12, RZ, RZ, R31 ;  /* 0x000000ffff0c7224 */ /* 0x000fe400078e001f */
.L_x_52950:
[----:B------:R-:W-:Y:S05]  /*6c990*/  BSYNC B1 ;  /* 0x0000000000017941 */ /* 0x000fea0003800000 */
.L_x_52948:
        /* <DEDUP_REMOVED lines=9> */
.L_x_52952:
[----:B------:R-:W-:Y:S01]  /*6ca30*/  MOV R57, R49 ;  /* 0x0000003100397202 */ /* 0x000fe20000000f00 */
[----:B------:R-:W-:Y:S02]  /*6ca40*/  IMAD.MOV.U32 R31, RZ, RZ, R11 ;  /* 0x000000ffff1f7224 */ /* 0x000fe400078e000b */
[----:B------:R-:W-:Y:S02]  /*6ca50*/  IMAD.MOV.U32 R49, RZ, RZ, R32 ;  /* 0x000000ffff317224 */ /* 0x000fe400078e0020 */
[----:B------:R-:W-:Y:S02]  /*6ca60*/  IMAD.MOV.U32 R11, RZ, RZ, R6 ;  /* 0x000000ffff0b7224 */ /* 0x000fe400078e0006 */
.L_x_52953:
[----:B------:R-:W-:Y:S05]  /*6ca70*/  BSYNC B1 ;  /* 0x0000000000017941 */ /* 0x000fea0003800000 */
.L_x_52951:
        /* <DEDUP_REMOVED lines=9> */
.L_x_52955:
[----:B------:R-:W-:Y:S01]  /*6cb10*/  MOV R6, R57 ;  /* 0x0000003900067202 */ /* 0x000fe20000000f00 */
[----:B------:R-:W-:Y:S02]  /*6cb20*/  IMAD.MOV.U32 R59, RZ, RZ, R31 ;  /* 0x000000ffff3b7224 */ /* 0x000fe400078e001f */
[----:B------:R-:W-:Y:S02]  /*6cb30*/  IMAD.MOV.U32 R57, RZ, RZ, R40 ;  /* 0x000000ffff397224 */ /* 0x000fe400078e0028 */
[----:B------:R-:W-:Y:S02]  /*6cb40*/  IMAD.MOV.U32 R31, RZ, RZ, R30 ;  /* 0x000000ffff1f7224 */ /* 0x000fe400078e001e */
.L_x_52956:
[----:B------:R-:W-:Y:S05]  /*6cb50*/  BSYNC B1 ;  /* 0x0000000000017941 */ /* 0x000fea0003800000 */
.L_x_52954:
        /* <DEDUP_REMOVED lines=9> */
.L_x_52958:
[----:B------:R-:W-:Y:S01]  /*6cbf0*/  MOV R10, R6 ;  /* 0x00000006000a7202 */ /* 0x000fe20000000f00 */
[----:B------:R-:W-:Y:S02]  /*6cc00*/  IMAD.MOV.U32 R61, RZ, RZ, R59 ;  /* 0x000000ffff3d7224 */ /* 0x000fe400078e003b */
[----:B------:R-:W-:Y:S02]  /*6cc10*/  IMAD.MOV.U32 R6, RZ, RZ, R7 ;  /* 0x000000ffff067224 */ /* 0x000fe400078e0007 */
[----:B------:R-:W-:Y:S02]  /*6cc20*/  IMAD.MOV.U32 R59, RZ, RZ, R54 ;  /* 0x000000ffff3b7224 */ /* 0x000fe400078e0036 */
.L_x_52959:
[----:B------:R-:W-:Y:S05]  /*6cc30*/  BSYNC B1 ;  /* 0x0000000000017941 */ /* 0x000fea0003800000 */
.L_x_52957:
        /* <DEDUP_REMOVED lines=9> */
.L_x_52961:
[----:B------:R-:W-:Y:S01]  /*6ccd0*/  MOV R22, R10 ;  /* 0x0000000a00167202 */ /* 0x000fe20000000f00 */
[----:B------:R-:W-:Y:S02]  /*6cce0*/  IMAD.MOV.U32 R7, RZ, RZ, R61 ;  /* 0x000000ffff077224 */ /* 0x000fe400078e003d */
[----:B------:R-:W-:Y:S02]  /*6ccf0*/  IMAD.MOV.U32 R10, RZ, RZ, R9 ;  /* 0x000000ffff0a7224 */ /* 0x000fe400078e0009 */
[----:B------:R-:W-:Y:S02]  /*6cd00*/  IMAD.MOV.U32 R61, RZ, RZ, R56 ;  /* 0x000000ffff3d7224 */ /* 0x000fe400078e0038 */
.L_x_52962:
[----:B------:R-:W-:Y:S05]  /*6cd10*/  BSYNC B1 ;  /* 0x0000000000017941 */ /* 0x000fea0003800000 */
.L_x_52960:
        /* <DEDUP_REMOVED lines=9> */
.L_x_52964:
[----:B------:R-:W-:Y:S01]  /*6cdb0*/  MOV R63, R22 ;  /* 0x00000016003f7202 */ /* 0x000fe20000000f00 */
[----:B------:R-:W-:Y:S02]  /*6cdc0*/  IMAD.MOV.U32 R9, RZ, RZ, R7 ;  /* 0x000000ffff097224 */ /* 0x000fe400078e0007 */
[----:B------:R-:W-:Y:S02]  /*6cdd0*/  IMAD.MOV.U32 R22, RZ, RZ, R29 ;  /* 0x000000ffff167224 */ /* 0x000fe400078e001d */
[----:B------:R-:W-:Y:S02]  /*6cde0*/  IMAD.MOV.U32 R7, RZ, RZ, R44 ;  /* 0x000000ffff077224 */ /* 0x000fe400078e002c */
.L_x_52965:
[----:B------:R-:W-:Y:S05]  /*6cdf0*/  BSYNC B1 ;  /* 0x0000000000017941 */ /* 0x000fea0003800000 */
.L_x_52963:
        /* <DEDUP_REMOVED lines=9> */
.L_x_52967:
[----:B------:R-:W-:Y:S01]  /*6ce90*/  MOV R29, R63 ;  /* 0x0000003f001d7202 */ /* 0x000fe20000000f00 */
[----:B------:R-:W-:Y:S02]  /*6cea0*/  IMAD.MOV.U32 R28, RZ, RZ, R9 ;  /* 0x000000ffff1c7224 */ /* 0x000fe400078e0009 */
[----:B------:R-:W-:Y:S02]  /*6ceb0*/  IMAD.MOV.U32 R63, RZ, RZ, R58 ;  /* 0x000000ffff3f7224 */ /* 0x000fe400078e003a */
[----:B------:R-:W-:Y:S02]  /*6cec0*/  IMAD.MOV.U32 R9, RZ, RZ, R42 ;  /* 0x000000ffff097224 */ /* 0x000fe400078e002a */
.L_x_52968:
[----:B------:R-:W-:Y:S05]  /*6ced0*/  BSYNC B1 ;  /* 0x0000000000017941 */ /* 0x000fea0003800000 */
.L_x_52966:
        /* <DEDUP_REMOVED lines=9> */
.L_x_52970:
[----:B------:R-:W-:Y:S01]  /*6cf70*/  MOV R32, R29 ;  /* 0x0000001d00207202 */ /* 0x000fe20000000f00 */
[----:B------:R-:W-:Y:S02]  /*6cf80*/  IMAD.MOV.U32 R30, RZ, RZ, R28 ;  /* 0x000000ffff1e7224 */ /* 0x000fe400078e001c */
[----:B------:R-:W-:Y:S02]  /*6cf90*/  IMAD.MOV.U32 R29, RZ, RZ, R46 ;  /* 0x000000ffff1d7224 */ /* 0x000fe400078e002e */
[----:B------:R-:W-:Y:S02]  /*6cfa0*/  IMAD.MOV.U32 R28, RZ, RZ, R41 ;  /* 0x000000ffff1c7224 */ /* 0x000fe400078e0029 */
.L_x_52971:
[----:B------:R-:W-:Y:S05]  /*6cfb0*/  BSYNC B1 ;  /* 0x0000000000017941 */ /* 0x000fea0003800000 */
.L_x_52969:
        /* <DEDUP_REMOVED lines=9> */
.L_x_52973:
[----:B------:R-:W-:Y:S01]  /*6d050*/  MOV R42, R32 ;  /* 0x00000020002a7202 */ /* 0x000fe20000000f00 */
[----:B------:R-:W-:Y:S02]  /*6d060*/  IMAD.MOV.U32 R40, RZ, RZ, R30 ;  /* 0x000000ffff287224 */ /* 0x000fe400078e001e */
[----:B------:R-:W-:Y:S02]  /*6d070*/  IMAD.MOV.U32 R32, RZ, RZ, R51 ;  /* 0x000000ffff207224 */ /* 0x000fe400078e0033 */
[----:B------:R-:W-:Y:S02]  /*6d080*/  IMAD.MOV.U32 R30, RZ, RZ, R23 ;  /* 0x000000ffff1e7224 */ /* 0x000fe400078e0017 */
.L_x_52974:
[----:B------:R-:W-:Y:S05]  /*6d090*/  BSYNC B1 ;  /* 0x0000000000017941 */ /* 0x000fea0003800000 */
.L_x_52972:
        /* <DEDUP_REMOVED lines=9> */
.L_x_52976:
[----:B------:R-:W-:Y:S01]  /*6d130*/  MOV R41, R42 ;  /* 0x0000002a00297202 */ /* 0x000fe20000000f00 */
[----:B------:R-:W-:Y:S02]  /*6d140*/  IMAD.MOV.U32 R23, RZ, RZ, R40 ;  /* 0x000000ffff177224 */ /* 0x000fe400078e0028 */
[----:B------:R-:W-:Y:S02]  /*6d150*/  IMAD.MOV.U32 R42, RZ, RZ, R53 ;  /* 0x000000ffff2a7224 */ /* 0x000fe400078e0035 */
[----:B------:R-:W-:Y:S02]  /*6d160*/  IMAD.MOV.U32 R40, RZ, RZ, R43 ;  /* 0x000000ffff287224 */ /* 0x000fe400078e002b */
.L_x_52977:
[----:B------:R-:W-:Y:S05]  /*6d170*/  BSYNC B1 ;  /* 0x0000000000017941 */ /* 0x000fea0003800000 */
.L_x_52975:
        /* <DEDUP_REMOVED lines=9> */
.L_x_52979:
[----:B------:R-:W-:Y:S01]  /*6d210*/  MOV R44, R41 ;  /* 0x00000029002c7202 */ /* 0x000fe20000000f00 */
[----:B------:R-:W-:Y:S02]  /*6d220*/  IMAD.MOV.U32 R43, RZ, RZ, R23 ;  /* 0x000000ffff2b7224 */ /* 0x000fe400078e0017 */
[----:B------:R-:W-:Y:S02]  /*6d230*/  IMAD.MOV.U32 R41, RZ, RZ, R20 ;  /* 0x000000ffff297224 */ /* 0x000fe400078e0014 */
[----:B------:R-:W-:Y:S02]  /*6d240*/  IMAD.MOV.U32 R23, RZ, RZ, R8 ;  /* 0x000000ffff177224 */ /* 0x000fe400078e0008 */
.L_x_52980:
[----:B------:R-:W-:Y:S05]  /*6d250*/  BSYNC B1 ;  /* 0x0000000000017941 */ /* 0x000fea0003800000 */
.L_x_52978:
        /* <DEDUP_REMOVED lines=9> */
.L_x_52982:
[----:B------:R-:W-:Y:S01]  /*6d2f0*/  MOV R20, R44 ;  /* 0x0000002c00147202 */ /* 0x000fe20000000f00 */
[----:B------:R-:W-:Y:S02]  /*6d300*/  IMAD.MOV.U32 R8, RZ, RZ, R43 ;  /* 0x000000ffff087224 */ /* 0x000fe400078e002b */
[----:B------:R-:W-:Y:S02]  /*6d310*/  IMAD.MOV.U32 R44, RZ, RZ, R55 ;  /* 0x000000ffff2c7224 */ /* 0x000fe400078e0037 */
[----:B------:R-:W-:Y:S02]  /*6d320*/  IMAD.MOV.U32 R43, RZ, RZ, R18 ;  /* 0x000000ffff2b7224 */ /* 0x000fe400078e0012 */
.L_x_52983:
[----:B------:R-:W-:Y:S05]  /*6d330*/  BSYNC B1 ;  /* 0x0000000000017941 */ /* 0x000fea0003800000 */
.L_x_52981:
        /* <DEDUP_REMOVED lines=9> */
.L_x_52985:
[----:B------:R-:W-:Y:S01]  /*6d3d0*/  MOV R46, R20 ;  /* 0x00000014002e7202 */ /* 0x000fe20000000f00 */
[----:B------:R-:W-:Y:S02]  /*6d3e0*/  IMAD.MOV.U32 R18, RZ, RZ, R8 ;  /* 0x000000ffff127224 */ /* 0x000fe400078e0008 */
[----:B------:R-:W-:Y:S02]  /*6d3f0*/  IMAD.MOV.U32 R20, RZ, RZ, R47 ;  /* 0x000000ffff147224 */ /* 0x000fe400078e002f */
[----:B------:R-:W-:Y:S02]  /*6d400*/  IMAD.MOV.U32 R8, RZ, RZ, R45 ;  /* 0x000000ffff087224 */ /* 0x000fe400078e002d */
.L_x_52986:
[----:B------:R-:W-:Y:S05]  /*6d410*/  BSYNC B1 ;  /* 0x0000000000017941 */ /* 0x000fea0003800000 */
.L_x_52984:
        /* <DEDUP_REMOVED lines=16> */
.L_x_52988:
[----:B------:R-:W-:Y:S02]  /*6d520*/  IMAD.MOV.U32 R34, RZ, RZ, R19 ;  /* 0x000000ffff227224 */ /* 0x000fe400078e0013 */
[----:B------:R-:W-:Y:S02]  /*6d530*/  IMAD.MOV.U32 R14, RZ, RZ, R71 ;  /* 0x000000ffff0e7224 */ /* 0x000fe400078e0047 */
[----:B------:R-:W-:Y:S02]  /*6d540*/  IMAD.MOV.U32 R19, RZ, RZ, R48 ;  /* 0x000000ffff137224 */ /* 0x000fe400078e0030 */
[----:B------:R-:W-:Y:S02]  /*6d550*/  IMAD.MOV.U32 R71, RZ, RZ, R13 ;  /* 0x000000ffff477224 */ /* 0x000fe400078e000d */
.L_x_52989:
[----:B------:R-:W-:Y:S05]  /*6d560*/  BSYNC B1 ;  /* 0x0000000000017941 */ /* 0x000fea0003800000 */
.L_x_52987:
        /* <DEDUP_REMOVED lines=9> */
.L_x_52991:
[----:B------:R-:W-:Y:S02]  /*6d600*/  IMAD.MOV.U32 R50, RZ, RZ, R34 ;  /* 0x000000ffff327224 */ /* 0x000fe400078e0022 */
[----:B------:R-:W-:Y:S02]  /*6d610*/  IMAD.MOV.U32 R48, RZ, RZ, R14 ;  /* 0x000000ffff307224 */ /* 0x000fe400078e000e */
[----:B------:R-:W-:Y:S02]  /*6d620*/  IMAD.MOV.U32 R34, RZ, RZ, R33 ;  /* 0x000000ffff227224 */ /* 0x000fe400078e0021 */
[----:B------:R-:W-:Y:S02]  /*6d630*/  IMAD.MOV.U32 R14, RZ, RZ, R12 ;  /* 0x000000ffff0e7224 */ /* 0x000fe400078e000c */
.L_x_52992:
[----:B------:R-:W-:Y:S05]  /*6d640*/  BSYNC B1 ;  /* 0x0000000000017941 */ /* 0x000fea0003800000 */
.L_x_52990:
        /* <DEDUP_REMOVED lines=9> */
.L_x_52994:
[----:B------:R-:W-:Y:S02]  /*6d6e0*/  IMAD.MOV.U32 R52, RZ, RZ, R50 ;  /* 0x000000ffff347224 */ /* 0x000fe400078e0032 */
[----:B------:R-:W-:Y:S02]  /*6d6f0*/  IMAD.MOV.U32 R12, RZ, RZ, R48 ;  /* 0x000000ffff0c7224 */ /* 0x000fe400078e0030 */
[----:B------:R-:W-:Y:S02]  /*6d700*/  IMAD.MOV.U32 R50, RZ, RZ, R49 ;  /* 0x000000ffff327224 */ /* 0x000fe400078e0031 */
[----:B------:R-:W-:Y:S02]  /*6d710*/  IMAD.MOV.U32 R48, RZ, RZ, R11 ;  /* 0x000000ffff307224 */ /* 0x000fe400078e000b */
.L_x_52995:
[----:B------:R-:W-:Y:S05]  /*6d720*/  BSYNC B1 ;  /* 0x0000000000017941 */ /* 0x000fea0003800000 */
.L_x_52993:
        /* <DEDUP_REMOVED lines=9> */
.L_x_52997:
[----:B------:R-:W-:Y:S02]  /*6d7c0*/  IMAD.MOV.U32 R11, RZ, RZ, R52 ;  /* 0x000000ffff0b7224 */ /* 0x000fe400078e0034 */
[----:B------:R-:W-:Y:S02]  /*6d7d0*/  IMAD.MOV.U32 R54, RZ, RZ, R12 ;  /* 0x000000ffff367224 */ /* 0x000fe400078e000c */
[----:B------:R-:W-:Y:S02]  /*6d7e0*/  IMAD.MOV.U32 R52, RZ, RZ, R57 ;  /* 0x000000ffff347224 */ /* 0x000fe400078e0039 */
[----:B------:R-:W-:Y:S02]  /*6d7f0*/  IMAD.MOV.U32 R12, RZ, RZ, R31 ;  /* 0x000000ffff0c7224 */ /* 0x000fe400078e001f */
.L_x_52998:
[----:B------:R-:W-:Y:S05]  /*6d800*/  BSYNC B1 ;  /* 0x0000000000017941 */ /* 0x000fea0003800000 */
.L_x_52996:
        /* <DEDUP_REMOVED lines=9> */
.L_x_53000:
[----:B------:R-:W-:Y:S02]  /*6d8a0*/  IMAD.MOV.U32 R13, RZ, RZ, R11 ;  /* 0x000000ffff0d7224 */ /* 0x000fe400078e000b */
[----:B------:R-:W-:Y:S02]  /*6d8b0*/  IMAD.MOV.U32 R56, RZ, RZ, R54 ;  /* 0x000000ffff387224 */ /* 0x000fe400078e0036 */
[----:B------:R-:W-:Y:S02]  /*6d8c0*/  IMAD.MOV.U32 R11, RZ, RZ, R6 ;  /* 0x000000ffff0b7224 */ /* 0x000fe400078e0006 */
[----:B------:R-:W-:Y:S02]  /*6d8d0*/  IMAD.MOV.U32 R54, RZ, RZ, R59 ;  /* 0x000000ffff367224 */ /* 0x000fe400078e003b */
.L_x_53001:
[----:B------:R-:W-:Y:S05]  /*6d8e0*/  BSYNC B1 ;  /* 0x0000000000017941 */ /* 0x000fea0003800000 */
.L_x_52999:
        /* <DEDUP_REMOVED lines=9> */
.L_x_53003:
[----:B------:R-:W-:Y:S02]  /*6d980*/  IMAD.MOV.U32 R31, RZ, RZ, R13 ;  /* 0x000000ffff1f7224 */ /* 0x000fe400078e000d */
[----:B------:R-:W-:Y:S02]  /*6d990*/  IMAD.MOV.U32 R6, RZ, RZ, R56 ;  /* 0x000000ffff067224 */ /* 0x000fe400078e0038 */
[----:B------:R-:W-:Y:S02]  /*6d9a0*/  IMAD.MOV.U32 R13, RZ, RZ, R10 ;  /* 0x000000ffff0d7224 */ /* 0x000fe400078e000a */
[----:B------:R-:W-:Y:S02]  /*6d9b0*/  IMAD.MOV.U32 R56, RZ, RZ, R61 ;  /* 0x000000ffff387224 */ /* 0x000fe400078e003d */
.L_x_53004:
[----:B------:R-:W-:Y:S05]  /*6d9c0*/  BSYNC B1 ;  /* 0x0000000000017941 */ /* 0x000fea0003800000 */
.L_x_53002:
        /* <DEDUP_REMOVED lines=9> */
.L_x_53006:
[----:B------:R-:W-:Y:S02]  /*6da60*/  IMAD.MOV.U32 R58, RZ, RZ, R31 ;  /* 0x000000ffff3a7224 */ /* 0x000fe400078e001f */
[----:B------:R-:W-:Y:S02]  /*6da70*/  IMAD.MOV.U32 R10, RZ, RZ, R6 ;  /* 0x000000ffff0a7224 */ /* 0x000fe400078e0006 */
[----:B------:R-:W-:Y:S02]  /*6da80*/  IMAD.MOV.U32 R31, RZ, RZ, R22 ;  /* 0x000000ffff1f7224 */ /* 0x000fe400078e0016 */
[----:B------:R-:W-:Y:S02]  /*6da90*/  IMAD.MOV.U32 R6, RZ, RZ, R7 ;  /* 0x000000ffff067224 */ /* 0x000fe400078e0007 */
.L_x_53007:
[----:B------:R-:W-:Y:S05]  /*6daa0*/  BSYNC B1 ;  /* 0x0000000000017941 */ /* 0x000fea0003800000 */
.L_x_53005:
        /* <DEDUP_REMOVED lines=9> */
.L_x_53009:
[----:B------:R-:W-:Y:S02]  /*6db40*/  IMAD.MOV.U32 R22, RZ, RZ, R58 ;  /* 0x000000ffff167224 */ /* 0x000fe400078e003a */
[----:B------:R-:W-:Y:S02]  /*6db50*/  IMAD.MOV.U32 R7, RZ, RZ, R10 ;  /* 0x000000ffff077224 */ /* 0x000fe400078e000a */
[----:B------:R-:W-:Y:S02]  /*6db60*/  IMAD.MOV.U32 R58, RZ, RZ, R63 ;  /* 0x000000ffff3a7224 */ /* 0x000fe400078e003f */
[----:B------:R-:W-:Y:S02]  /*6db70*/  IMAD.MOV.U32 R10, RZ, RZ, R9 ;  /* 0x000000ffff0a7224 */ /* 0x000fe400078e0009 */
.L_x_53010:
[----:B------:R-:W-:Y:S05]  /*6db80*/  BSYNC B1 ;  /* 0x0000000000017941 */ /* 0x000fea0003800000 */
.L_x_53008:
        /* <DEDUP_REMOVED lines=9> */
.L_x_53012:
[----:B------:R-:W-:Y:S02]  /*6dc20*/  IMAD.MOV.U32 R33, RZ, RZ, R22 ;  /* 0x000000ffff217224 */ /* 0x000fe400078e0016 */
[----:B------:R-:W-:Y:S02]  /*6dc30*/  IMAD.MOV.U32 R9, RZ, RZ, R7 ;  /* 0x000000ffff097224 */ /* 0x000fe400078e0007 */
[----:B------:R-:W-:Y:S02]  /*6dc40*/  IMAD.MOV.U32 R22, RZ, RZ, R29 ;  /* 0x000000ffff167224 */ /* 0x000fe400078e001d */
[----:B------:R-:W-:Y:S02]  /*6dc50*/  IMAD.MOV.U32 R7, RZ, RZ, R28 ;  /* 0x000000ffff077224 */ /* 0x000fe400078e001c */
.L_x_53013:
[----:B------:R-:W-:Y:S05]  /*6dc60*/  BSYNC B1 ;  /* 0x0000000000017941 */ /* 0x000fea0003800000 */
.L_x_53011:
        /* <DEDUP_REMOVED lines=9> */
.L_x_53015:
[----:B------:R-:W-:Y:S02]  /*6dd00*/  IMAD.MOV.U32 R45, RZ, RZ, R33 ;  /* 0x000000ffff2d7224 */ /* 0x000fe400078e0021 */
[----:B------:R-:W-:Y:S02]  /*6dd10*/  IMAD.MOV.U32 R29, RZ, RZ, R9 ;  /* 0x000000ffff1d7224 */ /* 0x000fe400078e0009 */
[----:B------:R-:W-:Y:S02]  /*6dd20*/  IMAD.MOV.U32 R33, RZ, RZ, R32 ;  /* 0x000000ffff217224 */ /* 0x000fe400078e0020 */
[----:B------:R-:W-:Y:S02]  /*6dd30*/  IMAD.MOV.U32 R9, RZ, RZ, R30 ;  /* 0x000000ffff097224 */ /* 0x000fe400078e001e */
.L_x_53016:
[----:B------:R-:W-:Y:S05]  /*6dd40*/  BSYNC B1 ;  /* 0x0000000000017941 */ /* 0x000fea0003800000 */
.L_x_53014:
        /* <DEDUP_REMOVED lines=9> */
.L_x_53018:
[----:B------:R-:W-:Y:S02]  /*6dde0*/  IMAD.MOV.U32 R30, RZ, RZ, R45 ;  /* 0x000000ffff1e7224 */ /* 0x000fe400078e002d */
[----:B------:R-:W-:Y:S02]  /*6ddf0*/  IMAD.MOV.U32 R28, RZ, RZ, R29 ;  /* 0x000000ffff1c7224 */ /* 0x000fe400078e001d */
[----:B------:R-:W-:Y:S02]  /*6de00*/  IMAD.MOV.U32 R45, RZ, RZ, R42 ;  /* 0x000000ffff2d7224 */ /* 0x000fe400078e002a */
[----:B------:R-:W-:Y:S02]  /*6de10*/  IMAD.MOV.U32 R29, RZ, RZ, R40 ;  /* 0x000000ffff1d7224 */ /* 0x000fe400078e0028 */
.L_x_53019:
[----:B------:R-:W-:Y:S05]  /*6de20*/  BSYNC B1 ;  /* 0x0000000000017941 */ /* 0x000fea0003800000 */
.L_x_53017:
        /* <DEDUP_REMOVED lines=9> */
.L_x_53021:
[----:B------:R-:W-:Y:S02]  /*6dec0*/  IMAD.MOV.U32 R47, RZ, RZ, R30 ;  /* 0x000000ffff2f7224 */ /* 0x000fe400078e001e */
[----:B------:R-:W-:Y:S02]  /*6ded0*/  IMAD.MOV.U32 R32, RZ, RZ, R28 ;  /* 0x000000ffff207224 */ /* 0x000fe400078e001c */
[----:B------:R-:W-:Y:S02]  /*6dee0*/  IMAD.MOV.U32 R30, RZ, RZ, R41 ;  /* 0x000000ffff1e7224 */ /* 0x000fe400078e0029 */
[----:B------:R-:W-:Y:S02]  /*6def0*/  IMAD.MOV.U32 R28, RZ, RZ, R23 ;  /* 0x000000ffff1c7224 */ /* 0x000fe400078e0017 */
.L_x_53022:
[----:B------:R-:W-:Y:S05]  /*6df00*/  BSYNC B1 ;  /* 0x0000000000017941 */ /* 0x000fea0003800000 */
.L_x_53020:
        /* <DEDUP_REMOVED lines=9> */
.L_x_53024:
[----:B------:R-:W-:Y:S02]  /*6dfa0*/  IMAD.MOV.U32 R41, RZ, RZ, R47 ;  /* 0x000000ffff297224 */ /* 0x000fe400078e002f */
[----:B------:R-:W-:Y:S02]  /*6dfb0*/  IMAD.MOV.U32 R23, RZ, RZ, R32 ;  /* 0x000000ffff177224 */ /* 0x000fe400078e0020 */
[----:B------:R-:W-:Y:S02]  /*6dfc0*/  IMAD.MOV.U32 R47, RZ, RZ, R44 ;  /* 0x000000ffff2f7224 */ /* 0x000fe400078e002c */
[----:B------:R-:W-:Y:S02]  /*6dfd0*/  IMAD.MOV.U32 R32, RZ, RZ, R43 ;  /* 0x000000ffff207224 */ /* 0x000fe400078e002b */
.L_x_53025:
[----:B------:R-:W-:Y:S05]  /*6dfe0*/  BSYNC B1 ;  /* 0x0000000000017941 */ /* 0x000fea0003800000 */
.L_x_53023:
        /* <DEDUP_REMOVED lines=9> */
.L_x_53027:
[----:B------:R-:W-:Y:S02]  /*6e080*/  IMAD.MOV.U32 R49, RZ, RZ, R41 ;  /* 0x000000ffff317224 */ /* 0x000fe400078e0029 */
[----:B------:R-:W-:Y:S02]  /*6e090*/  IMAD.MOV.U32 R43, RZ, RZ, R23 ;  /* 0x000000ffff2b7224 */ /* 0x000fe400078e0017 */
[----:B------:R-:W-:Y:S02]  /*6e0a0*/  IMAD.MOV.U32 R41, RZ, RZ, R20 ;  /* 0x000000ffff297224 */ /* 0x000fe400078e0014 */
[----:B------:R-:W-:Y:S02]  /*6e0b0*/  IMAD.MOV.U32 R23, RZ, RZ, R8 ;  /* 0x000000ffff177224 */ /* 0x000fe400078e0008 */
.L_x_53028:
[----:B------:R-:W-:Y:S05]  /*6e0c0*/  BSYNC B1 ;  /* 0x0000000000017941 */ /* 0x000fea0003800000 */
.L_x_53026:
        /* <DEDUP_REMOVED lines=9> */
.L_x_53030:
[----:B------:R-:W-:Y:S02]  /*6e160*/  IMAD.MOV.U32 R20, RZ, RZ, R49 ;  /* 0x000000ffff147224 */ /* 0x000fe400078e0031 */
[----:B------:R-:W-:Y:S02]  /*6e170*/  IMAD.MOV.U32 R8, RZ, RZ, R43 ;  /* 0x000000ffff087224 */ /* 0x000fe400078e002b */
[----:B------:R-:W-:Y:S02]  /*6e180*/  IMAD.MOV.U32 R49, RZ, RZ, R46 ;  /* 0x000000ffff317224 */ /* 0x000fe400078e002e */
[----:B------:R-:W-:Y:S02]  /*6e190*/  IMAD.MOV.U32 R43, RZ, RZ, R18 ;  /* 0x000000ffff2b7224 */ /* 0x000fe400078e0012 */
.L_x_53031:
[----:B------:R-:W-:Y:S05]  /*6e1a0*/  BSYNC B1 ;  /* 0x0000000000017941 */ /* 0x000fea0003800000 */
.L_x_53029:
        /* <DEDUP_REMOVED lines=16> */
.L_x_53033:
[----:B------:R-:W-:Y:S01]  /*6e2b0*/  IMAD.MOV.U32 R18, RZ, RZ, R19 ;  /* 0x000000ffff127224 */ /* 0x000fe200078e0013 */
[----:B------:R-:W-:Y:S01]  /*6e2c0*/  MOV R19, R34 ;  /* 0x0000002200137202 */ /* 0x000fe20000000f00 */
[----:B------:R-:W-:Y:S02]  /*6e2d0*/  IMAD.MOV.U32 R15, RZ, RZ, R71 ;  /* 0x000000ffff0f7224 */ /* 0x000fe400078e0047 */
[----:B------:R-:W-:Y:S02]  /*6e2e0*/  IMAD.MOV.U32 R71, RZ, RZ, R14 ;  /* 0x000000ffff477224 */ /* 0x000fe400078e000e */
.L_x_53034:
[----:B------:R-:W-:Y:S05]  /*6e2f0*/  BSYNC B1 ;  /* 0x0000000000017941 */ /* 0x000fea0003800000 */
.L_x_53032:
        /* <DEDUP_REMOVED lines=9> */
.L_x_53036:
[----:B------:R-:W-:Y:S01]  /*6e390*/  IMAD.MOV.U32 R51, RZ, RZ, R18 ;  /* 0x000000ffff337224 */ /* 0x000fe200078e0012 */
[----:B------:R-:W-:Y:S01]  /*6e3a0*/  MOV R18, R50 ;  /* 0x0000003200127202 */ /* 0x000fe20000000f00 */
[----:B------:R-:W-:Y:S02]  /*6e3b0*/  IMAD.MOV.U32 R35, RZ, RZ, R15 ;  /* 0x000000ffff237224 */ /* 0x000fe400078e000f */
[----:B------:R-:W-:Y:S02]  /*6e3c0*/  IMAD.MOV.U32 R15, RZ, RZ, R48 ;  /* 0x000000ffff0f7224 */ /* 0x000fe400078e0030 */
.L_x_53037:
[----:B------:R-:W-:Y:S05]  /*6e3d0*/  BSYNC B1 ;  /* 0x0000000000017941 */ /* 0x000fea0003800000 */
.L_x_53035:
        /* <DEDUP_REMOVED lines=9> */
.L_x_53039:
[----:B------:R-:W-:Y:S01]  /*6e470*/  IMAD.MOV.U32 R14, RZ, RZ, R51 ;  /* 0x000000ffff0e7224 */ /* 0x000fe200078e0033 */
[----:B------:R-:W-:Y:S01]  /*6e480*/  MOV R51, R52 ;  /* 0x0000003400337202 */ /* 0x000fe20000000f00 */
[----:B------:R-:W-:Y:S02]  /*6e490*/  IMAD.MOV.U32 R53, RZ, RZ, R35 ;  /* 0x000000ffff357224 */ /* 0x000fe400078e0023 */
[----:B------:R-:W-:Y:S02]  /*6e4a0*/  IMAD.MOV.U32 R35, RZ, RZ, R12 ;  /* 0x000000ffff237224 */ /* 0x000fe400078e000c */
.L_x_53040:
[----:B------:R-:W-:Y:S05]  /*6e4b0*/  BSYNC B1 ;  /* 0x0000000000017941 */ /* 0x000fea0003800000 */
.L_x_53038:
        /* <DEDUP_REMOVED lines=9> */
.L_x_53042:
[----:B------:R-:W-:Y:S01]  /*6e550*/  IMAD.MOV.U32 R12, RZ, RZ, R14 ;  /* 0x000000ffff0c7224 */ /* 0x000fe200078e000e */
[----:B------:R-:W-:Y:S01]  /*6e560*/  MOV R14, R11 ;  /* 0x0000000b000e7202 */ /* 0x000fe20000000f00 */
[----:B------:R-:W-:Y:S02]  /*6e570*/  IMAD.MOV.U32 R55, RZ, RZ, R53 ;  /* 0x000000ffff377224 */ /* 0x000fe400078e0035 */
[----:B------:R-:W-:Y:S02]  /*6e580*/  IMAD.MOV.U32 R53, RZ, RZ, R54 ;  /* 0x000000ffff357224 */ /* 0x000fe400078e0036 */
.L_x_53043:
[----:B------:R-:W-:Y:S05]  /*6e590*/  BSYNC B1 ;  /* 0x0000000000017941 */ /* 0x000fea0003800000 */
.L_x_53041:
        /* <DEDUP_REMOVED lines=9> */
.L_x_53045:
[----:B------:R-:W-:Y:S01]  /*6e630*/  IMAD.MOV.U32 R34, RZ, RZ, R12 ;  /* 0x000000ffff227224 */ /* 0x000fe200078e000c */
[----:B------:R-:W-:Y:S01]  /*6e640*/  MOV R12, R13 ;  /* 0x0000000d000c7202 */ /* 0x000fe20000000f00 */
[----:B------:R-:W-:Y:S02]  /*6e650*/  IMAD.MOV.U32 R11, RZ, RZ, R55 ;  /* 0x000000ffff0b7224 */ /* 0x000fe400078e0037 */
[----:B------:R-:W-:Y:S02]  /*6e660*/  IMAD.MOV.U32 R55, RZ, RZ, R56 ;  /* 0x000000ffff377224 */ /* 0x000fe400078e0038 */
.L_x_53046:
[----:B------:R-:W-:Y:S05]  /*6e670*/  BSYNC B1 ;  /* 0x0000000000017941 */ /* 0x000fea0003800000 */
.L_x_53044:
        /* <DEDUP_REMOVED lines=9> */
.L_x_53048:
[----:B------:R-:W-:Y:S01]  /*6e710*/  IMAD.MOV.U32 R57, RZ, RZ, R34 ;  /* 0x000000ffff397224 */ /* 0x000fe200078e0022 */
[----:B------:R-:W-:Y:S01]  /*6e720*/  MOV R34, R31 ;  /* 0x0000001f00227202 */ /* 0x000fe20000000f00 */
[----:B------:R-:W-:Y:S02]  /*6e730*/  IMAD.MOV.U32 R13, RZ, RZ, R11 ;  /* 0x000000ffff0d7224 */ /* 0x000fe400078e000b */
[----:B------:R-:W-:Y:S02]  /*6e740*/  IMAD.MOV.U32 R11, RZ, RZ, R6 ;  /* 0x000000ffff0b7224 */ /* 0x000fe400078e0006 */
.L_x_53049:
[----:B------:R-:W-:Y:S05]  /*6e750*/  BSYNC B1 ;  /* 0x0000000000017941 */ /* 0x000fea0003800000 */
.L_x_53047:
        /* <DEDUP_REMOVED lines=9> */
.L_x_53051:
[----:B------:R-:W-:Y:S01]  /*6e7f0*/  IMAD.MOV.U32 R31, RZ, RZ, R57 ;  /* 0x000000ffff1f7224 */ /* 0x000fe200078e0039 */
[----:B------:R-:W-:Y:S01]  /*6e800*/  MOV R57, R58 ;  /* 0x0000003a00397202 */ /* 0x000fe20000000f00 */
[----:B------:R-:W-:Y:S02]  /*6e810*/  IMAD.MOV.U32 R6, RZ, RZ, R13 ;  /* 0x000000ffff067224 */ /* 0x000fe400078e000d */
[----:B------:R-:W-:Y:S02]  /*6e820*/  IMAD.MOV.U32 R13, RZ, RZ, R10 ;  /* 0x000000ffff0d7224 */ /* 0x000fe400078e000a */
.L_x_53052:
[----:B------:R-:W-:Y:S05]  /*6e830*/  BSYNC B1 ;  /* 0x0000000000017941 */ /* 0x000fea0003800000 */
.L_x_53050:
        /* <DEDUP_REMOVED lines=9> */
.L_x_53054:
[----:B------:R-:W-:Y:S01]  /*6e8d0*/  IMAD.MOV.U32 R40, RZ, RZ, R31 ;  /* 0x000000ffff287224 */ /* 0x000fe200078e001f */
[----:B------:R-:W-:Y:S01]  /*6e8e0*/  MOV R31, R22 ;  /* 0x00000016001f7202 */ /* 0x000fe20000000f00 */
[----:B------:R-:W-:Y:S02]  /*6e8f0*/  IMAD.MOV.U32 R10, RZ, RZ, R6 ;  /* 0x000000ffff0a7224 */ /* 0x000fe400078e0006 */
[----:B------:R-:W-:Y:S02]  /*6e900*/  IMAD.MOV.U32 R6, RZ, RZ, R7 ;  /* 0x000000ffff067224 */ /* 0x000fe400078e0007 */
.L_x_53055:
[----:B------:R-:W-:Y:S05]  /*6e910*/  BSYNC B1 ;  /* 0x0000000000017941 */ /* 0x000fea0003800000 */
.L_x_53053:
        /* <DEDUP_REMOVED lines=9> */
.L_x_53057:
[----:B------:R-:W-:Y:S01]  /*6e9b0*/  IMAD.MOV.U32 R42, RZ, RZ, R40 ;  /* 0x000000ffff2a7224 */ /* 0x000fe200078e0028 */
[----:B------:R-:W-:Y:S01]  /*6e9c0*/  MOV R40, R33 ;  /* 0x0000002100287202 */ /* 0x000fe20000000f00 */
[----:B------:R-:W-:Y:S02]  /*6e9d0*/  IMAD.MOV.U32 R22, RZ, RZ, R10 ;  /* 0x000000ffff167224 */ /* 0x000fe400078e000a */
[----:B------:R-:W-:Y:S02]  /*6e9e0*/  IMAD.MOV.U32 R10, RZ, RZ, R9 ;  /* 0x000000ffff0a7224 */ /* 0x000fe400078e0009 */
.L_x_53058:
[----:B------:R-:W-:Y:S05]  /*6e9f0*/  BSYNC B1 ;  /* 0x0000000000017941 */ /* 0x000fea0003800000 */
.L_x_53056:
        /* <DEDUP_REMOVED lines=9> */
.L_x_53060:
[----:B------:R-:W-:Y:S01]  /*6ea90*/  IMAD.MOV.U32 R9, RZ, RZ, R42 ;  /* 0x000000ffff097224 */ /* 0x000fe200078e002a */
[----:B------:R-:W-:Y:S01]  /*6eaa0*/  MOV R42, R45 ;  /* 0x0000002d002a7202 */ /* 0x000fe20000000f00 */
[----:B------:R-:W-:Y:S02]  /*6eab0*/  IMAD.MOV.U32 R7, RZ, RZ, R22 ;  /* 0x000000ffff077224 */ /* 0x000fe400078e0016 */
[----:B------:R-:W-:Y:S02]  /*6eac0*/  IMAD.MOV.U32 R22, RZ, RZ, R29 ;  /* 0x000000ffff167224 */ /* 0x000fe400078e001d */
.L_x_53061:
[----:B------:R-:W-:Y:S05]  /*6ead0*/  BSYNC B1 ;  /* 0x0000000000017941 */ /* 0x000fea0003800000 */
.L_x_53059:
        /* <DEDUP_REMOVED lines=9> */
.L_x_53063:
[----:B------:R-:W-:Y:S01]  /*6eb70*/  IMAD.MOV.U32 R44, RZ, RZ, R9 ;  /* 0x000000ffff2c7224 */ /* 0x000fe200078e0009 */
[----:B------:R-:W-:Y:S01]  /*6eb80*/  MOV R9, R30 ;  /* 0x0000001e00097202 */ /* 0x000fe20000000f00 */
[----:B------:R-:W-:Y:S02]  /*6eb90*/  IMAD.MOV.U32 R29, RZ, RZ, R7 ;  /* 0x000000ffff1d7224 */ /* 0x000fe400078e0007 */
[----:B------:R-:W-:Y:S02]  /*6eba0*/  IMAD.MOV.U32 R7, RZ, RZ, R28 ;  /* 0x000000ffff077224 */ /* 0x000fe400078e001c */
.L_x_53064:
[----:B------:R-:W-:Y:S05]  /*6ebb0*/  BSYNC B1 ;  /* 0x0000000000017941 */ /* 0x000fea0003800000 */
.L_x_53062:
        /* <DEDUP_REMOVED lines=9> */
.L_x_53066:
[----:B------:R-:W-:Y:S01]  /*6ec50*/  IMAD.MOV.U32 R30, RZ, RZ, R44 ;  /* 0x000000ffff1e7224 */ /* 0x000fe200078e002c */
[----:B------:R-:W-:Y:S01]  /*6ec60*/  MOV R44, R47 ;  /* 0x0000002f002c7202 */ /* 0x000fe20000000f00 */
[----:B------:R-:W-:Y:S02]  /*6ec70*/  IMAD.MOV.U32 R28, RZ, RZ, R29 ;  /* 0x000000ffff1c7224 */ /* 0x000fe400078e001d */
[----:B------:R-:W-:Y:S02]  /*6ec80*/  IMAD.MOV.U32 R29, RZ, RZ, R32 ;  /* 0x000000ffff1d7224 */ /* 0x000fe400078e0020 */
.L_x_53067:
[----:B------:R-:W-:Y:S05]  /*6ec90*/  BSYNC B1 ;  /* 0x0000000000017941 */ /* 0x000fea0003800000 */
.L_x_53065:
        /* <DEDUP_REMOVED lines=9> */
.L_x_53069:
[----:B------:R-:W-:Y:S01]  /*6ed30*/  IMAD.MOV.U32 R46, RZ, RZ, R30 ;  /* 0x000000ffff2e7224 */ /* 0x000fe200078e001e */
[----:B------:R-:W-:Y:S01]  /*6ed40*/  MOV R30, R41 ;  /* 0x00000029001e7202 */ /* 0x000fe20000000f00 */
[----:B------:R-:W-:Y:S02]  /*6ed50*/  IMAD.MOV.U32 R32, RZ, RZ, R28 ;  /* 0x000000ffff207224 */ /* 0x000fe400078e001c */
[----:B------:R-:W-:Y:S02]  /*6ed60*/  IMAD.MOV.U32 R28, RZ, RZ, R23 ;  /* 0x000000ffff1c7224 */ /* 0x000fe400078e0017 */
.L_x_53070:
[----:B------:R-:W-:Y:S05]  /*6ed70*/  BSYNC B1 ;  /* 0x0000000000017941 */ /* 0x000fea0003800000 */
.L_x_53068:
        /* <DEDUP_REMOVED lines=9> */
.L_x_53072:
[----:B------:R-:W-:Y:S01]  /*6ee10*/  IMAD.MOV.U32 R33, RZ, RZ, R46 ;  /* 0x000000ffff217224 */ /* 0x000fe200078e002e */
[----:B------:R-:W-:Y:S01]  /*6ee20*/  MOV R46, R49 ;  /* 0x00000031002e7202 */ /* 0x000fe20000000f00 */
[----:B------:R-:W-:Y:S02]  /*6ee30*/  IMAD.MOV.U32 R23, RZ, RZ, R32 ;  /* 0x000000ffff177224 */ /* 0x000fe400078e0020 */
[----:B------:R-:W-:Y:S02]  /*6ee40*/  IMAD.MOV.U32 R32, RZ, RZ, R43 ;  /* 0x000000ffff207224 */ /* 0x000fe400078e002b */
.L_x_53073:
[----:B------:R-:W-:Y:S05]  /*6ee50*/  BSYNC B1 ;  /* 0x0000000000017941 */ /* 0x000fea0003800000 */
.L_x_53071:
        /* <DEDUP_REMOVED lines=9> */
.L_x_53075:
[----:B------:R-:W-:Y:S01]  /*6eef0*/  IMAD.MOV.U32 R43, RZ, RZ, R33 ;  /* 0x000000ffff2b7224 */ /* 0x000fe200078e0021 */
[----:B------:R-:W-:Y:S01]  /*6ef00*/  MOV R33, R20 ;  /* 0x0000001400217202 */ /* 0x000fe20000000f00 */
[----:B------:R-:W-:Y:S02]  /*6ef10*/  IMAD.MOV.U32 R41, RZ, RZ, R23 ;  /* 0x000000ffff297224 */ /* 0x000fe400078e0017 */
[----:B------:R-:W-:Y:S02]  /*6ef20*/  IMAD.MOV.U32 R23, RZ, RZ, R8 ;  /* 0x000000ffff177224 */ /* 0x000fe400078e0008 */
.L_x_53076:
[----:B------:R-:W-:Y:S05]  /*6ef30*/  BSYNC B1 ;  /* 0x0000000000017941 */ /* 0x000fea0003800000 */
.L_x_53074:
        /* <DEDUP_REMOVED lines=16> */
.L_x_53078:
[----:B------:R-:W-:Y:S01]  /*6f040*/  MOV R20, R19 ;  /* 0x0000001300147202 */ /* 0x000fe20000000f00 */
[----:B------:R-:W-:Y:S02]  /*6f050*/  IMAD.MOV.U32 R8, RZ, RZ, R71 ;  /* 0x000000ffff087224 */ /* 0x000fe400078e0047 */
[----:B------:R-:W-:Y:S02]  /*6f060*/  IMAD.MOV.U32 R19, RZ, RZ, R18 ;  /* 0x000000ffff137224 */ /* 0x000fe400078e0012 */
[----:B------:R-:W-:Y:S02]  /*6f070*/  IMAD.MOV.U32 R71, RZ, RZ, R15 ;  /* 0x000000ffff477224 */ /* 0x000fe400078e000f */
.L_x_53079:
[----:B------:R-:W-:Y:S05]  /*6f080*/  BSYNC B1 ;  /* 0x0000000000017941 */ /* 0x000fea0003800000 */
.L_x_53077:
        /* <DEDUP_REMOVED lines=9> */
.L_x_53081:
[----:B------:R-:W-:Y:S01]  /*6f120*/  MOV R15, R20 ;  /* 0x00000014000f7202 */ /* 0x000fe20000000f00 */
[----:B------:R-:W-:Y:S02]  /*6f130*/  IMAD.MOV.U32 R18, RZ, RZ, R8 ;  /* 0x000000ffff127224 */ /* 0x000fe400078e0008 */
[----:B------:R-:W-:Y:S02]  /*6f140*/  IMAD.MOV.U32 R20, RZ, RZ, R51 ;  /* 0x000000ffff147224 */ /* 0x000fe400078e0033 */
[----:B------:R-:W-:Y:S02]  /*6f150*/  IMAD.MOV.U32 R8, RZ, RZ, R35 ;  /* 0x000000ffff087224 */ /* 0x000fe400078e0023 */
.L_x_53082:
[----:B------:R-:W-:Y:S05]  /*6f160*/  BSYNC B1 ;  /* 0x0000000000017941 */ /* 0x000fea0003800000 */
.L_x_53080:
        /* <DEDUP_REMOVED lines=9> */
.L_x_53084:
[----:B------:R-:W-:Y:S01]  /*6f200*/  MOV R35, R15 ;  /* 0x0000000f00237202 */ /* 0x000fe20000000f00 */
[----:B------:R-:W-:Y:S02]  /*6f210*/  IMAD.MOV.U32 R24, RZ, RZ, R18 ;  /* 0x000000ffff187224 */ /* 0x000fe400078e0012 */
[----:B------:R-:W-:Y:S02]  /*6f220*/  IMAD.MOV.U32 R15, RZ, RZ, R14 ;  /* 0x000000ffff0f7224 */ /* 0x000fe400078e000e */
[----:B------:R-:W-:Y:S02]  /*6f230*/  IMAD.MOV.U32 R18, RZ, RZ, R53 ;  /* 0x000000ffff127224 */ /* 0x000fe400078e0035 */
.L_x_53085:
[----:B------:R-:W-:Y:S05]  /*6f240*/  BSYNC B1 ;  /* 0x0000000000017941 */ /* 0x000fea0003800000 */
.L_x_53083:
        /* <DEDUP_REMOVED lines=9> */
.L_x_53087:
[----:B------:R-:W-:Y:S01]  /*6f2e0*/  MOV R45, R35 ;  /* 0x00000023002d7202 */ /* 0x000fe20000000f00 */
[----:B------:R-:W-:Y:S02]  /*6f2f0*/  IMAD.MOV.U32 R14, RZ, RZ, R24 ;  /* 0x000000ffff0e7224 */ /* 0x000fe400078e0018 */
[----:B------:R-:W-:Y:S02]  /*6f300*/  IMAD.MOV.U32 R35, RZ, RZ, R12 ;  /* 0x000000ffff237224 */ /* 0x000fe400078e000c */
[----:B------:R-:W-:Y:S02]  /*6f310*/  IMAD.MOV.U32 R24, RZ, RZ, R55 ;  /* 0x000000ffff187224 */ /* 0x000fe400078e0037 */
.L_x_53088:
[----:B------:R-:W-:Y:S05]  /*6f320*/  BSYNC B1 ;  /* 0x0000000000017941 */ /* 0x000fea0003800000 */
.L_x_53086:
        /* <DEDUP_REMOVED lines=9> */
.L_x_53090:
[----:B------:R-:W-:Y:S01]  /*6f3c0*/  MOV R36, R45 ;  /* 0x0000002d00247202 */ /* 0x000fe20000000f00 */
[----:B------:R-:W-:Y:S02]  /*6f3d0*/  IMAD.MOV.U32 R12, RZ, RZ, R14 ;  /* 0x000000ffff0c7224 */ /* 0x000fe400078e000e */
[----:B------:R-:W-:Y:S02]  /*6f3e0*/  IMAD.MOV.U32 R45, RZ, RZ, R34 ;  /* 0x000000ffff2d7224 */ /* 0x000fe400078e0022 */
[----:B------:R-:W-:Y:S02]  /*6f3f0*/  IMAD.MOV.U32 R14, RZ, RZ, R11 ;  /* 0x000000ffff0e7224 */ /* 0x000fe400078e000b */
.L_x_53091:
[----:B------:R-:W-:Y:S05]  /*6f400*/  BSYNC B1 ;  /* 0x0000000000017941 */ /* 0x000fea0003800000 */
.L_x_53089:
        /* <DEDUP_REMOVED lines=9> */
.L_x_53093:
[----:B------:R-:W-:Y:S01]  /*6f4a0*/  MOV R34, R36 ;  /* 0x0000002400227202 */ /* 0x000fe20000000f00 */
[----:B------:R-:W-:Y:S02]  /*6f4b0*/  IMAD.MOV.U32 R11, RZ, RZ, R12 ;  /* 0x000000ffff0b7224 */ /* 0x000fe400078e000c */
[----:B------:R-:W-:Y:S02]  /*6f4c0*/  IMAD.MOV.U32 R36, RZ, RZ, R57 ;  /* 0x000000ffff247224 */ /* 0x000fe400078e0039 */
[----:B------:R-:W-:Y:S02]  /*6f4d0*/  IMAD.MOV.U32 R12, RZ, RZ, R13 ;  /* 0x000000ffff0c7224 */ /* 0x000fe400078e000d */
.L_x_53094:
[----:B------:R-:W-:Y:S05]  /*6f4e0*/  BSYNC B1 ;  /* 0x0000000000017941 */ /* 0x000fea0003800000 */
.L_x_53092:
        /* <DEDUP_REMOVED lines=9> */
.L_x_53096:
[----:B------:R-:W-:Y:S01]  /*6f580*/  MOV R47, R34 ;  /* 0x00000022002f7202 */ /* 0x000fe20000000f00 */
[----:B------:R-:W-:Y:S02]  /*6f590*/  IMAD.MOV.U32 R13, RZ, RZ, R11 ;  /* 0x000000ffff0d7224 */ /* 0x000fe400078e000b */
[----:B------:R-:W-:Y:S02]  /*6f5a0*/  IMAD.MOV.U32 R34, RZ, RZ, R31 ;  /* 0x000000ffff227224 */ /* 0x000fe400078e001f */
[----:B------:R-:W-:Y:S02]  /*6f5b0*/  IMAD.MOV.U32 R11, RZ, RZ, R6 ;  /* 0x000000ffff0b7224 */ /* 0x000fe400078e0006 */
.L_x_53097:
[----:B------:R-:W-:Y:S05]  /*6f5c0*/  BSYNC B1 ;  /* 0x0000000000017941 */ /* 0x000fea0003800000 */
.L_x_53095:
        /* <DEDUP_REMOVED lines=9> */
.L_x_53099:
[----:B------:R-:W-:Y:S01]  /*6f660*/  MOV R49, R47 ;  /* 0x0000002f00317202 */ /* 0x000fe20000000f00 */
[----:B------:R-:W-:Y:S02]  /*6f670*/  IMAD.MOV.U32 R31, RZ, RZ, R13 ;  /* 0x000000ffff1f7224 */ /* 0x000fe400078e000d */
[----:B------:R-:W-:Y:S02]  /*6f680*/  IMAD.MOV.U32 R47, RZ, RZ, R40 ;  /* 0x000000ffff2f7224 */ /* 0x000fe400078e0028 */
[----:B------:R-:W-:Y:S02]  /*6f690*/  IMAD.MOV.U32 R13, RZ, RZ, R10 ;  /* 0x000000ffff0d7224 */ /* 0x000fe400078e000a */
.L_x_53100:
[----:B------:R-:W-:Y:S05]  /*6f6a0*/  BSYNC B1 ;  /* 0x0000000000017941 */ /* 0x000fea0003800000 */
.L_x_53098:
        /* <DEDUP_REMOVED lines=9> */
.L_x_53102:
[----:B------:R-:W-:Y:S01]  /*6f740*/  MOV R10, R49 ;  /* 0x00000031000a7202 */ /* 0x000fe20000000f00 */
[----:B------:R-:W-:Y:S02]  /*6f750*/  IMAD.MOV.U32 R6, RZ, RZ, R31 ;  /* 0x000000ffff067224 */ /* 0x000fe400078e001f */
[----:B------:R-:W-:Y:S02]  /*6f760*/  IMAD.MOV.U32 R49, RZ, RZ, R42 ;  /* 0x000000ffff317224 */ /* 0x000fe400078e002a */
[----:B------:R-:W-:Y:S02]  /*6f770*/  IMAD.MOV.U32 R31, RZ, RZ, R22 ;  /* 0x000000ffff1f7224 */ /* 0x000fe400078e0016 */
.L_x_53103:
[----:B------:R-:W-:Y:S05]  /*6f780*/  BSYNC B1 ;  /* 0x0000000000017941 */ /* 0x000fea0003800000 */
.L_x_53101:
        /* <DEDUP_REMOVED lines=9> */
.L_x_53105:
[----:B------:R-:W-:Y:S01]  /*6f820*/  MOV R51, R10 ;  /* 0x0000000a00337202 */ /* 0x000fe20000000f00 */
[----:B------:R-:W-:Y:S02]  /*6f830*/  IMAD.MOV.U32 R22, RZ, RZ, R6 ;  /* 0x000000ffff167224 */ /* 0x000fe400078e0006 */
[----:B------:R-:W-:Y:S02]  /*6f840*/  IMAD.MOV.U32 R10, RZ, RZ, R9 ;  /* 0x000000ffff0a7224 */ /* 0x000fe400078e0009 */
[----:B------:R-:W-:Y:S02]  /*6f850*/  IMAD.MOV.U32 R6, RZ, RZ, R7 ;  /* 0x000000ffff067224 */ /* 0x000fe400078e0007 */
.L_x_53106:
[----:B------:R-:W-:Y:S05]  /*6f860*/  BSYNC B1 ;  /* 0x0000000000017941 */ /* 0x000fea0003800000 */
.L_x_53104:
        /* <DEDUP_REMOVED lines=9> */
.L_x_53108:
[----:B------:R-:W-:Y:S01]  /*6f900*/  MOV R9, R51 ;  /* 0x0000003300097202 */ /* 0x000fe20000000f00 */
[----:B------:R-:W-:Y:S02]  /*6f910*/  IMAD.MOV.U32 R7, RZ, RZ, R22 ;  /* 0x000000ffff077224 */ /* 0x000fe400078e0016 */
[----:B------:R-:W-:Y:S02]  /*6f920*/  IMAD.MOV.U32 R51, RZ, RZ, R44 ;  /* 0x000000ffff337224 */ /* 0x000fe400078e002c */
[----:B------:R-:W-:Y:S02]  /*6f930*/  IMAD.MOV.U32 R22, RZ, RZ, R29 ;  /* 0x000000ffff167224 */ /* 0x000fe400078e001d */
.L_x_53109:
[----:B------:R-:W-:Y:S05]  /*6f940*/  BSYNC B1 ;  /* 0x0000000000017941 */ /* 0x000fea0003800000 */
.L_x_53107:
        /* <DEDUP_REMOVED lines=9> */
.L_x_53111:
[----:B------:R-:W-:Y:S01]  /*6f9e0*/  MOV R53, R9 ;  /* 0x0000000900357202 */ /* 0x000fe20000000f00 */
[----:B------:R-:W-:Y:S02]  /*6f9f0*/  IMAD.MOV.U32 R29, RZ, RZ, R7 ;  /* 0x000000ffff1d7224 */ /* 0x000fe400078e0007 */
[----:B------:R-:W-:Y:S02]  /*6fa00*/  IMAD.MOV.U32 R9, RZ, RZ, R30 ;  /* 0x000000ffff097224 */ /* 0x000fe400078e001e */
[----:B------:R-:W-:Y:S02]  /*6fa10*/  IMAD.MOV.U32 R7, RZ, RZ, R28 ;  /* 0x000000ffff077224 */ /* 0x000fe400078e001c */
.L_x_53112:
[----:B------:R-:W-:Y:S05]  /*6fa20*/  BSYNC B1 ;  /* 0x0000000000017941 */ /* 0x000fea0003800000 */
.L_x_53110:
        /* <DEDUP_REMOVED lines=9> */
.L_x_53114:
[----:B------:R-:W-:Y:S01]  /*6fac0*/  MOV R30, R53 ;  /* 0x00000035001e7202 */ /* 0x000fe20000000f00 */
[----:B------:R-:W-:Y:S02]  /*6fad0*/  IMAD.MOV.U32 R28, RZ, RZ, R29 ;  /* 0x000000ffff1c7224 */ /* 0x000fe400078e001d */
[----:B------:R-:W-:Y:S02]  /*6fae0*/  IMAD.MOV.U32 R53, RZ, RZ, R46 ;  /* 0x000000ffff357224 */ /* 0x000fe400078e002e */
[----:B------:R-:W-:Y:S02]  /*6faf0*/  IMAD.MOV.U32 R29, RZ, RZ, R32 ;  /* 0x000000ffff1d7224 */ /* 0x000fe400078e0020 */
.L_x_53115:
[----:B------:R-:W-:Y:S05]  /*6fb00*/  BSYNC B1 ;  /* 0x0000000000017941 */ /* 0x000fea0003800000 */
.L_x_53113:
        /* <DEDUP_REMOVED lines=9> */
.L_x_53117:
[----:B------:R-:W-:Y:S01]  /*6fba0*/  MOV R40, R30 ;  /* 0x0000001e00287202 */ /* 0x000fe20000000f00 */
[----:B------:R-:W-:Y:S02]  /*6fbb0*/  IMAD.MOV.U32 R32, RZ, RZ, R28 ;  /* 0x000000ffff207224 */ /* 0x000fe400078e001c */
[----:B------:R-:W-:Y:S02]  /*6fbc0*/  IMAD.MOV.U32 R30, RZ, RZ, R33 ;  /* 0x000000ffff1e7224 */ /* 0x000fe400078e0021 */
[----:B------:R-:W-:Y:S02]  /*6fbd0*/  IMAD.MOV.U32 R28, RZ, RZ, R23 ;  /* 0x000000ffff1c7224 */ /* 0x000fe400078e0017 */
.L_x_53118:
[----:B------:R-:W-:Y:S05]  /*6fbe0*/  BSYNC B1 ;  /* 0x0000000000017941 */ /* 0x000fea0003800000 */
.L_x_53116:
        /* <DEDUP_REMOVED lines=9> */
.L_x_53120:
[----:B------:R-:W-:Y:S01]  /*6fc80*/  MOV R33, R40 ;  /* 0x0000002800217202 */ /* 0x000fe20000000f00 */
[----:B------:R-:W-:Y:S02]  /*6fc90*/  IMAD.MOV.U32 R23, RZ, RZ, R32 ;  /* 0x000000ffff177224 */ /* 0x000fe400078e0020 */
[----:B------:R-:W-:Y:S02]  /*6fca0*/  IMAD.MOV.U32 R40, RZ, RZ, R43 ;  /* 0x000000ffff287224 */ /* 0x000fe400078e002b */
[----:B------:R-:W-:Y:S02]  /*6fcb0*/  IMAD.MOV.U32 R32, RZ, RZ, R41 ;  /* 0x000000ffff207224 */ /* 0x000fe400078e0029 */
.L_x_53121:
[----:B------:R-:W-:Y:S05]  /*6fcc0*/  BSYNC B1 ;  /* 0x0000000000017941 */ /* 0x000fea0003800000 */
.L_x_53119:
        /* <DEDUP_REMOVED lines=16> */
.L_x_53123:
[----:B------:R-:W-:Y:S02]  /*6fdd0*/  IMAD.MOV.U32 R42, RZ, RZ, R19 ;  /* 0x000000ffff2a7224 */ /* 0x000fe400078e0013 */
[----:B------:R-:W-:Y:S02]  /*6fde0*/  IMAD.MOV.U32 R25, RZ, RZ, R71 ;  /* 0x000000ffff197224 */ /* 0x000fe400078e0047 */
[----:B------:R-:W-:Y:S02]  /*6fdf0*/  IMAD.MOV.U32 R19, RZ, RZ, R20 ;  /* 0x000000ffff137224 */ /* 0x000fe400078e0014 */
[----:B------:R-:W-:Y:S02]  /*6fe00*/  IMAD.MOV.U32 R71, RZ, RZ, R8 ;  /* 0x000000ffff477224 */ /* 0x000fe400078e0008 */
.L_x_53124:
[----:B------:R-:W-:Y:S05]  /*6fe10*/  BSYNC B1 ;  /* 0x0000000000017941 */ /* 0x000fea0003800000 */
.L_x_53122:
        /* <DEDUP_REMOVED lines=9> */
.L_x_53126:
[----:B------:R-:W-:Y:S02]  /*6feb0*/  IMAD.MOV.U32 R8, RZ, RZ, R42 ;  /* 0x000000ffff087224 */ /* 0x000fe400078e002a */
[----:B------:R-:W-:Y:S02]  /*6fec0*/  IMAD.MOV.U32 R37, RZ, RZ, R25 ;  /* 0x000000ffff257224 */ /* 0x000fe400078e0019 */
[----:B------:R-:W-:Y:S02]  /*6fed0*/  IMAD.MOV.U32 R42, RZ, RZ, R15 ;  /* 0x000000ffff2a7224 */ /* 0x000fe400078e000f */
[----:B------:R-:W-:Y:S02]  /*6fee0*/  IMAD.MOV.U32 R25, RZ, RZ, R18 ;  /* 0x000000ffff197224 */ /* 0x000fe400078e0012 */
.L_x_53127:
[----:B------:R-:W-:Y:S05]  /*6fef0*/  BSYNC B1 ;  /* 0x0000000000017941 */ /* 0x000fea0003800000 */
.L_x_53125:
        /* <DEDUP_REMOVED lines=9> */
.L_x_53129:
[----:B------:R-:W-:Y:S02]  /*6ff90*/  IMAD.MOV.U32 R18, RZ, RZ, R8 ;  /* 0x000000ffff127224 */ /* 0x000fe400078e0008 */
[----:B------:R-:W-:Y:S02]  /*6ffa0*/  IMAD.MOV.U32 R15, RZ, RZ, R37 ;  /* 0x000000ffff0f7224 */ /* 0x000fe400078e0025 */
[----:B------:R-:W-:Y:S02]  /*6ffb0*/  IMAD.MOV.U32 R8, RZ, RZ, R35 ;  /* 0x000000ffff087224 */ /* 0x000fe400078e0023 */
[----:B------:R-:W-:Y:S02]  /*6ffc0*/  IMAD.MOV.U32 R37, RZ, RZ, R24 ;  /* 0x000000ffff257224 */ /* 0x000fe400078e0018 */
.L_x_53130:
[----:B------:R-:W-:Y:S05]  /*6ffd0*/  BSYNC B1 ;  /* 0x0000000000017941 */ /* 0x000fea0003800000 */
.L_x_53128:
        /* <DEDUP_REMOVED lines=9> */
.L_x_53132:
[----:B------:R-:W-:Y:S02]  /*70070*/  IMAD.MOV.U32 R35, RZ, RZ, R18 ;  /* 0x000000ffff237224 */ /* 0x000fe400078e0012 */
[----:B------:R-:W-:Y:S02]  /*70080*/  IMAD.MOV.U32 R41, RZ, RZ, R15 ;  /* 0x000000ffff297224 */ /* 0x000fe400078e000f */
[----:B------:R-:W-:Y:S02]  /*70090*/  IMAD.MOV.U32 R18, RZ, RZ, R45 ;  /* 0x000000ffff127224 */ /* 0x000fe400078e002d */
[----:B------:R-:W-:Y:S02]  /*700a0*/  IMAD.MOV.U32 R15, RZ, RZ, R14 ;  /* 0x000000ffff0f7224 */ /* 0x000fe400078e000e */
.L_x_53133:
[----:B------:R-:W-:Y:S05]  /*700b0*/  BSYNC B1 ;  /* 0x0000000000017941 */ /* 0x000fea0003800000 */
.L_x_53131:
        /* <DEDUP_REMOVED lines=9> */
.L_x_53135:
[----:B------:R-:W-:Y:S02]  /*70150*/  IMAD.MOV.U32 R43, RZ, RZ, R35 ;  /* 0x000000ffff2b7224 */ /* 0x000fe400078e0023 */
[----:B------:R-:W-:Y:S02]  /*70160*/  IMAD.MOV.U32 R14, RZ, RZ, R41 ;  /* 0x000000ffff0e7224 */ /* 0x000fe400078e0029 */
[----:B------:R-:W-:Y:S02]  /*70170*/  IMAD.MOV.U32 R35, RZ, RZ, R36 ;  /* 0x000000ffff237224 */ /* 0x000fe400078e0024 */
[----:B------:R-:W-:Y:S02]  /*70180*/  IMAD.MOV.U32 R41, RZ, RZ, R12 ;  /* 0x000000ffff297224 */ /* 0x000fe400078e000c */
.L_x_53136:
[----:B------:R-:W-:Y:S05]  /*70190*/  BSYNC B1 ;  /* 0x0000000000017941 */ /* 0x000fea0003800000 */
.L_x_53134:
        /* <DEDUP_REMOVED lines=9> */
.L_x_53138:
[----:B------:R-:W-:Y:S02]  /*70230*/  IMAD.MOV.U32 R12, RZ, RZ, R43 ;  /* 0x000000ffff0c7224 */ /* 0x000fe400078e002b */
[----:B------:R-:W-:Y:S02]  /*70240*/  IMAD.MOV.U32 R20, RZ, RZ, R14 ;  /* 0x000000ffff147224 */ /* 0x000fe400078e000e */
[----:B------:R-:W-:Y:S02]  /*70250*/  IMAD.MOV.U32 R43, RZ, RZ, R34 ;  /* 0x000000ffff2b7224 */ /* 0x000fe400078e0022 */
[----:B------:R-:W-:Y:S02]  /*70260*/  IMAD.MOV.U32 R14, RZ, RZ, R11 ;  /* 0x000000ffff0e7224 */ /* 0x000fe400078e000b */
.L_x_53139:
[----:B------:R-:W-:Y:S05]  /*70270*/  BSYNC B1 ;  /* 0x0000000000017941 */ /* 0x000fea0003800000 */
.L_x_53137:
        /* <DEDUP_REMOVED lines=9> */
.L_x_53141:
[----:B------:R-:W-:Y:S02]  /*70310*/  IMAD.MOV.U32 R24, RZ, RZ, R12 ;  /* 0x000000ffff187224 */ /* 0x000fe400078e000c */
[----:B------:R-:W-:Y:S02]  /*70320*/  IMAD.MOV.U32 R34, RZ, RZ, R20 ;  /* 0x000000ffff227224 */ /* 0x000fe400078e0014 */
[----:B------:R-:W-:Y:S02]  /*70330*/  IMAD.MOV.U32 R12, RZ, RZ, R47 ;  /* 0x000000ffff0c7224 */ /* 0x000fe400078e002f */
[----:B------:R-:W-:Y:S02]  /*70340*/  IMAD.MOV.U32 R20, RZ, RZ, R13 ;  /* 0x000000ffff147224 */ /* 0x000fe400078e000d */
.L_x_53142:
[----:B------:R-:W-:Y:S05]  /*70350*/  BSYNC B1 ;  /* 0x0000000000017941 */ /* 0x000fea0003800000 */
.L_x_53140:
        /* <DEDUP_REMOVED lines=9> */
.L_x_53144:
[----:B------:R-:W-:Y:S02]  /*703f0*/  IMAD.MOV.U32 R11, RZ, RZ, R24 ;  /* 0x000000ffff0b7224 */ /* 0x000fe400078e0018 */
[----:B------:R-:W-:Y:S02]  /*70400*/  IMAD.MOV.U32 R13, RZ, RZ, R34 ;  /* 0x000000ffff0d7224 */ /* 0x000fe400078e0022 */
[----:B------:R-:W-:Y:S02]  /*70410*/  IMAD.MOV.U32 R24, RZ, RZ, R49 ;  /* 0x000000ffff187224 */ /* 0x000fe400078e0031 */
[----:B------:R-:W-:Y:S02]  /*70420*/  IMAD.MOV.U32 R34, RZ, RZ, R31 ;  /* 0x000000ffff227224 */ /* 0x000fe400078e001f */
.L_x_53145:
[----:B------:R-:W-:Y:S05]  /*70430*/  BSYNC B1 ;  /* 0x0000000000017941 */ /* 0x000fea0003800000 */
.L_x_53143:
        /* <DEDUP_REMOVED lines=9> */
.L_x_53147:
[----:B------:R-:W-:Y:S02]  /*704d0*/  IMAD.MOV.U32 R36, RZ, RZ, R11 ;  /* 0x000000ffff247224 */ /* 0x000fe400078e000b */
[----:B------:R-:W-:Y:S02]  /*704e0*/  IMAD.MOV.U32 R31, RZ, RZ, R13 ;  /* 0x000000ffff1f7224 */ /* 0x000fe400078e000d */
[----:B------:R-:W-:Y:S02]  /*704f0*/  IMAD.MOV.U32 R11, RZ, RZ, R10 ;  /* 0x000000ffff0b7224 */ /* 0x000fe400078e000a */
[----:B------:R-:W-:Y:S02]  /*70500*/  IMAD.MOV.U32 R13, RZ, RZ, R6 ;  /* 0x000000ffff0d7224 */ /* 0x000fe400078e0006 */
.L_x_53148:
[----:B------:R-:W-:Y:S05]  /*70510*/  BSYNC B1 ;  /* 0x0000000000017941 */ /* 0x000fea0003800000 */
.L_x_53146:
        /* <DEDUP_REMOVED lines=9> */
.L_x_53150:
[----:B------:R-:W-:Y:S02]  /*705b0*/  IMAD.MOV.U32 R6, RZ, RZ, R36 ;  /* 0x000000ffff067224 */ /* 0x000fe400078e0024 */
[----:B------:R-:W-:Y:S02]  /*705c0*/  IMAD.MOV.U32 R10, RZ, RZ, R31 ;  /* 0x000000ffff0a7224 */ /* 0x000fe400078e001f */
[----:B------:R-:W-:Y:S02]  /*705d0*/  IMAD.MOV.U32 R36, RZ, RZ, R51 ;  /* 0x000000ffff247224 */ /* 0x000fe400078e0033 */
[----:B------:R-:W-:Y:S02]  /*705e0*/  IMAD.MOV.U32 R31, RZ, RZ, R22 ;  /* 0x000000ffff1f7224 */ /* 0x000fe400078e0016 */
.L_x_53151:
[----:B------:R-:W-:Y:S05]  /*705f0*/  BSYNC B1 ;  /* 0x0000000000017941 */ /* 0x000fea0003800000 */
.L_x_53149:
        /* <DEDUP_REMOVED lines=9> */
.L_x_53153:
[----:B------:R-:W-:Y:S02]  /*70690*/  IMAD.MOV.U32 R22, RZ, RZ, R6 ;  /* 0x000000ffff167224 */ /* 0x000fe400078e0006 */
[----:B------:R-:W-:Y:S02]  /*706a0*/  IMAD.MOV.U32 R44, RZ, RZ, R10 ;  /* 0x000000ffff2c7224 */ /* 0x000fe400078e000a */
[----:B------:R-:W-:Y:S02]  /*706b0*/  IMAD.MOV.U32 R6, RZ, RZ, R9 ;  /* 0x000000ffff067224 */ /* 0x000fe400078e0009 */
[----:B------:R-:W-:Y:S02]  /*706c0*/  IMAD.MOV.U32 R10, RZ, RZ, R7 ;  /* 0x000000ffff0a7224 */ /* 0x000fe400078e0007 */
.L_x_53154:
[----:B------:R-:W-:Y:S05]  /*706d0*/  BSYNC B1 ;  /* 0x0000000000017941 */ /* 0x000fea0003800000 */
.L_x_53152:
        /* <DEDUP_REMOVED lines=9> */
.L_x_53156:
[----:B------:R-:W-:Y:S02]  /*70770*/  IMAD.MOV.U32 R7, RZ, RZ, R22 ;  /* 0x000000ffff077224 */ /* 0x000fe400078e0016 */
[----:B------:R-:W-:Y:S02]  /*70780*/  IMAD.MOV.U32 R9, RZ, RZ, R44 ;  /* 0x000000ffff097224 */ /* 0x000fe400078e002c */
[----:B------:R-:W-:Y:S02]  /*70790*/  IMAD.MOV.U32 R22, RZ, RZ, R53 ;  /* 0x000000ffff167224 */ /* 0x000fe400078e0035 */
[----:B------:R-:W-:Y:S02]  /*707a0*/  IMAD.MOV.U32 R44, RZ, RZ, R29 ;  /* 0x000000ffff2c7224 */ /* 0x000fe400078e001d */
.L_x_53157:
[----:B------:R-:W-:Y:S05]  /*707b0*/  BSYNC B1 ;  /* 0x0000000000017941 */ /* 0x000fea0003800000 */
.L_x_53155:
        /* <DEDUP_REMOVED lines=9> */
.L_x_53159:
[----:B------:R-:W-:Y:S02]  /*70850*/  IMAD.MOV.U32 R29, RZ, RZ, R7 ;  /* 0x000000ffff1d7224 */ /* 0x000fe400078e0007 */
[----:B------:R-:W-:Y:S02]  /*70860*/  IMAD.MOV.U32 R45, RZ, RZ, R9 ;  /* 0x000000ffff2d7224 */ /* 0x000fe400078e0009 */
[----:B------:R-:W-:Y:S02]  /*70870*/  IMAD.MOV.U32 R7, RZ, RZ, R30 ;  /* 0x000000ffff077224 */ /* 0x000fe400078e001e */
[----:B------:R-:W-:Y:S02]  /*70880*/  IMAD.MOV.U32 R9, RZ, RZ, R28 ;  /* 0x000000ffff097224 */ /* 0x000fe400078e001c */
.L_x_53160:
[----:B------:R-:W-:Y:S05]  /*70890*/  BSYNC B1 ;  /* 0x0000000000017941 */ /* 0x000fea0003800000 */
.L_x_53158:
        /* <DEDUP_REMOVED lines=9> */
.L_x_53162:
[----:B------:R-:W-:Y:S02]  /*70930*/  IMAD.MOV.U32 R28, RZ, RZ, R29 ;  /* 0x000000ffff1c7224 */ /* 0x000fe400078e001d */
[----:B------:R-:W-:Y:S02]  /*70940*/  IMAD.MOV.U32 R30, RZ, RZ, R45 ;  /* 0x000000ffff1e7224 */ /* 0x000fe400078e002d */
[----:B------:R-:W-:Y:S02]  /*70950*/  IMAD.MOV.U32 R29, RZ, RZ, R40 ;  /* 0x000000ffff1d7224 */ /* 0x000fe400078e0028 */
[----:B------:R-:W-:Y:S02]  /*70960*/  IMAD.MOV.U32 R45, RZ, RZ, R32 ;  /* 0x000000ffff2d7224 */ /* 0x000fe400078e0020 */
.L_x_53163:
[----:B------:R-:W-:Y:S05]  /*70970*/  BSYNC B1 ;  /* 0x0000000000017941 */ /* 0x000fea0003800000 */
.L_x_53161:
        /* <DEDUP_REMOVED lines=9> */
.L_x_53165:
[----:B------:R-:W-:Y:S02]  /*70a10*/  IMAD.MOV.U32 R32, RZ, RZ, R28 ;  /* 0x000000ffff207224 */ /* 0x000fe400078e001c */
[----:B------:R-:W-:Y:S02]  /*70a20*/  IMAD.MOV.U32 R40, RZ, RZ, R30 ;  /* 0x000000ffff287224 */ /* 0x000fe400078e001e */
[----:B------:R-:W-:Y:S02]  /*70a30*/  IMAD.MOV.U32 R28, RZ, RZ, R33 ;  /* 0x000000ffff1c7224 */ /* 0x000fe400078e0021 */
[----:B------:R-:W-:Y:S02]  /*70a40*/  IMAD.MOV.U32 R30, RZ, RZ, R23 ;  /* 0x000000ffff1e7224 */ /* 0x000fe400078e0017 */
.L_x_53166:
[----:B------:R-:W-:Y:S05]  /*70a50*/  BSYNC B1 ;  /* 0x0000000000017941 */ /* 0x000fea0003800000 */
.L_x_53164:
        /* <DEDUP_REMOVED lines=16> */
.L_x_53168:
[----:B------:R-:W-:Y:S01]  /*70b60*/  IMAD.MOV.U32 R23, RZ, RZ, R19 ;  /* 0x000000ffff177224 */ /* 0x000fe200078e0013 */
[----:B------:R-:W-:Y:S01]  /*70b70*/  MOV R19, R42 ;  /* 0x0000002a00137202 */ /* 0x000fe20000000f00 */
[----:B------:R-:W-:Y:S02]  /*70b80*/  IMAD.MOV.U32 R26, RZ, RZ, R71 ;  /* 0x000000ffff1a7224 */ /* 0x000fe400078e0047 */
[----:B------:R-:W-:Y:S02]  /*70b90*/  IMAD.MOV.U32 R71, RZ, RZ, R25 ;  /* 0x000000ffff477224 */ /* 0x000fe400078e0019 */
.L_x_53169:
[----:B------:R-:W-:Y:S05]  /*70ba0*/  BSYNC B1 ;  /* 0x0000000000017941 */ /* 0x000fea0003800000 */
.L_x_53167:
        /* <DEDUP_REMOVED lines=9> */
.L_x_53171:
[----:B------:R-:W-:Y:S01]  /*70c40*/  IMAD.MOV.U32 R25, RZ, RZ, R23 ;  /* 0x000000ffff197224 */ /* 0x000fe200078e0017 */
[----:B------:R-:W-:Y:S01]  /*70c50*/  MOV R23, R8 ;  /* 0x0000000800177202 */ /* 0x000fe20000000f00 */
[----:B------:R-:W-:Y:S02]  /*70c60*/  IMAD.MOV.U32 R38, RZ, RZ, R26 ;  /* 0x000000ffff267224 */ /* 0x000fe400078e001a */
[----:B------:R-:W-:Y:S02]  /*70c70*/  IMAD.MOV.U32 R26, RZ, RZ, R37 ;  /* 0x000000ffff1a7224 */ /* 0x000fe400078e0025 */
.L_x_53172:
[----:B------:R-:W-:Y:S05]  /*70c80*/  BSYNC B1 ;  /* 0x0000000000017941 */ /* 0x000fea0003800000 */
.L_x_53170:
        /* <DEDUP_REMOVED lines=9> */
.L_x_53174:
[----:B------:R-:W-:Y:S01]  /*70d20*/  IMAD.MOV.U32 R8, RZ, RZ, R25 ;  /* 0x000000ffff087224 */ /* 0x000fe200078e0019 */
[----:B------:R-:W-:Y:S01]  /*70d30*/  MOV R25, R18 ;  /* 0x0000001200197202 */ /* 0x000fe20000000f00 */
[----:B------:R-:W-:Y:S02]  /*70d40*/  IMAD.MOV.U32 R42, RZ, RZ, R38 ;  /* 0x000000ffff2a7224 */ /* 0x000fe400078e0026 */
[----:B------:R-:W-:Y:S02]  /*70d50*/  IMAD.MOV.U32 R38, RZ, RZ, R15 ;  /* 0x000000ffff267224 */ /* 0x000fe400078e000f */
.L_x_53175:
[----:B------:R-:W-:Y:S05]  /*70d60*/  BSYNC B1 ;  /* 0x0000000000017941 */ /* 0x000fea0003800000 */
.L_x_53173:
        /* <DEDUP_REMOVED lines=9> */
.L_x_53177:
[----:B------:R-:W-:Y:S01]  /*70e00*/  IMAD.MOV.U32 R18, RZ, RZ, R8 ;  /* 0x000000ffff127224 */ /* 0x000fe200078e0008 */
[----:B------:R-:W-:Y:S01]  /*70e10*/  MOV R8, R35 ;  /* 0x0000002300087202 */ /* 0x000fe20000000f00 */
[----:B------:R-:W-:Y:S02]  /*70e20*/  IMAD.MOV.U32 R15, RZ, RZ, R42 ;  /* 0x000000ffff0f7224 */ /* 0x000fe400078e002a */
[----:B------:R-:W-:Y:S02]  /*70e30*/  IMAD.MOV.U32 R42, RZ, RZ, R41 ;  /* 0x000000ffff2a7224 */ /* 0x000fe400078e0029 */
.L_x_53178:
[----:B------:R-:W-:Y:S05]  /*70e40*/  BSYNC B1 ;  /* 0x0000000000017941 */ /* 0x000fea0003800000 */
.L_x_53176:
        /* <DEDUP_REMOVED lines=9> */
.L_x_53180:
[----:B------:R-:W-:Y:S01]  /*70ee0*/  IMAD.MOV.U32 R33, RZ, RZ, R18 ;  /* 0x000000ffff217224 */ /* 0x000fe200078e0012 */
[----:B------:R-:W-:Y:S01]  /*70ef0*/  MOV R18, R43 ;  /* 0x0000002b00127202 */ /* 0x000fe20000000f00 */
[----:B------:R-:W-:Y:S02]  /*70f00*/  IMAD.MOV.U32 R35, RZ, RZ, R15 ;  /* 0x000000ffff237224 */ /* 0x000fe400078e000f */
[----:B------:R-:W-:Y:S02]  /*70f10*/  IMAD.MOV.U32 R15, RZ, RZ, R14 ;  /* 0x000000ffff0f7224 */ /* 0x000fe400078e000e */
.L_x_53181:
[----:B------:R-:W-:Y:S05]  /*70f20*/  BSYNC B1 ;  /* 0x0000000000017941 */ /* 0x000fea0003800000 */
.L_x_53179:
        /* <DEDUP_REMOVED lines=9> */
.L_x_53183:
[----:B------:R-:W-:Y:S01]  /*70fc0*/  IMAD.MOV.U32 R37, RZ, RZ, R33 ;  /* 0x000000ffff257224 */ /* 0x000fe200078e0021 */
[----:B------:R-:W-:Y:S01]  /*70fd0*/  MOV R33, R12 ;  /* 0x0000000c00217202 */ /* 0x000fe20000000f00 */
[----:B------:R-:W-:Y:S02]  /*70fe0*/  IMAD.MOV.U32 R41, RZ, RZ, R35 ;  /* 0x000000ffff297224 */ /* 0x000fe400078e0023 */
[----:B------:R-:W-:Y:S02]  /*70ff0*/  IMAD.MOV.U32 R35, RZ, RZ, R20 ;  /* 0x000000ffff237224 */ /* 0x000fe400078e0014 */
.L_x_53184:
[----:B------:R-:W-:Y:S05]  /*71000*/  BSYNC B1 ;  /* 0x0000000000017941 */ /* 0x000fea0003800000 */
.L_x_53182:
        /* <DEDUP_REMOVED lines=9> */
.L_x_53186:
[----:B------:R-:W-:Y:S01]  /*710a0*/  IMAD.MOV.U32 R12, RZ, RZ, R37 ;  /* 0x000000ffff0c7224 */ /* 0x000fe200078e0025 */
[----:B------:R-:W-:Y:S01]  /*710b0*/  MOV R37, R24 ;  /* 0x0000001800257202 */ /* 0x000fe20000000f00 */
[----:B------:R-:W-:Y:S02]  /*710c0*/  IMAD.MOV.U32 R14, RZ, RZ, R41 ;  /* 0x000000ffff0e7224 */ /* 0x000fe400078e0029 */
[----:B------:R-:W-:Y:S02]  /*710d0*/  IMAD.MOV.U32 R41, RZ, RZ, R34 ;  /* 0x000000ffff297224 */ /* 0x000fe400078e0022 */
.L_x_53187:
[----:B------:R-:W-:Y:S05]  /*710e0*/  BSYNC B1 ;  /* 0x0000000000017941 */ /* 0x000fea0003800000 */
.L_x_53185:
        /* <DEDUP_REMOVED lines=9> */
.L_x_53189:
[----:B------:R-:W-:Y:S01]  /*71180*/  IMAD.MOV.U32 R43, RZ, RZ, R12 ;  /* 0x000000ffff2b7224 */ /* 0x000fe200078e000c */
[----:B------:R-:W-:Y:S01]  /*71190*/  MOV R12, R11 ;  /* 0x0000000b000c7202 */ /* 0x000fe20000000f00 */
[----:B------:R-:W-:Y:S02]  /*711a0*/  IMAD.MOV.U32 R20, RZ, RZ, R14 ;  /* 0x000000ffff147224 */ /* 0x000fe400078e000e */
[----:B------:R-:W-:Y:S02]  /*711b0*/  IMAD.MOV.U32 R14, RZ, RZ, R13 ;  /* 0x000000ffff0e7224 */ /* 0x000fe400078e000d */
.L_x_53190:
[----:B------:R-:W-:Y:S05]  /*711c0*/  BSYNC B1 ;  /* 0x0000000000017941 */ /* 0x000fea0003800000 */
.L_x_53188:
        /* <DEDUP_REMOVED lines=9> */
.L_x_53192:
[----:B------:R-:W-:Y:S01]  /*71260*/  IMAD.MOV.U32 R11, RZ, RZ, R43 ;  /* 0x000000ffff0b7224 */ /* 0x000fe200078e002b */
[----:B------:R-:W-:Y:S01]  /*71270*/  MOV R43, R36 ;  /* 0x00000024002b7202 */ /* 0x000fe20000000f00 */
[----:B------:R-:W-:Y:S02]  /*71280*/  IMAD.MOV.U32 R13, RZ, RZ, R20 ;  /* 0x000000ffff0d7224 */ /* 0x000fe400078e0014 */
[----:B------:R-:W-:Y:S02]  /*71290*/  IMAD.MOV.U32 R20, RZ, RZ, R31 ;  /* 0x000000ffff147224 */ /* 0x000fe400078e001f */
.L_x_53193:
[----:B------:R-:W-:Y:S05]  /*712a0*/  BSYNC B1 ;  /* 0x0000000000017941 */ /* 0x000fea0003800000 */
.L_x_53191:
        /* <DEDUP_REMOVED lines=9> */
.L_x_53195:
[----:B------:R-:W-:Y:S01]  /*71340*/  IMAD.MOV.U32 R31, RZ, RZ, R11 ;  /* 0x000000ffff1f7224 */ /* 0x000fe200078e000b */
[----:B------:R-:W-:Y:S01]  /*71350*/  MOV R11, R6 ;  /* 0x00000006000b7202 */ /* 0x000fe20000000f00 */
[----:B------:R-:W-:Y:S02]  /*71360*/  IMAD.MOV.U32 R47, RZ, RZ, R13 ;  /* 0x000000ffff2f7224 */ /* 0x000fe400078e000d */
[----:B------:R-:W-:Y:S02]  /*71370*/  IMAD.MOV.U32 R13, RZ, RZ, R10 ;  /* 0x000000ffff0d7224 */ /* 0x000fe400078e000a */
.L_x_53196:
[----:B------:R-:W-:Y:S05]  /*71380*/  BSYNC B1 ;  /* 0x0000000000017941 */ /* 0x000fea0003800000 */
.L_x_53194:
        /* <DEDUP_REMOVED lines=9> */
.L_x_53198:
[----:B------:R-:W-:Y:S01]  /*71420*/  IMAD.MOV.U32 R6, RZ, RZ, R31 ;  /* 0x000000ffff067224 */ /* 0x000fe200078e001f */
[----:B------:R-:W-:Y:S01]  /*71430*/  MOV R31, R22 ;  /* 0x00000016001f7202 */ /* 0x000fe20000000f00 */
[----:B------:R-:W-:Y:S02]  /*71440*/  IMAD.MOV.U32 R10, RZ, RZ, R47 ;  /* 0x000000ffff0a7224 */ /* 0x000fe400078e002f */
[----:B------:R-:W-:Y:S02]  /*71450*/  IMAD.MOV.U32 R47, RZ, RZ, R44 ;  /* 0x000000ffff2f7224 */ /* 0x000fe400078e002c */
.L_x_53199:
[----:B------:R-:W-:Y:S05]  /*71460*/  BSYNC B1 ;  /* 0x0000000000017941 */ /* 0x000fea0003800000 */
.L_x_53197:
        /* <DEDUP_REMOVED lines=9> */
.L_x_53201:
[----:B------:R-:W-:Y:S01]  /*71500*/  IMAD.MOV.U32 R22, RZ, RZ, R6 ;  /* 0x000000ffff167224 */ /* 0x000fe200078e0006 */
[----:B------:R-:W-:Y:S01]  /*71510*/  MOV R6, R7 ;  /* 0x0000000700067202 */ /* 0x000fe20000000f00 */
[----:B------:R-:W-:Y:S02]  /*71520*/  IMAD.MOV.U32 R24, RZ, RZ, R10 ;  /* 0x000000ffff187224 */ /* 0x000fe400078e000a */
[----:B------:R-:W-:Y:S02]  /*71530*/  IMAD.MOV.U32 R10, RZ, RZ, R9 ;  /* 0x000000ffff0a7224 */ /* 0x000fe400078e0009 */
.L_x_53202:
[----:B------:R-:W-:Y:S05]  /*71540*/  BSYNC B1 ;  /* 0x0000000000017941 */ /* 0x000fea0003800000 */
.L_x_53200:
        /* <DEDUP_REMOVED lines=9> */
.L_x_53204:
[----:B------:R-:W-:Y:S01]  /*715e0*/  IMAD.MOV.U32 R7, RZ, RZ, R22 ;  /* 0x000000ffff077224 */ /* 0x000fe200078e0016 */
[----:B------:R-:W-:Y:S01]  /*715f0*/  MOV R22, R29 ;  /* 0x0000001d00167202 */ /* 0x000fe20000000f00 */
[----:B------:R-:W-:Y:S02]  /*71600*/  IMAD.MOV.U32 R9, RZ, RZ, R24 ;  /* 0x000000ffff097224 */ /* 0x000fe400078e0018 */
[----:B------:R-:W-:Y:S02]  /*71610*/  IMAD.MOV.U32 R24, RZ, RZ, R45 ;  /* 0x000000ffff187224 */ /* 0x000fe400078e002d */
.L_x_53205:
[----:B------:R-:W-:Y:S05]  /*71620*/  BSYNC B1 ;  /* 0x0000000000017941 */ /* 0x000fea0003800000 */
.L_x_53203:
        /* <DEDUP_REMOVED lines=9> */
.L_x_53207:
[----:B------:R-:W-:Y:S01]  /*716c0*/  IMAD.MOV.U32 R29, RZ, RZ, R7 ;  /* 0x000000ffff1d7224 */ /* 0x000fe200078e0007 */
[----:B------:R-:W-:Y:S01]  /*716d0*/  MOV R7, R28 ;  /* 0x0000001c00077202 */ /* 0x000fe20000000f00 */
[----:B------:R-:W-:Y:S02]  /*716e0*/  IMAD.MOV.U32 R45, RZ, RZ, R9 ;  /* 0x000000ffff2d7224 */ /* 0x000fe400078e0009 */
[----:B------:R-:W-:Y:S02]  /*716f0*/  IMAD.MOV.U32 R9, RZ, RZ, R30 ;  /* 0x000000ffff097224 */ /* 0x000fe400078e001e */
.L_x_53208:
[----:B------:R-:W-:Y:S05]  /*71700*/  BSYNC B1 ;  /* 0x0000000000017941 */ /* 0x000fea0003800000 */
.L_x_53206:
        /* <DEDUP_REMOVED lines=9> */
.L_x_53210:
[----:B------:R-:W-:Y:S01]  /*717a0*/  IMAD.MOV.U32 R28, RZ, RZ, R29 ;  /* 0x000000ffff1c7224 */ /* 0x000fe200078e001d */
[----:B------:R-:W-:Y:S01]  /*717b0*/  MOV R29, R32 ;  /* 0x00000020001d7202 */ /* 0x000fe20000000f00 */
[----:B------:R-:W-:Y:S02]  /*717c0*/  IMAD.MOV.U32 R30, RZ, RZ, R45 ;  /* 0x000000ffff1e7224 */ /* 0x000fe400078e002d */
[----:B------:R-:W-:Y:S02]  /*717d0*/  IMAD.MOV.U32 R45, RZ, RZ, R40 ;  /* 0x000000ffff2d7224 */ /* 0x000fe400078e0028 */
.L_x_53211:
[----:B------:R-:W-:Y:S05]  /*717e0*/  BSYNC B1 ;  /* 0x0000000000017941 */ /* 0x000fea0003800000 */
.L_x_53209:
        /* <DEDUP_REMOVED lines=16> */
.L_x_53213:
[----:B------:R-:W-:Y:S01]  /*718f0*/  MOV R32, R19 ;  /* 0x0000001300207202 */ /* 0x000fe20000000f00 */
[----:B------:R-:W-:Y:S02]  /*71900*/  IMAD.MOV.U32 R27, RZ, RZ, R71 ;  /* 0x000000ffff1b7224 */ /* 0x000fe400078e0047 */
[----:B------:R-:W-:Y:S02]  /*71910*/  IMAD.MOV.U32 R19, RZ, RZ, R23 ;  /* 0x000000ffff137224 */ /* 0x000fe400078e0017 */
[----:B------:R-:W-:Y:S02]  /*71920*/  IMAD.MOV.U32 R71, RZ, RZ, R26 ;  /* 0x000000ffff477224 */ /* 0x000fe400078e001a */
.L_x_53214:
[----:B------:R-:W-:Y:S05]  /*71930*/  BSYNC B1 ;  /* 0x0000000000017941 */ /* 0x000fea0003800000 */
.L_x_53212:
        /* <DEDUP_REMOVED lines=9> */
.L_x_53216:
[----:B------:R-:W-:Y:S01]  /*719d0*/  MOV R23, R32 ;  /* 0x0000002000177202 */ /* 0x000fe20000000f00 */
[----:B------:R-:W-:Y:S02]  /*719e0*/  IMAD.MOV.U32 R39, RZ, RZ, R27 ;  /* 0x000000ffff277224 */ /* 0x000fe400078e001b */
[----:B------:R-:W-:Y:S02]  /*719f0*/  IMAD.MOV.U32 R32, RZ, RZ, R25 ;  /* 0x000000ffff207224 */ /* 0x000fe400078e0019 */
[----:B------:R-:W-:Y:S02]  /*71a00*/  IMAD.MOV.U32 R27, RZ, RZ, R38 ;  /* 0x000000ffff1b7224 */ /* 0x000fe400078e0026 */
.L_x_53217:
[----:B------:R-:W-:Y:S05]  /*71a10*/  BSYNC B1 ;  /* 0x0000000000017941 */ /* 0x000fea0003800000 */
.L_x_53215:
        /* <DEDUP_REMOVED lines=9> */
.L_x_53219:
[----:B------:R-:W-:Y:S01]  /*71ab0*/  MOV R25, R23 ;  /* 0x0000001700197202 */ /* 0x000fe20000000f00 */
[----:B------:R-:W-:Y:S02]  /*71ac0*/  IMAD.MOV.U32 R26, RZ, RZ, R39 ;  /* 0x000000ffff1a7224 */ /* 0x000fe400078e0027 */
[----:B------:R-:W-:Y:S02]  /*71ad0*/  IMAD.MOV.U32 R23, RZ, RZ, R8 ;  /* 0x000000ffff177224 */ /* 0x000fe400078e0008 */
[----:B------:R-:W-:Y:S02]  /*71ae0*/  IMAD.MOV.U32 R39, RZ, RZ, R42 ;  /* 0x000000ffff277224 */ /* 0x000fe400078e002a */
.L_x_53220:
[----:B------:R-:W-:Y:S05]  /*71af0*/  BSYNC B1 ;  /* 0x0000000000017941 */ /* 0x000fea0003800000 */
.L_x_53218:
        /* <DEDUP_REMOVED lines=9> */
.L_x_53222:
[----:B------:R-:W-:Y:S01]  /*71b90*/  MOV R8, R25 ;  /* 0x0000001900087202 */ /* 0x000fe20000000f00 */
[----:B------:R-:W-:Y:S02]  /*71ba0*/  IMAD.MOV.U32 R34, RZ, RZ, R26 ;  /* 0x000000ffff227224 */ /* 0x000fe400078e001a */
[----:B------:R-:W-:Y:S02]  /*71bb0*/  IMAD.MOV.U32 R25, RZ, RZ, R18 ;  /* 0x000000ffff197224 */ /* 0x000fe400078e0012 */
[----:B------:R-:W-:Y:S02]  /*71bc0*/  IMAD.MOV.U32 R26, RZ, RZ, R15 ;  /* 0x000000ffff1a7224 */ /* 0x000fe400078e000f */
.L_x_53223:
[----:B------:R-:W-:Y:S05]  /*71bd0*/  BSYNC B1 ;  /* 0x0000000000017941 */ /* 0x000fea0003800000 */
.L_x_53221:
        /* <DEDUP_REMOVED lines=9> */
.L_x_53225:
[----:B------:R-:W-:Y:S01]  /*71c70*/  MOV R18, R8 ;  /* 0x0000000800127202 */ /* 0x000fe20000000f00 */
[----:B------:R-:W-:Y:S02]  /*71c80*/  IMAD.MOV.U32 R36, RZ, RZ, R34 ;  /* 0x000000ffff247224 */ /* 0x000fe400078e0022 */
[----:B------:R-:W-:Y:S02]  /*71c90*/  IMAD.MOV.U32 R8, RZ, RZ, R33 ;  /* 0x000000ffff087224 */ /* 0x000fe400078e0021 */
[----:B------:R-:W-:Y:S02]  /*71ca0*/  IMAD.MOV.U32 R34, RZ, RZ, R35 ;  /* 0x000000ffff227224 */ /* 0x000fe400078e0023 */
.L_x_53226:
[----:B------:R-:W-:Y:S05]  /*71cb0*/  BSYNC B1 ;  /* 0x0000000000017941 */ /* 0x000fea0003800000 */
.L_x_53224:
        /* <DEDUP_REMOVED lines=9> */
.L_x_53228:
[----:B------:R-:W-:Y:S01]  /*71d50*/  MOV R15, R18 ;  /* 0x00000012000f7202 */ /* 0x000fe20000000f00 */
[----:B------:R-:W-:Y:S02]  /*71d60*/  IMAD.MOV.U32 R33, RZ, RZ, R36 ;  /* 0x000000ffff217224 */ /* 0x000fe400078e0024 */
[----:B------:R-:W-:Y:S02]  /*71d70*/  IMAD.MOV.U32 R18, RZ, RZ, R37 ;  /* 0x000000ffff127224 */ /* 0x000fe400078e0025 */
[----:B------:R-:W-:Y:S02]  /*71d80*/  IMAD.MOV.U32 R36, RZ, RZ, R41 ;  /* 0x000000ffff247224 */ /* 0x000fe400078e0029 */
.L_x_53229:
[----:B------:R-:W-:Y:S05]  /*71d90*/  BSYNC B1 ;  /* 0x0000000000017941 */ /* 0x000fea0003800000 */
.L_x_53227:
        /* <DEDUP_REMOVED lines=9> */
.L_x_53231:
[----:B------:R-:W-:Y:S01]  /*71e30*/  MOV R38, R15 ;  /* 0x0000000f00267202 */ /* 0x000fe20000000f00 */
[----:B------:R-:W-:Y:S02]  /*71e40*/  IMAD.MOV.U32 R35, RZ, RZ, R33 ;  /* 0x000000ffff237224 */ /* 0x000fe400078e0021 */
[----:B------:R-:W-:Y:S02]  /*71e50*/  IMAD.MOV.U32 R15, RZ, RZ, R12 ;  /* 0x000000ffff0f7224 */ /* 0x000fe400078e000c */
[----:B------:R-:W-:Y:S02]  /*71e60*/  IMAD.MOV.U32 R33, RZ, RZ, R14 ;  /* 0x000000ffff217224 */ /* 0x000fe400078e000e */
.L_x_53232:
[----:B------:R-:W-:Y:S05]  /*71e70*/  BSYNC B1 ;  /* 0x0000000000017941 */ /* 0x000fea0003800000 */
.L_x_53230:
        /* <DEDUP_REMOVED lines=9> */
.L_x_53234:
[----:B------:R-:W-:Y:S01]  /*71f10*/  MOV R12, R38 ;  /* 0x00000026000c7202 */ /* 0x000fe20000000f00 */
[----:B------:R-:W-:Y:S02]  /*71f20*/  IMAD.MOV.U32 R14, RZ, RZ, R35 ;  /* 0x000000ffff0e7224 */ /* 0x000fe400078e0023 */
[----:B------:R-:W-:Y:S02]  /*71f30*/  IMAD.MOV.U32 R38, RZ, RZ, R43 ;  /* 0x000000ffff267224 */ /* 0x000fe400078e002b */
[----:B------:R-:W-:Y:S02]  /*71f40*/  IMAD.MOV.U32 R35, RZ, RZ, R20 ;  /* 0x000000ffff237224 */ /* 0x000fe400078e0014 */
.L_x_53235:
[----:B------:R-:W-:Y:S05]  /*71f50*/  BSYNC B1 ;  /* 0x0000000000017941 */ /* 0x000fea0003800000 */
.L_x_53233:
        /* <DEDUP_REMOVED lines=9> */
.L_x_53237:
[----:B------:R-:W-:Y:S01]  /*71ff0*/  MOV R20, R12 ;  /* 0x0000000c00147202 */ /* 0x000fe20000000f00 */
[----:B------:R-:W-:Y:S02]  /*72000*/  IMAD.MOV.U32 R40, RZ, RZ, R14 ;  /* 0x000000ffff287224 */ /* 0x000fe400078e000e */
[----:B------:R-:W-:Y:S02]  /*72010*/  IMAD.MOV.U32 R12, RZ, RZ, R11 ;  /* 0x000000ffff0c7224 */ /* 0x000fe400078e000b */
[----:B------:R-:W-:Y:S02]  /*72020*/  IMAD.MOV.U32 R14, RZ, RZ, R13 ;  /* 0x000000ffff0e7224 */ /* 0x000fe400078e000d */
.L_x_53238:
[----:B------:R-:W-:Y:S05]  /*72030*/  BSYNC B1 ;  /* 0x0000000000017941 */ /* 0x000fea0003800000 */
.L_x_53236:
        /* <DEDUP_REMOVED lines=9> */
.L_x_53240:
[----:B------:R-:W-:Y:S01]  /*720d0*/  MOV R11, R20 ;  /* 0x00000014000b7202 */ /* 0x000fe20000000f00 */
[----:B------:R-:W-:Y:S02]  /*720e0*/  IMAD.MOV.U32 R13, RZ, RZ, R40 ;  /* 0x000000ffff0d7224 */ /* 0x000fe400078e0028 */
[----:B------:R-:W-:Y:S02]  /*720f0*/  IMAD.MOV.U32 R20, RZ, RZ, R31 ;  /* 0x000000ffff147224 */ /* 0x000fe400078e001f */
[----:B------:R-:W-:Y:S02]  /*72100*/  IMAD.MOV.U32 R40, RZ, RZ, R47 ;  /* 0x000000ffff287224 */ /* 0x000fe400078e002f */
.L_x_53241:
[----:B------:R-:W-:Y:S05]  /*72110*/  BSYNC B1 ;  /* 0x0000000000017941 */ /* 0x000fea0003800000 */
.L_x_53239:
        /* <DEDUP_REMOVED lines=9> */
.L_x_53243:
[----:B------:R-:W-:Y:S01]  /*721b0*/  MOV R31, R11 ;  /* 0x0000000b001f7202 */ /* 0x000fe20000000f00 */
[----:B------:R-:W-:Y:S02]  /*721c0*/  IMAD.MOV.U32 R37, RZ, RZ, R13 ;  /* 0x000000ffff257224 */ /* 0x000fe400078e000d */
[----:B------:R-:W-:Y:S02]  /*721d0*/  IMAD.MOV.U32 R11, RZ, RZ, R6 ;  /* 0x000000ffff0b7224 */ /* 0x000fe400078e0006 */
[----:B------:R-:W-:Y:S02]  /*721e0*/  IMAD.MOV.U32 R13, RZ, RZ, R10 ;  /* 0x000000ffff0d7224 */ /* 0x000fe400078e000a */
.L_x_53244:
[----:B------:R-:W-:Y:S05]  /*721f0*/  BSYNC B1 ;  /* 0x0000000000017941 */ /* 0x000fea0003800000 */
.L_x_53242:
        /* <DEDUP_REMOVED lines=9> */
.L_x_53246:
[----:B------:R-:W-:Y:S01]  /*72290*/  MOV R6, R31 ;  /* 0x0000001f00067202 */ /* 0x000fe20000000f00 */
[----:B------:R-:W-:Y:S02]  /*722a0*/  IMAD.MOV.U32 R10, RZ, RZ, R37 ;  /* 0x000000ffff0a7224 */ /* 0x000fe400078e0025 */
[----:B------:R-:W-:Y:S02]  /*722b0*/  IMAD.MOV.U32 R31, RZ, RZ, R22 ;  /* 0x000000ffff1f7224 */ /* 0x000fe400078e0016 */
[----:B------:R-:W-:Y:S02]  /*722c0*/  IMAD.MOV.U32 R37, RZ, RZ, R24 ;  /* 0x000000ffff257224 */ /* 0x000fe400078e0018 */
.L_x_53247:
[----:B------:R-:W-:Y:S05]  /*722d0*/  BSYNC B1 ;  /* 0x0000000000017941 */ /* 0x000fea0003800000 */
.L_x_53245:
        /* <DEDUP_REMOVED lines=9> */
.L_x_53249:
[----:B------:R-:W-:Y:S01]  /*72370*/  MOV R22, R6 ;  /* 0x0000000600167202 */ /* 0x000fe20000000f00 */
[----:B------:R-:W-:Y:S02]  /*72380*/  IMAD.MOV.U32 R24, RZ, RZ, R10 ;  /* 0x000000ffff187224 */ /* 0x000fe400078e000a */
[----:B------:R-:W-:Y:S02]  /*72390*/  IMAD.MOV.U32 R6, RZ, RZ, R7 ;  /* 0x000000ffff067224 */ /* 0x000fe400078e0007 */
[----:B------:R-:W-:Y:S02]  /*723a0*/  IMAD.MOV.U32 R10, RZ, RZ, R9 ;  /* 0x000000ffff0a7224 */ /* 0x000fe400078e0009 */
.L_x_53250:
[----:B------:R-:W-:Y:S05]  /*723b0*/  BSYNC B1 ;  /* 0x0000000000017941 */ /* 0x000fea0003800000 */
.L_x_53248:
        /* <DEDUP_REMOVED lines=9> */
.L_x_53252:
[----:B------:R-:W-:Y:S01]  /*72450*/  MOV R7, R22 ;  /* 0x0000001600077202 */ /* 0x000fe20000000f00 */
[----:B------:R-:W-:Y:S02]  /*72460*/  IMAD.MOV.U32 R9, RZ, RZ, R24 ;  /* 0x000000ffff097224 */ /* 0x000fe400078e0018 */
[----:B------:R-:W-:Y:S02]  /*72470*/  IMAD.MOV.U32 R22, RZ, RZ, R29 ;  /* 0x000000ffff167224 */ /* 0x000fe400078e001d */
[----:B------:R-:W-:Y:S02]  /*72480*/  IMAD.MOV.U32 R24, RZ, RZ, R45 ;  /* 0x000000ffff187224 */ /* 0x000fe400078e002d */
.L_x_53253:
[----:B------:R-:W-:Y:S05]  /*72490*/  BSYNC B1 ;  /* 0x0000000000017941 */ /* 0x000fea0003800000 */
.L_x_53251:
        /* <DEDUP_REMOVED lines=9> */
.L_x_53255:
[----:B------:R-:W-:Y:S01]  /*72530*/  MOV R29, R7 ;  /* 0x00000007001d7202 */ /* 0x000fe20000000f00 */
[----:B------:R-:W-:Y:S02]  /*72540*/  IMAD.MOV.U32 R41, RZ, RZ, R9 ;  /* 0x000000ffff297224 */ /* 0x000fe400078e0009 */
[----:B------:R-:W-:Y:S02]  /*72550*/  IMAD.MOV.U32 R7, RZ, RZ, R28 ;  /* 0x000000ffff077224 */ /* 0x000fe400078e001c */
[----:B------:R-:W-:Y:S02]  /*72560*/  IMAD.MOV.U32 R9, RZ, RZ, R30 ;  /* 0x000000ffff097224 */ /* 0x000fe400078e001e */
.L_x_53256:
[----:B------:R-:W-:Y:S05]  /*72570*/  BSYNC B1 ;  /* 0x0000000000017941 */ /* 0x000fea0003800000 */
.L_x_53254:
        /* <DEDUP_REMOVED lines=16> */
.L_x_53258:
[----:B------:R-:W-:Y:S02]  /*72680*/  IMAD.MOV.U32 R4, RZ, RZ, R19 ;  /* 0x000000ffff047224 */ /* 0x000fe400078e0013 */
[----:B------:R-:W-:Y:S02]  /*72690*/  IMAD.MOV.U32 R16, RZ, RZ, R71 ;  /* 0x000000ffff107224 */ /* 0x000fe400078e0047 */
[----:B------:R-:W-:Y:S02]  /*726a0*/  IMAD.MOV.U32 R19, RZ, RZ, R32 ;  /* 0x000000ffff137224 */ /* 0x000fe400078e0020 */
[----:B------:R-:W-:Y:S02]  /*726b0*/  IMAD.MOV.U32 R71, RZ, RZ, R27 ;  /* 0x000000ffff477224 */ /* 0x000fe400078e001b */
.L_x_53259:
[----:B------:R-:W-:Y:S05]  /*726c0*/  BSYNC B1 ;  /* 0x0000000000017941 */ /* 0x000fea0003800000 */
.L_x_53257:
        /* <DEDUP_REMOVED lines=9> */
.L_x_53261:
[----:B------:R-:W-:Y:S02]  /*72760*/  IMAD.MOV.U32 R27, RZ, RZ, R4 ;  /* 0x000000ffff1b7224 */ /* 0x000fe400078e0004 */
[----:B------:R-:W-:Y:S02]  /*72770*/  IMAD.MOV.U32 R43, RZ, RZ, R16 ;  /* 0x000000ffff2b7224 */ /* 0x000fe400078e0010 */
[----:B------:R-:W-:Y:S02]  /*72780*/  IMAD.MOV.U32 R4, RZ, RZ, R23 ;  /* 0x000000ffff047224 */ /* 0x000fe400078e0017 */
[----:B------:R-:W-:Y:S02]  /*72790*/  IMAD.MOV.U32 R16, RZ, RZ, R39 ;  /* 0x000000ffff107224 */ /* 0x000fe400078e0027 */
.L_x_53262:
[----:B------:R-:W-:Y:S05]  /*727a0*/  BSYNC B1 ;  /* 0x0000000000017941 */ /* 0x000fea0003800000 */
.L_x_53260:
        /* <DEDUP_REMOVED lines=9> */
.L_x_53264:
[----:B------:R-:W-:Y:S02]  /*72840*/  IMAD.MOV.U32 R23, RZ, RZ, R27 ;  /* 0x000000ffff177224 */ /* 0x000fe400078e001b */
[----:B------:R-:W-:Y:S02]  /*72850*/  IMAD.MOV.U32 R28, RZ, RZ, R43 ;  /* 0x000000ffff1c7224 */ /* 0x000fe400078e002b */
[----:B------:R-:W-:Y:S02]  /*72860*/  IMAD.MOV.U32 R27, RZ, RZ, R25 ;  /* 0x000000ffff1b7224 */ /* 0x000fe400078e0019 */
[----:B------:R-:W-:Y:S02]  /*72870*/  IMAD.MOV.U32 R43, RZ, RZ, R26 ;  /* 0x000000ffff2b7224 */ /* 0x000fe400078e001a */
.L_x_53265:
[----:B------:R-:W-:Y:S05]  /*72880*/  BSYNC B1 ;  /* 0x0000000000017941 */ /* 0x000fea0003800000 */
.L_x_53263:
        /* <DEDUP_REMOVED lines=9> */
.L_x_53267:
[----:B------:R-:W-:Y:S02]  /*72920*/  IMAD.MOV.U32 R25, RZ, RZ, R23 ;  /* 0x000000ffff197224 */ /* 0x000fe400078e0017 */
[----:B------:R-:W-:Y:S02]  /*72930*/  IMAD.MOV.U32 R39, RZ, RZ, R28 ;  /* 0x000000ffff277224 */ /* 0x000fe400078e001c */
[----:B------:R-:W-:Y:S02]  /*72940*/  IMAD.MOV.U32 R23, RZ, RZ, R8 ;  /* 0x000000ffff177224 */ /* 0x000fe400078e0008 */
[----:B------:R-:W-:Y:S02]  /*72950*/  IMAD.MOV.U32 R28, RZ, RZ, R34 ;  /* 0x000000ffff1c7224 */ /* 0x000fe400078e0022 */
.L_x_53268:
[----:B------:R-:W-:Y:S05]  /*72960*/  BSYNC B1 ;  /* 0x0000000000017941 */ /* 0x000fea0003800000 */
.L_x_53266:
        /* <DEDUP_REMOVED lines=9> */
.L_x_53270:
[----:B------:R-:W-:Y:S02]  /*72a00*/  IMAD.MOV.U32 R8, RZ, RZ, R25 ;  /* 0x000000ffff087224 */ /* 0x000fe400078e0019 */
[----:B------:R-:W-:Y:S02]  /*72a10*/  IMAD.MOV.U32 R26, RZ, RZ, R39 ;  /* 0x000000ffff1a7224 */ /* 0x000fe400078e0027 */
[----:B------:R-:W-:Y:S02]  /*72a20*/  IMAD.MOV.U32 R25, RZ, RZ, R18 ;  /* 0x000000ffff197224 */ /* 0x000fe400078e0012 */
[----:B------:R-:W-:Y:S02]  /*72a30*/  IMAD.MOV.U32 R39, RZ, RZ, R36 ;  /* 0x000000ffff277224 */ /* 0x000fe400078e0024 */
.L_x_53271:
[----:B------:R-:W-:Y:S05]  /*72a40*/  BSYNC B1 ;  /* 0x0000000000017941 */ /* 0x000fea0003800000 */
.L_x_53269:
        /* <DEDUP_REMOVED lines=9> */
.L_x_53273:
[----:B------:R-:W-:Y:S02]  /*72ae0*/  IMAD.MOV.U32 R45, RZ, RZ, R8 ;  /* 0x000000ffff2d7224 */ /* 0x000fe400078e0008 */
[----:B------:R-:W-:Y:S02]  /*72af0*/  IMAD.MOV.U32 R30, RZ, RZ, R26 ;  /* 0x000000ffff1e7224 */ /* 0x000fe400078e001a */
[----:B------:R-:W-:Y:S02]  /*72b00*/  IMAD.MOV.U32 R8, RZ, RZ, R15 ;  /* 0x000000ffff087224 */ /* 0x000fe400078e000f */
[----:B------:R-:W-:Y:S02]  /*72b10*/  IMAD.MOV.U32 R26, RZ, RZ, R33 ;  /* 0x000000ffff1a7224 */ /* 0x000fe400078e0021 */
.L_x_53274:
[----:B------:R-:W-:Y:S05]  /*72b20*/  BSYNC B1 ;  /* 0x0000000000017941 */ /* 0x000fea0003800000 */
.L_x_53272:
        /* <DEDUP_REMOVED lines=9> */
.L_x_53276:
[----:B------:R-:W-:Y:S02]  /*72bc0*/  IMAD.MOV.U32 R32, RZ, RZ, R45 ;  /* 0x000000ffff207224 */ /* 0x000fe400078e002d */
[----:B------:R-:W-:Y:S02]  /*72bd0*/  IMAD.MOV.U32 R33, RZ, RZ, R30 ;  /* 0x000000ffff217224 */ /* 0x000fe400078e001e */
[----:B------:R-:W-:Y:S02]  /*72be0*/  IMAD.MOV.U32 R45, RZ, RZ, R38 ;  /* 0x000000ffff2d7224 */ /* 0x000fe400078e0026 */
[----:B------:R-:W-:Y:S02]  /*72bf0*/  IMAD.MOV.U32 R30, RZ, RZ, R35 ;  /* 0x000000ffff1e7224 */ /* 0x000fe400078e0023 */
.L_x_53277:
[----:B------:R-:W-:Y:S05]  /*72c00*/  BSYNC B1 ;  /* 0x0000000000017941 */ /* 0x000fea0003800000 */
.L_x_53275:
        /* <DEDUP_REMOVED lines=9> */
.L_x_53279:
[----:B------:R-:W-:Y:S02]  /*72ca0*/  IMAD.MOV.U32 R35, RZ, RZ, R32 ;  /* 0x000000ffff237224 */ /* 0x000fe400078e0020 */
[----:B------:R-:W-:Y:S02]  /*72cb0*/  IMAD.MOV.U32 R47, RZ, RZ, R33 ;  /* 0x000000ffff2f7224 */ /* 0x000fe400078e0021 */
[----:B------:R-:W-:Y:S02]  /*72cc0*/  IMAD.MOV.U32 R32, RZ, RZ, R12 ;  /* 0x000000ffff207224 */ /* 0x000fe400078e000c */
[----:B------:R-:W-:Y:S02]  /*72cd0*/  IMAD.MOV.U32 R33, RZ, RZ, R14 ;  /* 0x000000ffff217224 */ /* 0x000fe400078e000e */
.L_x_53280:
[----:B------:R-:W-:Y:S05]  /*72ce0*/  BSYNC B1 ;  /* 0x0000000000017941 */ /* 0x000fea0003800000 */
.L_x_53278:
        /* <DEDUP_REMOVED lines=9> */
.L_x_53282:
[----:B------:R-:W-:Y:S02]  /*72d80*/  IMAD.MOV.U32 R34, RZ, RZ, R35 ;  /* 0x000000ffff227224 */ /* 0x000fe400078e0023 */
[----:B------:R-:W-:Y:S02]  /*72d90*/  IMAD.MOV.U32 R36, RZ, RZ, R47 ;  /* 0x000000ffff247224 */ /* 0x000fe400078e002f */
[----:B------:R-:W-:Y:S02]  /*72da0*/  IMAD.MOV.U32 R35, RZ, RZ, R20 ;  /* 0x000000ffff237224 */ /* 0x000fe400078e0014 */
[----:B------:R-:W-:Y:S02]  /*72db0*/  IMAD.MOV.U32 R47, RZ, RZ, R40 ;  /* 0x000000ffff2f7224 */ /* 0x000fe400078e0028 */
.L_x_53283:
[----:B------:R-:W-:Y:S05]  /*72dc0*/  BSYNC B1 ;  /* 0x0000000000017941 */ /* 0x000fea0003800000 */
.L_x_53281:
        /* <DEDUP_REMOVED lines=9> */
.L_x_53285:
[----:B------:R-:W-:Y:S02]  /*72e60*/  IMAD.MOV.U32 R20, RZ, RZ, R34 ;  /* 0x000000ffff147224 */ /* 0x000fe400078e0022 */
[----:B------:R-:W-:Y:S02]  /*72e70*/  IMAD.MOV.U32 R38, RZ, RZ, R36 ;  /* 0x000000ffff267224 */ /* 0x000fe400078e0024 */
[----:B------:R-:W-:Y:S02]  /*72e80*/  IMAD.MOV.U32 R34, RZ, RZ, R11 ;  /* 0x000000ffff227224 */ /* 0x000fe400078e000b */
[----:B------:R-:W-:Y:S02]  /*72e90*/  IMAD.MOV.U32 R36, RZ, RZ, R13 ;  /* 0x000000ffff247224 */ /* 0x000fe400078e000d */
.L_x_53286:
[----:B------:R-:W-:Y:S05]  /*72ea0*/  BSYNC B1 ;  /* 0x0000000000017941 */ /* 0x000fea0003800000 */
.L_x_53284:
        /* <DEDUP_REMOVED lines=9> */
.L_x_53288:
[----:B------:R-:W-:Y:S02]  /*72f40*/  IMAD.MOV.U32 R40, RZ, RZ, R20 ;  /* 0x000000ffff287224 */ /* 0x000fe400078e0014 */
[----:B------:R-:W-:Y:S02]  /*72f50*/  IMAD.MOV.U32 R42, RZ, RZ, R38 ;  /* 0x000000ffff2a7224 */ /* 0x000fe400078e0026 */
[----:B------:R-:W-:Y:S02]  /*72f60*/  IMAD.MOV.U32 R20, RZ, RZ, R31 ;  /* 0x000000ffff147224 */ /* 0x000fe400078e001f */
[----:B------:R-:W-:Y:S02]  /*72f70*/  IMAD.MOV.U32 R38, RZ, RZ, R37 ;  /* 0x000000ffff267224 */ /* 0x000fe400078e0025 */
.L_x_53289:
[----:B------:R-:W-:Y:S05]  /*72f80*/  BSYNC B1 ;  /* 0x0000000000017941 */ /* 0x000fea0003800000 */
.L_x_53287:
        /* <DEDUP_REMOVED lines=9> */
.L_x_53291:
[----:B------:R-:W-:Y:S02]  /*73020*/  IMAD.MOV.U32 R31, RZ, RZ, R40 ;  /* 0x000000ffff1f7224 */ /* 0x000fe400078e0028 */
[----:B------:R-:W-:Y:S02]  /*73030*/  IMAD.MOV.U32 R37, RZ, RZ, R42 ;  /* 0x000000ffff257224 */ /* 0x000fe400078e002a */
[----:B------:R-:W-:Y:S02]  /*73040*/  IMAD.MOV.U32 R40, RZ, RZ, R6 ;  /* 0x000000ffff287224 */ /* 0x000fe400078e0006 */
[----:B------:R-:W-:Y:S02]  /*73050*/  IMAD.MOV.U32 R42, RZ, RZ, R10 ;  /* 0x000000ffff2a7224 */ /* 0x000fe400078e000a */
.L_x_53292:
[----:B------:R-:W-:Y:S05]  /*73060*/  BSYNC B1 ;  /* 0x0000000000017941 */ /* 0x000fea0003800000 */
.L_x_53290:
        /* <DEDUP_REMOVED lines=9> */
.L_x_53294:
[----:B------:R-:W-:Y:S02]  /*73100*/  IMAD.MOV.U32 R44, RZ, RZ, R31 ;  /* 0x000000ffff2c7224 */ /* 0x000fe400078e001f */
[----:B------:R-:W-:Y:S02]  /*73110*/  IMAD.MOV.U32 R46, RZ, RZ, R37 ;  /* 0x000000ffff2e7224 */ /* 0x000fe400078e0025 */
[----:B------:R-:W-:Y:S02]  /*73120*/  IMAD.MOV.U32 R31, RZ, RZ, R22 ;  /* 0x000000ffff1f7224 */ /* 0x000fe400078e0016 */
[----:B------:R-:W-:Y:S02]  /*73130*/  IMAD.MOV.U32 R37, RZ, RZ, R24 ;  /* 0x000000ffff257224 */ /* 0x000fe400078e0018 */
.L_x_53295:
[----:B------:R-:W-:Y:S05]  /*73140*/  BSYNC B1 ;  /* 0x0000000000017941 */ /* 0x000fea0003800000 */
.L_x_53293:
        /* <DEDUP_REMOVED lines=9> */
.L_x_53297:
[----:B------:R-:W-:Y:S02]  /*731e0*/  IMAD.MOV.U32 R22, RZ, RZ, R44 ;  /* 0x000000ffff167224 */ /* 0x000fe400078e002c */
[----:B------:R-:W-:Y:S02]  /*731f0*/  IMAD.MOV.U32 R24, RZ, RZ, R46 ;  /* 0x000000ffff187224 */ /* 0x000fe400078e002e */
[----:B------:R-:W-:Y:S02]  /*73200*/  IMAD.MOV.U32 R44, RZ, RZ, R7 ;  /* 0x000000ffff2c7224 */ /* 0x000fe400078e0007 */
[----:B------:R-:W-:Y:S02]  /*73210*/  IMAD.MOV.U32 R46, RZ, RZ, R9 ;  /* 0x000000ffff2e7224 */ /* 0x000fe400078e0009 */
.L_x_53298:
[----:B------:R-:W-:Y:S05]  /*73220*/  BSYNC B1 ;  /* 0x0000000000017941 */ /* 0x000fea0003800000 */
.L_x_53296:
        /* <DEDUP_REMOVED lines=9> */
.L_x_53300:
[----:B------:R-:W-:Y:S02]  /*732c0*/  IMAD.MOV.U32 R48, RZ, RZ, R22 ;  /* 0x000000ffff307224 */ /* 0x000fe400078e0016 */
[----:B------:R-:W-:Y:S02]  /*732d0*/  IMAD.MOV.U32 R50, RZ, RZ, R24 ;  /* 0x000000ffff327224 */ /* 0x000fe400078e0018 */
[----:B------:R-:W-:Y:S02]  /*732e0*/  IMAD.MOV.U32 R22, RZ, RZ, R29 ;  /* 0x000000ffff167224 */ /* 0x000fe400078e001d */
[----:B------:R-:W-:Y:S02]  /*732f0*/  IMAD.MOV.U32 R24, RZ, RZ, R41 ;  /* 0x000000ffff187224 */ /* 0x000fe400078e0029 */
.L_x_53301:
[----:B------:R-:W-:Y:S05]  /*73300*/  BSYNC B1 ;  /* 0x0000000000017941 */ /* 0x000fea0003800000 */
.L_x_53299:
        /* <DEDUP_REMOVED lines=16> */
.L_x_53303:
[----:B------:R-:W-:Y:S01]  /*73410*/  IMAD.MOV.U32 R18, RZ, RZ, R19 ;  /* 0x000000ffff127224 */ /* 0x000fe200078e0013 */
[----:B------:R-:W-:Y:S01]  /*73420*/  MOV R19, R4 ;  /* 0x0000000400137202 */ /* 0x000fe20000000f00 */
[----:B------:R-:W-:Y:S02]  /*73430*/  IMAD.MOV.U32 R70, RZ, RZ, R71 ;  /* 0x000000ffff467224 */ /* 0x000fe400078e0047 */
[----:B------:R-:W-:Y:S02]  /*73440*/  IMAD.MOV.U32 R71, RZ, RZ, R16 ;  /* 0x000000ffff477224 */ /* 0x000fe400078e0010 */
.L_x_53304:
[----:B------:R-:W-:Y:S05]  /*73450*/  BSYNC B1 ;  /* 0x0000000000017941 */ /* 0x000fea0003800000 */
.L_x_53302:
        /* <DEDUP_REMOVED lines=9> */
.L_x_53306:
[----:B------:R-:W-:Y:S01]  /*734f0*/  IMAD.MOV.U32 R17, RZ, RZ, R18 ;  /* 0x000000ffff117224 */ /* 0x000fe200078e0012 */
[----:B------:R-:W-:Y:S01]  /*73500*/  MOV R18, R27 ;  /* 0x0000001b00127202 */ /* 0x000fe20000000f00 */
[----:B------:R-:W-:Y:S02]  /*73510*/  IMAD.MOV.U32 R69, RZ, RZ, R70 ;  /* 0x000000ffff457224 */ /* 0x000fe400078e0046 */
[----:B------:R-:W-:Y:S02]  /*73520*/  IMAD.MOV.U32 R70, RZ, RZ, R43 ;  /* 0x000000ffff467224 */ /* 0x000fe400078e002b */
.L_x_53307:
[----:B------:R-:W-:Y:S05]  /*73530*/  BSYNC B1 ;  /* 0x0000000000017941 */ /* 0x000fea0003800000 */
.L_x_53305:
        /* <DEDUP_REMOVED lines=9> */
.L_x_53309:
[----:B------:R-:W-:Y:S01]  /*735d0*/  IMAD.MOV.U32 R16, RZ, RZ, R17 ;  /* 0x000000ffff107224 */ /* 0x000fe200078e0011 */
[----:B------:R-:W-:Y:S01]  /*735e0*/  MOV R17, R23 ;  /* 0x0000001700117202 */ /* 0x000fe20000000f00 */
[----:B------:R-:W-:Y:S02]  /*735f0*/  IMAD.MOV.U32 R68, RZ, RZ, R69 ;  /* 0x000000ffff447224 */ /* 0x000fe400078e0045 */
[----:B------:R-:W-:Y:S02]  /*73600*/  IMAD.MOV.U32 R69, RZ, RZ, R28 ;  /* 0x000000ffff457224 */ /* 0x000fe400078e001c */
.L_x_53310:
[----:B------:R-:W-:Y:S05]  /*73610*/  BSYNC B1 ;  /* 0x0000000000017941 */ /* 0x000fea0003800000 */
.L_x_53308:
        /* <DEDUP_REMOVED lines=9> */
.L_x_53312:
[----:B------:R-:W-:Y:S01]  /*736b0*/  IMAD.MOV.U32 R15, RZ, RZ, R16 ;  /* 0x000000ffff0f7224 */ /* 0x000fe200078e0010 */
[----:B------:R-:W-:Y:S01]  /*736c0*/  MOV R16, R25 ;  /* 0x0000001900107202 */ /* 0x000fe20000000f00 */
[----:B------:R-:W-:Y:S02]  /*736d0*/  IMAD.MOV.U32 R67, RZ, RZ, R68 ;  /* 0x000000ffff437224 */ /* 0x000fe400078e0044 */
[----:B------:R-:W-:Y:S02]  /*736e0*/  IMAD.MOV.U32 R68, RZ, RZ, R39 ;  /* 0x000000ffff447224 */ /* 0x000fe400078e0027 */
.L_x_53313:
[----:B------:R-:W-:Y:S05]  /*736f0*/  BSYNC B1 ;  /* 0x0000000000017941 */ /* 0x000fea0003800000 */
.L_x_53311:
        /* <DEDUP_REMOVED lines=9> */
.L_x_53315:
[----:B------:R-:W-:Y:S01]  /*73790*/  IMAD.MOV.U32 R14, RZ, RZ, R15 ;  /* 0x000000ffff0e7224 */ /* 0x000fe200078e000f */
[----:B------:R-:W-:Y:S01]  /*737a0*/  MOV R15, R8 ;  /* 0x00000008000f7202 */ /* 0x000fe20000000f00 */
[----:B------:R-:W-:Y:S02]  /*737b0*/  IMAD.MOV.U32 R66, RZ, RZ, R67 ;  /* 0x000000ffff427224 */ /* 0x000fe400078e0043 */
[----:B------:R-:W-:Y:S02]  /*737c0*/  IMAD.MOV.U32 R67, RZ, RZ, R26 ;  /* 0x000000ffff437224 */ /* 0x000fe400078e001a */
.L_x_53316:
[----:B------:R-:W-:Y:S05]  /*737d0*/  BSYNC B1 ;  /* 0x0000000000017941 */ /* 0x000fea0003800000 */
.L_x_53314:
        /* <DEDUP_REMOVED lines=9> */
.L_x_53318:
[----:B------:R-:W-:Y:S01]  /*73870*/  IMAD.MOV.U32 R13, RZ, RZ, R14 ;  /* 0x000000ffff0d7224 */ /* 0x000fe200078e000e */
[----:B------:R-:W-:Y:S01]  /*73880*/  MOV R14, R45 ;  /* 0x0000002d000e7202 */ /* 0x000fe20000000f00 */
[----:B------:R-:W-:Y:S02]  /*73890*/  IMAD.MOV.U32 R65, RZ, RZ, R66 ;  /* 0x000000ffff417224 */ /* 0x000fe400078e0042 */
[----:B------:R-:W-:Y:S02]  /*738a0*/  IMAD.MOV.U32 R66, RZ, RZ, R30 ;  /* 0x000000ffff427224 */ /* 0x000fe400078e001e */
.L_x_53319:
[----:B------:R-:W-:Y:S05]  /*738b0*/  BSYNC B1 ;  /* 0x0000000000017941 */ /* 0x000fea0003800000 */
.L_x_53317:
        /* <DEDUP_REMOVED lines=9> */
.L_x_53321:
[----:B------:R-:W-:Y:S01]  /*73950*/  IMAD.MOV.U32 R12, RZ, RZ, R13 ;  /* 0x000000ffff0c7224 */ /* 0x000fe200078e000d */
[----:B------:R-:W-:Y:S01]  /*73960*/  MOV R13, R32 ;  /* 0x00000020000d7202 */ /* 0x000fe20000000f00 */
[----:B------:R-:W-:Y:S02]  /*73970*/  IMAD.MOV.U32 R64, RZ, RZ, R65 ;  /* 0x000000ffff407224 */ /* 0x000fe400078e0041 */
[----:B------:R-:W-:Y:S02]  /*73980*/  IMAD.MOV.U32 R65, RZ, RZ, R33 ;  /* 0x000000ffff417224 */ /* 0x000fe400078e0021 */
.L_x_53322:
[----:B------:R-:W-:Y:S05]  /*73990*/  BSYNC B1 ;  /* 0x0000000000017941 */ /* 0x000fea0003800000 */
.L_x_53320:
        /* <DEDUP_REMOVED lines=9> */
.L_x_53324:
[----:B------:R-:W-:Y:S01]  /*73a30*/  IMAD.MOV.U32 R11, RZ, RZ, R12 ;  /* 0x000000ffff0b7224 */ /* 0x000fe200078e000c */
[----:B------:R-:W-:Y:S01]  /*73a40*/  MOV R12, R35 ;  /* 0x00000023000c7202 */ /* 0x000fe20000000f00 */
[----:B------:R-:W-:Y:S02]  /*73a50*/  IMAD.MOV.U32 R63, RZ, RZ, R64 ;  /* 0x000000ffff3f7224 */ /* 0x000fe400078e0040 */
[----:B------:R-:W-:Y:S02]  /*73a60*/  IMAD.MOV.U32 R64, RZ, RZ, R47 ;  /* 0x000000ffff407224 */ /* 0x000fe400078e002f */
.L_x_53325:
[----:B------:R-:W-:Y:S05]  /*73a70*/  BSYNC B1 ;  /* 0x0000000000017941 */ /* 0x000fea0003800000 */
.L_x_53323:
        /* <DEDUP_REMOVED lines=9> */
.L_x_53327:
[----:B------:R-:W-:Y:S01]  /*73b10*/  IMAD.MOV.U32 R10, RZ, RZ, R11 ;  /* 0x000000ffff0a7224 */ /* 0x000fe200078e000b */
[----:B------:R-:W-:Y:S01]  /*73b20*/  MOV R11, R34 ;  /* 0x00000022000b7202 */ /* 0x000fe20000000f00 */
[----:B------:R-:W-:Y:S02]  /*73b30*/  IMAD.MOV.U32 R62, RZ, RZ, R63 ;  /* 0x000000ffff3e7224 */ /* 0x000fe400078e003f */
[----:B------:R-:W-:Y:S02]  /*73b40*/  IMAD.MOV.U32 R63, RZ, RZ, R36 ;  /* 0x000000ffff3f7224 */ /* 0x000fe400078e0024 */
.L_x_53328:
[----:B------:R-:W-:Y:S05]  /*73b50*/  BSYNC B1 ;  /* 0x0000000000017941 */ /* 0x000fea0003800000 */
.L_x_53326:
        /* <DEDUP_REMOVED lines=9> */
.L_x_53330:
[----:B------:R-:W-:Y:S01]  /*73bf0*/  IMAD.MOV.U32 R9, RZ, RZ, R10 ;  /* 0x000000ffff097224 */ /* 0x000fe200078e000a */
[----:B------:R-:W-:Y:S01]  /*73c00*/  MOV R10, R20 ;  /* 0x00000014000a7202 */ /* 0x000fe20000000f00 */
[----:B------:R-:W-:Y:S02]  /*73c10*/  IMAD.MOV.U32 R61, RZ, RZ, R62 ;  /* 0x000000ffff3d7224 */ /* 0x000fe400078e003e */
[----:B------:R-:W-:Y:S02]  /*73c20*/  IMAD.MOV.U32 R62, RZ, RZ, R38 ;  /* 0x000000ffff3e7224 */ /* 0x000fe400078e0026 */
.L_x_53331:
[----:B------:R-:W-:Y:S05]  /*73c30*/  BSYNC B1 ;  /* 0x0000000000017941 */ /* 0x000fea0003800000 */
.L_x_53329:
        /* <DEDUP_REMOVED lines=9> */
.L_x_53333:
[----:B------:R-:W-:Y:S01]  /*73cd0*/  IMAD.MOV.U32 R8, RZ, RZ, R9 ;  /* 0x000000ffff087224 */ /* 0x000fe200078e0009 */
[----:B------:R-:W-:Y:S01]  /*73ce0*/  MOV R9, R40 ;  /* 0x0000002800097202 */ /* 0x000fe20000000f00 */
[----:B------:R-:W-:Y:S02]  /*73cf0*/  IMAD.MOV.U32 R60, RZ, RZ, R61 ;  /* 0x000000ffff3c7224 */ /* 0x000fe400078e003d */
[----:B------:R-:W-:Y:S02]  /*73d00*/  IMAD.MOV.U32 R61, RZ, RZ, R42 ;  /* 0x000000ffff3d7224 */ /* 0x000fe400078e002a */
.L_x_53334:
[----:B------:R-:W-:Y:S05]  /*73d10*/  BSYNC B1 ;  /* 0x0000000000017941 */ /* 0x000fea0003800000 */
.L_x_53332:
        /* <DEDUP_REMOVED lines=9> */
.L_x_53336:
[----:B------:R-:W-:Y:S01]  /*73db0*/  IMAD.MOV.U32 R7, RZ, RZ, R8 ;  /* 0x000000ffff077224 */ /* 0x000fe200078e0008 */
[----:B------:R-:W-:Y:S01]  /*73dc0*/  MOV R8, R31 ;  /* 0x0000001f00087202 */ /* 0x000fe20000000f00 */
[----:B------:R-:W-:Y:S02]  /*73dd0*/  IMAD.MOV.U32 R59, RZ, RZ, R60 ;  /* 0x000000ffff3b7224 */ /* 0x000fe400078e003c */
[----:B------:R-:W-:Y:S02]  /*73de0*/  IMAD.MOV.U32 R60, RZ, RZ, R37 ;  /* 0x000000ffff3c7224 */ /* 0x000fe400078e0025 */
.L_x_53337:
[----:B------:R-:W-:Y:S05]  /*73df0*/  BSYNC B1 ;  /* 0x0000000000017941 */ /* 0x000fea0003800000 */
.L_x_53335:
        /* <DEDUP_REMOVED lines=9> */
.L_x_53339:
[----:B------:R-:W-:Y:S01]  /*73e90*/  IMAD.MOV.U32 R6, RZ, RZ, R7 ;  /* 0x000000ffff067224 */ /* 0x000fe200078e0007 */
[----:B------:R-:W-:Y:S01]  /*73ea0*/  MOV R7, R44 ;  /* 0x0000002c00077202 */ /* 0x000fe20000000f00 */
[----:B------:R-:W-:Y:S02]  /*73eb0*/  IMAD.MOV.U32 R58, RZ, RZ, R59 ;  /* 0x000000ffff3a7224 */ /* 0x000fe400078e003b */
[----:B------:R-:W-:Y:S02]  /*73ec0*/  IMAD.MOV.U32 R59, RZ, RZ, R46 ;  /* 0x000000ffff3b7224 */ /* 0x000fe400078e002e */
.L_x_53340:
[----:B------:R-:W-:Y:S05]  /*73ed0*/  BSYNC B1 ;  /* 0x0000000000017941 */ /* 0x000fea0003800000 */
.L_x_53338:
        /* <DEDUP_REMOVED lines=9> */
.L_x_53342:
[----:B------:R-:W-:Y:S01]  /*73f70*/  IMAD.MOV.U32 R5, RZ, RZ, R6 ;  /* 0x000000ffff057224 */ /* 0x000fe200078e0006 */
[----:B------:R-:W-:Y:S01]  /*73f80*/  MOV R6, R22 ;  /* 0x0000001600067202 */ /* 0x000fe20000000f00 */
[----:B------:R-:W-:Y:S02]  /*73f90*/  IMAD.MOV.U32 R57, RZ, RZ, R58 ;  /* 0x000000ffff397224 */ /* 0x000fe400078e003a */
[----:B------:R-:W-:Y:S02]  /*73fa0*/  IMAD.MOV.U32 R58, RZ, RZ, R24 ;  /* 0x000000ffff3a7224 */ /* 0x000fe400078e0018 */
.L_x_53343:
[----:B------:R-:W-:Y:S05]  /*73fb0*/  BSYNC B1 ;  /* 0x0000000000017941 */ /* 0x000fea0003800000 */
.L_x_53341:
        /* <DEDUP_REMOVED lines=9> */
.L_x_53345:
[----:B------:R-:W-:Y:S01]  /*74050*/  IMAD.MOV.U32 R4, RZ, RZ, R5 ;  /* 0x000000ffff047224 */ /* 0x000fe200078e0005 */
[----:B------:R-:W-:Y:S01]  /*74060*/  MOV R5, R48 ;  /* 0x0000003000057202 */ /* 0x000fe20000000f00 */
[----:B------:R-:W-:Y:S02]  /*74070*/  IMAD.MOV.U32 R56, RZ, RZ, R57 ;  /* 0x000000ffff387224 */ /* 0x000fe400078e0039 */
[----:B------:R-:W-:Y:S02]  /*74080*/  IMAD.MOV.U32 R57, RZ, RZ, R50 ;  /* 0x000000ffff397224 */ /* 0x000fe400078e0032 */
.L_x_53346:
[----:B------:R-:W-:Y:S05]  /*74090*/  BSYNC B1 ;  /* 0x0000000000017941 */ /* 0x000fea0003800000 */
.L_x_53344:
[----:B------:R-:W-:Y:S02]  /*740a0*/  FADD.FTZ R2, R21, R2 ;  /* 0x0000000215027221 */ /* 0x000fe40000010000 */
.L_x_51186:
[----:B------:R-:W-:Y:S05]  /*740b0*/  BSYNC B0 ;  /* 0x0000000000007941 */ /* 0x000fea0003800000 */
.L_x_51185:
[----:B------:R-:W-:Y:S05]  /*740c0*/  @P2 EXIT ;  /* 0x000000000000294d */ /* 0x000fea0003800000 */
[----:B0-----:R-:W-:Y:S01]  /*740d0*/  IMAD.MOV.U32 R28, RZ, RZ, c[0x0][0x180] ;  /* 0x00006000ff1c7624 */ /* 0x001fe200078e00ff */
[----:B--2---:R-:W0:Y:S01]  /*740e0*/  MUFU.LG2 R2, R2 ;  /* 0x0000000200027308 */ /* 0x004e220000000c00 */
[----:B------:R-:W-:Y:S02]  /*740f0*/  IMAD R20, R0, c[0x0][0x180], RZ ;  /* 0x0000600000147a24 */ /* 0x000fe400078e02ff */
[----:B------:R-:W-:Y:S01]  /*74100*/  IMAD.MOV.U32 R25, RZ, RZ, 0x4 ;  /* 0x00000004ff197424 */ /* 0x000fe200078e00ff */
[----:B------:R-:W-:Y:S01]  /*74110*/  ISETP.GE.AND P6, PT, R28, 0x1, PT ;  /* 0x000000011c00780c */ /* 0x000fe20003fc6270 */
[----:B------:R-:W-:Y:S01]  /*74120*/  IMAD.SHL.U32 R24, R20, 0x2, RZ ;  /* 0x0000000214187824 */ /* 0x000fe200078e00ff */
[----:B------:R-:W-:-:S02]  /*74130*/  ISETP.GE.AND P2, PT, R28, 0x2, PT ;  /* 0x000000021c00780c */ /* 0x000fc40003f46270 */
[----:B------:R-:W-:Y:S01]  /*74140*/  ISETP.GE.AND P0, PT, R28, 0x3, PT ;  /* 0x000000031c00780c */ /* 0x000fe20003f06270 */
[-C--:B------:R-:W-:Y:S01]  /*74150*/  IMAD.WIDE R22, R24, R25.reuse, c[0x0][0x170] ;  /* 0x00005c0018167625 */ /* 0x080fe200078e0219 */
[----:B------:R-:W-:Y:S02]  /*74160*/  P2R R20, PR, RZ, 0x4 ;  /* 0x00000004ff147803 */ /* 0x000fe40000000000 */
[----:B------:R-:W-:Y:S01]  /*74170*/  ISETP.GE.AND P1, PT, R28, 0x4, PT ;  /* 0x000000041c00780c */ /* 0x000fe20003f26270 */
[-C--:B------:R-:W-:Y:S01]  /*74180*/  IMAD.WIDE R20, R0, R25.reuse, c[0x0][0x168] ;  /* 0x00005a0000147625 */ /* 0x080fe200078e0219 */
[C---:B------:R-:W-:Y:S02]  /*74190*/  ISETP.GE.AND P2, PT, R28.reuse, 0x5, PT ;  /* 0x000000051c00780c */ /* 0x040fe40003f46270 */
[----:B------:R-:W-:Y:S01]  /*741a0*/  ISETP.GE.AND P3, PT, R28, 0x6, PT ;  /* 0x000000061c00780c */ /* 0x000fe20003f66270 */
[----:B------:R-:W-:Y:S01]  /*741b0*/  IMAD.WIDE R24, R24, R25, c[0x0][0x178] ;  /* 0x00005e0018187625 */ /* 0x000fe200078e0219 */
[----:B------:R-:W-:-:S02]  /*741c0*/  ISETP.GE.AND P4, PT, R28, 0x7, PT ;  /* 0x000000071c00780c */ /* 0x000fc40003f86270 */
[----:B------:R-:W-:Y:S01]  /*741d0*/  ISETP.GE.AND P5, PT, R28, 0x8, PT ;  /* 0x000000081c00780c */ /* 0x000fe20003fa6270 */
[----:B------:R-:W-:Y:S05]  /*741e0*/  @!P6 BRA `(.L_x_53347) ;  /* 0x000000c00000e947 */ /* 0x000fea0003800000 */
[----:B0-----:R-:W2:Y:S04]  /*741f0*/  LDG.E.CONSTANT R0, [R20.64] ;  /* 0x0000000414007981 */ /* 0x001ea8000c1e9900 */
        /* <DEDUP_REMOVED lines=11> */
.L_x_53347:
[----:B0-----:R-:W-:-:S13]  /*742b0*/  ISETP.GE.AND P6, PT, R28, 0x2, PT ;  /* 0x000000021c00780c */ /* 0x001fda0003fc6270 */
        /* <DEDUP_REMOVED lines=13> */
.L_x_53348:
        /* <DEDUP_REMOVED lines=13> */
.L_x_53349:
        /* <DEDUP_REMOVED lines=13> */
.L_x_53350:
        /* <DEDUP_REMOVED lines=13> */
.L_x_53351:
        /* <DEDUP_REMOVED lines=13> */
.L_x_53352:
        /* <DEDUP_REMOVED lines=13> */
.L_x_53353:
[----:B------:R-:W-:Y:S05]  /*747a0*/  @!P5 BRA `(.L_x_53354) ;  /* 0x000000600000d947 */ /* 0x000fea0003800000 */
[----:B------:R-:W2:Y:S01]  /*747b0*/  LDG.E.CONSTANT R0, [R20.64] ;  /* 0x0000000414007981 */ /* 0x000ea2000c1e9900 */
[----:B0-----:R-:W-:-:S03]  /*747c0*/  FADD.FTZ R5, R70, -R3 ;  /* 0x8000000346057221 */ /* 0x001fc60000010000 */
[----:B------:R0:W-:Y:S01]  /*747d0*/  STG.E [R22.64+0x38], R18 ;  /* 0x0000381216007986 */ /* 0x0001e2000c101904 */
[----:B------:R-:W-:-:S04]  /*747e0*/  FFMA.FTZ R5, R2, -0.69314718246459960938, R5 ;  /* 0xbf31721802057823 */ /* 0x000fc80000010005 */
[----:B--2---:R-:W-:-:S05]  /*747f0*/  FADD.FTZ R5, R0, R5 ;  /* 0x0000000500057221 */ /* 0x004fca0000010000 */
[----:B------:R0:W-:Y:S02]  /*74800*/  STG.E [R24.64+0x38], R5 ;  /* 0x0000380518007986 */ /* 0x0001e4000c101904 */
.L_x_53354:
        /* <DEDUP_REMOVED lines=8> */
.L_x_53355:
        /* <DEDUP_REMOVED lines=15> */
.L_x_74502:


//--------------------- .text._ZN17fastertransformer38beam_online_softmax_topk_stage2_kernelIfLi16ELi64EEEvPKfS2_PiPT_ii --------------------------
	.section	.text._ZN17fastertransformer38beam_online_softmax_topk_stage2_kernelIfLi16ELi64EEEvPKfS2_PiPT_ii,"ax",@progbits
	.sectioninfo	@"SHI_REGISTERS=72"
	.align	128
        .global         _ZN17fastertransformer38beam_online_softmax_topk_stage2_kernelIfLi16ELi64EEEvPKfS2_PiPT_ii
        .type           _ZN17fastertransformer38beam_online_softmax_topk_stage2_kernelIfLi16ELi64EEEvPKfS2_PiPT_ii,@function
        .size           _ZN17fastertransformer38beam_online_softmax_topk_stage2_kernelIfLi16ELi64EEEvPKfS2_PiPT_ii,(.L_x_74503 - _ZN17fastertransformer38beam_online_softmax_topk_stage2_kernelIfLi16ELi64EEEvPKfS2_PiPT_ii)
        .other          _ZN17fastertransformer38beam_online_softmax_topk_stage2_kernelIfLi16ELi64EEEvPKfS2_PiPT_ii,@"STO_CUDA_ENTRY STV_DEFAULT"
_ZN17fastertransformer38beam_online_softmax_topk_stage2_kernelIfLi16ELi64EEEvPKfS2_PiPT_ii:
.text._ZN17fastertransformer38beam_online_softmax_topk_stage2_kernelIfLi16ELi64EEEvPKfS2_PiPT_ii:
[----:B------:R-:W-:Y:S02]  /*0000*/  IMAD.MOV.U32 R1, RZ, RZ, c[0x0][0x28] ;  /* 0x00000a00ff017624 */ /* 0x000fe400078e00ff */
[----:B------:R-:W0:Y:S01]  /*0010*/  S2R R41, SR_TID.X ;  /* 0x0000000000297919 */ /* 0x000e220000002100 */
[----:B------:R-:W-:Y:S01]  /*0020*/  IMAD.MOV.U32 R34, RZ, RZ, c[0x0][0x184] ;  /* 0x00006100ff227624 */ /* 0x000fe200078e00ff */
[----:B------:R-:W-:Y:S01]  /*0030*/  ULDC.64 UR4, c[0x0][0x118] ;  /* 0x0000460000047ab9 */ /* 0x000fe20000000a00 */
[----:B------:R-:W-:Y:S01]  /*0040*/  BSSY B0, `(.L_x_53356) ;  /* 0x000009b000007945 */ /* 0x000fe20003800000 */
[----:B------:R-:W1:Y:S01]  /*0050*/  S2R R32, SR_CTAID.X ;  /* 0x0000000000207919 */ /* 0x000e620000002500 */
[----:B------:R-:W-:Y:S01]  /*0060*/  IMAD R34, R34, 0x22, RZ ;  /* 0x0000002222227824 */ /* 0x000fe200078e02ff */
[----:B------:R-:W-:Y:S01]  /*0070*/  IADD3 R1, R1, -0x10, RZ ;  /* 0xfffffff001017810 */ /* 0x000fe20007ffe0ff */
        /* <DEDUP_REMOVED lines=14> */
[----:B0-----:R-:W-:Y:S01]  /*0160*/  ISETP.GE.AND P0, PT, R41, R34, PT ;  /* 0x000000222900720c */ /* 0x001fe20003f06270 */
        /* <DEDUP_REMOVED lines=19> */
[----:B-1----:R-:W-:Y:S01]  /*02a0*/  LOP3.LUT R33, RZ, R41, RZ, 0x33, !PT ;  /* 0x00000029ff217212 */ /* 0x002fe200078e33ff */
[----:B------:R-:W-:Y:S01]  /*02b0*/  IMAD R32, R32, c[0x0][0x184], RZ ;  /* 0x0000610020207a24 */ /* 0x000fe200078e02ff */
[----:B------:R-:W-:Y:S03]  /*02c0*/  BSSY B1, `(.L_x_53358) ;  /* 0x0000019000017945 */ /* 0x000fe60003800000 */
[----:B------:R-:W-:-:S02]  /*02d0*/  IMAD.IADD R33, R34, 0x1, R33 ;  /* 0x0000000122217824 */ /* 0x000fc400078e0221 */
[----:B------:R-:W-:-:S03]  /*02e0*/  IMAD R36, R32, 0x22, RZ ;  /* 0x0000002220247824 */ /* 0x000fc600078e02ff */
[C---:B------:R-:W-:Y:S02]  /*02f0*/  LEA.HI R35, R33.reuse, 0x1, RZ, 0x1a ;  /* 0x0000000121237811 */ /* 0x040fe400078fd0ff */
[----:B------:R-:W-:Y:S02]  /*0300*/  ISETP.GE.U32.AND P1, PT, R33, 0xc0, PT ;  /* 0x000000c02100780c */ /* 0x000fe40003f26070 */
[----:B------:R-:W-:Y:S02]  /*0310*/  LOP3.LUT P0, R37, R35, 0x3, RZ, 0xc0, !PT ;  /* 0x0000000323257812 */ /* 0x000fe4000780c0ff */
[----:B------:R-:W-:Y:S02]  /*0320*/  MOV R35, R41 ;  /* 0x0000002900237202 */ /* 0x000fe40000000f00 */
[----:B------:R-:W-:-:S09]  /*0330*/  SHF.R.S32.HI R42, RZ, 0x1f, R36 ;  /* 0x0000001fff2a7819 */ /* 0x000fd20000011424 */
[----:B------:R-:W-:Y:S05]  /*0340*/  @!P0 BRA `(.L_x_53359) ;  /* 0x0000010000008947 */ /* 0x000fea0003800000 */
[----:B------:R-:W-:Y:S01]  /*0350*/  IADD3 R39, P0, R36, R41, RZ ;  /* 0x0000002924277210 */ /* 0x000fe20007f1e0ff */
[----:B------:R-:W-:Y:S01]  /*0360*/  IMAD.MOV.U32 R35, RZ, RZ, R41 ;  /* 0x000000ffff237224 */ /* 0x000fe200078e0029 */
[----:B------:R-:W-:Y:S02]  /*0370*/  LEA R38, R41, 0x1a0, 0x2 ;  /* 0x000001a029267811 */ /* 0x000fe400078e10ff */
[----:B------:R-:W-:Y:S02]  /*0380*/  LEA R32, P2, R39, c[0x0][0x160], 0x2 ;  /* 0x0000580027207a11 */ /* 0x000fe400078410ff */
[----:B------:R-:W-:-:S04]  /*0390*/  LEA.HI.X.SX32 R44, R41, R42, 0x1, P0 ;  /* 0x0000002a292c7211 */ /* 0x000fc800000f0eff */
[----:B------:R-:W-:-:S05]  /*03a0*/  LEA.HI.X R39, R39, c[0x0][0x164], R44, 0x2, P2 ;  /* 0x0000590027277a11 */ /* 0x000fca00010f142c */
.L_x_53360:
        /* <DEDUP_REMOVED lines=10> */
.L_x_53359:
[----:B------:R-:W-:Y:S05]  /*0450*/  BSYNC B1 ;  /* 0x0000000000017941 */ /* 0x000fea0003800000 */
.L_x_53358:
        /* <DEDUP_REMOVED lines=14> */
.L_x_53363:
        /* <DEDUP_REMOVED lines=38> */
.L_x_53362:
[----:B------:R-:W-:Y:S05]  /*07a0*/  BSYNC B1 ;  /* 0x0000000000017941 */ /* 0x000fea0003800000 */
.L_x_53361:
        /* <DEDUP_REMOVED lines=25> */
.L_x_53365:
[----:B------:R-:W-:Y:S05]  /*0940*/  BSYNC B1 ;  /* 0x0000000000017941 */ /* 0x000fea0003800000 */
.L_x_53364:
        /* <DEDUP_REMOVED lines=10> */
.L_x_53357:
[----:B-1----:R-:W-:Y:S05]  /*09f0*/  BSYNC B0 ;  /* 0x0000000000007941 */ /* 0x002fea0003800000 */
.L_x_53356:
[----:B------:R-:W1:Y:S01]  /*0a00*/  S2R R32, SR_TID.X ;  /* 0x0000000000207919 */ /* 0x000e620000002100 */
[----:B------:R-:W-:Y:S01]  /*0a10*/  BSSY B0, `(.L_x_53366) ;  /* 0x00005a2000007945 */ /* 0x000fe20003800000 */
[----:B------:R-:W-:Y:S01]  /*0a20*/  IMAD.MOV.U32 R64, RZ, RZ, -0x1 ;  /* 0xffffffffff407424 */ /* 0x000fe200078e00ff */
[----:B------:R-:W-:Y:S01]  /*0a30*/  MOV R60, 0xffffffff ;  /* 0xffffffff003c7802 */ /* 0x000fe20000000f00 */
[----:B------:R-:W-:Y:S01]  /*0a40*/  BAR.SYNC.DEFER_BLOCKING 0x0 ;  /* 0x0000000000007b1d */ /* 0x000fe20000010000 */
[----:B------:R-:W-:Y:S01]  /*0a50*/  IMAD.MOV.U32 R66, RZ, RZ, RZ ;  /* 0x000000ffff427224 */ /* 0x000fe200078e00ff */
        /* <DEDUP_REMOVED lines=11> */
[----:B------:R-:W-:Y:S01]  /*0b10*/  IMAD.MOV.U32 R52, RZ, RZ, -0x1 ;  /* 0xffffffffff347424 */ /* 0x000fe200078e00ff */
[----:B-1----:R-:W-:Y:S01]  /*0b20*/  ISETP.GE.U32.AND P0, PT, R32, c[0x0][0x184], PT ;  /* 0x0000610020007a0c */ /* 0x002fe20003f06070 */
        /* <DEDUP_REMOVED lines=14> */
[----:B0-----:R-:W-:-:S02]  /*0c10*/  IMAD.MOV.U32 R39, RZ, RZ, -0x800001 ;  /* 0xff7fffffff277424 */ /* 0x001fc400078e00ff */
[----:B------:R-:W-:Y:S02]  /*0c20*/  IMAD.MOV.U32 R36, RZ, RZ, -0x800001 ;  /* 0xff7fffffff247424 */ /* 0x000fe400078e00ff */
[----:B------:R-:W-:Y:S02]  /*0c30*/  IMAD.MOV.U32 R37, RZ, RZ, -0x800001 ;  /* 0xff7fffffff257424 */ /* 0x000fe400078e00ff */
[----:B------:R-:W-:Y:S02]  /*0c40*/  IMAD.MOV.U32 R34, RZ, RZ, -0x800001 ;  /* 0xff7fffffff227424 */ /* 0x000fe400078e00ff */
[----:B------:R-:W-:Y:S01]  /*0c50*/  IMAD.MOV.U32 R35, RZ, RZ, -0x800001 ;  /* 0xff7fffffff237424 */ /* 0x000fe200078e00ff */
[----:B------:R-:W-:Y:S05]  /*0c60*/  @P0 BRA `(.L_x_53367) ;  /* 0x000057c000000947 */ /* 0x000fea0003800000 */
[----:B------:R-:W-:-:S04]  /*0c70*/  MOV R32, c[0x0][0x180] ;  /* 0x0000600000207a02 */ /* 0x000fc80000000f00 */
        /* <DEDUP_REMOVED lines=21> */
.L_x_53372:
[----:B------:R-:W0:Y:S01]  /*0dd0*/  S2R R32, SR_TID.X ;  /* 0x0000000000207919 */ /* 0x000e220000002100 */
[----:B------:R-:W-:Y:S01]  /*0de0*/  IMAD.SHL.U32 R45, R41, 0x4, RZ ;  /* 0x00000004292d7824 */ /* 0x000fe200078e00ff */
[----:B------:R-:W-:-:S04]  /*0df0*/  IADD3 R42, R42, -0x10, RZ ;  /* 0xfffffff02a2a7810 */ /* 0x000fc80007ffe0ff */
[C---:B------:R-:W-:Y:S02]  /*0e00*/  ISETP.EQ.AND P1, PT, R45.reuse, 0x40, PT ;  /* 0x000000402d00780c */ /* 0x040fe40003f22270 */
[C---:B------:R-:W-:Y:S02]  /*0e10*/  ISETP.EQ.AND P3, PT, R45.reuse, 0x78, PT ;  /* 0x000000782d00780c */ /* 0x040fe40003f62270 */
[C---:B------:R-:W-:Y:S02]  /*0e20*/  ISETP.EQ.AND P6, PT, R45.reuse, RZ, PT ;  /* 0x000000ff2d00720c */ /* 0x040fe40003fc2270 */
[C---:B------:R-:W-:Y:S02]  /*0e30*/  ISETP.EQ.AND P0, PT, R45.reuse, 0x38, PT ;  /* 0x000000382d00780c */ /* 0x040fe40003f02270 */
[C---:B------:R-:W-:Y:S02]  /*0e40*/  ISETP.EQ.AND P2, PT, R45.reuse, 0x48, PT ;  /* 0x000000482d00780c */ /* 0x040fe40003f42270 */
[----:B------:R-:W-:-:S02]  /*0e50*/  ISETP.EQ.AND P5, PT, R45, 0x8, PT ;  /* 0x000000082d00780c */ /* 0x000fc40003fa2270 */
[----:B------:R-:W-:Y:S02]  /*0e60*/  ISETP.EQ.AND P4, PT, R45, 0x60, PT ;  /* 0x000000602d00780c */ /* 0x000fe40003f82270 */
[----:B------:R-:W-:Y:S01]  /*0e70*/  P2R R48, PR, RZ, 0x20 ;  /* 0x00000020ff307803 */ /* 0x000fe20000000000 */
[----:B0-----:R-:W-:Y:S01]  /*0e80*/  IMAD R44, R32, 0x22, R41 ;  /* 0x00000022202c7824 */ /* 0x001fe200078e0229 */
[----:B------:R-:W-:-:S04]  /*0e90*/  P2R R32, PR, RZ, 0x40 ;  /* 0x00000040ff207803 */ /* 0x000fc80000000000 */
[----:B------:R-:W0:Y:S04]  /*0ea0*/  LDS.64 R34, [R44.X4+0x1a0] ;  /* 0x0001a0002c227984 */ /* 0x000e280000004a00 */
[----:B------:R-:W1:Y:S04]  /*0eb0*/  LDS.64 R36, [R44.X4+0x1e0] ;  /* 0x0001e0002c247984 */ /* 0x000e680000004a00 */
[----:B------:R-:W2:Y:S01]  /*0ec0*/  LDS.64 R38, [R44.X4+0x1a8] ;  /* 0x0001a8002c267984 */ /* 0x000ea20000004a00 */
[--C-:B0-----:R-:W-:Y:S01]  /*0ed0*/  @P1 IMAD.MOV.U32 R16, RZ, RZ, R34.reuse ;  /* 0x000000ffff101224 */ /* 0x101fe200078e0022 */
[-C--:B------:R-:W-:Y:S01]  /*0ee0*/  @P3 MOV R29, R34.reuse ;  /* 0x00000022001d3202 */ /* 0x080fe20000000f00 */
[--C-:B------:R-:W-:Y:S01]  /*0ef0*/  @P1 IMAD.MOV.U32 R0, RZ, RZ, R35.reuse ;  /* 0x000000ffff001224 */ /* 0x100fe200078e0023 */
[----:B------:R-:W-:Y:S01]  /*0f00*/  @P2 MOV R17, R34 ;  /* 0x0000002200112202 */ /* 0x000fe20000000f00 */
[----:B------:R-:W-:Y:S01]  /*0f10*/  @P3 IMAD.MOV.U32 R30, RZ, RZ, R35 ;  /* 0x000000ffff1e3224 */ /* 0x000fe200078e0023 */
[----:B-1----:R-:W-:Y:S01]  /*0f20*/  @P6 MOV R16, R36 ;  /* 0x0000002400106202 */ /* 0x002fe20000000f00 */
        /* <DEDUP_REMOVED lines=8> */
[----:B--2---:R-:W-:Y:S02]  /*0fb0*/  @P0 IMAD.MOV.U32 R16, RZ, RZ, R38 ;  /* 0x000000ffff100224 */ /* 0x004fe400078e0026 */
[----:B------:R-:W-:Y:S01]  /*0fc0*/  @P0 IMAD.MOV.U32 R0, RZ, RZ, R39 ;  /* 0x000000ffff000224 */ /* 0x000fe200078e0027 */
[----:B------:R-:W-:Y:S01]  /*0fd0*/  ISETP.EQ.AND P0, PT, R45, 0x10, PT ;  /* 0x000000102d00780c */ /* 0x000fe20003f02270 */
[--C-:B------:R-:W-:Y:S02]  /*0fe0*/  @P2 IMAD.MOV.U32 R18, RZ, RZ, R35.reuse ;  /* 0x000000ffff122224 */ /* 0x100fe400078e0023 */
[----:B------:R-:W-:Y:S01]  /*0ff0*/  @P3 IMAD.MOV.U32 R19, RZ, RZ, R34 ;  /* 0x000000ffff133224 */ /* 0x000fe200078e0022 */
[----:B------:R-:W-:Y:S01]  /*1000*/  P2R R47, PR, RZ, 0x1 ;  /* 0x00000001ff2f7803 */ /* 0x000fe20000000000 */
[----:B------:R-:W-:Y:S01]  /*1010*/  @P3 IMAD.MOV.U32 R20, RZ, RZ, R35 ;  /* 0x000000ffff143224 */ /* 0x000fe200078e0023 */
[----:B------:R-:W-:Y:S01]  /*1020*/  @P6 MOV R25, R34 ;  /* 0x0000002200196202 */ /* 0x000fe20000000f00 */
[----:B------:R-:W-:-:S02]  /*1030*/  @P5 IMAD.MOV.U32 R17, RZ, RZ, R36 ;  /* 0x000000ffff115224 */ /* 0x000fc400078e0024 */
[--C-:B------:R-:W-:Y:S02]  /*1040*/  @P5 IMAD.MOV.U32 R18, RZ, RZ, R37.reuse ;  /* 0x000000ffff125224 */ /* 0x100fe400078e0025 */
[--C-:B------:R-:W-:Y:S02]  /*1050*/  @P1 IMAD.MOV.U32 R17, RZ, RZ, R38.reuse ;  /* 0x000000ffff111224 */ /* 0x100fe400078e0026 */
[----:B------:R-:W-:Y:S01]  /*1060*/  @P0 MOV R19, R36 ;  /* 0x0000002400130202 */ /* 0x000fe20000000f00 */
[----:B------:R-:W-:Y:S01]  /*1070*/  @P0 IMAD.MOV.U32 R20, RZ, RZ, R37 ;  /* 0x000000ffff140224 */ /* 0x000fe200078e0025 */
[C---:B------:R-:W-:Y:S01]  /*1080*/  ISETP.EQ.AND P0, PT, R45.reuse, 0x70, PT ;  /* 0x000000702d00780c */ /* 0x040fe20003f02270 */
[--C-:B------:R-:W-:Y:S01]  /*1090*/  @P1 IMAD.MOV.U32 R18, RZ, RZ, R39.reuse ;  /* 0x000000ffff121224 */ /* 0x100fe200078e0027 */
[C---:B------:R-:W-:Y:S01]  /*10a0*/  ISETP.EQ.AND P1, PT, R45.reuse, 0x58, PT ;  /* 0x000000582d00780c */ /* 0x040fe20003f22270 */
[----:B------:R-:W-:Y:S02]  /*10b0*/  @P2 IMAD.MOV.U32 R19, RZ, RZ, R38 ;  /* 0x000000ffff132224 */ /* 0x000fe400078e0026 */
[----:B------:R-:W-:Y:S01]  /*10c0*/  @P2 IMAD.MOV.U32 R20, RZ, RZ, R39 ;  /* 0x000000ffff142224 */ /* 0x000fe200078e0027 */
[----:B------:R-:W-:Y:S01]  /*10d0*/  ISETP.EQ.AND P2, PT, R45, 0x18, PT ;  /* 0x000000182d00780c */ /* 0x000fe20003f42270 */
[----:B------:R-:W-:-:S02]  /*10e0*/  @P4 IMAD.MOV.U32 R24, RZ, RZ, R35 ;  /* 0x000000ffff184224 */ /* 0x000fc400078e0023 */
[--C-:B------:R-:W-:Y:S02]  /*10f0*/  @P6 IMAD.MOV.U32 R26, RZ, RZ, R35.reuse ;  /* 0x000000ffff1a6224 */ /* 0x100fe400078e0023 */
[----:B------:R-:W-:Y:S02]  /*1100*/  @P5 IMAD.MOV.U32 R15, RZ, RZ, R34 ;  /* 0x000000ffff0f5224 */ /* 0x000fe400078e0022 */
[-C--:B------:R-:W-:Y:S01]  /*1110*/  @P0 MOV R27, R34.reuse ;  /* 0x00000022001b0202 */ /* 0x080fe20000000f00 */
[--C-:B------:R-:W-:Y:S01]  /*1120*/  @P0 IMAD.MOV.U32 R28, RZ, RZ, R35.reuse ;  /* 0x000000ffff1c0224 */ /* 0x100fe200078e0023 */
[----:B------:R-:W-:Y:S01]  /*1130*/  @P1 MOV R21, R34 ;  /* 0x0000002200151202 */ /* 0x000fe20000000f00 */
[----:B------:R-:W-:Y:S01]  /*1140*/  @P1 IMAD.MOV.U32 R22, RZ, RZ, R35 ;  /* 0x000000ffff161224 */ /* 0x000fe200078e0023 */
[----:B------:R-:W-:Y:S01]  /*1150*/  @P0 MOV R29, R38 ;  /* 0x00000026001d0202 */ /* 0x000fe20000000f00 */
[----:B------:R-:W-:Y:S01]  /*1160*/  @P0 IMAD.MOV.U32 R30, RZ, RZ, R39 ;  /* 0x000000ffff1e0224 */ /* 0x000fe200078e0027 */
[----:B------:R-:W-:Y:S01]  /*1170*/  ISETP.EQ.AND P0, PT, R45, -0x40, PT ;  /* 0xffffffc02d00780c */ /* 0x000fe20003f02270 */
[----:B------:R-:W-:-:S02]  /*1180*/  @P2 IMAD.MOV.U32 R21, RZ, RZ, R36 ;  /* 0x000000ffff152224 */ /* 0x000fc400078e0024 */
[----:B------:R-:W-:Y:S02]  /*1190*/  @P2 IMAD.MOV.U32 R22, RZ, RZ, R37 ;  /* 0x000000ffff162224 */ /* 0x000fe400078e0025 */
[----:B------:R-:W-:Y:S02]  /*11a0*/  @P3 IMAD.MOV.U32 R21, RZ, RZ, R38 ;  /* 0x000000ffff153224 */ /* 0x000fe400078e0026 */
[----:B------:R-:W-:Y:S01]  /*11b0*/  @P3 IMAD.MOV.U32 R22, RZ, RZ, R39 ;  /* 0x000000ffff163224 */ /* 0x000fe200078e0027 */
[----:B------:R-:W-:Y:S01]  /*11c0*/  ISETP.EQ.AND P3, PT, R45, 0x20, PT ;  /* 0x000000202d00780c */ /* 0x000fe20003f62270 */
[--C-:B------:R-:W-:Y:S02]  /*11d0*/  @P5 IMAD.MOV.U32 R14, RZ, RZ, R35.reuse ;  /* 0x000000ffff0e5224 */ /* 0x100fe400078e0023 */
[----:B------:R-:W-:Y:S02]  /*11e0*/  @P2 IMAD.MOV.U32 R11, RZ, RZ, R34 ;  /* 0x000000ffff0b2224 */ /* 0x000fe400078e0022 */
[----:B------:R-:W-:-:S08]  /*11f0*/  @P2 IMAD.MOV.U32 R10, RZ, RZ, R35 ;  /* 0x000000ffff0a2224 */ /* 0x000fd000078e0023 */
[----:B------:R-:W-:Y:S02]  /*1200*/  @P3 IMAD.MOV.U32 R23, RZ, RZ, R36 ;  /* 0x000000ffff173224 */ /* 0x000fe400078e0024 */
        /* <DEDUP_REMOVED lines=13> */
[----:B------:R-:W-:Y:S02]  /*12e0*/  @P4 IMAD.MOV.U32 R27, RZ, RZ, R36 ;  /* 0x000000ffff1b4224 */ /* 0x000fe400078e0024 */
[----:B------:R-:W-:Y:S02]  /*12f0*/  @P4 IMAD.MOV.U32 R28, RZ, RZ, R37 ;  /* 0x000000ffff1c4224 */ /* 0x000fe400078e0025 */
[----:B------:R-:W-:Y:S02]  /*1300*/  @P6 IMAD.MOV.U32 R27, RZ, RZ, R38 ;  /* 0x000000ffff1b6224 */ /* 0x000fe400078e0026 */
[----:B------:R-:W-:Y:S01]  /*1310*/  @P6 IMAD.MOV.U32 R28, RZ, RZ, R39 ;  /* 0x000000ffff1c6224 */ /* 0x000fe200078e0027 */
[----:B------:R-:W-:Y:S01]  /*1320*/  ISETP.NE.AND P6, PT, R32, RZ, PT ;  /* 0x000000ff2000720c */ /* 0x000fe20003fc5270 */
[----:B------:R-:W-:Y:S01]  /*1330*/  @P4 IMAD.MOV.U32 R5, RZ, RZ, R34 ;  /* 0x000000ffff054224 */ /* 0x000fe200078e0022 */
[----:B------:R-:W0:Y:S01]  /*1340*/  LDS.64 R32, [R44.X4+0x1e8] ;  /* 0x0001e8002c207984 */ /* 0x000e220000004a00 */
[----:B------:R-:W-:Y:S01]  /*1350*/  @P4 IMAD.MOV.U32 R4, RZ, RZ, R35 ;  /* 0x000000ffff044224 */ /* 0x000fe200078e0023 */
[----:B------:R-:W-:-:S09]  /*1360*/  P2R R49, PR, RZ, 0x40 ;  /* 0x00000040ff317803 */ /* 0x000fd20000000000 */
[----:B------:R-:W-:Y:S02]  /*1370*/  @P6 IMAD.MOV.U32 R40, RZ, RZ, R34 ;  /* 0x000000ffff286224 */ /* 0x000fe400078e0022 */
[----:B------:R-:W-:Y:S02]  /*1380*/  @P6 IMAD.MOV.U32 R31, RZ, RZ, R35 ;  /* 0x000000ffff1f6224 */ /* 0x000fe400078e0023 */
[----:B------:R-:W-:Y:S02]  /*1390*/  @P0 IMAD.MOV.U32 R40, RZ, RZ, R36 ;  /* 0x000000ffff280224 */ /* 0x000fe400078e0024 */
[----:B------:R-:W-:Y:S01]  /*13a0*/  @P0 IMAD.MOV.U32 R31, RZ, RZ, R37 ;  /* 0x000000ffff1f0224 */ /* 0x000fe200078e0025 */
[----:B------:R-:W-:-:S13]  /*13b0*/  ISETP.EQ.AND P0, PT, R45, -0x8, PT ;  /* 0xfffffff82d00780c */ /* 0x000fda0003f02270 */
[----:B------:R-:W-:Y:S01]  /*13c0*/  @P0 MOV R40, R38 ;  /* 0x0000002600280202 */ /* 0x000fe20000000f00 */
[----:B------:R-:W-:Y:S01]  /*13d0*/  @P0 IMAD.MOV.U32 R31, RZ, RZ, R39 ;  /* 0x000000ffff1f0224 */ /* 0x000fe200078e0027 */
[----:B------:R-:W-:Y:S01]  /*13e0*/  ISETP.EQ.AND P0, PT, R45, -0x48, PT ;  /* 0xffffffb82d00780c */ /* 0x000fe20003f02270 */
[--C-:B0-----:R-:W-:Y:S01]  /*13f0*/  @P3 IMAD.MOV.U32 R25, RZ, RZ, R32.reuse ;  /* 0x000000ffff193224 */ /* 0x101fe200078e0020 */
[----:B------:R-:W-:Y:S01]  /*1400*/  @P4 MOV R29, R32 ;  /* 0x00000020001d4202 */ /* 0x000fe20000000f00 */
[----:B------:R-:W-:Y:S02]  /*1410*/  @P3 IMAD.MOV.U32 R26, RZ, RZ, R33 ;  /* 0x000000ffff1a3224 */ /* 0x000fe400078e0021 */
[----:B------:R-:W-:-:S08]  /*1420*/  @P1 IMAD.MOV.U32 R27, RZ, RZ, R32 ;  /* 0x000000ffff1b1224 */ /* 0x000fd000078e0020 */
[--C-:B------:R-:W-:Y:S02]  /*1430*/  @P0 IMAD.MOV.U32 R40, RZ, RZ, R32.reuse ;  /* 0x000000ffff280224 */ /* 0x100fe400078e0020 */
[--C-:B------:R-:W-:Y:S01]  /*1440*/  @P0 IMAD.MOV.U32 R31, RZ, RZ, R33.reuse ;  /* 0x000000ffff1f0224 */ /* 0x100fe200078e0021 */
[----:B------:R-:W-:Y:S01]  /*1450*/  ISETP.EQ.AND P0, PT, R45, -0x38, PT ;  /* 0xffffffc82d00780c */ /* 0x000fe20003f02270 */
[--C-:B------:R-:W-:Y:S02]  /*1460*/  @P1 IMAD.MOV.U32 R28, RZ, RZ, R33.reuse ;  /* 0x000000ffff1c1224 */ /* 0x100fe400078e0021 */
[----:B------:R-:W-:Y:S02]  /*1470*/  @P2 IMAD.MOV.U32 R23, RZ, RZ, R32 ;  /* 0x000000ffff172224 */ /* 0x000fe400078e0020 */
[--C-:B------:R-:W-:Y:S02]  /*1480*/  @P2 IMAD.MOV.U32 R24, RZ, RZ, R33.reuse ;  /* 0x000000ffff182224 */ /* 0x100fe400078e0021 */
[----:B------:R-:W-:-:S06]  /*1490*/  @P4 IMAD.MOV.U32 R30, RZ, RZ, R33 ;  /* 0x000000ffff1e4224 */ /* 0x000fcc00078e0021 */
[----:B------:R-:W-:Y:S01]  /*14a0*/  @P0 MOV R15, R36 ;  /* 0x00000024000f0202 */ /* 0x000fe20000000f00 */
[----:B------:R-:W-:Y:S01]  /*14b0*/  @P0 IMAD.MOV.U32 R14, RZ, RZ, R37 ;  /* 0x000000ffff0e0224 */ /* 0x000fe200078e0025 */
[----:B------:R-:W-:Y:S01]  /*14c0*/  ISETP.NE.AND P0, PT, R47, RZ, PT ;  /* 0x000000ff2f00720c */ /* 0x000fe20003f05270 */
[----:B------:R-:W-:Y:S02]  /*14d0*/  @P6 IMAD.MOV.U32 R15, RZ, RZ, R38 ;  /* 0x000000ffff0f6224 */ /* 0x000fe400078e0026 */
[----:B------:R-:W-:Y:S01]  /*14e0*/  @P6 IMAD.MOV.U32 R14, RZ, RZ, R39 ;  /* 0x000000ffff0e6224 */ /* 0x000fe200078e0027 */
[----:B------:R-:W-:Y:S02]  /*14f0*/  ISETP.EQ.AND P6, PT, R45, -0x40, PT ;  /* 0xffffffc02d00780c */ /* 0x000fe40003fc2270 */
[----:B------:R-:W-:-:S07]  /*1500*/  P2R R47, PR, RZ, 0x1 ;  /* 0x00000001ff2f7803 */ /* 0x000fce0000000000 */
[----:B------:R-:W-:Y:S01]  /*1510*/  @P0 MOV R13, R34 ;  /* 0x00000022000d0202 */ /* 0x000fe20000000f00 */
[----:B------:R-:W-:Y:S02]  /*1520*/  @P0 IMAD.MOV.U32 R12, RZ, RZ, R35 ;  /* 0x000000ffff0c0224 */ /* 0x000fe400078e0023 */
[----:B------:R-:W0:Y:S01]  /*1530*/  LDS.64 R34, [R44.X4+0x1b0] ;  /* 0x0001b0002c227984 */ /* 0x000e220000004a00 */
        /* <DEDUP_REMOVED lines=9> */
[----:B------:R-:W-:Y:S01]  /*15d0*/  @P6 MOV R13, R32 ;  /* 0x00000020000d6202 */ /* 0x000fe20000000f00 */
        /* <DEDUP_REMOVED lines=15> */
[--C-:B------:R-:W-:Y:S02]  /*16d0*/  @P2 IMAD.MOV.U32 R8, RZ, RZ, R39.reuse ;  /* 0x000000ffff082224 */ /* 0x100fe400078e0027 */
[----:B------:R-:W-:Y:S01]  /*16e0*/  @P3 IMAD.MOV.U32 R7, RZ, RZ, R38 ;  /* 0x000000ffff073224 */ /* 0x000fe200078e0026 */
[----:B------:R-:W-:Y:S01]  /*16f0*/  @P5 MOV R7, R32 ;  /* 0x0000002000075202 */ /* 0x000fe20000000f00 */
[----:B------:R-:W-:-:S02]  /*1700*/  @P3 IMAD.MOV.U32 R6, RZ, RZ, R39 ;  /* 0x000000ffff063224 */ /* 0x000fc400078e0027 */
[----:B------:R-:W-:Y:S02]  /*1710*/  @P6 IMAD.MOV.U32 R9, RZ, RZ, R32 ;  /* 0x000000ffff096224 */ /* 0x000fe400078e0020 */
[--C-:B------:R-:W-:Y:S01]  /*1720*/  @P6 IMAD.MOV.U32 R8, RZ, RZ, R33.reuse ;  /* 0x000000ffff086224 */ /* 0x100fe200078e0021 */
[C---:B------:R-:W-:Y:S01]  /*1730*/  ISETP.EQ.AND P6, PT, R45.reuse, -0x8, PT ;  /* 0xfffffff82d00780c */ /* 0x040fe20003fc2270 */
[----:B------:R-:W-:Y:S01]  /*1740*/  @P5 IMAD.MOV.U32 R6, RZ, RZ, R33 ;  /* 0x000000ffff065224 */ /* 0x000fe200078e0021 */
[----:B------:R-:W-:Y:S02]  /*1750*/  ISETP.EQ.AND P5, PT, R45, -0x10, PT ;  /* 0xfffffff02d00780c */ /* 0x000fe40003fa2270 */
[----:B------:R-:W-:-:S05]  /*1760*/  IADD3 R45, R41, 0x4, RZ ;  /* 0x00000004292d7810 */ /* 0x000fca0007ffe0ff */
[----:B------:R-:W-:-:S04]  /*1770*/  IMAD.SHL.U32 R45, R45, 0x4, RZ ;  /* 0x000000042d2d7824 */ /* 0x000fc800078e00ff */
[--C-:B------:R-:W-:Y:S01]  /*1780*/  @P6 IMAD.MOV.U32 R3, RZ, RZ, R36.reuse ;  /* 0x000000ffff036224 */ /* 0x100fe200078e0024 */
[-C--:B------:R-:W-:Y:S01]  /*1790*/  @P4 MOV R3, R38.reuse ;  /* 0x0000002600034202 */ /* 0x080fe20000000f00 */
[----:B------:R-:W-:Y:S01]  /*17a0*/  @P5 IMAD.MOV.U32 R5, RZ, RZ, R36 ;  /* 0x000000ffff055224 */ /* 0x000fe200078e0024 */
[----:B------:R-:W-:Y:S01]  /*17b0*/  @P1 MOV R5, R38 ;  /* 0x0000002600051202 */ /* 0x000fe20000000f00 */
[--C-:B------:R-:W-:Y:S01]  /*17c0*/  @P5 IMAD.MOV.U32 R4, RZ, RZ, R37.reuse ;  /* 0x000000ffff045224 */ /* 0x100fe200078e0025 */
[C---:B------:R-:W-:Y:S01]  /*17d0*/  ISETP.EQ.AND P3, PT, R45.reuse, 0x8, PT ;  /* 0x000000082d00780c */ /* 0x040fe20003f62270 */
[----:B------:R-:W-:Y:S01]  /*17e0*/  @P6 IMAD.MOV.U32 R2, RZ, RZ, R37 ;  /* 0x000000ffff026224 */ /* 0x000fe200078e0025 */
[C---:B------:R-:W-:Y:S01]  /*17f0*/  ISETP.EQ.AND P2, PT, R45.reuse, RZ, PT ;  /* 0x000000ff2d00720c */ /* 0x040fe20003f42270 */
[--C-:B------:R-:W-:Y:S01]  /*1800*/  @P1 IMAD.MOV.U32 R4, RZ, RZ, R39.reuse ;  /* 0x000000ffff041224 */ /* 0x100fe200078e0027 */
[----:B------:R-:W1:Y:S01]  /*1810*/  LDS.64 R36, [R44.X4+0x1f0] ;  /* 0x0001f0002c247984 */ /* 0x000e620000004a00 */
[----:B------:R-:W-:Y:S01]  /*1820*/  @P4 IMAD.MOV.U32 R2, RZ, RZ, R39 ;  /* 0x000000ffff024224 */ /* 0x000fe200078e0027 */
[----:B------:R-:W-:Y:S01]  /*1830*/  ISETP.EQ.AND P1, PT, R45, 0x78, PT ;  /* 0x000000782d00780c */ /* 0x000fe20003f22270 */
[--C-:B------:R-:W-:Y:S01]  /*1840*/  @P6 IMAD.MOV.U32 R16, RZ, RZ, R32.reuse ;  /* 0x000000ffff106224 */ /* 0x100fe200078e0020 */
[----:B------:R-:W2:Y:S01]  /*1850*/  LDS.64 R38, [R44.X4+0x1b8] ;  /* 0x0001b8002c267984 */ /* 0x000ea20000004a00 */
[--C-:B------:R-:W-:Y:S01]  /*1860*/  @P6 IMAD.MOV.U32 R0, RZ, RZ, R33.reuse ;  /* 0x000000ffff006224 */ /* 0x100fe200078e0021 */
[----:B------:R-:W-:Y:S01]  /*1870*/  ISETP.NE.AND P6, PT, R49, RZ, PT ;  /* 0x000000ff3100720c */ /* 0x000fe20003fc5270 */
[--C-:B------:R-:W-:Y:S01]  /*1880*/  @P0 IMAD.MOV.U32 R5, RZ, RZ, R32.reuse ;  /* 0x000000ffff050224 */ /* 0x100fe200078e0020 */
[----:B------:R-:W-:Y:S01]  /*1890*/  ISETP.EQ.AND P4, PT, R45, 0x58, PT ;  /* 0x000000582d00780c */ /* 0x000fe20003f82270 */
[----:B------:R-:W-:Y:S01]  /*18a0*/  @P0 IMAD.MOV.U32 R4, RZ, RZ, R33 ;  /* 0x000000ffff040224 */ /* 0x000fe200078e0021 */
[----:B------:R-:W-:Y:S01]  /*18b0*/  ISETP.NE.AND P0, PT, R47, RZ, PT ;  /* 0x000000ff2f00720c */ /* 0x000fe20003f05270 */
[----:B------:R-:W-:-:S02]  /*18c0*/  @P5 IMAD.MOV.U32 R3, RZ, RZ, R32 ;  /* 0x000000ffff035224 */ /* 0x000fc400078e0020 */
[----:B------:R-:W-:Y:S01]  /*18d0*/  @P5 IMAD.MOV.U32 R2, RZ, RZ, R33 ;  /* 0x000000ffff025224 */ /* 0x000fe200078e0021 */
[----:B------:R-:W-:Y:S01]  /*18e0*/  ISETP.NE.AND P5, PT, R48, RZ, PT ;  /* 0x000000ff3000720c */ /* 0x000fe20003fa5270 */
[--C-:B0-----:R-:W-:Y:S02]  /*18f0*/  @P1 IMAD.MOV.U32 R29, RZ, RZ, R34.reuse ;  /* 0x000000ffff1d1224 */ /* 0x101fe400078e0022 */
[----:B------:R-:W-:Y:S01]  /*1900*/  @P1 IMAD.MOV.U32 R30, RZ, RZ, R35 ;  /* 0x000000ffff1e1224 */ /* 0x000fe200078e0023 */
[C---:B------:R-:W-:Y:S01]  /*1910*/  ISETP.EQ.AND P1, PT, R45.reuse, 0x50, PT ;  /* 0x000000502d00780c */ /* 0x040fe20003f22270 */
[----:B------:R-:W-:Y:S01]  /*1920*/  @P6 IMAD.MOV.U32 R18, RZ, RZ, R33 ;  /* 0x000000ffff126224 */ /* 0x000fe200078e0021 */
[----:B------:R-:W-:Y:S01]  /*1930*/  @P6 MOV R17, R32 ;  /* 0x0000002000116202 */ /* 0x000fe20000000f00 */
[----:B------:R-:W-:Y:S01]  /*1940*/  @P3 IMAD.MOV.U32 R15, RZ, RZ, R34 ;  /* 0x000000ffff0f3224 */ /* 0x000fe200078e0022 */
[C---:B------:R-:W-:Y:S01]  /*1950*/  ISETP.EQ.AND P6, PT, R45.reuse, 0x48, PT ;  /* 0x000000482d00780c */ /* 0x040fe20003fc2270 */
[----:B------:R-:W-:Y:S01]  /*1960*/  @P0 IMAD.MOV.U32 R21, RZ, RZ, R32 ;  /* 0x000000ffff150224 */ /* 0x000fe200078e0020 */
[----:B------:R-:W-:Y:S01]  /*1970*/  @P0 MOV R22, R33 ;  /* 0x0000002100160202 */ /* 0x000fe20000000f00 */
[----:B------:R-:W-:Y:S01]  /*1980*/  @P4 IMAD.MOV.U32 R21, RZ, RZ, R34 ;  /* 0x000000ffff154224 */ /* 0x000fe200078e0022 */
[----:B------:R-:W-:Y:S01]  /*1990*/  ISETP.EQ.AND P0, PT, R45, 0x40, PT ;  /* 0x000000402d00780c */ /* 0x000fe20003f02270 */
[----:B------:R-:W-:-:S02]  /*19a0*/  @P5 IMAD.MOV.U32 R19, RZ, RZ, R32 ;  /* 0x000000ffff135224 */ /* 0x000fc400078e0020 */
[----:B------:R-:W-:Y:S01]  /*19b0*/  @P5 IMAD.MOV.U32 R20, RZ, RZ, R33 ;  /* 0x000000ffff145224 */ /* 0x000fe200078e0021 */
[----:B------:R-:W-:Y:S01]  /*19c0*/  ISETP.EQ.AND P5, PT, R45, 0x38, PT ;  /* 0x000000382d00780c */ /* 0x000fe20003fa2270 */
[--C-:B------:R-:W-:Y:S01]  /*19d0*/  @P4 IMAD.MOV.U32 R22, RZ, RZ, R35.reuse ;  /* 0x000000ffff164224 */ /* 0x100fe200078e0023 */
[-C--:B------:R-:W-:Y:S01]  /*19e0*/  @P1 MOV R20, R35.reuse ;  /* 0x0000002300141202 */ /* 0x080fe20000000f00 */
[--C-:B------:R-:W-:Y:S01]  /*19f0*/  @P1 IMAD.MOV.U32 R19, RZ, RZ, R34.reuse ;  /* 0x000000ffff131224 */ /* 0x100fe200078e0022 */
[----:B------:R-:W0:Y:S01]  /*1a00*/  LDS.64 R32, [R44.X4+0x1f8] ;  /* 0x0001f8002c207984 */ /* 0x000e220000004a00 */
[--C-:B------:R-:W-:Y:S02]  /*1a10*/  @P6 IMAD.MOV.U32 R17, RZ, RZ, R34.reuse ;  /* 0x000000ffff116224 */ /* 0x100fe400078e0022 */
[----:B------:R-:W-:Y:S02]  /*1a20*/  @P6 IMAD.MOV.U32 R18, RZ, RZ, R35 ;  /* 0x000000ffff126224 */ /* 0x000fe400078e0023 */
[----:B------:R-:W-:Y:S01]  /*1a30*/  @P0 IMAD.MOV.U32 R16, RZ, RZ, R34 ;  /* 0x000000ffff100224 */ /* 0x000fe200078e0022 */
[----:B------:R-:W-:Y:S01]  /*1a40*/  @P0 MOV R0, R35 ;  /* 0x0000002300000202 */ /* 0x000fe20000000f00 */
[----:B-1----:R-:W-:-:S02]  /*1a50*/  @P3 IMAD.MOV.U32 R17, RZ, RZ, R36 ;  /* 0x000000ffff113224 */ /* 0x002fc400078e0024 */
[--C-:B------:R-:W-:Y:S01]  /*1a60*/  @P3 IMAD.MOV.U32 R18, RZ, RZ, R37.reuse ;  /* 0x000000ffff123224 */ /* 0x100fe200078e0025 */
[----:B--2---:R-:W-:Y:S01]  /*1a70*/  @P0 MOV R18, R39 ;  /* 0x0000002700120202 */ /* 0x004fe20000000f00 */
[----:B------:R-:W-:Y:S01]  /*1a80*/  @P0 IMAD.MOV.U32 R17, RZ, RZ, R38 ;  /* 0x000000ffff110224 */ /* 0x000fe200078e0026 */
[C---:B------:R-:W-:Y:S01]  /*1a90*/  ISETP.EQ.AND P0, PT, R45.reuse, 0x18, PT ;  /* 0x000000182d00780c */ /* 0x040fe20003f02270 */
[----:B------:R-:W-:Y:S01]  /*1aa0*/  @P2 IMAD.MOV.U32 R16, RZ, RZ, R36 ;  /* 0x000000ffff102224 */ /* 0x000fe200078e0024 */
[----:B------:R-:W-:Y:S01]  /*1ab0*/  @P5 MOV R30, R37 ;  /* 0x00000025001e5202 */ /* 0x000fe20000000f00 */
[----:B------:R-:W-:Y:S01]  /*1ac0*/  @P2 IMAD.MOV.U32 R0, RZ, RZ, R37 ;  /* 0x000000ffff002224 */ /* 0x000fe200078e0025 */
[----:B------:R-:W-:Y:S01]  /*1ad0*/  ISETP.EQ.AND P2, PT, R45, 0x10, PT ;  /* 0x000000102d00780c */ /* 0x000fe20003f42270 */
[----:B------:R-:W-:Y:S01]  /*1ae0*/  @P5 IMAD.MOV.U32 R3, RZ, RZ, R34 ;  /* 0x000000ffff035224 */ /* 0x000fe200078e0022 */
[----:B------:R-:W-:Y:S01]  /*1af0*/  P2R R47, PR, RZ, 0x1 ;  /* 0x00000001ff2f7803 */ /* 0x000fe20000000000 */
[----:B------:R-:W-:Y:S01]  /*1b00*/  @P5 IMAD.MOV.U32 R2, RZ, RZ, R35 ;  /* 0x000000ffff025224 */ /* 0x000fe200078e0023 */
[----:B------:R-:W-:Y:S01]  /*1b10*/  P2R R48, PR, RZ, 0x4 ;  /* 0x00000004ff307803 */ /* 0x000fe20000000000 */
[----:B------:R-:W-:-:S02]  /*1b20*/  @P5 IMAD.MOV.U32 R29, RZ, RZ, R36 ;  /* 0x000000ffff1d5224 */ /* 0x000fc400078e0024 */
[----:B------:R-:W-:Y:S02]  /*1b30*/  @P5 IMAD.MOV.U32 R16, RZ, RZ, R38 ;  /* 0x000000ffff105224 */ /* 0x000fe400078e0026 */
[--C-:B------:R-:W-:Y:S01]  /*1b40*/  @P5 IMAD.MOV.U32 R0, RZ, RZ, R39.reuse ;  /* 0x000000ffff005224 */ /* 0x100fe200078e0027 */
[----:B------:R-:W-:Y:S01]  /*1b50*/  @P0 MOV R22, R37 ;  /* 0x0000002500160202 */ /* 0x000fe20000000f00 */
[----:B------:R-:W-:Y:S01]  /*1b60*/  @P0 IMAD.MOV.U32 R21, RZ, RZ, R36 ;  /* 0x000000ffff150224 */ /* 0x000fe200078e0024 */
[C---:B------:R-:W-:Y:S01]  /*1b70*/  ISETP.EQ.AND P5, PT, R45.reuse, 0x60, PT ;  /* 0x000000602d00780c */ /* 0x040fe20003fa2270 */
[----:B------:R-:W-:Y:S01]  /*1b80*/  @P1 IMAD.MOV.U32 R21, RZ, RZ, R38 ;  /* 0x000000ffff151224 */ /* 0x000fe200078e0026 */
[C---:B------:R-:W-:Y:S01]  /*1b90*/  ISETP.EQ.AND P0, PT, R45.reuse, -0x8, PT ;  /* 0xfffffff82d00780c */ /* 0x040fe20003f02270 */
[----:B------:R-:W-:Y:S01]  /*1ba0*/  @P1 IMAD.MOV.U32 R22, RZ, RZ, R39 ;  /* 0x000000ffff161224 */ /* 0x000fe200078e0027 */
[----:B------:R-:W-:Y:S01]  /*1bb0*/  ISETP.EQ.AND P1, PT, R45, 0x20, PT ;  /* 0x000000202d00780c */ /* 0x000fe20003f22270 */
[----:B------:R-:W-:-:S02]  /*1bc0*/  @P2 IMAD.MOV.U32 R19, RZ, RZ, R36 ;  /* 0x000000ffff132224 */ /* 0x000fc400078e0024 */
[----:B------:R-:W-:Y:S01]  /*1bd0*/  @P2 IMAD.MOV.U32 R20, RZ, RZ, R37 ;  /* 0x000000ffff142224 */ /* 0x000fe200078e0025 */
[C---:B------:R-:W-:Y:S01]  /*1be0*/  ISETP.EQ.AND P2, PT, R45.reuse, 0x68, PT ;  /* 0x000000682d00780c */ /* 0x040fe20003f42270 */
[----:B------:R-:W-:Y:S02]  /*1bf0*/  @P6 IMAD.MOV.U32 R19, RZ, RZ, R38 ;  /* 0x000000ffff136224 */ /* 0x000fe400078e0026 */
        /* <DEDUP_REMOVED lines=8> */
[----:B------:R-:W-:Y:S01]  /*1c80*/  ISETP.EQ.AND P4, PT, R45, 0x28, PT ;  /* 0x000000282d00780c */ /* 0x000fe20003f82270 */
[--C-:B------:R-:W-:Y:S02]  /*1c90*/  @P2 IMAD.MOV.U32 R25, RZ, RZ, R34.reuse ;  /* 0x000000ffff192224 */ /* 0x100fe400078e0022 */
[--C-:B------:R-:W-:Y:S01]  /*1ca0*/  @P2 IMAD.MOV.U32 R26, RZ, RZ, R35.reuse ;  /* 0x000000ffff1a2224 */ /* 0x100fe200078e0023 */
[----:B------:R-:W-:Y:S01]  /*1cb0*/  @P6 MOV R4, R35 ;  /* 0x0000002300046202 */ /* 0x000fe20000000f00 */
[--C-:B------:R-:W-:Y:S02]  /*1cc0*/  @P3 IMAD.MOV.U32 R14, RZ, RZ, R35.reuse ;  /* 0x000000ffff0e3224 */ /* 0x100fe400078e0023 */
[----:B------:R-:W-:Y:S02]  /*1cd0*/  @P1 IMAD.MOV.U32 R9, RZ, RZ, R34 ;  /* 0x000000ffff091224 */ /* 0x000fe400078e0022 */
[----:B------:R-:W-:-:S02]  /*1ce0*/  @P1 IMAD.MOV.U32 R8, RZ, RZ, R35 ;  /* 0x000000ffff081224 */ /* 0x000fc400078e0023 */
[----:B------:R-:W-:Y:S02]  /*1cf0*/  @P6 IMAD.MOV.U32 R5, RZ, RZ, R34 ;  /* 0x000000ffff056224 */ /* 0x000fe400078e0022 */
[----:B------:R-:W-:Y:S01]  /*1d00*/  @P4 IMAD.MOV.U32 R25, RZ, RZ, R36 ;  /* 0x000000ffff194224 */ /* 0x000fe200078e0024 */
[----:B------:R-:W-:Y:S01]  /*1d10*/  @P4 MOV R26, R37 ;  /* 0x00000025001a4202 */ /* 0x000fe20000000f00 */
[----:B------:R-:W-:Y:S01]  /*1d20*/  @P5 IMAD.MOV.U32 R25, RZ, RZ, R38 ;  /* 0x000000ffff195224 */ /* 0x000fe200078e0026 */
[----:B0-----:R-:W-:Y:S01]  /*1d30*/  @P1 MOV R25, R32 ;  /* 0x0000002000191202 */ /* 0x001fe20000000f00 */
[----:B------:R-:W-:Y:S01]  /*1d40*/  @P5 IMAD.MOV.U32 R26, RZ, RZ, R39 ;  /* 0x000000ffff1a5224 */ /* 0x000fe200078e0027 */
[----:B------:R-:W-:Y:S01]  /*1d50*/  ISETP.EQ.AND P5, PT, R45, 0x70, PT ;  /* 0x000000702d00780c */ /* 0x000fe20003fa2270 */
[----:B------:R-:W-:Y:S02]  /*1d60*/  @P4 IMAD.MOV.U32 R7, RZ, RZ, R34 ;  /* 0x000000ffff074224 */ /* 0x000fe400078e0022 */
[----:B------:R-:W-:-:S02]  /*1d70*/  @P4 IMAD.MOV.U32 R6, RZ, RZ, R35 ;  /* 0x000000ffff064224 */ /* 0x000fc400078e0023 */
[----:B------:R-:W-:-:S08]  /*1d80*/  @P1 IMAD.MOV.U32 R26, RZ, RZ, R33 ;  /* 0x000000ffff1a1224 */ /* 0x000fd000078e0021 */
[----:B------:R-:W-:Y:S02]  /*1d90*/  @P5 IMAD.MOV.U32 R27, RZ, RZ, R34 ;  /* 0x000000ffff1b5224 */ /* 0x000fe400078e0022 */
[----:B------:R-:W-:Y:S01]  /*1da0*/  @P5 IMAD.MOV.U32 R28, RZ, RZ, R35 ;  /* 0x000000ffff1c5224 */ /* 0x000fe200078e0023 */
[----:B------:R-:W-:Y:S01]  /*1db0*/  @P6 MOV R28, R37 ;  /* 0x00000025001c6202 */ /* 0x000fe20000000f00 */
[----:B------:R-:W-:Y:S02]  /*1dc0*/  @P6 IMAD.MOV.U32 R27, RZ, RZ, R36 ;  /* 0x000000ffff1b6224 */ /* 0x000fe400078e0024 */
[--C-:B------:R-:W-:Y:S02]  /*1dd0*/  @P2 IMAD.MOV.U32 R27, RZ, RZ, R38.reuse ;  /* 0x000000ffff1b2224 */ /* 0x100fe400078e0026 */
        /* <DEDUP_REMOVED lines=9> */
[----:B------:R-:W-:Y:S01]  /*1e70*/  @P2 IMAD.MOV.U32 R40, RZ, RZ, R34 ;  /* 0x000000ffff282224 */ /* 0x000fe200078e0022 */
[----:B------:R-:W-:-:S03]  /*1e80*/  @P2 MOV R31, R35 ;  /* 0x00000023001f2202 */ /* 0x000fc60000000f00 */
[----:B------:R-:W-:Y:S02]  /*1e90*/  @P5 IMAD.MOV.U32 R40, RZ, RZ, R36 ;  /* 0x000000ffff285224 */ /* 0x000fe400078e0024 */
[----:B------:R-:W-:Y:S02]  /*1ea0*/  @P5 IMAD.MOV.U32 R31, RZ, RZ, R37 ;  /* 0x000000ffff1f5224 */ /* 0x000fe400078e0025 */
[----:B------:R-:W-:Y:S02]  /*1eb0*/  @P0 IMAD.MOV.U32 R40, RZ, RZ, R38 ;  /* 0x000000ffff280224 */ /* 0x000fe400078e0026 */
[----:B------:R-:W-:Y:S01]  /*1ec0*/  @P0 IMAD.MOV.U32 R31, RZ, RZ, R39 ;  /* 0x000000ffff1f0224 */ /* 0x000fe200078e0027 */
[----:B------:R-:W-:-:S13]  /*1ed0*/  ISETP.EQ.AND P0, PT, R45, -0x48, PT ;  /* 0xffffffb82d00780c */ /* 0x000fda0003f02270 */
[----:B------:R-:W-:Y:S01]  /*1ee0*/  @P0 IMAD.MOV.U32 R40, RZ, RZ, R32 ;  /* 0x000000ffff280224 */ /* 0x000fe200078e0020 */
[----:B------:R-:W-:Y:S02]  /*1ef0*/  @P0 MOV R31, R33 ;  /* 0x00000021001f0202 */ /* 0x000fe40000000f00 */
[----:B------:R-:W-:-:S13]  /*1f00*/  ISETP.EQ.AND P0, PT, R45, -0x38, PT ;  /* 0xffffffc82d00780c */ /* 0x000fda0003f02270 */
[----:B------:R-:W-:Y:S02]  /*1f10*/  @P0 IMAD.MOV.U32 R15, RZ, RZ, R36 ;  /* 0x000000ffff0f0224 */ /* 0x000fe400078e0024 */
[----:B------:R-:W-:Y:S01]  /*1f20*/  @P0 IMAD.MOV.U32 R14, RZ, RZ, R37 ;  /* 0x000000ffff0e0224 */ /* 0x000fe200078e0025 */
[----:B------:R-:W-:Y:S01]  /*1f30*/  @P2 MOV R14, R39 ;  /* 0x00000027000e2202 */ /* 0x000fe20000000f00 */
[----:B------:R-:W-:Y:S01]  /*1f40*/  @P2 IMAD.MOV.U32 R15, RZ, RZ, R38 ;  /* 0x000000ffff0f2224 */ /* 0x000fe200078e0026 */
[----:B------:R-:W-:Y:S01]  /*1f50*/  ISETP.NE.AND P2, PT, R48, RZ, PT ;  /* 0x000000ff3000720c */ /* 0x000fe20003f45270 */
[----:B------:R-:W-:Y:S01]  /*1f60*/  @P5 IMAD.MOV.U32 R15, RZ, RZ, R32 ;  /* 0x000000ffff0f5224 */ /* 0x000fe200078e0020 */
[----:B------:R-:W-:Y:S01]  /*1f70*/  P2R R48, PR, RZ, 0x8 ;  /* 0x00000008ff307803 */ /* 0x000fe20000000000 */
[----:B------:R-:W-:Y:S01]  /*1f80*/  @P5 IMAD.MOV.U32 R14, RZ, RZ, R33 ;  /* 0x000000ffff0e5224 */ /* 0x000fe200078e0021 */
[----:B------:R-:W-:Y:S02]  /*1f90*/  ISETP.EQ.AND P5, PT, R45, -0x30, PT ;  /* 0xffffffd02d00780c */ /* 0x000fe40003fa2270 */
[----:B------:R-:W-:-:S02]  /*1fa0*/  ISETP.NE.AND P0, PT, R47, RZ, PT ;  /* 0x000000ff2f00720c */ /* 0x000fc40003f05270 */
[----:B------:R-:W-:-:S05]  /*1fb0*/  P2R R47, PR, RZ, 0x4 ;  /* 0x00000004ff2f7803 */ /* 0x000fca0000000000 */
[----:B------:R-:W-:Y:S02]  /*1fc0*/  @P2 IMAD.MOV.U32 R13, RZ, RZ, R34 ;  /* 0x000000ffff0d2224 */ /* 0x000fe400078e0022 */
[----:B------:R-:W-:Y:S02]  /*1fd0*/  @P2 IMAD.MOV.U32 R12, RZ, RZ, R35 ;  /* 0x000000ffff0c2224 */ /* 0x000fe400078e0023 */
[----:B------:R-:W-:Y:S01]  /*1fe0*/  @P5 IMAD.MOV.U32 R13, RZ, RZ, R36 ;  /* 0x000000ffff0d5224 */ /* 0x000fe200078e0024 */
[----:B------:R-:W-:Y:S01]  /*1ff0*/  @P5 MOV R12, R37 ;  /* 0x00000025000c5202 */ /* 0x000fe20000000f00 */
[----:B------:R-:W-:Y:S01]  /*2000*/  @P3 IMAD.MOV.U32 R13, RZ, RZ, R38 ;  /* 0x000000ffff0d3224 */ /* 0x000fe200078e0026 */
[----:B------:R-:W-:Y:S01]  /*2010*/  @P0 MOV R10, R35 ;  /* 0x00000023000a0202 */ /* 0x000fe20000000f00 */
[----:B------:R-:W-:Y:S01]  /*2020*/  @P3 IMAD.MOV.U32 R12, RZ, RZ, R39 ;  /* 0x000000ffff0c3224 */ /* 0x000fe200078e0027 */
[----:B------:R-:W-:Y:S01]  /*2030*/  ISETP.EQ.AND P3, PT, R45, -0x38, PT ;  /* 0xffffffc82d00780c */ /* 0x000fe20003f62270 */
[----:B------:R-:W-:-:S02]  /*2040*/  @P0 IMAD.MOV.U32 R11, RZ, RZ, R34 ;  /* 0x000000ffff0b0224 */ /* 0x000fc400078e0022 */
[----:B------:R-:W-:Y:S01]  /*2050*/  LDS.64 R34, [R44.X4+0x1c8] ;  /* 0x0001c8002c227984 */ /* 0x000fe20000004a00 */
[----:B------:R-:W-:Y:S02]  /*2060*/  @P0 IMAD.MOV.U32 R23, RZ, RZ, R32 ;  /* 0x000000ffff170224 */ /* 0x000fe400078e0020 */
[----:B------:R-:W-:-:S07]  /*2070*/  @P0 IMAD.MOV.U32 R24, RZ, RZ, R33 ;  /* 0x000000ffff180224 */ /* 0x000fce00078e0021 */
        /* <DEDUP_REMOVED lines=12> */
[----:B------:R-:W-:Y:S01]  /*2140*/  @P5 IMAD.MOV.U32 R8, RZ, RZ, R37 ;  /* 0x000000ffff085224 */ /* 0x000fe200078e0025 */
[----:B------:R-:W-:Y:S01]  /*2150*/  @P2 MOV R6, R37 ;  /* 0x0000002500062202 */ /* 0x000fe20000000f00 */
[----:B------:R-:W-:Y:S01]  /*2160*/  @P2 IMAD.MOV.U32 R7, RZ, RZ, R36 ;  /* 0x000000ffff072224 */ /* 0x000fe200078e0024 */
[----:B------:R-:W-:Y:S01]  /*2170*/  @P0 MOV R8, R39 ;  /* 0x0000002700080202 */ /* 0x000fe20000000f00 */
[--C-:B------:R-:W-:Y:S02]  /*2180*/  @P0 IMAD.MOV.U32 R9, RZ, RZ, R38.reuse ;  /* 0x000000ffff090224 */ /* 0x100fe400078e0026 */
[----:B------:R-:W-:Y:S02]  /*2190*/  @P1 IMAD.MOV.U32 R7, RZ, RZ, R38 ;  /* 0x000000ffff071224 */ /* 0x000fe400078e0026 */
[----:B------:R-:W-:-:S02]  /*21a0*/  @P1 IMAD.MOV.U32 R6, RZ, RZ, R39 ;  /* 0x000000ffff061224 */ /* 0x000fc400078e0027 */
[--C-:B------:R-:W-:Y:S02]  /*21b0*/  @P3 IMAD.MOV.U32 R9, RZ, RZ, R32.reuse ;  /* 0x000000ffff093224 */ /* 0x100fe400078e0020 */
[--C-:B------:R-:W-:Y:S01]  /*21c0*/  @P3 IMAD.MOV.U32 R8, RZ, RZ, R33.reuse ;  /* 0x000000ffff083224 */ /* 0x100fe200078e0021 */
        /* <DEDUP_REMOVED lines=8> */
[--C-:B------:R-:W-:Y:S01]  /*2250*/  @P4 IMAD.MOV.U32 R5, RZ, RZ, R38.reuse ;  /* 0x000000ffff054224 */ /* 0x100fe200078e0026 */
[----:B------:R-:W-:Y:S01]  /*2260*/  LDS.64 R36, [R44.X4+0x200] ;  /* 0x000200002c247984 */ /* 0x000fe20000004a00 */
[----:B------:R-:W-:Y:S01]  /*2270*/  @P4 IMAD.MOV.U32 R4, RZ, RZ, R39 ;  /* 0x000000ffff044224 */ /* 0x000fe200078e0027 */
[----:B------:R-:W-:Y:S01]  /*2280*/  @P2 MOV R4, R33 ;  /* 0x0000002100042202 */ /* 0x000fe20000000f00 */
[----:B------:R-:W-:-:S02]  /*2290*/  @P6 IMAD.MOV.U32 R3, RZ, RZ, R38 ;  /* 0x000000ffff036224 */ /* 0x000fc400078e0026 */
[----:B------:R-:W-:Y:S01]  /*22a0*/  @P6 IMAD.MOV.U32 R2, RZ, RZ, R39 ;  /* 0x000000ffff026224 */ /* 0x000fe200078e0027 */
[----:B------:R-:W-:Y:S01]  /*22b0*/  @P5 MOV R2, R33 ;  /* 0x0000002100025202 */ /* 0x000fe20000000f00 */
[----:B------:R-:W0:Y:S01]  /*22c0*/  LDS.64 R38, [R44.X4+0x1c0] ;  /* 0x0001c0002c267984 */ /* 0x000e220000004a00 */
[--C-:B------:R-:W-:Y:S01]  /*22d0*/  @P5 IMAD.MOV.U32 R3, RZ, RZ, R32.reuse ;  /* 0x000000ffff035224 */ /* 0x100fe200078e0020 */
[----:B------:R-:W-:Y:S01]  /*22e0*/  ISETP.EQ.AND P5, PT, R45, RZ, PT ;  /* 0x000000ff2d00720c */ /* 0x000fe20003fa2270 */
[--C-:B------:R-:W-:Y:S01]  /*22f0*/  @P2 IMAD.MOV.U32 R5, RZ, RZ, R32.reuse ;  /* 0x000000ffff052224 */ /* 0x100fe200078e0020 */
[----:B------:R-:W-:Y:S01]  /*2300*/  IADD3 R45, R41, 0x8, RZ ;  /* 0x00000008292d7810 */ /* 0x000fe20007ffe0ff */
[----:B------:R-:W-:Y:S01]  /*2310*/  @P3 IMAD.MOV.U32 R16, RZ, RZ, R32 ;  /* 0x000000ffff103224 */ /* 0x000fe200078e0020 */
[----:B------:R-:W-:Y:S01]  /*2320*/  ISETP.NE.AND P2, PT, R47, RZ, PT ;  /* 0x000000ff2f00720c */ /* 0x000fe20003f45270 */
[----:B------:R-:W-:Y:S01]  /*2330*/  @P3 IMAD.MOV.U32 R0, RZ, RZ, R33 ;  /* 0x000000ffff003224 */ /* 0x000fe200078e0021 */
[----:B------:R-:W-:Y:S01]  /*2340*/  ISETP.NE.AND P3, PT, R48, RZ, PT ;  /* 0x000000ff3000720c */ /* 0x000fe20003f65270 */
[----:B------:R-:W-:-:S05]  /*2350*/  IMAD.SHL.U32 R45, R45, 0x4, RZ ;  /* 0x000000042d2d7824 */ /* 0x000fca00078e00ff */
[C---:B------:R-:W-:Y:S01]  /*2360*/  ISETP.EQ.AND P0, PT, R45.reuse, 0x40, PT ;  /* 0x000000402d00780c */ /* 0x040fe20003f02270 */
[--C-:B------:R-:W-:Y:S01]  /*2370*/  @P5 IMAD.MOV.U32 R17, RZ, RZ, R32.reuse ;  /* 0x000000ffff115224 */ /* 0x100fe200078e0020 */
[C---:B------:R-:W-:Y:S01]  /*2380*/  ISETP.EQ.AND P4, PT, R45.reuse, 0x78, PT ;  /* 0x000000782d00780c */ /* 0x040fe20003f82270 */
[--C-:B------:R-:W-:Y:S01]  /*2390*/  @P5 IMAD.MOV.U32 R18, RZ, RZ, R33.reuse ;  /* 0x000000ffff125224 */ /* 0x100fe200078e0021 */
[C---:B------:R-:W-:Y:S01]  /*23a0*/  ISETP.EQ.AND P1, PT, R45.reuse, RZ, PT ;  /* 0x000000ff2d00720c */ /* 0x040fe20003f22270 */
[----:B------:R-:W-:Y:S01]  /*23b0*/  @P2 IMAD.MOV.U32 R21, RZ, RZ, R32 ;  /* 0x000000ffff152224 */ /* 0x000fe200078e0020 */
[C---:B------:R-:W-:Y:S01]  /*23c0*/  ISETP.EQ.AND P6, PT, R45.reuse, 0x58, PT ;  /* 0x000000582d00780c */ /* 0x040fe20003fc2270 */
[--C-:B------:R-:W-:Y:S01]  /*23d0*/  @P2 IMAD.MOV.U32 R22, RZ, RZ, R33.reuse ;  /* 0x000000ffff162224 */ /* 0x100fe200078e0021 */
[----:B------:R-:W-:Y:S01]  /*23e0*/  ISETP.EQ.AND P2, PT, R45, 0x48, PT ;  /* 0x000000482d00780c */ /* 0x000fe20003f42270 */
[----:B------:R-:W-:Y:S01]  /*23f0*/  @P3 IMAD.MOV.U32 R20, RZ, RZ, R33 ;  /* 0x000000ffff143224 */ /* 0x000fe200078e0021 */
[----:B------:R-:W-:-:S02]  /*2400*/  @P3 MOV R19, R32 ;  /* 0x0000002000133202 */ /* 0x000fc40000000f00 */
[C---:B------:R-:W-:Y:S01]  /*2410*/  ISETP.EQ.AND P5, PT, R45.reuse, 0x38, PT ;  /* 0x000000382d00780c */ /* 0x040fe20003fa2270 */
[----:B------:R-:W1:Y:S01]  /*2420*/  LDS.64 R32, [R44.X4+0x208] ;  /* 0x000208002c207984 */ /* 0x000e620000004a00 */
[C---:B------:R-:W-:Y:S02]  /*2430*/  ISETP.EQ.AND P3, PT, R45.reuse, 0x8, PT ;  /* 0x000000082d00780c */ /* 0x040fe40003f62270 */
[----:B0-----:R-:W-:Y:S01]  /*2440*/  @P4 MOV R29, R38 ;  /* 0x00000026001d4202 */ /* 0x001fe20000000f00 */
[--C-:B------:R-:W-:Y:S01]  /*2450*/  @P4 IMAD.MOV.U32 R30, RZ, RZ, R39.reuse ;  /* 0x000000ffff1e4224 */ /* 0x100fe200078e0027 */
[C---:B------:R-:W-:Y:S01]  /*2460*/  ISETP.EQ.AND P4, PT, R45.reuse, 0x50, PT ;  /* 0x000000502d00780c */ /* 0x040fe20003f82270 */
[--C-:B------:R-:W-:Y:S01]  /*2470*/  @P0 IMAD.MOV.U32 R16, RZ, RZ, R38.reuse ;  /* 0x000000ffff100224 */ /* 0x100fe200078e0026 */
[----:B------:R-:W-:Y:S01]  /*2480*/  @P1 MOV R16, R36 ;  /* 0x0000002400101202 */ /* 0x000fe20000000f00 */
[----:B------:R-:W-:Y:S01]  /*2490*/  @P0 IMAD.MOV.U32 R0, RZ, RZ, R39 ;  /* 0x000000ffff000224 */ /* 0x000fe200078e0027 */
[-C--:B------:R-:W-:Y:S01]  /*24a0*/  @P2 MOV R17, R38.reuse ;  /* 0x0000002600112202 */ /* 0x080fe20000000f00 */
[----:B------:R-:W-:Y:S01]  /*24b0*/  @P1 IMAD.MOV.U32 R0, RZ, RZ, R37 ;  /* 0x000000ffff001224 */ /* 0x000fe200078e0025 */
[----:B------:R-:W-:Y:S01]  /*24c0*/  ISETP.EQ.AND P1, PT, R45, 0x10, PT ;  /* 0x000000102d00780c */ /* 0x000fe20003f22270 */
[--C-:B------:R-:W-:Y:S01]  /*24d0*/  @P2 IMAD.MOV.U32 R18, RZ, RZ, R39.reuse ;  /* 0x000000ffff122224 */ /* 0x100fe200078e0027 */
[----:B------:R-:W-:Y:S01]  /*24e0*/  @P6 MOV R21, R38 ;  /* 0x0000002600156202 */ /* 0x000fe20000000f00 */
[----:B------:R-:W-:Y:S01]  /*24f0*/  @P6 IMAD.MOV.U32 R22, RZ, RZ, R39 ;  /* 0x000000ffff166224 */ /* 0x000fe200078e0027 */
[----:B------:R-:W-:Y:S01]  /*2500*/  P2R R48, PR, RZ, 0x2 ;  /* 0x00000002ff307803 */ /* 0x000fe20000000000 */
[----:B------:R-:W-:-:S02]  /*2510*/  @P5 IMAD.MOV.U32 R3, RZ, RZ, R38 ;  /* 0x000000ffff035224 */ /* 0x000fc400078e0026 */
[----:B------:R-:W-:Y:S02]  /*2520*/  @P4 IMAD.MOV.U32 R19, RZ, RZ, R38 ;  /* 0x000000ffff134224 */ /* 0x000fe400078e0026 */
[--C-:B------:R-:W-:Y:S02]  /*2530*/  @P4 IMAD.MOV.U32 R20, RZ, RZ, R39.reuse ;  /* 0x000000ffff144224 */ /* 0x100fe400078e0027 */
[----:B------:R-:W-:Y:S02]  /*2540*/  @P5 IMAD.MOV.U32 R2, RZ, RZ, R39 ;  /* 0x000000ffff025224 */ /* 0x000fe400078e0027 */
        /* <DEDUP_REMOVED lines=12> */
[--C-:B------:R-:W-:Y:S01]  /*2610*/  @P3 IMAD.MOV.U32 R17, RZ, RZ, R36.reuse ;  /* 0x000000ffff113224 */ /* 0x100fe200078e0024 */
[----:B------:R-:W-:Y:S01]  /*2620*/  @P1 MOV R25, R38 ;  /* 0x0000002600191202 */ /* 0x000fe20000000f00 */
[----:B------:R-:W-:Y:S02]  /*2630*/  @P3 IMAD.MOV.U32 R18, RZ, RZ, R37 ;  /* 0x000000ffff123224 */ /* 0x000fe400078e0025 */
[----:B------:R-:W-:-:S02]  /*2640*/  @P2 IMAD.MOV.U32 R21, RZ, RZ, R36 ;  /* 0x000000ffff152224 */ /* 0x000fc400078e0024 */
[----:B------:R-:W-:Y:S01]  /*2650*/  @P2 IMAD.MOV.U32 R22, RZ, RZ, R37 ;  /* 0x000000ffff162224 */ /* 0x000fe200078e0025 */
[C---:B------:R-:W-:Y:S01]  /*2660*/  ISETP.EQ.AND P2, PT, R45.reuse, -0x8, PT ;  /* 0xfffffff82d00780c */ /* 0x040fe20003f42270 */
[--C-:B------:R-:W-:Y:S02]  /*2670*/  @P4 IMAD.MOV.U32 R21, RZ, RZ, R34.reuse ;  /* 0x000000ffff154224 */ /* 0x100fe400078e0022 */
        /* <DEDUP_REMOVED lines=10> */
[--C-:B------:R-:W-:Y:S01]  /*2720*/  @P4 IMAD.MOV.U32 R25, RZ, RZ, R36.reuse ;  /* 0x000000ffff194224 */ /* 0x100fe200078e0024 */
[----:B------:R-:W-:Y:S01]  /*2730*/  @P4 MOV R7, R38 ;  /* 0x0000002600074202 */ /* 0x000fe20000000f00 */
[----:B------:R-:W-:Y:S02]  /*2740*/  @P4 IMAD.MOV.U32 R26, RZ, RZ, R37 ;  /* 0x000000ffff1a4224 */ /* 0x000fe400078e0025 */
[----:B------:R-:W-:-:S02]  /*2750*/  @P0 IMAD.MOV.U32 R23, RZ, RZ, R36 ;  /* 0x000000ffff170224 */ /* 0x000fc400078e0024 */
[----:B------:R-:W-:Y:S02]  /*2760*/  @P0 IMAD.MOV.U32 R24, RZ, RZ, R37 ;  /* 0x000000ffff180224 */ /* 0x000fe400078e0025 */
[--C-:B------:R-:W-:Y:S02]  /*2770*/  @P5 IMAD.MOV.U32 R25, RZ, RZ, R34.reuse ;  /* 0x000000ffff195224 */ /* 0x100fe400078e0022 */
[--C-:B------:R-:W-:Y:S01]  /*2780*/  @P5 IMAD.MOV.U32 R26, RZ, RZ, R35.reuse ;  /* 0x000000ffff1a5224 */ /* 0x100fe200078e0023 */
[C---:B------:R-:W-:Y:S01]  /*2790*/  ISETP.EQ.AND P5, PT, R45.reuse, 0x70, PT ;  /* 0x000000702d00780c */ /* 0x040fe20003fa2270 */
[----:B------:R-:W-:Y:S02]  /*27a0*/  @P6 IMAD.MOV.U32 R23, RZ, RZ, R34 ;  /* 0x000000ffff176224 */ /* 0x000fe400078e0022 */
[----:B------:R-:W-:Y:S01]  /*27b0*/  @P6 IMAD.MOV.U32 R24, RZ, RZ, R35 ;  /* 0x000000ffff186224 */ /* 0x000fe200078e0023 */
[----:B------:R-:W-:Y:S01]  /*27c0*/  ISETP.EQ.AND P6, PT, R45, 0x30, PT ;  /* 0x000000302d00780c */ /* 0x000fe20003fc2270 */
[----:B------:R-:W-:-:S02]  /*27d0*/  @P0 IMAD.MOV.U32 R9, RZ, RZ, R38 ;  /* 0x000000ffff090224 */ /* 0x000fc400078e0026 */
[--C-:B------:R-:W-:Y:S02]  /*27e0*/  @P0 IMAD.MOV.U32 R8, RZ, RZ, R39.reuse ;  /* 0x000000ffff080224 */ /* 0x100fe400078e0027 */
[--C-:B------:R-:W-:Y:S02]  /*27f0*/  @P4 IMAD.MOV.U32 R6, RZ, RZ, R39.reuse ;  /* 0x000000ffff064224 */ /* 0x100fe400078e0027 */
[----:B-1----:R-:W-:Y:S02]  /*2800*/  @P0 IMAD.MOV.U32 R25, RZ, RZ, R32 ;  /* 0x000000ffff190224 */ /* 0x002fe400078e0020 */
[----:B------:R-:W-:Y:S01]  /*2810*/  @P5 MOV R27, R38 ;  /* 0x00000026001b5202 */ /* 0x000fe20000000f00 */
[----:B------:R-:W-:Y:S01]  /*2820*/  @P5 IMAD.MOV.U32 R28, RZ, RZ, R39 ;  /* 0x000000ffff1c5224 */ /* 0x000fe200078e0027 */
[----:B------:R-:W-:Y:S01]  /*2830*/  @P5 MOV R29, R34 ;  /* 0x00000022001d5202 */ /* 0x000fe20000000f00 */
[----:B------:R-:W-:Y:S01]  /*2840*/  @P5 IMAD.MOV.U32 R30, RZ, RZ, R35 ;  /* 0x000000ffff1e5224 */ /* 0x000fe200078e0023 */
[----:B------:R-:W-:Y:S01]  /*2850*/  ISETP.EQ.AND P5, PT, R45, -0x40, PT ;  /* 0xffffffc02d00780c */ /* 0x000fe20003fa2270 */
[----:B------:R-:W-:Y:S01]  /*2860*/  @P6 IMAD.MOV.U32 R27, RZ, RZ, R36 ;  /* 0x000000ffff1b6224 */ /* 0x000fe200078e0024 */
[----:B------:R-:W-:Y:S01]  /*2870*/  @P6 MOV R29, R32 ;  /* 0x00000020001d6202 */ /* 0x000fe20000000f00 */
[----:B------:R-:W-:-:S02]  /*2880*/  @P6 IMAD.MOV.U32 R28, RZ, RZ, R37 ;  /* 0x000000ffff1c6224 */ /* 0x000fc400078e0025 */
[----:B------:R-:W-:Y:S02]  /*2890*/  @P1 IMAD.MOV.U32 R27, RZ, RZ, R34 ;  /* 0x000000ffff1b1224 */ /* 0x000fe400078e0022 */
[----:B------:R-:W-:Y:S01]  /*28a0*/  @P1 IMAD.MOV.U32 R28, RZ, RZ, R35 ;  /* 0x000000ffff1c1224 */ /* 0x000fe200078e0023 */
[----:B------:R-:W-:Y:S01]  /*28b0*/  ISETP.EQ.AND P1, PT, R45, RZ, PT ;  /* 0x000000ff2d00720c */ /* 0x000fe20003f22270 */
[----:B------:R-:W-:Y:S02]  /*28c0*/  @P6 IMAD.MOV.U32 R5, RZ, RZ, R38 ;  /* 0x000000ffff056224 */ /* 0x000fe400078e0026 */
[----:B------:R-:W-:Y:S02]  /*28d0*/  @P6 IMAD.MOV.U32 R4, RZ, RZ, R39 ;  /* 0x000000ffff046224 */ /* 0x000fe400078e0027 */
[----:B------:R-:W-:Y:S02]  /*28e0*/  @P4 IMAD.MOV.U32 R27, RZ, RZ, R32 ;  /* 0x000000ffff1b4224 */ /* 0x000fe400078e0020 */
[----:B------:R-:W-:-:S02]  /*28f0*/  @P4 IMAD.MOV.U32 R28, RZ, RZ, R33 ;  /* 0x000000ffff1c4224 */ /* 0x000fc400078e0021 */
[--C-:B------:R-:W-:Y:S02]  /*2900*/  @P0 IMAD.MOV.U32 R26, RZ, RZ, R33.reuse ;  /* 0x000000ffff1a0224 */ /* 0x100fe400078e0021 */
[----:B------:R-:W-:Y:S02]  /*2910*/  @P6 IMAD.MOV.U32 R30, RZ, RZ, R33 ;  /* 0x000000ffff1e6224 */ /* 0x000fe400078e0021 */
[----:B------:R-:W-:Y:S02]  /*2920*/  @P1 IMAD.MOV.U32 R40, RZ, RZ, R38 ;  /* 0x000000ffff281224 */ /* 0x000fe400078e0026 */
[----:B------:R-:W-:Y:S02]  /*2930*/  @P1 IMAD.MOV.U32 R31, RZ, RZ, R39 ;  /* 0x000000ffff1f1224 */ /* 0x000fe400078e0027 */
[----:B------:R-:W-:Y:S01]  /*2940*/  @P5 IMAD.MOV.U32 R40, RZ, RZ, R36 ;  /* 0x000000ffff285224 */ /* 0x000fe200078e0024 */
[----:B------:R-:W-:Y:S01]  /*2950*/  @P2 MOV R40, R34 ;  /* 0x0000002200282202 */ /* 0x000fe20000000f00 */
[----:B------:R-:W-:-:S02]  /*2960*/  @P5 IMAD.MOV.U32 R31, RZ, RZ, R37 ;  /* 0x000000ffff1f5224 */ /* 0x000fc400078e0025 */
        /* <DEDUP_REMOVED lines=16> */
[----:B------:R-:W-:Y:S02]  /*2a70*/  @P2 IMAD.MOV.U32 R11, RZ, RZ, R38 ;  /* 0x000000ffff0b2224 */ /* 0x000fe400078e0026 */
[--C-:B------:R-:W-:Y:S02]  /*2a80*/  @P2 IMAD.MOV.U32 R10, RZ, RZ, R39.reuse ;  /* 0x000000ffff0a2224 */ /* 0x100fe400078e0027 */
[----:B------:R-:W-:Y:S01]  /*2a90*/  @P1 MOV R13, R38 ;  /* 0x00000026000d1202 */ /* 0x000fe20000000f00 */
[----:B------:R-:W-:Y:S02]  /*2aa0*/  @P1 IMAD.MOV.U32 R12, RZ, RZ, R39 ;  /* 0x000000ffff0c1224 */ /* 0x000fe400078e0027 */
[----:B------:R-:W0:Y:S01]  /*2ab0*/  LDS.64 R38, [R44.X4+0x1d0] ;  /* 0x0001d0002c267984 */ /* 0x000e220000004a00 */
[----:B------:R-:W-:Y:S02]  /*2ac0*/  @P5 IMAD.MOV.U32 R13, RZ, RZ, R36 ;  /* 0x000000ffff0d5224 */ /* 0x000fe400078e0024 */
[----:B------:R-:W-:-:S02]  /*2ad0*/  @P5 IMAD.MOV.U32 R12, RZ, RZ, R37 ;  /* 0x000000ffff0c5224 */ /* 0x000fc400078e0025 */
[----:B------:R-:W-:Y:S02]  /*2ae0*/  @P3 IMAD.MOV.U32 R13, RZ, RZ, R34 ;  /* 0x000000ffff0d3224 */ /* 0x000fe400078e0022 */
[----:B------:R-:W-:Y:S01]  /*2af0*/  @P3 IMAD.MOV.U32 R12, RZ, RZ, R35 ;  /* 0x000000ffff0c3224 */ /* 0x000fe200078e0023 */
[----:B------:R-:W-:Y:S01]  /*2b00*/  ISETP.EQ.AND P3, PT, R45, -0x38, PT ;  /* 0xffffffc82d00780c */ /* 0x000fe20003f62270 */
[----:B------:R-:W-:Y:S02]  /*2b10*/  @P2 IMAD.MOV.U32 R23, RZ, RZ, R32 ;  /* 0x000000ffff172224 */ /* 0x000fe400078e0020 */
[----:B------:R-:W-:-:S10]  /*2b20*/  @P2 IMAD.MOV.U32 R24, RZ, RZ, R33 ;  /* 0x000000ffff182224 */ /* 0x000fd400078e0021 */
        /* <DEDUP_REMOVED lines=24> */
[----:B------:R-:W-:-:S11]  /*2cb0*/  ISETP.EQ.AND P5, PT, R45, -0x10, PT ;  /* 0xfffffff02d00780c */ /* 0x000fd60003fa2270 */
[--C-:B------:R-:W-:Y:S01]  /*2cc0*/  @P3 IMAD.MOV.U32 R3, RZ, RZ, R36.reuse ;  /* 0x000000ffff033224 */ /* 0x100fe200078e0024 */
[-C--:B------:R-:W-:Y:S01]  /*2cd0*/  @P6 MOV R3, R34.reuse ;  /* 0x0000002200036202 */ /* 0x080fe20000000f00 */
[----:B------:R-:W-:Y:S01]  /*2ce0*/  @P5 IMAD.MOV.U32 R5, RZ, RZ, R36 ;  /* 0x000000ffff055224 */ /* 0x000fe200078e0024 */
[----:B------:R-:W-:Y:S01]  /*2cf0*/  @P4 MOV R5, R34 ;  /* 0x0000002200054202 */ /* 0x000fe20000000f00 */
[--C-:B------:R-:W-:Y:S02]  /*2d00*/  @P5 IMAD.MOV.U32 R4, RZ, RZ, R37.reuse ;  /* 0x000000ffff045224 */ /* 0x100fe400078e0025 */
[----:B------:R-:W-:Y:S02]  /*2d10*/  @P3 IMAD.MOV.U32 R2, RZ, RZ, R37 ;  /* 0x000000ffff023224 */ /* 0x000fe400078e0025 */
[----:B------:R-:W1:Y:S01]  /*2d20*/  LDS.64 R36, [R44.X4+0x210] ;  /* 0x000210002c247984 */ /* 0x000e620000004a00 */
[----:B------:R-:W-:Y:S02]  /*2d30*/  @P4 IMAD.MOV.U32 R4, RZ, RZ, R35 ;  /* 0x000000ffff044224 */ /* 0x000fe400078e0023 */
[----:B------:R-:W-:-:S02]  /*2d40*/  @P1 IMAD.MOV.U32 R5, RZ, RZ, R32 ;  /* 0x000000ffff051224 */ /* 0x000fc400078e0020 */
[----:B------:R-:W-:Y:S01]  /*2d50*/  @P1 IMAD.MOV.U32 R4, RZ, RZ, R33 ;  /* 0x000000ffff041224 */ /* 0x000fe200078e0021 */
[----:B------:R-:W-:Y:S01]  /*2d60*/  ISETP.NE.AND P1, PT, R47, RZ, PT ;  /* 0x000000ff2f00720c */ /* 0x000fe20003f25270 */
[----:B------:R-:W-:Y:S02]  /*2d70*/  @P6 IMAD.MOV.U32 R2, RZ, RZ, R35 ;  /* 0x000000ffff026224 */ /* 0x000fe400078e0023 */
[--C-:B------:R-:W-:Y:S01]  /*2d80*/  @P5 IMAD.MOV.U32 R3, RZ, RZ, R32.reuse ;  /* 0x000000ffff035224 */ /* 0x100fe200078e0020 */
[----:B------:R-:W2:Y:S01]  /*2d90*/  LDS.64 R34, [R44.X4+0x1d8] ;  /* 0x0001d8002c227984 */ /* 0x000ea20000004a00 */
[--C-:B------:R-:W-:Y:S01]  /*2da0*/  @P5 IMAD.MOV.U32 R2, RZ, RZ, R33.reuse ;  /* 0x000000ffff025224 */ /* 0x100fe200078e0021 */
[----:B------:R-:W-:Y:S01]  /*2db0*/  ISETP.EQ.AND P5, PT, R45, RZ, PT ;  /* 0x000000ff2d00720c */ /* 0x000fe20003fa2270 */
[----:B------:R-:W-:Y:S01]  /*2dc0*/  @P3 IMAD.MOV.U32 R16, RZ, RZ, R32 ;  /* 0x000000ffff103224 */ /* 0x000fe200078e0020 */
[----:B------:R-:W-:Y:S01]  /*2dd0*/  IADD3 R45, R41, 0xc, RZ ;  /* 0x0000000c292d7810 */ /* 0x000fe20007ffe0ff */
[----:B------:R-:W-:Y:S01]  /*2de0*/  @P3 IMAD.MOV.U32 R0, RZ, RZ, R33 ;  /* 0x000000ffff003224 */ /* 0x000fe200078e0021 */
[----:B------:R-:W-:-:S02]  /*2df0*/  ISETP.NE.AND P3, PT, R48, RZ, PT ;  /* 0x000000ff3000720c */ /* 0x000fc40003f65270 */
[----:B------:R-:W-:Y:S01]  /*2e00*/  IADD3 R41, R41, 0x10, RZ ;  /* 0x0000001029297810 */ /* 0x000fe20007ffe0ff */
[----:B------:R-:W-:Y:S01]  /*2e10*/  IMAD.SHL.U32 R45, R45, 0x4, RZ ;  /* 0x000000042d2d7824 */ /* 0x000fe200078e00ff */
[----:B------:R-:W-:Y:S01]  /*2e20*/  @P1 MOV R22, R33 ;  /* 0x0000002100161202 */ /* 0x000fe20000000f00 */
[----:B------:R-:W-:-:S03]  /*2e30*/  @P1 IMAD.MOV.U32 R21, RZ, RZ, R32 ;  /* 0x000000ffff151224 */ /* 0x000fc600078e0020 */
[C---:B------:R-:W-:Y:S01]  /*2e40*/  ISETP.EQ.AND P1, PT, R45.reuse, 0x40, PT ;  /* 0x000000402d00780c */ /* 0x040fe20003f22270 */
[--C-:B------:R-:W-:Y:S01]  /*2e50*/  @P5 IMAD.MOV.U32 R18, RZ, RZ, R33.reuse ;  /* 0x000000ffff125224 */ /* 0x100fe200078e0021 */
[C---:B------:R-:W-:Y:S02]  /*2e60*/  ISETP.EQ.AND P4, PT, R45.reuse, 0x78, PT ;  /* 0x000000782d00780c */ /* 0x040fe40003f82270 */
[C---:B------:R-:W-:Y:S01]  /*2e70*/  ISETP.EQ.AND P0, PT, R45.reuse, RZ, PT ;  /* 0x000000ff2d00720c */ /* 0x040fe20003f02270 */
[----:B------:R-:W-:Y:S01]  /*2e80*/  @P3 IMAD.MOV.U32 R19, RZ, RZ, R32 ;  /* 0x000000ffff133224 */ /* 0x000fe200078e0020 */
[C---:B------:R-:W-:Y:S01]  /*2e90*/  ISETP.EQ.AND P2, PT, R45.reuse, 0x48, PT ;  /* 0x000000482d00780c */ /* 0x040fe20003f42270 */
[----:B------:R-:W-:Y:S01]  /*2ea0*/  @P3 IMAD.MOV.U32 R20, RZ, RZ, R33 ;  /* 0x000000ffff143224 */ /* 0x000fe200078e0021 */
[----:B------:R-:W-:Y:S02]  /*2eb0*/  @P5 MOV R17, R32 ;  /* 0x0000002000115202 */ /* 0x000fe40000000f00 */
[C---:B------:R-:W-:Y:S01]  /*2ec0*/  ISETP.EQ.AND P6, PT, R45.reuse, 0x58, PT ;  /* 0x000000582d00780c */ /* 0x040fe20003fc2270 */
[----:B------:R-:W3:Y:S01]  /*2ed0*/  LDS.64 R32, [R44.X4+0x218] ;  /* 0x000218002c207984 */ /* 0x000ee20000004a00 */
[C---:B------:R-:W-:Y:S01]  /*2ee0*/  ISETP.EQ.AND P5, PT, R45.reuse, 0x38, PT ;  /* 0x000000382d00780c */ /* 0x040fe20003fa2270 */
[--C-:B0-----:R-:W-:Y:S01]  /*2ef0*/  @P1 IMAD.MOV.U32 R16, RZ, RZ, R38.reuse ;  /* 0x000000ffff101224 */ /* 0x101fe200078e0026 */
[----:B------:R-:W-:Y:S01]  /*2f00*/  @P1 MOV R0, R39 ;  /* 0x0000002700001202 */ /* 0x000fe20000000f00 */
[----:B------:R-:W-:Y:S01]  /*2f10*/  @P4 IMAD.MOV.U32 R29, RZ, RZ, R38 ;  /* 0x000000ffff1d4224 */ /* 0x000fe200078e0026 */
[C---:B------:R-:W-:Y:S01]  /*2f20*/  ISETP.EQ.AND P3, PT, R45.reuse, 0x8, PT ;  /* 0x000000082d00780c */ /* 0x040fe20003f62270 */
[----:B------:R-:W-:Y:S01]  /*2f30*/  @P4 IMAD.MOV.U32 R30, RZ, RZ, R39 ;  /* 0x000000ffff1e4224 */ /* 0x000fe200078e0027 */
[----:B------:R-:W-:Y:S01]  /*2f40*/  ISETP.EQ.AND P4, PT, R45, 0x50, PT ;  /* 0x000000502d00780c */ /* 0x000fe20003f82270 */
[----:B-1----:R-:W-:-:S02]  /*2f50*/  @P0 IMAD.MOV.U32 R16, RZ, RZ, R36 ;  /* 0x000000ffff100224 */ /* 0x002fc400078e0024 */
[----:B------:R-:W-:Y:S01]  /*2f60*/  @P0 IMAD.MOV.U32 R0, RZ, RZ, R37 ;  /* 0x000000ffff000224 */ /* 0x000fe200078e0025 */
[----:B------:R-:W-:Y:S01]  /*2f70*/  ISETP.EQ.AND P0, PT, R45, 0x10, PT ;  /* 0x000000102d00780c */ /* 0x000fe20003f02270 */
[--C-:B------:R-:W-:Y:S02]  /*2f80*/  @P2 IMAD.MOV.U32 R17, RZ, RZ, R38.reuse ;  /* 0x000000ffff112224 */ /* 0x100fe400078e0026 */
[--C-:B------:R-:W-:Y:S01]  /*2f90*/  @P2 IMAD.MOV.U32 R18, RZ, RZ, R39.reuse ;  /* 0x000000ffff122224 */ /* 0x100fe200078e0027 */
[----:B------:R-:W-:Y:S01]  /*2fa0*/  P2R R48, PR, RZ, 0x1 ;  /* 0x00000001ff307803 */ /* 0x000fe20000000000 */
[--C-:B------:R-:W-:Y:S01]  /*2fb0*/  @P6 IMAD.MOV.U32 R21, RZ, RZ, R38.reuse ;  /* 0x000000ffff156224 */ /* 0x100fe200078e0026 */
[----:B------:R-:W-:Y:S01]  /*2fc0*/  @P5 MOV R30, R37 ;  /* 0x00000025001e5202 */ /* 0x000fe20000000f00 */
[----:B------:R-:W-:Y:S02]  /*2fd0*/  @P6 IMAD.MOV.U32 R22, RZ, RZ, R39 ;  /* 0x000000ffff166224 */ /* 0x000fe400078e0027 */
[--C-:B------:R-:W-:Y:S01]  /*2fe0*/  @P4 IMAD.MOV.U32 R19, RZ, RZ, R38.reuse ;  /* 0x000000ffff134224 */ /* 0x100fe200078e0026 */
[----:B------:R-:W-:Y:S01]  /*2ff0*/  @P4 MOV R20, R39 ;  /* 0x0000002700144202 */ /* 0x000fe20000000f00 */
[----:B------:R-:W-:-:S02]  /*3000*/  @P5 IMAD.MOV.U32 R3, RZ, RZ, R38 ;  /* 0x000000ffff035224 */ /* 0x000fc400078e0026 */
[----:B------:R-:W-:Y:S02]  /*3010*/  @P0 IMAD.MOV.U32 R19, RZ, RZ, R36 ;  /* 0x000000ffff130224 */ /* 0x000fe400078e0024 */
[----:B------:R-:W-:Y:S01]  /*3020*/  @P0 IMAD.MOV.U32 R20, RZ, RZ, R37 ;  /* 0x000000ffff140224 */ /* 0x000fe200078e0025 */
[C---:B------:R-:W-:Y:S01]  /*3030*/  ISETP.EQ.AND P0, PT, R45.reuse, 0x68, PT ;  /* 0x000000682d00780c */ /* 0x040fe20003f02270 */
[----:B--2---:R-:W-:Y:S02]  /*3040*/  @P2 IMAD.MOV.U32 R19, RZ, RZ, R34 ;  /* 0x000000ffff132224 */ /* 0x004fe400078e0022 */
[----:B------:R-:W-:Y:S01]  /*3050*/  @P2 IMAD.MOV.U32 R20, RZ, RZ, R35 ;  /* 0x000000ffff142224 */ /* 0x000fe200078e0023 */
[----:B------:R-:W-:Y:S01]  /*3060*/  ISETP.EQ.AND P2, PT, R45, 0x18, PT ;  /* 0x000000182d00780c */ /* 0x000fe20003f42270 */
[----:B------:R-:W-:Y:S02]  /*3070*/  @P5 IMAD.MOV.U32 R2, RZ, RZ, R39 ;  /* 0x000000ffff025224 */ /* 0x000fe400078e0027 */
[----:B------:R-:W-:Y:S01]  /*3080*/  @P5 IMAD.MOV.U32 R29, RZ, RZ, R36 ;  /* 0x000000ffff1d5224 */ /* 0x000fe200078e0024 */
[----:B------:R-:W-:Y:S01]  /*3090*/  P2R R47, PR, RZ, 0x4 ;  /* 0x00000004ff2f7803 */ /* 0x000fe20000000000 */
[----:B------:R-:W-:-:S02]  /*30a0*/  @P5 IMAD.MOV.U32 R16, RZ, RZ, R34 ;  /* 0x000000ffff105224 */ /* 0x000fc400078e0022 */
[----:B------:R-:W-:Y:S01]  /*30b0*/  @P5 IMAD.MOV.U32 R0, RZ, RZ, R35 ;  /* 0x000000ffff005224 */ /* 0x000fe200078e0023 */
[C---:B------:R-:W-:Y:S01]  /*30c0*/  ISETP.EQ.AND P5, PT, R45.reuse, 0x60, PT ;  /* 0x000000602d00780c */ /* 0x040fe20003fa2270 */
[--C-:B------:R-:W-:Y:S02]  /*30d0*/  @P3 IMAD.MOV.U32 R17, RZ, RZ, R36.reuse ;  /* 0x000000ffff113224 */ /* 0x100fe400078e0024 */
[----:B------:R-:W-:Y:S01]  /*30e0*/  @P3 IMAD.MOV.U32 R18, RZ, RZ, R37 ;  /* 0x000000ffff123224 */ /* 0x000fe200078e0025 */
[----:B------:R-:W-:Y:S01]  /*30f0*/  @P1 MOV R18, R35 ;  /* 0x0000002300121202 */ /* 0x000fe20000000f00 */
[----:B------:R-:W-:Y:S01]  /*3100*/  @P2 IMAD.MOV.U32 R21, RZ, RZ, R36 ;  /* 0x000000ffff152224 */ /* 0x000fe200078e0024 */
[----:B------:R-:W-:Y:S01]  /*3110*/  @P2 MOV R22, R37 ;  /* 0x0000002500162202 */ /* 0x000fe20000000f00 */
[--C-:B------:R-:W-:Y:S01]  /*3120*/  @P4 IMAD.MOV.U32 R21, RZ, RZ, R34.reuse ;  /* 0x000000ffff154224 */ /* 0x100fe200078e0022 */
[C---:B------:R-:W-:Y:S01]  /*3130*/  ISETP.EQ.AND P2, PT, R45.reuse, -0x8, PT ;  /* 0xfffffff82d00780c */ /* 0x040fe20003f42270 */
[----:B------:R-:W-:Y:S01]  /*3140*/  @P4 IMAD.MOV.U32 R22, RZ, RZ, R35 ;  /* 0x000000ffff164224 */ /* 0x000fe200078e0023 */
[C---:B------:R-:W-:Y:S01]  /*3150*/  ISETP.EQ.AND P4, PT, R45.reuse, 0x28, PT ;  /* 0x000000282d00780c */ /* 0x040fe20003f82270 */
[----:B------:R-:W-:Y:S01]  /*3160*/  @P1 IMAD.MOV.U32 R17, RZ, RZ, R34 ;  /* 0x000000ffff111224 */ /* 0x000fe200078e0022 */
[----:B------:R-:W-:Y:S01]  /*3170*/  ISETP.EQ.AND P1, PT, R45, 0x20, PT ;  /* 0x000000202d00780c */ /* 0x000fe20003f22270 */
[----:B------:R-:W-:-:S02]  /*3180*/  @P0 IMAD.MOV.U32 R25, RZ, RZ, R38 ;  /* 0x000000ffff190224 */ /* 0x000fc400078e0026 */
[--C-:B------:R-:W-:Y:S02]  /*3190*/  @P0 IMAD.MOV.U32 R26, RZ, RZ, R39.reuse ;  /* 0x000000ffff1a0224 */ /* 0x100fe400078e0027 */
[--C-:B------:R-:W-:Y:S02]  /*31a0*/  @P5 IMAD.MOV.U32 R23, RZ, RZ, R38.reuse ;  /* 0x000000ffff175224 */ /* 0x100fe400078e0026 */
[----:B------:R-:W-:Y:S02]  /*31b0*/  @P5 IMAD.MOV.U32 R24, RZ, RZ, R39 ;  /* 0x000000ffff185224 */ /* 0x000fe400078e0027 */
[----:B------:R-:W-:Y:S02]  /*31c0*/  @P3 IMAD.MOV.U32 R15, RZ, RZ, R38 ;  /* 0x000000ffff0f3224 */ /* 0x000fe400078e0026 */
[--C-:B------:R-:W-:Y:S01]  /*31d0*/  @P4 IMAD.MOV.U32 R25, RZ, RZ, R36.reuse ;  /* 0x000000ffff194224 */ /* 0x100fe200078e0024 */
[-C--:B------:R-:W-:Y:S01]  /*31e0*/  @P4 MOV R26, R37.reuse ;  /* 0x00000025001a4202 */ /* 0x080fe20000000f00 */
[----:B------:R-:W-:Y:S01]  /*31f0*/  @P1 IMAD.MOV.U32 R23, RZ, RZ, R36 ;  /* 0x000000ffff171224 */ /* 0x000fe200078e0024 */
[----:B------:R-:W-:Y:S01]  /*3200*/  @P1 MOV R24, R37 ;  /* 0x0000002500181202 */ /* 0x000fe20000000f00 */
        /* <DEDUP_REMOVED lines=9> */
[--C-:B------:R-:W-:Y:S02]  /*32a0*/  @P4 IMAD.MOV.U32 R7, RZ, RZ, R38.reuse ;  /* 0x000000ffff074224 */ /* 0x100fe400078e0026 */
[----:B------:R-:W-:Y:S02]  /*32b0*/  @P5 IMAD.MOV.U32 R27, RZ, RZ, R38 ;  /* 0x000000ffff1b5224 */ /* 0x000fe400078e0026 */
[----:B------:R-:W-:Y:S02]  /*32c0*/  @P5 IMAD.MOV.U32 R28, RZ, RZ, R39 ;  /* 0x000000ffff1c5224 */ /* 0x000fe400078e0027 */
[----:B------:R-:W-:Y:S01]  /*32d0*/  @P6 IMAD.MOV.U32 R27, RZ, RZ, R36 ;  /* 0x000000ffff1b6224 */ /* 0x000fe200078e0024 */
[----:B------:R-:W-:Y:S01]  /*32e0*/  @P6 MOV R28, R37 ;  /* 0x00000025001c6202 */ /* 0x000fe20000000f00 */
[--C-:B------:R-:W-:Y:S01]  /*32f0*/  @P0 IMAD.MOV.U32 R27, RZ, RZ, R34.reuse ;  /* 0x000000ffff1b0224 */ /* 0x100fe200078e0022 */
[----:B------:R-:W-:Y:S01]  /*3300*/  @P6 MOV R4, R39 ;  /* 0x0000002700046202 */ /* 0x000fe20000000f00 */
[----:B------:R-:W-:Y:S01]  /*3310*/  @P0 IMAD.MOV.U32 R28, RZ, RZ, R35 ;  /* 0x000000ffff1c0224 */ /* 0x000fe200078e0023 */
[----:B------:R-:W-:Y:S01]  /*3320*/  ISETP.EQ.AND P0, PT, R45, RZ, PT ;  /* 0x000000ff2d00720c */ /* 0x000fe20003f02270 */
[----:B------:R-:W-:-:S02]  /*3330*/  @P5 IMAD.MOV.U32 R29, RZ, RZ, R34 ;  /* 0x000000ffff1d5224 */ /* 0x000fc400078e0022 */
[----:B------:R-:W-:Y:S01]  /*3340*/  @P5 IMAD.MOV.U32 R30, RZ, RZ, R35 ;  /* 0x000000ffff1e5224 */ /* 0x000fe200078e0023 */
[----:B------:R-:W-:Y:S01]  /*3350*/  ISETP.EQ.AND P5, PT, R45, -0x40, PT ;  /* 0xffffffc02d00780c */ /* 0x000fe20003fa2270 */
[----:B------:R-:W-:Y:S02]  /*3360*/  @P4 IMAD.MOV.U32 R6, RZ, RZ, R39 ;  /* 0x000000ffff064224 */ /* 0x000fe400078e0027 */
[----:B------:R-:W-:Y:S02]  /*3370*/  @P6 IMAD.MOV.U32 R5, RZ, RZ, R38 ;  /* 0x000000ffff056224 */ /* 0x000fe400078e0026 */
[--C-:B---3--:R-:W-:Y:S02]  /*3380*/  @P1 IMAD.MOV.U32 R25, RZ, RZ, R32.reuse ;  /* 0x000000ffff191224 */ /* 0x108fe400078e0020 */
[----:B------:R-:W-:Y:S02]  /*3390*/  @P4 IMAD.MOV.U32 R27, RZ, RZ, R32 ;  /* 0x000000ffff1b4224 */ /* 0x000fe400078e0020 */
[----:B------:R-:W-:Y:S01]  /*33a0*/  @P0 IMAD.MOV.U32 R40, RZ, RZ, R38 ;  /* 0x000000ffff280224 */ /* 0x000fe200078e0026 */
[----:B------:R-:W-:Y:S01]  /*33b0*/  @P0 MOV R31, R39 ;  /* 0x00000027001f0202 */ /* 0x000fe20000000f00 */
[----:B------:R-:W-:-:S02]  /*33c0*/  @P6 IMAD.MOV.U32 R29, RZ, RZ, R32 ;  /* 0x000000ffff1d6224 */ /* 0x000fc400078e0020 */
[----:B------:R-:W-:Y:S02]  /*33d0*/  @P5 IMAD.MOV.U32 R40, RZ, RZ, R36 ;  /* 0x000000ffff285224 */ /* 0x000fe400078e0024 */
[----:B------:R-:W-:Y:S02]  /*33e0*/  @P5 IMAD.MOV.U32 R31, RZ, RZ, R37 ;  /* 0x000000ffff1f5224 */ /* 0x000fe400078e0025 */
[----:B------:R-:W-:Y:S02]  /*33f0*/  @P2 IMAD.MOV.U32 R40, RZ, RZ, R34 ;  /* 0x000000ffff282224 */ /* 0x000fe400078e0022 */
[----:B------:R-:W-:Y:S01]  /*3400*/  @P2 IMAD.MOV.U32 R31, RZ, RZ, R35 ;  /* 0x000000ffff1f2224 */ /* 0x000fe200078e0023 */
[----:B------:R-:W-:Y:S01]  /*3410*/  ISETP.EQ.AND P2, PT, R45, -0x48, PT ;  /* 0xffffffb82d00780c */ /* 0x000fe20003f42270 */
[--C-:B------:R-:W-:Y:S02]  /*3420*/  @P1 IMAD.MOV.U32 R26, RZ, RZ, R33.reuse ;  /* 0x000000ffff1a1224 */ /* 0x100fe400078e0021 */
[----:B------:R-:W-:-:S02]  /*3430*/  @P4 IMAD.MOV.U32 R28, RZ, RZ, R33 ;  /* 0x000000ffff1c4224 */ /* 0x000fc400078e0021 */
[----:B------:R-:W-:-:S08]  /*3440*/  @P6 IMAD.MOV.U32 R30, RZ, RZ, R33 ;  /* 0x000000ffff1e6224 */ /* 0x000fd000078e0021 */
        /* <DEDUP_REMOVED lines=9> */
[----:B------:R-:W-:Y:S01]  /*34e0*/  ISETP.NE.AND P2, PT, R47, RZ, PT ;  /* 0x000000ff2f00720c */ /* 0x000fe20003f45270 */
[----:B------:R-:W-:Y:S01]  /*34f0*/  @P5 IMAD.MOV.U32 R14, RZ, RZ, R33 ;  /* 0x000000ffff0e5224 */ /* 0x000fe200078e0021 */
[----:B------:R-:W-:Y:S02]  /*3500*/  ISETP.EQ.AND P5, PT, R45, -0x30, PT ;  /* 0xffffffd02d00780c */ /* 0x000fe40003fa2270 */
[----:B------:R-:W-:-:S02]  /*3510*/  P2R R47, PR, RZ, 0x8 ;  /* 0x00000008ff2f7803 */ /* 0x000fc40000000000 */
[----:B------:R-:W-:-:S05]  /*3520*/  P2R R44, PR, RZ, 0x1 ;  /* 0x00000001ff2c7803 */ /* 0x000fca0000000000 */
[----:B------:R-:W-:Y:S02]  /*3530*/  @P0 IMAD.MOV.U32 R13, RZ, RZ, R38 ;  /* 0x000000ffff0d0224 */ /* 0x000fe400078e0026 */
[----:B------:R-:W-:Y:S01]  /*3540*/  @P0 IMAD.MOV.U32 R12, RZ, RZ, R39 ;  /* 0x000000ffff0c0224 */ /* 0x000fe200078e0027 */
[----:B------:R-:W-:Y:S01]  /*3550*/  @P2 MOV R10, R39 ;  /* 0x00000027000a2202 */ /* 0x000fe20000000f00 */
[----:B------:R-:W-:Y:S01]  /*3560*/  @P5 IMAD.MOV.U32 R13, RZ, RZ, R36 ;  /* 0x000000ffff0d5224 */ /* 0x000fe200078e0024 */
[----:B------:R-:W-:Y:S01]  /*3570*/  @P5 MOV R12, R37 ;  /* 0x00000025000c5202 */ /* 0x000fe20000000f00 */
[----:B------:R-:W-:Y:S02]  /*3580*/  @P3 IMAD.MOV.U32 R13, RZ, RZ, R34 ;  /* 0x000000ffff0d3224 */ /* 0x000fe400078e0022 */
[----:B------:R-:W-:Y:S01]  /*3590*/  @P3 IMAD.MOV.U32 R12, RZ, RZ, R35 ;  /* 0x000000ffff0c3224 */ /* 0x000fe200078e0023 */
[----:B------:R-:W-:Y:S01]  /*35a0*/  ISETP.EQ.AND P3, PT, R45, -0x38, PT ;  /* 0xffffffc82d00780c */ /* 0x000fe20003f62270 */
[----:B------:R-:W-:-:S02]  /*35b0*/  @P2 IMAD.MOV.U32 R11, RZ, RZ, R38 ;  /* 0x000000ffff0b2224 */ /* 0x000fc400078e0026 */
[----:B------:R-:W-:Y:S02]  /*35c0*/  @P2 IMAD.MOV.U32 R23, RZ, RZ, R32 ;  /* 0x000000ffff172224 */ /* 0x000fe400078e0020 */
[----:B------:R-:W-:-:S08]  /*35d0*/  @P2 IMAD.MOV.U32 R24, RZ, RZ, R33 ;  /* 0x000000ffff182224 */ /* 0x000fd000078e0021 */
        /* <DEDUP_REMOVED lines=21> */
[----:B------:R-:W-:Y:S02]  /*3730*/  @P1 IMAD.MOV.U32 R6, RZ, RZ, R35 ;  /* 0x000000ffff061224 */ /* 0x000fe400078e0023 */
[----:B------:R-:W-:Y:S02]  /*3740*/  @P5 IMAD.MOV.U32 R7, RZ, RZ, R32 ;  /* 0x000000ffff075224 */ /* 0x000fe400078e0020 */
[----:B------:R-:W-:Y:S01]  /*3750*/  @P5 IMAD.MOV.U32 R6, RZ, RZ, R33 ;  /* 0x000000ffff065224 */ /* 0x000fe200078e0021 */
[----:B------:R-:W-:-:S03]  /*3760*/  ISETP.EQ.AND P5, PT, R45, -0x10, PT ;  /* 0xfffffff02d00780c */ /* 0x000fc60003fa2270 */
[----:B------:R-:W-:Y:S02]  /*3770*/  @P3 IMAD.MOV.U32 R3, RZ, RZ, R36 ;  /* 0x000000ffff033224 */ /* 0x000fe400078e0024 */
[----:B------:R-:W-:Y:S02]  /*3780*/  @P3 IMAD.MOV.U32 R2, RZ, RZ, R37 ;  /* 0x000000ffff023224 */ /* 0x000fe400078e0025 */
[----:B------:R-:W-:Y:S02]  /*3790*/  @P3 IMAD.MOV.U32 R16, RZ, RZ, R32 ;  /* 0x000000ffff103224 */ /* 0x000fe400078e0020 */
[----:B------:R-:W-:Y:S01]  /*37a0*/  @P3 IMAD.MOV.U32 R0, RZ, RZ, R33 ;  /* 0x000000ffff003224 */ /* 0x000fe200078e0021 */
[----:B------:R-:W-:Y:S01]  /*37b0*/  ISETP.NE.AND P3, PT, R47, RZ, PT ;  /* 0x000000ff2f00720c */ /* 0x000fe20003f65270 */
[----:B------:R-:W-:Y:S02]  /*37c0*/  @P6 IMAD.MOV.U32 R3, RZ, RZ, R34 ;  /* 0x000000ffff036224 */ /* 0x000fe400078e0022 */
[----:B------:R-:W-:-:S02]  /*37d0*/  @P5 IMAD.MOV.U32 R5, RZ, RZ, R36 ;  /* 0x000000ffff055224 */ /* 0x000fc400078e0024 */
[----:B------:R-:W-:Y:S02]  /*37e0*/  @P5 IMAD.MOV.U32 R4, RZ, RZ, R37 ;  /* 0x000000ffff045224 */ /* 0x000fe400078e0025 */
[----:B------:R-:W-:Y:S02]  /*37f0*/  @P4 IMAD.MOV.U32 R5, RZ, RZ, R34 ;  /* 0x000000ffff054224 */ /* 0x000fe400078e0022 */
[--C-:B------:R-:W-:Y:S01]  /*3800*/  @P4 IMAD.MOV.U32 R4, RZ, RZ, R35.reuse ;  /* 0x000000ffff044224 */ /* 0x100fe200078e0023 */
[-C--:B------:R-:W-:Y:S01]  /*3810*/  @P0 MOV R4, R33.reuse ;  /* 0x0000002100040202 */ /* 0x080fe20000000f00 */
[----:B------:R-:W-:Y:S01]  /*3820*/  @P6 IMAD.MOV.U32 R2, RZ, RZ, R35 ;  /* 0x000000ffff026224 */ /* 0x000fe200078e0023 */
[----:B------:R-:W-:Y:S01]  /*3830*/  @P5 MOV R2, R33 ;  /* 0x0000002100025202 */ /* 0x000fe20000000f00 */
[--C-:B------:R-:W-:Y:S02]  /*3840*/  @P3 IMAD.MOV.U32 R19, RZ, RZ, R32.reuse ;  /* 0x000000ffff133224 */ /* 0x100fe400078e0020 */
[----:B------:R-:W-:Y:S01]  /*3850*/  @P3 IMAD.MOV.U32 R20, RZ, RZ, R33 ;  /* 0x000000ffff143224 */ /* 0x000fe200078e0021 */
[----:B------:R-:W-:Y:S01]  /*3860*/  ISETP.GT.AND P3, PT, R42, 0xc, PT ;  /* 0x0000000c2a00780c */ /* 0x000fe20003f64270 */
[--C-:B------:R-:W-:Y:S01]  /*3870*/  @P0 IMAD.MOV.U32 R5, RZ, RZ, R32.reuse ;  /* 0x000000ffff050224 */ /* 0x100fe200078e0020 */
[----:B------:R-:W-:Y:S01]  /*3880*/  ISETP.NE.AND P0, PT, R44, RZ, PT ;  /* 0x000000ff2c00720c */ /* 0x000fe20003f05270 */
[----:B------:R-:W-:Y:S01]  /*3890*/  @P5 IMAD.MOV.U32 R3, RZ, RZ, R32 ;  /* 0x000000ffff035224 */ /* 0x000fe200078e0020 */
[----:B------:R-:W-:-:S11]  /*38a0*/  ISETP.EQ.AND P5, PT, R45, RZ, PT ;  /* 0x000000ff2d00720c */ /* 0x000fd60003fa2270 */
[----:B------:R-:W-:Y:S02]  /*38b0*/  @P0 MOV R21, R32 ;  /* 0x0000002000150202 */ /* 0x000fe40000000f00 */
[----:B------:R-:W-:Y:S01]  /*38c0*/  @P5 IMAD.MOV.U32 R17, RZ, RZ, R32 ;  /* 0x000000ffff115224 */ /* 0x000fe200078e0020 */
[----:B------:R-:W-:Y:S01]  /*38d0*/  @P0 MOV R22, R33 ;  /* 0x0000002100160202 */ /* 0x000fe20000000f00 */
[----:B------:R-:W-:Y:S01]  /*38e0*/  @P5 IMAD.MOV.U32 R18, RZ, RZ, R33 ;  /* 0x000000ffff125224 */ /* 0x000fe200078e0021 */
[----:B------:R-:W-:Y:S01]  /*38f0*/  @!P3 CALL.REL.NOINC `(.L_x_53371) ;  /* 0x000000100000b944 */ /* 0x000fe20003c00000 */
[----:B------:R-:W-:Y:S05]  /*3900*/  BRA `(.L_x_53372) ;  /* 0xffffd4c000007947 */ /* 0x000fea000383ffff */
.L_x_53371:
[----:B------:R-:W-:-:S13]  /*3910*/  ISETP.GT.AND P0, PT, R42, 0x4, PT ;  /* 0x000000042a00780c */ /* 0x000fda0003f04270 */
[----:B------:R-:W-:Y:S05]  /*3920*/  @!P0 BRA `(.L_x_53373) ;  /* 0x000015a000008947 */ /* 0x000fea0003800000 */
[----:B------:R-:W0:Y:S01]  /*3930*/  S2R R32, SR_TID.X ;  /* 0x0000000000207919 */ /* 0x000e220000002100 */
[----:B------:R-:W-:Y:S01]  /*3940*/  IMAD.SHL.U32 R48, R41, 0x4, RZ ;  /* 0x0000000429307824 */ /* 0x000fe200078e00ff */
[----:B------:R-:W-:Y:S02]  /*3950*/  LOP3.LUT R46, R46, 0xfffffff7, RZ, 0xc0, !PT ;  /* 0xfffffff72e2e7812 */ /* 0x000fe400078ec0ff */
[----:B------:R-:W-:Y:S02]  /*3960*/  IADD3 R42, R42, -0x8, RZ ;  /* 0xfffffff82a2a7810 */ /* 0x000fe40007ffe0ff */
[C---:B------:R-:W-:Y:S02]  /*3970*/  ISETP.EQ.AND P0, PT, R48.reuse, 0x40, PT ;  /* 0x000000403000780c */ /* 0x040fe40003f02270 */
[C---:B------:R-:W-:Y:S02]  /*3980*/  ISETP.EQ.AND P4, PT, R48.reuse, 0x78, PT ;  /* 0x000000783000780c */ /* 0x040fe40003f82270 */
[----:B------:R-:W-:-:S02]  /*3990*/  ISETP.EQ.AND P3, PT, R48, RZ, PT ;  /* 0x000000ff3000720c */ /* 0x000fc40003f62270 */
[C---:B------:R-:W-:Y:S02]  /*39a0*/  ISETP.EQ.AND P2, PT, R48.reuse, 0x38, PT ;  /* 0x000000383000780c */ /* 0x040fe40003f42270 */
[C---:B------:R-:W-:Y:S02]  /*39b0*/  ISETP.EQ.AND P6, PT, R48.reuse, 0x50, PT ;  /* 0x000000503000780c */ /* 0x040fe40003fc2270 */
[C---:B------:R-:W-:Y:S02]  /*39c0*/  ISETP.EQ.AND P5, PT, R48.reuse, 0x48, PT ;  /* 0x000000483000780c */ /* 0x040fe40003fa2270 */
[----:B------:R-:W-:Y:S02]  /*39d0*/  ISETP.EQ.AND P1, PT, R48, 0x8, PT ;  /* 0x000000083000780c */ /* 0x000fe40003f22270 */
[----:B------:R-:W-:Y:S01]  /*39e0*/  P2R R39, PR, RZ, 0x8 ;  /* 0x00000008ff277803 */ /* 0x000fe20000000000 */
[----:B0-----:R-:W-:-:S05]  /*39f0*/  IMAD R47, R32, 0x22, R41 ;  /* 0x00000022202f7824 */ /* 0x001fca00078e0229 */
[----:B------:R-:W0:Y:S04]  /*3a00*/  LDS.64 R36, [R47.X4+0x1a0] ;  /* 0x0001a0002f247984 */ /* 0x000e280000004a00 */
[----:B------:R-:W1:Y:S04]  /*3a10*/  LDS.64 R34, [R47.X4+0x1e0] ;  /* 0x0001e0002f227984 */ /* 0x000e680000004a00 */
[----:B------:R-:W2:Y:S04]  /*3a20*/  LDS.64 R32, [R47.X4+0x1a8] ;  /* 0x0001a8002f207984 */ /* 0x000ea80000004a00 */
[----:B------:R-:W3:Y:S01]  /*3a30*/  LDS.64 R44, [R47.X4+0x1e8] ;  /* 0x0001e8002f2c7984 */ /* 0x000ee20000004a00 */
[----:B0-----:R-:W-:Y:S01]  /*3a40*/  @P0 IMAD.MOV.U32 R16, RZ, RZ, R36 ;  /* 0x000000ffff100224 */ /* 0x001fe200078e0024 */
[----:B------:R-:W-:Y:S01]  /*3a50*/  @P0 MOV R0, R37 ;  /* 0x0000002500000202 */ /* 0x000fe20000000f00 */
[----:B------:R-:W-:Y:S01]  /*3a60*/  @P4 IMAD.MOV.U32 R30, RZ, RZ, R37 ;  /* 0x000000ffff1e4224 */ /* 0x000fe200078e0025 */
[-C--:B------:R-:W-:Y:S01]  /*3a70*/  @P4 MOV R29, R36.reuse ;  /* 0x00000024001d4202 */ /* 0x080fe20000000f00 */
[----:B-1----:R-:W-:Y:S01]  /*3a80*/  @P3 IMAD.MOV.U32 R16, RZ, RZ, R34 ;  /* 0x000000ffff103224 */ /* 0x002fe200078e0022 */
[----:B------:R-:W-:Y:S01]  /*3a90*/  @P6 MOV R19, R36 ;  /* 0x0000002400136202 */ /* 0x000fe20000000f00 */
[----:B------:R-:W-:Y:S01]  /*3aa0*/  @P3 IMAD.MOV.U32 R0, RZ, RZ, R35 ;  /* 0x000000ffff003224 */ /* 0x000fe200078e0023 */
[----:B------:R-:W-:Y:S01]  /*3ab0*/  ISETP.EQ.AND P4, PT, R48, 0x58, PT ;  /* 0x000000583000780c */ /* 0x000fe20003f82270 */
[----:B------:R-:W-:-:S02]  /*3ac0*/  @P2 IMAD.MOV.U32 R3, RZ, RZ, R36 ;  /* 0x000000ffff032224 */ /* 0x000fc400078e0024 */
[----:B------:R-:W-:Y:S02]  /*3ad0*/  @P2 IMAD.MOV.U32 R2, RZ, RZ, R37 ;  /* 0x000000ffff022224 */ /* 0x000fe400078e0025 */
[----:B------:R-:W-:Y:S02]  /*3ae0*/  @P2 IMAD.MOV.U32 R29, RZ, RZ, R34 ;  /* 0x000000ffff1d2224 */ /* 0x000fe400078e0022 */
[----:B------:R-:W-:Y:S02]  /*3af0*/  @P2 IMAD.MOV.U32 R30, RZ, RZ, R35 ;  /* 0x000000ffff1e2224 */ /* 0x000fe400078e0023 */
[----:B--2---:R-:W-:Y:S02]  /*3b00*/  @P2 IMAD.MOV.U32 R16, RZ, RZ, R32 ;  /* 0x000000ffff102224 */ /* 0x004fe400078e0020 */
[----:B------:R-:W-:Y:S01]  /*3b10*/  @P2 IMAD.MOV.U32 R0, RZ, RZ, R33 ;  /* 0x000000ffff002224 */ /* 0x000fe200078e0021 */
[----:B------:R-:W-:Y:S01]  /*3b20*/  ISETP.EQ.AND P2, PT, R48, 0x10, PT ;  /* 0x000000103000780c */ /* 0x000fe20003f42270 */
[----:B------:R-:W-:-:S02]  /*3b30*/  @P6 IMAD.MOV.U32 R20, RZ, RZ, R37 ;  /* 0x000000ffff146224 */ /* 0x000fc400078e0025 */
[----:B------:R-:W-:Y:S01]  /*3b40*/  @P5 IMAD.MOV.U32 R17, RZ, RZ, R36 ;  /* 0x000000ffff115224 */ /* 0x000fe200078e0024 */
[----:B------:R-:W-:Y:S01]  /*3b50*/  P2R R38, PR, RZ, 0x4 ;  /* 0x00000004ff267803 */ /* 0x000fe20000000000 */
[--C-:B------:R-:W-:Y:S01]  /*3b60*/  @P5 IMAD.MOV.U32 R18, RZ, RZ, R37.reuse ;  /* 0x000000ffff125224 */ /* 0x100fe200078e0025 */
[----:B------:R-:W-:Y:S01]  /*3b70*/  @P1 MOV R18, R35 ;  /* 0x0000002300121202 */ /* 0x000fe20000000f00 */
[----:B------:R-:W-:Y:S02]  /*3b80*/  @P1 IMAD.MOV.U32 R17, RZ, RZ, R34 ;  /* 0x000000ffff111224 */ /* 0x000fe400078e0022 */
[----:B------:R-:W-:Y:S02]  /*3b90*/  @P4 IMAD.MOV.U32 R21, RZ, RZ, R36 ;  /* 0x000000ffff154224 */ /* 0x000fe400078e0024 */
[----:B------:R-:W-:Y:S02]  /*3ba0*/  @P4 IMAD.MOV.U32 R22, RZ, RZ, R37 ;  /* 0x000000ffff164224 */ /* 0x000fe400078e0025 */
[----:B------:R-:W-:-:S02]  /*3bb0*/  @P2 IMAD.MOV.U32 R19, RZ, RZ, R34 ;  /* 0x000000ffff132224 */ /* 0x000fc400078e0022 */
[----:B------:R-:W-:Y:S01]  /*3bc0*/  @P2 IMAD.MOV.U32 R20, RZ, RZ, R35 ;  /* 0x000000ffff142224 */ /* 0x000fe200078e0023 */
[C---:B------:R-:W-:Y:S01]  /*3bd0*/  ISETP.EQ.AND P2, PT, R48.reuse, 0x20, PT ;  /* 0x000000203000780c */ /* 0x040fe20003f42270 */
        /* <DEDUP_REMOVED lines=9> */
[--C-:B------:R-:W-:Y:S02]  /*3c70*/  @P1 IMAD.MOV.U32 R14, RZ, RZ, R37.reuse ;  /* 0x000000ffff0e1224 */ /* 0x100fe400078e0025 */
[----:B------:R-:W-:Y:S01]  /*3c80*/  @P5 MOV R23, R36 ;  /* 0x0000002400175202 */ /* 0x000fe20000000f00 */
[----:B------:R-:W-:Y:S02]  /*3c90*/  @P5 IMAD.MOV.U32 R24, RZ, RZ, R37 ;  /* 0x000000ffff185224 */ /* 0x000fe400078e0025 */
[----:B------:R-:W-:Y:S01]  /*3ca0*/  @P2 IMAD.MOV.U32 R23, RZ, RZ, R34 ;  /* 0x000000ffff172224 */ /* 0x000fe200078e0022 */
[----:B------:R-:W-:Y:S01]  /*3cb0*/  @P0 MOV R21, R34 ;  /* 0x0000002200150202 */ /* 0x000fe20000000f00 */
[----:B------:R-:W-:Y:S01]  /*3cc0*/  @P2 IMAD.MOV.U32 R24, RZ, RZ, R35 ;  /* 0x000000ffff182224 */ /* 0x000fe200078e0023 */
[----:B------:R-:W-:Y:S01]  /*3cd0*/  ISETP.EQ.AND P2, PT, R48, 0x68, PT ;  /* 0x000000683000780c */ /* 0x000fe20003f42270 */
[----:B------:R-:W-:-:S02]  /*3ce0*/  @P4 IMAD.MOV.U32 R23, RZ, RZ, R32 ;  /* 0x000000ffff174224 */ /* 0x000fc400078e0020 */
[----:B------:R-:W-:Y:S01]  /*3cf0*/  @P4 IMAD.MOV.U32 R24, RZ, RZ, R33 ;  /* 0x000000ffff184224 */ /* 0x000fe200078e0021 */
[C---:B------:R-:W-:Y:S01]  /*3d00*/  ISETP.EQ.AND P4, PT, R48.reuse, 0x28, PT ;  /* 0x000000283000780c */ /* 0x040fe20003f82270 */
[----:B------:R-:W-:Y:S02]  /*3d10*/  @P0 IMAD.MOV.U32 R22, RZ, RZ, R35 ;  /* 0x000000ffff160224 */ /* 0x000fe400078e0023 */
[----:B------:R-:W-:Y:S02]  /*3d20*/  @P6 IMAD.MOV.U32 R21, RZ, RZ, R32 ;  /* 0x000000ffff156224 */ /* 0x000fe400078e0020 */
[----:B------:R-:W-:Y:S01]  /*3d30*/  @P6 IMAD.MOV.U32 R22, RZ, RZ, R33 ;  /* 0x000000ffff166224 */ /* 0x000fe200078e0021 */
[----:B------:R-:W-:Y:S01]  /*3d40*/  ISETP.EQ.AND P6, PT, R48, 0x30, PT ;  /* 0x000000303000780c */ /* 0x000fe20003fc2270 */
[----:B------:R-:W-:Y:S02]  /*3d50*/  @P0 IMAD.MOV.U32 R11, RZ, RZ, R36 ;  /* 0x000000ffff0b0224 */ /* 0x000fe400078e0024 */
[----:B------:R-:W-:Y:S01]  /*3d60*/  @P2 MOV R25, R36 ;  /* 0x0000002400192202 */ /* 0x000fe20000000f00 */
[----:B------:R-:W-:-:S02]  /*3d70*/  @P2 IMAD.MOV.U32 R26, RZ, RZ, R37 ;  /* 0x000000ffff1a2224 */ /* 0x000fc400078e0025 */
[----:B------:R-:W-:Y:S01]  /*3d80*/  @P0 IMAD.MOV.U32 R10, RZ, RZ, R37 ;  /* 0x000000ffff0a0224 */ /* 0x000fe200078e0025 */
[----:B------:R-:W-:Y:S01]  /*3d90*/  @P4 MOV R7, R36 ;  /* 0x0000002400074202 */ /* 0x000fe20000000f00 */
[----:B------:R-:W-:Y:S02]  /*3da0*/  @P4 IMAD.MOV.U32 R25, RZ, RZ, R34 ;  /* 0x000000ffff194224 */ /* 0x000fe400078e0022 */
[----:B------:R-:W-:Y:S02]  /*3db0*/  @P4 IMAD.MOV.U32 R26, RZ, RZ, R35 ;  /* 0x000000ffff1a4224 */ /* 0x000fe400078e0023 */
[----:B------:R-:W-:Y:S02]  /*3dc0*/  @P5 IMAD.MOV.U32 R25, RZ, RZ, R32 ;  /* 0x000000ffff195224 */ /* 0x000fe400078e0020 */
[----:B------:R-:W-:Y:S01]  /*3dd0*/  @P5 IMAD.MOV.U32 R26, RZ, RZ, R33 ;  /* 0x000000ffff1a5224 */ /* 0x000fe200078e0021 */
[----:B------:R-:W-:Y:S01]  /*3de0*/  ISETP.EQ.AND P5, PT, R48, 0x70, PT ;  /* 0x000000703000780c */ /* 0x000fe20003fa2270 */
[----:B------:R-:W-:-:S02]  /*3df0*/  @P4 IMAD.MOV.U32 R6, RZ, RZ, R37 ;  /* 0x000000ffff064224 */ /* 0x000fc400078e0025 */
[----:B------:R-:W-:Y:S02]  /*3e00*/  @P6 IMAD.MOV.U32 R5, RZ, RZ, R36 ;  /* 0x000000ffff056224 */ /* 0x000fe400078e0024 */
[----:B------:R-:W-:Y:S02]  /*3e10*/  @P6 IMAD.MOV.U32 R4, RZ, RZ, R37 ;  /* 0x000000ffff046224 */ /* 0x000fe400078e0025 */
[----:B---3--:R-:W-:Y:S02]  /*3e20*/  @P0 IMAD.MOV.U32 R23, RZ, RZ, R44 ;  /* 0x000000ffff170224 */ /* 0x008fe400078e002c */
[----:B------:R-:W-:-:S04]  /*3e30*/  @P0 IMAD.MOV.U32 R24, RZ, RZ, R45 ;  /* 0x000000ffff180224 */ /* 0x000fc800078e002d */
[----:B------:R-:W-:Y:S01]  /*3e40*/  @P5 MOV R27, R36 ;  /* 0x00000024001b5202 */ /* 0x000fe20000000f00 */
[----:B------:R-:W-:Y:S01]  /*3e50*/  @P5 IMAD.MOV.U32 R28, RZ, RZ, R37 ;  /* 0x000000ffff1c5224 */ /* 0x000fe200078e0025 */
[----:B------:R-:W-:Y:S01]  /*3e60*/  @P5 MOV R29, R32 ;  /* 0x00000020001d5202 */ /* 0x000fe20000000f00 */
[----:B------:R-:W-:Y:S02]  /*3e70*/  @P6 IMAD.MOV.U32 R27, RZ, RZ, R34 ;  /* 0x000000ffff1b6224 */ /* 0x000fe400078e0022 */
[----:B------:R-:W-:Y:S02]  /*3e80*/  @P6 IMAD.MOV.U32 R28, RZ, RZ, R35 ;  /* 0x000000ffff1c6224 */ /* 0x000fe400078e0023 */
[--C-:B------:R-:W-:Y:S01]  /*3e90*/  @P5 IMAD.MOV.U32 R30, RZ, RZ, R33.reuse ;  /* 0x000000ffff1e5224 */ /* 0x100fe200078e0021 */
[C---:B------:R-:W-:Y:S01]  /*3ea0*/  ISETP.EQ.AND P5, PT, R48.reuse, -0x40, PT ;  /* 0xffffffc03000780c */ /* 0x040fe20003fa2270 */
[----:B------:R-:W-:Y:S01]  /*3eb0*/  @P2 IMAD.MOV.U32 R27, RZ, RZ, R32 ;  /* 0x000000ffff1b2224 */ /* 0x000fe200078e0020 */
[----:B------:R-:W-:Y:S01]  /*3ec0*/  @P4 MOV R27, R44 ;  /* 0x0000002c001b4202 */ /* 0x000fe20000000f00 */
[----:B------:R-:W-:Y:S01]  /*3ed0*/  @P2 IMAD.MOV.U32 R28, RZ, RZ, R33 ;  /* 0x000000ffff1c2224 */ /* 0x000fe200078e0021 */
[----:B------:R-:W-:Y:S01]  /*3ee0*/  ISETP.EQ.AND P2, PT, R48, -0x8, PT ;  /* 0xfffffff83000780c */ /* 0x000fe20003f42270 */
[----:B------:R-:W-:-:S02]  /*3ef0*/  @P4 IMAD.MOV.U32 R28, RZ, RZ, R45 ;  /* 0x000000ffff1c4224 */ /* 0x000fc400078e002d */
[----:B------:R-:W-:Y:S02]  /*3f00*/  @P6 IMAD.MOV.U32 R29, RZ, RZ, R44 ;  /* 0x000000ffff1d6224 */ /* 0x000fe400078e002c */
[----:B------:R-:W-:-:S04]  /*3f10*/  @P6 IMAD.MOV.U32 R30, RZ, RZ, R45 ;  /* 0x000000ffff1e6224 */ /* 0x000fc800078e002d */
[----:B------:R-:W-:Y:S02]  /*3f20*/  @P5 IMAD.MOV.U32 R40, RZ, RZ, R34 ;  /* 0x000000ffff285224 */ /* 0x000fe400078e0022 */
[----:B------:R-:W-:Y:S02]  /*3f30*/  @P5 IMAD.MOV.U32 R31, RZ, RZ, R35 ;  /* 0x000000ffff1f5224 */ /* 0x000fe400078e0023 */
[----:B------:R-:W-:Y:S01]  /*3f40*/  @P2 MOV R40, R32 ;  /* 0x0000002000282202 */ /* 0x000fe20000000f00 */
        /* <DEDUP_REMOVED lines=8> */
[----:B------:R-:W-:Y:S01]  /*3fd0*/  @P3 IMAD.MOV.U32 R15, RZ, RZ, R32 ;  /* 0x000000ffff0f3224 */ /* 0x000fe200078e0020 */
[----:B------:R-:W-:Y:S01]  /*3fe0*/  P2R R38, PR, RZ, 0x2 ;  /* 0x00000002ff267803 */ /* 0x000fe20000000000 */
[----:B------:R-:W-:Y:S01]  /*3ff0*/  @P3 IMAD.MOV.U32 R14, RZ, RZ, R33 ;  /* 0x000000ffff0e3224 */ /* 0x000fe200078e0021 */
[C---:B------:R-:W-:Y:S01]  /*4000*/  ISETP.EQ.AND P3, PT, R48.reuse, -0x38, PT ;  /* 0xffffffc83000780c */ /* 0x040fe20003f62270 */
[----:B------:R-:W-:Y:S02]  /*4010*/  @P5 IMAD.MOV.U32 R15, RZ, RZ, R44 ;  /* 0x000000ffff0f5224 */ /* 0x000fe400078e002c */
[----:B------:R-:W-:Y:S01]  /*4020*/  @P5 IMAD.MOV.U32 R14, RZ, RZ, R45 ;  /* 0x000000ffff0e5224 */ /* 0x000fe200078e002d */
[----:B------:R-:W-:-:S05]  /*4030*/  ISETP.EQ.AND P5, PT, R48, -0x30, PT ;  /* 0xffffffd03000780c */ /* 0x000fca0003fa2270 */
[----:B------:R-:W-:Y:S01]  /*4040*/  @P2 MOV R13, R36 ;  /* 0x00000024000d2202 */ /* 0x000fe20000000f00 */
[----:B------:R-:W-:Y:S02]  /*4050*/  @P2 IMAD.MOV.U32 R12, RZ, RZ, R37 ;  /* 0x000000ffff0c2224 */ /* 0x000fe400078e0025 */
[----:B------:R-:W-:Y:S02]  /*4060*/  @P2 IMAD.MOV.U32 R21, RZ, RZ, R44 ;  /* 0x000000ffff152224 */ /* 0x000fe400078e002c */
[----:B------:R-:W-:-:S03]  /*4070*/  @P2 IMAD.MOV.U32 R22, RZ, RZ, R45 ;  /* 0x000000ffff162224 */ /* 0x000fc600078e002d */
[----:B------:R-:W-:Y:S02]  /*4080*/  @P5 IMAD.MOV.U32 R13, RZ, RZ, R34 ;  /* 0x000000ffff0d5224 */ /* 0x000fe400078e0022 */
[----:B------:R-:W-:Y:S02]  /*4090*/  @P5 IMAD.MOV.U32 R12, RZ, RZ, R35 ;  /* 0x000000ffff0c5224 */ /* 0x000fe400078e0023 */
[----:B------:R-:W-:Y:S01]  /*40a0*/  @P1 IMAD.MOV.U32 R13, RZ, RZ, R32 ;  /* 0x000000ffff0d1224 */ /* 0x000fe200078e0020 */
[----:B------:R-:W-:Y:S01]  /*40b0*/  @P3 MOV R13, R44 ;  /* 0x0000002c000d3202 */ /* 0x000fe20000000f00 */
[----:B------:R-:W-:Y:S01]  /*40c0*/  @P1 IMAD.MOV.U32 R12, RZ, RZ, R33 ;  /* 0x000000ffff0c1224 */ /* 0x000fe200078e0021 */
[C---:B------:R-:W-:Y:S01]  /*40d0*/  ISETP.EQ.AND P1, PT, R48.reuse, -0x28, PT ;  /* 0xffffffd83000780c */ /* 0x040fe20003f22270 */
[----:B------:R-:W-:Y:S01]  /*40e0*/  @P3 IMAD.MOV.U32 R12, RZ, RZ, R45 ;  /* 0x000000ffff0c3224 */ /* 0x000fe200078e002d */
[----:B------:R-:W-:-:S11]  /*40f0*/  ISETP.EQ.AND P3, PT, R48, 0x20, PT ;  /* 0x000000203000780c */ /* 0x000fd60003f62270 */
[----:B------:R-:W-:Y:S01]  /*4100*/  @P1 IMAD.MOV.U32 R11, RZ, RZ, R34 ;  /* 0x000000ffff0b1224 */ /* 0x000fe200078e0022 */
[----:B------:R-:W-:Y:S01]  /*4110*/  @P2 MOV R11, R32 ;  /* 0x00000020000b2202 */ /* 0x000fe20000000f00 */
[----:B------:R-:W-:Y:S02]  /*4120*/  @P1 IMAD.MOV.U32 R10, RZ, RZ, R35 ;  /* 0x000000ffff0a1224 */ /* 0x000fe400078e0023 */
[----:B------:R-:W-:Y:S02]  /*4130*/  @P2 IMAD.MOV.U32 R10, RZ, RZ, R33 ;  /* 0x000000ffff0a2224 */ /* 0x000fe400078e0021 */
[----:B------:R-:W-:Y:S02]  /*4140*/  @P5 IMAD.MOV.U32 R11, RZ, RZ, R44 ;  /* 0x000000ffff0b5224 */ /* 0x000fe400078e002c */
[----:B------:R-:W-:Y:S01]  /*4150*/  @P5 IMAD.MOV.U32 R10, RZ, RZ, R45 ;  /* 0x000000ffff0a5224 */ /* 0x000fe200078e002d */
[----:B------:R-:W-:Y:S01]  /*4160*/  ISETP.EQ.AND P5, PT, R48, -0x20, PT ;  /* 0xffffffe03000780c */ /* 0x000fe20003fa2270 */
[----:B------:R-:W-:-:S02]  /*4170*/  @P3 IMAD.MOV.U32 R9, RZ, RZ, R36 ;  /* 0x000000ffff093224 */ /* 0x000fc400078e0024 */
[----:B------:R-:W-:Y:S02]  /*4180*/  @P3 IMAD.MOV.U32 R8, RZ, RZ, R37 ;  /* 0x000000ffff083224 */ /* 0x000fe400078e0025 */
[----:B------:R-:W-:Y:S08]  /*4190*/  LDS.64 R36, [R47.X4+0x1f0] ;  /* 0x0001f0002f247984 */ /* 0x000ff00000004a00 */
[----:B------:R-:W-:Y:S01]  /*41a0*/  @P5 MOV R9, R34 ;  /* 0x0000002200095202 */ /* 0x000fe20000000f00 */
[----:B------:R-:W-:-:S02]  /*41b0*/  @P5 IMAD.MOV.U32 R8, RZ, RZ, R35 ;  /* 0x000000ffff085224 */ /* 0x000fc400078e0023 */
[----:B------:R-:W-:Y:S02]  /*41c0*/  @P0 IMAD.MOV.U32 R9, RZ, RZ, R32 ;  /* 0x000000ffff090224 */ /* 0x000fe400078e0020 */
[----:B------:R-:W-:Y:S02]  /*41d0*/  @P0 IMAD.MOV.U32 R8, RZ, RZ, R33 ;  /* 0x000000ffff080224 */ /* 0x000fe400078e0021 */
[----:B------:R-:W-:Y:S02]  /*41e0*/  @P1 IMAD.MOV.U32 R9, RZ, RZ, R44 ;  /* 0x000000ffff091224 */ /* 0x000fe400078e002c */
[----:B------:R-:W-:Y:S01]  /*41f0*/  @P1 IMAD.MOV.U32 R8, RZ, RZ, R45 ;  /* 0x000000ffff081224 */ /* 0x000fe200078e002d */
        /* <DEDUP_REMOVED lines=10> */
[-C--:B------:R-:W-:Y:S01]  /*42a0*/  @P6 MOV R3, R32.reuse ;  /* 0x0000002000036202 */ /* 0x080fe20000000f00 */
[----:B------:R-:W-:Y:S01]  /*42b0*/  @P5 IMAD.MOV.U32 R5, RZ, RZ, R34 ;  /* 0x000000ffff055224 */ /* 0x000fe200078e0022 */
[----:B------:R-:W-:Y:S01]  /*42c0*/  @P4 MOV R5, R32 ;  /* 0x0000002000054202 */ /* 0x000fe20000000f00 */
[----:B------:R-:W-:Y:S01]  /*42d0*/  @P5 IMAD.MOV.U32 R4, RZ, RZ, R35 ;  /* 0x000000ffff045224 */ /* 0x000fe200078e0023 */
[C---:B------:R-:W-:Y:S01]  /*42e0*/  IADD3 R32, R41.reuse, 0x4, RZ ;  /* 0x0000000429207810 */ /* 0x040fe20007ffe0ff */
[----:B------:R-:W-:Y:S01]  /*42f0*/  @P4 IMAD.MOV.U32 R4, RZ, RZ, R33 ;  /* 0x000000ffff044224 */ /* 0x000fe200078e0021 */
[----:B------:R-:W-:Y:S01]  /*4300*/  IADD3 R41, R41, 0x8, RZ ;  /* 0x0000000829297810 */ /* 0x000fe20007ffe0ff */
[--C-:B------:R-:W-:Y:S01]  /*4310*/  @P1 IMAD.MOV.U32 R5, RZ, RZ, R44.reuse ;  /* 0x000000ffff051224 */ /* 0x100fe200078e002c */
[----:B------:R-:W-:Y:S01]  /*4320*/  SHF.L.U32 R49, R32, 0x2, RZ ;  /* 0x0000000220317819 */ /* 0x000fe200000006ff */
[----:B------:R-:W-:Y:S01]  /*4330*/  @P1 IMAD.MOV.U32 R4, RZ, RZ, R45 ;  /* 0x000000ffff041224 */ /* 0x000fe200078e002d */
[----:B------:R-:W-:Y:S01]  /*4340*/  ISETP.NE.AND P1, PT, R38, RZ, PT ;  /* 0x000000ff2600720c */ /* 0x000fe20003f25270 */
[----:B------:R-:W-:Y:S01]  /*4350*/  @P3 IMAD.MOV.U32 R2, RZ, RZ, R35 ;  /* 0x000000ffff023224 */ /* 0x000fe200078e0023 */
[----:B------:R-:W-:Y:S01]  /*4360*/  ISETP.NE.AND P3, PT, R39, RZ, PT ;  /* 0x000000ff2700720c */ /* 0x000fe20003f65270 */
[----:B------:R-:W-:Y:S01]  /*4370*/  LDS.64 R34, [R47.X4+0x1b8] ;  /* 0x0001b8002f227984 */ /* 0x000fe20000004a00 */
[C---:B------:R-:W-:Y:S01]  /*4380*/  ISETP.EQ.AND P0, PT, R49.reuse, 0x48, PT ;  /* 0x000000483100780c */ /* 0x040fe20003f02270 */
[----:B------:R-:W-:Y:S01]  /*4390*/  @P6 IMAD.MOV.U32 R2, RZ, RZ, R33 ;  /* 0x000000ffff026224 */ /* 0x000fe200078e0021 */
[C---:B------:R-:W-:Y:S01]  /*43a0*/  ISETP.EQ.AND P4, PT, R49.reuse, 0x8, PT ;  /* 0x000000083100780c */ /* 0x040fe20003f82270 */
[----:B------:R-:W0:Y:S01]  /*43b0*/  LDS.64 R38, [R47.X4+0x1b0] ;  /* 0x0001b0002f267984 */ /* 0x000e220000004a00 */
[--C-:B------:R-:W-:Y:S01]  /*43c0*/  @P5 IMAD.MOV.U32 R3, RZ, RZ, R44.reuse ;  /* 0x000000ffff035224 */ /* 0x100fe200078e002c */
[C---:B------:R-:W-:Y:S01]  /*43d0*/  ISETP.EQ.AND P6, PT, R49.reuse, 0x50, PT ;  /* 0x000000503100780c */ /* 0x040fe20003fc2270 */
[----:B------:R-:W-:Y:S01]  /*43e0*/  @P5 IMAD.MOV.U32 R2, RZ, RZ, R45 ;  /* 0x000000ffff025224 */ /* 0x000fe200078e002d */
[----:B------:R-:W-:Y:S01]  /*43f0*/  ISETP.EQ.AND P5, PT, R48, -0x8, PT ;  /* 0xfffffff83000780c */ /* 0x000fe20003fa2270 */
[----:B------:R-:W1:Y:S01]  /*4400*/  LDS.64 R32, [R47.X4+0x1f8] ;  /* 0x0001f8002f207984 */ /* 0x000e620000004a00 */
[----:B------:R-:W-:Y:S01]  /*4410*/  ISETP.EQ.AND P2, PT, R49, 0x40, PT ;  /* 0x000000403100780c */ /* 0x000fe20003f42270 */
[----:B------:R-:W-:-:S02]  /*4420*/  @P1 IMAD.MOV.U32 R19, RZ, RZ, R44 ;  /* 0x000000ffff131224 */ /* 0x000fc400078e002c */
[----:B------:R-:W-:Y:S02]  /*4430*/  @P3 IMAD.MOV.U32 R17, RZ, RZ, R44 ;  /* 0x000000ffff113224 */ /* 0x000fe400078e002c */
[--C-:B------:R-:W-:Y:S01]  /*4440*/  @P3 IMAD.MOV.U32 R18, RZ, RZ, R45.reuse ;  /* 0x000000ffff123224 */ /* 0x100fe200078e002d */
[C---:B------:R-:W-:Y:S01]  /*4450*/  ISETP.EQ.AND P3, PT, R49.reuse, 0x78, PT ;  /* 0x000000783100780c */ /* 0x040fe20003f62270 */
[----:B------:R-:W-:Y:S01]  /*4460*/  @P1 IMAD.MOV.U32 R20, RZ, RZ, R45 ;  /* 0x000000ffff141224 */ /* 0x000fe200078e002d */
[----:B------:R-:W-:-:S03]  /*4470*/  ISETP.EQ.AND P1, PT, R49, 0x38, PT ;  /* 0x000000383100780c */ /* 0x000fc60003f22270 */
[----:B------:R-:W-:Y:S02]  /*4480*/  @P5 IMAD.MOV.U32 R16, RZ, RZ, R44 ;  /* 0x000000ffff105224 */ /* 0x000fe400078e002c */
[----:B------:R-:W-:Y:S01]  /*4490*/  @P5 IMAD.MOV.U32 R0, RZ, RZ, R45 ;  /* 0x000000ffff005224 */ /* 0x000fe200078e002d */
[----:B------:R-:W-:-:S13]  /*44a0*/  ISETP.EQ.AND P5, PT, R48, 0x20, PT ;  /* 0x000000203000780c */ /* 0x000fda0003fa2270 */
[----:B------:R-:W-:Y:S01]  /*44b0*/  @P5 IMAD.MOV.U32 R25, RZ, RZ, R44 ;  /* 0x000000ffff195224 */ /* 0x000fe200078e002c */
[----:B------:R-:W-:Y:S02]  /*44c0*/  @P5 MOV R26, R45 ;  /* 0x0000002d001a5202 */ /* 0x000fe40000000f00 */
[C---:B------:R-:W-:Y:S01]  /*44d0*/  ISETP.EQ.AND P5, PT, R49.reuse, 0x58, PT ;  /* 0x000000583100780c */ /* 0x040fe20003fa2270 */
[--C-:B0-----:R-:W-:Y:S01]  /*44e0*/  @P0 IMAD.MOV.U32 R17, RZ, RZ, R38.reuse ;  /* 0x000000ffff110224 */ /* 0x101fe200078e0026 */
[----:B------:R-:W-:Y:S01]  /*44f0*/  @P4 MOV R17, R36 ;  /* 0x0000002400114202 */ /* 0x000fe20000000f00 */
[----:B------:R-:W-:Y:S01]  /*4500*/  @P0 IMAD.MOV.U32 R18, RZ, RZ, R39 ;  /* 0x000000ffff120224 */ /* 0x000fe200078e0027 */
[----:B------:R-:W-:Y:S01]  /*4510*/  @P1 MOV R2, R39 ;  /* 0x0000002700021202 */ /* 0x000fe20000000f00 */
[----:B------:R-:W-:Y:S01]  /*4520*/  @P4 IMAD.MOV.U32 R18, RZ, RZ, R37 ;  /* 0x000000ffff124224 */ /* 0x000fe200078e0025 */
[----:B------:R-:W-:Y:S01]  /*4530*/  ISETP.EQ.AND P4, PT, R49, 0x10, PT ;  /* 0x000000103100780c */ /* 0x000fe20003f82270 */
[----:B------:R-:W-:-:S02]  /*4540*/  @P6 IMAD.MOV.U32 R19, RZ, RZ, R38 ;  /* 0x000000ffff136224 */ /* 0x000fc400078e0026 */
[----:B------:R-:W-:-:S04]  /*4550*/  @P6 IMAD.MOV.U32 R20, RZ, RZ, R39 ;  /* 0x000000ffff146224 */ /* 0x000fc800078e0027 */
[----:B------:R-:W-:Y:S01]  /*4560*/  @P5 MOV R22, R39 ;  /* 0x0000002700165202 */ /* 0x000fe20000000f00 */
[----:B------:R-:W-:Y:S01]  /*4570*/  @P2 IMAD.MOV.U32 R16, RZ, RZ, R38 ;  /* 0x000000ffff102224 */ /* 0x000fe200078e0026 */
[----:B------:R-:W-:Y:S01]  /*4580*/  P2R R44, PR, RZ, 0x10 ;  /* 0x00000010ff2c7803 */ /* 0x000fe20000000000 */
[----:B------:R-:W-:Y:S02]  /*4590*/  @P2 IMAD.MOV.U32 R0, RZ, RZ, R39 ;  /* 0x000000ffff002224 */ /* 0x000fe400078e0027 */
[----:B------:R-:W-:Y:S02]  /*45a0*/  @P2 IMAD.MOV.U32 R17, RZ, RZ, R34 ;  /* 0x000000ffff112224 */ /* 0x000fe400078e0022 */
[----:B------:R-:W-:Y:S01]  /*45b0*/  @P2 IMAD.MOV.U32 R18, RZ, RZ, R35 ;  /* 0x000000ffff122224 */ /* 0x000fe200078e0023 */
[C---:B------:R-:W-:Y:S01]  /*45c0*/  ISETP.EQ.AND P2, PT, R49.reuse, 0x20, PT ;  /* 0x000000203100780c */ /* 0x040fe20003f42270 */
[----:B------:R-:W-:Y:S02]  /*45d0*/  @P4 IMAD.MOV.U32 R19, RZ, RZ, R36 ;  /* 0x000000ffff134224 */ /* 0x000fe400078e0024 */
[----:B------:R-:W-:Y:S01]  /*45e0*/  @P4 IMAD.MOV.U32 R20, RZ, RZ, R37 ;  /* 0x000000ffff144224 */ /* 0x000fe200078e0025 */
[----:B------:R-:W-:Y:S01]  /*45f0*/  @P0 MOV R20, R35 ;  /* 0x0000002300140202 */ /* 0x000fe20000000f00 */
[----:B------:R-:W-:Y:S01]  /*4600*/  @P0 IMAD.MOV.U32 R19, RZ, RZ, R34 ;  /* 0x000000ffff130224 */ /* 0x000fe200078e0022 */
[C---:B------:R-:W-:Y:S01]  /*4610*/  ISETP.EQ.AND P0, PT, R49.reuse, 0x60, PT ;  /* 0x000000603100780c */ /* 0x040fe20003f02270 */
[--C-:B------:R-:W-:Y:S01]  /*4620*/  @P3 IMAD.MOV.U32 R29, RZ, RZ, R38.reuse ;  /* 0x000000ffff1d3224 */ /* 0x100fe200078e0026 */
[C---:B------:R-:W-:Y:S01]  /*4630*/  ISETP.EQ.AND P4, PT, R49.reuse, RZ, PT ;  /* 0x000000ff3100720c */ /* 0x040fe20003f82270 */
[----:B------:R-:W-:Y:S01]  /*4640*/  @P3 IMAD.MOV.U32 R30, RZ, RZ, R39 ;  /* 0x000000ffff1e3224 */ /* 0x000fe200078e0027 */
[----:B------:R-:W-:Y:S01]  /*4650*/  ISETP.EQ.AND P3, PT, R49, RZ, PT ;  /* 0x000000ff3100720c */ /* 0x000fe20003f62270 */
[----:B------:R-:W-:-:S02]  /*4660*/  @P5 IMAD.MOV.U32 R21, RZ, RZ, R38 ;  /* 0x000000ffff155224 */ /* 0x000fc400078e0026 */
[----:B------:R-:W-:Y:S02]  /*4670*/  @P1 IMAD.MOV.U32 R3, RZ, RZ, R38 ;  /* 0x000000ffff031224 */ /* 0x000fe400078e0026 */
[----:B------:R-:W-:Y:S02]  /*4680*/  @P1 IMAD.MOV.U32 R29, RZ, RZ, R36 ;  /* 0x000000ffff1d1224 */ /* 0x000fe400078e0024 */
[----:B------:R-:W-:Y:S02]  /*4690*/  @P1 IMAD.MOV.U32 R30, RZ, RZ, R37 ;  /* 0x000000ffff1e1224 */ /* 0x000fe400078e0025 */
[----:B------:R-:W-:Y:S02]  /*46a0*/  @P0 IMAD.MOV.U32 R23, RZ, RZ, R38 ;  /* 0x000000ffff170224 */ /* 0x000fe400078e0026 */
[----:B------:R-:W-:Y:S01]  /*46b0*/  @P0 IMAD.MOV.U32 R24, RZ, RZ, R39 ;  /* 0x000000ffff180224 */ /* 0x000fe200078e0027 */
[----:B------:R-:W-:Y:S01]  /*46c0*/  @P2 MOV R24, R37 ;  /* 0x0000002500182202 */ /* 0x000fe20000000f00 */
[--C-:B------:R-:W-:Y:S01]  /*46d0*/  @P2 IMAD.MOV.U32 R23, RZ, RZ, R36.reuse ;  /* 0x000000ffff172224 */ /* 0x100fe200078e0024 */
[----:B------:R-:W-:Y:S01]  /*46e0*/  @P4 MOV R31, R39 ;  /* 0x00000027001f4202 */ /* 0x000fe20000000f00 */
[----:B------:R-:W-:-:S02]  /*46f0*/  @P3 IMAD.MOV.U32 R16, RZ, RZ, R36 ;  /* 0x000000ffff103224 */ /* 0x000fc400078e0024 */
[----:B------:R-:W-:Y:S01]  /*4700*/  @P3 IMAD.MOV.U32 R0, RZ, RZ, R37 ;  /* 0x000000ffff003224 */ /* 0x000fe200078e0025 */
[----:B------:R-:W-:Y:S01]  /*4710*/  @P1 MOV R0, R35 ;  /* 0x0000002300001202 */ /* 0x000fe20000000f00 */
[--C-:B------:R-:W-:Y:S01]  /*4720*/  @P5 IMAD.MOV.U32 R23, RZ, RZ, R34.reuse ;  /* 0x000000ffff175224 */ /* 0x100fe200078e0022 */
[C---:B------:R-:W-:Y:S01]  /*4730*/  ISETP.EQ.AND P3, PT, R49.reuse, 0x18, PT ;  /* 0x000000183100780c */ /* 0x040fe20003f62270 */
[----:B------:R-:W-:Y:S01]  /*4740*/  @P5 IMAD.MOV.U32 R24, RZ, RZ, R35 ;  /* 0x000000ffff185224 */ /* 0x000fe200078e0023 */
[C---:B------:R-:W-:Y:S01]  /*4750*/  ISETP.EQ.AND P5, PT, R49.reuse, 0x68, PT ;  /* 0x000000683100780c */ /* 0x040fe20003fa2270 */
[----:B------:R-:W-:Y:S01]  /*4760*/  @P1 IMAD.MOV.U32 R16, RZ, RZ, R34 ;  /* 0x000000ffff101224 */ /* 0x000fe200078e0022 */
[----:B------:R-:W-:Y:S01]  /*4770*/  ISETP.EQ.AND P1, PT, R49, 0x28, PT ;  /* 0x000000283100780c */ /* 0x000fe20003f22270 */
[--C-:B------:R-:W-:Y:S01]  /*4780*/  @P4 IMAD.MOV.U32 R40, RZ, RZ, R38.reuse ;  /* 0x000000ffff284224 */ /* 0x100fe200078e0026 */
[----:B------:R-:W-:Y:S01]  /*4790*/  P2R R45, PR, RZ, 0x8 ;  /* 0x00000008ff2d7803 */ /* 0x000fe20000000000 */
[----:B------:R-:W-:-:S02]  /*47a0*/  @P2 IMAD.MOV.U32 R9, RZ, RZ, R38 ;  /* 0x000000ffff092224 */ /* 0x000fc400078e0026 */
[----:B------:R-:W-:-:S04]  /*47b0*/  @P2 IMAD.MOV.U32 R8, RZ, RZ, R39 ;  /* 0x000000ffff082224 */ /* 0x000fc800078e0027 */
[----:B------:R-:W-:Y:S02]  /*47c0*/  @P3 IMAD.MOV.U32 R21, RZ, RZ, R36 ;  /* 0x000000ffff153224 */ /* 0x000fe400078e0024 */
[----:B------:R-:W-:Y:S01]  /*47d0*/  @P3 IMAD.MOV.U32 R22, RZ, RZ, R37 ;  /* 0x000000ffff163224 */ /* 0x000fe200078e0025 */
[C---:B------:R-:W-:Y:S01]  /*47e0*/  ISETP.EQ.AND P3, PT, R49.reuse, -0x8, PT ;  /* 0xfffffff83100780c */ /* 0x040fe20003f62270 */
[----:B------:R-:W-:Y:S02]  /*47f0*/  @P5 IMAD.MOV.U32 R25, RZ, RZ, R38 ;  /* 0x000000ffff195224 */ /* 0x000fe400078e0026 */
[----:B------:R-:W-:Y:S01]  /*4800*/  @P5 IMAD.MOV.U32 R26, RZ, RZ, R39 ;  /* 0x000000ffff1a5224 */ /* 0x000fe200078e0027 */
[----:B------:R-:W-:Y:S01]  /*4810*/  @P1 MOV R26, R37 ;  /* 0x00000025001a1202 */ /* 0x000fe20000000f00 */
[----:B------:R-:W-:Y:S02]  /*4820*/  @P6 IMAD.MOV.U32 R21, RZ, RZ, R34 ;  /* 0x000000ffff156224 */ /* 0x000fe400078e0022 */
[----:B------:R-:W-:Y:S01]  /*4830*/  @P6 IMAD.MOV.U32 R22, RZ, RZ, R35 ;  /* 0x000000ffff166224 */ /* 0x000fe200078e0023 */
[----:B------:R-:W-:Y:S01]  /*4840*/  ISETP.EQ.AND P6, PT, R49, 0x70, PT ;  /* 0x000000703100780c */ /* 0x000fe20003fc2270 */
[----:B------:R-:W-:-:S02]  /*4850*/  @P1 IMAD.MOV.U32 R25, RZ, RZ, R36 ;  /* 0x000000ffff191224 */ /* 0x000fc400078e0024 */
[----:B------:R-:W-:Y:S02]  /*4860*/  @P0 IMAD.MOV.U32 R25, RZ, RZ, R34 ;  /* 0x000000ffff190224 */ /* 0x000fe400078e0022 */
[----:B------:R-:W-:Y:S01]  /*4870*/  @P0 IMAD.MOV.U32 R26, RZ, RZ, R35 ;  /* 0x000000ffff1a0224 */ /* 0x000fe200078e0023 */
[----:B------:R-:W-:Y:S01]  /*4880*/  ISETP.EQ.AND P0, PT, R49, 0x30, PT ;  /* 0x000000303100780c */ /* 0x000fe20003f02270 */
[----:B------:R-:W-:Y:S02]  /*4890*/  @P1 IMAD.MOV.U32 R7, RZ, RZ, R38 ;  /* 0x000000ffff071224 */ /* 0x000fe400078e0026 */
[----:B------:R-:W-:Y:S02]  /*48a0*/  @P1 IMAD.MOV.U32 R6, RZ, RZ, R39 ;  /* 0x000000ffff061224 */ /* 0x000fe400078e0027 */
[----:B-1----:R-:W-:Y:S02]  /*48b0*/  @P2 IMAD.MOV.U32 R25, RZ, RZ, R32 ;  /* 0x000000ffff192224 */ /* 0x002fe400078e0020 */
[----:B------:R-:W-:-:S02]  /*48c0*/  @P6 IMAD.MOV.U32 R27, RZ, RZ, R38 ;  /* 0x000000ffff1b6224 */ /* 0x000fc400078e0026 */
[----:B------:R-:W-:Y:S02]  /*48d0*/  @P6 IMAD.MOV.U32 R28, RZ, RZ, R39 ;  /* 0x000000ffff1c6224 */ /* 0x000fe400078e0027 */
[----:B------:R-:W-:Y:S02]  /*48e0*/  @P6 IMAD.MOV.U32 R29, RZ, RZ, R34 ;  /* 0x000000ffff1d6224 */ /* 0x000fe400078e0022 */
[--C-:B------:R-:W-:Y:S01]  /*48f0*/  @P6 IMAD.MOV.U32 R30, RZ, RZ, R35.reuse ;  /* 0x000000ffff1e6224 */ /* 0x100fe200078e0023 */
[----:B------:R-:W-:Y:S01]  /*4900*/  @P0 MOV R28, R37 ;  /* 0x00000025001c0202 */ /* 0x000fe20000000f00 */
[----:B------:R-:W-:Y:S01]  /*4910*/  @P0 IMAD.MOV.U32 R27, RZ, RZ, R36 ;  /* 0x000000ffff1b0224 */ /* 0x000fe200078e0024 */
[C---:B------:R-:W-:Y:S01]  /*4920*/  ISETP.EQ.AND P6, PT, R49.reuse, -0x40, PT ;  /* 0xffffffc03100780c */ /* 0x040fe20003fc2270 */
[----:B------:R-:W-:Y:S01]  /*4930*/  @P5 IMAD.MOV.U32 R27, RZ, RZ, R34 ;  /* 0x000000ffff1b5224 */ /* 0x000fe200078e0022 */
[----:B------:R-:W-:Y:S01]  /*4940*/  @P0 MOV R4, R39 ;  /* 0x0000002700040202 */ /* 0x000fe20000000f00 */
[----:B------:R-:W-:Y:S01]  /*4950*/  @P5 IMAD.MOV.U32 R28, RZ, RZ, R35 ;  /* 0x000000ffff1c5224 */ /* 0x000fe200078e0023 */
[----:B------:R-:W-:Y:S01]  /*4960*/  ISETP.EQ.AND P5, PT, R49, -0x48, PT ;  /* 0xffffffb83100780c */ /* 0x000fe20003fa2270 */
[----:B------:R-:W-:-:S02]  /*4970*/  @P0 IMAD.MOV.U32 R5, RZ, RZ, R38 ;  /* 0x000000ffff050224 */ /* 0x000fc400078e0026 */
[--C-:B------:R-:W-:Y:S02]  /*4980*/  @P1 IMAD.MOV.U32 R27, RZ, RZ, R32.reuse ;  /* 0x000000ffff1b1224 */ /* 0x100fe400078e0020 */
[----:B------:R-:W-:Y:S02]  /*4990*/  @P0 IMAD.MOV.U32 R29, RZ, RZ, R32 ;  /* 0x000000ffff1d0224 */ /* 0x000fe400078e0020 */
[----:B------:R-:W-:Y:S02]  /*49a0*/  @P2 IMAD.MOV.U32 R26, RZ, RZ, R33 ;  /* 0x000000ffff1a2224 */ /* 0x000fe400078e0021 */
[----:B------:R-:W-:Y:S02]  /*49b0*/  @P6 IMAD.MOV.U32 R40, RZ, RZ, R36 ;  /* 0x000000ffff286224 */ /* 0x000fe400078e0024 */
[----:B------:R-:W-:Y:S02]  /*49c0*/  @P6 IMAD.MOV.U32 R31, RZ, RZ, R37 ;  /* 0x000000ffff1f6224 */ /* 0x000fe400078e0025 */
[----:B------:R-:W-:-:S02]  /*49d0*/  @P3 IMAD.MOV.U32 R40, RZ, RZ, R34 ;  /* 0x000000ffff283224 */ /* 0x000fc400078e0022 */
[----:B------:R-:W-:Y:S01]  /*49e0*/  @P3 IMAD.MOV.U32 R31, RZ, RZ, R35 ;  /* 0x000000ffff1f3224 */ /* 0x000fe200078e0023 */
[C---:B------:R-:W-:Y:S01]  /*49f0*/  ISETP.EQ.AND P3, PT, R49.reuse, 0x8, PT ;  /* 0x000000083100780c */ /* 0x040fe20003f62270 */
[----:B------:R-:W-:Y:S01]  /*4a00*/  @P5 IMAD.MOV.U32 R40, RZ, RZ, R32 ;  /* 0x000000ffff285224 */ /* 0x000fe200078e0020 */
[----:B------:R-:W-:Y:S01]  /*4a10*/  @P5 MOV R31, R33 ;  /* 0x00000021001f5202 */ /* 0x000fe20000000f00 */
[--C-:B------:R-:W-:Y:S01]  /*4a20*/  @P1 IMAD.MOV.U32 R28, RZ, RZ, R33.reuse ;  /* 0x000000ffff1c1224 */ /* 0x100fe200078e0021 */
[----:B------:R-:W-:Y:S01]  /*4a30*/  ISETP.EQ.AND P5, PT, R49, -0x38, PT ;  /* 0xffffffc83100780c */ /* 0x000fe20003fa2270 */
[----:B------:R-:W-:-:S08]  /*4a40*/  @P0 IMAD.MOV.U32 R30, RZ, RZ, R33 ;  /* 0x000000ffff1e0224 */ /* 0x000fd000078e0021 */
[----:B------:R-:W-:Y:S02]  /*4a50*/  @P3 IMAD.MOV.U32 R15, RZ, RZ, R38 ;  /* 0x000000ffff0f3224 */ /* 0x000fe400078e0026 */
[----:B------:R-:W-:Y:S02]  /*4a60*/  @P3 IMAD.MOV.U32 R14, RZ, RZ, R39 ;  /* 0x000000ffff0e3224 */ /* 0x000fe400078e0027 */
[----:B------:R-:W-:Y:S02]  /*4a70*/  @P5 IMAD.MOV.U32 R15, RZ, RZ, R36 ;  /* 0x000000ffff0f5224 */ /* 0x000fe400078e0024 */
[----:B------:R-:W-:Y:S01]  /*4a80*/  @P5 IMAD.MOV.U32 R14, RZ, RZ, R37 ;  /* 0x000000ffff0e5224 */ /* 0x000fe200078e0025 */
[----:B------:R-:W-:Y:S01]  /*4a90*/  @P4 MOV R14, R35 ;  /* 0x00000023000e4202 */ /* 0x000fe20000000f00 */
[----:B------:R-:W-:Y:S01]  /*4aa0*/  @P4 IMAD.MOV.U32 R15, RZ, RZ, R34 ;  /* 0x000000ffff0f4224 */ /* 0x000fe200078e0022 */
[----:B------:R-:W-:Y:S01]  /*4ab0*/  ISETP.NE.AND P4, PT, R44, RZ, PT ;  /* 0x000000ff2c00720c */ /* 0x000fe20003f85270 */
[----:B------:R-:W-:-:S02]  /*4ac0*/  @P6 IMAD.MOV.U32 R15, RZ, RZ, R32 ;  /* 0x000000ffff0f6224 */ /* 0x000fc400078e0020 */
        /* <DEDUP_REMOVED lines=13> */
[----:B------:R-:W-:Y:S01]  /*4ba0*/  @P3 IMAD.MOV.U32 R11, RZ, RZ, R38 ;  /* 0x000000ffff0b3224 */ /* 0x000fe200078e0026 */
[----:B------:R-:W-:Y:S01]  /*4bb0*/  @P3 MOV R10, R39 ;  /* 0x00000027000a3202 */ /* 0x000fe20000000f00 */
[----:B------:R-:W-:Y:S01]  /*4bc0*/  @P3 IMAD.MOV.U32 R24, RZ, RZ, R33 ;  /* 0x000000ffff183224 */ /* 0x000fe200078e0021 */
[----:B------:R-:W-:Y:S01]  /*4bd0*/  @P3 MOV R23, R32 ;  /* 0x0000002000173202 */ /* 0x000fe20000000f00 */
[----:B------:R-:W-:Y:S02]  /*4be0*/  @P5 IMAD.MOV.U32 R11, RZ, RZ, R36 ;  /* 0x000000ffff0b5224 */ /* 0x000fe400078e0024 */
[----:B------:R-:W-:Y:S02]  /*4bf0*/  @P5 IMAD.MOV.U32 R10, RZ, RZ, R37 ;  /* 0x000000ffff0a5224 */ /* 0x000fe400078e0025 */
[----:B------:R-:W-:Y:S02]  /*4c00*/  @P4 IMAD.MOV.U32 R11, RZ, RZ, R34 ;  /* 0x000000ffff0b4224 */ /* 0x000fe400078e0022 */
[----:B------:R-:W-:Y:S01]  /*4c10*/  @P4 IMAD.MOV.U32 R10, RZ, RZ, R35 ;  /* 0x000000ffff0a4224 */ /* 0x000fe200078e0023 */
[----:B------:R-:W-:Y:S01]  /*4c20*/  @P6 MOV R10, R33 ;  /* 0x00000021000a6202 */ /* 0x000fe20000000f00 */
[----:B------:R-:W-:Y:S01]  /*4c30*/  @P6 IMAD.MOV.U32 R11, RZ, RZ, R32 ;  /* 0x000000ffff0b6224 */ /* 0x000fe200078e0020 */
[----:B------:R-:W-:-:S02]  /*4c40*/  ISETP.EQ.AND P6, PT, R49, -0x20, PT ;  /* 0xffffffe03100780c */ /* 0x000fc40003fc2270 */
[----:B------:R-:W-:-:S11]  /*4c50*/  ISETP.EQ.AND P4, PT, R49, -0x8, PT ;  /* 0xfffffff83100780c */ /* 0x000fd60003f82270 */
        /* <DEDUP_REMOVED lines=10> */
[----:B------:R-:W-:Y:S02]  /*4d00*/  @P0 IMAD.MOV.U32 R2, RZ, RZ, R35 ;  /* 0x000000ffff020224 */ /* 0x000fe400078e0023 */
[----:B------:R-:W-:Y:S02]  /*4d10*/  @P4 IMAD.MOV.U32 R16, RZ, RZ, R32 ;  /* 0x000000ffff104224 */ /* 0x000fe400078e0020 */
[----:B------:R-:W-:Y:S01]  /*4d20*/  @P4 IMAD.MOV.U32 R0, RZ, RZ, R33 ;  /* 0x000000ffff004224 */ /* 0x000fe200078e0021 */
[----:B------:R-:W-:Y:S01]  /*4d30*/  ISETP.NE.AND P4, PT, R44, RZ, PT ;  /* 0x000000ff2c00720c */ /* 0x000fe20003f85270 */
[----:B------:R-:W-:Y:S01]  /*4d40*/  @P5 IMAD.MOV.U32 R7, RZ, RZ, R36 ;  /* 0x000000ffff075224 */ /* 0x000fe200078e0024 */
[----:B------:R-:W-:Y:S01]  /*4d50*/  @P5 MOV R6, R37 ;  /* 0x0000002500065202 */ /* 0x000fe20000000f00 */
[----:B------:R-:W-:-:S02]  /*4d60*/  @P2 IMAD.MOV.U32 R7, RZ, RZ, R34 ;  /* 0x000000ffff072224 */ /* 0x000fc400078e0022 */
[----:B------:R-:W-:Y:S02]  /*4d70*/  @P2 IMAD.MOV.U32 R6, RZ, RZ, R35 ;  /* 0x000000ffff062224 */ /* 0x000fe400078e0023 */
[----:B------:R-:W-:Y:S02]  /*4d80*/  @P6 IMAD.MOV.U32 R7, RZ, RZ, R32 ;  /* 0x000000ffff076224 */ /* 0x000fe400078e0020 */
[----:B------:R-:W-:Y:S01]  /*4d90*/  @P6 IMAD.MOV.U32 R6, RZ, RZ, R33 ;  /* 0x000000ffff066224 */ /* 0x000fe200078e0021 */
[----:B------:R-:W-:-:S03]  /*4da0*/  ISETP.EQ.AND P6, PT, R49, -0x10, PT ;  /* 0xfffffff03100780c */ /* 0x000fc60003fc2270 */
[----:B------:R-:W-:Y:S01]  /*4db0*/  @P4 IMAD.MOV.U32 R21, RZ, RZ, R32 ;  /* 0x000000ffff154224 */ /* 0x000fe200078e0020 */
[----:B------:R-:W-:-:S09]  /*4dc0*/  @P4 MOV R22, R33 ;  /* 0x0000002100164202 */ /* 0x000fd20000000f00 */
[----:B------:R-:W-:Y:S01]  /*4dd0*/  @P6 IMAD.MOV.U32 R5, RZ, RZ, R36 ;  /* 0x000000ffff056224 */ /* 0x000fe200078e0024 */
[-C--:B------:R-:W-:Y:S01]  /*4de0*/  @P6 MOV R2, R33.reuse ;  /* 0x0000002100026202 */ /* 0x080fe20000000f00 */
[----:B------:R-:W-:Y:S02]  /*4df0*/  @P6 IMAD.MOV.U32 R4, RZ, RZ, R37 ;  /* 0x000000ffff046224 */ /* 0x000fe400078e0025 */
[----:B------:R-:W-:Y:S01]  /*4e00*/  @P6 IMAD.MOV.U32 R3, RZ, RZ, R32 ;  /* 0x000000ffff036224 */ /* 0x000fe200078e0020 */
[C---:B------:R-:W-:Y:S01]  /*4e10*/  ISETP.EQ.AND P6, PT, R49.reuse, RZ, PT ;  /* 0x000000ff3100720c */ /* 0x040fe20003fc2270 */
[----:B------:R-:W-:Y:S02]  /*4e20*/  @P1 IMAD.MOV.U32 R5, RZ, RZ, R34 ;  /* 0x000000ffff051224 */ /* 0x000fe400078e0022 */
[----:B------:R-:W-:Y:S01]  /*4e30*/  @P1 IMAD.MOV.U32 R4, RZ, RZ, R35 ;  /* 0x000000ffff041224 */ /* 0x000fe200078e0023 */
[----:B------:R-:W-:Y:S01]  /*4e40*/  @P5 MOV R4, R33 ;  /* 0x0000002100045202 */ /* 0x000fe20000000f00 */
        /* <DEDUP_REMOVED lines=8> */
.L_x_53373:
[----:B------:R-:W-:-:S04]  /*4ed0*/  LOP3.LUT P0, RZ, R46, 0x8, RZ, 0xc0, !PT ;  /* 0x000000082eff7812 */ /* 0x000fc8000780c0ff */
[----:B------:R-:W-:-:S13]  /*4ee0*/  ISETP.NE.OR P0, PT, R42, RZ, P0 ;  /* 0x000000ff2a00720c */ /* 0x000fda0000705670 */
[----:B------:R-:W-:Y:S05]  /*4ef0*/  @!P0 BRA `(.L_x_53369) ;  /* 0x00000b2000008947 */ /* 0x000fea0003800000 */
.L_x_53370:
[----:B------:R-:W0:Y:S01]  /*4f00*/  S2R R32, SR_TID.X ;  /* 0x0000000000207919 */ /* 0x000e220000002100 */
[----:B------:R-:W-:Y:S01]  /*4f10*/  IMAD.SHL.U32 R44, R41, 0x4, RZ ;  /* 0x00000004292c7824 */ /* 0x000fe200078e00ff */
[----:B------:R-:W-:-:S04]  /*4f20*/  IADD3 R42, R42, -0x4, RZ ;  /* 0xfffffffc2a2a7810 */ /* 0x000fc80007ffe0ff */
[C---:B------:R-:W-:Y:S02]  /*4f30*/  ISETP.EQ.AND P4, PT, R44.reuse, 0x40, PT ;  /* 0x000000402c00780c */ /* 0x040fe40003f82270 */
[C---:B------:R-:W-:Y:S02]  /*4f40*/  ISETP.EQ.AND P2, PT, R44.reuse, 0x78, PT ;  /* 0x000000782c00780c */ /* 0x040fe40003f42270 */
[C---:B------:R-:W-:Y:S02]  /*4f50*/  ISETP.EQ.AND P1, PT, R44.reuse, 0x48, PT ;  /* 0x000000482c00780c */ /* 0x040fe40003f22270 */
[C---:B------:R-:W-:Y:S02]  /*4f60*/  ISETP.EQ.AND P6, PT, R44.reuse, RZ, PT ;  /* 0x000000ff2c00720c */ /* 0x040fe40003fc2270 */
[C---:B------:R-:W-:Y:S02]  /*4f70*/  ISETP.EQ.AND P5, PT, R44.reuse, 0x38, PT ;  /* 0x000000382c00780c */ /* 0x040fe40003fa2270 */
[----:B------:R-:W-:-:S02]  /*4f80*/  ISETP.EQ.AND P0, PT, R44, 0x8, PT ;  /* 0x000000082c00780c */ /* 0x000fc40003f02270 */
[----:B------:R-:W-:Y:S02]  /*4f90*/  ISETP.EQ.AND P3, PT, R44, 0x50, PT ;  /* 0x000000502c00780c */ /* 0x000fe40003f62270 */
[----:B------:R-:W-:Y:S02]  /*4fa0*/  P2R R39, PR, RZ, 0x40 ;  /* 0x00000040ff277803 */ /* 0x000fe40000000000 */
[----:B------:R-:W-:Y:S01]  /*4fb0*/  P2R R46, PR, RZ, 0x1 ;  /* 0x00000001ff2e7803 */ /* 0x000fe20000000000 */
[----:B0-----:R-:W-:Y:S01]  /*4fc0*/  IMAD R38, R32, 0x22, R41 ;  /* 0x0000002220267824 */ /* 0x001fe200078e0229 */
[----:B------:R-:W-:-:S04]  /*4fd0*/  IADD3 R41, R41, 0x4, RZ ;  /* 0x0000000429297810 */ /* 0x000fc80007ffe0ff */
[----:B------:R-:W0:Y:S04]  /*4fe0*/  LDS.64 R32, [R38.X4+0x1a0] ;  /* 0x0001a00026207984 */ /* 0x000e280000004a00 */
[----:B------:R-:W1:Y:S04]  /*4ff0*/  LDS.64 R34, [R38.X4+0x1e0] ;  /* 0x0001e00026227984 */ /* 0x000e680000004a00 */
[----:B------:R-:W2:Y:S01]  /*5000*/  LDS.64 R36, [R38.X4+0x1a8] ;  /* 0x0001a80026247984 */ /* 0x000ea20000004a00 */
[--C-:B0-----:R-:W-:Y:S01]  /*5010*/  @P4 IMAD.MOV.U32 R16, RZ, RZ, R32.reuse ;  /* 0x000000ffff104224 */ /* 0x101fe200078e0020 */
[----:B------:R-:W-:Y:S01]  /*5020*/  @P4 MOV R0, R33 ;  /* 0x0000002100004202 */ /* 0x000fe20000000f00 */
[--C-:B------:R-:W-:Y:S01]  /*5030*/  @P2 IMAD.MOV.U32 R30, RZ, RZ, R33.reuse ;  /* 0x000000ffff1e2224 */ /* 0x100fe200078e0021 */
[-C--:B------:R-:W-:Y:S01]  /*5040*/  @P2 MOV R29, R32.reuse ;  /* 0x00000020001d2202 */ /* 0x080fe20000000f00 */
[----:B------:R-:W-:Y:S01]  /*5050*/  @P1 IMAD.MOV.U32 R17, RZ, RZ, R32 ;  /* 0x000000ffff111224 */ /* 0x000fe200078e0020 */
[C---:B------:R-:W-:Y:S01]  /*5060*/  ISETP.EQ.AND P2, PT, R44.reuse, 0x58, PT ;  /* 0x000000582c00780c */ /* 0x040fe20003f42270 */
[----:B------:R-:W-:Y:S01]  /*5070*/  @P1 IMAD.MOV.U32 R18, RZ, RZ, R33 ;  /* 0x000000ffff121224 */ /* 0x000fe200078e0021 */
[----:B-1----:R-:W-:Y:S01]  /*5080*/  @P0 MOV R18, R35 ;  /* 0x0000002300120202 */ /* 0x002fe20000000f00 */
[----:B------:R-:W-:Y:S01]  /*5090*/  @P6 IMAD.MOV.U32 R16, RZ, RZ, R34 ;  /* 0x000000ffff106224 */ /* 0x000fe200078e0022 */
[----:B------:R-:W-:Y:S01]  /*50a0*/  @P3 MOV R19, R32 ;  /* 0x0000002000133202 */ /* 0x000fe20000000f00 */
[----:B------:R-:W-:Y:S01]  /*50b0*/  @P6 IMAD.MOV.U32 R0, RZ, RZ, R35 ;  /* 0x000000ffff006224 */ /* 0x000fe200078e0023 */
[----:B------:R-:W-:Y:S01]  /*50c0*/  ISETP.EQ.AND P6, PT, R44, 0x68, PT ;  /* 0x000000682c00780c */ /* 0x000fe20003fc2270 */
[----:B------:R-:W-:-:S02]  /*50d0*/  @P5 IMAD.MOV.U32 R3, RZ, RZ, R32 ;  /* 0x000000ffff035224 */ /* 0x000fc400078e0020 */
[----:B------:R-:W-:Y:S02]  /*50e0*/  @P5 IMAD.MOV.U32 R2, RZ, RZ, R33 ;  /* 0x000000ffff025224 */ /* 0x000fe400078e0021 */
[--C-:B------:R-:W-:Y:S02]  /*50f0*/  @P0 IMAD.MOV.U32 R17, RZ, RZ, R34.reuse ;  /* 0x000000ffff110224 */ /* 0x100fe400078e0022 */
[----:B------:R-:W-:Y:S02]  /*5100*/  @P5 IMAD.MOV.U32 R29, RZ, RZ, R34 ;  /* 0x000000ffff1d5224 */ /* 0x000fe400078e0022 */
[----:B------:R-:W-:Y:S02]  /*5110*/  @P5 IMAD.MOV.U32 R30, RZ, RZ, R35 ;  /* 0x000000ffff1e5224 */ /* 0x000fe400078e0023 */
[--C-:B--2---:R-:W-:Y:S02]  /*5120*/  @P5 IMAD.MOV.U32 R16, RZ, RZ, R36.reuse ;  /* 0x000000ffff105224 */ /* 0x104fe400078e0024 */
[--C-:B------:R-:W-:Y:S01]  /*5130*/  @P5 IMAD.MOV.U32 R0, RZ, RZ, R37.reuse ;  /* 0x000000ffff005224 */ /* 0x100fe200078e0025 */
[C---:B------:R-:W-:Y:S01]  /*5140*/  ISETP.EQ.AND P5, PT, R44.reuse, 0x10, PT ;  /* 0x000000102c00780c */ /* 0x040fe20003fa2270 */
[----:B------:R-:W-:Y:S01]  /*5150*/  @P4 IMAD.MOV.U32 R17, RZ, RZ, R36 ;  /* 0x000000ffff114224 */ /* 0x000fe200078e0024 */
[----:B------:R-:W-:Y:S01]  /*5160*/  @P6 MOV R25, R32 ;  /* 0x0000002000196202 */ /* 0x000fe20000000f00 */
[----:B------:R-:W-:Y:S01]  /*5170*/  @P4 IMAD.MOV.U32 R18, RZ, RZ, R37 ;  /* 0x000000ffff124224 */ /* 0x000fe200078e0025 */
[----:B------:R-:W-:Y:S01]  /*5180*/  ISETP.EQ.AND P4, PT, R44, 0x18, PT ;  /* 0x000000182c00780c */ /* 0x000fe20003f82270 */
[----:B------:R-:W-:Y:S01]  /*5190*/  @P3 IMAD.MOV.U32 R20, RZ, RZ, R33 ;  /* 0x000000ffff143224 */ /* 0x000fe200078e0021 */
[----:B------:R-:W-:Y:S01]  /*51a0*/  P2R R45, PR, RZ, 0x20 ;  /* 0x00000020ff2d7803 */ /* 0x000fe20000000000 */
[----:B------:R-:W-:-:S02]  /*51b0*/  @P2 IMAD.MOV.U32 R21, RZ, RZ, R32 ;  /* 0x000000ffff152224 */ /* 0x000fc400078e0020 */
[--C-:B------:R-:W-:Y:S02]  /*51c0*/  @P2 IMAD.MOV.U32 R22, RZ, RZ, R33.reuse ;  /* 0x000000ffff162224 */ /* 0x100fe400078e0021 */
[----:B------:R-:W-:Y:S02]  /*51d0*/  @P6 IMAD.MOV.U32 R26, RZ, RZ, R33 ;  /* 0x000000ffff1a6224 */ /* 0x000fe400078e0021 */
[----:B------:R-:W-:Y:S02]  /*51e0*/  @P5 IMAD.MOV.U32 R19, RZ, RZ, R34 ;  /* 0x000000ffff135224 */ /* 0x000fe400078e0022 */
[--C-:B------:R-:W-:Y:S01]  /*51f0*/  @P5 IMAD.MOV.U32 R20, RZ, RZ, R35.reuse ;  /* 0x000000ffff145224 */ /* 0x100fe200078e0023 */
[----:B------:R-:W-:Y:S01]  /*5200*/  ISETP.EQ.AND P5, PT, R44, 0x70, PT ;  /* 0x000000702c00780c */ /* 0x000fe20003fa2270 */
[----:B------:R-:W-:Y:S01]  /*5210*/  @P4 IMAD.MOV.U32 R22, RZ, RZ, R35 ;  /* 0x000000ffff164224 */ /* 0x000fe200078e0023 */
[----:B------:R-:W-:Y:S01]  /*5220*/  @P4 MOV R21, R34 ;  /* 0x0000002200154202 */ /* 0x000fe20000000f00 */
[----:B------:R-:W-:-:S02]  /*5230*/  @P1 IMAD.MOV.U32 R19, RZ, RZ, R36 ;  /* 0x000000ffff131224 */ /* 0x000fc400078e0024 */
[--C-:B------:R-:W-:Y:S01]  /*5240*/  @P1 IMAD.MOV.U32 R20, RZ, RZ, R37.reuse ;  /* 0x000000ffff141224 */ /* 0x100fe200078e0025 */
[C---:B------:R-:W-:Y:S01]  /*5250*/  ISETP.EQ.AND P1, PT, R44.reuse, 0x60, PT ;  /* 0x000000602c00780c */ /* 0x040fe20003f22270 */
[----:B------:R-:W-:Y:S02]  /*5260*/  @P3 IMAD.MOV.U32 R21, RZ, RZ, R36 ;  /* 0x000000ffff153224 */ /* 0x000fe400078e0024 */
[----:B------:R-:W-:Y:S01]  /*5270*/  @P3 IMAD.MOV.U32 R22, RZ, RZ, R37 ;  /* 0x000000ffff163224 */ /* 0x000fe200078e0025 */
[C---:B------:R-:W-:Y:S01]  /*5280*/  ISETP.EQ.AND P3, PT, R44.reuse, 0x20, PT ;  /* 0x000000202c00780c */ /* 0x040fe20003f62270 */
[----:B------:R-:W-:Y:S02]  /*5290*/  @P0 IMAD.MOV.U32 R15, RZ, RZ, R32 ;  /* 0x000000ffff0f0224 */ /* 0x000fe400078e0020 */
[----:B------:R-:W-:Y:S01]  /*52a0*/  @P5 MOV R27, R32 ;  /* 0x00000020001b5202 */ /* 0x000fe20000000f00 */
[----:B------:R-:W-:Y:S01]  /*52b0*/  @P5 IMAD.MOV.U32 R28, RZ, RZ, R33 ;  /* 0x000000ffff1c5224 */ /* 0x000fe200078e0021 */
[----:B------:R-:W-:Y:S01]  /*52c0*/  @P5 MOV R29, R36 ;  /* 0x00000024001d5202 */ /* 0x000fe20000000f00 */
[----:B------:R-:W-:Y:S01]  /*52d0*/  @P5 IMAD.MOV.U32 R30, RZ, RZ, R37 ;  /* 0x000000ffff1e5224 */ /* 0x000fe200078e0025 */
[----:B------:R-:W-:Y:S01]  /*52e0*/  ISETP.EQ.AND P5, PT, R44, -0x40, PT ;  /* 0xffffffc02c00780c */ /* 0x000fe20003fa2270 */
[--C-:B------:R-:W-:Y:S01]  /*52f0*/  @P0 IMAD.MOV.U32 R14, RZ, RZ, R33.reuse ;  /* 0x000000ffff0e0224 */ /* 0x100fe200078e0021 */
[----:B------:R-:W-:Y:S01]  /*5300*/  @P1 MOV R23, R32 ;  /* 0x0000002000171202 */ /* 0x000fe20000000f00 */
[----:B------:R-:W-:-:S02]  /*5310*/  @P1 IMAD.MOV.U32 R24, RZ, RZ, R33 ;  /* 0x000000ffff181224 */ /* 0x000fc400078e0021 */
[----:B------:R-:W-:Y:S02]  /*5320*/  @P4 IMAD.MOV.U32 R11, RZ, RZ, R32 ;  /* 0x000000ffff0b4224 */ /* 0x000fe400078e0020 */
[----:B------:R-:W-:Y:S02]  /*5330*/  @P3 IMAD.MOV.U32 R23, RZ, RZ, R34 ;  /* 0x000000ffff173224 */ /* 0x000fe400078e0022 */
[----:B------:R-:W-:Y:S02]  /*5340*/  @P3 IMAD.MOV.U32 R24, RZ, RZ, R35 ;  /* 0x000000ffff183224 */ /* 0x000fe400078e0023 */
[----:B------:R-:W-:Y:S02]  /*5350*/  @P2 IMAD.MOV.U32 R23, RZ, RZ, R36 ;  /* 0x000000ffff172224 */ /* 0x000fe400078e0024 */
[----:B------:R-:W-:Y:S01]  /*5360*/  @P2 IMAD.MOV.U32 R24, RZ, RZ, R37 ;  /* 0x000000ffff182224 */ /* 0x000fe200078e0025 */
[----:B------:R-:W-:Y:S01]  /*5370*/  ISETP.EQ.AND P2, PT, R44, 0x28, PT ;  /* 0x000000282c00780c */ /* 0x000fe20003f42270 */
[----:B------:R-:W-:-:S02]  /*5380*/  @P4 IMAD.MOV.U32 R10, RZ, RZ, R33 ;  /* 0x000000ffff0a4224 */ /* 0x000fc400078e0021 */
[----:B------:R-:W-:Y:S02]  /*5390*/  @P3 IMAD.MOV.U32 R9, RZ, RZ, R32 ;  /* 0x000000ffff093224 */ /* 0x000fe400078e0020 */
[----:B------:R-:W-:-:S08]  /*53a0*/  @P3 IMAD.MOV.U32 R8, RZ, RZ, R33 ;  /* 0x000000ffff083224 */ /* 0x000fd000078e0021 */
        /* <DEDUP_REMOVED lines=26> */
[--C-:B------:R-:W-:Y:S01]  /*5550*/  @P3 IMAD.MOV.U32 R25, RZ, RZ, R38.reuse ;  /* 0x000000ffff193224 */ /* 0x100fe200078e0026 */
[----:B------:R-:W-:Y:S01]  /*5560*/  @P2 MOV R28, R39 ;  /* 0x00000027001c2202 */ /* 0x000fe20000000f00 */
[----:B------:R-:W-:-:S08]  /*5570*/  @P2 IMAD.MOV.U32 R27, RZ, RZ, R38 ;  /* 0x000000ffff1b2224 */ /* 0x000fd000078e0026 */
[----:B------:R-:W-:Y:S02]  /*5580*/  @P5 IMAD.MOV.U32 R40, RZ, RZ, R38 ;  /* 0x000000ffff285224 */ /* 0x000fe400078e0026 */
[--C-:B------:R-:W-:Y:S01]  /*5590*/  @P5 IMAD.MOV.U32 R31, RZ, RZ, R39.reuse ;  /* 0x000000ffff1f5224 */ /* 0x100fe200078e0027 */
[----:B------:R-:W-:Y:S01]  /*55a0*/  ISETP.EQ.AND P5, PT, R44, -0x38, PT ;  /* 0xffffffc82c00780c */ /* 0x000fe20003fa2270 */
[--C-:B------:R-:W-:Y:S02]  /*55b0*/  @P4 IMAD.MOV.U32 R24, RZ, RZ, R39.reuse ;  /* 0x000000ffff184224 */ /* 0x100fe400078e0027 */
[--C-:B------:R-:W-:Y:S02]  /*55c0*/  @P3 IMAD.MOV.U32 R26, RZ, RZ, R39.reuse ;  /* 0x000000ffff1a3224 */ /* 0x100fe400078e0027 */
[----:B------:R-:W-:-:S08]  /*55d0*/  @P1 IMAD.MOV.U32 R30, RZ, RZ, R39 ;  /* 0x000000ffff1e1224 */ /* 0x000fd000078e0027 */
        /* <DEDUP_REMOVED lines=33> */
[----:B------:R-:W-:Y:S02]  /*57f0*/  @P4 IMAD.MOV.U32 R9, RZ, RZ, R36 ;  /* 0x000000ffff094224 */ /* 0x000fe400078e0024 */
[----:B------:R-:W-:Y:S02]  /*5800*/  @P4 IMAD.MOV.U32 R8, RZ, RZ, R37 ;  /* 0x000000ffff084224 */ /* 0x000fe400078e0025 */
[----:B------:R-:W-:-:S02]  /*5810*/  @P6 IMAD.MOV.U32 R9, RZ, RZ, R38 ;  /* 0x000000ffff096224 */ /* 0x000fc400078e0026 */
[----:B------:R-:W-:Y:S01]  /*5820*/  @P6 IMAD.MOV.U32 R8, RZ, RZ, R39 ;  /* 0x000000ffff086224 */ /* 0x000fe200078e0027 */
[C---:B------:R-:W-:Y:S01]  /*5830*/  ISETP.EQ.AND P6, PT, R44.reuse, -0x8, PT ;  /* 0xfffffff82c00780c */ /* 0x040fe20003fc2270 */
[----:B------:R-:W-:Y:S01]  /*5840*/  @P3 IMAD.MOV.U32 R7, RZ, RZ, R36 ;  /* 0x000000ffff073224 */ /* 0x000fe200078e0024 */
[----:B------:R-:W-:Y:S01]  /*5850*/  @P0 MOV R7, R38 ;  /* 0x0000002600070202 */ /* 0x000fe20000000f00 */
[----:B------:R-:W-:Y:S02]  /*5860*/  @P3 IMAD.MOV.U32 R6, RZ, RZ, R37 ;  /* 0x000000ffff063224 */ /* 0x000fe400078e0025 */
[----:B------:R-:W-:Y:S01]  /*5870*/  @P0 IMAD.MOV.U32 R6, RZ, RZ, R39 ;  /* 0x000000ffff060224 */ /* 0x000fe200078e0027 */
[----:B------:R-:W-:-:S07]  /*5880*/  ISETP.EQ.AND P0, PT, R44, -0x10, PT ;  /* 0xfffffff02c00780c */ /* 0x000fce0003f02270 */
[----:B------:R-:W-:Y:S01]  /*5890*/  @P6 IMAD.MOV.U32 R3, RZ, RZ, R34 ;  /* 0x000000ffff036224 */ /* 0x000fe200078e0022 */
[-C--:B------:R-:W-:Y:S01]  /*58a0*/  @P1 MOV R3, R36.reuse ;  /* 0x0000002400031202 */ /* 0x080fe20000000f00 */
        /* <DEDUP_REMOVED lines=12> */
[--C-:B------:R-:W-:Y:S01]  /*5970*/  @P6 IMAD.MOV.U32 R18, RZ, RZ, R39.reuse ;  /* 0x000000ffff126224 */ /* 0x100fe200078e0027 */
[----:B------:R-:W-:Y:S01]  /*5980*/  @P6 MOV R17, R38 ;  /* 0x0000002600116202 */ /* 0x000fe20000000f00 */
[----:B------:R-:W-:Y:S01]  /*5990*/  @P0 IMAD.MOV.U32 R3, RZ, RZ, R38 ;  /* 0x000000ffff030224 */ /* 0x000fe200078e0026 */
[----:B------:R-:W-:Y:S01]  /*59a0*/  ISETP.NE.AND P6, PT, R42, RZ, PT ;  /* 0x000000ff2a00720c */ /* 0x000fe20003fc5270 */
[----:B------:R-:W-:Y:S01]  /*59b0*/  @P0 IMAD.MOV.U32 R2, RZ, RZ, R39 ;  /* 0x000000ffff020224 */ /* 0x000fe200078e0027 */
[----:B------:R-:W-:-:S07]  /*59c0*/  ISETP.NE.AND P0, PT, R46, RZ, PT ;  /* 0x000000ff2e00720c */ /* 0x000fce0003f05270 */
[----:B------:R-:W-:Y:S02]  /*59d0*/  @P5 IMAD.MOV.U32 R21, RZ, RZ, R38 ;  /* 0x000000ffff155224 */ /* 0x000fe400078e0026 */
[----:B------:R-:W-:-:S04]  /*59e0*/  @P5 IMAD.MOV.U32 R22, RZ, RZ, R39 ;  /* 0x000000ffff165224 */ /* 0x000fc800078e0027 */
[----:B------:R-:W-:Y:S02]  /*59f0*/  @P0 IMAD.MOV.U32 R19, RZ, RZ, R38 ;  /* 0x000000ffff130224 */ /* 0x000fe400078e0026 */
[----:B------:R-:W-:Y:S01]  /*5a00*/  @P0 IMAD.MOV.U32 R20, RZ, RZ, R39 ;  /* 0x000000ffff140224 */ /* 0x000fe200078e0027 */
[----:B------:R-:W-:Y:S05]  /*5a10*/  @P6 BRA `(.L_x_53370) ;  /* 0xfffff4e000006947 */ /* 0x000fea000383ffff */
.L_x_53369:
[----:B------:R-:W-:-:S13]  /*5a20*/  ISETP.NE.AND P0, PT, R43, RZ, PT ;  /* 0x000000ff2b00720c */ /* 0x000fda0003f05270 */
[----:B------:R-:W-:Y:S05]  /*5a30*/  @!P0 BRA `(.L_x_53368) ;  /* 0x000007c000008947 */ /* 0x000fea0003800000 */
[----:B------:R-:W0:Y:S02]  /*5a40*/  S2R R32, SR_TID.X ;  /* 0x0000000000207919 */ /* 0x000e240000002100 */
[----:B0-----:R-:W-:Y:S02]  /*5a50*/  IMAD R32, R32, 0x22, R41 ;  /* 0x0000002220207824 */ /* 0x001fe400078e0229 */
[----:B------:R-:W-:-:S03]  /*5a60*/  IMAD.SHL.U32 R41, R41, 0x4, RZ ;  /* 0x0000000429297824 */ /* 0x000fc600078e00ff */
[----:B------:R-:W-:Y:S02]  /*5a70*/  LEA R32, R32, 0x1e0, 0x2 ;  /* 0x000001e020207811 */ /* 0x000fe400078e10ff */
[----:B------:R-:W-:-:S03]  /*5a80*/  IADD3 R41, R41, 0x48, RZ ;  /* 0x0000004829297810 */ /* 0x000fc60007ffe0ff */
.L_x_53374:
        /* <DEDUP_REMOVED lines=10> */
[----:B-1----:R-:W-:Y:S01]  /*5b30*/  IADD3 R32, R32, 0x4, RZ ;  /* 0x0000000420207810 */ /* 0x002fe20007ffe0ff */
[--C-:B0-----:R-:W-:Y:S01]  /*5b40*/  @P6 IMAD.MOV.U32 R16, RZ, RZ, R34.reuse ;  /* 0x000000ffff106224 */ /* 0x101fe200078e0022 */
[C---:B------:R-:W-:Y:S01]  /*5b50*/  ISETP.EQ.AND P6, PT, R41.reuse, 0xa4, PT ;  /* 0x000000a42900780c */ /* 0x040fe20003fc2270 */
[--C-:B------:R-:W-:Y:S01]  /*5b60*/  @P5 IMAD.MOV.U32 R0, RZ, RZ, R34.reuse ;  /* 0x000000ffff005224 */ /* 0x100fe200078e0022 */
[----:B------:R-:W-:Y:S01]  /*5b70*/  @P2 MOV R18, R34 ;  /* 0x0000002200122202 */ /* 0x000fe20000000f00 */
        /* <DEDUP_REMOVED lines=8> */
[C---:B------:R-:W-:Y:S01]  /*5c00*/  ISETP.EQ.AND P4, PT, R41.reuse, 0xb8, PT ;  /* 0x000000b82900780c */ /* 0x040fe20003f82270 */
[--C-:B------:R-:W-:Y:S01]  /*5c10*/  @P6 IMAD.MOV.U32 R22, RZ, RZ, R34.reuse ;  /* 0x000000ffff166224 */ /* 0x100fe200078e0022 */
[C---:B------:R-:W-:Y:S02]  /*5c20*/  ISETP.EQ.AND P6, PT, R41.reuse, 0xc0, PT ;  /* 0x000000c02900780c */ /* 0x040fe40003fc2270 */
[C---:B------:R-:W-:Y:S01]  /*5c30*/  ISETP.EQ.AND P3, PT, R41.reuse, 0xbc, PT ;  /* 0x000000bc2900780c */ /* 0x040fe20003f62270 */
[--C-:B------:R-:W-:Y:S01]  /*5c40*/  @P5 IMAD.MOV.U32 R23, RZ, RZ, R34.reuse ;  /* 0x000000ffff175224 */ /* 0x100fe200078e0022 */
        /* <DEDUP_REMOVED lines=16> */
[--C-:B--2---:R-:W-:Y:S01]  /*5d50*/  @P1 IMAD.MOV.U32 R16, RZ, RZ, R33.reuse ;  /* 0x000000ffff101224 */ /* 0x104fe200078e0021 */
[C---:B------:R-:W-:Y:S01]  /*5d60*/  ISETP.EQ.AND P1, PT, R41.reuse, 0x64, PT ;  /* 0x000000642900780c */ /* 0x040fe20003f22270 */
[--C-:B------:R-:W-:Y:S01]  /*5d70*/  @P2 IMAD.MOV.U32 R31, RZ, RZ, R34.reuse ;  /* 0x000000ffff1f2224 */ /* 0x100fe200078e0022 */
[-C--:B------:R-:W-:Y:S01]  /*5d80*/  @P0 MOV R17, R33.reuse ;  /* 0x0000002100110202 */ /* 0x080fe20000000f00 */
        /* <DEDUP_REMOVED lines=14> */
[--C-:B------:R-:W-:Y:S02]  /*5e70*/  @P6 IMAD.MOV.U32 R5, RZ, RZ, R34.reuse ;  /* 0x000000ffff056224 */ /* 0x100fe400078e0022 */
[--C-:B------:R-:W-:Y:S01]  /*5e80*/  @P6 IMAD.MOV.U32 R27, RZ, RZ, R33.reuse ;  /* 0x000000ffff1b6224 */ /* 0x100fe200078e0021 */
[C---:B------:R-:W-:Y:S01]  /*5e90*/  ISETP.EQ.AND P6, PT, R41.reuse, 0x18, PT ;  /* 0x000000182900780c */ /* 0x040fe20003fc2270 */
[--C-:B------:R-:W-:Y:S01]  /*5ea0*/  @P5 IMAD.MOV.U32 R21, RZ, RZ, R33.reuse ;  /* 0x000000ffff155224 */ /* 0x100fe200078e0021 */
[-C--:B------:R-:W-:Y:S01]  /*5eb0*/  @P2 MOV R23, R33.reuse ;  /* 0x0000002100172202 */ /* 0x080fe20000000f00 */
[--C-:B------:R-:W-:Y:S01]  /*5ec0*/  @P1 IMAD.MOV.U32 R10, RZ, RZ, R34.reuse ;  /* 0x000000ffff0a1224 */ /* 0x100fe200078e0022 */
[C---:B------:R-:W-:Y:S01]  /*5ed0*/  ISETP.EQ.AND P5, PT, R41.reuse, 0x7c, PT ;  /* 0x0000007c2900780c */ /* 0x040fe20003fa2270 */
        /* <DEDUP_REMOVED lines=15> */
[--C-:B------:R-:W-:Y:S01]  /*5fd0*/  @P5 IMAD.MOV.U32 R4, RZ, RZ, R34.reuse ;  /* 0x000000ffff045224 */ /* 0x100fe200078e0022 */
[-C--:B------:R-:W-:Y:S01]  /*5fe0*/  @P1 MOV R29, R33.reuse ;  /* 0x00000021001d1202 */ /* 0x080fe20000000f00 */
[--C-:B------:R-:W-:Y:S01]  /*5ff0*/  @P5 IMAD.MOV.U32 R28, RZ, RZ, R33.reuse ;  /* 0x000000ffff1c5224 */ /* 0x100fe200078e0021 */
[C---:B------:R-:W-:Y:S01]  /*6000*/  ISETP.EQ.AND P5, PT, R41.reuse, 0x1c, PT ;  /* 0x0000001c2900780c */ /* 0x040fe20003fa2270 */
[----:B------:R-:W-:Y:S01]  /*6010*/  @P1 IMAD.MOV.U32 R3, RZ, RZ, R34 ;  /* 0x000000ffff031224 */ /* 0x000fe200078e0022 */
[C---:B------:R-:W-:Y:S01]  /*6020*/  ISETP.EQ.AND P1, PT, R41.reuse, 0x20, PT ;  /* 0x000000202900780c */ /* 0x040fe20003f22270 */
[--C-:B------:R-:W-:Y:S01]  /*6030*/  @P2 IMAD.MOV.U32 R40, RZ, RZ, R33.reuse ;  /* 0x000000ffff282224 */ /* 0x100fe200078e0021 */
[C---:B------:R-:W-:Y:S01]  /*6040*/  ISETP.EQ.AND P2, PT, R41.reuse, 0x24, PT ;  /* 0x000000242900780c */ /* 0x040fe20003f42270 */
[--C-:B------:R-:W-:Y:S01]  /*6050*/  @P0 IMAD.MOV.U32 R31, RZ, RZ, R33.reuse ;  /* 0x000000ffff1f0224 */ /* 0x100fe200078e0021 */
[C---:B------:R-:W-:Y:S01]  /*6060*/  ISETP.EQ.AND P0, PT, R41.reuse, 0x28, PT ;  /* 0x000000282900780c */ /* 0x040fe20003f02270 */
[--C-:B------:R-:W-:Y:S01]  /*6070*/  @P4 IMAD.MOV.U32 R15, RZ, RZ, R33.reuse ;  /* 0x000000ffff0f4224 */ /* 0x100fe200078e0021 */
[----:B------:R-:W-:Y:S01]  /*6080*/  ISETP.EQ.AND P4, PT, R41, 0x2c, PT ;  /* 0x0000002c2900780c */ /* 0x000fe20003f82270 */
[----:B------:R-:W-:Y:S01]  /*6090*/  @P3 IMAD.MOV.U32 R14, RZ, RZ, R33 ;  /* 0x000000ffff0e3224 */ /* 0x000fe200078e0021 */
[----:B------:R-:W-:-:S02]  /*60a0*/  @P6 MOV R7, R33 ;  /* 0x0000002100076202 */ /* 0x000fc40000000f00 */
[----:B------:R-:W-:Y:S02]  /*60b0*/  ISETP.NE.AND P6, PT, R43, RZ, PT ;  /* 0x000000ff2b00720c */ /* 0x000fe40003fc5270 */
[C---:B------:R-:W-:Y:S01]  /*60c0*/  ISETP.EQ.AND P3, PT, R41.reuse, 0x84, PT ;  /* 0x000000842900780c */ /* 0x040fe20003f62270 */
[--C-:B------:R-:W-:Y:S01]  /*60d0*/  @P1 IMAD.MOV.U32 R11, RZ, RZ, R33.reuse ;  /* 0x000000ffff0b1224 */ /* 0x100fe200078e0021 */
[----:B------:R-:W-:Y:S01]  /*60e0*/  @P5 MOV R12, R33 ;  /* 0x00000021000c5202 */ /* 0x000fe20000000f00 */
[--C-:B------:R-:W-:Y:S01]  /*60f0*/  @P2 IMAD.MOV.U32 R10, RZ, RZ, R33.reuse ;  /* 0x000000ffff0a2224 */ /* 0x100fe200078e0021 */
[C---:B------:R-:W-:Y:S01]  /*6100*/  ISETP.EQ.AND P5, PT, R41.reuse, 0x34, PT ;  /* 0x000000342900780c */ /* 0x040fe20003fa2270 */
[--C-:B------:R-:W-:Y:S01]  /*6110*/  @P0 IMAD.MOV.U32 R9, RZ, RZ, R33.reuse ;  /* 0x000000ffff090224 */ /* 0x100fe200078e0021 */
[C---:B------:R-:W-:Y:S01]  /*6120*/  ISETP.EQ.AND P1, PT, R41.reuse, 0x38, PT ;  /* 0x000000382900780c */ /* 0x040fe20003f22270 */
[----:B------:R-:W-:Y:S01]  /*6130*/  @P4 IMAD.MOV.U32 R8, RZ, RZ, R33 ;  /* 0x000000ffff084224 */ /* 0x000fe200078e0021 */
[----:B------:R-:W-:-:S02]  /*6140*/  ISETP.EQ.AND P2, PT, R41, 0x3c, PT ;  /* 0x0000003c2900780c */ /* 0x000fc40003f42270 */
[C---:B------:R-:W-:Y:S02]  /*6150*/  ISETP.EQ.AND P0, PT, R41.reuse, 0x40, PT ;  /* 0x000000402900780c */ /* 0x040fe40003f02270 */
[C---:B------:R-:W-:Y:S01]  /*6160*/  ISETP.EQ.AND P4, PT, R41.reuse, 0x44, PT ;  /* 0x000000442900780c */ /* 0x040fe20003f82270 */
[----:B------:R-:W-:Y:S01]  /*6170*/  @P3 IMAD.MOV.U32 R2, RZ, RZ, R34 ;  /* 0x000000ffff023224 */ /* 0x000fe200078e0022 */
[----:B------:R-:W-:Y:S02]  /*6180*/  @P3 MOV R30, R33 ;  /* 0x00000021001e3202 */ /* 0x000fe40000000f00 */
[----:B------:R-:W-:Y:S01]  /*6190*/  IADD3 R41, R41, 0x4, RZ ;  /* 0x0000000429297810 */ /* 0x000fe20007ffe0ff */
[--C-:B------:R-:W-:Y:S02]  /*61a0*/  @P5 IMAD.MOV.U32 R6, RZ, RZ, R33.reuse ;  /* 0x000000ffff065224 */ /* 0x100fe400078e0021 */
[--C-:B------:R-:W-:Y:S02]  /*61b0*/  @P1 IMAD.MOV.U32 R5, RZ, RZ, R33.reuse ;  /* 0x000000ffff051224 */ /* 0x100fe400078e0021 */
[----:B------:R-:W-:-:S02]  /*61c0*/  @P2 IMAD.MOV.U32 R4, RZ, RZ, R33 ;  /* 0x000000ffff042224 */ /* 0x000fc400078e0021 */
[--C-:B------:R-:W-:Y:S02]  /*61d0*/  @P0 IMAD.MOV.U32 R3, RZ, RZ, R33.reuse ;  /* 0x000000ffff030224 */ /* 0x100fe400078e0021 */
[----:B------:R-:W-:Y:S01]  /*61e0*/  @P4 IMAD.MOV.U32 R2, RZ, RZ, R33 ;  /* 0x000000ffff024224 */ /* 0x000fe200078e0021 */
[----:B------:R-:W-:Y:S05]  /*61f0*/  @P6 BRA `(.L_x_53374) ;  /* 0xfffff89000006947 */ /* 0x000fea000383ffff */
.L_x_53368:
[----:B------:R-:W0:Y:S01]  /*6200*/  S2R R33, SR_TID.X ;  /* 0x0000000000217919 */ /* 0x000e220000002100 */
        /* <DEDUP_REMOVED lines=16> */
[----:B0-----:R-:W-:Y:S01]  /*6310*/  IMAD R66, R33, 0x88, RZ ;  /* 0x0000008821427824 */ /* 0x001fe200078e02ff */
[----:B------:R-:W-:Y:S01]  /*6320*/  MOV R33, R2 ;  /* 0x0000000200217202 */ /* 0x000fe20000000f00 */
[----:B------:R-:W-:Y:S02]  /*6330*/  IMAD.MOV.U32 R62, RZ, RZ, R16 ;  /* 0x000000ffff3e7224 */ /* 0x000fe400078e0010 */
[----:B------:R-:W-:Y:S02]  /*6340*/  IMAD.MOV.U32 R63, RZ, RZ, R0 ;  /* 0x000000ffff3f7224 */ /* 0x000fe400078e0000 */
[----:B------:R-:W0:Y:S01]  /*6350*/  LDS.64 R66, [R66+0x220] ;  /* 0x0002200042427984 */ /* 0x000e220000000a00 */
        /* <DEDUP_REMOVED lines=13> */
.L_x_53367:
[----:B------:R-:W-:Y:S05]  /*6430*/  BSYNC B0 ;  /* 0x0000000000007941 */ /* 0x000fea0003800000 */
.L_x_53366:
[----:B------:R-:W1:Y:S01]  /*6440*/  S2R R0, SR_LANEID ;  /* 0x0000000000007919 */ /* 0x000e620000000000 */
[----:B------:R-:W-:Y:S03]  /*6450*/  BSSY B0, `(.L_x_53375) ;  /* 0x0000dc1000007945 */ /* 0x000fe60003800000 */
[----:B------:R-:W-:Y:S06]  /*6460*/  BAR.SYNC.DEFER_BLOCKING 0x0 ;  /* 0x0000000000007b1d */ /* 0x000fec0000010000 */
[----:B0-----:R0:W2:Y:S04]  /*6470*/  SHFL.DOWN PT, R68, R67, 0x1, 0x1f ;  /* 0x08201f0043447f89 */ /* 0x0010a800000e0000 */
[----:B------:R0:W3:Y:S04]  /*6480*/  SHFL.DOWN PT, R41, R66, 0x1, 0x1f ;  /* 0x08201f0042297f89 */ /* 0x0000e800000e0000 */
[----:B------:R0:W4:Y:S04]  /*6490*/  SHFL.DOWN PT, R40, R64, 0x1, 0x1f ;  /* 0x08201f0040287f89 */ /* 0x00012800000e0000 */
[----:B------:R0:W0:Y:S01]  /*64a0*/  SHFL.DOWN PT, R31, R65, 0x1, 0x1f ;  /* 0x08201f00411f7f89 */ /* 0x00002200000e0000 */
[----:B-1----:R-:W-:-:S03]  /*64b0*/  ISETP.GT.AND P0, PT, R0, 0x1e, PT ;  /* 0x0000001e0000780c */ /* 0x002fc60003f04270 */
        /* <DEDUP_REMOVED lines=39> */
[----:B------:R-:W-:-:S05]  /*6730*/  FSEL R68, R68, R67, P2 ;  /* 0x0000004344447208 */ /* 0x000fca0001000000 */
[----:B------:R-:W-:-:S04]  /*6740*/  FADD.FTZ R68, -R0, R68 ;  /* 0x0000004400447221 */ /* 0x000fc80000010100 */
[----:B-1----:R-:W-:Y:S02]  /*6750*/  @!P1 IMAD.MOV.U32 R35, RZ, RZ, R69 ;  /* 0x000000ffff239224 */ /* 0x002fe400078e0045 */
[----:B------:R-:W-:Y:S01]  /*6760*/  FMUL.FTZ R67, R68, 1.4426950216293334961 ;  /* 0x3fb8aa3b44437820 */ /* 0x000fe20000410000 */
[----:B------:R-:W-:Y:S01]  /*6770*/  FSEL R68, R41, R66, P2 ;  /* 0x0000004229447208 */ /* 0x000fe20001000000 */
[----:B------:R-:W-:Y:S01]  /*6780*/  @!P1 IMAD.MOV.U32 R33, RZ, RZ, R40 ;  /* 0x000000ffff219224 */ /* 0x000fe200078e0028 */
[----:B------:R-:W-:Y:S02]  /*6790*/  FSETP.GT.FTZ.AND P0, PT, R35, R34, PT ;  /* 0x000000222300720b */ /* 0x000fe40003f14000 */
[----:B------:R-:W-:Y:S01]  /*67a0*/  FSEL R41, R66, R41, P2 ;  /* 0x0000002942297208 */ /* 0x000fe20001000000 */
        /* <DEDUP_REMOVED lines=9> */
.L_x_53378:
[----:B------:R-:W-:Y:S02]  /*6840*/  IMAD.MOV.U32 R67, RZ, RZ, R33 ;  /* 0x000000ffff437224 */ /* 0x000fe400078e0021 */
[----:B------:R-:W-:Y:S02]  /*6850*/  IMAD.MOV.U32 R40, RZ, RZ, R35 ;  /* 0x000000ffff287224 */ /* 0x000fe400078e0023 */
[----:B------:R-:W-:Y:S02]  /*6860*/  IMAD.MOV.U32 R33, RZ, RZ, R32 ;  /* 0x000000ffff217224 */ /* 0x000fe400078e0020 */
[----:B------:R-:W-:Y:S02]  /*6870*/  IMAD.MOV.U32 R35, RZ, RZ, R34 ;  /* 0x000000ffff237224 */ /* 0x000fe400078e0022 */
.L_x_53379:
[----:B------:R-:W-:Y:S05]  /*6880*/  BSYNC B1 ;  /* 0x0000000000017941 */ /* 0x000fea0003800000 */
.L_x_53377:
        /* <DEDUP_REMOVED lines=9> */
.L_x_53381:
[----:B------:R-:W-:Y:S02]  /*6920*/  IMAD.MOV.U32 R34, RZ, RZ, R67 ;  /* 0x000000ffff227224 */ /* 0x000fe400078e0043 */
[----:B------:R-:W-:Y:S02]  /*6930*/  IMAD.MOV.U32 R32, RZ, RZ, R40 ;  /* 0x000000ffff207224 */ /* 0x000fe400078e0028 */
[----:B------:R-:W-:Y:S02]  /*6940*/  IMAD.MOV.U32 R67, RZ, RZ, R51 ;  /* 0x000000ffff437224 */ /* 0x000fe400078e0033 */
[----:B------:R-:W-:Y:S02]  /*6950*/  IMAD.MOV.U32 R40, RZ, RZ, R37 ;  /* 0x000000ffff287224 */ /* 0x000fe400078e0025 */
.L_x_53382:
[----:B------:R-:W-:Y:S05]  /*6960*/  BSYNC B1 ;  /* 0x0000000000017941 */ /* 0x000fea0003800000 */
.L_x_53380:
        /* <DEDUP_REMOVED lines=9> */
.L_x_53384:
[----:B------:R-:W-:Y:S02]  /*6a00*/  IMAD.MOV.U32 R51, RZ, RZ, R34 ;  /* 0x000000ffff337224 */ /* 0x000fe400078e0022 */
[----:B------:R-:W-:Y:S02]  /*6a10*/  IMAD.MOV.U32 R37, RZ, RZ, R32 ;  /* 0x000000ffff257224 */ /* 0x000fe400078e0020 */
[----:B------:R-:W-:Y:S02]  /*6a20*/  IMAD.MOV.U32 R34, RZ, RZ, R50 ;  /* 0x000000ffff227224 */ /* 0x000fe400078e0032 */
[----:B------:R-:W-:Y:S02]  /*6a30*/  IMAD.MOV.U32 R32, RZ, RZ, R36 ;  /* 0x000000ffff207224 */ /* 0x000fe400078e0024 */
.L_x_53385:
[----:B------:R-:W-:Y:S05]  /*6a40*/  BSYNC B1 ;  /* 0x0000000000017941 */ /* 0x000fea0003800000 */
.L_x_53383:
        /* <DEDUP_REMOVED lines=9> */
.L_x_53387:
[----:B------:R-:W-:Y:S02]  /*6ae0*/  IMAD.MOV.U32 R50, RZ, RZ, R51 ;  /* 0x000000ffff327224 */ /* 0x000fe400078e0033 */
[----:B------:R-:W-:Y:S02]  /*6af0*/  IMAD.MOV.U32 R36, RZ, RZ, R37 ;  /* 0x000000ffff247224 */ /* 0x000fe400078e0025 */
[----:B------:R-:W-:Y:S02]  /*6b00*/  IMAD.MOV.U32 R51, RZ, RZ, R53 ;  /* 0x000000ffff337224 */ /* 0x000fe400078e0035 */
[----:B------:R-:W-:Y:S02]  /*6b10*/  IMAD.MOV.U32 R37, RZ, RZ, R39 ;  /* 0x000000ffff257224 */ /* 0x000fe400078e0027 */
.L_x_53388:
[----:B------:R-:W-:Y:S05]  /*6b20*/  BSYNC B1 ;  /* 0x0000000000017941 */ /* 0x000fea0003800000 */
.L_x_53386:
        /* <DEDUP_REMOVED lines=9> */
.L_x_53390:
[----:B------:R-:W-:Y:S02]  /*6bc0*/  IMAD.MOV.U32 R53, RZ, RZ, R50 ;  /* 0x000000ffff357224 */ /* 0x000fe400078e0032 */
[----:B------:R-:W-:Y:S02]  /*6bd0*/  IMAD.MOV.U32 R39, RZ, RZ, R36 ;  /* 0x000000ffff277224 */ /* 0x000fe400078e0024 */
[----:B------:R-:W-:Y:S02]  /*6be0*/  IMAD.MOV.U32 R50, RZ, RZ, R52 ;  /* 0x000000ffff327224 */ /* 0x000fe400078e0034 */
[----:B------:R-:W-:Y:S02]  /*6bf0*/  IMAD.MOV.U32 R36, RZ, RZ, R38 ;  /* 0x000000ffff247224 */ /* 0x000fe400078e0026 */
.L_x_53391:
[----:B------:R-:W-:Y:S05]  /*6c00*/  BSYNC B1 ;  /* 0x0000000000017941 */ /* 0x000fea0003800000 */
.L_x_53389:
        /* <DEDUP_REMOVED lines=9> */
.L_x_53393:
[----:B------:R-:W-:Y:S02]  /*6ca0*/  IMAD.MOV.U32 R52, RZ, RZ, R53 ;  /* 0x000000ffff347224 */ /* 0x000fe400078e0035 */
[----:B------:R-:W-:Y:S02]  /*6cb0*/  IMAD.MOV.U32 R38, RZ, RZ, R39 ;  /* 0x000000ffff267224 */ /* 0x000fe400078e0027 */
[----:B------:R-:W-:Y:S02]  /*6cc0*/  IMAD.MOV.U32 R53, RZ, RZ, R55 ;  /* 0x000000ffff357224 */ /* 0x000fe400078e0037 */
[----:B------:R-:W-:Y:S02]  /*6cd0*/  IMAD.MOV.U32 R39, RZ, RZ, R43 ;  /* 0x000000ffff277224 */ /* 0x000fe400078e002b */
.L_x_53394:
[----:B------:R-:W-:Y:S05]  /*6ce0*/  BSYNC B1 ;  /* 0x0000000000017941 */ /* 0x000fea0003800000 */
.L_x_53392:
        /* <DEDUP_REMOVED lines=9> */
.L_x_53396:
[----:B------:R-:W-:Y:S02]  /*6d80*/  IMAD.MOV.U32 R55, RZ, RZ, R52 ;  /* 0x000000ffff377224 */ /* 0x000fe400078e0034 */
[----:B------:R-:W-:Y:S02]  /*6d90*/  IMAD.MOV.U32 R43, RZ, RZ, R38 ;  /* 0x000000ffff2b7224 */ /* 0x000fe400078e0026 */
[----:B------:R-:W-:Y:S02]  /*6da0*/  IMAD.MOV.U32 R52, RZ, RZ, R54 ;  /* 0x000000ffff347224 */ /* 0x000fe400078e0036 */
[----:B------:R-:W-:Y:S02]  /*6db0*/  IMAD.MOV.U32 R38, RZ, RZ, R42 ;  /* 0x000000ffff267224 */ /* 0x000fe400078e002a */
.L_x_53397:
[----:B------:R-:W-:Y:S05]  /*6dc0*/  BSYNC B1 ;  /* 0x0000000000017941 */ /* 0x000fea0003800000 */
.L_x_53395:
        /* <DEDUP_REMOVED lines=9> */
.L_x_53399:
[----:B------:R-:W-:Y:S02]  /*6e60*/  IMAD.MOV.U32 R54, RZ, RZ, R55 ;  /* 0x000000ffff367224 */ /* 0x000fe400078e0037 */
[----:B------:R-:W-:Y:S02]  /*6e70*/  IMAD.MOV.U32 R42, RZ, RZ, R43 ;  /* 0x000000ffff2a7224 */ /* 0x000fe400078e002b */
[----:B------:R-:W-:Y:S02]  /*6e80*/  IMAD.MOV.U32 R55, RZ, RZ, R57 ;  /* 0x000000ffff377224 */ /* 0x000fe400078e0039 */
[----:B------:R-:W-:Y:S02]  /*6e90*/  IMAD.MOV.U32 R43, RZ, RZ, R45 ;  /* 0x000000ffff2b7224 */ /* 0x000fe400078e002d */
.L_x_53400:
[----:B------:R-:W-:Y:S05]  /*6ea0*/  BSYNC B1 ;  /* 0x0000000000017941 */ /* 0x000fea0003800000 */
.L_x_53398:
        /* <DEDUP_REMOVED lines=9> */
.L_x_53402:
[----:B------:R-:W-:Y:S02]  /*6f40*/  IMAD.MOV.U32 R57, RZ, RZ, R54 ;  /* 0x000000ffff397224 */ /* 0x000fe400078e0036 */
[----:B------:R-:W-:Y:S02]  /*6f50*/  IMAD.MOV.U32 R45, RZ, RZ, R42 ;  /* 0x000000ffff2d7224 */ /* 0x000fe400078e002a */
[----:B------:R-:W-:Y:S02]  /*6f60*/  IMAD.MOV.U32 R54, RZ, RZ, R56 ;  /* 0x000000ffff367224 */ /* 0x000fe400078e0038 */
[----:B------:R-:W-:Y:S02]  /*6f70*/  IMAD.MOV.U32 R42, RZ, RZ, R44 ;  /* 0x000000ffff2a7224 */ /* 0x000fe400078e002c */
.L_x_53403:
[----:B------:R-:W-:Y:S05]  /*6f80*/  BSYNC B1 ;  /* 0x0000000000017941 */ /* 0x000fea0003800000 */
.L_x_53401:
        /* <DEDUP_REMOVED lines=9> */
.L_x_53405:
[----:B------:R-:W-:Y:S02]  /*7020*/  IMAD.MOV.U32 R56, RZ, RZ, R57 ;  /* 0x000000ffff387224 */ /* 0x000fe400078e0039 */
[----:B------:R-:W-:Y:S02]  /*7030*/  IMAD.MOV.U32 R44, RZ, RZ, R45 ;  /* 0x000000ffff2c7224 */ /* 0x000fe400078e002d */
[----:B------:R-:W-:Y:S02]  /*7040*/  IMAD.MOV.U32 R57, RZ, RZ, R59 ;  /* 0x000000ffff397224 */ /* 0x000fe400078e003b */
[----:B------:R-:W-:Y:S02]  /*7050*/  IMAD.MOV.U32 R45, RZ, RZ, R47 ;  /* 0x000000ffff2d7224 */ /* 0x000fe400078e002f */
.L_x_53406:
[----:B------:R-:W-:Y:S05]  /*7060*/  BSYNC B1 ;  /* 0x0000000000017941 */ /* 0x000fea0003800000 */
.L_x_53404:
        /* <DEDUP_REMOVED lines=9> */
.L_x_53408:
[----:B------:R-:W-:Y:S02]  /*7100*/  IMAD.MOV.U32 R59, RZ, RZ, R56 ;  /* 0x000000ffff3b7224 */ /* 0x000fe400078e0038 */
[----:B------:R-:W-:Y:S02]  /*7110*/  IMAD.MOV.U32 R47, RZ, RZ, R44 ;  /* 0x000000ffff2f7224 */ /* 0x000fe400078e002c */
[----:B------:R-:W-:Y:S02]  /*7120*/  IMAD.MOV.U32 R56, RZ, RZ, R58 ;  /* 0x000000ffff387224 */ /* 0x000fe400078e003a */
[----:B------:R-:W-:Y:S02]  /*7130*/  IMAD.MOV.U32 R44, RZ, RZ, R46 ;  /* 0x000000ffff2c7224 */ /* 0x000fe400078e002e */
.L_x_53409:
[----:B------:R-:W-:Y:S05]  /*7140*/  BSYNC B1 ;  /* 0x0000000000017941 */ /* 0x000fea0003800000 */
.L_x_53407:
        /* <DEDUP_REMOVED lines=9> */
.L_x_53411:
[----:B------:R-:W-:Y:S02]  /*71e0*/  IMAD.MOV.U32 R58, RZ, RZ, R59 ;  /* 0x000000ffff3a7224 */ /* 0x000fe400078e003b */
[----:B------:R-:W-:Y:S02]  /*71f0*/  IMAD.MOV.U32 R46, RZ, RZ, R47 ;  /* 0x000000ffff2e7224 */ /* 0x000fe400078e002f */
[----:B------:R-:W-:Y:S02]  /*7200*/  IMAD.MOV.U32 R59, RZ, RZ, R61 ;  /* 0x000000ffff3b7224 */ /* 0x000fe400078e003d */
[----:B------:R-:W-:Y:S02]  /*7210*/  IMAD.MOV.U32 R47, RZ, RZ, R49 ;  /* 0x000000ffff2f7224 */ /* 0x000fe400078e0031 */
.L_x_53412:
[----:B------:R-:W-:Y:S05]  /*7220*/  BSYNC B1 ;  /* 0x0000000000017941 */ /* 0x000fea0003800000 */
.L_x_53410:
        /* <DEDUP_REMOVED lines=9> */
.L_x_53414:
[----:B------:R-:W-:Y:S02]  /*72c0*/  IMAD.MOV.U32 R61, RZ, RZ, R58 ;  /* 0x000000ffff3d7224 */ /* 0x000fe400078e003a */
[----:B------:R-:W-:Y:S02]  /*72d0*/  IMAD.MOV.U32 R49, RZ, RZ, R46 ;  /* 0x000000ffff317224 */ /* 0x000fe400078e002e */
[----:B------:R-:W-:Y:S02]  /*72e0*/  IMAD.MOV.U32 R58, RZ, RZ, R60 ;  /* 0x000000ffff3a7224 */ /* 0x000fe400078e003c */
[----:B------:R-:W-:Y:S02]  /*72f0*/  IMAD.MOV.U32 R46, RZ, RZ, R48 ;  /* 0x000000ffff2e7224 */ /* 0x000fe400078e0030 */
.L_x_53415:
[----:B------:R-:W-:Y:S05]  /*7300*/  BSYNC B1 ;  /* 0x0000000000017941 */ /* 0x000fea0003800000 */
.L_x_53413:
        /* <DEDUP_REMOVED lines=9> */
.L_x_53417:
[----:B------:R-:W-:Y:S02]  /*73a0*/  IMAD.MOV.U32 R60, RZ, RZ, R61 ;  /* 0x000000ffff3c7224 */ /* 0x000fe400078e003d */
[----:B------:R-:W-:Y:S02]  /*73b0*/  IMAD.MOV.U32 R48, RZ, RZ, R49 ;  /* 0x000000ffff307224 */ /* 0x000fe400078e0031 */
[----:B------:R-:W-:Y:S02]  /*73c0*/  IMAD.MOV.U32 R61, RZ, RZ, R65 ;  /* 0x000000ffff3d7224 */ /* 0x000fe400078e0041 */
[----:B------:R-:W-:Y:S02]  /*73d0*/  IMAD.MOV.U32 R49, RZ, RZ, R63 ;  /* 0x000000ffff317224 */ /* 0x000fe400078e003f */
.L_x_53418:
[----:B------:R-:W-:Y:S05]  /*73e0*/  BSYNC B1 ;  /* 0x0000000000017941 */ /* 0x000fea0003800000 */
.L_x_53416:
        /* <DEDUP_REMOVED lines=9> */
.L_x_53420:
[----:B------:R-:W-:Y:S02]  /*7480*/  IMAD.MOV.U32 R65, RZ, RZ, R60 ;  /* 0x000000ffff417224 */ /* 0x000fe400078e003c */
[----:B------:R-:W-:Y:S02]  /*7490*/  IMAD.MOV.U32 R63, RZ, RZ, R48 ;  /* 0x000000ffff3f7224 */ /* 0x000fe400078e0030 */
[----:B------:R-:W-:Y:S02]  /*74a0*/  IMAD.MOV.U32 R60, RZ, RZ, R64 ;  /* 0x000000ffff3c7224 */ /* 0x000fe400078e0040 */
[----:B------:R-:W-:Y:S02]  /*74b0*/  IMAD.MOV.U32 R48, RZ, RZ, R62 ;  /* 0x000000ffff307224 */ /* 0x000fe400078e003e */
.L_x_53421:
[----:B------:R-:W-:Y:S05]  /*74c0*/  BSYNC B1 ;  /* 0x0000000000017941 */ /* 0x000fea0003800000 */
.L_x_53419:
        /* <DEDUP_REMOVED lines=16> */
.L_x_53423:
[----:B------:R-:W-:Y:S02]  /*75d0*/  IMAD.MOV.U32 R31, RZ, RZ, R33 ;  /* 0x000000ffff1f7224 */ /* 0x000fe400078e0021 */
[----:B------:R-:W-:Y:S01]  /*75e0*/  IMAD.MOV.U32 R16, RZ, RZ, R35 ;  /* 0x000000ffff107224 */ /* 0x000fe200078e0023 */
[----:B------:R-:W-:Y:S01]  /*75f0*/  MOV R35, R40 ;  /* 0x0000002800237202 */ /* 0x000fe20000000f00 */
[----:B------:R-:W-:Y:S02]  /*7600*/  IMAD.MOV.U32 R33, RZ, RZ, R67 ;  /* 0x000000ffff217224 */ /* 0x000fe400078e0043 */
.L_x_53424:
[----:B------:R-:W-:Y:S05]  /*7610*/  BSYNC B1 ;  /* 0x0000000000017941 */ /* 0x000fea0003800000 */
.L_x_53422:
        /* <DEDUP_REMOVED lines=9> */
.L_x_53426:
[----:B------:R-:W-:Y:S02]  /*76b0*/  IMAD.MOV.U32 R62, RZ, RZ, R31 ;  /* 0x000000ffff3e7224 */ /* 0x000fe400078e001f */
[----:B------:R-:W-:Y:S01]  /*76c0*/  IMAD.MOV.U32 R40, RZ, RZ, R16 ;  /* 0x000000ffff287224 */ /* 0x000fe200078e0010 */
[----:B------:R-:W-:Y:S01]  /*76d0*/  MOV R16, R32 ;  /* 0x0000002000107202 */ /* 0x000fe20000000f00 */
[----:B------:R-:W-:Y:S02]  /*76e0*/  IMAD.MOV.U32 R31, RZ, RZ, R34 ;  /* 0x000000ffff1f7224 */ /* 0x000fe400078e0022 */
.L_x_53427:
[----:B------:R-:W-:Y:S05]  /*76f0*/  BSYNC B1 ;  /* 0x0000000000017941 */ /* 0x000fea0003800000 */
.L_x_53425:
        /* <DEDUP_REMOVED lines=9> */
.L_x_53429:
[----:B------:R-:W-:Y:S02]  /*7790*/  IMAD.MOV.U32 R34, RZ, RZ, R62 ;  /* 0x000000ffff227224 */ /* 0x000fe400078e003e */
[----:B------:R-:W-:Y:S01]  /*77a0*/  IMAD.MOV.U32 R32, RZ, RZ, R40 ;  /* 0x000000ffff207224 */ /* 0x000fe200078e0028 */
[----:B------:R-:W-:Y:S01]  /*77b0*/  MOV R40, R37 ;  /* 0x0000002500287202 */ /* 0x000fe20000000f00 */
[----:B------:R-:W-:Y:S02]  /*77c0*/  IMAD.MOV.U32 R62, RZ, RZ, R51 ;  /* 0x000000ffff3e7224 */ /* 0x000fe400078e0033 */
.L_x_53430:
[----:B------:R-:W-:Y:S05]  /*77d0*/  BSYNC B1 ;  /* 0x0000000000017941 */ /* 0x000fea0003800000 */
.L_x_53428:
        /* <DEDUP_REMOVED lines=9> */
.L_x_53432:
[----:B------:R-:W-:Y:S02]  /*7870*/  IMAD.MOV.U32 R51, RZ, RZ, R34 ;  /* 0x000000ffff337224 */ /* 0x000fe400078e0022 */
[----:B------:R-:W-:Y:S01]  /*7880*/  IMAD.MOV.U32 R37, RZ, RZ, R32 ;  /* 0x000000ffff257224 */ /* 0x000fe200078e0020 */
[----:B------:R-:W-:Y:S01]  /*7890*/  MOV R32, R36 ;  /* 0x0000002400207202 */ /* 0x000fe20000000f00 */
[----:B------:R-:W-:Y:S02]  /*78a0*/  IMAD.MOV.U32 R34, RZ, RZ, R50 ;  /* 0x000000ffff227224 */ /* 0x000fe400078e0032 */
.L_x_53433:
[----:B------:R-:W-:Y:S05]  /*78b0*/  BSYNC B1 ;  /* 0x0000000000017941 */ /* 0x000fea0003800000 */
.L_x_53431:
        /* <DEDUP_REMOVED lines=9> */
.L_x_53435:
[----:B------:R-:W-:Y:S02]  /*7950*/  IMAD.MOV.U32 R50, RZ, RZ, R51 ;  /* 0x000000ffff327224 */ /* 0x000fe400078e0033 */
[----:B------:R-:W-:Y:S01]  /*7960*/  IMAD.MOV.U32 R36, RZ, RZ, R37 ;  /* 0x000000ffff247224 */ /* 0x000fe200078e0025 */
[----:B------:R-:W-:Y:S01]  /*7970*/  MOV R37, R39 ;  /* 0x0000002700257202 */ /* 0x000fe20000000f00 */
[----:B------:R-:W-:Y:S02]  /*7980*/  IMAD.MOV.U32 R51, RZ, RZ, R53 ;  /* 0x000000ffff337224 */ /* 0x000fe400078e0035 */
.L_x_53436:
[----:B------:R-:W-:Y:S05]  /*7990*/  BSYNC B1 ;  /* 0x0000000000017941 */ /* 0x000fea0003800000 */
.L_x_53434:
        /* <DEDUP_REMOVED lines=9> */
.L_x_53438:
[----:B------:R-:W-:Y:S02]  /*7a30*/  IMAD.MOV.U32 R53, RZ, RZ, R50 ;  /* 0x000000ffff357224 */ /* 0x000fe400078e0032 */
[----:B------:R-:W-:Y:S01]  /*7a40*/  IMAD.MOV.U32 R39, RZ, RZ, R36 ;  /* 0x000000ffff277224 */ /* 0x000fe200078e0024 */
[----:B------:R-:W-:Y:S01]  /*7a50*/  MOV R36, R38 ;  /* 0x0000002600247202 */ /* 0x000fe20000000f00 */
[----:B------:R-:W-:Y:S02]  /*7a60*/  IMAD.MOV.U32 R50, RZ, RZ, R52 ;  /* 0x000000ffff327224 */ /* 0x000fe400078e0034 */
.L_x_53439:
[----:B------:R-:W-:Y:S05]  /*7a70*/  BSYNC B1 ;  /* 0x0000000000017941 */ /* 0x000fea0003800000 */
.L_x_53437:
        /* <DEDUP_REMOVED lines=9> */
.L_x_53441:
[----:B------:R-:W-:Y:S02]  /*7b10*/  IMAD.MOV.U32 R52, RZ, RZ, R53 ;  /* 0x000000ffff347224 */ /* 0x000fe400078e0035 */
[----:B------:R-:W-:Y:S01]  /*7b20*/  IMAD.MOV.U32 R38, RZ, RZ, R39 ;  /* 0x000000ffff267224 */ /* 0x000fe200078e0027 */
[----:B------:R-:W-:Y:S01]  /*7b30*/  MOV R39, R43 ;  /* 0x0000002b00277202 */ /* 0x000fe20000000f00 */
[----:B------:R-:W-:Y:S02]  /*7b40*/  IMAD.MOV.U32 R53, RZ, RZ, R55 ;  /* 0x000000ffff357224 */ /* 0x000fe400078e0037 */
.L_x_53442:
[----:B------:R-:W-:Y:S05]  /*7b50*/  BSYNC B1 ;  /* 0x0000000000017941 */ /* 0x000fea0003800000 */
.L_x_53440:
        /* <DEDUP_REMOVED lines=9> */
.L_x_53444:
[----:B------:R-:W-:Y:S02]  /*7bf0*/  IMAD.MOV.U32 R55, RZ, RZ, R52 ;  /* 0x000000ffff377224 */ /* 0x000fe400078e0034 */
[----:B------:R-:W-:Y:S01]  /*7c00*/  IMAD.MOV.U32 R43, RZ, RZ, R38 ;  /* 0x000000ffff2b7224 */ /* 0x000fe200078e0026 */
[----:B------:R-:W-:Y:S01]  /*7c10*/  MOV R38, R42 ;  /* 0x0000002a00267202 */ /* 0x000fe20000000f00 */
[----:B------:R-:W-:Y:S02]  /*7c20*/  IMAD.MOV.U32 R52, RZ, RZ, R54 ;  /* 0x000000ffff347224 */ /* 0x000fe400078e0036 */
.L_x_53445:
[----:B------:R-:W-:Y:S05]  /*7c30*/  BSYNC B1 ;  /* 0x0000000000017941 */ /* 0x000fea0003800000 */
.L_x_53443:
        /* <DEDUP_REMOVED lines=9> */
.L_x_53447:
[----:B------:R-:W-:Y:S02]  /*7cd0*/  IMAD.MOV.U32 R54, RZ, RZ, R55 ;  /* 0x000000ffff367224 */ /* 0x000fe400078e0037 */
[----:B------:R-:W-:Y:S01]  /*7ce0*/  IMAD.MOV.U32 R42, RZ, RZ, R43 ;  /* 0x000000ffff2a7224 */ /* 0x000fe200078e002b */
[----:B------:R-:W-:Y:S01]  /*7cf0*/  MOV R43, R45 ;  /* 0x0000002d002b7202 */ /* 0x000fe20000000f00 */
[----:B------:R-:W-:Y:S02]  /*7d00*/  IMAD.MOV.U32 R55, RZ, RZ, R57 ;  /* 0x000000ffff377224 */ /* 0x000fe400078e0039 */
.L_x_53448:
[----:B------:R-:W-:Y:S05]  /*7d10*/  BSYNC B1 ;  /* 0x0000000000017941 */ /* 0x000fea0003800000 */
.L_x_53446:
        /* <DEDUP_REMOVED lines=9> */
.L_x_53450:
[----:B------:R-:W-:Y:S02]  /*7db0*/  IMAD.MOV.U32 R57, RZ, RZ, R54 ;  /* 0x000000ffff397224 */ /* 0x000fe400078e0036 */
[----:B------:R-:W-:Y:S01]  /*7dc0*/  IMAD.MOV.U32 R45, RZ, RZ, R42 ;  /* 0x000000ffff2d7224 */ /* 0x000fe200078e002a */
[----:B------:R-:W-:Y:S01]  /*7dd0*/  MOV R42, R44 ;  /* 0x0000002c002a7202 */ /* 0x000fe20000000f00 */
[----:B------:R-:W-:Y:S02]  /*7de0*/  IMAD.MOV.U32 R54, RZ, RZ, R56 ;  /* 0x000000ffff367224 */ /* 0x000fe400078e0038 */
.L_x_53451:
[----:B------:R-:W-:Y:S05]  /*7df0*/  BSYNC B1 ;  /* 0x0000000000017941 */ /* 0x000fea0003800000 */
.L_x_53449:
        /* <DEDUP_REMOVED lines=9> */
.L_x_53453:
[----:B------:R-:W-:Y:S02]  /*7e90*/  IMAD.MOV.U32 R56, RZ, RZ, R57 ;  /* 0x000000ffff387224 */ /* 0x000fe400078e0039 */
[----:B------:R-:W-:Y:S01]  /*7ea0*/  IMAD.MOV.U32 R44, RZ, RZ, R45 ;  /* 0x000000ffff2c7224 */ /* 0x000fe200078e002d */
[----:B------:R-:W-:Y:S01]  /*7eb0*/  MOV R45, R47 ;  /* 0x0000002f002d7202 */ /* 0x000fe20000000f00 */
[----:B------:R-:W-:Y:S02]  /*7ec0*/  IMAD.MOV.U32 R57, RZ, RZ, R59 ;  /* 0x000000ffff397224 */ /* 0x000fe400078e003b */
.L_x_53454:
[----:B------:R-:W-:Y:S05]  /*7ed0*/  BSYNC B1 ;  /* 0x0000000000017941 */ /* 0x000fea0003800000 */
.L_x_53452:
        /* <DEDUP_REMOVED lines=9> */
.L_x_53456:
[----:B------:R-:W-:Y:S02]  /*7f70*/  IMAD.MOV.U32 R59, RZ, RZ, R56 ;  /* 0x000000ffff3b7224 */ /* 0x000fe400078e0038 */
[----:B------:R-:W-:Y:S01]  /*7f80*/  IMAD.MOV.U32 R47, RZ, RZ, R44 ;  /* 0x000000ffff2f7224 */ /* 0x000fe200078e002c */
[----:B------:R-:W-:Y:S01]  /*7f90*/  MOV R44, R46 ;  /* 0x0000002e002c7202 */ /* 0x000fe20000000f00 */
[----:B------:R-:W-:Y:S02]  /*7fa0*/  IMAD.MOV.U32 R56, RZ, RZ, R58 ;  /* 0x000000ffff387224 */ /* 0x000fe400078e003a */
.L_x_53457:
[----:B------:R-:W-:Y:S05]  /*7fb0*/  BSYNC B1 ;  /* 0x0000000000017941 */ /* 0x000fea0003800000 */
.L_x_53455:
        /* <DEDUP_REMOVED lines=9> */
.L_x_53459:
[----:B------:R-:W-:Y:S02]  /*8050*/  IMAD.MOV.U32 R58, RZ, RZ, R59 ;  /* 0x000000ffff3a7224 */ /* 0x000fe400078e003b */
[----:B------:R-:W-:Y:S01]  /*8060*/  IMAD.MOV.U32 R46, RZ, RZ, R47 ;  /* 0x000000ffff2e7224 */ /* 0x000fe200078e002f */
[----:B------:R-:W-:Y:S01]  /*8070*/  MOV R47, R49 ;  /* 0x00000031002f7202 */ /* 0x000fe20000000f00 */
[----:B------:R-:W-:Y:S02]  /*8080*/  IMAD.MOV.U32 R59, RZ, RZ, R61 ;  /* 0x000000ffff3b7224 */ /* 0x000fe400078e003d */
.L_x_53460:
[----:B------:R-:W-:Y:S05]  /*8090*/  BSYNC B1 ;  /* 0x0000000000017941 */ /* 0x000fea0003800000 */
.L_x_53458:
        /* <DEDUP_REMOVED lines=9> */
.L_x_53462:
[----:B------:R-:W-:Y:S02]  /*8130*/  IMAD.MOV.U32 R61, RZ, RZ, R58 ;  /* 0x000000ffff3d7224 */ /* 0x000fe400078e003a */
[----:B------:R-:W-:Y:S01]  /*8140*/  IMAD.MOV.U32 R49, RZ, RZ, R46 ;  /* 0x000000ffff317224 */ /* 0x000fe200078e002e */
[----:B------:R-:W-:Y:S01]  /*8150*/  MOV R46, R48 ;  /* 0x00000030002e7202 */ /* 0x000fe20000000f00 */
[----:B------:R-:W-:Y:S02]  /*8160*/  IMAD.MOV.U32 R58, RZ, RZ, R60 ;  /* 0x000000ffff3a7224 */ /* 0x000fe400078e003c */
.L_x_53463:
[----:B------:R-:W-:Y:S05]  /*8170*/  BSYNC B1 ;  /* 0x0000000000017941 */ /* 0x000fea0003800000 */
.L_x_53461:
        /* <DEDUP_REMOVED lines=9> */
.L_x_53465:
[----:B------:R-:W-:Y:S02]  /*8210*/  IMAD.MOV.U32 R60, RZ, RZ, R61 ;  /* 0x000000ffff3c7224 */ /* 0x000fe400078e003d */
[----:B------:R-:W-:Y:S01]  /*8220*/  IMAD.MOV.U32 R48, RZ, RZ, R49 ;  /* 0x000000ffff307224 */ /* 0x000fe200078e0031 */
[----:B------:R-:W-:Y:S01]  /*8230*/  MOV R49, R63 ;  /* 0x0000003f00317202 */ /* 0x000fe20000000f00 */
[----:B------:R-:W-:Y:S02]  /*8240*/  IMAD.MOV.U32 R61, RZ, RZ, R65 ;  /* 0x000000ffff3d7224 */ /* 0x000fe400078e0041 */
.L_x_53466:
[----:B------:R-:W-:Y:S05]  /*8250*/  BSYNC B1 ;  /* 0x0000000000017941 */ /* 0x000fea0003800000 */
.L_x_53464:
        /* <DEDUP_REMOVED lines=16> */
.L_x_53468:
[----:B------:R-:W-:Y:S01]  /*8360*/  IMAD.MOV.U32 R30, RZ, RZ, R33 ;  /* 0x000000ffff1e7224 */ /* 0x000fe200078e0021 */
[----:B------:R-:W-:Y:S01]  /*8370*/  MOV R15, R35 ;  /* 0x00000023000f7202 */ /* 0x000fe20000000f00 */
[----:B------:R-:W-:Y:S02]  /*8380*/  IMAD.MOV.U32 R33, RZ, RZ, R31 ;  /* 0x000000ffff217224 */ /* 0x000fe400078e001f */
[----:B------:R-:W-:Y:S02]  /*8390*/  IMAD.MOV.U32 R35, RZ, RZ, R16 ;  /* 0x000000ffff237224 */ /* 0x000fe400078e0010 */
.L_x_53469:
[----:B------:R-:W-:Y:S05]  /*83a0*/  BSYNC B1 ;  /* 0x0000000000017941 */ /* 0x000fea0003800000 */
.L_x_53467:
        /* <DEDUP_REMOVED lines=9> */
.L_x_53471:
[----:B------:R-:W-:Y:S01]  /*8440*/  IMAD.MOV.U32 R31, RZ, RZ, R30 ;  /* 0x000000ffff1f7224 */ /* 0x000fe200078e001e */
[----:B------:R-:W-:Y:S01]  /*8450*/  MOV R16, R15 ;  /* 0x0000000f00107202 */ /* 0x000fe20000000f00 */
[----:B------:R-:W-:Y:S02]  /*8460*/  IMAD.MOV.U32 R30, RZ, RZ, R62 ;  /* 0x000000ffff1e7224 */ /* 0x000fe400078e003e */
[----:B------:R-:W-:Y:S02]  /*8470*/  IMAD.MOV.U32 R15, RZ, RZ, R40 ;  /* 0x000000ffff0f7224 */ /* 0x000fe400078e0028 */
.L_x_53472:
[----:B------:R-:W-:Y:S05]  /*8480*/  BSYNC B1 ;  /* 0x0000000000017941 */ /* 0x000fea0003800000 */
.L_x_53470:
        /* <DEDUP_REMOVED lines=9> */
.L_x_53474:
[----:B------:R-:W-:Y:S01]  /*8520*/  IMAD.MOV.U32 R62, RZ, RZ, R31 ;  /* 0x000000ffff3e7224 */ /* 0x000fe200078e001f */
[----:B------:R-:W-:Y:S01]  /*8530*/  MOV R40, R16 ;  /* 0x0000001000287202 */ /* 0x000fe20000000f00 */
[----:B------:R-:W-:Y:S02]  /*8540*/  IMAD.MOV.U32 R31, RZ, RZ, R34 ;  /* 0x000000ffff1f7224 */ /* 0x000fe400078e0022 */
[----:B------:R-:W-:Y:S02]  /*8550*/  IMAD.MOV.U32 R16, RZ, RZ, R32 ;  /* 0x000000ffff107224 */ /* 0x000fe400078e0020 */
.L_x_53475:
[----:B------:R-:W-:Y:S05]  /*8560*/  BSYNC B1 ;  /* 0x0000000000017941 */ /* 0x000fea0003800000 */
.L_x_53473:
        /* <DEDUP_REMOVED lines=9> */
.L_x_53477:
[----:B------:R-:W-:Y:S01]  /*8600*/  IMAD.MOV.U32 R34, RZ, RZ, R62 ;  /* 0x000000ffff227224 */ /* 0x000fe200078e003e */
[----:B------:R-:W-:Y:S01]  /*8610*/  MOV R32, R40 ;  /* 0x0000002800207202 */ /* 0x000fe20000000f00 */
[----:B------:R-:W-:Y:S02]  /*8620*/  IMAD.MOV.U32 R62, RZ, RZ, R51 ;  /* 0x000000ffff3e7224 */ /* 0x000fe400078e0033 */
[----:B------:R-:W-:Y:S02]  /*8630*/  IMAD.MOV.U32 R40, RZ, RZ, R37 ;  /* 0x000000ffff287224 */ /* 0x000fe400078e0025 */
.L_x_53478:
[----:B------:R-:W-:Y:S05]  /*8640*/  BSYNC B1 ;  /* 0x0000000000017941 */ /* 0x000fea0003800000 */
.L_x_53476:
        /* <DEDUP_REMOVED lines=9> */
.L_x_53480:
[----:B------:R-:W-:Y:S01]  /*86e0*/  IMAD.MOV.U32 R51, RZ, RZ, R34 ;  /* 0x000000ffff337224 */ /* 0x000fe200078e0022 */
[----:B------:R-:W-:Y:S01]  /*86f0*/  MOV R37, R32 ;  /* 0x0000002000257202 */ /* 0x000fe20000000f00 */
[----:B------:R-:W-:Y:S02]  /*8700*/  IMAD.MOV.U32 R34, RZ, RZ, R50 ;  /* 0x000000ffff227224 */ /* 0x000fe400078e0032 */
[----:B------:R-:W-:Y:S02]  /*8710*/  IMAD.MOV.U32 R32, RZ, RZ, R36 ;  /* 0x000000ffff207224 */ /* 0x000fe400078e0024 */
.L_x_53481:
[----:B------:R-:W-:Y:S05]  /*8720*/  BSYNC B1 ;  /* 0x0000000000017941 */ /* 0x000fea0003800000 */
.L_x_53479:
        /* <DEDUP_REMOVED lines=9> */
.L_x_53483:
[----:B------:R-:W-:Y:S01]  /*87c0*/  IMAD.MOV.U32 R50, RZ, RZ, R51 ;  /* 0x000000ffff327224 */ /* 0x000fe200078e0033 */
[----:B------:R-:W-:Y:S01]  /*87d0*/  MOV R36, R37 ;  /* 0x0000002500247202 */ /* 0x000fe20000000f00 */
[----:B------:R-:W-:Y:S02]  /*87e0*/  IMAD.MOV.U32 R51, RZ, RZ, R53 ;  /* 0x000000ffff337224 */ /* 0x000fe400078e0035 */
[----:B------:R-:W-:Y:S02]  /*87f0*/  IMAD.MOV.U32 R37, RZ, RZ, R39 ;  /* 0x000000ffff257224 */ /* 0x000fe400078e0027 */
.L_x_53484:
[----:B------:R-:W-:Y:S05]  /*8800*/  BSYNC B1 ;  /* 0x0000000000017941 */ /* 0x000fea0003800000 */
.L_x_53482:
        /* <DEDUP_REMOVED lines=9> */
.L_x_53486:
[----:B------:R-:W-:Y:S01]  /*88a0*/  IMAD.MOV.U32 R53, RZ, RZ, R50 ;  /* 0x000000ffff357224 */ /* 0x000fe200078e0032 */
[----:B------:R-:W-:Y:S01]  /*88b0*/  MOV R39, R36 ;  /* 0x0000002400277202 */ /* 0x000fe20000000f00 */
[----:B------:R-:W-:Y:S02]  /*88c0*/  IMAD.MOV.U32 R50, RZ, RZ, R52 ;  /* 0x000000ffff327224 */ /* 0x000fe400078e0034 */
[----:B------:R-:W-:Y:S02]  /*88d0*/  IMAD.MOV.U32 R36, RZ, RZ, R38 ;  /* 0x000000ffff247224 */ /* 0x000fe400078e0026 */
.L_x_53487:
[----:B------:R-:W-:Y:S05]  /*88e0*/  BSYNC B1 ;  /* 0x0000000000017941 */ /* 0x000fea0003800000 */
.L_x_53485:
        /* <DEDUP_REMOVED lines=9> */
.L_x_53489:
[----:B------:R-:W-:Y:S01]  /*8980*/  IMAD.MOV.U32 R52, RZ, RZ, R53 ;  /* 0x000000ffff347224 */ /* 0x000fe200078e0035 */
[----:B------:R-:W-:Y:S01]  /*8990*/  MOV R38, R39 ;  /* 0x0000002700267202 */ /* 0x000fe20000000f00 */
[----:B------:R-:W-:Y:S02]  /*89a0*/  IMAD.MOV.U32 R53, RZ, RZ, R55 ;  /* 0x000000ffff357224 */ /* 0x000fe400078e0037 */
[----:B------:R-:W-:Y:S02]  /*89b0*/  IMAD.MOV.U32 R39, RZ, RZ, R43 ;  /* 0x000000ffff277224 */ /* 0x000fe400078e002b */
.L_x_53490:
[----:B------:R-:W-:Y:S05]  /*89c0*/  BSYNC B1 ;  /* 0x0000000000017941 */ /* 0x000fea0003800000 */
.L_x_53488:
        /* <DEDUP_REMOVED lines=9> */
.L_x_53492:
[----:B------:R-:W-:Y:S01]  /*8a60*/  IMAD.MOV.U32 R55, RZ, RZ, R52 ;  /* 0x000000ffff377224 */ /* 0x000fe200078e0034 */
[----:B------:R-:W-:Y:S01]  /*8a70*/  MOV R43, R38 ;  /* 0x00000026002b7202 */ /* 0x000fe20000000f00 */
[----:B------:R-:W-:Y:S02]  /*8a80*/  IMAD.MOV.U32 R52, RZ, RZ, R54 ;  /* 0x000000ffff347224 */ /* 0x000fe400078e0036 */
[----:B------:R-:W-:Y:S02]  /*8a90*/  IMAD.MOV.U32 R38, RZ, RZ, R42 ;  /* 0x000000ffff267224 */ /* 0x000fe400078e002a */
.L_x_53493:
[----:B------:R-:W-:Y:S05]  /*8aa0*/  BSYNC B1 ;  /* 0x0000000000017941 */ /* 0x000fea0003800000 */
.L_x_53491:
        /* <DEDUP_REMOVED lines=9> */
.L_x_53495:
[----:B------:R-:W-:Y:S01]  /*8b40*/  IMAD.MOV.U32 R54, RZ, RZ, R55 ;  /* 0x000000ffff367224 */ /* 0x000fe200078e0037 */
[----:B------:R-:W-:Y:S01]  /*8b50*/  MOV R42, R43 ;  /* 0x0000002b002a7202 */ /* 0x000fe20000000f00 */
[----:B------:R-:W-:Y:S02]  /*8b60*/  IMAD.MOV.U32 R55, RZ, RZ, R57 ;  /* 0x000000ffff377224 */ /* 0x000fe400078e0039 */
[----:B------:R-:W-:Y:S02]  /*8b70*/  IMAD.MOV.U32 R43, RZ, RZ, R45 ;  /* 0x000000ffff2b7224 */ /* 0x000fe400078e002d */
.L_x_53496:
[----:B------:R-:W-:Y:S05]  /*8b80*/  BSYNC B1 ;  /* 0x0000000000017941 */ /* 0x000fea0003800000 */
.L_x_53494:
        /* <DEDUP_REMOVED lines=9> */
.L_x_53498:
[----:B------:R-:W-:Y:S01]  /*8c20*/  IMAD.MOV.U32 R57, RZ, RZ, R54 ;  /* 0x000000ffff397224 */ /* 0x000fe200078e0036 */
[----:B------:R-:W-:Y:S01]  /*8c30*/  MOV R45, R42 ;  /* 0x0000002a002d7202 */ /* 0x000fe20000000f00 */
[----:B------:R-:W-:Y:S02]  /*8c40*/  IMAD.MOV.U32 R54, RZ, RZ, R56 ;  /* 0x000000ffff367224 */ /* 0x000fe400078e0038 */
[----:B------:R-:W-:Y:S02]  /*8c50*/  IMAD.MOV.U32 R42, RZ, RZ, R44 ;  /* 0x000000ffff2a7224 */ /* 0x000fe400078e002c */
.L_x_53499:
[----:B------:R-:W-:Y:S05]  /*8c60*/  BSYNC B1 ;  /* 0x0000000000017941 */ /* 0x000fea0003800000 */
.L_x_53497:
        /* <DEDUP_REMOVED lines=9> */
.L_x_53501:
[----:B------:R-:W-:Y:S01]  /*8d00*/  IMAD.MOV.U32 R56, RZ, RZ, R57 ;  /* 0x000000ffff387224 */ /* 0x000fe200078e0039 */
[----:B------:R-:W-:Y:S01]  /*8d10*/  MOV R44, R45 ;  /* 0x0000002d002c7202 */ /* 0x000fe20000000f00 */
[----:B------:R-:W-:Y:S02]  /*8d20*/  IMAD.MOV.U32 R57, RZ, RZ, R59 ;  /* 0x000000ffff397224 */ /* 0x000fe400078e003b */
[----:B------:R-:W-:Y:S02]  /*8d30*/  IMAD.MOV.U32 R45, RZ, RZ, R47 ;  /* 0x000000ffff2d7224 */ /* 0x000fe400078e002f */
.L_x_53502:
[----:B------:R-:W-:Y:S05]  /*8d40*/  BSYNC B1 ;  /* 0x0000000000017941 */ /* 0x000fea0003800000 */
.L_x_53500:
        /* <DEDUP_REMOVED lines=9> */
.L_x_53504:
[----:B------:R-:W-:Y:S01]  /*8de0*/  IMAD.MOV.U32 R59, RZ, RZ, R56 ;  /* 0x000000ffff3b7224 */ /* 0x000fe200078e0038 */
[----:B------:R-:W-:Y:S01]  /*8df0*/  MOV R47, R44 ;  /* 0x0000002c002f7202 */ /* 0x000fe20000000f00 */
[----:B------:R-:W-:Y:S02]  /*8e00*/  IMAD.MOV.U32 R56, RZ, RZ, R58 ;  /* 0x000000ffff387224 */ /* 0x000fe400078e003a */
[----:B------:R-:W-:Y:S02]  /*8e10*/  IMAD.MOV.U32 R44, RZ, RZ, R46 ;  /* 0x000000ffff2c7224 */ /* 0x000fe400078e002e */
.L_x_53505:
[----:B------:R-:W-:Y:S05]  /*8e20*/  BSYNC B1 ;  /* 0x0000000000017941 */ /* 0x000fea0003800000 */
.L_x_53503:
        /* <DEDUP_REMOVED lines=9> */
.L_x_53507:
[----:B------:R-:W-:Y:S01]  /*8ec0*/  IMAD.MOV.U32 R58, RZ, RZ, R59 ;  /* 0x000000ffff3a7224 */ /* 0x000fe200078e003b */
[----:B------:R-:W-:Y:S01]  /*8ed0*/  MOV R46, R47 ;  /* 0x0000002f002e7202 */ /* 0x000fe20000000f00 */
[----:B------:R-:W-:Y:S02]  /*8ee0*/  IMAD.MOV.U32 R59, RZ, RZ, R61 ;  /* 0x000000ffff3b7224 */ /* 0x000fe400078e003d */
[----:B------:R-:W-:Y:S02]  /*8ef0*/  IMAD.MOV.U32 R47, RZ, RZ, R49 ;  /* 0x000000ffff2f7224 */ /* 0x000fe400078e0031 */
.L_x_53508:
[----:B------:R-:W-:Y:S05]  /*8f00*/  BSYNC B1 ;  /* 0x0000000000017941 */ /* 0x000fea0003800000 */
.L_x_53506:
        /* <DEDUP_REMOVED lines=9> */
.L_x_53510:
[----:B------:R-:W-:Y:S01]  /*8fa0*/  IMAD.MOV.U32 R61, RZ, RZ, R58 ;  /* 0x000000ffff3d7224 */ /* 0x000fe200078e003a */
[----:B------:R-:W-:Y:S01]  /*8fb0*/  MOV R49, R46 ;  /* 0x0000002e00317202 */ /* 0x000fe20000000f00 */
[----:B------:R-:W-:Y:S02]  /*8fc0*/  IMAD.MOV.U32 R58, RZ, RZ, R60 ;  /* 0x000000ffff3a7224 */ /* 0x000fe400078e003c */
[----:B------:R-:W-:Y:S02]  /*8fd0*/  IMAD.MOV.U32 R46, RZ, RZ, R48 ;  /* 0x000000ffff2e7224 */ /* 0x000fe400078e0030 */
.L_x_53511:
[----:B------:R-:W-:Y:S05]  /*8fe0*/  BSYNC B1 ;  /* 0x0000000000017941 */ /* 0x000fea0003800000 */
.L_x_53509:
        /* <DEDUP_REMOVED lines=16> */
.L_x_53513:
[----:B------:R-:W-:Y:S02]  /*90f0*/  IMAD.MOV.U32 R29, RZ, RZ, R33 ;  /* 0x000000ffff1d7224 */ /* 0x000fe400078e0021 */
[----:B------:R-:W-:Y:S02]  /*9100*/  IMAD.MOV.U32 R14, RZ, RZ, R35 ;  /* 0x000000ffff0e7224 */ /* 0x000fe400078e0023 */
[----:B------:R-:W-:Y:S02]  /*9110*/  IMAD.MOV.U32 R33, RZ, RZ, R30 ;  /* 0x000000ffff217224 */ /* 0x000fe400078e001e */
[----:B------:R-:W-:Y:S02]  /*9120*/  IMAD.MOV.U32 R35, RZ, RZ, R15 ;  /* 0x000000ffff237224 */ /* 0x000fe400078e000f */
.L_x_53514:
[----:B------:R-:W-:Y:S05]  /*9130*/  BSYNC B1 ;  /* 0x0000000000017941 */ /* 0x000fea0003800000 */
.L_x_53512:
        /* <DEDUP_REMOVED lines=9> */
.L_x_53516:
[----:B------:R-:W-:Y:S02]  /*91d0*/  IMAD.MOV.U32 R30, RZ, RZ, R29 ;  /* 0x000000ffff1e7224 */ /* 0x000fe400078e001d */
[----:B------:R-:W-:Y:S02]  /*91e0*/  IMAD.MOV.U32 R15, RZ, RZ, R14 ;  /* 0x000000ffff0f7224 */ /* 0x000fe400078e000e */
[----:B------:R-:W-:Y:S02]  /*91f0*/  IMAD.MOV.U32 R29, RZ, RZ, R31 ;  /* 0x000000ffff1d7224 */ /* 0x000fe400078e001f */
[----:B------:R-:W-:Y:S02]  /*9200*/  IMAD.MOV.U32 R14, RZ, RZ, R16 ;  /* 0x000000ffff0e7224 */ /* 0x000fe400078e0010 */
.L_x_53517:
[----:B------:R-:W-:Y:S05]  /*9210*/  BSYNC B1 ;  /* 0x0000000000017941 */ /* 0x000fea0003800000 */
.L_x_53515:
        /* <DEDUP_REMOVED lines=9> */
.L_x_53519:
[----:B------:R-:W-:Y:S02]  /*92b0*/  IMAD.MOV.U32 R31, RZ, RZ, R30 ;  /* 0x000000ffff1f7224 */ /* 0x000fe400078e001e */
[----:B------:R-:W-:Y:S02]  /*92c0*/  IMAD.MOV.U32 R16, RZ, RZ, R15 ;  /* 0x000000ffff107224 */ /* 0x000fe400078e000f */
[----:B------:R-:W-:Y:S02]  /*92d0*/  IMAD.MOV.U32 R30, RZ, RZ, R62 ;  /* 0x000000ffff1e7224 */ /* 0x000fe400078e003e */
[----:B------:R-:W-:Y:S02]  /*92e0*/  IMAD.MOV.U32 R15, RZ, RZ, R40 ;  /* 0x000000ffff0f7224 */ /* 0x000fe400078e0028 */
.L_x_53520:
[----:B------:R-:W-:Y:S05]  /*92f0*/  BSYNC B1 ;  /* 0x0000000000017941 */ /* 0x000fea0003800000 */
.L_x_53518:
        /* <DEDUP_REMOVED lines=9> */
.L_x_53522:
[----:B------:R-:W-:Y:S02]  /*9390*/  IMAD.MOV.U32 R48, RZ, RZ, R31 ;  /* 0x000000ffff307224 */ /* 0x000fe400078e001f */
[----:B------:R-:W-:Y:S02]  /*93a0*/  IMAD.MOV.U32 R40, RZ, RZ, R16 ;  /* 0x000000ffff287224 */ /* 0x000fe400078e0010 */
[----:B------:R-:W-:Y:S02]  /*93b0*/  IMAD.MOV.U32 R31, RZ, RZ, R34 ;  /* 0x000000ffff1f7224 */ /* 0x000fe400078e0022 */
[----:B------:R-:W-:Y:S02]  /*93c0*/  IMAD.MOV.U32 R16, RZ, RZ, R32 ;  /* 0x000000ffff107224 */ /* 0x000fe400078e0020 */
.L_x_53523:
[----:B------:R-:W-:Y:S05]  /*93d0*/  BSYNC B1 ;  /* 0x0000000000017941 */ /* 0x000fea0003800000 */
.L_x_53521:
        /* <DEDUP_REMOVED lines=9> */
.L_x_53525:
[----:B------:R-:W-:Y:S02]  /*9470*/  IMAD.MOV.U32 R34, RZ, RZ, R48 ;  /* 0x000000ffff227224 */ /* 0x000fe400078e0030 */
[----:B------:R-:W-:Y:S02]  /*9480*/  IMAD.MOV.U32 R32, RZ, RZ, R40 ;  /* 0x000000ffff207224 */ /* 0x000fe400078e0028 */
[----:B------:R-:W-:Y:S02]  /*9490*/  IMAD.MOV.U32 R48, RZ, RZ, R51 ;  /* 0x000000ffff307224 */ /* 0x000fe400078e0033 */
[----:B------:R-:W-:Y:S02]  /*94a0*/  IMAD.MOV.U32 R40, RZ, RZ, R37 ;  /* 0x000000ffff287224 */ /* 0x000fe400078e0025 */
.L_x_53526:
[----:B------:R-:W-:Y:S05]  /*94b0*/  BSYNC B1 ;  /* 0x0000000000017941 */ /* 0x000fea0003800000 */
.L_x_53524:
        /* <DEDUP_REMOVED lines=9> */
.L_x_53528:
[----:B------:R-:W-:Y:S02]  /*9550*/  IMAD.MOV.U32 R51, RZ, RZ, R34 ;  /* 0x000000ffff337224 */ /* 0x000fe400078e0022 */
[----:B------:R-:W-:Y:S02]  /*9560*/  IMAD.MOV.U32 R37, RZ, RZ, R32 ;  /* 0x000000ffff257224 */ /* 0x000fe400078e0020 */
[----:B------:R-:W-:Y:S02]  /*9570*/  IMAD.MOV.U32 R34, RZ, RZ, R50 ;  /* 0x000000ffff227224 */ /* 0x000fe400078e0032 */
[----:B------:R-:W-:Y:S02]  /*9580*/  IMAD.MOV.U32 R32, RZ, RZ, R36 ;  /* 0x000000ffff207224 */ /* 0x000fe400078e0024 */
.L_x_53529:
[----:B------:R-:W-:Y:S05]  /*9590*/  BSYNC B1 ;  /* 0x0000000000017941 */ /* 0x000fea0003800000 */
.L_x_53527:
        /* <DEDUP_REMOVED lines=9> */
.L_x_53531:
[----:B------:R-:W-:Y:S02]  /*9630*/  IMAD.MOV.U32 R50, RZ, RZ, R51 ;  /* 0x000000ffff327224 */ /* 0x000fe400078e0033 */
[----:B------:R-:W-:Y:S02]  /*9640*/  IMAD.MOV.U32 R36, RZ, RZ, R37 ;  /* 0x000000ffff247224 */ /* 0x000fe400078e0025 */
[----:B------:R-:W-:Y:S02]  /*9650*/  IMAD.MOV.U32 R51, RZ, RZ, R53 ;  /* 0x000000ffff337224 */ /* 0x000fe400078e0035 */
[----:B------:R-:W-:Y:S02]  /*9660*/  IMAD.MOV.U32 R37, RZ, RZ, R39 ;  /* 0x000000ffff257224 */ /* 0x000fe400078e0027 */
.L_x_53532:
[----:B------:R-:W-:Y:S05]  /*9670*/  BSYNC B1 ;  /* 0x0000000000017941 */ /* 0x000fea0003800000 */
.L_x_53530:
        /* <DEDUP_REMOVED lines=9> */
.L_x_53534:
[----:B------:R-:W-:Y:S02]  /*9710*/  IMAD.MOV.U32 R53, RZ, RZ, R50 ;  /* 0x000000ffff357224 */ /* 0x000fe400078e0032 */
[----:B------:R-:W-:Y:S02]  /*9720*/  IMAD.MOV.U32 R39, RZ, RZ, R36 ;  /* 0x000000ffff277224 */ /* 0x000fe400078e0024 */
[----:B------:R-:W-:Y:S02]  /*9730*/  IMAD.MOV.U32 R50, RZ, RZ, R52 ;  /* 0x000000ffff327224 */ /* 0x000fe400078e0034 */
[----:B------:R-:W-:Y:S02]  /*9740*/  IMAD.MOV.U32 R36, RZ, RZ, R38 ;  /* 0x000000ffff247224 */ /* 0x000fe400078e0026 */
.L_x_53535:
[----:B------:R-:W-:Y:S05]  /*9750*/  BSYNC B1 ;  /* 0x0000000000017941 */ /* 0x000fea0003800000 */
.L_x_53533:
        /* <DEDUP_REMOVED lines=9> */
.L_x_53537:
[----:B------:R-:W-:Y:S02]  /*97f0*/  IMAD.MOV.U32 R52, RZ, RZ, R53 ;  /* 0x000000ffff347224 */ /* 0x000fe400078e0035 */
[----:B------:R-:W-:Y:S02]  /*9800*/  IMAD.MOV.U32 R38, RZ, RZ, R39 ;  /* 0x000000ffff267224 */ /* 0x000fe400078e0027 */
[----:B------:R-:W-:Y:S02]  /*9810*/  IMAD.MOV.U32 R53, RZ, RZ, R55 ;  /* 0x000000ffff357224 */ /* 0x000fe400078e0037 */
[----:B------:R-:W-:Y:S02]  /*9820*/  IMAD.MOV.U32 R39, RZ, RZ, R43 ;  /* 0x000000ffff277224 */ /* 0x000fe400078e002b */
.L_x_53538:
[----:B------:R-:W-:Y:S05]  /*9830*/  BSYNC B1 ;  /* 0x0000000000017941 */ /* 0x000fea0003800000 */
.L_x_53536:
        /* <DEDUP_REMOVED lines=9> */
.L_x_53540:
[----:B------:R-:W-:Y:S02]  /*98d0*/  IMAD.MOV.U32 R55, RZ, RZ, R52 ;  /* 0x000000ffff377224 */ /* 0x000fe400078e0034 */
[----:B------:R-:W-:Y:S02]  /*98e0*/  IMAD.MOV.U32 R43, RZ, RZ, R38 ;  /* 0x000000ffff2b7224 */ /* 0x000fe400078e0026 */
[----:B------:R-:W-:Y:S02]  /*98f0*/  IMAD.MOV.U32 R52, RZ, RZ, R54 ;  /* 0x000000ffff347224 */ /* 0x000fe400078e0036 */
[----:B------:R-:W-:Y:S02]  /*9900*/  IMAD.MOV.U32 R38, RZ, RZ, R42 ;  /* 0x000000ffff267224 */ /* 0x000fe400078e002a */
.L_x_53541:
[----:B------:R-:W-:Y:S05]  /*9910*/  BSYNC B1 ;  /* 0x0000000000017941 */ /* 0x000fea0003800000 */
.L_x_53539:
        /* <DEDUP_REMOVED lines=9> */
.L_x_53543:
[----:B------:R-:W-:Y:S02]  /*99b0*/  IMAD.MOV.U32 R54, RZ, RZ, R55 ;  /* 0x000000ffff367224 */ /* 0x000fe400078e0037 */
[----:B------:R-:W-:Y:S02]  /*99c0*/  IMAD.MOV.U32 R42, RZ, RZ, R43 ;  /* 0x000000ffff2a7224 */ /* 0x000fe400078e002b */
[----:B------:R-:W-:Y:S02]  /*99d0*/  IMAD.MOV.U32 R55, RZ, RZ, R57 ;  /* 0x000000ffff377224 */ /* 0x000fe400078e0039 */
[----:B------:R-:W-:Y:S02]  /*99e0*/  IMAD.MOV.U32 R43, RZ, RZ, R45 ;  /* 0x000000ffff2b7224 */ /* 0x000fe400078e002d */
.L_x_53544:
[----:B------:R-:W-:Y:S05]  /*99f0*/  BSYNC B1 ;  /* 0x0000000000017941 */ /* 0x000fea0003800000 */
.L_x_53542:
        /* <DEDUP_REMOVED lines=9> */
.L_x_53546:
[----:B------:R-:W-:Y:S02]  /*9a90*/  IMAD.MOV.U32 R57, RZ, RZ, R54 ;  /* 0x000000ffff397224 */ /* 0x000fe400078e0036 */
[----:B------:R-:W-:Y:S02]  /*9aa0*/  IMAD.MOV.U32 R45, RZ, RZ, R42 ;  /* 0x000000ffff2d7224 */ /* 0x000fe400078e002a */
[----:B------:R-:W-:Y:S02]  /*9ab0*/  IMAD.MOV.U32 R54, RZ, RZ, R56 ;  /* 0x000000ffff367224 */ /* 0x000fe400078e0038 */
[----:B------:R-:W-:Y:S02]  /*9ac0*/  IMAD.MOV.U32 R42, RZ, RZ, R44 ;  /* 0x000000ffff2a7224 */ /* 0x000fe400078e002c */
.L_x_53547:
[----:B------:R-:W-:Y:S05]  /*9ad0*/  BSYNC B1 ;  /* 0x0000000000017941 */ /* 0x000fea0003800000 */
.L_x_53545:
        /* <DEDUP_REMOVED lines=9> */
.L_x_53549:
[----:B------:R-:W-:Y:S02]  /*9b70*/  IMAD.MOV.U32 R56, RZ, RZ, R57 ;  /* 0x000000ffff387224 */ /* 0x000fe400078e0039 */
[----:B------:R-:W-:Y:S02]  /*9b80*/  IMAD.MOV.U32 R44, RZ, RZ, R45 ;  /* 0x000000ffff2c7224 */ /* 0x000fe400078e002d */
[----:B------:R-:W-:Y:S02]  /*9b90*/  IMAD.MOV.U32 R57, RZ, RZ, R59 ;  /* 0x000000ffff397224 */ /* 0x000fe400078e003b */
[----:B------:R-:W-:Y:S02]  /*9ba0*/  IMAD.MOV.U32 R45, RZ, RZ, R47 ;  /* 0x000000ffff2d7224 */ /* 0x000fe400078e002f */
.L_x_53550:
[----:B------:R-:W-:Y:S05]  /*9bb0*/  BSYNC B1 ;  /* 0x0000000000017941 */ /* 0x000fea0003800000 */
.L_x_53548:
        /* <DEDUP_REMOVED lines=9> */
.L_x_53552:
[----:B------:R-:W-:Y:S02]  /*9c50*/  IMAD.MOV.U32 R59, RZ, RZ, R56 ;  /* 0x000000ffff3b7224 */ /* 0x000fe400078e0038 */
[----:B------:R-:W-:Y:S02]  /*9c60*/  IMAD.MOV.U32 R47, RZ, RZ, R44 ;  /* 0x000000ffff2f7224 */ /* 0x000fe400078e002c */
[----:B------:R-:W-:Y:S02]  /*9c70*/  IMAD.MOV.U32 R56, RZ, RZ, R58 ;  /* 0x000000ffff387224 */ /* 0x000fe400078e003a */
[----:B------:R-:W-:Y:S02]  /*9c80*/  IMAD.MOV.U32 R44, RZ, RZ, R46 ;  /* 0x000000ffff2c7224 */ /* 0x000fe400078e002e */
.L_x_53553:
[----:B------:R-:W-:Y:S05]  /*9c90*/  BSYNC B1 ;  /* 0x0000000000017941 */ /* 0x000fea0003800000 */
.L_x_53551:
        /* <DEDUP_REMOVED lines=9> */
.L_x_53555:
[----:B------:R-:W-:Y:S02]  /*9d30*/  IMAD.MOV.U32 R58, RZ, RZ, R59 ;  /* 0x000000ffff3a7224 */ /* 0x000fe400078e003b */
[----:B------:R-:W-:Y:S02]  /*9d40*/  IMAD.MOV.U32 R46, RZ, RZ, R47 ;  /* 0x000000ffff2e7224 */ /* 0x000fe400078e002f */
[----:B------:R-:W-:Y:S02]  /*9d50*/  IMAD.MOV.U32 R59, RZ, RZ, R61 ;  /* 0x000000ffff3b7224 */ /* 0x000fe400078e003d */
[----:B------:R-:W-:Y:S02]  /*9d60*/  IMAD.MOV.U32 R47, RZ, RZ, R49 ;  /* 0x000000ffff2f7224 */ /* 0x000fe400078e0031 */
.L_x_53556:
[----:B------:R-:W-:Y:S05]  /*9d70*/  BSYNC B1 ;  /* 0x0000000000017941 */ /* 0x000fea0003800000 */
.L_x_53554:
        /* <DEDUP_REMOVED lines=16> */
.L_x_53558:
[----:B------:R-:W-:Y:S02]  /*9e80*/  IMAD.MOV.U32 R28, RZ, RZ, R33 ;  /* 0x000000ffff1c7224 */ /* 0x000fe400078e0021 */
[----:B------:R-:W-:Y:S01]  /*9e90*/  IMAD.MOV.U32 R13, RZ, RZ, R35 ;  /* 0x000000ffff0d7224 */ /* 0x000fe200078e0023 */
[----:B------:R-:W-:Y:S01]  /*9ea0*/  MOV R35, R14 ;  /* 0x0000000e00237202 */ /* 0x000fe20000000f00 */
[----:B------:R-:W-:Y:S02]  /*9eb0*/  IMAD.MOV.U32 R33, RZ, RZ, R29 ;  /* 0x000000ffff217224 */ /* 0x000fe400078e001d */
.L_x_53559:
[----:B------:R-:W-:Y:S05]  /*9ec0*/  BSYNC B1 ;  /* 0x0000000000017941 */ /* 0x000fea0003800000 */
.L_x_53557:
        /* <DEDUP_REMOVED lines=9> */
.L_x_53561:
[----:B------:R-:W-:Y:S02]  /*9f60*/  IMAD.MOV.U32 R29, RZ, RZ, R28 ;  /* 0x000000ffff1d7224 */ /* 0x000fe400078e001c */
[----:B------:R-:W-:Y:S01]  /*9f70*/  IMAD.MOV.U32 R14, RZ, RZ, R13 ;  /* 0x000000ffff0e7224 */ /* 0x000fe200078e000d */
[----:B------:R-:W-:Y:S01]  /*9f80*/  MOV R13, R15 ;  /* 0x0000000f000d7202 */ /* 0x000fe20000000f00 */
[----:B------:R-:W-:Y:S02]  /*9f90*/  IMAD.MOV.U32 R28, RZ, RZ, R30 ;  /* 0x000000ffff1c7224 */ /* 0x000fe400078e001e */
.L_x_53562:
[----:B------:R-:W-:Y:S05]  /*9fa0*/  BSYNC B1 ;  /* 0x0000000000017941 */ /* 0x000fea0003800000 */
.L_x_53560:
        /* <DEDUP_REMOVED lines=9> */
.L_x_53564:
[----:B------:R-:W-:Y:S02]  /*a040*/  IMAD.MOV.U32 R30, RZ, RZ, R29 ;  /* 0x000000ffff1e7224 */ /* 0x000fe400078e001d */
[----:B------:R-:W-:Y:S01]  /*a050*/  IMAD.MOV.U32 R15, RZ, RZ, R14 ;  /* 0x000000ffff0f7224 */ /* 0x000fe200078e000e */
[----:B------:R-:W-:Y:S01]  /*a060*/  MOV R14, R16 ;  /* 0x00000010000e7202 */ /* 0x000fe20000000f00 */
[----:B------:R-:W-:Y:S02]  /*a070*/  IMAD.MOV.U32 R29, RZ, RZ, R31 ;  /* 0x000000ffff1d7224 */ /* 0x000fe400078e001f */
.L_x_53565:
[----:B------:R-:W-:Y:S05]  /*a080*/  BSYNC B1 ;  /* 0x0000000000017941 */ /* 0x000fea0003800000 */
.L_x_53563:
        /* <DEDUP_REMOVED lines=9> */
.L_x_53567:
[----:B------:R-:W-:Y:S02]  /*a120*/  IMAD.MOV.U32 R31, RZ, RZ, R30 ;  /* 0x000000ffff1f7224 */ /* 0x000fe400078e001e */
[----:B------:R-:W-:Y:S01]  /*a130*/  IMAD.MOV.U32 R16, RZ, RZ, R15 ;  /* 0x000000ffff107224 */ /* 0x000fe200078e000f */
[----:B------:R-:W-:Y:S01]  /*a140*/  MOV R15, R40 ;  /* 0x00000028000f7202 */ /* 0x000fe20000000f00 */
[----:B------:R-:W-:Y:S02]  /*a150*/  IMAD.MOV.U32 R30, RZ, RZ, R48 ;  /* 0x000000ffff1e7224 */ /* 0x000fe400078e0030 */
.L_x_53568:
[----:B------:R-:W-:Y:S05]  /*a160*/  BSYNC B1 ;  /* 0x0000000000017941 */ /* 0x000fea0003800000 */
.L_x_53566:
        /* <DEDUP_REMOVED lines=9> */
.L_x_53570:
[----:B------:R-:W-:Y:S02]  /*a200*/  IMAD.MOV.U32 R48, RZ, RZ, R31 ;  /* 0x000000ffff307224 */ /* 0x000fe400078e001f */
[----:B------:R-:W-:Y:S01]  /*a210*/  IMAD.MOV.U32 R40, RZ, RZ, R16 ;  /* 0x000000ffff287224 */ /* 0x000fe200078e0010 */
[----:B------:R-:W-:Y:S01]  /*a220*/  MOV R16, R32 ;  /* 0x0000002000107202 */ /* 0x000fe20000000f00 */
[----:B------:R-:W-:Y:S02]  /*a230*/  IMAD.MOV.U32 R31, RZ, RZ, R34 ;  /* 0x000000ffff1f7224 */ /* 0x000fe400078e0022 */
.L_x_53571:
[----:B------:R-:W-:Y:S05]  /*a240*/  BSYNC B1 ;  /* 0x0000000000017941 */ /* 0x000fea0003800000 */
.L_x_53569:
        /* <DEDUP_REMOVED lines=9> */
.L_x_53573:
[----:B------:R-:W-:Y:S02]  /*a2e0*/  IMAD.MOV.U32 R34, RZ, RZ, R48 ;  /* 0x000000ffff227224 */ /* 0x000fe400078e0030 */
[----:B------:R-:W-:Y:S01]  /*a2f0*/  IMAD.MOV.U32 R32, RZ, RZ, R40 ;  /* 0x000000ffff207224 */ /* 0x000fe200078e0028 */
[----:B------:R-:W-:Y:S01]  /*a300*/  MOV R40, R37 ;  /* 0x0000002500287202 */ /* 0x000fe20000000f00 */
[----:B------:R-:W-:Y:S02]  /*a310*/  IMAD.MOV.U32 R48, RZ, RZ, R51 ;  /* 0x000000ffff307224 */ /* 0x000fe400078e0033 */
.L_x_53574:
[----:B------:R-:W-:Y:S05]  /*a320*/  BSYNC B1 ;  /* 0x0000000000017941 */ /* 0x000fea0003800000 */
.L_x_53572:
        /* <DEDUP_REMOVED lines=9> */
.L_x_53576:
[----:B------:R-:W-:Y:S02]  /*a3c0*/  IMAD.MOV.U32 R49, RZ, RZ, R34 ;  /* 0x000000ffff317224 */ /* 0x000fe400078e0022 */
[----:B------:R-:W-:Y:S01]  /*a3d0*/  IMAD.MOV.U32 R37, RZ, RZ, R32 ;  /* 0x000000ffff257224 */ /* 0x000fe200078e0020 */
[----:B------:R-:W-:Y:S01]  /*a3e0*/  MOV R32, R36 ;  /* 0x0000002400207202 */ /* 0x000fe20000000f00 */
[----:B------:R-:W-:Y:S02]  /*a3f0*/  IMAD.MOV.U32 R34, RZ, RZ, R50 ;  /* 0x000000ffff227224 */ /* 0x000fe400078e0032 */
.L_x_53577:
[----:B------:R-:W-:Y:S05]  /*a400*/  BSYNC B1 ;  /* 0x0000000000017941 */ /* 0x000fea0003800000 */
.L_x_53575:
        /* <DEDUP_REMOVED lines=9> */
.L_x_53579:
[----:B------:R-:W-:Y:S02]  /*a4a0*/  IMAD.MOV.U32 R50, RZ, RZ, R49 ;  /* 0x000000ffff327224 */ /* 0x000fe400078e0031 */
[----:B------:R-:W-:Y:S01]  /*a4b0*/  IMAD.MOV.U32 R36, RZ, RZ, R37 ;  /* 0x000000ffff247224 */ /* 0x000fe200078e0025 */
[----:B------:R-:W-:Y:S01]  /*a4c0*/  MOV R37, R39 ;  /* 0x0000002700257202 */ /* 0x000fe20000000f00 */
[----:B------:R-:W-:Y:S02]  /*a4d0*/  IMAD.MOV.U32 R49, RZ, RZ, R53 ;  /* 0x000000ffff317224 */ /* 0x000fe400078e0035 */
.L_x_53580:
[----:B------:R-:W-:Y:S05]  /*a4e0*/  BSYNC B1 ;  /* 0x0000000000017941 */ /* 0x000fea0003800000 */
.L_x_53578:
        /* <DEDUP_REMOVED lines=9> */
.L_x_53582:
[----:B------:R-:W-:Y:S02]  /*a580*/  IMAD.MOV.U32 R51, RZ, RZ, R50 ;  /* 0x000000ffff337224 */ /* 0x000fe400078e0032 */
[----:B------:R-:W-:Y:S01]  /*a590*/  IMAD.MOV.U32 R39, RZ, RZ, R36 ;  /* 0x000000ffff277224 */ /* 0x000fe200078e0024 */
[----:B------:R-:W-:Y:S01]  /*a5a0*/  MOV R36, R38 ;  /* 0x0000002600247202 */ /* 0x000fe20000000f00 */
[----:B------:R-:W-:Y:S02]  /*a5b0*/  IMAD.MOV.U32 R50, RZ, RZ, R52 ;  /* 0x000000ffff327224 */ /* 0x000fe400078e0034 */
.L_x_53583:
[----:B------:R-:W-:Y:S05]  /*a5c0*/  BSYNC B1 ;  /* 0x0000000000017941 */ /* 0x000fea0003800000 */
.L_x_53581:
        /* <DEDUP_REMOVED lines=9> */
.L_x_53585:
[----:B------:R-:W-:Y:S02]  /*a660*/  IMAD.MOV.U32 R52, RZ, RZ, R51 ;  /* 0x000000ffff347224 */ /* 0x000fe400078e0033 */
[----:B------:R-:W-:Y:S01]  /*a670*/  IMAD.MOV.U32 R38, RZ, RZ, R39 ;  /* 0x000000ffff267224 */ /* 0x000fe200078e0027 */
[----:B------:R-:W-:Y:S01]  /*a680*/  MOV R39, R43 ;  /* 0x0000002b00277202 */ /* 0x000fe20000000f00 */
[----:B------:R-:W-:Y:S02]  /*a690*/  IMAD.MOV.U32 R51, RZ, RZ, R55 ;  /* 0x000000ffff337224 */ /* 0x000fe400078e0037 */
.L_x_53586:
[----:B------:R-:W-:Y:S05]  /*a6a0*/  BSYNC B1 ;  /* 0x0000000000017941 */ /* 0x000fea0003800000 */
.L_x_53584:
        /* <DEDUP_REMOVED lines=9> */
.L_x_53588:
[----:B------:R-:W-:Y:S02]  /*a740*/  IMAD.MOV.U32 R53, RZ, RZ, R52 ;  /* 0x000000ffff357224 */ /* 0x000fe400078e0034 */
[----:B------:R-:W-:Y:S01]  /*a750*/  IMAD.MOV.U32 R43, RZ, RZ, R38 ;  /* 0x000000ffff2b7224 */ /* 0x000fe200078e0026 */
[----:B------:R-:W-:Y:S01]  /*a760*/  MOV R38, R42 ;  /* 0x0000002a00267202 */ /* 0x000fe20000000f00 */
[----:B------:R-:W-:Y:S02]  /*a770*/  IMAD.MOV.U32 R52, RZ, RZ, R54 ;  /* 0x000000ffff347224 */ /* 0x000fe400078e0036 */
.L_x_53589:
[----:B------:R-:W-:Y:S05]  /*a780*/  BSYNC B1 ;  /* 0x0000000000017941 */ /* 0x000fea0003800000 */
.L_x_53587:
        /* <DEDUP_REMOVED lines=9> */
.L_x_53591:
[----:B------:R-:W-:Y:S02]  /*a820*/  IMAD.MOV.U32 R54, RZ, RZ, R53 ;  /* 0x000000ffff367224 */ /* 0x000fe400078e0035 */
[----:B------:R-:W-:Y:S01]  /*a830*/  IMAD.MOV.U32 R42, RZ, RZ, R43 ;  /* 0x000000ffff2a7224 */ /* 0x000fe200078e002b */
[----:B------:R-:W-:Y:S01]  /*a840*/  MOV R43, R45 ;  /* 0x0000002d002b7202 */ /* 0x000fe20000000f00 */
[----:B------:R-:W-:Y:S02]  /*a850*/  IMAD.MOV.U32 R53, RZ, RZ, R57 ;  /* 0x000000ffff357224 */ /* 0x000fe400078e0039 */
.L_x_53592:
[----:B------:R-:W-:Y:S05]  /*a860*/  BSYNC B1 ;  /* 0x0000000000017941 */ /* 0x000fea0003800000 */
.L_x_53590:
        /* <DEDUP_REMOVED lines=9> */
.L_x_53594:
[----:B------:R-:W-:Y:S02]  /*a900*/  IMAD.MOV.U32 R55, RZ, RZ, R54 ;  /* 0x000000ffff377224 */ /* 0x000fe400078e0036 */
[----:B------:R-:W-:Y:S01]  /*a910*/  IMAD.MOV.U32 R45, RZ, RZ, R42 ;  /* 0x000000ffff2d7224 */ /* 0x000fe200078e002a */
[----:B------:R-:W-:Y:S01]  /*a920*/  MOV R42, R44 ;  /* 0x0000002c002a7202 */ /* 0x000fe20000000f00 */
[----:B------:R-:W-:Y:S02]  /*a930*/  IMAD.MOV.U32 R54, RZ, RZ, R56 ;  /* 0x000000ffff367224 */ /* 0x000fe400078e0038 */
.L_x_53595:
[----:B------:R-:W-:Y:S05]  /*a940*/  BSYNC B1 ;  /* 0x0000000000017941 */ /* 0x000fea0003800000 */
.L_x_53593:
        /* <DEDUP_REMOVED lines=9> */
.L_x_53597:
[----:B------:R-:W-:Y:S02]  /*a9e0*/  IMAD.MOV.U32 R56, RZ, RZ, R55 ;  /* 0x000000ffff387224 */ /* 0x000fe400078e0037 */
[----:B------:R-:W-:Y:S01]  /*a9f0*/  IMAD.MOV.U32 R44, RZ, RZ, R45 ;  /* 0x000000ffff2c7224 */ /* 0x000fe200078e002d */
[----:B------:R-:W-:Y:S01]  /*aa00*/  MOV R45, R47 ;  /* 0x0000002f002d7202 */ /* 0x000fe20000000f00 */
[----:B------:R-:W-:Y:S02]  /*aa10*/  IMAD.MOV.U32 R55, RZ, RZ, R59 ;  /* 0x000000ffff377224 */ /* 0x000fe400078e003b */
.L_x_53598:
[----:B------:R-:W-:Y:S05]  /*aa20*/  BSYNC B1 ;  /* 0x0000000000017941 */ /* 0x000fea0003800000 */
.L_x_53596:
        /* <DEDUP_REMOVED lines=9> */
.L_x_53600:
[----:B------:R-:W-:Y:S02]  /*aac0*/  IMAD.MOV.U32 R57, RZ, RZ, R56 ;  /* 0x000000ffff397224 */ /* 0x000fe400078e0038 */
[----:B------:R-:W-:Y:S01]  /*aad0*/  IMAD.MOV.U32 R47, RZ, RZ, R44 ;  /* 0x000000ffff2f7224 */ /* 0x000fe200078e002c */
[----:B------:R-:W-:Y:S01]  /*aae0*/  MOV R44, R46 ;  /* 0x0000002e002c7202 */ /* 0x000fe20000000f00 */
[----:B------:R-:W-:Y:S02]  /*aaf0*/  IMAD.MOV.U32 R56, RZ, RZ, R58 ;  /* 0x000000ffff387224 */ /* 0x000fe400078e003a */
.L_x_53601:
[----:B------:R-:W-:Y:S05]  /*ab00*/  BSYNC B1 ;  /* 0x0000000000017941 */ /* 0x000fea0003800000 */
.L_x_53599:
        /* <DEDUP_REMOVED lines=16> */
.L_x_53603:
[----:B------:R-:W-:Y:S01]  /*ac10*/  IMAD.MOV.U32 R27, RZ, RZ, R33 ;  /* 0x000000ffff1b7224 */ /* 0x000fe200078e0021 */
[----:B------:R-:W-:Y:S01]  /*ac20*/  MOV R12, R35 ;  /* 0x00000023000c7202 */ /* 0x000fe20000000f00 */
[----:B------:R-:W-:Y:S02]  /*ac30*/  IMAD.MOV.U32 R33, RZ, RZ, R28 ;  /* 0x000000ffff217224 */ /* 0x000fe400078e001c */
[----:B------:R-:W-:Y:S02]  /*ac40*/  IMAD.MOV.U32 R35, RZ, RZ, R13 ;  /* 0x000000ffff237224 */ /* 0x000fe400078e000d */
.L_x_53604:
[----:B------:R-:W-:Y:S05]  /*ac50*/  BSYNC B1 ;  /* 0x0000000000017941 */ /* 0x000fea0003800000 */
.L_x_53602:
        /* <DEDUP_REMOVED lines=9> */
.L_x_53606:
[----:B------:R-:W-:Y:S01]  /*acf0*/  IMAD.MOV.U32 R28, RZ, RZ, R27 ;  /* 0x000000ffff1c7224 */ /* 0x000fe200078e001b */
[----:B------:R-:W-:Y:S01]  /*ad00*/  MOV R13, R12 ;  /* 0x0000000c000d7202 */ /* 0x000fe20000000f00 */
[----:B------:R-:W-:Y:S02]  /*ad10*/  IMAD.MOV.U32 R27, RZ, RZ, R29 ;  /* 0x000000ffff1b7224 */ /* 0x000fe400078e001d */
[----:B------:R-:W-:Y:S02]  /*ad20*/  IMAD.MOV.U32 R12, RZ, RZ, R14 ;  /* 0x000000ffff0c7224 */ /* 0x000fe400078e000e */
.L_x_53607:
[----:B------:R-:W-:Y:S05]  /*ad30*/  BSYNC B1 ;  /* 0x0000000000017941 */ /* 0x000fea0003800000 */
.L_x_53605:
        /* <DEDUP_REMOVED lines=9> */
.L_x_53609:
[----:B------:R-:W-:Y:S01]  /*add0*/  IMAD.MOV.U32 R29, RZ, RZ, R28 ;  /* 0x000000ffff1d7224 */ /* 0x000fe200078e001c */
[----:B------:R-:W-:Y:S01]  /*ade0*/  MOV R14, R13 ;  /* 0x0000000d000e7202 */ /* 0x000fe20000000f00 */
[----:B------:R-:W-:Y:S02]  /*adf0*/  IMAD.MOV.U32 R28, RZ, RZ, R30 ;  /* 0x000000ffff1c7224 */ /* 0x000fe400078e001e */
[----:B------:R-:W-:Y:S02]  /*ae00*/  IMAD.MOV.U32 R13, RZ, RZ, R15 ;  /* 0x000000ffff0d7224 */ /* 0x000fe400078e000f */
.L_x_53610:
[----:B------:R-:W-:Y:S05]  /*ae10*/  BSYNC B1 ;  /* 0x0000000000017941 */ /* 0x000fea0003800000 */
.L_x_53608:
        /* <DEDUP_REMOVED lines=9> */
.L_x_53612:
[----:B------:R-:W-:Y:S01]  /*aeb0*/  IMAD.MOV.U32 R30, RZ, RZ, R29 ;  /* 0x000000ffff1e7224 */ /* 0x000fe200078e001d */
[----:B------:R-:W-:Y:S01]  /*aec0*/  MOV R15, R14 ;  /* 0x0000000e000f7202 */ /* 0x000fe20000000f00 */
[----:B------:R-:W-:Y:S02]  /*aed0*/  IMAD.MOV.U32 R29, RZ, RZ, R31 ;  /* 0x000000ffff1d7224 */ /* 0x000fe400078e001f */
[----:B------:R-:W-:Y:S02]  /*aee0*/  IMAD.MOV.U32 R14, RZ, RZ, R16 ;  /* 0x000000ffff0e7224 */ /* 0x000fe400078e0010 */
.L_x_53613:
[----:B------:R-:W-:Y:S05]  /*aef0*/  BSYNC B1 ;  /* 0x0000000000017941 */ /* 0x000fea0003800000 */
.L_x_53611:
        /* <DEDUP_REMOVED lines=9> */
.L_x_53615:
[----:B------:R-:W-:Y:S01]  /*af90*/  IMAD.MOV.U32 R31, RZ, RZ, R30 ;  /* 0x000000ffff1f7224 */ /* 0x000fe200078e001e */
[----:B------:R-:W-:Y:S01]  /*afa0*/  MOV R16, R15 ;  /* 0x0000000f00107202 */ /* 0x000fe20000000f00 */
[----:B------:R-:W-:Y:S02]  /*afb0*/  IMAD.MOV.U32 R30, RZ, RZ, R48 ;  /* 0x000000ffff1e7224 */ /* 0x000fe400078e0030 */
[----:B------:R-:W-:Y:S02]  /*afc0*/  IMAD.MOV.U32 R15, RZ, RZ, R40 ;  /* 0x000000ffff0f7224 */ /* 0x000fe400078e0028 */
.L_x_53616:
[----:B------:R-:W-:Y:S05]  /*afd0*/  BSYNC B1 ;  /* 0x0000000000017941 */ /* 0x000fea0003800000 */
.L_x_53614:
        /* <DEDUP_REMOVED lines=9> */
.L_x_53618:
[----:B------:R-:W-:Y:S01]  /*b070*/  IMAD.MOV.U32 R46, RZ, RZ, R31 ;  /* 0x000000ffff2e7224 */ /* 0x000fe200078e001f */
[----:B------:R-:W-:Y:S01]  /*b080*/  MOV R40, R16 ;  /* 0x0000001000287202 */ /* 0x000fe20000000f00 */
[----:B------:R-:W-:Y:S02]  /*b090*/  IMAD.MOV.U32 R31, RZ, RZ, R34 ;  /* 0x000000ffff1f7224 */ /* 0x000fe400078e0022 */
[----:B------:R-:W-:Y:S02]  /*b0a0*/  IMAD.MOV.U32 R16, RZ, RZ, R32 ;  /* 0x000000ffff107224 */ /* 0x000fe400078e0020 */
.L_x_53619:
[----:B------:R-:W-:Y:S05]  /*b0b0*/  BSYNC B1 ;  /* 0x0000000000017941 */ /* 0x000fea0003800000 */
.L_x_53617:
        /* <DEDUP_REMOVED lines=9> */
.L_x_53621:
[----:B------:R-:W-:Y:S01]  /*b150*/  IMAD.MOV.U32 R34, RZ, RZ, R46 ;  /* 0x000000ffff227224 */ /* 0x000fe200078e002e */
[----:B------:R-:W-:Y:S01]  /*b160*/  MOV R32, R40 ;  /* 0x0000002800207202 */ /* 0x000fe20000000f00 */
[----:B------:R-:W-:Y:S02]  /*b170*/  IMAD.MOV.U32 R46, RZ, RZ, R49 ;  /* 0x000000ffff2e7224 */ /* 0x000fe400078e0031 */
[----:B------:R-:W-:Y:S02]  /*b180*/  IMAD.MOV.U32 R40, RZ, RZ, R37 ;  /* 0x000000ffff287224 */ /* 0x000fe400078e0025 */
.L_x_53622:
[----:B------:R-:W-:Y:S05]  /*b190*/  BSYNC B1 ;  /* 0x0000000000017941 */ /* 0x000fea0003800000 */
.L_x_53620:
        /* <DEDUP_REMOVED lines=9> */
.L_x_53624:
[----:B------:R-:W-:Y:S01]  /*b230*/  IMAD.MOV.U32 R48, RZ, RZ, R34 ;  /* 0x000000ffff307224 */ /* 0x000fe200078e0022 */
[----:B------:R-:W-:Y:S01]  /*b240*/  MOV R37, R32 ;  /* 0x0000002000257202 */ /* 0x000fe20000000f00 */
[----:B------:R-:W-:Y:S02]  /*b250*/  IMAD.MOV.U32 R34, RZ, RZ, R50 ;  /* 0x000000ffff227224 */ /* 0x000fe400078e0032 */
[----:B------:R-:W-:Y:S02]  /*b260*/  IMAD.MOV.U32 R32, RZ, RZ, R36 ;  /* 0x000000ffff207224 */ /* 0x000fe400078e0024 */
.L_x_53625:
[----:B------:R-:W-:Y:S05]  /*b270*/  BSYNC B1 ;  /* 0x0000000000017941 */ /* 0x000fea0003800000 */
.L_x_53623:
        /* <DEDUP_REMOVED lines=9> */
.L_x_53627:
[----:B------:R-:W-:Y:S01]  /*b310*/  IMAD.MOV.U32 R49, RZ, RZ, R48 ;  /* 0x000000ffff317224 */ /* 0x000fe200078e0030 */
[----:B------:R-:W-:Y:S01]  /*b320*/  MOV R36, R37 ;  /* 0x0000002500247202 */ /* 0x000fe20000000f00 */
[----:B------:R-:W-:Y:S02]  /*b330*/  IMAD.MOV.U32 R48, RZ, RZ, R51 ;  /* 0x000000ffff307224 */ /* 0x000fe400078e0033 */
[----:B------:R-:W-:Y:S02]  /*b340*/  IMAD.MOV.U32 R37, RZ, RZ, R39 ;  /* 0x000000ffff257224 */ /* 0x000fe400078e0027 */
.L_x_53628:
[----:B------:R-:W-:Y:S05]  /*b350*/  BSYNC B1 ;  /* 0x0000000000017941 */ /* 0x000fea0003800000 */
.L_x_53626:
        /* <DEDUP_REMOVED lines=9> */
.L_x_53630:
[----:B------:R-:W-:Y:S01]  /*b3f0*/  IMAD.MOV.U32 R50, RZ, RZ, R49 ;  /* 0x000000ffff327224 */ /* 0x000fe200078e0031 */
[----:B------:R-:W-:Y:S01]  /*b400*/  MOV R39, R36 ;  /* 0x0000002400277202 */ /* 0x000fe20000000f00 */
[----:B------:R-:W-:Y:S02]  /*b410*/  IMAD.MOV.U32 R49, RZ, RZ, R52 ;  /* 0x000000ffff317224 */ /* 0x000fe400078e0034 */
[----:B------:R-:W-:Y:S02]  /*b420*/  IMAD.MOV.U32 R36, RZ, RZ, R38 ;  /* 0x000000ffff247224 */ /* 0x000fe400078e0026 */
.L_x_53631:
[----:B------:R-:W-:Y:S05]  /*b430*/  BSYNC B1 ;  /* 0x0000000000017941 */ /* 0x000fea0003800000 */
.L_x_53629:
        /* <DEDUP_REMOVED lines=9> */
.L_x_53633:
[----:B------:R-:W-:Y:S01]  /*b4d0*/  IMAD.MOV.U32 R51, RZ, RZ, R50 ;  /* 0x000000ffff337224 */ /* 0x000fe200078e0032 */
[----:B------:R-:W-:Y:S01]  /*b4e0*/  MOV R38, R39 ;  /* 0x0000002700267202 */ /* 0x000fe20000000f00 */
[----:B------:R-:W-:Y:S02]  /*b4f0*/  IMAD.MOV.U32 R50, RZ, RZ, R53 ;  /* 0x000000ffff327224 */ /* 0x000fe400078e0035 */
[----:B------:R-:W-:Y:S02]  /*b500*/  IMAD.MOV.U32 R39, RZ, RZ, R43 ;  /* 0x000000ffff277224 */ /* 0x000fe400078e002b */
.L_x_53634:
[----:B------:R-:W-:Y:S05]  /*b510*/  BSYNC B1 ;  /* 0x0000000000017941 */ /* 0x000fea0003800000 */
.L_x_53632:
        /* <DEDUP_REMOVED lines=9> */
.L_x_53636:
[----:B------:R-:W-:Y:S01]  /*b5b0*/  IMAD.MOV.U32 R52, RZ, RZ, R51 ;  /* 0x000000ffff347224 */ /* 0x000fe200078e0033 */
[----:B------:R-:W-:Y:S01]  /*b5c0*/  MOV R43, R38 ;  /* 0x00000026002b7202 */ /* 0x000fe20000000f00 */
[----:B------:R-:W-:Y:S02]  /*b5d0*/  IMAD.MOV.U32 R51, RZ, RZ, R54 ;  /* 0x000000ffff337224 */ /* 0x000fe400078e0036 */
[----:B------:R-:W-:Y:S02]  /*b5e0*/  IMAD.MOV.U32 R38, RZ, RZ, R42 ;  /* 0x000000ffff267224 */ /* 0x000fe400078e002a */
.L_x_53637:
[----:B------:R-:W-:Y:S05]  /*b5f0*/  BSYNC B1 ;  /* 0x0000000000017941 */ /* 0x000fea0003800000 */
.L_x_53635:
        /* <DEDUP_REMOVED lines=9> */
.L_x_53639:
[----:B------:R-:W-:Y:S01]  /*b690*/  IMAD.MOV.U32 R53, RZ, RZ, R52 ;  /* 0x000000ffff357224 */ /* 0x000fe200078e0034 */
[----:B------:R-:W-:Y:S01]  /*b6a0*/  MOV R42, R43 ;  /* 0x0000002b002a7202 */ /* 0x000fe20000000f00 */
[----:B------:R-:W-:Y:S02]  /*b6b0*/  IMAD.MOV.U32 R52, RZ, RZ, R55 ;  /* 0x000000ffff347224 */ /* 0x000fe400078e0037 */
[----:B------:R-:W-:Y:S02]  /*b6c0*/  IMAD.MOV.U32 R43, RZ, RZ, R45 ;  /* 0x000000ffff2b7224 */ /* 0x000fe400078e002d */
.L_x_53640:
[----:B------:R-:W-:Y:S05]  /*b6d0*/  BSYNC B1 ;  /* 0x0000000000017941 */ /* 0x000fea0003800000 */
.L_x_53638:
        /* <DEDUP_REMOVED lines=9> */
.L_x_53642:
[----:B------:R-:W-:Y:S01]  /*b770*/  IMAD.MOV.U32 R54, RZ, RZ, R53 ;  /* 0x000000ffff367224 */ /* 0x000fe200078e0035 */
[----:B------:R-:W-:Y:S01]  /*b780*/  MOV R45, R42 ;  /* 0x0000002a002d7202 */ /* 0x000fe20000000f00 */
[----:B------:R-:W-:Y:S02]  /*b790*/  IMAD.MOV.U32 R53, RZ, RZ, R56 ;  /* 0x000000ffff357224 */ /* 0x000fe400078e0038 */
[----:B------:R-:W-:Y:S02]  /*b7a0*/  IMAD.MOV.U32 R42, RZ, RZ, R44 ;  /* 0x000000ffff2a7224 */ /* 0x000fe400078e002c */
.L_x_53643:
[----:B------:R-:W-:Y:S05]  /*b7b0*/  BSYNC B1 ;  /* 0x0000000000017941 */ /* 0x000fea0003800000 */
.L_x_53641:
        /* <DEDUP_REMOVED lines=9> */
.L_x_53645:
[----:B------:R-:W-:Y:S01]  /*b850*/  IMAD.MOV.U32 R55, RZ, RZ, R54 ;  /* 0x000000ffff377224 */ /* 0x000fe200078e0036 */
[----:B------:R-:W-:Y:S01]  /*b860*/  MOV R44, R45 ;  /* 0x0000002d002c7202 */ /* 0x000fe20000000f00 */
[----:B------:R-:W-:Y:S02]  /*b870*/  IMAD.MOV.U32 R54, RZ, RZ, R57 ;  /* 0x000000ffff367224 */ /* 0x000fe400078e0039 */
[----:B------:R-:W-:Y:S02]  /*b880*/  IMAD.MOV.U32 R45, RZ, RZ, R47 ;  /* 0x000000ffff2d7224 */ /* 0x000fe400078e002f */
.L_x_53646:
[----:B------:R-:W-:Y:S05]  /*b890*/  BSYNC B1 ;  /* 0x0000000000017941 */ /* 0x000fea0003800000 */
.L_x_53644:
        /* <DEDUP_REMOVED lines=16> */
.L_x_53648:
[----:B------:R-:W-:Y:S02]  /*b9a0*/  IMAD.MOV.U32 R26, RZ, RZ, R33 ;  /* 0x000000ffff1a7224 */ /* 0x000fe400078e0021 */
[----:B------:R-:W-:Y:S02]  /*b9b0*/  IMAD.MOV.U32 R11, RZ, RZ, R35 ;  /* 0x000000ffff0b7224 */ /* 0x000fe400078e0023 */
[----:B------:R-:W-:Y:S02]  /*b9c0*/  IMAD.MOV.U32 R33, RZ, RZ, R27 ;  /* 0x000000ffff217224 */ /* 0x000fe400078e001b */
[----:B------:R-:W-:Y:S02]  /*b9d0*/  IMAD.MOV.U32 R35, RZ, RZ, R12 ;  /* 0x000000ffff237224 */ /* 0x000fe400078e000c */
.L_x_53649:
[----:B------:R-:W-:Y:S05]  /*b9e0*/  BSYNC B1 ;  /* 0x0000000000017941 */ /* 0x000fea0003800000 */
.L_x_53647:
        /* <DEDUP_REMOVED lines=9> */
.L_x_53651:
[----:B------:R-:W-:Y:S02]  /*ba80*/  IMAD.MOV.U32 R27, RZ, RZ, R26 ;  /* 0x000000ffff1b7224 */ /* 0x000fe400078e001a */
[----:B------:R-:W-:Y:S02]  /*ba90*/  IMAD.MOV.U32 R12, RZ, RZ, R11 ;  /* 0x000000ffff0c7224 */ /* 0x000fe400078e000b */
[----:B------:R-:W-:Y:S02]  /*baa0*/  IMAD.MOV.U32 R26, RZ, RZ, R28 ;  /* 0x000000ffff1a7224 */ /* 0x000fe400078e001c */
[----:B------:R-:W-:Y:S02]  /*bab0*/  IMAD.MOV.U32 R11, RZ, RZ, R13 ;  /* 0x000000ffff0b7224 */ /* 0x000fe400078e000d */
.L_x_53652:
[----:B------:R-:W-:Y:S05]  /*bac0*/  BSYNC B1 ;  /* 0x0000000000017941 */ /* 0x000fea0003800000 */
.L_x_53650:
        /* <DEDUP_REMOVED lines=9> */
.L_x_53654:
[----:B------:R-:W-:Y:S02]  /*bb60*/  IMAD.MOV.U32 R28, RZ, RZ, R27 ;  /* 0x000000ffff1c7224 */ /* 0x000fe400078e001b */
[----:B------:R-:W-:Y:S02]  /*bb70*/  IMAD.MOV.U32 R13, RZ, RZ, R12 ;  /* 0x000000ffff0d7224 */ /* 0x000fe400078e000c */
[----:B------:R-:W-:Y:S02]  /*bb80*/  IMAD.MOV.U32 R27, RZ, RZ, R29 ;  /* 0x000000ffff1b7224 */ /* 0x000fe400078e001d */
[----:B------:R-:W-:Y:S02]  /*bb90*/  IMAD.MOV.U32 R12, RZ, RZ, R14 ;  /* 0x000000ffff0c7224 */ /* 0x000fe400078e000e */
.L_x_53655:
[----:B------:R-:W-:Y:S05]  /*bba0*/  BSYNC B1 ;  /* 0x0000000000017941 */ /* 0x000fea0003800000 */
.L_x_53653:
        /* <DEDUP_REMOVED lines=9> */
.L_x_53657:
[----:B------:R-:W-:Y:S02]  /*bc40*/  IMAD.MOV.U32 R29, RZ, RZ, R28 ;  /* 0x000000ffff1d7224 */ /* 0x000fe400078e001c */
[----:B------:R-:W-:Y:S02]  /*bc50*/  IMAD.MOV.U32 R14, RZ, RZ, R13 ;  /* 0x000000ffff0e7224 */ /* 0x000fe400078e000d */
[----:B------:R-:W-:Y:S02]  /*bc60*/  IMAD.MOV.U32 R28, RZ, RZ, R30 ;  /* 0x000000ffff1c7224 */ /* 0x000fe400078e001e */
[----:B------:R-:W-:Y:S02]  /*bc70*/  IMAD.MOV.U32 R13, RZ, RZ, R15 ;  /* 0x000000ffff0d7224 */ /* 0x000fe400078e000f */
.L_x_53658:
[----:B------:R-:W-:Y:S05]  /*bc80*/  BSYNC B1 ;  /* 0x0000000000017941 */ /* 0x000fea0003800000 */
.L_x_53656:
        /* <DEDUP_REMOVED lines=9> */
.L_x_53660:
[----:B------:R-:W-:Y:S02]  /*bd20*/  IMAD.MOV.U32 R30, RZ, RZ, R29 ;  /* 0x000000ffff1e7224 */ /* 0x000fe400078e001d */
[----:B------:R-:W-:Y:S02]  /*bd30*/  IMAD.MOV.U32 R15, RZ, RZ, R14 ;  /* 0x000000ffff0f7224 */ /* 0x000fe400078e000e */
[----:B------:R-:W-:Y:S02]  /*bd40*/  IMAD.MOV.U32 R29, RZ, RZ, R31 ;  /* 0x000000ffff1d7224 */ /* 0x000fe400078e001f */
[----:B------:R-:W-:Y:S02]  /*bd50*/  IMAD.MOV.U32 R14, RZ, RZ, R16 ;  /* 0x000000ffff0e7224 */ /* 0x000fe400078e0010 */
.L_x_53661:
[----:B------:R-:W-:Y:S05]  /*bd60*/  BSYNC B1 ;  /* 0x0000000000017941 */ /* 0x000fea0003800000 */
.L_x_53659:
        /* <DEDUP_REMOVED lines=9> */
.L_x_53663:
[----:B------:R-:W-:Y:S02]  /*be00*/  IMAD.MOV.U32 R31, RZ, RZ, R30 ;  /* 0x000000ffff1f7224 */ /* 0x000fe400078e001e */
[----:B------:R-:W-:Y:S02]  /*be10*/  IMAD.MOV.U32 R16, RZ, RZ, R15 ;  /* 0x000000ffff107224 */ /* 0x000fe400078e000f */
[----:B------:R-:W-:Y:S02]  /*be20*/  IMAD.MOV.U32 R30, RZ, RZ, R46 ;  /* 0x000000ffff1e7224 */ /* 0x000fe400078e002e */
[----:B------:R-:W-:Y:S02]  /*be30*/  IMAD.MOV.U32 R15, RZ, RZ, R40 ;  /* 0x000000ffff0f7224 */ /* 0x000fe400078e0028 */
.L_x_53664:
[----:B------:R-:W-:Y:S05]  /*be40*/  BSYNC B1 ;  /* 0x0000000000017941 */ /* 0x000fea0003800000 */
.L_x_53662:
        /* <DEDUP_REMOVED lines=9> */
.L_x_53666:
[----:B------:R-:W-:Y:S02]  /*bee0*/  IMAD.MOV.U32 R46, RZ, RZ, R31 ;  /* 0x000000ffff2e7224 */ /* 0x000fe400078e001f */
[----:B------:R-:W-:Y:S02]  /*bef0*/  IMAD.MOV.U32 R40, RZ, RZ, R16 ;  /* 0x000000ffff287224 */ /* 0x000fe400078e0010 */
[----:B------:R-:W-:Y:S02]  /*bf00*/  IMAD.MOV.U32 R31, RZ, RZ, R34 ;  /* 0x000000ffff1f7224 */ /* 0x000fe400078e0022 */
[----:B------:R-:W-:Y:S02]  /*bf10*/  IMAD.MOV.U32 R16, RZ, RZ, R32 ;  /* 0x000000ffff107224 */ /* 0x000fe400078e0020 */
.L_x_53667:
[----:B------:R-:W-:Y:S05]  /*bf20*/  BSYNC B1 ;  /* 0x0000000000017941 */ /* 0x000fea0003800000 */
.L_x_53665:
        /* <DEDUP_REMOVED lines=9> */
.L_x_53669:
[----:B------:R-:W-:Y:S02]  /*bfc0*/  IMAD.MOV.U32 R34, RZ, RZ, R46 ;  /* 0x000000ffff227224 */ /* 0x000fe400078e002e */
[----:B------:R-:W-:Y:S02]  /*bfd0*/  IMAD.MOV.U32 R32, RZ, RZ, R40 ;  /* 0x000000ffff207224 */ /* 0x000fe400078e0028 */
[----:B------:R-:W-:Y:S02]  /*bfe0*/  IMAD.MOV.U32 R46, RZ, RZ, R48 ;  /* 0x000000ffff2e7224 */ /* 0x000fe400078e0030 */
[----:B------:R-:W-:Y:S02]  /*bff0*/  IMAD.MOV.U32 R40, RZ, RZ, R37 ;  /* 0x000000ffff287224 */ /* 0x000fe400078e0025 */
.L_x_53670:
[----:B------:R-:W-:Y:S05]  /*c000*/  BSYNC B1 ;  /* 0x0000000000017941 */ /* 0x000fea0003800000 */
.L_x_53668:
        /* <DEDUP_REMOVED lines=9> */
.L_x_53672:
[----:B------:R-:W-:Y:S02]  /*c0a0*/  IMAD.MOV.U32 R47, RZ, RZ, R34 ;  /* 0x000000ffff2f7224 */ /* 0x000fe400078e0022 */
[----:B------:R-:W-:Y:S02]  /*c0b0*/  IMAD.MOV.U32 R37, RZ, RZ, R32 ;  /* 0x000000ffff257224 */ /* 0x000fe400078e0020 */
[----:B------:R-:W-:Y:S02]  /*c0c0*/  IMAD.MOV.U32 R34, RZ, RZ, R49 ;  /* 0x000000ffff227224 */ /* 0x000fe400078e0031 */
[----:B------:R-:W-:Y:S02]  /*c0d0*/  IMAD.MOV.U32 R32, RZ, RZ, R36 ;  /* 0x000000ffff207224 */ /* 0x000fe400078e0024 */
.L_x_53673:
[----:B------:R-:W-:Y:S05]  /*c0e0*/  BSYNC B1 ;  /* 0x0000000000017941 */ /* 0x000fea0003800000 */
.L_x_53671:
        /* <DEDUP_REMOVED lines=9> */
.L_x_53675:
[----:B------:R-:W-:Y:S02]  /*c180*/  IMAD.MOV.U32 R48, RZ, RZ, R47 ;  /* 0x000000ffff307224 */ /* 0x000fe400078e002f */
[----:B------:R-:W-:Y:S02]  /*c190*/  IMAD.MOV.U32 R36, RZ, RZ, R37 ;  /* 0x000000ffff247224 */ /* 0x000fe400078e0025 */
[----:B------:R-:W-:Y:S02]  /*c1a0*/  IMAD.MOV.U32 R47, RZ, RZ, R50 ;  /* 0x000000ffff2f7224 */ /* 0x000fe400078e0032 */
[----:B------:R-:W-:Y:S02]  /*c1b0*/  IMAD.MOV.U32 R37, RZ, RZ, R39 ;  /* 0x000000ffff257224 */ /* 0x000fe400078e0027 */
.L_x_53676:
[----:B------:R-:W-:Y:S05]  /*c1c0*/  BSYNC B1 ;  /* 0x0000000000017941 */ /* 0x000fea0003800000 */
.L_x_53674:
        /* <DEDUP_REMOVED lines=9> */
.L_x_53678:
[----:B------:R-:W-:Y:S02]  /*c260*/  IMAD.MOV.U32 R49, RZ, RZ, R48 ;  /* 0x000000ffff317224 */ /* 0x000fe400078e0030 */
[----:B------:R-:W-:Y:S02]  /*c270*/  IMAD.MOV.U32 R39, RZ, RZ, R36 ;  /* 0x000000ffff277224 */ /* 0x000fe400078e0024 */
[----:B------:R-:W-:Y:S02]  /*c280*/  IMAD.MOV.U32 R48, RZ, RZ, R51 ;  /* 0x000000ffff307224 */ /* 0x000fe400078e0033 */
[----:B------:R-:W-:Y:S02]  /*c290*/  IMAD.MOV.U32 R36, RZ, RZ, R38 ;  /* 0x000000ffff247224 */ /* 0x000fe400078e0026 */
.L_x_53679:
[----:B------:R-:W-:Y:S05]  /*c2a0*/  BSYNC B1 ;  /* 0x0000000000017941 */ /* 0x000fea0003800000 */
.L_x_53677:
        /* <DEDUP_REMOVED lines=9> */
.L_x_53681:
[----:B------:R-:W-:Y:S02]  /*c340*/  IMAD.MOV.U32 R50, RZ, RZ, R49 ;  /* 0x000000ffff327224 */ /* 0x000fe400078e0031 */
[----:B------:R-:W-:Y:S02]  /*c350*/  IMAD.MOV.U32 R38, RZ, RZ, R39 ;  /* 0x000000ffff267224 */ /* 0x000fe400078e0027 */
[----:B------:R-:W-:Y:S02]  /*c360*/  IMAD.MOV.U32 R49, RZ, RZ, R52 ;  /* 0x000000ffff317224 */ /* 0x000fe400078e0034 */
[----:B------:R-:W-:Y:S02]  /*c370*/  IMAD.MOV.U32 R39, RZ, RZ, R43 ;  /* 0x000000ffff277224 */ /* 0x000fe400078e002b */
.L_x_53682:
[----:B------:R-:W-:Y:S05]  /*c380*/  BSYNC B1 ;  /* 0x0000000000017941 */ /* 0x000fea0003800000 */
.L_x_53680:
        /* <DEDUP_REMOVED lines=9> */
.L_x_53684:
[----:B------:R-:W-:Y:S02]  /*c420*/  IMAD.MOV.U32 R51, RZ, RZ, R50 ;  /* 0x000000ffff337224 */ /* 0x000fe400078e0032 */
[----:B------:R-:W-:Y:S02]  /*c430*/  IMAD.MOV.U32 R43, RZ, RZ, R38 ;  /* 0x000000ffff2b7224 */ /* 0x000fe400078e0026 */
[----:B------:R-:W-:Y:S02]  /*c440*/  IMAD.MOV.U32 R50, RZ, RZ, R53 ;  /* 0x000000ffff327224 */ /* 0x000fe400078e0035 */
[----:B------:R-:W-:Y:S02]  /*c450*/  IMAD.MOV.U32 R38, RZ, RZ, R42 ;  /* 0x000000ffff267224 */ /* 0x000fe400078e002a */
.L_x_53685:
[----:B------:R-:W-:Y:S05]  /*c460*/  BSYNC B1 ;  /* 0x0000000000017941 */ /* 0x000fea0003800000 */
.L_x_53683:
        /* <DEDUP_REMOVED lines=9> */
.L_x_53687:
[----:B------:R-:W-:Y:S02]  /*c500*/  IMAD.MOV.U32 R52, RZ, RZ, R51 ;  /* 0x000000ffff347224 */ /* 0x000fe400078e0033 */
[----:B------:R-:W-:Y:S02]  /*c510*/  IMAD.MOV.U32 R42, RZ, RZ, R43 ;  /* 0x000000ffff2a7224 */ /* 0x000fe400078e002b */
[----:B------:R-:W-:Y:S02]  /*c520*/  IMAD.MOV.U32 R51, RZ, RZ, R54 ;  /* 0x000000ffff337224 */ /* 0x000fe400078e0036 */
[----:B------:R-:W-:Y:S02]  /*c530*/  IMAD.MOV.U32 R43, RZ, RZ, R45 ;  /* 0x000000ffff2b7224 */ /* 0x000fe400078e002d */
.L_x_53688:
[----:B------:R-:W-:Y:S05]  /*c540*/  BSYNC B1 ;  /* 0x0000000000017941 */ /* 0x000fea0003800000 */
.L_x_53686:
        /* <DEDUP_REMOVED lines=9> */
.L_x_53690:
[----:B------:R-:W-:Y:S02]  /*c5e0*/  IMAD.MOV.U32 R53, RZ, RZ, R52 ;  /* 0x000000ffff357224 */ /* 0x000fe400078e0034 */
[----:B------:R-:W-:Y:S02]  /*c5f0*/  IMAD.MOV.U32 R45, RZ, RZ, R42 ;  /* 0x000000ffff2d7224 */ /* 0x000fe400078e002a */
[----:B------:R-:W-:Y:S02]  /*c600*/  IMAD.MOV.U32 R52, RZ, RZ, R55 ;  /* 0x000000ffff347224 */ /* 0x000fe400078e0037 */
[----:B------:R-:W-:Y:S02]  /*c610*/  IMAD.MOV.U32 R42, RZ, RZ, R44 ;  /* 0x000000ffff2a7224 */ /* 0x000fe400078e002c */
.L_x_53691:
[----:B------:R-:W-:Y:S05]  /*c620*/  BSYNC B1 ;  /* 0x0000000000017941 */ /* 0x000fea0003800000 */
.L_x_53689:
        /* <DEDUP_REMOVED lines=16> */
.L_x_53693:
[----:B------:R-:W-:Y:S02]  /*c730*/  IMAD.MOV.U32 R25, RZ, RZ, R33 ;  /* 0x000000ffff197224 */ /* 0x000fe400078e0021 */
[----:B------:R-:W-:Y:S01]  /*c740*/  IMAD.MOV.U32 R10, RZ, RZ, R35 ;  /* 0x000000ffff0a7224 */ /* 0x000fe200078e0023 */
[----:B------:R-:W-:Y:S01]  /*c750*/  MOV R35, R11 ;  /* 0x0000000b00237202 */ /* 0x000fe20000000f00 */
[----:B------:R-:W-:Y:S02]  /*c760*/  IMAD.MOV.U32 R33, RZ, RZ, R26 ;  /* 0x000000ffff217224 */ /* 0x000fe400078e001a */
.L_x_53694:
[----:B------:R-:W-:Y:S05]  /*c770*/  BSYNC B1 ;  /* 0x0000000000017941 */ /* 0x000fea0003800000 */
.L_x_53692:
        /* <DEDUP_REMOVED lines=9> */
.L_x_53696:
[----:B------:R-:W-:Y:S02]  /*c810*/  IMAD.MOV.U32 R26, RZ, RZ, R25 ;  /* 0x000000ffff1a7224 */ /* 0x000fe400078e0019 */
[----:B------:R-:W-:Y:S01]  /*c820*/  IMAD.MOV.U32 R11, RZ, RZ, R10 ;  /* 0x000000ffff0b7224 */ /* 0x000fe200078e000a */
[----:B------:R-:W-:Y:S01]  /*c830*/  MOV R10, R12 ;  /* 0x0000000c000a7202 */ /* 0x000fe20000000f00 */
[----:B------:R-:W-:Y:S02]  /*c840*/  IMAD.MOV.U32 R25, RZ, RZ, R27 ;  /* 0x000000ffff197224 */ /* 0x000fe400078e001b */
.L_x_53697:
[----:B------:R-:W-:Y:S05]  /*c850*/  BSYNC B1 ;  /* 0x0000000000017941 */ /* 0x000fea0003800000 */
.L_x_53695:
        /* <DEDUP_REMOVED lines=9> */
.L_x_53699:
[----:B------:R-:W-:Y:S02]  /*c8f0*/  IMAD.MOV.U32 R27, RZ, RZ, R26 ;  /* 0x000000ffff1b7224 */ /* 0x000fe400078e001a */
[----:B------:R-:W-:Y:S01]  /*c900*/  IMAD.MOV.U32 R12, RZ, RZ, R11 ;  /* 0x000000ffff0c7224 */ /* 0x000fe200078e000b */
[----:B------:R-:W-:Y:S01]  /*c910*/  MOV R11, R13 ;  /* 0x0000000d000b7202 */ /* 0x000fe20000000f00 */
[----:B------:R-:W-:Y:S02]  /*c920*/  IMAD.MOV.U32 R26, RZ, RZ, R28 ;  /* 0x000000ffff1a7224 */ /* 0x000fe400078e001c */
.L_x_53700:
[----:B------:R-:W-:Y:S05]  /*c930*/  BSYNC B1 ;  /* 0x0000000000017941 */ /* 0x000fea0003800000 */
.L_x_53698:
        /* <DEDUP_REMOVED lines=9> */
.L_x_53702:
[----:B------:R-:W-:Y:S02]  /*c9d0*/  IMAD.MOV.U32 R28, RZ, RZ, R27 ;  /* 0x000000ffff1c7224 */ /* 0x000fe400078e001b */
[----:B------:R-:W-:Y:S01]  /*c9e0*/  IMAD.MOV.U32 R13, RZ, RZ, R12 ;  /* 0x000000ffff0d7224 */ /* 0x000fe200078e000c */
[----:B------:R-:W-:Y:S01]  /*c9f0*/  MOV R12, R14 ;  /* 0x0000000e000c7202 */ /* 0x000fe20000000f00 */
[----:B------:R-:W-:Y:S02]  /*ca00*/  IMAD.MOV.U32 R27, RZ, RZ, R29 ;  /* 0x000000ffff1b7224 */ /* 0x000fe400078e001d */
.L_x_53703:
[----:B------:R-:W-:Y:S05]  /*ca10*/  BSYNC B1 ;  /* 0x0000000000017941 */ /* 0x000fea0003800000 */
.L_x_53701:
        /* <DEDUP_REMOVED lines=9> */
.L_x_53705:
[----:B------:R-:W-:Y:S02]  /*cab0*/  IMAD.MOV.U32 R29, RZ, RZ, R28 ;  /* 0x000000ffff1d7224 */ /* 0x000fe400078e001c */
[----:B------:R-:W-:Y:S01]  /*cac0*/  IMAD.MOV.U32 R14, RZ, RZ, R13 ;  /* 0x000000ffff0e7224 */ /* 0x000fe200078e000d */
[----:B------:R-:W-:Y:S01]  /*cad0*/  MOV R13, R15 ;  /* 0x0000000f000d7202 */ /* 0x000fe20000000f00 */
[----:B------:R-:W-:Y:S02]  /*cae0*/  IMAD.MOV.U32 R28, RZ, RZ, R30 ;  /* 0x000000ffff1c7224 */ /* 0x000fe400078e001e */
.L_x_53706:
[----:B------:R-:W-:Y:S05]  /*caf0*/  BSYNC B1 ;  /* 0x0000000000017941 */ /* 0x000fea0003800000 */
.L_x_53704:
        /* <DEDUP_REMOVED lines=9> */
.L_x_53708:
[----:B------:R-:W-:Y:S02]  /*cb90*/  IMAD.MOV.U32 R30, RZ, RZ, R29 ;  /* 0x000000ffff1e7224 */ /* 0x000fe400078e001d */
[----:B------:R-:W-:Y:S01]  /*cba0*/  IMAD.MOV.U32 R15, RZ, RZ, R14 ;  /* 0x000000ffff0f7224 */ /* 0x000fe200078e000e */
[----:B------:R-:W-:Y:S01]  /*cbb0*/  MOV R14, R16 ;  /* 0x00000010000e7202 */ /* 0x000fe20000000f00 */
[----:B------:R-:W-:Y:S02]  /*cbc0*/  IMAD.MOV.U32 R29, RZ, RZ, R31 ;  /* 0x000000ffff1d7224 */ /* 0x000fe400078e001f */
.L_x_53709:
[----:B------:R-:W-:Y:S05]  /*cbd0*/  BSYNC B1 ;  /* 0x0000000000017941 */ /* 0x000fea0003800000 */
.L_x_53707:
        /* <DEDUP_REMOVED lines=9> */
.L_x_53711:
[----:B------:R-:W-:Y:S02]  /*cc70*/  IMAD.MOV.U32 R31, RZ, RZ, R30 ;  /* 0x000000ffff1f7224 */ /* 0x000fe400078e001e */
[----:B------:R-:W-:Y:S01]  /*cc80*/  IMAD.MOV.U32 R16, RZ, RZ, R15 ;  /* 0x000000ffff107224 */ /* 0x000fe200078e000f */
[----:B------:R-:W-:Y:S01]  /*cc90*/  MOV R15, R40 ;  /* 0x00000028000f7202 */ /* 0x000fe20000000f00 */
[----:B------:R-:W-:Y:S02]  /*cca0*/  IMAD.MOV.U32 R30, RZ, RZ, R46 ;  /* 0x000000ffff1e7224 */ /* 0x000fe400078e002e */
.L_x_53712:
[----:B------:R-:W-:Y:S05]  /*ccb0*/  BSYNC B1 ;  /* 0x0000000000017941 */ /* 0x000fea0003800000 */
.L_x_53710:
        /* <DEDUP_REMOVED lines=9> */
.L_x_53714:
[----:B------:R-:W-:Y:S02]  /*cd50*/  IMAD.MOV.U32 R44, RZ, RZ, R31 ;  /* 0x000000ffff2c7224 */ /* 0x000fe400078e001f */
[----:B------:R-:W-:Y:S01]  /*cd60*/  IMAD.MOV.U32 R40, RZ, RZ, R16 ;  /* 0x000000ffff287224 */ /* 0x000fe200078e0010 */
[----:B------:R-:W-:Y:S01]  /*cd70*/  MOV R16, R32 ;  /* 0x0000002000107202 */ /* 0x000fe20000000f00 */
[----:B------:R-:W-:Y:S02]  /*cd80*/  IMAD.MOV.U32 R31, RZ, RZ, R34 ;  /* 0x000000ffff1f7224 */ /* 0x000fe400078e0022 */
.L_x_53715:
[----:B------:R-:W-:Y:S05]  /*cd90*/  BSYNC B1 ;  /* 0x0000000000017941 */ /* 0x000fea0003800000 */
.L_x_53713:
        /* <DEDUP_REMOVED lines=9> */
.L_x_53717:
[----:B------:R-:W-:Y:S02]  /*ce30*/  IMAD.MOV.U32 R34, RZ, RZ, R44 ;  /* 0x000000ffff227224 */ /* 0x000fe400078e002c */
[----:B------:R-:W-:Y:S01]  /*ce40*/  IMAD.MOV.U32 R32, RZ, RZ, R40 ;  /* 0x000000ffff207224 */ /* 0x000fe200078e0028 */
[----:B------:R-:W-:Y:S01]  /*ce50*/  MOV R40, R37 ;  /* 0x0000002500287202 */ /* 0x000fe20000000f00 */
[----:B------:R-:W-:Y:S02]  /*ce60*/  IMAD.MOV.U32 R44, RZ, RZ, R47 ;  /* 0x000000ffff2c7224 */ /* 0x000fe400078e002f */
.L_x_53718:
[----:B------:R-:W-:Y:S05]  /*ce70*/  BSYNC B1 ;  /* 0x0000000000017941 */ /* 0x000fea0003800000 */
.L_x_53716:
        /* <DEDUP_REMOVED lines=9> */
.L_x_53720:
[----:B------:R-:W-:Y:S02]  /*cf10*/  IMAD.MOV.U32 R46, RZ, RZ, R34 ;  /* 0x000000ffff2e7224 */ /* 0x000fe400078e0022 */
[----:B------:R-:W-:Y:S01]  /*cf20*/  IMAD.MOV.U32 R37, RZ, RZ, R32 ;  /* 0x000000ffff257224 */ /* 0x000fe200078e0020 */
[----:B------:R-:W-:Y:S01]  /*cf30*/  MOV R32, R36 ;  /* 0x0000002400207202 */ /* 0x000fe20000000f00 */
[----:B------:R-:W-:Y:S02]  /*cf40*/  IMAD.MOV.U32 R34, RZ, RZ, R48 ;  /* 0x000000ffff227224 */ /* 0x000fe400078e0030 */
.L_x_53721:
[----:B------:R-:W-:Y:S05]  /*cf50*/  BSYNC B1 ;  /* 0x0000000000017941 */ /* 0x000fea0003800000 */
.L_x_53719:
        /* <DEDUP_REMOVED lines=9> */
.L_x_53723:
[----:B------:R-:W-:Y:S02]  /*cff0*/  IMAD.MOV.U32 R47, RZ, RZ, R46 ;  /* 0x000000ffff2f7224 */ /* 0x000fe400078e002e */
[----:B------:R-:W-:Y:S01]  /*d000*/  IMAD.MOV.U32 R36, RZ, RZ, R37 ;  /* 0x000000ffff247224 */ /* 0x000fe200078e0025 */
[----:B------:R-:W-:Y:S01]  /*d010*/  MOV R37, R39 ;  /* 0x0000002700257202 */ /* 0x000fe20000000f00 */
[----:B------:R-:W-:Y:S02]  /*d020*/  IMAD.MOV.U32 R46, RZ, RZ, R49 ;  /* 0x000000ffff2e7224 */ /* 0x000fe400078e0031 */
.L_x_53724:
[----:B------:R-:W-:Y:S05]  /*d030*/  BSYNC B1 ;  /* 0x0000000000017941 */ /* 0x000fea0003800000 */
.L_x_53722:
        /* <DEDUP_REMOVED lines=9> */
.L_x_53726:
[----:B------:R-:W-:Y:S02]  /*d0d0*/  IMAD.MOV.U32 R48, RZ, RZ, R47 ;  /* 0x000000ffff307224 */ /* 0x000fe400078e002f */
[----:B------:R-:W-:Y:S01]  /*d0e0*/  IMAD.MOV.U32 R39, RZ, RZ, R36 ;  /* 0x000000ffff277224 */ /* 0x000fe200078e0024 */
[----:B------:R-:W-:Y:S01]  /*d0f0*/  MOV R36, R38 ;  /* 0x0000002600247202 */ /* 0x000fe20000000f00 */
[----:B------:R-:W-:Y:S02]  /*d100*/  IMAD.MOV.U32 R47, RZ, RZ, R50 ;  /* 0x000000ffff2f7224 */ /* 0x000fe400078e0032 */
.L_x_53727:
[----:B------:R-:W-:Y:S05]  /*d110*/  BSYNC B1 ;  /* 0x0000000000017941 */ /* 0x000fea0003800000 */
.L_x_53725:
        /* <DEDUP_REMOVED lines=9> */
.L_x_53729:
[----:B------:R-:W-:Y:S02]  /*d1b0*/  IMAD.MOV.U32 R49, RZ, RZ, R48 ;  /* 0x000000ffff317224 */ /* 0x000fe400078e0030 */
[----:B------:R-:W-:Y:S01]  /*d1c0*/  IMAD.MOV.U32 R38, RZ, RZ, R39 ;  /* 0x000000ffff267224 */ /* 0x000fe200078e0027 */
[----:B------:R-:W-:Y:S01]  /*d1d0*/  MOV R39, R43 ;  /* 0x0000002b00277202 */ /* 0x000fe20000000f00 */
[----:B------:R-:W-:Y:S02]  /*d1e0*/  IMAD.MOV.U32 R48, RZ, RZ, R51 ;  /* 0x000000ffff307224 */ /* 0x000fe400078e0033 */
.L_x_53730:
[----:B------:R-:W-:Y:S05]  /*d1f0*/  BSYNC B1 ;  /* 0x0000000000017941 */ /* 0x000fea0003800000 */
.L_x_53728:
        /* <DEDUP_REMOVED lines=9> */
.L_x_53732:
[----:B------:R-:W-:Y:S02]  /*d290*/  IMAD.MOV.U32 R50, RZ, RZ, R49 ;  /* 0x000000ffff327224 */ /* 0x000fe400078e0031 */
[----:B------:R-:W-:Y:S01]  /*d2a0*/  IMAD.MOV.U32 R43, RZ, RZ, R38 ;  /* 0x000000ffff2b7224 */ /* 0x000fe200078e0026 */
[----:B------:R-:W-:Y:S01]  /*d2b0*/  MOV R38, R42 ;  /* 0x0000002a00267202 */ /* 0x000fe20000000f00 */
[----:B------:R-:W-:Y:S02]  /*d2c0*/  IMAD.MOV.U32 R49, RZ, RZ, R52 ;  /* 0x000000ffff317224 */ /* 0x000fe400078e0034 */
.L_x_53733:
[----:B------:R-:W-:Y:S05]  /*d2d0*/  BSYNC B1 ;  /* 0x0000000000017941 */ /* 0x000fea0003800000 */
.L_x_53731:
        /* <DEDUP_REMOVED lines=9> */
.L_x_53735:
[----:B------:R-:W-:Y:S02]  /*d370*/  IMAD.MOV.U32 R51, RZ, RZ, R50 ;  /* 0x000000ffff337224 */ /* 0x000fe400078e0032 */
[----:B------:R-:W-:Y:S01]  /*d380*/  IMAD.MOV.U32 R42, RZ, RZ, R43 ;  /* 0x000000ffff2a7224 */ /* 0x000fe200078e002b */
[----:B------:R-:W-:Y:S01]  /*d390*/  MOV R43, R45 ;  /* 0x0000002d002b7202 */ /* 0x000fe20000000f00 */
[----:B------:R-:W-:Y:S02]  /*d3a0*/  IMAD.MOV.U32 R50, RZ, RZ, R53 ;  /* 0x000000ffff327224 */ /* 0x000fe400078e0035 */
.L_x_53736:
[----:B------:R-:W-:Y:S05]  /*d3b0*/  BSYNC B1 ;  /* 0x0000000000017941 */ /* 0x000fea0003800000 */
.L_x_53734:
        /* <DEDUP_REMOVED lines=16> */
.L_x_53738:
[----:B------:R-:W-:Y:S01]  /*d4c0*/  IMAD.MOV.U32 R24, RZ, RZ, R33 ;  /* 0x000000ffff187224 */ /* 0x000fe200078e0021 */
[----:B------:R-:W-:Y:S01]  /*d4d0*/  MOV R9, R35 ;  /* 0x0000002300097202 */ /* 0x000fe20000000f00 */
[----:B------:R-:W-:Y:S02]  /*d4e0*/  IMAD.MOV.U32 R33, RZ, RZ, R25 ;  /* 0x000000ffff217224 */ /* 0x000fe400078e0019 */
[----:B------:R-:W-:Y:S02]  /*d4f0*/  IMAD.MOV.U32 R35, RZ, RZ, R10 ;  /* 0x000000ffff237224 */ /* 0x000fe400078e000a */
.L_x_53739:
[----:B------:R-:W-:Y:S05]  /*d500*/  BSYNC B1 ;  /* 0x0000000000017941 */ /* 0x000fea0003800000 */
.L_x_53737:
        /* <DEDUP_REMOVED lines=9> */
.L_x_53741:
[----:B------:R-:W-:Y:S01]  /*d5a0*/  IMAD.MOV.U32 R25, RZ, RZ, R24 ;  /* 0x000000ffff197224 */ /* 0x000fe200078e0018 */
[----:B------:R-:W-:Y:S01]  /*d5b0*/  MOV R10, R9 ;  /* 0x00000009000a7202 */ /* 0x000fe20000000f00 */
[----:B------:R-:W-:Y:S02]  /*d5c0*/  IMAD.MOV.U32 R24, RZ, RZ, R26 ;  /* 0x000000ffff187224 */ /* 0x000fe400078e001a */
[----:B------:R-:W-:Y:S02]  /*d5d0*/  IMAD.MOV.U32 R9, RZ, RZ, R11 ;  /* 0x000000ffff097224 */ /* 0x000fe400078e000b */
.L_x_53742:
[----:B------:R-:W-:Y:S05]  /*d5e0*/  BSYNC B1 ;  /* 0x0000000000017941 */ /* 0x000fea0003800000 */
.L_x_53740:
        /* <DEDUP_REMOVED lines=9> */
.L_x_53744:
[----:B------:R-:W-:Y:S01]  /*d680*/  IMAD.MOV.U32 R26, RZ, RZ, R25 ;  /* 0x000000ffff1a7224 */ /* 0x000fe200078e0019 */
[----:B------:R-:W-:Y:S01]  /*d690*/  MOV R11, R10 ;  /* 0x0000000a000b7202 */ /* 0x000fe20000000f00 */
[----:B------:R-:W-:Y:S02]  /*d6a0*/  IMAD.MOV.U32 R25, RZ, RZ, R27 ;  /* 0x000000ffff197224 */ /* 0x000fe400078e001b */
[----:B------:R-:W-:Y:S02]  /*d6b0*/  IMAD.MOV.U32 R10, RZ, RZ, R12 ;  /* 0x000000ffff0a7224 */ /* 0x000fe400078e000c */
.L_x_53745:
[----:B------:R-:W-:Y:S05]  /*d6c0*/  BSYNC B1 ;  /* 0x0000000000017941 */ /* 0x000fea0003800000 */
.L_x_53743:
        /* <DEDUP_REMOVED lines=9> */
.L_x_53747:
[----:B------:R-:W-:Y:S01]  /*d760*/  IMAD.MOV.U32 R27, RZ, RZ, R26 ;  /* 0x000000ffff1b7224 */ /* 0x000fe200078e001a */
[----:B------:R-:W-:Y:S01]  /*d770*/  MOV R12, R11 ;  /* 0x0000000b000c7202 */ /* 0x000fe20000000f00 */
[----:B------:R-:W-:Y:S02]  /*d780*/  IMAD.MOV.U32 R26, RZ, RZ, R28 ;  /* 0x000000ffff1a7224 */ /* 0x000fe400078e001c */
[----:B------:R-:W-:Y:S02]  /*d790*/  IMAD.MOV.U32 R11, RZ, RZ, R13 ;  /* 0x000000ffff0b7224 */ /* 0x000fe400078e000d */
.L_x_53748:
[----:B------:R-:W-:Y:S05]  /*d7a0*/  BSYNC B1 ;  /* 0x0000000000017941 */ /* 0x000fea0003800000 */
.L_x_53746:
        /* <DEDUP_REMOVED lines=9> */
.L_x_53750:
[----:B------:R-:W-:Y:S01]  /*d840*/  IMAD.MOV.U32 R28, RZ, RZ, R27 ;  /* 0x000000ffff1c7224 */ /* 0x000fe200078e001b */
[----:B------:R-:W-:Y:S01]  /*d850*/  MOV R13, R12 ;  /* 0x0000000c000d7202 */ /* 0x000fe20000000f00 */
[----:B------:R-:W-:Y:S02]  /*d860*/  IMAD.MOV.U32 R27, RZ, RZ, R29 ;  /* 0x000000ffff1b7224 */ /* 0x000fe400078e001d */
[----:B------:R-:W-:Y:S02]  /*d870*/  IMAD.MOV.U32 R12, RZ, RZ, R14 ;  /* 0x000000ffff0c7224 */ /* 0x000fe400078e000e */
.L_x_53751:
[----:B------:R-:W-:Y:S05]  /*d880*/  BSYNC B1 ;  /* 0x0000000000017941 */ /* 0x000fea0003800000 */
.L_x_53749:
        /* <DEDUP_REMOVED lines=9> */
.L_x_53753:
[----:B------:R-:W-:Y:S01]  /*d920*/  IMAD.MOV.U32 R29, RZ, RZ, R28 ;  /* 0x000000ffff1d7224 */ /* 0x000fe200078e001c */
[----:B------:R-:W-:Y:S01]  /*d930*/  MOV R14, R13 ;  /* 0x0000000d000e7202 */ /* 0x000fe20000000f00 */
[----:B------:R-:W-:Y:S02]  /*d940*/  IMAD.MOV.U32 R28, RZ, RZ, R30 ;  /* 0x000000ffff1c7224 */ /* 0x000fe400078e001e */
[----:B------:R-:W-:Y:S02]  /*d950*/  IMAD.MOV.U32 R13, RZ, RZ, R15 ;  /* 0x000000ffff0d7224 */ /* 0x000fe400078e000f */
.L_x_53754:
[----:B------:R-:W-:Y:S05]  /*d960*/  BSYNC B1 ;  /* 0x0000000000017941 */ /* 0x000fea0003800000 */
.L_x_53752:
        /* <DEDUP_REMOVED lines=9> */
.L_x_53756:
[----:B------:R-:W-:Y:S01]  /*da00*/  IMAD.MOV.U32 R30, RZ, RZ, R29 ;  /* 0x000000ffff1e7224 */ /* 0x000fe200078e001d */
[----:B------:R-:W-:Y:S01]  /*da10*/  MOV R15, R14 ;  /* 0x0000000e000f7202 */ /* 0x000fe20000000f00 */
[----:B------:R-:W-:Y:S02]  /*da20*/  IMAD.MOV.U32 R29, RZ, RZ, R31 ;  /* 0x000000ffff1d7224 */ /* 0x000fe400078e001f */
[----:B------:R-:W-:Y:S02]  /*da30*/  IMAD.MOV.U32 R14, RZ, RZ, R16 ;  /* 0x000000ffff0e7224 */ /* 0x000fe400078e0010 */
.L_x_53757:
[----:B------:R-:W-:Y:S05]  /*da40*/  BSYNC B1 ;  /* 0x0000000000017941 */ /* 0x000fea0003800000 */
.L_x_53755:
        /* <DEDUP_REMOVED lines=9> */
.L_x_53759:
[----:B------:R-:W-:Y:S01]  /*dae0*/  IMAD.MOV.U32 R31, RZ, RZ, R30 ;  /* 0x000000ffff1f7224 */ /* 0x000fe200078e001e */
[----:B------:R-:W-:Y:S01]  /*daf0*/  MOV R16, R15 ;  /* 0x0000000f00107202 */ /* 0x000fe20000000f00 */
[----:B------:R-:W-:Y:S02]  /*db00*/  IMAD.MOV.U32 R30, RZ, RZ, R44 ;  /* 0x000000ffff1e7224 */ /* 0x000fe400078e002c */
[----:B------:R-:W-:Y:S02]  /*db10*/  IMAD.MOV.U32 R15, RZ, RZ, R40 ;  /* 0x000000ffff0f7224 */ /* 0x000fe400078e0028 */
.L_x_53760:
[----:B------:R-:W-:Y:S05]  /*db20*/  BSYNC B1 ;  /* 0x0000000000017941 */ /* 0x000fea0003800000 */
.L_x_53758:
        /* <DEDUP_REMOVED lines=9> */
.L_x_53762:
[----:B------:R-:W-:Y:S01]  /*dbc0*/  IMAD.MOV.U32 R44, RZ, RZ, R31 ;  /* 0x000000ffff2c7224 */ /* 0x000fe200078e001f */
[----:B------:R-:W-:Y:S01]  /*dbd0*/  MOV R40, R16 ;  /* 0x0000001000287202 */ /* 0x000fe20000000f00 */
[----:B------:R-:W-:Y:S02]  /*dbe0*/  IMAD.MOV.U32 R31, RZ, RZ, R34 ;  /* 0x000000ffff1f7224 */ /* 0x000fe400078e0022 */
[----:B------:R-:W-:Y:S02]  /*dbf0*/  IMAD.MOV.U32 R16, RZ, RZ, R32 ;  /* 0x000000ffff107224 */ /* 0x000fe400078e0020 */
.L_x_53763:
[----:B------:R-:W-:Y:S05]  /*dc00*/  BSYNC B1 ;  /* 0x0000000000017941 */ /* 0x000fea0003800000 */
.L_x_53761:
        /* <DEDUP_REMOVED lines=9> */
.L_x_53765:
[----:B------:R-:W-:Y:S01]  /*dca0*/  IMAD.MOV.U32 R34, RZ, RZ, R44 ;  /* 0x000000ffff227224 */ /* 0x000fe200078e002c */
[----:B------:R-:W-:Y:S01]  /*dcb0*/  MOV R32, R40 ;  /* 0x0000002800207202 */ /* 0x000fe20000000f00 */
[----:B------:R-:W-:Y:S02]  /*dcc0*/  IMAD.MOV.U32 R44, RZ, RZ, R46 ;  /* 0x000000ffff2c7224 */ /* 0x000fe400078e002e */
[----:B------:R-:W-:Y:S02]  /*dcd0*/  IMAD.MOV.U32 R40, RZ, RZ, R37 ;  /* 0x000000ffff287224 */ /* 0x000fe400078e0025 */
.L_x_53766:
[----:B------:R-:W-:Y:S05]  /*dce0*/  BSYNC B1 ;  /* 0x0000000000017941 */ /* 0x000fea0003800000 */
.L_x_53764:
        /* <DEDUP_REMOVED lines=9> */
.L_x_53768:
[----:B------:R-:W-:Y:S01]  /*dd80*/  IMAD.MOV.U32 R45, RZ, RZ, R34 ;  /* 0x000000ffff2d7224 */ /* 0x000fe200078e0022 */
[----:B------:R-:W-:Y:S01]  /*dd90*/  MOV R37, R32 ;  /* 0x0000002000257202 */ /* 0x000fe20000000f00 */
[----:B------:R-:W-:Y:S02]  /*dda0*/  IMAD.MOV.U32 R34, RZ, RZ, R47 ;  /* 0x000000ffff227224 */ /* 0x000fe400078e002f */
[----:B------:R-:W-:Y:S02]  /*ddb0*/  IMAD.MOV.U32 R32, RZ, RZ, R36 ;  /* 0x000000ffff207224 */ /* 0x000fe400078e0024 */
.L_x_53769:
[----:B------:R-:W-:Y:S05]  /*ddc0*/  BSYNC B1 ;  /* 0x0000000000017941 */ /* 0x000fea0003800000 */
.L_x_53767:
        /* <DEDUP_REMOVED lines=9> */
.L_x_53771:
[----:B------:R-:W-:Y:S01]  /*de60*/  IMAD.MOV.U32 R46, RZ, RZ, R45 ;  /* 0x000000ffff2e7224 */ /* 0x000fe200078e002d */
[----:B------:R-:W-:Y:S01]  /*de70*/  MOV R36, R37 ;  /* 0x0000002500247202 */ /* 0x000fe20000000f00 */
[----:B------:R-:W-:Y:S02]  /*de80*/  IMAD.MOV.U32 R45, RZ, RZ, R48 ;  /* 0x000000ffff2d7224 */ /* 0x000fe400078e0030 */
[----:B------:R-:W-:Y:S02]  /*de90*/  IMAD.MOV.U32 R37, RZ, RZ, R39 ;  /* 0x000000ffff257224 */ /* 0x000fe400078e0027 */
.L_x_53772:
[----:B------:R-:W-:Y:S05]  /*dea0*/  BSYNC B1 ;  /* 0x0000000000017941 */ /* 0x000fea0003800000 */
.L_x_53770:
        /* <DEDUP_REMOVED lines=9> */
.L_x_53774:
[----:B------:R-:W-:Y:S01]  /*df40*/  IMAD.MOV.U32 R47, RZ, RZ, R46 ;  /* 0x000000ffff2f7224 */ /* 0x000fe200078e002e */
[----:B------:R-:W-:Y:S01]  /*df50*/  MOV R39, R36 ;  /* 0x0000002400277202 */ /* 0x000fe20000000f00 */
[----:B------:R-:W-:Y:S02]  /*df60*/  IMAD.MOV.U32 R46, RZ, RZ, R49 ;  /* 0x000000ffff2e7224 */ /* 0x000fe400078e0031 */
[----:B------:R-:W-:Y:S02]  /*df70*/  IMAD.MOV.U32 R36, RZ, RZ, R38 ;  /* 0x000000ffff247224 */ /* 0x000fe400078e0026 */
.L_x_53775:
[----:B------:R-:W-:Y:S05]  /*df80*/  BSYNC B1 ;  /* 0x0000000000017941 */ /* 0x000fea0003800000 */
.L_x_53773:
        /* <DEDUP_REMOVED lines=9> */
.L_x_53777:
[----:B------:R-:W-:Y:S01]  /*e020*/  IMAD.MOV.U32 R48, RZ, RZ, R47 ;  /* 0x000000ffff307224 */ /* 0x000fe200078e002f */
[----:B------:R-:W-:Y:S01]  /*e030*/  MOV R38, R39 ;  /* 0x0000002700267202 */ /* 0x000fe20000000f00 */
[----:B------:R-:W-:Y:S02]  /*e040*/  IMAD.MOV.U32 R47, RZ, RZ, R50 ;  /* 0x000000ffff2f7224 */ /* 0x000fe400078e0032 */
[----:B------:R-:W-:Y:S02]  /*e050*/  IMAD.MOV.U32 R39, RZ, RZ, R43 ;  /* 0x000000ffff277224 */ /* 0x000fe400078e002b */
.L_x_53778:
[----:B------:R-:W-:Y:S05]  /*e060*/  BSYNC B1 ;  /* 0x0000000000017941 */ /* 0x000fea0003800000 */
.L_x_53776:
        /* <DEDUP_REMOVED lines=9> */
.L_x_53780:
[----:B------:R-:W-:Y:S01]  /*e100*/  IMAD.MOV.U32 R49, RZ, RZ, R48 ;  /* 0x000000ffff317224 */ /* 0x000fe200078e0030 */
[----:B------:R-:W-:Y:S01]  /*e110*/  MOV R43, R38 ;  /* 0x00000026002b7202 */ /* 0x000fe20000000f00 */
[----:B------:R-:W-:Y:S02]  /*e120*/  IMAD.MOV.U32 R48, RZ, RZ, R51 ;  /* 0x000000ffff307224 */ /* 0x000fe400078e0033 */
[----:B------:R-:W-:Y:S02]  /*e130*/  IMAD.MOV.U32 R38, RZ, RZ, R42 ;  /* 0x000000ffff267224 */ /* 0x000fe400078e002a */
.L_x_53781:
[----:B------:R-:W-:Y:S05]  /*e140*/  BSYNC B1 ;  /* 0x0000000000017941 */ /* 0x000fea0003800000 */
.L_x_53779:
        /* <DEDUP_REMOVED lines=16> */
.L_x_53783:
[----:B------:R-:W-:Y:S02]  /*e250*/  IMAD.MOV.U32 R23, RZ, RZ, R33 ;  /* 0x000000ffff177224 */ /* 0x000fe400078e0021 */
[----:B------:R-:W-:Y:S02]  /*e260*/  IMAD.MOV.U32 R8, RZ, RZ, R35 ;  /* 0x000000ffff087224 */ /* 0x000fe400078e0023 */
[----:B------:R-:W-:Y:S02]  /*e270*/  IMAD.MOV.U32 R33, RZ, RZ, R24 ;  /* 0x000000ffff217224 */ /* 0x000fe400078e0018 */
[----:B------:R-:W-:Y:S02]  /*e280*/  IMAD.MOV.U32 R35, RZ, RZ, R9 ;  /* 0x000000ffff237224 */ /* 0x000fe400078e0009 */
.L_x_53784:
[----:B------:R-:W-:Y:S05]  /*e290*/  BSYNC B1 ;  /* 0x0000000000017941 */ /* 0x000fea0003800000 */
.L_x_53782:
        /* <DEDUP_REMOVED lines=9> */
.L_x_53786:
[----:B------:R-:W-:Y:S02]  /*e330*/  IMAD.MOV.U32 R24, RZ, RZ, R23 ;  /* 0x000000ffff187224 */ /* 0x000fe400078e0017 */
[----:B------:R-:W-:Y:S02]  /*e340*/  IMAD.MOV.U32 R9, RZ, RZ, R8 ;  /* 0x000000ffff097224 */ /* 0x000fe400078e0008 */
[----:B------:R-:W-:Y:S02]  /*e350*/  IMAD.MOV.U32 R23, RZ, RZ, R25 ;  /* 0x000000ffff177224 */ /* 0x000fe400078e0019 */
[----:B------:R-:W-:Y:S02]  /*e360*/  IMAD.MOV.U32 R8, RZ, RZ, R10 ;  /* 0x000000ffff087224 */ /* 0x000fe400078e000a */
.L_x_53787:
[----:B------:R-:W-:Y:S05]  /*e370*/  BSYNC B1 ;  /* 0x0000000000017941 */ /* 0x000fea0003800000 */
.L_x_53785:
        /* <DEDUP_REMOVED lines=9> */
.L_x_53789:
[----:B------:R-:W-:Y:S02]  /*e410*/  IMAD.MOV.U32 R25, RZ, RZ, R24 ;  /* 0x000000ffff197224 */ /* 0x000fe400078e0018 */
[----:B------:R-:W-:Y:S02]  /*e420*/  IMAD.MOV.U32 R10, RZ, RZ, R9 ;  /* 0x000000ffff0a7224 */ /* 0x000fe400078e0009 */
[----:B------:R-:W-:Y:S02]  /*e430*/  IMAD.MOV.U32 R24, RZ, RZ, R26 ;  /* 0x000000ffff187224 */ /* 0x000fe400078e001a */
[----:B------:R-:W-:Y:S02]  /*e440*/  IMAD.MOV.U32 R9, RZ, RZ, R11 ;  /* 0x000000ffff097224 */ /* 0x000fe400078e000b */
.L_x_53790:
[----:B------:R-:W-:Y:S05]  /*e450*/  BSYNC B1 ;  /* 0x0000000000017941 */ /* 0x000fea0003800000 */
.L_x_53788:
        /* <DEDUP_REMOVED lines=9> */
.L_x_53792:
[----:B------:R-:W-:Y:S02]  /*e4f0*/  IMAD.MOV.U32 R26, RZ, RZ, R25 ;  /* 0x000000ffff1a7224 */ /* 0x000fe400078e0019 */
[----:B------:R-:W-:Y:S02]  /*e500*/  IMAD.MOV.U32 R11, RZ, RZ, R10 ;  /* 0x000000ffff0b7224 */ /* 0x000fe400078e000a */
[----:B------:R-:W-:Y:S02]  /*e510*/  IMAD.MOV.U32 R25, RZ, RZ, R27 ;  /* 0x000000ffff197224 */ /* 0x000fe400078e001b */
[----:B------:R-:W-:Y:S02]  /*e520*/  IMAD.MOV.U32 R10, RZ, RZ, R12 ;  /* 0x000000ffff0a7224 */ /* 0x000fe400078e000c */
.L_x_53793:
[----:B------:R-:W-:Y:S05]  /*e530*/  BSYNC B1 ;  /* 0x0000000000017941 */ /* 0x000fea0003800000 */
.L_x_53791:
        /* <DEDUP_REMOVED lines=9> */
.L_x_53795:
[----:B------:R-:W-:Y:S02]  /*e5d0*/  IMAD.MOV.U32 R27, RZ, RZ, R26 ;  /* 0x000000ffff1b7224 */ /* 0x000fe400078e001a */
[----:B------:R-:W-:Y:S02]  /*e5e0*/  IMAD.MOV.U32 R12, RZ, RZ, R11 ;  /* 0x000000ffff0c7224 */ /* 0x000fe400078e000b */
[----:B------:R-:W-:Y:S02]  /*e5f0*/  IMAD.MOV.U32 R26, RZ, RZ, R28 ;  /* 0x000000ffff1a7224 */ /* 0x000fe400078e001c */
[----:B------:R-:W-:Y:S02]  /*e600*/  IMAD.MOV.U32 R11, RZ, RZ, R13 ;  /* 0x000000ffff0b7224 */ /* 0x000fe400078e000d */
.L_x_53796:
[----:B------:R-:W-:Y:S05]  /*e610*/  BSYNC B1 ;  /* 0x0000000000017941 */ /* 0x000fea0003800000 */
.L_x_53794:
        /* <DEDUP_REMOVED lines=9> */
.L_x_53798:
[----:B------:R-:W-:Y:S02]  /*e6b0*/  IMAD.MOV.U32 R28, RZ, RZ, R27 ;  /* 0x000000ffff1c7224 */ /* 0x000fe400078e001b */
[----:B------:R-:W-:Y:S02]  /*e6c0*/  IMAD.MOV.U32 R13, RZ, RZ, R12 ;  /* 0x000000ffff0d7224 */ /* 0x000fe400078e000c */
[----:B------:R-:W-:Y:S02]  /*e6d0*/  IMAD.MOV.U32 R27, RZ, RZ, R29 ;  /* 0x000000ffff1b7224 */ /* 0x000fe400078e001d */
[----:B------:R-:W-:Y:S02]  /*e6e0*/  IMAD.MOV.U32 R12, RZ, RZ, R14 ;  /* 0x000000ffff0c7224 */ /* 0x000fe400078e000e */
.L_x_53799:
[----:B------:R-:W-:Y:S05]  /*e6f0*/  BSYNC B1 ;  /* 0x0000000000017941 */ /* 0x000fea0003800000 */
.L_x_53797:
        /* <DEDUP_REMOVED lines=9> */
.L_x_53801:
[----:B------:R-:W-:Y:S02]  /*e790*/  IMAD.MOV.U32 R29, RZ, RZ, R28 ;  /* 0x000000ffff1d7224 */ /* 0x000fe400078e001c */
[----:B------:R-:W-:Y:S02]  /*e7a0*/  IMAD.MOV.U32 R14, RZ, RZ, R13 ;  /* 0x000000ffff0e7224 */ /* 0x000fe400078e000d */
[----:B------:R-:W-:Y:S02]  /*e7b0*/  IMAD.MOV.U32 R28, RZ, RZ, R30 ;  /* 0x000000ffff1c7224 */ /* 0x000fe400078e001e */
[----:B------:R-:W-:Y:S02]  /*e7c0*/  IMAD.MOV.U32 R13, RZ, RZ, R15 ;  /* 0x000000ffff0d7224 */ /* 0x000fe400078e000f */
.L_x_53802:
[----:B------:R-:W-:Y:S05]  /*e7d0*/  BSYNC B1 ;  /* 0x0000000000017941 */ /* 0x000fea0003800000 */
.L_x_53800:
        /* <DEDUP_REMOVED lines=9> */
.L_x_53804:
[----:B------:R-:W-:Y:S02]  /*e870*/  IMAD.MOV.U32 R30, RZ, RZ, R29 ;  /* 0x000000ffff1e7224 */ /* 0x000fe400078e001d */
[----:B------:R-:W-:Y:S02]  /*e880*/  IMAD.MOV.U32 R15, RZ, RZ, R14 ;  /* 0x000000ffff0f7224 */ /* 0x000fe400078e000e */
[----:B------:R-:W-:Y:S02]  /*e890*/  IMAD.MOV.U32 R29, RZ, RZ, R31 ;  /* 0x000000ffff1d7224 */ /* 0x000fe400078e001f */
[----:B------:R-:W-:Y:S02]  /*e8a0*/  IMAD.MOV.U32 R14, RZ, RZ, R16 ;  /* 0x000000ffff0e7224 */ /* 0x000fe400078e0010 */
.L_x_53805:
[----:B------:R-:W-:Y:S05]  /*e8b0*/  BSYNC B1 ;  /* 0x0000000000017941 */ /* 0x000fea0003800000 */
.L_x_53803:
        /* <DEDUP_REMOVED lines=9> */
.L_x_53807:
[----:B------:R-:W-:Y:S02]  /*e950*/  IMAD.MOV.U32 R31, RZ, RZ, R30 ;  /* 0x000000ffff1f7224 */ /* 0x000fe400078e001e */
[----:B------:R-:W-:Y:S02]  /*e960*/  IMAD.MOV.U32 R16, RZ, RZ, R15 ;  /* 0x000000ffff107224 */ /* 0x000fe400078e000f */
[----:B------:R-:W-:Y:S02]  /*e970*/  IMAD.MOV.U32 R30, RZ, RZ, R44 ;  /* 0x000000ffff1e7224 */ /* 0x000fe400078e002c */
[----:B------:R-:W-:Y:S02]  /*e980*/  IMAD.MOV.U32 R15, RZ, RZ, R40 ;  /* 0x000000ffff0f7224 */ /* 0x000fe400078e0028 */
.L_x_53808:
[----:B------:R-:W-:Y:S05]  /*e990*/  BSYNC B1 ;  /* 0x0000000000017941 */ /* 0x000fea0003800000 */
.L_x_53806:
        /* <DEDUP_REMOVED lines=9> */
.L_x_53810:
[----:B------:R-:W-:Y:S02]  /*ea30*/  IMAD.MOV.U32 R42, RZ, RZ, R31 ;  /* 0x000000ffff2a7224 */ /* 0x000fe400078e001f */
[----:B------:R-:W-:Y:S02]  /*ea40*/  IMAD.MOV.U32 R40, RZ, RZ, R16 ;  /* 0x000000ffff287224 */ /* 0x000fe400078e0010 */
[----:B------:R-:W-:Y:S02]  /*ea50*/  IMAD.MOV.U32 R31, RZ, RZ, R34 ;  /* 0x000000ffff1f7224 */ /* 0x000fe400078e0022 */
[----:B------:R-:W-:Y:S02]  /*ea60*/  IMAD.MOV.U32 R16, RZ, RZ, R32 ;  /* 0x000000ffff107224 */ /* 0x000fe400078e0020 */
.L_x_53811:
[----:B------:R-:W-:Y:S05]  /*ea70*/  BSYNC B1 ;  /* 0x0000000000017941 */ /* 0x000fea0003800000 */
.L_x_53809:
        /* <DEDUP_REMOVED lines=9> */
.L_x_53813:
[----:B------:R-:W-:Y:S02]  /*eb10*/  IMAD.MOV.U32 R34, RZ, RZ, R42 ;  /* 0x000000ffff227224 */ /* 0x000fe400078e002a */
[----:B------:R-:W-:Y:S02]  /*eb20*/  IMAD.MOV.U32 R32, RZ, RZ, R40 ;  /* 0x000000ffff207224 */ /* 0x000fe400078e0028 */
[----:B------:R-:W-:Y:S02]  /*eb30*/  IMAD.MOV.U32 R42, RZ, RZ, R45 ;  /* 0x000000ffff2a7224 */ /* 0x000fe400078e002d */
[----:B------:R-:W-:Y:S02]  /*eb40*/  IMAD.MOV.U32 R40, RZ, RZ, R37 ;  /* 0x000000ffff287224 */ /* 0x000fe400078e0025 */
.L_x_53814:
[----:B------:R-:W-:Y:S05]  /*eb50*/  BSYNC B1 ;  /* 0x0000000000017941 */ /* 0x000fea0003800000 */
.L_x_53812:
        /* <DEDUP_REMOVED lines=9> */
.L_x_53816:
[----:B------:R-:W-:Y:S02]  /*ebf0*/  IMAD.MOV.U32 R44, RZ, RZ, R34 ;  /* 0x000000ffff2c7224 */ /* 0x000fe400078e0022 */
[----:B------:R-:W-:Y:S02]  /*ec00*/  IMAD.MOV.U32 R37, RZ, RZ, R32 ;  /* 0x000000ffff257224 */ /* 0x000fe400078e0020 */
[----:B------:R-:W-:Y:S02]  /*ec10*/  IMAD.MOV.U32 R34, RZ, RZ, R46 ;  /* 0x000000ffff227224 */ /* 0x000fe400078e002e */
[----:B------:R-:W-:Y:S02]  /*ec20*/  IMAD.MOV.U32 R32, RZ, RZ, R36 ;  /* 0x000000ffff207224 */ /* 0x000fe400078e0024 */
.L_x_53817:
[----:B------:R-:W-:Y:S05]  /*ec30*/  BSYNC B1 ;  /* 0x0000000000017941 */ /* 0x000fea0003800000 */
.L_x_53815:
        /* <DEDUP_REMOVED lines=9> */
.L_x_53819:
[----:B------:R-:W-:Y:S02]  /*ecd0*/  IMAD.MOV.U32 R45, RZ, RZ, R44 ;  /* 0x000000ffff2d7224 */ /* 0x000fe400078e002c */
[----:B------:R-:W-:Y:S02]  /*ece0*/  IMAD.MOV.U32 R36, RZ, RZ, R37 ;  /* 0x000000ffff247224 */ /* 0x000fe400078e0025 */
[----:B------:R-:W-:Y:S02]  /*ecf0*/  IMAD.MOV.U32 R44, RZ, RZ, R47 ;  /* 0x000000ffff2c7224 */ /* 0x000fe400078e002f */
[----:B------:R-:W-:Y:S02]  /*ed00*/  IMAD.MOV.U32 R37, RZ, RZ, R39 ;  /* 0x000000ffff257224 */ /* 0x000fe400078e0027 */
.L_x_53820:
[----:B------:R-:W-:Y:S05]  /*ed10*/  BSYNC B1 ;  /* 0x0000000000017941 */ /* 0x000fea0003800000 */
.L_x_53818:
        /* <DEDUP_REMOVED lines=9> */
.L_x_53822:
[----:B------:R-:W-:Y:S02]  /*edb0*/  IMAD.MOV.U32 R46, RZ, RZ, R45 ;  /* 0x000000ffff2e7224 */ /* 0x000fe400078e002d */
[----:B------:R-:W-:Y:S02]  /*edc0*/  IMAD.MOV.U32 R39, RZ, RZ, R36 ;  /* 0x000000ffff277224 */ /* 0x000fe400078e0024 */
[----:B------:R-:W-:Y:S02]  /*edd0*/  IMAD.MOV.U32 R45, RZ, RZ, R48 ;  /* 0x000000ffff2d7224 */ /* 0x000fe400078e0030 */
[----:B------:R-:W-:Y:S02]  /*ede0*/  IMAD.MOV.U32 R36, RZ, RZ, R38 ;  /* 0x000000ffff247224 */ /* 0x000fe400078e0026 */
.L_x_53823:
[----:B------:R-:W-:Y:S05]  /*edf0*/  BSYNC B1 ;  /* 0x0000000000017941 */ /* 0x000fea0003800000 */
.L_x_53821:
        /* <DEDUP_REMOVED lines=9> */
.L_x_53825:
[----:B------:R-:W-:Y:S02]  /*ee90*/  IMAD.MOV.U32 R47, RZ, RZ, R46 ;  /* 0x000000ffff2f7224 */ /* 0x000fe400078e002e */
[----:B------:R-:W-:Y:S02]  /*eea0*/  IMAD.MOV.U32 R38, RZ, RZ, R39 ;  /* 0x000000ffff267224 */ /* 0x000fe400078e0027 */
[----:B------:R-:W-:Y:S02]  /*eeb0*/  IMAD.MOV.U32 R46, RZ, RZ, R49 ;  /* 0x000000ffff2e7224 */ /* 0x000fe400078e0031 */
[----:B------:R-:W-:Y:S02]  /*eec0*/  IMAD.MOV.U32 R39, RZ, RZ, R43 ;  /* 0x000000ffff277224 */ /* 0x000fe400078e002b */
.L_x_53826:
[----:B------:R-:W-:Y:S05]  /*eed0*/  BSYNC B1 ;  /* 0x0000000000017941 */ /* 0x000fea0003800000 */
.L_x_53824:
        /* <DEDUP_REMOVED lines=16> */
.L_x_53828:
[----:B------:R-:W-:Y:S02]  /*efe0*/  IMAD.MOV.U32 R22, RZ, RZ, R33 ;  /* 0x000000ffff167224 */ /* 0x000fe400078e0021 */
[----:B------:R-:W-:Y:S01]  /*eff0*/  IMAD.MOV.U32 R7, RZ, RZ, R35 ;  /* 0x000000ffff077224 */ /* 0x000fe200078e0023 */
[----:B------:R-:W-:Y:S01]  /*f000*/  MOV R35, R8 ;  /* 0x0000000800237202 */ /* 0x000fe20000000f00 */
[----:B------:R-:W-:Y:S02]  /*f010*/  IMAD.MOV.U32 R33, RZ, RZ, R23 ;  /* 0x000000ffff217224 */ /* 0x000fe400078e0017 */
.L_x_53829:
[----:B------:R-:W-:Y:S05]  /*f020*/  BSYNC B1 ;  /* 0x0000000000017941 */ /* 0x000fea0003800000 */
.L_x_53827:
        /* <DEDUP_REMOVED lines=9> */
.L_x_53831:
[----:B------:R-:W-:Y:S02]  /*f0c0*/  IMAD.MOV.U32 R23, RZ, RZ, R22 ;  /* 0x000000ffff177224 */ /* 0x000fe400078e0016 */
[----:B------:R-:W-:Y:S01]  /*f0d0*/  IMAD.MOV.U32 R8, RZ, RZ, R7 ;  /* 0x000000ffff087224 */ /* 0x000fe200078e0007 */
[----:B------:R-:W-:Y:S01]  /*f0e0*/  MOV R7, R9 ;  /* 0x0000000900077202 */ /* 0x000fe20000000f00 */
[----:B------:R-:W-:Y:S02]  /*f0f0*/  IMAD.MOV.U32 R22, RZ, RZ, R24 ;  /* 0x000000ffff167224 */ /* 0x000fe400078e0018 */
.L_x_53832:
[----:B------:R-:W-:Y:S05]  /*f100*/  BSYNC B1 ;  /* 0x0000000000017941 */ /* 0x000fea0003800000 */
.L_x_53830:
        /* <DEDUP_REMOVED lines=9> */
.L_x_53834:
[----:B------:R-:W-:Y:S02]  /*f1a0*/  IMAD.MOV.U32 R24, RZ, RZ, R23 ;  /* 0x000000ffff187224 */ /* 0x000fe400078e0017 */
[----:B------:R-:W-:Y:S01]  /*f1b0*/  IMAD.MOV.U32 R9, RZ, RZ, R8 ;  /* 0x000000ffff097224 */ /* 0x000fe200078e0008 */
[----:B------:R-:W-:Y:S01]  /*f1c0*/  MOV R8, R10 ;  /* 0x0000000a00087202 */ /* 0x000fe20000000f00 */
[----:B------:R-:W-:Y:S02]  /*f1d0*/  IMAD.MOV.U32 R23, RZ, RZ, R25 ;  /* 0x000000ffff177224 */ /* 0x000fe400078e0019 */
.L_x_53835:
[----:B------:R-:W-:Y:S05]  /*f1e0*/  BSYNC B1 ;  /* 0x0000000000017941 */ /* 0x000fea0003800000 */
.L_x_53833:
        /* <DEDUP_REMOVED lines=9> */
.L_x_53837:
[----:B------:R-:W-:Y:S02]  /*f280*/  IMAD.MOV.U32 R25, RZ, RZ, R24 ;  /* 0x000000ffff197224 */ /* 0x000fe400078e0018 */
[----:B------:R-:W-:Y:S01]  /*f290*/  IMAD.MOV.U32 R10, RZ, RZ, R9 ;  /* 0x000000ffff0a7224 */ /* 0x000fe200078e0009 */
[----:B------:R-:W-:Y:S01]  /*f2a0*/  MOV R9, R11 ;  /* 0x0000000b00097202 */ /* 0x000fe20000000f00 */
[----:B------:R-:W-:Y:S02]  /*f2b0*/  IMAD.MOV.U32 R24, RZ, RZ, R26 ;  /* 0x000000ffff187224 */ /* 0x000fe400078e001a */
.L_x_53838:
[----:B------:R-:W-:Y:S05]  /*f2c0*/  BSYNC B1 ;  /* 0x0000000000017941 */ /* 0x000fea0003800000 */
.L_x_53836:
        /* <DEDUP_REMOVED lines=9> */
.L_x_53840:
[----:B------:R-:W-:Y:S02]  /*f360*/  IMAD.MOV.U32 R26, RZ, RZ, R25 ;  /* 0x000000ffff1a7224 */ /* 0x000fe400078e0019 */
[----:B------:R-:W-:Y:S01]  /*f370*/  IMAD.MOV.U32 R11, RZ, RZ, R10 ;  /* 0x000000ffff0b7224 */ /* 0x000fe200078e000a */
[----:B------:R-:W-:Y:S01]  /*f380*/  MOV R10, R12 ;  /* 0x0000000c000a7202 */ /* 0x000fe20000000f00 */
[----:B------:R-:W-:Y:S02]  /*f390*/  IMAD.MOV.U32 R25, RZ, RZ, R27 ;  /* 0x000000ffff197224 */ /* 0x000fe400078e001b */
.L_x_53841:
[----:B------:R-:W-:Y:S05]  /*f3a0*/  BSYNC B1 ;  /* 0x0000000000017941 */ /* 0x000fea0003800000 */
.L_x_53839:
        /* <DEDUP_REMOVED lines=9> */
.L_x_53843:
[----:B------:R-:W-:Y:S02]  /*f440*/  IMAD.MOV.U32 R27, RZ, RZ, R26 ;  /* 0x000000ffff1b7224 */ /* 0x000fe400078e001a */
[----:B------:R-:W-:Y:S01]  /*f450*/  IMAD.MOV.U32 R12, RZ, RZ, R11 ;  /* 0x000000ffff0c7224 */ /* 0x000fe200078e000b */
[----:B------:R-:W-:Y:S01]  /*f460*/  MOV R11, R13 ;  /* 0x0000000d000b7202 */ /* 0x000fe20000000f00 */
[----:B------:R-:W-:Y:S02]  /*f470*/  IMAD.MOV.U32 R26, RZ, RZ, R28 ;  /* 0x000000ffff1a7224 */ /* 0x000fe400078e001c */
.L_x_53844:
[----:B------:R-:W-:Y:S05]  /*f480*/  BSYNC B1 ;  /* 0x0000000000017941 */ /* 0x000fea0003800000 */
.L_x_53842:
        /* <DEDUP_REMOVED lines=9> */
.L_x_53846:
[----:B------:R-:W-:Y:S02]  /*f520*/  IMAD.MOV.U32 R28, RZ, RZ, R27 ;  /* 0x000000ffff1c7224 */ /* 0x000fe400078e001b */
[----:B------:R-:W-:Y:S01]  /*f530*/  IMAD.MOV.U32 R13, RZ, RZ, R12 ;  /* 0x000000ffff0d7224 */ /* 0x000fe200078e000c */
[----:B------:R-:W-:Y:S01]  /*f540*/  MOV R12, R14 ;  /* 0x0000000e000c7202 */ /* 0x000fe20000000f00 */
[----:B------:R-:W-:Y:S02]  /*f550*/  IMAD.MOV.U32 R27, RZ, RZ, R29 ;  /* 0x000000ffff1b7224 */ /* 0x000fe400078e001d */
.L_x_53847:
[----:B------:R-:W-:Y:S05]  /*f560*/  BSYNC B1 ;  /* 0x0000000000017941 */ /* 0x000fea0003800000 */
.L_x_53845:
        /* <DEDUP_REMOVED lines=9> */
.L_x_53849:
[----:B------:R-:W-:Y:S02]  /*f600*/  IMAD.MOV.U32 R29, RZ, RZ, R28 ;  /* 0x000000ffff1d7224 */ /* 0x000fe400078e001c */
[----:B------:R-:W-:Y:S01]  /*f610*/  IMAD.MOV.U32 R14, RZ, RZ, R13 ;  /* 0x000000ffff0e7224 */ /* 0x000fe200078e000d */
[----:B------:R-:W-:Y:S01]  /*f620*/  MOV R13, R15 ;  /* 0x0000000f000d7202 */ /* 0x000fe20000000f00 */
[----:B------:R-:W-:Y:S02]  /*f630*/  IMAD.MOV.U32 R28, RZ, RZ, R30 ;  /* 0x000000ffff1c7224 */ /* 0x000fe400078e001e */
.L_x_53850:
[----:B------:R-:W-:Y:S05]  /*f640*/  BSYNC B1 ;  /* 0x0000000000017941 */ /* 0x000fea0003800000 */
.L_x_53848:
        /* <DEDUP_REMOVED lines=9> */
.L_x_53852:
[----:B------:R-:W-:Y:S02]  /*f6e0*/  IMAD.MOV.U32 R30, RZ, RZ, R29 ;  /* 0x000000ffff1e7224 */ /* 0x000fe400078e001d */
[----:B------:R-:W-:Y:S01]  /*f6f0*/  IMAD.MOV.U32 R15, RZ, RZ, R14 ;  /* 0x000000ffff0f7224 */ /* 0x000fe200078e000e */
[----:B------:R-:W-:Y:S01]  /*f700*/  MOV R14, R16 ;  /* 0x00000010000e7202 */ /* 0x000fe20000000f00 */
[----:B------:R-:W-:Y:S02]  /*f710*/  IMAD.MOV.U32 R29, RZ, RZ, R31 ;  /* 0x000000ffff1d7224 */ /* 0x000fe400078e001f */
.L_x_53853:
[----:B------:R-:W-:Y:S05]  /*f720*/  BSYNC B1 ;  /* 0x0000000000017941 */ /* 0x000fea0003800000 */
.L_x_53851:
        /* <DEDUP_REMOVED lines=9> */
.L_x_53855:
[----:B------:R-:W-:Y:S02]  /*f7c0*/  IMAD.MOV.U32 R31, RZ, RZ, R30 ;  /* 0x000000ffff1f7224 */ /* 0x000fe400078e001e */
[----:B------:R-:W-:Y:S01]  /*f7d0*/  IMAD.MOV.U32 R16, RZ, RZ, R15 ;  /* 0x000000ffff107224 */ /* 0x000fe200078e000f */
[----:B------:R-:W-:Y:S01]  /*f7e0*/  MOV R15, R40 ;  /* 0x00000028000f7202 */ /* 0x000fe20000000f00 */
[----:B------:R-:W-:Y:S02]  /*f7f0*/  IMAD.MOV.U32 R30, RZ, RZ, R42 ;  /* 0x000000ffff1e7224 */ /* 0x000fe400078e002a */
.L_x_53856:
[----:B------:R-:W-:Y:S05]  /*f800*/  BSYNC B1 ;  /* 0x0000000000017941 */ /* 0x000fea0003800000 */
.L_x_53854:
        /* <DEDUP_REMOVED lines=9> */
.L_x_53858:
[----:B------:R-:W-:Y:S02]  /*f8a0*/  IMAD.MOV.U32 R42, RZ, RZ, R31 ;  /* 0x000000ffff2a7224 */ /* 0x000fe400078e001f */
[----:B------:R-:W-:Y:S01]  /*f8b0*/  IMAD.MOV.U32 R40, RZ, RZ, R16 ;  /* 0x000000ffff287224 */ /* 0x000fe200078e0010 */
[----:B------:R-:W-:Y:S01]  /*f8c0*/  MOV R16, R32 ;  /* 0x0000002000107202 */ /* 0x000fe20000000f00 */
[----:B------:R-:W-:Y:S02]  /*f8d0*/  IMAD.MOV.U32 R31, RZ, RZ, R34 ;  /* 0x000000ffff1f7224 */ /* 0x000fe400078e0022 */
.L_x_53859:
[----:B------:R-:W-:Y:S05]  /*f8e0*/  BSYNC B1 ;  /* 0x0000000000017941 */ /* 0x000fea0003800000 */
.L_x_53857:
        /* <DEDUP_REMOVED lines=9> */
.L_x_53861:
[----:B------:R-:W-:Y:S02]  /*f980*/  IMAD.MOV.U32 R34, RZ, RZ, R42 ;  /* 0x000000ffff227224 */ /* 0x000fe400078e002a */
[----:B------:R-:W-:Y:S01]  /*f990*/  IMAD.MOV.U32 R32, RZ, RZ, R40 ;  /* 0x000000ffff207224 */ /* 0x000fe200078e0028 */
[----:B------:R-:W-:Y:S01]  /*f9a0*/  MOV R40, R37 ;  /* 0x0000002500287202 */ /* 0x000fe20000000f00 */
[----:B------:R-:W-:Y:S02]  /*f9b0*/  IMAD.MOV.U32 R42, RZ, RZ, R44 ;  /* 0x000000ffff2a7224 */ /* 0x000fe400078e002c */
.L_x_53862:
[----:B------:R-:W-:Y:S05]  /*f9c0*/  BSYNC B1 ;  /* 0x0000000000017941 */ /* 0x000fea0003800000 */
.L_x_53860:
        /* <DEDUP_REMOVED lines=9> */
.L_x_53864:
[----:B------:R-:W-:Y:S02]  /*fa60*/  IMAD.MOV.U32 R43, RZ, RZ, R34 ;  /* 0x000000ffff2b7224 */ /* 0x000fe400078e0022 */
[----:B------:R-:W-:Y:S01]  /*fa70*/  IMAD.MOV.U32 R37, RZ, RZ, R32 ;  /* 0x000000ffff257224 */ /* 0x000fe200078e0020 */
[----:B------:R-:W-:Y:S01]  /*fa80*/  MOV R32, R36 ;  /* 0x0000002400207202 */ /* 0x000fe20000000f00 */
[----:B------:R-:W-:Y:S02]  /*fa90*/  IMAD.MOV.U32 R34, RZ, RZ, R45 ;  /* 0x000000ffff227224 */ /* 0x000fe400078e002d */
.L_x_53865:
[----:B------:R-:W-:Y:S05]  /*faa0*/  BSYNC B1 ;  /* 0x0000000000017941 */ /* 0x000fea0003800000 */
.L_x_53863:
        /* <DEDUP_REMOVED lines=9> */
.L_x_53867:
[----:B------:R-:W-:Y:S02]  /*fb40*/  IMAD.MOV.U32 R44, RZ, RZ, R43 ;  /* 0x000000ffff2c7224 */ /* 0x000fe400078e002b */
[----:B------:R-:W-:Y:S01]  /*fb50*/  IMAD.MOV.U32 R36, RZ, RZ, R37 ;  /* 0x000000ffff247224 */ /* 0x000fe200078e0025 */
[----:B------:R-:W-:Y:S01]  /*fb60*/  MOV R37, R39 ;  /* 0x0000002700257202 */ /* 0x000fe20000000f00 */
[----:B------:R-:W-:Y:S02]  /*fb70*/  IMAD.MOV.U32 R43, RZ, RZ, R46 ;  /* 0x000000ffff2b7224 */ /* 0x000fe400078e002e */
.L_x_53868:
[----:B------:R-:W-:Y:S05]  /*fb80*/  BSYNC B1 ;  /* 0x0000000000017941 */ /* 0x000fea0003800000 */
.L_x_53866:
        /* <DEDUP_REMOVED lines=9> */
.L_x_53870:
[----:B------:R-:W-:Y:S02]  /*fc20*/  IMAD.MOV.U32 R45, RZ, RZ, R44 ;  /* 0x000000ffff2d7224 */ /* 0x000fe400078e002c */
[----:B------:R-:W-:Y:S01]  /*fc30*/  IMAD.MOV.U32 R39, RZ, RZ, R36 ;  /* 0x000000ffff277224 */ /* 0x000fe200078e0024 */
[----:B------:R-:W-:Y:S01]  /*fc40*/  MOV R36, R38 ;  /* 0x0000002600247202 */ /* 0x000fe20000000f00 */
[----:B------:R-:W-:Y:S02]  /*fc50*/  IMAD.MOV.U32 R44, RZ, RZ, R47 ;  /* 0x000000ffff2c7224 */ /* 0x000fe400078e002f */
.L_x_53871:
[----:B------:R-:W-:Y:S05]  /*fc60*/  BSYNC B1 ;  /* 0x0000000000017941 */ /* 0x000fea0003800000 */
.L_x_53869:
        /* <DEDUP_REMOVED lines=16> */
.L_x_53873:
[----:B------:R-:W-:Y:S01]  /*fd70*/  IMAD.MOV.U32 R21, RZ, RZ, R33 ;  /* 0x000000ffff157224 */ /* 0x000fe200078e0021 */
[----:B------:R-:W-:Y:S01]  /*fd80*/  MOV R6, R35 ;  /* 0x0000002300067202 */ /* 0x000fe20000000f00 */
[----:B------:R-:W-:Y:S02]  /*fd90*/  IMAD.MOV.U32 R33, RZ, RZ, R22 ;  /* 0x000000ffff217224 */ /* 0x000fe400078e0016 */
[----:B------:R-:W-:Y:S02]  /*fda0*/  IMAD.MOV.U32 R35, RZ, RZ, R7 ;  /* 0x000000ffff237224 */ /* 0x000fe400078e0007 */
.L_x_53874:
[----:B------:R-:W-:Y:S05]  /*fdb0*/  BSYNC B1 ;  /* 0x0000000000017941 */ /* 0x000fea0003800000 */
.L_x_53872:
        /* <DEDUP_REMOVED lines=9> */
.L_x_53876:
[----:B------:R-:W-:Y:S01]  /*fe50*/  IMAD.MOV.U32 R22, RZ, RZ, R21 ;  /* 0x000000ffff167224 */ /* 0x000fe200078e0015 */
[----:B------:R-:W-:Y:S01]  /*fe60*/  MOV R7, R6 ;  /* 0x0000000600077202 */ /* 0x000fe20000000f00 */
[----:B------:R-:W-:Y:S02]  /*fe70*/  IMAD.MOV.U32 R21, RZ, RZ, R23 ;  /* 0x000000ffff157224 */ /* 0x000fe400078e0017 */
[----:B------:R-:W-:Y:S02]  /*fe80*/  IMAD.MOV.U32 R6, RZ, RZ, R8 ;  /* 0x000000ffff067224 */ /* 0x000fe400078e0008 */
.L_x_53877:
[----:B------:R-:W-:Y:S05]  /*fe90*/  BSYNC B1 ;  /* 0x0000000000017941 */ /* 0x000fea0003800000 */
.L_x_53875:
        /* <DEDUP_REMOVED lines=9> */
.L_x_53879:
[----:B------:R-:W-:Y:S01]  /*ff30*/  IMAD.MOV.U32 R23, RZ, RZ, R22 ;  /* 0x000000ffff177224 */ /* 0x000fe200078e0016 */
[----:B------:R-:W-:Y:S01]  /*ff40*/  MOV R8, R7 ;  /* 0x0000000700087202 */ /* 0x000fe20000000f00 */
[----:B------:R-:W-:Y:S02]  /*ff50*/  IMAD.MOV.U32 R22, RZ, RZ, R24 ;  /* 0x000000ffff167224 */ /* 0x000fe400078e0018 */
[----:B------:R-:W-:Y:S02]  /*ff60*/  IMAD.MOV.U32 R7, RZ, RZ, R9 ;  /* 0x000000ffff077224 */ /* 0x000fe400078e0009 */
.L_x_53880:
[----:B------:R-:W-:Y:S05]  /*ff70*/  BSYNC B1 ;  /* 0x0000000000017941 */ /* 0x000fea0003800000 */
.L_x_53878:
        /* <DEDUP_REMOVED lines=9> */
.L_x_53882:
[----:B------:R-:W-:Y:S01]  /*10010*/  IMAD.MOV.U32 R24, RZ, RZ, R23 ;  /* 0x000000ffff187224 */ /* 0x000fe200078e0017 */
[----:B------:R-:W-:Y:S01]  /*10020*/  MOV R9, R8 ;  /* 0x0000000800097202 */ /* 0x000fe20000000f00 */
[----:B------:R-:W-:Y:S02]  /*10030*/  IMAD.MOV.U32 R23, RZ, RZ, R25 ;  /* 0x000000ffff177224 */ /* 0x000fe400078e0019 */
[----:B------:R-:W-:Y:S02]  /*10040*/  IMAD.MOV.U32 R8, RZ, RZ, R10 ;  /* 0x000000ffff087224 */ /* 0x000fe400078e000a */
.L_x_53883:
[----:B------:R-:W-:Y:S05]  /*10050*/  BSYNC B1 ;  /* 0x0000000000017941 */ /* 0x000fea0003800000 */
.L_x_53881:
        /* <DEDUP_REMOVED lines=9> */
.L_x_53885:
[----:B------:R-:W-:Y:S01]  /*100f0*/  IMAD.MOV.U32 R25, RZ, RZ, R24 ;  /* 0x000000ffff197224 */ /* 0x000fe200078e0018 */
[----:B------:R-:W-:Y:S01]  /*10100*/  MOV R10, R9 ;  /* 0x00000009000a7202 */ /* 0x000fe20000000f00 */
[----:B------:R-:W-:Y:S02]  /*10110*/  IMAD.MOV.U32 R24, RZ, RZ, R26 ;  /* 0x000000ffff187224 */ /* 0x000fe400078e001a */
[----:B------:R-:W-:Y:S02]  /*10120*/  IMAD.MOV.U32 R9, RZ, RZ, R11 ;  /* 0x000000ffff097224 */ /* 0x000fe400078e000b */
.L_x_53886:
[----:B------:R-:W-:Y:S05]  /*10130*/  BSYNC B1 ;  /* 0x0000000000017941 */ /* 0x000fea0003800000 */
.L_x_53884:
        /* <DEDUP_REMOVED lines=9> */
.L_x_53888:
[----:B------:R-:W-:Y:S01]  /*101d0*/  IMAD.MOV.U32 R26, RZ, RZ, R25 ;  /* 0x000000ffff1a7224 */ /* 0x000fe200078e0019 */
[----:B------:R-:W-:Y:S01]  /*101e0*/  MOV R11, R10 ;  /* 0x0000000a000b7202 */ /* 0x000fe20000000f00 */
[----:B------:R-:W-:Y:S02]  /*101f0*/  IMAD.MOV.U32 R25, RZ, RZ, R27 ;  /* 0x000000ffff197224 */ /* 0x000fe400078e001b */
[----:B------:R-:W-:Y:S02]  /*10200*/  IMAD.MOV.U32 R10, RZ, RZ, R12 ;  /* 0x000000ffff0a7224 */ /* 0x000fe400078e000c */
.L_x_53889:
[----:B------:R-:W-:Y:S05]  /*10210*/  BSYNC B1 ;  /* 0x0000000000017941 */ /* 0x000fea0003800000 */
.L_x_53887:
        /* <DEDUP_REMOVED lines=9> */
.L_x_53891:
[----:B------:R-:W-:Y:S01]  /*102b0*/  IMAD.MOV.U32 R27, RZ, RZ, R26 ;  /* 0x000000ffff1b7224 */ /* 0x000fe200078e001a */
[----:B------:R-:W-:Y:S01]  /*102c0*/  MOV R12, R11 ;  /* 0x0000000b000c7202 */ /* 0x000fe20000000f00 */
[----:B------:R-:W-:Y:S02]  /*102d0*/  IMAD.MOV.U32 R26, RZ, RZ, R28 ;  /* 0x000000ffff1a7224 */ /* 0x000fe400078e001c */
[----:B------:R-:W-:Y:S02]  /*102e0*/  IMAD.MOV.U32 R11, RZ, RZ, R13 ;  /* 0x000000ffff0b7224 */ /* 0x000fe400078e000d */
.L_x_53892:
[----:B------:R-:W-:Y:S05]  /*102f0*/  BSYNC B1 ;  /* 0x0000000000017941 */ /* 0x000fea0003800000 */
.L_x_53890:
        /* <DEDUP_REMOVED lines=9> */
.L_x_53894:
[----:B------:R-:W-:Y:S01]  /*10390*/  IMAD.MOV.U32 R28, RZ, RZ, R27 ;  /* 0x000000ffff1c7224 */ /* 0x000fe200078e001b */
[----:B------:R-:W-:Y:S01]  /*103a0*/  MOV R13, R12 ;  /* 0x0000000c000d7202 */ /* 0x000fe20000000f00 */
[----:B------:R-:W-:Y:S02]  /*103b0*/  IMAD.MOV.U32 R27, RZ, RZ, R29 ;  /* 0x000000ffff1b7224 */ /* 0x000fe400078e001d */
[----:B------:R-:W-:Y:S02]  /*103c0*/  IMAD.MOV.U32 R12, RZ, RZ, R14 ;  /* 0x000000ffff0c7224 */ /* 0x000fe400078e000e */
.L_x_53895:
[----:B------:R-:W-:Y:S05]  /*103d0*/  BSYNC B1 ;  /* 0x0000000000017941 */ /* 0x000fea0003800000 */
.L_x_53893:
        /* <DEDUP_REMOVED lines=9> */
.L_x_53897:
[----:B------:R-:W-:Y:S01]  /*10470*/  IMAD.MOV.U32 R29, RZ, RZ, R28 ;  /* 0x000000ffff1d7224 */ /* 0x000fe200078e001c */
[----:B------:R-:W-:Y:S01]  /*10480*/  MOV R14, R13 ;  /* 0x0000000d000e7202 */ /* 0x000fe20000000f00 */
[----:B------:R-:W-:Y:S02]  /*10490*/  IMAD.MOV.U32 R28, RZ, RZ, R30 ;  /* 0x000000ffff1c7224 */ /* 0x000fe400078e001e */
[----:B------:R-:W-:Y:S02]  /*104a0*/  IMAD.MOV.U32 R13, RZ, RZ, R15 ;  /* 0x000000ffff0d7224 */ /* 0x000fe400078e000f */
.L_x_53898:
[----:B------:R-:W-:Y:S05]  /*104b0*/  BSYNC B1 ;  /* 0x0000000000017941 */ /* 0x000fea0003800000 */
.L_x_53896:
        /* <DEDUP_REMOVED lines=9> */
.L_x_53900:
[----:B------:R-:W-:Y:S01]  /*10550*/  IMAD.MOV.U32 R30, RZ, RZ, R29 ;  /* 0x000000ffff1e7224 */ /* 0x000fe200078e001d */
[----:B------:R-:W-:Y:S01]  /*10560*/  MOV R15, R14 ;  /* 0x0000000e000f7202 */ /* 0x000fe20000000f00 */
[----:B------:R-:W-:Y:S02]  /*10570*/  IMAD.MOV.U32 R29, RZ, RZ, R31 ;  /* 0x000000ffff1d7224 */ /* 0x000fe400078e001f */
[----:B------:R-:W-:Y:S02]  /*10580*/  IMAD.MOV.U32 R14, RZ, RZ, R16 ;  /* 0x000000ffff0e7224 */ /* 0x000fe400078e0010 */
.L_x_53901:
[----:B------:R-:W-:Y:S05]  /*10590*/  BSYNC B1 ;  /* 0x0000000000017941 */ /* 0x000fea0003800000 */
.L_x_53899:
        /* <DEDUP_REMOVED lines=9> */
.L_x_53903:
[----:B------:R-:W-:Y:S01]  /*10630*/  IMAD.MOV.U32 R31, RZ, RZ, R30 ;  /* 0x000000ffff1f7224 */ /* 0x000fe200078e001e */
[----:B------:R-:W-:Y:S01]  /*10640*/  MOV R16, R15 ;  /* 0x0000000f00107202 */ /* 0x000fe20000000f00 */
[----:B------:R-:W-:Y:S02]  /*10650*/  IMAD.MOV.U32 R30, RZ, RZ, R42 ;  /* 0x000000ffff1e7224 */ /* 0x000fe400078e002a */
[----:B------:R-:W-:Y:S02]  /*10660*/  IMAD.MOV.U32 R15, RZ, RZ, R40 ;  /* 0x000000ffff0f7224 */ /* 0x000fe400078e0028 */
.L_x_53904:
[----:B------:R-:W-:Y:S05]  /*10670*/  BSYNC B1 ;  /* 0x0000000000017941 */ /* 0x000fea0003800000 */
.L_x_53902:
        /* <DEDUP_REMOVED lines=9> */
.L_x_53906:
[----:B------:R-:W-:Y:S01]  /*10710*/  IMAD.MOV.U32 R40, RZ, RZ, R31 ;  /* 0x000000ffff287224 */ /* 0x000fe200078e001f */
[----:B------:R-:W-:Y:S01]  /*10720*/  MOV R38, R16 ;  /* 0x0000001000267202 */ /* 0x000fe20000000f00 */
[----:B------:R-:W-:Y:S02]  /*10730*/  IMAD.MOV.U32 R31, RZ, RZ, R34 ;  /* 0x000000ffff1f7224 */ /* 0x000fe400078e0022 */
[----:B------:R-:W-:Y:S02]  /*10740*/  IMAD.MOV.U32 R16, RZ, RZ, R32 ;  /* 0x000000ffff107224 */ /* 0x000fe400078e0020 */
.L_x_53907:
[----:B------:R-:W-:Y:S05]  /*10750*/  BSYNC B1 ;  /* 0x0000000000017941 */ /* 0x000fea0003800000 */
.L_x_53905:
        /* <DEDUP_REMOVED lines=9> */
.L_x_53909:
[----:B------:R-:W-:Y:S01]  /*107f0*/  IMAD.MOV.U32 R34, RZ, RZ, R40 ;  /* 0x000000ffff227224 */ /* 0x000fe200078e0028 */
[----:B------:R-:W-:Y:S01]  /*10800*/  MOV R32, R38 ;  /* 0x0000002600207202 */ /* 0x000fe20000000f00 */
[----:B------:R-:W-:Y:S02]  /*10810*/  IMAD.MOV.U32 R40, RZ, RZ, R43 ;  /* 0x000000ffff287224 */ /* 0x000fe400078e002b */
[----:B------:R-:W-:Y:S02]  /*10820*/  IMAD.MOV.U32 R38, RZ, RZ, R37 ;  /* 0x000000ffff267224 */ /* 0x000fe400078e0025 */
.L_x_53910:
[----:B------:R-:W-:Y:S05]  /*10830*/  BSYNC B1 ;  /* 0x0000000000017941 */ /* 0x000fea0003800000 */
.L_x_53908:
        /* <DEDUP_REMOVED lines=9> */
.L_x_53912:
[----:B------:R-:W-:Y:S01]  /*108d0*/  IMAD.MOV.U32 R42, RZ, RZ, R34 ;  /* 0x000000ffff2a7224 */ /* 0x000fe200078e0022 */
[----:B------:R-:W-:Y:S01]  /*108e0*/  MOV R37, R32 ;  /* 0x0000002000257202 */ /* 0x000fe20000000f00 */
[----:B------:R-:W-:Y:S02]  /*108f0*/  IMAD.MOV.U32 R34, RZ, RZ, R44 ;  /* 0x000000ffff227224 */ /* 0x000fe400078e002c */
[----:B------:R-:W-:Y:S02]  /*10900*/  IMAD.MOV.U32 R32, RZ, RZ, R36 ;  /* 0x000000ffff207224 */ /* 0x000fe400078e0024 */
.L_x_53913:
[----:B------:R-:W-:Y:S05]  /*10910*/  BSYNC B1 ;  /* 0x0000000000017941 */ /* 0x000fea0003800000 */
.L_x_53911:
        /* <DEDUP_REMOVED lines=9> */
.L_x_53915:
[----:B------:R-:W-:Y:S01]  /*109b0*/  IMAD.MOV.U32 R43, RZ, RZ, R42 ;  /* 0x000000ffff2b7224 */ /* 0x000fe200078e002a */
[----:B------:R-:W-:Y:S01]  /*109c0*/  MOV R36, R37 ;  /* 0x0000002500247202 */ /* 0x000fe20000000f00 */
[----:B------:R-:W-:Y:S02]  /*109d0*/  IMAD.MOV.U32 R42, RZ, RZ, R45 ;  /* 0x000000ffff2a7224 */ /* 0x000fe400078e002d */
[----:B------:R-:W-:Y:S02]  /*109e0*/  IMAD.MOV.U32 R37, RZ, RZ, R39 ;  /* 0x000000ffff257224 */ /* 0x000fe400078e0027 */
.L_x_53916:
[----:B------:R-:W-:Y:S05]  /*109f0*/  BSYNC B1 ;  /* 0x0000000000017941 */ /* 0x000fea0003800000 */
.L_x_53914:
        /* <DEDUP_REMOVED lines=16> */
.L_x_53918:
[----:B------:R-:W-:Y:S02]  /*10b00*/  IMAD.MOV.U32 R20, RZ, RZ, R33 ;  /* 0x000000ffff147224 */ /* 0x000fe400078e0021 */
[----:B------:R-:W-:Y:S02]  /*10b10*/  IMAD.MOV.U32 R5, RZ, RZ, R35 ;  /* 0x000000ffff057224 */ /* 0x000fe400078e0023 */
[----:B------:R-:W-:Y:S02]  /*10b20*/  IMAD.MOV.U32 R33, RZ, RZ, R21 ;  /* 0x000000ffff217224 */ /* 0x000fe400078e0015 */
[----:B------:R-:W-:Y:S02]  /*10b30*/  IMAD.MOV.U32 R35, RZ, RZ, R6 ;  /* 0x000000ffff237224 */ /* 0x000fe400078e0006 */
.L_x_53919:
[----:B------:R-:W-:Y:S05]  /*10b40*/  BSYNC B1 ;  /* 0x0000000000017941 */ /* 0x000fea0003800000 */
.L_x_53917:
        /* <DEDUP_REMOVED lines=9> */
.L_x_53921:
[----:B------:R-:W-:Y:S02]  /*10be0*/  IMAD.MOV.U32 R21, RZ, RZ, R20 ;  /* 0x000000ffff157224 */ /* 0x000fe400078e0014 */
[----:B------:R-:W-:Y:S02]  /*10bf0*/  IMAD.MOV.U32 R6, RZ, RZ, R5 ;  /* 0x000000ffff067224 */ /* 0x000fe400078e0005 */
[----:B------:R-:W-:Y:S02]  /*10c00*/  IMAD.MOV.U32 R20, RZ, RZ, R22 ;  /* 0x000000ffff147224 */ /* 0x000fe400078e0016 */
[----:B------:R-:W-:Y:S02]  /*10c10*/  IMAD.MOV.U32 R5, RZ, RZ, R7 ;  /* 0x000000ffff057224 */ /* 0x000fe400078e0007 */
.L_x_53922:
[----:B------:R-:W-:Y:S05]  /*10c20*/  BSYNC B1 ;  /* 0x0000000000017941 */ /* 0x000fea0003800000 */
.L_x_53920:
        /* <DEDUP_REMOVED lines=9> */
.L_x_53924:
[----:B------:R-:W-:Y:S02]  /*10cc0*/  IMAD.MOV.U32 R22, RZ, RZ, R21 ;  /* 0x000000ffff167224 */ /* 0x000fe400078e0015 */
[----:B------:R-:W-:Y:S02]  /*10cd0*/  IMAD.MOV.U32 R7, RZ, RZ, R6 ;  /* 0x000000ffff077224 */ /* 0x000fe400078e0006 */
[----:B------:R-:W-:Y:S02]  /*10ce0*/  IMAD.MOV.U32 R21, RZ, RZ, R23 ;  /* 0x000000ffff157224 */ /* 0x000fe400078e0017 */
[----:B------:R-:W-:Y:S02]  /*10cf0*/  IMAD.MOV.U32 R6, RZ, RZ, R8 ;  /* 0x000000ffff067224 */ /* 0x000fe400078e0008 */
.L_x_53925:
[----:B------:R-:W-:Y:S05]  /*10d00*/  BSYNC B1 ;  /* 0x0000000000017941 */ /* 0x000fea0003800000 */
.L_x_53923:
        /* <DEDUP_REMOVED lines=9> */
.L_x_53927:
[----:B------:R-:W-:Y:S02]  /*10da0*/  IMAD.MOV.U32 R23, RZ, RZ, R22 ;  /* 0x000000ffff177224 */ /* 0x000fe400078e0016 */
[----:B------:R-:W-:Y:S02]  /*10db0*/  IMAD.MOV.U32 R8, RZ, RZ, R7 ;  /* 0x000000ffff087224 */ /* 0x000fe400078e0007 */
[----:B------:R-:W-:Y:S02]  /*10dc0*/  IMAD.MOV.U32 R22, RZ, RZ, R24 ;  /* 0x000000ffff167224 */ /* 0x000fe400078e0018 */
[----:B------:R-:W-:Y:S02]  /*10dd0*/  IMAD.MOV.U32 R7, RZ, RZ, R9 ;  /* 0x000000ffff077224 */ /* 0x000fe400078e0009 */
.L_x_53928:
[----:B------:R-:W-:Y:S05]  /*10de0*/  BSYNC B1 ;  /* 0x0000000000017941 */ /* 0x000fea0003800000 */
.L_x_53926:
        /* <DEDUP_REMOVED lines=9> */
.L_x_53930:
[----:B------:R-:W-:Y:S02]  /*10e80*/  IMAD.MOV.U32 R24, RZ, RZ, R23 ;  /* 0x000000ffff187224 */ /* 0x000fe400078e0017 */
[----:B------:R-:W-:Y:S02]  /*10e90*/  IMAD.MOV.U32 R9, RZ, RZ, R8 ;  /* 0x000000ffff097224 */ /* 0x000fe400078e0008 */
[----:B------:R-:W-:Y:S02]  /*10ea0*/  IMAD.MOV.U32 R23, RZ, RZ, R25 ;  /* 0x000000ffff177224 */ /* 0x000fe400078e0019 */
[----:B------:R-:W-:Y:S02]  /*10eb0*/  IMAD.MOV.U32 R8, RZ, RZ, R10 ;  /* 0x000000ffff087224 */ /* 0x000fe400078e000a */
.L_x_53931:
[----:B------:R-:W-:Y:S05]  /*10ec0*/  BSYNC B1 ;  /* 0x0000000000017941 */ /* 0x000fea0003800000 */
.L_x_53929:
        /* <DEDUP_REMOVED lines=9> */
.L_x_53933:
[----:B------:R-:W-:Y:S02]  /*10f60*/  IMAD.MOV.U32 R25, RZ, RZ, R24 ;  /* 0x000000ffff197224 */ /* 0x000fe400078e0018 */
[----:B------:R-:W-:Y:S02]  /*10f70*/  IMAD.MOV.U32 R10, RZ, RZ, R9 ;  /* 0x000000ffff0a7224 */ /* 0x000fe400078e0009 */
[----:B------:R-:W-:Y:S02]  /*10f80*/  IMAD.MOV.U32 R24, RZ, RZ, R26 ;  /* 0x000000ffff187224 */ /* 0x000fe400078e001a */
[----:B------:R-:W-:Y:S02]  /*10f90*/  IMAD.MOV.U32 R9, RZ, RZ, R11 ;  /* 0x000000ffff097224 */ /* 0x000fe400078e000b */
.L_x_53934:
[----:B------:R-:W-:Y:S05]  /*10fa0*/  BSYNC B1 ;  /* 0x0000000000017941 */ /* 0x000fea0003800000 */
.L_x_53932:
        /* <DEDUP_REMOVED lines=9> */
.L_x_53936:
[----:B------:R-:W-:Y:S02]  /*11040*/  IMAD.MOV.U32 R26, RZ, RZ, R25 ;  /* 0x000000ffff1a7224 */ /* 0x000fe400078e0019 */
[----:B------:R-:W-:Y:S02]  /*11050*/  IMAD.MOV.U32 R11, RZ, RZ, R10 ;  /* 0x000000ffff0b7224 */ /* 0x000fe400078e000a */
[----:B------:R-:W-:Y:S02]  /*11060*/  IMAD.MOV.U32 R25, RZ, RZ, R27 ;  /* 0x000000ffff197224 */ /* 0x000fe400078e001b */
[----:B------:R-:W-:Y:S02]  /*11070*/  IMAD.MOV.U32 R10, RZ, RZ, R12 ;  /* 0x000000ffff0a7224 */ /* 0x000fe400078e000c */
.L_x_53937:
[----:B------:R-:W-:Y:S05]  /*11080*/  BSYNC B1 ;  /* 0x0000000000017941 */ /* 0x000fea0003800000 */
.L_x_53935:
        /* <DEDUP_REMOVED lines=9> */
.L_x_53939:
[----:B------:R-:W-:Y:S02]  /*11120*/  IMAD.MOV.U32 R27, RZ, RZ, R26 ;  /* 0x000000ffff1b7224 */ /* 0x000fe400078e001a */
[----:B------:R-:W-:Y:S02]  /*11130*/  IMAD.MOV.U32 R12, RZ, RZ, R11 ;  /* 0x000000ffff0c7224 */ /* 0x000fe400078e000b */
[----:B------:R-:W-:Y:S02]  /*11140*/  IMAD.MOV.U32 R26, RZ, RZ, R28 ;  /* 0x000000ffff1a7224 */ /* 0x000fe400078e001c */
[----:B------:R-:W-:Y:S02]  /*11150*/  IMAD.MOV.U32 R11, RZ, RZ, R13 ;  /* 0x000000ffff0b7224 */ /* 0x000fe400078e000d */
.L_x_53940:
[----:B------:R-:W-:Y:S05]  /*11160*/  BSYNC B1 ;  /* 0x0000000000017941 */ /* 0x000fea0003800000 */
.L_x_53938:
        /* <DEDUP_REMOVED lines=9> */
.L_x_53942:
[----:B------:R-:W-:Y:S02]  /*11200*/  IMAD.MOV.U32 R28, RZ, RZ, R27 ;  /* 0x000000ffff1c7224 */ /* 0x000fe400078e001b */
[----:B------:R-:W-:Y:S02]  /*11210*/  IMAD.MOV.U32 R13, RZ, RZ, R12 ;  /* 0x000000ffff0d7224 */ /* 0x000fe400078e000c */
[----:B------:R-:W-:Y:S02]  /*11220*/  IMAD.MOV.U32 R27, RZ, RZ, R29 ;  /* 0x000000ffff1b7224 */ /* 0x000fe400078e001d */
[----:B------:R-:W-:Y:S02]  /*11230*/  IMAD.MOV.U32 R12, RZ, RZ, R14 ;  /* 0x000000ffff0c7224 */ /* 0x000fe400078e000e */
.L_x_53943:
[----:B------:R-:W-:Y:S05]  /*11240*/  BSYNC B1 ;  /* 0x0000000000017941 */ /* 0x000fea0003800000 */
.L_x_53941:
        /* <DEDUP_REMOVED lines=9> */
.L_x_53945:
[----:B------:R-:W-:Y:S02]  /*112e0*/  IMAD.MOV.U32 R29, RZ, RZ, R28 ;  /* 0x000000ffff1d7224 */ /* 0x000fe400078e001c */
[----:B------:R-:W-:Y:S02]  /*112f0*/  IMAD.MOV.U32 R14, RZ, RZ, R13 ;  /* 0x000000ffff0e7224 */ /* 0x000fe400078e000d */
[----:B------:R-:W-:Y:S02]  /*11300*/  IMAD.MOV.U32 R28, RZ, RZ, R30 ;  /* 0x000000ffff1c7224 */ /* 0x000fe400078e001e */
[----:B------:R-:W-:Y:S02]  /*11310*/  IMAD.MOV.U32 R13, RZ, RZ, R15 ;  /* 0x000000ffff0d7224 */ /* 0x000fe400078e000f */
.L_x_53946:
[----:B------:R-:W-:Y:S05]  /*11320*/  BSYNC B1 ;  /* 0x0000000000017941 */ /* 0x000fea0003800000 */
.L_x_53944:
        /* <DEDUP_REMOVED lines=9> */
.L_x_53948:
[----:B------:R-:W-:Y:S02]  /*113c0*/  IMAD.MOV.U32 R30, RZ, RZ, R29 ;  /* 0x000000ffff1e7224 */ /* 0x000fe400078e001d */
[----:B------:R-:W-:Y:S02]  /*113d0*/  IMAD.MOV.U32 R15, RZ, RZ, R14 ;  /* 0x000000ffff0f7224 */ /* 0x000fe400078e000e */
[----:B------:R-:W-:Y:S02]  /*113e0*/  IMAD.MOV.U32 R29, RZ, RZ, R31 ;  /* 0x000000ffff1d7224 */ /* 0x000fe400078e001f */
[----:B------:R-:W-:Y:S02]  /*113f0*/  IMAD.MOV.U32 R14, RZ, RZ, R16 ;  /* 0x000000ffff0e7224 */ /* 0x000fe400078e0010 */
.L_x_53949:
[----:B------:R-:W-:Y:S05]  /*11400*/  BSYNC B1 ;  /* 0x0000000000017941 */ /* 0x000fea0003800000 */
.L_x_53947:
        /* <DEDUP_REMOVED lines=9> */
.L_x_53951:
[----:B------:R-:W-:Y:S02]  /*114a0*/  IMAD.MOV.U32 R31, RZ, RZ, R30 ;  /* 0x000000ffff1f7224 */ /* 0x000fe400078e001e */
[----:B------:R-:W-:Y:S02]  /*114b0*/  IMAD.MOV.U32 R16, RZ, RZ, R15 ;  /* 0x000000ffff107224 */ /* 0x000fe400078e000f */
[----:B------:R-:W-:Y:S02]  /*114c0*/  IMAD.MOV.U32 R30, RZ, RZ, R40 ;  /* 0x000000ffff1e7224 */ /* 0x000fe400078e0028 */
[----:B------:R-:W-:Y:S02]  /*114d0*/  IMAD.MOV.U32 R15, RZ, RZ, R38 ;  /* 0x000000ffff0f7224 */ /* 0x000fe400078e0026 */
.L_x_53952:
[----:B------:R-:W-:Y:S05]  /*114e0*/  BSYNC B1 ;  /* 0x0000000000017941 */ /* 0x000fea0003800000 */
.L_x_53950:
        /* <DEDUP_REMOVED lines=9> */
.L_x_53954:
[----:B------:R-:W-:Y:S02]  /*11580*/  IMAD.MOV.U32 R39, RZ, RZ, R31 ;  /* 0x000000ffff277224 */ /* 0x000fe400078e001f */
[----:B------:R-:W-:Y:S02]  /*11590*/  IMAD.MOV.U32 R38, RZ, RZ, R16 ;  /* 0x000000ffff267224 */ /* 0x000fe400078e0010 */
[----:B------:R-:W-:Y:S02]  /*115a0*/  IMAD.MOV.U32 R31, RZ, RZ, R34 ;  /* 0x000000ffff1f7224 */ /* 0x000fe400078e0022 */
[----:B------:R-:W-:Y:S02]  /*115b0*/  IMAD.MOV.U32 R16, RZ, RZ, R32 ;  /* 0x000000ffff107224 */ /* 0x000fe400078e0020 */
.L_x_53955:
[----:B------:R-:W-:Y:S05]  /*115c0*/  BSYNC B1 ;  /* 0x0000000000017941 */ /* 0x000fea0003800000 */
.L_x_53953:
        /* <DEDUP_REMOVED lines=9> */
.L_x_53957:
[----:B------:R-:W-:Y:S02]  /*11660*/  IMAD.MOV.U32 R34, RZ, RZ, R39 ;  /* 0x000000ffff227224 */ /* 0x000fe400078e0027 */
[----:B------:R-:W-:Y:S02]  /*11670*/  IMAD.MOV.U32 R32, RZ, RZ, R38 ;  /* 0x000000ffff207224 */ /* 0x000fe400078e0026 */
[----:B------:R-:W-:Y:S02]  /*11680*/  IMAD.MOV.U32 R39, RZ, RZ, R42 ;  /* 0x000000ffff277224 */ /* 0x000fe400078e002a */
[----:B------:R-:W-:Y:S02]  /*11690*/  IMAD.MOV.U32 R38, RZ, RZ, R37 ;  /* 0x000000ffff267224 */ /* 0x000fe400078e0025 */
.L_x_53958:
[----:B------:R-:W-:Y:S05]  /*116a0*/  BSYNC B1 ;  /* 0x0000000000017941 */ /* 0x000fea0003800000 */
.L_x_53956:
        /* <DEDUP_REMOVED lines=9> */
.L_x_53960:
[----:B------:R-:W-:Y:S02]  /*11740*/  IMAD.MOV.U32 R40, RZ, RZ, R34 ;  /* 0x000000ffff287224 */ /* 0x000fe400078e0022 */
[----:B------:R-:W-:Y:S02]  /*11750*/  IMAD.MOV.U32 R37, RZ, RZ, R32 ;  /* 0x000000ffff257224 */ /* 0x000fe400078e0020 */
[----:B------:R-:W-:Y:S02]  /*11760*/  IMAD.MOV.U32 R34, RZ, RZ, R43 ;  /* 0x000000ffff227224 */ /* 0x000fe400078e002b */
[----:B------:R-:W-:Y:S02]  /*11770*/  IMAD.MOV.U32 R32, RZ, RZ, R36 ;  /* 0x000000ffff207224 */ /* 0x000fe400078e0024 */
.L_x_53961:
[----:B------:R-:W-:Y:S05]  /*11780*/  BSYNC B1 ;  /* 0x0000000000017941 */ /* 0x000fea0003800000 */
.L_x_53959:
        /* <DEDUP_REMOVED lines=16> */
.L_x_53963:
[----:B------:R-:W-:Y:S02]  /*11890*/  IMAD.MOV.U32 R19, RZ, RZ, R33 ;  /* 0x000000ffff137224 */ /* 0x000fe400078e0021 */
[----:B------:R-:W-:Y:S01]  /*118a0*/  IMAD.MOV.U32 R4, RZ, RZ, R35 ;  /* 0x000000ffff047224 */ /* 0x000fe200078e0023 */
[----:B------:R-:W-:Y:S01]  /*118b0*/  MOV R35, R5 ;  /* 0x0000000500237202 */ /* 0x000fe20000000f00 */
[----:B------:R-:W-:Y:S02]  /*118c0*/  IMAD.MOV.U32 R33, RZ, RZ, R20 ;  /* 0x000000ffff217224 */ /* 0x000fe400078e0014 */
.L_x_53964:
[----:B------:R-:W-:Y:S05]  /*118d0*/  BSYNC B1 ;  /* 0x0000000000017941 */ /* 0x000fea0003800000 */
.L_x_53962:
        /* <DEDUP_REMOVED lines=9> */
.L_x_53966:
[----:B------:R-:W-:Y:S02]  /*11970*/  IMAD.MOV.U32 R20, RZ, RZ, R19 ;  /* 0x000000ffff147224 */ /* 0x000fe400078e0013 */
[----:B------:R-:W-:Y:S01]  /*11980*/  IMAD.MOV.U32 R5, RZ, RZ, R4 ;  /* 0x000000ffff057224 */ /* 0x000fe200078e0004 */
[----:B------:R-:W-:Y:S01]  /*11990*/  MOV R4, R6 ;  /* 0x0000000600047202 */ /* 0x000fe20000000f00 */
[----:B------:R-:W-:Y:S02]  /*119a0*/  IMAD.MOV.U32 R19, RZ, RZ, R21 ;  /* 0x000000ffff137224 */ /* 0x000fe400078e0015 */
.L_x_53967:
[----:B------:R-:W-:Y:S05]  /*119b0*/  BSYNC B1 ;  /* 0x0000000000017941 */ /* 0x000fea0003800000 */
.L_x_53965:
        /* <DEDUP_REMOVED lines=9> */
.L_x_53969:
[----:B------:R-:W-:Y:S02]  /*11a50*/  IMAD.MOV.U32 R21, RZ, RZ, R20 ;  /* 0x000000ffff157224 */ /* 0x000fe400078e0014 */
[----:B------:R-:W-:Y:S01]  /*11a60*/  IMAD.MOV.U32 R6, RZ, RZ, R5 ;  /* 0x000000ffff067224 */ /* 0x000fe200078e0005 */
[----:B------:R-:W-:Y:S01]  /*11a70*/  MOV R5, R7 ;  /* 0x0000000700057202 */ /* 0x000fe20000000f00 */
[----:B------:R-:W-:Y:S02]  /*11a80*/  IMAD.MOV.U32 R20, RZ, RZ, R22 ;  /* 0x000000ffff147224 */ /* 0x000fe400078e0016 */
.L_x_53970:
[----:B------:R-:W-:Y:S05]  /*11a90*/  BSYNC B1 ;  /* 0x0000000000017941 */ /* 0x000fea0003800000 */
.L_x_53968:
        /* <DEDUP_REMOVED lines=9> */
.L_x_53972:
[----:B------:R-:W-:Y:S02]  /*11b30*/  IMAD.MOV.U32 R22, RZ, RZ, R21 ;  /* 0x000000ffff167224 */ /* 0x000fe400078e0015 */
[----:B------:R-:W-:Y:S01]  /*11b40*/  IMAD.MOV.U32 R7, RZ, RZ, R6 ;  /* 0x000000ffff077224 */ /* 0x000fe200078e0006 */
[----:B------:R-:W-:Y:S01]  /*11b50*/  MOV R6, R8 ;  /* 0x0000000800067202 */ /* 0x000fe20000000f00 */
[----:B------:R-:W-:Y:S02]  /*11b60*/  IMAD.MOV.U32 R21, RZ, RZ, R23 ;  /* 0x000000ffff157224 */ /* 0x000fe400078e0017 */
.L_x_53973:
[----:B------:R-:W-:Y:S05]  /*11b70*/  BSYNC B1 ;  /* 0x0000000000017941 */ /* 0x000fea0003800000 */
.L_x_53971:
        /* <DEDUP_REMOVED lines=9> */
.L_x_53975:
[----:B------:R-:W-:Y:S02]  /*11c10*/  IMAD.MOV.U32 R23, RZ, RZ, R22 ;  /* 0x000000ffff177224 */ /* 0x000fe400078e0016 */
[----:B------:R-:W-:Y:S01]  /*11c20*/  IMAD.MOV.U32 R8, RZ, RZ, R7 ;  /* 0x000000ffff087224 */ /* 0x000fe200078e0007 */
[----:B------:R-:W-:Y:S01]  /*11c30*/  MOV R7, R9 ;  /* 0x0000000900077202 */ /* 0x000fe20000000f00 */
[----:B------:R-:W-:Y:S02]  /*11c40*/  IMAD.MOV.U32 R22, RZ, RZ, R24 ;  /* 0x000000ffff167224 */ /* 0x000fe400078e0018 */
.L_x_53976:
[----:B------:R-:W-:Y:S05]  /*11c50*/  BSYNC B1 ;  /* 0x0000000000017941 */ /* 0x000fea0003800000 */
.L_x_53974:
        /* <DEDUP_REMOVED lines=9> */
.L_x_53978:
[----:B------:R-:W-:Y:S02]  /*11cf0*/  IMAD.MOV.U32 R24, RZ, RZ, R23 ;  /* 0x000000ffff187224 */ /* 0x000fe400078e0017 */
[----:B------:R-:W-:Y:S01]  /*11d00*/  IMAD.MOV.U32 R9, RZ, RZ, R8 ;  /* 0x000000ffff097224 */ /* 0x000fe200078e0008 */
[----:B------:R-:W-:Y:S01]  /*11d10*/  MOV R8, R10 ;  /* 0x0000000a00087202 */ /* 0x000fe20000000f00 */
[----:B------:R-:W-:Y:S02]  /*11d20*/  IMAD.MOV.U32 R23, RZ, RZ, R25 ;  /* 0x000000ffff177224 */ /* 0x000fe400078e0019 */
.L_x_53979:
[----:B------:R-:W-:Y:S05]  /*11d30*/  BSYNC B1 ;  /* 0x0000000000017941 */ /* 0x000fea0003800000 */
.L_x_53977:
        /* <DEDUP_REMOVED lines=9> */
.L_x_53981:
[----:B------:R-:W-:Y:S02]  /*11dd0*/  IMAD.MOV.U32 R25, RZ, RZ, R24 ;  /* 0x000000ffff197224 */ /* 0x000fe400078e0018 */
[----:B------:R-:W-:Y:S01]  /*11de0*/  IMAD.MOV.U32 R10, RZ, RZ, R9 ;  /* 0x000000ffff0a7224 */ /* 0x000fe200078e0009 */
[----:B------:R-:W-:Y:S01]  /*11df0*/  MOV R9, R11 ;  /* 0x0000000b00097202 */ /* 0x000fe20000000f00 */
[----:B------:R-:W-:Y:S02]  /*11e00*/  IMAD.MOV.U32 R24, RZ, RZ, R26 ;  /* 0x000000ffff187224 */ /* 0x000fe400078e001a */
.L_x_53982:
[----:B------:R-:W-:Y:S05]  /*11e10*/  BSYNC B1 ;  /* 0x0000000000017941 */ /* 0x000fea0003800000 */
.L_x_53980:
        /* <DEDUP_REMOVED lines=9> */
.L_x_53984:
[----:B------:R-:W-:Y:S02]  /*11eb0*/  IMAD.MOV.U32 R26, RZ, RZ, R25 ;  /* 0x000000ffff1a7224 */ /* 0x000fe400078e0019 */
[----:B------:R-:W-:Y:S01]  /*11ec0*/  IMAD.MOV.U32 R11, RZ, RZ, R10 ;  /* 0x000000ffff0b7224 */ /* 0x000fe200078e000a */
[----:B------:R-:W-:Y:S01]  /*11ed0*/  MOV R10, R12 ;  /* 0x0000000c000a7202 */ /* 0x000fe20000000f00 */
[----:B------:R-:W-:Y:S02]  /*11ee0*/  IMAD.MOV.U32 R25, RZ, RZ, R27 ;  /* 0x000000ffff197224 */ /* 0x000fe400078e001b */
.L_x_53985:
[----:B------:R-:W-:Y:S05]  /*11ef0*/  BSYNC B1 ;  /* 0x0000000000017941 */ /* 0x000fea0003800000 */
.L_x_53983:
        /* <DEDUP_REMOVED lines=9> */
.L_x_53987:
[----:B------:R-:W-:Y:S02]  /*11f90*/  IMAD.MOV.U32 R27, RZ, RZ, R26 ;  /* 0x000000ffff1b7224 */ /* 0x000fe400078e001a */
[----:B------:R-:W-:Y:S01]  /*11fa0*/  IMAD.MOV.U32 R12, RZ, RZ, R11 ;  /* 0x000000ffff0c7224 */ /* 0x000fe200078e000b */
[----:B------:R-:W-:Y:S01]  /*11fb0*/  MOV R11, R13 ;  /* 0x0000000d000b7202 */ /* 0x000fe20000000f00 */
[----:B------:R-:W-:Y:S02]  /*11fc0*/  IMAD.MOV.U32 R26, RZ, RZ, R28 ;  /* 0x000000ffff1a7224 */ /* 0x000fe400078e001c */
.L_x_53988:
[----:B------:R-:W-:Y:S05]  /*11fd0*/  BSYNC B1 ;  /* 0x0000000000017941 */ /* 0x000fea0003800000 */
.L_x_53986:
        /* <DEDUP_REMOVED lines=9> */
.L_x_53990:
[----:B------:R-:W-:Y:S02]  /*12070*/  IMAD.MOV.U32 R28, RZ, RZ, R27 ;  /* 0x000000ffff1c7224 */ /* 0x000fe400078e001b */
[----:B------:R-:W-:Y:S01]  /*12080*/  IMAD.MOV.U32 R13, RZ, RZ, R12 ;  /* 0x000000ffff0d7224 */ /* 0x000fe200078e000c */
[----:B------:R-:W-:Y:S01]  /*12090*/  MOV R12, R14 ;  /* 0x0000000e000c7202 */ /* 0x000fe20000000f00 */
[----:B------:R-:W-:Y:S02]  /*120a0*/  IMAD.MOV.U32 R27, RZ, RZ, R29 ;  /* 0x000000ffff1b7224 */ /* 0x000fe400078e001d */
.L_x_53991:
[----:B------:R-:W-:Y:S05]  /*120b0*/  BSYNC B1 ;  /* 0x0000000000017941 */ /* 0x000fea0003800000 */
.L_x_53989:
        /* <DEDUP_REMOVED lines=9> */
.L_x_53993:
[----:B------:R-:W-:Y:S02]  /*12150*/  IMAD.MOV.U32 R29, RZ, RZ, R28 ;  /* 0x000000ffff1d7224 */ /* 0x000fe400078e001c */
[----:B------:R-:W-:Y:S01]  /*12160*/  IMAD.MOV.U32 R14, RZ, RZ, R13 ;  /* 0x000000ffff0e7224 */ /* 0x000fe200078e000d */
[----:B------:R-:W-:Y:S01]  /*12170*/  MOV R13, R15 ;  /* 0x0000000f000d7202 */ /* 0x000fe20000000f00 */
[----:B------:R-:W-:Y:S02]  /*12180*/  IMAD.MOV.U32 R28, RZ, RZ, R30 ;  /* 0x000000ffff1c7224 */ /* 0x000fe400078e001e */
.L_x_53994:
[----:B------:R-:W-:Y:S05]  /*12190*/  BSYNC B1 ;  /* 0x0000000000017941 */ /* 0x000fea0003800000 */
.L_x_53992:
        /* <DEDUP_REMOVED lines=9> */
.L_x_53996:
[----:B------:R-:W-:Y:S02]  /*12230*/  IMAD.MOV.U32 R30, RZ, RZ, R29 ;  /* 0x000000ffff1e7224 */ /* 0x000fe400078e001d */
[----:B------:R-:W-:Y:S01]  /*12240*/  IMAD.MOV.U32 R15, RZ, RZ, R14 ;  /* 0x000000ffff0f7224 */ /* 0x000fe200078e000e */
[----:B------:R-:W-:Y:S01]  /*12250*/  MOV R14, R16 ;  /* 0x00000010000e7202 */ /* 0x000fe20000000f00 */
[----:B------:R-:W-:Y:S02]  /*12260*/  IMAD.MOV.U32 R29, RZ, RZ, R31 ;  /* 0x000000ffff1d7224 */ /* 0x000fe400078e001f */
.L_x_53997:
[----:B------:R-:W-:Y:S05]  /*12270*/  BSYNC B1 ;  /* 0x0000000000017941 */ /* 0x000fea0003800000 */
.L_x_53995:
        /* <DEDUP_REMOVED lines=9> */
.L_x_53999:
[----:B------:R-:W-:Y:S02]  /*12310*/  IMAD.MOV.U32 R31, RZ, RZ, R30 ;  /* 0x000000ffff1f7224 */ /* 0x000fe400078e001e */
[----:B------:R-:W-:Y:S01]  /*12320*/  IMAD.MOV.U32 R16, RZ, RZ, R15 ;  /* 0x000000ffff107224 */ /* 0x000fe200078e000f */
[----:B------:R-:W-:Y:S01]  /*12330*/  MOV R15, R38 ;  /* 0x00000026000f7202 */ /* 0x000fe20000000f00 */
[----:B------:R-:W-:Y:S02]  /*12340*/  IMAD.MOV.U32 R30, RZ, RZ, R39 ;  /* 0x000000ffff1e7224 */ /* 0x000fe400078e0027 */
.L_x_54000:
[----:B------:R-:W-:Y:S05]  /*12350*/  BSYNC B1 ;  /* 0x0000000000017941 */ /* 0x000fea0003800000 */
.L_x_53998:
        /* <DEDUP_REMOVED lines=9> */
.L_x_54002:
[----:B------:R-:W-:Y:S02]  /*123f0*/  IMAD.MOV.U32 R38, RZ, RZ, R31 ;  /* 0x000000ffff267224 */ /* 0x000fe400078e001f */
[----:B------:R-:W-:Y:S01]  /*12400*/  IMAD.MOV.U32 R36, RZ, RZ, R16 ;  /* 0x000000ffff247224 */ /* 0x000fe200078e0010 */
[----:B------:R-:W-:Y:S01]  /*12410*/  MOV R16, R32 ;  /* 0x0000002000107202 */ /* 0x000fe20000000f00 */
[----:B------:R-:W-:Y:S02]  /*12420*/  IMAD.MOV.U32 R31, RZ, RZ, R34 ;  /* 0x000000ffff1f7224 */ /* 0x000fe400078e0022 */
.L_x_54003:
[----:B------:R-:W-:Y:S05]  /*12430*/  BSYNC B1 ;  /* 0x0000000000017941 */ /* 0x000fea0003800000 */
.L_x_54001:
        /* <DEDUP_REMOVED lines=9> */
.L_x_54005:
[----:B------:R-:W-:Y:S02]  /*124d0*/  IMAD.MOV.U32 R34, RZ, RZ, R38 ;  /* 0x000000ffff227224 */ /* 0x000fe400078e0026 */
[----:B------:R-:W-:Y:S01]  /*124e0*/  IMAD.MOV.U32 R32, RZ, RZ, R36 ;  /* 0x000000ffff207224 */ /* 0x000fe200078e0024 */
[----:B------:R-:W-:Y:S01]  /*124f0*/  MOV R36, R37 ;  /* 0x0000002500247202 */ /* 0x000fe20000000f00 */
[----:B------:R-:W-:Y:S02]  /*12500*/  IMAD.MOV.U32 R38, RZ, RZ, R40 ;  /* 0x000000ffff267224 */ /* 0x000fe400078e0028 */
.L_x_54006:
[----:B------:R-:W-:Y:S05]  /*12510*/  BSYNC B1 ;  /* 0x0000000000017941 */ /* 0x000fea0003800000 */
.L_x_54004:
        /* <DEDUP_REMOVED lines=16> */
.L_x_54008:
[----:B------:R-:W-:Y:S01]  /*12620*/  IMAD.MOV.U32 R3, RZ, RZ, R33 ;  /* 0x000000ffff037224 */ /* 0x000fe200078e0021 */
[----:B------:R-:W-:Y:S01]  /*12630*/  MOV R18, R35 ;  /* 0x0000002300127202 */ /* 0x000fe20000000f00 */
[----:B------:R-:W-:Y:S02]  /*12640*/  IMAD.MOV.U32 R33, RZ, RZ, R19 ;  /* 0x000000ffff217224 */ /* 0x000fe400078e0013 */
[----:B------:R-:W-:Y:S02]  /*12650*/  IMAD.MOV.U32 R35, RZ, RZ, R4 ;  /* 0x000000ffff237224 */ /* 0x000fe400078e0004 */
.L_x_54009:
[----:B------:R-:W-:Y:S05]  /*12660*/  BSYNC B1 ;  /* 0x0000000000017941 */ /* 0x000fea0003800000 */
.L_x_54007:
        /* <DEDUP_REMOVED lines=9> */
.L_x_54011:
[----:B------:R-:W-:Y:S01]  /*12700*/  IMAD.MOV.U32 R4, RZ, RZ, R3 ;  /* 0x000000ffff047224 */ /* 0x000fe200078e0003 */
[----:B------:R-:W-:Y:S01]  /*12710*/  MOV R19, R18 ;  /* 0x0000001200137202 */ /* 0x000fe20000000f00 */
[----:B------:R-:W-:Y:S02]  /*12720*/  IMAD.MOV.U32 R3, RZ, RZ, R20 ;  /* 0x000000ffff037224 */ /* 0x000fe400078e0014 */
[----:B------:R-:W-:Y:S02]  /*12730*/  IMAD.MOV.U32 R18, RZ, RZ, R5 ;  /* 0x000000ffff127224 */ /* 0x000fe400078e0005 */
.L_x_54012:
[----:B------:R-:W-:Y:S05]  /*12740*/  BSYNC B1 ;  /* 0x0000000000017941 */ /* 0x000fea0003800000 */
.L_x_54010:
        /* <DEDUP_REMOVED lines=9> */
.L_x_54014:
[----:B------:R-:W-:Y:S01]  /*127e0*/  IMAD.MOV.U32 R5, RZ, RZ, R4 ;  /* 0x000000ffff057224 */ /* 0x000fe200078e0004 */
[----:B------:R-:W-:Y:S01]  /*127f0*/  MOV R20, R19 ;  /* 0x0000001300147202 */ /* 0x000fe20000000f00 */
[----:B------:R-:W-:Y:S02]  /*12800*/  IMAD.MOV.U32 R4, RZ, RZ, R21 ;  /* 0x000000ffff047224 */ /* 0x000fe400078e0015 */
[----:B------:R-:W-:Y:S02]  /*12810*/  IMAD.MOV.U32 R19, RZ, RZ, R6 ;  /* 0x000000ffff137224 */ /* 0x000fe400078e0006 */
.L_x_54015:
[----:B------:R-:W-:Y:S05]  /*12820*/  BSYNC B1 ;  /* 0x0000000000017941 */ /* 0x000fea0003800000 */
.L_x_54013:
        /* <DEDUP_REMOVED lines=9> */
.L_x_54017:
[----:B------:R-:W-:Y:S01]  /*128c0*/  IMAD.MOV.U32 R6, RZ, RZ, R5 ;  /* 0x000000ffff067224 */ /* 0x000fe200078e0005 */
[----:B------:R-:W-:Y:S01]  /*128d0*/  MOV R21, R20 ;  /* 0x0000001400157202 */ /* 0x000fe20000000f00 */
[----:B------:R-:W-:Y:S02]  /*128e0*/  IMAD.MOV.U32 R5, RZ, RZ, R22 ;  /* 0x000000ffff057224 */ /* 0x000fe400078e0016 */
[----:B------:R-:W-:Y:S02]  /*128f0*/  IMAD.MOV.U32 R20, RZ, RZ, R7 ;  /* 0x000000ffff147224 */ /* 0x000fe400078e0007 */
.L_x_54018:
[----:B------:R-:W-:Y:S05]  /*12900*/  BSYNC B1 ;  /* 0x0000000000017941 */ /* 0x000fea0003800000 */
.L_x_54016:
        /* <DEDUP_REMOVED lines=9> */
.L_x_54020:
[----:B------:R-:W-:Y:S01]  /*129a0*/  IMAD.MOV.U32 R7, RZ, RZ, R6 ;  /* 0x000000ffff077224 */ /* 0x000fe200078e0006 */
[----:B------:R-:W-:Y:S01]  /*129b0*/  MOV R22, R21 ;  /* 0x0000001500167202 */ /* 0x000fe20000000f00 */
[----:B------:R-:W-:Y:S02]  /*129c0*/  IMAD.MOV.U32 R6, RZ, RZ, R23 ;  /* 0x000000ffff067224 */ /* 0x000fe400078e0017 */
[----:B------:R-:W-:Y:S02]  /*129d0*/  IMAD.MOV.U32 R21, RZ, RZ, R8 ;  /* 0x000000ffff157224 */ /* 0x000fe400078e0008 */
.L_x_54021:
[----:B------:R-:W-:Y:S05]  /*129e0*/  BSYNC B1 ;  /* 0x0000000000017941 */ /* 0x000fea0003800000 */
.L_x_54019:
        /* <DEDUP_REMOVED lines=9> */
.L_x_54023:
[----:B------:R-:W-:Y:S01]  /*12a80*/  IMAD.MOV.U32 R8, RZ, RZ, R7 ;  /* 0x000000ffff087224 */ /* 0x000fe200078e0007 */
[----:B------:R-:W-:Y:S01]  /*12a90*/  MOV R23, R22 ;  /* 0x0000001600177202 */ /* 0x000fe20000000f00 */
[----:B------:R-:W-:Y:S02]  /*12aa0*/  IMAD.MOV.U32 R7, RZ, RZ, R24 ;  /* 0x000000ffff077224 */ /* 0x000fe400078e0018 */
[----:B------:R-:W-:Y:S02]  /*12ab0*/  IMAD.MOV.U32 R22, RZ, RZ, R9 ;  /* 0x000000ffff167224 */ /* 0x000fe400078e0009 */
.L_x_54024:
[----:B------:R-:W-:Y:S05]  /*12ac0*/  BSYNC B1 ;  /* 0x0000000000017941 */ /* 0x000fea0003800000 */
.L_x_54022:
        /* <DEDUP_REMOVED lines=9> */
.L_x_54026:
[----:B------:R-:W-:Y:S01]  /*12b60*/  IMAD.MOV.U32 R9, RZ, RZ, R8 ;  /* 0x000000ffff097224 */ /* 0x000fe200078e0008 */
[----:B------:R-:W-:Y:S01]  /*12b70*/  MOV R24, R23 ;  /* 0x0000001700187202 */ /* 0x000fe20000000f00 */
[----:B------:R-:W-:Y:S02]  /*12b80*/  IMAD.MOV.U32 R8, RZ, RZ, R25 ;  /* 0x000000ffff087224 */ /* 0x000fe400078e0019 */
[----:B------:R-:W-:Y:S02]  /*12b90*/  IMAD.MOV.U32 R23, RZ, RZ, R10 ;  /* 0x000000ffff177224 */ /* 0x000fe400078e000a */
.L_x_54027:
[----:B------:R-:W-:Y:S05]  /*12ba0*/  BSYNC B1 ;  /* 0x0000000000017941 */ /* 0x000fea0003800000 */
.L_x_54025:
        /* <DEDUP_REMOVED lines=9> */
.L_x_54029:
[----:B------:R-:W-:Y:S01]  /*12c40*/  IMAD.MOV.U32 R10, RZ, RZ, R9 ;  /* 0x000000ffff0a7224 */ /* 0x000fe200078e0009 */
[----:B------:R-:W-:Y:S01]  /*12c50*/  MOV R25, R24 ;  /* 0x0000001800197202 */ /* 0x000fe20000000f00 */
[----:B------:R-:W-:Y:S02]  /*12c60*/  IMAD.MOV.U32 R9, RZ, RZ, R26 ;  /* 0x000000ffff097224 */ /* 0x000fe400078e001a */
[----:B------:R-:W-:Y:S02]  /*12c70*/  IMAD.MOV.U32 R24, RZ, RZ, R11 ;  /* 0x000000ffff187224 */ /* 0x000fe400078e000b */
.L_x_54030:
[----:B------:R-:W-:Y:S05]  /*12c80*/  BSYNC B1 ;  /* 0x0000000000017941 */ /* 0x000fea0003800000 */
.L_x_54028:
        /* <DEDUP_REMOVED lines=9> */
.L_x_54032:
[----:B------:R-:W-:Y:S01]  /*12d20*/  IMAD.MOV.U32 R11, RZ, RZ, R10 ;  /* 0x000000ffff0b7224 */ /* 0x000fe200078e000a */
[----:B------:R-:W-:Y:S01]  /*12d30*/  MOV R26, R25 ;  /* 0x00000019001a7202 */ /* 0x000fe20000000f00 */
[----:B------:R-:W-:Y:S02]  /*12d40*/  IMAD.MOV.U32 R10, RZ, RZ, R27 ;  /* 0x000000ffff0a7224 */ /* 0x000fe400078e001b */
[----:B------:R-:W-:Y:S02]  /*12d50*/  IMAD.MOV.U32 R25, RZ, RZ, R12 ;  /* 0x000000ffff197224 */ /* 0x000fe400078e000c */
.L_x_54033:
[----:B------:R-:W-:Y:S05]  /*12d60*/  BSYNC B1 ;  /* 0x0000000000017941 */ /* 0x000fea0003800000 */
.L_x_54031:
        /* <DEDUP_REMOVED lines=9> */
.L_x_54035:
[----:B------:R-:W-:Y:S01]  /*12e00*/  IMAD.MOV.U32 R12, RZ, RZ, R11 ;  /* 0x000000ffff0c7224 */ /* 0x000fe200078e000b */
[----:B------:R-:W-:Y:S01]  /*12e10*/  MOV R27, R26 ;  /* 0x0000001a001b7202 */ /* 0x000fe20000000f00 */
[----:B------:R-:W-:Y:S02]  /*12e20*/  IMAD.MOV.U32 R11, RZ, RZ, R28 ;  /* 0x000000ffff0b7224 */ /* 0x000fe400078e001c */
[----:B------:R-:W-:Y:S02]  /*12e30*/  IMAD.MOV.U32 R26, RZ, RZ, R13 ;  /* 0x000000ffff1a7224 */ /* 0x000fe400078e000d */
.L_x_54036:
[----:B------:R-:W-:Y:S05]  /*12e40*/  BSYNC B1 ;  /* 0x0000000000017941 */ /* 0x000fea0003800000 */
.L_x_54034:
        /* <DEDUP_REMOVED lines=9> */
.L_x_54038:
[----:B------:R-:W-:Y:S01]  /*12ee0*/  IMAD.MOV.U32 R13, RZ, RZ, R12 ;  /* 0x000000ffff0d7224 */ /* 0x000fe200078e000c */
[----:B------:R-:W-:Y:S01]  /*12ef0*/  MOV R28, R27 ;  /* 0x0000001b001c7202 */ /* 0x000fe20000000f00 */
[----:B------:R-:W-:Y:S02]  /*12f00*/  IMAD.MOV.U32 R12, RZ, RZ, R29 ;  /* 0x000000ffff0c7224 */ /* 0x000fe400078e001d */
[----:B------:R-:W-:Y:S02]  /*12f10*/  IMAD.MOV.U32 R27, RZ, RZ, R14 ;  /* 0x000000ffff1b7224 */ /* 0x000fe400078e000e */
.L_x_54039:
[----:B------:R-:W-:Y:S05]  /*12f20*/  BSYNC B1 ;  /* 0x0000000000017941 */ /* 0x000fea0003800000 */
.L_x_54037:
        /* <DEDUP_REMOVED lines=9> */
.L_x_54041:
[----:B------:R-:W-:Y:S01]  /*12fc0*/  IMAD.MOV.U32 R14, RZ, RZ, R13 ;  /* 0x000000ffff0e7224 */ /* 0x000fe200078e000d */
[----:B------:R-:W-:Y:S01]  /*12fd0*/  MOV R29, R28 ;  /* 0x0000001c001d7202 */ /* 0x000fe20000000f00 */
[----:B------:R-:W-:Y:S02]  /*12fe0*/  IMAD.MOV.U32 R13, RZ, RZ, R30 ;  /* 0x000000ffff0d7224 */ /* 0x000fe400078e001e */
[----:B------:R-:W-:Y:S02]  /*12ff0*/  IMAD.MOV.U32 R28, RZ, RZ, R15 ;  /* 0x000000ffff1c7224 */ /* 0x000fe400078e000f */
.L_x_54042:
[----:B------:R-:W-:Y:S05]  /*13000*/  BSYNC B1 ;  /* 0x0000000000017941 */ /* 0x000fea0003800000 */
.L_x_54040:
        /* <DEDUP_REMOVED lines=9> */
.L_x_54044:
[----:B------:R-:W-:Y:S01]  /*130a0*/  IMAD.MOV.U32 R15, RZ, RZ, R14 ;  /* 0x000000ffff0f7224 */ /* 0x000fe200078e000e */
[----:B------:R-:W-:Y:S01]  /*130b0*/  MOV R30, R29 ;  /* 0x0000001d001e7202 */ /* 0x000fe20000000f00 */
[----:B------:R-:W-:Y:S02]  /*130c0*/  IMAD.MOV.U32 R14, RZ, RZ, R31 ;  /* 0x000000ffff0e7224 */ /* 0x000fe400078e001f */
[----:B------:R-:W-:Y:S02]  /*130d0*/  IMAD.MOV.U32 R29, RZ, RZ, R16 ;  /* 0x000000ffff1d7224 */ /* 0x000fe400078e0010 */
.L_x_54045:
[----:B------:R-:W-:Y:S05]  /*130e0*/  BSYNC B1 ;  /* 0x0000000000017941 */ /* 0x000fea0003800000 */
.L_x_54043:
        /* <DEDUP_REMOVED lines=9> */
.L_x_54047:
[----:B------:R-:W-:Y:S01]  /*13180*/  IMAD.MOV.U32 R16, RZ, RZ, R15 ;  /* 0x000000ffff107224 */ /* 0x000fe200078e000f */
[----:B------:R-:W-:Y:S01]  /*13190*/  MOV R31, R30 ;  /* 0x0000001e001f7202 */ /* 0x000fe20000000f00 */
[----:B------:R-:W-:Y:S02]  /*131a0*/  IMAD.MOV.U32 R15, RZ, RZ, R38 ;  /* 0x000000ffff0f7224 */ /* 0x000fe400078e0026 */
[----:B------:R-:W-:Y:S02]  /*131b0*/  IMAD.MOV.U32 R30, RZ, RZ, R36 ;  /* 0x000000ffff1e7224 */ /* 0x000fe400078e0024 */
.L_x_54048:
[----:B------:R-:W-:Y:S05]  /*131c0*/  BSYNC B1 ;  /* 0x0000000000017941 */ /* 0x000fea0003800000 */
.L_x_54046:
        /* <DEDUP_REMOVED lines=9> */
.L_x_54050:
[----:B------:R-:W-:Y:S01]  /*13260*/  IMAD.MOV.U32 R40, RZ, RZ, R16 ;  /* 0x000000ffff287224 */ /* 0x000fe200078e0010 */
[----:B------:R-:W-:Y:S01]  /*13270*/  MOV R67, R31 ;  /* 0x0000001f00437202 */ /* 0x000fe20000000f00 */
[----:B------:R-:W-:Y:S02]  /*13280*/  IMAD.MOV.U32 R16, RZ, RZ, R34 ;  /* 0x000000ffff107224 */ /* 0x000fe400078e0022 */
[----:B------:R-:W-:Y:S02]  /*13290*/  IMAD.MOV.U32 R31, RZ, RZ, R32 ;  /* 0x000000ffff1f7224 */ /* 0x000fe400078e0020 */
.L_x_54051:
[----:B------:R-:W-:Y:S05]  /*132a0*/  BSYNC B1 ;  /* 0x0000000000017941 */ /* 0x000fea0003800000 */
.L_x_54049:
        /* <DEDUP_REMOVED lines=16> */
.L_x_54053:
[----:B------:R-:W-:Y:S02]  /*133b0*/  IMAD.MOV.U32 R32, RZ, RZ, R33 ;  /* 0x000000ffff207224 */ /* 0x000fe400078e0021 */
[----:B------:R-:W-:Y:S02]  /*133c0*/  IMAD.MOV.U32 R34, RZ, RZ, R35 ;  /* 0x000000ffff227224 */ /* 0x000fe400078e0023 */
[----:B------:R-:W-:Y:S02]  /*133d0*/  IMAD.MOV.U32 R33, RZ, RZ, R3 ;  /* 0x000000ffff217224 */ /* 0x000fe400078e0003 */
[----:B------:R-:W-:Y:S02]  /*133e0*/  IMAD.MOV.U32 R35, RZ, RZ, R18 ;  /* 0x000000ffff237224 */ /* 0x000fe400078e0012 */
.L_x_54054:
[----:B------:R-:W-:Y:S05]  /*133f0*/  BSYNC B1 ;  /* 0x0000000000017941 */ /* 0x000fea0003800000 */
.L_x_54052:
        /* <DEDUP_REMOVED lines=9> */
.L_x_54056:
[----:B------:R-:W-:Y:S02]  /*13490*/  IMAD.MOV.U32 R51, RZ, RZ, R32 ;  /* 0x000000ffff337224 */ /* 0x000fe400078e0020 */
[----:B------:R-:W-:Y:S02]  /*134a0*/  IMAD.MOV.U32 R37, RZ, RZ, R34 ;  /* 0x000000ffff257224 */ /* 0x000fe400078e0022 */
[----:B------:R-:W-:Y:S02]  /*134b0*/  IMAD.MOV.U32 R32, RZ, RZ, R4 ;  /* 0x000000ffff207224 */ /* 0x000fe400078e0004 */
[----:B------:R-:W-:Y:S02]  /*134c0*/  IMAD.MOV.U32 R34, RZ, RZ, R19 ;  /* 0x000000ffff227224 */ /* 0x000fe400078e0013 */
.L_x_54057:
[----:B------:R-:W-:Y:S05]  /*134d0*/  BSYNC B1 ;  /* 0x0000000000017941 */ /* 0x000fea0003800000 */
.L_x_54055:
        /* <DEDUP_REMOVED lines=9> */
.L_x_54059:
[----:B------:R-:W-:Y:S02]  /*13570*/  IMAD.MOV.U32 R50, RZ, RZ, R51 ;  /* 0x000000ffff327224 */ /* 0x000fe400078e0033 */
[----:B------:R-:W-:Y:S02]  /*13580*/  IMAD.MOV.U32 R36, RZ, RZ, R37 ;  /* 0x000000ffff247224 */ /* 0x000fe400078e0025 */
[----:B------:R-:W-:Y:S02]  /*13590*/  IMAD.MOV.U32 R51, RZ, RZ, R5 ;  /* 0x000000ffff337224 */ /* 0x000fe400078e0005 */
[----:B------:R-:W-:Y:S02]  /*135a0*/  IMAD.MOV.U32 R37, RZ, RZ, R20 ;  /* 0x000000ffff257224 */ /* 0x000fe400078e0014 */
.L_x_54060:
[----:B------:R-:W-:Y:S05]  /*135b0*/  BSYNC B1 ;  /* 0x0000000000017941 */ /* 0x000fea0003800000 */
.L_x_54058:
        /* <DEDUP_REMOVED lines=9> */
.L_x_54062:
[----:B------:R-:W-:Y:S02]  /*13650*/  IMAD.MOV.U32 R53, RZ, RZ, R50 ;  /* 0x000000ffff357224 */ /* 0x000fe400078e0032 */
[----:B------:R-:W-:Y:S02]  /*13660*/  IMAD.MOV.U32 R39, RZ, RZ, R36 ;  /* 0x000000ffff277224 */ /* 0x000fe400078e0024 */
[----:B------:R-:W-:Y:S02]  /*13670*/  IMAD.MOV.U32 R50, RZ, RZ, R6 ;  /* 0x000000ffff327224 */ /* 0x000fe400078e0006 */
[----:B------:R-:W-:Y:S02]  /*13680*/  IMAD.MOV.U32 R36, RZ, RZ, R21 ;  /* 0x000000ffff247224 */ /* 0x000fe400078e0015 */
.L_x_54063:
[----:B------:R-:W-:Y:S05]  /*13690*/  BSYNC B1 ;  /* 0x0000000000017941 */ /* 0x000fea0003800000 */
.L_x_54061:
        /* <DEDUP_REMOVED lines=9> */
.L_x_54065:
[----:B------:R-:W-:Y:S02]  /*13730*/  IMAD.MOV.U32 R52, RZ, RZ, R53 ;  /* 0x000000ffff347224 */ /* 0x000fe400078e0035 */
[----:B------:R-:W-:Y:S02]  /*13740*/  IMAD.MOV.U32 R38, RZ, RZ, R39 ;  /* 0x000000ffff267224 */ /* 0x000fe400078e0027 */
[----:B------:R-:W-:Y:S02]  /*13750*/  IMAD.MOV.U32 R53, RZ, RZ, R7 ;  /* 0x000000ffff357224 */ /* 0x000fe400078e0007 */
[----:B------:R-:W-:Y:S02]  /*13760*/  IMAD.MOV.U32 R39, RZ, RZ, R22 ;  /* 0x000000ffff277224 */ /* 0x000fe400078e0016 */
.L_x_54066:
[----:B------:R-:W-:Y:S05]  /*13770*/  BSYNC B1 ;  /* 0x0000000000017941 */ /* 0x000fea0003800000 */
.L_x_54064:
        /* <DEDUP_REMOVED lines=9> */
.L_x_54068:
[----:B------:R-:W-:Y:S02]  /*13810*/  IMAD.MOV.U32 R55, RZ, RZ, R52 ;  /* 0x000000ffff377224 */ /* 0x000fe400078e0034 */
[----:B------:R-:W-:Y:S02]  /*13820*/  IMAD.MOV.U32 R43, RZ, RZ, R38 ;  /* 0x000000ffff2b7224 */ /* 0x000fe400078e0026 */
[----:B------:R-:W-:Y:S02]  /*13830*/  IMAD.MOV.U32 R52, RZ, RZ, R8 ;  /* 0x000000ffff347224 */ /* 0x000fe400078e0008 */
[----:B------:R-:W-:Y:S02]  /*13840*/  IMAD.MOV.U32 R38, RZ, RZ, R23 ;  /* 0x000000ffff267224 */ /* 0x000fe400078e0017 */
.L_x_54069:
[----:B------:R-:W-:Y:S05]  /*13850*/  BSYNC B1 ;  /* 0x0000000000017941 */ /* 0x000fea0003800000 */
.L_x_54067:
        /* <DEDUP_REMOVED lines=9> */
.L_x_54071:
[----:B------:R-:W-:Y:S02]  /*138f0*/  IMAD.MOV.U32 R54, RZ, RZ, R55 ;  /* 0x000000ffff367224 */ /* 0x000fe400078e0037 */
[----:B------:R-:W-:Y:S02]  /*13900*/  IMAD.MOV.U32 R42, RZ, RZ, R43 ;  /* 0x000000ffff2a7224 */ /* 0x000fe400078e002b */
[----:B------:R-:W-:Y:S02]  /*13910*/  IMAD.MOV.U32 R55, RZ, RZ, R9 ;  /* 0x000000ffff377224 */ /* 0x000fe400078e0009 */
[----:B------:R-:W-:Y:S02]  /*13920*/  IMAD.MOV.U32 R43, RZ, RZ, R24 ;  /* 0x000000ffff2b7224 */ /* 0x000fe400078e0018 */
.L_x_54072:
[----:B------:R-:W-:Y:S05]  /*13930*/  BSYNC B1 ;  /* 0x0000000000017941 */ /* 0x000fea0003800000 */
.L_x_54070:
        /* <DEDUP_REMOVED lines=9> */
.L_x_54074:
[----:B------:R-:W-:Y:S02]  /*139d0*/  IMAD.MOV.U32 R57, RZ, RZ, R54 ;  /* 0x000000ffff397224 */ /* 0x000fe400078e0036 */
[----:B------:R-:W-:Y:S02]  /*139e0*/  IMAD.MOV.U32 R45, RZ, RZ, R42 ;  /* 0x000000ffff2d7224 */ /* 0x000fe400078e002a */
[----:B------:R-:W-:Y:S02]  /*139f0*/  IMAD.MOV.U32 R54, RZ, RZ, R10 ;  /* 0x000000ffff367224 */ /* 0x000fe400078e000a */
[----:B------:R-:W-:Y:S02]  /*13a00*/  IMAD.MOV.U32 R42, RZ, RZ, R25 ;  /* 0x000000ffff2a7224 */ /* 0x000fe400078e0019 */
.L_x_54075:
[----:B------:R-:W-:Y:S05]  /*13a10*/  BSYNC B1 ;  /* 0x0000000000017941 */ /* 0x000fea0003800000 */
.L_x_54073:
        /* <DEDUP_REMOVED lines=9> */
.L_x_54077:
[----:B------:R-:W-:Y:S02]  /*13ab0*/  IMAD.MOV.U32 R56, RZ, RZ, R57 ;  /* 0x000000ffff387224 */ /* 0x000fe400078e0039 */
[----:B------:R-:W-:Y:S02]  /*13ac0*/  IMAD.MOV.U32 R44, RZ, RZ, R45 ;  /* 0x000000ffff2c7224 */ /* 0x000fe400078e002d */
[----:B------:R-:W-:Y:S02]  /*13ad0*/  IMAD.MOV.U32 R57, RZ, RZ, R11 ;  /* 0x000000ffff397224 */ /* 0x000fe400078e000b */
[----:B------:R-:W-:Y:S02]  /*13ae0*/  IMAD.MOV.U32 R45, RZ, RZ, R26 ;  /* 0x000000ffff2d7224 */ /* 0x000fe400078e001a */
.L_x_54078:
[----:B------:R-:W-:Y:S05]  /*13af0*/  BSYNC B1 ;  /* 0x0000000000017941 */ /* 0x000fea0003800000 */
.L_x_54076:
        /* <DEDUP_REMOVED lines=9> */
.L_x_54080:
[----:B------:R-:W-:Y:S02]  /*13b90*/  IMAD.MOV.U32 R59, RZ, RZ, R56 ;  /* 0x000000ffff3b7224 */ /* 0x000fe400078e0038 */
[----:B------:R-:W-:Y:S02]  /*13ba0*/  IMAD.MOV.U32 R47, RZ, RZ, R44 ;  /* 0x000000ffff2f7224 */ /* 0x000fe400078e002c */
[----:B------:R-:W-:Y:S02]  /*13bb0*/  IMAD.MOV.U32 R56, RZ, RZ, R12 ;  /* 0x000000ffff387224 */ /* 0x000fe400078e000c */
[----:B------:R-:W-:Y:S02]  /*13bc0*/  IMAD.MOV.U32 R44, RZ, RZ, R27 ;  /* 0x000000ffff2c7224 */ /* 0x000fe400078e001b */
.L_x_54081:
[----:B------:R-:W-:Y:S05]  /*13bd0*/  BSYNC B1 ;  /* 0x0000000000017941 */ /* 0x000fea0003800000 */
.L_x_54079:
        /* <DEDUP_REMOVED lines=9> */
.L_x_54083:
[----:B------:R-:W-:Y:S02]  /*13c70*/  IMAD.MOV.U32 R58, RZ, RZ, R59 ;  /* 0x000000ffff3a7224 */ /* 0x000fe400078e003b */
[----:B------:R-:W-:Y:S02]  /*13c80*/  IMAD.MOV.U32 R46, RZ, RZ, R47 ;  /* 0x000000ffff2e7224 */ /* 0x000fe400078e002f */
[----:B------:R-:W-:Y:S02]  /*13c90*/  IMAD.MOV.U32 R59, RZ, RZ, R13 ;  /* 0x000000ffff3b7224 */ /* 0x000fe400078e000d */
[----:B------:R-:W-:Y:S02]  /*13ca0*/  IMAD.MOV.U32 R47, RZ, RZ, R28 ;  /* 0x000000ffff2f7224 */ /* 0x000fe400078e001c */
.L_x_54084:
[----:B------:R-:W-:Y:S05]  /*13cb0*/  BSYNC B1 ;  /* 0x0000000000017941 */ /* 0x000fea0003800000 */
.L_x_54082:
        /* <DEDUP_REMOVED lines=9> */
.L_x_54086:
[----:B------:R-:W-:Y:S02]  /*13d50*/  IMAD.MOV.U32 R61, RZ, RZ, R58 ;  /* 0x000000ffff3d7224 */ /* 0x000fe400078e003a */
[----:B------:R-:W-:Y:S02]  /*13d60*/  IMAD.MOV.U32 R49, RZ, RZ, R46 ;  /* 0x000000ffff317224 */ /* 0x000fe400078e002e */
[----:B------:R-:W-:Y:S02]  /*13d70*/  IMAD.MOV.U32 R58, RZ, RZ, R14 ;  /* 0x000000ffff3a7224 */ /* 0x000fe400078e000e */
[----:B------:R-:W-:Y:S02]  /*13d80*/  IMAD.MOV.U32 R46, RZ, RZ, R29 ;  /* 0x000000ffff2e7224 */ /* 0x000fe400078e001d */
.L_x_54087:
[----:B------:R-:W-:Y:S05]  /*13d90*/  BSYNC B1 ;  /* 0x0000000000017941 */ /* 0x000fea0003800000 */
.L_x_54085:
        /* <DEDUP_REMOVED lines=9> */
.L_x_54089:
[----:B------:R-:W-:Y:S02]  /*13e30*/  IMAD.MOV.U32 R60, RZ, RZ, R61 ;  /* 0x000000ffff3c7224 */ /* 0x000fe400078e003d */
[----:B------:R-:W-:Y:S02]  /*13e40*/  IMAD.MOV.U32 R48, RZ, RZ, R49 ;  /* 0x000000ffff307224 */ /* 0x000fe400078e0031 */
[----:B------:R-:W-:Y:S02]  /*13e50*/  IMAD.MOV.U32 R61, RZ, RZ, R15 ;  /* 0x000000ffff3d7224 */ /* 0x000fe400078e000f */
[----:B------:R-:W-:Y:S02]  /*13e60*/  IMAD.MOV.U32 R49, RZ, RZ, R30 ;  /* 0x000000ffff317224 */ /* 0x000fe400078e001e */
.L_x_54090:
[----:B------:R-:W-:Y:S05]  /*13e70*/  BSYNC B1 ;  /* 0x0000000000017941 */ /* 0x000fea0003800000 */
.L_x_54088:
        /* <DEDUP_REMOVED lines=9> */
.L_x_54092:
[----:B------:R-:W-:Y:S02]  /*13f10*/  IMAD.MOV.U32 R65, RZ, RZ, R60 ;  /* 0x000000ffff417224 */ /* 0x000fe400078e003c */
[----:B------:R-:W-:Y:S02]  /*13f20*/  IMAD.MOV.U32 R63, RZ, RZ, R48 ;  /* 0x000000ffff3f7224 */ /* 0x000fe400078e0030 */
[----:B------:R-:W-:Y:S02]  /*13f30*/  IMAD.MOV.U32 R60, RZ, RZ, R16 ;  /* 0x000000ffff3c7224 */ /* 0x000fe400078e0010 */
[----:B------:R-:W-:Y:S02]  /*13f40*/  IMAD.MOV.U32 R48, RZ, RZ, R31 ;  /* 0x000000ffff307224 */ /* 0x000fe400078e001f */
.L_x_54093:
[----:B------:R-:W-:Y:S05]  /*13f50*/  BSYNC B1 ;  /* 0x0000000000017941 */ /* 0x000fea0003800000 */
.L_x_54091:
        /* <DEDUP_REMOVED lines=9> */
.L_x_54095:
[----:B------:R-:W-:Y:S02]  /*13ff0*/  IMAD.MOV.U32 R64, RZ, RZ, R65 ;  /* 0x000000ffff407224 */ /* 0x000fe400078e0041 */
[----:B------:R-:W-:Y:S02]  /*14000*/  IMAD.MOV.U32 R62, RZ, RZ, R63 ;  /* 0x000000ffff3e7224 */ /* 0x000fe400078e003f */
[----:B------:R-:W-:Y:S02]  /*14010*/  IMAD.MOV.U32 R65, RZ, RZ, R40 ;  /* 0x000000ffff417224 */ /* 0x000fe400078e0028 */
[----:B------:R-:W-:Y:S02]  /*14020*/  IMAD.MOV.U32 R63, RZ, RZ, R67 ;  /* 0x000000ffff3f7224 */ /* 0x000fe400078e0043 */
.L_x_54096:
[----:B------:R-:W-:Y:S05]  /*14030*/  BSYNC B1 ;  /* 0x0000000000017941 */ /* 0x000fea0003800000 */
.L_x_54094:
[----:B------:R-:W-:Y:S02]  /*14040*/  FADD.FTZ R66, R41, R66 ;  /* 0x0000004229427221 */ /* 0x000fe40000010000 */
[----:B------:R-:W-:Y:S02]  /*14050*/  IMAD.MOV.U32 R67, RZ, RZ, R0 ;  /* 0x000000ffff437224 */ /* 0x000fe400078e0000 */
.L_x_53376:
[----:B--234-:R-:W-:Y:S05]  /*14060*/  BSYNC B0 ;  /* 0x0000000000007941 */ /* 0x01cfea0003800000 */
.L_x_53375:
[----:B------:R-:W2:Y:S01]  /*14070*/  S2R R0, SR_LANEID ;  /* 0x0000000000007919 */ /* 0x000ea20000000000 */
[----:B------:R-:W-:Y:S03]  /*14080*/  BSSY B0, `(.L_x_54097) ;  /* 0x0000dc0000007945 */ /* 0x000fe60003800000 */
[----:B------:R3:W4:Y:S04]  /*14090*/  SHFL.DOWN PT, R68, R67, 0x2, 0x1f ;  /* 0x08401f0043447f89 */ /* 0x00072800000e0000 */
[----:B------:R3:W1:Y:S04]  /*140a0*/  SHFL.DOWN PT, R41, R66, 0x2, 0x1f ;  /* 0x08401f0042297f89 */ /* 0x00066800000e0000 */
[----:B------:R3:W0:Y:S04]  /*140b0*/  SHFL.DOWN PT, R40, R64, 0x2, 0x1f ;  /* 0x08401f0040287f89 */ /* 0x00062800000e0000 */
[----:B0-----:R3:W0:Y:S04]  /*140c0*/  SHFL.DOWN PT, R31, R65, 0x2, 0x1f ;  /* 0x08401f00411f7f89 */ /* 0x00162800000e0000 */
[----:B------:R3:W0:Y:S01]  /*140d0*/  SHFL.DOWN PT, R30, R60, 0x2, 0x1f ;  /* 0x08401f003c1e7f89 */ /* 0x00062200000e0000 */
[----:B--2---:R-:W-:-:S03]  /*140e0*/  ISETP.GT.AND P0, PT, R0, 0x1d, PT ;  /* 0x0000001d0000780c */ /* 0x004fc60003f04270 */
[----:B------:R3:W2:Y:S04]  /*140f0*/  SHFL.DOWN PT, R29, R61, 0x2, 0x1f ;  /* 0x08401f003d1d7f89 */ /* 0x0006a800000e0000 */
        /* <DEDUP_REMOVED lines=39> */
[----:B---3--:R-:W-:Y:S01]  /*14370*/  @!P0 MOV R35, R69 ;  /* 0x0000004500238202 */ /* 0x008fe20000000f00 */
        /* <DEDUP_REMOVED lines=14> */
.L_x_54100:
[----:B------:R-:W-:Y:S01]  /*14460*/  IMAD.MOV.U32 R67, RZ, RZ, R33 ;  /* 0x000000ffff437224 */ /* 0x000fe200078e0021 */
[----:B------:R-:W-:Y:S01]  /*14470*/  MOV R33, R32 ;  /* 0x0000002000217202 */ /* 0x000fe20000000f00 */
[----:B------:R-:W-:Y:S02]  /*14480*/  IMAD.MOV.U32 R40, RZ, RZ, R35 ;  /* 0x000000ffff287224 */ /* 0x000fe400078e0023 */
[----:B------:R-:W-:Y:S02]  /*14490*/  IMAD.MOV.U32 R35, RZ, RZ, R34 ;  /* 0x000000ffff237224 */ /* 0x000fe400078e0022 */
.L_x_54101:
[----:B------:R-:W-:Y:S05]  /*144a0*/  BSYNC B1 ;  /* 0x0000000000017941 */ /* 0x000fea0003800000 */
.L_x_54099:
        /* <DEDUP_REMOVED lines=9> */
.L_x_54103:
[----:B------:R-:W-:Y:S01]  /*14540*/  IMAD.MOV.U32 R34, RZ, RZ, R67 ;  /* 0x000000ffff227224 */ /* 0x000fe200078e0043 */
[----:B------:R-:W-:Y:S01]  /*14550*/  MOV R67, R51 ;  /* 0x0000003300437202 */ /* 0x000fe20000000f00 */
[----:B------:R-:W-:Y:S02]  /*14560*/  IMAD.MOV.U32 R32, RZ, RZ, R40 ;  /* 0x000000ffff207224 */ /* 0x000fe400078e0028 */
[----:B------:R-:W-:Y:S02]  /*14570*/  IMAD.MOV.U32 R40, RZ, RZ, R37 ;  /* 0x000000ffff287224 */ /* 0x000fe400078e0025 */
.L_x_54104:
[----:B------:R-:W-:Y:S05]  /*14580*/  BSYNC B1 ;  /* 0x0000000000017941 */ /* 0x000fea0003800000 */
.L_x_54102:
        /* <DEDUP_REMOVED lines=9> */
.L_x_54106:
[----:B------:R-:W-:Y:S01]  /*14620*/  IMAD.MOV.U32 R51, RZ, RZ, R34 ;  /* 0x000000ffff337224 */ /* 0x000fe200078e0022 */
[----:B------:R-:W-:Y:S01]  /*14630*/  MOV R34, R50 ;  /* 0x0000003200227202 */ /* 0x000fe20000000f00 */
[----:B------:R-:W-:Y:S02]  /*14640*/  IMAD.MOV.U32 R37, RZ, RZ, R32 ;  /* 0x000000ffff257224 */ /* 0x000fe400078e0020 */
[----:B------:R-:W-:Y:S02]  /*14650*/  IMAD.MOV.U32 R32, RZ, RZ, R36 ;  /* 0x000000ffff207224 */ /* 0x000fe400078e0024 */
.L_x_54107:
[----:B------:R-:W-:Y:S05]  /*14660*/  BSYNC B1 ;  /* 0x0000000000017941 */ /* 0x000fea0003800000 */
.L_x_54105:
        /* <DEDUP_REMOVED lines=9> */
.L_x_54109:
[----:B------:R-:W-:Y:S01]  /*14700*/  IMAD.MOV.U32 R50, RZ, RZ, R51 ;  /* 0x000000ffff327224 */ /* 0x000fe200078e0033 */
[----:B------:R-:W-:Y:S01]  /*14710*/  MOV R51, R53 ;  /* 0x0000003500337202 */ /* 0x000fe20000000f00 */
[----:B------:R-:W-:Y:S02]  /*14720*/  IMAD.MOV.U32 R36, RZ, RZ, R37 ;  /* 0x000000ffff247224 */ /* 0x000fe400078e0025 */
[----:B------:R-:W-:Y:S02]  /*14730*/  IMAD.MOV.U32 R37, RZ, RZ, R39 ;  /* 0x000000ffff257224 */ /* 0x000fe400078e0027 */
.L_x_54110:
[----:B------:R-:W-:Y:S05]  /*14740*/  BSYNC B1 ;  /* 0x0000000000017941 */ /* 0x000fea0003800000 */
.L_x_54108:
        /* <DEDUP_REMOVED lines=9> */
.L_x_54112:
[----:B------:R-:W-:Y:S01]  /*147e0*/  IMAD.MOV.U32 R53, RZ, RZ, R50 ;  /* 0x000000ffff357224 */ /* 0x000fe200078e0032 */
[----:B------:R-:W-:Y:S01]  /*147f0*/  MOV R50, R52 ;  /* 0x0000003400327202 */ /* 0x000fe20000000f00 */
[----:B------:R-:W-:Y:S02]  /*14800*/  IMAD.MOV.U32 R39, RZ, RZ, R36 ;  /* 0x000000ffff277224 */ /* 0x000fe400078e0024 */
[----:B------:R-:W-:Y:S02]  /*14810*/  IMAD.MOV.U32 R36, RZ, RZ, R38 ;  /* 0x000000ffff247224 */ /* 0x000fe400078e0026 */
.L_x_54113:
[----:B------:R-:W-:Y:S05]  /*14820*/  BSYNC B1 ;  /* 0x0000000000017941 */ /* 0x000fea0003800000 */
.L_x_54111:
        /* <DEDUP_REMOVED lines=9> */
.L_x_54115:
[----:B------:R-:W-:Y:S01]  /*148c0*/  IMAD.MOV.U32 R52, RZ, RZ, R53 ;  /* 0x000000ffff347224 */ /* 0x000fe200078e0035 */
[----:B------:R-:W-:Y:S01]  /*148d0*/  MOV R53, R55 ;  /* 0x0000003700357202 */ /* 0x000fe20000000f00 */
[----:B------:R-:W-:Y:S02]  /*148e0*/  IMAD.MOV.U32 R38, RZ, RZ, R39 ;  /* 0x000000ffff267224 */ /* 0x000fe400078e0027 */
[----:B------:R-:W-:Y:S02]  /*148f0*/  IMAD.MOV.U32 R39, RZ, RZ, R43 ;  /* 0x000000ffff277224 */ /* 0x000fe400078e002b */
.L_x_54116:
[----:B------:R-:W-:Y:S05]  /*14900*/  BSYNC B1 ;  /* 0x0000000000017941 */ /* 0x000fea0003800000 */
.L_x_54114:
        /* <DEDUP_REMOVED lines=9> */
.L_x_54118:
[----:B------:R-:W-:Y:S01]  /*149a0*/  IMAD.MOV.U32 R55, RZ, RZ, R52 ;  /* 0x000000ffff377224 */ /* 0x000fe200078e0034 */
[----:B------:R-:W-:Y:S01]  /*149b0*/  MOV R52, R54 ;  /* 0x0000003600347202 */ /* 0x000fe20000000f00 */
[----:B------:R-:W-:Y:S02]  /*149c0*/  IMAD.MOV.U32 R43, RZ, RZ, R38 ;  /* 0x000000ffff2b7224 */ /* 0x000fe400078e0026 */
[----:B------:R-:W-:Y:S02]  /*149d0*/  IMAD.MOV.U32 R38, RZ, RZ, R42 ;  /* 0x000000ffff267224 */ /* 0x000fe400078e002a */
.L_x_54119:
[----:B------:R-:W-:Y:S05]  /*149e0*/  BSYNC B1 ;  /* 0x0000000000017941 */ /* 0x000fea0003800000 */
.L_x_54117:
        /* <DEDUP_REMOVED lines=9> */
.L_x_54121:
[----:B------:R-:W-:Y:S01]  /*14a80*/  IMAD.MOV.U32 R54, RZ, RZ, R55 ;  /* 0x000000ffff367224 */ /* 0x000fe200078e0037 */
[----:B------:R-:W-:Y:S01]  /*14a90*/  MOV R55, R57 ;  /* 0x0000003900377202 */ /* 0x000fe20000000f00 */
[----:B------:R-:W-:Y:S02]  /*14aa0*/  IMAD.MOV.U32 R42, RZ, RZ, R43 ;  /* 0x000000ffff2a7224 */ /* 0x000fe400078e002b */
[----:B------:R-:W-:Y:S02]  /*14ab0*/  IMAD.MOV.U32 R43, RZ, RZ, R45 ;  /* 0x000000ffff2b7224 */ /* 0x000fe400078e002d */
.L_x_54122:
[----:B------:R-:W-:Y:S05]  /*14ac0*/  BSYNC B1 ;  /* 0x0000000000017941 */ /* 0x000fea0003800000 */
.L_x_54120:
        /* <DEDUP_REMOVED lines=9> */
.L_x_54124:
[----:B------:R-:W-:Y:S01]  /*14b60*/  IMAD.MOV.U32 R57, RZ, RZ, R54 ;  /* 0x000000ffff397224 */ /* 0x000fe200078e0036 */
[----:B------:R-:W-:Y:S01]  /*14b70*/  MOV R54, R56 ;  /* 0x0000003800367202 */ /* 0x000fe20000000f00 */
[----:B------:R-:W-:Y:S02]  /*14b80*/  IMAD.MOV.U32 R45, RZ, RZ, R42 ;  /* 0x000000ffff2d7224 */ /* 0x000fe400078e002a */
[----:B------:R-:W-:Y:S02]  /*14b90*/  IMAD.MOV.U32 R42, RZ, RZ, R44 ;  /* 0x000000ffff2a7224 */ /* 0x000fe400078e002c */
.L_x_54125:
[----:B------:R-:W-:Y:S05]  /*14ba0*/  BSYNC B1 ;  /* 0x0000000000017941 */ /* 0x000fea0003800000 */
.L_x_54123:
        /* <DEDUP_REMOVED lines=9> */
.L_x_54127:
[----:B------:R-:W-:Y:S01]  /*14c40*/  IMAD.MOV.U32 R56, RZ, RZ, R57 ;  /* 0x000000ffff387224 */ /* 0x000fe200078e0039 */
[----:B------:R-:W-:Y:S01]  /*14c50*/  MOV R57, R59 ;  /* 0x0000003b00397202 */ /* 0x000fe20000000f00 */
[----:B------:R-:W-:Y:S02]  /*14c60*/  IMAD.MOV.U32 R44, RZ, RZ, R45 ;  /* 0x000000ffff2c7224 */ /* 0x000fe400078e002d */
[----:B------:R-:W-:Y:S02]  /*14c70*/  IMAD.MOV.U32 R45, RZ, RZ, R47 ;  /* 0x000000ffff2d7224 */ /* 0x000fe400078e002f */
.L_x_54128:
[----:B------:R-:W-:Y:S05]  /*14c80*/  BSYNC B1 ;  /* 0x0000000000017941 */ /* 0x000fea0003800000 */
.L_x_54126:
        /* <DEDUP_REMOVED lines=9> */
.L_x_54130:
[----:B------:R-:W-:Y:S01]  /*14d20*/  IMAD.MOV.U32 R59, RZ, RZ, R56 ;  /* 0x000000ffff3b7224 */ /* 0x000fe200078e0038 */
[----:B------:R-:W-:Y:S01]  /*14d30*/  MOV R56, R58 ;  /* 0x0000003a00387202 */ /* 0x000fe20000000f00 */
[----:B------:R-:W-:Y:S02]  /*14d40*/  IMAD.MOV.U32 R47, RZ, RZ, R44 ;  /* 0x000000ffff2f7224 */ /* 0x000fe400078e002c */
[----:B------:R-:W-:Y:S02]  /*14d50*/  IMAD.MOV.U32 R44, RZ, RZ, R46 ;  /* 0x000000ffff2c7224 */ /* 0x000fe400078e002e */
.L_x_54131:
[----:B------:R-:W-:Y:S05]  /*14d60*/  BSYNC B1 ;  /* 0x0000000000017941 */ /* 0x000fea0003800000 */
.L_x_54129:
        /* <DEDUP_REMOVED lines=9> */
.L_x_54133:
[----:B------:R-:W-:Y:S01]  /*14e00*/  IMAD.MOV.U32 R58, RZ, RZ, R59 ;  /* 0x000000ffff3a7224 */ /* 0x000fe200078e003b */
[----:B------:R-:W-:Y:S01]  /*14e10*/  MOV R59, R61 ;  /* 0x0000003d003b7202 */ /* 0x000fe20000000f00 */
[----:B------:R-:W-:Y:S02]  /*14e20*/  IMAD.MOV.U32 R46, RZ, RZ, R47 ;  /* 0x000000ffff2e7224 */ /* 0x000fe400078e002f */
[----:B------:R-:W-:Y:S02]  /*14e30*/  IMAD.MOV.U32 R47, RZ, RZ, R49 ;  /* 0x000000ffff2f7224 */ /* 0x000fe400078e0031 */
.L_x_54134:
[----:B------:R-:W-:Y:S05]  /*14e40*/  BSYNC B1 ;  /* 0x0000000000017941 */ /* 0x000fea0003800000 */
.L_x_54132:
        /* <DEDUP_REMOVED lines=9> */
.L_x_54136:
[----:B------:R-:W-:Y:S01]  /*14ee0*/  IMAD.MOV.U32 R61, RZ, RZ, R58 ;  /* 0x000000ffff3d7224 */ /* 0x000fe200078e003a */
[----:B------:R-:W-:Y:S01]  /*14ef0*/  MOV R58, R60 ;  /* 0x0000003c003a7202 */ /* 0x000fe20000000f00 */
[----:B------:R-:W-:Y:S02]  /*14f00*/  IMAD.MOV.U32 R49, RZ, RZ, R46 ;  /* 0x000000ffff317224 */ /* 0x000fe400078e002e */
[----:B------:R-:W-:Y:S02]  /*14f10*/  IMAD.MOV.U32 R46, RZ, RZ, R48 ;  /* 0x000000ffff2e7224 */ /* 0x000fe400078e0030 */
.L_x_54137:
[----:B------:R-:W-:Y:S05]  /*14f20*/  BSYNC B1 ;  /* 0x0000000000017941 */ /* 0x000fea0003800000 */
.L_x_54135:
        /* <DEDUP_REMOVED lines=9> */
.L_x_54139:
[----:B------:R-:W-:Y:S01]  /*14fc0*/  IMAD.MOV.U32 R60, RZ, RZ, R61 ;  /* 0x000000ffff3c7224 */ /* 0x000fe200078e003d */
[----:B------:R-:W-:Y:S01]  /*14fd0*/  MOV R61, R65 ;  /* 0x00000041003d7202 */ /* 0x000fe20000000f00 */
[----:B------:R-:W-:Y:S02]  /*14fe0*/  IMAD.MOV.U32 R48, RZ, RZ, R49 ;  /* 0x000000ffff307224 */ /* 0x000fe400078e0031 */
[----:B------:R-:W-:Y:S02]  /*14ff0*/  IMAD.MOV.U32 R49, RZ, RZ, R63 ;  /* 0x000000ffff317224 */ /* 0x000fe400078e003f */
.L_x_54140:
[----:B------:R-:W-:Y:S05]  /*15000*/  BSYNC B1 ;  /* 0x0000000000017941 */ /* 0x000fea0003800000 */
.L_x_54138:
        /* <DEDUP_REMOVED lines=9> */
.L_x_54142:
[----:B------:R-:W-:Y:S01]  /*150a0*/  IMAD.MOV.U32 R65, RZ, RZ, R60 ;  /* 0x000000ffff417224 */ /* 0x000fe200078e003c */
[----:B------:R-:W-:Y:S01]  /*150b0*/  MOV R60, R64 ;  /* 0x00000040003c7202 */ /* 0x000fe20000000f00 */
[----:B------:R-:W-:Y:S02]  /*150c0*/  IMAD.MOV.U32 R63, RZ, RZ, R48 ;  /* 0x000000ffff3f7224 */ /* 0x000fe400078e0030 */
[----:B------:R-:W-:Y:S02]  /*150d0*/  IMAD.MOV.U32 R48, RZ, RZ, R62 ;  /* 0x000000ffff307224 */ /* 0x000fe400078e003e */
.L_x_54143:
[----:B------:R-:W-:Y:S05]  /*150e0*/  BSYNC B1 ;  /* 0x0000000000017941 */ /* 0x000fea0003800000 */
.L_x_54141:
        /* <DEDUP_REMOVED lines=16> */
.L_x_54145:
[----:B------:R-:W-:Y:S01]  /*151f0*/  MOV R31, R33 ;  /* 0x00000021001f7202 */ /* 0x000fe20000000f00 */
[----:B------:R-:W-:Y:S02]  /*15200*/  IMAD.MOV.U32 R16, RZ, RZ, R35 ;  /* 0x000000ffff107224 */ /* 0x000fe400078e0023 */
[----:B------:R-:W-:Y:S02]  /*15210*/  IMAD.MOV.U32 R33, RZ, RZ, R67 ;  /* 0x000000ffff217224 */ /* 0x000fe400078e0043 */
[----:B------:R-:W-:Y:S02]  /*15220*/  IMAD.MOV.U32 R35, RZ, RZ, R40 ;  /* 0x000000ffff237224 */ /* 0x000fe400078e0028 */
.L_x_54146:
[----:B------:R-:W-:Y:S05]  /*15230*/  BSYNC B1 ;  /* 0x0000000000017941 */ /* 0x000fea0003800000 */
.L_x_54144:
        /* <DEDUP_REMOVED lines=9> */
.L_x_54148:
[----:B------:R-:W-:Y:S01]  /*152d0*/  MOV R62, R31 ;  /* 0x0000001f003e7202 */ /* 0x000fe20000000f00 */
[----:B------:R-:W-:Y:S02]  /*152e0*/  IMAD.MOV.U32 R40, RZ, RZ, R16 ;  /* 0x000000ffff287224 */ /* 0x000fe400078e0010 */
[----:B------:R-:W-:Y:S02]  /*152f0*/  IMAD.MOV.U32 R31, RZ, RZ, R34 ;  /* 0x000000ffff1f7224 */ /* 0x000fe400078e0022 */
[----:B------:R-:W-:Y:S02]  /*15300*/  IMAD.MOV.U32 R16, RZ, RZ, R32 ;  /* 0x000000ffff107224 */ /* 0x000fe400078e0020 */
.L_x_54149:
[----:B------:R-:W-:Y:S05]  /*15310*/  BSYNC B1 ;  /* 0x0000000000017941 */ /* 0x000fea0003800000 */
.L_x_54147:
        /* <DEDUP_REMOVED lines=9> */
.L_x_54151:
[----:B------:R-:W-:Y:S01]  /*153b0*/  MOV R34, R62 ;  /* 0x0000003e00227202 */ /* 0x000fe20000000f00 */
[----:B------:R-:W-:Y:S02]  /*153c0*/  IMAD.MOV.U32 R32, RZ, RZ, R40 ;  /* 0x000000ffff207224 */ /* 0x000fe400078e0028 */
[----:B------:R-:W-:Y:S02]  /*153d0*/  IMAD.MOV.U32 R62, RZ, RZ, R51 ;  /* 0x000000ffff3e7224 */ /* 0x000fe400078e0033 */
[----:B------:R-:W-:Y:S02]  /*153e0*/  IMAD.MOV.U32 R40, RZ, RZ, R37 ;  /* 0x000000ffff287224 */ /* 0x000fe400078e0025 */
.L_x_54152:
[----:B------:R-:W-:Y:S05]  /*153f0*/  BSYNC B1 ;  /* 0x0000000000017941 */ /* 0x000fea0003800000 */
.L_x_54150:
        /* <DEDUP_REMOVED lines=9> */
.L_x_54154:
[----:B------:R-:W-:Y:S01]  /*15490*/  MOV R51, R34 ;  /* 0x0000002200337202 */ /* 0x000fe20000000f00 */
[----:B------:R-:W-:Y:S02]  /*154a0*/  IMAD.MOV.U32 R37, RZ, RZ, R32 ;  /* 0x000000ffff257224 */ /* 0x000fe400078e0020 */
[----:B------:R-:W-:Y:S02]  /*154b0*/  IMAD.MOV.U32 R34, RZ, RZ, R50 ;  /* 0x000000ffff227224 */ /* 0x000fe400078e0032 */
[----:B------:R-:W-:Y:S02]  /*154c0*/  IMAD.MOV.U32 R32, RZ, RZ, R36 ;  /* 0x000000ffff207224 */ /* 0x000fe400078e0024 */
.L_x_54155:
[----:B------:R-:W-:Y:S05]  /*154d0*/  BSYNC B1 ;  /* 0x0000000000017941 */ /* 0x000fea0003800000 */
.L_x_54153:
        /* <DEDUP_REMOVED lines=9> */
.L_x_54157:
[----:B------:R-:W-:Y:S01]  /*15570*/  MOV R50, R51 ;  /* 0x0000003300327202 */ /* 0x000fe20000000f00 */
[----:B------:R-:W-:Y:S02]  /*15580*/  IMAD.MOV.U32 R36, RZ, RZ, R37 ;  /* 0x000000ffff247224 */ /* 0x000fe400078e0025 */
[----:B------:R-:W-:Y:S02]  /*15590*/  IMAD.MOV.U32 R51, RZ, RZ, R53 ;  /* 0x000000ffff337224 */ /* 0x000fe400078e0035 */
[----:B------:R-:W-:Y:S02]  /*155a0*/  IMAD.MOV.U32 R37, RZ, RZ, R39 ;  /* 0x000000ffff257224 */ /* 0x000fe400078e0027 */
.L_x_54158:
[----:B------:R-:W-:Y:S05]  /*155b0*/  BSYNC B1 ;  /* 0x0000000000017941 */ /* 0x000fea0003800000 */
.L_x_54156:
        /* <DEDUP_REMOVED lines=9> */
.L_x_54160:
[----:B------:R-:W-:Y:S01]  /*15650*/  MOV R53, R50 ;  /* 0x0000003200357202 */ /* 0x000fe20000000f00 */
[----:B------:R-:W-:Y:S02]  /*15660*/  IMAD.MOV.U32 R39, RZ, RZ, R36 ;  /* 0x000000ffff277224 */ /* 0x000fe400078e0024 */
[----:B------:R-:W-:Y:S02]  /*15670*/  IMAD.MOV.U32 R50, RZ, RZ, R52 ;  /* 0x000000ffff327224 */ /* 0x000fe400078e0034 */
[----:B------:R-:W-:Y:S02]  /*15680*/  IMAD.MOV.U32 R36, RZ, RZ, R38 ;  /* 0x000000ffff247224 */ /* 0x000fe400078e0026 */
.L_x_54161:
[----:B------:R-:W-:Y:S05]  /*15690*/  BSYNC B1 ;  /* 0x0000000000017941 */ /* 0x000fea0003800000 */
.L_x_54159:
        /* <DEDUP_REMOVED lines=9> */
.L_x_54163:
[----:B------:R-:W-:Y:S01]  /*15730*/  MOV R52, R53 ;  /* 0x0000003500347202 */ /* 0x000fe20000000f00 */
[----:B------:R-:W-:Y:S02]  /*15740*/  IMAD.MOV.U32 R38, RZ, RZ, R39 ;  /* 0x000000ffff267224 */ /* 0x000fe400078e0027 */
[----:B------:R-:W-:Y:S02]  /*15750*/  IMAD.MOV.U32 R53, RZ, RZ, R55 ;  /* 0x000000ffff357224 */ /* 0x000fe400078e0037 */
[----:B------:R-:W-:Y:S02]  /*15760*/  IMAD.MOV.U32 R39, RZ, RZ, R43 ;  /* 0x000000ffff277224 */ /* 0x000fe400078e002b */
.L_x_54164:
[----:B------:R-:W-:Y:S05]  /*15770*/  BSYNC B1 ;  /* 0x0000000000017941 */ /* 0x000fea0003800000 */
.L_x_54162:
        /* <DEDUP_REMOVED lines=9> */
.L_x_54166:
[----:B------:R-:W-:Y:S01]  /*15810*/  MOV R55, R52 ;  /* 0x0000003400377202 */ /* 0x000fe20000000f00 */
[----:B------:R-:W-:Y:S02]  /*15820*/  IMAD.MOV.U32 R43, RZ, RZ, R38 ;  /* 0x000000ffff2b7224 */ /* 0x000fe400078e0026 */
[----:B------:R-:W-:Y:S02]  /*15830*/  IMAD.MOV.U32 R52, RZ, RZ, R54 ;  /* 0x000000ffff347224 */ /* 0x000fe400078e0036 */
[----:B------:R-:W-:Y:S02]  /*15840*/  IMAD.MOV.U32 R38, RZ, RZ, R42 ;  /* 0x000000ffff267224 */ /* 0x000fe400078e002a */
.L_x_54167:
[----:B------:R-:W-:Y:S05]  /*15850*/  BSYNC B1 ;  /* 0x0000000000017941 */ /* 0x000fea0003800000 */
.L_x_54165:
        /* <DEDUP_REMOVED lines=9> */
.L_x_54169:
[----:B------:R-:W-:Y:S01]  /*158f0*/  MOV R54, R55 ;  /* 0x0000003700367202 */ /* 0x000fe20000000f00 */
[----:B------:R-:W-:Y:S02]  /*15900*/  IMAD.MOV.U32 R42, RZ, RZ, R43 ;  /* 0x000000ffff2a7224 */ /* 0x000fe400078e002b */
[----:B------:R-:W-:Y:S02]  /*15910*/  IMAD.MOV.U32 R55, RZ, RZ, R57 ;  /* 0x000000ffff377224 */ /* 0x000fe400078e0039 */
[----:B------:R-:W-:Y:S02]  /*15920*/  IMAD.MOV.U32 R43, RZ, RZ, R45 ;  /* 0x000000ffff2b7224 */ /* 0x000fe400078e002d */
.L_x_54170:
[----:B------:R-:W-:Y:S05]  /*15930*/  BSYNC B1 ;  /* 0x0000000000017941 */ /* 0x000fea0003800000 */
.L_x_54168:
        /* <DEDUP_REMOVED lines=9> */
.L_x_54172:
[----:B------:R-:W-:Y:S01]  /*159d0*/  MOV R57, R54 ;  /* 0x0000003600397202 */ /* 0x000fe20000000f00 */
[----:B------:R-:W-:Y:S02]  /*159e0*/  IMAD.MOV.U32 R45, RZ, RZ, R42 ;  /* 0x000000ffff2d7224 */ /* 0x000fe400078e002a */
[----:B------:R-:W-:Y:S02]  /*159f0*/  IMAD.MOV.U32 R54, RZ, RZ, R56 ;  /* 0x000000ffff367224 */ /* 0x000fe400078e0038 */
[----:B------:R-:W-:Y:S02]  /*15a00*/  IMAD.MOV.U32 R42, RZ, RZ, R44 ;  /* 0x000000ffff2a7224 */ /* 0x000fe400078e002c */
.L_x_54173:
[----:B------:R-:W-:Y:S05]  /*15a10*/  BSYNC B1 ;  /* 0x0000000000017941 */ /* 0x000fea0003800000 */
.L_x_54171:
        /* <DEDUP_REMOVED lines=9> */
.L_x_54175:
[----:B------:R-:W-:Y:S01]  /*15ab0*/  MOV R56, R57 ;  /* 0x0000003900387202 */ /* 0x000fe20000000f00 */
[----:B------:R-:W-:Y:S02]  /*15ac0*/  IMAD.MOV.U32 R44, RZ, RZ, R45 ;  /* 0x000000ffff2c7224 */ /* 0x000fe400078e002d */
[----:B------:R-:W-:Y:S02]  /*15ad0*/  IMAD.MOV.U32 R57, RZ, RZ, R59 ;  /* 0x000000ffff397224 */ /* 0x000fe400078e003b */
[----:B------:R-:W-:Y:S02]  /*15ae0*/  IMAD.MOV.U32 R45, RZ, RZ, R47 ;  /* 0x000000ffff2d7224 */ /* 0x000fe400078e002f */
.L_x_54176:
[----:B------:R-:W-:Y:S05]  /*15af0*/  BSYNC B1 ;  /* 0x0000000000017941 */ /* 0x000fea0003800000 */
.L_x_54174:
        /* <DEDUP_REMOVED lines=9> */
.L_x_54178:
[----:B------:R-:W-:Y:S01]  /*15b90*/  MOV R59, R56 ;  /* 0x00000038003b7202 */ /* 0x000fe20000000f00 */
[----:B------:R-:W-:Y:S02]  /*15ba0*/  IMAD.MOV.U32 R47, RZ, RZ, R44 ;  /* 0x000000ffff2f7224 */ /* 0x000fe400078e002c */
[----:B------:R-:W-:Y:S02]  /*15bb0*/  IMAD.MOV.U32 R56, RZ, RZ, R58 ;  /* 0x000000ffff387224 */ /* 0x000fe400078e003a */
[----:B------:R-:W-:Y:S02]  /*15bc0*/  IMAD.MOV.U32 R44, RZ, RZ, R46 ;  /* 0x000000ffff2c7224 */ /* 0x000fe400078e002e */
.L_x_54179:
[----:B------:R-:W-:Y:S05]  /*15bd0*/  BSYNC B1 ;  /* 0x0000000000017941 */ /* 0x000fea0003800000 */
.L_x_54177:
        /* <DEDUP_REMOVED lines=9> */
.L_x_54181:
[----:B------:R-:W-:Y:S01]  /*15c70*/  MOV R58, R59 ;  /* 0x0000003b003a7202 */ /* 0x000fe20000000f00 */
[----:B------:R-:W-:Y:S02]  /*15c80*/  IMAD.MOV.U32 R46, RZ, RZ, R47 ;  /* 0x000000ffff2e7224 */ /* 0x000fe400078e002f */
[----:B------:R-:W-:Y:S02]  /*15c90*/  IMAD.MOV.U32 R59, RZ, RZ, R61 ;  /* 0x000000ffff3b7224 */ /* 0x000fe400078e003d */
[----:B------:R-:W-:Y:S02]  /*15ca0*/  IMAD.MOV.U32 R47, RZ, RZ, R49 ;  /* 0x000000ffff2f7224 */ /* 0x000fe400078e0031 */
.L_x_54182:
[----:B------:R-:W-:Y:S05]  /*15cb0*/  BSYNC B1 ;  /* 0x0000000000017941 */ /* 0x000fea0003800000 */
.L_x_54180:
        /* <DEDUP_REMOVED lines=9> */
.L_x_54184:
[----:B------:R-:W-:Y:S01]  /*15d50*/  MOV R61, R58 ;  /* 0x0000003a003d7202 */ /* 0x000fe20000000f00 */
[----:B------:R-:W-:Y:S02]  /*15d60*/  IMAD.MOV.U32 R49, RZ, RZ, R46 ;  /* 0x000000ffff317224 */ /* 0x000fe400078e002e */
[----:B------:R-:W-:Y:S02]  /*15d70*/  IMAD.MOV.U32 R58, RZ, RZ, R60 ;  /* 0x000000ffff3a7224 */ /* 0x000fe400078e003c */
[----:B------:R-:W-:Y:S02]  /*15d80*/  IMAD.MOV.U32 R46, RZ, RZ, R48 ;  /* 0x000000ffff2e7224 */ /* 0x000fe400078e0030 */
.L_x_54185:
[----:B------:R-:W-:Y:S05]  /*15d90*/  BSYNC B1 ;  /* 0x0000000000017941 */ /* 0x000fea0003800000 */
.L_x_54183:
        /* <DEDUP_REMOVED lines=9> */
.L_x_54187:
[----:B------:R-:W-:Y:S01]  /*15e30*/  MOV R60, R61 ;  /* 0x0000003d003c7202 */ /* 0x000fe20000000f00 */
[----:B------:R-:W-:Y:S02]  /*15e40*/  IMAD.MOV.U32 R48, RZ, RZ, R49 ;  /* 0x000000ffff307224 */ /* 0x000fe400078e0031 */
[----:B------:R-:W-:Y:S02]  /*15e50*/  IMAD.MOV.U32 R61, RZ, RZ, R65 ;  /* 0x000000ffff3d7224 */ /* 0x000fe400078e0041 */
[----:B------:R-:W-:Y:S02]  /*15e60*/  IMAD.MOV.U32 R49, RZ, RZ, R63 ;  /* 0x000000ffff317224 */ /* 0x000fe400078e003f */
.L_x_54188:
[----:B------:R-:W-:Y:S05]  /*15e70*/  BSYNC B1 ;  /* 0x0000000000017941 */ /* 0x000fea0003800000 */
.L_x_54186:
        /* <DEDUP_REMOVED lines=16> */
.L_x_54190:
[----:B------:R-:W-:Y:S02]  /*15f80*/  IMAD.MOV.U32 R30, RZ, RZ, R33 ;  /* 0x000000ffff1e7224 */ /* 0x000fe400078e0021 */
[----:B------:R-:W-:Y:S02]  /*15f90*/  IMAD.MOV.U32 R15, RZ, RZ, R35 ;  /* 0x000000ffff0f7224 */ /* 0x000fe400078e0023 */
[----:B------:R-:W-:Y:S02]  /*15fa0*/  IMAD.MOV.U32 R33, RZ, RZ, R31 ;  /* 0x000000ffff217224 */ /* 0x000fe400078e001f */
[----:B------:R-:W-:Y:S02]  /*15fb0*/  IMAD.MOV.U32 R35, RZ, RZ, R16 ;  /* 0x000000ffff237224 */ /* 0x000fe400078e0010 */
.L_x_54191:
[----:B------:R-:W-:Y:S05]  /*15fc0*/  BSYNC B1 ;  /* 0x0000000000017941 */ /* 0x000fea0003800000 */
.L_x_54189:
        /* <DEDUP_REMOVED lines=9> */
.L_x_54193:
[----:B------:R-:W-:Y:S02]  /*16060*/  IMAD.MOV.U32 R31, RZ, RZ, R30 ;  /* 0x000000ffff1f7224 */ /* 0x000fe400078e001e */
[----:B------:R-:W-:Y:S02]  /*16070*/  IMAD.MOV.U32 R16, RZ, RZ, R15 ;  /* 0x000000ffff107224 */ /* 0x000fe400078e000f */
[----:B------:R-:W-:Y:S02]  /*16080*/  IMAD.MOV.U32 R30, RZ, RZ, R62 ;  /* 0x000000ffff1e7224 */ /* 0x000fe400078e003e */
[----:B------:R-:W-:Y:S02]  /*16090*/  IMAD.MOV.U32 R15, RZ, RZ, R40 ;  /* 0x000000ffff0f7224 */ /* 0x000fe400078e0028 */
.L_x_54194:
[----:B------:R-:W-:Y:S05]  /*160a0*/  BSYNC B1 ;  /* 0x0000000000017941 */ /* 0x000fea0003800000 */
.L_x_54192:
        /* <DEDUP_REMOVED lines=9> */
.L_x_54196:
[----:B------:R-:W-:Y:S02]  /*16140*/  IMAD.MOV.U32 R62, RZ, RZ, R31 ;  /* 0x000000ffff3e7224 */ /* 0x000fe400078e001f */
[----:B------:R-:W-:Y:S02]  /*16150*/  IMAD.MOV.U32 R40, RZ, RZ, R16 ;  /* 0x000000ffff287224 */ /* 0x000fe400078e0010 */
[----:B------:R-:W-:Y:S02]  /*16160*/  IMAD.MOV.U32 R31, RZ, RZ, R34 ;  /* 0x000000ffff1f7224 */ /* 0x000fe400078e0022 */
[----:B------:R-:W-:Y:S02]  /*16170*/  IMAD.MOV.U32 R16, RZ, RZ, R32 ;  /* 0x000000ffff107224 */ /* 0x000fe400078e0020 */
.L_x_54197:
[----:B------:R-:W-:Y:S05]  /*16180*/  BSYNC B1 ;  /* 0x0000000000017941 */ /* 0x000fea0003800000 */
.L_x_54195:
        /* <DEDUP_REMOVED lines=9> */
.L_x_54199:
[----:B------:R-:W-:Y:S02]  /*16220*/  IMAD.MOV.U32 R34, RZ, RZ, R62 ;  /* 0x000000ffff227224 */ /* 0x000fe400078e003e */
[----:B------:R-:W-:Y:S02]  /*16230*/  IMAD.MOV.U32 R32, RZ, RZ, R40 ;  /* 0x000000ffff207224 */ /* 0x000fe400078e0028 */
[----:B------:R-:W-:Y:S02]  /*16240*/  IMAD.MOV.U32 R62, RZ, RZ, R51 ;  /* 0x000000ffff3e7224 */ /* 0x000fe400078e0033 */
[----:B------:R-:W-:Y:S02]  /*16250*/  IMAD.MOV.U32 R40, RZ, RZ, R37 ;  /* 0x000000ffff287224 */ /* 0x000fe400078e0025 */
.L_x_54200:
[----:B------:R-:W-:Y:S05]  /*16260*/  BSYNC B1 ;  /* 0x0000000000017941 */ /* 0x000fea0003800000 */
.L_x_54198:
        /* <DEDUP_REMOVED lines=9> */
.L_x_54202:
[----:B------:R-:W-:Y:S02]  /*16300*/  IMAD.MOV.U32 R51, RZ, RZ, R34 ;  /* 0x000000ffff337224 */ /* 0x000fe400078e0022 */
[----:B------:R-:W-:Y:S02]  /*16310*/  IMAD.MOV.U32 R37, RZ, RZ, R32 ;  /* 0x000000ffff257224 */ /* 0x000fe400078e0020 */
[----:B------:R-:W-:Y:S02]  /*16320*/  IMAD.MOV.U32 R34, RZ, RZ, R50 ;  /* 0x000000ffff227224 */ /* 0x000fe400078e0032 */
[----:B------:R-:W-:Y:S02]  /*16330*/  IMAD.MOV.U32 R32, RZ, RZ, R36 ;  /* 0x000000ffff207224 */ /* 0x000fe400078e0024 */
.L_x_54203:
[----:B------:R-:W-:Y:S05]  /*16340*/  BSYNC B1 ;  /* 0x0000000000017941 */ /* 0x000fea0003800000 */
.L_x_54201:
        /* <DEDUP_REMOVED lines=9> */
.L_x_54205:
[----:B------:R-:W-:Y:S02]  /*163e0*/  IMAD.MOV.U32 R50, RZ, RZ, R51 ;  /* 0x000000ffff327224 */ /* 0x000fe400078e0033 */
[----:B------:R-:W-:Y:S02]  /*163f0*/  IMAD.MOV.U32 R36, RZ, RZ, R37 ;  /* 0x000000ffff247224 */ /* 0x000fe400078e0025 */
[----:B------:R-:W-:Y:S02]  /*16400*/  IMAD.MOV.U32 R51, RZ, RZ, R53 ;  /* 0x000000ffff337224 */ /* 0x000fe400078e0035 */
[----:B------:R-:W-:Y:S02]  /*16410*/  IMAD.MOV.U32 R37, RZ, RZ, R39 ;  /* 0x000000ffff257224 */ /* 0x000fe400078e0027 */
.L_x_54206:
[----:B------:R-:W-:Y:S05]  /*16420*/  BSYNC B1 ;  /* 0x0000000000017941 */ /* 0x000fea0003800000 */
.L_x_54204:
        /* <DEDUP_REMOVED lines=9> */
.L_x_54208:
[----:B------:R-:W-:Y:S02]  /*164c0*/  IMAD.MOV.U32 R53, RZ, RZ, R50 ;  /* 0x000000ffff357224 */ /* 0x000fe400078e0032 */
[----:B------:R-:W-:Y:S02]  /*164d0*/  IMAD.MOV.U32 R39, RZ, RZ, R36 ;  /* 0x000000ffff277224 */ /* 0x000fe400078e0024 */
[----:B------:R-:W-:Y:S02]  /*164e0*/  IMAD.MOV.U32 R50, RZ, RZ, R52 ;  /* 0x000000ffff327224 */ /* 0x000fe400078e0034 */
[----:B------:R-:W-:Y:S02]  /*164f0*/  IMAD.MOV.U32 R36, RZ, RZ, R38 ;  /* 0x000000ffff247224 */ /* 0x000fe400078e0026 */
.L_x_54209:
[----:B------:R-:W-:Y:S05]  /*16500*/  BSYNC B1 ;  /* 0x0000000000017941 */ /* 0x000fea0003800000 */
.L_x_54207:
        /* <DEDUP_REMOVED lines=9> */
.L_x_54211:
[----:B------:R-:W-:Y:S02]  /*165a0*/  IMAD.MOV.U32 R52, RZ, RZ, R53 ;  /* 0x000000ffff347224 */ /* 0x000fe400078e0035 */
[----:B------:R-:W-:Y:S02]  /*165b0*/  IMAD.MOV.U32 R38, RZ, RZ, R39 ;  /* 0x000000ffff267224 */ /* 0x000fe400078e0027 */
[----:B------:R-:W-:Y:S02]  /*165c0*/  IMAD.MOV.U32 R53, RZ, RZ, R55 ;  /* 0x000000ffff357224 */ /* 0x000fe400078e0037 */
[----:B------:R-:W-:Y:S02]  /*165d0*/  IMAD.MOV.U32 R39, RZ, RZ, R43 ;  /* 0x000000ffff277224 */ /* 0x000fe400078e002b */
.L_x_54212:
[----:B------:R-:W-:Y:S05]  /*165e0*/  BSYNC B1 ;  /* 0x0000000000017941 */ /* 0x000fea0003800000 */
.L_x_54210:
        /* <DEDUP_REMOVED lines=9> */
.L_x_54214:
[----:B------:R-:W-:Y:S02]  /*16680*/  IMAD.MOV.U32 R55, RZ, RZ, R52 ;  /* 0x000000ffff377224 */ /* 0x000fe400078e0034 */
[----:B------:R-:W-:Y:S02]  /*16690*/  IMAD.MOV.U32 R43, RZ, RZ, R38 ;  /* 0x000000ffff2b7224 */ /* 0x000fe400078e0026 */
[----:B------:R-:W-:Y:S02]  /*166a0*/  IMAD.MOV.U32 R52, RZ, RZ, R54 ;  /* 0x000000ffff347224 */ /* 0x000fe400078e0036 */
[----:B------:R-:W-:Y:S02]  /*166b0*/  IMAD.MOV.U32 R38, RZ, RZ, R42 ;  /* 0x000000ffff267224 */ /* 0x000fe400078e002a */
.L_x_54215:
[----:B------:R-:W-:Y:S05]  /*166c0*/  BSYNC B1 ;  /* 0x0000000000017941 */ /* 0x000fea0003800000 */
.L_x_54213:
        /* <DEDUP_REMOVED lines=9> */
.L_x_54217:
[----:B------:R-:W-:Y:S02]  /*16760*/  IMAD.MOV.U32 R54, RZ, RZ, R55 ;  /* 0x000000ffff367224 */ /* 0x000fe400078e0037 */
[----:B------:R-:W-:Y:S02]  /*16770*/  IMAD.MOV.U32 R42, RZ, RZ, R43 ;  /* 0x000000ffff2a7224 */ /* 0x000fe400078e002b */
[----:B------:R-:W-:Y:S02]  /*16780*/  IMAD.MOV.U32 R55, RZ, RZ, R57 ;  /* 0x000000ffff377224 */ /* 0x000fe400078e0039 */
[----:B------:R-:W-:Y:S02]  /*16790*/  IMAD.MOV.U32 R43, RZ, RZ, R45 ;  /* 0x000000ffff2b7224 */ /* 0x000fe400078e002d */
.L_x_54218:
[----:B------:R-:W-:Y:S05]  /*167a0*/  BSYNC B1 ;  /* 0x0000000000017941 */ /* 0x000fea0003800000 */
.L_x_54216:
        /* <DEDUP_REMOVED lines=9> */
.L_x_54220:
[----:B------:R-:W-:Y:S02]  /*16840*/  IMAD.MOV.U32 R57, RZ, RZ, R54 ;  /* 0x000000ffff397224 */ /* 0x000fe400078e0036 */
[----:B------:R-:W-:Y:S02]  /*16850*/  IMAD.MOV.U32 R45, RZ, RZ, R42 ;  /* 0x000000ffff2d7224 */ /* 0x000fe400078e002a */
[----:B------:R-:W-:Y:S02]  /*16860*/  IMAD.MOV.U32 R54, RZ, RZ, R56 ;  /* 0x000000ffff367224 */ /* 0x000fe400078e0038 */
[----:B------:R-:W-:Y:S02]  /*16870*/  IMAD.MOV.U32 R42, RZ, RZ, R44 ;  /* 0x000000ffff2a7224 */ /* 0x000fe400078e002c */
.L_x_54221:
[----:B------:R-:W-:Y:S05]  /*16880*/  BSYNC B1 ;  /* 0x0000000000017941 */ /* 0x000fea0003800000 */
.L_x_54219:
        /* <DEDUP_REMOVED lines=9> */
.L_x_54223:
[----:B------:R-:W-:Y:S02]  /*16920*/  IMAD.MOV.U32 R56, RZ, RZ, R57 ;  /* 0x000000ffff387224 */ /* 0x000fe400078e0039 */
[----:B------:R-:W-:Y:S02]  /*16930*/  IMAD.MOV.U32 R44, RZ, RZ, R45 ;  /* 0x000000ffff2c7224 */ /* 0x000fe400078e002d */
[----:B------:R-:W-:Y:S02]  /*16940*/  IMAD.MOV.U32 R57, RZ, RZ, R59 ;  /* 0x000000ffff397224 */ /* 0x000fe400078e003b */
[----:B------:R-:W-:Y:S02]  /*16950*/  IMAD.MOV.U32 R45, RZ, RZ, R47 ;  /* 0x000000ffff2d7224 */ /* 0x000fe400078e002f */
.L_x_54224:
[----:B------:R-:W-:Y:S05]  /*16960*/  BSYNC B1 ;  /* 0x0000000000017941 */ /* 0x000fea0003800000 */
.L_x_54222:
        /* <DEDUP_REMOVED lines=9> */
.L_x_54226:
[----:B------:R-:W-:Y:S02]  /*16a00*/  IMAD.MOV.U32 R59, RZ, RZ, R56 ;  /* 0x000000ffff3b7224 */ /* 0x000fe400078e0038 */
[----:B------:R-:W-:Y:S02]  /*16a10*/  IMAD.MOV.U32 R47, RZ, RZ, R44 ;  /* 0x000000ffff2f7224 */ /* 0x000fe400078e002c */
[----:B------:R-:W-:Y:S02]  /*16a20*/  IMAD.MOV.U32 R56, RZ, RZ, R58 ;  /* 0x000000ffff387224 */ /* 0x000fe400078e003a */
[----:B------:R-:W-:Y:S02]  /*16a30*/  IMAD.MOV.U32 R44, RZ, RZ, R46 ;  /* 0x000000ffff2c7224 */ /* 0x000fe400078e002e */
.L_x_54227:
[----:B------:R-:W-:Y:S05]  /*16a40*/  BSYNC B1 ;  /* 0x0000000000017941 */ /* 0x000fea0003800000 */
.L_x_54225:
        /* <DEDUP_REMOVED lines=9> */
.L_x_54229:
[----:B------:R-:W-:Y:S02]  /*16ae0*/  IMAD.MOV.U32 R58, RZ, RZ, R59 ;  /* 0x000000ffff3a7224 */ /* 0x000fe400078e003b */
[----:B------:R-:W-:Y:S02]  /*16af0*/  IMAD.MOV.U32 R46, RZ, RZ, R47 ;  /* 0x000000ffff2e7224 */ /* 0x000fe400078e002f */
[----:B------:R-:W-:Y:S02]  /*16b00*/  IMAD.MOV.U32 R59, RZ, RZ, R61 ;  /* 0x000000ffff3b7224 */ /* 0x000fe400078e003d */
[----:B------:R-:W-:Y:S02]  /*16b10*/  IMAD.MOV.U32 R47, RZ, RZ, R49 ;  /* 0x000000ffff2f7224 */ /* 0x000fe400078e0031 */
.L_x_54230:
[----:B------:R-:W-:Y:S05]  /*16b20*/  BSYNC B1 ;  /* 0x0000000000017941 */ /* 0x000fea0003800000 */
.L_x_54228:
        /* <DEDUP_REMOVED lines=9> */
.L_x_54232:
[----:B------:R-:W-:Y:S02]  /*16bc0*/  IMAD.MOV.U32 R61, RZ, RZ, R58 ;  /* 0x000000ffff3d7224 */ /* 0x000fe400078e003a */
[----:B------:R-:W-:Y:S02]  /*16bd0*/  IMAD.MOV.U32 R49, RZ, RZ, R46 ;  /* 0x000000ffff317224 */ /* 0x000fe400078e002e */
[----:B------:R-:W-:Y:S02]  /*16be0*/  IMAD.MOV.U32 R58, RZ, RZ, R60 ;  /* 0x000000ffff3a7224 */ /* 0x000fe400078e003c */
[----:B------:R-:W-:Y:S02]  /*16bf0*/  IMAD.MOV.U32 R46, RZ, RZ, R48 ;  /* 0x000000ffff2e7224 */ /* 0x000fe400078e0030 */
.L_x_54233:
[----:B------:R-:W-:Y:S05]  /*16c00*/  BSYNC B1 ;  /* 0x0000000000017941 */ /* 0x000fea0003800000 */
.L_x_54231:
        /* <DEDUP_REMOVED lines=16> */
.L_x_54235:
[----:B------:R-:W-:Y:S01]  /*16d10*/  IMAD.MOV.U32 R29, RZ, RZ, R33 ;  /* 0x000000ffff1d7224 */ /* 0x000fe200078e0021 */
[----:B------:R-:W-:Y:S01]  /*16d20*/  MOV R33, R30 ;  /* 0x0000001e00217202 */ /* 0x000fe20000000f00 */
[----:B------:R-:W-:Y:S02]  /*16d30*/  IMAD.MOV.U32 R14, RZ, RZ, R35 ;  /* 0x000000ffff0e7224 */ /* 0x000fe400078e0023 */
[----:B------:R-:W-:Y:S02]  /*16d40*/  IMAD.MOV.U32 R35, RZ, RZ, R15 ;  /* 0x000000ffff237224 */ /* 0x000fe400078e000f */
.L_x_54236:
[----:B------:R-:W-:Y:S05]  /*16d50*/  BSYNC B1 ;  /* 0x0000000000017941 */ /* 0x000fea0003800000 */
.L_x_54234:
        /* <DEDUP_REMOVED lines=9> */
.L_x_54238:
[----:B------:R-:W-:Y:S01]  /*16df0*/  IMAD.MOV.U32 R30, RZ, RZ, R29 ;  /* 0x000000ffff1e7224 */ /* 0x000fe200078e001d */
[----:B------:R-:W-:Y:S01]  /*16e00*/  MOV R29, R31 ;  /* 0x0000001f001d7202 */ /* 0x000fe20000000f00 */
[----:B------:R-:W-:Y:S02]  /*16e10*/  IMAD.MOV.U32 R15, RZ, RZ, R14 ;  /* 0x000000ffff0f7224 */ /* 0x000fe400078e000e */
[----:B------:R-:W-:Y:S02]  /*16e20*/  IMAD.MOV.U32 R14, RZ, RZ, R16 ;  /* 0x000000ffff0e7224 */ /* 0x000fe400078e0010 */
.L_x_54239:
[----:B------:R-:W-:Y:S05]  /*16e30*/  BSYNC B1 ;  /* 0x0000000000017941 */ /* 0x000fea0003800000 */
.L_x_54237:
        /* <DEDUP_REMOVED lines=9> */
.L_x_54241:
[----:B------:R-:W-:Y:S01]  /*16ed0*/  IMAD.MOV.U32 R31, RZ, RZ, R30 ;  /* 0x000000ffff1f7224 */ /* 0x000fe200078e001e */
[----:B------:R-:W-:Y:S01]  /*16ee0*/  MOV R30, R62 ;  /* 0x0000003e001e7202 */ /* 0x000fe20000000f00 */
[----:B------:R-:W-:Y:S02]  /*16ef0*/  IMAD.MOV.U32 R16, RZ, RZ, R15 ;  /* 0x000000ffff107224 */ /* 0x000fe400078e000f */
[----:B------:R-:W-:Y:S02]  /*16f00*/  IMAD.MOV.U32 R15, RZ, RZ, R40 ;  /* 0x000000ffff0f7224 */ /* 0x000fe400078e0028 */
.L_x_54242:
[----:B------:R-:W-:Y:S05]  /*16f10*/  BSYNC B1 ;  /* 0x0000000000017941 */ /* 0x000fea0003800000 */
.L_x_54240:
        /* <DEDUP_REMOVED lines=9> */
.L_x_54244:
[----:B------:R-:W-:Y:S01]  /*16fb0*/  IMAD.MOV.U32 R48, RZ, RZ, R31 ;  /* 0x000000ffff307224 */ /* 0x000fe200078e001f */
[----:B------:R-:W-:Y:S01]  /*16fc0*/  MOV R31, R34 ;  /* 0x00000022001f7202 */ /* 0x000fe20000000f00 */
[----:B------:R-:W-:Y:S02]  /*16fd0*/  IMAD.MOV.U32 R40, RZ, RZ, R16 ;  /* 0x000000ffff287224 */ /* 0x000fe400078e0010 */
[----:B------:R-:W-:Y:S02]  /*16fe0*/  IMAD.MOV.U32 R16, RZ, RZ, R32 ;  /* 0x000000ffff107224 */ /* 0x000fe400078e0020 */
.L_x_54245:
[----:B------:R-:W-:Y:S05]  /*16ff0*/  BSYNC B1 ;  /* 0x0000000000017941 */ /* 0x000fea0003800000 */
.L_x_54243:
        /* <DEDUP_REMOVED lines=9> */
.L_x_54247:
[----:B------:R-:W-:Y:S01]  /*17090*/  IMAD.MOV.U32 R34, RZ, RZ, R48 ;  /* 0x000000ffff227224 */ /* 0x000fe200078e0030 */
[----:B------:R-:W-:Y:S01]  /*170a0*/  MOV R48, R51 ;  /* 0x0000003300307202 */ /* 0x000fe20000000f00 */
[----:B------:R-:W-:Y:S02]  /*170b0*/  IMAD.MOV.U32 R32, RZ, RZ, R40 ;  /* 0x000000ffff207224 */ /* 0x000fe400078e0028 */
[----:B------:R-:W-:Y:S02]  /*170c0*/  IMAD.MOV.U32 R40, RZ, RZ, R37 ;  /* 0x000000ffff287224 */ /* 0x000fe400078e0025 */
.L_x_54248:
[----:B------:R-:W-:Y:S05]  /*170d0*/  BSYNC B1 ;  /* 0x0000000000017941 */ /* 0x000fea0003800000 */
.L_x_54246:
        /* <DEDUP_REMOVED lines=9> */
.L_x_54250:
[----:B------:R-:W-:Y:S01]  /*17170*/  IMAD.MOV.U32 R51, RZ, RZ, R34 ;  /* 0x000000ffff337224 */ /* 0x000fe200078e0022 */
[----:B------:R-:W-:Y:S01]  /*17180*/  MOV R34, R50 ;  /* 0x0000003200227202 */ /* 0x000fe20000000f00 */
[----:B------:R-:W-:Y:S02]  /*17190*/  IMAD.MOV.U32 R37, RZ, RZ, R32 ;  /* 0x000000ffff257224 */ /* 0x000fe400078e0020 */
[----:B------:R-:W-:Y:S02]  /*171a0*/  IMAD.MOV.U32 R32, RZ, RZ, R36 ;  /* 0x000000ffff207224 */ /* 0x000fe400078e0024 */
.L_x_54251:
[----:B------:R-:W-:Y:S05]  /*171b0*/  BSYNC B1 ;  /* 0x0000000000017941 */ /* 0x000fea0003800000 */
.L_x_54249:
        /* <DEDUP_REMOVED lines=9> */
.L_x_54253:
[----:B------:R-:W-:Y:S01]  /*17250*/  IMAD.MOV.U32 R50, RZ, RZ, R51 ;  /* 0x000000ffff327224 */ /* 0x000fe200078e0033 */
[----:B------:R-:W-:Y:S01]  /*17260*/  MOV R51, R53 ;  /* 0x0000003500337202 */ /* 0x000fe20000000f00 */
[----:B------:R-:W-:Y:S02]  /*17270*/  IMAD.MOV.U32 R36, RZ, RZ, R37 ;  /* 0x000000ffff247224 */ /* 0x000fe400078e0025 */
[----:B------:R-:W-:Y:S02]  /*17280*/  IMAD.MOV.U32 R37, RZ, RZ, R39 ;  /* 0x000000ffff257224 */ /* 0x000fe400078e0027 */
.L_x_54254:
[----:B------:R-:W-:Y:S05]  /*17290*/  BSYNC B1 ;  /* 0x0000000000017941 */ /* 0x000fea0003800000 */
.L_x_54252:
        /* <DEDUP_REMOVED lines=9> */
.L_x_54256:
[----:B------:R-:W-:Y:S01]  /*17330*/  IMAD.MOV.U32 R53, RZ, RZ, R50 ;  /* 0x000000ffff357224 */ /* 0x000fe200078e0032 */
[----:B------:R-:W-:Y:S01]  /*17340*/  MOV R50, R52 ;  /* 0x0000003400327202 */ /* 0x000fe20000000f00 */
[----:B------:R-:W-:Y:S02]  /*17350*/  IMAD.MOV.U32 R39, RZ, RZ, R36 ;  /* 0x000000ffff277224 */ /* 0x000fe400078e0024 */
[----:B------:R-:W-:Y:S02]  /*17360*/  IMAD.MOV.U32 R36, RZ, RZ, R38 ;  /* 0x000000ffff247224 */ /* 0x000fe400078e0026 */
.L_x_54257:
[----:B------:R-:W-:Y:S05]  /*17370*/  BSYNC B1 ;  /* 0x0000000000017941 */ /* 0x000fea0003800000 */
.L_x_54255:
        /* <DEDUP_REMOVED lines=9> */
.L_x_54259:
[----:B------:R-:W-:Y:S01]  /*17410*/  IMAD.MOV.U32 R52, RZ, RZ, R53 ;  /* 0x000000ffff347224 */ /* 0x000fe200078e0035 */
[----:B------:R-:W-:Y:S01]  /*17420*/  MOV R53, R55 ;  /* 0x0000003700357202 */ /* 0x000fe20000000f00 */
[----:B------:R-:W-:Y:S02]  /*17430*/  IMAD.MOV.U32 R38, RZ, RZ, R39 ;  /* 0x000000ffff267224 */ /* 0x000fe400078e0027 */
[----:B------:R-:W-:Y:S02]  /*17440*/  IMAD.MOV.U32 R39, RZ, RZ, R43 ;  /* 0x000000ffff277224 */ /* 0x000fe400078e002b */
.L_x_54260:
[----:B------:R-:W-:Y:S05]  /*17450*/  BSYNC B1 ;  /* 0x0000000000017941 */ /* 0x000fea0003800000 */
.L_x_54258:
        /* <DEDUP_REMOVED lines=9> */
.L_x_54262:
[----:B------:R-:W-:Y:S01]  /*174f0*/  IMAD.MOV.U32 R55, RZ, RZ, R52 ;  /* 0x000000ffff377224 */ /* 0x000fe200078e0034 */
[----:B------:R-:W-:Y:S01]  /*17500*/  MOV R52, R54 ;  /* 0x0000003600347202 */ /* 0x000fe20000000f00 */
[----:B------:R-:W-:Y:S02]  /*17510*/  IMAD.MOV.U32 R43, RZ, RZ, R38 ;  /* 0x000000ffff2b7224 */ /* 0x000fe400078e0026 */
[----:B------:R-:W-:Y:S02]  /*17520*/  IMAD.MOV.U32 R38, RZ, RZ, R42 ;  /* 0x000000ffff267224 */ /* 0x000fe400078e002a */
.L_x_54263:
[----:B------:R-:W-:Y:S05]  /*17530*/  BSYNC B1 ;  /* 0x0000000000017941 */ /* 0x000fea0003800000 */
.L_x_54261:
        /* <DEDUP_REMOVED lines=9> */
.L_x_54265:
[----:B------:R-:W-:Y:S01]  /*175d0*/  IMAD.MOV.U32 R54, RZ, RZ, R55 ;  /* 0x000000ffff367224 */ /* 0x000fe200078e0037 */
[----:B------:R-:W-:Y:S01]  /*175e0*/  MOV R55, R57 ;  /* 0x0000003900377202 */ /* 0x000fe20000000f00 */
[----:B------:R-:W-:Y:S02]  /*175f0*/  IMAD.MOV.U32 R42, RZ, RZ, R43 ;  /* 0x000000ffff2a7224 */ /* 0x000fe400078e002b */
[----:B------:R-:W-:Y:S02]  /*17600*/  IMAD.MOV.U32 R43, RZ, RZ, R45 ;  /* 0x000000ffff2b7224 */ /* 0x000fe400078e002d */
.L_x_54266:
[----:B------:R-:W-:Y:S05]  /*17610*/  BSYNC B1 ;  /* 0x0000000000017941 */ /* 0x000fea0003800000 */
.L_x_54264:
        /* <DEDUP_REMOVED lines=9> */
.L_x_54268:
[----:B------:R-:W-:Y:S01]  /*176b0*/  IMAD.MOV.U32 R57, RZ, RZ, R54 ;  /* 0x000000ffff397224 */ /* 0x000fe200078e0036 */
[----:B------:R-:W-:Y:S01]  /*176c0*/  MOV R54, R56 ;  /* 0x0000003800367202 */ /* 0x000fe20000000f00 */
[----:B------:R-:W-:Y:S02]  /*176d0*/  IMAD.MOV.U32 R45, RZ, RZ, R42 ;  /* 0x000000ffff2d7224 */ /* 0x000fe400078e002a */
[----:B------:R-:W-:Y:S02]  /*176e0*/  IMAD.MOV.U32 R42, RZ, RZ, R44 ;  /* 0x000000ffff2a7224 */ /* 0x000fe400078e002c */
.L_x_54269:
[----:B------:R-:W-:Y:S05]  /*176f0*/  BSYNC B1 ;  /* 0x0000000000017941 */ /* 0x000fea0003800000 */
.L_x_54267:
        /* <DEDUP_REMOVED lines=9> */
.L_x_54271:
[----:B------:R-:W-:Y:S01]  /*17790*/  IMAD.MOV.U32 R56, RZ, RZ, R57 ;  /* 0x000000ffff387224 */ /* 0x000fe200078e0039 */
[----:B------:R-:W-:Y:S01]  /*177a0*/  MOV R57, R59 ;  /* 0x0000003b00397202 */ /* 0x000fe20000000f00 */
[----:B------:R-:W-:Y:S02]  /*177b0*/  IMAD.MOV.U32 R44, RZ, RZ, R45 ;  /* 0x000000ffff2c7224 */ /* 0x000fe400078e002d */
[----:B------:R-:W-:Y:S02]  /*177c0*/  IMAD.MOV.U32 R45, RZ, RZ, R47 ;  /* 0x000000ffff2d7224 */ /* 0x000fe400078e002f */
.L_x_54272:
[----:B------:R-:W-:Y:S05]  /*177d0*/  BSYNC B1 ;  /* 0x0000000000017941 */ /* 0x000fea0003800000 */
.L_x_54270:
        /* <DEDUP_REMOVED lines=9> */
.L_x_54274:
[----:B------:R-:W-:Y:S01]  /*17870*/  IMAD.MOV.U32 R59, RZ, RZ, R56 ;  /* 0x000000ffff3b7224 */ /* 0x000fe200078e0038 */
[----:B------:R-:W-:Y:S01]  /*17880*/  MOV R56, R58 ;  /* 0x0000003a00387202 */ /* 0x000fe20000000f00 */
[----:B------:R-:W-:Y:S02]  /*17890*/  IMAD.MOV.U32 R47, RZ, RZ, R44 ;  /* 0x000000ffff2f7224 */ /* 0x000fe400078e002c */
[----:B------:R-:W-:Y:S02]  /*178a0*/  IMAD.MOV.U32 R44, RZ, RZ, R46 ;  /* 0x000000ffff2c7224 */ /* 0x000fe400078e002e */
.L_x_54275:
[----:B------:R-:W-:Y:S05]  /*178b0*/  BSYNC B1 ;  /* 0x0000000000017941 */ /* 0x000fea0003800000 */
.L_x_54273:
        /* <DEDUP_REMOVED lines=9> */
.L_x_54277:
[----:B------:R-:W-:Y:S01]  /*17950*/  IMAD.MOV.U32 R58, RZ, RZ, R59 ;  /* 0x000000ffff3a7224 */ /* 0x000fe200078e003b */
[----:B------:R-:W-:Y:S01]  /*17960*/  MOV R59, R61 ;  /* 0x0000003d003b7202 */ /* 0x000fe20000000f00 */
[----:B------:R-:W-:Y:S02]  /*17970*/  IMAD.MOV.U32 R46, RZ, RZ, R47 ;  /* 0x000000ffff2e7224 */ /* 0x000fe400078e002f */
[----:B------:R-:W-:Y:S02]  /*17980*/  IMAD.MOV.U32 R47, RZ, RZ, R49 ;  /* 0x000000ffff2f7224 */ /* 0x000fe400078e0031 */
.L_x_54278:
[----:B------:R-:W-:Y:S05]  /*17990*/  BSYNC B1 ;  /* 0x0000000000017941 */ /* 0x000fea0003800000 */
.L_x_54276:
        /* <DEDUP_REMOVED lines=16> */
.L_x_54280:
[----:B------:R-:W-:Y:S01]  /*17aa0*/  MOV R28, R33 ;  /* 0x00000021001c7202 */ /* 0x000fe20000000f00 */
[----:B------:R-:W-:Y:S02]  /*17ab0*/  IMAD.MOV.U32 R13, RZ, RZ, R35 ;  /* 0x000000ffff0d7224 */ /* 0x000fe400078e0023 */
[----:B------:R-:W-:Y:S02]  /*17ac0*/  IMAD.MOV.U32 R33, RZ, RZ, R29 ;  /* 0x000000ffff217224 */ /* 0x000fe400078e001d */
[----:B------:R-:W-:Y:S02]  /*17ad0*/  IMAD.MOV.U32 R35, RZ, RZ, R14 ;  /* 0x000000ffff237224 */ /* 0x000fe400078e000e */
.L_x_54281:
[----:B------:R-:W-:Y:S05]  /*17ae0*/  BSYNC B1 ;  /* 0x0000000000017941 */ /* 0x000fea0003800000 */
.L_x_54279:
        /* <DEDUP_REMOVED lines=9> */
.L_x_54283:
[----:B------:R-:W-:Y:S01]  /*17b80*/  MOV R29, R28 ;  /* 0x0000001c001d7202 */ /* 0x000fe20000000f00 */
[----:B------:R-:W-:Y:S02]  /*17b90*/  IMAD.MOV.U32 R14, RZ, RZ, R13 ;  /* 0x000000ffff0e7224 */ /* 0x000fe400078e000d */
[----:B------:R-:W-:Y:S02]  /*17ba0*/  IMAD.MOV.U32 R28, RZ, RZ, R30 ;  /* 0x000000ffff1c7224 */ /* 0x000fe400078e001e */
[----:B------:R-:W-:Y:S02]  /*17bb0*/  IMAD.MOV.U32 R13, RZ, RZ, R15 ;  /* 0x000000ffff0d7224 */ /* 0x000fe400078e000f */
.L_x_54284:
[----:B------:R-:W-:Y:S05]  /*17bc0*/  BSYNC B1 ;  /* 0x0000000000017941 */ /* 0x000fea0003800000 */
.L_x_54282:
        /* <DEDUP_REMOVED lines=9> */
.L_x_54286:
[----:B------:R-:W-:Y:S01]  /*17c60*/  MOV R30, R29 ;  /* 0x0000001d001e7202 */ /* 0x000fe20000000f00 */
[----:B------:R-:W-:Y:S02]  /*17c70*/  IMAD.MOV.U32 R15, RZ, RZ, R14 ;  /* 0x000000ffff0f7224 */ /* 0x000fe400078e000e */
[----:B------:R-:W-:Y:S02]  /*17c80*/  IMAD.MOV.U32 R29, RZ, RZ, R31 ;  /* 0x000000ffff1d7224 */ /* 0x000fe400078e001f */
[----:B------:R-:W-:Y:S02]  /*17c90*/  IMAD.MOV.U32 R14, RZ, RZ, R16 ;  /* 0x000000ffff0e7224 */ /* 0x000fe400078e0010 */
.L_x_54287:
[----:B------:R-:W-:Y:S05]  /*17ca0*/  BSYNC B1 ;  /* 0x0000000000017941 */ /* 0x000fea0003800000 */
.L_x_54285:
        /* <DEDUP_REMOVED lines=9> */
.L_x_54289:
[----:B------:R-:W-:Y:S01]  /*17d40*/  MOV R31, R30 ;  /* 0x0000001e001f7202 */ /* 0x000fe20000000f00 */
[----:B------:R-:W-:Y:S02]  /*17d50*/  IMAD.MOV.U32 R16, RZ, RZ, R15 ;  /* 0x000000ffff107224 */ /* 0x000fe400078e000f */
[----:B------:R-:W-:Y:S02]  /*17d60*/  IMAD.MOV.U32 R30, RZ, RZ, R48 ;  /* 0x000000ffff1e7224 */ /* 0x000fe400078e0030 */
[----:B------:R-:W-:Y:S02]  /*17d70*/  IMAD.MOV.U32 R15, RZ, RZ, R40 ;  /* 0x000000ffff0f7224 */ /* 0x000fe400078e0028 */
.L_x_54290:
[----:B------:R-:W-:Y:S05]  /*17d80*/  BSYNC B1 ;  /* 0x0000000000017941 */ /* 0x000fea0003800000 */
.L_x_54288:
        /* <DEDUP_REMOVED lines=9> */
.L_x_54292:
[----:B------:R-:W-:Y:S01]  /*17e20*/  MOV R48, R31 ;  /* 0x0000001f00307202 */ /* 0x000fe20000000f00 */
[----:B------:R-:W-:Y:S02]  /*17e30*/  IMAD.MOV.U32 R40, RZ, RZ, R16 ;  /* 0x000000ffff287224 */ /* 0x000fe400078e0010 */
[----:B------:R-:W-:Y:S02]  /*17e40*/  IMAD.MOV.U32 R31, RZ, RZ, R34 ;  /* 0x000000ffff1f7224 */ /* 0x000fe400078e0022 */
[----:B------:R-:W-:Y:S02]  /*17e50*/  IMAD.MOV.U32 R16, RZ, RZ, R32 ;  /* 0x000000ffff107224 */ /* 0x000fe400078e0020 */
.L_x_54293:
[----:B------:R-:W-:Y:S05]  /*17e60*/  BSYNC B1 ;  /* 0x0000000000017941 */ /* 0x000fea0003800000 */
.L_x_54291:
        /* <DEDUP_REMOVED lines=9> */
.L_x_54295:
[----:B------:R-:W-:Y:S01]  /*17f00*/  MOV R34, R48 ;  /* 0x0000003000227202 */ /* 0x000fe20000000f00 */
[----:B------:R-:W-:Y:S02]  /*17f10*/  IMAD.MOV.U32 R32, RZ, RZ, R40 ;  /* 0x000000ffff207224 */ /* 0x000fe400078e0028 */
[----:B------:R-:W-:Y:S02]  /*17f20*/  IMAD.MOV.U32 R48, RZ, RZ, R51 ;  /* 0x000000ffff307224 */ /* 0x000fe400078e0033 */
[----:B------:R-:W-:Y:S02]  /*17f30*/  IMAD.MOV.U32 R40, RZ, RZ, R37 ;  /* 0x000000ffff287224 */ /* 0x000fe400078e0025 */
.L_x_54296:
[----:B------:R-:W-:Y:S05]  /*17f40*/  BSYNC B1 ;  /* 0x0000000000017941 */ /* 0x000fea0003800000 */
.L_x_54294:
        /* <DEDUP_REMOVED lines=9> */
.L_x_54298:
[----:B------:R-:W-:Y:S01]  /*17fe0*/  MOV R49, R34 ;  /* 0x0000002200317202 */ /* 0x000fe20000000f00 */
[----:B------:R-:W-:Y:S02]  /*17ff0*/  IMAD.MOV.U32 R37, RZ, RZ, R32 ;  /* 0x000000ffff257224 */ /* 0x000fe400078e0020 */
[----:B------:R-:W-:Y:S02]  /*18000*/  IMAD.MOV.U32 R34, RZ, RZ, R50 ;  /* 0x000000ffff227224 */ /* 0x000fe400078e0032 */
[----:B------:R-:W-:Y:S02]  /*18010*/  IMAD.MOV.U32 R32, RZ, RZ, R36 ;  /* 0x000000ffff207224 */ /* 0x000fe400078e0024 */
.L_x_54299:
[----:B------:R-:W-:Y:S05]  /*18020*/  BSYNC B1 ;  /* 0x0000000000017941 */ /* 0x000fea0003800000 */
.L_x_54297:
        /* <DEDUP_REMOVED lines=9> */
.L_x_54301:
[----:B------:R-:W-:Y:S01]  /*180c0*/  MOV R50, R49 ;  /* 0x0000003100327202 */ /* 0x000fe20000000f00 */
[----:B------:R-:W-:Y:S02]  /*180d0*/  IMAD.MOV.U32 R36, RZ, RZ, R37 ;  /* 0x000000ffff247224 */ /* 0x000fe400078e0025 */
[----:B------:R-:W-:Y:S02]  /*180e0*/  IMAD.MOV.U32 R49, RZ, RZ, R53 ;  /* 0x000000ffff317224 */ /* 0x000fe400078e0035 */
[----:B------:R-:W-:Y:S02]  /*180f0*/  IMAD.MOV.U32 R37, RZ, RZ, R39 ;  /* 0x000000ffff257224 */ /* 0x000fe400078e0027 */
.L_x_54302:
[----:B------:R-:W-:Y:S05]  /*18100*/  BSYNC B1 ;  /* 0x0000000000017941 */ /* 0x000fea0003800000 */
.L_x_54300:
        /* <DEDUP_REMOVED lines=9> */
.L_x_54304:
[----:B------:R-:W-:Y:S01]  /*181a0*/  MOV R51, R50 ;  /* 0x0000003200337202 */ /* 0x000fe20000000f00 */
[----:B------:R-:W-:Y:S02]  /*181b0*/  IMAD.MOV.U32 R39, RZ, RZ, R36 ;  /* 0x000000ffff277224 */ /* 0x000fe400078e0024 */
[----:B------:R-:W-:Y:S02]  /*181c0*/  IMAD.MOV.U32 R50, RZ, RZ, R52 ;  /* 0x000000ffff327224 */ /* 0x000fe400078e0034 */
[----:B------:R-:W-:Y:S02]  /*181d0*/  IMAD.MOV.U32 R36, RZ, RZ, R38 ;  /* 0x000000ffff247224 */ /* 0x000fe400078e0026 */
.L_x_54305:
[----:B------:R-:W-:Y:S05]  /*181e0*/  BSYNC B1 ;  /* 0x0000000000017941 */ /* 0x000fea0003800000 */
.L_x_54303:
        /* <DEDUP_REMOVED lines=9> */
.L_x_54307:
[----:B------:R-:W-:Y:S01]  /*18280*/  MOV R52, R51 ;  /* 0x0000003300347202 */ /* 0x000fe20000000f00 */
[----:B------:R-:W-:Y:S02]  /*18290*/  IMAD.MOV.U32 R38, RZ, RZ, R39 ;  /* 0x000000ffff267224 */ /* 0x000fe400078e0027 */
[----:B------:R-:W-:Y:S02]  /*182a0*/  IMAD.MOV.U32 R51, RZ, RZ, R55 ;  /* 0x000000ffff337224 */ /* 0x000fe400078e0037 */
[----:B------:R-:W-:Y:S02]  /*182b0*/  IMAD.MOV.U32 R39, RZ, RZ, R43 ;  /* 0x000000ffff277224 */ /* 0x000fe400078e002b */
.L_x_54308:
[----:B------:R-:W-:Y:S05]  /*182c0*/  BSYNC B1 ;  /* 0x0000000000017941 */ /* 0x000fea0003800000 */
.L_x_54306:
        /* <DEDUP_REMOVED lines=9> */
.L_x_54310:
[----:B------:R-:W-:Y:S01]  /*18360*/  MOV R53, R52 ;  /* 0x0000003400357202 */ /* 0x000fe20000000f00 */
[----:B------:R-:W-:Y:S02]  /*18370*/  IMAD.MOV.U32 R43, RZ, RZ, R38 ;  /* 0x000000ffff2b7224 */ /* 0x000fe400078e0026 */
[----:B------:R-:W-:Y:S02]  /*18380*/  IMAD.MOV.U32 R52, RZ, RZ, R54 ;  /* 0x000000ffff347224 */ /* 0x000fe400078e0036 */
[----:B------:R-:W-:Y:S02]  /*18390*/  IMAD.MOV.U32 R38, RZ, RZ, R42 ;  /* 0x000000ffff267224 */ /* 0x000fe400078e002a */
.L_x_54311:
[----:B------:R-:W-:Y:S05]  /*183a0*/  BSYNC B1 ;  /* 0x0000000000017941 */ /* 0x000fea0003800000 */
.L_x_54309:
        /* <DEDUP_REMOVED lines=9> */
.L_x_54313:
[----:B------:R-:W-:Y:S01]  /*18440*/  MOV R54, R53 ;  /* 0x0000003500367202 */ /* 0x000fe20000000f00 */
[----:B------:R-:W-:Y:S02]  /*18450*/  IMAD.MOV.U32 R42, RZ, RZ, R43 ;  /* 0x000000ffff2a7224 */ /* 0x000fe400078e002b */
[----:B------:R-:W-:Y:S02]  /*18460*/  IMAD.MOV.U32 R53, RZ, RZ, R57 ;  /* 0x000000ffff357224 */ /* 0x000fe400078e0039 */
[----:B------:R-:W-:Y:S02]  /*18470*/  IMAD.MOV.U32 R43, RZ, RZ, R45 ;  /* 0x000000ffff2b7224 */ /* 0x000fe400078e002d */
.L_x_54314:
[----:B------:R-:W-:Y:S05]  /*18480*/  BSYNC B1 ;  /* 0x0000000000017941 */ /* 0x000fea0003800000 */
.L_x_54312:
        /* <DEDUP_REMOVED lines=9> */
.L_x_54316:
[----:B------:R-:W-:Y:S01]  /*18520*/  MOV R55, R54 ;  /* 0x0000003600377202 */ /* 0x000fe20000000f00 */
[----:B------:R-:W-:Y:S02]  /*18530*/  IMAD.MOV.U32 R45, RZ, RZ, R42 ;  /* 0x000000ffff2d7224 */ /* 0x000fe400078e002a */
[----:B------:R-:W-:Y:S02]  /*18540*/  IMAD.MOV.U32 R54, RZ, RZ, R56 ;  /* 0x000000ffff367224 */ /* 0x000fe400078e0038 */
[----:B------:R-:W-:Y:S02]  /*18550*/  IMAD.MOV.U32 R42, RZ, RZ, R44 ;  /* 0x000000ffff2a7224 */ /* 0x000fe400078e002c */
.L_x_54317:
[----:B------:R-:W-:Y:S05]  /*18560*/  BSYNC B1 ;  /* 0x0000000000017941 */ /* 0x000fea0003800000 */
.L_x_54315:
        /* <DEDUP_REMOVED lines=9> */
.L_x_54319:
[----:B------:R-:W-:Y:S01]  /*18600*/  MOV R56, R55 ;  /* 0x0000003700387202 */ /* 0x000fe20000000f00 */
[----:B------:R-:W-:Y:S02]  /*18610*/  IMAD.MOV.U32 R44, RZ, RZ, R45 ;  /* 0x000000ffff2c7224 */ /* 0x000fe400078e002d */
[----:B------:R-:W-:Y:S02]  /*18620*/  IMAD.MOV.U32 R55, RZ, RZ, R59 ;  /* 0x000000ffff377224 */ /* 0x000fe400078e003b */
[----:B------:R-:W-:Y:S02]  /*18630*/  IMAD.MOV.U32 R45, RZ, RZ, R47 ;  /* 0x000000ffff2d7224 */ /* 0x000fe400078e002f */
.L_x_54320:
[----:B------:R-:W-:Y:S05]  /*18640*/  BSYNC B1 ;  /* 0x0000000000017941 */ /* 0x000fea0003800000 */
.L_x_54318:
        /* <DEDUP_REMOVED lines=9> */
.L_x_54322:
[----:B------:R-:W-:Y:S01]  /*186e0*/  MOV R57, R56 ;  /* 0x0000003800397202 */ /* 0x000fe20000000f00 */
[----:B------:R-:W-:Y:S02]  /*186f0*/  IMAD.MOV.U32 R47, RZ, RZ, R44 ;  /* 0x000000ffff2f7224 */ /* 0x000fe400078e002c */
[----:B------:R-:W-:Y:S02]  /*18700*/  IMAD.MOV.U32 R56, RZ, RZ, R58 ;  /* 0x000000ffff387224 */ /* 0x000fe400078e003a */
[----:B------:R-:W-:Y:S02]  /*18710*/  IMAD.MOV.U32 R44, RZ, RZ, R46 ;  /* 0x000000ffff2c7224 */ /* 0x000fe400078e002e */
.L_x_54323:
[----:B------:R-:W-:Y:S05]  /*18720*/  BSYNC B1 ;  /* 0x0000000000017941 */ /* 0x000fea0003800000 */
.L_x_54321:
        /* <DEDUP_REMOVED lines=16> */
.L_x_54325:
[----:B------:R-:W-:Y:S02]  /*18830*/  IMAD.MOV.U32 R27, RZ, RZ, R33 ;  /* 0x000000ffff1b7224 */ /* 0x000fe400078e0021 */
[----:B------:R-:W-:Y:S02]  /*18840*/  IMAD.MOV.U32 R12, RZ, RZ, R35 ;  /* 0x000000ffff0c7224 */ /* 0x000fe400078e0023 */
[----:B------:R-:W-:Y:S02]  /*18850*/  IMAD.MOV.U32 R33, RZ, RZ, R28 ;  /* 0x000000ffff217224 */ /* 0x000fe400078e001c */
[----:B------:R-:W-:Y:S02]  /*18860*/  IMAD.MOV.U32 R35, RZ, RZ, R13 ;  /* 0x000000ffff237224 */ /* 0x000fe400078e000d */
.L_x_54326:
[----:B------:R-:W-:Y:S05]  /*18870*/  BSYNC B1 ;  /* 0x0000000000017941 */ /* 0x000fea0003800000 */
.L_x_54324:
        /* <DEDUP_REMOVED lines=9> */
.L_x_54328:
[----:B------:R-:W-:Y:S02]  /*18910*/  IMAD.MOV.U32 R28, RZ, RZ, R27 ;  /* 0x000000ffff1c7224 */ /* 0x000fe400078e001b */
[----:B------:R-:W-:Y:S02]  /*18920*/  IMAD.MOV.U32 R13, RZ, RZ, R12 ;  /* 0x000000ffff0d7224 */ /* 0x000fe400078e000c */
[----:B------:R-:W-:Y:S02]  /*18930*/  IMAD.MOV.U32 R27, RZ, RZ, R29 ;  /* 0x000000ffff1b7224 */ /* 0x000fe400078e001d */
[----:B------:R-:W-:Y:S02]  /*18940*/  IMAD.MOV.U32 R12, RZ, RZ, R14 ;  /* 0x000000ffff0c7224 */ /* 0x000fe400078e000e */
.L_x_54329:
[----:B------:R-:W-:Y:S05]  /*18950*/  BSYNC B1 ;  /* 0x0000000000017941 */ /* 0x000fea0003800000 */
.L_x_54327:
        /* <DEDUP_REMOVED lines=9> */
.L_x_54331:
[----:B------:R-:W-:Y:S02]  /*189f0*/  IMAD.MOV.U32 R29, RZ, RZ, R28 ;  /* 0x000000ffff1d7224 */ /* 0x000fe400078e001c */
[----:B------:R-:W-:Y:S02]  /*18a00*/  IMAD.MOV.U32 R14, RZ, RZ, R13 ;  /* 0x000000ffff0e7224 */ /* 0x000fe400078e000d */
[----:B------:R-:W-:Y:S02]  /*18a10*/  IMAD.MOV.U32 R28, RZ, RZ, R30 ;  /* 0x000000ffff1c7224 */ /* 0x000fe400078e001e */
[----:B------:R-:W-:Y:S02]  /*18a20*/  IMAD.MOV.U32 R13, RZ, RZ, R15 ;  /* 0x000000ffff0d7224 */ /* 0x000fe400078e000f */
.L_x_54332:
[----:B------:R-:W-:Y:S05]  /*18a30*/  BSYNC B1 ;  /* 0x0000000000017941 */ /* 0x000fea0003800000 */
.L_x_54330:
        /* <DEDUP_REMOVED lines=9> */
.L_x_54334:
[----:B------:R-:W-:Y:S02]  /*18ad0*/  IMAD.MOV.U32 R30, RZ, RZ, R29 ;  /* 0x000000ffff1e7224 */ /* 0x000fe400078e001d */
[----:B------:R-:W-:Y:S02]  /*18ae0*/  IMAD.MOV.U32 R15, RZ, RZ, R14 ;  /* 0x000000ffff0f7224 */ /* 0x000fe400078e000e */
[----:B------:R-:W-:Y:S02]  /*18af0*/  IMAD.MOV.U32 R29, RZ, RZ, R31 ;  /* 0x000000ffff1d7224 */ /* 0x000fe400078e001f */
[----:B------:R-:W-:Y:S02]  /*18b00*/  IMAD.MOV.U32 R14, RZ, RZ, R16 ;  /* 0x000000ffff0e7224 */ /* 0x000fe400078e0010 */
.L_x_54335:
[----:B------:R-:W-:Y:S05]  /*18b10*/  BSYNC B1 ;  /* 0x0000000000017941 */ /* 0x000fea0003800000 */
.L_x_54333:
        /* <DEDUP_REMOVED lines=9> */
.L_x_54337:
[----:B------:R-:W-:Y:S02]  /*18bb0*/  IMAD.MOV.U32 R31, RZ, RZ, R30 ;  /* 0x000000ffff1f7224 */ /* 0x000fe400078e001e */
[----:B------:R-:W-:Y:S02]  /*18bc0*/  IMAD.MOV.U32 R16, RZ, RZ, R15 ;  /* 0x000000ffff107224 */ /* 0x000fe400078e000f */
[----:B------:R-:W-:Y:S02]  /*18bd0*/  IMAD.MOV.U32 R30, RZ, RZ, R48 ;  /* 0x000000ffff1e7224 */ /* 0x000fe400078e0030 */
[----:B------:R-:W-:Y:S02]  /*18be0*/  IMAD.MOV.U32 R15, RZ, RZ, R40 ;  /* 0x000000ffff0f7224 */ /* 0x000fe400078e0028 */
.L_x_54338:
[----:B------:R-:W-:Y:S05]  /*18bf0*/  BSYNC B1 ;  /* 0x0000000000017941 */ /* 0x000fea0003800000 */
.L_x_54336:
        /* <DEDUP_REMOVED lines=9> */
.L_x_54340:
[----:B------:R-:W-:Y:S02]  /*18c90*/  IMAD.MOV.U32 R46, RZ, RZ, R31 ;  /* 0x000000ffff2e7224 */ /* 0x000fe400078e001f */
[----:B------:R-:W-:Y:S02]  /*18ca0*/  IMAD.MOV.U32 R40, RZ, RZ, R16 ;  /* 0x000000ffff287224 */ /* 0x000fe400078e0010 */
[----:B------:R-:W-:Y:S02]  /*18cb0*/  IMAD.MOV.U32 R31, RZ, RZ, R34 ;  /* 0x000000ffff1f7224 */ /* 0x000fe400078e0022 */
[----:B------:R-:W-:Y:S02]  /*18cc0*/  IMAD.MOV.U32 R16, RZ, RZ, R32 ;  /* 0x000000ffff107224 */ /* 0x000fe400078e0020 */
.L_x_54341:
[----:B------:R-:W-:Y:S05]  /*18cd0*/  BSYNC B1 ;  /* 0x0000000000017941 */ /* 0x000fea0003800000 */
.L_x_54339:
        /* <DEDUP_REMOVED lines=9> */
.L_x_54343:
[----:B------:R-:W-:Y:S02]  /*18d70*/  IMAD.MOV.U32 R34, RZ, RZ, R46 ;  /* 0x000000ffff227224 */ /* 0x000fe400078e002e */
[----:B------:R-:W-:Y:S02]  /*18d80*/  IMAD.MOV.U32 R32, RZ, RZ, R40 ;  /* 0x000000ffff207224 */ /* 0x000fe400078e0028 */
[----:B------:R-:W-:Y:S02]  /*18d90*/  IMAD.MOV.U32 R46, RZ, RZ, R49 ;  /* 0x000000ffff2e7224 */ /* 0x000fe400078e0031 */
[----:B------:R-:W-:Y:S02]  /*18da0*/  IMAD.MOV.U32 R40, RZ, RZ, R37 ;  /* 0x000000ffff287224 */ /* 0x000fe400078e0025 */
.L_x_54344:
[----:B------:R-:W-:Y:S05]  /*18db0*/  BSYNC B1 ;  /* 0x0000000000017941 */ /* 0x000fea0003800000 */
.L_x_54342:
        /* <DEDUP_REMOVED lines=9> */
.L_x_54346:
[----:B------:R-:W-:Y:S02]  /*18e50*/  IMAD.MOV.U32 R48, RZ, RZ, R34 ;  /* 0x000000ffff307224 */ /* 0x000fe400078e0022 */
[----:B------:R-:W-:Y:S02]  /*18e60*/  IMAD.MOV.U32 R37, RZ, RZ, R32 ;  /* 0x000000ffff257224 */ /* 0x000fe400078e0020 */
[----:B------:R-:W-:Y:S02]  /*18e70*/  IMAD.MOV.U32 R34, RZ, RZ, R50 ;  /* 0x000000ffff227224 */ /* 0x000fe400078e0032 */
[----:B------:R-:W-:Y:S02]  /*18e80*/  IMAD.MOV.U32 R32, RZ, RZ, R36 ;  /* 0x000000ffff207224 */ /* 0x000fe400078e0024 */
.L_x_54347:
[----:B------:R-:W-:Y:S05]  /*18e90*/  BSYNC B1 ;  /* 0x0000000000017941 */ /* 0x000fea0003800000 */
.L_x_54345:
        /* <DEDUP_REMOVED lines=9> */
.L_x_54349:
[----:B------:R-:W-:Y:S02]  /*18f30*/  IMAD.MOV.U32 R49, RZ, RZ, R48 ;  /* 0x000000ffff317224 */ /* 0x000fe400078e0030 */
[----:B------:R-:W-:Y:S02]  /*18f40*/  IMAD.MOV.U32 R36, RZ, RZ, R37 ;  /* 0x000000ffff247224 */ /* 0x000fe400078e0025 */
[----:B------:R-:W-:Y:S02]  /*18f50*/  IMAD.MOV.U32 R48, RZ, RZ, R51 ;  /* 0x000000ffff307224 */ /* 0x000fe400078e0033 */
[----:B------:R-:W-:Y:S02]  /*18f60*/  IMAD.MOV.U32 R37, RZ, RZ, R39 ;  /* 0x000000ffff257224 */ /* 0x000fe400078e0027 */
.L_x_54350:
[----:B------:R-:W-:Y:S05]  /*18f70*/  BSYNC B1 ;  /* 0x0000000000017941 */ /* 0x000fea0003800000 */
.L_x_54348:
        /* <DEDUP_REMOVED lines=9> */
.L_x_54352:
[----:B------:R-:W-:Y:S02]  /*19010*/  IMAD.MOV.U32 R50, RZ, RZ, R49 ;  /* 0x000000ffff327224 */ /* 0x000fe400078e0031 */
[----:B------:R-:W-:Y:S02]  /*19020*/  IMAD.MOV.U32 R39, RZ, RZ, R36 ;  /* 0x000000ffff277224 */ /* 0x000fe400078e0024 */
[----:B------:R-:W-:Y:S02]  /*19030*/  IMAD.MOV.U32 R49, RZ, RZ, R52 ;  /* 0x000000ffff317224 */ /* 0x000fe400078e0034 */
[----:B------:R-:W-:Y:S02]  /*19040*/  IMAD.MOV.U32 R36, RZ, RZ, R38 ;  /* 0x000000ffff247224 */ /* 0x000fe400078e0026 */
.L_x_54353:
[----:B------:R-:W-:Y:S05]  /*19050*/  BSYNC B1 ;  /* 0x0000000000017941 */ /* 0x000fea0003800000 */
.L_x_54351:
        /* <DEDUP_REMOVED lines=9> */
.L_x_54355:
[----:B------:R-:W-:Y:S02]  /*190f0*/  IMAD.MOV.U32 R51, RZ, RZ, R50 ;  /* 0x000000ffff337224 */ /* 0x000fe400078e0032 */
[----:B------:R-:W-:Y:S02]  /*19100*/  IMAD.MOV.U32 R38, RZ, RZ, R39 ;  /* 0x000000ffff267224 */ /* 0x000fe400078e0027 */
[----:B------:R-:W-:Y:S02]  /*19110*/  IMAD.MOV.U32 R50, RZ, RZ, R53 ;  /* 0x000000ffff327224 */ /* 0x000fe400078e0035 */
[----:B------:R-:W-:Y:S02]  /*19120*/  IMAD.MOV.U32 R39, RZ, RZ, R43 ;  /* 0x000000ffff277224 */ /* 0x000fe400078e002b */
.L_x_54356:
[----:B------:R-:W-:Y:S05]  /*19130*/  BSYNC B1 ;  /* 0x0000000000017941 */ /* 0x000fea0003800000 */
.L_x_54354:
        /* <DEDUP_REMOVED lines=9> */
.L_x_54358:
[----:B------:R-:W-:Y:S02]  /*191d0*/  IMAD.MOV.U32 R52, RZ, RZ, R51 ;  /* 0x000000ffff347224 */ /* 0x000fe400078e0033 */
[----:B------:R-:W-:Y:S02]  /*191e0*/  IMAD.MOV.U32 R43, RZ, RZ, R38 ;  /* 0x000000ffff2b7224 */ /* 0x000fe400078e0026 */
[----:B------:R-:W-:Y:S02]  /*191f0*/  IMAD.MOV.U32 R51, RZ, RZ, R54 ;  /* 0x000000ffff337224 */ /* 0x000fe400078e0036 */
[----:B------:R-:W-:Y:S02]  /*19200*/  IMAD.MOV.U32 R38, RZ, RZ, R42 ;  /* 0x000000ffff267224 */ /* 0x000fe400078e002a */
.L_x_54359:
[----:B------:R-:W-:Y:S05]  /*19210*/  BSYNC B1 ;  /* 0x0000000000017941 */ /* 0x000fea0003800000 */
.L_x_54357:
        /* <DEDUP_REMOVED lines=9> */
.L_x_54361:
[----:B------:R-:W-:Y:S02]  /*192b0*/  IMAD.MOV.U32 R53, RZ, RZ, R52 ;  /* 0x000000ffff357224 */ /* 0x000fe400078e0034 */
[----:B------:R-:W-:Y:S02]  /*192c0*/  IMAD.MOV.U32 R42, RZ, RZ, R43 ;  /* 0x000000ffff2a7224 */ /* 0x000fe400078e002b */
[----:B------:R-:W-:Y:S02]  /*192d0*/  IMAD.MOV.U32 R52, RZ, RZ, R55 ;  /* 0x000000ffff347224 */ /* 0x000fe400078e0037 */
[----:B------:R-:W-:Y:S02]  /*192e0*/  IMAD.MOV.U32 R43, RZ, RZ, R45 ;  /* 0x000000ffff2b7224 */ /* 0x000fe400078e002d */
.L_x_54362:
[----:B------:R-:W-:Y:S05]  /*192f0*/  BSYNC B1 ;  /* 0x0000000000017941 */ /* 0x000fea0003800000 */
.L_x_54360:
        /* <DEDUP_REMOVED lines=9> */
.L_x_54364:
[----:B------:R-:W-:Y:S02]  /*19390*/  IMAD.MOV.U32 R54, RZ, RZ, R53 ;  /* 0x000000ffff367224 */ /* 0x000fe400078e0035 */
[----:B------:R-:W-:Y:S02]  /*193a0*/  IMAD.MOV.U32 R45, RZ, RZ, R42 ;  /* 0x000000ffff2d7224 */ /* 0x000fe400078e002a */
[----:B------:R-:W-:Y:S02]  /*193b0*/  IMAD.MOV.U32 R53, RZ, RZ, R56 ;  /* 0x000000ffff357224 */ /* 0x000fe400078e0038 */
[----:B------:R-:W-:Y:S02]  /*193c0*/  IMAD.MOV.U32 R42, RZ, RZ, R44 ;  /* 0x000000ffff2a7224 */ /* 0x000fe400078e002c */
.L_x_54365:
[----:B------:R-:W-:Y:S05]  /*193d0*/  BSYNC B1 ;  /* 0x0000000000017941 */ /* 0x000fea0003800000 */
.L_x_54363:
        /* <DEDUP_REMOVED lines=9> */
.L_x_54367:
[----:B------:R-:W-:Y:S02]  /*19470*/  IMAD.MOV.U32 R55, RZ, RZ, R54 ;  /* 0x000000ffff377224 */ /* 0x000fe400078e0036 */
[----:B------:R-:W-:Y:S02]  /*19480*/  IMAD.MOV.U32 R44, RZ, RZ, R45 ;  /* 0x000000ffff2c7224 */ /* 0x000fe400078e002d */
[----:B------:R-:W-:Y:S02]  /*19490*/  IMAD.MOV.U32 R54, RZ, RZ, R57 ;  /* 0x000000ffff367224 */ /* 0x000fe400078e0039 */
[----:B------:R-:W-:Y:S02]  /*194a0*/  IMAD.MOV.U32 R45, RZ, RZ, R47 ;  /* 0x000000ffff2d7224 */ /* 0x000fe400078e002f */
.L_x_54368:
[----:B------:R-:W-:Y:S05]  /*194b0*/  BSYNC B1 ;  /* 0x0000000000017941 */ /* 0x000fea0003800000 */
.L_x_54366:
        /* <DEDUP_REMOVED lines=16> */
.L_x_54370:
[----:B------:R-:W-:Y:S01]  /*195c0*/  IMAD.MOV.U32 R26, RZ, RZ, R33 ;  /* 0x000000ffff1a7224 */ /* 0x000fe200078e0021 */
[----:B------:R-:W-:Y:S01]  /*195d0*/  MOV R33, R27 ;  /* 0x0000001b00217202 */ /* 0x000fe20000000f00 */
[----:B------:R-:W-:Y:S02]  /*195e0*/  IMAD.MOV.U32 R11, RZ, RZ, R35 ;  /* 0x000000ffff0b7224 */ /* 0x000fe400078e0023 */
[----:B------:R-:W-:Y:S02]  /*195f0*/  IMAD.MOV.U32 R35, RZ, RZ, R12 ;  /* 0x000000ffff237224 */ /* 0x000fe400078e000c */
.L_x_54371:
[----:B------:R-:W-:Y:S05]  /*19600*/  BSYNC B1 ;  /* 0x0000000000017941 */ /* 0x000fea0003800000 */
.L_x_54369:
        /* <DEDUP_REMOVED lines=9> */
.L_x_54373:
[----:B------:R-:W-:Y:S01]  /*196a0*/  IMAD.MOV.U32 R27, RZ, RZ, R26 ;  /* 0x000000ffff1b7224 */ /* 0x000fe200078e001a */
[----:B------:R-:W-:Y:S01]  /*196b0*/  MOV R26, R28 ;  /* 0x0000001c001a7202 */ /* 0x000fe20000000f00 */
[----:B------:R-:W-:Y:S02]  /*196c0*/  IMAD.MOV.U32 R12, RZ, RZ, R11 ;  /* 0x000000ffff0c7224 */ /* 0x000fe400078e000b */
[----:B------:R-:W-:Y:S02]  /*196d0*/  IMAD.MOV.U32 R11, RZ, RZ, R13 ;  /* 0x000000ffff0b7224 */ /* 0x000fe400078e000d */
.L_x_54374:
[----:B------:R-:W-:Y:S05]  /*196e0*/  BSYNC B1 ;  /* 0x0000000000017941 */ /* 0x000fea0003800000 */
.L_x_54372:
        /* <DEDUP_REMOVED lines=9> */
.L_x_54376:
[----:B------:R-:W-:Y:S01]  /*19780*/  IMAD.MOV.U32 R28, RZ, RZ, R27 ;  /* 0x000000ffff1c7224 */ /* 0x000fe200078e001b */
[----:B------:R-:W-:Y:S01]  /*19790*/  MOV R27, R29 ;  /* 0x0000001d001b7202 */ /* 0x000fe20000000f00 */
[----:B------:R-:W-:Y:S02]  /*197a0*/  IMAD.MOV.U32 R13, RZ, RZ, R12 ;  /* 0x000000ffff0d7224 */ /* 0x000fe400078e000c */
[----:B------:R-:W-:Y:S02]  /*197b0*/  IMAD.MOV.U32 R12, RZ, RZ, R14 ;  /* 0x000000ffff0c7224 */ /* 0x000fe400078e000e */
.L_x_54377:
[----:B------:R-:W-:Y:S05]  /*197c0*/  BSYNC B1 ;  /* 0x0000000000017941 */ /* 0x000fea0003800000 */
.L_x_54375:
        /* <DEDUP_REMOVED lines=9> */
.L_x_54379:
[----:B------:R-:W-:Y:S01]  /*19860*/  IMAD.MOV.U32 R29, RZ, RZ, R28 ;  /* 0x000000ffff1d7224 */ /* 0x000fe200078e001c */
[----:B------:R-:W-:Y:S01]  /*19870*/  MOV R28, R30 ;  /* 0x0000001e001c7202 */ /* 0x000fe20000000f00 */
[----:B------:R-:W-:Y:S02]  /*19880*/  IMAD.MOV.U32 R14, RZ, RZ, R13 ;  /* 0x000000ffff0e7224 */ /* 0x000fe400078e000d */
[----:B------:R-:W-:Y:S02]  /*19890*/  IMAD.MOV.U32 R13, RZ, RZ, R15 ;  /* 0x000000ffff0d7224 */ /* 0x000fe400078e000f */
.L_x_54380:
[----:B------:R-:W-:Y:S05]  /*198a0*/  BSYNC B1 ;  /* 0x0000000000017941 */ /* 0x000fea0003800000 */
.L_x_54378:
        /* <DEDUP_REMOVED lines=9> */
.L_x_54382:
[----:B------:R-:W-:Y:S01]  /*19940*/  IMAD.MOV.U32 R30, RZ, RZ, R29 ;  /* 0x000000ffff1e7224 */ /* 0x000fe200078e001d */
[----:B------:R-:W-:Y:S01]  /*19950*/  MOV R29, R31 ;  /* 0x0000001f001d7202 */ /* 0x000fe20000000f00 */
[----:B------:R-:W-:Y:S02]  /*19960*/  IMAD.MOV.U32 R15, RZ, RZ, R14 ;  /* 0x000000ffff0f7224 */ /* 0x000fe400078e000e */
[----:B------:R-:W-:Y:S02]  /*19970*/  IMAD.MOV.U32 R14, RZ, RZ, R16 ;  /* 0x000000ffff0e7224 */ /* 0x000fe400078e0010 */
.L_x_54383:
[----:B------:R-:W-:Y:S05]  /*19980*/  BSYNC B1 ;  /* 0x0000000000017941 */ /* 0x000fea0003800000 */
.L_x_54381:
        /* <DEDUP_REMOVED lines=9> */
.L_x_54385:
[----:B------:R-:W-:Y:S01]  /*19a20*/  IMAD.MOV.U32 R31, RZ, RZ, R30 ;  /* 0x000000ffff1f7224 */ /* 0x000fe200078e001e */
[----:B------:R-:W-:Y:S01]  /*19a30*/  MOV R30, R46 ;  /* 0x0000002e001e7202 */ /* 0x000fe20000000f00 */
[----:B------:R-:W-:Y:S02]  /*19a40*/  IMAD.MOV.U32 R16, RZ, RZ, R15 ;  /* 0x000000ffff107224 */ /* 0x000fe400078e000f */
[----:B------:R-:W-:Y:S02]  /*19a50*/  IMAD.MOV.U32 R15, RZ, RZ, R40 ;  /* 0x000000ffff0f7224 */ /* 0x000fe400078e0028 */
.L_x_54386:
[----:B------:R-:W-:Y:S05]  /*19a60*/  BSYNC B1 ;  /* 0x0000000000017941 */ /* 0x000fea0003800000 */
.L_x_54384:
        /* <DEDUP_REMOVED lines=9> */
.L_x_54388:
[----:B------:R-:W-:Y:S01]  /*19b00*/  IMAD.MOV.U32 R46, RZ, RZ, R31 ;  /* 0x000000ffff2e7224 */ /* 0x000fe200078e001f */
[----:B------:R-:W-:Y:S01]  /*19b10*/  MOV R31, R34 ;  /* 0x00000022001f7202 */ /* 0x000fe20000000f00 */
[----:B------:R-:W-:Y:S02]  /*19b20*/  IMAD.MOV.U32 R40, RZ, RZ, R16 ;  /* 0x000000ffff287224 */ /* 0x000fe400078e0010 */
[----:B------:R-:W-:Y:S02]  /*19b30*/  IMAD.MOV.U32 R16, RZ, RZ, R32 ;  /* 0x000000ffff107224 */ /* 0x000fe400078e0020 */
.L_x_54389:
[----:B------:R-:W-:Y:S05]  /*19b40*/  BSYNC B1 ;  /* 0x0000000000017941 */ /* 0x000fea0003800000 */
.L_x_54387:
        /* <DEDUP_REMOVED lines=9> */
.L_x_54391:
[----:B------:R-:W-:Y:S01]  /*19be0*/  IMAD.MOV.U32 R34, RZ, RZ, R46 ;  /* 0x000000ffff227224 */ /* 0x000fe200078e002e */
[----:B------:R-:W-:Y:S01]  /*19bf0*/  MOV R46, R48 ;  /* 0x00000030002e7202 */ /* 0x000fe20000000f00 */
[----:B------:R-:W-:Y:S02]  /*19c00*/  IMAD.MOV.U32 R32, RZ, RZ, R40 ;  /* 0x000000ffff207224 */ /* 0x000fe400078e0028 */
[----:B------:R-:W-:Y:S02]  /*19c10*/  IMAD.MOV.U32 R40, RZ, RZ, R37 ;  /* 0x000000ffff287224 */ /* 0x000fe400078e0025 */
.L_x_54392:
[----:B------:R-:W-:Y:S05]  /*19c20*/  BSYNC B1 ;  /* 0x0000000000017941 */ /* 0x000fea0003800000 */
.L_x_54390:
        /* <DEDUP_REMOVED lines=9> */
.L_x_54394:
[----:B------:R-:W-:Y:S01]  /*19cc0*/  IMAD.MOV.U32 R47, RZ, RZ, R34 ;  /* 0x000000ffff2f7224 */ /* 0x000fe200078e0022 */
[----:B------:R-:W-:Y:S01]  /*19cd0*/  MOV R34, R49 ;  /* 0x0000003100227202 */ /* 0x000fe20000000f00 */
[----:B------:R-:W-:Y:S02]  /*19ce0*/  IMAD.MOV.U32 R37, RZ, RZ, R32 ;  /* 0x000000ffff257224 */ /* 0x000fe400078e0020 */
[----:B------:R-:W-:Y:S02]  /*19cf0*/  IMAD.MOV.U32 R32, RZ, RZ, R36 ;  /* 0x000000ffff207224 */ /* 0x000fe400078e0024 */
.L_x_54395:
[----:B------:R-:W-:Y:S05]  /*19d00*/  BSYNC B1 ;  /* 0x0000000000017941 */ /* 0x000fea0003800000 */
.L_x_54393:
        /* <DEDUP_REMOVED lines=9> */
.L_x_54397:
[----:B------:R-:W-:Y:S01]  /*19da0*/  IMAD.MOV.U32 R48, RZ, RZ, R47 ;  /* 0x000000ffff307224 */ /* 0x000fe200078e002f */
[----:B------:R-:W-:Y:S01]  /*19db0*/  MOV R47, R50 ;  /* 0x00000032002f7202 */ /* 0x000fe20000000f00 */
[----:B------:R-:W-:Y:S02]  /*19dc0*/  IMAD.MOV.U32 R36, RZ, RZ, R37 ;  /* 0x000000ffff247224 */ /* 0x000fe400078e0025 */
[----:B------:R-:W-:Y:S02]  /*19dd0*/  IMAD.MOV.U32 R37, RZ, RZ, R39 ;  /* 0x000000ffff257224 */ /* 0x000fe400078e0027 */
.L_x_54398:
[----:B------:R-:W-:Y:S05]  /*19de0*/  BSYNC B1 ;  /* 0x0000000000017941 */ /* 0x000fea0003800000 */
.L_x_54396:
        /* <DEDUP_REMOVED lines=9> */
.L_x_54400:
[----:B------:R-:W-:Y:S01]  /*19e80*/  IMAD.MOV.U32 R49, RZ, RZ, R48 ;  /* 0x000000ffff317224 */ /* 0x000fe200078e0030 */
[----:B------:R-:W-:Y:S01]  /*19e90*/  MOV R48, R51 ;  /* 0x0000003300307202 */ /* 0x000fe20000000f00 */
[----:B------:R-:W-:Y:S02]  /*19ea0*/  IMAD.MOV.U32 R39, RZ, RZ, R36 ;  /* 0x000000ffff277224 */ /* 0x000fe400078e0024 */
[----:B------:R-:W-:Y:S02]  /*19eb0*/  IMAD.MOV.U32 R36, RZ, RZ, R38 ;  /* 0x000000ffff247224 */ /* 0x000fe400078e0026 */
.L_x_54401:
[----:B------:R-:W-:Y:S05]  /*19ec0*/  BSYNC B1 ;  /* 0x0000000000017941 */ /* 0x000fea0003800000 */
.L_x_54399:
        /* <DEDUP_REMOVED lines=9> */
.L_x_54403:
[----:B------:R-:W-:Y:S01]  /*19f60*/  IMAD.MOV.U32 R50, RZ, RZ, R49 ;  /* 0x000000ffff327224 */ /* 0x000fe200078e0031 */
[----:B------:R-:W-:Y:S01]  /*19f70*/  MOV R49, R52 ;  /* 0x0000003400317202 */ /* 0x000fe20000000f00 */
[----:B------:R-:W-:Y:S02]  /*19f80*/  IMAD.MOV.U32 R38, RZ, RZ, R39 ;  /* 0x000000ffff267224 */ /* 0x000fe400078e0027 */
[----:B------:R-:W-:Y:S02]  /*19f90*/  IMAD.MOV.U32 R39, RZ, RZ, R43 ;  /* 0x000000ffff277224 */ /* 0x000fe400078e002b */
.L_x_54404:
[----:B------:R-:W-:Y:S05]  /*19fa0*/  BSYNC B1 ;  /* 0x0000000000017941 */ /* 0x000fea0003800000 */
.L_x_54402:
        /* <DEDUP_REMOVED lines=9> */
.L_x_54406:
[----:B------:R-:W-:Y:S01]  /*1a040*/  IMAD.MOV.U32 R51, RZ, RZ, R50 ;  /* 0x000000ffff337224 */ /* 0x000fe200078e0032 */
[----:B------:R-:W-:Y:S01]  /*1a050*/  MOV R50, R53 ;  /* 0x0000003500327202 */ /* 0x000fe20000000f00 */
[----:B------:R-:W-:Y:S02]  /*1a060*/  IMAD.MOV.U32 R43, RZ, RZ, R38 ;  /* 0x000000ffff2b7224 */ /* 0x000fe400078e0026 */
[----:B------:R-:W-:Y:S02]  /*1a070*/  IMAD.MOV.U32 R38, RZ, RZ, R42 ;  /* 0x000000ffff267224 */ /* 0x000fe400078e002a */
.L_x_54407:
[----:B------:R-:W-:Y:S05]  /*1a080*/  BSYNC B1 ;  /* 0x0000000000017941 */ /* 0x000fea0003800000 */
.L_x_54405:
        /* <DEDUP_REMOVED lines=9> */
.L_x_54409:
[----:B------:R-:W-:Y:S01]  /*1a120*/  IMAD.MOV.U32 R52, RZ, RZ, R51 ;  /* 0x000000ffff347224 */ /* 0x000fe200078e0033 */
[----:B------:R-:W-:Y:S01]  /*1a130*/  MOV R51, R54 ;  /* 0x0000003600337202 */ /* 0x000fe20000000f00 */
[----:B------:R-:W-:Y:S02]  /*1a140*/  IMAD.MOV.U32 R42, RZ, RZ, R43 ;  /* 0x000000ffff2a7224 */ /* 0x000fe400078e002b */
[----:B------:R-:W-:Y:S02]  /*1a150*/  IMAD.MOV.U32 R43, RZ, RZ, R45 ;  /* 0x000000ffff2b7224 */ /* 0x000fe400078e002d */
.L_x_54410:
[----:B------:R-:W-:Y:S05]  /*1a160*/  BSYNC B1 ;  /* 0x0000000000017941 */ /* 0x000fea0003800000 */
.L_x_54408:
        /* <DEDUP_REMOVED lines=9> */
.L_x_54412:
[----:B------:R-:W-:Y:S01]  /*1a200*/  IMAD.MOV.U32 R53, RZ, RZ, R52 ;  /* 0x000000ffff357224 */ /* 0x000fe200078e0034 */
[----:B------:R-:W-:Y:S01]  /*1a210*/  MOV R52, R55 ;  /* 0x0000003700347202 */ /* 0x000fe20000000f00 */
[----:B------:R-:W-:Y:S02]  /*1a220*/  IMAD.MOV.U32 R45, RZ, RZ, R42 ;  /* 0x000000ffff2d7224 */ /* 0x000fe400078e002a */
[----:B------:R-:W-:Y:S02]  /*1a230*/  IMAD.MOV.U32 R42, RZ, RZ, R44 ;  /* 0x000000ffff2a7224 */ /* 0x000fe400078e002c */
.L_x_54413:
[----:B------:R-:W-:Y:S05]  /*1a240*/  BSYNC B1 ;  /* 0x0000000000017941 */ /* 0x000fea0003800000 */
.L_x_54411:
        /* <DEDUP_REMOVED lines=16> */
.L_x_54415:
[----:B------:R-:W-:Y:S01]  /*1a350*/  MOV R25, R33 ;  /* 0x0000002100197202 */ /* 0x000fe20000000f00 */
[----:B------:R-:W-:Y:S02]  /*1a360*/  IMAD.MOV.U32 R10, RZ, RZ, R35 ;  /* 0x000000ffff0a7224 */ /* 0x000fe400078e0023 */
[----:B------:R-:W-:Y:S02]  /*1a370*/  IMAD.MOV.U32 R33, RZ, RZ, R26 ;  /* 0x000000ffff217224 */ /* 0x000fe400078e001a */
[----:B------:R-:W-:Y:S02]  /*1a380*/  IMAD.MOV.U32 R35, RZ, RZ, R11 ;  /* 0x000000ffff237224 */ /* 0x000fe400078e000b */
.L_x_54416:
[----:B------:R-:W-:Y:S05]  /*1a390*/  BSYNC B1 ;  /* 0x0000000000017941 */ /* 0x000fea0003800000 */
.L_x_54414:
        /* <DEDUP_REMOVED lines=9> */
.L_x_54418:
[----:B------:R-:W-:Y:S01]  /*1a430*/  MOV R26, R25 ;  /* 0x00000019001a7202 */ /* 0x000fe20000000f00 */
[----:B------:R-:W-:Y:S02]  /*1a440*/  IMAD.MOV.U32 R11, RZ, RZ, R10 ;  /* 0x000000ffff0b7224 */ /* 0x000fe400078e000a */
[----:B------:R-:W-:Y:S02]  /*1a450*/  IMAD.MOV.U32 R25, RZ, RZ, R27 ;  /* 0x000000ffff197224 */ /* 0x000fe400078e001b */
[----:B------:R-:W-:Y:S02]  /*1a460*/  IMAD.MOV.U32 R10, RZ, RZ, R12 ;  /* 0x000000ffff0a7224 */ /* 0x000fe400078e000c */
.L_x_54419:
[----:B------:R-:W-:Y:S05]  /*1a470*/  BSYNC B1 ;  /* 0x0000000000017941 */ /* 0x000fea0003800000 */
.L_x_54417:
        /* <DEDUP_REMOVED lines=9> */
.L_x_54421:
[----:B------:R-:W-:Y:S01]  /*1a510*/  MOV R27, R26 ;  /* 0x0000001a001b7202 */ /* 0x000fe20000000f00 */
[----:B------:R-:W-:Y:S02]  /*1a520*/  IMAD.MOV.U32 R12, RZ, RZ, R11 ;  /* 0x000000ffff0c7224 */ /* 0x000fe400078e000b */
[----:B------:R-:W-:Y:S02]  /*1a530*/  IMAD.MOV.U32 R26, RZ, RZ, R28 ;  /* 0x000000ffff1a7224 */ /* 0x000fe400078e001c */
[----:B------:R-:W-:Y:S02]  /*1a540*/  IMAD.MOV.U32 R11, RZ, RZ, R13 ;  /* 0x000000ffff0b7224 */ /* 0x000fe400078e000d */
.L_x_54422:
[----:B------:R-:W-:Y:S05]  /*1a550*/  BSYNC B1 ;  /* 0x0000000000017941 */ /* 0x000fea0003800000 */
.L_x_54420:
        /* <DEDUP_REMOVED lines=9> */
.L_x_54424:
[----:B------:R-:W-:Y:S01]  /*1a5f0*/  MOV R28, R27 ;  /* 0x0000001b001c7202 */ /* 0x000fe20000000f00 */
[----:B------:R-:W-:Y:S02]  /*1a600*/  IMAD.MOV.U32 R13, RZ, RZ, R12 ;  /* 0x000000ffff0d7224 */ /* 0x000fe400078e000c */
[----:B------:R-:W-:Y:S02]  /*1a610*/  IMAD.MOV.U32 R27, RZ, RZ, R29 ;  /* 0x000000ffff1b7224 */ /* 0x000fe400078e001d */
[----:B------:R-:W-:Y:S02]  /*1a620*/  IMAD.MOV.U32 R12, RZ, RZ, R14 ;  /* 0x000000ffff0c7224 */ /* 0x000fe400078e000e */
.L_x_54425:
[----:B------:R-:W-:Y:S05]  /*1a630*/  BSYNC B1 ;  /* 0x0000000000017941 */ /* 0x000fea0003800000 */
.L_x_54423:
        /* <DEDUP_REMOVED lines=9> */
.L_x_54427:
[----:B------:R-:W-:Y:S01]  /*1a6d0*/  MOV R29, R28 ;  /* 0x0000001c001d7202 */ /* 0x000fe20000000f00 */
[----:B------:R-:W-:Y:S02]  /*1a6e0*/  IMAD.MOV.U32 R14, RZ, RZ, R13 ;  /* 0x000000ffff0e7224 */ /* 0x000fe400078e000d */
[----:B------:R-:W-:Y:S02]  /*1a6f0*/  IMAD.MOV.U32 R28, RZ, RZ, R30 ;  /* 0x000000ffff1c7224 */ /* 0x000fe400078e001e */
[----:B------:R-:W-:Y:S02]  /*1a700*/  IMAD.MOV.U32 R13, RZ, RZ, R15 ;  /* 0x000000ffff0d7224 */ /* 0x000fe400078e000f */
.L_x_54428:
[----:B------:R-:W-:Y:S05]  /*1a710*/  BSYNC B1 ;  /* 0x0000000000017941 */ /* 0x000fea0003800000 */
.L_x_54426:
        /* <DEDUP_REMOVED lines=9> */
.L_x_54430:
[----:B------:R-:W-:Y:S01]  /*1a7b0*/  MOV R30, R29 ;  /* 0x0000001d001e7202 */ /* 0x000fe20000000f00 */
[----:B------:R-:W-:Y:S02]  /*1a7c0*/  IMAD.MOV.U32 R15, RZ, RZ, R14 ;  /* 0x000000ffff0f7224 */ /* 0x000fe400078e000e */
[----:B------:R-:W-:Y:S02]  /*1a7d0*/  IMAD.MOV.U32 R29, RZ, RZ, R31 ;  /* 0x000000ffff1d7224 */ /* 0x000fe400078e001f */
[----:B------:R-:W-:Y:S02]  /*1a7e0*/  IMAD.MOV.U32 R14, RZ, RZ, R16 ;  /* 0x000000ffff0e7224 */ /* 0x000fe400078e0010 */
.L_x_54431:
[----:B------:R-:W-:Y:S05]  /*1a7f0*/  BSYNC B1 ;  /* 0x0000000000017941 */ /* 0x000fea0003800000 */
.L_x_54429:
        /* <DEDUP_REMOVED lines=9> */
.L_x_54433:
[----:B------:R-:W-:Y:S01]  /*1a890*/  MOV R31, R30 ;  /* 0x0000001e001f7202 */ /* 0x000fe20000000f00 */
[----:B------:R-:W-:Y:S02]  /*1a8a0*/  IMAD.MOV.U32 R16, RZ, RZ, R15 ;  /* 0x000000ffff107224 */ /* 0x000fe400078e000f */
[----:B------:R-:W-:Y:S02]  /*1a8b0*/  IMAD.MOV.U32 R30, RZ, RZ, R46 ;  /* 0x000000ffff1e7224 */ /* 0x000fe400078e002e */
[----:B------:R-:W-:Y:S02]  /*1a8c0*/  IMAD.MOV.U32 R15, RZ, RZ, R40 ;  /* 0x000000ffff0f7224 */ /* 0x000fe400078e0028 */
.L_x_54434:
[----:B------:R-:W-:Y:S05]  /*1a8d0*/  BSYNC B1 ;  /* 0x0000000000017941 */ /* 0x000fea0003800000 */
.L_x_54432:
        /* <DEDUP_REMOVED lines=9> */
.L_x_54436:
[----:B------:R-:W-:Y:S01]  /*1a970*/  MOV R44, R31 ;  /* 0x0000001f002c7202 */ /* 0x000fe20000000f00 */
[----:B------:R-:W-:Y:S02]  /*1a980*/  IMAD.MOV.U32 R40, RZ, RZ, R16 ;  /* 0x000000ffff287224 */ /* 0x000fe400078e0010 */
[----:B------:R-:W-:Y:S02]  /*1a990*/  IMAD.MOV.U32 R31, RZ, RZ, R34 ;  /* 0x000000ffff1f7224 */ /* 0x000fe400078e0022 */
[----:B------:R-:W-:Y:S02]  /*1a9a0*/  IMAD.MOV.U32 R16, RZ, RZ, R32 ;  /* 0x000000ffff107224 */ /* 0x000fe400078e0020 */
.L_x_54437:
[----:B------:R-:W-:Y:S05]  /*1a9b0*/  BSYNC B1 ;  /* 0x0000000000017941 */ /* 0x000fea0003800000 */
.L_x_54435:
        /* <DEDUP_REMOVED lines=9> */
.L_x_54439:
[----:B------:R-:W-:Y:S01]  /*1aa50*/  MOV R34, R44 ;  /* 0x0000002c00227202 */ /* 0x000fe20000000f00 */
[----:B------:R-:W-:Y:S02]  /*1aa60*/  IMAD.MOV.U32 R32, RZ, RZ, R40 ;  /* 0x000000ffff207224 */ /* 0x000fe400078e0028 */
[----:B------:R-:W-:Y:S02]  /*1aa70*/  IMAD.MOV.U32 R44, RZ, RZ, R47 ;  /* 0x000000ffff2c7224 */ /* 0x000fe400078e002f */
[----:B------:R-:W-:Y:S02]  /*1aa80*/  IMAD.MOV.U32 R40, RZ, RZ, R37 ;  /* 0x000000ffff287224 */ /* 0x000fe400078e0025 */
.L_x_54440:
[----:B------:R-:W-:Y:S05]  /*1aa90*/  BSYNC B1 ;  /* 0x0000000000017941 */ /* 0x000fea0003800000 */
.L_x_54438:
        /* <DEDUP_REMOVED lines=9> */
.L_x_54442:
[----:B------:R-:W-:Y:S01]  /*1ab30*/  MOV R46, R34 ;  /* 0x00000022002e7202 */ /* 0x000fe20000000f00 */
[----:B------:R-:W-:Y:S02]  /*1ab40*/  IMAD.MOV.U32 R37, RZ, RZ, R32 ;  /* 0x000000ffff257224 */ /* 0x000fe400078e0020 */
[----:B------:R-:W-:Y:S02]  /*1ab50*/  IMAD.MOV.U32 R34, RZ, RZ, R48 ;  /* 0x000000ffff227224 */ /* 0x000fe400078e0030 */
[----:B------:R-:W-:Y:S02]  /*1ab60*/  IMAD.MOV.U32 R32, RZ, RZ, R36 ;  /* 0x000000ffff207224 */ /* 0x000fe400078e0024 */
.L_x_54443:
[----:B------:R-:W-:Y:S05]  /*1ab70*/  BSYNC B1 ;  /* 0x0000000000017941 */ /* 0x000fea0003800000 */
.L_x_54441:
        /* <DEDUP_REMOVED lines=9> */
.L_x_54445:
[----:B------:R-:W-:Y:S01]  /*1ac10*/  MOV R47, R46 ;  /* 0x0000002e002f7202 */ /* 0x000fe20000000f00 */
[----:B------:R-:W-:Y:S02]  /*1ac20*/  IMAD.MOV.U32 R36, RZ, RZ, R37 ;  /* 0x000000ffff247224 */ /* 0x000fe400078e0025 */
[----:B------:R-:W-:Y:S02]  /*1ac30*/  IMAD.MOV.U32 R46, RZ, RZ, R49 ;  /* 0x000000ffff2e7224 */ /* 0x000fe400078e0031 */
[----:B------:R-:W-:Y:S02]  /*1ac40*/  IMAD.MOV.U32 R37, RZ, RZ, R39 ;  /* 0x000000ffff257224 */ /* 0x000fe400078e0027 */
.L_x_54446:
[----:B------:R-:W-:Y:S05]  /*1ac50*/  BSYNC B1 ;  /* 0x0000000000017941 */ /* 0x000fea0003800000 */
.L_x_54444:
        /* <DEDUP_REMOVED lines=9> */
.L_x_54448:
[----:B------:R-:W-:Y:S01]  /*1acf0*/  MOV R48, R47 ;  /* 0x0000002f00307202 */ /* 0x000fe20000000f00 */
[----:B------:R-:W-:Y:S02]  /*1ad00*/  IMAD.MOV.U32 R39, RZ, RZ, R36 ;  /* 0x000000ffff277224 */ /* 0x000fe400078e0024 */
[----:B------:R-:W-:Y:S02]  /*1ad10*/  IMAD.MOV.U32 R47, RZ, RZ, R50 ;  /* 0x000000ffff2f7224 */ /* 0x000fe400078e0032 */
[----:B------:R-:W-:Y:S02]  /*1ad20*/  IMAD.MOV.U32 R36, RZ, RZ, R38 ;  /* 0x000000ffff247224 */ /* 0x000fe400078e0026 */
.L_x_54449:
[----:B------:R-:W-:Y:S05]  /*1ad30*/  BSYNC B1 ;  /* 0x0000000000017941 */ /* 0x000fea0003800000 */
.L_x_54447:
        /* <DEDUP_REMOVED lines=9> */
.L_x_54451:
[----:B------:R-:W-:Y:S01]  /*1add0*/  MOV R49, R48 ;  /* 0x0000003000317202 */ /* 0x000fe20000000f00 */
[----:B------:R-:W-:Y:S02]  /*1ade0*/  IMAD.MOV.U32 R38, RZ, RZ, R39 ;  /* 0x000000ffff267224 */ /* 0x000fe400078e0027 */
[----:B------:R-:W-:Y:S02]  /*1adf0*/  IMAD.MOV.U32 R48, RZ, RZ, R51 ;  /* 0x000000ffff307224 */ /* 0x000fe400078e0033 */
[----:B------:R-:W-:Y:S02]  /*1ae00*/  IMAD.MOV.U32 R39, RZ, RZ, R43 ;  /* 0x000000ffff277224 */ /* 0x000fe400078e002b */
.L_x_54452:
[----:B------:R-:W-:Y:S05]  /*1ae10*/  BSYNC B1 ;  /* 0x0000000000017941 */ /* 0x000fea0003800000 */
.L_x_54450:
        /* <DEDUP_REMOVED lines=9> */
.L_x_54454:
[----:B------:R-:W-:Y:S01]  /*1aeb0*/  MOV R50, R49 ;  /* 0x0000003100327202 */ /* 0x000fe20000000f00 */
[----:B------:R-:W-:Y:S02]  /*1aec0*/  IMAD.MOV.U32 R43, RZ, RZ, R38 ;  /* 0x000000ffff2b7224 */ /* 0x000fe400078e0026 */
[----:B------:R-:W-:Y:S02]  /*1aed0*/  IMAD.MOV.U32 R49, RZ, RZ, R52 ;  /* 0x000000ffff317224 */ /* 0x000fe400078e0034 */
[----:B------:R-:W-:Y:S02]  /*1aee0*/  IMAD.MOV.U32 R38, RZ, RZ, R42 ;  /* 0x000000ffff267224 */ /* 0x000fe400078e002a */
.L_x_54455:
[----:B------:R-:W-:Y:S05]  /*1aef0*/  BSYNC B1 ;  /* 0x0000000000017941 */ /* 0x000fea0003800000 */
.L_x_54453:
        /* <DEDUP_REMOVED lines=9> */
.L_x_54457:
[----:B------:R-:W-:Y:S01]  /*1af90*/  MOV R51, R50 ;  /* 0x0000003200337202 */ /* 0x000fe20000000f00 */
[----:B------:R-:W-:Y:S02]  /*1afa0*/  IMAD.MOV.U32 R42, RZ, RZ, R43 ;  /* 0x000000ffff2a7224 */ /* 0x000fe400078e002b */
[----:B------:R-:W-:Y:S02]  /*1afb0*/  IMAD.MOV.U32 R50, RZ, RZ, R53 ;  /* 0x000000ffff327224 */ /* 0x000fe400078e0035 */
[----:B------:R-:W-:Y:S02]  /*1afc0*/  IMAD.MOV.U32 R43, RZ, RZ, R45 ;  /* 0x000000ffff2b7224 */ /* 0x000fe400078e002d */
.L_x_54458:
[----:B------:R-:W-:Y:S05]  /*1afd0*/  BSYNC B1 ;  /* 0x0000000000017941 */ /* 0x000fea0003800000 */
.L_x_54456:
        /* <DEDUP_REMOVED lines=16> */
.L_x_54460:
[----:B------:R-:W-:Y:S02]  /*1b0e0*/  IMAD.MOV.U32 R24, RZ, RZ, R33 ;  /* 0x000000ffff187224 */ /* 0x000fe400078e0021 */
[----:B------:R-:W-:Y:S02]  /*1b0f0*/  IMAD.MOV.U32 R9, RZ, RZ, R35 ;  /* 0x000000ffff097224 */ /* 0x000fe400078e0023 */
[----:B------:R-:W-:Y:S02]  /*1b100*/  IMAD.MOV.U32 R33, RZ, RZ, R25 ;  /* 0x000000ffff217224 */ /* 0x000fe400078e0019 */
[----:B------:R-:W-:Y:S02]  /*1b110*/  IMAD.MOV.U32 R35, RZ, RZ, R10 ;  /* 0x000000ffff237224 */ /* 0x000fe400078e000a */
.L_x_54461:
[----:B------:R-:W-:Y:S05]  /*1b120*/  BSYNC B1 ;  /* 0x0000000000017941 */ /* 0x000fea0003800000 */
.L_x_54459:
        /* <DEDUP_REMOVED lines=9> */
.L_x_54463:
[----:B------:R-:W-:Y:S02]  /*1b1c0*/  IMAD.MOV.U32 R25, RZ, RZ, R24 ;  /* 0x000000ffff197224 */ /* 0x000fe400078e0018 */
[----:B------:R-:W-:Y:S02]  /*1b1d0*/  IMAD.MOV.U32 R10, RZ, RZ, R9 ;  /* 0x000000ffff0a7224 */ /* 0x000fe400078e0009 */
[----:B------:R-:W-:Y:S02]  /*1b1e0*/  IMAD.MOV.U32 R24, RZ, RZ, R26 ;  /* 0x000000ffff187224 */ /* 0x000fe400078e001a */
[----:B------:R-:W-:Y:S02]  /*1b1f0*/  IMAD.MOV.U32 R9, RZ, RZ, R11 ;  /* 0x000000ffff097224 */ /* 0x000fe400078e000b */
.L_x_54464:
[----:B------:R-:W-:Y:S05]  /*1b200*/  BSYNC B1 ;  /* 0x0000000000017941 */ /* 0x000fea0003800000 */
.L_x_54462:
        /* <DEDUP_REMOVED lines=9> */
.L_x_54466:
[----:B------:R-:W-:Y:S02]  /*1b2a0*/  IMAD.MOV.U32 R26, RZ, RZ, R25 ;  /* 0x000000ffff1a7224 */ /* 0x000fe400078e0019 */
[----:B------:R-:W-:Y:S02]  /*1b2b0*/  IMAD.MOV.U32 R11, RZ, RZ, R10 ;  /* 0x000000ffff0b7224 */ /* 0x000fe400078e000a */
[----:B------:R-:W-:Y:S02]  /*1b2c0*/  IMAD.MOV.U32 R25, RZ, RZ, R27 ;  /* 0x000000ffff197224 */ /* 0x000fe400078e001b */
[----:B------:R-:W-:Y:S02]  /*1b2d0*/  IMAD.MOV.U32 R10, RZ, RZ, R12 ;  /* 0x000000ffff0a7224 */ /* 0x000fe400078e000c */
.L_x_54467:
[----:B------:R-:W-:Y:S05]  /*1b2e0*/  BSYNC B1 ;  /* 0x0000000000017941 */ /* 0x000fea0003800000 */
.L_x_54465:
        /* <DEDUP_REMOVED lines=9> */
.L_x_54469:
[----:B------:R-:W-:Y:S02]  /*1b380*/  IMAD.MOV.U32 R27, RZ, RZ, R26 ;  /* 0x000000ffff1b7224 */ /* 0x000fe400078e001a */
[----:B------:R-:W-:Y:S02]  /*1b390*/  IMAD.MOV.U32 R12, RZ, RZ, R11 ;  /* 0x000000ffff0c7224 */ /* 0x000fe400078e000b */
[----:B------:R-:W-:Y:S02]  /*1b3a0*/  IMAD.MOV.U32 R26, RZ, RZ, R28 ;  /* 0x000000ffff1a7224 */ /* 0x000fe400078e001c */
[----:B------:R-:W-:Y:S02]  /*1b3b0*/  IMAD.MOV.U32 R11, RZ, RZ, R13 ;  /* 0x000000ffff0b7224 */ /* 0x000fe400078e000d */
.L_x_54470:
[----:B------:R-:W-:Y:S05]  /*1b3c0*/  BSYNC B1 ;  /* 0x0000000000017941 */ /* 0x000fea0003800000 */
.L_x_54468:
        /* <DEDUP_REMOVED lines=9> */
.L_x_54472:
[----:B------:R-:W-:Y:S02]  /*1b460*/  IMAD.MOV.U32 R28, RZ, RZ, R27 ;  /* 0x000000ffff1c7224 */ /* 0x000fe400078e001b */
[----:B------:R-:W-:Y:S02]  /*1b470*/  IMAD.MOV.U32 R13, RZ, RZ, R12 ;  /* 0x000000ffff0d7224 */ /* 0x000fe400078e000c */
[----:B------:R-:W-:Y:S02]  /*1b480*/  IMAD.MOV.U32 R27, RZ, RZ, R29 ;  /* 0x000000ffff1b7224 */ /* 0x000fe400078e001d */
[----:B------:R-:W-:Y:S02]  /*1b490*/  IMAD.MOV.U32 R12, RZ, RZ, R14 ;  /* 0x000000ffff0c7224 */ /* 0x000fe400078e000e */
.L_x_54473:
[----:B------:R-:W-:Y:S05]  /*1b4a0*/  BSYNC B1 ;  /* 0x0000000000017941 */ /* 0x000fea0003800000 */
.L_x_54471:
        /* <DEDUP_REMOVED lines=9> */
.L_x_54475:
[----:B------:R-:W-:Y:S02]  /*1b540*/  IMAD.MOV.U32 R29, RZ, RZ, R28 ;  /* 0x000000ffff1d7224 */ /* 0x000fe400078e001c */
[----:B------:R-:W-:Y:S02]  /*1b550*/  IMAD.MOV.U32 R14, RZ, RZ, R13 ;  /* 0x000000ffff0e7224 */ /* 0x000fe400078e000d */
[----:B------:R-:W-:Y:S02]  /*1b560*/  IMAD.MOV.U32 R28, RZ, RZ, R30 ;  /* 0x000000ffff1c7224 */ /* 0x000fe400078e001e */
[----:B------:R-:W-:Y:S02]  /*1b570*/  IMAD.MOV.U32 R13, RZ, RZ, R15 ;  /* 0x000000ffff0d7224 */ /* 0x000fe400078e000f */
.L_x_54476:
[----:B------:R-:W-:Y:S05]  /*1b580*/  BSYNC B1 ;  /* 0x0000000000017941 */ /* 0x000fea0003800000 */
.L_x_54474:
        /* <DEDUP_REMOVED lines=9> */
.L_x_54478:
[----:B------:R-:W-:Y:S02]  /*1b620*/  IMAD.MOV.U32 R30, RZ, RZ, R29 ;  /* 0x000000ffff1e7224 */ /* 0x000fe400078e001d */
[----:B------:R-:W-:Y:S02]  /*1b630*/  IMAD.MOV.U32 R15, RZ, RZ, R14 ;  /* 0x000000ffff0f7224 */ /* 0x000fe400078e000e */
[----:B------:R-:W-:Y:S02]  /*1b640*/  IMAD.MOV.U32 R29, RZ, RZ, R31 ;  /* 0x000000ffff1d7224 */ /* 0x000fe400078e001f */
[----:B------:R-:W-:Y:S02]  /*1b650*/  IMAD.MOV.U32 R14, RZ, RZ, R16 ;  /* 0x000000ffff0e7224 */ /* 0x000fe400078e0010 */
.L_x_54479:
[----:B------:R-:W-:Y:S05]  /*1b660*/  BSYNC B1 ;  /* 0x0000000000017941 */ /* 0x000fea0003800000 */
.L_x_54477:
        /* <DEDUP_REMOVED lines=9> */
.L_x_54481:
[----:B------:R-:W-:Y:S02]  /*1b700*/  IMAD.MOV.U32 R31, RZ, RZ, R30 ;  /* 0x000000ffff1f7224 */ /* 0x000fe400078e001e */
[----:B------:R-:W-:Y:S02]  /*1b710*/  IMAD.MOV.U32 R16, RZ, RZ, R15 ;  /* 0x000000ffff107224 */ /* 0x000fe400078e000f */
[----:B------:R-:W-:Y:S02]  /*1b720*/  IMAD.MOV.U32 R30, RZ, RZ, R44 ;  /* 0x000000ffff1e7224 */ /* 0x000fe400078e002c */
[----:B------:R-:W-:Y:S02]  /*1b730*/  IMAD.MOV.U32 R15, RZ, RZ, R40 ;  /* 0x000000ffff0f7224 */ /* 0x000fe400078e0028 */
.L_x_54482:
[----:B------:R-:W-:Y:S05]  /*1b740*/  BSYNC B1 ;  /* 0x0000000000017941 */ /* 0x000fea0003800000 */
.L_x_54480:
        /* <DEDUP_REMOVED lines=9> */
.L_x_54484:
[----:B------:R-:W-:Y:S02]  /*1b7e0*/  IMAD.MOV.U32 R44, RZ, RZ, R31 ;  /* 0x000000ffff2c7224 */ /* 0x000fe400078e001f */
[----:B------:R-:W-:Y:S02]  /*1b7f0*/  IMAD.MOV.U32 R40, RZ, RZ, R16 ;  /* 0x000000ffff287224 */ /* 0x000fe400078e0010 */
[----:B------:R-:W-:Y:S02]  /*1b800*/  IMAD.MOV.U32 R31, RZ, RZ, R34 ;  /* 0x000000ffff1f7224 */ /* 0x000fe400078e0022 */
[----:B------:R-:W-:Y:S02]  /*1b810*/  IMAD.MOV.U32 R16, RZ, RZ, R32 ;  /* 0x000000ffff107224 */ /* 0x000fe400078e0020 */
.L_x_54485:
[----:B------:R-:W-:Y:S05]  /*1b820*/  BSYNC B1 ;  /* 0x0000000000017941 */ /* 0x000fea0003800000 */
.L_x_54483:
        /* <DEDUP_REMOVED lines=9> */
.L_x_54487:
[----:B------:R-:W-:Y:S02]  /*1b8c0*/  IMAD.MOV.U32 R34, RZ, RZ, R44 ;  /* 0x000000ffff227224 */ /* 0x000fe400078e002c */
[----:B------:R-:W-:Y:S02]  /*1b8d0*/  IMAD.MOV.U32 R32, RZ, RZ, R40 ;  /* 0x000000ffff207224 */ /* 0x000fe400078e0028 */
[----:B------:R-:W-:Y:S02]  /*1b8e0*/  IMAD.MOV.U32 R44, RZ, RZ, R46 ;  /* 0x000000ffff2c7224 */ /* 0x000fe400078e002e */
[----:B------:R-:W-:Y:S02]  /*1b8f0*/  IMAD.MOV.U32 R40, RZ, RZ, R37 ;  /* 0x000000ffff287224 */ /* 0x000fe400078e0025 */
.L_x_54488:
[----:B------:R-:W-:Y:S05]  /*1b900*/  BSYNC B1 ;  /* 0x0000000000017941 */ /* 0x000fea0003800000 */
.L_x_54486:
        /* <DEDUP_REMOVED lines=9> */
.L_x_54490:
[----:B------:R-:W-:Y:S02]  /*1b9a0*/  IMAD.MOV.U32 R45, RZ, RZ, R34 ;  /* 0x000000ffff2d7224 */ /* 0x000fe400078e0022 */
[----:B------:R-:W-:Y:S02]  /*1b9b0*/  IMAD.MOV.U32 R37, RZ, RZ, R32 ;  /* 0x000000ffff257224 */ /* 0x000fe400078e0020 */
[----:B------:R-:W-:Y:S02]  /*1b9c0*/  IMAD.MOV.U32 R34, RZ, RZ, R47 ;  /* 0x000000ffff227224 */ /* 0x000fe400078e002f */
[----:B------:R-:W-:Y:S02]  /*1b9d0*/  IMAD.MOV.U32 R32, RZ, RZ, R36 ;  /* 0x000000ffff207224 */ /* 0x000fe400078e0024 */
.L_x_54491:
[----:B------:R-:W-:Y:S05]  /*1b9e0*/  BSYNC B1 ;  /* 0x0000000000017941 */ /* 0x000fea0003800000 */
.L_x_54489:
        /* <DEDUP_REMOVED lines=9> */
.L_x_54493:
[----:B------:R-:W-:Y:S02]  /*1ba80*/  IMAD.MOV.U32 R46, RZ, RZ, R45 ;  /* 0x000000ffff2e7224 */ /* 0x000fe400078e002d */
[----:B------:R-:W-:Y:S02]  /*1ba90*/  IMAD.MOV.U32 R36, RZ, RZ, R37 ;  /* 0x000000ffff247224 */ /* 0x000fe400078e0025 */
[----:B------:R-:W-:Y:S02]  /*1baa0*/  IMAD.MOV.U32 R45, RZ, RZ, R48 ;  /* 0x000000ffff2d7224 */ /* 0x000fe400078e0030 */
[----:B------:R-:W-:Y:S02]  /*1bab0*/  IMAD.MOV.U32 R37, RZ, RZ, R39 ;  /* 0x000000ffff257224 */ /* 0x000fe400078e0027 */
.L_x_54494:
[----:B------:R-:W-:Y:S05]  /*1bac0*/  BSYNC B1 ;  /* 0x0000000000017941 */ /* 0x000fea0003800000 */
.L_x_54492:
        /* <DEDUP_REMOVED lines=9> */
.L_x_54496:
[----:B------:R-:W-:Y:S02]  /*1bb60*/  IMAD.MOV.U32 R47, RZ, RZ, R46 ;  /* 0x000000ffff2f7224 */ /* 0x000fe400078e002e */
[----:B------:R-:W-:Y:S02]  /*1bb70*/  IMAD.MOV.U32 R39, RZ, RZ, R36 ;  /* 0x000000ffff277224 */ /* 0x000fe400078e0024 */
[----:B------:R-:W-:Y:S02]  /*1bb80*/  IMAD.MOV.U32 R46, RZ, RZ, R49 ;  /* 0x000000ffff2e7224 */ /* 0x000fe400078e0031 */
[----:B------:R-:W-:Y:S02]  /*1bb90*/  IMAD.MOV.U32 R36, RZ, RZ, R38 ;  /* 0x000000ffff247224 */ /* 0x000fe400078e0026 */
.L_x_54497:
[----:B------:R-:W-:Y:S05]  /*1bba0*/  BSYNC B1 ;  /* 0x0000000000017941 */ /* 0x000fea0003800000 */
.L_x_54495:
        /* <DEDUP_REMOVED lines=9> */
.L_x_54499:
[----:B------:R-:W-:Y:S02]  /*1bc40*/  IMAD.MOV.U32 R48, RZ, RZ, R47 ;  /* 0x000000ffff307224 */ /* 0x000fe400078e002f */
[----:B------:R-:W-:Y:S02]  /*1bc50*/  IMAD.MOV.U32 R38, RZ, RZ, R39 ;  /* 0x000000ffff267224 */ /* 0x000fe400078e0027 */
[----:B------:R-:W-:Y:S02]  /*1bc60*/  IMAD.MOV.U32 R47, RZ, RZ, R50 ;  /* 0x000000ffff2f7224 */ /* 0x000fe400078e0032 */
[----:B------:R-:W-:Y:S02]  /*1bc70*/  IMAD.MOV.U32 R39, RZ, RZ, R43 ;  /* 0x000000ffff277224 */ /* 0x000fe400078e002b */
.L_x_54500:
[----:B------:R-:W-:Y:S05]  /*1bc80*/  BSYNC B1 ;  /* 0x0000000000017941 */ /* 0x000fea0003800000 */
.L_x_54498:
        /* <DEDUP_REMOVED lines=9> */
.L_x_54502:
[----:B------:R-:W-:Y:S02]  /*1bd20*/  IMAD.MOV.U32 R49, RZ, RZ, R48 ;  /* 0x000000ffff317224 */ /* 0x000fe400078e0030 */
[----:B------:R-:W-:Y:S02]  /*1bd30*/  IMAD.MOV.U32 R43, RZ, RZ, R38 ;  /* 0x000000ffff2b7224 */ /* 0x000fe400078e0026 */
[----:B------:R-:W-:Y:S02]  /*1bd40*/  IMAD.MOV.U32 R48, RZ, RZ, R51 ;  /* 0x000000ffff307224 */ /* 0x000fe400078e0033 */
[----:B------:R-:W-:Y:S02]  /*1bd50*/  IMAD.MOV.U32 R38, RZ, RZ, R42 ;  /* 0x000000ffff267224 */ /* 0x000fe400078e002a */
.L_x_54503:
[----:B------:R-:W-:Y:S05]  /*1bd60*/  BSYNC B1 ;  /* 0x0000000000017941 */ /* 0x000fea0003800000 */
.L_x_54501:
        /* <DEDUP_REMOVED lines=16> */
.L_x_54505:
[----:B------:R-:W-:Y:S01]  /*1be70*/  IMAD.MOV.U32 R23, RZ, RZ, R33 ;  /* 0x000000ffff177224 */ /* 0x000fe200078e0021 */
[----:B------:R-:W-:Y:S01]  /*1be80*/  MOV R33, R24 ;  /* 0x0000001800217202 */ /* 0x000fe20000000f00 */
[----:B------:R-:W-:Y:S02]  /*1be90*/  IMAD.MOV.U32 R8, RZ, RZ, R35 ;  /* 0x000000ffff087224 */ /* 0x000fe400078e0023 */
[----:B------:R-:W-:Y:S02]  /*1bea0*/  IMAD.MOV.U32 R35, RZ, RZ, R9 ;  /* 0x000000ffff237224 */ /* 0x000fe400078e0009 */
.L_x_54506:
[----:B------:R-:W-:Y:S05]  /*1beb0*/  BSYNC B1 ;  /* 0x0000000000017941 */ /* 0x000fea0003800000 */
.L_x_54504:
        /* <DEDUP_REMOVED lines=9> */
.L_x_54508:
[----:B------:R-:W-:Y:S01]  /*1bf50*/  IMAD.MOV.U32 R24, RZ, RZ, R23 ;  /* 0x000000ffff187224 */ /* 0x000fe200078e0017 */
[----:B------:R-:W-:Y:S01]  /*1bf60*/  MOV R23, R25 ;  /* 0x0000001900177202 */ /* 0x000fe20000000f00 */
[----:B------:R-:W-:Y:S02]  /*1bf70*/  IMAD.MOV.U32 R9, RZ, RZ, R8 ;  /* 0x000000ffff097224 */ /* 0x000fe400078e0008 */
[----:B------:R-:W-:Y:S02]  /*1bf80*/  IMAD.MOV.U32 R8, RZ, RZ, R10 ;  /* 0x000000ffff087224 */ /* 0x000fe400078e000a */
.L_x_54509:
[----:B------:R-:W-:Y:S05]  /*1bf90*/  BSYNC B1 ;  /* 0x0000000000017941 */ /* 0x000fea0003800000 */
.L_x_54507:
        /* <DEDUP_REMOVED lines=9> */
.L_x_54511:
[----:B------:R-:W-:Y:S01]  /*1c030*/  IMAD.MOV.U32 R25, RZ, RZ, R24 ;  /* 0x000000ffff197224 */ /* 0x000fe200078e0018 */
[----:B------:R-:W-:Y:S01]  /*1c040*/  MOV R24, R26 ;  /* 0x0000001a00187202 */ /* 0x000fe20000000f00 */
[----:B------:R-:W-:Y:S02]  /*1c050*/  IMAD.MOV.U32 R10, RZ, RZ, R9 ;  /* 0x000000ffff0a7224 */ /* 0x000fe400078e0009 */
[----:B------:R-:W-:Y:S02]  /*1c060*/  IMAD.MOV.U32 R9, RZ, RZ, R11 ;  /* 0x000000ffff097224 */ /* 0x000fe400078e000b */
.L_x_54512:
[----:B------:R-:W-:Y:S05]  /*1c070*/  BSYNC B1 ;  /* 0x0000000000017941 */ /* 0x000fea0003800000 */
.L_x_54510:
        /* <DEDUP_REMOVED lines=9> */
.L_x_54514:
[----:B------:R-:W-:Y:S01]  /*1c110*/  IMAD.MOV.U32 R26, RZ, RZ, R25 ;  /* 0x000000ffff1a7224 */ /* 0x000fe200078e0019 */
[----:B------:R-:W-:Y:S01]  /*1c120*/  MOV R25, R27 ;  /* 0x0000001b00197202 */ /* 0x000fe20000000f00 */
[----:B------:R-:W-:Y:S02]  /*1c130*/  IMAD.MOV.U32 R11, RZ, RZ, R10 ;  /* 0x000000ffff0b7224 */ /* 0x000fe400078e000a */
[----:B------:R-:W-:Y:S02]  /*1c140*/  IMAD.MOV.U32 R10, RZ, RZ, R12 ;  /* 0x000000ffff0a7224 */ /* 0x000fe400078e000c */
.L_x_54515:
[----:B------:R-:W-:Y:S05]  /*1c150*/  BSYNC B1 ;  /* 0x0000000000017941 */ /* 0x000fea0003800000 */
.L_x_54513:
        /* <DEDUP_REMOVED lines=9> */
.L_x_54517:
[----:B------:R-:W-:Y:S01]  /*1c1f0*/  IMAD.MOV.U32 R27, RZ, RZ, R26 ;  /* 0x000000ffff1b7224 */ /* 0x000fe200078e001a */
[----:B------:R-:W-:Y:S01]  /*1c200*/  MOV R26, R28 ;  /* 0x0000001c001a7202 */ /* 0x000fe20000000f00 */
[----:B------:R-:W-:Y:S02]  /*1c210*/  IMAD.MOV.U32 R12, RZ, RZ, R11 ;  /* 0x000000ffff0c7224 */ /* 0x000fe400078e000b */
[----:B------:R-:W-:Y:S02]  /*1c220*/  IMAD.MOV.U32 R11, RZ, RZ, R13 ;  /* 0x000000ffff0b7224 */ /* 0x000fe400078e000d */
.L_x_54518:
[----:B------:R-:W-:Y:S05]  /*1c230*/  BSYNC B1 ;  /* 0x0000000000017941 */ /* 0x000fea0003800000 */
.L_x_54516:
        /* <DEDUP_REMOVED lines=9> */
.L_x_54520:
[----:B------:R-:W-:Y:S01]  /*1c2d0*/  IMAD.MOV.U32 R28, RZ, RZ, R27 ;  /* 0x000000ffff1c7224 */ /* 0x000fe200078e001b */
[----:B------:R-:W-:Y:S01]  /*1c2e0*/  MOV R27, R29 ;  /* 0x0000001d001b7202 */ /* 0x000fe20000000f00 */
[----:B------:R-:W-:Y:S02]  /*1c2f0*/  IMAD.MOV.U32 R13, RZ, RZ, R12 ;  /* 0x000000ffff0d7224 */ /* 0x000fe400078e000c */
[----:B------:R-:W-:Y:S02]  /*1c300*/  IMAD.MOV.U32 R12, RZ, RZ, R14 ;  /* 0x000000ffff0c7224 */ /* 0x000fe400078e000e */
.L_x_54521:
[----:B------:R-:W-:Y:S05]  /*1c310*/  BSYNC B1 ;  /* 0x0000000000017941 */ /* 0x000fea0003800000 */
.L_x_54519:
        /* <DEDUP_REMOVED lines=9> */
.L_x_54523:
[----:B------:R-:W-:Y:S01]  /*1c3b0*/  IMAD.MOV.U32 R29, RZ, RZ, R28 ;  /* 0x000000ffff1d7224 */ /* 0x000fe200078e001c */
[----:B------:R-:W-:Y:S01]  /*1c3c0*/  MOV R28, R30 ;  /* 0x0000001e001c7202 */ /* 0x000fe20000000f00 */
[----:B------:R-:W-:Y:S02]  /*1c3d0*/  IMAD.MOV.U32 R14, RZ, RZ, R13 ;  /* 0x000000ffff0e7224 */ /* 0x000fe400078e000d */
[----:B------:R-:W-:Y:S02]  /*1c3e0*/  IMAD.MOV.U32 R13, RZ, RZ, R15 ;  /* 0x000000ffff0d7224 */ /* 0x000fe400078e000f */
.L_x_54524:
[----:B------:R-:W-:Y:S05]  /*1c3f0*/  BSYNC B1 ;  /* 0x0000000000017941 */ /* 0x000fea0003800000 */
.L_x_54522:
        /* <DEDUP_REMOVED lines=9> */
.L_x_54526:
[----:B------:R-:W-:Y:S01]  /*1c490*/  IMAD.MOV.U32 R30, RZ, RZ, R29 ;  /* 0x000000ffff1e7224 */ /* 0x000fe200078e001d */
[----:B------:R-:W-:Y:S01]  /*1c4a0*/  MOV R29, R31 ;  /* 0x0000001f001d7202 */ /* 0x000fe20000000f00 */
[----:B------:R-:W-:Y:S02]  /*1c4b0*/  IMAD.MOV.U32 R15, RZ, RZ, R14 ;  /* 0x000000ffff0f7224 */ /* 0x000fe400078e000e */
[----:B------:R-:W-:Y:S02]  /*1c4c0*/  IMAD.MOV.U32 R14, RZ, RZ, R16 ;  /* 0x000000ffff0e7224 */ /* 0x000fe400078e0010 */
.L_x_54527:
[----:B------:R-:W-:Y:S05]  /*1c4d0*/  BSYNC B1 ;  /* 0x0000000000017941 */ /* 0x000fea0003800000 */
.L_x_54525:
        /* <DEDUP_REMOVED lines=9> */
.L_x_54529:
[----:B------:R-:W-:Y:S01]  /*1c570*/  IMAD.MOV.U32 R31, RZ, RZ, R30 ;  /* 0x000000ffff1f7224 */ /* 0x000fe200078e001e */
[----:B------:R-:W-:Y:S01]  /*1c580*/  MOV R30, R44 ;  /* 0x0000002c001e7202 */ /* 0x000fe20000000f00 */
[----:B------:R-:W-:Y:S02]  /*1c590*/  IMAD.MOV.U32 R16, RZ, RZ, R15 ;  /* 0x000000ffff107224 */ /* 0x000fe400078e000f */
[----:B------:R-:W-:Y:S02]  /*1c5a0*/  IMAD.MOV.U32 R15, RZ, RZ, R40 ;  /* 0x000000ffff0f7224 */ /* 0x000fe400078e0028 */
.L_x_54530:
[----:B------:R-:W-:Y:S05]  /*1c5b0*/  BSYNC B1 ;  /* 0x0000000000017941 */ /* 0x000fea0003800000 */
.L_x_54528:
        /* <DEDUP_REMOVED lines=9> */
.L_x_54532:
[----:B------:R-:W-:Y:S01]  /*1c650*/  IMAD.MOV.U32 R42, RZ, RZ, R31 ;  /* 0x000000ffff2a7224 */ /* 0x000fe200078e001f */
[----:B------:R-:W-:Y:S01]  /*1c660*/  MOV R31, R34 ;  /* 0x00000022001f7202 */ /* 0x000fe20000000f00 */
[----:B------:R-:W-:Y:S02]  /*1c670*/  IMAD.MOV.U32 R40, RZ, RZ, R16 ;  /* 0x000000ffff287224 */ /* 0x000fe400078e0010 */
[----:B------:R-:W-:Y:S02]  /*1c680*/  IMAD.MOV.U32 R16, RZ, RZ, R32 ;  /* 0x000000ffff107224 */ /* 0x000fe400078e0020 */
.L_x_54533:
[----:B------:R-:W-:Y:S05]  /*1c690*/  BSYNC B1 ;  /* 0x0000000000017941 */ /* 0x000fea0003800000 */
.L_x_54531:
        /* <DEDUP_REMOVED lines=9> */
.L_x_54535:
[----:B------:R-:W-:Y:S01]  /*1c730*/  IMAD.MOV.U32 R34, RZ, RZ, R42 ;  /* 0x000000ffff227224 */ /* 0x000fe200078e002a */
[----:B------:R-:W-:Y:S01]  /*1c740*/  MOV R42, R45 ;  /* 0x0000002d002a7202 */ /* 0x000fe20000000f00 */
[----:B------:R-:W-:Y:S02]  /*1c750*/  IMAD.MOV.U32 R32, RZ, RZ, R40 ;  /* 0x000000ffff207224 */ /* 0x000fe400078e0028 */
[----:B------:R-:W-:Y:S02]  /*1c760*/  IMAD.MOV.U32 R40, RZ, RZ, R37 ;  /* 0x000000ffff287224 */ /* 0x000fe400078e0025 */
.L_x_54536:
[----:B------:R-:W-:Y:S05]  /*1c770*/  BSYNC B1 ;  /* 0x0000000000017941 */ /* 0x000fea0003800000 */
.L_x_54534:
        /* <DEDUP_REMOVED lines=9> */
.L_x_54538:
[----:B------:R-:W-:Y:S01]  /*1c810*/  IMAD.MOV.U32 R44, RZ, RZ, R34 ;  /* 0x000000ffff2c7224 */ /* 0x000fe200078e0022 */
[----:B------:R-:W-:Y:S01]  /*1c820*/  MOV R34, R46 ;  /* 0x0000002e00227202 */ /* 0x000fe20000000f00 */
[----:B------:R-:W-:Y:S02]  /*1c830*/  IMAD.MOV.U32 R37, RZ, RZ, R32 ;  /* 0x000000ffff257224 */ /* 0x000fe400078e0020 */
[----:B------:R-:W-:Y:S02]  /*1c840*/  IMAD.MOV.U32 R32, RZ, RZ, R36 ;  /* 0x000000ffff207224 */ /* 0x000fe400078e0024 */
.L_x_54539:
[----:B------:R-:W-:Y:S05]  /*1c850*/  BSYNC B1 ;  /* 0x0000000000017941 */ /* 0x000fea0003800000 */
.L_x_54537:
        /* <DEDUP_REMOVED lines=9> */
.L_x_54541:
[----:B------:R-:W-:Y:S01]  /*1c8f0*/  IMAD.MOV.U32 R45, RZ, RZ, R44 ;  /* 0x000000ffff2d7224 */ /* 0x000fe200078e002c */
[----:B------:R-:W-:Y:S01]  /*1c900*/  MOV R44, R47 ;  /* 0x0000002f002c7202 */ /* 0x000fe20000000f00 */
[----:B------:R-:W-:Y:S02]  /*1c910*/  IMAD.MOV.U32 R36, RZ, RZ, R37 ;  /* 0x000000ffff247224 */ /* 0x000fe400078e0025 */
[----:B------:R-:W-:Y:S02]  /*1c920*/  IMAD.MOV.U32 R37, RZ, RZ, R39 ;  /* 0x000000ffff257224 */ /* 0x000fe400078e0027 */
.L_x_54542:
[----:B------:R-:W-:Y:S05]  /*1c930*/  BSYNC B1 ;  /* 0x0000000000017941 */ /* 0x000fea0003800000 */
.L_x_54540:
        /* <DEDUP_REMOVED lines=9> */
.L_x_54544:
[----:B------:R-:W-:Y:S01]  /*1c9d0*/  IMAD.MOV.U32 R46, RZ, RZ, R45 ;  /* 0x000000ffff2e7224 */ /* 0x000fe200078e002d */
[----:B------:R-:W-:Y:S01]  /*1c9e0*/  MOV R45, R48 ;  /* 0x00000030002d7202 */ /* 0x000fe20000000f00 */
[----:B------:R-:W-:Y:S02]  /*1c9f0*/  IMAD.MOV.U32 R39, RZ, RZ, R36 ;  /* 0x000000ffff277224 */ /* 0x000fe400078e0024 */
[----:B------:R-:W-:Y:S02]  /*1ca00*/  IMAD.MOV.U32 R36, RZ, RZ, R38 ;  /* 0x000000ffff247224 */ /* 0x000fe400078e0026 */
.L_x_54545:
[----:B------:R-:W-:Y:S05]  /*1ca10*/  BSYNC B1 ;  /* 0x0000000000017941 */ /* 0x000fea0003800000 */
.L_x_54543:
        /* <DEDUP_REMOVED lines=9> */
.L_x_54547:
[----:B------:R-:W-:Y:S01]  /*1cab0*/  IMAD.MOV.U32 R47, RZ, RZ, R46 ;  /* 0x000000ffff2f7224 */ /* 0x000fe200078e002e */
[----:B------:R-:W-:Y:S01]  /*1cac0*/  MOV R46, R49 ;  /* 0x00000031002e7202 */ /* 0x000fe20000000f00 */
[----:B------:R-:W-:Y:S02]  /*1cad0*/  IMAD.MOV.U32 R38, RZ, RZ, R39 ;  /* 0x000000ffff267224 */ /* 0x000fe400078e0027 */
[----:B------:R-:W-:Y:S02]  /*1cae0*/  IMAD.MOV.U32 R39, RZ, RZ, R43 ;  /* 0x000000ffff277224 */ /* 0x000fe400078e002b */
.L_x_54548:
[----:B------:R-:W-:Y:S05]  /*1caf0*/  BSYNC B1 ;  /* 0x0000000000017941 */ /* 0x000fea0003800000 */
.L_x_54546:
        /* <DEDUP_REMOVED lines=16> */
.L_x_54550:
[----:B------:R-:W-:Y:S01]  /*1cc00*/  MOV R22, R33 ;  /* 0x0000002100167202 */ /* 0x000fe20000000f00 */
[----:B------:R-:W-:Y:S02]  /*1cc10*/  IMAD.MOV.U32 R7, RZ, RZ, R35 ;  /* 0x000000ffff077224 */ /* 0x000fe400078e0023 */
[----:B------:R-:W-:Y:S02]  /*1cc20*/  IMAD.MOV.U32 R33, RZ, RZ, R23 ;  /* 0x000000ffff217224 */ /* 0x000fe400078e0017 */
[----:B------:R-:W-:Y:S02]  /*1cc30*/  IMAD.MOV.U32 R35, RZ, RZ, R8 ;  /* 0x000000ffff237224 */ /* 0x000fe400078e0008 */
.L_x_54551:
[----:B------:R-:W-:Y:S05]  /*1cc40*/  BSYNC B1 ;  /* 0x0000000000017941 */ /* 0x000fea0003800000 */
.L_x_54549:
        /* <DEDUP_REMOVED lines=9> */
.L_x_54553:
[----:B------:R-:W-:Y:S01]  /*1cce0*/  MOV R23, R22 ;  /* 0x0000001600177202 */ /* 0x000fe20000000f00 */
[----:B------:R-:W-:Y:S02]  /*1ccf0*/  IMAD.MOV.U32 R8, RZ, RZ, R7 ;  /* 0x000000ffff087224 */ /* 0x000fe400078e0007 */
[----:B------:R-:W-:Y:S02]  /*1cd00*/  IMAD.MOV.U32 R22, RZ, RZ, R24 ;  /* 0x000000ffff167224 */ /* 0x000fe400078e0018 */
[----:B------:R-:W-:Y:S02]  /*1cd10*/  IMAD.MOV.U32 R7, RZ, RZ, R9 ;  /* 0x000000ffff077224 */ /* 0x000fe400078e0009 */
.L_x_54554:
[----:B------:R-:W-:Y:S05]  /*1cd20*/  BSYNC B1 ;  /* 0x0000000000017941 */ /* 0x000fea0003800000 */
.L_x_54552:
        /* <DEDUP_REMOVED lines=9> */
.L_x_54556:
[----:B------:R-:W-:Y:S01]  /*1cdc0*/  MOV R24, R23 ;  /* 0x0000001700187202 */ /* 0x000fe20000000f00 */
[----:B------:R-:W-:Y:S02]  /*1cdd0*/  IMAD.MOV.U32 R9, RZ, RZ, R8 ;  /* 0x000000ffff097224 */ /* 0x000fe400078e0008 */
[----:B------:R-:W-:Y:S02]  /*1cde0*/  IMAD.MOV.U32 R23, RZ, RZ, R25 ;  /* 0x000000ffff177224 */ /* 0x000fe400078e0019 */
[----:B------:R-:W-:Y:S02]  /*1cdf0*/  IMAD.MOV.U32 R8, RZ, RZ, R10 ;  /* 0x000000ffff087224 */ /* 0x000fe400078e000a */
.L_x_54557:
[----:B------:R-:W-:Y:S05]  /*1ce00*/  BSYNC B1 ;  /* 0x0000000000017941 */ /* 0x000fea0003800000 */
.L_x_54555:
        /* <DEDUP_REMOVED lines=9> */
.L_x_54559:
[----:B------:R-:W-:Y:S01]  /*1cea0*/  MOV R25, R24 ;  /* 0x0000001800197202 */ /* 0x000fe20000000f00 */
[----:B------:R-:W-:Y:S02]  /*1ceb0*/  IMAD.MOV.U32 R10, RZ, RZ, R9 ;  /* 0x000000ffff0a7224 */ /* 0x000fe400078e0009 */
[----:B------:R-:W-:Y:S02]  /*1cec0*/  IMAD.MOV.U32 R24, RZ, RZ, R26 ;  /* 0x000000ffff187224 */ /* 0x000fe400078e001a */
[----:B------:R-:W-:Y:S02]  /*1ced0*/  IMAD.MOV.U32 R9, RZ, RZ, R11 ;  /* 0x000000ffff097224 */ /* 0x000fe400078e000b */
.L_x_54560:
[----:B------:R-:W-:Y:S05]  /*1cee0*/  BSYNC B1 ;  /* 0x0000000000017941 */ /* 0x000fea0003800000 */
.L_x_54558:
        /* <DEDUP_REMOVED lines=9> */
.L_x_54562:
[----:B------:R-:W-:Y:S01]  /*1cf80*/  MOV R26, R25 ;  /* 0x00000019001a7202 */ /* 0x000fe20000000f00 */
[----:B------:R-:W-:Y:S02]  /*1cf90*/  IMAD.MOV.U32 R11, RZ, RZ, R10 ;  /* 0x000000ffff0b7224 */ /* 0x000fe400078e000a */
[----:B------:R-:W-:Y:S02]  /*1cfa0*/  IMAD.MOV.U32 R25, RZ, RZ, R27 ;  /* 0x000000ffff197224 */ /* 0x000fe400078e001b */
[----:B------:R-:W-:Y:S02]  /*1cfb0*/  IMAD.MOV.U32 R10, RZ, RZ, R12 ;  /* 0x000000ffff0a7224 */ /* 0x000fe400078e000c */
.L_x_54563:
[----:B------:R-:W-:Y:S05]  /*1cfc0*/  BSYNC B1 ;  /* 0x0000000000017941 */ /* 0x000fea0003800000 */
.L_x_54561:
        /* <DEDUP_REMOVED lines=9> */
.L_x_54565:
[----:B------:R-:W-:Y:S01]  /*1d060*/  MOV R27, R26 ;  /* 0x0000001a001b7202 */ /* 0x000fe20000000f00 */
[----:B------:R-:W-:Y:S02]  /*1d070*/  IMAD.MOV.U32 R12, RZ, RZ, R11 ;  /* 0x000000ffff0c7224 */ /* 0x000fe400078e000b */
[----:B------:R-:W-:Y:S02]  /*1d080*/  IMAD.MOV.U32 R26, RZ, RZ, R28 ;  /* 0x000000ffff1a7224 */ /* 0x000fe400078e001c */
[----:B------:R-:W-:Y:S02]  /*1d090*/  IMAD.MOV.U32 R11, RZ, RZ, R13 ;  /* 0x000000ffff0b7224 */ /* 0x000fe400078e000d */
.L_x_54566:
[----:B------:R-:W-:Y:S05]  /*1d0a0*/  BSYNC B1 ;  /* 0x0000000000017941 */ /* 0x000fea0003800000 */
.L_x_54564:
        /* <DEDUP_REMOVED lines=9> */
.L_x_54568:
[----:B------:R-:W-:Y:S01]  /*1d140*/  MOV R28, R27 ;  /* 0x0000001b001c7202 */ /* 0x000fe20000000f00 */
[----:B------:R-:W-:Y:S02]  /*1d150*/  IMAD.MOV.U32 R13, RZ, RZ, R12 ;  /* 0x000000ffff0d7224 */ /* 0x000fe400078e000c */
[----:B------:R-:W-:Y:S02]  /*1d160*/  IMAD.MOV.U32 R27, RZ, RZ, R29 ;  /* 0x000000ffff1b7224 */ /* 0x000fe400078e001d */
[----:B------:R-:W-:Y:S02]  /*1d170*/  IMAD.MOV.U32 R12, RZ, RZ, R14 ;  /* 0x000000ffff0c7224 */ /* 0x000fe400078e000e */
.L_x_54569:
[----:B------:R-:W-:Y:S05]  /*1d180*/  BSYNC B1 ;  /* 0x0000000000017941 */ /* 0x000fea0003800000 */
.L_x_54567:
        /* <DEDUP_REMOVED lines=9> */
.L_x_54571:
[----:B------:R-:W-:Y:S01]  /*1d220*/  MOV R29, R28 ;  /* 0x0000001c001d7202 */ /* 0x000fe20000000f00 */
[----:B------:R-:W-:Y:S02]  /*1d230*/  IMAD.MOV.U32 R14, RZ, RZ, R13 ;  /* 0x000000ffff0e7224 */ /* 0x000fe400078e000d */
[----:B------:R-:W-:Y:S02]  /*1d240*/  IMAD.MOV.U32 R28, RZ, RZ, R30 ;  /* 0x000000ffff1c7224 */ /* 0x000fe400078e001e */
[----:B------:R-:W-:Y:S02]  /*1d250*/  IMAD.MOV.U32 R13, RZ, RZ, R15 ;  /* 0x000000ffff0d7224 */ /* 0x000fe400078e000f */
.L_x_54572:
[----:B------:R-:W-:Y:S05]  /*1d260*/  BSYNC B1 ;  /* 0x0000000000017941 */ /* 0x000fea0003800000 */
.L_x_54570:
        /* <DEDUP_REMOVED lines=9> */
.L_x_54574:
[----:B------:R-:W-:Y:S01]  /*1d300*/  MOV R30, R29 ;  /* 0x0000001d001e7202 */ /* 0x000fe20000000f00 */
[----:B------:R-:W-:Y:S02]  /*1d310*/  IMAD.MOV.U32 R15, RZ, RZ, R14 ;  /* 0x000000ffff0f7224 */ /* 0x000fe400078e000e */
[----:B------:R-:W-:Y:S02]  /*1d320*/  IMAD.MOV.U32 R29, RZ, RZ, R31 ;  /* 0x000000ffff1d7224 */ /* 0x000fe400078e001f */
[----:B------:R-:W-:Y:S02]  /*1d330*/  IMAD.MOV.U32 R14, RZ, RZ, R16 ;  /* 0x000000ffff0e7224 */ /* 0x000fe400078e0010 */
.L_x_54575:
[----:B------:R-:W-:Y:S05]  /*1d340*/  BSYNC B1 ;  /* 0x0000000000017941 */ /* 0x000fea0003800000 */
.L_x_54573:
        /* <DEDUP_REMOVED lines=9> */
.L_x_54577:
[----:B------:R-:W-:Y:S01]  /*1d3e0*/  MOV R31, R30 ;  /* 0x0000001e001f7202 */ /* 0x000fe20000000f00 */
[----:B------:R-:W-:Y:S02]  /*1d3f0*/  IMAD.MOV.U32 R16, RZ, RZ, R15 ;  /* 0x000000ffff107224 */ /* 0x000fe400078e000f */
[----:B------:R-:W-:Y:S02]  /*1d400*/  IMAD.MOV.U32 R30, RZ, RZ, R42 ;  /* 0x000000ffff1e7224 */ /* 0x000fe400078e002a */
[----:B------:R-:W-:Y:S02]  /*1d410*/  IMAD.MOV.U32 R15, RZ, RZ, R40 ;  /* 0x000000ffff0f7224 */ /* 0x000fe400078e0028 */
.L_x_54578:
[----:B------:R-:W-:Y:S05]  /*1d420*/  BSYNC B1 ;  /* 0x0000000000017941 */ /* 0x000fea0003800000 */
.L_x_54576:
        /* <DEDUP_REMOVED lines=9> */
.L_x_54580:
[----:B------:R-:W-:Y:S01]  /*1d4c0*/  MOV R42, R31 ;  /* 0x0000001f002a7202 */ /* 0x000fe20000000f00 */
[----:B------:R-:W-:Y:S02]  /*1d4d0*/  IMAD.MOV.U32 R40, RZ, RZ, R16 ;  /* 0x000000ffff287224 */ /* 0x000fe400078e0010 */
[----:B------:R-:W-:Y:S02]  /*1d4e0*/  IMAD.MOV.U32 R31, RZ, RZ, R34 ;  /* 0x000000ffff1f7224 */ /* 0x000fe400078e0022 */
[----:B------:R-:W-:Y:S02]  /*1d4f0*/  IMAD.MOV.U32 R16, RZ, RZ, R32 ;  /* 0x000000ffff107224 */ /* 0x000fe400078e0020 */
.L_x_54581:
[----:B------:R-:W-:Y:S05]  /*1d500*/  BSYNC B1 ;  /* 0x0000000000017941 */ /* 0x000fea0003800000 */
.L_x_54579:
        /* <DEDUP_REMOVED lines=9> */
.L_x_54583:
[----:B------:R-:W-:Y:S01]  /*1d5a0*/  MOV R34, R42 ;  /* 0x0000002a00227202 */ /* 0x000fe20000000f00 */
[----:B------:R-:W-:Y:S02]  /*1d5b0*/  IMAD.MOV.U32 R32, RZ, RZ, R40 ;  /* 0x000000ffff207224 */ /* 0x000fe400078e0028 */
[----:B------:R-:W-:Y:S02]  /*1d5c0*/  IMAD.MOV.U32 R42, RZ, RZ, R44 ;  /* 0x000000ffff2a7224 */ /* 0x000fe400078e002c */
[----:B------:R-:W-:Y:S02]  /*1d5d0*/  IMAD.MOV.U32 R40, RZ, RZ, R37 ;  /* 0x000000ffff287224 */ /* 0x000fe400078e0025 */
.L_x_54584:
[----:B------:R-:W-:Y:S05]  /*1d5e0*/  BSYNC B1 ;  /* 0x0000000000017941 */ /* 0x000fea0003800000 */
.L_x_54582:
        /* <DEDUP_REMOVED lines=9> */
.L_x_54586:
[----:B------:R-:W-:Y:S01]  /*1d680*/  MOV R43, R34 ;  /* 0x00000022002b7202 */ /* 0x000fe20000000f00 */
[----:B------:R-:W-:Y:S02]  /*1d690*/  IMAD.MOV.U32 R37, RZ, RZ, R32 ;  /* 0x000000ffff257224 */ /* 0x000fe400078e0020 */
[----:B------:R-:W-:Y:S02]  /*1d6a0*/  IMAD.MOV.U32 R34, RZ, RZ, R45 ;  /* 0x000000ffff227224 */ /* 0x000fe400078e002d */
[----:B------:R-:W-:Y:S02]  /*1d6b0*/  IMAD.MOV.U32 R32, RZ, RZ, R36 ;  /* 0x000000ffff207224 */ /* 0x000fe400078e0024 */
.L_x_54587:
[----:B------:R-:W-:Y:S05]  /*1d6c0*/  BSYNC B1 ;  /* 0x0000000000017941 */ /* 0x000fea0003800000 */
.L_x_54585:
        /* <DEDUP_REMOVED lines=9> */
.L_x_54589:
[----:B------:R-:W-:Y:S01]  /*1d760*/  MOV R44, R43 ;  /* 0x0000002b002c7202 */ /* 0x000fe20000000f00 */
[----:B------:R-:W-:Y:S02]  /*1d770*/  IMAD.MOV.U32 R36, RZ, RZ, R37 ;  /* 0x000000ffff247224 */ /* 0x000fe400078e0025 */
[----:B------:R-:W-:Y:S02]  /*1d780*/  IMAD.MOV.U32 R43, RZ, RZ, R46 ;  /* 0x000000ffff2b7224 */ /* 0x000fe400078e002e */
[----:B------:R-:W-:Y:S02]  /*1d790*/  IMAD.MOV.U32 R37, RZ, RZ, R39 ;  /* 0x000000ffff257224 */ /* 0x000fe400078e0027 */
.L_x_54590:
[----:B------:R-:W-:Y:S05]  /*1d7a0*/  BSYNC B1 ;  /* 0x0000000000017941 */ /* 0x000fea0003800000 */
.L_x_54588:
        /* <DEDUP_REMOVED lines=9> */
.L_x_54592:
[----:B------:R-:W-:Y:S01]  /*1d840*/  MOV R45, R44 ;  /* 0x0000002c002d7202 */ /* 0x000fe20000000f00 */
[----:B------:R-:W-:Y:S02]  /*1d850*/  IMAD.MOV.U32 R39, RZ, RZ, R36 ;  /* 0x000000ffff277224 */ /* 0x000fe400078e0024 */
[----:B------:R-:W-:Y:S02]  /*1d860*/  IMAD.MOV.U32 R44, RZ, RZ, R47 ;  /* 0x000000ffff2c7224 */ /* 0x000fe400078e002f */
[----:B------:R-:W-:Y:S02]  /*1d870*/  IMAD.MOV.U32 R36, RZ, RZ, R38 ;  /* 0x000000ffff247224 */ /* 0x000fe400078e0026 */
.L_x_54593:
[----:B------:R-:W-:Y:S05]  /*1d880*/  BSYNC B1 ;  /* 0x0000000000017941 */ /* 0x000fea0003800000 */
.L_x_54591:
        /* <DEDUP_REMOVED lines=16> */
.L_x_54595:
[----:B------:R-:W-:Y:S02]  /*1d990*/  IMAD.MOV.U32 R21, RZ, RZ, R33 ;  /* 0x000000ffff157224 */ /* 0x000fe400078e0021 */
[----:B------:R-:W-:Y:S02]  /*1d9a0*/  IMAD.MOV.U32 R6, RZ, RZ, R35 ;  /* 0x000000ffff067224 */ /* 0x000fe400078e0023 */
[----:B------:R-:W-:Y:S02]  /*1d9b0*/  IMAD.MOV.U32 R33, RZ, RZ, R22 ;  /* 0x000000ffff217224 */ /* 0x000fe400078e0016 */
[----:B------:R-:W-:Y:S02]  /*1d9c0*/  IMAD.MOV.U32 R35, RZ, RZ, R7 ;  /* 0x000000ffff237224 */ /* 0x000fe400078e0007 */
.L_x_54596:
[----:B------:R-:W-:Y:S05]  /*1d9d0*/  BSYNC B1 ;  /* 0x0000000000017941 */ /* 0x000fea0003800000 */
.L_x_54594:
        /* <DEDUP_REMOVED lines=9> */
.L_x_54598:
[----:B------:R-:W-:Y:S02]  /*1da70*/  IMAD.MOV.U32 R22, RZ, RZ, R21 ;  /* 0x000000ffff167224 */ /* 0x000fe400078e0015 */
[----:B------:R-:W-:Y:S02]  /*1da80*/  IMAD.MOV.U32 R7, RZ, RZ, R6 ;  /* 0x000000ffff077224 */ /* 0x000fe400078e0006 */
[----:B------:R-:W-:Y:S02]  /*1da90*/  IMAD.MOV.U32 R21, RZ, RZ, R23 ;  /* 0x000000ffff157224 */ /* 0x000fe400078e0017 */
[----:B------:R-:W-:Y:S02]  /*1daa0*/  IMAD.MOV.U32 R6, RZ, RZ, R8 ;  /* 0x000000ffff067224 */ /* 0x000fe400078e0008 */
.L_x_54599:
[----:B------:R-:W-:Y:S05]  /*1dab0*/  BSYNC B1 ;  /* 0x0000000000017941 */ /* 0x000fea0003800000 */
.L_x_54597:
        /* <DEDUP_REMOVED lines=9> */
.L_x_54601:
[----:B------:R-:W-:Y:S02]  /*1db50*/  IMAD.MOV.U32 R23, RZ, RZ, R22 ;  /* 0x000000ffff177224 */ /* 0x000fe400078e0016 */
[----:B------:R-:W-:Y:S02]  /*1db60*/  IMAD.MOV.U32 R8, RZ, RZ, R7 ;  /* 0x000000ffff087224 */ /* 0x000fe400078e0007 */
[----:B------:R-:W-:Y:S02]  /*1db70*/  IMAD.MOV.U32 R22, RZ, RZ, R24 ;  /* 0x000000ffff167224 */ /* 0x000fe400078e0018 */
[----:B------:R-:W-:Y:S02]  /*1db80*/  IMAD.MOV.U32 R7, RZ, RZ, R9 ;  /* 0x000000ffff077224 */ /* 0x000fe400078e0009 */
.L_x_54602:
[----:B------:R-:W-:Y:S05]  /*1db90*/  BSYNC B1 ;  /* 0x0000000000017941 */ /* 0x000fea0003800000 */
.L_x_54600:
        /* <DEDUP_REMOVED lines=9> */
.L_x_54604:
[----:B------:R-:W-:Y:S02]  /*1dc30*/  IMAD.MOV.U32 R24, RZ, RZ, R23 ;  /* 0x000000ffff187224 */ /* 0x000fe400078e0017 */
[----:B------:R-:W-:Y:S02]  /*1dc40*/  IMAD.MOV.U32 R9, RZ, RZ, R8 ;  /* 0x000000ffff097224 */ /* 0x000fe400078e0008 */
[----:B------:R-:W-:Y:S02]  /*1dc50*/  IMAD.MOV.U32 R23, RZ, RZ, R25 ;  /* 0x000000ffff177224 */ /* 0x000fe400078e0019 */
[----:B------:R-:W-:Y:S02]  /*1dc60*/  IMAD.MOV.U32 R8, RZ, RZ, R10 ;  /* 0x000000ffff087224 */ /* 0x000fe400078e000a */
.L_x_54605:
[----:B------:R-:W-:Y:S05]  /*1dc70*/  BSYNC B1 ;  /* 0x0000000000017941 */ /* 0x000fea0003800000 */
.L_x_54603:
        /* <DEDUP_REMOVED lines=9> */
.L_x_54607:
[----:B------:R-:W-:Y:S02]  /*1dd10*/  IMAD.MOV.U32 R25, RZ, RZ, R24 ;  /* 0x000000ffff197224 */ /* 0x000fe400078e0018 */
[----:B------:R-:W-:Y:S02]  /*1dd20*/  IMAD.MOV.U32 R10, RZ, RZ, R9 ;  /* 0x000000ffff0a7224 */ /* 0x000fe400078e0009 */
[----:B------:R-:W-:Y:S02]  /*1dd30*/  IMAD.MOV.U32 R24, RZ, RZ, R26 ;  /* 0x000000ffff187224 */ /* 0x000fe400078e001a */
[----:B------:R-:W-:Y:S02]  /*1dd40*/  IMAD.MOV.U32 R9, RZ, RZ, R11 ;  /* 0x000000ffff097224 */ /* 0x000fe400078e000b */
.L_x_54608:
[----:B------:R-:W-:Y:S05]  /*1dd50*/  BSYNC B1 ;  /* 0x0000000000017941 */ /* 0x000fea0003800000 */
.L_x_54606:
        /* <DEDUP_REMOVED lines=9> */
.L_x_54610:
[----:B------:R-:W-:Y:S02]  /*1ddf0*/  IMAD.MOV.U32 R26, RZ, RZ, R25 ;  /* 0x000000ffff1a7224 */ /* 0x000fe400078e0019 */
[----:B------:R-:W-:Y:S02]  /*1de00*/  IMAD.MOV.U32 R11, RZ, RZ, R10 ;  /* 0x000000ffff0b7224 */ /* 0x000fe400078e000a */
[----:B------:R-:W-:Y:S02]  /*1de10*/  IMAD.MOV.U32 R25, RZ, RZ, R27 ;  /* 0x000000ffff197224 */ /* 0x000fe400078e001b */
[----:B------:R-:W-:Y:S02]  /*1de20*/  IMAD.MOV.U32 R10, RZ, RZ, R12 ;  /* 0x000000ffff0a7224 */ /* 0x000fe400078e000c */
.L_x_54611:
[----:B------:R-:W-:Y:S05]  /*1de30*/  BSYNC B1 ;  /* 0x0000000000017941 */ /* 0x000fea0003800000 */
.L_x_54609:
        /* <DEDUP_REMOVED lines=9> */
.L_x_54613:
[----:B------:R-:W-:Y:S02]  /*1ded0*/  IMAD.MOV.U32 R27, RZ, RZ, R26 ;  /* 0x000000ffff1b7224 */ /* 0x000fe400078e001a */
[----:B------:R-:W-:Y:S02]  /*1dee0*/  IMAD.MOV.U32 R12, RZ, RZ, R11 ;  /* 0x000000ffff0c7224 */ /* 0x000fe400078e000b */
[----:B------:R-:W-:Y:S02]  /*1def0*/  IMAD.MOV.U32 R26, RZ, RZ, R28 ;  /* 0x000000ffff1a7224 */ /* 0x000fe400078e001c */
[----:B------:R-:W-:Y:S02]  /*1df00*/  IMAD.MOV.U32 R11, RZ, RZ, R13 ;  /* 0x000000ffff0b7224 */ /* 0x000fe400078e000d */
.L_x_54614:
[----:B------:R-:W-:Y:S05]  /*1df10*/  BSYNC B1 ;  /* 0x0000000000017941 */ /* 0x000fea0003800000 */
.L_x_54612:
        /* <DEDUP_REMOVED lines=9> */
.L_x_54616:
[----:B------:R-:W-:Y:S02]  /*1dfb0*/  IMAD.MOV.U32 R28, RZ, RZ, R27 ;  /* 0x000000ffff1c7224 */ /* 0x000fe400078e001b */
[----:B------:R-:W-:Y:S02]  /*1dfc0*/  IMAD.MOV.U32 R13, RZ, RZ, R12 ;  /* 0x000000ffff0d7224 */ /* 0x000fe400078e000c */
[----:B------:R-:W-:Y:S02]  /*1dfd0*/  IMAD.MOV.U32 R27, RZ, RZ, R29 ;  /* 0x000000ffff1b7224 */ /* 0x000fe400078e001d */
[----:B------:R-:W-:Y:S02]  /*1dfe0*/  IMAD.MOV.U32 R12, RZ, RZ, R14 ;  /* 0x000000ffff0c7224 */ /* 0x000fe400078e000e */
.L_x_54617:
[----:B------:R-:W-:Y:S05]  /*1dff0*/  BSYNC B1 ;  /* 0x0000000000017941 */ /* 0x000fea0003800000 */
.L_x_54615:
        /* <DEDUP_REMOVED lines=9> */
.L_x_54619:
[----:B------:R-:W-:Y:S02]  /*1e090*/  IMAD.MOV.U32 R29, RZ, RZ, R28 ;  /* 0x000000ffff1d7224 */ /* 0x000fe400078e001c */
[----:B------:R-:W-:Y:S02]  /*1e0a0*/  IMAD.MOV.U32 R14, RZ, RZ, R13 ;  /* 0x000000ffff0e7224 */ /* 0x000fe400078e000d */
[----:B------:R-:W-:Y:S02]  /*1e0b0*/  IMAD.MOV.U32 R28, RZ, RZ, R30 ;  /* 0x000000ffff1c7224 */ /* 0x000fe400078e001e */
[----:B------:R-:W-:Y:S02]  /*1e0c0*/  IMAD.MOV.U32 R13, RZ, RZ, R15 ;  /* 0x000000ffff0d7224 */ /* 0x000fe400078e000f */
.L_x_54620:
[----:B------:R-:W-:Y:S05]  /*1e0d0*/  BSYNC B1 ;  /* 0x0000000000017941 */ /* 0x000fea0003800000 */
.L_x_54618:
        /* <DEDUP_REMOVED lines=9> */
.L_x_54622:
[----:B------:R-:W-:Y:S02]  /*1e170*/  IMAD.MOV.U32 R30, RZ, RZ, R29 ;  /* 0x000000ffff1e7224 */ /* 0x000fe400078e001d */
[----:B------:R-:W-:Y:S02]  /*1e180*/  IMAD.MOV.U32 R15, RZ, RZ, R14 ;  /* 0x000000ffff0f7224 */ /* 0x000fe400078e000e */
[----:B------:R-:W-:Y:S02]  /*1e190*/  IMAD.MOV.U32 R29, RZ, RZ, R31 ;  /* 0x000000ffff1d7224 */ /* 0x000fe400078e001f */
[----:B------:R-:W-:Y:S02]  /*1e1a0*/  IMAD.MOV.U32 R14, RZ, RZ, R16 ;  /* 0x000000ffff0e7224 */ /* 0x000fe400078e0010 */
.L_x_54623:
[----:B------:R-:W-:Y:S05]  /*1e1b0*/  BSYNC B1 ;  /* 0x0000000000017941 */ /* 0x000fea0003800000 */
.L_x_54621:
        /* <DEDUP_REMOVED lines=9> */
.L_x_54625:
[----:B------:R-:W-:Y:S02]  /*1e250*/  IMAD.MOV.U32 R31, RZ, RZ, R30 ;  /* 0x000000ffff1f7224 */ /* 0x000fe400078e001e */
[----:B------:R-:W-:Y:S02]  /*1e260*/  IMAD.MOV.U32 R16, RZ, RZ, R15 ;  /* 0x000000ffff107224 */ /* 0x000fe400078e000f */
[----:B------:R-:W-:Y:S02]  /*1e270*/  IMAD.MOV.U32 R30, RZ, RZ, R42 ;  /* 0x000000ffff1e7224 */ /* 0x000fe400078e002a */
[----:B------:R-:W-:Y:S02]  /*1e280*/  IMAD.MOV.U32 R15, RZ, RZ, R40 ;  /* 0x000000ffff0f7224 */ /* 0x000fe400078e0028 */
.L_x_54626:
[----:B------:R-:W-:Y:S05]  /*1e290*/  BSYNC B1 ;  /* 0x0000000000017941 */ /* 0x000fea0003800000 */
.L_x_54624:
        /* <DEDUP_REMOVED lines=9> */
.L_x_54628:
[----:B------:R-:W-:Y:S02]  /*1e330*/  IMAD.MOV.U32 R40, RZ, RZ, R31 ;  /* 0x000000ffff287224 */ /* 0x000fe400078e001f */
[----:B------:R-:W-:Y:S02]  /*1e340*/  IMAD.MOV.U32 R38, RZ, RZ, R16 ;  /* 0x000000ffff267224 */ /* 0x000fe400078e0010 */
[----:B------:R-:W-:Y:S02]  /*1e350*/  IMAD.MOV.U32 R31, RZ, RZ, R34 ;  /* 0x000000ffff1f7224 */ /* 0x000fe400078e0022 */
[----:B------:R-:W-:Y:S02]  /*1e360*/  IMAD.MOV.U32 R16, RZ, RZ, R32 ;  /* 0x000000ffff107224 */ /* 0x000fe400078e0020 */
.L_x_54629:
[----:B------:R-:W-:Y:S05]  /*1e370*/  BSYNC B1 ;  /* 0x0000000000017941 */ /* 0x000fea0003800000 */
.L_x_54627:
        /* <DEDUP_REMOVED lines=9> */
.L_x_54631:
[----:B------:R-:W-:Y:S02]  /*1e410*/  IMAD.MOV.U32 R34, RZ, RZ, R40 ;  /* 0x000000ffff227224 */ /* 0x000fe400078e0028 */
[----:B------:R-:W-:Y:S02]  /*1e420*/  IMAD.MOV.U32 R32, RZ, RZ, R38 ;  /* 0x000000ffff207224 */ /* 0x000fe400078e0026 */
[----:B------:R-:W-:Y:S02]  /*1e430*/  IMAD.MOV.U32 R40, RZ, RZ, R43 ;  /* 0x000000ffff287224 */ /* 0x000fe400078e002b */
[----:B------:R-:W-:Y:S02]  /*1e440*/  IMAD.MOV.U32 R38, RZ, RZ, R37 ;  /* 0x000000ffff267224 */ /* 0x000fe400078e0025 */
.L_x_54632:
[----:B------:R-:W-:Y:S05]  /*1e450*/  BSYNC B1 ;  /* 0x0000000000017941 */ /* 0x000fea0003800000 */
.L_x_54630:
        /* <DEDUP_REMOVED lines=9> */
.L_x_54634:
[----:B------:R-:W-:Y:S02]  /*1e4f0*/  IMAD.MOV.U32 R42, RZ, RZ, R34 ;  /* 0x000000ffff2a7224 */ /* 0x000fe400078e0022 */
[----:B------:R-:W-:Y:S02]  /*1e500*/  IMAD.MOV.U32 R37, RZ, RZ, R32 ;  /* 0x000000ffff257224 */ /* 0x000fe400078e0020 */
[----:B------:R-:W-:Y:S02]  /*1e510*/  IMAD.MOV.U32 R34, RZ, RZ, R44 ;  /* 0x000000ffff227224 */ /* 0x000fe400078e002c */
[----:B------:R-:W-:Y:S02]  /*1e520*/  IMAD.MOV.U32 R32, RZ, RZ, R36 ;  /* 0x000000ffff207224 */ /* 0x000fe400078e0024 */
.L_x_54635:
[----:B------:R-:W-:Y:S05]  /*1e530*/  BSYNC B1 ;  /* 0x0000000000017941 */ /* 0x000fea0003800000 */
.L_x_54633:
        /* <DEDUP_REMOVED lines=9> */
.L_x_54637:
[----:B------:R-:W-:Y:S02]  /*1e5d0*/  IMAD.MOV.U32 R43, RZ, RZ, R42 ;  /* 0x000000ffff2b7224 */ /* 0x000fe400078e002a */
[----:B------:R-:W-:Y:S02]  /*1e5e0*/  IMAD.MOV.U32 R36, RZ, RZ, R37 ;  /* 0x000000ffff247224 */ /* 0x000fe400078e0025 */
[----:B------:R-:W-:Y:S02]  /*1e5f0*/  IMAD.MOV.U32 R42, RZ, RZ, R45 ;  /* 0x000000ffff2a7224 */ /* 0x000fe400078e002d */
[----:B------:R-:W-:Y:S02]  /*1e600*/  IMAD.MOV.U32 R37, RZ, RZ, R39 ;  /* 0x000000ffff257224 */ /* 0x000fe400078e0027 */
.L_x_54638:
[----:B------:R-:W-:Y:S05]  /*1e610*/  BSYNC B1 ;  /* 0x0000000000017941 */ /* 0x000fea0003800000 */
.L_x_54636:
        /* <DEDUP_REMOVED lines=16> */
.L_x_54640:
[----:B------:R-:W-:Y:S01]  /*1e720*/  IMAD.MOV.U32 R20, RZ, RZ, R33 ;  /* 0x000000ffff147224 */ /* 0x000fe200078e0021 */
[----:B------:R-:W-:Y:S01]  /*1e730*/  MOV R33, R21 ;  /* 0x0000001500217202 */ /* 0x000fe20000000f00 */
[----:B------:R-:W-:Y:S02]  /*1e740*/  IMAD.MOV.U32 R5, RZ, RZ, R35 ;  /* 0x000000ffff057224 */ /* 0x000fe400078e0023 */
[----:B------:R-:W-:Y:S02]  /*1e750*/  IMAD.MOV.U32 R35, RZ, RZ, R6 ;  /* 0x000000ffff237224 */ /* 0x000fe400078e0006 */
.L_x_54641:
[----:B------:R-:W-:Y:S05]  /*1e760*/  BSYNC B1 ;  /* 0x0000000000017941 */ /* 0x000fea0003800000 */
.L_x_54639:
        /* <DEDUP_REMOVED lines=9> */
.L_x_54643:
[----:B------:R-:W-:Y:S01]  /*1e800*/  IMAD.MOV.U32 R21, RZ, RZ, R20 ;  /* 0x000000ffff157224 */ /* 0x000fe200078e0014 */
[----:B------:R-:W-:Y:S01]  /*1e810*/  MOV R20, R22 ;  /* 0x0000001600147202 */ /* 0x000fe20000000f00 */
[----:B------:R-:W-:Y:S02]  /*1e820*/  IMAD.MOV.U32 R6, RZ, RZ, R5 ;  /* 0x000000ffff067224 */ /* 0x000fe400078e0005 */
[----:B------:R-:W-:Y:S02]  /*1e830*/  IMAD.MOV.U32 R5, RZ, RZ, R7 ;  /* 0x000000ffff057224 */ /* 0x000fe400078e0007 */
.L_x_54644:
[----:B------:R-:W-:Y:S05]  /*1e840*/  BSYNC B1 ;  /* 0x0000000000017941 */ /* 0x000fea0003800000 */
.L_x_54642:
        /* <DEDUP_REMOVED lines=9> */
.L_x_54646:
[----:B------:R-:W-:Y:S01]  /*1e8e0*/  IMAD.MOV.U32 R22, RZ, RZ, R21 ;  /* 0x000000ffff167224 */ /* 0x000fe200078e0015 */
[----:B------:R-:W-:Y:S01]  /*1e8f0*/  MOV R21, R23 ;  /* 0x0000001700157202 */ /* 0x000fe20000000f00 */
[----:B------:R-:W-:Y:S02]  /*1e900*/  IMAD.MOV.U32 R7, RZ, RZ, R6 ;  /* 0x000000ffff077224 */ /* 0x000fe400078e0006 */
[----:B------:R-:W-:Y:S02]  /*1e910*/  IMAD.MOV.U32 R6, RZ, RZ, R8 ;  /* 0x000000ffff067224 */ /* 0x000fe400078e0008 */
.L_x_54647:
[----:B------:R-:W-:Y:S05]  /*1e920*/  BSYNC B1 ;  /* 0x0000000000017941 */ /* 0x000fea0003800000 */
.L_x_54645:
        /* <DEDUP_REMOVED lines=9> */
.L_x_54649:
[----:B------:R-:W-:Y:S01]  /*1e9c0*/  IMAD.MOV.U32 R23, RZ, RZ, R22 ;  /* 0x000000ffff177224 */ /* 0x000fe200078e0016 */
[----:B------:R-:W-:Y:S01]  /*1e9d0*/  MOV R22, R24 ;  /* 0x0000001800167202 */ /* 0x000fe20000000f00 */
[----:B------:R-:W-:Y:S02]  /*1e9e0*/  IMAD.MOV.U32 R8, RZ, RZ, R7 ;  /* 0x000000ffff087224 */ /* 0x000fe400078e0007 */
[----:B------:R-:W-:Y:S02]  /*1e9f0*/  IMAD.MOV.U32 R7, RZ, RZ, R9 ;  /* 0x000000ffff077224 */ /* 0x000fe400078e0009 */
.L_x_54650:
[----:B------:R-:W-:Y:S05]  /*1ea00*/  BSYNC B1 ;  /* 0x0000000000017941 */ /* 0x000fea0003800000 */
.L_x_54648:
        /* <DEDUP_REMOVED lines=9> */
.L_x_54652:
[----:B------:R-:W-:Y:S01]  /*1eaa0*/  IMAD.MOV.U32 R24, RZ, RZ, R23 ;  /* 0x000000ffff187224 */ /* 0x000fe200078e0017 */
[----:B------:R-:W-:Y:S01]  /*1eab0*/  MOV R23, R25 ;  /* 0x0000001900177202 */ /* 0x000fe20000000f00 */
[----:B------:R-:W-:Y:S02]  /*1eac0*/  IMAD.MOV.U32 R9, RZ, RZ, R8 ;  /* 0x000000ffff097224 */ /* 0x000fe400078e0008 */
[----:B------:R-:W-:Y:S02]  /*1ead0*/  IMAD.MOV.U32 R8, RZ, RZ, R10 ;  /* 0x000000ffff087224 */ /* 0x000fe400078e000a */
.L_x_54653:
[----:B------:R-:W-:Y:S05]  /*1eae0*/  BSYNC B1 ;  /* 0x0000000000017941 */ /* 0x000fea0003800000 */
.L_x_54651:
        /* <DEDUP_REMOVED lines=9> */
.L_x_54655:
[----:B------:R-:W-:Y:S01]  /*1eb80*/  IMAD.MOV.U32 R25, RZ, RZ, R24 ;  /* 0x000000ffff197224 */ /* 0x000fe200078e0018 */
[----:B------:R-:W-:Y:S01]  /*1eb90*/  MOV R24, R26 ;  /* 0x0000001a00187202 */ /* 0x000fe20000000f00 */
[----:B------:R-:W-:Y:S02]  /*1eba0*/  IMAD.MOV.U32 R10, RZ, RZ, R9 ;  /* 0x000000ffff0a7224 */ /* 0x000fe400078e0009 */
[----:B------:R-:W-:Y:S02]  /*1ebb0*/  IMAD.MOV.U32 R9, RZ, RZ, R11 ;  /* 0x000000ffff097224 */ /* 0x000fe400078e000b */
.L_x_54656:
[----:B------:R-:W-:Y:S05]  /*1ebc0*/  BSYNC B1 ;  /* 0x0000000000017941 */ /* 0x000fea0003800000 */
.L_x_54654:
        /* <DEDUP_REMOVED lines=9> */
.L_x_54658:
[----:B------:R-:W-:Y:S01]  /*1ec60*/  IMAD.MOV.U32 R26, RZ, RZ, R25 ;  /* 0x000000ffff1a7224 */ /* 0x000fe200078e0019 */
[----:B------:R-:W-:Y:S01]  /*1ec70*/  MOV R25, R27 ;  /* 0x0000001b00197202 */ /* 0x000fe20000000f00 */
[----:B------:R-:W-:Y:S02]  /*1ec80*/  IMAD.MOV.U32 R11, RZ, RZ, R10 ;  /* 0x000000ffff0b7224 */ /* 0x000fe400078e000a */
[----:B------:R-:W-:Y:S02]  /*1ec90*/  IMAD.MOV.U32 R10, RZ, RZ, R12 ;  /* 0x000000ffff0a7224 */ /* 0x000fe400078e000c */
.L_x_54659:
[----:B------:R-:W-:Y:S05]  /*1eca0*/  BSYNC B1 ;  /* 0x0000000000017941 */ /* 0x000fea0003800000 */
.L_x_54657:
        /* <DEDUP_REMOVED lines=9> */
.L_x_54661:
[----:B------:R-:W-:Y:S01]  /*1ed40*/  IMAD.MOV.U32 R27, RZ, RZ, R26 ;  /* 0x000000ffff1b7224 */ /* 0x000fe200078e001a */
[----:B------:R-:W-:Y:S01]  /*1ed50*/  MOV R26, R28 ;  /* 0x0000001c001a7202 */ /* 0x000fe20000000f00 */
[----:B------:R-:W-:Y:S02]  /*1ed60*/  IMAD.MOV.U32 R12, RZ, RZ, R11 ;  /* 0x000000ffff0c7224 */ /* 0x000fe400078e000b */
[----:B------:R-:W-:Y:S02]  /*1ed70*/  IMAD.MOV.U32 R11, RZ, RZ, R13 ;  /* 0x000000ffff0b7224 */ /* 0x000fe400078e000d */
.L_x_54662:
[----:B------:R-:W-:Y:S05]  /*1ed80*/  BSYNC B1 ;  /* 0x0000000000017941 */ /* 0x000fea0003800000 */
.L_x_54660:
        /* <DEDUP_REMOVED lines=9> */
.L_x_54664:
[----:B------:R-:W-:Y:S01]  /*1ee20*/  IMAD.MOV.U32 R28, RZ, RZ, R27 ;  /* 0x000000ffff1c7224 */ /* 0x000fe200078e001b */
[----:B------:R-:W-:Y:S01]  /*1ee30*/  MOV R27, R29 ;  /* 0x0000001d001b7202 */ /* 0x000fe20000000f00 */
[----:B------:R-:W-:Y:S02]  /*1ee40*/  IMAD.MOV.U32 R13, RZ, RZ, R12 ;  /* 0x000000ffff0d7224 */ /* 0x000fe400078e000c */
[----:B------:R-:W-:Y:S02]  /*1ee50*/  IMAD.MOV.U32 R12, RZ, RZ, R14 ;  /* 0x000000ffff0c7224 */ /* 0x000fe400078e000e */
.L_x_54665:
[----:B------:R-:W-:Y:S05]  /*1ee60*/  BSYNC B1 ;  /* 0x0000000000017941 */ /* 0x000fea0003800000 */
.L_x_54663:
        /* <DEDUP_REMOVED lines=9> */
.L_x_54667:
[----:B------:R-:W-:Y:S01]  /*1ef00*/  IMAD.MOV.U32 R29, RZ, RZ, R28 ;  /* 0x000000ffff1d7224 */ /* 0x000fe200078e001c */
[----:B------:R-:W-:Y:S01]  /*1ef10*/  MOV R28, R30 ;  /* 0x0000001e001c7202 */ /* 0x000fe20000000f00 */
[----:B------:R-:W-:Y:S02]  /*1ef20*/  IMAD.MOV.U32 R14, RZ, RZ, R13 ;  /* 0x000000ffff0e7224 */ /* 0x000fe400078e000d */
[----:B------:R-:W-:Y:S02]  /*1ef30*/  IMAD.MOV.U32 R13, RZ, RZ, R15 ;  /* 0x000000ffff0d7224 */ /* 0x000fe400078e000f */
.L_x_54668:
[----:B------:R-:W-:Y:S05]  /*1ef40*/  BSYNC B1 ;  /* 0x0000000000017941 */ /* 0x000fea0003800000 */
.L_x_54666:
        /* <DEDUP_REMOVED lines=9> */
.L_x_54670:
[----:B------:R-:W-:Y:S01]  /*1efe0*/  IMAD.MOV.U32 R30, RZ, RZ, R29 ;  /* 0x000000ffff1e7224 */ /* 0x000fe200078e001d */
[----:B------:R-:W-:Y:S01]  /*1eff0*/  MOV R29, R31 ;  /* 0x0000001f001d7202 */ /* 0x000fe20000000f00 */
[----:B------:R-:W-:Y:S02]  /*1f000*/  IMAD.MOV.U32 R15, RZ, RZ, R14 ;  /* 0x000000ffff0f7224 */ /* 0x000fe400078e000e */
[----:B------:R-:W-:Y:S02]  /*1f010*/  IMAD.MOV.U32 R14, RZ, RZ, R16 ;  /* 0x000000ffff0e7224 */ /* 0x000fe400078e0010 */
.L_x_54671:
[----:B------:R-:W-:Y:S05]  /*1f020*/  BSYNC B1 ;  /* 0x0000000000017941 */ /* 0x000fea0003800000 */
.L_x_54669:
        /* <DEDUP_REMOVED lines=9> */
.L_x_54673:
[----:B------:R-:W-:Y:S01]  /*1f0c0*/  IMAD.MOV.U32 R31, RZ, RZ, R30 ;  /* 0x000000ffff1f7224 */ /* 0x000fe200078e001e */
[----:B------:R-:W-:Y:S01]  /*1f0d0*/  MOV R30, R40 ;  /* 0x00000028001e7202 */ /* 0x000fe20000000f00 */
[----:B------:R-:W-:Y:S02]  /*1f0e0*/  IMAD.MOV.U32 R16, RZ, RZ, R15 ;  /* 0x000000ffff107224 */ /* 0x000fe400078e000f */
[----:B------:R-:W-:Y:S02]  /*1f0f0*/  IMAD.MOV.U32 R15, RZ, RZ, R38 ;  /* 0x000000ffff0f7224 */ /* 0x000fe400078e0026 */
.L_x_54674:
[----:B------:R-:W-:Y:S05]  /*1f100*/  BSYNC B1 ;  /* 0x0000000000017941 */ /* 0x000fea0003800000 */
.L_x_54672:
        /* <DEDUP_REMOVED lines=9> */
.L_x_54676:
[----:B------:R-:W-:Y:S01]  /*1f1a0*/  IMAD.MOV.U32 R39, RZ, RZ, R31 ;  /* 0x000000ffff277224 */ /* 0x000fe200078e001f */
[----:B------:R-:W-:Y:S01]  /*1f1b0*/  MOV R31, R34 ;  /* 0x00000022001f7202 */ /* 0x000fe20000000f00 */
[----:B------:R-:W-:Y:S02]  /*1f1c0*/  IMAD.MOV.U32 R38, RZ, RZ, R16 ;  /* 0x000000ffff267224 */ /* 0x000fe400078e0010 */
[----:B------:R-:W-:Y:S02]  /*1f1d0*/  IMAD.MOV.U32 R16, RZ, RZ, R32 ;  /* 0x000000ffff107224 */ /* 0x000fe400078e0020 */
.L_x_54677:
[----:B------:R-:W-:Y:S05]  /*1f1e0*/  BSYNC B1 ;  /* 0x0000000000017941 */ /* 0x000fea0003800000 */
.L_x_54675:
        /* <DEDUP_REMOVED lines=9> */
.L_x_54679:
[----:B------:R-:W-:Y:S01]  /*1f280*/  IMAD.MOV.U32 R34, RZ, RZ, R39 ;  /* 0x000000ffff227224 */ /* 0x000fe200078e0027 */
[----:B------:R-:W-:Y:S01]  /*1f290*/  MOV R39, R42 ;  /* 0x0000002a00277202 */ /* 0x000fe20000000f00 */
[----:B------:R-:W-:Y:S02]  /*1f2a0*/  IMAD.MOV.U32 R32, RZ, RZ, R38 ;  /* 0x000000ffff207224 */ /* 0x000fe400078e0026 */
[----:B------:R-:W-:Y:S02]  /*1f2b0*/  IMAD.MOV.U32 R38, RZ, RZ, R37 ;  /* 0x000000ffff267224 */ /* 0x000fe400078e0025 */
.L_x_54680:
[----:B------:R-:W-:Y:S05]  /*1f2c0*/  BSYNC B1 ;  /* 0x0000000000017941 */ /* 0x000fea0003800000 */
.L_x_54678:
        /* <DEDUP_REMOVED lines=9> */
.L_x_54682:
[----:B------:R-:W-:Y:S01]  /*1f360*/  IMAD.MOV.U32 R40, RZ, RZ, R34 ;  /* 0x000000ffff287224 */ /* 0x000fe200078e0022 */
[----:B------:R-:W-:Y:S01]  /*1f370*/  MOV R34, R43 ;  /* 0x0000002b00227202 */ /* 0x000fe20000000f00 */
[----:B------:R-:W-:Y:S02]  /*1f380*/  IMAD.MOV.U32 R37, RZ, RZ, R32 ;  /* 0x000000ffff257224 */ /* 0x000fe400078e0020 */
[----:B------:R-:W-:Y:S02]  /*1f390*/  IMAD.MOV.U32 R32, RZ, RZ, R36 ;  /* 0x000000ffff207224 */ /* 0x000fe400078e0024 */
.L_x_54683:
[----:B------:R-:W-:Y:S05]  /*1f3a0*/  BSYNC B1 ;  /* 0x0000000000017941 */ /* 0x000fea0003800000 */
.L_x_54681:
        /* <DEDUP_REMOVED lines=16> */
.L_x_54685:
[----:B------:R-:W-:Y:S01]  /*1f4b0*/  MOV R19, R33 ;  /* 0x0000002100137202 */ /* 0x000fe20000000f00 */
[----:B------:R-:W-:Y:S02]  /*1f4c0*/  IMAD.MOV.U32 R4, RZ, RZ, R35 ;  /* 0x000000ffff047224 */ /* 0x000fe400078e0023 */
[----:B------:R-:W-:Y:S02]  /*1f4d0*/  IMAD.MOV.U32 R33, RZ, RZ, R20 ;  /* 0x000000ffff217224 */ /* 0x000fe400078e0014 */
[----:B------:R-:W-:Y:S02]  /*1f4e0*/  IMAD.MOV.U32 R35, RZ, RZ, R5 ;  /* 0x000000ffff237224 */ /* 0x000fe400078e0005 */
.L_x_54686:
[----:B------:R-:W-:Y:S05]  /*1f4f0*/  BSYNC B1 ;  /* 0x0000000000017941 */ /* 0x000fea0003800000 */
.L_x_54684:
        /* <DEDUP_REMOVED lines=9> */
.L_x_54688:
[----:B------:R-:W-:Y:S01]  /*1f590*/  MOV R20, R19 ;  /* 0x0000001300147202 */ /* 0x000fe20000000f00 */
[----:B------:R-:W-:Y:S02]  /*1f5a0*/  IMAD.MOV.U32 R5, RZ, RZ, R4 ;  /* 0x000000ffff057224 */ /* 0x000fe400078e0004 */
[----:B------:R-:W-:Y:S02]  /*1f5b0*/  IMAD.MOV.U32 R19, RZ, RZ, R21 ;  /* 0x000000ffff137224 */ /* 0x000fe400078e0015 */
[----:B------:R-:W-:Y:S02]  /*1f5c0*/  IMAD.MOV.U32 R4, RZ, RZ, R6 ;  /* 0x000000ffff047224 */ /* 0x000fe400078e0006 */
.L_x_54689:
[----:B------:R-:W-:Y:S05]  /*1f5d0*/  BSYNC B1 ;  /* 0x0000000000017941 */ /* 0x000fea0003800000 */
.L_x_54687:
        /* <DEDUP_REMOVED lines=9> */
.L_x_54691:
[----:B------:R-:W-:Y:S01]  /*1f670*/  MOV R21, R20 ;  /* 0x0000001400157202 */ /* 0x000fe20000000f00 */
[----:B------:R-:W-:Y:S02]  /*1f680*/  IMAD.MOV.U32 R6, RZ, RZ, R5 ;  /* 0x000000ffff067224 */ /* 0x000fe400078e0005 */
[----:B------:R-:W-:Y:S02]  /*1f690*/  IMAD.MOV.U32 R20, RZ, RZ, R22 ;  /* 0x000000ffff147224 */ /* 0x000fe400078e0016 */
[----:B------:R-:W-:Y:S02]  /*1f6a0*/  IMAD.MOV.U32 R5, RZ, RZ, R7 ;  /* 0x000000ffff057224 */ /* 0x000fe400078e0007 */
.L_x_54692:
[----:B------:R-:W-:Y:S05]  /*1f6b0*/  BSYNC B1 ;  /* 0x0000000000017941 */ /* 0x000fea0003800000 */
.L_x_54690:
        /* <DEDUP_REMOVED lines=9> */
.L_x_54694:
[----:B------:R-:W-:Y:S01]  /*1f750*/  MOV R22, R21 ;  /* 0x0000001500167202 */ /* 0x000fe20000000f00 */
[----:B------:R-:W-:Y:S02]  /*1f760*/  IMAD.MOV.U32 R7, RZ, RZ, R6 ;  /* 0x000000ffff077224 */ /* 0x000fe400078e0006 */
[----:B------:R-:W-:Y:S02]  /*1f770*/  IMAD.MOV.U32 R21, RZ, RZ, R23 ;  /* 0x000000ffff157224 */ /* 0x000fe400078e0017 */
[----:B------:R-:W-:Y:S02]  /*1f780*/  IMAD.MOV.U32 R6, RZ, RZ, R8 ;  /* 0x000000ffff067224 */ /* 0x000fe400078e0008 */
.L_x_54695:
[----:B------:R-:W-:Y:S05]  /*1f790*/  BSYNC B1 ;  /* 0x0000000000017941 */ /* 0x000fea0003800000 */
.L_x_54693:
        /* <DEDUP_REMOVED lines=9> */
.L_x_54697:
[----:B------:R-:W-:Y:S01]  /*1f830*/  MOV R23, R22 ;  /* 0x0000001600177202 */ /* 0x000fe20000000f00 */
[----:B------:R-:W-:Y:S02]  /*1f840*/  IMAD.MOV.U32 R8, RZ, RZ, R7 ;  /* 0x000000ffff087224 */ /* 0x000fe400078e0007 */
[----:B------:R-:W-:Y:S02]  /*1f850*/  IMAD.MOV.U32 R22, RZ, RZ, R24 ;  /* 0x000000ffff167224 */ /* 0x000fe400078e0018 */
[----:B------:R-:W-:Y:S02]  /*1f860*/  IMAD.MOV.U32 R7, RZ, RZ, R9 ;  /* 0x000000ffff077224 */ /* 0x000fe400078e0009 */
.L_x_54698:
[----:B------:R-:W-:Y:S05]  /*1f870*/  BSYNC B1 ;  /* 0x0000000000017941 */ /* 0x000fea0003800000 */
.L_x_54696:
        /* <DEDUP_REMOVED lines=9> */
.L_x_54700:
[----:B------:R-:W-:Y:S01]  /*1f910*/  MOV R24, R23 ;  /* 0x0000001700187202 */ /* 0x000fe20000000f00 */
[----:B------:R-:W-:Y:S02]  /*1f920*/  IMAD.MOV.U32 R9, RZ, RZ, R8 ;  /* 0x000000ffff097224 */ /* 0x000fe400078e0008 */
[----:B------:R-:W-:Y:S02]  /*1f930*/  IMAD.MOV.U32 R23, RZ, RZ, R25 ;  /* 0x000000ffff177224 */ /* 0x000fe400078e0019 */
[----:B------:R-:W-:Y:S02]  /*1f940*/  IMAD.MOV.U32 R8, RZ, RZ, R10 ;  /* 0x000000ffff087224 */ /* 0x000fe400078e000a */
.L_x_54701:
[----:B------:R-:W-:Y:S05]  /*1f950*/  BSYNC B1 ;  /* 0x0000000000017941 */ /* 0x000fea0003800000 */
.L_x_54699:
        /* <DEDUP_REMOVED lines=9> */
.L_x_54703:
[----:B------:R-:W-:Y:S01]  /*1f9f0*/  MOV R25, R24 ;  /* 0x0000001800197202 */ /* 0x000fe20000000f00 */
[----:B------:R-:W-:Y:S02]  /*1fa00*/  IMAD.MOV.U32 R10, RZ, RZ, R9 ;  /* 0x000000ffff0a7224 */ /* 0x000fe400078e0009 */
[----:B------:R-:W-:Y:S02]  /*1fa10*/  IMAD.MOV.U32 R24, RZ, RZ, R26 ;  /* 0x000000ffff187224 */ /* 0x000fe400078e001a */
[----:B------:R-:W-:Y:S02]  /*1fa20*/  IMAD.MOV.U32 R9, RZ, RZ, R11 ;  /* 0x000000ffff097224 */ /* 0x000fe400078e000b */
.L_x_54704:
[----:B------:R-:W-:Y:S05]  /*1fa30*/  BSYNC B1 ;  /* 0x0000000000017941 */ /* 0x000fea0003800000 */
.L_x_54702:
        /* <DEDUP_REMOVED lines=9> */
.L_x_54706:
[----:B------:R-:W-:Y:S01]  /*1fad0*/  MOV R26, R25 ;  /* 0x00000019001a7202 */ /* 0x000fe20000000f00 */
[----:B------:R-:W-:Y:S02]  /*1fae0*/  IMAD.MOV.U32 R11, RZ, RZ, R10 ;  /* 0x000000ffff0b7224 */ /* 0x000fe400078e000a */
[----:B------:R-:W-:Y:S02]  /*1faf0*/  IMAD.MOV.U32 R25, RZ, RZ, R27 ;  /* 0x000000ffff197224 */ /* 0x000fe400078e001b */
[----:B------:R-:W-:Y:S02]  /*1fb00*/  IMAD.MOV.U32 R10, RZ, RZ, R12 ;  /* 0x000000ffff0a7224 */ /* 0x000fe400078e000c */
.L_x_54707:
[----:B------:R-:W-:Y:S05]  /*1fb10*/  BSYNC B1 ;  /* 0x0000000000017941 */ /* 0x000fea0003800000 */
.L_x_54705:
        /* <DEDUP_REMOVED lines=9> */
.L_x_54709:
[----:B------:R-:W-:Y:S01]  /*1fbb0*/  MOV R27, R26 ;  /* 0x0000001a001b7202 */ /* 0x000fe20000000f00 */
[----:B------:R-:W-:Y:S02]  /*1fbc0*/  IMAD.MOV.U32 R12, RZ, RZ, R11 ;  /* 0x000000ffff0c7224 */ /* 0x000fe400078e000b */
[----:B------:R-:W-:Y:S02]  /*1fbd0*/  IMAD.MOV.U32 R26, RZ, RZ, R28 ;  /* 0x000000ffff1a7224 */ /* 0x000fe400078e001c */
[----:B------:R-:W-:Y:S02]  /*1fbe0*/  IMAD.MOV.U32 R11, RZ, RZ, R13 ;  /* 0x000000ffff0b7224 */ /* 0x000fe400078e000d */
.L_x_54710:
[----:B------:R-:W-:Y:S05]  /*1fbf0*/  BSYNC B1 ;  /* 0x0000000000017941 */ /* 0x000fea0003800000 */
.L_x_54708:
        /* <DEDUP_REMOVED lines=9> */
.L_x_54712:
[----:B------:R-:W-:Y:S01]  /*1fc90*/  MOV R28, R27 ;  /* 0x0000001b001c7202 */ /* 0x000fe20000000f00 */
[----:B------:R-:W-:Y:S02]  /*1fca0*/  IMAD.MOV.U32 R13, RZ, RZ, R12 ;  /* 0x000000ffff0d7224 */ /* 0x000fe400078e000c */
[----:B------:R-:W-:Y:S02]  /*1fcb0*/  IMAD.MOV.U32 R27, RZ, RZ, R29 ;  /* 0x000000ffff1b7224 */ /* 0x000fe400078e001d */
[----:B------:R-:W-:Y:S02]  /*1fcc0*/  IMAD.MOV.U32 R12, RZ, RZ, R14 ;  /* 0x000000ffff0c7224 */ /* 0x000fe400078e000e */
.L_x_54713:
[----:B------:R-:W-:Y:S05]  /*1fcd0*/  BSYNC B1 ;  /* 0x0000000000017941 */ /* 0x000fea0003800000 */
.L_x_54711:
        /* <DEDUP_REMOVED lines=9> */
.L_x_54715:
[----:B------:R-:W-:Y:S01]  /*1fd70*/  MOV R29, R28 ;  /* 0x0000001c001d7202 */ /* 0x000fe20000000f00 */
[----:B------:R-:W-:Y:S02]  /*1fd80*/  IMAD.MOV.U32 R14, RZ, RZ, R13 ;  /* 0x000000ffff0e7224 */ /* 0x000fe400078e000d */
[----:B------:R-:W-:Y:S02]  /*1fd90*/  IMAD.MOV.U32 R28, RZ, RZ, R30 ;  /* 0x000000ffff1c7224 */ /* 0x000fe400078e001e */
[----:B------:R-:W-:Y:S02]  /*1fda0*/  IMAD.MOV.U32 R13, RZ, RZ, R15 ;  /* 0x000000ffff0d7224 */ /* 0x000fe400078e000f */
.L_x_54716:
[----:B------:R-:W-:Y:S05]  /*1fdb0*/  BSYNC B1 ;  /* 0x0000000000017941 */ /* 0x000fea0003800000 */
.L_x_54714:
        /* <DEDUP_REMOVED lines=9> */
.L_x_54718:
[----:B------:R-:W-:Y:S01]  /*1fe50*/  MOV R30, R29 ;  /* 0x0000001d001e7202 */ /* 0x000fe20000000f00 */
[----:B------:R-:W-:Y:S02]  /*1fe60*/  IMAD.MOV.U32 R15, RZ, RZ, R14 ;  /* 0x000000ffff0f7224 */ /* 0x000fe400078e000e */
[----:B------:R-:W-:Y:S02]  /*1fe70*/  IMAD.MOV.U32 R29, RZ, RZ, R31 ;  /* 0x000000ffff1d7224 */ /* 0x000fe400078e001f */
[----:B------:R-:W-:Y:S02]  /*1fe80*/  IMAD.MOV.U32 R14, RZ, RZ, R16 ;  /* 0x000000ffff0e7224 */ /* 0x000fe400078e0010 */
.L_x_54719:
[----:B------:R-:W-:Y:S05]  /*1fe90*/  BSYNC B1 ;  /* 0x0000000000017941 */ /* 0x000fea0003800000 */
.L_x_54717:
        /* <DEDUP_REMOVED lines=9> */
.L_x_54721:
[----:B------:R-:W-:Y:S01]  /*1ff30*/  MOV R31, R30 ;  /* 0x0000001e001f7202 */ /* 0x000fe20000000f00 */
[----:B------:R-:W-:Y:S02]  /*1ff40*/  IMAD.MOV.U32 R16, RZ, RZ, R15 ;  /* 0x000000ffff107224 */ /* 0x000fe400078e000f */
[----:B------:R-:W-:Y:S02]  /*1ff50*/  IMAD.MOV.U32 R30, RZ, RZ, R39 ;  /* 0x000000ffff1e7224 */ /* 0x000fe400078e0027 */
[----:B------:R-:W-:Y:S02]  /*1ff60*/  IMAD.MOV.U32 R15, RZ, RZ, R38 ;  /* 0x000000ffff0f7224 */ /* 0x000fe400078e0026 */
.L_x_54722:
[----:B------:R-:W-:Y:S05]  /*1ff70*/  BSYNC B1 ;  /* 0x0000000000017941 */ /* 0x000fea0003800000 */
.L_x_54720:
        /* <DEDUP_REMOVED lines=9> */
.L_x_54724:
[----:B------:R-:W-:Y:S01]  /*20010*/  MOV R38, R31 ;  /* 0x0000001f00267202 */ /* 0x000fe20000000f00 */
[----:B------:R-:W-:Y:S02]  /*20020*/  IMAD.MOV.U32 R36, RZ, RZ, R16 ;  /* 0x000000ffff247224 */ /* 0x000fe400078e0010 */
[----:B------:R-:W-:Y:S02]  /*20030*/  IMAD.MOV.U32 R31, RZ, RZ, R34 ;  /* 0x000000ffff1f7224 */ /* 0x000fe400078e0022 */
[----:B------:R-:W-:Y:S02]  /*20040*/  IMAD.MOV.U32 R16, RZ, RZ, R32 ;  /* 0x000000ffff107224 */ /* 0x000fe400078e0020 */
.L_x_54725:
[----:B------:R-:W-:Y:S05]  /*20050*/  BSYNC B1 ;  /* 0x0000000000017941 */ /* 0x000fea0003800000 */
.L_x_54723:
        /* <DEDUP_REMOVED lines=9> */
.L_x_54727:
[----:B------:R-:W-:Y:S01]  /*200f0*/  MOV R34, R38 ;  /* 0x0000002600227202 */ /* 0x000fe20000000f00 */
[----:B------:R-:W-:Y:S02]  /*20100*/  IMAD.MOV.U32 R32, RZ, RZ, R36 ;  /* 0x000000ffff207224 */ /* 0x000fe400078e0024 */
[----:B------:R-:W-:Y:S02]  /*20110*/  IMAD.MOV.U32 R38, RZ, RZ, R40 ;  /* 0x000000ffff267224 */ /* 0x000fe400078e0028 */
[----:B------:R-:W-:Y:S02]  /*20120*/  IMAD.MOV.U32 R36, RZ, RZ, R37 ;  /* 0x000000ffff247224 */ /* 0x000fe400078e0025 */
.L_x_54728:
[----:B------:R-:W-:Y:S05]  /*20130*/  BSYNC B1 ;  /* 0x0000000000017941 */ /* 0x000fea0003800000 */
.L_x_54726:
        /* <DEDUP_REMOVED lines=16> */
.L_x_54730:
[----:B------:R-:W-:Y:S02]  /*20240*/  IMAD.MOV.U32 R3, RZ, RZ, R33 ;  /* 0x000000ffff037224 */ /* 0x000fe400078e0021 */
[----:B------:R-:W-:Y:S02]  /*20250*/  IMAD.MOV.U32 R18, RZ, RZ, R35 ;  /* 0x000000ffff127224 */ /* 0x000fe400078e0023 */
[----:B------:R-:W-:Y:S02]  /*20260*/  IMAD.MOV.U32 R33, RZ, RZ, R19 ;  /* 0x000000ffff217224 */ /* 0x000fe400078e0013 */
[----:B------:R-:W-:Y:S02]  /*20270*/  IMAD.MOV.U32 R35, RZ, RZ, R4 ;  /* 0x000000ffff237224 */ /* 0x000fe400078e0004 */
.L_x_54731:
[----:B------:R-:W-:Y:S05]  /*20280*/  BSYNC B1 ;  /* 0x0000000000017941 */ /* 0x000fea0003800000 */
.L_x_54729:
        /* <DEDUP_REMOVED lines=9> */
.L_x_54733:
[----:B------:R-:W-:Y:S02]  /*20320*/  IMAD.MOV.U32 R4, RZ, RZ, R3 ;  /* 0x000000ffff047224 */ /* 0x000fe400078e0003 */
[----:B------:R-:W-:Y:S02]  /*20330*/  IMAD.MOV.U32 R19, RZ, RZ, R18 ;  /* 0x000000ffff137224 */ /* 0x000fe400078e0012 */
[----:B------:R-:W-:Y:S02]  /*20340*/  IMAD.MOV.U32 R3, RZ, RZ, R20 ;  /* 0x000000ffff037224 */ /* 0x000fe400078e0014 */
[----:B------:R-:W-:Y:S02]  /*20350*/  IMAD.MOV.U32 R18, RZ, RZ, R5 ;  /* 0x000000ffff127224 */ /* 0x000fe400078e0005 */
.L_x_54734:
[----:B------:R-:W-:Y:S05]  /*20360*/  BSYNC B1 ;  /* 0x0000000000017941 */ /* 0x000fea0003800000 */
.L_x_54732:
        /* <DEDUP_REMOVED lines=9> */
.L_x_54736:
[----:B------:R-:W-:Y:S02]  /*20400*/  IMAD.MOV.U32 R5, RZ, RZ, R4 ;  /* 0x000000ffff057224 */ /* 0x000fe400078e0004 */
[----:B------:R-:W-:Y:S02]  /*20410*/  IMAD.MOV.U32 R20, RZ, RZ, R19 ;  /* 0x000000ffff147224 */ /* 0x000fe400078e0013 */
[----:B------:R-:W-:Y:S02]  /*20420*/  IMAD.MOV.U32 R4, RZ, RZ, R21 ;  /* 0x000000ffff047224 */ /* 0x000fe400078e0015 */
[----:B------:R-:W-:Y:S02]  /*20430*/  IMAD.MOV.U32 R19, RZ, RZ, R6 ;  /* 0x000000ffff137224 */ /* 0x000fe400078e0006 */
.L_x_54737:
[----:B------:R-:W-:Y:S05]  /*20440*/  BSYNC B1 ;  /* 0x0000000000017941 */ /* 0x000fea0003800000 */
.L_x_54735:
        /* <DEDUP_REMOVED lines=9> */
.L_x_54739:
[----:B------:R-:W-:Y:S02]  /*204e0*/  IMAD.MOV.U32 R6, RZ, RZ, R5 ;  /* 0x000000ffff067224 */ /* 0x000fe400078e0005 */
[----:B------:R-:W-:Y:S02]  /*204f0*/  IMAD.MOV.U32 R21, RZ, RZ, R20 ;  /* 0x000000ffff157224 */ /* 0x000fe400078e0014 */
[----:B------:R-:W-:Y:S02]  /*20500*/  IMAD.MOV.U32 R5, RZ, RZ, R22 ;  /* 0x000000ffff057224 */ /* 0x000fe400078e0016 */
[----:B------:R-:W-:Y:S02]  /*20510*/  IMAD.MOV.U32 R20, RZ, RZ, R7 ;  /* 0x000000ffff147224 */ /* 0x000fe400078e0007 */
.L_x_54740:
[----:B------:R-:W-:Y:S05]  /*20520*/  BSYNC B1 ;  /* 0x0000000000017941 */ /* 0x000fea0003800000 */
.L_x_54738:
        /* <DEDUP_REMOVED lines=9> */
.L_x_54742:
[----:B------:R-:W-:Y:S02]  /*205c0*/  IMAD.MOV.U32 R7, RZ, RZ, R6 ;  /* 0x000000ffff077224 */ /* 0x000fe400078e0006 */
[----:B------:R-:W-:Y:S02]  /*205d0*/  IMAD.MOV.U32 R22, RZ, RZ, R21 ;  /* 0x000000ffff167224 */ /* 0x000fe400078e0015 */
[----:B------:R-:W-:Y:S02]  /*205e0*/  IMAD.MOV.U32 R6, RZ, RZ, R23 ;  /* 0x000000ffff067224 */ /* 0x000fe400078e0017 */
[----:B------:R-:W-:Y:S02]  /*205f0*/  IMAD.MOV.U32 R21, RZ, RZ, R8 ;  /* 0x000000ffff157224 */ /* 0x000fe400078e0008 */
.L_x_54743:
[----:B------:R-:W-:Y:S05]  /*20600*/  BSYNC B1 ;  /* 0x0000000000017941 */ /* 0x000fea0003800000 */
.L_x_54741:
        /* <DEDUP_REMOVED lines=9> */
.L_x_54745:
[----:B------:R-:W-:Y:S02]  /*206a0*/  IMAD.MOV.U32 R8, RZ, RZ, R7 ;  /* 0x000000ffff087224 */ /* 0x000fe400078e0007 */
[----:B------:R-:W-:Y:S02]  /*206b0*/  IMAD.MOV.U32 R23, RZ, RZ, R22 ;  /* 0x000000ffff177224 */ /* 0x000fe400078e0016 */
[----:B------:R-:W-:Y:S02]  /*206c0*/  IMAD.MOV.U32 R7, RZ, RZ, R24 ;  /* 0x000000ffff077224 */ /* 0x000fe400078e0018 */
[----:B------:R-:W-:Y:S02]  /*206d0*/  IMAD.MOV.U32 R22, RZ, RZ, R9 ;  /* 0x000000ffff167224 */ /* 0x000fe400078e0009 */
.L_x_54746:
[----:B------:R-:W-:Y:S05]  /*206e0*/  BSYNC B1 ;  /* 0x0000000000017941 */ /* 0x000fea0003800000 */
.L_x_54744:
        /* <DEDUP_REMOVED lines=9> */
.L_x_54748:
[----:B------:R-:W-:Y:S02]  /*20780*/  IMAD.MOV.U32 R9, RZ, RZ, R8 ;  /* 0x000000ffff097224 */ /* 0x000fe400078e0008 */
[----:B------:R-:W-:Y:S02]  /*20790*/  IMAD.MOV.U32 R24, RZ, RZ, R23 ;  /* 0x000000ffff187224 */ /* 0x000fe400078e0017 */
[----:B------:R-:W-:Y:S02]  /*207a0*/  IMAD.MOV.U32 R8, RZ, RZ, R25 ;  /* 0x000000ffff087224 */ /* 0x000fe400078e0019 */
[----:B------:R-:W-:Y:S02]  /*207b0*/  IMAD.MOV.U32 R23, RZ, RZ, R10 ;  /* 0x000000ffff177224 */ /* 0x000fe400078e000a */
.L_x_54749:
[----:B------:R-:W-:Y:S05]  /*207c0*/  BSYNC B1 ;  /* 0x0000000000017941 */ /* 0x000fea0003800000 */
.L_x_54747:
        /* <DEDUP_REMOVED lines=9> */
.L_x_54751:
[----:B------:R-:W-:Y:S02]  /*20860*/  IMAD.MOV.U32 R10, RZ, RZ, R9 ;  /* 0x000000ffff0a7224 */ /* 0x000fe400078e0009 */
[----:B------:R-:W-:Y:S02]  /*20870*/  IMAD.MOV.U32 R25, RZ, RZ, R24 ;  /* 0x000000ffff197224 */ /* 0x000fe400078e0018 */
[----:B------:R-:W-:Y:S02]  /*20880*/  IMAD.MOV.U32 R9, RZ, RZ, R26 ;  /* 0x000000ffff097224 */ /* 0x000fe400078e001a */
[----:B------:R-:W-:Y:S02]  /*20890*/  IMAD.MOV.U32 R24, RZ, RZ, R11 ;  /* 0x000000ffff187224 */ /* 0x000fe400078e000b */
.L_x_54752:
[----:B------:R-:W-:Y:S05]  /*208a0*/  BSYNC B1 ;  /* 0x0000000000017941 */ /* 0x000fea0003800000 */
.L_x_54750:
        /* <DEDUP_REMOVED lines=9> */
.L_x_54754:
[----:B------:R-:W-:Y:S02]  /*20940*/  IMAD.MOV.U32 R11, RZ, RZ, R10 ;  /* 0x000000ffff0b7224 */ /* 0x000fe400078e000a */
[----:B------:R-:W-:Y:S02]  /*20950*/  IMAD.MOV.U32 R26, RZ, RZ, R25 ;  /* 0x000000ffff1a7224 */ /* 0x000fe400078e0019 */
[----:B------:R-:W-:Y:S02]  /*20960*/  IMAD.MOV.U32 R10, RZ, RZ, R27 ;  /* 0x000000ffff0a7224 */ /* 0x000fe400078e001b */
[----:B------:R-:W-:Y:S02]  /*20970*/  IMAD.MOV.U32 R25, RZ, RZ, R12 ;  /* 0x000000ffff197224 */ /* 0x000fe400078e000c */
.L_x_54755:
[----:B------:R-:W-:Y:S05]  /*20980*/  BSYNC B1 ;  /* 0x0000000000017941 */ /* 0x000fea0003800000 */
.L_x_54753:
        /* <DEDUP_REMOVED lines=9> */
.L_x_54757:
[----:B------:R-:W-:Y:S02]  /*20a20*/  IMAD.MOV.U32 R12, RZ, RZ, R11 ;  /* 0x000000ffff0c7224 */ /* 0x000fe400078e000b */
[----:B------:R-:W-:Y:S02]  /*20a30*/  IMAD.MOV.U32 R27, RZ, RZ, R26 ;  /* 0x000000ffff1b7224 */ /* 0x000fe400078e001a */
[----:B------:R-:W-:Y:S02]  /*20a40*/  IMAD.MOV.U32 R11, RZ, RZ, R28 ;  /* 0x000000ffff0b7224 */ /* 0x000fe400078e001c */
[----:B------:R-:W-:Y:S02]  /*20a50*/  IMAD.MOV.U32 R26, RZ, RZ, R13 ;  /* 0x000000ffff1a7224 */ /* 0x000fe400078e000d */
.L_x_54758:
[----:B------:R-:W-:Y:S05]  /*20a60*/  BSYNC B1 ;  /* 0x0000000000017941 */ /* 0x000fea0003800000 */
.L_x_54756:
        /* <DEDUP_REMOVED lines=9> */
.L_x_54760:
[----:B------:R-:W-:Y:S02]  /*20b00*/  IMAD.MOV.U32 R13, RZ, RZ, R12 ;  /* 0x000000ffff0d7224 */ /* 0x000fe400078e000c */
[----:B------:R-:W-:Y:S02]  /*20b10*/  IMAD.MOV.U32 R28, RZ, RZ, R27 ;  /* 0x000000ffff1c7224 */ /* 0x000fe400078e001b */
[----:B------:R-:W-:Y:S02]  /*20b20*/  IMAD.MOV.U32 R12, RZ, RZ, R29 ;  /* 0x000000ffff0c7224 */ /* 0x000fe400078e001d */
[----:B------:R-:W-:Y:S02]  /*20b30*/  IMAD.MOV.U32 R27, RZ, RZ, R14 ;  /* 0x000000ffff1b7224 */ /* 0x000fe400078e000e */
.L_x_54761:
[----:B------:R-:W-:Y:S05]  /*20b40*/  BSYNC B1 ;  /* 0x0000000000017941 */ /* 0x000fea0003800000 */
.L_x_54759:
        /* <DEDUP_REMOVED lines=9> */
.L_x_54763:
[----:B------:R-:W-:Y:S02]  /*20be0*/  IMAD.MOV.U32 R14, RZ, RZ, R13 ;  /* 0x000000ffff0e7224 */ /* 0x000fe400078e000d */
[----:B------:R-:W-:Y:S02]  /*20bf0*/  IMAD.MOV.U32 R29, RZ, RZ, R28 ;  /* 0x000000ffff1d7224 */ /* 0x000fe400078e001c */
[----:B------:R-:W-:Y:S02]  /*20c00*/  IMAD.MOV.U32 R13, RZ, RZ, R30 ;  /* 0x000000ffff0d7224 */ /* 0x000fe400078e001e */
[----:B------:R-:W-:Y:S02]  /*20c10*/  IMAD.MOV.U32 R28, RZ, RZ, R15 ;  /* 0x000000ffff1c7224 */ /* 0x000fe400078e000f */
.L_x_54764:
[----:B------:R-:W-:Y:S05]  /*20c20*/  BSYNC B1 ;  /* 0x0000000000017941 */ /* 0x000fea0003800000 */
.L_x_54762:
        /* <DEDUP_REMOVED lines=9> */
.L_x_54766:
[----:B------:R-:W-:Y:S02]  /*20cc0*/  IMAD.MOV.U32 R15, RZ, RZ, R14 ;  /* 0x000000ffff0f7224 */ /* 0x000fe400078e000e */
[----:B------:R-:W-:Y:S02]  /*20cd0*/  IMAD.MOV.U32 R30, RZ, RZ, R29 ;  /* 0x000000ffff1e7224 */ /* 0x000fe400078e001d */
[----:B------:R-:W-:Y:S02]  /*20ce0*/  IMAD.MOV.U32 R14, RZ, RZ, R31 ;  /* 0x000000ffff0e7224 */ /* 0x000fe400078e001f */
[----:B------:R-:W-:Y:S02]  /*20cf0*/  IMAD.MOV.U32 R29, RZ, RZ, R16 ;  /* 0x000000ffff1d7224 */ /* 0x000fe400078e0010 */
.L_x_54767:
[----:B------:R-:W-:Y:S05]  /*20d00*/  BSYNC B1 ;  /* 0x0000000000017941 */ /* 0x000fea0003800000 */
.L_x_54765:
        /* <DEDUP_REMOVED lines=9> */
.L_x_54769:
[----:B------:R-:W-:Y:S02]  /*20da0*/  IMAD.MOV.U32 R16, RZ, RZ, R15 ;  /* 0x000000ffff107224 */ /* 0x000fe400078e000f */
[----:B------:R-:W-:Y:S02]  /*20db0*/  IMAD.MOV.U32 R31, RZ, RZ, R30 ;  /* 0x000000ffff1f7224 */ /* 0x000fe400078e001e */
[----:B------:R-:W-:Y:S02]  /*20dc0*/  IMAD.MOV.U32 R15, RZ, RZ, R38 ;  /* 0x000000ffff0f7224 */ /* 0x000fe400078e0026 */
[----:B------:R-:W-:Y:S02]  /*20dd0*/  IMAD.MOV.U32 R30, RZ, RZ, R36 ;  /* 0x000000ffff1e7224 */ /* 0x000fe400078e0024 */
.L_x_54770:
[----:B------:R-:W-:Y:S05]  /*20de0*/  BSYNC B1 ;  /* 0x0000000000017941 */ /* 0x000fea0003800000 */
.L_x_54768:
        /* <DEDUP_REMOVED lines=9> */
.L_x_54772:
[----:B------:R-:W-:Y:S02]  /*20e80*/  IMAD.MOV.U32 R40, RZ, RZ, R16 ;  /* 0x000000ffff287224 */ /* 0x000fe400078e0010 */
[----:B------:R-:W-:Y:S02]  /*20e90*/  IMAD.MOV.U32 R67, RZ, RZ, R31 ;  /* 0x000000ffff437224 */ /* 0x000fe400078e001f */
[----:B------:R-:W-:Y:S02]  /*20ea0*/  IMAD.MOV.U32 R16, RZ, RZ, R34 ;  /* 0x000000ffff107224 */ /* 0x000fe400078e0022 */
[----:B------:R-:W-:Y:S02]  /*20eb0*/  IMAD.MOV.U32 R31, RZ, RZ, R32 ;  /* 0x000000ffff1f7224 */ /* 0x000fe400078e0020 */
.L_x_54773:
[----:B------:R-:W-:Y:S05]  /*20ec0*/  BSYNC B1 ;  /* 0x0000000000017941 */ /* 0x000fea0003800000 */
.L_x_54771:
        /* <DEDUP_REMOVED lines=16> */
.L_x_54775:
[----:B------:R-:W-:Y:S01]  /*20fd0*/  IMAD.MOV.U32 R32, RZ, RZ, R33 ;  /* 0x000000ffff207224 */ /* 0x000fe200078e0021 */
[----:B------:R-:W-:Y:S01]  /*20fe0*/  MOV R33, R3 ;  /* 0x0000000300217202 */ /* 0x000fe20000000f00 */
[----:B------:R-:W-:Y:S02]  /*20ff0*/  IMAD.MOV.U32 R34, RZ, RZ, R35 ;  /* 0x000000ffff227224 */ /* 0x000fe400078e0023 */
[----:B------:R-:W-:Y:S02]  /*21000*/  IMAD.MOV.U32 R35, RZ, RZ, R18 ;  /* 0x000000ffff237224 */ /* 0x000fe400078e0012 */
.L_x_54776:
[----:B------:R-:W-:Y:S05]  /*21010*/  BSYNC B1 ;  /* 0x0000000000017941 */ /* 0x000fea0003800000 */
.L_x_54774:
        /* <DEDUP_REMOVED lines=9> */
.L_x_54778:
[----:B------:R-:W-:Y:S01]  /*210b0*/  IMAD.MOV.U32 R51, RZ, RZ, R32 ;  /* 0x000000ffff337224 */ /* 0x000fe200078e0020 */
[----:B------:R-:W-:Y:S01]  /*210c0*/  MOV R32, R4 ;  /* 0x0000000400207202 */ /* 0x000fe20000000f00 */
[----:B------:R-:W-:Y:S02]  /*210d0*/  IMAD.MOV.U32 R37, RZ, RZ, R34 ;  /* 0x000000ffff257224 */ /* 0x000fe400078e0022 */
[----:B------:R-:W-:Y:S02]  /*210e0*/  IMAD.MOV.U32 R34, RZ, RZ, R19 ;  /* 0x000000ffff227224 */ /* 0x000fe400078e0013 */
.L_x_54779:
[----:B------:R-:W-:Y:S05]  /*210f0*/  BSYNC B1 ;  /* 0x0000000000017941 */ /* 0x000fea0003800000 */
.L_x_54777:
        /* <DEDUP_REMOVED lines=9> */
.L_x_54781:
[----:B------:R-:W-:Y:S01]  /*21190*/  IMAD.MOV.U32 R50, RZ, RZ, R51 ;  /* 0x000000ffff327224 */ /* 0x000fe200078e0033 */
[----:B------:R-:W-:Y:S01]  /*211a0*/  MOV R51, R5 ;  /* 0x0000000500337202 */ /* 0x000fe20000000f00 */
[----:B------:R-:W-:Y:S02]  /*211b0*/  IMAD.MOV.U32 R36, RZ, RZ, R37 ;  /* 0x000000ffff247224 */ /* 0x000fe400078e0025 */
[----:B------:R-:W-:Y:S02]  /*211c0*/  IMAD.MOV.U32 R37, RZ, RZ, R20 ;  /* 0x000000ffff257224 */ /* 0x000fe400078e0014 */
.L_x_54782:
[----:B------:R-:W-:Y:S05]  /*211d0*/  BSYNC B1 ;  /* 0x0000000000017941 */ /* 0x000fea0003800000 */
.L_x_54780:
        /* <DEDUP_REMOVED lines=9> */
.L_x_54784:
[----:B------:R-:W-:Y:S01]  /*21270*/  IMAD.MOV.U32 R53, RZ, RZ, R50 ;  /* 0x000000ffff357224 */ /* 0x000fe200078e0032 */
[----:B------:R-:W-:Y:S01]  /*21280*/  MOV R50, R6 ;  /* 0x0000000600327202 */ /* 0x000fe20000000f00 */
[----:B------:R-:W-:Y:S02]  /*21290*/  IMAD.MOV.U32 R39, RZ, RZ, R36 ;  /* 0x000000ffff277224 */ /* 0x000fe400078e0024 */
[----:B------:R-:W-:Y:S02]  /*212a0*/  IMAD.MOV.U32 R36, RZ, RZ, R21 ;  /* 0x000000ffff247224 */ /* 0x000fe400078e0015 */
.L_x_54785:
[----:B------:R-:W-:Y:S05]  /*212b0*/  BSYNC B1 ;  /* 0x0000000000017941 */ /* 0x000fea0003800000 */
.L_x_54783:
        /* <DEDUP_REMOVED lines=9> */
.L_x_54787:
[----:B------:R-:W-:Y:S01]  /*21350*/  IMAD.MOV.U32 R52, RZ, RZ, R53 ;  /* 0x000000ffff347224 */ /* 0x000fe200078e0035 */
[----:B------:R-:W-:Y:S01]  /*21360*/  MOV R53, R7 ;  /* 0x0000000700357202 */ /* 0x000fe20000000f00 */
[----:B------:R-:W-:Y:S02]  /*21370*/  IMAD.MOV.U32 R38, RZ, RZ, R39 ;  /* 0x000000ffff267224 */ /* 0x000fe400078e0027 */
[----:B------:R-:W-:Y:S02]  /*21380*/  IMAD.MOV.U32 R39, RZ, RZ, R22 ;  /* 0x000000ffff277224 */ /* 0x000fe400078e0016 */
.L_x_54788:
[----:B------:R-:W-:Y:S05]  /*21390*/  BSYNC B1 ;  /* 0x0000000000017941 */ /* 0x000fea0003800000 */
.L_x_54786:
        /* <DEDUP_REMOVED lines=9> */
.L_x_54790:
[----:B------:R-:W-:Y:S01]  /*21430*/  IMAD.MOV.U32 R55, RZ, RZ, R52 ;  /* 0x000000ffff377224 */ /* 0x000fe200078e0034 */
[----:B------:R-:W-:Y:S01]  /*21440*/  MOV R52, R8 ;  /* 0x0000000800347202 */ /* 0x000fe20000000f00 */
[----:B------:R-:W-:Y:S02]  /*21450*/  IMAD.MOV.U32 R43, RZ, RZ, R38 ;  /* 0x000000ffff2b7224 */ /* 0x000fe400078e0026 */
[----:B------:R-:W-:Y:S02]  /*21460*/  IMAD.MOV.U32 R38, RZ, RZ, R23 ;  /* 0x000000ffff267224 */ /* 0x000fe400078e0017 */
.L_x_54791:
[----:B------:R-:W-:Y:S05]  /*21470*/  BSYNC B1 ;  /* 0x0000000000017941 */ /* 0x000fea0003800000 */
.L_x_54789:
        /* <DEDUP_REMOVED lines=9> */
.L_x_54793:
[----:B------:R-:W-:Y:S01]  /*21510*/  IMAD.MOV.U32 R54, RZ, RZ, R55 ;  /* 0x000000ffff367224 */ /* 0x000fe200078e0037 */
[----:B------:R-:W-:Y:S01]  /*21520*/  MOV R55, R9 ;  /* 0x0000000900377202 */ /* 0x000fe20000000f00 */
[----:B------:R-:W-:Y:S02]  /*21530*/  IMAD.MOV.U32 R42, RZ, RZ, R43 ;  /* 0x000000ffff2a7224 */ /* 0x000fe400078e002b */
[----:B------:R-:W-:Y:S02]  /*21540*/  IMAD.MOV.U32 R43, RZ, RZ, R24 ;  /* 0x000000ffff2b7224 */ /* 0x000fe400078e0018 */
.L_x_54794:
[----:B------:R-:W-:Y:S05]  /*21550*/  BSYNC B1 ;  /* 0x0000000000017941 */ /* 0x000fea0003800000 */
.L_x_54792:
        /* <DEDUP_REMOVED lines=9> */
.L_x_54796:
[----:B------:R-:W-:Y:S01]  /*215f0*/  IMAD.MOV.U32 R57, RZ, RZ, R54 ;  /* 0x000000ffff397224 */ /* 0x000fe200078e0036 */
[----:B------:R-:W-:Y:S01]  /*21600*/  MOV R54, R10 ;  /* 0x0000000a00367202 */ /* 0x000fe20000000f00 */
[----:B------:R-:W-:Y:S02]  /*21610*/  IMAD.MOV.U32 R45, RZ, RZ, R42 ;  /* 0x000000ffff2d7224 */ /* 0x000fe400078e002a */
[----:B------:R-:W-:Y:S02]  /*21620*/  IMAD.MOV.U32 R42, RZ, RZ, R25 ;  /* 0x000000ffff2a7224 */ /* 0x000fe400078e0019 */
.L_x_54797:
[----:B------:R-:W-:Y:S05]  /*21630*/  BSYNC B1 ;  /* 0x0000000000017941 */ /* 0x000fea0003800000 */
.L_x_54795:
        /* <DEDUP_REMOVED lines=9> */
.L_x_54799:
[----:B------:R-:W-:Y:S01]  /*216d0*/  IMAD.MOV.U32 R56, RZ, RZ, R57 ;  /* 0x000000ffff387224 */ /* 0x000fe200078e0039 */
[----:B------:R-:W-:Y:S01]  /*216e0*/  MOV R57, R11 ;  /* 0x0000000b00397202 */ /* 0x000fe20000000f00 */
[----:B------:R-:W-:Y:S02]  /*216f0*/  IMAD.MOV.U32 R44, RZ, RZ, R45 ;  /* 0x000000ffff2c7224 */ /* 0x000fe400078e002d */
[----:B------:R-:W-:Y:S02]  /*21700*/  IMAD.MOV.U32 R45, RZ, RZ, R26 ;  /* 0x000000ffff2d7224 */ /* 0x000fe400078e001a */
.L_x_54800:
[----:B------:R-:W-:Y:S05]  /*21710*/  BSYNC B1 ;  /* 0x0000000000017941 */ /* 0x000fea0003800000 */
.L_x_54798:
        /* <DEDUP_REMOVED lines=9> */
.L_x_54802:
[----:B------:R-:W-:Y:S01]  /*217b0*/  IMAD.MOV.U32 R59, RZ, RZ, R56 ;  /* 0x000000ffff3b7224 */ /* 0x000fe200078e0038 */
[----:B------:R-:W-:Y:S01]  /*217c0*/  MOV R56, R12 ;  /* 0x0000000c00387202 */ /* 0x000fe20000000f00 */
[----:B------:R-:W-:Y:S02]  /*217d0*/  IMAD.MOV.U32 R47, RZ, RZ, R44 ;  /* 0x000000ffff2f7224 */ /* 0x000fe400078e002c */
[----:B------:R-:W-:Y:S02]  /*217e0*/  IMAD.MOV.U32 R44, RZ, RZ, R27 ;  /* 0x000000ffff2c7224 */ /* 0x000fe400078e001b */
.L_x_54803:
[----:B------:R-:W-:Y:S05]  /*217f0*/  BSYNC B1 ;  /* 0x0000000000017941 */ /* 0x000fea0003800000 */
.L_x_54801:
        /* <DEDUP_REMOVED lines=9> */
.L_x_54805:
[----:B------:R-:W-:Y:S01]  /*21890*/  IMAD.MOV.U32 R58, RZ, RZ, R59 ;  /* 0x000000ffff3a7224 */ /* 0x000fe200078e003b */
[----:B------:R-:W-:Y:S01]  /*218a0*/  MOV R59, R13 ;  /* 0x0000000d003b7202 */ /* 0x000fe20000000f00 */
[----:B------:R-:W-:Y:S02]  /*218b0*/  IMAD.MOV.U32 R46, RZ, RZ, R47 ;  /* 0x000000ffff2e7224 */ /* 0x000fe400078e002f */
[----:B------:R-:W-:Y:S02]  /*218c0*/  IMAD.MOV.U32 R47, RZ, RZ, R28 ;  /* 0x000000ffff2f7224 */ /* 0x000fe400078e001c */
.L_x_54806:
[----:B------:R-:W-:Y:S05]  /*218d0*/  BSYNC B1 ;  /* 0x0000000000017941 */ /* 0x000fea0003800000 */
.L_x_54804:
        /* <DEDUP_REMOVED lines=9> */
.L_x_54808:
[----:B------:R-:W-:Y:S01]  /*21970*/  IMAD.MOV.U32 R61, RZ, RZ, R58 ;  /* 0x000000ffff3d7224 */ /* 0x000fe200078e003a */
[----:B------:R-:W-:Y:S01]  /*21980*/  MOV R58, R14 ;  /* 0x0000000e003a7202 */ /* 0x000fe20000000f00 */
[----:B------:R-:W-:Y:S02]  /*21990*/  IMAD.MOV.U32 R49, RZ, RZ, R46 ;  /* 0x000000ffff317224 */ /* 0x000fe400078e002e */
[----:B------:R-:W-:Y:S02]  /*219a0*/  IMAD.MOV.U32 R46, RZ, RZ, R29 ;  /* 0x000000ffff2e7224 */ /* 0x000fe400078e001d */
.L_x_54809:
[----:B------:R-:W-:Y:S05]  /*219b0*/  BSYNC B1 ;  /* 0x0000000000017941 */ /* 0x000fea0003800000 */
.L_x_54807:
        /* <DEDUP_REMOVED lines=9> */
.L_x_54811:
[----:B------:R-:W-:Y:S01]  /*21a50*/  IMAD.MOV.U32 R60, RZ, RZ, R61 ;  /* 0x000000ffff3c7224 */ /* 0x000fe200078e003d */
[----:B------:R-:W-:Y:S01]  /*21a60*/  MOV R61, R15 ;  /* 0x0000000f003d7202 */ /* 0x000fe20000000f00 */
[----:B------:R-:W-:Y:S02]  /*21a70*/  IMAD.MOV.U32 R48, RZ, RZ, R49 ;  /* 0x000000ffff307224 */ /* 0x000fe400078e0031 */
[----:B------:R-:W-:Y:S02]  /*21a80*/  IMAD.MOV.U32 R49, RZ, RZ, R30 ;  /* 0x000000ffff317224 */ /* 0x000fe400078e001e */
.L_x_54812:
[----:B------:R-:W-:Y:S05]  /*21a90*/  BSYNC B1 ;  /* 0x0000000000017941 */ /* 0x000fea0003800000 */
.L_x_54810:
        /* <DEDUP_REMOVED lines=9> */
.L_x_54814:
[----:B------:R-:W-:Y:S01]  /*21b30*/  IMAD.MOV.U32 R65, RZ, RZ, R60 ;  /* 0x000000ffff417224 */ /* 0x000fe200078e003c */
[----:B------:R-:W-:Y:S01]  /*21b40*/  MOV R60, R16 ;  /* 0x00000010003c7202 */ /* 0x000fe20000000f00 */
[----:B------:R-:W-:Y:S02]  /*21b50*/  IMAD.MOV.U32 R63, RZ, RZ, R48 ;  /* 0x000000ffff3f7224 */ /* 0x000fe400078e0030 */
[----:B------:R-:W-:Y:S02]  /*21b60*/  IMAD.MOV.U32 R48, RZ, RZ, R31 ;  /* 0x000000ffff307224 */ /* 0x000fe400078e001f */
.L_x_54815:
[----:B------:R-:W-:Y:S05]  /*21b70*/  BSYNC B1 ;  /* 0x0000000000017941 */ /* 0x000fea0003800000 */
.L_x_54813:
        /* <DEDUP_REMOVED lines=9> */
.L_x_54817:
[----:B------:R-:W-:Y:S01]  /*21c10*/  IMAD.MOV.U32 R64, RZ, RZ, R65 ;  /* 0x000000ffff407224 */ /* 0x000fe200078e0041 */
[----:B------:R-:W-:Y:S01]  /*21c20*/  MOV R65, R40 ;  /* 0x0000002800417202 */ /* 0x000fe20000000f00 */
[----:B------:R-:W-:Y:S02]  /*21c30*/  IMAD.MOV.U32 R62, RZ, RZ, R63 ;  /* 0x000000ffff3e7224 */ /* 0x000fe400078e003f */
[----:B------:R-:W-:Y:S02]  /*21c40*/  IMAD.MOV.U32 R63, RZ, RZ, R67 ;  /* 0x000000ffff3f7224 */ /* 0x000fe400078e0043 */
.L_x_54818:
[----:B------:R-:W-:Y:S05]  /*21c50*/  BSYNC B1 ;  /* 0x0000000000017941 */ /* 0x000fea0003800000 */
.L_x_54816:
[----:B------:R-:W-:Y:S02]  /*21c60*/  FADD.FTZ R66, R41, R66 ;  /* 0x0000004229427221 */ /* 0x000fe40000010000 */
[----:B------:R-:W-:Y:S02]  /*21c70*/  IMAD.MOV.U32 R67, RZ, RZ, R0 ;  /* 0x000000ffff437224 */ /* 0x000fe400078e0000 */
.L_x_54098:
[----:B-12-4-:R-:W-:Y:S05]  /*21c80*/  BSYNC B0 ;  /* 0x0000000000007941 */ /* 0x016fea0003800000 */
.L_x_54097:
[----:B------:R-:W1:Y:S01]  /*21c90*/  S2R R0, SR_LANEID ;  /* 0x0000000000007919 */ /* 0x000e620000000000 */
[----:B------:R-:W-:Y:S03]  /*21ca0*/  BSSY B0, `(.L_x_54819) ;  /* 0x0000dc0000007945 */ /* 0x000fe60003800000 */
[----:B------:R2:W4:Y:S04]  /*21cb0*/  SHFL.DOWN PT, R68, R67, 0x4, 0x1f ;  /* 0x08801f0043447f89 */ /* 0x00052800000e0000 */
[----:B------:R2:W3:Y:S04]  /*21cc0*/  SHFL.DOWN PT, R41, R66, 0x4, 0x1f ;  /* 0x08801f0042297f89 */ /* 0x0004e800000e0000 */
[----:B------:R2:W0:Y:S04]  /*21cd0*/  SHFL.DOWN PT, R40, R64, 0x4, 0x1f ;  /* 0x08801f0040287f89 */ /* 0x00042800000e0000 */
[----:B0-----:R2:W0:Y:S04]  /*21ce0*/  SHFL.DOWN PT, R31, R65, 0x4, 0x1f ;  /* 0x08801f00411f7f89 */ /* 0x00142800000e0000 */
[----:B------:R2:W0:Y:S01]  /*21cf0*/  SHFL.DOWN PT, R30, R60, 0x4, 0x1f ;  /* 0x08801f003c1e7f89 */ /* 0x00042200000e0000 */
[----:B-1----:R-:W-:-:S03]  /*21d00*/  ISETP.GT.AND P0, PT, R0, 0x1b, PT ;  /* 0x0000001b0000780c */ /* 0x002fc60003f04270 */
[----:B------:R2:W1:Y:S04]  /*21d10*/  SHFL.DOWN PT, R29, R61, 0x4, 0x1f ;  /* 0x08801f003d1d7f89 */ /* 0x00046800000e0000 */
        /* <DEDUP_REMOVED lines=39> */
[----:B--2---:R-:W-:Y:S02]  /*21f90*/  @!P0 IMAD.MOV.U32 R35, RZ, RZ, R69 ;  /* 0x000000ffff238224 */ /* 0x004fe400078e0045 */
        /* <DEDUP_REMOVED lines=14> */
.L_x_54822:
[----:B------:R-:W-:Y:S02]  /*22080*/  IMAD.MOV.U32 R67, RZ, RZ, R33 ;  /* 0x000000ffff437224 */ /* 0x000fe400078e0021 */
[----:B------:R-:W-:Y:S02]  /*22090*/  IMAD.MOV.U32 R40, RZ, RZ, R35 ;  /* 0x000000ffff287224 */ /* 0x000fe400078e0023 */
[----:B------:R-:W-:Y:S02]  /*220a0*/  IMAD.MOV.U32 R33, RZ, RZ, R32 ;  /* 0x000000ffff217224 */ /* 0x000fe400078e0020 */
[----:B------:R-:W-:Y:S02]  /*220b0*/  IMAD.MOV.U32 R35, RZ, RZ, R34 ;  /* 0x000000ffff237224 */ /* 0x000fe400078e0022 */
.L_x_54823:
[----:B------:R-:W-:Y:S05]  /*220c0*/  BSYNC B1 ;  /* 0x0000000000017941 */ /* 0x000fea0003800000 */
.L_x_54821:
        /* <DEDUP_REMOVED lines=9> */
.L_x_54825:
[----:B------:R-:W-:Y:S02]  /*22160*/  IMAD.MOV.U32 R34, RZ, RZ, R67 ;  /* 0x000000ffff227224 */ /* 0x000fe400078e0043 */
[----:B------:R-:W-:Y:S02]  /*22170*/  IMAD.MOV.U32 R32, RZ, RZ, R40 ;  /* 0x000000ffff207224 */ /* 0x000fe400078e0028 */
[----:B------:R-:W-:Y:S02]  /*22180*/  IMAD.MOV.U32 R67, RZ, RZ, R51 ;  /* 0x000000ffff437224 */ /* 0x000fe400078e0033 */
[----:B------:R-:W-:Y:S02]  /*22190*/  IMAD.MOV.U32 R40, RZ, RZ, R37 ;  /* 0x000000ffff287224 */ /* 0x000fe400078e0025 */
.L_x_54826:
[----:B------:R-:W-:Y:S05]  /*221a0*/  BSYNC B1 ;  /* 0x0000000000017941 */ /* 0x000fea0003800000 */
.L_x_54824:
        /* <DEDUP_REMOVED lines=9> */
.L_x_54828:
[----:B------:R-:W-:Y:S02]  /*22240*/  IMAD.MOV.U32 R51, RZ, RZ, R34 ;  /* 0x000000ffff337224 */ /* 0x000fe400078e0022 */
[----:B------:R-:W-:Y:S02]  /*22250*/  IMAD.MOV.U32 R37, RZ, RZ, R32 ;  /* 0x000000ffff257224 */ /* 0x000fe400078e0020 */
[----:B------:R-:W-:Y:S02]  /*22260*/  IMAD.MOV.U32 R34, RZ, RZ, R50 ;  /* 0x000000ffff227224 */ /* 0x000fe400078e0032 */
[----:B------:R-:W-:Y:S02]  /*22270*/  IMAD.MOV.U32 R32, RZ, RZ, R36 ;  /* 0x000000ffff207224 */ /* 0x000fe400078e0024 */
.L_x_54829:
[----:B------:R-:W-:Y:S05]  /*22280*/  BSYNC B1 ;  /* 0x0000000000017941 */ /* 0x000fea0003800000 */
.L_x_54827:
        /* <DEDUP_REMOVED lines=9> */
.L_x_54831:
[----:B------:R-:W-:Y:S02]  /*22320*/  IMAD.MOV.U32 R50, RZ, RZ, R51 ;  /* 0x000000ffff327224 */ /* 0x000fe400078e0033 */
[----:B------:R-:W-:Y:S02]  /*22330*/  IMAD.MOV.U32 R36, RZ, RZ, R37 ;  /* 0x000000ffff247224 */ /* 0x000fe400078e0025 */
[----:B------:R-:W-:Y:S02]  /*22340*/  IMAD.MOV.U32 R51, RZ, RZ, R53 ;  /* 0x000000ffff337224 */ /* 0x000fe400078e0035 */
[----:B------:R-:W-:Y:S02]  /*22350*/  IMAD.MOV.U32 R37, RZ, RZ, R39 ;  /* 0x000000ffff257224 */ /* 0x000fe400078e0027 */
.L_x_54832:
[----:B------:R-:W-:Y:S05]  /*22360*/  BSYNC B1 ;  /* 0x0000000000017941 */ /* 0x000fea0003800000 */
.L_x_54830:
        /* <DEDUP_REMOVED lines=9> */
.L_x_54834:
[----:B------:R-:W-:Y:S02]  /*22400*/  IMAD.MOV.U32 R53, RZ, RZ, R50 ;  /* 0x000000ffff357224 */ /* 0x000fe400078e0032 */
[----:B------:R-:W-:Y:S02]  /*22410*/  IMAD.MOV.U32 R39, RZ, RZ, R36 ;  /* 0x000000ffff277224 */ /* 0x000fe400078e0024 */
[----:B------:R-:W-:Y:S02]  /*22420*/  IMAD.MOV.U32 R50, RZ, RZ, R52 ;  /* 0x000000ffff327224 */ /* 0x000fe400078e0034 */
[----:B------:R-:W-:Y:S02]  /*22430*/  IMAD.MOV.U32 R36, RZ, RZ, R38 ;  /* 0x000000ffff247224 */ /* 0x000fe400078e0026 */
.L_x_54835:
[----:B------:R-:W-:Y:S05]  /*22440*/  BSYNC B1 ;  /* 0x0000000000017941 */ /* 0x000fea0003800000 */
.L_x_54833:
        /* <DEDUP_REMOVED lines=9> */
.L_x_54837:
[----:B------:R-:W-:Y:S02]  /*224e0*/  IMAD.MOV.U32 R52, RZ, RZ, R53 ;  /* 0x000000ffff347224 */ /* 0x000fe400078e0035 */
[----:B------:R-:W-:Y:S02]  /*224f0*/  IMAD.MOV.U32 R38, RZ, RZ, R39 ;  /* 0x000000ffff267224 */ /* 0x000fe400078e0027 */
[----:B------:R-:W-:Y:S02]  /*22500*/  IMAD.MOV.U32 R53, RZ, RZ, R55 ;  /* 0x000000ffff357224 */ /* 0x000fe400078e0037 */
[----:B------:R-:W-:Y:S02]  /*22510*/  IMAD.MOV.U32 R39, RZ, RZ, R43 ;  /* 0x000000ffff277224 */ /* 0x000fe400078e002b */
.L_x_54838:
[----:B------:R-:W-:Y:S05]  /*22520*/  BSYNC B1 ;  /* 0x0000000000017941 */ /* 0x000fea0003800000 */
.L_x_54836:
        /* <DEDUP_REMOVED lines=9> */
.L_x_54840:
[----:B------:R-:W-:Y:S02]  /*225c0*/  IMAD.MOV.U32 R55, RZ, RZ, R52 ;  /* 0x000000ffff377224 */ /* 0x000fe400078e0034 */
[----:B------:R-:W-:Y:S02]  /*225d0*/  IMAD.MOV.U32 R43, RZ, RZ, R38 ;  /* 0x000000ffff2b7224 */ /* 0x000fe400078e0026 */
[----:B------:R-:W-:Y:S02]  /*225e0*/  IMAD.MOV.U32 R52, RZ, RZ, R54 ;  /* 0x000000ffff347224 */ /* 0x000fe400078e0036 */
[----:B------:R-:W-:Y:S02]  /*225f0*/  IMAD.MOV.U32 R38, RZ, RZ, R42 ;  /* 0x000000ffff267224 */ /* 0x000fe400078e002a */
.L_x_54841:
[----:B------:R-:W-:Y:S05]  /*22600*/  BSYNC B1 ;  /* 0x0000000000017941 */ /* 0x000fea0003800000 */
.L_x_54839:
        /* <DEDUP_REMOVED lines=9> */
.L_x_54843:
[----:B------:R-:W-:Y:S02]  /*226a0*/  IMAD.MOV.U32 R54, RZ, RZ, R55 ;  /* 0x000000ffff367224 */ /* 0x000fe400078e0037 */
[----:B------:R-:W-:Y:S02]  /*226b0*/  IMAD.MOV.U32 R42, RZ, RZ, R43 ;  /* 0x000000ffff2a7224 */ /* 0x000fe400078e002b */
[----:B------:R-:W-:Y:S02]  /*226c0*/  IMAD.MOV.U32 R55, RZ, RZ, R57 ;  /* 0x000000ffff377224 */ /* 0x000fe400078e0039 */
[----:B------:R-:W-:Y:S02]  /*226d0*/  IMAD.MOV.U32 R43, RZ, RZ, R45 ;  /* 0x000000ffff2b7224 */ /* 0x000fe400078e002d */
.L_x_54844:
[----:B------:R-:W-:Y:S05]  /*226e0*/  BSYNC B1 ;  /* 0x0000000000017941 */ /* 0x000fea0003800000 */
.L_x_54842:
        /* <DEDUP_REMOVED lines=9> */
.L_x_54846:
[----:B------:R-:W-:Y:S02]  /*22780*/  IMAD.MOV.U32 R57, RZ, RZ, R54 ;  /* 0x000000ffff397224 */ /* 0x000fe400078e0036 */
[----:B------:R-:W-:Y:S02]  /*22790*/  IMAD.MOV.U32 R45, RZ, RZ, R42 ;  /* 0x000000ffff2d7224 */ /* 0x000fe400078e002a */
[----:B------:R-:W-:Y:S02]  /*227a0*/  IMAD.MOV.U32 R54, RZ, RZ, R56 ;  /* 0x000000ffff367224 */ /* 0x000fe400078e0038 */
[----:B------:R-:W-:Y:S02]  /*227b0*/  IMAD.MOV.U32 R42, RZ, RZ, R44 ;  /* 0x000000ffff2a7224 */ /* 0x000fe400078e002c */
.L_x_54847:
[----:B------:R-:W-:Y:S05]  /*227c0*/  BSYNC B1 ;  /* 0x0000000000017941 */ /* 0x000fea0003800000 */
.L_x_54845:
        /* <DEDUP_REMOVED lines=9> */
.L_x_54849:
[----:B------:R-:W-:Y:S02]  /*22860*/  IMAD.MOV.U32 R56, RZ, RZ, R57 ;  /* 0x000000ffff387224 */ /* 0x000fe400078e0039 */
[----:B------:R-:W-:Y:S02]  /*22870*/  IMAD.MOV.U32 R44, RZ, RZ, R45 ;  /* 0x000000ffff2c7224 */ /* 0x000fe400078e002d */
[----:B------:R-:W-:Y:S02]  /*22880*/  IMAD.MOV.U32 R57, RZ, RZ, R59 ;  /* 0x000000ffff397224 */ /* 0x000fe400078e003b */
[----:B------:R-:W-:Y:S02]  /*22890*/  IMAD.MOV.U32 R45, RZ, RZ, R47 ;  /* 0x000000ffff2d7224 */ /* 0x000fe400078e002f */
.L_x_54850:
[----:B------:R-:W-:Y:S05]  /*228a0*/  BSYNC B1 ;  /* 0x0000000000017941 */ /* 0x000fea0003800000 */
.L_x_54848:
        /* <DEDUP_REMOVED lines=9> */
.L_x_54852:
[----:B------:R-:W-:Y:S02]  /*22940*/  IMAD.MOV.U32 R59, RZ, RZ, R56 ;  /* 0x000000ffff3b7224 */ /* 0x000fe400078e0038 */
[----:B------:R-:W-:Y:S02]  /*22950*/  IMAD.MOV.U32 R47, RZ, RZ, R44 ;  /* 0x000000ffff2f7224 */ /* 0x000fe400078e002c */
[----:B------:R-:W-:Y:S02]  /*22960*/  IMAD.MOV.U32 R56, RZ, RZ, R58 ;  /* 0x000000ffff387224 */ /* 0x000fe400078e003a */
[----:B------:R-:W-:Y:S02]  /*22970*/  IMAD.MOV.U32 R44, RZ, RZ, R46 ;  /* 0x000000ffff2c7224 */ /* 0x000fe400078e002e */
.L_x_54853:
[----:B------:R-:W-:Y:S05]  /*22980*/  BSYNC B1 ;  /* 0x0000000000017941 */ /* 0x000fea0003800000 */
.L_x_54851:
        /* <DEDUP_REMOVED lines=9> */
.L_x_54855:
[----:B------:R-:W-:Y:S02]  /*22a20*/  IMAD.MOV.U32 R58, RZ, RZ, R59 ;  /* 0x000000ffff3a7224 */ /* 0x000fe400078e003b */
[----:B------:R-:W-:Y:S02]  /*22a30*/  IMAD.MOV.U32 R46, RZ, RZ, R47 ;  /* 0x000000ffff2e7224 */ /* 0x000fe400078e002f */
[----:B------:R-:W-:Y:S02]  /*22a40*/  IMAD.MOV.U32 R59, RZ, RZ, R61 ;  /* 0x000000ffff3b7224 */ /* 0x000fe400078e003d */
[----:B------:R-:W-:Y:S02]  /*22a50*/  IMAD.MOV.U32 R47, RZ, RZ, R49 ;  /* 0x000000ffff2f7224 */ /* 0x000fe400078e0031 */
.L_x_54856:
[----:B------:R-:W-:Y:S05]  /*22a60*/  BSYNC B1 ;  /* 0x0000000000017941 */ /* 0x000fea0003800000 */
.L_x_54854:
        /* <DEDUP_REMOVED lines=9> */
.L_x_54858:
[----:B------:R-:W-:Y:S02]  /*22b00*/  IMAD.MOV.U32 R61, RZ, RZ, R58 ;  /* 0x000000ffff3d7224 */ /* 0x000fe400078e003a */
[----:B------:R-:W-:Y:S02]  /*22b10*/  IMAD.MOV.U32 R49, RZ, RZ, R46 ;  /* 0x000000ffff317224 */ /* 0x000fe400078e002e */
[----:B------:R-:W-:Y:S02]  /*22b20*/  IMAD.MOV.U32 R58, RZ, RZ, R60 ;  /* 0x000000ffff3a7224 */ /* 0x000fe400078e003c */
[----:B------:R-:W-:Y:S02]  /*22b30*/  IMAD.MOV.U32 R46, RZ, RZ, R48 ;  /* 0x000000ffff2e7224 */ /* 0x000fe400078e0030 */
.L_x_54859:
[----:B------:R-:W-:Y:S05]  /*22b40*/  BSYNC B1 ;  /* 0x0000000000017941 */ /* 0x000fea0003800000 */
.L_x_54857:
        /* <DEDUP_REMOVED lines=9> */
.L_x_54861:
[----:B------:R-:W-:Y:S02]  /*22be0*/  IMAD.MOV.U32 R60, RZ, RZ, R61 ;  /* 0x000000ffff3c7224 */ /* 0x000fe400078e003d */
[----:B------:R-:W-:Y:S02]  /*22bf0*/  IMAD.MOV.U32 R48, RZ, RZ, R49 ;  /* 0x000000ffff307224 */ /* 0x000fe400078e0031 */
[----:B------:R-:W-:Y:S02]  /*22c00*/  IMAD.MOV.U32 R61, RZ, RZ, R65 ;  /* 0x000000ffff3d7224 */ /* 0x000fe400078e0041 */
[----:B------:R-:W-:Y:S02]  /*22c10*/  IMAD.MOV.U32 R49, RZ, RZ, R63 ;  /* 0x000000ffff317224 */ /* 0x000fe400078e003f */
.L_x_54862:
[----:B------:R-:W-:Y:S05]  /*22c20*/  BSYNC B1 ;  /* 0x0000000000017941 */ /* 0x000fea0003800000 */
.L_x_54860:
        /* <DEDUP_REMOVED lines=9> */
.L_x_54864:
[----:B------:R-:W-:Y:S02]  /*22cc0*/  IMAD.MOV.U32 R65, RZ, RZ, R60 ;  /* 0x000000ffff417224 */ /* 0x000fe400078e003c */
[----:B------:R-:W-:Y:S02]  /*22cd0*/  IMAD.MOV.U32 R63, RZ, RZ, R48 ;  /* 0x000000ffff3f7224 */ /* 0x000fe400078e0030 */
[----:B------:R-:W-:Y:S02]  /*22ce0*/  IMAD.MOV.U32 R60, RZ, RZ, R64 ;  /* 0x000000ffff3c7224 */ /* 0x000fe400078e0040 */
[----:B------:R-:W-:Y:S02]  /*22cf0*/  IMAD.MOV.U32 R48, RZ, RZ, R62 ;  /* 0x000000ffff307224 */ /* 0x000fe400078e003e */
.L_x_54865:
[----:B------:R-:W-:Y:S05]  /*22d00*/  BSYNC B1 ;  /* 0x0000000000017941 */ /* 0x000fea0003800000 */
.L_x_54863:
        /* <DEDUP_REMOVED lines=16> */
.L_x_54867:
[----:B------:R-:W-:Y:S02]  /*22e10*/  IMAD.MOV.U32 R31, RZ, RZ, R33 ;  /* 0x000000ffff1f7224 */ /* 0x000fe400078e0021 */
[----:B------:R-:W-:Y:S01]  /*22e20*/  IMAD.MOV.U32 R16, RZ, RZ, R35 ;  /* 0x000000ffff107224 */ /* 0x000fe200078e0023 */
[----:B------:R-:W-:Y:S01]  /*22e30*/  MOV R35, R40 ;  /* 0x0000002800237202 */ /* 0x000fe20000000f00 */
[----:B------:R-:W-:Y:S02]  /*22e40*/  IMAD.MOV.U32 R33, RZ, RZ, R67 ;  /* 0x000000ffff217224 */ /* 0x000fe400078e0043 */
.L_x_54868:
[----:B------:R-:W-:Y:S05]  /*22e50*/  BSYNC B1 ;  /* 0x0000000000017941 */ /* 0x000fea0003800000 */
.L_x_54866:
        /* <DEDUP_REMOVED lines=9> */
.L_x_54870:
[----:B------:R-:W-:Y:S02]  /*22ef0*/  IMAD.MOV.U32 R62, RZ, RZ, R31 ;  /* 0x000000ffff3e7224 */ /* 0x000fe400078e001f */
[----:B------:R-:W-:Y:S01]  /*22f00*/  IMAD.MOV.U32 R40, RZ, RZ, R16 ;  /* 0x000000ffff287224 */ /* 0x000fe200078e0010 */
[----:B------:R-:W-:Y:S01]  /*22f10*/  MOV R16, R32 ;  /* 0x0000002000107202 */ /* 0x000fe20000000f00 */
[----:B------:R-:W-:Y:S02]  /*22f20*/  IMAD.MOV.U32 R31, RZ, RZ, R34 ;  /* 0x000000ffff1f7224 */ /* 0x000fe400078e0022 */
.L_x_54871:
[----:B------:R-:W-:Y:S05]  /*22f30*/  BSYNC B1 ;  /* 0x0000000000017941 */ /* 0x000fea0003800000 */
.L_x_54869:
        /* <DEDUP_REMOVED lines=9> */
.L_x_54873:
[----:B------:R-:W-:Y:S02]  /*22fd0*/  IMAD.MOV.U32 R34, RZ, RZ, R62 ;  /* 0x000000ffff227224 */ /* 0x000fe400078e003e */
[----:B------:R-:W-:Y:S01]  /*22fe0*/  IMAD.MOV.U32 R32, RZ, RZ, R40 ;  /* 0x000000ffff207224 */ /* 0x000fe200078e0028 */
[----:B------:R-:W-:Y:S01]  /*22ff0*/  MOV R40, R37 ;  /* 0x0000002500287202 */ /* 0x000fe20000000f00 */
[----:B------:R-:W-:Y:S02]  /*23000*/  IMAD.MOV.U32 R62, RZ, RZ, R51 ;  /* 0x000000ffff3e7224 */ /* 0x000fe400078e0033 */
.L_x_54874:
[----:B------:R-:W-:Y:S05]  /*23010*/  BSYNC B1 ;  /* 0x0000000000017941 */ /* 0x000fea0003800000 */
.L_x_54872:
        /* <DEDUP_REMOVED lines=9> */
.L_x_54876:
[----:B------:R-:W-:Y:S02]  /*230b0*/  IMAD.MOV.U32 R51, RZ, RZ, R34 ;  /* 0x000000ffff337224 */ /* 0x000fe400078e0022 */
[----:B------:R-:W-:Y:S01]  /*230c0*/  IMAD.MOV.U32 R37, RZ, RZ, R32 ;  /* 0x000000ffff257224 */ /* 0x000fe200078e0020 */
[----:B------:R-:W-:Y:S01]  /*230d0*/  MOV R32, R36 ;  /* 0x0000002400207202 */ /* 0x000fe20000000f00 */
[----:B------:R-:W-:Y:S02]  /*230e0*/  IMAD.MOV.U32 R34, RZ, RZ, R50 ;  /* 0x000000ffff227224 */ /* 0x000fe400078e0032 */
.L_x_54877:
[----:B------:R-:W-:Y:S05]  /*230f0*/  BSYNC B1 ;  /* 0x0000000000017941 */ /* 0x000fea0003800000 */
.L_x_54875:
        /* <DEDUP_REMOVED lines=9> */
.L_x_54879:
[----:B------:R-:W-:Y:S02]  /*23190*/  IMAD.MOV.U32 R50, RZ, RZ, R51 ;  /* 0x000000ffff327224 */ /* 0x000fe400078e0033 */
[----:B------:R-:W-:Y:S01]  /*231a0*/  IMAD.MOV.U32 R36, RZ, RZ, R37 ;  /* 0x000000ffff247224 */ /* 0x000fe200078e0025 */
[----:B------:R-:W-:Y:S01]  /*231b0*/  MOV R37, R39 ;  /* 0x0000002700257202 */ /* 0x000fe20000000f00 */
[----:B------:R-:W-:Y:S02]  /*231c0*/  IMAD.MOV.U32 R51, RZ, RZ, R53 ;  /* 0x000000ffff337224 */ /* 0x000fe400078e0035 */
.L_x_54880:
[----:B------:R-:W-:Y:S05]  /*231d0*/  BSYNC B1 ;  /* 0x0000000000017941 */ /* 0x000fea0003800000 */
.L_x_54878:
        /* <DEDUP_REMOVED lines=9> */
.L_x_54882:
[----:B------:R-:W-:Y:S02]  /*23270*/  IMAD.MOV.U32 R53, RZ, RZ, R50 ;  /* 0x000000ffff357224 */ /* 0x000fe400078e0032 */
[----:B------:R-:W-:Y:S01]  /*23280*/  IMAD.MOV.U32 R39, RZ, RZ, R36 ;  /* 0x000000ffff277224 */ /* 0x000fe200078e0024 */
[----:B------:R-:W-:Y:S01]  /*23290*/  MOV R36, R38 ;  /* 0x0000002600247202 */ /* 0x000fe20000000f00 */
[----:B------:R-:W-:Y:S02]  /*232a0*/  IMAD.MOV.U32 R50, RZ, RZ, R52 ;  /* 0x000000ffff327224 */ /* 0x000fe400078e0034 */
.L_x_54883:
[----:B------:R-:W-:Y:S05]  /*232b0*/  BSYNC B1 ;  /* 0x0000000000017941 */ /* 0x000fea0003800000 */
.L_x_54881:
        /* <DEDUP_REMOVED lines=9> */
.L_x_54885:
[----:B------:R-:W-:Y:S02]  /*23350*/  IMAD.MOV.U32 R52, RZ, RZ, R53 ;  /* 0x000000ffff347224 */ /* 0x000fe400078e0035 */
[----:B------:R-:W-:Y:S01]  /*23360*/  IMAD.MOV.U32 R38, RZ, RZ, R39 ;  /* 0x000000ffff267224 */ /* 0x000fe200078e0027 */
[----:B------:R-:W-:Y:S01]  /*23370*/  MOV R39, R43 ;  /* 0x0000002b00277202 */ /* 0x000fe20000000f00 */
[----:B------:R-:W-:Y:S02]  /*23380*/  IMAD.MOV.U32 R53, RZ, RZ, R55 ;  /* 0x000000ffff357224 */ /* 0x000fe400078e0037 */
.L_x_54886:
[----:B------:R-:W-:Y:S05]  /*23390*/  BSYNC B1 ;  /* 0x0000000000017941 */ /* 0x000fea0003800000 */
.L_x_54884:
        /* <DEDUP_REMOVED lines=9> */
.L_x_54888:
[----:B------:R-:W-:Y:S02]  /*23430*/  IMAD.MOV.U32 R55, RZ, RZ, R52 ;  /* 0x000000ffff377224 */ /* 0x000fe400078e0034 */
[----:B------:R-:W-:Y:S01]  /*23440*/  IMAD.MOV.U32 R43, RZ, RZ, R38 ;  /* 0x000000ffff2b7224 */ /* 0x000fe200078e0026 */
[----:B------:R-:W-:Y:S01]  /*23450*/  MOV R38, R42 ;  /* 0x0000002a00267202 */ /* 0x000fe20000000f00 */
[----:B------:R-:W-:Y:S02]  /*23460*/  IMAD.MOV.U32 R52, RZ, RZ, R54 ;  /* 0x000000ffff347224 */ /* 0x000fe400078e0036 */
.L_x_54889:
[----:B------:R-:W-:Y:S05]  /*23470*/  BSYNC B1 ;  /* 0x0000000000017941 */ /* 0x000fea0003800000 */
.L_x_54887:
        /* <DEDUP_REMOVED lines=9> */
.L_x_54891:
[----:B------:R-:W-:Y:S02]  /*23510*/  IMAD.MOV.U32 R54, RZ, RZ, R55 ;  /* 0x000000ffff367224 */ /* 0x000fe400078e0037 */
[----:B------:R-:W-:Y:S01]  /*23520*/  IMAD.MOV.U32 R42, RZ, RZ, R43 ;  /* 0x000000ffff2a7224 */ /* 0x000fe200078e002b */
[----:B------:R-:W-:Y:S01]  /*23530*/  MOV R43, R45 ;  /* 0x0000002d002b7202 */ /* 0x000fe20000000f00 */
[----:B------:R-:W-:Y:S02]  /*23540*/  IMAD.MOV.U32 R55, RZ, RZ, R57 ;  /* 0x000000ffff377224 */ /* 0x000fe400078e0039 */
.L_x_54892:
[----:B------:R-:W-:Y:S05]  /*23550*/  BSYNC B1 ;  /* 0x0000000000017941 */ /* 0x000fea0003800000 */
.L_x_54890:
        /* <DEDUP_REMOVED lines=9> */
.L_x_54894:
[----:B------:R-:W-:Y:S02]  /*235f0*/  IMAD.MOV.U32 R57, RZ, RZ, R54 ;  /* 0x000000ffff397224 */ /* 0x000fe400078e0036 */
[----:B------:R-:W-:Y:S01]  /*23600*/  IMAD.MOV.U32 R45, RZ, RZ, R42 ;  /* 0x000000ffff2d7224 */ /* 0x000fe200078e002a */
[----:B------:R-:W-:Y:S01]  /*23610*/  MOV R42, R44 ;  /* 0x0000002c002a7202 */ /* 0x000fe20000000f00 */
[----:B------:R-:W-:Y:S02]  /*23620*/  IMAD.MOV.U32 R54, RZ, RZ, R56 ;  /* 0x000000ffff367224 */ /* 0x000fe400078e0038 */
.L_x_54895:
[----:B------:R-:W-:Y:S05]  /*23630*/  BSYNC B1 ;  /* 0x0000000000017941 */ /* 0x000fea0003800000 */
.L_x_54893:
        /* <DEDUP_REMOVED lines=9> */
.L_x_54897:
[----:B------:R-:W-:Y:S02]  /*236d0*/  IMAD.MOV.U32 R56, RZ, RZ, R57 ;  /* 0x000000ffff387224 */ /* 0x000fe400078e0039 */
[----:B------:R-:W-:Y:S01]  /*236e0*/  IMAD.MOV.U32 R44, RZ, RZ, R45 ;  /* 0x000000ffff2c7224 */ /* 0x000fe200078e002d */
[----:B------:R-:W-:Y:S01]  /*236f0*/  MOV R45, R47 ;  /* 0x0000002f002d7202 */ /* 0x000fe20000000f00 */
[----:B------:R-:W-:Y:S02]  /*23700*/  IMAD.MOV.U32 R57, RZ, RZ, R59 ;  /* 0x000000ffff397224 */ /* 0x000fe400078e003b */
.L_x_54898:
[----:B------:R-:W-:Y:S05]  /*23710*/  BSYNC B1 ;  /* 0x0000000000017941 */ /* 0x000fea0003800000 */
.L_x_54896:
        /* <DEDUP_REMOVED lines=9> */
.L_x_54900:
[----:B------:R-:W-:Y:S02]  /*237b0*/  IMAD.MOV.U32 R59, RZ, RZ, R56 ;  /* 0x000000ffff3b7224 */ /* 0x000fe400078e0038 */
[----:B------:R-:W-:Y:S01]  /*237c0*/  IMAD.MOV.U32 R47, RZ, RZ, R44 ;  /* 0x000000ffff2f7224 */ /* 0x000fe200078e002c */
[----:B------:R-:W-:Y:S01]  /*237d0*/  MOV R44, R46 ;  /* 0x0000002e002c7202 */ /* 0x000fe20000000f00 */
[----:B------:R-:W-:Y:S02]  /*237e0*/  IMAD.MOV.U32 R56, RZ, RZ, R58 ;  /* 0x000000ffff387224 */ /* 0x000fe400078e003a */
.L_x_54901:
[----:B------:R-:W-:Y:S05]  /*237f0*/  BSYNC B1 ;  /* 0x0000000000017941 */ /* 0x000fea0003800000 */
.L_x_54899:
        /* <DEDUP_REMOVED lines=9> */
.L_x_54903:
[----:B------:R-:W-:Y:S02]  /*23890*/  IMAD.MOV.U32 R58, RZ, RZ, R59 ;  /* 0x000000ffff3a7224 */ /* 0x000fe400078e003b */
[----:B------:R-:W-:Y:S01]  /*238a0*/  IMAD.MOV.U32 R46, RZ, RZ, R47 ;  /* 0x000000ffff2e7224 */ /* 0x000fe200078e002f */
[----:B------:R-:W-:Y:S01]  /*238b0*/  MOV R47, R49 ;  /* 0x00000031002f7202 */ /* 0x000fe20000000f00 */
[----:B------:R-:W-:Y:S02]  /*238c0*/  IMAD.MOV.U32 R59, RZ, RZ, R61 ;  /* 0x000000ffff3b7224 */ /* 0x000fe400078e003d */
.L_x_54904:
[----:B------:R-:W-:Y:S05]  /*238d0*/  BSYNC B1 ;  /* 0x0000000000017941 */ /* 0x000fea0003800000 */
.L_x_54902:
        /* <DEDUP_REMOVED lines=9> */
.L_x_54906:
[----:B------:R-:W-:Y:S02]  /*23970*/  IMAD.MOV.U32 R61, RZ, RZ, R58 ;  /* 0x000000ffff3d7224 */ /* 0x000fe400078e003a */
[----:B------:R-:W-:Y:S01]  /*23980*/  IMAD.MOV.U32 R49, RZ, RZ, R46 ;  /* 0x000000ffff317224 */ /* 0x000fe200078e002e */
[----:B------:R-:W-:Y:S01]  /*23990*/  MOV R46, R48 ;  /* 0x00000030002e7202 */ /* 0x000fe20000000f00 */
[----:B------:R-:W-:Y:S02]  /*239a0*/  IMAD.MOV.U32 R58, RZ, RZ, R60 ;  /* 0x000000ffff3a7224 */ /* 0x000fe400078e003c */
.L_x_54907:
[----:B------:R-:W-:Y:S05]  /*239b0*/  BSYNC B1 ;  /* 0x0000000000017941 */ /* 0x000fea0003800000 */
.L_x_54905:
        /* <DEDUP_REMOVED lines=9> */
.L_x_54909:
[----:B------:R-:W-:Y:S02]  /*23a50*/  IMAD.MOV.U32 R60, RZ, RZ, R61 ;  /* 0x000000ffff3c7224 */ /* 0x000fe400078e003d */
[----:B------:R-:W-:Y:S01]  /*23a60*/  IMAD.MOV.U32 R48, RZ, RZ, R49 ;  /* 0x000000ffff307224 */ /* 0x000fe200078e0031 */
[----:B------:R-:W-:Y:S01]  /*23a70*/  MOV R49, R63 ;  /* 0x0000003f00317202 */ /* 0x000fe20000000f00 */
[----:B------:R-:W-:Y:S02]  /*23a80*/  IMAD.MOV.U32 R61, RZ, RZ, R65 ;  /* 0x000000ffff3d7224 */ /* 0x000fe400078e0041 */
.L_x_54910:
[----:B------:R-:W-:Y:S05]  /*23a90*/  BSYNC B1 ;  /* 0x0000000000017941 */ /* 0x000fea0003800000 */
.L_x_54908:
        /* <DEDUP_REMOVED lines=16> */
.L_x_54912:
[----:B------:R-:W-:Y:S01]  /*23ba0*/  IMAD.MOV.U32 R30, RZ, RZ, R33 ;  /* 0x000000ffff1e7224 */ /* 0x000fe200078e0021 */
[----:B------:R-:W-:Y:S01]  /*23bb0*/  MOV R15, R35 ;  /* 0x00000023000f7202 */ /* 0x000fe20000000f00 */
[----:B------:R-:W-:Y:S02]  /*23bc0*/  IMAD.MOV.U32 R33, RZ, RZ, R31 ;  /* 0x000000ffff217224 */ /* 0x000fe400078e001f */
[----:B------:R-:W-:Y:S02]  /*23bd0*/  IMAD.MOV.U32 R35, RZ, RZ, R16 ;  /* 0x000000ffff237224 */ /* 0x000fe400078e0010 */
.L_x_54913:
[----:B------:R-:W-:Y:S05]  /*23be0*/  BSYNC B1 ;  /* 0x0000000000017941 */ /* 0x000fea0003800000 */
.L_x_54911:
        /* <DEDUP_REMOVED lines=9> */
.L_x_54915:
[----:B------:R-:W-:Y:S01]  /*23c80*/  IMAD.MOV.U32 R31, RZ, RZ, R30 ;  /* 0x000000ffff1f7224 */ /* 0x000fe200078e001e */
[----:B------:R-:W-:Y:S01]  /*23c90*/  MOV R16, R15 ;  /* 0x0000000f00107202 */ /* 0x000fe20000000f00 */
[----:B------:R-:W-:Y:S02]  /*23ca0*/  IMAD.MOV.U32 R30, RZ, RZ, R62 ;  /* 0x000000ffff1e7224 */ /* 0x000fe400078e003e */
[----:B------:R-:W-:Y:S02]  /*23cb0*/  IMAD.MOV.U32 R15, RZ, RZ, R40 ;  /* 0x000000ffff0f7224 */ /* 0x000fe400078e0028 */
.L_x_54916:
[----:B------:R-:W-:Y:S05]  /*23cc0*/  BSYNC B1 ;  /* 0x0000000000017941 */ /* 0x000fea0003800000 */
.L_x_54914:
        /* <DEDUP_REMOVED lines=9> */
.L_x_54918:
[----:B------:R-:W-:Y:S01]  /*23d60*/  IMAD.MOV.U32 R62, RZ, RZ, R31 ;  /* 0x000000ffff3e7224 */ /* 0x000fe200078e001f */
[----:B------:R-:W-:Y:S01]  /*23d70*/  MOV R40, R16 ;  /* 0x0000001000287202 */ /* 0x000fe20000000f00 */
[----:B------:R-:W-:Y:S02]  /*23d80*/  IMAD.MOV.U32 R31, RZ, RZ, R34 ;  /* 0x000000ffff1f7224 */ /* 0x000fe400078e0022 */
[----:B------:R-:W-:Y:S02]  /*23d90*/  IMAD.MOV.U32 R16, RZ, RZ, R32 ;  /* 0x000000ffff107224 */ /* 0x000fe400078e0020 */
.L_x_54919:
[----:B------:R-:W-:Y:S05]  /*23da0*/  BSYNC B1 ;  /* 0x0000000000017941 */ /* 0x000fea0003800000 */
.L_x_54917:
        /* <DEDUP_REMOVED lines=9> */
.L_x_54921:
[----:B------:R-:W-:Y:S01]  /*23e40*/  IMAD.MOV.U32 R34, RZ, RZ, R62 ;  /* 0x000000ffff227224 */ /* 0x000fe200078e003e */
[----:B------:R-:W-:Y:S01]  /*23e50*/  MOV R32, R40 ;  /* 0x0000002800207202 */ /* 0x000fe20000000f00 */
[----:B------:R-:W-:Y:S02]  /*23e60*/  IMAD.MOV.U32 R62, RZ, RZ, R51 ;  /* 0x000000ffff3e7224 */ /* 0x000fe400078e0033 */
[----:B------:R-:W-:Y:S02]  /*23e70*/  IMAD.MOV.U32 R40, RZ, RZ, R37 ;  /* 0x000000ffff287224 */ /* 0x000fe400078e0025 */
.L_x_54922:
[----:B------:R-:W-:Y:S05]  /*23e80*/  BSYNC B1 ;  /* 0x0000000000017941 */ /* 0x000fea0003800000 */
.L_x_54920:
        /* <DEDUP_REMOVED lines=9> */
.L_x_54924:
[----:B------:R-:W-:Y:S01]  /*23f20*/  IMAD.MOV.U32 R51, RZ, RZ, R34 ;  /* 0x000000ffff337224 */ /* 0x000fe200078e0022 */
[----:B------:R-:W-:Y:S01]  /*23f30*/  MOV R37, R32 ;  /* 0x0000002000257202 */ /* 0x000fe20000000f00 */
[----:B------:R-:W-:Y:S02]  /*23f40*/  IMAD.MOV.U32 R34, RZ, RZ, R50 ;  /* 0x000000ffff227224 */ /* 0x000fe400078e0032 */
[----:B------:R-:W-:Y:S02]  /*23f50*/  IMAD.MOV.U32 R32, RZ, RZ, R36 ;  /* 0x000000ffff207224 */ /* 0x000fe400078e0024 */
.L_x_54925:
[----:B------:R-:W-:Y:S05]  /*23f60*/  BSYNC B1 ;  /* 0x0000000000017941 */ /* 0x000fea0003800000 */
.L_x_54923:
        /* <DEDUP_REMOVED lines=9> */
.L_x_54927:
[----:B------:R-:W-:Y:S01]  /*24000*/  IMAD.MOV.U32 R50, RZ, RZ, R51 ;  /* 0x000000ffff327224 */ /* 0x000fe200078e0033 */
[----:B------:R-:W-:Y:S01]  /*24010*/  MOV R36, R37 ;  /* 0x0000002500247202 */ /* 0x000fe20000000f00 */
[----:B------:R-:W-:Y:S02]  /*24020*/  IMAD.MOV.U32 R51, RZ, RZ, R53 ;  /* 0x000000ffff337224 */ /* 0x000fe400078e0035 */
[----:B------:R-:W-:Y:S02]  /*24030*/  IMAD.MOV.U32 R37, RZ, RZ, R39 ;  /* 0x000000ffff257224 */ /* 0x000fe400078e0027 */
.L_x_54928:
[----:B------:R-:W-:Y:S05]  /*24040*/  BSYNC B1 ;  /* 0x0000000000017941 */ /* 0x000fea0003800000 */
.L_x_54926:
        /* <DEDUP_REMOVED lines=9> */
.L_x_54930:
[----:B------:R-:W-:Y:S01]  /*240e0*/  IMAD.MOV.U32 R53, RZ, RZ, R50 ;  /* 0x000000ffff357224 */ /* 0x000fe200078e0032 */
[----:B------:R-:W-:Y:S01]  /*240f0*/  MOV R39, R36 ;  /* 0x0000002400277202 */ /* 0x000fe20000000f00 */
[----:B------:R-:W-:Y:S02]  /*24100*/  IMAD.MOV.U32 R50, RZ, RZ, R52 ;  /* 0x000000ffff327224 */ /* 0x000fe400078e0034 */
[----:B------:R-:W-:Y:S02]  /*24110*/  IMAD.MOV.U32 R36, RZ, RZ, R38 ;  /* 0x000000ffff247224 */ /* 0x000fe400078e0026 */
.L_x_54931:
[----:B------:R-:W-:Y:S05]  /*24120*/  BSYNC B1 ;  /* 0x0000000000017941 */ /* 0x000fea0003800000 */
.L_x_54929:
        /* <DEDUP_REMOVED lines=9> */
.L_x_54933:
[----:B------:R-:W-:Y:S01]  /*241c0*/  IMAD.MOV.U32 R52, RZ, RZ, R53 ;  /* 0x000000ffff347224 */ /* 0x000fe200078e0035 */
[----:B------:R-:W-:Y:S01]  /*241d0*/  MOV R38, R39 ;  /* 0x0000002700267202 */ /* 0x000fe20000000f00 */
[----:B------:R-:W-:Y:S02]  /*241e0*/  IMAD.MOV.U32 R53, RZ, RZ, R55 ;  /* 0x000000ffff357224 */ /* 0x000fe400078e0037 */
[----:B------:R-:W-:Y:S02]  /*241f0*/  IMAD.MOV.U32 R39, RZ, RZ, R43 ;  /* 0x000000ffff277224 */ /* 0x000fe400078e002b */
.L_x_54934:
[----:B------:R-:W-:Y:S05]  /*24200*/  BSYNC B1 ;  /* 0x0000000000017941 */ /* 0x000fea0003800000 */
.L_x_54932:
        /* <DEDUP_REMOVED lines=9> */
.L_x_54936:
[----:B------:R-:W-:Y:S01]  /*242a0*/  IMAD.MOV.U32 R55, RZ, RZ, R52 ;  /* 0x000000ffff377224 */ /* 0x000fe200078e0034 */
[----:B------:R-:W-:Y:S01]  /*242b0*/  MOV R43, R38 ;  /* 0x00000026002b7202 */ /* 0x000fe20000000f00 */
[----:B------:R-:W-:Y:S02]  /*242c0*/  IMAD.MOV.U32 R52, RZ, RZ, R54 ;  /* 0x000000ffff347224 */ /* 0x000fe400078e0036 */
[----:B------:R-:W-:Y:S02]  /*242d0*/  IMAD.MOV.U32 R38, RZ, RZ, R42 ;  /* 0x000000ffff267224 */ /* 0x000fe400078e002a */
.L_x_54937:
[----:B------:R-:W-:Y:S05]  /*242e0*/  BSYNC B1 ;  /* 0x0000000000017941 */ /* 0x000fea0003800000 */
.L_x_54935:
        /* <DEDUP_REMOVED lines=9> */
.L_x_54939:
[----:B------:R-:W-:Y:S01]  /*24380*/  IMAD.MOV.U32 R54, RZ, RZ, R55 ;  /* 0x000000ffff367224 */ /* 0x000fe200078e0037 */
[----:B------:R-:W-:Y:S01]  /*24390*/  MOV R42, R43 ;  /* 0x0000002b002a7202 */ /* 0x000fe20000000f00 */
[----:B------:R-:W-:Y:S02]  /*243a0*/  IMAD.MOV.U32 R55, RZ, RZ, R57 ;  /* 0x000000ffff377224 */ /* 0x000fe400078e0039 */
[----:B------:R-:W-:Y:S02]  /*243b0*/  IMAD.MOV.U32 R43, RZ, RZ, R45 ;  /* 0x000000ffff2b7224 */ /* 0x000fe400078e002d */
.L_x_54940:
[----:B------:R-:W-:Y:S05]  /*243c0*/  BSYNC B1 ;  /* 0x0000000000017941 */ /* 0x000fea0003800000 */
.L_x_54938:
        /* <DEDUP_REMOVED lines=9> */
.L_x_54942:
[----:B------:R-:W-:Y:S01]  /*24460*/  IMAD.MOV.U32 R57, RZ, RZ, R54 ;  /* 0x000000ffff397224 */ /* 0x000fe200078e0036 */
[----:B------:R-:W-:Y:S01]  /*24470*/  MOV R45, R42 ;  /* 0x0000002a002d7202 */ /* 0x000fe20000000f00 */
[----:B------:R-:W-:Y:S02]  /*24480*/  IMAD.MOV.U32 R54, RZ, RZ, R56 ;  /* 0x000000ffff367224 */ /* 0x000fe400078e0038 */
[----:B------:R-:W-:Y:S02]  /*24490*/  IMAD.MOV.U32 R42, RZ, RZ, R44 ;  /* 0x000000ffff2a7224 */ /* 0x000fe400078e002c */
.L_x_54943:
[----:B------:R-:W-:Y:S05]  /*244a0*/  BSYNC B1 ;  /* 0x0000000000017941 */ /* 0x000fea0003800000 */
.L_x_54941:
        /* <DEDUP_REMOVED lines=9> */
.L_x_54945:
[----:B------:R-:W-:Y:S01]  /*24540*/  IMAD.MOV.U32 R56, RZ, RZ, R57 ;  /* 0x000000ffff387224 */ /* 0x000fe200078e0039 */
[----:B------:R-:W-:Y:S01]  /*24550*/  MOV R44, R45 ;  /* 0x0000002d002c7202 */ /* 0x000fe20000000f00 */
[----:B------:R-:W-:Y:S02]  /*24560*/  IMAD.MOV.U32 R57, RZ, RZ, R59 ;  /* 0x000000ffff397224 */ /* 0x000fe400078e003b */
[----:B------:R-:W-:Y:S02]  /*24570*/  IMAD.MOV.U32 R45, RZ, RZ, R47 ;  /* 0x000000ffff2d7224 */ /* 0x000fe400078e002f */
.L_x_54946:
[----:B------:R-:W-:Y:S05]  /*24580*/  BSYNC B1 ;  /* 0x0000000000017941 */ /* 0x000fea0003800000 */
.L_x_54944:
        /* <DEDUP_REMOVED lines=9> */
.L_x_54948:
[----:B------:R-:W-:Y:S01]  /*24620*/  IMAD.MOV.U32 R59, RZ, RZ, R56 ;  /* 0x000000ffff3b7224 */ /* 0x000fe200078e0038 */
[----:B------:R-:W-:Y:S01]  /*24630*/  MOV R47, R44 ;  /* 0x0000002c002f7202 */ /* 0x000fe20000000f00 */
[----:B------:R-:W-:Y:S02]  /*24640*/  IMAD.MOV.U32 R56, RZ, RZ, R58 ;  /* 0x000000ffff387224 */ /* 0x000fe400078e003a */
[----:B------:R-:W-:Y:S02]  /*24650*/  IMAD.MOV.U32 R44, RZ, RZ, R46 ;  /* 0x000000ffff2c7224 */ /* 0x000fe400078e002e */
.L_x_54949:
[----:B------:R-:W-:Y:S05]  /*24660*/  BSYNC B1 ;  /* 0x0000000000017941 */ /* 0x000fea0003800000 */
.L_x_54947:
        /* <DEDUP_REMOVED lines=9> */
.L_x_54951:
[----:B------:R-:W-:Y:S01]  /*24700*/  IMAD.MOV.U32 R58, RZ, RZ, R59 ;  /* 0x000000ffff3a7224 */ /* 0x000fe200078e003b */
[----:B------:R-:W-:Y:S01]  /*24710*/  MOV R46, R47 ;  /* 0x0000002f002e7202 */ /* 0x000fe20000000f00 */
[----:B------:R-:W-:Y:S02]  /*24720*/  IMAD.MOV.U32 R59, RZ, RZ, R61 ;  /* 0x000000ffff3b7224 */ /* 0x000fe400078e003d */
[----:B------:R-:W-:Y:S02]  /*24730*/  IMAD.MOV.U32 R47, RZ, RZ, R49 ;  /* 0x000000ffff2f7224 */ /* 0x000fe400078e0031 */
.L_x_54952:
[----:B------:R-:W-:Y:S05]  /*24740*/  BSYNC B1 ;  /* 0x0000000000017941 */ /* 0x000fea0003800000 */
.L_x_54950:
        /* <DEDUP_REMOVED lines=9> */
.L_x_54954:
[----:B------:R-:W-:Y:S01]  /*247e0*/  IMAD.MOV.U32 R61, RZ, RZ, R58 ;  /* 0x000000ffff3d7224 */ /* 0x000fe200078e003a */
[----:B------:R-:W-:Y:S01]  /*247f0*/  MOV R49, R46 ;  /* 0x0000002e00317202 */ /* 0x000fe20000000f00 */
[----:B------:R-:W-:Y:S02]  /*24800*/  IMAD.MOV.U32 R58, RZ, RZ, R60 ;  /* 0x000000ffff3a7224 */ /* 0x000fe400078e003c */
[----:B------:R-:W-:Y:S02]  /*24810*/  IMAD.MOV.U32 R46, RZ, RZ, R48 ;  /* 0x000000ffff2e7224 */ /* 0x000fe400078e0030 */
.L_x_54955:
[----:B------:R-:W-:Y:S05]  /*24820*/  BSYNC B1 ;  /* 0x0000000000017941 */ /* 0x000fea0003800000 */
.L_x_54953:
        /* <DEDUP_REMOVED lines=16> */
.L_x_54957:
[----:B------:R-:W-:Y:S02]  /*24930*/  IMAD.MOV.U32 R29, RZ, RZ, R33 ;  /* 0x000000ffff1d7224 */ /* 0x000fe400078e0021 */
[----:B------:R-:W-:Y:S02]  /*24940*/  IMAD.MOV.U32 R14, RZ, RZ, R35 ;  /* 0x000000ffff0e7224 */ /* 0x000fe400078e0023 */
[----:B------:R-:W-:Y:S02]  /*24950*/  IMAD.MOV.U32 R33, RZ, RZ, R30 ;  /* 0x000000ffff217224 */ /* 0x000fe400078e001e */
[----:B------:R-:W-:Y:S02]  /*24960*/  IMAD.MOV.U32 R35, RZ, RZ, R15 ;  /* 0x000000ffff237224 */ /* 0x000fe400078e000f */
.L_x_54958:
[----:B------:R-:W-:Y:S05]  /*24970*/  BSYNC B1 ;  /* 0x0000000000017941 */ /* 0x000fea0003800000 */
.L_x_54956:
        /* <DEDUP_REMOVED lines=9> */
.L_x_54960:
[----:B------:R-:W-:Y:S02]  /*24a10*/  IMAD.MOV.U32 R30, RZ, RZ, R29 ;  /* 0x000000ffff1e7224 */ /* 0x000fe400078e001d */
[----:B------:R-:W-:Y:S02]  /*24a20*/  IMAD.MOV.U32 R15, RZ, RZ, R14 ;  /* 0x000000ffff0f7224 */ /* 0x000fe400078e000e */
[----:B------:R-:W-:Y:S02]  /*24a30*/  IMAD.MOV.U32 R29, RZ, RZ, R31 ;  /* 0x000000ffff1d7224 */ /* 0x000fe400078e001f */
[----:B------:R-:W-:Y:S02]  /*24a40*/  IMAD.MOV.U32 R14, RZ, RZ, R16 ;  /* 0x000000ffff0e7224 */ /* 0x000fe400078e0010 */
.L_x_54961:
[----:B------:R-:W-:Y:S05]  /*24a50*/  BSYNC B1 ;  /* 0x0000000000017941 */ /* 0x000fea0003800000 */
.L_x_54959:
        /* <DEDUP_REMOVED lines=9> */
.L_x_54963:
[----:B------:R-:W-:Y:S02]  /*24af0*/  IMAD.MOV.U32 R31, RZ, RZ, R30 ;  /* 0x000000ffff1f7224 */ /* 0x000fe400078e001e */
[----:B------:R-:W-:Y:S02]  /*24b00*/  IMAD.MOV.U32 R16, RZ, RZ, R15 ;  /* 0x000000ffff107224 */ /* 0x000fe400078e000f */
[----:B------:R-:W-:Y:S02]  /*24b10*/  IMAD.MOV.U32 R30, RZ, RZ, R62 ;  /* 0x000000ffff1e7224 */ /* 0x000fe400078e003e */
[----:B------:R-:W-:Y:S02]  /*24b20*/  IMAD.MOV.U32 R15, RZ, RZ, R40 ;  /* 0x000000ffff0f7224 */ /* 0x000fe400078e0028 */
.L_x_54964:
[----:B------:R-:W-:Y:S05]  /*24b30*/  BSYNC B1 ;  /* 0x0000000000017941 */ /* 0x000fea0003800000 */
.L_x_54962:
        /* <DEDUP_REMOVED lines=9> */
.L_x_54966:
[----:B------:R-:W-:Y:S02]  /*24bd0*/  IMAD.MOV.U32 R48, RZ, RZ, R31 ;  /* 0x000000ffff307224 */ /* 0x000fe400078e001f */
[----:B------:R-:W-:Y:S02]  /*24be0*/  IMAD.MOV.U32 R40, RZ, RZ, R16 ;  /* 0x000000ffff287224 */ /* 0x000fe400078e0010 */
[----:B------:R-:W-:Y:S02]  /*24bf0*/  IMAD.MOV.U32 R31, RZ, RZ, R34 ;  /* 0x000000ffff1f7224 */ /* 0x000fe400078e0022 */
[----:B------:R-:W-:Y:S02]  /*24c00*/  IMAD.MOV.U32 R16, RZ, RZ, R32 ;  /* 0x000000ffff107224 */ /* 0x000fe400078e0020 */
.L_x_54967:
[----:B------:R-:W-:Y:S05]  /*24c10*/  BSYNC B1 ;  /* 0x0000000000017941 */ /* 0x000fea0003800000 */
.L_x_54965:
        /* <DEDUP_REMOVED lines=9> */
.L_x_54969:
[----:B------:R-:W-:Y:S02]  /*24cb0*/  IMAD.MOV.U32 R34, RZ, RZ, R48 ;  /* 0x000000ffff227224 */ /* 0x000fe400078e0030 */
[----:B------:R-:W-:Y:S02]  /*24cc0*/  IMAD.MOV.U32 R32, RZ, RZ, R40 ;  /* 0x000000ffff207224 */ /* 0x000fe400078e0028 */
[----:B------:R-:W-:Y:S02]  /*24cd0*/  IMAD.MOV.U32 R48, RZ, RZ, R51 ;  /* 0x000000ffff307224 */ /* 0x000fe400078e0033 */
[----:B------:R-:W-:Y:S02]  /*24ce0*/  IMAD.MOV.U32 R40, RZ, RZ, R37 ;  /* 0x000000ffff287224 */ /* 0x000fe400078e0025 */
.L_x_54970:
[----:B------:R-:W-:Y:S05]  /*24cf0*/  BSYNC B1 ;  /* 0x0000000000017941 */ /* 0x000fea0003800000 */
.L_x_54968:
        /* <DEDUP_REMOVED lines=9> */
.L_x_54972:
[----:B------:R-:W-:Y:S02]  /*24d90*/  IMAD.MOV.U32 R51, RZ, RZ, R34 ;  /* 0x000000ffff337224 */ /* 0x000fe400078e0022 */
[----:B------:R-:W-:Y:S02]  /*24da0*/  IMAD.MOV.U32 R37, RZ, RZ, R32 ;  /* 0x000000ffff257224 */ /* 0x000fe400078e0020 */
[----:B------:R-:W-:Y:S02]  /*24db0*/  IMAD.MOV.U32 R34, RZ, RZ, R50 ;  /* 0x000000ffff227224 */ /* 0x000fe400078e0032 */
[----:B------:R-:W-:Y:S02]  /*24dc0*/  IMAD.MOV.U32 R32, RZ, RZ, R36 ;  /* 0x000000ffff207224 */ /* 0x000fe400078e0024 */
.L_x_54973:
[----:B------:R-:W-:Y:S05]  /*24dd0*/  BSYNC B1 ;  /* 0x0000000000017941 */ /* 0x000fea0003800000 */
.L_x_54971:
        /* <DEDUP_REMOVED lines=9> */
.L_x_54975:
[----:B------:R-:W-:Y:S02]  /*24e70*/  IMAD.MOV.U32 R50, RZ, RZ, R51 ;  /* 0x000000ffff327224 */ /* 0x000fe400078e0033 */
[----:B------:R-:W-:Y:S02]  /*24e80*/  IMAD.MOV.U32 R36, RZ, RZ, R37 ;  /* 0x000000ffff247224 */ /* 0x000fe400078e0025 */
[----:B------:R-:W-:Y:S02]  /*24e90*/  IMAD.MOV.U32 R51, RZ, RZ, R53 ;  /* 0x000000ffff337224 */ /* 0x000fe400078e0035 */
[----:B------:R-:W-:Y:S02]  /*24ea0*/  IMAD.MOV.U32 R37, RZ, RZ, R39 ;  /* 0x000000ffff257224 */ /* 0x000fe400078e0027 */
.L_x_54976:
[----:B------:R-:W-:Y:S05]  /*24eb0*/  BSYNC B1 ;  /* 0x0000000000017941 */ /* 0x000fea0003800000 */
.L_x_54974:
        /* <DEDUP_REMOVED lines=9> */
.L_x_54978:
[----:B------:R-:W-:Y:S02]  /*24f50*/  IMAD.MOV.U32 R53, RZ, RZ, R50 ;  /* 0x000000ffff357224 */ /* 0x000fe400078e0032 */
[----:B------:R-:W-:Y:S02]  /*24f60*/  IMAD.MOV.U32 R39, RZ, RZ, R36 ;  /* 0x000000ffff277224 */ /* 0x000fe400078e0024 */
[----:B------:R-:W-:Y:S02]  /*24f70*/  IMAD.MOV.U32 R50, RZ, RZ, R52 ;  /* 0x000000ffff327224 */ /* 0x000fe400078e0034 */
[----:B------:R-:W-:Y:S02]  /*24f80*/  IMAD.MOV.U32 R36, RZ, RZ, R38 ;  /* 0x000000ffff247224 */ /* 0x000fe400078e0026 */
.L_x_54979:
[----:B------:R-:W-:Y:S05]  /*24f90*/  BSYNC B1 ;  /* 0x0000000000017941 */ /* 0x000fea0003800000 */
.L_x_54977:
        /* <DEDUP_REMOVED lines=9> */
.L_x_54981:
[----:B------:R-:W-:Y:S02]  /*25030*/  IMAD.MOV.U32 R52, RZ, RZ, R53 ;  /* 0x000000ffff347224 */ /* 0x000fe400078e0035 */
[----:B------:R-:W-:Y:S02]  /*25040*/  IMAD.MOV.U32 R38, RZ, RZ, R39 ;  /* 0x000000ffff267224 */ /* 0x000fe400078e0027 */
[----:B------:R-:W-:Y:S02]  /*25050*/  IMAD.MOV.U32 R53, RZ, RZ, R55 ;  /* 0x000000ffff357224 */ /* 0x000fe400078e0037 */
[----:B------:R-:W-:Y:S02]  /*25060*/  IMAD.MOV.U32 R39, RZ, RZ, R43 ;  /* 0x000000ffff277224 */ /* 0x000fe400078e002b */
.L_x_54982:
[----:B------:R-:W-:Y:S05]  /*25070*/  BSYNC B1 ;  /* 0x0000000000017941 */ /* 0x000fea0003800000 */
.L_x_54980:
        /* <DEDUP_REMOVED lines=9> */
.L_x_54984:
[----:B------:R-:W-:Y:S02]  /*25110*/  IMAD.MOV.U32 R55, RZ, RZ, R52 ;  /* 0x000000ffff377224 */ /* 0x000fe400078e0034 */
[----:B------:R-:W-:Y:S02]  /*25120*/  IMAD.MOV.U32 R43, RZ, RZ, R38 ;  /* 0x000000ffff2b7224 */ /* 0x000fe400078e0026 */
[----:B------:R-:W-:Y:S02]  /*25130*/  IMAD.MOV.U32 R52, RZ, RZ, R54 ;  /* 0x000000ffff347224 */ /* 0x000fe400078e0036 */
[----:B------:R-:W-:Y:S02]  /*25140*/  IMAD.MOV.U32 R38, RZ, RZ, R42 ;  /* 0x000000ffff267224 */ /* 0x000fe400078e002a */
.L_x_54985:
[----:B------:R-:W-:Y:S05]  /*25150*/  BSYNC B1 ;  /* 0x0000000000017941 */ /* 0x000fea0003800000 */
.L_x_54983:
        /* <DEDUP_REMOVED lines=9> */
.L_x_54987:
[----:B------:R-:W-:Y:S02]  /*251f0*/  IMAD.MOV.U32 R54, RZ, RZ, R55 ;  /* 0x000000ffff367224 */ /* 0x000fe400078e0037 */
[----:B------:R-:W-:Y:S02]  /*25200*/  IMAD.MOV.U32 R42, RZ, RZ, R43 ;  /* 0x000000ffff2a7224 */ /* 0x000fe400078e002b */
[----:B------:R-:W-:Y:S02]  /*25210*/  IMAD.MOV.U32 R55, RZ, RZ, R57 ;  /* 0x000000ffff377224 */ /* 0x000fe400078e0039 */
[----:B------:R-:W-:Y:S02]  /*25220*/  IMAD.MOV.U32 R43, RZ, RZ, R45 ;  /* 0x000000ffff2b7224 */ /* 0x000fe400078e002d */
.L_x_54988:
[----:B------:R-:W-:Y:S05]  /*25230*/  BSYNC B1 ;  /* 0x0000000000017941 */ /* 0x000fea0003800000 */
.L_x_54986:
        /* <DEDUP_REMOVED lines=9> */
.L_x_54990:
[----:B------:R-:W-:Y:S02]  /*252d0*/  IMAD.MOV.U32 R57, RZ, RZ, R54 ;  /* 0x000000ffff397224 */ /* 0x000fe400078e0036 */
[----:B------:R-:W-:Y:S02]  /*252e0*/  IMAD.MOV.U32 R45, RZ, RZ, R42 ;  /* 0x000000ffff2d7224 */ /* 0x000fe400078e002a */
[----:B------:R-:W-:Y:S02]  /*252f0*/  IMAD.MOV.U32 R54, RZ, RZ, R56 ;  /* 0x000000ffff367224 */ /* 0x000fe400078e0038 */
[----:B------:R-:W-:Y:S02]  /*25300*/  IMAD.MOV.U32 R42, RZ, RZ, R44 ;  /* 0x000000ffff2a7224 */ /* 0x000fe400078e002c */
.L_x_54991:
[----:B------:R-:W-:Y:S05]  /*25310*/  BSYNC B1 ;  /* 0x0000000000017941 */ /* 0x000fea0003800000 */
.L_x_54989:
        /* <DEDUP_REMOVED lines=9> */
.L_x_54993:
[----:B------:R-:W-:Y:S02]  /*253b0*/  IMAD.MOV.U32 R56, RZ, RZ, R57 ;  /* 0x000000ffff387224 */ /* 0x000fe400078e0039 */
[----:B------:R-:W-:Y:S02]  /*253c0*/  IMAD.MOV.U32 R44, RZ, RZ, R45 ;  /* 0x000000ffff2c7224 */ /* 0x000fe400078e002d */
[----:B------:R-:W-:Y:S02]  /*253d0*/  IMAD.MOV.U32 R57, RZ, RZ, R59 ;  /* 0x000000ffff397224 */ /* 0x000fe400078e003b */
[----:B------:R-:W-:Y:S02]  /*253e0*/  IMAD.MOV.U32 R45, RZ, RZ, R47 ;  /* 0x000000ffff2d7224 */ /* 0x000fe400078e002f */
.L_x_54994:
[----:B------:R-:W-:Y:S05]  /*253f0*/  BSYNC B1 ;  /* 0x0000000000017941 */ /* 0x000fea0003800000 */
.L_x_54992:
        /* <DEDUP_REMOVED lines=9> */
.L_x_54996:
[----:B------:R-:W-:Y:S02]  /*25490*/  IMAD.MOV.U32 R59, RZ, RZ, R56 ;  /* 0x000000ffff3b7224 */ /* 0x000fe400078e0038 */
[----:B------:R-:W-:Y:S02]  /*254a0*/  IMAD.MOV.U32 R47, RZ, RZ, R44 ;  /* 0x000000ffff2f7224 */ /* 0x000fe400078e002c */
[----:B------:R-:W-:Y:S02]  /*254b0*/  IMAD.MOV.U32 R56, RZ, RZ, R58 ;  /* 0x000000ffff387224 */ /* 0x000fe400078e003a */
[----:B------:R-:W-:Y:S02]  /*254c0*/  IMAD.MOV.U32 R44, RZ, RZ, R46 ;  /* 0x000000ffff2c7224 */ /* 0x000fe400078e002e */
.L_x_54997:
[----:B------:R-:W-:Y:S05]  /*254d0*/  BSYNC B1 ;  /* 0x0000000000017941 */ /* 0x000fea0003800000 */
.L_x_54995:
        /* <DEDUP_REMOVED lines=9> */
.L_x_54999:
[----:B------:R-:W-:Y:S02]  /*25570*/  IMAD.MOV.U32 R58, RZ, RZ, R59 ;  /* 0x000000ffff3a7224 */ /* 0x000fe400078e003b */
[----:B------:R-:W-:Y:S02]  /*25580*/  IMAD.MOV.U32 R46, RZ, RZ, R47 ;  /* 0x000000ffff2e7224 */ /* 0x000fe400078e002f */
[----:B------:R-:W-:Y:S02]  /*25590*/  IMAD.MOV.U32 R59, RZ, RZ, R61 ;  /* 0x000000ffff3b7224 */ /* 0x000fe400078e003d */
[----:B------:R-:W-:Y:S02]  /*255a0*/  IMAD.MOV.U32 R47, RZ, RZ, R49 ;  /* 0x000000ffff2f7224 */ /* 0x000fe400078e0031 */
.L_x_55000:
[----:B------:R-:W-:Y:S05]  /*255b0*/  BSYNC B1 ;  /* 0x0000000000017941 */ /* 0x000fea0003800000 */
.L_x_54998:
        /* <DEDUP_REMOVED lines=16> */
.L_x_55002:
[----:B------:R-:W-:Y:S02]  /*256c0*/  IMAD.MOV.U32 R28, RZ, RZ, R33 ;  /* 0x000000ffff1c7224 */ /* 0x000fe400078e0021 */
[----:B------:R-:W-:Y:S01]  /*256d0*/  IMAD.MOV.U32 R13, RZ, RZ, R35 ;  /* 0x000000ffff0d7224 */ /* 0x000fe200078e0023 */
[----:B------:R-:W-:Y:S01]  /*256e0*/  MOV R35, R14 ;  /* 0x0000000e00237202 */ /* 0x000fe20000000f00 */
[----:B------:R-:W-:Y:S02]  /*256f0*/  IMAD.MOV.U32 R33, RZ, RZ, R29 ;  /* 0x000000ffff217224 */ /* 0x000fe400078e001d */
.L_x_55003:
[----:B------:R-:W-:Y:S05]  /*25700*/  BSYNC B1 ;  /* 0x0000000000017941 */ /* 0x000fea0003800000 */
.L_x_55001:
        /* <DEDUP_REMOVED lines=9> */
.L_x_55005:
[----:B------:R-:W-:Y:S02]  /*257a0*/  IMAD.MOV.U32 R29, RZ, RZ, R28 ;  /* 0x000000ffff1d7224 */ /* 0x000fe400078e001c */
[----:B------:R-:W-:Y:S01]  /*257b0*/  IMAD.MOV.U32 R14, RZ, RZ, R13 ;  /* 0x000000ffff0e7224 */ /* 0x000fe200078e000d */
[----:B------:R-:W-:Y:S01]  /*257c0*/  MOV R13, R15 ;  /* 0x0000000f000d7202 */ /* 0x000fe20000000f00 */
[----:B------:R-:W-:Y:S02]  /*257d0*/  IMAD.MOV.U32 R28, RZ, RZ, R30 ;  /* 0x000000ffff1c7224 */ /* 0x000fe400078e001e */
.L_x_55006:
[----:B------:R-:W-:Y:S05]  /*257e0*/  BSYNC B1 ;  /* 0x0000000000017941 */ /* 0x000fea0003800000 */
.L_x_55004:
        /* <DEDUP_REMOVED lines=9> */
.L_x_55008:
[----:B------:R-:W-:Y:S02]  /*25880*/  IMAD.MOV.U32 R30, RZ, RZ, R29 ;  /* 0x000000ffff1e7224 */ /* 0x000fe400078e001d */
[----:B------:R-:W-:Y:S01]  /*25890*/  IMAD.MOV.U32 R15, RZ, RZ, R14 ;  /* 0x000000ffff0f7224 */ /* 0x000fe200078e000e */
[----:B------:R-:W-:Y:S01]  /*258a0*/  MOV R14, R16 ;  /* 0x00000010000e7202 */ /* 0x000fe20000000f00 */
[----:B------:R-:W-:Y:S02]  /*258b0*/  IMAD.MOV.U32 R29, RZ, RZ, R31 ;  /* 0x000000ffff1d7224 */ /* 0x000fe400078e001f */
.L_x_55009:
[----:B------:R-:W-:Y:S05]  /*258c0*/  BSYNC B1 ;  /* 0x0000000000017941 */ /* 0x000fea0003800000 */
.L_x_55007:
        /* <DEDUP_REMOVED lines=9> */
.L_x_55011:
[----:B------:R-:W-:Y:S02]  /*25960*/  IMAD.MOV.U32 R31, RZ, RZ, R30 ;  /* 0x000000ffff1f7224 */ /* 0x000fe400078e001e */
[----:B------:R-:W-:Y:S01]  /*25970*/  IMAD.MOV.U32 R16, RZ, RZ, R15 ;  /* 0x000000ffff107224 */ /* 0x000fe200078e000f */
[----:B------:R-:W-:Y:S01]  /*25980*/  MOV R15, R40 ;  /* 0x00000028000f7202 */ /* 0x000fe20000000f00 */
[----:B------:R-:W-:Y:S02]  /*25990*/  IMAD.MOV.U32 R30, RZ, RZ, R48 ;  /* 0x000000ffff1e7224 */ /* 0x000fe400078e0030 */
.L_x_55012:
[----:B------:R-:W-:Y:S05]  /*259a0*/  BSYNC B1 ;  /* 0x0000000000017941 */ /* 0x000fea0003800000 */
.L_x_55010:
        /* <DEDUP_REMOVED lines=9> */
.L_x_55014:
[----:B------:R-:W-:Y:S02]  /*25a40*/  IMAD.MOV.U32 R48, RZ, RZ, R31 ;  /* 0x000000ffff307224 */ /* 0x000fe400078e001f */
[----:B------:R-:W-:Y:S01]  /*25a50*/  IMAD.MOV.U32 R40, RZ, RZ, R16 ;  /* 0x000000ffff287224 */ /* 0x000fe200078e0010 */
[----:B------:R-:W-:Y:S01]  /*25a60*/  MOV R16, R32 ;  /* 0x0000002000107202 */ /* 0x000fe20000000f00 */
[----:B------:R-:W-:Y:S02]  /*25a70*/  IMAD.MOV.U32 R31, RZ, RZ, R34 ;  /* 0x000000ffff1f7224 */ /* 0x000fe400078e0022 */
.L_x_55015:
[----:B------:R-:W-:Y:S05]  /*25a80*/  BSYNC B1 ;  /* 0x0000000000017941 */ /* 0x000fea0003800000 */
.L_x_55013:
        /* <DEDUP_REMOVED lines=9> */
.L_x_55017:
[----:B------:R-:W-:Y:S02]  /*25b20*/  IMAD.MOV.U32 R34, RZ, RZ, R48 ;  /* 0x000000ffff227224 */ /* 0x000fe400078e0030 */
[----:B------:R-:W-:Y:S01]  /*25b30*/  IMAD.MOV.U32 R32, RZ, RZ, R40 ;  /* 0x000000ffff207224 */ /* 0x000fe200078e0028 */
[----:B------:R-:W-:Y:S01]  /*25b40*/  MOV R40, R37 ;  /* 0x0000002500287202 */ /* 0x000fe20000000f00 */
[----:B------:R-:W-:Y:S02]  /*25b50*/  IMAD.MOV.U32 R48, RZ, RZ, R51 ;  /* 0x000000ffff307224 */ /* 0x000fe400078e0033 */
.L_x_55018:
[----:B------:R-:W-:Y:S05]  /*25b60*/  BSYNC B1 ;  /* 0x0000000000017941 */ /* 0x000fea0003800000 */
.L_x_55016:
        /* <DEDUP_REMOVED lines=9> */
.L_x_55020:
[----:B------:R-:W-:Y:S02]  /*25c00*/  IMAD.MOV.U32 R49, RZ, RZ, R34 ;  /* 0x000000ffff317224 */ /* 0x000fe400078e0022 */
[----:B------:R-:W-:Y:S01]  /*25c10*/  IMAD.MOV.U32 R37, RZ, RZ, R32 ;  /* 0x000000ffff257224 */ /* 0x000fe200078e0020 */
[----:B------:R-:W-:Y:S01]  /*25c20*/  MOV R32, R36 ;  /* 0x0000002400207202 */ /* 0x000fe20000000f00 */
[----:B------:R-:W-:Y:S02]  /*25c30*/  IMAD.MOV.U32 R34, RZ, RZ, R50 ;  /* 0x000000ffff227224 */ /* 0x000fe400078e0032 */
.L_x_55021:
[----:B------:R-:W-:Y:S05]  /*25c40*/  BSYNC B1 ;  /* 0x0000000000017941 */ /* 0x000fea0003800000 */
.L_x_55019:
        /* <DEDUP_REMOVED lines=9> */
.L_x_55023:
[----:B------:R-:W-:Y:S02]  /*25ce0*/  IMAD.MOV.U32 R50, RZ, RZ, R49 ;  /* 0x000000ffff327224 */ /* 0x000fe400078e0031 */
[----:B------:R-:W-:Y:S01]  /*25cf0*/  IMAD.MOV.U32 R36, RZ, RZ, R37 ;  /* 0x000000ffff247224 */ /* 0x000fe200078e0025 */
[----:B------:R-:W-:Y:S01]  /*25d00*/  MOV R37, R39 ;  /* 0x0000002700257202 */ /* 0x000fe20000000f00 */
[----:B------:R-:W-:Y:S02]  /*25d10*/  IMAD.MOV.U32 R49, RZ, RZ, R53 ;  /* 0x000000ffff317224 */ /* 0x000fe400078e0035 */
.L_x_55024:
[----:B------:R-:W-:Y:S05]  /*25d20*/  BSYNC B1 ;  /* 0x0000000000017941 */ /* 0x000fea0003800000 */
.L_x_55022:
        /* <DEDUP_REMOVED lines=9> */
.L_x_55026:
[----:B------:R-:W-:Y:S02]  /*25dc0*/  IMAD.MOV.U32 R51, RZ, RZ, R50 ;  /* 0x000000ffff337224 */ /* 0x000fe400078e0032 */
[----:B------:R-:W-:Y:S01]  /*25dd0*/  IMAD.MOV.U32 R39, RZ, RZ, R36 ;  /* 0x000000ffff277224 */ /* 0x000fe200078e0024 */
[----:B------:R-:W-:Y:S01]  /*25de0*/  MOV R36, R38 ;  /* 0x0000002600247202 */ /* 0x000fe20000000f00 */
[----:B------:R-:W-:Y:S02]  /*25df0*/  IMAD.MOV.U32 R50, RZ, RZ, R52 ;  /* 0x000000ffff327224 */ /* 0x000fe400078e0034 */
.L_x_55027:
[----:B------:R-:W-:Y:S05]  /*25e00*/  BSYNC B1 ;  /* 0x0000000000017941 */ /* 0x000fea0003800000 */
.L_x_55025:
        /* <DEDUP_REMOVED lines=9> */
.L_x_55029:
[----:B------:R-:W-:Y:S02]  /*25ea0*/  IMAD.MOV.U32 R52, RZ, RZ, R51 ;  /* 0x000000ffff347224 */ /* 0x000fe400078e0033 */
[----:B------:R-:W-:Y:S01]  /*25eb0*/  IMAD.MOV.U32 R38, RZ, RZ, R39 ;  /* 0x000000ffff267224 */ /* 0x000fe200078e0027 */
[----:B------:R-:W-:Y:S01]  /*25ec0*/  MOV R39, R43 ;  /* 0x0000002b00277202 */ /* 0x000fe20000000f00 */
[----:B------:R-:W-:Y:S02]  /*25ed0*/  IMAD.MOV.U32 R51, RZ, RZ, R55 ;  /* 0x000000ffff337224 */ /* 0x000fe400078e0037 */
.L_x_55030:
[----:B------:R-:W-:Y:S05]  /*25ee0*/  BSYNC B1 ;  /* 0x0000000000017941 */ /* 0x000fea0003800000 */
.L_x_55028:
        /* <DEDUP_REMOVED lines=9> */
.L_x_55032:
[----:B------:R-:W-:Y:S02]  /*25f80*/  IMAD.MOV.U32 R53, RZ, RZ, R52 ;  /* 0x000000ffff357224 */ /* 0x000fe400078e0034 */
[----:B------:R-:W-:Y:S01]  /*25f90*/  IMAD.MOV.U32 R43, RZ, RZ, R38 ;  /* 0x000000ffff2b7224 */ /* 0x000fe200078e0026 */
[----:B------:R-:W-:Y:S01]  /*25fa0*/  MOV R38, R42 ;  /* 0x0000002a00267202 */ /* 0x000fe20000000f00 */
[----:B------:R-:W-:Y:S02]  /*25fb0*/  IMAD.MOV.U32 R52, RZ, RZ, R54 ;  /* 0x000000ffff347224 */ /* 0x000fe400078e0036 */
.L_x_55033:
[----:B------:R-:W-:Y:S05]  /*25fc0*/  BSYNC B1 ;  /* 0x0000000000017941 */ /* 0x000fea0003800000 */
.L_x_55031:
        /* <DEDUP_REMOVED lines=9> */
.L_x_55035:
[----:B------:R-:W-:Y:S02]  /*26060*/  IMAD.MOV.U32 R54, RZ, RZ, R53 ;  /* 0x000000ffff367224 */ /* 0x000fe400078e0035 */
[----:B------:R-:W-:Y:S01]  /*26070*/  IMAD.MOV.U32 R42, RZ, RZ, R43 ;  /* 0x000000ffff2a7224 */ /* 0x000fe200078e002b */
[----:B------:R-:W-:Y:S01]  /*26080*/  MOV R43, R45 ;  /* 0x0000002d002b7202 */ /* 0x000fe20000000f00 */
[----:B------:R-:W-:Y:S02]  /*26090*/  IMAD.MOV.U32 R53, RZ, RZ, R57 ;  /* 0x000000ffff357224 */ /* 0x000fe400078e0039 */
.L_x_55036:
[----:B------:R-:W-:Y:S05]  /*260a0*/  BSYNC B1 ;  /* 0x0000000000017941 */ /* 0x000fea0003800000 */
.L_x_55034:
        /* <DEDUP_REMOVED lines=9> */
.L_x_55038:
[----:B------:R-:W-:Y:S02]  /*26140*/  IMAD.MOV.U32 R55, RZ, RZ, R54 ;  /* 0x000000ffff377224 */ /* 0x000fe400078e0036 */
[----:B------:R-:W-:Y:S01]  /*26150*/  IMAD.MOV.U32 R45, RZ, RZ, R42 ;  /* 0x000000ffff2d7224 */ /* 0x000fe200078e002a */
[----:B------:R-:W-:Y:S01]  /*26160*/  MOV R42, R44 ;  /* 0x0000002c002a7202 */ /* 0x000fe20000000f00 */
[----:B------:R-:W-:Y:S02]  /*26170*/  IMAD.MOV.U32 R54, RZ, RZ, R56 ;  /* 0x000000ffff367224 */ /* 0x000fe400078e0038 */
.L_x_55039:
[----:B------:R-:W-:Y:S05]  /*26180*/  BSYNC B1 ;  /* 0x0000000000017941 */ /* 0x000fea0003800000 */
.L_x_55037:
        /* <DEDUP_REMOVED lines=9> */
.L_x_55041:
[----:B------:R-:W-:Y:S02]  /*26220*/  IMAD.MOV.U32 R56, RZ, RZ, R55 ;  /* 0x000000ffff387224 */ /* 0x000fe400078e0037 */
[----:B------:R-:W-:Y:S01]  /*26230*/  IMAD.MOV.U32 R44, RZ, RZ, R45 ;  /* 0x000000ffff2c7224 */ /* 0x000fe200078e002d */
[----:B------:R-:W-:Y:S01]  /*26240*/  MOV R45, R47 ;  /* 0x0000002f002d7202 */ /* 0x000fe20000000f00 */
[----:B------:R-:W-:Y:S02]  /*26250*/  IMAD.MOV.U32 R55, RZ, RZ, R59 ;  /* 0x000000ffff377224 */ /* 0x000fe400078e003b */
.L_x_55042:
[----:B------:R-:W-:Y:S05]  /*26260*/  BSYNC B1 ;  /* 0x0000000000017941 */ /* 0x000fea0003800000 */
.L_x_55040:
        /* <DEDUP_REMOVED lines=9> */
.L_x_55044:
[----:B------:R-:W-:Y:S02]  /*26300*/  IMAD.MOV.U32 R57, RZ, RZ, R56 ;  /* 0x000000ffff397224 */ /* 0x000fe400078e0038 */
[----:B------:R-:W-:Y:S01]  /*26310*/  IMAD.MOV.U32 R47, RZ, RZ, R44 ;  /* 0x000000ffff2f7224 */ /* 0x000fe200078e002c */
[----:B------:R-:W-:Y:S01]  /*26320*/  MOV R44, R46 ;  /* 0x0000002e002c7202 */ /* 0x000fe20000000f00 */
[----:B------:R-:W-:Y:S02]  /*26330*/  IMAD.MOV.U32 R56, RZ, RZ, R58 ;  /* 0x000000ffff387224 */ /* 0x000fe400078e003a */
.L_x_55045:
[----:B------:R-:W-:Y:S05]  /*26340*/  BSYNC B1 ;  /* 0x0000000000017941 */ /* 0x000fea0003800000 */
.L_x_55043:
        /* <DEDUP_REMOVED lines=16> */
.L_x_55047:
[----:B------:R-:W-:Y:S01]  /*26450*/  IMAD.MOV.U32 R27, RZ, RZ, R33 ;  /* 0x000000ffff1b7224 */ /* 0x000fe200078e0021 */
[----:B------:R-:W-:Y:S01]  /*26460*/  MOV R12, R35 ;  /* 0x00000023000c7202 */ /* 0x000fe20000000f00 */
[----:B------:R-:W-:Y:S02]  /*26470*/  IMAD.MOV.U32 R33, RZ, RZ, R28 ;  /* 0x000000ffff217224 */ /* 0x000fe400078e001c */
[----:B------:R-:W-:Y:S02]  /*26480*/  IMAD.MOV.U32 R35, RZ, RZ, R13 ;  /* 0x000000ffff237224 */ /* 0x000fe400078e000d */
.L_x_55048:
[----:B------:R-:W-:Y:S05]  /*26490*/  BSYNC B1 ;  /* 0x0000000000017941 */ /* 0x000fea0003800000 */
.L_x_55046:
        /* <DEDUP_REMOVED lines=9> */
.L_x_55050:
[----:B------:R-:W-:Y:S01]  /*26530*/  IMAD.MOV.U32 R28, RZ, RZ, R27 ;  /* 0x000000ffff1c7224 */ /* 0x000fe200078e001b */
[----:B------:R-:W-:Y:S01]  /*26540*/  MOV R13, R12 ;  /* 0x0000000c000d7202 */ /* 0x000fe20000000f00 */
[----:B------:R-:W-:Y:S02]  /*26550*/  IMAD.MOV.U32 R27, RZ, RZ, R29 ;  /* 0x000000ffff1b7224 */ /* 0x000fe400078e001d */
[----:B------:R-:W-:Y:S02]  /*26560*/  IMAD.MOV.U32 R12, RZ, RZ, R14 ;  /* 0x000000ffff0c7224 */ /* 0x000fe400078e000e */
.L_x_55051:
[----:B------:R-:W-:Y:S05]  /*26570*/  BSYNC B1 ;  /* 0x0000000000017941 */ /* 0x000fea0003800000 */
.L_x_55049:
        /* <DEDUP_REMOVED lines=9> */
.L_x_55053:
[----:B------:R-:W-:Y:S01]  /*26610*/  IMAD.MOV.U32 R29, RZ, RZ, R28 ;  /* 0x000000ffff1d7224 */ /* 0x000fe200078e001c */
[----:B------:R-:W-:Y:S01]  /*26620*/  MOV R14, R13 ;  /* 0x0000000d000e7202 */ /* 0x000fe20000000f00 */
[----:B------:R-:W-:Y:S02]  /*26630*/  IMAD.MOV.U32 R28, RZ, RZ, R30 ;  /* 0x000000ffff1c7224 */ /* 0x000fe400078e001e */
[----:B------:R-:W-:Y:S02]  /*26640*/  IMAD.MOV.U32 R13, RZ, RZ, R15 ;  /* 0x000000ffff0d7224 */ /* 0x000fe400078e000f */
.L_x_55054:
[----:B------:R-:W-:Y:S05]  /*26650*/  BSYNC B1 ;  /* 0x0000000000017941 */ /* 0x000fea0003800000 */
.L_x_55052:
        /* <DEDUP_REMOVED lines=9> */
.L_x_55056:
[----:B------:R-:W-:Y:S01]  /*266f0*/  IMAD.MOV.U32 R30, RZ, RZ, R29 ;  /* 0x000000ffff1e7224 */ /* 0x000fe200078e001d */
[----:B------:R-:W-:Y:S01]  /*26700*/  MOV R15, R14 ;  /* 0x0000000e000f7202 */ /* 0x000fe20000000f00 */
[----:B------:R-:W-:Y:S02]  /*26710*/  IMAD.MOV.U32 R29, RZ, RZ, R31 ;  /* 0x000000ffff1d7224 */ /* 0x000fe400078e001f */
[----:B------:R-:W-:Y:S02]  /*26720*/  IMAD.MOV.U32 R14, RZ, RZ, R16 ;  /* 0x000000ffff0e7224 */ /* 0x000fe400078e0010 */
.L_x_55057:
[----:B------:R-:W-:Y:S05]  /*26730*/  BSYNC B1 ;  /* 0x0000000000017941 */ /* 0x000fea0003800000 */
.L_x_55055:
        /* <DEDUP_REMOVED lines=9> */
.L_x_55059:
[----:B------:R-:W-:Y:S01]  /*267d0*/  IMAD.MOV.U32 R31, RZ, RZ, R30 ;  /* 0x000000ffff1f7224 */ /* 0x000fe200078e001e */
[----:B------:R-:W-:Y:S01]  /*267e0*/  MOV R16, R15 ;  /* 0x0000000f00107202 */ /* 0x000fe20000000f00 */
[----:B------:R-:W-:Y:S02]  /*267f0*/  IMAD.MOV.U32 R30, RZ, RZ, R48 ;  /* 0x000000ffff1e7224 */ /* 0x000fe400078e0030 */
[----:B------:R-:W-:Y:S02]  /*26800*/  IMAD.MOV.U32 R15, RZ, RZ, R40 ;  /* 0x000000ffff0f7224 */ /* 0x000fe400078e0028 */
.L_x_55060:
[----:B------:R-:W-:Y:S05]  /*26810*/  BSYNC B1 ;  /* 0x0000000000017941 */ /* 0x000fea0003800000 */
.L_x_55058:
        /* <DEDUP_REMOVED lines=9> */
.L_x_55062:
[----:B------:R-:W-:Y:S01]  /*268b0*/  IMAD.MOV.U32 R46, RZ, RZ, R31 ;  /* 0x000000ffff2e7224 */ /* 0x000fe200078e001f */
[----:B------:R-:W-:Y:S01]  /*268c0*/  MOV R40, R16 ;  /* 0x0000001000287202 */ /* 0x000fe20000000f00 */
[----:B------:R-:W-:Y:S02]  /*268d0*/  IMAD.MOV.U32 R31, RZ, RZ, R34 ;  /* 0x000000ffff1f7224 */ /* 0x000fe400078e0022 */
[----:B------:R-:W-:Y:S02]  /*268e0*/  IMAD.MOV.U32 R16, RZ, RZ, R32 ;  /* 0x000000ffff107224 */ /* 0x000fe400078e0020 */
.L_x_55063:
[----:B------:R-:W-:Y:S05]  /*268f0*/  BSYNC B1 ;  /* 0x0000000000017941 */ /* 0x000fea0003800000 */
.L_x_55061:
        /* <DEDUP_REMOVED lines=9> */
.L_x_55065:
[----:B------:R-:W-:Y:S01]  /*26990*/  IMAD.MOV.U32 R34, RZ, RZ, R46 ;  /* 0x000000ffff227224 */ /* 0x000fe200078e002e */
[----:B------:R-:W-:Y:S01]  /*269a0*/  MOV R32, R40 ;  /* 0x0000002800207202 */ /* 0x000fe20000000f00 */
[----:B------:R-:W-:Y:S02]  /*269b0*/  IMAD.MOV.U32 R46, RZ, RZ, R49 ;  /* 0x000000ffff2e7224 */ /* 0x000fe400078e0031 */
[----:B------:R-:W-:Y:S02]  /*269c0*/  IMAD.MOV.U32 R40, RZ, RZ, R37 ;  /* 0x000000ffff287224 */ /* 0x000fe400078e0025 */
.L_x_55066:
[----:B------:R-:W-:Y:S05]  /*269d0*/  BSYNC B1 ;  /* 0x0000000000017941 */ /* 0x000fea0003800000 */
.L_x_55064:
        /* <DEDUP_REMOVED lines=9> */
.L_x_55068:
[----:B------:R-:W-:Y:S01]  /*26a70*/  IMAD.MOV.U32 R48, RZ, RZ, R34 ;  /* 0x000000ffff307224 */ /* 0x000fe200078e0022 */
[----:B------:R-:W-:Y:S01]  /*26a80*/  MOV R37, R32 ;  /* 0x0000002000257202 */ /* 0x000fe20000000f00 */
[----:B------:R-:W-:Y:S02]  /*26a90*/  IMAD.MOV.U32 R34, RZ, RZ, R50 ;  /* 0x000000ffff227224 */ /* 0x000fe400078e0032 */
[----:B------:R-:W-:Y:S02]  /*26aa0*/  IMAD.MOV.U32 R32, RZ, RZ, R36 ;  /* 0x000000ffff207224 */ /* 0x000fe400078e0024 */
.L_x_55069:
[----:B------:R-:W-:Y:S05]  /*26ab0*/  BSYNC B1 ;  /* 0x0000000000017941 */ /* 0x000fea0003800000 */
.L_x_55067:
        /* <DEDUP_REMOVED lines=9> */
.L_x_55071:
[----:B------:R-:W-:Y:S01]  /*26b50*/  IMAD.MOV.U32 R49, RZ, RZ, R48 ;  /* 0x000000ffff317224 */ /* 0x000fe200078e0030 */
[----:B------:R-:W-:Y:S01]  /*26b60*/  MOV R36, R37 ;  /* 0x0000002500247202 */ /* 0x000fe20000000f00 */
[----:B------:R-:W-:Y:S02]  /*26b70*/  IMAD.MOV.U32 R48, RZ, RZ, R51 ;  /* 0x000000ffff307224 */ /* 0x000fe400078e0033 */
[----:B------:R-:W-:Y:S02]  /*26b80*/  IMAD.MOV.U32 R37, RZ, RZ, R39 ;  /* 0x000000ffff257224 */ /* 0x000fe400078e0027 */
.L_x_55072:
[----:B------:R-:W-:Y:S05]  /*26b90*/  BSYNC B1 ;  /* 0x0000000000017941 */ /* 0x000fea0003800000 */
.L_x_55070:
        /* <DEDUP_REMOVED lines=9> */
.L_x_55074:
[----:B------:R-:W-:Y:S01]  /*26c30*/  IMAD.MOV.U32 R50, RZ, RZ, R49 ;  /* 0x000000ffff327224 */ /* 0x000fe200078e0031 */
[----:B------:R-:W-:Y:S01]  /*26c40*/  MOV R39, R36 ;  /* 0x0000002400277202 */ /* 0x000fe20000000f00 */
[----:B------:R-:W-:Y:S02]  /*26c50*/  IMAD.MOV.U32 R49, RZ, RZ, R52 ;  /* 0x000000ffff317224 */ /* 0x000fe400078e0034 */
[----:B------:R-:W-:Y:S02]  /*26c60*/  IMAD.MOV.U32 R36, RZ, RZ, R38 ;  /* 0x000000ffff247224 */ /* 0x000fe400078e0026 */
.L_x_55075:
[----:B------:R-:W-:Y:S05]  /*26c70*/  BSYNC B1 ;  /* 0x0000000000017941 */ /* 0x000fea0003800000 */
.L_x_55073:
        /* <DEDUP_REMOVED lines=9> */
.L_x_55077:
[----:B------:R-:W-:Y:S01]  /*26d10*/  IMAD.MOV.U32 R51, RZ, RZ, R50 ;  /* 0x000000ffff337224 */ /* 0x000fe200078e0032 */
[----:B------:R-:W-:Y:S01]  /*26d20*/  MOV R38, R39 ;  /* 0x0000002700267202 */ /* 0x000fe20000000f00 */
[----:B------:R-:W-:Y:S02]  /*26d30*/  IMAD.MOV.U32 R50, RZ, RZ, R53 ;  /* 0x000000ffff327224 */ /* 0x000fe400078e0035 */
[----:B------:R-:W-:Y:S02]  /*26d40*/  IMAD.MOV.U32 R39, RZ, RZ, R43 ;  /* 0x000000ffff277224 */ /* 0x000fe400078e002b */
.L_x_55078:
[----:B------:R-:W-:Y:S05]  /*26d50*/  BSYNC B1 ;  /* 0x0000000000017941 */ /* 0x000fea0003800000 */
.L_x_55076:
        /* <DEDUP_REMOVED lines=9> */
.L_x_55080:
[----:B------:R-:W-:Y:S01]  /*26df0*/  IMAD.MOV.U32 R52, RZ, RZ, R51 ;  /* 0x000000ffff347224 */ /* 0x000fe200078e0033 */
[----:B------:R-:W-:Y:S01]  /*26e00*/  MOV R43, R38 ;  /* 0x00000026002b7202 */ /* 0x000fe20000000f00 */
[----:B------:R-:W-:Y:S02]  /*26e10*/  IMAD.MOV.U32 R51, RZ, RZ, R54 ;  /* 0x000000ffff337224 */ /* 0x000fe400078e0036 */
[----:B------:R-:W-:Y:S02]  /*26e20*/  IMAD.MOV.U32 R38, RZ, RZ, R42 ;  /* 0x000000ffff267224 */ /* 0x000fe400078e002a */
.L_x_55081:
[----:B------:R-:W-:Y:S05]  /*26e30*/  BSYNC B1 ;  /* 0x0000000000017941 */ /* 0x000fea0003800000 */
.L_x_55079:
        /* <DEDUP_REMOVED lines=9> */
.L_x_55083:
[----:B------:R-:W-:Y:S01]  /*26ed0*/  IMAD.MOV.U32 R53, RZ, RZ, R52 ;  /* 0x000000ffff357224 */ /* 0x000fe200078e0034 */
[----:B------:R-:W-:Y:S01]  /*26ee0*/  MOV R42, R43 ;  /* 0x0000002b002a7202 */ /* 0x000fe20000000f00 */
[----:B------:R-:W-:Y:S02]  /*26ef0*/  IMAD.MOV.U32 R52, RZ, RZ, R55 ;  /* 0x000000ffff347224 */ /* 0x000fe400078e0037 */
[----:B------:R-:W-:Y:S02]  /*26f00*/  IMAD.MOV.U32 R43, RZ, RZ, R45 ;  /* 0x000000ffff2b7224 */ /* 0x000fe400078e002d */
.L_x_55084:
[----:B------:R-:W-:Y:S05]  /*26f10*/  BSYNC B1 ;  /* 0x0000000000017941 */ /* 0x000fea0003800000 */
.L_x_55082:
        /* <DEDUP_REMOVED lines=9> */
.L_x_55086:
[----:B------:R-:W-:Y:S01]  /*26fb0*/  IMAD.MOV.U32 R54, RZ, RZ, R53 ;  /* 0x000000ffff367224 */ /* 0x000fe200078e0035 */
[----:B------:R-:W-:Y:S01]  /*26fc0*/  MOV R45, R42 ;  /* 0x0000002a002d7202 */ /* 0x000fe20000000f00 */
[----:B------:R-:W-:Y:S02]  /*26fd0*/  IMAD.MOV.U32 R53, RZ, RZ, R56 ;  /* 0x000000ffff357224 */ /* 0x000fe400078e0038 */
[----:B------:R-:W-:Y:S02]  /*26fe0*/  IMAD.MOV.U32 R42, RZ, RZ, R44 ;  /* 0x000000ffff2a7224 */ /* 0x000fe400078e002c */
.L_x_55087:
[----:B------:R-:W-:Y:S05]  /*26ff0*/  BSYNC B1 ;  /* 0x0000000000017941 */ /* 0x000fea0003800000 */
.L_x_55085:
        /* <DEDUP_REMOVED lines=9> */
.L_x_55089:
[----:B------:R-:W-:Y:S01]  /*27090*/  IMAD.MOV.U32 R55, RZ, RZ, R54 ;  /* 0x000000ffff377224 */ /* 0x000fe200078e0036 */
[----:B------:R-:W-:Y:S01]  /*270a0*/  MOV R44, R45 ;  /* 0x0000002d002c7202 */ /* 0x000fe20000000f00 */
[----:B------:R-:W-:Y:S02]  /*270b0*/  IMAD.MOV.U32 R54, RZ, RZ, R57 ;  /* 0x000000ffff367224 */ /* 0x000fe400078e0039 */
[----:B------:R-:W-:Y:S02]  /*270c0*/  IMAD.MOV.U32 R45, RZ, RZ, R47 ;  /* 0x000000ffff2d7224 */ /* 0x000fe400078e002f */
.L_x_55090:
[----:B------:R-:W-:Y:S05]  /*270d0*/  BSYNC B1 ;  /* 0x0000000000017941 */ /* 0x000fea0003800000 */
.L_x_55088:
        /* <DEDUP_REMOVED lines=16> */
.L_x_55092:
[----:B------:R-:W-:Y:S02]  /*271e0*/  IMAD.MOV.U32 R26, RZ, RZ, R33 ;  /* 0x000000ffff1a7224 */ /* 0x000fe400078e0021 */
[----:B------:R-:W-:Y:S02]  /*271f0*/  IMAD.MOV.U32 R11, RZ, RZ, R35 ;  /* 0x000000ffff0b7224 */ /* 0x000fe400078e0023 */
[----:B------:R-:W-:Y:S02]  /*27200*/  IMAD.MOV.U32 R33, RZ, RZ, R27 ;  /* 0x000000ffff217224 */ /* 0x000fe400078e001b */
[----:B------:R-:W-:Y:S02]  /*27210*/  IMAD.MOV.U32 R35, RZ, RZ, R12 ;  /* 0x000000ffff237224 */ /* 0x000fe400078e000c */
.L_x_55093:
[----:B------:R-:W-:Y:S05]  /*27220*/  BSYNC B1 ;  /* 0x0000000000017941 */ /* 0x000fea0003800000 */
.L_x_55091:
        /* <DEDUP_REMOVED lines=9> */
.L_x_55095:
[----:B------:R-:W-:Y:S02]  /*272c0*/  IMAD.MOV.U32 R27, RZ, RZ, R26 ;  /* 0x000000ffff1b7224 */ /* 0x000fe400078e001a */
[----:B------:R-:W-:Y:S02]  /*272d0*/  IMAD.MOV.U32 R12, RZ, RZ, R11 ;  /* 0x000000ffff0c7224 */ /* 0x000fe400078e000b */
[----:B------:R-:W-:Y:S02]  /*272e0*/  IMAD.MOV.U32 R26, RZ, RZ, R28 ;  /* 0x000000ffff1a7224 */ /* 0x000fe400078e001c */
[----:B------:R-:W-:Y:S02]  /*272f0*/  IMAD.MOV.U32 R11, RZ, RZ, R13 ;  /* 0x000000ffff0b7224 */ /* 0x000fe400078e000d */
.L_x_55096:
[----:B------:R-:W-:Y:S05]  /*27300*/  BSYNC B1 ;  /* 0x0000000000017941 */ /* 0x000fea0003800000 */
.L_x_55094:
        /* <DEDUP_REMOVED lines=9> */
.L_x_55098:
[----:B------:R-:W-:Y:S02]  /*273a0*/  IMAD.MOV.U32 R28, RZ, RZ, R27 ;  /* 0x000000ffff1c7224 */ /* 0x000fe400078e001b */
[----:B------:R-:W-:Y:S02]  /*273b0*/  IMAD.MOV.U32 R13, RZ, RZ, R12 ;  /* 0x000000ffff0d7224 */ /* 0x000fe400078e000c */
[----:B------:R-:W-:Y:S02]  /*273c0*/  IMAD.MOV.U32 R27, RZ, RZ, R29 ;  /* 0x000000ffff1b7224 */ /* 0x000fe400078e001d */
[----:B------:R-:W-:Y:S02]  /*273d0*/  IMAD.MOV.U32 R12, RZ, RZ, R14 ;  /* 0x000000ffff0c7224 */ /* 0x000fe400078e000e */
.L_x_55099:
[----:B------:R-:W-:Y:S05]  /*273e0*/  BSYNC B1 ;  /* 0x0000000000017941 */ /* 0x000fea0003800000 */
.L_x_55097:
        /* <DEDUP_REMOVED lines=9> */
.L_x_55101:
[----:B------:R-:W-:Y:S02]  /*27480*/  IMAD.MOV.U32 R29, RZ, RZ, R28 ;  /* 0x000000ffff1d7224 */ /* 0x000fe400078e001c */
[----:B------:R-:W-:Y:S02]  /*27490*/  IMAD.MOV.U32 R14, RZ, RZ, R13 ;  /* 0x000000ffff0e7224 */ /* 0x000fe400078e000d */
[----:B------:R-:W-:Y:S02]  /*274a0*/  IMAD.MOV.U32 R28, RZ, RZ, R30 ;  /* 0x000000ffff1c7224 */ /* 0x000fe400078e001e */
[----:B------:R-:W-:Y:S02]  /*274b0*/  IMAD.MOV.U32 R13, RZ, RZ, R15 ;  /* 0x000000ffff0d7224 */ /* 0x000fe400078e000f */
.L_x_55102:
[----:B------:R-:W-:Y:S05]  /*274c0*/  BSYNC B1 ;  /* 0x0000000000017941 */ /* 0x000fea0003800000 */
.L_x_55100:
        /* <DEDUP_REMOVED lines=9> */
.L_x_55104:
[----:B------:R-:W-:Y:S02]  /*27560*/  IMAD.MOV.U32 R30, RZ, RZ, R29 ;  /* 0x000000ffff1e7224 */ /* 0x000fe400078e001d */
[----:B------:R-:W-:Y:S02]  /*27570*/  IMAD.MOV.U32 R15, RZ, RZ, R14 ;  /* 0x000000ffff0f7224 */ /* 0x000fe400078e000e */
[----:B------:R-:W-:Y:S02]  /*27580*/  IMAD.MOV.U32 R29, RZ, RZ, R31 ;  /* 0x000000ffff1d7224 */ /* 0x000fe400078e001f */
[----:B------:R-:W-:Y:S02]  /*27590*/  IMAD.MOV.U32 R14, RZ, RZ, R16 ;  /* 0x000000ffff0e7224 */ /* 0x000fe400078e0010 */
.L_x_55105:
[----:B------:R-:W-:Y:S05]  /*275a0*/  BSYNC B1 ;  /* 0x0000000000017941 */ /* 0x000fea0003800000 */
.L_x_55103:
        /* <DEDUP_REMOVED lines=9> */
.L_x_55107:
[----:B------:R-:W-:Y:S02]  /*27640*/  IMAD.MOV.U32 R31, RZ, RZ, R30 ;  /* 0x000000ffff1f7224 */ /* 0x000fe400078e001e */
[----:B------:R-:W-:Y:S02]  /*27650*/  IMAD.MOV.U32 R16, RZ, RZ, R15 ;  /* 0x000000ffff107224 */ /* 0x000fe400078e000f */
[----:B------:R-:W-:Y:S02]  /*27660*/  IMAD.MOV.U32 R30, RZ, RZ, R46 ;  /* 0x000000ffff1e7224 */ /* 0x000fe400078e002e */
[----:B------:R-:W-:Y:S02]  /*27670*/  IMAD.MOV.U32 R15, RZ, RZ, R40 ;  /* 0x000000ffff0f7224 */ /* 0x000fe400078e0028 */
.L_x_55108:
[----:B------:R-:W-:Y:S05]  /*27680*/  BSYNC B1 ;  /* 0x0000000000017941 */ /* 0x000fea0003800000 */
.L_x_55106:
        /* <DEDUP_REMOVED lines=9> */
.L_x_55110:
[----:B------:R-:W-:Y:S02]  /*27720*/  IMAD.MOV.U32 R46, RZ, RZ, R31 ;  /* 0x000000ffff2e7224 */ /* 0x000fe400078e001f */
[----:B------:R-:W-:Y:S02]  /*27730*/  IMAD.MOV.U32 R40, RZ, RZ, R16 ;  /* 0x000000ffff287224 */ /* 0x000fe400078e0010 */
[----:B------:R-:W-:Y:S02]  /*27740*/  IMAD.MOV.U32 R31, RZ, RZ, R34 ;  /* 0x000000ffff1f7224 */ /* 0x000fe400078e0022 */
[----:B------:R-:W-:Y:S02]  /*27750*/  IMAD.MOV.U32 R16, RZ, RZ, R32 ;  /* 0x000000ffff107224 */ /* 0x000fe400078e0020 */
.L_x_55111:
[----:B------:R-:W-:Y:S05]  /*27760*/  BSYNC B1 ;  /* 0x0000000000017941 */ /* 0x000fea0003800000 */
.L_x_55109:
        /* <DEDUP_REMOVED lines=9> */
.L_x_55113:
[----:B------:R-:W-:Y:S02]  /*27800*/  IMAD.MOV.U32 R34, RZ, RZ, R46 ;  /* 0x000000ffff227224 */ /* 0x000fe400078e002e */
[----:B------:R-:W-:Y:S02]  /*27810*/  IMAD.MOV.U32 R32, RZ, RZ, R40 ;  /* 0x000000ffff207224 */ /* 0x000fe400078e0028 */
[----:B------:R-:W-:Y:S02]  /*27820*/  IMAD.MOV.U32 R46, RZ, RZ, R48 ;  /* 0x000000ffff2e7224 */ /* 0x000fe400078e0030 */
[----:B------:R-:W-:Y:S02]  /*27830*/  IMAD.MOV.U32 R40, RZ, RZ, R37 ;  /* 0x000000ffff287224 */ /* 0x000fe400078e0025 */
.L_x_55114:
[----:B------:R-:W-:Y:S05]  /*27840*/  BSYNC B1 ;  /* 0x0000000000017941 */ /* 0x000fea0003800000 */
.L_x_55112:
        /* <DEDUP_REMOVED lines=9> */
.L_x_55116:
[----:B------:R-:W-:Y:S02]  /*278e0*/  IMAD.MOV.U32 R47, RZ, RZ, R34 ;  /* 0x000000ffff2f7224 */ /* 0x000fe400078e0022 */
[----:B------:R-:W-:Y:S02]  /*278f0*/  IMAD.MOV.U32 R37, RZ, RZ, R32 ;  /* 0x000000ffff257224 */ /* 0x000fe400078e0020 */
[----:B------:R-:W-:Y:S02]  /*27900*/  IMAD.MOV.U32 R34, RZ, RZ, R49 ;  /* 0x000000ffff227224 */ /* 0x000fe400078e0031 */
[----:B------:R-:W-:Y:S02]  /*27910*/  IMAD.MOV.U32 R32, RZ, RZ, R36 ;  /* 0x000000ffff207224 */ /* 0x000fe400078e0024 */
.L_x_55117:
[----:B------:R-:W-:Y:S05]  /*27920*/  BSYNC B1 ;  /* 0x0000000000017941 */ /* 0x000fea0003800000 */
.L_x_55115:
        /* <DEDUP_REMOVED lines=9> */
.L_x_55119:
[----:B------:R-:W-:Y:S02]  /*279c0*/  IMAD.MOV.U32 R48, RZ, RZ, R47 ;  /* 0x000000ffff307224 */ /* 0x000fe400078e002f */
[----:B------:R-:W-:Y:S02]  /*279d0*/  IMAD.MOV.U32 R36, RZ, RZ, R37 ;  /* 0x000000ffff247224 */ /* 0x000fe400078e0025 */
[----:B------:R-:W-:Y:S02]  /*279e0*/  IMAD.MOV.U32 R47, RZ, RZ, R50 ;  /* 0x000000ffff2f7224 */ /* 0x000fe400078e0032 */
[----:B------:R-:W-:Y:S02]  /*279f0*/  IMAD.MOV.U32 R37, RZ, RZ, R39 ;  /* 0x000000ffff257224 */ /* 0x000fe400078e0027 */
.L_x_55120:
[----:B------:R-:W-:Y:S05]  /*27a00*/  BSYNC B1 ;  /* 0x0000000000017941 */ /* 0x000fea0003800000 */
.L_x_55118:
        /* <DEDUP_REMOVED lines=9> */
.L_x_55122:
[----:B------:R-:W-:Y:S02]  /*27aa0*/  IMAD.MOV.U32 R49, RZ, RZ, R48 ;  /* 0x000000ffff317224 */ /* 0x000fe400078e0030 */
[----:B------:R-:W-:Y:S02]  /*27ab0*/  IMAD.MOV.U32 R39, RZ, RZ, R36 ;  /* 0x000000ffff277224 */ /* 0x000fe400078e0024 */
[----:B------:R-:W-:Y:S02]  /*27ac0*/  IMAD.MOV.U32 R48, RZ, RZ, R51 ;  /* 0x000000ffff307224 */ /* 0x000fe400078e0033 */
[----:B------:R-:W-:Y:S02]  /*27ad0*/  IMAD.MOV.U32 R36, RZ, RZ, R38 ;  /* 0x000000ffff247224 */ /* 0x000fe400078e0026 */
.L_x_55123:
[----:B------:R-:W-:Y:S05]  /*27ae0*/  BSYNC B1 ;  /* 0x0000000000017941 */ /* 0x000fea0003800000 */
.L_x_55121:
        /* <DEDUP_REMOVED lines=9> */
.L_x_55125:
[----:B------:R-:W-:Y:S02]  /*27b80*/  IMAD.MOV.U32 R50, RZ, RZ, R49 ;  /* 0x000000ffff327224 */ /* 0x000fe400078e0031 */
[----:B------:R-:W-:Y:S02]  /*27b90*/  IMAD.MOV.U32 R38, RZ, RZ, R39 ;  /* 0x000000ffff267224 */ /* 0x000fe400078e0027 */
[----:B------:R-:W-:Y:S02]  /*27ba0*/  IMAD.MOV.U32 R49, RZ, RZ, R52 ;  /* 0x000000ffff317224 */ /* 0x000fe400078e0034 */
[----:B------:R-:W-:Y:S02]  /*27bb0*/  IMAD.MOV.U32 R39, RZ, RZ, R43 ;  /* 0x000000ffff277224 */ /* 0x000fe400078e002b */
.L_x_55126:
[----:B------:R-:W-:Y:S05]  /*27bc0*/  BSYNC B1 ;  /* 0x0000000000017941 */ /* 0x000fea0003800000 */
.L_x_55124:
        /* <DEDUP_REMOVED lines=9> */
.L_x_55128:
[----:B------:R-:W-:Y:S02]  /*27c60*/  IMAD.MOV.U32 R51, RZ, RZ, R50 ;  /* 0x000000ffff337224 */ /* 0x000fe400078e0032 */
[----:B------:R-:W-:Y:S02]  /*27c70*/  IMAD.MOV.U32 R43, RZ, RZ, R38 ;  /* 0x000000ffff2b7224 */ /* 0x000fe400078e0026 */
[----:B------:R-:W-:Y:S02]  /*27c80*/  IMAD.MOV.U32 R50, RZ, RZ, R53 ;  /* 0x000000ffff327224 */ /* 0x000fe400078e0035 */
[----:B------:R-:W-:Y:S02]  /*27c90*/  IMAD.MOV.U32 R38, RZ, RZ, R42 ;  /* 0x000000ffff267224 */ /* 0x000fe400078e002a */
.L_x_55129:
[----:B------:R-:W-:Y:S05]  /*27ca0*/  BSYNC B1 ;  /* 0x0000000000017941 */ /* 0x000fea0003800000 */
.L_x_55127:
        /* <DEDUP_REMOVED lines=9> */
.L_x_55131:
[----:B------:R-:W-:Y:S02]  /*27d40*/  IMAD.MOV.U32 R52, RZ, RZ, R51 ;  /* 0x000000ffff347224 */ /* 0x000fe400078e0033 */
[----:B------:R-:W-:Y:S02]  /*27d50*/  IMAD.MOV.U32 R42, RZ, RZ, R43 ;  /* 0x000000ffff2a7224 */ /* 0x000fe400078e002b */
[----:B------:R-:W-:Y:S02]  /*27d60*/  IMAD.MOV.U32 R51, RZ, RZ, R54 ;  /* 0x000000ffff337224 */ /* 0x000fe400078e0036 */
[----:B------:R-:W-:Y:S02]  /*27d70*/  IMAD.MOV.U32 R43, RZ, RZ, R45 ;  /* 0x000000ffff2b7224 */ /* 0x000fe400078e002d */
.L_x_55132:
[----:B------:R-:W-:Y:S05]  /*27d80*/  BSYNC B1 ;  /* 0x0000000000017941 */ /* 0x000fea0003800000 */
.L_x_55130:
        /* <DEDUP_REMOVED lines=9> */
.L_x_55134:
[----:B------:R-:W-:Y:S02]  /*27e20*/  IMAD.MOV.U32 R53, RZ, RZ, R52 ;  /* 0x000000ffff357224 */ /* 0x000fe400078e0034 */
[----:B------:R-:W-:Y:S02]  /*27e30*/  IMAD.MOV.U32 R45, RZ, RZ, R42 ;  /* 0x000000ffff2d7224 */ /* 0x000fe400078e002a */
[----:B------:R-:W-:Y:S02]  /*27e40*/  IMAD.MOV.U32 R52, RZ, RZ, R55 ;  /* 0x000000ffff347224 */ /* 0x000fe400078e0037 */
[----:B------:R-:W-:Y:S02]  /*27e50*/  IMAD.MOV.U32 R42, RZ, RZ, R44 ;  /* 0x000000ffff2a7224 */ /* 0x000fe400078e002c */
.L_x_55135:
[----:B------:R-:W-:Y:S05]  /*27e60*/  BSYNC B1 ;  /* 0x0000000000017941 */ /* 0x000fea0003800000 */
.L_x_55133:
        /* <DEDUP_REMOVED lines=16> */
.L_x_55137:
[----:B------:R-:W-:Y:S02]  /*27f70*/  IMAD.MOV.U32 R25, RZ, RZ, R33 ;  /* 0x000000ffff197224 */ /* 0x000fe400078e0021 */
[----:B------:R-:W-:Y:S01]  /*27f80*/  IMAD.MOV.U32 R10, RZ, RZ, R35 ;  /* 0x000000ffff0a7224 */ /* 0x000fe200078e0023 */
[----:B------:R-:W-:Y:S01]  /*27f90*/  MOV R35, R11 ;  /* 0x0000000b00237202 */ /* 0x000fe20000000f00 */
[----:B------:R-:W-:Y:S02]  /*27fa0*/  IMAD.MOV.U32 R33, RZ, RZ, R26 ;  /* 0x000000ffff217224 */ /* 0x000fe400078e001a */
.L_x_55138:
[----:B------:R-:W-:Y:S05]  /*27fb0*/  BSYNC B1 ;  /* 0x0000000000017941 */ /* 0x000fea0003800000 */
.L_x_55136:
        /* <DEDUP_REMOVED lines=9> */
.L_x_55140:
[----:B------:R-:W-:Y:S02]  /*28050*/  IMAD.MOV.U32 R26, RZ, RZ, R25 ;  /* 0x000000ffff1a7224 */ /* 0x000fe400078e0019 */
[----:B------:R-:W-:Y:S01]  /*28060*/  IMAD.MOV.U32 R11, RZ, RZ, R10 ;  /* 0x000000ffff0b7224 */ /* 0x000fe200078e000a */
[----:B------:R-:W-:Y:S01]  /*28070*/  MOV R10, R12 ;  /* 0x0000000c000a7202 */ /* 0x000fe20000000f00 */
[----:B------:R-:W-:Y:S02]  /*28080*/  IMAD.MOV.U32 R25, RZ, RZ, R27 ;  /* 0x000000ffff197224 */ /* 0x000fe400078e001b */
.L_x_55141:
[----:B------:R-:W-:Y:S05]  /*28090*/  BSYNC B1 ;  /* 0x0000000000017941 */ /* 0x000fea0003800000 */
.L_x_55139:
        /* <DEDUP_REMOVED lines=9> */
.L_x_55143:
[----:B------:R-:W-:Y:S02]  /*28130*/  IMAD.MOV.U32 R27, RZ, RZ, R26 ;  /* 0x000000ffff1b7224 */ /* 0x000fe400078e001a */
[----:B------:R-:W-:Y:S01]  /*28140*/  IMAD.MOV.U32 R12, RZ, RZ, R11 ;  /* 0x000000ffff0c7224 */ /* 0x000fe200078e000b */
[----:B------:R-:W-:Y:S01]  /*28150*/  MOV R11, R13 ;  /* 0x0000000d000b7202 */ /* 0x000fe20000000f00 */
[----:B------:R-:W-:Y:S02]  /*28160*/  IMAD.MOV.U32 R26, RZ, RZ, R28 ;  /* 0x000000ffff1a7224 */ /* 0x000fe400078e001c */
.L_x_55144:
[----:B------:R-:W-:Y:S05]  /*28170*/  BSYNC B1 ;  /* 0x0000000000017941 */ /* 0x000fea0003800000 */
.L_x_55142:
        /* <DEDUP_REMOVED lines=9> */
.L_x_55146:
[----:B------:R-:W-:Y:S02]  /*28210*/  IMAD.MOV.U32 R28, RZ, RZ, R27 ;  /* 0x000000ffff1c7224 */ /* 0x000fe400078e001b */
[----:B------:R-:W-:Y:S01]  /*28220*/  IMAD.MOV.U32 R13, RZ, RZ, R12 ;  /* 0x000000ffff0d7224 */ /* 0x000fe200078e000c */
[----:B------:R-:W-:Y:S01]  /*28230*/  MOV R12, R14 ;  /* 0x0000000e000c7202 */ /* 0x000fe20000000f00 */
[----:B------:R-:W-:Y:S02]  /*28240*/  IMAD.MOV.U32 R27, RZ, RZ, R29 ;  /* 0x000000ffff1b7224 */ /* 0x000fe400078e001d */
.L_x_55147:
[----:B------:R-:W-:Y:S05]  /*28250*/  BSYNC B1 ;  /* 0x0000000000017941 */ /* 0x000fea0003800000 */
.L_x_55145:
        /* <DEDUP_REMOVED lines=9> */
.L_x_55149:
[----:B------:R-:W-:Y:S02]  /*282f0*/  IMAD.MOV.U32 R29, RZ, RZ, R28 ;  /* 0x000000ffff1d7224 */ /* 0x000fe400078e001c */
[----:B------:R-:W-:Y:S01]  /*28300*/  IMAD.MOV.U32 R14, RZ, RZ, R13 ;  /* 0x000000ffff0e7224 */ /* 0x000fe200078e000d */
[----:B------:R-:W-:Y:S01]  /*28310*/  MOV R13, R15 ;  /* 0x0000000f000d7202 */ /* 0x000fe20000000f00 */
[----:B------:R-:W-:Y:S02]  /*28320*/  IMAD.MOV.U32 R28, RZ, RZ, R30 ;  /* 0x000000ffff1c7224 */ /* 0x000fe400078e001e */
.L_x_55150:
[----:B------:R-:W-:Y:S05]  /*28330*/  BSYNC B1 ;  /* 0x0000000000017941 */ /* 0x000fea0003800000 */
.L_x_55148:
        /* <DEDUP_REMOVED lines=9> */
.L_x_55152:
[----:B------:R-:W-:Y:S02]  /*283d0*/  IMAD.MOV.U32 R30, RZ, RZ, R29 ;  /* 0x000000ffff1e7224 */ /* 0x000fe400078e001d */
[----:B------:R-:W-:Y:S01]  /*283e0*/  IMAD.MOV.U32 R15, RZ, RZ, R14 ;  /* 0x000000ffff0f7224 */ /* 0x000fe200078e000e */
[----:B------:R-:W-:Y:S01]  /*283f0*/  MOV R14, R16 ;  /* 0x00000010000e7202 */ /* 0x000fe20000000f00 */
[----:B------:R-:W-:Y:S02]  /*28400*/  IMAD.MOV.U32 R29, RZ, RZ, R31 ;  /* 0x000000ffff1d7224 */ /* 0x000fe400078e001f */
.L_x_55153:
[----:B------:R-:W-:Y:S05]  /*28410*/  BSYNC B1 ;  /* 0x0000000000017941 */ /* 0x000fea0003800000 */
.L_x_55151:
        /* <DEDUP_REMOVED lines=9> */
.L_x_55155:
[----:B------:R-:W-:Y:S02]  /*284b0*/  IMAD.MOV.U32 R31, RZ, RZ, R30 ;  /* 0x000000ffff1f7224 */ /* 0x000fe400078e001e */
[----:B------:R-:W-:Y:S01]  /*284c0*/  IMAD.MOV.U32 R16, RZ, RZ, R15 ;  /* 0x000000ffff107224 */ /* 0x000fe200078e000f */
[----:B------:R-:W-:Y:S01]  /*284d0*/  MOV R15, R40 ;  /* 0x00000028000f7202 */ /* 0x000fe20000000f00 */
[----:B------:R-:W-:Y:S02]  /*284e0*/  IMAD.MOV.U32 R30, RZ, RZ, R46 ;  /* 0x000000ffff1e7224 */ /* 0x000fe400078e002e */
.L_x_55156:
[----:B------:R-:W-:Y:S05]  /*284f0*/  BSYNC B1 ;  /* 0x0000000000017941 */ /* 0x000fea0003800000 */
.L_x_55154:
        /* <DEDUP_REMOVED lines=9> */
.L_x_55158:
[----:B------:R-:W-:Y:S02]  /*28590*/  IMAD.MOV.U32 R44, RZ, RZ, R31 ;  /* 0x000000ffff2c7224 */ /* 0x000fe400078e001f */
[----:B------:R-:W-:Y:S01]  /*285a0*/  IMAD.MOV.U32 R40, RZ, RZ, R16 ;  /* 0x000000ffff287224 */ /* 0x000fe200078e0010 */
[----:B------:R-:W-:Y:S01]  /*285b0*/  MOV R16, R32 ;  /* 0x0000002000107202 */ /* 0x000fe20000000f00 */
[----:B------:R-:W-:Y:S02]  /*285c0*/  IMAD.MOV.U32 R31, RZ, RZ, R34 ;  /* 0x000000ffff1f7224 */ /* 0x000fe400078e0022 */
.L_x_55159:
[----:B------:R-:W-:Y:S05]  /*285d0*/  BSYNC B1 ;  /* 0x0000000000017941 */ /* 0x000fea0003800000 */
.L_x_55157:
        /* <DEDUP_REMOVED lines=9> */
.L_x_55161:
[----:B------:R-:W-:Y:S02]  /*28670*/  IMAD.MOV.U32 R34, RZ, RZ, R44 ;  /* 0x000000ffff227224 */ /* 0x000fe400078e002c */
[----:B------:R-:W-:Y:S01]  /*28680*/  IMAD.MOV.U32 R32, RZ, RZ, R40 ;  /* 0x000000ffff207224 */ /* 0x000fe200078e0028 */
[----:B------:R-:W-:Y:S01]  /*28690*/  MOV R40, R37 ;  /* 0x0000002500287202 */ /* 0x000fe20000000f00 */
[----:B------:R-:W-:Y:S02]  /*286a0*/  IMAD.MOV.U32 R44, RZ, RZ, R47 ;  /* 0x000000ffff2c7224 */ /* 0x000fe400078e002f */
.L_x_55162:
[----:B------:R-:W-:Y:S05]  /*286b0*/  BSYNC B1 ;  /* 0x0000000000017941 */ /* 0x000fea0003800000 */
.L_x_55160:
        /* <DEDUP_REMOVED lines=9> */
.L_x_55164:
[----:B------:R-:W-:Y:S02]  /*28750*/  IMAD.MOV.U32 R46, RZ, RZ, R34 ;  /* 0x000000ffff2e7224 */ /* 0x000fe400078e0022 */
[----:B------:R-:W-:Y:S01]  /*28760*/  IMAD.MOV.U32 R37, RZ, RZ, R32 ;  /* 0x000000ffff257224 */ /* 0x000fe200078e0020 */
[----:B------:R-:W-:Y:S01]  /*28770*/  MOV R32, R36 ;  /* 0x0000002400207202 */ /* 0x000fe20000000f00 */
[----:B------:R-:W-:Y:S02]  /*28780*/  IMAD.MOV.U32 R34, RZ, RZ, R48 ;  /* 0x000000ffff227224 */ /* 0x000fe400078e0030 */
.L_x_55165:
[----:B------:R-:W-:Y:S05]  /*28790*/  BSYNC B1 ;  /* 0x0000000000017941 */ /* 0x000fea0003800000 */
.L_x_55163:
        /* <DEDUP_REMOVED lines=9> */
.L_x_55167:
[----:B------:R-:W-:Y:S02]  /*28830*/  IMAD.MOV.U32 R47, RZ, RZ, R46 ;  /* 0x000000ffff2f7224 */ /* 0x000fe400078e002e */
[----:B------:R-:W-:Y:S01]  /*28840*/  IMAD.MOV.U32 R36, RZ, RZ, R37 ;  /* 0x000000ffff247224 */ /* 0x000fe200078e0025 */
[----:B------:R-:W-:Y:S01]  /*28850*/  MOV R37, R39 ;  /* 0x0000002700257202 */ /* 0x000fe20000000f00 */
[----:B------:R-:W-:Y:S02]  /*28860*/  IMAD.MOV.U32 R46, RZ, RZ, R49 ;  /* 0x000000ffff2e7224 */ /* 0x000fe400078e0031 */
.L_x_55168:
[----:B------:R-:W-:Y:S05]  /*28870*/  BSYNC B1 ;  /* 0x0000000000017941 */ /* 0x000fea0003800000 */
.L_x_55166:
        /* <DEDUP_REMOVED lines=9> */
.L_x_55170:
[----:B------:R-:W-:Y:S02]  /*28910*/  IMAD.MOV.U32 R48, RZ, RZ, R47 ;  /* 0x000000ffff307224 */ /* 0x000fe400078e002f */
[----:B------:R-:W-:Y:S01]  /*28920*/  IMAD.MOV.U32 R39, RZ, RZ, R36 ;  /* 0x000000ffff277224 */ /* 0x000fe200078e0024 */
[----:B------:R-:W-:Y:S01]  /*28930*/  MOV R36, R38 ;  /* 0x0000002600247202 */ /* 0x000fe20000000f00 */
[----:B------:R-:W-:Y:S02]  /*28940*/  IMAD.MOV.U32 R47, RZ, RZ, R50 ;  /* 0x000000ffff2f7224 */ /* 0x000fe400078e0032 */
.L_x_55171:
[----:B------:R-:W-:Y:S05]  /*28950*/  BSYNC B1 ;  /* 0x0000000000017941 */ /* 0x000fea0003800000 */
.L_x_55169:
        /* <DEDUP_REMOVED lines=9> */
.L_x_55173:
[----:B------:R-:W-:Y:S02]  /*289f0*/  IMAD.MOV.U32 R49, RZ, RZ, R48 ;  /* 0x000000ffff317224 */ /* 0x000fe400078e0030 */
[----:B------:R-:W-:Y:S01]  /*28a00*/  IMAD.MOV.U32 R38, RZ, RZ, R39 ;  /* 0x000000ffff267224 */ /* 0x000fe200078e0027 */
[----:B------:R-:W-:Y:S01]  /*28a10*/  MOV R39, R43 ;  /* 0x0000002b00277202 */ /* 0x000fe20000000f00 */
[----:B------:R-:W-:Y:S02]  /*28a20*/  IMAD.MOV.U32 R48, RZ, RZ, R51 ;  /* 0x000000ffff307224 */ /* 0x000fe400078e0033 */
.L_x_55174:
[----:B------:R-:W-:Y:S05]  /*28a30*/  BSYNC B1 ;  /* 0x0000000000017941 */ /* 0x000fea0003800000 */
.L_x_55172:
        /* <DEDUP_REMOVED lines=9> */
.L_x_55176:
[----:B------:R-:W-:Y:S02]  /*28ad0*/  IMAD.MOV.U32 R50, RZ, RZ, R49 ;  /* 0x000000ffff327224 */ /* 0x000fe400078e0031 */
[----:B------:R-:W-:Y:S01]  /*28ae0*/  IMAD.MOV.U32 R43, RZ, RZ, R38 ;  /* 0x000000ffff2b7224 */ /* 0x000fe200078e0026 */
[----:B------:R-:W-:Y:S01]  /*28af0*/  MOV R38, R42 ;  /* 0x0000002a00267202 */ /* 0x000fe20000000f00 */
[----:B------:R-:W-:Y:S02]  /*28b00*/  IMAD.MOV.U32 R49, RZ, RZ, R52 ;  /* 0x000000ffff317224 */ /* 0x000fe400078e0034 */
.L_x_55177:
[----:B------:R-:W-:Y:S05]  /*28b10*/  BSYNC B1 ;  /* 0x0000000000017941 */ /* 0x000fea0003800000 */
.L_x_55175:
        /* <DEDUP_REMOVED lines=9> */
.L_x_55179:
[----:B------:R-:W-:Y:S02]  /*28bb0*/  IMAD.MOV.U32 R51, RZ, RZ, R50 ;  /* 0x000000ffff337224 */ /* 0x000fe400078e0032 */
[----:B------:R-:W-:Y:S01]  /*28bc0*/  IMAD.MOV.U32 R42, RZ, RZ, R43 ;  /* 0x000000ffff2a7224 */ /* 0x000fe200078e002b */
[----:B------:R-:W-:Y:S01]  /*28bd0*/  MOV R43, R45 ;  /* 0x0000002d002b7202 */ /* 0x000fe20000000f00 */
[----:B------:R-:W-:Y:S02]  /*28be0*/  IMAD.MOV.U32 R50, RZ, RZ, R53 ;  /* 0x000000ffff327224 */ /* 0x000fe400078e0035 */
.L_x_55180:
[----:B------:R-:W-:Y:S05]  /*28bf0*/  BSYNC B1 ;  /* 0x0000000000017941 */ /* 0x000fea0003800000 */
.L_x_55178:
        /* <DEDUP_REMOVED lines=16> */
.L_x_55182:
[----:B------:R-:W-:Y:S01]  /*28d00*/  IMAD.MOV.U32 R24, RZ, RZ, R33 ;  /* 0x000000ffff187224 */ /* 0x000fe200078e0021 */
[----:B------:R-:W-:Y:S01]  /*28d10*/  MOV R9, R35 ;  /* 0x0000002300097202 */ /* 0x000fe20000000f00 */
[----:B------:R-:W-:Y:S02]  /*28d20*/  IMAD.MOV.U32 R33, RZ, RZ, R25 ;  /* 0x000000ffff217224 */ /* 0x000fe400078e0019 */
[----:B------:R-:W-:Y:S02]  /*28d30*/  IMAD.MOV.U32 R35, RZ, RZ, R10 ;  /* 0x000000ffff237224 */ /* 0x000fe400078e000a */
.L_x_55183:
[----:B------:R-:W-:Y:S05]  /*28d40*/  BSYNC B1 ;  /* 0x0000000000017941 */ /* 0x000fea0003800000 */
.L_x_55181:
        /* <DEDUP_REMOVED lines=9> */
.L_x_55185:
[----:B------:R-:W-:Y:S01]  /*28de0*/  IMAD.MOV.U32 R25, RZ, RZ, R24 ;  /* 0x000000ffff197224 */ /* 0x000fe200078e0018 */
[----:B------:R-:W-:Y:S01]  /*28df0*/  MOV R10, R9 ;  /* 0x00000009000a7202 */ /* 0x000fe20000000f00 */
[----:B------:R-:W-:Y:S02]  /*28e00*/  IMAD.MOV.U32 R24, RZ, RZ, R26 ;  /* 0x000000ffff187224 */ /* 0x000fe400078e001a */
[----:B------:R-:W-:Y:S02]  /*28e10*/  IMAD.MOV.U32 R9, RZ, RZ, R11 ;  /* 0x000000ffff097224 */ /* 0x000fe400078e000b */
.L_x_55186:
[----:B------:R-:W-:Y:S05]  /*28e20*/  BSYNC B1 ;  /* 0x0000000000017941 */ /* 0x000fea0003800000 */
.L_x_55184:
        /* <DEDUP_REMOVED lines=9> */
.L_x_55188:
[----:B------:R-:W-:Y:S01]  /*28ec0*/  IMAD.MOV.U32 R26, RZ, RZ, R25 ;  /* 0x000000ffff1a7224 */ /* 0x000fe200078e0019 */
[----:B------:R-:W-:Y:S01]  /*28ed0*/  MOV R11, R10 ;  /* 0x0000000a000b7202 */ /* 0x000fe20000000f00 */
[----:B------:R-:W-:Y:S02]  /*28ee0*/  IMAD.MOV.U32 R25, RZ, RZ, R27 ;  /* 0x000000ffff197224 */ /* 0x000fe400078e001b */
[----:B------:R-:W-:Y:S02]  /*28ef0*/  IMAD.MOV.U32 R10, RZ, RZ, R12 ;  /* 0x000000ffff0a7224 */ /* 0x000fe400078e000c */
.L_x_55189:
[----:B------:R-:W-:Y:S05]  /*28f00*/  BSYNC B1 ;  /* 0x0000000000017941 */ /* 0x000fea0003800000 */
.L_x_55187:
        /* <DEDUP_REMOVED lines=9> */
.L_x_55191:
[----:B------:R-:W-:Y:S01]  /*28fa0*/  IMAD.MOV.U32 R27, RZ, RZ, R26 ;  /* 0x000000ffff1b7224 */ /* 0x000fe200078e001a */
[----:B------:R-:W-:Y:S01]  /*28fb0*/  MOV R12, R11 ;  /* 0x0000000b000c7202 */ /* 0x000fe20000000f00 */
[----:B------:R-:W-:Y:S02]  /*28fc0*/  IMAD.MOV.U32 R26, RZ, RZ, R28 ;  /* 0x000000ffff1a7224 */ /* 0x000fe400078e001c */
[----:B------:R-:W-:Y:S02]  /*28fd0*/  IMAD.MOV.U32 R11, RZ, RZ, R13 ;  /* 0x000000ffff0b7224 */ /* 0x000fe400078e000d */
.L_x_55192:
[----:B------:R-:W-:Y:S05]  /*28fe0*/  BSYNC B1 ;  /* 0x0000000000017941 */ /* 0x000fea0003800000 */
.L_x_55190:
        /* <DEDUP_REMOVED lines=9> */
.L_x_55194:
[----:B------:R-:W-:Y:S01]  /*29080*/  IMAD.MOV.U32 R28, RZ, RZ, R27 ;  /* 0x000000ffff1c7224 */ /* 0x000fe200078e001b */
[----:B------:R-:W-:Y:S01]  /*29090*/  MOV R13, R12 ;  /* 0x0000000c000d7202 */ /* 0x000fe20000000f00 */
[----:B------:R-:W-:Y:S02]  /*290a0*/  IMAD.MOV.U32 R27, RZ, RZ, R29 ;  /* 0x000000ffff1b7224 */ /* 0x000fe400078e001d */
[----:B------:R-:W-:Y:S02]  /*290b0*/  IMAD.MOV.U32 R12, RZ, RZ, R14 ;  /* 0x000000ffff0c7224 */ /* 0x000fe400078e000e */
.L_x_55195:
[----:B------:R-:W-:Y:S05]  /*290c0*/  BSYNC B1 ;  /* 0x0000000000017941 */ /* 0x000fea0003800000 */
.L_x_55193:
        /* <DEDUP_REMOVED lines=9> */
.L_x_55197:
[----:B------:R-:W-:Y:S01]  /*29160*/  IMAD.MOV.U32 R29, RZ, RZ, R28 ;  /* 0x000000ffff1d7224 */ /* 0x000fe200078e001c */
[----:B------:R-:W-:Y:S01]  /*29170*/  MOV R14, R13 ;  /* 0x0000000d000e7202 */ /* 0x000fe20000000f00 */
[----:B------:R-:W-:Y:S02]  /*29180*/  IMAD.MOV.U32 R28, RZ, RZ, R30 ;  /* 0x000000ffff1c7224 */ /* 0x000fe400078e001e */
[----:B------:R-:W-:Y:S02]  /*29190*/  IMAD.MOV.U32 R13, RZ, RZ, R15 ;  /* 0x000000ffff0d7224 */ /* 0x000fe400078e000f */
.L_x_55198:
[----:B------:R-:W-:Y:S05]  /*291a0*/  BSYNC B1 ;  /* 0x0000000000017941 */ /* 0x000fea0003800000 */
.L_x_55196:
        /* <DEDUP_REMOVED lines=9> */
.L_x_55200:
[----:B------:R-:W-:Y:S01]  /*29240*/  IMAD.MOV.U32 R30, RZ, RZ, R29 ;  /* 0x000000ffff1e7224 */ /* 0x000fe200078e001d */
[----:B------:R-:W-:Y:S01]  /*29250*/  MOV R15, R14 ;  /* 0x0000000e000f7202 */ /* 0x000fe20000000f00 */
[----:B------:R-:W-:Y:S02]  /*29260*/  IMAD.MOV.U32 R29, RZ, RZ, R31 ;  /* 0x000000ffff1d7224 */ /* 0x000fe400078e001f */
[----:B------:R-:W-:Y:S02]  /*29270*/  IMAD.MOV.U32 R14, RZ, RZ, R16 ;  /* 0x000000ffff0e7224 */ /* 0x000fe400078e0010 */
.L_x_55201:
[----:B------:R-:W-:Y:S05]  /*29280*/  BSYNC B1 ;  /* 0x0000000000017941 */ /* 0x000fea0003800000 */
.L_x_55199:
        /* <DEDUP_REMOVED lines=9> */
.L_x_55203:
[----:B------:R-:W-:Y:S01]  /*29320*/  IMAD.MOV.U32 R31, RZ, RZ, R30 ;  /* 0x000000ffff1f7224 */ /* 0x000fe200078e001e */
[----:B------:R-:W-:Y:S01]  /*29330*/  MOV R16, R15 ;  /* 0x0000000f00107202 */ /* 0x000fe20000000f00 */
[----:B------:R-:W-:Y:S02]  /*29340*/  IMAD.MOV.U32 R30, RZ, RZ, R44 ;  /* 0x000000ffff1e7224 */ /* 0x000fe400078e002c */
[----:B------:R-:W-:Y:S02]  /*29350*/  IMAD.MOV.U32 R15, RZ, RZ, R40 ;  /* 0x000000ffff0f7224 */ /* 0x000fe400078e0028 */
.L_x_55204:
[----:B------:R-:W-:Y:S05]  /*29360*/  BSYNC B1 ;  /* 0x0000000000017941 */ /* 0x000fea0003800000 */
.L_x_55202:
        /* <DEDUP_REMOVED lines=9> */
.L_x_55206:
[----:B------:R-:W-:Y:S01]  /*29400*/  IMAD.MOV.U32 R44, RZ, RZ, R31 ;  /* 0x000000ffff2c7224 */ /* 0x000fe200078e001f */
[----:B------:R-:W-:Y:S01]  /*29410*/  MOV R40, R16 ;  /* 0x0000001000287202 */ /* 0x000fe20000000f00 */
[----:B------:R-:W-:Y:S02]  /*29420*/  IMAD.MOV.U32 R31, RZ, RZ, R34 ;  /* 0x000000ffff1f7224 */ /* 0x000fe400078e0022 */
[----:B------:R-:W-:Y:S02]  /*29430*/  IMAD.MOV.U32 R16, RZ, RZ, R32 ;  /* 0x000000ffff107224 */ /* 0x000fe400078e0020 */
.L_x_55207:
[----:B------:R-:W-:Y:S05]  /*29440*/  BSYNC B1 ;  /* 0x0000000000017941 */ /* 0x000fea0003800000 */
.L_x_55205:
        /* <DEDUP_REMOVED lines=9> */
.L_x_55209:
[----:B------:R-:W-:Y:S01]  /*294e0*/  IMAD.MOV.U32 R34, RZ, RZ, R44 ;  /* 0x000000ffff227224 */ /* 0x000fe200078e002c */
[----:B------:R-:W-:Y:S01]  /*294f0*/  MOV R32, R40 ;  /* 0x0000002800207202 */ /* 0x000fe20000000f00 */
[----:B------:R-:W-:Y:S02]  /*29500*/  IMAD.MOV.U32 R44, RZ, RZ, R46 ;  /* 0x000000ffff2c7224 */ /* 0x000fe400078e002e */
[----:B------:R-:W-:Y:S02]  /*29510*/  IMAD.MOV.U32 R40, RZ, RZ, R37 ;  /* 0x000000ffff287224 */ /* 0x000fe400078e0025 */
.L_x_55210:
[----:B------:R-:W-:Y:S05]  /*29520*/  BSYNC B1 ;  /* 0x0000000000017941 */ /* 0x000fea0003800000 */
.L_x_55208:
        /* <DEDUP_REMOVED lines=9> */
.L_x_55212:
[----:B------:R-:W-:Y:S01]  /*295c0*/  IMAD.MOV.U32 R45, RZ, RZ, R34 ;  /* 0x000000ffff2d7224 */ /* 0x000fe200078e0022 */
[----:B------:R-:W-:Y:S01]  /*295d0*/  MOV R37, R32 ;  /* 0x0000002000257202 */ /* 0x000fe20000000f00 */
[----:B------:R-:W-:Y:S02]  /*295e0*/  IMAD.MOV.U32 R34, RZ, RZ, R47 ;  /* 0x000000ffff227224 */ /* 0x000fe400078e002f */
[----:B------:R-:W-:Y:S02]  /*295f0*/  IMAD.MOV.U32 R32, RZ, RZ, R36 ;  /* 0x000000ffff207224 */ /* 0x000fe400078e0024 */
.L_x_55213:
[----:B------:R-:W-:Y:S05]  /*29600*/  BSYNC B1 ;  /* 0x0000000000017941 */ /* 0x000fea0003800000 */
.L_x_55211:
        /* <DEDUP_REMOVED lines=9> */
.L_x_55215:
[----:B------:R-:W-:Y:S01]  /*296a0*/  IMAD.MOV.U32 R46, RZ, RZ, R45 ;  /* 0x000000ffff2e7224 */ /* 0x000fe200078e002d */
[----:B------:R-:W-:Y:S01]  /*296b0*/  MOV R36, R37 ;  /* 0x0000002500247202 */ /* 0x000fe20000000f00 */
[----:B------:R-:W-:Y:S02]  /*296c0*/  IMAD.MOV.U32 R45, RZ, RZ, R48 ;  /* 0x000000ffff2d7224 */ /* 0x000fe400078e0030 */
[----:B------:R-:W-:Y:S02]  /*296d0*/  IMAD.MOV.U32 R37, RZ, RZ, R39 ;  /* 0x000000ffff257224 */ /* 0x000fe400078e0027 */
.L_x_55216:
[----:B------:R-:W-:Y:S05]  /*296e0*/  BSYNC B1 ;  /* 0x0000000000017941 */ /* 0x000fea0003800000 */
.L_x_55214:
        /* <DEDUP_REMOVED lines=9> */
.L_x_55218:
[----:B------:R-:W-:Y:S01]  /*29780*/  IMAD.MOV.U32 R47, RZ, RZ, R46 ;  /* 0x000000ffff2f7224 */ /* 0x000fe200078e002e */
[----:B------:R-:W-:Y:S01]  /*29790*/  MOV R39, R36 ;  /* 0x0000002400277202 */ /* 0x000fe20000000f00 */
[----:B------:R-:W-:Y:S02]  /*297a0*/  IMAD.MOV.U32 R46, RZ, RZ, R49 ;  /* 0x000000ffff2e7224 */ /* 0x000fe400078e0031 */
[----:B------:R-:W-:Y:S02]  /*297b0*/  IMAD.MOV.U32 R36, RZ, RZ, R38 ;  /* 0x000000ffff247224 */ /* 0x000fe400078e0026 */
.L_x_55219:
[----:B------:R-:W-:Y:S05]  /*297c0*/  BSYNC B1 ;  /* 0x0000000000017941 */ /* 0x000fea0003800000 */
.L_x_55217:
        /* <DEDUP_REMOVED lines=9> */
.L_x_55221:
[----:B------:R-:W-:Y:S01]  /*29860*/  IMAD.MOV.U32 R48, RZ, RZ, R47 ;  /* 0x000000ffff307224 */ /* 0x000fe200078e002f */
[----:B------:R-:W-:Y:S01]  /*29870*/  MOV R38, R39 ;  /* 0x0000002700267202 */ /* 0x000fe20000000f00 */
[----:B------:R-:W-:Y:S02]  /*29880*/  IMAD.MOV.U32 R47, RZ, RZ, R50 ;  /* 0x000000ffff2f7224 */ /* 0x000fe400078e0032 */
[----:B------:R-:W-:Y:S02]  /*29890*/  IMAD.MOV.U32 R39, RZ, RZ, R43 ;  /* 0x000000ffff277224 */ /* 0x000fe400078e002b */
.L_x_55222:
[----:B------:R-:W-:Y:S05]  /*298a0*/  BSYNC B1 ;  /* 0x0000000000017941 */ /* 0x000fea0003800000 */
.L_x_55220:
        /* <DEDUP_REMOVED lines=9> */
.L_x_55224:
[----:B------:R-:W-:Y:S01]  /*29940*/  IMAD.MOV.U32 R49, RZ, RZ, R48 ;  /* 0x000000ffff317224 */ /* 0x000fe200078e0030 */
[----:B------:R-:W-:Y:S01]  /*29950*/  MOV R43, R38 ;  /* 0x00000026002b7202 */ /* 0x000fe20000000f00 */
[----:B------:R-:W-:Y:S02]  /*29960*/  IMAD.MOV.U32 R48, RZ, RZ, R51 ;  /* 0x000000ffff307224 */ /* 0x000fe400078e0033 */
[----:B------:R-:W-:Y:S02]  /*29970*/  IMAD.MOV.U32 R38, RZ, RZ, R42 ;  /* 0x000000ffff267224 */ /* 0x000fe400078e002a */
.L_x_55225:
[----:B------:R-:W-:Y:S05]  /*29980*/  BSYNC B1 ;  /* 0x0000000000017941 */ /* 0x000fea0003800000 */
.L_x_55223:
        /* <DEDUP_REMOVED lines=16> */
.L_x_55227:
[----:B------:R-:W-:Y:S02]  /*29a90*/  IMAD.MOV.U32 R23, RZ, RZ, R33 ;  /* 0x000000ffff177224 */ /* 0x000fe400078e0021 */
[----:B------:R-:W-:Y:S02]  /*29aa0*/  IMAD.MOV.U32 R8, RZ, RZ, R35 ;  /* 0x000000ffff087224 */ /* 0x000fe400078e0023 */
[----:B------:R-:W-:Y:S02]  /*29ab0*/  IMAD.MOV.U32 R33, RZ, RZ, R24 ;  /* 0x000000ffff217224 */ /* 0x000fe400078e0018 */
[----:B------:R-:W-:Y:S02]  /*29ac0*/  IMAD.MOV.U32 R35, RZ, RZ, R9 ;  /* 0x000000ffff237224 */ /* 0x000fe400078e0009 */
.L_x_55228:
[----:B------:R-:W-:Y:S05]  /*29ad0*/  BSYNC B1 ;  /* 0x0000000000017941 */ /* 0x000fea0003800000 */
.L_x_55226:
        /* <DEDUP_REMOVED lines=9> */
.L_x_55230:
[----:B------:R-:W-:Y:S02]  /*29b70*/  IMAD.MOV.U32 R24, RZ, RZ, R23 ;  /* 0x000000ffff187224 */ /* 0x000fe400078e0017 */
[----:B------:R-:W-:Y:S02]  /*29b80*/  IMAD.MOV.U32 R9, RZ, RZ, R8 ;  /* 0x000000ffff097224 */ /* 0x000fe400078e0008 */
[----:B------:R-:W-:Y:S02]  /*29b90*/  IMAD.MOV.U32 R23, RZ, RZ, R25 ;  /* 0x000000ffff177224 */ /* 0x000fe400078e0019 */
[----:B------:R-:W-:Y:S02]  /*29ba0*/  IMAD.MOV.U32 R8, RZ, RZ, R10 ;  /* 0x000000ffff087224 */ /* 0x000fe400078e000a */
.L_x_55231:
[----:B------:R-:W-:Y:S05]  /*29bb0*/  BSYNC B1 ;  /* 0x0000000000017941 */ /* 0x000fea0003800000 */
.L_x_55229:
        /* <DEDUP_REMOVED lines=9> */
.L_x_55233:
[----:B------:R-:W-:Y:S02]  /*29c50*/  IMAD.MOV.U32 R25, RZ, RZ, R24 ;  /* 0x000000ffff197224 */ /* 0x000fe400078e0018 */
[----:B------:R-:W-:Y:S02]  /*29c60*/  IMAD.MOV.U32 R10, RZ, RZ, R9 ;  /* 0x000000ffff0a7224 */ /* 0x000fe400078e0009 */
[----:B------:R-:W-:Y:S02]  /*29c70*/  IMAD.MOV.U32 R24, RZ, RZ, R26 ;  /* 0x000000ffff187224 */ /* 0x000fe400078e001a */
[----:B------:R-:W-:Y:S02]  /*29c80*/  IMAD.MOV.U32 R9, RZ, RZ, R11 ;  /* 0x000000ffff097224 */ /* 0x000fe400078e000b */
.L_x_55234:
[----:B------:R-:W-:Y:S05]  /*29c90*/  BSYNC B1 ;  /* 0x0000000000017941 */ /* 0x000fea0003800000 */
.L_x_55232:
        /* <DEDUP_REMOVED lines=9> */
.L_x_55236:
[----:B------:R-:W-:Y:S02]  /*29d30*/  IMAD.MOV.U32 R26, RZ, RZ, R25 ;  /* 0x000000ffff1a7224 */ /* 0x000fe400078e0019 */
[----:B------:R-:W-:Y:S02]  /*29d40*/  IMAD.MOV.U32 R11, RZ, RZ, R10 ;  /* 0x000000ffff0b7224 */ /* 0x000fe400078e000a */
[----:B------:R-:W-:Y:S02]  /*29d50*/  IMAD.MOV.U32 R25, RZ, RZ, R27 ;  /* 0x000000ffff197224 */ /* 0x000fe400078e001b */
[----:B------:R-:W-:Y:S02]  /*29d60*/  IMAD.MOV.U32 R10, RZ, RZ, R12 ;  /* 0x000000ffff0a7224 */ /* 0x000fe400078e000c */
.L_x_55237:
[----:B------:R-:W-:Y:S05]  /*29d70*/  BSYNC B1 ;  /* 0x0000000000017941 */ /* 0x000fea0003800000 */
.L_x_55235:
        /* <DEDUP_REMOVED lines=9> */
.L_x_55239:
[----:B------:R-:W-:Y:S02]  /*29e10*/  IMAD.MOV.U32 R27, RZ, RZ, R26 ;  /* 0x000000ffff1b7224 */ /* 0x000fe400078e001a */
[----:B------:R-:W-:Y:S02]  /*29e20*/  IMAD.MOV.U32 R12, RZ, RZ, R11 ;  /* 0x000000ffff0c7224 */ /* 0x000fe400078e000b */
[----:B------:R-:W-:Y:S02]  /*29e30*/  IMAD.MOV.U32 R26, RZ, RZ, R28 ;  /* 0x000000ffff1a7224 */ /* 0x000fe400078e001c */
[----:B------:R-:W-:Y:S02]  /*29e40*/  IMAD.MOV.U32 R11, RZ, RZ, R13 ;  /* 0x000000ffff0b7224 */ /* 0x000fe400078e000d */
.L_x_55240:
[----:B------:R-:W-:Y:S05]  /*29e50*/  BSYNC B1 ;  /* 0x0000000000017941 */ /* 0x000fea0003800000 */
.L_x_55238:
        /* <DEDUP_REMOVED lines=9> */
.L_x_55242:
[----:B------:R-:W-:Y:S02]  /*29ef0*/  IMAD.MOV.U32 R28, RZ, RZ, R27 ;  /* 0x000000ffff1c7224 */ /* 0x000fe400078e001b */
[----:B------:R-:W-:Y:S02]  /*29f00*/  IMAD.MOV.U32 R13, RZ, RZ, R12 ;  /* 0x000000ffff0d7224 */ /* 0x000fe400078e000c */
[----:B------:R-:W-:Y:S02]  /*29f10*/  IMAD.MOV.U32 R27, RZ, RZ, R29 ;  /* 0x000000ffff1b7224 */ /* 0x000fe400078e001d */
[----:B------:R-:W-:Y:S02]  /*29f20*/  IMAD.MOV.U32 R12, RZ, RZ, R14 ;  /* 0x000000ffff0c7224 */ /* 0x000fe400078e000e */
.L_x_55243:
[----:B------:R-:W-:Y:S05]  /*29f30*/  BSYNC B1 ;  /* 0x0000000000017941 */ /* 0x000fea0003800000 */
.L_x_55241:
        /* <DEDUP_REMOVED lines=9> */
.L_x_55245:
[----:B------:R-:W-:Y:S02]  /*29fd0*/  IMAD.MOV.U32 R29, RZ, RZ, R28 ;  /* 0x000000ffff1d7224 */ /* 0x000fe400078e001c */
[----:B------:R-:W-:Y:S02]  /*29fe0*/  IMAD.MOV.U32 R14, RZ, RZ, R13 ;  /* 0x000000ffff0e7224 */ /* 0x000fe400078e000d */
[----:B------:R-:W-:Y:S02]  /*29ff0*/  IMAD.MOV.U32 R28, RZ, RZ, R30 ;  /* 0x000000ffff1c7224 */ /* 0x000fe400078e001e */
[----:B------:R-:W-:Y:S02]  /*2a000*/  IMAD.MOV.U32 R13, RZ, RZ, R15 ;  /* 0x000000ffff0d7224 */ /* 0x000fe400078e000f */
.L_x_55246:
[----:B------:R-:W-:Y:S05]  /*2a010*/  BSYNC B1 ;  /* 0x0000000000017941 */ /* 0x000fea0003800000 */
.L_x_55244:
        /* <DEDUP_REMOVED lines=9> */
.L_x_55248:
[----:B------:R-:W-:Y:S02]  /*2a0b0*/  IMAD.MOV.U32 R30, RZ, RZ, R29 ;  /* 0x000000ffff1e7224 */ /* 0x000fe400078e001d */
[----:B------:R-:W-:Y:S02]  /*2a0c0*/  IMAD.MOV.U32 R15, RZ, RZ, R14 ;  /* 0x000000ffff0f7224 */ /* 0x000fe400078e000e */
[----:B------:R-:W-:Y:S02]  /*2a0d0*/  IMAD.MOV.U32 R29, RZ, RZ, R31 ;  /* 0x000000ffff1d7224 */ /* 0x000fe400078e001f */
[----:B------:R-:W-:Y:S02]  /*2a0e0*/  IMAD.MOV.U32 R14, RZ, RZ, R16 ;  /* 0x000000ffff0e7224 */ /* 0x000fe400078e0010 */
.L_x_55249:
[----:B------:R-:W-:Y:S05]  /*2a0f0*/  BSYNC B1 ;  /* 0x0000000000017941 */ /* 0x000fea0003800000 */
.L_x_55247:
        /* <DEDUP_REMOVED lines=9> */
.L_x_55251:
[----:B------:R-:W-:Y:S02]  /*2a190*/  IMAD.MOV.U32 R31, RZ, RZ, R30 ;  /* 0x000000ffff1f7224 */ /* 0x000fe400078e001e */
[----:B------:R-:W-:Y:S02]  /*2a1a0*/  IMAD.MOV.U32 R16, RZ, RZ, R15 ;  /* 0x000000ffff107224 */ /* 0x000fe400078e000f */
[----:B------:R-:W-:Y:S02]  /*2a1b0*/  IMAD.MOV.U32 R30, RZ, RZ, R44 ;  /* 0x000000ffff1e7224 */ /* 0x000fe400078e002c */
[----:B------:R-:W-:Y:S02]  /*2a1c0*/  IMAD.MOV.U32 R15, RZ, RZ, R40 ;  /* 0x000000ffff0f7224 */ /* 0x000fe400078e0028 */
.L_x_55252:
[----:B------:R-:W-:Y:S05]  /*2a1d0*/  BSYNC B1 ;  /* 0x0000000000017941 */ /* 0x000fea0003800000 */
.L_x_55250:
        /* <DEDUP_REMOVED lines=9> */
.L_x_55254:
[----:B------:R-:W-:Y:S02]  /*2a270*/  IMAD.MOV.U32 R42, RZ, RZ, R31 ;  /* 0x000000ffff2a7224 */ /* 0x000fe400078e001f */
[----:B------:R-:W-:Y:S02]  /*2a280*/  IMAD.MOV.U32 R40, RZ, RZ, R16 ;  /* 0x000000ffff287224 */ /* 0x000fe400078e0010 */
[----:B------:R-:W-:Y:S02]  /*2a290*/  IMAD.MOV.U32 R31, RZ, RZ, R34 ;  /* 0x000000ffff1f7224 */ /* 0x000fe400078e0022 */
[----:B------:R-:W-:Y:S02]  /*2a2a0*/  IMAD.MOV.U32 R16, RZ, RZ, R32 ;  /* 0x000000ffff107224 */ /* 0x000fe400078e0020 */
.L_x_55255:
[----:B------:R-:W-:Y:S05]  /*2a2b0*/  BSYNC B1 ;  /* 0x0000000000017941 */ /* 0x000fea0003800000 */
.L_x_55253:
        /* <DEDUP_REMOVED lines=9> */
.L_x_55257:
[----:B------:R-:W-:Y:S02]  /*2a350*/  IMAD.MOV.U32 R34, RZ, RZ, R42 ;  /* 0x000000ffff227224 */ /* 0x000fe400078e002a */
[----:B------:R-:W-:Y:S02]  /*2a360*/  IMAD.MOV.U32 R32, RZ, RZ, R40 ;  /* 0x000000ffff207224 */ /* 0x000fe400078e0028 */
[----:B------:R-:W-:Y:S02]  /*2a370*/  IMAD.MOV.U32 R42, RZ, RZ, R45 ;  /* 0x000000ffff2a7224 */ /* 0x000fe400078e002d */
[----:B------:R-:W-:Y:S02]  /*2a380*/  IMAD.MOV.U32 R40, RZ, RZ, R37 ;  /* 0x000000ffff287224 */ /* 0x000fe400078e0025 */
.L_x_55258:
[----:B------:R-:W-:Y:S05]  /*2a390*/  BSYNC B1 ;  /* 0x0000000000017941 */ /* 0x000fea0003800000 */
.L_x_55256:
        /* <DEDUP_REMOVED lines=9> */
.L_x_55260:
[----:B------:R-:W-:Y:S02]  /*2a430*/  IMAD.MOV.U32 R44, RZ, RZ, R34 ;  /* 0x000000ffff2c7224 */ /* 0x000fe400078e0022 */
[----:B------:R-:W-:Y:S02]  /*2a440*/  IMAD.MOV.U32 R37, RZ, RZ, R32 ;  /* 0x000000ffff257224 */ /* 0x000fe400078e0020 */
[----:B------:R-:W-:Y:S02]  /*2a450*/  IMAD.MOV.U32 R34, RZ, RZ, R46 ;  /* 0x000000ffff227224 */ /* 0x000fe400078e002e */
[----:B------:R-:W-:Y:S02]  /*2a460*/  IMAD.MOV.U32 R32, RZ, RZ, R36 ;  /* 0x000000ffff207224 */ /* 0x000fe400078e0024 */
.L_x_55261:
[----:B------:R-:W-:Y:S05]  /*2a470*/  BSYNC B1 ;  /* 0x0000000000017941 */ /* 0x000fea0003800000 */
.L_x_55259:
        /* <DEDUP_REMOVED lines=9> */
.L_x_55263:
[----:B------:R-:W-:Y:S02]  /*2a510*/  IMAD.MOV.U32 R45, RZ, RZ, R44 ;  /* 0x000000ffff2d7224 */ /* 0x000fe400078e002c */
[----:B------:R-:W-:Y:S02]  /*2a520*/  IMAD.MOV.U32 R36, RZ, RZ, R37 ;  /* 0x000000ffff247224 */ /* 0x000fe400078e0025 */
[----:B------:R-:W-:Y:S02]  /*2a530*/  IMAD.MOV.U32 R44, RZ, RZ, R47 ;  /* 0x000000ffff2c7224 */ /* 0x000fe400078e002f */
[----:B------:R-:W-:Y:S02]  /*2a540*/  IMAD.MOV.U32 R37, RZ, RZ, R39 ;  /* 0x000000ffff257224 */ /* 0x000fe400078e0027 */
.L_x_55264:
[----:B------:R-:W-:Y:S05]  /*2a550*/  BSYNC B1 ;  /* 0x0000000000017941 */ /* 0x000fea0003800000 */
.L_x_55262:
        /* <DEDUP_REMOVED lines=9> */
.L_x_55266:
[----:B------:R-:W-:Y:S02]  /*2a5f0*/  IMAD.MOV.U32 R46, RZ, RZ, R45 ;  /* 0x000000ffff2e7224 */ /* 0x000fe400078e002d */
[----:B------:R-:W-:Y:S02]  /*2a600*/  IMAD.MOV.U32 R39, RZ, RZ, R36 ;  /* 0x000000ffff277224 */ /* 0x000fe400078e0024 */
[----:B------:R-:W-:Y:S02]  /*2a610*/  IMAD.MOV.U32 R45, RZ, RZ, R48 ;  /* 0x000000ffff2d7224 */ /* 0x000fe400078e0030 */
[----:B------:R-:W-:Y:S02]  /*2a620*/  IMAD.MOV.U32 R36, RZ, RZ, R38 ;  /* 0x000000ffff247224 */ /* 0x000fe400078e0026 */
.L_x_55267:
[----:B------:R-:W-:Y:S05]  /*2a630*/  BSYNC B1 ;  /* 0x0000000000017941 */ /* 0x000fea0003800000 */
.L_x_55265:
        /* <DEDUP_REMOVED lines=9> */
.L_x_55269:
[----:B------:R-:W-:Y:S02]  /*2a6d0*/  IMAD.MOV.U32 R47, RZ, RZ, R46 ;  /* 0x000000ffff2f7224 */ /* 0x000fe400078e002e */
[----:B------:R-:W-:Y:S02]  /*2a6e0*/  IMAD.MOV.U32 R38, RZ, RZ, R39 ;  /* 0x000000ffff267224 */ /* 0x000fe400078e0027 */
[----:B------:R-:W-:Y:S02]  /*2a6f0*/  IMAD.MOV.U32 R46, RZ, RZ, R49 ;  /* 0x000000ffff2e7224 */ /* 0x000fe400078e0031 */
[----:B------:R-:W-:Y:S02]  /*2a700*/  IMAD.MOV.U32 R39, RZ, RZ, R43 ;  /* 0x000000ffff277224 */ /* 0x000fe400078e002b */
.L_x_55270:
[----:B------:R-:W-:Y:S05]  /*2a710*/  BSYNC B1 ;  /* 0x0000000000017941 */ /* 0x000fea0003800000 */
.L_x_55268:
        /* <DEDUP_REMOVED lines=16> */
.L_x_55272:
[----:B------:R-:W-:Y:S02]  /*2a820*/  IMAD.MOV.U32 R22, RZ, RZ, R33 ;  /* 0x000000ffff167224 */ /* 0x000fe400078e0021 */
[----:B------:R-:W-:Y:S01]  /*2a830*/  IMAD.MOV.U32 R7, RZ, RZ, R35 ;  /* 0x000000ffff077224 */ /* 0x000fe200078e0023 */
[----:B------:R-:W-:Y:S01]  /*2a840*/  MOV R35, R8 ;  /* 0x0000000800237202 */ /* 0x000fe20000000f00 */
[----:B------:R-:W-:Y:S02]  /*2a850*/  IMAD.MOV.U32 R33, RZ, RZ, R23 ;  /* 0x000000ffff217224 */ /* 0x000fe400078e0017 */
.L_x_55273:
[----:B------:R-:W-:Y:S05]  /*2a860*/  BSYNC B1 ;  /* 0x0000000000017941 */ /* 0x000fea0003800000 */
.L_x_55271:
        /* <DEDUP_REMOVED lines=9> */
.L_x_55275:
[----:B------:R-:W-:Y:S02]  /*2a900*/  IMAD.MOV.U32 R23, RZ, RZ, R22 ;  /* 0x000000ffff177224 */ /* 0x000fe400078e0016 */
[----:B------:R-:W-:Y:S01]  /*2a910*/  IMAD.MOV.U32 R8, RZ, RZ, R7 ;  /* 0x000000ffff087224 */ /* 0x000fe200078e0007 */
[----:B------:R-:W-:Y:S01]  /*2a920*/  MOV R7, R9 ;  /* 0x0000000900077202 */ /* 0x000fe20000000f00 */
[----:B------:R-:W-:Y:S02]  /*2a930*/  IMAD.MOV.U32 R22, RZ, RZ, R24 ;  /* 0x000000ffff167224 */ /* 0x000fe400078e0018 */
.L_x_55276:
[----:B------:R-:W-:Y:S05]  /*2a940*/  BSYNC B1 ;  /* 0x0000000000017941 */ /* 0x000fea0003800000 */
.L_x_55274:
        /* <DEDUP_REMOVED lines=9> */
.L_x_55278:
[----:B------:R-:W-:Y:S02]  /*2a9e0*/  IMAD.MOV.U32 R24, RZ, RZ, R23 ;  /* 0x000000ffff187224 */ /* 0x000fe400078e0017 */
[----:B------:R-:W-:Y:S01]  /*2a9f0*/  IMAD.MOV.U32 R9, RZ, RZ, R8 ;  /* 0x000000ffff097224 */ /* 0x000fe200078e0008 */
[----:B------:R-:W-:Y:S01]  /*2aa00*/  MOV R8, R10 ;  /* 0x0000000a00087202 */ /* 0x000fe20000000f00 */
[----:B------:R-:W-:Y:S02]  /*2aa10*/  IMAD.MOV.U32 R23, RZ, RZ, R25 ;  /* 0x000000ffff177224 */ /* 0x000fe400078e0019 */
.L_x_55279:
[----:B------:R-:W-:Y:S05]  /*2aa20*/  BSYNC B1 ;  /* 0x0000000000017941 */ /* 0x000fea0003800000 */
.L_x_55277:
        /* <DEDUP_REMOVED lines=9> */
.L_x_55281:
[----:B------:R-:W-:Y:S02]  /*2aac0*/  IMAD.MOV.U32 R25, RZ, RZ, R24 ;  /* 0x000000ffff197224 */ /* 0x000fe400078e0018 */
[----:B------:R-:W-:Y:S01]  /*2aad0*/  IMAD.MOV.U32 R10, RZ, RZ, R9 ;  /* 0x000000ffff0a7224 */ /* 0x000fe200078e0009 */
[----:B------:R-:W-:Y:S01]  /*2aae0*/  MOV R9, R11 ;  /* 0x0000000b00097202 */ /* 0x000fe20000000f00 */
[----:B------:R-:W-:Y:S02]  /*2aaf0*/  IMAD.MOV.U32 R24, RZ, RZ, R26 ;  /* 0x000000ffff187224 */ /* 0x000fe400078e001a */
.L_x_55282:
[----:B------:R-:W-:Y:S05]  /*2ab00*/  BSYNC B1 ;  /* 0x0000000000017941 */ /* 0x000fea0003800000 */
.L_x_55280:
        /* <DEDUP_REMOVED lines=9> */
.L_x_55284:
[----:B------:R-:W-:Y:S02]  /*2aba0*/  IMAD.MOV.U32 R26, RZ, RZ, R25 ;  /* 0x000000ffff1a7224 */ /* 0x000fe400078e0019 */
[----:B------:R-:W-:Y:S01]  /*2abb0*/  IMAD.MOV.U32 R11, RZ, RZ, R10 ;  /* 0x000000ffff0b7224 */ /* 0x000fe200078e000a */
[----:B------:R-:W-:Y:S01]  /*2abc0*/  MOV R10, R12 ;  /* 0x0000000c000a7202 */ /* 0x000fe20000000f00 */
[----:B------:R-:W-:Y:S02]  /*2abd0*/  IMAD.MOV.U32 R25, RZ, RZ, R27 ;  /* 0x000000ffff197224 */ /* 0x000fe400078e001b */
.L_x_55285:
[----:B------:R-:W-:Y:S05]  /*2abe0*/  BSYNC B1 ;  /* 0x0000000000017941 */ /* 0x000fea0003800000 */
.L_x_55283:
        /* <DEDUP_REMOVED lines=9> */
.L_x_55287:
[----:B------:R-:W-:Y:S02]  /*2ac80*/  IMAD.MOV.U32 R27, RZ, RZ, R26 ;  /* 0x000000ffff1b7224 */ /* 0x000fe400078e001a */
[----:B------:R-:W-:Y:S01]  /*2ac90*/  IMAD.MOV.U32 R12, RZ, RZ, R11 ;  /* 0x000000ffff0c7224 */ /* 0x000fe200078e000b */
[----:B------:R-:W-:Y:S01]  /*2aca0*/  MOV R11, R13 ;  /* 0x0000000d000b7202 */ /* 0x000fe20000000f00 */
[----:B------:R-:W-:Y:S02]  /*2acb0*/  IMAD.MOV.U32 R26, RZ, RZ, R28 ;  /* 0x000000ffff1a7224 */ /* 0x000fe400078e001c */
.L_x_55288:
[----:B------:R-:W-:Y:S05]  /*2acc0*/  BSYNC B1 ;  /* 0x0000000000017941 */ /* 0x000fea0003800000 */
.L_x_55286:
        /* <DEDUP_REMOVED lines=9> */
.L_x_55290:
[----:B------:R-:W-:Y:S02]  /*2ad60*/  IMAD.MOV.U32 R28, RZ, RZ, R27 ;  /* 0x000000ffff1c7224 */ /* 0x000fe400078e001b */
[----:B------:R-:W-:Y:S01]  /*2ad70*/  IMAD.MOV.U32 R13, RZ, RZ, R12 ;  /* 0x000000ffff0d7224 */ /* 0x000fe200078e000c */
[----:B------:R-:W-:Y:S01]  /*2ad80*/  MOV R12, R14 ;  /* 0x0000000e000c7202 */ /* 0x000fe20000000f00 */
[----:B------:R-:W-:Y:S02]  /*2ad90*/  IMAD.MOV.U32 R27, RZ, RZ, R29 ;  /* 0x000000ffff1b7224 */ /* 0x000fe400078e001d */
.L_x_55291:
[----:B------:R-:W-:Y:S05]  /*2ada0*/  BSYNC B1 ;  /* 0x0000000000017941 */ /* 0x000fea0003800000 */
.L_x_55289:
        /* <DEDUP_REMOVED lines=9> */
.L_x_55293:
[----:B------:R-:W-:Y:S02]  /*2ae40*/  IMAD.MOV.U32 R29, RZ, RZ, R28 ;  /* 0x000000ffff1d7224 */ /* 0x000fe400078e001c */
[----:B------:R-:W-:Y:S01]  /*2ae50*/  IMAD.MOV.U32 R14, RZ, RZ, R13 ;  /* 0x000000ffff0e7224 */ /* 0x000fe200078e000d */
[----:B------:R-:W-:Y:S01]  /*2ae60*/  MOV R13, R15 ;  /* 0x0000000f000d7202 */ /* 0x000fe20000000f00 */
[----:B------:R-:W-:Y:S02]  /*2ae70*/  IMAD.MOV.U32 R28, RZ, RZ, R30 ;  /* 0x000000ffff1c7224 */ /* 0x000fe400078e001e */
.L_x_55294:
[----:B------:R-:W-:Y:S05]  /*2ae80*/  BSYNC B1 ;  /* 0x0000000000017941 */ /* 0x000fea0003800000 */
.L_x_55292:
        /* <DEDUP_REMOVED lines=9> */
.L_x_55296:
[----:B------:R-:W-:Y:S02]  /*2af20*/  IMAD.MOV.U32 R30, RZ, RZ, R29 ;  /* 0x000000ffff1e7224 */ /* 0x000fe400078e001d */
[----:B------:R-:W-:Y:S01]  /*2af30*/  IMAD.MOV.U32 R15, RZ, RZ, R14 ;  /* 0x000000ffff0f7224 */ /* 0x000fe200078e000e */
[----:B------:R-:W-:Y:S01]  /*2af40*/  MOV R14, R16 ;  /* 0x00000010000e7202 */ /* 0x000fe20000000f00 */
[----:B------:R-:W-:Y:S02]  /*2af50*/  IMAD.MOV.U32 R29, RZ, RZ, R31 ;  /* 0x000000ffff1d7224 */ /* 0x000fe400078e001f */
.L_x_55297:
[----:B------:R-:W-:Y:S05]  /*2af60*/  BSYNC B1 ;  /* 0x0000000000017941 */ /* 0x000fea0003800000 */
.L_x_55295:
        /* <DEDUP_REMOVED lines=9> */
.L_x_55299:
[----:B------:R-:W-:Y:S02]  /*2b000*/  IMAD.MOV.U32 R31, RZ, RZ, R30 ;  /* 0x000000ffff1f7224 */ /* 0x000fe400078e001e */
[----:B------:R-:W-:Y:S01]  /*2b010*/  IMAD.MOV.U32 R16, RZ, RZ, R15 ;  /* 0x000000ffff107224 */ /* 0x000fe200078e000f */
[----:B------:R-:W-:Y:S01]  /*2b020*/  MOV R15, R40 ;  /* 0x00000028000f7202 */ /* 0x000fe20000000f00 */
[----:B------:R-:W-:Y:S02]  /*2b030*/  IMAD.MOV.U32 R30, RZ, RZ, R42 ;  /* 0x000000ffff1e7224 */ /* 0x000fe400078e002a */
.L_x_55300:
[----:B------:R-:W-:Y:S05]  /*2b040*/  BSYNC B1 ;  /* 0x0000000000017941 */ /* 0x000fea0003800000 */
.L_x_55298:
        /* <DEDUP_REMOVED lines=9> */
.L_x_55302:
[----:B------:R-:W-:Y:S02]  /*2b0e0*/  IMAD.MOV.U32 R42, RZ, RZ, R31 ;  /* 0x000000ffff2a7224 */ /* 0x000fe400078e001f */
[----:B------:R-:W-:Y:S01]  /*2b0f0*/  IMAD.MOV.U32 R40, RZ, RZ, R16 ;  /* 0x000000ffff287224 */ /* 0x000fe200078e0010 */
[----:B------:R-:W-:Y:S01]  /*2b100*/  MOV R16, R32 ;  /* 0x0000002000107202 */ /* 0x000fe20000000f00 */
[----:B------:R-:W-:Y:S02]  /*2b110*/  IMAD.MOV.U32 R31, RZ, RZ, R34 ;  /* 0x000000ffff1f7224 */ /* 0x000fe400078e0022 */
.L_x_55303:
[----:B------:R-:W-:Y:S05]  /*2b120*/  BSYNC B1 ;  /* 0x0000000000017941 */ /* 0x000fea0003800000 */
.L_x_55301:
        /* <DEDUP_REMOVED lines=9> */
.L_x_55305:
[----:B------:R-:W-:Y:S02]  /*2b1c0*/  IMAD.MOV.U32 R34, RZ, RZ, R42 ;  /* 0x000000ffff227224 */ /* 0x000fe400078e002a */
[----:B------:R-:W-:Y:S01]  /*2b1d0*/  IMAD.MOV.U32 R32, RZ, RZ, R40 ;  /* 0x000000ffff207224 */ /* 0x000fe200078e0028 */
[----:B------:R-:W-:Y:S01]  /*2b1e0*/  MOV R40, R37 ;  /* 0x0000002500287202 */ /* 0x000fe20000000f00 */
[----:B------:R-:W-:Y:S02]  /*2b1f0*/  IMAD.MOV.U32 R42, RZ, RZ, R44 ;  /* 0x000000ffff2a7224 */ /* 0x000fe400078e002c */
.L_x_55306:
[----:B------:R-:W-:Y:S05]  /*2b200*/  BSYNC B1 ;  /* 0x0000000000017941 */ /* 0x000fea0003800000 */
.L_x_55304:
        /* <DEDUP_REMOVED lines=9> */
.L_x_55308:
[----:B------:R-:W-:Y:S02]  /*2b2a0*/  IMAD.MOV.U32 R43, RZ, RZ, R34 ;  /* 0x000000ffff2b7224 */ /* 0x000fe400078e0022 */
[----:B------:R-:W-:Y:S01]  /*2b2b0*/  IMAD.MOV.U32 R37, RZ, RZ, R32 ;  /* 0x000000ffff257224 */ /* 0x000fe200078e0020 */
[----:B------:R-:W-:Y:S01]  /*2b2c0*/  MOV R32, R36 ;  /* 0x0000002400207202 */ /* 0x000fe20000000f00 */
[----:B------:R-:W-:Y:S02]  /*2b2d0*/  IMAD.MOV.U32 R34, RZ, RZ, R45 ;  /* 0x000000ffff227224 */ /* 0x000fe400078e002d */
.L_x_55309:
[----:B------:R-:W-:Y:S05]  /*2b2e0*/  BSYNC B1 ;  /* 0x0000000000017941 */ /* 0x000fea0003800000 */
.L_x_55307:
        /* <DEDUP_REMOVED lines=9> */
.L_x_55311:
[----:B------:R-:W-:Y:S02]  /*2b380*/  IMAD.MOV.U32 R44, RZ, RZ, R43 ;  /* 0x000000ffff2c7224 */ /* 0x000fe400078e002b */
[----:B------:R-:W-:Y:S01]  /*2b390*/  IMAD.MOV.U32 R36, RZ, RZ, R37 ;  /* 0x000000ffff247224 */ /* 0x000fe200078e0025 */
[----:B------:R-:W-:Y:S01]  /*2b3a0*/  MOV R37, R39 ;  /* 0x0000002700257202 */ /* 0x000fe20000000f00 */
[----:B------:R-:W-:Y:S02]  /*2b3b0*/  IMAD.MOV.U32 R43, RZ, RZ, R46 ;  /* 0x000000ffff2b7224 */ /* 0x000fe400078e002e */
.L_x_55312:
[----:B------:R-:W-:Y:S05]  /*2b3c0*/  BSYNC B1 ;  /* 0x0000000000017941 */ /* 0x000fea0003800000 */
.L_x_55310:
        /* <DEDUP_REMOVED lines=9> */
.L_x_55314:
[----:B------:R-:W-:Y:S02]  /*2b460*/  IMAD.MOV.U32 R45, RZ, RZ, R44 ;  /* 0x000000ffff2d7224 */ /* 0x000fe400078e002c */
[----:B------:R-:W-:Y:S01]  /*2b470*/  IMAD.MOV.U32 R39, RZ, RZ, R36 ;  /* 0x000000ffff277224 */ /* 0x000fe200078e0024 */
[----:B------:R-:W-:Y:S01]  /*2b480*/  MOV R36, R38 ;  /* 0x0000002600247202 */ /* 0x000fe20000000f00 */
[----:B------:R-:W-:Y:S02]  /*2b490*/  IMAD.MOV.U32 R44, RZ, RZ, R47 ;  /* 0x000000ffff2c7224 */ /* 0x000fe400078e002f */
.L_x_55315:
[----:B------:R-:W-:Y:S05]  /*2b4a0*/  BSYNC B1 ;  /* 0x0000000000017941 */ /* 0x000fea0003800000 */
.L_x_55313:
        /* <DEDUP_REMOVED lines=16> */
.L_x_55317:
[----:B------:R-:W-:Y:S01]  /*2b5b0*/  IMAD.MOV.U32 R21, RZ, RZ, R33 ;  /* 0x000000ffff157224 */ /* 0x000fe200078e0021 */
[----:B------:R-:W-:Y:S01]  /*2b5c0*/  MOV R6, R35 ;  /* 0x0000002300067202 */ /* 0x000fe20000000f00 */
[----:B------:R-:W-:Y:S02]  /*2b5d0*/  IMAD.MOV.U32 R33, RZ, RZ, R22 ;  /* 0x000000ffff217224 */ /* 0x000fe400078e0016 */
[----:B------:R-:W-:Y:S02]  /*2b5e0*/  IMAD.MOV.U32 R35, RZ, RZ, R7 ;  /* 0x000000ffff237224 */ /* 0x000fe400078e0007 */
.L_x_55318:
[----:B------:R-:W-:Y:S05]  /*2b5f0*/  BSYNC B1 ;  /* 0x0000000000017941 */ /* 0x000fea0003800000 */
.L_x_55316:
        /* <DEDUP_REMOVED lines=9> */
.L_x_55320:
[----:B------:R-:W-:Y:S01]  /*2b690*/  IMAD.MOV.U32 R22, RZ, RZ, R21 ;  /* 0x000000ffff167224 */ /* 0x000fe200078e0015 */
[----:B------:R-:W-:Y:S01]  /*2b6a0*/  MOV R7, R6 ;  /* 0x0000000600077202 */ /* 0x000fe20000000f00 */
[----:B------:R-:W-:Y:S02]  /*2b6b0*/  IMAD.MOV.U32 R21, RZ, RZ, R23 ;  /* 0x000000ffff157224 */ /* 0x000fe400078e0017 */
[----:B------:R-:W-:Y:S02]  /*2b6c0*/  IMAD.MOV.U32 R6, RZ, RZ, R8 ;  /* 0x000000ffff067224 */ /* 0x000fe400078e0008 */
.L_x_55321:
[----:B------:R-:W-:Y:S05]  /*2b6d0*/  BSYNC B1 ;  /* 0x0000000000017941 */ /* 0x000fea0003800000 */
.L_x_55319:
        /* <DEDUP_REMOVED lines=9> */
.L_x_55323:
[----:B------:R-:W-:Y:S01]  /*2b770*/  IMAD.MOV.U32 R23, RZ, RZ, R22 ;  /* 0x000000ffff177224 */ /* 0x000fe200078e0016 */
[----:B------:R-:W-:Y:S01]  /*2b780*/  MOV R8, R7 ;  /* 0x0000000700087202 */ /* 0x000fe20000000f00 */
[----:B------:R-:W-:Y:S02]  /*2b790*/  IMAD.MOV.U32 R22, RZ, RZ, R24 ;  /* 0x000000ffff167224 */ /* 0x000fe400078e0018 */
[----:B------:R-:W-:Y:S02]  /*2b7a0*/  IMAD.MOV.U32 R7, RZ, RZ, R9 ;  /* 0x000000ffff077224 */ /* 0x000fe400078e0009 */
.L_x_55324:
[----:B------:R-:W-:Y:S05]  /*2b7b0*/  BSYNC B1 ;  /* 0x0000000000017941 */ /* 0x000fea0003800000 */
.L_x_55322:
        /* <DEDUP_REMOVED lines=9> */
.L_x_55326:
[----:B------:R-:W-:Y:S01]  /*2b850*/  IMAD.MOV.U32 R24, RZ, RZ, R23 ;  /* 0x000000ffff187224 */ /* 0x000fe200078e0017 */
[----:B------:R-:W-:Y:S01]  /*2b860*/  MOV R9, R8 ;  /* 0x0000000800097202 */ /* 0x000fe20000000f00 */
[----:B------:R-:W-:Y:S02]  /*2b870*/  IMAD.MOV.U32 R23, RZ, RZ, R25 ;  /* 0x000000ffff177224 */ /* 0x000fe400078e0019 */
[----:B------:R-:W-:Y:S02]  /*2b880*/  IMAD.MOV.U32 R8, RZ, RZ, R10 ;  /* 0x000000ffff087224 */ /* 0x000fe400078e000a */
.L_x_55327:
[----:B------:R-:W-:Y:S05]  /*2b890*/  BSYNC B1 ;  /* 0x0000000000017941 */ /* 0x000fea0003800000 */
.L_x_55325:
        /* <DEDUP_REMOVED lines=9> */
.L_x_55329:
[----:B------:R-:W-:Y:S01]  /*2b930*/  IMAD.MOV.U32 R25, RZ, RZ, R24 ;  /* 0x000000ffff197224 */ /* 0x000fe200078e0018 */
[----:B------:R-:W-:Y:S01]  /*2b940*/  MOV R10, R9 ;  /* 0x00000009000a7202 */ /* 0x000fe20000000f00 */
[----:B------:R-:W-:Y:S02]  /*2b950*/  IMAD.MOV.U32 R24, RZ, RZ, R26 ;  /* 0x000000ffff187224 */ /* 0x000fe400078e001a */
[----:B------:R-:W-:Y:S02]  /*2b960*/  IMAD.MOV.U32 R9, RZ, RZ, R11 ;  /* 0x000000ffff097224 */ /* 0x000fe400078e000b */
.L_x_55330:
[----:B------:R-:W-:Y:S05]  /*2b970*/  BSYNC B1 ;  /* 0x0000000000017941 */ /* 0x000fea0003800000 */
.L_x_55328:
        /* <DEDUP_REMOVED lines=9> */
.L_x_55332:
[----:B------:R-:W-:Y:S01]  /*2ba10*/  IMAD.MOV.U32 R26, RZ, RZ, R25 ;  /* 0x000000ffff1a7224 */ /* 0x000fe200078e0019 */
[----:B------:R-:W-:Y:S01]  /*2ba20*/  MOV R11, R10 ;  /* 0x0000000a000b7202 */ /* 0x000fe20000000f00 */
[----:B------:R-:W-:Y:S02]  /*2ba30*/  IMAD.MOV.U32 R25, RZ, RZ, R27 ;  /* 0x000000ffff197224 */ /* 0x000fe400078e001b */
[----:B------:R-:W-:Y:S02]  /*2ba40*/  IMAD.MOV.U32 R10, RZ, RZ, R12 ;  /* 0x000000ffff0a7224 */ /* 0x000fe400078e000c */
.L_x_55333:
[----:B------:R-:W-:Y:S05]  /*2ba50*/  BSYNC B1 ;  /* 0x0000000000017941 */ /* 0x000fea0003800000 */
.L_x_55331:
        /* <DEDUP_REMOVED lines=9> */
.L_x_55335:
[----:B------:R-:W-:Y:S01]  /*2baf0*/  IMAD.MOV.U32 R27, RZ, RZ, R26 ;  /* 0x000000ffff1b7224 */ /* 0x000fe200078e001a */
[----:B------:R-:W-:Y:S01]  /*2bb00*/  MOV R12, R11 ;  /* 0x0000000b000c7202 */ /* 0x000fe20000000f00 */
[----:B------:R-:W-:Y:S02]  /*2bb10*/  IMAD.MOV.U32 R26, RZ, RZ, R28 ;  /* 0x000000ffff1a7224 */ /* 0x000fe400078e001c */
[----:B------:R-:W-:Y:S02]  /*2bb20*/  IMAD.MOV.U32 R11, RZ, RZ, R13 ;  /* 0x000000ffff0b7224 */ /* 0x000fe400078e000d */
.L_x_55336:
[----:B------:R-:W-:Y:S05]  /*2bb30*/  BSYNC B1 ;  /* 0x0000000000017941 */ /* 0x000fea0003800000 */
.L_x_55334:
        /* <DEDUP_REMOVED lines=9> */
.L_x_55338:
[----:B------:R-:W-:Y:S01]  /*2bbd0*/  IMAD.MOV.U32 R28, RZ, RZ, R27 ;  /* 0x000000ffff1c7224 */ /* 0x000fe200078e001b */
[----:B------:R-:W-:Y:S01]  /*2bbe0*/  MOV R13, R12 ;  /* 0x0000000c000d7202 */ /* 0x000fe20000000f00 */
[----:B------:R-:W-:Y:S02]  /*2bbf0*/  IMAD.MOV.U32 R27, RZ, RZ, R29 ;  /* 0x000000ffff1b7224 */ /* 0x000fe400078e001d */
[----:B------:R-:W-:Y:S02]  /*2bc00*/  IMAD.MOV.U32 R12, RZ, RZ, R14 ;  /* 0x000000ffff0c7224 */ /* 0x000fe400078e000e */
.L_x_55339:
[----:B------:R-:W-:Y:S05]  /*2bc10*/  BSYNC B1 ;  /* 0x0000000000017941 */ /* 0x000fea0003800000 */
.L_x_55337:
        /* <DEDUP_REMOVED lines=9> */
.L_x_55341:
[----:B------:R-:W-:Y:S01]  /*2bcb0*/  IMAD.MOV.U32 R29, RZ, RZ, R28 ;  /* 0x000000ffff1d7224 */ /* 0x000fe200078e001c */
[----:B------:R-:W-:Y:S01]  /*2bcc0*/  MOV R14, R13 ;  /* 0x0000000d000e7202 */ /* 0x000fe20000000f00 */
[----:B------:R-:W-:Y:S02]  /*2bcd0*/  IMAD.MOV.U32 R28, RZ, RZ, R30 ;  /* 0x000000ffff1c7224 */ /* 0x000fe400078e001e */
[----:B------:R-:W-:Y:S02]  /*2bce0*/  IMAD.MOV.U32 R13, RZ, RZ, R15 ;  /* 0x000000ffff0d7224 */ /* 0x000fe400078e000f */
.L_x_55342:
[----:B------:R-:W-:Y:S05]  /*2bcf0*/  BSYNC B1 ;  /* 0x0000000000017941 */ /* 0x000fea0003800000 */
.L_x_55340:
        /* <DEDUP_REMOVED lines=9> */
.L_x_55344:
[----:B------:R-:W-:Y:S01]  /*2bd90*/  IMAD.MOV.U32 R30, RZ, RZ, R29 ;  /* 0x000000ffff1e7224 */ /* 0x000fe200078e001d */
[----:B------:R-:W-:Y:S01]  /*2bda0*/  MOV R15, R14 ;  /* 0x0000000e000f7202 */ /* 0x000fe20000000f00 */
[----:B------:R-:W-:Y:S02]  /*2bdb0*/  IMAD.MOV.U32 R29, RZ, RZ, R31 ;  /* 0x000000ffff1d7224 */ /* 0x000fe400078e001f */
[----:B------:R-:W-:Y:S02]  /*2bdc0*/  IMAD.MOV.U32 R14, RZ, RZ, R16 ;  /* 0x000000ffff0e7224 */ /* 0x000fe400078e0010 */
.L_x_55345:
[----:B------:R-:W-:Y:S05]  /*2bdd0*/  BSYNC B1 ;  /* 0x0000000000017941 */ /* 0x000fea0003800000 */
.L_x_55343:
        /* <DEDUP_REMOVED lines=9> */
.L_x_55347:
[----:B------:R-:W-:Y:S01]  /*2be70*/  IMAD.MOV.U32 R31, RZ, RZ, R30 ;  /* 0x000000ffff1f7224 */ /* 0x000fe200078e001e */
[----:B------:R-:W-:Y:S01]  /*2be80*/  MOV R16, R15 ;  /* 0x0000000f00107202 */ /* 0x000fe20000000f00 */
[----:B------:R-:W-:Y:S02]  /*2be90*/  IMAD.MOV.U32 R30, RZ, RZ, R42 ;  /* 0x000000ffff1e7224 */ /* 0x000fe400078e002a */
[----:B------:R-:W-:Y:S02]  /*2bea0*/  IMAD.MOV.U32 R15, RZ, RZ, R40 ;  /* 0x000000ffff0f7224 */ /* 0x000fe400078e0028 */
.L_x_55348:
[----:B------:R-:W-:Y:S05]  /*2beb0*/  BSYNC B1 ;  /* 0x0000000000017941 */ /* 0x000fea0003800000 */
.L_x_55346:
        /* <DEDUP_REMOVED lines=9> */
.L_x_55350:
[----:B------:R-:W-:Y:S01]  /*2bf50*/  IMAD.MOV.U32 R40, RZ, RZ, R31 ;  /* 0x000000ffff287224 */ /* 0x000fe200078e001f */
[----:B------:R-:W-:Y:S01]  /*2bf60*/  MOV R38, R16 ;  /* 0x0000001000267202 */ /* 0x000fe20000000f00 */
[----:B------:R-:W-:Y:S02]  /*2bf70*/  IMAD.MOV.U32 R31, RZ, RZ, R34 ;  /* 0x000000ffff1f7224 */ /* 0x000fe400078e0022 */
[----:B------:R-:W-:Y:S02]  /*2bf80*/  IMAD.MOV.U32 R16, RZ, RZ, R32 ;  /* 0x000000ffff107224 */ /* 0x000fe400078e0020 */
.L_x_55351:
[----:B------:R-:W-:Y:S05]  /*2bf90*/  BSYNC B1 ;  /* 0x0000000000017941 */ /* 0x000fea0003800000 */
.L_x_55349:
        /* <DEDUP_REMOVED lines=9> */
.L_x_55353:
[----:B------:R-:W-:Y:S01]  /*2c030*/  IMAD.MOV.U32 R34, RZ, RZ, R40 ;  /* 0x000000ffff227224 */ /* 0x000fe200078e0028 */
[----:B------:R-:W-:Y:S01]  /*2c040*/  MOV R32, R38 ;  /* 0x0000002600207202 */ /* 0x000fe20000000f00 */
[----:B------:R-:W-:Y:S02]  /*2c050*/  IMAD.MOV.U32 R40, RZ, RZ, R43 ;  /* 0x000000ffff287224 */ /* 0x000fe400078e002b */
[----:B------:R-:W-:Y:S02]  /*2c060*/  IMAD.MOV.U32 R38, RZ, RZ, R37 ;  /* 0x000000ffff267224 */ /* 0x000fe400078e0025 */
.L_x_55354:
[----:B------:R-:W-:Y:S05]  /*2c070*/  BSYNC B1 ;  /* 0x0000000000017941 */ /* 0x000fea0003800000 */
.L_x_55352:
        /* <DEDUP_REMOVED lines=9> */
.L_x_55356:
[----:B------:R-:W-:Y:S01]  /*2c110*/  IMAD.MOV.U32 R42, RZ, RZ, R34 ;  /* 0x000000ffff2a7224 */ /* 0x000fe200078e0022 */
[----:B------:R-:W-:Y:S01]  /*2c120*/  MOV R37, R32 ;  /* 0x0000002000257202 */ /* 0x000fe20000000f00 */
[----:B------:R-:W-:Y:S02]  /*2c130*/  IMAD.MOV.U32 R34, RZ, RZ, R44 ;  /* 0x000000ffff227224 */ /* 0x000fe400078e002c */
[----:B------:R-:W-:Y:S02]  /*2c140*/  IMAD.MOV.U32 R32, RZ, RZ, R36 ;  /* 0x000000ffff207224 */ /* 0x000fe400078e0024 */
.L_x_55357:
[----:B------:R-:W-:Y:S05]  /*2c150*/  BSYNC B1 ;  /* 0x0000000000017941 */ /* 0x000fea0003800000 */
.L_x_55355:
        /* <DEDUP_REMOVED lines=9> */
.L_x_55359:
[----:B------:R-:W-:Y:S01]  /*2c1f0*/  IMAD.MOV.U32 R43, RZ, RZ, R42 ;  /* 0x000000ffff2b7224 */ /* 0x000fe200078e002a */
[----:B------:R-:W-:Y:S01]  /*2c200*/  MOV R36, R37 ;  /* 0x0000002500247202 */ /* 0x000fe20000000f00 */
[----:B------:R-:W-:Y:S02]  /*2c210*/  IMAD.MOV.U32 R42, RZ, RZ, R45 ;  /* 0x000000ffff2a7224 */ /* 0x000fe400078e002d */
[----:B------:R-:W-:Y:S02]  /*2c220*/  IMAD.MOV.U32 R37, RZ, RZ, R39 ;  /* 0x000000ffff257224 */ /* 0x000fe400078e0027 */
.L_x_55360:
[----:B------:R-:W-:Y:S05]  /*2c230*/  BSYNC B1 ;  /* 0x0000000000017941 */ /* 0x000fea0003800000 */
.L_x_55358:
        /* <DEDUP_REMOVED lines=16> */
.L_x_55362:
[----:B------:R-:W-:Y:S02]  /*2c340*/  IMAD.MOV.U32 R20, RZ, RZ, R33 ;  /* 0x000000ffff147224 */ /* 0x000fe400078e0021 */
[----:B------:R-:W-:Y:S02]  /*2c350*/  IMAD.MOV.U32 R5, RZ, RZ, R35 ;  /* 0x000000ffff057224 */ /* 0x000fe400078e0023 */
[----:B------:R-:W-:Y:S02]  /*2c360*/  IMAD.MOV.U32 R33, RZ, RZ, R21 ;  /* 0x000000ffff217224 */ /* 0x000fe400078e0015 */
[----:B------:R-:W-:Y:S02]  /*2c370*/  IMAD.MOV.U32 R35, RZ, RZ, R6 ;  /* 0x000000ffff237224 */ /* 0x000fe400078e0006 */
.L_x_55363:
[----:B------:R-:W-:Y:S05]  /*2c380*/  BSYNC B1 ;  /* 0x0000000000017941 */ /* 0x000fea0003800000 */
.L_x_55361:
        /* <DEDUP_REMOVED lines=9> */
.L_x_55365:
[----:B------:R-:W-:Y:S02]  /*2c420*/  IMAD.MOV.U32 R21, RZ, RZ, R20 ;  /* 0x000000ffff157224 */ /* 0x000fe400078e0014 */
[----:B------:R-:W-:Y:S02]  /*2c430*/  IMAD.MOV.U32 R6, RZ, RZ, R5 ;  /* 0x000000ffff067224 */ /* 0x000fe400078e0005 */
[----:B------:R-:W-:Y:S02]  /*2c440*/  IMAD.MOV.U32 R20, RZ, RZ, R22 ;  /* 0x000000ffff147224 */ /* 0x000fe400078e0016 */
[----:B------:R-:W-:Y:S02]  /*2c450*/  IMAD.MOV.U32 R5, RZ, RZ, R7 ;  /* 0x000000ffff057224 */ /* 0x000fe400078e0007 */
.L_x_55366:
[----:B------:R-:W-:Y:S05]  /*2c460*/  BSYNC B1 ;  /* 0x0000000000017941 */ /* 0x000fea0003800000 */
.L_x_55364:
        /* <DEDUP_REMOVED lines=9> */
.L_x_55368:
[----:B------:R-:W-:Y:S02]  /*2c500*/  IMAD.MOV.U32 R22, RZ, RZ, R21 ;  /* 0x000000ffff167224 */ /* 0x000fe400078e0015 */
[----:B------:R-:W-:Y:S02]  /*2c510*/  IMAD.MOV.U32 R7, RZ, RZ, R6 ;  /* 0x000000ffff077224 */ /* 0x000fe400078e0006 */
[----:B------:R-:W-:Y:S02]  /*2c520*/  IMAD.MOV.U32 R21, RZ, RZ, R23 ;  /* 0x000000ffff157224 */ /* 0x000fe400078e0017 */
[----:B------:R-:W-:Y:S02]  /*2c530*/  IMAD.MOV.U32 R6, RZ, RZ, R8 ;  /* 0x000000ffff067224 */ /* 0x000fe400078e0008 */
.L_x_55369:
[----:B------:R-:W-:Y:S05]  /*2c540*/  BSYNC B1 ;  /* 0x0000000000017941 */ /* 0x000fea0003800000 */
.L_x_55367:
        /* <DEDUP_REMOVED lines=9> */
.L_x_55371:
[----:B------:R-:W-:Y:S02]  /*2c5e0*/  IMAD.MOV.U32 R23, RZ, RZ, R22 ;  /* 0x000000ffff177224 */ /* 0x000fe400078e0016 */
[----:B------:R-:W-:Y:S02]  /*2c5f0*/  IMAD.MOV.U32 R8, RZ, RZ, R7 ;  /* 0x000000ffff087224 */ /* 0x000fe400078e0007 */
[----:B------:R-:W-:Y:S02]  /*2c600*/  IMAD.MOV.U32 R22, RZ, RZ, R24 ;  /* 0x000000ffff167224 */ /* 0x000fe400078e0018 */
[----:B------:R-:W-:Y:S02]  /*2c610*/  IMAD.MOV.U32 R7, RZ, RZ, R9 ;  /* 0x000000ffff077224 */ /* 0x000fe400078e0009 */
.L_x_55372:
[----:B------:R-:W-:Y:S05]  /*2c620*/  BSYNC B1 ;  /* 0x0000000000017941 */ /* 0x000fea0003800000 */
.L_x_55370:
        /* <DEDUP_REMOVED lines=9> */
.L_x_55374:
[----:B------:R-:W-:Y:S02]  /*2c6c0*/  IMAD.MOV.U32 R24, RZ, RZ, R23 ;  /* 0x000000ffff187224 */ /* 0x000fe400078e0017 */
[----:B------:R-:W-:Y:S02]  /*2c6d0*/  IMAD.MOV.U32 R9, RZ, RZ, R8 ;  /* 0x000000ffff097224 */ /* 0x000fe400078e0008 */
[----:B------:R-:W-:Y:S02]  /*2c6e0*/  IMAD.MOV.U32 R23, RZ, RZ, R25 ;  /* 0x000000ffff177224 */ /* 0x000fe400078e0019 */
[----:B------:R-:W-:Y:S02]  /*2c6f0*/  IMAD.MOV.U32 R8, RZ, RZ, R10 ;  /* 0x000000ffff087224 */ /* 0x000fe400078e000a */
.L_x_55375:
[----:B------:R-:W-:Y:S05]  /*2c700*/  BSYNC B1 ;  /* 0x0000000000017941 */ /* 0x000fea0003800000 */
.L_x_55373:
        /* <DEDUP_REMOVED lines=9> */
.L_x_55377:
[----:B------:R-:W-:Y:S02]  /*2c7a0*/  IMAD.MOV.U32 R25, RZ, RZ, R24 ;  /* 0x000000ffff197224 */ /* 0x000fe400078e0018 */
[----:B------:R-:W-:Y:S02]  /*2c7b0*/  IMAD.MOV.U32 R10, RZ, RZ, R9 ;  /* 0x000000ffff0a7224 */ /* 0x000fe400078e0009 */
[----:B------:R-:W-:Y:S02]  /*2c7c0*/  IMAD.MOV.U32 R24, RZ, RZ, R26 ;  /* 0x000000ffff187224 */ /* 0x000fe400078e001a */
[----:B------:R-:W-:Y:S02]  /*2c7d0*/  IMAD.MOV.U32 R9, RZ, RZ, R11 ;  /* 0x000000ffff097224 */ /* 0x000fe400078e000b */
.L_x_55378:
[----:B------:R-:W-:Y:S05]  /*2c7e0*/  BSYNC B1 ;  /* 0x0000000000017941 */ /* 0x000fea0003800000 */
.L_x_55376:
        /* <DEDUP_REMOVED lines=9> */
.L_x_55380:
[----:B------:R-:W-:Y:S02]  /*2c880*/  IMAD.MOV.U32 R26, RZ, RZ, R25 ;  /* 0x000000ffff1a7224 */ /* 0x000fe400078e0019 */
[----:B------:R-:W-:Y:S02]  /*2c890*/  IMAD.MOV.U32 R11, RZ, RZ, R10 ;  /* 0x000000ffff0b7224 */ /* 0x000fe400078e000a */
[----:B------:R-:W-:Y:S02]  /*2c8a0*/  IMAD.MOV.U32 R25, RZ, RZ, R27 ;  /* 0x000000ffff197224 */ /* 0x000fe400078e001b */
[----:B------:R-:W-:Y:S02]  /*2c8b0*/  IMAD.MOV.U32 R10, RZ, RZ, R12 ;  /* 0x000000ffff0a7224 */ /* 0x000fe400078e000c */
.L_x_55381:
[----:B------:R-:W-:Y:S05]  /*2c8c0*/  BSYNC B1 ;  /* 0x0000000000017941 */ /* 0x000fea0003800000 */
.L_x_55379:
        /* <DEDUP_REMOVED lines=9> */
.L_x_55383:
[----:B------:R-:W-:Y:S02]  /*2c960*/  IMAD.MOV.U32 R27, RZ, RZ, R26 ;  /* 0x000000ffff1b7224 */ /* 0x000fe400078e001a */
[----:B------:R-:W-:Y:S02]  /*2c970*/  IMAD.MOV.U32 R12, RZ, RZ, R11 ;  /* 0x000000ffff0c7224 */ /* 0x000fe400078e000b */
[----:B------:R-:W-:Y:S02]  /*2c980*/  IMAD.MOV.U32 R26, RZ, RZ, R28 ;  /* 0x000000ffff1a7224 */ /* 0x000fe400078e001c */
[----:B------:R-:W-:Y:S02]  /*2c990*/  IMAD.MOV.U32 R11, RZ, RZ, R13 ;  /* 0x000000ffff0b7224 */ /* 0x000fe400078e000d */
.L_x_55384:
[----:B------:R-:W-:Y:S05]  /*2c9a0*/  BSYNC B1 ;  /* 0x0000000000017941 */ /* 0x000fea0003800000 */
.L_x_55382:
        /* <DEDUP_REMOVED lines=9> */
.L_x_55386:
[----:B------:R-:W-:Y:S02]  /*2ca40*/  IMAD.MOV.U32 R28, RZ, RZ, R27 ;  /* 0x000000ffff1c7224 */ /* 0x000fe400078e001b */
[----:B------:R-:W-:Y:S02]  /*2ca50*/  IMAD.MOV.U32 R13, RZ, RZ, R12 ;  /* 0x000000ffff0d7224 */ /* 0x000fe400078e000c */
[----:B------:R-:W-:Y:S02]  /*2ca60*/  IMAD.MOV.U32 R27, RZ, RZ, R29 ;  /* 0x000000ffff1b7224 */ /* 0x000fe400078e001d */
[----:B------:R-:W-:Y:S02]  /*2ca70*/  IMAD.MOV.U32 R12, RZ, RZ, R14 ;  /* 0x000000ffff0c7224 */ /* 0x000fe400078e000e */
.L_x_55387:
[----:B------:R-:W-:Y:S05]  /*2ca80*/  BSYNC B1 ;  /* 0x0000000000017941 */ /* 0x000fea0003800000 */
.L_x_55385:
        /* <DEDUP_REMOVED lines=9> */
.L_x_55389:
[----:B------:R-:W-:Y:S02]  /*2cb20*/  IMAD.MOV.U32 R29, RZ, RZ, R28 ;  /* 0x000000ffff1d7224 */ /* 0x000fe400078e001c */
[----:B------:R-:W-:Y:S02]  /*2cb30*/  IMAD.MOV.U32 R14, RZ, RZ, R13 ;  /* 0x000000ffff0e7224 */ /* 0x000fe400078e000d */
[----:B------:R-:W-:Y:S02]  /*2cb40*/  IMAD.MOV.U32 R28, RZ, RZ, R30 ;  /* 0x000000ffff1c7224 */ /* 0x000fe400078e001e */
[----:B------:R-:W-:Y:S02]  /*2cb50*/  IMAD.MOV.U32 R13, RZ, RZ, R15 ;  /* 0x000000ffff0d7224 */ /* 0x000fe400078e000f */
.L_x_55390:
[----:B------:R-:W-:Y:S05]  /*2cb60*/  BSYNC B1 ;  /* 0x0000000000017941 */ /* 0x000fea0003800000 */
.L_x_55388:
        /* <DEDUP_REMOVED lines=9> */
.L_x_55392:
[----:B------:R-:W-:Y:S02]  /*2cc00*/  IMAD.MOV.U32 R30, RZ, RZ, R29 ;  /* 0x000000ffff1e7224 */ /* 0x000fe400078e001d */
[----:B------:R-:W-:Y:S02]  /*2cc10*/  IMAD.MOV.U32 R15, RZ, RZ, R14 ;  /* 0x000000ffff0f7224 */ /* 0x000fe400078e000e */
[----:B------:R-:W-:Y:S02]  /*2cc20*/  IMAD.MOV.U32 R29, RZ, RZ, R31 ;  /* 0x000000ffff1d7224 */ /* 0x000fe400078e001f */
[----:B------:R-:W-:Y:S02]  /*2cc30*/  IMAD.MOV.U32 R14, RZ, RZ, R16 ;  /* 0x000000ffff0e7224 */ /* 0x000fe400078e0010 */
.L_x_55393:
[----:B------:R-:W-:Y:S05]  /*2cc40*/  BSYNC B1 ;  /* 0x0000000000017941 */ /* 0x000fea0003800000 */
.L_x_55391:
        /* <DEDUP_REMOVED lines=9> */
.L_x_55395:
[----:B------:R-:W-:Y:S02]  /*2cce0*/  IMAD.MOV.U32 R31, RZ, RZ, R30 ;  /* 0x000000ffff1f7224 */ /* 0x000fe400078e001e */
[----:B------:R-:W-:Y:S02]  /*2ccf0*/  IMAD.MOV.U32 R16, RZ, RZ, R15 ;  /* 0x000000ffff107224 */ /* 0x000fe400078e000f */
[----:B------:R-:W-:Y:S02]  /*2cd00*/  IMAD.MOV.U32 R30, RZ, RZ, R40 ;  /* 0x000000ffff1e7224 */ /* 0x000fe400078e0028 */
[----:B------:R-:W-:Y:S02]  /*2cd10*/  IMAD.MOV.U32 R15, RZ, RZ, R38 ;  /* 0x000000ffff0f7224 */ /* 0x000fe400078e0026 */
.L_x_55396:
[----:B------:R-:W-:Y:S05]  /*2cd20*/  BSYNC B1 ;  /* 0x0000000000017941 */ /* 0x000fea0003800000 */
.L_x_55394:
        /* <DEDUP_REMOVED lines=9> */
.L_x_55398:
[----:B------:R-:W-:Y:S02]  /*2cdc0*/  IMAD.MOV.U32 R39, RZ, RZ, R31 ;  /* 0x000000ffff277224 */ /* 0x000fe400078e001f */
[----:B------:R-:W-:Y:S02]  /*2cdd0*/  IMAD.MOV.U32 R38, RZ, RZ, R16 ;  /* 0x000000ffff267224 */ /* 0x000fe400078e0010 */
[----:B------:R-:W-:Y:S02]  /*2cde0*/  IMAD.MOV.U32 R31, RZ, RZ, R34 ;  /* 0x000000ffff1f7224 */ /* 0x000fe400078e0022 */
[----:B------:R-:W-:Y:S02]  /*2cdf0*/  IMAD.MOV.U32 R16, RZ, RZ, R32 ;  /* 0x000000ffff107224 */ /* 0x000fe400078e0020 */
.L_x_55399:
[----:B------:R-:W-:Y:S05]  /*2ce00*/  BSYNC B1 ;  /* 0x0000000000017941 */ /* 0x000fea0003800000 */
.L_x_55397:
        /* <DEDUP_REMOVED lines=9> */
.L_x_55401:
[----:B------:R-:W-:Y:S02]  /*2cea0*/  IMAD.MOV.U32 R34, RZ, RZ, R39 ;  /* 0x000000ffff227224 */ /* 0x000fe400078e0027 */
[----:B------:R-:W-:Y:S02]  /*2ceb0*/  IMAD.MOV.U32 R32, RZ, RZ, R38 ;  /* 0x000000ffff207224 */ /* 0x000fe400078e0026 */
[----:B------:R-:W-:Y:S02]  /*2cec0*/  IMAD.MOV.U32 R39, RZ, RZ, R42 ;  /* 0x000000ffff277224 */ /* 0x000fe400078e002a */
[----:B------:R-:W-:Y:S02]  /*2ced0*/  IMAD.MOV.U32 R38, RZ, RZ, R37 ;  /* 0x000000ffff267224 */ /* 0x000fe400078e0025 */
.L_x_55402:
[----:B------:R-:W-:Y:S05]  /*2cee0*/  BSYNC B1 ;  /* 0x0000000000017941 */ /* 0x000fea0003800000 */
.L_x_55400:
        /* <DEDUP_REMOVED lines=9> */
.L_x_55404:
[----:B------:R-:W-:Y:S02]  /*2cf80*/  IMAD.MOV.U32 R40, RZ, RZ, R34 ;  /* 0x000000ffff287224 */ /* 0x000fe400078e0022 */
[----:B------:R-:W-:Y:S02]  /*2cf90*/  IMAD.MOV.U32 R37, RZ, RZ, R32 ;  /* 0x000000ffff257224 */ /* 0x000fe400078e0020 */
[----:B------:R-:W-:Y:S02]  /*2cfa0*/  IMAD.MOV.U32 R34, RZ, RZ, R43 ;  /* 0x000000ffff227224 */ /* 0x000fe400078e002b */
[----:B------:R-:W-:Y:S02]  /*2cfb0*/  IMAD.MOV.U32 R32, RZ, RZ, R36 ;  /* 0x000000ffff207224 */ /* 0x000fe400078e0024 */
.L_x_55405:
[----:B------:R-:W-:Y:S05]  /*2cfc0*/  BSYNC B1 ;  /* 0x0000000000017941 */ /* 0x000fea0003800000 */
.L_x_55403:
        /* <DEDUP_REMOVED lines=16> */
.L_x_55407:
[----:B------:R-:W-:Y:S02]  /*2d0d0*/  IMAD.MOV.U32 R19, RZ, RZ, R33 ;  /* 0x000000ffff137224 */ /* 0x000fe400078e0021 */
[----:B------:R-:W-:Y:S01]  /*2d0e0*/  IMAD.MOV.U32 R4, RZ, RZ, R35 ;  /* 0x000000ffff047224 */ /* 0x000fe200078e0023 */
[----:B------:R-:W-:Y:S01]  /*2d0f0*/  MOV R35, R5 ;  /* 0x0000000500237202 */ /* 0x000fe20000000f00 */
[----:B------:R-:W-:Y:S02]  /*2d100*/  IMAD.MOV.U32 R33, RZ, RZ, R20 ;  /* 0x000000ffff217224 */ /* 0x000fe400078e0014 */
.L_x_55408:
[----:B------:R-:W-:Y:S05]  /*2d110*/  BSYNC B1 ;  /* 0x0000000000017941 */ /* 0x000fea0003800000 */
.L_x_55406:
        /* <DEDUP_REMOVED lines=9> */
.L_x_55410:
[----:B------:R-:W-:Y:S02]  /*2d1b0*/  IMAD.MOV.U32 R20, RZ, RZ, R19 ;  /* 0x000000ffff147224 */ /* 0x000fe400078e0013 */
[----:B------:R-:W-:Y:S01]  /*2d1c0*/  IMAD.MOV.U32 R5, RZ, RZ, R4 ;  /* 0x000000ffff057224 */ /* 0x000fe200078e0004 */
[----:B------:R-:W-:Y:S01]  /*2d1d0*/  MOV R4, R6 ;  /* 0x0000000600047202 */ /* 0x000fe20000000f00 */
[----:B------:R-:W-:Y:S02]  /*2d1e0*/  IMAD.MOV.U32 R19, RZ, RZ, R21 ;  /* 0x000000ffff137224 */ /* 0x000fe400078e0015 */
.L_x_55411:
[----:B------:R-:W-:Y:S05]  /*2d1f0*/  BSYNC B1 ;  /* 0x0000000000017941 */ /* 0x000fea0003800000 */
.L_x_55409:
        /* <DEDUP_REMOVED lines=9> */
.L_x_55413:
[----:B------:R-:W-:Y:S02]  /*2d290*/  IMAD.MOV.U32 R21, RZ, RZ, R20 ;  /* 0x000000ffff157224 */ /* 0x000fe400078e0014 */
[----:B------:R-:W-:Y:S01]  /*2d2a0*/  IMAD.MOV.U32 R6, RZ, RZ, R5 ;  /* 0x000000ffff067224 */ /* 0x000fe200078e0005 */
[----:B------:R-:W-:Y:S01]  /*2d2b0*/  MOV R5, R7 ;  /* 0x0000000700057202 */ /* 0x000fe20000000f00 */
[----:B------:R-:W-:Y:S02]  /*2d2c0*/  IMAD.MOV.U32 R20, RZ, RZ, R22 ;  /* 0x000000ffff147224 */ /* 0x000fe400078e0016 */
.L_x_55414:
[----:B------:R-:W-:Y:S05]  /*2d2d0*/  BSYNC B1 ;  /* 0x0000000000017941 */ /* 0x000fea0003800000 */
.L_x_55412:
        /* <DEDUP_REMOVED lines=9> */
.L_x_55416:
[----:B------:R-:W-:Y:S02]  /*2d370*/  IMAD.MOV.U32 R22, RZ, RZ, R21 ;  /* 0x000000ffff167224 */ /* 0x000fe400078e0015 */
[----:B------:R-:W-:Y:S01]  /*2d380*/  IMAD.MOV.U32 R7, RZ, RZ, R6 ;  /* 0x000000ffff077224 */ /* 0x000fe200078e0006 */
[----:B------:R-:W-:Y:S01]  /*2d390*/  MOV R6, R8 ;  /* 0x0000000800067202 */ /* 0x000fe20000000f00 */
[----:B------:R-:W-:Y:S02]  /*2d3a0*/  IMAD.MOV.U32 R21, RZ, RZ, R23 ;  /* 0x000000ffff157224 */ /* 0x000fe400078e0017 */
.L_x_55417:
[----:B------:R-:W-:Y:S05]  /*2d3b0*/  BSYNC B1 ;  /* 0x0000000000017941 */ /* 0x000fea0003800000 */
.L_x_55415:
        /* <DEDUP_REMOVED lines=9> */
.L_x_55419:
[----:B------:R-:W-:Y:S02]  /*2d450*/  IMAD.MOV.U32 R23, RZ, RZ, R22 ;  /* 0x000000ffff177224 */ /* 0x000fe400078e0016 */
[----:B------:R-:W-:Y:S01]  /*2d460*/  IMAD.MOV.U32 R8, RZ, RZ, R7 ;  /* 0x000000ffff087224 */ /* 0x000fe200078e0007 */
[----:B------:R-:W-:Y:S01]  /*2d470*/  MOV R7, R9 ;  /* 0x0000000900077202 */ /* 0x000fe20000000f00 */
[----:B------:R-:W-:Y:S02]  /*2d480*/  IMAD.MOV.U32 R22, RZ, RZ, R24 ;  /* 0x000000ffff167224 */ /* 0x000fe400078e0018 */
.L_x_55420:
[----:B------:R-:W-:Y:S05]  /*2d490*/  BSYNC B1 ;  /* 0x0000000000017941 */ /* 0x000fea0003800000 */
.L_x_55418:
        /* <DEDUP_REMOVED lines=9> */
.L_x_55422:
[----:B------:R-:W-:Y:S02]  /*2d530*/  IMAD.MOV.U32 R24, RZ, RZ, R23 ;  /* 0x000000ffff187224 */ /* 0x000fe400078e0017 */
[----:B------:R-:W-:Y:S01]  /*2d540*/  IMAD.MOV.U32 R9, RZ, RZ, R8 ;  /* 0x000000ffff097224 */ /* 0x000fe200078e0008 */
[----:B------:R-:W-:Y:S01]  /*2d550*/  MOV R8, R10 ;  /* 0x0000000a00087202 */ /* 0x000fe20000000f00 */
[----:B------:R-:W-:Y:S02]  /*2d560*/  IMAD.MOV.U32 R23, RZ, RZ, R25 ;  /* 0x000000ffff177224 */ /* 0x000fe400078e0019 */
.L_x_55423:
[----:B------:R-:W-:Y:S05]  /*2d570*/  BSYNC B1 ;  /* 0x0000000000017941 */ /* 0x000fea0003800000 */
.L_x_55421:
        /* <DEDUP_REMOVED lines=9> */
.L_x_55425:
[----:B------:R-:W-:Y:S02]  /*2d610*/  IMAD.MOV.U32 R25, RZ, RZ, R24 ;  /* 0x000000ffff197224 */ /* 0x000fe400078e0018 */
[----:B------:R-:W-:Y:S01]  /*2d620*/  IMAD.MOV.U32 R10, RZ, RZ, R9 ;  /* 0x000000ffff0a7224 */ /* 0x000fe200078e0009 */
[----:B------:R-:W-:Y:S01]  /*2d630*/  MOV R9, R11 ;  /* 0x0000000b00097202 */ /* 0x000fe20000000f00 */
[----:B------:R-:W-:Y:S02]  /*2d640*/  IMAD.MOV.U32 R24, RZ, RZ, R26 ;  /* 0x000000ffff187224 */ /* 0x000fe400078e001a */
.L_x_55426:
[----:B------:R-:W-:Y:S05]  /*2d650*/  BSYNC B1 ;  /* 0x0000000000017941 */ /* 0x000fea0003800000 */
.L_x_55424:
        /* <DEDUP_REMOVED lines=9> */
.L_x_55428:
[----:B------:R-:W-:Y:S02]  /*2d6f0*/  IMAD.MOV.U32 R26, RZ, RZ, R25 ;  /* 0x000000ffff1a7224 */ /* 0x000fe400078e0019 */
[----:B------:R-:W-:Y:S01]  /*2d700*/  IMAD.MOV.U32 R11, RZ, RZ, R10 ;  /* 0x000000ffff0b7224 */ /* 0x000fe200078e000a */
[----:B------:R-:W-:Y:S01]  /*2d710*/  MOV R10, R12 ;  /* 0x0000000c000a7202 */ /* 0x000fe20000000f00 */
[----:B------:R-:W-:Y:S02]  /*2d720*/  IMAD.MOV.U32 R25, RZ, RZ, R27 ;  /* 0x000000ffff197224 */ /* 0x000fe400078e001b */
.L_x_55429:
[----:B------:R-:W-:Y:S05]  /*2d730*/  BSYNC B1 ;  /* 0x0000000000017941 */ /* 0x000fea0003800000 */
.L_x_55427:
        /* <DEDUP_REMOVED lines=9> */
.L_x_55431:
[----:B------:R-:W-:Y:S02]  /*2d7d0*/  IMAD.MOV.U32 R27, RZ, RZ, R26 ;  /* 0x000000ffff1b7224 */ /* 0x000fe400078e001a */
[----:B------:R-:W-:Y:S01]  /*2d7e0*/  IMAD.MOV.U32 R12, RZ, RZ, R11 ;  /* 0x000000ffff0c7224 */ /* 0x000fe200078e000b */
[----:B------:R-:W-:Y:S01]  /*2d7f0*/  MOV R11, R13 ;  /* 0x0000000d000b7202 */ /* 0x000fe20000000f00 */
[----:B------:R-:W-:Y:S02]  /*2d800*/  IMAD.MOV.U32 R26, RZ, RZ, R28 ;  /* 0x000000ffff1a7224 */ /* 0x000fe400078e001c */
.L_x_55432:
[----:B------:R-:W-:Y:S05]  /*2d810*/  BSYNC B1 ;  /* 0x0000000000017941 */ /* 0x000fea0003800000 */
.L_x_55430:
        /* <DEDUP_REMOVED lines=9> */
.L_x_55434:
[----:B------:R-:W-:Y:S02]  /*2d8b0*/  IMAD.MOV.U32 R28, RZ, RZ, R27 ;  /* 0x000000ffff1c7224 */ /* 0x000fe400078e001b */
[----:B------:R-:W-:Y:S01]  /*2d8c0*/  IMAD.MOV.U32 R13, RZ, RZ, R12 ;  /* 0x000000ffff0d7224 */ /* 0x000fe200078e000c */
[----:B------:R-:W-:Y:S01]  /*2d8d0*/  MOV R12, R14 ;  /* 0x0000000e000c7202 */ /* 0x000fe20000000f00 */
[----:B------:R-:W-:Y:S02]  /*2d8e0*/  IMAD.MOV.U32 R27, RZ, RZ, R29 ;  /* 0x000000ffff1b7224 */ /* 0x000fe400078e001d */
.L_x_55435:
[----:B------:R-:W-:Y:S05]  /*2d8f0*/  BSYNC B1 ;  /* 0x0000000000017941 */ /* 0x000fea0003800000 */
.L_x_55433:
        /* <DEDUP_REMOVED lines=9> */
.L_x_55437:
[----:B------:R-:W-:Y:S02]  /*2d990*/  IMAD.MOV.U32 R29, RZ, RZ, R28 ;  /* 0x000000ffff1d7224 */ /* 0x000fe400078e001c */
[----:B------:R-:W-:Y:S01]  /*2d9a0*/  IMAD.MOV.U32 R14, RZ, RZ, R13 ;  /* 0x000000ffff0e7224 */ /* 0x000fe200078e000d */
[----:B------:R-:W-:Y:S01]  /*2d9b0*/  MOV R13, R15 ;  /* 0x0000000f000d7202 */ /* 0x000fe20000000f00 */
[----:B------:R-:W-:Y:S02]  /*2d9c0*/  IMAD.MOV.U32 R28, RZ, RZ, R30 ;  /* 0x000000ffff1c7224 */ /* 0x000fe400078e001e */
.L_x_55438:
[----:B------:R-:W-:Y:S05]  /*2d9d0*/  BSYNC B1 ;  /* 0x0000000000017941 */ /* 0x000fea0003800000 */
.L_x_55436:
        /* <DEDUP_REMOVED lines=9> */
.L_x_55440:
[----:B------:R-:W-:Y:S02]  /*2da70*/  IMAD.MOV.U32 R30, RZ, RZ, R29 ;  /* 0x000000ffff1e7224 */ /* 0x000fe400078e001d */
[----:B------:R-:W-:Y:S01]  /*2da80*/  IMAD.MOV.U32 R15, RZ, RZ, R14 ;  /* 0x000000ffff0f7224 */ /* 0x000fe200078e000e */
[----:B------:R-:W-:Y:S01]  /*2da90*/  MOV R14, R16 ;  /* 0x00000010000e7202 */ /* 0x000fe20000000f00 */
[----:B------:R-:W-:Y:S02]  /*2daa0*/  IMAD.MOV.U32 R29, RZ, RZ, R31 ;  /* 0x000000ffff1d7224 */ /* 0x000fe400078e001f */
.L_x_55441:
[----:B------:R-:W-:Y:S05]  /*2dab0*/  BSYNC B1 ;  /* 0x0000000000017941 */ /* 0x000fea0003800000 */
.L_x_55439:
        /* <DEDUP_REMOVED lines=9> */
.L_x_55443:
[----:B------:R-:W-:Y:S02]  /*2db50*/  IMAD.MOV.U32 R31, RZ, RZ, R30 ;  /* 0x000000ffff1f7224 */ /* 0x000fe400078e001e */
[----:B------:R-:W-:Y:S01]  /*2db60*/  IMAD.MOV.U32 R16, RZ, RZ, R15 ;  /* 0x000000ffff107224 */ /* 0x000fe200078e000f */
[----:B------:R-:W-:Y:S01]  /*2db70*/  MOV R15, R38 ;  /* 0x00000026000f7202 */ /* 0x000fe20000000f00 */
[----:B------:R-:W-:Y:S02]  /*2db80*/  IMAD.MOV.U32 R30, RZ, RZ, R39 ;  /* 0x000000ffff1e7224 */ /* 0x000fe400078e0027 */
.L_x_55444:
[----:B------:R-:W-:Y:S05]  /*2db90*/  BSYNC B1 ;  /* 0x0000000000017941 */ /* 0x000fea0003800000 */
.L_x_55442:
        /* <DEDUP_REMOVED lines=9> */
.L_x_55446:
[----:B------:R-:W-:Y:S02]  /*2dc30*/  IMAD.MOV.U32 R38, RZ, RZ, R31 ;  /* 0x000000ffff267224 */ /* 0x000fe400078e001f */
[----:B------:R-:W-:Y:S01]  /*2dc40*/  IMAD.MOV.U32 R36, RZ, RZ, R16 ;  /* 0x000000ffff247224 */ /* 0x000fe200078e0010 */
[----:B------:R-:W-:Y:S01]  /*2dc50*/  MOV R16, R32 ;  /* 0x0000002000107202 */ /* 0x000fe20000000f00 */
[----:B------:R-:W-:Y:S02]  /*2dc60*/  IMAD.MOV.U32 R31, RZ, RZ, R34 ;  /* 0x000000ffff1f7224 */ /* 0x000fe400078e0022 */
.L_x_55447:
[----:B------:R-:W-:Y:S05]  /*2dc70*/  BSYNC B1 ;  /* 0x0000000000017941 */ /* 0x000fea0003800000 */
.L_x_55445:
        /* <DEDUP_REMOVED lines=9> */
.L_x_55449:
[----:B------:R-:W-:Y:S02]  /*2dd10*/  IMAD.MOV.U32 R34, RZ, RZ, R38 ;  /* 0x000000ffff227224 */ /* 0x000fe400078e0026 */
[----:B------:R-:W-:Y:S01]  /*2dd20*/  IMAD.MOV.U32 R32, RZ, RZ, R36 ;  /* 0x000000ffff207224 */ /* 0x000fe200078e0024 */
[----:B------:R-:W-:Y:S01]  /*2dd30*/  MOV R36, R37 ;  /* 0x0000002500247202 */ /* 0x000fe20000000f00 */
[----:B------:R-:W-:Y:S02]  /*2dd40*/  IMAD.MOV.U32 R38, RZ, RZ, R40 ;  /* 0x000000ffff267224 */ /* 0x000fe400078e0028 */
.L_x_55450:
[----:B------:R-:W-:Y:S05]  /*2dd50*/  BSYNC B1 ;  /* 0x0000000000017941 */ /* 0x000fea0003800000 */
.L_x_55448:
        /* <DEDUP_REMOVED lines=16> */
.L_x_55452:
[----:B------:R-:W-:Y:S01]  /*2de60*/  IMAD.MOV.U32 R3, RZ, RZ, R33 ;  /* 0x000000ffff037224 */ /* 0x000fe200078e0021 */
[----:B------:R-:W-:Y:S01]  /*2de70*/  MOV R18, R35 ;  /* 0x0000002300127202 */ /* 0x000fe20000000f00 */
[----:B------:R-:W-:Y:S02]  /*2de80*/  IMAD.MOV.U32 R33, RZ, RZ, R19 ;  /* 0x000000ffff217224 */ /* 0x000fe400078e0013 */
[----:B------:R-:W-:Y:S02]  /*2de90*/  IMAD.MOV.U32 R35, RZ, RZ, R4 ;  /* 0x000000ffff237224 */ /* 0x000fe400078e0004 */
.L_x_55453:
[----:B------:R-:W-:Y:S05]  /*2dea0*/  BSYNC B1 ;  /* 0x0000000000017941 */ /* 0x000fea0003800000 */
.L_x_55451:
        /* <DEDUP_REMOVED lines=9> */
.L_x_55455:
[----:B------:R-:W-:Y:S01]  /*2df40*/  IMAD.MOV.U32 R4, RZ, RZ, R3 ;  /* 0x000000ffff047224 */ /* 0x000fe200078e0003 */
[----:B------:R-:W-:Y:S01]  /*2df50*/  MOV R19, R18 ;  /* 0x0000001200137202 */ /* 0x000fe20000000f00 */
[----:B------:R-:W-:Y:S02]  /*2df60*/  IMAD.MOV.U32 R3, RZ, RZ, R20 ;  /* 0x000000ffff037224 */ /* 0x000fe400078e0014 */
[----:B------:R-:W-:Y:S02]  /*2df70*/  IMAD.MOV.U32 R18, RZ, RZ, R5 ;  /* 0x000000ffff127224 */ /* 0x000fe400078e0005 */
.L_x_55456:
[----:B------:R-:W-:Y:S05]  /*2df80*/  BSYNC B1 ;  /* 0x0000000000017941 */ /* 0x000fea0003800000 */
.L_x_55454:
        /* <DEDUP_REMOVED lines=9> */
.L_x_55458:
[----:B------:R-:W-:Y:S01]  /*2e020*/  IMAD.MOV.U32 R5, RZ, RZ, R4 ;  /* 0x000000ffff057224 */ /* 0x000fe200078e0004 */
[----:B------:R-:W-:Y:S01]  /*2e030*/  MOV R20, R19 ;  /* 0x0000001300147202 */ /* 0x000fe20000000f00 */
[----:B------:R-:W-:Y:S02]  /*2e040*/  IMAD.MOV.U32 R4, RZ, RZ, R21 ;  /* 0x000000ffff047224 */ /* 0x000fe400078e0015 */
[----:B------:R-:W-:Y:S02]  /*2e050*/  IMAD.MOV.U32 R19, RZ, RZ, R6 ;  /* 0x000000ffff137224 */ /* 0x000fe400078e0006 */
.L_x_55459:
[----:B------:R-:W-:Y:S05]  /*2e060*/  BSYNC B1 ;  /* 0x0000000000017941 */ /* 0x000fea0003800000 */
.L_x_55457:
        /* <DEDUP_REMOVED lines=9> */
.L_x_55461:
[----:B------:R-:W-:Y:S01]  /*2e100*/  IMAD.MOV.U32 R6, RZ, RZ, R5 ;  /* 0x000000ffff067224 */ /* 0x000fe200078e0005 */
[----:B------:R-:W-:Y:S01]  /*2e110*/  MOV R21, R20 ;  /* 0x0000001400157202 */ /* 0x000fe20000000f00 */
[----:B------:R-:W-:Y:S02]  /*2e120*/  IMAD.MOV.U32 R5, RZ, RZ, R22 ;  /* 0x000000ffff057224 */ /* 0x000fe400078e0016 */
[----:B------:R-:W-:Y:S02]  /*2e130*/  IMAD.MOV.U32 R20, RZ, RZ, R7 ;  /* 0x000000ffff147224 */ /* 0x000fe400078e0007 */
.L_x_55462:
[----:B------:R-:W-:Y:S05]  /*2e140*/  BSYNC B1 ;  /* 0x0000000000017941 */ /* 0x000fea0003800000 */
.L_x_55460:
        /* <DEDUP_REMOVED lines=9> */
.L_x_55464:
[----:B------:R-:W-:Y:S01]  /*2e1e0*/  IMAD.MOV.U32 R7, RZ, RZ, R6 ;  /* 0x000000ffff077224 */ /* 0x000fe200078e0006 */
[----:B------:R-:W-:Y:S01]  /*2e1f0*/  MOV R22, R21 ;  /* 0x0000001500167202 */ /* 0x000fe20000000f00 */
[----:B------:R-:W-:Y:S02]  /*2e200*/  IMAD.MOV.U32 R6, RZ, RZ, R23 ;  /* 0x000000ffff067224 */ /* 0x000fe400078e0017 */
[----:B------:R-:W-:Y:S02]  /*2e210*/  IMAD.MOV.U32 R21, RZ, RZ, R8 ;  /* 0x000000ffff157224 */ /* 0x000fe400078e0008 */
.L_x_55465:
[----:B------:R-:W-:Y:S05]  /*2e220*/  BSYNC B1 ;  /* 0x0000000000017941 */ /* 0x000fea0003800000 */
.L_x_55463:
        /* <DEDUP_REMOVED lines=9> */
.L_x_55467:
[----:B------:R-:W-:Y:S01]  /*2e2c0*/  IMAD.MOV.U32 R8, RZ, RZ, R7 ;  /* 0x000000ffff087224 */ /* 0x000fe200078e0007 */
[----:B------:R-:W-:Y:S01]  /*2e2d0*/  MOV R23, R22 ;  /* 0x0000001600177202 */ /* 0x000fe20000000f00 */
[----:B------:R-:W-:Y:S02]  /*2e2e0*/  IMAD.MOV.U32 R7, RZ, RZ, R24 ;  /* 0x000000ffff077224 */ /* 0x000fe400078e0018 */
[----:B------:R-:W-:Y:S02]  /*2e2f0*/  IMAD.MOV.U32 R22, RZ, RZ, R9 ;  /* 0x000000ffff167224 */ /* 0x000fe400078e0009 */
.L_x_55468:
[----:B------:R-:W-:Y:S05]  /*2e300*/  BSYNC B1 ;  /* 0x0000000000017941 */ /* 0x000fea0003800000 */
.L_x_55466:
        /* <DEDUP_REMOVED lines=9> */
.L_x_55470:
[----:B------:R-:W-:Y:S01]  /*2e3a0*/  IMAD.MOV.U32 R9, RZ, RZ, R8 ;  /* 0x000000ffff097224 */ /* 0x000fe200078e0008 */
[----:B------:R-:W-:Y:S01]  /*2e3b0*/  MOV R24, R23 ;  /* 0x0000001700187202 */ /* 0x000fe20000000f00 */
[----:B------:R-:W-:Y:S02]  /*2e3c0*/  IMAD.MOV.U32 R8, RZ, RZ, R25 ;  /* 0x000000ffff087224 */ /* 0x000fe400078e0019 */
[----:B------:R-:W-:Y:S02]  /*2e3d0*/  IMAD.MOV.U32 R23, RZ, RZ, R10 ;  /* 0x000000ffff177224 */ /* 0x000fe400078e000a */
.L_x_55471:
[----:B------:R-:W-:Y:S05]  /*2e3e0*/  BSYNC B1 ;  /* 0x0000000000017941 */ /* 0x000fea0003800000 */
.L_x_55469:
        /* <DEDUP_REMOVED lines=9> */
.L_x_55473:
[----:B------:R-:W-:Y:S01]  /*2e480*/  IMAD.MOV.U32 R10, RZ, RZ, R9 ;  /* 0x000000ffff0a7224 */ /* 0x000fe200078e0009 */
[----:B------:R-:W-:Y:S01]  /*2e490*/  MOV R25, R24 ;  /* 0x0000001800197202 */ /* 0x000fe20000000f00 */
[----:B------:R-:W-:Y:S02]  /*2e4a0*/  IMAD.MOV.U32 R9, RZ, RZ, R26 ;  /* 0x000000ffff097224 */ /* 0x000fe400078e001a */
[----:B------:R-:W-:Y:S02]  /*2e4b0*/  IMAD.MOV.U32 R24, RZ, RZ, R11 ;  /* 0x000000ffff187224 */ /* 0x000fe400078e000b */
.L_x_55474:
[----:B------:R-:W-:Y:S05]  /*2e4c0*/  BSYNC B1 ;  /* 0x0000000000017941 */ /* 0x000fea0003800000 */
.L_x_55472:
        /* <DEDUP_REMOVED lines=9> */
.L_x_55476:
[----:B------:R-:W-:Y:S01]  /*2e560*/  IMAD.MOV.U32 R11, RZ, RZ, R10 ;  /* 0x000000ffff0b7224 */ /* 0x000fe200078e000a */
[----:B------:R-:W-:Y:S01]  /*2e570*/  MOV R26, R25 ;  /* 0x00000019001a7202 */ /* 0x000fe20000000f00 */
[----:B------:R-:W-:Y:S02]  /*2e580*/  IMAD.MOV.U32 R10, RZ, RZ, R27 ;  /* 0x000000ffff0a7224 */ /* 0x000fe400078e001b */
[----:B------:R-:W-:Y:S02]  /*2e590*/  IMAD.MOV.U32 R25, RZ, RZ, R12 ;  /* 0x000000ffff197224 */ /* 0x000fe400078e000c */
.L_x_55477:
[----:B------:R-:W-:Y:S05]  /*2e5a0*/  BSYNC B1 ;  /* 0x0000000000017941 */ /* 0x000fea0003800000 */
.L_x_55475:
        /* <DEDUP_REMOVED lines=9> */
.L_x_55479:
[----:B------:R-:W-:Y:S01]  /*2e640*/  IMAD.MOV.U32 R12, RZ, RZ, R11 ;  /* 0x000000ffff0c7224 */ /* 0x000fe200078e000b */
[----:B------:R-:W-:Y:S01]  /*2e650*/  MOV R27, R26 ;  /* 0x0000001a001b7202 */ /* 0x000fe20000000f00 */
[----:B------:R-:W-:Y:S02]  /*2e660*/  IMAD.MOV.U32 R11, RZ, RZ, R28 ;  /* 0x000000ffff0b7224 */ /* 0x000fe400078e001c */
[----:B------:R-:W-:Y:S02]  /*2e670*/  IMAD.MOV.U32 R26, RZ, RZ, R13 ;  /* 0x000000ffff1a7224 */ /* 0x000fe400078e000d */
.L_x_55480:
[----:B------:R-:W-:Y:S05]  /*2e680*/  BSYNC B1 ;  /* 0x0000000000017941 */ /* 0x000fea0003800000 */
.L_x_55478:
        /* <DEDUP_REMOVED lines=9> */
.L_x_55482:
[----:B------:R-:W-:Y:S01]  /*2e720*/  IMAD.MOV.U32 R13, RZ, RZ, R12 ;  /* 0x000000ffff0d7224 */ /* 0x000fe200078e000c */
[----:B------:R-:W-:Y:S01]  /*2e730*/  MOV R28, R27 ;  /* 0x0000001b001c7202 */ /* 0x000fe20000000f00 */
[----:B------:R-:W-:Y:S02]  /*2e740*/  IMAD.MOV.U32 R12, RZ, RZ, R29 ;  /* 0x000000ffff0c7224 */ /* 0x000fe400078e001d */
[----:B------:R-:W-:Y:S02]  /*2e750*/  IMAD.MOV.U32 R27, RZ, RZ, R14 ;  /* 0x000000ffff1b7224 */ /* 0x000fe400078e000e */
.L_x_55483:
[----:B------:R-:W-:Y:S05]  /*2e760*/  BSYNC B1 ;  /* 0x0000000000017941 */ /* 0x000fea0003800000 */
.L_x_55481:
        /* <DEDUP_REMOVED lines=9> */
.L_x_55485:
[----:B------:R-:W-:Y:S01]  /*2e800*/  IMAD.MOV.U32 R14, RZ, RZ, R13 ;  /* 0x000000ffff0e7224 */ /* 0x000fe200078e000d */
[----:B------:R-:W-:Y:S01]  /*2e810*/  MOV R29, R28 ;  /* 0x0000001c001d7202 */ /* 0x000fe20000000f00 */
[----:B------:R-:W-:Y:S02]  /*2e820*/  IMAD.MOV.U32 R13, RZ, RZ, R30 ;  /* 0x000000ffff0d7224 */ /* 0x000fe400078e001e */
[----:B------:R-:W-:Y:S02]  /*2e830*/  IMAD.MOV.U32 R28, RZ, RZ, R15 ;  /* 0x000000ffff1c7224 */ /* 0x000fe400078e000f */
.L_x_55486:
[----:B------:R-:W-:Y:S05]  /*2e840*/  BSYNC B1 ;  /* 0x0000000000017941 */ /* 0x000fea0003800000 */
.L_x_55484:
        /* <DEDUP_REMOVED lines=9> */
.L_x_55488:
[----:B------:R-:W-:Y:S01]  /*2e8e0*/  IMAD.MOV.U32 R15, RZ, RZ, R14 ;  /* 0x000000ffff0f7224 */ /* 0x000fe200078e000e */
[----:B------:R-:W-:Y:S01]  /*2e8f0*/  MOV R30, R29 ;  /* 0x0000001d001e7202 */ /* 0x000fe20000000f00 */
[----:B------:R-:W-:Y:S02]  /*2e900*/  IMAD.MOV.U32 R14, RZ, RZ, R31 ;  /* 0x000000ffff0e7224 */ /* 0x000fe400078e001f */
[----:B------:R-:W-:Y:S02]  /*2e910*/  IMAD.MOV.U32 R29, RZ, RZ, R16 ;  /* 0x000000ffff1d7224 */ /* 0x000fe400078e0010 */
.L_x_55489:
[----:B------:R-:W-:Y:S05]  /*2e920*/  BSYNC B1 ;  /* 0x0000000000017941 */ /* 0x000fea0003800000 */
.L_x_55487:
        /* <DEDUP_REMOVED lines=9> */
.L_x_55491:
[----:B------:R-:W-:Y:S01]  /*2e9c0*/  IMAD.MOV.U32 R16, RZ, RZ, R15 ;  /* 0x000000ffff107224 */ /* 0x000fe200078e000f */
[----:B------:R-:W-:Y:S01]  /*2e9d0*/  MOV R31, R30 ;  /* 0x0000001e001f7202 */ /* 0x000fe20000000f00 */
[----:B------:R-:W-:Y:S02]  /*2e9e0*/  IMAD.MOV.U32 R15, RZ, RZ, R38 ;  /* 0x000000ffff0f7224 */ /* 0x000fe400078e0026 */
[----:B------:R-:W-:Y:S02]  /*2e9f0*/  IMAD.MOV.U32 R30, RZ, RZ, R36 ;  /* 0x000000ffff1e7224 */ /* 0x000fe400078e0024 */
.L_x_55492:
[----:B------:R-:W-:Y:S05]  /*2ea00*/  BSYNC B1 ;  /* 0x0000000000017941 */ /* 0x000fea0003800000 */
.L_x_55490:
        /* <DEDUP_REMOVED lines=9> */
.L_x_55494:
[----:B------:R-:W-:Y:S01]  /*2eaa0*/  IMAD.MOV.U32 R40, RZ, RZ, R16 ;  /* 0x000000ffff287224 */ /* 0x000fe200078e0010 */
[----:B------:R-:W-:Y:S01]  /*2eab0*/  MOV R67, R31 ;  /* 0x0000001f00437202 */ /* 0x000fe20000000f00 */
[----:B------:R-:W-:Y:S02]  /*2eac0*/  IMAD.MOV.U32 R16, RZ, RZ, R34 ;  /* 0x000000ffff107224 */ /* 0x000fe400078e0022 */
[----:B------:R-:W-:Y:S02]  /*2ead0*/  IMAD.MOV.U32 R31, RZ, RZ, R32 ;  /* 0x000000ffff1f7224 */ /* 0x000fe400078e0020 */
.L_x_55495:
[----:B------:R-:W-:Y:S05]  /*2eae0*/  BSYNC B1 ;  /* 0x0000000000017941 */ /* 0x000fea0003800000 */
.L_x_55493:
        /* <DEDUP_REMOVED lines=16> */
.L_x_55497:
[----:B------:R-:W-:Y:S02]  /*2ebf0*/  IMAD.MOV.U32 R32, RZ, RZ, R33 ;  /* 0x000000ffff207224 */ /* 0x000fe400078e0021 */
[----:B------:R-:W-:Y:S02]  /*2ec00*/  IMAD.MOV.U32 R34, RZ, RZ, R35 ;  /* 0x000000ffff227224 */ /* 0x000fe400078e0023 */
[----:B------:R-:W-:Y:S02]  /*2ec10*/  IMAD.MOV.U32 R33, RZ, RZ, R3 ;  /* 0x000000ffff217224 */ /* 0x000fe400078e0003 */
[----:B------:R-:W-:Y:S02]  /*2ec20*/  IMAD.MOV.U32 R35, RZ, RZ, R18 ;  /* 0x000000ffff237224 */ /* 0x000fe400078e0012 */
.L_x_55498:
[----:B------:R-:W-:Y:S05]  /*2ec30*/  BSYNC B1 ;  /* 0x0000000000017941 */ /* 0x000fea0003800000 */
.L_x_55496:
        /* <DEDUP_REMOVED lines=9> */
.L_x_55500:
[----:B------:R-:W-:Y:S02]  /*2ecd0*/  IMAD.MOV.U32 R51, RZ, RZ, R32 ;  /* 0x000000ffff337224 */ /* 0x000fe400078e0020 */
[----:B------:R-:W-:Y:S02]  /*2ece0*/  IMAD.MOV.U32 R37, RZ, RZ, R34 ;  /* 0x000000ffff257224 */ /* 0x000fe400078e0022 */
[----:B------:R-:W-:Y:S02]  /*2ecf0*/  IMAD.MOV.U32 R32, RZ, RZ, R4 ;  /* 0x000000ffff207224 */ /* 0x000fe400078e0004 */
[----:B------:R-:W-:Y:S02]  /*2ed00*/  IMAD.MOV.U32 R34, RZ, RZ, R19 ;  /* 0x000000ffff227224 */ /* 0x000fe400078e0013 */
.L_x_55501:
[----:B------:R-:W-:Y:S05]  /*2ed10*/  BSYNC B1 ;  /* 0x0000000000017941 */ /* 0x000fea0003800000 */
.L_x_55499:
        /* <DEDUP_REMOVED lines=9> */
.L_x_55503:
[----:B------:R-:W-:Y:S02]  /*2edb0*/  IMAD.MOV.U32 R50, RZ, RZ, R51 ;  /* 0x000000ffff327224 */ /* 0x000fe400078e0033 */
[----:B------:R-:W-:Y:S02]  /*2edc0*/  IMAD.MOV.U32 R36, RZ, RZ, R37 ;  /* 0x000000ffff247224 */ /* 0x000fe400078e0025 */
[----:B------:R-:W-:Y:S02]  /*2edd0*/  IMAD.MOV.U32 R51, RZ, RZ, R5 ;  /* 0x000000ffff337224 */ /* 0x000fe400078e0005 */
[----:B------:R-:W-:Y:S02]  /*2ede0*/  IMAD.MOV.U32 R37, RZ, RZ, R20 ;  /* 0x000000ffff257224 */ /* 0x000fe400078e0014 */
.L_x_55504:
[----:B------:R-:W-:Y:S05]  /*2edf0*/  BSYNC B1 ;  /* 0x0000000000017941 */ /* 0x000fea0003800000 */
.L_x_55502:
        /* <DEDUP_REMOVED lines=9> */
.L_x_55506:
[----:B------:R-:W-:Y:S02]  /*2ee90*/  IMAD.MOV.U32 R53, RZ, RZ, R50 ;  /* 0x000000ffff357224 */ /* 0x000fe400078e0032 */
[----:B------:R-:W-:Y:S02]  /*2eea0*/  IMAD.MOV.U32 R39, RZ, RZ, R36 ;  /* 0x000000ffff277224 */ /* 0x000fe400078e0024 */
[----:B------:R-:W-:Y:S02]  /*2eeb0*/  IMAD.MOV.U32 R50, RZ, RZ, R6 ;  /* 0x000000ffff327224 */ /* 0x000fe400078e0006 */
[----:B------:R-:W-:Y:S02]  /*2eec0*/  IMAD.MOV.U32 R36, RZ, RZ, R21 ;  /* 0x000000ffff247224 */ /* 0x000fe400078e0015 */
.L_x_55507:
[----:B------:R-:W-:Y:S05]  /*2eed0*/  BSYNC B1 ;  /* 0x0000000000017941 */ /* 0x000fea0003800000 */
.L_x_55505:
        /* <DEDUP_REMOVED lines=9> */
.L_x_55509:
[----:B------:R-:W-:Y:S02]  /*2ef70*/  IMAD.MOV.U32 R52, RZ, RZ, R53 ;  /* 0x000000ffff347224 */ /* 0x000fe400078e0035 */
[----:B------:R-:W-:Y:S02]  /*2ef80*/  IMAD.MOV.U32 R38, RZ, RZ, R39 ;  /* 0x000000ffff267224 */ /* 0x000fe400078e0027 */
[----:B------:R-:W-:Y:S02]  /*2ef90*/  IMAD.MOV.U32 R53, RZ, RZ, R7 ;  /* 0x000000ffff357224 */ /* 0x000fe400078e0007 */
[----:B------:R-:W-:Y:S02]  /*2efa0*/  IMAD.MOV.U32 R39, RZ, RZ, R22 ;  /* 0x000000ffff277224 */ /* 0x000fe400078e0016 */
.L_x_55510:
[----:B------:R-:W-:Y:S05]  /*2efb0*/  BSYNC B1 ;  /* 0x0000000000017941 */ /* 0x000fea0003800000 */
.L_x_55508:
        /* <DEDUP_REMOVED lines=9> */
.L_x_55512:
[----:B------:R-:W-:Y:S02]  /*2f050*/  IMAD.MOV.U32 R55, RZ, RZ, R52 ;  /* 0x000000ffff377224 */ /* 0x000fe400078e0034 */
[----:B------:R-:W-:Y:S02]  /*2f060*/  IMAD.MOV.U32 R43, RZ, RZ, R38 ;  /* 0x000000ffff2b7224 */ /* 0x000fe400078e0026 */
[----:B------:R-:W-:Y:S02]  /*2f070*/  IMAD.MOV.U32 R52, RZ, RZ, R8 ;  /* 0x000000ffff347224 */ /* 0x000fe400078e0008 */
[----:B------:R-:W-:Y:S02]  /*2f080*/  IMAD.MOV.U32 R38, RZ, RZ, R23 ;  /* 0x000000ffff267224 */ /* 0x000fe400078e0017 */
.L_x_55513:
[----:B------:R-:W-:Y:S05]  /*2f090*/  BSYNC B1 ;  /* 0x0000000000017941 */ /* 0x000fea0003800000 */
.L_x_55511:
        /* <DEDUP_REMOVED lines=9> */
.L_x_55515:
[----:B------:R-:W-:Y:S02]  /*2f130*/  IMAD.MOV.U32 R54, RZ, RZ, R55 ;  /* 0x000000ffff367224 */ /* 0x000fe400078e0037 */
[----:B------:R-:W-:Y:S02]  /*2f140*/  IMAD.MOV.U32 R42, RZ, RZ, R43 ;  /* 0x000000ffff2a7224 */ /* 0x000fe400078e002b */
[----:B------:R-:W-:Y:S02]  /*2f150*/  IMAD.MOV.U32 R55, RZ, RZ, R9 ;  /* 0x000000ffff377224 */ /* 0x000fe400078e0009 */
[----:B------:R-:W-:Y:S02]  /*2f160*/  IMAD.MOV.U32 R43, RZ, RZ, R24 ;  /* 0x000000ffff2b7224 */ /* 0x000fe400078e0018 */
.L_x_55516:
[----:B------:R-:W-:Y:S05]  /*2f170*/  BSYNC B1 ;  /* 0x0000000000017941 */ /* 0x000fea0003800000 */
.L_x_55514:
        /* <DEDUP_REMOVED lines=9> */
.L_x_55518:
[----:B------:R-:W-:Y:S02]  /*2f210*/  IMAD.MOV.U32 R57, RZ, RZ, R54 ;  /* 0x000000ffff397224 */ /* 0x000fe400078e0036 */
[----:B------:R-:W-:Y:S02]  /*2f220*/  IMAD.MOV.U32 R45, RZ, RZ, R42 ;  /* 0x000000ffff2d7224 */ /* 0x000fe400078e002a */
[----:B------:R-:W-:Y:S02]  /*2f230*/  IMAD.MOV.U32 R54, RZ, RZ, R10 ;  /* 0x000000ffff367224 */ /* 0x000fe400078e000a */
[----:B------:R-:W-:Y:S02]  /*2f240*/  IMAD.MOV.U32 R42, RZ, RZ, R25 ;  /* 0x000000ffff2a7224 */ /* 0x000fe400078e0019 */
.L_x_55519:
[----:B------:R-:W-:Y:S05]  /*2f250*/  BSYNC B1 ;  /* 0x0000000000017941 */ /* 0x000fea0003800000 */
.L_x_55517:
        /* <DEDUP_REMOVED lines=9> */
.L_x_55521:
[----:B------:R-:W-:Y:S02]  /*2f2f0*/  IMAD.MOV.U32 R56, RZ, RZ, R57 ;  /* 0x000000ffff387224 */ /* 0x000fe400078e0039 */
[----:B------:R-:W-:Y:S02]  /*2f300*/  IMAD.MOV.U32 R44, RZ, RZ, R45 ;  /* 0x000000ffff2c7224 */ /* 0x000fe400078e002d */
[----:B------:R-:W-:Y:S02]  /*2f310*/  IMAD.MOV.U32 R57, RZ, RZ, R11 ;  /* 0x000000ffff397224 */ /* 0x000fe400078e000b */
[----:B------:R-:W-:Y:S02]  /*2f320*/  IMAD.MOV.U32 R45, RZ, RZ, R26 ;  /* 0x000000ffff2d7224 */ /* 0x000fe400078e001a */
.L_x_55522:
[----:B------:R-:W-:Y:S05]  /*2f330*/  BSYNC B1 ;  /* 0x0000000000017941 */ /* 0x000fea0003800000 */
.L_x_55520:
        /* <DEDUP_REMOVED lines=9> */
.L_x_55524:
[----:B------:R-:W-:Y:S02]  /*2f3d0*/  IMAD.MOV.U32 R59, RZ, RZ, R56 ;  /* 0x000000ffff3b7224 */ /* 0x000fe400078e0038 */
[----:B------:R-:W-:Y:S02]  /*2f3e0*/  IMAD.MOV.U32 R47, RZ, RZ, R44 ;  /* 0x000000ffff2f7224 */ /* 0x000fe400078e002c */
[----:B------:R-:W-:Y:S02]  /*2f3f0*/  IMAD.MOV.U32 R56, RZ, RZ, R12 ;  /* 0x000000ffff387224 */ /* 0x000fe400078e000c */
[----:B------:R-:W-:Y:S02]  /*2f400*/  IMAD.MOV.U32 R44, RZ, RZ, R27 ;  /* 0x000000ffff2c7224 */ /* 0x000fe400078e001b */
.L_x_55525:
[----:B------:R-:W-:Y:S05]  /*2f410*/  BSYNC B1 ;  /* 0x0000000000017941 */ /* 0x000fea0003800000 */
.L_x_55523:
        /* <DEDUP_REMOVED lines=9> */
.L_x_55527:
[----:B------:R-:W-:Y:S02]  /*2f4b0*/  IMAD.MOV.U32 R58, RZ, RZ, R59 ;  /* 0x000000ffff3a7224 */ /* 0x000fe400078e003b */
[----:B------:R-:W-:Y:S02]  /*2f4c0*/  IMAD.MOV.U32 R46, RZ, RZ, R47 ;  /* 0x000000ffff2e7224 */ /* 0x000fe400078e002f */
[----:B------:R-:W-:Y:S02]  /*2f4d0*/  IMAD.MOV.U32 R59, RZ, RZ, R13 ;  /* 0x000000ffff3b7224 */ /* 0x000fe400078e000d */
[----:B------:R-:W-:Y:S02]  /*2f4e0*/  IMAD.MOV.U32 R47, RZ, RZ, R28 ;  /* 0x000000ffff2f7224 */ /* 0x000fe400078e001c */
.L_x_55528:
[----:B------:R-:W-:Y:S05]  /*2f4f0*/  BSYNC B1 ;  /* 0x0000000000017941 */ /* 0x000fea0003800000 */
.L_x_55526:
        /* <DEDUP_REMOVED lines=9> */
.L_x_55530:
[----:B------:R-:W-:Y:S02]  /*2f590*/  IMAD.MOV.U32 R61, RZ, RZ, R58 ;  /* 0x000000ffff3d7224 */ /* 0x000fe400078e003a */
[----:B------:R-:W-:Y:S02]  /*2f5a0*/  IMAD.MOV.U32 R49, RZ, RZ, R46 ;  /* 0x000000ffff317224 */ /* 0x000fe400078e002e */
[----:B------:R-:W-:Y:S02]  /*2f5b0*/  IMAD.MOV.U32 R58, RZ, RZ, R14 ;  /* 0x000000ffff3a7224 */ /* 0x000fe400078e000e */
[----:B------:R-:W-:Y:S02]  /*2f5c0*/  IMAD.MOV.U32 R46, RZ, RZ, R29 ;  /* 0x000000ffff2e7224 */ /* 0x000fe400078e001d */
.L_x_55531:
[----:B------:R-:W-:Y:S05]  /*2f5d0*/  BSYNC B1 ;  /* 0x0000000000017941 */ /* 0x000fea0003800000 */
.L_x_55529:
        /* <DEDUP_REMOVED lines=9> */
.L_x_55533:
[----:B------:R-:W-:Y:S02]  /*2f670*/  IMAD.MOV.U32 R60, RZ, RZ, R61 ;  /* 0x000000ffff3c7224 */ /* 0x000fe400078e003d */
[----:B------:R-:W-:Y:S02]  /*2f680*/  IMAD.MOV.U32 R48, RZ, RZ, R49 ;  /* 0x000000ffff307224 */ /* 0x000fe400078e0031 */
[----:B------:R-:W-:Y:S02]  /*2f690*/  IMAD.MOV.U32 R61, RZ, RZ, R15 ;  /* 0x000000ffff3d7224 */ /* 0x000fe400078e000f */
[----:B------:R-:W-:Y:S02]  /*2f6a0*/  IMAD.MOV.U32 R49, RZ, RZ, R30 ;  /* 0x000000ffff317224 */ /* 0x000fe400078e001e */
.L_x_55534:
[----:B------:R-:W-:Y:S05]  /*2f6b0*/  BSYNC B1 ;  /* 0x0000000000017941 */ /* 0x000fea0003800000 */
.L_x_55532:
        /* <DEDUP_REMOVED lines=9> */
.L_x_55536:
[----:B------:R-:W-:Y:S02]  /*2f750*/  IMAD.MOV.U32 R65, RZ, RZ, R60 ;  /* 0x000000ffff417224 */ /* 0x000fe400078e003c */
[----:B------:R-:W-:Y:S02]  /*2f760*/  IMAD.MOV.U32 R63, RZ, RZ, R48 ;  /* 0x000000ffff3f7224 */ /* 0x000fe400078e0030 */
[----:B------:R-:W-:Y:S02]  /*2f770*/  IMAD.MOV.U32 R60, RZ, RZ, R16 ;  /* 0x000000ffff3c7224 */ /* 0x000fe400078e0010 */
[----:B------:R-:W-:Y:S02]  /*2f780*/  IMAD.MOV.U32 R48, RZ, RZ, R31 ;  /* 0x000000ffff307224 */ /* 0x000fe400078e001f */
.L_x_55537:
[----:B------:R-:W-:Y:S05]  /*2f790*/  BSYNC B1 ;  /* 0x0000000000017941 */ /* 0x000fea0003800000 */
.L_x_55535:
        /* <DEDUP_REMOVED lines=9> */
.L_x_55539:
[----:B------:R-:W-:Y:S02]  /*2f830*/  IMAD.MOV.U32 R64, RZ, RZ, R65 ;  /* 0x000000ffff407224 */ /* 0x000fe400078e0041 */
[----:B------:R-:W-:Y:S02]  /*2f840*/  IMAD.MOV.U32 R62, RZ, RZ, R63 ;  /* 0x000000ffff3e7224 */ /* 0x000fe400078e003f */
[----:B------:R-:W-:Y:S02]  /*2f850*/  IMAD.MOV.U32 R65, RZ, RZ, R40 ;  /* 0x000000ffff417224 */ /* 0x000fe400078e0028 */
[----:B------:R-:W-:Y:S02]  /*2f860*/  IMAD.MOV.U32 R63, RZ, RZ, R67 ;  /* 0x000000ffff3f7224 */ /* 0x000fe400078e0043 */
.L_x_55540:
[----:B------:R-:W-:Y:S05]  /*2f870*/  BSYNC B1 ;  /* 0x0000000000017941 */ /* 0x000fea0003800000 */
.L_x_55538:
[----:B------:R-:W-:Y:S02]  /*2f880*/  FADD.FTZ R66, R41, R66 ;  /* 0x0000004229427221 */ /* 0x000fe40000010000 */
[----:B------:R-:W-:Y:S02]  /*2f890*/  IMAD.MOV.U32 R67, RZ, RZ, R0 ;  /* 0x000000ffff437224 */ /* 0x000fe400078e0000 */
.L_x_54820:
[----:B-1-34-:R-:W-:Y:S05]  /*2f8a0*/  BSYNC B0 ;  /* 0x0000000000007941 */ /* 0x01afea0003800000 */
.L_x_54819:
[----:B------:R-:W1:Y:S01]  /*2f8b0*/  S2R R0, SR_LANEID ;  /* 0x0000000000007919 */ /* 0x000e620000000000 */
[----:B------:R-:W-:Y:S03]  /*2f8c0*/  BSSY B0, `(.L_x_55541) ;  /* 0x0000dc0000007945 */ /* 0x000fe60003800000 */
[----:B------:R3:W4:Y:S04]  /*2f8d0*/  SHFL.DOWN PT, R68, R67, 0x8, 0x1f ;  /* 0x09001f0043447f89 */ /* 0x00072800000e0000 */
[----:B------:R3:W2:Y:S04]  /*2f8e0*/  SHFL.DOWN PT, R41, R66, 0x8, 0x1f ;  /* 0x09001f0042297f89 */ /* 0x0006a800000e0000 */
        /* <DEDUP_REMOVED lines=59> */
.L_x_55544:
[----:B------:R-:W-:Y:S01]  /*2fca0*/  IMAD.MOV.U32 R67, RZ, RZ, R33 ;  /* 0x000000ffff437224 */ /* 0x000fe200078e0021 */
[----:B------:R-:W-:Y:S01]  /*2fcb0*/  MOV R33, R32 ;  /* 0x0000002000217202 */ /* 0x000fe20000000f00 */
[----:B------:R-:W-:Y:S02]  /*2fcc0*/  IMAD.MOV.U32 R40, RZ, RZ, R35 ;  /* 0x000000ffff287224 */ /* 0x000fe400078e0023 */
[----:B------:R-:W-:Y:S02]  /*2fcd0*/  IMAD.MOV.U32 R35, RZ, RZ, R34 ;  /* 0x000000ffff237224 */ /* 0x000fe400078e0022 */
.L_x_55545:
[----:B------:R-:W-:Y:S05]  /*2fce0*/  BSYNC B1 ;  /* 0x0000000000017941 */ /* 0x000fea0003800000 */
.L_x_55543:
        /* <DEDUP_REMOVED lines=9> */
.L_x_55547:
[----:B------:R-:W-:Y:S01]  /*2fd80*/  IMAD.MOV.U32 R34, RZ, RZ, R67 ;  /* 0x000000ffff227224 */ /* 0x000fe200078e0043 */
[----:B------:R-:W-:Y:S01]  /*2fd90*/  MOV R67, R51 ;  /* 0x0000003300437202 */ /* 0x000fe20000000f00 */
[----:B------:R-:W-:Y:S02]  /*2fda0*/  IMAD.MOV.U32 R32, RZ, RZ, R40 ;  /* 0x000000ffff207224 */ /* 0x000fe400078e0028 */
[----:B------:R-:W-:Y:S02]  /*2fdb0*/  IMAD.MOV.U32 R40, RZ, RZ, R37 ;  /* 0x000000ffff287224 */ /* 0x000fe400078e0025 */
.L_x_55548:
[----:B------:R-:W-:Y:S05]  /*2fdc0*/  BSYNC B1 ;  /* 0x0000000000017941 */ /* 0x000fea0003800000 */
.L_x_55546:
        /* <DEDUP_REMOVED lines=9> */
.L_x_55550:
[----:B------:R-:W-:Y:S01]  /*2fe60*/  IMAD.MOV.U32 R51, RZ, RZ, R34 ;  /* 0x000000ffff337224 */ /* 0x000fe200078e0022 */
[----:B------:R-:W-:Y:S01]  /*2fe70*/  MOV R34, R50 ;  /* 0x0000003200227202 */ /* 0x000fe20000000f00 */
[----:B------:R-:W-:Y:S02]  /*2fe80*/  IMAD.MOV.U32 R37, RZ, RZ, R32 ;  /* 0x000000ffff257224 */ /* 0x000fe400078e0020 */
[----:B------:R-:W-:Y:S02]  /*2fe90*/  IMAD.MOV.U32 R32, RZ, RZ, R36 ;  /* 0x000000ffff207224 */ /* 0x000fe400078e0024 */
.L_x_55551:
[----:B------:R-:W-:Y:S05]  /*2fea0*/  BSYNC B1 ;  /* 0x0000000000017941 */ /* 0x000fea0003800000 */
.L_x_55549:
        /* <DEDUP_REMOVED lines=9> */
.L_x_55553:
[----:B------:R-:W-:Y:S01]  /*2ff40*/  IMAD.MOV.U32 R50, RZ, RZ, R51 ;  /* 0x000000ffff327224 */ /* 0x000fe200078e0033 */
[----:B------:R-:W-:Y:S01]  /*2ff50*/  MOV R51, R53 ;  /* 0x0000003500337202 */ /* 0x000fe20000000f00 */
[----:B------:R-:W-:Y:S02]  /*2ff60*/  IMAD.MOV.U32 R36, RZ, RZ, R37 ;  /* 0x000000ffff247224 */ /* 0x000fe400078e0025 */
[----:B------:R-:W-:Y:S02]  /*2ff70*/  IMAD.MOV.U32 R37, RZ, RZ, R39 ;  /* 0x000000ffff257224 */ /* 0x000fe400078e0027 */
.L_x_55554:
[----:B------:R-:W-:Y:S05]  /*2ff80*/  BSYNC B1 ;  /* 0x0000000000017941 */ /* 0x000fea0003800000 */
.L_x_55552:
        /* <DEDUP_REMOVED lines=9> */
.L_x_55556:
[----:B------:R-:W-:Y:S01]  /*30020*/  IMAD.MOV.U32 R53, RZ, RZ, R50 ;  /* 0x000000ffff357224 */ /* 0x000fe200078e0032 */
[----:B------:R-:W-:Y:S01]  /*30030*/  MOV R50, R52 ;  /* 0x0000003400327202 */ /* 0x000fe20000000f00 */
[----:B------:R-:W-:Y:S02]  /*30040*/  IMAD.MOV.U32 R39, RZ, RZ, R36 ;  /* 0x000000ffff277224 */ /* 0x000fe400078e0024 */
[----:B------:R-:W-:Y:S02]  /*30050*/  IMAD.MOV.U32 R36, RZ, RZ, R38 ;  /* 0x000000ffff247224 */ /* 0x000fe400078e0026 */
.L_x_55557:
[----:B------:R-:W-:Y:S05]  /*30060*/  BSYNC B1 ;  /* 0x0000000000017941 */ /* 0x000fea0003800000 */
.L_x_55555:
        /* <DEDUP_REMOVED lines=9> */
.L_x_55559:
[----:B------:R-:W-:Y:S01]  /*30100*/  IMAD.MOV.U32 R52, RZ, RZ, R53 ;  /* 0x000000ffff347224 */ /* 0x000fe200078e0035 */
[----:B------:R-:W-:Y:S01]  /*30110*/  MOV R53, R55 ;  /* 0x0000003700357202 */ /* 0x000fe20000000f00 */
[----:B------:R-:W-:Y:S02]  /*30120*/  IMAD.MOV.U32 R38, RZ, RZ, R39 ;  /* 0x000000ffff267224 */ /* 0x000fe400078e0027 */
[----:B------:R-:W-:Y:S02]  /*30130*/  IMAD.MOV.U32 R39, RZ, RZ, R43 ;  /* 0x000000ffff277224 */ /* 0x000fe400078e002b */
.L_x_55560:
[----:B------:R-:W-:Y:S05]  /*30140*/  BSYNC B1 ;  /* 0x0000000000017941 */ /* 0x000fea0003800000 */
.L_x_55558:
        /* <DEDUP_REMOVED lines=9> */
.L_x_55562:
[----:B------:R-:W-:Y:S01]  /*301e0*/  IMAD.MOV.U32 R55, RZ, RZ, R52 ;  /* 0x000000ffff377224 */ /* 0x000fe200078e0034 */
[----:B------:R-:W-:Y:S01]  /*301f0*/  MOV R52, R54 ;  /* 0x0000003600347202 */ /* 0x000fe20000000f00 */
[----:B------:R-:W-:Y:S02]  /*30200*/  IMAD.MOV.U32 R43, RZ, RZ, R38 ;  /* 0x000000ffff2b7224 */ /* 0x000fe400078e0026 */
[----:B------:R-:W-:Y:S02]  /*30210*/  IMAD.MOV.U32 R38, RZ, RZ, R42 ;  /* 0x000000ffff267224 */ /* 0x000fe400078e002a */
.L_x_55563:
[----:B------:R-:W-:Y:S05]  /*30220*/  BSYNC B1 ;  /* 0x0000000000017941 */ /* 0x000fea0003800000 */
.L_x_55561:
        /* <DEDUP_REMOVED lines=9> */
.L_x_55565:
[----:B------:R-:W-:Y:S01]  /*302c0*/  IMAD.MOV.U32 R54, RZ, RZ, R55 ;  /* 0x000000ffff367224 */ /* 0x000fe200078e0037 */
[----:B------:R-:W-:Y:S01]  /*302d0*/  MOV R55, R57 ;  /* 0x0000003900377202 */ /* 0x000fe20000000f00 */
[----:B------:R-:W-:Y:S02]  /*302e0*/  IMAD.MOV.U32 R42, RZ, RZ, R43 ;  /* 0x000000ffff2a7224 */ /* 0x000fe400078e002b */
[----:B------:R-:W-:Y:S02]  /*302f0*/  IMAD.MOV.U32 R43, RZ, RZ, R45 ;  /* 0x000000ffff2b7224 */ /* 0x000fe400078e002d */
.L_x_55566:
[----:B------:R-:W-:Y:S05]  /*30300*/  BSYNC B1 ;  /* 0x0000000000017941 */ /* 0x000fea0003800000 */
.L_x_55564:
        /* <DEDUP_REMOVED lines=9> */
.L_x_55568:
[----:B------:R-:W-:Y:S01]  /*303a0*/  IMAD.MOV.U32 R57, RZ, RZ, R54 ;  /* 0x000000ffff397224 */ /* 0x000fe200078e0036 */
[----:B------:R-:W-:Y:S01]  /*303b0*/  MOV R54, R56 ;  /* 0x0000003800367202 */ /* 0x000fe20000000f00 */
[----:B------:R-:W-:Y:S02]  /*303c0*/  IMAD.MOV.U32 R45, RZ, RZ, R42 ;  /* 0x000000ffff2d7224 */ /* 0x000fe400078e002a */
[----:B------:R-:W-:Y:S02]  /*303d0*/  IMAD.MOV.U32 R42, RZ, RZ, R44 ;  /* 0x000000ffff2a7224 */ /* 0x000fe400078e002c */
.L_x_55569:
[----:B------:R-:W-:Y:S05]  /*303e0*/  BSYNC B1 ;  /* 0x0000000000017941 */ /* 0x000fea0003800000 */
.L_x_55567:
        /* <DEDUP_REMOVED lines=9> */
.L_x_55571:
[----:B------:R-:W-:Y:S01]  /*30480*/  IMAD.MOV.U32 R56, RZ, RZ, R57 ;  /* 0x000000ffff387224 */ /* 0x000fe200078e0039 */
[----:B------:R-:W-:Y:S01]  /*30490*/  MOV R57, R59 ;  /* 0x0000003b00397202 */ /* 0x000fe20000000f00 */
[----:B------:R-:W-:Y:S02]  /*304a0*/  IMAD.MOV.U32 R44, RZ, RZ, R45 ;  /* 0x000000ffff2c7224 */ /* 0x000fe400078e002d */
[----:B------:R-:W-:Y:S02]  /*304b0*/  IMAD.MOV.U32 R45, RZ, RZ, R47 ;  /* 0x000000ffff2d7224 */ /* 0x000fe400078e002f */
.L_x_55572:
[----:B------:R-:W-:Y:S05]  /*304c0*/  BSYNC B1 ;  /* 0x0000000000017941 */ /* 0x000fea0003800000 */
.L_x_55570:
        /* <DEDUP_REMOVED lines=9> */
.L_x_55574:
[----:B------:R-:W-:Y:S01]  /*30560*/  IMAD.MOV.U32 R59, RZ, RZ, R56 ;  /* 0x000000ffff3b7224 */ /* 0x000fe200078e0038 */
[----:B------:R-:W-:Y:S01]  /*30570*/  MOV R56, R58 ;  /* 0x0000003a00387202 */ /* 0x000fe20000000f00 */
[----:B------:R-:W-:Y:S02]  /*30580*/  IMAD.MOV.U32 R47, RZ, RZ, R44 ;  /* 0x000000ffff2f7224 */ /* 0x000fe400078e002c */
[----:B------:R-:W-:Y:S02]  /*30590*/  IMAD.MOV.U32 R44, RZ, RZ, R46 ;  /* 0x000000ffff2c7224 */ /* 0x000fe400078e002e */
.L_x_55575:
[----:B------:R-:W-:Y:S05]  /*305a0*/  BSYNC B1 ;  /* 0x0000000000017941 */ /* 0x000fea0003800000 */
.L_x_55573:
        /* <DEDUP_REMOVED lines=9> */
.L_x_55577:
[----:B------:R-:W-:Y:S01]  /*30640*/  IMAD.MOV.U32 R58, RZ, RZ, R59 ;  /* 0x000000ffff3a7224 */ /* 0x000fe200078e003b */
[----:B------:R-:W-:Y:S01]  /*30650*/  MOV R59, R61 ;  /* 0x0000003d003b7202 */ /* 0x000fe20000000f00 */
[----:B------:R-:W-:Y:S02]  /*30660*/  IMAD.MOV.U32 R46, RZ, RZ, R47 ;  /* 0x000000ffff2e7224 */ /* 0x000fe400078e002f */
[----:B------:R-:W-:Y:S02]  /*30670*/  IMAD.MOV.U32 R47, RZ, RZ, R49 ;  /* 0x000000ffff2f7224 */ /* 0x000fe400078e0031 */
.L_x_55578:
[----:B------:R-:W-:Y:S05]  /*30680*/  BSYNC B1 ;  /* 0x0000000000017941 */ /* 0x000fea0003800000 */
.L_x_55576:
        /* <DEDUP_REMOVED lines=9> */
.L_x_55580:
[----:B------:R-:W-:Y:S01]  /*30720*/  IMAD.MOV.U32 R61, RZ, RZ, R58 ;  /* 0x000000ffff3d7224 */ /* 0x000fe200078e003a */
[----:B------:R-:W-:Y:S01]  /*30730*/  MOV R58, R60 ;  /* 0x0000003c003a7202 */ /* 0x000fe20000000f00 */
[----:B------:R-:W-:Y:S02]  /*30740*/  IMAD.MOV.U32 R49, RZ, RZ, R46 ;  /* 0x000000ffff317224 */ /* 0x000fe400078e002e */
[----:B------:R-:W-:Y:S02]  /*30750*/  IMAD.MOV.U32 R46, RZ, RZ, R48 ;  /* 0x000000ffff2e7224 */ /* 0x000fe400078e0030 */
.L_x_55581:
[----:B------:R-:W-:Y:S05]  /*30760*/  BSYNC B1 ;  /* 0x0000000000017941 */ /* 0x000fea0003800000 */
.L_x_55579:
        /* <DEDUP_REMOVED lines=9> */
.L_x_55583:
[----:B------:R-:W-:Y:S01]  /*30800*/  IMAD.MOV.U32 R60, RZ, RZ, R61 ;  /* 0x000000ffff3c7224 */ /* 0x000fe200078e003d */
[----:B------:R-:W-:Y:S01]  /*30810*/  MOV R61, R65 ;  /* 0x00000041003d7202 */ /* 0x000fe20000000f00 */
[----:B------:R-:W-:Y:S02]  /*30820*/  IMAD.MOV.U32 R48, RZ, RZ, R49 ;  /* 0x000000ffff307224 */ /* 0x000fe400078e0031 */
[----:B------:R-:W-:Y:S02]  /*30830*/  IMAD.MOV.U32 R49, RZ, RZ, R63 ;  /* 0x000000ffff317224 */ /* 0x000fe400078e003f */
.L_x_55584:
[----:B------:R-:W-:Y:S05]  /*30840*/  BSYNC B1 ;  /* 0x0000000000017941 */ /* 0x000fea0003800000 */
.L_x_55582:
        /* <DEDUP_REMOVED lines=9> */
.L_x_55586:
[----:B------:R-:W-:Y:S01]  /*308e0*/  IMAD.MOV.U32 R65, RZ, RZ, R60 ;  /* 0x000000ffff417224 */ /* 0x000fe200078e003c */
[----:B------:R-:W-:Y:S01]  /*308f0*/  MOV R60, R64 ;  /* 0x00000040003c7202 */ /* 0x000fe20000000f00 */
[----:B------:R-:W-:Y:S02]  /*30900*/  IMAD.MOV.U32 R63, RZ, RZ, R48 ;  /* 0x000000ffff3f7224 */ /* 0x000fe400078e0030 */
[----:B------:R-:W-:Y:S02]  /*30910*/  IMAD.MOV.U32 R48, RZ, RZ, R62 ;  /* 0x000000ffff307224 */ /* 0x000fe400078e003e */
.L_x_55587:
[----:B------:R-:W-:Y:S05]  /*30920*/  BSYNC B1 ;  /* 0x0000000000017941 */ /* 0x000fea0003800000 */
.L_x_55585:
        /* <DEDUP_REMOVED lines=16> */
.L_x_55589:
[----:B------:R-:W-:Y:S01]  /*30a30*/  MOV R31, R33 ;  /* 0x00000021001f7202 */ /* 0x000fe20000000f00 */
[----:B------:R-:W-:Y:S02]  /*30a40*/  IMAD.MOV.U32 R16, RZ, RZ, R35 ;  /* 0x000000ffff107224 */ /* 0x000fe400078e0023 */
[----:B------:R-:W-:Y:S02]  /*30a50*/  IMAD.MOV.U32 R33, RZ, RZ, R67 ;  /* 0x000000ffff217224 */ /* 0x000fe400078e0043 */
[----:B------:R-:W-:Y:S02]  /*30a60*/  IMAD.MOV.U32 R35, RZ, RZ, R40 ;  /* 0x000000ffff237224 */ /* 0x000fe400078e0028 */
.L_x_55590:
[----:B------:R-:W-:Y:S05]  /*30a70*/  BSYNC B1 ;  /* 0x0000000000017941 */ /* 0x000fea0003800000 */
.L_x_55588:
        /* <DEDUP_REMOVED lines=9> */
.L_x_55592:
[----:B------:R-:W-:Y:S01]  /*30b10*/  MOV R62, R31 ;  /* 0x0000001f003e7202 */ /* 0x000fe20000000f00 */
[----:B------:R-:W-:Y:S02]  /*30b20*/  IMAD.MOV.U32 R40, RZ, RZ, R16 ;  /* 0x000000ffff287224 */ /* 0x000fe400078e0010 */
[----:B------:R-:W-:Y:S02]  /*30b30*/  IMAD.MOV.U32 R31, RZ, RZ, R34 ;  /* 0x000000ffff1f7224 */ /* 0x000fe400078e0022 */
[----:B------:R-:W-:Y:S02]  /*30b40*/  IMAD.MOV.U32 R16, RZ, RZ, R32 ;  /* 0x000000ffff107224 */ /* 0x000fe400078e0020 */
.L_x_55593:
[----:B------:R-:W-:Y:S05]  /*30b50*/  BSYNC B1 ;  /* 0x0000000000017941 */ /* 0x000fea0003800000 */
.L_x_55591:
        /* <DEDUP_REMOVED lines=9> */
.L_x_55595:
[----:B------:R-:W-:Y:S01]  /*30bf0*/  MOV R34, R62 ;  /* 0x0000003e00227202 */ /* 0x000fe20000000f00 */
[----:B------:R-:W-:Y:S02]  /*30c00*/  IMAD.MOV.U32 R32, RZ, RZ, R40 ;  /* 0x000000ffff207224 */ /* 0x000fe400078e0028 */
[----:B------:R-:W-:Y:S02]  /*30c10*/  IMAD.MOV.U32 R62, RZ, RZ, R51 ;  /* 0x000000ffff3e7224 */ /* 0x000fe400078e0033 */
[----:B------:R-:W-:Y:S02]  /*30c20*/  IMAD.MOV.U32 R40, RZ, RZ, R37 ;  /* 0x000000ffff287224 */ /* 0x000fe400078e0025 */
.L_x_55596:
[----:B------:R-:W-:Y:S05]  /*30c30*/  BSYNC B1 ;  /* 0x0000000000017941 */ /* 0x000fea0003800000 */
.L_x_55594:
        /* <DEDUP_REMOVED lines=9> */
.L_x_55598:
[----:B------:R-:W-:Y:S01]  /*30cd0*/  MOV R51, R34 ;  /* 0x0000002200337202 */ /* 0x000fe20000000f00 */
[----:B------:R-:W-:Y:S02]  /*30ce0*/  IMAD.MOV.U32 R37, RZ, RZ, R32 ;  /* 0x000000ffff257224 */ /* 0x000fe400078e0020 */
[----:B------:R-:W-:Y:S02]  /*30cf0*/  IMAD.MOV.U32 R34, RZ, RZ, R50 ;  /* 0x000000ffff227224 */ /* 0x000fe400078e0032 */
[----:B------:R-:W-:Y:S02]  /*30d00*/  IMAD.MOV.U32 R32, RZ, RZ, R36 ;  /* 0x000000ffff207224 */ /* 0x000fe400078e0024 */
.L_x_55599:
[----:B------:R-:W-:Y:S05]  /*30d10*/  BSYNC B1 ;  /* 0x0000000000017941 */ /* 0x000fea0003800000 */
.L_x_55597:
        /* <DEDUP_REMOVED lines=9> */
.L_x_55601:
[----:B------:R-:W-:Y:S01]  /*30db0*/  MOV R50, R51 ;  /* 0x0000003300327202 */ /* 0x000fe20000000f00 */
[----:B------:R-:W-:Y:S02]  /*30dc0*/  IMAD.MOV.U32 R36, RZ, RZ, R37 ;  /* 0x000000ffff247224 */ /* 0x000fe400078e0025 */
[----:B------:R-:W-:Y:S02]  /*30dd0*/  IMAD.MOV.U32 R51, RZ, RZ, R53 ;  /* 0x000000ffff337224 */ /* 0x000fe400078e0035 */
[----:B------:R-:W-:Y:S02]  /*30de0*/  IMAD.MOV.U32 R37, RZ, RZ, R39 ;  /* 0x000000ffff257224 */ /* 0x000fe400078e0027 */
.L_x_55602:
[----:B------:R-:W-:Y:S05]  /*30df0*/  BSYNC B1 ;  /* 0x0000000000017941 */ /* 0x000fea0003800000 */
.L_x_55600:
        /* <DEDUP_REMOVED lines=9> */
.L_x_55604:
[----:B------:R-:W-:Y:S01]  /*30e90*/  MOV R53, R50 ;  /* 0x0000003200357202 */ /* 0x000fe20000000f00 */
[----:B------:R-:W-:Y:S02]  /*30ea0*/  IMAD.MOV.U32 R39, RZ, RZ, R36 ;  /* 0x000000ffff277224 */ /* 0x000fe400078e0024 */
[----:B------:R-:W-:Y:S02]  /*30eb0*/  IMAD.MOV.U32 R50, RZ, RZ, R52 ;  /* 0x000000ffff327224 */ /* 0x000fe400078e0034 */
[----:B------:R-:W-:Y:S02]  /*30ec0*/  IMAD.MOV.U32 R36, RZ, RZ, R38 ;  /* 0x000000ffff247224 */ /* 0x000fe400078e0026 */
.L_x_55605:
[----:B------:R-:W-:Y:S05]  /*30ed0*/  BSYNC B1 ;  /* 0x0000000000017941 */ /* 0x000fea0003800000 */
.L_x_55603:
        /* <DEDUP_REMOVED lines=9> */
.L_x_55607:
[----:B------:R-:W-:Y:S01]  /*30f70*/  MOV R52, R53 ;  /* 0x0000003500347202 */ /* 0x000fe20000000f00 */
[----:B------:R-:W-:Y:S02]  /*30f80*/  IMAD.MOV.U32 R38, RZ, RZ, R39 ;  /* 0x000000ffff267224 */ /* 0x000fe400078e0027 */
[----:B------:R-:W-:Y:S02]  /*30f90*/  IMAD.MOV.U32 R53, RZ, RZ, R55 ;  /* 0x000000ffff357224 */ /* 0x000fe400078e0037 */
[----:B------:R-:W-:Y:S02]  /*30fa0*/  IMAD.MOV.U32 R39, RZ, RZ, R43 ;  /* 0x000000ffff277224 */ /* 0x000fe400078e002b */
.L_x_55608:
[----:B------:R-:W-:Y:S05]  /*30fb0*/  BSYNC B1 ;  /* 0x0000000000017941 */ /* 0x000fea0003800000 */
.L_x_55606:
        /* <DEDUP_REMOVED lines=9> */
.L_x_55610:
[----:B------:R-:W-:Y:S01]  /*31050*/  MOV R55, R52 ;  /* 0x0000003400377202 */ /* 0x000fe20000000f00 */
[----:B------:R-:W-:Y:S02]  /*31060*/  IMAD.MOV.U32 R43, RZ, RZ, R38 ;  /* 0x000000ffff2b7224 */ /* 0x000fe400078e0026 */
[----:B------:R-:W-:Y:S02]  /*31070*/  IMAD.MOV.U32 R52, RZ, RZ, R54 ;  /* 0x000000ffff347224 */ /* 0x000fe400078e0036 */
[----:B------:R-:W-:Y:S02]  /*31080*/  IMAD.MOV.U32 R38, RZ, RZ, R42 ;  /* 0x000000ffff267224 */ /* 0x000fe400078e002a */
.L_x_55611:
[----:B------:R-:W-:Y:S05]  /*31090*/  BSYNC B1 ;  /* 0x0000000000017941 */ /* 0x000fea0003800000 */
.L_x_55609:
        /* <DEDUP_REMOVED lines=9> */
.L_x_55613:
[----:B------:R-:W-:Y:S01]  /*31130*/  MOV R54, R55 ;  /* 0x0000003700367202 */ /* 0x000fe20000000f00 */
[----:B------:R-:W-:Y:S02]  /*31140*/  IMAD.MOV.U32 R42, RZ, RZ, R43 ;  /* 0x000000ffff2a7224 */ /* 0x000fe400078e002b */
[----:B------:R-:W-:Y:S02]  /*31150*/  IMAD.MOV.U32 R55, RZ, RZ, R57 ;  /* 0x000000ffff377224 */ /* 0x000fe400078e0039 */
[----:B------:R-:W-:Y:S02]  /*31160*/  IMAD.MOV.U32 R43, RZ, RZ, R45 ;  /* 0x000000ffff2b7224 */ /* 0x000fe400078e002d */
.L_x_55614:
[----:B------:R-:W-:Y:S05]  /*31170*/  BSYNC B1 ;  /* 0x0000000000017941 */ /* 0x000fea0003800000 */
.L_x_55612:
        /* <DEDUP_REMOVED lines=9> */
.L_x_55616:
[----:B------:R-:W-:Y:S01]  /*31210*/  MOV R57, R54 ;  /* 0x0000003600397202 */ /* 0x000fe20000000f00 */
[----:B------:R-:W-:Y:S02]  /*31220*/  IMAD.MOV.U32 R45, RZ, RZ, R42 ;  /* 0x000000ffff2d7224 */ /* 0x000fe400078e002a */
[----:B------:R-:W-:Y:S02]  /*31230*/  IMAD.MOV.U32 R54, RZ, RZ, R56 ;  /* 0x000000ffff367224 */ /* 0x000fe400078e0038 */
[----:B------:R-:W-:Y:S02]  /*31240*/  IMAD.MOV.U32 R42, RZ, RZ, R44 ;  /* 0x000000ffff2a7224 */ /* 0x000fe400078e002c */
.L_x_55617:
[----:B------:R-:W-:Y:S05]  /*31250*/  BSYNC B1 ;  /* 0x0000000000017941 */ /* 0x000fea0003800000 */
.L_x_55615:
        /* <DEDUP_REMOVED lines=9> */
.L_x_55619:
[----:B------:R-:W-:Y:S01]  /*312f0*/  MOV R56, R57 ;  /* 0x0000003900387202 */ /* 0x000fe20000000f00 */
[----:B------:R-:W-:Y:S02]  /*31300*/  IMAD.MOV.U32 R44, RZ, RZ, R45 ;  /* 0x000000ffff2c7224 */ /* 0x000fe400078e002d */
[----:B------:R-:W-:Y:S02]  /*31310*/  IMAD.MOV.U32 R57, RZ, RZ, R59 ;  /* 0x000000ffff397224 */ /* 0x000fe400078e003b */
[----:B------:R-:W-:Y:S02]  /*31320*/  IMAD.MOV.U32 R45, RZ, RZ, R47 ;  /* 0x000000ffff2d7224 */ /* 0x000fe400078e002f */
.L_x_55620:
[----:B------:R-:W-:Y:S05]  /*31330*/  BSYNC B1 ;  /* 0x0000000000017941 */ /* 0x000fea0003800000 */
.L_x_55618:
        /* <DEDUP_REMOVED lines=9> */
.L_x_55622:
[----:B------:R-:W-:Y:S01]  /*313d0*/  MOV R59, R56 ;  /* 0x00000038003b7202 */ /* 0x000fe20000000f00 */
[----:B------:R-:W-:Y:S02]  /*313e0*/  IMAD.MOV.U32 R47, RZ, RZ, R44 ;  /* 0x000000ffff2f7224 */ /* 0x000fe400078e002c */
[----:B------:R-:W-:Y:S02]  /*313f0*/  IMAD.MOV.U32 R56, RZ, RZ, R58 ;  /* 0x000000ffff387224 */ /* 0x000fe400078e003a */
[----:B------:R-:W-:Y:S02]  /*31400*/  IMAD.MOV.U32 R44, RZ, RZ, R46 ;  /* 0x000000ffff2c7224 */ /* 0x000fe400078e002e */
.L_x_55623:
[----:B------:R-:W-:Y:S05]  /*31410*/  BSYNC B1 ;  /* 0x0000000000017941 */ /* 0x000fea0003800000 */
.L_x_55621:
        /* <DEDUP_REMOVED lines=9> */
.L_x_55625:
[----:B------:R-:W-:Y:S01]  /*314b0*/  MOV R58, R59 ;  /* 0x0000003b003a7202 */ /* 0x000fe20000000f00 */
[----:B------:R-:W-:Y:S02]  /*314c0*/  IMAD.MOV.U32 R46, RZ, RZ, R47 ;  /* 0x000000ffff2e7224 */ /* 0x000fe400078e002f */
[----:B------:R-:W-:Y:S02]  /*314d0*/  IMAD.MOV.U32 R59, RZ, RZ, R61 ;  /* 0x000000ffff3b7224 */ /* 0x000fe400078e003d */
[----:B------:R-:W-:Y:S02]  /*314e0*/  IMAD.MOV.U32 R47, RZ, RZ, R49 ;  /* 0x000000ffff2f7224 */ /* 0x000fe400078e0031 */
.L_x_55626:
[----:B------:R-:W-:Y:S05]  /*314f0*/  BSYNC B1 ;  /* 0x0000000000017941 */ /* 0x000fea0003800000 */
.L_x_55624:
        /* <DEDUP_REMOVED lines=9> */
.L_x_55628:
[----:B------:R-:W-:Y:S01]  /*31590*/  MOV R61, R58 ;  /* 0x0000003a003d7202 */ /* 0x000fe20000000f00 */
[----:B------:R-:W-:Y:S02]  /*315a0*/  IMAD.MOV.U32 R49, RZ, RZ, R46 ;  /* 0x000000ffff317224 */ /* 0x000fe400078e002e */
[----:B------:R-:W-:Y:S02]  /*315b0*/  IMAD.MOV.U32 R58, RZ, RZ, R60 ;  /* 0x000000ffff3a7224 */ /* 0x000fe400078e003c */
[----:B------:R-:W-:Y:S02]  /*315c0*/  IMAD.MOV.U32 R46, RZ, RZ, R48 ;  /* 0x000000ffff2e7224 */ /* 0x000fe400078e0030 */
.L_x_55629:
[----:B------:R-:W-:Y:S05]  /*315d0*/  BSYNC B1 ;  /* 0x0000000000017941 */ /* 0x000fea0003800000 */
.L_x_55627:
        /* <DEDUP_REMOVED lines=9> */
.L_x_55631:
[----:B------:R-:W-:Y:S01]  /*31670*/  MOV R60, R61 ;  /* 0x0000003d003c7202 */ /* 0x000fe20000000f00 */
[----:B------:R-:W-:Y:S02]  /*31680*/  IMAD.MOV.U32 R48, RZ, RZ, R49 ;  /* 0x000000ffff307224 */ /* 0x000fe400078e0031 */
[----:B------:R-:W-:Y:S02]  /*31690*/  IMAD.MOV.U32 R61, RZ, RZ, R65 ;  /* 0x000000ffff3d7224 */ /* 0x000fe400078e0041 */
[----:B------:R-:W-:Y:S02]  /*316a0*/  IMAD.MOV.U32 R49, RZ, RZ, R63 ;  /* 0x000000ffff317224 */ /* 0x000fe400078e003f */
.L_x_55632:
[----:B------:R-:W-:Y:S05]  /*316b0*/  BSYNC B1 ;  /* 0x0000000000017941 */ /* 0x000fea0003800000 */
.L_x_55630:
        /* <DEDUP_REMOVED lines=16> */
.L_x_55634:
[----:B------:R-:W-:Y:S02]  /*317c0*/  IMAD.MOV.U32 R30, RZ, RZ, R33 ;  /* 0x000000ffff1e7224 */ /* 0x000fe400078e0021 */
[----:B------:R-:W-:Y:S02]  /*317d0*/  IMAD.MOV.U32 R15, RZ, RZ, R35 ;  /* 0x000000ffff0f7224 */ /* 0x000fe400078e0023 */
[----:B------:R-:W-:Y:S02]  /*317e0*/  IMAD.MOV.U32 R33, RZ, RZ, R31 ;  /* 0x000000ffff217224 */ /* 0x000fe400078e001f */
[----:B------:R-:W-:Y:S02]  /*317f0*/  IMAD.MOV.U32 R35, RZ, RZ, R16 ;  /* 0x000000ffff237224 */ /* 0x000fe400078e0010 */
.L_x_55635:
[----:B------:R-:W-:Y:S05]  /*31800*/  BSYNC B1 ;  /* 0x0000000000017941 */ /* 0x000fea0003800000 */
.L_x_55633:
        /* <DEDUP_REMOVED lines=9> */
.L_x_55637:
[----:B------:R-:W-:Y:S02]  /*318a0*/  IMAD.MOV.U32 R31, RZ, RZ, R30 ;  /* 0x000000ffff1f7224 */ /* 0x000fe400078e001e */
[----:B------:R-:W-:Y:S02]  /*318b0*/  IMAD.MOV.U32 R16, RZ, RZ, R15 ;  /* 0x000000ffff107224 */ /* 0x000fe400078e000f */
[----:B------:R-:W-:Y:S02]  /*318c0*/  IMAD.MOV.U32 R30, RZ, RZ, R62 ;  /* 0x000000ffff1e7224 */ /* 0x000fe400078e003e */
[----:B------:R-:W-:Y:S02]  /*318d0*/  IMAD.MOV.U32 R15, RZ, RZ, R40 ;  /* 0x000000ffff0f7224 */ /* 0x000fe400078e0028 */
.L_x_55638:
[----:B------:R-:W-:Y:S05]  /*318e0*/  BSYNC B1 ;  /* 0x0000000000017941 */ /* 0x000fea0003800000 */
.L_x_55636:
        /* <DEDUP_REMOVED lines=9> */
.L_x_55640:
[----:B------:R-:W-:Y:S02]  /*31980*/  IMAD.MOV.U32 R62, RZ, RZ, R31 ;  /* 0x000000ffff3e7224 */ /* 0x000fe400078e001f */
[----:B------:R-:W-:Y:S02]  /*31990*/  IMAD.MOV.U32 R40, RZ, RZ, R16 ;  /* 0x000000ffff287224 */ /* 0x000fe400078e0010 */
[----:B------:R-:W-:Y:S02]  /*319a0*/  IMAD.MOV.U32 R31, RZ, RZ, R34 ;  /* 0x000000ffff1f7224 */ /* 0x000fe400078e0022 */
[----:B------:R-:W-:Y:S02]  /*319b0*/  IMAD.MOV.U32 R16, RZ, RZ, R32 ;  /* 0x000000ffff107224 */ /* 0x000fe400078e0020 */
.L_x_55641:
[----:B------:R-:W-:Y:S05]  /*319c0*/  BSYNC B1 ;  /* 0x0000000000017941 */ /* 0x000fea0003800000 */
.L_x_55639:
        /* <DEDUP_REMOVED lines=9> */
.L_x_55643:
[----:B------:R-:W-:Y:S02]  /*31a60*/  IMAD.MOV.U32 R34, RZ, RZ, R62 ;  /* 0x000000ffff227224 */ /* 0x000fe400078e003e */
[----:B------:R-:W-:Y:S02]  /*31a70*/  IMAD.MOV.U32 R32, RZ, RZ, R40 ;  /* 0x000000ffff207224 */ /* 0x000fe400078e0028 */
[----:B------:R-:W-:Y:S02]  /*31a80*/  IMAD.MOV.U32 R62, RZ, RZ, R51 ;  /* 0x000000ffff3e7224 */ /* 0x000fe400078e0033 */
[----:B------:R-:W-:Y:S02]  /*31a90*/  IMAD.MOV.U32 R40, RZ, RZ, R37 ;  /* 0x000000ffff287224 */ /* 0x000fe400078e0025 */
.L_x_55644:
[----:B------:R-:W-:Y:S05]  /*31aa0*/  BSYNC B1 ;  /* 0x0000000000017941 */ /* 0x000fea0003800000 */
.L_x_55642:
        /* <DEDUP_REMOVED lines=9> */
.L_x_55646:
[----:B------:R-:W-:Y:S02]  /*31b40*/  IMAD.MOV.U32 R51, RZ, RZ, R34 ;  /* 0x000000ffff337224 */ /* 0x000fe400078e0022 */
[----:B------:R-:W-:Y:S02]  /*31b50*/  IMAD.MOV.U32 R37, RZ, RZ, R32 ;  /* 0x000000ffff257224 */ /* 0x000fe400078e0020 */
[----:B------:R-:W-:Y:S02]  /*31b60*/  IMAD.MOV.U32 R34, RZ, RZ, R50 ;  /* 0x000000ffff227224 */ /* 0x000fe400078e0032 */
[----:B------:R-:W-:Y:S02]  /*31b70*/  IMAD.MOV.U32 R32, RZ, RZ, R36 ;  /* 0x000000ffff207224 */ /* 0x000fe400078e0024 */
.L_x_55647:
[----:B------:R-:W-:Y:S05]  /*31b80*/  BSYNC B1 ;  /* 0x0000000000017941 */ /* 0x000fea0003800000 */
.L_x_55645:
        /* <DEDUP_REMOVED lines=9> */
.L_x_55649:
[----:B------:R-:W-:Y:S02]  /*31c20*/  IMAD.MOV.U32 R50, RZ, RZ, R51 ;  /* 0x000000ffff327224 */ /* 0x000fe400078e0033 */
[----:B------:R-:W-:Y:S02]  /*31c30*/  IMAD.MOV.U32 R36, RZ, RZ, R37 ;  /* 0x000000ffff247224 */ /* 0x000fe400078e0025 */
[----:B------:R-:W-:Y:S02]  /*31c40*/  IMAD.MOV.U32 R51, RZ, RZ, R53 ;  /* 0x000000ffff337224 */ /* 0x000fe400078e0035 */
[----:B------:R-:W-:Y:S02]  /*31c50*/  IMAD.MOV.U32 R37, RZ, RZ, R39 ;  /* 0x000000ffff257224 */ /* 0x000fe400078e0027 */
.L_x_55650:
[----:B------:R-:W-:Y:S05]  /*31c60*/  BSYNC B1 ;  /* 0x0000000000017941 */ /* 0x000fea0003800000 */
.L_x_55648:
        /* <DEDUP_REMOVED lines=9> */
.L_x_55652:
[----:B------:R-:W-:Y:S02]  /*31d00*/  IMAD.MOV.U32 R53, RZ, RZ, R50 ;  /* 0x000000ffff357224 */ /* 0x000fe400078e0032 */
[----:B------:R-:W-:Y:S02]  /*31d10*/  IMAD.MOV.U32 R39, RZ, RZ, R36 ;  /* 0x000000ffff277224 */ /* 0x000fe400078e0024 */
[----:B------:R-:W-:Y:S02]  /*31d20*/  IMAD.MOV.U32 R50, RZ, RZ, R52 ;  /* 0x000000ffff327224 */ /* 0x000fe400078e0034 */
[----:B------:R-:W-:Y:S02]  /*31d30*/  IMAD.MOV.U32 R36, RZ, RZ, R38 ;  /* 0x000000ffff247224 */ /* 0x000fe400078e0026 */
.L_x_55653:
[----:B------:R-:W-:Y:S05]  /*31d40*/  BSYNC B1 ;  /* 0x0000000000017941 */ /* 0x000fea0003800000 */
.L_x_55651:
        /* <DEDUP_REMOVED lines=9> */
.L_x_55655:
[----:B------:R-:W-:Y:S02]  /*31de0*/  IMAD.MOV.U32 R52, RZ, RZ, R53 ;  /* 0x000000ffff347224 */ /* 0x000fe400078e0035 */
[----:B------:R-:W-:Y:S02]  /*31df0*/  IMAD.MOV.U32 R38, RZ, RZ, R39 ;  /* 0x000000ffff267224 */ /* 0x000fe400078e0027 */
[----:B------:R-:W-:Y:S02]  /*31e00*/  IMAD.MOV.U32 R53, RZ, RZ, R55 ;  /* 0x000000ffff357224 */ /* 0x000fe400078e0037 */
[----:B------:R-:W-:Y:S02]  /*31e10*/  IMAD.MOV.U32 R39, RZ, RZ, R43 ;  /* 0x000000ffff277224 */ /* 0x000fe400078e002b */
.L_x_55656:
[----:B------:R-:W-:Y:S05]  /*31e20*/  BSYNC B1 ;  /* 0x0000000000017941 */ /* 0x000fea0003800000 */
.L_x_55654:
        /* <DEDUP_REMOVED lines=9> */
.L_x_55658:
[----:B------:R-:W-:Y:S02]  /*31ec0*/  IMAD.MOV.U32 R55, RZ, RZ, R52 ;  /* 0x000000ffff377224 */ /* 0x000fe400078e0034 */
[----:B------:R-:W-:Y:S02]  /*31ed0*/  IMAD.MOV.U32 R43, RZ, RZ, R38 ;  /* 0x000000ffff2b7224 */ /* 0x000fe400078e0026 */
[----:B------:R-:W-:Y:S02]  /*31ee0*/  IMAD.MOV.U32 R52, RZ, RZ, R54 ;  /* 0x000000ffff347224 */ /* 0x000fe400078e0036 */
[----:B------:R-:W-:Y:S02]  /*31ef0*/  IMAD.MOV.U32 R38, RZ, RZ, R42 ;  /* 0x000000ffff267224 */ /* 0x000fe400078e002a */
.L_x_55659:
[----:B------:R-:W-:Y:S05]  /*31f00*/  BSYNC B1 ;  /* 0x0000000000017941 */ /* 0x000fea0003800000 */
.L_x_55657:
        /* <DEDUP_REMOVED lines=9> */
.L_x_55661:
[----:B------:R-:W-:Y:S02]  /*31fa0*/  IMAD.MOV.U32 R54, RZ, RZ, R55 ;  /* 0x000000ffff367224 */ /* 0x000fe400078e0037 */
[----:B------:R-:W-:Y:S02]  /*31fb0*/  IMAD.MOV.U32 R42, RZ, RZ, R43 ;  /* 0x000000ffff2a7224 */ /* 0x000fe400078e002b */
[----:B------:R-:W-:Y:S02]  /*31fc0*/  IMAD.MOV.U32 R55, RZ, RZ, R57 ;  /* 0x000000ffff377224 */ /* 0x000fe400078e0039 */
[----:B------:R-:W-:Y:S02]  /*31fd0*/  IMAD.MOV.U32 R43, RZ, RZ, R45 ;  /* 0x000000ffff2b7224 */ /* 0x000fe400078e002d */
.L_x_55662:
[----:B------:R-:W-:Y:S05]  /*31fe0*/  BSYNC B1 ;  /* 0x0000000000017941 */ /* 0x000fea0003800000 */
.L_x_55660:
        /* <DEDUP_REMOVED lines=9> */
.L_x_55664:
[----:B------:R-:W-:Y:S02]  /*32080*/  IMAD.MOV.U32 R57, RZ, RZ, R54 ;  /* 0x000000ffff397224 */ /* 0x000fe400078e0036 */
[----:B------:R-:W-:Y:S02]  /*32090*/  IMAD.MOV.U32 R45, RZ, RZ, R42 ;  /* 0x000000ffff2d7224 */ /* 0x000fe400078e002a */
[----:B------:R-:W-:Y:S02]  /*320a0*/  IMAD.MOV.U32 R54, RZ, RZ, R56 ;  /* 0x000000ffff367224 */ /* 0x000fe400078e0038 */
[----:B------:R-:W-:Y:S02]  /*320b0*/  IMAD.MOV.U32 R42, RZ, RZ, R44 ;  /* 0x000000ffff2a7224 */ /* 0x000fe400078e002c */
.L_x_55665:
[----:B------:R-:W-:Y:S05]  /*320c0*/  BSYNC B1 ;  /* 0x0000000000017941 */ /* 0x000fea0003800000 */
.L_x_55663:
        /* <DEDUP_REMOVED lines=9> */
.L_x_55667:
[----:B------:R-:W-:Y:S02]  /*32160*/  IMAD.MOV.U32 R56, RZ, RZ, R57 ;  /* 0x000000ffff387224 */ /* 0x000fe400078e0039 */
[----:B------:R-:W-:Y:S02]  /*32170*/  IMAD.MOV.U32 R44, RZ, RZ, R45 ;  /* 0x000000ffff2c7224 */ /* 0x000fe400078e002d */
[----:B------:R-:W-:Y:S02]  /*32180*/  IMAD.MOV.U32 R57, RZ, RZ, R59 ;  /* 0x000000ffff397224 */ /* 0x000fe400078e003b */
[----:B------:R-:W-:Y:S02]  /*32190*/  IMAD.MOV.U32 R45, RZ, RZ, R47 ;  /* 0x000000ffff2d7224 */ /* 0x000fe400078e002f */
.L_x_55668:
[----:B------:R-:W-:Y:S05]  /*321a0*/  BSYNC B1 ;  /* 0x0000000000017941 */ /* 0x000fea0003800000 */
.L_x_55666:
        /* <DEDUP_REMOVED lines=9> */
.L_x_55670:
[----:B------:R-:W-:Y:S02]  /*32240*/  IMAD.MOV.U32 R59, RZ, RZ, R56 ;  /* 0x000000ffff3b7224 */ /* 0x000fe400078e0038 */
[----:B------:R-:W-:Y:S02]  /*32250*/  IMAD.MOV.U32 R47, RZ, RZ, R44 ;  /* 0x000000ffff2f7224 */ /* 0x000fe400078e002c */
[----:B------:R-:W-:Y:S02]  /*32260*/  IMAD.MOV.U32 R56, RZ, RZ, R58 ;  /* 0x000000ffff387224 */ /* 0x000fe400078e003a */
[----:B------:R-:W-:Y:S02]  /*32270*/  IMAD.MOV.U32 R44, RZ, RZ, R46 ;  /* 0x000000ffff2c7224 */ /* 0x000fe400078e002e */
.L_x_55671:
[----:B------:R-:W-:Y:S05]  /*32280*/  BSYNC B1 ;  /* 0x0000000000017941 */ /* 0x000fea0003800000 */
.L_x_55669:
        /* <DEDUP_REMOVED lines=9> */
.L_x_55673:
[----:B------:R-:W-:Y:S02]  /*32320*/  IMAD.MOV.U32 R58, RZ, RZ, R59 ;  /* 0x000000ffff3a7224 */ /* 0x000fe400078e003b */
[----:B------:R-:W-:Y:S02]  /*32330*/  IMAD.MOV.U32 R46, RZ, RZ, R47 ;  /* 0x000000ffff2e7224 */ /* 0x000fe400078e002f */
[----:B------:R-:W-:Y:S02]  /*32340*/  IMAD.MOV.U32 R59, RZ, RZ, R61 ;  /* 0x000000ffff3b7224 */ /* 0x000fe400078e003d */
[----:B------:R-:W-:Y:S02]  /*32350*/  IMAD.MOV.U32 R47, RZ, RZ, R49 ;  /* 0x000000ffff2f7224 */ /* 0x000fe400078e0031 */
.L_x_55674:
[----:B------:R-:W-:Y:S05]  /*32360*/  BSYNC B1 ;  /* 0x0000000000017941 */ /* 0x000fea0003800000 */
.L_x_55672:
        /* <DEDUP_REMOVED lines=9> */
.L_x_55676:
[----:B------:R-:W-:Y:S02]  /*32400*/  IMAD.MOV.U32 R61, RZ, RZ, R58 ;  /* 0x000000ffff3d7224 */ /* 0x000fe400078e003a */
[----:B------:R-:W-:Y:S02]  /*32410*/  IMAD.MOV.U32 R49, RZ, RZ, R46 ;  /* 0x000000ffff317224 */ /* 0x000fe400078e002e */
[----:B------:R-:W-:Y:S02]  /*32420*/  IMAD.MOV.U32 R58, RZ, RZ, R60 ;  /* 0x000000ffff3a7224 */ /* 0x000fe400078e003c */
[----:B------:R-:W-:Y:S02]  /*32430*/  IMAD.MOV.U32 R46, RZ, RZ, R48 ;  /* 0x000000ffff2e7224 */ /* 0x000fe400078e0030 */
.L_x_55677:
[----:B------:R-:W-:Y:S05]  /*32440*/  BSYNC B1 ;  /* 0x0000000000017941 */ /* 0x000fea0003800000 */
.L_x_55675:
        /* <DEDUP_REMOVED lines=16> */
.L_x_55679:
[----:B------:R-:W-:Y:S01]  /*32550*/  IMAD.MOV.U32 R29, RZ, RZ, R33 ;  /* 0x000000ffff1d7224 */ /* 0x000fe200078e0021 */
[----:B------:R-:W-:Y:S01]  /*32560*/  MOV R33, R30 ;  /* 0x0000001e00217202 */ /* 0x000fe20000000f00 */
[----:B------:R-:W-:Y:S02]  /*32570*/  IMAD.MOV.U32 R14, RZ, RZ, R35 ;  /* 0x000000ffff0e7224 */ /* 0x000fe400078e0023 */
[----:B------:R-:W-:Y:S02]  /*32580*/  IMAD.MOV.U32 R35, RZ, RZ, R15 ;  /* 0x000000ffff237224 */ /* 0x000fe400078e000f */
.L_x_55680:
[----:B------:R-:W-:Y:S05]  /*32590*/  BSYNC B1 ;  /* 0x0000000000017941 */ /* 0x000fea0003800000 */
.L_x_55678:
        /* <DEDUP_REMOVED lines=9> */
.L_x_55682:
[----:B------:R-:W-:Y:S01]  /*32630*/  IMAD.MOV.U32 R30, RZ, RZ, R29 ;  /* 0x000000ffff1e7224 */ /* 0x000fe200078e001d */
[----:B------:R-:W-:Y:S01]  /*32640*/  MOV R29, R31 ;  /* 0x0000001f001d7202 */ /* 0x000fe20000000f00 */
[----:B------:R-:W-:Y:S02]  /*32650*/  IMAD.MOV.U32 R15, RZ, RZ, R14 ;  /* 0x000000ffff0f7224 */ /* 0x000fe400078e000e */
[----:B------:R-:W-:Y:S02]  /*32660*/  IMAD.MOV.U32 R14, RZ, RZ, R16 ;  /* 0x000000ffff0e7224 */ /* 0x000fe400078e0010 */
.L_x_55683:
[----:B------:R-:W-:Y:S05]  /*32670*/  BSYNC B1 ;  /* 0x0000000000017941 */ /* 0x000fea0003800000 */
.L_x_55681:
        /* <DEDUP_REMOVED lines=9> */
.L_x_55685:
[----:B------:R-:W-:Y:S01]  /*32710*/  IMAD.MOV.U32 R31, RZ, RZ, R30 ;  /* 0x000000ffff1f7224 */ /* 0x000fe200078e001e */
[----:B------:R-:W-:Y:S01]  /*32720*/  MOV R30, R62 ;  /* 0x0000003e001e7202 */ /* 0x000fe20000000f00 */
[----:B------:R-:W-:Y:S02]  /*32730*/  IMAD.MOV.U32 R16, RZ, RZ, R15 ;  /* 0x000000ffff107224 */ /* 0x000fe400078e000f */
[----:B------:R-:W-:Y:S02]  /*32740*/  IMAD.MOV.U32 R15, RZ, RZ, R40 ;  /* 0x000000ffff0f7224 */ /* 0x000fe400078e0028 */
.L_x_55686:
[----:B------:R-:W-:Y:S05]  /*32750*/  BSYNC B1 ;  /* 0x0000000000017941 */ /* 0x000fea0003800000 */
.L_x_55684:
        /* <DEDUP_REMOVED lines=9> */
.L_x_55688:
[----:B------:R-:W-:Y:S01]  /*327f0*/  IMAD.MOV.U32 R48, RZ, RZ, R31 ;  /* 0x000000ffff307224 */ /* 0x000fe200078e001f */
[----:B------:R-:W-:Y:S01]  /*32800*/  MOV R31, R34 ;  /* 0x00000022001f7202 */ /* 0x000fe20000000f00 */
[----:B------:R-:W-:Y:S02]  /*32810*/  IMAD.MOV.U32 R40, RZ, RZ, R16 ;  /* 0x000000ffff287224 */ /* 0x000fe400078e0010 */
[----:B------:R-:W-:Y:S02]  /*32820*/  IMAD.MOV.U32 R16, RZ, RZ, R32 ;  /* 0x000000ffff107224 */ /* 0x000fe400078e0020 */
.L_x_55689:
[----:B------:R-:W-:Y:S05]  /*32830*/  BSYNC B1 ;  /* 0x0000000000017941 */ /* 0x000fea0003800000 */
.L_x_55687:
        /* <DEDUP_REMOVED lines=9> */
.L_x_55691:
[----:B------:R-:W-:Y:S01]  /*328d0*/  IMAD.MOV.U32 R34, RZ, RZ, R48 ;  /* 0x000000ffff227224 */ /* 0x000fe200078e0030 */
[----:B------:R-:W-:Y:S01]  /*328e0*/  MOV R48, R51 ;  /* 0x0000003300307202 */ /* 0x000fe20000000f00 */
[----:B------:R-:W-:Y:S02]  /*328f0*/  IMAD.MOV.U32 R32, RZ, RZ, R40 ;  /* 0x000000ffff207224 */ /* 0x000fe400078e0028 */
[----:B------:R-:W-:Y:S02]  /*32900*/  IMAD.MOV.U32 R40, RZ, RZ, R37 ;  /* 0x000000ffff287224 */ /* 0x000fe400078e0025 */
.L_x_55692:
[----:B------:R-:W-:Y:S05]  /*32910*/  BSYNC B1 ;  /* 0x0000000000017941 */ /* 0x000fea0003800000 */
.L_x_55690:
        /* <DEDUP_REMOVED lines=9> */
.L_x_55694:
[----:B------:R-:W-:Y:S01]  /*329b0*/  IMAD.MOV.U32 R51, RZ, RZ, R34 ;  /* 0x000000ffff337224 */ /* 0x000fe200078e0022 */
[----:B------:R-:W-:Y:S01]  /*329c0*/  MOV R34, R50 ;  /* 0x0000003200227202 */ /* 0x000fe20000000f00 */
[----:B------:R-:W-:Y:S02]  /*329d0*/  IMAD.MOV.U32 R37, RZ, RZ, R32 ;  /* 0x000000ffff257224 */ /* 0x000fe400078e0020 */
[----:B------:R-:W-:Y:S02]  /*329e0*/  IMAD.MOV.U32 R32, RZ, RZ, R36 ;  /* 0x000000ffff207224 */ /* 0x000fe400078e0024 */
.L_x_55695:
[----:B------:R-:W-:Y:S05]  /*329f0*/  BSYNC B1 ;  /* 0x0000000000017941 */ /* 0x000fea0003800000 */
.L_x_55693:
        /* <DEDUP_REMOVED lines=9> */
.L_x_55697:
[----:B------:R-:W-:Y:S01]  /*32a90*/  IMAD.MOV.U32 R50, RZ, RZ, R51 ;  /* 0x000000ffff327224 */ /* 0x000fe200078e0033 */
[----:B------:R-:W-:Y:S01]  /*32aa0*/  MOV R51, R53 ;  /* 0x0000003500337202 */ /* 0x000fe20000000f00 */
[----:B------:R-:W-:Y:S02]  /*32ab0*/  IMAD.MOV.U32 R36, RZ, RZ, R37 ;  /* 0x000000ffff247224 */ /* 0x000fe400078e0025 */
[----:B------:R-:W-:Y:S02]  /*32ac0*/  IMAD.MOV.U32 R37, RZ, RZ, R39 ;  /* 0x000000ffff257224 */ /* 0x000fe400078e0027 */
.L_x_55698:
[----:B------:R-:W-:Y:S05]  /*32ad0*/  BSYNC B1 ;  /* 0x0000000000017941 */ /* 0x000fea0003800000 */
.L_x_55696:
        /* <DEDUP_REMOVED lines=9> */
.L_x_55700:
[----:B------:R-:W-:Y:S01]  /*32b70*/  IMAD.MOV.U32 R53, RZ, RZ, R50 ;  /* 0x000000ffff357224 */ /* 0x000fe200078e0032 */
[----:B------:R-:W-:Y:S01]  /*32b80*/  MOV R50, R52 ;  /* 0x0000003400327202 */ /* 0x000fe20000000f00 */
[----:B------:R-:W-:Y:S02]  /*32b90*/  IMAD.MOV.U32 R39, RZ, RZ, R36 ;  /* 0x000000ffff277224 */ /* 0x000fe400078e0024 */
[----:B------:R-:W-:Y:S02]  /*32ba0*/  IMAD.MOV.U32 R36, RZ, RZ, R38 ;  /* 0x000000ffff247224 */ /* 0x000fe400078e0026 */
.L_x_55701:
[----:B------:R-:W-:Y:S05]  /*32bb0*/  BSYNC B1 ;  /* 0x0000000000017941 */ /* 0x000fea0003800000 */
.L_x_55699:
        /* <DEDUP_REMOVED lines=9> */
.L_x_55703:
[----:B------:R-:W-:Y:S01]  /*32c50*/  IMAD.MOV.U32 R52, RZ, RZ, R53 ;  /* 0x000000ffff347224 */ /* 0x000fe200078e0035 */
[----:B------:R-:W-:Y:S01]  /*32c60*/  MOV R53, R55 ;  /* 0x0000003700357202 */ /* 0x000fe20000000f00 */
[----:B------:R-:W-:Y:S02]  /*32c70*/  IMAD.MOV.U32 R38, RZ, RZ, R39 ;  /* 0x000000ffff267224 */ /* 0x000fe400078e0027 */
[----:B------:R-:W-:Y:S02]  /*32c80*/  IMAD.MOV.U32 R39, RZ, RZ, R43 ;  /* 0x000000ffff277224 */ /* 0x000fe400078e002b */
.L_x_55704:
[----:B------:R-:W-:Y:S05]  /*32c90*/  BSYNC B1 ;  /* 0x0000000000017941 */ /* 0x000fea0003800000 */
.L_x_55702:
        /* <DEDUP_REMOVED lines=9> */
.L_x_55706:
[----:B------:R-:W-:Y:S01]  /*32d30*/  IMAD.MOV.U32 R55, RZ, RZ, R52 ;  /* 0x000000ffff377224 */ /* 0x000fe200078e0034 */
[----:B------:R-:W-:Y:S01]  /*32d40*/  MOV R52, R54 ;  /* 0x0000003600347202 */ /* 0x000fe20000000f00 */
[----:B------:R-:W-:Y:S02]  /*32d50*/  IMAD.MOV.U32 R43, RZ, RZ, R38 ;  /* 0x000000ffff2b7224 */ /* 0x000fe400078e0026 */
[----:B------:R-:W-:Y:S02]  /*32d60*/  IMAD.MOV.U32 R38, RZ, RZ, R42 ;  /* 0x000000ffff267224 */ /* 0x000fe400078e002a */
.L_x_55707:
[----:B------:R-:W-:Y:S05]  /*32d70*/  BSYNC B1 ;  /* 0x0000000000017941 */ /* 0x000fea0003800000 */
.L_x_55705:
        /* <DEDUP_REMOVED lines=9> */
.L_x_55709:
[----:B------:R-:W-:Y:S01]  /*32e10*/  IMAD.MOV.U32 R54, RZ, RZ, R55 ;  /* 0x000000ffff367224 */ /* 0x000fe200078e0037 */
[----:B------:R-:W-:Y:S01]  /*32e20*/  MOV R55, R57 ;  /* 0x0000003900377202 */ /* 0x000fe20000000f00 */
[----:B------:R-:W-:Y:S02]  /*32e30*/  IMAD.MOV.U32 R42, RZ, RZ, R43 ;  /* 0x000000ffff2a7224 */ /* 0x000fe400078e002b */
[----:B------:R-:W-:Y:S02]  /*32e40*/  IMAD.MOV.U32 R43, RZ, RZ, R45 ;  /* 0x000000ffff2b7224 */ /* 0x000fe400078e002d */
.L_x_55710:
[----:B------:R-:W-:Y:S05]  /*32e50*/  BSYNC B1 ;  /* 0x0000000000017941 */ /* 0x000fea0003800000 */
.L_x_55708:
        /* <DEDUP_REMOVED lines=9> */
.L_x_55712:
[----:B------:R-:W-:Y:S01]  /*32ef0*/  IMAD.MOV.U32 R57, RZ, RZ, R54 ;  /* 0x000000ffff397224 */ /* 0x000fe200078e0036 */
[----:B------:R-:W-:Y:S01]  /*32f00*/  MOV R54, R56 ;  /* 0x0000003800367202 */ /* 0x000fe20000000f00 */
[----:B------:R-:W-:Y:S02]  /*32f10*/  IMAD.MOV.U32 R45, RZ, RZ, R42 ;  /* 0x000000ffff2d7224 */ /* 0x000fe400078e002a */
[----:B------:R-:W-:Y:S02]  /*32f20*/  IMAD.MOV.U32 R42, RZ, RZ, R44 ;  /* 0x000000ffff2a7224 */ /* 0x000fe400078e002c */
.L_x_55713:
[----:B------:R-:W-:Y:S05]  /*32f30*/  BSYNC B1 ;  /* 0x0000000000017941 */ /* 0x000fea0003800000 */
.L_x_55711:
        /* <DEDUP_REMOVED lines=9> */
.L_x_55715:
[----:B------:R-:W-:Y:S01]  /*32fd0*/  IMAD.MOV.U32 R56, RZ, RZ, R57 ;  /* 0x000000ffff387224 */ /* 0x000fe200078e0039 */
[----:B------:R-:W-:Y:S01]  /*32fe0*/  MOV R57, R59 ;  /* 0x0000003b00397202 */ /* 0x000fe20000000f00 */
[----:B------:R-:W-:Y:S02]  /*32ff0*/  IMAD.MOV.U32 R44, RZ, RZ, R45 ;  /* 0x000000ffff2c7224 */ /* 0x000fe400078e002d */
[----:B------:R-:W-:Y:S02]  /*33000*/  IMAD.MOV.U32 R45, RZ, RZ, R47 ;  /* 0x000000ffff2d7224 */ /* 0x000fe400078e002f */
.L_x_55716:
[----:B------:R-:W-:Y:S05]  /*33010*/  BSYNC B1 ;  /* 0x0000000000017941 */ /* 0x000fea0003800000 */
.L_x_55714:
        /* <DEDUP_REMOVED lines=9> */
.L_x_55718:
[----:B------:R-:W-:Y:S01]  /*330b0*/  IMAD.MOV.U32 R59, RZ, RZ, R56 ;  /* 0x000000ffff3b7224 */ /* 0x000fe200078e0038 */
[----:B------:R-:W-:Y:S01]  /*330c0*/  MOV R56, R58 ;  /* 0x0000003a00387202 */ /* 0x000fe20000000f00 */
[----:B------:R-:W-:Y:S02]  /*330d0*/  IMAD.MOV.U32 R47, RZ, RZ, R44 ;  /* 0x000000ffff2f7224 */ /* 0x000fe400078e002c */
[----:B------:R-:W-:Y:S02]  /*330e0*/  IMAD.MOV.U32 R44, RZ, RZ, R46 ;  /* 0x000000ffff2c7224 */ /* 0x000fe400078e002e */
.L_x_55719:
[----:B------:R-:W-:Y:S05]  /*330f0*/  BSYNC B1 ;  /* 0x0000000000017941 */ /* 0x000fea0003800000 */
.L_x_55717:
        /* <DEDUP_REMOVED lines=9> */
.L_x_55721:
[----:B------:R-:W-:Y:S01]  /*33190*/  IMAD.MOV.U32 R58, RZ, RZ, R59 ;  /* 0x000000ffff3a7224 */ /* 0x000fe200078e003b */
[----:B------:R-:W-:Y:S01]  /*331a0*/  MOV R59, R61 ;  /* 0x0000003d003b7202 */ /* 0x000fe20000000f00 */
[----:B------:R-:W-:Y:S02]  /*331b0*/  IMAD.MOV.U32 R46, RZ, RZ, R47 ;  /* 0x000000ffff2e7224 */ /* 0x000fe400078e002f */
[----:B------:R-:W-:Y:S02]  /*331c0*/  IMAD.MOV.U32 R47, RZ, RZ, R49 ;  /* 0x000000ffff2f7224 */ /* 0x000fe400078e0031 */
.L_x_55722:
[----:B------:R-:W-:Y:S05]  /*331d0*/  BSYNC B1 ;  /* 0x0000000000017941 */ /* 0x000fea0003800000 */
.L_x_55720:
        /* <DEDUP_REMOVED lines=16> */
.L_x_55724:
[----:B------:R-:W-:Y:S01]  /*332e0*/  MOV R28, R33 ;  /* 0x00000021001c7202 */ /* 0x000fe20000000f00 */
[----:B------:R-:W-:Y:S02]  /*332f0*/  IMAD.MOV.U32 R13, RZ, RZ, R35 ;  /* 0x000000ffff0d7224 */ /* 0x000fe400078e0023 */
[----:B------:R-:W-:Y:S02]  /*33300*/  IMAD.MOV.U32 R33, RZ, RZ, R29 ;  /* 0x000000ffff217224 */ /* 0x000fe400078e001d */
[----:B------:R-:W-:Y:S02]  /*33310*/  IMAD.MOV.U32 R35, RZ, RZ, R14 ;  /* 0x000000ffff237224 */ /* 0x000fe400078e000e */
.L_x_55725:
[----:B------:R-:W-:Y:S05]  /*33320*/  BSYNC B1 ;  /* 0x0000000000017941 */ /* 0x000fea0003800000 */
.L_x_55723:
        /* <DEDUP_REMOVED lines=9> */
.L_x_55727:
[----:B------:R-:W-:Y:S01]  /*333c0*/  MOV R29, R28 ;  /* 0x0000001c001d7202 */ /* 0x000fe20000000f00 */
[----:B------:R-:W-:Y:S02]  /*333d0*/  IMAD.MOV.U32 R14, RZ, RZ, R13 ;  /* 0x000000ffff0e7224 */ /* 0x000fe400078e000d */
[----:B------:R-:W-:Y:S02]  /*333e0*/  IMAD.MOV.U32 R28, RZ, RZ, R30 ;  /* 0x000000ffff1c7224 */ /* 0x000fe400078e001e */
[----:B------:R-:W-:Y:S02]  /*333f0*/  IMAD.MOV.U32 R13, RZ, RZ, R15 ;  /* 0x000000ffff0d7224 */ /* 0x000fe400078e000f */
.L_x_55728:
[----:B------:R-:W-:Y:S05]  /*33400*/  BSYNC B1 ;  /* 0x0000000000017941 */ /* 0x000fea0003800000 */
.L_x_55726:
        /* <DEDUP_REMOVED lines=9> */
.L_x_55730:
[----:B------:R-:W-:Y:S01]  /*334a0*/  MOV R30, R29 ;  /* 0x0000001d001e7202 */ /* 0x000fe20000000f00 */
[----:B------:R-:W-:Y:S02]  /*334b0*/  IMAD.MOV.U32 R15, RZ, RZ, R14 ;  /* 0x000000ffff0f7224 */ /* 0x000fe400078e000e */
[----:B------:R-:W-:Y:S02]  /*334c0*/  IMAD.MOV.U32 R29, RZ, RZ, R31 ;  /* 0x000000ffff1d7224 */ /* 0x000fe400078e001f */
[----:B------:R-:W-:Y:S02]  /*334d0*/  IMAD.MOV.U32 R14, RZ, RZ, R16 ;  /* 0x000000ffff0e7224 */ /* 0x000fe400078e0010 */
.L_x_55731:
[----:B------:R-:W-:Y:S05]  /*334e0*/  BSYNC B1 ;  /* 0x0000000000017941 */ /* 0x000fea0003800000 */
.L_x_55729:
        /* <DEDUP_REMOVED lines=9> */
.L_x_55733:
[----:B------:R-:W-:Y:S01]  /*33580*/  MOV R31, R30 ;  /* 0x0000001e001f7202 */ /* 0x000fe20000000f00 */
[----:B------:R-:W-:Y:S02]  /*33590*/  IMAD.MOV.U32 R16, RZ, RZ, R15 ;  /* 0x000000ffff107224 */ /* 0x000fe400078e000f */
[----:B------:R-:W-:Y:S02]  /*335a0*/  IMAD.MOV.U32 R30, RZ, RZ, R48 ;  /* 0x000000ffff1e7224 */ /* 0x000fe400078e0030 */
[----:B------:R-:W-:Y:S02]  /*335b0*/  IMAD.MOV.U32 R15, RZ, RZ, R40 ;  /* 0x000000ffff0f7224 */ /* 0x000fe400078e0028 */
.L_x_55734:
[----:B------:R-:W-:Y:S05]  /*335c0*/  BSYNC B1 ;  /* 0x0000000000017941 */ /* 0x000fea0003800000 */
.L_x_55732:
        /* <DEDUP_REMOVED lines=9> */
.L_x_55736:
[----:B------:R-:W-:Y:S01]  /*33660*/  MOV R48, R31 ;  /* 0x0000001f00307202 */ /* 0x000fe20000000f00 */
[----:B------:R-:W-:Y:S02]  /*33670*/  IMAD.MOV.U32 R40, RZ, RZ, R16 ;  /* 0x000000ffff287224 */ /* 0x000fe400078e0010 */
[----:B------:R-:W-:Y:S02]  /*33680*/  IMAD.MOV.U32 R31, RZ, RZ, R34 ;  /* 0x000000ffff1f7224 */ /* 0x000fe400078e0022 */
[----:B------:R-:W-:Y:S02]  /*33690*/  IMAD.MOV.U32 R16, RZ, RZ, R32 ;  /* 0x000000ffff107224 */ /* 0x000fe400078e0020 */
.L_x_55737:
[----:B------:R-:W-:Y:S05]  /*336a0*/  BSYNC B1 ;  /* 0x0000000000017941 */ /* 0x000fea0003800000 */
.L_x_55735:
        /* <DEDUP_REMOVED lines=9> */
.L_x_55739:
[----:B------:R-:W-:Y:S01]  /*33740*/  MOV R34, R48 ;  /* 0x0000003000227202 */ /* 0x000fe20000000f00 */
[----:B------:R-:W-:Y:S02]  /*33750*/  IMAD.MOV.U32 R32, RZ, RZ, R40 ;  /* 0x000000ffff207224 */ /* 0x000fe400078e0028 */
[----:B------:R-:W-:Y:S02]  /*33760*/  IMAD.MOV.U32 R48, RZ, RZ, R51 ;  /* 0x000000ffff307224 */ /* 0x000fe400078e0033 */
[----:B------:R-:W-:Y:S02]  /*33770*/  IMAD.MOV.U32 R40, RZ, RZ, R37 ;  /* 0x000000ffff287224 */ /* 0x000fe400078e0025 */
.L_x_55740:
[----:B------:R-:W-:Y:S05]  /*33780*/  BSYNC B1 ;  /* 0x0000000000017941 */ /* 0x000fea0003800000 */
.L_x_55738:
        /* <DEDUP_REMOVED lines=9> */
.L_x_55742:
[----:B------:R-:W-:Y:S01]  /*33820*/  MOV R49, R34 ;  /* 0x0000002200317202 */ /* 0x000fe20000000f00 */
[----:B------:R-:W-:Y:S02]  /*33830*/  IMAD.MOV.U32 R37, RZ, RZ, R32 ;  /* 0x000000ffff257224 */ /* 0x000fe400078e0020 */
[----:B------:R-:W-:Y:S02]  /*33840*/  IMAD.MOV.U32 R34, RZ, RZ, R50 ;  /* 0x000000ffff227224 */ /* 0x000fe400078e0032 */
[----:B------:R-:W-:Y:S02]  /*33850*/  IMAD.MOV.U32 R32, RZ, RZ, R36 ;  /* 0x000000ffff207224 */ /* 0x000fe400078e0024 */
.L_x_55743:
[----:B------:R-:W-:Y:S05]  /*33860*/  BSYNC B1 ;  /* 0x0000000000017941 */ /* 0x000fea0003800000 */
.L_x_55741:
        /* <DEDUP_REMOVED lines=9> */
.L_x_55745:
[----:B------:R-:W-:Y:S01]  /*33900*/  MOV R50, R49 ;  /* 0x0000003100327202 */ /* 0x000fe20000000f00 */
[----:B------:R-:W-:Y:S02]  /*33910*/  IMAD.MOV.U32 R36, RZ, RZ, R37 ;  /* 0x000000ffff247224 */ /* 0x000fe400078e0025 */
[----:B------:R-:W-:Y:S02]  /*33920*/  IMAD.MOV.U32 R49, RZ, RZ, R53 ;  /* 0x000000ffff317224 */ /* 0x000fe400078e0035 */
[----:B------:R-:W-:Y:S02]  /*33930*/  IMAD.MOV.U32 R37, RZ, RZ, R39 ;  /* 0x000000ffff257224 */ /* 0x000fe400078e0027 */
.L_x_55746:
[----:B------:R-:W-:Y:S05]  /*33940*/  BSYNC B1 ;  /* 0x0000000000017941 */ /* 0x000fea0003800000 */
.L_x_55744:
        /* <DEDUP_REMOVED lines=9> */
.L_x_55748:
[----:B------:R-:W-:Y:S01]  /*339e0*/  MOV R51, R50 ;  /* 0x0000003200337202 */ /* 0x000fe20000000f00 */
[----:B------:R-:W-:Y:S02]  /*339f0*/  IMAD.MOV.U32 R39, RZ, RZ, R36 ;  /* 0x000000ffff277224 */ /* 0x000fe400078e0024 */
[----:B------:R-:W-:Y:S02]  /*33a00*/  IMAD.MOV.U32 R50, RZ, RZ, R52 ;  /* 0x000000ffff327224 */ /* 0x000fe400078e0034 */
[----:B------:R-:W-:Y:S02]  /*33a10*/  IMAD.MOV.U32 R36, RZ, RZ, R38 ;  /* 0x000000ffff247224 */ /* 0x000fe400078e0026 */
.L_x_55749:
[----:B------:R-:W-:Y:S05]  /*33a20*/  BSYNC B1 ;  /* 0x0000000000017941 */ /* 0x000fea0003800000 */
.L_x_55747:
        /* <DEDUP_REMOVED lines=9> */
.L_x_55751:
[----:B------:R-:W-:Y:S01]  /*33ac0*/  MOV R52, R51 ;  /* 0x0000003300347202 */ /* 0x000fe20000000f00 */
[----:B------:R-:W-:Y:S02]  /*33ad0*/  IMAD.MOV.U32 R38, RZ, RZ, R39 ;  /* 0x000000ffff267224 */ /* 0x000fe400078e0027 */
[----:B------:R-:W-:Y:S02]  /*33ae0*/  IMAD.MOV.U32 R51, RZ, RZ, R55 ;  /* 0x000000ffff337224 */ /* 0x000fe400078e0037 */
[----:B------:R-:W-:Y:S02]  /*33af0*/  IMAD.MOV.U32 R39, RZ, RZ, R43 ;  /* 0x000000ffff277224 */ /* 0x000fe400078e002b */
.L_x_55752:
[----:B------:R-:W-:Y:S05]  /*33b00*/  BSYNC B1 ;  /* 0x0000000000017941 */ /* 0x000fea0003800000 */
.L_x_55750:
        /* <DEDUP_REMOVED lines=9> */
.L_x_55754:
[----:B------:R-:W-:Y:S01]  /*33ba0*/  MOV R53, R52 ;  /* 0x0000003400357202 */ /* 0x000fe20000000f00 */
[----:B------:R-:W-:Y:S02]  /*33bb0*/  IMAD.MOV.U32 R43, RZ, RZ, R38 ;  /* 0x000000ffff2b7224 */ /* 0x000fe400078e0026 */
[----:B------:R-:W-:Y:S02]  /*33bc0*/  IMAD.MOV.U32 R52, RZ, RZ, R54 ;  /* 0x000000ffff347224 */ /* 0x000fe400078e0036 */
[----:B------:R-:W-:Y:S02]  /*33bd0*/  IMAD.MOV.U32 R38, RZ, RZ, R42 ;  /* 0x000000ffff267224 */ /* 0x000fe400078e002a */
.L_x_55755:
[----:B------:R-:W-:Y:S05]  /*33be0*/  BSYNC B1 ;  /* 0x0000000000017941 */ /* 0x000fea0003800000 */
.L_x_55753:
        /* <DEDUP_REMOVED lines=9> */
.L_x_55757:
[----:B------:R-:W-:Y:S01]  /*33c80*/  MOV R54, R53 ;  /* 0x0000003500367202 */ /* 0x000fe20000000f00 */
[----:B------:R-:W-:Y:S02]  /*33c90*/  IMAD.MOV.U32 R42, RZ, RZ, R43 ;  /* 0x000000ffff2a7224 */ /* 0x000fe400078e002b */
[----:B------:R-:W-:Y:S02]  /*33ca0*/  IMAD.MOV.U32 R53, RZ, RZ, R57 ;  /* 0x000000ffff357224 */ /* 0x000fe400078e0039 */
[----:B------:R-:W-:Y:S02]  /*33cb0*/  IMAD.MOV.U32 R43, RZ, RZ, R45 ;  /* 0x000000ffff2b7224 */ /* 0x000fe400078e002d */
.L_x_55758:
[----:B------:R-:W-:Y:S05]  /*33cc0*/  BSYNC B1 ;  /* 0x0000000000017941 */ /* 0x000fea0003800000 */
.L_x_55756:
        /* <DEDUP_REMOVED lines=9> */
.L_x_55760:
[----:B------:R-:W-:Y:S01]  /*33d60*/  MOV R55, R54 ;  /* 0x0000003600377202 */ /* 0x000fe20000000f00 */
[----:B------:R-:W-:Y:S02]  /*33d70*/  IMAD.MOV.U32 R45, RZ, RZ, R42 ;  /* 0x000000ffff2d7224 */ /* 0x000fe400078e002a */
[----:B------:R-:W-:Y:S02]  /*33d80*/  IMAD.MOV.U32 R54, RZ, RZ, R56 ;  /* 0x000000ffff367224 */ /* 0x000fe400078e0038 */
[----:B------:R-:W-:Y:S02]  /*33d90*/  IMAD.MOV.U32 R42, RZ, RZ, R44 ;  /* 0x000000ffff2a7224 */ /* 0x000fe400078e002c */
.L_x_55761:
[----:B------:R-:W-:Y:S05]  /*33da0*/  BSYNC B1 ;  /* 0x0000000000017941 */ /* 0x000fea0003800000 */
.L_x_55759:
        /* <DEDUP_REMOVED lines=9> */
.L_x_55763:
[----:B------:R-:W-:Y:S01]  /*33e40*/  MOV R56, R55 ;  /* 0x0000003700387202 */ /* 0x000fe20000000f00 */
[----:B------:R-:W-:Y:S02]  /*33e50*/  IMAD.MOV.U32 R44, RZ, RZ, R45 ;  /* 0x000000ffff2c7224 */ /* 0x000fe400078e002d */
[----:B------:R-:W-:Y:S02]  /*33e60*/  IMAD.MOV.U32 R55, RZ, RZ, R59 ;  /* 0x000000ffff377224 */ /* 0x000fe400078e003b */
[----:B------:R-:W-:Y:S02]  /*33e70*/  IMAD.MOV.U32 R45, RZ, RZ, R47 ;  /* 0x000000ffff2d7224 */ /* 0x000fe400078e002f */
.L_x_55764:
[----:B------:R-:W-:Y:S05]  /*33e80*/  BSYNC B1 ;  /* 0x0000000000017941 */ /* 0x000fea0003800000 */
.L_x_55762:
        /* <DEDUP_REMOVED lines=9> */
.L_x_55766:
[----:B------:R-:W-:Y:S01]  /*33f20*/  MOV R57, R56 ;  /* 0x0000003800397202 */ /* 0x000fe20000000f00 */
[----:B------:R-:W-:Y:S02]  /*33f30*/  IMAD.MOV.U32 R47, RZ, RZ, R44 ;  /* 0x000000ffff2f7224 */ /* 0x000fe400078e002c */
[----:B------:R-:W-:Y:S02]  /*33f40*/  IMAD.MOV.U32 R56, RZ, RZ, R58 ;  /* 0x000000ffff387224 */ /* 0x000fe400078e003a */
[----:B------:R-:W-:Y:S02]  /*33f50*/  IMAD.MOV.U32 R44, RZ, RZ, R46 ;  /* 0x000000ffff2c7224 */ /* 0x000fe400078e002e */
.L_x_55767:
[----:B------:R-:W-:Y:S05]  /*33f60*/  BSYNC B1 ;  /* 0x0000000000017941 */ /* 0x000fea0003800000 */
.L_x_55765:
        /* <DEDUP_REMOVED lines=16> */
.L_x_55769:
[----:B------:R-:W-:Y:S02]  /*34070*/  IMAD.MOV.U32 R27, RZ, RZ, R33 ;  /* 0x000000ffff1b7224 */ /* 0x000fe400078e0021 */
[----:B------:R-:W-:Y:S02]  /*34080*/  IMAD.MOV.U32 R12, RZ, RZ, R35 ;  /* 0x000000ffff0c7224 */ /* 0x000fe400078e0023 */
[----:B------:R-:W-:Y:S02]  /*34090*/  IMAD.MOV.U32 R33, RZ, RZ, R28 ;  /* 0x000000ffff217224 */ /* 0x000fe400078e001c */
[----:B------:R-:W-:Y:S02]  /*340a0*/  IMAD.MOV.U32 R35, RZ, RZ, R13 ;  /* 0x000000ffff237224 */ /* 0x000fe400078e000d */
.L_x_55770:
[----:B------:R-:W-:Y:S05]  /*340b0*/  BSYNC B1 ;  /* 0x0000000000017941 */ /* 0x000fea0003800000 */
.L_x_55768:
        /* <DEDUP_REMOVED lines=9> */
.L_x_55772:
[----:B------:R-:W-:Y:S02]  /*34150*/  IMAD.MOV.U32 R28, RZ, RZ, R27 ;  /* 0x000000ffff1c7224 */ /* 0x000fe400078e001b */
[----:B------:R-:W-:Y:S02]  /*34160*/  IMAD.MOV.U32 R13, RZ, RZ, R12 ;  /* 0x000000ffff0d7224 */ /* 0x000fe400078e000c */
[----:B------:R-:W-:Y:S02]  /*34170*/  IMAD.MOV.U32 R27, RZ, RZ, R29 ;  /* 0x000000ffff1b7224 */ /* 0x000fe400078e001d */
[----:B------:R-:W-:Y:S02]  /*34180*/  IMAD.MOV.U32 R12, RZ, RZ, R14 ;  /* 0x000000ffff0c7224 */ /* 0x000fe400078e000e */
.L_x_55773:
[----:B------:R-:W-:Y:S05]  /*34190*/  BSYNC B1 ;  /* 0x0000000000017941 */ /* 0x000fea0003800000 */
.L_x_55771:
        /* <DEDUP_REMOVED lines=9> */
.L_x_55775:
[----:B------:R-:W-:Y:S02]  /*34230*/  IMAD.MOV.U32 R29, RZ, RZ, R28 ;  /* 0x000000ffff1d7224 */ /* 0x000fe400078e001c */
[----:B------:R-:W-:Y:S02]  /*34240*/  IMAD.MOV.U32 R14, RZ, RZ, R13 ;  /* 0x000000ffff0e7224 */ /* 0x000fe400078e000d */
[----:B------:R-:W-:Y:S02]  /*34250*/  IMAD.MOV.U32 R28, RZ, RZ, R30 ;  /* 0x000000ffff1c7224 */ /* 0x000fe400078e001e */
[----:B------:R-:W-:Y:S02]  /*34260*/  IMAD.MOV.U32 R13, RZ, RZ, R15 ;  /* 0x000000ffff0d7224 */ /* 0x000fe400078e000f */
.L_x_55776:
[----:B------:R-:W-:Y:S05]  /*34270*/  BSYNC B1 ;  /* 0x0000000000017941 */ /* 0x000fea0003800000 */
.L_x_55774:
        /* <DEDUP_REMOVED lines=9> */
.L_x_55778:
[----:B------:R-:W-:Y:S02]  /*34310*/  IMAD.MOV.U32 R30, RZ, RZ, R29 ;  /* 0x000000ffff1e7224 */ /* 0x000fe400078e001d */
[----:B------:R-:W-:Y:S02]  /*34320*/  IMAD.MOV.U32 R15, RZ, RZ, R14 ;  /* 0x000000ffff0f7224 */ /* 0x000fe400078e000e */
[----:B------:R-:W-:Y:S02]  /*34330*/  IMAD.MOV.U32 R29, RZ, RZ, R31 ;  /* 0x000000ffff1d7224 */ /* 0x000fe400078e001f */
[----:B------:R-:W-:Y:S02]  /*34340*/  IMAD.MOV.U32 R14, RZ, RZ, R16 ;  /* 0x000000ffff0e7224 */ /* 0x000fe400078e0010 */
.L_x_55779:
[----:B------:R-:W-:Y:S05]  /*34350*/  BSYNC B1 ;  /* 0x0000000000017941 */ /* 0x000fea0003800000 */
.L_x_55777:
        /* <DEDUP_REMOVED lines=9> */
.L_x_55781:
[----:B------:R-:W-:Y:S02]  /*343f0*/  IMAD.MOV.U32 R31, RZ, RZ, R30 ;  /* 0x000000ffff1f7224 */ /* 0x000fe400078e001e */
[----:B------:R-:W-:Y:S02]  /*34400*/  IMAD.MOV.U32 R16, RZ, RZ, R15 ;  /* 0x000000ffff107224 */ /* 0x000fe400078e000f */
[----:B------:R-:W-:Y:S02]  /*34410*/  IMAD.MOV.U32 R30, RZ, RZ, R48 ;  /* 0x000000ffff1e7224 */ /* 0x000fe400078e0030 */
[----:B------:R-:W-:Y:S02]  /*34420*/  IMAD.MOV.U32 R15, RZ, RZ, R40 ;  /* 0x000000ffff0f7224 */ /* 0x000fe400078e0028 */
.L_x_55782:
[----:B------:R-:W-:Y:S05]  /*34430*/  BSYNC B1 ;  /* 0x0000000000017941 */ /* 0x000fea0003800000 */
.L_x_55780:
        /* <DEDUP_REMOVED lines=9> */
.L_x_55784:
[----:B------:R-:W-:Y:S02]  /*344d0*/  IMAD.MOV.U32 R46, RZ, RZ, R31 ;  /* 0x000000ffff2e7224 */ /* 0x000fe400078e001f */
[----:B------:R-:W-:Y:S02]  /*344e0*/  IMAD.MOV.U32 R40, RZ, RZ, R16 ;  /* 0x000000ffff287224 */ /* 0x000fe400078e0010 */
[----:B------:R-:W-:Y:S02]  /*344f0*/  IMAD.MOV.U32 R31, RZ, RZ, R34 ;  /* 0x000000ffff1f7224 */ /* 0x000fe400078e0022 */
[----:B------:R-:W-:Y:S02]  /*34500*/  IMAD.MOV.U32 R16, RZ, RZ, R32 ;  /* 0x000000ffff107224 */ /* 0x000fe400078e0020 */
.L_x_55785:
[----:B------:R-:W-:Y:S05]  /*34510*/  BSYNC B1 ;  /* 0x0000000000017941 */ /* 0x000fea0003800000 */
.L_x_55783:
        /* <DEDUP_REMOVED lines=9> */
.L_x_55787:
[----:B------:R-:W-:Y:S02]  /*345b0*/  IMAD.MOV.U32 R34, RZ, RZ, R46 ;  /* 0x000000ffff227224 */ /* 0x000fe400078e002e */
[----:B------:R-:W-:Y:S02]  /*345c0*/  IMAD.MOV.U32 R32, RZ, RZ, R40 ;  /* 0x000000ffff207224 */ /* 0x000fe400078e0028 */
[----:B------:R-:W-:Y:S02]  /*345d0*/  IMAD.MOV.U32 R46, RZ, RZ, R49 ;  /* 0x000000ffff2e7224 */ /* 0x000fe400078e0031 */
[----:B------:R-:W-:Y:S02]  /*345e0*/  IMAD.MOV.U32 R40, RZ, RZ, R37 ;  /* 0x000000ffff287224 */ /* 0x000fe400078e0025 */
.L_x_55788:
[----:B------:R-:W-:Y:S05]  /*345f0*/  BSYNC B1 ;  /* 0x0000000000017941 */ /* 0x000fea0003800000 */
.L_x_55786:
        /* <DEDUP_REMOVED lines=9> */
.L_x_55790:
[----:B------:R-:W-:Y:S02]  /*34690*/  IMAD.MOV.U32 R48, RZ, RZ, R34 ;  /* 0x000000ffff307224 */ /* 0x000fe400078e0022 */
[----:B------:R-:W-:Y:S02]  /*346a0*/  IMAD.MOV.U32 R37, RZ, RZ, R32 ;  /* 0x000000ffff257224 */ /* 0x000fe400078e0020 */
[----:B------:R-:W-:Y:S02]  /*346b0*/  IMAD.MOV.U32 R34, RZ, RZ, R50 ;  /* 0x000000ffff227224 */ /* 0x000fe400078e0032 */
[----:B------:R-:W-:Y:S02]  /*346c0*/  IMAD.MOV.U32 R32, RZ, RZ, R36 ;  /* 0x000000ffff207224 */ /* 0x000fe400078e0024 */
.L_x_55791:
[----:B------:R-:W-:Y:S05]  /*346d0*/  BSYNC B1 ;  /* 0x0000000000017941 */ /* 0x000fea0003800000 */
.L_x_55789:
        /* <DEDUP_REMOVED lines=9> */
.L_x_55793:
[----:B------:R-:W-:Y:S02]  /*34770*/  IMAD.MOV.U32 R49, RZ, RZ, R48 ;  /* 0x000000ffff317224 */ /* 0x000fe400078e0030 */
[----:B------:R-:W-:Y:S02]  /*34780*/  IMAD.MOV.U32 R36, RZ, RZ, R37 ;  /* 0x000000ffff247224 */ /* 0x000fe400078e0025 */
[----:B------:R-:W-:Y:S02]  /*34790*/  IMAD.MOV.U32 R48, RZ, RZ, R51 ;  /* 0x000000ffff307224 */ /* 0x000fe400078e0033 */
[----:B------:R-:W-:Y:S02]  /*347a0*/  IMAD.MOV.U32 R37, RZ, RZ, R39 ;  /* 0x000000ffff257224 */ /* 0x000fe400078e0027 */
.L_x_55794:
[----:B------:R-:W-:Y:S05]  /*347b0*/  BSYNC B1 ;  /* 0x0000000000017941 */ /* 0x000fea0003800000 */
.L_x_55792:
        /* <DEDUP_REMOVED lines=9> */
.L_x_55796:
[----:B------:R-:W-:Y:S02]  /*34850*/  IMAD.MOV.U32 R50, RZ, RZ, R49 ;  /* 0x000000ffff327224 */ /* 0x000fe400078e0031 */
[----:B------:R-:W-:Y:S02]  /*34860*/  IMAD.MOV.U32 R39, RZ, RZ, R36 ;  /* 0x000000ffff277224 */ /* 0x000fe400078e0024 */
[----:B------:R-:W-:Y:S02]  /*34870*/  IMAD.MOV.U32 R49, RZ, RZ, R52 ;  /* 0x000000ffff317224 */ /* 0x000fe400078e0034 */
[----:B------:R-:W-:Y:S02]  /*34880*/  IMAD.MOV.U32 R36, RZ, RZ, R38 ;  /* 0x000000ffff247224 */ /* 0x000fe400078e0026 */
.L_x_55797:
[----:B------:R-:W-:Y:S05]  /*34890*/  BSYNC B1 ;  /* 0x0000000000017941 */ /* 0x000fea0003800000 */
.L_x_55795:
        /* <DEDUP_REMOVED lines=9> */
.L_x_55799:
[----:B------:R-:W-:Y:S02]  /*34930*/  IMAD.MOV.U32 R51, RZ, RZ, R50 ;  /* 0x000000ffff337224 */ /* 0x000fe400078e0032 */
[----:B------:R-:W-:Y:S02]  /*34940*/  IMAD.MOV.U32 R38, RZ, RZ, R39 ;  /* 0x000000ffff267224 */ /* 0x000fe400078e0027 */
[----:B------:R-:W-:Y:S02]  /*34950*/  IMAD.MOV.U32 R50, RZ, RZ, R53 ;  /* 0x000000ffff327224 */ /* 0x000fe400078e0035 */
[----:B------:R-:W-:Y:S02]  /*34960*/  IMAD.MOV.U32 R39, RZ, RZ, R43 ;  /* 0x000000ffff277224 */ /* 0x000fe400078e002b */
.L_x_55800:
[----:B------:R-:W-:Y:S05]  /*34970*/  BSYNC B1 ;  /* 0x0000000000017941 */ /* 0x000fea0003800000 */
.L_x_55798:
        /* <DEDUP_REMOVED lines=9> */
.L_x_55802:
[----:B------:R-:W-:Y:S02]  /*34a10*/  IMAD.MOV.U32 R52, RZ, RZ, R51 ;  /* 0x000000ffff347224 */ /* 0x000fe400078e0033 */
[----:B------:R-:W-:Y:S02]  /*34a20*/  IMAD.MOV.U32 R43, RZ, RZ, R38 ;  /* 0x000000ffff2b7224 */ /* 0x000fe400078e0026 */
[----:B------:R-:W-:Y:S02]  /*34a30*/  IMAD.MOV.U32 R51, RZ, RZ, R54 ;  /* 0x000000ffff337224 */ /* 0x000fe400078e0036 */
[----:B------:R-:W-:Y:S02]  /*34a40*/  IMAD.MOV.U32 R38, RZ, RZ, R42 ;  /* 0x000000ffff267224 */ /* 0x000fe400078e002a */
.L_x_55803:
[----:B------:R-:W-:Y:S05]  /*34a50*/  BSYNC B1 ;  /* 0x0000000000017941 */ /* 0x000fea0003800000 */
.L_x_55801:
        /* <DEDUP_REMOVED lines=9> */
.L_x_55805:
[----:B------:R-:W-:Y:S02]  /*34af0*/  IMAD.MOV.U32 R53, RZ, RZ, R52 ;  /* 0x000000ffff357224 */ /* 0x000fe400078e0034 */
[----:B------:R-:W-:Y:S02]  /*34b00*/  IMAD.MOV.U32 R42, RZ, RZ, R43 ;  /* 0x000000ffff2a7224 */ /* 0x000fe400078e002b */
[----:B------:R-:W-:Y:S02]  /*34b10*/  IMAD.MOV.U32 R52, RZ, RZ, R55 ;  /* 0x000000ffff347224 */ /* 0x000fe400078e0037 */
[----:B------:R-:W-:Y:S02]  /*34b20*/  IMAD.MOV.U32 R43, RZ, RZ, R45 ;  /* 0x000000ffff2b7224 */ /* 0x000fe400078e002d */
.L_x_55806:
[----:B------:R-:W-:Y:S05]  /*34b30*/  BSYNC B1 ;  /* 0x0000000000017941 */ /* 0x000fea0003800000 */
.L_x_55804:
        /* <DEDUP_REMOVED lines=9> */
.L_x_55808:
[----:B------:R-:W-:Y:S02]  /*34bd0*/  IMAD.MOV.U32 R54, RZ, RZ, R53 ;  /* 0x000000ffff367224 */ /* 0x000fe400078e0035 */
[----:B------:R-:W-:Y:S02]  /*34be0*/  IMAD.MOV.U32 R45, RZ, RZ, R42 ;  /* 0x000000ffff2d7224 */ /* 0x000fe400078e002a */
[----:B------:R-:W-:Y:S02]  /*34bf0*/  IMAD.MOV.U32 R53, RZ, RZ, R56 ;  /* 0x000000ffff357224 */ /* 0x000fe400078e0038 */
[----:B------:R-:W-:Y:S02]  /*34c00*/  IMAD.MOV.U32 R42, RZ, RZ, R44 ;  /* 0x000000ffff2a7224 */ /* 0x000fe400078e002c */
.L_x_55809:
[----:B------:R-:W-:Y:S05]  /*34c10*/  BSYNC B1 ;  /* 0x0000000000017941 */ /* 0x000fea0003800000 */
.L_x_55807:
        /* <DEDUP_REMOVED lines=9> */
.L_x_55811:
[----:B------:R-:W-:Y:S02]  /*34cb0*/  IMAD.MOV.U32 R55, RZ, RZ, R54 ;  /* 0x000000ffff377224 */ /* 0x000fe400078e0036 */
[----:B------:R-:W-:Y:S02]  /*34cc0*/  IMAD.MOV.U32 R44, RZ, RZ, R45 ;  /* 0x000000ffff2c7224 */ /* 0x000fe400078e002d */
[----:B------:R-:W-:Y:S02]  /*34cd0*/  IMAD.MOV.U32 R54, RZ, RZ, R57 ;  /* 0x000000ffff367224 */ /* 0x000fe400078e0039 */
[----:B------:R-:W-:Y:S02]  /*34ce0*/  IMAD.MOV.U32 R45, RZ, RZ, R47 ;  /* 0x000000ffff2d7224 */ /* 0x000fe400078e002f */
.L_x_55812:
[----:B------:R-:W-:Y:S05]  /*34cf0*/  BSYNC B1 ;  /* 0x0000000000017941 */ /* 0x000fea0003800000 */
.L_x_55810:
        /* <DEDUP_REMOVED lines=16> */
.L_x_55814:
[----:B------:R-:W-:Y:S01]  /*34e00*/  IMAD.MOV.U32 R26, RZ, RZ, R33 ;  /* 0x000000ffff1a7224 */ /* 0x000fe200078e0021 */
[----:B------:R-:W-:Y:S01]  /*34e10*/  MOV R33, R27 ;  /* 0x0000001b00217202 */ /* 0x000fe20000000f00 */
[----:B------:R-:W-:Y:S02]  /*34e20*/  IMAD.MOV.U32 R11, RZ, RZ, R35 ;  /* 0x000000ffff0b7224 */ /* 0x000fe400078e0023 */
[----:B------:R-:W-:Y:S02]  /*34e30*/  IMAD.MOV.U32 R35, RZ, RZ, R12 ;  /* 0x000000ffff237224 */ /* 0x000fe400078e000c */
.L_x_55815:
[----:B------:R-:W-:Y:S05]  /*34e40*/  BSYNC B1 ;  /* 0x0000000000017941 */ /* 0x000fea0003800000 */
.L_x_55813:
        /* <DEDUP_REMOVED lines=9> */
.L_x_55817:
[----:B------:R-:W-:Y:S01]  /*34ee0*/  IMAD.MOV.U32 R27, RZ, RZ, R26 ;  /* 0x000000ffff1b7224 */ /* 0x000fe200078e001a */
[----:B------:R-:W-:Y:S01]  /*34ef0*/  MOV R26, R28 ;  /* 0x0000001c001a7202 */ /* 0x000fe20000000f00 */
[----:B------:R-:W-:Y:S02]  /*34f00*/  IMAD.MOV.U32 R12, RZ, RZ, R11 ;  /* 0x000000ffff0c7224 */ /* 0x000fe400078e000b */
[----:B------:R-:W-:Y:S02]  /*34f10*/  IMAD.MOV.U32 R11, RZ, RZ, R13 ;  /* 0x000000ffff0b7224 */ /* 0x000fe400078e000d */
.L_x_55818:
[----:B------:R-:W-:Y:S05]  /*34f20*/  BSYNC B1 ;  /* 0x0000000000017941 */ /* 0x000fea0003800000 */
.L_x_55816:
        /* <DEDUP_REMOVED lines=9> */
.L_x_55820:
[----:B------:R-:W-:Y:S01]  /*34fc0*/  IMAD.MOV.U32 R28, RZ, RZ, R27 ;  /* 0x000000ffff1c7224 */ /* 0x000fe200078e001b */
[----:B------:R-:W-:Y:S01]  /*34fd0*/  MOV R27, R29 ;  /* 0x0000001d001b7202 */ /* 0x000fe20000000f00 */
[----:B------:R-:W-:Y:S02]  /*34fe0*/  IMAD.MOV.U32 R13, RZ, RZ, R12 ;  /* 0x000000ffff0d7224 */ /* 0x000fe400078e000c */
[----:B------:R-:W-:Y:S02]  /*34ff0*/  IMAD.MOV.U32 R12, RZ, RZ, R14 ;  /* 0x000000ffff0c7224 */ /* 0x000fe400078e000e */
.L_x_55821:
[----:B------:R-:W-:Y:S05]  /*35000*/  BSYNC B1 ;  /* 0x0000000000017941 */ /* 0x000fea0003800000 */
.L_x_55819:
        /* <DEDUP_REMOVED lines=9> */
.L_x_55823:
[----:B------:R-:W-:Y:S01]  /*350a0*/  IMAD.MOV.U32 R29, RZ, RZ, R28 ;  /* 0x000000ffff1d7224 */ /* 0x000fe200078e001c */
[----:B------:R-:W-:Y:S01]  /*350b0*/  MOV R28, R30 ;  /* 0x0000001e001c7202 */ /* 0x000fe20000000f00 */
[----:B------:R-:W-:Y:S02]  /*350c0*/  IMAD.MOV.U32 R14, RZ, RZ, R13 ;  /* 0x000000ffff0e7224 */ /* 0x000fe400078e000d */
[----:B------:R-:W-:Y:S02]  /*350d0*/  IMAD.MOV.U32 R13, RZ, RZ, R15 ;  /* 0x000000ffff0d7224 */ /* 0x000fe400078e000f */
.L_x_55824:
[----:B------:R-:W-:Y:S05]  /*350e0*/  BSYNC B1 ;  /* 0x0000000000017941 */ /* 0x000fea0003800000 */
.L_x_55822:
        /* <DEDUP_REMOVED lines=9> */
.L_x_55826:
[----:B------:R-:W-:Y:S01]  /*35180*/  IMAD.MOV.U32 R30, RZ, RZ, R29 ;  /* 0x000000ffff1e7224 */ /* 0x000fe200078e001d */
[----:B------:R-:W-:Y:S01]  /*35190*/  MOV R29, R31 ;  /* 0x0000001f001d7202 */ /* 0x000fe20000000f00 */
[----:B------:R-:W-:Y:S02]  /*351a0*/  IMAD.MOV.U32 R15, RZ, RZ, R14 ;  /* 0x000000ffff0f7224 */ /* 0x000fe400078e000e */
[----:B------:R-:W-:Y:S02]  /*351b0*/  IMAD.MOV.U32 R14, RZ, RZ, R16 ;  /* 0x000000ffff0e7224 */ /* 0x000fe400078e0010 */
.L_x_55827:
[----:B------:R-:W-:Y:S05]  /*351c0*/  BSYNC B1 ;  /* 0x0000000000017941 */ /* 0x000fea0003800000 */
.L_x_55825:
        /* <DEDUP_REMOVED lines=9> */
.L_x_55829:
[----:B------:R-:W-:Y:S01]  /*35260*/  IMAD.MOV.U32 R31, RZ, RZ, R30 ;  /* 0x000000ffff1f7224 */ /* 0x000fe200078e001e */
[----:B------:R-:W-:Y:S01]  /*35270*/  MOV R30, R46 ;  /* 0x0000002e001e7202 */ /* 0x000fe20000000f00 */
[----:B------:R-:W-:Y:S02]  /*35280*/  IMAD.MOV.U32 R16, RZ, RZ, R15 ;  /* 0x000000ffff107224 */ /* 0x000fe400078e000f */
[----:B------:R-:W-:Y:S02]  /*35290*/  IMAD.MOV.U32 R15, RZ, RZ, R40 ;  /* 0x000000ffff0f7224 */ /* 0x000fe400078e0028 */
.L_x_55830:
[----:B------:R-:W-:Y:S05]  /*352a0*/  BSYNC B1 ;  /* 0x0000000000017941 */ /* 0x000fea0003800000 */
.L_x_55828:
        /* <DEDUP_REMOVED lines=9> */
.L_x_55832:
[----:B------:R-:W-:Y:S01]  /*35340*/  IMAD.MOV.U32 R46, RZ, RZ, R31 ;  /* 0x000000ffff2e7224 */ /* 0x000fe200078e001f */
[----:B------:R-:W-:Y:S01]  /*35350*/  MOV R31, R34 ;  /* 0x00000022001f7202 */ /* 0x000fe20000000f00 */
[----:B------:R-:W-:Y:S02]  /*35360*/  IMAD.MOV.U32 R40, RZ, RZ, R16 ;  /* 0x000000ffff287224 */ /* 0x000fe400078e0010 */
[----:B------:R-:W-:Y:S02]  /*35370*/  IMAD.MOV.U32 R16, RZ, RZ, R32 ;  /* 0x000000ffff107224 */ /* 0x000fe400078e0020 */
.L_x_55833:
[----:B------:R-:W-:Y:S05]  /*35380*/  BSYNC B1 ;  /* 0x0000000000017941 */ /* 0x000fea0003800000 */
.L_x_55831:
        /* <DEDUP_REMOVED lines=9> */
.L_x_55835:
[----:B------:R-:W-:Y:S01]  /*35420*/  IMAD.MOV.U32 R34, RZ, RZ, R46 ;  /* 0x000000ffff227224 */ /* 0x000fe200078e002e */
[----:B------:R-:W-:Y:S01]  /*35430*/  MOV R46, R48 ;  /* 0x00000030002e7202 */ /* 0x000fe20000000f00 */
[----:B------:R-:W-:Y:S02]  /*35440*/  IMAD.MOV.U32 R32, RZ, RZ, R40 ;  /* 0x000000ffff207224 */ /* 0x000fe400078e0028 */
[----:B------:R-:W-:Y:S02]  /*35450*/  IMAD.MOV.U32 R40, RZ, RZ, R37 ;  /* 0x000000ffff287224 */ /* 0x000fe400078e0025 */
.L_x_55836:
[----:B------:R-:W-:Y:S05]  /*35460*/  BSYNC B1 ;  /* 0x0000000000017941 */ /* 0x000fea0003800000 */
.L_x_55834:
        /* <DEDUP_REMOVED lines=9> */
.L_x_55838:
[----:B------:R-:W-:Y:S01]  /*35500*/  IMAD.MOV.U32 R47, RZ, RZ, R34 ;  /* 0x000000ffff2f7224 */ /* 0x000fe200078e0022 */
[----:B------:R-:W-:Y:S01]  /*35510*/  MOV R34, R49 ;  /* 0x0000003100227202 */ /* 0x000fe20000000f00 */
[----:B------:R-:W-:Y:S02]  /*35520*/  IMAD.MOV.U32 R37, RZ, RZ, R32 ;  /* 0x000000ffff257224 */ /* 0x000fe400078e0020 */
[----:B------:R-:W-:Y:S02]  /*35530*/  IMAD.MOV.U32 R32, RZ, RZ, R36 ;  /* 0x000000ffff207224 */ /* 0x000fe400078e0024 */
.L_x_55839:
[----:B------:R-:W-:Y:S05]  /*35540*/  BSYNC B1 ;  /* 0x0000000000017941 */ /* 0x000fea0003800000 */
.L_x_55837:
        /* <DEDUP_REMOVED lines=9> */
.L_x_55841:
[----:B------:R-:W-:Y:S01]  /*355e0*/  IMAD.MOV.U32 R48, RZ, RZ, R47 ;  /* 0x000000ffff307224 */ /* 0x000fe200078e002f */
[----:B------:R-:W-:Y:S01]  /*355f0*/  MOV R47, R50 ;  /* 0x00000032002f7202 */ /* 0x000fe20000000f00 */
[----:B------:R-:W-:Y:S02]  /*35600*/  IMAD.MOV.U32 R36, RZ, RZ, R37 ;  /* 0x000000ffff247224 */ /* 0x000fe400078e0025 */
[----:B------:R-:W-:Y:S02]  /*35610*/  IMAD.MOV.U32 R37, RZ, RZ, R39 ;  /* 0x000000ffff257224 */ /* 0x000fe400078e0027 */
.L_x_55842:
[----:B------:R-:W-:Y:S05]  /*35620*/  BSYNC B1 ;  /* 0x0000000000017941 */ /* 0x000fea0003800000 */
.L_x_55840:
        /* <DEDUP_REMOVED lines=9> */
.L_x_55844:
[----:B------:R-:W-:Y:S01]  /*356c0*/  IMAD.MOV.U32 R49, RZ, RZ, R48 ;  /* 0x000000ffff317224 */ /* 0x000fe200078e0030 */
[----:B------:R-:W-:Y:S01]  /*356d0*/  MOV R48, R51 ;  /* 0x0000003300307202 */ /* 0x000fe20000000f00 */
[----:B------:R-:W-:Y:S02]  /*356e0*/  IMAD.MOV.U32 R39, RZ, RZ, R36 ;  /* 0x000000ffff277224 */ /* 0x000fe400078e0024 */
[----:B------:R-:W-:Y:S02]  /*356f0*/  IMAD.MOV.U32 R36, RZ, RZ, R38 ;  /* 0x000000ffff247224 */ /* 0x000fe400078e0026 */
.L_x_55845:
[----:B------:R-:W-:Y:S05]  /*35700*/  BSYNC B1 ;  /* 0x0000000000017941 */ /* 0x000fea0003800000 */
.L_x_55843:
        /* <DEDUP_REMOVED lines=9> */
.L_x_55847:
[----:B------:R-:W-:Y:S01]  /*357a0*/  IMAD.MOV.U32 R50, RZ, RZ, R49 ;  /* 0x000000ffff327224 */ /* 0x000fe200078e0031 */
[----:B------:R-:W-:Y:S01]  /*357b0*/  MOV R49, R52 ;  /* 0x0000003400317202 */ /* 0x000fe20000000f00 */
[----:B------:R-:W-:Y:S02]  /*357c0*/  IMAD.MOV.U32 R38, RZ, RZ, R39 ;  /* 0x000000ffff267224 */ /* 0x000fe400078e0027 */
[----:B------:R-:W-:Y:S02]  /*357d0*/  IMAD.MOV.U32 R39, RZ, RZ, R43 ;  /* 0x000000ffff277224 */ /* 0x000fe400078e002b */
.L_x_55848:
[----:B------:R-:W-:Y:S05]  /*357e0*/  BSYNC B1 ;  /* 0x0000000000017941 */ /* 0x000fea0003800000 */
.L_x_55846:
        /* <DEDUP_REMOVED lines=9> */
.L_x_55850:
[----:B------:R-:W-:Y:S01]  /*35880*/  IMAD.MOV.U32 R51, RZ, RZ, R50 ;  /* 0x000000ffff337224 */ /* 0x000fe200078e0032 */
[----:B------:R-:W-:Y:S01]  /*35890*/  MOV R50, R53 ;  /* 0x0000003500327202 */ /* 0x000fe20000000f00 */
[----:B------:R-:W-:Y:S02]  /*358a0*/  IMAD.MOV.U32 R43, RZ, RZ, R38 ;  /* 0x000000ffff2b7224 */ /* 0x000fe400078e0026 */
[----:B------:R-:W-:Y:S02]  /*358b0*/  IMAD.MOV.U32 R38, RZ, RZ, R42 ;  /* 0x000000ffff267224 */ /* 0x000fe400078e002a */
.L_x_55851:
[----:B------:R-:W-:Y:S05]  /*358c0*/  BSYNC B1 ;  /* 0x0000000000017941 */ /* 0x000fea0003800000 */
.L_x_55849:
        /* <DEDUP_REMOVED lines=9> */
.L_x_55853:
[----:B------:R-:W-:Y:S01]  /*35960*/  IMAD.MOV.U32 R52, RZ, RZ, R51 ;  /* 0x000000ffff347224 */ /* 0x000fe200078e0033 */
[----:B------:R-:W-:Y:S01]  /*35970*/  MOV R51, R54 ;  /* 0x0000003600337202 */ /* 0x000fe20000000f00 */
[----:B------:R-:W-:Y:S02]  /*35980*/  IMAD.MOV.U32 R42, RZ, RZ, R43 ;  /* 0x000000ffff2a7224 */ /* 0x000fe400078e002b */
[----:B------:R-:W-:Y:S02]  /*35990*/  IMAD.MOV.U32 R43, RZ, RZ, R45 ;  /* 0x000000ffff2b7224 */ /* 0x000fe400078e002d */
.L_x_55854:
[----:B------:R-:W-:Y:S05]  /*359a0*/  BSYNC B1 ;  /* 0x0000000000017941 */ /* 0x000fea0003800000 */
.L_x_55852:
        /* <DEDUP_REMOVED lines=9> */
.L_x_55856:
[----:B------:R-:W-:Y:S01]  /*35a40*/  IMAD.MOV.U32 R53, RZ, RZ, R52 ;  /* 0x000000ffff357224 */ /* 0x000fe200078e0034 */
[----:B------:R-:W-:Y:S01]  /*35a50*/  MOV R52, R55 ;  /* 0x0000003700347202 */ /* 0x000fe20000000f00 */
[----:B------:R-:W-:Y:S02]  /*35a60*/  IMAD.MOV.U32 R45, RZ, RZ, R42 ;  /* 0x000000ffff2d7224 */ /* 0x000fe400078e002a */
[----:B------:R-:W-:Y:S02]  /*35a70*/  IMAD.MOV.U32 R42, RZ, RZ, R44 ;  /* 0x000000ffff2a7224 */ /* 0x000fe400078e002c */
.L_x_55857:
[----:B------:R-:W-:Y:S05]  /*35a80*/  BSYNC B1 ;  /* 0x0000000000017941 */ /* 0x000fea0003800000 */
.L_x_55855:
        /* <DEDUP_REMOVED lines=16> */
.L_x_55859:
[----:B------:R-:W-:Y:S01]  /*35b90*/  MOV R25, R33 ;  /* 0x0000002100197202 */ /* 0x000fe20000000f00 */
[----:B------:R-:W-:Y:S02]  /*35ba0*/  IMAD.MOV.U32 R10, RZ, RZ, R35 ;  /* 0x000000ffff0a7224 */ /* 0x000fe400078e0023 */
[----:B------:R-:W-:Y:S02]  /*35bb0*/  IMAD.MOV.U32 R33, RZ, RZ, R26 ;  /* 0x000000ffff217224 */ /* 0x000fe400078e001a */
[----:B------:R-:W-:Y:S02]  /*35bc0*/  IMAD.MOV.U32 R35, RZ, RZ, R11 ;  /* 0x000000ffff237224 */ /* 0x000fe400078e000b */
.L_x_55860:
[----:B------:R-:W-:Y:S05]  /*35bd0*/  BSYNC B1 ;  /* 0x0000000000017941 */ /* 0x000fea0003800000 */
.L_x_55858:
        /* <DEDUP_REMOVED lines=9> */
.L_x_55862:
[----:B------:R-:W-:Y:S01]  /*35c70*/  MOV R26, R25 ;  /* 0x00000019001a7202 */ /* 0x000fe20000000f00 */
[----:B------:R-:W-:Y:S02]  /*35c80*/  IMAD.MOV.U32 R11, RZ, RZ, R10 ;  /* 0x000000ffff0b7224 */ /* 0x000fe400078e000a */
[----:B------:R-:W-:Y:S02]  /*35c90*/  IMAD.MOV.U32 R25, RZ, RZ, R27 ;  /* 0x000000ffff197224 */ /* 0x000fe400078e001b */
[----:B------:R-:W-:Y:S02]  /*35ca0*/  IMAD.MOV.U32 R10, RZ, RZ, R12 ;  /* 0x000000ffff0a7224 */ /* 0x000fe400078e000c */
.L_x_55863:
[----:B------:R-:W-:Y:S05]  /*35cb0*/  BSYNC B1 ;  /* 0x0000000000017941 */ /* 0x000fea0003800000 */
.L_x_55861:
        /* <DEDUP_REMOVED lines=9> */
.L_x_55865:
[----:B------:R-:W-:Y:S01]  /*35d50*/  MOV R27, R26 ;  /* 0x0000001a001b7202 */ /* 0x000fe20000000f00 */
[----:B------:R-:W-:Y:S02]  /*35d60*/  IMAD.MOV.U32 R12, RZ, RZ, R11 ;  /* 0x000000ffff0c7224 */ /* 0x000fe400078e000b */
[----:B------:R-:W-:Y:S02]  /*35d70*/  IMAD.MOV.U32 R26, RZ, RZ, R28 ;  /* 0x000000ffff1a7224 */ /* 0x000fe400078e001c */
[----:B------:R-:W-:Y:S02]  /*35d80*/  IMAD.MOV.U32 R11, RZ, RZ, R13 ;  /* 0x000000ffff0b7224 */ /* 0x000fe400078e000d */
.L_x_55866:
[----:B------:R-:W-:Y:S05]  /*35d90*/  BSYNC B1 ;  /* 0x0000000000017941 */ /* 0x000fea0003800000 */
.L_x_55864:
        /* <DEDUP_REMOVED lines=9> */
.L_x_55868:
[----:B------:R-:W-:Y:S01]  /*35e30*/  MOV R28, R27 ;  /* 0x0000001b001c7202 */ /* 0x000fe20000000f00 */
[----:B------:R-:W-:Y:S02]  /*35e40*/  IMAD.MOV.U32 R13, RZ, RZ, R12 ;  /* 0x000000ffff0d7224 */ /* 0x000fe400078e000c */
[----:B------:R-:W-:Y:S02]  /*35e50*/  IMAD.MOV.U32 R27, RZ, RZ, R29 ;  /* 0x000000ffff1b7224 */ /* 0x000fe400078e001d */
[----:B------:R-:W-:Y:S02]  /*35e60*/  IMAD.MOV.U32 R12, RZ, RZ, R14 ;  /* 0x000000ffff0c7224 */ /* 0x000fe400078e000e */
.L_x_55869:
[----:B------:R-:W-:Y:S05]  /*35e70*/  BSYNC B1 ;  /* 0x0000000000017941 */ /* 0x000fea0003800000 */
.L_x_55867:
        /* <DEDUP_REMOVED lines=9> */
.L_x_55871:
[----:B------:R-:W-:Y:S01]  /*35f10*/  MOV R29, R28 ;  /* 0x0000001c001d7202 */ /* 0x000fe20000000f00 */
[----:B------:R-:W-:Y:S02]  /*35f20*/  IMAD.MOV.U32 R14, RZ, RZ, R13 ;  /* 0x000000ffff0e7224 */ /* 0x000fe400078e000d */
[----:B------:R-:W-:Y:S02]  /*35f30*/  IMAD.MOV.U32 R28, RZ, RZ, R30 ;  /* 0x000000ffff1c7224 */ /* 0x000fe400078e001e */
[----:B------:R-:W-:Y:S02]  /*35f40*/  IMAD.MOV.U32 R13, RZ, RZ, R15 ;  /* 0x000000ffff0d7224 */ /* 0x000fe400078e000f */
.L_x_55872:
[----:B------:R-:W-:Y:S05]  /*35f50*/  BSYNC B1 ;  /* 0x0000000000017941 */ /* 0x000fea0003800000 */
.L_x_55870:
        /* <DEDUP_REMOVED lines=9> */
.L_x_55874:
[----:B------:R-:W-:Y:S01]  /*35ff0*/  MOV R30, R29 ;  /* 0x0000001d001e7202 */ /* 0x000fe20000000f00 */
[----:B------:R-:W-:Y:S02]  /*36000*/  IMAD.MOV.U32 R15, RZ, RZ, R14 ;  /* 0x000000ffff0f7224 */ /* 0x000fe400078e000e */
[----:B------:R-:W-:Y:S02]  /*36010*/  IMAD.MOV.U32 R29, RZ, RZ, R31 ;  /* 0x000000ffff1d7224 */ /* 0x000fe400078e001f */
[----:B------:R-:W-:Y:S02]  /*36020*/  IMAD.MOV.U32 R14, RZ, RZ, R16 ;  /* 0x000000ffff0e7224 */ /* 0x000fe400078e0010 */
.L_x_55875:
[----:B------:R-:W-:Y:S05]  /*36030*/  BSYNC B1 ;  /* 0x0000000000017941 */ /* 0x000fea0003800000 */
.L_x_55873:
        /* <DEDUP_REMOVED lines=9> */
.L_x_55877:
[----:B------:R-:W-:Y:S01]  /*360d0*/  MOV R31, R30 ;  /* 0x0000001e001f7202 */ /* 0x000fe20000000f00 */
[----:B------:R-:W-:Y:S02]  /*360e0*/  IMAD.MOV.U32 R16, RZ, RZ, R15 ;  /* 0x000000ffff107224 */ /* 0x000fe400078e000f */
[----:B------:R-:W-:Y:S02]  /*360f0*/  IMAD.MOV.U32 R30, RZ, RZ, R46 ;  /* 0x000000ffff1e7224 */ /* 0x000fe400078e002e */
[----:B------:R-:W-:Y:S02]  /*36100*/  IMAD.MOV.U32 R15, RZ, RZ, R40 ;  /* 0x000000ffff0f7224 */ /* 0x000fe400078e0028 */
.L_x_55878:
[----:B------:R-:W-:Y:S05]  /*36110*/  BSYNC B1 ;  /* 0x0000000000017941 */ /* 0x000fea0003800000 */
.L_x_55876:
        /* <DEDUP_REMOVED lines=9> */
.L_x_55880:
[----:B------:R-:W-:Y:S01]  /*361b0*/  MOV R44, R31 ;  /* 0x0000001f002c7202 */ /* 0x000fe20000000f00 */
[----:B------:R-:W-:Y:S02]  /*361c0*/  IMAD.MOV.U32 R40, RZ, RZ, R16 ;  /* 0x000000ffff287224 */ /* 0x000fe400078e0010 */
[----:B------:R-:W-:Y:S02]  /*361d0*/  IMAD.MOV.U32 R31, RZ, RZ, R34 ;  /* 0x000000ffff1f7224 */ /* 0x000fe400078e0022 */
[----:B------:R-:W-:Y:S02]  /*361e0*/  IMAD.MOV.U32 R16, RZ, RZ, R32 ;  /* 0x000000ffff107224 */ /* 0x000fe400078e0020 */
.L_x_55881:
[----:B------:R-:W-:Y:S05]  /*361f0*/  BSYNC B1 ;  /* 0x0000000000017941 */ /* 0x000fea0003800000 */
.L_x_55879:
        /* <DEDUP_REMOVED lines=9> */
.L_x_55883:
[----:B------:R-:W-:Y:S01]  /*36290*/  MOV R34, R44 ;  /* 0x0000002c00227202 */ /* 0x000fe20000000f00 */
[----:B------:R-:W-:Y:S02]  /*362a0*/  IMAD.MOV.U32 R32, RZ, RZ, R40 ;  /* 0x000000ffff207224 */ /* 0x000fe400078e0028 */
[----:B------:R-:W-:Y:S02]  /*362b0*/  IMAD.MOV.U32 R44, RZ, RZ, R47 ;  /* 0x000000ffff2c7224 */ /* 0x000fe400078e002f */
[----:B------:R-:W-:Y:S02]  /*362c0*/  IMAD.MOV.U32 R40, RZ, RZ, R37 ;  /* 0x000000ffff287224 */ /* 0x000fe400078e0025 */
.L_x_55884:
[----:B------:R-:W-:Y:S05]  /*362d0*/  BSYNC B1 ;  /* 0x0000000000017941 */ /* 0x000fea0003800000 */
.L_x_55882:
        /* <DEDUP_REMOVED lines=9> */
.L_x_55886:
[----:B------:R-:W-:Y:S01]  /*36370*/  MOV R46, R34 ;  /* 0x00000022002e7202 */ /* 0x000fe20000000f00 */
[----:B------:R-:W-:Y:S02]  /*36380*/  IMAD.MOV.U32 R37, RZ, RZ, R32 ;  /* 0x000000ffff257224 */ /* 0x000fe400078e0020 */
[----:B------:R-:W-:Y:S02]  /*36390*/  IMAD.MOV.U32 R34, RZ, RZ, R48 ;  /* 0x000000ffff227224 */ /* 0x000fe400078e0030 */
[----:B------:R-:W-:Y:S02]  /*363a0*/  IMAD.MOV.U32 R32, RZ, RZ, R36 ;  /* 0x000000ffff207224 */ /* 0x000fe400078e0024 */
.L_x_55887:
[----:B------:R-:W-:Y:S05]  /*363b0*/  BSYNC B1 ;  /* 0x0000000000017941 */ /* 0x000fea0003800000 */
.L_x_55885:
        /* <DEDUP_REMOVED lines=9> */
.L_x_55889:
[----:B------:R-:W-:Y:S01]  /*36450*/  MOV R47, R46 ;  /* 0x0000002e002f7202 */ /* 0x000fe20000000f00 */
[----:B------:R-:W-:Y:S02]  /*36460*/  IMAD.MOV.U32 R36, RZ, RZ, R37 ;  /* 0x000000ffff247224 */ /* 0x000fe400078e0025 */
[----:B------:R-:W-:Y:S02]  /*36470*/  IMAD.MOV.U32 R46, RZ, RZ, R49 ;  /* 0x000000ffff2e7224 */ /* 0x000fe400078e0031 */
[----:B------:R-:W-:Y:S02]  /*36480*/  IMAD.MOV.U32 R37, RZ, RZ, R39 ;  /* 0x000000ffff257224 */ /* 0x000fe400078e0027 */
.L_x_55890:
[----:B------:R-:W-:Y:S05]  /*36490*/  BSYNC B1 ;  /* 0x0000000000017941 */ /* 0x000fea0003800000 */
.L_x_55888:
        /* <DEDUP_REMOVED lines=9> */
.L_x_55892:
[----:B------:R-:W-:Y:S01]  /*36530*/  MOV R48, R47 ;  /* 0x0000002f00307202 */ /* 0x000fe20000000f00 */
[----:B------:R-:W-:Y:S02]  /*36540*/  IMAD.MOV.U32 R39, RZ, RZ, R36 ;  /* 0x000000ffff277224 */ /* 0x000fe400078e0024 */
[----:B------:R-:W-:Y:S02]  /*36550*/  IMAD.MOV.U32 R47, RZ, RZ, R50 ;  /* 0x000000ffff2f7224 */ /* 0x000fe400078e0032 */
[----:B------:R-:W-:Y:S02]  /*36560*/  IMAD.MOV.U32 R36, RZ, RZ, R38 ;  /* 0x000000ffff247224 */ /* 0x000fe400078e0026 */
.L_x_55893:
[----:B------:R-:W-:Y:S05]  /*36570*/  BSYNC B1 ;  /* 0x0000000000017941 */ /* 0x000fea0003800000 */
.L_x_55891:
        /* <DEDUP_REMOVED lines=9> */
.L_x_55895:
[----:B------:R-:W-:Y:S01]  /*36610*/  MOV R49, R48 ;  /* 0x0000003000317202 */ /* 0x000fe20000000f00 */
[----:B------:R-:W-:Y:S02]  /*36620*/  IMAD.MOV.U32 R38, RZ, RZ, R39 ;  /* 0x000000ffff267224 */ /* 0x000fe400078e0027 */
[----:B------:R-:W-:Y:S02]  /*36630*/  IMAD.MOV.U32 R48, RZ, RZ, R51 ;  /* 0x000000ffff307224 */ /* 0x000fe400078e0033 */
[----:B------:R-:W-:Y:S02]  /*36640*/  IMAD.MOV.U32 R39, RZ, RZ, R43 ;  /* 0x000000ffff277224 */ /* 0x000fe400078e002b */
.L_x_55896:
[----:B------:R-:W-:Y:S05]  /*36650*/  BSYNC B1 ;  /* 0x0000000000017941 */ /* 0x000fea0003800000 */
.L_x_55894:
        /* <DEDUP_REMOVED lines=9> */
.L_x_55898:
[----:B------:R-:W-:Y:S01]  /*366f0*/  MOV R50, R49 ;  /* 0x0000003100327202 */ /* 0x000fe20000000f00 */
[----:B------:R-:W-:Y:S02]  /*36700*/  IMAD.MOV.U32 R43, RZ, RZ, R38 ;  /* 0x000000ffff2b7224 */ /* 0x000fe400078e0026 */
[----:B------:R-:W-:Y:S02]  /*36710*/  IMAD.MOV.U32 R49, RZ, RZ, R52 ;  /* 0x000000ffff317224 */ /* 0x000fe400078e0034 */
[----:B------:R-:W-:Y:S02]  /*36720*/  IMAD.MOV.U32 R38, RZ, RZ, R42 ;  /* 0x000000ffff267224 */ /* 0x000fe400078e002a */
.L_x_55899:
[----:B------:R-:W-:Y:S05]  /*36730*/  BSYNC B1 ;  /* 0x0000000000017941 */ /* 0x000fea0003800000 */
.L_x_55897:
        /* <DEDUP_REMOVED lines=9> */
.L_x_55901:
[----:B------:R-:W-:Y:S01]  /*367d0*/  MOV R51, R50 ;  /* 0x0000003200337202 */ /* 0x000fe20000000f00 */
[----:B------:R-:W-:Y:S02]  /*367e0*/  IMAD.MOV.U32 R42, RZ, RZ, R43 ;  /* 0x000000ffff2a7224 */ /* 0x000fe400078e002b */
[----:B------:R-:W-:Y:S02]  /*367f0*/  IMAD.MOV.U32 R50, RZ, RZ, R53 ;  /* 0x000000ffff327224 */ /* 0x000fe400078e0035 */
[----:B------:R-:W-:Y:S02]  /*36800*/  IMAD.MOV.U32 R43, RZ, RZ, R45 ;  /* 0x000000ffff2b7224 */ /* 0x000fe400078e002d */
.L_x_55902:
[----:B------:R-:W-:Y:S05]  /*36810*/  BSYNC B1 ;  /* 0x0000000000017941 */ /* 0x000fea0003800000 */
.L_x_55900:
        /* <DEDUP_REMOVED lines=16> */
.L_x_55904:
[----:B------:R-:W-:Y:S02]  /*36920*/  IMAD.MOV.U32 R24, RZ, RZ, R33 ;  /* 0x000000ffff187224 */ /* 0x000fe400078e0021 */
[----:B------:R-:W-:Y:S02]  /*36930*/  IMAD.MOV.U32 R9, RZ, RZ, R35 ;  /* 0x000000ffff097224 */ /* 0x000fe400078e0023 */
[----:B------:R-:W-:Y:S02]  /*36940*/  IMAD.MOV.U32 R33, RZ, RZ, R25 ;  /* 0x000000ffff217224 */ /* 0x000fe400078e0019 */
[----:B------:R-:W-:Y:S02]  /*36950*/  IMAD.MOV.U32 R35, RZ, RZ, R10 ;  /* 0x000000ffff237224 */ /* 0x000fe400078e000a */
.L_x_55905:
[----:B------:R-:W-:Y:S05]  /*36960*/  BSYNC B1 ;  /* 0x0000000000017941 */ /* 0x000fea0003800000 */
.L_x_55903:
        /* <DEDUP_REMOVED lines=9> */
.L_x_55907:
[----:B------:R-:W-:Y:S02]  /*36a00*/  IMAD.MOV.U32 R25, RZ, RZ, R24 ;  /* 0x000000ffff197224 */ /* 0x000fe400078e0018 */
[----:B------:R-:W-:Y:S02]  /*36a10*/  IMAD.MOV.U32 R10, RZ, RZ, R9 ;  /* 0x000000ffff0a7224 */ /* 0x000fe400078e0009 */
[----:B------:R-:W-:Y:S02]  /*36a20*/  IMAD.MOV.U32 R24, RZ, RZ, R26 ;  /* 0x000000ffff187224 */ /* 0x000fe400078e001a */
[----:B------:R-:W-:Y:S02]  /*36a30*/  IMAD.MOV.U32 R9, RZ, RZ, R11 ;  /* 0x000000ffff097224 */ /* 0x000fe400078e000b */
.L_x_55908:
[----:B------:R-:W-:Y:S05]  /*36a40*/  BSYNC B1 ;  /* 0x0000000000017941 */ /* 0x000fea0003800000 */
.L_x_55906:
        /* <DEDUP_REMOVED lines=9> */
.L_x_55910:
[----:B------:R-:W-:Y:S02]  /*36ae0*/  IMAD.MOV.U32 R26, RZ, RZ, R25 ;  /* 0x000000ffff1a7224 */ /* 0x000fe400078e0019 */
[----:B------:R-:W-:Y:S02]  /*36af0*/  IMAD.MOV.U32 R11, RZ, RZ, R10 ;  /* 0x000000ffff0b7224 */ /* 0x000fe400078e000a */
[----:B------:R-:W-:Y:S02]  /*36b00*/  IMAD.MOV.U32 R25, RZ, RZ, R27 ;  /* 0x000000ffff197224 */ /* 0x000fe400078e001b */
[----:B------:R-:W-:Y:S02]  /*36b10*/  IMAD.MOV.U32 R10, RZ, RZ, R12 ;  /* 0x000000ffff0a7224 */ /* 0x000fe400078e000c */
.L_x_55911:
[----:B------:R-:W-:Y:S05]  /*36b20*/  BSYNC B1 ;  /* 0x0000000000017941 */ /* 0x000fea0003800000 */
.L_x_55909:
        /* <DEDUP_REMOVED lines=9> */
.L_x_55913:
[----:B------:R-:W-:Y:S02]  /*36bc0*/  IMAD.MOV.U32 R27, RZ, RZ, R26 ;  /* 0x000000ffff1b7224 */ /* 0x000fe400078e001a */
[----:B------:R-:W-:Y:S02]  /*36bd0*/  IMAD.MOV.U32 R12, RZ, RZ, R11 ;  /* 0x000000ffff0c7224 */ /* 0x000fe400078e000b */
[----:B------:R-:W-:Y:S02]  /*36be0*/  IMAD.MOV.U32 R26, RZ, RZ, R28 ;  /* 0x000000ffff1a7224 */ /* 0x000fe400078e001c */
[----:B------:R-:W-:Y:S02]  /*36bf0*/  IMAD.MOV.U32 R11, RZ, RZ, R13 ;  /* 0x000000ffff0b7224 */ /* 0x000fe400078e000d */
.L_x_55914:
[----:B------:R-:W-:Y:S05]  /*36c00*/  BSYNC B1 ;  /* 0x0000000000017941 */ /* 0x000fea0003800000 */
.L_x_55912:
        /* <DEDUP_REMOVED lines=9> */
.L_x_55916:
[----:B------:R-:W-:Y:S02]  /*36ca0*/  IMAD.MOV.U32 R28, RZ, RZ, R27 ;  /* 0x000000ffff1c7224 */ /* 0x000fe400078e001b */
[----:B------:R-:W-:Y:S02]  /*36cb0*/  IMAD.MOV.U32 R13, RZ, RZ, R12 ;  /* 0x000000ffff0d7224 */ /* 0x000fe400078e000c */
[----:B------:R-:W-:Y:S02]  /*36cc0*/  IMAD.MOV.U32 R27, RZ, RZ, R29 ;  /* 0x000000ffff1b7224 */ /* 0x000fe400078e001d */
[----:B------:R-:W-:Y:S02]  /*36cd0*/  IMAD.MOV.U32 R12, RZ, RZ, R14 ;  /* 0x000000ffff0c7224 */ /* 0x000fe400078e000e */
.L_x_55917:
[----:B------:R-:W-:Y:S05]  /*36ce0*/  BSYNC B1 ;  /* 0x0000000000017941 */ /* 0x000fea0003800000 */
.L_x_55915:
        /* <DEDUP_REMOVED lines=9> */
.L_x_55919:
[----:B------:R-:W-:Y:S02]  /*36d80*/  IMAD.MOV.U32 R29, RZ, RZ, R28 ;  /* 0x000000ffff1d7224 */ /* 0x000fe400078e001c */
[----:B------:R-:W-:Y:S02]  /*36d90*/  IMAD.MOV.U32 R14, RZ, RZ, R13 ;  /* 0x000000ffff0e7224 */ /* 0x000fe400078e000d */
[----:B------:R-:W-:Y:S02]  /*36da0*/  IMAD.MOV.U32 R28, RZ, RZ, R30 ;  /* 0x000000ffff1c7224 */ /* 0x000fe400078e001e */
[----:B------:R-:W-:Y:S02]  /*36db0*/  IMAD.MOV.U32 R13, RZ, RZ, R15 ;  /* 0x000000ffff0d7224 */ /* 0x000fe400078e000f */
.L_x_55920:
[----:B------:R-:W-:Y:S05]  /*36dc0*/  BSYNC B1 ;  /* 0x0000000000017941 */ /* 0x000fea0003800000 */
.L_x_55918:
        /* <DEDUP_REMOVED lines=9> */
.L_x_55922:
[----:B------:R-:W-:Y:S02]  /*36e60*/  IMAD.MOV.U32 R30, RZ, RZ, R29 ;  /* 0x000000ffff1e7224 */ /* 0x000fe400078e001d */
[----:B------:R-:W-:Y:S02]  /*36e70*/  IMAD.MOV.U32 R15, RZ, RZ, R14 ;  /* 0x000000ffff0f7224 */ /* 0x000fe400078e000e */
[----:B------:R-:W-:Y:S02]  /*36e80*/  IMAD.MOV.U32 R29, RZ, RZ, R31 ;  /* 0x000000ffff1d7224 */ /* 0x000fe400078e001f */
[----:B------:R-:W-:Y:S02]  /*36e90*/  IMAD.MOV.U32 R14, RZ, RZ, R16 ;  /* 0x000000ffff0e7224 */ /* 0x000fe400078e0010 */
.L_x_55923:
[----:B------:R-:W-:Y:S05]  /*36ea0*/  BSYNC B1 ;  /* 0x0000000000017941 */ /* 0x000fea0003800000 */
.L_x_55921:
        /* <DEDUP_REMOVED lines=9> */
.L_x_55925:
[----:B------:R-:W-:Y:S02]  /*36f40*/  IMAD.MOV.U32 R31, RZ, RZ, R30 ;  /* 0x000000ffff1f7224 */ /* 0x000fe400078e001e */
[----:B------:R-:W-:Y:S02]  /*36f50*/  IMAD.MOV.U32 R16, RZ, RZ, R15 ;  /* 0x000000ffff107224 */ /* 0x000fe400078e000f */
[----:B------:R-:W-:Y:S02]  /*36f60*/  IMAD.MOV.U32 R30, RZ, RZ, R44 ;  /* 0x000000ffff1e7224 */ /* 0x000fe400078e002c */
[----:B------:R-:W-:Y:S02]  /*36f70*/  IMAD.MOV.U32 R15, RZ, RZ, R40 ;  /* 0x000000ffff0f7224 */ /* 0x000fe400078e0028 */
.L_x_55926:
[----:B------:R-:W-:Y:S05]  /*36f80*/  BSYNC B1 ;  /* 0x0000000000017941 */ /* 0x000fea0003800000 */
.L_x_55924:
        /* <DEDUP_REMOVED lines=9> */
.L_x_55928:
[----:B------:R-:W-:Y:S02]  /*37020*/  IMAD.MOV.U32 R44, RZ, RZ, R31 ;  /* 0x000000ffff2c7224 */ /* 0x000fe400078e001f */
[----:B------:R-:W-:Y:S02]  /*37030*/  IMAD.MOV.U32 R40, RZ, RZ, R16 ;  /* 0x000000ffff287224 */ /* 0x000fe400078e0010 */
[----:B------:R-:W-:Y:S02]  /*37040*/  IMAD.MOV.U32 R31, RZ, RZ, R34 ;  /* 0x000000ffff1f7224 */ /* 0x000fe400078e0022 */
[----:B------:R-:W-:Y:S02]  /*37050*/  IMAD.MOV.U32 R16, RZ, RZ, R32 ;  /* 0x000000ffff107224 */ /* 0x000fe400078e0020 */
.L_x_55929:
[----:B------:R-:W-:Y:S05]  /*37060*/  BSYNC B1 ;  /* 0x0000000000017941 */ /* 0x000fea0003800000 */
.L_x_55927:
        /* <DEDUP_REMOVED lines=9> */
.L_x_55931:
[----:B------:R-:W-:Y:S02]  /*37100*/  IMAD.MOV.U32 R34, RZ, RZ, R44 ;  /* 0x000000ffff227224 */ /* 0x000fe400078e002c */
[----:B------:R-:W-:Y:S02]  /*37110*/  IMAD.MOV.U32 R32, RZ, RZ, R40 ;  /* 0x000000ffff207224 */ /* 0x000fe400078e0028 */
[----:B------:R-:W-:Y:S02]  /*37120*/  IMAD.MOV.U32 R44, RZ, RZ, R46 ;  /* 0x000000ffff2c7224 */ /* 0x000fe400078e002e */
[----:B------:R-:W-:Y:S02]  /*37130*/  IMAD.MOV.U32 R40, RZ, RZ, R37 ;  /* 0x000000ffff287224 */ /* 0x000fe400078e0025 */
.L_x_55932:
[----:B------:R-:W-:Y:S05]  /*37140*/  BSYNC B1 ;  /* 0x0000000000017941 */ /* 0x000fea0003800000 */
.L_x_55930:
        /* <DEDUP_REMOVED lines=9> */
.L_x_55934:
[----:B------:R-:W-:Y:S02]  /*371e0*/  IMAD.MOV.U32 R45, RZ, RZ, R34 ;  /* 0x000000ffff2d7224 */ /* 0x000fe400078e0022 */
[----:B------:R-:W-:Y:S02]  /*371f0*/  IMAD.MOV.U32 R37, RZ, RZ, R32 ;  /* 0x000000ffff257224 */ /* 0x000fe400078e0020 */
[----:B------:R-:W-:Y:S02]  /*37200*/  IMAD.MOV.U32 R34, RZ, RZ, R47 ;  /* 0x000000ffff227224 */ /* 0x000fe400078e002f */
[----:B------:R-:W-:Y:S02]  /*37210*/  IMAD.MOV.U32 R32, RZ, RZ, R36 ;  /* 0x000000ffff207224 */ /* 0x000fe400078e0024 */
.L_x_55935:
[----:B------:R-:W-:Y:S05]  /*37220*/  BSYNC B1 ;  /* 0x0000000000017941 */ /* 0x000fea0003800000 */
.L_x_55933:
        /* <DEDUP_REMOVED lines=9> */
.L_x_55937:
[----:B------:R-:W-:Y:S02]  /*372c0*/  IMAD.MOV.U32 R46, RZ, RZ, R45 ;  /* 0x000000ffff2e7224 */ /* 0x000fe400078e002d */
[----:B------:R-:W-:Y:S02]  /*372d0*/  IMAD.MOV.U32 R36, RZ, RZ, R37 ;  /* 0x000000ffff247224 */ /* 0x000fe400078e0025 */
[----:B------:R-:W-:Y:S02]  /*372e0*/  IMAD.MOV.U32 R45, RZ, RZ, R48 ;  /* 0x000000ffff2d7224 */ /* 0x000fe400078e0030 */
[----:B------:R-:W-:Y:S02]  /*372f0*/  IMAD.MOV.U32 R37, RZ, RZ, R39 ;  /* 0x000000ffff257224 */ /* 0x000fe400078e0027 */
.L_x_55938:
[----:B------:R-:W-:Y:S05]  /*37300*/  BSYNC B1 ;  /* 0x0000000000017941 */ /* 0x000fea0003800000 */
.L_x_55936:
        /* <DEDUP_REMOVED lines=9> */
.L_x_55940:
[----:B------:R-:W-:Y:S02]  /*373a0*/  IMAD.MOV.U32 R47, RZ, RZ, R46 ;  /* 0x000000ffff2f7224 */ /* 0x000fe400078e002e */
[----:B------:R-:W-:Y:S02]  /*373b0*/  IMAD.MOV.U32 R39, RZ, RZ, R36 ;  /* 0x000000ffff277224 */ /* 0x000fe400078e0024 */
[----:B------:R-:W-:Y:S02]  /*373c0*/  IMAD.MOV.U32 R46, RZ, RZ, R49 ;  /* 0x000000ffff2e7224 */ /* 0x000fe400078e0031 */
[----:B------:R-:W-:Y:S02]  /*373d0*/  IMAD.MOV.U32 R36, RZ, RZ, R38 ;  /* 0x000000ffff247224 */ /* 0x000fe400078e0026 */
.L_x_55941:
[----:B------:R-:W-:Y:S05]  /*373e0*/  BSYNC B1 ;  /* 0x0000000000017941 */ /* 0x000fea0003800000 */
.L_x_55939:
        /* <DEDUP_REMOVED lines=9> */
.L_x_55943:
[----:B------:R-:W-:Y:S02]  /*37480*/  IMAD.MOV.U32 R48, RZ, RZ, R47 ;  /* 0x000000ffff307224 */ /* 0x000fe400078e002f */
[----:B------:R-:W-:Y:S02]  /*37490*/  IMAD.MOV.U32 R38, RZ, RZ, R39 ;  /* 0x000000ffff267224 */ /* 0x000fe400078e0027 */
[----:B------:R-:W-:Y:S02]  /*374a0*/  IMAD.MOV.U32 R47, RZ, RZ, R50 ;  /* 0x000000ffff2f7224 */ /* 0x000fe400078e0032 */
[----:B------:R-:W-:Y:S02]  /*374b0*/  IMAD.MOV.U32 R39, RZ, RZ, R43 ;  /* 0x000000ffff277224 */ /* 0x000fe400078e002b */
.L_x_55944:
[----:B------:R-:W-:Y:S05]  /*374c0*/  BSYNC B1 ;  /* 0x0000000000017941 */ /* 0x000fea0003800000 */
.L_x_55942:
        /* <DEDUP_REMOVED lines=9> */
.L_x_55946:
[----:B------:R-:W-:Y:S02]  /*37560*/  IMAD.MOV.U32 R49, RZ, RZ, R48 ;  /* 0x000000ffff317224 */ /* 0x000fe400078e0030 */
[----:B------:R-:W-:Y:S02]  /*37570*/  IMAD.MOV.U32 R43, RZ, RZ, R38 ;  /* 0x000000ffff2b7224 */ /* 0x000fe400078e0026 */
[----:B------:R-:W-:Y:S02]  /*37580*/  IMAD.MOV.U32 R48, RZ, RZ, R51 ;  /* 0x000000ffff307224 */ /* 0x000fe400078e0033 */
[----:B------:R-:W-:Y:S02]  /*37590*/  IMAD.MOV.U32 R38, RZ, RZ, R42 ;  /* 0x000000ffff267224 */ /* 0x000fe400078e002a */
.L_x_55947:
[----:B------:R-:W-:Y:S05]  /*375a0*/  BSYNC B1 ;  /* 0x0000000000017941 */ /* 0x000fea0003800000 */
.L_x_55945:
        /* <DEDUP_REMOVED lines=16> */
.L_x_55949:
[----:B------:R-:W-:Y:S01]  /*376b0*/  IMAD.MOV.U32 R23, RZ, RZ, R33 ;  /* 0x000000ffff177224 */ /* 0x000fe200078e0021 */
[----:B------:R-:W-:Y:S01]  /*376c0*/  MOV R33, R24 ;  /* 0x0000001800217202 */ /* 0x000fe20000000f00 */
[----:B------:R-:W-:Y:S02]  /*376d0*/  IMAD.MOV.U32 R8, RZ, RZ, R35 ;  /* 0x000000ffff087224 */ /* 0x000fe400078e0023 */
[----:B------:R-:W-:Y:S02]  /*376e0*/  IMAD.MOV.U32 R35, RZ, RZ, R9 ;  /* 0x000000ffff237224 */ /* 0x000fe400078e0009 */
.L_x_55950:
[----:B------:R-:W-:Y:S05]  /*376f0*/  BSYNC B1 ;  /* 0x0000000000017941 */ /* 0x000fea0003800000 */
.L_x_55948:
        /* <DEDUP_REMOVED lines=9> */
.L_x_55952:
[----:B------:R-:W-:Y:S01]  /*37790*/  IMAD.MOV.U32 R24, RZ, RZ, R23 ;  /* 0x000000ffff187224 */ /* 0x000fe200078e0017 */
[----:B------:R-:W-:Y:S01]  /*377a0*/  MOV R23, R25 ;  /* 0x0000001900177202 */ /* 0x000fe20000000f00 */
[----:B------:R-:W-:Y:S02]  /*377b0*/  IMAD.MOV.U32 R9, RZ, RZ, R8 ;  /* 0x000000ffff097224 */ /* 0x000fe400078e0008 */
[----:B------:R-:W-:Y:S02]  /*377c0*/  IMAD.MOV.U32 R8, RZ, RZ, R10 ;  /* 0x000000ffff087224 */ /* 0x000fe400078e000a */
.L_x_55953:
[----:B------:R-:W-:Y:S05]  /*377d0*/  BSYNC B1 ;  /* 0x0000000000017941 */ /* 0x000fea0003800000 */
.L_x_55951:
        /* <DEDUP_REMOVED lines=9> */
.L_x_55955:
[----:B------:R-:W-:Y:S01]  /*37870*/  IMAD.MOV.U32 R25, RZ, RZ, R24 ;  /* 0x000000ffff197224 */ /* 0x000fe200078e0018 */
[----:B------:R-:W-:Y:S01]  /*37880*/  MOV R24, R26 ;  /* 0x0000001a00187202 */ /* 0x000fe20000000f00 */
[----:B------:R-:W-:Y:S02]  /*37890*/  IMAD.MOV.U32 R10, RZ, RZ, R9 ;  /* 0x000000ffff0a7224 */ /* 0x000fe400078e0009 */
[----:B------:R-:W-:Y:S02]  /*378a0*/  IMAD.MOV.U32 R9, RZ, RZ, R11 ;  /* 0x000000ffff097224 */ /* 0x000fe400078e000b */
.L_x_55956:
[----:B------:R-:W-:Y:S05]  /*378b0*/  BSYNC B1 ;  /* 0x0000000000017941 */ /* 0x000fea0003800000 */
.L_x_55954:
        /* <DEDUP_REMOVED lines=9> */
.L_x_55958:
[----:B------:R-:W-:Y:S01]  /*37950*/  IMAD.MOV.U32 R26, RZ, RZ, R25 ;  /* 0x000000ffff1a7224 */ /* 0x000fe200078e0019 */
[----:B------:R-:W-:Y:S01]  /*37960*/  MOV R25, R27 ;  /* 0x0000001b00197202 */ /* 0x000fe20000000f00 */
[----:B------:R-:W-:Y:S02]  /*37970*/  IMAD.MOV.U32 R11, RZ, RZ, R10 ;  /* 0x000000ffff0b7224 */ /* 0x000fe400078e000a */
[----:B------:R-:W-:Y:S02]  /*37980*/  IMAD.MOV.U32 R10, RZ, RZ, R12 ;  /* 0x000000ffff0a7224 */ /* 0x000fe400078e000c */
.L_x_55959:
[----:B------:R-:W-:Y:S05]  /*37990*/  BSYNC B1 ;  /* 0x0000000000017941 */ /* 0x000fea0003800000 */
.L_x_55957:
        /* <DEDUP_REMOVED lines=9> */
.L_x_55961:
[----:B------:R-:W-:Y:S01]  /*37a30*/  IMAD.MOV.U32 R27, RZ, RZ, R26 ;  /* 0x000000ffff1b7224 */ /* 0x000fe200078e001a */
[----:B------:R-:W-:Y:S01]  /*37a40*/  MOV R26, R28 ;  /* 0x0000001c001a7202 */ /* 0x000fe20000000f00 */
[----:B------:R-:W-:Y:S02]  /*37a50*/  IMAD.MOV.U32 R12, RZ, RZ, R11 ;  /* 0x000000ffff0c7224 */ /* 0x000fe400078e000b */
[----:B------:R-:W-:Y:S02]  /*37a60*/  IMAD.MOV.U32 R11, RZ, RZ, R13 ;  /* 0x000000ffff0b7224 */ /* 0x000fe400078e000d */
.L_x_55962:
[----:B------:R-:W-:Y:S05]  /*37a70*/  BSYNC B1 ;  /* 0x0000000000017941 */ /* 0x000fea0003800000 */
.L_x_55960:
        /* <DEDUP_REMOVED lines=9> */
.L_x_55964:
[----:B------:R-:W-:Y:S01]  /*37b10*/  IMAD.MOV.U32 R28, RZ, RZ, R27 ;  /* 0x000000ffff1c7224 */ /* 0x000fe200078e001b */
[----:B------:R-:W-:Y:S01]  /*37b20*/  MOV R27, R29 ;  /* 0x0000001d001b7202 */ /* 0x000fe20000000f00 */
[----:B------:R-:W-:Y:S02]  /*37b30*/  IMAD.MOV.U32 R13, RZ, RZ, R12 ;  /* 0x000000ffff0d7224 */ /* 0x000fe400078e000c */
[----:B------:R-:W-:Y:S02]  /*37b40*/  IMAD.MOV.U32 R12, RZ, RZ, R14 ;  /* 0x000000ffff0c7224 */ /* 0x000fe400078e000e */
.L_x_55965:
[----:B------:R-:W-:Y:S05]  /*37b50*/  BSYNC B1 ;  /* 0x0000000000017941 */ /* 0x000fea0003800000 */
.L_x_55963:
        /* <DEDUP_REMOVED lines=9> */
.L_x_55967:
[----:B------:R-:W-:Y:S01]  /*37bf0*/  IMAD.MOV.U32 R29, RZ, RZ, R28 ;  /* 0x000000ffff1d7224 */ /* 0x000fe200078e001c */
[----:B------:R-:W-:Y:S01]  /*37c00*/  MOV R28, R30 ;  /* 0x0000001e001c7202 */ /* 0x000fe20000000f00 */
[----:B------:R-:W-:Y:S02]  /*37c10*/  IMAD.MOV.U32 R14, RZ, RZ, R13 ;  /* 0x000000ffff0e7224 */ /* 0x000fe400078e000d */
[----:B------:R-:W-:Y:S02]  /*37c20*/  IMAD.MOV.U32 R13, RZ, RZ, R15 ;  /* 0x000000ffff0d7224 */ /* 0x000fe400078e000f */
.L_x_55968:
[----:B------:R-:W-:Y:S05]  /*37c30*/  BSYNC B1 ;  /* 0x0000000000017941 */ /* 0x000fea0003800000 */
.L_x_55966:
        /* <DEDUP_REMOVED lines=9> */
.L_x_55970:
[----:B------:R-:W-:Y:S01]  /*37cd0*/  IMAD.MOV.U32 R30, RZ, RZ, R29 ;  /* 0x000000ffff1e7224 */ /* 0x000fe200078e001d */
[----:B------:R-:W-:Y:S01]  /*37ce0*/  MOV R29, R31 ;  /* 0x0000001f001d7202 */ /* 0x000fe20000000f00 */
[----:B------:R-:W-:Y:S02]  /*37cf0*/  IMAD.MOV.U32 R15, RZ, RZ, R14 ;  /* 0x000000ffff0f7224 */ /* 0x000fe400078e000e */
[----:B------:R-:W-:Y:S02]  /*37d00*/  IMAD.MOV.U32 R14, RZ, RZ, R16 ;  /* 0x000000ffff0e7224 */ /* 0x000fe400078e0010 */
.L_x_55971:
[----:B------:R-:W-:Y:S05]  /*37d10*/  BSYNC B1 ;  /* 0x0000000000017941 */ /* 0x000fea0003800000 */
.L_x_55969:
        /* <DEDUP_REMOVED lines=9> */
.L_x_55973:
[----:B------:R-:W-:Y:S01]  /*37db0*/  IMAD.MOV.U32 R31, RZ, RZ, R30 ;  /* 0x000000ffff1f7224 */ /* 0x000fe200078e001e */
[----:B------:R-:W-:Y:S01]  /*37dc0*/  MOV R30, R44 ;  /* 0x0000002c001e7202 */ /* 0x000fe20000000f00 */
[----:B------:R-:W-:Y:S02]  /*37dd0*/  IMAD.MOV.U32 R16, RZ, RZ, R15 ;  /* 0x000000ffff107224 */ /* 0x000fe400078e000f */
[----:B------:R-:W-:Y:S02]  /*37de0*/  IMAD.MOV.U32 R15, RZ, RZ, R40 ;  /* 0x000000ffff0f7224 */ /* 0x000fe400078e0028 */
.L_x_55974:
[----:B------:R-:W-:Y:S05]  /*37df0*/  BSYNC B1 ;  /* 0x0000000000017941 */ /* 0x000fea0003800000 */
.L_x_55972:
        /* <DEDUP_REMOVED lines=9> */
.L_x_55976:
[----:B------:R-:W-:Y:S01]  /*37e90*/  IMAD.MOV.U32 R42, RZ, RZ, R31 ;  /* 0x000000ffff2a7224 */ /* 0x000fe200078e001f */
[----:B------:R-:W-:Y:S01]  /*37ea0*/  MOV R31, R34 ;  /* 0x00000022001f7202 */ /* 0x000fe20000000f00 */
[----:B------:R-:W-:Y:S02]  /*37eb0*/  IMAD.MOV.U32 R40, RZ, RZ, R16 ;  /* 0x000000ffff287224 */ /* 0x000fe400078e0010 */
[----:B------:R-:W-:Y:S02]  /*37ec0*/  IMAD.MOV.U32 R16, RZ, RZ, R32 ;  /* 0x000000ffff107224 */ /* 0x000fe400078e0020 */
.L_x_55977:
[----:B------:R-:W-:Y:S05]  /*37ed0*/  BSYNC B1 ;  /* 0x0000000000017941 */ /* 0x000fea0003800000 */
.L_x_55975:
        /* <DEDUP_REMOVED lines=9> */
.L_x_55979:
[----:B------:R-:W-:Y:S01]  /*37f70*/  IMAD.MOV.U32 R34, RZ, RZ, R42 ;  /* 0x000000ffff227224 */ /* 0x000fe200078e002a */
[----:B------:R-:W-:Y:S01]  /*37f80*/  MOV R42, R45 ;  /* 0x0000002d002a7202 */ /* 0x000fe20000000f00 */
[----:B------:R-:W-:Y:S02]  /*37f90*/  IMAD.MOV.U32 R32, RZ, RZ, R40 ;  /* 0x000000ffff207224 */ /* 0x000fe400078e0028 */
[----:B------:R-:W-:Y:S02]  /*37fa0*/  IMAD.MOV.U32 R40, RZ, RZ, R37 ;  /* 0x000000ffff287224 */ /* 0x000fe400078e0025 */
.L_x_55980:
[----:B------:R-:W-:Y:S05]  /*37fb0*/  BSYNC B1 ;  /* 0x0000000000017941 */ /* 0x000fea0003800000 */
.L_x_55978:
        /* <DEDUP_REMOVED lines=9> */
.L_x_55982:
[----:B------:R-:W-:Y:S01]  /*38050*/  IMAD.MOV.U32 R44, RZ, RZ, R34 ;  /* 0x000000ffff2c7224 */ /* 0x000fe200078e0022 */
[----:B------:R-:W-:Y:S01]  /*38060*/  MOV R34, R46 ;  /* 0x0000002e00227202 */ /* 0x000fe20000000f00 */
[----:B------:R-:W-:Y:S02]  /*38070*/  IMAD.MOV.U32 R37, RZ, RZ, R32 ;  /* 0x000000ffff257224 */ /* 0x000fe400078e0020 */
[----:B------:R-:W-:Y:S02]  /*38080*/  IMAD.MOV.U32 R32, RZ, RZ, R36 ;  /* 0x000000ffff207224 */ /* 0x000fe400078e0024 */
.L_x_55983:
[----:B------:R-:W-:Y:S05]  /*38090*/  BSYNC B1 ;  /* 0x0000000000017941 */ /* 0x000fea0003800000 */
.L_x_55981:
        /* <DEDUP_REMOVED lines=9> */
.L_x_55985:
[----:B------:R-:W-:Y:S01]  /*38130*/  IMAD.MOV.U32 R45, RZ, RZ, R44 ;  /* 0x000000ffff2d7224 */ /* 0x000fe200078e002c */
[----:B------:R-:W-:Y:S01]  /*38140*/  MOV R44, R47 ;  /* 0x0000002f002c7202 */ /* 0x000fe20000000f00 */
[----:B------:R-:W-:Y:S02]  /*38150*/  IMAD.MOV.U32 R36, RZ, RZ, R37 ;  /* 0x000000ffff247224 */ /* 0x000fe400078e0025 */
[----:B------:R-:W-:Y:S02]  /*38160*/  IMAD.MOV.U32 R37, RZ, RZ, R39 ;  /* 0x000000ffff257224 */ /* 0x000fe400078e0027 */
.L_x_55986:
[----:B------:R-:W-:Y:S05]  /*38170*/  BSYNC B1 ;  /* 0x0000000000017941 */ /* 0x000fea0003800000 */
.L_x_55984:
        /* <DEDUP_REMOVED lines=9> */
.L_x_55988:
[----:B------:R-:W-:Y:S01]  /*38210*/  IMAD.MOV.U32 R46, RZ, RZ, R45 ;  /* 0x000000ffff2e7224 */ /* 0x000fe200078e002d */
[----:B------:R-:W-:Y:S01]  /*38220*/  MOV R45, R48 ;  /* 0x00000030002d7202 */ /* 0x000fe20000000f00 */
[----:B------:R-:W-:Y:S02]  /*38230*/  IMAD.MOV.U32 R39, RZ, RZ, R36 ;  /* 0x000000ffff277224 */ /* 0x000fe400078e0024 */
[----:B------:R-:W-:Y:S02]  /*38240*/  IMAD.MOV.U32 R36, RZ, RZ, R38 ;  /* 0x000000ffff247224 */ /* 0x000fe400078e0026 */
.L_x_55989:
[----:B------:R-:W-:Y:S05]  /*38250*/  BSYNC B1 ;  /* 0x0000000000017941 */ /* 0x000fea0003800000 */
.L_x_55987:
        /* <DEDUP_REMOVED lines=9> */
.L_x_55991:
[----:B------:R-:W-:Y:S01]  /*382f0*/  IMAD.MOV.U32 R47, RZ, RZ, R46 ;  /* 0x000000ffff2f7224 */ /* 0x000fe200078e002e */
[----:B------:R-:W-:Y:S01]  /*38300*/  MOV R46, R49 ;  /* 0x00000031002e7202 */ /* 0x000fe20000000f00 */
[----:B------:R-:W-:Y:S02]  /*38310*/  IMAD.MOV.U32 R38, RZ, RZ, R39 ;  /* 0x000000ffff267224 */ /* 0x000fe400078e0027 */
[----:B------:R-:W-:Y:S02]  /*38320*/  IMAD.MOV.U32 R39, RZ, RZ, R43 ;  /* 0x000000ffff277224 */ /* 0x000fe400078e002b */
.L_x_55992:
[----:B------:R-:W-:Y:S05]  /*38330*/  BSYNC B1 ;  /* 0x0000000000017941 */ /* 0x000fea0003800000 */
.L_x_55990:
        /* <DEDUP_REMOVED lines=16> */
.L_x_55994:
[----:B------:R-:W-:Y:S01]  /*38440*/  MOV R22, R33 ;  /* 0x0000002100167202 */ /* 0x000fe20000000f00 */
[----:B------:R-:W-:Y:S02]  /*38450*/  IMAD.MOV.U32 R7, RZ, RZ, R35 ;  /* 0x000000ffff077224 */ /* 0x000fe400078e0023 */
[----:B------:R-:W-:Y:S02]  /*38460*/  IMAD.MOV.U32 R33, RZ, RZ, R23 ;  /* 0x000000ffff217224 */ /* 0x000fe400078e0017 */
[----:B------:R-:W-:Y:S02]  /*38470*/  IMAD.MOV.U32 R35, RZ, RZ, R8 ;  /* 0x000000ffff237224 */ /* 0x000fe400078e0008 */
.L_x_55995:
[----:B------:R-:W-:Y:S05]  /*38480*/  BSYNC B1 ;  /* 0x0000000000017941 */ /* 0x000fea0003800000 */
.L_x_55993:
        /* <DEDUP_REMOVED lines=9> */
.L_x_55997:
[----:B------:R-:W-:Y:S01]  /*38520*/  MOV R23, R22 ;  /* 0x0000001600177202 */ /* 0x000fe20000000f00 */
[----:B------:R-:W-:Y:S02]  /*38530*/  IMAD.MOV.U32 R8, RZ, RZ, R7 ;  /* 0x000000ffff087224 */ /* 0x000fe400078e0007 */
[----:B------:R-:W-:Y:S02]  /*38540*/  IMAD.MOV.U32 R22, RZ, RZ, R24 ;  /* 0x000000ffff167224 */ /* 0x000fe400078e0018 */
[----:B------:R-:W-:Y:S02]  /*38550*/  IMAD.MOV.U32 R7, RZ, RZ, R9 ;  /* 0x000000ffff077224 */ /* 0x000fe400078e0009 */
.L_x_55998:
[----:B------:R-:W-:Y:S05]  /*38560*/  BSYNC B1 ;  /* 0x0000000000017941 */ /* 0x000fea0003800000 */
.L_x_55996:
        /* <DEDUP_REMOVED lines=9> */
.L_x_56000:
[----:B------:R-:W-:Y:S01]  /*38600*/  MOV R24, R23 ;  /* 0x0000001700187202 */ /* 0x000fe20000000f00 */
[----:B------:R-:W-:Y:S02]  /*38610*/  IMAD.MOV.U32 R9, RZ, RZ, R8 ;  /* 0x000000ffff097224 */ /* 0x000fe400078e0008 */
[----:B------:R-:W-:Y:S02]  /*38620*/  IMAD.MOV.U32 R23, RZ, RZ, R25 ;  /* 0x000000ffff177224 */ /* 0x000fe400078e0019 */
[----:B------:R-:W-:Y:S02]  /*38630*/  IMAD.MOV.U32 R8, RZ, RZ, R10 ;  /* 0x000000ffff087224 */ /* 0x000fe400078e000a */
.L_x_56001:
[----:B------:R-:W-:Y:S05]  /*38640*/  BSYNC B1 ;  /* 0x0000000000017941 */ /* 0x000fea0003800000 */
.L_x_55999:
        /* <DEDUP_REMOVED lines=9> */
.L_x_56003:
[----:B------:R-:W-:Y:S01]  /*386e0*/  MOV R25, R24 ;  /* 0x0000001800197202 */ /* 0x000fe20000000f00 */
[----:B------:R-:W-:Y:S02]  /*386f0*/  IMAD.MOV.U32 R10, RZ, RZ, R9 ;  /* 0x000000ffff0a7224 */ /* 0x000fe400078e0009 */
[----:B------:R-:W-:Y:S02]  /*38700*/  IMAD.MOV.U32 R24, RZ, RZ, R26 ;  /* 0x000000ffff187224 */ /* 0x000fe400078e001a */
[----:B------:R-:W-:Y:S02]  /*38710*/  IMAD.MOV.U32 R9, RZ, RZ, R11 ;  /* 0x000000ffff097224 */ /* 0x000fe400078e000b */
.L_x_56004:
[----:B------:R-:W-:Y:S05]  /*38720*/  BSYNC B1 ;  /* 0x0000000000017941 */ /* 0x000fea0003800000 */
.L_x_56002:
        /* <DEDUP_REMOVED lines=9> */
.L_x_56006:
[----:B------:R-:W-:Y:S01]  /*387c0*/  MOV R26, R25 ;  /* 0x00000019001a7202 */ /* 0x000fe20000000f00 */
[----:B------:R-:W-:Y:S02]  /*387d0*/  IMAD.MOV.U32 R11, RZ, RZ, R10 ;  /* 0x000000ffff0b7224 */ /* 0x000fe400078e000a */
[----:B------:R-:W-:Y:S02]  /*387e0*/  IMAD.MOV.U32 R25, RZ, RZ, R27 ;  /* 0x000000ffff197224 */ /* 0x000fe400078e001b */
[----:B------:R-:W-:Y:S02]  /*387f0*/  IMAD.MOV.U32 R10, RZ, RZ, R12 ;  /* 0x000000ffff0a7224 */ /* 0x000fe400078e000c */
.L_x_56007:
[----:B------:R-:W-:Y:S05]  /*38800*/  BSYNC B1 ;  /* 0x0000000000017941 */ /* 0x000fea0003800000 */
.L_x_56005:
        /* <DEDUP_REMOVED lines=9> */
.L_x_56009:
[----:B------:R-:W-:Y:S01]  /*388a0*/  MOV R27, R26 ;  /* 0x0000001a001b7202 */ /* 0x000fe20000000f00 */
[----:B------:R-:W-:Y:S02]  /*388b0*/  IMAD.MOV.U32 R12, RZ, RZ, R11 ;  /* 0x000000ffff0c7224 */ /* 0x000fe400078e000b */
[----:B------:R-:W-:Y:S02]  /*388c0*/  IMAD.MOV.U32 R26, RZ, RZ, R28 ;  /* 0x000000ffff1a7224 */ /* 0x000fe400078e001c */
[----:B------:R-:W-:Y:S02]  /*388d0*/  IMAD.MOV.U32 R11, RZ, RZ, R13 ;  /* 0x000000ffff0b7224 */ /* 0x000fe400078e000d */
.L_x_56010:
[----:B------:R-:W-:Y:S05]  /*388e0*/  BSYNC B1 ;  /* 0x0000000000017941 */ /* 0x000fea0003800000 */
.L_x_56008:
        /* <DEDUP_REMOVED lines=9> */
.L_x_56012:
[----:B------:R-:W-:Y:S01]  /*38980*/  MOV R28, R27 ;  /* 0x0000001b001c7202 */ /* 0x000fe20000000f00 */
[----:B------:R-:W-:Y:S02]  /*38990*/  IMAD.MOV.U32 R13, RZ, RZ, R12 ;  /* 0x000000ffff0d7224 */ /* 0x000fe400078e000c */
[----:B------:R-:W-:Y:S02]  /*389a0*/  IMAD.MOV.U32 R27, RZ, RZ, R29 ;  /* 0x000000ffff1b7224 */ /* 0x000fe400078e001d */
[----:B------:R-:W-:Y:S02]  /*389b0*/  IMAD.MOV.U32 R12, RZ, RZ, R14 ;  /* 0x000000ffff0c7224 */ /* 0x000fe400078e000e */
.L_x_56013:
[----:B------:R-:W-:Y:S05]  /*389c0*/  BSYNC B1 ;  /* 0x0000000000017941 */ /* 0x000fea0003800000 */
.L_x_56011:
        /* <DEDUP_REMOVED lines=9> */
.L_x_56015:
[----:B------:R-:W-:Y:S01]  /*38a60*/  MOV R29, R28 ;  /* 0x0000001c001d7202 */ /* 0x000fe20000000f00 */
[----:B------:R-:W-:Y:S02]  /*38a70*/  IMAD.MOV.U32 R14, RZ, RZ, R13 ;  /* 0x000000ffff0e7224 */ /* 0x000fe400078e000d */
[----:B------:R-:W-:Y:S02]  /*38a80*/  IMAD.MOV.U32 R28, RZ, RZ, R30 ;  /* 0x000000ffff1c7224 */ /* 0x000fe400078e001e */
[----:B------:R-:W-:Y:S02]  /*38a90*/  IMAD.MOV.U32 R13, RZ, RZ, R15 ;  /* 0x000000ffff0d7224 */ /* 0x000fe400078e000f */
.L_x_56016:
[----:B------:R-:W-:Y:S05]  /*38aa0*/  BSYNC B1 ;  /* 0x0000000000017941 */ /* 0x000fea0003800000 */
.L_x_56014:
        /* <DEDUP_REMOVED lines=9> */
.L_x_56018:
[----:B------:R-:W-:Y:S01]  /*38b40*/  MOV R30, R29 ;  /* 0x0000001d001e7202 */ /* 0x000fe20000000f00 */
[----:B------:R-:W-:Y:S02]  /*38b50*/  IMAD.MOV.U32 R15, RZ, RZ, R14 ;  /* 0x000000ffff0f7224 */ /* 0x000fe400078e000e */
[----:B------:R-:W-:Y:S02]  /*38b60*/  IMAD.MOV.U32 R29, RZ, RZ, R31 ;  /* 0x000000ffff1d7224 */ /* 0x000fe400078e001f */
[----:B------:R-:W-:Y:S02]  /*38b70*/  IMAD.MOV.U32 R14, RZ, RZ, R16 ;  /* 0x000000ffff0e7224 */ /* 0x000fe400078e0010 */
.L_x_56019:
[----:B------:R-:W-:Y:S05]  /*38b80*/  BSYNC B1 ;  /* 0x0000000000017941 */ /* 0x000fea0003800000 */
.L_x_56017:
        /* <DEDUP_REMOVED lines=9> */
.L_x_56021:
[----:B------:R-:W-:Y:S01]  /*38c20*/  MOV R31, R30 ;  /* 0x0000001e001f7202 */ /* 0x000fe20000000f00 */
[----:B------:R-:W-:Y:S02]  /*38c30*/  IMAD.MOV.U32 R16, RZ, RZ, R15 ;  /* 0x000000ffff107224 */ /* 0x000fe400078e000f */
[----:B------:R-:W-:Y:S02]  /*38c40*/  IMAD.MOV.U32 R30, RZ, RZ, R42 ;  /* 0x000000ffff1e7224 */ /* 0x000fe400078e002a */
[----:B------:R-:W-:Y:S02]  /*38c50*/  IMAD.MOV.U32 R15, RZ, RZ, R40 ;  /* 0x000000ffff0f7224 */ /* 0x000fe400078e0028 */
.L_x_56022:
[----:B------:R-:W-:Y:S05]  /*38c60*/  BSYNC B1 ;  /* 0x0000000000017941 */ /* 0x000fea0003800000 */
.L_x_56020:
        /* <DEDUP_REMOVED lines=9> */
.L_x_56024:
[----:B------:R-:W-:Y:S01]  /*38d00*/  MOV R42, R31 ;  /* 0x0000001f002a7202 */ /* 0x000fe20000000f00 */
[----:B------:R-:W-:Y:S02]  /*38d10*/  IMAD.MOV.U32 R40, RZ, RZ, R16 ;  /* 0x000000ffff287224 */ /* 0x000fe400078e0010 */
[----:B------:R-:W-:Y:S02]  /*38d20*/  IMAD.MOV.U32 R31, RZ, RZ, R34 ;  /* 0x000000ffff1f7224 */ /* 0x000fe400078e0022 */
[----:B------:R-:W-:Y:S02]  /*38d30*/  IMAD.MOV.U32 R16, RZ, RZ, R32 ;  /* 0x000000ffff107224 */ /* 0x000fe400078e0020 */
.L_x_56025:
[----:B------:R-:W-:Y:S05]  /*38d40*/  BSYNC B1 ;  /* 0x0000000000017941 */ /* 0x000fea0003800000 */
.L_x_56023:
        /* <DEDUP_REMOVED lines=9> */
.L_x_56027:
[----:B------:R-:W-:Y:S01]  /*38de0*/  MOV R34, R42 ;  /* 0x0000002a00227202 */ /* 0x000fe20000000f00 */
[----:B------:R-:W-:Y:S02]  /*38df0*/  IMAD.MOV.U32 R32, RZ, RZ, R40 ;  /* 0x000000ffff207224 */ /* 0x000fe400078e0028 */
[----:B------:R-:W-:Y:S02]  /*38e00*/  IMAD.MOV.U32 R42, RZ, RZ, R44 ;  /* 0x000000ffff2a7224 */ /* 0x000fe400078e002c */
[----:B------:R-:W-:Y:S02]  /*38e10*/  IMAD.MOV.U32 R40, RZ, RZ, R37 ;  /* 0x000000ffff287224 */ /* 0x000fe400078e0025 */
.L_x_56028:
[----:B------:R-:W-:Y:S05]  /*38e20*/  BSYNC B1 ;  /* 0x0000000000017941 */ /* 0x000fea0003800000 */
.L_x_56026:
        /* <DEDUP_REMOVED lines=9> */
.L_x_56030:
[----:B------:R-:W-:Y:S01]  /*38ec0*/  MOV R43, R34 ;  /* 0x00000022002b7202 */ /* 0x000fe20000000f00 */
[----:B------:R-:W-:Y:S02]  /*38ed0*/  IMAD.MOV.U32 R37, RZ, RZ, R32 ;  /* 0x000000ffff257224 */ /* 0x000fe400078e0020 */
[----:B------:R-:W-:Y:S02]  /*38ee0*/  IMAD.MOV.U32 R34, RZ, RZ, R45 ;  /* 0x000000ffff227224 */ /* 0x000fe400078e002d */
[----:B------:R-:W-:Y:S02]  /*38ef0*/  IMAD.MOV.U32 R32, RZ, RZ, R36 ;  /* 0x000000ffff207224 */ /* 0x000fe400078e0024 */
.L_x_56031:
[----:B------:R-:W-:Y:S05]  /*38f00*/  BSYNC B1 ;  /* 0x0000000000017941 */ /* 0x000fea0003800000 */
.L_x_56029:
        /* <DEDUP_REMOVED lines=9> */
.L_x_56033:
[----:B------:R-:W-:Y:S01]  /*38fa0*/  MOV R44, R43 ;  /* 0x0000002b002c7202 */ /* 0x000fe20000000f00 */
[----:B------:R-:W-:Y:S02]  /*38fb0*/  IMAD.MOV.U32 R36, RZ, RZ, R37 ;  /* 0x000000ffff247224 */ /* 0x000fe400078e0025 */
[----:B------:R-:W-:Y:S02]  /*38fc0*/  IMAD.MOV.U32 R43, RZ, RZ, R46 ;  /* 0x000000ffff2b7224 */ /* 0x000fe400078e002e */
[----:B------:R-:W-:Y:S02]  /*38fd0*/  IMAD.MOV.U32 R37, RZ, RZ, R39 ;  /* 0x000000ffff257224 */ /* 0x000fe400078e0027 */
.L_x_56034:
[----:B------:R-:W-:Y:S05]  /*38fe0*/  BSYNC B1 ;  /* 0x0000000000017941 */ /* 0x000fea0003800000 */
.L_x_56032:
        /* <DEDUP_REMOVED lines=9> */
.L_x_56036:
[----:B------:R-:W-:Y:S01]  /*39080*/  MOV R45, R44 ;  /* 0x0000002c002d7202 */ /* 0x000fe20000000f00 */
[----:B------:R-:W-:Y:S02]  /*39090*/  IMAD.MOV.U32 R39, RZ, RZ, R36 ;  /* 0x000000ffff277224 */ /* 0x000fe400078e0024 */
[----:B------:R-:W-:Y:S02]  /*390a0*/  IMAD.MOV.U32 R44, RZ, RZ, R47 ;  /* 0x000000ffff2c7224 */ /* 0x000fe400078e002f */
[----:B------:R-:W-:Y:S02]  /*390b0*/  IMAD.MOV.U32 R36, RZ, RZ, R38 ;  /* 0x000000ffff247224 */ /* 0x000fe400078e0026 */
.L_x_56037:
[----:B------:R-:W-:Y:S05]  /*390c0*/  BSYNC B1 ;  /* 0x0000000000017941 */ /* 0x000fea0003800000 */
.L_x_56035:
        /* <DEDUP_REMOVED lines=16> */
.L_x_56039:
[----:B------:R-:W-:Y:S02]  /*391d0*/  IMAD.MOV.U32 R21, RZ, RZ, R33 ;  /* 0x000000ffff157224 */ /* 0x000fe400078e0021 */
[----:B------:R-:W-:Y:S02]  /*391e0*/  IMAD.MOV.U32 R6, RZ, RZ, R35 ;  /* 0x000000ffff067224 */ /* 0x000fe400078e0023 */
[----:B------:R-:W-:Y:S02]  /*391f0*/  IMAD.MOV.U32 R33, RZ, RZ, R22 ;  /* 0x000000ffff217224 */ /* 0x000fe400078e0016 */
[----:B------:R-:W-:Y:S02]  /*39200*/  IMAD.MOV.U32 R35, RZ, RZ, R7 ;  /* 0x000000ffff237224 */ /* 0x000fe400078e0007 */
.L_x_56040:
[----:B------:R-:W-:Y:S05]  /*39210*/  BSYNC B1 ;  /* 0x0000000000017941 */ /* 0x000fea0003800000 */
.L_x_56038:
        /* <DEDUP_REMOVED lines=9> */
.L_x_56042:
[----:B------:R-:W-:Y:S02]  /*392b0*/  IMAD.MOV.U32 R22, RZ, RZ, R21 ;  /* 0x000000ffff167224 */ /* 0x000fe400078e0015 */
[----:B------:R-:W-:Y:S02]  /*392c0*/  IMAD.MOV.U32 R7, RZ, RZ, R6 ;  /* 0x000000ffff077224 */ /* 0x000fe400078e0006 */
[----:B------:R-:W-:Y:S02]  /*392d0*/  IMAD.MOV.U32 R21, RZ, RZ, R23 ;  /* 0x000000ffff157224 */ /* 0x000fe400078e0017 */
[----:B------:R-:W-:Y:S02]  /*392e0*/  IMAD.MOV.U32 R6, RZ, RZ, R8 ;  /* 0x000000ffff067224 */ /* 0x000fe400078e0008 */
.L_x_56043:
[----:B------:R-:W-:Y:S05]  /*392f0*/  BSYNC B1 ;  /* 0x0000000000017941 */ /* 0x000fea0003800000 */
.L_x_56041:
        /* <DEDUP_REMOVED lines=9> */
.L_x_56045:
[----:B------:R-:W-:Y:S02]  /*39390*/  IMAD.MOV.U32 R23, RZ, RZ, R22 ;  /* 0x000000ffff177224 */ /* 0x000fe400078e0016 */
[----:B------:R-:W-:Y:S02]  /*393a0*/  IMAD.MOV.U32 R8, RZ, RZ, R7 ;  /* 0x000000ffff087224 */ /* 0x000fe400078e0007 */
[----:B------:R-:W-:Y:S02]  /*393b0*/  IMAD.MOV.U32 R22, RZ, RZ, R24 ;  /* 0x000000ffff167224 */ /* 0x000fe400078e0018 */
[----:B------:R-:W-:Y:S02]  /*393c0*/  IMAD.MOV.U32 R7, RZ, RZ, R9 ;  /* 0x000000ffff077224 */ /* 0x000fe400078e0009 */
.L_x_56046:
[----:B------:R-:W-:Y:S05]  /*393d0*/  BSYNC B1 ;  /* 0x0000000000017941 */ /* 0x000fea0003800000 */
.L_x_56044:
        /* <DEDUP_REMOVED lines=9> */
.L_x_56048:
[----:B------:R-:W-:Y:S02]  /*39470*/  IMAD.MOV.U32 R24, RZ, RZ, R23 ;  /* 0x000000ffff187224 */ /* 0x000fe400078e0017 */
[----:B------:R-:W-:Y:S02]  /*39480*/  IMAD.MOV.U32 R9, RZ, RZ, R8 ;  /* 0x000000ffff097224 */ /* 0x000fe400078e0008 */
[----:B------:R-:W-:Y:S02]  /*39490*/  IMAD.MOV.U32 R23, RZ, RZ, R25 ;  /* 0x000000ffff177224 */ /* 0x000fe400078e0019 */
[----:B------:R-:W-:Y:S02]  /*394a0*/  IMAD.MOV.U32 R8, RZ, RZ, R10 ;  /* 0x000000ffff087224 */ /* 0x000fe400078e000a */
.L_x_56049:
[----:B------:R-:W-:Y:S05]  /*394b0*/  BSYNC B1 ;  /* 0x0000000000017941 */ /* 0x000fea0003800000 */
.L_x_56047:
        /* <DEDUP_REMOVED lines=9> */
.L_x_56051:
[----:B------:R-:W-:Y:S02]  /*39550*/  IMAD.MOV.U32 R25, RZ, RZ, R24 ;  /* 0x000000ffff197224 */ /* 0x000fe400078e0018 */
[----:B------:R-:W-:Y:S02]  /*39560*/  IMAD.MOV.U32 R10, RZ, RZ, R9 ;  /* 0x000000ffff0a7224 */ /* 0x000fe400078e0009 */
[----:B------:R-:W-:Y:S02]  /*39570*/  IMAD.MOV.U32 R24, RZ, RZ, R26 ;  /* 0x000000ffff187224 */ /* 0x000fe400078e001a */
[----:B------:R-:W-:Y:S02]  /*39580*/  IMAD.MOV.U32 R9, RZ, RZ, R11 ;  /* 0x000000ffff097224 */ /* 0x000fe400078e000b */
.L_x_56052:
[----:B------:R-:W-:Y:S05]  /*39590*/  BSYNC B1 ;  /* 0x0000000000017941 */ /* 0x000fea0003800000 */
.L_x_56050:
        /* <DEDUP_REMOVED lines=9> */
.L_x_56054:
[----:B------:R-:W-:Y:S02]  /*39630*/  IMAD.MOV.U32 R26, RZ, RZ, R25 ;  /* 0x000000ffff1a7224 */ /* 0x000fe400078e0019 */
[----:B------:R-:W-:Y:S02]  /*39640*/  IMAD.MOV.U32 R11, RZ, RZ, R10 ;  /* 0x000000ffff0b7224 */ /* 0x000fe400078e000a */
[----:B------:R-:W-:Y:S02]  /*39650*/  IMAD.MOV.U32 R25, RZ, RZ, R27 ;  /* 0x000000ffff197224 */ /* 0x000fe400078e001b */
[----:B------:R-:W-:Y:S02]  /*39660*/  IMAD.MOV.U32 R10, RZ, RZ, R12 ;  /* 0x000000ffff0a7224 */ /* 0x000fe400078e000c */
.L_x_56055:
[----:B------:R-:W-:Y:S05]  /*39670*/  BSYNC B1 ;  /* 0x0000000000017941 */ /* 0x000fea0003800000 */
.L_x_56053:
        /* <DEDUP_REMOVED lines=9> */
.L_x_56057:
[----:B------:R-:W-:Y:S02]  /*39710*/  IMAD.MOV.U32 R27, RZ, RZ, R26 ;  /* 0x000000ffff1b7224 */ /* 0x000fe400078e001a */
[----:B------:R-:W-:Y:S02]  /*39720*/  IMAD.MOV.U32 R12, RZ, RZ, R11 ;  /* 0x000000ffff0c7224 */ /* 0x000fe400078e000b */
[----:B------:R-:W-:Y:S02]  /*39730*/  IMAD.MOV.U32 R26, RZ, RZ, R28 ;  /* 0x000000ffff1a7224 */ /* 0x000fe400078e001c */
[----:B------:R-:W-:Y:S02]  /*39740*/  IMAD.MOV.U32 R11, RZ, RZ, R13 ;  /* 0x000000ffff0b7224 */ /* 0x000fe400078e000d */
.L_x_56058:
[----:B------:R-:W-:Y:S05]  /*39750*/  BSYNC B1 ;  /* 0x0000000000017941 */ /* 0x000fea0003800000 */
.L_x_56056:
        /* <DEDUP_REMOVED lines=9> */
.L_x_56060:
[----:B------:R-:W-:Y:S02]  /*397f0*/  IMAD.MOV.U32 R28, RZ, RZ, R27 ;  /* 0x000000ffff1c7224 */ /* 0x000fe400078e001b */
[----:B------:R-:W-:Y:S02]  /*39800*/  IMAD.MOV.U32 R13, RZ, RZ, R12 ;  /* 0x000000ffff0d7224 */ /* 0x000fe400078e000c */
[----:B------:R-:W-:Y:S02]  /*39810*/  IMAD.MOV.U32 R27, RZ, RZ, R29 ;  /* 0x000000ffff1b7224 */ /* 0x000fe400078e001d */
[----:B------:R-:W-:Y:S02]  /*39820*/  IMAD.MOV.U32 R12, RZ, RZ, R14 ;  /* 0x000000ffff0c7224 */ /* 0x000fe400078e000e */
.L_x_56061:
[----:B------:R-:W-:Y:S05]  /*39830*/  BSYNC B1 ;  /* 0x0000000000017941 */ /* 0x000fea0003800000 */
.L_x_56059:
        /* <DEDUP_REMOVED lines=9> */
.L_x_56063:
[----:B------:R-:W-:Y:S02]  /*398d0*/  IMAD.MOV.U32 R29, RZ, RZ, R28 ;  /* 0x000000ffff1d7224 */ /* 0x000fe400078e001c */
[----:B------:R-:W-:Y:S02]  /*398e0*/  IMAD.MOV.U32 R14, RZ, RZ, R13 ;  /* 0x000000ffff0e7224 */ /* 0x000fe400078e000d */
[----:B------:R-:W-:Y:S02]  /*398f0*/  IMAD.MOV.U32 R28, RZ, RZ, R30 ;  /* 0x000000ffff1c7224 */ /* 0x000fe400078e001e */
[----:B------:R-:W-:Y:S02]  /*39900*/  IMAD.MOV.U32 R13, RZ, RZ, R15 ;  /* 0x000000ffff0d7224 */ /* 0x000fe400078e000f */
.L_x_56064:
[----:B------:R-:W-:Y:S05]  /*39910*/  BSYNC B1 ;  /* 0x0000000000017941 */ /* 0x000fea0003800000 */
.L_x_56062:
        /* <DEDUP_REMOVED lines=9> */
.L_x_56066:
[----:B------:R-:W-:Y:S02]  /*399b0*/  IMAD.MOV.U32 R30, RZ, RZ, R29 ;  /* 0x000000ffff1e7224 */ /* 0x000fe400078e001d */
[----:B------:R-:W-:Y:S02]  /*399c0*/  IMAD.MOV.U32 R15, RZ, RZ, R14 ;  /* 0x000000ffff0f7224 */ /* 0x000fe400078e000e */
[----:B------:R-:W-:Y:S02]  /*399d0*/  IMAD.MOV.U32 R29, RZ, RZ, R31 ;  /* 0x000000ffff1d7224 */ /* 0x000fe400078e001f */
[----:B------:R-:W-:Y:S02]  /*399e0*/  IMAD.MOV.U32 R14, RZ, RZ, R16 ;  /* 0x000000ffff0e7224 */ /* 0x000fe400078e0010 */
.L_x_56067:
[----:B------:R-:W-:Y:S05]  /*399f0*/  BSYNC B1 ;  /* 0x0000000000017941 */ /* 0x000fea0003800000 */
.L_x_56065:
        /* <DEDUP_REMOVED lines=9> */
.L_x_56069:
[----:B------:R-:W-:Y:S02]  /*39a90*/  IMAD.MOV.U32 R31, RZ, RZ, R30 ;  /* 0x000000ffff1f7224 */ /* 0x000fe400078e001e */
[----:B------:R-:W-:Y:S02]  /*39aa0*/  IMAD.MOV.U32 R16, RZ, RZ, R15 ;  /* 0x000000ffff107224 */ /* 0x000fe400078e000f */
[----:B------:R-:W-:Y:S02]  /*39ab0*/  IMAD.MOV.U32 R30, RZ, RZ, R42 ;  /* 0x000000ffff1e7224 */ /* 0x000fe400078e002a */
[----:B------:R-:W-:Y:S02]  /*39ac0*/  IMAD.MOV.U32 R15, RZ, RZ, R40 ;  /* 0x000000ffff0f7224 */ /* 0x000fe400078e0028 */
.L_x_56070:
[----:B------:R-:W-:Y:S05]  /*39ad0*/  BSYNC B1 ;  /* 0x0000000000017941 */ /* 0x000fea0003800000 */
.L_x_56068:
        /* <DEDUP_REMOVED lines=9> */
.L_x_56072:
[----:B------:R-:W-:Y:S02]  /*39b70*/  IMAD.MOV.U32 R40, RZ, RZ, R31 ;  /* 0x000000ffff287224 */ /* 0x000fe400078e001f */
[----:B------:R-:W-:Y:S02]  /*39b80*/  IMAD.MOV.U32 R38, RZ, RZ, R16 ;  /* 0x000000ffff267224 */ /* 0x000fe400078e0010 */
[----:B------:R-:W-:Y:S02]  /*39b90*/  IMAD.MOV.U32 R31, RZ, RZ, R34 ;  /* 0x000000ffff1f7224 */ /* 0x000fe400078e0022 */
[----:B------:R-:W-:Y:S02]  /*39ba0*/  IMAD.MOV.U32 R16, RZ, RZ, R32 ;  /* 0x000000ffff107224 */ /* 0x000fe400078e0020 */
.L_x_56073:
[----:B------:R-:W-:Y:S05]  /*39bb0*/  BSYNC B1 ;  /* 0x0000000000017941 */ /* 0x000fea0003800000 */
.L_x_56071:
        /* <DEDUP_REMOVED lines=9> */
.L_x_56075:
[----:B------:R-:W-:Y:S02]  /*39c50*/  IMAD.MOV.U32 R34, RZ, RZ, R40 ;  /* 0x000000ffff227224 */ /* 0x000fe400078e0028 */
[----:B------:R-:W-:Y:S02]  /*39c60*/  IMAD.MOV.U32 R32, RZ, RZ, R38 ;  /* 0x000000ffff207224 */ /* 0x000fe400078e0026 */
[----:B------:R-:W-:Y:S02]  /*39c70*/  IMAD.MOV.U32 R40, RZ, RZ, R43 ;  /* 0x000000ffff287224 */ /* 0x000fe400078e002b */
[----:B------:R-:W-:Y:S02]  /*39c80*/  IMAD.MOV.U32 R38, RZ, RZ, R37 ;  /* 0x000000ffff267224 */ /* 0x000fe400078e0025 */
.L_x_56076:
[----:B------:R-:W-:Y:S05]  /*39c90*/  BSYNC B1 ;  /* 0x0000000000017941 */ /* 0x000fea0003800000 */
.L_x_56074:
        /* <DEDUP_REMOVED lines=9> */
.L_x_56078:
[----:B------:R-:W-:Y:S02]  /*39d30*/  IMAD.MOV.U32 R42, RZ, RZ, R34 ;  /* 0x000000ffff2a7224 */ /* 0x000fe400078e0022 */
[----:B------:R-:W-:Y:S02]  /*39d40*/  IMAD.MOV.U32 R37, RZ, RZ, R32 ;  /* 0x000000ffff257224 */ /* 0x000fe400078e0020 */
[----:B------:R-:W-:Y:S02]  /*39d50*/  IMAD.MOV.U32 R34, RZ, RZ, R44 ;  /* 0x000000ffff227224 */ /* 0x000fe400078e002c */
[----:B------:R-:W-:Y:S02]  /*39d60*/  IMAD.MOV.U32 R32, RZ, RZ, R36 ;  /* 0x000000ffff207224 */ /* 0x000fe400078e0024 */
.L_x_56079:
[----:B------:R-:W-:Y:S05]  /*39d70*/  BSYNC B1 ;  /* 0x0000000000017941 */ /* 0x000fea0003800000 */
.L_x_56077:
        /* <DEDUP_REMOVED lines=9> */
.L_x_56081:
[----:B------:R-:W-:Y:S02]  /*39e10*/  IMAD.MOV.U32 R43, RZ, RZ, R42 ;  /* 0x000000ffff2b7224 */ /* 0x000fe400078e002a */
[----:B------:R-:W-:Y:S02]  /*39e20*/  IMAD.MOV.U32 R36, RZ, RZ, R37 ;  /* 0x000000ffff247224 */ /* 0x000fe400078e0025 */
[----:B------:R-:W-:Y:S02]  /*39e30*/  IMAD.MOV.U32 R42, RZ, RZ, R45 ;  /* 0x000000ffff2a7224 */ /* 0x000fe400078e002d */
[----:B------:R-:W-:Y:S02]  /*39e40*/  IMAD.MOV.U32 R37, RZ, RZ, R39 ;  /* 0x000000ffff257224 */ /* 0x000fe400078e0027 */
.L_x_56082:
[----:B------:R-:W-:Y:S05]  /*39e50*/  BSYNC B1 ;  /* 0x0000000000017941 */ /* 0x000fea0003800000 */
.L_x_56080:
        /* <DEDUP_REMOVED lines=16> */
.L_x_56084:
[----:B------:R-:W-:Y:S01]  /*39f60*/  IMAD.MOV.U32 R20, RZ, RZ, R33 ;  /* 0x000000ffff147224 */ /* 0x000fe200078e0021 */
[----:B------:R-:W-:Y:S01]  /*39f70*/  MOV R33, R21 ;  /* 0x0000001500217202 */ /* 0x000fe20000000f00 */
[----:B------:R-:W-:Y:S02]  /*39f80*/  IMAD.MOV.U32 R5, RZ, RZ, R35 ;  /* 0x000000ffff057224 */ /* 0x000fe400078e0023 */
[----:B------:R-:W-:Y:S02]  /*39f90*/  IMAD.MOV.U32 R35, RZ, RZ, R6 ;  /* 0x000000ffff237224 */ /* 0x000fe400078e0006 */
.L_x_56085:
[----:B------:R-:W-:Y:S05]  /*39fa0*/  BSYNC B1 ;  /* 0x0000000000017941 */ /* 0x000fea0003800000 */
.L_x_56083:
        /* <DEDUP_REMOVED lines=9> */
.L_x_56087:
[----:B------:R-:W-:Y:S01]  /*3a040*/  IMAD.MOV.U32 R21, RZ, RZ, R20 ;  /* 0x000000ffff157224 */ /* 0x000fe200078e0014 */
[----:B------:R-:W-:Y:S01]  /*3a050*/  MOV R20, R22 ;  /* 0x0000001600147202 */ /* 0x000fe20000000f00 */
[----:B------:R-:W-:Y:S02]  /*3a060*/  IMAD.MOV.U32 R6, RZ, RZ, R5 ;  /* 0x000000ffff067224 */ /* 0x000fe400078e0005 */
[----:B------:R-:W-:Y:S02]  /*3a070*/  IMAD.MOV.U32 R5, RZ, RZ, R7 ;  /* 0x000000ffff057224 */ /* 0x000fe400078e0007 */
.L_x_56088:
[----:B------:R-:W-:Y:S05]  /*3a080*/  BSYNC B1 ;  /* 0x0000000000017941 */ /* 0x000fea0003800000 */
.L_x_56086:
        /* <DEDUP_REMOVED lines=9> */
.L_x_56090:
[----:B------:R-:W-:Y:S01]  /*3a120*/  IMAD.MOV.U32 R22, RZ, RZ, R21 ;  /* 0x000000ffff167224 */ /* 0x000fe200078e0015 */
[----:B------:R-:W-:Y:S01]  /*3a130*/  MOV R21, R23 ;  /* 0x0000001700157202 */ /* 0x000fe20000000f00 */
[----:B------:R-:W-:Y:S02]  /*3a140*/  IMAD.MOV.U32 R7, RZ, RZ, R6 ;  /* 0x000000ffff077224 */ /* 0x000fe400078e0006 */
[----:B------:R-:W-:Y:S02]  /*3a150*/  IMAD.MOV.U32 R6, RZ, RZ, R8 ;  /* 0x000000ffff067224 */ /* 0x000fe400078e0008 */
.L_x_56091:
[----:B------:R-:W-:Y:S05]  /*3a160*/  BSYNC B1 ;  /* 0x0000000000017941 */ /* 0x000fea0003800000 */
.L_x_56089:
        /* <DEDUP_REMOVED lines=9> */
.L_x_56093:
[----:B------:R-:W-:Y:S01]  /*3a200*/  IMAD.MOV.U32 R23, RZ, RZ, R22 ;  /* 0x000000ffff177224 */ /* 0x000fe200078e0016 */
[----:B------:R-:W-:Y:S01]  /*3a210*/  MOV R22, R24 ;  /* 0x0000001800167202 */ /* 0x000fe20000000f00 */
[----:B------:R-:W-:Y:S02]  /*3a220*/  IMAD.MOV.U32 R8, RZ, RZ, R7 ;  /* 0x000000ffff087224 */ /* 0x000fe400078e0007 */
[----:B------:R-:W-:Y:S02]  /*3a230*/  IMAD.MOV.U32 R7, RZ, RZ, R9 ;  /* 0x000000ffff077224 */ /* 0x000fe400078e0009 */
.L_x_56094:
[----:B------:R-:W-:Y:S05]  /*3a240*/  BSYNC B1 ;  /* 0x0000000000017941 */ /* 0x000fea0003800000 */
.L_x_56092:
        /* <DEDUP_REMOVED lines=9> */
.L_x_56096:
[----:B------:R-:W-:Y:S01]  /*3a2e0*/  IMAD.MOV.U32 R24, RZ, RZ, R23 ;  /* 0x000000ffff187224 */ /* 0x000fe200078e0017 */
[----:B------:R-:W-:Y:S01]  /*3a2f0*/  MOV R23, R25 ;  /* 0x0000001900177202 */ /* 0x000fe20000000f00 */
[----:B------:R-:W-:Y:S02]  /*3a300*/  IMAD.MOV.U32 R9, RZ, RZ, R8 ;  /* 0x000000ffff097224 */ /* 0x000fe400078e0008 */
[----:B------:R-:W-:Y:S02]  /*3a310*/  IMAD.MOV.U32 R8, RZ, RZ, R10 ;  /* 0x000000ffff087224 */ /* 0x000fe400078e000a */
.L_x_56097:
[----:B------:R-:W-:Y:S05]  /*3a320*/  BSYNC B1 ;  /* 0x0000000000017941 */ /* 0x000fea0003800000 */
.L_x_56095:
        /* <DEDUP_REMOVED lines=9> */
.L_x_56099:
[----:B------:R-:W-:Y:S01]  /*3a3c0*/  IMAD.MOV.U32 R25, RZ, RZ, R24 ;  /* 0x000000ffff197224 */ /* 0x000fe200078e0018 */
[----:B------:R-:W-:Y:S01]  /*3a3d0*/  MOV R24, R26 ;  /* 0x0000001a00187202 */ /* 0x000fe20000000f00 */
[----:B------:R-:W-:Y:S02]  /*3a3e0*/  IMAD.MOV.U32 R10, RZ, RZ, R9 ;  /* 0x000000ffff0a7224 */ /* 0x000fe400078e0009 */
[----:B------:R-:W-:Y:S02]  /*3a3f0*/  IMAD.MOV.U32 R9, RZ, RZ, R11 ;  /* 0x000000ffff097224 */ /* 0x000fe400078e000b */
.L_x_56100:
[----:B------:R-:W-:Y:S05]  /*3a400*/  BSYNC B1 ;  /* 0x0000000000017941 */ /* 0x000fea0003800000 */
.L_x_56098:
        /* <DEDUP_REMOVED lines=9> */
.L_x_56102:
[----:B------:R-:W-:Y:S01]  /*3a4a0*/  IMAD.MOV.U32 R26, RZ, RZ, R25 ;  /* 0x000000ffff1a7224 */ /* 0x000fe200078e0019 */
[----:B------:R-:W-:Y:S01]  /*3a4b0*/  MOV R25, R27 ;  /* 0x0000001b00197202 */ /* 0x000fe20000000f00 */
[----:B------:R-:W-:Y:S02]  /*3a4c0*/  IMAD.MOV.U32 R11, RZ, RZ, R10 ;  /* 0x000000ffff0b7224 */ /* 0x000fe400078e000a */
[----:B------:R-:W-:Y:S02]  /*3a4d0*/  IMAD.MOV.U32 R10, RZ, RZ, R12 ;  /* 0x000000ffff0a7224 */ /* 0x000fe400078e000c */
.L_x_56103:
[----:B------:R-:W-:Y:S05]  /*3a4e0*/  BSYNC B1 ;  /* 0x0000000000017941 */ /* 0x000fea0003800000 */
.L_x_56101:
        /* <DEDUP_REMOVED lines=9> */
.L_x_56105:
[----:B------:R-:W-:Y:S01]  /*3a580*/  IMAD.MOV.U32 R27, RZ, RZ, R26 ;  /* 0x000000ffff1b7224 */ /* 0x000fe200078e001a */
[----:B------:R-:W-:Y:S01]  /*3a590*/  MOV R26, R28 ;  /* 0x0000001c001a7202 */ /* 0x000fe20000000f00 */
[----:B------:R-:W-:Y:S02]  /*3a5a0*/  IMAD.MOV.U32 R12, RZ, RZ, R11 ;  /* 0x000000ffff0c7224 */ /* 0x000fe400078e000b */
[----:B------:R-:W-:Y:S02]  /*3a5b0*/  IMAD.MOV.U32 R11, RZ, RZ, R13 ;  /* 0x000000ffff0b7224 */ /* 0x000fe400078e000d */
.L_x_56106:
[----:B------:R-:W-:Y:S05]  /*3a5c0*/  BSYNC B1 ;  /* 0x0000000000017941 */ /* 0x000fea0003800000 */
.L_x_56104:
        /* <DEDUP_REMOVED lines=9> */
.L_x_56108:
[----:B------:R-:W-:Y:S01]  /*3a660*/  IMAD.MOV.U32 R28, RZ, RZ, R27 ;  /* 0x000000ffff1c7224 */ /* 0x000fe200078e001b */
[----:B------:R-:W-:Y:S01]  /*3a670*/  MOV R27, R29 ;  /* 0x0000001d001b7202 */ /* 0x000fe20000000f00 */
[----:B------:R-:W-:Y:S02]  /*3a680*/  IMAD.MOV.U32 R13, RZ, RZ, R12 ;  /* 0x000000ffff0d7224 */ /* 0x000fe400078e000c */
[----:B------:R-:W-:Y:S02]  /*3a690*/  IMAD.MOV.U32 R12, RZ, RZ, R14 ;  /* 0x000000ffff0c7224 */ /* 0x000fe400078e000e */
.L_x_56109:
[----:B------:R-:W-:Y:S05]  /*3a6a0*/  BSYNC B1 ;  /* 0x0000000000017941 */ /* 0x000fea0003800000 */
.L_x_56107:
        /* <DEDUP_REMOVED lines=9> */
.L_x_56111:
[----:B------:R-:W-:Y:S01]  /*3a740*/  IMAD.MOV.U32 R29, RZ, RZ, R28 ;  /* 0x000000ffff1d7224 */ /* 0x000fe200078e001c */
[----:B------:R-:W-:Y:S01]  /*3a750*/  MOV R28, R30 ;  /* 0x0000001e001c7202 */ /* 0x000fe20000000f00 */
[----:B------:R-:W-:Y:S02]  /*3a760*/  IMAD.MOV.U32 R14, RZ, RZ, R13 ;  /* 0x000000ffff0e7224 */ /* 0x000fe400078e000d */
[----:B------:R-:W-:Y:S02]  /*3a770*/  IMAD.MOV.U32 R13, RZ, RZ, R15 ;  /* 0x000000ffff0d7224 */ /* 0x000fe400078e000f */
.L_x_56112:
[----:B------:R-:W-:Y:S05]  /*3a780*/  BSYNC B1 ;  /* 0x0000000000017941 */ /* 0x000fea0003800000 */
.L_x_56110:
        /* <DEDUP_REMOVED lines=9> */
.L_x_56114:
[----:B------:R-:W-:Y:S01]  /*3a820*/  IMAD.MOV.U32 R30, RZ, RZ, R29 ;  /* 0x000000ffff1e7224 */ /* 0x000fe200078e001d */
[----:B------:R-:W-:Y:S01]  /*3a830*/  MOV R29, R31 ;  /* 0x0000001f001d7202 */ /* 0x000fe20000000f00 */
[----:B------:R-:W-:Y:S02]  /*3a840*/  IMAD.MOV.U32 R15, RZ, RZ, R14 ;  /* 0x000000ffff0f7224 */ /* 0x000fe400078e000e */
[----:B------:R-:W-:Y:S02]  /*3a850*/  IMAD.MOV.U32 R14, RZ, RZ, R16 ;  /* 0x000000ffff0e7224 */ /* 0x000fe400078e0010 */
.L_x_56115:
[----:B------:R-:W-:Y:S05]  /*3a860*/  BSYNC B1 ;  /* 0x0000000000017941 */ /* 0x000fea0003800000 */
.L_x_56113:
        /* <DEDUP_REMOVED lines=9> */
.L_x_56117:
[----:B------:R-:W-:Y:S01]  /*3a900*/  IMAD.MOV.U32 R31, RZ, RZ, R30 ;  /* 0x000000ffff1f7224 */ /* 0x000fe200078e001e */
[----:B------:R-:W-:Y:S01]  /*3a910*/  MOV R30, R40 ;  /* 0x00000028001e7202 */ /* 0x000fe20000000f00 */
[----:B------:R-:W-:Y:S02]  /*3a920*/  IMAD.MOV.U32 R16, RZ, RZ, R15 ;  /* 0x000000ffff107224 */ /* 0x000fe400078e000f */
[----:B------:R-:W-:Y:S02]  /*3a930*/  IMAD.MOV.U32 R15, RZ, RZ, R38 ;  /* 0x000000ffff0f7224 */ /* 0x000fe400078e0026 */
.L_x_56118:
[----:B------:R-:W-:Y:S05]  /*3a940*/  BSYNC B1 ;  /* 0x0000000000017941 */ /* 0x000fea0003800000 */
.L_x_56116:
        /* <DEDUP_REMOVED lines=9> */
.L_x_56120:
[----:B------:R-:W-:Y:S01]  /*3a9e0*/  IMAD.MOV.U32 R39, RZ, RZ, R31 ;  /* 0x000000ffff277224 */ /* 0x000fe200078e001f */
[----:B------:R-:W-:Y:S01]  /*3a9f0*/  MOV R31, R34 ;  /* 0x00000022001f7202 */ /* 0x000fe20000000f00 */
[----:B------:R-:W-:Y:S02]  /*3aa00*/  IMAD.MOV.U32 R38, RZ, RZ, R16 ;  /* 0x000000ffff267224 */ /* 0x000fe400078e0010 */
[----:B------:R-:W-:Y:S02]  /*3aa10*/  IMAD.MOV.U32 R16, RZ, RZ, R32 ;  /* 0x000000ffff107224 */ /* 0x000fe400078e0020 */
.L_x_56121:
[----:B------:R-:W-:Y:S05]  /*3aa20*/  BSYNC B1 ;  /* 0x0000000000017941 */ /* 0x000fea0003800000 */
.L_x_56119:
        /* <DEDUP_REMOVED lines=9> */
.L_x_56123:
[----:B------:R-:W-:Y:S01]  /*3aac0*/  IMAD.MOV.U32 R34, RZ, RZ, R39 ;  /* 0x000000ffff227224 */ /* 0x000fe200078e0027 */
[----:B------:R-:W-:Y:S01]  /*3aad0*/  MOV R39, R42 ;  /* 0x0000002a00277202 */ /* 0x000fe20000000f00 */
[----:B------:R-:W-:Y:S02]  /*3aae0*/  IMAD.MOV.U32 R32, RZ, RZ, R38 ;  /* 0x000000ffff207224 */ /* 0x000fe400078e0026 */
[----:B------:R-:W-:Y:S02]  /*3aaf0*/  IMAD.MOV.U32 R38, RZ, RZ, R37 ;  /* 0x000000ffff267224 */ /* 0x000fe400078e0025 */
.L_x_56124:
[----:B------:R-:W-:Y:S05]  /*3ab00*/  BSYNC B1 ;  /* 0x0000000000017941 */ /* 0x000fea0003800000 */
.L_x_56122:
        /* <DEDUP_REMOVED lines=9> */
.L_x_56126:
[----:B------:R-:W-:Y:S01]  /*3aba0*/  IMAD.MOV.U32 R40, RZ, RZ, R34 ;  /* 0x000000ffff287224 */ /* 0x000fe200078e0022 */
[----:B------:R-:W-:Y:S01]  /*3abb0*/  MOV R34, R43 ;  /* 0x0000002b00227202 */ /* 0x000fe20000000f00 */
[----:B------:R-:W-:Y:S02]  /*3abc0*/  IMAD.MOV.U32 R37, RZ, RZ, R32 ;  /* 0x000000ffff257224 */ /* 0x000fe400078e0020 */
[----:B------:R-:W-:Y:S02]  /*3abd0*/  IMAD.MOV.U32 R32, RZ, RZ, R36 ;  /* 0x000000ffff207224 */ /* 0x000fe400078e0024 */
.L_x_56127:
[----:B------:R-:W-:Y:S05]  /*3abe0*/  BSYNC B1 ;  /* 0x0000000000017941 */ /* 0x000fea0003800000 */
.L_x_56125:
        /* <DEDUP_REMOVED lines=16> */
.L_x_56129:
[----:B------:R-:W-:Y:S01]  /*3acf0*/  MOV R19, R33 ;  /* 0x0000002100137202 */ /* 0x000fe20000000f00 */
[----:B------:R-:W-:Y:S02]  /*3ad00*/  IMAD.MOV.U32 R4, RZ, RZ, R35 ;  /* 0x000000ffff047224 */ /* 0x000fe400078e0023 */
[----:B------:R-:W-:Y:S02]  /*3ad10*/  IMAD.MOV.U32 R33, RZ, RZ, R20 ;  /* 0x000000ffff217224 */ /* 0x000fe400078e0014 */
[----:B------:R-:W-:Y:S02]  /*3ad20*/  IMAD.MOV.U32 R35, RZ, RZ, R5 ;  /* 0x000000ffff237224 */ /* 0x000fe400078e0005 */
.L_x_56130:
[----:B------:R-:W-:Y:S05]  /*3ad30*/  BSYNC B1 ;  /* 0x0000000000017941 */ /* 0x000fea0003800000 */
.L_x_56128:
        /* <DEDUP_REMOVED lines=9> */
.L_x_56132:
[----:B------:R-:W-:Y:S01]  /*3add0*/  MOV R20, R19 ;  /* 0x0000001300147202 */ /* 0x000fe20000000f00 */
[----:B------:R-:W-:Y:S02]  /*3ade0*/  IMAD.MOV.U32 R5, RZ, RZ, R4 ;  /* 0x000000ffff057224 */ /* 0x000fe400078e0004 */
[----:B------:R-:W-:Y:S02]  /*3adf0*/  IMAD.MOV.U32 R19, RZ, RZ, R21 ;  /* 0x000000ffff137224 */ /* 0x000fe400078e0015 */
[----:B------:R-:W-:Y:S02]  /*3ae00*/  IMAD.MOV.U32 R4, RZ, RZ, R6 ;  /* 0x000000ffff047224 */ /* 0x000fe400078e0006 */
.L_x_56133:
[----:B------:R-:W-:Y:S05]  /*3ae10*/  BSYNC B1 ;  /* 0x0000000000017941 */ /* 0x000fea0003800000 */
.L_x_56131:
        /* <DEDUP_REMOVED lines=9> */
.L_x_56135:
[----:B------:R-:W-:Y:S01]  /*3aeb0*/  MOV R21, R20 ;  /* 0x0000001400157202 */ /* 0x000fe20000000f00 */
[----:B------:R-:W-:Y:S02]  /*3aec0*/  IMAD.MOV.U32 R6, RZ, RZ, R5 ;  /* 0x000000ffff067224 */ /* 0x000fe400078e0005 */
[----:B------:R-:W-:Y:S02]  /*3aed0*/  IMAD.MOV.U32 R20, RZ, RZ, R22 ;  /* 0x000000ffff147224 */ /* 0x000fe400078e0016 */
[----:B------:R-:W-:Y:S02]  /*3aee0*/  IMAD.MOV.U32 R5, RZ, RZ, R7 ;  /* 0x000000ffff057224 */ /* 0x000fe400078e0007 */
.L_x_56136:
[----:B------:R-:W-:Y:S05]  /*3aef0*/  BSYNC B1 ;  /* 0x0000000000017941 */ /* 0x000fea0003800000 */
.L_x_56134:
        /* <DEDUP_REMOVED lines=9> */
.L_x_56138:
[----:B------:R-:W-:Y:S01]  /*3af90*/  MOV R22, R21 ;  /* 0x0000001500167202 */ /* 0x000fe20000000f00 */
[----:B------:R-:W-:Y:S02]  /*3afa0*/  IMAD.MOV.U32 R7, RZ, RZ, R6 ;  /* 0x000000ffff077224 */ /* 0x000fe400078e0006 */
[----:B------:R-:W-:Y:S02]  /*3afb0*/  IMAD.MOV.U32 R21, RZ, RZ, R23 ;  /* 0x000000ffff157224 */ /* 0x000fe400078e0017 */
[----:B------:R-:W-:Y:S02]  /*3afc0*/  IMAD.MOV.U32 R6, RZ, RZ, R8 ;  /* 0x000000ffff067224 */ /* 0x000fe400078e0008 */
.L_x_56139:
[----:B------:R-:W-:Y:S05]  /*3afd0*/  BSYNC B1 ;  /* 0x0000000000017941 */ /* 0x000fea0003800000 */
.L_x_56137:
        /* <DEDUP_REMOVED lines=9> */
.L_x_56141:
[----:B------:R-:W-:Y:S01]  /*3b070*/  MOV R23, R22 ;  /* 0x0000001600177202 */ /* 0x000fe20000000f00 */
[----:B------:R-:W-:Y:S02]  /*3b080*/  IMAD.MOV.U32 R8, RZ, RZ, R7 ;  /* 0x000000ffff087224 */ /* 0x000fe400078e0007 */
[----:B------:R-:W-:Y:S02]  /*3b090*/  IMAD.MOV.U32 R22, RZ, RZ, R24 ;  /* 0x000000ffff167224 */ /* 0x000fe400078e0018 */
[----:B------:R-:W-:Y:S02]  /*3b0a0*/  IMAD.MOV.U32 R7, RZ, RZ, R9 ;  /* 0x000000ffff077224 */ /* 0x000fe400078e0009 */
.L_x_56142:
[----:B------:R-:W-:Y:S05]  /*3b0b0*/  BSYNC B1 ;  /* 0x0000000000017941 */ /* 0x000fea0003800000 */
.L_x_56140:
        /* <DEDUP_REMOVED lines=9> */
.L_x_56144:
[----:B------:R-:W-:Y:S01]  /*3b150*/  MOV R24, R23 ;  /* 0x0000001700187202 */ /* 0x000fe20000000f00 */
[----:B------:R-:W-:Y:S02]  /*3b160*/  IMAD.MOV.U32 R9, RZ, RZ, R8 ;  /* 0x000000ffff097224 */ /* 0x000fe400078e0008 */
[----:B------:R-:W-:Y:S02]  /*3b170*/  IMAD.MOV.U32 R23, RZ, RZ, R25 ;  /* 0x000000ffff177224 */ /* 0x000fe400078e0019 */
[----:B------:R-:W-:Y:S02]  /*3b180*/  IMAD.MOV.U32 R8, RZ, RZ, R10 ;  /* 0x000000ffff087224 */ /* 0x000fe400078e000a */
.L_x_56145:
[----:B------:R-:W-:Y:S05]  /*3b190*/  BSYNC B1 ;  /* 0x0000000000017941 */ /* 0x000fea0003800000 */
.L_x_56143:
        /* <DEDUP_REMOVED lines=9> */
.L_x_56147:
[----:B------:R-:W-:Y:S01]  /*3b230*/  MOV R25, R24 ;  /* 0x0000001800197202 */ /* 0x000fe20000000f00 */
[----:B------:R-:W-:Y:S02]  /*3b240*/  IMAD.MOV.U32 R10, RZ, RZ, R9 ;  /* 0x000000ffff0a7224 */ /* 0x000fe400078e0009 */
[----:B------:R-:W-:Y:S02]  /*3b250*/  IMAD.MOV.U32 R24, RZ, RZ, R26 ;  /* 0x000000ffff187224 */ /* 0x000fe400078e001a */
[----:B------:R-:W-:Y:S02]  /*3b260*/  IMAD.MOV.U32 R9, RZ, RZ, R11 ;  /* 0x000000ffff097224 */ /* 0x000fe400078e000b */
.L_x_56148:
[----:B------:R-:W-:Y:S05]  /*3b270*/  BSYNC B1 ;  /* 0x0000000000017941 */ /* 0x000fea0003800000 */
.L_x_56146:
        /* <DEDUP_REMOVED lines=9> */
.L_x_56150:
[----:B------:R-:W-:Y:S01]  /*3b310*/  MOV R26, R25 ;  /* 0x00000019001a7202 */ /* 0x000fe20000000f00 */
[----:B------:R-:W-:Y:S02]  /*3b320*/  IMAD.MOV.U32 R11, RZ, RZ, R10 ;  /* 0x000000ffff0b7224 */ /* 0x000fe400078e000a */
[----:B------:R-:W-:Y:S02]  /*3b330*/  IMAD.MOV.U32 R25, RZ, RZ, R27 ;  /* 0x000000ffff197224 */ /* 0x000fe400078e001b */
[----:B------:R-:W-:Y:S02]  /*3b340*/  IMAD.MOV.U32 R10, RZ, RZ, R12 ;  /* 0x000000ffff0a7224 */ /* 0x000fe400078e000c */
.L_x_56151:
[----:B------:R-:W-:Y:S05]  /*3b350*/  BSYNC B1 ;  /* 0x0000000000017941 */ /* 0x000fea0003800000 */
.L_x_56149:
        /* <DEDUP_REMOVED lines=9> */
.L_x_56153:
[----:B------:R-:W-:Y:S01]  /*3b3f0*/  MOV R27, R26 ;  /* 0x0000001a001b7202 */ /* 0x000fe20000000f00 */
[----:B------:R-:W-:Y:S02]  /*3b400*/  IMAD.MOV.U32 R12, RZ, RZ, R11 ;  /* 0x000000ffff0c7224 */ /* 0x000fe400078e000b */
[----:B------:R-:W-:Y:S02]  /*3b410*/  IMAD.MOV.U32 R26, RZ, RZ, R28 ;  /* 0x000000ffff1a7224 */ /* 0x000fe400078e001c */
[----:B------:R-:W-:Y:S02]  /*3b420*/  IMAD.MOV.U32 R11, RZ, RZ, R13 ;  /* 0x000000ffff0b7224 */ /* 0x000fe400078e000d */
.L_x_56154:
[----:B------:R-:W-:Y:S05]  /*3b430*/  BSYNC B1 ;  /* 0x0000000000017941 */ /* 0x000fea0003800000 */
.L_x_56152:
        /* <DEDUP_REMOVED lines=9> */
.L_x_56156:
[----:B------:R-:W-:Y:S01]  /*3b4d0*/  MOV R28, R27 ;  /* 0x0000001b001c7202 */ /* 0x000fe20000000f00 */
[----:B------:R-:W-:Y:S02]  /*3b4e0*/  IMAD.MOV.U32 R13, RZ, RZ, R12 ;  /* 0x000000ffff0d7224 */ /* 0x000fe400078e000c */
[----:B------:R-:W-:Y:S02]  /*3b4f0*/  IMAD.MOV.U32 R27, RZ, RZ, R29 ;  /* 0x000000ffff1b7224 */ /* 0x000fe400078e001d */
[----:B------:R-:W-:Y:S02]  /*3b500*/  IMAD.MOV.U32 R12, RZ, RZ, R14 ;  /* 0x000000ffff0c7224 */ /* 0x000fe400078e000e */
.L_x_56157:
[----:B------:R-:W-:Y:S05]  /*3b510*/  BSYNC B1 ;  /* 0x0000000000017941 */ /* 0x000fea0003800000 */
.L_x_56155:
        /* <DEDUP_REMOVED lines=9> */
.L_x_56159:
[----:B------:R-:W-:Y:S01]  /*3b5b0*/  MOV R29, R28 ;  /* 0x0000001c001d7202 */ /* 0x000fe20000000f00 */
[----:B------:R-:W-:Y:S02]  /*3b5c0*/  IMAD.MOV.U32 R14, RZ, RZ, R13 ;  /* 0x000000ffff0e7224 */ /* 0x000fe400078e000d */
[----:B------:R-:W-:Y:S02]  /*3b5d0*/  IMAD.MOV.U32 R28, RZ, RZ, R30 ;  /* 0x000000ffff1c7224 */ /* 0x000fe400078e001e */
[----:B------:R-:W-:Y:S02]  /*3b5e0*/  IMAD.MOV.U32 R13, RZ, RZ, R15 ;  /* 0x000000ffff0d7224 */ /* 0x000fe400078e000f */
.L_x_56160:
[----:B------:R-:W-:Y:S05]  /*3b5f0*/  BSYNC B1 ;  /* 0x0000000000017941 */ /* 0x000fea0003800000 */
.L_x_56158:
        /* <DEDUP_REMOVED lines=9> */
.L_x_56162:
[----:B------:R-:W-:Y:S01]  /*3b690*/  MOV R30, R29 ;  /* 0x0000001d001e7202 */ /* 0x000fe20000000f00 */
[----:B------:R-:W-:Y:S02]  /*3b6a0*/  IMAD.MOV.U32 R15, RZ, RZ, R14 ;  /* 0x000000ffff0f7224 */ /* 0x000fe400078e000e */
[----:B------:R-:W-:Y:S02]  /*3b6b0*/  IMAD.MOV.U32 R29, RZ, RZ, R31 ;  /* 0x000000ffff1d7224 */ /* 0x000fe400078e001f */
[----:B------:R-:W-:Y:S02]  /*3b6c0*/  IMAD.MOV.U32 R14, RZ, RZ, R16 ;  /* 0x000000ffff0e7224 */ /* 0x000fe400078e0010 */
.L_x_56163:
[----:B------:R-:W-:Y:S05]  /*3b6d0*/  BSYNC B1 ;  /* 0x0000000000017941 */ /* 0x000fea0003800000 */
.L_x_56161:
        /* <DEDUP_REMOVED lines=9> */
.L_x_56165:
[----:B------:R-:W-:Y:S01]  /*3b770*/  MOV R31, R30 ;  /* 0x0000001e001f7202 */ /* 0x000fe20000000f00 */
[----:B------:R-:W-:Y:S02]  /*3b780*/  IMAD.MOV.U32 R16, RZ, RZ, R15 ;  /* 0x000000ffff107224 */ /* 0x000fe400078e000f */
[----:B------:R-:W-:Y:S02]  /*3b790*/  IMAD.MOV.U32 R30, RZ, RZ, R39 ;  /* 0x000000ffff1e7224 */ /* 0x000fe400078e0027 */
[----:B------:R-:W-:Y:S02]  /*3b7a0*/  IMAD.MOV.U32 R15, RZ, RZ, R38 ;  /* 0x000000ffff0f7224 */ /* 0x000fe400078e0026 */
.L_x_56166:
[----:B------:R-:W-:Y:S05]  /*3b7b0*/  BSYNC B1 ;  /* 0x0000000000017941 */ /* 0x000fea0003800000 */
.L_x_56164:
        /* <DEDUP_REMOVED lines=9> */
.L_x_56168:
[----:B------:R-:W-:Y:S01]  /*3b850*/  MOV R38, R31 ;  /* 0x0000001f00267202 */ /* 0x000fe20000000f00 */
[----:B------:R-:W-:Y:S02]  /*3b860*/  IMAD.MOV.U32 R36, RZ, RZ, R16 ;  /* 0x000000ffff247224 */ /* 0x000fe400078e0010 */
[----:B------:R-:W-:Y:S02]  /*3b870*/  IMAD.MOV.U32 R31, RZ, RZ, R34 ;  /* 0x000000ffff1f7224 */ /* 0x000fe400078e0022 */
[----:B------:R-:W-:Y:S02]  /*3b880*/  IMAD.MOV.U32 R16, RZ, RZ, R32 ;  /* 0x000000ffff107224 */ /* 0x000fe400078e0020 */
.L_x_56169:
[----:B------:R-:W-:Y:S05]  /*3b890*/  BSYNC B1 ;  /* 0x0000000000017941 */ /* 0x000fea0003800000 */
.L_x_56167:
        /* <DEDUP_REMOVED lines=9> */
.L_x_56171:
[----:B------:R-:W-:Y:S01]  /*3b930*/  MOV R34, R38 ;  /* 0x0000002600227202 */ /* 0x000fe20000000f00 */
[----:B------:R-:W-:Y:S02]  /*3b940*/  IMAD.MOV.U32 R32, RZ, RZ, R36 ;  /* 0x000000ffff207224 */ /* 0x000fe400078e0024 */
[----:B------:R-:W-:Y:S02]  /*3b950*/  IMAD.MOV.U32 R38, RZ, RZ, R40 ;  /* 0x000000ffff267224 */ /* 0x000fe400078e0028 */
[----:B------:R-:W-:Y:S02]  /*3b960*/  IMAD.MOV.U32 R36, RZ, RZ, R37 ;  /* 0x000000ffff247224 */ /* 0x000fe400078e0025 */
.L_x_56172:
[----:B------:R-:W-:Y:S05]  /*3b970*/  BSYNC B1 ;  /* 0x0000000000017941 */ /* 0x000fea0003800000 */
.L_x_56170:
        /* <DEDUP_REMOVED lines=16> */
.L_x_56174:
[----:B------:R-:W-:Y:S02]  /*3ba80*/  IMAD.MOV.U32 R3, RZ, RZ, R33 ;  /* 0x000000ffff037224 */ /* 0x000fe400078e0021 */
[----:B------:R-:W-:Y:S02]  /*3ba90*/  IMAD.MOV.U32 R18, RZ, RZ, R35 ;  /* 0x000000ffff127224 */ /* 0x000fe400078e0023 */
[----:B------:R-:W-:Y:S02]  /*3baa0*/  IMAD.MOV.U32 R33, RZ, RZ, R19 ;  /* 0x000000ffff217224 */ /* 0x000fe400078e0013 */
[----:B------:R-:W-:Y:S02]  /*3bab0*/  IMAD.MOV.U32 R35, RZ, RZ, R4 ;  /* 0x000000ffff237224 */ /* 0x000fe400078e0004 */
.L_x_56175:
[----:B------:R-:W-:Y:S05]  /*3bac0*/  BSYNC B1 ;  /* 0x0000000000017941 */ /* 0x000fea0003800000 */
.L_x_56173:
        /* <DEDUP_REMOVED lines=9> */
.L_x_56177:
[----:B------:R-:W-:Y:S02]  /*3bb60*/  IMAD.MOV.U32 R4, RZ, RZ, R3 ;  /* 0x000000ffff047224 */ /* 0x000fe400078e0003 */
[----:B------:R-:W-:Y:S02]  /*3bb70*/  IMAD.MOV.U32 R19, RZ, RZ, R18 ;  /* 0x000000ffff137224 */ /* 0x000fe400078e0012 */
[----:B------:R-:W-:Y:S02]  /*3bb80*/  IMAD.MOV.U32 R3, RZ, RZ, R20 ;  /* 0x000000ffff037224 */ /* 0x000fe400078e0014 */
[----:B------:R-:W-:Y:S02]  /*3bb90*/  IMAD.MOV.U32 R18, RZ, RZ, R5 ;  /* 0x000000ffff127224 */ /* 0x000fe400078e0005 */
.L_x_56178:
[----:B------:R-:W-:Y:S05]  /*3bba0*/  BSYNC B1 ;  /* 0x0000000000017941 */ /* 0x000fea0003800000 */
.L_x_56176:
        /* <DEDUP_REMOVED lines=9> */
.L_x_56180:
[----:B------:R-:W-:Y:S02]  /*3bc40*/  IMAD.MOV.U32 R5, RZ, RZ, R4 ;  /* 0x000000ffff057224 */ /* 0x000fe400078e0004 */
[----:B------:R-:W-:Y:S02]  /*3bc50*/  IMAD.MOV.U32 R20, RZ, RZ, R19 ;  /* 0x000000ffff147224 */ /* 0x000fe400078e0013 */
[----:B------:R-:W-:Y:S02]  /*3bc60*/  IMAD.MOV.U32 R4, RZ, RZ, R21 ;  /* 0x000000ffff047224 */ /* 0x000fe400078e0015 */
[----:B------:R-:W-:Y:S02]  /*3bc70*/  IMAD.MOV.U32 R19, RZ, RZ, R6 ;  /* 0x000000ffff137224 */ /* 0x000fe400078e0006 */
.L_x_56181:
[----:B------:R-:W-:Y:S05]  /*3bc80*/  BSYNC B1 ;  /* 0x0000000000017941 */ /* 0x000fea0003800000 */
.L_x_56179:
        /* <DEDUP_REMOVED lines=9> */
.L_x_56183:
[----:B------:R-:W-:Y:S02]  /*3bd20*/  IMAD.MOV.U32 R6, RZ, RZ, R5 ;  /* 0x000000ffff067224 */ /* 0x000fe400078e0005 */
[----:B------:R-:W-:Y:S02]  /*3bd30*/  IMAD.MOV.U32 R21, RZ, RZ, R20 ;  /* 0x000000ffff157224 */ /* 0x000fe400078e0014 */
[----:B------:R-:W-:Y:S02]  /*3bd40*/  IMAD.MOV.U32 R5, RZ, RZ, R22 ;  /* 0x000000ffff057224 */ /* 0x000fe400078e0016 */
[----:B------:R-:W-:Y:S02]  /*3bd50*/  IMAD.MOV.U32 R20, RZ, RZ, R7 ;  /* 0x000000ffff147224 */ /* 0x000fe400078e0007 */
.L_x_56184:
[----:B------:R-:W-:Y:S05]  /*3bd60*/  BSYNC B1 ;  /* 0x0000000000017941 */ /* 0x000fea0003800000 */
.L_x_56182:
        /* <DEDUP_REMOVED lines=9> */
.L_x_56186:
[----:B------:R-:W-:Y:S02]  /*3be00*/  IMAD.MOV.U32 R7, RZ, RZ, R6 ;  /* 0x000000ffff077224 */ /* 0x000fe400078e0006 */
[----:B------:R-:W-:Y:S02]  /*3be10*/  IMAD.MOV.U32 R22, RZ, RZ, R21 ;  /* 0x000000ffff167224 */ /* 0x000fe400078e0015 */
[----:B------:R-:W-:Y:S02]  /*3be20*/  IMAD.MOV.U32 R6, RZ, RZ, R23 ;  /* 0x000000ffff067224 */ /* 0x000fe400078e0017 */
[----:B------:R-:W-:Y:S02]  /*3be30*/  IMAD.MOV.U32 R21, RZ, RZ, R8 ;  /* 0x000000ffff157224 */ /* 0x000fe400078e0008 */
.L_x_56187:
[----:B------:R-:W-:Y:S05]  /*3be40*/  BSYNC B1 ;  /* 0x0000000000017941 */ /* 0x000fea0003800000 */
.L_x_56185:
        /* <DEDUP_REMOVED lines=9> */
.L_x_56189:
[----:B------:R-:W-:Y:S02]  /*3bee0*/  IMAD.MOV.U32 R8, RZ, RZ, R7 ;  /* 0x000000ffff087224 */ /* 0x000fe400078e0007 */
[----:B------:R-:W-:Y:S02]  /*3bef0*/  IMAD.MOV.U32 R23, RZ, RZ, R22 ;  /* 0x000000ffff177224 */ /* 0x000fe400078e0016 */
[----:B------:R-:W-:Y:S02]  /*3bf00*/  IMAD.MOV.U32 R7, RZ, RZ, R24 ;  /* 0x000000ffff077224 */ /* 0x000fe400078e0018 */
[----:B------:R-:W-:Y:S02]  /*3bf10*/  IMAD.MOV.U32 R22, RZ, RZ, R9 ;  /* 0x000000ffff167224 */ /* 0x000fe400078e0009 */
.L_x_56190:
[----:B------:R-:W-:Y:S05]  /*3bf20*/  BSYNC B1 ;  /* 0x0000000000017941 */ /* 0x000fea0003800000 */
.L_x_56188:
        /* <DEDUP_REMOVED lines=9> */
.L_x_56192:
[----:B------:R-:W-:Y:S02]  /*3bfc0*/  IMAD.MOV.U32 R9, RZ, RZ, R8 ;  /* 0x000000ffff097224 */ /* 0x000fe400078e0008 */
[----:B------:R-:W-:Y:S02]  /*3bfd0*/  IMAD.MOV.U32 R24, RZ, RZ, R23 ;  /* 0x000000ffff187224 */ /* 0x000fe400078e0017 */
[----:B------:R-:W-:Y:S02]  /*3bfe0*/  IMAD.MOV.U32 R8, RZ, RZ, R25 ;  /* 0x000000ffff087224 */ /* 0x000fe400078e0019 */
[----:B------:R-:W-:Y:S02]  /*3bff0*/  IMAD.MOV.U32 R23, RZ, RZ, R10 ;  /* 0x000000ffff177224 */ /* 0x000fe400078e000a */
.L_x_56193:
[----:B------:R-:W-:Y:S05]  /*3c000*/  BSYNC B1 ;  /* 0x0000000000017941 */ /* 0x000fea0003800000 */
.L_x_56191:
        /* <DEDUP_REMOVED lines=9> */
.L_x_56195:
[----:B------:R-:W-:Y:S02]  /*3c0a0*/  IMAD.MOV.U32 R10, RZ, RZ, R9 ;  /* 0x000000ffff0a7224 */ /* 0x000fe400078e0009 */
[----:B------:R-:W-:Y:S02]  /*3c0b0*/  IMAD.MOV.U32 R25, RZ, RZ, R24 ;  /* 0x000000ffff197224 */ /* 0x000fe400078e0018 */
[----:B------:R-:W-:Y:S02]  /*3c0c0*/  IMAD.MOV.U32 R9, RZ, RZ, R26 ;  /* 0x000000ffff097224 */ /* 0x000fe400078e001a */
[----:B------:R-:W-:Y:S02]  /*3c0d0*/  IMAD.MOV.U32 R24, RZ, RZ, R11 ;  /* 0x000000ffff187224 */ /* 0x000fe400078e000b */
.L_x_56196:
[----:B------:R-:W-:Y:S05]  /*3c0e0*/  BSYNC B1 ;  /* 0x0000000000017941 */ /* 0x000fea0003800000 */
.L_x_56194:
        /* <DEDUP_REMOVED lines=9> */
.L_x_56198:
[----:B------:R-:W-:Y:S02]  /*3c180*/  IMAD.MOV.U32 R11, RZ, RZ, R10 ;  /* 0x000000ffff0b7224 */ /* 0x000fe400078e000a */
[----:B------:R-:W-:Y:S02]  /*3c190*/  IMAD.MOV.U32 R26, RZ, RZ, R25 ;  /* 0x000000ffff1a7224 */ /* 0x000fe400078e0019 */
[----:B------:R-:W-:Y:S02]  /*3c1a0*/  IMAD.MOV.U32 R10, RZ, RZ, R27 ;  /* 0x000000ffff0a7224 */ /* 0x000fe400078e001b */
[----:B------:R-:W-:Y:S02]  /*3c1b0*/  IMAD.MOV.U32 R25, RZ, RZ, R12 ;  /* 0x000000ffff197224 */ /* 0x000fe400078e000c */
.L_x_56199:
[----:B------:R-:W-:Y:S05]  /*3c1c0*/  BSYNC B1 ;  /* 0x0000000000017941 */ /* 0x000fea0003800000 */
.L_x_56197:
        /* <DEDUP_REMOVED lines=9> */
.L_x_56201:
[----:B------:R-:W-:Y:S02]  /*3c260*/  IMAD.MOV.U32 R12, RZ, RZ, R11 ;  /* 0x000000ffff0c7224 */ /* 0x000fe400078e000b */
[----:B------:R-:W-:Y:S02]  /*3c270*/  IMAD.MOV.U32 R27, RZ, RZ, R26 ;  /* 0x000000ffff1b7224 */ /* 0x000fe400078e001a */
[----:B------:R-:W-:Y:S02]  /*3c280*/  IMAD.MOV.U32 R11, RZ, RZ, R28 ;  /* 0x000000ffff0b7224 */ /* 0x000fe400078e001c */
[----:B------:R-:W-:Y:S02]  /*3c290*/  IMAD.MOV.U32 R26, RZ, RZ, R13 ;  /* 0x000000ffff1a7224 */ /* 0x000fe400078e000d */
.L_x_56202:
[----:B------:R-:W-:Y:S05]  /*3c2a0*/  BSYNC B1 ;  /* 0x0000000000017941 */ /* 0x000fea0003800000 */
.L_x_56200:
        /* <DEDUP_REMOVED lines=9> */
.L_x_56204:
[----:B------:R-:W-:Y:S02]  /*3c340*/  IMAD.MOV.U32 R13, RZ, RZ, R12 ;  /* 0x000000ffff0d7224 */ /* 0x000fe400078e000c */
[----:B------:R-:W-:Y:S02]  /*3c350*/  IMAD.MOV.U32 R28, RZ, RZ, R27 ;  /* 0x000000ffff1c7224 */ /* 0x000fe400078e001b */
[----:B------:R-:W-:Y:S02]  /*3c360*/  IMAD.MOV.U32 R12, RZ, RZ, R29 ;  /* 0x000000ffff0c7224 */ /* 0x000fe400078e001d */
[----:B------:R-:W-:Y:S02]  /*3c370*/  IMAD.MOV.U32 R27, RZ, RZ, R14 ;  /* 0x000000ffff1b7224 */ /* 0x000fe400078e000e */
.L_x_56205:
[----:B------:R-:W-:Y:S05]  /*3c380*/  BSYNC B1 ;  /* 0x0000000000017941 */ /* 0x000fea0003800000 */
.L_x_56203:
        /* <DEDUP_REMOVED lines=9> */
.L_x_56207:
[----:B------:R-:W-:Y:S02]  /*3c420*/  IMAD.MOV.U32 R14, RZ, RZ, R13 ;  /* 0x000000ffff0e7224 */ /* 0x000fe400078e000d */
[----:B------:R-:W-:Y:S02]  /*3c430*/  IMAD.MOV.U32 R29, RZ, RZ, R28 ;  /* 0x000000ffff1d7224 */ /* 0x000fe400078e001c */
[----:B------:R-:W-:Y:S02]  /*3c440*/  IMAD.MOV.U32 R13, RZ, RZ, R30 ;  /* 0x000000ffff0d7224 */ /* 0x000fe400078e001e */
[----:B------:R-:W-:Y:S02]  /*3c450*/  IMAD.MOV.U32 R28, RZ, RZ, R15 ;  /* 0x000000ffff1c7224 */ /* 0x000fe400078e000f */
.L_x_56208:
[----:B------:R-:W-:Y:S05]  /*3c460*/  BSYNC B1 ;  /* 0x0000000000017941 */ /* 0x000fea0003800000 */
.L_x_56206:
        /* <DEDUP_REMOVED lines=9> */
.L_x_56210:
[----:B------:R-:W-:Y:S02]  /*3c500*/  IMAD.MOV.U32 R15, RZ, RZ, R14 ;  /* 0x000000ffff0f7224 */ /* 0x000fe400078e000e */
[----:B------:R-:W-:Y:S02]  /*3c510*/  IMAD.MOV.U32 R30, RZ, RZ, R29 ;  /* 0x000000ffff1e7224 */ /* 0x000fe400078e001d */
[----:B------:R-:W-:Y:S02]  /*3c520*/  IMAD.MOV.U32 R14, RZ, RZ, R31 ;  /* 0x000000ffff0e7224 */ /* 0x000fe400078e001f */
[----:B------:R-:W-:Y:S02]  /*3c530*/  IMAD.MOV.U32 R29, RZ, RZ, R16 ;  /* 0x000000ffff1d7224 */ /* 0x000fe400078e0010 */
.L_x_56211:
[----:B------:R-:W-:Y:S05]  /*3c540*/  BSYNC B1 ;  /* 0x0000000000017941 */ /* 0x000fea0003800000 */
.L_x_56209:
        /* <DEDUP_REMOVED lines=9> */
.L_x_56213:
[----:B------:R-:W-:Y:S02]  /*3c5e0*/  IMAD.MOV.U32 R16, RZ, RZ, R15 ;  /* 0x000000ffff107224 */ /* 0x000fe400078e000f */
[----:B------:R-:W-:Y:S02]  /*3c5f0*/  IMAD.MOV.U32 R31, RZ, RZ, R30 ;  /* 0x000000ffff1f7224 */ /* 0x000fe400078e001e */
[----:B------:R-:W-:Y:S02]  /*3c600*/  IMAD.MOV.U32 R15, RZ, RZ, R38 ;  /* 0x000000ffff0f7224 */ /* 0x000fe400078e0026 */
[----:B------:R-:W-:Y:S02]  /*3c610*/  IMAD.MOV.U32 R30, RZ, RZ, R36 ;  /* 0x000000ffff1e7224 */ /* 0x000fe400078e0024 */
.L_x_56214:
[----:B------:R-:W-:Y:S05]  /*3c620*/  BSYNC B1 ;  /* 0x0000000000017941 */ /* 0x000fea0003800000 */
.L_x_56212:
        /* <DEDUP_REMOVED lines=9> */
.L_x_56216:
[----:B------:R-:W-:Y:S02]  /*3c6c0*/  IMAD.MOV.U32 R40, RZ, RZ, R16 ;  /* 0x000000ffff287224 */ /* 0x000fe400078e0010 */
[----:B------:R-:W-:Y:S02]  /*3c6d0*/  IMAD.MOV.U32 R67, RZ, RZ, R31 ;  /* 0x000000ffff437224 */ /* 0x000fe400078e001f */
[----:B------:R-:W-:Y:S02]  /*3c6e0*/  IMAD.MOV.U32 R16, RZ, RZ, R34 ;  /* 0x000000ffff107224 */ /* 0x000fe400078e0022 */
[----:B------:R-:W-:Y:S02]  /*3c6f0*/  IMAD.MOV.U32 R31, RZ, RZ, R32 ;  /* 0x000000ffff1f7224 */ /* 0x000fe400078e0020 */
.L_x_56217:
[----:B------:R-:W-:Y:S05]  /*3c700*/  BSYNC B1 ;  /* 0x0000000000017941 */ /* 0x000fea0003800000 */
.L_x_56215:
        /* <DEDUP_REMOVED lines=16> */
.L_x_56219:
[----:B------:R-:W-:Y:S01]  /*3c810*/  IMAD.MOV.U32 R32, RZ, RZ, R33 ;  /* 0x000000ffff207224 */ /* 0x000fe200078e0021 */
[----:B------:R-:W-:Y:S01]  /*3c820*/  MOV R33, R3 ;  /* 0x0000000300217202 */ /* 0x000fe20000000f00 */
[----:B------:R-:W-:Y:S02]  /*3c830*/  IMAD.MOV.U32 R34, RZ, RZ, R35 ;  /* 0x000000ffff227224 */ /* 0x000fe400078e0023 */
[----:B------:R-:W-:Y:S02]  /*3c840*/  IMAD.MOV.U32 R35, RZ, RZ, R18 ;  /* 0x000000ffff237224 */ /* 0x000fe400078e0012 */
.L_x_56220:
[----:B------:R-:W-:Y:S05]  /*3c850*/  BSYNC B1 ;  /* 0x0000000000017941 */ /* 0x000fea0003800000 */
.L_x_56218:
        /* <DEDUP_REMOVED lines=9> */
.L_x_56222:
[----:B------:R-:W-:Y:S01]  /*3c8f0*/  IMAD.MOV.U32 R51, RZ, RZ, R32 ;  /* 0x000000ffff337224 */ /* 0x000fe200078e0020 */
[----:B------:R-:W-:Y:S01]  /*3c900*/  MOV R32, R4 ;  /* 0x0000000400207202 */ /* 0x000fe20000000f00 */
[----:B------:R-:W-:Y:S02]  /*3c910*/  IMAD.MOV.U32 R37, RZ, RZ, R34 ;  /* 0x000000ffff257224 */ /* 0x000fe400078e0022 */
[----:B------:R-:W-:Y:S02]  /*3c920*/  IMAD.MOV.U32 R34, RZ, RZ, R19 ;  /* 0x000000ffff227224 */ /* 0x000fe400078e0013 */
.L_x_56223:
[----:B------:R-:W-:Y:S05]  /*3c930*/  BSYNC B1 ;  /* 0x0000000000017941 */ /* 0x000fea0003800000 */
.L_x_56221:
        /* <DEDUP_REMOVED lines=9> */
.L_x_56225:
[----:B------:R-:W-:Y:S01]  /*3c9d0*/  IMAD.MOV.U32 R50, RZ, RZ, R51 ;  /* 0x000000ffff327224 */ /* 0x000fe200078e0033 */
[----:B------:R-:W-:Y:S01]  /*3c9e0*/  MOV R51, R5 ;  /* 0x0000000500337202 */ /* 0x000fe20000000f00 */
[----:B------:R-:W-:Y:S02]  /*3c9f0*/  IMAD.MOV.U32 R36, RZ, RZ, R37 ;  /* 0x000000ffff247224 */ /* 0x000fe400078e0025 */
[----:B------:R-:W-:Y:S02]  /*3ca00*/  IMAD.MOV.U32 R37, RZ, RZ, R20 ;  /* 0x000000ffff257224 */ /* 0x000fe400078e0014 */
.L_x_56226:
[----:B------:R-:W-:Y:S05]  /*3ca10*/  BSYNC B1 ;  /* 0x0000000000017941 */ /* 0x000fea0003800000 */
.L_x_56224:
        /* <DEDUP_REMOVED lines=9> */
.L_x_56228:
[----:B------:R-:W-:Y:S01]  /*3cab0*/  IMAD.MOV.U32 R53, RZ, RZ, R50 ;  /* 0x000000ffff357224 */ /* 0x000fe200078e0032 */
[----:B------:R-:W-:Y:S01]  /*3cac0*/  MOV R50, R6 ;  /* 0x0000000600327202 */ /* 0x000fe20000000f00 */
[----:B------:R-:W-:Y:S02]  /*3cad0*/  IMAD.MOV.U32 R39, RZ, RZ, R36 ;  /* 0x000000ffff277224 */ /* 0x000fe400078e0024 */
[----:B------:R-:W-:Y:S02]  /*3cae0*/  IMAD.MOV.U32 R36, RZ, RZ, R21 ;  /* 0x000000ffff247224 */ /* 0x000fe400078e0015 */
.L_x_56229:
[----:B------:R-:W-:Y:S05]  /*3caf0*/  BSYNC B1 ;  /* 0x0000000000017941 */ /* 0x000fea0003800000 */
.L_x_56227:
        /* <DEDUP_REMOVED lines=9> */
.L_x_56231:
[----:B------:R-:W-:Y:S01]  /*3cb90*/  IMAD.MOV.U32 R52, RZ, RZ, R53 ;  /* 0x000000ffff347224 */ /* 0x000fe200078e0035 */
[----:B------:R-:W-:Y:S01]  /*3cba0*/  MOV R53, R7 ;  /* 0x0000000700357202 */ /* 0x000fe20000000f00 */
[----:B------:R-:W-:Y:S02]  /*3cbb0*/  IMAD.MOV.U32 R38, RZ, RZ, R39 ;  /* 0x000000ffff267224 */ /* 0x000fe400078e0027 */
[----:B------:R-:W-:Y:S02]  /*3cbc0*/  IMAD.MOV.U32 R39, RZ, RZ, R22 ;  /* 0x000000ffff277224 */ /* 0x000fe400078e0016 */
.L_x_56232:
[----:B------:R-:W-:Y:S05]  /*3cbd0*/  BSYNC B1 ;  /* 0x0000000000017941 */ /* 0x000fea0003800000 */
.L_x_56230:
        /* <DEDUP_REMOVED lines=9> */
.L_x_56234:
[----:B------:R-:W-:Y:S01]  /*3cc70*/  IMAD.MOV.U32 R55, RZ, RZ, R52 ;  /* 0x000000ffff377224 */ /* 0x000fe200078e0034 */
[----:B------:R-:W-:Y:S01]  /*3cc80*/  MOV R52, R8 ;  /* 0x0000000800347202 */ /* 0x000fe20000000f00 */
[----:B------:R-:W-:Y:S02]  /*3cc90*/  IMAD.MOV.U32 R43, RZ, RZ, R38 ;  /* 0x000000ffff2b7224 */ /* 0x000fe400078e0026 */
[----:B------:R-:W-:Y:S02]  /*3cca0*/  IMAD.MOV.U32 R38, RZ, RZ, R23 ;  /* 0x000000ffff267224 */ /* 0x000fe400078e0017 */
.L_x_56235:
[----:B------:R-:W-:Y:S05]  /*3ccb0*/  BSYNC B1 ;  /* 0x0000000000017941 */ /* 0x000fea0003800000 */
.L_x_56233:
        /* <DEDUP_REMOVED lines=9> */
.L_x_56237:
[----:B------:R-:W-:Y:S01]  /*3cd50*/  IMAD.MOV.U32 R54, RZ, RZ, R55 ;  /* 0x000000ffff367224 */ /* 0x000fe200078e0037 */
[----:B------:R-:W-:Y:S01]  /*3cd60*/  MOV R55, R9 ;  /* 0x0000000900377202 */ /* 0x000fe20000000f00 */
[----:B------:R-:W-:Y:S02]  /*3cd70*/  IMAD.MOV.U32 R42, RZ, RZ, R43 ;  /* 0x000000ffff2a7224 */ /* 0x000fe400078e002b */
[----:B------:R-:W-:Y:S02]  /*3cd80*/  IMAD.MOV.U32 R43, RZ, RZ, R24 ;  /* 0x000000ffff2b7224 */ /* 0x000fe400078e0018 */
.L_x_56238:
[----:B------:R-:W-:Y:S05]  /*3cd90*/  BSYNC B1 ;  /* 0x0000000000017941 */ /* 0x000fea0003800000 */
.L_x_56236:
        /* <DEDUP_REMOVED lines=9> */
.L_x_56240:
[----:B------:R-:W-:Y:S01]  /*3ce30*/  IMAD.MOV.U32 R57, RZ, RZ, R54 ;  /* 0x000000ffff397224 */ /* 0x000fe200078e0036 */
[----:B------:R-:W-:Y:S01]  /*3ce40*/  MOV R54, R10 ;  /* 0x0000000a00367202 */ /* 0x000fe20000000f00 */
[----:B------:R-:W-:Y:S02]  /*3ce50*/  IMAD.MOV.U32 R45, RZ, RZ, R42 ;  /* 0x000000ffff2d7224 */ /* 0x000fe400078e002a */
[----:B------:R-:W-:Y:S02]  /*3ce60*/  IMAD.MOV.U32 R42, RZ, RZ, R25 ;  /* 0x000000ffff2a7224 */ /* 0x000fe400078e0019 */
.L_x_56241:
[----:B------:R-:W-:Y:S05]  /*3ce70*/  BSYNC B1 ;  /* 0x0000000000017941 */ /* 0x000fea0003800000 */
.L_x_56239:
        /* <DEDUP_REMOVED lines=9> */
.L_x_56243:
[----:B------:R-:W-:Y:S01]  /*3cf10*/  IMAD.MOV.U32 R56, RZ, RZ, R57 ;  /* 0x000000ffff387224 */ /* 0x000fe200078e0039 */
[----:B------:R-:W-:Y:S01]  /*3cf20*/  MOV R57, R11 ;  /* 0x0000000b00397202 */ /* 0x000fe20000000f00 */
[----:B------:R-:W-:Y:S02]  /*3cf30*/  IMAD.MOV.U32 R44, RZ, RZ, R45 ;  /* 0x000000ffff2c7224 */ /* 0x000fe400078e002d */
[----:B------:R-:W-:Y:S02]  /*3cf40*/  IMAD.MOV.U32 R45, RZ, RZ, R26 ;  /* 0x000000ffff2d7224 */ /* 0x000fe400078e001a */
.L_x_56244:
[----:B------:R-:W-:Y:S05]  /*3cf50*/  BSYNC B1 ;  /* 0x0000000000017941 */ /* 0x000fea0003800000 */
.L_x_56242:
        /* <DEDUP_REMOVED lines=9> */
.L_x_56246:
[----:B------:R-:W-:Y:S01]  /*3cff0*/  IMAD.MOV.U32 R59, RZ, RZ, R56 ;  /* 0x000000ffff3b7224 */ /* 0x000fe200078e0038 */
[----:B------:R-:W-:Y:S01]  /*3d000*/  MOV R56, R12 ;  /* 0x0000000c00387202 */ /* 0x000fe20000000f00 */
[----:B------:R-:W-:Y:S02]  /*3d010*/  IMAD.MOV.U32 R47, RZ, RZ, R44 ;  /* 0x000000ffff2f7224 */ /* 0x000fe400078e002c */
[----:B------:R-:W-:Y:S02]  /*3d020*/  IMAD.MOV.U32 R44, RZ, RZ, R27 ;  /* 0x000000ffff2c7224 */ /* 0x000fe400078e001b */
.L_x_56247:
[----:B------:R-:W-:Y:S05]  /*3d030*/  BSYNC B1 ;  /* 0x0000000000017941 */ /* 0x000fea0003800000 */
.L_x_56245:
        /* <DEDUP_REMOVED lines=9> */
.L_x_56249:
[----:B------:R-:W-:Y:S01]  /*3d0d0*/  IMAD.MOV.U32 R58, RZ, RZ, R59 ;  /* 0x000000ffff3a7224 */ /* 0x000fe200078e003b */
[----:B------:R-:W-:Y:S01]  /*3d0e0*/  MOV R59, R13 ;  /* 0x0000000d003b7202 */ /* 0x000fe20000000f00 */
[----:B------:R-:W-:Y:S02]  /*3d0f0*/  IMAD.MOV.U32 R46, RZ, RZ, R47 ;  /* 0x000000ffff2e7224 */ /* 0x000fe400078e002f */
[----:B------:R-:W-:Y:S02]  /*3d100*/  IMAD.MOV.U32 R47, RZ, RZ, R28 ;  /* 0x000000ffff2f7224 */ /* 0x000fe400078e001c */
.L_x_56250:
[----:B------:R-:W-:Y:S05]  /*3d110*/  BSYNC B1 ;  /* 0x0000000000017941 */ /* 0x000fea0003800000 */
.L_x_56248:
        /* <DEDUP_REMOVED lines=9> */
.L_x_56252:
[----:B------:R-:W-:Y:S01]  /*3d1b0*/  IMAD.MOV.U32 R61, RZ, RZ, R58 ;  /* 0x000000ffff3d7224 */ /* 0x000fe200078e003a */
[----:B------:R-:W-:Y:S01]  /*3d1c0*/  MOV R58, R14 ;  /* 0x0000000e003a7202 */ /* 0x000fe20000000f00 */
[----:B------:R-:W-:Y:S02]  /*3d1d0*/  IMAD.MOV.U32 R49, RZ, RZ, R46 ;  /* 0x000000ffff317224 */ /* 0x000fe400078e002e */
[----:B------:R-:W-:Y:S02]  /*3d1e0*/  IMAD.MOV.U32 R46, RZ, RZ, R29 ;  /* 0x000000ffff2e7224 */ /* 0x000fe400078e001d */
.L_x_56253:
[----:B------:R-:W-:Y:S05]  /*3d1f0*/  BSYNC B1 ;  /* 0x0000000000017941 */ /* 0x000fea0003800000 */
.L_x_56251:
        /* <DEDUP_REMOVED lines=9> */
.L_x_56255:
[----:B------:R-:W-:Y:S01]  /*3d290*/  IMAD.MOV.U32 R60, RZ, RZ, R61 ;  /* 0x000000ffff3c7224 */ /* 0x000fe200078e003d */
[----:B------:R-:W-:Y:S01]  /*3d2a0*/  MOV R61, R15 ;  /* 0x0000000f003d7202 */ /* 0x000fe20000000f00 */
[----:B------:R-:W-:Y:S02]  /*3d2b0*/  IMAD.MOV.U32 R48, RZ, RZ, R49 ;  /* 0x000000ffff307224 */ /* 0x000fe400078e0031 */
[----:B------:R-:W-:Y:S02]  /*3d2c0*/  IMAD.MOV.U32 R49, RZ, RZ, R30 ;  /* 0x000000ffff317224 */ /* 0x000fe400078e001e */
.L_x_56256:
[----:B------:R-:W-:Y:S05]  /*3d2d0*/  BSYNC B1 ;  /* 0x0000000000017941 */ /* 0x000fea0003800000 */
.L_x_56254:
        /* <DEDUP_REMOVED lines=9> */
.L_x_56258:
[----:B------:R-:W-:Y:S01]  /*3d370*/  IMAD.MOV.U32 R65, RZ, RZ, R60 ;  /* 0x000000ffff417224 */ /* 0x000fe200078e003c */
[----:B------:R-:W-:Y:S01]  /*3d380*/  MOV R60, R16 ;  /* 0x00000010003c7202 */ /* 0x000fe20000000f00 */
[----:B------:R-:W-:Y:S02]  /*3d390*/  IMAD.MOV.U32 R63, RZ, RZ, R48 ;  /* 0x000000ffff3f7224 */ /* 0x000fe400078e0030 */
[----:B------:R-:W-:Y:S02]  /*3d3a0*/  IMAD.MOV.U32 R48, RZ, RZ, R31 ;  /* 0x000000ffff307224 */ /* 0x000fe400078e001f */
.L_x_56259:
[----:B------:R-:W-:Y:S05]  /*3d3b0*/  BSYNC B1 ;  /* 0x0000000000017941 */ /* 0x000fea0003800000 */
.L_x_56257:
        /* <DEDUP_REMOVED lines=9> */
.L_x_56261:
[----:B------:R-:W-:Y:S01]  /*3d450*/  IMAD.MOV.U32 R64, RZ, RZ, R65 ;  /* 0x000000ffff407224 */ /* 0x000fe200078e0041 */
[----:B------:R-:W-:Y:S01]  /*3d460*/  MOV R65, R40 ;  /* 0x0000002800417202 */ /* 0x000fe20000000f00 */
[----:B------:R-:W-:Y:S02]  /*3d470*/  IMAD.MOV.U32 R62, RZ, RZ, R63 ;  /* 0x000000ffff3e7224 */ /* 0x000fe400078e003f */
[----:B------:R-:W-:Y:S02]  /*3d480*/  IMAD.MOV.U32 R63, RZ, RZ, R67 ;  /* 0x000000ffff3f7224 */ /* 0x000fe400078e0043 */
.L_x_56262:
[----:B------:R-:W-:Y:S05]  /*3d490*/  BSYNC B1 ;  /* 0x0000000000017941 */ /* 0x000fea0003800000 */
.L_x_56260:
[----:B------:R-:W-:Y:S02]  /*3d4a0*/  FADD.FTZ R66, R41, R66 ;  /* 0x0000004229427221 */ /* 0x000fe40000010000 */
[----:B------:R-:W-:Y:S02]  /*3d4b0*/  IMAD.MOV.U32 R67, RZ, RZ, R0 ;  /* 0x000000ffff437224 */ /* 0x000fe400078e0000 */
.L_x_55542:
[----:B-12-4-:R-:W-:Y:S05]  /*3d4c0*/  BSYNC B0 ;  /* 0x0000000000007941 */ /* 0x016fea0003800000 */
.L_x_55541:
        /* <DEDUP_REMOVED lines=63> */
.L_x_56266:
[----:B------:R-:W-:Y:S02]  /*3d8c0*/  IMAD.MOV.U32 R67, RZ, RZ, R33 ;  /* 0x000000ffff437224 */ /* 0x000fe400078e0021 */
[----:B------:R-:W-:Y:S02]  /*3d8d0*/  IMAD.MOV.U32 R40, RZ, RZ, R35 ;  /* 0x000000ffff287224 */ /* 0x000fe400078e0023 */
[----:B------:R-:W-:Y:S02]  /*3d8e0*/  IMAD.MOV.U32 R33, RZ, RZ, R32 ;  /* 0x000000ffff217224 */ /* 0x000fe400078e0020 */
[----:B------:R-:W-:Y:S02]  /*3d8f0*/  IMAD.MOV.U32 R35, RZ, RZ, R34 ;  /* 0x000000ffff237224 */ /* 0x000fe400078e0022 */
.L_x_56267:
[----:B------:R-:W-:Y:S05]  /*3d900*/  BSYNC B1 ;  /* 0x0000000000017941 */ /* 0x000fea0003800000 */
.L_x_56265:
        /* <DEDUP_REMOVED lines=9> */
.L_x_56269:
[----:B------:R-:W-:Y:S02]  /*3d9a0*/  IMAD.MOV.U32 R34, RZ, RZ, R67 ;  /* 0x000000ffff227224 */ /* 0x000fe400078e0043 */
[----:B------:R-:W-:Y:S02]  /*3d9b0*/  IMAD.MOV.U32 R32, RZ, RZ, R40 ;  /* 0x000000ffff207224 */ /* 0x000fe400078e0028 */
[----:B------:R-:W-:Y:S02]  /*3d9c0*/  IMAD.MOV.U32 R67, RZ, RZ, R51 ;  /* 0x000000ffff437224 */ /* 0x000fe400078e0033 */
[----:B------:R-:W-:Y:S02]  /*3d9d0*/  IMAD.MOV.U32 R40, RZ, RZ, R37 ;  /* 0x000000ffff287224 */ /* 0x000fe400078e0025 */
.L_x_56270:
[----:B------:R-:W-:Y:S05]  /*3d9e0*/  BSYNC B1 ;  /* 0x0000000000017941 */ /* 0x000fea0003800000 */
.L_x_56268:
        /* <DEDUP_REMOVED lines=9> */
.L_x_56272:
[----:B------:R-:W-:Y:S02]  /*3da80*/  IMAD.MOV.U32 R51, RZ, RZ, R34 ;  /* 0x000000ffff337224 */ /* 0x000fe400078e0022 */
[----:B------:R-:W-:Y:S02]  /*3da90*/  IMAD.MOV.U32 R37, RZ, RZ, R32 ;  /* 0x000000ffff257224 */ /* 0x000fe400078e0020 */
[----:B------:R-:W-:Y:S02]  /*3daa0*/  IMAD.MOV.U32 R34, RZ, RZ, R50 ;  /* 0x000000ffff227224 */ /* 0x000fe400078e0032 */
[----:B------:R-:W-:Y:S02]  /*3dab0*/  IMAD.MOV.U32 R32, RZ, RZ, R36 ;  /* 0x000000ffff207224 */ /* 0x000fe400078e0024 */
.L_x_56273:
[----:B------:R-:W-:Y:S05]  /*3dac0*/  BSYNC B1 ;  /* 0x0000000000017941 */ /* 0x000fea0003800000 */
.L_x_56271:
        /* <DEDUP_REMOVED lines=9> */
.L_x_56275:
[----:B------:R-:W-:Y:S02]  /*3db60*/  IMAD.MOV.U32 R50, RZ, RZ, R51 ;  /* 0x000000ffff327224 */ /* 0x000fe400078e0033 */
[----:B------:R-:W-:Y:S02]  /*3db70*/  IMAD.MOV.U32 R36, RZ, RZ, R37 ;  /* 0x000000ffff247224 */ /* 0x000fe400078e0025 */
[----:B------:R-:W-:Y:S02]  /*3db80*/  IMAD.MOV.U32 R51, RZ, RZ, R53 ;  /* 0x000000ffff337224 */ /* 0x000fe400078e0035 */
[----:B------:R-:W-:Y:S02]  /*3db90*/  IMAD.MOV.U32 R37, RZ, RZ, R39 ;  /* 0x000000ffff257224 */ /* 0x000fe400078e0027 */
.L_x_56276:
[----:B------:R-:W-:Y:S05]  /*3dba0*/  BSYNC B1 ;  /* 0x0000000000017941 */ /* 0x000fea0003800000 */
.L_x_56274:
        /* <DEDUP_REMOVED lines=9> */
.L_x_56278:
[----:B------:R-:W-:Y:S02]  /*3dc40*/  IMAD.MOV.U32 R53, RZ, RZ, R50 ;  /* 0x000000ffff357224 */ /* 0x000fe400078e0032 */
[----:B------:R-:W-:Y:S02]  /*3dc50*/  IMAD.MOV.U32 R39, RZ, RZ, R36 ;  /* 0x000000ffff277224 */ /* 0x000fe400078e0024 */
[----:B------:R-:W-:Y:S02]  /*3dc60*/  IMAD.MOV.U32 R50, RZ, RZ, R52 ;  /* 0x000000ffff327224 */ /* 0x000fe400078e0034 */
[----:B------:R-:W-:Y:S02]  /*3dc70*/  IMAD.MOV.U32 R36, RZ, RZ, R38 ;  /* 0x000000ffff247224 */ /* 0x000fe400078e0026 */
.L_x_56279:
[----:B------:R-:W-:Y:S05]  /*3dc80*/  BSYNC B1 ;  /* 0x0000000000017941 */ /* 0x000fea0003800000 */
.L_x_56277:
        /* <DEDUP_REMOVED lines=9> */
.L_x_56281:
[----:B------:R-:W-:Y:S02]  /*3dd20*/  IMAD.MOV.U32 R52, RZ, RZ, R53 ;  /* 0x000000ffff347224 */ /* 0x000fe400078e0035 */
[----:B------:R-:W-:Y:S02]  /*3dd30*/  IMAD.MOV.U32 R38, RZ, RZ, R39 ;  /* 0x000000ffff267224 */ /* 0x000fe400078e0027 */
[----:B------:R-:W-:Y:S02]  /*3dd40*/  IMAD.MOV.U32 R53, RZ, RZ, R55 ;  /* 0x000000ffff357224 */ /* 0x000fe400078e0037 */
[----:B------:R-:W-:Y:S02]  /*3dd50*/  IMAD.MOV.U32 R39, RZ, RZ, R43 ;  /* 0x000000ffff277224 */ /* 0x000fe400078e002b */
.L_x_56282:
[----:B------:R-:W-:Y:S05]  /*3dd60*/  BSYNC B1 ;  /* 0x0000000000017941 */ /* 0x000fea0003800000 */
.L_x_56280:
        /* <DEDUP_REMOVED lines=9> */
.L_x_56284:
[----:B------:R-:W-:Y:S02]  /*3de00*/  IMAD.MOV.U32 R55, RZ, RZ, R52 ;  /* 0x000000ffff377224 */ /* 0x000fe400078e0034 */
[----:B------:R-:W-:Y:S02]  /*3de10*/  IMAD.MOV.U32 R43, RZ, RZ, R38 ;  /* 0x000000ffff2b7224 */ /* 0x000fe400078e0026 */
[----:B------:R-:W-:Y:S02]  /*3de20*/  IMAD.MOV.U32 R52, RZ, RZ, R54 ;  /* 0x000000ffff347224 */ /* 0x000fe400078e0036 */
[----:B------:R-:W-:Y:S02]  /*3de30*/  IMAD.MOV.U32 R38, RZ, RZ, R42 ;  /* 0x000000ffff267224 */ /* 0x000fe400078e002a */
.L_x_56285:
[----:B------:R-:W-:Y:S05]  /*3de40*/  BSYNC B1 ;  /* 0x0000000000017941 */ /* 0x000fea0003800000 */
.L_x_56283:
        /* <DEDUP_REMOVED lines=9> */
.L_x_56287:
[----:B------:R-:W-:Y:S02]  /*3dee0*/  IMAD.MOV.U32 R54, RZ, RZ, R55 ;  /* 0x000000ffff367224 */ /* 0x000fe400078e0037 */
[----:B------:R-:W-:Y:S02]  /*3def0*/  IMAD.MOV.U32 R42, RZ, RZ, R43 ;  /* 0x000000ffff2a7224 */ /* 0x000fe400078e002b */
[----:B------:R-:W-:Y:S02]  /*3df00*/  IMAD.MOV.U32 R55, RZ, RZ, R57 ;  /* 0x000000ffff377224 */ /* 0x000fe400078e0039 */
[----:B------:R-:W-:Y:S02]  /*3df10*/  IMAD.MOV.U32 R43, RZ, RZ, R45 ;  /* 0x000000ffff2b7224 */ /* 0x000fe400078e002d */
.L_x_56288:
[----:B------:R-:W-:Y:S05]  /*3df20*/  BSYNC B1 ;  /* 0x0000000000017941 */ /* 0x000fea0003800000 */
.L_x_56286:
        /* <DEDUP_REMOVED lines=9> */
.L_x_56290:
[----:B------:R-:W-:Y:S02]  /*3dfc0*/  IMAD.MOV.U32 R57, RZ, RZ, R54 ;  /* 0x000000ffff397224 */ /* 0x000fe400078e0036 */
[----:B------:R-:W-:Y:S02]  /*3dfd0*/  IMAD.MOV.U32 R45, RZ, RZ, R42 ;  /* 0x000000ffff2d7224 */ /* 0x000fe400078e002a */
[----:B------:R-:W-:Y:S02]  /*3dfe0*/  IMAD.MOV.U32 R54, RZ, RZ, R56 ;  /* 0x000000ffff367224 */ /* 0x000fe400078e0038 */
[----:B------:R-:W-:Y:S02]  /*3dff0*/  IMAD.MOV.U32 R42, RZ, RZ, R44 ;  /* 0x000000ffff2a7224 */ /* 0x000fe400078e002c */
.L_x_56291:
[----:B------:R-:W-:Y:S05]  /*3e000*/  BSYNC B1 ;  /* 0x0000000000017941 */ /* 0x000fea0003800000 */
.L_x_56289:
        /* <DEDUP_REMOVED lines=9> */
.L_x_56293:
[----:B------:R-:W-:Y:S02]  /*3e0a0*/  IMAD.MOV.U32 R56, RZ, RZ, R57 ;  /* 0x000000ffff387224 */ /* 0x000fe400078e0039 */
[----:B------:R-:W-:Y:S02]  /*3e0b0*/  IMAD.MOV.U32 R44, RZ, RZ, R45 ;  /* 0x000000ffff2c7224 */ /* 0x000fe400078e002d */
[----:B------:R-:W-:Y:S02]  /*3e0c0*/  IMAD.MOV.U32 R57, RZ, RZ, R59 ;  /* 0x000000ffff397224 */ /* 0x000fe400078e003b */
[----:B------:R-:W-:Y:S02]  /*3e0d0*/  IMAD.MOV.U32 R45, RZ, RZ, R47 ;  /* 0x000000ffff2d7224 */ /* 0x000fe400078e002f */
.L_x_56294:
[----:B------:R-:W-:Y:S05]  /*3e0e0*/  BSYNC B1 ;  /* 0x0000000000017941 */ /* 0x000fea0003800000 */
.L_x_56292:
        /* <DEDUP_REMOVED lines=9> */
.L_x_56296:
[----:B------:R-:W-:Y:S02]  /*3e180*/  IMAD.MOV.U32 R59, RZ, RZ, R56 ;  /* 0x000000ffff3b7224 */ /* 0x000fe400078e0038 */
[----:B------:R-:W-:Y:S02]  /*3e190*/  IMAD.MOV.U32 R47, RZ, RZ, R44 ;  /* 0x000000ffff2f7224 */ /* 0x000fe400078e002c */
[----:B------:R-:W-:Y:S02]  /*3e1a0*/  IMAD.MOV.U32 R56, RZ, RZ, R58 ;  /* 0x000000ffff387224 */ /* 0x000fe400078e003a */
[----:B------:R-:W-:Y:S02]  /*3e1b0*/  IMAD.MOV.U32 R44, RZ, RZ, R46 ;  /* 0x000000ffff2c7224 */ /* 0x000fe400078e002e */
.L_x_56297:
[----:B------:R-:W-:Y:S05]  /*3e1c0*/  BSYNC B1 ;  /* 0x0000000000017941 */ /* 0x000fea0003800000 */
.L_x_56295:
        /* <DEDUP_REMOVED lines=9> */
.L_x_56299:
[----:B------:R-:W-:Y:S02]  /*3e260*/  IMAD.MOV.U32 R58, RZ, RZ, R59 ;  /* 0x000000ffff3a7224 */ /* 0x000fe400078e003b */
[----:B------:R-:W-:Y:S02]  /*3e270*/  IMAD.MOV.U32 R46, RZ, RZ, R47 ;  /* 0x000000ffff2e7224 */ /* 0x000fe400078e002f */
[----:B------:R-:W-:Y:S02]  /*3e280*/  IMAD.MOV.U32 R59, RZ, RZ, R61 ;  /* 0x000000ffff3b7224 */ /* 0x000fe400078e003d */
[----:B------:R-:W-:Y:S02]  /*3e290*/  IMAD.MOV.U32 R47, RZ, RZ, R49 ;  /* 0x000000ffff2f7224 */ /* 0x000fe400078e0031 */
.L_x_56300:
[----:B------:R-:W-:Y:S05]  /*3e2a0*/  BSYNC B1 ;  /* 0x0000000000017941 */ /* 0x000fea0003800000 */
.L_x_56298:
        /* <DEDUP_REMOVED lines=9> */
.L_x_56302:
[----:B------:R-:W-:Y:S02]  /*3e340*/  IMAD.MOV.U32 R61, RZ, RZ, R58 ;  /* 0x000000ffff3d7224 */ /* 0x000fe400078e003a */
[----:B------:R-:W-:Y:S02]  /*3e350*/  IMAD.MOV.U32 R49, RZ, RZ, R46 ;  /* 0x000000ffff317224 */ /* 0x000fe400078e002e */
[----:B------:R-:W-:Y:S02]  /*3e360*/  IMAD.MOV.U32 R58, RZ, RZ, R60 ;  /* 0x000000ffff3a7224 */ /* 0x000fe400078e003c */
[----:B------:R-:W-:Y:S02]  /*3e370*/  IMAD.MOV.U32 R46, RZ, RZ, R48 ;  /* 0x000000ffff2e7224 */ /* 0x000fe400078e0030 */
.L_x_56303:
[----:B------:R-:W-:Y:S05]  /*3e380*/  BSYNC B1 ;  /* 0x0000000000017941 */ /* 0x000fea0003800000 */
.L_x_56301:
        /* <DEDUP_REMOVED lines=9> */
.L_x_56305:
[----:B------:R-:W-:Y:S02]  /*3e420*/  IMAD.MOV.U32 R60, RZ, RZ, R61 ;  /* 0x000000ffff3c7224 */ /* 0x000fe400078e003d */
[----:B------:R-:W-:Y:S02]  /*3e430*/  IMAD.MOV.U32 R48, RZ, RZ, R49 ;  /* 0x000000ffff307224 */ /* 0x000fe400078e0031 */
[----:B------:R-:W-:Y:S02]  /*3e440*/  IMAD.MOV.U32 R61, RZ, RZ, R65 ;  /* 0x000000ffff3d7224 */ /* 0x000fe400078e0041 */
[----:B------:R-:W-:Y:S02]  /*3e450*/  IMAD.MOV.U32 R49, RZ, RZ, R63 ;  /* 0x000000ffff317224 */ /* 0x000fe400078e003f */
.L_x_56306:
[----:B------:R-:W-:Y:S05]  /*3e460*/  BSYNC B1 ;  /* 0x0000000000017941 */ /* 0x000fea0003800000 */
.L_x_56304:
        /* <DEDUP_REMOVED lines=9> */
.L_x_56308:
[----:B------:R-:W-:Y:S02]  /*3e500*/  IMAD.MOV.U32 R65, RZ, RZ, R60 ;  /* 0x000000ffff417224 */ /* 0x000fe400078e003c */
[----:B------:R-:W-:Y:S02]  /*3e510*/  IMAD.MOV.U32 R63, RZ, RZ, R48 ;  /* 0x000000ffff3f7224 */ /* 0x000fe400078e0030 */
[----:B------:R-:W-:Y:S02]  /*3e520*/  IMAD.MOV.U32 R60, RZ, RZ, R64 ;  /* 0x000000ffff3c7224 */ /* 0x000fe400078e0040 */
[----:B------:R-:W-:Y:S02]  /*3e530*/  IMAD.MOV.U32 R48, RZ, RZ, R62 ;  /* 0x000000ffff307224 */ /* 0x000fe400078e003e */
.L_x_56309:
[----:B------:R-:W-:Y:S05]  /*3e540*/  BSYNC B1 ;  /* 0x0000000000017941 */ /* 0x000fea0003800000 */
.L_x_56307:
        /* <DEDUP_REMOVED lines=16> */
.L_x_56311:
[----:B------:R-:W-:Y:S02]  /*3e650*/  IMAD.MOV.U32 R31, RZ, RZ, R33 ;  /* 0x000000ffff1f7224 */ /* 0x000fe400078e0021 */
[----:B------:R-:W-:Y:S01]  /*3e660*/  IMAD.MOV.U32 R16, RZ, RZ, R35 ;  /* 0x000000ffff107224 */ /* 0x000fe200078e0023 */
[----:B------:R-:W-:Y:S01]  /*3e670*/  MOV R35, R40 ;  /* 0x0000002800237202 */ /* 0x000fe20000000f00 */
[----:B------:R-:W-:Y:S02]  /*3e680*/  IMAD.MOV.U32 R33, RZ, RZ, R67 ;  /* 0x000000ffff217224 */ /* 0x000fe400078e0043 */
.L_x_56312:
[----:B------:R-:W-:Y:S05]  /*3e690*/  BSYNC B1 ;  /* 0x0000000000017941 */ /* 0x000fea0003800000 */
.L_x_56310:
        /* <DEDUP_REMOVED lines=9> */
.L_x_56314:
[----:B------:R-:W-:Y:S02]  /*3e730*/  IMAD.MOV.U32 R62, RZ, RZ, R31 ;  /* 0x000000ffff3e7224 */ /* 0x000fe400078e001f */
[----:B------:R-:W-:Y:S01]  /*3e740*/  IMAD.MOV.U32 R40, RZ, RZ, R16 ;  /* 0x000000ffff287224 */ /* 0x000fe200078e0010 */
[----:B------:R-:W-:Y:S01]  /*3e750*/  MOV R16, R32 ;  /* 0x0000002000107202 */ /* 0x000fe20000000f00 */
[----:B------:R-:W-:Y:S02]  /*3e760*/  IMAD.MOV.U32 R31, RZ, RZ, R34 ;  /* 0x000000ffff1f7224 */ /* 0x000fe400078e0022 */
.L_x_56315:
[----:B------:R-:W-:Y:S05]  /*3e770*/  BSYNC B1 ;  /* 0x0000000000017941 */ /* 0x000fea0003800000 */
.L_x_56313:
        /* <DEDUP_REMOVED lines=9> */
.L_x_56317:
[----:B------:R-:W-:Y:S02]  /*3e810*/  IMAD.MOV.U32 R34, RZ, RZ, R62 ;  /* 0x000000ffff227224 */ /* 0x000fe400078e003e */
[----:B------:R-:W-:Y:S01]  /*3e820*/  IMAD.MOV.U32 R32, RZ, RZ, R40 ;  /* 0x000000ffff207224 */ /* 0x000fe200078e0028 */
[----:B------:R-:W-:Y:S01]  /*3e830*/  MOV R40, R37 ;  /* 0x0000002500287202 */ /* 0x000fe20000000f00 */
[----:B------:R-:W-:Y:S02]  /*3e840*/  IMAD.MOV.U32 R62, RZ, RZ, R51 ;  /* 0x000000ffff3e7224 */ /* 0x000fe400078e0033 */
.L_x_56318:
[----:B------:R-:W-:Y:S05]  /*3e850*/  BSYNC B1 ;  /* 0x0000000000017941 */ /* 0x000fea0003800000 */
.L_x_56316:
        /* <DEDUP_REMOVED lines=9> */
.L_x_56320:
[----:B------:R-:W-:Y:S02]  /*3e8f0*/  IMAD.MOV.U32 R51, RZ, RZ, R34 ;  /* 0x000000ffff337224 */ /* 0x000fe400078e0022 */
[----:B------:R-:W-:Y:S01]  /*3e900*/  IMAD.MOV.U32 R37, RZ, RZ, R32 ;  /* 0x000000ffff257224 */ /* 0x000fe200078e0020 */
[----:B------:R-:W-:Y:S01]  /*3e910*/  MOV R32, R36 ;  /* 0x0000002400207202 */ /* 0x000fe20000000f00 */
[----:B------:R-:W-:Y:S02]  /*3e920*/  IMAD.MOV.U32 R34, RZ, RZ, R50 ;  /* 0x000000ffff227224 */ /* 0x000fe400078e0032 */
.L_x_56321:
[----:B------:R-:W-:Y:S05]  /*3e930*/  BSYNC B1 ;  /* 0x0000000000017941 */ /* 0x000fea0003800000 */
.L_x_56319:
        /* <DEDUP_REMOVED lines=9> */
.L_x_56323:
[----:B------:R-:W-:Y:S02]  /*3e9d0*/  IMAD.MOV.U32 R50, RZ, RZ, R51 ;  /* 0x000000ffff327224 */ /* 0x000fe400078e0033 */
[----:B------:R-:W-:Y:S01]  /*3e9e0*/  IMAD.MOV.U32 R36, RZ, RZ, R37 ;  /* 0x000000ffff247224 */ /* 0x000fe200078e0025 */
[----:B------:R-:W-:Y:S01]  /*3e9f0*/  MOV R37, R39 ;  /* 0x0000002700257202 */ /* 0x000fe20000000f00 */
[----:B------:R-:W-:Y:S02]  /*3ea00*/  IMAD.MOV.U32 R51, RZ, RZ, R53 ;  /* 0x000000ffff337224 */ /* 0x000fe400078e0035 */
.L_x_56324:
[----:B------:R-:W-:Y:S05]  /*3ea10*/  BSYNC B1 ;  /* 0x0000000000017941 */ /* 0x000fea0003800000 */
.L_x_56322:
        /* <DEDUP_REMOVED lines=9> */
.L_x_56326:
[----:B------:R-:W-:Y:S02]  /*3eab0*/  IMAD.MOV.U32 R53, RZ, RZ, R50 ;  /* 0x000000ffff357224 */ /* 0x000fe400078e0032 */
[----:B------:R-:W-:Y:S01]  /*3eac0*/  IMAD.MOV.U32 R39, RZ, RZ, R36 ;  /* 0x000000ffff277224 */ /* 0x000fe200078e0024 */
[----:B------:R-:W-:Y:S01]  /*3ead0*/  MOV R36, R38 ;  /* 0x0000002600247202 */ /* 0x000fe20000000f00 */
[----:B------:R-:W-:Y:S02]  /*3eae0*/  IMAD.MOV.U32 R50, RZ, RZ, R52 ;  /* 0x000000ffff327224 */ /* 0x000fe400078e0034 */
.L_x_56327:
[----:B------:R-:W-:Y:S05]  /*3eaf0*/  BSYNC B1 ;  /* 0x0000000000017941 */ /* 0x000fea0003800000 */
.L_x_56325:
        /* <DEDUP_REMOVED lines=9> */
.L_x_56329:
[----:B------:R-:W-:Y:S02]  /*3eb90*/  IMAD.MOV.U32 R52, RZ, RZ, R53 ;  /* 0x000000ffff347224 */ /* 0x000fe400078e0035 */
[----:B------:R-:W-:Y:S01]  /*3eba0*/  IMAD.MOV.U32 R38, RZ, RZ, R39 ;  /* 0x000000ffff267224 */ /* 0x000fe200078e0027 */
[----:B------:R-:W-:Y:S01]  /*3ebb0*/  MOV R39, R43 ;  /* 0x0000002b00277202 */ /* 0x000fe20000000f00 */
[----:B------:R-:W-:Y:S02]  /*3ebc0*/  IMAD.MOV.U32 R53, RZ, RZ, R55 ;  /* 0x000000ffff357224 */ /* 0x000fe400078e0037 */
.L_x_56330:
[----:B------:R-:W-:Y:S05]  /*3ebd0*/  BSYNC B1 ;  /* 0x0000000000017941 */ /* 0x000fea0003800000 */
.L_x_56328:
        /* <DEDUP_REMOVED lines=9> */
.L_x_56332:
[----:B------:R-:W-:Y:S02]  /*3ec70*/  IMAD.MOV.U32 R55, RZ, RZ, R52 ;  /* 0x000000ffff377224 */ /* 0x000fe400078e0034 */
[----:B------:R-:W-:Y:S01]  /*3ec80*/  IMAD.MOV.U32 R43, RZ, RZ, R38 ;  /* 0x000000ffff2b7224 */ /* 0x000fe200078e0026 */
[----:B------:R-:W-:Y:S01]  /*3ec90*/  MOV R38, R42 ;  /* 0x0000002a00267202 */ /* 0x000fe20000000f00 */
[----:B------:R-:W-:Y:S02]  /*3eca0*/  IMAD.MOV.U32 R52, RZ, RZ, R54 ;  /* 0x000000ffff347224 */ /* 0x000fe400078e0036 */
.L_x_56333:
[----:B------:R-:W-:Y:S05]  /*3ecb0*/  BSYNC B1 ;  /* 0x0000000000017941 */ /* 0x000fea0003800000 */
.L_x_56331:
        /* <DEDUP_REMOVED lines=9> */
.L_x_56335:
[----:B------:R-:W-:Y:S02]  /*3ed50*/  IMAD.MOV.U32 R54, RZ, RZ, R55 ;  /* 0x000000ffff367224 */ /* 0x000fe400078e0037 */
[----:B------:R-:W-:Y:S01]  /*3ed60*/  IMAD.MOV.U32 R42, RZ, RZ, R43 ;  /* 0x000000ffff2a7224 */ /* 0x000fe200078e002b */
[----:B------:R-:W-:Y:S01]  /*3ed70*/  MOV R43, R45 ;  /* 0x0000002d002b7202 */ /* 0x000fe20000000f00 */
[----:B------:R-:W-:Y:S02]  /*3ed80*/  IMAD.MOV.U32 R55, RZ, RZ, R57 ;  /* 0x000000ffff377224 */ /* 0x000fe400078e0039 */
.L_x_56336:
[----:B------:R-:W-:Y:S05]  /*3ed90*/  BSYNC B1 ;  /* 0x0000000000017941 */ /* 0x000fea0003800000 */
.L_x_56334:
        /* <DEDUP_REMOVED lines=9> */
.L_x_56338:
[----:B------:R-:W-:Y:S02]  /*3ee30*/  IMAD.MOV.U32 R57, RZ, RZ, R54 ;  /* 0x000000ffff397224 */ /* 0x000fe400078e0036 */
[----:B------:R-:W-:Y:S01]  /*3ee40*/  IMAD.MOV.U32 R45, RZ, RZ, R42 ;  /* 0x000000ffff2d7224 */ /* 0x000fe200078e002a */
[----:B------:R-:W-:Y:S01]  /*3ee50*/  MOV R42, R44 ;  /* 0x0000002c002a7202 */ /* 0x000fe20000000f00 */
[----:B------:R-:W-:Y:S02]  /*3ee60*/  IMAD.MOV.U32 R54, RZ, RZ, R56 ;  /* 0x000000ffff367224 */ /* 0x000fe400078e0038 */
.L_x_56339:
[----:B------:R-:W-:Y:S05]  /*3ee70*/  BSYNC B1 ;  /* 0x0000000000017941 */ /* 0x000fea0003800000 */
.L_x_56337:
        /* <DEDUP_REMOVED lines=9> */
.L_x_56341:
[----:B------:R-:W-:Y:S02]  /*3ef10*/  IMAD.MOV.U32 R56, RZ, RZ, R57 ;  /* 0x000000ffff387224 */ /* 0x000fe400078e0039 */
[----:B------:R-:W-:Y:S01]  /*3ef20*/  IMAD.MOV.U32 R44, RZ, RZ, R45 ;  /* 0x000000ffff2c7224 */ /* 0x000fe200078e002d */
[----:B------:R-:W-:Y:S01]  /*3ef30*/  MOV R45, R47 ;  /* 0x0000002f002d7202 */ /* 0x000fe20000000f00 */
[----:B------:R-:W-:Y:S02]  /*3ef40*/  IMAD.MOV.U32 R57, RZ, RZ, R59 ;  /* 0x000000ffff397224 */ /* 0x000fe400078e003b */
.L_x_56342:
[----:B------:R-:W-:Y:S05]  /*3ef50*/  BSYNC B1 ;  /* 0x0000000000017941 */ /* 0x000fea0003800000 */
.L_x_56340:
        /* <DEDUP_REMOVED lines=9> */
.L_x_56344:
[----:B------:R-:W-:Y:S02]  /*3eff0*/  IMAD.MOV.U32 R59, RZ, RZ, R56 ;  /* 0x000000ffff3b7224 */ /* 0x000fe400078e0038 */
[----:B------:R-:W-:Y:S01]  /*3f000*/  IMAD.MOV.U32 R47, RZ, RZ, R44 ;  /* 0x000000ffff2f7224 */ /* 0x000fe200078e002c */
[----:B------:R-:W-:Y:S01]  /*3f010*/  MOV R44, R46 ;  /* 0x0000002e002c7202 */ /* 0x000fe20000000f00 */
[----:B------:R-:W-:Y:S02]  /*3f020*/  IMAD.MOV.U32 R56, RZ, RZ, R58 ;  /* 0x000000ffff387224 */ /* 0x000fe400078e003a */
.L_x_56345:
[----:B------:R-:W-:Y:S05]  /*3f030*/  BSYNC B1 ;  /* 0x0000000000017941 */ /* 0x000fea0003800000 */
.L_x_56343:
        /* <DEDUP_REMOVED lines=9> */
.L_x_56347:
[----:B------:R-:W-:Y:S02]  /*3f0d0*/  IMAD.MOV.U32 R58, RZ, RZ, R59 ;  /* 0x000000ffff3a7224 */ /* 0x000fe400078e003b */
[----:B------:R-:W-:Y:S01]  /*3f0e0*/  IMAD.MOV.U32 R46, RZ, RZ, R47 ;  /* 0x000000ffff2e7224 */ /* 0x000fe200078e002f */
[----:B------:R-:W-:Y:S01]  /*3f0f0*/  MOV R47, R49 ;  /* 0x00000031002f7202 */ /* 0x000fe20000000f00 */
[----:B------:R-:W-:Y:S02]  /*3f100*/  IMAD.MOV.U32 R59, RZ, RZ, R61 ;  /* 0x000000ffff3b7224 */ /* 0x000fe400078e003d */
.L_x_56348:
[----:B------:R-:W-:Y:S05]  /*3f110*/  BSYNC B1 ;  /* 0x0000000000017941 */ /* 0x000fea0003800000 */
.L_x_56346:
        /* <DEDUP_REMOVED lines=9> */
.L_x_56350:
[----:B------:R-:W-:Y:S02]  /*3f1b0*/  IMAD.MOV.U32 R61, RZ, RZ, R58 ;  /* 0x000000ffff3d7224 */ /* 0x000fe400078e003a */
[----:B------:R-:W-:Y:S01]  /*3f1c0*/  IMAD.MOV.U32 R49, RZ, RZ, R46 ;  /* 0x000000ffff317224 */ /* 0x000fe200078e002e */
[----:B------:R-:W-:Y:S01]  /*3f1d0*/  MOV R46, R48 ;  /* 0x00000030002e7202 */ /* 0x000fe20000000f00 */
[----:B------:R-:W-:Y:S02]  /*3f1e0*/  IMAD.MOV.U32 R58, RZ, RZ, R60 ;  /* 0x000000ffff3a7224 */ /* 0x000fe400078e003c */
.L_x_56351:
[----:B------:R-:W-:Y:S05]  /*3f1f0*/  BSYNC B1 ;  /* 0x0000000000017941 */ /* 0x000fea0003800000 */
.L_x_56349:
        /* <DEDUP_REMOVED lines=9> */
.L_x_56353:
[----:B------:R-:W-:Y:S02]  /*3f290*/  IMAD.MOV.U32 R60, RZ, RZ, R61 ;  /* 0x000000ffff3c7224 */ /* 0x000fe400078e003d */
[----:B------:R-:W-:Y:S01]  /*3f2a0*/  IMAD.MOV.U32 R48, RZ, RZ, R49 ;  /* 0x000000ffff307224 */ /* 0x000fe200078e0031 */
[----:B------:R-:W-:Y:S01]  /*3f2b0*/  MOV R49, R63 ;  /* 0x0000003f00317202 */ /* 0x000fe20000000f00 */
[----:B------:R-:W-:Y:S02]  /*3f2c0*/  IMAD.MOV.U32 R61, RZ, RZ, R65 ;  /* 0x000000ffff3d7224 */ /* 0x000fe400078e0041 */
.L_x_56354:
[----:B------:R-:W-:Y:S05]  /*3f2d0*/  BSYNC B1 ;  /* 0x0000000000017941 */ /* 0x000fea0003800000 */
.L_x_56352:
        /* <DEDUP_REMOVED lines=16> */
.L_x_56356:
[----:B------:R-:W-:Y:S01]  /*3f3e0*/  IMAD.MOV.U32 R30, RZ, RZ, R33 ;  /* 0x000000ffff1e7224 */ /* 0x000fe200078e0021 */
[----:B------:R-:W-:Y:S01]  /*3f3f0*/  MOV R15, R35 ;  /* 0x00000023000f7202 */ /* 0x000fe20000000f00 */
[----:B------:R-:W-:Y:S02]  /*3f400*/  IMAD.MOV.U32 R33, RZ, RZ, R31 ;  /* 0x000000ffff217224 */ /* 0x000fe400078e001f */
[----:B------:R-:W-:Y:S02]  /*3f410*/  IMAD.MOV.U32 R35, RZ, RZ, R16 ;  /* 0x000000ffff237224 */ /* 0x000fe400078e0010 */
.L_x_56357:
[----:B------:R-:W-:Y:S05]  /*3f420*/  BSYNC B1 ;  /* 0x0000000000017941 */ /* 0x000fea0003800000 */
.L_x_56355:
        /* <DEDUP_REMOVED lines=9> */
.L_x_56359:
[----:B------:R-:W-:Y:S01]  /*3f4c0*/  IMAD.MOV.U32 R31, RZ, RZ, R30 ;  /* 0x000000ffff1f7224 */ /* 0x000fe200078e001e */
[----:B------:R-:W-:Y:S01]  /*3f4d0*/  MOV R16, R15 ;  /* 0x0000000f00107202 */ /* 0x000fe20000000f00 */
[----:B------:R-:W-:Y:S02]  /*3f4e0*/  IMAD.MOV.U32 R30, RZ, RZ, R62 ;  /* 0x000000ffff1e7224 */ /* 0x000fe400078e003e */
[----:B------:R-:W-:Y:S02]  /*3f4f0*/  IMAD.MOV.U32 R15, RZ, RZ, R40 ;  /* 0x000000ffff0f7224 */ /* 0x000fe400078e0028 */
.L_x_56360:
[----:B------:R-:W-:Y:S05]  /*3f500*/  BSYNC B1 ;  /* 0x0000000000017941 */ /* 0x000fea0003800000 */
.L_x_56358:
        /* <DEDUP_REMOVED lines=9> */
.L_x_56362:
[----:B------:R-:W-:Y:S01]  /*3f5a0*/  IMAD.MOV.U32 R62, RZ, RZ, R31 ;  /* 0x000000ffff3e7224 */ /* 0x000fe200078e001f */
[----:B------:R-:W-:Y:S01]  /*3f5b0*/  MOV R40, R16 ;  /* 0x0000001000287202 */ /* 0x000fe20000000f00 */
[----:B------:R-:W-:Y:S02]  /*3f5c0*/  IMAD.MOV.U32 R31, RZ, RZ, R34 ;  /* 0x000000ffff1f7224 */ /* 0x000fe400078e0022 */
[----:B------:R-:W-:Y:S02]  /*3f5d0*/  IMAD.MOV.U32 R16, RZ, RZ, R32 ;  /* 0x000000ffff107224 */ /* 0x000fe400078e0020 */
.L_x_56363:
[----:B------:R-:W-:Y:S05]  /*3f5e0*/  BSYNC B1 ;  /* 0x0000000000017941 */ /* 0x000fea0003800000 */
.L_x_56361:
        /* <DEDUP_REMOVED lines=9> */
.L_x_56365:
[----:B------:R-:W-:Y:S01]  /*3f680*/  IMAD.MOV.U32 R34, RZ, RZ, R62 ;  /* 0x000000ffff227224 */ /* 0x000fe200078e003e */
[----:B------:R-:W-:Y:S01]  /*3f690*/  MOV R32, R40 ;  /* 0x0000002800207202 */ /* 0x000fe20000000f00 */
[----:B------:R-:W-:Y:S02]  /*3f6a0*/  IMAD.MOV.U32 R62, RZ, RZ, R51 ;  /* 0x000000ffff3e7224 */ /* 0x000fe400078e0033 */
[----:B------:R-:W-:Y:S02]  /*3f6b0*/  IMAD.MOV.U32 R40, RZ, RZ, R37 ;  /* 0x000000ffff287224 */ /* 0x000fe400078e0025 */
.L_x_56366:
[----:B------:R-:W-:Y:S05]  /*3f6c0*/  BSYNC B1 ;  /* 0x0000000000017941 */ /* 0x000fea0003800000 */
.L_x_56364:
        /* <DEDUP_REMOVED lines=9> */
.L_x_56368:
[----:B------:R-:W-:Y:S01]  /*3f760*/  IMAD.MOV.U32 R51, RZ, RZ, R34 ;  /* 0x000000ffff337224 */ /* 0x000fe200078e0022 */
[----:B------:R-:W-:Y:S01]  /*3f770*/  MOV R37, R32 ;  /* 0x0000002000257202 */ /* 0x000fe20000000f00 */
[----:B------:R-:W-:Y:S02]  /*3f780*/  IMAD.MOV.U32 R34, RZ, RZ, R50 ;  /* 0x000000ffff227224 */ /* 0x000fe400078e0032 */
[----:B------:R-:W-:Y:S02]  /*3f790*/  IMAD.MOV.U32 R32, RZ, RZ, R36 ;  /* 0x000000ffff207224 */ /* 0x000fe400078e0024 */
.L_x_56369:
[----:B------:R-:W-:Y:S05]  /*3f7a0*/  BSYNC B1 ;  /* 0x0000000000017941 */ /* 0x000fea0003800000 */
.L_x_56367:
        /* <DEDUP_REMOVED lines=9> */
.L_x_56371:
[----:B------:R-:W-:Y:S01]  /*3f840*/  IMAD.MOV.U32 R50, RZ, RZ, R51 ;  /* 0x000000ffff327224 */ /* 0x000fe200078e0033 */
[----:B------:R-:W-:Y:S01]  /*3f850*/  MOV R36, R37 ;  /* 0x0000002500247202 */ /* 0x000fe20000000f00 */
[----:B------:R-:W-:Y:S02]  /*3f860*/  IMAD.MOV.U32 R51, RZ, RZ, R53 ;  /* 0x000000ffff337224 */ /* 0x000fe400078e0035 */
[----:B------:R-:W-:Y:S02]  /*3f870*/  IMAD.MOV.U32 R37, RZ, RZ, R39 ;  /* 0x000000ffff257224 */ /* 0x000fe400078e0027 */
.L_x_56372:
[----:B------:R-:W-:Y:S05]  /*3f880*/  BSYNC B1 ;  /* 0x0000000000017941 */ /* 0x000fea0003800000 */
.L_x_56370:
        /* <DEDUP_REMOVED lines=9> */
.L_x_56374:
[----:B------:R-:W-:Y:S01]  /*3f920*/  IMAD.MOV.U32 R53, RZ, RZ, R50 ;  /* 0x000000ffff357224 */ /* 0x000fe200078e0032 */
[----:B------:R-:W-:Y:S01]  /*3f930*/  MOV R39, R36 ;  /* 0x0000002400277202 */ /* 0x000fe20000000f00 */
[----:B------:R-:W-:Y:S02]  /*3f940*/  IMAD.MOV.U32 R50, RZ, RZ, R52 ;  /* 0x000000ffff327224 */ /* 0x000fe400078e0034 */
[----:B------:R-:W-:Y:S02]  /*3f950*/  IMAD.MOV.U32 R36, RZ, RZ, R38 ;  /* 0x000000ffff247224 */ /* 0x000fe400078e0026 */
.L_x_56375:
[----:B------:R-:W-:Y:S05]  /*3f960*/  BSYNC B1 ;  /* 0x0000000000017941 */ /* 0x000fea0003800000 */
.L_x_56373:
        /* <DEDUP_REMOVED lines=9> */
.L_x_56377:
[----:B------:R-:W-:Y:S01]  /*3fa00*/  IMAD.MOV.U32 R52, RZ, RZ, R53 ;  /* 0x000000ffff347224 */ /* 0x000fe200078e0035 */
[----:B------:R-:W-:Y:S01]  /*3fa10*/  MOV R38, R39 ;  /* 0x0000002700267202 */ /* 0x000fe20000000f00 */
[----:B------:R-:W-:Y:S02]  /*3fa20*/  IMAD.MOV.U32 R53, RZ, RZ, R55 ;  /* 0x000000ffff357224 */ /* 0x000fe400078e0037 */
[----:B------:R-:W-:Y:S02]  /*3fa30*/  IMAD.MOV.U32 R39, RZ, RZ, R43 ;  /* 0x000000ffff277224 */ /* 0x000fe400078e002b */
.L_x_56378:
[----:B------:R-:W-:Y:S05]  /*3fa40*/  BSYNC B1 ;  /* 0x0000000000017941 */ /* 0x000fea0003800000 */
.L_x_56376:
        /* <DEDUP_REMOVED lines=9> */
.L_x_56380:
[----:B------:R-:W-:Y:S01]  /*3fae0*/  IMAD.MOV.U32 R55, RZ, RZ, R52 ;  /* 0x000000ffff377224 */ /* 0x000fe200078e0034 */
[----:B------:R-:W-:Y:S01]  /*3faf0*/  MOV R43, R38 ;  /* 0x00000026002b7202 */ /* 0x000fe20000000f00 */
[----:B------:R-:W-:Y:S02]  /*3fb00*/  IMAD.MOV.U32 R52, RZ, RZ, R54 ;  /* 0x000000ffff347224 */ /* 0x000fe400078e0036 */
[----:B------:R-:W-:Y:S02]  /*3fb10*/  IMAD.MOV.U32 R38, RZ, RZ, R42 ;  /* 0x000000ffff267224 */ /* 0x000fe400078e002a */
.L_x_56381:
[----:B------:R-:W-:Y:S05]  /*3fb20*/  BSYNC B1 ;  /* 0x0000000000017941 */ /* 0x000fea0003800000 */
.L_x_56379:
        /* <DEDUP_REMOVED lines=9> */
.L_x_56383:
[----:B------:R-:W-:Y:S01]  /*3fbc0*/  IMAD.MOV.U32 R54, RZ, RZ, R55 ;  /* 0x000000ffff367224 */ /* 0x000fe200078e0037 */
[----:B------:R-:W-:Y:S01]  /*3fbd0*/  MOV R42, R43 ;  /* 0x0000002b002a7202 */ /* 0x000fe20000000f00 */
[----:B------:R-:W-:Y:S02]  /*3fbe0*/  IMAD.MOV.U32 R55, RZ, RZ, R57 ;  /* 0x000000ffff377224 */ /* 0x000fe400078e0039 */
[----:B------:R-:W-:Y:S02]  /*3fbf0*/  IMAD.MOV.U32 R43, RZ, RZ, R45 ;  /* 0x000000ffff2b7224 */ /* 0x000fe400078e002d */
.L_x_56384:
[----:B------:R-:W-:Y:S05]  /*3fc00*/  BSYNC B1 ;  /* 0x0000000000017941 */ /* 0x000fea0003800000 */
.L_x_56382:
        /* <DEDUP_REMOVED lines=9> */
.L_x_56386:
[----:B------:R-:W-:Y:S01]  /*3fca0*/  IMAD.MOV.U32 R57, RZ, RZ, R54 ;  /* 0x000000ffff397224 */ /* 0x000fe200078e0036 */
[----:B------:R-:W-:Y:S01]  /*3fcb0*/  MOV R45, R42 ;  /* 0x0000002a002d7202 */ /* 0x000fe20000000f00 */
[----:B------:R-:W-:Y:S02]  /*3fcc0*/  IMAD.MOV.U32 R54, RZ, RZ, R56 ;  /* 0x000000ffff367224 */ /* 0x000fe400078e0038 */
[----:B------:R-:W-:Y:S02]  /*3fcd0*/  IMAD.MOV.U32 R42, RZ, RZ, R44 ;  /* 0x000000ffff2a7224 */ /* 0x000fe400078e002c */
.L_x_56387:
[----:B------:R-:W-:Y:S05]  /*3fce0*/  BSYNC B1 ;  /* 0x0000000000017941 */ /* 0x000fea0003800000 */
.L_x_56385:
        /* <DEDUP_REMOVED lines=9> */
.L_x_56389:
[----:B------:R-:W-:Y:S01]  /*3fd80*/  IMAD.MOV.U32 R56, RZ, RZ, R57 ;  /* 0x000000ffff387224 */ /* 0x000fe200078e0039 */
[----:B------:R-:W-:Y:S01]  /*3fd90*/  MOV R44, R45 ;  /* 0x0000002d002c7202 */ /* 0x000fe20000000f00 */
[----:B------:R-:W-:Y:S02]  /*3fda0*/  IMAD.MOV.U32 R57, RZ, RZ, R59 ;  /* 0x000000ffff397224 */ /* 0x000fe400078e003b */
[----:B------:R-:W-:Y:S02]  /*3fdb0*/  IMAD.MOV.U32 R45, RZ, RZ, R47 ;  /* 0x000000ffff2d7224 */ /* 0x000fe400078e002f */
.L_x_56390:
[----:B------:R-:W-:Y:S05]  /*3fdc0*/  BSYNC B1 ;  /* 0x0000000000017941 */ /* 0x000fea0003800000 */
.L_x_56388:
        /* <DEDUP_REMOVED lines=9> */
.L_x_56392:
[----:B------:R-:W-:Y:S01]  /*3fe60*/  IMAD.MOV.U32 R59, RZ, RZ, R56 ;  /* 0x000000ffff3b7224 */ /* 0x000fe200078e0038 */
[----:B------:R-:W-:Y:S01]  /*3fe70*/  MOV R47, R44 ;  /* 0x0000002c002f7202 */ /* 0x000fe20000000f00 */
[----:B------:R-:W-:Y:S02]  /*3fe80*/  IMAD.MOV.U32 R56, RZ, RZ, R58 ;  /* 0x000000ffff387224 */ /* 0x000fe400078e003a */
[----:B------:R-:W-:Y:S02]  /*3fe90*/  IMAD.MOV.U32 R44, RZ, RZ, R46 ;  /* 0x000000ffff2c7224 */ /* 0x000fe400078e002e */
.L_x_56393:
[----:B------:R-:W-:Y:S05]  /*3fea0*/  BSYNC B1 ;  /* 0x0000000000017941 */ /* 0x000fea0003800000 */
.L_x_56391:
        /* <DEDUP_REMOVED lines=9> */
.L_x_56395:
[----:B------:R-:W-:Y:S01]  /*3ff40*/  IMAD.MOV.U32 R58, RZ, RZ, R59 ;  /* 0x000000ffff3a7224 */ /* 0x000fe200078e003b */
[----:B------:R-:W-:Y:S01]  /*3ff50*/  MOV R46, R47 ;  /* 0x0000002f002e7202 */ /* 0x000fe20000000f00 */
[----:B------:R-:W-:Y:S02]  /*3ff60*/  IMAD.MOV.U32 R59, RZ, RZ, R61 ;  /* 0x000000ffff3b7224 */ /* 0x000fe400078e003d */
[----:B------:R-:W-:Y:S02]  /*3ff70*/  IMAD.MOV.U32 R47, RZ, RZ, R49 ;  /* 0x000000ffff2f7224 */ /* 0x000fe400078e0031 */
.L_x_56396:
[----:B------:R-:W-:Y:S05]  /*3ff80*/  BSYNC B1 ;  /* 0x0000000000017941 */ /* 0x000fea0003800000 */
.L_x_56394:
        /* <DEDUP_REMOVED lines=9> */
.L_x_56398:
[----:B------:R-:W-:Y:S01]  /*40020*/  IMAD.MOV.U32 R61, RZ, RZ, R58 ;  /* 0x000000ffff3d7224 */ /* 0x000fe200078e003a */
[----:B------:R-:W-:Y:S01]  /*40030*/  MOV R49, R46 ;  /* 0x0000002e00317202 */ /* 0x000fe20000000f00 */
[----:B------:R-:W-:Y:S02]  /*40040*/  IMAD.MOV.U32 R58, RZ, RZ, R60 ;  /* 0x000000ffff3a7224 */ /* 0x000fe400078e003c */
[----:B------:R-:W-:Y:S02]  /*40050*/  IMAD.MOV.U32 R46, RZ, RZ, R48 ;  /* 0x000000ffff2e7224 */ /* 0x000fe400078e0030 */
.L_x_56399:
[----:B------:R-:W-:Y:S05]  /*40060*/  BSYNC B1 ;  /* 0x0000000000017941 */ /* 0x000fea0003800000 */
.L_x_56397:
        /* <DEDUP_REMOVED lines=16> */
.L_x_56401:
[----:B------:R-:W-:Y:S02]  /*40170*/  IMAD.MOV.U32 R29, RZ, RZ, R33 ;  /* 0x000000ffff1d7224 */ /* 0x000fe400078e0021 */
[----:B------:R-:W-:Y:S02]  /*40180*/  IMAD.MOV.U32 R14, RZ, RZ, R35 ;  /* 0x000000ffff0e7224 */ /* 0x000fe400078e0023 */
[----:B------:R-:W-:Y:S02]  /*40190*/  IMAD.MOV.U32 R33, RZ, RZ, R30 ;  /* 0x000000ffff217224 */ /* 0x000fe400078e001e */
[----:B------:R-:W-:Y:S02]  /*401a0*/  IMAD.MOV.U32 R35, RZ, RZ, R15 ;  /* 0x000000ffff237224 */ /* 0x000fe400078e000f */
.L_x_56402:
[----:B------:R-:W-:Y:S05]  /*401b0*/  BSYNC B1 ;  /* 0x0000000000017941 */ /* 0x000fea0003800000 */
.L_x_56400:
        /* <DEDUP_REMOVED lines=9> */
.L_x_56404:
[----:B------:R-:W-:Y:S02]  /*40250*/  IMAD.MOV.U32 R30, RZ, RZ, R29 ;  /* 0x000000ffff1e7224 */ /* 0x000fe400078e001d */
[----:B------:R-:W-:Y:S02]  /*40260*/  IMAD.MOV.U32 R15, RZ, RZ, R14 ;  /* 0x000000ffff0f7224 */ /* 0x000fe400078e000e */
[----:B------:R-:W-:Y:S02]  /*40270*/  IMAD.MOV.U32 R29, RZ, RZ, R31 ;  /* 0x000000ffff1d7224 */ /* 0x000fe400078e001f */
[----:B------:R-:W-:Y:S02]  /*40280*/  IMAD.MOV.U32 R14, RZ, RZ, R16 ;  /* 0x000000ffff0e7224 */ /* 0x000fe400078e0010 */
.L_x_56405:
[----:B------:R-:W-:Y:S05]  /*40290*/  BSYNC B1 ;  /* 0x0000000000017941 */ /* 0x000fea0003800000 */
.L_x_56403:
        /* <DEDUP_REMOVED lines=9> */
.L_x_56407:
[----:B------:R-:W-:Y:S02]  /*40330*/  IMAD.MOV.U32 R31, RZ, RZ, R30 ;  /* 0x000000ffff1f7224 */ /* 0x000fe400078e001e */
[----:B------:R-:W-:Y:S02]  /*40340*/  IMAD.MOV.U32 R16, RZ, RZ, R15 ;  /* 0x000000ffff107224 */ /* 0x000fe400078e000f */
[----:B------:R-:W-:Y:S02]  /*40350*/  IMAD.MOV.U32 R30, RZ, RZ, R62 ;  /* 0x000000ffff1e7224 */ /* 0x000fe400078e003e */
[----:B------:R-:W-:Y:S02]  /*40360*/  IMAD.MOV.U32 R15, RZ, RZ, R40 ;  /* 0x000000ffff0f7224 */ /* 0x000fe400078e0028 */
.L_x_56408:
[----:B------:R-:W-:Y:S05]  /*40370*/  BSYNC B1 ;  /* 0x0000000000017941 */ /* 0x000fea0003800000 */
.L_x_56406:
        /* <DEDUP_REMOVED lines=9> */
.L_x_56410:
[----:B------:R-:W-:Y:S02]  /*40410*/  IMAD.MOV.U32 R48, RZ, RZ, R31 ;  /* 0x000000ffff307224 */ /* 0x000fe400078e001f */
[----:B------:R-:W-:Y:S02]  /*40420*/  IMAD.MOV.U32 R40, RZ, RZ, R16 ;  /* 0x000000ffff287224 */ /* 0x000fe400078e0010 */
[----:B------:R-:W-:Y:S02]  /*40430*/  IMAD.MOV.U32 R31, RZ, RZ, R34 ;  /* 0x000000ffff1f7224 */ /* 0x000fe400078e0022 */
[----:B------:R-:W-:Y:S02]  /*40440*/  IMAD.MOV.U32 R16, RZ, RZ, R32 ;  /* 0x000000ffff107224 */ /* 0x000fe400078e0020 */
.L_x_56411:
[----:B------:R-:W-:Y:S05]  /*40450*/  BSYNC B1 ;  /* 0x0000000000017941 */ /* 0x000fea0003800000 */
.L_x_56409:
        /* <DEDUP_REMOVED lines=9> */
.L_x_56413:
[----:B------:R-:W-:Y:S02]  /*404f0*/  IMAD.MOV.U32 R34, RZ, RZ, R48 ;  /* 0x000000ffff227224 */ /* 0x000fe400078e0030 */
[----:B------:R-:W-:Y:S02]  /*40500*/  IMAD.MOV.U32 R32, RZ, RZ, R40 ;  /* 0x000000ffff207224 */ /* 0x000fe400078e0028 */
[----:B------:R-:W-:Y:S02]  /*40510*/  IMAD.MOV.U32 R48, RZ, RZ, R51 ;  /* 0x000000ffff307224 */ /* 0x000fe400078e0033 */
[----:B------:R-:W-:Y:S02]  /*40520*/  IMAD.MOV.U32 R40, RZ, RZ, R37 ;  /* 0x000000ffff287224 */ /* 0x000fe400078e0025 */
.L_x_56414:
[----:B------:R-:W-:Y:S05]  /*40530*/  BSYNC B1 ;  /* 0x0000000000017941 */ /* 0x000fea0003800000 */
.L_x_56412:
        /* <DEDUP_REMOVED lines=9> */
.L_x_56416:
[----:B------:R-:W-:Y:S02]  /*405d0*/  IMAD.MOV.U32 R51, RZ, RZ, R34 ;  /* 0x000000ffff337224 */ /* 0x000fe400078e0022 */
[----:B------:R-:W-:Y:S02]  /*405e0*/  IMAD.MOV.U32 R37, RZ, RZ, R32 ;  /* 0x000000ffff257224 */ /* 0x000fe400078e0020 */
[----:B------:R-:W-:Y:S02]  /*405f0*/  IMAD.MOV.U32 R34, RZ, RZ, R50 ;  /* 0x000000ffff227224 */ /* 0x000fe400078e0032 */
[----:B------:R-:W-:Y:S02]  /*40600*/  IMAD.MOV.U32 R32, RZ, RZ, R36 ;  /* 0x000000ffff207224 */ /* 0x000fe400078e0024 */
.L_x_56417:
[----:B------:R-:W-:Y:S05]  /*40610*/  BSYNC B1 ;  /* 0x0000000000017941 */ /* 0x000fea0003800000 */
.L_x_56415:
        /* <DEDUP_REMOVED lines=9> */
.L_x_56419:
[----:B------:R-:W-:Y:S02]  /*406b0*/  IMAD.MOV.U32 R50, RZ, RZ, R51 ;  /* 0x000000ffff327224 */ /* 0x000fe400078e0033 */
[----:B------:R-:W-:Y:S02]  /*406c0*/  IMAD.MOV.U32 R36, RZ, RZ, R37 ;  /* 0x000000ffff247224 */ /* 0x000fe400078e0025 */
[----:B------:R-:W-:Y:S02]  /*406d0*/  IMAD.MOV.U32 R51, RZ, RZ, R53 ;  /* 0x000000ffff337224 */ /* 0x000fe400078e0035 */
[----:B------:R-:W-:Y:S02]  /*406e0*/  IMAD.MOV.U32 R37, RZ, RZ, R39 ;  /* 0x000000ffff257224 */ /* 0x000fe400078e0027 */
.L_x_56420:
[----:B------:R-:W-:Y:S05]  /*406f0*/  BSYNC B1 ;  /* 0x0000000000017941 */ /* 0x000fea0003800000 */
.L_x_56418:
        /* <DEDUP_REMOVED lines=9> */
.L_x_56422:
[----:B------:R-:W-:Y:S02]  /*40790*/  IMAD.MOV.U32 R53, RZ, RZ, R50 ;  /* 0x000000ffff357224 */ /* 0x000fe400078e0032 */
[----:B------:R-:W-:Y:S02]  /*407a0*/  IMAD.MOV.U32 R39, RZ, RZ, R36 ;  /* 0x000000ffff277224 */ /* 0x000fe400078e0024 */
[----:B------:R-:W-:Y:S02]  /*407b0*/  IMAD.MOV.U32 R50, RZ, RZ, R52 ;  /* 0x000000ffff327224 */ /* 0x000fe400078e0034 */
[----:B------:R-:W-:Y:S02]  /*407c0*/  IMAD.MOV.U32 R36, RZ, RZ, R38 ;  /* 0x000000ffff247224 */ /* 0x000fe400078e0026 */
.L_x_56423:
[----:B------:R-:W-:Y:S05]  /*407d0*/  BSYNC B1 ;  /* 0x0000000000017941 */ /* 0x000fea0003800000 */
.L_x_56421:
        /* <DEDUP_REMOVED lines=9> */
.L_x_56425:
[----:B------:R-:W-:Y:S02]  /*40870*/  IMAD.MOV.U32 R52, RZ, RZ, R53 ;  /* 0x000000ffff347224 */ /* 0x000fe400078e0035 */
[----:B------:R-:W-:Y:S02]  /*40880*/  IMAD.MOV.U32 R38, RZ, RZ, R39 ;  /* 0x000000ffff267224 */ /* 0x000fe400078e0027 */
[----:B------:R-:W-:Y:S02]  /*40890*/  IMAD.MOV.U32 R53, RZ, RZ, R55 ;  /* 0x000000ffff357224 */ /* 0x000fe400078e0037 */
[----:B------:R-:W-:Y:S02]  /*408a0*/  IMAD.MOV.U32 R39, RZ, RZ, R43 ;  /* 0x000000ffff277224 */ /* 0x000fe400078e002b */
.L_x_56426:
[----:B------:R-:W-:Y:S05]  /*408b0*/  BSYNC B1 ;  /* 0x0000000000017941 */ /* 0x000fea0003800000 */
.L_x_56424:
        /* <DEDUP_REMOVED lines=9> */
.L_x_56428:
[----:B------:R-:W-:Y:S02]  /*40950*/  IMAD.MOV.U32 R55, RZ, RZ, R52 ;  /* 0x000000ffff377224 */ /* 0x000fe400078e0034 */
[----:B------:R-:W-:Y:S02]  /*40960*/  IMAD.MOV.U32 R43, RZ, RZ, R38 ;  /* 0x000000ffff2b7224 */ /* 0x000fe400078e0026 */
[----:B------:R-:W-:Y:S02]  /*40970*/  IMAD.MOV.U32 R52, RZ, RZ, R54 ;  /* 0x000000ffff347224 */ /* 0x000fe400078e0036 */
[----:B------:R-:W-:Y:S02]  /*40980*/  IMAD.MOV.U32 R38, RZ, RZ, R42 ;  /* 0x000000ffff267224 */ /* 0x000fe400078e002a */
.L_x_56429:
[----:B------:R-:W-:Y:S05]  /*40990*/  BSYNC B1 ;  /* 0x0000000000017941 */ /* 0x000fea0003800000 */
.L_x_56427:
        /* <DEDUP_REMOVED lines=9> */
.L_x_56431:
[----:B------:R-:W-:Y:S02]  /*40a30*/  IMAD.MOV.U32 R54, RZ, RZ, R55 ;  /* 0x000000ffff367224 */ /* 0x000fe400078e0037 */
[----:B------:R-:W-:Y:S02]  /*40a40*/  IMAD.MOV.U32 R42, RZ, RZ, R43 ;  /* 0x000000ffff2a7224 */ /* 0x000fe400078e002b */
[----:B------:R-:W-:Y:S02]  /*40a50*/  IMAD.MOV.U32 R55, RZ, RZ, R57 ;  /* 0x000000ffff377224 */ /* 0x000fe400078e0039 */
[----:B------:R-:W-:Y:S02]  /*40a60*/  IMAD.MOV.U32 R43, RZ, RZ, R45 ;  /* 0x000000ffff2b7224 */ /* 0x000fe400078e002d */
.L_x_56432:
[----:B------:R-:W-:Y:S05]  /*40a70*/  BSYNC B1 ;  /* 0x0000000000017941 */ /* 0x000fea0003800000 */
.L_x_56430:
        /* <DEDUP_REMOVED lines=9> */
.L_x_56434:
[----:B------:R-:W-:Y:S02]  /*40b10*/  IMAD.MOV.U32 R57, RZ, RZ, R54 ;  /* 0x000000ffff397224 */ /* 0x000fe400078e0036 */
[----:B------:R-:W-:Y:S02]  /*40b20*/  IMAD.MOV.U32 R45, RZ, RZ, R42 ;  /* 0x000000ffff2d7224 */ /* 0x000fe400078e002a */
[----:B------:R-:W-:Y:S02]  /*40b30*/  IMAD.MOV.U32 R54, RZ, RZ, R56 ;  /* 0x000000ffff367224 */ /* 0x000fe400078e0038 */
[----:B------:R-:W-:Y:S02]  /*40b40*/  IMAD.MOV.U32 R42, RZ, RZ, R44 ;  /* 0x000000ffff2a7224 */ /* 0x000fe400078e002c */
.L_x_56435:
[----:B------:R-:W-:Y:S05]  /*40b50*/  BSYNC B1 ;  /* 0x0000000000017941 */ /* 0x000fea0003800000 */
.L_x_56433:
        /* <DEDUP_REMOVED lines=9> */
.L_x_56437:
[----:B------:R-:W-:Y:S02]  /*40bf0*/  IMAD.MOV.U32 R56, RZ, RZ, R57 ;  /* 0x000000ffff387224 */ /* 0x000fe400078e0039 */
[----:B------:R-:W-:Y:S02]  /*40c00*/  IMAD.MOV.U32 R44, RZ, RZ, R45 ;  /* 0x000000ffff2c7224 */ /* 0x000fe400078e002d */
[----:B------:R-:W-:Y:S02]  /*40c10*/  IMAD.MOV.U32 R57, RZ, RZ, R59 ;  /* 0x000000ffff397224 */ /* 0x000fe400078e003b */
[----:B------:R-:W-:Y:S02]  /*40c20*/  IMAD.MOV.U32 R45, RZ, RZ, R47 ;  /* 0x000000ffff2d7224 */ /* 0x000fe400078e002f */
.L_x_56438:
[----:B------:R-:W-:Y:S05]  /*40c30*/  BSYNC B1 ;  /* 0x0000000000017941 */ /* 0x000fea0003800000 */
.L_x_56436:
        /* <DEDUP_REMOVED lines=9> */
.L_x_56440:
[----:B------:R-:W-:Y:S02]  /*40cd0*/  IMAD.MOV.U32 R59, RZ, RZ, R56 ;  /* 0x000000ffff3b7224 */ /* 0x000fe400078e0038 */
[----:B------:R-:W-:Y:S02]  /*40ce0*/  IMAD.MOV.U32 R47, RZ, RZ, R44 ;  /* 0x000000ffff2f7224 */ /* 0x000fe400078e002c */
[----:B------:R-:W-:Y:S02]  /*40cf0*/  IMAD.MOV.U32 R56, RZ, RZ, R58 ;  /* 0x000000ffff387224 */ /* 0x000fe400078e003a */
[----:B------:R-:W-:Y:S02]  /*40d00*/  IMAD.MOV.U32 R44, RZ, RZ, R46 ;  /* 0x000000ffff2c7224 */ /* 0x000fe400078e002e */
.L_x_56441:
[----:B------:R-:W-:Y:S05]  /*40d10*/  BSYNC B1 ;  /* 0x0000000000017941 */ /* 0x000fea0003800000 */
.L_x_56439:
        /* <DEDUP_REMOVED lines=9> */
.L_x_56443:
[----:B------:R-:W-:Y:S02]  /*40db0*/  IMAD.MOV.U32 R58, RZ, RZ, R59 ;  /* 0x000000ffff3a7224 */ /* 0x000fe400078e003b */
[----:B------:R-:W-:Y:S02]  /*40dc0*/  IMAD.MOV.U32 R46, RZ, RZ, R47 ;  /* 0x000000ffff2e7224 */ /* 0x000fe400078e002f */
[----:B------:R-:W-:Y:S02]  /*40dd0*/  IMAD.MOV.U32 R59, RZ, RZ, R61 ;  /* 0x000000ffff3b7224 */ /* 0x000fe400078e003d */
[----:B------:R-:W-:Y:S02]  /*40de0*/  IMAD.MOV.U32 R47, RZ, RZ, R49 ;  /* 0x000000ffff2f7224 */ /* 0x000fe400078e0031 */
.L_x_56444:
[----:B------:R-:W-:Y:S05]  /*40df0*/  BSYNC B1 ;  /* 0x0000000000017941 */ /* 0x000fea0003800000 */
.L_x_56442:
        /* <DEDUP_REMOVED lines=16> */
.L_x_56446:
[----:B------:R-:W-:Y:S02]  /*40f00*/  IMAD.MOV.U32 R28, RZ, RZ, R33 ;  /* 0x000000ffff1c7224 */ /* 0x000fe400078e0021 */
[----:B------:R-:W-:Y:S01]  /*40f10*/  IMAD.MOV.U32 R13, RZ, RZ, R35 ;  /* 0x000000ffff0d7224 */ /* 0x000fe200078e0023 */
[----:B------:R-:W-:Y:S01]  /*40f20*/  MOV R35, R14 ;  /* 0x0000000e00237202 */ /* 0x000fe20000000f00 */
[----:B------:R-:W-:Y:S02]  /*40f30*/  IMAD.MOV.U32 R33, RZ, RZ, R29 ;  /* 0x000000ffff217224 */ /* 0x000fe400078e001d */
.L_x_56447:
[----:B------:R-:W-:Y:S05]  /*40f40*/  BSYNC B1 ;  /* 0x0000000000017941 */ /* 0x000fea0003800000 */
.L_x_56445:
        /* <DEDUP_REMOVED lines=9> */
.L_x_56449:
[----:B------:R-:W-:Y:S02]  /*40fe0*/  IMAD.MOV.U32 R29, RZ, RZ, R28 ;  /* 0x000000ffff1d7224 */ /* 0x000fe400078e001c */
[----:B------:R-:W-:Y:S01]  /*40ff0*/  IMAD.MOV.U32 R14, RZ, RZ, R13 ;  /* 0x000000ffff0e7224 */ /* 0x000fe200078e000d */
[----:B------:R-:W-:Y:S01]  /*41000*/  MOV R13, R15 ;  /* 0x0000000f000d7202 */ /* 0x000fe20000000f00 */
[----:B------:R-:W-:Y:S02]  /*41010*/  IMAD.MOV.U32 R28, RZ, RZ, R30 ;  /* 0x000000ffff1c7224 */ /* 0x000fe400078e001e */
.L_x_56450:
[----:B------:R-:W-:Y:S05]  /*41020*/  BSYNC B1 ;  /* 0x0000000000017941 */ /* 0x000fea0003800000 */
.L_x_56448:
        /* <DEDUP_REMOVED lines=9> */
.L_x_56452:
[----:B------:R-:W-:Y:S02]  /*410c0*/  IMAD.MOV.U32 R30, RZ, RZ, R29 ;  /* 0x000000ffff1e7224 */ /* 0x000fe400078e001d */
[----:B------:R-:W-:Y:S01]  /*410d0*/  IMAD.MOV.U32 R15, RZ, RZ, R14 ;  /* 0x000000ffff0f7224 */ /* 0x000fe200078e000e */
[----:B------:R-:W-:Y:S01]  /*410e0*/  MOV R14, R16 ;  /* 0x00000010000e7202 */ /* 0x000fe20000000f00 */
[----:B------:R-:W-:Y:S02]  /*410f0*/  IMAD.MOV.U32 R29, RZ, RZ, R31 ;  /* 0x000000ffff1d7224 */ /* 0x000fe400078e001f */
.L_x_56453:
[----:B------:R-:W-:Y:S05]  /*41100*/  BSYNC B1 ;  /* 0x0000000000017941 */ /* 0x000fea0003800000 */
.L_x_56451:
        /* <DEDUP_REMOVED lines=9> */
.L_x_56455:
[----:B------:R-:W-:Y:S02]  /*411a0*/  IMAD.MOV.U32 R31, RZ, RZ, R30 ;  /* 0x000000ffff1f7224 */ /* 0x000fe400078e001e */
[----:B------:R-:W-:Y:S01]  /*411b0*/  IMAD.MOV.U32 R16, RZ, RZ, R15 ;  /* 0x000000ffff107224 */ /* 0x000fe200078e000f */
[----:B------:R-:W-:Y:S01]  /*411c0*/  MOV R15, R40 ;  /* 0x00000028000f7202 */ /* 0x000fe20000000f00 */
[----:B------:R-:W-:Y:S02]  /*411d0*/  IMAD.MOV.U32 R30, RZ, RZ, R48 ;  /* 0x000000ffff1e7224 */ /* 0x000fe400078e0030 */
.L_x_56456:
[----:B------:R-:W-:Y:S05]  /*411e0*/  BSYNC B1 ;  /* 0x0000000000017941 */ /* 0x000fea0003800000 */
.L_x_56454:
        /* <DEDUP_REMOVED lines=9> */
.L_x_56458:
[----:B------:R-:W-:Y:S02]  /*41280*/  IMAD.MOV.U32 R48, RZ, RZ, R31 ;  /* 0x000000ffff307224 */ /* 0x000fe400078e001f */
[----:B------:R-:W-:Y:S01]  /*41290*/  IMAD.MOV.U32 R40, RZ, RZ, R16 ;  /* 0x000000ffff287224 */ /* 0x000fe200078e0010 */
[----:B------:R-:W-:Y:S01]  /*412a0*/  MOV R16, R32 ;  /* 0x0000002000107202 */ /* 0x000fe20000000f00 */
[----:B------:R-:W-:Y:S02]  /*412b0*/  IMAD.MOV.U32 R31, RZ, RZ, R34 ;  /* 0x000000ffff1f7224 */ /* 0x000fe400078e0022 */
.L_x_56459:
[----:B------:R-:W-:Y:S05]  /*412c0*/  BSYNC B1 ;  /* 0x0000000000017941 */ /* 0x000fea0003800000 */
.L_x_56457:
        /* <DEDUP_REMOVED lines=9> */
.L_x_56461:
[----:B------:R-:W-:Y:S02]  /*41360*/  IMAD.MOV.U32 R34, RZ, RZ, R48 ;  /* 0x000000ffff227224 */ /* 0x000fe400078e0030 */
[----:B------:R-:W-:Y:S01]  /*41370*/  IMAD.MOV.U32 R32, RZ, RZ, R40 ;  /* 0x000000ffff207224 */ /* 0x000fe200078e0028 */
[----:B------:R-:W-:Y:S01]  /*41380*/  MOV R40, R37 ;  /* 0x0000002500287202 */ /* 0x000fe20000000f00 */
[----:B------:R-:W-:Y:S02]  /*41390*/  IMAD.MOV.U32 R48, RZ, RZ, R51 ;  /* 0x000000ffff307224 */ /* 0x000fe400078e0033 */
.L_x_56462:
[----:B------:R-:W-:Y:S05]  /*413a0*/  BSYNC B1 ;  /* 0x0000000000017941 */ /* 0x000fea0003800000 */
.L_x_56460:
        /* <DEDUP_REMOVED lines=9> */
.L_x_56464:
[----:B------:R-:W-:Y:S02]  /*41440*/  IMAD.MOV.U32 R49, RZ, RZ, R34 ;  /* 0x000000ffff317224 */ /* 0x000fe400078e0022 */
[----:B------:R-:W-:Y:S01]  /*41450*/  IMAD.MOV.U32 R37, RZ, RZ, R32 ;  /* 0x000000ffff257224 */ /* 0x000fe200078e0020 */
[----:B------:R-:W-:Y:S01]  /*41460*/  MOV R32, R36 ;  /* 0x0000002400207202 */ /* 0x000fe20000000f00 */
[----:B------:R-:W-:Y:S02]  /*41470*/  IMAD.MOV.U32 R34, RZ, RZ, R50 ;  /* 0x000000ffff227224 */ /* 0x000fe400078e0032 */
.L_x_56465:
[----:B------:R-:W-:Y:S05]  /*41480*/  BSYNC B1 ;  /* 0x0000000000017941 */ /* 0x000fea0003800000 */
.L_x_56463:
        /* <DEDUP_REMOVED lines=9> */
.L_x_56467:
[----:B------:R-:W-:Y:S02]  /*41520*/  IMAD.MOV.U32 R50, RZ, RZ, R49 ;  /* 0x000000ffff327224 */ /* 0x000fe400078e0031 */
[----:B------:R-:W-:Y:S01]  /*41530*/  IMAD.MOV.U32 R36, RZ, RZ, R37 ;  /* 0x000000ffff247224 */ /* 0x000fe200078e0025 */
[----:B------:R-:W-:Y:S01]  /*41540*/  MOV R37, R39 ;  /* 0x0000002700257202 */ /* 0x000fe20000000f00 */
[----:B------:R-:W-:Y:S02]  /*41550*/  IMAD.MOV.U32 R49, RZ, RZ, R53 ;  /* 0x000000ffff317224 */ /* 0x000fe400078e0035 */
.L_x_56468:
[----:B------:R-:W-:Y:S05]  /*41560*/  BSYNC B1 ;  /* 0x0000000000017941 */ /* 0x000fea0003800000 */
.L_x_56466:
        /* <DEDUP_REMOVED lines=9> */
.L_x_56470:
[----:B------:R-:W-:Y:S02]  /*41600*/  IMAD.MOV.U32 R51, RZ, RZ, R50 ;  /* 0x000000ffff337224 */ /* 0x000fe400078e0032 */
[----:B------:R-:W-:Y:S01]  /*41610*/  IMAD.MOV.U32 R39, RZ, RZ, R36 ;  /* 0x000000ffff277224 */ /* 0x000fe200078e0024 */
[----:B------:R-:W-:Y:S01]  /*41620*/  MOV R36, R38 ;  /* 0x0000002600247202 */ /* 0x000fe20000000f00 */
[----:B------:R-:W-:Y:S02]  /*41630*/  IMAD.MOV.U32 R50, RZ, RZ, R52 ;  /* 0x000000ffff327224 */ /* 0x000fe400078e0034 */
.L_x_56471:
[----:B------:R-:W-:Y:S05]  /*41640*/  BSYNC B1 ;  /* 0x0000000000017941 */ /* 0x000fea0003800000 */
.L_x_56469:
        /* <DEDUP_REMOVED lines=9> */
.L_x_56473:
[----:B------:R-:W-:Y:S02]  /*416e0*/  IMAD.MOV.U32 R52, RZ, RZ, R51 ;  /* 0x000000ffff347224 */ /* 0x000fe400078e0033 */
[----:B------:R-:W-:Y:S01]  /*416f0*/  IMAD.MOV.U32 R38, RZ, RZ, R39 ;  /* 0x000000ffff267224 */ /* 0x000fe200078e0027 */
[----:B------:R-:W-:Y:S01]  /*41700*/  MOV R39, R43 ;  /* 0x0000002b00277202 */ /* 0x000fe20000000f00 */
[----:B------:R-:W-:Y:S02]  /*41710*/  IMAD.MOV.U32 R51, RZ, RZ, R55 ;  /* 0x000000ffff337224 */ /* 0x000fe400078e0037 */
.L_x_56474:
[----:B------:R-:W-:Y:S05]  /*41720*/  BSYNC B1 ;  /* 0x0000000000017941 */ /* 0x000fea0003800000 */
.L_x_56472:
        /* <DEDUP_REMOVED lines=9> */
.L_x_56476:
[----:B------:R-:W-:Y:S02]  /*417c0*/  IMAD.MOV.U32 R53, RZ, RZ, R52 ;  /* 0x000000ffff357224 */ /* 0x000fe400078e0034 */
[----:B------:R-:W-:Y:S01]  /*417d0*/  IMAD.MOV.U32 R43, RZ, RZ, R38 ;  /* 0x000000ffff2b7224 */ /* 0x000fe200078e0026 */
[----:B------:R-:W-:Y:S01]  /*417e0*/  MOV R38, R42 ;  /* 0x0000002a00267202 */ /* 0x000fe20000000f00 */
[----:B------:R-:W-:Y:S02]  /*417f0*/  IMAD.MOV.U32 R52, RZ, RZ, R54 ;  /* 0x000000ffff347224 */ /* 0x000fe400078e0036 */
.L_x_56477:
[----:B------:R-:W-:Y:S05]  /*41800*/  BSYNC B1 ;  /* 0x0000000000017941 */ /* 0x000fea0003800000 */
.L_x_56475:
        /* <DEDUP_REMOVED lines=9> */
.L_x_56479:
[----:B------:R-:W-:Y:S02]  /*418a0*/  IMAD.MOV.U32 R54, RZ, RZ, R53 ;  /* 0x000000ffff367224 */ /* 0x000fe400078e0035 */
[----:B------:R-:W-:Y:S01]  /*418b0*/  IMAD.MOV.U32 R42, RZ, RZ, R43 ;  /* 0x000000ffff2a7224 */ /* 0x000fe200078e002b */
[----:B------:R-:W-:Y:S01]  /*418c0*/  MOV R43, R45 ;  /* 0x0000002d002b7202 */ /* 0x000fe20000000f00 */
[----:B------:R-:W-:Y:S02]  /*418d0*/  IMAD.MOV.U32 R53, RZ, RZ, R57 ;  /* 0x000000ffff357224 */ /* 0x000fe400078e0039 */
.L_x_56480:
[----:B------:R-:W-:Y:S05]  /*418e0*/  BSYNC B1 ;  /* 0x0000000000017941 */ /* 0x000fea0003800000 */
.L_x_56478:
        /* <DEDUP_REMOVED lines=9> */
.L_x_56482:
[----:B------:R-:W-:Y:S02]  /*41980*/  IMAD.MOV.U32 R55, RZ, RZ, R54 ;  /* 0x000000ffff377224 */ /* 0x000fe400078e0036 */
[----:B------:R-:W-:Y:S01]  /*41990*/  IMAD.MOV.U32 R45, RZ, RZ, R42 ;  /* 0x000000ffff2d7224 */ /* 0x000fe200078e002a */
[----:B------:R-:W-:Y:S01]  /*419a0*/  MOV R42, R44 ;  /* 0x0000002c002a7202 */ /* 0x000fe20000000f00 */
[----:B------:R-:W-:Y:S02]  /*419b0*/  IMAD.MOV.U32 R54, RZ, RZ, R56 ;  /* 0x000000ffff367224 */ /* 0x000fe400078e0038 */
.L_x_56483:
[----:B------:R-:W-:Y:S05]  /*419c0*/  BSYNC B1 ;  /* 0x0000000000017941 */ /* 0x000fea0003800000 */
.L_x_56481:
        /* <DEDUP_REMOVED lines=9> */
.L_x_56485:
[----:B------:R-:W-:Y:S02]  /*41a60*/  IMAD.MOV.U32 R56, RZ, RZ, R55 ;  /* 0x000000ffff387224 */ /* 0x000fe400078e0037 */
[----:B------:R-:W-:Y:S01]  /*41a70*/  IMAD.MOV.U32 R44, RZ, RZ, R45 ;  /* 0x000000ffff2c7224 */ /* 0x000fe200078e002d */
[----:B------:R-:W-:Y:S01]  /*41a80*/  MOV R45, R47 ;  /* 0x0000002f002d7202 */ /* 0x000fe20000000f00 */
[----:B------:R-:W-:Y:S02]  /*41a90*/  IMAD.MOV.U32 R55, RZ, RZ, R59 ;  /* 0x000000ffff377224 */ /* 0x000fe400078e003b */
.L_x_56486:
[----:B------:R-:W-:Y:S05]  /*41aa0*/  BSYNC B1 ;  /* 0x0000000000017941 */ /* 0x000fea0003800000 */
.L_x_56484:
        /* <DEDUP_REMOVED lines=9> */
.L_x_56488:
[----:B------:R-:W-:Y:S02]  /*41b40*/  IMAD.MOV.U32 R57, RZ, RZ, R56 ;  /* 0x000000ffff397224 */ /* 0x000fe400078e0038 */
[----:B------:R-:W-:Y:S01]  /*41b50*/  IMAD.MOV.U32 R47, RZ, RZ, R44 ;  /* 0x000000ffff2f7224 */ /* 0x000fe200078e002c */
[----:B------:R-:W-:Y:S01]  /*41b60*/  MOV R44, R46 ;  /* 0x0000002e002c7202 */ /* 0x000fe20000000f00 */
[----:B------:R-:W-:Y:S02]  /*41b70*/  IMAD.MOV.U32 R56, RZ, RZ, R58 ;  /* 0x000000ffff387224 */ /* 0x000fe400078e003a */
.L_x_56489:
[----:B------:R-:W-:Y:S05]  /*41b80*/  BSYNC B1 ;  /* 0x0000000000017941 */ /* 0x000fea0003800000 */
.L_x_56487:
        /* <DEDUP_REMOVED lines=16> */
.L_x_56491:
[----:B------:R-:W-:Y:S01]  /*41c90*/  IMAD.MOV.U32 R27, RZ, RZ, R33 ;  /* 0x000000ffff1b7224 */ /* 0x000fe200078e0021 */
[----:B------:R-:W-:Y:S01]  /*41ca0*/  MOV R12, R35 ;  /* 0x00000023000c7202 */ /* 0x000fe20000000f00 */
[----:B------:R-:W-:Y:S02]  /*41cb0*/  IMAD.MOV.U32 R33, RZ, RZ, R28 ;  /* 0x000000ffff217224 */ /* 0x000fe400078e001c */
[----:B------:R-:W-:Y:S02]  /*41cc0*/  IMAD.MOV.U32 R35, RZ, RZ, R13 ;  /* 0x000000ffff237224 */ /* 0x000fe400078e000d */
.L_x_56492:
[----:B------:R-:W-:Y:S05]  /*41cd0*/  BSYNC B1 ;  /* 0x0000000000017941 */ /* 0x000fea0003800000 */
.L_x_56490:
        /* <DEDUP_REMOVED lines=9> */
.L_x_56494:
[----:B------:R-:W-:Y:S01]  /*41d70*/  IMAD.MOV.U32 R28, RZ, RZ, R27 ;  /* 0x000000ffff1c7224 */ /* 0x000fe200078e001b */
[----:B------:R-:W-:Y:S01]  /*41d80*/  MOV R13, R12 ;  /* 0x0000000c000d7202 */ /* 0x000fe20000000f00 */
[----:B------:R-:W-:Y:S02]  /*41d90*/  IMAD.MOV.U32 R27, RZ, RZ, R29 ;  /* 0x000000ffff1b7224 */ /* 0x000fe400078e001d */
[----:B------:R-:W-:Y:S02]  /*41da0*/  IMAD.MOV.U32 R12, RZ, RZ, R14 ;  /* 0x000000ffff0c7224 */ /* 0x000fe400078e000e */
.L_x_56495:
[----:B------:R-:W-:Y:S05]  /*41db0*/  BSYNC B1 ;  /* 0x0000000000017941 */ /* 0x000fea0003800000 */
.L_x_56493:
        /* <DEDUP_REMOVED lines=9> */
.L_x_56497:
[----:B------:R-:W-:Y:S01]  /*41e50*/  IMAD.MOV.U32 R29, RZ, RZ, R28 ;  /* 0x000000ffff1d7224 */ /* 0x000fe200078e001c */
[----:B------:R-:W-:Y:S01]  /*41e60*/  MOV R14, R13 ;  /* 0x0000000d000e7202 */ /* 0x000fe20000000f00 */
[----:B------:R-:W-:Y:S02]  /*41e70*/  IMAD.MOV.U32 R28, RZ, RZ, R30 ;  /* 0x000000ffff1c7224 */ /* 0x000fe400078e001e */
[----:B------:R-:W-:Y:S02]  /*41e80*/  IMAD.MOV.U32 R13, RZ, RZ, R15 ;  /* 0x000000ffff0d7224 */ /* 0x000fe400078e000f */
.L_x_56498:
[----:B------:R-:W-:Y:S05]  /*41e90*/  BSYNC B1 ;  /* 0x0000000000017941 */ /* 0x000fea0003800000 */
.L_x_56496:
        /* <DEDUP_REMOVED lines=9> */
.L_x_56500:
[----:B------:R-:W-:Y:S01]  /*41f30*/  IMAD.MOV.U32 R30, RZ, RZ, R29 ;  /* 0x000000ffff1e7224 */ /* 0x000fe200078e001d */
[----:B------:R-:W-:Y:S01]  /*41f40*/  MOV R15, R14 ;  /* 0x0000000e000f7202 */ /* 0x000fe20000000f00 */
[----:B------:R-:W-:Y:S02]  /*41f50*/  IMAD.MOV.U32 R29, RZ, RZ, R31 ;  /* 0x000000ffff1d7224 */ /* 0x000fe400078e001f */
[----:B------:R-:W-:Y:S02]  /*41f60*/  IMAD.MOV.U32 R14, RZ, RZ, R16 ;  /* 0x000000ffff0e7224 */ /* 0x000fe400078e0010 */
.L_x_56501:
[----:B------:R-:W-:Y:S05]  /*41f70*/  BSYNC B1 ;  /* 0x0000000000017941 */ /* 0x000fea0003800000 */
.L_x_56499:
        /* <DEDUP_REMOVED lines=9> */
.L_x_56503:
[----:B------:R-:W-:Y:S01]  /*42010*/  IMAD.MOV.U32 R31, RZ, RZ, R30 ;  /* 0x000000ffff1f7224 */ /* 0x000fe200078e001e */
[----:B------:R-:W-:Y:S01]  /*42020*/  MOV R16, R15 ;  /* 0x0000000f00107202 */ /* 0x000fe20000000f00 */
[----:B------:R-:W-:Y:S02]  /*42030*/  IMAD.MOV.U32 R30, RZ, RZ, R48 ;  /* 0x000000ffff1e7224 */ /* 0x000fe400078e0030 */
[----:B------:R-:W-:Y:S02]  /*42040*/  IMAD.MOV.U32 R15, RZ, RZ, R40 ;  /* 0x000000ffff0f7224 */ /* 0x000fe400078e0028 */
.L_x_56504:
[----:B------:R-:W-:Y:S05]  /*42050*/  BSYNC B1 ;  /* 0x0000000000017941 */ /* 0x000fea0003800000 */
.L_x_56502:
        /* <DEDUP_REMOVED lines=9> */
.L_x_56506:
[----:B------:R-:W-:Y:S01]  /*420f0*/  IMAD.MOV.U32 R46, RZ, RZ, R31 ;  /* 0x000000ffff2e7224 */ /* 0x000fe200078e001f */
[----:B------:R-:W-:Y:S01]  /*42100*/  MOV R40, R16 ;  /* 0x0000001000287202 */ /* 0x000fe20000000f00 */
[----:B------:R-:W-:Y:S02]  /*42110*/  IMAD.MOV.U32 R31, RZ, RZ, R34 ;  /* 0x000000ffff1f7224 */ /* 0x000fe400078e0022 */
[----:B------:R-:W-:Y:S02]  /*42120*/  IMAD.MOV.U32 R16, RZ, RZ, R32 ;  /* 0x000000ffff107224 */ /* 0x000fe400078e0020 */
.L_x_56507:
[----:B------:R-:W-:Y:S05]  /*42130*/  BSYNC B1 ;  /* 0x0000000000017941 */ /* 0x000fea0003800000 */
.L_x_56505:
        /* <DEDUP_REMOVED lines=9> */
.L_x_56509:
[----:B------:R-:W-:Y:S01]  /*421d0*/  IMAD.MOV.U32 R34, RZ, RZ, R46 ;  /* 0x000000ffff227224 */ /* 0x000fe200078e002e */
[----:B------:R-:W-:Y:S01]  /*421e0*/  MOV R32, R40 ;  /* 0x0000002800207202 */ /* 0x000fe20000000f00 */
[----:B------:R-:W-:Y:S02]  /*421f0*/  IMAD.MOV.U32 R46, RZ, RZ, R49 ;  /* 0x000000ffff2e7224 */ /* 0x000fe400078e0031 */
[----:B------:R-:W-:Y:S02]  /*42200*/  IMAD.MOV.U32 R40, RZ, RZ, R37 ;  /* 0x000000ffff287224 */ /* 0x000fe400078e0025 */
.L_x_56510:
[----:B------:R-:W-:Y:S05]  /*42210*/  BSYNC B1 ;  /* 0x0000000000017941 */ /* 0x000fea0003800000 */
.L_x_56508:
        /* <DEDUP_REMOVED lines=9> */
.L_x_56512:
[----:B------:R-:W-:Y:S01]  /*422b0*/  IMAD.MOV.U32 R48, RZ, RZ, R34 ;  /* 0x000000ffff307224 */ /* 0x000fe200078e0022 */
[----:B------:R-:W-:Y:S01]  /*422c0*/  MOV R37, R32 ;  /* 0x0000002000257202 */ /* 0x000fe20000000f00 */
[----:B------:R-:W-:Y:S02]  /*422d0*/  IMAD.MOV.U32 R34, RZ, RZ, R50 ;  /* 0x000000ffff227224 */ /* 0x000fe400078e0032 */
[----:B------:R-:W-:Y:S02]  /*422e0*/  IMAD.MOV.U32 R32, RZ, RZ, R36 ;  /* 0x000000ffff207224 */ /* 0x000fe400078e0024 */
.L_x_56513:
[----:B------:R-:W-:Y:S05]  /*422f0*/  BSYNC B1 ;  /* 0x0000000000017941 */ /* 0x000fea0003800000 */
.L_x_56511:
        /* <DEDUP_REMOVED lines=9> */
.L_x_56515:
[----:B------:R-:W-:Y:S01]  /*42390*/  IMAD.MOV.U32 R49, RZ, RZ, R48 ;  /* 0x000000ffff317224 */ /* 0x000fe200078e0030 */
[----:B------:R-:W-:Y:S01]  /*423a0*/  MOV R36, R37 ;  /* 0x0000002500247202 */ /* 0x000fe20000000f00 */
[----:B------:R-:W-:Y:S02]  /*423b0*/  IMAD.MOV.U32 R48, RZ, RZ, R51 ;  /* 0x000000ffff307224 */ /* 0x000fe400078e0033 */
[----:B------:R-:W-:Y:S02]  /*423c0*/  IMAD.MOV.U32 R37, RZ, RZ, R39 ;  /* 0x000000ffff257224 */ /* 0x000fe400078e0027 */
.L_x_56516:
[----:B------:R-:W-:Y:S05]  /*423d0*/  BSYNC B1 ;  /* 0x0000000000017941 */ /* 0x000fea0003800000 */
.L_x_56514:
        /* <DEDUP_REMOVED lines=9> */
.L_x_56518:
[----:B------:R-:W-:Y:S01]  /*42470*/  IMAD.MOV.U32 R50, RZ, RZ, R49 ;  /* 0x000000ffff327224 */ /* 0x000fe200078e0031 */
[----:B------:R-:W-:Y:S01]  /*42480*/  MOV R39, R36 ;  /* 0x0000002400277202 */ /* 0x000fe20000000f00 */
[----:B------:R-:W-:Y:S02]  /*42490*/  IMAD.MOV.U32 R49, RZ, RZ, R52 ;  /* 0x000000ffff317224 */ /* 0x000fe400078e0034 */
[----:B------:R-:W-:Y:S02]  /*424a0*/  IMAD.MOV.U32 R36, RZ, RZ, R38 ;  /* 0x000000ffff247224 */ /* 0x000fe400078e0026 */
.L_x_56519:
[----:B------:R-:W-:Y:S05]  /*424b0*/  BSYNC B1 ;  /* 0x0000000000017941 */ /* 0x000fea0003800000 */
.L_x_56517:
        /* <DEDUP_REMOVED lines=9> */
.L_x_56521:
[----:B------:R-:W-:Y:S01]  /*42550*/  IMAD.MOV.U32 R51, RZ, RZ, R50 ;  /* 0x000000ffff337224 */ /* 0x000fe200078e0032 */
[----:B------:R-:W-:Y:S01]  /*42560*/  MOV R38, R39 ;  /* 0x0000002700267202 */ /* 0x000fe20000000f00 */
[----:B------:R-:W-:Y:S02]  /*42570*/  IMAD.MOV.U32 R50, RZ, RZ, R53 ;  /* 0x000000ffff327224 */ /* 0x000fe400078e0035 */
[----:B------:R-:W-:Y:S02]  /*42580*/  IMAD.MOV.U32 R39, RZ, RZ, R43 ;  /* 0x000000ffff277224 */ /* 0x000fe400078e002b */
.L_x_56522:
[----:B------:R-:W-:Y:S05]  /*42590*/  BSYNC B1 ;  /* 0x0000000000017941 */ /* 0x000fea0003800000 */
.L_x_56520:
        /* <DEDUP_REMOVED lines=9> */
.L_x_56524:
[----:B------:R-:W-:Y:S01]  /*42630*/  IMAD.MOV.U32 R52, RZ, RZ, R51 ;  /* 0x000000ffff347224 */ /* 0x000fe200078e0033 */
[----:B------:R-:W-:Y:S01]  /*42640*/  MOV R43, R38 ;  /* 0x00000026002b7202 */ /* 0x000fe20000000f00 */
[----:B------:R-:W-:Y:S02]  /*42650*/  IMAD.MOV.U32 R51, RZ, RZ, R54 ;  /* 0x000000ffff337224 */ /* 0x000fe400078e0036 */
[----:B------:R-:W-:Y:S02]  /*42660*/  IMAD.MOV.U32 R38, RZ, RZ, R42 ;  /* 0x000000ffff267224 */ /* 0x000fe400078e002a */
.L_x_56525:
[----:B------:R-:W-:Y:S05]  /*42670*/  BSYNC B1 ;  /* 0x0000000000017941 */ /* 0x000fea0003800000 */
.L_x_56523:
        /* <DEDUP_REMOVED lines=9> */
.L_x_56527:
[----:B------:R-:W-:Y:S01]  /*42710*/  IMAD.MOV.U32 R53, RZ, RZ, R52 ;  /* 0x000000ffff357224 */ /* 0x000fe200078e0034 */
[----:B------:R-:W-:Y:S01]  /*42720*/  MOV R42, R43 ;  /* 0x0000002b002a7202 */ /* 0x000fe20000000f00 */
[----:B------:R-:W-:Y:S02]  /*42730*/  IMAD.MOV.U32 R52, RZ, RZ, R55 ;  /* 0x000000ffff347224 */ /* 0x000fe400078e0037 */
[----:B------:R-:W-:Y:S02]  /*42740*/  IMAD.MOV.U32 R43, RZ, RZ, R45 ;  /* 0x000000ffff2b7224 */ /* 0x000fe400078e002d */
.L_x_56528:
[----:B------:R-:W-:Y:S05]  /*42750*/  BSYNC B1 ;  /* 0x0000000000017941 */ /* 0x000fea0003800000 */
.L_x_56526:
        /* <DEDUP_REMOVED lines=9> */
.L_x_56530:
[----:B------:R-:W-:Y:S01]  /*427f0*/  IMAD.MOV.U32 R54, RZ, RZ, R53 ;  /* 0x000000ffff367224 */ /* 0x000fe200078e0035 */
[----:B------:R-:W-:Y:S01]  /*42800*/  MOV R45, R42 ;  /* 0x0000002a002d7202 */ /* 0x000fe20000000f00 */
[----:B------:R-:W-:Y:S02]  /*42810*/  IMAD.MOV.U32 R53, RZ, RZ, R56 ;  /* 0x000000ffff357224 */ /* 0x000fe400078e0038 */
[----:B------:R-:W-:Y:S02]  /*42820*/  IMAD.MOV.U32 R42, RZ, RZ, R44 ;  /* 0x000000ffff2a7224 */ /* 0x000fe400078e002c */
.L_x_56531:
[----:B------:R-:W-:Y:S05]  /*42830*/  BSYNC B1 ;  /* 0x0000000000017941 */ /* 0x000fea0003800000 */
.L_x_56529:
        /* <DEDUP_REMOVED lines=9> */
.L_x_56533:
[----:B------:R-:W-:Y:S01]  /*428d0*/  IMAD.MOV.U32 R55, RZ, RZ, R54 ;  /* 0x000000ffff377224 */ /* 0x000fe200078e0036 */
[----:B------:R-:W-:Y:S01]  /*428e0*/  MOV R44, R45 ;  /* 0x0000002d002c7202 */ /* 0x000fe20000000f00 */
[----:B------:R-:W-:Y:S02]  /*428f0*/  IMAD.MOV.U32 R54, RZ, RZ, R57 ;  /* 0x000000ffff367224 */ /* 0x000fe400078e0039 */
[----:B------:R-:W-:Y:S02]  /*42900*/  IMAD.MOV.U32 R45, RZ, RZ, R47 ;  /* 0x000000ffff2d7224 */ /* 0x000fe400078e002f */
.L_x_56534:
[----:B------:R-:W-:Y:S05]  /*42910*/  BSYNC B1 ;  /* 0x0000000000017941 */ /* 0x000fea0003800000 */
.L_x_56532:
        /* <DEDUP_REMOVED lines=16> */
.L_x_56536:
[----:B------:R-:W-:Y:S02]  /*42a20*/  IMAD.MOV.U32 R26, RZ, RZ, R33 ;  /* 0x000000ffff1a7224 */ /* 0x000fe400078e0021 */
[----:B------:R-:W-:Y:S02]  /*42a30*/  IMAD.MOV.U32 R11, RZ, RZ, R35 ;  /* 0x000000ffff0b7224 */ /* 0x000fe400078e0023 */
[----:B------:R-:W-:Y:S02]  /*42a40*/  IMAD.MOV.U32 R33, RZ, RZ, R27 ;  /* 0x000000ffff217224 */ /* 0x000fe400078e001b */
[----:B------:R-:W-:Y:S02]  /*42a50*/  IMAD.MOV.U32 R35, RZ, RZ, R12 ;  /* 0x000000ffff237224 */ /* 0x000fe400078e000c */
.L_x_56537:
[----:B------:R-:W-:Y:S05]  /*42a60*/  BSYNC B1 ;  /* 0x0000000000017941 */ /* 0x000fea0003800000 */
.L_x_56535:
        /* <DEDUP_REMOVED lines=9> */
.L_x_56539:
[----:B------:R-:W-:Y:S02]  /*42b00*/  IMAD.MOV.U32 R27, RZ, RZ, R26 ;  /* 0x000000ffff1b7224 */ /* 0x000fe400078e001a */
[----:B------:R-:W-:Y:S02]  /*42b10*/  IMAD.MOV.U32 R12, RZ, RZ, R11 ;  /* 0x000000ffff0c7224 */ /* 0x000fe400078e000b */
[----:B------:R-:W-:Y:S02]  /*42b20*/  IMAD.MOV.U32 R26, RZ, RZ, R28 ;  /* 0x000000ffff1a7224 */ /* 0x000fe400078e001c */
[----:B------:R-:W-:Y:S02]  /*42b30*/  IMAD.MOV.U32 R11, RZ, RZ, R13 ;  /* 0x000000ffff0b7224 */ /* 0x000fe400078e000d */
.L_x_56540:
[----:B------:R-:W-:Y:S05]  /*42b40*/  BSYNC B1 ;  /* 0x0000000000017941 */ /* 0x000fea0003800000 */
.L_x_56538:
        /* <DEDUP_REMOVED lines=9> */
.L_x_56542:
[----:B------:R-:W-:Y:S02]  /*42be0*/  IMAD.MOV.U32 R28, RZ, RZ, R27 ;  /* 0x000000ffff1c7224 */ /* 0x000fe400078e001b */
[----:B------:R-:W-:Y:S02]  /*42bf0*/  IMAD.MOV.U32 R13, RZ, RZ, R12 ;  /* 0x000000ffff0d7224 */ /* 0x000fe400078e000c */
[----:B------:R-:W-:Y:S02]  /*42c00*/  IMAD.MOV.U32 R27, RZ, RZ, R29 ;  /* 0x000000ffff1b7224 */ /* 0x000fe400078e001d */
[----:B------:R-:W-:Y:S02]  /*42c10*/  IMAD.MOV.U32 R12, RZ, RZ, R14 ;  /* 0x000000ffff0c7224 */ /* 0x000fe400078e000e */
.L_x_56543:
[----:B------:R-:W-:Y:S05]  /*42c20*/  BSYNC B1 ;  /* 0x0000000000017941 */ /* 0x000fea0003800000 */
.L_x_56541:
        /* <DEDUP_REMOVED lines=9> */
.L_x_56545:
[----:B------:R-:W-:Y:S02]  /*42cc0*/  IMAD.MOV.U32 R29, RZ, RZ, R28 ;  /* 0x000000ffff1d7224 */ /* 0x000fe400078e001c */
[----:B------:R-:W-:Y:S02]  /*42cd0*/  IMAD.MOV.U32 R14, RZ, RZ, R13 ;  /* 0x000000ffff0e7224 */ /* 0x000fe400078e000d */
[----:B------:R-:W-:Y:S02]  /*42ce0*/  IMAD.MOV.U32 R28, RZ, RZ, R30 ;  /* 0x000000ffff1c7224 */ /* 0x000fe400078e001e */
[----:B------:R-:W-:Y:S02]  /*42cf0*/  IMAD.MOV.U32 R13, RZ, RZ, R15 ;  /* 0x000000ffff0d7224 */ /* 0x000fe400078e000f */
.L_x_56546:
[----:B------:R-:W-:Y:S05]  /*42d00*/  BSYNC B1 ;  /* 0x0000000000017941 */ /* 0x000fea0003800000 */
.L_x_56544:
        /* <DEDUP_REMOVED lines=9> */
.L_x_56548:
[----:B------:R-:W-:Y:S02]  /*42da0*/  IMAD.MOV.U32 R30, RZ, RZ, R29 ;  /* 0x000000ffff1e7224 */ /* 0x000fe400078e001d */
[----:B------:R-:W-:Y:S02]  /*42db0*/  IMAD.MOV.U32 R15, RZ, RZ, R14 ;  /* 0x000000ffff0f7224 */ /* 0x000fe400078e000e */
[----:B------:R-:W-:Y:S02]  /*42dc0*/  IMAD.MOV.U32 R29, RZ, RZ, R31 ;  /* 0x000000ffff1d7224 */ /* 0x000fe400078e001f */
[----:B------:R-:W-:Y:S02]  /*42dd0*/  IMAD.MOV.U32 R14, RZ, RZ, R16 ;  /* 0x000000ffff0e7224 */ /* 0x000fe400078e0010 */
.L_x_56549:
[----:B------:R-:W-:Y:S05]  /*42de0*/  BSYNC B1 ;  /* 0x0000000000017941 */ /* 0x000fea0003800000 */
.L_x_56547:
        /* <DEDUP_REMOVED lines=9> */
.L_x_56551:
[----:B------:R-:W-:Y:S02]  /*42e80*/  IMAD.MOV.U32 R31, RZ, RZ, R30 ;  /* 0x000000ffff1f7224 */ /* 0x000fe400078e001e */
[----:B------:R-:W-:Y:S02]  /*42e90*/  IMAD.MOV.U32 R16, RZ, RZ, R15 ;  /* 0x000000ffff107224 */ /* 0x000fe400078e000f */
[----:B------:R-:W-:Y:S02]  /*42ea0*/  IMAD.MOV.U32 R30, RZ, RZ, R46 ;  /* 0x000000ffff1e7224 */ /* 0x000fe400078e002e */
[----:B------:R-:W-:Y:S02]  /*42eb0*/  IMAD.MOV.U32 R15, RZ, RZ, R40 ;  /* 0x000000ffff0f7224 */ /* 0x000fe400078e0028 */
.L_x_56552:
[----:B------:R-:W-:Y:S05]  /*42ec0*/  BSYNC B1 ;  /* 0x0000000000017941 */ /* 0x000fea0003800000 */
.L_x_56550:
        /* <DEDUP_REMOVED lines=9> */
.L_x_56554:
[----:B------:R-:W-:Y:S02]  /*42f60*/  IMAD.MOV.U32 R46, RZ, RZ, R31 ;  /* 0x000000ffff2e7224 */ /* 0x000fe400078e001f */
[----:B------:R-:W-:Y:S02]  /*42f70*/  IMAD.MOV.U32 R40, RZ, RZ, R16 ;  /* 0x000000ffff287224 */ /* 0x000fe400078e0010 */
[----:B------:R-:W-:Y:S02]  /*42f80*/  IMAD.MOV.U32 R31, RZ, RZ, R34 ;  /* 0x000000ffff1f7224 */ /* 0x000fe400078e0022 */
[----:B------:R-:W-:Y:S02]  /*42f90*/  IMAD.MOV.U32 R16, RZ, RZ, R32 ;  /* 0x000000ffff107224 */ /* 0x000fe400078e0020 */
.L_x_56555:
[----:B------:R-:W-:Y:S05]  /*42fa0*/  BSYNC B1 ;  /* 0x0000000000017941 */ /* 0x000fea0003800000 */
.L_x_56553:
        /* <DEDUP_REMOVED lines=9> */
.L_x_56557:
[----:B------:R-:W-:Y:S02]  /*43040*/  IMAD.MOV.U32 R34, RZ, RZ, R46 ;  /* 0x000000ffff227224 */ /* 0x000fe400078e002e */
[----:B------:R-:W-:Y:S02]  /*43050*/  IMAD.MOV.U32 R32, RZ, RZ, R40 ;  /* 0x000000ffff207224 */ /* 0x000fe400078e0028 */
[----:B------:R-:W-:Y:S02]  /*43060*/  IMAD.MOV.U32 R46, RZ, RZ, R48 ;  /* 0x000000ffff2e7224 */ /* 0x000fe400078e0030 */
[----:B------:R-:W-:Y:S02]  /*43070*/  IMAD.MOV.U32 R40, RZ, RZ, R37 ;  /* 0x000000ffff287224 */ /* 0x000fe400078e0025 */
.L_x_56558:
[----:B------:R-:W-:Y:S05]  /*43080*/  BSYNC B1 ;  /* 0x0000000000017941 */ /* 0x000fea0003800000 */
.L_x_56556:
        /* <DEDUP_REMOVED lines=9> */
.L_x_56560:
[----:B------:R-:W-:Y:S02]  /*43120*/  IMAD.MOV.U32 R47, RZ, RZ, R34 ;  /* 0x000000ffff2f7224 */ /* 0x000fe400078e0022 */
[----:B------:R-:W-:Y:S02]  /*43130*/  IMAD.MOV.U32 R37, RZ, RZ, R32 ;  /* 0x000000ffff257224 */ /* 0x000fe400078e0020 */
[----:B------:R-:W-:Y:S02]  /*43140*/  IMAD.MOV.U32 R34, RZ, RZ, R49 ;  /* 0x000000ffff227224 */ /* 0x000fe400078e0031 */
[----:B------:R-:W-:Y:S02]  /*43150*/  IMAD.MOV.U32 R32, RZ, RZ, R36 ;  /* 0x000000ffff207224 */ /* 0x000fe400078e0024 */
.L_x_56561:
[----:B------:R-:W-:Y:S05]  /*43160*/  BSYNC B1 ;  /* 0x0000000000017941 */ /* 0x000fea0003800000 */
.L_x_56559:
        /* <DEDUP_REMOVED lines=9> */
.L_x_56563:
[----:B------:R-:W-:Y:S02]  /*43200*/  IMAD.MOV.U32 R48, RZ, RZ, R47 ;  /* 0x000000ffff307224 */ /* 0x000fe400078e002f */
[----:B------:R-:W-:Y:S02]  /*43210*/  IMAD.MOV.U32 R36, RZ, RZ, R37 ;  /* 0x000000ffff247224 */ /* 0x000fe400078e0025 */
[----:B------:R-:W-:Y:S02]  /*43220*/  IMAD.MOV.U32 R47, RZ, RZ, R50 ;  /* 0x000000ffff2f7224 */ /* 0x000fe400078e0032 */
[----:B------:R-:W-:Y:S02]  /*43230*/  IMAD.MOV.U32 R37, RZ, RZ, R39 ;  /* 0x000000ffff257224 */ /* 0x000fe400078e0027 */
.L_x_56564:
[----:B------:R-:W-:Y:S05]  /*43240*/  BSYNC B1 ;  /* 0x0000000000017941 */ /* 0x000fea0003800000 */
.L_x_56562:
        /* <DEDUP_REMOVED lines=9> */
.L_x_56566:
[----:B------:R-:W-:Y:S02]  /*432e0*/  IMAD.MOV.U32 R49, RZ, RZ, R48 ;  /* 0x000000ffff317224 */ /* 0x000fe400078e0030 */
[----:B------:R-:W-:Y:S02]  /*432f0*/  IMAD.MOV.U32 R39, RZ, RZ, R36 ;  /* 0x000000ffff277224 */ /* 0x000fe400078e0024 */
[----:B------:R-:W-:Y:S02]  /*43300*/  IMAD.MOV.U32 R48, RZ, RZ, R51 ;  /* 0x000000ffff307224 */ /* 0x000fe400078e0033 */
[----:B------:R-:W-:Y:S02]  /*43310*/  IMAD.MOV.U32 R36, RZ, RZ, R38 ;  /* 0x000000ffff247224 */ /* 0x000fe400078e0026 */
.L_x_56567:
[----:B------:R-:W-:Y:S05]  /*43320*/  BSYNC B1 ;  /* 0x0000000000017941 */ /* 0x000fea0003800000 */
.L_x_56565:
        /* <DEDUP_REMOVED lines=9> */
.L_x_56569:
[----:B------:R-:W-:Y:S02]  /*433c0*/  IMAD.MOV.U32 R50, RZ, RZ, R49 ;  /* 0x000000ffff327224 */ /* 0x000fe400078e0031 */
[----:B------:R-:W-:Y:S02]  /*433d0*/  IMAD.MOV.U32 R38, RZ, RZ, R39 ;  /* 0x000000ffff267224 */ /* 0x000fe400078e0027 */
[----:B------:R-:W-:Y:S02]  /*433e0*/  IMAD.MOV.U32 R49, RZ, RZ, R52 ;  /* 0x000000ffff317224 */ /* 0x000fe400078e0034 */
[----:B------:R-:W-:Y:S02]  /*433f0*/  IMAD.MOV.U32 R39, RZ, RZ, R43 ;  /* 0x000000ffff277224 */ /* 0x000fe400078e002b */
.L_x_56570:
[----:B------:R-:W-:Y:S05]  /*43400*/  BSYNC B1 ;  /* 0x0000000000017941 */ /* 0x000fea0003800000 */
.L_x_56568:
        /* <DEDUP_REMOVED lines=9> */
.L_x_56572:
[----:B------:R-:W-:Y:S02]  /*434a0*/  IMAD.MOV.U32 R51, RZ, RZ, R50 ;  /* 0x000000ffff337224 */ /* 0x000fe400078e0032 */
[----:B------:R-:W-:Y:S02]  /*434b0*/  IMAD.MOV.U32 R43, RZ, RZ, R38 ;  /* 0x000000ffff2b7224 */ /* 0x000fe400078e0026 */
[----:B------:R-:W-:Y:S02]  /*434c0*/  IMAD.MOV.U32 R50, RZ, RZ, R53 ;  /* 0x000000ffff327224 */ /* 0x000fe400078e0035 */
[----:B------:R-:W-:Y:S02]  /*434d0*/  IMAD.MOV.U32 R38, RZ, RZ, R42 ;  /* 0x000000ffff267224 */ /* 0x000fe400078e002a */
.L_x_56573:
[----:B------:R-:W-:Y:S05]  /*434e0*/  BSYNC B1 ;  /* 0x0000000000017941 */ /* 0x000fea0003800000 */
.L_x_56571:
        /* <DEDUP_REMOVED lines=9> */
.L_x_56575:
[----:B------:R-:W-:Y:S02]  /*43580*/  IMAD.MOV.U32 R52, RZ, RZ, R51 ;  /* 0x000000ffff347224 */ /* 0x000fe400078e0033 */
[----:B------:R-:W-:Y:S02]  /*43590*/  IMAD.MOV.U32 R42, RZ, RZ, R43 ;  /* 0x000000ffff2a7224 */ /* 0x000fe400078e002b */
[----:B------:R-:W-:Y:S02]  /*435a0*/  IMAD.MOV.U32 R51, RZ, RZ, R54 ;  /* 0x000000ffff337224 */ /* 0x000fe400078e0036 */
[----:B------:R-:W-:Y:S02]  /*435b0*/  IMAD.MOV.U32 R43, RZ, RZ, R45 ;  /* 0x000000ffff2b7224 */ /* 0x000fe400078e002d */
.L_x_56576:
[----:B------:R-:W-:Y:S05]  /*435c0*/  BSYNC B1 ;  /* 0x0000000000017941 */ /* 0x000fea0003800000 */
.L_x_56574:
        /* <DEDUP_REMOVED lines=9> */
.L_x_56578:
[----:B------:R-:W-:Y:S02]  /*43660*/  IMAD.MOV.U32 R53, RZ, RZ, R52 ;  /* 0x000000ffff357224 */ /* 0x000fe400078e0034 */
[----:B------:R-:W-:Y:S02]  /*43670*/  IMAD.MOV.U32 R45, RZ, RZ, R42 ;  /* 0x000000ffff2d7224 */ /* 0x000fe400078e002a */
[----:B------:R-:W-:Y:S02]  /*43680*/  IMAD.MOV.U32 R52, RZ, RZ, R55 ;  /* 0x000000ffff347224 */ /* 0x000fe400078e0037 */
[----:B------:R-:W-:Y:S02]  /*43690*/  IMAD.MOV.U32 R42, RZ, RZ, R44 ;  /* 0x000000ffff2a7224 */ /* 0x000fe400078e002c */
.L_x_56579:
[----:B------:R-:W-:Y:S05]  /*436a0*/  BSYNC B1 ;  /* 0x0000000000017941 */ /* 0x000fea0003800000 */
.L_x_56577:
        /* <DEDUP_REMOVED lines=16> */
.L_x_56581:
[----:B------:R-:W-:Y:S02]  /*437b0*/  IMAD.MOV.U32 R25, RZ, RZ, R33 ;  /* 0x000000ffff197224 */ /* 0x000fe400078e0021 */
[----:B------:R-:W-:Y:S01]  /*437c0*/  IMAD.MOV.U32 R10, RZ, RZ, R35 ;  /* 0x000000ffff0a7224 */ /* 0x000fe200078e0023 */
[----:B------:R-:W-:Y:S01]  /*437d0*/  MOV R35, R11 ;  /* 0x0000000b00237202 */ /* 0x000fe20000000f00 */
[----:B------:R-:W-:Y:S02]  /*437e0*/  IMAD.MOV.U32 R33, RZ, RZ, R26 ;  /* 0x000000ffff217224 */ /* 0x000fe400078e001a */
.L_x_56582:
[----:B------:R-:W-:Y:S05]  /*437f0*/  BSYNC B1 ;  /* 0x0000000000017941 */ /* 0x000fea0003800000 */
.L_x_56580:
        /* <DEDUP_REMOVED lines=9> */
.L_x_56584:
[----:B------:R-:W-:Y:S02]  /*43890*/  IMAD.MOV.U32 R26, RZ, RZ, R25 ;  /* 0x000000ffff1a7224 */ /* 0x000fe400078e0019 */
[----:B------:R-:W-:Y:S01]  /*438a0*/  IMAD.MOV.U32 R11, RZ, RZ, R10 ;  /* 0x000000ffff0b7224 */ /* 0x000fe200078e000a */
[----:B------:R-:W-:Y:S01]  /*438b0*/  MOV R10, R12 ;  /* 0x0000000c000a7202 */ /* 0x000fe20000000f00 */
[----:B------:R-:W-:Y:S02]  /*438c0*/  IMAD.MOV.U32 R25, RZ, RZ, R27 ;  /* 0x000000ffff197224 */ /* 0x000fe400078e001b */
.L_x_56585:
[----:B------:R-:W-:Y:S05]  /*438d0*/  BSYNC B1 ;  /* 0x0000000000017941 */ /* 0x000fea0003800000 */
.L_x_56583:
        /* <DEDUP_REMOVED lines=9> */
.L_x_56587:
[----:B------:R-:W-:Y:S02]  /*43970*/  IMAD.MOV.U32 R27, RZ, RZ, R26 ;  /* 0x000000ffff1b7224 */ /* 0x000fe400078e001a */
[----:B------:R-:W-:Y:S01]  /*43980*/  IMAD.MOV.U32 R12, RZ, RZ, R11 ;  /* 0x000000ffff0c7224 */ /* 0x000fe200078e000b */
[----:B------:R-:W-:Y:S01]  /*43990*/  MOV R11, R13 ;  /* 0x0000000d000b7202 */ /* 0x000fe20000000f00 */
[----:B------:R-:W-:Y:S02]  /*439a0*/  IMAD.MOV.U32 R26, RZ, RZ, R28 ;  /* 0x000000ffff1a7224 */ /* 0x000fe400078e001c */
.L_x_56588:
[----:B------:R-:W-:Y:S05]  /*439b0*/  BSYNC B1 ;  /* 0x0000000000017941 */ /* 0x000fea0003800000 */
.L_x_56586:
        /* <DEDUP_REMOVED lines=9> */
.L_x_56590:
[----:B------:R-:W-:Y:S02]  /*43a50*/  IMAD.MOV.U32 R28, RZ, RZ, R27 ;  /* 0x000000ffff1c7224 */ /* 0x000fe400078e001b */
[----:B------:R-:W-:Y:S01]  /*43a60*/  IMAD.MOV.U32 R13, RZ, RZ, R12 ;  /* 0x000000ffff0d7224 */ /* 0x000fe200078e000c */
[----:B------:R-:W-:Y:S01]  /*43a70*/  MOV R12, R14 ;  /* 0x0000000e000c7202 */ /* 0x000fe20000000f00 */
[----:B------:R-:W-:Y:S02]  /*43a80*/  IMAD.MOV.U32 R27, RZ, RZ, R29 ;  /* 0x000000ffff1b7224 */ /* 0x000fe400078e001d */
.L_x_56591:
[----:B------:R-:W-:Y:S05]  /*43a90*/  BSYNC B1 ;  /* 0x0000000000017941 */ /* 0x000fea0003800000 */
.L_x_56589:
        /* <DEDUP_REMOVED lines=9> */
.L_x_56593:
[----:B------:R-:W-:Y:S02]  /*43b30*/  IMAD.MOV.U32 R29, RZ, RZ, R28 ;  /* 0x000000ffff1d7224 */ /* 0x000fe400078e001c */
[----:B------:R-:W-:Y:S01]  /*43b40*/  IMAD.MOV.U32 R14, RZ, RZ, R13 ;  /* 0x000000ffff0e7224 */ /* 0x000fe200078e000d */
[----:B------:R-:W-:Y:S01]  /*43b50*/  MOV R13, R15 ;  /* 0x0000000f000d7202 */ /* 0x000fe20000000f00 */
[----:B------:R-:W-:Y:S02]  /*43b60*/  IMAD.MOV.U32 R28, RZ, RZ, R30 ;  /* 0x000000ffff1c7224 */ /* 0x000fe400078e001e */
.L_x_56594:
[----:B------:R-:W-:Y:S05]  /*43b70*/  BSYNC B1 ;  /* 0x0000000000017941 */ /* 0x000fea0003800000 */
.L_x_56592:
        /* <DEDUP_REMOVED lines=9> */
.L_x_56596:
[----:B------:R-:W-:Y:S02]  /*43c10*/  IMAD.MOV.U32 R30, RZ, RZ, R29 ;  /* 0x000000ffff1e7224 */ /* 0x000fe400078e001d */
[----:B------:R-:W-:Y:S01]  /*43c20*/  IMAD.MOV.U32 R15, RZ, RZ, R14 ;  /* 0x000000ffff0f7224 */ /* 0x000fe200078e000e */
[----:B------:R-:W-:Y:S01]  /*43c30*/  MOV R14, R16 ;  /* 0x00000010000e7202 */ /* 0x000fe20000000f00 */
[----:B------:R-:W-:Y:S02]  /*43c40*/  IMAD.MOV.U32 R29, RZ, RZ, R31 ;  /* 0x000000ffff1d7224 */ /* 0x000fe400078e001f */
.L_x_56597:
[----:B------:R-:W-:Y:S05]  /*43c50*/  BSYNC B1 ;  /* 0x0000000000017941 */ /* 0x000fea0003800000 */
.L_x_56595:
        /* <DEDUP_REMOVED lines=9> */
.L_x_56599:
[----:B------:R-:W-:Y:S02]  /*43cf0*/  IMAD.MOV.U32 R31, RZ, RZ, R30 ;  /* 0x000000ffff1f7224 */ /* 0x000fe400078e001e */
[----:B------:R-:W-:Y:S01]  /*43d00*/  IMAD.MOV.U32 R16, RZ, RZ, R15 ;  /* 0x000000ffff107224 */ /* 0x000fe200078e000f */
[----:B------:R-:W-:Y:S01]  /*43d10*/  MOV R15, R40 ;  /* 0x00000028000f7202 */ /* 0x000fe20000000f00 */
[----:B------:R-:W-:Y:S02]  /*43d20*/  IMAD.MOV.U32 R30, RZ, RZ, R46 ;  /* 0x000000ffff1e7224 */ /* 0x000fe400078e002e */
.L_x_56600:
[----:B------:R-:W-:Y:S05]  /*43d30*/  BSYNC B1 ;  /* 0x0000000000017941 */ /* 0x000fea0003800000 */
.L_x_56598:
        /* <DEDUP_REMOVED lines=9> */
.L_x_56602:
[----:B------:R-:W-:Y:S02]  /*43dd0*/  IMAD.MOV.U32 R44, RZ, RZ, R31 ;  /* 0x000000ffff2c7224 */ /* 0x000fe400078e001f */
[----:B------:R-:W-:Y:S01]  /*43de0*/  IMAD.MOV.U32 R40, RZ, RZ, R16 ;  /* 0x000000ffff287224 */ /* 0x000fe200078e0010 */
[----:B------:R-:W-:Y:S01]  /*43df0*/  MOV R16, R32 ;  /* 0x0000002000107202 */ /* 0x000fe20000000f00 */
[----:B------:R-:W-:Y:S02]  /*43e00*/  IMAD.MOV.U32 R31, RZ, RZ, R34 ;  /* 0x000000ffff1f7224 */ /* 0x000fe400078e0022 */
.L_x_56603:
[----:B------:R-:W-:Y:S05]  /*43e10*/  BSYNC B1 ;  /* 0x0000000000017941 */ /* 0x000fea0003800000 */
.L_x_56601:
        /* <DEDUP_REMOVED lines=9> */
.L_x_56605:
[----:B------:R-:W-:Y:S02]  /*43eb0*/  IMAD.MOV.U32 R34, RZ, RZ, R44 ;  /* 0x000000ffff227224 */ /* 0x000fe400078e002c */
[----:B------:R-:W-:Y:S01]  /*43ec0*/  IMAD.MOV.U32 R32, RZ, RZ, R40 ;  /* 0x000000ffff207224 */ /* 0x000fe200078e0028 */
[----:B------:R-:W-:Y:S01]  /*43ed0*/  MOV R40, R37 ;  /* 0x0000002500287202 */ /* 0x000fe20000000f00 */
[----:B------:R-:W-:Y:S02]  /*43ee0*/  IMAD.MOV.U32 R44, RZ, RZ, R47 ;  /* 0x000000ffff2c7224 */ /* 0x000fe400078e002f */
.L_x_56606:
[----:B------:R-:W-:Y:S05]  /*43ef0*/  BSYNC B1 ;  /* 0x0000000000017941 */ /* 0x000fea0003800000 */
.L_x_56604:
        /* <DEDUP_REMOVED lines=9> */
.L_x_56608:
[----:B------:R-:W-:Y:S02]  /*43f90*/  IMAD.MOV.U32 R46, RZ, RZ, R34 ;  /* 0x000000ffff2e7224 */ /* 0x000fe400078e0022 */
[----:B------:R-:W-:Y:S01]  /*43fa0*/  IMAD.MOV.U32 R37, RZ, RZ, R32 ;  /* 0x000000ffff257224 */ /* 0x000fe200078e0020 */
[----:B------:R-:W-:Y:S01]  /*43fb0*/  MOV R32, R36 ;  /* 0x0000002400207202 */ /* 0x000fe20000000f00 */
[----:B------:R-:W-:Y:S02]  /*43fc0*/  IMAD.MOV.U32 R34, RZ, RZ, R48 ;  /* 0x000000ffff227224 */ /* 0x000fe400078e0030 */
.L_x_56609:
[----:B------:R-:W-:Y:S05]  /*43fd0*/  BSYNC B1 ;  /* 0x0000000000017941 */ /* 0x000fea0003800000 */
.L_x_56607:
        /* <DEDUP_REMOVED lines=9> */
.L_x_56611:
[----:B------:R-:W-:Y:S02]  /*44070*/  IMAD.MOV.U32 R47, RZ, RZ, R46 ;  /* 0x000000ffff2f7224 */ /* 0x000fe400078e002e */
[----:B------:R-:W-:Y:S01]  /*44080*/  IMAD.MOV.U32 R36, RZ, RZ, R37 ;  /* 0x000000ffff247224 */ /* 0x000fe200078e0025 */
[----:B------:R-:W-:Y:S01]  /*44090*/  MOV R37, R39 ;  /* 0x0000002700257202 */ /* 0x000fe20000000f00 */
[----:B------:R-:W-:Y:S02]  /*440a0*/  IMAD.MOV.U32 R46, RZ, RZ, R49 ;  /* 0x000000ffff2e7224 */ /* 0x000fe400078e0031 */
.L_x_56612:
[----:B------:R-:W-:Y:S05]  /*440b0*/  BSYNC B1 ;  /* 0x0000000000017941 */ /* 0x000fea0003800000 */
.L_x_56610:
        /* <DEDUP_REMOVED lines=9> */
.L_x_56614:
[----:B------:R-:W-:Y:S02]  /*44150*/  IMAD.MOV.U32 R48, RZ, RZ, R47 ;  /* 0x000000ffff307224 */ /* 0x000fe400078e002f */
[----:B------:R-:W-:Y:S01]  /*44160*/  IMAD.MOV.U32 R39, RZ, RZ, R36 ;  /* 0x000000ffff277224 */ /* 0x000fe200078e0024 */
[----:B------:R-:W-:Y:S01]  /*44170*/  MOV R36, R38 ;  /* 0x0000002600247202 */ /* 0x000fe20000000f00 */
[----:B------:R-:W-:Y:S02]  /*44180*/  IMAD.MOV.U32 R47, RZ, RZ, R50 ;  /* 0x000000ffff2f7224 */ /* 0x000fe400078e0032 */
.L_x_56615:
[----:B------:R-:W-:Y:S05]  /*44190*/  BSYNC B1 ;  /* 0x0000000000017941 */ /* 0x000fea0003800000 */
.L_x_56613:
        /* <DEDUP_REMOVED lines=9> */
.L_x_56617:
[----:B------:R-:W-:Y:S02]  /*44230*/  IMAD.MOV.U32 R49, RZ, RZ, R48 ;  /* 0x000000ffff317224 */ /* 0x000fe400078e0030 */
[----:B------:R-:W-:Y:S01]  /*44240*/  IMAD.MOV.U32 R38, RZ, RZ, R39 ;  /* 0x000000ffff267224 */ /* 0x000fe200078e0027 */
[----:B------:R-:W-:Y:S01]  /*44250*/  MOV R39, R43 ;  /* 0x0000002b00277202 */ /* 0x000fe20000000f00 */
[----:B------:R-:W-:Y:S02]  /*44260*/  IMAD.MOV.U32 R48, RZ, RZ, R51 ;  /* 0x000000ffff307224 */ /* 0x000fe400078e0033 */
.L_x_56618:
[----:B------:R-:W-:Y:S05]  /*44270*/  BSYNC B1 ;  /* 0x0000000000017941 */ /* 0x000fea0003800000 */
.L_x_56616:
        /* <DEDUP_REMOVED lines=9> */
.L_x_56620:
[----:B------:R-:W-:Y:S02]  /*44310*/  IMAD.MOV.U32 R50, RZ, RZ, R49 ;  /* 0x000000ffff327224 */ /* 0x000fe400078e0031 */
[----:B------:R-:W-:Y:S01]  /*44320*/  IMAD.MOV.U32 R43, RZ, RZ, R38 ;  /* 0x000000ffff2b7224 */ /* 0x000fe200078e0026 */
[----:B------:R-:W-:Y:S01]  /*44330*/  MOV R38, R42 ;  /* 0x0000002a00267202 */ /* 0x000fe20000000f00 */
[----:B------:R-:W-:Y:S02]  /*44340*/  IMAD.MOV.U32 R49, RZ, RZ, R52 ;  /* 0x000000ffff317224 */ /* 0x000fe400078e0034 */
.L_x_56621:
[----:B------:R-:W-:Y:S05]  /*44350*/  BSYNC B1 ;  /* 0x0000000000017941 */ /* 0x000fea0003800000 */
.L_x_56619:
        /* <DEDUP_REMOVED lines=9> */
.L_x_56623:
[----:B------:R-:W-:Y:S02]  /*443f0*/  IMAD.MOV.U32 R51, RZ, RZ, R50 ;  /* 0x000000ffff337224 */ /* 0x000fe400078e0032 */
[----:B------:R-:W-:Y:S01]  /*44400*/  IMAD.MOV.U32 R42, RZ, RZ, R43 ;  /* 0x000000ffff2a7224 */ /* 0x000fe200078e002b */
[----:B------:R-:W-:Y:S01]  /*44410*/  MOV R43, R45 ;  /* 0x0000002d002b7202 */ /* 0x000fe20000000f00 */
[----:B------:R-:W-:Y:S02]  /*44420*/  IMAD.MOV.U32 R50, RZ, RZ, R53 ;  /* 0x000000ffff327224 */ /* 0x000fe400078e0035 */
.L_x_56624:
[----:B------:R-:W-:Y:S05]  /*44430*/  BSYNC B1 ;  /* 0x0000000000017941 */ /* 0x000fea0003800000 */
.L_x_56622:
        /* <DEDUP_REMOVED lines=16> */
.L_x_56626:
[----:B------:R-:W-:Y:S01]  /*44540*/  IMAD.MOV.U32 R24, RZ, RZ, R33 ;  /* 0x000000ffff187224 */ /* 0x000fe200078e0021 */
[----:B------:R-:W-:Y:S01]  /*44550*/  MOV R9, R35 ;  /* 0x0000002300097202 */ /* 0x000fe20000000f00 */
[----:B------:R-:W-:Y:S02]  /*44560*/  IMAD.MOV.U32 R33, RZ, RZ, R25 ;  /* 0x000000ffff217224 */ /* 0x000fe400078e0019 */
[----:B------:R-:W-:Y:S02]  /*44570*/  IMAD.MOV.U32 R35, RZ, RZ, R10 ;  /* 0x000000ffff237224 */ /* 0x000fe400078e000a */
.L_x_56627:
[----:B------:R-:W-:Y:S05]  /*44580*/  BSYNC B1 ;  /* 0x0000000000017941 */ /* 0x000fea0003800000 */
.L_x_56625:
        /* <DEDUP_REMOVED lines=9> */
.L_x_56629:
[----:B------:R-:W-:Y:S01]  /*44620*/  IMAD.MOV.U32 R25, RZ, RZ, R24 ;  /* 0x000000ffff197224 */ /* 0x000fe200078e0018 */
[----:B------:R-:W-:Y:S01]  /*44630*/  MOV R10, R9 ;  /* 0x00000009000a7202 */ /* 0x000fe20000000f00 */
[----:B------:R-:W-:Y:S02]  /*44640*/  IMAD.MOV.U32 R24, RZ, RZ, R26 ;  /* 0x000000ffff187224 */ /* 0x000fe400078e001a */
[----:B------:R-:W-:Y:S02]  /*44650*/  IMAD.MOV.U32 R9, RZ, RZ, R11 ;  /* 0x000000ffff097224 */ /* 0x000fe400078e000b */
.L_x_56630:
[----:B------:R-:W-:Y:S05]  /*44660*/  BSYNC B1 ;  /* 0x0000000000017941 */ /* 0x000fea0003800000 */
.L_x_56628:
        /* <DEDUP_REMOVED lines=9> */
.L_x_56632:
[----:B------:R-:W-:Y:S01]  /*44700*/  IMAD.MOV.U32 R26, RZ, RZ, R25 ;  /* 0x000000ffff1a7224 */ /* 0x000fe200078e0019 */
[----:B------:R-:W-:Y:S01]  /*44710*/  MOV R11, R10 ;  /* 0x0000000a000b7202 */ /* 0x000fe20000000f00 */
[----:B------:R-:W-:Y:S02]  /*44720*/  IMAD.MOV.U32 R25, RZ, RZ, R27 ;  /* 0x000000ffff197224 */ /* 0x000fe400078e001b */
[----:B------:R-:W-:Y:S02]  /*44730*/  IMAD.MOV.U32 R10, RZ, RZ, R12 ;  /* 0x000000ffff0a7224 */ /* 0x000fe400078e000c */
.L_x_56633:
[----:B------:R-:W-:Y:S05]  /*44740*/  BSYNC B1 ;  /* 0x0000000000017941 */ /* 0x000fea0003800000 */
.L_x_56631:
        /* <DEDUP_REMOVED lines=9> */
.L_x_56635:
[----:B------:R-:W-:Y:S01]  /*447e0*/  IMAD.MOV.U32 R27, RZ, RZ, R26 ;  /* 0x000000ffff1b7224 */ /* 0x000fe200078e001a */
[----:B------:R-:W-:Y:S01]  /*447f0*/  MOV R12, R11 ;  /* 0x0000000b000c7202 */ /* 0x000fe20000000f00 */
[----:B------:R-:W-:Y:S02]  /*44800*/  IMAD.MOV.U32 R26, RZ, RZ, R28 ;  /* 0x000000ffff1a7224 */ /* 0x000fe400078e001c */
[----:B------:R-:W-:Y:S02]  /*44810*/  IMAD.MOV.U32 R11, RZ, RZ, R13 ;  /* 0x000000ffff0b7224 */ /* 0x000fe400078e000d */
.L_x_56636:
[----:B------:R-:W-:Y:S05]  /*44820*/  BSYNC B1 ;  /* 0x0000000000017941 */ /* 0x000fea0003800000 */
.L_x_56634:
        /* <DEDUP_REMOVED lines=9> */
.L_x_56638:
[----:B------:R-:W-:Y:S01]  /*448c0*/  IMAD.MOV.U32 R28, RZ, RZ, R27 ;  /* 0x000000ffff1c7224 */ /* 0x000fe200078e001b */
[----:B------:R-:W-:Y:S01]  /*448d0*/  MOV R13, R12 ;  /* 0x0000000c000d7202 */ /* 0x000fe20000000f00 */
[----:B------:R-:W-:Y:S02]  /*448e0*/  IMAD.MOV.U32 R27, RZ, RZ, R29 ;  /* 0x000000ffff1b7224 */ /* 0x000fe400078e001d */
[----:B------:R-:W-:Y:S02]  /*448f0*/  IMAD.MOV.U32 R12, RZ, RZ, R14 ;  /* 0x000000ffff0c7224 */ /* 0x000fe400078e000e */
.L_x_56639:
[----:B------:R-:W-:Y:S05]  /*44900*/  BSYNC B1 ;  /* 0x0000000000017941 */ /* 0x000fea0003800000 */
.L_x_56637:
        /* <DEDUP_REMOVED lines=9> */
.L_x_56641:
[----:B------:R-:W-:Y:S01]  /*449a0*/  IMAD.MOV.U32 R29, RZ, RZ, R28 ;  /* 0x000000ffff1d7224 */ /* 0x000fe200078e001c */
[----:B------:R-:W-:Y:S01]  /*449b0*/  MOV R14, R13 ;  /* 0x0000000d000e7202 */ /* 0x000fe20000000f00 */
[----:B------:R-:W-:Y:S02]  /*449c0*/  IMAD.MOV.U32 R28, RZ, RZ, R30 ;  /* 0x000000ffff1c7224 */ /* 0x000fe400078e001e */
[----:B------:R-:W-:Y:S02]  /*449d0*/  IMAD.MOV.U32 R13, RZ, RZ, R15 ;  /* 0x000000ffff0d7224 */ /* 0x000fe400078e000f */
.L_x_56642:
[----:B------:R-:W-:Y:S05]  /*449e0*/  BSYNC B1 ;  /* 0x0000000000017941 */ /* 0x000fea0003800000 */
.L_x_56640:
        /* <DEDUP_REMOVED lines=9> */
.L_x_56644:
[----:B------:R-:W-:Y:S01]  /*44a80*/  IMAD.MOV.U32 R30, RZ, RZ, R29 ;  /* 0x000000ffff1e7224 */ /* 0x000fe200078e001d */
[----:B------:R-:W-:Y:S01]  /*44a90*/  MOV R15, R14 ;  /* 0x0000000e000f7202 */ /* 0x000fe20000000f00 */
[----:B------:R-:W-:Y:S02]  /*44aa0*/  IMAD.MOV.U32 R29, RZ, RZ, R31 ;  /* 0x000000ffff1d7224 */ /* 0x000fe400078e001f */
[----:B------:R-:W-:Y:S02]  /*44ab0*/  IMAD.MOV.U32 R14, RZ, RZ, R16 ;  /* 0x000000ffff0e7224 */ /* 0x000fe400078e0010 */
.L_x_56645:
[----:B------:R-:W-:Y:S05]  /*44ac0*/  BSYNC B1 ;  /* 0x0000000000017941 */ /* 0x000fea0003800000 */
.L_x_56643:
        /* <DEDUP_REMOVED lines=9> */
.L_x_56647:
[----:B------:R-:W-:Y:S01]  /*44b60*/  IMAD.MOV.U32 R31, RZ, RZ, R30 ;  /* 0x000000ffff1f7224 */ /* 0x000fe200078e001e */
[----:B------:R-:W-:Y:S01]  /*44b70*/  MOV R16, R15 ;  /* 0x0000000f00107202 */ /* 0x000fe20000000f00 */
[----:B------:R-:W-:Y:S02]  /*44b80*/  IMAD.MOV.U32 R30, RZ, RZ, R44 ;  /* 0x000000ffff1e7224 */ /* 0x000fe400078e002c */
[----:B------:R-:W-:Y:S02]  /*44b90*/  IMAD.MOV.U32 R15, RZ, RZ, R40 ;  /* 0x000000ffff0f7224 */ /* 0x000fe400078e0028 */
.L_x_56648:
[----:B------:R-:W-:Y:S05]  /*44ba0*/  BSYNC B1 ;  /* 0x0000000000017941 */ /* 0x000fea0003800000 */
.L_x_56646:
        /* <DEDUP_REMOVED lines=9> */
.L_x_56650:
[----:B------:R-:W-:Y:S01]  /*44c40*/  IMAD.MOV.U32 R44, RZ, RZ, R31 ;  /* 0x000000ffff2c7224 */ /* 0x000fe200078e001f */
[----:B------:R-:W-:Y:S01]  /*44c50*/  MOV R40, R16 ;  /* 0x0000001000287202 */ /* 0x000fe20000000f00 */
[----:B------:R-:W-:Y:S02]  /*44c60*/  IMAD.MOV.U32 R31, RZ, RZ, R34 ;  /* 0x000000ffff1f7224 */ /* 0x000fe400078e0022 */
[----:B------:R-:W-:Y:S02]  /*44c70*/  IMAD.MOV.U32 R16, RZ, RZ, R32 ;  /* 0x000000ffff107224 */ /* 0x000fe400078e0020 */
.L_x_56651:
[----:B------:R-:W-:Y:S05]  /*44c80*/  BSYNC B1 ;  /* 0x0000000000017941 */ /* 0x000fea0003800000 */
.L_x_56649:
        /* <DEDUP_REMOVED lines=9> */
.L_x_56653:
[----:B------:R-:W-:Y:S01]  /*44d20*/  IMAD.MOV.U32 R34, RZ, RZ, R44 ;  /* 0x000000ffff227224 */ /* 0x000fe200078e002c */
[----:B------:R-:W-:Y:S01]  /*44d30*/  MOV R32, R40 ;  /* 0x0000002800207202 */ /* 0x000fe20000000f00 */
[----:B------:R-:W-:Y:S02]  /*44d40*/  IMAD.MOV.U32 R44, RZ, RZ, R46 ;  /* 0x000000ffff2c7224 */ /* 0x000fe400078e002e */
[----:B------:R-:W-:Y:S02]  /*44d50*/  IMAD.MOV.U32 R40, RZ, RZ, R37 ;  /* 0x000000ffff287224 */ /* 0x000fe400078e0025 */
.L_x_56654:
[----:B------:R-:W-:Y:S05]  /*44d60*/  BSYNC B1 ;  /* 0x0000000000017941 */ /* 0x000fea0003800000 */
.L_x_56652:
        /* <DEDUP_REMOVED lines=9> */
.L_x_56656:
[----:B------:R-:W-:Y:S01]  /*44e00*/  IMAD.MOV.U32 R45, RZ, RZ, R34 ;  /* 0x000000ffff2d7224 */ /* 0x000fe200078e0022 */
[----:B------:R-:W-:Y:S01]  /*44e10*/  MOV R37, R32 ;  /* 0x0000002000257202 */ /* 0x000fe20000000f00 */
[----:B------:R-:W-:Y:S02]  /*44e20*/  IMAD.MOV.U32 R34, RZ, RZ, R47 ;  /* 0x000000ffff227224 */ /* 0x000fe400078e002f */
[----:B------:R-:W-:Y:S02]  /*44e30*/  IMAD.MOV.U32 R32, RZ, RZ, R36 ;  /* 0x000000ffff207224 */ /* 0x000fe400078e0024 */
.L_x_56657:
[----:B------:R-:W-:Y:S05]  /*44e40*/  BSYNC B1 ;  /* 0x0000000000017941 */ /* 0x000fea0003800000 */
.L_x_56655:
        /* <DEDUP_REMOVED lines=9> */
.L_x_56659:
[----:B------:R-:W-:Y:S01]  /*44ee0*/  IMAD.MOV.U32 R46, RZ, RZ, R45 ;  /* 0x000000ffff2e7224 */ /* 0x000fe200078e002d */
[----:B------:R-:W-:Y:S01]  /*44ef0*/  MOV R36, R37 ;  /* 0x0000002500247202 */ /* 0x000fe20000000f00 */
[----:B------:R-:W-:Y:S02]  /*44f00*/  IMAD.MOV.U32 R45, RZ, RZ, R48 ;  /* 0x000000ffff2d7224 */ /* 0x000fe400078e0030 */
[----:B------:R-:W-:Y:S02]  /*44f10*/  IMAD.MOV.U32 R37, RZ, RZ, R39 ;  /* 0x000000ffff257224 */ /* 0x000fe400078e0027 */
.L_x_56660:
[----:B------:R-:W-:Y:S05]  /*44f20*/  BSYNC B1 ;  /* 0x0000000000017941 */ /* 0x000fea0003800000 */
.L_x_56658:
        /* <DEDUP_REMOVED lines=9> */
.L_x_56662:
[----:B------:R-:W-:Y:S01]  /*44fc0*/  IMAD.MOV.U32 R47, RZ, RZ, R46 ;  /* 0x000000ffff2f7224 */ /* 0x000fe200078e002e */
[----:B------:R-:W-:Y:S01]  /*44fd0*/  MOV R39, R36 ;  /* 0x0000002400277202 */ /* 0x000fe20000000f00 */
[----:B------:R-:W-:Y:S02]  /*44fe0*/  IMAD.MOV.U32 R46, RZ, RZ, R49 ;  /* 0x000000ffff2e7224 */ /* 0x000fe400078e0031 */
[----:B------:R-:W-:Y:S02]  /*44ff0*/  IMAD.MOV.U32 R36, RZ, RZ, R38 ;  /* 0x000000ffff247224 */ /* 0x000fe400078e0026 */
.L_x_56663:
[----:B------:R-:W-:Y:S05]  /*45000*/  BSYNC B1 ;  /* 0x0000000000017941 */ /* 0x000fea0003800000 */
.L_x_56661:
        /* <DEDUP_REMOVED lines=9> */
.L_x_56665:
[----:B------:R-:W-:Y:S01]  /*450a0*/  IMAD.MOV.U32 R48, RZ, RZ, R47 ;  /* 0x000000ffff307224 */ /* 0x000fe200078e002f */
[----:B------:R-:W-:Y:S01]  /*450b0*/  MOV R38, R39 ;  /* 0x0000002700267202 */ /* 0x000fe20000000f00 */
[----:B------:R-:W-:Y:S02]  /*450c0*/  IMAD.MOV.U32 R47, RZ, RZ, R50 ;  /* 0x000000ffff2f7224 */ /* 0x000fe400078e0032 */
[----:B------:R-:W-:Y:S02]  /*450d0*/  IMAD.MOV.U32 R39, RZ, RZ, R43 ;  /* 0x000000ffff277224 */ /* 0x000fe400078e002b */
.L_x_56666:
[----:B------:R-:W-:Y:S05]  /*450e0*/  BSYNC B1 ;  /* 0x0000000000017941 */ /* 0x000fea0003800000 */
.L_x_56664:
        /* <DEDUP_REMOVED lines=9> */
.L_x_56668:
[----:B------:R-:W-:Y:S01]  /*45180*/  IMAD.MOV.U32 R49, RZ, RZ, R48 ;  /* 0x000000ffff317224 */ /* 0x000fe200078e0030 */
[----:B------:R-:W-:Y:S01]  /*45190*/  MOV R43, R38 ;  /* 0x00000026002b7202 */ /* 0x000fe20000000f00 */
[----:B------:R-:W-:Y:S02]  /*451a0*/  IMAD.MOV.U32 R48, RZ, RZ, R51 ;  /* 0x000000ffff307224 */ /* 0x000fe400078e0033 */
[----:B------:R-:W-:Y:S02]  /*451b0*/  IMAD.MOV.U32 R38, RZ, RZ, R42 ;  /* 0x000000ffff267224 */ /* 0x000fe400078e002a */
.L_x_56669:
[----:B------:R-:W-:Y:S05]  /*451c0*/  BSYNC B1 ;  /* 0x0000000000017941 */ /* 0x000fea0003800000 */
.L_x_56667:
        /* <DEDUP_REMOVED lines=16> */
.L_x_56671:
[----:B------:R-:W-:Y:S02]  /*452d0*/  IMAD.MOV.U32 R23, RZ, RZ, R33 ;  /* 0x000000ffff177224 */ /* 0x000fe400078e0021 */
[----:B------:R-:W-:Y:S02]  /*452e0*/  IMAD.MOV.U32 R8, RZ, RZ, R35 ;  /* 0x000000ffff087224 */ /* 0x000fe400078e0023 */
[----:B------:R-:W-:Y:S02]  /*452f0*/  IMAD.MOV.U32 R33, RZ, RZ, R24 ;  /* 0x000000ffff217224 */ /* 0x000fe400078e0018 */
[----:B------:R-:W-:Y:S02]  /*45300*/  IMAD.MOV.U32 R35, RZ, RZ, R9 ;  /* 0x000000ffff237224 */ /* 0x000fe400078e0009 */
.L_x_56672:
[----:B------:R-:W-:Y:S05]  /*45310*/  BSYNC B1 ;  /* 0x0000000000017941 */ /* 0x000fea0003800000 */
.L_x_56670:
        /* <DEDUP_REMOVED lines=9> */
.L_x_56674:
[----:B------:R-:W-:Y:S02]  /*453b0*/  IMAD.MOV.U32 R24, RZ, RZ, R23 ;  /* 0x000000ffff187224 */ /* 0x000fe400078e0017 */
[----:B------:R-:W-:Y:S02]  /*453c0*/  IMAD.MOV.U32 R9, RZ, RZ, R8 ;  /* 0x000000ffff097224 */ /* 0x000fe400078e0008 */
[----:B------:R-:W-:Y:S02]  /*453d0*/  IMAD.MOV.U32 R23, RZ, RZ, R25 ;  /* 0x000000ffff177224 */ /* 0x000fe400078e0019 */
[----:B------:R-:W-:Y:S02]  /*453e0*/  IMAD.MOV.U32 R8, RZ, RZ, R10 ;  /* 0x000000ffff087224 */ /* 0x000fe400078e000a */
.L_x_56675:
[----:B------:R-:W-:Y:S05]  /*453f0*/  BSYNC B1 ;  /* 0x0000000000017941 */ /* 0x000fea0003800000 */
.L_x_56673:
        /* <DEDUP_REMOVED lines=9> */
.L_x_56677:
[----:B------:R-:W-:Y:S02]  /*45490*/  IMAD.MOV.U32 R25, RZ, RZ, R24 ;  /* 0x000000ffff197224 */ /* 0x000fe400078e0018 */
[----:B------:R-:W-:Y:S02]  /*454a0*/  IMAD.MOV.U32 R10, RZ, RZ, R9 ;  /* 0x000000ffff0a7224 */ /* 0x000fe400078e0009 */
[----:B------:R-:W-:Y:S02]  /*454b0*/  IMAD.MOV.U32 R24, RZ, RZ, R26 ;  /* 0x000000ffff187224 */ /* 0x000fe400078e001a */
[----:B------:R-:W-:Y:S02]  /*454c0*/  IMAD.MOV.U32 R9, RZ, RZ, R11 ;  /* 0x000000ffff097224 */ /* 0x000fe400078e000b */
.L_x_56678:
[----:B------:R-:W-:Y:S05]  /*454d0*/  BSYNC B1 ;  /* 0x0000000000017941 */ /* 0x000fea0003800000 */
.L_x_56676:
        /* <DEDUP_REMOVED lines=9> */
.L_x_56680:
[----:B------:R-:W-:Y:S02]  /*45570*/  IMAD.MOV.U32 R26, RZ, RZ, R25 ;  /* 0x000000ffff1a7224 */ /* 0x000fe400078e0019 */
[----:B------:R-:W-:Y:S02]  /*45580*/  IMAD.MOV.U32 R11, RZ, RZ, R10 ;  /* 0x000000ffff0b7224 */ /* 0x000fe400078e000a */
[----:B------:R-:W-:Y:S02]  /*45590*/  IMAD.MOV.U32 R25, RZ, RZ, R27 ;  /* 0x000000ffff197224 */ /* 0x000fe400078e001b */
[----:B------:R-:W-:Y:S02]  /*455a0*/  IMAD.MOV.U32 R10, RZ, RZ, R12 ;  /* 0x000000ffff0a7224 */ /* 0x000fe400078e000c */
.L_x_56681:
[----:B------:R-:W-:Y:S05]  /*455b0*/  BSYNC B1 ;  /* 0x0000000000017941 */ /* 0x000fea0003800000 */
.L_x_56679:
        /* <DEDUP_REMOVED lines=9> */
.L_x_56683:
[----:B------:R-:W-:Y:S02]  /*45650*/  IMAD.MOV.U32 R27, RZ, RZ, R26 ;  /* 0x000000ffff1b7224 */ /* 0x000fe400078e001a */
[----:B------:R-:W-:Y:S02]  /*45660*/  IMAD.MOV.U32 R12, RZ, RZ, R11 ;  /* 0x000000ffff0c7224 */ /* 0x000fe400078e000b */
[----:B------:R-:W-:Y:S02]  /*45670*/  IMAD.MOV.U32 R26, RZ, RZ, R28 ;  /* 0x000000ffff1a7224 */ /* 0x000fe400078e001c */
[----:B------:R-:W-:Y:S02]  /*45680*/  IMAD.MOV.U32 R11, RZ, RZ, R13 ;  /* 0x000000ffff0b7224 */ /* 0x000fe400078e000d */
.L_x_56684:
[----:B------:R-:W-:Y:S05]  /*45690*/  BSYNC B1 ;  /* 0x0000000000017941 */ /* 0x000fea0003800000 */
.L_x_56682:
        /* <DEDUP_REMOVED lines=9> */
.L_x_56686:
[----:B------:R-:W-:Y:S02]  /*45730*/  IMAD.MOV.U32 R28, RZ, RZ, R27 ;  /* 0x000000ffff1c7224 */ /* 0x000fe400078e001b */
[----:B------:R-:W-:Y:S02]  /*45740*/  IMAD.MOV.U32 R13, RZ, RZ, R12 ;  /* 0x000000ffff0d7224 */ /* 0x000fe400078e000c */
[----:B------:R-:W-:Y:S02]  /*45750*/  IMAD.MOV.U32 R27, RZ, RZ, R29 ;  /* 0x000000ffff1b7224 */ /* 0x000fe400078e001d */
[----:B------:R-:W-:Y:S02]  /*45760*/  IMAD.MOV.U32 R12, RZ, RZ, R14 ;  /* 0x000000ffff0c7224 */ /* 0x000fe400078e000e */
.L_x_56687:
[----:B------:R-:W-:Y:S05]  /*45770*/  BSYNC B1 ;  /* 0x0000000000017941 */ /* 0x000fea0003800000 */
.L_x_56685:
        /* <DEDUP_REMOVED lines=9> */
.L_x_56689:
[----:B------:R-:W-:Y:S02]  /*45810*/  IMAD.MOV.U32 R29, RZ, RZ, R28 ;  /* 0x000000ffff1d7224 */ /* 0x000fe400078e001c */
[----:B------:R-:W-:Y:S02]  /*45820*/  IMAD.MOV.U32 R14, RZ, RZ, R13 ;  /* 0x000000ffff0e7224 */ /* 0x000fe400078e000d */
[----:B------:R-:W-:Y:S02]  /*45830*/  IMAD.MOV.U32 R28, RZ, RZ, R30 ;  /* 0x000000ffff1c7224 */ /* 0x000fe400078e001e */
[----:B------:R-:W-:Y:S02]  /*45840*/  IMAD.MOV.U32 R13, RZ, RZ, R15 ;  /* 0x000000ffff0d7224 */ /* 0x000fe400078e000f */
.L_x_56690:
[----:B------:R-:W-:Y:S05]  /*45850*/  BSYNC B1 ;  /* 0x0000000000017941 */ /* 0x000fea0003800000 */
.L_x_56688:
        /* <DEDUP_REMOVED lines=9> */
.L_x_56692:
[----:B------:R-:W-:Y:S02]  /*458f0*/  IMAD.MOV.U32 R30, RZ, RZ, R29 ;  /* 0x000000ffff1e7224 */ /* 0x000fe400078e001d */
[----:B------:R-:W-:Y:S02]  /*45900*/  IMAD.MOV.U32 R15, RZ, RZ, R14 ;  /* 0x000000ffff0f7224 */ /* 0x000fe400078e000e */
[----:B------:R-:W-:Y:S02]  /*45910*/  IMAD.MOV.U32 R29, RZ, RZ, R31 ;  /* 0x000000ffff1d7224 */ /* 0x000fe400078e001f */
[----:B------:R-:W-:Y:S02]  /*45920*/  IMAD.MOV.U32 R14, RZ, RZ, R16 ;  /* 0x000000ffff0e7224 */ /* 0x000fe400078e0010 */
.L_x_56693:
[----:B------:R-:W-:Y:S05]  /*45930*/  BSYNC B1 ;  /* 0x0000000000017941 */ /* 0x000fea0003800000 */
.L_x_56691:
        /* <DEDUP_REMOVED lines=9> */
.L_x_56695:
[----:B------:R-:W-:Y:S02]  /*459d0*/  IMAD.MOV.U32 R31, RZ, RZ, R30 ;  /* 0x000000ffff1f7224 */ /* 0x000fe400078e001e */
[----:B------:R-:W-:Y:S02]  /*459e0*/  IMAD.MOV.U32 R16, RZ, RZ, R15 ;  /* 0x000000ffff107224 */ /* 0x000fe400078e000f */
[----:B------:R-:W-:Y:S02]  /*459f0*/  IMAD.MOV.U32 R30, RZ, RZ, R44 ;  /* 0x000000ffff1e7224 */ /* 0x000fe400078e002c */
[----:B------:R-:W-:Y:S02]  /*45a00*/  IMAD.MOV.U32 R15, RZ, RZ, R40 ;  /* 0x000000ffff0f7224 */ /* 0x000fe400078e0028 */
.L_x_56696:
[----:B------:R-:W-:Y:S05]  /*45a10*/  BSYNC B1 ;  /* 0x0000000000017941 */ /* 0x000fea0003800000 */
.L_x_56694:
        /* <DEDUP_REMOVED lines=9> */
.L_x_56698:
[----:B------:R-:W-:Y:S02]  /*45ab0*/  IMAD.MOV.U32 R42, RZ, RZ, R31 ;  /* 0x000000ffff2a7224 */ /* 0x000fe400078e001f */
[----:B------:R-:W-:Y:S02]  /*45ac0*/  IMAD.MOV.U32 R40, RZ, RZ, R16 ;  /* 0x000000ffff287224 */ /* 0x000fe400078e0010 */
[----:B------:R-:W-:Y:S02]  /*45ad0*/  IMAD.MOV.U32 R31, RZ, RZ, R34 ;  /* 0x000000ffff1f7224 */ /* 0x000fe400078e0022 */
[----:B------:R-:W-:Y:S02]  /*45ae0*/  IMAD.MOV.U32 R16, RZ, RZ, R32 ;  /* 0x000000ffff107224 */ /* 0x000fe400078e0020 */
.L_x_56699:
[----:B------:R-:W-:Y:S05]  /*45af0*/  BSYNC B1 ;  /* 0x0000000000017941 */ /* 0x000fea0003800000 */
.L_x_56697:
        /* <DEDUP_REMOVED lines=9> */
.L_x_56701:
[----:B------:R-:W-:Y:S02]  /*45b90*/  IMAD.MOV.U32 R34, RZ, RZ, R42 ;  /* 0x000000ffff227224 */ /* 0x000fe400078e002a */
[----:B------:R-:W-:Y:S02]  /*45ba0*/  IMAD.MOV.U32 R32, RZ, RZ, R40 ;  /* 0x000000ffff207224 */ /* 0x000fe400078e0028 */
[----:B------:R-:W-:Y:S02]  /*45bb0*/  IMAD.MOV.U32 R42, RZ, RZ, R45 ;  /* 0x000000ffff2a7224 */ /* 0x000fe400078e002d */
[----:B------:R-:W-:Y:S02]  /*45bc0*/  IMAD.MOV.U32 R40, RZ, RZ, R37 ;  /* 0x000000ffff287224 */ /* 0x000fe400078e0025 */
.L_x_56702:
[----:B------:R-:W-:Y:S05]  /*45bd0*/  BSYNC B1 ;  /* 0x0000000000017941 */ /* 0x000fea0003800000 */
.L_x_56700:
        /* <DEDUP_REMOVED lines=9> */
.L_x_56704:
[----:B------:R-:W-:Y:S02]  /*45c70*/  IMAD.MOV.U32 R44, RZ, RZ, R34 ;  /* 0x000000ffff2c7224 */ /* 0x000fe400078e0022 */
[----:B------:R-:W-:Y:S02]  /*45c80*/  IMAD.MOV.U32 R37, RZ, RZ, R32 ;  /* 0x000000ffff257224 */ /* 0x000fe400078e0020 */
[----:B------:R-:W-:Y:S02]  /*45c90*/  IMAD.MOV.U32 R34, RZ, RZ, R46 ;  /* 0x000000ffff227224 */ /* 0x000fe400078e002e */
[----:B------:R-:W-:Y:S02]  /*45ca0*/  IMAD.MOV.U32 R32, RZ, RZ, R36 ;  /* 0x000000ffff207224 */ /* 0x000fe400078e0024 */
.L_x_56705:
[----:B------:R-:W-:Y:S05]  /*45cb0*/  BSYNC B1 ;  /* 0x0000000000017941 */ /* 0x000fea0003800000 */
.L_x_56703:
        /* <DEDUP_REMOVED lines=9> */
.L_x_56707:
[----:B------:R-:W-:Y:S02]  /*45d50*/  IMAD.MOV.U32 R45, RZ, RZ, R44 ;  /* 0x000000ffff2d7224 */ /* 0x000fe400078e002c */
[----:B------:R-:W-:Y:S02]  /*45d60*/  IMAD.MOV.U32 R36, RZ, RZ, R37 ;  /* 0x000000ffff247224 */ /* 0x000fe400078e0025 */
[----:B------:R-:W-:Y:S02]  /*45d70*/  IMAD.MOV.U32 R44, RZ, RZ, R47 ;  /* 0x000000ffff2c7224 */ /* 0x000fe400078e002f */
[----:B------:R-:W-:Y:S02]  /*45d80*/  IMAD.MOV.U32 R37, RZ, RZ, R39 ;  /* 0x000000ffff257224 */ /* 0x000fe400078e0027 */
.L_x_56708:
[----:B------:R-:W-:Y:S05]  /*45d90*/  BSYNC B1 ;  /* 0x0000000000017941 */ /* 0x000fea0003800000 */
.L_x_56706:
        /* <DEDUP_REMOVED lines=9> */
.L_x_56710:
[----:B------:R-:W-:Y:S02]  /*45e30*/  IMAD.MOV.U32 R46, RZ, RZ, R45 ;  /* 0x000000ffff2e7224 */ /* 0x000fe400078e002d */
[----:B------:R-:W-:Y:S02]  /*45e40*/  IMAD.MOV.U32 R39, RZ, RZ, R36 ;  /* 0x000000ffff277224 */ /* 0x000fe400078e0024 */
[----:B------:R-:W-:Y:S02]  /*45e50*/  IMAD.MOV.U32 R45, RZ, RZ, R48 ;  /* 0x000000ffff2d7224 */ /* 0x000fe400078e0030 */
[----:B------:R-:W-:Y:S02]  /*45e60*/  IMAD.MOV.U32 R36, RZ, RZ, R38 ;  /* 0x000000ffff247224 */ /* 0x000fe400078e0026 */
.L_x_56711:
[----:B------:R-:W-:Y:S05]  /*45e70*/  BSYNC B1 ;  /* 0x0000000000017941 */ /* 0x000fea0003800000 */
.L_x_56709:
        /* <DEDUP_REMOVED lines=9> */
.L_x_56713:
[----:B------:R-:W-:Y:S02]  /*45f10*/  IMAD.MOV.U32 R47, RZ, RZ, R46 ;  /* 0x000000ffff2f7224 */ /* 0x000fe400078e002e */
[----:B------:R-:W-:Y:S02]  /*45f20*/  IMAD.MOV.U32 R38, RZ, RZ, R39 ;  /* 0x000000ffff267224 */ /* 0x000fe400078e0027 */
[----:B------:R-:W-:Y:S02]  /*45f30*/  IMAD.MOV.U32 R46, RZ, RZ, R49 ;  /* 0x000000ffff2e7224 */ /* 0x000fe400078e0031 */
[----:B------:R-:W-:Y:S02]  /*45f40*/  IMAD.MOV.U32 R39, RZ, RZ, R43 ;  /* 0x000000ffff277224 */ /* 0x000fe400078e002b */
.L_x_56714:
[----:B------:R-:W-:Y:S05]  /*45f50*/  BSYNC B1 ;  /* 0x0000000000017941 */ /* 0x000fea0003800000 */
.L_x_56712:
        /* <DEDUP_REMOVED lines=16> */
.L_x_56716:
[----:B------:R-:W-:Y:S02]  /*46060*/  IMAD.MOV.U32 R22, RZ, RZ, R33 ;  /* 0x000000ffff167224 */ /* 0x000fe400078e0021 */
[----:B------:R-:W-:Y:S01]  /*46070*/  IMAD.MOV.U32 R7, RZ, RZ, R35 ;  /* 0x000000ffff077224 */ /* 0x000fe200078e0023 */
[----:B------:R-:W-:Y:S01]  /*46080*/  MOV R35, R8 ;  /* 0x0000000800237202 */ /* 0x000fe20000000f00 */
[----:B------:R-:W-:Y:S02]  /*46090*/  IMAD.MOV.U32 R33, RZ, RZ, R23 ;  /* 0x000000ffff217224 */ /* 0x000fe400078e0017 */
.L_x_56717:
[----:B------:R-:W-:Y:S05]  /*460a0*/  BSYNC B1 ;  /* 0x0000000000017941 */ /* 0x000fea0003800000 */
.L_x_56715:
        /* <DEDUP_REMOVED lines=9> */
.L_x_56719:
[----:B------:R-:W-:Y:S02]  /*46140*/  IMAD.MOV.U32 R23, RZ, RZ, R22 ;  /* 0x000000ffff177224 */ /* 0x000fe400078e0016 */
[----:B------:R-:W-:Y:S01]  /*46150*/  IMAD.MOV.U32 R8, RZ, RZ, R7 ;  /* 0x000000ffff087224 */ /* 0x000fe200078e0007 */
[----:B------:R-:W-:Y:S01]  /*46160*/  MOV R7, R9 ;  /* 0x0000000900077202 */ /* 0x000fe20000000f00 */
[----:B------:R-:W-:Y:S02]  /*46170*/  IMAD.MOV.U32 R22, RZ, RZ, R24 ;  /* 0x000000ffff167224 */ /* 0x000fe400078e0018 */
.L_x_56720:
[----:B------:R-:W-:Y:S05]  /*46180*/  BSYNC B1 ;  /* 0x0000000000017941 */ /* 0x000fea0003800000 */
.L_x_56718:
        /* <DEDUP_REMOVED lines=9> */
.L_x_56722:
[----:B------:R-:W-:Y:S02]  /*46220*/  IMAD.MOV.U32 R24, RZ, RZ, R23 ;  /* 0x000000ffff187224 */ /* 0x000fe400078e0017 */
[----:B------:R-:W-:Y:S01]  /*46230*/  IMAD.MOV.U32 R9, RZ, RZ, R8 ;  /* 0x000000ffff097224 */ /* 0x000fe200078e0008 */
[----:B------:R-:W-:Y:S01]  /*46240*/  MOV R8, R10 ;  /* 0x0000000a00087202 */ /* 0x000fe20000000f00 */
[----:B------:R-:W-:Y:S02]  /*46250*/  IMAD.MOV.U32 R23, RZ, RZ, R25 ;  /* 0x000000ffff177224 */ /* 0x000fe400078e0019 */
.L_x_56723:
[----:B------:R-:W-:Y:S05]  /*46260*/  BSYNC B1 ;  /* 0x0000000000017941 */ /* 0x000fea0003800000 */
.L_x_56721:
        /* <DEDUP_REMOVED lines=9> */
.L_x_56725:
[----:B------:R-:W-:Y:S02]  /*46300*/  IMAD.MOV.U32 R25, RZ, RZ, R24 ;  /* 0x000000ffff197224 */ /* 0x000fe400078e0018 */
[----:B------:R-:W-:Y:S01]  /*46310*/  IMAD.MOV.U32 R10, RZ, RZ, R9 ;  /* 0x000000ffff0a7224 */ /* 0x000fe200078e0009 */
[----:B------:R-:W-:Y:S01]  /*46320*/  MOV R9, R11 ;  /* 0x0000000b00097202 */ /* 0x000fe20000000f00 */
[----:B------:R-:W-:Y:S02]  /*46330*/  IMAD.MOV.U32 R24, RZ, RZ, R26 ;  /* 0x000000ffff187224 */ /* 0x000fe400078e001a */
.L_x_56726:
[----:B------:R-:W-:Y:S05]  /*46340*/  BSYNC B1 ;  /* 0x0000000000017941 */ /* 0x000fea0003800000 */
.L_x_56724:
        /* <DEDUP_REMOVED lines=9> */
.L_x_56728:
[----:B------:R-:W-:Y:S02]  /*463e0*/  IMAD.MOV.U32 R26, RZ, RZ, R25 ;  /* 0x000000ffff1a7224 */ /* 0x000fe400078e0019 */
[----:B------:R-:W-:Y:S01]  /*463f0*/  IMAD.MOV.U32 R11, RZ, RZ, R10 ;  /* 0x000000ffff0b7224 */ /* 0x000fe200078e000a */
[----:B------:R-:W-:Y:S01]  /*46400*/  MOV R10, R12 ;  /* 0x0000000c000a7202 */ /* 0x000fe20000000f00 */
[----:B------:R-:W-:Y:S02]  /*46410*/  IMAD.MOV.U32 R25, RZ, RZ, R27 ;  /* 0x000000ffff197224 */ /* 0x000fe400078e001b */
.L_x_56729:
[----:B------:R-:W-:Y:S05]  /*46420*/  BSYNC B1 ;  /* 0x0000000000017941 */ /* 0x000fea0003800000 */
.L_x_56727:
        /* <DEDUP_REMOVED lines=9> */
.L_x_56731:
[----:B------:R-:W-:Y:S02]  /*464c0*/  IMAD.MOV.U32 R27, RZ, RZ, R26 ;  /* 0x000000ffff1b7224 */ /* 0x000fe400078e001a */
[----:B------:R-:W-:Y:S01]  /*464d0*/  IMAD.MOV.U32 R12, RZ, RZ, R11 ;  /* 0x000000ffff0c7224 */ /* 0x000fe200078e000b */
[----:B------:R-:W-:Y:S01]  /*464e0*/  MOV R11, R13 ;  /* 0x0000000d000b7202 */ /* 0x000fe20000000f00 */
[----:B------:R-:W-:Y:S02]  /*464f0*/  IMAD.MOV.U32 R26, RZ, RZ, R28 ;  /* 0x000000ffff1a7224 */ /* 0x000fe400078e001c */
.L_x_56732:
[----:B------:R-:W-:Y:S05]  /*46500*/  BSYNC B1 ;  /* 0x0000000000017941 */ /* 0x000fea0003800000 */
.L_x_56730:
        /* <DEDUP_REMOVED lines=9> */
.L_x_56734:
[----:B------:R-:W-:Y:S02]  /*465a0*/  IMAD.MOV.U32 R28, RZ, RZ, R27 ;  /* 0x000000ffff1c7224 */ /* 0x000fe400078e001b */
[----:B------:R-:W-:Y:S01]  /*465b0*/  IMAD.MOV.U32 R13, RZ, RZ, R12 ;  /* 0x000000ffff0d7224 */ /* 0x000fe200078e000c */
[----:B------:R-:W-:Y:S01]  /*465c0*/  MOV R12, R14 ;  /* 0x0000000e000c7202 */ /* 0x000fe20000000f00 */
[----:B------:R-:W-:Y:S02]  /*465d0*/  IMAD.MOV.U32 R27, RZ, RZ, R29 ;  /* 0x000000ffff1b7224 */ /* 0x000fe400078e001d */
.L_x_56735:
[----:B------:R-:W-:Y:S05]  /*465e0*/  BSYNC B1 ;  /* 0x0000000000017941 */ /* 0x000fea0003800000 */
.L_x_56733:
        /* <DEDUP_REMOVED lines=9> */
.L_x_56737:
[----:B------:R-:W-:Y:S02]  /*46680*/  IMAD.MOV.U32 R29, RZ, RZ, R28 ;  /* 0x000000ffff1d7224 */ /* 0x000fe400078e001c */
[----:B------:R-:W-:Y:S01]  /*46690*/  IMAD.MOV.U32 R14, RZ, RZ, R13 ;  /* 0x000000ffff0e7224 */ /* 0x000fe200078e000d */
[----:B------:R-:W-:Y:S01]  /*466a0*/  MOV R13, R15 ;  /* 0x0000000f000d7202 */ /* 0x000fe20000000f00 */
[----:B------:R-:W-:Y:S02]  /*466b0*/  IMAD.MOV.U32 R28, RZ, RZ, R30 ;  /* 0x000000ffff1c7224 */ /* 0x000fe400078e001e */
.L_x_56738:
[----:B------:R-:W-:Y:S05]  /*466c0*/  BSYNC B1 ;  /* 0x0000000000017941 */ /* 0x000fea0003800000 */
.L_x_56736:
        /* <DEDUP_REMOVED lines=9> */
.L_x_56740:
[----:B------:R-:W-:Y:S02]  /*46760*/  IMAD.MOV.U32 R30, RZ, RZ, R29 ;  /* 0x000000ffff1e7224 */ /* 0x000fe400078e001d */
[----:B------:R-:W-:Y:S01]  /*46770*/  IMAD.MOV.U32 R15, RZ, RZ, R14 ;  /* 0x000000ffff0f7224 */ /* 0x000fe200078e000e */
[----:B------:R-:W-:Y:S01]  /*46780*/  MOV R14, R16 ;  /* 0x00000010000e7202 */ /* 0x000fe20000000f00 */
[----:B------:R-:W-:Y:S02]  /*46790*/  IMAD.MOV.U32 R29, RZ, RZ, R31 ;  /* 0x000000ffff1d7224 */ /* 0x000fe400078e001f */
.L_x_56741:
[----:B------:R-:W-:Y:S05]  /*467a0*/  BSYNC B1 ;  /* 0x0000000000017941 */ /* 0x000fea0003800000 */
.L_x_56739:
        /* <DEDUP_REMOVED lines=9> */
.L_x_56743:
[----:B------:R-:W-:Y:S02]  /*46840*/  IMAD.MOV.U32 R31, RZ, RZ, R30 ;  /* 0x000000ffff1f7224 */ /* 0x000fe400078e001e */
[----:B------:R-:W-:Y:S01]  /*46850*/  IMAD.MOV.U32 R16, RZ, RZ, R15 ;  /* 0x000000ffff107224 */ /* 0x000fe200078e000f */
[----:B------:R-:W-:Y:S01]  /*46860*/  MOV R15, R40 ;  /* 0x00000028000f7202 */ /* 0x000fe20000000f00 */
[----:B------:R-:W-:Y:S02]  /*46870*/  IMAD.MOV.U32 R30, RZ, RZ, R42 ;  /* 0x000000ffff1e7224 */ /* 0x000fe400078e002a */
.L_x_56744:
[----:B------:R-:W-:Y:S05]  /*46880*/  BSYNC B1 ;  /* 0x0000000000017941 */ /* 0x000fea0003800000 */
.L_x_56742:
        /* <DEDUP_REMOVED lines=9> */
.L_x_56746:
[----:B------:R-:W-:Y:S02]  /*46920*/  IMAD.MOV.U32 R42, RZ, RZ, R31 ;  /* 0x000000ffff2a7224 */ /* 0x000fe400078e001f */
[----:B------:R-:W-:Y:S01]  /*46930*/  IMAD.MOV.U32 R40, RZ, RZ, R16 ;  /* 0x000000ffff287224 */ /* 0x000fe200078e0010 */
[----:B------:R-:W-:Y:S01]  /*46940*/  MOV R16, R32 ;  /* 0x0000002000107202 */ /* 0x000fe20000000f00 */
[----:B------:R-:W-:Y:S02]  /*46950*/  IMAD.MOV.U32 R31, RZ, RZ, R34 ;  /* 0x000000ffff1f7224 */ /* 0x000fe400078e0022 */
.L_x_56747:
[----:B------:R-:W-:Y:S05]  /*46960*/  BSYNC B1 ;  /* 0x0000000000017941 */ /* 0x000fea0003800000 */
.L_x_56745:
        /* <DEDUP_REMOVED lines=9> */
.L_x_56749:
[----:B------:R-:W-:Y:S02]  /*46a00*/  IMAD.MOV.U32 R34, RZ, RZ, R42 ;  /* 0x000000ffff227224 */ /* 0x000fe400078e002a */
[----:B------:R-:W-:Y:S01]  /*46a10*/  IMAD.MOV.U32 R32, RZ, RZ, R40 ;  /* 0x000000ffff207224 */ /* 0x000fe200078e0028 */
[----:B------:R-:W-:Y:S01]  /*46a20*/  MOV R40, R37 ;  /* 0x0000002500287202 */ /* 0x000fe20000000f00 */
[----:B------:R-:W-:Y:S02]  /*46a30*/  IMAD.MOV.U32 R42, RZ, RZ, R44 ;  /* 0x000000ffff2a7224 */ /* 0x000fe400078e002c */
.L_x_56750:
[----:B------:R-:W-:Y:S05]  /*46a40*/  BSYNC B1 ;  /* 0x0000000000017941 */ /* 0x000fea0003800000 */
.L_x_56748:
        /* <DEDUP_REMOVED lines=9> */
.L_x_56752:
[----:B------:R-:W-:Y:S02]  /*46ae0*/  IMAD.MOV.U32 R43, RZ, RZ, R34 ;  /* 0x000000ffff2b7224 */ /* 0x000fe400078e0022 */
[----:B------:R-:W-:Y:S01]  /*46af0*/  IMAD.MOV.U32 R37, RZ, RZ, R32 ;  /* 0x000000ffff257224 */ /* 0x000fe200078e0020 */
[----:B------:R-:W-:Y:S01]  /*46b00*/  MOV R32, R36 ;  /* 0x0000002400207202 */ /* 0x000fe20000000f00 */
[----:B------:R-:W-:Y:S02]  /*46b10*/  IMAD.MOV.U32 R34, RZ, RZ, R45 ;  /* 0x000000ffff227224 */ /* 0x000fe400078e002d */
.L_x_56753:
[----:B------:R-:W-:Y:S05]  /*46b20*/  BSYNC B1 ;  /* 0x0000000000017941 */ /* 0x000fea0003800000 */
.L_x_56751:
        /* <DEDUP_REMOVED lines=9> */
.L_x_56755:
[----:B------:R-:W-:Y:S02]  /*46bc0*/  IMAD.MOV.U32 R44, RZ, RZ, R43 ;  /* 0x000000ffff2c7224 */ /* 0x000fe400078e002b */
[----:B------:R-:W-:Y:S01]  /*46bd0*/  IMAD.MOV.U32 R36, RZ, RZ, R37 ;  /* 0x000000ffff247224 */ /* 0x000fe200078e0025 */
[----:B------:R-:W-:Y:S01]  /*46be0*/  MOV R37, R39 ;  /* 0x0000002700257202 */ /* 0x000fe20000000f00 */
[----:B------:R-:W-:Y:S02]  /*46bf0*/  IMAD.MOV.U32 R43, RZ, RZ, R46 ;  /* 0x000000ffff2b7224 */ /* 0x000fe400078e002e */
.L_x_56756:
[----:B------:R-:W-:Y:S05]  /*46c00*/  BSYNC B1 ;  /* 0x0000000000017941 */ /* 0x000fea0003800000 */
.L_x_56754:
        /* <DEDUP_REMOVED lines=9> */
.L_x_56758:
[----:B------:R-:W-:Y:S02]  /*46ca0*/  IMAD.MOV.U32 R45, RZ, RZ, R44 ;  /* 0x000000ffff2d7224 */ /* 0x000fe400078e002c */
[----:B------:R-:W-:Y:S01]  /*46cb0*/  IMAD.MOV.U32 R39, RZ, RZ, R36 ;  /* 0x000000ffff277224 */ /* 0x000fe200078e0024 */
[----:B------:R-:W-:Y:S01]  /*46cc0*/  MOV R36, R38 ;  /* 0x0000002600247202 */ /* 0x000fe20000000f00 */
[----:B------:R-:W-:Y:S02]  /*46cd0*/  IMAD.MOV.U32 R44, RZ, RZ, R47 ;  /* 0x000000ffff2c7224 */ /* 0x000fe400078e002f */
.L_x_56759:
[----:B------:R-:W-:Y:S05]  /*46ce0*/  BSYNC B1 ;  /* 0x0000000000017941 */ /* 0x000fea0003800000 */
.L_x_56757:
        /* <DEDUP_REMOVED lines=16> */
.L_x_56761:
[----:B------:R-:W-:Y:S01]  /*46df0*/  IMAD.MOV.U32 R21, RZ, RZ, R33 ;  /* 0x000000ffff157224 */ /* 0x000fe200078e0021 */
[----:B------:R-:W-:Y:S01]  /*46e00*/  MOV R6, R35 ;  /* 0x0000002300067202 */ /* 0x000fe20000000f00 */
[----:B------:R-:W-:Y:S02]  /*46e10*/  IMAD.MOV.U32 R33, RZ, RZ, R22 ;  /* 0x000000ffff217224 */ /* 0x000fe400078e0016 */
[----:B------:R-:W-:Y:S02]  /*46e20*/  IMAD.MOV.U32 R35, RZ, RZ, R7 ;  /* 0x000000ffff237224 */ /* 0x000fe400078e0007 */
.L_x_56762:
[----:B------:R-:W-:Y:S05]  /*46e30*/  BSYNC B1 ;  /* 0x0000000000017941 */ /* 0x000fea0003800000 */
.L_x_56760:
        /* <DEDUP_REMOVED lines=9> */
.L_x_56764:
[----:B------:R-:W-:Y:S01]  /*46ed0*/  IMAD.MOV.U32 R22, RZ, RZ, R21 ;  /* 0x000000ffff167224 */ /* 0x000fe200078e0015 */
[----:B------:R-:W-:Y:S01]  /*46ee0*/  MOV R7, R6 ;  /* 0x0000000600077202 */ /* 0x000fe20000000f00 */
[----:B------:R-:W-:Y:S02]  /*46ef0*/  IMAD.MOV.U32 R21, RZ, RZ, R23 ;  /* 0x000000ffff157224 */ /* 0x000fe400078e0017 */
[----:B------:R-:W-:Y:S02]  /*46f00*/  IMAD.MOV.U32 R6, RZ, RZ, R8 ;  /* 0x000000ffff067224 */ /* 0x000fe400078e0008 */
.L_x_56765:
[----:B------:R-:W-:Y:S05]  /*46f10*/  BSYNC B1 ;  /* 0x0000000000017941 */ /* 0x000fea0003800000 */
.L_x_56763:
        /* <DEDUP_REMOVED lines=9> */
.L_x_56767:
[----:B------:R-:W-:Y:S01]  /*46fb0*/  IMAD.MOV.U32 R23, RZ, RZ, R22 ;  /* 0x000000ffff177224 */ /* 0x000fe200078e0016 */
[----:B------:R-:W-:Y:S01]  /*46fc0*/  MOV R8, R7 ;  /* 0x0000000700087202 */ /* 0x000fe20000000f00 */
[----:B------:R-:W-:Y:S02]  /*46fd0*/  IMAD.MOV.U32 R22, RZ, RZ, R24 ;  /* 0x000000ffff167224 */ /* 0x000fe400078e0018 */
[----:B------:R-:W-:Y:S02]  /*46fe0*/  IMAD.MOV.U32 R7, RZ, RZ, R9 ;  /* 0x000000ffff077224 */ /* 0x000fe400078e0009 */
.L_x_56768:
[----:B------:R-:W-:Y:S05]  /*46ff0*/  BSYNC B1 ;  /* 0x0000000000017941 */ /* 0x000fea0003800000 */
.L_x_56766:
        /* <DEDUP_REMOVED lines=9> */
.L_x_56770:
[----:B------:R-:W-:Y:S01]  /*47090*/  IMAD.MOV.U32 R24, RZ, RZ, R23 ;  /* 0x000000ffff187224 */ /* 0x000fe200078e0017 */
[----:B------:R-:W-:Y:S01]  /*470a0*/  MOV R9, R8 ;  /* 0x0000000800097202 */ /* 0x000fe20000000f00 */
[----:B------:R-:W-:Y:S02]  /*470b0*/  IMAD.MOV.U32 R23, RZ, RZ, R25 ;  /* 0x000000ffff177224 */ /* 0x000fe400078e0019 */
[----:B------:R-:W-:Y:S02]  /*470c0*/  IMAD.MOV.U32 R8, RZ, RZ, R10 ;  /* 0x000000ffff087224 */ /* 0x000fe400078e000a */
.L_x_56771:
[----:B------:R-:W-:Y:S05]  /*470d0*/  BSYNC B1 ;  /* 0x0000000000017941 */ /* 0x000fea0003800000 */
.L_x_56769:
        /* <DEDUP_REMOVED lines=9> */
.L_x_56773:
[----:B------:R-:W-:Y:S01]  /*47170*/  IMAD.MOV.U32 R25, RZ, RZ, R24 ;  /* 0x000000ffff197224 */ /* 0x000fe200078e0018 */
[----:B------:R-:W-:Y:S01]  /*47180*/  MOV R10, R9 ;  /* 0x00000009000a7202 */ /* 0x000fe20000000f00 */
[----:B------:R-:W-:Y:S02]  /*47190*/  IMAD.MOV.U32 R24, RZ, RZ, R26 ;  /* 0x000000ffff187224 */ /* 0x000fe400078e001a */
[----:B------:R-:W-:Y:S02]  /*471a0*/  IMAD.MOV.U32 R9, RZ, RZ, R11 ;  /* 0x000000ffff097224 */ /* 0x000fe400078e000b */
.L_x_56774:
[----:B------:R-:W-:Y:S05]  /*471b0*/  BSYNC B1 ;  /* 0x0000000000017941 */ /* 0x000fea0003800000 */
.L_x_56772:
        /* <DEDUP_REMOVED lines=9> */
.L_x_56776:
[----:B------:R-:W-:Y:S01]  /*47250*/  IMAD.MOV.U32 R26, RZ, RZ, R25 ;  /* 0x000000ffff1a7224 */ /* 0x000fe200078e0019 */
[----:B------:R-:W-:Y:S01]  /*47260*/  MOV R11, R10 ;  /* 0x0000000a000b7202 */ /* 0x000fe20000000f00 */
[----:B------:R-:W-:Y:S02]  /*47270*/  IMAD.MOV.U32 R25, RZ, RZ, R27 ;  /* 0x000000ffff197224 */ /* 0x000fe400078e001b */
[----:B------:R-:W-:Y:S02]  /*47280*/  IMAD.MOV.U32 R10, RZ, RZ, R12 ;  /* 0x000000ffff0a7224 */ /* 0x000fe400078e000c */
.L_x_56777:
[----:B------:R-:W-:Y:S05]  /*47290*/  BSYNC B1 ;  /* 0x0000000000017941 */ /* 0x000fea0003800000 */
.L_x_56775:
        /* <DEDUP_REMOVED lines=9> */
.L_x_56779:
[----:B------:R-:W-:Y:S01]  /*47330*/  IMAD.MOV.U32 R27, RZ, RZ, R26 ;  /* 0x000000ffff1b7224 */ /* 0x000fe200078e001a */
[----:B------:R-:W-:Y:S01]  /*47340*/  MOV R12, R11 ;  /* 0x0000000b000c7202 */ /* 0x000fe20000000f00 */
[----:B------:R-:W-:Y:S02]  /*47350*/  IMAD.MOV.U32 R26, RZ, RZ, R28 ;  /* 0x000000ffff1a7224 */ /* 0x000fe400078e001c */
[----:B------:R-:W-:Y:S02]  /*47360*/  IMAD.MOV.U32 R11, RZ, RZ, R13 ;  /* 0x000000ffff0b7224 */ /* 0x000fe400078e000d */
.L_x_56780:
[----:B------:R-:W-:Y:S05]  /*47370*/  BSYNC B1 ;  /* 0x0000000000017941 */ /* 0x000fea0003800000 */
.L_x_56778:
        /* <DEDUP_REMOVED lines=9> */
.L_x_56782:
[----:B------:R-:W-:Y:S01]  /*47410*/  IMAD.MOV.U32 R28, RZ, RZ, R27 ;  /* 0x000000ffff1c7224 */ /* 0x000fe200078e001b */
[----:B------:R-:W-:Y:S01]  /*47420*/  MOV R13, R12 ;  /* 0x0000000c000d7202 */ /* 0x000fe20000000f00 */
[----:B------:R-:W-:Y:S02]  /*47430*/  IMAD.MOV.U32 R27, RZ, RZ, R29 ;  /* 0x000000ffff1b7224 */ /* 0x000fe400078e001d */
[----:B------:R-:W-:Y:S02]  /*47440*/  IMAD.MOV.U32 R12, RZ, RZ, R14 ;  /* 0x000000ffff0c7224 */ /* 0x000fe400078e000e */
.L_x_56783:
[----:B------:R-:W-:Y:S05]  /*47450*/  BSYNC B1 ;  /* 0x0000000000017941 */ /* 0x000fea0003800000 */
.L_x_56781:
        /* <DEDUP_REMOVED lines=9> */
.L_x_56785:
[----:B------:R-:W-:Y:S01]  /*474f0*/  IMAD.MOV.U32 R29, RZ, RZ, R28 ;  /* 0x000000ffff1d7224 */ /* 0x000fe200078e001c */
[----:B------:R-:W-:Y:S01]  /*47500*/  MOV R14, R13 ;  /* 0x0000000d000e7202 */ /* 0x000fe20000000f00 */
[----:B------:R-:W-:Y:S02]  /*47510*/  IMAD.MOV.U32 R28, RZ, RZ, R30 ;  /* 0x000000ffff1c7224 */ /* 0x000fe400078e001e */
[----:B------:R-:W-:Y:S02]  /*47520*/  IMAD.MOV.U32 R13, RZ, RZ, R15 ;  /* 0x000000ffff0d7224 */ /* 0x000fe400078e000f */
.L_x_56786:
[----:B------:R-:W-:Y:S05]  /*47530*/  BSYNC B1 ;  /* 0x0000000000017941 */ /* 0x000fea0003800000 */
.L_x_56784:
        /* <DEDUP_REMOVED lines=9> */
.L_x_56788:
[----:B------:R-:W-:Y:S01]  /*475d0*/  IMAD.MOV.U32 R30, RZ, RZ, R29 ;  /* 0x000000ffff1e7224 */ /* 0x000fe200078e001d */
[----:B------:R-:W-:Y:S01]  /*475e0*/  MOV R15, R14 ;  /* 0x0000000e000f7202 */ /* 0x000fe20000000f00 */
[----:B------:R-:W-:Y:S02]  /*475f0*/  IMAD.MOV.U32 R29, RZ, RZ, R31 ;  /* 0x000000ffff1d7224 */ /* 0x000fe400078e001f */
[----:B------:R-:W-:Y:S02]  /*47600*/  IMAD.MOV.U32 R14, RZ, RZ, R16 ;  /* 0x000000ffff0e7224 */ /* 0x000fe400078e0010 */
.L_x_56789:
[----:B------:R-:W-:Y:S05]  /*47610*/  BSYNC B1 ;  /* 0x0000000000017941 */ /* 0x000fea0003800000 */
.L_x_56787:
        /* <DEDUP_REMOVED lines=9> */
.L_x_56791:
[----:B------:R-:W-:Y:S01]  /*476b0*/  IMAD.MOV.U32 R31, RZ, RZ, R30 ;  /* 0x000000ffff1f7224 */ /* 0x000fe200078e001e */
[----:B------:R-:W-:Y:S01]  /*476c0*/  MOV R16, R15 ;  /* 0x0000000f00107202 */ /* 0x000fe20000000f00 */
[----:B------:R-:W-:Y:S02]  /*476d0*/  IMAD.MOV.U32 R30, RZ, RZ, R42 ;  /* 0x000000ffff1e7224 */ /* 0x000fe400078e002a */
[----:B------:R-:W-:Y:S02]  /*476e0*/  IMAD.MOV.U32 R15, RZ, RZ, R40 ;  /* 0x000000ffff0f7224 */ /* 0x000fe400078e0028 */
.L_x_56792:
[----:B------:R-:W-:Y:S05]  /*476f0*/  BSYNC B1 ;  /* 0x0000000000017941 */ /* 0x000fea0003800000 */
.L_x_56790:
        /* <DEDUP_REMOVED lines=9> */
.L_x_56794:
[----:B------:R-:W-:Y:S01]  /*47790*/  IMAD.MOV.U32 R40, RZ, RZ, R31 ;  /* 0x000000ffff287224 */ /* 0x000fe200078e001f */
[----:B------:R-:W-:Y:S01]  /*477a0*/  MOV R38, R16 ;  /* 0x0000001000267202 */ /* 0x000fe20000000f00 */
[----:B------:R-:W-:Y:S02]  /*477b0*/  IMAD.MOV.U32 R31, RZ, RZ, R34 ;  /* 0x000000ffff1f7224 */ /* 0x000fe400078e0022 */
[----:B------:R-:W-:Y:S02]  /*477c0*/  IMAD.MOV.U32 R16, RZ, RZ, R32 ;  /* 0x000000ffff107224 */ /* 0x000fe400078e0020 */
.L_x_56795:
[----:B------:R-:W-:Y:S05]  /*477d0*/  BSYNC B1 ;  /* 0x0000000000017941 */ /* 0x000fea0003800000 */
.L_x_56793:
        /* <DEDUP_REMOVED lines=9> */
.L_x_56797:
[----:B------:R-:W-:Y:S01]  /*47870*/  IMAD.MOV.U32 R34, RZ, RZ, R40 ;  /* 0x000000ffff227224 */ /* 0x000fe200078e0028 */
[----:B------:R-:W-:Y:S01]  /*47880*/  MOV R32, R38 ;  /* 0x0000002600207202 */ /* 0x000fe20000000f00 */
[----:B------:R-:W-:Y:S02]  /*47890*/  IMAD.MOV.U32 R40, RZ, RZ, R43 ;  /* 0x000000ffff287224 */ /* 0x000fe400078e002b */
[----:B------:R-:W-:Y:S02]  /*478a0*/  IMAD.MOV.U32 R38, RZ, RZ, R37 ;  /* 0x000000ffff267224 */ /* 0x000fe400078e0025 */
.L_x_56798:
[----:B------:R-:W-:Y:S05]  /*478b0*/  BSYNC B1 ;  /* 0x0000000000017941 */ /* 0x000fea0003800000 */
.L_x_56796:
        /* <DEDUP_REMOVED lines=9> */
.L_x_56800:
[----:B------:R-:W-:Y:S01]  /*47950*/  IMAD.MOV.U32 R42, RZ, RZ, R34 ;  /* 0x000000ffff2a7224 */ /* 0x000fe200078e0022 */
[----:B------:R-:W-:Y:S01]  /*47960*/  MOV R37, R32 ;  /* 0x0000002000257202 */ /* 0x000fe20000000f00 */
[----:B------:R-:W-:Y:S02]  /*47970*/  IMAD.MOV.U32 R34, RZ, RZ, R44 ;  /* 0x000000ffff227224 */ /* 0x000fe400078e002c */
[----:B------:R-:W-:Y:S02]  /*47980*/  IMAD.MOV.U32 R32, RZ, RZ, R36 ;  /* 0x000000ffff207224 */ /* 0x000fe400078e0024 */
.L_x_56801:
[----:B------:R-:W-:Y:S05]  /*47990*/  BSYNC B1 ;  /* 0x0000000000017941 */ /* 0x000fea0003800000 */
.L_x_56799:
        /* <DEDUP_REMOVED lines=9> */
.L_x_56803:
[----:B------:R-:W-:Y:S01]  /*47a30*/  IMAD.MOV.U32 R43, RZ, RZ, R42 ;  /* 0x000000ffff2b7224 */ /* 0x000fe200078e002a */
[----:B------:R-:W-:Y:S01]  /*47a40*/  MOV R36, R37 ;  /* 0x0000002500247202 */ /* 0x000fe20000000f00 */
[----:B------:R-:W-:Y:S02]  /*47a50*/  IMAD.MOV.U32 R42, RZ, RZ, R45 ;  /* 0x000000ffff2a7224 */ /* 0x000fe400078e002d */
[----:B------:R-:W-:Y:S02]  /*47a60*/  IMAD.MOV.U32 R37, RZ, RZ, R39 ;  /* 0x000000ffff257224 */ /* 0x000fe400078e0027 */
.L_x_56804:
[----:B------:R-:W-:Y:S05]  /*47a70*/  BSYNC B1 ;  /* 0x0000000000017941 */ /* 0x000fea0003800000 */
.L_x_56802:
        /* <DEDUP_REMOVED lines=16> */
.L_x_56806:
[----:B------:R-:W-:Y:S02]  /*47b80*/  IMAD.MOV.U32 R20, RZ, RZ, R33 ;  /* 0x000000ffff147224 */ /* 0x000fe400078e0021 */
[----:B------:R-:W-:Y:S02]  /*47b90*/  IMAD.MOV.U32 R5, RZ, RZ, R35 ;  /* 0x000000ffff057224 */ /* 0x000fe400078e0023 */
[----:B------:R-:W-:Y:S02]  /*47ba0*/  IMAD.MOV.U32 R33, RZ, RZ, R21 ;  /* 0x000000ffff217224 */ /* 0x000fe400078e0015 */
[----:B------:R-:W-:Y:S02]  /*47bb0*/  IMAD.MOV.U32 R35, RZ, RZ, R6 ;  /* 0x000000ffff237224 */ /* 0x000fe400078e0006 */
.L_x_56807:
[----:B------:R-:W-:Y:S05]  /*47bc0*/  BSYNC B1 ;  /* 0x0000000000017941 */ /* 0x000fea0003800000 */
.L_x_56805:
        /* <DEDUP_REMOVED lines=9> */
.L_x_56809:
[----:B------:R-:W-:Y:S02]  /*47c60*/  IMAD.MOV.U32 R21, RZ, RZ, R20 ;  /* 0x000000ffff157224 */ /* 0x000fe400078e0014 */
[----:B------:R-:W-:Y:S02]  /*47c70*/  IMAD.MOV.U32 R6, RZ, RZ, R5 ;  /* 0x000000ffff067224 */ /* 0x000fe400078e0005 */
[----:B------:R-:W-:Y:S02]  /*47c80*/  IMAD.MOV.U32 R20, RZ, RZ, R22 ;  /* 0x000000ffff147224 */ /* 0x000fe400078e0016 */
[----:B------:R-:W-:Y:S02]  /*47c90*/  IMAD.MOV.U32 R5, RZ, RZ, R7 ;  /* 0x000000ffff057224 */ /* 0x000fe400078e0007 */
.L_x_56810:
[----:B------:R-:W-:Y:S05]  /*47ca0*/  BSYNC B1 ;  /* 0x0000000000017941 */ /* 0x000fea0003800000 */
.L_x_56808:
        /* <DEDUP_REMOVED lines=9> */
.L_x_56812:
[----:B------:R-:W-:Y:S02]  /*47d40*/  IMAD.MOV.U32 R22, RZ, RZ, R21 ;  /* 0x000000ffff167224 */ /* 0x000fe400078e0015 */
[----:B------:R-:W-:Y:S02]  /*47d50*/  IMAD.MOV.U32 R7, RZ, RZ, R6 ;  /* 0x000000ffff077224 */ /* 0x000fe400078e0006 */
[----:B------:R-:W-:Y:S02]  /*47d60*/  IMAD.MOV.U32 R21, RZ, RZ, R23 ;  /* 0x000000ffff157224 */ /* 0x000fe400078e0017 */
[----:B------:R-:W-:Y:S02]  /*47d70*/  IMAD.MOV.U32 R6, RZ, RZ, R8 ;  /* 0x000000ffff067224 */ /* 0x000fe400078e0008 */
.L_x_56813:
[----:B------:R-:W-:Y:S05]  /*47d80*/  BSYNC B1 ;  /* 0x0000000000017941 */ /* 0x000fea0003800000 */
.L_x_56811:
        /* <DEDUP_REMOVED lines=9> */
.L_x_56815:
[----:B------:R-:W-:Y:S02]  /*47e20*/  IMAD.MOV.U32 R23, RZ, RZ, R22 ;  /* 0x000000ffff177224 */ /* 0x000fe400078e0016 */
[----:B------:R-:W-:Y:S02]  /*47e30*/  IMAD.MOV.U32 R8, RZ, RZ, R7 ;  /* 0x000000ffff087224 */ /* 0x000fe400078e0007 */
[----:B------:R-:W-:Y:S02]  /*47e40*/  IMAD.MOV.U32 R22, RZ, RZ, R24 ;  /* 0x000000ffff167224 */ /* 0x000fe400078e0018 */
[----:B------:R-:W-:Y:S02]  /*47e50*/  IMAD.MOV.U32 R7, RZ, RZ, R9 ;  /* 0x000000ffff077224 */ /* 0x000fe400078e0009 */
.L_x_56816:
[----:B------:R-:W-:Y:S05]  /*47e60*/  BSYNC B1 ;  /* 0x0000000000017941 */ /* 0x000fea0003800000 */
.L_x_56814:
        /* <DEDUP_REMOVED lines=9> */
.L_x_56818:
[----:B------:R-:W-:Y:S02]  /*47f00*/  IMAD.MOV.U32 R24, RZ, RZ, R23 ;  /* 0x000000ffff187224 */ /* 0x000fe400078e0017 */
[----:B------:R-:W-:Y:S02]  /*47f10*/  IMAD.MOV.U32 R9, RZ, RZ, R8 ;  /* 0x000000ffff097224 */ /* 0x000fe400078e0008 */
[----:B------:R-:W-:Y:S02]  /*47f20*/  IMAD.MOV.U32 R23, RZ, RZ, R25 ;  /* 0x000000ffff177224 */ /* 0x000fe400078e0019 */
[----:B------:R-:W-:Y:S02]  /*47f30*/  IMAD.MOV.U32 R8, RZ, RZ, R10 ;  /* 0x000000ffff087224 */ /* 0x000fe400078e000a */
.L_x_56819:
[----:B------:R-:W-:Y:S05]  /*47f40*/  BSYNC B1 ;  /* 0x0000000000017941 */ /* 0x000fea0003800000 */
.L_x_56817:
        /* <DEDUP_REMOVED lines=9> */
.L_x_56821:
[----:B------:R-:W-:Y:S02]  /*47fe0*/  IMAD.MOV.U32 R25, RZ, RZ, R24 ;  /* 0x000000ffff197224 */ /* 0x000fe400078e0018 */
[----:B------:R-:W-:Y:S02]  /*47ff0*/  IMAD.MOV.U32 R10, RZ, RZ, R9 ;  /* 0x000000ffff0a7224 */ /* 0x000fe400078e0009 */
[----:B------:R-:W-:Y:S02]  /*48000*/  IMAD.MOV.U32 R24, RZ, RZ, R26 ;  /* 0x000000ffff187224 */ /* 0x000fe400078e001a */
[----:B------:R-:W-:Y:S02]  /*48010*/  IMAD.MOV.U32 R9, RZ, RZ, R11 ;  /* 0x000000ffff097224 */ /* 0x000fe400078e000b */
.L_x_56822:
[----:B------:R-:W-:Y:S05]  /*48020*/  BSYNC B1 ;  /* 0x0000000000017941 */ /* 0x000fea0003800000 */
.L_x_56820:
        /* <DEDUP_REMOVED lines=9> */
.L_x_56824:
[----:B------:R-:W-:Y:S02]  /*480c0*/  IMAD.MOV.U32 R26, RZ, RZ, R25 ;  /* 0x000000ffff1a7224 */ /* 0x000fe400078e0019 */
[----:B------:R-:W-:Y:S02]  /*480d0*/  IMAD.MOV.U32 R11, RZ, RZ, R10 ;  /* 0x000000ffff0b7224 */ /* 0x000fe400078e000a */
[----:B------:R-:W-:Y:S02]  /*480e0*/  IMAD.MOV.U32 R25, RZ, RZ, R27 ;  /* 0x000000ffff197224 */ /* 0x000fe400078e001b */
[----:B------:R-:W-:Y:S02]  /*480f0*/  IMAD.MOV.U32 R10, RZ, RZ, R12 ;  /* 0x000000ffff0a7224 */ /* 0x000fe400078e000c */
.L_x_56825:
[----:B------:R-:W-:Y:S05]  /*48100*/  BSYNC B1 ;  /* 0x0000000000017941 */ /* 0x000fea0003800000 */
.L_x_56823:
        /* <DEDUP_REMOVED lines=9> */
.L_x_56827:
[----:B------:R-:W-:Y:S02]  /*481a0*/  IMAD.MOV.U32 R27, RZ, RZ, R26 ;  /* 0x000000ffff1b7224 */ /* 0x000fe400078e001a */
[----:B------:R-:W-:Y:S02]  /*481b0*/  IMAD.MOV.U32 R12, RZ, RZ, R11 ;  /* 0x000000ffff0c7224 */ /* 0x000fe400078e000b */
[----:B------:R-:W-:Y:S02]  /*481c0*/  IMAD.MOV.U32 R26, RZ, RZ, R28 ;  /* 0x000000ffff1a7224 */ /* 0x000fe400078e001c */
[----:B------:R-:W-:Y:S02]  /*481d0*/  IMAD.MOV.U32 R11, RZ, RZ, R13 ;  /* 0x000000ffff0b7224 */ /* 0x000fe400078e000d */
.L_x_56828:
[----:B------:R-:W-:Y:S05]  /*481e0*/  BSYNC B1 ;  /* 0x0000000000017941 */ /* 0x000fea0003800000 */
.L_x_56826:
        /* <DEDUP_REMOVED lines=9> */
.L_x_56830:
[----:B------:R-:W-:Y:S02]  /*48280*/  IMAD.MOV.U32 R28, RZ, RZ, R27 ;  /* 0x000000ffff1c7224 */ /* 0x000fe400078e001b */
[----:B------:R-:W-:Y:S02]  /*48290*/  IMAD.MOV.U32 R13, RZ, RZ, R12 ;  /* 0x000000ffff0d7224 */ /* 0x000fe400078e000c */
[----:B------:R-:W-:Y:S02]  /*482a0*/  IMAD.MOV.U32 R27, RZ, RZ, R29 ;  /* 0x000000ffff1b7224 */ /* 0x000fe400078e001d */
[----:B------:R-:W-:Y:S02]  /*482b0*/  IMAD.MOV.U32 R12, RZ, RZ, R14 ;  /* 0x000000ffff0c7224 */ /* 0x000fe400078e000e */
.L_x_56831:
[----:B------:R-:W-:Y:S05]  /*482c0*/  BSYNC B1 ;  /* 0x0000000000017941 */ /* 0x000fea0003800000 */
.L_x_56829:
        /* <DEDUP_REMOVED lines=9> */
.L_x_56833:
[----:B------:R-:W-:Y:S02]  /*48360*/  IMAD.MOV.U32 R29, RZ, RZ, R28 ;  /* 0x000000ffff1d7224 */ /* 0x000fe400078e001c */
[----:B------:R-:W-:Y:S02]  /*48370*/  IMAD.MOV.U32 R14, RZ, RZ, R13 ;  /* 0x000000ffff0e7224 */ /* 0x000fe400078e000d */
[----:B------:R-:W-:Y:S02]  /*48380*/  IMAD.MOV.U32 R28, RZ, RZ, R30 ;  /* 0x000000ffff1c7224 */ /* 0x000fe400078e001e */
[----:B------:R-:W-:Y:S02]  /*48390*/  IMAD.MOV.U32 R13, RZ, RZ, R15 ;  /* 0x000000ffff0d7224 */ /* 0x000fe400078e000f */
.L_x_56834:
[----:B------:R-:W-:Y:S05]  /*483a0*/  BSYNC B1 ;  /* 0x0000000000017941 */ /* 0x000fea0003800000 */
.L_x_56832:
        /* <DEDUP_REMOVED lines=9> */
.L_x_56836:
[----:B------:R-:W-:Y:S02]  /*48440*/  IMAD.MOV.U32 R30, RZ, RZ, R29 ;  /* 0x000000ffff1e7224 */ /* 0x000fe400078e001d */
[----:B------:R-:W-:Y:S02]  /*48450*/  IMAD.MOV.U32 R15, RZ, RZ, R14 ;  /* 0x000000ffff0f7224 */ /* 0x000fe400078e000e */
[----:B------:R-:W-:Y:S02]  /*48460*/  IMAD.MOV.U32 R29, RZ, RZ, R31 ;  /* 0x000000ffff1d7224 */ /* 0x000fe400078e001f */
[----:B------:R-:W-:Y:S02]  /*48470*/  IMAD.MOV.U32 R14, RZ, RZ, R16 ;  /* 0x000000ffff0e7224 */ /* 0x000fe400078e0010 */
.L_x_56837:
[----:B------:R-:W-:Y:S05]  /*48480*/  BSYNC B1 ;  /* 0x0000000000017941 */ /* 0x000fea0003800000 */
.L_x_56835:
        /* <DEDUP_REMOVED lines=9> */
.L_x_56839:
[----:B------:R-:W-:Y:S02]  /*48520*/  IMAD.MOV.U32 R31, RZ, RZ, R30 ;  /* 0x000000ffff1f7224 */ /* 0x000fe400078e001e */
[----:B------:R-:W-:Y:S02]  /*48530*/  IMAD.MOV.U32 R16, RZ, RZ, R15 ;  /* 0x000000ffff107224 */ /* 0x000fe400078e000f */
[----:B------:R-:W-:Y:S02]  /*48540*/  IMAD.MOV.U32 R30, RZ, RZ, R40 ;  /* 0x000000ffff1e7224 */ /* 0x000fe400078e0028 */
[----:B------:R-:W-:Y:S02]  /*48550*/  IMAD.MOV.U32 R15, RZ, RZ, R38 ;  /* 0x000000ffff0f7224 */ /* 0x000fe400078e0026 */
.L_x_56840:
[----:B------:R-:W-:Y:S05]  /*48560*/  BSYNC B1 ;  /* 0x0000000000017941 */ /* 0x000fea0003800000 */
.L_x_56838:
        /* <DEDUP_REMOVED lines=9> */
.L_x_56842:
[----:B------:R-:W-:Y:S02]  /*48600*/  IMAD.MOV.U32 R39, RZ, RZ, R31 ;  /* 0x000000ffff277224 */ /* 0x000fe400078e001f */
[----:B------:R-:W-:Y:S02]  /*48610*/  IMAD.MOV.U32 R38, RZ, RZ, R16 ;  /* 0x000000ffff267224 */ /* 0x000fe400078e0010 */
[----:B------:R-:W-:Y:S02]  /*48620*/  IMAD.MOV.U32 R31, RZ, RZ, R34 ;  /* 0x000000ffff1f7224 */ /* 0x000fe400078e0022 */
[----:B------:R-:W-:Y:S02]  /*48630*/  IMAD.MOV.U32 R16, RZ, RZ, R32 ;  /* 0x000000ffff107224 */ /* 0x000fe400078e0020 */
.L_x_56843:
[----:B------:R-:W-:Y:S05]  /*48640*/  BSYNC B1 ;  /* 0x0000000000017941 */ /* 0x000fea0003800000 */
.L_x_56841:
        /* <DEDUP_REMOVED lines=9> */
.L_x_56845:
[----:B------:R-:W-:Y:S02]  /*486e0*/  IMAD.MOV.U32 R34, RZ, RZ, R39 ;  /* 0x000000ffff227224 */ /* 0x000fe400078e0027 */
[----:B------:R-:W-:Y:S02]  /*486f0*/  IMAD.MOV.U32 R32, RZ, RZ, R38 ;  /* 0x000000ffff207224 */ /* 0x000fe400078e0026 */
[----:B------:R-:W-:Y:S02]  /*48700*/  IMAD.MOV.U32 R39, RZ, RZ, R42 ;  /* 0x000000ffff277224 */ /* 0x000fe400078e002a */
[----:B------:R-:W-:Y:S02]  /*48710*/  IMAD.MOV.U32 R38, RZ, RZ, R37 ;  /* 0x000000ffff267224 */ /* 0x000fe400078e0025 */
.L_x_56846:
[----:B------:R-:W-:Y:S05]  /*48720*/  BSYNC B1 ;  /* 0x0000000000017941 */ /* 0x000fea0003800000 */
.L_x_56844:
        /* <DEDUP_REMOVED lines=9> */
.L_x_56848:
[----:B------:R-:W-:Y:S02]  /*487c0*/  IMAD.MOV.U32 R40, RZ, RZ, R34 ;  /* 0x000000ffff287224 */ /* 0x000fe400078e0022 */
[----:B------:R-:W-:Y:S02]  /*487d0*/  IMAD.MOV.U32 R37, RZ, RZ, R32 ;  /* 0x000000ffff257224 */ /* 0x000fe400078e0020 */
[----:B------:R-:W-:Y:S02]  /*487e0*/  IMAD.MOV.U32 R34, RZ, RZ, R43 ;  /* 0x000000ffff227224 */ /* 0x000fe400078e002b */
[----:B------:R-:W-:Y:S02]  /*487f0*/  IMAD.MOV.U32 R32, RZ, RZ, R36 ;  /* 0x000000ffff207224 */ /* 0x000fe400078e0024 */
.L_x_56849:
[----:B------:R-:W-:Y:S05]  /*48800*/  BSYNC B1 ;  /* 0x0000000000017941 */ /* 0x000fea0003800000 */
.L_x_56847:
        /* <DEDUP_REMOVED lines=16> */
.L_x_56851:
[----:B------:R-:W-:Y:S02]  /*48910*/  IMAD.MOV.U32 R19, RZ, RZ, R33 ;  /* 0x000000ffff137224 */ /* 0x000fe400078e0021 */
[----:B------:R-:W-:Y:S01]  /*48920*/  IMAD.MOV.U32 R4, RZ, RZ, R35 ;  /* 0x000000ffff047224 */ /* 0x000fe200078e0023 */
[----:B------:R-:W-:Y:S01]  /*48930*/  MOV R35, R5 ;  /* 0x0000000500237202 */ /* 0x000fe20000000f00 */
[----:B------:R-:W-:Y:S02]  /*48940*/  IMAD.MOV.U32 R33, RZ, RZ, R20 ;  /* 0x000000ffff217224 */ /* 0x000fe400078e0014 */
.L_x_56852:
[----:B------:R-:W-:Y:S05]  /*48950*/  BSYNC B1 ;  /* 0x0000000000017941 */ /* 0x000fea0003800000 */
.L_x_56850:
        /* <DEDUP_REMOVED lines=9> */
.L_x_56854:
[----:B------:R-:W-:Y:S02]  /*489f0*/  IMAD.MOV.U32 R20, RZ, RZ, R19 ;  /* 0x000000ffff147224 */ /* 0x000fe400078e0013 */
[----:B------:R-:W-:Y:S01]  /*48a00*/  IMAD.MOV.U32 R5, RZ, RZ, R4 ;  /* 0x000000ffff057224 */ /* 0x000fe200078e0004 */
[----:B------:R-:W-:Y:S01]  /*48a10*/  MOV R4, R6 ;  /* 0x0000000600047202 */ /* 0x000fe20000000f00 */
[----:B------:R-:W-:Y:S02]  /*48a20*/  IMAD.MOV.U32 R19, RZ, RZ, R21 ;  /* 0x000000ffff137224 */ /* 0x000fe400078e0015 */
.L_x_56855:
[----:B------:R-:W-:Y:S05]  /*48a30*/  BSYNC B1 ;  /* 0x0000000000017941 */ /* 0x000fea0003800000 */
.L_x_56853:
        /* <DEDUP_REMOVED lines=9> */
.L_x_56857:
[----:B------:R-:W-:Y:S02]  /*48ad0*/  IMAD.MOV.U32 R21, RZ, RZ, R20 ;  /* 0x000000ffff157224 */ /* 0x000fe400078e0014 */
[----:B------:R-:W-:Y:S01]  /*48ae0*/  IMAD.MOV.U32 R6, RZ, RZ, R5 ;  /* 0x000000ffff067224 */ /* 0x000fe200078e0005 */
[----:B------:R-:W-:Y:S01]  /*48af0*/  MOV R5, R7 ;  /* 0x0000000700057202 */ /* 0x000fe20000000f00 */
[----:B------:R-:W-:Y:S02]  /*48b00*/  IMAD.MOV.U32 R20, RZ, RZ, R22 ;  /* 0x000000ffff147224 */ /* 0x000fe400078e0016 */
.L_x_56858:
[----:B------:R-:W-:Y:S05]  /*48b10*/  BSYNC B1 ;  /* 0x0000000000017941 */ /* 0x000fea0003800000 */
.L_x_56856:
        /* <DEDUP_REMOVED lines=9> */
.L_x_56860:
[----:B------:R-:W-:Y:S02]  /*48bb0*/  IMAD.MOV.U32 R22, RZ, RZ, R21 ;  /* 0x000000ffff167224 */ /* 0x000fe400078e0015 */
[----:B------:R-:W-:Y:S01]  /*48bc0*/  IMAD.MOV.U32 R7, RZ, RZ, R6 ;  /* 0x000000ffff077224 */ /* 0x000fe200078e0006 */
[----:B------:R-:W-:Y:S01]  /*48bd0*/  MOV R6, R8 ;  /* 0x0000000800067202 */ /* 0x000fe20000000f00 */
[----:B------:R-:W-:Y:S02]  /*48be0*/  IMAD.MOV.U32 R21, RZ, RZ, R23 ;  /* 0x000000ffff157224 */ /* 0x000fe400078e0017 */
.L_x_56861:
[----:B------:R-:W-:Y:S05]  /*48bf0*/  BSYNC B1 ;  /* 0x0000000000017941 */ /* 0x000fea0003800000 */
.L_x_56859:
        /* <DEDUP_REMOVED lines=9> */
.L_x_56863:
[----:B------:R-:W-:Y:S02]  /*48c90*/  IMAD.MOV.U32 R23, RZ, RZ, R22 ;  /* 0x000000ffff177224 */ /* 0x000fe400078e0016 */
[----:B------:R-:W-:Y:S01]  /*48ca0*/  IMAD.MOV.U32 R8, RZ, RZ, R7 ;  /* 0x000000ffff087224 */ /* 0x000fe200078e0007 */
[----:B------:R-:W-:Y:S01]  /*48cb0*/  MOV R7, R9 ;  /* 0x0000000900077202 */ /* 0x000fe20000000f00 */
[----:B------:R-:W-:Y:S02]  /*48cc0*/  IMAD.MOV.U32 R22, RZ, RZ, R24 ;  /* 0x000000ffff167224 */ /* 0x000fe400078e0018 */
.L_x_56864:
[----:B------:R-:W-:Y:S05]  /*48cd0*/  BSYNC B1 ;  /* 0x0000000000017941 */ /* 0x000fea0003800000 */
.L_x_56862:
        /* <DEDUP_REMOVED lines=9> */
.L_x_56866:
[----:B------:R-:W-:Y:S02]  /*48d70*/  IMAD.MOV.U32 R24, RZ, RZ, R23 ;  /* 0x000000ffff187224 */ /* 0x000fe400078e0017 */
[----:B------:R-:W-:Y:S01]  /*48d80*/  IMAD.MOV.U32 R9, RZ, RZ, R8 ;  /* 0x000000ffff097224 */ /* 0x000fe200078e0008 */
[----:B------:R-:W-:Y:S01]  /*48d90*/  MOV R8, R10 ;  /* 0x0000000a00087202 */ /* 0x000fe20000000f00 */
[----:B------:R-:W-:Y:S02]  /*48da0*/  IMAD.MOV.U32 R23, RZ, RZ, R25 ;  /* 0x000000ffff177224 */ /* 0x000fe400078e0019 */
.L_x_56867:
[----:B------:R-:W-:Y:S05]  /*48db0*/  BSYNC B1 ;  /* 0x0000000000017941 */ /* 0x000fea0003800000 */
.L_x_56865:
        /* <DEDUP_REMOVED lines=9> */
.L_x_56869:
[----:B------:R-:W-:Y:S02]  /*48e50*/  IMAD.MOV.U32 R25, RZ, RZ, R24 ;  /* 0x000000ffff197224 */ /* 0x000fe400078e0018 */
[----:B------:R-:W-:Y:S01]  /*48e60*/  IMAD.MOV.U32 R10, RZ, RZ, R9 ;  /* 0x000000ffff0a7224 */ /* 0x000fe200078e0009 */
[----:B------:R-:W-:Y:S01]  /*48e70*/  MOV R9, R11 ;  /* 0x0000000b00097202 */ /* 0x000fe20000000f00 */
[----:B------:R-:W-:Y:S02]  /*48e80*/  IMAD.MOV.U32 R24, RZ, RZ, R26 ;  /* 0x000000ffff187224 */ /* 0x000fe400078e001a */
.L_x_56870:
[----:B------:R-:W-:Y:S05]  /*48e90*/  BSYNC B1 ;  /* 0x0000000000017941 */ /* 0x000fea0003800000 */
.L_x_56868:
        /* <DEDUP_REMOVED lines=9> */
.L_x_56872:
[----:B------:R-:W-:Y:S02]  /*48f30*/  IMAD.MOV.U32 R26, RZ, RZ, R25 ;  /* 0x000000ffff1a7224 */ /* 0x000fe400078e0019 */
[----:B------:R-:W-:Y:S01]  /*48f40*/  IMAD.MOV.U32 R11, RZ, RZ, R10 ;  /* 0x000000ffff0b7224 */ /* 0x000fe200078e000a */
[----:B------:R-:W-:Y:S01]  /*48f50*/  MOV R10, R12 ;  /* 0x0000000c000a7202 */ /* 0x000fe20000000f00 */
[----:B------:R-:W-:Y:S02]  /*48f60*/  IMAD.MOV.U32 R25, RZ, RZ, R27 ;  /* 0x000000ffff197224 */ /* 0x000fe400078e001b */
.L_x_56873:
[----:B------:R-:W-:Y:S05]  /*48f70*/  BSYNC B1 ;  /* 0x0000000000017941 */ /* 0x000fea0003800000 */
.L_x_56871:
        /* <DEDUP_REMOVED lines=9> */
.L_x_56875:
[----:B------:R-:W-:Y:S02]  /*49010*/  IMAD.MOV.U32 R27, RZ, RZ, R26 ;  /* 0x000000ffff1b7224 */ /* 0x000fe400078e001a */
[----:B------:R-:W-:Y:S01]  /*49020*/  IMAD.MOV.U32 R12, RZ, RZ, R11 ;  /* 0x000000ffff0c7224 */ /* 0x000fe200078e000b */
[----:B------:R-:W-:Y:S01]  /*49030*/  MOV R11, R13 ;  /* 0x0000000d000b7202 */ /* 0x000fe20000000f00 */
[----:B------:R-:W-:Y:S02]  /*49040*/  IMAD.MOV.U32 R26, RZ, RZ, R28 ;  /* 0x000000ffff1a7224 */ /* 0x000fe400078e001c */
.L_x_56876:
[----:B------:R-:W-:Y:S05]  /*49050*/  BSYNC B1 ;  /* 0x0000000000017941 */ /* 0x000fea0003800000 */
.L_x_56874:
        /* <DEDUP_REMOVED lines=9> */
.L_x_56878:
[----:B------:R-:W-:Y:S02]  /*490f0*/  IMAD.MOV.U32 R28, RZ, RZ, R27 ;  /* 0x000000ffff1c7224 */ /* 0x000fe400078e001b */
[----:B------:R-:W-:Y:S01]  /*49100*/  IMAD.MOV.U32 R13, RZ, RZ, R12 ;  /* 0x000000ffff0d7224 */ /* 0x000fe200078e000c */
[----:B------:R-:W-:Y:S01]  /*49110*/  MOV R12, R14 ;  /* 0x0000000e000c7202 */ /* 0x000fe20000000f00 */
[----:B------:R-:W-:Y:S02]  /*49120*/  IMAD.MOV.U32 R27, RZ, RZ, R29 ;  /* 0x000000ffff1b7224 */ /* 0x000fe400078e001d */
.L_x_56879:
[----:B------:R-:W-:Y:S05]  /*49130*/  BSYNC B1 ;  /* 0x0000000000017941 */ /* 0x000fea0003800000 */
.L_x_56877:
        /* <DEDUP_REMOVED lines=9> */
.L_x_56881:
[----:B------:R-:W-:Y:S02]  /*491d0*/  IMAD.MOV.U32 R29, RZ, RZ, R28 ;  /* 0x000000ffff1d7224 */ /* 0x000fe400078e001c */
[----:B------:R-:W-:Y:S01]  /*491e0*/  IMAD.MOV.U32 R14, RZ, RZ, R13 ;  /* 0x000000ffff0e7224 */ /* 0x000fe200078e000d */
[----:B------:R-:W-:Y:S01]  /*491f0*/  MOV R13, R15 ;  /* 0x0000000f000d7202 */ /* 0x000fe20000000f00 */
[----:B------:R-:W-:Y:S02]  /*49200*/  IMAD.MOV.U32 R28, RZ, RZ, R30 ;  /* 0x000000ffff1c7224 */ /* 0x000fe400078e001e */
.L_x_56882:
[----:B------:R-:W-:Y:S05]  /*49210*/  BSYNC B1 ;  /* 0x0000000000017941 */ /* 0x000fea0003800000 */
.L_x_56880:
        /* <DEDUP_REMOVED lines=9> */
.L_x_56884:
[----:B------:R-:W-:Y:S02]  /*492b0*/  IMAD.MOV.U32 R30, RZ, RZ, R29 ;  /* 0x000000ffff1e7224 */ /* 0x000fe400078e001d */
[----:B------:R-:W-:Y:S01]  /*492c0*/  IMAD.MOV.U32 R15, RZ, RZ, R14 ;  /* 0x000000ffff0f7224 */ /* 0x000fe200078e000e */
[----:B------:R-:W-:Y:S01]  /*492d0*/  MOV R14, R16 ;  /* 0x00000010000e7202 */ /* 0x000fe20000000f00 */
[----:B------:R-:W-:Y:S02]  /*492e0*/  IMAD.MOV.U32 R29, RZ, RZ, R31 ;  /* 0x000000ffff1d7224 */ /* 0x000fe400078e001f */
.L_x_56885:
[----:B------:R-:W-:Y:S05]  /*492f0*/  BSYNC B1 ;  /* 0x0000000000017941 */ /* 0x000fea0003800000 */
.L_x_56883:
        /* <DEDUP_REMOVED lines=9> */
.L_x_56887:
[----:B------:R-:W-:Y:S02]  /*49390*/  IMAD.MOV.U32 R31, RZ, RZ, R30 ;  /* 0x000000ffff1f7224 */ /* 0x000fe400078e001e */
[----:B------:R-:W-:Y:S01]  /*493a0*/  IMAD.MOV.U32 R16, RZ, RZ, R15 ;  /* 0x000000ffff107224 */ /* 0x000fe200078e000f */
[----:B------:R-:W-:Y:S01]  /*493b0*/  MOV R15, R38 ;  /* 0x00000026000f7202 */ /* 0x000fe20000000f00 */
[----:B------:R-:W-:Y:S02]  /*493c0*/  IMAD.MOV.U32 R30, RZ, RZ, R39 ;  /* 0x000000ffff1e7224 */ /* 0x000fe400078e0027 */
.L_x_56888:
[----:B------:R-:W-:Y:S05]  /*493d0*/  BSYNC B1 ;  /* 0x0000000000017941 */ /* 0x000fea0003800000 */
.L_x_56886:
        /* <DEDUP_REMOVED lines=9> */
.L_x_56890:
[----:B------:R-:W-:Y:S02]  /*49470*/  IMAD.MOV.U32 R38, RZ, RZ, R31 ;  /* 0x000000ffff267224 */ /* 0x000fe400078e001f */
[----:B------:R-:W-:Y:S01]  /*49480*/  IMAD.MOV.U32 R36, RZ, RZ, R16 ;  /* 0x000000ffff247224 */ /* 0x000fe200078e0010 */
[----:B------:R-:W-:Y:S01]  /*49490*/  MOV R16, R32 ;  /* 0x0000002000107202 */ /* 0x000fe20000000f00 */
[----:B------:R-:W-:Y:S02]  /*494a0*/  IMAD.MOV.U32 R31, RZ, RZ, R34 ;  /* 0x000000ffff1f7224 */ /* 0x000fe400078e0022 */
.L_x_56891:
[----:B------:R-:W-:Y:S05]  /*494b0*/  BSYNC B1 ;  /* 0x0000000000017941 */ /* 0x000fea0003800000 */
.L_x_56889:
        /* <DEDUP_REMOVED lines=9> */
.L_x_56893:
[----:B------:R-:W-:Y:S02]  /*49550*/  IMAD.MOV.U32 R34, RZ, RZ, R38 ;  /* 0x000000ffff227224 */ /* 0x000fe400078e0026 */
[----:B------:R-:W-:Y:S01]  /*49560*/  IMAD.MOV.U32 R32, RZ, RZ, R36 ;  /* 0x000000ffff207224 */ /* 0x000fe200078e0024 */
[----:B------:R-:W-:Y:S01]  /*49570*/  MOV R36, R37 ;  /* 0x0000002500247202 */ /* 0x000fe20000000f00 */
[----:B------:R-:W-:Y:S02]  /*49580*/  IMAD.MOV.U32 R38, RZ, RZ, R40 ;  /* 0x000000ffff267224 */ /* 0x000fe400078e0028 */
.L_x_56894:
[----:B------:R-:W-:Y:S05]  /*49590*/  BSYNC B1 ;  /* 0x0000000000017941 */ /* 0x000fea0003800000 */
.L_x_56892:
        /* <DEDUP_REMOVED lines=16> */
.L_x_56896:
[----:B------:R-:W-:Y:S01]  /*496a0*/  IMAD.MOV.U32 R3, RZ, RZ, R33 ;  /* 0x000000ffff037224 */ /* 0x000fe200078e0021 */
[----:B------:R-:W-:Y:S01]  /*496b0*/  MOV R18, R35 ;  /* 0x0000002300127202 */ /* 0x000fe20000000f00 */
[----:B------:R-:W-:Y:S02]  /*496c0*/  IMAD.MOV.U32 R33, RZ, RZ, R19 ;  /* 0x000000ffff217224 */ /* 0x000fe400078e0013 */
[----:B------:R-:W-:Y:S02]  /*496d0*/  IMAD.MOV.U32 R35, RZ, RZ, R4 ;  /* 0x000000ffff237224 */ /* 0x000fe400078e0004 */
.L_x_56897:
[----:B------:R-:W-:Y:S05]  /*496e0*/  BSYNC B1 ;  /* 0x0000000000017941 */ /* 0x000fea0003800000 */
.L_x_56895:
        /* <DEDUP_REMOVED lines=9> */
.L_x_56899:
[----:B------:R-:W-:Y:S01]  /*49780*/  IMAD.MOV.U32 R4, RZ, RZ, R3 ;  /* 0x000000ffff047224 */ /* 0x000fe200078e0003 */
[----:B------:R-:W-:Y:S01]  /*49790*/  MOV R19, R18 ;  /* 0x0000001200137202 */ /* 0x000fe20000000f00 */
[----:B------:R-:W-:Y:S02]  /*497a0*/  IMAD.MOV.U32 R3, RZ, RZ, R20 ;  /* 0x000000ffff037224 */ /* 0x000fe400078e0014 */
[----:B------:R-:W-:Y:S02]  /*497b0*/  IMAD.MOV.U32 R18, RZ, RZ, R5 ;  /* 0x000000ffff127224 */ /* 0x000fe400078e0005 */
.L_x_56900:
[----:B------:R-:W-:Y:S05]  /*497c0*/  BSYNC B1 ;  /* 0x0000000000017941 */ /* 0x000fea0003800000 */
.L_x_56898:
        /* <DEDUP_REMOVED lines=9> */
.L_x_56902:
[----:B------:R-:W-:Y:S01]  /*49860*/  IMAD.MOV.U32 R5, RZ, RZ, R4 ;  /* 0x000000ffff057224 */ /* 0x000fe200078e0004 */
[----:B------:R-:W-:Y:S01]  /*49870*/  MOV R20, R19 ;  /* 0x0000001300147202 */ /* 0x000fe20000000f00 */
[----:B------:R-:W-:Y:S02]  /*49880*/  IMAD.MOV.U32 R4, RZ, RZ, R21 ;  /* 0x000000ffff047224 */ /* 0x000fe400078e0015 */
[----:B------:R-:W-:Y:S02]  /*49890*/  IMAD.MOV.U32 R19, RZ, RZ, R6 ;  /* 0x000000ffff137224 */ /* 0x000fe400078e0006 */
.L_x_56903:
[----:B------:R-:W-:Y:S05]  /*498a0*/  BSYNC B1 ;  /* 0x0000000000017941 */ /* 0x000fea0003800000 */
.L_x_56901:
        /* <DEDUP_REMOVED lines=9> */
.L_x_56905:
[----:B------:R-:W-:Y:S01]  /*49940*/  IMAD.MOV.U32 R6, RZ, RZ, R5 ;  /* 0x000000ffff067224 */ /* 0x000fe200078e0005 */
[----:B------:R-:W-:Y:S01]  /*49950*/  MOV R21, R20 ;  /* 0x0000001400157202 */ /* 0x000fe20000000f00 */
[----:B------:R-:W-:Y:S02]  /*49960*/  IMAD.MOV.U32 R5, RZ, RZ, R22 ;  /* 0x000000ffff057224 */ /* 0x000fe400078e0016 */
[----:B------:R-:W-:Y:S02]  /*49970*/  IMAD.MOV.U32 R20, RZ, RZ, R7 ;  /* 0x000000ffff147224 */ /* 0x000fe400078e0007 */
.L_x_56906:
[----:B------:R-:W-:Y:S05]  /*49980*/  BSYNC B1 ;  /* 0x0000000000017941 */ /* 0x000fea0003800000 */
.L_x_56904:
        /* <DEDUP_REMOVED lines=9> */
.L_x_56908:
[----:B------:R-:W-:Y:S01]  /*49a20*/  IMAD.MOV.U32 R7, RZ, RZ, R6 ;  /* 0x000000ffff077224 */ /* 0x000fe200078e0006 */
[----:B------:R-:W-:Y:S01]  /*49a30*/  MOV R22, R21 ;  /* 0x0000001500167202 */ /* 0x000fe20000000f00 */
[----:B------:R-:W-:Y:S02]  /*49a40*/  IMAD.MOV.U32 R6, RZ, RZ, R23 ;  /* 0x000000ffff067224 */ /* 0x000fe400078e0017 */
[----:B------:R-:W-:Y:S02]  /*49a50*/  IMAD.MOV.U32 R21, RZ, RZ, R8 ;  /* 0x000000ffff157224 */ /* 0x000fe400078e0008 */
.L_x_56909:
[----:B------:R-:W-:Y:S05]  /*49a60*/  BSYNC B1 ;  /* 0x0000000000017941 */ /* 0x000fea0003800000 */
.L_x_56907:
        /* <DEDUP_REMOVED lines=9> */
.L_x_56911:
[----:B------:R-:W-:Y:S01]  /*49b00*/  IMAD.MOV.U32 R8, RZ, RZ, R7 ;  /* 0x000000ffff087224 */ /* 0x000fe200078e0007 */
[----:B------:R-:W-:Y:S01]  /*49b10*/  MOV R23, R22 ;  /* 0x0000001600177202 */ /* 0x000fe20000000f00 */
[----:B------:R-:W-:Y:S02]  /*49b20*/  IMAD.MOV.U32 R7, RZ, RZ, R24 ;  /* 0x000000ffff077224 */ /* 0x000fe400078e0018 */
[----:B------:R-:W-:Y:S02]  /*49b30*/  IMAD.MOV.U32 R22, RZ, RZ, R9 ;  /* 0x000000ffff167224 */ /* 0x000fe400078e0009 */
.L_x_56912:
[----:B------:R-:W-:Y:S05]  /*49b40*/  BSYNC B1 ;  /* 0x0000000000017941 */ /* 0x000fea0003800000 */
.L_x_56910:
        /* <DEDUP_REMOVED lines=9> */
.L_x_56914:
[----:B------:R-:W-:Y:S01]  /*49be0*/  IMAD.MOV.U32 R9, RZ, RZ, R8 ;  /* 0x000000ffff097224 */ /* 0x000fe200078e0008 */
[----:B------:R-:W-:Y:S01]  /*49bf0*/  MOV R24, R23 ;  /* 0x0000001700187202 */ /* 0x000fe20000000f00 */
[----:B------:R-:W-:Y:S02]  /*49c00*/  IMAD.MOV.U32 R8, RZ, RZ, R25 ;  /* 0x000000ffff087224 */ /* 0x000fe400078e0019 */
[----:B------:R-:W-:Y:S02]  /*49c10*/  IMAD.MOV.U32 R23, RZ, RZ, R10 ;  /* 0x000000ffff177224 */ /* 0x000fe400078e000a */
.L_x_56915:
[----:B------:R-:W-:Y:S05]  /*49c20*/  BSYNC B1 ;  /* 0x0000000000017941 */ /* 0x000fea0003800000 */
.L_x_56913:
        /* <DEDUP_REMOVED lines=9> */
.L_x_56917:
[----:B------:R-:W-:Y:S01]  /*49cc0*/  IMAD.MOV.U32 R10, RZ, RZ, R9 ;  /* 0x000000ffff0a7224 */ /* 0x000fe200078e0009 */
[----:B------:R-:W-:Y:S01]  /*49cd0*/  MOV R25, R24 ;  /* 0x0000001800197202 */ /* 0x000fe20000000f00 */
[----:B------:R-:W-:Y:S02]  /*49ce0*/  IMAD.MOV.U32 R9, RZ, RZ, R26 ;  /* 0x000000ffff097224 */ /* 0x000fe400078e001a */
[----:B------:R-:W-:Y:S02]  /*49cf0*/  IMAD.MOV.U32 R24, RZ, RZ, R11 ;  /* 0x000000ffff187224 */ /* 0x000fe400078e000b */
.L_x_56918:
[----:B------:R-:W-:Y:S05]  /*49d00*/  BSYNC B1 ;  /* 0x0000000000017941 */ /* 0x000fea0003800000 */
.L_x_56916:
        /* <DEDUP_REMOVED lines=9> */
.L_x_56920:
[----:B------:R-:W-:Y:S01]  /*49da0*/  IMAD.MOV.U32 R11, RZ, RZ, R10 ;  /* 0x000000ffff0b7224 */ /* 0x000fe200078e000a */
[----:B------:R-:W-:Y:S01]  /*49db0*/  MOV R26, R25 ;  /* 0x00000019001a7202 */ /* 0x000fe20000000f00 */
[----:B------:R-:W-:Y:S02]  /*49dc0*/  IMAD.MOV.U32 R10, RZ, RZ, R27 ;  /* 0x000000ffff0a7224 */ /* 0x000fe400078e001b */
[----:B------:R-:W-:Y:S02]  /*49dd0*/  IMAD.MOV.U32 R25, RZ, RZ, R12 ;  /* 0x000000ffff197224 */ /* 0x000fe400078e000c */
.L_x_56921:
[----:B------:R-:W-:Y:S05]  /*49de0*/  BSYNC B1 ;  /* 0x0000000000017941 */ /* 0x000fea0003800000 */
.L_x_56919:
        /* <DEDUP_REMOVED lines=9> */
.L_x_56923:
[----:B------:R-:W-:Y:S01]  /*49e80*/  IMAD.MOV.U32 R12, RZ, RZ, R11 ;  /* 0x000000ffff0c7224 */ /* 0x000fe200078e000b */
[----:B------:R-:W-:Y:S01]  /*49e90*/  MOV R27, R26 ;  /* 0x0000001a001b7202 */ /* 0x000fe20000000f00 */
[----:B------:R-:W-:Y:S02]  /*49ea0*/  IMAD.MOV.U32 R11, RZ, RZ, R28 ;  /* 0x000000ffff0b7224 */ /* 0x000fe400078e001c */
[----:B------:R-:W-:Y:S02]  /*49eb0*/  IMAD.MOV.U32 R26, RZ, RZ, R13 ;  /* 0x000000ffff1a7224 */ /* 0x000fe400078e000d */
.L_x_56924:
[----:B------:R-:W-:Y:S05]  /*49ec0*/  BSYNC B1 ;  /* 0x0000000000017941 */ /* 0x000fea0003800000 */
.L_x_56922:
        /* <DEDUP_REMOVED lines=9> */
.L_x_56926:
[----:B------:R-:W-:Y:S01]  /*49f60*/  IMAD.MOV.U32 R13, RZ, RZ, R12 ;  /* 0x000000ffff0d7224 */ /* 0x000fe200078e000c */
[----:B------:R-:W-:Y:S01]  /*49f70*/  MOV R28, R27 ;  /* 0x0000001b001c7202 */ /* 0x000fe20000000f00 */
[----:B------:R-:W-:Y:S02]  /*49f80*/  IMAD.MOV.U32 R12, RZ, RZ, R29 ;  /* 0x000000ffff0c7224 */ /* 0x000fe400078e001d */
[----:B------:R-:W-:Y:S02]  /*49f90*/  IMAD.MOV.U32 R27, RZ, RZ, R14 ;  /* 0x000000ffff1b7224 */ /* 0x000fe400078e000e */
.L_x_56927:
[----:B------:R-:W-:Y:S05]  /*49fa0*/  BSYNC B1 ;  /* 0x0000000000017941 */ /* 0x000fea0003800000 */
.L_x_56925:
        /* <DEDUP_REMOVED lines=9> */
.L_x_56929:
[----:B------:R-:W-:Y:S01]  /*4a040*/  IMAD.MOV.U32 R14, RZ, RZ, R13 ;  /* 0x000000ffff0e7224 */ /* 0x000fe200078e000d */
[----:B------:R-:W-:Y:S01]  /*4a050*/  MOV R29, R28 ;  /* 0x0000001c001d7202 */ /* 0x000fe20000000f00 */
[----:B------:R-:W-:Y:S02]  /*4a060*/  IMAD.MOV.U32 R13, RZ, RZ, R30 ;  /* 0x000000ffff0d7224 */ /* 0x000fe400078e001e */
[----:B------:R-:W-:Y:S02]  /*4a070*/  IMAD.MOV.U32 R28, RZ, RZ, R15 ;  /* 0x000000ffff1c7224 */ /* 0x000fe400078e000f */
.L_x_56930:
[----:B------:R-:W-:Y:S05]  /*4a080*/  BSYNC B1 ;  /* 0x0000000000017941 */ /* 0x000fea0003800000 */
.L_x_56928:
        /* <DEDUP_REMOVED lines=9> */
.L_x_56932:
[----:B------:R-:W-:Y:S01]  /*4a120*/  IMAD.MOV.U32 R15, RZ, RZ, R14 ;  /* 0x000000ffff0f7224 */ /* 0x000fe200078e000e */
[----:B------:R-:W-:Y:S01]  /*4a130*/  MOV R30, R29 ;  /* 0x0000001d001e7202 */ /* 0x000fe20000000f00 */
[----:B------:R-:W-:Y:S02]  /*4a140*/  IMAD.MOV.U32 R14, RZ, RZ, R31 ;  /* 0x000000ffff0e7224 */ /* 0x000fe400078e001f */
[----:B------:R-:W-:Y:S02]  /*4a150*/  IMAD.MOV.U32 R29, RZ, RZ, R16 ;  /* 0x000000ffff1d7224 */ /* 0x000fe400078e0010 */
.L_x_56933:
[----:B------:R-:W-:Y:S05]  /*4a160*/  BSYNC B1 ;  /* 0x0000000000017941 */ /* 0x000fea0003800000 */
.L_x_56931:
        /* <DEDUP_REMOVED lines=9> */
.L_x_56935:
[----:B------:R-:W-:Y:S01]  /*4a200*/  IMAD.MOV.U32 R16, RZ, RZ, R15 ;  /* 0x000000ffff107224 */ /* 0x000fe200078e000f */
[----:B------:R-:W-:Y:S01]  /*4a210*/  MOV R31, R30 ;  /* 0x0000001e001f7202 */ /* 0x000fe20000000f00 */
[----:B------:R-:W-:Y:S02]  /*4a220*/  IMAD.MOV.U32 R15, RZ, RZ, R38 ;  /* 0x000000ffff0f7224 */ /* 0x000fe400078e0026 */
[----:B------:R-:W-:Y:S02]  /*4a230*/  IMAD.MOV.U32 R30, RZ, RZ, R36 ;  /* 0x000000ffff1e7224 */ /* 0x000fe400078e0024 */
.L_x_56936:
[----:B------:R-:W-:Y:S05]  /*4a240*/  BSYNC B1 ;  /* 0x0000000000017941 */ /* 0x000fea0003800000 */
.L_x_56934:
        /* <DEDUP_REMOVED lines=9> */
.L_x_56938:
[----:B------:R-:W-:Y:S01]  /*4a2e0*/  IMAD.MOV.U32 R40, RZ, RZ, R16 ;  /* 0x000000ffff287224 */ /* 0x000fe200078e0010 */
[----:B------:R-:W-:Y:S01]  /*4a2f0*/  MOV R67, R31 ;  /* 0x0000001f00437202 */ /* 0x000fe20000000f00 */
[----:B------:R-:W-:Y:S02]  /*4a300*/  IMAD.MOV.U32 R16, RZ, RZ, R34 ;  /* 0x000000ffff107224 */ /* 0x000fe400078e0022 */
[----:B------:R-:W-:Y:S02]  /*4a310*/  IMAD.MOV.U32 R31, RZ, RZ, R32 ;  /* 0x000000ffff1f7224 */ /* 0x000fe400078e0020 */
.L_x_56939:
[----:B------:R-:W-:Y:S05]  /*4a320*/  BSYNC B1 ;  /* 0x0000000000017941 */ /* 0x000fea0003800000 */
.L_x_56937:
        /* <DEDUP_REMOVED lines=16> */
.L_x_56941:
[----:B------:R-:W-:Y:S02]  /*4a430*/  IMAD.MOV.U32 R32, RZ, RZ, R33 ;  /* 0x000000ffff207224 */ /* 0x000fe400078e0021 */
[----:B------:R-:W-:Y:S02]  /*4a440*/  IMAD.MOV.U32 R34, RZ, RZ, R35 ;  /* 0x000000ffff227224 */ /* 0x000fe400078e0023 */
[----:B------:R-:W-:Y:S02]  /*4a450*/  IMAD.MOV.U32 R33, RZ, RZ, R3 ;  /* 0x000000ffff217224 */ /* 0x000fe400078e0003 */
[----:B------:R-:W-:Y:S02]  /*4a460*/  IMAD.MOV.U32 R35, RZ, RZ, R18 ;  /* 0x000000ffff237224 */ /* 0x000fe400078e0012 */
.L_x_56942:
[----:B------:R-:W-:Y:S05]  /*4a470*/  BSYNC B1 ;  /* 0x0000000000017941 */ /* 0x000fea0003800000 */
.L_x_56940:
        /* <DEDUP_REMOVED lines=9> */
.L_x_56944:
[----:B------:R-:W-:Y:S02]  /*4a510*/  IMAD.MOV.U32 R51, RZ, RZ, R32 ;  /* 0x000000ffff337224 */ /* 0x000fe400078e0020 */
[----:B------:R-:W-:Y:S02]  /*4a520*/  IMAD.MOV.U32 R37, RZ, RZ, R34 ;  /* 0x000000ffff257224 */ /* 0x000fe400078e0022 */
[----:B------:R-:W-:Y:S02]  /*4a530*/  IMAD.MOV.U32 R32, RZ, RZ, R4 ;  /* 0x000000ffff207224 */ /* 0x000fe400078e0004 */
[----:B------:R-:W-:Y:S02]  /*4a540*/  IMAD.MOV.U32 R34, RZ, RZ, R19 ;  /* 0x000000ffff227224 */ /* 0x000fe400078e0013 */
.L_x_56945:
[----:B------:R-:W-:Y:S05]  /*4a550*/  BSYNC B1 ;  /* 0x0000000000017941 */ /* 0x000fea0003800000 */
.L_x_56943:
        /* <DEDUP_REMOVED lines=9> */
.L_x_56947:
[----:B------:R-:W-:Y:S02]  /*4a5f0*/  IMAD.MOV.U32 R50, RZ, RZ, R51 ;  /* 0x000000ffff327224 */ /* 0x000fe400078e0033 */
[----:B------:R-:W-:Y:S02]  /*4a600*/  IMAD.MOV.U32 R36, RZ, RZ, R37 ;  /* 0x000000ffff247224 */ /* 0x000fe400078e0025 */
[----:B------:R-:W-:Y:S02]  /*4a610*/  IMAD.MOV.U32 R51, RZ, RZ, R5 ;  /* 0x000000ffff337224 */ /* 0x000fe400078e0005 */
[----:B------:R-:W-:Y:S02]  /*4a620*/  IMAD.MOV.U32 R37, RZ, RZ, R20 ;  /* 0x000000ffff257224 */ /* 0x000fe400078e0014 */
.L_x_56948:
[----:B------:R-:W-:Y:S05]  /*4a630*/  BSYNC B1 ;  /* 0x0000000000017941 */ /* 0x000fea0003800000 */
.L_x_56946:
        /* <DEDUP_REMOVED lines=9> */
.L_x_56950:
[----:B------:R-:W-:Y:S02]  /*4a6d0*/  IMAD.MOV.U32 R53, RZ, RZ, R50 ;  /* 0x000000ffff357224 */ /* 0x000fe400078e0032 */
[----:B------:R-:W-:Y:S02]  /*4a6e0*/  IMAD.MOV.U32 R39, RZ, RZ, R36 ;  /* 0x000000ffff277224 */ /* 0x000fe400078e0024 */
[----:B------:R-:W-:Y:S02]  /*4a6f0*/  IMAD.MOV.U32 R50, RZ, RZ, R6 ;  /* 0x000000ffff327224 */ /* 0x000fe400078e0006 */
[----:B------:R-:W-:Y:S02]  /*4a700*/  IMAD.MOV.U32 R36, RZ, RZ, R21 ;  /* 0x000000ffff247224 */ /* 0x000fe400078e0015 */
.L_x_56951:
[----:B------:R-:W-:Y:S05]  /*4a710*/  BSYNC B1 ;  /* 0x0000000000017941 */ /* 0x000fea0003800000 */
.L_x_56949:
        /* <DEDUP_REMOVED lines=9> */
.L_x_56953:
[----:B------:R-:W-:Y:S02]  /*4a7b0*/  IMAD.MOV.U32 R52, RZ, RZ, R53 ;  /* 0x000000ffff347224 */ /* 0x000fe400078e0035 */
[----:B------:R-:W-:Y:S02]  /*4a7c0*/  IMAD.MOV.U32 R38, RZ, RZ, R39 ;  /* 0x000000ffff267224 */ /* 0x000fe400078e0027 */
[----:B------:R-:W-:Y:S02]  /*4a7d0*/  IMAD.MOV.U32 R53, RZ, RZ, R7 ;  /* 0x000000ffff357224 */ /* 0x000fe400078e0007 */
[----:B------:R-:W-:Y:S02]  /*4a7e0*/  IMAD.MOV.U32 R39, RZ, RZ, R22 ;  /* 0x000000ffff277224 */ /* 0x000fe400078e0016 */
.L_x_56954:
[----:B------:R-:W-:Y:S05]  /*4a7f0*/  BSYNC B1 ;  /* 0x0000000000017941 */ /* 0x000fea0003800000 */
.L_x_56952:
        /* <DEDUP_REMOVED lines=9> */
.L_x_56956:
[----:B------:R-:W-:Y:S02]  /*4a890*/  IMAD.MOV.U32 R55, RZ, RZ, R52 ;  /* 0x000000ffff377224 */ /* 0x000fe400078e0034 */
[----:B------:R-:W-:Y:S02]  /*4a8a0*/  IMAD.MOV.U32 R43, RZ, RZ, R38 ;  /* 0x000000ffff2b7224 */ /* 0x000fe400078e0026 */
[----:B------:R-:W-:Y:S02]  /*4a8b0*/  IMAD.MOV.U32 R52, RZ, RZ, R8 ;  /* 0x000000ffff347224 */ /* 0x000fe400078e0008 */
[----:B------:R-:W-:Y:S02]  /*4a8c0*/  IMAD.MOV.U32 R38, RZ, RZ, R23 ;  /* 0x000000ffff267224 */ /* 0x000fe400078e0017 */
.L_x_56957:
[----:B------:R-:W-:Y:S05]  /*4a8d0*/  BSYNC B1 ;  /* 0x0000000000017941 */ /* 0x000fea0003800000 */
.L_x_56955:
        /* <DEDUP_REMOVED lines=9> */
.L_x_56959:
[----:B------:R-:W-:Y:S02]  /*4a970*/  IMAD.MOV.U32 R54, RZ, RZ, R55 ;  /* 0x000000ffff367224 */ /* 0x000fe400078e0037 */
[----:B------:R-:W-:Y:S02]  /*4a980*/  IMAD.MOV.U32 R42, RZ, RZ, R43 ;  /* 0x000000ffff2a7224 */ /* 0x000fe400078e002b */
[----:B------:R-:W-:Y:S02]  /*4a990*/  IMAD.MOV.U32 R55, RZ, RZ, R9 ;  /* 0x000000ffff377224 */ /* 0x000fe400078e0009 */
[----:B------:R-:W-:Y:S02]  /*4a9a0*/  IMAD.MOV.U32 R43, RZ, RZ, R24 ;  /* 0x000000ffff2b7224 */ /* 0x000fe400078e0018 */
.L_x_56960:
[----:B------:R-:W-:Y:S05]  /*4a9b0*/  BSYNC B1 ;  /* 0x0000000000017941 */ /* 0x000fea0003800000 */
.L_x_56958:
        /* <DEDUP_REMOVED lines=9> */
.L_x_56962:
[----:B------:R-:W-:Y:S02]  /*4aa50*/  IMAD.MOV.U32 R57, RZ, RZ, R54 ;  /* 0x000000ffff397224 */ /* 0x000fe400078e0036 */
[----:B------:R-:W-:Y:S02]  /*4aa60*/  IMAD.MOV.U32 R45, RZ, RZ, R42 ;  /* 0x000000ffff2d7224 */ /* 0x000fe400078e002a */
[----:B------:R-:W-:Y:S02]  /*4aa70*/  IMAD.MOV.U32 R54, RZ, RZ, R10 ;  /* 0x000000ffff367224 */ /* 0x000fe400078e000a */
[----:B------:R-:W-:Y:S02]  /*4aa80*/  IMAD.MOV.U32 R42, RZ, RZ, R25 ;  /* 0x000000ffff2a7224 */ /* 0x000fe400078e0019 */
.L_x_56963:
[----:B------:R-:W-:Y:S05]  /*4aa90*/  BSYNC B1 ;  /* 0x0000000000017941 */ /* 0x000fea0003800000 */
.L_x_56961:
        /* <DEDUP_REMOVED lines=9> */
.L_x_56965:
[----:B------:R-:W-:Y:S02]  /*4ab30*/  IMAD.MOV.U32 R56, RZ, RZ, R57 ;  /* 0x000000ffff387224 */ /* 0x000fe400078e0039 */
[----:B------:R-:W-:Y:S02]  /*4ab40*/  IMAD.MOV.U32 R44, RZ, RZ, R45 ;  /* 0x000000ffff2c7224 */ /* 0x000fe400078e002d */
[----:B------:R-:W-:Y:S02]  /*4ab50*/  IMAD.MOV.U32 R57, RZ, RZ, R11 ;  /* 0x000000ffff397224 */ /* 0x000fe400078e000b */
[----:B------:R-:W-:Y:S02]  /*4ab60*/  IMAD.MOV.U32 R45, RZ, RZ, R26 ;  /* 0x000000ffff2d7224 */ /* 0x000fe400078e001a */
.L_x_56966:
[----:B------:R-:W-:Y:S05]  /*4ab70*/  BSYNC B1 ;  /* 0x0000000000017941 */ /* 0x000fea0003800000 */
.L_x_56964:
        /* <DEDUP_REMOVED lines=9> */
.L_x_56968:
[----:B------:R-:W-:Y:S02]  /*4ac10*/  IMAD.MOV.U32 R59, RZ, RZ, R56 ;  /* 0x000000ffff3b7224 */ /* 0x000fe400078e0038 */
[----:B------:R-:W-:Y:S02]  /*4ac20*/  IMAD.MOV.U32 R47, RZ, RZ, R44 ;  /* 0x000000ffff2f7224 */ /* 0x000fe400078e002c */
[----:B------:R-:W-:Y:S02]  /*4ac30*/  IMAD.MOV.U32 R56, RZ, RZ, R12 ;  /* 0x000000ffff387224 */ /* 0x000fe400078e000c */
[----:B------:R-:W-:Y:S02]  /*4ac40*/  IMAD.MOV.U32 R44, RZ, RZ, R27 ;  /* 0x000000ffff2c7224 */ /* 0x000fe400078e001b */
.L_x_56969:
[----:B------:R-:W-:Y:S05]  /*4ac50*/  BSYNC B1 ;  /* 0x0000000000017941 */ /* 0x000fea0003800000 */
.L_x_56967:
        /* <DEDUP_REMOVED lines=9> */
.L_x_56971:
[----:B------:R-:W-:Y:S02]  /*4acf0*/  IMAD.MOV.U32 R58, RZ, RZ, R59 ;  /* 0x000000ffff3a7224 */ /* 0x000fe400078e003b */
[----:B------:R-:W-:Y:S02]  /*4ad00*/  IMAD.MOV.U32 R46, RZ, RZ, R47 ;  /* 0x000000ffff2e7224 */ /* 0x000fe400078e002f */
[----:B------:R-:W-:Y:S02]  /*4ad10*/  IMAD.MOV.U32 R59, RZ, RZ, R13 ;  /* 0x000000ffff3b7224 */ /* 0x000fe400078e000d */
[----:B------:R-:W-:Y:S02]  /*4ad20*/  IMAD.MOV.U32 R47, RZ, RZ, R28 ;  /* 0x000000ffff2f7224 */ /* 0x000fe400078e001c */
.L_x_56972:
[----:B------:R-:W-:Y:S05]  /*4ad30*/  BSYNC B1 ;  /* 0x0000000000017941 */ /* 0x000fea0003800000 */
.L_x_56970:
        /* <DEDUP_REMOVED lines=9> */
.L_x_56974:
[----:B------:R-:W-:Y:S02]  /*4add0*/  IMAD.MOV.U32 R61, RZ, RZ, R58 ;  /* 0x000000ffff3d7224 */ /* 0x000fe400078e003a */
[----:B------:R-:W-:Y:S02]  /*4ade0*/  IMAD.MOV.U32 R49, RZ, RZ, R46 ;  /* 0x000000ffff317224 */ /* 0x000fe400078e002e */
[----:B------:R-:W-:Y:S02]  /*4adf0*/  IMAD.MOV.U32 R58, RZ, RZ, R14 ;  /* 0x000000ffff3a7224 */ /* 0x000fe400078e000e */
[----:B------:R-:W-:Y:S02]  /*4ae00*/  IMAD.MOV.U32 R46, RZ, RZ, R29 ;  /* 0x000000ffff2e7224 */ /* 0x000fe400078e001d */
.L_x_56975:
[----:B------:R-:W-:Y:S05]  /*4ae10*/  BSYNC B1 ;  /* 0x0000000000017941 */ /* 0x000fea0003800000 */
.L_x_56973:
        /* <DEDUP_REMOVED lines=9> */
.L_x_56977:
[----:B------:R-:W-:Y:S02]  /*4aeb0*/  IMAD.MOV.U32 R60, RZ, RZ, R61 ;  /* 0x000000ffff3c7224 */ /* 0x000fe400078e003d */
[----:B------:R-:W-:Y:S02]  /*4aec0*/  IMAD.MOV.U32 R48, RZ, RZ, R49 ;  /* 0x000000ffff307224 */ /* 0x000fe400078e0031 */
[----:B------:R-:W-:Y:S02]  /*4aed0*/  IMAD.MOV.U32 R61, RZ, RZ, R15 ;  /* 0x000000ffff3d7224 */ /* 0x000fe400078e000f */
[----:B------:R-:W-:Y:S02]  /*4aee0*/  IMAD.MOV.U32 R49, RZ, RZ, R30 ;  /* 0x000000ffff317224 */ /* 0x000fe400078e001e */
.L_x_56978:
[----:B------:R-:W-:Y:S05]  /*4aef0*/  BSYNC B1 ;  /* 0x0000000000017941 */ /* 0x000fea0003800000 */
.L_x_56976:
        /* <DEDUP_REMOVED lines=9> */
.L_x_56980:
[----:B------:R-:W-:Y:S02]  /*4af90*/  IMAD.MOV.U32 R65, RZ, RZ, R60 ;  /* 0x000000ffff417224 */ /* 0x000fe400078e003c */
[----:B------:R-:W-:Y:S02]  /*4afa0*/  IMAD.MOV.U32 R63, RZ, RZ, R48 ;  /* 0x000000ffff3f7224 */ /* 0x000fe400078e0030 */
[----:B------:R-:W-:Y:S02]  /*4afb0*/  IMAD.MOV.U32 R60, RZ, RZ, R16 ;  /* 0x000000ffff3c7224 */ /* 0x000fe400078e0010 */
[----:B------:R-:W-:Y:S02]  /*4afc0*/  IMAD.MOV.U32 R48, RZ, RZ, R31 ;  /* 0x000000ffff307224 */ /* 0x000fe400078e001f */
.L_x_56981:
[----:B------:R-:W-:Y:S05]  /*4afd0*/  BSYNC B1 ;  /* 0x0000000000017941 */ /* 0x000fea0003800000 */
.L_x_56979:
        /* <DEDUP_REMOVED lines=9> */
.L_x_56983:
[----:B------:R-:W-:Y:S02]  /*4b070*/  IMAD.MOV.U32 R64, RZ, RZ, R65 ;  /* 0x000000ffff407224 */ /* 0x000fe400078e0041 */
[----:B------:R-:W-:Y:S02]  /*4b080*/  IMAD.MOV.U32 R62, RZ, RZ, R63 ;  /* 0x000000ffff3e7224 */ /* 0x000fe400078e003f */
[----:B------:R-:W-:Y:S02]  /*4b090*/  IMAD.MOV.U32 R65, RZ, RZ, R40 ;  /* 0x000000ffff417224 */ /* 0x000fe400078e0028 */
[----:B------:R-:W-:Y:S02]  /*4b0a0*/  IMAD.MOV.U32 R63, RZ, RZ, R67 ;  /* 0x000000ffff3f7224 */ /* 0x000fe400078e0043 */
.L_x_56984:
[----:B------:R-:W-:Y:S05]  /*4b0b0*/  BSYNC B1 ;  /* 0x0000000000017941 */ /* 0x000fea0003800000 */
.L_x_56982:
[----:B------:R-:W-:Y:S02]  /*4b0c0*/  FADD.FTZ R66, R41, R66 ;  /* 0x0000004229427221 */ /* 0x000fe40000010000 */
[----:B------:R-:W-:Y:S02]  /*4b0d0*/  IMAD.MOV.U32 R67, RZ, RZ, R0 ;  /* 0x000000ffff437224 */ /* 0x000fe400078e0000 */
.L_x_56264:
[----:B-1-34-:R-:W-:Y:S05]  /*4b0e0*/  BSYNC B0 ;  /* 0x0000000000007941 */ /* 0x01afea0003800000 */
.L_x_56263:
[----:B------:R-:W1:Y:S01]  /*4b0f0*/  S2R R0, SR_LANEID ;  /* 0x0000000000007919 */ /* 0x000e620000000000 */
[----:B------:R-:W-:Y:S03]  /*4b100*/  BSSY B0, `(.L_x_56985) ;  /* 0x000001b000007945 */ /* 0x000fe60003800000 */
[----:B0-----:R-:W0:Y:S01]  /*4b110*/  S2R R4, SR_TID.X ;  /* 0x0000000000047919 */ /* 0x001e220000002100 */
[----:B-1----:R-:W-:-:S13]  /*4b120*/  ISETP.NE.AND P0, PT, R0, RZ, PT ;  /* 0x000000ff0000720c */ /* 0x002fda0003f05270 */
[----:B------:R-:W-:Y:S05]  /*4b130*/  @P0 BRA `(.L_x_56986) ;  /* 0x0000017000000947 */ /* 0x000fea0003800000 */
[----:B0-----:R-:W-:Y:S01]  /*4b140*/  SHF.R.S32.HI R0, RZ, 0x1f, R4 ;  /* 0x0000001fff007819 */ /* 0x001fe20000011404 */
[----:B------:R-:W-:Y:S01]  /*4b150*/  IMAD.MOV.U32 R3, RZ, RZ, R66 ;  /* 0x000000ffff037224 */ /* 0x000fe200078e0042 */
        /* <DEDUP_REMOVED lines=21> */
.L_x_56986:
[----:B0-----:R-:W-:Y:S05]  /*4b2b0*/  BSYNC B0 ;  /* 0x0000000000007941 */ /* 0x001fea0003800000 */
.L_x_56985:
[----:B------:R-:W-:Y:S01]  /*4b2c0*/  BAR.SYNC.DEFER_BLOCKING 0x0 ;  /* 0x0000000000007b1d */ /* 0x000fe20000010000 */
[----:B------:R-:W-:-:S05]  /*4b2d0*/  ISETP.NE.AND P2, PT, R4, RZ, PT ;  /* 0x000000ff0400720c */ /* 0x000fca0003f45270 */
[----:B------:R-:W-:Y:S08]  /*4b2e0*/  BSSY B0, `(.L_x_56987) ;  /* 0x0000dac000007945 */ /* 0x000ff00003800000 */
[----:B------:R-:W-:Y:S05]  /*4b2f0*/  @P2 BRA `(.L_x_56988) ;  /* 0x0000daa000002947 */ /* 0x000fea0003800000 */
[----:B------:R-:W0:Y:S01]  /*4b300*/  LDS.128 R16, [0xd0] ;  /* 0x0000d000ff107984 */ /* 0x000e220000000c00 */
[----:B------:R-:W-:Y:S03]  /*4b310*/  BSSY B1, `(.L_x_56989) ;  /* 0x0000027000017945 */ /* 0x000fe60003800000 */
[----:B------:R-:W1:Y:S04]  /*4b320*/  LDS.128 R20, [0x90] ;  /* 0x00009000ff147984 */ /* 0x000e680000000c00 */
[----:B------:R-:W3:Y:S04]  /*4b330*/  LDS.128 R24, [0xc0] ;  /* 0x0000c000ff187984 */ /* 0x000ee80000000c00 */
[----:B------:R-:W4:Y:S04]  /*4b340*/  LDS.64 R2, [0x110] ;  /* 0x00011000ff027984 */ /* 0x000f280000000a00 */
[----:B------:R-:W2:Y:S04]  /*4b350*/  LDS.128 R12, [0x100] ;  /* 0x00010000ff0c7984 */ /* 0x000ea80000000c00 */
[----:B------:R-:W2:Y:S04]  /*4b360*/  LDS.128 R8, [0xf0] ;  /* 0x0000f000ff087984 */ /* 0x000ea80000000c00 */
[----:B------:R-:W2:Y:S04]  /*4b370*/  LDS.128 R4, [0xe0] ;  /* 0x0000e000ff047984 */ /* 0x000ea80000000c00 */
[----:B------:R-:W2:Y:S01]  /*4b380*/  LDS.128 R28, [0xb0] ;  /* 0x0000b000ff1c7984 */ /* 0x000ea20000000c00 */
[----:B0-----:R-:W-:-:S02]  /*4b390*/  FSETP.GEU.FTZ.AND P0, PT, R35, R18, PT ;  /* 0x000000122300720b */ /* 0x001fc40003f1e000 */
[----:B------:R-:W-:Y:S02]  /*4b3a0*/  FSETP.NEU.FTZ.AND P1, PT, R35, R18, PT ;  /* 0x000000122300720b */ /* 0x000fe40003f3d000 */
[C---:B------:R-:W-:Y:S02]  /*4b3b0*/  ISETP.EQ.OR P0, PT, R33.reuse, -0x1, !P0 ;  /* 0xffffffff2100780c */ /* 0x040fe40004702670 */
[----:B-1----:R-:W-:Y:S01]  /*4b3c0*/  ISETP.LE.OR P1, PT, R33, R22, P1 ;  /* 0x000000162100720c */ /* 0x002fe20000f23670 */
[----:B---3--:R0:W-:Y:S01]  /*4b3d0*/  STL.64 [R1], R24 ;  /* 0x0000001801007387 */ /* 0x0081e20000100a00 */
[CC--:B------:R-:W-:Y:S02]  /*4b3e0*/  FSETP.GT.FTZ.AND P3, PT, R67.reuse, R20.reuse, PT ;  /* 0x000000144300720b */ /* 0x0c0fe40003f74000 */
[----:B------:R-:W-:Y:S01]  /*4b3f0*/  PLOP3.LUT P0, PT, P0, P1, PT, 0x8, 0x0 ;  /* 0x000000000000781c */ /* 0x000fe20000702170 */
[----:B------:R0:W-:Y:S01]  /*4b400*/  STL.64 [R1+0x8], R26 ;  /* 0x0000081a01007387 */ /* 0x0001e20000100a00 */
[----:B------:R-:W-:-:S02]  /*4b410*/  FSEL R0, R67, R20, P3 ;  /* 0x0000001443007208 */ /* 0x000fc40001800000 */
[----:B------:R-:W-:Y:S01]  /*4b420*/  FSEL R41, R20, R67, P3 ;  /* 0x0000004314297208 */ /* 0x000fe20001800000 */
[----:B------:R-:W1:Y:S04]  /*4b430*/  LDS.128 R24, [0xa0] ;  /* 0x0000a000ff187984 */ /* 0x000e680000000c00 */
[----:B------:R-:W-:-:S04]  /*4b440*/  FADD.FTZ R41, -R0, R41 ;  /* 0x0000002900297221 */ /* 0x000fc80000010100 */
[----:B--2---:R-:W-:Y:S01]  /*4b450*/  @!P0 IMAD.MOV.U32 R35, RZ, RZ, R18 ;  /* 0x000000ffff238224 */ /* 0x004fe200078e0012 */
[----:B------:R-:W-:Y:S01]  /*4b460*/  FSEL R18, R21, R66, P3 ;  /* 0x0000004215127208 */ /* 0x000fe20001800000 */
[----:B------:R-:W-:Y:S01]  /*4b470*/  FMUL.FTZ R20, R41, 1.4426950216293334961 ;  /* 0x3fb8aa3b29147820 */ /* 0x000fe20000410000 */
[----:B------:R-:W-:Y:S01]  /*4b480*/  FSEL R21, R66, R21, P3 ;  /* 0x0000001542157208 */ /* 0x000fe20001800000 */
[----:B------:R-:W-:Y:S01]  /*4b490*/  @!P0 IMAD.MOV.U32 R33, RZ, RZ, R22 ;  /* 0x000000ffff218224 */ /* 0x000fe200078e0016 */
[----:B------:R-:W-:-:S03]  /*4b4a0*/  FSETP.GT.FTZ.AND P1, PT, R35, R34, PT ;  /* 0x000000222300720b */ /* 0x000fc60003f34000 */
[----:B------:R-:W2:Y:S01]  /*4b4b0*/  MUFU.EX2 R20, R20 ;  /* 0x0000001400147308 */ /* 0x000ea20000000800 */
[----:B------:R-:W-:Y:S01]  /*4b4c0*/  ISETP.EQ.OR P1, PT, R32, -0x1, P1 ;  /* 0xffffffff2000780c */ /* 0x000fe20000f22670 */
[----:B--2---:R-:W-:-:S12]  /*4b4d0*/  FMUL.FTZ R66, R18, R20 ;  /* 0x0000001412427220 */ /* 0x004fd80000410000 */
[----:B------:R-:W-:Y:S05]  /*4b4e0*/  @P1 BRA `(.L_x_56990) ;  /* 0x0000005000001947 */ /* 0x000fea0003800000 */
[----:B0---4-:R-:W-:Y:S01]  /*4b4f0*/  FSETP.NEU.FTZ.AND P0, PT, R35, R34, PT ;  /* 0x000000222300720b */ /* 0x011fe20003f1d000 */
[----:B------:R-:W-:Y:S02]  /*4b500*/  IMAD.MOV.U32 R20, RZ, RZ, R32 ;  /* 0x000000ffff147224 */ /* 0x000fe400078e0020 */
[----:B------:R-:W-:Y:S01]  /*4b510*/  IMAD.MOV.U32 R18, RZ, RZ, R34 ;  /* 0x000000ffff127224 */ /* 0x000fe200078e0022 */
[----:B------:R-:W-:-:S13]  /*4b520*/  ISETP.GE.OR P0, PT, R33, R32, P0 ;  /* 0x000000202100720c */ /* 0x000fda0000706670 */
[----:B------:R-:W-:Y:S05]  /*4b530*/  @P0 BRA `(.L_x_56991) ;  /* 0x0000004000000947 */ /* 0x000fea0003800000 */
.L_x_56990:
[----:B0---4-:R-:W-:Y:S01]  /*4b540*/  MOV R20, R33 ;  /* 0x0000002100147202 */ /* 0x011fe20000000f00 */
[----:B------:R-:W-:Y:S02]  /*4b550*/  IMAD.MOV.U32 R18, RZ, RZ, R35 ;  /* 0x000000ffff127224 */ /* 0x000fe400078e0023 */
[----:B------:R-:W-:Y:S02]  /*4b560*/  IMAD.MOV.U32 R33, RZ, RZ, R32 ;  /* 0x000000ffff217224 */ /* 0x000fe400078e0020 */
[----:B------:R-:W-:Y:S02]  /*4b570*/  IMAD.MOV.U32 R35, RZ, RZ, R34 ;  /* 0x000000ffff237224 */ /* 0x000fe400078e0022 */
.L_x_56991:
[----:B------:R-:W-:Y:S05]  /*4b580*/  BSYNC B1 ;  /* 0x0000000000017941 */ /* 0x000fea0003800000 */
.L_x_56989:
        /* <DEDUP_REMOVED lines=9> */
.L_x_56993:
[----:B------:R-:W-:Y:S01]  /*4b620*/  MOV R32, R20 ;  /* 0x0000001400207202 */ /* 0x000fe20000000f00 */
[----:B------:R-:W-:Y:S02]  /*4b630*/  IMAD.MOV.U32 R22, RZ, RZ, R18 ;  /* 0x000000ffff167224 */ /* 0x000fe400078e0012 */
[----:B------:R-:W-:Y:S02]  /*4b640*/  IMAD.MOV.U32 R20, RZ, RZ, R51 ;  /* 0x000000ffff147224 */ /* 0x000fe400078e0033 */
[----:B------:R-:W-:Y:S02]  /*4b650*/  IMAD.MOV.U32 R18, RZ, RZ, R37 ;  /* 0x000000ffff127224 */ /* 0x000fe400078e0025 */
.L_x_56994:
[----:B------:R-:W-:Y:S05]  /*4b660*/  BSYNC B1 ;  /* 0x0000000000017941 */ /* 0x000fea0003800000 */
.L_x_56992:
        /* <DEDUP_REMOVED lines=9> */
.L_x_56996:
[----:B------:R-:W-:Y:S01]  /*4b700*/  MOV R37, R32 ;  /* 0x0000002000257202 */ /* 0x000fe20000000f00 */
[----:B------:R-:W-:Y:S02]  /*4b710*/  IMAD.MOV.U32 R34, RZ, RZ, R22 ;  /* 0x000000ffff227224 */ /* 0x000fe400078e0016 */
[----:B------:R-:W-:Y:S02]  /*4b720*/  IMAD.MOV.U32 R32, RZ, RZ, R50 ;  /* 0x000000ffff207224 */ /* 0x000fe400078e0032 */
[----:B------:R-:W-:Y:S02]  /*4b730*/  IMAD.MOV.U32 R22, RZ, RZ, R36 ;  /* 0x000000ffff167224 */ /* 0x000fe400078e0024 */
.L_x_56997:
[----:B------:R-:W-:Y:S05]  /*4b740*/  BSYNC B1 ;  /* 0x0000000000017941 */ /* 0x000fea0003800000 */
.L_x_56995:
        /* <DEDUP_REMOVED lines=9> */
.L_x_56999:
[----:B------:R-:W-:Y:S01]  /*4b7e0*/  MOV R40, R37 ;  /* 0x0000002500287202 */ /* 0x000fe20000000f00 */
[----:B------:R-:W-:Y:S02]  /*4b7f0*/  IMAD.MOV.U32 R36, RZ, RZ, R34 ;  /* 0x000000ffff247224 */ /* 0x000fe400078e0022 */
[----:B------:R-:W-:Y:S02]  /*4b800*/  IMAD.MOV.U32 R37, RZ, RZ, R53 ;  /* 0x000000ffff257224 */ /* 0x000fe400078e0035 */
[----:B------:R-:W-:Y:S02]  /*4b810*/  IMAD.MOV.U32 R34, RZ, RZ, R39 ;  /* 0x000000ffff227224 */ /* 0x000fe400078e0027 */
.L_x_57000:
[----:B------:R-:W-:Y:S05]  /*4b820*/  BSYNC B1 ;  /* 0x0000000000017941 */ /* 0x000fea0003800000 */
.L_x_56998:
        /* <DEDUP_REMOVED lines=9> */
.L_x_57002:
[----:B------:R-:W-:Y:S01]  /*4b8c0*/  MOV R41, R40 ;  /* 0x0000002800297202 */ /* 0x000fe20000000f00 */
[----:B------:R-:W-:Y:S02]  /*4b8d0*/  IMAD.MOV.U32 R39, RZ, RZ, R36 ;  /* 0x000000ffff277224 */ /* 0x000fe400078e0024 */
[----:B------:R-:W-:Y:S02]  /*4b8e0*/  IMAD.MOV.U32 R40, RZ, RZ, R52 ;  /* 0x000000ffff287224 */ /* 0x000fe400078e0034 */
[----:B------:R-:W-:Y:S02]  /*4b8f0*/  IMAD.MOV.U32 R36, RZ, RZ, R38 ;  /* 0x000000ffff247224 */ /* 0x000fe400078e0026 */
.L_x_57003:
[----:B------:R-:W-:Y:S05]  /*4b900*/  BSYNC B1 ;  /* 0x0000000000017941 */ /* 0x000fea0003800000 */
.L_x_57001:
        /* <DEDUP_REMOVED lines=9> */
.L_x_57005:
[----:B------:R-:W-:Y:S01]  /*4b9a0*/  MOV R50, R41 ;  /* 0x0000002900327202 */ /* 0x000fe20000000f00 */
[----:B------:R-:W-:Y:S02]  /*4b9b0*/  IMAD.MOV.U32 R38, RZ, RZ, R39 ;  /* 0x000000ffff267224 */ /* 0x000fe400078e0027 */
[----:B------:R-:W-:Y:S02]  /*4b9c0*/  IMAD.MOV.U32 R41, RZ, RZ, R55 ;  /* 0x000000ffff297224 */ /* 0x000fe400078e0037 */
[----:B------:R-:W-:Y:S02]  /*4b9d0*/  IMAD.MOV.U32 R39, RZ, RZ, R43 ;  /* 0x000000ffff277224 */ /* 0x000fe400078e002b */
.L_x_57006:
[----:B------:R-:W-:Y:S05]  /*4b9e0*/  BSYNC B1 ;  /* 0x0000000000017941 */ /* 0x000fea0003800000 */
.L_x_57004:
        /* <DEDUP_REMOVED lines=9> */
.L_x_57008:
[----:B------:R-:W-:Y:S01]  /*4ba80*/  MOV R51, R50 ;  /* 0x0000003200337202 */ /* 0x000fe20000000f00 */
[----:B------:R-:W-:Y:S02]  /*4ba90*/  IMAD.MOV.U32 R43, RZ, RZ, R38 ;  /* 0x000000ffff2b7224 */ /* 0x000fe400078e0026 */
[----:B------:R-:W-:Y:S02]  /*4baa0*/  IMAD.MOV.U32 R50, RZ, RZ, R54 ;  /* 0x000000ffff327224 */ /* 0x000fe400078e0036 */
[----:B------:R-:W-:Y:S02]  /*4bab0*/  IMAD.MOV.U32 R38, RZ, RZ, R42 ;  /* 0x000000ffff267224 */ /* 0x000fe400078e002a */
.L_x_57009:
[----:B------:R-:W-:Y:S05]  /*4bac0*/  BSYNC B1 ;  /* 0x0000000000017941 */ /* 0x000fea0003800000 */
.L_x_57007:
        /* <DEDUP_REMOVED lines=9> */
.L_x_57011:
[----:B------:R-:W-:Y:S01]  /*4bb60*/  MOV R52, R51 ;  /* 0x0000003300347202 */ /* 0x000fe20000000f00 */
[----:B------:R-:W-:Y:S02]  /*4bb70*/  IMAD.MOV.U32 R42, RZ, RZ, R43 ;  /* 0x000000ffff2a7224 */ /* 0x000fe400078e002b */
[----:B------:R-:W-:Y:S02]  /*4bb80*/  IMAD.MOV.U32 R51, RZ, RZ, R57 ;  /* 0x000000ffff337224 */ /* 0x000fe400078e0039 */
[----:B------:R-:W-:Y:S02]  /*4bb90*/  IMAD.MOV.U32 R43, RZ, RZ, R45 ;  /* 0x000000ffff2b7224 */ /* 0x000fe400078e002d */
.L_x_57012:
[----:B------:R-:W-:Y:S05]  /*4bba0*/  BSYNC B1 ;  /* 0x0000000000017941 */ /* 0x000fea0003800000 */
.L_x_57010:
        /* <DEDUP_REMOVED lines=9> */
.L_x_57014:
[----:B------:R-:W-:Y:S01]  /*4bc40*/  MOV R53, R52 ;  /* 0x0000003400357202 */ /* 0x000fe20000000f00 */
[----:B------:R-:W-:Y:S02]  /*4bc50*/  IMAD.MOV.U32 R45, RZ, RZ, R42 ;  /* 0x000000ffff2d7224 */ /* 0x000fe400078e002a */
[----:B------:R-:W-:Y:S02]  /*4bc60*/  IMAD.MOV.U32 R52, RZ, RZ, R56 ;  /* 0x000000ffff347224 */ /* 0x000fe400078e0038 */
[----:B------:R-:W-:Y:S02]  /*4bc70*/  IMAD.MOV.U32 R42, RZ, RZ, R44 ;  /* 0x000000ffff2a7224 */ /* 0x000fe400078e002c */
.L_x_57015:
[----:B------:R-:W-:Y:S05]  /*4bc80*/  BSYNC B1 ;  /* 0x0000000000017941 */ /* 0x000fea0003800000 */
.L_x_57013:
        /* <DEDUP_REMOVED lines=9> */
.L_x_57017:
[----:B------:R-:W-:Y:S01]  /*4bd20*/  MOV R54, R53 ;  /* 0x0000003500367202 */ /* 0x000fe20000000f00 */
[----:B------:R-:W-:Y:S02]  /*4bd30*/  IMAD.MOV.U32 R44, RZ, RZ, R45 ;  /* 0x000000ffff2c7224 */ /* 0x000fe400078e002d */
[----:B------:R-:W-:Y:S02]  /*4bd40*/  IMAD.MOV.U32 R53, RZ, RZ, R59 ;  /* 0x000000ffff357224 */ /* 0x000fe400078e003b */
[----:B------:R-:W-:Y:S02]  /*4bd50*/  IMAD.MOV.U32 R45, RZ, RZ, R47 ;  /* 0x000000ffff2d7224 */ /* 0x000fe400078e002f */
.L_x_57018:
[----:B------:R-:W-:Y:S05]  /*4bd60*/  BSYNC B1 ;  /* 0x0000000000017941 */ /* 0x000fea0003800000 */
.L_x_57016:
        /* <DEDUP_REMOVED lines=9> */
.L_x_57020:
[----:B------:R-:W-:Y:S01]  /*4be00*/  MOV R55, R54 ;  /* 0x0000003600377202 */ /* 0x000fe20000000f00 */
[----:B------:R-:W-:Y:S02]  /*4be10*/  IMAD.MOV.U32 R47, RZ, RZ, R44 ;  /* 0x000000ffff2f7224 */ /* 0x000fe400078e002c */
[----:B------:R-:W-:Y:S02]  /*4be20*/  IMAD.MOV.U32 R54, RZ, RZ, R58 ;  /* 0x000000ffff367224 */ /* 0x000fe400078e003a */
[----:B------:R-:W-:Y:S02]  /*4be30*/  IMAD.MOV.U32 R44, RZ, RZ, R46 ;  /* 0x000000ffff2c7224 */ /* 0x000fe400078e002e */
.L_x_57021:
[----:B------:R-:W-:Y:S05]  /*4be40*/  BSYNC B1 ;  /* 0x0000000000017941 */ /* 0x000fea0003800000 */
.L_x_57019:
        /* <DEDUP_REMOVED lines=9> */
.L_x_57023:
[----:B------:R-:W-:Y:S01]  /*4bee0*/  MOV R56, R55 ;  /* 0x0000003700387202 */ /* 0x000fe20000000f00 */
[----:B------:R-:W-:Y:S02]  /*4bef0*/  IMAD.MOV.U32 R46, RZ, RZ, R47 ;  /* 0x000000ffff2e7224 */ /* 0x000fe400078e002f */
[----:B------:R-:W-:Y:S02]  /*4bf00*/  IMAD.MOV.U32 R55, RZ, RZ, R61 ;  /* 0x000000ffff377224 */ /* 0x000fe400078e003d */
[----:B------:R-:W-:Y:S02]  /*4bf10*/  IMAD.MOV.U32 R47, RZ, RZ, R49 ;  /* 0x000000ffff2f7224 */ /* 0x000fe400078e0031 */
.L_x_57024:
[----:B------:R-:W-:Y:S05]  /*4bf20*/  BSYNC B1 ;  /* 0x0000000000017941 */ /* 0x000fea0003800000 */
.L_x_57022:
        /* <DEDUP_REMOVED lines=9> */
.L_x_57026:
[----:B------:R-:W-:Y:S01]  /*4bfc0*/  MOV R57, R56 ;  /* 0x0000003800397202 */ /* 0x000fe20000000f00 */
[----:B------:R-:W-:Y:S02]  /*4bfd0*/  IMAD.MOV.U32 R49, RZ, RZ, R46 ;  /* 0x000000ffff317224 */ /* 0x000fe400078e002e */
[----:B------:R-:W-:Y:S02]  /*4bfe0*/  IMAD.MOV.U32 R56, RZ, RZ, R60 ;  /* 0x000000ffff387224 */ /* 0x000fe400078e003c */
[----:B------:R-:W-:Y:S02]  /*4bff0*/  IMAD.MOV.U32 R46, RZ, RZ, R48 ;  /* 0x000000ffff2e7224 */ /* 0x000fe400078e0030 */
.L_x_57027:
[----:B------:R-:W-:Y:S05]  /*4c000*/  BSYNC B1 ;  /* 0x0000000000017941 */ /* 0x000fea0003800000 */
.L_x_57025:
        /* <DEDUP_REMOVED lines=9> */
.L_x_57029:
[----:B------:R-:W-:Y:S01]  /*4c0a0*/  MOV R58, R57 ;  /* 0x00000039003a7202 */ /* 0x000fe20000000f00 */
[----:B------:R-:W-:Y:S02]  /*4c0b0*/  IMAD.MOV.U32 R48, RZ, RZ, R49 ;  /* 0x000000ffff307224 */ /* 0x000fe400078e0031 */
[----:B------:R-:W-:Y:S02]  /*4c0c0*/  IMAD.MOV.U32 R57, RZ, RZ, R65 ;  /* 0x000000ffff397224 */ /* 0x000fe400078e0041 */
[----:B------:R-:W-:Y:S02]  /*4c0d0*/  IMAD.MOV.U32 R49, RZ, RZ, R63 ;  /* 0x000000ffff317224 */ /* 0x000fe400078e003f */
.L_x_57030:
[----:B------:R-:W-:Y:S05]  /*4c0e0*/  BSYNC B1 ;  /* 0x0000000000017941 */ /* 0x000fea0003800000 */
.L_x_57028:
        /* <DEDUP_REMOVED lines=9> */
.L_x_57032:
[----:B------:R-:W-:Y:S01]  /*4c180*/  MOV R60, R58 ;  /* 0x0000003a003c7202 */ /* 0x000fe20000000f00 */
[----:B------:R-:W-:Y:S02]  /*4c190*/  IMAD.MOV.U32 R59, RZ, RZ, R48 ;  /* 0x000000ffff3b7224 */ /* 0x000fe400078e0030 */
[----:B------:R-:W-:Y:S02]  /*4c1a0*/  IMAD.MOV.U32 R58, RZ, RZ, R64 ;  /* 0x000000ffff3a7224 */ /* 0x000fe400078e0040 */
[----:B------:R-:W-:Y:S02]  /*4c1b0*/  IMAD.MOV.U32 R48, RZ, RZ, R62 ;  /* 0x000000ffff307224 */ /* 0x000fe400078e003e */
.L_x_57033:
[----:B------:R-:W-:Y:S05]  /*4c1c0*/  BSYNC B1 ;  /* 0x0000000000017941 */ /* 0x000fea0003800000 */
.L_x_57031:
        /* <DEDUP_REMOVED lines=16> */
.L_x_57035:
[----:B------:R-:W-:Y:S02]  /*4c2d0*/  IMAD.MOV.U32 R23, RZ, RZ, R33 ;  /* 0x000000ffff177224 */ /* 0x000fe400078e0021 */
[----:B------:R-:W-:Y:S02]  /*4c2e0*/  IMAD.MOV.U32 R19, RZ, RZ, R35 ;  /* 0x000000ffff137224 */ /* 0x000fe400078e0023 */
[----:B------:R-:W-:Y:S02]  /*4c2f0*/  IMAD.MOV.U32 R33, RZ, RZ, R20 ;  /* 0x000000ffff217224 */ /* 0x000fe400078e0014 */
[----:B------:R-:W-:Y:S02]  /*4c300*/  IMAD.MOV.U32 R35, RZ, RZ, R18 ;  /* 0x000000ffff237224 */ /* 0x000fe400078e0012 */
.L_x_57036:
[----:B------:R-:W-:Y:S05]  /*4c310*/  BSYNC B1 ;  /* 0x0000000000017941 */ /* 0x000fea0003800000 */
.L_x_57034:
        /* <DEDUP_REMOVED lines=9> */
.L_x_57038:
[----:B------:R-:W-:Y:S02]  /*4c3b0*/  IMAD.MOV.U32 R20, RZ, RZ, R23 ;  /* 0x000000ffff147224 */ /* 0x000fe400078e0017 */
[----:B------:R-:W-:Y:S02]  /*4c3c0*/  IMAD.MOV.U32 R18, RZ, RZ, R19 ;  /* 0x000000ffff127224 */ /* 0x000fe400078e0013 */
[----:B------:R-:W-:Y:S02]  /*4c3d0*/  IMAD.MOV.U32 R23, RZ, RZ, R32 ;  /* 0x000000ffff177224 */ /* 0x000fe400078e0020 */
[----:B------:R-:W-:Y:S02]  /*4c3e0*/  IMAD.MOV.U32 R19, RZ, RZ, R22 ;  /* 0x000000ffff137224 */ /* 0x000fe400078e0016 */
.L_x_57039:
[----:B------:R-:W-:Y:S05]  /*4c3f0*/  BSYNC B1 ;  /* 0x0000000000017941 */ /* 0x000fea0003800000 */
.L_x_57037:
        /* <DEDUP_REMOVED lines=9> */
.L_x_57041:
[----:B------:R-:W-:Y:S02]  /*4c490*/  IMAD.MOV.U32 R32, RZ, RZ, R20 ;  /* 0x000000ffff207224 */ /* 0x000fe400078e0014 */
[----:B------:R-:W-:Y:S02]  /*4c4a0*/  IMAD.MOV.U32 R22, RZ, RZ, R18 ;  /* 0x000000ffff167224 */ /* 0x000fe400078e0012 */
[----:B------:R-:W-:Y:S02]  /*4c4b0*/  IMAD.MOV.U32 R20, RZ, RZ, R37 ;  /* 0x000000ffff147224 */ /* 0x000fe400078e0025 */
[----:B------:R-:W-:Y:S02]  /*4c4c0*/  IMAD.MOV.U32 R18, RZ, RZ, R34 ;  /* 0x000000ffff127224 */ /* 0x000fe400078e0022 */
.L_x_57042:
[----:B------:R-:W-:Y:S05]  /*4c4d0*/  BSYNC B1 ;  /* 0x0000000000017941 */ /* 0x000fea0003800000 */
.L_x_57040:
        /* <DEDUP_REMOVED lines=9> */
.L_x_57044:
[----:B------:R-:W-:Y:S02]  /*4c570*/  IMAD.MOV.U32 R37, RZ, RZ, R32 ;  /* 0x000000ffff257224 */ /* 0x000fe400078e0020 */
[----:B------:R-:W-:Y:S02]  /*4c580*/  IMAD.MOV.U32 R34, RZ, RZ, R22 ;  /* 0x000000ffff227224 */ /* 0x000fe400078e0016 */
[----:B------:R-:W-:Y:S02]  /*4c590*/  IMAD.MOV.U32 R32, RZ, RZ, R40 ;  /* 0x000000ffff207224 */ /* 0x000fe400078e0028 */
[----:B------:R-:W-:Y:S02]  /*4c5a0*/  IMAD.MOV.U32 R22, RZ, RZ, R36 ;  /* 0x000000ffff167224 */ /* 0x000fe400078e0024 */
.L_x_57045:
[----:B------:R-:W-:Y:S05]  /*4c5b0*/  BSYNC B1 ;  /* 0x0000000000017941 */ /* 0x000fea0003800000 */
.L_x_57043:
        /* <DEDUP_REMOVED lines=9> */
.L_x_57047:
[----:B------:R-:W-:Y:S02]  /*4c650*/  IMAD.MOV.U32 R40, RZ, RZ, R37 ;  /* 0x000000ffff287224 */ /* 0x000fe400078e0025 */
[----:B------:R-:W-:Y:S02]  /*4c660*/  IMAD.MOV.U32 R36, RZ, RZ, R34 ;  /* 0x000000ffff247224 */ /* 0x000fe400078e0022 */
[----:B------:R-:W-:Y:S02]  /*4c670*/  IMAD.MOV.U32 R37, RZ, RZ, R41 ;  /* 0x000000ffff257224 */ /* 0x000fe400078e0029 */
[----:B------:R-:W-:Y:S02]  /*4c680*/  IMAD.MOV.U32 R34, RZ, RZ, R39 ;  /* 0x000000ffff227224 */ /* 0x000fe400078e0027 */
.L_x_57048:
[----:B------:R-:W-:Y:S05]  /*4c690*/  BSYNC B1 ;  /* 0x0000000000017941 */ /* 0x000fea0003800000 */
.L_x_57046:
        /* <DEDUP_REMOVED lines=9> */
.L_x_57050:
[----:B------:R-:W-:Y:S02]  /*4c730*/  IMAD.MOV.U32 R41, RZ, RZ, R40 ;  /* 0x000000ffff297224 */ /* 0x000fe400078e0028 */
[----:B------:R-:W-:Y:S02]  /*4c740*/  IMAD.MOV.U32 R39, RZ, RZ, R36 ;  /* 0x000000ffff277224 */ /* 0x000fe400078e0024 */
[----:B------:R-:W-:Y:S02]  /*4c750*/  IMAD.MOV.U32 R40, RZ, RZ, R50 ;  /* 0x000000ffff287224 */ /* 0x000fe400078e0032 */
[----:B------:R-:W-:Y:S02]  /*4c760*/  IMAD.MOV.U32 R36, RZ, RZ, R38 ;  /* 0x000000ffff247224 */ /* 0x000fe400078e0026 */
.L_x_57051:
[----:B------:R-:W-:Y:S05]  /*4c770*/  BSYNC B1 ;  /* 0x0000000000017941 */ /* 0x000fea0003800000 */
.L_x_57049:
        /* <DEDUP_REMOVED lines=9> */
.L_x_57053:
[----:B------:R-:W-:Y:S02]  /*4c810*/  IMAD.MOV.U32 R50, RZ, RZ, R41 ;  /* 0x000000ffff327224 */ /* 0x000fe400078e0029 */
[----:B------:R-:W-:Y:S02]  /*4c820*/  IMAD.MOV.U32 R38, RZ, RZ, R39 ;  /* 0x000000ffff267224 */ /* 0x000fe400078e0027 */
[----:B------:R-:W-:Y:S02]  /*4c830*/  IMAD.MOV.U32 R41, RZ, RZ, R51 ;  /* 0x000000ffff297224 */ /* 0x000fe400078e0033 */
[----:B------:R-:W-:Y:S02]  /*4c840*/  IMAD.MOV.U32 R39, RZ, RZ, R43 ;  /* 0x000000ffff277224 */ /* 0x000fe400078e002b */
.L_x_57054:
[----:B------:R-:W-:Y:S05]  /*4c850*/  BSYNC B1 ;  /* 0x0000000000017941 */ /* 0x000fea0003800000 */
.L_x_57052:
        /* <DEDUP_REMOVED lines=9> */
.L_x_57056:
[----:B------:R-:W-:Y:S02]  /*4c8f0*/  IMAD.MOV.U32 R51, RZ, RZ, R50 ;  /* 0x000000ffff337224 */ /* 0x000fe400078e0032 */
[----:B------:R-:W-:Y:S02]  /*4c900*/  IMAD.MOV.U32 R43, RZ, RZ, R38 ;  /* 0x000000ffff2b7224 */ /* 0x000fe400078e0026 */
[----:B------:R-:W-:Y:S02]  /*4c910*/  IMAD.MOV.U32 R50, RZ, RZ, R52 ;  /* 0x000000ffff327224 */ /* 0x000fe400078e0034 */
[----:B------:R-:W-:Y:S02]  /*4c920*/  IMAD.MOV.U32 R38, RZ, RZ, R42 ;  /* 0x000000ffff267224 */ /* 0x000fe400078e002a */
.L_x_57057:
[----:B------:R-:W-:Y:S05]  /*4c930*/  BSYNC B1 ;  /* 0x0000000000017941 */ /* 0x000fea0003800000 */
.L_x_57055:
        /* <DEDUP_REMOVED lines=9> */
.L_x_57059:
[----:B------:R-:W-:Y:S02]  /*4c9d0*/  IMAD.MOV.U32 R52, RZ, RZ, R51 ;  /* 0x000000ffff347224 */ /* 0x000fe400078e0033 */
[----:B------:R-:W-:Y:S02]  /*4c9e0*/  IMAD.MOV.U32 R42, RZ, RZ, R43 ;  /* 0x000000ffff2a7224 */ /* 0x000fe400078e002b */
[----:B------:R-:W-:Y:S02]  /*4c9f0*/  IMAD.MOV.U32 R51, RZ, RZ, R53 ;  /* 0x000000ffff337224 */ /* 0x000fe400078e0035 */
[----:B------:R-:W-:Y:S02]  /*4ca00*/  IMAD.MOV.U32 R43, RZ, RZ, R45 ;  /* 0x000000ffff2b7224 */ /* 0x000fe400078e002d */
.L_x_57060:
[----:B------:R-:W-:Y:S05]  /*4ca10*/  BSYNC B1 ;  /* 0x0000000000017941 */ /* 0x000fea0003800000 */
.L_x_57058:
        /* <DEDUP_REMOVED lines=9> */
.L_x_57062:
[----:B------:R-:W-:Y:S02]  /*4cab0*/  IMAD.MOV.U32 R53, RZ, RZ, R52 ;  /* 0x000000ffff357224 */ /* 0x000fe400078e0034 */
[----:B------:R-:W-:Y:S02]  /*4cac0*/  IMAD.MOV.U32 R45, RZ, RZ, R42 ;  /* 0x000000ffff2d7224 */ /* 0x000fe400078e002a */
[----:B------:R-:W-:Y:S02]  /*4cad0*/  IMAD.MOV.U32 R52, RZ, RZ, R54 ;  /* 0x000000ffff347224 */ /* 0x000fe400078e0036 */
[----:B------:R-:W-:Y:S02]  /*4cae0*/  IMAD.MOV.U32 R42, RZ, RZ, R44 ;  /* 0x000000ffff2a7224 */ /* 0x000fe400078e002c */
.L_x_57063:
[----:B------:R-:W-:Y:S05]  /*4caf0*/  BSYNC B1 ;  /* 0x0000000000017941 */ /* 0x000fea0003800000 */
.L_x_57061:
        /* <DEDUP_REMOVED lines=9> */
.L_x_57065:
[----:B------:R-:W-:Y:S02]  /*4cb90*/  IMAD.MOV.U32 R54, RZ, RZ, R53 ;  /* 0x000000ffff367224 */ /* 0x000fe400078e0035 */
[----:B------:R-:W-:Y:S02]  /*4cba0*/  IMAD.MOV.U32 R44, RZ, RZ, R45 ;  /* 0x000000ffff2c7224 */ /* 0x000fe400078e002d */
[----:B------:R-:W-:Y:S02]  /*4cbb0*/  IMAD.MOV.U32 R53, RZ, RZ, R55 ;  /* 0x000000ffff357224 */ /* 0x000fe400078e0037 */
[----:B------:R-:W-:Y:S02]  /*4cbc0*/  IMAD.MOV.U32 R45, RZ, RZ, R47 ;  /* 0x000000ffff2d7224 */ /* 0x000fe400078e002f */
.L_x_57066:
[----:B------:R-:W-:Y:S05]  /*4cbd0*/  BSYNC B1 ;  /* 0x0000000000017941 */ /* 0x000fea0003800000 */
.L_x_57064:
        /* <DEDUP_REMOVED lines=9> */
.L_x_57068:
[----:B------:R-:W-:Y:S02]  /*4cc70*/  IMAD.MOV.U32 R55, RZ, RZ, R54 ;  /* 0x000000ffff377224 */ /* 0x000fe400078e0036 */
[----:B------:R-:W-:Y:S02]  /*4cc80*/  IMAD.MOV.U32 R47, RZ, RZ, R44 ;  /* 0x000000ffff2f7224 */ /* 0x000fe400078e002c */
[----:B------:R-:W-:Y:S02]  /*4cc90*/  IMAD.MOV.U32 R54, RZ, RZ, R56 ;  /* 0x000000ffff367224 */ /* 0x000fe400078e0038 */
[----:B------:R-:W-:Y:S02]  /*4cca0*/  IMAD.MOV.U32 R44, RZ, RZ, R46 ;  /* 0x000000ffff2c7224 */ /* 0x000fe400078e002e */
.L_x_57069:
[----:B------:R-:W-:Y:S05]  /*4ccb0*/  BSYNC B1 ;  /* 0x0000000000017941 */ /* 0x000fea0003800000 */
.L_x_57067:
        /* <DEDUP_REMOVED lines=9> */
.L_x_57071:
[----:B------:R-:W-:Y:S02]  /*4cd50*/  IMAD.MOV.U32 R56, RZ, RZ, R55 ;  /* 0x000000ffff387224 */ /* 0x000fe400078e0037 */
[----:B------:R-:W-:Y:S02]  /*4cd60*/  IMAD.MOV.U32 R46, RZ, RZ, R47 ;  /* 0x000000ffff2e7224 */ /* 0x000fe400078e002f */
[----:B------:R-:W-:Y:S02]  /*4cd70*/  IMAD.MOV.U32 R55, RZ, RZ, R57 ;  /* 0x000000ffff377224 */ /* 0x000fe400078e0039 */
[----:B------:R-:W-:Y:S02]  /*4cd80*/  IMAD.MOV.U32 R47, RZ, RZ, R49 ;  /* 0x000000ffff2f7224 */ /* 0x000fe400078e0031 */
.L_x_57072:
[----:B------:R-:W-:Y:S05]  /*4cd90*/  BSYNC B1 ;  /* 0x0000000000017941 */ /* 0x000fea0003800000 */
.L_x_57070:
        /* <DEDUP_REMOVED lines=9> */
.L_x_57074:
[----:B------:R-:W-:Y:S02]  /*4ce30*/  IMAD.MOV.U32 R57, RZ, RZ, R56 ;  /* 0x000000ffff397224 */ /* 0x000fe400078e0038 */
[----:B------:R-:W-:Y:S02]  /*4ce40*/  IMAD.MOV.U32 R49, RZ, RZ, R46 ;  /* 0x000000ffff317224 */ /* 0x000fe400078e002e */
[----:B------:R-:W-:Y:S02]  /*4ce50*/  IMAD.MOV.U32 R56, RZ, RZ, R58 ;  /* 0x000000ffff387224 */ /* 0x000fe400078e003a */
[----:B------:R-:W-:Y:S02]  /*4ce60*/  IMAD.MOV.U32 R46, RZ, RZ, R48 ;  /* 0x000000ffff2e7224 */ /* 0x000fe400078e0030 */
.L_x_57075:
[----:B------:R-:W-:Y:S05]  /*4ce70*/  BSYNC B1 ;  /* 0x0000000000017941 */ /* 0x000fea0003800000 */
.L_x_57073:
        /* <DEDUP_REMOVED lines=9> */
.L_x_57077:
[----:B------:R-:W-:Y:S02]  /*4cf10*/  IMAD.MOV.U32 R58, RZ, RZ, R57 ;  /* 0x000000ffff3a7224 */ /* 0x000fe400078e0039 */
[----:B------:R-:W-:Y:S02]  /*4cf20*/  IMAD.MOV.U32 R48, RZ, RZ, R49 ;  /* 0x000000ffff307224 */ /* 0x000fe400078e0031 */
[----:B------:R-:W-:Y:S02]  /*4cf30*/  IMAD.MOV.U32 R57, RZ, RZ, R60 ;  /* 0x000000ffff397224 */ /* 0x000fe400078e003c */
[----:B------:R-:W-:Y:S02]  /*4cf40*/  IMAD.MOV.U32 R49, RZ, RZ, R59 ;  /* 0x000000ffff317224 */ /* 0x000fe400078e003b */
.L_x_57078:
[----:B------:R-:W-:Y:S05]  /*4cf50*/  BSYNC B1 ;  /* 0x0000000000017941 */ /* 0x000fea0003800000 */
.L_x_57076:
[CC--:B------:R-:W-:Y:S01]  /*4cf60*/  FSETP.GEU.FTZ.AND P0, PT, R35.reuse, R4.reuse, PT ;  /* 0x000000042300720b */ /* 0x0c0fe20003f1e000 */
[----:B------:R-:W-:Y:S01]  /*4cf70*/  BSSY B1, `(.L_x_57079) ;  /* 0x0000013000017945 */ /* 0x000fe20003800000 */
[----:B------:R-:W-:Y:S02]  /*4cf80*/  FSETP.NEU.FTZ.AND P1, PT, R35, R4, PT ;  /* 0x000000042300720b */ /* 0x000fe40003f3d000 */
[----:B------:R-:W-:-:S02]  /*4cf90*/  ISETP.EQ.OR P0, PT, R33, -0x1, !P0 ;  /* 0xffffffff2100780c */ /* 0x000fc40004702670 */
[----:B-1----:R-:W-:-:S04]  /*4cfa0*/  ISETP.LE.OR P1, PT, R33, R24, P1 ;  /* 0x000000182100720c */ /* 0x002fc80000f23670 */
        /* <DEDUP_REMOVED lines=11> */
.L_x_57080:
[----:B------:R-:W-:Y:S01]  /*4d060*/  IMAD.MOV.U32 R24, RZ, RZ, R33 ;  /* 0x000000ffff187224 */ /* 0x000fe200078e0021 */
[----:B------:R-:W-:Y:S01]  /*4d070*/  MOV R33, R23 ;  /* 0x0000001700217202 */ /* 0x000fe20000000f00 */
[----:B------:R-:W-:Y:S02]  /*4d080*/  IMAD.MOV.U32 R4, RZ, RZ, R35 ;  /* 0x000000ffff047224 */ /* 0x000fe400078e0023 */
[----:B------:R-:W-:Y:S02]  /*4d090*/  IMAD.MOV.U32 R35, RZ, RZ, R19 ;  /* 0x000000ffff237224 */ /* 0x000fe400078e0013 */
.L_x_57081:
[----:B------:R-:W-:Y:S05]  /*4d0a0*/  BSYNC B1 ;  /* 0x0000000000017941 */ /* 0x000fea0003800000 */
.L_x_57079:
        /* <DEDUP_REMOVED lines=9> */
.L_x_57083:
[----:B------:R-:W-:Y:S01]  /*4d140*/  IMAD.MOV.U32 R23, RZ, RZ, R24 ;  /* 0x000000ffff177224 */ /* 0x000fe200078e0018 */
[----:B------:R-:W-:Y:S01]  /*4d150*/  MOV R24, R20 ;  /* 0x0000001400187202 */ /* 0x000fe20000000f00 */
[----:B------:R-:W-:Y:S02]  /*4d160*/  IMAD.MOV.U32 R19, RZ, RZ, R4 ;  /* 0x000000ffff137224 */ /* 0x000fe400078e0004 */
[----:B------:R-:W-:Y:S02]  /*4d170*/  IMAD.MOV.U32 R4, RZ, RZ, R18 ;  /* 0x000000ffff047224 */ /* 0x000fe400078e0012 */
.L_x_57084:
[----:B------:R-:W-:Y:S05]  /*4d180*/  BSYNC B1 ;  /* 0x0000000000017941 */ /* 0x000fea0003800000 */
.L_x_57082:
        /* <DEDUP_REMOVED lines=9> */
.L_x_57086:
[----:B------:R-:W-:Y:S01]  /*4d220*/  IMAD.MOV.U32 R20, RZ, RZ, R23 ;  /* 0x000000ffff147224 */ /* 0x000fe200078e0017 */
[----:B------:R-:W-:Y:S01]  /*4d230*/  MOV R23, R32 ;  /* 0x0000002000177202 */ /* 0x000fe20000000f00 */
[----:B------:R-:W-:Y:S02]  /*4d240*/  IMAD.MOV.U32 R18, RZ, RZ, R19 ;  /* 0x000000ffff127224 */ /* 0x000fe400078e0013 */
[----:B------:R-:W-:Y:S02]  /*4d250*/  IMAD.MOV.U32 R19, RZ, RZ, R22 ;  /* 0x000000ffff137224 */ /* 0x000fe400078e0016 */
.L_x_57087:
[----:B------:R-:W-:Y:S05]  /*4d260*/  BSYNC B1 ;  /* 0x0000000000017941 */ /* 0x000fea0003800000 */
.L_x_57085:
        /* <DEDUP_REMOVED lines=9> */
.L_x_57089:
[----:B------:R-:W-:Y:S01]  /*4d300*/  IMAD.MOV.U32 R32, RZ, RZ, R20 ;  /* 0x000000ffff207224 */ /* 0x000fe200078e0014 */
[----:B------:R-:W-:Y:S01]  /*4d310*/  MOV R20, R37 ;  /* 0x0000002500147202 */ /* 0x000fe20000000f00 */
[----:B------:R-:W-:Y:S02]  /*4d320*/  IMAD.MOV.U32 R22, RZ, RZ, R18 ;  /* 0x000000ffff167224 */ /* 0x000fe400078e0012 */
[----:B------:R-:W-:Y:S02]  /*4d330*/  IMAD.MOV.U32 R18, RZ, RZ, R34 ;  /* 0x000000ffff127224 */ /* 0x000fe400078e0022 */
.L_x_57090:
[----:B------:R-:W-:Y:S05]  /*4d340*/  BSYNC B1 ;  /* 0x0000000000017941 */ /* 0x000fea0003800000 */
.L_x_57088:
        /* <DEDUP_REMOVED lines=9> */
.L_x_57092:
[----:B------:R-:W-:Y:S01]  /*4d3e0*/  IMAD.MOV.U32 R37, RZ, RZ, R32 ;  /* 0x000000ffff257224 */ /* 0x000fe200078e0020 */
[----:B------:R-:W-:Y:S01]  /*4d3f0*/  MOV R32, R40 ;  /* 0x0000002800207202 */ /* 0x000fe20000000f00 */
[----:B------:R-:W-:Y:S02]  /*4d400*/  IMAD.MOV.U32 R34, RZ, RZ, R22 ;  /* 0x000000ffff227224 */ /* 0x000fe400078e0016 */
[----:B------:R-:W-:Y:S02]  /*4d410*/  IMAD.MOV.U32 R22, RZ, RZ, R36 ;  /* 0x000000ffff167224 */ /* 0x000fe400078e0024 */
.L_x_57093:
[----:B------:R-:W-:Y:S05]  /*4d420*/  BSYNC B1 ;  /* 0x0000000000017941 */ /* 0x000fea0003800000 */
.L_x_57091:
        /* <DEDUP_REMOVED lines=9> */
.L_x_57095:
[----:B------:R-:W-:Y:S01]  /*4d4c0*/  IMAD.MOV.U32 R40, RZ, RZ, R37 ;  /* 0x000000ffff287224 */ /* 0x000fe200078e0025 */
[----:B------:R-:W-:Y:S01]  /*4d4d0*/  MOV R37, R41 ;  /* 0x0000002900257202 */ /* 0x000fe20000000f00 */
[----:B------:R-:W-:Y:S02]  /*4d4e0*/  IMAD.MOV.U32 R36, RZ, RZ, R34 ;  /* 0x000000ffff247224 */ /* 0x000fe400078e0022 */
[----:B------:R-:W-:Y:S02]  /*4d4f0*/  IMAD.MOV.U32 R34, RZ, RZ, R39 ;  /* 0x000000ffff227224 */ /* 0x000fe400078e0027 */
.L_x_57096:
[----:B------:R-:W-:Y:S05]  /*4d500*/  BSYNC B1 ;  /* 0x0000000000017941 */ /* 0x000fea0003800000 */
.L_x_57094:
        /* <DEDUP_REMOVED lines=9> */
.L_x_57098:
[----:B------:R-:W-:Y:S01]  /*4d5a0*/  IMAD.MOV.U32 R41, RZ, RZ, R40 ;  /* 0x000000ffff297224 */ /* 0x000fe200078e0028 */
[----:B------:R-:W-:Y:S01]  /*4d5b0*/  MOV R40, R50 ;  /* 0x0000003200287202 */ /* 0x000fe20000000f00 */
[----:B------:R-:W-:Y:S02]  /*4d5c0*/  IMAD.MOV.U32 R39, RZ, RZ, R36 ;  /* 0x000000ffff277224 */ /* 0x000fe400078e0024 */
[----:B------:R-:W-:Y:S02]  /*4d5d0*/  IMAD.MOV.U32 R36, RZ, RZ, R38 ;  /* 0x000000ffff247224 */ /* 0x000fe400078e0026 */
.L_x_57099:
[----:B------:R-:W-:Y:S05]  /*4d5e0*/  BSYNC B1 ;  /* 0x0000000000017941 */ /* 0x000fea0003800000 */
.L_x_57097:
        /* <DEDUP_REMOVED lines=9> */
.L_x_57101:
[----:B------:R-:W-:Y:S01]  /*4d680*/  IMAD.MOV.U32 R50, RZ, RZ, R41 ;  /* 0x000000ffff327224 */ /* 0x000fe200078e0029 */
[----:B------:R-:W-:Y:S01]  /*4d690*/  MOV R41, R51 ;  /* 0x0000003300297202 */ /* 0x000fe20000000f00 */
[----:B------:R-:W-:Y:S02]  /*4d6a0*/  IMAD.MOV.U32 R38, RZ, RZ, R39 ;  /* 0x000000ffff267224 */ /* 0x000fe400078e0027 */
[----:B------:R-:W-:Y:S02]  /*4d6b0*/  IMAD.MOV.U32 R39, RZ, RZ, R43 ;  /* 0x000000ffff277224 */ /* 0x000fe400078e002b */
.L_x_57102:
[----:B------:R-:W-:Y:S05]  /*4d6c0*/  BSYNC B1 ;  /* 0x0000000000017941 */ /* 0x000fea0003800000 */
.L_x_57100:
        /* <DEDUP_REMOVED lines=9> */
.L_x_57104:
[----:B------:R-:W-:Y:S01]  /*4d760*/  IMAD.MOV.U32 R51, RZ, RZ, R50 ;  /* 0x000000ffff337224 */ /* 0x000fe200078e0032 */
[----:B------:R-:W-:Y:S01]  /*4d770*/  MOV R50, R52 ;  /* 0x0000003400327202 */ /* 0x000fe20000000f00 */
[----:B------:R-:W-:Y:S02]  /*4d780*/  IMAD.MOV.U32 R43, RZ, RZ, R38 ;  /* 0x000000ffff2b7224 */ /* 0x000fe400078e0026 */
[----:B------:R-:W-:Y:S02]  /*4d790*/  IMAD.MOV.U32 R38, RZ, RZ, R42 ;  /* 0x000000ffff267224 */ /* 0x000fe400078e002a */
.L_x_57105:
[----:B------:R-:W-:Y:S05]  /*4d7a0*/  BSYNC B1 ;  /* 0x0000000000017941 */ /* 0x000fea0003800000 */
.L_x_57103:
        /* <DEDUP_REMOVED lines=9> */
.L_x_57107:
[----:B------:R-:W-:Y:S01]  /*4d840*/  IMAD.MOV.U32 R52, RZ, RZ, R51 ;  /* 0x000000ffff347224 */ /* 0x000fe200078e0033 */
[----:B------:R-:W-:Y:S01]  /*4d850*/  MOV R51, R53 ;  /* 0x0000003500337202 */ /* 0x000fe20000000f00 */
[----:B------:R-:W-:Y:S02]  /*4d860*/  IMAD.MOV.U32 R42, RZ, RZ, R43 ;  /* 0x000000ffff2a7224 */ /* 0x000fe400078e002b */
[----:B------:R-:W-:Y:S02]  /*4d870*/  IMAD.MOV.U32 R43, RZ, RZ, R45 ;  /* 0x000000ffff2b7224 */ /* 0x000fe400078e002d */
.L_x_57108:
[----:B------:R-:W-:Y:S05]  /*4d880*/  BSYNC B1 ;  /* 0x0000000000017941 */ /* 0x000fea0003800000 */
.L_x_57106:
        /* <DEDUP_REMOVED lines=9> */
.L_x_57110:
[----:B------:R-:W-:Y:S01]  /*4d920*/  IMAD.MOV.U32 R53, RZ, RZ, R52 ;  /* 0x000000ffff357224 */ /* 0x000fe200078e0034 */
[----:B------:R-:W-:Y:S01]  /*4d930*/  MOV R52, R54 ;  /* 0x0000003600347202 */ /* 0x000fe20000000f00 */
[----:B------:R-:W-:Y:S02]  /*4d940*/  IMAD.MOV.U32 R45, RZ, RZ, R42 ;  /* 0x000000ffff2d7224 */ /* 0x000fe400078e002a */
[----:B------:R-:W-:Y:S02]  /*4d950*/  IMAD.MOV.U32 R42, RZ, RZ, R44 ;  /* 0x000000ffff2a7224 */ /* 0x000fe400078e002c */
.L_x_57111:
[----:B------:R-:W-:Y:S05]  /*4d960*/  BSYNC B1 ;  /* 0x0000000000017941 */ /* 0x000fea0003800000 */
.L_x_57109:
        /* <DEDUP_REMOVED lines=9> */
.L_x_57113:
[----:B------:R-:W-:Y:S01]  /*4da00*/  IMAD.MOV.U32 R54, RZ, RZ, R53 ;  /* 0x000000ffff367224 */ /* 0x000fe200078e0035 */
[----:B------:R-:W-:Y:S01]  /*4da10*/  MOV R53, R55 ;  /* 0x0000003700357202 */ /* 0x000fe20000000f00 */
[----:B------:R-:W-:Y:S02]  /*4da20*/  IMAD.MOV.U32 R44, RZ, RZ, R45 ;  /* 0x000000ffff2c7224 */ /* 0x000fe400078e002d */
[----:B------:R-:W-:Y:S02]  /*4da30*/  IMAD.MOV.U32 R45, RZ, RZ, R47 ;  /* 0x000000ffff2d7224 */ /* 0x000fe400078e002f */
.L_x_57114:
[----:B------:R-:W-:Y:S05]  /*4da40*/  BSYNC B1 ;  /* 0x0000000000017941 */ /* 0x000fea0003800000 */
.L_x_57112:
        /* <DEDUP_REMOVED lines=9> */
.L_x_57116:
[----:B------:R-:W-:Y:S01]  /*4dae0*/  IMAD.MOV.U32 R55, RZ, RZ, R54 ;  /* 0x000000ffff377224 */ /* 0x000fe200078e0036 */
[----:B------:R-:W-:Y:S01]  /*4daf0*/  MOV R54, R56 ;  /* 0x0000003800367202 */ /* 0x000fe20000000f00 */
[----:B------:R-:W-:Y:S02]  /*4db00*/  IMAD.MOV.U32 R47, RZ, RZ, R44 ;  /* 0x000000ffff2f7224 */ /* 0x000fe400078e002c */
[----:B------:R-:W-:Y:S02]  /*4db10*/  IMAD.MOV.U32 R44, RZ, RZ, R46 ;  /* 0x000000ffff2c7224 */ /* 0x000fe400078e002e */
.L_x_57117:
[----:B------:R-:W-:Y:S05]  /*4db20*/  BSYNC B1 ;  /* 0x0000000000017941 */ /* 0x000fea0003800000 */
.L_x_57115:
        /* <DEDUP_REMOVED lines=9> */
.L_x_57119:
[----:B------:R-:W-:Y:S01]  /*4dbc0*/  IMAD.MOV.U32 R56, RZ, RZ, R55 ;  /* 0x000000ffff387224 */ /* 0x000fe200078e0037 */
[----:B------:R-:W-:Y:S01]  /*4dbd0*/  MOV R55, R57 ;  /* 0x0000003900377202 */ /* 0x000fe20000000f00 */
[----:B------:R-:W-:Y:S02]  /*4dbe0*/  IMAD.MOV.U32 R46, RZ, RZ, R47 ;  /* 0x000000ffff2e7224 */ /* 0x000fe400078e002f */
[----:B------:R-:W-:Y:S02]  /*4dbf0*/  IMAD.MOV.U32 R47, RZ, RZ, R49 ;  /* 0x000000ffff2f7224 */ /* 0x000fe400078e0031 */
.L_x_57120:
[----:B------:R-:W-:Y:S05]  /*4dc00*/  BSYNC B1 ;  /* 0x0000000000017941 */ /* 0x000fea0003800000 */
.L_x_57118:
        /* <DEDUP_REMOVED lines=9> */
.L_x_57122:
[----:B------:R-:W-:Y:S01]  /*4dca0*/  IMAD.MOV.U32 R57, RZ, RZ, R56 ;  /* 0x000000ffff397224 */ /* 0x000fe200078e0038 */
[----:B------:R-:W-:Y:S01]  /*4dcb0*/  MOV R56, R58 ;  /* 0x0000003a00387202 */ /* 0x000fe20000000f00 */
[----:B------:R-:W-:Y:S02]  /*4dcc0*/  IMAD.MOV.U32 R49, RZ, RZ, R46 ;  /* 0x000000ffff317224 */ /* 0x000fe400078e002e */
[----:B------:R-:W-:Y:S02]  /*4dcd0*/  IMAD.MOV.U32 R46, RZ, RZ, R48 ;  /* 0x000000ffff2e7224 */ /* 0x000fe400078e0030 */
.L_x_57123:
[----:B------:R-:W-:Y:S05]  /*4dce0*/  BSYNC B1 ;  /* 0x0000000000017941 */ /* 0x000fea0003800000 */
.L_x_57121:
        /* <DEDUP_REMOVED lines=16> */
.L_x_57125:
[----:B------:R-:W-:Y:S01]  /*4ddf0*/  MOV R25, R33 ;  /* 0x0000002100197202 */ /* 0x000fe20000000f00 */
[----:B------:R-:W-:Y:S02]  /*4de00*/  IMAD.MOV.U32 R5, RZ, RZ, R35 ;  /* 0x000000ffff057224 */ /* 0x000fe400078e0023 */
[----:B------:R-:W-:Y:S02]  /*4de10*/  IMAD.MOV.U32 R33, RZ, RZ, R24 ;  /* 0x000000ffff217224 */ /* 0x000fe400078e0018 */
[----:B------:R-:W-:Y:S02]  /*4de20*/  IMAD.MOV.U32 R35, RZ, RZ, R4 ;  /* 0x000000ffff237224 */ /* 0x000fe400078e0004 */
.L_x_57126:
[----:B------:R-:W-:Y:S05]  /*4de30*/  BSYNC B1 ;  /* 0x0000000000017941 */ /* 0x000fea0003800000 */
.L_x_57124:
        /* <DEDUP_REMOVED lines=9> */
.L_x_57128:
[----:B------:R-:W-:Y:S01]  /*4ded0*/  MOV R24, R25 ;  /* 0x0000001900187202 */ /* 0x000fe20000000f00 */
[----:B------:R-:W-:Y:S02]  /*4dee0*/  IMAD.MOV.U32 R4, RZ, RZ, R5 ;  /* 0x000000ffff047224 */ /* 0x000fe400078e0005 */
[----:B------:R-:W-:Y:S02]  /*4def0*/  IMAD.MOV.U32 R25, RZ, RZ, R23 ;  /* 0x000000ffff197224 */ /* 0x000fe400078e0017 */
[----:B------:R-:W-:Y:S02]  /*4df00*/  IMAD.MOV.U32 R5, RZ, RZ, R19 ;  /* 0x000000ffff057224 */ /* 0x000fe400078e0013 */
.L_x_57129:
[----:B------:R-:W-:Y:S05]  /*4df10*/  BSYNC B1 ;  /* 0x0000000000017941 */ /* 0x000fea0003800000 */
.L_x_57127:
        /* <DEDUP_REMOVED lines=9> */
.L_x_57131:
[----:B------:R-:W-:Y:S01]  /*4dfb0*/  MOV R23, R24 ;  /* 0x0000001800177202 */ /* 0x000fe20000000f00 */
[----:B------:R-:W-:Y:S02]  /*4dfc0*/  IMAD.MOV.U32 R19, RZ, RZ, R4 ;  /* 0x000000ffff137224 */ /* 0x000fe400078e0004 */
[----:B------:R-:W-:Y:S02]  /*4dfd0*/  IMAD.MOV.U32 R24, RZ, RZ, R20 ;  /* 0x000000ffff187224 */ /* 0x000fe400078e0014 */
[----:B------:R-:W-:Y:S02]  /*4dfe0*/  IMAD.MOV.U32 R4, RZ, RZ, R18 ;  /* 0x000000ffff047224 */ /* 0x000fe400078e0012 */
.L_x_57132:
[----:B------:R-:W-:Y:S05]  /*4dff0*/  BSYNC B1 ;  /* 0x0000000000017941 */ /* 0x000fea0003800000 */
.L_x_57130:
        /* <DEDUP_REMOVED lines=9> */
.L_x_57134:
[----:B------:R-:W-:Y:S01]  /*4e090*/  MOV R20, R23 ;  /* 0x0000001700147202 */ /* 0x000fe20000000f00 */
[----:B------:R-:W-:Y:S02]  /*4e0a0*/  IMAD.MOV.U32 R18, RZ, RZ, R19 ;  /* 0x000000ffff127224 */ /* 0x000fe400078e0013 */
[----:B------:R-:W-:Y:S02]  /*4e0b0*/  IMAD.MOV.U32 R23, RZ, RZ, R32 ;  /* 0x000000ffff177224 */ /* 0x000fe400078e0020 */
[----:B------:R-:W-:Y:S02]  /*4e0c0*/  IMAD.MOV.U32 R19, RZ, RZ, R22 ;  /* 0x000000ffff137224 */ /* 0x000fe400078e0016 */
.L_x_57135:
[----:B------:R-:W-:Y:S05]  /*4e0d0*/  BSYNC B1 ;  /* 0x0000000000017941 */ /* 0x000fea0003800000 */
.L_x_57133:
        /* <DEDUP_REMOVED lines=9> */
.L_x_57137:
[----:B------:R-:W-:Y:S01]  /*4e170*/  MOV R32, R20 ;  /* 0x0000001400207202 */ /* 0x000fe20000000f00 */
[----:B------:R-:W-:Y:S02]  /*4e180*/  IMAD.MOV.U32 R22, RZ, RZ, R18 ;  /* 0x000000ffff167224 */ /* 0x000fe400078e0012 */
[----:B------:R-:W-:Y:S02]  /*4e190*/  IMAD.MOV.U32 R20, RZ, RZ, R37 ;  /* 0x000000ffff147224 */ /* 0x000fe400078e0025 */
[----:B------:R-:W-:Y:S02]  /*4e1a0*/  IMAD.MOV.U32 R18, RZ, RZ, R34 ;  /* 0x000000ffff127224 */ /* 0x000fe400078e0022 */
.L_x_57138:
[----:B------:R-:W-:Y:S05]  /*4e1b0*/  BSYNC B1 ;  /* 0x0000000000017941 */ /* 0x000fea0003800000 */
.L_x_57136:
        /* <DEDUP_REMOVED lines=9> */
.L_x_57140:
[----:B------:R-:W-:Y:S01]  /*4e250*/  MOV R37, R32 ;  /* 0x0000002000257202 */ /* 0x000fe20000000f00 */
[----:B------:R-:W-:Y:S02]  /*4e260*/  IMAD.MOV.U32 R34, RZ, RZ, R22 ;  /* 0x000000ffff227224 */ /* 0x000fe400078e0016 */
[----:B------:R-:W-:Y:S02]  /*4e270*/  IMAD.MOV.U32 R32, RZ, RZ, R40 ;  /* 0x000000ffff207224 */ /* 0x000fe400078e0028 */
[----:B------:R-:W-:Y:S02]  /*4e280*/  IMAD.MOV.U32 R22, RZ, RZ, R36 ;  /* 0x000000ffff167224 */ /* 0x000fe400078e0024 */
.L_x_57141:
[----:B------:R-:W-:Y:S05]  /*4e290*/  BSYNC B1 ;  /* 0x0000000000017941 */ /* 0x000fea0003800000 */
.L_x_57139:
        /* <DEDUP_REMOVED lines=9> */
.L_x_57143:
[----:B------:R-:W-:Y:S01]  /*4e330*/  MOV R40, R37 ;  /* 0x0000002500287202 */ /* 0x000fe20000000f00 */
[----:B------:R-:W-:Y:S02]  /*4e340*/  IMAD.MOV.U32 R36, RZ, RZ, R34 ;  /* 0x000000ffff247224 */ /* 0x000fe400078e0022 */
[----:B------:R-:W-:Y:S02]  /*4e350*/  IMAD.MOV.U32 R37, RZ, RZ, R41 ;  /* 0x000000ffff257224 */ /* 0x000fe400078e0029 */
[----:B------:R-:W-:Y:S02]  /*4e360*/  IMAD.MOV.U32 R34, RZ, RZ, R39 ;  /* 0x000000ffff227224 */ /* 0x000fe400078e0027 */
.L_x_57144:
[----:B------:R-:W-:Y:S05]  /*4e370*/  BSYNC B1 ;  /* 0x0000000000017941 */ /* 0x000fea0003800000 */
.L_x_57142:
        /* <DEDUP_REMOVED lines=9> */
.L_x_57146:
[----:B------:R-:W-:Y:S01]  /*4e410*/  MOV R41, R40 ;  /* 0x0000002800297202 */ /* 0x000fe20000000f00 */
[----:B------:R-:W-:Y:S02]  /*4e420*/  IMAD.MOV.U32 R39, RZ, RZ, R36 ;  /* 0x000000ffff277224 */ /* 0x000fe400078e0024 */
[----:B------:R-:W-:Y:S02]  /*4e430*/  IMAD.MOV.U32 R40, RZ, RZ, R50 ;  /* 0x000000ffff287224 */ /* 0x000fe400078e0032 */
[----:B------:R-:W-:Y:S02]  /*4e440*/  IMAD.MOV.U32 R36, RZ, RZ, R38 ;  /* 0x000000ffff247224 */ /* 0x000fe400078e0026 */
.L_x_57147:
[----:B------:R-:W-:Y:S05]  /*4e450*/  BSYNC B1 ;  /* 0x0000000000017941 */ /* 0x000fea0003800000 */
.L_x_57145:
        /* <DEDUP_REMOVED lines=9> */
.L_x_57149:
[----:B------:R-:W-:Y:S01]  /*4e4f0*/  MOV R48, R41 ;  /* 0x0000002900307202 */ /* 0x000fe20000000f00 */
[----:B------:R-:W-:Y:S02]  /*4e500*/  IMAD.MOV.U32 R38, RZ, RZ, R39 ;  /* 0x000000ffff267224 */ /* 0x000fe400078e0027 */
[----:B------:R-:W-:Y:S02]  /*4e510*/  IMAD.MOV.U32 R41, RZ, RZ, R51 ;  /* 0x000000ffff297224 */ /* 0x000fe400078e0033 */
[----:B------:R-:W-:Y:S02]  /*4e520*/  IMAD.MOV.U32 R39, RZ, RZ, R43 ;  /* 0x000000ffff277224 */ /* 0x000fe400078e002b */
.L_x_57150:
[----:B------:R-:W-:Y:S05]  /*4e530*/  BSYNC B1 ;  /* 0x0000000000017941 */ /* 0x000fea0003800000 */
.L_x_57148:
        /* <DEDUP_REMOVED lines=9> */
.L_x_57152:
[----:B------:R-:W-:Y:S01]  /*4e5d0*/  MOV R50, R48 ;  /* 0x0000003000327202 */ /* 0x000fe20000000f00 */
[----:B------:R-:W-:Y:S02]  /*4e5e0*/  IMAD.MOV.U32 R43, RZ, RZ, R38 ;  /* 0x000000ffff2b7224 */ /* 0x000fe400078e0026 */
[----:B------:R-:W-:Y:S02]  /*4e5f0*/  IMAD.MOV.U32 R48, RZ, RZ, R52 ;  /* 0x000000ffff307224 */ /* 0x000fe400078e0034 */
[----:B------:R-:W-:Y:S02]  /*4e600*/  IMAD.MOV.U32 R38, RZ, RZ, R42 ;  /* 0x000000ffff267224 */ /* 0x000fe400078e002a */
.L_x_57153:
[----:B------:R-:W-:Y:S05]  /*4e610*/  BSYNC B1 ;  /* 0x0000000000017941 */ /* 0x000fea0003800000 */
.L_x_57151:
        /* <DEDUP_REMOVED lines=9> */
.L_x_57155:
[----:B------:R-:W-:Y:S01]  /*4e6b0*/  MOV R51, R50 ;  /* 0x0000003200337202 */ /* 0x000fe20000000f00 */
[----:B------:R-:W-:Y:S02]  /*4e6c0*/  IMAD.MOV.U32 R42, RZ, RZ, R43 ;  /* 0x000000ffff2a7224 */ /* 0x000fe400078e002b */
[----:B------:R-:W-:Y:S02]  /*4e6d0*/  IMAD.MOV.U32 R50, RZ, RZ, R53 ;  /* 0x000000ffff327224 */ /* 0x000fe400078e0035 */
[----:B------:R-:W-:Y:S02]  /*4e6e0*/  IMAD.MOV.U32 R43, RZ, RZ, R45 ;  /* 0x000000ffff2b7224 */ /* 0x000fe400078e002d */
.L_x_57156:
[----:B------:R-:W-:Y:S05]  /*4e6f0*/  BSYNC B1 ;  /* 0x0000000000017941 */ /* 0x000fea0003800000 */
.L_x_57154:
        /* <DEDUP_REMOVED lines=9> */
.L_x_57158:
[----:B------:R-:W-:Y:S01]  /*4e790*/  MOV R52, R51 ;  /* 0x0000003300347202 */ /* 0x000fe20000000f00 */
[----:B------:R-:W-:Y:S02]  /*4e7a0*/  IMAD.MOV.U32 R45, RZ, RZ, R42 ;  /* 0x000000ffff2d7224 */ /* 0x000fe400078e002a */
[----:B------:R-:W-:Y:S02]  /*4e7b0*/  IMAD.MOV.U32 R51, RZ, RZ, R54 ;  /* 0x000000ffff337224 */ /* 0x000fe400078e0036 */
[----:B------:R-:W-:Y:S02]  /*4e7c0*/  IMAD.MOV.U32 R42, RZ, RZ, R44 ;  /* 0x000000ffff2a7224 */ /* 0x000fe400078e002c */
.L_x_57159:
[----:B------:R-:W-:Y:S05]  /*4e7d0*/  BSYNC B1 ;  /* 0x0000000000017941 */ /* 0x000fea0003800000 */
.L_x_57157:
        /* <DEDUP_REMOVED lines=9> */
.L_x_57161:
[----:B------:R-:W-:Y:S01]  /*4e870*/  MOV R53, R52 ;  /* 0x0000003400357202 */ /* 0x000fe20000000f00 */
[----:B------:R-:W-:Y:S02]  /*4e880*/  IMAD.MOV.U32 R44, RZ, RZ, R45 ;  /* 0x000000ffff2c7224 */ /* 0x000fe400078e002d */
[----:B------:R-:W-:Y:S02]  /*4e890*/  IMAD.MOV.U32 R52, RZ, RZ, R55 ;  /* 0x000000ffff347224 */ /* 0x000fe400078e0037 */
[----:B------:R-:W-:Y:S02]  /*4e8a0*/  IMAD.MOV.U32 R45, RZ, RZ, R47 ;  /* 0x000000ffff2d7224 */ /* 0x000fe400078e002f */
.L_x_57162:
[----:B------:R-:W-:Y:S05]  /*4e8b0*/  BSYNC B1 ;  /* 0x0000000000017941 */ /* 0x000fea0003800000 */
.L_x_57160:
        /* <DEDUP_REMOVED lines=9> */
.L_x_57164:
[----:B------:R-:W-:Y:S01]  /*4e950*/  MOV R54, R53 ;  /* 0x0000003500367202 */ /* 0x000fe20000000f00 */
[----:B------:R-:W-:Y:S02]  /*4e960*/  IMAD.MOV.U32 R47, RZ, RZ, R44 ;  /* 0x000000ffff2f7224 */ /* 0x000fe400078e002c */
[----:B------:R-:W-:Y:S02]  /*4e970*/  IMAD.MOV.U32 R53, RZ, RZ, R56 ;  /* 0x000000ffff357224 */ /* 0x000fe400078e0038 */
[----:B------:R-:W-:Y:S02]  /*4e980*/  IMAD.MOV.U32 R44, RZ, RZ, R46 ;  /* 0x000000ffff2c7224 */ /* 0x000fe400078e002e */
.L_x_57165:
[----:B------:R-:W-:Y:S05]  /*4e990*/  BSYNC B1 ;  /* 0x0000000000017941 */ /* 0x000fea0003800000 */
.L_x_57163:
        /* <DEDUP_REMOVED lines=9> */
.L_x_57167:
[----:B------:R-:W-:Y:S01]  /*4ea30*/  MOV R55, R54 ;  /* 0x0000003600377202 */ /* 0x000fe20000000f00 */
[----:B------:R-:W-:Y:S02]  /*4ea40*/  IMAD.MOV.U32 R46, RZ, RZ, R47 ;  /* 0x000000ffff2e7224 */ /* 0x000fe400078e002f */
[----:B------:R-:W-:Y:S02]  /*4ea50*/  IMAD.MOV.U32 R54, RZ, RZ, R57 ;  /* 0x000000ffff367224 */ /* 0x000fe400078e0039 */
[----:B------:R-:W-:Y:S02]  /*4ea60*/  IMAD.MOV.U32 R47, RZ, RZ, R49 ;  /* 0x000000ffff2f7224 */ /* 0x000fe400078e0031 */
.L_x_57168:
[----:B------:R-:W-:Y:S05]  /*4ea70*/  BSYNC B1 ;  /* 0x0000000000017941 */ /* 0x000fea0003800000 */
.L_x_57166:
        /* <DEDUP_REMOVED lines=16> */
.L_x_57170:
[----:B------:R-:W-:Y:S02]  /*4eb80*/  IMAD.MOV.U32 R26, RZ, RZ, R33 ;  /* 0x000000ffff1a7224 */ /* 0x000fe400078e0021 */
[----:B------:R-:W-:Y:S02]  /*4eb90*/  IMAD.MOV.U32 R6, RZ, RZ, R35 ;  /* 0x000000ffff067224 */ /* 0x000fe400078e0023 */
[----:B------:R-:W-:Y:S02]  /*4eba0*/  IMAD.MOV.U32 R33, RZ, RZ, R25 ;  /* 0x000000ffff217224 */ /* 0x000fe400078e0019 */
[----:B------:R-:W-:Y:S02]  /*4ebb0*/  IMAD.MOV.U32 R35, RZ, RZ, R5 ;  /* 0x000000ffff237224 */ /* 0x000fe400078e0005 */
.L_x_57171:
[----:B------:R-:W-:Y:S05]  /*4ebc0*/  BSYNC B1 ;  /* 0x0000000000017941 */ /* 0x000fea0003800000 */
.L_x_57169:
        /* <DEDUP_REMOVED lines=9> */
.L_x_57173:
[----:B------:R-:W-:Y:S02]  /*4ec60*/  IMAD.MOV.U32 R25, RZ, RZ, R26 ;  /* 0x000000ffff197224 */ /* 0x000fe400078e001a */
[----:B------:R-:W-:Y:S02]  /*4ec70*/  IMAD.MOV.U32 R5, RZ, RZ, R6 ;  /* 0x000000ffff057224 */ /* 0x000fe400078e0006 */
[----:B------:R-:W-:Y:S02]  /*4ec80*/  IMAD.MOV.U32 R26, RZ, RZ, R24 ;  /* 0x000000ffff1a7224 */ /* 0x000fe400078e0018 */
[----:B------:R-:W-:Y:S02]  /*4ec90*/  IMAD.MOV.U32 R6, RZ, RZ, R4 ;  /* 0x000000ffff067224 */ /* 0x000fe400078e0004 */
.L_x_57174:
[----:B------:R-:W-:Y:S05]  /*4eca0*/  BSYNC B1 ;  /* 0x0000000000017941 */ /* 0x000fea0003800000 */
.L_x_57172:
        /* <DEDUP_REMOVED lines=9> */
.L_x_57176:
[----:B------:R-:W-:Y:S02]  /*4ed40*/  IMAD.MOV.U32 R24, RZ, RZ, R25 ;  /* 0x000000ffff187224 */ /* 0x000fe400078e0019 */
[----:B------:R-:W-:Y:S02]  /*4ed50*/  IMAD.MOV.U32 R4, RZ, RZ, R5 ;  /* 0x000000ffff047224 */ /* 0x000fe400078e0005 */
[----:B------:R-:W-:Y:S02]  /*4ed60*/  IMAD.MOV.U32 R25, RZ, RZ, R23 ;  /* 0x000000ffff197224 */ /* 0x000fe400078e0017 */
[----:B------:R-:W-:Y:S02]  /*4ed70*/  IMAD.MOV.U32 R5, RZ, RZ, R19 ;  /* 0x000000ffff057224 */ /* 0x000fe400078e0013 */
.L_x_57177:
[----:B------:R-:W-:Y:S05]  /*4ed80*/  BSYNC B1 ;  /* 0x0000000000017941 */ /* 0x000fea0003800000 */
.L_x_57175:
        /* <DEDUP_REMOVED lines=9> */
.L_x_57179:
[----:B------:R-:W-:Y:S02]  /*4ee20*/  IMAD.MOV.U32 R23, RZ, RZ, R24 ;  /* 0x000000ffff177224 */ /* 0x000fe400078e0018 */
[----:B------:R-:W-:Y:S02]  /*4ee30*/  IMAD.MOV.U32 R19, RZ, RZ, R4 ;  /* 0x000000ffff137224 */ /* 0x000fe400078e0004 */
[----:B------:R-:W-:Y:S02]  /*4ee40*/  IMAD.MOV.U32 R24, RZ, RZ, R20 ;  /* 0x000000ffff187224 */ /* 0x000fe400078e0014 */
[----:B------:R-:W-:Y:S02]  /*4ee50*/  IMAD.MOV.U32 R4, RZ, RZ, R18 ;  /* 0x000000ffff047224 */ /* 0x000fe400078e0012 */
.L_x_57180:
[----:B------:R-:W-:Y:S05]  /*4ee60*/  BSYNC B1 ;  /* 0x0000000000017941 */ /* 0x000fea0003800000 */
.L_x_57178:
        /* <DEDUP_REMOVED lines=9> */
.L_x_57182:
[----:B------:R-:W-:Y:S02]  /*4ef00*/  IMAD.MOV.U32 R20, RZ, RZ, R23 ;  /* 0x000000ffff147224 */ /* 0x000fe400078e0017 */
[----:B------:R-:W-:Y:S02]  /*4ef10*/  IMAD.MOV.U32 R18, RZ, RZ, R19 ;  /* 0x000000ffff127224 */ /* 0x000fe400078e0013 */
[----:B------:R-:W-:Y:S02]  /*4ef20*/  IMAD.MOV.U32 R23, RZ, RZ, R32 ;  /* 0x000000ffff177224 */ /* 0x000fe400078e0020 */
[----:B------:R-:W-:Y:S02]  /*4ef30*/  IMAD.MOV.U32 R19, RZ, RZ, R22 ;  /* 0x000000ffff137224 */ /* 0x000fe400078e0016 */
.L_x_57183:
[----:B------:R-:W-:Y:S05]  /*4ef40*/  BSYNC B1 ;  /* 0x0000000000017941 */ /* 0x000fea0003800000 */
.L_x_57181:
        /* <DEDUP_REMOVED lines=9> */
.L_x_57185:
[----:B------:R-:W-:Y:S02]  /*4efe0*/  IMAD.MOV.U32 R32, RZ, RZ, R20 ;  /* 0x000000ffff207224 */ /* 0x000fe400078e0014 */
[----:B------:R-:W-:Y:S02]  /*4eff0*/  IMAD.MOV.U32 R22, RZ, RZ, R18 ;  /* 0x000000ffff167224 */ /* 0x000fe400078e0012 */
[----:B------:R-:W-:Y:S02]  /*4f000*/  IMAD.MOV.U32 R20, RZ, RZ, R37 ;  /* 0x000000ffff147224 */ /* 0x000fe400078e0025 */
[----:B------:R-:W-:Y:S02]  /*4f010*/  IMAD.MOV.U32 R18, RZ, RZ, R34 ;  /* 0x000000ffff127224 */ /* 0x000fe400078e0022 */
.L_x_57186:
[----:B------:R-:W-:Y:S05]  /*4f020*/  BSYNC B1 ;  /* 0x0000000000017941 */ /* 0x000fea0003800000 */
.L_x_57184:
        /* <DEDUP_REMOVED lines=9> */
.L_x_57188:
[----:B------:R-:W-:Y:S02]  /*4f0c0*/  IMAD.MOV.U32 R37, RZ, RZ, R32 ;  /* 0x000000ffff257224 */ /* 0x000fe400078e0020 */
[----:B------:R-:W-:Y:S02]  /*4f0d0*/  IMAD.MOV.U32 R34, RZ, RZ, R22 ;  /* 0x000000ffff227224 */ /* 0x000fe400078e0016 */
[----:B------:R-:W-:Y:S02]  /*4f0e0*/  IMAD.MOV.U32 R32, RZ, RZ, R40 ;  /* 0x000000ffff207224 */ /* 0x000fe400078e0028 */
[----:B------:R-:W-:Y:S02]  /*4f0f0*/  IMAD.MOV.U32 R22, RZ, RZ, R36 ;  /* 0x000000ffff167224 */ /* 0x000fe400078e0024 */
.L_x_57189:
[----:B------:R-:W-:Y:S05]  /*4f100*/  BSYNC B1 ;  /* 0x0000000000017941 */ /* 0x000fea0003800000 */
.L_x_57187:
        /* <DEDUP_REMOVED lines=9> */
.L_x_57191:
[----:B------:R-:W-:Y:S02]  /*4f1a0*/  IMAD.MOV.U32 R40, RZ, RZ, R37 ;  /* 0x000000ffff287224 */ /* 0x000fe400078e0025 */
[----:B------:R-:W-:Y:S02]  /*4f1b0*/  IMAD.MOV.U32 R36, RZ, RZ, R34 ;  /* 0x000000ffff247224 */ /* 0x000fe400078e0022 */
[----:B------:R-:W-:Y:S02]  /*4f1c0*/  IMAD.MOV.U32 R37, RZ, RZ, R41 ;  /* 0x000000ffff257224 */ /* 0x000fe400078e0029 */
[----:B------:R-:W-:Y:S02]  /*4f1d0*/  IMAD.MOV.U32 R34, RZ, RZ, R39 ;  /* 0x000000ffff227224 */ /* 0x000fe400078e0027 */
.L_x_57192:
[----:B------:R-:W-:Y:S05]  /*4f1e0*/  BSYNC B1 ;  /* 0x0000000000017941 */ /* 0x000fea0003800000 */
.L_x_57190:
        /* <DEDUP_REMOVED lines=9> */
.L_x_57194:
[----:B------:R-:W-:Y:S02]  /*4f280*/  IMAD.MOV.U32 R41, RZ, RZ, R40 ;  /* 0x000000ffff297224 */ /* 0x000fe400078e0028 */
[----:B------:R-:W-:Y:S02]  /*4f290*/  IMAD.MOV.U32 R39, RZ, RZ, R36 ;  /* 0x000000ffff277224 */ /* 0x000fe400078e0024 */
[----:B------:R-:W-:Y:S02]  /*4f2a0*/  IMAD.MOV.U32 R40, RZ, RZ, R48 ;  /* 0x000000ffff287224 */ /* 0x000fe400078e0030 */
[----:B------:R-:W-:Y:S02]  /*4f2b0*/  IMAD.MOV.U32 R36, RZ, RZ, R38 ;  /* 0x000000ffff247224 */ /* 0x000fe400078e0026 */
.L_x_57195:
[----:B------:R-:W-:Y:S05]  /*4f2c0*/  BSYNC B1 ;  /* 0x0000000000017941 */ /* 0x000fea0003800000 */
.L_x_57193:
        /* <DEDUP_REMOVED lines=9> */
.L_x_57197:
[----:B------:R-:W-:Y:S02]  /*4f360*/  IMAD.MOV.U32 R48, RZ, RZ, R41 ;  /* 0x000000ffff307224 */ /* 0x000fe400078e0029 */
[----:B------:R-:W-:Y:S02]  /*4f370*/  IMAD.MOV.U32 R38, RZ, RZ, R39 ;  /* 0x000000ffff267224 */ /* 0x000fe400078e0027 */
[----:B------:R-:W-:Y:S02]  /*4f380*/  IMAD.MOV.U32 R41, RZ, RZ, R50 ;  /* 0x000000ffff297224 */ /* 0x000fe400078e0032 */
[----:B------:R-:W-:Y:S02]  /*4f390*/  IMAD.MOV.U32 R39, RZ, RZ, R43 ;  /* 0x000000ffff277224 */ /* 0x000fe400078e002b */
.L_x_57198:
[----:B------:R-:W-:Y:S05]  /*4f3a0*/  BSYNC B1 ;  /* 0x0000000000017941 */ /* 0x000fea0003800000 */
.L_x_57196:
        /* <DEDUP_REMOVED lines=9> */
.L_x_57200:
[----:B------:R-:W-:Y:S02]  /*4f440*/  IMAD.MOV.U32 R49, RZ, RZ, R48 ;  /* 0x000000ffff317224 */ /* 0x000fe400078e0030 */
[----:B------:R-:W-:Y:S02]  /*4f450*/  IMAD.MOV.U32 R43, RZ, RZ, R38 ;  /* 0x000000ffff2b7224 */ /* 0x000fe400078e0026 */
[----:B------:R-:W-:Y:S02]  /*4f460*/  IMAD.MOV.U32 R48, RZ, RZ, R51 ;  /* 0x000000ffff307224 */ /* 0x000fe400078e0033 */
[----:B------:R-:W-:Y:S02]  /*4f470*/  IMAD.MOV.U32 R38, RZ, RZ, R42 ;  /* 0x000000ffff267224 */ /* 0x000fe400078e002a */
.L_x_57201:
[----:B------:R-:W-:Y:S05]  /*4f480*/  BSYNC B1 ;  /* 0x0000000000017941 */ /* 0x000fea0003800000 */
.L_x_57199:
        /* <DEDUP_REMOVED lines=9> */
.L_x_57203:
[----:B------:R-:W-:Y:S02]  /*4f520*/  IMAD.MOV.U32 R50, RZ, RZ, R49 ;  /* 0x000000ffff327224 */ /* 0x000fe400078e0031 */
[----:B------:R-:W-:Y:S02]  /*4f530*/  IMAD.MOV.U32 R42, RZ, RZ, R43 ;  /* 0x000000ffff2a7224 */ /* 0x000fe400078e002b */
[----:B------:R-:W-:Y:S02]  /*4f540*/  IMAD.MOV.U32 R49, RZ, RZ, R52 ;  /* 0x000000ffff317224 */ /* 0x000fe400078e0034 */
[----:B------:R-:W-:Y:S02]  /*4f550*/  IMAD.MOV.U32 R43, RZ, RZ, R45 ;  /* 0x000000ffff2b7224 */ /* 0x000fe400078e002d */
.L_x_57204:
[----:B------:R-:W-:Y:S05]  /*4f560*/  BSYNC B1 ;  /* 0x0000000000017941 */ /* 0x000fea0003800000 */
.L_x_57202:
        /* <DEDUP_REMOVED lines=9> */
.L_x_57206:
[----:B------:R-:W-:Y:S02]  /*4f600*/  IMAD.MOV.U32 R51, RZ, RZ, R50 ;  /* 0x000000ffff337224 */ /* 0x000fe400078e0032 */
[----:B------:R-:W-:Y:S02]  /*4f610*/  IMAD.MOV.U32 R45, RZ, RZ, R42 ;  /* 0x000000ffff2d7224 */ /* 0x000fe400078e002a */
[----:B------:R-:W-:Y:S02]  /*4f620*/  IMAD.MOV.U32 R50, RZ, RZ, R53 ;  /* 0x000000ffff327224 */ /* 0x000fe400078e0035 */
[----:B------:R-:W-:Y:S02]  /*4f630*/  IMAD.MOV.U32 R42, RZ, RZ, R44 ;  /* 0x000000ffff2a7224 */ /* 0x000fe400078e002c */
.L_x_57207:
[----:B------:R-:W-:Y:S05]  /*4f640*/  BSYNC B1 ;  /* 0x0000000000017941 */ /* 0x000fea0003800000 */
.L_x_57205:
        /* <DEDUP_REMOVED lines=9> */
.L_x_57209:
[----:B------:R-:W-:Y:S02]  /*4f6e0*/  IMAD.MOV.U32 R52, RZ, RZ, R51 ;  /* 0x000000ffff347224 */ /* 0x000fe400078e0033 */
[----:B------:R-:W-:Y:S02]  /*4f6f0*/  IMAD.MOV.U32 R44, RZ, RZ, R45 ;  /* 0x000000ffff2c7224 */ /* 0x000fe400078e002d */
[----:B------:R-:W-:Y:S02]  /*4f700*/  IMAD.MOV.U32 R51, RZ, RZ, R54 ;  /* 0x000000ffff337224 */ /* 0x000fe400078e0036 */
[----:B------:R-:W-:Y:S02]  /*4f710*/  IMAD.MOV.U32 R45, RZ, RZ, R47 ;  /* 0x000000ffff2d7224 */ /* 0x000fe400078e002f */
.L_x_57210:
[----:B------:R-:W-:Y:S05]  /*4f720*/  BSYNC B1 ;  /* 0x0000000000017941 */ /* 0x000fea0003800000 */
.L_x_57208:
        /* <DEDUP_REMOVED lines=9> */
.L_x_57212:
[----:B------:R-:W-:Y:S02]  /*4f7c0*/  IMAD.MOV.U32 R53, RZ, RZ, R52 ;  /* 0x000000ffff357224 */ /* 0x000fe400078e0034 */
[----:B------:R-:W-:Y:S02]  /*4f7d0*/  IMAD.MOV.U32 R47, RZ, RZ, R44 ;  /* 0x000000ffff2f7224 */ /* 0x000fe400078e002c */
[----:B------:R-:W-:Y:S02]  /*4f7e0*/  IMAD.MOV.U32 R52, RZ, RZ, R55 ;  /* 0x000000ffff347224 */ /* 0x000fe400078e0037 */
[----:B------:R-:W-:Y:S02]  /*4f7f0*/  IMAD.MOV.U32 R44, RZ, RZ, R46 ;  /* 0x000000ffff2c7224 */ /* 0x000fe400078e002e */
.L_x_57213:
[----:B------:R-:W-:Y:S05]  /*4f800*/  BSYNC B1 ;  /* 0x0000000000017941 */ /* 0x000fea0003800000 */
.L_x_57211:
        /* <DEDUP_REMOVED lines=16> */
.L_x_57215:
[----:B------:R-:W-:Y:S01]  /*4f910*/  IMAD.MOV.U32 R27, RZ, RZ, R33 ;  /* 0x000000ffff1b7224 */ /* 0x000fe200078e0021 */
[----:B------:R-:W-:Y:S01]  /*4f920*/  MOV R33, R26 ;  /* 0x0000001a00217202 */ /* 0x000fe20000000f00 */
[----:B------:R-:W-:Y:S02]  /*4f930*/  IMAD.MOV.U32 R7, RZ, RZ, R35 ;  /* 0x000000ffff077224 */ /* 0x000fe400078e0023 */
[----:B------:R-:W-:Y:S02]  /*4f940*/  IMAD.MOV.U32 R35, RZ, RZ, R6 ;  /* 0x000000ffff237224 */ /* 0x000fe400078e0006 */
.L_x_57216:
[----:B------:R-:W-:Y:S05]  /*4f950*/  BSYNC B1 ;  /* 0x0000000000017941 */ /* 0x000fea0003800000 */
.L_x_57214:
        /* <DEDUP_REMOVED lines=9> */
.L_x_57218:
[----:B------:R-:W-:Y:S01]  /*4f9f0*/  IMAD.MOV.U32 R26, RZ, RZ, R27 ;  /* 0x000000ffff1a7224 */ /* 0x000fe200078e001b */
[----:B------:R-:W-:Y:S01]  /*4fa00*/  MOV R27, R25 ;  /* 0x00000019001b7202 */ /* 0x000fe20000000f00 */
[----:B------:R-:W-:Y:S02]  /*4fa10*/  IMAD.MOV.U32 R6, RZ, RZ, R7 ;  /* 0x000000ffff067224 */ /* 0x000fe400078e0007 */
[----:B------:R-:W-:Y:S02]  /*4fa20*/  IMAD.MOV.U32 R7, RZ, RZ, R5 ;  /* 0x000000ffff077224 */ /* 0x000fe400078e0005 */
.L_x_57219:
[----:B------:R-:W-:Y:S05]  /*4fa30*/  BSYNC B1 ;  /* 0x0000000000017941 */ /* 0x000fea0003800000 */
.L_x_57217:
        /* <DEDUP_REMOVED lines=9> */
.L_x_57221:
[----:B------:R-:W-:Y:S01]  /*4fad0*/  IMAD.MOV.U32 R25, RZ, RZ, R26 ;  /* 0x000000ffff197224 */ /* 0x000fe200078e001a */
[----:B------:R-:W-:Y:S01]  /*4fae0*/  MOV R26, R24 ;  /* 0x00000018001a7202 */ /* 0x000fe20000000f00 */
[----:B------:R-:W-:Y:S02]  /*4faf0*/  IMAD.MOV.U32 R5, RZ, RZ, R6 ;  /* 0x000000ffff057224 */ /* 0x000fe400078e0006 */
[----:B------:R-:W-:Y:S02]  /*4fb00*/  IMAD.MOV.U32 R6, RZ, RZ, R4 ;  /* 0x000000ffff067224 */ /* 0x000fe400078e0004 */
.L_x_57222:
[----:B------:R-:W-:Y:S05]  /*4fb10*/  BSYNC B1 ;  /* 0x0000000000017941 */ /* 0x000fea0003800000 */
.L_x_57220:
        /* <DEDUP_REMOVED lines=9> */
.L_x_57224:
[----:B------:R-:W-:Y:S01]  /*4fbb0*/  IMAD.MOV.U32 R24, RZ, RZ, R25 ;  /* 0x000000ffff187224 */ /* 0x000fe200078e0019 */
[----:B------:R-:W-:Y:S01]  /*4fbc0*/  MOV R25, R23 ;  /* 0x0000001700197202 */ /* 0x000fe20000000f00 */
[----:B------:R-:W-:Y:S02]  /*4fbd0*/  IMAD.MOV.U32 R4, RZ, RZ, R5 ;  /* 0x000000ffff047224 */ /* 0x000fe400078e0005 */
[----:B------:R-:W-:Y:S02]  /*4fbe0*/  IMAD.MOV.U32 R5, RZ, RZ, R19 ;  /* 0x000000ffff057224 */ /* 0x000fe400078e0013 */
.L_x_57225:
[----:B------:R-:W-:Y:S05]  /*4fbf0*/  BSYNC B1 ;  /* 0x0000000000017941 */ /* 0x000fea0003800000 */
.L_x_57223:
        /* <DEDUP_REMOVED lines=9> */
.L_x_57227:
[----:B------:R-:W-:Y:S01]  /*4fc90*/  IMAD.MOV.U32 R23, RZ, RZ, R24 ;  /* 0x000000ffff177224 */ /* 0x000fe200078e0018 */
[----:B------:R-:W-:Y:S01]  /*4fca0*/  MOV R24, R20 ;  /* 0x0000001400187202 */ /* 0x000fe20000000f00 */
[----:B------:R-:W-:Y:S02]  /*4fcb0*/  IMAD.MOV.U32 R19, RZ, RZ, R4 ;  /* 0x000000ffff137224 */ /* 0x000fe400078e0004 */
[----:B------:R-:W-:Y:S02]  /*4fcc0*/  IMAD.MOV.U32 R4, RZ, RZ, R18 ;  /* 0x000000ffff047224 */ /* 0x000fe400078e0012 */
.L_x_57228:
[----:B------:R-:W-:Y:S05]  /*4fcd0*/  BSYNC B1 ;  /* 0x0000000000017941 */ /* 0x000fea0003800000 */
.L_x_57226:
        /* <DEDUP_REMOVED lines=9> */
.L_x_57230:
[----:B------:R-:W-:Y:S01]  /*4fd70*/  IMAD.MOV.U32 R20, RZ, RZ, R23 ;  /* 0x000000ffff147224 */ /* 0x000fe200078e0017 */
[----:B------:R-:W-:Y:S01]  /*4fd80*/  MOV R23, R32 ;  /* 0x0000002000177202 */ /* 0x000fe20000000f00 */
[----:B------:R-:W-:Y:S02]  /*4fd90*/  IMAD.MOV.U32 R18, RZ, RZ, R19 ;  /* 0x000000ffff127224 */ /* 0x000fe400078e0013 */
[----:B------:R-:W-:Y:S02]  /*4fda0*/  IMAD.MOV.U32 R19, RZ, RZ, R22 ;  /* 0x000000ffff137224 */ /* 0x000fe400078e0016 */
.L_x_57231:
[----:B------:R-:W-:Y:S05]  /*4fdb0*/  BSYNC B1 ;  /* 0x0000000000017941 */ /* 0x000fea0003800000 */
.L_x_57229:
        /* <DEDUP_REMOVED lines=9> */
.L_x_57233:
[----:B------:R-:W-:Y:S01]  /*4fe50*/  IMAD.MOV.U32 R32, RZ, RZ, R20 ;  /* 0x000000ffff207224 */ /* 0x000fe200078e0014 */
[----:B------:R-:W-:Y:S01]  /*4fe60*/  MOV R20, R37 ;  /* 0x0000002500147202 */ /* 0x000fe20000000f00 */
[----:B------:R-:W-:Y:S02]  /*4fe70*/  IMAD.MOV.U32 R22, RZ, RZ, R18 ;  /* 0x000000ffff167224 */ /* 0x000fe400078e0012 */
[----:B------:R-:W-:Y:S02]  /*4fe80*/  IMAD.MOV.U32 R18, RZ, RZ, R34 ;  /* 0x000000ffff127224 */ /* 0x000fe400078e0022 */
.L_x_57234:
[----:B------:R-:W-:Y:S05]  /*4fe90*/  BSYNC B1 ;  /* 0x0000000000017941 */ /* 0x000fea0003800000 */
.L_x_57232:
        /* <DEDUP_REMOVED lines=9> */
.L_x_57236:
[----:B------:R-:W-:Y:S01]  /*4ff30*/  IMAD.MOV.U32 R37, RZ, RZ, R32 ;  /* 0x000000ffff257224 */ /* 0x000fe200078e0020 */
[----:B------:R-:W-:Y:S01]  /*4ff40*/  MOV R32, R40 ;  /* 0x0000002800207202 */ /* 0x000fe20000000f00 */
[----:B------:R-:W-:Y:S02]  /*4ff50*/  IMAD.MOV.U32 R34, RZ, RZ, R22 ;  /* 0x000000ffff227224 */ /* 0x000fe400078e0016 */
[----:B------:R-:W-:Y:S02]  /*4ff60*/  IMAD.MOV.U32 R22, RZ, RZ, R36 ;  /* 0x000000ffff167224 */ /* 0x000fe400078e0024 */
.L_x_57237:
[----:B------:R-:W-:Y:S05]  /*4ff70*/  BSYNC B1 ;  /* 0x0000000000017941 */ /* 0x000fea0003800000 */
.L_x_57235:
        /* <DEDUP_REMOVED lines=9> */
.L_x_57239:
[----:B------:R-:W-:Y:S01]  /*50010*/  IMAD.MOV.U32 R40, RZ, RZ, R37 ;  /* 0x000000ffff287224 */ /* 0x000fe200078e0025 */
[----:B------:R-:W-:Y:S01]  /*50020*/  MOV R37, R41 ;  /* 0x0000002900257202 */ /* 0x000fe20000000f00 */
[----:B------:R-:W-:Y:S02]  /*50030*/  IMAD.MOV.U32 R36, RZ, RZ, R34 ;  /* 0x000000ffff247224 */ /* 0x000fe400078e0022 */
[----:B------:R-:W-:Y:S02]  /*50040*/  IMAD.MOV.U32 R34, RZ, RZ, R39 ;  /* 0x000000ffff227224 */ /* 0x000fe400078e0027 */
.L_x_57240:
[----:B------:R-:W-:Y:S05]  /*50050*/  BSYNC B1 ;  /* 0x0000000000017941 */ /* 0x000fea0003800000 */
.L_x_57238:
        /* <DEDUP_REMOVED lines=9> */
.L_x_57242:
[----:B------:R-:W-:Y:S01]  /*500f0*/  IMAD.MOV.U32 R41, RZ, RZ, R40 ;  /* 0x000000ffff297224 */ /* 0x000fe200078e0028 */
[----:B------:R-:W-:Y:S01]  /*50100*/  MOV R40, R48 ;  /* 0x0000003000287202 */ /* 0x000fe20000000f00 */
[----:B------:R-:W-:Y:S02]  /*50110*/  IMAD.MOV.U32 R39, RZ, RZ, R36 ;  /* 0x000000ffff277224 */ /* 0x000fe400078e0024 */
[----:B------:R-:W-:Y:S02]  /*50120*/  IMAD.MOV.U32 R36, RZ, RZ, R38 ;  /* 0x000000ffff247224 */ /* 0x000fe400078e0026 */
.L_x_57243:
[----:B------:R-:W-:Y:S05]  /*50130*/  BSYNC B1 ;  /* 0x0000000000017941 */ /* 0x000fea0003800000 */
.L_x_57241:
        /* <DEDUP_REMOVED lines=9> */
.L_x_57245:
[----:B------:R-:W-:Y:S01]  /*501d0*/  IMAD.MOV.U32 R46, RZ, RZ, R41 ;  /* 0x000000ffff2e7224 */ /* 0x000fe200078e0029 */
[----:B------:R-:W-:Y:S01]  /*501e0*/  MOV R41, R49 ;  /* 0x0000003100297202 */ /* 0x000fe20000000f00 */
[----:B------:R-:W-:Y:S02]  /*501f0*/  IMAD.MOV.U32 R38, RZ, RZ, R39 ;  /* 0x000000ffff267224 */ /* 0x000fe400078e0027 */
[----:B------:R-:W-:Y:S02]  /*50200*/  IMAD.MOV.U32 R39, RZ, RZ, R43 ;  /* 0x000000ffff277224 */ /* 0x000fe400078e002b */
.L_x_57246:
[----:B------:R-:W-:Y:S05]  /*50210*/  BSYNC B1 ;  /* 0x0000000000017941 */ /* 0x000fea0003800000 */
.L_x_57244:
        /* <DEDUP_REMOVED lines=9> */
.L_x_57248:
[----:B------:R-:W-:Y:S01]  /*502b0*/  IMAD.MOV.U32 R48, RZ, RZ, R46 ;  /* 0x000000ffff307224 */ /* 0x000fe200078e002e */
[----:B------:R-:W-:Y:S01]  /*502c0*/  MOV R46, R50 ;  /* 0x00000032002e7202 */ /* 0x000fe20000000f00 */
[----:B------:R-:W-:Y:S02]  /*502d0*/  IMAD.MOV.U32 R43, RZ, RZ, R38 ;  /* 0x000000ffff2b7224 */ /* 0x000fe400078e0026 */
[----:B------:R-:W-:Y:S02]  /*502e0*/  IMAD.MOV.U32 R38, RZ, RZ, R42 ;  /* 0x000000ffff267224 */ /* 0x000fe400078e002a */
.L_x_57249:
[----:B------:R-:W-:Y:S05]  /*502f0*/  BSYNC B1 ;  /* 0x0000000000017941 */ /* 0x000fea0003800000 */
.L_x_57247:
        /* <DEDUP_REMOVED lines=9> */
.L_x_57251:
[----:B------:R-:W-:Y:S01]  /*50390*/  IMAD.MOV.U32 R49, RZ, RZ, R48 ;  /* 0x000000ffff317224 */ /* 0x000fe200078e0030 */
[----:B------:R-:W-:Y:S01]  /*503a0*/  MOV R48, R51 ;  /* 0x0000003300307202 */ /* 0x000fe20000000f00 */
[----:B------:R-:W-:Y:S02]  /*503b0*/  IMAD.MOV.U32 R42, RZ, RZ, R43 ;  /* 0x000000ffff2a7224 */ /* 0x000fe400078e002b */
[----:B------:R-:W-:Y:S02]  /*503c0*/  IMAD.MOV.U32 R43, RZ, RZ, R45 ;  /* 0x000000ffff2b7224 */ /* 0x000fe400078e002d */
.L_x_57252:
[----:B------:R-:W-:Y:S05]  /*503d0*/  BSYNC B1 ;  /* 0x0000000000017941 */ /* 0x000fea0003800000 */
.L_x_57250:
        /* <DEDUP_REMOVED lines=9> */
.L_x_57254:
[----:B------:R-:W-:Y:S01]  /*50470*/  IMAD.MOV.U32 R50, RZ, RZ, R49 ;  /* 0x000000ffff327224 */ /* 0x000fe200078e0031 */
[----:B------:R-:W-:Y:S01]  /*50480*/  MOV R49, R52 ;  /* 0x0000003400317202 */ /* 0x000fe20000000f00 */
[----:B------:R-:W-:Y:S02]  /*50490*/  IMAD.MOV.U32 R45, RZ, RZ, R42 ;  /* 0x000000ffff2d7224 */ /* 0x000fe400078e002a */
[----:B------:R-:W-:Y:S02]  /*504a0*/  IMAD.MOV.U32 R42, RZ, RZ, R44 ;  /* 0x000000ffff2a7224 */ /* 0x000fe400078e002c */
.L_x_57255:
[----:B------:R-:W-:Y:S05]  /*504b0*/  BSYNC B1 ;  /* 0x0000000000017941 */ /* 0x000fea0003800000 */
.L_x_57253:
        /* <DEDUP_REMOVED lines=9> */
.L_x_57257:
[----:B------:R-:W-:Y:S01]  /*50550*/  IMAD.MOV.U32 R51, RZ, RZ, R50 ;  /* 0x000000ffff337224 */ /* 0x000fe200078e0032 */
[----:B------:R-:W-:Y:S01]  /*50560*/  MOV R50, R53 ;  /* 0x0000003500327202 */ /* 0x000fe20000000f00 */
[----:B------:R-:W-:Y:S02]  /*50570*/  IMAD.MOV.U32 R44, RZ, RZ, R45 ;  /* 0x000000ffff2c7224 */ /* 0x000fe400078e002d */
[----:B------:R-:W-:Y:S02]  /*50580*/  IMAD.MOV.U32 R45, RZ, RZ, R47 ;  /* 0x000000ffff2d7224 */ /* 0x000fe400078e002f */
.L_x_57258:
[----:B------:R-:W-:Y:S05]  /*50590*/  BSYNC B1 ;  /* 0x0000000000017941 */ /* 0x000fea0003800000 */
.L_x_57256:
        /* <DEDUP_REMOVED lines=16> */
.L_x_57260:
[----:B------:R-:W-:Y:S01]  /*506a0*/  MOV R28, R33 ;  /* 0x00000021001c7202 */ /* 0x000fe20000000f00 */
[----:B------:R-:W-:Y:S02]  /*506b0*/  IMAD.MOV.U32 R8, RZ, RZ, R35 ;  /* 0x000000ffff087224 */ /* 0x000fe400078e0023 */
[----:B------:R-:W-:Y:S02]  /*506c0*/  IMAD.MOV.U32 R33, RZ, RZ, R27 ;  /* 0x000000ffff217224 */ /* 0x000fe400078e001b */
[----:B------:R-:W-:Y:S02]  /*506d0*/  IMAD.MOV.U32 R35, RZ, RZ, R7 ;  /* 0x000000ffff237224 */ /* 0x000fe400078e0007 */
.L_x_57261:
[----:B------:R-:W-:Y:S05]  /*506e0*/  BSYNC B1 ;  /* 0x0000000000017941 */ /* 0x000fea0003800000 */
.L_x_57259:
        /* <DEDUP_REMOVED lines=9> */
.L_x_57263:
[----:B------:R-:W-:Y:S01]  /*50780*/  MOV R27, R28 ;  /* 0x0000001c001b7202 */ /* 0x000fe20000000f00 */
[----:B------:R-:W-:Y:S02]  /*50790*/  IMAD.MOV.U32 R7, RZ, RZ, R8 ;  /* 0x000000ffff077224 */ /* 0x000fe400078e0008 */
[----:B------:R-:W-:Y:S02]  /*507a0*/  IMAD.MOV.U32 R28, RZ, RZ, R26 ;  /* 0x000000ffff1c7224 */ /* 0x000fe400078e001a */
[----:B------:R-:W-:Y:S02]  /*507b0*/  IMAD.MOV.U32 R8, RZ, RZ, R6 ;  /* 0x000000ffff087224 */ /* 0x000fe400078e0006 */
.L_x_57264:
[----:B------:R-:W-:Y:S05]  /*507c0*/  BSYNC B1 ;  /* 0x0000000000017941 */ /* 0x000fea0003800000 */
.L_x_57262:
        /* <DEDUP_REMOVED lines=9> */
.L_x_57266:
[----:B------:R-:W-:Y:S01]  /*50860*/  MOV R26, R27 ;  /* 0x0000001b001a7202 */ /* 0x000fe20000000f00 */
[----:B------:R-:W-:Y:S02]  /*50870*/  IMAD.MOV.U32 R6, RZ, RZ, R7 ;  /* 0x000000ffff067224 */ /* 0x000fe400078e0007 */
[----:B------:R-:W-:Y:S02]  /*50880*/  IMAD.MOV.U32 R27, RZ, RZ, R25 ;  /* 0x000000ffff1b7224 */ /* 0x000fe400078e0019 */
[----:B------:R-:W-:Y:S02]  /*50890*/  IMAD.MOV.U32 R7, RZ, RZ, R5 ;  /* 0x000000ffff077224 */ /* 0x000fe400078e0005 */
.L_x_57267:
[----:B------:R-:W-:Y:S05]  /*508a0*/  BSYNC B1 ;  /* 0x0000000000017941 */ /* 0x000fea0003800000 */
.L_x_57265:
        /* <DEDUP_REMOVED lines=9> */
.L_x_57269:
[----:B------:R-:W-:Y:S01]  /*50940*/  MOV R25, R26 ;  /* 0x0000001a00197202 */ /* 0x000fe20000000f00 */
[----:B------:R-:W-:Y:S02]  /*50950*/  IMAD.MOV.U32 R5, RZ, RZ, R6 ;  /* 0x000000ffff057224 */ /* 0x000fe400078e0006 */
[----:B------:R-:W-:Y:S02]  /*50960*/  IMAD.MOV.U32 R26, RZ, RZ, R24 ;  /* 0x000000ffff1a7224 */ /* 0x000fe400078e0018 */
[----:B------:R-:W-:Y:S02]  /*50970*/  IMAD.MOV.U32 R6, RZ, RZ, R4 ;  /* 0x000000ffff067224 */ /* 0x000fe400078e0004 */
.L_x_57270:
[----:B------:R-:W-:Y:S05]  /*50980*/  BSYNC B1 ;  /* 0x0000000000017941 */ /* 0x000fea0003800000 */
.L_x_57268:
        /* <DEDUP_REMOVED lines=9> */
.L_x_57272:
[----:B------:R-:W-:Y:S01]  /*50a20*/  MOV R24, R25 ;  /* 0x0000001900187202 */ /* 0x000fe20000000f00 */
[----:B------:R-:W-:Y:S02]  /*50a30*/  IMAD.MOV.U32 R4, RZ, RZ, R5 ;  /* 0x000000ffff047224 */ /* 0x000fe400078e0005 */
[----:B------:R-:W-:Y:S02]  /*50a40*/  IMAD.MOV.U32 R25, RZ, RZ, R23 ;  /* 0x000000ffff197224 */ /* 0x000fe400078e0017 */
[----:B------:R-:W-:Y:S02]  /*50a50*/  IMAD.MOV.U32 R5, RZ, RZ, R19 ;  /* 0x000000ffff057224 */ /* 0x000fe400078e0013 */
.L_x_57273:
[----:B------:R-:W-:Y:S05]  /*50a60*/  BSYNC B1 ;  /* 0x0000000000017941 */ /* 0x000fea0003800000 */
.L_x_57271:
        /* <DEDUP_REMOVED lines=9> */
.L_x_57275:
[----:B------:R-:W-:Y:S01]  /*50b00*/  MOV R23, R24 ;  /* 0x0000001800177202 */ /* 0x000fe20000000f00 */
[----:B------:R-:W-:Y:S02]  /*50b10*/  IMAD.MOV.U32 R19, RZ, RZ, R4 ;  /* 0x000000ffff137224 */ /* 0x000fe400078e0004 */
[----:B------:R-:W-:Y:S02]  /*50b20*/  IMAD.MOV.U32 R24, RZ, RZ, R20 ;  /* 0x000000ffff187224 */ /* 0x000fe400078e0014 */
[----:B------:R-:W-:Y:S02]  /*50b30*/  IMAD.MOV.U32 R4, RZ, RZ, R18 ;  /* 0x000000ffff047224 */ /* 0x000fe400078e0012 */
.L_x_57276:
[----:B------:R-:W-:Y:S05]  /*50b40*/  BSYNC B1 ;  /* 0x0000000000017941 */ /* 0x000fea0003800000 */
.L_x_57274:
        /* <DEDUP_REMOVED lines=9> */
.L_x_57278:
[----:B------:R-:W-:Y:S01]  /*50be0*/  MOV R20, R23 ;  /* 0x0000001700147202 */ /* 0x000fe20000000f00 */
[----:B------:R-:W-:Y:S02]  /*50bf0*/  IMAD.MOV.U32 R18, RZ, RZ, R19 ;  /* 0x000000ffff127224 */ /* 0x000fe400078e0013 */
[----:B------:R-:W-:Y:S02]  /*50c00*/  IMAD.MOV.U32 R23, RZ, RZ, R32 ;  /* 0x000000ffff177224 */ /* 0x000fe400078e0020 */
[----:B------:R-:W-:Y:S02]  /*50c10*/  IMAD.MOV.U32 R19, RZ, RZ, R22 ;  /* 0x000000ffff137224 */ /* 0x000fe400078e0016 */
.L_x_57279:
[----:B------:R-:W-:Y:S05]  /*50c20*/  BSYNC B1 ;  /* 0x0000000000017941 */ /* 0x000fea0003800000 */
.L_x_57277:
        /* <DEDUP_REMOVED lines=9> */
.L_x_57281:
[----:B------:R-:W-:Y:S01]  /*50cc0*/  MOV R32, R20 ;  /* 0x0000001400207202 */ /* 0x000fe20000000f00 */
[----:B------:R-:W-:Y:S02]  /*50cd0*/  IMAD.MOV.U32 R22, RZ, RZ, R18 ;  /* 0x000000ffff167224 */ /* 0x000fe400078e0012 */
[----:B------:R-:W-:Y:S02]  /*50ce0*/  IMAD.MOV.U32 R20, RZ, RZ, R37 ;  /* 0x000000ffff147224 */ /* 0x000fe400078e0025 */
[----:B------:R-:W-:Y:S02]  /*50cf0*/  IMAD.MOV.U32 R18, RZ, RZ, R34 ;  /* 0x000000ffff127224 */ /* 0x000fe400078e0022 */
.L_x_57282:
[----:B------:R-:W-:Y:S05]  /*50d00*/  BSYNC B1 ;  /* 0x0000000000017941 */ /* 0x000fea0003800000 */
.L_x_57280:
        /* <DEDUP_REMOVED lines=9> */
.L_x_57284:
[----:B------:R-:W-:Y:S01]  /*50da0*/  MOV R37, R32 ;  /* 0x0000002000257202 */ /* 0x000fe20000000f00 */
[----:B------:R-:W-:Y:S02]  /*50db0*/  IMAD.MOV.U32 R34, RZ, RZ, R22 ;  /* 0x000000ffff227224 */ /* 0x000fe400078e0016 */
[----:B------:R-:W-:Y:S02]  /*50dc0*/  IMAD.MOV.U32 R32, RZ, RZ, R40 ;  /* 0x000000ffff207224 */ /* 0x000fe400078e0028 */
[----:B------:R-:W-:Y:S02]  /*50dd0*/  IMAD.MOV.U32 R22, RZ, RZ, R36 ;  /* 0x000000ffff167224 */ /* 0x000fe400078e0024 */
.L_x_57285:
[----:B------:R-:W-:Y:S05]  /*50de0*/  BSYNC B1 ;  /* 0x0000000000017941 */ /* 0x000fea0003800000 */
.L_x_57283:
        /* <DEDUP_REMOVED lines=9> */
.L_x_57287:
[----:B------:R-:W-:Y:S01]  /*50e80*/  MOV R40, R37 ;  /* 0x0000002500287202 */ /* 0x000fe20000000f00 */
[----:B------:R-:W-:Y:S02]  /*50e90*/  IMAD.MOV.U32 R36, RZ, RZ, R34 ;  /* 0x000000ffff247224 */ /* 0x000fe400078e0022 */
[----:B------:R-:W-:Y:S02]  /*50ea0*/  IMAD.MOV.U32 R37, RZ, RZ, R41 ;  /* 0x000000ffff257224 */ /* 0x000fe400078e0029 */
[----:B------:R-:W-:Y:S02]  /*50eb0*/  IMAD.MOV.U32 R34, RZ, RZ, R39 ;  /* 0x000000ffff227224 */ /* 0x000fe400078e0027 */
.L_x_57288:
[----:B------:R-:W-:Y:S05]  /*50ec0*/  BSYNC B1 ;  /* 0x0000000000017941 */ /* 0x000fea0003800000 */
.L_x_57286:
        /* <DEDUP_REMOVED lines=9> */
.L_x_57290:
[----:B------:R-:W-:Y:S01]  /*50f60*/  MOV R41, R40 ;  /* 0x0000002800297202 */ /* 0x000fe20000000f00 */
[----:B------:R-:W-:Y:S02]  /*50f70*/  IMAD.MOV.U32 R39, RZ, RZ, R36 ;  /* 0x000000ffff277224 */ /* 0x000fe400078e0024 */
[----:B------:R-:W-:Y:S02]  /*50f80*/  IMAD.MOV.U32 R40, RZ, RZ, R46 ;  /* 0x000000ffff287224 */ /* 0x000fe400078e002e */
[----:B------:R-:W-:Y:S02]  /*50f90*/  IMAD.MOV.U32 R36, RZ, RZ, R38 ;  /* 0x000000ffff247224 */ /* 0x000fe400078e0026 */
.L_x_57291:
[----:B------:R-:W-:Y:S05]  /*50fa0*/  BSYNC B1 ;  /* 0x0000000000017941 */ /* 0x000fea0003800000 */
.L_x_57289:
        /* <DEDUP_REMOVED lines=9> */
.L_x_57293:
[----:B------:R-:W-:Y:S01]  /*51040*/  MOV R46, R41 ;  /* 0x00000029002e7202 */ /* 0x000fe20000000f00 */
[----:B------:R-:W-:Y:S02]  /*51050*/  IMAD.MOV.U32 R38, RZ, RZ, R39 ;  /* 0x000000ffff267224 */ /* 0x000fe400078e0027 */
[----:B------:R-:W-:Y:S02]  /*51060*/  IMAD.MOV.U32 R41, RZ, RZ, R48 ;  /* 0x000000ffff297224 */ /* 0x000fe400078e0030 */
[----:B------:R-:W-:Y:S02]  /*51070*/  IMAD.MOV.U32 R39, RZ, RZ, R43 ;  /* 0x000000ffff277224 */ /* 0x000fe400078e002b */
.L_x_57294:
[----:B------:R-:W-:Y:S05]  /*51080*/  BSYNC B1 ;  /* 0x0000000000017941 */ /* 0x000fea0003800000 */
.L_x_57292:
        /* <DEDUP_REMOVED lines=9> */
.L_x_57296:
[----:B------:R-:W-:Y:S01]  /*51120*/  MOV R47, R46 ;  /* 0x0000002e002f7202 */ /* 0x000fe20000000f00 */
[----:B------:R-:W-:Y:S02]  /*51130*/  IMAD.MOV.U32 R43, RZ, RZ, R38 ;  /* 0x000000ffff2b7224 */ /* 0x000fe400078e0026 */
[----:B------:R-:W-:Y:S02]  /*51140*/  IMAD.MOV.U32 R46, RZ, RZ, R49 ;  /* 0x000000ffff2e7224 */ /* 0x000fe400078e0031 */
[----:B------:R-:W-:Y:S02]  /*51150*/  IMAD.MOV.U32 R38, RZ, RZ, R42 ;  /* 0x000000ffff267224 */ /* 0x000fe400078e002a */
.L_x_57297:
[----:B------:R-:W-:Y:S05]  /*51160*/  BSYNC B1 ;  /* 0x0000000000017941 */ /* 0x000fea0003800000 */
.L_x_57295:
        /* <DEDUP_REMOVED lines=9> */
.L_x_57299:
[----:B------:R-:W-:Y:S01]  /*51200*/  MOV R48, R47 ;  /* 0x0000002f00307202 */ /* 0x000fe20000000f00 */
[----:B------:R-:W-:Y:S02]  /*51210*/  IMAD.MOV.U32 R42, RZ, RZ, R43 ;  /* 0x000000ffff2a7224 */ /* 0x000fe400078e002b */
[----:B------:R-:W-:Y:S02]  /*51220*/  IMAD.MOV.U32 R47, RZ, RZ, R50 ;  /* 0x000000ffff2f7224 */ /* 0x000fe400078e0032 */
[----:B------:R-:W-:Y:S02]  /*51230*/  IMAD.MOV.U32 R43, RZ, RZ, R45 ;  /* 0x000000ffff2b7224 */ /* 0x000fe400078e002d */
.L_x_57300:
[----:B------:R-:W-:Y:S05]  /*51240*/  BSYNC B1 ;  /* 0x0000000000017941 */ /* 0x000fea0003800000 */
.L_x_57298:
        /* <DEDUP_REMOVED lines=9> */
.L_x_57302:
[----:B------:R-:W-:Y:S01]  /*512e0*/  MOV R49, R48 ;  /* 0x0000003000317202 */ /* 0x000fe20000000f00 */
[----:B------:R-:W-:Y:S02]  /*512f0*/  IMAD.MOV.U32 R45, RZ, RZ, R42 ;  /* 0x000000ffff2d7224 */ /* 0x000fe400078e002a */
[----:B------:R-:W-:Y:S02]  /*51300*/  IMAD.MOV.U32 R48, RZ, RZ, R51 ;  /* 0x000000ffff307224 */ /* 0x000fe400078e0033 */
[----:B------:R-:W-:Y:S02]  /*51310*/  IMAD.MOV.U32 R42, RZ, RZ, R44 ;  /* 0x000000ffff2a7224 */ /* 0x000fe400078e002c */
.L_x_57303:
[----:B------:R-:W-:Y:S05]  /*51320*/  BSYNC B1 ;  /* 0x0000000000017941 */ /* 0x000fea0003800000 */
.L_x_57301:
        /* <DEDUP_REMOVED lines=16> */
.L_x_57305:
[----:B------:R-:W-:Y:S02]  /*51430*/  IMAD.MOV.U32 R29, RZ, RZ, R33 ;  /* 0x000000ffff1d7224 */ /* 0x000fe400078e0021 */
[----:B------:R-:W-:Y:S02]  /*51440*/  IMAD.MOV.U32 R9, RZ, RZ, R35 ;  /* 0x000000ffff097224 */ /* 0x000fe400078e0023 */
[----:B------:R-:W-:Y:S02]  /*51450*/  IMAD.MOV.U32 R33, RZ, RZ, R28 ;  /* 0x000000ffff217224 */ /* 0x000fe400078e001c */
[----:B------:R-:W-:Y:S02]  /*51460*/  IMAD.MOV.U32 R35, RZ, RZ, R8 ;  /* 0x000000ffff237224 */ /* 0x000fe400078e0008 */
.L_x_57306:
[----:B------:R-:W-:Y:S05]  /*51470*/  BSYNC B1 ;  /* 0x0000000000017941 */ /* 0x000fea0003800000 */
.L_x_57304:
        /* <DEDUP_REMOVED lines=9> */
.L_x_57308:
[----:B------:R-:W-:Y:S02]  /*51510*/  IMAD.MOV.U32 R28, RZ, RZ, R29 ;  /* 0x000000ffff1c7224 */ /* 0x000fe400078e001d */
[----:B------:R-:W-:Y:S02]  /*51520*/  IMAD.MOV.U32 R8, RZ, RZ, R9 ;  /* 0x000000ffff087224 */ /* 0x000fe400078e0009 */
[----:B------:R-:W-:Y:S02]  /*51530*/  IMAD.MOV.U32 R29, RZ, RZ, R27 ;  /* 0x000000ffff1d7224 */ /* 0x000fe400078e001b */
[----:B------:R-:W-:Y:S02]  /*51540*/  IMAD.MOV.U32 R9, RZ, RZ, R7 ;  /* 0x000000ffff097224 */ /* 0x000fe400078e0007 */
.L_x_57309:
[----:B------:R-:W-:Y:S05]  /*51550*/  BSYNC B1 ;  /* 0x0000000000017941 */ /* 0x000fea0003800000 */
.L_x_57307:
        /* <DEDUP_REMOVED lines=9> */
.L_x_57311:
[----:B------:R-:W-:Y:S02]  /*515f0*/  IMAD.MOV.U32 R27, RZ, RZ, R28 ;  /* 0x000000ffff1b7224 */ /* 0x000fe400078e001c */
[----:B------:R-:W-:Y:S02]  /*51600*/  IMAD.MOV.U32 R7, RZ, RZ, R8 ;  /* 0x000000ffff077224 */ /* 0x000fe400078e0008 */
[----:B------:R-:W-:Y:S02]  /*51610*/  IMAD.MOV.U32 R28, RZ, RZ, R26 ;  /* 0x000000ffff1c7224 */ /* 0x000fe400078e001a */
[----:B------:R-:W-:Y:S02]  /*51620*/  IMAD.MOV.U32 R8, RZ, RZ, R6 ;  /* 0x000000ffff087224 */ /* 0x000fe400078e0006 */
.L_x_57312:
[----:B------:R-:W-:Y:S05]  /*51630*/  BSYNC B1 ;  /* 0x0000000000017941 */ /* 0x000fea0003800000 */
.L_x_57310:
        /* <DEDUP_REMOVED lines=9> */
.L_x_57314:
[----:B------:R-:W-:Y:S02]  /*516d0*/  IMAD.MOV.U32 R26, RZ, RZ, R27 ;  /* 0x000000ffff1a7224 */ /* 0x000fe400078e001b */
[----:B------:R-:W-:Y:S02]  /*516e0*/  IMAD.MOV.U32 R6, RZ, RZ, R7 ;  /* 0x000000ffff067224 */ /* 0x000fe400078e0007 */
[----:B------:R-:W-:Y:S02]  /*516f0*/  IMAD.MOV.U32 R27, RZ, RZ, R25 ;  /* 0x000000ffff1b7224 */ /* 0x000fe400078e0019 */
[----:B------:R-:W-:Y:S02]  /*51700*/  IMAD.MOV.U32 R7, RZ, RZ, R5 ;  /* 0x000000ffff077224 */ /* 0x000fe400078e0005 */
.L_x_57315:
[----:B------:R-:W-:Y:S05]  /*51710*/  BSYNC B1 ;  /* 0x0000000000017941 */ /* 0x000fea0003800000 */
.L_x_57313:
        /* <DEDUP_REMOVED lines=9> */
.L_x_57317:
[----:B------:R-:W-:Y:S02]  /*517b0*/  IMAD.MOV.U32 R25, RZ, RZ, R26 ;  /* 0x000000ffff197224 */ /* 0x000fe400078e001a */
[----:B------:R-:W-:Y:S02]  /*517c0*/  IMAD.MOV.U32 R5, RZ, RZ, R6 ;  /* 0x000000ffff057224 */ /* 0x000fe400078e0006 */
[----:B------:R-:W-:Y:S02]  /*517d0*/  IMAD.MOV.U32 R26, RZ, RZ, R24 ;  /* 0x000000ffff1a7224 */ /* 0x000fe400078e0018 */
[----:B------:R-:W-:Y:S02]  /*517e0*/  IMAD.MOV.U32 R6, RZ, RZ, R4 ;  /* 0x000000ffff067224 */ /* 0x000fe400078e0004 */
.L_x_57318:
[----:B------:R-:W-:Y:S05]  /*517f0*/  BSYNC B1 ;  /* 0x0000000000017941 */ /* 0x000fea0003800000 */
.L_x_57316:
        /* <DEDUP_REMOVED lines=9> */
.L_x_57320:
[----:B------:R-:W-:Y:S02]  /*51890*/  IMAD.MOV.U32 R24, RZ, RZ, R25 ;  /* 0x000000ffff187224 */ /* 0x000fe400078e0019 */
[----:B------:R-:W-:Y:S02]  /*518a0*/  IMAD.MOV.U32 R4, RZ, RZ, R5 ;  /* 0x000000ffff047224 */ /* 0x000fe400078e0005 */
[----:B------:R-:W-:Y:S02]  /*518b0*/  IMAD.MOV.U32 R25, RZ, RZ, R23 ;  /* 0x000000ffff197224 */ /* 0x000fe400078e0017 */
[----:B------:R-:W-:Y:S02]  /*518c0*/  IMAD.MOV.U32 R5, RZ, RZ, R19 ;  /* 0x000000ffff057224 */ /* 0x000fe400078e0013 */
.L_x_57321:
[----:B------:R-:W-:Y:S05]  /*518d0*/  BSYNC B1 ;  /* 0x0000000000017941 */ /* 0x000fea0003800000 */
.L_x_57319:
        /* <DEDUP_REMOVED lines=9> */
.L_x_57323:
[----:B------:R-:W-:Y:S02]  /*51970*/  IMAD.MOV.U32 R23, RZ, RZ, R24 ;  /* 0x000000ffff177224 */ /* 0x000fe400078e0018 */
[----:B------:R-:W-:Y:S02]  /*51980*/  IMAD.MOV.U32 R19, RZ, RZ, R4 ;  /* 0x000000ffff137224 */ /* 0x000fe400078e0004 */
[----:B------:R-:W-:Y:S02]  /*51990*/  IMAD.MOV.U32 R24, RZ, RZ, R20 ;  /* 0x000000ffff187224 */ /* 0x000fe400078e0014 */
[----:B------:R-:W-:Y:S02]  /*519a0*/  IMAD.MOV.U32 R4, RZ, RZ, R18 ;  /* 0x000000ffff047224 */ /* 0x000fe400078e0012 */
.L_x_57324:
[----:B------:R-:W-:Y:S05]  /*519b0*/  BSYNC B1 ;  /* 0x0000000000017941 */ /* 0x000fea0003800000 */
.L_x_57322:
        /* <DEDUP_REMOVED lines=9> */
.L_x_57326:
[----:B------:R-:W-:Y:S02]  /*51a50*/  IMAD.MOV.U32 R20, RZ, RZ, R23 ;  /* 0x000000ffff147224 */ /* 0x000fe400078e0017 */
[----:B------:R-:W-:Y:S02]  /*51a60*/  IMAD.MOV.U32 R18, RZ, RZ, R19 ;  /* 0x000000ffff127224 */ /* 0x000fe400078e0013 */
[----:B------:R-:W-:Y:S02]  /*51a70*/  IMAD.MOV.U32 R23, RZ, RZ, R32 ;  /* 0x000000ffff177224 */ /* 0x000fe400078e0020 */
[----:B------:R-:W-:Y:S02]  /*51a80*/  IMAD.MOV.U32 R19, RZ, RZ, R22 ;  /* 0x000000ffff137224 */ /* 0x000fe400078e0016 */
.L_x_57327:
[----:B------:R-:W-:Y:S05]  /*51a90*/  BSYNC B1 ;  /* 0x0000000000017941 */ /* 0x000fea0003800000 */
.L_x_57325:
        /* <DEDUP_REMOVED lines=9> */
.L_x_57329:
[----:B------:R-:W-:Y:S02]  /*51b30*/  IMAD.MOV.U32 R32, RZ, RZ, R20 ;  /* 0x000000ffff207224 */ /* 0x000fe400078e0014 */
[----:B------:R-:W-:Y:S02]  /*51b40*/  IMAD.MOV.U32 R22, RZ, RZ, R18 ;  /* 0x000000ffff167224 */ /* 0x000fe400078e0012 */
[----:B------:R-:W-:Y:S02]  /*51b50*/  IMAD.MOV.U32 R20, RZ, RZ, R37 ;  /* 0x000000ffff147224 */ /* 0x000fe400078e0025 */
[----:B------:R-:W-:Y:S02]  /*51b60*/  IMAD.MOV.U32 R18, RZ, RZ, R34 ;  /* 0x000000ffff127224 */ /* 0x000fe400078e0022 */
.L_x_57330:
[----:B------:R-:W-:Y:S05]  /*51b70*/  BSYNC B1 ;  /* 0x0000000000017941 */ /* 0x000fea0003800000 */
.L_x_57328:
        /* <DEDUP_REMOVED lines=9> */
.L_x_57332:
[----:B------:R-:W-:Y:S02]  /*51c10*/  IMAD.MOV.U32 R37, RZ, RZ, R32 ;  /* 0x000000ffff257224 */ /* 0x000fe400078e0020 */
[----:B------:R-:W-:Y:S02]  /*51c20*/  IMAD.MOV.U32 R34, RZ, RZ, R22 ;  /* 0x000000ffff227224 */ /* 0x000fe400078e0016 */
[----:B------:R-:W-:Y:S02]  /*51c30*/  IMAD.MOV.U32 R32, RZ, RZ, R40 ;  /* 0x000000ffff207224 */ /* 0x000fe400078e0028 */
[----:B------:R-:W-:Y:S02]  /*51c40*/  IMAD.MOV.U32 R22, RZ, RZ, R36 ;  /* 0x000000ffff167224 */ /* 0x000fe400078e0024 */
.L_x_57333:
[----:B------:R-:W-:Y:S05]  /*51c50*/  BSYNC B1 ;  /* 0x0000000000017941 */ /* 0x000fea0003800000 */
.L_x_57331:
        /* <DEDUP_REMOVED lines=9> */
.L_x_57335:
[----:B------:R-:W-:Y:S02]  /*51cf0*/  IMAD.MOV.U32 R40, RZ, RZ, R37 ;  /* 0x000000ffff287224 */ /* 0x000fe400078e0025 */
[----:B------:R-:W-:Y:S02]  /*51d00*/  IMAD.MOV.U32 R36, RZ, RZ, R34 ;  /* 0x000000ffff247224 */ /* 0x000fe400078e0022 */
[----:B------:R-:W-:Y:S02]  /*51d10*/  IMAD.MOV.U32 R37, RZ, RZ, R41 ;  /* 0x000000ffff257224 */ /* 0x000fe400078e0029 */
[----:B------:R-:W-:Y:S02]  /*51d20*/  IMAD.MOV.U32 R34, RZ, RZ, R39 ;  /* 0x000000ffff227224 */ /* 0x000fe400078e0027 */
.L_x_57336:
[----:B------:R-:W-:Y:S05]  /*51d30*/  BSYNC B1 ;  /* 0x0000000000017941 */ /* 0x000fea0003800000 */
.L_x_57334:
        /* <DEDUP_REMOVED lines=9> */
.L_x_57338:
[----:B------:R-:W-:Y:S02]  /*51dd0*/  IMAD.MOV.U32 R41, RZ, RZ, R40 ;  /* 0x000000ffff297224 */ /* 0x000fe400078e0028 */
[----:B------:R-:W-:Y:S02]  /*51de0*/  IMAD.MOV.U32 R39, RZ, RZ, R36 ;  /* 0x000000ffff277224 */ /* 0x000fe400078e0024 */
[----:B------:R-:W-:Y:S02]  /*51df0*/  IMAD.MOV.U32 R40, RZ, RZ, R46 ;  /* 0x000000ffff287224 */ /* 0x000fe400078e002e */
[----:B------:R-:W-:Y:S02]  /*51e00*/  IMAD.MOV.U32 R36, RZ, RZ, R38 ;  /* 0x000000ffff247224 */ /* 0x000fe400078e0026 */
.L_x_57339:
[----:B------:R-:W-:Y:S05]  /*51e10*/  BSYNC B1 ;  /* 0x0000000000017941 */ /* 0x000fea0003800000 */
.L_x_57337:
        /* <DEDUP_REMOVED lines=9> */
.L_x_57341:
[----:B------:R-:W-:Y:S02]  /*51eb0*/  IMAD.MOV.U32 R44, RZ, RZ, R41 ;  /* 0x000000ffff2c7224 */ /* 0x000fe400078e0029 */
[----:B------:R-:W-:Y:S02]  /*51ec0*/  IMAD.MOV.U32 R38, RZ, RZ, R39 ;  /* 0x000000ffff267224 */ /* 0x000fe400078e0027 */
[----:B------:R-:W-:Y:S02]  /*51ed0*/  IMAD.MOV.U32 R41, RZ, RZ, R47 ;  /* 0x000000ffff297224 */ /* 0x000fe400078e002f */
[----:B------:R-:W-:Y:S02]  /*51ee0*/  IMAD.MOV.U32 R39, RZ, RZ, R43 ;  /* 0x000000ffff277224 */ /* 0x000fe400078e002b */
.L_x_57342:
[----:B------:R-:W-:Y:S05]  /*51ef0*/  BSYNC B1 ;  /* 0x0000000000017941 */ /* 0x000fea0003800000 */
.L_x_57340:
        /* <DEDUP_REMOVED lines=9> */
.L_x_57344:
[----:B------:R-:W-:Y:S02]  /*51f90*/  IMAD.MOV.U32 R46, RZ, RZ, R44 ;  /* 0x000000ffff2e7224 */ /* 0x000fe400078e002c */
[----:B------:R-:W-:Y:S02]  /*51fa0*/  IMAD.MOV.U32 R43, RZ, RZ, R38 ;  /* 0x000000ffff2b7224 */ /* 0x000fe400078e0026 */
[----:B------:R-:W-:Y:S02]  /*51fb0*/  IMAD.MOV.U32 R44, RZ, RZ, R48 ;  /* 0x000000ffff2c7224 */ /* 0x000fe400078e0030 */
[----:B------:R-:W-:Y:S02]  /*51fc0*/  IMAD.MOV.U32 R38, RZ, RZ, R42 ;  /* 0x000000ffff267224 */ /* 0x000fe400078e002a */
.L_x_57345:
[----:B------:R-:W-:Y:S05]  /*51fd0*/  BSYNC B1 ;  /* 0x0000000000017941 */ /* 0x000fea0003800000 */
.L_x_57343:
        /* <DEDUP_REMOVED lines=9> */
.L_x_57347:
[----:B------:R-:W-:Y:S02]  /*52070*/  IMAD.MOV.U32 R47, RZ, RZ, R46 ;  /* 0x000000ffff2f7224 */ /* 0x000fe400078e002e */
[----:B------:R-:W-:Y:S02]  /*52080*/  IMAD.MOV.U32 R42, RZ, RZ, R43 ;  /* 0x000000ffff2a7224 */ /* 0x000fe400078e002b */
[----:B------:R-:W-:Y:S02]  /*52090*/  IMAD.MOV.U32 R46, RZ, RZ, R49 ;  /* 0x000000ffff2e7224 */ /* 0x000fe400078e0031 */
[----:B------:R-:W-:Y:S02]  /*520a0*/  IMAD.MOV.U32 R43, RZ, RZ, R45 ;  /* 0x000000ffff2b7224 */ /* 0x000fe400078e002d */
.L_x_57348:
[----:B------:R-:W-:Y:S05]  /*520b0*/  BSYNC B1 ;  /* 0x0000000000017941 */ /* 0x000fea0003800000 */
.L_x_57346:
        /* <DEDUP_REMOVED lines=16> */
.L_x_57350:
[----:B------:R-:W-:Y:S01]  /*521c0*/  IMAD.MOV.U32 R30, RZ, RZ, R33 ;  /* 0x000000ffff1e7224 */ /* 0x000fe200078e0021 */
[----:B------:R-:W-:Y:S01]  /*521d0*/  MOV R33, R29 ;  /* 0x0000001d00217202 */ /* 0x000fe20000000f00 */
[----:B------:R-:W-:Y:S02]  /*521e0*/  IMAD.MOV.U32 R10, RZ, RZ, R35 ;  /* 0x000000ffff0a7224 */ /* 0x000fe400078e0023 */
[----:B------:R-:W-:Y:S02]  /*521f0*/  IMAD.MOV.U32 R35, RZ, RZ, R9 ;  /* 0x000000ffff237224 */ /* 0x000fe400078e0009 */
.L_x_57351:
[----:B------:R-:W-:Y:S05]  /*52200*/  BSYNC B1 ;  /* 0x0000000000017941 */ /* 0x000fea0003800000 */
.L_x_57349:
        /* <DEDUP_REMOVED lines=9> */
.L_x_57353:
[----:B------:R-:W-:Y:S01]  /*522a0*/  IMAD.MOV.U32 R29, RZ, RZ, R30 ;  /* 0x000000ffff1d7224 */ /* 0x000fe200078e001e */
[----:B------:R-:W-:Y:S01]  /*522b0*/  MOV R30, R28 ;  /* 0x0000001c001e7202 */ /* 0x000fe20000000f00 */
[----:B------:R-:W-:Y:S02]  /*522c0*/  IMAD.MOV.U32 R9, RZ, RZ, R10 ;  /* 0x000000ffff097224 */ /* 0x000fe400078e000a */
[----:B------:R-:W-:Y:S02]  /*522d0*/  IMAD.MOV.U32 R10, RZ, RZ, R8 ;  /* 0x000000ffff0a7224 */ /* 0x000fe400078e0008 */
.L_x_57354:
[----:B------:R-:W-:Y:S05]  /*522e0*/  BSYNC B1 ;  /* 0x0000000000017941 */ /* 0x000fea0003800000 */
.L_x_57352:
        /* <DEDUP_REMOVED lines=9> */
.L_x_57356:
[----:B------:R-:W-:Y:S01]  /*52380*/  IMAD.MOV.U32 R28, RZ, RZ, R29 ;  /* 0x000000ffff1c7224 */ /* 0x000fe200078e001d */
[----:B------:R-:W-:Y:S01]  /*52390*/  MOV R29, R27 ;  /* 0x0000001b001d7202 */ /* 0x000fe20000000f00 */
[----:B------:R-:W-:Y:S02]  /*523a0*/  IMAD.MOV.U32 R8, RZ, RZ, R9 ;  /* 0x000000ffff087224 */ /* 0x000fe400078e0009 */
[----:B------:R-:W-:Y:S02]  /*523b0*/  IMAD.MOV.U32 R9, RZ, RZ, R7 ;  /* 0x000000ffff097224 */ /* 0x000fe400078e0007 */
.L_x_57357:
[----:B------:R-:W-:Y:S05]  /*523c0*/  BSYNC B1 ;  /* 0x0000000000017941 */ /* 0x000fea0003800000 */
.L_x_57355:
        /* <DEDUP_REMOVED lines=9> */
.L_x_57359:
[----:B------:R-:W-:Y:S01]  /*52460*/  IMAD.MOV.U32 R27, RZ, RZ, R28 ;  /* 0x000000ffff1b7224 */ /* 0x000fe200078e001c */
[----:B------:R-:W-:Y:S01]  /*52470*/  MOV R28, R26 ;  /* 0x0000001a001c7202 */ /* 0x000fe20000000f00 */
[----:B------:R-:W-:Y:S02]  /*52480*/  IMAD.MOV.U32 R7, RZ, RZ, R8 ;  /* 0x000000ffff077224 */ /* 0x000fe400078e0008 */
[----:B------:R-:W-:Y:S02]  /*52490*/  IMAD.MOV.U32 R8, RZ, RZ, R6 ;  /* 0x000000ffff087224 */ /* 0x000fe400078e0006 */
.L_x_57360:
[----:B------:R-:W-:Y:S05]  /*524a0*/  BSYNC B1 ;  /* 0x0000000000017941 */ /* 0x000fea0003800000 */
.L_x_57358:
        /* <DEDUP_REMOVED lines=9> */
.L_x_57362:
[----:B------:R-:W-:Y:S01]  /*52540*/  IMAD.MOV.U32 R26, RZ, RZ, R27 ;  /* 0x000000ffff1a7224 */ /* 0x000fe200078e001b */
[----:B------:R-:W-:Y:S01]  /*52550*/  MOV R27, R25 ;  /* 0x00000019001b7202 */ /* 0x000fe20000000f00 */
[----:B------:R-:W-:Y:S02]  /*52560*/  IMAD.MOV.U32 R6, RZ, RZ, R7 ;  /* 0x000000ffff067224 */ /* 0x000fe400078e0007 */
[----:B------:R-:W-:Y:S02]  /*52570*/  IMAD.MOV.U32 R7, RZ, RZ, R5 ;  /* 0x000000ffff077224 */ /* 0x000fe400078e0005 */
.L_x_57363:
[----:B------:R-:W-:Y:S05]  /*52580*/  BSYNC B1 ;  /* 0x0000000000017941 */ /* 0x000fea0003800000 */
.L_x_57361:
        /* <DEDUP_REMOVED lines=9> */
.L_x_57365:
[----:B------:R-:W-:Y:S01]  /*52620*/  IMAD.MOV.U32 R25, RZ, RZ, R26 ;  /* 0x000000ffff197224 */ /* 0x000fe200078e001a */
[----:B------:R-:W-:Y:S01]  /*52630*/  MOV R26, R24 ;  /* 0x00000018001a7202 */ /* 0x000fe20000000f00 */
[----:B------:R-:W-:Y:S02]  /*52640*/  IMAD.MOV.U32 R5, RZ, RZ, R6 ;  /* 0x000000ffff057224 */ /* 0x000fe400078e0006 */
[----:B------:R-:W-:Y:S02]  /*52650*/  IMAD.MOV.U32 R6, RZ, RZ, R4 ;  /* 0x000000ffff067224 */ /* 0x000fe400078e0004 */
.L_x_57366:
[----:B------:R-:W-:Y:S05]  /*52660*/  BSYNC B1 ;  /* 0x0000000000017941 */ /* 0x000fea0003800000 */
.L_x_57364:
        /* <DEDUP_REMOVED lines=9> */
.L_x_57368:
[----:B------:R-:W-:Y:S01]  /*52700*/  IMAD.MOV.U32 R24, RZ, RZ, R25 ;  /* 0x000000ffff187224 */ /* 0x000fe200078e0019 */
[----:B------:R-:W-:Y:S01]  /*52710*/  MOV R25, R23 ;  /* 0x0000001700197202 */ /* 0x000fe20000000f00 */
[----:B------:R-:W-:Y:S02]  /*52720*/  IMAD.MOV.U32 R4, RZ, RZ, R5 ;  /* 0x000000ffff047224 */ /* 0x000fe400078e0005 */
[----:B------:R-:W-:Y:S02]  /*52730*/  IMAD.MOV.U32 R5, RZ, RZ, R19 ;  /* 0x000000ffff057224 */ /* 0x000fe400078e0013 */
.L_x_57369:
[----:B------:R-:W-:Y:S05]  /*52740*/  BSYNC B1 ;  /* 0x0000000000017941 */ /* 0x000fea0003800000 */
.L_x_57367:
        /* <DEDUP_REMOVED lines=9> */
.L_x_57371:
[----:B------:R-:W-:Y:S01]  /*527e0*/  IMAD.MOV.U32 R23, RZ, RZ, R24 ;  /* 0x000000ffff177224 */ /* 0x000fe200078e0018 */
[----:B------:R-:W-:Y:S01]  /*527f0*/  MOV R24, R20 ;  /* 0x0000001400187202 */ /* 0x000fe20000000f00 */
[----:B------:R-:W-:Y:S02]  /*52800*/  IMAD.MOV.U32 R19, RZ, RZ, R4 ;  /* 0x000000ffff137224 */ /* 0x000fe400078e0004 */
[----:B------:R-:W-:Y:S02]  /*52810*/  IMAD.MOV.U32 R4, RZ, RZ, R18 ;  /* 0x000000ffff047224 */ /* 0x000fe400078e0012 */
.L_x_57372:
[----:B------:R-:W-:Y:S05]  /*52820*/  BSYNC B1 ;  /* 0x0000000000017941 */ /* 0x000fea0003800000 */
.L_x_57370:
        /* <DEDUP_REMOVED lines=9> */
.L_x_57374:
[----:B------:R-:W-:Y:S01]  /*528c0*/  IMAD.MOV.U32 R20, RZ, RZ, R23 ;  /* 0x000000ffff147224 */ /* 0x000fe200078e0017 */
[----:B------:R-:W-:Y:S01]  /*528d0*/  MOV R23, R32 ;  /* 0x0000002000177202 */ /* 0x000fe20000000f00 */
[----:B------:R-:W-:Y:S02]  /*528e0*/  IMAD.MOV.U32 R18, RZ, RZ, R19 ;  /* 0x000000ffff127224 */ /* 0x000fe400078e0013 */
[----:B------:R-:W-:Y:S02]  /*528f0*/  IMAD.MOV.U32 R19, RZ, RZ, R22 ;  /* 0x000000ffff137224 */ /* 0x000fe400078e0016 */
.L_x_57375:
[----:B------:R-:W-:Y:S05]  /*52900*/  BSYNC B1 ;  /* 0x0000000000017941 */ /* 0x000fea0003800000 */
.L_x_57373:
        /* <DEDUP_REMOVED lines=9> */
.L_x_57377:
[----:B------:R-:W-:Y:S01]  /*529a0*/  IMAD.MOV.U32 R32, RZ, RZ, R20 ;  /* 0x000000ffff207224 */ /* 0x000fe200078e0014 */
[----:B------:R-:W-:Y:S01]  /*529b0*/  MOV R20, R37 ;  /* 0x0000002500147202 */ /* 0x000fe20000000f00 */
[----:B------:R-:W-:Y:S02]  /*529c0*/  IMAD.MOV.U32 R22, RZ, RZ, R18 ;  /* 0x000000ffff167224 */ /* 0x000fe400078e0012 */
[----:B------:R-:W-:Y:S02]  /*529d0*/  IMAD.MOV.U32 R18, RZ, RZ, R34 ;  /* 0x000000ffff127224 */ /* 0x000fe400078e0022 */
.L_x_57378:
[----:B------:R-:W-:Y:S05]  /*529e0*/  BSYNC B1 ;  /* 0x0000000000017941 */ /* 0x000fea0003800000 */
.L_x_57376:
        /* <DEDUP_REMOVED lines=9> */
.L_x_57380:
[----:B------:R-:W-:Y:S01]  /*52a80*/  IMAD.MOV.U32 R37, RZ, RZ, R32 ;  /* 0x000000ffff257224 */ /* 0x000fe200078e0020 */
[----:B------:R-:W-:Y:S01]  /*52a90*/  MOV R32, R40 ;  /* 0x0000002800207202 */ /* 0x000fe20000000f00 */
[----:B------:R-:W-:Y:S02]  /*52aa0*/  IMAD.MOV.U32 R34, RZ, RZ, R22 ;  /* 0x000000ffff227224 */ /* 0x000fe400078e0016 */
[----:B------:R-:W-:Y:S02]  /*52ab0*/  IMAD.MOV.U32 R22, RZ, RZ, R36 ;  /* 0x000000ffff167224 */ /* 0x000fe400078e0024 */
.L_x_57381:
[----:B------:R-:W-:Y:S05]  /*52ac0*/  BSYNC B1 ;  /* 0x0000000000017941 */ /* 0x000fea0003800000 */
.L_x_57379:
        /* <DEDUP_REMOVED lines=9> */
.L_x_57383:
[----:B------:R-:W-:Y:S01]  /*52b60*/  IMAD.MOV.U32 R40, RZ, RZ, R37 ;  /* 0x000000ffff287224 */ /* 0x000fe200078e0025 */
[----:B------:R-:W-:Y:S01]  /*52b70*/  MOV R37, R41 ;  /* 0x0000002900257202 */ /* 0x000fe20000000f00 */
[----:B------:R-:W-:Y:S02]  /*52b80*/  IMAD.MOV.U32 R36, RZ, RZ, R34 ;  /* 0x000000ffff247224 */ /* 0x000fe400078e0022 */
[----:B------:R-:W-:Y:S02]  /*52b90*/  IMAD.MOV.U32 R34, RZ, RZ, R39 ;  /* 0x000000ffff227224 */ /* 0x000fe400078e0027 */
.L_x_57384:
[----:B------:R-:W-:Y:S05]  /*52ba0*/  BSYNC B1 ;  /* 0x0000000000017941 */ /* 0x000fea0003800000 */
.L_x_57382:
        /* <DEDUP_REMOVED lines=9> */
.L_x_57386:
[----:B------:R-:W-:Y:S01]  /*52c40*/  IMAD.MOV.U32 R41, RZ, RZ, R40 ;  /* 0x000000ffff297224 */ /* 0x000fe200078e0028 */
[----:B------:R-:W-:Y:S01]  /*52c50*/  MOV R40, R44 ;  /* 0x0000002c00287202 */ /* 0x000fe20000000f00 */
[----:B------:R-:W-:Y:S02]  /*52c60*/  IMAD.MOV.U32 R39, RZ, RZ, R36 ;  /* 0x000000ffff277224 */ /* 0x000fe400078e0024 */
[----:B------:R-:W-:Y:S02]  /*52c70*/  IMAD.MOV.U32 R36, RZ, RZ, R38 ;  /* 0x000000ffff247224 */ /* 0x000fe400078e0026 */
.L_x_57387:
[----:B------:R-:W-:Y:S05]  /*52c80*/  BSYNC B1 ;  /* 0x0000000000017941 */ /* 0x000fea0003800000 */
.L_x_57385:
        /* <DEDUP_REMOVED lines=9> */
.L_x_57389:
[----:B------:R-:W-:Y:S01]  /*52d20*/  IMAD.MOV.U32 R44, RZ, RZ, R41 ;  /* 0x000000ffff2c7224 */ /* 0x000fe200078e0029 */
[----:B------:R-:W-:Y:S01]  /*52d30*/  MOV R41, R46 ;  /* 0x0000002e00297202 */ /* 0x000fe20000000f00 */
[----:B------:R-:W-:Y:S02]  /*52d40*/  IMAD.MOV.U32 R38, RZ, RZ, R39 ;  /* 0x000000ffff267224 */ /* 0x000fe400078e0027 */
[----:B------:R-:W-:Y:S02]  /*52d50*/  IMAD.MOV.U32 R39, RZ, RZ, R43 ;  /* 0x000000ffff277224 */ /* 0x000fe400078e002b */
.L_x_57390:
[----:B------:R-:W-:Y:S05]  /*52d60*/  BSYNC B1 ;  /* 0x0000000000017941 */ /* 0x000fea0003800000 */
.L_x_57388:
        /* <DEDUP_REMOVED lines=9> */
.L_x_57392:
[----:B------:R-:W-:Y:S01]  /*52e00*/  IMAD.MOV.U32 R45, RZ, RZ, R44 ;  /* 0x000000ffff2d7224 */ /* 0x000fe200078e002c */
[----:B------:R-:W-:Y:S01]  /*52e10*/  MOV R44, R47 ;  /* 0x0000002f002c7202 */ /* 0x000fe20000000f00 */
[----:B------:R-:W-:Y:S02]  /*52e20*/  IMAD.MOV.U32 R43, RZ, RZ, R38 ;  /* 0x000000ffff2b7224 */ /* 0x000fe400078e0026 */
[----:B------:R-:W-:Y:S02]  /*52e30*/  IMAD.MOV.U32 R38, RZ, RZ, R42 ;  /* 0x000000ffff267224 */ /* 0x000fe400078e002a */
.L_x_57393:
[----:B------:R-:W-:Y:S05]  /*52e40*/  BSYNC B1 ;  /* 0x0000000000017941 */ /* 0x000fea0003800000 */
.L_x_57391:
        /* <DEDUP_REMOVED lines=16> */
.L_x_57395:
[----:B------:R-:W-:Y:S01]  /*52f50*/  MOV R31, R33 ;  /* 0x00000021001f7202 */ /* 0x000fe20000000f00 */
[----:B------:R-:W-:Y:S02]  /*52f60*/  IMAD.MOV.U32 R11, RZ, RZ, R35 ;  /* 0x000000ffff0b7224 */ /* 0x000fe400078e0023 */
[----:B------:R-:W-:Y:S02]  /*52f70*/  IMAD.MOV.U32 R33, RZ, RZ, R30 ;  /* 0x000000ffff217224 */ /* 0x000fe400078e001e */
[----:B------:R-:W-:Y:S02]  /*52f80*/  IMAD.MOV.U32 R35, RZ, RZ, R10 ;  /* 0x000000ffff237224 */ /* 0x000fe400078e000a */
.L_x_57396:
[----:B------:R-:W-:Y:S05]  /*52f90*/  BSYNC B1 ;  /* 0x0000000000017941 */ /* 0x000fea0003800000 */
.L_x_57394:
        /* <DEDUP_REMOVED lines=9> */
.L_x_57398:
[----:B------:R-:W-:Y:S01]  /*53030*/  MOV R30, R31 ;  /* 0x0000001f001e7202 */ /* 0x000fe20000000f00 */
[----:B------:R-:W-:Y:S02]  /*53040*/  IMAD.MOV.U32 R10, RZ, RZ, R11 ;  /* 0x000000ffff0a7224 */ /* 0x000fe400078e000b */
[----:B------:R-:W-:Y:S02]  /*53050*/  IMAD.MOV.U32 R31, RZ, RZ, R29 ;  /* 0x000000ffff1f7224 */ /* 0x000fe400078e001d */
[----:B------:R-:W-:Y:S02]  /*53060*/  IMAD.MOV.U32 R11, RZ, RZ, R9 ;  /* 0x000000ffff0b7224 */ /* 0x000fe400078e0009 */
.L_x_57399:
[----:B------:R-:W-:Y:S05]  /*53070*/  BSYNC B1 ;  /* 0x0000000000017941 */ /* 0x000fea0003800000 */
.L_x_57397:
        /* <DEDUP_REMOVED lines=9> */
.L_x_57401:
[----:B------:R-:W-:Y:S01]  /*53110*/  MOV R29, R30 ;  /* 0x0000001e001d7202 */ /* 0x000fe20000000f00 */
[----:B------:R-:W-:Y:S02]  /*53120*/  IMAD.MOV.U32 R9, RZ, RZ, R10 ;  /* 0x000000ffff097224 */ /* 0x000fe400078e000a */
[----:B------:R-:W-:Y:S02]  /*53130*/  IMAD.MOV.U32 R30, RZ, RZ, R28 ;  /* 0x000000ffff1e7224 */ /* 0x000fe400078e001c */
[----:B------:R-:W-:Y:S02]  /*53140*/  IMAD.MOV.U32 R10, RZ, RZ, R8 ;  /* 0x000000ffff0a7224 */ /* 0x000fe400078e0008 */
.L_x_57402:
[----:B------:R-:W-:Y:S05]  /*53150*/  BSYNC B1 ;  /* 0x0000000000017941 */ /* 0x000fea0003800000 */
.L_x_57400:
        /* <DEDUP_REMOVED lines=9> */
.L_x_57404:
[----:B------:R-:W-:Y:S01]  /*531f0*/  MOV R28, R29 ;  /* 0x0000001d001c7202 */ /* 0x000fe20000000f00 */
[----:B------:R-:W-:Y:S02]  /*53200*/  IMAD.MOV.U32 R8, RZ, RZ, R9 ;  /* 0x000000ffff087224 */ /* 0x000fe400078e0009 */
[----:B------:R-:W-:Y:S02]  /*53210*/  IMAD.MOV.U32 R29, RZ, RZ, R27 ;  /* 0x000000ffff1d7224 */ /* 0x000fe400078e001b */
[----:B------:R-:W-:Y:S02]  /*53220*/  IMAD.MOV.U32 R9, RZ, RZ, R7 ;  /* 0x000000ffff097224 */ /* 0x000fe400078e0007 */
.L_x_57405:
[----:B------:R-:W-:Y:S05]  /*53230*/  BSYNC B1 ;  /* 0x0000000000017941 */ /* 0x000fea0003800000 */
.L_x_57403:
        /* <DEDUP_REMOVED lines=9> */
.L_x_57407:
[----:B------:R-:W-:Y:S01]  /*532d0*/  MOV R27, R28 ;  /* 0x0000001c001b7202 */ /* 0x000fe20000000f00 */
[----:B------:R-:W-:Y:S02]  /*532e0*/  IMAD.MOV.U32 R7, RZ, RZ, R8 ;  /* 0x000000ffff077224 */ /* 0x000fe400078e0008 */
[----:B------:R-:W-:Y:S02]  /*532f0*/  IMAD.MOV.U32 R28, RZ, RZ, R26 ;  /* 0x000000ffff1c7224 */ /* 0x000fe400078e001a */
[----:B------:R-:W-:Y:S02]  /*53300*/  IMAD.MOV.U32 R8, RZ, RZ, R6 ;  /* 0x000000ffff087224 */ /* 0x000fe400078e0006 */
.L_x_57408:
[----:B------:R-:W-:Y:S05]  /*53310*/  BSYNC B1 ;  /* 0x0000000000017941 */ /* 0x000fea0003800000 */
.L_x_57406:
        /* <DEDUP_REMOVED lines=9> */
.L_x_57410:
[----:B------:R-:W-:Y:S01]  /*533b0*/  MOV R26, R27 ;  /* 0x0000001b001a7202 */ /* 0x000fe20000000f00 */
[----:B------:R-:W-:Y:S02]  /*533c0*/  IMAD.MOV.U32 R6, RZ, RZ, R7 ;  /* 0x000000ffff067224 */ /* 0x000fe400078e0007 */
[----:B------:R-:W-:Y:S02]  /*533d0*/  IMAD.MOV.U32 R27, RZ, RZ, R25 ;  /* 0x000000ffff1b7224 */ /* 0x000fe400078e0019 */
[----:B------:R-:W-:Y:S02]  /*533e0*/  IMAD.MOV.U32 R7, RZ, RZ, R5 ;  /* 0x000000ffff077224 */ /* 0x000fe400078e0005 */
.L_x_57411:
[----:B------:R-:W-:Y:S05]  /*533f0*/  BSYNC B1 ;  /* 0x0000000000017941 */ /* 0x000fea0003800000 */
.L_x_57409:
        /* <DEDUP_REMOVED lines=9> */
.L_x_57413:
[----:B------:R-:W-:Y:S01]  /*53490*/  MOV R25, R26 ;  /* 0x0000001a00197202 */ /* 0x000fe20000000f00 */
[----:B------:R-:W-:Y:S02]  /*534a0*/  IMAD.MOV.U32 R5, RZ, RZ, R6 ;  /* 0x000000ffff057224 */ /* 0x000fe400078e0006 */
[----:B------:R-:W-:Y:S02]  /*534b0*/  IMAD.MOV.U32 R26, RZ, RZ, R24 ;  /* 0x000000ffff1a7224 */ /* 0x000fe400078e0018 */
[----:B------:R-:W-:Y:S02]  /*534c0*/  IMAD.MOV.U32 R6, RZ, RZ, R4 ;  /* 0x000000ffff067224 */ /* 0x000fe400078e0004 */
.L_x_57414:
[----:B------:R-:W-:Y:S05]  /*534d0*/  BSYNC B1 ;  /* 0x0000000000017941 */ /* 0x000fea0003800000 */
.L_x_57412:
        /* <DEDUP_REMOVED lines=9> */
.L_x_57416:
[----:B------:R-:W-:Y:S01]  /*53570*/  MOV R24, R25 ;  /* 0x0000001900187202 */ /* 0x000fe20000000f00 */
[----:B------:R-:W-:Y:S02]  /*53580*/  IMAD.MOV.U32 R4, RZ, RZ, R5 ;  /* 0x000000ffff047224 */ /* 0x000fe400078e0005 */
[----:B------:R-:W-:Y:S02]  /*53590*/  IMAD.MOV.U32 R25, RZ, RZ, R23 ;  /* 0x000000ffff197224 */ /* 0x000fe400078e0017 */
[----:B------:R-:W-:Y:S02]  /*535a0*/  IMAD.MOV.U32 R5, RZ, RZ, R19 ;  /* 0x000000ffff057224 */ /* 0x000fe400078e0013 */
.L_x_57417:
[----:B------:R-:W-:Y:S05]  /*535b0*/  BSYNC B1 ;  /* 0x0000000000017941 */ /* 0x000fea0003800000 */
.L_x_57415:
        /* <DEDUP_REMOVED lines=9> */
.L_x_57419:
[----:B------:R-:W-:Y:S01]  /*53650*/  MOV R23, R24 ;  /* 0x0000001800177202 */ /* 0x000fe20000000f00 */
[----:B------:R-:W-:Y:S02]  /*53660*/  IMAD.MOV.U32 R19, RZ, RZ, R4 ;  /* 0x000000ffff137224 */ /* 0x000fe400078e0004 */
[----:B------:R-:W-:Y:S02]  /*53670*/  IMAD.MOV.U32 R24, RZ, RZ, R20 ;  /* 0x000000ffff187224 */ /* 0x000fe400078e0014 */
[----:B------:R-:W-:Y:S02]  /*53680*/  IMAD.MOV.U32 R4, RZ, RZ, R18 ;  /* 0x000000ffff047224 */ /* 0x000fe400078e0012 */
.L_x_57420:
[----:B------:R-:W-:Y:S05]  /*53690*/  BSYNC B1 ;  /* 0x0000000000017941 */ /* 0x000fea0003800000 */
.L_x_57418:
        /* <DEDUP_REMOVED lines=9> */
.L_x_57422:
[----:B------:R-:W-:Y:S01]  /*53730*/  MOV R20, R23 ;  /* 0x0000001700147202 */ /* 0x000fe20000000f00 */
[----:B------:R-:W-:Y:S02]  /*53740*/  IMAD.MOV.U32 R18, RZ, RZ, R19 ;  /* 0x000000ffff127224 */ /* 0x000fe400078e0013 */
[----:B------:R-:W-:Y:S02]  /*53750*/  IMAD.MOV.U32 R23, RZ, RZ, R32 ;  /* 0x000000ffff177224 */ /* 0x000fe400078e0020 */
[----:B------:R-:W-:Y:S02]  /*53760*/  IMAD.MOV.U32 R19, RZ, RZ, R22 ;  /* 0x000000ffff137224 */ /* 0x000fe400078e0016 */
.L_x_57423:
[----:B------:R-:W-:Y:S05]  /*53770*/  BSYNC B1 ;  /* 0x0000000000017941 */ /* 0x000fea0003800000 */
.L_x_57421:
        /* <DEDUP_REMOVED lines=9> */
.L_x_57425:
[----:B------:R-:W-:Y:S01]  /*53810*/  MOV R47, R20 ;  /* 0x00000014002f7202 */ /* 0x000fe20000000f00 */
[----:B------:R-:W-:Y:S02]  /*53820*/  IMAD.MOV.U32 R46, RZ, RZ, R18 ;  /* 0x000000ffff2e7224 */ /* 0x000fe400078e0012 */
[----:B------:R-:W-:Y:S02]  /*53830*/  IMAD.MOV.U32 R20, RZ, RZ, R37 ;  /* 0x000000ffff147224 */ /* 0x000fe400078e0025 */
[----:B------:R-:W-:Y:S02]  /*53840*/  IMAD.MOV.U32 R18, RZ, RZ, R34 ;  /* 0x000000ffff127224 */ /* 0x000fe400078e0022 */
.L_x_57426:
[----:B------:R-:W-:Y:S05]  /*53850*/  BSYNC B1 ;  /* 0x0000000000017941 */ /* 0x000fea0003800000 */
.L_x_57424:
        /* <DEDUP_REMOVED lines=9> */
.L_x_57428:
[----:B------:R-:W-:Y:S01]  /*538f0*/  MOV R42, R47 ;  /* 0x0000002f002a7202 */ /* 0x000fe20000000f00 */
[----:B------:R-:W-:Y:S02]  /*53900*/  IMAD.MOV.U32 R37, RZ, RZ, R46 ;  /* 0x000000ffff257224 */ /* 0x000fe400078e002e */
[----:B------:R-:W-:Y:S02]  /*53910*/  IMAD.MOV.U32 R47, RZ, RZ, R40 ;  /* 0x000000ffff2f7224 */ /* 0x000fe400078e0028 */
[----:B------:R-:W-:Y:S02]  /*53920*/  IMAD.MOV.U32 R46, RZ, RZ, R36 ;  /* 0x000000ffff2e7224 */ /* 0x000fe400078e0024 */
.L_x_57429:
[----:B------:R-:W-:Y:S05]  /*53930*/  BSYNC B1 ;  /* 0x0000000000017941 */ /* 0x000fea0003800000 */
.L_x_57427:
        /* <DEDUP_REMOVED lines=9> */
.L_x_57431:
[----:B------:R-:W-:Y:S01]  /*539d0*/  MOV R36, R42 ;  /* 0x0000002a00247202 */ /* 0x000fe20000000f00 */
[----:B------:R-:W-:Y:S02]  /*539e0*/  IMAD.MOV.U32 R34, RZ, RZ, R37 ;  /* 0x000000ffff227224 */ /* 0x000fe400078e0025 */
[----:B------:R-:W-:Y:S02]  /*539f0*/  IMAD.MOV.U32 R42, RZ, RZ, R41 ;  /* 0x000000ffff2a7224 */ /* 0x000fe400078e0029 */
[----:B------:R-:W-:Y:S02]  /*53a00*/  IMAD.MOV.U32 R37, RZ, RZ, R39 ;  /* 0x000000ffff257224 */ /* 0x000fe400078e0027 */
.L_x_57432:
[----:B------:R-:W-:Y:S05]  /*53a10*/  BSYNC B1 ;  /* 0x0000000000017941 */ /* 0x000fea0003800000 */
.L_x_57430:
        /* <DEDUP_REMOVED lines=9> */
.L_x_57434:
[----:B------:R-:W-:Y:S01]  /*53ab0*/  MOV R32, R36 ;  /* 0x0000002400207202 */ /* 0x000fe20000000f00 */
[----:B------:R-:W-:Y:S02]  /*53ac0*/  IMAD.MOV.U32 R22, RZ, RZ, R34 ;  /* 0x000000ffff167224 */ /* 0x000fe400078e0022 */
[----:B------:R-:W-:Y:S02]  /*53ad0*/  IMAD.MOV.U32 R36, RZ, RZ, R44 ;  /* 0x000000ffff247224 */ /* 0x000fe400078e002c */
[----:B------:R-:W-:Y:S02]  /*53ae0*/  IMAD.MOV.U32 R34, RZ, RZ, R38 ;  /* 0x000000ffff227224 */ /* 0x000fe400078e0026 */
.L_x_57435:
[----:B------:R-:W-:Y:S05]  /*53af0*/  BSYNC B1 ;  /* 0x0000000000017941 */ /* 0x000fea0003800000 */
.L_x_57433:
        /* <DEDUP_REMOVED lines=9> */
.L_x_57437:
[----:B------:R-:W-:Y:S01]  /*53b90*/  MOV R39, R32 ;  /* 0x0000002000277202 */ /* 0x000fe20000000f00 */
[----:B------:R-:W-:Y:S02]  /*53ba0*/  IMAD.MOV.U32 R38, RZ, RZ, R22 ;  /* 0x000000ffff267224 */ /* 0x000fe400078e0016 */
[----:B------:R-:W-:Y:S02]  /*53bb0*/  IMAD.MOV.U32 R32, RZ, RZ, R45 ;  /* 0x000000ffff207224 */ /* 0x000fe400078e002d */
[----:B------:R-:W-:Y:S02]  /*53bc0*/  IMAD.MOV.U32 R22, RZ, RZ, R43 ;  /* 0x000000ffff167224 */ /* 0x000fe400078e002b */
.L_x_57438:
[----:B------:R-:W-:Y:S05]  /*53bd0*/  BSYNC B1 ;  /* 0x0000000000017941 */ /* 0x000fea0003800000 */
.L_x_57436:
[----:B------:R-:W2:Y:S01]  /*53be0*/  LDL.LU R40, [R1] ;  /* 0x0000000001287983 */ /* 0x000ea20000300800 */
[CC--:B------:R-:W-:Y:S01]  /*53bf0*/  FSETP.GEU.FTZ.AND P0, PT, R35.reuse, R12.reuse, PT ;  /* 0x0000000c2300720b */ /* 0x0c0fe20003f1e000 */
[----:B------:R-:W-:Y:S01]  /*53c00*/  BSSY B1, `(.L_x_57439) ;  /* 0x0000013000017945 */ /* 0x000fe20003800000 */
[----:B------:R-:W-:Y:S02]  /*53c10*/  FSETP.NEU.FTZ.AND P1, PT, R35, R12, PT ;  /* 0x0000000c2300720b */ /* 0x000fe40003f3d000 */
[----:B------:R-:W-:-:S02]  /*53c20*/  ISETP.EQ.OR P0, PT, R33, -0x1, !P0 ;  /* 0xffffffff2100780c */ /* 0x000fc40004702670 */
[----:B--2---:R-:W-:-:S04]  /*53c30*/  ISETP.LE.OR P1, PT, R33, R40, P1 ;  /* 0x000000282100720c */ /* 0x004fc80000f23670 */
        /* <DEDUP_REMOVED lines=11> */
.L_x_57440:
[----:B------:R-:W-:Y:S02]  /*53cf0*/  IMAD.MOV.U32 R40, RZ, RZ, R33 ;  /* 0x000000ffff287224 */ /* 0x000fe400078e0021 */
[----:B------:R-:W-:Y:S02]  /*53d00*/  IMAD.MOV.U32 R12, RZ, RZ, R35 ;  /* 0x000000ffff0c7224 */ /* 0x000fe400078e0023 */
[----:B------:R-:W-:Y:S02]  /*53d10*/  IMAD.MOV.U32 R33, RZ, RZ, R31 ;  /* 0x000000ffff217224 */ /* 0x000fe400078e001f */
[----:B------:R-:W-:Y:S02]  /*53d20*/  IMAD.MOV.U32 R35, RZ, RZ, R11 ;  /* 0x000000ffff237224 */ /* 0x000fe400078e000b */
.L_x_57441:
[----:B------:R-:W-:Y:S05]  /*53d30*/  BSYNC B1 ;  /* 0x0000000000017941 */ /* 0x000fea0003800000 */
.L_x_57439:
        /* <DEDUP_REMOVED lines=9> */
.L_x_57443:
[----:B------:R-:W-:Y:S02]  /*53dd0*/  IMAD.MOV.U32 R31, RZ, RZ, R40 ;  /* 0x000000ffff1f7224 */ /* 0x000fe400078e0028 */
[----:B------:R-:W-:Y:S02]  /*53de0*/  IMAD.MOV.U32 R11, RZ, RZ, R12 ;  /* 0x000000ffff0b7224 */ /* 0x000fe400078e000c */
[----:B------:R-:W-:Y:S02]  /*53df0*/  IMAD.MOV.U32 R40, RZ, RZ, R30 ;  /* 0x000000ffff287224 */ /* 0x000fe400078e001e */
[----:B------:R-:W-:Y:S02]  /*53e00*/  IMAD.MOV.U32 R12, RZ, RZ, R10 ;  /* 0x000000ffff0c7224 */ /* 0x000fe400078e000a */
.L_x_57444:
[----:B------:R-:W-:Y:S05]  /*53e10*/  BSYNC B1 ;  /* 0x0000000000017941 */ /* 0x000fea0003800000 */
.L_x_57442:
        /* <DEDUP_REMOVED lines=9> */
.L_x_57446:
[----:B------:R-:W-:Y:S02]  /*53eb0*/  IMAD.MOV.U32 R30, RZ, RZ, R31 ;  /* 0x000000ffff1e7224 */ /* 0x000fe400078e001f */
[----:B------:R-:W-:Y:S02]  /*53ec0*/  IMAD.MOV.U32 R10, RZ, RZ, R11 ;  /* 0x000000ffff0a7224 */ /* 0x000fe400078e000b */
[----:B------:R-:W-:Y:S02]  /*53ed0*/  IMAD.MOV.U32 R31, RZ, RZ, R29 ;  /* 0x000000ffff1f7224 */ /* 0x000fe400078e001d */
[----:B------:R-:W-:Y:S02]  /*53ee0*/  IMAD.MOV.U32 R11, RZ, RZ, R9 ;  /* 0x000000ffff0b7224 */ /* 0x000fe400078e0009 */
.L_x_57447:
[----:B------:R-:W-:Y:S05]  /*53ef0*/  BSYNC B1 ;  /* 0x0000000000017941 */ /* 0x000fea0003800000 */
.L_x_57445:
        /* <DEDUP_REMOVED lines=9> */
.L_x_57449:
[----:B------:R-:W-:Y:S02]  /*53f90*/  IMAD.MOV.U32 R29, RZ, RZ, R30 ;  /* 0x000000ffff1d7224 */ /* 0x000fe400078e001e */
[----:B------:R-:W-:Y:S02]  /*53fa0*/  IMAD.MOV.U32 R9, RZ, RZ, R10 ;  /* 0x000000ffff097224 */ /* 0x000fe400078e000a */
[----:B------:R-:W-:Y:S02]  /*53fb0*/  IMAD.MOV.U32 R30, RZ, RZ, R28 ;  /* 0x000000ffff1e7224 */ /* 0x000fe400078e001c */
[----:B------:R-:W-:Y:S02]  /*53fc0*/  IMAD.MOV.U32 R10, RZ, RZ, R8 ;  /* 0x000000ffff0a7224 */ /* 0x000fe400078e0008 */
.L_x_57450:
[----:B------:R-:W-:Y:S05]  /*53fd0*/  BSYNC B1 ;  /* 0x0000000000017941 */ /* 0x000fea0003800000 */
.L_x_57448:
        /* <DEDUP_REMOVED lines=9> */
.L_x_57452:
[----:B------:R-:W-:Y:S02]  /*54070*/  IMAD.MOV.U32 R28, RZ, RZ, R29 ;  /* 0x000000ffff1c7224 */ /* 0x000fe400078e001d */
[----:B------:R-:W-:Y:S02]  /*54080*/  IMAD.MOV.U32 R8, RZ, RZ, R9 ;  /* 0x000000ffff087224 */ /* 0x000fe400078e0009 */
[----:B------:R-:W-:Y:S02]  /*54090*/  IMAD.MOV.U32 R29, RZ, RZ, R27 ;  /* 0x000000ffff1d7224 */ /* 0x000fe400078e001b */
[----:B------:R-:W-:Y:S02]  /*540a0*/  IMAD.MOV.U32 R9, RZ, RZ, R7 ;  /* 0x000000ffff097224 */ /* 0x000fe400078e0007 */
.L_x_57453:
[----:B------:R-:W-:Y:S05]  /*540b0*/  BSYNC B1 ;  /* 0x0000000000017941 */ /* 0x000fea0003800000 */
.L_x_57451:
        /* <DEDUP_REMOVED lines=9> */
.L_x_57455:
[----:B------:R-:W-:Y:S02]  /*54150*/  IMAD.MOV.U32 R27, RZ, RZ, R28 ;  /* 0x000000ffff1b7224 */ /* 0x000fe400078e001c */
[----:B------:R-:W-:Y:S02]  /*54160*/  IMAD.MOV.U32 R7, RZ, RZ, R8 ;  /* 0x000000ffff077224 */ /* 0x000fe400078e0008 */
[----:B------:R-:W-:Y:S02]  /*54170*/  IMAD.MOV.U32 R28, RZ, RZ, R26 ;  /* 0x000000ffff1c7224 */ /* 0x000fe400078e001a */
[----:B------:R-:W-:Y:S02]  /*54180*/  IMAD.MOV.U32 R8, RZ, RZ, R6 ;  /* 0x000000ffff087224 */ /* 0x000fe400078e0006 */
.L_x_57456:
[----:B------:R-:W-:Y:S05]  /*54190*/  BSYNC B1 ;  /* 0x0000000000017941 */ /* 0x000fea0003800000 */
.L_x_57454:
        /* <DEDUP_REMOVED lines=9> */
.L_x_57458:
[----:B------:R-:W-:Y:S02]  /*54230*/  IMAD.MOV.U32 R49, RZ, RZ, R27 ;  /* 0x000000ffff317224 */ /* 0x000fe400078e001b */
[----:B------:R-:W-:Y:S02]  /*54240*/  IMAD.MOV.U32 R48, RZ, RZ, R7 ;  /* 0x000000ffff307224 */ /* 0x000fe400078e0007 */
[----:B------:R-:W-:Y:S02]  /*54250*/  IMAD.MOV.U32 R27, RZ, RZ, R25 ;  /* 0x000000ffff1b7224 */ /* 0x000fe400078e0019 */
[----:B------:R-:W-:Y:S02]  /*54260*/  IMAD.MOV.U32 R7, RZ, RZ, R5 ;  /* 0x000000ffff077224 */ /* 0x000fe400078e0005 */
.L_x_57459:
[----:B------:R-:W-:Y:S05]  /*54270*/  BSYNC B1 ;  /* 0x0000000000017941 */ /* 0x000fea0003800000 */
.L_x_57457:
        /* <DEDUP_REMOVED lines=9> */
.L_x_57461:
[----:B------:R-:W-:Y:S02]  /*54310*/  IMAD.MOV.U32 R45, RZ, RZ, R49 ;  /* 0x000000ffff2d7224 */ /* 0x000fe400078e0031 */
[----:B------:R-:W-:Y:S02]  /*54320*/  IMAD.MOV.U32 R44, RZ, RZ, R48 ;  /* 0x000000ffff2c7224 */ /* 0x000fe400078e0030 */
[----:B------:R-:W-:Y:S02]  /*54330*/  IMAD.MOV.U32 R49, RZ, RZ, R24 ;  /* 0x000000ffff317224 */ /* 0x000fe400078e0018 */
[----:B------:R-:W-:Y:S02]  /*54340*/  IMAD.MOV.U32 R48, RZ, RZ, R4 ;  /* 0x000000ffff307224 */ /* 0x000fe400078e0004 */
.L_x_57462:
[----:B------:R-:W-:Y:S05]  /*54350*/  BSYNC B1 ;  /* 0x0000000000017941 */ /* 0x000fea0003800000 */
.L_x_57460:
        /* <DEDUP_REMOVED lines=9> */
.L_x_57464:
[----:B------:R-:W-:Y:S02]  /*543f0*/  IMAD.MOV.U32 R43, RZ, RZ, R45 ;  /* 0x000000ffff2b7224 */ /* 0x000fe400078e002d */
[----:B------:R-:W-:Y:S02]  /*54400*/  IMAD.MOV.U32 R41, RZ, RZ, R44 ;  /* 0x000000ffff297224 */ /* 0x000fe400078e002c */
[----:B------:R-:W-:Y:S02]  /*54410*/  IMAD.MOV.U32 R45, RZ, RZ, R23 ;  /* 0x000000ffff2d7224 */ /* 0x000fe400078e0017 */
[----:B------:R-:W-:Y:S02]  /*54420*/  IMAD.MOV.U32 R44, RZ, RZ, R19 ;  /* 0x000000ffff2c7224 */ /* 0x000fe400078e0013 */
.L_x_57465:
[----:B------:R-:W-:Y:S05]  /*54430*/  BSYNC B1 ;  /* 0x0000000000017941 */ /* 0x000fea0003800000 */
.L_x_57463:
        /* <DEDUP_REMOVED lines=9> */
.L_x_57467:
[----:B------:R-:W-:Y:S02]  /*544d0*/  IMAD.MOV.U32 R26, RZ, RZ, R43 ;  /* 0x000000ffff1a7224 */ /* 0x000fe400078e002b */
[----:B------:R-:W-:Y:S02]  /*544e0*/  IMAD.MOV.U32 R25, RZ, RZ, R41 ;  /* 0x000000ffff197224 */ /* 0x000fe400078e0029 */
[----:B------:R-:W-:Y:S02]  /*544f0*/  IMAD.MOV.U32 R43, RZ, RZ, R20 ;  /* 0x000000ffff2b7224 */ /* 0x000fe400078e0014 */
[----:B------:R-:W-:Y:S02]  /*54500*/  IMAD.MOV.U32 R41, RZ, RZ, R18 ;  /* 0x000000ffff297224 */ /* 0x000fe400078e0012 */
.L_x_57468:
[----:B------:R-:W-:Y:S05]  /*54510*/  BSYNC B1 ;  /* 0x0000000000017941 */ /* 0x000fea0003800000 */
.L_x_57466:
        /* <DEDUP_REMOVED lines=9> */
.L_x_57470:
[----:B------:R-:W-:Y:S02]  /*545b0*/  IMAD.MOV.U32 R24, RZ, RZ, R26 ;  /* 0x000000ffff187224 */ /* 0x000fe400078e001a */
[----:B------:R-:W-:Y:S02]  /*545c0*/  IMAD.MOV.U32 R23, RZ, RZ, R25 ;  /* 0x000000ffff177224 */ /* 0x000fe400078e0019 */
[----:B------:R-:W-:Y:S02]  /*545d0*/  IMAD.MOV.U32 R26, RZ, RZ, R47 ;  /* 0x000000ffff1a7224 */ /* 0x000fe400078e002f */
[----:B------:R-:W-:Y:S02]  /*545e0*/  IMAD.MOV.U32 R25, RZ, RZ, R46 ;  /* 0x000000ffff197224 */ /* 0x000fe400078e002e */
.L_x_57471:
[----:B------:R-:W-:Y:S05]  /*545f0*/  BSYNC B1 ;  /* 0x0000000000017941 */ /* 0x000fea0003800000 */
.L_x_57469:
        /* <DEDUP_REMOVED lines=9> */
.L_x_57473:
[----:B------:R-:W-:Y:S02]  /*54690*/  IMAD.MOV.U32 R20, RZ, RZ, R24 ;  /* 0x000000ffff147224 */ /* 0x000fe400078e0018 */
[----:B------:R-:W-:Y:S02]  /*546a0*/  IMAD.MOV.U32 R19, RZ, RZ, R23 ;  /* 0x000000ffff137224 */ /* 0x000fe400078e0017 */
[----:B------:R-:W-:Y:S02]  /*546b0*/  IMAD.MOV.U32 R24, RZ, RZ, R42 ;  /* 0x000000ffff187224 */ /* 0x000fe400078e002a */
[----:B------:R-:W-:Y:S02]  /*546c0*/  IMAD.MOV.U32 R23, RZ, RZ, R37 ;  /* 0x000000ffff177224 */ /* 0x000fe400078e0025 */
.L_x_57474:
[----:B------:R-:W-:Y:S05]  /*546d0*/  BSYNC B1 ;  /* 0x0000000000017941 */ /* 0x000fea0003800000 */
.L_x_57472:
        /* <DEDUP_REMOVED lines=9> */
.L_x_57476:
[----:B------:R-:W-:Y:S02]  /*54770*/  IMAD.MOV.U32 R18, RZ, RZ, R20 ;  /* 0x000000ffff127224 */ /* 0x000fe400078e0014 */
[----:B------:R-:W-:Y:S02]  /*54780*/  IMAD.MOV.U32 R6, RZ, RZ, R19 ;  /* 0x000000ffff067224 */ /* 0x000fe400078e0013 */
[----:B------:R-:W-:Y:S02]  /*54790*/  IMAD.MOV.U32 R20, RZ, RZ, R36 ;  /* 0x000000ffff147224 */ /* 0x000fe400078e0024 */
[----:B------:R-:W-:Y:S02]  /*547a0*/  IMAD.MOV.U32 R19, RZ, RZ, R34 ;  /* 0x000000ffff137224 */ /* 0x000fe400078e0022 */
.L_x_57477:
[----:B------:R-:W-:Y:S05]  /*547b0*/  BSYNC B1 ;  /* 0x0000000000017941 */ /* 0x000fea0003800000 */
.L_x_57475:
        /* <DEDUP_REMOVED lines=9> */
.L_x_57479:
[----:B------:R-:W-:Y:S02]  /*54850*/  IMAD.MOV.U32 R5, RZ, RZ, R18 ;  /* 0x000000ffff057224 */ /* 0x000fe400078e0012 */
[----:B------:R-:W-:Y:S02]  /*54860*/  IMAD.MOV.U32 R4, RZ, RZ, R6 ;  /* 0x000000ffff047224 */ /* 0x000fe400078e0006 */
[----:B------:R-:W-:Y:S02]  /*54870*/  IMAD.MOV.U32 R18, RZ, RZ, R32 ;  /* 0x000000ffff127224 */ /* 0x000fe400078e0020 */
[----:B------:R-:W-:Y:S02]  /*54880*/  IMAD.MOV.U32 R6, RZ, RZ, R22 ;  /* 0x000000ffff067224 */ /* 0x000fe400078e0016 */
.L_x_57480:
[----:B------:R-:W-:Y:S05]  /*54890*/  BSYNC B1 ;  /* 0x0000000000017941 */ /* 0x000fea0003800000 */
.L_x_57478:
        /* <DEDUP_REMOVED lines=9> */
.L_x_57482:
[----:B------:R-:W-:Y:S02]  /*54930*/  IMAD.MOV.U32 R32, RZ, RZ, R5 ;  /* 0x000000ffff207224 */ /* 0x000fe400078e0005 */
[----:B------:R-:W-:Y:S02]  /*54940*/  IMAD.MOV.U32 R22, RZ, RZ, R4 ;  /* 0x000000ffff167224 */ /* 0x000fe400078e0004 */
[----:B------:R-:W-:Y:S02]  /*54950*/  IMAD.MOV.U32 R5, RZ, RZ, R39 ;  /* 0x000000ffff057224 */ /* 0x000fe400078e0027 */
[----:B------:R-:W-:Y:S02]  /*54960*/  IMAD.MOV.U32 R4, RZ, RZ, R38 ;  /* 0x000000ffff047224 */ /* 0x000fe400078e0026 */
.L_x_57483:
[----:B------:R-:W-:Y:S05]  /*54970*/  BSYNC B1 ;  /* 0x0000000000017941 */ /* 0x000fea0003800000 */
.L_x_57481:
[----:B------:R-:W2:Y:S01]  /*54980*/  LDL.LU R34, [R1+0x4] ;  /* 0x0000040001227983 */ /* 0x000ea20000300800 */
[CC--:B------:R-:W-:Y:S01]  /*54990*/  FSETP.GEU.FTZ.AND P0, PT, R35.reuse, R13.reuse, PT ;  /* 0x0000000d2300720b */ /* 0x0c0fe20003f1e000 */
[----:B------:R-:W-:Y:S01]  /*549a0*/  BSSY B1, `(.L_x_57484) ;  /* 0x0000013000017945 */ /* 0x000fe20003800000 */
[----:B------:R-:W-:Y:S02]  /*549b0*/  FSETP.NEU.FTZ.AND P1, PT, R35, R13, PT ;  /* 0x0000000d2300720b */ /* 0x000fe40003f3d000 */
[----:B------:R-:W-:-:S02]  /*549c0*/  ISETP.EQ.OR P0, PT, R33, -0x1, !P0 ;  /* 0xffffffff2100780c */ /* 0x000fc40004702670 */
[----:B--2---:R-:W-:-:S04]  /*549d0*/  ISETP.LE.OR P1, PT, R33, R34, P1 ;  /* 0x000000222100720c */ /* 0x004fc80000f23670 */
        /* <DEDUP_REMOVED lines=11> */
.L_x_57485:
[----:B------:R-:W-:Y:S01]  /*54a90*/  IMAD.MOV.U32 R34, RZ, RZ, R33 ;  /* 0x000000ffff227224 */ /* 0x000fe200078e0021 */
[----:B------:R-:W-:Y:S01]  /*54aa0*/  MOV R13, R35 ;  /* 0x00000023000d7202 */ /* 0x000fe20000000f00 */
[----:B------:R-:W-:Y:S02]  /*54ab0*/  IMAD.MOV.U32 R33, RZ, RZ, R40 ;  /* 0x000000ffff217224 */ /* 0x000fe400078e0028 */
[----:B------:R-:W-:Y:S02]  /*54ac0*/  IMAD.MOV.U32 R35, RZ, RZ, R12 ;  /* 0x000000ffff237224 */ /* 0x000fe400078e000c */
.L_x_57486:
[----:B------:R-:W-:Y:S05]  /*54ad0*/  BSYNC B1 ;  /* 0x0000000000017941 */ /* 0x000fea0003800000 */
.L_x_57484:
        /* <DEDUP_REMOVED lines=9> */
.L_x_57488:
[----:B------:R-:W-:Y:S01]  /*54b70*/  MOV R36, R34 ;  /* 0x0000002200247202 */ /* 0x000fe20000000f00 */
[----:B------:R-:W-:Y:S02]  /*54b80*/  IMAD.MOV.U32 R12, RZ, RZ, R13 ;  /* 0x000000ffff0c7224 */ /* 0x000fe400078e000d */
[----:B------:R-:W-:Y:S02]  /*54b90*/  IMAD.MOV.U32 R34, RZ, RZ, R31 ;  /* 0x000000ffff227224 */ /* 0x000fe400078e001f */
[----:B------:R-:W-:Y:S02]  /*54ba0*/  IMAD.MOV.U32 R13, RZ, RZ, R11 ;  /* 0x000000ffff0d7224 */ /* 0x000fe400078e000b */
.L_x_57489:
[----:B------:R-:W-:Y:S05]  /*54bb0*/  BSYNC B1 ;  /* 0x0000000000017941 */ /* 0x000fea0003800000 */
.L_x_57487:
        /* <DEDUP_REMOVED lines=9> */
.L_x_57491:
[----:B------:R-:W-:Y:S02]  /*54c50*/  IMAD.MOV.U32 R31, RZ, RZ, R36 ;  /* 0x000000ffff1f7224 */ /* 0x000fe400078e0024 */
[----:B------:R-:W-:Y:S02]  /*54c60*/  IMAD.MOV.U32 R11, RZ, RZ, R12 ;  /* 0x000000ffff0b7224 */ /* 0x000fe400078e000c */
[----:B------:R-:W-:Y:S02]  /*54c70*/  IMAD.MOV.U32 R36, RZ, RZ, R30 ;  /* 0x000000ffff247224 */ /* 0x000fe400078e001e */
[----:B------:R-:W-:Y:S02]  /*54c80*/  IMAD.MOV.U32 R12, RZ, RZ, R10 ;  /* 0x000000ffff0c7224 */ /* 0x000fe400078e000a */
.L_x_57492:
[----:B------:R-:W-:Y:S05]  /*54c90*/  BSYNC B1 ;  /* 0x0000000000017941 */ /* 0x000fea0003800000 */
.L_x_57490:
        /* <DEDUP_REMOVED lines=9> */
.L_x_57494:
[----:B------:R-:W-:Y:S02]  /*54d30*/  IMAD.MOV.U32 R52, RZ, RZ, R31 ;  /* 0x000000ffff347224 */ /* 0x000fe400078e001f */
[----:B------:R-:W-:Y:S01]  /*54d40*/  IMAD.MOV.U32 R51, RZ, RZ, R11 ;  /* 0x000000ffff337224 */ /* 0x000fe200078e000b */
[----:B------:R-:W-:Y:S01]  /*54d50*/  MOV R11, R9 ;  /* 0x00000009000b7202 */ /* 0x000fe20000000f00 */
[----:B------:R-:W-:Y:S02]  /*54d60*/  IMAD.MOV.U32 R31, RZ, RZ, R29 ;  /* 0x000000ffff1f7224 */ /* 0x000fe400078e001d */
.L_x_57495:
[----:B------:R-:W-:Y:S05]  /*54d70*/  BSYNC B1 ;  /* 0x0000000000017941 */ /* 0x000fea0003800000 */
.L_x_57493:
        /* <DEDUP_REMOVED lines=9> */
.L_x_57497:
[----:B------:R-:W-:Y:S01]  /*54e10*/  IMAD.MOV.U32 R50, RZ, RZ, R52 ;  /* 0x000000ffff327224 */ /* 0x000fe200078e0034 */
[----:B------:R-:W-:Y:S01]  /*54e20*/  MOV R52, R28 ;  /* 0x0000001c00347202 */ /* 0x000fe20000000f00 */
[----:B------:R-:W-:Y:S02]  /*54e30*/  IMAD.MOV.U32 R47, RZ, RZ, R51 ;  /* 0x000000ffff2f7224 */ /* 0x000fe400078e0033 */
[----:B------:R-:W-:Y:S02]  /*54e40*/  IMAD.MOV.U32 R51, RZ, RZ, R8 ;  /* 0x000000ffff337224 */ /* 0x000fe400078e0008 */
.L_x_57498:
[----:B------:R-:W-:Y:S05]  /*54e50*/  BSYNC B1 ;  /* 0x0000000000017941 */ /* 0x000fea0003800000 */
.L_x_57496:
        /* <DEDUP_REMOVED lines=9> */
.L_x_57500:
[----:B------:R-:W-:Y:S01]  /*54ef0*/  IMAD.MOV.U32 R46, RZ, RZ, R50 ;  /* 0x000000ffff2e7224 */ /* 0x000fe200078e0032 */
[----:B------:R-:W-:Y:S01]  /*54f00*/  MOV R42, R47 ;  /* 0x0000002f002a7202 */ /* 0x000fe20000000f00 */
[----:B------:R-:W-:Y:S02]  /*54f10*/  IMAD.MOV.U32 R50, RZ, RZ, R27 ;  /* 0x000000ffff327224 */ /* 0x000fe400078e001b */
[----:B------:R-:W-:Y:S02]  /*54f20*/  IMAD.MOV.U32 R47, RZ, RZ, R7 ;  /* 0x000000ffff2f7224 */ /* 0x000fe400078e0007 */
.L_x_57501:
[----:B------:R-:W-:Y:S05]  /*54f30*/  BSYNC B1 ;  /* 0x0000000000017941 */ /* 0x000fea0003800000 */
.L_x_57499:
        /* <DEDUP_REMOVED lines=9> */
.L_x_57503:
[----:B------:R-:W-:Y:S01]  /*54fd0*/  MOV R40, R46 ;  /* 0x0000002e00287202 */ /* 0x000fe20000000f00 */
[----:B------:R-:W-:Y:S02]  /*54fe0*/  IMAD.MOV.U32 R39, RZ, RZ, R42 ;  /* 0x000000ffff277224 */ /* 0x000fe400078e002a */
[----:B------:R-:W-:Y:S02]  /*54ff0*/  IMAD.MOV.U32 R46, RZ, RZ, R49 ;  /* 0x000000ffff2e7224 */ /* 0x000fe400078e0031 */
[----:B------:R-:W-:Y:S02]  /*55000*/  IMAD.MOV.U32 R42, RZ, RZ, R48 ;  /* 0x000000ffff2a7224 */ /* 0x000fe400078e0030 */
.L_x_57504:
[----:B------:R-:W-:Y:S05]  /*55010*/  BSYNC B1 ;  /* 0x0000000000017941 */ /* 0x000fea0003800000 */
.L_x_57502:
        /* <DEDUP_REMOVED lines=9> */
.L_x_57506:
[----:B------:R-:W-:Y:S02]  /*550b0*/  IMAD.MOV.U32 R38, RZ, RZ, R40 ;  /* 0x000000ffff267224 */ /* 0x000fe400078e0028 */
[----:B------:R-:W-:Y:S02]  /*550c0*/  IMAD.MOV.U32 R37, RZ, RZ, R39 ;  /* 0x000000ffff257224 */ /* 0x000fe400078e0027 */
[----:B------:R-:W-:Y:S02]  /*550d0*/  IMAD.MOV.U32 R40, RZ, RZ, R45 ;  /* 0x000000ffff287224 */ /* 0x000fe400078e002d */
[----:B------:R-:W-:Y:S02]  /*550e0*/  IMAD.MOV.U32 R39, RZ, RZ, R44 ;  /* 0x000000ffff277224 */ /* 0x000fe400078e002c */
.L_x_57507:
[----:B------:R-:W-:Y:S05]  /*550f0*/  BSYNC B1 ;  /* 0x0000000000017941 */ /* 0x000fea0003800000 */
.L_x_57505:
        /* <DEDUP_REMOVED lines=9> */
.L_x_57509:
[----:B------:R-:W-:Y:S02]  /*55190*/  IMAD.MOV.U32 R30, RZ, RZ, R38 ;  /* 0x000000ffff1e7224 */ /* 0x000fe400078e0026 */
[----:B------:R-:W-:Y:S01]  /*551a0*/  IMAD.MOV.U32 R29, RZ, RZ, R37 ;  /* 0x000000ffff1d7224 */ /* 0x000fe200078e0025 */
[----:B------:R-:W-:Y:S01]  /*551b0*/  MOV R37, R41 ;  /* 0x0000002900257202 */ /* 0x000fe20000000f00 */
[----:B------:R-:W-:Y:S02]  /*551c0*/  IMAD.MOV.U32 R38, RZ, RZ, R43 ;  /* 0x000000ffff267224 */ /* 0x000fe400078e002b */
.L_x_57510:
[----:B------:R-:W-:Y:S05]  /*551d0*/  BSYNC B1 ;  /* 0x0000000000017941 */ /* 0x000fea0003800000 */
.L_x_57508:
        /* <DEDUP_REMOVED lines=9> */
.L_x_57512:
[----:B------:R-:W-:Y:S01]  /*55270*/  IMAD.MOV.U32 R28, RZ, RZ, R30 ;  /* 0x000000ffff1c7224 */ /* 0x000fe200078e001e */
[----:B------:R-:W-:Y:S01]  /*55280*/  MOV R30, R26 ;  /* 0x0000001a001e7202 */ /* 0x000fe20000000f00 */
[----:B------:R-:W-:Y:S02]  /*55290*/  IMAD.MOV.U32 R27, RZ, RZ, R29 ;  /* 0x000000ffff1b7224 */ /* 0x000fe400078e001d */
[----:B------:R-:W-:Y:S02]  /*552a0*/  IMAD.MOV.U32 R29, RZ, RZ, R25 ;  /* 0x000000ffff1d7224 */ /* 0x000fe400078e0019 */
.L_x_57513:
[----:B------:R-:W-:Y:S05]  /*552b0*/  BSYNC B1 ;  /* 0x0000000000017941 */ /* 0x000fea0003800000 */
.L_x_57511:
        /* <DEDUP_REMOVED lines=9> */
.L_x_57515:
[----:B------:R-:W-:Y:S01]  /*55350*/  IMAD.MOV.U32 R26, RZ, RZ, R28 ;  /* 0x000000ffff1a7224 */ /* 0x000fe200078e001c */
[----:B------:R-:W-:Y:S01]  /*55360*/  MOV R25, R27 ;  /* 0x0000001b00197202 */ /* 0x000fe20000000f00 */
[----:B------:R-:W-:Y:S02]  /*55370*/  IMAD.MOV.U32 R28, RZ, RZ, R24 ;  /* 0x000000ffff1c7224 */ /* 0x000fe400078e0018 */
[----:B------:R-:W-:Y:S02]  /*55380*/  IMAD.MOV.U32 R27, RZ, RZ, R23 ;  /* 0x000000ffff1b7224 */ /* 0x000fe400078e0017 */
.L_x_57516:
[----:B------:R-:W-:Y:S05]  /*55390*/  BSYNC B1 ;  /* 0x0000000000017941 */ /* 0x000fea0003800000 */
.L_x_57514:
        /* <DEDUP_REMOVED lines=9> */
.L_x_57518:
[----:B------:R-:W-:Y:S01]  /*55430*/  MOV R23, R26 ;  /* 0x0000001a00177202 */ /* 0x000fe20000000f00 */
[----:B------:R-:W-:Y:S02]  /*55440*/  IMAD.MOV.U32 R10, RZ, RZ, R25 ;  /* 0x000000ffff0a7224 */ /* 0x000fe400078e0019 */
[----:B------:R-:W-:Y:S02]  /*55450*/  IMAD.MOV.U32 R26, RZ, RZ, R20 ;  /* 0x000000ffff1a7224 */ /* 0x000fe400078e0014 */
[----:B------:R-:W-:Y:S02]  /*55460*/  IMAD.MOV.U32 R25, RZ, RZ, R19 ;  /* 0x000000ffff197224 */ /* 0x000fe400078e0013 */
.L_x_57519:
[----:B------:R-:W-:Y:S05]  /*55470*/  BSYNC B1 ;  /* 0x0000000000017941 */ /* 0x000fea0003800000 */
.L_x_57517:
        /* <DEDUP_REMOVED lines=9> */
.L_x_57521:
[----:B------:R-:W-:Y:S02]  /*55510*/  IMAD.MOV.U32 R9, RZ, RZ, R23 ;  /* 0x000000ffff097224 */ /* 0x000fe400078e0017 */
[----:B------:R-:W-:Y:S02]  /*55520*/  IMAD.MOV.U32 R8, RZ, RZ, R10 ;  /* 0x000000ffff087224 */ /* 0x000fe400078e000a */
[----:B------:R-:W-:Y:S02]  /*55530*/  IMAD.MOV.U32 R23, RZ, RZ, R18 ;  /* 0x000000ffff177224 */ /* 0x000fe400078e0012 */
[----:B------:R-:W-:Y:S02]  /*55540*/  IMAD.MOV.U32 R10, RZ, RZ, R6 ;  /* 0x000000ffff0a7224 */ /* 0x000fe400078e0006 */
.L_x_57522:
[----:B------:R-:W-:Y:S05]  /*55550*/  BSYNC B1 ;  /* 0x0000000000017941 */ /* 0x000fea0003800000 */
.L_x_57520:
        /* <DEDUP_REMOVED lines=9> */
.L_x_57524:
[----:B------:R-:W-:Y:S02]  /*555f0*/  IMAD.MOV.U32 R7, RZ, RZ, R9 ;  /* 0x000000ffff077224 */ /* 0x000fe400078e0009 */
[----:B------:R-:W-:Y:S01]  /*55600*/  IMAD.MOV.U32 R6, RZ, RZ, R8 ;  /* 0x000000ffff067224 */ /* 0x000fe200078e0008 */
[----:B------:R-:W-:Y:S01]  /*55610*/  MOV R8, R4 ;  /* 0x0000000400087202 */ /* 0x000fe20000000f00 */
[----:B------:R-:W-:Y:S02]  /*55620*/  IMAD.MOV.U32 R9, RZ, RZ, R5 ;  /* 0x000000ffff097224 */ /* 0x000fe400078e0005 */
.L_x_57525:
[----:B------:R-:W-:Y:S05]  /*55630*/  BSYNC B1 ;  /* 0x0000000000017941 */ /* 0x000fea0003800000 */
.L_x_57523:
        /* <DEDUP_REMOVED lines=9> */
.L_x_57527:
[----:B------:R-:W-:Y:S01]  /*556d0*/  IMAD.MOV.U32 R5, RZ, RZ, R7 ;  /* 0x000000ffff057224 */ /* 0x000fe200078e0007 */
[----:B------:R-:W-:Y:S01]  /*556e0*/  MOV R7, R32 ;  /* 0x0000002000077202 */ /* 0x000fe20000000f00 */
[----:B------:R-:W-:Y:S02]  /*556f0*/  IMAD.MOV.U32 R4, RZ, RZ, R6 ;  /* 0x000000ffff047224 */ /* 0x000fe400078e0006 */
[----:B------:R-:W-:Y:S02]  /*55700*/  IMAD.MOV.U32 R6, RZ, RZ, R22 ;  /* 0x000000ffff067224 */ /* 0x000fe400078e0016 */
.L_x_57528:
[----:B------:R-:W-:Y:S05]  /*55710*/  BSYNC B1 ;  /* 0x0000000000017941 */ /* 0x000fea0003800000 */
.L_x_57526:
[----:B------:R-:W2:Y:S01]  /*55720*/  LDL.LU R18, [R1+0x8] ;  /* 0x0000080001127983 */ /* 0x000ea20000300800 */
[CC--:B------:R-:W-:Y:S01]  /*55730*/  FSETP.GEU.FTZ.AND P0, PT, R35.reuse, R14.reuse, PT ;  /* 0x0000000e2300720b */ /* 0x0c0fe20003f1e000 */
[----:B------:R-:W-:Y:S01]  /*55740*/  BSSY B1, `(.L_x_57529) ;  /* 0x0000013000017945 */ /* 0x000fe20003800000 */
[----:B------:R-:W-:Y:S02]  /*55750*/  FSETP.NEU.FTZ.AND P1, PT, R35, R14, PT ;  /* 0x0000000e2300720b */ /* 0x000fe40003f3d000 */
[C---:B------:R-:W-:Y:S02]  /*55760*/  ISETP.EQ.OR P0, PT, R33.reuse, -0x1, !P0 ;  /* 0xffffffff2100780c */ /* 0x040fe40004702670 */
[----:B--2---:R-:W-:-:S04]  /*55770*/  ISETP.LE.OR P1, PT, R33, R18, P1 ;  /* 0x000000122100720c */ /* 0x004fc80000f23670 */
        /* <DEDUP_REMOVED lines=11> */
.L_x_57530:
[----:B------:R-:W-:Y:S02]  /*55830*/  IMAD.MOV.U32 R18, RZ, RZ, R33 ;  /* 0x000000ffff127224 */ /* 0x000fe400078e0021 */
[----:B------:R-:W-:Y:S02]  /*55840*/  IMAD.MOV.U32 R14, RZ, RZ, R35 ;  /* 0x000000ffff0e7224 */ /* 0x000fe400078e0023 */
[----:B------:R-:W-:Y:S02]  /*55850*/  IMAD.MOV.U32 R33, RZ, RZ, R34 ;  /* 0x000000ffff217224 */ /* 0x000fe400078e0022 */
[----:B------:R-:W-:Y:S02]  /*55860*/  IMAD.MOV.U32 R35, RZ, RZ, R13 ;  /* 0x000000ffff237224 */ /* 0x000fe400078e000d */
.L_x_57531:
[----:B------:R-:W-:Y:S05]  /*55870*/  BSYNC B1 ;  /* 0x0000000000017941 */ /* 0x000fea0003800000 */
.L_x_57529:
        /* <DEDUP_REMOVED lines=9> */
.L_x_57533:
[----:B------:R-:W-:Y:S02]  /*55910*/  IMAD.MOV.U32 R57, RZ, RZ, R18 ;  /* 0x000000ffff397224 */ /* 0x000fe400078e0012 */
[----:B------:R-:W-:Y:S01]  /*55920*/  IMAD.MOV.U32 R56, RZ, RZ, R14 ;  /* 0x000000ffff387224 */ /* 0x000fe200078e000e */
[----:B------:R-:W-:Y:S01]  /*55930*/  MOV R14, R12 ;  /* 0x0000000c000e7202 */ /* 0x000fe20000000f00 */
[----:B------:R-:W-:Y:S02]  /*55940*/  IMAD.MOV.U32 R18, RZ, RZ, R36 ;  /* 0x000000ffff127224 */ /* 0x000fe400078e0024 */
.L_x_57534:
[----:B------:R-:W-:Y:S05]  /*55950*/  BSYNC B1 ;  /* 0x0000000000017941 */ /* 0x000fea0003800000 */
.L_x_57532:
        /* <DEDUP_REMOVED lines=9> */
.L_x_57536:
[----:B------:R-:W-:Y:S01]  /*559f0*/  IMAD.MOV.U32 R55, RZ, RZ, R57 ;  /* 0x000000ffff377224 */ /* 0x000fe200078e0039 */
[----:B------:R-:W-:Y:S01]  /*55a00*/  MOV R57, R31 ;  /* 0x0000001f00397202 */ /* 0x000fe20000000f00 */
[----:B------:R-:W-:Y:S02]  /*55a10*/  IMAD.MOV.U32 R54, RZ, RZ, R56 ;  /* 0x000000ffff367224 */ /* 0x000fe400078e0038 */
[----:B------:R-:W-:Y:S02]  /*55a20*/  IMAD.MOV.U32 R56, RZ, RZ, R11 ;  /* 0x000000ffff387224 */ /* 0x000fe400078e000b */
.L_x_57537:
[----:B------:R-:W-:Y:S05]  /*55a30*/  BSYNC B1 ;  /* 0x0000000000017941 */ /* 0x000fea0003800000 */
.L_x_57535:
        /* <DEDUP_REMOVED lines=9> */
.L_x_57539:
[----:B------:R-:W-:Y:S01]  /*55ad0*/  IMAD.MOV.U32 R53, RZ, RZ, R55 ;  /* 0x000000ffff357224 */ /* 0x000fe200078e0037 */
[----:B------:R-:W-:Y:S01]  /*55ae0*/  MOV R49, R54 ;  /* 0x0000003600317202 */ /* 0x000fe20000000f00 */
[----:B------:R-:W-:Y:S02]  /*55af0*/  IMAD.MOV.U32 R55, RZ, RZ, R52 ;  /* 0x000000ffff377224 */ /* 0x000fe400078e0034 */
[----:B------:R-:W-:Y:S02]  /*55b00*/  IMAD.MOV.U32 R54, RZ, RZ, R51 ;  /* 0x000000ffff367224 */ /* 0x000fe400078e0033 */
.L_x_57540:
[----:B------:R-:W-:Y:S05]  /*55b10*/  BSYNC B1 ;  /* 0x0000000000017941 */ /* 0x000fea0003800000 */
.L_x_57538:
        /* <DEDUP_REMOVED lines=9> */
.L_x_57542:
[----:B------:R-:W-:Y:S01]  /*55bb0*/  MOV R48, R53 ;  /* 0x0000003500307202 */ /* 0x000fe20000000f00 */
[----:B------:R-:W-:Y:S02]  /*55bc0*/  IMAD.MOV.U32 R45, RZ, RZ, R49 ;  /* 0x000000ffff2d7224 */ /* 0x000fe400078e0031 */
[----:B------:R-:W-:Y:S02]  /*55bd0*/  IMAD.MOV.U32 R53, RZ, RZ, R50 ;  /* 0x000000ffff357224 */ /* 0x000fe400078e0032 */
[----:B------:R-:W-:Y:S02]  /*55be0*/  IMAD.MOV.U32 R49, RZ, RZ, R47 ;  /* 0x000000ffff317224 */ /* 0x000fe400078e002f */
.L_x_57543:
[----:B------:R-:W-:Y:S05]  /*55bf0*/  BSYNC B1 ;  /* 0x0000000000017941 */ /* 0x000fea0003800000 */
.L_x_57541:
        /* <DEDUP_REMOVED lines=9> */
.L_x_57545:
[----:B------:R-:W-:Y:S02]  /*55c90*/  IMAD.MOV.U32 R44, RZ, RZ, R48 ;  /* 0x000000ffff2c7224 */ /* 0x000fe400078e0030 */
[----:B------:R-:W-:Y:S02]  /*55ca0*/  IMAD.MOV.U32 R43, RZ, RZ, R45 ;  /* 0x000000ffff2b7224 */ /* 0x000fe400078e002d */
[----:B------:R-:W-:Y:S02]  /*55cb0*/  IMAD.MOV.U32 R48, RZ, RZ, R46 ;  /* 0x000000ffff307224 */ /* 0x000fe400078e002e */
[----:B------:R-:W-:Y:S02]  /*55cc0*/  IMAD.MOV.U32 R45, RZ, RZ, R42 ;  /* 0x000000ffff2d7224 */ /* 0x000fe400078e002a */
.L_x_57546:
[----:B------:R-:W-:Y:S05]  /*55cd0*/  BSYNC B1 ;  /* 0x0000000000017941 */ /* 0x000fea0003800000 */
.L_x_57544:
        /* <DEDUP_REMOVED lines=9> */
.L_x_57548:
[----:B------:R-:W-:Y:S02]  /*55d70*/  IMAD.MOV.U32 R42, RZ, RZ, R44 ;  /* 0x000000ffff2a7224 */ /* 0x000fe400078e002c */
[----:B------:R-:W-:Y:S01]  /*55d80*/  IMAD.MOV.U32 R41, RZ, RZ, R43 ;  /* 0x000000ffff297224 */ /* 0x000fe200078e002b */
[----:B------:R-:W-:Y:S01]  /*55d90*/  MOV R43, R39 ;  /* 0x00000027002b7202 */ /* 0x000fe20000000f00 */
[----:B------:R-:W-:Y:S02]  /*55da0*/  IMAD.MOV.U32 R44, RZ, RZ, R40 ;  /* 0x000000ffff2c7224 */ /* 0x000fe400078e0028 */
.L_x_57549:
[----:B------:R-:W-:Y:S05]  /*55db0*/  BSYNC B1 ;  /* 0x0000000000017941 */ /* 0x000fea0003800000 */
.L_x_57547:
        /* <DEDUP_REMOVED lines=9> */
.L_x_57551:
[----:B------:R-:W-:Y:S01]  /*55e50*/  IMAD.MOV.U32 R36, RZ, RZ, R42 ;  /* 0x000000ffff247224 */ /* 0x000fe200078e002a */
[----:B------:R-:W-:Y:S01]  /*55e60*/  MOV R42, R38 ;  /* 0x00000026002a7202 */ /* 0x000fe20000000f00 */
[----:B------:R-:W-:Y:S02]  /*55e70*/  IMAD.MOV.U32 R34, RZ, RZ, R41 ;  /* 0x000000ffff227224 */ /* 0x000fe400078e0029 */
[----:B------:R-:W-:Y:S02]  /*55e80*/  IMAD.MOV.U32 R41, RZ, RZ, R37 ;  /* 0x000000ffff297224 */ /* 0x000fe400078e0025 */
.L_x_57552:
[----:B------:R-:W-:Y:S05]  /*55e90*/  BSYNC B1 ;  /* 0x0000000000017941 */ /* 0x000fea0003800000 */
.L_x_57550:
        /* <DEDUP_REMOVED lines=9> */
.L_x_57554:
[----:B------:R-:W-:Y:S01]  /*55f30*/  IMAD.MOV.U32 R32, RZ, RZ, R36 ;  /* 0x000000ffff207224 */ /* 0x000fe200078e0024 */
[----:B------:R-:W-:Y:S01]  /*55f40*/  MOV R31, R34 ;  /* 0x00000022001f7202 */ /* 0x000fe20000000f00 */
[----:B------:R-:W-:Y:S02]  /*55f50*/  IMAD.MOV.U32 R36, RZ, RZ, R30 ;  /* 0x000000ffff247224 */ /* 0x000fe400078e001e */
[----:B------:R-:W-:Y:S02]  /*55f60*/  IMAD.MOV.U32 R34, RZ, RZ, R29 ;  /* 0x000000ffff227224 */ /* 0x000fe400078e001d */
.L_x_57555:
[----:B------:R-:W-:Y:S05]  /*55f70*/  BSYNC B1 ;  /* 0x0000000000017941 */ /* 0x000fea0003800000 */
.L_x_57553:
        /* <DEDUP_REMOVED lines=9> */
.L_x_57557:
[----:B------:R-:W-:Y:S01]  /*56010*/  MOV R24, R32 ;  /* 0x0000002000187202 */ /* 0x000fe20000000f00 */
[----:B------:R-:W-:Y:S02]  /*56020*/  IMAD.MOV.U32 R22, RZ, RZ, R31 ;  /* 0x000000ffff167224 */ /* 0x000fe400078e001f */
[----:B------:R-:W-:Y:S02]  /*56030*/  IMAD.MOV.U32 R32, RZ, RZ, R28 ;  /* 0x000000ffff207224 */ /* 0x000fe400078e001c */
[----:B------:R-:W-:Y:S02]  /*56040*/  IMAD.MOV.U32 R31, RZ, RZ, R27 ;  /* 0x000000ffff1f7224 */ /* 0x000fe400078e001b */
.L_x_57558:
[----:B------:R-:W-:Y:S05]  /*56050*/  BSYNC B1 ;  /* 0x0000000000017941 */ /* 0x000fea0003800000 */
.L_x_57556:
        /* <DEDUP_REMOVED lines=9> */
.L_x_57560:
[----:B------:R-:W-:Y:S02]  /*560f0*/  IMAD.MOV.U32 R20, RZ, RZ, R24 ;  /* 0x000000ffff147224 */ /* 0x000fe400078e0018 */
[----:B------:R-:W-:Y:S02]  /*56100*/  IMAD.MOV.U32 R19, RZ, RZ, R22 ;  /* 0x000000ffff137224 */ /* 0x000fe400078e0016 */
[----:B------:R-:W-:Y:S02]  /*56110*/  IMAD.MOV.U32 R24, RZ, RZ, R26 ;  /* 0x000000ffff187224 */ /* 0x000fe400078e001a */
[----:B------:R-:W-:Y:S02]  /*56120*/  IMAD.MOV.U32 R22, RZ, RZ, R25 ;  /* 0x000000ffff167224 */ /* 0x000fe400078e0019 */
.L_x_57561:
[----:B------:R-:W-:Y:S05]  /*56130*/  BSYNC B1 ;  /* 0x0000000000017941 */ /* 0x000fea0003800000 */
.L_x_57559:
        /* <DEDUP_REMOVED lines=9> */
.L_x_57563:
[----:B------:R-:W-:Y:S02]  /*561d0*/  IMAD.MOV.U32 R13, RZ, RZ, R20 ;  /* 0x000000ffff0d7224 */ /* 0x000fe400078e0014 */
[----:B------:R-:W-:Y:S01]  /*561e0*/  IMAD.MOV.U32 R12, RZ, RZ, R19 ;  /* 0x000000ffff0c7224 */ /* 0x000fe200078e0013 */
[----:B------:R-:W-:Y:S01]  /*561f0*/  MOV R19, R10 ;  /* 0x0000000a00137202 */ /* 0x000fe20000000f00 */
[----:B------:R-:W-:Y:S02]  /*56200*/  IMAD.MOV.U32 R20, RZ, RZ, R23 ;  /* 0x000000ffff147224 */ /* 0x000fe400078e0017 */
.L_x_57564:
[----:B------:R-:W-:Y:S05]  /*56210*/  BSYNC B1 ;  /* 0x0000000000017941 */ /* 0x000fea0003800000 */
.L_x_57562:
        /* <DEDUP_REMOVED lines=9> */
.L_x_57566:
[----:B------:R-:W-:Y:S01]  /*562b0*/  IMAD.MOV.U32 R11, RZ, RZ, R13 ;  /* 0x000000ffff0b7224 */ /* 0x000fe200078e000d */
[----:B------:R-:W-:Y:S01]  /*562c0*/  MOV R13, R9 ;  /* 0x00000009000d7202 */ /* 0x000fe20000000f00 */
[----:B------:R-:W-:Y:S02]  /*562d0*/  IMAD.MOV.U32 R10, RZ, RZ, R12 ;  /* 0x000000ffff0a7224 */ /* 0x000fe400078e000c */
[----:B------:R-:W-:Y:S02]  /*562e0*/  IMAD.MOV.U32 R12, RZ, RZ, R8 ;  /* 0x000000ffff0c7224 */ /* 0x000fe400078e0008 */
.L_x_57567:
[----:B------:R-:W-:Y:S05]  /*562f0*/  BSYNC B1 ;  /* 0x0000000000017941 */ /* 0x000fea0003800000 */
.L_x_57565:
        /* <DEDUP_REMOVED lines=9> */
.L_x_57569:
[----:B------:R-:W-:Y:S01]  /*56390*/  IMAD.MOV.U32 R9, RZ, RZ, R11 ;  /* 0x000000ffff097224 */ /* 0x000fe200078e000b */
[----:B------:R-:W-:Y:S01]  /*563a0*/  MOV R8, R10 ;  /* 0x0000000a00087202 */ /* 0x000fe20000000f00 */
[----:B------:R-:W-:Y:S02]  /*563b0*/  IMAD.MOV.U32 R11, RZ, RZ, R7 ;  /* 0x000000ffff0b7224 */ /* 0x000fe400078e0007 */
[----:B------:R-:W-:Y:S02]  /*563c0*/  IMAD.MOV.U32 R10, RZ, RZ, R6 ;  /* 0x000000ffff0a7224 */ /* 0x000fe400078e0006 */
.L_x_57570:
[----:B------:R-:W-:Y:S05]  /*563d0*/  BSYNC B1 ;  /* 0x0000000000017941 */ /* 0x000fea0003800000 */
.L_x_57568:
        /* <DEDUP_REMOVED lines=9> */
.L_x_57572:
[----:B------:R-:W-:Y:S01]  /*56470*/  MOV R7, R9 ;  /* 0x0000000900077202 */ /* 0x000fe20000000f00 */
[----:B------:R-:W-:Y:S02]  /*56480*/  IMAD.MOV.U32 R6, RZ, RZ, R8 ;  /* 0x000000ffff067224 */ /* 0x000fe400078e0008 */
[----:B------:R-:W-:Y:S02]  /*56490*/  IMAD.MOV.U32 R9, RZ, RZ, R5 ;  /* 0x000000ffff097224 */ /* 0x000fe400078e0005 */
[----:B------:R-:W-:Y:S02]  /*564a0*/  IMAD.MOV.U32 R8, RZ, RZ, R4 ;  /* 0x000000ffff087224 */ /* 0x000fe400078e0004 */
.L_x_57573:
[----:B------:R-:W-:Y:S05]  /*564b0*/  BSYNC B1 ;  /* 0x0000000000017941 */ /* 0x000fea0003800000 */
.L_x_57571:
[----:B------:R-:W2:Y:S01]  /*564c0*/  LDL.LU R4, [R1+0xc] ;  /* 0x00000c0001047983 */ /* 0x000ea20000300800 */
[CC--:B------:R-:W-:Y:S01]  /*564d0*/  FSETP.GEU.FTZ.AND P0, PT, R35.reuse, R15.reuse, PT ;  /* 0x0000000f2300720b */ /* 0x0c0fe20003f1e000 */
[----:B------:R-:W-:Y:S01]  /*564e0*/  BSSY B1, `(.L_x_57574) ;  /* 0x0000013000017945 */ /* 0x000fe20003800000 */
[----:B------:R-:W-:Y:S02]  /*564f0*/  FSETP.NEU.FTZ.AND P1, PT, R35, R15, PT ;  /* 0x0000000f2300720b */ /* 0x000fe40003f3d000 */
[----:B------:R-:W-:-:S02]  /*56500*/  ISETP.EQ.OR P0, PT, R33, -0x1, !P0 ;  /* 0xffffffff2100780c */ /* 0x000fc40004702670 */
[----:B--2---:R-:W-:-:S04]  /*56510*/  ISETP.LE.OR P1, PT, R33, R4, P1 ;  /* 0x000000042100720c */ /* 0x004fc80000f23670 */
        /* <DEDUP_REMOVED lines=11> */
.L_x_57575:
[----:B------:R-:W-:Y:S01]  /*565d0*/  IMAD.MOV.U32 R60, RZ, RZ, R33 ;  /* 0x000000ffff3c7224 */ /* 0x000fe200078e0021 */
[----:B------:R-:W-:Y:S01]  /*565e0*/  MOV R33, R18 ;  /* 0x0000001200217202 */ /* 0x000fe20000000f00 */
[----:B------:R-:W-:Y:S02]  /*565f0*/  IMAD.MOV.U32 R5, RZ, RZ, R35 ;  /* 0x000000ffff057224 */ /* 0x000fe400078e0023 */
[----:B------:R-:W-:Y:S02]  /*56600*/  IMAD.MOV.U32 R35, RZ, RZ, R14 ;  /* 0x000000ffff237224 */ /* 0x000fe400078e000e */
.L_x_57576:
[----:B------:R-:W-:Y:S05]  /*56610*/  BSYNC B1 ;  /* 0x0000000000017941 */ /* 0x000fea0003800000 */
.L_x_57574:
        /* <DEDUP_REMOVED lines=9> */
.L_x_57578:
[----:B------:R-:W-:Y:S01]  /*566b0*/  IMAD.MOV.U32 R59, RZ, RZ, R60 ;  /* 0x000000ffff3b7224 */ /* 0x000fe200078e003c */
[----:B------:R-:W-:Y:S01]  /*566c0*/  MOV R58, R5 ;  /* 0x00000005003a7202 */ /* 0x000fe20000000f00 */
[----:B------:R-:W-:Y:S02]  /*566d0*/  IMAD.MOV.U32 R60, RZ, RZ, R57 ;  /* 0x000000ffff3c7224 */ /* 0x000fe400078e0039 */
[----:B------:R-:W-:Y:S02]  /*566e0*/  IMAD.MOV.U32 R5, RZ, RZ, R56 ;  /* 0x000000ffff057224 */ /* 0x000fe400078e0038 */
.L_x_57579:
[----:B------:R-:W-:Y:S05]  /*566f0*/  BSYNC B1 ;  /* 0x0000000000017941 */ /* 0x000fea0003800000 */
.L_x_57577:
        /* <DEDUP_REMOVED lines=9> */
.L_x_57581:
[----:B------:R-:W-:Y:S01]  /*56790*/  MOV R52, R59 ;  /* 0x0000003b00347202 */ /* 0x000fe20000000f00 */
[----:B------:R-:W-:Y:S02]  /*567a0*/  IMAD.MOV.U32 R51, RZ, RZ, R58 ;  /* 0x000000ffff337224 */ /* 0x000fe400078e003a */
[----:B------:R-:W-:Y:S02]  /*567b0*/  IMAD.MOV.U32 R59, RZ, RZ, R55 ;  /* 0x000000ffff3b7224 */ /* 0x000fe400078e0037 */
[----:B------:R-:W-:Y:S02]  /*567c0*/  IMAD.MOV.U32 R58, RZ, RZ, R54 ;  /* 0x000000ffff3a7224 */ /* 0x000fe400078e0036 */
.L_x_57582:
[----:B------:R-:W-:Y:S05]  /*567d0*/  BSYNC B1 ;  /* 0x0000000000017941 */ /* 0x000fea0003800000 */
.L_x_57580:
        /* <DEDUP_REMOVED lines=9> */
.L_x_57584:
[----:B------:R-:W-:Y:S02]  /*56870*/  IMAD.MOV.U32 R50, RZ, RZ, R52 ;  /* 0x000000ffff327224 */ /* 0x000fe400078e0034 */
[----:B------:R-:W-:Y:S02]  /*56880*/  IMAD.MOV.U32 R47, RZ, RZ, R51 ;  /* 0x000000ffff2f7224 */ /* 0x000fe400078e0033 */
[----:B------:R-:W-:Y:S02]  /*56890*/  IMAD.MOV.U32 R52, RZ, RZ, R53 ;  /* 0x000000ffff347224 */ /* 0x000fe400078e0035 */
[----:B------:R-:W-:Y:S02]  /*568a0*/  IMAD.MOV.U32 R51, RZ, RZ, R49 ;  /* 0x000000ffff337224 */ /* 0x000fe400078e0031 */
.L_x_57585:
[----:B------:R-:W-:Y:S05]  /*568b0*/  BSYNC B1 ;  /* 0x0000000000017941 */ /* 0x000fea0003800000 */
.L_x_57583:
        /* <DEDUP_REMOVED lines=9> */
.L_x_57587:
[----:B------:R-:W-:Y:S02]  /*56950*/  IMAD.MOV.U32 R46, RZ, RZ, R50 ;  /* 0x000000ffff2e7224 */ /* 0x000fe400078e0032 */
[----:B------:R-:W-:Y:S01]  /*56960*/  IMAD.MOV.U32 R14, RZ, RZ, R47 ;  /* 0x000000ffff0e7224 */ /* 0x000fe200078e002f */
[----:B------:R-:W-:Y:S01]  /*56970*/  MOV R47, R45 ;  /* 0x0000002d002f7202 */ /* 0x000fe20000000f00 */
[----:B------:R-:W-:Y:S02]  /*56980*/  IMAD.MOV.U32 R50, RZ, RZ, R48 ;  /* 0x000000ffff327224 */ /* 0x000fe400078e0030 */
.L_x_57588:
[----:B------:R-:W-:Y:S05]  /*56990*/  BSYNC B1 ;  /* 0x0000000000017941 */ /* 0x000fea0003800000 */
.L_x_57586:
        /* <DEDUP_REMOVED lines=9> */
.L_x_57590:
[----:B------:R-:W-:Y:S01]  /*56a30*/  IMAD.MOV.U32 R45, RZ, RZ, R46 ;  /* 0x000000ffff2d7224 */ /* 0x000fe200078e002e */
[----:B------:R-:W-:Y:S01]  /*56a40*/  MOV R46, R44 ;  /* 0x0000002c002e7202 */ /* 0x000fe20000000f00 */
[----:B------:R-:W-:Y:S02]  /*56a50*/  IMAD.MOV.U32 R15, RZ, RZ, R14 ;  /* 0x000000ffff0f7224 */ /* 0x000fe400078e000e */
[----:B------:R-:W-:Y:S02]  /*56a60*/  IMAD.MOV.U32 R14, RZ, RZ, R43 ;  /* 0x000000ffff0e7224 */ /* 0x000fe400078e002b */
.L_x_57591:
[----:B------:R-:W-:Y:S05]  /*56a70*/  BSYNC B1 ;  /* 0x0000000000017941 */ /* 0x000fea0003800000 */
.L_x_57589:
        /* <DEDUP_REMOVED lines=9> */
.L_x_57593:
[----:B------:R-:W-:Y:S01]  /*56b10*/  IMAD.MOV.U32 R40, RZ, RZ, R45 ;  /* 0x000000ffff287224 */ /* 0x000fe200078e002d */
[----:B------:R-:W-:Y:S01]  /*56b20*/  MOV R18, R15 ;  /* 0x0000000f00127202 */ /* 0x000fe20000000f00 */
[----:B------:R-:W-:Y:S02]  /*56b30*/  IMAD.MOV.U32 R45, RZ, RZ, R42 ;  /* 0x000000ffff2d7224 */ /* 0x000fe400078e002a */
[----:B------:R-:W-:Y:S02]  /*56b40*/  IMAD.MOV.U32 R15, RZ, RZ, R41 ;  /* 0x000000ffff0f7224 */ /* 0x000fe400078e0029 */
.L_x_57594:
[----:B------:R-:W-:Y:S05]  /*56b50*/  BSYNC B1 ;  /* 0x0000000000017941 */ /* 0x000fea0003800000 */
.L_x_57592:
        /* <DEDUP_REMOVED lines=9> */
.L_x_57596:
[----:B------:R-:W-:Y:S01]  /*56bf0*/  MOV R39, R40 ;  /* 0x0000002800277202 */ /* 0x000fe20000000f00 */
[----:B------:R-:W-:Y:S02]  /*56c00*/  IMAD.MOV.U32 R38, RZ, RZ, R18 ;  /* 0x000000ffff267224 */ /* 0x000fe400078e0012 */
[----:B------:R-:W-:Y:S02]  /*56c10*/  IMAD.MOV.U32 R40, RZ, RZ, R36 ;  /* 0x000000ffff287224 */ /* 0x000fe400078e0024 */
[----:B------:R-:W-:Y:S02]  /*56c20*/  IMAD.MOV.U32 R18, RZ, RZ, R34 ;  /* 0x000000ffff127224 */ /* 0x000fe400078e0022 */
.L_x_57597:
[----:B------:R-:W-:Y:S05]  /*56c30*/  BSYNC B1 ;  /* 0x0000000000017941 */ /* 0x000fea0003800000 */
.L_x_57595:
        /* <DEDUP_REMOVED lines=9> */
.L_x_57599:
[----:B------:R-:W-:Y:S02]  /*56cd0*/  IMAD.MOV.U32 R37, RZ, RZ, R39 ;  /* 0x000000ffff257224 */ /* 0x000fe400078e0027 */
[----:B------:R-:W-:Y:S02]  /*56ce0*/  IMAD.MOV.U32 R23, RZ, RZ, R38 ;  /* 0x000000ffff177224 */ /* 0x000fe400078e0026 */
[----:B------:R-:W-:Y:S02]  /*56cf0*/  IMAD.MOV.U32 R39, RZ, RZ, R32 ;  /* 0x000000ffff277224 */ /* 0x000fe400078e0020 */
[----:B------:R-:W-:Y:S02]  /*56d00*/  IMAD.MOV.U32 R38, RZ, RZ, R31 ;  /* 0x000000ffff267224 */ /* 0x000fe400078e001f */
.L_x_57600:
[----:B------:R-:W-:Y:S05]  /*56d10*/  BSYNC B1 ;  /* 0x0000000000017941 */ /* 0x000fea0003800000 */
.L_x_57598:
        /* <DEDUP_REMOVED lines=9> */
.L_x_57602:
[----:B------:R-:W-:Y:S02]  /*56db0*/  IMAD.MOV.U32 R26, RZ, RZ, R37 ;  /* 0x000000ffff1a7224 */ /* 0x000fe400078e0025 */
[----:B------:R-:W-:Y:S01]  /*56dc0*/  IMAD.MOV.U32 R25, RZ, RZ, R23 ;  /* 0x000000ffff197224 */ /* 0x000fe200078e0017 */
[----:B------:R-:W-:Y:S01]  /*56dd0*/  MOV R23, R22 ;  /* 0x0000001600177202 */ /* 0x000fe20000000f00 */
[----:B------:R-:W-:Y:S02]  /*56de0*/  IMAD.MOV.U32 R37, RZ, RZ, R24 ;  /* 0x000000ffff257224 */ /* 0x000fe400078e0018 */
.L_x_57603:
[----:B------:R-:W-:Y:S05]  /*56df0*/  BSYNC B1 ;  /* 0x0000000000017941 */ /* 0x000fea0003800000 */
.L_x_57601:
        /* <DEDUP_REMOVED lines=9> */
.L_x_57605:
[----:B------:R-:W-:Y:S01]  /*56e90*/  IMAD.MOV.U32 R28, RZ, RZ, R26 ;  /* 0x000000ffff1c7224 */ /* 0x000fe200078e001a */
[----:B------:R-:W-:Y:S01]  /*56ea0*/  MOV R26, R20 ;  /* 0x00000014001a7202 */ /* 0x000fe20000000f00 */
[----:B------:R-:W-:Y:S02]  /*56eb0*/  IMAD.MOV.U32 R27, RZ, RZ, R25 ;  /* 0x000000ffff1b7224 */ /* 0x000fe400078e0019 */
[----:B------:R-:W-:Y:S02]  /*56ec0*/  IMAD.MOV.U32 R25, RZ, RZ, R19 ;  /* 0x000000ffff197224 */ /* 0x000fe400078e0013 */
.L_x_57606:
[----:B------:R-:W-:Y:S05]  /*56ed0*/  BSYNC B1 ;  /* 0x0000000000017941 */ /* 0x000fea0003800000 */
.L_x_57604:
        /* <DEDUP_REMOVED lines=9> */
.L_x_57608:
[----:B------:R-:W-:Y:S01]  /*56f70*/  IMAD.MOV.U32 R30, RZ, RZ, R28 ;  /* 0x000000ffff1e7224 */ /* 0x000fe200078e001c */
[----:B------:R-:W-:Y:S01]  /*56f80*/  MOV R29, R27 ;  /* 0x0000001b001d7202 */ /* 0x000fe20000000f00 */
[----:B------:R-:W-:Y:S02]  /*56f90*/  IMAD.MOV.U32 R28, RZ, RZ, R13 ;  /* 0x000000ffff1c7224 */ /* 0x000fe400078e000d */
[----:B------:R-:W-:Y:S02]  /*56fa0*/  IMAD.MOV.U32 R27, RZ, RZ, R12 ;  /* 0x000000ffff1b7224 */ /* 0x000fe400078e000c */
.L_x_57609:
[----:B------:R-:W-:Y:S05]  /*56fb0*/  BSYNC B1 ;  /* 0x0000000000017941 */ /* 0x000fea0003800000 */
.L_x_57607:
        /* <DEDUP_REMOVED lines=9> */
.L_x_57611:
[----:B------:R-:W-:Y:S01]  /*57050*/  MOV R36, R30 ;  /* 0x0000001e00247202 */ /* 0x000fe20000000f00 */
[----:B------:R-:W-:Y:S02]  /*57060*/  IMAD.MOV.U32 R31, RZ, RZ, R29 ;  /* 0x000000ffff1f7224 */ /* 0x000fe400078e001d */
[----:B------:R-:W-:Y:S02]  /*57070*/  IMAD.MOV.U32 R30, RZ, RZ, R11 ;  /* 0x000000ffff1e7224 */ /* 0x000fe400078e000b */
[----:B------:R-:W-:Y:S02]  /*57080*/  IMAD.MOV.U32 R29, RZ, RZ, R10 ;  /* 0x000000ffff1d7224 */ /* 0x000fe400078e000a */
.L_x_57612:
[----:B------:R-:W-:Y:S05]  /*57090*/  BSYNC B1 ;  /* 0x0000000000017941 */ /* 0x000fea0003800000 */
.L_x_57610:
        /* <DEDUP_REMOVED lines=9> */
.L_x_57614:
[----:B------:R-:W-:Y:S02]  /*57130*/  IMAD.MOV.U32 R34, RZ, RZ, R36 ;  /* 0x000000ffff227224 */ /* 0x000fe400078e0024 */
[----:B------:R-:W-:Y:S02]  /*57140*/  IMAD.MOV.U32 R32, RZ, RZ, R31 ;  /* 0x000000ffff207224 */ /* 0x000fe400078e001f */
[----:B------:R-:W-:Y:S02]  /*57150*/  IMAD.MOV.U32 R36, RZ, RZ, R9 ;  /* 0x000000ffff247224 */ /* 0x000fe400078e0009 */
[----:B------:R-:W-:Y:S02]  /*57160*/  IMAD.MOV.U32 R31, RZ, RZ, R8 ;  /* 0x000000ffff1f7224 */ /* 0x000fe400078e0008 */
.L_x_57615:
[----:B------:R-:W-:Y:S05]  /*57170*/  BSYNC B1 ;  /* 0x0000000000017941 */ /* 0x000fea0003800000 */
.L_x_57613:
        /* <DEDUP_REMOVED lines=9> */
.L_x_57617:
[----:B------:R-:W-:Y:S02]  /*57210*/  IMAD.MOV.U32 R42, RZ, RZ, R34 ;  /* 0x000000ffff2a7224 */ /* 0x000fe400078e0022 */
[----:B------:R-:W-:Y:S01]  /*57220*/  IMAD.MOV.U32 R41, RZ, RZ, R32 ;  /* 0x000000ffff297224 */ /* 0x000fe200078e0020 */
[----:B------:R-:W-:Y:S01]  /*57230*/  MOV R32, R6 ;  /* 0x0000000600207202 */ /* 0x000fe20000000f00 */
[----:B------:R-:W-:Y:S02]  /*57240*/  IMAD.MOV.U32 R34, RZ, RZ, R7 ;  /* 0x000000ffff227224 */ /* 0x000fe400078e0007 */
.L_x_57618:
[----:B------:R-:W-:Y:S05]  /*57250*/  BSYNC B1 ;  /* 0x0000000000017941 */ /* 0x000fea0003800000 */
.L_x_57616:
        /* <DEDUP_REMOVED lines=16> */
.L_x_57620:
[----:B------:R-:W-:Y:S01]  /*57360*/  MOV R2, R33 ;  /* 0x0000002100027202 */ /* 0x000fe20000000f00 */
[----:B------:R-:W-:Y:S02]  /*57370*/  IMAD.MOV.U32 R4, RZ, RZ, R35 ;  /* 0x000000ffff047224 */ /* 0x000fe400078e0023 */
[----:B------:R-:W-:Y:S02]  /*57380*/  IMAD.MOV.U32 R33, RZ, RZ, R60 ;  /* 0x000000ffff217224 */ /* 0x000fe400078e003c */
[----:B------:R-:W-:Y:S02]  /*57390*/  IMAD.MOV.U32 R35, RZ, RZ, R5 ;  /* 0x000000ffff237224 */ /* 0x000fe400078e0005 */
.L_x_57621:
[----:B------:R-:W-:Y:S05]  /*573a0*/  BSYNC B1 ;  /* 0x0000000000017941 */ /* 0x000fea0003800000 */
.L_x_57619:
        /* <DEDUP_REMOVED lines=9> */
.L_x_57623:
[----:B------:R-:W-:Y:S02]  /*57440*/  IMAD.MOV.U32 R5, RZ, RZ, R2 ;  /* 0x000000ffff057224 */ /* 0x000fe400078e0002 */
[----:B------:R-:W-:Y:S02]  /*57450*/  IMAD.MOV.U32 R6, RZ, RZ, R4 ;  /* 0x000000ffff067224 */ /* 0x000fe400078e0004 */
[----:B------:R-:W-:Y:S02]  /*57460*/  IMAD.MOV.U32 R2, RZ, RZ, R59 ;  /* 0x000000ffff027224 */ /* 0x000fe400078e003b */
[----:B------:R-:W-:Y:S02]  /*57470*/  IMAD.MOV.U32 R4, RZ, RZ, R58 ;  /* 0x000000ffff047224 */ /* 0x000fe400078e003a */
.L_x_57624:
[----:B------:R-:W-:Y:S05]  /*57480*/  BSYNC B1 ;  /* 0x0000000000017941 */ /* 0x000fea0003800000 */
.L_x_57622:
        /* <DEDUP_REMOVED lines=9> */
.L_x_57626:
[----:B------:R-:W-:Y:S02]  /*57520*/  IMAD.MOV.U32 R7, RZ, RZ, R5 ;  /* 0x000000ffff077224 */ /* 0x000fe400078e0005 */
[----:B------:R-:W-:Y:S01]  /*57530*/  IMAD.MOV.U32 R8, RZ, RZ, R6 ;  /* 0x000000ffff087224 */ /* 0x000fe200078e0006 */
[----:B------:R-:W-:Y:S01]  /*57540*/  MOV R6, R51 ;  /* 0x0000003300067202 */ /* 0x000fe20000000f00 */
[----:B------:R-:W-:Y:S02]  /*57550*/  IMAD.MOV.U32 R5, RZ, RZ, R52 ;  /* 0x000000ffff057224 */ /* 0x000fe400078e0034 */
.L_x_57627:
[----:B------:R-:W-:Y:S05]  /*57560*/  BSYNC B1 ;  /* 0x0000000000017941 */ /* 0x000fea0003800000 */
.L_x_57625:
        /* <DEDUP_REMOVED lines=9> */
.L_x_57629:
[----:B------:R-:W-:Y:S01]  /*57600*/  IMAD.MOV.U32 R9, RZ, RZ, R7 ;  /* 0x000000ffff097224 */ /* 0x000fe200078e0007 */
[----:B------:R-:W-:Y:S01]  /*57610*/  MOV R7, R50 ;  /* 0x0000003200077202 */ /* 0x000fe20000000f00 */
[----:B------:R-:W-:Y:S02]  /*57620*/  IMAD.MOV.U32 R10, RZ, RZ, R8 ;  /* 0x000000ffff0a7224 */ /* 0x000fe400078e0008 */
[----:B------:R-:W-:Y:S02]  /*57630*/  IMAD.MOV.U32 R8, RZ, RZ, R47 ;  /* 0x000000ffff087224 */ /* 0x000fe400078e002f */
.L_x_57630:
[----:B------:R-:W-:Y:S05]  /*57640*/  BSYNC B1 ;  /* 0x0000000000017941 */ /* 0x000fea0003800000 */
.L_x_57628:
        /* <DEDUP_REMOVED lines=9> */
.L_x_57632:
[----:B------:R-:W-:Y:S01]  /*576e0*/  IMAD.MOV.U32 R11, RZ, RZ, R9 ;  /* 0x000000ffff0b7224 */ /* 0x000fe200078e0009 */
[----:B------:R-:W-:Y:S01]  /*576f0*/  MOV R12, R10 ;  /* 0x0000000a000c7202 */ /* 0x000fe20000000f00 */
[----:B------:R-:W-:Y:S02]  /*57700*/  IMAD.MOV.U32 R9, RZ, RZ, R46 ;  /* 0x000000ffff097224 */ /* 0x000fe400078e002e */
[----:B------:R-:W-:Y:S02]  /*57710*/  IMAD.MOV.U32 R10, RZ, RZ, R14 ;  /* 0x000000ffff0a7224 */ /* 0x000fe400078e000e */
.L_x_57633:
[----:B------:R-:W-:Y:S05]  /*57720*/  BSYNC B1 ;  /* 0x0000000000017941 */ /* 0x000fea0003800000 */
.L_x_57631:
        /* <DEDUP_REMOVED lines=9> */
.L_x_57635:
[----:B------:R-:W-:Y:S01]  /*577c0*/  MOV R13, R11 ;  /* 0x0000000b000d7202 */ /* 0x000fe20000000f00 */
[----:B------:R-:W-:Y:S02]  /*577d0*/  IMAD.MOV.U32 R14, RZ, RZ, R12 ;  /* 0x000000ffff0e7224 */ /* 0x000fe400078e000c */
[----:B------:R-:W-:Y:S02]  /*577e0*/  IMAD.MOV.U32 R11, RZ, RZ, R45 ;  /* 0x000000ffff0b7224 */ /* 0x000fe400078e002d */
[----:B------:R-:W-:Y:S02]  /*577f0*/  IMAD.MOV.U32 R12, RZ, RZ, R15 ;  /* 0x000000ffff0c7224 */ /* 0x000fe400078e000f */
.L_x_57636:
[----:B------:R-:W-:Y:S05]  /*57800*/  BSYNC B1 ;  /* 0x0000000000017941 */ /* 0x000fea0003800000 */
.L_x_57634:
        /* <DEDUP_REMOVED lines=9> */
.L_x_57638:
[----:B------:R-:W-:Y:S02]  /*578a0*/  IMAD.MOV.U32 R15, RZ, RZ, R13 ;  /* 0x000000ffff0f7224 */ /* 0x000fe400078e000d */
[----:B------:R-:W-:Y:S02]  /*578b0*/  IMAD.MOV.U32 R16, RZ, RZ, R14 ;  /* 0x000000ffff107224 */ /* 0x000fe400078e000e */
[----:B------:R-:W-:Y:S02]  /*578c0*/  IMAD.MOV.U32 R13, RZ, RZ, R40 ;  /* 0x000000ffff0d7224 */ /* 0x000fe400078e0028 */
[----:B------:R-:W-:Y:S02]  /*578d0*/  IMAD.MOV.U32 R14, RZ, RZ, R18 ;  /* 0x000000ffff0e7224 */ /* 0x000fe400078e0012 */
.L_x_57639:
[----:B------:R-:W-:Y:S05]  /*578e0*/  BSYNC B1 ;  /* 0x0000000000017941 */ /* 0x000fea0003800000 */
.L_x_57637:
        /* <DEDUP_REMOVED lines=9> */
.L_x_57641:
[----:B------:R-:W-:Y:S02]  /*57980*/  IMAD.MOV.U32 R18, RZ, RZ, R15 ;  /* 0x000000ffff127224 */ /* 0x000fe400078e000f */
[----:B------:R-:W-:Y:S01]  /*57990*/  IMAD.MOV.U32 R19, RZ, RZ, R16 ;  /* 0x000000ffff137224 */ /* 0x000fe200078e0010 */
[----:B------:R-:W-:Y:S01]  /*579a0*/  MOV R16, R38 ;  /* 0x0000002600107202 */ /* 0x000fe20000000f00 */
[----:B------:R-:W-:Y:S02]  /*579b0*/  IMAD.MOV.U32 R15, RZ, RZ, R39 ;  /* 0x000000ffff0f7224 */ /* 0x000fe400078e0027 */
.L_x_57642:
[----:B------:R-:W-:Y:S05]  /*579c0*/  BSYNC B1 ;  /* 0x0000000000017941 */ /* 0x000fea0003800000 */
.L_x_57640:
        /* <DEDUP_REMOVED lines=9> */
.L_x_57644:
[----:B------:R-:W-:Y:S01]  /*57a60*/  IMAD.MOV.U32 R20, RZ, RZ, R18 ;  /* 0x000000ffff147224 */ /* 0x000fe200078e0012 */
[----:B------:R-:W-:Y:S01]  /*57a70*/  MOV R18, R37 ;  /* 0x0000002500127202 */ /* 0x000fe20000000f00 */
[----:B------:R-:W-:Y:S02]  /*57a80*/  IMAD.MOV.U32 R22, RZ, RZ, R19 ;  /* 0x000000ffff167224 */ /* 0x000fe400078e0013 */
[----:B------:R-:W-:Y:S02]  /*57a90*/  IMAD.MOV.U32 R19, RZ, RZ, R23 ;  /* 0x000000ffff137224 */ /* 0x000fe400078e0017 */
.L_x_57645:
[----:B------:R-:W-:Y:S05]  /*57aa0*/  BSYNC B1 ;  /* 0x0000000000017941 */ /* 0x000fea0003800000 */
.L_x_57643:
        /* <DEDUP_REMOVED lines=9> */
.L_x_57647:
[----:B------:R-:W-:Y:S01]  /*57b40*/  IMAD.MOV.U32 R23, RZ, RZ, R20 ;  /* 0x000000ffff177224 */ /* 0x000fe200078e0014 */
[----:B------:R-:W-:Y:S01]  /*57b50*/  MOV R24, R22 ;  /* 0x0000001600187202 */ /* 0x000fe20000000f00 */
[----:B------:R-:W-:Y:S02]  /*57b60*/  IMAD.MOV.U32 R20, RZ, RZ, R26 ;  /* 0x000000ffff147224 */ /* 0x000fe400078e001a */
[----:B------:R-:W-:Y:S02]  /*57b70*/  IMAD.MOV.U32 R22, RZ, RZ, R25 ;  /* 0x000000ffff167224 */ /* 0x000fe400078e0019 */
.L_x_57648:
[----:B------:R-:W-:Y:S05]  /*57b80*/  BSYNC B1 ;  /* 0x0000000000017941 */ /* 0x000fea0003800000 */
.L_x_57646:
        /* <DEDUP_REMOVED lines=9> */
.L_x_57650:
[----:B------:R-:W-:Y:S01]  /*57c20*/  MOV R25, R23 ;  /* 0x0000001700197202 */ /* 0x000fe20000000f00 */
[----:B------:R-:W-:Y:S02]  /*57c30*/  IMAD.MOV.U32 R26, RZ, RZ, R24 ;  /* 0x000000ffff1a7224 */ /* 0x000fe400078e0018 */
[----:B------:R-:W-:Y:S02]  /*57c40*/  IMAD.MOV.U32 R23, RZ, RZ, R28 ;  /* 0x000000ffff177224 */ /* 0x000fe400078e001c */
[----:B------:R-:W-:Y:S02]  /*57c50*/  IMAD.MOV.U32 R24, RZ, RZ, R27 ;  /* 0x000000ffff187224 */ /* 0x000fe400078e001b */
.L_x_57651:
[----:B------:R-:W-:Y:S05]  /*57c60*/  BSYNC B1 ;  /* 0x0000000000017941 */ /* 0x000fea0003800000 */
.L_x_57649:
        /* <DEDUP_REMOVED lines=9> */
.L_x_57653:
[----:B------:R-:W-:Y:S02]  /*57d00*/  IMAD.MOV.U32 R27, RZ, RZ, R25 ;  /* 0x000000ffff1b7224 */ /* 0x000fe400078e0019 */
[----:B------:R-:W-:Y:S02]  /*57d10*/  IMAD.MOV.U32 R28, RZ, RZ, R26 ;  /* 0x000000ffff1c7224 */ /* 0x000fe400078e001a */
[----:B------:R-:W-:Y:S02]  /*57d20*/  IMAD.MOV.U32 R25, RZ, RZ, R30 ;  /* 0x000000ffff197224 */ /* 0x000fe400078e001e */
[----:B------:R-:W-:Y:S02]  /*57d30*/  IMAD.MOV.U32 R26, RZ, RZ, R29 ;  /* 0x000000ffff1a7224 */ /* 0x000fe400078e001d */
.L_x_57654:
[----:B------:R-:W-:Y:S05]  /*57d40*/  BSYNC B1 ;  /* 0x0000000000017941 */ /* 0x000fea0003800000 */
.L_x_57652:
        /* <DEDUP_REMOVED lines=9> */
.L_x_57656:
[----:B------:R-:W-:Y:S02]  /*57de0*/  IMAD.MOV.U32 R29, RZ, RZ, R27 ;  /* 0x000000ffff1d7224 */ /* 0x000fe400078e001b */
[----:B------:R-:W-:Y:S01]  /*57df0*/  IMAD.MOV.U32 R30, RZ, RZ, R28 ;  /* 0x000000ffff1e7224 */ /* 0x000fe200078e001c */
[----:B------:R-:W-:Y:S01]  /*57e00*/  MOV R28, R31 ;  /* 0x0000001f001c7202 */ /* 0x000fe20000000f00 */
[----:B------:R-:W-:Y:S02]  /*57e10*/  IMAD.MOV.U32 R27, RZ, RZ, R36 ;  /* 0x000000ffff1b7224 */ /* 0x000fe400078e0024 */
.L_x_57657:
[----:B------:R-:W-:Y:S05]  /*57e20*/  BSYNC B1 ;  /* 0x0000000000017941 */ /* 0x000fea0003800000 */
.L_x_57655:
        /* <DEDUP_REMOVED lines=9> */
.L_x_57659:
[----:B------:R-:W-:Y:S01]  /*57ec0*/  IMAD.MOV.U32 R31, RZ, RZ, R29 ;  /* 0x000000ffff1f7224 */ /* 0x000fe200078e001d */
[----:B------:R-:W-:Y:S01]  /*57ed0*/  MOV R29, R34 ;  /* 0x00000022001d7202 */ /* 0x000fe20000000f00 */
[----:B------:R-:W-:Y:S02]  /*57ee0*/  IMAD.MOV.U32 R40, RZ, RZ, R30 ;  /* 0x000000ffff287224 */ /* 0x000fe400078e001e */
[----:B------:R-:W-:Y:S02]  /*57ef0*/  IMAD.MOV.U32 R30, RZ, RZ, R32 ;  /* 0x000000ffff1e7224 */ /* 0x000fe400078e0020 */
.L_x_57660:
[----:B------:R-:W-:Y:S05]  /*57f00*/  BSYNC B1 ;  /* 0x0000000000017941 */ /* 0x000fea0003800000 */
.L_x_57658:
        /* <DEDUP_REMOVED lines=9> */
.L_x_57662:
[----:B------:R-:W-:Y:S01]  /*57fa0*/  IMAD.MOV.U32 R67, RZ, RZ, R31 ;  /* 0x000000ffff437224 */ /* 0x000fe200078e001f */
[----:B------:R-:W-:Y:S01]  /*57fb0*/  MOV R68, R40 ;  /* 0x0000002800447202 */ /* 0x000fe20000000f00 */
[----:B------:R-:W-:Y:S02]  /*57fc0*/  IMAD.MOV.U32 R31, RZ, RZ, R42 ;  /* 0x000000ffff1f7224 */ /* 0x000fe400078e002a */
[----:B------:R-:W-:Y:S02]  /*57fd0*/  IMAD.MOV.U32 R40, RZ, RZ, R41 ;  /* 0x000000ffff287224 */ /* 0x000fe400078e0029 */
.L_x_57663:
[----:B------:R-:W-:Y:S05]  /*57fe0*/  BSYNC B1 ;  /* 0x0000000000017941 */ /* 0x000fea0003800000 */
.L_x_57661:
        /* <DEDUP_REMOVED lines=16> */
.L_x_57665:
[----:B------:R-:W-:Y:S02]  /*580f0*/  IMAD.MOV.U32 R32, RZ, RZ, R33 ;  /* 0x000000ffff207224 */ /* 0x000fe400078e0021 */
[----:B------:R-:W-:Y:S01]  /*58100*/  IMAD.MOV.U32 R34, RZ, RZ, R35 ;  /* 0x000000ffff227224 */ /* 0x000fe200078e0023 */
[----:B------:R-:W-:Y:S01]  /*58110*/  MOV R35, R4 ;  /* 0x0000000400237202 */ /* 0x000fe20000000f00 */
[----:B------:R-:W-:Y:S02]  /*58120*/  IMAD.MOV.U32 R33, RZ, RZ, R2 ;  /* 0x000000ffff217224 */ /* 0x000fe400078e0002 */
.L_x_57666:
[----:B------:R-:W-:Y:S05]  /*58130*/  BSYNC B1 ;  /* 0x0000000000017941 */ /* 0x000fea0003800000 */
.L_x_57664:
        /* <DEDUP_REMOVED lines=9> */
.L_x_57668:
[----:B------:R-:W-:Y:S01]  /*581d0*/  IMAD.MOV.U32 R51, RZ, RZ, R32 ;  /* 0x000000ffff337224 */ /* 0x000fe200078e0020 */
[----:B------:R-:W-:Y:S01]  /*581e0*/  MOV R32, R5 ;  /* 0x0000000500207202 */ /* 0x000fe20000000f00 */
[----:B------:R-:W-:Y:S02]  /*581f0*/  IMAD.MOV.U32 R37, RZ, RZ, R34 ;  /* 0x000000ffff257224 */ /* 0x000fe400078e0022 */
[----:B------:R-:W-:Y:S02]  /*58200*/  IMAD.MOV.U32 R34, RZ, RZ, R6 ;  /* 0x000000ffff227224 */ /* 0x000fe400078e0006 */
.L_x_57669:
[----:B------:R-:W-:Y:S05]  /*58210*/  BSYNC B1 ;  /* 0x0000000000017941 */ /* 0x000fea0003800000 */
.L_x_57667:
        /* <DEDUP_REMOVED lines=9> */
.L_x_57671:
[----:B------:R-:W-:Y:S01]  /*582b0*/  IMAD.MOV.U32 R50, RZ, RZ, R51 ;  /* 0x000000ffff327224 */ /* 0x000fe200078e0033 */
[----:B------:R-:W-:Y:S01]  /*582c0*/  MOV R36, R37 ;  /* 0x0000002500247202 */ /* 0x000fe20000000f00 */
[----:B------:R-:W-:Y:S02]  /*582d0*/  IMAD.MOV.U32 R51, RZ, RZ, R7 ;  /* 0x000000ffff337224 */ /* 0x000fe400078e0007 */
[----:B------:R-:W-:Y:S02]  /*582e0*/  IMAD.MOV.U32 R37, RZ, RZ, R8 ;  /* 0x000000ffff257224 */ /* 0x000fe400078e0008 */
.L_x_57672:
[----:B------:R-:W-:Y:S05]  /*582f0*/  BSYNC B1 ;  /* 0x0000000000017941 */ /* 0x000fea0003800000 */
.L_x_57670:
        /* <DEDUP_REMOVED lines=9> */
.L_x_57674:
[----:B------:R-:W-:Y:S01]  /*58390*/  MOV R53, R50 ;  /* 0x0000003200357202 */ /* 0x000fe20000000f00 */
[----:B------:R-:W-:Y:S02]  /*583a0*/  IMAD.MOV.U32 R39, RZ, RZ, R36 ;  /* 0x000000ffff277224 */ /* 0x000fe400078e0024 */
[----:B------:R-:W-:Y:S02]  /*583b0*/  IMAD.MOV.U32 R50, RZ, RZ, R9 ;  /* 0x000000ffff327224 */ /* 0x000fe400078e0009 */
[----:B------:R-:W-:Y:S02]  /*583c0*/  IMAD.MOV.U32 R36, RZ, RZ, R10 ;  /* 0x000000ffff247224 */ /* 0x000fe400078e000a */
.L_x_57675:
[----:B------:R-:W-:Y:S05]  /*583d0*/  BSYNC B1 ;  /* 0x0000000000017941 */ /* 0x000fea0003800000 */
.L_x_57673:
        /* <DEDUP_REMOVED lines=9> */
.L_x_57677:
[----:B------:R-:W-:Y:S02]  /*58470*/  IMAD.MOV.U32 R52, RZ, RZ, R53 ;  /* 0x000000ffff347224 */ /* 0x000fe400078e0035 */
[----:B------:R-:W-:Y:S02]  /*58480*/  IMAD.MOV.U32 R38, RZ, RZ, R39 ;  /* 0x000000ffff267224 */ /* 0x000fe400078e0027 */
[----:B------:R-:W-:Y:S02]  /*58490*/  IMAD.MOV.U32 R53, RZ, RZ, R11 ;  /* 0x000000ffff357224 */ /* 0x000fe400078e000b */
[----:B------:R-:W-:Y:S02]  /*584a0*/  IMAD.MOV.U32 R39, RZ, RZ, R12 ;  /* 0x000000ffff277224 */ /* 0x000fe400078e000c */
.L_x_57678:
[----:B------:R-:W-:Y:S05]  /*584b0*/  BSYNC B1 ;  /* 0x0000000000017941 */ /* 0x000fea0003800000 */
.L_x_57676:
        /* <DEDUP_REMOVED lines=9> */
.L_x_57680:
[----:B------:R-:W-:Y:S02]  /*58550*/  IMAD.MOV.U32 R55, RZ, RZ, R52 ;  /* 0x000000ffff377224 */ /* 0x000fe400078e0034 */
[----:B------:R-:W-:Y:S01]  /*58560*/  IMAD.MOV.U32 R43, RZ, RZ, R38 ;  /* 0x000000ffff2b7224 */ /* 0x000fe200078e0026 */
[----:B------:R-:W-:Y:S01]  /*58570*/  MOV R38, R14 ;  /* 0x0000000e00267202 */ /* 0x000fe20000000f00 */
[----:B------:R-:W-:Y:S02]  /*58580*/  IMAD.MOV.U32 R52, RZ, RZ, R13 ;  /* 0x000000ffff347224 */ /* 0x000fe400078e000d */
.L_x_57681:
[----:B------:R-:W-:Y:S05]  /*58590*/  BSYNC B1 ;  /* 0x0000000000017941 */ /* 0x000fea0003800000 */
.L_x_57679:
        /* <DEDUP_REMOVED lines=9> */
.L_x_57683:
[----:B------:R-:W-:Y:S01]  /*58630*/  IMAD.MOV.U32 R54, RZ, RZ, R55 ;  /* 0x000000ffff367224 */ /* 0x000fe200078e0037 */
[----:B------:R-:W-:Y:S01]  /*58640*/  MOV R55, R15 ;  /* 0x0000000f00377202 */ /* 0x000fe20000000f00 */
[----:B------:R-:W-:Y:S02]  /*58650*/  IMAD.MOV.U32 R42, RZ, RZ, R43 ;  /* 0x000000ffff2a7224 */ /* 0x000fe400078e002b */
[----:B------:R-:W-:Y:S02]  /*58660*/  IMAD.MOV.U32 R43, RZ, RZ, R16 ;  /* 0x000000ffff2b7224 */ /* 0x000fe400078e0010 */
.L_x_57684:
[----:B------:R-:W-:Y:S05]  /*58670*/  BSYNC B1 ;  /* 0x0000000000017941 */ /* 0x000fea0003800000 */
.L_x_57682:
        /* <DEDUP_REMOVED lines=9> */
.L_x_57686:
[----:B------:R-:W-:Y:S01]  /*58710*/  IMAD.MOV.U32 R57, RZ, RZ, R54 ;  /* 0x000000ffff397224 */ /* 0x000fe200078e0036 */
[----:B------:R-:W-:Y:S01]  /*58720*/  MOV R45, R42 ;  /* 0x0000002a002d7202 */ /* 0x000fe20000000f00 */
[----:B------:R-:W-:Y:S02]  /*58730*/  IMAD.MOV.U32 R54, RZ, RZ, R18 ;  /* 0x000000ffff367224 */ /* 0x000fe400078e0012 */
[----:B------:R-:W-:Y:S02]  /*58740*/  IMAD.MOV.U32 R42, RZ, RZ, R19 ;  /* 0x000000ffff2a7224 */ /* 0x000fe400078e0013 */
.L_x_57687:
[----:B------:R-:W-:Y:S05]  /*58750*/  BSYNC B1 ;  /* 0x0000000000017941 */ /* 0x000fea0003800000 */
.L_x_57685:
        /* <DEDUP_REMOVED lines=9> */
.L_x_57689:
[----:B------:R-:W-:Y:S01]  /*587f0*/  MOV R56, R57 ;  /* 0x0000003900387202 */ /* 0x000fe20000000f00 */
[----:B------:R-:W-:Y:S02]  /*58800*/  IMAD.MOV.U32 R44, RZ, RZ, R45 ;  /* 0x000000ffff2c7224 */ /* 0x000fe400078e002d */
[----:B------:R-:W-:Y:S02]  /*58810*/  IMAD.MOV.U32 R57, RZ, RZ, R20 ;  /* 0x000000ffff397224 */ /* 0x000fe400078e0014 */
[----:B------:R-:W-:Y:S02]  /*58820*/  IMAD.MOV.U32 R45, RZ, RZ, R22 ;  /* 0x000000ffff2d7224 */ /* 0x000fe400078e0016 */
.L_x_57690:
[----:B------:R-:W-:Y:S05]  /*58830*/  BSYNC B1 ;  /* 0x0000000000017941 */ /* 0x000fea0003800000 */
.L_x_57688:
        /* <DEDUP_REMOVED lines=9> */
.L_x_57692:
[----:B------:R-:W-:Y:S02]  /*588d0*/  IMAD.MOV.U32 R59, RZ, RZ, R56 ;  /* 0x000000ffff3b7224 */ /* 0x000fe400078e0038 */
[----:B------:R-:W-:Y:S02]  /*588e0*/  IMAD.MOV.U32 R47, RZ, RZ, R44 ;  /* 0x000000ffff2f7224 */ /* 0x000fe400078e002c */
[----:B------:R-:W-:Y:S02]  /*588f0*/  IMAD.MOV.U32 R56, RZ, RZ, R23 ;  /* 0x000000ffff387224 */ /* 0x000fe400078e0017 */
[----:B------:R-:W-:Y:S02]  /*58900*/  IMAD.MOV.U32 R44, RZ, RZ, R24 ;  /* 0x000000ffff2c7224 */ /* 0x000fe400078e0018 */
.L_x_57693:
[----:B------:R-:W-:Y:S05]  /*58910*/  BSYNC B1 ;  /* 0x0000000000017941 */ /* 0x000fea0003800000 */
.L_x_57691:
        /* <DEDUP_REMOVED lines=9> */
.L_x_57695:
[----:B------:R-:W-:Y:S02]  /*589b0*/  IMAD.MOV.U32 R58, RZ, RZ, R59 ;  /* 0x000000ffff3a7224 */ /* 0x000fe400078e003b */
[----:B------:R-:W-:Y:S01]  /*589c0*/  IMAD.MOV.U32 R46, RZ, RZ, R47 ;  /* 0x000000ffff2e7224 */ /* 0x000fe200078e002f */
[----:B------:R-:W-:Y:S01]  /*589d0*/  MOV R47, R26 ;  /* 0x0000001a002f7202 */ /* 0x000fe20000000f00 */
[----:B------:R-:W-:Y:S02]  /*589e0*/  IMAD.MOV.U32 R59, RZ, RZ, R25 ;  /* 0x000000ffff3b7224 */ /* 0x000fe400078e0019 */
.L_x_57696:
[----:B------:R-:W-:Y:S05]  /*589f0*/  BSYNC B1 ;  /* 0x0000000000017941 */ /* 0x000fea0003800000 */
.L_x_57694:
        /* <DEDUP_REMOVED lines=9> */
.L_x_57698:
[----:B------:R-:W-:Y:S01]  /*58a90*/  IMAD.MOV.U32 R61, RZ, RZ, R58 ;  /* 0x000000ffff3d7224 */ /* 0x000fe200078e003a */
[----:B------:R-:W-:Y:S01]  /*58aa0*/  MOV R58, R27 ;  /* 0x0000001b003a7202 */ /* 0x000fe20000000f00 */
[----:B------:R-:W-:Y:S02]  /*58ab0*/  IMAD.MOV.U32 R49, RZ, RZ, R46 ;  /* 0x000000ffff317224 */ /* 0x000fe400078e002e */
[----:B------:R-:W-:Y:S02]  /*58ac0*/  IMAD.MOV.U32 R46, RZ, RZ, R28 ;  /* 0x000000ffff2e7224 */ /* 0x000fe400078e001c */
.L_x_57699:
[----:B------:R-:W-:Y:S05]  /*58ad0*/  BSYNC B1 ;  /* 0x0000000000017941 */ /* 0x000fea0003800000 */
.L_x_57697:
        /* <DEDUP_REMOVED lines=9> */
.L_x_57701:
[----:B------:R-:W-:Y:S01]  /*58b70*/  IMAD.MOV.U32 R60, RZ, RZ, R61 ;  /* 0x000000ffff3c7224 */ /* 0x000fe200078e003d */
[----:B------:R-:W-:Y:S01]  /*58b80*/  MOV R48, R49 ;  /* 0x0000003100307202 */ /* 0x000fe20000000f00 */
[----:B------:R-:W-:Y:S02]  /*58b90*/  IMAD.MOV.U32 R61, RZ, RZ, R29 ;  /* 0x000000ffff3d7224 */ /* 0x000fe400078e001d */
[----:B------:R-:W-:Y:S02]  /*58ba0*/  IMAD.MOV.U32 R49, RZ, RZ, R30 ;  /* 0x000000ffff317224 */ /* 0x000fe400078e001e */
.L_x_57702:
[----:B------:R-:W-:Y:S05]  /*58bb0*/  BSYNC B1 ;  /* 0x0000000000017941 */ /* 0x000fea0003800000 */
.L_x_57700:
        /* <DEDUP_REMOVED lines=9> */
.L_x_57704:
[----:B------:R-:W-:Y:S01]  /*58c50*/  MOV R65, R60 ;  /* 0x0000003c00417202 */ /* 0x000fe20000000f00 */
[----:B------:R-:W-:Y:S02]  /*58c60*/  IMAD.MOV.U32 R63, RZ, RZ, R48 ;  /* 0x000000ffff3f7224 */ /* 0x000fe400078e0030 */
[----:B------:R-:W-:Y:S02]  /*58c70*/  IMAD.MOV.U32 R60, RZ, RZ, R31 ;  /* 0x000000ffff3c7224 */ /* 0x000fe400078e001f */
[----:B------:R-:W-:Y:S02]  /*58c80*/  IMAD.MOV.U32 R48, RZ, RZ, R40 ;  /* 0x000000ffff307224 */ /* 0x000fe400078e0028 */
.L_x_57705:
[----:B------:R-:W-:Y:S05]  /*58c90*/  BSYNC B1 ;  /* 0x0000000000017941 */ /* 0x000fea0003800000 */
.L_x_57703:
        /* <DEDUP_REMOVED lines=9> */
.L_x_57707:
[----:B------:R-:W-:Y:S02]  /*58d30*/  IMAD.MOV.U32 R64, RZ, RZ, R65 ;  /* 0x000000ffff407224 */ /* 0x000fe400078e0041 */
[----:B------:R-:W-:Y:S02]  /*58d40*/  IMAD.MOV.U32 R62, RZ, RZ, R63 ;  /* 0x000000ffff3e7224 */ /* 0x000fe400078e003f */
[----:B------:R-:W-:Y:S02]  /*58d50*/  IMAD.MOV.U32 R65, RZ, RZ, R67 ;  /* 0x000000ffff417224 */ /* 0x000fe400078e0043 */
[----:B------:R-:W-:Y:S02]  /*58d60*/  IMAD.MOV.U32 R63, RZ, RZ, R68 ;  /* 0x000000ffff3f7224 */ /* 0x000fe400078e0044 */
.L_x_57708:
[----:B------:R-:W-:Y:S05]  /*58d70*/  BSYNC B1 ;  /* 0x0000000000017941 */ /* 0x000fea0003800000 */
.L_x_57706:
[----:B------:R-:W-:Y:S01]  /*58d80*/  FADD.FTZ R66, R21, R66 ;  /* 0x0000004215427221 */ /* 0x000fe20000010000 */
[----:B------:R-:W-:Y:S02]  /*58d90*/  MOV R67, R0 ;  /* 0x0000000000437202 */ /* 0x000fe40000000f00 */
.L_x_56988:
[----:B------:R-:W-:Y:S05]  /*58da0*/  BSYNC B0 ;  /* 0x0000000000007941 */ /* 0x000fea0003800000 */
.L_x_56987:
[----:B------:R-:W-:Y:S05]  /*58db0*/  @P2 EXIT ;  /* 0x000000000000294d */ /* 0x000fea0003800000 */
[----:B------:R-:W0:Y:S01]  /*58dc0*/  S2R R3, SR_CTAID.X ;  /* 0x0000000000037919 */ /* 0x000e220000002500 */
[----:B------:R-:W-:Y:S01]  /*58dd0*/  IMAD.MOV.U32 R10, RZ, RZ, c[0x0][0x180] ;  /* 0x00006000ff0a7624 */ /* 0x000fe200078e00ff */
[----:B--2---:R-:W1:Y:S01]  /*58de0*/  MUFU.LG2 R66, R66 ;  /* 0x0000004200427308 */ /* 0x004e620000000c00 */
[----:B------:R-:W-:-:S03]  /*58df0*/  IMAD.MOV.U32 R7, RZ, RZ, 0x4 ;  /* 0x00000004ff077424 */ /* 0x000fc600078e00ff */
[C---:B------:R-:W-:Y:S02]  /*58e00*/  ISETP.GE.AND P6, PT, R10.reuse, 0x1, PT ;  /* 0x000000010a00780c */ /* 0x040fe40003fc6270 */
[C---:B------:R-:W-:Y:S02]  /*58e10*/  ISETP.GE.AND P2, PT, R10.reuse, 0x2, PT ;  /* 0x000000020a00780c */ /* 0x040fe40003f46270 */
        /* <DEDUP_REMOVED lines=24> */
.L_x_57709:
        /* <DEDUP_REMOVED lines=14> */
.L_x_57710:
        /* <DEDUP_REMOVED lines=13> */
.L_x_57711:
        /* <DEDUP_REMOVED lines=13> */
.L_x_57712:
        /* <DEDUP_REMOVED lines=13> */
.L_x_57713:
        /* <DEDUP_REMOVED lines=13> */
.L_x_57714:
        /* <DEDUP_REMOVED lines=13> */
.L_x_57715:
[----:B------:R-:W-:Y:S05]  /*59490*/  @!P5 BRA `(.L_x_57716) ;  /* 0x000000600000d947 */ /* 0x000fea0003800000 */
[----:B------:R-:W2:Y:S01]  /*594a0*/  LDG.E.CONSTANT R0, [R2.64] ;  /* 0x0000000402007981 */ /* 0x000ea2000c1e9900 */
[----:B0-----:R-:W-:-:S03]  /*594b0*/  FADD.FTZ R9, R34, -R67 ;  /* 0x8000004322097221 */ /* 0x001fc60000010000 */
[----:B------:R0:W-:Y:S01]  /*594c0*/  STG.E [R4.64+0x38], R32 ;  /* 0x0000382004007986 */ /* 0x0001e2000c101904 */
[----:B------:R-:W-:-:S04]  /*594d0*/  FFMA.FTZ R9, R66, -0.69314718246459960938, R9 ;  /* 0xbf31721842097823 */ /* 0x000fc80000010009 */
[----:B--2---:R-:W-:-:S05]  /*594e0*/  FADD.FTZ R9, R0, R9 ;  /* 0x0000000900097221 */ /* 0x004fca0000010000 */
[----:B------:R0:W-:Y:S02]  /*594f0*/  STG.E [R6.64+0x38], R9 ;  /* 0x0000380906007986 */ /* 0x0001e4000c101904 */
.L_x_57716:
        /* <DEDUP_REMOVED lines=8> */
.L_x_57717:
        /* <DEDUP_REMOVED lines=16> */
.L_x_74503:


//--------------------- .text._ZN17fastertransformer38beam_online_softmax_topk_stage2_kernelIfLi16ELi32EEEvPKfS2_PiPT_ii --------------------------
	.section	.text._ZN17fastertransformer38beam_online_softmax_topk_stage2_kernelIfLi16ELi32EEEvPKfS2_PiPT_ii,"ax",@progbits
	.sectioninfo	@"SHI_REGISTERS=79"
	.align	128
        .global         _ZN17fastertransformer38beam_online_softmax_topk_stage2_kernelIfLi16ELi32EEEvPKfS2_PiPT_ii
        .type           _ZN17fastertransformer38beam_online_softmax_topk_stage2_kernelIfLi16ELi32EEEvPKfS2_PiPT_ii,@function
        .size           _ZN17fastertransformer38beam_online_softmax_topk_stage2_kernelIfLi16ELi32EEEvPKfS2_PiPT_ii,(.L_x_74504 - _ZN17fastertransformer38beam_online_softmax_topk_stage2_kernelIfLi16ELi32EEEvPKfS2_PiPT_ii)
        .other          _ZN17fastertransformer38beam_online_softmax_topk_stage2_kernelIfLi16ELi32EEEvPKfS2_PiPT_ii,@"STO_CUDA_ENTRY STV_DEFAULT"
_ZN17fastertransformer38beam_online_softmax_topk_stage2_kernelIfLi16ELi32EEEvPKfS2_PiPT_ii:
.text._ZN17fastertransformer38beam_online_softmax_topk_stage2_kernelIfLi16ELi32EEEvPKfS2_PiPT_ii:
        /* <DEDUP_REMOVED lines=20> */
[----:B------:R-:W-:Y:S01]  /*0140*/  IMAD.MOV.U32 R58, RZ, RZ, -0x800001 ;  /* 0xff7fffffff3a7424 */ /* 0x000fe200078e00ff */
[----:B0-----:R-:W-:Y:S01]  /*0150*/  ISETP.GE.AND P0, PT, R64, R15, PT ;  /* 0x0000000f4000720c */ /* 0x001fe20003f06270 */
        /* <DEDUP_REMOVED lines=19> */
[----:B-1----:R-:W-:Y:S01]  /*0290*/  LOP3.LUT R12, RZ, R64, RZ, 0x33, !PT ;  /* 0x00000040ff0c7212 */ /* 0x002fe200078e33ff */
[----:B------:R-:W-:Y:S04]  /*02a0*/  BSSY B1, `(.L_x_57720) ;  /* 0x000001a000017945 */ /* 0x000fe80003800000 */
[----:B------:R-:W-:-:S02]  /*02b0*/  IMAD.IADD R13, R15, 0x1, R12 ;  /* 0x000000010f0d7824 */ /* 0x000fc400078e020c */
[----:B------:R-:W-:-:S03]  /*02c0*/  IMAD R12, R65, c[0x0][0x184], RZ ;  /* 0x00006100410c7a24 */ /* 0x000fc600078e02ff */
[C---:B------:R-:W-:Y:S01]  /*02d0*/  LEA.HI R14, R13.reuse, 0x1, RZ, 0x1b ;  /* 0x000000010d0e7811 */ /* 0x040fe200078fd8ff */
[----:B------:R-:W-:Y:S01]  /*02e0*/  IMAD R17, R12, 0x22, RZ ;  /* 0x000000220c117824 */ /* 0x000fe200078e02ff */
[----:B------:R-:W-:Y:S02]  /*02f0*/  ISETP.GE.U32.AND P1, PT, R13, 0x60, PT ;  /* 0x000000600d00780c */ /* 0x000fe40003f26070 */
[----:B------:R-:W-:Y:S02]  /*0300*/  LOP3.LUT P0, R16, R14, 0x3, RZ, 0xc0, !PT ;  /* 0x000000030e107812 */ /* 0x000fe4000780c0ff */
[----:B------:R-:W-:Y:S02]  /*0310*/  MOV R14, R64 ;  /* 0x00000040000e7202 */ /* 0x000fe40000000f00 */
[----:B------:R-:W-:-:S09]  /*0320*/  SHF.R.S32.HI R19, RZ, 0x1f, R17 ;  /* 0x0000001fff137819 */ /* 0x000fd20000011411 */
[----:B------:R-:W-:Y:S05]  /*0330*/  @!P0 BRA `(.L_x_57721) ;  /* 0x0000010000008947 */ /* 0x000fea0003800000 */
[----:B------:R-:W-:Y:S02]  /*0340*/  IADD3 R21, P0, R17, R64, RZ ;  /* 0x0000004011157210 */ /* 0x000fe40007f1e0ff */
[C---:B------:R-:W-:Y:S02]  /*0350*/  LEA R18, R64.reuse, 0x120, 0x2 ;  /* 0x0000012040127811 */ /* 0x040fe400078e10ff */
[----:B------:R-:W-:Y:S02]  /*0360*/  LEA R12, P2, R21, c[0x0][0x160], 0x2 ;  /* 0x00005800150c7a11 */ /* 0x000fe400078410ff */
[----:B------:R-:W-:-:S04]  /*0370*/  LEA.HI.X.SX32 R14, R64, R19, 0x1, P0 ;  /* 0x00000013400e7211 */ /* 0x000fc800000f0eff */
[----:B------:R-:W-:Y:S01]  /*0380*/  LEA.HI.X R21, R21, c[0x0][0x164], R14, 0x2, P2 ;  /* 0x0000590015157a11 */ /* 0x000fe200010f140e */
[----:B------:R-:W-:-:S04]  /*0390*/  IMAD.MOV.U32 R14, RZ, RZ, R64 ;  /* 0x000000ffff0e7224 */ /* 0x000fc800078e0040 */
.L_x_57722:
        /* <DEDUP_REMOVED lines=10> */
.L_x_57721:
[----:B------:R-:W-:Y:S05]  /*0440*/  BSYNC B1 ;  /* 0x0000000000017941 */ /* 0x000fea0003800000 */
.L_x_57720:
        /* <DEDUP_REMOVED lines=14> */
.L_x_57725:
        /* <DEDUP_REMOVED lines=38> */
.L_x_57724:
[----:B------:R-:W-:Y:S05]  /*0790*/  BSYNC B1 ;  /* 0x0000000000017941 */ /* 0x000fea0003800000 */
.L_x_57723:
        /* <DEDUP_REMOVED lines=25> */
.L_x_57727:
[----:B------:R-:W-:Y:S05]  /*0930*/  BSYNC B1 ;  /* 0x0000000000017941 */ /* 0x000fea0003800000 */
.L_x_57726:
        /* <DEDUP_REMOVED lines=10> */
.L_x_57719:
[----:B-1----:R-:W-:Y:S05]  /*09e0*/  BSYNC B0 ;  /* 0x0000000000007941 */ /* 0x002fea0003800000 */
.L_x_57718:
[----:B------:R-:W-:Y:S01]  /*09f0*/  ISETP.GE.U32.AND P0, PT, R64, c[0x0][0x184], PT ;  /* 0x0000610040007a0c */ /* 0x000fe20003f06070 */
[----:B------:R-:W-:Y:S01]  /*0a00*/  BAR.SYNC.DEFER_BLOCKING 0x0 ;  /* 0x0000000000007b1d */ /* 0x000fe20000010000 */
[----:B------:R-:W-:Y:S01]  /*0a10*/  IMAD.MOV.U32 R54, RZ, RZ, RZ ;  /* 0x000000ffff367224 */ /* 0x000fe200078e00ff */
[----:B------:R-:W-:Y:S01]  /*0a20*/  MOV R14, 0xffffffff ;  /* 0xffffffff000e7802 */ /* 0x000fe20000000f00 */
[----:B------:R-:W-:Y:S01]  /*0a30*/  IMAD.MOV.U32 R55, RZ, RZ, -0x800001 ;  /* 0xff7fffffff377424 */ /* 0x000fe200078e00ff */
[----:B------:R-:W-:Y:S01]  /*0a40*/  MOV R20, 0xffffffff ;  /* 0xffffffff00147802 */ /* 0x000fe20000000f00 */
[----:B------:R-:W-:Y:S01]  /*0a50*/  IMAD.MOV.U32 R12, RZ, RZ, -0x1 ;  /* 0xffffffffff0c7424 */ /* 0x000fe200078e00ff */
[----:B------:R-:W-:Y:S01]  /*0a60*/  BSSY B0, `(.L_x_57728) ;  /* 0x0000596000007945 */ /* 0x000fe20003800000 */
        /* <DEDUP_REMOVED lines=52> */
.L_x_57734:
        /* <DEDUP_REMOVED lines=15> */
[--C-:B0-----:R-:W-:Y:S01]  /*0ea0*/  @P1 IMAD.MOV.U32 R62, RZ, RZ, R14.reuse ;  /* 0x000000ffff3e1224 */ /* 0x101fe200078e000e */
[-C--:B------:R-:W-:Y:S01]  /*0eb0*/  @P3 MOV R46, R14.reuse ;  /* 0x0000000e002e3202 */ /* 0x080fe20000000f00 */
[--C-:B------:R-:W-:Y:S02]  /*0ec0*/  @P1 IMAD.MOV.U32 R61, RZ, RZ, R15.reuse ;  /* 0x000000ffff3d1224 */ /* 0x100fe400078e000f */
        /* <DEDUP_REMOVED lines=147> */
[C---:B------:R-:W-:Y:S01]  /*1800*/  ISETP.EQ.AND P1, PT, R25.reuse, 0x78, PT ;  /* 0x000000781900780c */ /* 0x040fe20003f22270 */
        /* <DEDUP_REMOVED lines=525> */
.L_x_57733:
        /* <DEDUP_REMOVED lines=18> */
[----:B0-----:R-:W-:Y:S01]  /*3a00*/  @P0 IMAD.MOV.U32 R62, RZ, RZ, R14 ;  /* 0x000000ffff3e0224 */ /* 0x001fe200078e000e */
[----:B------:R-:W-:Y:S01]  /*3a10*/  @P0 MOV R61, R15 ;  /* 0x0000000f003d0202 */ /* 0x000fe20000000f00 */
[----:B------:R-:W-:Y:S01]  /*3a20*/  @P4 IMAD.MOV.U32 R45, RZ, RZ, R15 ;  /* 0x000000ffff2d4224 */ /* 0x000fe200078e000f */
[----:B------:R-:W-:Y:S01]  /*3a30*/  @P4 MOV R46, R14 ;  /* 0x0000000e002e4202 */ /* 0x000fe20000000f00 */
[----:B-1----:R-:W-:-:S02]  /*3a40*/  @P3 IMAD.MOV.U32 R62, RZ, RZ, R16 ;  /* 0x000000ffff3e3224 */ /* 0x002fc400078e0010 */
[----:B------:R-:W-:Y:S01]  /*3a50*/  @P6 MOV R58, R14 ;  /* 0x0000000e003a6202 */ /* 0x000fe20000000f00 */
[----:B------:R-:W-:Y:S01]  /*3a60*/  @P3 IMAD.MOV.U32 R61, RZ, RZ, R17 ;  /* 0x000000ffff3d3224 */ /* 0x000fe200078e0011 */
[----:B------:R-:W-:Y:S01]  /*3a70*/  ISETP.EQ.AND P4, PT, R25, 0x58, PT ;  /* 0x000000581900780c */ /* 0x000fe20003f82270 */
[----:B------:R-:W-:Y:S02]  /*3a80*/  @P2 IMAD.MOV.U32 R68, RZ, RZ, R14 ;  /* 0x000000ffff442224 */ /* 0x000fe400078e000e */
[----:B------:R-:W-:Y:S02]  /*3a90*/  @P2 IMAD.MOV.U32 R63, RZ, RZ, R15 ;  /* 0x000000ffff3f2224 */ /* 0x000fe400078e000f */
[----:B------:R-:W-:Y:S02]  /*3aa0*/  @P2 IMAD.MOV.U32 R46, RZ, RZ, R16 ;  /* 0x000000ffff2e2224 */ /* 0x000fe400078e0010 */
[----:B------:R-:W-:Y:S02]  /*3ab0*/  @P2 IMAD.MOV.U32 R45, RZ, RZ, R17 ;  /* 0x000000ffff2d2224 */ /* 0x000fe400078e0011 */
[----:B--2---:R-:W-:-:S02]  /*3ac0*/  @P2 IMAD.MOV.U32 R62, RZ, RZ, R18 ;  /* 0x000000ffff3e2224 */ /* 0x004fc400078e0012 */
[----:B------:R-:W-:Y:S01]  /*3ad0*/  @P2 IMAD.MOV.U32 R61, RZ, RZ, R19 ;  /* 0x000000ffff3d2224 */ /* 0x000fe200078e0013 */
[----:B------:R-:W-:Y:S01]  /*3ae0*/  ISETP.EQ.AND P2, PT, R25, 0x10, PT ;  /* 0x000000101900780c */ /* 0x000fe20003f42270 */
[--C-:B------:R-:W-:Y:S02]  /*3af0*/  @P6 IMAD.MOV.U32 R57, RZ, RZ, R15.reuse ;  /* 0x000000ffff396224 */ /* 0x100fe400078e000f */
[----:B------:R-:W-:Y:S01]  /*3b00*/  @P5 IMAD.MOV.U32 R60, RZ, RZ, R14 ;  /* 0x000000ffff3c5224 */ /* 0x000fe200078e000e */
[----:B------:R-:W-:Y:S01]  /*3b10*/  P2R R26, PR, RZ, 0x4 ;  /* 0x00000004ff1a7803 */ /* 0x000fe20000000000 */
[----:B------:R-:W-:Y:S01]  /*3b20*/  @P5 IMAD.MOV.U32 R59, RZ, RZ, R15 ;  /* 0x000000ffff3b5224 */ /* 0x000fe200078e000f */
[----:B------:R-:W-:Y:S01]  /*3b30*/  @P1 MOV R59, R17 ;  /* 0x00000011003b1202 */ /* 0x000fe20000000f00 */
[----:B------:R-:W-:Y:S02]  /*3b40*/  @P1 IMAD.MOV.U32 R60, RZ, RZ, R16 ;  /* 0x000000ffff3c1224 */ /* 0x000fe400078e0010 */
[----:B------:R-:W-:-:S02]  /*3b50*/  @P4 IMAD.MOV.U32 R56, RZ, RZ, R14 ;  /* 0x000000ffff384224 */ /* 0x000fc400078e000e */
[----:B------:R-:W-:Y:S02]  /*3b60*/  @P4 IMAD.MOV.U32 R53, RZ, RZ, R15 ;  /* 0x000000ffff354224 */ /* 0x000fe400078e000f */
[----:B------:R-:W-:Y:S02]  /*3b70*/  @P2 IMAD.MOV.U32 R58, RZ, RZ, R16 ;  /* 0x000000ffff3a2224 */ /* 0x000fe400078e0010 */
        /* <DEDUP_REMOVED lines=10> */
[----:B------:R-:W-:Y:S02]  /*3c20*/  @P1 IMAD.MOV.U32 R10, RZ, RZ, R14 ;  /* 0x000000ffff0a1224 */ /* 0x000fe400078e000e */
[--C-:B------:R-:W-:Y:S02]  /*3c30*/  @P1 IMAD.MOV.U32 R9, RZ, RZ, R15.reuse ;  /* 0x000000ffff091224 */ /* 0x100fe400078e000f */
[----:B------:R-:W-:Y:S01]  /*3c40*/  @P5 MOV R52, R14 ;  /* 0x0000000e00345202 */ /* 0x000fe20000000f00 */
[----:B------:R-:W-:-:S02]  /*3c50*/  @P5 IMAD.MOV.U32 R51, RZ, RZ, R15 ;  /* 0x000000ffff335224 */ /* 0x000fc400078e000f */
[----:B------:R-:W-:Y:S01]  /*3c60*/  @P2 IMAD.MOV.U32 R52, RZ, RZ, R16 ;  /* 0x000000ffff342224 */ /* 0x000fe200078e0010 */
[----:B------:R-:W-:Y:S01]  /*3c70*/  @P0 MOV R56, R16 ;  /* 0x0000001000380202 */ /* 0x000fe20000000f00 */
[----:B------:R-:W-:Y:S01]  /*3c80*/  @P2 IMAD.MOV.U32 R51, RZ, RZ, R17 ;  /* 0x000000ffff332224 */ /* 0x000fe200078e0011 */
[C---:B------:R-:W-:Y:S01]  /*3c90*/  ISETP.EQ.AND P2, PT, R25.reuse, 0x68, PT ;  /* 0x000000681900780c */ /* 0x040fe20003f42270 */
[--C-:B------:R-:W-:Y:S02]  /*3ca0*/  @P4 IMAD.MOV.U32 R52, RZ, RZ, R18.reuse ;  /* 0x000000ffff344224 */ /* 0x100fe400078e0012 */
[----:B------:R-:W-:Y:S01]  /*3cb0*/  @P4 IMAD.MOV.U32 R51, RZ, RZ, R19 ;  /* 0x000000ffff334224 */ /* 0x000fe200078e0013 */
[----:B------:R-:W-:Y:S01]  /*3cc0*/  ISETP.EQ.AND P4, PT, R25, 0x28, PT ;  /* 0x000000281900780c */ /* 0x000fe20003f82270 */
[----:B------:R-:W-:Y:S02]  /*3cd0*/  @P0 IMAD.MOV.U32 R53, RZ, RZ, R17 ;  /* 0x000000ffff350224 */ /* 0x000fe400078e0011 */
[----:B------:R-:W-:-:S02]  /*3ce0*/  @P6 IMAD.MOV.U32 R56, RZ, RZ, R18 ;  /* 0x000000ffff386224 */ /* 0x000fc400078e0012 */
[----:B------:R-:W-:Y:S01]  /*3cf0*/  @P6 IMAD.MOV.U32 R53, RZ, RZ, R19 ;  /* 0x000000ffff356224 */ /* 0x000fe200078e0013 */
[----:B------:R-:W-:Y:S01]  /*3d00*/  ISETP.EQ.AND P6, PT, R25, 0x30, PT ;  /* 0x000000301900780c */ /* 0x000fe20003fc2270 */
[----:B------:R-:W-:Y:S02]  /*3d10*/  @P0 IMAD.MOV.U32 R6, RZ, RZ, R14 ;  /* 0x000000ffff060224 */ /* 0x000fe400078e000e */
[-C--:B------:R-:W-:Y:S01]  /*3d20*/  @P2 MOV R50, R14.reuse ;  /* 0x0000000e00322202 */ /* 0x080fe20000000f00 */
[--C-:B------:R-:W-:Y:S02]  /*3d30*/  @P2 IMAD.MOV.U32 R49, RZ, RZ, R15.reuse ;  /* 0x000000ffff312224 */ /* 0x100fe400078e000f */
[----:B------:R-:W-:Y:S01]  /*3d40*/  @P0 IMAD.MOV.U32 R5, RZ, RZ, R15 ;  /* 0x000000ffff050224 */ /* 0x000fe200078e000f */
[----:B------:R-:W-:Y:S01]  /*3d50*/  @P4 MOV R2, R14 ;  /* 0x0000000e00024202 */ /* 0x000fe20000000f00 */
[----:B------:R-:W-:Y:S02]  /*3d60*/  @P4 IMAD.MOV.U32 R50, RZ, RZ, R16 ;  /* 0x000000ffff324224 */ /* 0x000fe400078e0010 */
[----:B------:R-:W-:-:S02]  /*3d70*/  @P4 IMAD.MOV.U32 R49, RZ, RZ, R17 ;  /* 0x000000ffff314224 */ /* 0x000fc400078e0011 */
[----:B------:R-:W-:Y:S02]  /*3d80*/  @P5 IMAD.MOV.U32 R50, RZ, RZ, R18 ;  /* 0x000000ffff325224 */ /* 0x000fe400078e0012 */
[----:B------:R-:W-:Y:S01]  /*3d90*/  @P5 IMAD.MOV.U32 R49, RZ, RZ, R19 ;  /* 0x000000ffff315224 */ /* 0x000fe200078e0013 */
[----:B------:R-:W-:Y:S01]  /*3da0*/  ISETP.EQ.AND P5, PT, R25, 0x70, PT ;  /* 0x000000701900780c */ /* 0x000fe20003fa2270 */
[--C-:B------:R-:W-:Y:S02]  /*3db0*/  @P4 IMAD.MOV.U32 R0, RZ, RZ, R15.reuse ;  /* 0x000000ffff004224 */ /* 0x100fe400078e000f */
[----:B------:R-:W-:Y:S02]  /*3dc0*/  @P6 IMAD.MOV.U32 R66, RZ, RZ, R14 ;  /* 0x000000ffff426224 */ /* 0x000fe400078e000e */
[----:B------:R-:W-:Y:S02]  /*3dd0*/  @P6 IMAD.MOV.U32 R67, RZ, RZ, R15 ;  /* 0x000000ffff436224 */ /* 0x000fe400078e000f */
[----:B---3--:R-:W-:-:S02]  /*3de0*/  @P0 IMAD.MOV.U32 R52, RZ, RZ, R12 ;  /* 0x000000ffff340224 */ /* 0x008fc400078e000c */
        /* <DEDUP_REMOVED lines=54> */
[----:B------:R-:W0:Y:S08]  /*4150*/  LDS.64 R14, [R24.X4+0x130] ;  /* 0x00013000180e7984 */ /* 0x000e300000004a00 */
        /* <DEDUP_REMOVED lines=20> */
[----:B------:R-:W-:Y:S01]  /*42a0*/  @P3 IMAD.MOV.U32 R63, RZ, RZ, R17 ;  /* 0x000000ffff3f3224 */ /* 0x000fe200078e0011 */
[----:B------:R-:W-:Y:S01]  /*42b0*/  ISETP.NE.AND P3, PT, R27, RZ, PT ;  /* 0x000000ff1b00720c */ /* 0x000fe20003f65270 */
[--C-:B------:R-:W-:Y:S01]  /*42c0*/  @P4 IMAD.MOV.U32 R67, RZ, RZ, R19.reuse ;  /* 0x000000ffff434224 */ /* 0x100fe200078e0013 */
[----:B------:R-:W-:Y:S01]  /*42d0*/  LDS.64 R16, [R24.X4+0x138] ;  /* 0x0001380018107984 */ /* 0x000fe20000004a00 */
[----:B------:R-:W-:-:S02]  /*42e0*/  @P6 IMAD.MOV.U32 R63, RZ, RZ, R19 ;  /* 0x000000ffff3f6224 */ /* 0x000fc400078e0013 */
[--C-:B------:R-:W-:Y:S01]  /*42f0*/  @P1 IMAD.MOV.U32 R66, RZ, RZ, R12.reuse ;  /* 0x000000ffff421224 */ /* 0x100fe200078e000c */
[----:B------:R-:W1:Y:S01]  /*4300*/  LDS.64 R18, [R24.X4+0x170] ;  /* 0x0001700018127984 */ /* 0x000e620000004a00 */
        /* <DEDUP_REMOVED lines=20> */
[C---:B------:R-:W-:Y:S01]  /*4450*/  ISETP.EQ.AND P1, PT, R26.reuse, 0x38, PT ;  /* 0x000000381a00780c */ /* 0x040fe20003f22270 */
[--C-:B0-----:R-:W-:Y:S02]  /*4460*/  @P0 IMAD.MOV.U32 R60, RZ, RZ, R14.reuse ;  /* 0x000000ffff3c0224 */ /* 0x101fe400078e000e */
[--C-:B------:R-:W-:Y:S02]  /*4470*/  @P0 IMAD.MOV.U32 R59, RZ, RZ, R15.reuse ;  /* 0x000000ffff3b0224 */ /* 0x100fe400078e000f */
[--C-:B------:R-:W-:Y:S02]  /*4480*/  @P6 IMAD.MOV.U32 R58, RZ, RZ, R14.reuse ;  /* 0x000000ffff3a6224 */ /* 0x100fe400078e000e */
[--C-:B------:R-:W-:Y:S02]  /*4490*/  @P6 IMAD.MOV.U32 R57, RZ, RZ, R15.reuse ;  /* 0x000000ffff396224 */ /* 0x100fe400078e000f */
[----:B------:R-:W-:Y:S02]  /*44a0*/  @P2 IMAD.MOV.U32 R62, RZ, RZ, R14 ;  /* 0x000000ffff3e2224 */ /* 0x000fe400078e000e */
[----:B------:R-:W-:Y:S01]  /*44b0*/  @P2 IMAD.MOV.U32 R61, RZ, RZ, R15 ;  /* 0x000000ffff3d2224 */ /* 0x000fe200078e000f */
[----:B------:R-:W-:Y:S01]  /*44c0*/  @P5 MOV R49, R13 ;  /* 0x0000000d00315202 */ /* 0x000fe20000000f00 */
[----:B------:R-:W-:Y:S01]  /*44d0*/  @P5 IMAD.MOV.U32 R50, RZ, RZ, R12 ;  /* 0x000000ffff325224 */ /* 0x000fe200078e000c */
[C---:B------:R-:W-:Y:S01]  /*44e0*/  ISETP.EQ.AND P5, PT, R26.reuse, 0x58, PT ;  /* 0x000000581a00780c */ /* 0x040fe20003fa2270 */
[----:B------:R-:W-:Y:S01]  /*44f0*/  @P3 IMAD.MOV.U32 R46, RZ, RZ, R14 ;  /* 0x000000ffff2e3224 */ /* 0x000fe200078e000e */
[----:B-1----:R-:W-:Y:S01]  /*4500*/  @P4 MOV R60, R18 ;  /* 0x00000012003c4202 */ /* 0x002fe20000000f00 */
[----:B------:R-:W-:Y:S01]  /*4510*/  @P4 IMAD.MOV.U32 R59, RZ, RZ, R19 ;  /* 0x000000ffff3b4224 */ /* 0x000fe200078e0013 */
[C---:B------:R-:W-:Y:S01]  /*4520*/  ISETP.EQ.AND P4, PT, R26.reuse, 0x10, PT ;  /* 0x000000101a00780c */ /* 0x040fe20003f82270 */
[----:B------:R-:W-:Y:S01]  /*4530*/  @P2 IMAD.MOV.U32 R60, RZ, RZ, R16 ;  /* 0x000000ffff3c2224 */ /* 0x000fe200078e0010 */
[-C--:B------:R-:W-:Y:S01]  /*4540*/  @P1 MOV R63, R15.reuse ;  /* 0x0000000f003f1202 */ /* 0x080fe20000000f00 */
[----:B------:R-:W-:Y:S01]  /*4550*/  @P2 IMAD.MOV.U32 R59, RZ, RZ, R17 ;  /* 0x000000ffff3b2224 */ /* 0x000fe200078e0011 */
[C---:B------:R-:W-:Y:S01]  /*4560*/  ISETP.EQ.AND P2, PT, R26.reuse, 0x20, PT ;  /* 0x000000201a00780c */ /* 0x040fe20003f42270 */
[----:B------:R-:W-:Y:S01]  /*4570*/  @P3 IMAD.MOV.U32 R45, RZ, RZ, R15 ;  /* 0x000000ffff2d3224 */ /* 0x000fe200078e000f */
[----:B------:R-:W-:Y:S01]  /*4580*/  ISETP.EQ.AND P3, PT, R26, RZ, PT ;  /* 0x000000ff1a00720c */ /* 0x000fe20003f62270 */
[--C-:B------:R-:W-:Y:S01]  /*4590*/  @P1 IMAD.MOV.U32 R68, RZ, RZ, R14.reuse ;  /* 0x000000ffff441224 */ /* 0x100fe200078e000e */
[----:B------:R-:W0:Y:S01]  /*45a0*/  LDS.64 R12, [R24.X4+0x178] ;  /* 0x00017800180c7984 */ /* 0x000e220000004a00 */
[----:B------:R-:W-:Y:S01]  /*45b0*/  @P5 IMAD.MOV.U32 R56, RZ, RZ, R14 ;  /* 0x000000ffff385224 */ /* 0x000fe200078e000e */
[----:B------:R-:W-:Y:S01]  /*45c0*/  @P5 MOV R53, R15 ;  /* 0x0000000f00355202 */ /* 0x000fe20000000f00 */
[--C-:B------:R-:W-:Y:S01]  /*45d0*/  @P1 IMAD.MOV.U32 R46, RZ, RZ, R18.reuse ;  /* 0x000000ffff2e1224 */ /* 0x100fe200078e0012 */
[----:B------:R-:W-:Y:S01]  /*45e0*/  P2R R25, PR, RZ, 0x10 ;  /* 0x00000010ff197803 */ /* 0x000fe20000000000 */
[----:B------:R-:W-:-:S02]  /*45f0*/  @P4 IMAD.MOV.U32 R58, RZ, RZ, R18 ;  /* 0x000000ffff3a4224 */ /* 0x000fc400078e0012 */
[--C-:B------:R-:W-:Y:S01]  /*4600*/  @P4 IMAD.MOV.U32 R57, RZ, RZ, R19.reuse ;  /* 0x000000ffff394224 */ /* 0x100fe200078e0013 */
[-C--:B------:R-:W-:Y:S01]  /*4610*/  @P0 MOV R57, R17.reuse ;  /* 0x0000001100390202 */ /* 0x080fe20000000f00 */
[----:B------:R-:W-:Y:S01]  /*4620*/  @P0 IMAD.MOV.U32 R58, RZ, RZ, R16 ;  /* 0x000000ffff3a0224 */ /* 0x000fe200078e0010 */
[C---:B------:R-:W-:Y:S01]  /*4630*/  ISETP.EQ.AND P0, PT, R26.reuse, 0x60, PT ;  /* 0x000000601a00780c */ /* 0x040fe20003f02270 */
[----:B------:R-:W-:Y:S01]  /*4640*/  @P3 IMAD.MOV.U32 R62, RZ, RZ, R18 ;  /* 0x000000ffff3e3224 */ /* 0x000fe200078e0012 */
[C---:B------:R-:W-:Y:S01]  /*4650*/  ISETP.EQ.AND P4, PT, R26.reuse, RZ, PT ;  /* 0x000000ff1a00720c */ /* 0x040fe20003f82270 */
[--C-:B------:R-:W-:Y:S01]  /*4660*/  @P3 IMAD.MOV.U32 R61, RZ, RZ, R19.reuse ;  /* 0x000000ffff3d3224 */ /* 0x100fe200078e0013 */
[----:B------:R-:W-:Y:S01]  /*4670*/  @P1 MOV R61, R17 ;  /* 0x00000011003d1202 */ /* 0x000fe20000000f00 */
[----:B------:R-:W-:Y:S01]  /*4680*/  @P1 IMAD.MOV.U32 R45, RZ, RZ, R19 ;  /* 0x000000ffff2d1224 */ /* 0x000fe200078e0013 */
[C---:B------:R-:W-:Y:S01]  /*4690*/  ISETP.EQ.AND P3, PT, R26.reuse, 0x18, PT ;  /* 0x000000181a00780c */ /* 0x040fe20003f62270 */
[----:B------:R-:W-:Y:S01]  /*46a0*/  @P1 IMAD.MOV.U32 R62, RZ, RZ, R16 ;  /* 0x000000ffff3e1224 */ /* 0x000fe200078e0010 */
[----:B------:R-:W-:Y:S01]  /*46b0*/  ISETP.EQ.AND P1, PT, R26, 0x28, PT ;  /* 0x000000281a00780c */ /* 0x000fe20003f22270 */
[----:B------:R-:W-:Y:S01]  /*46c0*/  @P2 IMAD.MOV.U32 R4, RZ, RZ, R14 ;  /* 0x000000ffff042224 */ /* 0x000fe200078e000e */
[----:B------:R-:W-:Y:S01]  /*46d0*/  P2R R27, PR, RZ, 0x8 ;  /* 0x00000008ff1b7803 */ /* 0x000fe20000000000 */
[----:B------:R-:W-:-:S02]  /*46e0*/  @P2 IMAD.MOV.U32 R3, RZ, RZ, R15 ;  /* 0x000000ffff032224 */ /* 0x000fc400078e000f */
[----:B------:R-:W-:Y:S02]  /*46f0*/  @P0 IMAD.MOV.U32 R52, RZ, RZ, R14 ;  /* 0x000000ffff340224 */ /* 0x000fe400078e000e */
[----:B------:R-:W-:Y:S01]  /*4700*/  @P0 IMAD.MOV.U32 R51, RZ, RZ, R15 ;  /* 0x000000ffff330224 */ /* 0x000fe200078e000f */
[----:B------:R-:W-:Y:S01]  /*4710*/  @P2 MOV R51, R19 ;  /* 0x0000001300332202 */ /* 0x000fe20000000f00 */
[----:B------:R-:W-:Y:S01]  /*4720*/  @P2 IMAD.MOV.U32 R52, RZ, RZ, R18 ;  /* 0x000000ffff342224 */ /* 0x000fe200078e0012 */
[----:B------:R-:W-:Y:S01]  /*4730*/  @P4 MOV R11, R15 ;  /* 0x0000000f000b4202 */ /* 0x000fe20000000f00 */
[----:B------:R-:W-:Y:S02]  /*4740*/  @P5 IMAD.MOV.U32 R52, RZ, RZ, R16 ;  /* 0x000000ffff345224 */ /* 0x000fe400078e0010 */
[----:B------:R-:W-:Y:S01]  /*4750*/  @P5 IMAD.MOV.U32 R51, RZ, RZ, R17 ;  /* 0x000000ffff335224 */ /* 0x000fe200078e0011 */
[----:B------:R-:W-:Y:S01]  /*4760*/  ISETP.EQ.AND P5, PT, R26, 0x68, PT ;  /* 0x000000681a00780c */ /* 0x000fe20003fa2270 */
[----:B------:R-:W-:-:S02]  /*4770*/  @P3 IMAD.MOV.U32 R56, RZ, RZ, R18 ;  /* 0x000000ffff383224 */ /* 0x000fc400078e0012 */
[----:B------:R-:W-:Y:S01]  /*4780*/  @P3 IMAD.MOV.U32 R53, RZ, RZ, R19 ;  /* 0x000000ffff353224 */ /* 0x000fe200078e0013 */
[C---:B------:R-:W-:Y:S01]  /*4790*/  ISETP.EQ.AND P3, PT, R26.reuse, -0x8, PT ;  /* 0xfffffff81a00780c */ /* 0x040fe20003f62270 */
[----:B------:R-:W-:Y:S02]  /*47a0*/  @P6 IMAD.MOV.U32 R56, RZ, RZ, R16 ;  /* 0x000000ffff386224 */ /* 0x000fe400078e0010 */
[----:B------:R-:W-:Y:S01]  /*47b0*/  @P6 IMAD.MOV.U32 R53, RZ, RZ, R17 ;  /* 0x000000ffff356224 */ /* 0x000fe200078e0011 */
[----:B------:R-:W-:Y:S01]  /*47c0*/  ISETP.EQ.AND P6, PT, R26, 0x70, PT ;  /* 0x000000701a00780c */ /* 0x000fe20003fc2270 */
[--C-:B------:R-:W-:Y:S02]  /*47d0*/  @P4 IMAD.MOV.U32 R44, RZ, RZ, R14.reuse ;  /* 0x000000ffff2c4224 */ /* 0x100fe400078e000e */
[--C-:B------:R-:W-:Y:S02]  /*47e0*/  @P1 IMAD.MOV.U32 R2, RZ, RZ, R14.reuse ;  /* 0x000000ffff021224 */ /* 0x100fe400078e000e */
[----:B------:R-:W-:-:S02]  /*47f0*/  @P5 IMAD.MOV.U32 R50, RZ, RZ, R14 ;  /* 0x000000ffff325224 */ /* 0x000fc400078e000e */
[----:B------:R-:W-:Y:S01]  /*4800*/  @P5 IMAD.MOV.U32 R49, RZ, RZ, R15 ;  /* 0x000000ffff315224 */ /* 0x000fe200078e000f */
[----:B------:R-:W-:Y:S01]  /*4810*/  @P1 MOV R49, R19 ;  /* 0x0000001300311202 */ /* 0x000fe20000000f00 */
[----:B------:R-:W-:Y:S02]  /*4820*/  @P1 IMAD.MOV.U32 R50, RZ, RZ, R18 ;  /* 0x000000ffff321224 */ /* 0x000fe400078e0012 */
[----:B------:R-:W-:Y:S02]  /*4830*/  @P0 IMAD.MOV.U32 R50, RZ, RZ, R16 ;  /* 0x000000ffff320224 */ /* 0x000fe400078e0010 */
[----:B------:R-:W-:Y:S01]  /*4840*/  @P0 IMAD.MOV.U32 R49, RZ, RZ, R17 ;  /* 0x000000ffff310224 */ /* 0x000fe200078e0011 */
[----:B------:R-:W-:Y:S01]  /*4850*/  ISETP.EQ.AND P0, PT, R26, 0x30, PT ;  /* 0x000000301a00780c */ /* 0x000fe20003f02270 */
[----:B------:R-:W-:Y:S02]  /*4860*/  @P6 IMAD.MOV.U32 R48, RZ, RZ, R14 ;  /* 0x000000ffff306224 */ /* 0x000fe400078e000e */
[----:B------:R-:W-:-:S02]  /*4870*/  @P6 IMAD.MOV.U32 R47, RZ, RZ, R15 ;  /* 0x000000ffff2f6224 */ /* 0x000fc400078e000f */
[----:B------:R-:W-:Y:S02]  /*4880*/  @P6 IMAD.MOV.U32 R46, RZ, RZ, R16 ;  /* 0x000000ffff2e6224 */ /* 0x000fe400078e0010 */
[----:B------:R-:W-:Y:S01]  /*4890*/  @P6 IMAD.MOV.U32 R45, RZ, RZ, R17 ;  /* 0x000000ffff2d6224 */ /* 0x000fe200078e0011 */
[C---:B------:R-:W-:Y:S01]  /*48a0*/  ISETP.EQ.AND P6, PT, R26.reuse, -0x40, PT ;  /* 0xffffffc01a00780c */ /* 0x040fe20003fc2270 */
[----:B------:R-:W-:Y:S02]  /*48b0*/  @P1 IMAD.MOV.U32 R0, RZ, RZ, R15 ;  /* 0x000000ffff001224 */ /* 0x000fe400078e000f */
[----:B0-----:R-:W-:Y:S02]  /*48c0*/  @P2 IMAD.MOV.U32 R50, RZ, RZ, R12 ;  /* 0x000000ffff322224 */ /* 0x001fe400078e000c */
[----:B------:R-:W-:Y:S01]  /*48d0*/  @P0 IMAD.MOV.U32 R48, RZ, RZ, R18 ;  /* 0x000000ffff300224 */ /* 0x000fe200078e0012 */
        /* <DEDUP_REMOVED lines=8> */
[----:B------:R-:W-:Y:S02]  /*4960*/  @P3 IMAD.MOV.U32 R44, RZ, RZ, R16 ;  /* 0x000000ffff2c3224 */ /* 0x000fe400078e0010 */
[----:B------:R-:W-:Y:S01]  /*4970*/  @P3 IMAD.MOV.U32 R11, RZ, RZ, R17 ;  /* 0x000000ffff0b3224 */ /* 0x000fe200078e0011 */
[C---:B------:R-:W-:Y:S01]  /*4980*/  ISETP.EQ.AND P3, PT, R26.reuse, 0x8, PT ;  /* 0x000000081a00780c */ /* 0x040fe20003f62270 */
[--C-:B------:R-:W-:Y:S02]  /*4990*/  @P1 IMAD.MOV.U32 R48, RZ, RZ, R12.reuse ;  /* 0x000000ffff301224 */ /* 0x100fe400078e000c */
[--C-:B------:R-:W-:Y:S01]  /*49a0*/  @P5 IMAD.MOV.U32 R44, RZ, RZ, R12.reuse ;  /* 0x000000ffff2c5224 */ /* 0x100fe200078e000c */
[----:B------:R-:W-:Y:S01]  /*49b0*/  @P5 MOV R11, R13 ;  /* 0x0000000d000b5202 */ /* 0x000fe20000000f00 */
[----:B------:R-:W-:Y:S01]  /*49c0*/  @P0 IMAD.MOV.U32 R46, RZ, RZ, R12 ;  /* 0x000000ffff2e0224 */ /* 0x000fe200078e000c */
[----:B------:R-:W-:Y:S01]  /*49d0*/  ISETP.EQ.AND P5, PT, R26, -0x38, PT ;  /* 0xffffffc81a00780c */ /* 0x000fe20003fa2270 */
[----:B------:R-:W-:-:S02]  /*49e0*/  @P2 IMAD.MOV.U32 R49, RZ, RZ, R13 ;  /* 0x000000ffff312224 */ /* 0x000fc400078e000d */
[--C-:B------:R-:W-:Y:S02]  /*49f0*/  @P1 IMAD.MOV.U32 R47, RZ, RZ, R13.reuse ;  /* 0x000000ffff2f1224 */ /* 0x100fe400078e000d */
[----:B------:R-:W-:Y:S02]  /*4a00*/  @P0 IMAD.MOV.U32 R45, RZ, RZ, R13 ;  /* 0x000000ffff2d0224 */ /* 0x000fe400078e000d */
[----:B------:R-:W-:Y:S02]  /*4a10*/  @P3 IMAD.MOV.U32 R10, RZ, RZ, R14 ;  /* 0x000000ffff0a3224 */ /* 0x000fe400078e000e */
[----:B------:R-:W-:-:S04]  /*4a20*/  @P3 IMAD.MOV.U32 R9, RZ, RZ, R15 ;  /* 0x000000ffff093224 */ /* 0x000fc800078e000f */
[----:B------:R-:W-:Y:S02]  /*4a30*/  @P5 IMAD.MOV.U32 R10, RZ, RZ, R18 ;  /* 0x000000ffff0a5224 */ /* 0x000fe400078e0012 */
[----:B------:R-:W-:Y:S01]  /*4a40*/  @P5 IMAD.MOV.U32 R9, RZ, RZ, R19 ;  /* 0x000000ffff095224 */ /* 0x000fe200078e0013 */
[----:B------:R-:W-:Y:S01]  /*4a50*/  @P4 MOV R9, R17 ;  /* 0x0000001100094202 */ /* 0x000fe20000000f00 */
        /* <DEDUP_REMOVED lines=67> */
.L_x_57735:
[----:B------:R-:W-:-:S04]  /*4e90*/  LOP3.LUT P0, RZ, R23, 0x8, RZ, 0xc0, !PT ;  /* 0x0000000817ff7812 */ /* 0x000fc8000780c0ff */
[----:B------:R-:W-:-:S13]  /*4ea0*/  ISETP.NE.OR P0, PT, R20, RZ, P0 ;  /* 0x000000ff1400720c */ /* 0x000fda0000705670 */
[----:B------:R-:W-:Y:S05]  /*4eb0*/  @!P0 BRA `(.L_x_57731) ;  /* 0x00000b1000008947 */ /* 0x000fea0003800000 */
.L_x_57732:
        /* <DEDUP_REMOVED lines=177> */
.L_x_57731:
[----:B------:R-:W-:-:S13]  /*59d0*/  ISETP.NE.AND P0, PT, R22, RZ, PT ;  /* 0x000000ff1600720c */ /* 0x000fda0003f05270 */
[----:B------:R-:W-:Y:S05]  /*59e0*/  @!P0 BRA `(.L_x_57730) ;  /* 0x000007b000008947 */ /* 0x000fea0003800000 */
[----:B------:R-:W-:Y:S02]  /*59f0*/  IMAD R12, R64, 0x22, R21 ;  /* 0x00000022400c7824 */ /* 0x000fe400078e0215 */
[----:B------:R-:W-:-:S03]  /*5a00*/  IMAD.SHL.U32 R21, R21, 0x4, RZ ;  /* 0x0000000415157824 */ /* 0x000fc600078e00ff */
[----:B------:R-:W-:Y:S02]  /*5a10*/  LEA R12, R12, 0x160, 0x2 ;  /* 0x000001600c0c7811 */ /* 0x000fe400078e10ff */
[----:B------:R-:W-:-:S03]  /*5a20*/  IADD3 R21, R21, 0x48, RZ ;  /* 0x0000004815157810 */ /* 0x000fc60007ffe0ff */
.L_x_57736:
        /* <DEDUP_REMOVED lines=8> */
[C---:B------:R-:W-:Y:S02]  /*5ab0*/  ISETP.EQ.AND P3, PT, R21.reuse, 0xa0, PT ;  /* 0x000000a01500780c */ /* 0x040fe40003f62270 */
        /* <DEDUP_REMOVED lines=110> */
.L_x_57730:
        /* <DEDUP_REMOVED lines=34> */
.L_x_57729:
[----:B0-----:R-:W-:Y:S05]  /*63c0*/  BSYNC B0 ;  /* 0x0000000000007941 */ /* 0x001fea0003800000 */
.L_x_57728:
        /* <DEDUP_REMOVED lines=64> */
.L_x_57740:
[----:B------:R-:W-:Y:S02]  /*67d0*/  IMAD.MOV.U32 R55, RZ, RZ, R27 ;  /* 0x000000ffff377224 */ /* 0x000fe400078e001b */
[----:B------:R-:W-:Y:S02]  /*67e0*/  IMAD.MOV.U32 R54, RZ, RZ, R43 ;  /* 0x000000ffff367224 */ /* 0x000fe400078e002b */
[----:B------:R-:W-:Y:S02]  /*67f0*/  IMAD.MOV.U32 R27, RZ, RZ, R26 ;  /* 0x000000ffff1b7224 */ /* 0x000fe400078e001a */
[----:B------:R-:W-:Y:S02]  /*6800*/  IMAD.MOV.U32 R43, RZ, RZ, R42 ;  /* 0x000000ffff2b7224 */ /* 0x000fe400078e002a */
.L_x_57741:
[----:B------:R-:W-:Y:S05]  /*6810*/  BSYNC B1 ;  /* 0x0000000000017941 */ /* 0x000fea0003800000 */
.L_x_57739:
        /* <DEDUP_REMOVED lines=9> */
.L_x_57743:
[----:B------:R-:W-:Y:S02]  /*68b0*/  IMAD.MOV.U32 R63, RZ, RZ, R55 ;  /* 0x000000ffff3f7224 */ /* 0x000fe400078e0037 */
[----:B------:R-:W-:Y:S02]  /*68c0*/  IMAD.MOV.U32 R61, RZ, RZ, R54 ;  /* 0x000000ffff3d7224 */ /* 0x000fe400078e0036 */
[----:B------:R-:W-:Y:S02]  /*68d0*/  IMAD.MOV.U32 R55, RZ, RZ, R25 ;  /* 0x000000ffff377224 */ /* 0x000fe400078e0019 */
[----:B------:R-:W-:Y:S02]  /*68e0*/  IMAD.MOV.U32 R54, RZ, RZ, R41 ;  /* 0x000000ffff367224 */ /* 0x000fe400078e0029 */
.L_x_57744:
[----:B------:R-:W-:Y:S05]  /*68f0*/  BSYNC B1 ;  /* 0x0000000000017941 */ /* 0x000fea0003800000 */
.L_x_57742:
        /* <DEDUP_REMOVED lines=9> */
.L_x_57746:
[----:B------:R-:W-:Y:S02]  /*6990*/  IMAD.MOV.U32 R42, RZ, RZ, R63 ;  /* 0x000000ffff2a7224 */ /* 0x000fe400078e003f */
[----:B------:R-:W-:Y:S02]  /*69a0*/  IMAD.MOV.U32 R26, RZ, RZ, R61 ;  /* 0x000000ffff1a7224 */ /* 0x000fe400078e003d */
[----:B------:R-:W-:Y:S02]  /*69b0*/  IMAD.MOV.U32 R63, RZ, RZ, R24 ;  /* 0x000000ffff3f7224 */ /* 0x000fe400078e0018 */
[----:B------:R-:W-:Y:S02]  /*69c0*/  IMAD.MOV.U32 R61, RZ, RZ, R40 ;  /* 0x000000ffff3d7224 */ /* 0x000fe400078e0028 */
.L_x_57747:
[----:B------:R-:W-:Y:S05]  /*69d0*/  BSYNC B1 ;  /* 0x0000000000017941 */ /* 0x000fea0003800000 */
.L_x_57745:
        /* <DEDUP_REMOVED lines=9> */
.L_x_57749:
[----:B------:R-:W-:Y:S02]  /*6a70*/  IMAD.MOV.U32 R41, RZ, RZ, R42 ;  /* 0x000000ffff297224 */ /* 0x000fe400078e002a */
[----:B------:R-:W-:Y:S02]  /*6a80*/  IMAD.MOV.U32 R25, RZ, RZ, R26 ;  /* 0x000000ffff197224 */ /* 0x000fe400078e001a */
[----:B------:R-:W-:Y:S02]  /*6a90*/  IMAD.MOV.U32 R42, RZ, RZ, R23 ;  /* 0x000000ffff2a7224 */ /* 0x000fe400078e0017 */
[----:B------:R-:W-:Y:S02]  /*6aa0*/  IMAD.MOV.U32 R26, RZ, RZ, R39 ;  /* 0x000000ffff1a7224 */ /* 0x000fe400078e0027 */
.L_x_57750:
[----:B------:R-:W-:Y:S05]  /*6ab0*/  BSYNC B1 ;  /* 0x0000000000017941 */ /* 0x000fea0003800000 */
.L_x_57748:
        /* <DEDUP_REMOVED lines=9> */
.L_x_57752:
[----:B------:R-:W-:Y:S02]  /*6b50*/  IMAD.MOV.U32 R40, RZ, RZ, R41 ;  /* 0x000000ffff287224 */ /* 0x000fe400078e0029 */
[----:B------:R-:W-:Y:S02]  /*6b60*/  IMAD.MOV.U32 R24, RZ, RZ, R25 ;  /* 0x000000ffff187224 */ /* 0x000fe400078e0019 */
[----:B------:R-:W-:Y:S02]  /*6b70*/  IMAD.MOV.U32 R41, RZ, RZ, R22 ;  /* 0x000000ffff297224 */ /* 0x000fe400078e0016 */
[----:B------:R-:W-:Y:S02]  /*6b80*/  IMAD.MOV.U32 R25, RZ, RZ, R38 ;  /* 0x000000ffff197224 */ /* 0x000fe400078e0026 */
.L_x_57753:
[----:B------:R-:W-:Y:S05]  /*6b90*/  BSYNC B1 ;  /* 0x0000000000017941 */ /* 0x000fea0003800000 */
.L_x_57751:
        /* <DEDUP_REMOVED lines=9> */
.L_x_57755:
[----:B------:R-:W-:Y:S02]  /*6c30*/  IMAD.MOV.U32 R39, RZ, RZ, R40 ;  /* 0x000000ffff277224 */ /* 0x000fe400078e0028 */
[----:B------:R-:W-:Y:S02]  /*6c40*/  IMAD.MOV.U32 R23, RZ, RZ, R24 ;  /* 0x000000ffff177224 */ /* 0x000fe400078e0018 */
[----:B------:R-:W-:Y:S02]  /*6c50*/  IMAD.MOV.U32 R40, RZ, RZ, R21 ;  /* 0x000000ffff287224 */ /* 0x000fe400078e0015 */
[----:B------:R-:W-:Y:S02]  /*6c60*/  IMAD.MOV.U32 R24, RZ, RZ, R37 ;  /* 0x000000ffff187224 */ /* 0x000fe400078e0025 */
.L_x_57756:
[----:B------:R-:W-:Y:S05]  /*6c70*/  BSYNC B1 ;  /* 0x0000000000017941 */ /* 0x000fea0003800000 */
.L_x_57754:
        /* <DEDUP_REMOVED lines=9> */
.L_x_57758:
[----:B------:R-:W-:Y:S02]  /*6d10*/  IMAD.MOV.U32 R38, RZ, RZ, R39 ;  /* 0x000000ffff267224 */ /* 0x000fe400078e0027 */
[----:B------:R-:W-:Y:S02]  /*6d20*/  IMAD.MOV.U32 R22, RZ, RZ, R23 ;  /* 0x000000ffff167224 */ /* 0x000fe400078e0017 */
[----:B------:R-:W-:Y:S02]  /*6d30*/  IMAD.MOV.U32 R39, RZ, RZ, R20 ;  /* 0x000000ffff277224 */ /* 0x000fe400078e0014 */
[----:B------:R-:W-:Y:S02]  /*6d40*/  IMAD.MOV.U32 R23, RZ, RZ, R36 ;  /* 0x000000ffff177224 */ /* 0x000fe400078e0024 */
.L_x_57759:
[----:B------:R-:W-:Y:S05]  /*6d50*/  BSYNC B1 ;  /* 0x0000000000017941 */ /* 0x000fea0003800000 */
.L_x_57757:
        /* <DEDUP_REMOVED lines=9> */
.L_x_57761:
[----:B------:R-:W-:Y:S02]  /*6df0*/  IMAD.MOV.U32 R37, RZ, RZ, R38 ;  /* 0x000000ffff257224 */ /* 0x000fe400078e0026 */
[----:B------:R-:W-:Y:S02]  /*6e00*/  IMAD.MOV.U32 R21, RZ, RZ, R22 ;  /* 0x000000ffff157224 */ /* 0x000fe400078e0016 */
[----:B------:R-:W-:Y:S02]  /*6e10*/  IMAD.MOV.U32 R38, RZ, RZ, R19 ;  /* 0x000000ffff267224 */ /* 0x000fe400078e0013 */
[----:B------:R-:W-:Y:S02]  /*6e20*/  IMAD.MOV.U32 R22, RZ, RZ, R35 ;  /* 0x000000ffff167224 */ /* 0x000fe400078e0023 */
.L_x_57762:
[----:B------:R-:W-:Y:S05]  /*6e30*/  BSYNC B1 ;  /* 0x0000000000017941 */ /* 0x000fea0003800000 */
.L_x_57760:
        /* <DEDUP_REMOVED lines=9> */
.L_x_57764:
[----:B------:R-:W-:Y:S02]  /*6ed0*/  IMAD.MOV.U32 R36, RZ, RZ, R37 ;  /* 0x000000ffff247224 */ /* 0x000fe400078e0025 */
[----:B------:R-:W-:Y:S02]  /*6ee0*/  IMAD.MOV.U32 R20, RZ, RZ, R21 ;  /* 0x000000ffff147224 */ /* 0x000fe400078e0015 */
[----:B------:R-:W-:Y:S02]  /*6ef0*/  IMAD.MOV.U32 R37, RZ, RZ, R18 ;  /* 0x000000ffff257224 */ /* 0x000fe400078e0012 */
[----:B------:R-:W-:Y:S02]  /*6f00*/  IMAD.MOV.U32 R21, RZ, RZ, R34 ;  /* 0x000000ffff157224 */ /* 0x000fe400078e0022 */
.L_x_57765:
[----:B------:R-:W-:Y:S05]  /*6f10*/  BSYNC B1 ;  /* 0x0000000000017941 */ /* 0x000fea0003800000 */
.L_x_57763:
        /* <DEDUP_REMOVED lines=9> */
.L_x_57767:
[----:B------:R-:W-:Y:S02]  /*6fb0*/  IMAD.MOV.U32 R35, RZ, RZ, R36 ;  /* 0x000000ffff237224 */ /* 0x000fe400078e0024 */
[----:B------:R-:W-:Y:S02]  /*6fc0*/  IMAD.MOV.U32 R19, RZ, RZ, R20 ;  /* 0x000000ffff137224 */ /* 0x000fe400078e0014 */
[----:B------:R-:W-:Y:S02]  /*6fd0*/  IMAD.MOV.U32 R36, RZ, RZ, R17 ;  /* 0x000000ffff247224 */ /* 0x000fe400078e0011 */
[----:B------:R-:W-:Y:S02]  /*6fe0*/  IMAD.MOV.U32 R20, RZ, RZ, R33 ;  /* 0x000000ffff147224 */ /* 0x000fe400078e0021 */
.L_x_57768:
[----:B------:R-:W-:Y:S05]  /*6ff0*/  BSYNC B1 ;  /* 0x0000000000017941 */ /* 0x000fea0003800000 */
.L_x_57766:
        /* <DEDUP_REMOVED lines=9> */
.L_x_57770:
[----:B------:R-:W-:Y:S02]  /*7090*/  IMAD.MOV.U32 R34, RZ, RZ, R35 ;  /* 0x000000ffff227224 */ /* 0x000fe400078e0023 */
[----:B------:R-:W-:Y:S02]  /*70a0*/  IMAD.MOV.U32 R18, RZ, RZ, R19 ;  /* 0x000000ffff127224 */ /* 0x000fe400078e0013 */
[----:B------:R-:W-:Y:S02]  /*70b0*/  IMAD.MOV.U32 R35, RZ, RZ, R16 ;  /* 0x000000ffff237224 */ /* 0x000fe400078e0010 */
[----:B------:R-:W-:Y:S02]  /*70c0*/  IMAD.MOV.U32 R19, RZ, RZ, R32 ;  /* 0x000000ffff137224 */ /* 0x000fe400078e0020 */
.L_x_57771:
[----:B------:R-:W-:Y:S05]  /*70d0*/  BSYNC B1 ;  /* 0x0000000000017941 */ /* 0x000fea0003800000 */
.L_x_57769:
        /* <DEDUP_REMOVED lines=9> */
.L_x_57773:
[----:B------:R-:W-:Y:S02]  /*7170*/  IMAD.MOV.U32 R33, RZ, RZ, R34 ;  /* 0x000000ffff217224 */ /* 0x000fe400078e0022 */
[----:B------:R-:W-:Y:S02]  /*7180*/  IMAD.MOV.U32 R17, RZ, RZ, R18 ;  /* 0x000000ffff117224 */ /* 0x000fe400078e0012 */
[----:B------:R-:W-:Y:S02]  /*7190*/  IMAD.MOV.U32 R34, RZ, RZ, R15 ;  /* 0x000000ffff227224 */ /* 0x000fe400078e000f */
[----:B------:R-:W-:Y:S02]  /*71a0*/  IMAD.MOV.U32 R18, RZ, RZ, R31 ;  /* 0x000000ffff127224 */ /* 0x000fe400078e001f */
.L_x_57774:
[----:B------:R-:W-:Y:S05]  /*71b0*/  BSYNC B1 ;  /* 0x0000000000017941 */ /* 0x000fea0003800000 */
.L_x_57772:
        /* <DEDUP_REMOVED lines=9> */
.L_x_57776:
[----:B------:R-:W-:Y:S02]  /*7250*/  IMAD.MOV.U32 R32, RZ, RZ, R33 ;  /* 0x000000ffff207224 */ /* 0x000fe400078e0021 */
[----:B------:R-:W-:Y:S02]  /*7260*/  IMAD.MOV.U32 R16, RZ, RZ, R17 ;  /* 0x000000ffff107224 */ /* 0x000fe400078e0011 */
[----:B------:R-:W-:Y:S02]  /*7270*/  IMAD.MOV.U32 R33, RZ, RZ, R14 ;  /* 0x000000ffff217224 */ /* 0x000fe400078e000e */
[----:B------:R-:W-:Y:S02]  /*7280*/  IMAD.MOV.U32 R17, RZ, RZ, R30 ;  /* 0x000000ffff117224 */ /* 0x000fe400078e001e */
.L_x_57777:
[----:B------:R-:W-:Y:S05]  /*7290*/  BSYNC B1 ;  /* 0x0000000000017941 */ /* 0x000fea0003800000 */
.L_x_57775:
        /* <DEDUP_REMOVED lines=9> */
.L_x_57779:
[----:B------:R-:W-:Y:S02]  /*7330*/  IMAD.MOV.U32 R31, RZ, RZ, R32 ;  /* 0x000000ffff1f7224 */ /* 0x000fe400078e0020 */
[----:B------:R-:W-:Y:S02]  /*7340*/  IMAD.MOV.U32 R15, RZ, RZ, R16 ;  /* 0x000000ffff0f7224 */ /* 0x000fe400078e0010 */
[----:B------:R-:W-:Y:S02]  /*7350*/  IMAD.MOV.U32 R32, RZ, RZ, R13 ;  /* 0x000000ffff207224 */ /* 0x000fe400078e000d */
[----:B------:R-:W-:Y:S02]  /*7360*/  IMAD.MOV.U32 R16, RZ, RZ, R29 ;  /* 0x000000ffff107224 */ /* 0x000fe400078e001d */
.L_x_57780:
[----:B------:R-:W-:Y:S05]  /*7370*/  BSYNC B1 ;  /* 0x0000000000017941 */ /* 0x000fea0003800000 */
.L_x_57778:
        /* <DEDUP_REMOVED lines=9> */
.L_x_57782:
[----:B------:R-:W-:Y:S02]  /*7410*/  IMAD.MOV.U32 R14, RZ, RZ, R31 ;  /* 0x000000ffff0e7224 */ /* 0x000fe400078e001f */
[----:B------:R-:W-:Y:S02]  /*7420*/  IMAD.MOV.U32 R13, RZ, RZ, R15 ;  /* 0x000000ffff0d7224 */ /* 0x000fe400078e000f */
[----:B------:R-:W-:Y:S02]  /*7430*/  IMAD.MOV.U32 R31, RZ, RZ, R12 ;  /* 0x000000ffff1f7224 */ /* 0x000fe400078e000c */
[----:B------:R-:W-:Y:S02]  /*7440*/  IMAD.MOV.U32 R15, RZ, RZ, R28 ;  /* 0x000000ffff0f7224 */ /* 0x000fe400078e001c */
.L_x_57783:
[----:B------:R-:W-:Y:S05]  /*7450*/  BSYNC B1 ;  /* 0x0000000000017941 */ /* 0x000fea0003800000 */
.L_x_57781:
        /* <DEDUP_REMOVED lines=16> */
.L_x_57785:
[----:B------:R-:W-:Y:S02]  /*7560*/  IMAD.MOV.U32 R28, RZ, RZ, R27 ;  /* 0x000000ffff1c7224 */ /* 0x000fe400078e001b */
[----:B------:R-:W-:Y:S01]  /*7570*/  IMAD.MOV.U32 R12, RZ, RZ, R43 ;  /* 0x000000ffff0c7224 */ /* 0x000fe200078e002b */
[----:B------:R-:W-:Y:S01]  /*7580*/  MOV R43, R54 ;  /* 0x00000036002b7202 */ /* 0x000fe20000000f00 */
[----:B------:R-:W-:Y:S02]  /*7590*/  IMAD.MOV.U32 R27, RZ, RZ, R55 ;  /* 0x000000ffff1b7224 */ /* 0x000fe400078e0037 */
.L_x_57786:
[----:B------:R-:W-:Y:S05]  /*75a0*/  BSYNC B1 ;  /* 0x0000000000017941 */ /* 0x000fea0003800000 */
.L_x_57784:
        /* <DEDUP_REMOVED lines=9> */
.L_x_57788:
[----:B------:R-:W-:Y:S02]  /*7640*/  IMAD.MOV.U32 R53, RZ, RZ, R28 ;  /* 0x000000ffff357224 */ /* 0x000fe400078e001c */
[----:B------:R-:W-:Y:S01]  /*7650*/  IMAD.MOV.U32 R29, RZ, RZ, R12 ;  /* 0x000000ffff1d7224 */ /* 0x000fe200078e000c */
[----:B------:R-:W-:Y:S01]  /*7660*/  MOV R12, R61 ;  /* 0x0000003d000c7202 */ /* 0x000fe20000000f00 */
[----:B------:R-:W-:Y:S02]  /*7670*/  IMAD.MOV.U32 R28, RZ, RZ, R63 ;  /* 0x000000ffff1c7224 */ /* 0x000fe400078e003f */
.L_x_57789:
[----:B------:R-:W-:Y:S05]  /*7680*/  BSYNC B1 ;  /* 0x0000000000017941 */ /* 0x000fea0003800000 */
.L_x_57787:
        /* <DEDUP_REMOVED lines=9> */
.L_x_57791:
[----:B------:R-:W-:Y:S02]  /*7720*/  IMAD.MOV.U32 R54, RZ, RZ, R53 ;  /* 0x000000ffff367224 */ /* 0x000fe400078e0035 */
[----:B------:R-:W-:Y:S01]  /*7730*/  IMAD.MOV.U32 R30, RZ, RZ, R29 ;  /* 0x000000ffff1e7224 */ /* 0x000fe200078e001d */
[----:B------:R-:W-:Y:S01]  /*7740*/  MOV R29, R26 ;  /* 0x0000001a001d7202 */ /* 0x000fe20000000f00 */
[----:B------:R-:W-:Y:S02]  /*7750*/  IMAD.MOV.U32 R53, RZ, RZ, R42 ;  /* 0x000000ffff357224 */ /* 0x000fe400078e002a */
.L_x_57792:
[----:B------:R-:W-:Y:S05]  /*7760*/  BSYNC B1 ;  /* 0x0000000000017941 */ /* 0x000fea0003800000 */
.L_x_57790:
        /* <DEDUP_REMOVED lines=9> */
.L_x_57794:
[----:B------:R-:W-:Y:S02]  /*7800*/  IMAD.MOV.U32 R61, RZ, RZ, R54 ;  /* 0x000000ffff3d7224 */ /* 0x000fe400078e0036 */
[----:B------:R-:W-:Y:S01]  /*7810*/  IMAD.MOV.U32 R55, RZ, RZ, R30 ;  /* 0x000000ffff377224 */ /* 0x000fe200078e001e */
[----:B------:R-:W-:Y:S01]  /*7820*/  MOV R30, R25 ;  /* 0x00000019001e7202 */ /* 0x000fe20000000f00 */
[----:B------:R-:W-:Y:S02]  /*7830*/  IMAD.MOV.U32 R54, RZ, RZ, R41 ;  /* 0x000000ffff367224 */ /* 0x000fe400078e0029 */
.L_x_57795:
[----:B------:R-:W-:Y:S05]  /*7840*/  BSYNC B1 ;  /* 0x0000000000017941 */ /* 0x000fea0003800000 */
.L_x_57793:
        /* <DEDUP_REMOVED lines=9> */
.L_x_57797:
[----:B------:R-:W-:Y:S02]  /*78e0*/  IMAD.MOV.U32 R42, RZ, RZ, R61 ;  /* 0x000000ffff2a7224 */ /* 0x000fe400078e003d */
[----:B------:R-:W-:Y:S01]  /*78f0*/  IMAD.MOV.U32 R26, RZ, RZ, R55 ;  /* 0x000000ffff1a7224 */ /* 0x000fe200078e0037 */
[----:B------:R-:W-:Y:S01]  /*7900*/  MOV R55, R24 ;  /* 0x0000001800377202 */ /* 0x000fe20000000f00 */
[----:B------:R-:W-:Y:S02]  /*7910*/  IMAD.MOV.U32 R61, RZ, RZ, R40 ;  /* 0x000000ffff3d7224 */ /* 0x000fe400078e0028 */
.L_x_57798:
[----:B------:R-:W-:Y:S05]  /*7920*/  BSYNC B1 ;  /* 0x0000000000017941 */ /* 0x000fea0003800000 */
.L_x_57796:
        /* <DEDUP_REMOVED lines=9> */
.L_x_57800:
[----:B------:R-:W-:Y:S02]  /*79c0*/  IMAD.MOV.U32 R41, RZ, RZ, R42 ;  /* 0x000000ffff297224 */ /* 0x000fe400078e002a */
[----:B------:R-:W-:Y:S01]  /*79d0*/  IMAD.MOV.U32 R25, RZ, RZ, R26 ;  /* 0x000000ffff197224 */ /* 0x000fe200078e001a */
[----:B------:R-:W-:Y:S01]  /*79e0*/  MOV R26, R23 ;  /* 0x00000017001a7202 */ /* 0x000fe20000000f00 */
[----:B------:R-:W-:Y:S02]  /*79f0*/  IMAD.MOV.U32 R42, RZ, RZ, R39 ;  /* 0x000000ffff2a7224 */ /* 0x000fe400078e0027 */
.L_x_57801:
[----:B------:R-:W-:Y:S05]  /*7a00*/  BSYNC B1 ;  /* 0x0000000000017941 */ /* 0x000fea0003800000 */
.L_x_57799:
        /* <DEDUP_REMOVED lines=9> */
.L_x_57803:
[----:B------:R-:W-:Y:S02]  /*7aa0*/  IMAD.MOV.U32 R40, RZ, RZ, R41 ;  /* 0x000000ffff287224 */ /* 0x000fe400078e0029 */
[----:B------:R-:W-:Y:S01]  /*7ab0*/  IMAD.MOV.U32 R24, RZ, RZ, R25 ;  /* 0x000000ffff187224 */ /* 0x000fe200078e0019 */
[----:B------:R-:W-:Y:S01]  /*7ac0*/  MOV R25, R22 ;  /* 0x0000001600197202 */ /* 0x000fe20000000f00 */
[----:B------:R-:W-:Y:S02]  /*7ad0*/  IMAD.MOV.U32 R41, RZ, RZ, R38 ;  /* 0x000000ffff297224 */ /* 0x000fe400078e0026 */
.L_x_57804:
[----:B------:R-:W-:Y:S05]  /*7ae0*/  BSYNC B1 ;  /* 0x0000000000017941 */ /* 0x000fea0003800000 */
.L_x_57802:
        /* <DEDUP_REMOVED lines=9> */
.L_x_57806:
[----:B------:R-:W-:Y:S02]  /*7b80*/  IMAD.MOV.U32 R39, RZ, RZ, R40 ;  /* 0x000000ffff277224 */ /* 0x000fe400078e0028 */
[----:B------:R-:W-:Y:S01]  /*7b90*/  IMAD.MOV.U32 R23, RZ, RZ, R24 ;  /* 0x000000ffff177224 */ /* 0x000fe200078e0018 */
[----:B------:R-:W-:Y:S01]  /*7ba0*/  MOV R24, R21 ;  /* 0x0000001500187202 */ /* 0x000fe20000000f00 */
[----:B------:R-:W-:Y:S02]  /*7bb0*/  IMAD.MOV.U32 R40, RZ, RZ, R37 ;  /* 0x000000ffff287224 */ /* 0x000fe400078e0025 */
.L_x_57807:
[----:B------:R-:W-:Y:S05]  /*7bc0*/  BSYNC B1 ;  /* 0x0000000000017941 */ /* 0x000fea0003800000 */
.L_x_57805:
        /* <DEDUP_REMOVED lines=9> */
.L_x_57809:
[----:B------:R-:W-:Y:S02]  /*7c60*/  IMAD.MOV.U32 R38, RZ, RZ, R39 ;  /* 0x000000ffff267224 */ /* 0x000fe400078e0027 */
[----:B------:R-:W-:Y:S01]  /*7c70*/  IMAD.MOV.U32 R22, RZ, RZ, R23 ;  /* 0x000000ffff167224 */ /* 0x000fe200078e0017 */
[----:B------:R-:W-:Y:S01]  /*7c80*/  MOV R23, R20 ;  /* 0x0000001400177202 */ /* 0x000fe20000000f00 */
[----:B------:R-:W-:Y:S02]  /*7c90*/  IMAD.MOV.U32 R39, RZ, RZ, R36 ;  /* 0x000000ffff277224 */ /* 0x000fe400078e0024 */
.L_x_57810:
[----:B------:R-:W-:Y:S05]  /*7ca0*/  BSYNC B1 ;  /* 0x0000000000017941 */ /* 0x000fea0003800000 */
.L_x_57808:
        /* <DEDUP_REMOVED lines=9> */
.L_x_57812:
[----:B------:R-:W-:Y:S02]  /*7d40*/  IMAD.MOV.U32 R37, RZ, RZ, R38 ;  /* 0x000000ffff257224 */ /* 0x000fe400078e0026 */
[----:B------:R-:W-:Y:S01]  /*7d50*/  IMAD.MOV.U32 R21, RZ, RZ, R22 ;  /* 0x000000ffff157224 */ /* 0x000fe200078e0016 */
[----:B------:R-:W-:Y:S01]  /*7d60*/  MOV R22, R19 ;  /* 0x0000001300167202 */ /* 0x000fe20000000f00 */
[----:B------:R-:W-:Y:S02]  /*7d70*/  IMAD.MOV.U32 R38, RZ, RZ, R35 ;  /* 0x000000ffff267224 */ /* 0x000fe400078e0023 */
.L_x_57813:
[----:B------:R-:W-:Y:S05]  /*7d80*/  BSYNC B1 ;  /* 0x0000000000017941 */ /* 0x000fea0003800000 */
.L_x_57811:
        /* <DEDUP_REMOVED lines=9> */
.L_x_57815:
[----:B------:R-:W-:Y:S02]  /*7e20*/  IMAD.MOV.U32 R36, RZ, RZ, R37 ;  /* 0x000000ffff247224 */ /* 0x000fe400078e0025 */
[----:B------:R-:W-:Y:S01]  /*7e30*/  IMAD.MOV.U32 R20, RZ, RZ, R21 ;  /* 0x000000ffff147224 */ /* 0x000fe200078e0015 */
[----:B------:R-:W-:Y:S01]  /*7e40*/  MOV R21, R18 ;  /* 0x0000001200157202 */ /* 0x000fe20000000f00 */
[----:B------:R-:W-:Y:S02]  /*7e50*/  IMAD.MOV.U32 R37, RZ, RZ, R34 ;  /* 0x000000ffff257224 */ /* 0x000fe400078e0022 */
.L_x_57816:
[----:B------:R-:W-:Y:S05]  /*7e60*/  BSYNC B1 ;  /* 0x0000000000017941 */ /* 0x000fea0003800000 */
.L_x_57814:
        /* <DEDUP_REMOVED lines=9> */
.L_x_57818:
[----:B------:R-:W-:Y:S02]  /*7f00*/  IMAD.MOV.U32 R35, RZ, RZ, R36 ;  /* 0x000000ffff237224 */ /* 0x000fe400078e0024 */
[----:B------:R-:W-:Y:S01]  /*7f10*/  IMAD.MOV.U32 R19, RZ, RZ, R20 ;  /* 0x000000ffff137224 */ /* 0x000fe200078e0014 */
[----:B------:R-:W-:Y:S01]  /*7f20*/  MOV R20, R17 ;  /* 0x0000001100147202 */ /* 0x000fe20000000f00 */
[----:B------:R-:W-:Y:S02]  /*7f30*/  IMAD.MOV.U32 R36, RZ, RZ, R33 ;  /* 0x000000ffff247224 */ /* 0x000fe400078e0021 */
.L_x_57819:
[----:B------:R-:W-:Y:S05]  /*7f40*/  BSYNC B1 ;  /* 0x0000000000017941 */ /* 0x000fea0003800000 */
.L_x_57817:
        /* <DEDUP_REMOVED lines=9> */
.L_x_57821:
[----:B------:R-:W-:Y:S02]  /*7fe0*/  IMAD.MOV.U32 R34, RZ, RZ, R35 ;  /* 0x000000ffff227224 */ /* 0x000fe400078e0023 */
[----:B------:R-:W-:Y:S01]  /*7ff0*/  IMAD.MOV.U32 R18, RZ, RZ, R19 ;  /* 0x000000ffff127224 */ /* 0x000fe200078e0013 */
[----:B------:R-:W-:Y:S01]  /*8000*/  MOV R19, R16 ;  /* 0x0000001000137202 */ /* 0x000fe20000000f00 */
[----:B------:R-:W-:Y:S02]  /*8010*/  IMAD.MOV.U32 R35, RZ, RZ, R32 ;  /* 0x000000ffff237224 */ /* 0x000fe400078e0020 */
.L_x_57822:
[----:B------:R-:W-:Y:S05]  /*8020*/  BSYNC B1 ;  /* 0x0000000000017941 */ /* 0x000fea0003800000 */
.L_x_57820:
        /* <DEDUP_REMOVED lines=9> */
.L_x_57824:
[----:B------:R-:W-:Y:S02]  /*80c0*/  IMAD.MOV.U32 R17, RZ, RZ, R34 ;  /* 0x000000ffff117224 */ /* 0x000fe400078e0022 */
[----:B------:R-:W-:Y:S01]  /*80d0*/  IMAD.MOV.U32 R16, RZ, RZ, R18 ;  /* 0x000000ffff107224 */ /* 0x000fe200078e0012 */
[----:B------:R-:W-:Y:S01]  /*80e0*/  MOV R18, R15 ;  /* 0x0000000f00127202 */ /* 0x000fe20000000f00 */
[----:B------:R-:W-:Y:S02]  /*80f0*/  IMAD.MOV.U32 R34, RZ, RZ, R31 ;  /* 0x000000ffff227224 */ /* 0x000fe400078e001f */
.L_x_57825:
[----:B------:R-:W-:Y:S05]  /*8100*/  BSYNC B1 ;  /* 0x0000000000017941 */ /* 0x000fea0003800000 */
.L_x_57823:
        /* <DEDUP_REMOVED lines=9> */
.L_x_57827:
[----:B------:R-:W-:Y:S02]  /*81a0*/  IMAD.MOV.U32 R31, RZ, RZ, R17 ;  /* 0x000000ffff1f7224 */ /* 0x000fe400078e0011 */
[----:B------:R-:W-:Y:S01]  /*81b0*/  IMAD.MOV.U32 R15, RZ, RZ, R16 ;  /* 0x000000ffff0f7224 */ /* 0x000fe200078e0010 */
[----:B------:R-:W-:Y:S01]  /*81c0*/  MOV R16, R13 ;  /* 0x0000000d00107202 */ /* 0x000fe20000000f00 */
[----:B------:R-:W-:Y:S02]  /*81d0*/  IMAD.MOV.U32 R17, RZ, RZ, R14 ;  /* 0x000000ffff117224 */ /* 0x000fe400078e000e */
.L_x_57828:
[----:B------:R-:W-:Y:S05]  /*81e0*/  BSYNC B1 ;  /* 0x0000000000017941 */ /* 0x000fea0003800000 */
.L_x_57826:
        /* <DEDUP_REMOVED lines=16> */
.L_x_57830:
[----:B------:R-:W-:Y:S01]  /*82f0*/  IMAD.MOV.U32 R32, RZ, RZ, R27 ;  /* 0x000000ffff207224 */ /* 0x000fe200078e001b */
[----:B------:R-:W-:Y:S01]  /*8300*/  MOV R14, R43 ;  /* 0x0000002b000e7202 */ /* 0x000fe20000000f00 */
[----:B------:R-:W-:Y:S02]  /*8310*/  IMAD.MOV.U32 R27, RZ, RZ, R28 ;  /* 0x000000ffff1b7224 */ /* 0x000fe400078e001c */
[----:B------:R-:W-:Y:S02]  /*8320*/  IMAD.MOV.U32 R43, RZ, RZ, R12 ;  /* 0x000000ffff2b7224 */ /* 0x000fe400078e000c */
.L_x_57831:
[----:B------:R-:W-:Y:S05]  /*8330*/  BSYNC B1 ;  /* 0x0000000000017941 */ /* 0x000fea0003800000 */
.L_x_57829:
        /* <DEDUP_REMOVED lines=9> */
.L_x_57833:
[----:B------:R-:W-:Y:S01]  /*83d0*/  IMAD.MOV.U32 R33, RZ, RZ, R32 ;  /* 0x000000ffff217224 */ /* 0x000fe200078e0020 */
[----:B------:R-:W-:Y:S01]  /*83e0*/  MOV R13, R14 ;  /* 0x0000000e000d7202 */ /* 0x000fe20000000f00 */
[----:B------:R-:W-:Y:S02]  /*83f0*/  IMAD.MOV.U32 R32, RZ, RZ, R53 ;  /* 0x000000ffff207224 */ /* 0x000fe400078e0035 */
[----:B------:R-:W-:Y:S02]  /*8400*/  IMAD.MOV.U32 R14, RZ, RZ, R29 ;  /* 0x000000ffff0e7224 */ /* 0x000fe400078e001d */
.L_x_57834:
[----:B------:R-:W-:Y:S05]  /*8410*/  BSYNC B1 ;  /* 0x0000000000017941 */ /* 0x000fea0003800000 */
.L_x_57832:
        /* <DEDUP_REMOVED lines=9> */
.L_x_57836:
[----:B------:R-:W-:Y:S01]  /*84b0*/  IMAD.MOV.U32 R28, RZ, RZ, R33 ;  /* 0x000000ffff1c7224 */ /* 0x000fe200078e0021 */
[----:B------:R-:W-:Y:S01]  /*84c0*/  MOV R12, R13 ;  /* 0x0000000d000c7202 */ /* 0x000fe20000000f00 */
[----:B------:R-:W-:Y:S02]  /*84d0*/  IMAD.MOV.U32 R33, RZ, RZ, R54 ;  /* 0x000000ffff217224 */ /* 0x000fe400078e0036 */
[----:B------:R-:W-:Y:S02]  /*84e0*/  IMAD.MOV.U32 R13, RZ, RZ, R30 ;  /* 0x000000ffff0d7224 */ /* 0x000fe400078e001e */
.L_x_57837:
[----:B------:R-:W-:Y:S05]  /*84f0*/  BSYNC B1 ;  /* 0x0000000000017941 */ /* 0x000fea0003800000 */
.L_x_57835:
        /* <DEDUP_REMOVED lines=9> */
.L_x_57839:
[----:B------:R-:W-:Y:S01]  /*8590*/  IMAD.MOV.U32 R51, RZ, RZ, R28 ;  /* 0x000000ffff337224 */ /* 0x000fe200078e001c */
[----:B------:R-:W-:Y:S01]  /*85a0*/  MOV R29, R12 ;  /* 0x0000000c001d7202 */ /* 0x000fe20000000f00 */
[----:B------:R-:W-:Y:S02]  /*85b0*/  IMAD.MOV.U32 R28, RZ, RZ, R61 ;  /* 0x000000ffff1c7224 */ /* 0x000fe400078e003d */
[----:B------:R-:W-:Y:S02]  /*85c0*/  IMAD.MOV.U32 R12, RZ, RZ, R55 ;  /* 0x000000ffff0c7224 */ /* 0x000fe400078e0037 */
.L_x_57840:
[----:B------:R-:W-:Y:S05]  /*85d0*/  BSYNC B1 ;  /* 0x0000000000017941 */ /* 0x000fea0003800000 */
.L_x_57838:
        /* <DEDUP_REMOVED lines=9> */
.L_x_57842:
[----:B------:R-:W-:Y:S01]  /*8670*/  IMAD.MOV.U32 R54, RZ, RZ, R51 ;  /* 0x000000ffff367224 */ /* 0x000fe200078e0033 */
[----:B------:R-:W-:Y:S01]  /*8680*/  MOV R30, R29 ;  /* 0x0000001d001e7202 */ /* 0x000fe20000000f00 */
[----:B------:R-:W-:Y:S02]  /*8690*/  IMAD.MOV.U32 R51, RZ, RZ, R42 ;  /* 0x000000ffff337224 */ /* 0x000fe400078e002a */
[----:B------:R-:W-:Y:S02]  /*86a0*/  IMAD.MOV.U32 R29, RZ, RZ, R26 ;  /* 0x000000ffff1d7224 */ /* 0x000fe400078e001a */
.L_x_57843:
[----:B------:R-:W-:Y:S05]  /*86b0*/  BSYNC B1 ;  /* 0x0000000000017941 */ /* 0x000fea0003800000 */
.L_x_57841:
        /* <DEDUP_REMOVED lines=9> */
.L_x_57845:
[----:B------:R-:W-:Y:S01]  /*8750*/  IMAD.MOV.U32 R55, RZ, RZ, R54 ;  /* 0x000000ffff377224 */ /* 0x000fe200078e0036 */
[----:B------:R-:W-:Y:S01]  /*8760*/  MOV R53, R30 ;  /* 0x0000001e00357202 */ /* 0x000fe20000000f00 */
[----:B------:R-:W-:Y:S02]  /*8770*/  IMAD.MOV.U32 R54, RZ, RZ, R41 ;  /* 0x000000ffff367224 */ /* 0x000fe400078e0029 */
[----:B------:R-:W-:Y:S02]  /*8780*/  IMAD.MOV.U32 R30, RZ, RZ, R25 ;  /* 0x000000ffff1e7224 */ /* 0x000fe400078e0019 */
.L_x_57846:
[----:B------:R-:W-:Y:S05]  /*8790*/  BSYNC B1 ;  /* 0x0000000000017941 */ /* 0x000fea0003800000 */
.L_x_57844:
        /* <DEDUP_REMOVED lines=9> */
.L_x_57848:
[----:B------:R-:W-:Y:S01]  /*8830*/  IMAD.MOV.U32 R42, RZ, RZ, R55 ;  /* 0x000000ffff2a7224 */ /* 0x000fe200078e0037 */
[----:B------:R-:W-:Y:S01]  /*8840*/  MOV R26, R53 ;  /* 0x00000035001a7202 */ /* 0x000fe20000000f00 */
[----:B------:R-:W-:Y:S02]  /*8850*/  IMAD.MOV.U32 R55, RZ, RZ, R40 ;  /* 0x000000ffff377224 */ /* 0x000fe400078e0028 */
[----:B------:R-:W-:Y:S02]  /*8860*/  IMAD.MOV.U32 R53, RZ, RZ, R24 ;  /* 0x000000ffff357224 */ /* 0x000fe400078e0018 */
.L_x_57849:
[----:B------:R-:W-:Y:S05]  /*8870*/  BSYNC B1 ;  /* 0x0000000000017941 */ /* 0x000fea0003800000 */
.L_x_57847:
        /* <DEDUP_REMOVED lines=9> */
.L_x_57851:
[----:B------:R-:W-:Y:S01]  /*8910*/  IMAD.MOV.U32 R41, RZ, RZ, R42 ;  /* 0x000000ffff297224 */ /* 0x000fe200078e002a */
[----:B------:R-:W-:Y:S01]  /*8920*/  MOV R25, R26 ;  /* 0x0000001a00197202 */ /* 0x000fe20000000f00 */
[----:B------:R-:W-:Y:S02]  /*8930*/  IMAD.MOV.U32 R42, RZ, RZ, R39 ;  /* 0x000000ffff2a7224 */ /* 0x000fe400078e0027 */
[----:B------:R-:W-:Y:S02]  /*8940*/  IMAD.MOV.U32 R26, RZ, RZ, R23 ;  /* 0x000000ffff1a7224 */ /* 0x000fe400078e0017 */
.L_x_57852:
[----:B------:R-:W-:Y:S05]  /*8950*/  BSYNC B1 ;  /* 0x0000000000017941 */ /* 0x000fea0003800000 */
.L_x_57850:
        /* <DEDUP_REMOVED lines=9> */
.L_x_57854:
[----:B------:R-:W-:Y:S01]  /*89f0*/  IMAD.MOV.U32 R40, RZ, RZ, R41 ;  /* 0x000000ffff287224 */ /* 0x000fe200078e0029 */
[----:B------:R-:W-:Y:S01]  /*8a00*/  MOV R24, R25 ;  /* 0x0000001900187202 */ /* 0x000fe20000000f00 */
[----:B------:R-:W-:Y:S02]  /*8a10*/  IMAD.MOV.U32 R41, RZ, RZ, R38 ;  /* 0x000000ffff297224 */ /* 0x000fe400078e0026 */
[----:B------:R-:W-:Y:S02]  /*8a20*/  IMAD.MOV.U32 R25, RZ, RZ, R22 ;  /* 0x000000ffff197224 */ /* 0x000fe400078e0016 */
.L_x_57855:
[----:B------:R-:W-:Y:S05]  /*8a30*/  BSYNC B1 ;  /* 0x0000000000017941 */ /* 0x000fea0003800000 */
.L_x_57853:
        /* <DEDUP_REMOVED lines=9> */
.L_x_57857:
[----:B------:R-:W-:Y:S01]  /*8ad0*/  IMAD.MOV.U32 R39, RZ, RZ, R40 ;  /* 0x000000ffff277224 */ /* 0x000fe200078e0028 */
[----:B------:R-:W-:Y:S01]  /*8ae0*/  MOV R23, R24 ;  /* 0x0000001800177202 */ /* 0x000fe20000000f00 */
[----:B------:R-:W-:Y:S02]  /*8af0*/  IMAD.MOV.U32 R40, RZ, RZ, R37 ;  /* 0x000000ffff287224 */ /* 0x000fe400078e0025 */
[----:B------:R-:W-:Y:S02]  /*8b00*/  IMAD.MOV.U32 R24, RZ, RZ, R21 ;  /* 0x000000ffff187224 */ /* 0x000fe400078e0015 */
.L_x_57858:
[----:B------:R-:W-:Y:S05]  /*8b10*/  BSYNC B1 ;  /* 0x0000000000017941 */ /* 0x000fea0003800000 */
.L_x_57856:
        /* <DEDUP_REMOVED lines=9> */
.L_x_57860:
[----:B------:R-:W-:Y:S01]  /*8bb0*/  IMAD.MOV.U32 R38, RZ, RZ, R39 ;  /* 0x000000ffff267224 */ /* 0x000fe200078e0027 */
[----:B------:R-:W-:Y:S01]  /*8bc0*/  MOV R22, R23 ;  /* 0x0000001700167202 */ /* 0x000fe20000000f00 */
[----:B------:R-:W-:Y:S02]  /*8bd0*/  IMAD.MOV.U32 R39, RZ, RZ, R36 ;  /* 0x000000ffff277224 */ /* 0x000fe400078e0024 */
[----:B------:R-:W-:Y:S02]  /*8be0*/  IMAD.MOV.U32 R23, RZ, RZ, R20 ;  /* 0x000000ffff177224 */ /* 0x000fe400078e0014 */
.L_x_57861:
[----:B------:R-:W-:Y:S05]  /*8bf0*/  BSYNC B1 ;  /* 0x0000000000017941 */ /* 0x000fea0003800000 */
.L_x_57859:
        /* <DEDUP_REMOVED lines=9> */
.L_x_57863:
[----:B------:R-:W-:Y:S01]  /*8c90*/  IMAD.MOV.U32 R37, RZ, RZ, R38 ;  /* 0x000000ffff257224 */ /* 0x000fe200078e0026 */
[----:B------:R-:W-:Y:S01]  /*8ca0*/  MOV R21, R22 ;  /* 0x0000001600157202 */ /* 0x000fe20000000f00 */
[----:B------:R-:W-:Y:S02]  /*8cb0*/  IMAD.MOV.U32 R38, RZ, RZ, R35 ;  /* 0x000000ffff267224 */ /* 0x000fe400078e0023 */
[----:B------:R-:W-:Y:S02]  /*8cc0*/  IMAD.MOV.U32 R22, RZ, RZ, R19 ;  /* 0x000000ffff167224 */ /* 0x000fe400078e0013 */
.L_x_57864:
[----:B------:R-:W-:Y:S05]  /*8cd0*/  BSYNC B1 ;  /* 0x0000000000017941 */ /* 0x000fea0003800000 */
.L_x_57862:
        /* <DEDUP_REMOVED lines=9> */
.L_x_57866:
[----:B------:R-:W-:Y:S01]  /*8d70*/  IMAD.MOV.U32 R20, RZ, RZ, R37 ;  /* 0x000000ffff147224 */ /* 0x000fe200078e0025 */
[----:B------:R-:W-:Y:S01]  /*8d80*/  MOV R19, R21 ;  /* 0x0000001500137202 */ /* 0x000fe20000000f00 */
[----:B------:R-:W-:Y:S02]  /*8d90*/  IMAD.MOV.U32 R37, RZ, RZ, R34 ;  /* 0x000000ffff257224 */ /* 0x000fe400078e0022 */
[----:B------:R-:W-:Y:S02]  /*8da0*/  IMAD.MOV.U32 R21, RZ, RZ, R18 ;  /* 0x000000ffff157224 */ /* 0x000fe400078e0012 */
.L_x_57867:
[----:B------:R-:W-:Y:S05]  /*8db0*/  BSYNC B1 ;  /* 0x0000000000017941 */ /* 0x000fea0003800000 */
.L_x_57865:
        /* <DEDUP_REMOVED lines=9> */
.L_x_57869:
[----:B------:R-:W-:Y:S01]  /*8e50*/  IMAD.MOV.U32 R34, RZ, RZ, R20 ;  /* 0x000000ffff227224 */ /* 0x000fe200078e0014 */
[----:B------:R-:W-:Y:S01]  /*8e60*/  MOV R18, R19 ;  /* 0x0000001300127202 */ /* 0x000fe20000000f00 */
[----:B------:R-:W-:Y:S02]  /*8e70*/  IMAD.MOV.U32 R20, RZ, RZ, R17 ;  /* 0x000000ffff147224 */ /* 0x000fe400078e0011 */
[----:B------:R-:W-:Y:S02]  /*8e80*/  IMAD.MOV.U32 R19, RZ, RZ, R16 ;  /* 0x000000ffff137224 */ /* 0x000fe400078e0010 */
.L_x_57870:
[----:B------:R-:W-:Y:S05]  /*8e90*/  BSYNC B1 ;  /* 0x0000000000017941 */ /* 0x000fea0003800000 */
.L_x_57868:
        /* <DEDUP_REMOVED lines=9> */
.L_x_57872:
[----:B------:R-:W-:Y:S01]  /*8f30*/  IMAD.MOV.U32 R17, RZ, RZ, R34 ;  /* 0x000000ffff117224 */ /* 0x000fe200078e0022 */
[----:B------:R-:W-:Y:S01]  /*8f40*/  MOV R16, R18 ;  /* 0x0000001200107202 */ /* 0x000fe20000000f00 */
[----:B------:R-:W-:Y:S02]  /*8f50*/  IMAD.MOV.U32 R34, RZ, RZ, R31 ;  /* 0x000000ffff227224 */ /* 0x000fe400078e001f */
[----:B------:R-:W-:Y:S02]  /*8f60*/  IMAD.MOV.U32 R18, RZ, RZ, R15 ;  /* 0x000000ffff127224 */ /* 0x000fe400078e000f */
.L_x_57873:
[----:B------:R-:W-:Y:S05]  /*8f70*/  BSYNC B1 ;  /* 0x0000000000017941 */ /* 0x000fea0003800000 */
.L_x_57871:
        /* <DEDUP_REMOVED lines=16> */
.L_x_57875:
[----:B------:R-:W-:Y:S02]  /*9080*/  IMAD.MOV.U32 R60, RZ, RZ, R27 ;  /* 0x000000ffff3c7224 */ /* 0x000fe400078e001b */
[----:B------:R-:W-:Y:S02]  /*9090*/  IMAD.MOV.U32 R36, RZ, RZ, R43 ;  /* 0x000000ffff247224 */ /* 0x000fe400078e002b */
[----:B------:R-:W-:Y:S02]  /*90a0*/  IMAD.MOV.U32 R27, RZ, RZ, R32 ;  /* 0x000000ffff1b7224 */ /* 0x000fe400078e0020 */
[----:B------:R-:W-:Y:S02]  /*90b0*/  IMAD.MOV.U32 R43, RZ, RZ, R14 ;  /* 0x000000ffff2b7224 */ /* 0x000fe400078e000e */
.L_x_57876:
[----:B------:R-:W-:Y:S05]  /*90c0*/  BSYNC B1 ;  /* 0x0000000000017941 */ /* 0x000fea0003800000 */
.L_x_57874:
        /* <DEDUP_REMOVED lines=9> */
.L_x_57878:
[----:B------:R-:W-:Y:S02]  /*9160*/  IMAD.MOV.U32 R31, RZ, RZ, R60 ;  /* 0x000000ffff1f7224 */ /* 0x000fe400078e003c */
[----:B------:R-:W-:Y:S02]  /*9170*/  IMAD.MOV.U32 R15, RZ, RZ, R36 ;  /* 0x000000ffff0f7224 */ /* 0x000fe400078e0024 */
[----:B------:R-:W-:Y:S02]  /*9180*/  IMAD.MOV.U32 R60, RZ, RZ, R33 ;  /* 0x000000ffff3c7224 */ /* 0x000fe400078e0021 */
[----:B------:R-:W-:Y:S02]  /*9190*/  IMAD.MOV.U32 R36, RZ, RZ, R13 ;  /* 0x000000ffff247224 */ /* 0x000fe400078e000d */
.L_x_57879:
[----:B------:R-:W-:Y:S05]  /*91a0*/  BSYNC B1 ;  /* 0x0000000000017941 */ /* 0x000fea0003800000 */
.L_x_57877:
        /* <DEDUP_REMOVED lines=9> */
.L_x_57881:
[----:B------:R-:W-:Y:S02]  /*9240*/  IMAD.MOV.U32 R32, RZ, RZ, R31 ;  /* 0x000000ffff207224 */ /* 0x000fe400078e001f */
[----:B------:R-:W-:Y:S02]  /*9250*/  IMAD.MOV.U32 R14, RZ, RZ, R15 ;  /* 0x000000ffff0e7224 */ /* 0x000fe400078e000f */
[----:B------:R-:W-:Y:S02]  /*9260*/  IMAD.MOV.U32 R31, RZ, RZ, R28 ;  /* 0x000000ffff1f7224 */ /* 0x000fe400078e001c */
[----:B------:R-:W-:Y:S02]  /*9270*/  IMAD.MOV.U32 R15, RZ, RZ, R12 ;  /* 0x000000ffff0f7224 */ /* 0x000fe400078e000c */
.L_x_57882:
[----:B------:R-:W-:Y:S05]  /*9280*/  BSYNC B1 ;  /* 0x0000000000017941 */ /* 0x000fea0003800000 */
.L_x_57880:
        /* <DEDUP_REMOVED lines=9> */
.L_x_57884:
[----:B------:R-:W-:Y:S02]  /*9320*/  IMAD.MOV.U32 R33, RZ, RZ, R32 ;  /* 0x000000ffff217224 */ /* 0x000fe400078e0020 */
[----:B------:R-:W-:Y:S02]  /*9330*/  IMAD.MOV.U32 R13, RZ, RZ, R14 ;  /* 0x000000ffff0d7224 */ /* 0x000fe400078e000e */
[----:B------:R-:W-:Y:S02]  /*9340*/  IMAD.MOV.U32 R32, RZ, RZ, R51 ;  /* 0x000000ffff207224 */ /* 0x000fe400078e0033 */
[----:B------:R-:W-:Y:S02]  /*9350*/  IMAD.MOV.U32 R14, RZ, RZ, R29 ;  /* 0x000000ffff0e7224 */ /* 0x000fe400078e001d */
.L_x_57885:
[----:B------:R-:W-:Y:S05]  /*9360*/  BSYNC B1 ;  /* 0x0000000000017941 */ /* 0x000fea0003800000 */
.L_x_57883:
        /* <DEDUP_REMOVED lines=9> */
.L_x_57887:
[----:B------:R-:W-:Y:S02]  /*9400*/  IMAD.MOV.U32 R28, RZ, RZ, R33 ;  /* 0x000000ffff1c7224 */ /* 0x000fe400078e0021 */
[----:B------:R-:W-:Y:S02]  /*9410*/  IMAD.MOV.U32 R12, RZ, RZ, R13 ;  /* 0x000000ffff0c7224 */ /* 0x000fe400078e000d */
[----:B------:R-:W-:Y:S02]  /*9420*/  IMAD.MOV.U32 R33, RZ, RZ, R54 ;  /* 0x000000ffff217224 */ /* 0x000fe400078e0036 */
[----:B------:R-:W-:Y:S02]  /*9430*/  IMAD.MOV.U32 R13, RZ, RZ, R30 ;  /* 0x000000ffff0d7224 */ /* 0x000fe400078e001e */
.L_x_57888:
[----:B------:R-:W-:Y:S05]  /*9440*/  BSYNC B1 ;  /* 0x0000000000017941 */ /* 0x000fea0003800000 */
.L_x_57886:
        /* <DEDUP_REMOVED lines=9> */
.L_x_57890:
[----:B------:R-:W-:Y:S02]  /*94e0*/  IMAD.MOV.U32 R35, RZ, RZ, R28 ;  /* 0x000000ffff237224 */ /* 0x000fe400078e001c */
[----:B------:R-:W-:Y:S02]  /*94f0*/  IMAD.MOV.U32 R29, RZ, RZ, R12 ;  /* 0x000000ffff1d7224 */ /* 0x000fe400078e000c */
[----:B------:R-:W-:Y:S02]  /*9500*/  IMAD.MOV.U32 R28, RZ, RZ, R55 ;  /* 0x000000ffff1c7224 */ /* 0x000fe400078e0037 */
[----:B------:R-:W-:Y:S02]  /*9510*/  IMAD.MOV.U32 R12, RZ, RZ, R53 ;  /* 0x000000ffff0c7224 */ /* 0x000fe400078e0035 */
.L_x_57891:
[----:B------:R-:W-:Y:S05]  /*9520*/  BSYNC B1 ;  /* 0x0000000000017941 */ /* 0x000fea0003800000 */
.L_x_57889:
        /* <DEDUP_REMOVED lines=9> */
.L_x_57893:
[----:B------:R-:W-:Y:S02]  /*95c0*/  IMAD.MOV.U32 R54, RZ, RZ, R35 ;  /* 0x000000ffff367224 */ /* 0x000fe400078e0023 */
[----:B------:R-:W-:Y:S02]  /*95d0*/  IMAD.MOV.U32 R30, RZ, RZ, R29 ;  /* 0x000000ffff1e7224 */ /* 0x000fe400078e001d */
[----:B------:R-:W-:Y:S02]  /*95e0*/  IMAD.MOV.U32 R35, RZ, RZ, R42 ;  /* 0x000000ffff237224 */ /* 0x000fe400078e002a */
[----:B------:R-:W-:Y:S02]  /*95f0*/  IMAD.MOV.U32 R29, RZ, RZ, R26 ;  /* 0x000000ffff1d7224 */ /* 0x000fe400078e001a */
.L_x_57894:
[----:B------:R-:W-:Y:S05]  /*9600*/  BSYNC B1 ;  /* 0x0000000000017941 */ /* 0x000fea0003800000 */
.L_x_57892:
        /* <DEDUP_REMOVED lines=9> */
.L_x_57896:
[----:B------:R-:W-:Y:S02]  /*96a0*/  IMAD.MOV.U32 R51, RZ, RZ, R54 ;  /* 0x000000ffff337224 */ /* 0x000fe400078e0036 */
[----:B------:R-:W-:Y:S02]  /*96b0*/  IMAD.MOV.U32 R49, RZ, RZ, R30 ;  /* 0x000000ffff317224 */ /* 0x000fe400078e001e */
[----:B------:R-:W-:Y:S02]  /*96c0*/  IMAD.MOV.U32 R54, RZ, RZ, R41 ;  /* 0x000000ffff367224 */ /* 0x000fe400078e0029 */
[----:B------:R-:W-:Y:S02]  /*96d0*/  IMAD.MOV.U32 R30, RZ, RZ, R25 ;  /* 0x000000ffff1e7224 */ /* 0x000fe400078e0019 */
.L_x_57897:
[----:B------:R-:W-:Y:S05]  /*96e0*/  BSYNC B1 ;  /* 0x0000000000017941 */ /* 0x000fea0003800000 */
.L_x_57895:
        /* <DEDUP_REMOVED lines=9> */
.L_x_57899:
[----:B------:R-:W-:Y:S02]  /*9780*/  IMAD.MOV.U32 R42, RZ, RZ, R51 ;  /* 0x000000ffff2a7224 */ /* 0x000fe400078e0033 */
[----:B------:R-:W-:Y:S02]  /*9790*/  IMAD.MOV.U32 R26, RZ, RZ, R49 ;  /* 0x000000ffff1a7224 */ /* 0x000fe400078e0031 */
[----:B------:R-:W-:Y:S02]  /*97a0*/  IMAD.MOV.U32 R51, RZ, RZ, R40 ;  /* 0x000000ffff337224 */ /* 0x000fe400078e0028 */
[----:B------:R-:W-:Y:S02]  /*97b0*/  IMAD.MOV.U32 R49, RZ, RZ, R24 ;  /* 0x000000ffff317224 */ /* 0x000fe400078e0018 */
.L_x_57900:
[----:B------:R-:W-:Y:S05]  /*97c0*/  BSYNC B1 ;  /* 0x0000000000017941 */ /* 0x000fea0003800000 */
.L_x_57898:
        /* <DEDUP_REMOVED lines=9> */
.L_x_57902:
[----:B------:R-:W-:Y:S02]  /*9860*/  IMAD.MOV.U32 R41, RZ, RZ, R42 ;  /* 0x000000ffff297224 */ /* 0x000fe400078e002a */
[----:B------:R-:W-:Y:S02]  /*9870*/  IMAD.MOV.U32 R25, RZ, RZ, R26 ;  /* 0x000000ffff197224 */ /* 0x000fe400078e001a */
[----:B------:R-:W-:Y:S02]  /*9880*/  IMAD.MOV.U32 R42, RZ, RZ, R39 ;  /* 0x000000ffff2a7224 */ /* 0x000fe400078e0027 */
[----:B------:R-:W-:Y:S02]  /*9890*/  IMAD.MOV.U32 R26, RZ, RZ, R23 ;  /* 0x000000ffff1a7224 */ /* 0x000fe400078e0017 */
.L_x_57903:
[----:B------:R-:W-:Y:S05]  /*98a0*/  BSYNC B1 ;  /* 0x0000000000017941 */ /* 0x000fea0003800000 */
.L_x_57901:
        /* <DEDUP_REMOVED lines=9> */
.L_x_57905:
[----:B------:R-:W-:Y:S02]  /*9940*/  IMAD.MOV.U32 R40, RZ, RZ, R41 ;  /* 0x000000ffff287224 */ /* 0x000fe400078e0029 */
[----:B------:R-:W-:Y:S02]  /*9950*/  IMAD.MOV.U32 R24, RZ, RZ, R25 ;  /* 0x000000ffff187224 */ /* 0x000fe400078e0019 */
[----:B------:R-:W-:Y:S02]  /*9960*/  IMAD.MOV.U32 R41, RZ, RZ, R38 ;  /* 0x000000ffff297224 */ /* 0x000fe400078e0026 */
[----:B------:R-:W-:Y:S02]  /*9970*/  IMAD.MOV.U32 R25, RZ, RZ, R22 ;  /* 0x000000ffff197224 */ /* 0x000fe400078e0016 */
.L_x_57906:
[----:B------:R-:W-:Y:S05]  /*9980*/  BSYNC B1 ;  /* 0x0000000000017941 */ /* 0x000fea0003800000 */
.L_x_57904:
        /* <DEDUP_REMOVED lines=9> */
.L_x_57908:
[----:B------:R-:W-:Y:S02]  /*9a20*/  IMAD.MOV.U32 R23, RZ, RZ, R40 ;  /* 0x000000ffff177224 */ /* 0x000fe400078e0028 */
[----:B------:R-:W-:Y:S02]  /*9a30*/  IMAD.MOV.U32 R22, RZ, RZ, R24 ;  /* 0x000000ffff167224 */ /* 0x000fe400078e0018 */
[----:B------:R-:W-:Y:S02]  /*9a40*/  IMAD.MOV.U32 R40, RZ, RZ, R37 ;  /* 0x000000ffff287224 */ /* 0x000fe400078e0025 */
[----:B------:R-:W-:Y:S02]  /*9a50*/  IMAD.MOV.U32 R24, RZ, RZ, R21 ;  /* 0x000000ffff187224 */ /* 0x000fe400078e0015 */
.L_x_57909:
[----:B------:R-:W-:Y:S05]  /*9a60*/  BSYNC B1 ;  /* 0x0000000000017941 */ /* 0x000fea0003800000 */
.L_x_57907:
        /* <DEDUP_REMOVED lines=9> */
.L_x_57911:
[----:B------:R-:W-:Y:S02]  /*9b00*/  IMAD.MOV.U32 R37, RZ, RZ, R23 ;  /* 0x000000ffff257224 */ /* 0x000fe400078e0017 */
[----:B------:R-:W-:Y:S02]  /*9b10*/  IMAD.MOV.U32 R21, RZ, RZ, R22 ;  /* 0x000000ffff157224 */ /* 0x000fe400078e0016 */
[----:B------:R-:W-:Y:S02]  /*9b20*/  IMAD.MOV.U32 R23, RZ, RZ, R20 ;  /* 0x000000ffff177224 */ /* 0x000fe400078e0014 */
[----:B------:R-:W-:Y:S02]  /*9b30*/  IMAD.MOV.U32 R22, RZ, RZ, R19 ;  /* 0x000000ffff167224 */ /* 0x000fe400078e0013 */
.L_x_57912:
[----:B------:R-:W-:Y:S05]  /*9b40*/  BSYNC B1 ;  /* 0x0000000000017941 */ /* 0x000fea0003800000 */
.L_x_57910:
        /* <DEDUP_REMOVED lines=9> */
.L_x_57914:
[----:B------:R-:W-:Y:S02]  /*9be0*/  IMAD.MOV.U32 R20, RZ, RZ, R37 ;  /* 0x000000ffff147224 */ /* 0x000fe400078e0025 */
[----:B------:R-:W-:Y:S02]  /*9bf0*/  IMAD.MOV.U32 R19, RZ, RZ, R21 ;  /* 0x000000ffff137224 */ /* 0x000fe400078e0015 */
[----:B------:R-:W-:Y:S02]  /*9c00*/  IMAD.MOV.U32 R37, RZ, RZ, R34 ;  /* 0x000000ffff257224 */ /* 0x000fe400078e0022 */
[----:B------:R-:W-:Y:S02]  /*9c10*/  IMAD.MOV.U32 R21, RZ, RZ, R18 ;  /* 0x000000ffff157224 */ /* 0x000fe400078e0012 */
.L_x_57915:
[----:B------:R-:W-:Y:S05]  /*9c20*/  BSYNC B1 ;  /* 0x0000000000017941 */ /* 0x000fea0003800000 */
.L_x_57913:
        /* <DEDUP_REMOVED lines=9> */
.L_x_57917:
[----:B------:R-:W-:Y:S02]  /*9cc0*/  IMAD.MOV.U32 R34, RZ, RZ, R20 ;  /* 0x000000ffff227224 */ /* 0x000fe400078e0014 */
[----:B------:R-:W-:Y:S02]  /*9cd0*/  IMAD.MOV.U32 R18, RZ, RZ, R19 ;  /* 0x000000ffff127224 */ /* 0x000fe400078e0013 */
[----:B------:R-:W-:Y:S02]  /*9ce0*/  IMAD.MOV.U32 R20, RZ, RZ, R17 ;  /* 0x000000ffff147224 */ /* 0x000fe400078e0011 */
[----:B------:R-:W-:Y:S02]  /*9cf0*/  IMAD.MOV.U32 R19, RZ, RZ, R16 ;  /* 0x000000ffff137224 */ /* 0x000fe400078e0010 */
.L_x_57918:
[----:B------:R-:W-:Y:S05]  /*9d00*/  BSYNC B1 ;  /* 0x0000000000017941 */ /* 0x000fea0003800000 */
.L_x_57916:
        /* <DEDUP_REMOVED lines=16> */
.L_x_57920:
[----:B------:R-:W-:Y:S02]  /*9e10*/  IMAD.MOV.U32 R38, RZ, RZ, R27 ;  /* 0x000000ffff267224 */ /* 0x000fe400078e001b */
[----:B------:R-:W-:Y:S01]  /*9e20*/  IMAD.MOV.U32 R16, RZ, RZ, R43 ;  /* 0x000000ffff107224 */ /* 0x000fe200078e002b */
[----:B------:R-:W-:Y:S01]  /*9e30*/  MOV R43, R36 ;  /* 0x00000024002b7202 */ /* 0x000fe20000000f00 */
[----:B------:R-:W-:Y:S02]  /*9e40*/  IMAD.MOV.U32 R27, RZ, RZ, R60 ;  /* 0x000000ffff1b7224 */ /* 0x000fe400078e003c */
.L_x_57921:
[----:B------:R-:W-:Y:S05]  /*9e50*/  BSYNC B1 ;  /* 0x0000000000017941 */ /* 0x000fea0003800000 */
.L_x_57919:
        /* <DEDUP_REMOVED lines=9> */
.L_x_57923:
[----:B------:R-:W-:Y:S02]  /*9ef0*/  IMAD.MOV.U32 R39, RZ, RZ, R38 ;  /* 0x000000ffff277224 */ /* 0x000fe400078e0026 */
[----:B------:R-:W-:Y:S01]  /*9f00*/  IMAD.MOV.U32 R17, RZ, RZ, R16 ;  /* 0x000000ffff117224 */ /* 0x000fe200078e0010 */
[----:B------:R-:W-:Y:S01]  /*9f10*/  MOV R16, R15 ;  /* 0x0000000f00107202 */ /* 0x000fe20000000f00 */
[----:B------:R-:W-:Y:S02]  /*9f20*/  IMAD.MOV.U32 R38, RZ, RZ, R31 ;  /* 0x000000ffff267224 */ /* 0x000fe400078e001f */
.L_x_57924:
[----:B------:R-:W-:Y:S05]  /*9f30*/  BSYNC B1 ;  /* 0x0000000000017941 */ /* 0x000fea0003800000 */
.L_x_57922:
        /* <DEDUP_REMOVED lines=9> */
.L_x_57926:
[----:B------:R-:W-:Y:S02]  /*9fd0*/  IMAD.MOV.U32 R58, RZ, RZ, R39 ;  /* 0x000000ffff3a7224 */ /* 0x000fe400078e0027 */
[----:B------:R-:W-:Y:S01]  /*9fe0*/  IMAD.MOV.U32 R36, RZ, RZ, R17 ;  /* 0x000000ffff247224 */ /* 0x000fe200078e0011 */
[----:B------:R-:W-:Y:S01]  /*9ff0*/  MOV R17, R14 ;  /* 0x0000000e00117202 */ /* 0x000fe20000000f00 */
[----:B------:R-:W-:Y:S02]  /*a000*/  IMAD.MOV.U32 R39, RZ, RZ, R32 ;  /* 0x000000ffff277224 */ /* 0x000fe400078e0020 */
.L_x_57927:
[----:B------:R-:W-:Y:S05]  /*a010*/  BSYNC B1 ;  /* 0x0000000000017941 */ /* 0x000fea0003800000 */
.L_x_57925:
        /* <DEDUP_REMOVED lines=9> */
.L_x_57929:
[----:B------:R-:W-:Y:S02]  /*a0b0*/  IMAD.MOV.U32 R31, RZ, RZ, R58 ;  /* 0x000000ffff1f7224 */ /* 0x000fe400078e003a */
[----:B------:R-:W-:Y:S01]  /*a0c0*/  IMAD.MOV.U32 R15, RZ, RZ, R36 ;  /* 0x000000ffff0f7224 */ /* 0x000fe200078e0024 */
[----:B------:R-:W-:Y:S01]  /*a0d0*/  MOV R36, R13 ;  /* 0x0000000d00247202 */ /* 0x000fe20000000f00 */
[----:B------:R-:W-:Y:S02]  /*a0e0*/  IMAD.MOV.U32 R58, RZ, RZ, R33 ;  /* 0x000000ffff3a7224 */ /* 0x000fe400078e0021 */
.L_x_57930:
[----:B------:R-:W-:Y:S05]  /*a0f0*/  BSYNC B1 ;  /* 0x0000000000017941 */ /* 0x000fea0003800000 */
.L_x_57928:
        /* <DEDUP_REMOVED lines=9> */
.L_x_57932:
[----:B------:R-:W-:Y:S02]  /*a190*/  IMAD.MOV.U32 R32, RZ, RZ, R31 ;  /* 0x000000ffff207224 */ /* 0x000fe400078e001f */
[----:B------:R-:W-:Y:S01]  /*a1a0*/  IMAD.MOV.U32 R14, RZ, RZ, R15 ;  /* 0x000000ffff0e7224 */ /* 0x000fe200078e000f */
[----:B------:R-:W-:Y:S01]  /*a1b0*/  MOV R15, R12 ;  /* 0x0000000c000f7202 */ /* 0x000fe20000000f00 */
[----:B------:R-:W-:Y:S02]  /*a1c0*/  IMAD.MOV.U32 R31, RZ, RZ, R28 ;  /* 0x000000ffff1f7224 */ /* 0x000fe400078e001c */
.L_x_57933:
[----:B------:R-:W-:Y:S05]  /*a1d0*/  BSYNC B1 ;  /* 0x0000000000017941 */ /* 0x000fea0003800000 */
.L_x_57931:
        /* <DEDUP_REMOVED lines=9> */
.L_x_57935:
[----:B------:R-:W-:Y:S02]  /*a270*/  IMAD.MOV.U32 R33, RZ, RZ, R32 ;  /* 0x000000ffff217224 */ /* 0x000fe400078e0020 */
[----:B------:R-:W-:Y:S01]  /*a280*/  IMAD.MOV.U32 R13, RZ, RZ, R14 ;  /* 0x000000ffff0d7224 */ /* 0x000fe200078e000e */
[----:B------:R-:W-:Y:S01]  /*a290*/  MOV R14, R29 ;  /* 0x0000001d000e7202 */ /* 0x000fe20000000f00 */
[----:B------:R-:W-:Y:S02]  /*a2a0*/  IMAD.MOV.U32 R32, RZ, RZ, R35 ;  /* 0x000000ffff207224 */ /* 0x000fe400078e0023 */
.L_x_57936:
[----:B------:R-:W-:Y:S05]  /*a2b0*/  BSYNC B1 ;  /* 0x0000000000017941 */ /* 0x000fea0003800000 */
.L_x_57934:
        /* <DEDUP_REMOVED lines=9> */
.L_x_57938:
[----:B------:R-:W-:Y:S02]  /*a350*/  IMAD.MOV.U32 R28, RZ, RZ, R33 ;  /* 0x000000ffff1c7224 */ /* 0x000fe400078e0021 */
[----:B------:R-:W-:Y:S01]  /*a360*/  IMAD.MOV.U32 R12, RZ, RZ, R13 ;  /* 0x000000ffff0c7224 */ /* 0x000fe200078e000d */
[----:B------:R-:W-:Y:S01]  /*a370*/  MOV R13, R30 ;  /* 0x0000001e000d7202 */ /* 0x000fe20000000f00 */
[----:B------:R-:W-:Y:S02]  /*a380*/  IMAD.MOV.U32 R33, RZ, RZ, R54 ;  /* 0x000000ffff217224 */ /* 0x000fe400078e0036 */
.L_x_57939:
[----:B------:R-:W-:Y:S05]  /*a390*/  BSYNC B1 ;  /* 0x0000000000017941 */ /* 0x000fea0003800000 */
.L_x_57937:
        /* <DEDUP_REMOVED lines=9> */
.L_x_57941:
[----:B------:R-:W-:Y:S02]  /*a430*/  IMAD.MOV.U32 R35, RZ, RZ, R28 ;  /* 0x000000ffff237224 */ /* 0x000fe400078e001c */
[----:B------:R-:W-:Y:S01]  /*a440*/  IMAD.MOV.U32 R29, RZ, RZ, R12 ;  /* 0x000000ffff1d7224 */ /* 0x000fe200078e000c */
[----:B------:R-:W-:Y:S01]  /*a450*/  MOV R12, R49 ;  /* 0x00000031000c7202 */ /* 0x000fe20000000f00 */
[----:B------:R-:W-:Y:S02]  /*a460*/  IMAD.MOV.U32 R28, RZ, RZ, R51 ;  /* 0x000000ffff1c7224 */ /* 0x000fe400078e0033 */
.L_x_57942:
[----:B------:R-:W-:Y:S05]  /*a470*/  BSYNC B1 ;  /* 0x0000000000017941 */ /* 0x000fea0003800000 */
.L_x_57940:
        /* <DEDUP_REMOVED lines=9> */
.L_x_57944:
[----:B------:R-:W-:Y:S02]  /*a510*/  IMAD.MOV.U32 R54, RZ, RZ, R35 ;  /* 0x000000ffff367224 */ /* 0x000fe400078e0023 */
[----:B------:R-:W-:Y:S01]  /*a520*/  IMAD.MOV.U32 R30, RZ, RZ, R29 ;  /* 0x000000ffff1e7224 */ /* 0x000fe200078e001d */
[----:B------:R-:W-:Y:S01]  /*a530*/  MOV R29, R26 ;  /* 0x0000001a001d7202 */ /* 0x000fe20000000f00 */
[----:B------:R-:W-:Y:S02]  /*a540*/  IMAD.MOV.U32 R35, RZ, RZ, R42 ;  /* 0x000000ffff237224 */ /* 0x000fe400078e002a */
.L_x_57945:
[----:B------:R-:W-:Y:S05]  /*a550*/  BSYNC B1 ;  /* 0x0000000000017941 */ /* 0x000fea0003800000 */
.L_x_57943:
        /* <DEDUP_REMOVED lines=9> */
.L_x_57947:
[----:B------:R-:W-:Y:S02]  /*a5f0*/  IMAD.MOV.U32 R49, RZ, RZ, R54 ;  /* 0x000000ffff317224 */ /* 0x000fe400078e0036 */
[----:B------:R-:W-:Y:S01]  /*a600*/  IMAD.MOV.U32 R47, RZ, RZ, R30 ;  /* 0x000000ffff2f7224 */ /* 0x000fe200078e001e */
[----:B------:R-:W-:Y:S01]  /*a610*/  MOV R30, R25 ;  /* 0x00000019001e7202 */ /* 0x000fe20000000f00 */
[----:B------:R-:W-:Y:S02]  /*a620*/  IMAD.MOV.U32 R54, RZ, RZ, R41 ;  /* 0x000000ffff367224 */ /* 0x000fe400078e0029 */
.L_x_57948:
[----:B------:R-:W-:Y:S05]  /*a630*/  BSYNC B1 ;  /* 0x0000000000017941 */ /* 0x000fea0003800000 */
.L_x_57946:
        /* <DEDUP_REMOVED lines=9> */
.L_x_57950:
[----:B------:R-:W-:Y:S02]  /*a6d0*/  IMAD.MOV.U32 R26, RZ, RZ, R49 ;  /* 0x000000ffff1a7224 */ /* 0x000fe400078e0031 */
[----:B------:R-:W-:Y:S01]  /*a6e0*/  IMAD.MOV.U32 R25, RZ, RZ, R47 ;  /* 0x000000ffff197224 */ /* 0x000fe200078e002f */
[----:B------:R-:W-:Y:S01]  /*a6f0*/  MOV R47, R24 ;  /* 0x00000018002f7202 */ /* 0x000fe20000000f00 */
[----:B------:R-:W-:Y:S02]  /*a700*/  IMAD.MOV.U32 R49, RZ, RZ, R40 ;  /* 0x000000ffff317224 */ /* 0x000fe400078e0028 */
.L_x_57951:
[----:B------:R-:W-:Y:S05]  /*a710*/  BSYNC B1 ;  /* 0x0000000000017941 */ /* 0x000fea0003800000 */
.L_x_57949:
        /* <DEDUP_REMOVED lines=9> */
.L_x_57953:
[----:B------:R-:W-:Y:S02]  /*a7b0*/  IMAD.MOV.U32 R40, RZ, RZ, R26 ;  /* 0x000000ffff287224 */ /* 0x000fe400078e001a */
[----:B------:R-:W-:Y:S01]  /*a7c0*/  IMAD.MOV.U32 R24, RZ, RZ, R25 ;  /* 0x000000ffff187224 */ /* 0x000fe200078e0019 */
[----:B------:R-:W-:Y:S01]  /*a7d0*/  MOV R25, R22 ;  /* 0x0000001600197202 */ /* 0x000fe20000000f00 */
[----:B------:R-:W-:Y:S02]  /*a7e0*/  IMAD.MOV.U32 R26, RZ, RZ, R23 ;  /* 0x000000ffff1a7224 */ /* 0x000fe400078e0017 */
.L_x_57954:
[----:B------:R-:W-:Y:S05]  /*a7f0*/  BSYNC B1 ;  /* 0x0000000000017941 */ /* 0x000fea0003800000 */
.L_x_57952:
        /* <DEDUP_REMOVED lines=9> */
.L_x_57956:
[----:B------:R-:W-:Y:S02]  /*a890*/  IMAD.MOV.U32 R23, RZ, RZ, R40 ;  /* 0x000000ffff177224 */ /* 0x000fe400078e0028 */
[----:B------:R-:W-:Y:S01]  /*a8a0*/  IMAD.MOV.U32 R22, RZ, RZ, R24 ;  /* 0x000000ffff167224 */ /* 0x000fe200078e0018 */
[----:B------:R-:W-:Y:S01]  /*a8b0*/  MOV R24, R21 ;  /* 0x0000001500187202 */ /* 0x000fe20000000f00 */
[----:B------:R-:W-:Y:S02]  /*a8c0*/  IMAD.MOV.U32 R40, RZ, RZ, R37 ;  /* 0x000000ffff287224 */ /* 0x000fe400078e0025 */
.L_x_57957:
[----:B------:R-:W-:Y:S05]  /*a8d0*/  BSYNC B1 ;  /* 0x0000000000017941 */ /* 0x000fea0003800000 */
.L_x_57955:
        /* <DEDUP_REMOVED lines=9> */
.L_x_57959:
[----:B------:R-:W-:Y:S02]  /*a970*/  IMAD.MOV.U32 R37, RZ, RZ, R23 ;  /* 0x000000ffff257224 */ /* 0x000fe400078e0017 */
[----:B------:R-:W-:Y:S01]  /*a980*/  IMAD.MOV.U32 R21, RZ, RZ, R22 ;  /* 0x000000ffff157224 */ /* 0x000fe200078e0016 */
[----:B------:R-:W-:Y:S01]  /*a990*/  MOV R22, R19 ;  /* 0x0000001300167202 */ /* 0x000fe20000000f00 */
[----:B------:R-:W-:Y:S02]  /*a9a0*/  IMAD.MOV.U32 R23, RZ, RZ, R20 ;  /* 0x000000ffff177224 */ /* 0x000fe400078e0014 */
.L_x_57960:
[----:B------:R-:W-:Y:S05]  /*a9b0*/  BSYNC B1 ;  /* 0x0000000000017941 */ /* 0x000fea0003800000 */
.L_x_57958:
        /* <DEDUP_REMOVED lines=9> */
.L_x_57962:
[----:B------:R-:W-:Y:S02]  /*aa50*/  IMAD.MOV.U32 R20, RZ, RZ, R37 ;  /* 0x000000ffff147224 */ /* 0x000fe400078e0025 */
[----:B------:R-:W-:Y:S01]  /*aa60*/  IMAD.MOV.U32 R19, RZ, RZ, R21 ;  /* 0x000000ffff137224 */ /* 0x000fe200078e0015 */
[----:B------:R-:W-:Y:S01]  /*aa70*/  MOV R21, R18 ;  /* 0x0000001200157202 */ /* 0x000fe20000000f00 */
[----:B------:R-:W-:Y:S02]  /*aa80*/  IMAD.MOV.U32 R37, RZ, RZ, R34 ;  /* 0x000000ffff257224 */ /* 0x000fe400078e0022 */
.L_x_57963:
[----:B------:R-:W-:Y:S05]  /*aa90*/  BSYNC B1 ;  /* 0x0000000000017941 */ /* 0x000fea0003800000 */
.L_x_57961:
        /* <DEDUP_REMOVED lines=16> */
.L_x_57965:
[----:B------:R-:W-:Y:S01]  /*aba0*/  IMAD.MOV.U32 R34, RZ, RZ, R27 ;  /* 0x000000ffff227224 */ /* 0x000fe200078e001b */
[----:B------:R-:W-:Y:S01]  /*abb0*/  MOV R18, R43 ;  /* 0x0000002b00127202 */ /* 0x000fe20000000f00 */
[----:B------:R-:W-:Y:S02]  /*abc0*/  IMAD.MOV.U32 R27, RZ, RZ, R38 ;  /* 0x000000ffff1b7224 */ /* 0x000fe400078e0026 */
[----:B------:R-:W-:Y:S02]  /*abd0*/  IMAD.MOV.U32 R43, RZ, RZ, R16 ;  /* 0x000000ffff2b7224 */ /* 0x000fe400078e0010 */
.L_x_57966:
[----:B------:R-:W-:Y:S05]  /*abe0*/  BSYNC B1 ;  /* 0x0000000000017941 */ /* 0x000fea0003800000 */
.L_x_57964:
        /* <DEDUP_REMOVED lines=9> */
.L_x_57968:
[----:B------:R-:W-:Y:S01]  /*ac80*/  IMAD.MOV.U32 R45, RZ, RZ, R34 ;  /* 0x000000ffff2d7224 */ /* 0x000fe200078e0022 */
[----:B------:R-:W-:Y:S01]  /*ac90*/  MOV R41, R18 ;  /* 0x0000001200297202 */ /* 0x000fe20000000f00 */
[----:B------:R-:W-:Y:S02]  /*aca0*/  IMAD.MOV.U32 R34, RZ, RZ, R39 ;  /* 0x000000ffff227224 */ /* 0x000fe400078e0027 */
[----:B------:R-:W-:Y:S02]  /*acb0*/  IMAD.MOV.U32 R18, RZ, RZ, R17 ;  /* 0x000000ffff127224 */ /* 0x000fe400078e0011 */
.L_x_57969:
[----:B------:R-:W-:Y:S05]  /*acc0*/  BSYNC B1 ;  /* 0x0000000000017941 */ /* 0x000fea0003800000 */
.L_x_57967:
        /* <DEDUP_REMOVED lines=9> */
.L_x_57971:
[----:B------:R-:W-:Y:S01]  /*ad60*/  IMAD.MOV.U32 R38, RZ, RZ, R45 ;  /* 0x000000ffff267224 */ /* 0x000fe200078e002d */
[----:B------:R-:W-:Y:S01]  /*ad70*/  MOV R16, R41 ;  /* 0x0000002900107202 */ /* 0x000fe20000000f00 */
[----:B------:R-:W-:Y:S02]  /*ad80*/  IMAD.MOV.U32 R45, RZ, RZ, R58 ;  /* 0x000000ffff2d7224 */ /* 0x000fe400078e003a */
[----:B------:R-:W-:Y:S02]  /*ad90*/  IMAD.MOV.U32 R41, RZ, RZ, R36 ;  /* 0x000000ffff297224 */ /* 0x000fe400078e0024 */
.L_x_57972:
[----:B------:R-:W-:Y:S05]  /*ada0*/  BSYNC B1 ;  /* 0x0000000000017941 */ /* 0x000fea0003800000 */
.L_x_57970:
        /* <DEDUP_REMOVED lines=9> */
.L_x_57974:
[----:B------:R-:W-:Y:S01]  /*ae40*/  IMAD.MOV.U32 R39, RZ, RZ, R38 ;  /* 0x000000ffff277224 */ /* 0x000fe200078e0026 */
[----:B------:R-:W-:Y:S01]  /*ae50*/  MOV R17, R16 ;  /* 0x0000001000117202 */ /* 0x000fe20000000f00 */
[----:B------:R-:W-:Y:S02]  /*ae60*/  IMAD.MOV.U32 R38, RZ, RZ, R31 ;  /* 0x000000ffff267224 */ /* 0x000fe400078e001f */
[----:B------:R-:W-:Y:S02]  /*ae70*/  IMAD.MOV.U32 R16, RZ, RZ, R15 ;  /* 0x000000ffff107224 */ /* 0x000fe400078e000f */
.L_x_57975:
[----:B------:R-:W-:Y:S05]  /*ae80*/  BSYNC B1 ;  /* 0x0000000000017941 */ /* 0x000fea0003800000 */
.L_x_57973:
        /* <DEDUP_REMOVED lines=9> */
.L_x_57977:
[----:B------:R-:W-:Y:S01]  /*af20*/  IMAD.MOV.U32 R42, RZ, RZ, R39 ;  /* 0x000000ffff2a7224 */ /* 0x000fe200078e0027 */
[----:B------:R-:W-:Y:S01]  /*af30*/  MOV R36, R17 ;  /* 0x0000001100247202 */ /* 0x000fe20000000f00 */
[----:B------:R-:W-:Y:S02]  /*af40*/  IMAD.MOV.U32 R39, RZ, RZ, R32 ;  /* 0x000000ffff277224 */ /* 0x000fe400078e0020 */
[----:B------:R-:W-:Y:S02]  /*af50*/  IMAD.MOV.U32 R17, RZ, RZ, R14 ;  /* 0x000000ffff117224 */ /* 0x000fe400078e000e */
.L_x_57978:
[----:B------:R-:W-:Y:S05]  /*af60*/  BSYNC B1 ;  /* 0x0000000000017941 */ /* 0x000fea0003800000 */
.L_x_57976:
        /* <DEDUP_REMOVED lines=9> */
.L_x_57980:
[----:B------:R-:W-:Y:S01]  /*b000*/  IMAD.MOV.U32 R31, RZ, RZ, R42 ;  /* 0x000000ffff1f7224 */ /* 0x000fe200078e002a */
[----:B------:R-:W-:Y:S01]  /*b010*/  MOV R15, R36 ;  /* 0x00000024000f7202 */ /* 0x000fe20000000f00 */
[----:B------:R-:W-:Y:S02]  /*b020*/  IMAD.MOV.U32 R42, RZ, RZ, R33 ;  /* 0x000000ffff2a7224 */ /* 0x000fe400078e0021 */
[----:B------:R-:W-:Y:S02]  /*b030*/  IMAD.MOV.U32 R36, RZ, RZ, R13 ;  /* 0x000000ffff247224 */ /* 0x000fe400078e000d */
.L_x_57981:
[----:B------:R-:W-:Y:S05]  /*b040*/  BSYNC B1 ;  /* 0x0000000000017941 */ /* 0x000fea0003800000 */
.L_x_57979:
        /* <DEDUP_REMOVED lines=9> */
.L_x_57983:
[----:B------:R-:W-:Y:S01]  /*b0e0*/  IMAD.MOV.U32 R32, RZ, RZ, R31 ;  /* 0x000000ffff207224 */ /* 0x000fe200078e001f */
[----:B------:R-:W-:Y:S01]  /*b0f0*/  MOV R14, R15 ;  /* 0x0000000f000e7202 */ /* 0x000fe20000000f00 */
[----:B------:R-:W-:Y:S02]  /*b100*/  IMAD.MOV.U32 R31, RZ, RZ, R28 ;  /* 0x000000ffff1f7224 */ /* 0x000fe400078e001c */
[----:B------:R-:W-:Y:S02]  /*b110*/  IMAD.MOV.U32 R15, RZ, RZ, R12 ;  /* 0x000000ffff0f7224 */ /* 0x000fe400078e000c */
.L_x_57984:
[----:B------:R-:W-:Y:S05]  /*b120*/  BSYNC B1 ;  /* 0x0000000000017941 */ /* 0x000fea0003800000 */
.L_x_57982:
        /* <DEDUP_REMOVED lines=9> */
.L_x_57986:
[----:B------:R-:W-:Y:S01]  /*b1c0*/  IMAD.MOV.U32 R33, RZ, RZ, R32 ;  /* 0x000000ffff217224 */ /* 0x000fe200078e0020 */
[----:B------:R-:W-:Y:S01]  /*b1d0*/  MOV R13, R14 ;  /* 0x0000000e000d7202 */ /* 0x000fe20000000f00 */
[----:B------:R-:W-:Y:S02]  /*b1e0*/  IMAD.MOV.U32 R32, RZ, RZ, R35 ;  /* 0x000000ffff207224 */ /* 0x000fe400078e0023 */
[----:B------:R-:W-:Y:S02]  /*b1f0*/  IMAD.MOV.U32 R14, RZ, RZ, R29 ;  /* 0x000000ffff0e7224 */ /* 0x000fe400078e001d */
.L_x_57987:
[----:B------:R-:W-:Y:S05]  /*b200*/  BSYNC B1 ;  /* 0x0000000000017941 */ /* 0x000fea0003800000 */
.L_x_57985:
        /* <DEDUP_REMOVED lines=9> */
.L_x_57989:
[----:B------:R-:W-:Y:S01]  /*b2a0*/  IMAD.MOV.U32 R28, RZ, RZ, R33 ;  /* 0x000000ffff1c7224 */ /* 0x000fe200078e0021 */
[----:B------:R-:W-:Y:S01]  /*b2b0*/  MOV R12, R13 ;  /* 0x0000000d000c7202 */ /* 0x000fe20000000f00 */
[----:B------:R-:W-:Y:S02]  /*b2c0*/  IMAD.MOV.U32 R33, RZ, RZ, R54 ;  /* 0x000000ffff217224 */ /* 0x000fe400078e0036 */
[----:B------:R-:W-:Y:S02]  /*b2d0*/  IMAD.MOV.U32 R13, RZ, RZ, R30 ;  /* 0x000000ffff0d7224 */ /* 0x000fe400078e001e */
.L_x_57990:
[----:B------:R-:W-:Y:S05]  /*b2e0*/  BSYNC B1 ;  /* 0x0000000000017941 */ /* 0x000fea0003800000 */
.L_x_57988:
        /* <DEDUP_REMOVED lines=9> */
.L_x_57992:
[----:B------:R-:W-:Y:S01]  /*b380*/  IMAD.MOV.U32 R29, RZ, RZ, R28 ;  /* 0x000000ffff1d7224 */ /* 0x000fe200078e001c */
[----:B------:R-:W-:Y:S01]  /*b390*/  MOV R30, R12 ;  /* 0x0000000c001e7202 */ /* 0x000fe20000000f00 */
[----:B------:R-:W-:Y:S02]  /*b3a0*/  IMAD.MOV.U32 R28, RZ, RZ, R49 ;  /* 0x000000ffff1c7224 */ /* 0x000fe400078e0031 */
[----:B------:R-:W-:Y:S02]  /*b3b0*/  IMAD.MOV.U32 R12, RZ, RZ, R47 ;  /* 0x000000ffff0c7224 */ /* 0x000fe400078e002f */
.L_x_57993:
[----:B------:R-:W-:Y:S05]  /*b3c0*/  BSYNC B1 ;  /* 0x0000000000017941 */ /* 0x000fea0003800000 */
.L_x_57991:
        /* <DEDUP_REMOVED lines=9> */
.L_x_57995:
[----:B------:R-:W-:Y:S01]  /*b460*/  IMAD.MOV.U32 R47, RZ, RZ, R29 ;  /* 0x000000ffff2f7224 */ /* 0x000fe200078e001d */
[----:B------:R-:W-:Y:S01]  /*b470*/  MOV R35, R30 ;  /* 0x0000001e00237202 */ /* 0x000fe20000000f00 */
[----:B------:R-:W-:Y:S02]  /*b480*/  IMAD.MOV.U32 R29, RZ, RZ, R26 ;  /* 0x000000ffff1d7224 */ /* 0x000fe400078e001a */
[----:B------:R-:W-:Y:S02]  /*b490*/  IMAD.MOV.U32 R30, RZ, RZ, R25 ;  /* 0x000000ffff1e7224 */ /* 0x000fe400078e0019 */
.L_x_57996:
[----:B------:R-:W-:Y:S05]  /*b4a0*/  BSYNC B1 ;  /* 0x0000000000017941 */ /* 0x000fea0003800000 */
.L_x_57994:
        /* <DEDUP_REMOVED lines=9> */
.L_x_57998:
[----:B------:R-:W-:Y:S01]  /*b540*/  IMAD.MOV.U32 R26, RZ, RZ, R47 ;  /* 0x000000ffff1a7224 */ /* 0x000fe200078e002f */
[----:B------:R-:W-:Y:S01]  /*b550*/  MOV R25, R35 ;  /* 0x0000002300197202 */ /* 0x000fe20000000f00 */
[----:B------:R-:W-:Y:S02]  /*b560*/  IMAD.MOV.U32 R47, RZ, RZ, R40 ;  /* 0x000000ffff2f7224 */ /* 0x000fe400078e0028 */
[----:B------:R-:W-:Y:S02]  /*b570*/  IMAD.MOV.U32 R35, RZ, RZ, R24 ;  /* 0x000000ffff237224 */ /* 0x000fe400078e0018 */
.L_x_57999:
[----:B------:R-:W-:Y:S05]  /*b580*/  BSYNC B1 ;  /* 0x0000000000017941 */ /* 0x000fea0003800000 */
.L_x_57997:
        /* <DEDUP_REMOVED lines=9> */
.L_x_58001:
[----:B------:R-:W-:Y:S01]  /*b620*/  IMAD.MOV.U32 R40, RZ, RZ, R26 ;  /* 0x000000ffff287224 */ /* 0x000fe200078e001a */
[----:B------:R-:W-:Y:S01]  /*b630*/  MOV R24, R25 ;  /* 0x0000001900187202 */ /* 0x000fe20000000f00 */
[----:B------:R-:W-:Y:S02]  /*b640*/  IMAD.MOV.U32 R26, RZ, RZ, R23 ;  /* 0x000000ffff1a7224 */ /* 0x000fe400078e0017 */
[----:B------:R-:W-:Y:S02]  /*b650*/  IMAD.MOV.U32 R25, RZ, RZ, R22 ;  /* 0x000000ffff197224 */ /* 0x000fe400078e0016 */
.L_x_58002:
[----:B------:R-:W-:Y:S05]  /*b660*/  BSYNC B1 ;  /* 0x0000000000017941 */ /* 0x000fea0003800000 */
.L_x_58000:
        /* <DEDUP_REMOVED lines=9> */
.L_x_58004:
[----:B------:R-:W-:Y:S01]  /*b700*/  IMAD.MOV.U32 R23, RZ, RZ, R40 ;  /* 0x000000ffff177224 */ /* 0x000fe200078e0028 */
[----:B------:R-:W-:Y:S01]  /*b710*/  MOV R22, R24 ;  /* 0x0000001800167202 */ /* 0x000fe20000000f00 */
[----:B------:R-:W-:Y:S02]  /*b720*/  IMAD.MOV.U32 R40, RZ, RZ, R37 ;  /* 0x000000ffff287224 */ /* 0x000fe400078e0025 */
[----:B------:R-:W-:Y:S02]  /*b730*/  IMAD.MOV.U32 R24, RZ, RZ, R21 ;  /* 0x000000ffff187224 */ /* 0x000fe400078e0015 */
.L_x_58005:
[----:B------:R-:W-:Y:S05]  /*b740*/  BSYNC B1 ;  /* 0x0000000000017941 */ /* 0x000fea0003800000 */
.L_x_58003:
        /* <DEDUP_REMOVED lines=9> */
.L_x_58007:
[----:B------:R-:W-:Y:S01]  /*b7e0*/  IMAD.MOV.U32 R37, RZ, RZ, R23 ;  /* 0x000000ffff257224 */ /* 0x000fe200078e0017 */
[----:B------:R-:W-:Y:S01]  /*b7f0*/  MOV R21, R22 ;  /* 0x0000001600157202 */ /* 0x000fe20000000f00 */
[----:B------:R-:W-:Y:S02]  /*b800*/  IMAD.MOV.U32 R23, RZ, RZ, R20 ;  /* 0x000000ffff177224 */ /* 0x000fe400078e0014 */
[----:B------:R-:W-:Y:S02]  /*b810*/  IMAD.MOV.U32 R22, RZ, RZ, R19 ;  /* 0x000000ffff167224 */ /* 0x000fe400078e0013 */
.L_x_58008:
[----:B------:R-:W-:Y:S05]  /*b820*/  BSYNC B1 ;  /* 0x0000000000017941 */ /* 0x000fea0003800000 */
.L_x_58006:
        /* <DEDUP_REMOVED lines=16> */
.L_x_58010:
[----:B------:R-:W-:Y:S02]  /*b930*/  IMAD.MOV.U32 R52, RZ, RZ, R27 ;  /* 0x000000ffff347224 */ /* 0x000fe400078e001b */
[----:B------:R-:W-:Y:S02]  /*b940*/  IMAD.MOV.U32 R20, RZ, RZ, R43 ;  /* 0x000000ffff147224 */ /* 0x000fe400078e002b */
[----:B------:R-:W-:Y:S02]  /*b950*/  IMAD.MOV.U32 R27, RZ, RZ, R34 ;  /* 0x000000ffff1b7224 */ /* 0x000fe400078e0022 */
[----:B------:R-:W-:Y:S02]  /*b960*/  IMAD.MOV.U32 R43, RZ, RZ, R18 ;  /* 0x000000ffff2b7224 */ /* 0x000fe400078e0012 */
.L_x_58011:
[----:B------:R-:W-:Y:S05]  /*b970*/  BSYNC B1 ;  /* 0x0000000000017941 */ /* 0x000fea0003800000 */
.L_x_58009:
        /* <DEDUP_REMOVED lines=9> */
.L_x_58013:
[----:B------:R-:W-:Y:S02]  /*ba10*/  IMAD.MOV.U32 R19, RZ, RZ, R52 ;  /* 0x000000ffff137224 */ /* 0x000fe400078e0034 */
[----:B------:R-:W-:Y:S02]  /*ba20*/  IMAD.MOV.U32 R11, RZ, RZ, R20 ;  /* 0x000000ffff0b7224 */ /* 0x000fe400078e0014 */
[----:B------:R-:W-:Y:S02]  /*ba30*/  IMAD.MOV.U32 R52, RZ, RZ, R45 ;  /* 0x000000ffff347224 */ /* 0x000fe400078e002d */
[----:B------:R-:W-:Y:S02]  /*ba40*/  IMAD.MOV.U32 R20, RZ, RZ, R41 ;  /* 0x000000ffff147224 */ /* 0x000fe400078e0029 */
.L_x_58014:
[----:B------:R-:W-:Y:S05]  /*ba50*/  BSYNC B1 ;  /* 0x0000000000017941 */ /* 0x000fea0003800000 */
.L_x_58012:
        /* <DEDUP_REMOVED lines=9> */
.L_x_58016:
[----:B------:R-:W-:Y:S02]  /*baf0*/  IMAD.MOV.U32 R34, RZ, RZ, R19 ;  /* 0x000000ffff227224 */ /* 0x000fe400078e0013 */
[----:B------:R-:W-:Y:S02]  /*bb00*/  IMAD.MOV.U32 R18, RZ, RZ, R11 ;  /* 0x000000ffff127224 */ /* 0x000fe400078e000b */
[----:B------:R-:W-:Y:S02]  /*bb10*/  IMAD.MOV.U32 R19, RZ, RZ, R38 ;  /* 0x000000ffff137224 */ /* 0x000fe400078e0026 */
[----:B------:R-:W-:Y:S02]  /*bb20*/  IMAD.MOV.U32 R11, RZ, RZ, R16 ;  /* 0x000000ffff0b7224 */ /* 0x000fe400078e0010 */
.L_x_58017:
[----:B------:R-:W-:Y:S05]  /*bb30*/  BSYNC B1 ;  /* 0x0000000000017941 */ /* 0x000fea0003800000 */
.L_x_58015:
        /* <DEDUP_REMOVED lines=9> */
.L_x_58019:
[----:B------:R-:W-:Y:S02]  /*bbd0*/  IMAD.MOV.U32 R45, RZ, RZ, R34 ;  /* 0x000000ffff2d7224 */ /* 0x000fe400078e0022 */
[----:B------:R-:W-:Y:S02]  /*bbe0*/  IMAD.MOV.U32 R41, RZ, RZ, R18 ;  /* 0x000000ffff297224 */ /* 0x000fe400078e0012 */
[----:B------:R-:W-:Y:S02]  /*bbf0*/  IMAD.MOV.U32 R34, RZ, RZ, R39 ;  /* 0x000000ffff227224 */ /* 0x000fe400078e0027 */
[----:B------:R-:W-:Y:S02]  /*bc00*/  IMAD.MOV.U32 R18, RZ, RZ, R17 ;  /* 0x000000ffff127224 */ /* 0x000fe400078e0011 */
.L_x_58020:
[----:B------:R-:W-:Y:S05]  /*bc10*/  BSYNC B1 ;  /* 0x0000000000017941 */ /* 0x000fea0003800000 */
.L_x_58018:
        /* <DEDUP_REMOVED lines=9> */
.L_x_58022:
[----:B------:R-:W-:Y:S02]  /*bcb0*/  IMAD.MOV.U32 R38, RZ, RZ, R45 ;  /* 0x000000ffff267224 */ /* 0x000fe400078e002d */
[----:B------:R-:W-:Y:S02]  /*bcc0*/  IMAD.MOV.U32 R16, RZ, RZ, R41 ;  /* 0x000000ffff107224 */ /* 0x000fe400078e0029 */
[----:B------:R-:W-:Y:S02]  /*bcd0*/  IMAD.MOV.U32 R45, RZ, RZ, R42 ;  /* 0x000000ffff2d7224 */ /* 0x000fe400078e002a */
[----:B------:R-:W-:Y:S02]  /*bce0*/  IMAD.MOV.U32 R41, RZ, RZ, R36 ;  /* 0x000000ffff297224 */ /* 0x000fe400078e0024 */
.L_x_58023:
[----:B------:R-:W-:Y:S05]  /*bcf0*/  BSYNC B1 ;  /* 0x0000000000017941 */ /* 0x000fea0003800000 */
.L_x_58021:
        /* <DEDUP_REMOVED lines=9> */
.L_x_58025:
[----:B------:R-:W-:Y:S02]  /*bd90*/  IMAD.MOV.U32 R39, RZ, RZ, R38 ;  /* 0x000000ffff277224 */ /* 0x000fe400078e0026 */
[----:B------:R-:W-:Y:S02]  /*bda0*/  IMAD.MOV.U32 R17, RZ, RZ, R16 ;  /* 0x000000ffff117224 */ /* 0x000fe400078e0010 */
[----:B------:R-:W-:Y:S02]  /*bdb0*/  IMAD.MOV.U32 R38, RZ, RZ, R31 ;  /* 0x000000ffff267224 */ /* 0x000fe400078e001f */
[----:B------:R-:W-:Y:S02]  /*bdc0*/  IMAD.MOV.U32 R16, RZ, RZ, R15 ;  /* 0x000000ffff107224 */ /* 0x000fe400078e000f */
.L_x_58026:
[----:B------:R-:W-:Y:S05]  /*bdd0*/  BSYNC B1 ;  /* 0x0000000000017941 */ /* 0x000fea0003800000 */
.L_x_58024:
        /* <DEDUP_REMOVED lines=9> */
.L_x_58028:
[----:B------:R-:W-:Y:S02]  /*be70*/  IMAD.MOV.U32 R42, RZ, RZ, R39 ;  /* 0x000000ffff2a7224 */ /* 0x000fe400078e0027 */
[----:B------:R-:W-:Y:S02]  /*be80*/  IMAD.MOV.U32 R36, RZ, RZ, R17 ;  /* 0x000000ffff247224 */ /* 0x000fe400078e0011 */
[----:B------:R-:W-:Y:S02]  /*be90*/  IMAD.MOV.U32 R39, RZ, RZ, R32 ;  /* 0x000000ffff277224 */ /* 0x000fe400078e0020 */
[----:B------:R-:W-:Y:S02]  /*bea0*/  IMAD.MOV.U32 R17, RZ, RZ, R14 ;  /* 0x000000ffff117224 */ /* 0x000fe400078e000e */
.L_x_58029:
[----:B------:R-:W-:Y:S05]  /*beb0*/  BSYNC B1 ;  /* 0x0000000000017941 */ /* 0x000fea0003800000 */
.L_x_58027:
        /* <DEDUP_REMOVED lines=9> */
.L_x_58031:
[----:B------:R-:W-:Y:S02]  /*bf50*/  IMAD.MOV.U32 R31, RZ, RZ, R42 ;  /* 0x000000ffff1f7224 */ /* 0x000fe400078e002a */
[----:B------:R-:W-:Y:S02]  /*bf60*/  IMAD.MOV.U32 R15, RZ, RZ, R36 ;  /* 0x000000ffff0f7224 */ /* 0x000fe400078e0024 */
[----:B------:R-:W-:Y:S02]  /*bf70*/  IMAD.MOV.U32 R42, RZ, RZ, R33 ;  /* 0x000000ffff2a7224 */ /* 0x000fe400078e0021 */
[----:B------:R-:W-:Y:S02]  /*bf80*/  IMAD.MOV.U32 R36, RZ, RZ, R13 ;  /* 0x000000ffff247224 */ /* 0x000fe400078e000d */
.L_x_58032:
[----:B------:R-:W-:Y:S05]  /*bf90*/  BSYNC B1 ;  /* 0x0000000000017941 */ /* 0x000fea0003800000 */
.L_x_58030:
        /* <DEDUP_REMOVED lines=9> */
.L_x_58034:
[----:B------:R-:W-:Y:S02]  /*c030*/  IMAD.MOV.U32 R14, RZ, RZ, R31 ;  /* 0x000000ffff0e7224 */ /* 0x000fe400078e001f */
[----:B------:R-:W-:Y:S02]  /*c040*/  IMAD.MOV.U32 R13, RZ, RZ, R15 ;  /* 0x000000ffff0d7224 */ /* 0x000fe400078e000f */
[----:B------:R-:W-:Y:S02]  /*c050*/  IMAD.MOV.U32 R31, RZ, RZ, R28 ;  /* 0x000000ffff1f7224 */ /* 0x000fe400078e001c */
[----:B------:R-:W-:Y:S02]  /*c060*/  IMAD.MOV.U32 R15, RZ, RZ, R12 ;  /* 0x000000ffff0f7224 */ /* 0x000fe400078e000c */
.L_x_58035:
[----:B------:R-:W-:Y:S05]  /*c070*/  BSYNC B1 ;  /* 0x0000000000017941 */ /* 0x000fea0003800000 */
.L_x_58033:
        /* <DEDUP_REMOVED lines=9> */
.L_x_58037:
[----:B------:R-:W-:Y:S02]  /*c110*/  IMAD.MOV.U32 R28, RZ, RZ, R14 ;  /* 0x000000ffff1c7224 */ /* 0x000fe400078e000e */
[----:B------:R-:W-:Y:S02]  /*c120*/  IMAD.MOV.U32 R12, RZ, RZ, R13 ;  /* 0x000000ffff0c7224 */ /* 0x000fe400078e000d */
[----:B------:R-:W-:Y:S02]  /*c130*/  IMAD.MOV.U32 R14, RZ, RZ, R29 ;  /* 0x000000ffff0e7224 */ /* 0x000fe400078e001d */
[----:B------:R-:W-:Y:S02]  /*c140*/  IMAD.MOV.U32 R13, RZ, RZ, R30 ;  /* 0x000000ffff0d7224 */ /* 0x000fe400078e001e */
.L_x_58038:
[----:B------:R-:W-:Y:S05]  /*c150*/  BSYNC B1 ;  /* 0x0000000000017941 */ /* 0x000fea0003800000 */
.L_x_58036:
        /* <DEDUP_REMOVED lines=9> */
.L_x_58040:
[----:B------:R-:W-:Y:S02]  /*c1f0*/  IMAD.MOV.U32 R29, RZ, RZ, R28 ;  /* 0x000000ffff1d7224 */ /* 0x000fe400078e001c */
[----:B------:R-:W-:Y:S02]  /*c200*/  IMAD.MOV.U32 R30, RZ, RZ, R12 ;  /* 0x000000ffff1e7224 */ /* 0x000fe400078e000c */
[----:B------:R-:W-:Y:S02]  /*c210*/  IMAD.MOV.U32 R28, RZ, RZ, R47 ;  /* 0x000000ffff1c7224 */ /* 0x000fe400078e002f */
[----:B------:R-:W-:Y:S02]  /*c220*/  IMAD.MOV.U32 R12, RZ, RZ, R35 ;  /* 0x000000ffff0c7224 */ /* 0x000fe400078e0023 */
.L_x_58041:
[----:B------:R-:W-:Y:S05]  /*c230*/  BSYNC B1 ;  /* 0x0000000000017941 */ /* 0x000fea0003800000 */
.L_x_58039:
        /* <DEDUP_REMOVED lines=9> */
.L_x_58043:
[----:B------:R-:W-:Y:S02]  /*c2d0*/  IMAD.MOV.U32 R35, RZ, RZ, R29 ;  /* 0x000000ffff237224 */ /* 0x000fe400078e001d */
[----:B------:R-:W-:Y:S02]  /*c2e0*/  IMAD.MOV.U32 R33, RZ, RZ, R30 ;  /* 0x000000ffff217224 */ /* 0x000fe400078e001e */
[----:B------:R-:W-:Y:S02]  /*c2f0*/  IMAD.MOV.U32 R29, RZ, RZ, R26 ;  /* 0x000000ffff1d7224 */ /* 0x000fe400078e001a */
[----:B------:R-:W-:Y:S02]  /*c300*/  IMAD.MOV.U32 R30, RZ, RZ, R25 ;  /* 0x000000ffff1e7224 */ /* 0x000fe400078e0019 */
.L_x_58044:
[----:B------:R-:W-:Y:S05]  /*c310*/  BSYNC B1 ;  /* 0x0000000000017941 */ /* 0x000fea0003800000 */
.L_x_58042:
        /* <DEDUP_REMOVED lines=9> */
.L_x_58046:
[----:B------:R-:W-:Y:S02]  /*c3b0*/  IMAD.MOV.U32 R26, RZ, RZ, R35 ;  /* 0x000000ffff1a7224 */ /* 0x000fe400078e0023 */
[----:B------:R-:W-:Y:S02]  /*c3c0*/  IMAD.MOV.U32 R25, RZ, RZ, R33 ;  /* 0x000000ffff197224 */ /* 0x000fe400078e0021 */
[----:B------:R-:W-:Y:S02]  /*c3d0*/  IMAD.MOV.U32 R35, RZ, RZ, R40 ;  /* 0x000000ffff237224 */ /* 0x000fe400078e0028 */
[----:B------:R-:W-:Y:S02]  /*c3e0*/  IMAD.MOV.U32 R33, RZ, RZ, R24 ;  /* 0x000000ffff217224 */ /* 0x000fe400078e0018 */
.L_x_58047:
[----:B------:R-:W-:Y:S05]  /*c3f0*/  BSYNC B1 ;  /* 0x0000000000017941 */ /* 0x000fea0003800000 */
.L_x_58045:
        /* <DEDUP_REMOVED lines=9> */
.L_x_58049:
[----:B------:R-:W-:Y:S02]  /*c490*/  IMAD.MOV.U32 R32, RZ, RZ, R26 ;  /* 0x000000ffff207224 */ /* 0x000fe400078e001a */
[----:B------:R-:W-:Y:S02]  /*c4a0*/  IMAD.MOV.U32 R24, RZ, RZ, R25 ;  /* 0x000000ffff187224 */ /* 0x000fe400078e0019 */
[----:B------:R-:W-:Y:S02]  /*c4b0*/  IMAD.MOV.U32 R26, RZ, RZ, R23 ;  /* 0x000000ffff1a7224 */ /* 0x000fe400078e0017 */
[----:B------:R-:W-:Y:S02]  /*c4c0*/  IMAD.MOV.U32 R25, RZ, RZ, R22 ;  /* 0x000000ffff197224 */ /* 0x000fe400078e0016 */
.L_x_58050:
[----:B------:R-:W-:Y:S05]  /*c4d0*/  BSYNC B1 ;  /* 0x0000000000017941 */ /* 0x000fea0003800000 */
.L_x_58048:
        /* <DEDUP_REMOVED lines=9> */
.L_x_58052:
[----:B------:R-:W-:Y:S02]  /*c570*/  IMAD.MOV.U32 R23, RZ, RZ, R32 ;  /* 0x000000ffff177224 */ /* 0x000fe400078e0020 */
[----:B------:R-:W-:Y:S02]  /*c580*/  IMAD.MOV.U32 R22, RZ, RZ, R24 ;  /* 0x000000ffff167224 */ /* 0x000fe400078e0018 */
[----:B------:R-:W-:Y:S02]  /*c590*/  IMAD.MOV.U32 R32, RZ, RZ, R37 ;  /* 0x000000ffff207224 */ /* 0x000fe400078e0025 */
[----:B------:R-:W-:Y:S02]  /*c5a0*/  IMAD.MOV.U32 R24, RZ, RZ, R21 ;  /* 0x000000ffff187224 */ /* 0x000fe400078e0015 */
.L_x_58053:
[----:B------:R-:W-:Y:S05]  /*c5b0*/  BSYNC B1 ;  /* 0x0000000000017941 */ /* 0x000fea0003800000 */
.L_x_58051:
        /* <DEDUP_REMOVED lines=16> */
.L_x_58055:
[----:B------:R-:W-:Y:S02]  /*c6c0*/  IMAD.MOV.U32 R50, RZ, RZ, R27 ;  /* 0x000000ffff327224 */ /* 0x000fe400078e001b */
[----:B------:R-:W-:Y:S01]  /*c6d0*/  IMAD.MOV.U32 R40, RZ, RZ, R43 ;  /* 0x000000ffff287224 */ /* 0x000fe200078e002b */
[----:B------:R-:W-:Y:S01]  /*c6e0*/  MOV R43, R20 ;  /* 0x00000014002b7202 */ /* 0x000fe20000000f00 */
[----:B------:R-:W-:Y:S02]  /*c6f0*/  IMAD.MOV.U32 R27, RZ, RZ, R52 ;  /* 0x000000ffff1b7224 */ /* 0x000fe400078e0034 */
.L_x_58056:
[----:B------:R-:W-:Y:S05]  /*c700*/  BSYNC B1 ;  /* 0x0000000000017941 */ /* 0x000fea0003800000 */
.L_x_58054:
        /* <DEDUP_REMOVED lines=9> */
.L_x_58058:
[----:B------:R-:W-:Y:S02]  /*c7a0*/  IMAD.MOV.U32 R21, RZ, RZ, R50 ;  /* 0x000000ffff157224 */ /* 0x000fe400078e0032 */
[----:B------:R-:W-:Y:S01]  /*c7b0*/  IMAD.MOV.U32 R9, RZ, RZ, R40 ;  /* 0x000000ffff097224 */ /* 0x000fe200078e0028 */
[----:B------:R-:W-:Y:S01]  /*c7c0*/  MOV R40, R11 ;  /* 0x0000000b00287202 */ /* 0x000fe20000000f00 */
[----:B------:R-:W-:Y:S02]  /*c7d0*/  IMAD.MOV.U32 R50, RZ, RZ, R19 ;  /* 0x000000ffff327224 */ /* 0x000fe400078e0013 */
.L_x_58059:
[----:B------:R-:W-:Y:S05]  /*c7e0*/  BSYNC B1 ;  /* 0x0000000000017941 */ /* 0x000fea0003800000 */
.L_x_58057:
        /* <DEDUP_REMOVED lines=9> */
.L_x_58061:
[----:B------:R-:W-:Y:S02]  /*c880*/  IMAD.MOV.U32 R52, RZ, RZ, R21 ;  /* 0x000000ffff347224 */ /* 0x000fe400078e0015 */
[----:B------:R-:W-:Y:S01]  /*c890*/  IMAD.MOV.U32 R20, RZ, RZ, R9 ;  /* 0x000000ffff147224 */ /* 0x000fe200078e0009 */
[----:B------:R-:W-:Y:S01]  /*c8a0*/  MOV R9, R18 ;  /* 0x0000001200097202 */ /* 0x000fe20000000f00 */
[----:B------:R-:W-:Y:S02]  /*c8b0*/  IMAD.MOV.U32 R21, RZ, RZ, R34 ;  /* 0x000000ffff157224 */ /* 0x000fe400078e0022 */
.L_x_58062:
[----:B------:R-:W-:Y:S05]  /*c8c0*/  BSYNC B1 ;  /* 0x0000000000017941 */ /* 0x000fea0003800000 */
.L_x_58060:
        /* <DEDUP_REMOVED lines=9> */
.L_x_58064:
[----:B------:R-:W-:Y:S02]  /*c960*/  IMAD.MOV.U32 R19, RZ, RZ, R52 ;  /* 0x000000ffff137224 */ /* 0x000fe400078e0034 */
[----:B------:R-:W-:Y:S01]  /*c970*/  IMAD.MOV.U32 R11, RZ, RZ, R20 ;  /* 0x000000ffff0b7224 */ /* 0x000fe200078e0014 */
[----:B------:R-:W-:Y:S01]  /*c980*/  MOV R20, R41 ;  /* 0x0000002900147202 */ /* 0x000fe20000000f00 */
[----:B------:R-:W-:Y:S02]  /*c990*/  IMAD.MOV.U32 R52, RZ, RZ, R45 ;  /* 0x000000ffff347224 */ /* 0x000fe400078e002d */
.L_x_58065:
[----:B------:R-:W-:Y:S05]  /*c9a0*/  BSYNC B1 ;  /* 0x0000000000017941 */ /* 0x000fea0003800000 */
.L_x_58063:
        /* <DEDUP_REMOVED lines=9> */
.L_x_58067:
[----:B------:R-:W-:Y:S02]  /*ca40*/  IMAD.MOV.U32 R34, RZ, RZ, R19 ;  /* 0x000000ffff227224 */ /* 0x000fe400078e0013 */
[----:B------:R-:W-:Y:S01]  /*ca50*/  IMAD.MOV.U32 R18, RZ, RZ, R11 ;  /* 0x000000ffff127224 */ /* 0x000fe200078e000b */
[----:B------:R-:W-:Y:S01]  /*ca60*/  MOV R11, R16 ;  /* 0x00000010000b7202 */ /* 0x000fe20000000f00 */
[----:B------:R-:W-:Y:S02]  /*ca70*/  IMAD.MOV.U32 R19, RZ, RZ, R38 ;  /* 0x000000ffff137224 */ /* 0x000fe400078e0026 */
.L_x_58068:
[----:B------:R-:W-:Y:S05]  /*ca80*/  BSYNC B1 ;  /* 0x0000000000017941 */ /* 0x000fea0003800000 */
.L_x_58066:
        /* <DEDUP_REMOVED lines=9> */
.L_x_58070:
[----:B------:R-:W-:Y:S02]  /*cb20*/  IMAD.MOV.U32 R41, RZ, RZ, R34 ;  /* 0x000000ffff297224 */ /* 0x000fe400078e0022 */
[----:B------:R-:W-:Y:S01]  /*cb30*/  IMAD.MOV.U32 R37, RZ, RZ, R18 ;  /* 0x000000ffff257224 */ /* 0x000fe200078e0012 */
[----:B------:R-:W-:Y:S01]  /*cb40*/  MOV R18, R17 ;  /* 0x0000001100127202 */ /* 0x000fe20000000f00 */
[----:B------:R-:W-:Y:S02]  /*cb50*/  IMAD.MOV.U32 R34, RZ, RZ, R39 ;  /* 0x000000ffff227224 */ /* 0x000fe400078e0027 */
.L_x_58071:
[----:B------:R-:W-:Y:S05]  /*cb60*/  BSYNC B1 ;  /* 0x0000000000017941 */ /* 0x000fea0003800000 */
.L_x_58069:
        /* <DEDUP_REMOVED lines=9> */
.L_x_58073:
[----:B------:R-:W-:Y:S02]  /*cc00*/  IMAD.MOV.U32 R38, RZ, RZ, R41 ;  /* 0x000000ffff267224 */ /* 0x000fe400078e0029 */
[----:B------:R-:W-:Y:S01]  /*cc10*/  IMAD.MOV.U32 R16, RZ, RZ, R37 ;  /* 0x000000ffff107224 */ /* 0x000fe200078e0025 */
[----:B------:R-:W-:Y:S01]  /*cc20*/  MOV R37, R36 ;  /* 0x0000002400257202 */ /* 0x000fe20000000f00 */
[----:B------:R-:W-:Y:S02]  /*cc30*/  IMAD.MOV.U32 R41, RZ, RZ, R42 ;  /* 0x000000ffff297224 */ /* 0x000fe400078e002a */
.L_x_58074:
[----:B------:R-:W-:Y:S05]  /*cc40*/  BSYNC B1 ;  /* 0x0000000000017941 */ /* 0x000fea0003800000 */
.L_x_58072:
        /* <DEDUP_REMOVED lines=9> */
.L_x_58076:
[----:B------:R-:W-:Y:S02]  /*cce0*/  IMAD.MOV.U32 R17, RZ, RZ, R38 ;  /* 0x000000ffff117224 */ /* 0x000fe400078e0026 */
[----:B------:R-:W-:Y:S01]  /*ccf0*/  IMAD.MOV.U32 R36, RZ, RZ, R16 ;  /* 0x000000ffff247224 */ /* 0x000fe200078e0010 */
[----:B------:R-:W-:Y:S01]  /*cd00*/  MOV R16, R15 ;  /* 0x0000000f00107202 */ /* 0x000fe20000000f00 */
[----:B------:R-:W-:Y:S02]  /*cd10*/  IMAD.MOV.U32 R38, RZ, RZ, R31 ;  /* 0x000000ffff267224 */ /* 0x000fe400078e001f */
.L_x_58077:
[----:B------:R-:W-:Y:S05]  /*cd20*/  BSYNC B1 ;  /* 0x0000000000017941 */ /* 0x000fea0003800000 */
.L_x_58075:
        /* <DEDUP_REMOVED lines=9> */
.L_x_58079:
[----:B------:R-:W-:Y:S02]  /*cdc0*/  IMAD.MOV.U32 R31, RZ, RZ, R17 ;  /* 0x000000ffff1f7224 */ /* 0x000fe400078e0011 */
[----:B------:R-:W-:Y:S01]  /*cdd0*/  IMAD.MOV.U32 R15, RZ, RZ, R36 ;  /* 0x000000ffff0f7224 */ /* 0x000fe200078e0024 */
[----:B------:R-:W-:Y:S01]  /*cde0*/  MOV R36, R13 ;  /* 0x0000000d00247202 */ /* 0x000fe20000000f00 */
[----:B------:R-:W-:Y:S02]  /*cdf0*/  IMAD.MOV.U32 R17, RZ, RZ, R14 ;  /* 0x000000ffff117224 */ /* 0x000fe400078e000e */
.L_x_58080:
[----:B------:R-:W-:Y:S05]  /*ce00*/  BSYNC B1 ;  /* 0x0000000000017941 */ /* 0x000fea0003800000 */
.L_x_58078:
        /* <DEDUP_REMOVED lines=9> */
.L_x_58082:
[----:B------:R-:W-:Y:S02]  /*cea0*/  IMAD.MOV.U32 R14, RZ, RZ, R31 ;  /* 0x000000ffff0e7224 */ /* 0x000fe400078e001f */
[----:B------:R-:W-:Y:S01]  /*ceb0*/  IMAD.MOV.U32 R13, RZ, RZ, R15 ;  /* 0x000000ffff0d7224 */ /* 0x000fe200078e000f */
[----:B------:R-:W-:Y:S01]  /*cec0*/  MOV R15, R12 ;  /* 0x0000000c000f7202 */ /* 0x000fe20000000f00 */
[----:B------:R-:W-:Y:S02]  /*ced0*/  IMAD.MOV.U32 R31, RZ, RZ, R28 ;  /* 0x000000ffff1f7224 */ /* 0x000fe400078e001c */
.L_x_58083:
[----:B------:R-:W-:Y:S05]  /*cee0*/  BSYNC B1 ;  /* 0x0000000000017941 */ /* 0x000fea0003800000 */
.L_x_58081:
        /* <DEDUP_REMOVED lines=9> */
.L_x_58085:
[----:B------:R-:W-:Y:S02]  /*cf80*/  IMAD.MOV.U32 R28, RZ, RZ, R14 ;  /* 0x000000ffff1c7224 */ /* 0x000fe400078e000e */
[----:B------:R-:W-:Y:S01]  /*cf90*/  IMAD.MOV.U32 R12, RZ, RZ, R13 ;  /* 0x000000ffff0c7224 */ /* 0x000fe200078e000d */
[----:B------:R-:W-:Y:S01]  /*cfa0*/  MOV R13, R30 ;  /* 0x0000001e000d7202 */ /* 0x000fe20000000f00 */
[----:B------:R-:W-:Y:S02]  /*cfb0*/  IMAD.MOV.U32 R14, RZ, RZ, R29 ;  /* 0x000000ffff0e7224 */ /* 0x000fe400078e001d */
.L_x_58086:
[----:B------:R-:W-:Y:S05]  /*cfc0*/  BSYNC B1 ;  /* 0x0000000000017941 */ /* 0x000fea0003800000 */
.L_x_58084:
        /* <DEDUP_REMOVED lines=9> */
.L_x_58088:
[----:B------:R-:W-:Y:S02]  /*d060*/  IMAD.MOV.U32 R29, RZ, RZ, R28 ;  /* 0x000000ffff1d7224 */ /* 0x000fe400078e001c */
[----:B------:R-:W-:Y:S01]  /*d070*/  IMAD.MOV.U32 R30, RZ, RZ, R12 ;  /* 0x000000ffff1e7224 */ /* 0x000fe200078e000c */
[----:B------:R-:W-:Y:S01]  /*d080*/  MOV R12, R33 ;  /* 0x00000021000c7202 */ /* 0x000fe20000000f00 */
[----:B------:R-:W-:Y:S02]  /*d090*/  IMAD.MOV.U32 R28, RZ, RZ, R35 ;  /* 0x000000ffff1c7224 */ /* 0x000fe400078e0023 */
.L_x_58089:
[----:B------:R-:W-:Y:S05]  /*d0a0*/  BSYNC B1 ;  /* 0x0000000000017941 */ /* 0x000fea0003800000 */
.L_x_58087:
        /* <DEDUP_REMOVED lines=9> */
.L_x_58091:
[----:B------:R-:W-:Y:S02]  /*d140*/  IMAD.MOV.U32 R35, RZ, RZ, R29 ;  /* 0x000000ffff237224 */ /* 0x000fe400078e001d */
[----:B------:R-:W-:Y:S01]  /*d150*/  IMAD.MOV.U32 R33, RZ, RZ, R30 ;  /* 0x000000ffff217224 */ /* 0x000fe200078e001e */
[----:B------:R-:W-:Y:S01]  /*d160*/  MOV R30, R25 ;  /* 0x00000019001e7202 */ /* 0x000fe20000000f00 */
[----:B------:R-:W-:Y:S02]  /*d170*/  IMAD.MOV.U32 R29, RZ, RZ, R26 ;  /* 0x000000ffff1d7224 */ /* 0x000fe400078e001a */
.L_x_58092:
[----:B------:R-:W-:Y:S05]  /*d180*/  BSYNC B1 ;  /* 0x0000000000017941 */ /* 0x000fea0003800000 */
.L_x_58090:
        /* <DEDUP_REMOVED lines=9> */
.L_x_58094:
[----:B------:R-:W-:Y:S02]  /*d220*/  IMAD.MOV.U32 R26, RZ, RZ, R35 ;  /* 0x000000ffff1a7224 */ /* 0x000fe400078e0023 */
[----:B------:R-:W-:Y:S01]  /*d230*/  IMAD.MOV.U32 R25, RZ, RZ, R33 ;  /* 0x000000ffff197224 */ /* 0x000fe200078e0021 */
[----:B------:R-:W-:Y:S01]  /*d240*/  MOV R33, R24 ;  /* 0x0000001800217202 */ /* 0x000fe20000000f00 */
[----:B------:R-:W-:Y:S02]  /*d250*/  IMAD.MOV.U32 R35, RZ, RZ, R32 ;  /* 0x000000ffff237224 */ /* 0x000fe400078e0020 */
.L_x_58095:
[----:B------:R-:W-:Y:S05]  /*d260*/  BSYNC B1 ;  /* 0x0000000000017941 */ /* 0x000fea0003800000 */
.L_x_58093:
        /* <DEDUP_REMOVED lines=9> */
.L_x_58097:
[----:B------:R-:W-:Y:S02]  /*d300*/  IMAD.MOV.U32 R32, RZ, RZ, R26 ;  /* 0x000000ffff207224 */ /* 0x000fe400078e001a */
[----:B------:R-:W-:Y:S01]  /*d310*/  IMAD.MOV.U32 R24, RZ, RZ, R25 ;  /* 0x000000ffff187224 */ /* 0x000fe200078e0019 */
[----:B------:R-:W-:Y:S01]  /*d320*/  MOV R25, R22 ;  /* 0x0000001600197202 */ /* 0x000fe20000000f00 */
[----:B------:R-:W-:Y:S02]  /*d330*/  IMAD.MOV.U32 R26, RZ, RZ, R23 ;  /* 0x000000ffff1a7224 */ /* 0x000fe400078e0017 */
.L_x_58098:
[----:B------:R-:W-:Y:S05]  /*d340*/  BSYNC B1 ;  /* 0x0000000000017941 */ /* 0x000fea0003800000 */
.L_x_58096:
        /* <DEDUP_REMOVED lines=16> */
.L_x_58100:
[----:B------:R-:W-:Y:S01]  /*d450*/  IMAD.MOV.U32 R42, RZ, RZ, R27 ;  /* 0x000000ffff2a7224 */ /* 0x000fe200078e001b */
[----:B------:R-:W-:Y:S01]  /*d460*/  MOV R22, R43 ;  /* 0x0000002b00167202 */ /* 0x000fe20000000f00 */
[----:B------:R-:W-:Y:S02]  /*d470*/  IMAD.MOV.U32 R27, RZ, RZ, R50 ;  /* 0x000000ffff1b7224 */ /* 0x000fe400078e0032 */
[----:B------:R-:W-:Y:S02]  /*d480*/  IMAD.MOV.U32 R43, RZ, RZ, R40 ;  /* 0x000000ffff2b7224 */ /* 0x000fe400078e0028 */
.L_x_58101:
[----:B------:R-:W-:Y:S05]  /*d490*/  BSYNC B1 ;  /* 0x0000000000017941 */ /* 0x000fea0003800000 */
.L_x_58099:
        /* <DEDUP_REMOVED lines=9> */
.L_x_58103:
[----:B------:R-:W-:Y:S01]  /*d530*/  IMAD.MOV.U32 R23, RZ, RZ, R42 ;  /* 0x000000ffff177224 */ /* 0x000fe200078e002a */
[----:B------:R-:W-:Y:S01]  /*d540*/  MOV R7, R22 ;  /* 0x0000001600077202 */ /* 0x000fe20000000f00 */
[----:B------:R-:W-:Y:S02]  /*d550*/  IMAD.MOV.U32 R42, RZ, RZ, R21 ;  /* 0x000000ffff2a7224 */ /* 0x000fe400078e0015 */
[----:B------:R-:W-:Y:S02]  /*d560*/  IMAD.MOV.U32 R22, RZ, RZ, R9 ;  /* 0x000000ffff167224 */ /* 0x000fe400078e0009 */
.L_x_58104:
[----:B------:R-:W-:Y:S05]  /*d570*/  BSYNC B1 ;  /* 0x0000000000017941 */ /* 0x000fea0003800000 */
.L_x_58102:
        /* <DEDUP_REMOVED lines=9> */
.L_x_58106:
[----:B------:R-:W-:Y:S01]  /*d610*/  IMAD.MOV.U32 R48, RZ, RZ, R23 ;  /* 0x000000ffff307224 */ /* 0x000fe200078e0017 */
[----:B------:R-:W-:Y:S01]  /*d620*/  MOV R40, R7 ;  /* 0x0000000700287202 */ /* 0x000fe20000000f00 */
[----:B------:R-:W-:Y:S02]  /*d630*/  IMAD.MOV.U32 R23, RZ, RZ, R52 ;  /* 0x000000ffff177224 */ /* 0x000fe400078e0034 */
[----:B------:R-:W-:Y:S02]  /*d640*/  IMAD.MOV.U32 R7, RZ, RZ, R20 ;  /* 0x000000ffff077224 */ /* 0x000fe400078e0014 */
.L_x_58107:
[----:B------:R-:W-:Y:S05]  /*d650*/  BSYNC B1 ;  /* 0x0000000000017941 */ /* 0x000fea0003800000 */
.L_x_58105:
        /* <DEDUP_REMOVED lines=9> */
.L_x_58109:
[----:B------:R-:W-:Y:S01]  /*d6f0*/  IMAD.MOV.U32 R21, RZ, RZ, R48 ;  /* 0x000000ffff157224 */ /* 0x000fe200078e0030 */
[----:B------:R-:W-:Y:S01]  /*d700*/  MOV R9, R40 ;  /* 0x0000002800097202 */ /* 0x000fe20000000f00 */
[----:B------:R-:W-:Y:S02]  /*d710*/  IMAD.MOV.U32 R48, RZ, RZ, R19 ;  /* 0x000000ffff307224 */ /* 0x000fe400078e0013 */
[----:B------:R-:W-:Y:S02]  /*d720*/  IMAD.MOV.U32 R40, RZ, RZ, R11 ;  /* 0x000000ffff287224 */ /* 0x000fe400078e000b */
.L_x_58110:
[----:B------:R-:W-:Y:S05]  /*d730*/  BSYNC B1 ;  /* 0x0000000000017941 */ /* 0x000fea0003800000 */
.L_x_58108:
        /* <DEDUP_REMOVED lines=9> */
.L_x_58112:
[----:B------:R-:W-:Y:S01]  /*d7d0*/  IMAD.MOV.U32 R50, RZ, RZ, R21 ;  /* 0x000000ffff327224 */ /* 0x000fe200078e0015 */
[----:B------:R-:W-:Y:S01]  /*d7e0*/  MOV R20, R9 ;  /* 0x0000000900147202 */ /* 0x000fe20000000f00 */
[----:B------:R-:W-:Y:S02]  /*d7f0*/  IMAD.MOV.U32 R21, RZ, RZ, R34 ;  /* 0x000000ffff157224 */ /* 0x000fe400078e0022 */
[----:B------:R-:W-:Y:S02]  /*d800*/  IMAD.MOV.U32 R9, RZ, RZ, R18 ;  /* 0x000000ffff097224 */ /* 0x000fe400078e0012 */
.L_x_58113:
[----:B------:R-:W-:Y:S05]  /*d810*/  BSYNC B1 ;  /* 0x0000000000017941 */ /* 0x000fea0003800000 */
.L_x_58111:
        /* <DEDUP_REMOVED lines=9> */
.L_x_58115:
[----:B------:R-:W-:Y:S01]  /*d8b0*/  IMAD.MOV.U32 R19, RZ, RZ, R50 ;  /* 0x000000ffff137224 */ /* 0x000fe200078e0032 */
[----:B------:R-:W-:Y:S01]  /*d8c0*/  MOV R11, R20 ;  /* 0x00000014000b7202 */ /* 0x000fe20000000f00 */
[----:B------:R-:W-:Y:S02]  /*d8d0*/  IMAD.MOV.U32 R50, RZ, RZ, R41 ;  /* 0x000000ffff327224 */ /* 0x000fe400078e0029 */
[----:B------:R-:W-:Y:S02]  /*d8e0*/  IMAD.MOV.U32 R20, RZ, RZ, R37 ;  /* 0x000000ffff147224 */ /* 0x000fe400078e0025 */
.L_x_58116:
[----:B------:R-:W-:Y:S05]  /*d8f0*/  BSYNC B1 ;  /* 0x0000000000017941 */ /* 0x000fea0003800000 */
.L_x_58114:
        /* <DEDUP_REMOVED lines=9> */
.L_x_58118:
[----:B------:R-:W-:Y:S01]  /*d990*/  IMAD.MOV.U32 R18, RZ, RZ, R19 ;  /* 0x000000ffff127224 */ /* 0x000fe200078e0013 */
[----:B------:R-:W-:Y:S01]  /*d9a0*/  MOV R37, R11 ;  /* 0x0000000b00257202 */ /* 0x000fe20000000f00 */
[----:B------:R-:W-:Y:S02]  /*d9b0*/  IMAD.MOV.U32 R19, RZ, RZ, R38 ;  /* 0x000000ffff137224 */ /* 0x000fe400078e0026 */
[----:B------:R-:W-:Y:S02]  /*d9c0*/  IMAD.MOV.U32 R11, RZ, RZ, R16 ;  /* 0x000000ffff0b7224 */ /* 0x000fe400078e0010 */
.L_x_58119:
[----:B------:R-:W-:Y:S05]  /*d9d0*/  BSYNC B1 ;  /* 0x0000000000017941 */ /* 0x000fea0003800000 */
.L_x_58117:
        /* <DEDUP_REMOVED lines=9> */
.L_x_58121:
[----:B------:R-:W-:Y:S01]  /*da70*/  IMAD.MOV.U32 R34, RZ, RZ, R18 ;  /* 0x000000ffff227224 */ /* 0x000fe200078e0012 */
[----:B------:R-:W-:Y:S01]  /*da80*/  MOV R16, R37 ;  /* 0x0000002500107202 */ /* 0x000fe20000000f00 */
[----:B------:R-:W-:Y:S02]  /*da90*/  IMAD.MOV.U32 R18, RZ, RZ, R17 ;  /* 0x000000ffff127224 */ /* 0x000fe400078e0011 */
[----:B------:R-:W-:Y:S02]  /*daa0*/  IMAD.MOV.U32 R37, RZ, RZ, R36 ;  /* 0x000000ffff257224 */ /* 0x000fe400078e0024 */
.L_x_58122:
[----:B------:R-:W-:Y:S05]  /*dab0*/  BSYNC B1 ;  /* 0x0000000000017941 */ /* 0x000fea0003800000 */
.L_x_58120:
        /* <DEDUP_REMOVED lines=9> */
.L_x_58124:
[----:B------:R-:W-:Y:S01]  /*db50*/  IMAD.MOV.U32 R17, RZ, RZ, R34 ;  /* 0x000000ffff117224 */ /* 0x000fe200078e0022 */
[----:B------:R-:W-:Y:S01]  /*db60*/  MOV R36, R16 ;  /* 0x0000001000247202 */ /* 0x000fe20000000f00 */
[----:B------:R-:W-:Y:S02]  /*db70*/  IMAD.MOV.U32 R34, RZ, RZ, R31 ;  /* 0x000000ffff227224 */ /* 0x000fe400078e001f */
[----:B------:R-:W-:Y:S02]  /*db80*/  IMAD.MOV.U32 R16, RZ, RZ, R15 ;  /* 0x000000ffff107224 */ /* 0x000fe400078e000f */
.L_x_58125:
[----:B------:R-:W-:Y:S05]  /*db90*/  BSYNC B1 ;  /* 0x0000000000017941 */ /* 0x000fea0003800000 */
.L_x_58123:
        /* <DEDUP_REMOVED lines=9> */
.L_x_58127:
[----:B------:R-:W-:Y:S01]  /*dc30*/  IMAD.MOV.U32 R31, RZ, RZ, R17 ;  /* 0x000000ffff1f7224 */ /* 0x000fe200078e0011 */
[----:B------:R-:W-:Y:S01]  /*dc40*/  MOV R15, R36 ;  /* 0x00000024000f7202 */ /* 0x000fe20000000f00 */
[----:B------:R-:W-:Y:S02]  /*dc50*/  IMAD.MOV.U32 R17, RZ, RZ, R14 ;  /* 0x000000ffff117224 */ /* 0x000fe400078e000e */
[----:B------:R-:W-:Y:S02]  /*dc60*/  IMAD.MOV.U32 R36, RZ, RZ, R13 ;  /* 0x000000ffff247224 */ /* 0x000fe400078e000d */
.L_x_58128:
[----:B------:R-:W-:Y:S05]  /*dc70*/  BSYNC B1 ;  /* 0x0000000000017941 */ /* 0x000fea0003800000 */
.L_x_58126:
        /* <DEDUP_REMOVED lines=9> */
.L_x_58130:
[----:B------:R-:W-:Y:S01]  /*dd10*/  IMAD.MOV.U32 R14, RZ, RZ, R31 ;  /* 0x000000ffff0e7224 */ /* 0x000fe200078e001f */
[----:B------:R-:W-:Y:S01]  /*dd20*/  MOV R13, R15 ;  /* 0x0000000f000d7202 */ /* 0x000fe20000000f00 */
[----:B------:R-:W-:Y:S02]  /*dd30*/  IMAD.MOV.U32 R31, RZ, RZ, R28 ;  /* 0x000000ffff1f7224 */ /* 0x000fe400078e001c */
[----:B------:R-:W-:Y:S02]  /*dd40*/  IMAD.MOV.U32 R15, RZ, RZ, R12 ;  /* 0x000000ffff0f7224 */ /* 0x000fe400078e000c */
.L_x_58131:
[----:B------:R-:W-:Y:S05]  /*dd50*/  BSYNC B1 ;  /* 0x0000000000017941 */ /* 0x000fea0003800000 */
.L_x_58129:
        /* <DEDUP_REMOVED lines=9> */
.L_x_58133:
[----:B------:R-:W-:Y:S01]  /*ddf0*/  IMAD.MOV.U32 R28, RZ, RZ, R14 ;  /* 0x000000ffff1c7224 */ /* 0x000fe200078e000e */
[----:B------:R-:W-:Y:S01]  /*de00*/  MOV R12, R13 ;  /* 0x0000000d000c7202 */ /* 0x000fe20000000f00 */
[----:B------:R-:W-:Y:S02]  /*de10*/  IMAD.MOV.U32 R14, RZ, RZ, R29 ;  /* 0x000000ffff0e7224 */ /* 0x000fe400078e001d */
[----:B------:R-:W-:Y:S02]  /*de20*/  IMAD.MOV.U32 R13, RZ, RZ, R30 ;  /* 0x000000ffff0d7224 */ /* 0x000fe400078e001e */
.L_x_58134:
[----:B------:R-:W-:Y:S05]  /*de30*/  BSYNC B1 ;  /* 0x0000000000017941 */ /* 0x000fea0003800000 */
.L_x_58132:
        /* <DEDUP_REMOVED lines=9> */
.L_x_58136:
[----:B------:R-:W-:Y:S01]  /*ded0*/  IMAD.MOV.U32 R29, RZ, RZ, R28 ;  /* 0x000000ffff1d7224 */ /* 0x000fe200078e001c */
[----:B------:R-:W-:Y:S01]  /*dee0*/  MOV R30, R12 ;  /* 0x0000000c001e7202 */ /* 0x000fe20000000f00 */
[----:B------:R-:W-:Y:S02]  /*def0*/  IMAD.MOV.U32 R28, RZ, RZ, R35 ;  /* 0x000000ffff1c7224 */ /* 0x000fe400078e0023 */
[----:B------:R-:W-:Y:S02]  /*df00*/  IMAD.MOV.U32 R12, RZ, RZ, R33 ;  /* 0x000000ffff0c7224 */ /* 0x000fe400078e0021 */
.L_x_58137:
[----:B------:R-:W-:Y:S05]  /*df10*/  BSYNC B1 ;  /* 0x0000000000017941 */ /* 0x000fea0003800000 */
.L_x_58135:
        /* <DEDUP_REMOVED lines=9> */
.L_x_58139:
[----:B------:R-:W-:Y:S01]  /*dfb0*/  IMAD.MOV.U32 R35, RZ, RZ, R29 ;  /* 0x000000ffff237224 */ /* 0x000fe200078e001d */
[----:B------:R-:W-:Y:S01]  /*dfc0*/  MOV R33, R30 ;  /* 0x0000001e00217202 */ /* 0x000fe20000000f00 */
[----:B------:R-:W-:Y:S02]  /*dfd0*/  IMAD.MOV.U32 R29, RZ, RZ, R26 ;  /* 0x000000ffff1d7224 */ /* 0x000fe400078e001a */
[----:B------:R-:W-:Y:S02]  /*dfe0*/  IMAD.MOV.U32 R30, RZ, RZ, R25 ;  /* 0x000000ffff1e7224 */ /* 0x000fe400078e0019 */
.L_x_58140:
[----:B------:R-:W-:Y:S05]  /*dff0*/  BSYNC B1 ;  /* 0x0000000000017941 */ /* 0x000fea0003800000 */
.L_x_58138:
        /* <DEDUP_REMOVED lines=9> */
.L_x_58142:
[----:B------:R-:W-:Y:S01]  /*e090*/  IMAD.MOV.U32 R26, RZ, RZ, R35 ;  /* 0x000000ffff1a7224 */ /* 0x000fe200078e0023 */
[----:B------:R-:W-:Y:S01]  /*e0a0*/  MOV R25, R33 ;  /* 0x0000002100197202 */ /* 0x000fe20000000f00 */
[----:B------:R-:W-:Y:S02]  /*e0b0*/  IMAD.MOV.U32 R35, RZ, RZ, R32 ;  /* 0x000000ffff237224 */ /* 0x000fe400078e0020 */
[----:B------:R-:W-:Y:S02]  /*e0c0*/  IMAD.MOV.U32 R33, RZ, RZ, R24 ;  /* 0x000000ffff217224 */ /* 0x000fe400078e0018 */
.L_x_58143:
[----:B------:R-:W-:Y:S05]  /*e0d0*/  BSYNC B1 ;  /* 0x0000000000017941 */ /* 0x000fea0003800000 */
.L_x_58141:
        /* <DEDUP_REMOVED lines=16> */
.L_x_58145:
[----:B------:R-:W-:Y:S02]  /*e1e0*/  IMAD.MOV.U32 R32, RZ, RZ, R27 ;  /* 0x000000ffff207224 */ /* 0x000fe400078e001b */
[----:B------:R-:W-:Y:S02]  /*e1f0*/  IMAD.MOV.U32 R24, RZ, RZ, R43 ;  /* 0x000000ffff187224 */ /* 0x000fe400078e002b */
[----:B------:R-:W-:Y:S02]  /*e200*/  IMAD.MOV.U32 R27, RZ, RZ, R42 ;  /* 0x000000ffff1b7224 */ /* 0x000fe400078e002a */
[----:B------:R-:W-:Y:S02]  /*e210*/  IMAD.MOV.U32 R43, RZ, RZ, R22 ;  /* 0x000000ffff2b7224 */ /* 0x000fe400078e0016 */
.L_x_58146:
[----:B------:R-:W-:Y:S05]  /*e220*/  BSYNC B1 ;  /* 0x0000000000017941 */ /* 0x000fea0003800000 */
.L_x_58144:
        /* <DEDUP_REMOVED lines=9> */
.L_x_58148:
[----:B------:R-:W-:Y:S02]  /*e2c0*/  IMAD.MOV.U32 R39, RZ, RZ, R32 ;  /* 0x000000ffff277224 */ /* 0x000fe400078e0020 */
[----:B------:R-:W-:Y:S02]  /*e2d0*/  IMAD.MOV.U32 R5, RZ, RZ, R24 ;  /* 0x000000ffff057224 */ /* 0x000fe400078e0018 */
[----:B------:R-:W-:Y:S02]  /*e2e0*/  IMAD.MOV.U32 R32, RZ, RZ, R23 ;  /* 0x000000ffff207224 */ /* 0x000fe400078e0017 */
[----:B------:R-:W-:Y:S02]  /*e2f0*/  IMAD.MOV.U32 R24, RZ, RZ, R7 ;  /* 0x000000ffff187224 */ /* 0x000fe400078e0007 */
.L_x_58149:
[----:B------:R-:W-:Y:S05]  /*e300*/  BSYNC B1 ;  /* 0x0000000000017941 */ /* 0x000fea0003800000 */
.L_x_58147:
        /* <DEDUP_REMOVED lines=9> */
.L_x_58151:
[----:B------:R-:W-:Y:S02]  /*e3a0*/  IMAD.MOV.U32 R38, RZ, RZ, R39 ;  /* 0x000000ffff267224 */ /* 0x000fe400078e0027 */
[----:B------:R-:W-:Y:S02]  /*e3b0*/  IMAD.MOV.U32 R22, RZ, RZ, R5 ;  /* 0x000000ffff167224 */ /* 0x000fe400078e0005 */
[----:B------:R-:W-:Y:S02]  /*e3c0*/  IMAD.MOV.U32 R39, RZ, RZ, R48 ;  /* 0x000000ffff277224 */ /* 0x000fe400078e0030 */
[----:B------:R-:W-:Y:S02]  /*e3d0*/  IMAD.MOV.U32 R5, RZ, RZ, R40 ;  /* 0x000000ffff057224 */ /* 0x000fe400078e0028 */
.L_x_58152:
[----:B------:R-:W-:Y:S05]  /*e3e0*/  BSYNC B1 ;  /* 0x0000000000017941 */ /* 0x000fea0003800000 */
.L_x_58150:
        /* <DEDUP_REMOVED lines=9> */
.L_x_58154:
[----:B------:R-:W-:Y:S02]  /*e480*/  IMAD.MOV.U32 R23, RZ, RZ, R38 ;  /* 0x000000ffff177224 */ /* 0x000fe400078e0026 */
[----:B------:R-:W-:Y:S02]  /*e490*/  IMAD.MOV.U32 R7, RZ, RZ, R22 ;  /* 0x000000ffff077224 */ /* 0x000fe400078e0016 */
[----:B------:R-:W-:Y:S02]  /*e4a0*/  IMAD.MOV.U32 R38, RZ, RZ, R21 ;  /* 0x000000ffff267224 */ /* 0x000fe400078e0015 */
[----:B------:R-:W-:Y:S02]  /*e4b0*/  IMAD.MOV.U32 R22, RZ, RZ, R9 ;  /* 0x000000ffff167224 */ /* 0x000fe400078e0009 */
.L_x_58155:
[----:B------:R-:W-:Y:S05]  /*e4c0*/  BSYNC B1 ;  /* 0x0000000000017941 */ /* 0x000fea0003800000 */
.L_x_58153:
        /* <DEDUP_REMOVED lines=9> */
.L_x_58157:
[----:B------:R-:W-:Y:S02]  /*e560*/  IMAD.MOV.U32 R42, RZ, RZ, R23 ;  /* 0x000000ffff2a7224 */ /* 0x000fe400078e0017 */
[----:B------:R-:W-:Y:S02]  /*e570*/  IMAD.MOV.U32 R40, RZ, RZ, R7 ;  /* 0x000000ffff287224 */ /* 0x000fe400078e0007 */
[----:B------:R-:W-:Y:S02]  /*e580*/  IMAD.MOV.U32 R23, RZ, RZ, R50 ;  /* 0x000000ffff177224 */ /* 0x000fe400078e0032 */
[----:B------:R-:W-:Y:S02]  /*e590*/  IMAD.MOV.U32 R7, RZ, RZ, R20 ;  /* 0x000000ffff077224 */ /* 0x000fe400078e0014 */
.L_x_58158:
[----:B------:R-:W-:Y:S05]  /*e5a0*/  BSYNC B1 ;  /* 0x0000000000017941 */ /* 0x000fea0003800000 */
.L_x_58156:
        /* <DEDUP_REMOVED lines=9> */
.L_x_58160:
[----:B------:R-:W-:Y:S02]  /*e640*/  IMAD.MOV.U32 R9, RZ, RZ, R42 ;  /* 0x000000ffff097224 */ /* 0x000fe400078e002a */
[----:B------:R-:W-:Y:S02]  /*e650*/  IMAD.MOV.U32 R20, RZ, RZ, R40 ;  /* 0x000000ffff147224 */ /* 0x000fe400078e0028 */
[----:B------:R-:W-:Y:S02]  /*e660*/  IMAD.MOV.U32 R42, RZ, RZ, R19 ;  /* 0x000000ffff2a7224 */ /* 0x000fe400078e0013 */
[----:B------:R-:W-:Y:S02]  /*e670*/  IMAD.MOV.U32 R40, RZ, RZ, R11 ;  /* 0x000000ffff287224 */ /* 0x000fe400078e000b */
.L_x_58161:
[----:B------:R-:W-:Y:S05]  /*e680*/  BSYNC B1 ;  /* 0x0000000000017941 */ /* 0x000fea0003800000 */
.L_x_58159:
        /* <DEDUP_REMOVED lines=9> */
.L_x_58163:
[----:B------:R-:W-:Y:S02]  /*e720*/  IMAD.MOV.U32 R19, RZ, RZ, R9 ;  /* 0x000000ffff137224 */ /* 0x000fe400078e0009 */
[----:B------:R-:W-:Y:S02]  /*e730*/  IMAD.MOV.U32 R11, RZ, RZ, R20 ;  /* 0x000000ffff0b7224 */ /* 0x000fe400078e0014 */
[----:B------:R-:W-:Y:S02]  /*e740*/  IMAD.MOV.U32 R9, RZ, RZ, R18 ;  /* 0x000000ffff097224 */ /* 0x000fe400078e0012 */
[----:B------:R-:W-:Y:S02]  /*e750*/  IMAD.MOV.U32 R20, RZ, RZ, R37 ;  /* 0x000000ffff147224 */ /* 0x000fe400078e0025 */
.L_x_58164:
[----:B------:R-:W-:Y:S05]  /*e760*/  BSYNC B1 ;  /* 0x0000000000017941 */ /* 0x000fea0003800000 */
.L_x_58162:
        /* <DEDUP_REMOVED lines=9> */
.L_x_58166:
[----:B------:R-:W-:Y:S02]  /*e800*/  IMAD.MOV.U32 R18, RZ, RZ, R19 ;  /* 0x000000ffff127224 */ /* 0x000fe400078e0013 */
[----:B------:R-:W-:Y:S02]  /*e810*/  IMAD.MOV.U32 R21, RZ, RZ, R11 ;  /* 0x000000ffff157224 */ /* 0x000fe400078e000b */
[----:B------:R-:W-:Y:S02]  /*e820*/  IMAD.MOV.U32 R19, RZ, RZ, R34 ;  /* 0x000000ffff137224 */ /* 0x000fe400078e0022 */
[----:B------:R-:W-:Y:S02]  /*e830*/  IMAD.MOV.U32 R11, RZ, RZ, R16 ;  /* 0x000000ffff0b7224 */ /* 0x000fe400078e0010 */
.L_x_58167:
[----:B------:R-:W-:Y:S05]  /*e840*/  BSYNC B1 ;  /* 0x0000000000017941 */ /* 0x000fea0003800000 */
.L_x_58165:
        /* <DEDUP_REMOVED lines=9> */
.L_x_58169:
[----:B------:R-:W-:Y:S02]  /*e8e0*/  IMAD.MOV.U32 R34, RZ, RZ, R18 ;  /* 0x000000ffff227224 */ /* 0x000fe400078e0012 */
[----:B------:R-:W-:Y:S02]  /*e8f0*/  IMAD.MOV.U32 R16, RZ, RZ, R21 ;  /* 0x000000ffff107224 */ /* 0x000fe400078e0015 */
[----:B------:R-:W-:Y:S02]  /*e900*/  IMAD.MOV.U32 R18, RZ, RZ, R17 ;  /* 0x000000ffff127224 */ /* 0x000fe400078e0011 */
[----:B------:R-:W-:Y:S02]  /*e910*/  IMAD.MOV.U32 R21, RZ, RZ, R36 ;  /* 0x000000ffff157224 */ /* 0x000fe400078e0024 */
.L_x_58170:
[----:B------:R-:W-:Y:S05]  /*e920*/  BSYNC B1 ;  /* 0x0000000000017941 */ /* 0x000fea0003800000 */
.L_x_58168:
        /* <DEDUP_REMOVED lines=9> */
.L_x_58172:
[----:B------:R-:W-:Y:S02]  /*e9c0*/  IMAD.MOV.U32 R17, RZ, RZ, R34 ;  /* 0x000000ffff117224 */ /* 0x000fe400078e0022 */
[----:B------:R-:W-:Y:S02]  /*e9d0*/  IMAD.MOV.U32 R36, RZ, RZ, R16 ;  /* 0x000000ffff247224 */ /* 0x000fe400078e0010 */
[----:B------:R-:W-:Y:S02]  /*e9e0*/  IMAD.MOV.U32 R34, RZ, RZ, R31 ;  /* 0x000000ffff227224 */ /* 0x000fe400078e001f */
[----:B------:R-:W-:Y:S02]  /*e9f0*/  IMAD.MOV.U32 R16, RZ, RZ, R15 ;  /* 0x000000ffff107224 */ /* 0x000fe400078e000f */
.L_x_58173:
[----:B------:R-:W-:Y:S05]  /*ea00*/  BSYNC B1 ;  /* 0x0000000000017941 */ /* 0x000fea0003800000 */
.L_x_58171:
        /* <DEDUP_REMOVED lines=9> */
.L_x_58175:
[----:B------:R-:W-:Y:S02]  /*eaa0*/  IMAD.MOV.U32 R31, RZ, RZ, R17 ;  /* 0x000000ffff1f7224 */ /* 0x000fe400078e0011 */
[----:B------:R-:W-:Y:S02]  /*eab0*/  IMAD.MOV.U32 R15, RZ, RZ, R36 ;  /* 0x000000ffff0f7224 */ /* 0x000fe400078e0024 */
[----:B------:R-:W-:Y:S02]  /*eac0*/  IMAD.MOV.U32 R17, RZ, RZ, R14 ;  /* 0x000000ffff117224 */ /* 0x000fe400078e000e */
[----:B------:R-:W-:Y:S02]  /*ead0*/  IMAD.MOV.U32 R36, RZ, RZ, R13 ;  /* 0x000000ffff247224 */ /* 0x000fe400078e000d */
.L_x_58176:
[----:B------:R-:W-:Y:S05]  /*eae0*/  BSYNC B1 ;  /* 0x0000000000017941 */ /* 0x000fea0003800000 */
.L_x_58174:
        /* <DEDUP_REMOVED lines=9> */
.L_x_58178:
[----:B------:R-:W-:Y:S02]  /*eb80*/  IMAD.MOV.U32 R14, RZ, RZ, R31 ;  /* 0x000000ffff0e7224 */ /* 0x000fe400078e001f */
[----:B------:R-:W-:Y:S02]  /*eb90*/  IMAD.MOV.U32 R13, RZ, RZ, R15 ;  /* 0x000000ffff0d7224 */ /* 0x000fe400078e000f */
[----:B------:R-:W-:Y:S02]  /*eba0*/  IMAD.MOV.U32 R31, RZ, RZ, R28 ;  /* 0x000000ffff1f7224 */ /* 0x000fe400078e001c */
[----:B------:R-:W-:Y:S02]  /*ebb0*/  IMAD.MOV.U32 R15, RZ, RZ, R12 ;  /* 0x000000ffff0f7224 */ /* 0x000fe400078e000c */
.L_x_58179:
[----:B------:R-:W-:Y:S05]  /*ebc0*/  BSYNC B1 ;  /* 0x0000000000017941 */ /* 0x000fea0003800000 */
.L_x_58177:
        /* <DEDUP_REMOVED lines=9> */
.L_x_58181:
[----:B------:R-:W-:Y:S02]  /*ec60*/  IMAD.MOV.U32 R28, RZ, RZ, R14 ;  /* 0x000000ffff1c7224 */ /* 0x000fe400078e000e */
[----:B------:R-:W-:Y:S02]  /*ec70*/  IMAD.MOV.U32 R12, RZ, RZ, R13 ;  /* 0x000000ffff0c7224 */ /* 0x000fe400078e000d */
[----:B------:R-:W-:Y:S02]  /*ec80*/  IMAD.MOV.U32 R14, RZ, RZ, R29 ;  /* 0x000000ffff0e7224 */ /* 0x000fe400078e001d */
[----:B------:R-:W-:Y:S02]  /*ec90*/  IMAD.MOV.U32 R13, RZ, RZ, R30 ;  /* 0x000000ffff0d7224 */ /* 0x000fe400078e001e */
.L_x_58182:
[----:B------:R-:W-:Y:S05]  /*eca0*/  BSYNC B1 ;  /* 0x0000000000017941 */ /* 0x000fea0003800000 */
.L_x_58180:
        /* <DEDUP_REMOVED lines=9> */
.L_x_58184:
[----:B------:R-:W-:Y:S02]  /*ed40*/  IMAD.MOV.U32 R29, RZ, RZ, R28 ;  /* 0x000000ffff1d7224 */ /* 0x000fe400078e001c */
[----:B------:R-:W-:Y:S02]  /*ed50*/  IMAD.MOV.U32 R30, RZ, RZ, R12 ;  /* 0x000000ffff1e7224 */ /* 0x000fe400078e000c */
[----:B------:R-:W-:Y:S02]  /*ed60*/  IMAD.MOV.U32 R28, RZ, RZ, R35 ;  /* 0x000000ffff1c7224 */ /* 0x000fe400078e0023 */
[----:B------:R-:W-:Y:S02]  /*ed70*/  IMAD.MOV.U32 R12, RZ, RZ, R33 ;  /* 0x000000ffff0c7224 */ /* 0x000fe400078e0021 */
.L_x_58185:
[----:B------:R-:W-:Y:S05]  /*ed80*/  BSYNC B1 ;  /* 0x0000000000017941 */ /* 0x000fea0003800000 */
.L_x_58183:
        /* <DEDUP_REMOVED lines=9> */
.L_x_58187:
[----:B------:R-:W-:Y:S02]  /*ee20*/  IMAD.MOV.U32 R35, RZ, RZ, R29 ;  /* 0x000000ffff237224 */ /* 0x000fe400078e001d */
[----:B------:R-:W-:Y:S02]  /*ee30*/  IMAD.MOV.U32 R33, RZ, RZ, R30 ;  /* 0x000000ffff217224 */ /* 0x000fe400078e001e */
[----:B------:R-:W-:Y:S02]  /*ee40*/  IMAD.MOV.U32 R29, RZ, RZ, R26 ;  /* 0x000000ffff1d7224 */ /* 0x000fe400078e001a */
[----:B------:R-:W-:Y:S02]  /*ee50*/  IMAD.MOV.U32 R30, RZ, RZ, R25 ;  /* 0x000000ffff1e7224 */ /* 0x000fe400078e0019 */
.L_x_58188:
[----:B------:R-:W-:Y:S05]  /*ee60*/  BSYNC B1 ;  /* 0x0000000000017941 */ /* 0x000fea0003800000 */
.L_x_58186:
        /* <DEDUP_REMOVED lines=16> */
.L_x_58190:
[----:B------:R-:W-:Y:S02]  /*ef70*/  IMAD.MOV.U32 R44, RZ, RZ, R27 ;  /* 0x000000ffff2c7224 */ /* 0x000fe400078e001b */
[----:B------:R-:W-:Y:S01]  /*ef80*/  IMAD.MOV.U32 R26, RZ, RZ, R43 ;  /* 0x000000ffff1a7224 */ /* 0x000fe200078e002b */
[----:B------:R-:W-:Y:S01]  /*ef90*/  MOV R43, R24 ;  /* 0x00000018002b7202 */ /* 0x000fe20000000f00 */
[----:B------:R-:W-:Y:S02]  /*efa0*/  IMAD.MOV.U32 R27, RZ, RZ, R32 ;  /* 0x000000ffff1b7224 */ /* 0x000fe400078e0020 */
.L_x_58191:
[----:B------:R-:W-:Y:S05]  /*efb0*/  BSYNC B1 ;  /* 0x0000000000017941 */ /* 0x000fea0003800000 */
.L_x_58189:
        /* <DEDUP_REMOVED lines=9> */
.L_x_58193:
[----:B------:R-:W-:Y:S02]  /*f050*/  IMAD.MOV.U32 R25, RZ, RZ, R44 ;  /* 0x000000ffff197224 */ /* 0x000fe400078e002c */
[----:B------:R-:W-:Y:S01]  /*f060*/  IMAD.MOV.U32 R3, RZ, RZ, R26 ;  /* 0x000000ffff037224 */ /* 0x000fe200078e001a */
[----:B------:R-:W-:Y:S01]  /*f070*/  MOV R26, R5 ;  /* 0x00000005001a7202 */ /* 0x000fe20000000f00 */
[----:B------:R-:W-:Y:S02]  /*f080*/  IMAD.MOV.U32 R44, RZ, RZ, R39 ;  /* 0x000000ffff2c7224 */ /* 0x000fe400078e0027 */
.L_x_58194:
[----:B------:R-:W-:Y:S05]  /*f090*/  BSYNC B1 ;  /* 0x0000000000017941 */ /* 0x000fea0003800000 */
.L_x_58192:
        /* <DEDUP_REMOVED lines=9> */
.L_x_58196:
[----:B------:R-:W-:Y:S02]  /*f130*/  IMAD.MOV.U32 R32, RZ, RZ, R25 ;  /* 0x000000ffff207224 */ /* 0x000fe400078e0019 */
[----:B------:R-:W-:Y:S01]  /*f140*/  IMAD.MOV.U32 R24, RZ, RZ, R3 ;  /* 0x000000ffff187224 */ /* 0x000fe200078e0003 */
[----:B------:R-:W-:Y:S01]  /*f150*/  MOV R3, R22 ;  /* 0x0000001600037202 */ /* 0x000fe20000000f00 */
[----:B------:R-:W-:Y:S02]  /*f160*/  IMAD.MOV.U32 R25, RZ, RZ, R38 ;  /* 0x000000ffff197224 */ /* 0x000fe400078e0026 */
.L_x_58197:
[----:B------:R-:W-:Y:S05]  /*f170*/  BSYNC B1 ;  /* 0x0000000000017941 */ /* 0x000fea0003800000 */
.L_x_58195:
        /* <DEDUP_REMOVED lines=9> */
.L_x_58199:
[----:B------:R-:W-:Y:S02]  /*f210*/  IMAD.MOV.U32 R37, RZ, RZ, R32 ;  /* 0x000000ffff257224 */ /* 0x000fe400078e0020 */
[----:B------:R-:W-:Y:S01]  /*f220*/  IMAD.MOV.U32 R5, RZ, RZ, R24 ;  /* 0x000000ffff057224 */ /* 0x000fe200078e0018 */
[----:B------:R-:W-:Y:S01]  /*f230*/  MOV R24, R7 ;  /* 0x0000000700187202 */ /* 0x000fe20000000f00 */
[----:B------:R-:W-:Y:S02]  /*f240*/  IMAD.MOV.U32 R32, RZ, RZ, R23 ;  /* 0x000000ffff207224 */ /* 0x000fe400078e0017 */
.L_x_58200:
[----:B------:R-:W-:Y:S05]  /*f250*/  BSYNC B1 ;  /* 0x0000000000017941 */ /* 0x000fea0003800000 */
.L_x_58198:
        /* <DEDUP_REMOVED lines=9> */
.L_x_58202:
[----:B------:R-:W-:Y:S02]  /*f2f0*/  IMAD.MOV.U32 R22, RZ, RZ, R37 ;  /* 0x000000ffff167224 */ /* 0x000fe400078e0025 */
[----:B------:R-:W-:Y:S01]  /*f300*/  IMAD.MOV.U32 R7, RZ, RZ, R5 ;  /* 0x000000ffff077224 */ /* 0x000fe200078e0005 */
[----:B------:R-:W-:Y:S01]  /*f310*/  MOV R5, R40 ;  /* 0x0000002800057202 */ /* 0x000fe20000000f00 */
[----:B------:R-:W-:Y:S02]  /*f320*/  IMAD.MOV.U32 R37, RZ, RZ, R42 ;  /* 0x000000ffff257224 */ /* 0x000fe400078e002a */
.L_x_58203:
[----:B------:R-:W-:Y:S05]  /*f330*/  BSYNC B1 ;  /* 0x0000000000017941 */ /* 0x000fea0003800000 */
.L_x_58201:
        /* <DEDUP_REMOVED lines=9> */
.L_x_58205:
[----:B------:R-:W-:Y:S02]  /*f3d0*/  IMAD.MOV.U32 R40, RZ, RZ, R22 ;  /* 0x000000ffff287224 */ /* 0x000fe400078e0016 */
[----:B------:R-:W-:Y:S01]  /*f3e0*/  IMAD.MOV.U32 R38, RZ, RZ, R7 ;  /* 0x000000ffff267224 */ /* 0x000fe200078e0007 */
[----:B------:R-:W-:Y:S01]  /*f3f0*/  MOV R7, R20 ;  /* 0x0000001400077202 */ /* 0x000fe20000000f00 */
[----:B------:R-:W-:Y:S02]  /*f400*/  IMAD.MOV.U32 R22, RZ, RZ, R9 ;  /* 0x000000ffff167224 */ /* 0x000fe400078e0009 */
.L_x_58206:
[----:B------:R-:W-:Y:S05]  /*f410*/  BSYNC B1 ;  /* 0x0000000000017941 */ /* 0x000fea0003800000 */
.L_x_58204:
        /* <DEDUP_REMOVED lines=9> */
.L_x_58208:
[----:B------:R-:W-:Y:S02]  /*f4b0*/  IMAD.MOV.U32 R9, RZ, RZ, R40 ;  /* 0x000000ffff097224 */ /* 0x000fe400078e0028 */
[----:B------:R-:W-:Y:S01]  /*f4c0*/  IMAD.MOV.U32 R20, RZ, RZ, R38 ;  /* 0x000000ffff147224 */ /* 0x000fe200078e0026 */
[----:B------:R-:W-:Y:S01]  /*f4d0*/  MOV R38, R11 ;  /* 0x0000000b00267202 */ /* 0x000fe20000000f00 */
[----:B------:R-:W-:Y:S02]  /*f4e0*/  IMAD.MOV.U32 R40, RZ, RZ, R19 ;  /* 0x000000ffff287224 */ /* 0x000fe400078e0013 */
.L_x_58209:
[----:B------:R-:W-:Y:S05]  /*f4f0*/  BSYNC B1 ;  /* 0x0000000000017941 */ /* 0x000fea0003800000 */
.L_x_58207:
        /* <DEDUP_REMOVED lines=9> */
.L_x_58211:
[----:B------:R-:W-:Y:S02]  /*f590*/  IMAD.MOV.U32 R19, RZ, RZ, R9 ;  /* 0x000000ffff137224 */ /* 0x000fe400078e0009 */
[----:B------:R-:W-:Y:S01]  /*f5a0*/  IMAD.MOV.U32 R11, RZ, RZ, R20 ;  /* 0x000000ffff0b7224 */ /* 0x000fe200078e0014 */
[----:B------:R-:W-:Y:S01]  /*f5b0*/  MOV R20, R21 ;  /* 0x0000001500147202 */ /* 0x000fe20000000f00 */
[----:B------:R-:W-:Y:S02]  /*f5c0*/  IMAD.MOV.U32 R9, RZ, RZ, R18 ;  /* 0x000000ffff097224 */ /* 0x000fe400078e0012 */
.L_x_58212:
[----:B------:R-:W-:Y:S05]  /*f5d0*/  BSYNC B1 ;  /* 0x0000000000017941 */ /* 0x000fea0003800000 */
.L_x_58210:
        /* <DEDUP_REMOVED lines=9> */
.L_x_58214:
[----:B------:R-:W-:Y:S02]  /*f670*/  IMAD.MOV.U32 R18, RZ, RZ, R19 ;  /* 0x000000ffff127224 */ /* 0x000fe400078e0013 */
[----:B------:R-:W-:Y:S01]  /*f680*/  IMAD.MOV.U32 R21, RZ, RZ, R11 ;  /* 0x000000ffff157224 */ /* 0x000fe200078e000b */
[----:B------:R-:W-:Y:S01]  /*f690*/  MOV R11, R16 ;  /* 0x00000010000b7202 */ /* 0x000fe20000000f00 */
[----:B------:R-:W-:Y:S02]  /*f6a0*/  IMAD.MOV.U32 R19, RZ, RZ, R34 ;  /* 0x000000ffff137224 */ /* 0x000fe400078e0022 */
.L_x_58215:
[----:B------:R-:W-:Y:S05]  /*f6b0*/  BSYNC B1 ;  /* 0x0000000000017941 */ /* 0x000fea0003800000 */
.L_x_58213:
        /* <DEDUP_REMOVED lines=9> */
.L_x_58217:
[----:B------:R-:W-:Y:S02]  /*f750*/  IMAD.MOV.U32 R34, RZ, RZ, R18 ;  /* 0x000000ffff227224 */ /* 0x000fe400078e0012 */
[----:B------:R-:W-:Y:S01]  /*f760*/  IMAD.MOV.U32 R16, RZ, RZ, R21 ;  /* 0x000000ffff107224 */ /* 0x000fe200078e0015 */
[----:B------:R-:W-:Y:S01]  /*f770*/  MOV R21, R36 ;  /* 0x0000002400157202 */ /* 0x000fe20000000f00 */
[----:B------:R-:W-:Y:S02]  /*f780*/  IMAD.MOV.U32 R18, RZ, RZ, R17 ;  /* 0x000000ffff127224 */ /* 0x000fe400078e0011 */
.L_x_58218:
[----:B------:R-:W-:Y:S05]  /*f790*/  BSYNC B1 ;  /* 0x0000000000017941 */ /* 0x000fea0003800000 */
.L_x_58216:
        /* <DEDUP_REMOVED lines=9> */
.L_x_58220:
[----:B------:R-:W-:Y:S02]  /*f830*/  IMAD.MOV.U32 R17, RZ, RZ, R34 ;  /* 0x000000ffff117224 */ /* 0x000fe400078e0022 */
[----:B------:R-:W-:Y:S01]  /*f840*/  IMAD.MOV.U32 R36, RZ, RZ, R16 ;  /* 0x000000ffff247224 */ /* 0x000fe200078e0010 */
[----:B------:R-:W-:Y:S01]  /*f850*/  MOV R16, R15 ;  /* 0x0000000f00107202 */ /* 0x000fe20000000f00 */
[----:B------:R-:W-:Y:S02]  /*f860*/  IMAD.MOV.U32 R34, RZ, RZ, R31 ;  /* 0x000000ffff227224 */ /* 0x000fe400078e001f */
.L_x_58221:
[----:B------:R-:W-:Y:S05]  /*f870*/  BSYNC B1 ;  /* 0x0000000000017941 */ /* 0x000fea0003800000 */
.L_x_58219:
        /* <DEDUP_REMOVED lines=9> */
.L_x_58223:
[----:B------:R-:W-:Y:S02]  /*f910*/  IMAD.MOV.U32 R23, RZ, RZ, R17 ;  /* 0x000000ffff177224 */ /* 0x000fe400078e0011 */
[----:B------:R-:W-:Y:S01]  /*f920*/  IMAD.MOV.U32 R15, RZ, RZ, R36 ;  /* 0x000000ffff0f7224 */ /* 0x000fe200078e0024 */
[----:B------:R-:W-:Y:S01]  /*f930*/  MOV R36, R13 ;  /* 0x0000000d00247202 */ /* 0x000fe20000000f00 */
[----:B------:R-:W-:Y:S02]  /*f940*/  IMAD.MOV.U32 R17, RZ, RZ, R14 ;  /* 0x000000ffff117224 */ /* 0x000fe400078e000e */
.L_x_58224:
[----:B------:R-:W-:Y:S05]  /*f950*/  BSYNC B1 ;  /* 0x0000000000017941 */ /* 0x000fea0003800000 */
.L_x_58222:
        /* <DEDUP_REMOVED lines=9> */
.L_x_58226:
[----:B------:R-:W-:Y:S02]  /*f9f0*/  IMAD.MOV.U32 R14, RZ, RZ, R23 ;  /* 0x000000ffff0e7224 */ /* 0x000fe400078e0017 */
[----:B------:R-:W-:Y:S01]  /*fa00*/  IMAD.MOV.U32 R13, RZ, RZ, R15 ;  /* 0x000000ffff0d7224 */ /* 0x000fe200078e000f */
[----:B------:R-:W-:Y:S01]  /*fa10*/  MOV R15, R12 ;  /* 0x0000000c000f7202 */ /* 0x000fe20000000f00 */
[----:B------:R-:W-:Y:S02]  /*fa20*/  IMAD.MOV.U32 R23, RZ, RZ, R28 ;  /* 0x000000ffff177224 */ /* 0x000fe400078e001c */
.L_x_58227:
[----:B------:R-:W-:Y:S05]  /*fa30*/  BSYNC B1 ;  /* 0x0000000000017941 */ /* 0x000fea0003800000 */
.L_x_58225:
        /* <DEDUP_REMOVED lines=9> */
.L_x_58229:
[----:B------:R-:W-:Y:S02]  /*fad0*/  IMAD.MOV.U32 R28, RZ, RZ, R14 ;  /* 0x000000ffff1c7224 */ /* 0x000fe400078e000e */
[----:B------:R-:W-:Y:S01]  /*fae0*/  IMAD.MOV.U32 R12, RZ, RZ, R13 ;  /* 0x000000ffff0c7224 */ /* 0x000fe200078e000d */
[----:B------:R-:W-:Y:S01]  /*faf0*/  MOV R13, R30 ;  /* 0x0000001e000d7202 */ /* 0x000fe20000000f00 */
[----:B------:R-:W-:Y:S02]  /*fb00*/  IMAD.MOV.U32 R14, RZ, RZ, R29 ;  /* 0x000000ffff0e7224 */ /* 0x000fe400078e001d */
.L_x_58230:
[----:B------:R-:W-:Y:S05]  /*fb10*/  BSYNC B1 ;  /* 0x0000000000017941 */ /* 0x000fea0003800000 */
.L_x_58228:
        /* <DEDUP_REMOVED lines=9> */
.L_x_58232:
[----:B------:R-:W-:Y:S02]  /*fbb0*/  IMAD.MOV.U32 R30, RZ, RZ, R28 ;  /* 0x000000ffff1e7224 */ /* 0x000fe400078e001c */
[----:B------:R-:W-:Y:S01]  /*fbc0*/  IMAD.MOV.U32 R29, RZ, RZ, R12 ;  /* 0x000000ffff1d7224 */ /* 0x000fe200078e000c */
[----:B------:R-:W-:Y:S01]  /*fbd0*/  MOV R12, R33 ;  /* 0x00000021000c7202 */ /* 0x000fe20000000f00 */
[----:B------:R-:W-:Y:S02]  /*fbe0*/  IMAD.MOV.U32 R28, RZ, RZ, R35 ;  /* 0x000000ffff1c7224 */ /* 0x000fe400078e0023 */
.L_x_58233:
[----:B------:R-:W-:Y:S05]  /*fbf0*/  BSYNC B1 ;  /* 0x0000000000017941 */ /* 0x000fea0003800000 */
.L_x_58231:
        /* <DEDUP_REMOVED lines=16> */
.L_x_58235:
[----:B------:R-:W-:Y:S01]  /*fd00*/  IMAD.MOV.U32 R42, RZ, RZ, R27 ;  /* 0x000000ffff2a7224 */ /* 0x000fe200078e001b */
[----:B------:R-:W-:Y:S01]  /*fd10*/  MOV R10, R43 ;  /* 0x0000002b000a7202 */ /* 0x000fe20000000f00 */
[----:B------:R-:W-:Y:S02]  /*fd20*/  IMAD.MOV.U32 R27, RZ, RZ, R44 ;  /* 0x000000ffff1b7224 */ /* 0x000fe400078e002c */
[----:B------:R-:W-:Y:S02]  /*fd30*/  IMAD.MOV.U32 R43, RZ, RZ, R26 ;  /* 0x000000ffff2b7224 */ /* 0x000fe400078e001a */
.L_x_58236:
[----:B------:R-:W-:Y:S05]  /*fd40*/  BSYNC B1 ;  /* 0x0000000000017941 */ /* 0x000fea0003800000 */
.L_x_58234:
        /* <DEDUP_REMOVED lines=9> */
.L_x_58238:
[----:B------:R-:W-:Y:S01]  /*fde0*/  IMAD.MOV.U32 R33, RZ, RZ, R42 ;  /* 0x000000ffff217224 */ /* 0x000fe200078e002a */
[----:B------:R-:W-:Y:S01]  /*fdf0*/  MOV R31, R10 ;  /* 0x0000000a001f7202 */ /* 0x000fe20000000f00 */
[----:B------:R-:W-:Y:S02]  /*fe00*/  IMAD.MOV.U32 R42, RZ, RZ, R25 ;  /* 0x000000ffff2a7224 */ /* 0x000fe400078e0019 */
[----:B------:R-:W-:Y:S02]  /*fe10*/  IMAD.MOV.U32 R10, RZ, RZ, R3 ;  /* 0x000000ffff0a7224 */ /* 0x000fe400078e0003 */
.L_x_58239:
[----:B------:R-:W-:Y:S05]  /*fe20*/  BSYNC B1 ;  /* 0x0000000000017941 */ /* 0x000fea0003800000 */
.L_x_58237:
        /* <DEDUP_REMOVED lines=9> */
.L_x_58241:
[----:B------:R-:W-:Y:S01]  /*fec0*/  IMAD.MOV.U32 R44, RZ, RZ, R33 ;  /* 0x000000ffff2c7224 */ /* 0x000fe200078e0021 */
[----:B------:R-:W-:Y:S01]  /*fed0*/  MOV R26, R31 ;  /* 0x0000001f001a7202 */ /* 0x000fe20000000f00 */
[----:B------:R-:W-:Y:S02]  /*fee0*/  IMAD.MOV.U32 R33, RZ, RZ, R32 ;  /* 0x000000ffff217224 */ /* 0x000fe400078e0020 */
[----:B------:R-:W-:Y:S02]  /*fef0*/  IMAD.MOV.U32 R31, RZ, RZ, R24 ;  /* 0x000000ffff1f7224 */ /* 0x000fe400078e0018 */
.L_x_58242:
[----:B------:R-:W-:Y:S05]  /*ff00*/  BSYNC B1 ;  /* 0x0000000000017941 */ /* 0x000fea0003800000 */
.L_x_58240:
        /* <DEDUP_REMOVED lines=9> */
.L_x_58244:
[----:B------:R-:W-:Y:S01]  /*ffa0*/  IMAD.MOV.U32 R3, RZ, RZ, R44 ;  /* 0x000000ffff037224 */ /* 0x000fe200078e002c */
[----:B------:R-:W-:Y:S01]  /*ffb0*/  MOV R24, R26 ;  /* 0x0000001a00187202 */ /* 0x000fe20000000f00 */
[----:B------:R-:W-:Y:S02]  /*ffc0*/  IMAD.MOV.U32 R44, RZ, RZ, R37 ;  /* 0x000000ffff2c7224 */ /* 0x000fe400078e0025 */
[----:B------:R-:W-:Y:S02]  /*ffd0*/  IMAD.MOV.U32 R26, RZ, RZ, R5 ;  /* 0x000000ffff1a7224 */ /* 0x000fe400078e0005 */
.L_x_58245:
[----:B------:R-:W-:Y:S05]  /*ffe0*/  BSYNC B1 ;  /* 0x0000000000017941 */ /* 0x000fea0003800000 */
.L_x_58243:
        /* <DEDUP_REMOVED lines=9> */
.L_x_58247:
[----:B------:R-:W-:Y:S01]  /*10080*/  IMAD.MOV.U32 R25, RZ, RZ, R3 ;  /* 0x000000ffff197224 */ /* 0x000fe200078e0003 */
[----:B------:R-:W-:Y:S01]  /*10090*/  MOV R5, R24 ;  /* 0x0000001800057202 */ /* 0x000fe20000000f00 */
[----:B------:R-:W-:Y:S02]  /*100a0*/  IMAD.MOV.U32 R3, RZ, RZ, R22 ;  /* 0x000000ffff037224 */ /* 0x000fe400078e0016 */
[----:B------:R-:W-:Y:S02]  /*100b0*/  IMAD.MOV.U32 R24, RZ, RZ, R7 ;  /* 0x000000ffff187224 */ /* 0x000fe400078e0007 */
.L_x_58248:
[----:B------:R-:W-:Y:S05]  /*100c0*/  BSYNC B1 ;  /* 0x0000000000017941 */ /* 0x000fea0003800000 */
.L_x_58246:
        /* <DEDUP_REMOVED lines=9> */
.L_x_58250:
[----:B------:R-:W-:Y:S01]  /*10160*/  IMAD.MOV.U32 R22, RZ, RZ, R25 ;  /* 0x000000ffff167224 */ /* 0x000fe200078e0019 */
[----:B------:R-:W-:Y:S01]  /*10170*/  MOV R7, R5 ;  /* 0x0000000500077202 */ /* 0x000fe20000000f00 */
[----:B------:R-:W-:Y:S02]  /*10180*/  IMAD.MOV.U32 R25, RZ, RZ, R40 ;  /* 0x000000ffff197224 */ /* 0x000fe400078e0028 */
[----:B------:R-:W-:Y:S02]  /*10190*/  IMAD.MOV.U32 R5, RZ, RZ, R38 ;  /* 0x000000ffff057224 */ /* 0x000fe400078e0026 */
.L_x_58251:
[----:B------:R-:W-:Y:S05]  /*101a0*/  BSYNC B1 ;  /* 0x0000000000017941 */ /* 0x000fea0003800000 */
.L_x_58249:
        /* <DEDUP_REMOVED lines=9> */
.L_x_58253:
[----:B------:R-:W-:Y:S01]  /*10240*/  IMAD.MOV.U32 R38, RZ, RZ, R22 ;  /* 0x000000ffff267224 */ /* 0x000fe200078e0016 */
[----:B------:R-:W-:Y:S01]  /*10250*/  MOV R32, R7 ;  /* 0x0000000700207202 */ /* 0x000fe20000000f00 */
[----:B------:R-:W-:Y:S02]  /*10260*/  IMAD.MOV.U32 R22, RZ, RZ, R9 ;  /* 0x000000ffff167224 */ /* 0x000fe400078e0009 */
[----:B------:R-:W-:Y:S02]  /*10270*/  IMAD.MOV.U32 R7, RZ, RZ, R20 ;  /* 0x000000ffff077224 */ /* 0x000fe400078e0014 */
.L_x_58254:
[----:B------:R-:W-:Y:S05]  /*10280*/  BSYNC B1 ;  /* 0x0000000000017941 */ /* 0x000fea0003800000 */
.L_x_58252:
        /* <DEDUP_REMOVED lines=9> */
.L_x_58256:
[----:B------:R-:W-:Y:S01]  /*10320*/  IMAD.MOV.U32 R9, RZ, RZ, R38 ;  /* 0x000000ffff097224 */ /* 0x000fe200078e0026 */
[----:B------:R-:W-:Y:S01]  /*10330*/  MOV R20, R32 ;  /* 0x0000002000147202 */ /* 0x000fe20000000f00 */
[----:B------:R-:W-:Y:S02]  /*10340*/  IMAD.MOV.U32 R38, RZ, RZ, R19 ;  /* 0x000000ffff267224 */ /* 0x000fe400078e0013 */
[----:B------:R-:W-:Y:S02]  /*10350*/  IMAD.MOV.U32 R32, RZ, RZ, R11 ;  /* 0x000000ffff207224 */ /* 0x000fe400078e000b */
.L_x_58257:
[----:B------:R-:W-:Y:S05]  /*10360*/  BSYNC B1 ;  /* 0x0000000000017941 */ /* 0x000fea0003800000 */
.L_x_58255:
        /* <DEDUP_REMOVED lines=9> */
.L_x_58259:
[----:B------:R-:W-:Y:S01]  /*10400*/  IMAD.MOV.U32 R19, RZ, RZ, R9 ;  /* 0x000000ffff137224 */ /* 0x000fe200078e0009 */
[----:B------:R-:W-:Y:S01]  /*10410*/  MOV R11, R20 ;  /* 0x00000014000b7202 */ /* 0x000fe20000000f00 */
[----:B------:R-:W-:Y:S02]  /*10420*/  IMAD.MOV.U32 R9, RZ, RZ, R18 ;  /* 0x000000ffff097224 */ /* 0x000fe400078e0012 */
[----:B------:R-:W-:Y:S02]  /*10430*/  IMAD.MOV.U32 R20, RZ, RZ, R21 ;  /* 0x000000ffff147224 */ /* 0x000fe400078e0015 */
.L_x_58260:
[----:B------:R-:W-:Y:S05]  /*10440*/  BSYNC B1 ;  /* 0x0000000000017941 */ /* 0x000fea0003800000 */
.L_x_58258:
        /* <DEDUP_REMOVED lines=9> */
.L_x_58262:
[----:B------:R-:W-:Y:S01]  /*104e0*/  IMAD.MOV.U32 R18, RZ, RZ, R19 ;  /* 0x000000ffff127224 */ /* 0x000fe200078e0013 */
[----:B------:R-:W-:Y:S01]  /*104f0*/  MOV R21, R11 ;  /* 0x0000000b00157202 */ /* 0x000fe20000000f00 */
[----:B------:R-:W-:Y:S02]  /*10500*/  IMAD.MOV.U32 R19, RZ, RZ, R34 ;  /* 0x000000ffff137224 */ /* 0x000fe400078e0022 */
[----:B------:R-:W-:Y:S02]  /*10510*/  IMAD.MOV.U32 R11, RZ, RZ, R16 ;  /* 0x000000ffff0b7224 */ /* 0x000fe400078e0010 */
.L_x_58263:
[----:B------:R-:W-:Y:S05]  /*10520*/  BSYNC B1 ;  /* 0x0000000000017941 */ /* 0x000fea0003800000 */
.L_x_58261:
        /* <DEDUP_REMOVED lines=9> */
.L_x_58265:
[----:B------:R-:W-:Y:S01]  /*105c0*/  IMAD.MOV.U32 R34, RZ, RZ, R18 ;  /* 0x000000ffff227224 */ /* 0x000fe200078e0012 */
[----:B------:R-:W-:Y:S01]  /*105d0*/  MOV R16, R21 ;  /* 0x0000001500107202 */ /* 0x000fe20000000f00 */
[----:B------:R-:W-:Y:S02]  /*105e0*/  IMAD.MOV.U32 R18, RZ, RZ, R17 ;  /* 0x000000ffff127224 */ /* 0x000fe400078e0011 */
[----:B------:R-:W-:Y:S02]  /*105f0*/  IMAD.MOV.U32 R21, RZ, RZ, R36 ;  /* 0x000000ffff157224 */ /* 0x000fe400078e0024 */
.L_x_58266:
[----:B------:R-:W-:Y:S05]  /*10600*/  BSYNC B1 ;  /* 0x0000000000017941 */ /* 0x000fea0003800000 */
.L_x_58264:
        /* <DEDUP_REMOVED lines=9> */
.L_x_58268:
[----:B------:R-:W-:Y:S01]  /*106a0*/  IMAD.MOV.U32 R17, RZ, RZ, R34 ;  /* 0x000000ffff117224 */ /* 0x000fe200078e0022 */
[----:B------:R-:W-:Y:S01]  /*106b0*/  MOV R36, R16 ;  /* 0x0000001000247202 */ /* 0x000fe20000000f00 */
[----:B------:R-:W-:Y:S02]  /*106c0*/  IMAD.MOV.U32 R34, RZ, RZ, R23 ;  /* 0x000000ffff227224 */ /* 0x000fe400078e0017 */
[----:B------:R-:W-:Y:S02]  /*106d0*/  IMAD.MOV.U32 R16, RZ, RZ, R15 ;  /* 0x000000ffff107224 */ /* 0x000fe400078e000f */
.L_x_58269:
[----:B------:R-:W-:Y:S05]  /*106e0*/  BSYNC B1 ;  /* 0x0000000000017941 */ /* 0x000fea0003800000 */
.L_x_58267:
        /* <DEDUP_REMOVED lines=9> */
.L_x_58271:
[----:B------:R-:W-:Y:S01]  /*10780*/  IMAD.MOV.U32 R23, RZ, RZ, R17 ;  /* 0x000000ffff177224 */ /* 0x000fe200078e0011 */
[----:B------:R-:W-:Y:S01]  /*10790*/  MOV R15, R36 ;  /* 0x00000024000f7202 */ /* 0x000fe20000000f00 */
[----:B------:R-:W-:Y:S02]  /*107a0*/  IMAD.MOV.U32 R17, RZ, RZ, R14 ;  /* 0x000000ffff117224 */ /* 0x000fe400078e000e */
[----:B------:R-:W-:Y:S02]  /*107b0*/  IMAD.MOV.U32 R36, RZ, RZ, R13 ;  /* 0x000000ffff247224 */ /* 0x000fe400078e000d */
.L_x_58272:
[----:B------:R-:W-:Y:S05]  /*107c0*/  BSYNC B1 ;  /* 0x0000000000017941 */ /* 0x000fea0003800000 */
.L_x_58270:
        /* <DEDUP_REMOVED lines=9> */
.L_x_58274:
[----:B------:R-:W-:Y:S01]  /*10860*/  IMAD.MOV.U32 R13, RZ, RZ, R23 ;  /* 0x000000ffff0d7224 */ /* 0x000fe200078e0017 */
[----:B------:R-:W-:Y:S01]  /*10870*/  MOV R14, R15 ;  /* 0x0000000f000e7202 */ /* 0x000fe20000000f00 */
[----:B------:R-:W-:Y:S02]  /*10880*/  IMAD.MOV.U32 R23, RZ, RZ, R28 ;  /* 0x000000ffff177224 */ /* 0x000fe400078e001c */
[----:B------:R-:W-:Y:S02]  /*10890*/  IMAD.MOV.U32 R15, RZ, RZ, R12 ;  /* 0x000000ffff0f7224 */ /* 0x000fe400078e000c */
.L_x_58275:
[----:B------:R-:W-:Y:S05]  /*108a0*/  BSYNC B1 ;  /* 0x0000000000017941 */ /* 0x000fea0003800000 */
.L_x_58273:
        /* <DEDUP_REMOVED lines=9> */
.L_x_58277:
[----:B------:R-:W-:Y:S01]  /*10940*/  IMAD.MOV.U32 R28, RZ, RZ, R13 ;  /* 0x000000ffff1c7224 */ /* 0x000fe200078e000d */
[----:B------:R-:W-:Y:S01]  /*10950*/  MOV R12, R14 ;  /* 0x0000000e000c7202 */ /* 0x000fe20000000f00 */
[----:B------:R-:W-:Y:S02]  /*10960*/  IMAD.MOV.U32 R13, RZ, RZ, R30 ;  /* 0x000000ffff0d7224 */ /* 0x000fe400078e001e */
[----:B------:R-:W-:Y:S02]  /*10970*/  IMAD.MOV.U32 R14, RZ, RZ, R29 ;  /* 0x000000ffff0e7224 */ /* 0x000fe400078e001d */
.L_x_58278:
[----:B------:R-:W-:Y:S05]  /*10980*/  BSYNC B1 ;  /* 0x0000000000017941 */ /* 0x000fea0003800000 */
.L_x_58276:
        /* <DEDUP_REMOVED lines=16> */
.L_x_58280:
[----:B------:R-:W-:Y:S02]  /*10a90*/  IMAD.MOV.U32 R8, RZ, RZ, R27 ;  /* 0x000000ffff087224 */ /* 0x000fe400078e001b */
[----:B------:R-:W-:Y:S02]  /*10aa0*/  IMAD.MOV.U32 R30, RZ, RZ, R43 ;  /* 0x000000ffff1e7224 */ /* 0x000fe400078e002b */
[----:B------:R-:W-:Y:S02]  /*10ab0*/  IMAD.MOV.U32 R27, RZ, RZ, R42 ;  /* 0x000000ffff1b7224 */ /* 0x000fe400078e002a */
[----:B------:R-:W-:Y:S02]  /*10ac0*/  IMAD.MOV.U32 R43, RZ, RZ, R10 ;  /* 0x000000ffff2b7224 */ /* 0x000fe400078e000a */
.L_x_58281:
[----:B------:R-:W-:Y:S05]  /*10ad0*/  BSYNC B1 ;  /* 0x0000000000017941 */ /* 0x000fea0003800000 */
.L_x_58279:
        /* <DEDUP_REMOVED lines=9> */
.L_x_58283:
[----:B------:R-:W-:Y:S02]  /*10b70*/  IMAD.MOV.U32 R29, RZ, RZ, R8 ;  /* 0x000000ffff1d7224 */ /* 0x000fe400078e0008 */
[----:B------:R-:W-:Y:S02]  /*10b80*/  IMAD.MOV.U32 R35, RZ, RZ, R30 ;  /* 0x000000ffff237224 */ /* 0x000fe400078e001e */
[----:B------:R-:W-:Y:S02]  /*10b90*/  IMAD.MOV.U32 R8, RZ, RZ, R33 ;  /* 0x000000ffff087224 */ /* 0x000fe400078e0021 */
[----:B------:R-:W-:Y:S02]  /*10ba0*/  IMAD.MOV.U32 R30, RZ, RZ, R31 ;  /* 0x000000ffff1e7224 */ /* 0x000fe400078e001f */
.L_x_58284:
[----:B------:R-:W-:Y:S05]  /*10bb0*/  BSYNC B1 ;  /* 0x0000000000017941 */ /* 0x000fea0003800000 */
.L_x_58282:
        /* <DEDUP_REMOVED lines=9> */
.L_x_58286:
[----:B------:R-:W-:Y:S02]  /*10c50*/  IMAD.MOV.U32 R10, RZ, RZ, R29 ;  /* 0x000000ffff0a7224 */ /* 0x000fe400078e001d */
[----:B------:R-:W-:Y:S02]  /*10c60*/  IMAD.MOV.U32 R31, RZ, RZ, R35 ;  /* 0x000000ffff1f7224 */ /* 0x000fe400078e0023 */
[----:B------:R-:W-:Y:S02]  /*10c70*/  IMAD.MOV.U32 R29, RZ, RZ, R44 ;  /* 0x000000ffff1d7224 */ /* 0x000fe400078e002c */
[----:B------:R-:W-:Y:S02]  /*10c80*/  IMAD.MOV.U32 R35, RZ, RZ, R26 ;  /* 0x000000ffff237224 */ /* 0x000fe400078e001a */
.L_x_58287:
[----:B------:R-:W-:Y:S05]  /*10c90*/  BSYNC B1 ;  /* 0x0000000000017941 */ /* 0x000fea0003800000 */
.L_x_58285:
        /* <DEDUP_REMOVED lines=9> */
.L_x_58289:
[----:B------:R-:W-:Y:S02]  /*10d30*/  IMAD.MOV.U32 R26, RZ, RZ, R10 ;  /* 0x000000ffff1a7224 */ /* 0x000fe400078e000a */
[----:B------:R-:W-:Y:S02]  /*10d40*/  IMAD.MOV.U32 R40, RZ, RZ, R31 ;  /* 0x000000ffff287224 */ /* 0x000fe400078e001f */
[----:B------:R-:W-:Y:S02]  /*10d50*/  IMAD.MOV.U32 R10, RZ, RZ, R3 ;  /* 0x000000ffff0a7224 */ /* 0x000fe400078e0003 */
[----:B------:R-:W-:Y:S02]  /*10d60*/  IMAD.MOV.U32 R31, RZ, RZ, R24 ;  /* 0x000000ffff1f7224 */ /* 0x000fe400078e0018 */
.L_x_58290:
[----:B------:R-:W-:Y:S05]  /*10d70*/  BSYNC B1 ;  /* 0x0000000000017941 */ /* 0x000fea0003800000 */
.L_x_58288:
        /* <DEDUP_REMOVED lines=9> */
.L_x_58292:
[----:B------:R-:W-:Y:S02]  /*10e10*/  IMAD.MOV.U32 R3, RZ, RZ, R26 ;  /* 0x000000ffff037224 */ /* 0x000fe400078e001a */
[----:B------:R-:W-:Y:S02]  /*10e20*/  IMAD.MOV.U32 R24, RZ, RZ, R40 ;  /* 0x000000ffff187224 */ /* 0x000fe400078e0028 */
[----:B------:R-:W-:Y:S02]  /*10e30*/  IMAD.MOV.U32 R26, RZ, RZ, R25 ;  /* 0x000000ffff1a7224 */ /* 0x000fe400078e0019 */
[----:B------:R-:W-:Y:S02]  /*10e40*/  IMAD.MOV.U32 R40, RZ, RZ, R5 ;  /* 0x000000ffff287224 */ /* 0x000fe400078e0005 */
.L_x_58293:
[----:B------:R-:W-:Y:S05]  /*10e50*/  BSYNC B1 ;  /* 0x0000000000017941 */ /* 0x000fea0003800000 */
.L_x_58291:
        /* <DEDUP_REMOVED lines=9> */
.L_x_58295:
[----:B------:R-:W-:Y:S02]  /*10ef0*/  IMAD.MOV.U32 R5, RZ, RZ, R3 ;  /* 0x000000ffff057224 */ /* 0x000fe400078e0003 */
[----:B------:R-:W-:Y:S02]  /*10f00*/  IMAD.MOV.U32 R25, RZ, RZ, R24 ;  /* 0x000000ffff197224 */ /* 0x000fe400078e0018 */
[----:B------:R-:W-:Y:S02]  /*10f10*/  IMAD.MOV.U32 R3, RZ, RZ, R22 ;  /* 0x000000ffff037224 */ /* 0x000fe400078e0016 */
[----:B------:R-:W-:Y:S02]  /*10f20*/  IMAD.MOV.U32 R24, RZ, RZ, R7 ;  /* 0x000000ffff187224 */ /* 0x000fe400078e0007 */
.L_x_58296:
[----:B------:R-:W-:Y:S05]  /*10f30*/  BSYNC B1 ;  /* 0x0000000000017941 */ /* 0x000fea0003800000 */
.L_x_58294:
        /* <DEDUP_REMOVED lines=9> */
.L_x_58298:
[----:B------:R-:W-:Y:S02]  /*10fd0*/  IMAD.MOV.U32 R22, RZ, RZ, R5 ;  /* 0x000000ffff167224 */ /* 0x000fe400078e0005 */
[----:B------:R-:W-:Y:S02]  /*10fe0*/  IMAD.MOV.U32 R7, RZ, RZ, R25 ;  /* 0x000000ffff077224 */ /* 0x000fe400078e0019 */
[----:B------:R-:W-:Y:S02]  /*10ff0*/  IMAD.MOV.U32 R5, RZ, RZ, R38 ;  /* 0x000000ffff057224 */ /* 0x000fe400078e0026 */
[----:B------:R-:W-:Y:S02]  /*11000*/  IMAD.MOV.U32 R25, RZ, RZ, R32 ;  /* 0x000000ffff197224 */ /* 0x000fe400078e0020 */
.L_x_58299:
[----:B------:R-:W-:Y:S05]  /*11010*/  BSYNC B1 ;  /* 0x0000000000017941 */ /* 0x000fea0003800000 */
.L_x_58297:
        /* <DEDUP_REMOVED lines=9> */
.L_x_58301:
[----:B------:R-:W-:Y:S02]  /*110b0*/  IMAD.MOV.U32 R32, RZ, RZ, R22 ;  /* 0x000000ffff207224 */ /* 0x000fe400078e0016 */
[----:B------:R-:W-:Y:S02]  /*110c0*/  IMAD.MOV.U32 R38, RZ, RZ, R7 ;  /* 0x000000ffff267224 */ /* 0x000fe400078e0007 */
[----:B------:R-:W-:Y:S02]  /*110d0*/  IMAD.MOV.U32 R22, RZ, RZ, R9 ;  /* 0x000000ffff167224 */ /* 0x000fe400078e0009 */
[----:B------:R-:W-:Y:S02]  /*110e0*/  IMAD.MOV.U32 R7, RZ, RZ, R20 ;  /* 0x000000ffff077224 */ /* 0x000fe400078e0014 */
.L_x_58302:
[----:B------:R-:W-:Y:S05]  /*110f0*/  BSYNC B1 ;  /* 0x0000000000017941 */ /* 0x000fea0003800000 */
.L_x_58300:
        /* <DEDUP_REMOVED lines=9> */
.L_x_58304:
[----:B------:R-:W-:Y:S02]  /*11190*/  IMAD.MOV.U32 R9, RZ, RZ, R32 ;  /* 0x000000ffff097224 */ /* 0x000fe400078e0020 */
[----:B------:R-:W-:Y:S02]  /*111a0*/  IMAD.MOV.U32 R20, RZ, RZ, R38 ;  /* 0x000000ffff147224 */ /* 0x000fe400078e0026 */
[----:B------:R-:W-:Y:S02]  /*111b0*/  IMAD.MOV.U32 R32, RZ, RZ, R19 ;  /* 0x000000ffff207224 */ /* 0x000fe400078e0013 */
[----:B------:R-:W-:Y:S02]  /*111c0*/  IMAD.MOV.U32 R38, RZ, RZ, R11 ;  /* 0x000000ffff267224 */ /* 0x000fe400078e000b */
.L_x_58305:
[----:B------:R-:W-:Y:S05]  /*111d0*/  BSYNC B1 ;  /* 0x0000000000017941 */ /* 0x000fea0003800000 */
.L_x_58303:
        /* <DEDUP_REMOVED lines=9> */
.L_x_58307:
[----:B------:R-:W-:Y:S02]  /*11270*/  IMAD.MOV.U32 R11, RZ, RZ, R9 ;  /* 0x000000ffff0b7224 */ /* 0x000fe400078e0009 */
[----:B------:R-:W-:Y:S02]  /*11280*/  IMAD.MOV.U32 R19, RZ, RZ, R20 ;  /* 0x000000ffff137224 */ /* 0x000fe400078e0014 */
[----:B------:R-:W-:Y:S02]  /*11290*/  IMAD.MOV.U32 R9, RZ, RZ, R18 ;  /* 0x000000ffff097224 */ /* 0x000fe400078e0012 */
[----:B------:R-:W-:Y:S02]  /*112a0*/  IMAD.MOV.U32 R20, RZ, RZ, R21 ;  /* 0x000000ffff147224 */ /* 0x000fe400078e0015 */
.L_x_58308:
[----:B------:R-:W-:Y:S05]  /*112b0*/  BSYNC B1 ;  /* 0x0000000000017941 */ /* 0x000fea0003800000 */
.L_x_58306:
        /* <DEDUP_REMOVED lines=9> */
.L_x_58310:
[----:B------:R-:W-:Y:S02]  /*11350*/  IMAD.MOV.U32 R18, RZ, RZ, R11 ;  /* 0x000000ffff127224 */ /* 0x000fe400078e000b */
[----:B------:R-:W-:Y:S02]  /*11360*/  IMAD.MOV.U32 R21, RZ, RZ, R19 ;  /* 0x000000ffff157224 */ /* 0x000fe400078e0013 */
[----:B------:R-:W-:Y:S02]  /*11370*/  IMAD.MOV.U32 R11, RZ, RZ, R34 ;  /* 0x000000ffff0b7224 */ /* 0x000fe400078e0022 */
[----:B------:R-:W-:Y:S02]  /*11380*/  IMAD.MOV.U32 R19, RZ, RZ, R16 ;  /* 0x000000ffff137224 */ /* 0x000fe400078e0010 */
.L_x_58311:
[----:B------:R-:W-:Y:S05]  /*11390*/  BSYNC B1 ;  /* 0x0000000000017941 */ /* 0x000fea0003800000 */
.L_x_58309:
        /* <DEDUP_REMOVED lines=9> */
.L_x_58313:
[----:B------:R-:W-:Y:S02]  /*11430*/  IMAD.MOV.U32 R16, RZ, RZ, R18 ;  /* 0x000000ffff107224 */ /* 0x000fe400078e0012 */
[----:B------:R-:W-:Y:S02]  /*11440*/  IMAD.MOV.U32 R34, RZ, RZ, R21 ;  /* 0x000000ffff227224 */ /* 0x000fe400078e0015 */
[----:B------:R-:W-:Y:S02]  /*11450*/  IMAD.MOV.U32 R18, RZ, RZ, R17 ;  /* 0x000000ffff127224 */ /* 0x000fe400078e0011 */
[----:B------:R-:W-:Y:S02]  /*11460*/  IMAD.MOV.U32 R21, RZ, RZ, R36 ;  /* 0x000000ffff157224 */ /* 0x000fe400078e0024 */
.L_x_58314:
[----:B------:R-:W-:Y:S05]  /*11470*/  BSYNC B1 ;  /* 0x0000000000017941 */ /* 0x000fea0003800000 */
.L_x_58312:
        /* <DEDUP_REMOVED lines=9> */
.L_x_58316:
[----:B------:R-:W-:Y:S02]  /*11510*/  IMAD.MOV.U32 R36, RZ, RZ, R16 ;  /* 0x000000ffff247224 */ /* 0x000fe400078e0010 */
[----:B------:R-:W-:Y:S02]  /*11520*/  IMAD.MOV.U32 R17, RZ, RZ, R34 ;  /* 0x000000ffff117224 */ /* 0x000fe400078e0022 */
[----:B------:R-:W-:Y:S02]  /*11530*/  IMAD.MOV.U32 R16, RZ, RZ, R23 ;  /* 0x000000ffff107224 */ /* 0x000fe400078e0017 */
[----:B------:R-:W-:Y:S02]  /*11540*/  IMAD.MOV.U32 R34, RZ, RZ, R15 ;  /* 0x000000ffff227224 */ /* 0x000fe400078e000f */
.L_x_58317:
[----:B------:R-:W-:Y:S05]  /*11550*/  BSYNC B1 ;  /* 0x0000000000017941 */ /* 0x000fea0003800000 */
.L_x_58315:
        /* <DEDUP_REMOVED lines=9> */
.L_x_58319:
[----:B------:R-:W-:Y:S02]  /*115f0*/  IMAD.MOV.U32 R15, RZ, RZ, R36 ;  /* 0x000000ffff0f7224 */ /* 0x000fe400078e0024 */
[----:B------:R-:W-:Y:S02]  /*11600*/  IMAD.MOV.U32 R23, RZ, RZ, R17 ;  /* 0x000000ffff177224 */ /* 0x000fe400078e0011 */
[----:B------:R-:W-:Y:S02]  /*11610*/  IMAD.MOV.U32 R36, RZ, RZ, R13 ;  /* 0x000000ffff247224 */ /* 0x000fe400078e000d */
[----:B------:R-:W-:Y:S02]  /*11620*/  IMAD.MOV.U32 R17, RZ, RZ, R14 ;  /* 0x000000ffff117224 */ /* 0x000fe400078e000e */
.L_x_58320:
[----:B------:R-:W-:Y:S05]  /*11630*/  BSYNC B1 ;  /* 0x0000000000017941 */ /* 0x000fea0003800000 */
.L_x_58318:
        /* <DEDUP_REMOVED lines=9> */
.L_x_58322:
[----:B------:R-:W-:Y:S02]  /*116d0*/  IMAD.MOV.U32 R13, RZ, RZ, R15 ;  /* 0x000000ffff0d7224 */ /* 0x000fe400078e000f */
[----:B------:R-:W-:Y:S02]  /*116e0*/  IMAD.MOV.U32 R14, RZ, RZ, R23 ;  /* 0x000000ffff0e7224 */ /* 0x000fe400078e0017 */
[----:B------:R-:W-:Y:S02]  /*116f0*/  IMAD.MOV.U32 R15, RZ, RZ, R28 ;  /* 0x000000ffff0f7224 */ /* 0x000fe400078e001c */
[----:B------:R-:W-:Y:S02]  /*11700*/  IMAD.MOV.U32 R23, RZ, RZ, R12 ;  /* 0x000000ffff177224 */ /* 0x000fe400078e000c */
.L_x_58323:
[----:B------:R-:W-:Y:S05]  /*11710*/  BSYNC B1 ;  /* 0x0000000000017941 */ /* 0x000fea0003800000 */
.L_x_58321:
        /* <DEDUP_REMOVED lines=16> */
.L_x_58325:
[----:B------:R-:W-:Y:S02]  /*11820*/  IMAD.MOV.U32 R6, RZ, RZ, R27 ;  /* 0x000000ffff067224 */ /* 0x000fe400078e001b */
[----:B------:R-:W-:Y:S01]  /*11830*/  IMAD.MOV.U32 R12, RZ, RZ, R43 ;  /* 0x000000ffff0c7224 */ /* 0x000fe200078e002b */
[----:B------:R-:W-:Y:S01]  /*11840*/  MOV R43, R30 ;  /* 0x0000001e002b7202 */ /* 0x000fe20000000f00 */
[----:B------:R-:W-:Y:S02]  /*11850*/  IMAD.MOV.U32 R27, RZ, RZ, R8 ;  /* 0x000000ffff1b7224 */ /* 0x000fe400078e0008 */
.L_x_58326:
[----:B------:R-:W-:Y:S05]  /*11860*/  BSYNC B1 ;  /* 0x0000000000017941 */ /* 0x000fea0003800000 */
.L_x_58324:
        /* <DEDUP_REMOVED lines=9> */
.L_x_58328:
[----:B------:R-:W-:Y:S02]  /*11900*/  IMAD.MOV.U32 R33, RZ, RZ, R6 ;  /* 0x000000ffff217224 */ /* 0x000fe400078e0006 */
[----:B------:R-:W-:Y:S01]  /*11910*/  IMAD.MOV.U32 R8, RZ, RZ, R12 ;  /* 0x000000ffff087224 */ /* 0x000fe200078e000c */
[----:B------:R-:W-:Y:S01]  /*11920*/  MOV R12, R35 ;  /* 0x00000023000c7202 */ /* 0x000fe20000000f00 */
[----:B------:R-:W-:Y:S02]  /*11930*/  IMAD.MOV.U32 R6, RZ, RZ, R29 ;  /* 0x000000ffff067224 */ /* 0x000fe400078e001d */
.L_x_58329:
[----:B------:R-:W-:Y:S05]  /*11940*/  BSYNC B1 ;  /* 0x0000000000017941 */ /* 0x000fea0003800000 */
.L_x_58327:
        /* <DEDUP_REMOVED lines=9> */
.L_x_58331:
[----:B------:R-:W-:Y:S02]  /*119e0*/  IMAD.MOV.U32 R29, RZ, RZ, R33 ;  /* 0x000000ffff1d7224 */ /* 0x000fe400078e0021 */
[----:B------:R-:W-:Y:S01]  /*119f0*/  IMAD.MOV.U32 R35, RZ, RZ, R8 ;  /* 0x000000ffff237224 */ /* 0x000fe200078e0008 */
[----:B------:R-:W-:Y:S01]  /*11a00*/  MOV R8, R31 ;  /* 0x0000001f00087202 */ /* 0x000fe20000000f00 */
[----:B------:R-:W-:Y:S02]  /*11a10*/  IMAD.MOV.U32 R33, RZ, RZ, R10 ;  /* 0x000000ffff217224 */ /* 0x000fe400078e000a */
.L_x_58332:
[----:B------:R-:W-:Y:S05]  /*11a20*/  BSYNC B1 ;  /* 0x0000000000017941 */ /* 0x000fea0003800000 */
.L_x_58330:
        /* <DEDUP_REMOVED lines=9> */
.L_x_58334:
[----:B------:R-:W-:Y:S02]  /*11ac0*/  IMAD.MOV.U32 R10, RZ, RZ, R29 ;  /* 0x000000ffff0a7224 */ /* 0x000fe400078e001d */
[----:B------:R-:W-:Y:S01]  /*11ad0*/  IMAD.MOV.U32 R31, RZ, RZ, R35 ;  /* 0x000000ffff1f7224 */ /* 0x000fe200078e0023 */
[----:B------:R-:W-:Y:S01]  /*11ae0*/  MOV R35, R40 ;  /* 0x0000002800237202 */ /* 0x000fe20000000f00 */
[----:B------:R-:W-:Y:S02]  /*11af0*/  IMAD.MOV.U32 R29, RZ, RZ, R26 ;  /* 0x000000ffff1d7224 */ /* 0x000fe400078e001a */
.L_x_58335:
[----:B------:R-:W-:Y:S05]  /*11b00*/  BSYNC B1 ;  /* 0x0000000000017941 */ /* 0x000fea0003800000 */
.L_x_58333:
        /* <DEDUP_REMOVED lines=9> */
.L_x_58337:
[----:B------:R-:W-:Y:S02]  /*11ba0*/  IMAD.MOV.U32 R26, RZ, RZ, R10 ;  /* 0x000000ffff1a7224 */ /* 0x000fe400078e000a */
[----:B------:R-:W-:Y:S01]  /*11bb0*/  IMAD.MOV.U32 R28, RZ, RZ, R31 ;  /* 0x000000ffff1c7224 */ /* 0x000fe200078e001f */
[----:B------:R-:W-:Y:S01]  /*11bc0*/  MOV R31, R24 ;  /* 0x00000018001f7202 */ /* 0x000fe20000000f00 */
[----:B------:R-:W-:Y:S02]  /*11bd0*/  IMAD.MOV.U32 R10, RZ, RZ, R3 ;  /* 0x000000ffff0a7224 */ /* 0x000fe400078e0003 */
.L_x_58338:
[----:B------:R-:W-:Y:S05]  /*11be0*/  BSYNC B1 ;  /* 0x0000000000017941 */ /* 0x000fea0003800000 */
.L_x_58336:
        /* <DEDUP_REMOVED lines=9> */
.L_x_58340:
[----:B------:R-:W-:Y:S02]  /*11c80*/  IMAD.MOV.U32 R3, RZ, RZ, R26 ;  /* 0x000000ffff037224 */ /* 0x000fe400078e001a */
[----:B------:R-:W-:Y:S01]  /*11c90*/  IMAD.MOV.U32 R24, RZ, RZ, R28 ;  /* 0x000000ffff187224 */ /* 0x000fe200078e001c */
[----:B------:R-:W-:Y:S01]  /*11ca0*/  MOV R28, R25 ;  /* 0x00000019001c7202 */ /* 0x000fe20000000f00 */
[----:B------:R-:W-:Y:S02]  /*11cb0*/  IMAD.MOV.U32 R26, RZ, RZ, R5 ;  /* 0x000000ffff1a7224 */ /* 0x000fe400078e0005 */
.L_x_58341:
[----:B------:R-:W-:Y:S05]  /*11cc0*/  BSYNC B1 ;  /* 0x0000000000017941 */ /* 0x000fea0003800000 */
.L_x_58339:
        /* <DEDUP_REMOVED lines=9> */
.L_x_58343:
[----:B------:R-:W-:Y:S02]  /*11d60*/  IMAD.MOV.U32 R5, RZ, RZ, R3 ;  /* 0x000000ffff057224 */ /* 0x000fe400078e0003 */
[----:B------:R-:W-:Y:S01]  /*11d70*/  IMAD.MOV.U32 R25, RZ, RZ, R24 ;  /* 0x000000ffff197224 */ /* 0x000fe200078e0018 */
[----:B------:R-:W-:Y:S01]  /*11d80*/  MOV R24, R7 ;  /* 0x0000000700187202 */ /* 0x000fe20000000f00 */
[----:B------:R-:W-:Y:S02]  /*11d90*/  IMAD.MOV.U32 R3, RZ, RZ, R22 ;  /* 0x000000ffff037224 */ /* 0x000fe400078e0016 */
.L_x_58344:
[----:B------:R-:W-:Y:S05]  /*11da0*/  BSYNC B1 ;  /* 0x0000000000017941 */ /* 0x000fea0003800000 */
.L_x_58342:
        /* <DEDUP_REMOVED lines=9> */
.L_x_58346:
[----:B------:R-:W-:Y:S02]  /*11e40*/  IMAD.MOV.U32 R22, RZ, RZ, R5 ;  /* 0x000000ffff167224 */ /* 0x000fe400078e0005 */
[----:B------:R-:W-:Y:S01]  /*11e50*/  IMAD.MOV.U32 R7, RZ, RZ, R25 ;  /* 0x000000ffff077224 */ /* 0x000fe200078e0019 */
[----:B------:R-:W-:Y:S01]  /*11e60*/  MOV R25, R38 ;  /* 0x0000002600197202 */ /* 0x000fe20000000f00 */
[----:B------:R-:W-:Y:S02]  /*11e70*/  IMAD.MOV.U32 R5, RZ, RZ, R32 ;  /* 0x000000ffff057224 */ /* 0x000fe400078e0020 */
.L_x_58347:
[----:B------:R-:W-:Y:S05]  /*11e80*/  BSYNC B1 ;  /* 0x0000000000017941 */ /* 0x000fea0003800000 */
.L_x_58345:
        /* <DEDUP_REMOVED lines=9> */
.L_x_58349:
[----:B------:R-:W-:Y:S02]  /*11f20*/  IMAD.MOV.U32 R30, RZ, RZ, R22 ;  /* 0x000000ffff1e7224 */ /* 0x000fe400078e0016 */
[----:B------:R-:W-:Y:S01]  /*11f30*/  IMAD.MOV.U32 R32, RZ, RZ, R7 ;  /* 0x000000ffff207224 */ /* 0x000fe200078e0007 */
[----:B------:R-:W-:Y:S01]  /*11f40*/  MOV R7, R20 ;  /* 0x0000001400077202 */ /* 0x000fe20000000f00 */
[----:B------:R-:W-:Y:S02]  /*11f50*/  IMAD.MOV.U32 R22, RZ, RZ, R9 ;  /* 0x000000ffff167224 */ /* 0x000fe400078e0009 */
.L_x_58350:
[----:B------:R-:W-:Y:S05]  /*11f60*/  BSYNC B1 ;  /* 0x0000000000017941 */ /* 0x000fea0003800000 */
.L_x_58348:
        /* <DEDUP_REMOVED lines=9> */
.L_x_58352:
[----:B------:R-:W-:Y:S02]  /*12000*/  IMAD.MOV.U32 R9, RZ, RZ, R30 ;  /* 0x000000ffff097224 */ /* 0x000fe400078e001e */
[----:B------:R-:W-:Y:S01]  /*12010*/  IMAD.MOV.U32 R20, RZ, RZ, R32 ;  /* 0x000000ffff147224 */ /* 0x000fe200078e0020 */
[----:B------:R-:W-:Y:S01]  /*12020*/  MOV R32, R19 ;  /* 0x0000001300207202 */ /* 0x000fe20000000f00 */
[----:B------:R-:W-:Y:S02]  /*12030*/  IMAD.MOV.U32 R30, RZ, RZ, R11 ;  /* 0x000000ffff1e7224 */ /* 0x000fe400078e000b */
.L_x_58353:
[----:B------:R-:W-:Y:S05]  /*12040*/  BSYNC B1 ;  /* 0x0000000000017941 */ /* 0x000fea0003800000 */
.L_x_58351:
        /* <DEDUP_REMOVED lines=9> */
.L_x_58355:
[----:B------:R-:W-:Y:S02]  /*120e0*/  IMAD.MOV.U32 R11, RZ, RZ, R9 ;  /* 0x000000ffff0b7224 */ /* 0x000fe400078e0009 */
[----:B------:R-:W-:Y:S01]  /*120f0*/  IMAD.MOV.U32 R19, RZ, RZ, R20 ;  /* 0x000000ffff137224 */ /* 0x000fe200078e0014 */
[----:B------:R-:W-:Y:S01]  /*12100*/  MOV R20, R21 ;  /* 0x0000001500147202 */ /* 0x000fe20000000f00 */
[----:B------:R-:W-:Y:S02]  /*12110*/  IMAD.MOV.U32 R9, RZ, RZ, R18 ;  /* 0x000000ffff097224 */ /* 0x000fe400078e0012 */
.L_x_58356:
[----:B------:R-:W-:Y:S05]  /*12120*/  BSYNC B1 ;  /* 0x0000000000017941 */ /* 0x000fea0003800000 */
.L_x_58354:
        /* <DEDUP_REMOVED lines=9> */
.L_x_58358:
[----:B------:R-:W-:Y:S02]  /*121c0*/  IMAD.MOV.U32 R21, RZ, RZ, R11 ;  /* 0x000000ffff157224 */ /* 0x000fe400078e000b */
[----:B------:R-:W-:Y:S01]  /*121d0*/  IMAD.MOV.U32 R18, RZ, RZ, R19 ;  /* 0x000000ffff127224 */ /* 0x000fe200078e0013 */
[----:B------:R-:W-:Y:S01]  /*121e0*/  MOV R19, R34 ;  /* 0x0000002200137202 */ /* 0x000fe20000000f00 */
[----:B------:R-:W-:Y:S02]  /*121f0*/  IMAD.MOV.U32 R11, RZ, RZ, R16 ;  /* 0x000000ffff0b7224 */ /* 0x000fe400078e0010 */
.L_x_58359:
[----:B------:R-:W-:Y:S05]  /*12200*/  BSYNC B1 ;  /* 0x0000000000017941 */ /* 0x000fea0003800000 */
.L_x_58357:
        /* <DEDUP_REMOVED lines=9> */
.L_x_58361:
[----:B------:R-:W-:Y:S02]  /*122a0*/  IMAD.MOV.U32 R16, RZ, RZ, R21 ;  /* 0x000000ffff107224 */ /* 0x000fe400078e0015 */
[----:B------:R-:W-:Y:S01]  /*122b0*/  IMAD.MOV.U32 R34, RZ, RZ, R18 ;  /* 0x000000ffff227224 */ /* 0x000fe200078e0012 */
[----:B------:R-:W-:Y:S01]  /*122c0*/  MOV R18, R17 ;  /* 0x0000001100127202 */ /* 0x000fe20000000f00 */
[----:B------:R-:W-:Y:S02]  /*122d0*/  IMAD.MOV.U32 R21, RZ, RZ, R36 ;  /* 0x000000ffff157224 */ /* 0x000fe400078e0024 */
.L_x_58362:
[----:B------:R-:W-:Y:S05]  /*122e0*/  BSYNC B1 ;  /* 0x0000000000017941 */ /* 0x000fea0003800000 */
.L_x_58360:
        /* <DEDUP_REMOVED lines=9> */
.L_x_58364:
[----:B------:R-:W-:Y:S02]  /*12380*/  IMAD.MOV.U32 R36, RZ, RZ, R16 ;  /* 0x000000ffff247224 */ /* 0x000fe400078e0010 */
[----:B------:R-:W-:Y:S01]  /*12390*/  IMAD.MOV.U32 R17, RZ, RZ, R34 ;  /* 0x000000ffff117224 */ /* 0x000fe200078e0022 */
[----:B------:R-:W-:Y:S01]  /*123a0*/  MOV R34, R23 ;  /* 0x0000001700227202 */ /* 0x000fe20000000f00 */
[----:B------:R-:W-:Y:S02]  /*123b0*/  IMAD.MOV.U32 R16, RZ, RZ, R15 ;  /* 0x000000ffff107224 */ /* 0x000fe400078e000f */
.L_x_58365:
[----:B------:R-:W-:Y:S05]  /*123c0*/  BSYNC B1 ;  /* 0x0000000000017941 */ /* 0x000fea0003800000 */
.L_x_58363:
        /* <DEDUP_REMOVED lines=9> */
.L_x_58367:
[----:B------:R-:W-:Y:S02]  /*12460*/  IMAD.MOV.U32 R15, RZ, RZ, R36 ;  /* 0x000000ffff0f7224 */ /* 0x000fe400078e0024 */
[----:B------:R-:W-:Y:S01]  /*12470*/  IMAD.MOV.U32 R23, RZ, RZ, R17 ;  /* 0x000000ffff177224 */ /* 0x000fe200078e0011 */
[----:B------:R-:W-:Y:S01]  /*12480*/  MOV R17, R14 ;  /* 0x0000000e00117202 */ /* 0x000fe20000000f00 */
[----:B------:R-:W-:Y:S02]  /*12490*/  IMAD.MOV.U32 R36, RZ, RZ, R13 ;  /* 0x000000ffff247224 */ /* 0x000fe400078e000d */
.L_x_58368:
[----:B------:R-:W-:Y:S05]  /*124a0*/  BSYNC B1 ;  /* 0x0000000000017941 */ /* 0x000fea0003800000 */
.L_x_58366:
        /* <DEDUP_REMOVED lines=16> */
.L_x_58370:
[----:B------:R-:W-:Y:S01]  /*125b0*/  IMAD.MOV.U32 R4, RZ, RZ, R27 ;  /* 0x000000ffff047224 */ /* 0x000fe200078e001b */
[----:B------:R-:W-:Y:S01]  /*125c0*/  MOV R13, R43 ;  /* 0x0000002b000d7202 */ /* 0x000fe20000000f00 */
[----:B------:R-:W-:Y:S02]  /*125d0*/  IMAD.MOV.U32 R27, RZ, RZ, R6 ;  /* 0x000000ffff1b7224 */ /* 0x000fe400078e0006 */
[----:B------:R-:W-:Y:S02]  /*125e0*/  IMAD.MOV.U32 R43, RZ, RZ, R12 ;  /* 0x000000ffff2b7224 */ /* 0x000fe400078e000c */
.L_x_58371:
[----:B------:R-:W-:Y:S05]  /*125f0*/  BSYNC B1 ;  /* 0x0000000000017941 */ /* 0x000fea0003800000 */
.L_x_58369:
        /* <DEDUP_REMOVED lines=9> */
.L_x_58373:
[----:B------:R-:W-:Y:S01]  /*12690*/  IMAD.MOV.U32 R6, RZ, RZ, R4 ;  /* 0x000000ffff067224 */ /* 0x000fe200078e0004 */
[----:B------:R-:W-:Y:S01]  /*126a0*/  MOV R12, R13 ;  /* 0x0000000d000c7202 */ /* 0x000fe20000000f00 */
[----:B------:R-:W-:Y:S02]  /*126b0*/  IMAD.MOV.U32 R4, RZ, RZ, R33 ;  /* 0x000000ffff047224 */ /* 0x000fe400078e0021 */
[----:B------:R-:W-:Y:S02]  /*126c0*/  IMAD.MOV.U32 R13, RZ, RZ, R8 ;  /* 0x000000ffff0d7224 */ /* 0x000fe400078e0008 */
.L_x_58374:
[----:B------:R-:W-:Y:S05]  /*126d0*/  BSYNC B1 ;  /* 0x0000000000017941 */ /* 0x000fea0003800000 */
.L_x_58372:
        /* <DEDUP_REMOVED lines=9> */
.L_x_58376:
[----:B------:R-:W-:Y:S01]  /*12770*/  IMAD.MOV.U32 R8, RZ, RZ, R6 ;  /* 0x000000ffff087224 */ /* 0x000fe200078e0006 */
[----:B------:R-:W-:Y:S01]  /*12780*/  MOV R14, R12 ;  /* 0x0000000c000e7202 */ /* 0x000fe20000000f00 */
[----:B------:R-:W-:Y:S02]  /*12790*/  IMAD.MOV.U32 R6, RZ, RZ, R29 ;  /* 0x000000ffff067224 */ /* 0x000fe400078e001d */
[----:B------:R-:W-:Y:S02]  /*127a0*/  IMAD.MOV.U32 R12, RZ, RZ, R35 ;  /* 0x000000ffff0c7224 */ /* 0x000fe400078e0023 */
.L_x_58377:
[----:B------:R-:W-:Y:S05]  /*127b0*/  BSYNC B1 ;  /* 0x0000000000017941 */ /* 0x000fea0003800000 */
.L_x_58375:
        /* <DEDUP_REMOVED lines=9> */
.L_x_58379:
[----:B------:R-:W-:Y:S01]  /*12850*/  IMAD.MOV.U32 R29, RZ, RZ, R8 ;  /* 0x000000ffff1d7224 */ /* 0x000fe200078e0008 */
[----:B------:R-:W-:Y:S01]  /*12860*/  MOV R33, R14 ;  /* 0x0000000e00217202 */ /* 0x000fe20000000f00 */
[----:B------:R-:W-:Y:S02]  /*12870*/  IMAD.MOV.U32 R8, RZ, RZ, R10 ;  /* 0x000000ffff087224 */ /* 0x000fe400078e000a */
[----:B------:R-:W-:Y:S02]  /*12880*/  IMAD.MOV.U32 R14, RZ, RZ, R31 ;  /* 0x000000ffff0e7224 */ /* 0x000fe400078e001f */
.L_x_58380:
[----:B------:R-:W-:Y:S05]  /*12890*/  BSYNC B1 ;  /* 0x0000000000017941 */ /* 0x000fea0003800000 */
.L_x_58378:
        /* <DEDUP_REMOVED lines=9> */
.L_x_58382:
[----:B------:R-:W-:Y:S01]  /*12930*/  IMAD.MOV.U32 R10, RZ, RZ, R29 ;  /* 0x000000ffff0a7224 */ /* 0x000fe200078e001d */
[----:B------:R-:W-:Y:S01]  /*12940*/  MOV R31, R33 ;  /* 0x00000021001f7202 */ /* 0x000fe20000000f00 */
[----:B------:R-:W-:Y:S02]  /*12950*/  IMAD.MOV.U32 R29, RZ, RZ, R26 ;  /* 0x000000ffff1d7224 */ /* 0x000fe400078e001a */
[----:B------:R-:W-:Y:S02]  /*12960*/  IMAD.MOV.U32 R33, RZ, RZ, R28 ;  /* 0x000000ffff217224 */ /* 0x000fe400078e001c */
.L_x_58383:
[----:B------:R-:W-:Y:S05]  /*12970*/  BSYNC B1 ;  /* 0x0000000000017941 */ /* 0x000fea0003800000 */
.L_x_58381:
        /* <DEDUP_REMOVED lines=9> */
.L_x_58385:
[----:B------:R-:W-:Y:S01]  /*12a10*/  IMAD.MOV.U32 R28, RZ, RZ, R10 ;  /* 0x000000ffff1c7224 */ /* 0x000fe200078e000a */
[----:B------:R-:W-:Y:S01]  /*12a20*/  MOV R35, R31 ;  /* 0x0000001f00237202 */ /* 0x000fe20000000f00 */
[----:B------:R-:W-:Y:S02]  /*12a30*/  IMAD.MOV.U32 R10, RZ, RZ, R3 ;  /* 0x000000ffff0a7224 */ /* 0x000fe400078e0003 */
[----:B------:R-:W-:Y:S02]  /*12a40*/  IMAD.MOV.U32 R31, RZ, RZ, R24 ;  /* 0x000000ffff1f7224 */ /* 0x000fe400078e0018 */
.L_x_58386:
[----:B------:R-:W-:Y:S05]  /*12a50*/  BSYNC B1 ;  /* 0x0000000000017941 */ /* 0x000fea0003800000 */
.L_x_58384:
        /* <DEDUP_REMOVED lines=9> */
.L_x_58388:
[----:B------:R-:W-:Y:S01]  /*12af0*/  IMAD.MOV.U32 R3, RZ, RZ, R28 ;  /* 0x000000ffff037224 */ /* 0x000fe200078e001c */
[----:B------:R-:W-:Y:S01]  /*12b00*/  MOV R44, R35 ;  /* 0x00000023002c7202 */ /* 0x000fe20000000f00 */
[----:B------:R-:W-:Y:S02]  /*12b10*/  IMAD.MOV.U32 R28, RZ, RZ, R5 ;  /* 0x000000ffff1c7224 */ /* 0x000fe400078e0005 */
[----:B------:R-:W-:Y:S02]  /*12b20*/  IMAD.MOV.U32 R35, RZ, RZ, R25 ;  /* 0x000000ffff237224 */ /* 0x000fe400078e0019 */
.L_x_58389:
[----:B------:R-:W-:Y:S05]  /*12b30*/  BSYNC B1 ;  /* 0x0000000000017941 */ /* 0x000fea0003800000 */
.L_x_58387:
        /* <DEDUP_REMOVED lines=9> */
.L_x_58391:
[----:B------:R-:W-:Y:S01]  /*12bd0*/  IMAD.MOV.U32 R5, RZ, RZ, R3 ;  /* 0x000000ffff057224 */ /* 0x000fe200078e0003 */
[----:B------:R-:W-:Y:S01]  /*12be0*/  MOV R45, R44 ;  /* 0x0000002c002d7202 */ /* 0x000fe20000000f00 */
[----:B------:R-:W-:Y:S02]  /*12bf0*/  IMAD.MOV.U32 R3, RZ, RZ, R22 ;  /* 0x000000ffff037224 */ /* 0x000fe400078e0016 */
[----:B------:R-:W-:Y:S02]  /*12c00*/  IMAD.MOV.U32 R44, RZ, RZ, R7 ;  /* 0x000000ffff2c7224 */ /* 0x000fe400078e0007 */
.L_x_58392:
[----:B------:R-:W-:Y:S05]  /*12c10*/  BSYNC B1 ;  /* 0x0000000000017941 */ /* 0x000fea0003800000 */
.L_x_58390:
        /* <DEDUP_REMOVED lines=9> */
.L_x_58394:
[----:B------:R-:W-:Y:S01]  /*12cb0*/  IMAD.MOV.U32 R46, RZ, RZ, R5 ;  /* 0x000000ffff2e7224 */ /* 0x000fe200078e0005 */
[----:B------:R-:W-:Y:S01]  /*12cc0*/  MOV R7, R45 ;  /* 0x0000002d00077202 */ /* 0x000fe20000000f00 */
[----:B------:R-:W-:Y:S02]  /*12cd0*/  IMAD.MOV.U32 R5, RZ, RZ, R30 ;  /* 0x000000ffff057224 */ /* 0x000fe400078e001e */
[----:B------:R-:W-:Y:S02]  /*12ce0*/  IMAD.MOV.U32 R45, RZ, RZ, R32 ;  /* 0x000000ffff2d7224 */ /* 0x000fe400078e0020 */
.L_x_58395:
[----:B------:R-:W-:Y:S05]  /*12cf0*/  BSYNC B1 ;  /* 0x0000000000017941 */ /* 0x000fea0003800000 */
.L_x_58393:
        /* <DEDUP_REMOVED lines=9> */
.L_x_58397:
[----:B------:R-:W-:Y:S01]  /*12d90*/  IMAD.MOV.U32 R30, RZ, RZ, R46 ;  /* 0x000000ffff1e7224 */ /* 0x000fe200078e002e */
[----:B------:R-:W-:Y:S01]  /*12da0*/  MOV R32, R7 ;  /* 0x0000000700207202 */ /* 0x000fe20000000f00 */
[----:B------:R-:W-:Y:S02]  /*12db0*/  IMAD.MOV.U32 R46, RZ, RZ, R9 ;  /* 0x000000ffff2e7224 */ /* 0x000fe400078e0009 */
[----:B------:R-:W-:Y:S02]  /*12dc0*/  IMAD.MOV.U32 R7, RZ, RZ, R20 ;  /* 0x000000ffff077224 */ /* 0x000fe400078e0014 */
.L_x_58398:
[----:B------:R-:W-:Y:S05]  /*12dd0*/  BSYNC B1 ;  /* 0x0000000000017941 */ /* 0x000fea0003800000 */
.L_x_58396:
        /* <DEDUP_REMOVED lines=9> */
.L_x_58400:
[----:B------:R-:W-:Y:S01]  /*12e70*/  IMAD.MOV.U32 R48, RZ, RZ, R30 ;  /* 0x000000ffff307224 */ /* 0x000fe200078e001e */
[----:B------:R-:W-:Y:S01]  /*12e80*/  MOV R9, R32 ;  /* 0x0000002000097202 */ /* 0x000fe20000000f00 */
[----:B------:R-:W-:Y:S02]  /*12e90*/  IMAD.MOV.U32 R30, RZ, RZ, R11 ;  /* 0x000000ffff1e7224 */ /* 0x000fe400078e000b */
[----:B------:R-:W-:Y:S02]  /*12ea0*/  IMAD.MOV.U32 R32, RZ, RZ, R19 ;  /* 0x000000ffff207224 */ /* 0x000fe400078e0013 */
.L_x_58401:
[----:B------:R-:W-:Y:S05]  /*12eb0*/  BSYNC B1 ;  /* 0x0000000000017941 */ /* 0x000fea0003800000 */
.L_x_58399:
        /* <DEDUP_REMOVED lines=9> */
.L_x_58403:
[----:B------:R-:W-:Y:S01]  /*12f50*/  IMAD.MOV.U32 R11, RZ, RZ, R48 ;  /* 0x000000ffff0b7224 */ /* 0x000fe200078e0030 */
[----:B------:R-:W-:Y:S01]  /*12f60*/  MOV R47, R9 ;  /* 0x00000009002f7202 */ /* 0x000fe20000000f00 */
[----:B------:R-:W-:Y:S02]  /*12f70*/  IMAD.MOV.U32 R48, RZ, RZ, R21 ;  /* 0x000000ffff307224 */ /* 0x000fe400078e0015 */
[----:B------:R-:W-:Y:S02]  /*12f80*/  IMAD.MOV.U32 R9, RZ, RZ, R18 ;  /* 0x000000ffff097224 */ /* 0x000fe400078e0012 */
.L_x_58404:
[----:B------:R-:W-:Y:S05]  /*12f90*/  BSYNC B1 ;  /* 0x0000000000017941 */ /* 0x000fea0003800000 */
.L_x_58402:
        /* <DEDUP_REMOVED lines=9> */
.L_x_58406:
[----:B------:R-:W-:Y:S01]  /*13030*/  IMAD.MOV.U32 R49, RZ, RZ, R11 ;  /* 0x000000ffff317224 */ /* 0x000fe200078e000b */
[----:B------:R-:W-:Y:S01]  /*13040*/  MOV R50, R47 ;  /* 0x0000002f00327202 */ /* 0x000fe20000000f00 */
[----:B------:R-:W-:Y:S02]  /*13050*/  IMAD.MOV.U32 R11, RZ, RZ, R16 ;  /* 0x000000ffff0b7224 */ /* 0x000fe400078e0010 */
[----:B------:R-:W-:Y:S02]  /*13060*/  IMAD.MOV.U32 R47, RZ, RZ, R34 ;  /* 0x000000ffff2f7224 */ /* 0x000fe400078e0022 */
.L_x_58407:
[----:B------:R-:W-:Y:S05]  /*13070*/  BSYNC B1 ;  /* 0x0000000000017941 */ /* 0x000fea0003800000 */
.L_x_58405:
        /* <DEDUP_REMOVED lines=9> */
.L_x_58409:
[----:B------:R-:W-:Y:S01]  /*13110*/  IMAD.MOV.U32 R51, RZ, RZ, R49 ;  /* 0x000000ffff337224 */ /* 0x000fe200078e0031 */
[----:B------:R-:W-:Y:S01]  /*13120*/  MOV R52, R50 ;  /* 0x0000003200347202 */ /* 0x000fe20000000f00 */
[----:B------:R-:W-:Y:S02]  /*13130*/  IMAD.MOV.U32 R49, RZ, RZ, R36 ;  /* 0x000000ffff317224 */ /* 0x000fe400078e0024 */
[----:B------:R-:W-:Y:S02]  /*13140*/  IMAD.MOV.U32 R50, RZ, RZ, R17 ;  /* 0x000000ffff327224 */ /* 0x000fe400078e0011 */
.L_x_58410:
[----:B------:R-:W-:Y:S05]  /*13150*/  BSYNC B1 ;  /* 0x0000000000017941 */ /* 0x000fea0003800000 */
.L_x_58408:
        /* <DEDUP_REMOVED lines=9> */
.L_x_58412:
[----:B------:R-:W-:Y:S01]  /*131f0*/  IMAD.MOV.U32 R54, RZ, RZ, R51 ;  /* 0x000000ffff367224 */ /* 0x000fe200078e0033 */
[----:B------:R-:W-:Y:S01]  /*13200*/  MOV R56, R52 ;  /* 0x0000003400387202 */ /* 0x000fe20000000f00 */
[----:B------:R-:W-:Y:S02]  /*13210*/  IMAD.MOV.U32 R51, RZ, RZ, R15 ;  /* 0x000000ffff337224 */ /* 0x000fe400078e000f */
[----:B------:R-:W-:Y:S02]  /*13220*/  IMAD.MOV.U32 R52, RZ, RZ, R23 ;  /* 0x000000ffff347224 */ /* 0x000fe400078e0017 */
.L_x_58413:
[----:B------:R-:W-:Y:S05]  /*13230*/  BSYNC B1 ;  /* 0x0000000000017941 */ /* 0x000fea0003800000 */
.L_x_58411:
        /* <DEDUP_REMOVED lines=16> */
.L_x_58415:
[----:B------:R-:W-:Y:S02]  /*13340*/  IMAD.MOV.U32 R26, RZ, RZ, R27 ;  /* 0x000000ffff1a7224 */ /* 0x000fe400078e001b */
[----:B------:R-:W-:Y:S02]  /*13350*/  IMAD.MOV.U32 R42, RZ, RZ, R43 ;  /* 0x000000ffff2a7224 */ /* 0x000fe400078e002b */
[----:B------:R-:W-:Y:S02]  /*13360*/  IMAD.MOV.U32 R27, RZ, RZ, R4 ;  /* 0x000000ffff1b7224 */ /* 0x000fe400078e0004 */
[----:B------:R-:W-:Y:S02]  /*13370*/  IMAD.MOV.U32 R43, RZ, RZ, R13 ;  /* 0x000000ffff2b7224 */ /* 0x000fe400078e000d */
.L_x_58416:
[----:B------:R-:W-:Y:S05]  /*13380*/  BSYNC B1 ;  /* 0x0000000000017941 */ /* 0x000fea0003800000 */
.L_x_58414:
        /* <DEDUP_REMOVED lines=9> */
.L_x_58418:
[----:B------:R-:W-:Y:S02]  /*13420*/  IMAD.MOV.U32 R25, RZ, RZ, R26 ;  /* 0x000000ffff197224 */ /* 0x000fe400078e001a */
[----:B------:R-:W-:Y:S02]  /*13430*/  IMAD.MOV.U32 R41, RZ, RZ, R42 ;  /* 0x000000ffff297224 */ /* 0x000fe400078e002a */
[----:B------:R-:W-:Y:S02]  /*13440*/  IMAD.MOV.U32 R26, RZ, RZ, R6 ;  /* 0x000000ffff1a7224 */ /* 0x000fe400078e0006 */
[----:B------:R-:W-:Y:S02]  /*13450*/  IMAD.MOV.U32 R42, RZ, RZ, R12 ;  /* 0x000000ffff2a7224 */ /* 0x000fe400078e000c */
.L_x_58419:
[----:B------:R-:W-:Y:S05]  /*13460*/  BSYNC B1 ;  /* 0x0000000000017941 */ /* 0x000fea0003800000 */
.L_x_58417:
        /* <DEDUP_REMOVED lines=9> */
.L_x_58421:
[----:B------:R-:W-:Y:S02]  /*13500*/  IMAD.MOV.U32 R24, RZ, RZ, R25 ;  /* 0x000000ffff187224 */ /* 0x000fe400078e0019 */
[----:B------:R-:W-:Y:S02]  /*13510*/  IMAD.MOV.U32 R40, RZ, RZ, R41 ;  /* 0x000000ffff287224 */ /* 0x000fe400078e0029 */
[----:B------:R-:W-:Y:S02]  /*13520*/  IMAD.MOV.U32 R25, RZ, RZ, R8 ;  /* 0x000000ffff197224 */ /* 0x000fe400078e0008 */
[----:B------:R-:W-:Y:S02]  /*13530*/  IMAD.MOV.U32 R41, RZ, RZ, R14 ;  /* 0x000000ffff297224 */ /* 0x000fe400078e000e */
.L_x_58422:
[----:B------:R-:W-:Y:S05]  /*13540*/  BSYNC B1 ;  /* 0x0000000000017941 */ /* 0x000fea0003800000 */
.L_x_58420:
        /* <DEDUP_REMOVED lines=9> */
.L_x_58424:
[----:B------:R-:W-:Y:S02]  /*135e0*/  IMAD.MOV.U32 R23, RZ, RZ, R24 ;  /* 0x000000ffff177224 */ /* 0x000fe400078e0018 */
[----:B------:R-:W-:Y:S02]  /*135f0*/  IMAD.MOV.U32 R39, RZ, RZ, R40 ;  /* 0x000000ffff277224 */ /* 0x000fe400078e0028 */
[----:B------:R-:W-:Y:S02]  /*13600*/  IMAD.MOV.U32 R24, RZ, RZ, R29 ;  /* 0x000000ffff187224 */ /* 0x000fe400078e001d */
[----:B------:R-:W-:Y:S02]  /*13610*/  IMAD.MOV.U32 R40, RZ, RZ, R33 ;  /* 0x000000ffff287224 */ /* 0x000fe400078e0021 */
.L_x_58425:
[----:B------:R-:W-:Y:S05]  /*13620*/  BSYNC B1 ;  /* 0x0000000000017941 */ /* 0x000fea0003800000 */
.L_x_58423:
        /* <DEDUP_REMOVED lines=9> */
.L_x_58427:
[----:B------:R-:W-:Y:S02]  /*136c0*/  IMAD.MOV.U32 R22, RZ, RZ, R23 ;  /* 0x000000ffff167224 */ /* 0x000fe400078e0017 */
[----:B------:R-:W-:Y:S02]  /*136d0*/  IMAD.MOV.U32 R38, RZ, RZ, R39 ;  /* 0x000000ffff267224 */ /* 0x000fe400078e0027 */
[----:B------:R-:W-:Y:S02]  /*136e0*/  IMAD.MOV.U32 R23, RZ, RZ, R10 ;  /* 0x000000ffff177224 */ /* 0x000fe400078e000a */
[----:B------:R-:W-:Y:S02]  /*136f0*/  IMAD.MOV.U32 R39, RZ, RZ, R31 ;  /* 0x000000ffff277224 */ /* 0x000fe400078e001f */
.L_x_58428:
[----:B------:R-:W-:Y:S05]  /*13700*/  BSYNC B1 ;  /* 0x0000000000017941 */ /* 0x000fea0003800000 */
.L_x_58426:
        /* <DEDUP_REMOVED lines=9> */
.L_x_58430:
[----:B------:R-:W-:Y:S02]  /*137a0*/  IMAD.MOV.U32 R21, RZ, RZ, R22 ;  /* 0x000000ffff157224 */ /* 0x000fe400078e0016 */
[----:B------:R-:W-:Y:S02]  /*137b0*/  IMAD.MOV.U32 R37, RZ, RZ, R38 ;  /* 0x000000ffff257224 */ /* 0x000fe400078e0026 */
[----:B------:R-:W-:Y:S02]  /*137c0*/  IMAD.MOV.U32 R22, RZ, RZ, R28 ;  /* 0x000000ffff167224 */ /* 0x000fe400078e001c */
[----:B------:R-:W-:Y:S02]  /*137d0*/  IMAD.MOV.U32 R38, RZ, RZ, R35 ;  /* 0x000000ffff267224 */ /* 0x000fe400078e0023 */
.L_x_58431:
[----:B------:R-:W-:Y:S05]  /*137e0*/  BSYNC B1 ;  /* 0x0000000000017941 */ /* 0x000fea0003800000 */
.L_x_58429:
        /* <DEDUP_REMOVED lines=9> */
.L_x_58433:
[----:B------:R-:W-:Y:S02]  /*13880*/  IMAD.MOV.U32 R20, RZ, RZ, R21 ;  /* 0x000000ffff147224 */ /* 0x000fe400078e0015 */
[----:B------:R-:W-:Y:S02]  /*13890*/  IMAD.MOV.U32 R36, RZ, RZ, R37 ;  /* 0x000000ffff247224 */ /* 0x000fe400078e0025 */
[----:B------:R-:W-:Y:S02]  /*138a0*/  IMAD.MOV.U32 R21, RZ, RZ, R3 ;  /* 0x000000ffff157224 */ /* 0x000fe400078e0003 */
[----:B------:R-:W-:Y:S02]  /*138b0*/  IMAD.MOV.U32 R37, RZ, RZ, R44 ;  /* 0x000000ffff257224 */ /* 0x000fe400078e002c */
.L_x_58434:
[----:B------:R-:W-:Y:S05]  /*138c0*/  BSYNC B1 ;  /* 0x0000000000017941 */ /* 0x000fea0003800000 */
.L_x_58432:
        /* <DEDUP_REMOVED lines=9> */
.L_x_58436:
[----:B------:R-:W-:Y:S02]  /*13960*/  IMAD.MOV.U32 R19, RZ, RZ, R20 ;  /* 0x000000ffff137224 */ /* 0x000fe400078e0014 */
[----:B------:R-:W-:Y:S02]  /*13970*/  IMAD.MOV.U32 R35, RZ, RZ, R36 ;  /* 0x000000ffff237224 */ /* 0x000fe400078e0024 */
[----:B------:R-:W-:Y:S02]  /*13980*/  IMAD.MOV.U32 R20, RZ, RZ, R5 ;  /* 0x000000ffff147224 */ /* 0x000fe400078e0005 */
[----:B------:R-:W-:Y:S02]  /*13990*/  IMAD.MOV.U32 R36, RZ, RZ, R45 ;  /* 0x000000ffff247224 */ /* 0x000fe400078e002d */
.L_x_58437:
[----:B------:R-:W-:Y:S05]  /*139a0*/  BSYNC B1 ;  /* 0x0000000000017941 */ /* 0x000fea0003800000 */
.L_x_58435:
        /* <DEDUP_REMOVED lines=9> */
.L_x_58439:
[----:B------:R-:W-:Y:S02]  /*13a40*/  IMAD.MOV.U32 R18, RZ, RZ, R19 ;  /* 0x000000ffff127224 */ /* 0x000fe400078e0013 */
[----:B------:R-:W-:Y:S02]  /*13a50*/  IMAD.MOV.U32 R34, RZ, RZ, R35 ;  /* 0x000000ffff227224 */ /* 0x000fe400078e0023 */
[----:B------:R-:W-:Y:S02]  /*13a60*/  IMAD.MOV.U32 R19, RZ, RZ, R46 ;  /* 0x000000ffff137224 */ /* 0x000fe400078e002e */
[----:B------:R-:W-:Y:S02]  /*13a70*/  IMAD.MOV.U32 R35, RZ, RZ, R7 ;  /* 0x000000ffff237224 */ /* 0x000fe400078e0007 */
.L_x_58440:
[----:B------:R-:W-:Y:S05]  /*13a80*/  BSYNC B1 ;  /* 0x0000000000017941 */ /* 0x000fea0003800000 */
.L_x_58438:
        /* <DEDUP_REMOVED lines=9> */
.L_x_58442:
[----:B------:R-:W-:Y:S02]  /*13b20*/  IMAD.MOV.U32 R17, RZ, RZ, R18 ;  /* 0x000000ffff117224 */ /* 0x000fe400078e0012 */
[----:B------:R-:W-:Y:S02]  /*13b30*/  IMAD.MOV.U32 R33, RZ, RZ, R34 ;  /* 0x000000ffff217224 */ /* 0x000fe400078e0022 */
[----:B------:R-:W-:Y:S02]  /*13b40*/  IMAD.MOV.U32 R18, RZ, RZ, R30 ;  /* 0x000000ffff127224 */ /* 0x000fe400078e001e */
[----:B------:R-:W-:Y:S02]  /*13b50*/  IMAD.MOV.U32 R34, RZ, RZ, R32 ;  /* 0x000000ffff227224 */ /* 0x000fe400078e0020 */
.L_x_58443:
[----:B------:R-:W-:Y:S05]  /*13b60*/  BSYNC B1 ;  /* 0x0000000000017941 */ /* 0x000fea0003800000 */
.L_x_58441:
        /* <DEDUP_REMOVED lines=9> */
.L_x_58445:
[----:B------:R-:W-:Y:S02]  /*13c00*/  IMAD.MOV.U32 R16, RZ, RZ, R17 ;  /* 0x000000ffff107224 */ /* 0x000fe400078e0011 */
[----:B------:R-:W-:Y:S02]  /*13c10*/  IMAD.MOV.U32 R32, RZ, RZ, R33 ;  /* 0x000000ffff207224 */ /* 0x000fe400078e0021 */
[----:B------:R-:W-:Y:S02]  /*13c20*/  IMAD.MOV.U32 R17, RZ, RZ, R48 ;  /* 0x000000ffff117224 */ /* 0x000fe400078e0030 */
[----:B------:R-:W-:Y:S02]  /*13c30*/  IMAD.MOV.U32 R33, RZ, RZ, R9 ;  /* 0x000000ffff217224 */ /* 0x000fe400078e0009 */
.L_x_58446:
[----:B------:R-:W-:Y:S05]  /*13c40*/  BSYNC B1 ;  /* 0x0000000000017941 */ /* 0x000fea0003800000 */
.L_x_58444:
        /* <DEDUP_REMOVED lines=9> */
.L_x_58448:
[----:B------:R-:W-:Y:S02]  /*13ce0*/  IMAD.MOV.U32 R15, RZ, RZ, R16 ;  /* 0x000000ffff0f7224 */ /* 0x000fe400078e0010 */
[----:B------:R-:W-:Y:S02]  /*13cf0*/  IMAD.MOV.U32 R31, RZ, RZ, R32 ;  /* 0x000000ffff1f7224 */ /* 0x000fe400078e0020 */
[----:B------:R-:W-:Y:S02]  /*13d00*/  IMAD.MOV.U32 R16, RZ, RZ, R11 ;  /* 0x000000ffff107224 */ /* 0x000fe400078e000b */
[----:B------:R-:W-:Y:S02]  /*13d10*/  IMAD.MOV.U32 R32, RZ, RZ, R47 ;  /* 0x000000ffff207224 */ /* 0x000fe400078e002f */
.L_x_58449:
[----:B------:R-:W-:Y:S05]  /*13d20*/  BSYNC B1 ;  /* 0x0000000000017941 */ /* 0x000fea0003800000 */
.L_x_58447:
        /* <DEDUP_REMOVED lines=9> */
.L_x_58451:
[----:B------:R-:W-:Y:S02]  /*13dc0*/  IMAD.MOV.U32 R14, RZ, RZ, R15 ;  /* 0x000000ffff0e7224 */ /* 0x000fe400078e000f */
[----:B------:R-:W-:Y:S02]  /*13dd0*/  IMAD.MOV.U32 R30, RZ, RZ, R31 ;  /* 0x000000ffff1e7224 */ /* 0x000fe400078e001f */
[----:B------:R-:W-:Y:S02]  /*13de0*/  IMAD.MOV.U32 R15, RZ, RZ, R49 ;  /* 0x000000ffff0f7224 */ /* 0x000fe400078e0031 */
[----:B------:R-:W-:Y:S02]  /*13df0*/  IMAD.MOV.U32 R31, RZ, RZ, R50 ;  /* 0x000000ffff1f7224 */ /* 0x000fe400078e0032 */
.L_x_58452:
[----:B------:R-:W-:Y:S05]  /*13e00*/  BSYNC B1 ;  /* 0x0000000000017941 */ /* 0x000fea0003800000 */
.L_x_58450:
        /* <DEDUP_REMOVED lines=9> */
.L_x_58454:
[----:B------:R-:W-:Y:S02]  /*13ea0*/  IMAD.MOV.U32 R13, RZ, RZ, R14 ;  /* 0x000000ffff0d7224 */ /* 0x000fe400078e000e */
[----:B------:R-:W-:Y:S02]  /*13eb0*/  IMAD.MOV.U32 R29, RZ, RZ, R30 ;  /* 0x000000ffff1d7224 */ /* 0x000fe400078e001e */
[----:B------:R-:W-:Y:S02]  /*13ec0*/  IMAD.MOV.U32 R14, RZ, RZ, R51 ;  /* 0x000000ffff0e7224 */ /* 0x000fe400078e0033 */
[----:B------:R-:W-:Y:S02]  /*13ed0*/  IMAD.MOV.U32 R30, RZ, RZ, R52 ;  /* 0x000000ffff1e7224 */ /* 0x000fe400078e0034 */
.L_x_58455:
[----:B------:R-:W-:Y:S05]  /*13ee0*/  BSYNC B1 ;  /* 0x0000000000017941 */ /* 0x000fea0003800000 */
.L_x_58453:
        /* <DEDUP_REMOVED lines=9> */
.L_x_58457:
[----:B------:R-:W-:Y:S02]  /*13f80*/  IMAD.MOV.U32 R12, RZ, RZ, R13 ;  /* 0x000000ffff0c7224 */ /* 0x000fe400078e000d */
[----:B------:R-:W-:Y:S02]  /*13f90*/  IMAD.MOV.U32 R28, RZ, RZ, R29 ;  /* 0x000000ffff1c7224 */ /* 0x000fe400078e001d */
[----:B------:R-:W-:Y:S02]  /*13fa0*/  IMAD.MOV.U32 R13, RZ, RZ, R54 ;  /* 0x000000ffff0d7224 */ /* 0x000fe400078e0036 */
[----:B------:R-:W-:Y:S02]  /*13fb0*/  IMAD.MOV.U32 R29, RZ, RZ, R56 ;  /* 0x000000ffff1d7224 */ /* 0x000fe400078e0038 */
.L_x_58458:
[----:B------:R-:W-:Y:S05]  /*13fc0*/  BSYNC B1 ;  /* 0x0000000000017941 */ /* 0x000fea0003800000 */
.L_x_58456:
[----:B------:R-:W-:Y:S02]  /*13fd0*/  FADD.FTZ R54, R59, R57 ;  /* 0x000000393b367221 */ /* 0x000fe40000010000 */
[----:B------:R-:W-:Y:S02]  /*13fe0*/  IMAD.MOV.U32 R55, RZ, RZ, R0 ;  /* 0x000000ffff377224 */ /* 0x000fe400078e0000 */
.L_x_57738:
[----:B-1234-:R-:W-:Y:S05]  /*13ff0*/  BSYNC B0 ;  /* 0x0000000000007941 */ /* 0x01efea0003800000 */
.L_x_57737:
        /* <DEDUP_REMOVED lines=62> */
.L_x_58462:
[----:B------:R-:W-:Y:S01]  /*143e0*/  IMAD.MOV.U32 R55, RZ, RZ, R27 ;  /* 0x000000ffff377224 */ /* 0x000fe200078e001b */
[----:B------:R-:W-:Y:S01]  /*143f0*/  MOV R27, R26 ;  /* 0x0000001a001b7202 */ /* 0x000fe20000000f00 */
[----:B------:R-:W-:Y:S02]  /*14400*/  IMAD.MOV.U32 R54, RZ, RZ, R43 ;  /* 0x000000ffff367224 */ /* 0x000fe400078e002b */
[----:B------:R-:W-:Y:S02]  /*14410*/  IMAD.MOV.U32 R43, RZ, RZ, R42 ;  /* 0x000000ffff2b7224 */ /* 0x000fe400078e002a */
.L_x_58463:
[----:B------:R-:W-:Y:S05]  /*14420*/  BSYNC B1 ;  /* 0x0000000000017941 */ /* 0x000fea0003800000 */
.L_x_58461:
        /* <DEDUP_REMOVED lines=9> */
.L_x_58465:
[----:B------:R-:W-:Y:S01]  /*144c0*/  IMAD.MOV.U32 R63, RZ, RZ, R55 ;  /* 0x000000ffff3f7224 */ /* 0x000fe200078e0037 */
[----:B------:R-:W-:Y:S01]  /*144d0*/  MOV R55, R25 ;  /* 0x0000001900377202 */ /* 0x000fe20000000f00 */
[----:B------:R-:W-:Y:S02]  /*144e0*/  IMAD.MOV.U32 R61, RZ, RZ, R54 ;  /* 0x000000ffff3d7224 */ /* 0x000fe400078e0036 */
[----:B------:R-:W-:Y:S02]  /*144f0*/  IMAD.MOV.U32 R54, RZ, RZ, R41 ;  /* 0x000000ffff367224 */ /* 0x000fe400078e0029 */
.L_x_58466:
[----:B------:R-:W-:Y:S05]  /*14500*/  BSYNC B1 ;  /* 0x0000000000017941 */ /* 0x000fea0003800000 */
.L_x_58464:
        /* <DEDUP_REMOVED lines=9> */
.L_x_58468:
[----:B------:R-:W-:Y:S01]  /*145a0*/  IMAD.MOV.U32 R42, RZ, RZ, R63 ;  /* 0x000000ffff2a7224 */ /* 0x000fe200078e003f */
[----:B------:R-:W-:Y:S01]  /*145b0*/  MOV R63, R24 ;  /* 0x00000018003f7202 */ /* 0x000fe20000000f00 */
[----:B------:R-:W-:Y:S02]  /*145c0*/  IMAD.MOV.U32 R26, RZ, RZ, R61 ;  /* 0x000000ffff1a7224 */ /* 0x000fe400078e003d */
[----:B------:R-:W-:Y:S02]  /*145d0*/  IMAD.MOV.U32 R61, RZ, RZ, R40 ;  /* 0x000000ffff3d7224 */ /* 0x000fe400078e0028 */
.L_x_58469:
[----:B------:R-:W-:Y:S05]  /*145e0*/  BSYNC B1 ;  /* 0x0000000000017941 */ /* 0x000fea0003800000 */
.L_x_58467:
        /* <DEDUP_REMOVED lines=9> */
.L_x_58471:
[----:B------:R-:W-:Y:S01]  /*14680*/  IMAD.MOV.U32 R41, RZ, RZ, R42 ;  /* 0x000000ffff297224 */ /* 0x000fe200078e002a */
[----:B------:R-:W-:Y:S01]  /*14690*/  MOV R42, R23 ;  /* 0x00000017002a7202 */ /* 0x000fe20000000f00 */
[----:B------:R-:W-:Y:S02]  /*146a0*/  IMAD.MOV.U32 R25, RZ, RZ, R26 ;  /* 0x000000ffff197224 */ /* 0x000fe400078e001a */
[----:B------:R-:W-:Y:S02]  /*146b0*/  IMAD.MOV.U32 R26, RZ, RZ, R39 ;  /* 0x000000ffff1a7224 */ /* 0x000fe400078e0027 */
.L_x_58472:
[----:B------:R-:W-:Y:S05]  /*146c0*/  BSYNC B1 ;  /* 0x0000000000017941 */ /* 0x000fea0003800000 */
.L_x_58470:
        /* <DEDUP_REMOVED lines=9> */
.L_x_58474:
[----:B------:R-:W-:Y:S01]  /*14760*/  IMAD.MOV.U32 R40, RZ, RZ, R41 ;  /* 0x000000ffff287224 */ /* 0x000fe200078e0029 */
[----:B------:R-:W-:Y:S01]  /*14770*/  MOV R41, R22 ;  /* 0x0000001600297202 */ /* 0x000fe20000000f00 */
[----:B------:R-:W-:Y:S02]  /*14780*/  IMAD.MOV.U32 R24, RZ, RZ, R25 ;  /* 0x000000ffff187224 */ /* 0x000fe400078e0019 */
[----:B------:R-:W-:Y:S02]  /*14790*/  IMAD.MOV.U32 R25, RZ, RZ, R38 ;  /* 0x000000ffff197224 */ /* 0x000fe400078e0026 */
.L_x_58475:
[----:B------:R-:W-:Y:S05]  /*147a0*/  BSYNC B1 ;  /* 0x0000000000017941 */ /* 0x000fea0003800000 */
.L_x_58473:
        /* <DEDUP_REMOVED lines=9> */
.L_x_58477:
[----:B------:R-:W-:Y:S01]  /*14840*/  IMAD.MOV.U32 R39, RZ, RZ, R40 ;  /* 0x000000ffff277224 */ /* 0x000fe200078e0028 */
[----:B------:R-:W-:Y:S01]  /*14850*/  MOV R40, R21 ;  /* 0x0000001500287202 */ /* 0x000fe20000000f00 */
[----:B------:R-:W-:Y:S02]  /*14860*/  IMAD.MOV.U32 R23, RZ, RZ, R24 ;  /* 0x000000ffff177224 */ /* 0x000fe400078e0018 */
[----:B------:R-:W-:Y:S02]  /*14870*/  IMAD.MOV.U32 R24, RZ, RZ, R37 ;  /* 0x000000ffff187224 */ /* 0x000fe400078e0025 */
.L_x_58478:
[----:B------:R-:W-:Y:S05]  /*14880*/  BSYNC B1 ;  /* 0x0000000000017941 */ /* 0x000fea0003800000 */
.L_x_58476:
        /* <DEDUP_REMOVED lines=9> */
.L_x_58480:
[----:B------:R-:W-:Y:S01]  /*14920*/  IMAD.MOV.U32 R38, RZ, RZ, R39 ;  /* 0x000000ffff267224 */ /* 0x000fe200078e0027 */
[----:B------:R-:W-:Y:S01]  /*14930*/  MOV R39, R20 ;  /* 0x0000001400277202 */ /* 0x000fe20000000f00 */
[----:B------:R-:W-:Y:S02]  /*14940*/  IMAD.MOV.U32 R22, RZ, RZ, R23 ;  /* 0x000000ffff167224 */ /* 0x000fe400078e0017 */
[----:B------:R-:W-:Y:S02]  /*14950*/  IMAD.MOV.U32 R23, RZ, RZ, R36 ;  /* 0x000000ffff177224 */ /* 0x000fe400078e0024 */
.L_x_58481:
[----:B------:R-:W-:Y:S05]  /*14960*/  BSYNC B1 ;  /* 0x0000000000017941 */ /* 0x000fea0003800000 */
.L_x_58479:
        /* <DEDUP_REMOVED lines=9> */
.L_x_58483:
[----:B------:R-:W-:Y:S01]  /*14a00*/  IMAD.MOV.U32 R37, RZ, RZ, R38 ;  /* 0x000000ffff257224 */ /* 0x000fe200078e0026 */
[----:B------:R-:W-:Y:S01]  /*14a10*/  MOV R38, R19 ;  /* 0x0000001300267202 */ /* 0x000fe20000000f00 */
[----:B------:R-:W-:Y:S02]  /*14a20*/  IMAD.MOV.U32 R21, RZ, RZ, R22 ;  /* 0x000000ffff157224 */ /* 0x000fe400078e0016 */
[----:B------:R-:W-:Y:S02]  /*14a30*/  IMAD.MOV.U32 R22, RZ, RZ, R35 ;  /* 0x000000ffff167224 */ /* 0x000fe400078e0023 */
.L_x_58484:
[----:B------:R-:W-:Y:S05]  /*14a40*/  BSYNC B1 ;  /* 0x0000000000017941 */ /* 0x000fea0003800000 */
.L_x_58482:
        /* <DEDUP_REMOVED lines=9> */
.L_x_58486:
[----:B------:R-:W-:Y:S01]  /*14ae0*/  IMAD.MOV.U32 R36, RZ, RZ, R37 ;  /* 0x000000ffff247224 */ /* 0x000fe200078e0025 */
[----:B------:R-:W-:Y:S01]  /*14af0*/  MOV R37, R18 ;  /* 0x0000001200257202 */ /* 0x000fe20000000f00 */
[----:B------:R-:W-:Y:S02]  /*14b00*/  IMAD.MOV.U32 R20, RZ, RZ, R21 ;  /* 0x000000ffff147224 */ /* 0x000fe400078e0015 */
[----:B------:R-:W-:Y:S02]  /*14b10*/  IMAD.MOV.U32 R21, RZ, RZ, R34 ;  /* 0x000000ffff157224 */ /* 0x000fe400078e0022 */
.L_x_58487:
[----:B------:R-:W-:Y:S05]  /*14b20*/  BSYNC B1 ;  /* 0x0000000000017941 */ /* 0x000fea0003800000 */
.L_x_58485:
        /* <DEDUP_REMOVED lines=9> */
.L_x_58489:
[----:B------:R-:W-:Y:S01]  /*14bc0*/  IMAD.MOV.U32 R35, RZ, RZ, R36 ;  /* 0x000000ffff237224 */ /* 0x000fe200078e0024 */
[----:B------:R-:W-:Y:S01]  /*14bd0*/  MOV R36, R17 ;  /* 0x0000001100247202 */ /* 0x000fe20000000f00 */
[----:B------:R-:W-:Y:S02]  /*14be0*/  IMAD.MOV.U32 R19, RZ, RZ, R20 ;  /* 0x000000ffff137224 */ /* 0x000fe400078e0014 */
[----:B------:R-:W-:Y:S02]  /*14bf0*/  IMAD.MOV.U32 R20, RZ, RZ, R33 ;  /* 0x000000ffff147224 */ /* 0x000fe400078e0021 */
.L_x_58490:
[----:B------:R-:W-:Y:S05]  /*14c00*/  BSYNC B1 ;  /* 0x0000000000017941 */ /* 0x000fea0003800000 */
.L_x_58488:
        /* <DEDUP_REMOVED lines=9> */
.L_x_58492:
[----:B------:R-:W-:Y:S01]  /*14ca0*/  IMAD.MOV.U32 R34, RZ, RZ, R35 ;  /* 0x000000ffff227224 */ /* 0x000fe200078e0023 */
[----:B------:R-:W-:Y:S01]  /*14cb0*/  MOV R35, R16 ;  /* 0x0000001000237202 */ /* 0x000fe20000000f00 */
[----:B------:R-:W-:Y:S02]  /*14cc0*/  IMAD.MOV.U32 R18, RZ, RZ, R19 ;  /* 0x000000ffff127224 */ /* 0x000fe400078e0013 */
[----:B------:R-:W-:Y:S02]  /*14cd0*/  IMAD.MOV.U32 R19, RZ, RZ, R32 ;  /* 0x000000ffff137224 */ /* 0x000fe400078e0020 */
.L_x_58493:
[----:B------:R-:W-:Y:S05]  /*14ce0*/  BSYNC B1 ;  /* 0x0000000000017941 */ /* 0x000fea0003800000 */
.L_x_58491:
        /* <DEDUP_REMOVED lines=9> */
.L_x_58495:
[----:B------:R-:W-:Y:S01]  /*14d80*/  IMAD.MOV.U32 R33, RZ, RZ, R34 ;  /* 0x000000ffff217224 */ /* 0x000fe200078e0022 */
[----:B------:R-:W-:Y:S01]  /*14d90*/  MOV R34, R15 ;  /* 0x0000000f00227202 */ /* 0x000fe20000000f00 */
[----:B------:R-:W-:Y:S02]  /*14da0*/  IMAD.MOV.U32 R17, RZ, RZ, R18 ;  /* 0x000000ffff117224 */ /* 0x000fe400078e0012 */
[----:B------:R-:W-:Y:S02]  /*14db0*/  IMAD.MOV.U32 R18, RZ, RZ, R31 ;  /* 0x000000ffff127224 */ /* 0x000fe400078e001f */
.L_x_58496:
[----:B------:R-:W-:Y:S05]  /*14dc0*/  BSYNC B1 ;  /* 0x0000000000017941 */ /* 0x000fea0003800000 */
.L_x_58494:
        /* <DEDUP_REMOVED lines=9> */
.L_x_58498:
[----:B------:R-:W-:Y:S01]  /*14e60*/  IMAD.MOV.U32 R32, RZ, RZ, R33 ;  /* 0x000000ffff207224 */ /* 0x000fe200078e0021 */
[----:B------:R-:W-:Y:S01]  /*14e70*/  MOV R33, R14 ;  /* 0x0000000e00217202 */ /* 0x000fe20000000f00 */
[----:B------:R-:W-:Y:S02]  /*14e80*/  IMAD.MOV.U32 R16, RZ, RZ, R17 ;  /* 0x000000ffff107224 */ /* 0x000fe400078e0011 */
[----:B------:R-:W-:Y:S02]  /*14e90*/  IMAD.MOV.U32 R17, RZ, RZ, R30 ;  /* 0x000000ffff117224 */ /* 0x000fe400078e001e */
.L_x_58499:
[----:B------:R-:W-:Y:S05]  /*14ea0*/  BSYNC B1 ;  /* 0x0000000000017941 */ /* 0x000fea0003800000 */
.L_x_58497:
        /* <DEDUP_REMOVED lines=9> */
.L_x_58501:
[----:B------:R-:W-:Y:S01]  /*14f40*/  IMAD.MOV.U32 R31, RZ, RZ, R32 ;  /* 0x000000ffff1f7224 */ /* 0x000fe200078e0020 */
[----:B------:R-:W-:Y:S01]  /*14f50*/  MOV R32, R13 ;  /* 0x0000000d00207202 */ /* 0x000fe20000000f00 */
[----:B------:R-:W-:Y:S02]  /*14f60*/  IMAD.MOV.U32 R15, RZ, RZ, R16 ;  /* 0x000000ffff0f7224 */ /* 0x000fe400078e0010 */
[----:B------:R-:W-:Y:S02]  /*14f70*/  IMAD.MOV.U32 R16, RZ, RZ, R29 ;  /* 0x000000ffff107224 */ /* 0x000fe400078e001d */
.L_x_58502:
[----:B------:R-:W-:Y:S05]  /*14f80*/  BSYNC B1 ;  /* 0x0000000000017941 */ /* 0x000fea0003800000 */
.L_x_58500:
        /* <DEDUP_REMOVED lines=9> */
.L_x_58504:
[----:B------:R-:W-:Y:S01]  /*15020*/  IMAD.MOV.U32 R14, RZ, RZ, R31 ;  /* 0x000000ffff0e7224 */ /* 0x000fe200078e001f */
[----:B------:R-:W-:Y:S01]  /*15030*/  MOV R31, R12 ;  /* 0x0000000c001f7202 */ /* 0x000fe20000000f00 */
[----:B------:R-:W-:Y:S02]  /*15040*/  IMAD.MOV.U32 R13, RZ, RZ, R15 ;  /* 0x000000ffff0d7224 */ /* 0x000fe400078e000f */
[----:B------:R-:W-:Y:S02]  /*15050*/  IMAD.MOV.U32 R15, RZ, RZ, R28 ;  /* 0x000000ffff0f7224 */ /* 0x000fe400078e001c */
.L_x_58505:
[----:B------:R-:W-:Y:S05]  /*15060*/  BSYNC B1 ;  /* 0x0000000000017941 */ /* 0x000fea0003800000 */
.L_x_58503:
        /* <DEDUP_REMOVED lines=16> */
.L_x_58507:
[----:B------:R-:W-:Y:S01]  /*15170*/  MOV R28, R27 ;  /* 0x0000001b001c7202 */ /* 0x000fe20000000f00 */
[----:B------:R-:W-:Y:S02]  /*15180*/  IMAD.MOV.U32 R12, RZ, RZ, R43 ;  /* 0x000000ffff0c7224 */ /* 0x000fe400078e002b */
[----:B------:R-:W-:Y:S02]  /*15190*/  IMAD.MOV.U32 R27, RZ, RZ, R55 ;  /* 0x000000ffff1b7224 */ /* 0x000fe400078e0037 */
[----:B------:R-:W-:Y:S02]  /*151a0*/  IMAD.MOV.U32 R43, RZ, RZ, R54 ;  /* 0x000000ffff2b7224 */ /* 0x000fe400078e0036 */
.L_x_58508:
[----:B------:R-:W-:Y:S05]  /*151b0*/  BSYNC B1 ;  /* 0x0000000000017941 */ /* 0x000fea0003800000 */
.L_x_58506:
        /* <DEDUP_REMOVED lines=9> */
.L_x_58510:
[----:B------:R-:W-:Y:S01]  /*15250*/  MOV R53, R28 ;  /* 0x0000001c00357202 */ /* 0x000fe20000000f00 */
[----:B------:R-:W-:Y:S02]  /*15260*/  IMAD.MOV.U32 R29, RZ, RZ, R12 ;  /* 0x000000ffff1d7224 */ /* 0x000fe400078e000c */
[----:B------:R-:W-:Y:S02]  /*15270*/  IMAD.MOV.U32 R28, RZ, RZ, R63 ;  /* 0x000000ffff1c7224 */ /* 0x000fe400078e003f */
[----:B------:R-:W-:Y:S02]  /*15280*/  IMAD.MOV.U32 R12, RZ, RZ, R61 ;  /* 0x000000ffff0c7224 */ /* 0x000fe400078e003d */
.L_x_58511:
[----:B------:R-:W-:Y:S05]  /*15290*/  BSYNC B1 ;  /* 0x0000000000017941 */ /* 0x000fea0003800000 */
.L_x_58509:
        /* <DEDUP_REMOVED lines=9> */
.L_x_58513:
[----:B------:R-:W-:Y:S01]  /*15330*/  MOV R54, R53 ;  /* 0x0000003500367202 */ /* 0x000fe20000000f00 */
[----:B------:R-:W-:Y:S02]  /*15340*/  IMAD.MOV.U32 R30, RZ, RZ, R29 ;  /* 0x000000ffff1e7224 */ /* 0x000fe400078e001d */
[----:B------:R-:W-:Y:S02]  /*15350*/  IMAD.MOV.U32 R53, RZ, RZ, R42 ;  /* 0x000000ffff357224 */ /* 0x000fe400078e002a */
[----:B------:R-:W-:Y:S02]  /*15360*/  IMAD.MOV.U32 R29, RZ, RZ, R26 ;  /* 0x000000ffff1d7224 */ /* 0x000fe400078e001a */
.L_x_58514:
[----:B------:R-:W-:Y:S05]  /*15370*/  BSYNC B1 ;  /* 0x0000000000017941 */ /* 0x000fea0003800000 */
.L_x_58512:
        /* <DEDUP_REMOVED lines=9> */
.L_x_58516:
[----:B------:R-:W-:Y:S01]  /*15410*/  MOV R61, R54 ;  /* 0x00000036003d7202 */ /* 0x000fe20000000f00 */
[----:B------:R-:W-:Y:S02]  /*15420*/  IMAD.MOV.U32 R55, RZ, RZ, R30 ;  /* 0x000000ffff377224 */ /* 0x000fe400078e001e */
[----:B------:R-:W-:Y:S02]  /*15430*/  IMAD.MOV.U32 R54, RZ, RZ, R41 ;  /* 0x000000ffff367224 */ /* 0x000fe400078e0029 */
[----:B------:R-:W-:Y:S02]  /*15440*/  IMAD.MOV.U32 R30, RZ, RZ, R25 ;  /* 0x000000ffff1e7224 */ /* 0x000fe400078e0019 */
.L_x_58517:
[----:B------:R-:W-:Y:S05]  /*15450*/  BSYNC B1 ;  /* 0x0000000000017941 */ /* 0x000fea0003800000 */
.L_x_58515:
        /* <DEDUP_REMOVED lines=9> */
.L_x_58519:
[----:B------:R-:W-:Y:S01]  /*154f0*/  MOV R42, R61 ;  /* 0x0000003d002a7202 */ /* 0x000fe20000000f00 */
[----:B------:R-:W-:Y:S02]  /*15500*/  IMAD.MOV.U32 R26, RZ, RZ, R55 ;  /* 0x000000ffff1a7224 */ /* 0x000fe400078e0037 */
[----:B------:R-:W-:Y:S02]  /*15510*/  IMAD.MOV.U32 R61, RZ, RZ, R40 ;  /* 0x000000ffff3d7224 */ /* 0x000fe400078e0028 */
[----:B------:R-:W-:Y:S02]  /*15520*/  IMAD.MOV.U32 R55, RZ, RZ, R24 ;  /* 0x000000ffff377224 */ /* 0x000fe400078e0018 */
.L_x_58520:
[----:B------:R-:W-:Y:S05]  /*15530*/  BSYNC B1 ;  /* 0x0000000000017941 */ /* 0x000fea0003800000 */
.L_x_58518:
        /* <DEDUP_REMOVED lines=9> */
.L_x_58522:
[----:B------:R-:W-:Y:S01]  /*155d0*/  MOV R41, R42 ;  /* 0x0000002a00297202 */ /* 0x000fe20000000f00 */
[----:B------:R-:W-:Y:S02]  /*155e0*/  IMAD.MOV.U32 R25, RZ, RZ, R26 ;  /* 0x000000ffff197224 */ /* 0x000fe400078e001a */
[----:B------:R-:W-:Y:S02]  /*155f0*/  IMAD.MOV.U32 R42, RZ, RZ, R39 ;  /* 0x000000ffff2a7224 */ /* 0x000fe400078e0027 */
[----:B------:R-:W-:Y:S02]  /*15600*/  IMAD.MOV.U32 R26, RZ, RZ, R23 ;  /* 0x000000ffff1a7224 */ /* 0x000fe400078e0017 */
.L_x_58523:
[----:B------:R-:W-:Y:S05]  /*15610*/  BSYNC B1 ;  /* 0x0000000000017941 */ /* 0x000fea0003800000 */
.L_x_58521:
        /* <DEDUP_REMOVED lines=9> */
.L_x_58525:
[----:B------:R-:W-:Y:S01]  /*156b0*/  MOV R40, R41 ;  /* 0x0000002900287202 */ /* 0x000fe20000000f00 */
[----:B------:R-:W-:Y:S02]  /*156c0*/  IMAD.MOV.U32 R24, RZ, RZ, R25 ;  /* 0x000000ffff187224 */ /* 0x000fe400078e0019 */
[----:B------:R-:W-:Y:S02]  /*156d0*/  IMAD.MOV.U32 R41, RZ, RZ, R38 ;  /* 0x000000ffff297224 */ /* 0x000fe400078e0026 */
[----:B------:R-:W-:Y:S02]  /*156e0*/  IMAD.MOV.U32 R25, RZ, RZ, R22 ;  /* 0x000000ffff197224 */ /* 0x000fe400078e0016 */
.L_x_58526:
[----:B------:R-:W-:Y:S05]  /*156f0*/  BSYNC B1 ;  /* 0x0000000000017941 */ /* 0x000fea0003800000 */
.L_x_58524:
        /* <DEDUP_REMOVED lines=9> */
.L_x_58528:
[----:B------:R-:W-:Y:S01]  /*15790*/  MOV R39, R40 ;  /* 0x0000002800277202 */ /* 0x000fe20000000f00 */
[----:B------:R-:W-:Y:S02]  /*157a0*/  IMAD.MOV.U32 R23, RZ, RZ, R24 ;  /* 0x000000ffff177224 */ /* 0x000fe400078e0018 */
[----:B------:R-:W-:Y:S02]  /*157b0*/  IMAD.MOV.U32 R40, RZ, RZ, R37 ;  /* 0x000000ffff287224 */ /* 0x000fe400078e0025 */
[----:B------:R-:W-:Y:S02]  /*157c0*/  IMAD.MOV.U32 R24, RZ, RZ, R21 ;  /* 0x000000ffff187224 */ /* 0x000fe400078e0015 */
.L_x_58529:
[----:B------:R-:W-:Y:S05]  /*157d0*/  BSYNC B1 ;  /* 0x0000000000017941 */ /* 0x000fea0003800000 */
.L_x_58527:
        /* <DEDUP_REMOVED lines=9> */
.L_x_58531:
[----:B------:R-:W-:Y:S01]  /*15870*/  MOV R38, R39 ;  /* 0x0000002700267202 */ /* 0x000fe20000000f00 */
[----:B------:R-:W-:Y:S02]  /*15880*/  IMAD.MOV.U32 R22, RZ, RZ, R23 ;  /* 0x000000ffff167224 */ /* 0x000fe400078e0017 */
[----:B------:R-:W-:Y:S02]  /*15890*/  IMAD.MOV.U32 R39, RZ, RZ, R36 ;  /* 0x000000ffff277224 */ /* 0x000fe400078e0024 */
[----:B------:R-:W-:Y:S02]  /*158a0*/  IMAD.MOV.U32 R23, RZ, RZ, R20 ;  /* 0x000000ffff177224 */ /* 0x000fe400078e0014 */
.L_x_58532:
[----:B------:R-:W-:Y:S05]  /*158b0*/  BSYNC B1 ;  /* 0x0000000000017941 */ /* 0x000fea0003800000 */
.L_x_58530:
        /* <DEDUP_REMOVED lines=9> */
.L_x_58534:
[----:B------:R-:W-:Y:S01]  /*15950*/  MOV R37, R38 ;  /* 0x0000002600257202 */ /* 0x000fe20000000f00 */
[----:B------:R-:W-:Y:S02]  /*15960*/  IMAD.MOV.U32 R21, RZ, RZ, R22 ;  /* 0x000000ffff157224 */ /* 0x000fe400078e0016 */
[----:B------:R-:W-:Y:S02]  /*15970*/  IMAD.MOV.U32 R38, RZ, RZ, R35 ;  /* 0x000000ffff267224 */ /* 0x000fe400078e0023 */
[----:B------:R-:W-:Y:S02]  /*15980*/  IMAD.MOV.U32 R22, RZ, RZ, R19 ;  /* 0x000000ffff167224 */ /* 0x000fe400078e0013 */
.L_x_58535:
[----:B------:R-:W-:Y:S05]  /*15990*/  BSYNC B1 ;  /* 0x0000000000017941 */ /* 0x000fea0003800000 */
.L_x_58533:
        /* <DEDUP_REMOVED lines=9> */
.L_x_58537:
[----:B------:R-:W-:Y:S01]  /*15a30*/  MOV R36, R37 ;  /* 0x0000002500247202 */ /* 0x000fe20000000f00 */
[----:B------:R-:W-:Y:S02]  /*15a40*/  IMAD.MOV.U32 R20, RZ, RZ, R21 ;  /* 0x000000ffff147224 */ /* 0x000fe400078e0015 */
[----:B------:R-:W-:Y:S02]  /*15a50*/  IMAD.MOV.U32 R37, RZ, RZ, R34 ;  /* 0x000000ffff257224 */ /* 0x000fe400078e0022 */
[----:B------:R-:W-:Y:S02]  /*15a60*/  IMAD.MOV.U32 R21, RZ, RZ, R18 ;  /* 0x000000ffff157224 */ /* 0x000fe400078e0012 */
.L_x_58538:
[----:B------:R-:W-:Y:S05]  /*15a70*/  BSYNC B1 ;  /* 0x0000000000017941 */ /* 0x000fea0003800000 */
.L_x_58536:
        /* <DEDUP_REMOVED lines=9> */
.L_x_58540:
[----:B------:R-:W-:Y:S01]  /*15b10*/  MOV R35, R36 ;  /* 0x0000002400237202 */ /* 0x000fe20000000f00 */
[----:B------:R-:W-:Y:S02]  /*15b20*/  IMAD.MOV.U32 R19, RZ, RZ, R20 ;  /* 0x000000ffff137224 */ /* 0x000fe400078e0014 */
[----:B------:R-:W-:Y:S02]  /*15b30*/  IMAD.MOV.U32 R36, RZ, RZ, R33 ;  /* 0x000000ffff247224 */ /* 0x000fe400078e0021 */
[----:B------:R-:W-:Y:S02]  /*15b40*/  IMAD.MOV.U32 R20, RZ, RZ, R17 ;  /* 0x000000ffff147224 */ /* 0x000fe400078e0011 */
.L_x_58541:
[----:B------:R-:W-:Y:S05]  /*15b50*/  BSYNC B1 ;  /* 0x0000000000017941 */ /* 0x000fea0003800000 */
.L_x_58539:
        /* <DEDUP_REMOVED lines=9> */
.L_x_58543:
[----:B------:R-:W-:Y:S01]  /*15bf0*/  MOV R34, R35 ;  /* 0x0000002300227202 */ /* 0x000fe20000000f00 */
[----:B------:R-:W-:Y:S02]  /*15c00*/  IMAD.MOV.U32 R18, RZ, RZ, R19 ;  /* 0x000000ffff127224 */ /* 0x000fe400078e0013 */
[----:B------:R-:W-:Y:S02]  /*15c10*/  IMAD.MOV.U32 R35, RZ, RZ, R32 ;  /* 0x000000ffff237224 */ /* 0x000fe400078e0020 */
[----:B------:R-:W-:Y:S02]  /*15c20*/  IMAD.MOV.U32 R19, RZ, RZ, R16 ;  /* 0x000000ffff137224 */ /* 0x000fe400078e0010 */
.L_x_58544:
[----:B------:R-:W-:Y:S05]  /*15c30*/  BSYNC B1 ;  /* 0x0000000000017941 */ /* 0x000fea0003800000 */
.L_x_58542:
        /* <DEDUP_REMOVED lines=9> */
.L_x_58546:
[----:B------:R-:W-:Y:S01]  /*15cd0*/  MOV R17, R34 ;  /* 0x0000002200117202 */ /* 0x000fe20000000f00 */
[----:B------:R-:W-:Y:S02]  /*15ce0*/  IMAD.MOV.U32 R16, RZ, RZ, R18 ;  /* 0x000000ffff107224 */ /* 0x000fe400078e0012 */
[----:B------:R-:W-:Y:S02]  /*15cf0*/  IMAD.MOV.U32 R34, RZ, RZ, R31 ;  /* 0x000000ffff227224 */ /* 0x000fe400078e001f */
[----:B------:R-:W-:Y:S02]  /*15d00*/  IMAD.MOV.U32 R18, RZ, RZ, R15 ;  /* 0x000000ffff127224 */ /* 0x000fe400078e000f */
.L_x_58547:
[----:B------:R-:W-:Y:S05]  /*15d10*/  BSYNC B1 ;  /* 0x0000000000017941 */ /* 0x000fea0003800000 */
.L_x_58545:
        /* <DEDUP_REMOVED lines=9> */
.L_x_58549:
[----:B------:R-:W-:Y:S01]  /*15db0*/  MOV R31, R17 ;  /* 0x00000011001f7202 */ /* 0x000fe20000000f00 */
[----:B------:R-:W-:Y:S02]  /*15dc0*/  IMAD.MOV.U32 R15, RZ, RZ, R16 ;  /* 0x000000ffff0f7224 */ /* 0x000fe400078e0010 */
[----:B------:R-:W-:Y:S02]  /*15dd0*/  IMAD.MOV.U32 R17, RZ, RZ, R14 ;  /* 0x000000ffff117224 */ /* 0x000fe400078e000e */
[----:B------:R-:W-:Y:S02]  /*15de0*/  IMAD.MOV.U32 R16, RZ, RZ, R13 ;  /* 0x000000ffff107224 */ /* 0x000fe400078e000d */
.L_x_58550:
[----:B------:R-:W-:Y:S05]  /*15df0*/  BSYNC B1 ;  /* 0x0000000000017941 */ /* 0x000fea0003800000 */
.L_x_58548:
        /* <DEDUP_REMOVED lines=16> */
.L_x_58552:
[----:B------:R-:W-:Y:S02]  /*15f00*/  IMAD.MOV.U32 R32, RZ, RZ, R27 ;  /* 0x000000ffff207224 */ /* 0x000fe400078e001b */
[----:B------:R-:W-:Y:S02]  /*15f10*/  IMAD.MOV.U32 R14, RZ, RZ, R43 ;  /* 0x000000ffff0e7224 */ /* 0x000fe400078e002b */
[----:B------:R-:W-:Y:S02]  /*15f20*/  IMAD.MOV.U32 R27, RZ, RZ, R28 ;  /* 0x000000ffff1b7224 */ /* 0x000fe400078e001c */
[----:B------:R-:W-:Y:S02]  /*15f30*/  IMAD.MOV.U32 R43, RZ, RZ, R12 ;  /* 0x000000ffff2b7224 */ /* 0x000fe400078e000c */
.L_x_58553:
[----:B------:R-:W-:Y:S05]  /*15f40*/  BSYNC B1 ;  /* 0x0000000000017941 */ /* 0x000fea0003800000 */
.L_x_58551:
        /* <DEDUP_REMOVED lines=9> */
.L_x_58555:
[----:B------:R-:W-:Y:S02]  /*15fe0*/  IMAD.MOV.U32 R33, RZ, RZ, R32 ;  /* 0x000000ffff217224 */ /* 0x000fe400078e0020 */
[----:B------:R-:W-:Y:S02]  /*15ff0*/  IMAD.MOV.U32 R13, RZ, RZ, R14 ;  /* 0x000000ffff0d7224 */ /* 0x000fe400078e000e */
[----:B------:R-:W-:Y:S02]  /*16000*/  IMAD.MOV.U32 R32, RZ, RZ, R53 ;  /* 0x000000ffff207224 */ /* 0x000fe400078e0035 */
[----:B------:R-:W-:Y:S02]  /*16010*/  IMAD.MOV.U32 R14, RZ, RZ, R29 ;  /* 0x000000ffff0e7224 */ /* 0x000fe400078e001d */
.L_x_58556:
[----:B------:R-:W-:Y:S05]  /*16020*/  BSYNC B1 ;  /* 0x0000000000017941 */ /* 0x000fea0003800000 */
.L_x_58554:
        /* <DEDUP_REMOVED lines=9> */
.L_x_58558:
[----:B------:R-:W-:Y:S02]  /*160c0*/  IMAD.MOV.U32 R28, RZ, RZ, R33 ;  /* 0x000000ffff1c7224 */ /* 0x000fe400078e0021 */
[----:B------:R-:W-:Y:S02]  /*160d0*/  IMAD.MOV.U32 R12, RZ, RZ, R13 ;  /* 0x000000ffff0c7224 */ /* 0x000fe400078e000d */
[----:B------:R-:W-:Y:S02]  /*160e0*/  IMAD.MOV.U32 R33, RZ, RZ, R54 ;  /* 0x000000ffff217224 */ /* 0x000fe400078e0036 */
[----:B------:R-:W-:Y:S02]  /*160f0*/  IMAD.MOV.U32 R13, RZ, RZ, R30 ;  /* 0x000000ffff0d7224 */ /* 0x000fe400078e001e */
.L_x_58559:
[----:B------:R-:W-:Y:S05]  /*16100*/  BSYNC B1 ;  /* 0x0000000000017941 */ /* 0x000fea0003800000 */
.L_x_58557:
        /* <DEDUP_REMOVED lines=9> */
.L_x_58561:
[----:B------:R-:W-:Y:S02]  /*161a0*/  IMAD.MOV.U32 R51, RZ, RZ, R28 ;  /* 0x000000ffff337224 */ /* 0x000fe400078e001c */
[----:B------:R-:W-:Y:S02]  /*161b0*/  IMAD.MOV.U32 R29, RZ, RZ, R12 ;  /* 0x000000ffff1d7224 */ /* 0x000fe400078e000c */
[----:B------:R-:W-:Y:S02]  /*161c0*/  IMAD.MOV.U32 R28, RZ, RZ, R61 ;  /* 0x000000ffff1c7224 */ /* 0x000fe400078e003d */
[----:B------:R-:W-:Y:S02]  /*161d0*/  IMAD.MOV.U32 R12, RZ, RZ, R55 ;  /* 0x000000ffff0c7224 */ /* 0x000fe400078e0037 */
.L_x_58562:
[----:B------:R-:W-:Y:S05]  /*161e0*/  BSYNC B1 ;  /* 0x0000000000017941 */ /* 0x000fea0003800000 */
.L_x_58560:
        /* <DEDUP_REMOVED lines=9> */
.L_x_58564:
[----:B------:R-:W-:Y:S02]  /*16280*/  IMAD.MOV.U32 R54, RZ, RZ, R51 ;  /* 0x000000ffff367224 */ /* 0x000fe400078e0033 */
[----:B------:R-:W-:Y:S02]  /*16290*/  IMAD.MOV.U32 R30, RZ, RZ, R29 ;  /* 0x000000ffff1e7224 */ /* 0x000fe400078e001d */
[----:B------:R-:W-:Y:S02]  /*162a0*/  IMAD.MOV.U32 R51, RZ, RZ, R42 ;  /* 0x000000ffff337224 */ /* 0x000fe400078e002a */
[----:B------:R-:W-:Y:S02]  /*162b0*/  IMAD.MOV.U32 R29, RZ, RZ, R26 ;  /* 0x000000ffff1d7224 */ /* 0x000fe400078e001a */
.L_x_58565:
[----:B------:R-:W-:Y:S05]  /*162c0*/  BSYNC B1 ;  /* 0x0000000000017941 */ /* 0x000fea0003800000 */
.L_x_58563:
        /* <DEDUP_REMOVED lines=9> */
.L_x_58567:
[----:B------:R-:W-:Y:S02]  /*16360*/  IMAD.MOV.U32 R55, RZ, RZ, R54 ;  /* 0x000000ffff377224 */ /* 0x000fe400078e0036 */
[----:B------:R-:W-:Y:S02]  /*16370*/  IMAD.MOV.U32 R53, RZ, RZ, R30 ;  /* 0x000000ffff357224 */ /* 0x000fe400078e001e */
[----:B------:R-:W-:Y:S02]  /*16380*/  IMAD.MOV.U32 R54, RZ, RZ, R41 ;  /* 0x000000ffff367224 */ /* 0x000fe400078e0029 */
[----:B------:R-:W-:Y:S02]  /*16390*/  IMAD.MOV.U32 R30, RZ, RZ, R25 ;  /* 0x000000ffff1e7224 */ /* 0x000fe400078e0019 */
.L_x_58568:
[----:B------:R-:W-:Y:S05]  /*163a0*/  BSYNC B1 ;  /* 0x0000000000017941 */ /* 0x000fea0003800000 */
.L_x_58566:
        /* <DEDUP_REMOVED lines=9> */
.L_x_58570:
[----:B------:R-:W-:Y:S02]  /*16440*/  IMAD.MOV.U32 R42, RZ, RZ, R55 ;  /* 0x000000ffff2a7224 */ /* 0x000fe400078e0037 */
[----:B------:R-:W-:Y:S02]  /*16450*/  IMAD.MOV.U32 R26, RZ, RZ, R53 ;  /* 0x000000ffff1a7224 */ /* 0x000fe400078e0035 */
[----:B------:R-:W-:Y:S02]  /*16460*/  IMAD.MOV.U32 R55, RZ, RZ, R40 ;  /* 0x000000ffff377224 */ /* 0x000fe400078e0028 */
[----:B------:R-:W-:Y:S02]  /*16470*/  IMAD.MOV.U32 R53, RZ, RZ, R24 ;  /* 0x000000ffff357224 */ /* 0x000fe400078e0018 */
.L_x_58571:
[----:B------:R-:W-:Y:S05]  /*16480*/  BSYNC B1 ;  /* 0x0000000000017941 */ /* 0x000fea0003800000 */
.L_x_58569:
        /* <DEDUP_REMOVED lines=9> */
.L_x_58573:
[----:B------:R-:W-:Y:S02]  /*16520*/  IMAD.MOV.U32 R41, RZ, RZ, R42 ;  /* 0x000000ffff297224 */ /* 0x000fe400078e002a */
[----:B------:R-:W-:Y:S02]  /*16530*/  IMAD.MOV.U32 R25, RZ, RZ, R26 ;  /* 0x000000ffff197224 */ /* 0x000fe400078e001a */
[----:B------:R-:W-:Y:S02]  /*16540*/  IMAD.MOV.U32 R42, RZ, RZ, R39 ;  /* 0x000000ffff2a7224 */ /* 0x000fe400078e0027 */
[----:B------:R-:W-:Y:S02]  /*16550*/  IMAD.MOV.U32 R26, RZ, RZ, R23 ;  /* 0x000000ffff1a7224 */ /* 0x000fe400078e0017 */
.L_x_58574:
[----:B------:R-:W-:Y:S05]  /*16560*/  BSYNC B1 ;  /* 0x0000000000017941 */ /* 0x000fea0003800000 */
.L_x_58572:
        /* <DEDUP_REMOVED lines=9> */
.L_x_58576:
[----:B------:R-:W-:Y:S02]  /*16600*/  IMAD.MOV.U32 R40, RZ, RZ, R41 ;  /* 0x000000ffff287224 */ /* 0x000fe400078e0029 */
[----:B------:R-:W-:Y:S02]  /*16610*/  IMAD.MOV.U32 R24, RZ, RZ, R25 ;  /* 0x000000ffff187224 */ /* 0x000fe400078e0019 */
[----:B------:R-:W-:Y:S02]  /*16620*/  IMAD.MOV.U32 R41, RZ, RZ, R38 ;  /* 0x000000ffff297224 */ /* 0x000fe400078e0026 */
[----:B------:R-:W-:Y:S02]  /*16630*/  IMAD.MOV.U32 R25, RZ, RZ, R22 ;  /* 0x000000ffff197224 */ /* 0x000fe400078e0016 */
.L_x_58577:
[----:B------:R-:W-:Y:S05]  /*16640*/  BSYNC B1 ;  /* 0x0000000000017941 */ /* 0x000fea0003800000 */
.L_x_58575:
        /* <DEDUP_REMOVED lines=9> */
.L_x_58579:
[----:B------:R-:W-:Y:S02]  /*166e0*/  IMAD.MOV.U32 R39, RZ, RZ, R40 ;  /* 0x000000ffff277224 */ /* 0x000fe400078e0028 */
[----:B------:R-:W-:Y:S02]  /*166f0*/  IMAD.MOV.U32 R23, RZ, RZ, R24 ;  /* 0x000000ffff177224 */ /* 0x000fe400078e0018 */
[----:B------:R-:W-:Y:S02]  /*16700*/  IMAD.MOV.U32 R40, RZ, RZ, R37 ;  /* 0x000000ffff287224 */ /* 0x000fe400078e0025 */
[----:B------:R-:W-:Y:S02]  /*16710*/  IMAD.MOV.U32 R24, RZ, RZ, R21 ;  /* 0x000000ffff187224 */ /* 0x000fe400078e0015 */
.L_x_58580:
[----:B------:R-:W-:Y:S05]  /*16720*/  BSYNC B1 ;  /* 0x0000000000017941 */ /* 0x000fea0003800000 */
.L_x_58578:
        /* <DEDUP_REMOVED lines=9> */
.L_x_58582:
[----:B------:R-:W-:Y:S02]  /*167c0*/  IMAD.MOV.U32 R38, RZ, RZ, R39 ;  /* 0x000000ffff267224 */ /* 0x000fe400078e0027 */
[----:B------:R-:W-:Y:S02]  /*167d0*/  IMAD.MOV.U32 R22, RZ, RZ, R23 ;  /* 0x000000ffff167224 */ /* 0x000fe400078e0017 */
[----:B------:R-:W-:Y:S02]  /*167e0*/  IMAD.MOV.U32 R39, RZ, RZ, R36 ;  /* 0x000000ffff277224 */ /* 0x000fe400078e0024 */
[----:B------:R-:W-:Y:S02]  /*167f0*/  IMAD.MOV.U32 R23, RZ, RZ, R20 ;  /* 0x000000ffff177224 */ /* 0x000fe400078e0014 */
.L_x_58583:
[----:B------:R-:W-:Y:S05]  /*16800*/  BSYNC B1 ;  /* 0x0000000000017941 */ /* 0x000fea0003800000 */
.L_x_58581:
        /* <DEDUP_REMOVED lines=9> */
.L_x_58585:
[----:B------:R-:W-:Y:S02]  /*168a0*/  IMAD.MOV.U32 R37, RZ, RZ, R38 ;  /* 0x000000ffff257224 */ /* 0x000fe400078e0026 */
[----:B------:R-:W-:Y:S02]  /*168b0*/  IMAD.MOV.U32 R21, RZ, RZ, R22 ;  /* 0x000000ffff157224 */ /* 0x000fe400078e0016 */
[----:B------:R-:W-:Y:S02]  /*168c0*/  IMAD.MOV.U32 R38, RZ, RZ, R35 ;  /* 0x000000ffff267224 */ /* 0x000fe400078e0023 */
[----:B------:R-:W-:Y:S02]  /*168d0*/  IMAD.MOV.U32 R22, RZ, RZ, R19 ;  /* 0x000000ffff167224 */ /* 0x000fe400078e0013 */
.L_x_58586:
[----:B------:R-:W-:Y:S05]  /*168e0*/  BSYNC B1 ;  /* 0x0000000000017941 */ /* 0x000fea0003800000 */
.L_x_58584:
        /* <DEDUP_REMOVED lines=9> */
.L_x_58588:
[----:B------:R-:W-:Y:S02]  /*16980*/  IMAD.MOV.U32 R20, RZ, RZ, R37 ;  /* 0x000000ffff147224 */ /* 0x000fe400078e0025 */
[----:B------:R-:W-:Y:S02]  /*16990*/  IMAD.MOV.U32 R19, RZ, RZ, R21 ;  /* 0x000000ffff137224 */ /* 0x000fe400078e0015 */
[----:B------:R-:W-:Y:S02]  /*169a0*/  IMAD.MOV.U32 R37, RZ, RZ, R34 ;  /* 0x000000ffff257224 */ /* 0x000fe400078e0022 */
[----:B------:R-:W-:Y:S02]  /*169b0*/  IMAD.MOV.U32 R21, RZ, RZ, R18 ;  /* 0x000000ffff157224 */ /* 0x000fe400078e0012 */
.L_x_58589:
[----:B------:R-:W-:Y:S05]  /*169c0*/  BSYNC B1 ;  /* 0x0000000000017941 */ /* 0x000fea0003800000 */
.L_x_58587:
        /* <DEDUP_REMOVED lines=9> */
.L_x_58591:
[----:B------:R-:W-:Y:S02]  /*16a60*/  IMAD.MOV.U32 R34, RZ, RZ, R20 ;  /* 0x000000ffff227224 */ /* 0x000fe400078e0014 */
[----:B------:R-:W-:Y:S02]  /*16a70*/  IMAD.MOV.U32 R18, RZ, RZ, R19 ;  /* 0x000000ffff127224 */ /* 0x000fe400078e0013 */
[----:B------:R-:W-:Y:S02]  /*16a80*/  IMAD.MOV.U32 R20, RZ, RZ, R17 ;  /* 0x000000ffff147224 */ /* 0x000fe400078e0011 */
[----:B------:R-:W-:Y:S02]  /*16a90*/  IMAD.MOV.U32 R19, RZ, RZ, R16 ;  /* 0x000000ffff137224 */ /* 0x000fe400078e0010 */
.L_x_58592:
[----:B------:R-:W-:Y:S05]  /*16aa0*/  BSYNC B1 ;  /* 0x0000000000017941 */ /* 0x000fea0003800000 */
.L_x_58590:
        /* <DEDUP_REMOVED lines=9> */
.L_x_58594:
[----:B------:R-:W-:Y:S02]  /*16b40*/  IMAD.MOV.U32 R17, RZ, RZ, R34 ;  /* 0x000000ffff117224 */ /* 0x000fe400078e0022 */
[----:B------:R-:W-:Y:S02]  /*16b50*/  IMAD.MOV.U32 R16, RZ, RZ, R18 ;  /* 0x000000ffff107224 */ /* 0x000fe400078e0012 */
[----:B------:R-:W-:Y:S02]  /*16b60*/  IMAD.MOV.U32 R34, RZ, RZ, R31 ;  /* 0x000000ffff227224 */ /* 0x000fe400078e001f */
[----:B------:R-:W-:Y:S02]  /*16b70*/  IMAD.MOV.U32 R18, RZ, RZ, R15 ;  /* 0x000000ffff127224 */ /* 0x000fe400078e000f */
.L_x_58595:
[----:B------:R-:W-:Y:S05]  /*16b80*/  BSYNC B1 ;  /* 0x0000000000017941 */ /* 0x000fea0003800000 */
.L_x_58593:
        /* <DEDUP_REMOVED lines=16> */
.L_x_58597:
[----:B------:R-:W-:Y:S01]  /*16c90*/  IMAD.MOV.U32 R60, RZ, RZ, R27 ;  /* 0x000000ffff3c7224 */ /* 0x000fe200078e001b */
[----:B------:R-:W-:Y:S01]  /*16ca0*/  MOV R27, R32 ;  /* 0x00000020001b7202 */ /* 0x000fe20000000f00 */
[----:B------:R-:W-:Y:S02]  /*16cb0*/  IMAD.MOV.U32 R36, RZ, RZ, R43 ;  /* 0x000000ffff247224 */ /* 0x000fe400078e002b */
[----:B------:R-:W-:Y:S02]  /*16cc0*/  IMAD.MOV.U32 R43, RZ, RZ, R14 ;  /* 0x000000ffff2b7224 */ /* 0x000fe400078e000e */
.L_x_58598:
[----:B------:R-:W-:Y:S05]  /*16cd0*/  BSYNC B1 ;  /* 0x0000000000017941 */ /* 0x000fea0003800000 */
.L_x_58596:
        /* <DEDUP_REMOVED lines=9> */
.L_x_58600:
[----:B------:R-:W-:Y:S01]  /*16d70*/  IMAD.MOV.U32 R31, RZ, RZ, R60 ;  /* 0x000000ffff1f7224 */ /* 0x000fe200078e003c */
[----:B------:R-:W-:Y:S01]  /*16d80*/  MOV R60, R33 ;  /* 0x00000021003c7202 */ /* 0x000fe20000000f00 */
[----:B------:R-:W-:Y:S02]  /*16d90*/  IMAD.MOV.U32 R15, RZ, RZ, R36 ;  /* 0x000000ffff0f7224 */ /* 0x000fe400078e0024 */
[----:B------:R-:W-:Y:S02]  /*16da0*/  IMAD.MOV.U32 R36, RZ, RZ, R13 ;  /* 0x000000ffff247224 */ /* 0x000fe400078e000d */
.L_x_58601:
[----:B------:R-:W-:Y:S05]  /*16db0*/  BSYNC B1 ;  /* 0x0000000000017941 */ /* 0x000fea0003800000 */
.L_x_58599:
        /* <DEDUP_REMOVED lines=9> */
.L_x_58603:
[----:B------:R-:W-:Y:S01]  /*16e50*/  IMAD.MOV.U32 R32, RZ, RZ, R31 ;  /* 0x000000ffff207224 */ /* 0x000fe200078e001f */
[----:B------:R-:W-:Y:S01]  /*16e60*/  MOV R31, R28 ;  /* 0x0000001c001f7202 */ /* 0x000fe20000000f00 */
[----:B------:R-:W-:Y:S02]  /*16e70*/  IMAD.MOV.U32 R14, RZ, RZ, R15 ;  /* 0x000000ffff0e7224 */ /* 0x000fe400078e000f */
[----:B------:R-:W-:Y:S02]  /*16e80*/  IMAD.MOV.U32 R15, RZ, RZ, R12 ;  /* 0x000000ffff0f7224 */ /* 0x000fe400078e000c */
.L_x_58604:
[----:B------:R-:W-:Y:S05]  /*16e90*/  BSYNC B1 ;  /* 0x0000000000017941 */ /* 0x000fea0003800000 */
.L_x_58602:
        /* <DEDUP_REMOVED lines=9> */
.L_x_58606:
[----:B------:R-:W-:Y:S01]  /*16f30*/  IMAD.MOV.U32 R33, RZ, RZ, R32 ;  /* 0x000000ffff217224 */ /* 0x000fe200078e0020 */
[----:B------:R-:W-:Y:S01]  /*16f40*/  MOV R32, R51 ;  /* 0x0000003300207202 */ /* 0x000fe20000000f00 */
[----:B------:R-:W-:Y:S02]  /*16f50*/  IMAD.MOV.U32 R13, RZ, RZ, R14 ;  /* 0x000000ffff0d7224 */ /* 0x000fe400078e000e */
[----:B------:R-:W-:Y:S02]  /*16f60*/  IMAD.MOV.U32 R14, RZ, RZ, R29 ;  /* 0x000000ffff0e7224 */ /* 0x000fe400078e001d */
.L_x_58607:
[----:B------:R-:W-:Y:S05]  /*16f70*/  BSYNC B1 ;  /* 0x0000000000017941 */ /* 0x000fea0003800000 */
.L_x_58605:
        /* <DEDUP_REMOVED lines=9> */
.L_x_58609:
[----:B------:R-:W-:Y:S01]  /*17010*/  IMAD.MOV.U32 R28, RZ, RZ, R33 ;  /* 0x000000ffff1c7224 */ /* 0x000fe200078e0021 */
[----:B------:R-:W-:Y:S01]  /*17020*/  MOV R33, R54 ;  /* 0x0000003600217202 */ /* 0x000fe20000000f00 */
[----:B------:R-:W-:Y:S02]  /*17030*/  IMAD.MOV.U32 R12, RZ, RZ, R13 ;  /* 0x000000ffff0c7224 */ /* 0x000fe400078e000d */
[----:B------:R-:W-:Y:S02]  /*17040*/  IMAD.MOV.U32 R13, RZ, RZ, R30 ;  /* 0x000000ffff0d7224 */ /* 0x000fe400078e001e */
.L_x_58610:
[----:B------:R-:W-:Y:S05]  /*17050*/  BSYNC B1 ;  /* 0x0000000000017941 */ /* 0x000fea0003800000 */
.L_x_58608:
        /* <DEDUP_REMOVED lines=9> */
.L_x_58612:
[----:B------:R-:W-:Y:S01]  /*170f0*/  IMAD.MOV.U32 R35, RZ, RZ, R28 ;  /* 0x000000ffff237224 */ /* 0x000fe200078e001c */
[----:B------:R-:W-:Y:S01]  /*17100*/  MOV R28, R55 ;  /* 0x00000037001c7202 */ /* 0x000fe20000000f00 */
[----:B------:R-:W-:Y:S02]  /*17110*/  IMAD.MOV.U32 R29, RZ, RZ, R12 ;  /* 0x000000ffff1d7224 */ /* 0x000fe400078e000c */
[----:B------:R-:W-:Y:S02]  /*17120*/  IMAD.MOV.U32 R12, RZ, RZ, R53 ;  /* 0x000000ffff0c7224 */ /* 0x000fe400078e0035 */
.L_x_58613:
[----:B------:R-:W-:Y:S05]  /*17130*/  BSYNC B1 ;  /* 0x0000000000017941 */ /* 0x000fea0003800000 */
.L_x_58611:
        /* <DEDUP_REMOVED lines=9> */
.L_x_58615:
[----:B------:R-:W-:Y:S01]  /*171d0*/  IMAD.MOV.U32 R54, RZ, RZ, R35 ;  /* 0x000000ffff367224 */ /* 0x000fe200078e0023 */
[----:B------:R-:W-:Y:S01]  /*171e0*/  MOV R35, R42 ;  /* 0x0000002a00237202 */ /* 0x000fe20000000f00 */
[----:B------:R-:W-:Y:S02]  /*171f0*/  IMAD.MOV.U32 R30, RZ, RZ, R29 ;  /* 0x000000ffff1e7224 */ /* 0x000fe400078e001d */
[----:B------:R-:W-:Y:S02]  /*17200*/  IMAD.MOV.U32 R29, RZ, RZ, R26 ;  /* 0x000000ffff1d7224 */ /* 0x000fe400078e001a */
.L_x_58616:
[----:B------:R-:W-:Y:S05]  /*17210*/  BSYNC B1 ;  /* 0x0000000000017941 */ /* 0x000fea0003800000 */
.L_x_58614:
        /* <DEDUP_REMOVED lines=9> */
.L_x_58618:
[----:B------:R-:W-:Y:S01]  /*172b0*/  IMAD.MOV.U32 R51, RZ, RZ, R54 ;  /* 0x000000ffff337224 */ /* 0x000fe200078e0036 */
[----:B------:R-:W-:Y:S01]  /*172c0*/  MOV R54, R41 ;  /* 0x0000002900367202 */ /* 0x000fe20000000f00 */
[----:B------:R-:W-:Y:S02]  /*172d0*/  IMAD.MOV.U32 R49, RZ, RZ, R30 ;  /* 0x000000ffff317224 */ /* 0x000fe400078e001e */
[----:B------:R-:W-:Y:S02]  /*172e0*/  IMAD.MOV.U32 R30, RZ, RZ, R25 ;  /* 0x000000ffff1e7224 */ /* 0x000fe400078e0019 */
.L_x_58619:
[----:B------:R-:W-:Y:S05]  /*172f0*/  BSYNC B1 ;  /* 0x0000000000017941 */ /* 0x000fea0003800000 */
.L_x_58617:
        /* <DEDUP_REMOVED lines=9> */
.L_x_58621:
[----:B------:R-:W-:Y:S01]  /*17390*/  IMAD.MOV.U32 R42, RZ, RZ, R51 ;  /* 0x000000ffff2a7224 */ /* 0x000fe200078e0033 */
[----:B------:R-:W-:Y:S01]  /*173a0*/  MOV R51, R40 ;  /* 0x0000002800337202 */ /* 0x000fe20000000f00 */
[----:B------:R-:W-:Y:S02]  /*173b0*/  IMAD.MOV.U32 R26, RZ, RZ, R49 ;  /* 0x000000ffff1a7224 */ /* 0x000fe400078e0031 */
[----:B------:R-:W-:Y:S02]  /*173c0*/  IMAD.MOV.U32 R49, RZ, RZ, R24 ;  /* 0x000000ffff317224 */ /* 0x000fe400078e0018 */
.L_x_58622:
[----:B------:R-:W-:Y:S05]  /*173d0*/  BSYNC B1 ;  /* 0x0000000000017941 */ /* 0x000fea0003800000 */
.L_x_58620:
        /* <DEDUP_REMOVED lines=9> */
.L_x_58624:
[----:B------:R-:W-:Y:S01]  /*17470*/  IMAD.MOV.U32 R41, RZ, RZ, R42 ;  /* 0x000000ffff297224 */ /* 0x000fe200078e002a */
[----:B------:R-:W-:Y:S01]  /*17480*/  MOV R42, R39 ;  /* 0x00000027002a7202 */ /* 0x000fe20000000f00 */
[----:B------:R-:W-:Y:S02]  /*17490*/  IMAD.MOV.U32 R25, RZ, RZ, R26 ;  /* 0x000000ffff197224 */ /* 0x000fe400078e001a */
[----:B------:R-:W-:Y:S02]  /*174a0*/  IMAD.MOV.U32 R26, RZ, RZ, R23 ;  /* 0x000000ffff1a7224 */ /* 0x000fe400078e0017 */
.L_x_58625:
[----:B------:R-:W-:Y:S05]  /*174b0*/  BSYNC B1 ;  /* 0x0000000000017941 */ /* 0x000fea0003800000 */
.L_x_58623:
        /* <DEDUP_REMOVED lines=9> */
.L_x_58627:
[----:B------:R-:W-:Y:S01]  /*17550*/  IMAD.MOV.U32 R40, RZ, RZ, R41 ;  /* 0x000000ffff287224 */ /* 0x000fe200078e0029 */
[----:B------:R-:W-:Y:S01]  /*17560*/  MOV R41, R38 ;  /* 0x0000002600297202 */ /* 0x000fe20000000f00 */
[----:B------:R-:W-:Y:S02]  /*17570*/  IMAD.MOV.U32 R24, RZ, RZ, R25 ;  /* 0x000000ffff187224 */ /* 0x000fe400078e0019 */
[----:B------:R-:W-:Y:S02]  /*17580*/  IMAD.MOV.U32 R25, RZ, RZ, R22 ;  /* 0x000000ffff197224 */ /* 0x000fe400078e0016 */
.L_x_58628:
[----:B------:R-:W-:Y:S05]  /*17590*/  BSYNC B1 ;  /* 0x0000000000017941 */ /* 0x000fea0003800000 */
.L_x_58626:
        /* <DEDUP_REMOVED lines=9> */
.L_x_58630:
[----:B------:R-:W-:Y:S01]  /*17630*/  IMAD.MOV.U32 R23, RZ, RZ, R40 ;  /* 0x000000ffff177224 */ /* 0x000fe200078e0028 */
[----:B------:R-:W-:Y:S01]  /*17640*/  MOV R40, R37 ;  /* 0x0000002500287202 */ /* 0x000fe20000000f00 */
[----:B------:R-:W-:Y:S02]  /*17650*/  IMAD.MOV.U32 R22, RZ, RZ, R24 ;  /* 0x000000ffff167224 */ /* 0x000fe400078e0018 */
[----:B------:R-:W-:Y:S02]  /*17660*/  IMAD.MOV.U32 R24, RZ, RZ, R21 ;  /* 0x000000ffff187224 */ /* 0x000fe400078e0015 */
.L_x_58631:
[----:B------:R-:W-:Y:S05]  /*17670*/  BSYNC B1 ;  /* 0x0000000000017941 */ /* 0x000fea0003800000 */
.L_x_58629:
        /* <DEDUP_REMOVED lines=9> */
.L_x_58633:
[----:B------:R-:W-:Y:S01]  /*17710*/  IMAD.MOV.U32 R37, RZ, RZ, R23 ;  /* 0x000000ffff257224 */ /* 0x000fe200078e0017 */
[----:B------:R-:W-:Y:S01]  /*17720*/  MOV R23, R20 ;  /* 0x0000001400177202 */ /* 0x000fe20000000f00 */
[----:B------:R-:W-:Y:S02]  /*17730*/  IMAD.MOV.U32 R21, RZ, RZ, R22 ;  /* 0x000000ffff157224 */ /* 0x000fe400078e0016 */
[----:B------:R-:W-:Y:S02]  /*17740*/  IMAD.MOV.U32 R22, RZ, RZ, R19 ;  /* 0x000000ffff167224 */ /* 0x000fe400078e0013 */
.L_x_58634:
[----:B------:R-:W-:Y:S05]  /*17750*/  BSYNC B1 ;  /* 0x0000000000017941 */ /* 0x000fea0003800000 */
.L_x_58632:
        /* <DEDUP_REMOVED lines=9> */
.L_x_58636:
[----:B------:R-:W-:Y:S01]  /*177f0*/  IMAD.MOV.U32 R20, RZ, RZ, R37 ;  /* 0x000000ffff147224 */ /* 0x000fe200078e0025 */
[----:B------:R-:W-:Y:S01]  /*17800*/  MOV R37, R34 ;  /* 0x0000002200257202 */ /* 0x000fe20000000f00 */
[----:B------:R-:W-:Y:S02]  /*17810*/  IMAD.MOV.U32 R19, RZ, RZ, R21 ;  /* 0x000000ffff137224 */ /* 0x000fe400078e0015 */
[----:B------:R-:W-:Y:S02]  /*17820*/  IMAD.MOV.U32 R21, RZ, RZ, R18 ;  /* 0x000000ffff157224 */ /* 0x000fe400078e0012 */
.L_x_58637:
[----:B------:R-:W-:Y:S05]  /*17830*/  BSYNC B1 ;  /* 0x0000000000017941 */ /* 0x000fea0003800000 */
.L_x_58635:
        /* <DEDUP_REMOVED lines=9> */
.L_x_58639:
[----:B------:R-:W-:Y:S01]  /*178d0*/  IMAD.MOV.U32 R34, RZ, RZ, R20 ;  /* 0x000000ffff227224 */ /* 0x000fe200078e0014 */
[----:B------:R-:W-:Y:S01]  /*178e0*/  MOV R20, R17 ;  /* 0x0000001100147202 */ /* 0x000fe20000000f00 */
[----:B------:R-:W-:Y:S02]  /*178f0*/  IMAD.MOV.U32 R18, RZ, RZ, R19 ;  /* 0x000000ffff127224 */ /* 0x000fe400078e0013 */
[----:B------:R-:W-:Y:S02]  /*17900*/  IMAD.MOV.U32 R19, RZ, RZ, R16 ;  /* 0x000000ffff137224 */ /* 0x000fe400078e0010 */
.L_x_58640:
[----:B------:R-:W-:Y:S05]  /*17910*/  BSYNC B1 ;  /* 0x0000000000017941 */ /* 0x000fea0003800000 */
.L_x_58638:
        /* <DEDUP_REMOVED lines=16> */
.L_x_58642:
[----:B------:R-:W-:Y:S01]  /*17a20*/  MOV R38, R27 ;  /* 0x0000001b00267202 */ /* 0x000fe20000000f00 */
[----:B------:R-:W-:Y:S02]  /*17a30*/  IMAD.MOV.U32 R16, RZ, RZ, R43 ;  /* 0x000000ffff107224 */ /* 0x000fe400078e002b */
[----:B------:R-:W-:Y:S02]  /*17a40*/  IMAD.MOV.U32 R27, RZ, RZ, R60 ;  /* 0x000000ffff1b7224 */ /* 0x000fe400078e003c */
[----:B------:R-:W-:Y:S02]  /*17a50*/  IMAD.MOV.U32 R43, RZ, RZ, R36 ;  /* 0x000000ffff2b7224 */ /* 0x000fe400078e0024 */
.L_x_58643:
[----:B------:R-:W-:Y:S05]  /*17a60*/  BSYNC B1 ;  /* 0x0000000000017941 */ /* 0x000fea0003800000 */
.L_x_58641:
        /* <DEDUP_REMOVED lines=9> */
.L_x_58645:
[----:B------:R-:W-:Y:S01]  /*17b00*/  MOV R39, R38 ;  /* 0x0000002600277202 */ /* 0x000fe20000000f00 */
[----:B------:R-:W-:Y:S02]  /*17b10*/  IMAD.MOV.U32 R17, RZ, RZ, R16 ;  /* 0x000000ffff117224 */ /* 0x000fe400078e0010 */
[----:B------:R-:W-:Y:S02]  /*17b20*/  IMAD.MOV.U32 R38, RZ, RZ, R31 ;  /* 0x000000ffff267224 */ /* 0x000fe400078e001f */
[----:B------:R-:W-:Y:S02]  /*17b30*/  IMAD.MOV.U32 R16, RZ, RZ, R15 ;  /* 0x000000ffff107224 */ /* 0x000fe400078e000f */
.L_x_58646:
[----:B------:R-:W-:Y:S05]  /*17b40*/  BSYNC B1 ;  /* 0x0000000000017941 */ /* 0x000fea0003800000 */
.L_x_58644:
        /* <DEDUP_REMOVED lines=9> */
.L_x_58648:
[----:B------:R-:W-:Y:S01]  /*17be0*/  MOV R58, R39 ;  /* 0x00000027003a7202 */ /* 0x000fe20000000f00 */
[----:B------:R-:W-:Y:S02]  /*17bf0*/  IMAD.MOV.U32 R36, RZ, RZ, R17 ;  /* 0x000000ffff247224 */ /* 0x000fe400078e0011 */
[----:B------:R-:W-:Y:S02]  /*17c00*/  IMAD.MOV.U32 R39, RZ, RZ, R32 ;  /* 0x000000ffff277224 */ /* 0x000fe400078e0020 */
[----:B------:R-:W-:Y:S02]  /*17c10*/  IMAD.MOV.U32 R17, RZ, RZ, R14 ;  /* 0x000000ffff117224 */ /* 0x000fe400078e000e */
.L_x_58649:
[----:B------:R-:W-:Y:S05]  /*17c20*/  BSYNC B1 ;  /* 0x0000000000017941 */ /* 0x000fea0003800000 */
.L_x_58647:
        /* <DEDUP_REMOVED lines=9> */
.L_x_58651:
[----:B------:R-:W-:Y:S01]  /*17cc0*/  MOV R31, R58 ;  /* 0x0000003a001f7202 */ /* 0x000fe20000000f00 */
[----:B------:R-:W-:Y:S02]  /*17cd0*/  IMAD.MOV.U32 R15, RZ, RZ, R36 ;  /* 0x000000ffff0f7224 */ /* 0x000fe400078e0024 */
[----:B------:R-:W-:Y:S02]  /*17ce0*/  IMAD.MOV.U32 R58, RZ, RZ, R33 ;  /* 0x000000ffff3a7224 */ /* 0x000fe400078e0021 */
[----:B------:R-:W-:Y:S02]  /*17cf0*/  IMAD.MOV.U32 R36, RZ, RZ, R13 ;  /* 0x000000ffff247224 */ /* 0x000fe400078e000d */
.L_x_58652:
[----:B------:R-:W-:Y:S05]  /*17d00*/  BSYNC B1 ;  /* 0x0000000000017941 */ /* 0x000fea0003800000 */
.L_x_58650:
        /* <DEDUP_REMOVED lines=9> */
.L_x_58654:
[----:B------:R-:W-:Y:S01]  /*17da0*/  MOV R32, R31 ;  /* 0x0000001f00207202 */ /* 0x000fe20000000f00 */
[----:B------:R-:W-:Y:S02]  /*17db0*/  IMAD.MOV.U32 R14, RZ, RZ, R15 ;  /* 0x000000ffff0e7224 */ /* 0x000fe400078e000f */
[----:B------:R-:W-:Y:S02]  /*17dc0*/  IMAD.MOV.U32 R31, RZ, RZ, R28 ;  /* 0x000000ffff1f7224 */ /* 0x000fe400078e001c */
[----:B------:R-:W-:Y:S02]  /*17dd0*/  IMAD.MOV.U32 R15, RZ, RZ, R12 ;  /* 0x000000ffff0f7224 */ /* 0x000fe400078e000c */
.L_x_58655:
[----:B------:R-:W-:Y:S05]  /*17de0*/  BSYNC B1 ;  /* 0x0000000000017941 */ /* 0x000fea0003800000 */
.L_x_58653:
        /* <DEDUP_REMOVED lines=9> */
.L_x_58657:
[----:B------:R-:W-:Y:S01]  /*17e80*/  MOV R33, R32 ;  /* 0x0000002000217202 */ /* 0x000fe20000000f00 */
[----:B------:R-:W-:Y:S02]  /*17e90*/  IMAD.MOV.U32 R13, RZ, RZ, R14 ;  /* 0x000000ffff0d7224 */ /* 0x000fe400078e000e */
[----:B------:R-:W-:Y:S02]  /*17ea0*/  IMAD.MOV.U32 R32, RZ, RZ, R35 ;  /* 0x000000ffff207224 */ /* 0x000fe400078e0023 */
[----:B------:R-:W-:Y:S02]  /*17eb0*/  IMAD.MOV.U32 R14, RZ, RZ, R29 ;  /* 0x000000ffff0e7224 */ /* 0x000fe400078e001d */
.L_x_58658:
[----:B------:R-:W-:Y:S05]  /*17ec0*/  BSYNC B1 ;  /* 0x0000000000017941 */ /* 0x000fea0003800000 */
.L_x_58656:
        /* <DEDUP_REMOVED lines=9> */
.L_x_58660:
[----:B------:R-:W-:Y:S01]  /*17f60*/  MOV R28, R33 ;  /* 0x00000021001c7202 */ /* 0x000fe20000000f00 */
[----:B------:R-:W-:Y:S02]  /*17f70*/  IMAD.MOV.U32 R12, RZ, RZ, R13 ;  /* 0x000000ffff0c7224 */ /* 0x000fe400078e000d */
[----:B------:R-:W-:Y:S02]  /*17f80*/  IMAD.MOV.U32 R33, RZ, RZ, R54 ;  /* 0x000000ffff217224 */ /* 0x000fe400078e0036 */
[----:B------:R-:W-:Y:S02]  /*17f90*/  IMAD.MOV.U32 R13, RZ, RZ, R30 ;  /* 0x000000ffff0d7224 */ /* 0x000fe400078e001e */
.L_x_58661:
[----:B------:R-:W-:Y:S05]  /*17fa0*/  BSYNC B1 ;  /* 0x0000000000017941 */ /* 0x000fea0003800000 */
.L_x_58659:
        /* <DEDUP_REMOVED lines=9> */
.L_x_58663:
[----:B------:R-:W-:Y:S01]  /*18040*/  MOV R35, R28 ;  /* 0x0000001c00237202 */ /* 0x000fe20000000f00 */
[----:B------:R-:W-:Y:S02]  /*18050*/  IMAD.MOV.U32 R29, RZ, RZ, R12 ;  /* 0x000000ffff1d7224 */ /* 0x000fe400078e000c */
[----:B------:R-:W-:Y:S02]  /*18060*/  IMAD.MOV.U32 R28, RZ, RZ, R51 ;  /* 0x000000ffff1c7224 */ /* 0x000fe400078e0033 */
[----:B------:R-:W-:Y:S02]  /*18070*/  IMAD.MOV.U32 R12, RZ, RZ, R49 ;  /* 0x000000ffff0c7224 */ /* 0x000fe400078e0031 */
.L_x_58664:
[----:B------:R-:W-:Y:S05]  /*18080*/  BSYNC B1 ;  /* 0x0000000000017941 */ /* 0x000fea0003800000 */
.L_x_58662:
        /* <DEDUP_REMOVED lines=9> */
.L_x_58666:
[----:B------:R-:W-:Y:S01]  /*18120*/  MOV R54, R35 ;  /* 0x0000002300367202 */ /* 0x000fe20000000f00 */
[----:B------:R-:W-:Y:S02]  /*18130*/  IMAD.MOV.U32 R30, RZ, RZ, R29 ;  /* 0x000000ffff1e7224 */ /* 0x000fe400078e001d */
[----:B------:R-:W-:Y:S02]  /*18140*/  IMAD.MOV.U32 R35, RZ, RZ, R42 ;  /* 0x000000ffff237224 */ /* 0x000fe400078e002a */
[----:B------:R-:W-:Y:S02]  /*18150*/  IMAD.MOV.U32 R29, RZ, RZ, R26 ;  /* 0x000000ffff1d7224 */ /* 0x000fe400078e001a */
.L_x_58667:
[----:B------:R-:W-:Y:S05]  /*18160*/  BSYNC B1 ;  /* 0x0000000000017941 */ /* 0x000fea0003800000 */
.L_x_58665:
        /* <DEDUP_REMOVED lines=9> */
.L_x_58669:
[----:B------:R-:W-:Y:S01]  /*18200*/  MOV R49, R54 ;  /* 0x0000003600317202 */ /* 0x000fe20000000f00 */
[----:B------:R-:W-:Y:S02]  /*18210*/  IMAD.MOV.U32 R47, RZ, RZ, R30 ;  /* 0x000000ffff2f7224 */ /* 0x000fe400078e001e */
[----:B------:R-:W-:Y:S02]  /*18220*/  IMAD.MOV.U32 R54, RZ, RZ, R41 ;  /* 0x000000ffff367224 */ /* 0x000fe400078e0029 */
[----:B------:R-:W-:Y:S02]  /*18230*/  IMAD.MOV.U32 R30, RZ, RZ, R25 ;  /* 0x000000ffff1e7224 */ /* 0x000fe400078e0019 */
.L_x_58670:
[----:B------:R-:W-:Y:S05]  /*18240*/  BSYNC B1 ;  /* 0x0000000000017941 */ /* 0x000fea0003800000 */
.L_x_58668:
        /* <DEDUP_REMOVED lines=9> */
.L_x_58672:
[----:B------:R-:W-:Y:S01]  /*182e0*/  MOV R26, R49 ;  /* 0x00000031001a7202 */ /* 0x000fe20000000f00 */
[----:B------:R-:W-:Y:S02]  /*182f0*/  IMAD.MOV.U32 R25, RZ, RZ, R47 ;  /* 0x000000ffff197224 */ /* 0x000fe400078e002f */
[----:B------:R-:W-:Y:S02]  /*18300*/  IMAD.MOV.U32 R49, RZ, RZ, R40 ;  /* 0x000000ffff317224 */ /* 0x000fe400078e0028 */
[----:B------:R-:W-:Y:S02]  /*18310*/  IMAD.MOV.U32 R47, RZ, RZ, R24 ;  /* 0x000000ffff2f7224 */ /* 0x000fe400078e0018 */
.L_x_58673:
[----:B------:R-:W-:Y:S05]  /*18320*/  BSYNC B1 ;  /* 0x0000000000017941 */ /* 0x000fea0003800000 */
.L_x_58671:
        /* <DEDUP_REMOVED lines=9> */
.L_x_58675:
[----:B------:R-:W-:Y:S01]  /*183c0*/  MOV R40, R26 ;  /* 0x0000001a00287202 */ /* 0x000fe20000000f00 */
[----:B------:R-:W-:Y:S02]  /*183d0*/  IMAD.MOV.U32 R24, RZ, RZ, R25 ;  /* 0x000000ffff187224 */ /* 0x000fe400078e0019 */
[----:B------:R-:W-:Y:S02]  /*183e0*/  IMAD.MOV.U32 R26, RZ, RZ, R23 ;  /* 0x000000ffff1a7224 */ /* 0x000fe400078e0017 */
[----:B------:R-:W-:Y:S02]  /*183f0*/  IMAD.MOV.U32 R25, RZ, RZ, R22 ;  /* 0x000000ffff197224 */ /* 0x000fe400078e0016 */
.L_x_58676:
[----:B------:R-:W-:Y:S05]  /*18400*/  BSYNC B1 ;  /* 0x0000000000017941 */ /* 0x000fea0003800000 */
.L_x_58674:
        /* <DEDUP_REMOVED lines=9> */
.L_x_58678:
[----:B------:R-:W-:Y:S01]  /*184a0*/  MOV R23, R40 ;  /* 0x0000002800177202 */ /* 0x000fe20000000f00 */
[----:B------:R-:W-:Y:S02]  /*184b0*/  IMAD.MOV.U32 R22, RZ, RZ, R24 ;  /* 0x000000ffff167224 */ /* 0x000fe400078e0018 */
[----:B------:R-:W-:Y:S02]  /*184c0*/  IMAD.MOV.U32 R40, RZ, RZ, R37 ;  /* 0x000000ffff287224 */ /* 0x000fe400078e0025 */
[----:B------:R-:W-:Y:S02]  /*184d0*/  IMAD.MOV.U32 R24, RZ, RZ, R21 ;  /* 0x000000ffff187224 */ /* 0x000fe400078e0015 */
.L_x_58679:
[----:B------:R-:W-:Y:S05]  /*184e0*/  BSYNC B1 ;  /* 0x0000000000017941 */ /* 0x000fea0003800000 */
.L_x_58677:
        /* <DEDUP_REMOVED lines=9> */
.L_x_58681:
[----:B------:R-:W-:Y:S01]  /*18580*/  MOV R37, R23 ;  /* 0x0000001700257202 */ /* 0x000fe20000000f00 */
[----:B------:R-:W-:Y:S02]  /*18590*/  IMAD.MOV.U32 R21, RZ, RZ, R22 ;  /* 0x000000ffff157224 */ /* 0x000fe400078e0016 */
[----:B------:R-:W-:Y:S02]  /*185a0*/  IMAD.MOV.U32 R23, RZ, RZ, R20 ;  /* 0x000000ffff177224 */ /* 0x000fe400078e0014 */
[----:B------:R-:W-:Y:S02]  /*185b0*/  IMAD.MOV.U32 R22, RZ, RZ, R19 ;  /* 0x000000ffff167224 */ /* 0x000fe400078e0013 */
.L_x_58682:
[----:B------:R-:W-:Y:S05]  /*185c0*/  BSYNC B1 ;  /* 0x0000000000017941 */ /* 0x000fea0003800000 */
.L_x_58680:
        /* <DEDUP_REMOVED lines=9> */
.L_x_58684:
[----:B------:R-:W-:Y:S01]  /*18660*/  MOV R20, R37 ;  /* 0x0000002500147202 */ /* 0x000fe20000000f00 */
[----:B------:R-:W-:Y:S02]  /*18670*/  IMAD.MOV.U32 R19, RZ, RZ, R21 ;  /* 0x000000ffff137224 */ /* 0x000fe400078e0015 */
[----:B------:R-:W-:Y:S02]  /*18680*/  IMAD.MOV.U32 R37, RZ, RZ, R34 ;  /* 0x000000ffff257224 */ /* 0x000fe400078e0022 */
[----:B------:R-:W-:Y:S02]  /*18690*/  IMAD.MOV.U32 R21, RZ, RZ, R18 ;  /* 0x000000ffff157224 */ /* 0x000fe400078e0012 */
.L_x_58685:
[----:B------:R-:W-:Y:S05]  /*186a0*/  BSYNC B1 ;  /* 0x0000000000017941 */ /* 0x000fea0003800000 */
.L_x_58683:
        /* <DEDUP_REMOVED lines=16> */
.L_x_58687:
[----:B------:R-:W-:Y:S02]  /*187b0*/  IMAD.MOV.U32 R34, RZ, RZ, R27 ;  /* 0x000000ffff227224 */ /* 0x000fe400078e001b */
[----:B------:R-:W-:Y:S02]  /*187c0*/  IMAD.MOV.U32 R18, RZ, RZ, R43 ;  /* 0x000000ffff127224 */ /* 0x000fe400078e002b */
[----:B------:R-:W-:Y:S02]  /*187d0*/  IMAD.MOV.U32 R27, RZ, RZ, R38 ;  /* 0x000000ffff1b7224 */ /* 0x000fe400078e0026 */
[----:B------:R-:W-:Y:S02]  /*187e0*/  IMAD.MOV.U32 R43, RZ, RZ, R16 ;  /* 0x000000ffff2b7224 */ /* 0x000fe400078e0010 */
.L_x_58688:
[----:B------:R-:W-:Y:S05]  /*187f0*/  BSYNC B1 ;  /* 0x0000000000017941 */ /* 0x000fea0003800000 */
.L_x_58686:
        /* <DEDUP_REMOVED lines=9> */
.L_x_58690:
[----:B------:R-:W-:Y:S02]  /*18890*/  IMAD.MOV.U32 R45, RZ, RZ, R34 ;  /* 0x000000ffff2d7224 */ /* 0x000fe400078e0022 */
[----:B------:R-:W-:Y:S02]  /*188a0*/  IMAD.MOV.U32 R41, RZ, RZ, R18 ;  /* 0x000000ffff297224 */ /* 0x000fe400078e0012 */
[----:B------:R-:W-:Y:S02]  /*188b0*/  IMAD.MOV.U32 R34, RZ, RZ, R39 ;  /* 0x000000ffff227224 */ /* 0x000fe400078e0027 */
[----:B------:R-:W-:Y:S02]  /*188c0*/  IMAD.MOV.U32 R18, RZ, RZ, R17 ;  /* 0x000000ffff127224 */ /* 0x000fe400078e0011 */
.L_x_58691:
[----:B------:R-:W-:Y:S05]  /*188d0*/  BSYNC B1 ;  /* 0x0000000000017941 */ /* 0x000fea0003800000 */
.L_x_58689:
        /* <DEDUP_REMOVED lines=9> */
.L_x_58693:
[----:B------:R-:W-:Y:S02]  /*18970*/  IMAD.MOV.U32 R38, RZ, RZ, R45 ;  /* 0x000000ffff267224 */ /* 0x000fe400078e002d */
[----:B------:R-:W-:Y:S02]  /*18980*/  IMAD.MOV.U32 R16, RZ, RZ, R41 ;  /* 0x000000ffff107224 */ /* 0x000fe400078e0029 */
[----:B------:R-:W-:Y:S02]  /*18990*/  IMAD.MOV.U32 R45, RZ, RZ, R58 ;  /* 0x000000ffff2d7224 */ /* 0x000fe400078e003a */
[----:B------:R-:W-:Y:S02]  /*189a0*/  IMAD.MOV.U32 R41, RZ, RZ, R36 ;  /* 0x000000ffff297224 */ /* 0x000fe400078e0024 */
.L_x_58694:
[----:B------:R-:W-:Y:S05]  /*189b0*/  BSYNC B1 ;  /* 0x0000000000017941 */ /* 0x000fea0003800000 */
.L_x_58692:
        /* <DEDUP_REMOVED lines=9> */
.L_x_58696:
[----:B------:R-:W-:Y:S02]  /*18a50*/  IMAD.MOV.U32 R39, RZ, RZ, R38 ;  /* 0x000000ffff277224 */ /* 0x000fe400078e0026 */
[----:B------:R-:W-:Y:S02]  /*18a60*/  IMAD.MOV.U32 R17, RZ, RZ, R16 ;  /* 0x000000ffff117224 */ /* 0x000fe400078e0010 */
[----:B------:R-:W-:Y:S02]  /*18a70*/  IMAD.MOV.U32 R38, RZ, RZ, R31 ;  /* 0x000000ffff267224 */ /* 0x000fe400078e001f */
[----:B------:R-:W-:Y:S02]  /*18a80*/  IMAD.MOV.U32 R16, RZ, RZ, R15 ;  /* 0x000000ffff107224 */ /* 0x000fe400078e000f */
.L_x_58697:
[----:B------:R-:W-:Y:S05]  /*18a90*/  BSYNC B1 ;  /* 0x0000000000017941 */ /* 0x000fea0003800000 */
.L_x_58695:
        /* <DEDUP_REMOVED lines=9> */
.L_x_58699:
[----:B------:R-:W-:Y:S02]  /*18b30*/  IMAD.MOV.U32 R42, RZ, RZ, R39 ;  /* 0x000000ffff2a7224 */ /* 0x000fe400078e0027 */
[----:B------:R-:W-:Y:S02]  /*18b40*/  IMAD.MOV.U32 R36, RZ, RZ, R17 ;  /* 0x000000ffff247224 */ /* 0x000fe400078e0011 */
[----:B------:R-:W-:Y:S02]  /*18b50*/  IMAD.MOV.U32 R39, RZ, RZ, R32 ;  /* 0x000000ffff277224 */ /* 0x000fe400078e0020 */
[----:B------:R-:W-:Y:S02]  /*18b60*/  IMAD.MOV.U32 R17, RZ, RZ, R14 ;  /* 0x000000ffff117224 */ /* 0x000fe400078e000e */
.L_x_58700:
[----:B------:R-:W-:Y:S05]  /*18b70*/  BSYNC B1 ;  /* 0x0000000000017941 */ /* 0x000fea0003800000 */
.L_x_58698:
        /* <DEDUP_REMOVED lines=9> */
.L_x_58702:
[----:B------:R-:W-:Y:S02]  /*18c10*/  IMAD.MOV.U32 R31, RZ, RZ, R42 ;  /* 0x000000ffff1f7224 */ /* 0x000fe400078e002a */
[----:B------:R-:W-:Y:S02]  /*18c20*/  IMAD.MOV.U32 R15, RZ, RZ, R36 ;  /* 0x000000ffff0f7224 */ /* 0x000fe400078e0024 */
[----:B------:R-:W-:Y:S02]  /*18c30*/  IMAD.MOV.U32 R42, RZ, RZ, R33 ;  /* 0x000000ffff2a7224 */ /* 0x000fe400078e0021 */
[----:B------:R-:W-:Y:S02]  /*18c40*/  IMAD.MOV.U32 R36, RZ, RZ, R13 ;  /* 0x000000ffff247224 */ /* 0x000fe400078e000d */
.L_x_58703:
[----:B------:R-:W-:Y:S05]  /*18c50*/  BSYNC B1 ;  /* 0x0000000000017941 */ /* 0x000fea0003800000 */
.L_x_58701:
        /* <DEDUP_REMOVED lines=9> */
.L_x_58705:
[----:B------:R-:W-:Y:S02]  /*18cf0*/  IMAD.MOV.U32 R32, RZ, RZ, R31 ;  /* 0x000000ffff207224 */ /* 0x000fe400078e001f */
[----:B------:R-:W-:Y:S02]  /*18d00*/  IMAD.MOV.U32 R14, RZ, RZ, R15 ;  /* 0x000000ffff0e7224 */ /* 0x000fe400078e000f */
[----:B------:R-:W-:Y:S02]  /*18d10*/  IMAD.MOV.U32 R31, RZ, RZ, R28 ;  /* 0x000000ffff1f7224 */ /* 0x000fe400078e001c */
[----:B------:R-:W-:Y:S02]  /*18d20*/  IMAD.MOV.U32 R15, RZ, RZ, R12 ;  /* 0x000000ffff0f7224 */ /* 0x000fe400078e000c */
.L_x_58706:
[----:B------:R-:W-:Y:S05]  /*18d30*/  BSYNC B1 ;  /* 0x0000000000017941 */ /* 0x000fea0003800000 */
.L_x_58704:
        /* <DEDUP_REMOVED lines=9> */
.L_x_58708:
[----:B------:R-:W-:Y:S02]  /*18dd0*/  IMAD.MOV.U32 R33, RZ, RZ, R32 ;  /* 0x000000ffff217224 */ /* 0x000fe400078e0020 */
[----:B------:R-:W-:Y:S02]  /*18de0*/  IMAD.MOV.U32 R13, RZ, RZ, R14 ;  /* 0x000000ffff0d7224 */ /* 0x000fe400078e000e */
[----:B------:R-:W-:Y:S02]  /*18df0*/  IMAD.MOV.U32 R32, RZ, RZ, R35 ;  /* 0x000000ffff207224 */ /* 0x000fe400078e0023 */
[----:B------:R-:W-:Y:S02]  /*18e00*/  IMAD.MOV.U32 R14, RZ, RZ, R29 ;  /* 0x000000ffff0e7224 */ /* 0x000fe400078e001d */
.L_x_58709:
[----:B------:R-:W-:Y:S05]  /*18e10*/  BSYNC B1 ;  /* 0x0000000000017941 */ /* 0x000fea0003800000 */
.L_x_58707:
        /* <DEDUP_REMOVED lines=9> */
.L_x_58711:
[----:B------:R-:W-:Y:S02]  /*18eb0*/  IMAD.MOV.U32 R28, RZ, RZ, R33 ;  /* 0x000000ffff1c7224 */ /* 0x000fe400078e0021 */
[----:B------:R-:W-:Y:S02]  /*18ec0*/  IMAD.MOV.U32 R12, RZ, RZ, R13 ;  /* 0x000000ffff0c7224 */ /* 0x000fe400078e000d */
[----:B------:R-:W-:Y:S02]  /*18ed0*/  IMAD.MOV.U32 R33, RZ, RZ, R54 ;  /* 0x000000ffff217224 */ /* 0x000fe400078e0036 */
[----:B------:R-:W-:Y:S02]  /*18ee0*/  IMAD.MOV.U32 R13, RZ, RZ, R30 ;  /* 0x000000ffff0d7224 */ /* 0x000fe400078e001e */
.L_x_58712:
[----:B------:R-:W-:Y:S05]  /*18ef0*/  BSYNC B1 ;  /* 0x0000000000017941 */ /* 0x000fea0003800000 */
.L_x_58710:
        /* <DEDUP_REMOVED lines=9> */
.L_x_58714:
[----:B------:R-:W-:Y:S02]  /*18f90*/  IMAD.MOV.U32 R29, RZ, RZ, R28 ;  /* 0x000000ffff1d7224 */ /* 0x000fe400078e001c */
[----:B------:R-:W-:Y:S02]  /*18fa0*/  IMAD.MOV.U32 R30, RZ, RZ, R12 ;  /* 0x000000ffff1e7224 */ /* 0x000fe400078e000c */
[----:B------:R-:W-:Y:S02]  /*18fb0*/  IMAD.MOV.U32 R28, RZ, RZ, R49 ;  /* 0x000000ffff1c7224 */ /* 0x000fe400078e0031 */
[----:B------:R-:W-:Y:S02]  /*18fc0*/  IMAD.MOV.U32 R12, RZ, RZ, R47 ;  /* 0x000000ffff0c7224 */ /* 0x000fe400078e002f */
.L_x_58715:
[----:B------:R-:W-:Y:S05]  /*18fd0*/  BSYNC B1 ;  /* 0x0000000000017941 */ /* 0x000fea0003800000 */
.L_x_58713:
        /* <DEDUP_REMOVED lines=9> */
.L_x_58717:
[----:B------:R-:W-:Y:S02]  /*19070*/  IMAD.MOV.U32 R47, RZ, RZ, R29 ;  /* 0x000000ffff2f7224 */ /* 0x000fe400078e001d */
[----:B------:R-:W-:Y:S02]  /*19080*/  IMAD.MOV.U32 R35, RZ, RZ, R30 ;  /* 0x000000ffff237224 */ /* 0x000fe400078e001e */
[----:B------:R-:W-:Y:S02]  /*19090*/  IMAD.MOV.U32 R29, RZ, RZ, R26 ;  /* 0x000000ffff1d7224 */ /* 0x000fe400078e001a */
[----:B------:R-:W-:Y:S02]  /*190a0*/  IMAD.MOV.U32 R30, RZ, RZ, R25 ;  /* 0x000000ffff1e7224 */ /* 0x000fe400078e0019 */
.L_x_58718:
[----:B------:R-:W-:Y:S05]  /*190b0*/  BSYNC B1 ;  /* 0x0000000000017941 */ /* 0x000fea0003800000 */
.L_x_58716:
        /* <DEDUP_REMOVED lines=9> */
.L_x_58720:
[----:B------:R-:W-:Y:S02]  /*19150*/  IMAD.MOV.U32 R26, RZ, RZ, R47 ;  /* 0x000000ffff1a7224 */ /* 0x000fe400078e002f */
[----:B------:R-:W-:Y:S02]  /*19160*/  IMAD.MOV.U32 R25, RZ, RZ, R35 ;  /* 0x000000ffff197224 */ /* 0x000fe400078e0023 */
[----:B------:R-:W-:Y:S02]  /*19170*/  IMAD.MOV.U32 R47, RZ, RZ, R40 ;  /* 0x000000ffff2f7224 */ /* 0x000fe400078e0028 */
[----:B------:R-:W-:Y:S02]  /*19180*/  IMAD.MOV.U32 R35, RZ, RZ, R24 ;  /* 0x000000ffff237224 */ /* 0x000fe400078e0018 */
.L_x_58721:
[----:B------:R-:W-:Y:S05]  /*19190*/  BSYNC B1 ;  /* 0x0000000000017941 */ /* 0x000fea0003800000 */
.L_x_58719:
        /* <DEDUP_REMOVED lines=9> */
.L_x_58723:
[----:B------:R-:W-:Y:S02]  /*19230*/  IMAD.MOV.U32 R40, RZ, RZ, R26 ;  /* 0x000000ffff287224 */ /* 0x000fe400078e001a */
[----:B------:R-:W-:Y:S02]  /*19240*/  IMAD.MOV.U32 R24, RZ, RZ, R25 ;  /* 0x000000ffff187224 */ /* 0x000fe400078e0019 */
[----:B------:R-:W-:Y:S02]  /*19250*/  IMAD.MOV.U32 R26, RZ, RZ, R23 ;  /* 0x000000ffff1a7224 */ /* 0x000fe400078e0017 */
[----:B------:R-:W-:Y:S02]  /*19260*/  IMAD.MOV.U32 R25, RZ, RZ, R22 ;  /* 0x000000ffff197224 */ /* 0x000fe400078e0016 */
.L_x_58724:
[----:B------:R-:W-:Y:S05]  /*19270*/  BSYNC B1 ;  /* 0x0000000000017941 */ /* 0x000fea0003800000 */
.L_x_58722:
        /* <DEDUP_REMOVED lines=9> */
.L_x_58726:
[----:B------:R-:W-:Y:S02]  /*19310*/  IMAD.MOV.U32 R23, RZ, RZ, R40 ;  /* 0x000000ffff177224 */ /* 0x000fe400078e0028 */
[----:B------:R-:W-:Y:S02]  /*19320*/  IMAD.MOV.U32 R22, RZ, RZ, R24 ;  /* 0x000000ffff167224 */ /* 0x000fe400078e0018 */
[----:B------:R-:W-:Y:S02]  /*19330*/  IMAD.MOV.U32 R40, RZ, RZ, R37 ;  /* 0x000000ffff287224 */ /* 0x000fe400078e0025 */
[----:B------:R-:W-:Y:S02]  /*19340*/  IMAD.MOV.U32 R24, RZ, RZ, R21 ;  /* 0x000000ffff187224 */ /* 0x000fe400078e0015 */
.L_x_58727:
[----:B------:R-:W-:Y:S05]  /*19350*/  BSYNC B1 ;  /* 0x0000000000017941 */ /* 0x000fea0003800000 */
.L_x_58725:
        /* <DEDUP_REMOVED lines=9> */
.L_x_58729:
[----:B------:R-:W-:Y:S02]  /*193f0*/  IMAD.MOV.U32 R37, RZ, RZ, R23 ;  /* 0x000000ffff257224 */ /* 0x000fe400078e0017 */
[----:B------:R-:W-:Y:S02]  /*19400*/  IMAD.MOV.U32 R21, RZ, RZ, R22 ;  /* 0x000000ffff157224 */ /* 0x000fe400078e0016 */
[----:B------:R-:W-:Y:S02]  /*19410*/  IMAD.MOV.U32 R23, RZ, RZ, R20 ;  /* 0x000000ffff177224 */ /* 0x000fe400078e0014 */
[----:B------:R-:W-:Y:S02]  /*19420*/  IMAD.MOV.U32 R22, RZ, RZ, R19 ;  /* 0x000000ffff167224 */ /* 0x000fe400078e0013 */
.L_x_58730:
[----:B------:R-:W-:Y:S05]  /*19430*/  BSYNC B1 ;  /* 0x0000000000017941 */ /* 0x000fea0003800000 */
.L_x_58728:
        /* <DEDUP_REMOVED lines=16> */
.L_x_58732:
[----:B------:R-:W-:Y:S01]  /*19540*/  IMAD.MOV.U32 R52, RZ, RZ, R27 ;  /* 0x000000ffff347224 */ /* 0x000fe200078e001b */
[----:B------:R-:W-:Y:S01]  /*19550*/  MOV R27, R34 ;  /* 0x00000022001b7202 */ /* 0x000fe20000000f00 */
[----:B------:R-:W-:Y:S02]  /*19560*/  IMAD.MOV.U32 R20, RZ, RZ, R43 ;  /* 0x000000ffff147224 */ /* 0x000fe400078e002b */
[----:B------:R-:W-:Y:S02]  /*19570*/  IMAD.MOV.U32 R43, RZ, RZ, R18 ;  /* 0x000000ffff2b7224 */ /* 0x000fe400078e0012 */
.L_x_58733:
[----:B------:R-:W-:Y:S05]  /*19580*/  BSYNC B1 ;  /* 0x0000000000017941 */ /* 0x000fea0003800000 */
.L_x_58731:
        /* <DEDUP_REMOVED lines=9> */
.L_x_58735:
[----:B------:R-:W-:Y:S01]  /*19620*/  IMAD.MOV.U32 R19, RZ, RZ, R52 ;  /* 0x000000ffff137224 */ /* 0x000fe200078e0034 */
[----:B------:R-:W-:Y:S01]  /*19630*/  MOV R52, R45 ;  /* 0x0000002d00347202 */ /* 0x000fe20000000f00 */
[----:B------:R-:W-:Y:S02]  /*19640*/  IMAD.MOV.U32 R11, RZ, RZ, R20 ;  /* 0x000000ffff0b7224 */ /* 0x000fe400078e0014 */
[----:B------:R-:W-:Y:S02]  /*19650*/  IMAD.MOV.U32 R20, RZ, RZ, R41 ;  /* 0x000000ffff147224 */ /* 0x000fe400078e0029 */
.L_x_58736:
[----:B------:R-:W-:Y:S05]  /*19660*/  BSYNC B1 ;  /* 0x0000000000017941 */ /* 0x000fea0003800000 */
.L_x_58734:
        /* <DEDUP_REMOVED lines=9> */
.L_x_58738:
[----:B------:R-:W-:Y:S01]  /*19700*/  IMAD.MOV.U32 R34, RZ, RZ, R19 ;  /* 0x000000ffff227224 */ /* 0x000fe200078e0013 */
[----:B------:R-:W-:Y:S01]  /*19710*/  MOV R19, R38 ;  /* 0x0000002600137202 */ /* 0x000fe20000000f00 */
[----:B------:R-:W-:Y:S02]  /*19720*/  IMAD.MOV.U32 R18, RZ, RZ, R11 ;  /* 0x000000ffff127224 */ /* 0x000fe400078e000b */
[----:B------:R-:W-:Y:S02]  /*19730*/  IMAD.MOV.U32 R11, RZ, RZ, R16 ;  /* 0x000000ffff0b7224 */ /* 0x000fe400078e0010 */
.L_x_58739:
[----:B------:R-:W-:Y:S05]  /*19740*/  BSYNC B1 ;  /* 0x0000000000017941 */ /* 0x000fea0003800000 */
.L_x_58737:
        /* <DEDUP_REMOVED lines=9> */
.L_x_58741:
[----:B------:R-:W-:Y:S01]  /*197e0*/  IMAD.MOV.U32 R45, RZ, RZ, R34 ;  /* 0x000000ffff2d7224 */ /* 0x000fe200078e0022 */
[----:B------:R-:W-:Y:S01]  /*197f0*/  MOV R34, R39 ;  /* 0x0000002700227202 */ /* 0x000fe20000000f00 */
[----:B------:R-:W-:Y:S02]  /*19800*/  IMAD.MOV.U32 R41, RZ, RZ, R18 ;  /* 0x000000ffff297224 */ /* 0x000fe400078e0012 */
[----:B------:R-:W-:Y:S02]  /*19810*/  IMAD.MOV.U32 R18, RZ, RZ, R17 ;  /* 0x000000ffff127224 */ /* 0x000fe400078e0011 */
.L_x_58742:
[----:B------:R-:W-:Y:S05]  /*19820*/  BSYNC B1 ;  /* 0x0000000000017941 */ /* 0x000fea0003800000 */
.L_x_58740:
        /* <DEDUP_REMOVED lines=9> */
.L_x_58744:
[----:B------:R-:W-:Y:S01]  /*198c0*/  IMAD.MOV.U32 R38, RZ, RZ, R45 ;  /* 0x000000ffff267224 */ /* 0x000fe200078e002d */
[----:B------:R-:W-:Y:S01]  /*198d0*/  MOV R45, R42 ;  /* 0x0000002a002d7202 */ /* 0x000fe20000000f00 */
[----:B------:R-:W-:Y:S02]  /*198e0*/  IMAD.MOV.U32 R16, RZ, RZ, R41 ;  /* 0x000000ffff107224 */ /* 0x000fe400078e0029 */
[----:B------:R-:W-:Y:S02]  /*198f0*/  IMAD.MOV.U32 R41, RZ, RZ, R36 ;  /* 0x000000ffff297224 */ /* 0x000fe400078e0024 */
.L_x_58745:
[----:B------:R-:W-:Y:S05]  /*19900*/  BSYNC B1 ;  /* 0x0000000000017941 */ /* 0x000fea0003800000 */
.L_x_58743:
        /* <DEDUP_REMOVED lines=9> */
.L_x_58747:
[----:B------:R-:W-:Y:S01]  /*199a0*/  IMAD.MOV.U32 R39, RZ, RZ, R38 ;  /* 0x000000ffff277224 */ /* 0x000fe200078e0026 */
[----:B------:R-:W-:Y:S01]  /*199b0*/  MOV R38, R31 ;  /* 0x0000001f00267202 */ /* 0x000fe20000000f00 */
[----:B------:R-:W-:Y:S02]  /*199c0*/  IMAD.MOV.U32 R17, RZ, RZ, R16 ;  /* 0x000000ffff117224 */ /* 0x000fe400078e0010 */
[----:B------:R-:W-:Y:S02]  /*199d0*/  IMAD.MOV.U32 R16, RZ, RZ, R15 ;  /* 0x000000ffff107224 */ /* 0x000fe400078e000f */
.L_x_58748:
[----:B------:R-:W-:Y:S05]  /*199e0*/  BSYNC B1 ;  /* 0x0000000000017941 */ /* 0x000fea0003800000 */
.L_x_58746:
        /* <DEDUP_REMOVED lines=9> */
.L_x_58750:
[----:B------:R-:W-:Y:S01]  /*19a80*/  IMAD.MOV.U32 R42, RZ, RZ, R39 ;  /* 0x000000ffff2a7224 */ /* 0x000fe200078e0027 */
[----:B------:R-:W-:Y:S01]  /*19a90*/  MOV R39, R32 ;  /* 0x0000002000277202 */ /* 0x000fe20000000f00 */
[----:B------:R-:W-:Y:S02]  /*19aa0*/  IMAD.MOV.U32 R36, RZ, RZ, R17 ;  /* 0x000000ffff247224 */ /* 0x000fe400078e0011 */
[----:B------:R-:W-:Y:S02]  /*19ab0*/  IMAD.MOV.U32 R17, RZ, RZ, R14 ;  /* 0x000000ffff117224 */ /* 0x000fe400078e000e */
.L_x_58751:
[----:B------:R-:W-:Y:S05]  /*19ac0*/  BSYNC B1 ;  /* 0x0000000000017941 */ /* 0x000fea0003800000 */
.L_x_58749:
        /* <DEDUP_REMOVED lines=9> */
.L_x_58753:
[----:B------:R-:W-:Y:S01]  /*19b60*/  IMAD.MOV.U32 R31, RZ, RZ, R42 ;  /* 0x000000ffff1f7224 */ /* 0x000fe200078e002a */
[----:B------:R-:W-:Y:S01]  /*19b70*/  MOV R42, R33 ;  /* 0x00000021002a7202 */ /* 0x000fe20000000f00 */
[----:B------:R-:W-:Y:S02]  /*19b80*/  IMAD.MOV.U32 R15, RZ, RZ, R36 ;  /* 0x000000ffff0f7224 */ /* 0x000fe400078e0024 */
[----:B------:R-:W-:Y:S02]  /*19b90*/  IMAD.MOV.U32 R36, RZ, RZ, R13 ;  /* 0x000000ffff247224 */ /* 0x000fe400078e000d */
.L_x_58754:
[----:B------:R-:W-:Y:S05]  /*19ba0*/  BSYNC B1 ;  /* 0x0000000000017941 */ /* 0x000fea0003800000 */
.L_x_58752:
        /* <DEDUP_REMOVED lines=9> */
.L_x_58756:
[----:B------:R-:W-:Y:S01]  /*19c40*/  IMAD.MOV.U32 R14, RZ, RZ, R31 ;  /* 0x000000ffff0e7224 */ /* 0x000fe200078e001f */
[----:B------:R-:W-:Y:S01]  /*19c50*/  MOV R31, R28 ;  /* 0x0000001c001f7202 */ /* 0x000fe20000000f00 */
[----:B------:R-:W-:Y:S02]  /*19c60*/  IMAD.MOV.U32 R13, RZ, RZ, R15 ;  /* 0x000000ffff0d7224 */ /* 0x000fe400078e000f */
[----:B------:R-:W-:Y:S02]  /*19c70*/  IMAD.MOV.U32 R15, RZ, RZ, R12 ;  /* 0x000000ffff0f7224 */ /* 0x000fe400078e000c */
.L_x_58757:
[----:B------:R-:W-:Y:S05]  /*19c80*/  BSYNC B1 ;  /* 0x0000000000017941 */ /* 0x000fea0003800000 */
.L_x_58755:
        /* <DEDUP_REMOVED lines=9> */
.L_x_58759:
[----:B------:R-:W-:Y:S01]  /*19d20*/  IMAD.MOV.U32 R28, RZ, RZ, R14 ;  /* 0x000000ffff1c7224 */ /* 0x000fe200078e000e */
[----:B------:R-:W-:Y:S01]  /*19d30*/  MOV R14, R29 ;  /* 0x0000001d000e7202 */ /* 0x000fe20000000f00 */
[----:B------:R-:W-:Y:S02]  /*19d40*/  IMAD.MOV.U32 R12, RZ, RZ, R13 ;  /* 0x000000ffff0c7224 */ /* 0x000fe400078e000d */
[----:B------:R-:W-:Y:S02]  /*19d50*/  IMAD.MOV.U32 R13, RZ, RZ, R30 ;  /* 0x000000ffff0d7224 */ /* 0x000fe400078e001e */
.L_x_58760:
[----:B------:R-:W-:Y:S05]  /*19d60*/  BSYNC B1 ;  /* 0x0000000000017941 */ /* 0x000fea0003800000 */
.L_x_58758:
        /* <DEDUP_REMOVED lines=9> */
.L_x_58762:
[----:B------:R-:W-:Y:S01]  /*19e00*/  IMAD.MOV.U32 R29, RZ, RZ, R28 ;  /* 0x000000ffff1d7224 */ /* 0x000fe200078e001c */
[----:B------:R-:W-:Y:S01]  /*19e10*/  MOV R28, R47 ;  /* 0x0000002f001c7202 */ /* 0x000fe20000000f00 */
[----:B------:R-:W-:Y:S02]  /*19e20*/  IMAD.MOV.U32 R30, RZ, RZ, R12 ;  /* 0x000000ffff1e7224 */ /* 0x000fe400078e000c */
[----:B------:R-:W-:Y:S02]  /*19e30*/  IMAD.MOV.U32 R12, RZ, RZ, R35 ;  /* 0x000000ffff0c7224 */ /* 0x000fe400078e0023 */
.L_x_58763:
[----:B------:R-:W-:Y:S05]  /*19e40*/  BSYNC B1 ;  /* 0x0000000000017941 */ /* 0x000fea0003800000 */
.L_x_58761:
        /* <DEDUP_REMOVED lines=9> */
.L_x_58765:
[----:B------:R-:W-:Y:S01]  /*19ee0*/  IMAD.MOV.U32 R35, RZ, RZ, R29 ;  /* 0x000000ffff237224 */ /* 0x000fe200078e001d */
[----:B------:R-:W-:Y:S01]  /*19ef0*/  MOV R29, R26 ;  /* 0x0000001a001d7202 */ /* 0x000fe20000000f00 */
[----:B------:R-:W-:Y:S02]  /*19f00*/  IMAD.MOV.U32 R33, RZ, RZ, R30 ;  /* 0x000000ffff217224 */ /* 0x000fe400078e001e */
[----:B------:R-:W-:Y:S02]  /*19f10*/  IMAD.MOV.U32 R30, RZ, RZ, R25 ;  /* 0x000000ffff1e7224 */ /* 0x000fe400078e0019 */
.L_x_58766:
[----:B------:R-:W-:Y:S05]  /*19f20*/  BSYNC B1 ;  /* 0x0000000000017941 */ /* 0x000fea0003800000 */
.L_x_58764:
        /* <DEDUP_REMOVED lines=9> */
.L_x_58768:
[----:B------:R-:W-:Y:S01]  /*19fc0*/  IMAD.MOV.U32 R26, RZ, RZ, R35 ;  /* 0x000000ffff1a7224 */ /* 0x000fe200078e0023 */
[----:B------:R-:W-:Y:S01]  /*19fd0*/  MOV R35, R40 ;  /* 0x0000002800237202 */ /* 0x000fe20000000f00 */
[----:B------:R-:W-:Y:S02]  /*19fe0*/  IMAD.MOV.U32 R25, RZ, RZ, R33 ;  /* 0x000000ffff197224 */ /* 0x000fe400078e0021 */
[----:B------:R-:W-:Y:S02]  /*19ff0*/  IMAD.MOV.U32 R33, RZ, RZ, R24 ;  /* 0x000000ffff217224 */ /* 0x000fe400078e0018 */
.L_x_58769:
[----:B------:R-:W-:Y:S05]  /*1a000*/  BSYNC B1 ;  /* 0x0000000000017941 */ /* 0x000fea0003800000 */
.L_x_58767:
        /* <DEDUP_REMOVED lines=9> */
.L_x_58771:
[----:B------:R-:W-:Y:S01]  /*1a0a0*/  IMAD.MOV.U32 R32, RZ, RZ, R26 ;  /* 0x000000ffff207224 */ /* 0x000fe200078e001a */
[----:B------:R-:W-:Y:S01]  /*1a0b0*/  MOV R26, R23 ;  /* 0x00000017001a7202 */ /* 0x000fe20000000f00 */
[----:B------:R-:W-:Y:S02]  /*1a0c0*/  IMAD.MOV.U32 R24, RZ, RZ, R25 ;  /* 0x000000ffff187224 */ /* 0x000fe400078e0019 */
[----:B------:R-:W-:Y:S02]  /*1a0d0*/  IMAD.MOV.U32 R25, RZ, RZ, R22 ;  /* 0x000000ffff197224 */ /* 0x000fe400078e0016 */
.L_x_58772:
[----:B------:R-:W-:Y:S05]  /*1a0e0*/  BSYNC B1 ;  /* 0x0000000000017941 */ /* 0x000fea0003800000 */
.L_x_58770:
        /* <DEDUP_REMOVED lines=9> */
.L_x_58774:
[----:B------:R-:W-:Y:S01]  /*1a180*/  IMAD.MOV.U32 R23, RZ, RZ, R32 ;  /* 0x000000ffff177224 */ /* 0x000fe200078e0020 */
[----:B------:R-:W-:Y:S01]  /*1a190*/  MOV R32, R37 ;  /* 0x0000002500207202 */ /* 0x000fe20000000f00 */
[----:B------:R-:W-:Y:S02]  /*1a1a0*/  IMAD.MOV.U32 R22, RZ, RZ, R24 ;  /* 0x000000ffff167224 */ /* 0x000fe400078e0018 */
[----:B------:R-:W-:Y:S02]  /*1a1b0*/  IMAD.MOV.U32 R24, RZ, RZ, R21 ;  /* 0x000000ffff187224 */ /* 0x000fe400078e0015 */
.L_x_58775:
[----:B------:R-:W-:Y:S05]  /*1a1c0*/  BSYNC B1 ;  /* 0x0000000000017941 */ /* 0x000fea0003800000 */
.L_x_58773:
        /* <DEDUP_REMOVED lines=16> */
.L_x_58777:
[----:B------:R-:W-:Y:S01]  /*1a2d0*/  MOV R50, R27 ;  /* 0x0000001b00327202 */ /* 0x000fe20000000f00 */
[----:B------:R-:W-:Y:S02]  /*1a2e0*/  IMAD.MOV.U32 R40, RZ, RZ, R43 ;  /* 0x000000ffff287224 */ /* 0x000fe400078e002b */
[----:B------:R-:W-:Y:S02]  /*1a2f0*/  IMAD.MOV.U32 R27, RZ, RZ, R52 ;  /* 0x000000ffff1b7224 */ /* 0x000fe400078e0034 */
[----:B------:R-:W-:Y:S02]  /*1a300*/  IMAD.MOV.U32 R43, RZ, RZ, R20 ;  /* 0x000000ffff2b7224 */ /* 0x000fe400078e0014 */
.L_x_58778:
[----:B------:R-:W-:Y:S05]  /*1a310*/  BSYNC B1 ;  /* 0x0000000000017941 */ /* 0x000fea0003800000 */
.L_x_58776:
        /* <DEDUP_REMOVED lines=9> */
.L_x_58780:
[----:B------:R-:W-:Y:S01]  /*1a3b0*/  MOV R21, R50 ;  /* 0x0000003200157202 */ /* 0x000fe20000000f00 */
[----:B------:R-:W-:Y:S02]  /*1a3c0*/  IMAD.MOV.U32 R9, RZ, RZ, R40 ;  /* 0x000000ffff097224 */ /* 0x000fe400078e0028 */
[----:B------:R-:W-:Y:S02]  /*1a3d0*/  IMAD.MOV.U32 R50, RZ, RZ, R19 ;  /* 0x000000ffff327224 */ /* 0x000fe400078e0013 */
[----:B------:R-:W-:Y:S02]  /*1a3e0*/  IMAD.MOV.U32 R40, RZ, RZ, R11 ;  /* 0x000000ffff287224 */ /* 0x000fe400078e000b */
.L_x_58781:
[----:B------:R-:W-:Y:S05]  /*1a3f0*/  BSYNC B1 ;  /* 0x0000000000017941 */ /* 0x000fea0003800000 */
.L_x_58779:
        /* <DEDUP_REMOVED lines=9> */
.L_x_58783:
[----:B------:R-:W-:Y:S01]  /*1a490*/  MOV R52, R21 ;  /* 0x0000001500347202 */ /* 0x000fe20000000f00 */
[----:B------:R-:W-:Y:S02]  /*1a4a0*/  IMAD.MOV.U32 R20, RZ, RZ, R9 ;  /* 0x000000ffff147224 */ /* 0x000fe400078e0009 */
[----:B------:R-:W-:Y:S02]  /*1a4b0*/  IMAD.MOV.U32 R21, RZ, RZ, R34 ;  /* 0x000000ffff157224 */ /* 0x000fe400078e0022 */
[----:B------:R-:W-:Y:S02]  /*1a4c0*/  IMAD.MOV.U32 R9, RZ, RZ, R18 ;  /* 0x000000ffff097224 */ /* 0x000fe400078e0012 */
.L_x_58784:
[----:B------:R-:W-:Y:S05]  /*1a4d0*/  BSYNC B1 ;  /* 0x0000000000017941 */ /* 0x000fea0003800000 */
.L_x_58782:
        /* <DEDUP_REMOVED lines=9> */
.L_x_58786:
[----:B------:R-:W-:Y:S01]  /*1a570*/  MOV R19, R52 ;  /* 0x0000003400137202 */ /* 0x000fe20000000f00 */
[----:B------:R-:W-:Y:S02]  /*1a580*/  IMAD.MOV.U32 R11, RZ, RZ, R20 ;  /* 0x000000ffff0b7224 */ /* 0x000fe400078e0014 */
[----:B------:R-:W-:Y:S02]  /*1a590*/  IMAD.MOV.U32 R52, RZ, RZ, R45 ;  /* 0x000000ffff347224 */ /* 0x000fe400078e002d */
[----:B------:R-:W-:Y:S02]  /*1a5a0*/  IMAD.MOV.U32 R20, RZ, RZ, R41 ;  /* 0x000000ffff147224 */ /* 0x000fe400078e0029 */
.L_x_58787:
[----:B------:R-:W-:Y:S05]  /*1a5b0*/  BSYNC B1 ;  /* 0x0000000000017941 */ /* 0x000fea0003800000 */
.L_x_58785:
        /* <DEDUP_REMOVED lines=9> */
.L_x_58789:
[----:B------:R-:W-:Y:S01]  /*1a650*/  MOV R34, R19 ;  /* 0x0000001300227202 */ /* 0x000fe20000000f00 */
[----:B------:R-:W-:Y:S02]  /*1a660*/  IMAD.MOV.U32 R18, RZ, RZ, R11 ;  /* 0x000000ffff127224 */ /* 0x000fe400078e000b */
[----:B------:R-:W-:Y:S02]  /*1a670*/  IMAD.MOV.U32 R19, RZ, RZ, R38 ;  /* 0x000000ffff137224 */ /* 0x000fe400078e0026 */
[----:B------:R-:W-:Y:S02]  /*1a680*/  IMAD.MOV.U32 R11, RZ, RZ, R16 ;  /* 0x000000ffff0b7224 */ /* 0x000fe400078e0010 */
.L_x_58790:
[----:B------:R-:W-:Y:S05]  /*1a690*/  BSYNC B1 ;  /* 0x0000000000017941 */ /* 0x000fea0003800000 */
.L_x_58788:
        /* <DEDUP_REMOVED lines=9> */
.L_x_58792:
[----:B------:R-:W-:Y:S01]  /*1a730*/  MOV R41, R34 ;  /* 0x0000002200297202 */ /* 0x000fe20000000f00 */
[----:B------:R-:W-:Y:S02]  /*1a740*/  IMAD.MOV.U32 R37, RZ, RZ, R18 ;  /* 0x000000ffff257224 */ /* 0x000fe400078e0012 */
[----:B------:R-:W-:Y:S02]  /*1a750*/  IMAD.MOV.U32 R34, RZ, RZ, R39 ;  /* 0x000000ffff227224 */ /* 0x000fe400078e0027 */
[----:B------:R-:W-:Y:S02]  /*1a760*/  IMAD.MOV.U32 R18, RZ, RZ, R17 ;  /* 0x000000ffff127224 */ /* 0x000fe400078e0011 */
.L_x_58793:
[----:B------:R-:W-:Y:S05]  /*1a770*/  BSYNC B1 ;  /* 0x0000000000017941 */ /* 0x000fea0003800000 */
.L_x_58791:
        /* <DEDUP_REMOVED lines=9> */
.L_x_58795:
[----:B------:R-:W-:Y:S01]  /*1a810*/  MOV R38, R41 ;  /* 0x0000002900267202 */ /* 0x000fe20000000f00 */
[----:B------:R-:W-:Y:S02]  /*1a820*/  IMAD.MOV.U32 R16, RZ, RZ, R37 ;  /* 0x000000ffff107224 */ /* 0x000fe400078e0025 */
[----:B------:R-:W-:Y:S02]  /*1a830*/  IMAD.MOV.U32 R41, RZ, RZ, R42 ;  /* 0x000000ffff297224 */ /* 0x000fe400078e002a */
[----:B------:R-:W-:Y:S02]  /*1a840*/  IMAD.MOV.U32 R37, RZ, RZ, R36 ;  /* 0x000000ffff257224 */ /* 0x000fe400078e0024 */
.L_x_58796:
[----:B------:R-:W-:Y:S05]  /*1a850*/  BSYNC B1 ;  /* 0x0000000000017941 */ /* 0x000fea0003800000 */
.L_x_58794:
        /* <DEDUP_REMOVED lines=9> */
.L_x_58798:
[----:B------:R-:W-:Y:S01]  /*1a8f0*/  MOV R17, R38 ;  /* 0x0000002600117202 */ /* 0x000fe20000000f00 */
[----:B------:R-:W-:Y:S02]  /*1a900*/  IMAD.MOV.U32 R36, RZ, RZ, R16 ;  /* 0x000000ffff247224 */ /* 0x000fe400078e0010 */
[----:B------:R-:W-:Y:S02]  /*1a910*/  IMAD.MOV.U32 R38, RZ, RZ, R31 ;  /* 0x000000ffff267224 */ /* 0x000fe400078e001f */
[----:B------:R-:W-:Y:S02]  /*1a920*/  IMAD.MOV.U32 R16, RZ, RZ, R15 ;  /* 0x000000ffff107224 */ /* 0x000fe400078e000f */
.L_x_58799:
[----:B------:R-:W-:Y:S05]  /*1a930*/  BSYNC B1 ;  /* 0x0000000000017941 */ /* 0x000fea0003800000 */
.L_x_58797:
        /* <DEDUP_REMOVED lines=9> */
.L_x_58801:
[----:B------:R-:W-:Y:S01]  /*1a9d0*/  MOV R31, R17 ;  /* 0x00000011001f7202 */ /* 0x000fe20000000f00 */
[----:B------:R-:W-:Y:S02]  /*1a9e0*/  IMAD.MOV.U32 R15, RZ, RZ, R36 ;  /* 0x000000ffff0f7224 */ /* 0x000fe400078e0024 */
[----:B------:R-:W-:Y:S02]  /*1a9f0*/  IMAD.MOV.U32 R17, RZ, RZ, R14 ;  /* 0x000000ffff117224 */ /* 0x000fe400078e000e */
[----:B------:R-:W-:Y:S02]  /*1aa00*/  IMAD.MOV.U32 R36, RZ, RZ, R13 ;  /* 0x000000ffff247224 */ /* 0x000fe400078e000d */
.L_x_58802:
[----:B------:R-:W-:Y:S05]  /*1aa10*/  BSYNC B1 ;  /* 0x0000000000017941 */ /* 0x000fea0003800000 */
.L_x_58800:
        /* <DEDUP_REMOVED lines=9> */
.L_x_58804:
[----:B------:R-:W-:Y:S01]  /*1aab0*/  MOV R14, R31 ;  /* 0x0000001f000e7202 */ /* 0x000fe20000000f00 */
[----:B------:R-:W-:Y:S02]  /*1aac0*/  IMAD.MOV.U32 R13, RZ, RZ, R15 ;  /* 0x000000ffff0d7224 */ /* 0x000fe400078e000f */
[----:B------:R-:W-:Y:S02]  /*1aad0*/  IMAD.MOV.U32 R31, RZ, RZ, R28 ;  /* 0x000000ffff1f7224 */ /* 0x000fe400078e001c */
[----:B------:R-:W-:Y:S02]  /*1aae0*/  IMAD.MOV.U32 R15, RZ, RZ, R12 ;  /* 0x000000ffff0f7224 */ /* 0x000fe400078e000c */
.L_x_58805:
[----:B------:R-:W-:Y:S05]  /*1aaf0*/  BSYNC B1 ;  /* 0x0000000000017941 */ /* 0x000fea0003800000 */
.L_x_58803:
        /* <DEDUP_REMOVED lines=9> */
.L_x_58807:
[----:B------:R-:W-:Y:S01]  /*1ab90*/  MOV R28, R14 ;  /* 0x0000000e001c7202 */ /* 0x000fe20000000f00 */
[----:B------:R-:W-:Y:S02]  /*1aba0*/  IMAD.MOV.U32 R12, RZ, RZ, R13 ;  /* 0x000000ffff0c7224 */ /* 0x000fe400078e000d */
[----:B------:R-:W-:Y:S02]  /*1abb0*/  IMAD.MOV.U32 R14, RZ, RZ, R29 ;  /* 0x000000ffff0e7224 */ /* 0x000fe400078e001d */
[----:B------:R-:W-:Y:S02]  /*1abc0*/  IMAD.MOV.U32 R13, RZ, RZ, R30 ;  /* 0x000000ffff0d7224 */ /* 0x000fe400078e001e */
.L_x_58808:
[----:B------:R-:W-:Y:S05]  /*1abd0*/  BSYNC B1 ;  /* 0x0000000000017941 */ /* 0x000fea0003800000 */
.L_x_58806:
        /* <DEDUP_REMOVED lines=9> */
.L_x_58810:
[----:B------:R-:W-:Y:S01]  /*1ac70*/  MOV R29, R28 ;  /* 0x0000001c001d7202 */ /* 0x000fe20000000f00 */
[----:B------:R-:W-:Y:S02]  /*1ac80*/  IMAD.MOV.U32 R30, RZ, RZ, R12 ;  /* 0x000000ffff1e7224 */ /* 0x000fe400078e000c */
[----:B------:R-:W-:Y:S02]  /*1ac90*/  IMAD.MOV.U32 R28, RZ, RZ, R35 ;  /* 0x000000ffff1c7224 */ /* 0x000fe400078e0023 */
[----:B------:R-:W-:Y:S02]  /*1aca0*/  IMAD.MOV.U32 R12, RZ, RZ, R33 ;  /* 0x000000ffff0c7224 */ /* 0x000fe400078e0021 */
.L_x_58811:
[----:B------:R-:W-:Y:S05]  /*1acb0*/  BSYNC B1 ;  /* 0x0000000000017941 */ /* 0x000fea0003800000 */
.L_x_58809:
        /* <DEDUP_REMOVED lines=9> */
.L_x_58813:
[----:B------:R-:W-:Y:S01]  /*1ad50*/  MOV R35, R29 ;  /* 0x0000001d00237202 */ /* 0x000fe20000000f00 */
[----:B------:R-:W-:Y:S02]  /*1ad60*/  IMAD.MOV.U32 R33, RZ, RZ, R30 ;  /* 0x000000ffff217224 */ /* 0x000fe400078e001e */
[----:B------:R-:W-:Y:S02]  /*1ad70*/  IMAD.MOV.U32 R29, RZ, RZ, R26 ;  /* 0x000000ffff1d7224 */ /* 0x000fe400078e001a */
[----:B------:R-:W-:Y:S02]  /*1ad80*/  IMAD.MOV.U32 R30, RZ, RZ, R25 ;  /* 0x000000ffff1e7224 */ /* 0x000fe400078e0019 */
.L_x_58814:
[----:B------:R-:W-:Y:S05]  /*1ad90*/  BSYNC B1 ;  /* 0x0000000000017941 */ /* 0x000fea0003800000 */
.L_x_58812:
        /* <DEDUP_REMOVED lines=9> */
.L_x_58816:
[----:B------:R-:W-:Y:S01]  /*1ae30*/  MOV R26, R35 ;  /* 0x00000023001a7202 */ /* 0x000fe20000000f00 */
[----:B------:R-:W-:Y:S02]  /*1ae40*/  IMAD.MOV.U32 R25, RZ, RZ, R33 ;  /* 0x000000ffff197224 */ /* 0x000fe400078e0021 */
[----:B------:R-:W-:Y:S02]  /*1ae50*/  IMAD.MOV.U32 R35, RZ, RZ, R32 ;  /* 0x000000ffff237224 */ /* 0x000fe400078e0020 */
[----:B------:R-:W-:Y:S02]  /*1ae60*/  IMAD.MOV.U32 R33, RZ, RZ, R24 ;  /* 0x000000ffff217224 */ /* 0x000fe400078e0018 */
.L_x_58817:
[----:B------:R-:W-:Y:S05]  /*1ae70*/  BSYNC B1 ;  /* 0x0000000000017941 */ /* 0x000fea0003800000 */
.L_x_58815:
        /* <DEDUP_REMOVED lines=9> */
.L_x_58819:
[----:B------:R-:W-:Y:S01]  /*1af10*/  MOV R32, R26 ;  /* 0x0000001a00207202 */ /* 0x000fe20000000f00 */
[----:B------:R-:W-:Y:S02]  /*1af20*/  IMAD.MOV.U32 R24, RZ, RZ, R25 ;  /* 0x000000ffff187224 */ /* 0x000fe400078e0019 */
[----:B------:R-:W-:Y:S02]  /*1af30*/  IMAD.MOV.U32 R26, RZ, RZ, R23 ;  /* 0x000000ffff1a7224 */ /* 0x000fe400078e0017 */
[----:B------:R-:W-:Y:S02]  /*1af40*/  IMAD.MOV.U32 R25, RZ, RZ, R22 ;  /* 0x000000ffff197224 */ /* 0x000fe400078e0016 */
.L_x_58820:
[----:B------:R-:W-:Y:S05]  /*1af50*/  BSYNC B1 ;  /* 0x0000000000017941 */ /* 0x000fea0003800000 */
.L_x_58818:
        /* <DEDUP_REMOVED lines=16> */
.L_x_58822:
[----:B------:R-:W-:Y:S02]  /*1b060*/  IMAD.MOV.U32 R42, RZ, RZ, R27 ;  /* 0x000000ffff2a7224 */ /* 0x000fe400078e001b */
[----:B------:R-:W-:Y:S02]  /*1b070*/  IMAD.MOV.U32 R22, RZ, RZ, R43 ;  /* 0x000000ffff167224 */ /* 0x000fe400078e002b */
[----:B------:R-:W-:Y:S02]  /*1b080*/  IMAD.MOV.U32 R27, RZ, RZ, R50 ;  /* 0x000000ffff1b7224 */ /* 0x000fe400078e0032 */
[----:B------:R-:W-:Y:S02]  /*1b090*/  IMAD.MOV.U32 R43, RZ, RZ, R40 ;  /* 0x000000ffff2b7224 */ /* 0x000fe400078e0028 */
.L_x_58823:
[----:B------:R-:W-:Y:S05]  /*1b0a0*/  BSYNC B1 ;  /* 0x0000000000017941 */ /* 0x000fea0003800000 */
.L_x_58821:
        /* <DEDUP_REMOVED lines=9> */
.L_x_58825:
[----:B------:R-:W-:Y:S02]  /*1b140*/  IMAD.MOV.U32 R23, RZ, RZ, R42 ;  /* 0x000000ffff177224 */ /* 0x000fe400078e002a */
[----:B------:R-:W-:Y:S02]  /*1b150*/  IMAD.MOV.U32 R7, RZ, RZ, R22 ;  /* 0x000000ffff077224 */ /* 0x000fe400078e0016 */
[----:B------:R-:W-:Y:S02]  /*1b160*/  IMAD.MOV.U32 R42, RZ, RZ, R21 ;  /* 0x000000ffff2a7224 */ /* 0x000fe400078e0015 */
[----:B------:R-:W-:Y:S02]  /*1b170*/  IMAD.MOV.U32 R22, RZ, RZ, R9 ;  /* 0x000000ffff167224 */ /* 0x000fe400078e0009 */
.L_x_58826:
[----:B------:R-:W-:Y:S05]  /*1b180*/  BSYNC B1 ;  /* 0x0000000000017941 */ /* 0x000fea0003800000 */
.L_x_58824:
        /* <DEDUP_REMOVED lines=9> */
.L_x_58828:
[----:B------:R-:W-:Y:S02]  /*1b220*/  IMAD.MOV.U32 R48, RZ, RZ, R23 ;  /* 0x000000ffff307224 */ /* 0x000fe400078e0017 */
[----:B------:R-:W-:Y:S02]  /*1b230*/  IMAD.MOV.U32 R40, RZ, RZ, R7 ;  /* 0x000000ffff287224 */ /* 0x000fe400078e0007 */
[----:B------:R-:W-:Y:S02]  /*1b240*/  IMAD.MOV.U32 R23, RZ, RZ, R52 ;  /* 0x000000ffff177224 */ /* 0x000fe400078e0034 */
[----:B------:R-:W-:Y:S02]  /*1b250*/  IMAD.MOV.U32 R7, RZ, RZ, R20 ;  /* 0x000000ffff077224 */ /* 0x000fe400078e0014 */
.L_x_58829:
[----:B------:R-:W-:Y:S05]  /*1b260*/  BSYNC B1 ;  /* 0x0000000000017941 */ /* 0x000fea0003800000 */
.L_x_58827:
        /* <DEDUP_REMOVED lines=9> */
.L_x_58831:
[----:B------:R-:W-:Y:S02]  /*1b300*/  IMAD.MOV.U32 R21, RZ, RZ, R48 ;  /* 0x000000ffff157224 */ /* 0x000fe400078e0030 */
[----:B------:R-:W-:Y:S02]  /*1b310*/  IMAD.MOV.U32 R9, RZ, RZ, R40 ;  /* 0x000000ffff097224 */ /* 0x000fe400078e0028 */
[----:B------:R-:W-:Y:S02]  /*1b320*/  IMAD.MOV.U32 R48, RZ, RZ, R19 ;  /* 0x000000ffff307224 */ /* 0x000fe400078e0013 */
[----:B------:R-:W-:Y:S02]  /*1b330*/  IMAD.MOV.U32 R40, RZ, RZ, R11 ;  /* 0x000000ffff287224 */ /* 0x000fe400078e000b */
.L_x_58832:
[----:B------:R-:W-:Y:S05]  /*1b340*/  BSYNC B1 ;  /* 0x0000000000017941 */ /* 0x000fea0003800000 */
.L_x_58830:
        /* <DEDUP_REMOVED lines=9> */
.L_x_58834:
[----:B------:R-:W-:Y:S02]  /*1b3e0*/  IMAD.MOV.U32 R50, RZ, RZ, R21 ;  /* 0x000000ffff327224 */ /* 0x000fe400078e0015 */
[----:B------:R-:W-:Y:S02]  /*1b3f0*/  IMAD.MOV.U32 R20, RZ, RZ, R9 ;  /* 0x000000ffff147224 */ /* 0x000fe400078e0009 */
[----:B------:R-:W-:Y:S02]  /*1b400*/  IMAD.MOV.U32 R21, RZ, RZ, R34 ;  /* 0x000000ffff157224 */ /* 0x000fe400078e0022 */
[----:B------:R-:W-:Y:S02]  /*1b410*/  IMAD.MOV.U32 R9, RZ, RZ, R18 ;  /* 0x000000ffff097224 */ /* 0x000fe400078e0012 */
.L_x_58835:
[----:B------:R-:W-:Y:S05]  /*1b420*/  BSYNC B1 ;  /* 0x0000000000017941 */ /* 0x000fea0003800000 */
.L_x_58833:
        /* <DEDUP_REMOVED lines=9> */
.L_x_58837:
[----:B------:R-:W-:Y:S02]  /*1b4c0*/  IMAD.MOV.U32 R19, RZ, RZ, R50 ;  /* 0x000000ffff137224 */ /* 0x000fe400078e0032 */
[----:B------:R-:W-:Y:S02]  /*1b4d0*/  IMAD.MOV.U32 R11, RZ, RZ, R20 ;  /* 0x000000ffff0b7224 */ /* 0x000fe400078e0014 */
[----:B------:R-:W-:Y:S02]  /*1b4e0*/  IMAD.MOV.U32 R50, RZ, RZ, R41 ;  /* 0x000000ffff327224 */ /* 0x000fe400078e0029 */
[----:B------:R-:W-:Y:S02]  /*1b4f0*/  IMAD.MOV.U32 R20, RZ, RZ, R37 ;  /* 0x000000ffff147224 */ /* 0x000fe400078e0025 */
.L_x_58838:
[----:B------:R-:W-:Y:S05]  /*1b500*/  BSYNC B1 ;  /* 0x0000000000017941 */ /* 0x000fea0003800000 */
.L_x_58836:
        /* <DEDUP_REMOVED lines=9> */
.L_x_58840:
[----:B------:R-:W-:Y:S02]  /*1b5a0*/  IMAD.MOV.U32 R18, RZ, RZ, R19 ;  /* 0x000000ffff127224 */ /* 0x000fe400078e0013 */
[----:B------:R-:W-:Y:S02]  /*1b5b0*/  IMAD.MOV.U32 R37, RZ, RZ, R11 ;  /* 0x000000ffff257224 */ /* 0x000fe400078e000b */
[----:B------:R-:W-:Y:S02]  /*1b5c0*/  IMAD.MOV.U32 R19, RZ, RZ, R38 ;  /* 0x000000ffff137224 */ /* 0x000fe400078e0026 */
[----:B------:R-:W-:Y:S02]  /*1b5d0*/  IMAD.MOV.U32 R11, RZ, RZ, R16 ;  /* 0x000000ffff0b7224 */ /* 0x000fe400078e0010 */
.L_x_58841:
[----:B------:R-:W-:Y:S05]  /*1b5e0*/  BSYNC B1 ;  /* 0x0000000000017941 */ /* 0x000fea0003800000 */
.L_x_58839:
        /* <DEDUP_REMOVED lines=9> */
.L_x_58843:
[----:B------:R-:W-:Y:S02]  /*1b680*/  IMAD.MOV.U32 R34, RZ, RZ, R18 ;  /* 0x000000ffff227224 */ /* 0x000fe400078e0012 */
[----:B------:R-:W-:Y:S02]  /*1b690*/  IMAD.MOV.U32 R16, RZ, RZ, R37 ;  /* 0x000000ffff107224 */ /* 0x000fe400078e0025 */
[----:B------:R-:W-:Y:S02]  /*1b6a0*/  IMAD.MOV.U32 R18, RZ, RZ, R17 ;  /* 0x000000ffff127224 */ /* 0x000fe400078e0011 */
[----:B------:R-:W-:Y:S02]  /*1b6b0*/  IMAD.MOV.U32 R37, RZ, RZ, R36 ;  /* 0x000000ffff257224 */ /* 0x000fe400078e0024 */
.L_x_58844:
[----:B------:R-:W-:Y:S05]  /*1b6c0*/  BSYNC B1 ;  /* 0x0000000000017941 */ /* 0x000fea0003800000 */
.L_x_58842:
        /* <DEDUP_REMOVED lines=9> */
.L_x_58846:
[----:B------:R-:W-:Y:S02]  /*1b760*/  IMAD.MOV.U32 R17, RZ, RZ, R34 ;  /* 0x000000ffff117224 */ /* 0x000fe400078e0022 */
[----:B------:R-:W-:Y:S02]  /*1b770*/  IMAD.MOV.U32 R36, RZ, RZ, R16 ;  /* 0x000000ffff247224 */ /* 0x000fe400078e0010 */
[----:B------:R-:W-:Y:S02]  /*1b780*/  IMAD.MOV.U32 R34, RZ, RZ, R31 ;  /* 0x000000ffff227224 */ /* 0x000fe400078e001f */
[----:B------:R-:W-:Y:S02]  /*1b790*/  IMAD.MOV.U32 R16, RZ, RZ, R15 ;  /* 0x000000ffff107224 */ /* 0x000fe400078e000f */
.L_x_58847:
[----:B------:R-:W-:Y:S05]  /*1b7a0*/  BSYNC B1 ;  /* 0x0000000000017941 */ /* 0x000fea0003800000 */
.L_x_58845:
        /* <DEDUP_REMOVED lines=9> */
.L_x_58849:
[----:B------:R-:W-:Y:S02]  /*1b840*/  IMAD.MOV.U32 R31, RZ, RZ, R17 ;  /* 0x000000ffff1f7224 */ /* 0x000fe400078e0011 */
[----:B------:R-:W-:Y:S02]  /*1b850*/  IMAD.MOV.U32 R15, RZ, RZ, R36 ;  /* 0x000000ffff0f7224 */ /* 0x000fe400078e0024 */
[----:B------:R-:W-:Y:S02]  /*1b860*/  IMAD.MOV.U32 R17, RZ, RZ, R14 ;  /* 0x000000ffff117224 */ /* 0x000fe400078e000e */
[----:B------:R-:W-:Y:S02]  /*1b870*/  IMAD.MOV.U32 R36, RZ, RZ, R13 ;  /* 0x000000ffff247224 */ /* 0x000fe400078e000d */
.L_x_58850:
[----:B------:R-:W-:Y:S05]  /*1b880*/  BSYNC B1 ;  /* 0x0000000000017941 */ /* 0x000fea0003800000 */
.L_x_58848:
        /* <DEDUP_REMOVED lines=9> */
.L_x_58852:
[----:B------:R-:W-:Y:S02]  /*1b920*/  IMAD.MOV.U32 R14, RZ, RZ, R31 ;  /* 0x000000ffff0e7224 */ /* 0x000fe400078e001f */
[----:B------:R-:W-:Y:S02]  /*1b930*/  IMAD.MOV.U32 R13, RZ, RZ, R15 ;  /* 0x000000ffff0d7224 */ /* 0x000fe400078e000f */
[----:B------:R-:W-:Y:S02]  /*1b940*/  IMAD.MOV.U32 R31, RZ, RZ, R28 ;  /* 0x000000ffff1f7224 */ /* 0x000fe400078e001c */
[----:B------:R-:W-:Y:S02]  /*1b950*/  IMAD.MOV.U32 R15, RZ, RZ, R12 ;  /* 0x000000ffff0f7224 */ /* 0x000fe400078e000c */
.L_x_58853:
[----:B------:R-:W-:Y:S05]  /*1b960*/  BSYNC B1 ;  /* 0x0000000000017941 */ /* 0x000fea0003800000 */
.L_x_58851:
        /* <DEDUP_REMOVED lines=9> */
.L_x_58855:
[----:B------:R-:W-:Y:S02]  /*1ba00*/  IMAD.MOV.U32 R28, RZ, RZ, R14 ;  /* 0x000000ffff1c7224 */ /* 0x000fe400078e000e */
[----:B------:R-:W-:Y:S02]  /*1ba10*/  IMAD.MOV.U32 R12, RZ, RZ, R13 ;  /* 0x000000ffff0c7224 */ /* 0x000fe400078e000d */
[----:B------:R-:W-:Y:S02]  /*1ba20*/  IMAD.MOV.U32 R14, RZ, RZ, R29 ;  /* 0x000000ffff0e7224 */ /* 0x000fe400078e001d */
[----:B------:R-:W-:Y:S02]  /*1ba30*/  IMAD.MOV.U32 R13, RZ, RZ, R30 ;  /* 0x000000ffff0d7224 */ /* 0x000fe400078e001e */
.L_x_58856:
[----:B------:R-:W-:Y:S05]  /*1ba40*/  BSYNC B1 ;  /* 0x0000000000017941 */ /* 0x000fea0003800000 */
.L_x_58854:
        /* <DEDUP_REMOVED lines=9> */
.L_x_58858:
[----:B------:R-:W-:Y:S02]  /*1bae0*/  IMAD.MOV.U32 R29, RZ, RZ, R28 ;  /* 0x000000ffff1d7224 */ /* 0x000fe400078e001c */
[----:B------:R-:W-:Y:S02]  /*1baf0*/  IMAD.MOV.U32 R30, RZ, RZ, R12 ;  /* 0x000000ffff1e7224 */ /* 0x000fe400078e000c */
[----:B------:R-:W-:Y:S02]  /*1bb00*/  IMAD.MOV.U32 R28, RZ, RZ, R35 ;  /* 0x000000ffff1c7224 */ /* 0x000fe400078e0023 */
[----:B------:R-:W-:Y:S02]  /*1bb10*/  IMAD.MOV.U32 R12, RZ, RZ, R33 ;  /* 0x000000ffff0c7224 */ /* 0x000fe400078e0021 */
.L_x_58859:
[----:B------:R-:W-:Y:S05]  /*1bb20*/  BSYNC B1 ;  /* 0x0000000000017941 */ /* 0x000fea0003800000 */
.L_x_58857:
        /* <DEDUP_REMOVED lines=9> */
.L_x_58861:
[----:B------:R-:W-:Y:S02]  /*1bbc0*/  IMAD.MOV.U32 R35, RZ, RZ, R29 ;  /* 0x000000ffff237224 */ /* 0x000fe400078e001d */
[----:B------:R-:W-:Y:S02]  /*1bbd0*/  IMAD.MOV.U32 R33, RZ, RZ, R30 ;  /* 0x000000ffff217224 */ /* 0x000fe400078e001e */
[----:B------:R-:W-:Y:S02]  /*1bbe0*/  IMAD.MOV.U32 R29, RZ, RZ, R26 ;  /* 0x000000ffff1d7224 */ /* 0x000fe400078e001a */
[----:B------:R-:W-:Y:S02]  /*1bbf0*/  IMAD.MOV.U32 R30, RZ, RZ, R25 ;  /* 0x000000ffff1e7224 */ /* 0x000fe400078e0019 */
.L_x_58862:
[----:B------:R-:W-:Y:S05]  /*1bc00*/  BSYNC B1 ;  /* 0x0000000000017941 */ /* 0x000fea0003800000 */
.L_x_58860:
        /* <DEDUP_REMOVED lines=9> */
.L_x_58864:
[----:B------:R-:W-:Y:S02]  /*1bca0*/  IMAD.MOV.U32 R26, RZ, RZ, R35 ;  /* 0x000000ffff1a7224 */ /* 0x000fe400078e0023 */
[----:B------:R-:W-:Y:S02]  /*1bcb0*/  IMAD.MOV.U32 R25, RZ, RZ, R33 ;  /* 0x000000ffff197224 */ /* 0x000fe400078e0021 */
[----:B------:R-:W-:Y:S02]  /*1bcc0*/  IMAD.MOV.U32 R35, RZ, RZ, R32 ;  /* 0x000000ffff237224 */ /* 0x000fe400078e0020 */
[----:B------:R-:W-:Y:S02]  /*1bcd0*/  IMAD.MOV.U32 R33, RZ, RZ, R24 ;  /* 0x000000ffff217224 */ /* 0x000fe400078e0018 */
.L_x_58865:
[----:B------:R-:W-:Y:S05]  /*1bce0*/  BSYNC B1 ;  /* 0x0000000000017941 */ /* 0x000fea0003800000 */
.L_x_58863:
        /* <DEDUP_REMOVED lines=16> */
.L_x_58867:
[----:B------:R-:W-:Y:S01]  /*1bdf0*/  IMAD.MOV.U32 R32, RZ, RZ, R27 ;  /* 0x000000ffff207224 */ /* 0x000fe200078e001b */
[----:B------:R-:W-:Y:S01]  /*1be00*/  MOV R27, R42 ;  /* 0x0000002a001b7202 */ /* 0x000fe20000000f00 */
[----:B------:R-:W-:Y:S02]  /*1be10*/  IMAD.MOV.U32 R24, RZ, RZ, R43 ;  /* 0x000000ffff187224 */ /* 0x000fe400078e002b */
[----:B------:R-:W-:Y:S02]  /*1be20*/  IMAD.MOV.U32 R43, RZ, RZ, R22 ;  /* 0x000000ffff2b7224 */ /* 0x000fe400078e0016 */
.L_x_58868:
[----:B------:R-:W-:Y:S05]  /*1be30*/  BSYNC B1 ;  /* 0x0000000000017941 */ /* 0x000fea0003800000 */
.L_x_58866:
        /* <DEDUP_REMOVED lines=9> */
.L_x_58870:
[----:B------:R-:W-:Y:S01]  /*1bed0*/  IMAD.MOV.U32 R39, RZ, RZ, R32 ;  /* 0x000000ffff277224 */ /* 0x000fe200078e0020 */
[----:B------:R-:W-:Y:S01]  /*1bee0*/  MOV R32, R23 ;  /* 0x0000001700207202 */ /* 0x000fe20000000f00 */
[----:B------:R-:W-:Y:S02]  /*1bef0*/  IMAD.MOV.U32 R5, RZ, RZ, R24 ;  /* 0x000000ffff057224 */ /* 0x000fe400078e0018 */
[----:B------:R-:W-:Y:S02]  /*1bf00*/  IMAD.MOV.U32 R24, RZ, RZ, R7 ;  /* 0x000000ffff187224 */ /* 0x000fe400078e0007 */
.L_x_58871:
[----:B------:R-:W-:Y:S05]  /*1bf10*/  BSYNC B1 ;  /* 0x0000000000017941 */ /* 0x000fea0003800000 */
.L_x_58869:
        /* <DEDUP_REMOVED lines=9> */
.L_x_58873:
[----:B------:R-:W-:Y:S01]  /*1bfb0*/  IMAD.MOV.U32 R38, RZ, RZ, R39 ;  /* 0x000000ffff267224 */ /* 0x000fe200078e0027 */
[----:B------:R-:W-:Y:S01]  /*1bfc0*/  MOV R39, R48 ;  /* 0x0000003000277202 */ /* 0x000fe20000000f00 */
[----:B------:R-:W-:Y:S02]  /*1bfd0*/  IMAD.MOV.U32 R22, RZ, RZ, R5 ;  /* 0x000000ffff167224 */ /* 0x000fe400078e0005 */
[----:B------:R-:W-:Y:S02]  /*1bfe0*/  IMAD.MOV.U32 R5, RZ, RZ, R40 ;  /* 0x000000ffff057224 */ /* 0x000fe400078e0028 */
.L_x_58874:
[----:B------:R-:W-:Y:S05]  /*1bff0*/  BSYNC B1 ;  /* 0x0000000000017941 */ /* 0x000fea0003800000 */
.L_x_58872:
        /* <DEDUP_REMOVED lines=9> */
.L_x_58876:
[----:B------:R-:W-:Y:S01]  /*1c090*/  IMAD.MOV.U32 R23, RZ, RZ, R38 ;  /* 0x000000ffff177224 */ /* 0x000fe200078e0026 */
[----:B------:R-:W-:Y:S01]  /*1c0a0*/  MOV R38, R21 ;  /* 0x0000001500267202 */ /* 0x000fe20000000f00 */
[----:B------:R-:W-:Y:S02]  /*1c0b0*/  IMAD.MOV.U32 R7, RZ, RZ, R22 ;  /* 0x000000ffff077224 */ /* 0x000fe400078e0016 */
[----:B------:R-:W-:Y:S02]  /*1c0c0*/  IMAD.MOV.U32 R22, RZ, RZ, R9 ;  /* 0x000000ffff167224 */ /* 0x000fe400078e0009 */
.L_x_58877:
[----:B------:R-:W-:Y:S05]  /*1c0d0*/  BSYNC B1 ;  /* 0x0000000000017941 */ /* 0x000fea0003800000 */
.L_x_58875:
        /* <DEDUP_REMOVED lines=9> */
.L_x_58879:
[----:B------:R-:W-:Y:S01]  /*1c170*/  IMAD.MOV.U32 R42, RZ, RZ, R23 ;  /* 0x000000ffff2a7224 */ /* 0x000fe200078e0017 */
[----:B------:R-:W-:Y:S01]  /*1c180*/  MOV R23, R50 ;  /* 0x0000003200177202 */ /* 0x000fe20000000f00 */
[----:B------:R-:W-:Y:S02]  /*1c190*/  IMAD.MOV.U32 R40, RZ, RZ, R7 ;  /* 0x000000ffff287224 */ /* 0x000fe400078e0007 */
[----:B------:R-:W-:Y:S02]  /*1c1a0*/  IMAD.MOV.U32 R7, RZ, RZ, R20 ;  /* 0x000000ffff077224 */ /* 0x000fe400078e0014 */
.L_x_58880:
[----:B------:R-:W-:Y:S05]  /*1c1b0*/  BSYNC B1 ;  /* 0x0000000000017941 */ /* 0x000fea0003800000 */
.L_x_58878:
        /* <DEDUP_REMOVED lines=9> */
.L_x_58882:
[----:B------:R-:W-:Y:S01]  /*1c250*/  IMAD.MOV.U32 R9, RZ, RZ, R42 ;  /* 0x000000ffff097224 */ /* 0x000fe200078e002a */
[----:B------:R-:W-:Y:S01]  /*1c260*/  MOV R42, R19 ;  /* 0x00000013002a7202 */ /* 0x000fe20000000f00 */
[----:B------:R-:W-:Y:S02]  /*1c270*/  IMAD.MOV.U32 R20, RZ, RZ, R40 ;  /* 0x000000ffff147224 */ /* 0x000fe400078e0028 */
[----:B------:R-:W-:Y:S02]  /*1c280*/  IMAD.MOV.U32 R40, RZ, RZ, R11 ;  /* 0x000000ffff287224 */ /* 0x000fe400078e000b */
.L_x_58883:
[----:B------:R-:W-:Y:S05]  /*1c290*/  BSYNC B1 ;  /* 0x0000000000017941 */ /* 0x000fea0003800000 */
.L_x_58881:
        /* <DEDUP_REMOVED lines=9> */
.L_x_58885:
[----:B------:R-:W-:Y:S01]  /*1c330*/  IMAD.MOV.U32 R19, RZ, RZ, R9 ;  /* 0x000000ffff137224 */ /* 0x000fe200078e0009 */
[----:B------:R-:W-:Y:S01]  /*1c340*/  MOV R9, R18 ;  /* 0x0000001200097202 */ /* 0x000fe20000000f00 */
[----:B------:R-:W-:Y:S02]  /*1c350*/  IMAD.MOV.U32 R11, RZ, RZ, R20 ;  /* 0x000000ffff0b7224 */ /* 0x000fe400078e0014 */
[----:B------:R-:W-:Y:S02]  /*1c360*/  IMAD.MOV.U32 R20, RZ, RZ, R37 ;  /* 0x000000ffff147224 */ /* 0x000fe400078e0025 */
.L_x_58886:
[----:B------:R-:W-:Y:S05]  /*1c370*/  BSYNC B1 ;  /* 0x0000000000017941 */ /* 0x000fea0003800000 */
.L_x_58884:
        /* <DEDUP_REMOVED lines=9> */
.L_x_58888:
[----:B------:R-:W-:Y:S01]  /*1c410*/  IMAD.MOV.U32 R18, RZ, RZ, R19 ;  /* 0x000000ffff127224 */ /* 0x000fe200078e0013 */
[----:B------:R-:W-:Y:S01]  /*1c420*/  MOV R19, R34 ;  /* 0x0000002200137202 */ /* 0x000fe20000000f00 */
[----:B------:R-:W-:Y:S02]  /*1c430*/  IMAD.MOV.U32 R21, RZ, RZ, R11 ;  /* 0x000000ffff157224 */ /* 0x000fe400078e000b */
[----:B------:R-:W-:Y:S02]  /*1c440*/  IMAD.MOV.U32 R11, RZ, RZ, R16 ;  /* 0x000000ffff0b7224 */ /* 0x000fe400078e0010 */
.L_x_58889:
[----:B------:R-:W-:Y:S05]  /*1c450*/  BSYNC B1 ;  /* 0x0000000000017941 */ /* 0x000fea0003800000 */
.L_x_58887:
        /* <DEDUP_REMOVED lines=9> */
.L_x_58891:
[----:B------:R-:W-:Y:S01]  /*1c4f0*/  IMAD.MOV.U32 R34, RZ, RZ, R18 ;  /* 0x000000ffff227224 */ /* 0x000fe200078e0012 */
[----:B------:R-:W-:Y:S01]  /*1c500*/  MOV R18, R17 ;  /* 0x0000001100127202 */ /* 0x000fe20000000f00 */
[----:B------:R-:W-:Y:S02]  /*1c510*/  IMAD.MOV.U32 R16, RZ, RZ, R21 ;  /* 0x000000ffff107224 */ /* 0x000fe400078e0015 */
[----:B------:R-:W-:Y:S02]  /*1c520*/  IMAD.MOV.U32 R21, RZ, RZ, R36 ;  /* 0x000000ffff157224 */ /* 0x000fe400078e0024 */
.L_x_58892:
[----:B------:R-:W-:Y:S05]  /*1c530*/  BSYNC B1 ;  /* 0x0000000000017941 */ /* 0x000fea0003800000 */
.L_x_58890:
        /* <DEDUP_REMOVED lines=9> */
.L_x_58894:
[----:B------:R-:W-:Y:S01]  /*1c5d0*/  IMAD.MOV.U32 R17, RZ, RZ, R34 ;  /* 0x000000ffff117224 */ /* 0x000fe200078e0022 */
[----:B------:R-:W-:Y:S01]  /*1c5e0*/  MOV R34, R31 ;  /* 0x0000001f00227202 */ /* 0x000fe20000000f00 */
[----:B------:R-:W-:Y:S02]  /*1c5f0*/  IMAD.MOV.U32 R36, RZ, RZ, R16 ;  /* 0x000000ffff247224 */ /* 0x000fe400078e0010 */
[----:B------:R-:W-:Y:S02]  /*1c600*/  IMAD.MOV.U32 R16, RZ, RZ, R15 ;  /* 0x000000ffff107224 */ /* 0x000fe400078e000f */
.L_x_58895:
[----:B------:R-:W-:Y:S05]  /*1c610*/  BSYNC B1 ;  /* 0x0000000000017941 */ /* 0x000fea0003800000 */
.L_x_58893:
        /* <DEDUP_REMOVED lines=9> */
.L_x_58897:
[----:B------:R-:W-:Y:S01]  /*1c6b0*/  IMAD.MOV.U32 R31, RZ, RZ, R17 ;  /* 0x000000ffff1f7224 */ /* 0x000fe200078e0011 */
[----:B------:R-:W-:Y:S01]  /*1c6c0*/  MOV R17, R14 ;  /* 0x0000000e00117202 */ /* 0x000fe20000000f00 */
[----:B------:R-:W-:Y:S02]  /*1c6d0*/  IMAD.MOV.U32 R15, RZ, RZ, R36 ;  /* 0x000000ffff0f7224 */ /* 0x000fe400078e0024 */
[----:B------:R-:W-:Y:S02]  /*1c6e0*/  IMAD.MOV.U32 R36, RZ, RZ, R13 ;  /* 0x000000ffff247224 */ /* 0x000fe400078e000d */
.L_x_58898:
[----:B------:R-:W-:Y:S05]  /*1c6f0*/  BSYNC B1 ;  /* 0x0000000000017941 */ /* 0x000fea0003800000 */
.L_x_58896:
        /* <DEDUP_REMOVED lines=9> */
.L_x_58900:
[----:B------:R-:W-:Y:S01]  /*1c790*/  IMAD.MOV.U32 R14, RZ, RZ, R31 ;  /* 0x000000ffff0e7224 */ /* 0x000fe200078e001f */
[----:B------:R-:W-:Y:S01]  /*1c7a0*/  MOV R31, R28 ;  /* 0x0000001c001f7202 */ /* 0x000fe20000000f00 */
[----:B------:R-:W-:Y:S02]  /*1c7b0*/  IMAD.MOV.U32 R13, RZ, RZ, R15 ;  /* 0x000000ffff0d7224 */ /* 0x000fe400078e000f */
[----:B------:R-:W-:Y:S02]  /*1c7c0*/  IMAD.MOV.U32 R15, RZ, RZ, R12 ;  /* 0x000000ffff0f7224 */ /* 0x000fe400078e000c */
.L_x_58901:
[----:B------:R-:W-:Y:S05]  /*1c7d0*/  BSYNC B1 ;  /* 0x0000000000017941 */ /* 0x000fea0003800000 */
.L_x_58899:
        /* <DEDUP_REMOVED lines=9> */
.L_x_58903:
[----:B------:R-:W-:Y:S01]  /*1c870*/  IMAD.MOV.U32 R28, RZ, RZ, R14 ;  /* 0x000000ffff1c7224 */ /* 0x000fe200078e000e */
[----:B------:R-:W-:Y:S01]  /*1c880*/  MOV R14, R29 ;  /* 0x0000001d000e7202 */ /* 0x000fe20000000f00 */
[----:B------:R-:W-:Y:S02]  /*1c890*/  IMAD.MOV.U32 R12, RZ, RZ, R13 ;  /* 0x000000ffff0c7224 */ /* 0x000fe400078e000d */
[----:B------:R-:W-:Y:S02]  /*1c8a0*/  IMAD.MOV.U32 R13, RZ, RZ, R30 ;  /* 0x000000ffff0d7224 */ /* 0x000fe400078e001e */
.L_x_58904:
[----:B------:R-:W-:Y:S05]  /*1c8b0*/  BSYNC B1 ;  /* 0x0000000000017941 */ /* 0x000fea0003800000 */
.L_x_58902:
        /* <DEDUP_REMOVED lines=9> */
.L_x_58906:
[----:B------:R-:W-:Y:S01]  /*1c950*/  IMAD.MOV.U32 R29, RZ, RZ, R28 ;  /* 0x000000ffff1d7224 */ /* 0x000fe200078e001c */
[----:B------:R-:W-:Y:S01]  /*1c960*/  MOV R28, R35 ;  /* 0x00000023001c7202 */ /* 0x000fe20000000f00 */
[----:B------:R-:W-:Y:S02]  /*1c970*/  IMAD.MOV.U32 R30, RZ, RZ, R12 ;  /* 0x000000ffff1e7224 */ /* 0x000fe400078e000c */
[----:B------:R-:W-:Y:S02]  /*1c980*/  IMAD.MOV.U32 R12, RZ, RZ, R33 ;  /* 0x000000ffff0c7224 */ /* 0x000fe400078e0021 */
.L_x_58907:
[----:B------:R-:W-:Y:S05]  /*1c990*/  BSYNC B1 ;  /* 0x0000000000017941 */ /* 0x000fea0003800000 */
.L_x_58905:
        /* <DEDUP_REMOVED lines=9> */
.L_x_58909:
[----:B------:R-:W-:Y:S01]  /*1ca30*/  IMAD.MOV.U32 R35, RZ, RZ, R29 ;  /* 0x000000ffff237224 */ /* 0x000fe200078e001d */
[----:B------:R-:W-:Y:S01]  /*1ca40*/  MOV R29, R26 ;  /* 0x0000001a001d7202 */ /* 0x000fe20000000f00 */
[----:B------:R-:W-:Y:S02]  /*1ca50*/  IMAD.MOV.U32 R33, RZ, RZ, R30 ;  /* 0x000000ffff217224 */ /* 0x000fe400078e001e */
[----:B------:R-:W-:Y:S02]  /*1ca60*/  IMAD.MOV.U32 R30, RZ, RZ, R25 ;  /* 0x000000ffff1e7224 */ /* 0x000fe400078e0019 */
.L_x_58910:
[----:B------:R-:W-:Y:S05]  /*1ca70*/  BSYNC B1 ;  /* 0x0000000000017941 */ /* 0x000fea0003800000 */
.L_x_58908:
        /* <DEDUP_REMOVED lines=16> */
.L_x_58912:
[----:B------:R-:W-:Y:S01]  /*1cb80*/  MOV R44, R27 ;  /* 0x0000001b002c7202 */ /* 0x000fe20000000f00 */
[----:B------:R-:W-:Y:S02]  /*1cb90*/  IMAD.MOV.U32 R26, RZ, RZ, R43 ;  /* 0x000000ffff1a7224 */ /* 0x000fe400078e002b */
[----:B------:R-:W-:Y:S02]  /*1cba0*/  IMAD.MOV.U32 R27, RZ, RZ, R32 ;  /* 0x000000ffff1b7224 */ /* 0x000fe400078e0020 */
[----:B------:R-:W-:Y:S02]  /*1cbb0*/  IMAD.MOV.U32 R43, RZ, RZ, R24 ;  /* 0x000000ffff2b7224 */ /* 0x000fe400078e0018 */
.L_x_58913:
[----:B------:R-:W-:Y:S05]  /*1cbc0*/  BSYNC B1 ;  /* 0x0000000000017941 */ /* 0x000fea0003800000 */
.L_x_58911:
        /* <DEDUP_REMOVED lines=9> */
.L_x_58915:
[----:B------:R-:W-:Y:S01]  /*1cc60*/  MOV R25, R44 ;  /* 0x0000002c00197202 */ /* 0x000fe20000000f00 */
[----:B------:R-:W-:Y:S02]  /*1cc70*/  IMAD.MOV.U32 R3, RZ, RZ, R26 ;  /* 0x000000ffff037224 */ /* 0x000fe400078e001a */
[----:B------:R-:W-:Y:S02]  /*1cc80*/  IMAD.MOV.U32 R44, RZ, RZ, R39 ;  /* 0x000000ffff2c7224 */ /* 0x000fe400078e0027 */
[----:B------:R-:W-:Y:S02]  /*1cc90*/  IMAD.MOV.U32 R26, RZ, RZ, R5 ;  /* 0x000000ffff1a7224 */ /* 0x000fe400078e0005 */
.L_x_58916:
[----:B------:R-:W-:Y:S05]  /*1cca0*/  BSYNC B1 ;  /* 0x0000000000017941 */ /* 0x000fea0003800000 */
.L_x_58914:
        /* <DEDUP_REMOVED lines=9> */
.L_x_58918:
[----:B------:R-:W-:Y:S01]  /*1cd40*/  MOV R32, R25 ;  /* 0x0000001900207202 */ /* 0x000fe20000000f00 */
[----:B------:R-:W-:Y:S02]  /*1cd50*/  IMAD.MOV.U32 R24, RZ, RZ, R3 ;  /* 0x000000ffff187224 */ /* 0x000fe400078e0003 */
[----:B------:R-:W-:Y:S02]  /*1cd60*/  IMAD.MOV.U32 R25, RZ, RZ, R38 ;  /* 0x000000ffff197224 */ /* 0x000fe400078e0026 */
[----:B------:R-:W-:Y:S02]  /*1cd70*/  IMAD.MOV.U32 R3, RZ, RZ, R22 ;  /* 0x000000ffff037224 */ /* 0x000fe400078e0016 */
.L_x_58919:
[----:B------:R-:W-:Y:S05]  /*1cd80*/  BSYNC B1 ;  /* 0x0000000000017941 */ /* 0x000fea0003800000 */
.L_x_58917:
        /* <DEDUP_REMOVED lines=9> */
.L_x_58921:
[----:B------:R-:W-:Y:S01]  /*1ce20*/  MOV R37, R32 ;  /* 0x0000002000257202 */ /* 0x000fe20000000f00 */
[----:B------:R-:W-:Y:S02]  /*1ce30*/  IMAD.MOV.U32 R5, RZ, RZ, R24 ;  /* 0x000000ffff057224 */ /* 0x000fe400078e0018 */
[----:B------:R-:W-:Y:S02]  /*1ce40*/  IMAD.MOV.U32 R32, RZ, RZ, R23 ;  /* 0x000000ffff207224 */ /* 0x000fe400078e0017 */
[----:B------:R-:W-:Y:S02]  /*1ce50*/  IMAD.MOV.U32 R24, RZ, RZ, R7 ;  /* 0x000000ffff187224 */ /* 0x000fe400078e0007 */
.L_x_58922:
[----:B------:R-:W-:Y:S05]  /*1ce60*/  BSYNC B1 ;  /* 0x0000000000017941 */ /* 0x000fea0003800000 */
.L_x_58920:
        /* <DEDUP_REMOVED lines=9> */
.L_x_58924:
[----:B------:R-:W-:Y:S01]  /*1cf00*/  MOV R22, R37 ;  /* 0x0000002500167202 */ /* 0x000fe20000000f00 */
[----:B------:R-:W-:Y:S02]  /*1cf10*/  IMAD.MOV.U32 R7, RZ, RZ, R5 ;  /* 0x000000ffff077224 */ /* 0x000fe400078e0005 */
[----:B------:R-:W-:Y:S02]  /*1cf20*/  IMAD.MOV.U32 R37, RZ, RZ, R42 ;  /* 0x000000ffff257224 */ /* 0x000fe400078e002a */
[----:B------:R-:W-:Y:S02]  /*1cf30*/  IMAD.MOV.U32 R5, RZ, RZ, R40 ;  /* 0x000000ffff057224 */ /* 0x000fe400078e0028 */
.L_x_58925:
[----:B------:R-:W-:Y:S05]  /*1cf40*/  BSYNC B1 ;  /* 0x0000000000017941 */ /* 0x000fea0003800000 */
.L_x_58923:
        /* <DEDUP_REMOVED lines=9> */
.L_x_58927:
[----:B------:R-:W-:Y:S01]  /*1cfe0*/  MOV R40, R22 ;  /* 0x0000001600287202 */ /* 0x000fe20000000f00 */
[----:B------:R-:W-:Y:S02]  /*1cff0*/  IMAD.MOV.U32 R38, RZ, RZ, R7 ;  /* 0x000000ffff267224 */ /* 0x000fe400078e0007 */
[----:B------:R-:W-:Y:S02]  /*1d000*/  IMAD.MOV.U32 R22, RZ, RZ, R9 ;  /* 0x000000ffff167224 */ /* 0x000fe400078e0009 */
[----:B------:R-:W-:Y:S02]  /*1d010*/  IMAD.MOV.U32 R7, RZ, RZ, R20 ;  /* 0x000000ffff077224 */ /* 0x000fe400078e0014 */
.L_x_58928:
[----:B------:R-:W-:Y:S05]  /*1d020*/  BSYNC B1 ;  /* 0x0000000000017941 */ /* 0x000fea0003800000 */
.L_x_58926:
        /* <DEDUP_REMOVED lines=9> */
.L_x_58930:
[----:B------:R-:W-:Y:S01]  /*1d0c0*/  MOV R9, R40 ;  /* 0x0000002800097202 */ /* 0x000fe20000000f00 */
[----:B------:R-:W-:Y:S02]  /*1d0d0*/  IMAD.MOV.U32 R20, RZ, RZ, R38 ;  /* 0x000000ffff147224 */ /* 0x000fe400078e0026 */
[----:B------:R-:W-:Y:S02]  /*1d0e0*/  IMAD.MOV.U32 R40, RZ, RZ, R19 ;  /* 0x000000ffff287224 */ /* 0x000fe400078e0013 */
[----:B------:R-:W-:Y:S02]  /*1d0f0*/  IMAD.MOV.U32 R38, RZ, RZ, R11 ;  /* 0x000000ffff267224 */ /* 0x000fe400078e000b */
.L_x_58931:
[----:B------:R-:W-:Y:S05]  /*1d100*/  BSYNC B1 ;  /* 0x0000000000017941 */ /* 0x000fea0003800000 */
.L_x_58929:
        /* <DEDUP_REMOVED lines=9> */
.L_x_58933:
[----:B------:R-:W-:Y:S01]  /*1d1a0*/  MOV R19, R9 ;  /* 0x0000000900137202 */ /* 0x000fe20000000f00 */
[----:B------:R-:W-:Y:S02]  /*1d1b0*/  IMAD.MOV.U32 R11, RZ, RZ, R20 ;  /* 0x000000ffff0b7224 */ /* 0x000fe400078e0014 */
[----:B------:R-:W-:Y:S02]  /*1d1c0*/  IMAD.MOV.U32 R9, RZ, RZ, R18 ;  /* 0x000000ffff097224 */ /* 0x000fe400078e0012 */
[----:B------:R-:W-:Y:S02]  /*1d1d0*/  IMAD.MOV.U32 R20, RZ, RZ, R21 ;  /* 0x000000ffff147224 */ /* 0x000fe400078e0015 */
.L_x_58934:
[----:B------:R-:W-:Y:S05]  /*1d1e0*/  BSYNC B1 ;  /* 0x0000000000017941 */ /* 0x000fea0003800000 */
.L_x_58932:
        /* <DEDUP_REMOVED lines=9> */
.L_x_58936:
[----:B------:R-:W-:Y:S01]  /*1d280*/  MOV R18, R19 ;  /* 0x0000001300127202 */ /* 0x000fe20000000f00 */
[----:B------:R-:W-:Y:S02]  /*1d290*/  IMAD.MOV.U32 R21, RZ, RZ, R11 ;  /* 0x000000ffff157224 */ /* 0x000fe400078e000b */
[----:B------:R-:W-:Y:S02]  /*1d2a0*/  IMAD.MOV.U32 R19, RZ, RZ, R34 ;  /* 0x000000ffff137224 */ /* 0x000fe400078e0022 */
[----:B------:R-:W-:Y:S02]  /*1d2b0*/  IMAD.MOV.U32 R11, RZ, RZ, R16 ;  /* 0x000000ffff0b7224 */ /* 0x000fe400078e0010 */
.L_x_58937:
[----:B------:R-:W-:Y:S05]  /*1d2c0*/  BSYNC B1 ;  /* 0x0000000000017941 */ /* 0x000fea0003800000 */
.L_x_58935:
        /* <DEDUP_REMOVED lines=9> */
.L_x_58939:
[----:B------:R-:W-:Y:S01]  /*1d360*/  MOV R34, R18 ;  /* 0x0000001200227202 */ /* 0x000fe20000000f00 */
[----:B------:R-:W-:Y:S02]  /*1d370*/  IMAD.MOV.U32 R16, RZ, RZ, R21 ;  /* 0x000000ffff107224 */ /* 0x000fe400078e0015 */
[----:B------:R-:W-:Y:S02]  /*1d380*/  IMAD.MOV.U32 R18, RZ, RZ, R17 ;  /* 0x000000ffff127224 */ /* 0x000fe400078e0011 */
[----:B------:R-:W-:Y:S02]  /*1d390*/  IMAD.MOV.U32 R21, RZ, RZ, R36 ;  /* 0x000000ffff157224 */ /* 0x000fe400078e0024 */
.L_x_58940:
[----:B------:R-:W-:Y:S05]  /*1d3a0*/  BSYNC B1 ;  /* 0x0000000000017941 */ /* 0x000fea0003800000 */
.L_x_58938:
        /* <DEDUP_REMOVED lines=9> */
.L_x_58942:
[----:B------:R-:W-:Y:S01]  /*1d440*/  MOV R17, R34 ;  /* 0x0000002200117202 */ /* 0x000fe20000000f00 */
[----:B------:R-:W-:Y:S02]  /*1d450*/  IMAD.MOV.U32 R36, RZ, RZ, R16 ;  /* 0x000000ffff247224 */ /* 0x000fe400078e0010 */
[----:B------:R-:W-:Y:S02]  /*1d460*/  IMAD.MOV.U32 R34, RZ, RZ, R31 ;  /* 0x000000ffff227224 */ /* 0x000fe400078e001f */
[----:B------:R-:W-:Y:S02]  /*1d470*/  IMAD.MOV.U32 R16, RZ, RZ, R15 ;  /* 0x000000ffff107224 */ /* 0x000fe400078e000f */
.L_x_58943:
[----:B------:R-:W-:Y:S05]  /*1d480*/  BSYNC B1 ;  /* 0x0000000000017941 */ /* 0x000fea0003800000 */
.L_x_58941:
        /* <DEDUP_REMOVED lines=9> */
.L_x_58945:
[----:B------:R-:W-:Y:S01]  /*1d520*/  MOV R23, R17 ;  /* 0x0000001100177202 */ /* 0x000fe20000000f00 */
[----:B------:R-:W-:Y:S02]  /*1d530*/  IMAD.MOV.U32 R15, RZ, RZ, R36 ;  /* 0x000000ffff0f7224 */ /* 0x000fe400078e0024 */
[----:B------:R-:W-:Y:S02]  /*1d540*/  IMAD.MOV.U32 R17, RZ, RZ, R14 ;  /* 0x000000ffff117224 */ /* 0x000fe400078e000e */
[----:B------:R-:W-:Y:S02]  /*1d550*/  IMAD.MOV.U32 R36, RZ, RZ, R13 ;  /* 0x000000ffff247224 */ /* 0x000fe400078e000d */
.L_x_58946:
[----:B------:R-:W-:Y:S05]  /*1d560*/  BSYNC B1 ;  /* 0x0000000000017941 */ /* 0x000fea0003800000 */
.L_x_58944:
        /* <DEDUP_REMOVED lines=9> */
.L_x_58948:
[----:B------:R-:W-:Y:S01]  /*1d600*/  MOV R14, R23 ;  /* 0x00000017000e7202 */ /* 0x000fe20000000f00 */
[----:B------:R-:W-:Y:S02]  /*1d610*/  IMAD.MOV.U32 R13, RZ, RZ, R15 ;  /* 0x000000ffff0d7224 */ /* 0x000fe400078e000f */
[----:B------:R-:W-:Y:S02]  /*1d620*/  IMAD.MOV.U32 R23, RZ, RZ, R28 ;  /* 0x000000ffff177224 */ /* 0x000fe400078e001c */
[----:B------:R-:W-:Y:S02]  /*1d630*/  IMAD.MOV.U32 R15, RZ, RZ, R12 ;  /* 0x000000ffff0f7224 */ /* 0x000fe400078e000c */
.L_x_58949:
[----:B------:R-:W-:Y:S05]  /*1d640*/  BSYNC B1 ;  /* 0x0000000000017941 */ /* 0x000fea0003800000 */
.L_x_58947:
        /* <DEDUP_REMOVED lines=9> */
.L_x_58951:
[----:B------:R-:W-:Y:S01]  /*1d6e0*/  MOV R28, R14 ;  /* 0x0000000e001c7202 */ /* 0x000fe20000000f00 */
[----:B------:R-:W-:Y:S02]  /*1d6f0*/  IMAD.MOV.U32 R12, RZ, RZ, R13 ;  /* 0x000000ffff0c7224 */ /* 0x000fe400078e000d */
[----:B------:R-:W-:Y:S02]  /*1d700*/  IMAD.MOV.U32 R14, RZ, RZ, R29 ;  /* 0x000000ffff0e7224 */ /* 0x000fe400078e001d */
[----:B------:R-:W-:Y:S02]  /*1d710*/  IMAD.MOV.U32 R13, RZ, RZ, R30 ;  /* 0x000000ffff0d7224 */ /* 0x000fe400078e001e */
.L_x_58952:
[----:B------:R-:W-:Y:S05]  /*1d720*/  BSYNC B1 ;  /* 0x0000000000017941 */ /* 0x000fea0003800000 */
.L_x_58950:
        /* <DEDUP_REMOVED lines=9> */
.L_x_58954:
[----:B------:R-:W-:Y:S01]  /*1d7c0*/  MOV R30, R28 ;  /* 0x0000001c001e7202 */ /* 0x000fe20000000f00 */
[----:B------:R-:W-:Y:S02]  /*1d7d0*/  IMAD.MOV.U32 R29, RZ, RZ, R12 ;  /* 0x000000ffff1d7224 */ /* 0x000fe400078e000c */
[----:B------:R-:W-:Y:S02]  /*1d7e0*/  IMAD.MOV.U32 R28, RZ, RZ, R35 ;  /* 0x000000ffff1c7224 */ /* 0x000fe400078e0023 */
[----:B------:R-:W-:Y:S02]  /*1d7f0*/  IMAD.MOV.U32 R12, RZ, RZ, R33 ;  /* 0x000000ffff0c7224 */ /* 0x000fe400078e0021 */
.L_x_58955:
[----:B------:R-:W-:Y:S05]  /*1d800*/  BSYNC B1 ;  /* 0x0000000000017941 */ /* 0x000fea0003800000 */
.L_x_58953:
        /* <DEDUP_REMOVED lines=16> */
.L_x_58957:
[----:B------:R-:W-:Y:S02]  /*1d910*/  IMAD.MOV.U32 R42, RZ, RZ, R27 ;  /* 0x000000ffff2a7224 */ /* 0x000fe400078e001b */
[----:B------:R-:W-:Y:S02]  /*1d920*/  IMAD.MOV.U32 R10, RZ, RZ, R43 ;  /* 0x000000ffff0a7224 */ /* 0x000fe400078e002b */
[----:B------:R-:W-:Y:S02]  /*1d930*/  IMAD.MOV.U32 R27, RZ, RZ, R44 ;  /* 0x000000ffff1b7224 */ /* 0x000fe400078e002c */
[----:B------:R-:W-:Y:S02]  /*1d940*/  IMAD.MOV.U32 R43, RZ, RZ, R26 ;  /* 0x000000ffff2b7224 */ /* 0x000fe400078e001a */
.L_x_58958:
[----:B------:R-:W-:Y:S05]  /*1d950*/  BSYNC B1 ;  /* 0x0000000000017941 */ /* 0x000fea0003800000 */
.L_x_58956:
        /* <DEDUP_REMOVED lines=9> */
.L_x_58960:
[----:B------:R-:W-:Y:S02]  /*1d9f0*/  IMAD.MOV.U32 R33, RZ, RZ, R42 ;  /* 0x000000ffff217224 */ /* 0x000fe400078e002a */
[----:B------:R-:W-:Y:S02]  /*1da00*/  IMAD.MOV.U32 R31, RZ, RZ, R10 ;  /* 0x000000ffff1f7224 */ /* 0x000fe400078e000a */
[----:B------:R-:W-:Y:S02]  /*1da10*/  IMAD.MOV.U32 R42, RZ, RZ, R25 ;  /* 0x000000ffff2a7224 */ /* 0x000fe400078e0019 */
[----:B------:R-:W-:Y:S02]  /*1da20*/  IMAD.MOV.U32 R10, RZ, RZ, R3 ;  /* 0x000000ffff0a7224 */ /* 0x000fe400078e0003 */
.L_x_58961:
[----:B------:R-:W-:Y:S05]  /*1da30*/  BSYNC B1 ;  /* 0x0000000000017941 */ /* 0x000fea0003800000 */
.L_x_58959:
        /* <DEDUP_REMOVED lines=9> */
.L_x_58963:
[----:B------:R-:W-:Y:S02]  /*1dad0*/  IMAD.MOV.U32 R44, RZ, RZ, R33 ;  /* 0x000000ffff2c7224 */ /* 0x000fe400078e0021 */
[----:B------:R-:W-:Y:S02]  /*1dae0*/  IMAD.MOV.U32 R26, RZ, RZ, R31 ;  /* 0x000000ffff1a7224 */ /* 0x000fe400078e001f */
[----:B------:R-:W-:Y:S02]  /*1daf0*/  IMAD.MOV.U32 R33, RZ, RZ, R32 ;  /* 0x000000ffff217224 */ /* 0x000fe400078e0020 */
[----:B------:R-:W-:Y:S02]  /*1db00*/  IMAD.MOV.U32 R31, RZ, RZ, R24 ;  /* 0x000000ffff1f7224 */ /* 0x000fe400078e0018 */
.L_x_58964:
[----:B------:R-:W-:Y:S05]  /*1db10*/  BSYNC B1 ;  /* 0x0000000000017941 */ /* 0x000fea0003800000 */
.L_x_58962:
        /* <DEDUP_REMOVED lines=9> */
.L_x_58966:
[----:B------:R-:W-:Y:S02]  /*1dbb0*/  IMAD.MOV.U32 R3, RZ, RZ, R44 ;  /* 0x000000ffff037224 */ /* 0x000fe400078e002c */
[----:B------:R-:W-:Y:S02]  /*1dbc0*/  IMAD.MOV.U32 R24, RZ, RZ, R26 ;  /* 0x000000ffff187224 */ /* 0x000fe400078e001a */
[----:B------:R-:W-:Y:S02]  /*1dbd0*/  IMAD.MOV.U32 R44, RZ, RZ, R37 ;  /* 0x000000ffff2c7224 */ /* 0x000fe400078e0025 */
[----:B------:R-:W-:Y:S02]  /*1dbe0*/  IMAD.MOV.U32 R26, RZ, RZ, R5 ;  /* 0x000000ffff1a7224 */ /* 0x000fe400078e0005 */
.L_x_58967:
[----:B------:R-:W-:Y:S05]  /*1dbf0*/  BSYNC B1 ;  /* 0x0000000000017941 */ /* 0x000fea0003800000 */
.L_x_58965:
        /* <DEDUP_REMOVED lines=9> */
.L_x_58969:
[----:B------:R-:W-:Y:S02]  /*1dc90*/  IMAD.MOV.U32 R25, RZ, RZ, R3 ;  /* 0x000000ffff197224 */ /* 0x000fe400078e0003 */
[----:B------:R-:W-:Y:S02]  /*1dca0*/  IMAD.MOV.U32 R5, RZ, RZ, R24 ;  /* 0x000000ffff057224 */ /* 0x000fe400078e0018 */
[----:B------:R-:W-:Y:S02]  /*1dcb0*/  IMAD.MOV.U32 R3, RZ, RZ, R22 ;  /* 0x000000ffff037224 */ /* 0x000fe400078e0016 */
[----:B------:R-:W-:Y:S02]  /*1dcc0*/  IMAD.MOV.U32 R24, RZ, RZ, R7 ;  /* 0x000000ffff187224 */ /* 0x000fe400078e0007 */
.L_x_58970:
[----:B------:R-:W-:Y:S05]  /*1dcd0*/  BSYNC B1 ;  /* 0x0000000000017941 */ /* 0x000fea0003800000 */
.L_x_58968:
        /* <DEDUP_REMOVED lines=9> */
.L_x_58972:
[----:B------:R-:W-:Y:S02]  /*1dd70*/  IMAD.MOV.U32 R22, RZ, RZ, R25 ;  /* 0x000000ffff167224 */ /* 0x000fe400078e0019 */
[----:B------:R-:W-:Y:S02]  /*1dd80*/  IMAD.MOV.U32 R7, RZ, RZ, R5 ;  /* 0x000000ffff077224 */ /* 0x000fe400078e0005 */
[----:B------:R-:W-:Y:S02]  /*1dd90*/  IMAD.MOV.U32 R25, RZ, RZ, R40 ;  /* 0x000000ffff197224 */ /* 0x000fe400078e0028 */
[----:B------:R-:W-:Y:S02]  /*1dda0*/  IMAD.MOV.U32 R5, RZ, RZ, R38 ;  /* 0x000000ffff057224 */ /* 0x000fe400078e0026 */
.L_x_58973:
[----:B------:R-:W-:Y:S05]  /*1ddb0*/  BSYNC B1 ;  /* 0x0000000000017941 */ /* 0x000fea0003800000 */
.L_x_58971:
        /* <DEDUP_REMOVED lines=9> */
.L_x_58975:
[----:B------:R-:W-:Y:S02]  /*1de50*/  IMAD.MOV.U32 R38, RZ, RZ, R22 ;  /* 0x000000ffff267224 */ /* 0x000fe400078e0016 */
[----:B------:R-:W-:Y:S02]  /*1de60*/  IMAD.MOV.U32 R32, RZ, RZ, R7 ;  /* 0x000000ffff207224 */ /* 0x000fe400078e0007 */
[----:B------:R-:W-:Y:S02]  /*1de70*/  IMAD.MOV.U32 R22, RZ, RZ, R9 ;  /* 0x000000ffff167224 */ /* 0x000fe400078e0009 */
[----:B------:R-:W-:Y:S02]  /*1de80*/  IMAD.MOV.U32 R7, RZ, RZ, R20 ;  /* 0x000000ffff077224 */ /* 0x000fe400078e0014 */
.L_x_58976:
[----:B------:R-:W-:Y:S05]  /*1de90*/  BSYNC B1 ;  /* 0x0000000000017941 */ /* 0x000fea0003800000 */
.L_x_58974:
        /* <DEDUP_REMOVED lines=9> */
.L_x_58978:
[----:B------:R-:W-:Y:S02]  /*1df30*/  IMAD.MOV.U32 R9, RZ, RZ, R38 ;  /* 0x000000ffff097224 */ /* 0x000fe400078e0026 */
[----:B------:R-:W-:Y:S02]  /*1df40*/  IMAD.MOV.U32 R20, RZ, RZ, R32 ;  /* 0x000000ffff147224 */ /* 0x000fe400078e0020 */
[----:B------:R-:W-:Y:S02]  /*1df50*/  IMAD.MOV.U32 R38, RZ, RZ, R19 ;  /* 0x000000ffff267224 */ /* 0x000fe400078e0013 */
[----:B------:R-:W-:Y:S02]  /*1df60*/  IMAD.MOV.U32 R32, RZ, RZ, R11 ;  /* 0x000000ffff207224 */ /* 0x000fe400078e000b */
.L_x_58979:
[----:B------:R-:W-:Y:S05]  /*1df70*/  BSYNC B1 ;  /* 0x0000000000017941 */ /* 0x000fea0003800000 */
.L_x_58977:
        /* <DEDUP_REMOVED lines=9> */
.L_x_58981:
[----:B------:R-:W-:Y:S02]  /*1e010*/  IMAD.MOV.U32 R19, RZ, RZ, R9 ;  /* 0x000000ffff137224 */ /* 0x000fe400078e0009 */
[----:B------:R-:W-:Y:S02]  /*1e020*/  IMAD.MOV.U32 R11, RZ, RZ, R20 ;  /* 0x000000ffff0b7224 */ /* 0x000fe400078e0014 */
[----:B------:R-:W-:Y:S02]  /*1e030*/  IMAD.MOV.U32 R9, RZ, RZ, R18 ;  /* 0x000000ffff097224 */ /* 0x000fe400078e0012 */
[----:B------:R-:W-:Y:S02]  /*1e040*/  IMAD.MOV.U32 R20, RZ, RZ, R21 ;  /* 0x000000ffff147224 */ /* 0x000fe400078e0015 */
.L_x_58982:
[----:B------:R-:W-:Y:S05]  /*1e050*/  BSYNC B1 ;  /* 0x0000000000017941 */ /* 0x000fea0003800000 */
.L_x_58980:
        /* <DEDUP_REMOVED lines=9> */
.L_x_58984:
[----:B------:R-:W-:Y:S02]  /*1e0f0*/  IMAD.MOV.U32 R18, RZ, RZ, R19 ;  /* 0x000000ffff127224 */ /* 0x000fe400078e0013 */
[----:B------:R-:W-:Y:S02]  /*1e100*/  IMAD.MOV.U32 R21, RZ, RZ, R11 ;  /* 0x000000ffff157224 */ /* 0x000fe400078e000b */
[----:B------:R-:W-:Y:S02]  /*1e110*/  IMAD.MOV.U32 R19, RZ, RZ, R34 ;  /* 0x000000ffff137224 */ /* 0x000fe400078e0022 */
[----:B------:R-:W-:Y:S02]  /*1e120*/  IMAD.MOV.U32 R11, RZ, RZ, R16 ;  /* 0x000000ffff0b7224 */ /* 0x000fe400078e0010 */
.L_x_58985:
[----:B------:R-:W-:Y:S05]  /*1e130*/  BSYNC B1 ;  /* 0x0000000000017941 */ /* 0x000fea0003800000 */
.L_x_58983:
        /* <DEDUP_REMOVED lines=9> */
.L_x_58987:
[----:B------:R-:W-:Y:S02]  /*1e1d0*/  IMAD.MOV.U32 R34, RZ, RZ, R18 ;  /* 0x000000ffff227224 */ /* 0x000fe400078e0012 */
[----:B------:R-:W-:Y:S02]  /*1e1e0*/  IMAD.MOV.U32 R16, RZ, RZ, R21 ;  /* 0x000000ffff107224 */ /* 0x000fe400078e0015 */
[----:B------:R-:W-:Y:S02]  /*1e1f0*/  IMAD.MOV.U32 R18, RZ, RZ, R17 ;  /* 0x000000ffff127224 */ /* 0x000fe400078e0011 */
[----:B------:R-:W-:Y:S02]  /*1e200*/  IMAD.MOV.U32 R21, RZ, RZ, R36 ;  /* 0x000000ffff157224 */ /* 0x000fe400078e0024 */
.L_x_58988:
[----:B------:R-:W-:Y:S05]  /*1e210*/  BSYNC B1 ;  /* 0x0000000000017941 */ /* 0x000fea0003800000 */
.L_x_58986:
        /* <DEDUP_REMOVED lines=9> */
.L_x_58990:
[----:B------:R-:W-:Y:S02]  /*1e2b0*/  IMAD.MOV.U32 R17, RZ, RZ, R34 ;  /* 0x000000ffff117224 */ /* 0x000fe400078e0022 */
[----:B------:R-:W-:Y:S02]  /*1e2c0*/  IMAD.MOV.U32 R36, RZ, RZ, R16 ;  /* 0x000000ffff247224 */ /* 0x000fe400078e0010 */
[----:B------:R-:W-:Y:S02]  /*1e2d0*/  IMAD.MOV.U32 R34, RZ, RZ, R23 ;  /* 0x000000ffff227224 */ /* 0x000fe400078e0017 */
[----:B------:R-:W-:Y:S02]  /*1e2e0*/  IMAD.MOV.U32 R16, RZ, RZ, R15 ;  /* 0x000000ffff107224 */ /* 0x000fe400078e000f */
.L_x_58991:
[----:B------:R-:W-:Y:S05]  /*1e2f0*/  BSYNC B1 ;  /* 0x0000000000017941 */ /* 0x000fea0003800000 */
.L_x_58989:
        /* <DEDUP_REMOVED lines=9> */
.L_x_58993:
[----:B------:R-:W-:Y:S02]  /*1e390*/  IMAD.MOV.U32 R23, RZ, RZ, R17 ;  /* 0x000000ffff177224 */ /* 0x000fe400078e0011 */
[----:B------:R-:W-:Y:S02]  /*1e3a0*/  IMAD.MOV.U32 R15, RZ, RZ, R36 ;  /* 0x000000ffff0f7224 */ /* 0x000fe400078e0024 */
[----:B------:R-:W-:Y:S02]  /*1e3b0*/  IMAD.MOV.U32 R17, RZ, RZ, R14 ;  /* 0x000000ffff117224 */ /* 0x000fe400078e000e */
[----:B------:R-:W-:Y:S02]  /*1e3c0*/  IMAD.MOV.U32 R36, RZ, RZ, R13 ;  /* 0x000000ffff247224 */ /* 0x000fe400078e000d */
.L_x_58994:
[----:B------:R-:W-:Y:S05]  /*1e3d0*/  BSYNC B1 ;  /* 0x0000000000017941 */ /* 0x000fea0003800000 */
.L_x_58992:
        /* <DEDUP_REMOVED lines=9> */
.L_x_58996:
[----:B------:R-:W-:Y:S02]  /*1e470*/  IMAD.MOV.U32 R13, RZ, RZ, R23 ;  /* 0x000000ffff0d7224 */ /* 0x000fe400078e0017 */
[----:B------:R-:W-:Y:S02]  /*1e480*/  IMAD.MOV.U32 R14, RZ, RZ, R15 ;  /* 0x000000ffff0e7224 */ /* 0x000fe400078e000f */
[----:B------:R-:W-:Y:S02]  /*1e490*/  IMAD.MOV.U32 R23, RZ, RZ, R28 ;  /* 0x000000ffff177224 */ /* 0x000fe400078e001c */
[----:B------:R-:W-:Y:S02]  /*1e4a0*/  IMAD.MOV.U32 R15, RZ, RZ, R12 ;  /* 0x000000ffff0f7224 */ /* 0x000fe400078e000c */
.L_x_58997:
[----:B------:R-:W-:Y:S05]  /*1e4b0*/  BSYNC B1 ;  /* 0x0000000000017941 */ /* 0x000fea0003800000 */
.L_x_58995:
        /* <DEDUP_REMOVED lines=9> */
.L_x_58999:
[----:B------:R-:W-:Y:S02]  /*1e550*/  IMAD.MOV.U32 R28, RZ, RZ, R13 ;  /* 0x000000ffff1c7224 */ /* 0x000fe400078e000d */
[----:B------:R-:W-:Y:S02]  /*1e560*/  IMAD.MOV.U32 R12, RZ, RZ, R14 ;  /* 0x000000ffff0c7224 */ /* 0x000fe400078e000e */
[----:B------:R-:W-:Y:S02]  /*1e570*/  IMAD.MOV.U32 R13, RZ, RZ, R30 ;  /* 0x000000ffff0d7224 */ /* 0x000fe400078e001e */
[----:B------:R-:W-:Y:S02]  /*1e580*/  IMAD.MOV.U32 R14, RZ, RZ, R29 ;  /* 0x000000ffff0e7224 */ /* 0x000fe400078e001d */
.L_x_59000:
[----:B------:R-:W-:Y:S05]  /*1e590*/  BSYNC B1 ;  /* 0x0000000000017941 */ /* 0x000fea0003800000 */
.L_x_58998:
        /* <DEDUP_REMOVED lines=16> */
.L_x_59002:
[----:B------:R-:W-:Y:S01]  /*1e6a0*/  IMAD.MOV.U32 R8, RZ, RZ, R27 ;  /* 0x000000ffff087224 */ /* 0x000fe200078e001b */
[----:B------:R-:W-:Y:S01]  /*1e6b0*/  MOV R27, R42 ;  /* 0x0000002a001b7202 */ /* 0x000fe20000000f00 */
[----:B------:R-:W-:Y:S02]  /*1e6c0*/  IMAD.MOV.U32 R30, RZ, RZ, R43 ;  /* 0x000000ffff1e7224 */ /* 0x000fe400078e002b */
[----:B------:R-:W-:Y:S02]  /*1e6d0*/  IMAD.MOV.U32 R43, RZ, RZ, R10 ;  /* 0x000000ffff2b7224 */ /* 0x000fe400078e000a */
.L_x_59003:
[----:B------:R-:W-:Y:S05]  /*1e6e0*/  BSYNC B1 ;  /* 0x0000000000017941 */ /* 0x000fea0003800000 */
.L_x_59001:
        /* <DEDUP_REMOVED lines=9> */
.L_x_59005:
[----:B------:R-:W-:Y:S01]  /*1e780*/  IMAD.MOV.U32 R29, RZ, RZ, R8 ;  /* 0x000000ffff1d7224 */ /* 0x000fe200078e0008 */
[----:B------:R-:W-:Y:S01]  /*1e790*/  MOV R8, R33 ;  /* 0x0000002100087202 */ /* 0x000fe20000000f00 */
[----:B------:R-:W-:Y:S02]  /*1e7a0*/  IMAD.MOV.U32 R35, RZ, RZ, R30 ;  /* 0x000000ffff237224 */ /* 0x000fe400078e001e */
[----:B------:R-:W-:Y:S02]  /*1e7b0*/  IMAD.MOV.U32 R30, RZ, RZ, R31 ;  /* 0x000000ffff1e7224 */ /* 0x000fe400078e001f */
.L_x_59006:
[----:B------:R-:W-:Y:S05]  /*1e7c0*/  BSYNC B1 ;  /* 0x0000000000017941 */ /* 0x000fea0003800000 */
.L_x_59004:
        /* <DEDUP_REMOVED lines=9> */
.L_x_59008:
[----:B------:R-:W-:Y:S01]  /*1e860*/  IMAD.MOV.U32 R10, RZ, RZ, R29 ;  /* 0x000000ffff0a7224 */ /* 0x000fe200078e001d */
[----:B------:R-:W-:Y:S01]  /*1e870*/  MOV R29, R44 ;  /* 0x0000002c001d7202 */ /* 0x000fe20000000f00 */
[----:B------:R-:W-:Y:S02]  /*1e880*/  IMAD.MOV.U32 R31, RZ, RZ, R35 ;  /* 0x000000ffff1f7224 */ /* 0x000fe400078e0023 */
[----:B------:R-:W-:Y:S02]  /*1e890*/  IMAD.MOV.U32 R35, RZ, RZ, R26 ;  /* 0x000000ffff237224 */ /* 0x000fe400078e001a */
.L_x_59009:
[----:B------:R-:W-:Y:S05]  /*1e8a0*/  BSYNC B1 ;  /* 0x0000000000017941 */ /* 0x000fea0003800000 */
.L_x_59007:
        /* <DEDUP_REMOVED lines=9> */
.L_x_59011:
[----:B------:R-:W-:Y:S01]  /*1e940*/  IMAD.MOV.U32 R26, RZ, RZ, R10 ;  /* 0x000000ffff1a7224 */ /* 0x000fe200078e000a */
[----:B------:R-:W-:Y:S01]  /*1e950*/  MOV R10, R3 ;  /* 0x00000003000a7202 */ /* 0x000fe20000000f00 */
[----:B------:R-:W-:Y:S02]  /*1e960*/  IMAD.MOV.U32 R40, RZ, RZ, R31 ;  /* 0x000000ffff287224 */ /* 0x000fe400078e001f */
[----:B------:R-:W-:Y:S02]  /*1e970*/  IMAD.MOV.U32 R31, RZ, RZ, R24 ;  /* 0x000000ffff1f7224 */ /* 0x000fe400078e0018 */
.L_x_59012:
[----:B------:R-:W-:Y:S05]  /*1e980*/  BSYNC B1 ;  /* 0x0000000000017941 */ /* 0x000fea0003800000 */
.L_x_59010:
        /* <DEDUP_REMOVED lines=9> */
.L_x_59014:
[----:B------:R-:W-:Y:S01]  /*1ea20*/  IMAD.MOV.U32 R3, RZ, RZ, R26 ;  /* 0x000000ffff037224 */ /* 0x000fe200078e001a */
[----:B------:R-:W-:Y:S01]  /*1ea30*/  MOV R26, R25 ;  /* 0x00000019001a7202 */ /* 0x000fe20000000f00 */
[----:B------:R-:W-:Y:S02]  /*1ea40*/  IMAD.MOV.U32 R24, RZ, RZ, R40 ;  /* 0x000000ffff187224 */ /* 0x000fe400078e0028 */
[----:B------:R-:W-:Y:S02]  /*1ea50*/  IMAD.MOV.U32 R40, RZ, RZ, R5 ;  /* 0x000000ffff287224 */ /* 0x000fe400078e0005 */
.L_x_59015:
[----:B------:R-:W-:Y:S05]  /*1ea60*/  BSYNC B1 ;  /* 0x0000000000017941 */ /* 0x000fea0003800000 */
.L_x_59013:
        /* <DEDUP_REMOVED lines=9> */
.L_x_59017:
[----:B------:R-:W-:Y:S01]  /*1eb00*/  IMAD.MOV.U32 R5, RZ, RZ, R3 ;  /* 0x000000ffff057224 */ /* 0x000fe200078e0003 */
[----:B------:R-:W-:Y:S01]  /*1eb10*/  MOV R3, R22 ;  /* 0x0000001600037202 */ /* 0x000fe20000000f00 */
[----:B------:R-:W-:Y:S02]  /*1eb20*/  IMAD.MOV.U32 R25, RZ, RZ, R24 ;  /* 0x000000ffff197224 */ /* 0x000fe400078e0018 */
[----:B------:R-:W-:Y:S02]  /*1eb30*/  IMAD.MOV.U32 R24, RZ, RZ, R7 ;  /* 0x000000ffff187224 */ /* 0x000fe400078e0007 */
.L_x_59018:
[----:B------:R-:W-:Y:S05]  /*1eb40*/  BSYNC B1 ;  /* 0x0000000000017941 */ /* 0x000fea0003800000 */
.L_x_59016:
        /* <DEDUP_REMOVED lines=9> */
.L_x_59020:
[----:B------:R-:W-:Y:S01]  /*1ebe0*/  IMAD.MOV.U32 R22, RZ, RZ, R5 ;  /* 0x000000ffff167224 */ /* 0x000fe200078e0005 */
[----:B------:R-:W-:Y:S01]  /*1ebf0*/  MOV R5, R38 ;  /* 0x0000002600057202 */ /* 0x000fe20000000f00 */
[----:B------:R-:W-:Y:S02]  /*1ec00*/  IMAD.MOV.U32 R7, RZ, RZ, R25 ;  /* 0x000000ffff077224 */ /* 0x000fe400078e0019 */
[----:B------:R-:W-:Y:S02]  /*1ec10*/  IMAD.MOV.U32 R25, RZ, RZ, R32 ;  /* 0x000000ffff197224 */ /* 0x000fe400078e0020 */
.L_x_59021:
[----:B------:R-:W-:Y:S05]  /*1ec20*/  BSYNC B1 ;  /* 0x0000000000017941 */ /* 0x000fea0003800000 */
.L_x_59019:
        /* <DEDUP_REMOVED lines=9> */
.L_x_59023:
[----:B------:R-:W-:Y:S01]  /*1ecc0*/  IMAD.MOV.U32 R32, RZ, RZ, R22 ;  /* 0x000000ffff207224 */ /* 0x000fe200078e0016 */
[----:B------:R-:W-:Y:S01]  /*1ecd0*/  MOV R22, R9 ;  /* 0x0000000900167202 */ /* 0x000fe20000000f00 */
[----:B------:R-:W-:Y:S02]  /*1ece0*/  IMAD.MOV.U32 R38, RZ, RZ, R7 ;  /* 0x000000ffff267224 */ /* 0x000fe400078e0007 */
[----:B------:R-:W-:Y:S02]  /*1ecf0*/  IMAD.MOV.U32 R7, RZ, RZ, R20 ;  /* 0x000000ffff077224 */ /* 0x000fe400078e0014 */
.L_x_59024:
[----:B------:R-:W-:Y:S05]  /*1ed00*/  BSYNC B1 ;  /* 0x0000000000017941 */ /* 0x000fea0003800000 */
.L_x_59022:
        /* <DEDUP_REMOVED lines=9> */
.L_x_59026:
[----:B------:R-:W-:Y:S01]  /*1eda0*/  IMAD.MOV.U32 R9, RZ, RZ, R32 ;  /* 0x000000ffff097224 */ /* 0x000fe200078e0020 */
[----:B------:R-:W-:Y:S01]  /*1edb0*/  MOV R32, R19 ;  /* 0x0000001300207202 */ /* 0x000fe20000000f00 */
[----:B------:R-:W-:Y:S02]  /*1edc0*/  IMAD.MOV.U32 R20, RZ, RZ, R38 ;  /* 0x000000ffff147224 */ /* 0x000fe400078e0026 */
[----:B------:R-:W-:Y:S02]  /*1edd0*/  IMAD.MOV.U32 R38, RZ, RZ, R11 ;  /* 0x000000ffff267224 */ /* 0x000fe400078e000b */
.L_x_59027:
[----:B------:R-:W-:Y:S05]  /*1ede0*/  BSYNC B1 ;  /* 0x0000000000017941 */ /* 0x000fea0003800000 */
.L_x_59025:
        /* <DEDUP_REMOVED lines=9> */
.L_x_59029:
[----:B------:R-:W-:Y:S01]  /*1ee80*/  IMAD.MOV.U32 R11, RZ, RZ, R9 ;  /* 0x000000ffff0b7224 */ /* 0x000fe200078e0009 */
[----:B------:R-:W-:Y:S01]  /*1ee90*/  MOV R9, R18 ;  /* 0x0000001200097202 */ /* 0x000fe20000000f00 */
[----:B------:R-:W-:Y:S02]  /*1eea0*/  IMAD.MOV.U32 R19, RZ, RZ, R20 ;  /* 0x000000ffff137224 */ /* 0x000fe400078e0014 */
[----:B------:R-:W-:Y:S02]  /*1eeb0*/  IMAD.MOV.U32 R20, RZ, RZ, R21 ;  /* 0x000000ffff147224 */ /* 0x000fe400078e0015 */
.L_x_59030:
[----:B------:R-:W-:Y:S05]  /*1eec0*/  BSYNC B1 ;  /* 0x0000000000017941 */ /* 0x000fea0003800000 */
.L_x_59028:
        /* <DEDUP_REMOVED lines=9> */
.L_x_59032:
[----:B------:R-:W-:Y:S01]  /*1ef60*/  IMAD.MOV.U32 R18, RZ, RZ, R11 ;  /* 0x000000ffff127224 */ /* 0x000fe200078e000b */
[----:B------:R-:W-:Y:S01]  /*1ef70*/  MOV R11, R34 ;  /* 0x00000022000b7202 */ /* 0x000fe20000000f00 */
[----:B------:R-:W-:Y:S02]  /*1ef80*/  IMAD.MOV.U32 R21, RZ, RZ, R19 ;  /* 0x000000ffff157224 */ /* 0x000fe400078e0013 */
[----:B------:R-:W-:Y:S02]  /*1ef90*/  IMAD.MOV.U32 R19, RZ, RZ, R16 ;  /* 0x000000ffff137224 */ /* 0x000fe400078e0010 */
.L_x_59033:
[----:B------:R-:W-:Y:S05]  /*1efa0*/  BSYNC B1 ;  /* 0x0000000000017941 */ /* 0x000fea0003800000 */
.L_x_59031:
        /* <DEDUP_REMOVED lines=9> */
.L_x_59035:
[----:B------:R-:W-:Y:S01]  /*1f040*/  IMAD.MOV.U32 R16, RZ, RZ, R18 ;  /* 0x000000ffff107224 */ /* 0x000fe200078e0012 */
[----:B------:R-:W-:Y:S01]  /*1f050*/  MOV R18, R17 ;  /* 0x0000001100127202 */ /* 0x000fe20000000f00 */
[----:B------:R-:W-:Y:S02]  /*1f060*/  IMAD.MOV.U32 R34, RZ, RZ, R21 ;  /* 0x000000ffff227224 */ /* 0x000fe400078e0015 */
[----:B------:R-:W-:Y:S02]  /*1f070*/  IMAD.MOV.U32 R21, RZ, RZ, R36 ;  /* 0x000000ffff157224 */ /* 0x000fe400078e0024 */
.L_x_59036:
[----:B------:R-:W-:Y:S05]  /*1f080*/  BSYNC B1 ;  /* 0x0000000000017941 */ /* 0x000fea0003800000 */
.L_x_59034:
        /* <DEDUP_REMOVED lines=9> */
.L_x_59038:
[----:B------:R-:W-:Y:S01]  /*1f120*/  IMAD.MOV.U32 R36, RZ, RZ, R16 ;  /* 0x000000ffff247224 */ /* 0x000fe200078e0010 */
[----:B------:R-:W-:Y:S01]  /*1f130*/  MOV R16, R23 ;  /* 0x0000001700107202 */ /* 0x000fe20000000f00 */
[----:B------:R-:W-:Y:S02]  /*1f140*/  IMAD.MOV.U32 R17, RZ, RZ, R34 ;  /* 0x000000ffff117224 */ /* 0x000fe400078e0022 */
[----:B------:R-:W-:Y:S02]  /*1f150*/  IMAD.MOV.U32 R34, RZ, RZ, R15 ;  /* 0x000000ffff227224 */ /* 0x000fe400078e000f */
.L_x_59039:
[----:B------:R-:W-:Y:S05]  /*1f160*/  BSYNC B1 ;  /* 0x0000000000017941 */ /* 0x000fea0003800000 */
.L_x_59037:
        /* <DEDUP_REMOVED lines=9> */
.L_x_59041:
[----:B------:R-:W-:Y:S01]  /*1f200*/  IMAD.MOV.U32 R15, RZ, RZ, R36 ;  /* 0x000000ffff0f7224 */ /* 0x000fe200078e0024 */
[----:B------:R-:W-:Y:S01]  /*1f210*/  MOV R36, R13 ;  /* 0x0000000d00247202 */ /* 0x000fe20000000f00 */
[----:B------:R-:W-:Y:S02]  /*1f220*/  IMAD.MOV.U32 R23, RZ, RZ, R17 ;  /* 0x000000ffff177224 */ /* 0x000fe400078e0011 */
[----:B------:R-:W-:Y:S02]  /*1f230*/  IMAD.MOV.U32 R17, RZ, RZ, R14 ;  /* 0x000000ffff117224 */ /* 0x000fe400078e000e */
.L_x_59042:
[----:B------:R-:W-:Y:S05]  /*1f240*/  BSYNC B1 ;  /* 0x0000000000017941 */ /* 0x000fea0003800000 */
.L_x_59040:
        /* <DEDUP_REMOVED lines=9> */
.L_x_59044:
[----:B------:R-:W-:Y:S01]  /*1f2e0*/  IMAD.MOV.U32 R13, RZ, RZ, R15 ;  /* 0x000000ffff0d7224 */ /* 0x000fe200078e000f */
[----:B------:R-:W-:Y:S01]  /*1f2f0*/  MOV R15, R28 ;  /* 0x0000001c000f7202 */ /* 0x000fe20000000f00 */
[----:B------:R-:W-:Y:S02]  /*1f300*/  IMAD.MOV.U32 R14, RZ, RZ, R23 ;  /* 0x000000ffff0e7224 */ /* 0x000fe400078e0017 */
[----:B------:R-:W-:Y:S02]  /*1f310*/  IMAD.MOV.U32 R23, RZ, RZ, R12 ;  /* 0x000000ffff177224 */ /* 0x000fe400078e000c */
.L_x_59045:
[----:B------:R-:W-:Y:S05]  /*1f320*/  BSYNC B1 ;  /* 0x0000000000017941 */ /* 0x000fea0003800000 */
.L_x_59043:
        /* <DEDUP_REMOVED lines=16> */
.L_x_59047:
[----:B------:R-:W-:Y:S01]  /*1f430*/  MOV R6, R27 ;  /* 0x0000001b00067202 */ /* 0x000fe20000000f00 */
[----:B------:R-:W-:Y:S02]  /*1f440*/  IMAD.MOV.U32 R12, RZ, RZ, R43 ;  /* 0x000000ffff0c7224 */ /* 0x000fe400078e002b */
[----:B------:R-:W-:Y:S02]  /*1f450*/  IMAD.MOV.U32 R27, RZ, RZ, R8 ;  /* 0x000000ffff1b7224 */ /* 0x000fe400078e0008 */
[----:B------:R-:W-:Y:S02]  /*1f460*/  IMAD.MOV.U32 R43, RZ, RZ, R30 ;  /* 0x000000ffff2b7224 */ /* 0x000fe400078e001e */
.L_x_59048:
[----:B------:R-:W-:Y:S05]  /*1f470*/  BSYNC B1 ;  /* 0x0000000000017941 */ /* 0x000fea0003800000 */
.L_x_59046:
        /* <DEDUP_REMOVED lines=9> */
.L_x_59050:
[----:B------:R-:W-:Y:S01]  /*1f510*/  MOV R33, R6 ;  /* 0x0000000600217202 */ /* 0x000fe20000000f00 */
[----:B------:R-:W-:Y:S02]  /*1f520*/  IMAD.MOV.U32 R8, RZ, RZ, R12 ;  /* 0x000000ffff087224 */ /* 0x000fe400078e000c */
[----:B------:R-:W-:Y:S02]  /*1f530*/  IMAD.MOV.U32 R6, RZ, RZ, R29 ;  /* 0x000000ffff067224 */ /* 0x000fe400078e001d */
[----:B------:R-:W-:Y:S02]  /*1f540*/  IMAD.MOV.U32 R12, RZ, RZ, R35 ;  /* 0x000000ffff0c7224 */ /* 0x000fe400078e0023 */
.L_x_59051:
[----:B------:R-:W-:Y:S05]  /*1f550*/  BSYNC B1 ;  /* 0x0000000000017941 */ /* 0x000fea0003800000 */
.L_x_59049:
        /* <DEDUP_REMOVED lines=9> */
.L_x_59053:
[----:B------:R-:W-:Y:S01]  /*1f5f0*/  MOV R29, R33 ;  /* 0x00000021001d7202 */ /* 0x000fe20000000f00 */
[----:B------:R-:W-:Y:S02]  /*1f600*/  IMAD.MOV.U32 R35, RZ, RZ, R8 ;  /* 0x000000ffff237224 */ /* 0x000fe400078e0008 */
[----:B------:R-:W-:Y:S02]  /*1f610*/  IMAD.MOV.U32 R33, RZ, RZ, R10 ;  /* 0x000000ffff217224 */ /* 0x000fe400078e000a */
[----:B------:R-:W-:Y:S02]  /*1f620*/  IMAD.MOV.U32 R8, RZ, RZ, R31 ;  /* 0x000000ffff087224 */ /* 0x000fe400078e001f */
.L_x_59054:
[----:B------:R-:W-:Y:S05]  /*1f630*/  BSYNC B1 ;  /* 0x0000000000017941 */ /* 0x000fea0003800000 */
.L_x_59052:
        /* <DEDUP_REMOVED lines=9> */
.L_x_59056:
[----:B------:R-:W-:Y:S01]  /*1f6d0*/  MOV R10, R29 ;  /* 0x0000001d000a7202 */ /* 0x000fe20000000f00 */
[----:B------:R-:W-:Y:S02]  /*1f6e0*/  IMAD.MOV.U32 R31, RZ, RZ, R35 ;  /* 0x000000ffff1f7224 */ /* 0x000fe400078e0023 */
[----:B------:R-:W-:Y:S02]  /*1f6f0*/  IMAD.MOV.U32 R29, RZ, RZ, R26 ;  /* 0x000000ffff1d7224 */ /* 0x000fe400078e001a */
[----:B------:R-:W-:Y:S02]  /*1f700*/  IMAD.MOV.U32 R35, RZ, RZ, R40 ;  /* 0x000000ffff237224 */ /* 0x000fe400078e0028 */
.L_x_59057:
[----:B------:R-:W-:Y:S05]  /*1f710*/  BSYNC B1 ;  /* 0x0000000000017941 */ /* 0x000fea0003800000 */
.L_x_59055:
        /* <DEDUP_REMOVED lines=9> */
.L_x_59059:
[----:B------:R-:W-:Y:S01]  /*1f7b0*/  MOV R26, R10 ;  /* 0x0000000a001a7202 */ /* 0x000fe20000000f00 */
[----:B------:R-:W-:Y:S02]  /*1f7c0*/  IMAD.MOV.U32 R28, RZ, RZ, R31 ;  /* 0x000000ffff1c7224 */ /* 0x000fe400078e001f */
[----:B------:R-:W-:Y:S02]  /*1f7d0*/  IMAD.MOV.U32 R10, RZ, RZ, R3 ;  /* 0x000000ffff0a7224 */ /* 0x000fe400078e0003 */
[----:B------:R-:W-:Y:S02]  /*1f7e0*/  IMAD.MOV.U32 R31, RZ, RZ, R24 ;  /* 0x000000ffff1f7224 */ /* 0x000fe400078e0018 */
.L_x_59060:
[----:B------:R-:W-:Y:S05]  /*1f7f0*/  BSYNC B1 ;  /* 0x0000000000017941 */ /* 0x000fea0003800000 */
.L_x_59058:
        /* <DEDUP_REMOVED lines=9> */
.L_x_59062:
[----:B------:R-:W-:Y:S01]  /*1f890*/  MOV R3, R26 ;  /* 0x0000001a00037202 */ /* 0x000fe20000000f00 */
[----:B------:R-:W-:Y:S02]  /*1f8a0*/  IMAD.MOV.U32 R24, RZ, RZ, R28 ;  /* 0x000000ffff187224 */ /* 0x000fe400078e001c */
[----:B------:R-:W-:Y:S02]  /*1f8b0*/  IMAD.MOV.U32 R26, RZ, RZ, R5 ;  /* 0x000000ffff1a7224 */ /* 0x000fe400078e0005 */
[----:B------:R-:W-:Y:S02]  /*1f8c0*/  IMAD.MOV.U32 R28, RZ, RZ, R25 ;  /* 0x000000ffff1c7224 */ /* 0x000fe400078e0019 */
.L_x_59063:
[----:B------:R-:W-:Y:S05]  /*1f8d0*/  BSYNC B1 ;  /* 0x0000000000017941 */ /* 0x000fea0003800000 */
.L_x_59061:
        /* <DEDUP_REMOVED lines=9> */
.L_x_59065:
[----:B------:R-:W-:Y:S01]  /*1f970*/  MOV R5, R3 ;  /* 0x0000000300057202 */ /* 0x000fe20000000f00 */
[----:B------:R-:W-:Y:S02]  /*1f980*/  IMAD.MOV.U32 R25, RZ, RZ, R24 ;  /* 0x000000ffff197224 */ /* 0x000fe400078e0018 */
[----:B------:R-:W-:Y:S02]  /*1f990*/  IMAD.MOV.U32 R3, RZ, RZ, R22 ;  /* 0x000000ffff037224 */ /* 0x000fe400078e0016 */
[----:B------:R-:W-:Y:S02]  /*1f9a0*/  IMAD.MOV.U32 R24, RZ, RZ, R7 ;  /* 0x000000ffff187224 */ /* 0x000fe400078e0007 */
.L_x_59066:
[----:B------:R-:W-:Y:S05]  /*1f9b0*/  BSYNC B1 ;  /* 0x0000000000017941 */ /* 0x000fea0003800000 */
.L_x_59064:
        /* <DEDUP_REMOVED lines=9> */
.L_x_59068:
[----:B------:R-:W-:Y:S01]  /*1fa50*/  MOV R22, R5 ;  /* 0x0000000500167202 */ /* 0x000fe20000000f00 */
[----:B------:R-:W-:Y:S02]  /*1fa60*/  IMAD.MOV.U32 R7, RZ, RZ, R25 ;  /* 0x000000ffff077224 */ /* 0x000fe400078e0019 */
[----:B------:R-:W-:Y:S02]  /*1fa70*/  IMAD.MOV.U32 R5, RZ, RZ, R32 ;  /* 0x000000ffff057224 */ /* 0x000fe400078e0020 */
[----:B------:R-:W-:Y:S02]  /*1fa80*/  IMAD.MOV.U32 R25, RZ, RZ, R38 ;  /* 0x000000ffff197224 */ /* 0x000fe400078e0026 */
.L_x_59069:
[----:B------:R-:W-:Y:S05]  /*1fa90*/  BSYNC B1 ;  /* 0x0000000000017941 */ /* 0x000fea0003800000 */
.L_x_59067:
        /* <DEDUP_REMOVED lines=9> */
.L_x_59071:
[----:B------:R-:W-:Y:S01]  /*1fb30*/  MOV R30, R22 ;  /* 0x00000016001e7202 */ /* 0x000fe20000000f00 */
[----:B------:R-:W-:Y:S02]  /*1fb40*/  IMAD.MOV.U32 R32, RZ, RZ, R7 ;  /* 0x000000ffff207224 */ /* 0x000fe400078e0007 */
[----:B------:R-:W-:Y:S02]  /*1fb50*/  IMAD.MOV.U32 R22, RZ, RZ, R9 ;  /* 0x000000ffff167224 */ /* 0x000fe400078e0009 */
[----:B------:R-:W-:Y:S02]  /*1fb60*/  IMAD.MOV.U32 R7, RZ, RZ, R20 ;  /* 0x000000ffff077224 */ /* 0x000fe400078e0014 */
.L_x_59072:
[----:B------:R-:W-:Y:S05]  /*1fb70*/  BSYNC B1 ;  /* 0x0000000000017941 */ /* 0x000fea0003800000 */
.L_x_59070:
        /* <DEDUP_REMOVED lines=9> */
.L_x_59074:
[----:B------:R-:W-:Y:S01]  /*1fc10*/  MOV R9, R30 ;  /* 0x0000001e00097202 */ /* 0x000fe20000000f00 */
[----:B------:R-:W-:Y:S02]  /*1fc20*/  IMAD.MOV.U32 R20, RZ, RZ, R32 ;  /* 0x000000ffff147224 */ /* 0x000fe400078e0020 */
[----:B------:R-:W-:Y:S02]  /*1fc30*/  IMAD.MOV.U32 R30, RZ, RZ, R11 ;  /* 0x000000ffff1e7224 */ /* 0x000fe400078e000b */
[----:B------:R-:W-:Y:S02]  /*1fc40*/  IMAD.MOV.U32 R32, RZ, RZ, R19 ;  /* 0x000000ffff207224 */ /* 0x000fe400078e0013 */
.L_x_59075:
[----:B------:R-:W-:Y:S05]  /*1fc50*/  BSYNC B1 ;  /* 0x0000000000017941 */ /* 0x000fea0003800000 */
.L_x_59073:
        /* <DEDUP_REMOVED lines=9> */
.L_x_59077:
[----:B------:R-:W-:Y:S01]  /*1fcf0*/  MOV R11, R9 ;  /* 0x00000009000b7202 */ /* 0x000fe20000000f00 */
[----:B------:R-:W-:Y:S02]  /*1fd00*/  IMAD.MOV.U32 R19, RZ, RZ, R20 ;  /* 0x000000ffff137224 */ /* 0x000fe400078e0014 */
[----:B------:R-:W-:Y:S02]  /*1fd10*/  IMAD.MOV.U32 R9, RZ, RZ, R18 ;  /* 0x000000ffff097224 */ /* 0x000fe400078e0012 */
[----:B------:R-:W-:Y:S02]  /*1fd20*/  IMAD.MOV.U32 R20, RZ, RZ, R21 ;  /* 0x000000ffff147224 */ /* 0x000fe400078e0015 */
.L_x_59078:
[----:B------:R-:W-:Y:S05]  /*1fd30*/  BSYNC B1 ;  /* 0x0000000000017941 */ /* 0x000fea0003800000 */
.L_x_59076:
        /* <DEDUP_REMOVED lines=9> */
.L_x_59080:
[----:B------:R-:W-:Y:S01]  /*1fdd0*/  MOV R21, R11 ;  /* 0x0000000b00157202 */ /* 0x000fe20000000f00 */
[----:B------:R-:W-:Y:S02]  /*1fde0*/  IMAD.MOV.U32 R18, RZ, RZ, R19 ;  /* 0x000000ffff127224 */ /* 0x000fe400078e0013 */
[----:B------:R-:W-:Y:S02]  /*1fdf0*/  IMAD.MOV.U32 R11, RZ, RZ, R16 ;  /* 0x000000ffff0b7224 */ /* 0x000fe400078e0010 */
[----:B------:R-:W-:Y:S02]  /*1fe00*/  IMAD.MOV.U32 R19, RZ, RZ, R34 ;  /* 0x000000ffff137224 */ /* 0x000fe400078e0022 */
.L_x_59081:
[----:B------:R-:W-:Y:S05]  /*1fe10*/  BSYNC B1 ;  /* 0x0000000000017941 */ /* 0x000fea0003800000 */
.L_x_59079:
        /* <DEDUP_REMOVED lines=9> */
.L_x_59083:
[----:B------:R-:W-:Y:S01]  /*1feb0*/  MOV R16, R21 ;  /* 0x0000001500107202 */ /* 0x000fe20000000f00 */
[----:B------:R-:W-:Y:S02]  /*1fec0*/  IMAD.MOV.U32 R34, RZ, RZ, R18 ;  /* 0x000000ffff227224 */ /* 0x000fe400078e0012 */
[----:B------:R-:W-:Y:S02]  /*1fed0*/  IMAD.MOV.U32 R21, RZ, RZ, R36 ;  /* 0x000000ffff157224 */ /* 0x000fe400078e0024 */
[----:B------:R-:W-:Y:S02]  /*1fee0*/  IMAD.MOV.U32 R18, RZ, RZ, R17 ;  /* 0x000000ffff127224 */ /* 0x000fe400078e0011 */
.L_x_59084:
[----:B------:R-:W-:Y:S05]  /*1fef0*/  BSYNC B1 ;  /* 0x0000000000017941 */ /* 0x000fea0003800000 */
.L_x_59082:
        /* <DEDUP_REMOVED lines=9> */
.L_x_59086:
[----:B------:R-:W-:Y:S01]  /*1ff90*/  MOV R36, R16 ;  /* 0x0000001000247202 */ /* 0x000fe20000000f00 */
[----:B------:R-:W-:Y:S02]  /*1ffa0*/  IMAD.MOV.U32 R17, RZ, RZ, R34 ;  /* 0x000000ffff117224 */ /* 0x000fe400078e0022 */
[----:B------:R-:W-:Y:S02]  /*1ffb0*/  IMAD.MOV.U32 R16, RZ, RZ, R15 ;  /* 0x000000ffff107224 */ /* 0x000fe400078e000f */
[----:B------:R-:W-:Y:S02]  /*1ffc0*/  IMAD.MOV.U32 R34, RZ, RZ, R23 ;  /* 0x000000ffff227224 */ /* 0x000fe400078e0017 */
.L_x_59087:
[----:B------:R-:W-:Y:S05]  /*1ffd0*/  BSYNC B1 ;  /* 0x0000000000017941 */ /* 0x000fea0003800000 */
.L_x_59085:
        /* <DEDUP_REMOVED lines=9> */
.L_x_59089:
[----:B------:R-:W-:Y:S01]  /*20070*/  MOV R15, R36 ;  /* 0x00000024000f7202 */ /* 0x000fe20000000f00 */
[----:B------:R-:W-:Y:S02]  /*20080*/  IMAD.MOV.U32 R23, RZ, RZ, R17 ;  /* 0x000000ffff177224 */ /* 0x000fe400078e0011 */
[----:B------:R-:W-:Y:S02]  /*20090*/  IMAD.MOV.U32 R36, RZ, RZ, R13 ;  /* 0x000000ffff247224 */ /* 0x000fe400078e000d */
[----:B------:R-:W-:Y:S02]  /*200a0*/  IMAD.MOV.U32 R17, RZ, RZ, R14 ;  /* 0x000000ffff117224 */ /* 0x000fe400078e000e */
.L_x_59090:
[----:B------:R-:W-:Y:S05]  /*200b0*/  BSYNC B1 ;  /* 0x0000000000017941 */ /* 0x000fea0003800000 */
.L_x_59088:
        /* <DEDUP_REMOVED lines=16> */
.L_x_59092:
[----:B------:R-:W-:Y:S02]  /*201c0*/  IMAD.MOV.U32 R4, RZ, RZ, R27 ;  /* 0x000000ffff047224 */ /* 0x000fe400078e001b */
[----:B------:R-:W-:Y:S02]  /*201d0*/  IMAD.MOV.U32 R13, RZ, RZ, R43 ;  /* 0x000000ffff0d7224 */ /* 0x000fe400078e002b */
[----:B------:R-:W-:Y:S02]  /*201e0*/  IMAD.MOV.U32 R27, RZ, RZ, R6 ;  /* 0x000000ffff1b7224 */ /* 0x000fe400078e0006 */
[----:B------:R-:W-:Y:S02]  /*201f0*/  IMAD.MOV.U32 R43, RZ, RZ, R12 ;  /* 0x000000ffff2b7224 */ /* 0x000fe400078e000c */
.L_x_59093:
[----:B------:R-:W-:Y:S05]  /*20200*/  BSYNC B1 ;  /* 0x0000000000017941 */ /* 0x000fea0003800000 */
.L_x_59091:
        /* <DEDUP_REMOVED lines=9> */
.L_x_59095:
[----:B------:R-:W-:Y:S02]  /*202a0*/  IMAD.MOV.U32 R6, RZ, RZ, R4 ;  /* 0x000000ffff067224 */ /* 0x000fe400078e0004 */
[----:B------:R-:W-:Y:S02]  /*202b0*/  IMAD.MOV.U32 R12, RZ, RZ, R13 ;  /* 0x000000ffff0c7224 */ /* 0x000fe400078e000d */
[----:B------:R-:W-:Y:S02]  /*202c0*/  IMAD.MOV.U32 R4, RZ, RZ, R33 ;  /* 0x000000ffff047224 */ /* 0x000fe400078e0021 */
[----:B------:R-:W-:Y:S02]  /*202d0*/  IMAD.MOV.U32 R13, RZ, RZ, R8 ;  /* 0x000000ffff0d7224 */ /* 0x000fe400078e0008 */
.L_x_59096:
[----:B------:R-:W-:Y:S05]  /*202e0*/  BSYNC B1 ;  /* 0x0000000000017941 */ /* 0x000fea0003800000 */
.L_x_59094:
        /* <DEDUP_REMOVED lines=9> */
.L_x_59098:
[----:B------:R-:W-:Y:S02]  /*20380*/  IMAD.MOV.U32 R8, RZ, RZ, R6 ;  /* 0x000000ffff087224 */ /* 0x000fe400078e0006 */
[----:B------:R-:W-:Y:S02]  /*20390*/  IMAD.MOV.U32 R14, RZ, RZ, R12 ;  /* 0x000000ffff0e7224 */ /* 0x000fe400078e000c */
[----:B------:R-:W-:Y:S02]  /*203a0*/  IMAD.MOV.U32 R6, RZ, RZ, R29 ;  /* 0x000000ffff067224 */ /* 0x000fe400078e001d */
[----:B------:R-:W-:Y:S02]  /*203b0*/  IMAD.MOV.U32 R12, RZ, RZ, R35 ;  /* 0x000000ffff0c7224 */ /* 0x000fe400078e0023 */
.L_x_59099:
[----:B------:R-:W-:Y:S05]  /*203c0*/  BSYNC B1 ;  /* 0x0000000000017941 */ /* 0x000fea0003800000 */
.L_x_59097:
        /* <DEDUP_REMOVED lines=9> */
.L_x_59101:
[----:B------:R-:W-:Y:S02]  /*20460*/  IMAD.MOV.U32 R29, RZ, RZ, R8 ;  /* 0x000000ffff1d7224 */ /* 0x000fe400078e0008 */
[----:B------:R-:W-:Y:S02]  /*20470*/  IMAD.MOV.U32 R33, RZ, RZ, R14 ;  /* 0x000000ffff217224 */ /* 0x000fe400078e000e */
[----:B------:R-:W-:Y:S02]  /*20480*/  IMAD.MOV.U32 R8, RZ, RZ, R10 ;  /* 0x000000ffff087224 */ /* 0x000fe400078e000a */
[----:B------:R-:W-:Y:S02]  /*20490*/  IMAD.MOV.U32 R14, RZ, RZ, R31 ;  /* 0x000000ffff0e7224 */ /* 0x000fe400078e001f */
.L_x_59102:
[----:B------:R-:W-:Y:S05]  /*204a0*/  BSYNC B1 ;  /* 0x0000000000017941 */ /* 0x000fea0003800000 */
.L_x_59100:
        /* <DEDUP_REMOVED lines=9> */
.L_x_59104:
[----:B------:R-:W-:Y:S02]  /*20540*/  IMAD.MOV.U32 R10, RZ, RZ, R29 ;  /* 0x000000ffff0a7224 */ /* 0x000fe400078e001d */
[----:B------:R-:W-:Y:S02]  /*20550*/  IMAD.MOV.U32 R31, RZ, RZ, R33 ;  /* 0x000000ffff1f7224 */ /* 0x000fe400078e0021 */
[----:B------:R-:W-:Y:S02]  /*20560*/  IMAD.MOV.U32 R29, RZ, RZ, R26 ;  /* 0x000000ffff1d7224 */ /* 0x000fe400078e001a */
[----:B------:R-:W-:Y:S02]  /*20570*/  IMAD.MOV.U32 R33, RZ, RZ, R28 ;  /* 0x000000ffff217224 */ /* 0x000fe400078e001c */
.L_x_59105:
[----:B------:R-:W-:Y:S05]  /*20580*/  BSYNC B1 ;  /* 0x0000000000017941 */ /* 0x000fea0003800000 */
.L_x_59103:
        /* <DEDUP_REMOVED lines=9> */
.L_x_59107:
[----:B------:R-:W-:Y:S02]  /*20620*/  IMAD.MOV.U32 R28, RZ, RZ, R10 ;  /* 0x000000ffff1c7224 */ /* 0x000fe400078e000a */
[----:B------:R-:W-:Y:S02]  /*20630*/  IMAD.MOV.U32 R35, RZ, RZ, R31 ;  /* 0x000000ffff237224 */ /* 0x000fe400078e001f */
[----:B------:R-:W-:Y:S02]  /*20640*/  IMAD.MOV.U32 R10, RZ, RZ, R3 ;  /* 0x000000ffff0a7224 */ /* 0x000fe400078e0003 */
[----:B------:R-:W-:Y:S02]  /*20650*/  IMAD.MOV.U32 R31, RZ, RZ, R24 ;  /* 0x000000ffff1f7224 */ /* 0x000fe400078e0018 */
.L_x_59108:
[----:B------:R-:W-:Y:S05]  /*20660*/  BSYNC B1 ;  /* 0x0000000000017941 */ /* 0x000fea0003800000 */
.L_x_59106:
        /* <DEDUP_REMOVED lines=9> */
.L_x_59110:
[----:B------:R-:W-:Y:S02]  /*20700*/  IMAD.MOV.U32 R3, RZ, RZ, R28 ;  /* 0x000000ffff037224 */ /* 0x000fe400078e001c */
[----:B------:R-:W-:Y:S02]  /*20710*/  IMAD.MOV.U32 R44, RZ, RZ, R35 ;  /* 0x000000ffff2c7224 */ /* 0x000fe400078e0023 */
[----:B------:R-:W-:Y:S02]  /*20720*/  IMAD.MOV.U32 R28, RZ, RZ, R5 ;  /* 0x000000ffff1c7224 */ /* 0x000fe400078e0005 */
[----:B------:R-:W-:Y:S02]  /*20730*/  IMAD.MOV.U32 R35, RZ, RZ, R25 ;  /* 0x000000ffff237224 */ /* 0x000fe400078e0019 */
.L_x_59111:
[----:B------:R-:W-:Y:S05]  /*20740*/  BSYNC B1 ;  /* 0x0000000000017941 */ /* 0x000fea0003800000 */
.L_x_59109:
        /* <DEDUP_REMOVED lines=9> */
.L_x_59113:
[----:B------:R-:W-:Y:S02]  /*207e0*/  IMAD.MOV.U32 R5, RZ, RZ, R3 ;  /* 0x000000ffff057224 */ /* 0x000fe400078e0003 */
[----:B------:R-:W-:Y:S02]  /*207f0*/  IMAD.MOV.U32 R45, RZ, RZ, R44 ;  /* 0x000000ffff2d7224 */ /* 0x000fe400078e002c */
[----:B------:R-:W-:Y:S02]  /*20800*/  IMAD.MOV.U32 R3, RZ, RZ, R22 ;  /* 0x000000ffff037224 */ /* 0x000fe400078e0016 */
[----:B------:R-:W-:Y:S02]  /*20810*/  IMAD.MOV.U32 R44, RZ, RZ, R7 ;  /* 0x000000ffff2c7224 */ /* 0x000fe400078e0007 */
.L_x_59114:
[----:B------:R-:W-:Y:S05]  /*20820*/  BSYNC B1 ;  /* 0x0000000000017941 */ /* 0x000fea0003800000 */
.L_x_59112:
        /* <DEDUP_REMOVED lines=9> */
.L_x_59116:
[----:B------:R-:W-:Y:S02]  /*208c0*/  IMAD.MOV.U32 R46, RZ, RZ, R5 ;  /* 0x000000ffff2e7224 */ /* 0x000fe400078e0005 */
[----:B------:R-:W-:Y:S02]  /*208d0*/  IMAD.MOV.U32 R7, RZ, RZ, R45 ;  /* 0x000000ffff077224 */ /* 0x000fe400078e002d */
[----:B------:R-:W-:Y:S02]  /*208e0*/  IMAD.MOV.U32 R5, RZ, RZ, R30 ;  /* 0x000000ffff057224 */ /* 0x000fe400078e001e */
[----:B------:R-:W-:Y:S02]  /*208f0*/  IMAD.MOV.U32 R45, RZ, RZ, R32 ;  /* 0x000000ffff2d7224 */ /* 0x000fe400078e0020 */
.L_x_59117:
[----:B------:R-:W-:Y:S05]  /*20900*/  BSYNC B1 ;  /* 0x0000000000017941 */ /* 0x000fea0003800000 */
.L_x_59115:
        /* <DEDUP_REMOVED lines=9> */
.L_x_59119:
[----:B------:R-:W-:Y:S02]  /*209a0*/  IMAD.MOV.U32 R30, RZ, RZ, R46 ;  /* 0x000000ffff1e7224 */ /* 0x000fe400078e002e */
[----:B------:R-:W-:Y:S02]  /*209b0*/  IMAD.MOV.U32 R32, RZ, RZ, R7 ;  /* 0x000000ffff207224 */ /* 0x000fe400078e0007 */
[----:B------:R-:W-:Y:S02]  /*209c0*/  IMAD.MOV.U32 R46, RZ, RZ, R9 ;  /* 0x000000ffff2e7224 */ /* 0x000fe400078e0009 */
[----:B------:R-:W-:Y:S02]  /*209d0*/  IMAD.MOV.U32 R7, RZ, RZ, R20 ;  /* 0x000000ffff077224 */ /* 0x000fe400078e0014 */
.L_x_59120:
[----:B------:R-:W-:Y:S05]  /*209e0*/  BSYNC B1 ;  /* 0x0000000000017941 */ /* 0x000fea0003800000 */
.L_x_59118:
        /* <DEDUP_REMOVED lines=9> */
.L_x_59122:
[----:B------:R-:W-:Y:S02]  /*20a80*/  IMAD.MOV.U32 R48, RZ, RZ, R30 ;  /* 0x000000ffff307224 */ /* 0x000fe400078e001e */
[----:B------:R-:W-:Y:S02]  /*20a90*/  IMAD.MOV.U32 R9, RZ, RZ, R32 ;  /* 0x000000ffff097224 */ /* 0x000fe400078e0020 */
[----:B------:R-:W-:Y:S02]  /*20aa0*/  IMAD.MOV.U32 R30, RZ, RZ, R11 ;  /* 0x000000ffff1e7224 */ /* 0x000fe400078e000b */
[----:B------:R-:W-:Y:S02]  /*20ab0*/  IMAD.MOV.U32 R32, RZ, RZ, R19 ;  /* 0x000000ffff207224 */ /* 0x000fe400078e0013 */
.L_x_59123:
[----:B------:R-:W-:Y:S05]  /*20ac0*/  BSYNC B1 ;  /* 0x0000000000017941 */ /* 0x000fea0003800000 */
.L_x_59121:
        /* <DEDUP_REMOVED lines=9> */
.L_x_59125:
[----:B------:R-:W-:Y:S02]  /*20b60*/  IMAD.MOV.U32 R11, RZ, RZ, R48 ;  /* 0x000000ffff0b7224 */ /* 0x000fe400078e0030 */
[----:B------:R-:W-:Y:S02]  /*20b70*/  IMAD.MOV.U32 R47, RZ, RZ, R9 ;  /* 0x000000ffff2f7224 */ /* 0x000fe400078e0009 */
[----:B------:R-:W-:Y:S02]  /*20b80*/  IMAD.MOV.U32 R48, RZ, RZ, R21 ;  /* 0x000000ffff307224 */ /* 0x000fe400078e0015 */
[----:B------:R-:W-:Y:S02]  /*20b90*/  IMAD.MOV.U32 R9, RZ, RZ, R18 ;  /* 0x000000ffff097224 */ /* 0x000fe400078e0012 */
.L_x_59126:
[----:B------:R-:W-:Y:S05]  /*20ba0*/  BSYNC B1 ;  /* 0x0000000000017941 */ /* 0x000fea0003800000 */
.L_x_59124:
        /* <DEDUP_REMOVED lines=9> */
.L_x_59128:
[----:B------:R-:W-:Y:S02]  /*20c40*/  IMAD.MOV.U32 R49, RZ, RZ, R11 ;  /* 0x000000ffff317224 */ /* 0x000fe400078e000b */
[----:B------:R-:W-:Y:S02]  /*20c50*/  IMAD.MOV.U32 R50, RZ, RZ, R47 ;  /* 0x000000ffff327224 */ /* 0x000fe400078e002f */
[----:B------:R-:W-:Y:S02]  /*20c60*/  IMAD.MOV.U32 R11, RZ, RZ, R16 ;  /* 0x000000ffff0b7224 */ /* 0x000fe400078e0010 */
[----:B------:R-:W-:Y:S02]  /*20c70*/  IMAD.MOV.U32 R47, RZ, RZ, R34 ;  /* 0x000000ffff2f7224 */ /* 0x000fe400078e0022 */
.L_x_59129:
[----:B------:R-:W-:Y:S05]  /*20c80*/  BSYNC B1 ;  /* 0x0000000000017941 */ /* 0x000fea0003800000 */
.L_x_59127:
        /* <DEDUP_REMOVED lines=9> */
.L_x_59131:
[----:B------:R-:W-:Y:S02]  /*20d20*/  IMAD.MOV.U32 R51, RZ, RZ, R49 ;  /* 0x000000ffff337224 */ /* 0x000fe400078e0031 */
[----:B------:R-:W-:Y:S02]  /*20d30*/  IMAD.MOV.U32 R52, RZ, RZ, R50 ;  /* 0x000000ffff347224 */ /* 0x000fe400078e0032 */
[----:B------:R-:W-:Y:S02]  /*20d40*/  IMAD.MOV.U32 R49, RZ, RZ, R36 ;  /* 0x000000ffff317224 */ /* 0x000fe400078e0024 */
[----:B------:R-:W-:Y:S02]  /*20d50*/  IMAD.MOV.U32 R50, RZ, RZ, R17 ;  /* 0x000000ffff327224 */ /* 0x000fe400078e0011 */
.L_x_59132:
[----:B------:R-:W-:Y:S05]  /*20d60*/  BSYNC B1 ;  /* 0x0000000000017941 */ /* 0x000fea0003800000 */
.L_x_59130:
        /* <DEDUP_REMOVED lines=9> */
.L_x_59134:
[----:B------:R-:W-:Y:S02]  /*20e00*/  IMAD.MOV.U32 R54, RZ, RZ, R51 ;  /* 0x000000ffff367224 */ /* 0x000fe400078e0033 */
[----:B------:R-:W-:Y:S02]  /*20e10*/  IMAD.MOV.U32 R56, RZ, RZ, R52 ;  /* 0x000000ffff387224 */ /* 0x000fe400078e0034 */
[----:B------:R-:W-:Y:S02]  /*20e20*/  IMAD.MOV.U32 R51, RZ, RZ, R15 ;  /* 0x000000ffff337224 */ /* 0x000fe400078e000f */
[----:B------:R-:W-:Y:S02]  /*20e30*/  IMAD.MOV.U32 R52, RZ, RZ, R23 ;  /* 0x000000ffff347224 */ /* 0x000fe400078e0017 */
.L_x_59135:
[----:B------:R-:W-:Y:S05]  /*20e40*/  BSYNC B1 ;  /* 0x0000000000017941 */ /* 0x000fea0003800000 */
.L_x_59133:
        /* <DEDUP_REMOVED lines=16> */
.L_x_59137:
[----:B------:R-:W-:Y:S01]  /*20f50*/  IMAD.MOV.U32 R26, RZ, RZ, R27 ;  /* 0x000000ffff1a7224 */ /* 0x000fe200078e001b */
[----:B------:R-:W-:Y:S01]  /*20f60*/  MOV R27, R4 ;  /* 0x00000004001b7202 */ /* 0x000fe20000000f00 */
[----:B------:R-:W-:Y:S02]  /*20f70*/  IMAD.MOV.U32 R42, RZ, RZ, R43 ;  /* 0x000000ffff2a7224 */ /* 0x000fe400078e002b */
[----:B------:R-:W-:Y:S02]  /*20f80*/  IMAD.MOV.U32 R43, RZ, RZ, R13 ;  /* 0x000000ffff2b7224 */ /* 0x000fe400078e000d */
.L_x_59138:
[----:B------:R-:W-:Y:S05]  /*20f90*/  BSYNC B1 ;  /* 0x0000000000017941 */ /* 0x000fea0003800000 */
.L_x_59136:
        /* <DEDUP_REMOVED lines=9> */
.L_x_59140:
[----:B------:R-:W-:Y:S01]  /*21030*/  IMAD.MOV.U32 R25, RZ, RZ, R26 ;  /* 0x000000ffff197224 */ /* 0x000fe200078e001a */
[----:B------:R-:W-:Y:S01]  /*21040*/  MOV R26, R6 ;  /* 0x00000006001a7202 */ /* 0x000fe20000000f00 */
[----:B------:R-:W-:Y:S02]  /*21050*/  IMAD.MOV.U32 R41, RZ, RZ, R42 ;  /* 0x000000ffff297224 */ /* 0x000fe400078e002a */
[----:B------:R-:W-:Y:S02]  /*21060*/  IMAD.MOV.U32 R42, RZ, RZ, R12 ;  /* 0x000000ffff2a7224 */ /* 0x000fe400078e000c */
.L_x_59141:
[----:B------:R-:W-:Y:S05]  /*21070*/  BSYNC B1 ;  /* 0x0000000000017941 */ /* 0x000fea0003800000 */
.L_x_59139:
        /* <DEDUP_REMOVED lines=9> */
.L_x_59143:
[----:B------:R-:W-:Y:S01]  /*21110*/  IMAD.MOV.U32 R24, RZ, RZ, R25 ;  /* 0x000000ffff187224 */ /* 0x000fe200078e0019 */
[----:B------:R-:W-:Y:S01]  /*21120*/  MOV R25, R8 ;  /* 0x0000000800197202 */ /* 0x000fe20000000f00 */
[----:B------:R-:W-:Y:S02]  /*21130*/  IMAD.MOV.U32 R40, RZ, RZ, R41 ;  /* 0x000000ffff287224 */ /* 0x000fe400078e0029 */
[----:B------:R-:W-:Y:S02]  /*21140*/  IMAD.MOV.U32 R41, RZ, RZ, R14 ;  /* 0x000000ffff297224 */ /* 0x000fe400078e000e */
.L_x_59144:
[----:B------:R-:W-:Y:S05]  /*21150*/  BSYNC B1 ;  /* 0x0000000000017941 */ /* 0x000fea0003800000 */
.L_x_59142:
        /* <DEDUP_REMOVED lines=9> */
.L_x_59146:
[----:B------:R-:W-:Y:S01]  /*211f0*/  IMAD.MOV.U32 R23, RZ, RZ, R24 ;  /* 0x000000ffff177224 */ /* 0x000fe200078e0018 */
[----:B------:R-:W-:Y:S01]  /*21200*/  MOV R24, R29 ;  /* 0x0000001d00187202 */ /* 0x000fe20000000f00 */
[----:B------:R-:W-:Y:S02]  /*21210*/  IMAD.MOV.U32 R39, RZ, RZ, R40 ;  /* 0x000000ffff277224 */ /* 0x000fe400078e0028 */
[----:B------:R-:W-:Y:S02]  /*21220*/  IMAD.MOV.U32 R40, RZ, RZ, R33 ;  /* 0x000000ffff287224 */ /* 0x000fe400078e0021 */
.L_x_59147:
[----:B------:R-:W-:Y:S05]  /*21230*/  BSYNC B1 ;  /* 0x0000000000017941 */ /* 0x000fea0003800000 */
.L_x_59145:
        /* <DEDUP_REMOVED lines=9> */
.L_x_59149:
[----:B------:R-:W-:Y:S01]  /*212d0*/  IMAD.MOV.U32 R22, RZ, RZ, R23 ;  /* 0x000000ffff167224 */ /* 0x000fe200078e0017 */
[----:B------:R-:W-:Y:S01]  /*212e0*/  MOV R23, R10 ;  /* 0x0000000a00177202 */ /* 0x000fe20000000f00 */
[----:B------:R-:W-:Y:S02]  /*212f0*/  IMAD.MOV.U32 R38, RZ, RZ, R39 ;  /* 0x000000ffff267224 */ /* 0x000fe400078e0027 */
[----:B------:R-:W-:Y:S02]  /*21300*/  IMAD.MOV.U32 R39, RZ, RZ, R31 ;  /* 0x000000ffff277224 */ /* 0x000fe400078e001f */
.L_x_59150:
[----:B------:R-:W-:Y:S05]  /*21310*/  BSYNC B1 ;  /* 0x0000000000017941 */ /* 0x000fea0003800000 */
.L_x_59148:
        /* <DEDUP_REMOVED lines=9> */
.L_x_59152:
[----:B------:R-:W-:Y:S01]  /*213b0*/  IMAD.MOV.U32 R21, RZ, RZ, R22 ;  /* 0x000000ffff157224 */ /* 0x000fe200078e0016 */
[----:B------:R-:W-:Y:S01]  /*213c0*/  MOV R22, R28 ;  /* 0x0000001c00167202 */ /* 0x000fe20000000f00 */
[----:B------:R-:W-:Y:S02]  /*213d0*/  IMAD.MOV.U32 R37, RZ, RZ, R38 ;  /* 0x000000ffff257224 */ /* 0x000fe400078e0026 */
[----:B------:R-:W-:Y:S02]  /*213e0*/  IMAD.MOV.U32 R38, RZ, RZ, R35 ;  /* 0x000000ffff267224 */ /* 0x000fe400078e0023 */
.L_x_59153:
[----:B------:R-:W-:Y:S05]  /*213f0*/  BSYNC B1 ;  /* 0x0000000000017941 */ /* 0x000fea0003800000 */
.L_x_59151:
        /* <DEDUP_REMOVED lines=9> */
.L_x_59155:
[----:B------:R-:W-:Y:S01]  /*21490*/  IMAD.MOV.U32 R20, RZ, RZ, R21 ;  /* 0x000000ffff147224 */ /* 0x000fe200078e0015 */
[----:B------:R-:W-:Y:S01]  /*214a0*/  MOV R21, R3 ;  /* 0x0000000300157202 */ /* 0x000fe20000000f00 */
[----:B------:R-:W-:Y:S02]  /*214b0*/  IMAD.MOV.U32 R36, RZ, RZ, R37 ;  /* 0x000000ffff247224 */ /* 0x000fe400078e0025 */
[----:B------:R-:W-:Y:S02]  /*214c0*/  IMAD.MOV.U32 R37, RZ, RZ, R44 ;  /* 0x000000ffff257224 */ /* 0x000fe400078e002c */
.L_x_59156:
[----:B------:R-:W-:Y:S05]  /*214d0*/  BSYNC B1 ;  /* 0x0000000000017941 */ /* 0x000fea0003800000 */
.L_x_59154:
        /* <DEDUP_REMOVED lines=9> */
.L_x_59158:
[----:B------:R-:W-:Y:S01]  /*21570*/  IMAD.MOV.U32 R19, RZ, RZ, R20 ;  /* 0x000000ffff137224 */ /* 0x000fe200078e0014 */
[----:B------:R-:W-:Y:S01]  /*21580*/  MOV R20, R5 ;  /* 0x0000000500147202 */ /* 0x000fe20000000f00 */
[----:B------:R-:W-:Y:S02]  /*21590*/  IMAD.MOV.U32 R35, RZ, RZ, R36 ;  /* 0x000000ffff237224 */ /* 0x000fe400078e0024 */
[----:B------:R-:W-:Y:S02]  /*215a0*/  IMAD.MOV.U32 R36, RZ, RZ, R45 ;  /* 0x000000ffff247224 */ /* 0x000fe400078e002d */
.L_x_59159:
[----:B------:R-:W-:Y:S05]  /*215b0*/  BSYNC B1 ;  /* 0x0000000000017941 */ /* 0x000fea0003800000 */
.L_x_59157:
        /* <DEDUP_REMOVED lines=9> */
.L_x_59161:
[----:B------:R-:W-:Y:S01]  /*21650*/  IMAD.MOV.U32 R18, RZ, RZ, R19 ;  /* 0x000000ffff127224 */ /* 0x000fe200078e0013 */
[----:B------:R-:W-:Y:S01]  /*21660*/  MOV R19, R46 ;  /* 0x0000002e00137202 */ /* 0x000fe20000000f00 */
[----:B------:R-:W-:Y:S02]  /*21670*/  IMAD.MOV.U32 R34, RZ, RZ, R35 ;  /* 0x000000ffff227224 */ /* 0x000fe400078e0023 */
[----:B------:R-:W-:Y:S02]  /*21680*/  IMAD.MOV.U32 R35, RZ, RZ, R7 ;  /* 0x000000ffff237224 */ /* 0x000fe400078e0007 */
.L_x_59162:
[----:B------:R-:W-:Y:S05]  /*21690*/  BSYNC B1 ;  /* 0x0000000000017941 */ /* 0x000fea0003800000 */
.L_x_59160:
        /* <DEDUP_REMOVED lines=9> */
.L_x_59164:
[----:B------:R-:W-:Y:S01]  /*21730*/  IMAD.MOV.U32 R17, RZ, RZ, R18 ;  /* 0x000000ffff117224 */ /* 0x000fe200078e0012 */
[----:B------:R-:W-:Y:S01]  /*21740*/  MOV R18, R30 ;  /* 0x0000001e00127202 */ /* 0x000fe20000000f00 */
[----:B------:R-:W-:Y:S02]  /*21750*/  IMAD.MOV.U32 R33, RZ, RZ, R34 ;  /* 0x000000ffff217224 */ /* 0x000fe400078e0022 */
[----:B------:R-:W-:Y:S02]  /*21760*/  IMAD.MOV.U32 R34, RZ, RZ, R32 ;  /* 0x000000ffff227224 */ /* 0x000fe400078e0020 */
.L_x_59165:
[----:B------:R-:W-:Y:S05]  /*21770*/  BSYNC B1 ;  /* 0x0000000000017941 */ /* 0x000fea0003800000 */
.L_x_59163:
        /* <DEDUP_REMOVED lines=9> */
.L_x_59167:
[----:B------:R-:W-:Y:S01]  /*21810*/  IMAD.MOV.U32 R16, RZ, RZ, R17 ;  /* 0x000000ffff107224 */ /* 0x000fe200078e0011 */
[----:B------:R-:W-:Y:S01]  /*21820*/  MOV R17, R48 ;  /* 0x0000003000117202 */ /* 0x000fe20000000f00 */
[----:B------:R-:W-:Y:S02]  /*21830*/  IMAD.MOV.U32 R32, RZ, RZ, R33 ;  /* 0x000000ffff207224 */ /* 0x000fe400078e0021 */
[----:B------:R-:W-:Y:S02]  /*21840*/  IMAD.MOV.U32 R33, RZ, RZ, R9 ;  /* 0x000000ffff217224 */ /* 0x000fe400078e0009 */
.L_x_59168:
[----:B------:R-:W-:Y:S05]  /*21850*/  BSYNC B1 ;  /* 0x0000000000017941 */ /* 0x000fea0003800000 */
.L_x_59166:
        /* <DEDUP_REMOVED lines=9> */
.L_x_59170:
[----:B------:R-:W-:Y:S01]  /*218f0*/  IMAD.MOV.U32 R15, RZ, RZ, R16 ;  /* 0x000000ffff0f7224 */ /* 0x000fe200078e0010 */
[----:B------:R-:W-:Y:S01]  /*21900*/  MOV R16, R11 ;  /* 0x0000000b00107202 */ /* 0x000fe20000000f00 */
[----:B------:R-:W-:Y:S02]  /*21910*/  IMAD.MOV.U32 R31, RZ, RZ, R32 ;  /* 0x000000ffff1f7224 */ /* 0x000fe400078e0020 */
[----:B------:R-:W-:Y:S02]  /*21920*/  IMAD.MOV.U32 R32, RZ, RZ, R47 ;  /* 0x000000ffff207224 */ /* 0x000fe400078e002f */
.L_x_59171:
[----:B------:R-:W-:Y:S05]  /*21930*/  BSYNC B1 ;  /* 0x0000000000017941 */ /* 0x000fea0003800000 */
.L_x_59169:
        /* <DEDUP_REMOVED lines=9> */
.L_x_59173:
[----:B------:R-:W-:Y:S01]  /*219d0*/  IMAD.MOV.U32 R14, RZ, RZ, R15 ;  /* 0x000000ffff0e7224 */ /* 0x000fe200078e000f */
[----:B------:R-:W-:Y:S01]  /*219e0*/  MOV R15, R49 ;  /* 0x00000031000f7202 */ /* 0x000fe20000000f00 */
[----:B------:R-:W-:Y:S02]  /*219f0*/  IMAD.MOV.U32 R30, RZ, RZ, R31 ;  /* 0x000000ffff1e7224 */ /* 0x000fe400078e001f */
[----:B------:R-:W-:Y:S02]  /*21a00*/  IMAD.MOV.U32 R31, RZ, RZ, R50 ;  /* 0x000000ffff1f7224 */ /* 0x000fe400078e0032 */
.L_x_59174:
[----:B------:R-:W-:Y:S05]  /*21a10*/  BSYNC B1 ;  /* 0x0000000000017941 */ /* 0x000fea0003800000 */
.L_x_59172:
        /* <DEDUP_REMOVED lines=9> */
.L_x_59176:
[----:B------:R-:W-:Y:S01]  /*21ab0*/  IMAD.MOV.U32 R13, RZ, RZ, R14 ;  /* 0x000000ffff0d7224 */ /* 0x000fe200078e000e */
[----:B------:R-:W-:Y:S01]  /*21ac0*/  MOV R14, R51 ;  /* 0x00000033000e7202 */ /* 0x000fe20000000f00 */
[----:B------:R-:W-:Y:S02]  /*21ad0*/  IMAD.MOV.U32 R29, RZ, RZ, R30 ;  /* 0x000000ffff1d7224 */ /* 0x000fe400078e001e */
[----:B------:R-:W-:Y:S02]  /*21ae0*/  IMAD.MOV.U32 R30, RZ, RZ, R52 ;  /* 0x000000ffff1e7224 */ /* 0x000fe400078e0034 */
.L_x_59177:
[----:B------:R-:W-:Y:S05]  /*21af0*/  BSYNC B1 ;  /* 0x0000000000017941 */ /* 0x000fea0003800000 */
.L_x_59175:
        /* <DEDUP_REMOVED lines=9> */
.L_x_59179:
[----:B------:R-:W-:Y:S01]  /*21b90*/  IMAD.MOV.U32 R12, RZ, RZ, R13 ;  /* 0x000000ffff0c7224 */ /* 0x000fe200078e000d */
[----:B------:R-:W-:Y:S01]  /*21ba0*/  MOV R13, R54 ;  /* 0x00000036000d7202 */ /* 0x000fe20000000f00 */
[----:B------:R-:W-:Y:S02]  /*21bb0*/  IMAD.MOV.U32 R28, RZ, RZ, R29 ;  /* 0x000000ffff1c7224 */ /* 0x000fe400078e001d */
[----:B------:R-:W-:Y:S02]  /*21bc0*/  IMAD.MOV.U32 R29, RZ, RZ, R56 ;  /* 0x000000ffff1d7224 */ /* 0x000fe400078e0038 */
.L_x_59180:
[----:B------:R-:W-:Y:S05]  /*21bd0*/  BSYNC B1 ;  /* 0x0000000000017941 */ /* 0x000fea0003800000 */
.L_x_59178:
[----:B------:R-:W-:Y:S02]  /*21be0*/  FADD.FTZ R54, R59, R57 ;  /* 0x000000393b367221 */ /* 0x000fe40000010000 */
[----:B------:R-:W-:Y:S02]  /*21bf0*/  IMAD.MOV.U32 R55, RZ, RZ, R0 ;  /* 0x000000ffff377224 */ /* 0x000fe400078e0000 */
.L_x_58460:
[----:B--234-:R-:W-:Y:S05]  /*21c00*/  BSYNC B0 ;  /* 0x0000000000007941 */ /* 0x01cfea0003800000 */
.L_x_58459:
        /* <DEDUP_REMOVED lines=62> */
.L_x_59184:
[----:B------:R-:W-:Y:S02]  /*21ff0*/  IMAD.MOV.U32 R55, RZ, RZ, R27 ;  /* 0x000000ffff377224 */ /* 0x000fe400078e001b */
[----:B------:R-:W-:Y:S02]  /*22000*/  IMAD.MOV.U32 R54, RZ, RZ, R43 ;  /* 0x000000ffff367224 */ /* 0x000fe400078e002b */
[----:B------:R-:W-:Y:S02]  /*22010*/  IMAD.MOV.U32 R27, RZ, RZ, R26 ;  /* 0x000000ffff1b7224 */ /* 0x000fe400078e001a */
[----:B------:R-:W-:Y:S02]  /*22020*/  IMAD.MOV.U32 R43, RZ, RZ, R42 ;  /* 0x000000ffff2b7224 */ /* 0x000fe400078e002a */
.L_x_59185:
[----:B------:R-:W-:Y:S05]  /*22030*/  BSYNC B1 ;  /* 0x0000000000017941 */ /* 0x000fea0003800000 */
.L_x_59183:
        /* <DEDUP_REMOVED lines=9> */
.L_x_59187:
[----:B------:R-:W-:Y:S02]  /*220d0*/  IMAD.MOV.U32 R63, RZ, RZ, R55 ;  /* 0x000000ffff3f7224 */ /* 0x000fe400078e0037 */
[----:B------:R-:W-:Y:S02]  /*220e0*/  IMAD.MOV.U32 R61, RZ, RZ, R54 ;  /* 0x000000ffff3d7224 */ /* 0x000fe400078e0036 */
[----:B------:R-:W-:Y:S02]  /*220f0*/  IMAD.MOV.U32 R55, RZ, RZ, R25 ;  /* 0x000000ffff377224 */ /* 0x000fe400078e0019 */
[----:B------:R-:W-:Y:S02]  /*22100*/  IMAD.MOV.U32 R54, RZ, RZ, R41 ;  /* 0x000000ffff367224 */ /* 0x000fe400078e0029 */
.L_x_59188:
[----:B------:R-:W-:Y:S05]  /*22110*/  BSYNC B1 ;  /* 0x0000000000017941 */ /* 0x000fea0003800000 */
.L_x_59186:
        /* <DEDUP_REMOVED lines=9> */
.L_x_59190:
[----:B------:R-:W-:Y:S02]  /*221b0*/  IMAD.MOV.U32 R42, RZ, RZ, R63 ;  /* 0x000000ffff2a7224 */ /* 0x000fe400078e003f */
[----:B------:R-:W-:Y:S02]  /*221c0*/  IMAD.MOV.U32 R26, RZ, RZ, R61 ;  /* 0x000000ffff1a7224 */ /* 0x000fe400078e003d */
[----:B------:R-:W-:Y:S02]  /*221d0*/  IMAD.MOV.U32 R63, RZ, RZ, R24 ;  /* 0x000000ffff3f7224 */ /* 0x000fe400078e0018 */
[----:B------:R-:W-:Y:S02]  /*221e0*/  IMAD.MOV.U32 R61, RZ, RZ, R40 ;  /* 0x000000ffff3d7224 */ /* 0x000fe400078e0028 */
.L_x_59191:
[----:B------:R-:W-:Y:S05]  /*221f0*/  BSYNC B1 ;  /* 0x0000000000017941 */ /* 0x000fea0003800000 */
.L_x_59189:
        /* <DEDUP_REMOVED lines=9> */
.L_x_59193:
[----:B------:R-:W-:Y:S02]  /*22290*/  IMAD.MOV.U32 R41, RZ, RZ, R42 ;  /* 0x000000ffff297224 */ /* 0x000fe400078e002a */
[----:B------:R-:W-:Y:S02]  /*222a0*/  IMAD.MOV.U32 R25, RZ, RZ, R26 ;  /* 0x000000ffff197224 */ /* 0x000fe400078e001a */
[----:B------:R-:W-:Y:S02]  /*222b0*/  IMAD.MOV.U32 R42, RZ, RZ, R23 ;  /* 0x000000ffff2a7224 */ /* 0x000fe400078e0017 */
[----:B------:R-:W-:Y:S02]  /*222c0*/  IMAD.MOV.U32 R26, RZ, RZ, R39 ;  /* 0x000000ffff1a7224 */ /* 0x000fe400078e0027 */
.L_x_59194:
[----:B------:R-:W-:Y:S05]  /*222d0*/  BSYNC B1 ;  /* 0x0000000000017941 */ /* 0x000fea0003800000 */
.L_x_59192:
        /* <DEDUP_REMOVED lines=9> */
.L_x_59196:
[----:B------:R-:W-:Y:S02]  /*22370*/  IMAD.MOV.U32 R40, RZ, RZ, R41 ;  /* 0x000000ffff287224 */ /* 0x000fe400078e0029 */
[----:B------:R-:W-:Y:S02]  /*22380*/  IMAD.MOV.U32 R24, RZ, RZ, R25 ;  /* 0x000000ffff187224 */ /* 0x000fe400078e0019 */
[----:B------:R-:W-:Y:S02]  /*22390*/  IMAD.MOV.U32 R41, RZ, RZ, R22 ;  /* 0x000000ffff297224 */ /* 0x000fe400078e0016 */
[----:B------:R-:W-:Y:S02]  /*223a0*/  IMAD.MOV.U32 R25, RZ, RZ, R38 ;  /* 0x000000ffff197224 */ /* 0x000fe400078e0026 */
.L_x_59197:
[----:B------:R-:W-:Y:S05]  /*223b0*/  BSYNC B1 ;  /* 0x0000000000017941 */ /* 0x000fea0003800000 */
.L_x_59195:
        /* <DEDUP_REMOVED lines=9> */
.L_x_59199:
[----:B------:R-:W-:Y:S02]  /*22450*/  IMAD.MOV.U32 R39, RZ, RZ, R40 ;  /* 0x000000ffff277224 */ /* 0x000fe400078e0028 */
[----:B------:R-:W-:Y:S02]  /*22460*/  IMAD.MOV.U32 R23, RZ, RZ, R24 ;  /* 0x000000ffff177224 */ /* 0x000fe400078e0018 */
[----:B------:R-:W-:Y:S02]  /*22470*/  IMAD.MOV.U32 R40, RZ, RZ, R21 ;  /* 0x000000ffff287224 */ /* 0x000fe400078e0015 */
[----:B------:R-:W-:Y:S02]  /*22480*/  IMAD.MOV.U32 R24, RZ, RZ, R37 ;  /* 0x000000ffff187224 */ /* 0x000fe400078e0025 */
.L_x_59200:
[----:B------:R-:W-:Y:S05]  /*22490*/  BSYNC B1 ;  /* 0x0000000000017941 */ /* 0x000fea0003800000 */
.L_x_59198:
        /* <DEDUP_REMOVED lines=9> */
.L_x_59202:
[----:B------:R-:W-:Y:S02]  /*22530*/  IMAD.MOV.U32 R38, RZ, RZ, R39 ;  /* 0x000000ffff267224 */ /* 0x000fe400078e0027 */
[----:B------:R-:W-:Y:S02]  /*22540*/  IMAD.MOV.U32 R22, RZ, RZ, R23 ;  /* 0x000000ffff167224 */ /* 0x000fe400078e0017 */
[----:B------:R-:W-:Y:S02]  /*22550*/  IMAD.MOV.U32 R39, RZ, RZ, R20 ;  /* 0x000000ffff277224 */ /* 0x000fe400078e0014 */
[----:B------:R-:W-:Y:S02]  /*22560*/  IMAD.MOV.U32 R23, RZ, RZ, R36 ;  /* 0x000000ffff177224 */ /* 0x000fe400078e0024 */
.L_x_59203:
[----:B------:R-:W-:Y:S05]  /*22570*/  BSYNC B1 ;  /* 0x0000000000017941 */ /* 0x000fea0003800000 */
.L_x_59201:
        /* <DEDUP_REMOVED lines=9> */
.L_x_59205:
[----:B------:R-:W-:Y:S02]  /*22610*/  IMAD.MOV.U32 R37, RZ, RZ, R38 ;  /* 0x000000ffff257224 */ /* 0x000fe400078e0026 */
[----:B------:R-:W-:Y:S02]  /*22620*/  IMAD.MOV.U32 R21, RZ, RZ, R22 ;  /* 0x000000ffff157224 */ /* 0x000fe400078e0016 */
[----:B------:R-:W-:Y:S02]  /*22630*/  IMAD.MOV.U32 R38, RZ, RZ, R19 ;  /* 0x000000ffff267224 */ /* 0x000fe400078e0013 */
[----:B------:R-:W-:Y:S02]  /*22640*/  IMAD.MOV.U32 R22, RZ, RZ, R35 ;  /* 0x000000ffff167224 */ /* 0x000fe400078e0023 */
.L_x_59206:
[----:B------:R-:W-:Y:S05]  /*22650*/  BSYNC B1 ;  /* 0x0000000000017941 */ /* 0x000fea0003800000 */
.L_x_59204:
        /* <DEDUP_REMOVED lines=9> */
.L_x_59208:
[----:B------:R-:W-:Y:S02]  /*226f0*/  IMAD.MOV.U32 R36, RZ, RZ, R37 ;  /* 0x000000ffff247224 */ /* 0x000fe400078e0025 */
[----:B------:R-:W-:Y:S02]  /*22700*/  IMAD.MOV.U32 R20, RZ, RZ, R21 ;  /* 0x000000ffff147224 */ /* 0x000fe400078e0015 */
[----:B------:R-:W-:Y:S02]  /*22710*/  IMAD.MOV.U32 R37, RZ, RZ, R18 ;  /* 0x000000ffff257224 */ /* 0x000fe400078e0012 */
[----:B------:R-:W-:Y:S02]  /*22720*/  IMAD.MOV.U32 R21, RZ, RZ, R34 ;  /* 0x000000ffff157224 */ /* 0x000fe400078e0022 */
.L_x_59209:
[----:B------:R-:W-:Y:S05]  /*22730*/  BSYNC B1 ;  /* 0x0000000000017941 */ /* 0x000fea0003800000 */
.L_x_59207:
        /* <DEDUP_REMOVED lines=9> */
.L_x_59211:
[----:B------:R-:W-:Y:S02]  /*227d0*/  IMAD.MOV.U32 R35, RZ, RZ, R36 ;  /* 0x000000ffff237224 */ /* 0x000fe400078e0024 */
[----:B------:R-:W-:Y:S02]  /*227e0*/  IMAD.MOV.U32 R19, RZ, RZ, R20 ;  /* 0x000000ffff137224 */ /* 0x000fe400078e0014 */
[----:B------:R-:W-:Y:S02]  /*227f0*/  IMAD.MOV.U32 R36, RZ, RZ, R17 ;  /* 0x000000ffff247224 */ /* 0x000fe400078e0011 */
[----:B------:R-:W-:Y:S02]  /*22800*/  IMAD.MOV.U32 R20, RZ, RZ, R33 ;  /* 0x000000ffff147224 */ /* 0x000fe400078e0021 */
.L_x_59212:
[----:B------:R-:W-:Y:S05]  /*22810*/  BSYNC B1 ;  /* 0x0000000000017941 */ /* 0x000fea0003800000 */
.L_x_59210:
        /* <DEDUP_REMOVED lines=9> */
.L_x_59214:
[----:B------:R-:W-:Y:S02]  /*228b0*/  IMAD.MOV.U32 R34, RZ, RZ, R35 ;  /* 0x000000ffff227224 */ /* 0x000fe400078e0023 */
[----:B------:R-:W-:Y:S02]  /*228c0*/  IMAD.MOV.U32 R18, RZ, RZ, R19 ;  /* 0x000000ffff127224 */ /* 0x000fe400078e0013 */
[----:B------:R-:W-:Y:S02]  /*228d0*/  IMAD.MOV.U32 R35, RZ, RZ, R16 ;  /* 0x000000ffff237224 */ /* 0x000fe400078e0010 */
[----:B------:R-:W-:Y:S02]  /*228e0*/  IMAD.MOV.U32 R19, RZ, RZ, R32 ;  /* 0x000000ffff137224 */ /* 0x000fe400078e0020 */
.L_x_59215:
[----:B------:R-:W-:Y:S05]  /*228f0*/  BSYNC B1 ;  /* 0x0000000000017941 */ /* 0x000fea0003800000 */
.L_x_59213:
        /* <DEDUP_REMOVED lines=9> */
.L_x_59217:
[----:B------:R-:W-:Y:S02]  /*22990*/  IMAD.MOV.U32 R33, RZ, RZ, R34 ;  /* 0x000000ffff217224 */ /* 0x000fe400078e0022 */
[----:B------:R-:W-:Y:S02]  /*229a0*/  IMAD.MOV.U32 R17, RZ, RZ, R18 ;  /* 0x000000ffff117224 */ /* 0x000fe400078e0012 */
[----:B------:R-:W-:Y:S02]  /*229b0*/  IMAD.MOV.U32 R34, RZ, RZ, R15 ;  /* 0x000000ffff227224 */ /* 0x000fe400078e000f */
[----:B------:R-:W-:Y:S02]  /*229c0*/  IMAD.MOV.U32 R18, RZ, RZ, R31 ;  /* 0x000000ffff127224 */ /* 0x000fe400078e001f */
.L_x_59218:
[----:B------:R-:W-:Y:S05]  /*229d0*/  BSYNC B1 ;  /* 0x0000000000017941 */ /* 0x000fea0003800000 */
.L_x_59216:
        /* <DEDUP_REMOVED lines=9> */
.L_x_59220:
[----:B------:R-:W-:Y:S02]  /*22a70*/  IMAD.MOV.U32 R32, RZ, RZ, R33 ;  /* 0x000000ffff207224 */ /* 0x000fe400078e0021 */
[----:B------:R-:W-:Y:S02]  /*22a80*/  IMAD.MOV.U32 R16, RZ, RZ, R17 ;  /* 0x000000ffff107224 */ /* 0x000fe400078e0011 */
[----:B------:R-:W-:Y:S02]  /*22a90*/  IMAD.MOV.U32 R33, RZ, RZ, R14 ;  /* 0x000000ffff217224 */ /* 0x000fe400078e000e */
[----:B------:R-:W-:Y:S02]  /*22aa0*/  IMAD.MOV.U32 R17, RZ, RZ, R30 ;  /* 0x000000ffff117224 */ /* 0x000fe400078e001e */
.L_x_59221:
[----:B------:R-:W-:Y:S05]  /*22ab0*/  BSYNC B1 ;  /* 0x0000000000017941 */ /* 0x000fea0003800000 */
.L_x_59219:
        /* <DEDUP_REMOVED lines=9> */
.L_x_59223:
[----:B------:R-:W-:Y:S02]  /*22b50*/  IMAD.MOV.U32 R31, RZ, RZ, R32 ;  /* 0x000000ffff1f7224 */ /* 0x000fe400078e0020 */
[----:B------:R-:W-:Y:S02]  /*22b60*/  IMAD.MOV.U32 R15, RZ, RZ, R16 ;  /* 0x000000ffff0f7224 */ /* 0x000fe400078e0010 */
[----:B------:R-:W-:Y:S02]  /*22b70*/  IMAD.MOV.U32 R32, RZ, RZ, R13 ;  /* 0x000000ffff207224 */ /* 0x000fe400078e000d */
[----:B------:R-:W-:Y:S02]  /*22b80*/  IMAD.MOV.U32 R16, RZ, RZ, R29 ;  /* 0x000000ffff107224 */ /* 0x000fe400078e001d */
.L_x_59224:
[----:B------:R-:W-:Y:S05]  /*22b90*/  BSYNC B1 ;  /* 0x0000000000017941 */ /* 0x000fea0003800000 */
.L_x_59222:
        /* <DEDUP_REMOVED lines=9> */
.L_x_59226:
[----:B------:R-:W-:Y:S02]  /*22c30*/  IMAD.MOV.U32 R14, RZ, RZ, R31 ;  /* 0x000000ffff0e7224 */ /* 0x000fe400078e001f */
[----:B------:R-:W-:Y:S02]  /*22c40*/  IMAD.MOV.U32 R13, RZ, RZ, R15 ;  /* 0x000000ffff0d7224 */ /* 0x000fe400078e000f */
[----:B------:R-:W-:Y:S02]  /*22c50*/  IMAD.MOV.U32 R31, RZ, RZ, R12 ;  /* 0x000000ffff1f7224 */ /* 0x000fe400078e000c */
[----:B------:R-:W-:Y:S02]  /*22c60*/  IMAD.MOV.U32 R15, RZ, RZ, R28 ;  /* 0x000000ffff0f7224 */ /* 0x000fe400078e001c */
.L_x_59227:
[----:B------:R-:W-:Y:S05]  /*22c70*/  BSYNC B1 ;  /* 0x0000000000017941 */ /* 0x000fea0003800000 */
.L_x_59225:
        /* <DEDUP_REMOVED lines=16> */
.L_x_59229:
[----:B------:R-:W-:Y:S02]  /*22d80*/  IMAD.MOV.U32 R28, RZ, RZ, R27 ;  /* 0x000000ffff1c7224 */ /* 0x000fe400078e001b */
[----:B------:R-:W-:Y:S01]  /*22d90*/  IMAD.MOV.U32 R12, RZ, RZ, R43 ;  /* 0x000000ffff0c7224 */ /* 0x000fe200078e002b */
[----:B------:R-:W-:Y:S01]  /*22da0*/  MOV R43, R54 ;  /* 0x00000036002b7202 */ /* 0x000fe20000000f00 */
[----:B------:R-:W-:Y:S02]  /*22db0*/  IMAD.MOV.U32 R27, RZ, RZ, R55 ;  /* 0x000000ffff1b7224 */ /* 0x000fe400078e0037 */
.L_x_59230:
[----:B------:R-:W-:Y:S05]  /*22dc0*/  BSYNC B1 ;  /* 0x0000000000017941 */ /* 0x000fea0003800000 */
.L_x_59228:
        /* <DEDUP_REMOVED lines=9> */
.L_x_59232:
[----:B------:R-:W-:Y:S02]  /*22e60*/  IMAD.MOV.U32 R53, RZ, RZ, R28 ;  /* 0x000000ffff357224 */ /* 0x000fe400078e001c */
[----:B------:R-:W-:Y:S01]  /*22e70*/  IMAD.MOV.U32 R29, RZ, RZ, R12 ;  /* 0x000000ffff1d7224 */ /* 0x000fe200078e000c */
[----:B------:R-:W-:Y:S01]  /*22e80*/  MOV R12, R61 ;  /* 0x0000003d000c7202 */ /* 0x000fe20000000f00 */
[----:B------:R-:W-:Y:S02]  /*22e90*/  IMAD.MOV.U32 R28, RZ, RZ, R63 ;  /* 0x000000ffff1c7224 */ /* 0x000fe400078e003f */
.L_x_59233:
[----:B------:R-:W-:Y:S05]  /*22ea0*/  BSYNC B1 ;  /* 0x0000000000017941 */ /* 0x000fea0003800000 */
.L_x_59231:
        /* <DEDUP_REMOVED lines=9> */
.L_x_59235:
[----:B------:R-:W-:Y:S02]  /*22f40*/  IMAD.MOV.U32 R54, RZ, RZ, R53 ;  /* 0x000000ffff367224 */ /* 0x000fe400078e0035 */
[----:B------:R-:W-:Y:S01]  /*22f50*/  IMAD.MOV.U32 R30, RZ, RZ, R29 ;  /* 0x000000ffff1e7224 */ /* 0x000fe200078e001d */
[----:B------:R-:W-:Y:S01]  /*22f60*/  MOV R29, R26 ;  /* 0x0000001a001d7202 */ /* 0x000fe20000000f00 */
[----:B------:R-:W-:Y:S02]  /*22f70*/  IMAD.MOV.U32 R53, RZ, RZ, R42 ;  /* 0x000000ffff357224 */ /* 0x000fe400078e002a */
.L_x_59236:
[----:B------:R-:W-:Y:S05]  /*22f80*/  BSYNC B1 ;  /* 0x0000000000017941 */ /* 0x000fea0003800000 */
.L_x_59234:
        /* <DEDUP_REMOVED lines=9> */
.L_x_59238:
[----:B------:R-:W-:Y:S02]  /*23020*/  IMAD.MOV.U32 R61, RZ, RZ, R54 ;  /* 0x000000ffff3d7224 */ /* 0x000fe400078e0036 */
[----:B------:R-:W-:Y:S01]  /*23030*/  IMAD.MOV.U32 R55, RZ, RZ, R30 ;  /* 0x000000ffff377224 */ /* 0x000fe200078e001e */
[----:B------:R-:W-:Y:S01]  /*23040*/  MOV R30, R25 ;  /* 0x00000019001e7202 */ /* 0x000fe20000000f00 */
[----:B------:R-:W-:Y:S02]  /*23050*/  IMAD.MOV.U32 R54, RZ, RZ, R41 ;  /* 0x000000ffff367224 */ /* 0x000fe400078e0029 */
.L_x_59239:
[----:B------:R-:W-:Y:S05]  /*23060*/  BSYNC B1 ;  /* 0x0000000000017941 */ /* 0x000fea0003800000 */
.L_x_59237:
        /* <DEDUP_REMOVED lines=9> */
.L_x_59241:
[----:B------:R-:W-:Y:S02]  /*23100*/  IMAD.MOV.U32 R42, RZ, RZ, R61 ;  /* 0x000000ffff2a7224 */ /* 0x000fe400078e003d */
[----:B------:R-:W-:Y:S01]  /*23110*/  IMAD.MOV.U32 R26, RZ, RZ, R55 ;  /* 0x000000ffff1a7224 */ /* 0x000fe200078e0037 */
[----:B------:R-:W-:Y:S01]  /*23120*/  MOV R55, R24 ;  /* 0x0000001800377202 */ /* 0x000fe20000000f00 */
[----:B------:R-:W-:Y:S02]  /*23130*/  IMAD.MOV.U32 R61, RZ, RZ, R40 ;  /* 0x000000ffff3d7224 */ /* 0x000fe400078e0028 */
.L_x_59242:
[----:B------:R-:W-:Y:S05]  /*23140*/  BSYNC B1 ;  /* 0x0000000000017941 */ /* 0x000fea0003800000 */
.L_x_59240:
        /* <DEDUP_REMOVED lines=9> */
.L_x_59244:
[----:B------:R-:W-:Y:S02]  /*231e0*/  IMAD.MOV.U32 R41, RZ, RZ, R42 ;  /* 0x000000ffff297224 */ /* 0x000fe400078e002a */
[----:B------:R-:W-:Y:S01]  /*231f0*/  IMAD.MOV.U32 R25, RZ, RZ, R26 ;  /* 0x000000ffff197224 */ /* 0x000fe200078e001a */
[----:B------:R-:W-:Y:S01]  /*23200*/  MOV R26, R23 ;  /* 0x00000017001a7202 */ /* 0x000fe20000000f00 */
[----:B------:R-:W-:Y:S02]  /*23210*/  IMAD.MOV.U32 R42, RZ, RZ, R39 ;  /* 0x000000ffff2a7224 */ /* 0x000fe400078e0027 */
.L_x_59245:
[----:B------:R-:W-:Y:S05]  /*23220*/  BSYNC B1 ;  /* 0x0000000000017941 */ /* 0x000fea0003800000 */
.L_x_59243:
        /* <DEDUP_REMOVED lines=9> */
.L_x_59247:
[----:B------:R-:W-:Y:S02]  /*232c0*/  IMAD.MOV.U32 R40, RZ, RZ, R41 ;  /* 0x000000ffff287224 */ /* 0x000fe400078e0029 */
[----:B------:R-:W-:Y:S01]  /*232d0*/  IMAD.MOV.U32 R24, RZ, RZ, R25 ;  /* 0x000000ffff187224 */ /* 0x000fe200078e0019 */
[----:B------:R-:W-:Y:S01]  /*232e0*/  MOV R25, R22 ;  /* 0x0000001600197202 */ /* 0x000fe20000000f00 */
[----:B------:R-:W-:Y:S02]  /*232f0*/  IMAD.MOV.U32 R41, RZ, RZ, R38 ;  /* 0x000000ffff297224 */ /* 0x000fe400078e0026 */
.L_x_59248:
[----:B------:R-:W-:Y:S05]  /*23300*/  BSYNC B1 ;  /* 0x0000000000017941 */ /* 0x000fea0003800000 */
.L_x_59246:
        /* <DEDUP_REMOVED lines=9> */
.L_x_59250:
[----:B------:R-:W-:Y:S02]  /*233a0*/  IMAD.MOV.U32 R39, RZ, RZ, R40 ;  /* 0x000000ffff277224 */ /* 0x000fe400078e0028 */
[----:B------:R-:W-:Y:S01]  /*233b0*/  IMAD.MOV.U32 R23, RZ, RZ, R24 ;  /* 0x000000ffff177224 */ /* 0x000fe200078e0018 */
[----:B------:R-:W-:Y:S01]  /*233c0*/  MOV R24, R21 ;  /* 0x0000001500187202 */ /* 0x000fe20000000f00 */
[----:B------:R-:W-:Y:S02]  /*233d0*/  IMAD.MOV.U32 R40, RZ, RZ, R37 ;  /* 0x000000ffff287224 */ /* 0x000fe400078e0025 */
.L_x_59251:
[----:B------:R-:W-:Y:S05]  /*233e0*/  BSYNC B1 ;  /* 0x0000000000017941 */ /* 0x000fea0003800000 */
.L_x_59249:
        /* <DEDUP_REMOVED lines=9> */
.L_x_59253:
[----:B------:R-:W-:Y:S02]  /*23480*/  IMAD.MOV.U32 R38, RZ, RZ, R39 ;  /* 0x000000ffff267224 */ /* 0x000fe400078e0027 */
[----:B------:R-:W-:Y:S01]  /*23490*/  IMAD.MOV.U32 R22, RZ, RZ, R23 ;  /* 0x000000ffff167224 */ /* 0x000fe200078e0017 */
[----:B------:R-:W-:Y:S01]  /*234a0*/  MOV R23, R20 ;  /* 0x0000001400177202 */ /* 0x000fe20000000f00 */
[----:B------:R-:W-:Y:S02]  /*234b0*/  IMAD.MOV.U32 R39, RZ, RZ, R36 ;  /* 0x000000ffff277224 */ /* 0x000fe400078e0024 */
.L_x_59254:
[----:B------:R-:W-:Y:S05]  /*234c0*/  BSYNC B1 ;  /* 0x0000000000017941 */ /* 0x000fea0003800000 */
.L_x_59252:
        /* <DEDUP_REMOVED lines=9> */
.L_x_59256:
[----:B------:R-:W-:Y:S02]  /*23560*/  IMAD.MOV.U32 R37, RZ, RZ, R38 ;  /* 0x000000ffff257224 */ /* 0x000fe400078e0026 */
[----:B------:R-:W-:Y:S01]  /*23570*/  IMAD.MOV.U32 R21, RZ, RZ, R22 ;  /* 0x000000ffff157224 */ /* 0x000fe200078e0016 */
[----:B------:R-:W-:Y:S01]  /*23580*/  MOV R22, R19 ;  /* 0x0000001300167202 */ /* 0x000fe20000000f00 */
[----:B------:R-:W-:Y:S02]  /*23590*/  IMAD.MOV.U32 R38, RZ, RZ, R35 ;  /* 0x000000ffff267224 */ /* 0x000fe400078e0023 */
.L_x_59257:
[----:B------:R-:W-:Y:S05]  /*235a0*/  BSYNC B1 ;  /* 0x0000000000017941 */ /* 0x000fea0003800000 */
.L_x_59255:
        /* <DEDUP_REMOVED lines=9> */
.L_x_59259:
[----:B------:R-:W-:Y:S02]  /*23640*/  IMAD.MOV.U32 R36, RZ, RZ, R37 ;  /* 0x000000ffff247224 */ /* 0x000fe400078e0025 */
[----:B------:R-:W-:Y:S01]  /*23650*/  IMAD.MOV.U32 R20, RZ, RZ, R21 ;  /* 0x000000ffff147224 */ /* 0x000fe200078e0015 */
[----:B------:R-:W-:Y:S01]  /*23660*/  MOV R21, R18 ;  /* 0x0000001200157202 */ /* 0x000fe20000000f00 */
[----:B------:R-:W-:Y:S02]  /*23670*/  IMAD.MOV.U32 R37, RZ, RZ, R34 ;  /* 0x000000ffff257224 */ /* 0x000fe400078e0022 */
.L_x_59260:
[----:B------:R-:W-:Y:S05]  /*23680*/  BSYNC B1 ;  /* 0x0000000000017941 */ /* 0x000fea0003800000 */
.L_x_59258:
        /* <DEDUP_REMOVED lines=9> */
.L_x_59262:
[----:B------:R-:W-:Y:S02]  /*23720*/  IMAD.MOV.U32 R35, RZ, RZ, R36 ;  /* 0x000000ffff237224 */ /* 0x000fe400078e0024 */
[----:B------:R-:W-:Y:S01]  /*23730*/  IMAD.MOV.U32 R19, RZ, RZ, R20 ;  /* 0x000000ffff137224 */ /* 0x000fe200078e0014 */
[----:B------:R-:W-:Y:S01]  /*23740*/  MOV R20, R17 ;  /* 0x0000001100147202 */ /* 0x000fe20000000f00 */
[----:B------:R-:W-:Y:S02]  /*23750*/  IMAD.MOV.U32 R36, RZ, RZ, R33 ;  /* 0x000000ffff247224 */ /* 0x000fe400078e0021 */
.L_x_59263:
[----:B------:R-:W-:Y:S05]  /*23760*/  BSYNC B1 ;  /* 0x0000000000017941 */ /* 0x000fea0003800000 */
.L_x_59261:
        /* <DEDUP_REMOVED lines=9> */
.L_x_59265:
[----:B------:R-:W-:Y:S02]  /*23800*/  IMAD.MOV.U32 R34, RZ, RZ, R35 ;  /* 0x000000ffff227224 */ /* 0x000fe400078e0023 */
[----:B------:R-:W-:Y:S01]  /*23810*/  IMAD.MOV.U32 R18, RZ, RZ, R19 ;  /* 0x000000ffff127224 */ /* 0x000fe200078e0013 */
[----:B------:R-:W-:Y:S01]  /*23820*/  MOV R19, R16 ;  /* 0x0000001000137202 */ /* 0x000fe20000000f00 */
[----:B------:R-:W-:Y:S02]  /*23830*/  IMAD.MOV.U32 R35, RZ, RZ, R32 ;  /* 0x000000ffff237224 */ /* 0x000fe400078e0020 */
.L_x_59266:
[----:B------:R-:W-:Y:S05]  /*23840*/  BSYNC B1 ;  /* 0x0000000000017941 */ /* 0x000fea0003800000 */
.L_x_59264:
        /* <DEDUP_REMOVED lines=9> */
.L_x_59268:
[----:B------:R-:W-:Y:S02]  /*238e0*/  IMAD.MOV.U32 R17, RZ, RZ, R34 ;  /* 0x000000ffff117224 */ /* 0x000fe400078e0022 */
[----:B------:R-:W-:Y:S01]  /*238f0*/  IMAD.MOV.U32 R16, RZ, RZ, R18 ;  /* 0x000000ffff107224 */ /* 0x000fe200078e0012 */
[----:B------:R-:W-:Y:S01]  /*23900*/  MOV R18, R15 ;  /* 0x0000000f00127202 */ /* 0x000fe20000000f00 */
[----:B------:R-:W-:Y:S02]  /*23910*/  IMAD.MOV.U32 R34, RZ, RZ, R31 ;  /* 0x000000ffff227224 */ /* 0x000fe400078e001f */
.L_x_59269:
[----:B------:R-:W-:Y:S05]  /*23920*/  BSYNC B1 ;  /* 0x0000000000017941 */ /* 0x000fea0003800000 */
.L_x_59267:
        /* <DEDUP_REMOVED lines=9> */
.L_x_59271:
[----:B------:R-:W-:Y:S02]  /*239c0*/  IMAD.MOV.U32 R31, RZ, RZ, R17 ;  /* 0x000000ffff1f7224 */ /* 0x000fe400078e0011 */
[----:B------:R-:W-:Y:S01]  /*239d0*/  IMAD.MOV.U32 R15, RZ, RZ, R16 ;  /* 0x000000ffff0f7224 */ /* 0x000fe200078e0010 */
[----:B------:R-:W-:Y:S01]  /*239e0*/  MOV R16, R13 ;  /* 0x0000000d00107202 */ /* 0x000fe20000000f00 */
[----:B------:R-:W-:Y:S02]  /*239f0*/  IMAD.MOV.U32 R17, RZ, RZ, R14 ;  /* 0x000000ffff117224 */ /* 0x000fe400078e000e */
.L_x_59272:
[----:B------:R-:W-:Y:S05]  /*23a00*/  BSYNC B1 ;  /* 0x0000000000017941 */ /* 0x000fea0003800000 */
.L_x_59270:
        /* <DEDUP_REMOVED lines=16> */
.L_x_59274:
[----:B------:R-:W-:Y:S01]  /*23b10*/  IMAD.MOV.U32 R32, RZ, RZ, R27 ;  /* 0x000000ffff207224 */ /* 0x000fe200078e001b */
[----:B------:R-:W-:Y:S01]  /*23b20*/  MOV R14, R43 ;  /* 0x0000002b000e7202 */ /* 0x000fe20000000f00 */
[----:B------:R-:W-:Y:S02]  /*23b30*/  IMAD.MOV.U32 R27, RZ, RZ, R28 ;  /* 0x000000ffff1b7224 */ /* 0x000fe400078e001c */
[----:B------:R-:W-:Y:S02]  /*23b40*/  IMAD.MOV.U32 R43, RZ, RZ, R12 ;  /* 0x000000ffff2b7224 */ /* 0x000fe400078e000c */
.L_x_59275:
[----:B------:R-:W-:Y:S05]  /*23b50*/  BSYNC B1 ;  /* 0x0000000000017941 */ /* 0x000fea0003800000 */
.L_x_59273:
        /* <DEDUP_REMOVED lines=9> */
.L_x_59277:
[----:B------:R-:W-:Y:S01]  /*23bf0*/  IMAD.MOV.U32 R33, RZ, RZ, R32 ;  /* 0x000000ffff217224 */ /* 0x000fe200078e0020 */
[----:B------:R-:W-:Y:S01]  /*23c00*/  MOV R13, R14 ;  /* 0x0000000e000d7202 */ /* 0x000fe20000000f00 */
[----:B------:R-:W-:Y:S02]  /*23c10*/  IMAD.MOV.U32 R32, RZ, RZ, R53 ;  /* 0x000000ffff207224 */ /* 0x000fe400078e0035 */
[----:B------:R-:W-:Y:S02]  /*23c20*/  IMAD.MOV.U32 R14, RZ, RZ, R29 ;  /* 0x000000ffff0e7224 */ /* 0x000fe400078e001d */
.L_x_59278:
[----:B------:R-:W-:Y:S05]  /*23c30*/  BSYNC B1 ;  /* 0x0000000000017941 */ /* 0x000fea0003800000 */
.L_x_59276:
        /* <DEDUP_REMOVED lines=9> */
.L_x_59280:
[----:B------:R-:W-:Y:S01]  /*23cd0*/  IMAD.MOV.U32 R28, RZ, RZ, R33 ;  /* 0x000000ffff1c7224 */ /* 0x000fe200078e0021 */
[----:B------:R-:W-:Y:S01]  /*23ce0*/  MOV R12, R13 ;  /* 0x0000000d000c7202 */ /* 0x000fe20000000f00 */
[----:B------:R-:W-:Y:S02]  /*23cf0*/  IMAD.MOV.U32 R33, RZ, RZ, R54 ;  /* 0x000000ffff217224 */ /* 0x000fe400078e0036 */
[----:B------:R-:W-:Y:S02]  /*23d00*/  IMAD.MOV.U32 R13, RZ, RZ, R30 ;  /* 0x000000ffff0d7224 */ /* 0x000fe400078e001e */
.L_x_59281:
[----:B------:R-:W-:Y:S05]  /*23d10*/  BSYNC B1 ;  /* 0x0000000000017941 */ /* 0x000fea0003800000 */
.L_x_59279:
        /* <DEDUP_REMOVED lines=9> */
.L_x_59283:
[----:B------:R-:W-:Y:S01]  /*23db0*/  IMAD.MOV.U32 R51, RZ, RZ, R28 ;  /* 0x000000ffff337224 */ /* 0x000fe200078e001c */
[----:B------:R-:W-:Y:S01]  /*23dc0*/  MOV R29, R12 ;  /* 0x0000000c001d7202 */ /* 0x000fe20000000f00 */
[----:B------:R-:W-:Y:S02]  /*23dd0*/  IMAD.MOV.U32 R28, RZ, RZ, R61 ;  /* 0x000000ffff1c7224 */ /* 0x000fe400078e003d */
[----:B------:R-:W-:Y:S02]  /*23de0*/  IMAD.MOV.U32 R12, RZ, RZ, R55 ;  /* 0x000000ffff0c7224 */ /* 0x000fe400078e0037 */
.L_x_59284:
[----:B------:R-:W-:Y:S05]  /*23df0*/  BSYNC B1 ;  /* 0x0000000000017941 */ /* 0x000fea0003800000 */
.L_x_59282:
        /* <DEDUP_REMOVED lines=9> */
.L_x_59286:
[----:B------:R-:W-:Y:S01]  /*23e90*/  IMAD.MOV.U32 R54, RZ, RZ, R51 ;  /* 0x000000ffff367224 */ /* 0x000fe200078e0033 */
[----:B------:R-:W-:Y:S01]  /*23ea0*/  MOV R30, R29 ;  /* 0x0000001d001e7202 */ /* 0x000fe20000000f00 */
[----:B------:R-:W-:Y:S02]  /*23eb0*/  IMAD.MOV.U32 R51, RZ, RZ, R42 ;  /* 0x000000ffff337224 */ /* 0x000fe400078e002a */
[----:B------:R-:W-:Y:S02]  /*23ec0*/  IMAD.MOV.U32 R29, RZ, RZ, R26 ;  /* 0x000000ffff1d7224 */ /* 0x000fe400078e001a */
.L_x_59287:
[----:B------:R-:W-:Y:S05]  /*23ed0*/  BSYNC B1 ;  /* 0x0000000000017941 */ /* 0x000fea0003800000 */
.L_x_59285:
        /* <DEDUP_REMOVED lines=9> */
.L_x_59289:
[----:B------:R-:W-:Y:S01]  /*23f70*/  IMAD.MOV.U32 R55, RZ, RZ, R54 ;  /* 0x000000ffff377224 */ /* 0x000fe200078e0036 */
[----:B------:R-:W-:Y:S01]  /*23f80*/  MOV R53, R30 ;  /* 0x0000001e00357202 */ /* 0x000fe20000000f00 */
[----:B------:R-:W-:Y:S02]  /*23f90*/  IMAD.MOV.U32 R54, RZ, RZ, R41 ;  /* 0x000000ffff367224 */ /* 0x000fe400078e0029 */
[----:B------:R-:W-:Y:S02]  /*23fa0*/  IMAD.MOV.U32 R30, RZ, RZ, R25 ;  /* 0x000000ffff1e7224 */ /* 0x000fe400078e0019 */
.L_x_59290:
[----:B------:R-:W-:Y:S05]  /*23fb0*/  BSYNC B1 ;  /* 0x0000000000017941 */ /* 0x000fea0003800000 */
.L_x_59288:
        /* <DEDUP_REMOVED lines=9> */
.L_x_59292:
[----:B------:R-:W-:Y:S01]  /*24050*/  IMAD.MOV.U32 R42, RZ, RZ, R55 ;  /* 0x000000ffff2a7224 */ /* 0x000fe200078e0037 */
[----:B------:R-:W-:Y:S01]  /*24060*/  MOV R26, R53 ;  /* 0x00000035001a7202 */ /* 0x000fe20000000f00 */
[----:B------:R-:W-:Y:S02]  /*24070*/  IMAD.MOV.U32 R55, RZ, RZ, R40 ;  /* 0x000000ffff377224 */ /* 0x000fe400078e0028 */
[----:B------:R-:W-:Y:S02]  /*24080*/  IMAD.MOV.U32 R53, RZ, RZ, R24 ;  /* 0x000000ffff357224 */ /* 0x000fe400078e0018 */
.L_x_59293:
[----:B------:R-:W-:Y:S05]  /*24090*/  BSYNC B1 ;  /* 0x0000000000017941 */ /* 0x000fea0003800000 */
.L_x_59291:
        /* <DEDUP_REMOVED lines=9> */
.L_x_59295:
[----:B------:R-:W-:Y:S01]  /*24130*/  IMAD.MOV.U32 R41, RZ, RZ, R42 ;  /* 0x000000ffff297224 */ /* 0x000fe200078e002a */
[----:B------:R-:W-:Y:S01]  /*24140*/  MOV R25, R26 ;  /* 0x0000001a00197202 */ /* 0x000fe20000000f00 */
[----:B------:R-:W-:Y:S02]  /*24150*/  IMAD.MOV.U32 R42, RZ, RZ, R39 ;  /* 0x000000ffff2a7224 */ /* 0x000fe400078e0027 */
[----:B------:R-:W-:Y:S02]  /*24160*/  IMAD.MOV.U32 R26, RZ, RZ, R23 ;  /* 0x000000ffff1a7224 */ /* 0x000fe400078e0017 */
.L_x_59296:
[----:B------:R-:W-:Y:S05]  /*24170*/  BSYNC B1 ;  /* 0x0000000000017941 */ /* 0x000fea0003800000 */
.L_x_59294:
        /* <DEDUP_REMOVED lines=9> */
.L_x_59298:
[----:B------:R-:W-:Y:S01]  /*24210*/  IMAD.MOV.U32 R40, RZ, RZ, R41 ;  /* 0x000000ffff287224 */ /* 0x000fe200078e0029 */
[----:B------:R-:W-:Y:S01]  /*24220*/  MOV R24, R25 ;  /* 0x0000001900187202 */ /* 0x000fe20000000f00 */
[----:B------:R-:W-:Y:S02]  /*24230*/  IMAD.MOV.U32 R41, RZ, RZ, R38 ;  /* 0x000000ffff297224 */ /* 0x000fe400078e0026 */
[----:B------:R-:W-:Y:S02]  /*24240*/  IMAD.MOV.U32 R25, RZ, RZ, R22 ;  /* 0x000000ffff197224 */ /* 0x000fe400078e0016 */
.L_x_59299:
[----:B------:R-:W-:Y:S05]  /*24250*/  BSYNC B1 ;  /* 0x0000000000017941 */ /* 0x000fea0003800000 */
.L_x_59297:
        /* <DEDUP_REMOVED lines=9> */
.L_x_59301:
[----:B------:R-:W-:Y:S01]  /*242f0*/  IMAD.MOV.U32 R39, RZ, RZ, R40 ;  /* 0x000000ffff277224 */ /* 0x000fe200078e0028 */
[----:B------:R-:W-:Y:S01]  /*24300*/  MOV R23, R24 ;  /* 0x0000001800177202 */ /* 0x000fe20000000f00 */
[----:B------:R-:W-:Y:S02]  /*24310*/  IMAD.MOV.U32 R40, RZ, RZ, R37 ;  /* 0x000000ffff287224 */ /* 0x000fe400078e0025 */
[----:B------:R-:W-:Y:S02]  /*24320*/  IMAD.MOV.U32 R24, RZ, RZ, R21 ;  /* 0x000000ffff187224 */ /* 0x000fe400078e0015 */
.L_x_59302:
[----:B------:R-:W-:Y:S05]  /*24330*/  BSYNC B1 ;  /* 0x0000000000017941 */ /* 0x000fea0003800000 */
.L_x_59300:
        /* <DEDUP_REMOVED lines=9> */
.L_x_59304:
[----:B------:R-:W-:Y:S01]  /*243d0*/  IMAD.MOV.U32 R38, RZ, RZ, R39 ;  /* 0x000000ffff267224 */ /* 0x000fe200078e0027 */
[----:B------:R-:W-:Y:S01]  /*243e0*/  MOV R22, R23 ;  /* 0x0000001700167202 */ /* 0x000fe20000000f00 */
[----:B------:R-:W-:Y:S02]  /*243f0*/  IMAD.MOV.U32 R39, RZ, RZ, R36 ;  /* 0x000000ffff277224 */ /* 0x000fe400078e0024 */
[----:B------:R-:W-:Y:S02]  /*24400*/  IMAD.MOV.U32 R23, RZ, RZ, R20 ;  /* 0x000000ffff177224 */ /* 0x000fe400078e0014 */
.L_x_59305:
[----:B------:R-:W-:Y:S05]  /*24410*/  BSYNC B1 ;  /* 0x0000000000017941 */ /* 0x000fea0003800000 */
.L_x_59303:
        /* <DEDUP_REMOVED lines=9> */
.L_x_59307:
[----:B------:R-:W-:Y:S01]  /*244b0*/  IMAD.MOV.U32 R37, RZ, RZ, R38 ;  /* 0x000000ffff257224 */ /* 0x000fe200078e0026 */
[----:B------:R-:W-:Y:S01]  /*244c0*/  MOV R21, R22 ;  /* 0x0000001600157202 */ /* 0x000fe20000000f00 */
[----:B------:R-:W-:Y:S02]  /*244d0*/  IMAD.MOV.U32 R38, RZ, RZ, R35 ;  /* 0x000000ffff267224 */ /* 0x000fe400078e0023 */
[----:B------:R-:W-:Y:S02]  /*244e0*/  IMAD.MOV.U32 R22, RZ, RZ, R19 ;  /* 0x000000ffff167224 */ /* 0x000fe400078e0013 */
.L_x_59308:
[----:B------:R-:W-:Y:S05]  /*244f0*/  BSYNC B1 ;  /* 0x0000000000017941 */ /* 0x000fea0003800000 */
.L_x_59306:
        /* <DEDUP_REMOVED lines=9> */
.L_x_59310:
[----:B------:R-:W-:Y:S01]  /*24590*/  IMAD.MOV.U32 R20, RZ, RZ, R37 ;  /* 0x000000ffff147224 */ /* 0x000fe200078e0025 */
[----:B------:R-:W-:Y:S01]  /*245a0*/  MOV R19, R21 ;  /* 0x0000001500137202 */ /* 0x000fe20000000f00 */
[----:B------:R-:W-:Y:S02]  /*245b0*/  IMAD.MOV.U32 R37, RZ, RZ, R34 ;  /* 0x000000ffff257224 */ /* 0x000fe400078e0022 */
[----:B------:R-:W-:Y:S02]  /*245c0*/  IMAD.MOV.U32 R21, RZ, RZ, R18 ;  /* 0x000000ffff157224 */ /* 0x000fe400078e0012 */
.L_x_59311:
[----:B------:R-:W-:Y:S05]  /*245d0*/  BSYNC B1 ;  /* 0x0000000000017941 */ /* 0x000fea0003800000 */
.L_x_59309:
        /* <DEDUP_REMOVED lines=9> */
.L_x_59313:
[----:B------:R-:W-:Y:S01]  /*24670*/  IMAD.MOV.U32 R34, RZ, RZ, R20 ;  /* 0x000000ffff227224 */ /* 0x000fe200078e0014 */
[----:B------:R-:W-:Y:S01]  /*24680*/  MOV R18, R19 ;  /* 0x0000001300127202 */ /* 0x000fe20000000f00 */
[----:B------:R-:W-:Y:S02]  /*24690*/  IMAD.MOV.U32 R20, RZ, RZ, R17 ;  /* 0x000000ffff147224 */ /* 0x000fe400078e0011 */
[----:B------:R-:W-:Y:S02]  /*246a0*/  IMAD.MOV.U32 R19, RZ, RZ, R16 ;  /* 0x000000ffff137224 */ /* 0x000fe400078e0010 */
.L_x_59314:
[----:B------:R-:W-:Y:S05]  /*246b0*/  BSYNC B1 ;  /* 0x0000000000017941 */ /* 0x000fea0003800000 */
.L_x_59312:
        /* <DEDUP_REMOVED lines=9> */
.L_x_59316:
[----:B------:R-:W-:Y:S01]  /*24750*/  IMAD.MOV.U32 R17, RZ, RZ, R34 ;  /* 0x000000ffff117224 */ /* 0x000fe200078e0022 */
[----:B------:R-:W-:Y:S01]  /*24760*/  MOV R16, R18 ;  /* 0x0000001200107202 */ /* 0x000fe20000000f00 */
[----:B------:R-:W-:Y:S02]  /*24770*/  IMAD.MOV.U32 R34, RZ, RZ, R31 ;  /* 0x000000ffff227224 */ /* 0x000fe400078e001f */
[----:B------:R-:W-:Y:S02]  /*24780*/  IMAD.MOV.U32 R18, RZ, RZ, R15 ;  /* 0x000000ffff127224 */ /* 0x000fe400078e000f */
.L_x_59317:
[----:B------:R-:W-:Y:S05]  /*24790*/  BSYNC B1 ;  /* 0x0000000000017941 */ /* 0x000fea0003800000 */
.L_x_59315:
        /* <DEDUP_REMOVED lines=16> */
.L_x_59319:
[----:B------:R-:W-:Y:S02]  /*248a0*/  IMAD.MOV.U32 R60, RZ, RZ, R27 ;  /* 0x000000ffff3c7224 */ /* 0x000fe400078e001b */
[----:B------:R-:W-:Y:S02]  /*248b0*/  IMAD.MOV.U32 R36, RZ, RZ, R43 ;  /* 0x000000ffff247224 */ /* 0x000fe400078e002b */
[----:B------:R-:W-:Y:S02]  /*248c0*/  IMAD.MOV.U32 R27, RZ, RZ, R32 ;  /* 0x000000ffff1b7224 */ /* 0x000fe400078e0020 */
[----:B------:R-:W-:Y:S02]  /*248d0*/  IMAD.MOV.U32 R43, RZ, RZ, R14 ;  /* 0x000000ffff2b7224 */ /* 0x000fe400078e000e */
.L_x_59320:
[----:B------:R-:W-:Y:S05]  /*248e0*/  BSYNC B1 ;  /* 0x0000000000017941 */ /* 0x000fea0003800000 */
.L_x_59318:
        /* <DEDUP_REMOVED lines=9> */
.L_x_59322:
[----:B------:R-:W-:Y:S02]  /*24980*/  IMAD.MOV.U32 R31, RZ, RZ, R60 ;  /* 0x000000ffff1f7224 */ /* 0x000fe400078e003c */
[----:B------:R-:W-:Y:S02]  /*24990*/  IMAD.MOV.U32 R15, RZ, RZ, R36 ;  /* 0x000000ffff0f7224 */ /* 0x000fe400078e0024 */
[----:B------:R-:W-:Y:S02]  /*249a0*/  IMAD.MOV.U32 R60, RZ, RZ, R33 ;  /* 0x000000ffff3c7224 */ /* 0x000fe400078e0021 */
[----:B------:R-:W-:Y:S02]  /*249b0*/  IMAD.MOV.U32 R36, RZ, RZ, R13 ;  /* 0x000000ffff247224 */ /* 0x000fe400078e000d */
.L_x_59323:
[----:B------:R-:W-:Y:S05]  /*249c0*/  BSYNC B1 ;  /* 0x0000000000017941 */ /* 0x000fea0003800000 */
.L_x_59321:
        /* <DEDUP_REMOVED lines=9> */
.L_x_59325:
[----:B------:R-:W-:Y:S02]  /*24a60*/  IMAD.MOV.U32 R32, RZ, RZ, R31 ;  /* 0x000000ffff207224 */ /* 0x000fe400078e001f */
[----:B------:R-:W-:Y:S02]  /*24a70*/  IMAD.MOV.U32 R14, RZ, RZ, R15 ;  /* 0x000000ffff0e7224 */ /* 0x000fe400078e000f */
[----:B------:R-:W-:Y:S02]  /*24a80*/  IMAD.MOV.U32 R31, RZ, RZ, R28 ;  /* 0x000000ffff1f7224 */ /* 0x000fe400078e001c */
[----:B------:R-:W-:Y:S02]  /*24a90*/  IMAD.MOV.U32 R15, RZ, RZ, R12 ;  /* 0x000000ffff0f7224 */ /* 0x000fe400078e000c */
.L_x_59326:
[----:B------:R-:W-:Y:S05]  /*24aa0*/  BSYNC B1 ;  /* 0x0000000000017941 */ /* 0x000fea0003800000 */
.L_x_59324:
        /* <DEDUP_REMOVED lines=9> */
.L_x_59328:
[----:B------:R-:W-:Y:S02]  /*24b40*/  IMAD.MOV.U32 R33, RZ, RZ, R32 ;  /* 0x000000ffff217224 */ /* 0x000fe400078e0020 */
[----:B------:R-:W-:Y:S02]  /*24b50*/  IMAD.MOV.U32 R13, RZ, RZ, R14 ;  /* 0x000000ffff0d7224 */ /* 0x000fe400078e000e */
[----:B------:R-:W-:Y:S02]  /*24b60*/  IMAD.MOV.U32 R32, RZ, RZ, R51 ;  /* 0x000000ffff207224 */ /* 0x000fe400078e0033 */
[----:B------:R-:W-:Y:S02]  /*24b70*/  IMAD.MOV.U32 R14, RZ, RZ, R29 ;  /* 0x000000ffff0e7224 */ /* 0x000fe400078e001d */
.L_x_59329:
[----:B------:R-:W-:Y:S05]  /*24b80*/  BSYNC B1 ;  /* 0x0000000000017941 */ /* 0x000fea0003800000 */
.L_x_59327:
        /* <DEDUP_REMOVED lines=9> */
.L_x_59331:
[----:B------:R-:W-:Y:S02]  /*24c20*/  IMAD.MOV.U32 R28, RZ, RZ, R33 ;  /* 0x000000ffff1c7224 */ /* 0x000fe400078e0021 */
[----:B------:R-:W-:Y:S02]  /*24c30*/  IMAD.MOV.U32 R12, RZ, RZ, R13 ;  /* 0x000000ffff0c7224 */ /* 0x000fe400078e000d */
[----:B------:R-:W-:Y:S02]  /*24c40*/  IMAD.MOV.U32 R33, RZ, RZ, R54 ;  /* 0x000000ffff217224 */ /* 0x000fe400078e0036 */
[----:B------:R-:W-:Y:S02]  /*24c50*/  IMAD.MOV.U32 R13, RZ, RZ, R30 ;  /* 0x000000ffff0d7224 */ /* 0x000fe400078e001e */
.L_x_59332:
[----:B------:R-:W-:Y:S05]  /*24c60*/  BSYNC B1 ;  /* 0x0000000000017941 */ /* 0x000fea0003800000 */
.L_x_59330:
        /* <DEDUP_REMOVED lines=9> */
.L_x_59334:
[----:B------:R-:W-:Y:S02]  /*24d00*/  IMAD.MOV.U32 R35, RZ, RZ, R28 ;  /* 0x000000ffff237224 */ /* 0x000fe400078e001c */
[----:B------:R-:W-:Y:S02]  /*24d10*/  IMAD.MOV.U32 R29, RZ, RZ, R12 ;  /* 0x000000ffff1d7224 */ /* 0x000fe400078e000c */
[----:B------:R-:W-:Y:S02]  /*24d20*/  IMAD.MOV.U32 R28, RZ, RZ, R55 ;  /* 0x000000ffff1c7224 */ /* 0x000fe400078e0037 */
[----:B------:R-:W-:Y:S02]  /*24d30*/  IMAD.MOV.U32 R12, RZ, RZ, R53 ;  /* 0x000000ffff0c7224 */ /* 0x000fe400078e0035 */
.L_x_59335:
[----:B------:R-:W-:Y:S05]  /*24d40*/  BSYNC B1 ;  /* 0x0000000000017941 */ /* 0x000fea0003800000 */
.L_x_59333:
        /* <DEDUP_REMOVED lines=9> */
.L_x_59337:
[----:B------:R-:W-:Y:S02]  /*24de0*/  IMAD.MOV.U32 R54, RZ, RZ, R35 ;  /* 0x000000ffff367224 */ /* 0x000fe400078e0023 */
[----:B------:R-:W-:Y:S02]  /*24df0*/  IMAD.MOV.U32 R30, RZ, RZ, R29 ;  /* 0x000000ffff1e7224 */ /* 0x000fe400078e001d */
[----:B------:R-:W-:Y:S02]  /*24e00*/  IMAD.MOV.U32 R35, RZ, RZ, R42 ;  /* 0x000000ffff237224 */ /* 0x000fe400078e002a */
[----:B------:R-:W-:Y:S02]  /*24e10*/  IMAD.MOV.U32 R29, RZ, RZ, R26 ;  /* 0x000000ffff1d7224 */ /* 0x000fe400078e001a */
.L_x_59338:
[----:B------:R-:W-:Y:S05]  /*24e20*/  BSYNC B1 ;  /* 0x0000000000017941 */ /* 0x000fea0003800000 */
.L_x_59336:
        /* <DEDUP_REMOVED lines=9> */
.L_x_59340:
[----:B------:R-:W-:Y:S02]  /*24ec0*/  IMAD.MOV.U32 R51, RZ, RZ, R54 ;  /* 0x000000ffff337224 */ /* 0x000fe400078e0036 */
[----:B------:R-:W-:Y:S02]  /*24ed0*/  IMAD.MOV.U32 R49, RZ, RZ, R30 ;  /* 0x000000ffff317224 */ /* 0x000fe400078e001e */
[----:B------:R-:W-:Y:S02]  /*24ee0*/  IMAD.MOV.U32 R54, RZ, RZ, R41 ;  /* 0x000000ffff367224 */ /* 0x000fe400078e0029 */
[----:B------:R-:W-:Y:S02]  /*24ef0*/  IMAD.MOV.U32 R30, RZ, RZ, R25 ;  /* 0x000000ffff1e7224 */ /* 0x000fe400078e0019 */
.L_x_59341:
[----:B------:R-:W-:Y:S05]  /*24f00*/  BSYNC B1 ;  /* 0x0000000000017941 */ /* 0x000fea0003800000 */
.L_x_59339:
        /* <DEDUP_REMOVED lines=9> */
.L_x_59343:
[----:B------:R-:W-:Y:S02]  /*24fa0*/  IMAD.MOV.U32 R42, RZ, RZ, R51 ;  /* 0x000000ffff2a7224 */ /* 0x000fe400078e0033 */
[----:B------:R-:W-:Y:S02]  /*24fb0*/  IMAD.MOV.U32 R26, RZ, RZ, R49 ;  /* 0x000000ffff1a7224 */ /* 0x000fe400078e0031 */
[----:B------:R-:W-:Y:S02]  /*24fc0*/  IMAD.MOV.U32 R51, RZ, RZ, R40 ;  /* 0x000000ffff337224 */ /* 0x000fe400078e0028 */
[----:B------:R-:W-:Y:S02]  /*24fd0*/  IMAD.MOV.U32 R49, RZ, RZ, R24 ;  /* 0x000000ffff317224 */ /* 0x000fe400078e0018 */
.L_x_59344:
[----:B------:R-:W-:Y:S05]  /*24fe0*/  BSYNC B1 ;  /* 0x0000000000017941 */ /* 0x000fea0003800000 */
.L_x_59342:
        /* <DEDUP_REMOVED lines=9> */
.L_x_59346:
[----:B------:R-:W-:Y:S02]  /*25080*/  IMAD.MOV.U32 R41, RZ, RZ, R42 ;  /* 0x000000ffff297224 */ /* 0x000fe400078e002a */
[----:B------:R-:W-:Y:S02]  /*25090*/  IMAD.MOV.U32 R25, RZ, RZ, R26 ;  /* 0x000000ffff197224 */ /* 0x000fe400078e001a */
[----:B------:R-:W-:Y:S02]  /*250a0*/  IMAD.MOV.U32 R42, RZ, RZ, R39 ;  /* 0x000000ffff2a7224 */ /* 0x000fe400078e0027 */
[----:B------:R-:W-:Y:S02]  /*250b0*/  IMAD.MOV.U32 R26, RZ, RZ, R23 ;  /* 0x000000ffff1a7224 */ /* 0x000fe400078e0017 */
.L_x_59347:
[----:B------:R-:W-:Y:S05]  /*250c0*/  BSYNC B1 ;  /* 0x0000000000017941 */ /* 0x000fea0003800000 */
.L_x_59345:
        /* <DEDUP_REMOVED lines=9> */
.L_x_59349:
[----:B------:R-:W-:Y:S02]  /*25160*/  IMAD.MOV.U32 R40, RZ, RZ, R41 ;  /* 0x000000ffff287224 */ /* 0x000fe400078e0029 */
[----:B------:R-:W-:Y:S02]  /*25170*/  IMAD.MOV.U32 R24, RZ, RZ, R25 ;  /* 0x000000ffff187224 */ /* 0x000fe400078e0019 */
[----:B------:R-:W-:Y:S02]  /*25180*/  IMAD.MOV.U32 R41, RZ, RZ, R38 ;  /* 0x000000ffff297224 */ /* 0x000fe400078e0026 */
[----:B------:R-:W-:Y:S02]  /*25190*/  IMAD.MOV.U32 R25, RZ, RZ, R22 ;  /* 0x000000ffff197224 */ /* 0x000fe400078e0016 */
.L_x_59350:
[----:B------:R-:W-:Y:S05]  /*251a0*/  BSYNC B1 ;  /* 0x0000000000017941 */ /* 0x000fea0003800000 */
.L_x_59348:
        /* <DEDUP_REMOVED lines=9> */
.L_x_59352:
[----:B------:R-:W-:Y:S02]  /*25240*/  IMAD.MOV.U32 R23, RZ, RZ, R40 ;  /* 0x000000ffff177224 */ /* 0x000fe400078e0028 */
[----:B------:R-:W-:Y:S02]  /*25250*/  IMAD.MOV.U32 R22, RZ, RZ, R24 ;  /* 0x000000ffff167224 */ /* 0x000fe400078e0018 */
[----:B------:R-:W-:Y:S02]  /*25260*/  IMAD.MOV.U32 R40, RZ, RZ, R37 ;  /* 0x000000ffff287224 */ /* 0x000fe400078e0025 */
[----:B------:R-:W-:Y:S02]  /*25270*/  IMAD.MOV.U32 R24, RZ, RZ, R21 ;  /* 0x000000ffff187224 */ /* 0x000fe400078e0015 */
.L_x_59353:
[----:B------:R-:W-:Y:S05]  /*25280*/  BSYNC B1 ;  /* 0x0000000000017941 */ /* 0x000fea0003800000 */
.L_x_59351:
        /* <DEDUP_REMOVED lines=9> */
.L_x_59355:
[----:B------:R-:W-:Y:S02]  /*25320*/  IMAD.MOV.U32 R37, RZ, RZ, R23 ;  /* 0x000000ffff257224 */ /* 0x000fe400078e0017 */
[----:B------:R-:W-:Y:S02]  /*25330*/  IMAD.MOV.U32 R21, RZ, RZ, R22 ;  /* 0x000000ffff157224 */ /* 0x000fe400078e0016 */
[----:B------:R-:W-:Y:S02]  /*25340*/  IMAD.MOV.U32 R23, RZ, RZ, R20 ;  /* 0x000000ffff177224 */ /* 0x000fe400078e0014 */
[----:B------:R-:W-:Y:S02]  /*25350*/  IMAD.MOV.U32 R22, RZ, RZ, R19 ;  /* 0x000000ffff167224 */ /* 0x000fe400078e0013 */
.L_x_59356:
[----:B------:R-:W-:Y:S05]  /*25360*/  BSYNC B1 ;  /* 0x0000000000017941 */ /* 0x000fea0003800000 */
.L_x_59354:
        /* <DEDUP_REMOVED lines=9> */
.L_x_59358:
[----:B------:R-:W-:Y:S02]  /*25400*/  IMAD.MOV.U32 R20, RZ, RZ, R37 ;  /* 0x000000ffff147224 */ /* 0x000fe400078e0025 */
[----:B------:R-:W-:Y:S02]  /*25410*/  IMAD.MOV.U32 R19, RZ, RZ, R21 ;  /* 0x000000ffff137224 */ /* 0x000fe400078e0015 */
[----:B------:R-:W-:Y:S02]  /*25420*/  IMAD.MOV.U32 R37, RZ, RZ, R34 ;  /* 0x000000ffff257224 */ /* 0x000fe400078e0022 */
[----:B------:R-:W-:Y:S02]  /*25430*/  IMAD.MOV.U32 R21, RZ, RZ, R18 ;  /* 0x000000ffff157224 */ /* 0x000fe400078e0012 */
.L_x_59359:
[----:B------:R-:W-:Y:S05]  /*25440*/  BSYNC B1 ;  /* 0x0000000000017941 */ /* 0x000fea0003800000 */
.L_x_59357:
        /* <DEDUP_REMOVED lines=9> */
.L_x_59361:
[----:B------:R-:W-:Y:S02]  /*254e0*/  IMAD.MOV.U32 R34, RZ, RZ, R20 ;  /* 0x000000ffff227224 */ /* 0x000fe400078e0014 */
[----:B------:R-:W-:Y:S02]  /*254f0*/  IMAD.MOV.U32 R18, RZ, RZ, R19 ;  /* 0x000000ffff127224 */ /* 0x000fe400078e0013 */
[----:B------:R-:W-:Y:S02]  /*25500*/  IMAD.MOV.U32 R20, RZ, RZ, R17 ;  /* 0x000000ffff147224 */ /* 0x000fe400078e0011 */
[----:B------:R-:W-:Y:S02]  /*25510*/  IMAD.MOV.U32 R19, RZ, RZ, R16 ;  /* 0x000000ffff137224 */ /* 0x000fe400078e0010 */
.L_x_59362:
[----:B------:R-:W-:Y:S05]  /*25520*/  BSYNC B1 ;  /* 0x0000000000017941 */ /* 0x000fea0003800000 */
.L_x_59360:
        /* <DEDUP_REMOVED lines=16> */
.L_x_59364:
[----:B------:R-:W-:Y:S02]  /*25630*/  IMAD.MOV.U32 R38, RZ, RZ, R27 ;  /* 0x000000ffff267224 */ /* 0x000fe400078e001b */
[----:B------:R-:W-:Y:S01]  /*25640*/  IMAD.MOV.U32 R16, RZ, RZ, R43 ;  /* 0x000000ffff107224 */ /* 0x000fe200078e002b */
[----:B------:R-:W-:Y:S01]  /*25650*/  MOV R43, R36 ;  /* 0x00000024002b7202 */ /* 0x000fe20000000f00 */
[----:B------:R-:W-:Y:S02]  /*25660*/  IMAD.MOV.U32 R27, RZ, RZ, R60 ;  /* 0x000000ffff1b7224 */ /* 0x000fe400078e003c */
.L_x_59365:
[----:B------:R-:W-:Y:S05]  /*25670*/  BSYNC B1 ;  /* 0x0000000000017941 */ /* 0x000fea0003800000 */
.L_x_59363:
        /* <DEDUP_REMOVED lines=9> */
.L_x_59367:
[----:B------:R-:W-:Y:S02]  /*25710*/  IMAD.MOV.U32 R39, RZ, RZ, R38 ;  /* 0x000000ffff277224 */ /* 0x000fe400078e0026 */
[----:B------:R-:W-:Y:S01]  /*25720*/  IMAD.MOV.U32 R17, RZ, RZ, R16 ;  /* 0x000000ffff117224 */ /* 0x000fe200078e0010 */
[----:B------:R-:W-:Y:S01]  /*25730*/  MOV R16, R15 ;  /* 0x0000000f00107202 */ /* 0x000fe20000000f00 */
[----:B------:R-:W-:Y:S02]  /*25740*/  IMAD.MOV.U32 R38, RZ, RZ, R31 ;  /* 0x000000ffff267224 */ /* 0x000fe400078e001f */
.L_x_59368:
[----:B------:R-:W-:Y:S05]  /*25750*/  BSYNC B1 ;  /* 0x0000000000017941 */ /* 0x000fea0003800000 */
.L_x_59366:
        /* <DEDUP_REMOVED lines=9> */
.L_x_59370:
[----:B------:R-:W-:Y:S02]  /*257f0*/  IMAD.MOV.U32 R58, RZ, RZ, R39 ;  /* 0x000000ffff3a7224 */ /* 0x000fe400078e0027 */
[----:B------:R-:W-:Y:S01]  /*25800*/  IMAD.MOV.U32 R36, RZ, RZ, R17 ;  /* 0x000000ffff247224 */ /* 0x000fe200078e0011 */
[----:B------:R-:W-:Y:S01]  /*25810*/  MOV R17, R14 ;  /* 0x0000000e00117202 */ /* 0x000fe20000000f00 */
[----:B------:R-:W-:Y:S02]  /*25820*/  IMAD.MOV.U32 R39, RZ, RZ, R32 ;  /* 0x000000ffff277224 */ /* 0x000fe400078e0020 */
.L_x_59371:
[----:B------:R-:W-:Y:S05]  /*25830*/  BSYNC B1 ;  /* 0x0000000000017941 */ /* 0x000fea0003800000 */
.L_x_59369:
        /* <DEDUP_REMOVED lines=9> */
.L_x_59373:
[----:B------:R-:W-:Y:S02]  /*258d0*/  IMAD.MOV.U32 R31, RZ, RZ, R58 ;  /* 0x000000ffff1f7224 */ /* 0x000fe400078e003a */
[----:B------:R-:W-:Y:S01]  /*258e0*/  IMAD.MOV.U32 R15, RZ, RZ, R36 ;  /* 0x000000ffff0f7224 */ /* 0x000fe200078e0024 */
[----:B------:R-:W-:Y:S01]  /*258f0*/  MOV R36, R13 ;  /* 0x0000000d00247202 */ /* 0x000fe20000000f00 */
[----:B------:R-:W-:Y:S02]  /*25900*/  IMAD.MOV.U32 R58, RZ, RZ, R33 ;  /* 0x000000ffff3a7224 */ /* 0x000fe400078e0021 */
.L_x_59374:
[----:B------:R-:W-:Y:S05]  /*25910*/  BSYNC B1 ;  /* 0x0000000000017941 */ /* 0x000fea0003800000 */
.L_x_59372:
        /* <DEDUP_REMOVED lines=9> */
.L_x_59376:
[----:B------:R-:W-:Y:S02]  /*259b0*/  IMAD.MOV.U32 R32, RZ, RZ, R31 ;  /* 0x000000ffff207224 */ /* 0x000fe400078e001f */
[----:B------:R-:W-:Y:S01]  /*259c0*/  IMAD.MOV.U32 R14, RZ, RZ, R15 ;  /* 0x000000ffff0e7224 */ /* 0x000fe200078e000f */
[----:B------:R-:W-:Y:S01]  /*259d0*/  MOV R15, R12 ;  /* 0x0000000c000f7202 */ /* 0x000fe20000000f00 */
[----:B------:R-:W-:Y:S02]  /*259e0*/  IMAD.MOV.U32 R31, RZ, RZ, R28 ;  /* 0x000000ffff1f7224 */ /* 0x000fe400078e001c */
.L_x_59377:
[----:B------:R-:W-:Y:S05]  /*259f0*/  BSYNC B1 ;  /* 0x0000000000017941 */ /* 0x000fea0003800000 */
.L_x_59375:
        /* <DEDUP_REMOVED lines=9> */
.L_x_59379:
[----:B------:R-:W-:Y:S02]  /*25a90*/  IMAD.MOV.U32 R33, RZ, RZ, R32 ;  /* 0x000000ffff217224 */ /* 0x000fe400078e0020 */
[----:B------:R-:W-:Y:S01]  /*25aa0*/  IMAD.MOV.U32 R13, RZ, RZ, R14 ;  /* 0x000000ffff0d7224 */ /* 0x000fe200078e000e */
[----:B------:R-:W-:Y:S01]  /*25ab0*/  MOV R14, R29 ;  /* 0x0000001d000e7202 */ /* 0x000fe20000000f00 */
[----:B------:R-:W-:Y:S02]  /*25ac0*/  IMAD.MOV.U32 R32, RZ, RZ, R35 ;  /* 0x000000ffff207224 */ /* 0x000fe400078e0023 */
.L_x_59380:
[----:B------:R-:W-:Y:S05]  /*25ad0*/  BSYNC B1 ;  /* 0x0000000000017941 */ /* 0x000fea0003800000 */
.L_x_59378:
        /* <DEDUP_REMOVED lines=9> */
.L_x_59382:
[----:B------:R-:W-:Y:S02]  /*25b70*/  IMAD.MOV.U32 R28, RZ, RZ, R33 ;  /* 0x000000ffff1c7224 */ /* 0x000fe400078e0021 */
[----:B------:R-:W-:Y:S01]  /*25b80*/  IMAD.MOV.U32 R12, RZ, RZ, R13 ;  /* 0x000000ffff0c7224 */ /* 0x000fe200078e000d */
[----:B------:R-:W-:Y:S01]  /*25b90*/  MOV R13, R30 ;  /* 0x0000001e000d7202 */ /* 0x000fe20000000f00 */
[----:B------:R-:W-:Y:S02]  /*25ba0*/  IMAD.MOV.U32 R33, RZ, RZ, R54 ;  /* 0x000000ffff217224 */ /* 0x000fe400078e0036 */
.L_x_59383:
[----:B------:R-:W-:Y:S05]  /*25bb0*/  BSYNC B1 ;  /* 0x0000000000017941 */ /* 0x000fea0003800000 */
.L_x_59381:
        /* <DEDUP_REMOVED lines=9> */
.L_x_59385:
[----:B------:R-:W-:Y:S02]  /*25c50*/  IMAD.MOV.U32 R35, RZ, RZ, R28 ;  /* 0x000000ffff237224 */ /* 0x000fe400078e001c */
[----:B------:R-:W-:Y:S01]  /*25c60*/  IMAD.MOV.U32 R29, RZ, RZ, R12 ;  /* 0x000000ffff1d7224 */ /* 0x000fe200078e000c */
[----:B------:R-:W-:Y:S01]  /*25c70*/  MOV R12, R49 ;  /* 0x00000031000c7202 */ /* 0x000fe20000000f00 */
[----:B------:R-:W-:Y:S02]  /*25c80*/  IMAD.MOV.U32 R28, RZ, RZ, R51 ;  /* 0x000000ffff1c7224 */ /* 0x000fe400078e0033 */
.L_x_59386:
[----:B------:R-:W-:Y:S05]  /*25c90*/  BSYNC B1 ;  /* 0x0000000000017941 */ /* 0x000fea0003800000 */
.L_x_59384:
        /* <DEDUP_REMOVED lines=9> */
.L_x_59388:
[----:B------:R-:W-:Y:S02]  /*25d30*/  IMAD.MOV.U32 R54, RZ, RZ, R35 ;  /* 0x000000ffff367224 */ /* 0x000fe400078e0023 */
[----:B------:R-:W-:Y:S01]  /*25d40*/  IMAD.MOV.U32 R30, RZ, RZ, R29 ;  /* 0x000000ffff1e7224 */ /* 0x000fe200078e001d */
[----:B------:R-:W-:Y:S01]  /*25d50*/  MOV R29, R26 ;  /* 0x0000001a001d7202 */ /* 0x000fe20000000f00 */
[----:B------:R-:W-:Y:S02]  /*25d60*/  IMAD.MOV.U32 R35, RZ, RZ, R42 ;  /* 0x000000ffff237224 */ /* 0x000fe400078e002a */
.L_x_59389:
[----:B------:R-:W-:Y:S05]  /*25d70*/  BSYNC B1 ;  /* 0x0000000000017941 */ /* 0x000fea0003800000 */
.L_x_59387:
        /* <DEDUP_REMOVED lines=9> */
.L_x_59391:
[----:B------:R-:W-:Y:S02]  /*25e10*/  IMAD.MOV.U32 R49, RZ, RZ, R54 ;  /* 0x000000ffff317224 */ /* 0x000fe400078e0036 */
[----:B------:R-:W-:Y:S01]  /*25e20*/  IMAD.MOV.U32 R47, RZ, RZ, R30 ;  /* 0x000000ffff2f7224 */ /* 0x000fe200078e001e */
[----:B------:R-:W-:Y:S01]  /*25e30*/  MOV R30, R25 ;  /* 0x00000019001e7202 */ /* 0x000fe20000000f00 */
[----:B------:R-:W-:Y:S02]  /*25e40*/  IMAD.MOV.U32 R54, RZ, RZ, R41 ;  /* 0x000000ffff367224 */ /* 0x000fe400078e0029 */
.L_x_59392:
[----:B------:R-:W-:Y:S05]  /*25e50*/  BSYNC B1 ;  /* 0x0000000000017941 */ /* 0x000fea0003800000 */
.L_x_59390:
        /* <DEDUP_REMOVED lines=9> */
.L_x_59394:
[----:B------:R-:W-:Y:S02]  /*25ef0*/  IMAD.MOV.U32 R26, RZ, RZ, R49 ;  /* 0x000000ffff1a7224 */ /* 0x000fe400078e0031 */
[----:B------:R-:W-:Y:S01]  /*25f00*/  IMAD.MOV.U32 R25, RZ, RZ, R47 ;  /* 0x000000ffff197224 */ /* 0x000fe200078e002f */
[----:B------:R-:W-:Y:S01]  /*25f10*/  MOV R47, R24 ;  /* 0x00000018002f7202 */ /* 0x000fe20000000f00 */
[----:B------:R-:W-:Y:S02]  /*25f20*/  IMAD.MOV.U32 R49, RZ, RZ, R40 ;  /* 0x000000ffff317224 */ /* 0x000fe400078e0028 */
.L_x_59395:
[----:B------:R-:W-:Y:S05]  /*25f30*/  BSYNC B1 ;  /* 0x0000000000017941 */ /* 0x000fea0003800000 */
.L_x_59393:
        /* <DEDUP_REMOVED lines=9> */
.L_x_59397:
[----:B------:R-:W-:Y:S02]  /*25fd0*/  IMAD.MOV.U32 R40, RZ, RZ, R26 ;  /* 0x000000ffff287224 */ /* 0x000fe400078e001a */
[----:B------:R-:W-:Y:S01]  /*25fe0*/  IMAD.MOV.U32 R24, RZ, RZ, R25 ;  /* 0x000000ffff187224 */ /* 0x000fe200078e0019 */
[----:B------:R-:W-:Y:S01]  /*25ff0*/  MOV R25, R22 ;  /* 0x0000001600197202 */ /* 0x000fe20000000f00 */
[----:B------:R-:W-:Y:S02]  /*26000*/  IMAD.MOV.U32 R26, RZ, RZ, R23 ;  /* 0x000000ffff1a7224 */ /* 0x000fe400078e0017 */
.L_x_59398:
[----:B------:R-:W-:Y:S05]  /*26010*/  BSYNC B1 ;  /* 0x0000000000017941 */ /* 0x000fea0003800000 */
.L_x_59396:
        /* <DEDUP_REMOVED lines=9> */
.L_x_59400:
[----:B------:R-:W-:Y:S02]  /*260b0*/  IMAD.MOV.U32 R23, RZ, RZ, R40 ;  /* 0x000000ffff177224 */ /* 0x000fe400078e0028 */
[----:B------:R-:W-:Y:S01]  /*260c0*/  IMAD.MOV.U32 R22, RZ, RZ, R24 ;  /* 0x000000ffff167224 */ /* 0x000fe200078e0018 */
[----:B------:R-:W-:Y:S01]  /*260d0*/  MOV R24, R21 ;  /* 0x0000001500187202 */ /* 0x000fe20000000f00 */
[----:B------:R-:W-:Y:S02]  /*260e0*/  IMAD.MOV.U32 R40, RZ, RZ, R37 ;  /* 0x000000ffff287224 */ /* 0x000fe400078e0025 */
.L_x_59401:
[----:B------:R-:W-:Y:S05]  /*260f0*/  BSYNC B1 ;  /* 0x0000000000017941 */ /* 0x000fea0003800000 */
.L_x_59399:
        /* <DEDUP_REMOVED lines=9> */
.L_x_59403:
[----:B------:R-:W-:Y:S02]  /*26190*/  IMAD.MOV.U32 R37, RZ, RZ, R23 ;  /* 0x000000ffff257224 */ /* 0x000fe400078e0017 */
[----:B------:R-:W-:Y:S01]  /*261a0*/  IMAD.MOV.U32 R21, RZ, RZ, R22 ;  /* 0x000000ffff157224 */ /* 0x000fe200078e0016 */
[----:B------:R-:W-:Y:S01]  /*261b0*/  MOV R22, R19 ;  /* 0x0000001300167202 */ /* 0x000fe20000000f00 */
[----:B------:R-:W-:Y:S02]  /*261c0*/  IMAD.MOV.U32 R23, RZ, RZ, R20 ;  /* 0x000000ffff177224 */ /* 0x000fe400078e0014 */
.L_x_59404:
[----:B------:R-:W-:Y:S05]  /*261d0*/  BSYNC B1 ;  /* 0x0000000000017941 */ /* 0x000fea0003800000 */
.L_x_59402:
        /* <DEDUP_REMOVED lines=9> */
.L_x_59406:
[----:B------:R-:W-:Y:S02]  /*26270*/  IMAD.MOV.U32 R20, RZ, RZ, R37 ;  /* 0x000000ffff147224 */ /* 0x000fe400078e0025 */
[----:B------:R-:W-:Y:S01]  /*26280*/  IMAD.MOV.U32 R19, RZ, RZ, R21 ;  /* 0x000000ffff137224 */ /* 0x000fe200078e0015 */
[----:B------:R-:W-:Y:S01]  /*26290*/  MOV R21, R18 ;  /* 0x0000001200157202 */ /* 0x000fe20000000f00 */
[----:B------:R-:W-:Y:S02]  /*262a0*/  IMAD.MOV.U32 R37, RZ, RZ, R34 ;  /* 0x000000ffff257224 */ /* 0x000fe400078e0022 */
.L_x_59407:
[----:B------:R-:W-:Y:S05]  /*262b0*/  BSYNC B1 ;  /* 0x0000000000017941 */ /* 0x000fea0003800000 */
.L_x_59405:
        /* <DEDUP_REMOVED lines=16> */
.L_x_59409:
[----:B------:R-:W-:Y:S01]  /*263c0*/  IMAD.MOV.U32 R34, RZ, RZ, R27 ;  /* 0x000000ffff227224 */ /* 0x000fe200078e001b */
[----:B------:R-:W-:Y:S01]  /*263d0*/  MOV R18, R43 ;  /* 0x0000002b00127202 */ /* 0x000fe20000000f00 */
[----:B------:R-:W-:Y:S02]  /*263e0*/  IMAD.MOV.U32 R27, RZ, RZ, R38 ;  /* 0x000000ffff1b7224 */ /* 0x000fe400078e0026 */
[----:B------:R-:W-:Y:S02]  /*263f0*/  IMAD.MOV.U32 R43, RZ, RZ, R16 ;  /* 0x000000ffff2b7224 */ /* 0x000fe400078e0010 */
.L_x_59410:
[----:B------:R-:W-:Y:S05]  /*26400*/  BSYNC B1 ;  /* 0x0000000000017941 */ /* 0x000fea0003800000 */
.L_x_59408:
        /* <DEDUP_REMOVED lines=9> */
.L_x_59412:
[----:B------:R-:W-:Y:S01]  /*264a0*/  IMAD.MOV.U32 R45, RZ, RZ, R34 ;  /* 0x000000ffff2d7224 */ /* 0x000fe200078e0022 */
[----:B------:R-:W-:Y:S01]  /*264b0*/  MOV R41, R18 ;  /* 0x0000001200297202 */ /* 0x000fe20000000f00 */
[----:B------:R-:W-:Y:S02]  /*264c0*/  IMAD.MOV.U32 R34, RZ, RZ, R39 ;  /* 0x000000ffff227224 */ /* 0x000fe400078e0027 */
[----:B------:R-:W-:Y:S02]  /*264d0*/  IMAD.MOV.U32 R18, RZ, RZ, R17 ;  /* 0x000000ffff127224 */ /* 0x000fe400078e0011 */
.L_x_59413:
[----:B------:R-:W-:Y:S05]  /*264e0*/  BSYNC B1 ;  /* 0x0000000000017941 */ /* 0x000fea0003800000 */
.L_x_59411:
        /* <DEDUP_REMOVED lines=9> */
.L_x_59415:
[----:B------:R-:W-:Y:S01]  /*26580*/  IMAD.MOV.U32 R38, RZ, RZ, R45 ;  /* 0x000000ffff267224 */ /* 0x000fe200078e002d */
[----:B------:R-:W-:Y:S01]  /*26590*/  MOV R16, R41 ;  /* 0x0000002900107202 */ /* 0x000fe20000000f00 */
[----:B------:R-:W-:Y:S02]  /*265a0*/  IMAD.MOV.U32 R45, RZ, RZ, R58 ;  /* 0x000000ffff2d7224 */ /* 0x000fe400078e003a */
[----:B------:R-:W-:Y:S02]  /*265b0*/  IMAD.MOV.U32 R41, RZ, RZ, R36 ;  /* 0x000000ffff297224 */ /* 0x000fe400078e0024 */
.L_x_59416:
[----:B------:R-:W-:Y:S05]  /*265c0*/  BSYNC B1 ;  /* 0x0000000000017941 */ /* 0x000fea0003800000 */
.L_x_59414:
        /* <DEDUP_REMOVED lines=9> */
.L_x_59418:
[----:B------:R-:W-:Y:S01]  /*26660*/  IMAD.MOV.U32 R39, RZ, RZ, R38 ;  /* 0x000000ffff277224 */ /* 0x000fe200078e0026 */
[----:B------:R-:W-:Y:S01]  /*26670*/  MOV R17, R16 ;  /* 0x0000001000117202 */ /* 0x000fe20000000f00 */
[----:B------:R-:W-:Y:S02]  /*26680*/  IMAD.MOV.U32 R38, RZ, RZ, R31 ;  /* 0x000000ffff267224 */ /* 0x000fe400078e001f */
[----:B------:R-:W-:Y:S02]  /*26690*/  IMAD.MOV.U32 R16, RZ, RZ, R15 ;  /* 0x000000ffff107224 */ /* 0x000fe400078e000f */
.L_x_59419:
[----:B------:R-:W-:Y:S05]  /*266a0*/  BSYNC B1 ;  /* 0x0000000000017941 */ /* 0x000fea0003800000 */
.L_x_59417:
        /* <DEDUP_REMOVED lines=9> */
.L_x_59421:
[----:B------:R-:W-:Y:S01]  /*26740*/  IMAD.MOV.U32 R42, RZ, RZ, R39 ;  /* 0x000000ffff2a7224 */ /* 0x000fe200078e0027 */
[----:B------:R-:W-:Y:S01]  /*26750*/  MOV R36, R17 ;  /* 0x0000001100247202 */ /* 0x000fe20000000f00 */
[----:B------:R-:W-:Y:S02]  /*26760*/  IMAD.MOV.U32 R39, RZ, RZ, R32 ;  /* 0x000000ffff277224 */ /* 0x000fe400078e0020 */
[----:B------:R-:W-:Y:S02]  /*26770*/  IMAD.MOV.U32 R17, RZ, RZ, R14 ;  /* 0x000000ffff117224 */ /* 0x000fe400078e000e */
.L_x_59422:
[----:B------:R-:W-:Y:S05]  /*26780*/  BSYNC B1 ;  /* 0x0000000000017941 */ /* 0x000fea0003800000 */
.L_x_59420:
        /* <DEDUP_REMOVED lines=9> */
.L_x_59424:
[----:B------:R-:W-:Y:S01]  /*26820*/  IMAD.MOV.U32 R31, RZ, RZ, R42 ;  /* 0x000000ffff1f7224 */ /* 0x000fe200078e002a */
[----:B------:R-:W-:Y:S01]  /*26830*/  MOV R15, R36 ;  /* 0x00000024000f7202 */ /* 0x000fe20000000f00 */
[----:B------:R-:W-:Y:S02]  /*26840*/  IMAD.MOV.U32 R42, RZ, RZ, R33 ;  /* 0x000000ffff2a7224 */ /* 0x000fe400078e0021 */
[----:B------:R-:W-:Y:S02]  /*26850*/  IMAD.MOV.U32 R36, RZ, RZ, R13 ;  /* 0x000000ffff247224 */ /* 0x000fe400078e000d */
.L_x_59425:
[----:B------:R-:W-:Y:S05]  /*26860*/  BSYNC B1 ;  /* 0x0000000000017941 */ /* 0x000fea0003800000 */
.L_x_59423:
        /* <DEDUP_REMOVED lines=9> */
.L_x_59427:
[----:B------:R-:W-:Y:S01]  /*26900*/  IMAD.MOV.U32 R32, RZ, RZ, R31 ;  /* 0x000000ffff207224 */ /* 0x000fe200078e001f */
[----:B------:R-:W-:Y:S01]  /*26910*/  MOV R14, R15 ;  /* 0x0000000f000e7202 */ /* 0x000fe20000000f00 */
[----:B------:R-:W-:Y:S02]  /*26920*/  IMAD.MOV.U32 R31, RZ, RZ, R28 ;  /* 0x000000ffff1f7224 */ /* 0x000fe400078e001c */
[----:B------:R-:W-:Y:S02]  /*26930*/  IMAD.MOV.U32 R15, RZ, RZ, R12 ;  /* 0x000000ffff0f7224 */ /* 0x000fe400078e000c */
.L_x_59428:
[----:B------:R-:W-:Y:S05]  /*26940*/  BSYNC B1 ;  /* 0x0000000000017941 */ /* 0x000fea0003800000 */
.L_x_59426:
        /* <DEDUP_REMOVED lines=9> */
.L_x_59430:
[----:B------:R-:W-:Y:S01]  /*269e0*/  IMAD.MOV.U32 R33, RZ, RZ, R32 ;  /* 0x000000ffff217224 */ /* 0x000fe200078e0020 */
[----:B------:R-:W-:Y:S01]  /*269f0*/  MOV R13, R14 ;  /* 0x0000000e000d7202 */ /* 0x000fe20000000f00 */
[----:B------:R-:W-:Y:S02]  /*26a00*/  IMAD.MOV.U32 R32, RZ, RZ, R35 ;  /* 0x000000ffff207224 */ /* 0x000fe400078e0023 */
[----:B------:R-:W-:Y:S02]  /*26a10*/  IMAD.MOV.U32 R14, RZ, RZ, R29 ;  /* 0x000000ffff0e7224 */ /* 0x000fe400078e001d */
.L_x_59431:
[----:B------:R-:W-:Y:S05]  /*26a20*/  BSYNC B1 ;  /* 0x0000000000017941 */ /* 0x000fea0003800000 */
.L_x_59429:
        /* <DEDUP_REMOVED lines=9> */
.L_x_59433:
[----:B------:R-:W-:Y:S01]  /*26ac0*/  IMAD.MOV.U32 R28, RZ, RZ, R33 ;  /* 0x000000ffff1c7224 */ /* 0x000fe200078e0021 */
[----:B------:R-:W-:Y:S01]  /*26ad0*/  MOV R12, R13 ;  /* 0x0000000d000c7202 */ /* 0x000fe20000000f00 */
[----:B------:R-:W-:Y:S02]  /*26ae0*/  IMAD.MOV.U32 R33, RZ, RZ, R54 ;  /* 0x000000ffff217224 */ /* 0x000fe400078e0036 */
[----:B------:R-:W-:Y:S02]  /*26af0*/  IMAD.MOV.U32 R13, RZ, RZ, R30 ;  /* 0x000000ffff0d7224 */ /* 0x000fe400078e001e */
.L_x_59434:
[----:B------:R-:W-:Y:S05]  /*26b00*/  BSYNC B1 ;  /* 0x0000000000017941 */ /* 0x000fea0003800000 */
.L_x_59432:
        /* <DEDUP_REMOVED lines=9> */
.L_x_59436:
[----:B------:R-:W-:Y:S01]  /*26ba0*/  IMAD.MOV.U32 R29, RZ, RZ, R28 ;  /* 0x000000ffff1d7224 */ /* 0x000fe200078e001c */
[----:B------:R-:W-:Y:S01]  /*26bb0*/  MOV R30, R12 ;  /* 0x0000000c001e7202 */ /* 0x000fe20000000f00 */
[----:B------:R-:W-:Y:S02]  /*26bc0*/  IMAD.MOV.U32 R28, RZ, RZ, R49 ;  /* 0x000000ffff1c7224 */ /* 0x000fe400078e0031 */
[----:B------:R-:W-:Y:S02]  /*26bd0*/  IMAD.MOV.U32 R12, RZ, RZ, R47 ;  /* 0x000000ffff0c7224 */ /* 0x000fe400078e002f */
.L_x_59437:
[----:B------:R-:W-:Y:S05]  /*26be0*/  BSYNC B1 ;  /* 0x0000000000017941 */ /* 0x000fea0003800000 */
.L_x_59435:
        /* <DEDUP_REMOVED lines=9> */
.L_x_59439:
[----:B------:R-:W-:Y:S01]  /*26c80*/  IMAD.MOV.U32 R47, RZ, RZ, R29 ;  /* 0x000000ffff2f7224 */ /* 0x000fe200078e001d */
[----:B------:R-:W-:Y:S01]  /*26c90*/  MOV R35, R30 ;  /* 0x0000001e00237202 */ /* 0x000fe20000000f00 */
[----:B------:R-:W-:Y:S02]  /*26ca0*/  IMAD.MOV.U32 R29, RZ, RZ, R26 ;  /* 0x000000ffff1d7224 */ /* 0x000fe400078e001a */
[----:B------:R-:W-:Y:S02]  /*26cb0*/  IMAD.MOV.U32 R30, RZ, RZ, R25 ;  /* 0x000000ffff1e7224 */ /* 0x000fe400078e0019 */
.L_x_59440:
[----:B------:R-:W-:Y:S05]  /*26cc0*/  BSYNC B1 ;  /* 0x0000000000017941 */ /* 0x000fea0003800000 */
.L_x_59438:
        /* <DEDUP_REMOVED lines=9> */
.L_x_59442:
[----:B------:R-:W-:Y:S01]  /*26d60*/  IMAD.MOV.U32 R26, RZ, RZ, R47 ;  /* 0x000000ffff1a7224 */ /* 0x000fe200078e002f */
[----:B------:R-:W-:Y:S01]  /*26d70*/  MOV R25, R35 ;  /* 0x0000002300197202 */ /* 0x000fe20000000f00 */
[----:B------:R-:W-:Y:S02]  /*26d80*/  IMAD.MOV.U32 R47, RZ, RZ, R40 ;  /* 0x000000ffff2f7224 */ /* 0x000fe400078e0028 */
[----:B------:R-:W-:Y:S02]  /*26d90*/  IMAD.MOV.U32 R35, RZ, RZ, R24 ;  /* 0x000000ffff237224 */ /* 0x000fe400078e0018 */
.L_x_59443:
[----:B------:R-:W-:Y:S05]  /*26da0*/  BSYNC B1 ;  /* 0x0000000000017941 */ /* 0x000fea0003800000 */
.L_x_59441:
        /* <DEDUP_REMOVED lines=9> */
.L_x_59445:
[----:B------:R-:W-:Y:S01]  /*26e40*/  IMAD.MOV.U32 R40, RZ, RZ, R26 ;  /* 0x000000ffff287224 */ /* 0x000fe200078e001a */
[----:B------:R-:W-:Y:S01]  /*26e50*/  MOV R24, R25 ;  /* 0x0000001900187202 */ /* 0x000fe20000000f00 */
[----:B------:R-:W-:Y:S02]  /*26e60*/  IMAD.MOV.U32 R26, RZ, RZ, R23 ;  /* 0x000000ffff1a7224 */ /* 0x000fe400078e0017 */
[----:B------:R-:W-:Y:S02]  /*26e70*/  IMAD.MOV.U32 R25, RZ, RZ, R22 ;  /* 0x000000ffff197224 */ /* 0x000fe400078e0016 */
.L_x_59446:
[----:B------:R-:W-:Y:S05]  /*26e80*/  BSYNC B1 ;  /* 0x0000000000017941 */ /* 0x000fea0003800000 */
.L_x_59444:
        /* <DEDUP_REMOVED lines=9> */
.L_x_59448:
[----:B------:R-:W-:Y:S01]  /*26f20*/  IMAD.MOV.U32 R23, RZ, RZ, R40 ;  /* 0x000000ffff177224 */ /* 0x000fe200078e0028 */
[----:B------:R-:W-:Y:S01]  /*26f30*/  MOV R22, R24 ;  /* 0x0000001800167202 */ /* 0x000fe20000000f00 */
[----:B------:R-:W-:Y:S02]  /*26f40*/  IMAD.MOV.U32 R40, RZ, RZ, R37 ;  /* 0x000000ffff287224 */ /* 0x000fe400078e0025 */
[----:B------:R-:W-:Y:S02]  /*26f50*/  IMAD.MOV.U32 R24, RZ, RZ, R21 ;  /* 0x000000ffff187224 */ /* 0x000fe400078e0015 */
.L_x_59449:
[----:B------:R-:W-:Y:S05]  /*26f60*/  BSYNC B1 ;  /* 0x0000000000017941 */ /* 0x000fea0003800000 */
.L_x_59447:
        /* <DEDUP_REMOVED lines=9> */
.L_x_59451:
[----:B------:R-:W-:Y:S01]  /*27000*/  IMAD.MOV.U32 R37, RZ, RZ, R23 ;  /* 0x000000ffff257224 */ /* 0x000fe200078e0017 */
[----:B------:R-:W-:Y:S01]  /*27010*/  MOV R21, R22 ;  /* 0x0000001600157202 */ /* 0x000fe20000000f00 */
[----:B------:R-:W-:Y:S02]  /*27020*/  IMAD.MOV.U32 R23, RZ, RZ, R20 ;  /* 0x000000ffff177224 */ /* 0x000fe400078e0014 */
[----:B------:R-:W-:Y:S02]  /*27030*/  IMAD.MOV.U32 R22, RZ, RZ, R19 ;  /* 0x000000ffff167224 */ /* 0x000fe400078e0013 */
.L_x_59452:
[----:B------:R-:W-:Y:S05]  /*27040*/  BSYNC B1 ;  /* 0x0000000000017941 */ /* 0x000fea0003800000 */
.L_x_59450:
        /* <DEDUP_REMOVED lines=16> */
.L_x_59454:
[----:B------:R-:W-:Y:S02]  /*27150*/  IMAD.MOV.U32 R52, RZ, RZ, R27 ;  /* 0x000000ffff347224 */ /* 0x000fe400078e001b */
[----:B------:R-:W-:Y:S02]  /*27160*/  IMAD.MOV.U32 R20, RZ, RZ, R43 ;  /* 0x000000ffff147224 */ /* 0x000fe400078e002b */
[----:B------:R-:W-:Y:S02]  /*27170*/  IMAD.MOV.U32 R27, RZ, RZ, R34 ;  /* 0x000000ffff1b7224 */ /* 0x000fe400078e0022 */
[----:B------:R-:W-:Y:S02]  /*27180*/  IMAD.MOV.U32 R43, RZ, RZ, R18 ;  /* 0x000000ffff2b7224 */ /* 0x000fe400078e0012 */
.L_x_59455:
[----:B------:R-:W-:Y:S05]  /*27190*/  BSYNC B1 ;  /* 0x0000000000017941 */ /* 0x000fea0003800000 */
.L_x_59453:
        /* <DEDUP_REMOVED lines=9> */
.L_x_59457:
[----:B------:R-:W-:Y:S02]  /*27230*/  IMAD.MOV.U32 R19, RZ, RZ, R52 ;  /* 0x000000ffff137224 */ /* 0x000fe400078e0034 */
[----:B------:R-:W-:Y:S02]  /*27240*/  IMAD.MOV.U32 R11, RZ, RZ, R20 ;  /* 0x000000ffff0b7224 */ /* 0x000fe400078e0014 */
[----:B------:R-:W-:Y:S02]  /*27250*/  IMAD.MOV.U32 R52, RZ, RZ, R45 ;  /* 0x000000ffff347224 */ /* 0x000fe400078e002d */
[----:B------:R-:W-:Y:S02]  /*27260*/  IMAD.MOV.U32 R20, RZ, RZ, R41 ;  /* 0x000000ffff147224 */ /* 0x000fe400078e0029 */
.L_x_59458:
[----:B------:R-:W-:Y:S05]  /*27270*/  BSYNC B1 ;  /* 0x0000000000017941 */ /* 0x000fea0003800000 */
.L_x_59456:
        /* <DEDUP_REMOVED lines=9> */
.L_x_59460:
[----:B------:R-:W-:Y:S02]  /*27310*/  IMAD.MOV.U32 R34, RZ, RZ, R19 ;  /* 0x000000ffff227224 */ /* 0x000fe400078e0013 */
[----:B------:R-:W-:Y:S02]  /*27320*/  IMAD.MOV.U32 R18, RZ, RZ, R11 ;  /* 0x000000ffff127224 */ /* 0x000fe400078e000b */
[----:B------:R-:W-:Y:S02]  /*27330*/  IMAD.MOV.U32 R19, RZ, RZ, R38 ;  /* 0x000000ffff137224 */ /* 0x000fe400078e0026 */
[----:B------:R-:W-:Y:S02]  /*27340*/  IMAD.MOV.U32 R11, RZ, RZ, R16 ;  /* 0x000000ffff0b7224 */ /* 0x000fe400078e0010 */
.L_x_59461:
[----:B------:R-:W-:Y:S05]  /*27350*/  BSYNC B1 ;  /* 0x0000000000017941 */ /* 0x000fea0003800000 */
.L_x_59459:
        /* <DEDUP_REMOVED lines=9> */
.L_x_59463:
[----:B------:R-:W-:Y:S02]  /*273f0*/  IMAD.MOV.U32 R45, RZ, RZ, R34 ;  /* 0x000000ffff2d7224 */ /* 0x000fe400078e0022 */
[----:B------:R-:W-:Y:S02]  /*27400*/  IMAD.MOV.U32 R41, RZ, RZ, R18 ;  /* 0x000000ffff297224 */ /* 0x000fe400078e0012 */
[----:B------:R-:W-:Y:S02]  /*27410*/  IMAD.MOV.U32 R34, RZ, RZ, R39 ;  /* 0x000000ffff227224 */ /* 0x000fe400078e0027 */
[----:B------:R-:W-:Y:S02]  /*27420*/  IMAD.MOV.U32 R18, RZ, RZ, R17 ;  /* 0x000000ffff127224 */ /* 0x000fe400078e0011 */
.L_x_59464:
[----:B------:R-:W-:Y:S05]  /*27430*/  BSYNC B1 ;  /* 0x0000000000017941 */ /* 0x000fea0003800000 */
.L_x_59462:
        /* <DEDUP_REMOVED lines=9> */
.L_x_59466:
[----:B------:R-:W-:Y:S02]  /*274d0*/  IMAD.MOV.U32 R38, RZ, RZ, R45 ;  /* 0x000000ffff267224 */ /* 0x000fe400078e002d */
[----:B------:R-:W-:Y:S02]  /*274e0*/  IMAD.MOV.U32 R16, RZ, RZ, R41 ;  /* 0x000000ffff107224 */ /* 0x000fe400078e0029 */
[----:B------:R-:W-:Y:S02]  /*274f0*/  IMAD.MOV.U32 R45, RZ, RZ, R42 ;  /* 0x000000ffff2d7224 */ /* 0x000fe400078e002a */
[----:B------:R-:W-:Y:S02]  /*27500*/  IMAD.MOV.U32 R41, RZ, RZ, R36 ;  /* 0x000000ffff297224 */ /* 0x000fe400078e0024 */
.L_x_59467:
[----:B------:R-:W-:Y:S05]  /*27510*/  BSYNC B1 ;  /* 0x0000000000017941 */ /* 0x000fea0003800000 */
.L_x_59465:
        /* <DEDUP_REMOVED lines=9> */
.L_x_59469:
[----:B------:R-:W-:Y:S02]  /*275b0*/  IMAD.MOV.U32 R39, RZ, RZ, R38 ;  /* 0x000000ffff277224 */ /* 0x000fe400078e0026 */
[----:B------:R-:W-:Y:S02]  /*275c0*/  IMAD.MOV.U32 R17, RZ, RZ, R16 ;  /* 0x000000ffff117224 */ /* 0x000fe400078e0010 */
[----:B------:R-:W-:Y:S02]  /*275d0*/  IMAD.MOV.U32 R38, RZ, RZ, R31 ;  /* 0x000000ffff267224 */ /* 0x000fe400078e001f */
[----:B------:R-:W-:Y:S02]  /*275e0*/  IMAD.MOV.U32 R16, RZ, RZ, R15 ;  /* 0x000000ffff107224 */ /* 0x000fe400078e000f */
.L_x_59470:
[----:B------:R-:W-:Y:S05]  /*275f0*/  BSYNC B1 ;  /* 0x0000000000017941 */ /* 0x000fea0003800000 */
.L_x_59468:
        /* <DEDUP_REMOVED lines=9> */
.L_x_59472:
[----:B------:R-:W-:Y:S02]  /*27690*/  IMAD.MOV.U32 R42, RZ, RZ, R39 ;  /* 0x000000ffff2a7224 */ /* 0x000fe400078e0027 */
[----:B------:R-:W-:Y:S02]  /*276a0*/  IMAD.MOV.U32 R36, RZ, RZ, R17 ;  /* 0x000000ffff247224 */ /* 0x000fe400078e0011 */
[----:B------:R-:W-:Y:S02]  /*276b0*/  IMAD.MOV.U32 R39, RZ, RZ, R32 ;  /* 0x000000ffff277224 */ /* 0x000fe400078e0020 */
[----:B------:R-:W-:Y:S02]  /*276c0*/  IMAD.MOV.U32 R17, RZ, RZ, R14 ;  /* 0x000000ffff117224 */ /* 0x000fe400078e000e */
.L_x_59473:
[----:B------:R-:W-:Y:S05]  /*276d0*/  BSYNC B1 ;  /* 0x0000000000017941 */ /* 0x000fea0003800000 */
.L_x_59471:
        /* <DEDUP_REMOVED lines=9> */
.L_x_59475:
[----:B------:R-:W-:Y:S02]  /*27770*/  IMAD.MOV.U32 R31, RZ, RZ, R42 ;  /* 0x000000ffff1f7224 */ /* 0x000fe400078e002a */
[----:B------:R-:W-:Y:S02]  /*27780*/  IMAD.MOV.U32 R15, RZ, RZ, R36 ;  /* 0x000000ffff0f7224 */ /* 0x000fe400078e0024 */
[----:B------:R-:W-:Y:S02]  /*27790*/  IMAD.MOV.U32 R42, RZ, RZ, R33 ;  /* 0x000000ffff2a7224 */ /* 0x000fe400078e0021 */
[----:B------:R-:W-:Y:S02]  /*277a0*/  IMAD.MOV.U32 R36, RZ, RZ, R13 ;  /* 0x000000ffff247224 */ /* 0x000fe400078e000d */
.L_x_59476:
[----:B------:R-:W-:Y:S05]  /*277b0*/  BSYNC B1 ;  /* 0x0000000000017941 */ /* 0x000fea0003800000 */
.L_x_59474:
        /* <DEDUP_REMOVED lines=9> */
.L_x_59478:
[----:B------:R-:W-:Y:S02]  /*27850*/  IMAD.MOV.U32 R14, RZ, RZ, R31 ;  /* 0x000000ffff0e7224 */ /* 0x000fe400078e001f */
[----:B------:R-:W-:Y:S02]  /*27860*/  IMAD.MOV.U32 R13, RZ, RZ, R15 ;  /* 0x000000ffff0d7224 */ /* 0x000fe400078e000f */
[----:B------:R-:W-:Y:S02]  /*27870*/  IMAD.MOV.U32 R31, RZ, RZ, R28 ;  /* 0x000000ffff1f7224 */ /* 0x000fe400078e001c */
[----:B------:R-:W-:Y:S02]  /*27880*/  IMAD.MOV.U32 R15, RZ, RZ, R12 ;  /* 0x000000ffff0f7224 */ /* 0x000fe400078e000c */
.L_x_59479:
[----:B------:R-:W-:Y:S05]  /*27890*/  BSYNC B1 ;  /* 0x0000000000017941 */ /* 0x000fea0003800000 */
.L_x_59477:
        /* <DEDUP_REMOVED lines=9> */
.L_x_59481:
[----:B------:R-:W-:Y:S02]  /*27930*/  IMAD.MOV.U32 R28, RZ, RZ, R14 ;  /* 0x000000ffff1c7224 */ /* 0x000fe400078e000e */
[----:B------:R-:W-:Y:S02]  /*27940*/  IMAD.MOV.U32 R12, RZ, RZ, R13 ;  /* 0x000000ffff0c7224 */ /* 0x000fe400078e000d */
[----:B------:R-:W-:Y:S02]  /*27950*/  IMAD.MOV.U32 R14, RZ, RZ, R29 ;  /* 0x000000ffff0e7224 */ /* 0x000fe400078e001d */
[----:B------:R-:W-:Y:S02]  /*27960*/  IMAD.MOV.U32 R13, RZ, RZ, R30 ;  /* 0x000000ffff0d7224 */ /* 0x000fe400078e001e */
.L_x_59482:
[----:B------:R-:W-:Y:S05]  /*27970*/  BSYNC B1 ;  /* 0x0000000000017941 */ /* 0x000fea0003800000 */
.L_x_59480:
        /* <DEDUP_REMOVED lines=9> */
.L_x_59484:
[----:B------:R-:W-:Y:S02]  /*27a10*/  IMAD.MOV.U32 R29, RZ, RZ, R28 ;  /* 0x000000ffff1d7224 */ /* 0x000fe400078e001c */
[----:B------:R-:W-:Y:S02]  /*27a20*/  IMAD.MOV.U32 R30, RZ, RZ, R12 ;  /* 0x000000ffff1e7224 */ /* 0x000fe400078e000c */
[----:B------:R-:W-:Y:S02]  /*27a30*/  IMAD.MOV.U32 R28, RZ, RZ, R47 ;  /* 0x000000ffff1c7224 */ /* 0x000fe400078e002f */
[----:B------:R-:W-:Y:S02]  /*27a40*/  IMAD.MOV.U32 R12, RZ, RZ, R35 ;  /* 0x000000ffff0c7224 */ /* 0x000fe400078e0023 */
.L_x_59485:
[----:B------:R-:W-:Y:S05]  /*27a50*/  BSYNC B1 ;  /* 0x0000000000017941 */ /* 0x000fea0003800000 */
.L_x_59483:
        /* <DEDUP_REMOVED lines=9> */
.L_x_59487:
[----:B------:R-:W-:Y:S02]  /*27af0*/  IMAD.MOV.U32 R35, RZ, RZ, R29 ;  /* 0x000000ffff237224 */ /* 0x000fe400078e001d */
[----:B------:R-:W-:Y:S02]  /*27b00*/  IMAD.MOV.U32 R33, RZ, RZ, R30 ;  /* 0x000000ffff217224 */ /* 0x000fe400078e001e */
[----:B------:R-:W-:Y:S02]  /*27b10*/  IMAD.MOV.U32 R29, RZ, RZ, R26 ;  /* 0x000000ffff1d7224 */ /* 0x000fe400078e001a */
[----:B------:R-:W-:Y:S02]  /*27b20*/  IMAD.MOV.U32 R30, RZ, RZ, R25 ;  /* 0x000000ffff1e7224 */ /* 0x000fe400078e0019 */
.L_x_59488:
[----:B------:R-:W-:Y:S05]  /*27b30*/  BSYNC B1 ;  /* 0x0000000000017941 */ /* 0x000fea0003800000 */
.L_x_59486:
        /* <DEDUP_REMOVED lines=9> */
.L_x_59490:
[----:B------:R-:W-:Y:S02]  /*27bd0*/  IMAD.MOV.U32 R26, RZ, RZ, R35 ;  /* 0x000000ffff1a7224 */ /* 0x000fe400078e0023 */
[----:B------:R-:W-:Y:S02]  /*27be0*/  IMAD.MOV.U32 R25, RZ, RZ, R33 ;  /* 0x000000ffff197224 */ /* 0x000fe400078e0021 */
[----:B------:R-:W-:Y:S02]  /*27bf0*/  IMAD.MOV.U32 R35, RZ, RZ, R40 ;  /* 0x000000ffff237224 */ /* 0x000fe400078e0028 */
[----:B------:R-:W-:Y:S02]  /*27c00*/  IMAD.MOV.U32 R33, RZ, RZ, R24 ;  /* 0x000000ffff217224 */ /* 0x000fe400078e0018 */
.L_x_59491:
[----:B------:R-:W-:Y:S05]  /*27c10*/  BSYNC B1 ;  /* 0x0000000000017941 */ /* 0x000fea0003800000 */
.L_x_59489:
        /* <DEDUP_REMOVED lines=9> */
.L_x_59493:
[----:B------:R-:W-:Y:S02]  /*27cb0*/  IMAD.MOV.U32 R32, RZ, RZ, R26 ;  /* 0x000000ffff207224 */ /* 0x000fe400078e001a */
[----:B------:R-:W-:Y:S02]  /*27cc0*/  IMAD.MOV.U32 R24, RZ, RZ, R25 ;  /* 0x000000ffff187224 */ /* 0x000fe400078e0019 */
[----:B------:R-:W-:Y:S02]  /*27cd0*/  IMAD.MOV.U32 R26, RZ, RZ, R23 ;  /* 0x000000ffff1a7224 */ /* 0x000fe400078e0017 */
[----:B------:R-:W-:Y:S02]  /*27ce0*/  IMAD.MOV.U32 R25, RZ, RZ, R22 ;  /* 0x000000ffff197224 */ /* 0x000fe400078e0016 */
.L_x_59494:
[----:B------:R-:W-:Y:S05]  /*27cf0*/  BSYNC B1 ;  /* 0x0000000000017941 */ /* 0x000fea0003800000 */
.L_x_59492:
        /* <DEDUP_REMOVED lines=9> */
.L_x_59496:
[----:B------:R-:W-:Y:S02]  /*27d90*/  IMAD.MOV.U32 R23, RZ, RZ, R32 ;  /* 0x000000ffff177224 */ /* 0x000fe400078e0020 */
[----:B------:R-:W-:Y:S02]  /*27da0*/  IMAD.MOV.U32 R22, RZ, RZ, R24 ;  /* 0x000000ffff167224 */ /* 0x000fe400078e0018 */
[----:B------:R-:W-:Y:S02]  /*27db0*/  IMAD.MOV.U32 R32, RZ, RZ, R37 ;  /* 0x000000ffff207224 */ /* 0x000fe400078e0025 */
[----:B------:R-:W-:Y:S02]  /*27dc0*/  IMAD.MOV.U32 R24, RZ, RZ, R21 ;  /* 0x000000ffff187224 */ /* 0x000fe400078e0015 */
.L_x_59497:
[----:B------:R-:W-:Y:S05]  /*27dd0*/  BSYNC B1 ;  /* 0x0000000000017941 */ /* 0x000fea0003800000 */
.L_x_59495:
        /* <DEDUP_REMOVED lines=16> */
.L_x_59499:
[----:B------:R-:W-:Y:S02]  /*27ee0*/  IMAD.MOV.U32 R50, RZ, RZ, R27 ;  /* 0x000000ffff327224 */ /* 0x000fe400078e001b */
[----:B------:R-:W-:Y:S01]  /*27ef0*/  IMAD.MOV.U32 R40, RZ, RZ, R43 ;  /* 0x000000ffff287224 */ /* 0x000fe200078e002b */
[----:B------:R-:W-:Y:S01]  /*27f00*/  MOV R43, R20 ;  /* 0x00000014002b7202 */ /* 0x000fe20000000f00 */
[----:B------:R-:W-:Y:S02]  /*27f10*/  IMAD.MOV.U32 R27, RZ, RZ, R52 ;  /* 0x000000ffff1b7224 */ /* 0x000fe400078e0034 */
.L_x_59500:
[----:B------:R-:W-:Y:S05]  /*27f20*/  BSYNC B1 ;  /* 0x0000000000017941 */ /* 0x000fea0003800000 */
.L_x_59498:
        /* <DEDUP_REMOVED lines=9> */
.L_x_59502:
[----:B------:R-:W-:Y:S02]  /*27fc0*/  IMAD.MOV.U32 R21, RZ, RZ, R50 ;  /* 0x000000ffff157224 */ /* 0x000fe400078e0032 */
[----:B------:R-:W-:Y:S01]  /*27fd0*/  IMAD.MOV.U32 R9, RZ, RZ, R40 ;  /* 0x000000ffff097224 */ /* 0x000fe200078e0028 */
[----:B------:R-:W-:Y:S01]  /*27fe0*/  MOV R40, R11 ;  /* 0x0000000b00287202 */ /* 0x000fe20000000f00 */
[----:B------:R-:W-:Y:S02]  /*27ff0*/  IMAD.MOV.U32 R50, RZ, RZ, R19 ;  /* 0x000000ffff327224 */ /* 0x000fe400078e0013 */
.L_x_59503:
[----:B------:R-:W-:Y:S05]  /*28000*/  BSYNC B1 ;  /* 0x0000000000017941 */ /* 0x000fea0003800000 */
.L_x_59501:
        /* <DEDUP_REMOVED lines=9> */
.L_x_59505:
[----:B------:R-:W-:Y:S02]  /*280a0*/  IMAD.MOV.U32 R52, RZ, RZ, R21 ;  /* 0x000000ffff347224 */ /* 0x000fe400078e0015 */
[----:B------:R-:W-:Y:S01]  /*280b0*/  IMAD.MOV.U32 R20, RZ, RZ, R9 ;  /* 0x000000ffff147224 */ /* 0x000fe200078e0009 */
[----:B------:R-:W-:Y:S01]  /*280c0*/  MOV R9, R18 ;  /* 0x0000001200097202 */ /* 0x000fe20000000f00 */
[----:B------:R-:W-:Y:S02]  /*280d0*/  IMAD.MOV.U32 R21, RZ, RZ, R34 ;  /* 0x000000ffff157224 */ /* 0x000fe400078e0022 */
.L_x_59506:
[----:B------:R-:W-:Y:S05]  /*280e0*/  BSYNC B1 ;  /* 0x0000000000017941 */ /* 0x000fea0003800000 */
.L_x_59504:
        /* <DEDUP_REMOVED lines=9> */
.L_x_59508:
[----:B------:R-:W-:Y:S02]  /*28180*/  IMAD.MOV.U32 R19, RZ, RZ, R52 ;  /* 0x000000ffff137224 */ /* 0x000fe400078e0034 */
[----:B------:R-:W-:Y:S01]  /*28190*/  IMAD.MOV.U32 R11, RZ, RZ, R20 ;  /* 0x000000ffff0b7224 */ /* 0x000fe200078e0014 */
[----:B------:R-:W-:Y:S01]  /*281a0*/  MOV R20, R41 ;  /* 0x0000002900147202 */ /* 0x000fe20000000f00 */
[----:B------:R-:W-:Y:S02]  /*281b0*/  IMAD.MOV.U32 R52, RZ, RZ, R45 ;  /* 0x000000ffff347224 */ /* 0x000fe400078e002d */
.L_x_59509:
[----:B------:R-:W-:Y:S05]  /*281c0*/  BSYNC B1 ;  /* 0x0000000000017941 */ /* 0x000fea0003800000 */
.L_x_59507:
        /* <DEDUP_REMOVED lines=9> */
.L_x_59511:
[----:B------:R-:W-:Y:S02]  /*28260*/  IMAD.MOV.U32 R34, RZ, RZ, R19 ;  /* 0x000000ffff227224 */ /* 0x000fe400078e0013 */
[----:B------:R-:W-:Y:S01]  /*28270*/  IMAD.MOV.U32 R18, RZ, RZ, R11 ;  /* 0x000000ffff127224 */ /* 0x000fe200078e000b */
[----:B------:R-:W-:Y:S01]  /*28280*/  MOV R11, R16 ;  /* 0x00000010000b7202 */ /* 0x000fe20000000f00 */
[----:B------:R-:W-:Y:S02]  /*28290*/  IMAD.MOV.U32 R19, RZ, RZ, R38 ;  /* 0x000000ffff137224 */ /* 0x000fe400078e0026 */
.L_x_59512:
[----:B------:R-:W-:Y:S05]  /*282a0*/  BSYNC B1 ;  /* 0x0000000000017941 */ /* 0x000fea0003800000 */
.L_x_59510:
        /* <DEDUP_REMOVED lines=9> */
.L_x_59514:
[----:B------:R-:W-:Y:S02]  /*28340*/  IMAD.MOV.U32 R41, RZ, RZ, R34 ;  /* 0x000000ffff297224 */ /* 0x000fe400078e0022 */
[----:B------:R-:W-:Y:S01]  /*28350*/  IMAD.MOV.U32 R37, RZ, RZ, R18 ;  /* 0x000000ffff257224 */ /* 0x000fe200078e0012 */
[----:B------:R-:W-:Y:S01]  /*28360*/  MOV R18, R17 ;  /* 0x0000001100127202 */ /* 0x000fe20000000f00 */
[----:B------:R-:W-:Y:S02]  /*28370*/  IMAD.MOV.U32 R34, RZ, RZ, R39 ;  /* 0x000000ffff227224 */ /* 0x000fe400078e0027 */
.L_x_59515:
[----:B------:R-:W-:Y:S05]  /*28380*/  BSYNC B1 ;  /* 0x0000000000017941 */ /* 0x000fea0003800000 */
.L_x_59513:
        /* <DEDUP_REMOVED lines=9> */
.L_x_59517:
[----:B------:R-:W-:Y:S02]  /*28420*/  IMAD.MOV.U32 R38, RZ, RZ, R41 ;  /* 0x000000ffff267224 */ /* 0x000fe400078e0029 */
[----:B------:R-:W-:Y:S01]  /*28430*/  IMAD.MOV.U32 R16, RZ, RZ, R37 ;  /* 0x000000ffff107224 */ /* 0x000fe200078e0025 */
[----:B------:R-:W-:Y:S01]  /*28440*/  MOV R37, R36 ;  /* 0x0000002400257202 */ /* 0x000fe20000000f00 */
[----:B------:R-:W-:Y:S02]  /*28450*/  IMAD.MOV.U32 R41, RZ, RZ, R42 ;  /* 0x000000ffff297224 */ /* 0x000fe400078e002a */
.L_x_59518:
[----:B------:R-:W-:Y:S05]  /*28460*/  BSYNC B1 ;  /* 0x0000000000017941 */ /* 0x000fea0003800000 */
.L_x_59516:
        /* <DEDUP_REMOVED lines=9> */
.L_x_59520:
[----:B------:R-:W-:Y:S02]  /*28500*/  IMAD.MOV.U32 R17, RZ, RZ, R38 ;  /* 0x000000ffff117224 */ /* 0x000fe400078e0026 */
[----:B------:R-:W-:Y:S01]  /*28510*/  IMAD.MOV.U32 R36, RZ, RZ, R16 ;  /* 0x000000ffff247224 */ /* 0x000fe200078e0010 */
[----:B------:R-:W-:Y:S01]  /*28520*/  MOV R16, R15 ;  /* 0x0000000f00107202 */ /* 0x000fe20000000f00 */
[----:B------:R-:W-:Y:S02]  /*28530*/  IMAD.MOV.U32 R38, RZ, RZ, R31 ;  /* 0x000000ffff267224 */ /* 0x000fe400078e001f */
.L_x_59521:
[----:B------:R-:W-:Y:S05]  /*28540*/  BSYNC B1 ;  /* 0x0000000000017941 */ /* 0x000fea0003800000 */
.L_x_59519:
        /* <DEDUP_REMOVED lines=9> */
.L_x_59523:
[----:B------:R-:W-:Y:S02]  /*285e0*/  IMAD.MOV.U32 R31, RZ, RZ, R17 ;  /* 0x000000ffff1f7224 */ /* 0x000fe400078e0011 */
[----:B------:R-:W-:Y:S01]  /*285f0*/  IMAD.MOV.U32 R15, RZ, RZ, R36 ;  /* 0x000000ffff0f7224 */ /* 0x000fe200078e0024 */
[----:B------:R-:W-:Y:S01]  /*28600*/  MOV R36, R13 ;  /* 0x0000000d00247202 */ /* 0x000fe20000000f00 */
[----:B------:R-:W-:Y:S02]  /*28610*/  IMAD.MOV.U32 R17, RZ, RZ, R14 ;  /* 0x000000ffff117224 */ /* 0x000fe400078e000e */
.L_x_59524:
[----:B------:R-:W-:Y:S05]  /*28620*/  BSYNC B1 ;  /* 0x0000000000017941 */ /* 0x000fea0003800000 */
.L_x_59522:
        /* <DEDUP_REMOVED lines=9> */
.L_x_59526:
[----:B------:R-:W-:Y:S02]  /*286c0*/  IMAD.MOV.U32 R14, RZ, RZ, R31 ;  /* 0x000000ffff0e7224 */ /* 0x000fe400078e001f */
[----:B------:R-:W-:Y:S01]  /*286d0*/  IMAD.MOV.U32 R13, RZ, RZ, R15 ;  /* 0x000000ffff0d7224 */ /* 0x000fe200078e000f */
[----:B------:R-:W-:Y:S01]  /*286e0*/  MOV R15, R12 ;  /* 0x0000000c000f7202 */ /* 0x000fe20000000f00 */
[----:B------:R-:W-:Y:S02]  /*286f0*/  IMAD.MOV.U32 R31, RZ, RZ, R28 ;  /* 0x000000ffff1f7224 */ /* 0x000fe400078e001c */
.L_x_59527:
[----:B------:R-:W-:Y:S05]  /*28700*/  BSYNC B1 ;  /* 0x0000000000017941 */ /* 0x000fea0003800000 */
.L_x_59525:
        /* <DEDUP_REMOVED lines=9> */
.L_x_59529:
[----:B------:R-:W-:Y:S02]  /*287a0*/  IMAD.MOV.U32 R28, RZ, RZ, R14 ;  /* 0x000000ffff1c7224 */ /* 0x000fe400078e000e */
[----:B------:R-:W-:Y:S01]  /*287b0*/  IMAD.MOV.U32 R12, RZ, RZ, R13 ;  /* 0x000000ffff0c7224 */ /* 0x000fe200078e000d */
[----:B------:R-:W-:Y:S01]  /*287c0*/  MOV R13, R30 ;  /* 0x0000001e000d7202 */ /* 0x000fe20000000f00 */
[----:B------:R-:W-:Y:S02]  /*287d0*/  IMAD.MOV.U32 R14, RZ, RZ, R29 ;  /* 0x000000ffff0e7224 */ /* 0x000fe400078e001d */
.L_x_59530:
[----:B------:R-:W-:Y:S05]  /*287e0*/  BSYNC B1 ;  /* 0x0000000000017941 */ /* 0x000fea0003800000 */
.L_x_59528:
        /* <DEDUP_REMOVED lines=9> */
.L_x_59532:
[----:B------:R-:W-:Y:S02]  /*28880*/  IMAD.MOV.U32 R29, RZ, RZ, R28 ;  /* 0x000000ffff1d7224 */ /* 0x000fe400078e001c */
[----:B------:R-:W-:Y:S01]  /*28890*/  IMAD.MOV.U32 R30, RZ, RZ, R12 ;  /* 0x000000ffff1e7224 */ /* 0x000fe200078e000c */
[----:B------:R-:W-:Y:S01]  /*288a0*/  MOV R12, R33 ;  /* 0x00000021000c7202 */ /* 0x000fe20000000f00 */
[----:B------:R-:W-:Y:S02]  /*288b0*/  IMAD.MOV.U32 R28, RZ, RZ, R35 ;  /* 0x000000ffff1c7224 */ /* 0x000fe400078e0023 */
.L_x_59533:
[----:B------:R-:W-:Y:S05]  /*288c0*/  BSYNC B1 ;  /* 0x0000000000017941 */ /* 0x000fea0003800000 */
.L_x_59531:
        /* <DEDUP_REMOVED lines=9> */
.L_x_59535:
[----:B------:R-:W-:Y:S02]  /*28960*/  IMAD.MOV.U32 R35, RZ, RZ, R29 ;  /* 0x000000ffff237224 */ /* 0x000fe400078e001d */
[----:B------:R-:W-:Y:S01]  /*28970*/  IMAD.MOV.U32 R33, RZ, RZ, R30 ;  /* 0x000000ffff217224 */ /* 0x000fe200078e001e */
[----:B------:R-:W-:Y:S01]  /*28980*/  MOV R30, R25 ;  /* 0x00000019001e7202 */ /* 0x000fe20000000f00 */
[----:B------:R-:W-:Y:S02]  /*28990*/  IMAD.MOV.U32 R29, RZ, RZ, R26 ;  /* 0x000000ffff1d7224 */ /* 0x000fe400078e001a */
.L_x_59536:
[----:B------:R-:W-:Y:S05]  /*289a0*/  BSYNC B1 ;  /* 0x0000000000017941 */ /* 0x000fea0003800000 */
.L_x_59534:
        /* <DEDUP_REMOVED lines=9> */
.L_x_59538:
[----:B------:R-:W-:Y:S02]  /*28a40*/  IMAD.MOV.U32 R26, RZ, RZ, R35 ;  /* 0x000000ffff1a7224 */ /* 0x000fe400078e0023 */
[----:B------:R-:W-:Y:S01]  /*28a50*/  IMAD.MOV.U32 R25, RZ, RZ, R33 ;  /* 0x000000ffff197224 */ /* 0x000fe200078e0021 */
[----:B------:R-:W-:Y:S01]  /*28a60*/  MOV R33, R24 ;  /* 0x0000001800217202 */ /* 0x000fe20000000f00 */
[----:B------:R-:W-:Y:S02]  /*28a70*/  IMAD.MOV.U32 R35, RZ, RZ, R32 ;  /* 0x000000ffff237224 */ /* 0x000fe400078e0020 */
.L_x_59539:
[----:B------:R-:W-:Y:S05]  /*28a80*/  BSYNC B1 ;  /* 0x0000000000017941 */ /* 0x000fea0003800000 */
.L_x_59537:
        /* <DEDUP_REMOVED lines=9> */
.L_x_59541:
[----:B------:R-:W-:Y:S02]  /*28b20*/  IMAD.MOV.U32 R32, RZ, RZ, R26 ;  /* 0x000000ffff207224 */ /* 0x000fe400078e001a */
[----:B------:R-:W-:Y:S01]  /*28b30*/  IMAD.MOV.U32 R24, RZ, RZ, R25 ;  /* 0x000000ffff187224 */ /* 0x000fe200078e0019 */
[----:B------:R-:W-:Y:S01]  /*28b40*/  MOV R25, R22 ;  /* 0x0000001600197202 */ /* 0x000fe20000000f00 */
[----:B------:R-:W-:Y:S02]  /*28b50*/  IMAD.MOV.U32 R26, RZ, RZ, R23 ;  /* 0x000000ffff1a7224 */ /* 0x000fe400078e0017 */
.L_x_59542:
[----:B------:R-:W-:Y:S05]  /*28b60*/  BSYNC B1 ;  /* 0x0000000000017941 */ /* 0x000fea0003800000 */
.L_x_59540:
        /* <DEDUP_REMOVED lines=16> */
.L_x_59544:
[----:B------:R-:W-:Y:S01]  /*28c70*/  IMAD.MOV.U32 R42, RZ, RZ, R27 ;  /* 0x000000ffff2a7224 */ /* 0x000fe200078e001b */
[----:B------:R-:W-:Y:S01]  /*28c80*/  MOV R22, R43 ;  /* 0x0000002b00167202 */ /* 0x000fe20000000f00 */
[----:B------:R-:W-:Y:S02]  /*28c90*/  IMAD.MOV.U32 R27, RZ, RZ, R50 ;  /* 0x000000ffff1b7224 */ /* 0x000fe400078e0032 */
[----:B------:R-:W-:Y:S02]  /*28ca0*/  IMAD.MOV.U32 R43, RZ, RZ, R40 ;  /* 0x000000ffff2b7224 */ /* 0x000fe400078e0028 */
.L_x_59545:
[----:B------:R-:W-:Y:S05]  /*28cb0*/  BSYNC B1 ;  /* 0x0000000000017941 */ /* 0x000fea0003800000 */
.L_x_59543:
        /* <DEDUP_REMOVED lines=9> */
.L_x_59547:
[----:B------:R-:W-:Y:S01]  /*28d50*/  IMAD.MOV.U32 R23, RZ, RZ, R42 ;  /* 0x000000ffff177224 */ /* 0x000fe200078e002a */
[----:B------:R-:W-:Y:S01]  /*28d60*/  MOV R7, R22 ;  /* 0x0000001600077202 */ /* 0x000fe20000000f00 */
[----:B------:R-:W-:Y:S02]  /*28d70*/  IMAD.MOV.U32 R42, RZ, RZ, R21 ;  /* 0x000000ffff2a7224 */ /* 0x000fe400078e0015 */
[----:B------:R-:W-:Y:S02]  /*28d80*/  IMAD.MOV.U32 R22, RZ, RZ, R9 ;  /* 0x000000ffff167224 */ /* 0x000fe400078e0009 */
.L_x_59548:
[----:B------:R-:W-:Y:S05]  /*28d90*/  BSYNC B1 ;  /* 0x0000000000017941 */ /* 0x000fea0003800000 */
.L_x_59546:
        /* <DEDUP_REMOVED lines=9> */
.L_x_59550:
[----:B------:R-:W-:Y:S01]  /*28e30*/  IMAD.MOV.U32 R48, RZ, RZ, R23 ;  /* 0x000000ffff307224 */ /* 0x000fe200078e0017 */
[----:B------:R-:W-:Y:S01]  /*28e40*/  MOV R40, R7 ;  /* 0x0000000700287202 */ /* 0x000fe20000000f00 */
[----:B------:R-:W-:Y:S02]  /*28e50*/  IMAD.MOV.U32 R23, RZ, RZ, R52 ;  /* 0x000000ffff177224 */ /* 0x000fe400078e0034 */
[----:B------:R-:W-:Y:S02]  /*28e60*/  IMAD.MOV.U32 R7, RZ, RZ, R20 ;  /* 0x000000ffff077224 */ /* 0x000fe400078e0014 */
.L_x_59551:
[----:B------:R-:W-:Y:S05]  /*28e70*/  BSYNC B1 ;  /* 0x0000000000017941 */ /* 0x000fea0003800000 */
.L_x_59549:
        /* <DEDUP_REMOVED lines=9> */
.L_x_59553:
[----:B------:R-:W-:Y:S01]  /*28f10*/  IMAD.MOV.U32 R21, RZ, RZ, R48 ;  /* 0x000000ffff157224 */ /* 0x000fe200078e0030 */
[----:B------:R-:W-:Y:S01]  /*28f20*/  MOV R9, R40 ;  /* 0x0000002800097202 */ /* 0x000fe20000000f00 */
[----:B------:R-:W-:Y:S02]  /*28f30*/  IMAD.MOV.U32 R48, RZ, RZ, R19 ;  /* 0x000000ffff307224 */ /* 0x000fe400078e0013 */
[----:B------:R-:W-:Y:S02]  /*28f40*/  IMAD.MOV.U32 R40, RZ, RZ, R11 ;  /* 0x000000ffff287224 */ /* 0x000fe400078e000b */
.L_x_59554:
[----:B------:R-:W-:Y:S05]  /*28f50*/  BSYNC B1 ;  /* 0x0000000000017941 */ /* 0x000fea0003800000 */
.L_x_59552:
        /* <DEDUP_REMOVED lines=9> */
.L_x_59556:
[----:B------:R-:W-:Y:S01]  /*28ff0*/  IMAD.MOV.U32 R50, RZ, RZ, R21 ;  /* 0x000000ffff327224 */ /* 0x000fe200078e0015 */
[----:B------:R-:W-:Y:S01]  /*29000*/  MOV R20, R9 ;  /* 0x0000000900147202 */ /* 0x000fe20000000f00 */
[----:B------:R-:W-:Y:S02]  /*29010*/  IMAD.MOV.U32 R21, RZ, RZ, R34 ;  /* 0x000000ffff157224 */ /* 0x000fe400078e0022 */
[----:B------:R-:W-:Y:S02]  /*29020*/  IMAD.MOV.U32 R9, RZ, RZ, R18 ;  /* 0x000000ffff097224 */ /* 0x000fe400078e0012 */
.L_x_59557:
[----:B------:R-:W-:Y:S05]  /*29030*/  BSYNC B1 ;  /* 0x0000000000017941 */ /* 0x000fea0003800000 */
.L_x_59555:
        /* <DEDUP_REMOVED lines=9> */
.L_x_59559:
[----:B------:R-:W-:Y:S01]  /*290d0*/  IMAD.MOV.U32 R19, RZ, RZ, R50 ;  /* 0x000000ffff137224 */ /* 0x000fe200078e0032 */
[----:B------:R-:W-:Y:S01]  /*290e0*/  MOV R11, R20 ;  /* 0x00000014000b7202 */ /* 0x000fe20000000f00 */
[----:B------:R-:W-:Y:S02]  /*290f0*/  IMAD.MOV.U32 R50, RZ, RZ, R41 ;  /* 0x000000ffff327224 */ /* 0x000fe400078e0029 */
[----:B------:R-:W-:Y:S02]  /*29100*/  IMAD.MOV.U32 R20, RZ, RZ, R37 ;  /* 0x000000ffff147224 */ /* 0x000fe400078e0025 */
.L_x_59560:
[----:B------:R-:W-:Y:S05]  /*29110*/  BSYNC B1 ;  /* 0x0000000000017941 */ /* 0x000fea0003800000 */
.L_x_59558:
        /* <DEDUP_REMOVED lines=9> */
.L_x_59562:
[----:B------:R-:W-:Y:S01]  /*291b0*/  IMAD.MOV.U32 R18, RZ, RZ, R19 ;  /* 0x000000ffff127224 */ /* 0x000fe200078e0013 */
[----:B------:R-:W-:Y:S01]  /*291c0*/  MOV R37, R11 ;  /* 0x0000000b00257202 */ /* 0x000fe20000000f00 */
[----:B------:R-:W-:Y:S02]  /*291d0*/  IMAD.MOV.U32 R19, RZ, RZ, R38 ;  /* 0x000000ffff137224 */ /* 0x000fe400078e0026 */
[----:B------:R-:W-:Y:S02]  /*291e0*/  IMAD.MOV.U32 R11, RZ, RZ, R16 ;  /* 0x000000ffff0b7224 */ /* 0x000fe400078e0010 */
.L_x_59563:
[----:B------:R-:W-:Y:S05]  /*291f0*/  BSYNC B1 ;  /* 0x0000000000017941 */ /* 0x000fea0003800000 */
.L_x_59561:
        /* <DEDUP_REMOVED lines=9> */
.L_x_59565:
[----:B------:R-:W-:Y:S01]  /*29290*/  IMAD.MOV.U32 R34, RZ, RZ, R18 ;  /* 0x000000ffff227224 */ /* 0x000fe200078e0012 */
[----:B------:R-:W-:Y:S01]  /*292a0*/  MOV R16, R37 ;  /* 0x0000002500107202 */ /* 0x000fe20000000f00 */
[----:B------:R-:W-:Y:S02]  /*292b0*/  IMAD.MOV.U32 R18, RZ, RZ, R17 ;  /* 0x000000ffff127224 */ /* 0x000fe400078e0011 */
[----:B------:R-:W-:Y:S02]  /*292c0*/  IMAD.MOV.U32 R37, RZ, RZ, R36 ;  /* 0x000000ffff257224 */ /* 0x000fe400078e0024 */
.L_x_59566:
[----:B------:R-:W-:Y:S05]  /*292d0*/  BSYNC B1 ;  /* 0x0000000000017941 */ /* 0x000fea0003800000 */
.L_x_59564:
        /* <DEDUP_REMOVED lines=9> */
.L_x_59568:
[----:B------:R-:W-:Y:S01]  /*29370*/  IMAD.MOV.U32 R17, RZ, RZ, R34 ;  /* 0x000000ffff117224 */ /* 0x000fe200078e0022 */
[----:B------:R-:W-:Y:S01]  /*29380*/  MOV R36, R16 ;  /* 0x0000001000247202 */ /* 0x000fe20000000f00 */
[----:B------:R-:W-:Y:S02]  /*29390*/  IMAD.MOV.U32 R34, RZ, RZ, R31 ;  /* 0x000000ffff227224 */ /* 0x000fe400078e001f */
[----:B------:R-:W-:Y:S02]  /*293a0*/  IMAD.MOV.U32 R16, RZ, RZ, R15 ;  /* 0x000000ffff107224 */ /* 0x000fe400078e000f */
.L_x_59569:
[----:B------:R-:W-:Y:S05]  /*293b0*/  BSYNC B1 ;  /* 0x0000000000017941 */ /* 0x000fea0003800000 */
.L_x_59567:
        /* <DEDUP_REMOVED lines=9> */
.L_x_59571:
[----:B------:R-:W-:Y:S01]  /*29450*/  IMAD.MOV.U32 R31, RZ, RZ, R17 ;  /* 0x000000ffff1f7224 */ /* 0x000fe200078e0011 */
[----:B------:R-:W-:Y:S01]  /*29460*/  MOV R15, R36 ;  /* 0x00000024000f7202 */ /* 0x000fe20000000f00 */
[----:B------:R-:W-:Y:S02]  /*29470*/  IMAD.MOV.U32 R17, RZ, RZ, R14 ;  /* 0x000000ffff117224 */ /* 0x000fe400078e000e */
[----:B------:R-:W-:Y:S02]  /*29480*/  IMAD.MOV.U32 R36, RZ, RZ, R13 ;  /* 0x000000ffff247224 */ /* 0x000fe400078e000d */
.L_x_59572:
[----:B------:R-:W-:Y:S05]  /*29490*/  BSYNC B1 ;  /* 0x0000000000017941 */ /* 0x000fea0003800000 */
.L_x_59570:
        /* <DEDUP_REMOVED lines=9> */
.L_x_59574:
[----:B------:R-:W-:Y:S01]  /*29530*/  IMAD.MOV.U32 R14, RZ, RZ, R31 ;  /* 0x000000ffff0e7224 */ /* 0x000fe200078e001f */
[----:B------:R-:W-:Y:S01]  /*29540*/  MOV R13, R15 ;  /* 0x0000000f000d7202 */ /* 0x000fe20000000f00 */
[----:B------:R-:W-:Y:S02]  /*29550*/  IMAD.MOV.U32 R31, RZ, RZ, R28 ;  /* 0x000000ffff1f7224 */ /* 0x000fe400078e001c */
[----:B------:R-:W-:Y:S02]  /*29560*/  IMAD.MOV.U32 R15, RZ, RZ, R12 ;  /* 0x000000ffff0f7224 */ /* 0x000fe400078e000c */
.L_x_59575:
[----:B------:R-:W-:Y:S05]  /*29570*/  BSYNC B1 ;  /* 0x0000000000017941 */ /* 0x000fea0003800000 */
.L_x_59573:
        /* <DEDUP_REMOVED lines=9> */
.L_x_59577:
[----:B------:R-:W-:Y:S01]  /*29610*/  IMAD.MOV.U32 R28, RZ, RZ, R14 ;  /* 0x000000ffff1c7224 */ /* 0x000fe200078e000e */
[----:B------:R-:W-:Y:S01]  /*29620*/  MOV R12, R13 ;  /* 0x0000000d000c7202 */ /* 0x000fe20000000f00 */
[----:B------:R-:W-:Y:S02]  /*29630*/  IMAD.MOV.U32 R14, RZ, RZ, R29 ;  /* 0x000000ffff0e7224 */ /* 0x000fe400078e001d */
[----:B------:R-:W-:Y:S02]  /*29640*/  IMAD.MOV.U32 R13, RZ, RZ, R30 ;  /* 0x000000ffff0d7224 */ /* 0x000fe400078e001e */
.L_x_59578:
[----:B------:R-:W-:Y:S05]  /*29650*/  BSYNC B1 ;  /* 0x0000000000017941 */ /* 0x000fea0003800000 */
.L_x_59576:
        /* <DEDUP_REMOVED lines=9> */
.L_x_59580:
[----:B------:R-:W-:Y:S01]  /*296f0*/  IMAD.MOV.U32 R29, RZ, RZ, R28 ;  /* 0x000000ffff1d7224 */ /* 0x000fe200078e001c */
[----:B------:R-:W-:Y:S01]  /*29700*/  MOV R30, R12 ;  /* 0x0000000c001e7202 */ /* 0x000fe20000000f00 */
[----:B------:R-:W-:Y:S02]  /*29710*/  IMAD.MOV.U32 R28, RZ, RZ, R35 ;  /* 0x000000ffff1c7224 */ /* 0x000fe400078e0023 */
[----:B------:R-:W-:Y:S02]  /*29720*/  IMAD.MOV.U32 R12, RZ, RZ, R33 ;  /* 0x000000ffff0c7224 */ /* 0x000fe400078e0021 */
.L_x_59581:
[----:B------:R-:W-:Y:S05]  /*29730*/  BSYNC B1 ;  /* 0x0000000000017941 */ /* 0x000fea0003800000 */
.L_x_59579:
        /* <DEDUP_REMOVED lines=9> */
.L_x_59583:
[----:B------:R-:W-:Y:S01]  /*297d0*/  IMAD.MOV.U32 R35, RZ, RZ, R29 ;  /* 0x000000ffff237224 */ /* 0x000fe200078e001d */
[----:B------:R-:W-:Y:S01]  /*297e0*/  MOV R33, R30 ;  /* 0x0000001e00217202 */ /* 0x000fe20000000f00 */
[----:B------:R-:W-:Y:S02]  /*297f0*/  IMAD.MOV.U32 R29, RZ, RZ, R26 ;  /* 0x000000ffff1d7224 */ /* 0x000fe400078e001a */
[----:B------:R-:W-:Y:S02]  /*29800*/  IMAD.MOV.U32 R30, RZ, RZ, R25 ;  /* 0x000000ffff1e7224 */ /* 0x000fe400078e0019 */
.L_x_59584:
[----:B------:R-:W-:Y:S05]  /*29810*/  BSYNC B1 ;  /* 0x0000000000017941 */ /* 0x000fea0003800000 */
.L_x_59582:
        /* <DEDUP_REMOVED lines=9> */
.L_x_59586:
[----:B------:R-:W-:Y:S01]  /*298b0*/  IMAD.MOV.U32 R26, RZ, RZ, R35 ;  /* 0x000000ffff1a7224 */ /* 0x000fe200078e0023 */
[----:B------:R-:W-:Y:S01]  /*298c0*/  MOV R25, R33 ;  /* 0x0000002100197202 */ /* 0x000fe20000000f00 */
[----:B------:R-:W-:Y:S02]  /*298d0*/  IMAD.MOV.U32 R35, RZ, RZ, R32 ;  /* 0x000000ffff237224 */ /* 0x000fe400078e0020 */
[----:B------:R-:W-:Y:S02]  /*298e0*/  IMAD.MOV.U32 R33, RZ, RZ, R24 ;  /* 0x000000ffff217224 */ /* 0x000fe400078e0018 */
.L_x_59587:
[----:B------:R-:W-:Y:S05]  /*298f0*/  BSYNC B1 ;  /* 0x0000000000017941 */ /* 0x000fea0003800000 */
.L_x_59585:
        /* <DEDUP_REMOVED lines=16> */
.L_x_59589:
[----:B------:R-:W-:Y:S02]  /*29a00*/  IMAD.MOV.U32 R32, RZ, RZ, R27 ;  /* 0x000000ffff207224 */ /* 0x000fe400078e001b */
[----:B------:R-:W-:Y:S02]  /*29a10*/  IMAD.MOV.U32 R24, RZ, RZ, R43 ;  /* 0x000000ffff187224 */ /* 0x000fe400078e002b */
[----:B------:R-:W-:Y:S02]  /*29a20*/  IMAD.MOV.U32 R27, RZ, RZ, R42 ;  /* 0x000000ffff1b7224 */ /* 0x000fe400078e002a */
[----:B------:R-:W-:Y:S02]  /*29a30*/  IMAD.MOV.U32 R43, RZ, RZ, R22 ;  /* 0x000000ffff2b7224 */ /* 0x000fe400078e0016 */
.L_x_59590:
[----:B------:R-:W-:Y:S05]  /*29a40*/  BSYNC B1 ;  /* 0x0000000000017941 */ /* 0x000fea0003800000 */
.L_x_59588:
        /* <DEDUP_REMOVED lines=9> */
.L_x_59592:
[----:B------:R-:W-:Y:S02]  /*29ae0*/  IMAD.MOV.U32 R39, RZ, RZ, R32 ;  /* 0x000000ffff277224 */ /* 0x000fe400078e0020 */
[----:B------:R-:W-:Y:S02]  /*29af0*/  IMAD.MOV.U32 R5, RZ, RZ, R24 ;  /* 0x000000ffff057224 */ /* 0x000fe400078e0018 */
[----:B------:R-:W-:Y:S02]  /*29b00*/  IMAD.MOV.U32 R32, RZ, RZ, R23 ;  /* 0x000000ffff207224 */ /* 0x000fe400078e0017 */
[----:B------:R-:W-:Y:S02]  /*29b10*/  IMAD.MOV.U32 R24, RZ, RZ, R7 ;  /* 0x000000ffff187224 */ /* 0x000fe400078e0007 */
.L_x_59593:
[----:B------:R-:W-:Y:S05]  /*29b20*/  BSYNC B1 ;  /* 0x0000000000017941 */ /* 0x000fea0003800000 */
.L_x_59591:
        /* <DEDUP_REMOVED lines=9> */
.L_x_59595:
[----:B------:R-:W-:Y:S02]  /*29bc0*/  IMAD.MOV.U32 R38, RZ, RZ, R39 ;  /* 0x000000ffff267224 */ /* 0x000fe400078e0027 */
[----:B------:R-:W-:Y:S02]  /*29bd0*/  IMAD.MOV.U32 R22, RZ, RZ, R5 ;  /* 0x000000ffff167224 */ /* 0x000fe400078e0005 */
[----:B------:R-:W-:Y:S02]  /*29be0*/  IMAD.MOV.U32 R39, RZ, RZ, R48 ;  /* 0x000000ffff277224 */ /* 0x000fe400078e0030 */
[----:B------:R-:W-:Y:S02]  /*29bf0*/  IMAD.MOV.U32 R5, RZ, RZ, R40 ;  /* 0x000000ffff057224 */ /* 0x000fe400078e0028 */
.L_x_59596:
[----:B------:R-:W-:Y:S05]  /*29c00*/  BSYNC B1 ;  /* 0x0000000000017941 */ /* 0x000fea0003800000 */
.L_x_59594:
        /* <DEDUP_REMOVED lines=9> */
.L_x_59598:
[----:B------:R-:W-:Y:S02]  /*29ca0*/  IMAD.MOV.U32 R23, RZ, RZ, R38 ;  /* 0x000000ffff177224 */ /* 0x000fe400078e0026 */
[----:B------:R-:W-:Y:S02]  /*29cb0*/  IMAD.MOV.U32 R7, RZ, RZ, R22 ;  /* 0x000000ffff077224 */ /* 0x000fe400078e0016 */
[----:B------:R-:W-:Y:S02]  /*29cc0*/  IMAD.MOV.U32 R38, RZ, RZ, R21 ;  /* 0x000000ffff267224 */ /* 0x000fe400078e0015 */
[----:B------:R-:W-:Y:S02]  /*29cd0*/  IMAD.MOV.U32 R22, RZ, RZ, R9 ;  /* 0x000000ffff167224 */ /* 0x000fe400078e0009 */
.L_x_59599:
[----:B------:R-:W-:Y:S05]  /*29ce0*/  BSYNC B1 ;  /* 0x0000000000017941 */ /* 0x000fea0003800000 */
.L_x_59597:
        /* <DEDUP_REMOVED lines=9> */
.L_x_59601:
[----:B------:R-:W-:Y:S02]  /*29d80*/  IMAD.MOV.U32 R42, RZ, RZ, R23 ;  /* 0x000000ffff2a7224 */ /* 0x000fe400078e0017 */
[----:B------:R-:W-:Y:S02]  /*29d90*/  IMAD.MOV.U32 R40, RZ, RZ, R7 ;  /* 0x000000ffff287224 */ /* 0x000fe400078e0007 */
[----:B------:R-:W-:Y:S02]  /*29da0*/  IMAD.MOV.U32 R23, RZ, RZ, R50 ;  /* 0x000000ffff177224 */ /* 0x000fe400078e0032 */
[----:B------:R-:W-:Y:S02]  /*29db0*/  IMAD.MOV.U32 R7, RZ, RZ, R20 ;  /* 0x000000ffff077224 */ /* 0x000fe400078e0014 */
.L_x_59602:
[----:B------:R-:W-:Y:S05]  /*29dc0*/  BSYNC B1 ;  /* 0x0000000000017941 */ /* 0x000fea0003800000 */
.L_x_59600:
        /* <DEDUP_REMOVED lines=9> */
.L_x_59604:
[----:B------:R-:W-:Y:S02]  /*29e60*/  IMAD.MOV.U32 R9, RZ, RZ, R42 ;  /* 0x000000ffff097224 */ /* 0x000fe400078e002a */
[----:B------:R-:W-:Y:S02]  /*29e70*/  IMAD.MOV.U32 R20, RZ, RZ, R40 ;  /* 0x000000ffff147224 */ /* 0x000fe400078e0028 */
[----:B------:R-:W-:Y:S02]  /*29e80*/  IMAD.MOV.U32 R42, RZ, RZ, R19 ;  /* 0x000000ffff2a7224 */ /* 0x000fe400078e0013 */
[----:B------:R-:W-:Y:S02]  /*29e90*/  IMAD.MOV.U32 R40, RZ, RZ, R11 ;  /* 0x000000ffff287224 */ /* 0x000fe400078e000b */
.L_x_59605:
[----:B------:R-:W-:Y:S05]  /*29ea0*/  BSYNC B1 ;  /* 0x0000000000017941 */ /* 0x000fea0003800000 */
.L_x_59603:
        /* <DEDUP_REMOVED lines=9> */
.L_x_59607:
[----:B------:R-:W-:Y:S02]  /*29f40*/  IMAD.MOV.U32 R19, RZ, RZ, R9 ;  /* 0x000000ffff137224 */ /* 0x000fe400078e0009 */
[----:B------:R-:W-:Y:S02]  /*29f50*/  IMAD.MOV.U32 R11, RZ, RZ, R20 ;  /* 0x000000ffff0b7224 */ /* 0x000fe400078e0014 */
[----:B------:R-:W-:Y:S02]  /*29f60*/  IMAD.MOV.U32 R9, RZ, RZ, R18 ;  /* 0x000000ffff097224 */ /* 0x000fe400078e0012 */
[----:B------:R-:W-:Y:S02]  /*29f70*/  IMAD.MOV.U32 R20, RZ, RZ, R37 ;  /* 0x000000ffff147224 */ /* 0x000fe400078e0025 */
.L_x_59608:
[----:B------:R-:W-:Y:S05]  /*29f80*/  BSYNC B1 ;  /* 0x0000000000017941 */ /* 0x000fea0003800000 */
.L_x_59606:
        /* <DEDUP_REMOVED lines=9> */
.L_x_59610:
[----:B------:R-:W-:Y:S02]  /*2a020*/  IMAD.MOV.U32 R18, RZ, RZ, R19 ;  /* 0x000000ffff127224 */ /* 0x000fe400078e0013 */
[----:B------:R-:W-:Y:S02]  /*2a030*/  IMAD.MOV.U32 R21, RZ, RZ, R11 ;  /* 0x000000ffff157224 */ /* 0x000fe400078e000b */
[----:B------:R-:W-:Y:S02]  /*2a040*/  IMAD.MOV.U32 R19, RZ, RZ, R34 ;  /* 0x000000ffff137224 */ /* 0x000fe400078e0022 */
[----:B------:R-:W-:Y:S02]  /*2a050*/  IMAD.MOV.U32 R11, RZ, RZ, R16 ;  /* 0x000000ffff0b7224 */ /* 0x000fe400078e0010 */
.L_x_59611:
[----:B------:R-:W-:Y:S05]  /*2a060*/  BSYNC B1 ;  /* 0x0000000000017941 */ /* 0x000fea0003800000 */
.L_x_59609:
        /* <DEDUP_REMOVED lines=9> */
.L_x_59613:
[----:B------:R-:W-:Y:S02]  /*2a100*/  IMAD.MOV.U32 R34, RZ, RZ, R18 ;  /* 0x000000ffff227224 */ /* 0x000fe400078e0012 */
[----:B------:R-:W-:Y:S02]  /*2a110*/  IMAD.MOV.U32 R16, RZ, RZ, R21 ;  /* 0x000000ffff107224 */ /* 0x000fe400078e0015 */
[----:B------:R-:W-:Y:S02]  /*2a120*/  IMAD.MOV.U32 R18, RZ, RZ, R17 ;  /* 0x000000ffff127224 */ /* 0x000fe400078e0011 */
[----:B------:R-:W-:Y:S02]  /*2a130*/  IMAD.MOV.U32 R21, RZ, RZ, R36 ;  /* 0x000000ffff157224 */ /* 0x000fe400078e0024 */
.L_x_59614:
[----:B------:R-:W-:Y:S05]  /*2a140*/  BSYNC B1 ;  /* 0x0000000000017941 */ /* 0x000fea0003800000 */
.L_x_59612:
        /* <DEDUP_REMOVED lines=9> */
.L_x_59616:
[----:B------:R-:W-:Y:S02]  /*2a1e0*/  IMAD.MOV.U32 R17, RZ, RZ, R34 ;  /* 0x000000ffff117224 */ /* 0x000fe400078e0022 */
[----:B------:R-:W-:Y:S02]  /*2a1f0*/  IMAD.MOV.U32 R36, RZ, RZ, R16 ;  /* 0x000000ffff247224 */ /* 0x000fe400078e0010 */
[----:B------:R-:W-:Y:S02]  /*2a200*/  IMAD.MOV.U32 R34, RZ, RZ, R31 ;  /* 0x000000ffff227224 */ /* 0x000fe400078e001f */
[----:B------:R-:W-:Y:S02]  /*2a210*/  IMAD.MOV.U32 R16, RZ, RZ, R15 ;  /* 0x000000ffff107224 */ /* 0x000fe400078e000f */
.L_x_59617:
[----:B------:R-:W-:Y:S05]  /*2a220*/  BSYNC B1 ;  /* 0x0000000000017941 */ /* 0x000fea0003800000 */
.L_x_59615:
        /* <DEDUP_REMOVED lines=9> */
.L_x_59619:
[----:B------:R-:W-:Y:S02]  /*2a2c0*/  IMAD.MOV.U32 R31, RZ, RZ, R17 ;  /* 0x000000ffff1f7224 */ /* 0x000fe400078e0011 */
[----:B------:R-:W-:Y:S02]  /*2a2d0*/  IMAD.MOV.U32 R15, RZ, RZ, R36 ;  /* 0x000000ffff0f7224 */ /* 0x000fe400078e0024 */
[----:B------:R-:W-:Y:S02]  /*2a2e0*/  IMAD.MOV.U32 R17, RZ, RZ, R14 ;  /* 0x000000ffff117224 */ /* 0x000fe400078e000e */
[----:B------:R-:W-:Y:S02]  /*2a2f0*/  IMAD.MOV.U32 R36, RZ, RZ, R13 ;  /* 0x000000ffff247224 */ /* 0x000fe400078e000d */
.L_x_59620:
[----:B------:R-:W-:Y:S05]  /*2a300*/  BSYNC B1 ;  /* 0x0000000000017941 */ /* 0x000fea0003800000 */
.L_x_59618:
        /* <DEDUP_REMOVED lines=9> */
.L_x_59622:
[----:B------:R-:W-:Y:S02]  /*2a3a0*/  IMAD.MOV.U32 R14, RZ, RZ, R31 ;  /* 0x000000ffff0e7224 */ /* 0x000fe400078e001f */
[----:B------:R-:W-:Y:S02]  /*2a3b0*/  IMAD.MOV.U32 R13, RZ, RZ, R15 ;  /* 0x000000ffff0d7224 */ /* 0x000fe400078e000f */
[----:B------:R-:W-:Y:S02]  /*2a3c0*/  IMAD.MOV.U32 R31, RZ, RZ, R28 ;  /* 0x000000ffff1f7224 */ /* 0x000fe400078e001c */
[----:B------:R-:W-:Y:S02]  /*2a3d0*/  IMAD.MOV.U32 R15, RZ, RZ, R12 ;  /* 0x000000ffff0f7224 */ /* 0x000fe400078e000c */
.L_x_59623:
[----:B------:R-:W-:Y:S05]  /*2a3e0*/  BSYNC B1 ;  /* 0x0000000000017941 */ /* 0x000fea0003800000 */
.L_x_59621:
        /* <DEDUP_REMOVED lines=9> */
.L_x_59625:
[----:B------:R-:W-:Y:S02]  /*2a480*/  IMAD.MOV.U32 R28, RZ, RZ, R14 ;  /* 0x000000ffff1c7224 */ /* 0x000fe400078e000e */
[----:B------:R-:W-:Y:S02]  /*2a490*/  IMAD.MOV.U32 R12, RZ, RZ, R13 ;  /* 0x000000ffff0c7224 */ /* 0x000fe400078e000d */
[----:B------:R-:W-:Y:S02]  /*2a4a0*/  IMAD.MOV.U32 R14, RZ, RZ, R29 ;  /* 0x000000ffff0e7224 */ /* 0x000fe400078e001d */
[----:B------:R-:W-:Y:S02]  /*2a4b0*/  IMAD.MOV.U32 R13, RZ, RZ, R30 ;  /* 0x000000ffff0d7224 */ /* 0x000fe400078e001e */
.L_x_59626:
[----:B------:R-:W-:Y:S05]  /*2a4c0*/  BSYNC B1 ;  /* 0x0000000000017941 */ /* 0x000fea0003800000 */
.L_x_59624:
        /* <DEDUP_REMOVED lines=9> */
.L_x_59628:
[----:B------:R-:W-:Y:S02]  /*2a560*/  IMAD.MOV.U32 R29, RZ, RZ, R28 ;  /* 0x000000ffff1d7224 */ /* 0x000fe400078e001c */
[----:B------:R-:W-:Y:S02]  /*2a570*/  IMAD.MOV.U32 R30, RZ, RZ, R12 ;  /* 0x000000ffff1e7224 */ /* 0x000fe400078e000c */
[----:B------:R-:W-:Y:S02]  /*2a580*/  IMAD.MOV.U32 R28, RZ, RZ, R35 ;  /* 0x000000ffff1c7224 */ /* 0x000fe400078e0023 */
[----:B------:R-:W-:Y:S02]  /*2a590*/  IMAD.MOV.U32 R12, RZ, RZ, R33 ;  /* 0x000000ffff0c7224 */ /* 0x000fe400078e0021 */
.L_x_59629:
[----:B------:R-:W-:Y:S05]  /*2a5a0*/  BSYNC B1 ;  /* 0x0000000000017941 */ /* 0x000fea0003800000 */
.L_x_59627:
        /* <DEDUP_REMOVED lines=9> */
.L_x_59631:
[----:B------:R-:W-:Y:S02]  /*2a640*/  IMAD.MOV.U32 R35, RZ, RZ, R29 ;  /* 0x000000ffff237224 */ /* 0x000fe400078e001d */
[----:B------:R-:W-:Y:S02]  /*2a650*/  IMAD.MOV.U32 R33, RZ, RZ, R30 ;  /* 0x000000ffff217224 */ /* 0x000fe400078e001e */
[----:B------:R-:W-:Y:S02]  /*2a660*/  IMAD.MOV.U32 R29, RZ, RZ, R26 ;  /* 0x000000ffff1d7224 */ /* 0x000fe400078e001a */
[----:B------:R-:W-:Y:S02]  /*2a670*/  IMAD.MOV.U32 R30, RZ, RZ, R25 ;  /* 0x000000ffff1e7224 */ /* 0x000fe400078e0019 */
.L_x_59632:
[----:B------:R-:W-:Y:S05]  /*2a680*/  BSYNC B1 ;  /* 0x0000000000017941 */ /* 0x000fea0003800000 */
.L_x_59630:
        /* <DEDUP_REMOVED lines=16> */
.L_x_59634:
[----:B------:R-:W-:Y:S02]  /*2a790*/  IMAD.MOV.U32 R44, RZ, RZ, R27 ;  /* 0x000000ffff2c7224 */ /* 0x000fe400078e001b */
[----:B------:R-:W-:Y:S01]  /*2a7a0*/  IMAD.MOV.U32 R26, RZ, RZ, R43 ;  /* 0x000000ffff1a7224 */ /* 0x000fe200078e002b */
[----:B------:R-:W-:Y:S01]  /*2a7b0*/  MOV R43, R24 ;  /* 0x00000018002b7202 */ /* 0x000fe20000000f00 */
[----:B------:R-:W-:Y:S02]  /*2a7c0*/  IMAD.MOV.U32 R27, RZ, RZ, R32 ;  /* 0x000000ffff1b7224 */ /* 0x000fe400078e0020 */
.L_x_59635:
[----:B------:R-:W-:Y:S05]  /*2a7d0*/  BSYNC B1 ;  /* 0x0000000000017941 */ /* 0x000fea0003800000 */
.L_x_59633:
        /* <DEDUP_REMOVED lines=9> */
.L_x_59637:
[----:B------:R-:W-:Y:S02]  /*2a870*/  IMAD.MOV.U32 R25, RZ, RZ, R44 ;  /* 0x000000ffff197224 */ /* 0x000fe400078e002c */
[----:B------:R-:W-:Y:S01]  /*2a880*/  IMAD.MOV.U32 R3, RZ, RZ, R26 ;  /* 0x000000ffff037224 */ /* 0x000fe200078e001a */
[----:B------:R-:W-:Y:S01]  /*2a890*/  MOV R26, R5 ;  /* 0x00000005001a7202 */ /* 0x000fe20000000f00 */
[----:B------:R-:W-:Y:S02]  /*2a8a0*/  IMAD.MOV.U32 R44, RZ, RZ, R39 ;  /* 0x000000ffff2c7224 */ /* 0x000fe400078e0027 */
.L_x_59638:
[----:B------:R-:W-:Y:S05]  /*2a8b0*/  BSYNC B1 ;  /* 0x0000000000017941 */ /* 0x000fea0003800000 */
.L_x_59636:
        /* <DEDUP_REMOVED lines=9> */
.L_x_59640:
[----:B------:R-:W-:Y:S02]  /*2a950*/  IMAD.MOV.U32 R32, RZ, RZ, R25 ;  /* 0x000000ffff207224 */ /* 0x000fe400078e0019 */
[----:B------:R-:W-:Y:S01]  /*2a960*/  IMAD.MOV.U32 R24, RZ, RZ, R3 ;  /* 0x000000ffff187224 */ /* 0x000fe200078e0003 */
[----:B------:R-:W-:Y:S01]  /*2a970*/  MOV R3, R22 ;  /* 0x0000001600037202 */ /* 0x000fe20000000f00 */
[----:B------:R-:W-:Y:S02]  /*2a980*/  IMAD.MOV.U32 R25, RZ, RZ, R38 ;  /* 0x000000ffff197224 */ /* 0x000fe400078e0026 */
.L_x_59641:
[----:B------:R-:W-:Y:S05]  /*2a990*/  BSYNC B1 ;  /* 0x0000000000017941 */ /* 0x000fea0003800000 */
.L_x_59639:
        /* <DEDUP_REMOVED lines=9> */
.L_x_59643:
[----:B------:R-:W-:Y:S02]  /*2aa30*/  IMAD.MOV.U32 R37, RZ, RZ, R32 ;  /* 0x000000ffff257224 */ /* 0x000fe400078e0020 */
[----:B------:R-:W-:Y:S01]  /*2aa40*/  IMAD.MOV.U32 R5, RZ, RZ, R24 ;  /* 0x000000ffff057224 */ /* 0x000fe200078e0018 */
[----:B------:R-:W-:Y:S01]  /*2aa50*/  MOV R24, R7 ;  /* 0x0000000700187202 */ /* 0x000fe20000000f00 */
[----:B------:R-:W-:Y:S02]  /*2aa60*/  IMAD.MOV.U32 R32, RZ, RZ, R23 ;  /* 0x000000ffff207224 */ /* 0x000fe400078e0017 */
.L_x_59644:
[----:B------:R-:W-:Y:S05]  /*2aa70*/  BSYNC B1 ;  /* 0x0000000000017941 */ /* 0x000fea0003800000 */
.L_x_59642:
        /* <DEDUP_REMOVED lines=9> */
.L_x_59646:
[----:B------:R-:W-:Y:S02]  /*2ab10*/  IMAD.MOV.U32 R22, RZ, RZ, R37 ;  /* 0x000000ffff167224 */ /* 0x000fe400078e0025 */
[----:B------:R-:W-:Y:S01]  /*2ab20*/  IMAD.MOV.U32 R7, RZ, RZ, R5 ;  /* 0x000000ffff077224 */ /* 0x000fe200078e0005 */
[----:B------:R-:W-:Y:S01]  /*2ab30*/  MOV R5, R40 ;  /* 0x0000002800057202 */ /* 0x000fe20000000f00 */
[----:B------:R-:W-:Y:S02]  /*2ab40*/  IMAD.MOV.U32 R37, RZ, RZ, R42 ;  /* 0x000000ffff257224 */ /* 0x000fe400078e002a */
.L_x_59647:
[----:B------:R-:W-:Y:S05]  /*2ab50*/  BSYNC B1 ;  /* 0x0000000000017941 */ /* 0x000fea0003800000 */
.L_x_59645:
        /* <DEDUP_REMOVED lines=9> */
.L_x_59649:
[----:B------:R-:W-:Y:S02]  /*2abf0*/  IMAD.MOV.U32 R40, RZ, RZ, R22 ;  /* 0x000000ffff287224 */ /* 0x000fe400078e0016 */
[----:B------:R-:W-:Y:S01]  /*2ac00*/  IMAD.MOV.U32 R38, RZ, RZ, R7 ;  /* 0x000000ffff267224 */ /* 0x000fe200078e0007 */
[----:B------:R-:W-:Y:S01]  /*2ac10*/  MOV R7, R20 ;  /* 0x0000001400077202 */ /* 0x000fe20000000f00 */
[----:B------:R-:W-:Y:S02]  /*2ac20*/  IMAD.MOV.U32 R22, RZ, RZ, R9 ;  /* 0x000000ffff167224 */ /* 0x000fe400078e0009 */
.L_x_59650:
[----:B------:R-:W-:Y:S05]  /*2ac30*/  BSYNC B1 ;  /* 0x0000000000017941 */ /* 0x000fea0003800000 */
.L_x_59648:
        /* <DEDUP_REMOVED lines=9> */
.L_x_59652:
[----:B------:R-:W-:Y:S02]  /*2acd0*/  IMAD.MOV.U32 R9, RZ, RZ, R40 ;  /* 0x000000ffff097224 */ /* 0x000fe400078e0028 */
[----:B------:R-:W-:Y:S01]  /*2ace0*/  IMAD.MOV.U32 R20, RZ, RZ, R38 ;  /* 0x000000ffff147224 */ /* 0x000fe200078e0026 */
[----:B------:R-:W-:Y:S01]  /*2acf0*/  MOV R38, R11 ;  /* 0x0000000b00267202 */ /* 0x000fe20000000f00 */
[----:B------:R-:W-:Y:S02]  /*2ad00*/  IMAD.MOV.U32 R40, RZ, RZ, R19 ;  /* 0x000000ffff287224 */ /* 0x000fe400078e0013 */
.L_x_59653:
[----:B------:R-:W-:Y:S05]  /*2ad10*/  BSYNC B1 ;  /* 0x0000000000017941 */ /* 0x000fea0003800000 */
.L_x_59651:
        /* <DEDUP_REMOVED lines=9> */
.L_x_59655:
[----:B------:R-:W-:Y:S02]  /*2adb0*/  IMAD.MOV.U32 R19, RZ, RZ, R9 ;  /* 0x000000ffff137224 */ /* 0x000fe400078e0009 */
[----:B------:R-:W-:Y:S01]  /*2adc0*/  IMAD.MOV.U32 R11, RZ, RZ, R20 ;  /* 0x000000ffff0b7224 */ /* 0x000fe200078e0014 */
[----:B------:R-:W-:Y:S01]  /*2add0*/  MOV R20, R21 ;  /* 0x0000001500147202 */ /* 0x000fe20000000f00 */
[----:B------:R-:W-:Y:S02]  /*2ade0*/  IMAD.MOV.U32 R9, RZ, RZ, R18 ;  /* 0x000000ffff097224 */ /* 0x000fe400078e0012 */
.L_x_59656:
[----:B------:R-:W-:Y:S05]  /*2adf0*/  BSYNC B1 ;  /* 0x0000000000017941 */ /* 0x000fea0003800000 */
.L_x_59654:
        /* <DEDUP_REMOVED lines=9> */
.L_x_59658:
[----:B------:R-:W-:Y:S02]  /*2ae90*/  IMAD.MOV.U32 R18, RZ, RZ, R19 ;  /* 0x000000ffff127224 */ /* 0x000fe400078e0013 */
[----:B------:R-:W-:Y:S01]  /*2aea0*/  IMAD.MOV.U32 R21, RZ, RZ, R11 ;  /* 0x000000ffff157224 */ /* 0x000fe200078e000b */
[----:B------:R-:W-:Y:S01]  /*2aeb0*/  MOV R11, R16 ;  /* 0x00000010000b7202 */ /* 0x000fe20000000f00 */
[----:B------:R-:W-:Y:S02]  /*2aec0*/  IMAD.MOV.U32 R19, RZ, RZ, R34 ;  /* 0x000000ffff137224 */ /* 0x000fe400078e0022 */
.L_x_59659:
[----:B------:R-:W-:Y:S05]  /*2aed0*/  BSYNC B1 ;  /* 0x0000000000017941 */ /* 0x000fea0003800000 */
.L_x_59657:
        /* <DEDUP_REMOVED lines=9> */
.L_x_59661:
[----:B------:R-:W-:Y:S02]  /*2af70*/  IMAD.MOV.U32 R34, RZ, RZ, R18 ;  /* 0x000000ffff227224 */ /* 0x000fe400078e0012 */
[----:B------:R-:W-:Y:S01]  /*2af80*/  IMAD.MOV.U32 R16, RZ, RZ, R21 ;  /* 0x000000ffff107224 */ /* 0x000fe200078e0015 */
[----:B------:R-:W-:Y:S01]  /*2af90*/  MOV R21, R36 ;  /* 0x0000002400157202 */ /* 0x000fe20000000f00 */
[----:B------:R-:W-:Y:S02]  /*2afa0*/  IMAD.MOV.U32 R18, RZ, RZ, R17 ;  /* 0x000000ffff127224 */ /* 0x000fe400078e0011 */
.L_x_59662:
[----:B------:R-:W-:Y:S05]  /*2afb0*/  BSYNC B1 ;  /* 0x0000000000017941 */ /* 0x000fea0003800000 */
.L_x_59660:
        /* <DEDUP_REMOVED lines=9> */
.L_x_59664:
[----:B------:R-:W-:Y:S02]  /*2b050*/  IMAD.MOV.U32 R17, RZ, RZ, R34 ;  /* 0x000000ffff117224 */ /* 0x000fe400078e0022 */
[----:B------:R-:W-:Y:S01]  /*2b060*/  IMAD.MOV.U32 R36, RZ, RZ, R16 ;  /* 0x000000ffff247224 */ /* 0x000fe200078e0010 */
[----:B------:R-:W-:Y:S01]  /*2b070*/  MOV R16, R15 ;  /* 0x0000000f00107202 */ /* 0x000fe20000000f00 */
[----:B------:R-:W-:Y:S02]  /*2b080*/  IMAD.MOV.U32 R34, RZ, RZ, R31 ;  /* 0x000000ffff227224 */ /* 0x000fe400078e001f */
.L_x_59665:
[----:B------:R-:W-:Y:S05]  /*2b090*/  BSYNC B1 ;  /* 0x0000000000017941 */ /* 0x000fea0003800000 */
.L_x_59663:
        /* <DEDUP_REMOVED lines=9> */
.L_x_59667:
[----:B------:R-:W-:Y:S02]  /*2b130*/  IMAD.MOV.U32 R23, RZ, RZ, R17 ;  /* 0x000000ffff177224 */ /* 0x000fe400078e0011 */
[----:B------:R-:W-:Y:S01]  /*2b140*/  IMAD.MOV.U32 R15, RZ, RZ, R36 ;  /* 0x000000ffff0f7224 */ /* 0x000fe200078e0024 */
[----:B------:R-:W-:Y:S01]  /*2b150*/  MOV R36, R13 ;  /* 0x0000000d00247202 */ /* 0x000fe20000000f00 */
[----:B------:R-:W-:Y:S02]  /*2b160*/  IMAD.MOV.U32 R17, RZ, RZ, R14 ;  /* 0x000000ffff117224 */ /* 0x000fe400078e000e */
.L_x_59668:
[----:B------:R-:W-:Y:S05]  /*2b170*/  BSYNC B1 ;  /* 0x0000000000017941 */ /* 0x000fea0003800000 */
.L_x_59666:
        /* <DEDUP_REMOVED lines=9> */
.L_x_59670:
[----:B------:R-:W-:Y:S02]  /*2b210*/  IMAD.MOV.U32 R14, RZ, RZ, R23 ;  /* 0x000000ffff0e7224 */ /* 0x000fe400078e0017 */
[----:B------:R-:W-:Y:S01]  /*2b220*/  IMAD.MOV.U32 R13, RZ, RZ, R15 ;  /* 0x000000ffff0d7224 */ /* 0x000fe200078e000f */
[----:B------:R-:W-:Y:S01]  /*2b230*/  MOV R15, R12 ;  /* 0x0000000c000f7202 */ /* 0x000fe20000000f00 */
[----:B------:R-:W-:Y:S02]  /*2b240*/  IMAD.MOV.U32 R23, RZ, RZ, R28 ;  /* 0x000000ffff177224 */ /* 0x000fe400078e001c */
.L_x_59671:
[----:B------:R-:W-:Y:S05]  /*2b250*/  BSYNC B1 ;  /* 0x0000000000017941 */ /* 0x000fea0003800000 */
.L_x_59669:
        /* <DEDUP_REMOVED lines=9> */
.L_x_59673:
[----:B------:R-:W-:Y:S02]  /*2b2f0*/  IMAD.MOV.U32 R28, RZ, RZ, R14 ;  /* 0x000000ffff1c7224 */ /* 0x000fe400078e000e */
[----:B------:R-:W-:Y:S01]  /*2b300*/  IMAD.MOV.U32 R12, RZ, RZ, R13 ;  /* 0x000000ffff0c7224 */ /* 0x000fe200078e000d */
[----:B------:R-:W-:Y:S01]  /*2b310*/  MOV R13, R30 ;  /* 0x0000001e000d7202 */ /* 0x000fe20000000f00 */
[----:B------:R-:W-:Y:S02]  /*2b320*/  IMAD.MOV.U32 R14, RZ, RZ, R29 ;  /* 0x000000ffff0e7224 */ /* 0x000fe400078e001d */
.L_x_59674:
[----:B------:R-:W-:Y:S05]  /*2b330*/  BSYNC B1 ;  /* 0x0000000000017941 */ /* 0x000fea0003800000 */
.L_x_59672:
        /* <DEDUP_REMOVED lines=9> */
.L_x_59676:
[----:B------:R-:W-:Y:S02]  /*2b3d0*/  IMAD.MOV.U32 R30, RZ, RZ, R28 ;  /* 0x000000ffff1e7224 */ /* 0x000fe400078e001c */
[----:B------:R-:W-:Y:S01]  /*2b3e0*/  IMAD.MOV.U32 R29, RZ, RZ, R12 ;  /* 0x000000ffff1d7224 */ /* 0x000fe200078e000c */
[----:B------:R-:W-:Y:S01]  /*2b3f0*/  MOV R12, R33 ;  /* 0x00000021000c7202 */ /* 0x000fe20000000f00 */
[----:B------:R-:W-:Y:S02]  /*2b400*/  IMAD.MOV.U32 R28, RZ, RZ, R35 ;  /* 0x000000ffff1c7224 */ /* 0x000fe400078e0023 */
.L_x_59677:
[----:B------:R-:W-:Y:S05]  /*2b410*/  BSYNC B1 ;  /* 0x0000000000017941 */ /* 0x000fea0003800000 */
.L_x_59675:
        /* <DEDUP_REMOVED lines=16> */
.L_x_59679:
[----:B------:R-:W-:Y:S01]  /*2b520*/  IMAD.MOV.U32 R42, RZ, RZ, R27 ;  /* 0x000000ffff2a7224 */ /* 0x000fe200078e001b */
[----:B------:R-:W-:Y:S01]  /*2b530*/  MOV R10, R43 ;  /* 0x0000002b000a7202 */ /* 0x000fe20000000f00 */
[----:B------:R-:W-:Y:S02]  /*2b540*/  IMAD.MOV.U32 R27, RZ, RZ, R44 ;  /* 0x000000ffff1b7224 */ /* 0x000fe400078e002c */
[----:B------:R-:W-:Y:S02]  /*2b550*/  IMAD.MOV.U32 R43, RZ, RZ, R26 ;  /* 0x000000ffff2b7224 */ /* 0x000fe400078e001a */
.L_x_59680:
[----:B------:R-:W-:Y:S05]  /*2b560*/  BSYNC B1 ;  /* 0x0000000000017941 */ /* 0x000fea0003800000 */
.L_x_59678:
        /* <DEDUP_REMOVED lines=9> */
.L_x_59682:
[----:B------:R-:W-:Y:S01]  /*2b600*/  IMAD.MOV.U32 R33, RZ, RZ, R42 ;  /* 0x000000ffff217224 */ /* 0x000fe200078e002a */
[----:B------:R-:W-:Y:S01]  /*2b610*/  MOV R31, R10 ;  /* 0x0000000a001f7202 */ /* 0x000fe20000000f00 */
[----:B------:R-:W-:Y:S02]  /*2b620*/  IMAD.MOV.U32 R42, RZ, RZ, R25 ;  /* 0x000000ffff2a7224 */ /* 0x000fe400078e0019 */
[----:B------:R-:W-:Y:S02]  /*2b630*/  IMAD.MOV.U32 R10, RZ, RZ, R3 ;  /* 0x000000ffff0a7224 */ /* 0x000fe400078e0003 */
.L_x_59683:
[----:B------:R-:W-:Y:S05]  /*2b640*/  BSYNC B1 ;  /* 0x0000000000017941 */ /* 0x000fea0003800000 */
.L_x_59681:
        /* <DEDUP_REMOVED lines=9> */
.L_x_59685:
[----:B------:R-:W-:Y:S01]  /*2b6e0*/  IMAD.MOV.U32 R44, RZ, RZ, R33 ;  /* 0x000000ffff2c7224 */ /* 0x000fe200078e0021 */
[----:B------:R-:W-:Y:S01]  /*2b6f0*/  MOV R26, R31 ;  /* 0x0000001f001a7202 */ /* 0x000fe20000000f00 */
[----:B------:R-:W-:Y:S02]  /*2b700*/  IMAD.MOV.U32 R33, RZ, RZ, R32 ;  /* 0x000000ffff217224 */ /* 0x000fe400078e0020 */
[----:B------:R-:W-:Y:S02]  /*2b710*/  IMAD.MOV.U32 R31, RZ, RZ, R24 ;  /* 0x000000ffff1f7224 */ /* 0x000fe400078e0018 */
.L_x_59686:
[----:B------:R-:W-:Y:S05]  /*2b720*/  BSYNC B1 ;  /* 0x0000000000017941 */ /* 0x000fea0003800000 */
.L_x_59684:
        /* <DEDUP_REMOVED lines=9> */
.L_x_59688:
[----:B------:R-:W-:Y:S01]  /*2b7c0*/  IMAD.MOV.U32 R3, RZ, RZ, R44 ;  /* 0x000000ffff037224 */ /* 0x000fe200078e002c */
[----:B------:R-:W-:Y:S01]  /*2b7d0*/  MOV R24, R26 ;  /* 0x0000001a00187202 */ /* 0x000fe20000000f00 */
[----:B------:R-:W-:Y:S02]  /*2b7e0*/  IMAD.MOV.U32 R44, RZ, RZ, R37 ;  /* 0x000000ffff2c7224 */ /* 0x000fe400078e0025 */
[----:B------:R-:W-:Y:S02]  /*2b7f0*/  IMAD.MOV.U32 R26, RZ, RZ, R5 ;  /* 0x000000ffff1a7224 */ /* 0x000fe400078e0005 */
.L_x_59689:
[----:B------:R-:W-:Y:S05]  /*2b800*/  BSYNC B1 ;  /* 0x0000000000017941 */ /* 0x000fea0003800000 */
.L_x_59687:
        /* <DEDUP_REMOVED lines=9> */
.L_x_59691:
[----:B------:R-:W-:Y:S01]  /*2b8a0*/  IMAD.MOV.U32 R25, RZ, RZ, R3 ;  /* 0x000000ffff197224 */ /* 0x000fe200078e0003 */
[----:B------:R-:W-:Y:S01]  /*2b8b0*/  MOV R5, R24 ;  /* 0x0000001800057202 */ /* 0x000fe20000000f00 */
[----:B------:R-:W-:Y:S02]  /*2b8c0*/  IMAD.MOV.U32 R3, RZ, RZ, R22 ;  /* 0x000000ffff037224 */ /* 0x000fe400078e0016 */
[----:B------:R-:W-:Y:S02]  /*2b8d0*/  IMAD.MOV.U32 R24, RZ, RZ, R7 ;  /* 0x000000ffff187224 */ /* 0x000fe400078e0007 */
.L_x_59692:
[----:B------:R-:W-:Y:S05]  /*2b8e0*/  BSYNC B1 ;  /* 0x0000000000017941 */ /* 0x000fea0003800000 */
.L_x_59690:
        /* <DEDUP_REMOVED lines=9> */
.L_x_59694:
[----:B------:R-:W-:Y:S01]  /*2b980*/  IMAD.MOV.U32 R22, RZ, RZ, R25 ;  /* 0x000000ffff167224 */ /* 0x000fe200078e0019 */
[----:B------:R-:W-:Y:S01]  /*2b990*/  MOV R7, R5 ;  /* 0x0000000500077202 */ /* 0x000fe20000000f00 */
[----:B------:R-:W-:Y:S02]  /*2b9a0*/  IMAD.MOV.U32 R25, RZ, RZ, R40 ;  /* 0x000000ffff197224 */ /* 0x000fe400078e0028 */
[----:B------:R-:W-:Y:S02]  /*2b9b0*/  IMAD.MOV.U32 R5, RZ, RZ, R38 ;  /* 0x000000ffff057224 */ /* 0x000fe400078e0026 */
.L_x_59695:
[----:B------:R-:W-:Y:S05]  /*2b9c0*/  BSYNC B1 ;  /* 0x0000000000017941 */ /* 0x000fea0003800000 */
.L_x_59693:
        /* <DEDUP_REMOVED lines=9> */
.L_x_59697:
[----:B------:R-:W-:Y:S01]  /*2ba60*/  IMAD.MOV.U32 R38, RZ, RZ, R22 ;  /* 0x000000ffff267224 */ /* 0x000fe200078e0016 */
[----:B------:R-:W-:Y:S01]  /*2ba70*/  MOV R32, R7 ;  /* 0x0000000700207202 */ /* 0x000fe20000000f00 */
[----:B------:R-:W-:Y:S02]  /*2ba80*/  IMAD.MOV.U32 R22, RZ, RZ, R9 ;  /* 0x000000ffff167224 */ /* 0x000fe400078e0009 */
[----:B------:R-:W-:Y:S02]  /*2ba90*/  IMAD.MOV.U32 R7, RZ, RZ, R20 ;  /* 0x000000ffff077224 */ /* 0x000fe400078e0014 */
.L_x_59698:
[----:B------:R-:W-:Y:S05]  /*2baa0*/  BSYNC B1 ;  /* 0x0000000000017941 */ /* 0x000fea0003800000 */
.L_x_59696:
        /* <DEDUP_REMOVED lines=9> */
.L_x_59700:
[----:B------:R-:W-:Y:S01]  /*2bb40*/  IMAD.MOV.U32 R9, RZ, RZ, R38 ;  /* 0x000000ffff097224 */ /* 0x000fe200078e0026 */
[----:B------:R-:W-:Y:S01]  /*2bb50*/  MOV R20, R32 ;  /* 0x0000002000147202 */ /* 0x000fe20000000f00 */
[----:B------:R-:W-:Y:S02]  /*2bb60*/  IMAD.MOV.U32 R38, RZ, RZ, R19 ;  /* 0x000000ffff267224 */ /* 0x000fe400078e0013 */
[----:B------:R-:W-:Y:S02]  /*2bb70*/  IMAD.MOV.U32 R32, RZ, RZ, R11 ;  /* 0x000000ffff207224 */ /* 0x000fe400078e000b */
.L_x_59701:
[----:B------:R-:W-:Y:S05]  /*2bb80*/  BSYNC B1 ;  /* 0x0000000000017941 */ /* 0x000fea0003800000 */
.L_x_59699:
        /* <DEDUP_REMOVED lines=9> */
.L_x_59703:
[----:B------:R-:W-:Y:S01]  /*2bc20*/  IMAD.MOV.U32 R19, RZ, RZ, R9 ;  /* 0x000000ffff137224 */ /* 0x000fe200078e0009 */
[----:B------:R-:W-:Y:S01]  /*2bc30*/  MOV R11, R20 ;  /* 0x00000014000b7202 */ /* 0x000fe20000000f00 */
[----:B------:R-:W-:Y:S02]  /*2bc40*/  IMAD.MOV.U32 R9, RZ, RZ, R18 ;  /* 0x000000ffff097224 */ /* 0x000fe400078e0012 */
[----:B------:R-:W-:Y:S02]  /*2bc50*/  IMAD.MOV.U32 R20, RZ, RZ, R21 ;  /* 0x000000ffff147224 */ /* 0x000fe400078e0015 */
.L_x_59704:
[----:B------:R-:W-:Y:S05]  /*2bc60*/  BSYNC B1 ;  /* 0x0000000000017941 */ /* 0x000fea0003800000 */
.L_x_59702:
        /* <DEDUP_REMOVED lines=9> */
.L_x_59706:
[----:B------:R-:W-:Y:S01]  /*2bd00*/  IMAD.MOV.U32 R18, RZ, RZ, R19 ;  /* 0x000000ffff127224 */ /* 0x000fe200078e0013 */
[----:B------:R-:W-:Y:S01]  /*2bd10*/  MOV R21, R11 ;  /* 0x0000000b00157202 */ /* 0x000fe20000000f00 */
[----:B------:R-:W-:Y:S02]  /*2bd20*/  IMAD.MOV.U32 R19, RZ, RZ, R34 ;  /* 0x000000ffff137224 */ /* 0x000fe400078e0022 */
[----:B------:R-:W-:Y:S02]  /*2bd30*/  IMAD.MOV.U32 R11, RZ, RZ, R16 ;  /* 0x000000ffff0b7224 */ /* 0x000fe400078e0010 */
.L_x_59707:
[----:B------:R-:W-:Y:S05]  /*2bd40*/  BSYNC B1 ;  /* 0x0000000000017941 */ /* 0x000fea0003800000 */
.L_x_59705:
        /* <DEDUP_REMOVED lines=9> */
.L_x_59709:
[----:B------:R-:W-:Y:S01]  /*2bde0*/  IMAD.MOV.U32 R34, RZ, RZ, R18 ;  /* 0x000000ffff227224 */ /* 0x000fe200078e0012 */
[----:B------:R-:W-:Y:S01]  /*2bdf0*/  MOV R16, R21 ;  /* 0x0000001500107202 */ /* 0x000fe20000000f00 */
[----:B------:R-:W-:Y:S02]  /*2be00*/  IMAD.MOV.U32 R18, RZ, RZ, R17 ;  /* 0x000000ffff127224 */ /* 0x000fe400078e0011 */
[----:B------:R-:W-:Y:S02]  /*2be10*/  IMAD.MOV.U32 R21, RZ, RZ, R36 ;  /* 0x000000ffff157224 */ /* 0x000fe400078e0024 */
.L_x_59710:
[----:B------:R-:W-:Y:S05]  /*2be20*/  BSYNC B1 ;  /* 0x0000000000017941 */ /* 0x000fea0003800000 */
.L_x_59708:
        /* <DEDUP_REMOVED lines=9> */
.L_x_59712:
[----:B------:R-:W-:Y:S01]  /*2bec0*/  IMAD.MOV.U32 R17, RZ, RZ, R34 ;  /* 0x000000ffff117224 */ /* 0x000fe200078e0022 */
[----:B------:R-:W-:Y:S01]  /*2bed0*/  MOV R36, R16 ;  /* 0x0000001000247202 */ /* 0x000fe20000000f00 */
[----:B------:R-:W-:Y:S02]  /*2bee0*/  IMAD.MOV.U32 R34, RZ, RZ, R23 ;  /* 0x000000ffff227224 */ /* 0x000fe400078e0017 */
[----:B------:R-:W-:Y:S02]  /*2bef0*/  IMAD.MOV.U32 R16, RZ, RZ, R15 ;  /* 0x000000ffff107224 */ /* 0x000fe400078e000f */
.L_x_59713:
[----:B------:R-:W-:Y:S05]  /*2bf00*/  BSYNC B1 ;  /* 0x0000000000017941 */ /* 0x000fea0003800000 */
.L_x_59711:
        /* <DEDUP_REMOVED lines=9> */
.L_x_59715:
[----:B------:R-:W-:Y:S01]  /*2bfa0*/  IMAD.MOV.U32 R23, RZ, RZ, R17 ;  /* 0x000000ffff177224 */ /* 0x000fe200078e0011 */
[----:B------:R-:W-:Y:S01]  /*2bfb0*/  MOV R15, R36 ;  /* 0x00000024000f7202 */ /* 0x000fe20000000f00 */
[----:B------:R-:W-:Y:S02]  /*2bfc0*/  IMAD.MOV.U32 R17, RZ, RZ, R14 ;  /* 0x000000ffff117224 */ /* 0x000fe400078e000e */
[----:B------:R-:W-:Y:S02]  /*2bfd0*/  IMAD.MOV.U32 R36, RZ, RZ, R13 ;  /* 0x000000ffff247224 */ /* 0x000fe400078e000d */
.L_x_59716:
[----:B------:R-:W-:Y:S05]  /*2bfe0*/  BSYNC B1 ;  /* 0x0000000000017941 */ /* 0x000fea0003800000 */
.L_x_59714:
        /* <DEDUP_REMOVED lines=9> */
.L_x_59718:
[----:B------:R-:W-:Y:S01]  /*2c080*/  IMAD.MOV.U32 R13, RZ, RZ, R23 ;  /* 0x000000ffff0d7224 */ /* 0x000fe200078e0017 */
[----:B------:R-:W-:Y:S01]  /*2c090*/  MOV R14, R15 ;  /* 0x0000000f000e7202 */ /* 0x000fe20000000f00 */
[----:B------:R-:W-:Y:S02]  /*2c0a0*/  IMAD.MOV.U32 R23, RZ, RZ, R28 ;  /* 0x000000ffff177224 */ /* 0x000fe400078e001c */
[----:B------:R-:W-:Y:S02]  /*2c0b0*/  IMAD.MOV.U32 R15, RZ, RZ, R12 ;  /* 0x000000ffff0f7224 */ /* 0x000fe400078e000c */
.L_x_59719:
[----:B------:R-:W-:Y:S05]  /*2c0c0*/  BSYNC B1 ;  /* 0x0000000000017941 */ /* 0x000fea0003800000 */
.L_x_59717:
        /* <DEDUP_REMOVED lines=9> */
.L_x_59721:
[----:B------:R-:W-:Y:S01]  /*2c160*/  IMAD.MOV.U32 R28, RZ, RZ, R13 ;  /* 0x000000ffff1c7224 */ /* 0x000fe200078e000d */
[----:B------:R-:W-:Y:S01]  /*2c170*/  MOV R12, R14 ;  /* 0x0000000e000c7202 */ /* 0x000fe20000000f00 */
[----:B------:R-:W-:Y:S02]  /*2c180*/  IMAD.MOV.U32 R13, RZ, RZ, R30 ;  /* 0x000000ffff0d7224 */ /* 0x000fe400078e001e */
[----:B------:R-:W-:Y:S02]  /*2c190*/  IMAD.MOV.U32 R14, RZ, RZ, R29 ;  /* 0x000000ffff0e7224 */ /* 0x000fe400078e001d */
.L_x_59722:
[----:B------:R-:W-:Y:S05]  /*2c1a0*/  BSYNC B1 ;  /* 0x0000000000017941 */ /* 0x000fea0003800000 */
.L_x_59720:
        /* <DEDUP_REMOVED lines=16> */
.L_x_59724:
[----:B------:R-:W-:Y:S02]  /*2c2b0*/  IMAD.MOV.U32 R8, RZ, RZ, R27 ;  /* 0x000000ffff087224 */ /* 0x000fe400078e001b */
[----:B------:R-:W-:Y:S02]  /*2c2c0*/  IMAD.MOV.U32 R30, RZ, RZ, R43 ;  /* 0x000000ffff1e7224 */ /* 0x000fe400078e002b */
[----:B------:R-:W-:Y:S02]  /*2c2d0*/  IMAD.MOV.U32 R27, RZ, RZ, R42 ;  /* 0x000000ffff1b7224 */ /* 0x000fe400078e002a */
[----:B------:R-:W-:Y:S02]  /*2c2e0*/  IMAD.MOV.U32 R43, RZ, RZ, R10 ;  /* 0x000000ffff2b7224 */ /* 0x000fe400078e000a */
.L_x_59725:
[----:B------:R-:W-:Y:S05]  /*2c2f0*/  BSYNC B1 ;  /* 0x0000000000017941 */ /* 0x000fea0003800000 */
.L_x_59723:
        /* <DEDUP_REMOVED lines=9> */
.L_x_59727:
[----:B------:R-:W-:Y:S02]  /*2c390*/  IMAD.MOV.U32 R29, RZ, RZ, R8 ;  /* 0x000000ffff1d7224 */ /* 0x000fe400078e0008 */
[----:B------:R-:W-:Y:S02]  /*2c3a0*/  IMAD.MOV.U32 R35, RZ, RZ, R30 ;  /* 0x000000ffff237224 */ /* 0x000fe400078e001e */
[----:B------:R-:W-:Y:S02]  /*2c3b0*/  IMAD.MOV.U32 R8, RZ, RZ, R33 ;  /* 0x000000ffff087224 */ /* 0x000fe400078e0021 */
[----:B------:R-:W-:Y:S02]  /*2c3c0*/  IMAD.MOV.U32 R30, RZ, RZ, R31 ;  /* 0x000000ffff1e7224 */ /* 0x000fe400078e001f */
.L_x_59728:
[----:B------:R-:W-:Y:S05]  /*2c3d0*/  BSYNC B1 ;  /* 0x0000000000017941 */ /* 0x000fea0003800000 */
.L_x_59726:
        /* <DEDUP_REMOVED lines=9> */
.L_x_59730:
[----:B------:R-:W-:Y:S02]  /*2c470*/  IMAD.MOV.U32 R10, RZ, RZ, R29 ;  /* 0x000000ffff0a7224 */ /* 0x000fe400078e001d */
[----:B------:R-:W-:Y:S02]  /*2c480*/  IMAD.MOV.U32 R31, RZ, RZ, R35 ;  /* 0x000000ffff1f7224 */ /* 0x000fe400078e0023 */
[----:B------:R-:W-:Y:S02]  /*2c490*/  IMAD.MOV.U32 R29, RZ, RZ, R44 ;  /* 0x000000ffff1d7224 */ /* 0x000fe400078e002c */
[----:B------:R-:W-:Y:S02]  /*2c4a0*/  IMAD.MOV.U32 R35, RZ, RZ, R26 ;  /* 0x000000ffff237224 */ /* 0x000fe400078e001a */
.L_x_59731:
[----:B------:R-:W-:Y:S05]  /*2c4b0*/  BSYNC B1 ;  /* 0x0000000000017941 */ /* 0x000fea0003800000 */
.L_x_59729:
        /* <DEDUP_REMOVED lines=9> */
.L_x_59733:
[----:B------:R-:W-:Y:S02]  /*2c550*/  IMAD.MOV.U32 R26, RZ, RZ, R10 ;  /* 0x000000ffff1a7224 */ /* 0x000fe400078e000a */
[----:B------:R-:W-:Y:S02]  /*2c560*/  IMAD.MOV.U32 R40, RZ, RZ, R31 ;  /* 0x000000ffff287224 */ /* 0x000fe400078e001f */
[----:B------:R-:W-:Y:S02]  /*2c570*/  IMAD.MOV.U32 R10, RZ, RZ, R3 ;  /* 0x000000ffff0a7224 */ /* 0x000fe400078e0003 */
[----:B------:R-:W-:Y:S02]  /*2c580*/  IMAD.MOV.U32 R31, RZ, RZ, R24 ;  /* 0x000000ffff1f7224 */ /* 0x000fe400078e0018 */
.L_x_59734:
[----:B------:R-:W-:Y:S05]  /*2c590*/  BSYNC B1 ;  /* 0x0000000000017941 */ /* 0x000fea0003800000 */
.L_x_59732:
        /* <DEDUP_REMOVED lines=9> */
.L_x_59736:
[----:B------:R-:W-:Y:S02]  /*2c630*/  IMAD.MOV.U32 R3, RZ, RZ, R26 ;  /* 0x000000ffff037224 */ /* 0x000fe400078e001a */
[----:B------:R-:W-:Y:S02]  /*2c640*/  IMAD.MOV.U32 R24, RZ, RZ, R40 ;  /* 0x000000ffff187224 */ /* 0x000fe400078e0028 */
[----:B------:R-:W-:Y:S02]  /*2c650*/  IMAD.MOV.U32 R26, RZ, RZ, R25 ;  /* 0x000000ffff1a7224 */ /* 0x000fe400078e0019 */
[----:B------:R-:W-:Y:S02]  /*2c660*/  IMAD.MOV.U32 R40, RZ, RZ, R5 ;  /* 0x000000ffff287224 */ /* 0x000fe400078e0005 */
.L_x_59737:
[----:B------:R-:W-:Y:S05]  /*2c670*/  BSYNC B1 ;  /* 0x0000000000017941 */ /* 0x000fea0003800000 */
.L_x_59735:
        /* <DEDUP_REMOVED lines=9> */
.L_x_59739:
[----:B------:R-:W-:Y:S02]  /*2c710*/  IMAD.MOV.U32 R5, RZ, RZ, R3 ;  /* 0x000000ffff057224 */ /* 0x000fe400078e0003 */
[----:B------:R-:W-:Y:S02]  /*2c720*/  IMAD.MOV.U32 R25, RZ, RZ, R24 ;  /* 0x000000ffff197224 */ /* 0x000fe400078e0018 */
[----:B------:R-:W-:Y:S02]  /*2c730*/  IMAD.MOV.U32 R3, RZ, RZ, R22 ;  /* 0x000000ffff037224 */ /* 0x000fe400078e0016 */
[----:B------:R-:W-:Y:S02]  /*2c740*/  IMAD.MOV.U32 R24, RZ, RZ, R7 ;  /* 0x000000ffff187224 */ /* 0x000fe400078e0007 */
.L_x_59740:
[----:B------:R-:W-:Y:S05]  /*2c750*/  BSYNC B1 ;  /* 0x0000000000017941 */ /* 0x000fea0003800000 */
.L_x_59738:
        /* <DEDUP_REMOVED lines=9> */
.L_x_59742:
[----:B------:R-:W-:Y:S02]  /*2c7f0*/  IMAD.MOV.U32 R22, RZ, RZ, R5 ;  /* 0x000000ffff167224 */ /* 0x000fe400078e0005 */
[----:B------:R-:W-:Y:S02]  /*2c800*/  IMAD.MOV.U32 R7, RZ, RZ, R25 ;  /* 0x000000ffff077224 */ /* 0x000fe400078e0019 */
[----:B------:R-:W-:Y:S02]  /*2c810*/  IMAD.MOV.U32 R5, RZ, RZ, R38 ;  /* 0x000000ffff057224 */ /* 0x000fe400078e0026 */
[----:B------:R-:W-:Y:S02]  /*2c820*/  IMAD.MOV.U32 R25, RZ, RZ, R32 ;  /* 0x000000ffff197224 */ /* 0x000fe400078e0020 */
.L_x_59743:
[----:B------:R-:W-:Y:S05]  /*2c830*/  BSYNC B1 ;  /* 0x0000000000017941 */ /* 0x000fea0003800000 */
.L_x_59741:
        /* <DEDUP_REMOVED lines=9> */
.L_x_59745:
[----:B------:R-:W-:Y:S02]  /*2c8d0*/  IMAD.MOV.U32 R32, RZ, RZ, R22 ;  /* 0x000000ffff207224 */ /* 0x000fe400078e0016 */
[----:B------:R-:W-:Y:S02]  /*2c8e0*/  IMAD.MOV.U32 R38, RZ, RZ, R7 ;  /* 0x000000ffff267224 */ /* 0x000fe400078e0007 */
[----:B------:R-:W-:Y:S02]  /*2c8f0*/  IMAD.MOV.U32 R22, RZ, RZ, R9 ;  /* 0x000000ffff167224 */ /* 0x000fe400078e0009 */
[----:B------:R-:W-:Y:S02]  /*2c900*/  IMAD.MOV.U32 R7, RZ, RZ, R20 ;  /* 0x000000ffff077224 */ /* 0x000fe400078e0014 */
.L_x_59746:
[----:B------:R-:W-:Y:S05]  /*2c910*/  BSYNC B1 ;  /* 0x0000000000017941 */ /* 0x000fea0003800000 */
.L_x_59744:
        /* <DEDUP_REMOVED lines=9> */
.L_x_59748:
[----:B------:R-:W-:Y:S02]  /*2c9b0*/  IMAD.MOV.U32 R9, RZ, RZ, R32 ;  /* 0x000000ffff097224 */ /* 0x000fe400078e0020 */
[----:B------:R-:W-:Y:S02]  /*2c9c0*/  IMAD.MOV.U32 R20, RZ, RZ, R38 ;  /* 0x000000ffff147224 */ /* 0x000fe400078e0026 */
[----:B------:R-:W-:Y:S02]  /*2c9d0*/  IMAD.MOV.U32 R32, RZ, RZ, R19 ;  /* 0x000000ffff207224 */ /* 0x000fe400078e0013 */
[----:B------:R-:W-:Y:S02]  /*2c9e0*/  IMAD.MOV.U32 R38, RZ, RZ, R11 ;  /* 0x000000ffff267224 */ /* 0x000fe400078e000b */
.L_x_59749:
[----:B------:R-:W-:Y:S05]  /*2c9f0*/  BSYNC B1 ;  /* 0x0000000000017941 */ /* 0x000fea0003800000 */
.L_x_59747:
        /* <DEDUP_REMOVED lines=9> */
.L_x_59751:
[----:B------:R-:W-:Y:S02]  /*2ca90*/  IMAD.MOV.U32 R11, RZ, RZ, R9 ;  /* 0x000000ffff0b7224 */ /* 0x000fe400078e0009 */
[----:B------:R-:W-:Y:S02]  /*2caa0*/  IMAD.MOV.U32 R19, RZ, RZ, R20 ;  /* 0x000000ffff137224 */ /* 0x000fe400078e0014 */
[----:B------:R-:W-:Y:S02]  /*2cab0*/  IMAD.MOV.U32 R9, RZ, RZ, R18 ;  /* 0x000000ffff097224 */ /* 0x000fe400078e0012 */
[----:B------:R-:W-:Y:S02]  /*2cac0*/  IMAD.MOV.U32 R20, RZ, RZ, R21 ;  /* 0x000000ffff147224 */ /* 0x000fe400078e0015 */
.L_x_59752:
[----:B------:R-:W-:Y:S05]  /*2cad0*/  BSYNC B1 ;  /* 0x0000000000017941 */ /* 0x000fea0003800000 */
.L_x_59750:
        /* <DEDUP_REMOVED lines=9> */
.L_x_59754:
[----:B------:R-:W-:Y:S02]  /*2cb70*/  IMAD.MOV.U32 R18, RZ, RZ, R11 ;  /* 0x000000ffff127224 */ /* 0x000fe400078e000b */
[----:B------:R-:W-:Y:S02]  /*2cb80*/  IMAD.MOV.U32 R21, RZ, RZ, R19 ;  /* 0x000000ffff157224 */ /* 0x000fe400078e0013 */
[----:B------:R-:W-:Y:S02]  /*2cb90*/  IMAD.MOV.U32 R11, RZ, RZ, R34 ;  /* 0x000000ffff0b7224 */ /* 0x000fe400078e0022 */
[----:B------:R-:W-:Y:S02]  /*2cba0*/  IMAD.MOV.U32 R19, RZ, RZ, R16 ;  /* 0x000000ffff137224 */ /* 0x000fe400078e0010 */
.L_x_59755:
[----:B------:R-:W-:Y:S05]  /*2cbb0*/  BSYNC B1 ;  /* 0x0000000000017941 */ /* 0x000fea0003800000 */
.L_x_59753:
        /* <DEDUP_REMOVED lines=9> */
.L_x_59757:
[----:B------:R-:W-:Y:S02]  /*2cc50*/  IMAD.MOV.U32 R16, RZ, RZ, R18 ;  /* 0x000000ffff107224 */ /* 0x000fe400078e0012 */
[----:B------:R-:W-:Y:S02]  /*2cc60*/  IMAD.MOV.U32 R34, RZ, RZ, R21 ;  /* 0x000000ffff227224 */ /* 0x000fe400078e0015 */
[----:B------:R-:W-:Y:S02]  /*2cc70*/  IMAD.MOV.U32 R18, RZ, RZ, R17 ;  /* 0x000000ffff127224 */ /* 0x000fe400078e0011 */
[----:B------:R-:W-:Y:S02]  /*2cc80*/  IMAD.MOV.U32 R21, RZ, RZ, R36 ;  /* 0x000000ffff157224 */ /* 0x000fe400078e0024 */
.L_x_59758:
[----:B------:R-:W-:Y:S05]  /*2cc90*/  BSYNC B1 ;  /* 0x0000000000017941 */ /* 0x000fea0003800000 */
.L_x_59756:
        /* <DEDUP_REMOVED lines=9> */
.L_x_59760:
[----:B------:R-:W-:Y:S02]  /*2cd30*/  IMAD.MOV.U32 R36, RZ, RZ, R16 ;  /* 0x000000ffff247224 */ /* 0x000fe400078e0010 */
[----:B------:R-:W-:Y:S02]  /*2cd40*/  IMAD.MOV.U32 R17, RZ, RZ, R34 ;  /* 0x000000ffff117224 */ /* 0x000fe400078e0022 */
[----:B------:R-:W-:Y:S02]  /*2cd50*/  IMAD.MOV.U32 R16, RZ, RZ, R23 ;  /* 0x000000ffff107224 */ /* 0x000fe400078e0017 */
[----:B------:R-:W-:Y:S02]  /*2cd60*/  IMAD.MOV.U32 R34, RZ, RZ, R15 ;  /* 0x000000ffff227224 */ /* 0x000fe400078e000f */
.L_x_59761:
[----:B------:R-:W-:Y:S05]  /*2cd70*/  BSYNC B1 ;  /* 0x0000000000017941 */ /* 0x000fea0003800000 */
.L_x_59759:
        /* <DEDUP_REMOVED lines=9> */
.L_x_59763:
[----:B------:R-:W-:Y:S02]  /*2ce10*/  IMAD.MOV.U32 R15, RZ, RZ, R36 ;  /* 0x000000ffff0f7224 */ /* 0x000fe400078e0024 */
[----:B------:R-:W-:Y:S02]  /*2ce20*/  IMAD.MOV.U32 R23, RZ, RZ, R17 ;  /* 0x000000ffff177224 */ /* 0x000fe400078e0011 */
[----:B------:R-:W-:Y:S02]  /*2ce30*/  IMAD.MOV.U32 R36, RZ, RZ, R13 ;  /* 0x000000ffff247224 */ /* 0x000fe400078e000d */
[----:B------:R-:W-:Y:S02]  /*2ce40*/  IMAD.MOV.U32 R17, RZ, RZ, R14 ;  /* 0x000000ffff117224 */ /* 0x000fe400078e000e */
.L_x_59764:
[----:B------:R-:W-:Y:S05]  /*2ce50*/  BSYNC B1 ;  /* 0x0000000000017941 */ /* 0x000fea0003800000 */
.L_x_59762:
        /* <DEDUP_REMOVED lines=9> */
.L_x_59766:
[----:B------:R-:W-:Y:S02]  /*2cef0*/  IMAD.MOV.U32 R13, RZ, RZ, R15 ;  /* 0x000000ffff0d7224 */ /* 0x000fe400078e000f */
[----:B------:R-:W-:Y:S02]  /*2cf00*/  IMAD.MOV.U32 R14, RZ, RZ, R23 ;  /* 0x000000ffff0e7224 */ /* 0x000fe400078e0017 */
[----:B------:R-:W-:Y:S02]  /*2cf10*/  IMAD.MOV.U32 R15, RZ, RZ, R28 ;  /* 0x000000ffff0f7224 */ /* 0x000fe400078e001c */
[----:B------:R-:W-:Y:S02]  /*2cf20*/  IMAD.MOV.U32 R23, RZ, RZ, R12 ;  /* 0x000000ffff177224 */ /* 0x000fe400078e000c */
.L_x_59767:
[----:B------:R-:W-:Y:S05]  /*2cf30*/  BSYNC B1 ;  /* 0x0000000000017941 */ /* 0x000fea0003800000 */
.L_x_59765:
        /* <DEDUP_REMOVED lines=16> */
.L_x_59769:
[----:B------:R-:W-:Y:S02]  /*2d040*/  IMAD.MOV.U32 R6, RZ, RZ, R27 ;  /* 0x000000ffff067224 */ /* 0x000fe400078e001b */
[----:B------:R-:W-:Y:S01]  /*2d050*/  IMAD.MOV.U32 R12, RZ, RZ, R43 ;  /* 0x000000ffff0c7224 */ /* 0x000fe200078e002b */
[----:B------:R-:W-:Y:S01]  /*2d060*/  MOV R43, R30 ;  /* 0x0000001e002b7202 */ /* 0x000fe20000000f00 */
[----:B------:R-:W-:Y:S02]  /*2d070*/  IMAD.MOV.U32 R27, RZ, RZ, R8 ;  /* 0x000000ffff1b7224 */ /* 0x000fe400078e0008 */
.L_x_59770:
[----:B------:R-:W-:Y:S05]  /*2d080*/  BSYNC B1 ;  /* 0x0000000000017941 */ /* 0x000fea0003800000 */
.L_x_59768:
        /* <DEDUP_REMOVED lines=9> */
.L_x_59772:
[----:B------:R-:W-:Y:S02]  /*2d120*/  IMAD.MOV.U32 R33, RZ, RZ, R6 ;  /* 0x000000ffff217224 */ /* 0x000fe400078e0006 */
[----:B------:R-:W-:Y:S01]  /*2d130*/  IMAD.MOV.U32 R8, RZ, RZ, R12 ;  /* 0x000000ffff087224 */ /* 0x000fe200078e000c */
[----:B------:R-:W-:Y:S01]  /*2d140*/  MOV R12, R35 ;  /* 0x00000023000c7202 */ /* 0x000fe20000000f00 */
[----:B------:R-:W-:Y:S02]  /*2d150*/  IMAD.MOV.U32 R6, RZ, RZ, R29 ;  /* 0x000000ffff067224 */ /* 0x000fe400078e001d */
.L_x_59773:
[----:B------:R-:W-:Y:S05]  /*2d160*/  BSYNC B1 ;  /* 0x0000000000017941 */ /* 0x000fea0003800000 */
.L_x_59771:
        /* <DEDUP_REMOVED lines=9> */
.L_x_59775:
[----:B------:R-:W-:Y:S02]  /*2d200*/  IMAD.MOV.U32 R29, RZ, RZ, R33 ;  /* 0x000000ffff1d7224 */ /* 0x000fe400078e0021 */
[----:B------:R-:W-:Y:S01]  /*2d210*/  IMAD.MOV.U32 R35, RZ, RZ, R8 ;  /* 0x000000ffff237224 */ /* 0x000fe200078e0008 */
[----:B------:R-:W-:Y:S01]  /*2d220*/  MOV R8, R31 ;  /* 0x0000001f00087202 */ /* 0x000fe20000000f00 */
[----:B------:R-:W-:Y:S02]  /*2d230*/  IMAD.MOV.U32 R33, RZ, RZ, R10 ;  /* 0x000000ffff217224 */ /* 0x000fe400078e000a */
.L_x_59776:
[----:B------:R-:W-:Y:S05]  /*2d240*/  BSYNC B1 ;  /* 0x0000000000017941 */ /* 0x000fea0003800000 */
.L_x_59774:
        /* <DEDUP_REMOVED lines=9> */
.L_x_59778:
[----:B------:R-:W-:Y:S02]  /*2d2e0*/  IMAD.MOV.U32 R10, RZ, RZ, R29 ;  /* 0x000000ffff0a7224 */ /* 0x000fe400078e001d */
[----:B------:R-:W-:Y:S01]  /*2d2f0*/  IMAD.MOV.U32 R31, RZ, RZ, R35 ;  /* 0x000000ffff1f7224 */ /* 0x000fe200078e0023 */
[----:B------:R-:W-:Y:S01]  /*2d300*/  MOV R35, R40 ;  /* 0x0000002800237202 */ /* 0x000fe20000000f00 */
[----:B------:R-:W-:Y:S02]  /*2d310*/  IMAD.MOV.U32 R29, RZ, RZ, R26 ;  /* 0x000000ffff1d7224 */ /* 0x000fe400078e001a */
.L_x_59779:
[----:B------:R-:W-:Y:S05]  /*2d320*/  BSYNC B1 ;  /* 0x0000000000017941 */ /* 0x000fea0003800000 */
.L_x_59777:
        /* <DEDUP_REMOVED lines=9> */
.L_x_59781:
[----:B------:R-:W-:Y:S02]  /*2d3c0*/  IMAD.MOV.U32 R26, RZ, RZ, R10 ;  /* 0x000000ffff1a7224 */ /* 0x000fe400078e000a */
[----:B------:R-:W-:Y:S01]  /*2d3d0*/  IMAD.MOV.U32 R28, RZ, RZ, R31 ;  /* 0x000000ffff1c7224 */ /* 0x000fe200078e001f */
[----:B------:R-:W-:Y:S01]  /*2d3e0*/  MOV R31, R24 ;  /* 0x00000018001f7202 */ /* 0x000fe20000000f00 */
[----:B------:R-:W-:Y:S02]  /*2d3f0*/  IMAD.MOV.U32 R10, RZ, RZ, R3 ;  /* 0x000000ffff0a7224 */ /* 0x000fe400078e0003 */
.L_x_59782:
[----:B------:R-:W-:Y:S05]  /*2d400*/  BSYNC B1 ;  /* 0x0000000000017941 */ /* 0x000fea0003800000 */
.L_x_59780:
        /* <DEDUP_REMOVED lines=9> */
.L_x_59784:
[----:B------:R-:W-:Y:S02]  /*2d4a0*/  IMAD.MOV.U32 R3, RZ, RZ, R26 ;  /* 0x000000ffff037224 */ /* 0x000fe400078e001a */
[----:B------:R-:W-:Y:S01]  /*2d4b0*/  IMAD.MOV.U32 R24, RZ, RZ, R28 ;  /* 0x000000ffff187224 */ /* 0x000fe200078e001c */
[----:B------:R-:W-:Y:S01]  /*2d4c0*/  MOV R28, R25 ;  /* 0x00000019001c7202 */ /* 0x000fe20000000f00 */
[----:B------:R-:W-:Y:S02]  /*2d4d0*/  IMAD.MOV.U32 R26, RZ, RZ, R5 ;  /* 0x000000ffff1a7224 */ /* 0x000fe400078e0005 */
.L_x_59785:
[----:B------:R-:W-:Y:S05]  /*2d4e0*/  BSYNC B1 ;  /* 0x0000000000017941 */ /* 0x000fea0003800000 */
.L_x_59783:
        /* <DEDUP_REMOVED lines=9> */
.L_x_59787:
[----:B------:R-:W-:Y:S02]  /*2d580*/  IMAD.MOV.U32 R5, RZ, RZ, R3 ;  /* 0x000000ffff057224 */ /* 0x000fe400078e0003 */
[----:B------:R-:W-:Y:S01]  /*2d590*/  IMAD.MOV.U32 R25, RZ, RZ, R24 ;  /* 0x000000ffff197224 */ /* 0x000fe200078e0018 */
[----:B------:R-:W-:Y:S01]  /*2d5a0*/  MOV R24, R7 ;  /* 0x0000000700187202 */ /* 0x000fe20000000f00 */
[----:B------:R-:W-:Y:S02]  /*2d5b0*/  IMAD.MOV.U32 R3, RZ, RZ, R22 ;  /* 0x000000ffff037224 */ /* 0x000fe400078e0016 */
.L_x_59788:
[----:B------:R-:W-:Y:S05]  /*2d5c0*/  BSYNC B1 ;  /* 0x0000000000017941 */ /* 0x000fea0003800000 */
.L_x_59786:
        /* <DEDUP_REMOVED lines=9> */
.L_x_59790:
[----:B------:R-:W-:Y:S02]  /*2d660*/  IMAD.MOV.U32 R22, RZ, RZ, R5 ;  /* 0x000000ffff167224 */ /* 0x000fe400078e0005 */
[----:B------:R-:W-:Y:S01]  /*2d670*/  IMAD.MOV.U32 R7, RZ, RZ, R25 ;  /* 0x000000ffff077224 */ /* 0x000fe200078e0019 */
[----:B------:R-:W-:Y:S01]  /*2d680*/  MOV R25, R38 ;  /* 0x0000002600197202 */ /* 0x000fe20000000f00 */
[----:B------:R-:W-:Y:S02]  /*2d690*/  IMAD.MOV.U32 R5, RZ, RZ, R32 ;  /* 0x000000ffff057224 */ /* 0x000fe400078e0020 */
.L_x_59791:
[----:B------:R-:W-:Y:S05]  /*2d6a0*/  BSYNC B1 ;  /* 0x0000000000017941 */ /* 0x000fea0003800000 */
.L_x_59789:
        /* <DEDUP_REMOVED lines=9> */
.L_x_59793:
[----:B------:R-:W-:Y:S02]  /*2d740*/  IMAD.MOV.U32 R30, RZ, RZ, R22 ;  /* 0x000000ffff1e7224 */ /* 0x000fe400078e0016 */
[----:B------:R-:W-:Y:S01]  /*2d750*/  IMAD.MOV.U32 R32, RZ, RZ, R7 ;  /* 0x000000ffff207224 */ /* 0x000fe200078e0007 */
[----:B------:R-:W-:Y:S01]  /*2d760*/  MOV R7, R20 ;  /* 0x0000001400077202 */ /* 0x000fe20000000f00 */
[----:B------:R-:W-:Y:S02]  /*2d770*/  IMAD.MOV.U32 R22, RZ, RZ, R9 ;  /* 0x000000ffff167224 */ /* 0x000fe400078e0009 */
.L_x_59794:
[----:B------:R-:W-:Y:S05]  /*2d780*/  BSYNC B1 ;  /* 0x0000000000017941 */ /* 0x000fea0003800000 */
.L_x_59792:
        /* <DEDUP_REMOVED lines=9> */
.L_x_59796:
[----:B------:R-:W-:Y:S02]  /*2d820*/  IMAD.MOV.U32 R9, RZ, RZ, R30 ;  /* 0x000000ffff097224 */ /* 0x000fe400078e001e */
[----:B------:R-:W-:Y:S01]  /*2d830*/  IMAD.MOV.U32 R20, RZ, RZ, R32 ;  /* 0x000000ffff147224 */ /* 0x000fe200078e0020 */
[----:B------:R-:W-:Y:S01]  /*2d840*/  MOV R32, R19 ;  /* 0x0000001300207202 */ /* 0x000fe20000000f00 */
[----:B------:R-:W-:Y:S02]  /*2d850*/  IMAD.MOV.U32 R30, RZ, RZ, R11 ;  /* 0x000000ffff1e7224 */ /* 0x000fe400078e000b */
.L_x_59797:
[----:B------:R-:W-:Y:S05]  /*2d860*/  BSYNC B1 ;  /* 0x0000000000017941 */ /* 0x000fea0003800000 */
.L_x_59795:
        /* <DEDUP_REMOVED lines=9> */
.L_x_59799:
[----:B------:R-:W-:Y:S02]  /*2d900*/  IMAD.MOV.U32 R11, RZ, RZ, R9 ;  /* 0x000000ffff0b7224 */ /* 0x000fe400078e0009 */
[----:B------:R-:W-:Y:S01]  /*2d910*/  IMAD.MOV.U32 R19, RZ, RZ, R20 ;  /* 0x000000ffff137224 */ /* 0x000fe200078e0014 */
[----:B------:R-:W-:Y:S01]  /*2d920*/  MOV R20, R21 ;  /* 0x0000001500147202 */ /* 0x000fe20000000f00 */
[----:B------:R-:W-:Y:S02]  /*2d930*/  IMAD.MOV.U32 R9, RZ, RZ, R18 ;  /* 0x000000ffff097224 */ /* 0x000fe400078e0012 */
.L_x_59800:
[----:B------:R-:W-:Y:S05]  /*2d940*/  BSYNC B1 ;  /* 0x0000000000017941 */ /* 0x000fea0003800000 */
.L_x_59798:
        /* <DEDUP_REMOVED lines=9> */
.L_x_59802:
[----:B------:R-:W-:Y:S02]  /*2d9e0*/  IMAD.MOV.U32 R21, RZ, RZ, R11 ;  /* 0x000000ffff157224 */ /* 0x000fe400078e000b */
[----:B------:R-:W-:Y:S01]  /*2d9f0*/  IMAD.MOV.U32 R18, RZ, RZ, R19 ;  /* 0x000000ffff127224 */ /* 0x000fe200078e0013 */
[----:B------:R-:W-:Y:S01]  /*2da00*/  MOV R19, R34 ;  /* 0x0000002200137202 */ /* 0x000fe20000000f00 */
[----:B------:R-:W-:Y:S02]  /*2da10*/  IMAD.MOV.U32 R11, RZ, RZ, R16 ;  /* 0x000000ffff0b7224 */ /* 0x000fe400078e0010 */
.L_x_59803:
[----:B------:R-:W-:Y:S05]  /*2da20*/  BSYNC B1 ;  /* 0x0000000000017941 */ /* 0x000fea0003800000 */
.L_x_59801:
        /* <DEDUP_REMOVED lines=9> */
.L_x_59805:
[----:B------:R-:W-:Y:S02]  /*2dac0*/  IMAD.MOV.U32 R16, RZ, RZ, R21 ;  /* 0x000000ffff107224 */ /* 0x000fe400078e0015 */
[----:B------:R-:W-:Y:S01]  /*2dad0*/  IMAD.MOV.U32 R34, RZ, RZ, R18 ;  /* 0x000000ffff227224 */ /* 0x000fe200078e0012 */
[----:B------:R-:W-:Y:S01]  /*2dae0*/  MOV R18, R17 ;  /* 0x0000001100127202 */ /* 0x000fe20000000f00 */
[----:B------:R-:W-:Y:S02]  /*2daf0*/  IMAD.MOV.U32 R21, RZ, RZ, R36 ;  /* 0x000000ffff157224 */ /* 0x000fe400078e0024 */
.L_x_59806:
[----:B------:R-:W-:Y:S05]  /*2db00*/  BSYNC B1 ;  /* 0x0000000000017941 */ /* 0x000fea0003800000 */
.L_x_59804:
        /* <DEDUP_REMOVED lines=9> */
.L_x_59808:
[----:B------:R-:W-:Y:S02]  /*2dba0*/  IMAD.MOV.U32 R36, RZ, RZ, R16 ;  /* 0x000000ffff247224 */ /* 0x000fe400078e0010 */
[----:B------:R-:W-:Y:S01]  /*2dbb0*/  IMAD.MOV.U32 R17, RZ, RZ, R34 ;  /* 0x000000ffff117224 */ /* 0x000fe200078e0022 */
[----:B------:R-:W-:Y:S01]  /*2dbc0*/  MOV R34, R23 ;  /* 0x0000001700227202 */ /* 0x000fe20000000f00 */
[----:B------:R-:W-:Y:S02]  /*2dbd0*/  IMAD.MOV.U32 R16, RZ, RZ, R15 ;  /* 0x000000ffff107224 */ /* 0x000fe400078e000f */
.L_x_59809:
[----:B------:R-:W-:Y:S05]  /*2dbe0*/  BSYNC B1 ;  /* 0x0000000000017941 */ /* 0x000fea0003800000 */
.L_x_59807:
        /* <DEDUP_REMOVED lines=9> */
.L_x_59811:
[----:B------:R-:W-:Y:S02]  /*2dc80*/  IMAD.MOV.U32 R15, RZ, RZ, R36 ;  /* 0x000000ffff0f7224 */ /* 0x000fe400078e0024 */
[----:B------:R-:W-:Y:S01]  /*2dc90*/  IMAD.MOV.U32 R23, RZ, RZ, R17 ;  /* 0x000000ffff177224 */ /* 0x000fe200078e0011 */
[----:B------:R-:W-:Y:S01]  /*2dca0*/  MOV R17, R14 ;  /* 0x0000000e00117202 */ /* 0x000fe20000000f00 */
[----:B------:R-:W-:Y:S02]  /*2dcb0*/  IMAD.MOV.U32 R36, RZ, RZ, R13 ;  /* 0x000000ffff247224 */ /* 0x000fe400078e000d */
.L_x_59812:
[----:B------:R-:W-:Y:S05]  /*2dcc0*/  BSYNC B1 ;  /* 0x0000000000017941 */ /* 0x000fea0003800000 */
.L_x_59810:
        /* <DEDUP_REMOVED lines=16> */
.L_x_59814:
[----:B------:R-:W-:Y:S01]  /*2ddd0*/  IMAD.MOV.U32 R4, RZ, RZ, R27 ;  /* 0x000000ffff047224 */ /* 0x000fe200078e001b */
[----:B------:R-:W-:Y:S01]  /*2dde0*/  MOV R13, R43 ;  /* 0x0000002b000d7202 */ /* 0x000fe20000000f00 */
[----:B------:R-:W-:Y:S02]  /*2ddf0*/  IMAD.MOV.U32 R27, RZ, RZ, R6 ;  /* 0x000000ffff1b7224 */ /* 0x000fe400078e0006 */
[----:B------:R-:W-:Y:S02]  /*2de00*/  IMAD.MOV.U32 R43, RZ, RZ, R12 ;  /* 0x000000ffff2b7224 */ /* 0x000fe400078e000c */
.L_x_59815:
[----:B------:R-:W-:Y:S05]  /*2de10*/  BSYNC B1 ;  /* 0x0000000000017941 */ /* 0x000fea0003800000 */
.L_x_59813:
        /* <DEDUP_REMOVED lines=9> */
.L_x_59817:
[----:B------:R-:W-:Y:S01]  /*2deb0*/  IMAD.MOV.U32 R6, RZ, RZ, R4 ;  /* 0x000000ffff067224 */ /* 0x000fe200078e0004 */
[----:B------:R-:W-:Y:S01]  /*2dec0*/  MOV R12, R13 ;  /* 0x0000000d000c7202 */ /* 0x000fe20000000f00 */
[----:B------:R-:W-:Y:S02]  /*2ded0*/  IMAD.MOV.U32 R4, RZ, RZ, R33 ;  /* 0x000000ffff047224 */ /* 0x000fe400078e0021 */
[----:B------:R-:W-:Y:S02]  /*2dee0*/  IMAD.MOV.U32 R13, RZ, RZ, R8 ;  /* 0x000000ffff0d7224 */ /* 0x000fe400078e0008 */
.L_x_59818:
[----:B------:R-:W-:Y:S05]  /*2def0*/  BSYNC B1 ;  /* 0x0000000000017941 */ /* 0x000fea0003800000 */
.L_x_59816:
        /* <DEDUP_REMOVED lines=9> */
.L_x_59820:
[----:B------:R-:W-:Y:S01]  /*2df90*/  IMAD.MOV.U32 R8, RZ, RZ, R6 ;  /* 0x000000ffff087224 */ /* 0x000fe200078e0006 */
[----:B------:R-:W-:Y:S01]  /*2dfa0*/  MOV R14, R12 ;  /* 0x0000000c000e7202 */ /* 0x000fe20000000f00 */
[----:B------:R-:W-:Y:S02]  /*2dfb0*/  IMAD.MOV.U32 R6, RZ, RZ, R29 ;  /* 0x000000ffff067224 */ /* 0x000fe400078e001d */
[----:B------:R-:W-:Y:S02]  /*2dfc0*/  IMAD.MOV.U32 R12, RZ, RZ, R35 ;  /* 0x000000ffff0c7224 */ /* 0x000fe400078e0023 */
.L_x_59821:
[----:B------:R-:W-:Y:S05]  /*2dfd0*/  BSYNC B1 ;  /* 0x0000000000017941 */ /* 0x000fea0003800000 */
.L_x_59819:
        /* <DEDUP_REMOVED lines=9> */
.L_x_59823:
[----:B------:R-:W-:Y:S01]  /*2e070*/  IMAD.MOV.U32 R29, RZ, RZ, R8 ;  /* 0x000000ffff1d7224 */ /* 0x000fe200078e0008 */
[----:B------:R-:W-:Y:S01]  /*2e080*/  MOV R33, R14 ;  /* 0x0000000e00217202 */ /* 0x000fe20000000f00 */
[----:B------:R-:W-:Y:S02]  /*2e090*/  IMAD.MOV.U32 R8, RZ, RZ, R10 ;  /* 0x000000ffff087224 */ /* 0x000fe400078e000a */
[----:B------:R-:W-:Y:S02]  /*2e0a0*/  IMAD.MOV.U32 R14, RZ, RZ, R31 ;  /* 0x000000ffff0e7224 */ /* 0x000fe400078e001f */
.L_x_59824:
[----:B------:R-:W-:Y:S05]  /*2e0b0*/  BSYNC B1 ;  /* 0x0000000000017941 */ /* 0x000fea0003800000 */
.L_x_59822:
        /* <DEDUP_REMOVED lines=9> */
.L_x_59826:
[----:B------:R-:W-:Y:S01]  /*2e150*/  IMAD.MOV.U32 R10, RZ, RZ, R29 ;  /* 0x000000ffff0a7224 */ /* 0x000fe200078e001d */
[----:B------:R-:W-:Y:S01]  /*2e160*/  MOV R31, R33 ;  /* 0x00000021001f7202 */ /* 0x000fe20000000f00 */
[----:B------:R-:W-:Y:S02]  /*2e170*/  IMAD.MOV.U32 R29, RZ, RZ, R26 ;  /* 0x000000ffff1d7224 */ /* 0x000fe400078e001a */
[----:B------:R-:W-:Y:S02]  /*2e180*/  IMAD.MOV.U32 R33, RZ, RZ, R28 ;  /* 0x000000ffff217224 */ /* 0x000fe400078e001c */
.L_x_59827:
[----:B------:R-:W-:Y:S05]  /*2e190*/  BSYNC B1 ;  /* 0x0000000000017941 */ /* 0x000fea0003800000 */
.L_x_59825:
        /* <DEDUP_REMOVED lines=9> */
.L_x_59829:
[----:B------:R-:W-:Y:S01]  /*2e230*/  IMAD.MOV.U32 R28, RZ, RZ, R10 ;  /* 0x000000ffff1c7224 */ /* 0x000fe200078e000a */
[----:B------:R-:W-:Y:S01]  /*2e240*/  MOV R35, R31 ;  /* 0x0000001f00237202 */ /* 0x000fe20000000f00 */
[----:B------:R-:W-:Y:S02]  /*2e250*/  IMAD.MOV.U32 R10, RZ, RZ, R3 ;  /* 0x000000ffff0a7224 */ /* 0x000fe400078e0003 */
[----:B------:R-:W-:Y:S02]  /*2e260*/  IMAD.MOV.U32 R31, RZ, RZ, R24 ;  /* 0x000000ffff1f7224 */ /* 0x000fe400078e0018 */
.L_x_59830:
[----:B------:R-:W-:Y:S05]  /*2e270*/  BSYNC B1 ;  /* 0x0000000000017941 */ /* 0x000fea0003800000 */
.L_x_59828:
        /* <DEDUP_REMOVED lines=9> */
.L_x_59832:
[----:B------:R-:W-:Y:S01]  /*2e310*/  IMAD.MOV.U32 R3, RZ, RZ, R28 ;  /* 0x000000ffff037224 */ /* 0x000fe200078e001c */
[----:B------:R-:W-:Y:S01]  /*2e320*/  MOV R44, R35 ;  /* 0x00000023002c7202 */ /* 0x000fe20000000f00 */
[----:B------:R-:W-:Y:S02]  /*2e330*/  IMAD.MOV.U32 R28, RZ, RZ, R5 ;  /* 0x000000ffff1c7224 */ /* 0x000fe400078e0005 */
[----:B------:R-:W-:Y:S02]  /*2e340*/  IMAD.MOV.U32 R35, RZ, RZ, R25 ;  /* 0x000000ffff237224 */ /* 0x000fe400078e0019 */
.L_x_59833:
[----:B------:R-:W-:Y:S05]  /*2e350*/  BSYNC B1 ;  /* 0x0000000000017941 */ /* 0x000fea0003800000 */
.L_x_59831:
        /* <DEDUP_REMOVED lines=9> */
.L_x_59835:
[----:B------:R-:W-:Y:S01]  /*2e3f0*/  IMAD.MOV.U32 R5, RZ, RZ, R3 ;  /* 0x000000ffff057224 */ /* 0x000fe200078e0003 */
[----:B------:R-:W-:Y:S01]  /*2e400*/  MOV R45, R44 ;  /* 0x0000002c002d7202 */ /* 0x000fe20000000f00 */
[----:B------:R-:W-:Y:S02]  /*2e410*/  IMAD.MOV.U32 R3, RZ, RZ, R22 ;  /* 0x000000ffff037224 */ /* 0x000fe400078e0016 */
[----:B------:R-:W-:Y:S02]  /*2e420*/  IMAD.MOV.U32 R44, RZ, RZ, R7 ;  /* 0x000000ffff2c7224 */ /* 0x000fe400078e0007 */
.L_x_59836:
[----:B------:R-:W-:Y:S05]  /*2e430*/  BSYNC B1 ;  /* 0x0000000000017941 */ /* 0x000fea0003800000 */
.L_x_59834:
        /* <DEDUP_REMOVED lines=9> */
.L_x_59838:
[----:B------:R-:W-:Y:S01]  /*2e4d0*/  IMAD.MOV.U32 R46, RZ, RZ, R5 ;  /* 0x000000ffff2e7224 */ /* 0x000fe200078e0005 */
[----:B------:R-:W-:Y:S01]  /*2e4e0*/  MOV R7, R45 ;  /* 0x0000002d00077202 */ /* 0x000fe20000000f00 */
[----:B------:R-:W-:Y:S02]  /*2e4f0*/  IMAD.MOV.U32 R5, RZ, RZ, R30 ;  /* 0x000000ffff057224 */ /* 0x000fe400078e001e */
[----:B------:R-:W-:Y:S02]  /*2e500*/  IMAD.MOV.U32 R45, RZ, RZ, R32 ;  /* 0x000000ffff2d7224 */ /* 0x000fe400078e0020 */
.L_x_59839:
[----:B------:R-:W-:Y:S05]  /*2e510*/  BSYNC B1 ;  /* 0x0000000000017941 */ /* 0x000fea0003800000 */
.L_x_59837:
        /* <DEDUP_REMOVED lines=9> */
.L_x_59841:
[----:B------:R-:W-:Y:S01]  /*2e5b0*/  IMAD.MOV.U32 R30, RZ, RZ, R46 ;  /* 0x000000ffff1e7224 */ /* 0x000fe200078e002e */
[----:B------:R-:W-:Y:S01]  /*2e5c0*/  MOV R32, R7 ;  /* 0x0000000700207202 */ /* 0x000fe20000000f00 */
[----:B------:R-:W-:Y:S02]  /*2e5d0*/  IMAD.MOV.U32 R46, RZ, RZ, R9 ;  /* 0x000000ffff2e7224 */ /* 0x000fe400078e0009 */
[----:B------:R-:W-:Y:S02]  /*2e5e0*/  IMAD.MOV.U32 R7, RZ, RZ, R20 ;  /* 0x000000ffff077224 */ /* 0x000fe400078e0014 */
.L_x_59842:
[----:B------:R-:W-:Y:S05]  /*2e5f0*/  BSYNC B1 ;  /* 0x0000000000017941 */ /* 0x000fea0003800000 */
.L_x_59840:
        /* <DEDUP_REMOVED lines=9> */
.L_x_59844:
[----:B------:R-:W-:Y:S01]  /*2e690*/  IMAD.MOV.U32 R48, RZ, RZ, R30 ;  /* 0x000000ffff307224 */ /* 0x000fe200078e001e */
[----:B------:R-:W-:Y:S01]  /*2e6a0*/  MOV R9, R32 ;  /* 0x0000002000097202 */ /* 0x000fe20000000f00 */
[----:B------:R-:W-:Y:S02]  /*2e6b0*/  IMAD.MOV.U32 R30, RZ, RZ, R11 ;  /* 0x000000ffff1e7224 */ /* 0x000fe400078e000b */
[----:B------:R-:W-:Y:S02]  /*2e6c0*/  IMAD.MOV.U32 R32, RZ, RZ, R19 ;  /* 0x000000ffff207224 */ /* 0x000fe400078e0013 */
.L_x_59845:
[----:B------:R-:W-:Y:S05]  /*2e6d0*/  BSYNC B1 ;  /* 0x0000000000017941 */ /* 0x000fea0003800000 */
.L_x_59843:
        /* <DEDUP_REMOVED lines=9> */
.L_x_59847:
[----:B------:R-:W-:Y:S01]  /*2e770*/  IMAD.MOV.U32 R11, RZ, RZ, R48 ;  /* 0x000000ffff0b7224 */ /* 0x000fe200078e0030 */
[----:B------:R-:W-:Y:S01]  /*2e780*/  MOV R47, R9 ;  /* 0x00000009002f7202 */ /* 0x000fe20000000f00 */
[----:B------:R-:W-:Y:S02]  /*2e790*/  IMAD.MOV.U32 R48, RZ, RZ, R21 ;  /* 0x000000ffff307224 */ /* 0x000fe400078e0015 */
[----:B------:R-:W-:Y:S02]  /*2e7a0*/  IMAD.MOV.U32 R9, RZ, RZ, R18 ;  /* 0x000000ffff097224 */ /* 0x000fe400078e0012 */
.L_x_59848:
[----:B------:R-:W-:Y:S05]  /*2e7b0*/  BSYNC B1 ;  /* 0x0000000000017941 */ /* 0x000fea0003800000 */
.L_x_59846:
        /* <DEDUP_REMOVED lines=9> */
.L_x_59850:
[----:B------:R-:W-:Y:S01]  /*2e850*/  IMAD.MOV.U32 R49, RZ, RZ, R11 ;  /* 0x000000ffff317224 */ /* 0x000fe200078e000b */
[----:B------:R-:W-:Y:S01]  /*2e860*/  MOV R50, R47 ;  /* 0x0000002f00327202 */ /* 0x000fe20000000f00 */
[----:B------:R-:W-:Y:S02]  /*2e870*/  IMAD.MOV.U32 R11, RZ, RZ, R16 ;  /* 0x000000ffff0b7224 */ /* 0x000fe400078e0010 */
[----:B------:R-:W-:Y:S02]  /*2e880*/  IMAD.MOV.U32 R47, RZ, RZ, R34 ;  /* 0x000000ffff2f7224 */ /* 0x000fe400078e0022 */
.L_x_59851:
[----:B------:R-:W-:Y:S05]  /*2e890*/  BSYNC B1 ;  /* 0x0000000000017941 */ /* 0x000fea0003800000 */
.L_x_59849:
        /* <DEDUP_REMOVED lines=9> */
.L_x_59853:
[----:B------:R-:W-:Y:S01]  /*2e930*/  IMAD.MOV.U32 R51, RZ, RZ, R49 ;  /* 0x000000ffff337224 */ /* 0x000fe200078e0031 */
[----:B------:R-:W-:Y:S01]  /*2e940*/  MOV R52, R50 ;  /* 0x0000003200347202 */ /* 0x000fe20000000f00 */
[----:B------:R-:W-:Y:S02]  /*2e950*/  IMAD.MOV.U32 R49, RZ, RZ, R36 ;  /* 0x000000ffff317224 */ /* 0x000fe400078e0024 */
[----:B------:R-:W-:Y:S02]  /*2e960*/  IMAD.MOV.U32 R50, RZ, RZ, R17 ;  /* 0x000000ffff327224 */ /* 0x000fe400078e0011 */
.L_x_59854:
[----:B------:R-:W-:Y:S05]  /*2e970*/  BSYNC B1 ;  /* 0x0000000000017941 */ /* 0x000fea0003800000 */
.L_x_59852:
        /* <DEDUP_REMOVED lines=9> */
.L_x_59856:
[----:B------:R-:W-:Y:S01]  /*2ea10*/  IMAD.MOV.U32 R54, RZ, RZ, R51 ;  /* 0x000000ffff367224 */ /* 0x000fe200078e0033 */
[----:B------:R-:W-:Y:S01]  /*2ea20*/  MOV R56, R52 ;  /* 0x0000003400387202 */ /* 0x000fe20000000f00 */
[----:B------:R-:W-:Y:S02]  /*2ea30*/  IMAD.MOV.U32 R51, RZ, RZ, R15 ;  /* 0x000000ffff337224 */ /* 0x000fe400078e000f */
[----:B------:R-:W-:Y:S02]  /*2ea40*/  IMAD.MOV.U32 R52, RZ, RZ, R23 ;  /* 0x000000ffff347224 */ /* 0x000fe400078e0017 */
.L_x_59857:
[----:B------:R-:W-:Y:S05]  /*2ea50*/  BSYNC B1 ;  /* 0x0000000000017941 */ /* 0x000fea0003800000 */
.L_x_59855:
        /* <DEDUP_REMOVED lines=16> */
.L_x_59859:
[----:B------:R-:W-:Y:S02]  /*2eb60*/  IMAD.MOV.U32 R26, RZ, RZ, R27 ;  /* 0x000000ffff1a7224 */ /* 0x000fe400078e001b */
[----:B------:R-:W-:Y:S02]  /*2eb70*/  IMAD.MOV.U32 R42, RZ, RZ, R43 ;  /* 0x000000ffff2a7224 */ /* 0x000fe400078e002b */
[----:B------:R-:W-:Y:S02]  /*2eb80*/  IMAD.MOV.U32 R27, RZ, RZ, R4 ;  /* 0x000000ffff1b7224 */ /* 0x000fe400078e0004 */
[----:B------:R-:W-:Y:S02]  /*2eb90*/  IMAD.MOV.U32 R43, RZ, RZ, R13 ;  /* 0x000000ffff2b7224 */ /* 0x000fe400078e000d */
.L_x_59860:
[----:B------:R-:W-:Y:S05]  /*2eba0*/  BSYNC B1 ;  /* 0x0000000000017941 */ /* 0x000fea0003800000 */
.L_x_59858:
        /* <DEDUP_REMOVED lines=9> */
.L_x_59862:
[----:B------:R-:W-:Y:S02]  /*2ec40*/  IMAD.MOV.U32 R25, RZ, RZ, R26 ;  /* 0x000000ffff197224 */ /* 0x000fe400078e001a */
[----:B------:R-:W-:Y:S02]  /*2ec50*/  IMAD.MOV.U32 R41, RZ, RZ, R42 ;  /* 0x000000ffff297224 */ /* 0x000fe400078e002a */
[----:B------:R-:W-:Y:S02]  /*2ec60*/  IMAD.MOV.U32 R26, RZ, RZ, R6 ;  /* 0x000000ffff1a7224 */ /* 0x000fe400078e0006 */
[----:B------:R-:W-:Y:S02]  /*2ec70*/  IMAD.MOV.U32 R42, RZ, RZ, R12 ;  /* 0x000000ffff2a7224 */ /* 0x000fe400078e000c */
.L_x_59863:
[----:B------:R-:W-:Y:S05]  /*2ec80*/  BSYNC B1 ;  /* 0x0000000000017941 */ /* 0x000fea0003800000 */
.L_x_59861:
        /* <DEDUP_REMOVED lines=9> */
.L_x_59865:
[----:B------:R-:W-:Y:S02]  /*2ed20*/  IMAD.MOV.U32 R24, RZ, RZ, R25 ;  /* 0x000000ffff187224 */ /* 0x000fe400078e0019 */
[----:B------:R-:W-:Y:S02]  /*2ed30*/  IMAD.MOV.U32 R40, RZ, RZ, R41 ;  /* 0x000000ffff287224 */ /* 0x000fe400078e0029 */
[----:B------:R-:W-:Y:S02]  /*2ed40*/  IMAD.MOV.U32 R25, RZ, RZ, R8 ;  /* 0x000000ffff197224 */ /* 0x000fe400078e0008 */
[----:B------:R-:W-:Y:S02]  /*2ed50*/  IMAD.MOV.U32 R41, RZ, RZ, R14 ;  /* 0x000000ffff297224 */ /* 0x000fe400078e000e */
.L_x_59866:
[----:B------:R-:W-:Y:S05]  /*2ed60*/  BSYNC B1 ;  /* 0x0000000000017941 */ /* 0x000fea0003800000 */
.L_x_59864:
        /* <DEDUP_REMOVED lines=9> */
.L_x_59868:
[----:B------:R-:W-:Y:S02]  /*2ee00*/  IMAD.MOV.U32 R23, RZ, RZ, R24 ;  /* 0x000000ffff177224 */ /* 0x000fe400078e0018 */
[----:B------:R-:W-:Y:S02]  /*2ee10*/  IMAD.MOV.U32 R39, RZ, RZ, R40 ;  /* 0x000000ffff277224 */ /* 0x000fe400078e0028 */
[----:B------:R-:W-:Y:S02]  /*2ee20*/  IMAD.MOV.U32 R24, RZ, RZ, R29 ;  /* 0x000000ffff187224 */ /* 0x000fe400078e001d */
[----:B------:R-:W-:Y:S02]  /*2ee30*/  IMAD.MOV.U32 R40, RZ, RZ, R33 ;  /* 0x000000ffff287224 */ /* 0x000fe400078e0021 */
.L_x_59869:
[----:B------:R-:W-:Y:S05]  /*2ee40*/  BSYNC B1 ;  /* 0x0000000000017941 */ /* 0x000fea0003800000 */
.L_x_59867:
        /* <DEDUP_REMOVED lines=9> */
.L_x_59871:
[----:B------:R-:W-:Y:S02]  /*2eee0*/  IMAD.MOV.U32 R22, RZ, RZ, R23 ;  /* 0x000000ffff167224 */ /* 0x000fe400078e0017 */
[----:B------:R-:W-:Y:S02]  /*2eef0*/  IMAD.MOV.U32 R38, RZ, RZ, R39 ;  /* 0x000000ffff267224 */ /* 0x000fe400078e0027 */
[----:B------:R-:W-:Y:S02]  /*2ef00*/  IMAD.MOV.U32 R23, RZ, RZ, R10 ;  /* 0x000000ffff177224 */ /* 0x000fe400078e000a */
[----:B------:R-:W-:Y:S02]  /*2ef10*/  IMAD.MOV.U32 R39, RZ, RZ, R31 ;  /* 0x000000ffff277224 */ /* 0x000fe400078e001f */
.L_x_59872:
[----:B------:R-:W-:Y:S05]  /*2ef20*/  BSYNC B1 ;  /* 0x0000000000017941 */ /* 0x000fea0003800000 */
.L_x_59870:
        /* <DEDUP_REMOVED lines=9> */
.L_x_59874:
[----:B------:R-:W-:Y:S02]  /*2efc0*/  IMAD.MOV.U32 R21, RZ, RZ, R22 ;  /* 0x000000ffff157224 */ /* 0x000fe400078e0016 */
[----:B------:R-:W-:Y:S02]  /*2efd0*/  IMAD.MOV.U32 R37, RZ, RZ, R38 ;  /* 0x000000ffff257224 */ /* 0x000fe400078e0026 */
[----:B------:R-:W-:Y:S02]  /*2efe0*/  IMAD.MOV.U32 R22, RZ, RZ, R28 ;  /* 0x000000ffff167224 */ /* 0x000fe400078e001c */
[----:B------:R-:W-:Y:S02]  /*2eff0*/  IMAD.MOV.U32 R38, RZ, RZ, R35 ;  /* 0x000000ffff267224 */ /* 0x000fe400078e0023 */
.L_x_59875:
[----:B------:R-:W-:Y:S05]  /*2f000*/  BSYNC B1 ;  /* 0x0000000000017941 */ /* 0x000fea0003800000 */
.L_x_59873:
        /* <DEDUP_REMOVED lines=9> */
.L_x_59877:
[----:B------:R-:W-:Y:S02]  /*2f0a0*/  IMAD.MOV.U32 R20, RZ, RZ, R21 ;  /* 0x000000ffff147224 */ /* 0x000fe400078e0015 */
[----:B------:R-:W-:Y:S02]  /*2f0b0*/  IMAD.MOV.U32 R36, RZ, RZ, R37 ;  /* 0x000000ffff247224 */ /* 0x000fe400078e0025 */
[----:B------:R-:W-:Y:S02]  /*2f0c0*/  IMAD.MOV.U32 R21, RZ, RZ, R3 ;  /* 0x000000ffff157224 */ /* 0x000fe400078e0003 */
[----:B------:R-:W-:Y:S02]  /*2f0d0*/  IMAD.MOV.U32 R37, RZ, RZ, R44 ;  /* 0x000000ffff257224 */ /* 0x000fe400078e002c */
.L_x_59878:
[----:B------:R-:W-:Y:S05]  /*2f0e0*/  BSYNC B1 ;  /* 0x0000000000017941 */ /* 0x000fea0003800000 */
.L_x_59876:
        /* <DEDUP_REMOVED lines=9> */
.L_x_59880:
[----:B------:R-:W-:Y:S02]  /*2f180*/  IMAD.MOV.U32 R19, RZ, RZ, R20 ;  /* 0x000000ffff137224 */ /* 0x000fe400078e0014 */
[----:B------:R-:W-:Y:S02]  /*2f190*/  IMAD.MOV.U32 R35, RZ, RZ, R36 ;  /* 0x000000ffff237224 */ /* 0x000fe400078e0024 */
[----:B------:R-:W-:Y:S02]  /*2f1a0*/  IMAD.MOV.U32 R20, RZ, RZ, R5 ;  /* 0x000000ffff147224 */ /* 0x000fe400078e0005 */
[----:B------:R-:W-:Y:S02]  /*2f1b0*/  IMAD.MOV.U32 R36, RZ, RZ, R45 ;  /* 0x000000ffff247224 */ /* 0x000fe400078e002d */
.L_x_59881:
[----:B------:R-:W-:Y:S05]  /*2f1c0*/  BSYNC B1 ;  /* 0x0000000000017941 */ /* 0x000fea0003800000 */
.L_x_59879:
        /* <DEDUP_REMOVED lines=9> */
.L_x_59883:
[----:B------:R-:W-:Y:S02]  /*2f260*/  IMAD.MOV.U32 R18, RZ, RZ, R19 ;  /* 0x000000ffff127224 */ /* 0x000fe400078e0013 */
[----:B------:R-:W-:Y:S02]  /*2f270*/  IMAD.MOV.U32 R34, RZ, RZ, R35 ;  /* 0x000000ffff227224 */ /* 0x000fe400078e0023 */
[----:B------:R-:W-:Y:S02]  /*2f280*/  IMAD.MOV.U32 R19, RZ, RZ, R46 ;  /* 0x000000ffff137224 */ /* 0x000fe400078e002e */
[----:B------:R-:W-:Y:S02]  /*2f290*/  IMAD.MOV.U32 R35, RZ, RZ, R7 ;  /* 0x000000ffff237224 */ /* 0x000fe400078e0007 */
.L_x_59884:
[----:B------:R-:W-:Y:S05]  /*2f2a0*/  BSYNC B1 ;  /* 0x0000000000017941 */ /* 0x000fea0003800000 */
.L_x_59882:
        /* <DEDUP_REMOVED lines=9> */
.L_x_59886:
[----:B------:R-:W-:Y:S02]  /*2f340*/  IMAD.MOV.U32 R17, RZ, RZ, R18 ;  /* 0x000000ffff117224 */ /* 0x000fe400078e0012 */
[----:B------:R-:W-:Y:S02]  /*2f350*/  IMAD.MOV.U32 R33, RZ, RZ, R34 ;  /* 0x000000ffff217224 */ /* 0x000fe400078e0022 */
[----:B------:R-:W-:Y:S02]  /*2f360*/  IMAD.MOV.U32 R18, RZ, RZ, R30 ;  /* 0x000000ffff127224 */ /* 0x000fe400078e001e */
[----:B------:R-:W-:Y:S02]  /*2f370*/  IMAD.MOV.U32 R34, RZ, RZ, R32 ;  /* 0x000000ffff227224 */ /* 0x000fe400078e0020 */
.L_x_59887:
[----:B------:R-:W-:Y:S05]  /*2f380*/  BSYNC B1 ;  /* 0x0000000000017941 */ /* 0x000fea0003800000 */
.L_x_59885:
        /* <DEDUP_REMOVED lines=9> */
.L_x_59889:
[----:B------:R-:W-:Y:S02]  /*2f420*/  IMAD.MOV.U32 R16, RZ, RZ, R17 ;  /* 0x000000ffff107224 */ /* 0x000fe400078e0011 */
[----:B------:R-:W-:Y:S02]  /*2f430*/  IMAD.MOV.U32 R32, RZ, RZ, R33 ;  /* 0x000000ffff207224 */ /* 0x000fe400078e0021 */
[----:B------:R-:W-:Y:S02]  /*2f440*/  IMAD.MOV.U32 R17, RZ, RZ, R48 ;  /* 0x000000ffff117224 */ /* 0x000fe400078e0030 */
[----:B------:R-:W-:Y:S02]  /*2f450*/  IMAD.MOV.U32 R33, RZ, RZ, R9 ;  /* 0x000000ffff217224 */ /* 0x000fe400078e0009 */
.L_x_59890:
[----:B------:R-:W-:Y:S05]  /*2f460*/  BSYNC B1 ;  /* 0x0000000000017941 */ /* 0x000fea0003800000 */
.L_x_59888:
        /* <DEDUP_REMOVED lines=9> */
.L_x_59892:
[----:B------:R-:W-:Y:S02]  /*2f500*/  IMAD.MOV.U32 R15, RZ, RZ, R16 ;  /* 0x000000ffff0f7224 */ /* 0x000fe400078e0010 */
[----:B------:R-:W-:Y:S02]  /*2f510*/  IMAD.MOV.U32 R31, RZ, RZ, R32 ;  /* 0x000000ffff1f7224 */ /* 0x000fe400078e0020 */
[----:B------:R-:W-:Y:S02]  /*2f520*/  IMAD.MOV.U32 R16, RZ, RZ, R11 ;  /* 0x000000ffff107224 */ /* 0x000fe400078e000b */
[----:B------:R-:W-:Y:S02]  /*2f530*/  IMAD.MOV.U32 R32, RZ, RZ, R47 ;  /* 0x000000ffff207224 */ /* 0x000fe400078e002f */
.L_x_59893:
[----:B------:R-:W-:Y:S05]  /*2f540*/  BSYNC B1 ;  /* 0x0000000000017941 */ /* 0x000fea0003800000 */
.L_x_59891:
        /* <DEDUP_REMOVED lines=9> */
.L_x_59895:
[----:B------:R-:W-:Y:S02]  /*2f5e0*/  IMAD.MOV.U32 R14, RZ, RZ, R15 ;  /* 0x000000ffff0e7224 */ /* 0x000fe400078e000f */
[----:B------:R-:W-:Y:S02]  /*2f5f0*/  IMAD.MOV.U32 R30, RZ, RZ, R31 ;  /* 0x000000ffff1e7224 */ /* 0x000fe400078e001f */
[----:B------:R-:W-:Y:S02]  /*2f600*/  IMAD.MOV.U32 R15, RZ, RZ, R49 ;  /* 0x000000ffff0f7224 */ /* 0x000fe400078e0031 */
[----:B------:R-:W-:Y:S02]  /*2f610*/  IMAD.MOV.U32 R31, RZ, RZ, R50 ;  /* 0x000000ffff1f7224 */ /* 0x000fe400078e0032 */
.L_x_59896:
[----:B------:R-:W-:Y:S05]  /*2f620*/  BSYNC B1 ;  /* 0x0000000000017941 */ /* 0x000fea0003800000 */
.L_x_59894:
        /* <DEDUP_REMOVED lines=9> */
.L_x_59898:
[----:B------:R-:W-:Y:S02]  /*2f6c0*/  IMAD.MOV.U32 R13, RZ, RZ, R14 ;  /* 0x000000ffff0d7224 */ /* 0x000fe400078e000e */
[----:B------:R-:W-:Y:S02]  /*2f6d0*/  IMAD.MOV.U32 R29, RZ, RZ, R30 ;  /* 0x000000ffff1d7224 */ /* 0x000fe400078e001e */
[----:B------:R-:W-:Y:S02]  /*2f6e0*/  IMAD.MOV.U32 R14, RZ, RZ, R51 ;  /* 0x000000ffff0e7224 */ /* 0x000fe400078e0033 */
[----:B------:R-:W-:Y:S02]  /*2f6f0*/  IMAD.MOV.U32 R30, RZ, RZ, R52 ;  /* 0x000000ffff1e7224 */ /* 0x000fe400078e0034 */
.L_x_59899:
[----:B------:R-:W-:Y:S05]  /*2f700*/  BSYNC B1 ;  /* 0x0000000000017941 */ /* 0x000fea0003800000 */
.L_x_59897:
        /* <DEDUP_REMOVED lines=9> */
.L_x_59901:
[----:B------:R-:W-:Y:S02]  /*2f7a0*/  IMAD.MOV.U32 R12, RZ, RZ, R13 ;  /* 0x000000ffff0c7224 */ /* 0x000fe400078e000d */
[----:B------:R-:W-:Y:S02]  /*2f7b0*/  IMAD.MOV.U32 R28, RZ, RZ, R29 ;  /* 0x000000ffff1c7224 */ /* 0x000fe400078e001d */
[----:B------:R-:W-:Y:S02]  /*2f7c0*/  IMAD.MOV.U32 R13, RZ, RZ, R54 ;  /* 0x000000ffff0d7224 */ /* 0x000fe400078e0036 */
[----:B------:R-:W-:Y:S02]  /*2f7d0*/  IMAD.MOV.U32 R29, RZ, RZ, R56 ;  /* 0x000000ffff1d7224 */ /* 0x000fe400078e0038 */
.L_x_59902:
[----:B------:R-:W-:Y:S05]  /*2f7e0*/  BSYNC B1 ;  /* 0x0000000000017941 */ /* 0x000fea0003800000 */
.L_x_59900:
[----:B------:R-:W-:Y:S02]  /*2f7f0*/  FADD.FTZ R54, R59, R57 ;  /* 0x000000393b367221 */ /* 0x000fe40000010000 */
[----:B------:R-:W-:Y:S02]  /*2f800*/  IMAD.MOV.U32 R55, RZ, RZ, R0 ;  /* 0x000000ffff377224 */ /* 0x000fe400078e0000 */
.L_x_59182:
[----:B-1-34-:R-:W-:Y:S05]  /*2f810*/  BSYNC B0 ;  /* 0x0000000000007941 */ /* 0x01afea0003800000 */
.L_x_59181:
        /* <DEDUP_REMOVED lines=62> */
.L_x_59906:
[----:B------:R-:W-:Y:S01]  /*2fc00*/  IMAD.MOV.U32 R55, RZ, RZ, R27 ;  /* 0x000000ffff377224 */ /* 0x000fe200078e001b */
[----:B------:R-:W-:Y:S01]  /*2fc10*/  MOV R27, R26 ;  /* 0x0000001a001b7202 */ /* 0x000fe20000000f00 */
[----:B------:R-:W-:Y:S02]  /*2fc20*/  IMAD.MOV.U32 R54, RZ, RZ, R43 ;  /* 0x000000ffff367224 */ /* 0x000fe400078e002b */
[----:B------:R-:W-:Y:S02]  /*2fc30*/  IMAD.MOV.U32 R43, RZ, RZ, R42 ;  /* 0x000000ffff2b7224 */ /* 0x000fe400078e002a */
.L_x_59907:
[----:B------:R-:W-:Y:S05]  /*2fc40*/  BSYNC B1 ;  /* 0x0000000000017941 */ /* 0x000fea0003800000 */
.L_x_59905:
        /* <DEDUP_REMOVED lines=9> */
.L_x_59909:
[----:B------:R-:W-:Y:S01]  /*2fce0*/  IMAD.MOV.U32 R63, RZ, RZ, R55 ;  /* 0x000000ffff3f7224 */ /* 0x000fe200078e0037 */
[----:B------:R-:W-:Y:S01]  /*2fcf0*/  MOV R55, R25 ;  /* 0x0000001900377202 */ /* 0x000fe20000000f00 */
[----:B------:R-:W-:Y:S02]  /*2fd00*/  IMAD.MOV.U32 R61, RZ, RZ, R54 ;  /* 0x000000ffff3d7224 */ /* 0x000fe400078e0036 */
[----:B------:R-:W-:Y:S02]  /*2fd10*/  IMAD.MOV.U32 R54, RZ, RZ, R41 ;  /* 0x000000ffff367224 */ /* 0x000fe400078e0029 */
.L_x_59910:
[----:B------:R-:W-:Y:S05]  /*2fd20*/  BSYNC B1 ;  /* 0x0000000000017941 */ /* 0x000fea0003800000 */
.L_x_59908:
        /* <DEDUP_REMOVED lines=9> */
.L_x_59912:
[----:B------:R-:W-:Y:S01]  /*2fdc0*/  IMAD.MOV.U32 R42, RZ, RZ, R63 ;  /* 0x000000ffff2a7224 */ /* 0x000fe200078e003f */
[----:B------:R-:W-:Y:S01]  /*2fdd0*/  MOV R63, R24 ;  /* 0x00000018003f7202 */ /* 0x000fe20000000f00 */
[----:B------:R-:W-:Y:S02]  /*2fde0*/  IMAD.MOV.U32 R26, RZ, RZ, R61 ;  /* 0x000000ffff1a7224 */ /* 0x000fe400078e003d */
[----:B------:R-:W-:Y:S02]  /*2fdf0*/  IMAD.MOV.U32 R61, RZ, RZ, R40 ;  /* 0x000000ffff3d7224 */ /* 0x000fe400078e0028 */
.L_x_59913:
[----:B------:R-:W-:Y:S05]  /*2fe00*/  BSYNC B1 ;  /* 0x0000000000017941 */ /* 0x000fea0003800000 */
.L_x_59911:
        /* <DEDUP_REMOVED lines=9> */
.L_x_59915:
[----:B------:R-:W-:Y:S01]  /*2fea0*/  IMAD.MOV.U32 R41, RZ, RZ, R42 ;  /* 0x000000ffff297224 */ /* 0x000fe200078e002a */
[----:B------:R-:W-:Y:S01]  /*2feb0*/  MOV R42, R23 ;  /* 0x00000017002a7202 */ /* 0x000fe20000000f00 */
[----:B------:R-:W-:Y:S02]  /*2fec0*/  IMAD.MOV.U32 R25, RZ, RZ, R26 ;  /* 0x000000ffff197224 */ /* 0x000fe400078e001a */
[----:B------:R-:W-:Y:S02]  /*2fed0*/  IMAD.MOV.U32 R26, RZ, RZ, R39 ;  /* 0x000000ffff1a7224 */ /* 0x000fe400078e0027 */
.L_x_59916:
[----:B------:R-:W-:Y:S05]  /*2fee0*/  BSYNC B1 ;  /* 0x0000000000017941 */ /* 0x000fea0003800000 */
.L_x_59914:
        /* <DEDUP_REMOVED lines=9> */
.L_x_59918:
[----:B------:R-:W-:Y:S01]  /*2ff80*/  IMAD.MOV.U32 R40, RZ, RZ, R41 ;  /* 0x000000ffff287224 */ /* 0x000fe200078e0029 */
[----:B------:R-:W-:Y:S01]  /*2ff90*/  MOV R41, R22 ;  /* 0x0000001600297202 */ /* 0x000fe20000000f00 */
[----:B------:R-:W-:Y:S02]  /*2ffa0*/  IMAD.MOV.U32 R24, RZ, RZ, R25 ;  /* 0x000000ffff187224 */ /* 0x000fe400078e0019 */
[----:B------:R-:W-:Y:S02]  /*2ffb0*/  IMAD.MOV.U32 R25, RZ, RZ, R38 ;  /* 0x000000ffff197224 */ /* 0x000fe400078e0026 */
.L_x_59919:
[----:B------:R-:W-:Y:S05]  /*2ffc0*/  BSYNC B1 ;  /* 0x0000000000017941 */ /* 0x000fea0003800000 */
.L_x_59917:
        /* <DEDUP_REMOVED lines=9> */
.L_x_59921:
[----:B------:R-:W-:Y:S01]  /*30060*/  IMAD.MOV.U32 R39, RZ, RZ, R40 ;  /* 0x000000ffff277224 */ /* 0x000fe200078e0028 */
[----:B------:R-:W-:Y:S01]  /*30070*/  MOV R40, R21 ;  /* 0x0000001500287202 */ /* 0x000fe20000000f00 */
[----:B------:R-:W-:Y:S02]  /*30080*/  IMAD.MOV.U32 R23, RZ, RZ, R24 ;  /* 0x000000ffff177224 */ /* 0x000fe400078e0018 */
[----:B------:R-:W-:Y:S02]  /*30090*/  IMAD.MOV.U32 R24, RZ, RZ, R37 ;  /* 0x000000ffff187224 */ /* 0x000fe400078e0025 */
.L_x_59922:
[----:B------:R-:W-:Y:S05]  /*300a0*/  BSYNC B1 ;  /* 0x0000000000017941 */ /* 0x000fea0003800000 */
.L_x_59920:
        /* <DEDUP_REMOVED lines=9> */
.L_x_59924:
[----:B------:R-:W-:Y:S01]  /*30140*/  IMAD.MOV.U32 R38, RZ, RZ, R39 ;  /* 0x000000ffff267224 */ /* 0x000fe200078e0027 */
[----:B------:R-:W-:Y:S01]  /*30150*/  MOV R39, R20 ;  /* 0x0000001400277202 */ /* 0x000fe20000000f00 */
[----:B------:R-:W-:Y:S02]  /*30160*/  IMAD.MOV.U32 R22, RZ, RZ, R23 ;  /* 0x000000ffff167224 */ /* 0x000fe400078e0017 */
[----:B------:R-:W-:Y:S02]  /*30170*/  IMAD.MOV.U32 R23, RZ, RZ, R36 ;  /* 0x000000ffff177224 */ /* 0x000fe400078e0024 */
.L_x_59925:
[----:B------:R-:W-:Y:S05]  /*30180*/  BSYNC B1 ;  /* 0x0000000000017941 */ /* 0x000fea0003800000 */
.L_x_59923:
        /* <DEDUP_REMOVED lines=9> */
.L_x_59927:
[----:B------:R-:W-:Y:S01]  /*30220*/  IMAD.MOV.U32 R37, RZ, RZ, R38 ;  /* 0x000000ffff257224 */ /* 0x000fe200078e0026 */
[----:B------:R-:W-:Y:S01]  /*30230*/  MOV R38, R19 ;  /* 0x0000001300267202 */ /* 0x000fe20000000f00 */
[----:B------:R-:W-:Y:S02]  /*30240*/  IMAD.MOV.U32 R21, RZ, RZ, R22 ;  /* 0x000000ffff157224 */ /* 0x000fe400078e0016 */
[----:B------:R-:W-:Y:S02]  /*30250*/  IMAD.MOV.U32 R22, RZ, RZ, R35 ;  /* 0x000000ffff167224 */ /* 0x000fe400078e0023 */
.L_x_59928:
[----:B------:R-:W-:Y:S05]  /*30260*/  BSYNC B1 ;  /* 0x0000000000017941 */ /* 0x000fea0003800000 */
.L_x_59926:
        /* <DEDUP_REMOVED lines=9> */
.L_x_59930:
[----:B------:R-:W-:Y:S01]  /*30300*/  IMAD.MOV.U32 R36, RZ, RZ, R37 ;  /* 0x000000ffff247224 */ /* 0x000fe200078e0025 */
[----:B------:R-:W-:Y:S01]  /*30310*/  MOV R37, R18 ;  /* 0x0000001200257202 */ /* 0x000fe20000000f00 */
[----:B------:R-:W-:Y:S02]  /*30320*/  IMAD.MOV.U32 R20, RZ, RZ, R21 ;  /* 0x000000ffff147224 */ /* 0x000fe400078e0015 */
[----:B------:R-:W-:Y:S02]  /*30330*/  IMAD.MOV.U32 R21, RZ, RZ, R34 ;  /* 0x000000ffff157224 */ /* 0x000fe400078e0022 */
.L_x_59931:
[----:B------:R-:W-:Y:S05]  /*30340*/  BSYNC B1 ;  /* 0x0000000000017941 */ /* 0x000fea0003800000 */
.L_x_59929:
        /* <DEDUP_REMOVED lines=9> */
.L_x_59933:
[----:B------:R-:W-:Y:S01]  /*303e0*/  IMAD.MOV.U32 R35, RZ, RZ, R36 ;  /* 0x000000ffff237224 */ /* 0x000fe200078e0024 */
[----:B------:R-:W-:Y:S01]  /*303f0*/  MOV R36, R17 ;  /* 0x0000001100247202 */ /* 0x000fe20000000f00 */
[----:B------:R-:W-:Y:S02]  /*30400*/  IMAD.MOV.U32 R19, RZ, RZ, R20 ;  /* 0x000000ffff137224 */ /* 0x000fe400078e0014 */
[----:B------:R-:W-:Y:S02]  /*30410*/  IMAD.MOV.U32 R20, RZ, RZ, R33 ;  /* 0x000000ffff147224 */ /* 0x000fe400078e0021 */
.L_x_59934:
[----:B------:R-:W-:Y:S05]  /*30420*/  BSYNC B1 ;  /* 0x0000000000017941 */ /* 0x000fea0003800000 */
.L_x_59932:
        /* <DEDUP_REMOVED lines=9> */
.L_x_59936:
[----:B------:R-:W-:Y:S01]  /*304c0*/  IMAD.MOV.U32 R34, RZ, RZ, R35 ;  /* 0x000000ffff227224 */ /* 0x000fe200078e0023 */
[----:B------:R-:W-:Y:S01]  /*304d0*/  MOV R35, R16 ;  /* 0x0000001000237202 */ /* 0x000fe20000000f00 */
[----:B------:R-:W-:Y:S02]  /*304e0*/  IMAD.MOV.U32 R18, RZ, RZ, R19 ;  /* 0x000000ffff127224 */ /* 0x000fe400078e0013 */
[----:B------:R-:W-:Y:S02]  /*304f0*/  IMAD.MOV.U32 R19, RZ, RZ, R32 ;  /* 0x000000ffff137224 */ /* 0x000fe400078e0020 */
.L_x_59937:
[----:B------:R-:W-:Y:S05]  /*30500*/  BSYNC B1 ;  /* 0x0000000000017941 */ /* 0x000fea0003800000 */
.L_x_59935:
        /* <DEDUP_REMOVED lines=9> */
.L_x_59939:
[----:B------:R-:W-:Y:S01]  /*305a0*/  IMAD.MOV.U32 R33, RZ, RZ, R34 ;  /* 0x000000ffff217224 */ /* 0x000fe200078e0022 */
[----:B------:R-:W-:Y:S01]  /*305b0*/  MOV R34, R15 ;  /* 0x0000000f00227202 */ /* 0x000fe20000000f00 */
[----:B------:R-:W-:Y:S02]  /*305c0*/  IMAD.MOV.U32 R17, RZ, RZ, R18 ;  /* 0x000000ffff117224 */ /* 0x000fe400078e0012 */
[----:B------:R-:W-:Y:S02]  /*305d0*/  IMAD.MOV.U32 R18, RZ, RZ, R31 ;  /* 0x000000ffff127224 */ /* 0x000fe400078e001f */
.L_x_59940:
[----:B------:R-:W-:Y:S05]  /*305e0*/  BSYNC B1 ;  /* 0x0000000000017941 */ /* 0x000fea0003800000 */
.L_x_59938:
        /* <DEDUP_REMOVED lines=9> */
.L_x_59942:
[----:B------:R-:W-:Y:S01]  /*30680*/  IMAD.MOV.U32 R32, RZ, RZ, R33 ;  /* 0x000000ffff207224 */ /* 0x000fe200078e0021 */
[----:B------:R-:W-:Y:S01]  /*30690*/  MOV R33, R14 ;  /* 0x0000000e00217202 */ /* 0x000fe20000000f00 */
[----:B------:R-:W-:Y:S02]  /*306a0*/  IMAD.MOV.U32 R16, RZ, RZ, R17 ;  /* 0x000000ffff107224 */ /* 0x000fe400078e0011 */
[----:B------:R-:W-:Y:S02]  /*306b0*/  IMAD.MOV.U32 R17, RZ, RZ, R30 ;  /* 0x000000ffff117224 */ /* 0x000fe400078e001e */
.L_x_59943:
[----:B------:R-:W-:Y:S05]  /*306c0*/  BSYNC B1 ;  /* 0x0000000000017941 */ /* 0x000fea0003800000 */
.L_x_59941:
        /* <DEDUP_REMOVED lines=9> */
.L_x_59945:
[----:B------:R-:W-:Y:S01]  /*30760*/  IMAD.MOV.U32 R31, RZ, RZ, R32 ;  /* 0x000000ffff1f7224 */ /* 0x000fe200078e0020 */
[----:B------:R-:W-:Y:S01]  /*30770*/  MOV R32, R13 ;  /* 0x0000000d00207202 */ /* 0x000fe20000000f00 */
[----:B------:R-:W-:Y:S02]  /*30780*/  IMAD.MOV.U32 R15, RZ, RZ, R16 ;  /* 0x000000ffff0f7224 */ /* 0x000fe400078e0010 */
[----:B------:R-:W-:Y:S02]  /*30790*/  IMAD.MOV.U32 R16, RZ, RZ, R29 ;  /* 0x000000ffff107224 */ /* 0x000fe400078e001d */
.L_x_59946:
[----:B------:R-:W-:Y:S05]  /*307a0*/  BSYNC B1 ;  /* 0x0000000000017941 */ /* 0x000fea0003800000 */
.L_x_59944:
        /* <DEDUP_REMOVED lines=9> */
.L_x_59948:
[----:B------:R-:W-:Y:S01]  /*30840*/  IMAD.MOV.U32 R14, RZ, RZ, R31 ;  /* 0x000000ffff0e7224 */ /* 0x000fe200078e001f */
[----:B------:R-:W-:Y:S01]  /*30850*/  MOV R31, R12 ;  /* 0x0000000c001f7202 */ /* 0x000fe20000000f00 */
[----:B------:R-:W-:Y:S02]  /*30860*/  IMAD.MOV.U32 R13, RZ, RZ, R15 ;  /* 0x000000ffff0d7224 */ /* 0x000fe400078e000f */
[----:B------:R-:W-:Y:S02]  /*30870*/  IMAD.MOV.U32 R15, RZ, RZ, R28 ;  /* 0x000000ffff0f7224 */ /* 0x000fe400078e001c */
.L_x_59949:
[----:B------:R-:W-:Y:S05]  /*30880*/  BSYNC B1 ;  /* 0x0000000000017941 */ /* 0x000fea0003800000 */
.L_x_59947:
        /* <DEDUP_REMOVED lines=16> */
.L_x_59951:
[----:B------:R-:W-:Y:S01]  /*30990*/  MOV R28, R27 ;  /* 0x0000001b001c7202 */ /* 0x000fe20000000f00 */
[----:B------:R-:W-:Y:S02]  /*309a0*/  IMAD.MOV.U32 R12, RZ, RZ, R43 ;  /* 0x000000ffff0c7224 */ /* 0x000fe400078e002b */
[----:B------:R-:W-:Y:S02]  /*309b0*/  IMAD.MOV.U32 R27, RZ, RZ, R55 ;  /* 0x000000ffff1b7224 */ /* 0x000fe400078e0037 */
[----:B------:R-:W-:Y:S02]  /*309c0*/  IMAD.MOV.U32 R43, RZ, RZ, R54 ;  /* 0x000000ffff2b7224 */ /* 0x000fe400078e0036 */
.L_x_59952:
[----:B------:R-:W-:Y:S05]  /*309d0*/  BSYNC B1 ;  /* 0x0000000000017941 */ /* 0x000fea0003800000 */
.L_x_59950:
        /* <DEDUP_REMOVED lines=9> */
.L_x_59954:
[----:B------:R-:W-:Y:S01]  /*30a70*/  MOV R53, R28 ;  /* 0x0000001c00357202 */ /* 0x000fe20000000f00 */
[----:B------:R-:W-:Y:S02]  /*30a80*/  IMAD.MOV.U32 R29, RZ, RZ, R12 ;  /* 0x000000ffff1d7224 */ /* 0x000fe400078e000c */
[----:B------:R-:W-:Y:S02]  /*30a90*/  IMAD.MOV.U32 R28, RZ, RZ, R63 ;  /* 0x000000ffff1c7224 */ /* 0x000fe400078e003f */
[----:B------:R-:W-:Y:S02]  /*30aa0*/  IMAD.MOV.U32 R12, RZ, RZ, R61 ;  /* 0x000000ffff0c7224 */ /* 0x000fe400078e003d */
.L_x_59955:
[----:B------:R-:W-:Y:S05]  /*30ab0*/  BSYNC B1 ;  /* 0x0000000000017941 */ /* 0x000fea0003800000 */
.L_x_59953:
        /* <DEDUP_REMOVED lines=9> */
.L_x_59957:
[----:B------:R-:W-:Y:S01]  /*30b50*/  MOV R54, R53 ;  /* 0x0000003500367202 */ /* 0x000fe20000000f00 */
[----:B------:R-:W-:Y:S02]  /*30b60*/  IMAD.MOV.U32 R30, RZ, RZ, R29 ;  /* 0x000000ffff1e7224 */ /* 0x000fe400078e001d */
[----:B------:R-:W-:Y:S02]  /*30b70*/  IMAD.MOV.U32 R53, RZ, RZ, R42 ;  /* 0x000000ffff357224 */ /* 0x000fe400078e002a */
[----:B------:R-:W-:Y:S02]  /*30b80*/  IMAD.MOV.U32 R29, RZ, RZ, R26 ;  /* 0x000000ffff1d7224 */ /* 0x000fe400078e001a */
.L_x_59958:
[----:B------:R-:W-:Y:S05]  /*30b90*/  BSYNC B1 ;  /* 0x0000000000017941 */ /* 0x000fea0003800000 */
.L_x_59956:
        /* <DEDUP_REMOVED lines=9> */
.L_x_59960:
[----:B------:R-:W-:Y:S01]  /*30c30*/  MOV R61, R54 ;  /* 0x00000036003d7202 */ /* 0x000fe20000000f00 */
[----:B------:R-:W-:Y:S02]  /*30c40*/  IMAD.MOV.U32 R55, RZ, RZ, R30 ;  /* 0x000000ffff377224 */ /* 0x000fe400078e001e */
[----:B------:R-:W-:Y:S02]  /*30c50*/  IMAD.MOV.U32 R54, RZ, RZ, R41 ;  /* 0x000000ffff367224 */ /* 0x000fe400078e0029 */
[----:B------:R-:W-:Y:S02]  /*30c60*/  IMAD.MOV.U32 R30, RZ, RZ, R25 ;  /* 0x000000ffff1e7224 */ /* 0x000fe400078e0019 */
.L_x_59961:
[----:B------:R-:W-:Y:S05]  /*30c70*/  BSYNC B1 ;  /* 0x0000000000017941 */ /* 0x000fea0003800000 */
.L_x_59959:
        /* <DEDUP_REMOVED lines=9> */
.L_x_59963:
[----:B------:R-:W-:Y:S01]  /*30d10*/  MOV R42, R61 ;  /* 0x0000003d002a7202 */ /* 0x000fe20000000f00 */
[----:B------:R-:W-:Y:S02]  /*30d20*/  IMAD.MOV.U32 R26, RZ, RZ, R55 ;  /* 0x000000ffff1a7224 */ /* 0x000fe400078e0037 */
[----:B------:R-:W-:Y:S02]  /*30d30*/  IMAD.MOV.U32 R61, RZ, RZ, R40 ;  /* 0x000000ffff3d7224 */ /* 0x000fe400078e0028 */
[----:B------:R-:W-:Y:S02]  /*30d40*/  IMAD.MOV.U32 R55, RZ, RZ, R24 ;  /* 0x000000ffff377224 */ /* 0x000fe400078e0018 */
.L_x_59964:
[----:B------:R-:W-:Y:S05]  /*30d50*/  BSYNC B1 ;  /* 0x0000000000017941 */ /* 0x000fea0003800000 */
.L_x_59962:
        /* <DEDUP_REMOVED lines=9> */
.L_x_59966:
[----:B------:R-:W-:Y:S01]  /*30df0*/  MOV R41, R42 ;  /* 0x0000002a00297202 */ /* 0x000fe20000000f00 */
[----:B------:R-:W-:Y:S02]  /*30e00*/  IMAD.MOV.U32 R25, RZ, RZ, R26 ;  /* 0x000000ffff197224 */ /* 0x000fe400078e001a */
[----:B------:R-:W-:Y:S02]  /*30e10*/  IMAD.MOV.U32 R42, RZ, RZ, R39 ;  /* 0x000000ffff2a7224 */ /* 0x000fe400078e0027 */
[----:B------:R-:W-:Y:S02]  /*30e20*/  IMAD.MOV.U32 R26, RZ, RZ, R23 ;  /* 0x000000ffff1a7224 */ /* 0x000fe400078e0017 */
.L_x_59967:
[----:B------:R-:W-:Y:S05]  /*30e30*/  BSYNC B1 ;  /* 0x0000000000017941 */ /* 0x000fea0003800000 */
.L_x_59965:
        /* <DEDUP_REMOVED lines=9> */
.L_x_59969:
[----:B------:R-:W-:Y:S01]  /*30ed0*/  MOV R40, R41 ;  /* 0x0000002900287202 */ /* 0x000fe20000000f00 */
[----:B------:R-:W-:Y:S02]  /*30ee0*/  IMAD.MOV.U32 R24, RZ, RZ, R25 ;  /* 0x000000ffff187224 */ /* 0x000fe400078e0019 */
[----:B------:R-:W-:Y:S02]  /*30ef0*/  IMAD.MOV.U32 R41, RZ, RZ, R38 ;  /* 0x000000ffff297224 */ /* 0x000fe400078e0026 */
[----:B------:R-:W-:Y:S02]  /*30f00*/  IMAD.MOV.U32 R25, RZ, RZ, R22 ;  /* 0x000000ffff197224 */ /* 0x000fe400078e0016 */
.L_x_59970:
[----:B------:R-:W-:Y:S05]  /*30f10*/  BSYNC B1 ;  /* 0x0000000000017941 */ /* 0x000fea0003800000 */
.L_x_59968:
        /* <DEDUP_REMOVED lines=9> */
.L_x_59972:
[----:B------:R-:W-:Y:S01]  /*30fb0*/  MOV R39, R40 ;  /* 0x0000002800277202 */ /* 0x000fe20000000f00 */
[----:B------:R-:W-:Y:S02]  /*30fc0*/  IMAD.MOV.U32 R23, RZ, RZ, R24 ;  /* 0x000000ffff177224 */ /* 0x000fe400078e0018 */
[----:B------:R-:W-:Y:S02]  /*30fd0*/  IMAD.MOV.U32 R40, RZ, RZ, R37 ;  /* 0x000000ffff287224 */ /* 0x000fe400078e0025 */
[----:B------:R-:W-:Y:S02]  /*30fe0*/  IMAD.MOV.U32 R24, RZ, RZ, R21 ;  /* 0x000000ffff187224 */ /* 0x000fe400078e0015 */
.L_x_59973:
[----:B------:R-:W-:Y:S05]  /*30ff0*/  BSYNC B1 ;  /* 0x0000000000017941 */ /* 0x000fea0003800000 */
.L_x_59971:
        /* <DEDUP_REMOVED lines=9> */
.L_x_59975:
[----:B------:R-:W-:Y:S01]  /*31090*/  MOV R38, R39 ;  /* 0x0000002700267202 */ /* 0x000fe20000000f00 */
[----:B------:R-:W-:Y:S02]  /*310a0*/  IMAD.MOV.U32 R22, RZ, RZ, R23 ;  /* 0x000000ffff167224 */ /* 0x000fe400078e0017 */
[----:B------:R-:W-:Y:S02]  /*310b0*/  IMAD.MOV.U32 R39, RZ, RZ, R36 ;  /* 0x000000ffff277224 */ /* 0x000fe400078e0024 */
[----:B------:R-:W-:Y:S02]  /*310c0*/  IMAD.MOV.U32 R23, RZ, RZ, R20 ;  /* 0x000000ffff177224 */ /* 0x000fe400078e0014 */
.L_x_59976:
[----:B------:R-:W-:Y:S05]  /*310d0*/  BSYNC B1 ;  /* 0x0000000000017941 */ /* 0x000fea0003800000 */
.L_x_59974:
        /* <DEDUP_REMOVED lines=9> */
.L_x_59978:
[----:B------:R-:W-:Y:S01]  /*31170*/  MOV R37, R38 ;  /* 0x0000002600257202 */ /* 0x000fe20000000f00 */
[----:B------:R-:W-:Y:S02]  /*31180*/  IMAD.MOV.U32 R21, RZ, RZ, R22 ;  /* 0x000000ffff157224 */ /* 0x000fe400078e0016 */
[----:B------:R-:W-:Y:S02]  /*31190*/  IMAD.MOV.U32 R38, RZ, RZ, R35 ;  /* 0x000000ffff267224 */ /* 0x000fe400078e0023 */
[----:B------:R-:W-:Y:S02]  /*311a0*/  IMAD.MOV.U32 R22, RZ, RZ, R19 ;  /* 0x000000ffff167224 */ /* 0x000fe400078e0013 */
.L_x_59979:
[----:B------:R-:W-:Y:S05]  /*311b0*/  BSYNC B1 ;  /* 0x0000000000017941 */ /* 0x000fea0003800000 */
.L_x_59977:
        /* <DEDUP_REMOVED lines=9> */
.L_x_59981:
[----:B------:R-:W-:Y:S01]  /*31250*/  MOV R36, R37 ;  /* 0x0000002500247202 */ /* 0x000fe20000000f00 */
[----:B------:R-:W-:Y:S02]  /*31260*/  IMAD.MOV.U32 R20, RZ, RZ, R21 ;  /* 0x000000ffff147224 */ /* 0x000fe400078e0015 */
[----:B------:R-:W-:Y:S02]  /*31270*/  IMAD.MOV.U32 R37, RZ, RZ, R34 ;  /* 0x000000ffff257224 */ /* 0x000fe400078e0022 */
[----:B------:R-:W-:Y:S02]  /*31280*/  IMAD.MOV.U32 R21, RZ, RZ, R18 ;  /* 0x000000ffff157224 */ /* 0x000fe400078e0012 */
.L_x_59982:
[----:B------:R-:W-:Y:S05]  /*31290*/  BSYNC B1 ;  /* 0x0000000000017941 */ /* 0x000fea0003800000 */
.L_x_59980:
        /* <DEDUP_REMOVED lines=9> */
.L_x_59984:
[----:B------:R-:W-:Y:S01]  /*31330*/  MOV R35, R36 ;  /* 0x0000002400237202 */ /* 0x000fe20000000f00 */
[----:B------:R-:W-:Y:S02]  /*31340*/  IMAD.MOV.U32 R19, RZ, RZ, R20 ;  /* 0x000000ffff137224 */ /* 0x000fe400078e0014 */
[----:B------:R-:W-:Y:S02]  /*31350*/  IMAD.MOV.U32 R36, RZ, RZ, R33 ;  /* 0x000000ffff247224 */ /* 0x000fe400078e0021 */
[----:B------:R-:W-:Y:S02]  /*31360*/  IMAD.MOV.U32 R20, RZ, RZ, R17 ;  /* 0x000000ffff147224 */ /* 0x000fe400078e0011 */
.L_x_59985:
[----:B------:R-:W-:Y:S05]  /*31370*/  BSYNC B1 ;  /* 0x0000000000017941 */ /* 0x000fea0003800000 */
.L_x_59983:
        /* <DEDUP_REMOVED lines=9> */
.L_x_59987:
[----:B------:R-:W-:Y:S01]  /*31410*/  MOV R34, R35 ;  /* 0x0000002300227202 */ /* 0x000fe20000000f00 */
[----:B------:R-:W-:Y:S02]  /*31420*/  IMAD.MOV.U32 R18, RZ, RZ, R19 ;  /* 0x000000ffff127224 */ /* 0x000fe400078e0013 */
[----:B------:R-:W-:Y:S02]  /*31430*/  IMAD.MOV.U32 R35, RZ, RZ, R32 ;  /* 0x000000ffff237224 */ /* 0x000fe400078e0020 */
[----:B------:R-:W-:Y:S02]  /*31440*/  IMAD.MOV.U32 R19, RZ, RZ, R16 ;  /* 0x000000ffff137224 */ /* 0x000fe400078e0010 */
.L_x_59988:
[----:B------:R-:W-:Y:S05]  /*31450*/  BSYNC B1 ;  /* 0x0000000000017941 */ /* 0x000fea0003800000 */
.L_x_59986:
        /* <DEDUP_REMOVED lines=9> */
.L_x_59990:
[----:B------:R-:W-:Y:S01]  /*314f0*/  MOV R17, R34 ;  /* 0x0000002200117202 */ /* 0x000fe20000000f00 */
[----:B------:R-:W-:Y:S02]  /*31500*/  IMAD.MOV.U32 R16, RZ, RZ, R18 ;  /* 0x000000ffff107224 */ /* 0x000fe400078e0012 */
[----:B------:R-:W-:Y:S02]  /*31510*/  IMAD.MOV.U32 R34, RZ, RZ, R31 ;  /* 0x000000ffff227224 */ /* 0x000fe400078e001f */
[----:B------:R-:W-:Y:S02]  /*31520*/  IMAD.MOV.U32 R18, RZ, RZ, R15 ;  /* 0x000000ffff127224 */ /* 0x000fe400078e000f */
.L_x_59991:
[----:B------:R-:W-:Y:S05]  /*31530*/  BSYNC B1 ;  /* 0x0000000000017941 */ /* 0x000fea0003800000 */
.L_x_59989:
        /* <DEDUP_REMOVED lines=9> */
.L_x_59993:
[----:B------:R-:W-:Y:S01]  /*315d0*/  MOV R31, R17 ;  /* 0x00000011001f7202 */ /* 0x000fe20000000f00 */
[----:B------:R-:W-:Y:S02]  /*315e0*/  IMAD.MOV.U32 R15, RZ, RZ, R16 ;  /* 0x000000ffff0f7224 */ /* 0x000fe400078e0010 */
[----:B------:R-:W-:Y:S02]  /*315f0*/  IMAD.MOV.U32 R17, RZ, RZ, R14 ;  /* 0x000000ffff117224 */ /* 0x000fe400078e000e */
[----:B------:R-:W-:Y:S02]  /*31600*/  IMAD.MOV.U32 R16, RZ, RZ, R13 ;  /* 0x000000ffff107224 */ /* 0x000fe400078e000d */
.L_x_59994:
[----:B------:R-:W-:Y:S05]  /*31610*/  BSYNC B1 ;  /* 0x0000000000017941 */ /* 0x000fea0003800000 */
.L_x_59992:
        /* <DEDUP_REMOVED lines=16> */
.L_x_59996:
[----:B------:R-:W-:Y:S02]  /*31720*/  IMAD.MOV.U32 R32, RZ, RZ, R27 ;  /* 0x000000ffff207224 */ /* 0x000fe400078e001b */
[----:B------:R-:W-:Y:S02]  /*31730*/  IMAD.MOV.U32 R14, RZ, RZ, R43 ;  /* 0x000000ffff0e7224 */ /* 0x000fe400078e002b */
[----:B------:R-:W-:Y:S02]  /*31740*/  IMAD.MOV.U32 R27, RZ, RZ, R28 ;  /* 0x000000ffff1b7224 */ /* 0x000fe400078e001c */
[----:B------:R-:W-:Y:S02]  /*31750*/  IMAD.MOV.U32 R43, RZ, RZ, R12 ;  /* 0x000000ffff2b7224 */ /* 0x000fe400078e000c */
.L_x_59997:
[----:B------:R-:W-:Y:S05]  /*31760*/  BSYNC B1 ;  /* 0x0000000000017941 */ /* 0x000fea0003800000 */
.L_x_59995:
        /* <DEDUP_REMOVED lines=9> */
.L_x_59999:
[----:B------:R-:W-:Y:S02]  /*31800*/  IMAD.MOV.U32 R33, RZ, RZ, R32 ;  /* 0x000000ffff217224 */ /* 0x000fe400078e0020 */
[----:B------:R-:W-:Y:S02]  /*31810*/  IMAD.MOV.U32 R13, RZ, RZ, R14 ;  /* 0x000000ffff0d7224 */ /* 0x000fe400078e000e */
[----:B------:R-:W-:Y:S02]  /*31820*/  IMAD.MOV.U32 R32, RZ, RZ, R53 ;  /* 0x000000ffff207224 */ /* 0x000fe400078e0035 */
[----:B------:R-:W-:Y:S02]  /*31830*/  IMAD.MOV.U32 R14, RZ, RZ, R29 ;  /* 0x000000ffff0e7224 */ /* 0x000fe400078e001d */
.L_x_60000:
[----:B------:R-:W-:Y:S05]  /*31840*/  BSYNC B1 ;  /* 0x0000000000017941 */ /* 0x000fea0003800000 */
.L_x_59998:
        /* <DEDUP_REMOVED lines=9> */
.L_x_60002:
[----:B------:R-:W-:Y:S02]  /*318e0*/  IMAD.MOV.U32 R28, RZ, RZ, R33 ;  /* 0x000000ffff1c7224 */ /* 0x000fe400078e0021 */
[----:B------:R-:W-:Y:S02]  /*318f0*/  IMAD.MOV.U32 R12, RZ, RZ, R13 ;  /* 0x000000ffff0c7224 */ /* 0x000fe400078e000d */
[----:B------:R-:W-:Y:S02]  /*31900*/  IMAD.MOV.U32 R33, RZ, RZ, R54 ;  /* 0x000000ffff217224 */ /* 0x000fe400078e0036 */
[----:B------:R-:W-:Y:S02]  /*31910*/  IMAD.MOV.U32 R13, RZ, RZ, R30 ;  /* 0x000000ffff0d7224 */ /* 0x000fe400078e001e */
.L_x_60003:
[----:B------:R-:W-:Y:S05]  /*31920*/  BSYNC B1 ;  /* 0x0000000000017941 */ /* 0x000fea0003800000 */
.L_x_60001:
        /* <DEDUP_REMOVED lines=9> */
.L_x_60005:
[----:B------:R-:W-:Y:S02]  /*319c0*/  IMAD.MOV.U32 R51, RZ, RZ, R28 ;  /* 0x000000ffff337224 */ /* 0x000fe400078e001c */
[----:B------:R-:W-:Y:S02]  /*319d0*/  IMAD.MOV.U32 R29, RZ, RZ, R12 ;  /* 0x000000ffff1d7224 */ /* 0x000fe400078e000c */
[----:B------:R-:W-:Y:S02]  /*319e0*/  IMAD.MOV.U32 R28, RZ, RZ, R61 ;  /* 0x000000ffff1c7224 */ /* 0x000fe400078e003d */
[----:B------:R-:W-:Y:S02]  /*319f0*/  IMAD.MOV.U32 R12, RZ, RZ, R55 ;  /* 0x000000ffff0c7224 */ /* 0x000fe400078e0037 */
.L_x_60006:
[----:B------:R-:W-:Y:S05]  /*31a00*/  BSYNC B1 ;  /* 0x0000000000017941 */ /* 0x000fea0003800000 */
.L_x_60004:
        /* <DEDUP_REMOVED lines=9> */
.L_x_60008:
[----:B------:R-:W-:Y:S02]  /*31aa0*/  IMAD.MOV.U32 R54, RZ, RZ, R51 ;  /* 0x000000ffff367224 */ /* 0x000fe400078e0033 */
[----:B------:R-:W-:Y:S02]  /*31ab0*/  IMAD.MOV.U32 R30, RZ, RZ, R29 ;  /* 0x000000ffff1e7224 */ /* 0x000fe400078e001d */
[----:B------:R-:W-:Y:S02]  /*31ac0*/  IMAD.MOV.U32 R51, RZ, RZ, R42 ;  /* 0x000000ffff337224 */ /* 0x000fe400078e002a */
[----:B------:R-:W-:Y:S02]  /*31ad0*/  IMAD.MOV.U32 R29, RZ, RZ, R26 ;  /* 0x000000ffff1d7224 */ /* 0x000fe400078e001a */
.L_x_60009:
[----:B------:R-:W-:Y:S05]  /*31ae0*/  BSYNC B1 ;  /* 0x0000000000017941 */ /* 0x000fea0003800000 */
.L_x_60007:
        /* <DEDUP_REMOVED lines=9> */
.L_x_60011:
[----:B------:R-:W-:Y:S02]  /*31b80*/  IMAD.MOV.U32 R55, RZ, RZ, R54 ;  /* 0x000000ffff377224 */ /* 0x000fe400078e0036 */
[----:B------:R-:W-:Y:S02]  /*31b90*/  IMAD.MOV.U32 R53, RZ, RZ, R30 ;  /* 0x000000ffff357224 */ /* 0x000fe400078e001e */
[----:B------:R-:W-:Y:S02]  /*31ba0*/  IMAD.MOV.U32 R54, RZ, RZ, R41 ;  /* 0x000000ffff367224 */ /* 0x000fe400078e0029 */
[----:B------:R-:W-:Y:S02]  /*31bb0*/  IMAD.MOV.U32 R30, RZ, RZ, R25 ;  /* 0x000000ffff1e7224 */ /* 0x000fe400078e0019 */
.L_x_60012:
[----:B------:R-:W-:Y:S05]  /*31bc0*/  BSYNC B1 ;  /* 0x0000000000017941 */ /* 0x000fea0003800000 */
.L_x_60010:
        /* <DEDUP_REMOVED lines=9> */
.L_x_60014:
[----:B------:R-:W-:Y:S02]  /*31c60*/  IMAD.MOV.U32 R42, RZ, RZ, R55 ;  /* 0x000000ffff2a7224 */ /* 0x000fe400078e0037 */
[----:B------:R-:W-:Y:S02]  /*31c70*/  IMAD.MOV.U32 R26, RZ, RZ, R53 ;  /* 0x000000ffff1a7224 */ /* 0x000fe400078e0035 */
[----:B------:R-:W-:Y:S02]  /*31c80*/  IMAD.MOV.U32 R55, RZ, RZ, R40 ;  /* 0x000000ffff377224 */ /* 0x000fe400078e0028 */
[----:B------:R-:W-:Y:S02]  /*31c90*/  IMAD.MOV.U32 R53, RZ, RZ, R24 ;  /* 0x000000ffff357224 */ /* 0x000fe400078e0018 */
.L_x_60015:
[----:B------:R-:W-:Y:S05]  /*31ca0*/  BSYNC B1 ;  /* 0x0000000000017941 */ /* 0x000fea0003800000 */
.L_x_60013:
        /* <DEDUP_REMOVED lines=9> */
.L_x_60017:
[----:B------:R-:W-:Y:S02]  /*31d40*/  IMAD.MOV.U32 R41, RZ, RZ, R42 ;  /* 0x000000ffff297224 */ /* 0x000fe400078e002a */
[----:B------:R-:W-:Y:S02]  /*31d50*/  IMAD.MOV.U32 R25, RZ, RZ, R26 ;  /* 0x000000ffff197224 */ /* 0x000fe400078e001a */
[----:B------:R-:W-:Y:S02]  /*31d60*/  IMAD.MOV.U32 R42, RZ, RZ, R39 ;  /* 0x000000ffff2a7224 */ /* 0x000fe400078e0027 */
[----:B------:R-:W-:Y:S02]  /*31d70*/  IMAD.MOV.U32 R26, RZ, RZ, R23 ;  /* 0x000000ffff1a7224 */ /* 0x000fe400078e0017 */
.L_x_60018:
[----:B------:R-:W-:Y:S05]  /*31d80*/  BSYNC B1 ;  /* 0x0000000000017941 */ /* 0x000fea0003800000 */
.L_x_60016:
        /* <DEDUP_REMOVED lines=9> */
.L_x_60020:
[----:B------:R-:W-:Y:S02]  /*31e20*/  IMAD.MOV.U32 R40, RZ, RZ, R41 ;  /* 0x000000ffff287224 */ /* 0x000fe400078e0029 */
[----:B------:R-:W-:Y:S02]  /*31e30*/  IMAD.MOV.U32 R24, RZ, RZ, R25 ;  /* 0x000000ffff187224 */ /* 0x000fe400078e0019 */
[----:B------:R-:W-:Y:S02]  /*31e40*/  IMAD.MOV.U32 R41, RZ, RZ, R38 ;  /* 0x000000ffff297224 */ /* 0x000fe400078e0026 */
[----:B------:R-:W-:Y:S02]  /*31e50*/  IMAD.MOV.U32 R25, RZ, RZ, R22 ;  /* 0x000000ffff197224 */ /* 0x000fe400078e0016 */
.L_x_60021:
[----:B------:R-:W-:Y:S05]  /*31e60*/  BSYNC B1 ;  /* 0x0000000000017941 */ /* 0x000fea0003800000 */
.L_x_60019:
        /* <DEDUP_REMOVED lines=9> */
.L_x_60023:
[----:B------:R-:W-:Y:S02]  /*31f00*/  IMAD.MOV.U32 R39, RZ, RZ, R40 ;  /* 0x000000ffff277224 */ /* 0x000fe400078e0028 */
[----:B------:R-:W-:Y:S02]  /*31f10*/  IMAD.MOV.U32 R23, RZ, RZ, R24 ;  /* 0x000000ffff177224 */ /* 0x000fe400078e0018 */
[----:B------:R-:W-:Y:S02]  /*31f20*/  IMAD.MOV.U32 R40, RZ, RZ, R37 ;  /* 0x000000ffff287224 */ /* 0x000fe400078e0025 */
[----:B------:R-:W-:Y:S02]  /*31f30*/  IMAD.MOV.U32 R24, RZ, RZ, R21 ;  /* 0x000000ffff187224 */ /* 0x000fe400078e0015 */
.L_x_60024:
[----:B------:R-:W-:Y:S05]  /*31f40*/  BSYNC B1 ;  /* 0x0000000000017941 */ /* 0x000fea0003800000 */
.L_x_60022:
        /* <DEDUP_REMOVED lines=9> */
.L_x_60026:
[----:B------:R-:W-:Y:S02]  /*31fe0*/  IMAD.MOV.U32 R38, RZ, RZ, R39 ;  /* 0x000000ffff267224 */ /* 0x000fe400078e0027 */
[----:B------:R-:W-:Y:S02]  /*31ff0*/  IMAD.MOV.U32 R22, RZ, RZ, R23 ;  /* 0x000000ffff167224 */ /* 0x000fe400078e0017 */
[----:B------:R-:W-:Y:S02]  /*32000*/  IMAD.MOV.U32 R39, RZ, RZ, R36 ;  /* 0x000000ffff277224 */ /* 0x000fe400078e0024 */
[----:B------:R-:W-:Y:S02]  /*32010*/  IMAD.MOV.U32 R23, RZ, RZ, R20 ;  /* 0x000000ffff177224 */ /* 0x000fe400078e0014 */
.L_x_60027:
[----:B------:R-:W-:Y:S05]  /*32020*/  BSYNC B1 ;  /* 0x0000000000017941 */ /* 0x000fea0003800000 */
.L_x_60025:
        /* <DEDUP_REMOVED lines=9> */
.L_x_60029:
[----:B------:R-:W-:Y:S02]  /*320c0*/  IMAD.MOV.U32 R37, RZ, RZ, R38 ;  /* 0x000000ffff257224 */ /* 0x000fe400078e0026 */
[----:B------:R-:W-:Y:S02]  /*320d0*/  IMAD.MOV.U32 R21, RZ, RZ, R22 ;  /* 0x000000ffff157224 */ /* 0x000fe400078e0016 */
[----:B------:R-:W-:Y:S02]  /*320e0*/  IMAD.MOV.U32 R38, RZ, RZ, R35 ;  /* 0x000000ffff267224 */ /* 0x000fe400078e0023 */
[----:B------:R-:W-:Y:S02]  /*320f0*/  IMAD.MOV.U32 R22, RZ, RZ, R19 ;  /* 0x000000ffff167224 */ /* 0x000fe400078e0013 */
.L_x_60030:
[----:B------:R-:W-:Y:S05]  /*32100*/  BSYNC B1 ;  /* 0x0000000000017941 */ /* 0x000fea0003800000 */
.L_x_60028:
        /* <DEDUP_REMOVED lines=9> */
.L_x_60032:
[----:B------:R-:W-:Y:S02]  /*321a0*/  IMAD.MOV.U32 R20, RZ, RZ, R37 ;  /* 0x000000ffff147224 */ /* 0x000fe400078e0025 */
[----:B------:R-:W-:Y:S02]  /*321b0*/  IMAD.MOV.U32 R19, RZ, RZ, R21 ;  /* 0x000000ffff137224 */ /* 0x000fe400078e0015 */
[----:B------:R-:W-:Y:S02]  /*321c0*/  IMAD.MOV.U32 R37, RZ, RZ, R34 ;  /* 0x000000ffff257224 */ /* 0x000fe400078e0022 */
[----:B------:R-:W-:Y:S02]  /*321d0*/  IMAD.MOV.U32 R21, RZ, RZ, R18 ;  /* 0x000000ffff157224 */ /* 0x000fe400078e0012 */
.L_x_60033:
[----:B------:R-:W-:Y:S05]  /*321e0*/  BSYNC B1 ;  /* 0x0000000000017941 */ /* 0x000fea0003800000 */
.L_x_60031:
        /* <DEDUP_REMOVED lines=9> */
.L_x_60035:
[----:B------:R-:W-:Y:S02]  /*32280*/  IMAD.MOV.U32 R34, RZ, RZ, R20 ;  /* 0x000000ffff227224 */ /* 0x000fe400078e0014 */
[----:B------:R-:W-:Y:S02]  /*32290*/  IMAD.MOV.U32 R18, RZ, RZ, R19 ;  /* 0x000000ffff127224 */ /* 0x000fe400078e0013 */
[----:B------:R-:W-:Y:S02]  /*322a0*/  IMAD.MOV.U32 R20, RZ, RZ, R17 ;  /* 0x000000ffff147224 */ /* 0x000fe400078e0011 */
[----:B------:R-:W-:Y:S02]  /*322b0*/  IMAD.MOV.U32 R19, RZ, RZ, R16 ;  /* 0x000000ffff137224 */ /* 0x000fe400078e0010 */
.L_x_60036:
[----:B------:R-:W-:Y:S05]  /*322c0*/  BSYNC B1 ;  /* 0x0000000000017941 */ /* 0x000fea0003800000 */
.L_x_60034:
        /* <DEDUP_REMOVED lines=9> */
.L_x_60038:
[----:B------:R-:W-:Y:S02]  /*32360*/  IMAD.MOV.U32 R17, RZ, RZ, R34 ;  /* 0x000000ffff117224 */ /* 0x000fe400078e0022 */
[----:B------:R-:W-:Y:S02]  /*32370*/  IMAD.MOV.U32 R16, RZ, RZ, R18 ;  /* 0x000000ffff107224 */ /* 0x000fe400078e0012 */
[----:B------:R-:W-:Y:S02]  /*32380*/  IMAD.MOV.U32 R34, RZ, RZ, R31 ;  /* 0x000000ffff227224 */ /* 0x000fe400078e001f */
[----:B------:R-:W-:Y:S02]  /*32390*/  IMAD.MOV.U32 R18, RZ, RZ, R15 ;  /* 0x000000ffff127224 */ /* 0x000fe400078e000f */
.L_x_60039:
[----:B------:R-:W-:Y:S05]  /*323a0*/  BSYNC B1 ;  /* 0x0000000000017941 */ /* 0x000fea0003800000 */
.L_x_60037:
        /* <DEDUP_REMOVED lines=16> */
.L_x_60041:
[----:B------:R-:W-:Y:S01]  /*324b0*/  IMAD.MOV.U32 R60, RZ, RZ, R27 ;  /* 0x000000ffff3c7224 */ /* 0x000fe200078e001b */
[----:B------:R-:W-:Y:S01]  /*324c0*/  MOV R27, R32 ;  /* 0x00000020001b7202 */ /* 0x000fe20000000f00 */
[----:B------:R-:W-:Y:S02]  /*324d0*/  IMAD.MOV.U32 R36, RZ, RZ, R43 ;  /* 0x000000ffff247224 */ /* 0x000fe400078e002b */
[----:B------:R-:W-:Y:S02]  /*324e0*/  IMAD.MOV.U32 R43, RZ, RZ, R14 ;  /* 0x000000ffff2b7224 */ /* 0x000fe400078e000e */
.L_x_60042:
[----:B------:R-:W-:Y:S05]  /*324f0*/  BSYNC B1 ;  /* 0x0000000000017941 */ /* 0x000fea0003800000 */
.L_x_60040:
        /* <DEDUP_REMOVED lines=9> */
.L_x_60044:
[----:B------:R-:W-:Y:S01]  /*32590*/  IMAD.MOV.U32 R31, RZ, RZ, R60 ;  /* 0x000000ffff1f7224 */ /* 0x000fe200078e003c */
[----:B------:R-:W-:Y:S01]  /*325a0*/  MOV R60, R33 ;  /* 0x00000021003c7202 */ /* 0x000fe20000000f00 */
[----:B------:R-:W-:Y:S02]  /*325b0*/  IMAD.MOV.U32 R15, RZ, RZ, R36 ;  /* 0x000000ffff0f7224 */ /* 0x000fe400078e0024 */
[----:B------:R-:W-:Y:S02]  /*325c0*/  IMAD.MOV.U32 R36, RZ, RZ, R13 ;  /* 0x000000ffff247224 */ /* 0x000fe400078e000d */
.L_x_60045:
[----:B------:R-:W-:Y:S05]  /*325d0*/  BSYNC B1 ;  /* 0x0000000000017941 */ /* 0x000fea0003800000 */
.L_x_60043:
        /* <DEDUP_REMOVED lines=9> */
.L_x_60047:
[----:B------:R-:W-:Y:S01]  /*32670*/  IMAD.MOV.U32 R32, RZ, RZ, R31 ;  /* 0x000000ffff207224 */ /* 0x000fe200078e001f */
[----:B------:R-:W-:Y:S01]  /*32680*/  MOV R31, R28 ;  /* 0x0000001c001f7202 */ /* 0x000fe20000000f00 */
[----:B------:R-:W-:Y:S02]  /*32690*/  IMAD.MOV.U32 R14, RZ, RZ, R15 ;  /* 0x000000ffff0e7224 */ /* 0x000fe400078e000f */
[----:B------:R-:W-:Y:S02]  /*326a0*/  IMAD.MOV.U32 R15, RZ, RZ, R12 ;  /* 0x000000ffff0f7224 */ /* 0x000fe400078e000c */
.L_x_60048:
[----:B------:R-:W-:Y:S05]  /*326b0*/  BSYNC B1 ;  /* 0x0000000000017941 */ /* 0x000fea0003800000 */
.L_x_60046:
        /* <DEDUP_REMOVED lines=9> */
.L_x_60050:
[----:B------:R-:W-:Y:S01]  /*32750*/  IMAD.MOV.U32 R33, RZ, RZ, R32 ;  /* 0x000000ffff217224 */ /* 0x000fe200078e0020 */
[----:B------:R-:W-:Y:S01]  /*32760*/  MOV R32, R51 ;  /* 0x0000003300207202 */ /* 0x000fe20000000f00 */
[----:B------:R-:W-:Y:S02]  /*32770*/  IMAD.MOV.U32 R13, RZ, RZ, R14 ;  /* 0x000000ffff0d7224 */ /* 0x000fe400078e000e */
[----:B------:R-:W-:Y:S02]  /*32780*/  IMAD.MOV.U32 R14, RZ, RZ, R29 ;  /* 0x000000ffff0e7224 */ /* 0x000fe400078e001d */
.L_x_60051:
[----:B------:R-:W-:Y:S05]  /*32790*/  BSYNC B1 ;  /* 0x0000000000017941 */ /* 0x000fea0003800000 */
.L_x_60049:
        /* <DEDUP_REMOVED lines=9> */
.L_x_60053:
[----:B------:R-:W-:Y:S01]  /*32830*/  IMAD.MOV.U32 R28, RZ, RZ, R33 ;  /* 0x000000ffff1c7224 */ /* 0x000fe200078e0021 */
[----:B------:R-:W-:Y:S01]  /*32840*/  MOV R33, R54 ;  /* 0x0000003600217202 */ /* 0x000fe20000000f00 */
[----:B------:R-:W-:Y:S02]  /*32850*/  IMAD.MOV.U32 R12, RZ, RZ, R13 ;  /* 0x000000ffff0c7224 */ /* 0x000fe400078e000d */
[----:B------:R-:W-:Y:S02]  /*32860*/  IMAD.MOV.U32 R13, RZ, RZ, R30 ;  /* 0x000000ffff0d7224 */ /* 0x000fe400078e001e */
.L_x_60054:
[----:B------:R-:W-:Y:S05]  /*32870*/  BSYNC B1 ;  /* 0x0000000000017941 */ /* 0x000fea0003800000 */
.L_x_60052:
        /* <DEDUP_REMOVED lines=9> */
.L_x_60056:
[----:B------:R-:W-:Y:S01]  /*32910*/  IMAD.MOV.U32 R35, RZ, RZ, R28 ;  /* 0x000000ffff237224 */ /* 0x000fe200078e001c */
[----:B------:R-:W-:Y:S01]  /*32920*/  MOV R28, R55 ;  /* 0x00000037001c7202 */ /* 0x000fe20000000f00 */
[----:B------:R-:W-:Y:S02]  /*32930*/  IMAD.MOV.U32 R29, RZ, RZ, R12 ;  /* 0x000000ffff1d7224 */ /* 0x000fe400078e000c */
[----:B------:R-:W-:Y:S02]  /*32940*/  IMAD.MOV.U32 R12, RZ, RZ, R53 ;  /* 0x000000ffff0c7224 */ /* 0x000fe400078e0035 */
.L_x_60057:
[----:B------:R-:W-:Y:S05]  /*32950*/  BSYNC B1 ;  /* 0x0000000000017941 */ /* 0x000fea0003800000 */
.L_x_60055:
        /* <DEDUP_REMOVED lines=9> */
.L_x_60059:
[----:B------:R-:W-:Y:S01]  /*329f0*/  IMAD.MOV.U32 R54, RZ, RZ, R35 ;  /* 0x000000ffff367224 */ /* 0x000fe200078e0023 */
[----:B------:R-:W-:Y:S01]  /*32a00*/  MOV R35, R42 ;  /* 0x0000002a00237202 */ /* 0x000fe20000000f00 */
[----:B------:R-:W-:Y:S02]  /*32a10*/  IMAD.MOV.U32 R30, RZ, RZ, R29 ;  /* 0x000000ffff1e7224 */ /* 0x000fe400078e001d */
[----:B------:R-:W-:Y:S02]  /*32a20*/  IMAD.MOV.U32 R29, RZ, RZ, R26 ;  /* 0x000000ffff1d7224 */ /* 0x000fe400078e001a */
.L_x_60060:
[----:B------:R-:W-:Y:S05]  /*32a30*/  BSYNC B1 ;  /* 0x0000000000017941 */ /* 0x000fea0003800000 */
.L_x_60058:
        /* <DEDUP_REMOVED lines=9> */
.L_x_60062:
[----:B------:R-:W-:Y:S01]  /*32ad0*/  IMAD.MOV.U32 R51, RZ, RZ, R54 ;  /* 0x000000ffff337224 */ /* 0x000fe200078e0036 */
[----:B------:R-:W-:Y:S01]  /*32ae0*/  MOV R54, R41 ;  /* 0x0000002900367202 */ /* 0x000fe20000000f00 */
[----:B------:R-:W-:Y:S02]  /*32af0*/  IMAD.MOV.U32 R49, RZ, RZ, R30 ;  /* 0x000000ffff317224 */ /* 0x000fe400078e001e */
[----:B------:R-:W-:Y:S02]  /*32b00*/  IMAD.MOV.U32 R30, RZ, RZ, R25 ;  /* 0x000000ffff1e7224 */ /* 0x000fe400078e0019 */
.L_x_60063:
[----:B------:R-:W-:Y:S05]  /*32b10*/  BSYNC B1 ;  /* 0x0000000000017941 */ /* 0x000fea0003800000 */
.L_x_60061:
        /* <DEDUP_REMOVED lines=9> */
.L_x_60065:
[----:B------:R-:W-:Y:S01]  /*32bb0*/  IMAD.MOV.U32 R42, RZ, RZ, R51 ;  /* 0x000000ffff2a7224 */ /* 0x000fe200078e0033 */
[----:B------:R-:W-:Y:S01]  /*32bc0*/  MOV R51, R40 ;  /* 0x0000002800337202 */ /* 0x000fe20000000f00 */
[----:B------:R-:W-:Y:S02]  /*32bd0*/  IMAD.MOV.U32 R26, RZ, RZ, R49 ;  /* 0x000000ffff1a7224 */ /* 0x000fe400078e0031 */
[----:B------:R-:W-:Y:S02]  /*32be0*/  IMAD.MOV.U32 R49, RZ, RZ, R24 ;  /* 0x000000ffff317224 */ /* 0x000fe400078e0018 */
.L_x_60066:
[----:B------:R-:W-:Y:S05]  /*32bf0*/  BSYNC B1 ;  /* 0x0000000000017941 */ /* 0x000fea0003800000 */
.L_x_60064:
        /* <DEDUP_REMOVED lines=9> */
.L_x_60068:
[----:B------:R-:W-:Y:S01]  /*32c90*/  IMAD.MOV.U32 R41, RZ, RZ, R42 ;  /* 0x000000ffff297224 */ /* 0x000fe200078e002a */
[----:B------:R-:W-:Y:S01]  /*32ca0*/  MOV R42, R39 ;  /* 0x00000027002a7202 */ /* 0x000fe20000000f00 */
[----:B------:R-:W-:Y:S02]  /*32cb0*/  IMAD.MOV.U32 R25, RZ, RZ, R26 ;  /* 0x000000ffff197224 */ /* 0x000fe400078e001a */
[----:B------:R-:W-:Y:S02]  /*32cc0*/  IMAD.MOV.U32 R26, RZ, RZ, R23 ;  /* 0x000000ffff1a7224 */ /* 0x000fe400078e0017 */
.L_x_60069:
[----:B------:R-:W-:Y:S05]  /*32cd0*/  BSYNC B1 ;  /* 0x0000000000017941 */ /* 0x000fea0003800000 */
.L_x_60067:
        /* <DEDUP_REMOVED lines=9> */
.L_x_60071:
[----:B------:R-:W-:Y:S01]  /*32d70*/  IMAD.MOV.U32 R40, RZ, RZ, R41 ;  /* 0x000000ffff287224 */ /* 0x000fe200078e0029 */
[----:B------:R-:W-:Y:S01]  /*32d80*/  MOV R41, R38 ;  /* 0x0000002600297202 */ /* 0x000fe20000000f00 */
[----:B------:R-:W-:Y:S02]  /*32d90*/  IMAD.MOV.U32 R24, RZ, RZ, R25 ;  /* 0x000000ffff187224 */ /* 0x000fe400078e0019 */
[----:B------:R-:W-:Y:S02]  /*32da0*/  IMAD.MOV.U32 R25, RZ, RZ, R22 ;  /* 0x000000ffff197224 */ /* 0x000fe400078e0016 */
.L_x_60072:
[----:B------:R-:W-:Y:S05]  /*32db0*/  BSYNC B1 ;  /* 0x0000000000017941 */ /* 0x000fea0003800000 */
.L_x_60070:
        /* <DEDUP_REMOVED lines=9> */
.L_x_60074:
[----:B------:R-:W-:Y:S01]  /*32e50*/  IMAD.MOV.U32 R23, RZ, RZ, R40 ;  /* 0x000000ffff177224 */ /* 0x000fe200078e0028 */
[----:B------:R-:W-:Y:S01]  /*32e60*/  MOV R40, R37 ;  /* 0x0000002500287202 */ /* 0x000fe20000000f00 */
[----:B------:R-:W-:Y:S02]  /*32e70*/  IMAD.MOV.U32 R22, RZ, RZ, R24 ;  /* 0x000000ffff167224 */ /* 0x000fe400078e0018 */
[----:B------:R-:W-:Y:S02]  /*32e80*/  IMAD.MOV.U32 R24, RZ, RZ, R21 ;  /* 0x000000ffff187224 */ /* 0x000fe400078e0015 */
.L_x_60075:
[----:B------:R-:W-:Y:S05]  /*32e90*/  BSYNC B1 ;  /* 0x0000000000017941 */ /* 0x000fea0003800000 */
.L_x_60073:
        /* <DEDUP_REMOVED lines=9> */
.L_x_60077:
[----:B------:R-:W-:Y:S01]  /*32f30*/  IMAD.MOV.U32 R37, RZ, RZ, R23 ;  /* 0x000000ffff257224 */ /* 0x000fe200078e0017 */
[----:B------:R-:W-:Y:S01]  /*32f40*/  MOV R23, R20 ;  /* 0x0000001400177202 */ /* 0x000fe20000000f00 */
[----:B------:R-:W-:Y:S02]  /*32f50*/  IMAD.MOV.U32 R21, RZ, RZ, R22 ;  /* 0x000000ffff157224 */ /* 0x000fe400078e0016 */
[----:B------:R-:W-:Y:S02]  /*32f60*/  IMAD.MOV.U32 R22, RZ, RZ, R19 ;  /* 0x000000ffff167224 */ /* 0x000fe400078e0013 */
.L_x_60078:
[----:B------:R-:W-:Y:S05]  /*32f70*/  BSYNC B1 ;  /* 0x0000000000017941 */ /* 0x000fea0003800000 */
.L_x_60076:
        /* <DEDUP_REMOVED lines=9> */
.L_x_60080:
[----:B------:R-:W-:Y:S01]  /*33010*/  IMAD.MOV.U32 R20, RZ, RZ, R37 ;  /* 0x000000ffff147224 */ /* 0x000fe200078e0025 */
[----:B------:R-:W-:Y:S01]  /*33020*/  MOV R37, R34 ;  /* 0x0000002200257202 */ /* 0x000fe20000000f00 */
[----:B------:R-:W-:Y:S02]  /*33030*/  IMAD.MOV.U32 R19, RZ, RZ, R21 ;  /* 0x000000ffff137224 */ /* 0x000fe400078e0015 */
[----:B------:R-:W-:Y:S02]  /*33040*/  IMAD.MOV.U32 R21, RZ, RZ, R18 ;  /* 0x000000ffff157224 */ /* 0x000fe400078e0012 */
.L_x_60081:
[----:B------:R-:W-:Y:S05]  /*33050*/  BSYNC B1 ;  /* 0x0000000000017941 */ /* 0x000fea0003800000 */
.L_x_60079:
        /* <DEDUP_REMOVED lines=9> */
.L_x_60083:
[----:B------:R-:W-:Y:S01]  /*330f0*/  IMAD.MOV.U32 R34, RZ, RZ, R20 ;  /* 0x000000ffff227224 */ /* 0x000fe200078e0014 */
[----:B------:R-:W-:Y:S01]  /*33100*/  MOV R20, R17 ;  /* 0x0000001100147202 */ /* 0x000fe20000000f00 */
[----:B------:R-:W-:Y:S02]  /*33110*/  IMAD.MOV.U32 R18, RZ, RZ, R19 ;  /* 0x000000ffff127224 */ /* 0x000fe400078e0013 */
[----:B------:R-:W-:Y:S02]  /*33120*/  IMAD.MOV.U32 R19, RZ, RZ, R16 ;  /* 0x000000ffff137224 */ /* 0x000fe400078e0010 */
.L_x_60084:
[----:B------:R-:W-:Y:S05]  /*33130*/  BSYNC B1 ;  /* 0x0000000000017941 */ /* 0x000fea0003800000 */
.L_x_60082:
        /* <DEDUP_REMOVED lines=16> */
.L_x_60086:
[----:B------:R-:W-:Y:S01]  /*33240*/  MOV R38, R27 ;  /* 0x0000001b00267202 */ /* 0x000fe20000000f00 */
[----:B------:R-:W-:Y:S02]  /*33250*/  IMAD.MOV.U32 R16, RZ, RZ, R43 ;  /* 0x000000ffff107224 */ /* 0x000fe400078e002b */
[----:B------:R-:W-:Y:S02]  /*33260*/  IMAD.MOV.U32 R27, RZ, RZ, R60 ;  /* 0x000000ffff1b7224 */ /* 0x000fe400078e003c */
[----:B------:R-:W-:Y:S02]  /*33270*/  IMAD.MOV.U32 R43, RZ, RZ, R36 ;  /* 0x000000ffff2b7224 */ /* 0x000fe400078e0024 */
.L_x_60087:
[----:B------:R-:W-:Y:S05]  /*33280*/  BSYNC B1 ;  /* 0x0000000000017941 */ /* 0x000fea0003800000 */
.L_x_60085:
        /* <DEDUP_REMOVED lines=9> */
.L_x_60089:
[----:B------:R-:W-:Y:S01]  /*33320*/  MOV R39, R38 ;  /* 0x0000002600277202 */ /* 0x000fe20000000f00 */
[----:B------:R-:W-:Y:S02]  /*33330*/  IMAD.MOV.U32 R17, RZ, RZ, R16 ;  /* 0x000000ffff117224 */ /* 0x000fe400078e0010 */
[----:B------:R-:W-:Y:S02]  /*33340*/  IMAD.MOV.U32 R38, RZ, RZ, R31 ;  /* 0x000000ffff267224 */ /* 0x000fe400078e001f */
[----:B------:R-:W-:Y:S02]  /*33350*/  IMAD.MOV.U32 R16, RZ, RZ, R15 ;  /* 0x000000ffff107224 */ /* 0x000fe400078e000f */
.L_x_60090:
[----:B------:R-:W-:Y:S05]  /*33360*/  BSYNC B1 ;  /* 0x0000000000017941 */ /* 0x000fea0003800000 */
.L_x_60088:
        /* <DEDUP_REMOVED lines=9> */
.L_x_60092:
[----:B------:R-:W-:Y:S01]  /*33400*/  MOV R58, R39 ;  /* 0x00000027003a7202 */ /* 0x000fe20000000f00 */
[----:B------:R-:W-:Y:S02]  /*33410*/  IMAD.MOV.U32 R36, RZ, RZ, R17 ;  /* 0x000000ffff247224 */ /* 0x000fe400078e0011 */
[----:B------:R-:W-:Y:S02]  /*33420*/  IMAD.MOV.U32 R39, RZ, RZ, R32 ;  /* 0x000000ffff277224 */ /* 0x000fe400078e0020 */
[----:B------:R-:W-:Y:S02]  /*33430*/  IMAD.MOV.U32 R17, RZ, RZ, R14 ;  /* 0x000000ffff117224 */ /* 0x000fe400078e000e */
.L_x_60093:
[----:B------:R-:W-:Y:S05]  /*33440*/  BSYNC B1 ;  /* 0x0000000000017941 */ /* 0x000fea0003800000 */
.L_x_60091:
        /* <DEDUP_REMOVED lines=9> */
.L_x_60095:
[----:B------:R-:W-:Y:S01]  /*334e0*/  MOV R31, R58 ;  /* 0x0000003a001f7202 */ /* 0x000fe20000000f00 */
[----:B------:R-:W-:Y:S02]  /*334f0*/  IMAD.MOV.U32 R15, RZ, RZ, R36 ;  /* 0x000000ffff0f7224 */ /* 0x000fe400078e0024 */
[----:B------:R-:W-:Y:S02]  /*33500*/  IMAD.MOV.U32 R58, RZ, RZ, R33 ;  /* 0x000000ffff3a7224 */ /* 0x000fe400078e0021 */
[----:B------:R-:W-:Y:S02]  /*33510*/  IMAD.MOV.U32 R36, RZ, RZ, R13 ;  /* 0x000000ffff247224 */ /* 0x000fe400078e000d */
.L_x_60096:
[----:B------:R-:W-:Y:S05]  /*33520*/  BSYNC B1 ;  /* 0x0000000000017941 */ /* 0x000fea0003800000 */
.L_x_60094:
        /* <DEDUP_REMOVED lines=9> */
.L_x_60098:
[----:B------:R-:W-:Y:S01]  /*335c0*/  MOV R32, R31 ;  /* 0x0000001f00207202 */ /* 0x000fe20000000f00 */
[----:B------:R-:W-:Y:S02]  /*335d0*/  IMAD.MOV.U32 R14, RZ, RZ, R15 ;  /* 0x000000ffff0e7224 */ /* 0x000fe400078e000f */
[----:B------:R-:W-:Y:S02]  /*335e0*/  IMAD.MOV.U32 R31, RZ, RZ, R28 ;  /* 0x000000ffff1f7224 */ /* 0x000fe400078e001c */
[----:B------:R-:W-:Y:S02]  /*335f0*/  IMAD.MOV.U32 R15, RZ, RZ, R12 ;  /* 0x000000ffff0f7224 */ /* 0x000fe400078e000c */
.L_x_60099:
[----:B------:R-:W-:Y:S05]  /*33600*/  BSYNC B1 ;  /* 0x0000000000017941 */ /* 0x000fea0003800000 */
.L_x_60097:
        /* <DEDUP_REMOVED lines=9> */
.L_x_60101:
[----:B------:R-:W-:Y:S01]  /*336a0*/  MOV R33, R32 ;  /* 0x0000002000217202 */ /* 0x000fe20000000f00 */
[----:B------:R-:W-:Y:S02]  /*336b0*/  IMAD.MOV.U32 R13, RZ, RZ, R14 ;  /* 0x000000ffff0d7224 */ /* 0x000fe400078e000e */
[----:B------:R-:W-:Y:S02]  /*336c0*/  IMAD.MOV.U32 R32, RZ, RZ, R35 ;  /* 0x000000ffff207224 */ /* 0x000fe400078e0023 */
[----:B------:R-:W-:Y:S02]  /*336d0*/  IMAD.MOV.U32 R14, RZ, RZ, R29 ;  /* 0x000000ffff0e7224 */ /* 0x000fe400078e001d */
.L_x_60102:
[----:B------:R-:W-:Y:S05]  /*336e0*/  BSYNC B1 ;  /* 0x0000000000017941 */ /* 0x000fea0003800000 */
.L_x_60100:
        /* <DEDUP_REMOVED lines=9> */
.L_x_60104:
[----:B------:R-:W-:Y:S01]  /*33780*/  MOV R28, R33 ;  /* 0x00000021001c7202 */ /* 0x000fe20000000f00 */
[----:B------:R-:W-:Y:S02]  /*33790*/  IMAD.MOV.U32 R12, RZ, RZ, R13 ;  /* 0x000000ffff0c7224 */ /* 0x000fe400078e000d */
[----:B------:R-:W-:Y:S02]  /*337a0*/  IMAD.MOV.U32 R33, RZ, RZ, R54 ;  /* 0x000000ffff217224 */ /* 0x000fe400078e0036 */
[----:B------:R-:W-:Y:S02]  /*337b0*/  IMAD.MOV.U32 R13, RZ, RZ, R30 ;  /* 0x000000ffff0d7224 */ /* 0x000fe400078e001e */
.L_x_60105:
[----:B------:R-:W-:Y:S05]  /*337c0*/  BSYNC B1 ;  /* 0x0000000000017941 */ /* 0x000fea0003800000 */
.L_x_60103:
        /* <DEDUP_REMOVED lines=9> */
.L_x_60107:
[----:B------:R-:W-:Y:S01]  /*33860*/  MOV R35, R28 ;  /* 0x0000001c00237202 */ /* 0x000fe20000000f00 */
[----:B------:R-:W-:Y:S02]  /*33870*/  IMAD.MOV.U32 R29, RZ, RZ, R12 ;  /* 0x000000ffff1d7224 */ /* 0x000fe400078e000c */
[----:B------:R-:W-:Y:S02]  /*33880*/  IMAD.MOV.U32 R28, RZ, RZ, R51 ;  /* 0x000000ffff1c7224 */ /* 0x000fe400078e0033 */
[----:B------:R-:W-:Y:S02]  /*33890*/  IMAD.MOV.U32 R12, RZ, RZ, R49 ;  /* 0x000000ffff0c7224 */ /* 0x000fe400078e0031 */
.L_x_60108:
[----:B------:R-:W-:Y:S05]  /*338a0*/  BSYNC B1 ;  /* 0x0000000000017941 */ /* 0x000fea0003800000 */
.L_x_60106:
        /* <DEDUP_REMOVED lines=9> */
.L_x_60110:
[----:B------:R-:W-:Y:S01]  /*33940*/  MOV R54, R35 ;  /* 0x0000002300367202 */ /* 0x000fe20000000f00 */
[----:B------:R-:W-:Y:S02]  /*33950*/  IMAD.MOV.U32 R30, RZ, RZ, R29 ;  /* 0x000000ffff1e7224 */ /* 0x000fe400078e001d */
[----:B------:R-:W-:Y:S02]  /*33960*/  IMAD.MOV.U32 R35, RZ, RZ, R42 ;  /* 0x000000ffff237224 */ /* 0x000fe400078e002a */
[----:B------:R-:W-:Y:S02]  /*33970*/  IMAD.MOV.U32 R29, RZ, RZ, R26 ;  /* 0x000000ffff1d7224 */ /* 0x000fe400078e001a */
.L_x_60111:
[----:B------:R-:W-:Y:S05]  /*33980*/  BSYNC B1 ;  /* 0x0000000000017941 */ /* 0x000fea0003800000 */
.L_x_60109:
        /* <DEDUP_REMOVED lines=9> */
.L_x_60113:
[----:B------:R-:W-:Y:S01]  /*33a20*/  MOV R49, R54 ;  /* 0x0000003600317202 */ /* 0x000fe20000000f00 */
[----:B------:R-:W-:Y:S02]  /*33a30*/  IMAD.MOV.U32 R47, RZ, RZ, R30 ;  /* 0x000000ffff2f7224 */ /* 0x000fe400078e001e */
[----:B------:R-:W-:Y:S02]  /*33a40*/  IMAD.MOV.U32 R54, RZ, RZ, R41 ;  /* 0x000000ffff367224 */ /* 0x000fe400078e0029 */
[----:B------:R-:W-:Y:S02]  /*33a50*/  IMAD.MOV.U32 R30, RZ, RZ, R25 ;  /* 0x000000ffff1e7224 */ /* 0x000fe400078e0019 */
.L_x_60114:
[----:B------:R-:W-:Y:S05]  /*33a60*/  BSYNC B1 ;  /* 0x0000000000017941 */ /* 0x000fea0003800000 */
.L_x_60112:
        /* <DEDUP_REMOVED lines=9> */
.L_x_60116:
[----:B------:R-:W-:Y:S01]  /*33b00*/  MOV R26, R49 ;  /* 0x00000031001a7202 */ /* 0x000fe20000000f00 */
[----:B------:R-:W-:Y:S02]  /*33b10*/  IMAD.MOV.U32 R25, RZ, RZ, R47 ;  /* 0x000000ffff197224 */ /* 0x000fe400078e002f */
[----:B------:R-:W-:Y:S02]  /*33b20*/  IMAD.MOV.U32 R49, RZ, RZ, R40 ;  /* 0x000000ffff317224 */ /* 0x000fe400078e0028 */
[----:B------:R-:W-:Y:S02]  /*33b30*/  IMAD.MOV.U32 R47, RZ, RZ, R24 ;  /* 0x000000ffff2f7224 */ /* 0x000fe400078e0018 */
.L_x_60117:
[----:B------:R-:W-:Y:S05]  /*33b40*/  BSYNC B1 ;  /* 0x0000000000017941 */ /* 0x000fea0003800000 */
.L_x_60115:
        /* <DEDUP_REMOVED lines=9> */
.L_x_60119:
[----:B------:R-:W-:Y:S01]  /*33be0*/  MOV R40, R26 ;  /* 0x0000001a00287202 */ /* 0x000fe20000000f00 */
[----:B------:R-:W-:Y:S02]  /*33bf0*/  IMAD.MOV.U32 R24, RZ, RZ, R25 ;  /* 0x000000ffff187224 */ /* 0x000fe400078e0019 */
[----:B------:R-:W-:Y:S02]  /*33c00*/  IMAD.MOV.U32 R26, RZ, RZ, R23 ;  /* 0x000000ffff1a7224 */ /* 0x000fe400078e0017 */
[----:B------:R-:W-:Y:S02]  /*33c10*/  IMAD.MOV.U32 R25, RZ, RZ, R22 ;  /* 0x000000ffff197224 */ /* 0x000fe400078e0016 */
.L_x_60120:
[----:B------:R-:W-:Y:S05]  /*33c20*/  BSYNC B1 ;  /* 0x0000000000017941 */ /* 0x000fea0003800000 */
.L_x_60118:
        /* <DEDUP_REMOVED lines=9> */
.L_x_60122:
[----:B------:R-:W-:Y:S01]  /*33cc0*/  MOV R23, R40 ;  /* 0x0000002800177202 */ /* 0x000fe20000000f00 */
[----:B------:R-:W-:Y:S02]  /*33cd0*/  IMAD.MOV.U32 R22, RZ, RZ, R24 ;  /* 0x000000ffff167224 */ /* 0x000fe400078e0018 */
[----:B------:R-:W-:Y:S02]  /*33ce0*/  IMAD.MOV.U32 R40, RZ, RZ, R37 ;  /* 0x000000ffff287224 */ /* 0x000fe400078e0025 */
[----:B------:R-:W-:Y:S02]  /*33cf0*/  IMAD.MOV.U32 R24, RZ, RZ, R21 ;  /* 0x000000ffff187224 */ /* 0x000fe400078e0015 */
.L_x_60123:
[----:B------:R-:W-:Y:S05]  /*33d00*/  BSYNC B1 ;  /* 0x0000000000017941 */ /* 0x000fea0003800000 */
.L_x_60121:
        /* <DEDUP_REMOVED lines=9> */
.L_x_60125:
[----:B------:R-:W-:Y:S01]  /*33da0*/  MOV R37, R23 ;  /* 0x0000001700257202 */ /* 0x000fe20000000f00 */
[----:B------:R-:W-:Y:S02]  /*33db0*/  IMAD.MOV.U32 R21, RZ, RZ, R22 ;  /* 0x000000ffff157224 */ /* 0x000fe400078e0016 */
[----:B------:R-:W-:Y:S02]  /*33dc0*/  IMAD.MOV.U32 R23, RZ, RZ, R20 ;  /* 0x000000ffff177224 */ /* 0x000fe400078e0014 */
[----:B------:R-:W-:Y:S02]  /*33dd0*/  IMAD.MOV.U32 R22, RZ, RZ, R19 ;  /* 0x000000ffff167224 */ /* 0x000fe400078e0013 */
.L_x_60126:
[----:B------:R-:W-:Y:S05]  /*33de0*/  BSYNC B1 ;  /* 0x0000000000017941 */ /* 0x000fea0003800000 */
.L_x_60124:
        /* <DEDUP_REMOVED lines=9> */
.L_x_60128:
[----:B------:R-:W-:Y:S01]  /*33e80*/  MOV R20, R37 ;  /* 0x0000002500147202 */ /* 0x000fe20000000f00 */
[----:B------:R-:W-:Y:S02]  /*33e90*/  IMAD.MOV.U32 R19, RZ, RZ, R21 ;  /* 0x000000ffff137224 */ /* 0x000fe400078e0015 */
[----:B------:R-:W-:Y:S02]  /*33ea0*/  IMAD.MOV.U32 R37, RZ, RZ, R34 ;  /* 0x000000ffff257224 */ /* 0x000fe400078e0022 */
[----:B------:R-:W-:Y:S02]  /*33eb0*/  IMAD.MOV.U32 R21, RZ, RZ, R18 ;  /* 0x000000ffff157224 */ /* 0x000fe400078e0012 */
.L_x_60129:
[----:B------:R-:W-:Y:S05]  /*33ec0*/  BSYNC B1 ;  /* 0x0000000000017941 */ /* 0x000fea0003800000 */
.L_x_60127:
        /* <DEDUP_REMOVED lines=16> */
.L_x_60131:
[----:B------:R-:W-:Y:S02]  /*33fd0*/  IMAD.MOV.U32 R34, RZ, RZ, R27 ;  /* 0x000000ffff227224 */ /* 0x000fe400078e001b */
[----:B------:R-:W-:Y:S02]  /*33fe0*/  IMAD.MOV.U32 R18, RZ, RZ, R43 ;  /* 0x000000ffff127224 */ /* 0x000fe400078e002b */
[----:B------:R-:W-:Y:S02]  /*33ff0*/  IMAD.MOV.U32 R27, RZ, RZ, R38 ;  /* 0x000000ffff1b7224 */ /* 0x000fe400078e0026 */
[----:B------:R-:W-:Y:S02]  /*34000*/  IMAD.MOV.U32 R43, RZ, RZ, R16 ;  /* 0x000000ffff2b7224 */ /* 0x000fe400078e0010 */
.L_x_60132:
[----:B------:R-:W-:Y:S05]  /*34010*/  BSYNC B1 ;  /* 0x0000000000017941 */ /* 0x000fea0003800000 */
.L_x_60130:
        /* <DEDUP_REMOVED lines=9> */
.L_x_60134:
[----:B------:R-:W-:Y:S02]  /*340b0*/  IMAD.MOV.U32 R45, RZ, RZ, R34 ;  /* 0x000000ffff2d7224 */ /* 0x000fe400078e0022 */
[----:B------:R-:W-:Y:S02]  /*340c0*/  IMAD.MOV.U32 R41, RZ, RZ, R18 ;  /* 0x000000ffff297224 */ /* 0x000fe400078e0012 */
[----:B------:R-:W-:Y:S02]  /*340d0*/  IMAD.MOV.U32 R34, RZ, RZ, R39 ;  /* 0x000000ffff227224 */ /* 0x000fe400078e0027 */
[----:B------:R-:W-:Y:S02]  /*340e0*/  IMAD.MOV.U32 R18, RZ, RZ, R17 ;  /* 0x000000ffff127224 */ /* 0x000fe400078e0011 */
.L_x_60135:
[----:B------:R-:W-:Y:S05]  /*340f0*/  BSYNC B1 ;  /* 0x0000000000017941 */ /* 0x000fea0003800000 */
.L_x_60133:
        /* <DEDUP_REMOVED lines=9> */
.L_x_60137:
[----:B------:R-:W-:Y:S02]  /*34190*/  IMAD.MOV.U32 R38, RZ, RZ, R45 ;  /* 0x000000ffff267224 */ /* 0x000fe400078e002d */
[----:B------:R-:W-:Y:S02]  /*341a0*/  IMAD.MOV.U32 R16, RZ, RZ, R41 ;  /* 0x000000ffff107224 */ /* 0x000fe400078e0029 */
[----:B------:R-:W-:Y:S02]  /*341b0*/  IMAD.MOV.U32 R45, RZ, RZ, R58 ;  /* 0x000000ffff2d7224 */ /* 0x000fe400078e003a */
[----:B------:R-:W-:Y:S02]  /*341c0*/  IMAD.MOV.U32 R41, RZ, RZ, R36 ;  /* 0x000000ffff297224 */ /* 0x000fe400078e0024 */
.L_x_60138:
[----:B------:R-:W-:Y:S05]  /*341d0*/  BSYNC B1 ;  /* 0x0000000000017941 */ /* 0x000fea0003800000 */
.L_x_60136:
        /* <DEDUP_REMOVED lines=9> */
.L_x_60140:
[----:B------:R-:W-:Y:S02]  /*34270*/  IMAD.MOV.U32 R39, RZ, RZ, R38 ;  /* 0x000000ffff277224 */ /* 0x000fe400078e0026 */
[----:B------:R-:W-:Y:S02]  /*34280*/  IMAD.MOV.U32 R17, RZ, RZ, R16 ;  /* 0x000000ffff117224 */ /* 0x000fe400078e0010 */
[----:B------:R-:W-:Y:S02]  /*34290*/  IMAD.MOV.U32 R38, RZ, RZ, R31 ;  /* 0x000000ffff267224 */ /* 0x000fe400078e001f */
[----:B------:R-:W-:Y:S02]  /*342a0*/  IMAD.MOV.U32 R16, RZ, RZ, R15 ;  /* 0x000000ffff107224 */ /* 0x000fe400078e000f */
.L_x_60141:
[----:B------:R-:W-:Y:S05]  /*342b0*/  BSYNC B1 ;  /* 0x0000000000017941 */ /* 0x000fea0003800000 */
.L_x_60139:
        /* <DEDUP_REMOVED lines=9> */
.L_x_60143:
[----:B------:R-:W-:Y:S02]  /*34350*/  IMAD.MOV.U32 R42, RZ, RZ, R39 ;  /* 0x000000ffff2a7224 */ /* 0x000fe400078e0027 */
[----:B------:R-:W-:Y:S02]  /*34360*/  IMAD.MOV.U32 R36, RZ, RZ, R17 ;  /* 0x000000ffff247224 */ /* 0x000fe400078e0011 */
[----:B------:R-:W-:Y:S02]  /*34370*/  IMAD.MOV.U32 R39, RZ, RZ, R32 ;  /* 0x000000ffff277224 */ /* 0x000fe400078e0020 */
[----:B------:R-:W-:Y:S02]  /*34380*/  IMAD.MOV.U32 R17, RZ, RZ, R14 ;  /* 0x000000ffff117224 */ /* 0x000fe400078e000e */
.L_x_60144:
[----:B------:R-:W-:Y:S05]  /*34390*/  BSYNC B1 ;  /* 0x0000000000017941 */ /* 0x000fea0003800000 */
.L_x_60142:
        /* <DEDUP_REMOVED lines=9> */
.L_x_60146:
[----:B------:R-:W-:Y:S02]  /*34430*/  IMAD.MOV.U32 R31, RZ, RZ, R42 ;  /* 0x000000ffff1f7224 */ /* 0x000fe400078e002a */
[----:B------:R-:W-:Y:S02]  /*34440*/  IMAD.MOV.U32 R15, RZ, RZ, R36 ;  /* 0x000000ffff0f7224 */ /* 0x000fe400078e0024 */
[----:B------:R-:W-:Y:S02]  /*34450*/  IMAD.MOV.U32 R42, RZ, RZ, R33 ;  /* 0x000000ffff2a7224 */ /* 0x000fe400078e0021 */
[----:B------:R-:W-:Y:S02]  /*34460*/  IMAD.MOV.U32 R36, RZ, RZ, R13 ;  /* 0x000000ffff247224 */ /* 0x000fe400078e000d */
.L_x_60147:
[----:B------:R-:W-:Y:S05]  /*34470*/  BSYNC B1 ;  /* 0x0000000000017941 */ /* 0x000fea0003800000 */
.L_x_60145:
        /* <DEDUP_REMOVED lines=9> */
.L_x_60149:
[----:B------:R-:W-:Y:S02]  /*34510*/  IMAD.MOV.U32 R32, RZ, RZ, R31 ;  /* 0x000000ffff207224 */ /* 0x000fe400078e001f */
[----:B------:R-:W-:Y:S02]  /*34520*/  IMAD.MOV.U32 R14, RZ, RZ, R15 ;  /* 0x000000ffff0e7224 */ /* 0x000fe400078e000f */
[----:B------:R-:W-:Y:S02]  /*34530*/  IMAD.MOV.U32 R31, RZ, RZ, R28 ;  /* 0x000000ffff1f7224 */ /* 0x000fe400078e001c */
[----:B------:R-:W-:Y:S02]  /*34540*/  IMAD.MOV.U32 R15, RZ, RZ, R12 ;  /* 0x000000ffff0f7224 */ /* 0x000fe400078e000c */
.L_x_60150:
[----:B------:R-:W-:Y:S05]  /*34550*/  BSYNC B1 ;  /* 0x0000000000017941 */ /* 0x000fea0003800000 */
.L_x_60148:
        /* <DEDUP_REMOVED lines=9> */
.L_x_60152:
[----:B------:R-:W-:Y:S02]  /*345f0*/  IMAD.MOV.U32 R33, RZ, RZ, R32 ;  /* 0x000000ffff217224 */ /* 0x000fe400078e0020 */
[----:B------:R-:W-:Y:S02]  /*34600*/  IMAD.MOV.U32 R13, RZ, RZ, R14 ;  /* 0x000000ffff0d7224 */ /* 0x000fe400078e000e */
[----:B------:R-:W-:Y:S02]  /*34610*/  IMAD.MOV.U32 R32, RZ, RZ, R35 ;  /* 0x000000ffff207224 */ /* 0x000fe400078e0023 */
[----:B------:R-:W-:Y:S02]  /*34620*/  IMAD.MOV.U32 R14, RZ, RZ, R29 ;  /* 0x000000ffff0e7224 */ /* 0x000fe400078e001d */
.L_x_60153:
[----:B------:R-:W-:Y:S05]  /*34630*/  BSYNC B1 ;  /* 0x0000000000017941 */ /* 0x000fea0003800000 */
.L_x_60151:
        /* <DEDUP_REMOVED lines=9> */
.L_x_60155:
[----:B------:R-:W-:Y:S02]  /*346d0*/  IMAD.MOV.U32 R28, RZ, RZ, R33 ;  /* 0x000000ffff1c7224 */ /* 0x000fe400078e0021 */
[----:B------:R-:W-:Y:S02]  /*346e0*/  IMAD.MOV.U32 R12, RZ, RZ, R13 ;  /* 0x000000ffff0c7224 */ /* 0x000fe400078e000d */
[----:B------:R-:W-:Y:S02]  /*346f0*/  IMAD.MOV.U32 R33, RZ, RZ, R54 ;  /* 0x000000ffff217224 */ /* 0x000fe400078e0036 */
[----:B------:R-:W-:Y:S02]  /*34700*/  IMAD.MOV.U32 R13, RZ, RZ, R30 ;  /* 0x000000ffff0d7224 */ /* 0x000fe400078e001e */
.L_x_60156:
[----:B------:R-:W-:Y:S05]  /*34710*/  BSYNC B1 ;  /* 0x0000000000017941 */ /* 0x000fea0003800000 */
.L_x_60154:
        /* <DEDUP_REMOVED lines=9> */
.L_x_60158:
[----:B------:R-:W-:Y:S02]  /*347b0*/  IMAD.MOV.U32 R29, RZ, RZ, R28 ;  /* 0x000000ffff1d7224 */ /* 0x000fe400078e001c */
[----:B------:R-:W-:Y:S02]  /*347c0*/  IMAD.MOV.U32 R30, RZ, RZ, R12 ;  /* 0x000000ffff1e7224 */ /* 0x000fe400078e000c */
[----:B------:R-:W-:Y:S02]  /*347d0*/  IMAD.MOV.U32 R28, RZ, RZ, R49 ;  /* 0x000000ffff1c7224 */ /* 0x000fe400078e0031 */
[----:B------:R-:W-:Y:S02]  /*347e0*/  IMAD.MOV.U32 R12, RZ, RZ, R47 ;  /* 0x000000ffff0c7224 */ /* 0x000fe400078e002f */
.L_x_60159:
[----:B------:R-:W-:Y:S05]  /*347f0*/  BSYNC B1 ;  /* 0x0000000000017941 */ /* 0x000fea0003800000 */
.L_x_60157:
        /* <DEDUP_REMOVED lines=9> */
.L_x_60161:
[----:B------:R-:W-:Y:S02]  /*34890*/  IMAD.MOV.U32 R47, RZ, RZ, R29 ;  /* 0x000000ffff2f7224 */ /* 0x000fe400078e001d */
[----:B------:R-:W-:Y:S02]  /*348a0*/  IMAD.MOV.U32 R35, RZ, RZ, R30 ;  /* 0x000000ffff237224 */ /* 0x000fe400078e001e */
[----:B------:R-:W-:Y:S02]  /*348b0*/  IMAD.MOV.U32 R29, RZ, RZ, R26 ;  /* 0x000000ffff1d7224 */ /* 0x000fe400078e001a */
[----:B------:R-:W-:Y:S02]  /*348c0*/  IMAD.MOV.U32 R30, RZ, RZ, R25 ;  /* 0x000000ffff1e7224 */ /* 0x000fe400078e0019 */
.L_x_60162:
[----:B------:R-:W-:Y:S05]  /*348d0*/  BSYNC B1 ;  /* 0x0000000000017941 */ /* 0x000fea0003800000 */
.L_x_60160:
        /* <DEDUP_REMOVED lines=9> */
.L_x_60164:
[----:B------:R-:W-:Y:S02]  /*34970*/  IMAD.MOV.U32 R26, RZ, RZ, R47 ;  /* 0x000000ffff1a7224 */ /* 0x000fe400078e002f */
[----:B------:R-:W-:Y:S02]  /*34980*/  IMAD.MOV.U32 R25, RZ, RZ, R35 ;  /* 0x000000ffff197224 */ /* 0x000fe400078e0023 */
[----:B------:R-:W-:Y:S02]  /*34990*/  IMAD.MOV.U32 R47, RZ, RZ, R40 ;  /* 0x000000ffff2f7224 */ /* 0x000fe400078e0028 */
[----:B------:R-:W-:Y:S02]  /*349a0*/  IMAD.MOV.U32 R35, RZ, RZ, R24 ;  /* 0x000000ffff237224 */ /* 0x000fe400078e0018 */
.L_x_60165:
[----:B------:R-:W-:Y:S05]  /*349b0*/  BSYNC B1 ;  /* 0x0000000000017941 */ /* 0x000fea0003800000 */
.L_x_60163:
        /* <DEDUP_REMOVED lines=9> */
.L_x_60167:
[----:B------:R-:W-:Y:S02]  /*34a50*/  IMAD.MOV.U32 R40, RZ, RZ, R26 ;  /* 0x000000ffff287224 */ /* 0x000fe400078e001a */
[----:B------:R-:W-:Y:S02]  /*34a60*/  IMAD.MOV.U32 R24, RZ, RZ, R25 ;  /* 0x000000ffff187224 */ /* 0x000fe400078e0019 */
[----:B------:R-:W-:Y:S02]  /*34a70*/  IMAD.MOV.U32 R26, RZ, RZ, R23 ;  /* 0x000000ffff1a7224 */ /* 0x000fe400078e0017 */
[----:B------:R-:W-:Y:S02]  /*34a80*/  IMAD.MOV.U32 R25, RZ, RZ, R22 ;  /* 0x000000ffff197224 */ /* 0x000fe400078e0016 */
.L_x_60168:
[----:B------:R-:W-:Y:S05]  /*34a90*/  BSYNC B1 ;  /* 0x0000000000017941 */ /* 0x000fea0003800000 */
.L_x_60166:
        /* <DEDUP_REMOVED lines=9> */
.L_x_60170:
[----:B------:R-:W-:Y:S02]  /*34b30*/  IMAD.MOV.U32 R23, RZ, RZ, R40 ;  /* 0x000000ffff177224 */ /* 0x000fe400078e0028 */
[----:B------:R-:W-:Y:S02]  /*34b40*/  IMAD.MOV.U32 R22, RZ, RZ, R24 ;  /* 0x000000ffff167224 */ /* 0x000fe400078e0018 */
[----:B------:R-:W-:Y:S02]  /*34b50*/  IMAD.MOV.U32 R40, RZ, RZ, R37 ;  /* 0x000000ffff287224 */ /* 0x000fe400078e0025 */
[----:B------:R-:W-:Y:S02]  /*34b60*/  IMAD.MOV.U32 R24, RZ, RZ, R21 ;  /* 0x000000ffff187224 */ /* 0x000fe400078e0015 */
.L_x_60171:
[----:B------:R-:W-:Y:S05]  /*34b70*/  BSYNC B1 ;  /* 0x0000000000017941 */ /* 0x000fea0003800000 */
.L_x_60169:
        /* <DEDUP_REMOVED lines=9> */
.L_x_60173:
[----:B------:R-:W-:Y:S02]  /*34c10*/  IMAD.MOV.U32 R37, RZ, RZ, R23 ;  /* 0x000000ffff257224 */ /* 0x000fe400078e0017 */
[----:B------:R-:W-:Y:S02]  /*34c20*/  IMAD.MOV.U32 R21, RZ, RZ, R22 ;  /* 0x000000ffff157224 */ /* 0x000fe400078e0016 */
[----:B------:R-:W-:Y:S02]  /*34c30*/  IMAD.MOV.U32 R23, RZ, RZ, R20 ;  /* 0x000000ffff177224 */ /* 0x000fe400078e0014 */
[----:B------:R-:W-:Y:S02]  /*34c40*/  IMAD.MOV.U32 R22, RZ, RZ, R19 ;  /* 0x000000ffff167224 */ /* 0x000fe400078e0013 */
.L_x_60174:
[----:B------:R-:W-:Y:S05]  /*34c50*/  BSYNC B1 ;  /* 0x0000000000017941 */ /* 0x000fea0003800000 */
.L_x_60172:
        /* <DEDUP_REMOVED lines=16> */
.L_x_60176:
[----:B------:R-:W-:Y:S01]  /*34d60*/  IMAD.MOV.U32 R52, RZ, RZ, R27 ;  /* 0x000000ffff347224 */ /* 0x000fe200078e001b */
[----:B------:R-:W-:Y:S01]  /*34d70*/  MOV R27, R34 ;  /* 0x00000022001b7202 */ /* 0x000fe20000000f00 */
[----:B------:R-:W-:Y:S02]  /*34d80*/  IMAD.MOV.U32 R20, RZ, RZ, R43 ;  /* 0x000000ffff147224 */ /* 0x000fe400078e002b */
[----:B------:R-:W-:Y:S02]  /*34d90*/  IMAD.MOV.U32 R43, RZ, RZ, R18 ;  /* 0x000000ffff2b7224 */ /* 0x000fe400078e0012 */
.L_x_60177:
[----:B------:R-:W-:Y:S05]  /*34da0*/  BSYNC B1 ;  /* 0x0000000000017941 */ /* 0x000fea0003800000 */
.L_x_60175:
        /* <DEDUP_REMOVED lines=9> */
.L_x_60179:
[----:B------:R-:W-:Y:S01]  /*34e40*/  IMAD.MOV.U32 R19, RZ, RZ, R52 ;  /* 0x000000ffff137224 */ /* 0x000fe200078e0034 */
[----:B------:R-:W-:Y:S01]  /*34e50*/  MOV R52, R45 ;  /* 0x0000002d00347202 */ /* 0x000fe20000000f00 */
[----:B------:R-:W-:Y:S02]  /*34e60*/  IMAD.MOV.U32 R11, RZ, RZ, R20 ;  /* 0x000000ffff0b7224 */ /* 0x000fe400078e0014 */
[----:B------:R-:W-:Y:S02]  /*34e70*/  IMAD.MOV.U32 R20, RZ, RZ, R41 ;  /* 0x000000ffff147224 */ /* 0x000fe400078e0029 */
.L_x_60180:
[----:B------:R-:W-:Y:S05]  /*34e80*/  BSYNC B1 ;  /* 0x0000000000017941 */ /* 0x000fea0003800000 */
.L_x_60178:
        /* <DEDUP_REMOVED lines=9> */
.L_x_60182:
[----:B------:R-:W-:Y:S01]  /*34f20*/  IMAD.MOV.U32 R34, RZ, RZ, R19 ;  /* 0x000000ffff227224 */ /* 0x000fe200078e0013 */
[----:B------:R-:W-:Y:S01]  /*34f30*/  MOV R19, R38 ;  /* 0x0000002600137202 */ /* 0x000fe20000000f00 */
[----:B------:R-:W-:Y:S02]  /*34f40*/  IMAD.MOV.U32 R18, RZ, RZ, R11 ;  /* 0x000000ffff127224 */ /* 0x000fe400078e000b */
[----:B------:R-:W-:Y:S02]  /*34f50*/  IMAD.MOV.U32 R11, RZ, RZ, R16 ;  /* 0x000000ffff0b7224 */ /* 0x000fe400078e0010 */
.L_x_60183:
[----:B------:R-:W-:Y:S05]  /*34f60*/  BSYNC B1 ;  /* 0x0000000000017941 */ /* 0x000fea0003800000 */
.L_x_60181:
        /* <DEDUP_REMOVED lines=9> */
.L_x_60185:
[----:B------:R-:W-:Y:S01]  /*35000*/  IMAD.MOV.U32 R45, RZ, RZ, R34 ;  /* 0x000000ffff2d7224 */ /* 0x000fe200078e0022 */
[----:B------:R-:W-:Y:S01]  /*35010*/  MOV R34, R39 ;  /* 0x0000002700227202 */ /* 0x000fe20000000f00 */
[----:B------:R-:W-:Y:S02]  /*35020*/  IMAD.MOV.U32 R41, RZ, RZ, R18 ;  /* 0x000000ffff297224 */ /* 0x000fe400078e0012 */
[----:B------:R-:W-:Y:S02]  /*35030*/  IMAD.MOV.U32 R18, RZ, RZ, R17 ;  /* 0x000000ffff127224 */ /* 0x000fe400078e0011 */
.L_x_60186:
[----:B------:R-:W-:Y:S05]  /*35040*/  BSYNC B1 ;  /* 0x0000000000017941 */ /* 0x000fea0003800000 */
.L_x_60184:
        /* <DEDUP_REMOVED lines=9> */
.L_x_60188:
[----:B------:R-:W-:Y:S01]  /*350e0*/  IMAD.MOV.U32 R38, RZ, RZ, R45 ;  /* 0x000000ffff267224 */ /* 0x000fe200078e002d */
[----:B------:R-:W-:Y:S01]  /*350f0*/  MOV R45, R42 ;  /* 0x0000002a002d7202 */ /* 0x000fe20000000f00 */
[----:B------:R-:W-:Y:S02]  /*35100*/  IMAD.MOV.U32 R16, RZ, RZ, R41 ;  /* 0x000000ffff107224 */ /* 0x000fe400078e0029 */
[----:B------:R-:W-:Y:S02]  /*35110*/  IMAD.MOV.U32 R41, RZ, RZ, R36 ;  /* 0x000000ffff297224 */ /* 0x000fe400078e0024 */
.L_x_60189:
[----:B------:R-:W-:Y:S05]  /*35120*/  BSYNC B1 ;  /* 0x0000000000017941 */ /* 0x000fea0003800000 */
.L_x_60187:
        /* <DEDUP_REMOVED lines=9> */
.L_x_60191:
[----:B------:R-:W-:Y:S01]  /*351c0*/  IMAD.MOV.U32 R39, RZ, RZ, R38 ;  /* 0x000000ffff277224 */ /* 0x000fe200078e0026 */
[----:B------:R-:W-:Y:S01]  /*351d0*/  MOV R38, R31 ;  /* 0x0000001f00267202 */ /* 0x000fe20000000f00 */
[----:B------:R-:W-:Y:S02]  /*351e0*/  IMAD.MOV.U32 R17, RZ, RZ, R16 ;  /* 0x000000ffff117224 */ /* 0x000fe400078e0010 */
[----:B------:R-:W-:Y:S02]  /*351f0*/  IMAD.MOV.U32 R16, RZ, RZ, R15 ;  /* 0x000000ffff107224 */ /* 0x000fe400078e000f */
.L_x_60192:
[----:B------:R-:W-:Y:S05]  /*35200*/  BSYNC B1 ;  /* 0x0000000000017941 */ /* 0x000fea0003800000 */
.L_x_60190:
        /* <DEDUP_REMOVED lines=9> */
.L_x_60194:
[----:B------:R-:W-:Y:S01]  /*352a0*/  IMAD.MOV.U32 R42, RZ, RZ, R39 ;  /* 0x000000ffff2a7224 */ /* 0x000fe200078e0027 */
[----:B------:R-:W-:Y:S01]  /*352b0*/  MOV R39, R32 ;  /* 0x0000002000277202 */ /* 0x000fe20000000f00 */
[----:B------:R-:W-:Y:S02]  /*352c0*/  IMAD.MOV.U32 R36, RZ, RZ, R17 ;  /* 0x000000ffff247224 */ /* 0x000fe400078e0011 */
[----:B------:R-:W-:Y:S02]  /*352d0*/  IMAD.MOV.U32 R17, RZ, RZ, R14 ;  /* 0x000000ffff117224 */ /* 0x000fe400078e000e */
.L_x_60195:
[----:B------:R-:W-:Y:S05]  /*352e0*/  BSYNC B1 ;  /* 0x0000000000017941 */ /* 0x000fea0003800000 */
.L_x_60193:
        /* <DEDUP_REMOVED lines=9> */
.L_x_60197:
[----:B------:R-:W-:Y:S01]  /*35380*/  IMAD.MOV.U32 R31, RZ, RZ, R42 ;  /* 0x000000ffff1f7224 */ /* 0x000fe200078e002a */
[----:B------:R-:W-:Y:S01]  /*35390*/  MOV R42, R33 ;  /* 0x00000021002a7202 */ /* 0x000fe20000000f00 */
[----:B------:R-:W-:Y:S02]  /*353a0*/  IMAD.MOV.U32 R15, RZ, RZ, R36 ;  /* 0x000000ffff0f7224 */ /* 0x000fe400078e0024 */
[----:B------:R-:W-:Y:S02]  /*353b0*/  IMAD.MOV.U32 R36, RZ, RZ, R13 ;  /* 0x000000ffff247224 */ /* 0x000fe400078e000d */
.L_x_60198:
[----:B------:R-:W-:Y:S05]  /*353c0*/  BSYNC B1 ;  /* 0x0000000000017941 */ /* 0x000fea0003800000 */
.L_x_60196:
        /* <DEDUP_REMOVED lines=9> */
.L_x_60200:
[----:B------:R-:W-:Y:S01]  /*35460*/  IMAD.MOV.U32 R14, RZ, RZ, R31 ;  /* 0x000000ffff0e7224 */ /* 0x000fe200078e001f */
[----:B------:R-:W-:Y:S01]  /*35470*/  MOV R31, R28 ;  /* 0x0000001c001f7202 */ /* 0x000fe20000000f00 */
[----:B------:R-:W-:Y:S02]  /*35480*/  IMAD.MOV.U32 R13, RZ, RZ, R15 ;  /* 0x000000ffff0d7224 */ /* 0x000fe400078e000f */
[----:B------:R-:W-:Y:S02]  /*35490*/  IMAD.MOV.U32 R15, RZ, RZ, R12 ;  /* 0x000000ffff0f7224 */ /* 0x000fe400078e000c */
.L_x_60201:
[----:B------:R-:W-:Y:S05]  /*354a0*/  BSYNC B1 ;  /* 0x0000000000017941 */ /* 0x000fea0003800000 */
.L_x_60199:
        /* <DEDUP_REMOVED lines=9> */
.L_x_60203:
[----:B------:R-:W-:Y:S01]  /*35540*/  IMAD.MOV.U32 R28, RZ, RZ, R14 ;  /* 0x000000ffff1c7224 */ /* 0x000fe200078e000e */
[----:B------:R-:W-:Y:S01]  /*35550*/  MOV R14, R29 ;  /* 0x0000001d000e7202 */ /* 0x000fe20000000f00 */
[----:B------:R-:W-:Y:S02]  /*35560*/  IMAD.MOV.U32 R12, RZ, RZ, R13 ;  /* 0x000000ffff0c7224 */ /* 0x000fe400078e000d */
[----:B------:R-:W-:Y:S02]  /*35570*/  IMAD.MOV.U32 R13, RZ, RZ, R30 ;  /* 0x000000ffff0d7224 */ /* 0x000fe400078e001e */
.L_x_60204:
[----:B------:R-:W-:Y:S05]  /*35580*/  BSYNC B1 ;  /* 0x0000000000017941 */ /* 0x000fea0003800000 */
.L_x_60202:
        /* <DEDUP_REMOVED lines=9> */
.L_x_60206:
[----:B------:R-:W-:Y:S01]  /*35620*/  IMAD.MOV.U32 R29, RZ, RZ, R28 ;  /* 0x000000ffff1d7224 */ /* 0x000fe200078e001c */
[----:B------:R-:W-:Y:S01]  /*35630*/  MOV R28, R47 ;  /* 0x0000002f001c7202 */ /* 0x000fe20000000f00 */
[----:B------:R-:W-:Y:S02]  /*35640*/  IMAD.MOV.U32 R30, RZ, RZ, R12 ;  /* 0x000000ffff1e7224 */ /* 0x000fe400078e000c */
[----:B------:R-:W-:Y:S02]  /*35650*/  IMAD.MOV.U32 R12, RZ, RZ, R35 ;  /* 0x000000ffff0c7224 */ /* 0x000fe400078e0023 */
.L_x_60207:
[----:B------:R-:W-:Y:S05]  /*35660*/  BSYNC B1 ;  /* 0x0000000000017941 */ /* 0x000fea0003800000 */
.L_x_60205:
        /* <DEDUP_REMOVED lines=9> */
.L_x_60209:
[----:B------:R-:W-:Y:S01]  /*35700*/  IMAD.MOV.U32 R35, RZ, RZ, R29 ;  /* 0x000000ffff237224 */ /* 0x000fe200078e001d */
[----:B------:R-:W-:Y:S01]  /*35710*/  MOV R29, R26 ;  /* 0x0000001a001d7202 */ /* 0x000fe20000000f00 */
[----:B------:R-:W-:Y:S02]  /*35720*/  IMAD.MOV.U32 R33, RZ, RZ, R30 ;  /* 0x000000ffff217224 */ /* 0x000fe400078e001e */
[----:B------:R-:W-:Y:S02]  /*35730*/  IMAD.MOV.U32 R30, RZ, RZ, R25 ;  /* 0x000000ffff1e7224 */ /* 0x000fe400078e0019 */
.L_x_60210:
[----:B------:R-:W-:Y:S05]  /*35740*/  BSYNC B1 ;  /* 0x0000000000017941 */ /* 0x000fea0003800000 */
.L_x_60208:
        /* <DEDUP_REMOVED lines=9> */
.L_x_60212:
[----:B------:R-:W-:Y:S01]  /*357e0*/  IMAD.MOV.U32 R26, RZ, RZ, R35 ;  /* 0x000000ffff1a7224 */ /* 0x000fe200078e0023 */
[----:B------:R-:W-:Y:S01]  /*357f0*/  MOV R35, R40 ;  /* 0x0000002800237202 */ /* 0x000fe20000000f00 */
[----:B------:R-:W-:Y:S02]  /*35800*/  IMAD.MOV.U32 R25, RZ, RZ, R33 ;  /* 0x000000ffff197224 */ /* 0x000fe400078e0021 */
[----:B------:R-:W-:Y:S02]  /*35810*/  IMAD.MOV.U32 R33, RZ, RZ, R24 ;  /* 0x000000ffff217224 */ /* 0x000fe400078e0018 */
.L_x_60213:
[----:B------:R-:W-:Y:S05]  /*35820*/  BSYNC B1 ;  /* 0x0000000000017941 */ /* 0x000fea0003800000 */
.L_x_60211:
        /* <DEDUP_REMOVED lines=9> */
.L_x_60215:
[----:B------:R-:W-:Y:S01]  /*358c0*/  IMAD.MOV.U32 R32, RZ, RZ, R26 ;  /* 0x000000ffff207224 */ /* 0x000fe200078e001a */
[----:B------:R-:W-:Y:S01]  /*358d0*/  MOV R26, R23 ;  /* 0x00000017001a7202 */ /* 0x000fe20000000f00 */
[----:B------:R-:W-:Y:S02]  /*358e0*/  IMAD.MOV.U32 R24, RZ, RZ, R25 ;  /* 0x000000ffff187224 */ /* 0x000fe400078e0019 */
[----:B------:R-:W-:Y:S02]  /*358f0*/  IMAD.MOV.U32 R25, RZ, RZ, R22 ;  /* 0x000000ffff197224 */ /* 0x000fe400078e0016 */
.L_x_60216:
[----:B------:R-:W-:Y:S05]  /*35900*/  BSYNC B1 ;  /* 0x0000000000017941 */ /* 0x000fea0003800000 */
.L_x_60214:
        /* <DEDUP_REMOVED lines=9> */
.L_x_60218:
[----:B------:R-:W-:Y:S01]  /*359a0*/  IMAD.MOV.U32 R23, RZ, RZ, R32 ;  /* 0x000000ffff177224 */ /* 0x000fe200078e0020 */
[----:B------:R-:W-:Y:S01]  /*359b0*/  MOV R32, R37 ;  /* 0x0000002500207202 */ /* 0x000fe20000000f00 */
[----:B------:R-:W-:Y:S02]  /*359c0*/  IMAD.MOV.U32 R22, RZ, RZ, R24 ;  /* 0x000000ffff167224 */ /* 0x000fe400078e0018 */
[----:B------:R-:W-:Y:S02]  /*359d0*/  IMAD.MOV.U32 R24, RZ, RZ, R21 ;  /* 0x000000ffff187224 */ /* 0x000fe400078e0015 */
.L_x_60219:
[----:B------:R-:W-:Y:S05]  /*359e0*/  BSYNC B1 ;  /* 0x0000000000017941 */ /* 0x000fea0003800000 */
.L_x_60217:
        /* <DEDUP_REMOVED lines=16> */
.L_x_60221:
[----:B------:R-:W-:Y:S01]  /*35af0*/  MOV R50, R27 ;  /* 0x0000001b00327202 */ /* 0x000fe20000000f00 */
[----:B------:R-:W-:Y:S02]  /*35b00*/  IMAD.MOV.U32 R40, RZ, RZ, R43 ;  /* 0x000000ffff287224 */ /* 0x000fe400078e002b */
[----:B------:R-:W-:Y:S02]  /*35b10*/  IMAD.MOV.U32 R27, RZ, RZ, R52 ;  /* 0x000000ffff1b7224 */ /* 0x000fe400078e0034 */
[----:B------:R-:W-:Y:S02]  /*35b20*/  IMAD.MOV.U32 R43, RZ, RZ, R20 ;  /* 0x000000ffff2b7224 */ /* 0x000fe400078e0014 */
.L_x_60222:
[----:B------:R-:W-:Y:S05]  /*35b30*/  BSYNC B1 ;  /* 0x0000000000017941 */ /* 0x000fea0003800000 */
.L_x_60220:
        /* <DEDUP_REMOVED lines=9> */
.L_x_60224:
[----:B------:R-:W-:Y:S01]  /*35bd0*/  MOV R21, R50 ;  /* 0x0000003200157202 */ /* 0x000fe20000000f00 */
[----:B------:R-:W-:Y:S02]  /*35be0*/  IMAD.MOV.U32 R9, RZ, RZ, R40 ;  /* 0x000000ffff097224 */ /* 0x000fe400078e0028 */
[----:B------:R-:W-:Y:S02]  /*35bf0*/  IMAD.MOV.U32 R50, RZ, RZ, R19 ;  /* 0x000000ffff327224 */ /* 0x000fe400078e0013 */
[----:B------:R-:W-:Y:S02]  /*35c00*/  IMAD.MOV.U32 R40, RZ, RZ, R11 ;  /* 0x000000ffff287224 */ /* 0x000fe400078e000b */
.L_x_60225:
[----:B------:R-:W-:Y:S05]  /*35c10*/  BSYNC B1 ;  /* 0x0000000000017941 */ /* 0x000fea0003800000 */
.L_x_60223:
        /* <DEDUP_REMOVED lines=9> */
.L_x_60227:
[----:B------:R-:W-:Y:S01]  /*35cb0*/  MOV R52, R21 ;  /* 0x0000001500347202 */ /* 0x000fe20000000f00 */
[----:B------:R-:W-:Y:S02]  /*35cc0*/  IMAD.MOV.U32 R20, RZ, RZ, R9 ;  /* 0x000000ffff147224 */ /* 0x000fe400078e0009 */
[----:B------:R-:W-:Y:S02]  /*35cd0*/  IMAD.MOV.U32 R21, RZ, RZ, R34 ;  /* 0x000000ffff157224 */ /* 0x000fe400078e0022 */
[----:B------:R-:W-:Y:S02]  /*35ce0*/  IMAD.MOV.U32 R9, RZ, RZ, R18 ;  /* 0x000000ffff097224 */ /* 0x000fe400078e0012 */
.L_x_60228:
[----:B------:R-:W-:Y:S05]  /*35cf0*/  BSYNC B1 ;  /* 0x0000000000017941 */ /* 0x000fea0003800000 */
.L_x_60226:
        /* <DEDUP_REMOVED lines=9> */
.L_x_60230:
[----:B------:R-:W-:Y:S01]  /*35d90*/  MOV R19, R52 ;  /* 0x0000003400137202 */ /* 0x000fe20000000f00 */
[----:B------:R-:W-:Y:S02]  /*35da0*/  IMAD.MOV.U32 R11, RZ, RZ, R20 ;  /* 0x000000ffff0b7224 */ /* 0x000fe400078e0014 */
[----:B------:R-:W-:Y:S02]  /*35db0*/  IMAD.MOV.U32 R52, RZ, RZ, R45 ;  /* 0x000000ffff347224 */ /* 0x000fe400078e002d */
[----:B------:R-:W-:Y:S02]  /*35dc0*/  IMAD.MOV.U32 R20, RZ, RZ, R41 ;  /* 0x000000ffff147224 */ /* 0x000fe400078e0029 */
.L_x_60231:
[----:B------:R-:W-:Y:S05]  /*35dd0*/  BSYNC B1 ;  /* 0x0000000000017941 */ /* 0x000fea0003800000 */
.L_x_60229:
        /* <DEDUP_REMOVED lines=9> */
.L_x_60233:
[----:B------:R-:W-:Y:S01]  /*35e70*/  MOV R34, R19 ;  /* 0x0000001300227202 */ /* 0x000fe20000000f00 */
[----:B------:R-:W-:Y:S02]  /*35e80*/  IMAD.MOV.U32 R18, RZ, RZ, R11 ;  /* 0x000000ffff127224 */ /* 0x000fe400078e000b */
[----:B------:R-:W-:Y:S02]  /*35e90*/  IMAD.MOV.U32 R19, RZ, RZ, R38 ;  /* 0x000000ffff137224 */ /* 0x000fe400078e0026 */
[----:B------:R-:W-:Y:S02]  /*35ea0*/  IMAD.MOV.U32 R11, RZ, RZ, R16 ;  /* 0x000000ffff0b7224 */ /* 0x000fe400078e0010 */
.L_x_60234:
[----:B------:R-:W-:Y:S05]  /*35eb0*/  BSYNC B1 ;  /* 0x0000000000017941 */ /* 0x000fea0003800000 */
.L_x_60232:
        /* <DEDUP_REMOVED lines=9> */
.L_x_60236:
[----:B------:R-:W-:Y:S01]  /*35f50*/  MOV R41, R34 ;  /* 0x0000002200297202 */ /* 0x000fe20000000f00 */
[----:B------:R-:W-:Y:S02]  /*35f60*/  IMAD.MOV.U32 R37, RZ, RZ, R18 ;  /* 0x000000ffff257224 */ /* 0x000fe400078e0012 */
[----:B------:R-:W-:Y:S02]  /*35f70*/  IMAD.MOV.U32 R34, RZ, RZ, R39 ;  /* 0x000000ffff227224 */ /* 0x000fe400078e0027 */
[----:B------:R-:W-:Y:S02]  /*35f80*/  IMAD.MOV.U32 R18, RZ, RZ, R17 ;  /* 0x000000ffff127224 */ /* 0x000fe400078e0011 */
.L_x_60237:
[----:B------:R-:W-:Y:S05]  /*35f90*/  BSYNC B1 ;  /* 0x0000000000017941 */ /* 0x000fea0003800000 */
.L_x_60235:
        /* <DEDUP_REMOVED lines=9> */
.L_x_60239:
[----:B------:R-:W-:Y:S01]  /*36030*/  MOV R38, R41 ;  /* 0x0000002900267202 */ /* 0x000fe20000000f00 */
[----:B------:R-:W-:Y:S02]  /*36040*/  IMAD.MOV.U32 R16, RZ, RZ, R37 ;  /* 0x000000ffff107224 */ /* 0x000fe400078e0025 */
[----:B------:R-:W-:Y:S02]  /*36050*/  IMAD.MOV.U32 R41, RZ, RZ, R42 ;  /* 0x000000ffff297224 */ /* 0x000fe400078e002a */
[----:B------:R-:W-:Y:S02]  /*36060*/  IMAD.MOV.U32 R37, RZ, RZ, R36 ;  /* 0x000000ffff257224 */ /* 0x000fe400078e0024 */
.L_x_60240:
[----:B------:R-:W-:Y:S05]  /*36070*/  BSYNC B1 ;  /* 0x0000000000017941 */ /* 0x000fea0003800000 */
.L_x_60238:
        /* <DEDUP_REMOVED lines=9> */
.L_x_60242:
[----:B------:R-:W-:Y:S01]  /*36110*/  MOV R17, R38 ;  /* 0x0000002600117202 */ /* 0x000fe20000000f00 */
[----:B------:R-:W-:Y:S02]  /*36120*/  IMAD.MOV.U32 R36, RZ, RZ, R16 ;  /* 0x000000ffff247224 */ /* 0x000fe400078e0010 */
[----:B------:R-:W-:Y:S02]  /*36130*/  IMAD.MOV.U32 R38, RZ, RZ, R31 ;  /* 0x000000ffff267224 */ /* 0x000fe400078e001f */
[----:B------:R-:W-:Y:S02]  /*36140*/  IMAD.MOV.U32 R16, RZ, RZ, R15 ;  /* 0x000000ffff107224 */ /* 0x000fe400078e000f */
.L_x_60243:
[----:B------:R-:W-:Y:S05]  /*36150*/  BSYNC B1 ;  /* 0x0000000000017941 */ /* 0x000fea0003800000 */
.L_x_60241:
        /* <DEDUP_REMOVED lines=9> */
.L_x_60245:
[----:B------:R-:W-:Y:S01]  /*361f0*/  MOV R31, R17 ;  /* 0x00000011001f7202 */ /* 0x000fe20000000f00 */
[----:B------:R-:W-:Y:S02]  /*36200*/  IMAD.MOV.U32 R15, RZ, RZ, R36 ;  /* 0x000000ffff0f7224 */ /* 0x000fe400078e0024 */
[----:B------:R-:W-:Y:S02]  /*36210*/  IMAD.MOV.U32 R17, RZ, RZ, R14 ;  /* 0x000000ffff117224 */ /* 0x000fe400078e000e */
[----:B------:R-:W-:Y:S02]  /*36220*/  IMAD.MOV.U32 R36, RZ, RZ, R13 ;  /* 0x000000ffff247224 */ /* 0x000fe400078e000d */
.L_x_60246:
[----:B------:R-:W-:Y:S05]  /*36230*/  BSYNC B1 ;  /* 0x0000000000017941 */ /* 0x000fea0003800000 */
.L_x_60244:
        /* <DEDUP_REMOVED lines=9> */
.L_x_60248:
[----:B------:R-:W-:Y:S01]  /*362d0*/  MOV R14, R31 ;  /* 0x0000001f000e7202 */ /* 0x000fe20000000f00 */
[----:B------:R-:W-:Y:S02]  /*362e0*/  IMAD.MOV.U32 R13, RZ, RZ, R15 ;  /* 0x000000ffff0d7224 */ /* 0x000fe400078e000f */
[----:B------:R-:W-:Y:S02]  /*362f0*/  IMAD.MOV.U32 R31, RZ, RZ, R28 ;  /* 0x000000ffff1f7224 */ /* 0x000fe400078e001c */
[----:B------:R-:W-:Y:S02]  /*36300*/  IMAD.MOV.U32 R15, RZ, RZ, R12 ;  /* 0x000000ffff0f7224 */ /* 0x000fe400078e000c */
.L_x_60249:
[----:B------:R-:W-:Y:S05]  /*36310*/  BSYNC B1 ;  /* 0x0000000000017941 */ /* 0x000fea0003800000 */
.L_x_60247:
        /* <DEDUP_REMOVED lines=9> */
.L_x_60251:
[----:B------:R-:W-:Y:S01]  /*363b0*/  MOV R28, R14 ;  /* 0x0000000e001c7202 */ /* 0x000fe20000000f00 */
[----:B------:R-:W-:Y:S02]  /*363c0*/  IMAD.MOV.U32 R12, RZ, RZ, R13 ;  /* 0x000000ffff0c7224 */ /* 0x000fe400078e000d */
[----:B------:R-:W-:Y:S02]  /*363d0*/  IMAD.MOV.U32 R14, RZ, RZ, R29 ;  /* 0x000000ffff0e7224 */ /* 0x000fe400078e001d */
[----:B------:R-:W-:Y:S02]  /*363e0*/  IMAD.MOV.U32 R13, RZ, RZ, R30 ;  /* 0x000000ffff0d7224 */ /* 0x000fe400078e001e */
.L_x_60252:
[----:B------:R-:W-:Y:S05]  /*363f0*/  BSYNC B1 ;  /* 0x0000000000017941 */ /* 0x000fea0003800000 */
.L_x_60250:
        /* <DEDUP_REMOVED lines=9> */
.L_x_60254:
[----:B------:R-:W-:Y:S01]  /*36490*/  MOV R29, R28 ;  /* 0x0000001c001d7202 */ /* 0x000fe20000000f00 */
[----:B------:R-:W-:Y:S02]  /*364a0*/  IMAD.MOV.U32 R30, RZ, RZ, R12 ;  /* 0x000000ffff1e7224 */ /* 0x000fe400078e000c */
[----:B------:R-:W-:Y:S02]  /*364b0*/  IMAD.MOV.U32 R28, RZ, RZ, R35 ;  /* 0x000000ffff1c7224 */ /* 0x000fe400078e0023 */
[----:B------:R-:W-:Y:S02]  /*364c0*/  IMAD.MOV.U32 R12, RZ, RZ, R33 ;  /* 0x000000ffff0c7224 */ /* 0x000fe400078e0021 */
.L_x_60255:
[----:B------:R-:W-:Y:S05]  /*364d0*/  BSYNC B1 ;  /* 0x0000000000017941 */ /* 0x000fea0003800000 */
.L_x_60253:
        /* <DEDUP_REMOVED lines=9> */
.L_x_60257:
[----:B------:R-:W-:Y:S01]  /*36570*/  MOV R35, R29 ;  /* 0x0000001d00237202 */ /* 0x000fe20000000f00 */
[----:B------:R-:W-:Y:S02]  /*36580*/  IMAD.MOV.U32 R33, RZ, RZ, R30 ;  /* 0x000000ffff217224 */ /* 0x000fe400078e001e */
[----:B------:R-:W-:Y:S02]  /*36590*/  IMAD.MOV.U32 R29, RZ, RZ, R26 ;  /* 0x000000ffff1d7224 */ /* 0x000fe400078e001a */
[----:B------:R-:W-:Y:S02]  /*365a0*/  IMAD.MOV.U32 R30, RZ, RZ, R25 ;  /* 0x000000ffff1e7224 */ /* 0x000fe400078e0019 */
.L_x_60258:
[----:B------:R-:W-:Y:S05]  /*365b0*/  BSYNC B1 ;  /* 0x0000000000017941 */ /* 0x000fea0003800000 */
.L_x_60256:
        /* <DEDUP_REMOVED lines=9> */
.L_x_60260:
[----:B------:R-:W-:Y:S01]  /*36650*/  MOV R26, R35 ;  /* 0x00000023001a7202 */ /* 0x000fe20000000f00 */
[----:B------:R-:W-:Y:S02]  /*36660*/  IMAD.MOV.U32 R25, RZ, RZ, R33 ;  /* 0x000000ffff197224 */ /* 0x000fe400078e0021 */
[----:B------:R-:W-:Y:S02]  /*36670*/  IMAD.MOV.U32 R35, RZ, RZ, R32 ;  /* 0x000000ffff237224 */ /* 0x000fe400078e0020 */
[----:B------:R-:W-:Y:S02]  /*36680*/  IMAD.MOV.U32 R33, RZ, RZ, R24 ;  /* 0x000000ffff217224 */ /* 0x000fe400078e0018 */
.L_x_60261:
[----:B------:R-:W-:Y:S05]  /*36690*/  BSYNC B1 ;  /* 0x0000000000017941 */ /* 0x000fea0003800000 */
.L_x_60259:
        /* <DEDUP_REMOVED lines=9> */
.L_x_60263:
[----:B------:R-:W-:Y:S01]  /*36730*/  MOV R32, R26 ;  /* 0x0000001a00207202 */ /* 0x000fe20000000f00 */
[----:B------:R-:W-:Y:S02]  /*36740*/  IMAD.MOV.U32 R24, RZ, RZ, R25 ;  /* 0x000000ffff187224 */ /* 0x000fe400078e0019 */
[----:B------:R-:W-:Y:S02]  /*36750*/  IMAD.MOV.U32 R26, RZ, RZ, R23 ;  /* 0x000000ffff1a7224 */ /* 0x000fe400078e0017 */
[----:B------:R-:W-:Y:S02]  /*36760*/  IMAD.MOV.U32 R25, RZ, RZ, R22 ;  /* 0x000000ffff197224 */ /* 0x000fe400078e0016 */
.L_x_60264:
[----:B------:R-:W-:Y:S05]  /*36770*/  BSYNC B1 ;  /* 0x0000000000017941 */ /* 0x000fea0003800000 */
.L_x_60262:
        /* <DEDUP_REMOVED lines=16> */
.L_x_60266:
[----:B------:R-:W-:Y:S02]  /*36880*/  IMAD.MOV.U32 R42, RZ, RZ, R27 ;  /* 0x000000ffff2a7224 */ /* 0x000fe400078e001b */
[----:B------:R-:W-:Y:S02]  /*36890*/  IMAD.MOV.U32 R22, RZ, RZ, R43 ;  /* 0x000000ffff167224 */ /* 0x000fe400078e002b */
[----:B------:R-:W-:Y:S02]  /*368a0*/  IMAD.MOV.U32 R27, RZ, RZ, R50 ;  /* 0x000000ffff1b7224 */ /* 0x000fe400078e0032 */
[----:B------:R-:W-:Y:S02]  /*368b0*/  IMAD.MOV.U32 R43, RZ, RZ, R40 ;  /* 0x000000ffff2b7224 */ /* 0x000fe400078e0028 */
.L_x_60267:
[----:B------:R-:W-:Y:S05]  /*368c0*/  BSYNC B1 ;  /* 0x0000000000017941 */ /* 0x000fea0003800000 */
.L_x_60265:
        /* <DEDUP_REMOVED lines=9> */
.L_x_60269:
[----:B------:R-:W-:Y:S02]  /*36960*/  IMAD.MOV.U32 R23, RZ, RZ, R42 ;  /* 0x000000ffff177224 */ /* 0x000fe400078e002a */
[----:B------:R-:W-:Y:S02]  /*36970*/  IMAD.MOV.U32 R7, RZ, RZ, R22 ;  /* 0x000000ffff077224 */ /* 0x000fe400078e0016 */
[----:B------:R-:W-:Y:S02]  /*36980*/  IMAD.MOV.U32 R42, RZ, RZ, R21 ;  /* 0x000000ffff2a7224 */ /* 0x000fe400078e0015 */
[----:B------:R-:W-:Y:S02]  /*36990*/  IMAD.MOV.U32 R22, RZ, RZ, R9 ;  /* 0x000000ffff167224 */ /* 0x000fe400078e0009 */
.L_x_60270:
[----:B------:R-:W-:Y:S05]  /*369a0*/  BSYNC B1 ;  /* 0x0000000000017941 */ /* 0x000fea0003800000 */
.L_x_60268:
        /* <DEDUP_REMOVED lines=9> */
.L_x_60272:
[----:B------:R-:W-:Y:S02]  /*36a40*/  IMAD.MOV.U32 R48, RZ, RZ, R23 ;  /* 0x000000ffff307224 */ /* 0x000fe400078e0017 */
[----:B------:R-:W-:Y:S02]  /*36a50*/  IMAD.MOV.U32 R40, RZ, RZ, R7 ;  /* 0x000000ffff287224 */ /* 0x000fe400078e0007 */
[----:B------:R-:W-:Y:S02]  /*36a60*/  IMAD.MOV.U32 R23, RZ, RZ, R52 ;  /* 0x000000ffff177224 */ /* 0x000fe400078e0034 */
[----:B------:R-:W-:Y:S02]  /*36a70*/  IMAD.MOV.U32 R7, RZ, RZ, R20 ;  /* 0x000000ffff077224 */ /* 0x000fe400078e0014 */
.L_x_60273:
[----:B------:R-:W-:Y:S05]  /*36a80*/  BSYNC B1 ;  /* 0x0000000000017941 */ /* 0x000fea0003800000 */
.L_x_60271:
        /* <DEDUP_REMOVED lines=9> */
.L_x_60275:
[----:B------:R-:W-:Y:S02]  /*36b20*/  IMAD.MOV.U32 R21, RZ, RZ, R48 ;  /* 0x000000ffff157224 */ /* 0x000fe400078e0030 */
[----:B------:R-:W-:Y:S02]  /*36b30*/  IMAD.MOV.U32 R9, RZ, RZ, R40 ;  /* 0x000000ffff097224 */ /* 0x000fe400078e0028 */
[----:B------:R-:W-:Y:S02]  /*36b40*/  IMAD.MOV.U32 R48, RZ, RZ, R19 ;  /* 0x000000ffff307224 */ /* 0x000fe400078e0013 */
[----:B------:R-:W-:Y:S02]  /*36b50*/  IMAD.MOV.U32 R40, RZ, RZ, R11 ;  /* 0x000000ffff287224 */ /* 0x000fe400078e000b */
.L_x_60276:
[----:B------:R-:W-:Y:S05]  /*36b60*/  BSYNC B1 ;  /* 0x0000000000017941 */ /* 0x000fea0003800000 */
.L_x_60274:
        /* <DEDUP_REMOVED lines=9> */
.L_x_60278:
[----:B------:R-:W-:Y:S02]  /*36c00*/  IMAD.MOV.U32 R50, RZ, RZ, R21 ;  /* 0x000000ffff327224 */ /* 0x000fe400078e0015 */
[----:B------:R-:W-:Y:S02]  /*36c10*/  IMAD.MOV.U32 R20, RZ, RZ, R9 ;  /* 0x000000ffff147224 */ /* 0x000fe400078e0009 */
[----:B------:R-:W-:Y:S02]  /*36c20*/  IMAD.MOV.U32 R21, RZ, RZ, R34 ;  /* 0x000000ffff157224 */ /* 0x000fe400078e0022 */
[----:B------:R-:W-:Y:S02]  /*36c30*/  IMAD.MOV.U32 R9, RZ, RZ, R18 ;  /* 0x000000ffff097224 */ /* 0x000fe400078e0012 */
.L_x_60279:
[----:B------:R-:W-:Y:S05]  /*36c40*/  BSYNC B1 ;  /* 0x0000000000017941 */ /* 0x000fea0003800000 */
.L_x_60277:
        /* <DEDUP_REMOVED lines=9> */
.L_x_60281:
[----:B------:R-:W-:Y:S02]  /*36ce0*/  IMAD.MOV.U32 R19, RZ, RZ, R50 ;  /* 0x000000ffff137224 */ /* 0x000fe400078e0032 */
[----:B------:R-:W-:Y:S02]  /*36cf0*/  IMAD.MOV.U32 R11, RZ, RZ, R20 ;  /* 0x000000ffff0b7224 */ /* 0x000fe400078e0014 */
[----:B------:R-:W-:Y:S02]  /*36d00*/  IMAD.MOV.U32 R50, RZ, RZ, R41 ;  /* 0x000000ffff327224 */ /* 0x000fe400078e0029 */
[----:B------:R-:W-:Y:S02]  /*36d10*/  IMAD.MOV.U32 R20, RZ, RZ, R37 ;  /* 0x000000ffff147224 */ /* 0x000fe400078e0025 */
.L_x_60282:
[----:B------:R-:W-:Y:S05]  /*36d20*/  BSYNC B1 ;  /* 0x0000000000017941 */ /* 0x000fea0003800000 */
.L_x_60280:
        /* <DEDUP_REMOVED lines=9> */
.L_x_60284:
[----:B------:R-:W-:Y:S02]  /*36dc0*/  IMAD.MOV.U32 R18, RZ, RZ, R19 ;  /* 0x000000ffff127224 */ /* 0x000fe400078e0013 */
[----:B------:R-:W-:Y:S02]  /*36dd0*/  IMAD.MOV.U32 R37, RZ, RZ, R11 ;  /* 0x000000ffff257224 */ /* 0x000fe400078e000b */
[----:B------:R-:W-:Y:S02]  /*36de0*/  IMAD.MOV.U32 R19, RZ, RZ, R38 ;  /* 0x000000ffff137224 */ /* 0x000fe400078e0026 */
[----:B------:R-:W-:Y:S02]  /*36df0*/  IMAD.MOV.U32 R11, RZ, RZ, R16 ;  /* 0x000000ffff0b7224 */ /* 0x000fe400078e0010 */
.L_x_60285:
[----:B------:R-:W-:Y:S05]  /*36e00*/  BSYNC B1 ;  /* 0x0000000000017941 */ /* 0x000fea0003800000 */
.L_x_60283:
        /* <DEDUP_REMOVED lines=9> */
.L_x_60287:
[----:B------:R-:W-:Y:S02]  /*36ea0*/  IMAD.MOV.U32 R34, RZ, RZ, R18 ;  /* 0x000000ffff227224 */ /* 0x000fe400078e0012 */
[----:B------:R-:W-:Y:S02]  /*36eb0*/  IMAD.MOV.U32 R16, RZ, RZ, R37 ;  /* 0x000000ffff107224 */ /* 0x000fe400078e0025 */
[----:B------:R-:W-:Y:S02]  /*36ec0*/  IMAD.MOV.U32 R18, RZ, RZ, R17 ;  /* 0x000000ffff127224 */ /* 0x000fe400078e0011 */
[----:B------:R-:W-:Y:S02]  /*36ed0*/  IMAD.MOV.U32 R37, RZ, RZ, R36 ;  /* 0x000000ffff257224 */ /* 0x000fe400078e0024 */
.L_x_60288:
[----:B------:R-:W-:Y:S05]  /*36ee0*/  BSYNC B1 ;  /* 0x0000000000017941 */ /* 0x000fea0003800000 */
.L_x_60286:
        /* <DEDUP_REMOVED lines=9> */
.L_x_60290:
[----:B------:R-:W-:Y:S02]  /*36f80*/  IMAD.MOV.U32 R17, RZ, RZ, R34 ;  /* 0x000000ffff117224 */ /* 0x000fe400078e0022 */
[----:B------:R-:W-:Y:S02]  /*36f90*/  IMAD.MOV.U32 R36, RZ, RZ, R16 ;  /* 0x000000ffff247224 */ /* 0x000fe400078e0010 */
[----:B------:R-:W-:Y:S02]  /*36fa0*/  IMAD.MOV.U32 R34, RZ, RZ, R31 ;  /* 0x000000ffff227224 */ /* 0x000fe400078e001f */
[----:B------:R-:W-:Y:S02]  /*36fb0*/  IMAD.MOV.U32 R16, RZ, RZ, R15 ;  /* 0x000000ffff107224 */ /* 0x000fe400078e000f */
.L_x_60291:
[----:B------:R-:W-:Y:S05]  /*36fc0*/  BSYNC B1 ;  /* 0x0000000000017941 */ /* 0x000fea0003800000 */
.L_x_60289:
        /* <DEDUP_REMOVED lines=9> */
.L_x_60293:
[----:B------:R-:W-:Y:S02]  /*37060*/  IMAD.MOV.U32 R31, RZ, RZ, R17 ;  /* 0x000000ffff1f7224 */ /* 0x000fe400078e0011 */
[----:B------:R-:W-:Y:S02]  /*37070*/  IMAD.MOV.U32 R15, RZ, RZ, R36 ;  /* 0x000000ffff0f7224 */ /* 0x000fe400078e0024 */
[----:B------:R-:W-:Y:S02]  /*37080*/  IMAD.MOV.U32 R17, RZ, RZ, R14 ;  /* 0x000000ffff117224 */ /* 0x000fe400078e000e */
[----:B------:R-:W-:Y:S02]  /*37090*/  IMAD.MOV.U32 R36, RZ, RZ, R13 ;  /* 0x000000ffff247224 */ /* 0x000fe400078e000d */
.L_x_60294:
[----:B------:R-:W-:Y:S05]  /*370a0*/  BSYNC B1 ;  /* 0x0000000000017941 */ /* 0x000fea0003800000 */
.L_x_60292:
        /* <DEDUP_REMOVED lines=9> */
.L_x_60296:
[----:B------:R-:W-:Y:S02]  /*37140*/  IMAD.MOV.U32 R14, RZ, RZ, R31 ;  /* 0x000000ffff0e7224 */ /* 0x000fe400078e001f */
[----:B------:R-:W-:Y:S02]  /*37150*/  IMAD.MOV.U32 R13, RZ, RZ, R15 ;  /* 0x000000ffff0d7224 */ /* 0x000fe400078e000f */
[----:B------:R-:W-:Y:S02]  /*37160*/  IMAD.MOV.U32 R31, RZ, RZ, R28 ;  /* 0x000000ffff1f7224 */ /* 0x000fe400078e001c */
[----:B------:R-:W-:Y:S02]  /*37170*/  IMAD.MOV.U32 R15, RZ, RZ, R12 ;  /* 0x000000ffff0f7224 */ /* 0x000fe400078e000c */
.L_x_60297:
[----:B------:R-:W-:Y:S05]  /*37180*/  BSYNC B1 ;  /* 0x0000000000017941 */ /* 0x000fea0003800000 */
.L_x_60295:
        /* <DEDUP_REMOVED lines=9> */
.L_x_60299:
[----:B------:R-:W-:Y:S02]  /*37220*/  IMAD.MOV.U32 R28, RZ, RZ, R14 ;  /* 0x000000ffff1c7224 */ /* 0x000fe400078e000e */
[----:B------:R-:W-:Y:S02]  /*37230*/  IMAD.MOV.U32 R12, RZ, RZ, R13 ;  /* 0x000000ffff0c7224 */ /* 0x000fe400078e000d */
[----:B------:R-:W-:Y:S02]  /*37240*/  IMAD.MOV.U32 R14, RZ, RZ, R29 ;  /* 0x000000ffff0e7224 */ /* 0x000fe400078e001d */
[----:B------:R-:W-:Y:S02]  /*37250*/  IMAD.MOV.U32 R13, RZ, RZ, R30 ;  /* 0x000000ffff0d7224 */ /* 0x000fe400078e001e */
.L_x_60300:
[----:B------:R-:W-:Y:S05]  /*37260*/  BSYNC B1 ;  /* 0x0000000000017941 */ /* 0x000fea0003800000 */
.L_x_60298:
        /* <DEDUP_REMOVED lines=9> */
.L_x_60302:
[----:B------:R-:W-:Y:S02]  /*37300*/  IMAD.MOV.U32 R29, RZ, RZ, R28 ;  /* 0x000000ffff1d7224 */ /* 0x000fe400078e001c */
[----:B------:R-:W-:Y:S02]  /*37310*/  IMAD.MOV.U32 R30, RZ, RZ, R12 ;  /* 0x000000ffff1e7224 */ /* 0x000fe400078e000c */
[----:B------:R-:W-:Y:S02]  /*37320*/  IMAD.MOV.U32 R28, RZ, RZ, R35 ;  /* 0x000000ffff1c7224 */ /* 0x000fe400078e0023 */
[----:B------:R-:W-:Y:S02]  /*37330*/  IMAD.MOV.U32 R12, RZ, RZ, R33 ;  /* 0x000000ffff0c7224 */ /* 0x000fe400078e0021 */
.L_x_60303:
[----:B------:R-:W-:Y:S05]  /*37340*/  BSYNC B1 ;  /* 0x0000000000017941 */ /* 0x000fea0003800000 */
.L_x_60301:
        /* <DEDUP_REMOVED lines=9> */
.L_x_60305:
[----:B------:R-:W-:Y:S02]  /*373e0*/  IMAD.MOV.U32 R35, RZ, RZ, R29 ;  /* 0x000000ffff237224 */ /* 0x000fe400078e001d */
[----:B------:R-:W-:Y:S02]  /*373f0*/  IMAD.MOV.U32 R33, RZ, RZ, R30 ;  /* 0x000000ffff217224 */ /* 0x000fe400078e001e */
[----:B------:R-:W-:Y:S02]  /*37400*/  IMAD.MOV.U32 R29, RZ, RZ, R26 ;  /* 0x000000ffff1d7224 */ /* 0x000fe400078e001a */
[----:B------:R-:W-:Y:S02]  /*37410*/  IMAD.MOV.U32 R30, RZ, RZ, R25 ;  /* 0x000000ffff1e7224 */ /* 0x000fe400078e0019 */
.L_x_60306:
[----:B------:R-:W-:Y:S05]  /*37420*/  BSYNC B1 ;  /* 0x0000000000017941 */ /* 0x000fea0003800000 */
.L_x_60304:
        /* <DEDUP_REMOVED lines=9> */
.L_x_60308:
[----:B------:R-:W-:Y:S02]  /*374c0*/  IMAD.MOV.U32 R26, RZ, RZ, R35 ;  /* 0x000000ffff1a7224 */ /* 0x000fe400078e0023 */
[----:B------:R-:W-:Y:S02]  /*374d0*/  IMAD.MOV.U32 R25, RZ, RZ, R33 ;  /* 0x000000ffff197224 */ /* 0x000fe400078e0021 */
[----:B------:R-:W-:Y:S02]  /*374e0*/  IMAD.MOV.U32 R35, RZ, RZ, R32 ;  /* 0x000000ffff237224 */ /* 0x000fe400078e0020 */
[----:B------:R-:W-:Y:S02]  /*374f0*/  IMAD.MOV.U32 R33, RZ, RZ, R24 ;  /* 0x000000ffff217224 */ /* 0x000fe400078e0018 */
.L_x_60309:
[----:B------:R-:W-:Y:S05]  /*37500*/  BSYNC B1 ;  /* 0x0000000000017941 */ /* 0x000fea0003800000 */
.L_x_60307:
        /* <DEDUP_REMOVED lines=16> */
.L_x_60311:
[----:B------:R-:W-:Y:S01]  /*37610*/  IMAD.MOV.U32 R32, RZ, RZ, R27 ;  /* 0x000000ffff207224 */ /* 0x000fe200078e001b */
[----:B------:R-:W-:Y:S01]  /*37620*/  MOV R27, R42 ;  /* 0x0000002a001b7202 */ /* 0x000fe20000000f00 */
[----:B------:R-:W-:Y:S02]  /*37630*/  IMAD.MOV.U32 R24, RZ, RZ, R43 ;  /* 0x000000ffff187224 */ /* 0x000fe400078e002b */
[----:B------:R-:W-:Y:S02]  /*37640*/  IMAD.MOV.U32 R43, RZ, RZ, R22 ;  /* 0x000000ffff2b7224 */ /* 0x000fe400078e0016 */
.L_x_60312:
[----:B------:R-:W-:Y:S05]  /*37650*/  BSYNC B1 ;  /* 0x0000000000017941 */ /* 0x000fea0003800000 */
.L_x_60310:
        /* <DEDUP_REMOVED lines=9> */
.L_x_60314:
[----:B------:R-:W-:Y:S01]  /*376f0*/  IMAD.MOV.U32 R39, RZ, RZ, R32 ;  /* 0x000000ffff277224 */ /* 0x000fe200078e0020 */
[----:B------:R-:W-:Y:S01]  /*37700*/  MOV R32, R23 ;  /* 0x0000001700207202 */ /* 0x000fe20000000f00 */
[----:B------:R-:W-:Y:S02]  /*37710*/  IMAD.MOV.U32 R5, RZ, RZ, R24 ;  /* 0x000000ffff057224 */ /* 0x000fe400078e0018 */
[----:B------:R-:W-:Y:S02]  /*37720*/  IMAD.MOV.U32 R24, RZ, RZ, R7 ;  /* 0x000000ffff187224 */ /* 0x000fe400078e0007 */
.L_x_60315:
[----:B------:R-:W-:Y:S05]  /*37730*/  BSYNC B1 ;  /* 0x0000000000017941 */ /* 0x000fea0003800000 */
.L_x_60313:
        /* <DEDUP_REMOVED lines=9> */
.L_x_60317:
[----:B------:R-:W-:Y:S01]  /*377d0*/  IMAD.MOV.U32 R38, RZ, RZ, R39 ;  /* 0x000000ffff267224 */ /* 0x000fe200078e0027 */
[----:B------:R-:W-:Y:S01]  /*377e0*/  MOV R39, R48 ;  /* 0x0000003000277202 */ /* 0x000fe20000000f00 */
[----:B------:R-:W-:Y:S02]  /*377f0*/  IMAD.MOV.U32 R22, RZ, RZ, R5 ;  /* 0x000000ffff167224 */ /* 0x000fe400078e0005 */
[----:B------:R-:W-:Y:S02]  /*37800*/  IMAD.MOV.U32 R5, RZ, RZ, R40 ;  /* 0x000000ffff057224 */ /* 0x000fe400078e0028 */
.L_x_60318:
[----:B------:R-:W-:Y:S05]  /*37810*/  BSYNC B1 ;  /* 0x0000000000017941 */ /* 0x000fea0003800000 */
.L_x_60316:
        /* <DEDUP_REMOVED lines=9> */
.L_x_60320:
[----:B------:R-:W-:Y:S01]  /*378b0*/  IMAD.MOV.U32 R23, RZ, RZ, R38 ;  /* 0x000000ffff177224 */ /* 0x000fe200078e0026 */
[----:B------:R-:W-:Y:S01]  /*378c0*/  MOV R38, R21 ;  /* 0x0000001500267202 */ /* 0x000fe20000000f00 */
[----:B------:R-:W-:Y:S02]  /*378d0*/  IMAD.MOV.U32 R7, RZ, RZ, R22 ;  /* 0x000000ffff077224 */ /* 0x000fe400078e0016 */
[----:B------:R-:W-:Y:S02]  /*378e0*/  IMAD.MOV.U32 R22, RZ, RZ, R9 ;  /* 0x000000ffff167224 */ /* 0x000fe400078e0009 */
.L_x_60321:
[----:B------:R-:W-:Y:S05]  /*378f0*/  BSYNC B1 ;  /* 0x0000000000017941 */ /* 0x000fea0003800000 */
.L_x_60319:
        /* <DEDUP_REMOVED lines=9> */
.L_x_60323:
[----:B------:R-:W-:Y:S01]  /*37990*/  IMAD.MOV.U32 R42, RZ, RZ, R23 ;  /* 0x000000ffff2a7224 */ /* 0x000fe200078e0017 */
[----:B------:R-:W-:Y:S01]  /*379a0*/  MOV R23, R50 ;  /* 0x0000003200177202 */ /* 0x000fe20000000f00 */
[----:B------:R-:W-:Y:S02]  /*379b0*/  IMAD.MOV.U32 R40, RZ, RZ, R7 ;  /* 0x000000ffff287224 */ /* 0x000fe400078e0007 */
[----:B------:R-:W-:Y:S02]  /*379c0*/  IMAD.MOV.U32 R7, RZ, RZ, R20 ;  /* 0x000000ffff077224 */ /* 0x000fe400078e0014 */
.L_x_60324:
[----:B------:R-:W-:Y:S05]  /*379d0*/  BSYNC B1 ;  /* 0x0000000000017941 */ /* 0x000fea0003800000 */
.L_x_60322:
        /* <DEDUP_REMOVED lines=9> */
.L_x_60326:
[----:B------:R-:W-:Y:S01]  /*37a70*/  IMAD.MOV.U32 R9, RZ, RZ, R42 ;  /* 0x000000ffff097224 */ /* 0x000fe200078e002a */
[----:B------:R-:W-:Y:S01]  /*37a80*/  MOV R42, R19 ;  /* 0x00000013002a7202 */ /* 0x000fe20000000f00 */
[----:B------:R-:W-:Y:S02]  /*37a90*/  IMAD.MOV.U32 R20, RZ, RZ, R40 ;  /* 0x000000ffff147224 */ /* 0x000fe400078e0028 */
[----:B------:R-:W-:Y:S02]  /*37aa0*/  IMAD.MOV.U32 R40, RZ, RZ, R11 ;  /* 0x000000ffff287224 */ /* 0x000fe400078e000b */
.L_x_60327:
[----:B------:R-:W-:Y:S05]  /*37ab0*/  BSYNC B1 ;  /* 0x0000000000017941 */ /* 0x000fea0003800000 */
.L_x_60325:
        /* <DEDUP_REMOVED lines=9> */
.L_x_60329:
[----:B------:R-:W-:Y:S01]  /*37b50*/  IMAD.MOV.U32 R19, RZ, RZ, R9 ;  /* 0x000000ffff137224 */ /* 0x000fe200078e0009 */
[----:B------:R-:W-:Y:S01]  /*37b60*/  MOV R9, R18 ;  /* 0x0000001200097202 */ /* 0x000fe20000000f00 */
[----:B------:R-:W-:Y:S02]  /*37b70*/  IMAD.MOV.U32 R11, RZ, RZ, R20 ;  /* 0x000000ffff0b7224 */ /* 0x000fe400078e0014 */
[----:B------:R-:W-:Y:S02]  /*37b80*/  IMAD.MOV.U32 R20, RZ, RZ, R37 ;  /* 0x000000ffff147224 */ /* 0x000fe400078e0025 */
.L_x_60330:
[----:B------:R-:W-:Y:S05]  /*37b90*/  BSYNC B1 ;  /* 0x0000000000017941 */ /* 0x000fea0003800000 */
.L_x_60328:
        /* <DEDUP_REMOVED lines=9> */
.L_x_60332:
[----:B------:R-:W-:Y:S01]  /*37c30*/  IMAD.MOV.U32 R18, RZ, RZ, R19 ;  /* 0x000000ffff127224 */ /* 0x000fe200078e0013 */
[----:B------:R-:W-:Y:S01]  /*37c40*/  MOV R19, R34 ;  /* 0x0000002200137202 */ /* 0x000fe20000000f00 */
[----:B------:R-:W-:Y:S02]  /*37c50*/  IMAD.MOV.U32 R21, RZ, RZ, R11 ;  /* 0x000000ffff157224 */ /* 0x000fe400078e000b */
[----:B------:R-:W-:Y:S02]  /*37c60*/  IMAD.MOV.U32 R11, RZ, RZ, R16 ;  /* 0x000000ffff0b7224 */ /* 0x000fe400078e0010 */
.L_x_60333:
[----:B------:R-:W-:Y:S05]  /*37c70*/  BSYNC B1 ;  /* 0x0000000000017941 */ /* 0x000fea0003800000 */
.L_x_60331:
        /* <DEDUP_REMOVED lines=9> */
.L_x_60335:
[----:B------:R-:W-:Y:S01]  /*37d10*/  IMAD.MOV.U32 R34, RZ, RZ, R18 ;  /* 0x000000ffff227224 */ /* 0x000fe200078e0012 */
[----:B------:R-:W-:Y:S01]  /*37d20*/  MOV R18, R17 ;  /* 0x0000001100127202 */ /* 0x000fe20000000f00 */
[----:B------:R-:W-:Y:S02]  /*37d30*/  IMAD.MOV.U32 R16, RZ, RZ, R21 ;  /* 0x000000ffff107224 */ /* 0x000fe400078e0015 */
[----:B------:R-:W-:Y:S02]  /*37d40*/  IMAD.MOV.U32 R21, RZ, RZ, R36 ;  /* 0x000000ffff157224 */ /* 0x000fe400078e0024 */
.L_x_60336:
[----:B------:R-:W-:Y:S05]  /*37d50*/  BSYNC B1 ;  /* 0x0000000000017941 */ /* 0x000fea0003800000 */
.L_x_60334:
        /* <DEDUP_REMOVED lines=9> */
.L_x_60338:
[----:B------:R-:W-:Y:S01]  /*37df0*/  IMAD.MOV.U32 R17, RZ, RZ, R34 ;  /* 0x000000ffff117224 */ /* 0x000fe200078e0022 */
[----:B------:R-:W-:Y:S01]  /*37e00*/  MOV R34, R31 ;  /* 0x0000001f00227202 */ /* 0x000fe20000000f00 */
[----:B------:R-:W-:Y:S02]  /*37e10*/  IMAD.MOV.U32 R36, RZ, RZ, R16 ;  /* 0x000000ffff247224 */ /* 0x000fe400078e0010 */
[----:B------:R-:W-:Y:S02]  /*37e20*/  IMAD.MOV.U32 R16, RZ, RZ, R15 ;  /* 0x000000ffff107224 */ /* 0x000fe400078e000f */
.L_x_60339:
[----:B------:R-:W-:Y:S05]  /*37e30*/  BSYNC B1 ;  /* 0x0000000000017941 */ /* 0x000fea0003800000 */
.L_x_60337:
        /* <DEDUP_REMOVED lines=9> */
.L_x_60341:
[----:B------:R-:W-:Y:S01]  /*37ed0*/  IMAD.MOV.U32 R31, RZ, RZ, R17 ;  /* 0x000000ffff1f7224 */ /* 0x000fe200078e0011 */
[----:B------:R-:W-:Y:S01]  /*37ee0*/  MOV R17, R14 ;  /* 0x0000000e00117202 */ /* 0x000fe20000000f00 */
[----:B------:R-:W-:Y:S02]  /*37ef0*/  IMAD.MOV.U32 R15, RZ, RZ, R36 ;  /* 0x000000ffff0f7224 */ /* 0x000fe400078e0024 */
[----:B------:R-:W-:Y:S02]  /*37f00*/  IMAD.MOV.U32 R36, RZ, RZ, R13 ;  /* 0x000000ffff247224 */ /* 0x000fe400078e000d */
.L_x_60342:
[----:B------:R-:W-:Y:S05]  /*37f10*/  BSYNC B1 ;  /* 0x0000000000017941 */ /* 0x000fea0003800000 */
.L_x_60340:
        /* <DEDUP_REMOVED lines=9> */
.L_x_60344:
[----:B------:R-:W-:Y:S01]  /*37fb0*/  IMAD.MOV.U32 R14, RZ, RZ, R31 ;  /* 0x000000ffff0e7224 */ /* 0x000fe200078e001f */
[----:B------:R-:W-:Y:S01]  /*37fc0*/  MOV R31, R28 ;  /* 0x0000001c001f7202 */ /* 0x000fe20000000f00 */
[----:B------:R-:W-:Y:S02]  /*37fd0*/  IMAD.MOV.U32 R13, RZ, RZ, R15 ;  /* 0x000000ffff0d7224 */ /* 0x000fe400078e000f */
[----:B------:R-:W-:Y:S02]  /*37fe0*/  IMAD.MOV.U32 R15, RZ, RZ, R12 ;  /* 0x000000ffff0f7224 */ /* 0x000fe400078e000c */
.L_x_60345:
[----:B------:R-:W-:Y:S05]  /*37ff0*/  BSYNC B1 ;  /* 0x0000000000017941 */ /* 0x000fea0003800000 */
.L_x_60343:
        /* <DEDUP_REMOVED lines=9> */
.L_x_60347:
[----:B------:R-:W-:Y:S01]  /*38090*/  IMAD.MOV.U32 R28, RZ, RZ, R14 ;  /* 0x000000ffff1c7224 */ /* 0x000fe200078e000e */
[----:B------:R-:W-:Y:S01]  /*380a0*/  MOV R14, R29 ;  /* 0x0000001d000e7202 */ /* 0x000fe20000000f00 */
[----:B------:R-:W-:Y:S02]  /*380b0*/  IMAD.MOV.U32 R12, RZ, RZ, R13 ;  /* 0x000000ffff0c7224 */ /* 0x000fe400078e000d */
[----:B------:R-:W-:Y:S02]  /*380c0*/  IMAD.MOV.U32 R13, RZ, RZ, R30 ;  /* 0x000000ffff0d7224 */ /* 0x000fe400078e001e */
.L_x_60348:
[----:B------:R-:W-:Y:S05]  /*380d0*/  BSYNC B1 ;  /* 0x0000000000017941 */ /* 0x000fea0003800000 */
.L_x_60346:
        /* <DEDUP_REMOVED lines=9> */
.L_x_60350:
[----:B------:R-:W-:Y:S01]  /*38170*/  IMAD.MOV.U32 R29, RZ, RZ, R28 ;  /* 0x000000ffff1d7224 */ /* 0x000fe200078e001c */
[----:B------:R-:W-:Y:S01]  /*38180*/  MOV R28, R35 ;  /* 0x00000023001c7202 */ /* 0x000fe20000000f00 */
[----:B------:R-:W-:Y:S02]  /*38190*/  IMAD.MOV.U32 R30, RZ, RZ, R12 ;  /* 0x000000ffff1e7224 */ /* 0x000fe400078e000c */
[----:B------:R-:W-:Y:S02]  /*381a0*/  IMAD.MOV.U32 R12, RZ, RZ, R33 ;  /* 0x000000ffff0c7224 */ /* 0x000fe400078e0021 */
.L_x_60351:
[----:B------:R-:W-:Y:S05]  /*381b0*/  BSYNC B1 ;  /* 0x0000000000017941 */ /* 0x000fea0003800000 */
.L_x_60349:
        /* <DEDUP_REMOVED lines=9> */
.L_x_60353:
[----:B------:R-:W-:Y:S01]  /*38250*/  IMAD.MOV.U32 R35, RZ, RZ, R29 ;  /* 0x000000ffff237224 */ /* 0x000fe200078e001d */
[----:B------:R-:W-:Y:S01]  /*38260*/  MOV R29, R26 ;  /* 0x0000001a001d7202 */ /* 0x000fe20000000f00 */
[----:B------:R-:W-:Y:S02]  /*38270*/  IMAD.MOV.U32 R33, RZ, RZ, R30 ;  /* 0x000000ffff217224 */ /* 0x000fe400078e001e */
[----:B------:R-:W-:Y:S02]  /*38280*/  IMAD.MOV.U32 R30, RZ, RZ, R25 ;  /* 0x000000ffff1e7224 */ /* 0x000fe400078e0019 */
.L_x_60354:
[----:B------:R-:W-:Y:S05]  /*38290*/  BSYNC B1 ;  /* 0x0000000000017941 */ /* 0x000fea0003800000 */
.L_x_60352:
        /* <DEDUP_REMOVED lines=16> */
.L_x_60356:
[----:B------:R-:W-:Y:S01]  /*383a0*/  MOV R44, R27 ;  /* 0x0000001b002c7202 */ /* 0x000fe20000000f00 */
[----:B------:R-:W-:Y:S02]  /*383b0*/  IMAD.MOV.U32 R26, RZ, RZ, R43 ;  /* 0x000000ffff1a7224 */ /* 0x000fe400078e002b */
[----:B------:R-:W-:Y:S02]  /*383c0*/  IMAD.MOV.U32 R27, RZ, RZ, R32 ;  /* 0x000000ffff1b7224 */ /* 0x000fe400078e0020 */
[----:B------:R-:W-:Y:S02]  /*383d0*/  IMAD.MOV.U32 R43, RZ, RZ, R24 ;  /* 0x000000ffff2b7224 */ /* 0x000fe400078e0018 */
.L_x_60357:
[----:B------:R-:W-:Y:S05]  /*383e0*/  BSYNC B1 ;  /* 0x0000000000017941 */ /* 0x000fea0003800000 */
.L_x_60355:
        /* <DEDUP_REMOVED lines=9> */
.L_x_60359:
[----:B------:R-:W-:Y:S01]  /*38480*/  MOV R25, R44 ;  /* 0x0000002c00197202 */ /* 0x000fe20000000f00 */
[----:B------:R-:W-:Y:S02]  /*38490*/  IMAD.MOV.U32 R3, RZ, RZ, R26 ;  /* 0x000000ffff037224 */ /* 0x000fe400078e001a */
[----:B------:R-:W-:Y:S02]  /*384a0*/  IMAD.MOV.U32 R44, RZ, RZ, R39 ;  /* 0x000000ffff2c7224 */ /* 0x000fe400078e0027 */
[----:B------:R-:W-:Y:S02]  /*384b0*/  IMAD.MOV.U32 R26, RZ, RZ, R5 ;  /* 0x000000ffff1a7224 */ /* 0x000fe400078e0005 */
.L_x_60360:
[----:B------:R-:W-:Y:S05]  /*384c0*/  BSYNC B1 ;  /* 0x0000000000017941 */ /* 0x000fea0003800000 */
.L_x_60358:
        /* <DEDUP_REMOVED lines=9> */
.L_x_60362:
[----:B------:R-:W-:Y:S01]  /*38560*/  MOV R32, R25 ;  /* 0x0000001900207202 */ /* 0x000fe20000000f00 */
[----:B------:R-:W-:Y:S02]  /*38570*/  IMAD.MOV.U32 R24, RZ, RZ, R3 ;  /* 0x000000ffff187224 */ /* 0x000fe400078e0003 */
[----:B------:R-:W-:Y:S02]  /*38580*/  IMAD.MOV.U32 R25, RZ, RZ, R38 ;  /* 0x000000ffff197224 */ /* 0x000fe400078e0026 */
[----:B------:R-:W-:Y:S02]  /*38590*/  IMAD.MOV.U32 R3, RZ, RZ, R22 ;  /* 0x000000ffff037224 */ /* 0x000fe400078e0016 */
.L_x_60363:
[----:B------:R-:W-:Y:S05]  /*385a0*/  BSYNC B1 ;  /* 0x0000000000017941 */ /* 0x000fea0003800000 */
.L_x_60361:
        /* <DEDUP_REMOVED lines=9> */
.L_x_60365:
[----:B------:R-:W-:Y:S01]  /*38640*/  MOV R37, R32 ;  /* 0x0000002000257202 */ /* 0x000fe20000000f00 */
[----:B------:R-:W-:Y:S02]  /*38650*/  IMAD.MOV.U32 R5, RZ, RZ, R24 ;  /* 0x000000ffff057224 */ /* 0x000fe400078e0018 */
[----:B------:R-:W-:Y:S02]  /*38660*/  IMAD.MOV.U32 R32, RZ, RZ, R23 ;  /* 0x000000ffff207224 */ /* 0x000fe400078e0017 */
[----:B------:R-:W-:Y:S02]  /*38670*/  IMAD.MOV.U32 R24, RZ, RZ, R7 ;  /* 0x000000ffff187224 */ /* 0x000fe400078e0007 */
.L_x_60366:
[----:B------:R-:W-:Y:S05]  /*38680*/  BSYNC B1 ;  /* 0x0000000000017941 */ /* 0x000fea0003800000 */
.L_x_60364:
        /* <DEDUP_REMOVED lines=9> */
.L_x_60368:
[----:B------:R-:W-:Y:S01]  /*38720*/  MOV R22, R37 ;  /* 0x0000002500167202 */ /* 0x000fe20000000f00 */
[----:B------:R-:W-:Y:S02]  /*38730*/  IMAD.MOV.U32 R7, RZ, RZ, R5 ;  /* 0x000000ffff077224 */ /* 0x000fe400078e0005 */
[----:B------:R-:W-:Y:S02]  /*38740*/  IMAD.MOV.U32 R37, RZ, RZ, R42 ;  /* 0x000000ffff257224 */ /* 0x000fe400078e002a */
[----:B------:R-:W-:Y:S02]  /*38750*/  IMAD.MOV.U32 R5, RZ, RZ, R40 ;  /* 0x000000ffff057224 */ /* 0x000fe400078e0028 */
.L_x_60369:
[----:B------:R-:W-:Y:S05]  /*38760*/  BSYNC B1 ;  /* 0x0000000000017941 */ /* 0x000fea0003800000 */
.L_x_60367:
        /* <DEDUP_REMOVED lines=9> */
.L_x_60371:
[----:B------:R-:W-:Y:S01]  /*38800*/  MOV R40, R22 ;  /* 0x0000001600287202 */ /* 0x000fe20000000f00 */
[----:B------:R-:W-:Y:S02]  /*38810*/  IMAD.MOV.U32 R38, RZ, RZ, R7 ;  /* 0x000000ffff267224 */ /* 0x000fe400078e0007 */
[----:B------:R-:W-:Y:S02]  /*38820*/  IMAD.MOV.U32 R22, RZ, RZ, R9 ;  /* 0x000000ffff167224 */ /* 0x000fe400078e0009 */
[----:B------:R-:W-:Y:S02]  /*38830*/  IMAD.MOV.U32 R7, RZ, RZ, R20 ;  /* 0x000000ffff077224 */ /* 0x000fe400078e0014 */
.L_x_60372:
[----:B------:R-:W-:Y:S05]  /*38840*/  BSYNC B1 ;  /* 0x0000000000017941 */ /* 0x000fea0003800000 */
.L_x_60370:
        /* <DEDUP_REMOVED lines=9> */
.L_x_60374:
[----:B------:R-:W-:Y:S01]  /*388e0*/  MOV R9, R40 ;  /* 0x0000002800097202 */ /* 0x000fe20000000f00 */
[----:B------:R-:W-:Y:S02]  /*388f0*/  IMAD.MOV.U32 R20, RZ, RZ, R38 ;  /* 0x000000ffff147224 */ /* 0x000fe400078e0026 */
[----:B------:R-:W-:Y:S02]  /*38900*/  IMAD.MOV.U32 R40, RZ, RZ, R19 ;  /* 0x000000ffff287224 */ /* 0x000fe400078e0013 */
[----:B------:R-:W-:Y:S02]  /*38910*/  IMAD.MOV.U32 R38, RZ, RZ, R11 ;  /* 0x000000ffff267224 */ /* 0x000fe400078e000b */
.L_x_60375:
[----:B------:R-:W-:Y:S05]  /*38920*/  BSYNC B1 ;  /* 0x0000000000017941 */ /* 0x000fea0003800000 */
.L_x_60373:
        /* <DEDUP_REMOVED lines=9> */
.L_x_60377:
[----:B------:R-:W-:Y:S01]  /*389c0*/  MOV R19, R9 ;  /* 0x0000000900137202 */ /* 0x000fe20000000f00 */
[----:B------:R-:W-:Y:S02]  /*389d0*/  IMAD.MOV.U32 R11, RZ, RZ, R20 ;  /* 0x000000ffff0b7224 */ /* 0x000fe400078e0014 */
[----:B------:R-:W-:Y:S02]  /*389e0*/  IMAD.MOV.U32 R9, RZ, RZ, R18 ;  /* 0x000000ffff097224 */ /* 0x000fe400078e0012 */
[----:B------:R-:W-:Y:S02]  /*389f0*/  IMAD.MOV.U32 R20, RZ, RZ, R21 ;  /* 0x000000ffff147224 */ /* 0x000fe400078e0015 */
.L_x_60378:
[----:B------:R-:W-:Y:S05]  /*38a00*/  BSYNC B1 ;  /* 0x0000000000017941 */ /* 0x000fea0003800000 */
.L_x_60376:
        /* <DEDUP_REMOVED lines=9> */
.L_x_60380:
[----:B------:R-:W-:Y:S01]  /*38aa0*/  MOV R18, R19 ;  /* 0x0000001300127202 */ /* 0x000fe20000000f00 */
[----:B------:R-:W-:Y:S02]  /*38ab0*/  IMAD.MOV.U32 R21, RZ, RZ, R11 ;  /* 0x000000ffff157224 */ /* 0x000fe400078e000b */
[----:B------:R-:W-:Y:S02]  /*38ac0*/  IMAD.MOV.U32 R19, RZ, RZ, R34 ;  /* 0x000000ffff137224 */ /* 0x000fe400078e0022 */
[----:B------:R-:W-:Y:S02]  /*38ad0*/  IMAD.MOV.U32 R11, RZ, RZ, R16 ;  /* 0x000000ffff0b7224 */ /* 0x000fe400078e0010 */
.L_x_60381:
[----:B------:R-:W-:Y:S05]  /*38ae0*/  BSYNC B1 ;  /* 0x0000000000017941 */ /* 0x000fea0003800000 */
.L_x_60379:
        /* <DEDUP_REMOVED lines=9> */
.L_x_60383:
[----:B------:R-:W-:Y:S01]  /*38b80*/  MOV R34, R18 ;  /* 0x0000001200227202 */ /* 0x000fe20000000f00 */
[----:B------:R-:W-:Y:S02]  /*38b90*/  IMAD.MOV.U32 R16, RZ, RZ, R21 ;  /* 0x000000ffff107224 */ /* 0x000fe400078e0015 */
[----:B------:R-:W-:Y:S02]  /*38ba0*/  IMAD.MOV.U32 R18, RZ, RZ, R17 ;  /* 0x000000ffff127224 */ /* 0x000fe400078e0011 */
[----:B------:R-:W-:Y:S02]  /*38bb0*/  IMAD.MOV.U32 R21, RZ, RZ, R36 ;  /* 0x000000ffff157224 */ /* 0x000fe400078e0024 */
.L_x_60384:
[----:B------:R-:W-:Y:S05]  /*38bc0*/  BSYNC B1 ;  /* 0x0000000000017941 */ /* 0x000fea0003800000 */
.L_x_60382:
        /* <DEDUP_REMOVED lines=9> */
.L_x_60386:
[----:B------:R-:W-:Y:S01]  /*38c60*/  MOV R17, R34 ;  /* 0x0000002200117202 */ /* 0x000fe20000000f00 */
[----:B------:R-:W-:Y:S02]  /*38c70*/  IMAD.MOV.U32 R36, RZ, RZ, R16 ;  /* 0x000000ffff247224 */ /* 0x000fe400078e0010 */
[----:B------:R-:W-:Y:S02]  /*38c80*/  IMAD.MOV.U32 R34, RZ, RZ, R31 ;  /* 0x000000ffff227224 */ /* 0x000fe400078e001f */
[----:B------:R-:W-:Y:S02]  /*38c90*/  IMAD.MOV.U32 R16, RZ, RZ, R15 ;  /* 0x000000ffff107224 */ /* 0x000fe400078e000f */
.L_x_60387:
[----:B------:R-:W-:Y:S05]  /*38ca0*/  BSYNC B1 ;  /* 0x0000000000017941 */ /* 0x000fea0003800000 */
.L_x_60385:
        /* <DEDUP_REMOVED lines=9> */
.L_x_60389:
[----:B------:R-:W-:Y:S01]  /*38d40*/  MOV R23, R17 ;  /* 0x0000001100177202 */ /* 0x000fe20000000f00 */
[----:B------:R-:W-:Y:S02]  /*38d50*/  IMAD.MOV.U32 R15, RZ, RZ, R36 ;  /* 0x000000ffff0f7224 */ /* 0x000fe400078e0024 */
[----:B------:R-:W-:Y:S02]  /*38d60*/  IMAD.MOV.U32 R17, RZ, RZ, R14 ;  /* 0x000000ffff117224 */ /* 0x000fe400078e000e */
[----:B------:R-:W-:Y:S02]  /*38d70*/  IMAD.MOV.U32 R36, RZ, RZ, R13 ;  /* 0x000000ffff247224 */ /* 0x000fe400078e000d */
.L_x_60390:
[----:B------:R-:W-:Y:S05]  /*38d80*/  BSYNC B1 ;  /* 0x0000000000017941 */ /* 0x000fea0003800000 */
.L_x_60388:
        /* <DEDUP_REMOVED lines=9> */
.L_x_60392:
[----:B------:R-:W-:Y:S01]  /*38e20*/  MOV R14, R23 ;  /* 0x00000017000e7202 */ /* 0x000fe20000000f00 */
[----:B------:R-:W-:Y:S02]  /*38e30*/  IMAD.MOV.U32 R13, RZ, RZ, R15 ;  /* 0x000000ffff0d7224 */ /* 0x000fe400078e000f */
[----:B------:R-:W-:Y:S02]  /*38e40*/  IMAD.MOV.U32 R23, RZ, RZ, R28 ;  /* 0x000000ffff177224 */ /* 0x000fe400078e001c */
[----:B------:R-:W-:Y:S02]  /*38e50*/  IMAD.MOV.U32 R15, RZ, RZ, R12 ;  /* 0x000000ffff0f7224 */ /* 0x000fe400078e000c */
.L_x_60393:
[----:B------:R-:W-:Y:S05]  /*38e60*/  BSYNC B1 ;  /* 0x0000000000017941 */ /* 0x000fea0003800000 */
.L_x_60391:
        /* <DEDUP_REMOVED lines=9> */
.L_x_60395:
[----:B------:R-:W-:Y:S01]  /*38f00*/  MOV R28, R14 ;  /* 0x0000000e001c7202 */ /* 0x000fe20000000f00 */
[----:B------:R-:W-:Y:S02]  /*38f10*/  IMAD.MOV.U32 R12, RZ, RZ, R13 ;  /* 0x000000ffff0c7224 */ /* 0x000fe400078e000d */
[----:B------:R-:W-:Y:S02]  /*38f20*/  IMAD.MOV.U32 R14, RZ, RZ, R29 ;  /* 0x000000ffff0e7224 */ /* 0x000fe400078e001d */
[----:B------:R-:W-:Y:S02]  /*38f30*/  IMAD.MOV.U32 R13, RZ, RZ, R30 ;  /* 0x000000ffff0d7224 */ /* 0x000fe400078e001e */
.L_x_60396:
[----:B------:R-:W-:Y:S05]  /*38f40*/  BSYNC B1 ;  /* 0x0000000000017941 */ /* 0x000fea0003800000 */
.L_x_60394:
        /* <DEDUP_REMOVED lines=9> */
.L_x_60398:
[----:B------:R-:W-:Y:S01]  /*38fe0*/  MOV R30, R28 ;  /* 0x0000001c001e7202 */ /* 0x000fe20000000f00 */
[----:B------:R-:W-:Y:S02]  /*38ff0*/  IMAD.MOV.U32 R29, RZ, RZ, R12 ;  /* 0x000000ffff1d7224 */ /* 0x000fe400078e000c */
[----:B------:R-:W-:Y:S02]  /*39000*/  IMAD.MOV.U32 R28, RZ, RZ, R35 ;  /* 0x000000ffff1c7224 */ /* 0x000fe400078e0023 */
[----:B------:R-:W-:Y:S02]  /*39010*/  IMAD.MOV.U32 R12, RZ, RZ, R33 ;  /* 0x000000ffff0c7224 */ /* 0x000fe400078e0021 */
.L_x_60399:
[----:B------:R-:W-:Y:S05]  /*39020*/  BSYNC B1 ;  /* 0x0000000000017941 */ /* 0x000fea0003800000 */
.L_x_60397:
        /* <DEDUP_REMOVED lines=16> */
.L_x_60401:
[----:B------:R-:W-:Y:S02]  /*39130*/  IMAD.MOV.U32 R42, RZ, RZ, R27 ;  /* 0x000000ffff2a7224 */ /* 0x000fe400078e001b */
[----:B------:R-:W-:Y:S02]  /*39140*/  IMAD.MOV.U32 R10, RZ, RZ, R43 ;  /* 0x000000ffff0a7224 */ /* 0x000fe400078e002b */
[----:B------:R-:W-:Y:S02]  /*39150*/  IMAD.MOV.U32 R27, RZ, RZ, R44 ;  /* 0x000000ffff1b7224 */ /* 0x000fe400078e002c */
[----:B------:R-:W-:Y:S02]  /*39160*/  IMAD.MOV.U32 R43, RZ, RZ, R26 ;  /* 0x000000ffff2b7224 */ /* 0x000fe400078e001a */
.L_x_60402:
[----:B------:R-:W-:Y:S05]  /*39170*/  BSYNC B1 ;  /* 0x0000000000017941 */ /* 0x000fea0003800000 */
.L_x_60400:
        /* <DEDUP_REMOVED lines=9> */
.L_x_60404:
[----:B------:R-:W-:Y:S02]  /*39210*/  IMAD.MOV.U32 R33, RZ, RZ, R42 ;  /* 0x000000ffff217224 */ /* 0x000fe400078e002a */
[----:B------:R-:W-:Y:S02]  /*39220*/  IMAD.MOV.U32 R31, RZ, RZ, R10 ;  /* 0x000000ffff1f7224 */ /* 0x000fe400078e000a */
[----:B------:R-:W-:Y:S02]  /*39230*/  IMAD.MOV.U32 R42, RZ, RZ, R25 ;  /* 0x000000ffff2a7224 */ /* 0x000fe400078e0019 */
[----:B------:R-:W-:Y:S02]  /*39240*/  IMAD.MOV.U32 R10, RZ, RZ, R3 ;  /* 0x000000ffff0a7224 */ /* 0x000fe400078e0003 */
.L_x_60405:
[----:B------:R-:W-:Y:S05]  /*39250*/  BSYNC B1 ;  /* 0x0000000000017941 */ /* 0x000fea0003800000 */
.L_x_60403:
        /* <DEDUP_REMOVED lines=9> */
.L_x_60407:
[----:B------:R-:W-:Y:S02]  /*392f0*/  IMAD.MOV.U32 R44, RZ, RZ, R33 ;  /* 0x000000ffff2c7224 */ /* 0x000fe400078e0021 */
[----:B------:R-:W-:Y:S02]  /*39300*/  IMAD.MOV.U32 R26, RZ, RZ, R31 ;  /* 0x000000ffff1a7224 */ /* 0x000fe400078e001f */
[----:B------:R-:W-:Y:S02]  /*39310*/  IMAD.MOV.U32 R33, RZ, RZ, R32 ;  /* 0x000000ffff217224 */ /* 0x000fe400078e0020 */
[----:B------:R-:W-:Y:S02]  /*39320*/  IMAD.MOV.U32 R31, RZ, RZ, R24 ;  /* 0x000000ffff1f7224 */ /* 0x000fe400078e0018 */
.L_x_60408:
[----:B------:R-:W-:Y:S05]  /*39330*/  BSYNC B1 ;  /* 0x0000000000017941 */ /* 0x000fea0003800000 */
.L_x_60406:
        /* <DEDUP_REMOVED lines=9> */
.L_x_60410:
[----:B------:R-:W-:Y:S02]  /*393d0*/  IMAD.MOV.U32 R3, RZ, RZ, R44 ;  /* 0x000000ffff037224 */ /* 0x000fe400078e002c */
[----:B------:R-:W-:Y:S02]  /*393e0*/  IMAD.MOV.U32 R24, RZ, RZ, R26 ;  /* 0x000000ffff187224 */ /* 0x000fe400078e001a */
[----:B------:R-:W-:Y:S02]  /*393f0*/  IMAD.MOV.U32 R44, RZ, RZ, R37 ;  /* 0x000000ffff2c7224 */ /* 0x000fe400078e0025 */
[----:B------:R-:W-:Y:S02]  /*39400*/  IMAD.MOV.U32 R26, RZ, RZ, R5 ;  /* 0x000000ffff1a7224 */ /* 0x000fe400078e0005 */
.L_x_60411:
[----:B------:R-:W-:Y:S05]  /*39410*/  BSYNC B1 ;  /* 0x0000000000017941 */ /* 0x000fea0003800000 */
.L_x_60409:
        /* <DEDUP_REMOVED lines=9> */
.L_x_60413:
[----:B------:R-:W-:Y:S02]  /*394b0*/  IMAD.MOV.U32 R25, RZ, RZ, R3 ;  /* 0x000000ffff197224 */ /* 0x000fe400078e0003 */
[----:B------:R-:W-:Y:S02]  /*394c0*/  IMAD.MOV.U32 R5, RZ, RZ, R24 ;  /* 0x000000ffff057224 */ /* 0x000fe400078e0018 */
[----:B------:R-:W-:Y:S02]  /*394d0*/  IMAD.MOV.U32 R3, RZ, RZ, R22 ;  /* 0x000000ffff037224 */ /* 0x000fe400078e0016 */
[----:B------:R-:W-:Y:S02]  /*394e0*/  IMAD.MOV.U32 R24, RZ, RZ, R7 ;  /* 0x000000ffff187224 */ /* 0x000fe400078e0007 */
.L_x_60414:
[----:B------:R-:W-:Y:S05]  /*394f0*/  BSYNC B1 ;  /* 0x0000000000017941 */ /* 0x000fea0003800000 */
.L_x_60412:
        /* <DEDUP_REMOVED lines=9> */
.L_x_60416:
[----:B------:R-:W-:Y:S02]  /*39590*/  IMAD.MOV.U32 R22, RZ, RZ, R25 ;  /* 0x000000ffff167224 */ /* 0x000fe400078e0019 */
[----:B------:R-:W-:Y:S02]  /*395a0*/  IMAD.MOV.U32 R7, RZ, RZ, R5 ;  /* 0x000000ffff077224 */ /* 0x000fe400078e0005 */
[----:B------:R-:W-:Y:S02]  /*395b0*/  IMAD.MOV.U32 R25, RZ, RZ, R40 ;  /* 0x000000ffff197224 */ /* 0x000fe400078e0028 */
[----:B------:R-:W-:Y:S02]  /*395c0*/  IMAD.MOV.U32 R5, RZ, RZ, R38 ;  /* 0x000000ffff057224 */ /* 0x000fe400078e0026 */
.L_x_60417:
[----:B------:R-:W-:Y:S05]  /*395d0*/  BSYNC B1 ;  /* 0x0000000000017941 */ /* 0x000fea0003800000 */
.L_x_60415:
        /* <DEDUP_REMOVED lines=9> */
.L_x_60419:
[----:B------:R-:W-:Y:S02]  /*39670*/  IMAD.MOV.U32 R38, RZ, RZ, R22 ;  /* 0x000000ffff267224 */ /* 0x000fe400078e0016 */
[----:B------:R-:W-:Y:S02]  /*39680*/  IMAD.MOV.U32 R32, RZ, RZ, R7 ;  /* 0x000000ffff207224 */ /* 0x000fe400078e0007 */
[----:B------:R-:W-:Y:S02]  /*39690*/  IMAD.MOV.U32 R22, RZ, RZ, R9 ;  /* 0x000000ffff167224 */ /* 0x000fe400078e0009 */
[----:B------:R-:W-:Y:S02]  /*396a0*/  IMAD.MOV.U32 R7, RZ, RZ, R20 ;  /* 0x000000ffff077224 */ /* 0x000fe400078e0014 */
.L_x_60420:
[----:B------:R-:W-:Y:S05]  /*396b0*/  BSYNC B1 ;  /* 0x0000000000017941 */ /* 0x000fea0003800000 */
.L_x_60418:
        /* <DEDUP_REMOVED lines=9> */
.L_x_60422:
[----:B------:R-:W-:Y:S02]  /*39750*/  IMAD.MOV.U32 R9, RZ, RZ, R38 ;  /* 0x000000ffff097224 */ /* 0x000fe400078e0026 */
[----:B------:R-:W-:Y:S02]  /*39760*/  IMAD.MOV.U32 R20, RZ, RZ, R32 ;  /* 0x000000ffff147224 */ /* 0x000fe400078e0020 */
[----:B------:R-:W-:Y:S02]  /*39770*/  IMAD.MOV.U32 R38, RZ, RZ, R19 ;  /* 0x000000ffff267224 */ /* 0x000fe400078e0013 */
[----:B------:R-:W-:Y:S02]  /*39780*/  IMAD.MOV.U32 R32, RZ, RZ, R11 ;  /* 0x000000ffff207224 */ /* 0x000fe400078e000b */
.L_x_60423:
[----:B------:R-:W-:Y:S05]  /*39790*/  BSYNC B1 ;  /* 0x0000000000017941 */ /* 0x000fea0003800000 */
.L_x_60421:
        /* <DEDUP_REMOVED lines=9> */
.L_x_60425:
[----:B------:R-:W-:Y:S02]  /*39830*/  IMAD.MOV.U32 R19, RZ, RZ, R9 ;  /* 0x000000ffff137224 */ /* 0x000fe400078e0009 */
[----:B------:R-:W-:Y:S02]  /*39840*/  IMAD.MOV.U32 R11, RZ, RZ, R20 ;  /* 0x000000ffff0b7224 */ /* 0x000fe400078e0014 */
[----:B------:R-:W-:Y:S02]  /*39850*/  IMAD.MOV.U32 R9, RZ, RZ, R18 ;  /* 0x000000ffff097224 */ /* 0x000fe400078e0012 */
[----:B------:R-:W-:Y:S02]  /*39860*/  IMAD.MOV.U32 R20, RZ, RZ, R21 ;  /* 0x000000ffff147224 */ /* 0x000fe400078e0015 */
.L_x_60426:
[----:B------:R-:W-:Y:S05]  /*39870*/  BSYNC B1 ;  /* 0x0000000000017941 */ /* 0x000fea0003800000 */
.L_x_60424:
        /* <DEDUP_REMOVED lines=9> */
.L_x_60428:
[----:B------:R-:W-:Y:S02]  /*39910*/  IMAD.MOV.U32 R18, RZ, RZ, R19 ;  /* 0x000000ffff127224 */ /* 0x000fe400078e0013 */
[----:B------:R-:W-:Y:S02]  /*39920*/  IMAD.MOV.U32 R21, RZ, RZ, R11 ;  /* 0x000000ffff157224 */ /* 0x000fe400078e000b */
[----:B------:R-:W-:Y:S02]  /*39930*/  IMAD.MOV.U32 R19, RZ, RZ, R34 ;  /* 0x000000ffff137224 */ /* 0x000fe400078e0022 */
[----:B------:R-:W-:Y:S02]  /*39940*/  IMAD.MOV.U32 R11, RZ, RZ, R16 ;  /* 0x000000ffff0b7224 */ /* 0x000fe400078e0010 */
.L_x_60429:
[----:B------:R-:W-:Y:S05]  /*39950*/  BSYNC B1 ;  /* 0x0000000000017941 */ /* 0x000fea0003800000 */
.L_x_60427:
        /* <DEDUP_REMOVED lines=9> */
.L_x_60431:
[----:B------:R-:W-:Y:S02]  /*399f0*/  IMAD.MOV.U32 R34, RZ, RZ, R18 ;  /* 0x000000ffff227224 */ /* 0x000fe400078e0012 */
[----:B------:R-:W-:Y:S02]  /*39a00*/  IMAD.MOV.U32 R16, RZ, RZ, R21 ;  /* 0x000000ffff107224 */ /* 0x000fe400078e0015 */
[----:B------:R-:W-:Y:S02]  /*39a10*/  IMAD.MOV.U32 R18, RZ, RZ, R17 ;  /* 0x000000ffff127224 */ /* 0x000fe400078e0011 */
[----:B------:R-:W-:Y:S02]  /*39a20*/  IMAD.MOV.U32 R21, RZ, RZ, R36 ;  /* 0x000000ffff157224 */ /* 0x000fe400078e0024 */
.L_x_60432:
[----:B------:R-:W-:Y:S05]  /*39a30*/  BSYNC B1 ;  /* 0x0000000000017941 */ /* 0x000fea0003800000 */
.L_x_60430:
        /* <DEDUP_REMOVED lines=9> */
.L_x_60434:
[----:B------:R-:W-:Y:S02]  /*39ad0*/  IMAD.MOV.U32 R17, RZ, RZ, R34 ;  /* 0x000000ffff117224 */ /* 0x000fe400078e0022 */
[----:B------:R-:W-:Y:S02]  /*39ae0*/  IMAD.MOV.U32 R36, RZ, RZ, R16 ;  /* 0x000000ffff247224 */ /* 0x000fe400078e0010 */
[----:B------:R-:W-:Y:S02]  /*39af0*/  IMAD.MOV.U32 R34, RZ, RZ, R23 ;  /* 0x000000ffff227224 */ /* 0x000fe400078e0017 */
[----:B------:R-:W-:Y:S02]  /*39b00*/  IMAD.MOV.U32 R16, RZ, RZ, R15 ;  /* 0x000000ffff107224 */ /* 0x000fe400078e000f */
.L_x_60435:
[----:B------:R-:W-:Y:S05]  /*39b10*/  BSYNC B1 ;  /* 0x0000000000017941 */ /* 0x000fea0003800000 */
.L_x_60433:
        /* <DEDUP_REMOVED lines=9> */
.L_x_60437:
[----:B------:R-:W-:Y:S02]  /*39bb0*/  IMAD.MOV.U32 R23, RZ, RZ, R17 ;  /* 0x000000ffff177224 */ /* 0x000fe400078e0011 */
[----:B------:R-:W-:Y:S02]  /*39bc0*/  IMAD.MOV.U32 R15, RZ, RZ, R36 ;  /* 0x000000ffff0f7224 */ /* 0x000fe400078e0024 */
[----:B------:R-:W-:Y:S02]  /*39bd0*/  IMAD.MOV.U32 R17, RZ, RZ, R14 ;  /* 0x000000ffff117224 */ /* 0x000fe400078e000e */
[----:B------:R-:W-:Y:S02]  /*39be0*/  IMAD.MOV.U32 R36, RZ, RZ, R13 ;  /* 0x000000ffff247224 */ /* 0x000fe400078e000d */
.L_x_60438:
[----:B------:R-:W-:Y:S05]  /*39bf0*/  BSYNC B1 ;  /* 0x0000000000017941 */ /* 0x000fea0003800000 */
.L_x_60436:
        /* <DEDUP_REMOVED lines=9> */
.L_x_60440:
[----:B------:R-:W-:Y:S02]  /*39c90*/  IMAD.MOV.U32 R13, RZ, RZ, R23 ;  /* 0x000000ffff0d7224 */ /* 0x000fe400078e0017 */
[----:B------:R-:W-:Y:S02]  /*39ca0*/  IMAD.MOV.U32 R14, RZ, RZ, R15 ;  /* 0x000000ffff0e7224 */ /* 0x000fe400078e000f */
[----:B------:R-:W-:Y:S02]  /*39cb0*/  IMAD.MOV.U32 R23, RZ, RZ, R28 ;  /* 0x000000ffff177224 */ /* 0x000fe400078e001c */
[----:B------:R-:W-:Y:S02]  /*39cc0*/  IMAD.MOV.U32 R15, RZ, RZ, R12 ;  /* 0x000000ffff0f7224 */ /* 0x000fe400078e000c */
.L_x_60441:
[----:B------:R-:W-:Y:S05]  /*39cd0*/  BSYNC B1 ;  /* 0x0000000000017941 */ /* 0x000fea0003800000 */
.L_x_60439:
        /* <DEDUP_REMOVED lines=9> */
.L_x_60443:
[----:B------:R-:W-:Y:S02]  /*39d70*/  IMAD.MOV.U32 R28, RZ, RZ, R13 ;  /* 0x000000ffff1c7224 */ /* 0x000fe400078e000d */
[----:B------:R-:W-:Y:S02]  /*39d80*/  IMAD.MOV.U32 R12, RZ, RZ, R14 ;  /* 0x000000ffff0c7224 */ /* 0x000fe400078e000e */
[----:B------:R-:W-:Y:S02]  /*39d90*/  IMAD.MOV.U32 R13, RZ, RZ, R30 ;  /* 0x000000ffff0d7224 */ /* 0x000fe400078e001e */
[----:B------:R-:W-:Y:S02]  /*39da0*/  IMAD.MOV.U32 R14, RZ, RZ, R29 ;  /* 0x000000ffff0e7224 */ /* 0x000fe400078e001d */
.L_x_60444:
[----:B------:R-:W-:Y:S05]  /*39db0*/  BSYNC B1 ;  /* 0x0000000000017941 */ /* 0x000fea0003800000 */
.L_x_60442:
        /* <DEDUP_REMOVED lines=16> */
.L_x_60446:
[----:B------:R-:W-:Y:S01]  /*39ec0*/  IMAD.MOV.U32 R8, RZ, RZ, R27 ;  /* 0x000000ffff087224 */ /* 0x000fe200078e001b */
[----:B------:R-:W-:Y:S01]  /*39ed0*/  MOV R27, R42 ;  /* 0x0000002a001b7202 */ /* 0x000fe20000000f00 */
[----:B------:R-:W-:Y:S02]  /*39ee0*/  IMAD.MOV.U32 R30, RZ, RZ, R43 ;  /* 0x000000ffff1e7224 */ /* 0x000fe400078e002b */
[----:B------:R-:W-:Y:S02]  /*39ef0*/  IMAD.MOV.U32 R43, RZ, RZ, R10 ;  /* 0x000000ffff2b7224 */ /* 0x000fe400078e000a */
.L_x_60447:
[----:B------:R-:W-:Y:S05]  /*39f00*/  BSYNC B1 ;  /* 0x0000000000017941 */ /* 0x000fea0003800000 */
.L_x_60445:
        /* <DEDUP_REMOVED lines=9> */
.L_x_60449:
[----:B------:R-:W-:Y:S01]  /*39fa0*/  IMAD.MOV.U32 R29, RZ, RZ, R8 ;  /* 0x000000ffff1d7224 */ /* 0x000fe200078e0008 */
[----:B------:R-:W-:Y:S01]  /*39fb0*/  MOV R8, R33 ;  /* 0x0000002100087202 */ /* 0x000fe20000000f00 */
[----:B------:R-:W-:Y:S02]  /*39fc0*/  IMAD.MOV.U32 R35, RZ, RZ, R30 ;  /* 0x000000ffff237224 */ /* 0x000fe400078e001e */
[----:B------:R-:W-:Y:S02]  /*39fd0*/  IMAD.MOV.U32 R30, RZ, RZ, R31 ;  /* 0x000000ffff1e7224 */ /* 0x000fe400078e001f */
.L_x_60450:
[----:B------:R-:W-:Y:S05]  /*39fe0*/  BSYNC B1 ;  /* 0x0000000000017941 */ /* 0x000fea0003800000 */
.L_x_60448:
        /* <DEDUP_REMOVED lines=9> */
.L_x_60452:
[----:B------:R-:W-:Y:S01]  /*3a080*/  IMAD.MOV.U32 R10, RZ, RZ, R29 ;  /* 0x000000ffff0a7224 */ /* 0x000fe200078e001d */
[----:B------:R-:W-:Y:S01]  /*3a090*/  MOV R29, R44 ;  /* 0x0000002c001d7202 */ /* 0x000fe20000000f00 */
[----:B------:R-:W-:Y:S02]  /*3a0a0*/  IMAD.MOV.U32 R31, RZ, RZ, R35 ;  /* 0x000000ffff1f7224 */ /* 0x000fe400078e0023 */
[----:B------:R-:W-:Y:S02]  /*3a0b0*/  IMAD.MOV.U32 R35, RZ, RZ, R26 ;  /* 0x000000ffff237224 */ /* 0x000fe400078e001a */
.L_x_60453:
[----:B------:R-:W-:Y:S05]  /*3a0c0*/  BSYNC B1 ;  /* 0x0000000000017941 */ /* 0x000fea0003800000 */
.L_x_60451:
        /* <DEDUP_REMOVED lines=9> */
.L_x_60455:
[----:B------:R-:W-:Y:S01]  /*3a160*/  IMAD.MOV.U32 R26, RZ, RZ, R10 ;  /* 0x000000ffff1a7224 */ /* 0x000fe200078e000a */
[----:B------:R-:W-:Y:S01]  /*3a170*/  MOV R10, R3 ;  /* 0x00000003000a7202 */ /* 0x000fe20000000f00 */
[----:B------:R-:W-:Y:S02]  /*3a180*/  IMAD.MOV.U32 R40, RZ, RZ, R31 ;  /* 0x000000ffff287224 */ /* 0x000fe400078e001f */
[----:B------:R-:W-:Y:S02]  /*3a190*/  IMAD.MOV.U32 R31, RZ, RZ, R24 ;  /* 0x000000ffff1f7224 */ /* 0x000fe400078e0018 */
.L_x_60456:
[----:B------:R-:W-:Y:S05]  /*3a1a0*/  BSYNC B1 ;  /* 0x0000000000017941 */ /* 0x000fea0003800000 */
.L_x_60454:
        /* <DEDUP_REMOVED lines=9> */
.L_x_60458:
[----:B------:R-:W-:Y:S01]  /*3a240*/  IMAD.MOV.U32 R3, RZ, RZ, R26 ;  /* 0x000000ffff037224 */ /* 0x000fe200078e001a */
[----:B------:R-:W-:Y:S01]  /*3a250*/  MOV R26, R25 ;  /* 0x00000019001a7202 */ /* 0x000fe20000000f00 */
[----:B------:R-:W-:Y:S02]  /*3a260*/  IMAD.MOV.U32 R24, RZ, RZ, R40 ;  /* 0x000000ffff187224 */ /* 0x000fe400078e0028 */
[----:B------:R-:W-:Y:S02]  /*3a270*/  IMAD.MOV.U32 R40, RZ, RZ, R5 ;  /* 0x000000ffff287224 */ /* 0x000fe400078e0005 */
.L_x_60459:
[----:B------:R-:W-:Y:S05]  /*3a280*/  BSYNC B1 ;  /* 0x0000000000017941 */ /* 0x000fea0003800000 */
.L_x_60457:
        /* <DEDUP_REMOVED lines=9> */
.L_x_60461:
[----:B------:R-:W-:Y:S01]  /*3a320*/  IMAD.MOV.U32 R5, RZ, RZ, R3 ;  /* 0x000000ffff057224 */ /* 0x000fe200078e0003 */
[----:B------:R-:W-:Y:S01]  /*3a330*/  MOV R3, R22 ;  /* 0x0000001600037202 */ /* 0x000fe20000000f00 */
[----:B------:R-:W-:Y:S02]  /*3a340*/  IMAD.MOV.U32 R25, RZ, RZ, R24 ;  /* 0x000000ffff197224 */ /* 0x000fe400078e0018 */
[----:B------:R-:W-:Y:S02]  /*3a350*/  IMAD.MOV.U32 R24, RZ, RZ, R7 ;  /* 0x000000ffff187224 */ /* 0x000fe400078e0007 */
.L_x_60462:
[----:B------:R-:W-:Y:S05]  /*3a360*/  BSYNC B1 ;  /* 0x0000000000017941 */ /* 0x000fea0003800000 */
.L_x_60460:
        /* <DEDUP_REMOVED lines=9> */
.L_x_60464:
[----:B------:R-:W-:Y:S01]  /*3a400*/  IMAD.MOV.U32 R22, RZ, RZ, R5 ;  /* 0x000000ffff167224 */ /* 0x000fe200078e0005 */
[----:B------:R-:W-:Y:S01]  /*3a410*/  MOV R5, R38 ;  /* 0x0000002600057202 */ /* 0x000fe20000000f00 */
[----:B------:R-:W-:Y:S02]  /*3a420*/  IMAD.MOV.U32 R7, RZ, RZ, R25 ;  /* 0x000000ffff077224 */ /* 0x000fe400078e0019 */
[----:B------:R-:W-:Y:S02]  /*3a430*/  IMAD.MOV.U32 R25, RZ, RZ, R32 ;  /* 0x000000ffff197224 */ /* 0x000fe400078e0020 */
.L_x_60465:
[----:B------:R-:W-:Y:S05]  /*3a440*/  BSYNC B1 ;  /* 0x0000000000017941 */ /* 0x000fea0003800000 */
.L_x_60463:
        /* <DEDUP_REMOVED lines=9> */
.L_x_60467:
[----:B------:R-:W-:Y:S01]  /*3a4e0*/  IMAD.MOV.U32 R32, RZ, RZ, R22 ;  /* 0x000000ffff207224 */ /* 0x000fe200078e0016 */
[----:B------:R-:W-:Y:S01]  /*3a4f0*/  MOV R22, R9 ;  /* 0x0000000900167202 */ /* 0x000fe20000000f00 */
[----:B------:R-:W-:Y:S02]  /*3a500*/  IMAD.MOV.U32 R38, RZ, RZ, R7 ;  /* 0x000000ffff267224 */ /* 0x000fe400078e0007 */
[----:B------:R-:W-:Y:S02]  /*3a510*/  IMAD.MOV.U32 R7, RZ, RZ, R20 ;  /* 0x000000ffff077224 */ /* 0x000fe400078e0014 */
.L_x_60468:
[----:B------:R-:W-:Y:S05]  /*3a520*/  BSYNC B1 ;  /* 0x0000000000017941 */ /* 0x000fea0003800000 */
.L_x_60466:
        /* <DEDUP_REMOVED lines=9> */
.L_x_60470:
[----:B------:R-:W-:Y:S01]  /*3a5c0*/  IMAD.MOV.U32 R9, RZ, RZ, R32 ;  /* 0x000000ffff097224 */ /* 0x000fe200078e0020 */
[----:B------:R-:W-:Y:S01]  /*3a5d0*/  MOV R32, R19 ;  /* 0x0000001300207202 */ /* 0x000fe20000000f00 */
[----:B------:R-:W-:Y:S02]  /*3a5e0*/  IMAD.MOV.U32 R20, RZ, RZ, R38 ;  /* 0x000000ffff147224 */ /* 0x000fe400078e0026 */
[----:B------:R-:W-:Y:S02]  /*3a5f0*/  IMAD.MOV.U32 R38, RZ, RZ, R11 ;  /* 0x000000ffff267224 */ /* 0x000fe400078e000b */
.L_x_60471:
[----:B------:R-:W-:Y:S05]  /*3a600*/  BSYNC B1 ;  /* 0x0000000000017941 */ /* 0x000fea0003800000 */
.L_x_60469:
        /* <DEDUP_REMOVED lines=9> */
.L_x_60473:
[----:B------:R-:W-:Y:S01]  /*3a6a0*/  IMAD.MOV.U32 R11, RZ, RZ, R9 ;  /* 0x000000ffff0b7224 */ /* 0x000fe200078e0009 */
[----:B------:R-:W-:Y:S01]  /*3a6b0*/  MOV R9, R18 ;  /* 0x0000001200097202 */ /* 0x000fe20000000f00 */
[----:B------:R-:W-:Y:S02]  /*3a6c0*/  IMAD.MOV.U32 R19, RZ, RZ, R20 ;  /* 0x000000ffff137224 */ /* 0x000fe400078e0014 */
[----:B------:R-:W-:Y:S02]  /*3a6d0*/  IMAD.MOV.U32 R20, RZ, RZ, R21 ;  /* 0x000000ffff147224 */ /* 0x000fe400078e0015 */
.L_x_60474:
[----:B------:R-:W-:Y:S05]  /*3a6e0*/  BSYNC B1 ;  /* 0x0000000000017941 */ /* 0x000fea0003800000 */
.L_x_60472:
        /* <DEDUP_REMOVED lines=9> */
.L_x_60476:
[----:B------:R-:W-:Y:S01]  /*3a780*/  IMAD.MOV.U32 R18, RZ, RZ, R11 ;  /* 0x000000ffff127224 */ /* 0x000fe200078e000b */
[----:B------:R-:W-:Y:S01]  /*3a790*/  MOV R11, R34 ;  /* 0x00000022000b7202 */ /* 0x000fe20000000f00 */
[----:B------:R-:W-:Y:S02]  /*3a7a0*/  IMAD.MOV.U32 R21, RZ, RZ, R19 ;  /* 0x000000ffff157224 */ /* 0x000fe400078e0013 */
[----:B------:R-:W-:Y:S02]  /*3a7b0*/  IMAD.MOV.U32 R19, RZ, RZ, R16 ;  /* 0x000000ffff137224 */ /* 0x000fe400078e0010 */
.L_x_60477:
[----:B------:R-:W-:Y:S05]  /*3a7c0*/  BSYNC B1 ;  /* 0x0000000000017941 */ /* 0x000fea0003800000 */
.L_x_60475:
        /* <DEDUP_REMOVED lines=9> */
.L_x_60479:
[----:B------:R-:W-:Y:S01]  /*3a860*/  IMAD.MOV.U32 R16, RZ, RZ, R18 ;  /* 0x000000ffff107224 */ /* 0x000fe200078e0012 */
[----:B------:R-:W-:Y:S01]  /*3a870*/  MOV R18, R17 ;  /* 0x0000001100127202 */ /* 0x000fe20000000f00 */
[----:B------:R-:W-:Y:S02]  /*3a880*/  IMAD.MOV.U32 R34, RZ, RZ, R21 ;  /* 0x000000ffff227224 */ /* 0x000fe400078e0015 */
[----:B------:R-:W-:Y:S02]  /*3a890*/  IMAD.MOV.U32 R21, RZ, RZ, R36 ;  /* 0x000000ffff157224 */ /* 0x000fe400078e0024 */
.L_x_60480:
[----:B------:R-:W-:Y:S05]  /*3a8a0*/  BSYNC B1 ;  /* 0x0000000000017941 */ /* 0x000fea0003800000 */
.L_x_60478:
        /* <DEDUP_REMOVED lines=9> */
.L_x_60482:
[----:B------:R-:W-:Y:S01]  /*3a940*/  IMAD.MOV.U32 R36, RZ, RZ, R16 ;  /* 0x000000ffff247224 */ /* 0x000fe200078e0010 */
[----:B------:R-:W-:Y:S01]  /*3a950*/  MOV R16, R23 ;  /* 0x0000001700107202 */ /* 0x000fe20000000f00 */
[----:B------:R-:W-:Y:S02]  /*3a960*/  IMAD.MOV.U32 R17, RZ, RZ, R34 ;  /* 0x000000ffff117224 */ /* 0x000fe400078e0022 */
[----:B------:R-:W-:Y:S02]  /*3a970*/  IMAD.MOV.U32 R34, RZ, RZ, R15 ;  /* 0x000000ffff227224 */ /* 0x000fe400078e000f */
.L_x_60483:
[----:B------:R-:W-:Y:S05]  /*3a980*/  BSYNC B1 ;  /* 0x0000000000017941 */ /* 0x000fea0003800000 */
.L_x_60481:
        /* <DEDUP_REMOVED lines=9> */
.L_x_60485:
[----:B------:R-:W-:Y:S01]  /*3aa20*/  IMAD.MOV.U32 R15, RZ, RZ, R36 ;  /* 0x000000ffff0f7224 */ /* 0x000fe200078e0024 */
[----:B------:R-:W-:Y:S01]  /*3aa30*/  MOV R36, R13 ;  /* 0x0000000d00247202 */ /* 0x000fe20000000f00 */
[----:B------:R-:W-:Y:S02]  /*3aa40*/  IMAD.MOV.U32 R23, RZ, RZ, R17 ;  /* 0x000000ffff177224 */ /* 0x000fe400078e0011 */
[----:B------:R-:W-:Y:S02]  /*3aa50*/  IMAD.MOV.U32 R17, RZ, RZ, R14 ;  /* 0x000000ffff117224 */ /* 0x000fe400078e000e */
.L_x_60486:
[----:B------:R-:W-:Y:S05]  /*3aa60*/  BSYNC B1 ;  /* 0x0000000000017941 */ /* 0x000fea0003800000 */
.L_x_60484:
        /* <DEDUP_REMOVED lines=9> */
.L_x_60488:
[----:B------:R-:W-:Y:S01]  /*3ab00*/  IMAD.MOV.U32 R13, RZ, RZ, R15 ;  /* 0x000000ffff0d7224 */ /* 0x000fe200078e000f */
[----:B------:R-:W-:Y:S01]  /*3ab10*/  MOV R15, R28 ;  /* 0x0000001c000f7202 */ /* 0x000fe20000000f00 */
[----:B------:R-:W-:Y:S02]  /*3ab20*/  IMAD.MOV.U32 R14, RZ, RZ, R23 ;  /* 0x000000ffff0e7224 */ /* 0x000fe400078e0017 */
[----:B------:R-:W-:Y:S02]  /*3ab30*/  IMAD.MOV.U32 R23, RZ, RZ, R12 ;  /* 0x000000ffff177224 */ /* 0x000fe400078e000c */
.L_x_60489:
[----:B------:R-:W-:Y:S05]  /*3ab40*/  BSYNC B1 ;  /* 0x0000000000017941 */ /* 0x000fea0003800000 */
.L_x_60487:
        /* <DEDUP_REMOVED lines=16> */
.L_x_60491:
[----:B------:R-:W-:Y:S01]  /*3ac50*/  MOV R6, R27 ;  /* 0x0000001b00067202 */ /* 0x000fe20000000f00 */
[----:B------:R-:W-:Y:S02]  /*3ac60*/  IMAD.MOV.U32 R12, RZ, RZ, R43 ;  /* 0x000000ffff0c7224 */ /* 0x000fe400078e002b */
[----:B------:R-:W-:Y:S02]  /*3ac70*/  IMAD.MOV.U32 R27, RZ, RZ, R8 ;  /* 0x000000ffff1b7224 */ /* 0x000fe400078e0008 */
[----:B------:R-:W-:Y:S02]  /*3ac80*/  IMAD.MOV.U32 R43, RZ, RZ, R30 ;  /* 0x000000ffff2b7224 */ /* 0x000fe400078e001e */
.L_x_60492:
[----:B------:R-:W-:Y:S05]  /*3ac90*/  BSYNC B1 ;  /* 0x0000000000017941 */ /* 0x000fea0003800000 */
.L_x_60490:
        /* <DEDUP_REMOVED lines=9> */
.L_x_60494:
[----:B------:R-:W-:Y:S01]  /*3ad30*/  MOV R33, R6 ;  /* 0x0000000600217202 */ /* 0x000fe20000000f00 */
[----:B------:R-:W-:Y:S02]  /*3ad40*/  IMAD.MOV.U32 R8, RZ, RZ, R12 ;  /* 0x000000ffff087224 */ /* 0x000fe400078e000c */
[----:B------:R-:W-:Y:S02]  /*3ad50*/  IMAD.MOV.U32 R6, RZ, RZ, R29 ;  /* 0x000000ffff067224 */ /* 0x000fe400078e001d */
[----:B------:R-:W-:Y:S02]  /*3ad60*/  IMAD.MOV.U32 R12, RZ, RZ, R35 ;  /* 0x000000ffff0c7224 */ /* 0x000fe400078e0023 */
.L_x_60495:
[----:B------:R-:W-:Y:S05]  /*3ad70*/  BSYNC B1 ;  /* 0x0000000000017941 */ /* 0x000fea0003800000 */
.L_x_60493:
        /* <DEDUP_REMOVED lines=9> */
.L_x_60497:
[----:B------:R-:W-:Y:S01]  /*3ae10*/  MOV R29, R33 ;  /* 0x00000021001d7202 */ /* 0x000fe20000000f00 */
[----:B------:R-:W-:Y:S02]  /*3ae20*/  IMAD.MOV.U32 R35, RZ, RZ, R8 ;  /* 0x000000ffff237224 */ /* 0x000fe400078e0008 */
[----:B------:R-:W-:Y:S02]  /*3ae30*/  IMAD.MOV.U32 R33, RZ, RZ, R10 ;  /* 0x000000ffff217224 */ /* 0x000fe400078e000a */
[----:B------:R-:W-:Y:S02]  /*3ae40*/  IMAD.MOV.U32 R8, RZ, RZ, R31 ;  /* 0x000000ffff087224 */ /* 0x000fe400078e001f */
.L_x_60498:
[----:B------:R-:W-:Y:S05]  /*3ae50*/  BSYNC B1 ;  /* 0x0000000000017941 */ /* 0x000fea0003800000 */
.L_x_60496:
        /* <DEDUP_REMOVED lines=9> */
.L_x_60500:
[----:B------:R-:W-:Y:S01]  /*3aef0*/  MOV R10, R29 ;  /* 0x0000001d000a7202 */ /* 0x000fe20000000f00 */
[----:B------:R-:W-:Y:S02]  /*3af00*/  IMAD.MOV.U32 R31, RZ, RZ, R35 ;  /* 0x000000ffff1f7224 */ /* 0x000fe400078e0023 */
[----:B------:R-:W-:Y:S02]  /*3af10*/  IMAD.MOV.U32 R29, RZ, RZ, R26 ;  /* 0x000000ffff1d7224 */ /* 0x000fe400078e001a */
[----:B------:R-:W-:Y:S02]  /*3af20*/  IMAD.MOV.U32 R35, RZ, RZ, R40 ;  /* 0x000000ffff237224 */ /* 0x000fe400078e0028 */
.L_x_60501:
[----:B------:R-:W-:Y:S05]  /*3af30*/  BSYNC B1 ;  /* 0x0000000000017941 */ /* 0x000fea0003800000 */
.L_x_60499:
        /* <DEDUP_REMOVED lines=9> */
.L_x_60503:
[----:B------:R-:W-:Y:S01]  /*3afd0*/  MOV R26, R10 ;  /* 0x0000000a001a7202 */ /* 0x000fe20000000f00 */
[----:B------:R-:W-:Y:S02]  /*3afe0*/  IMAD.MOV.U32 R28, RZ, RZ, R31 ;  /* 0x000000ffff1c7224 */ /* 0x000fe400078e001f */
[----:B------:R-:W-:Y:S02]  /*3aff0*/  IMAD.MOV.U32 R10, RZ, RZ, R3 ;  /* 0x000000ffff0a7224 */ /* 0x000fe400078e0003 */
[----:B------:R-:W-:Y:S02]  /*3b000*/  IMAD.MOV.U32 R31, RZ, RZ, R24 ;  /* 0x000000ffff1f7224 */ /* 0x000fe400078e0018 */
.L_x_60504:
[----:B------:R-:W-:Y:S05]  /*3b010*/  BSYNC B1 ;  /* 0x0000000000017941 */ /* 0x000fea0003800000 */
.L_x_60502:
        /* <DEDUP_REMOVED lines=9> */
.L_x_60506:
[----:B------:R-:W-:Y:S01]  /*3b0b0*/  MOV R3, R26 ;  /* 0x0000001a00037202 */ /* 0x000fe20000000f00 */
[----:B------:R-:W-:Y:S02]  /*3b0c0*/  IMAD.MOV.U32 R24, RZ, RZ, R28 ;  /* 0x000000ffff187224 */ /* 0x000fe400078e001c */
[----:B------:R-:W-:Y:S02]  /*3b0d0*/  IMAD.MOV.U32 R26, RZ, RZ, R5 ;  /* 0x000000ffff1a7224 */ /* 0x000fe400078e0005 */
[----:B------:R-:W-:Y:S02]  /*3b0e0*/  IMAD.MOV.U32 R28, RZ, RZ, R25 ;  /* 0x000000ffff1c7224 */ /* 0x000fe400078e0019 */
.L_x_60507:
[----:B------:R-:W-:Y:S05]  /*3b0f0*/  BSYNC B1 ;  /* 0x0000000000017941 */ /* 0x000fea0003800000 */
.L_x_60505:
        /* <DEDUP_REMOVED lines=9> */
.L_x_60509:
[----:B------:R-:W-:Y:S01]  /*3b190*/  MOV R5, R3 ;  /* 0x0000000300057202 */ /* 0x000fe20000000f00 */
[----:B------:R-:W-:Y:S02]  /*3b1a0*/  IMAD.MOV.U32 R25, RZ, RZ, R24 ;  /* 0x000000ffff197224 */ /* 0x000fe400078e0018 */
[----:B------:R-:W-:Y:S02]  /*3b1b0*/  IMAD.MOV.U32 R3, RZ, RZ, R22 ;  /* 0x000000ffff037224 */ /* 0x000fe400078e0016 */
[----:B------:R-:W-:Y:S02]  /*3b1c0*/  IMAD.MOV.U32 R24, RZ, RZ, R7 ;  /* 0x000000ffff187224 */ /* 0x000fe400078e0007 */
.L_x_60510:
[----:B------:R-:W-:Y:S05]  /*3b1d0*/  BSYNC B1 ;  /* 0x0000000000017941 */ /* 0x000fea0003800000 */
.L_x_60508:
        /* <DEDUP_REMOVED lines=9> */
.L_x_60512:
[----:B------:R-:W-:Y:S01]  /*3b270*/  MOV R22, R5 ;  /* 0x0000000500167202 */ /* 0x000fe20000000f00 */
[----:B------:R-:W-:Y:S02]  /*3b280*/  IMAD.MOV.U32 R7, RZ, RZ, R25 ;  /* 0x000000ffff077224 */ /* 0x000fe400078e0019 */
[----:B------:R-:W-:Y:S02]  /*3b290*/  IMAD.MOV.U32 R5, RZ, RZ, R32 ;  /* 0x000000ffff057224 */ /* 0x000fe400078e0020 */
[----:B------:R-:W-:Y:S02]  /*3b2a0*/  IMAD.MOV.U32 R25, RZ, RZ, R38 ;  /* 0x000000ffff197224 */ /* 0x000fe400078e0026 */
.L_x_60513:
[----:B------:R-:W-:Y:S05]  /*3b2b0*/  BSYNC B1 ;  /* 0x0000000000017941 */ /* 0x000fea0003800000 */
.L_x_60511:
        /* <DEDUP_REMOVED lines=9> */
.L_x_60515:
[----:B------:R-:W-:Y:S01]  /*3b350*/  MOV R30, R22 ;  /* 0x00000016001e7202 */ /* 0x000fe20000000f00 */
[----:B------:R-:W-:Y:S02]  /*3b360*/  IMAD.MOV.U32 R32, RZ, RZ, R7 ;  /* 0x000000ffff207224 */ /* 0x000fe400078e0007 */
[----:B------:R-:W-:Y:S02]  /*3b370*/  IMAD.MOV.U32 R22, RZ, RZ, R9 ;  /* 0x000000ffff167224 */ /* 0x000fe400078e0009 */
[----:B------:R-:W-:Y:S02]  /*3b380*/  IMAD.MOV.U32 R7, RZ, RZ, R20 ;  /* 0x000000ffff077224 */ /* 0x000fe400078e0014 */
.L_x_60516:
[----:B------:R-:W-:Y:S05]  /*3b390*/  BSYNC B1 ;  /* 0x0000000000017941 */ /* 0x000fea0003800000 */
.L_x_60514:
        /* <DEDUP_REMOVED lines=9> */
.L_x_60518:
[----:B------:R-:W-:Y:S01]  /*3b430*/  MOV R9, R30 ;  /* 0x0000001e00097202 */ /* 0x000fe20000000f00 */
[----:B------:R-:W-:Y:S02]  /*3b440*/  IMAD.MOV.U32 R20, RZ, RZ, R32 ;  /* 0x000000ffff147224 */ /* 0x000fe400078e0020 */
[----:B------:R-:W-:Y:S02]  /*3b450*/  IMAD.MOV.U32 R30, RZ, RZ, R11 ;  /* 0x000000ffff1e7224 */ /* 0x000fe400078e000b */
[----:B------:R-:W-:Y:S02]  /*3b460*/  IMAD.MOV.U32 R32, RZ, RZ, R19 ;  /* 0x000000ffff207224 */ /* 0x000fe400078e0013 */
.L_x_60519:
[----:B------:R-:W-:Y:S05]  /*3b470*/  BSYNC B1 ;  /* 0x0000000000017941 */ /* 0x000fea0003800000 */
.L_x_60517:
        /* <DEDUP_REMOVED lines=9> */
.L_x_60521:
[----:B------:R-:W-:Y:S01]  /*3b510*/  MOV R11, R9 ;  /* 0x00000009000b7202 */ /* 0x000fe20000000f00 */
[----:B------:R-:W-:Y:S02]  /*3b520*/  IMAD.MOV.U32 R19, RZ, RZ, R20 ;  /* 0x000000ffff137224 */ /* 0x000fe400078e0014 */
[----:B------:R-:W-:Y:S02]  /*3b530*/  IMAD.MOV.U32 R9, RZ, RZ, R18 ;  /* 0x000000ffff097224 */ /* 0x000fe400078e0012 */
[----:B------:R-:W-:Y:S02]  /*3b540*/  IMAD.MOV.U32 R20, RZ, RZ, R21 ;  /* 0x000000ffff147224 */ /* 0x000fe400078e0015 */
.L_x_60522:
[----:B------:R-:W-:Y:S05]  /*3b550*/  BSYNC B1 ;  /* 0x0000000000017941 */ /* 0x000fea0003800000 */
.L_x_60520:
        /* <DEDUP_REMOVED lines=9> */
.L_x_60524:
[----:B------:R-:W-:Y:S01]  /*3b5f0*/  MOV R21, R11 ;  /* 0x0000000b00157202 */ /* 0x000fe20000000f00 */
[----:B------:R-:W-:Y:S02]  /*3b600*/  IMAD.MOV.U32 R18, RZ, RZ, R19 ;  /* 0x000000ffff127224 */ /* 0x000fe400078e0013 */
[----:B------:R-:W-:Y:S02]  /*3b610*/  IMAD.MOV.U32 R11, RZ, RZ, R16 ;  /* 0x000000ffff0b7224 */ /* 0x000fe400078e0010 */
[----:B------:R-:W-:Y:S02]  /*3b620*/  IMAD.MOV.U32 R19, RZ, RZ, R34 ;  /* 0x000000ffff137224 */ /* 0x000fe400078e0022 */
.L_x_60525:
[----:B------:R-:W-:Y:S05]  /*3b630*/  BSYNC B1 ;  /* 0x0000000000017941 */ /* 0x000fea0003800000 */
.L_x_60523:
        /* <DEDUP_REMOVED lines=9> */
.L_x_60527:
[----:B------:R-:W-:Y:S01]  /*3b6d0*/  MOV R16, R21 ;  /* 0x0000001500107202 */ /* 0x000fe20000000f00 */
[----:B------:R-:W-:Y:S02]  /*3b6e0*/  IMAD.MOV.U32 R34, RZ, RZ, R18 ;  /* 0x000000ffff227224 */ /* 0x000fe400078e0012 */
[----:B------:R-:W-:Y:S02]  /*3b6f0*/  IMAD.MOV.U32 R21, RZ, RZ, R36 ;  /* 0x000000ffff157224 */ /* 0x000fe400078e0024 */
[----:B------:R-:W-:Y:S02]  /*3b700*/  IMAD.MOV.U32 R18, RZ, RZ, R17 ;  /* 0x000000ffff127224 */ /* 0x000fe400078e0011 */
.L_x_60528:
[----:B------:R-:W-:Y:S05]  /*3b710*/  BSYNC B1 ;  /* 0x0000000000017941 */ /* 0x000fea0003800000 */
.L_x_60526:
        /* <DEDUP_REMOVED lines=9> */
.L_x_60530:
[----:B------:R-:W-:Y:S01]  /*3b7b0*/  MOV R36, R16 ;  /* 0x0000001000247202 */ /* 0x000fe20000000f00 */
[----:B------:R-:W-:Y:S02]  /*3b7c0*/  IMAD.MOV.U32 R17, RZ, RZ, R34 ;  /* 0x000000ffff117224 */ /* 0x000fe400078e0022 */
[----:B------:R-:W-:Y:S02]  /*3b7d0*/  IMAD.MOV.U32 R16, RZ, RZ, R15 ;  /* 0x000000ffff107224 */ /* 0x000fe400078e000f */
[----:B------:R-:W-:Y:S02]  /*3b7e0*/  IMAD.MOV.U32 R34, RZ, RZ, R23 ;  /* 0x000000ffff227224 */ /* 0x000fe400078e0017 */
.L_x_60531:
[----:B------:R-:W-:Y:S05]  /*3b7f0*/  BSYNC B1 ;  /* 0x0000000000017941 */ /* 0x000fea0003800000 */
.L_x_60529:
        /* <DEDUP_REMOVED lines=9> */
.L_x_60533:
[----:B------:R-:W-:Y:S01]  /*3b890*/  MOV R15, R36 ;  /* 0x00000024000f7202 */ /* 0x000fe20000000f00 */
[----:B------:R-:W-:Y:S02]  /*3b8a0*/  IMAD.MOV.U32 R23, RZ, RZ, R17 ;  /* 0x000000ffff177224 */ /* 0x000fe400078e0011 */
[----:B------:R-:W-:Y:S02]  /*3b8b0*/  IMAD.MOV.U32 R36, RZ, RZ, R13 ;  /* 0x000000ffff247224 */ /* 0x000fe400078e000d */
[----:B------:R-:W-:Y:S02]  /*3b8c0*/  IMAD.MOV.U32 R17, RZ, RZ, R14 ;  /* 0x000000ffff117224 */ /* 0x000fe400078e000e */
.L_x_60534:
[----:B------:R-:W-:Y:S05]  /*3b8d0*/  BSYNC B1 ;  /* 0x0000000000017941 */ /* 0x000fea0003800000 */
.L_x_60532:
        /* <DEDUP_REMOVED lines=16> */
.L_x_60536:
[----:B------:R-:W-:Y:S02]  /*3b9e0*/  IMAD.MOV.U32 R4, RZ, RZ, R27 ;  /* 0x000000ffff047224 */ /* 0x000fe400078e001b */
[----:B------:R-:W-:Y:S02]  /*3b9f0*/  IMAD.MOV.U32 R13, RZ, RZ, R43 ;  /* 0x000000ffff0d7224 */ /* 0x000fe400078e002b */
[----:B------:R-:W-:Y:S02]  /*3ba00*/  IMAD.MOV.U32 R27, RZ, RZ, R6 ;  /* 0x000000ffff1b7224 */ /* 0x000fe400078e0006 */
[----:B------:R-:W-:Y:S02]  /*3ba10*/  IMAD.MOV.U32 R43, RZ, RZ, R12 ;  /* 0x000000ffff2b7224 */ /* 0x000fe400078e000c */
.L_x_60537:
[----:B------:R-:W-:Y:S05]  /*3ba20*/  BSYNC B1 ;  /* 0x0000000000017941 */ /* 0x000fea0003800000 */
.L_x_60535:
        /* <DEDUP_REMOVED lines=9> */
.L_x_60539:
[----:B------:R-:W-:Y:S02]  /*3bac0*/  IMAD.MOV.U32 R6, RZ, RZ, R4 ;  /* 0x000000ffff067224 */ /* 0x000fe400078e0004 */
[----:B------:R-:W-:Y:S02]  /*3bad0*/  IMAD.MOV.U32 R12, RZ, RZ, R13 ;  /* 0x000000ffff0c7224 */ /* 0x000fe400078e000d */
[----:B------:R-:W-:Y:S02]  /*3bae0*/  IMAD.MOV.U32 R4, RZ, RZ, R33 ;  /* 0x000000ffff047224 */ /* 0x000fe400078e0021 */
[----:B------:R-:W-:Y:S02]  /*3baf0*/  IMAD.MOV.U32 R13, RZ, RZ, R8 ;  /* 0x000000ffff0d7224 */ /* 0x000fe400078e0008 */
.L_x_60540:
[----:B------:R-:W-:Y:S05]  /*3bb00*/  BSYNC B1 ;  /* 0x0000000000017941 */ /* 0x000fea0003800000 */
.L_x_60538:
        /* <DEDUP_REMOVED lines=9> */
.L_x_60542:
[----:B------:R-:W-:Y:S02]  /*3bba0*/  IMAD.MOV.U32 R8, RZ, RZ, R6 ;  /* 0x000000ffff087224 */ /* 0x000fe400078e0006 */
[----:B------:R-:W-:Y:S02]  /*3bbb0*/  IMAD.MOV.U32 R14, RZ, RZ, R12 ;  /* 0x000000ffff0e7224 */ /* 0x000fe400078e000c */
[----:B------:R-:W-:Y:S02]  /*3bbc0*/  IMAD.MOV.U32 R6, RZ, RZ, R29 ;  /* 0x000000ffff067224 */ /* 0x000fe400078e001d */
[----:B------:R-:W-:Y:S02]  /*3bbd0*/  IMAD.MOV.U32 R12, RZ, RZ, R35 ;  /* 0x000000ffff0c7224 */ /* 0x000fe400078e0023 */
.L_x_60543:
[----:B------:R-:W-:Y:S05]  /*3bbe0*/  BSYNC B1 ;  /* 0x0000000000017941 */ /* 0x000fea0003800000 */
.L_x_60541:
        /* <DEDUP_REMOVED lines=9> */
.L_x_60545:
[----:B------:R-:W-:Y:S02]  /*3bc80*/  IMAD.MOV.U32 R29, RZ, RZ, R8 ;  /* 0x000000ffff1d7224 */ /* 0x000fe400078e0008 */
[----:B------:R-:W-:Y:S02]  /*3bc90*/  IMAD.MOV.U32 R33, RZ, RZ, R14 ;  /* 0x000000ffff217224 */ /* 0x000fe400078e000e */
[----:B------:R-:W-:Y:S02]  /*3bca0*/  IMAD.MOV.U32 R8, RZ, RZ, R10 ;  /* 0x000000ffff087224 */ /* 0x000fe400078e000a */
[----:B------:R-:W-:Y:S02]  /*3bcb0*/  IMAD.MOV.U32 R14, RZ, RZ, R31 ;  /* 0x000000ffff0e7224 */ /* 0x000fe400078e001f */
.L_x_60546:
[----:B------:R-:W-:Y:S05]  /*3bcc0*/  BSYNC B1 ;  /* 0x0000000000017941 */ /* 0x000fea0003800000 */
.L_x_60544:
        /* <DEDUP_REMOVED lines=9> */
.L_x_60548:
[----:B------:R-:W-:Y:S02]  /*3bd60*/  IMAD.MOV.U32 R10, RZ, RZ, R29 ;  /* 0x000000ffff0a7224 */ /* 0x000fe400078e001d */
[----:B------:R-:W-:Y:S02]  /*3bd70*/  IMAD.MOV.U32 R31, RZ, RZ, R33 ;  /* 0x000000ffff1f7224 */ /* 0x000fe400078e0021 */
[----:B------:R-:W-:Y:S02]  /*3bd80*/  IMAD.MOV.U32 R29, RZ, RZ, R26 ;  /* 0x000000ffff1d7224 */ /* 0x000fe400078e001a */
[----:B------:R-:W-:Y:S02]  /*3bd90*/  IMAD.MOV.U32 R33, RZ, RZ, R28 ;  /* 0x000000ffff217224 */ /* 0x000fe400078e001c */
.L_x_60549:
[----:B------:R-:W-:Y:S05]  /*3bda0*/  BSYNC B1 ;  /* 0x0000000000017941 */ /* 0x000fea0003800000 */
.L_x_60547:
        /* <DEDUP_REMOVED lines=9> */
.L_x_60551:
[----:B------:R-:W-:Y:S02]  /*3be40*/  IMAD.MOV.U32 R28, RZ, RZ, R10 ;  /* 0x000000ffff1c7224 */ /* 0x000fe400078e000a */
[----:B------:R-:W-:Y:S02]  /*3be50*/  IMAD.MOV.U32 R35, RZ, RZ, R31 ;  /* 0x000000ffff237224 */ /* 0x000fe400078e001f */
[----:B------:R-:W-:Y:S02]  /*3be60*/  IMAD.MOV.U32 R10, RZ, RZ, R3 ;  /* 0x000000ffff0a7224 */ /* 0x000fe400078e0003 */
[----:B------:R-:W-:Y:S02]  /*3be70*/  IMAD.MOV.U32 R31, RZ, RZ, R24 ;  /* 0x000000ffff1f7224 */ /* 0x000fe400078e0018 */
.L_x_60552:
[----:B------:R-:W-:Y:S05]  /*3be80*/  BSYNC B1 ;  /* 0x0000000000017941 */ /* 0x000fea0003800000 */
.L_x_60550:
        /* <DEDUP_REMOVED lines=9> */
.L_x_60554:
[----:B------:R-:W-:Y:S02]  /*3bf20*/  IMAD.MOV.U32 R3, RZ, RZ, R28 ;  /* 0x000000ffff037224 */ /* 0x000fe400078e001c */
[----:B------:R-:W-:Y:S02]  /*3bf30*/  IMAD.MOV.U32 R44, RZ, RZ, R35 ;  /* 0x000000ffff2c7224 */ /* 0x000fe400078e0023 */
[----:B------:R-:W-:Y:S02]  /*3bf40*/  IMAD.MOV.U32 R28, RZ, RZ, R5 ;  /* 0x000000ffff1c7224 */ /* 0x000fe400078e0005 */
[----:B------:R-:W-:Y:S02]  /*3bf50*/  IMAD.MOV.U32 R35, RZ, RZ, R25 ;  /* 0x000000ffff237224 */ /* 0x000fe400078e0019 */
.L_x_60555:
[----:B------:R-:W-:Y:S05]  /*3bf60*/  BSYNC B1 ;  /* 0x0000000000017941 */ /* 0x000fea0003800000 */
.L_x_60553:
        /* <DEDUP_REMOVED lines=9> */
.L_x_60557:
[----:B------:R-:W-:Y:S02]  /*3c000*/  IMAD.MOV.U32 R5, RZ, RZ, R3 ;  /* 0x000000ffff057224 */ /* 0x000fe400078e0003 */
[----:B------:R-:W-:Y:S02]  /*3c010*/  IMAD.MOV.U32 R45, RZ, RZ, R44 ;  /* 0x000000ffff2d7224 */ /* 0x000fe400078e002c */
[----:B------:R-:W-:Y:S02]  /*3c020*/  IMAD.MOV.U32 R3, RZ, RZ, R22 ;  /* 0x000000ffff037224 */ /* 0x000fe400078e0016 */
[----:B------:R-:W-:Y:S02]  /*3c030*/  IMAD.MOV.U32 R44, RZ, RZ, R7 ;  /* 0x000000ffff2c7224 */ /* 0x000fe400078e0007 */
.L_x_60558:
[----:B------:R-:W-:Y:S05]  /*3c040*/  BSYNC B1 ;  /* 0x0000000000017941 */ /* 0x000fea0003800000 */
.L_x_60556:
        /* <DEDUP_REMOVED lines=9> */
.L_x_60560:
[----:B------:R-:W-:Y:S02]  /*3c0e0*/  IMAD.MOV.U32 R46, RZ, RZ, R5 ;  /* 0x000000ffff2e7224 */ /* 0x000fe400078e0005 */
[----:B------:R-:W-:Y:S02]  /*3c0f0*/  IMAD.MOV.U32 R7, RZ, RZ, R45 ;  /* 0x000000ffff077224 */ /* 0x000fe400078e002d */
[----:B------:R-:W-:Y:S02]  /*3c100*/  IMAD.MOV.U32 R5, RZ, RZ, R30 ;  /* 0x000000ffff057224 */ /* 0x000fe400078e001e */
[----:B------:R-:W-:Y:S02]  /*3c110*/  IMAD.MOV.U32 R45, RZ, RZ, R32 ;  /* 0x000000ffff2d7224 */ /* 0x000fe400078e0020 */
.L_x_60561:
[----:B------:R-:W-:Y:S05]  /*3c120*/  BSYNC B1 ;  /* 0x0000000000017941 */ /* 0x000fea0003800000 */
.L_x_60559:
        /* <DEDUP_REMOVED lines=9> */
.L_x_60563:
[----:B------:R-:W-:Y:S02]  /*3c1c0*/  IMAD.MOV.U32 R30, RZ, RZ, R46 ;  /* 0x000000ffff1e7224 */ /* 0x000fe400078e002e */
[----:B------:R-:W-:Y:S02]  /*3c1d0*/  IMAD.MOV.U32 R32, RZ, RZ, R7 ;  /* 0x000000ffff207224 */ /* 0x000fe400078e0007 */
[----:B------:R-:W-:Y:S02]  /*3c1e0*/  IMAD.MOV.U32 R46, RZ, RZ, R9 ;  /* 0x000000ffff2e7224 */ /* 0x000fe400078e0009 */
[----:B------:R-:W-:Y:S02]  /*3c1f0*/  IMAD.MOV.U32 R7, RZ, RZ, R20 ;  /* 0x000000ffff077224 */ /* 0x000fe400078e0014 */
.L_x_60564:
[----:B------:R-:W-:Y:S05]  /*3c200*/  BSYNC B1 ;  /* 0x0000000000017941 */ /* 0x000fea0003800000 */
.L_x_60562:
        /* <DEDUP_REMOVED lines=9> */
.L_x_60566:
[----:B------:R-:W-:Y:S02]  /*3c2a0*/  IMAD.MOV.U32 R48, RZ, RZ, R30 ;  /* 0x000000ffff307224 */ /* 0x000fe400078e001e */
[----:B------:R-:W-:Y:S02]  /*3c2b0*/  IMAD.MOV.U32 R9, RZ, RZ, R32 ;  /* 0x000000ffff097224 */ /* 0x000fe400078e0020 */
[----:B------:R-:W-:Y:S02]  /*3c2c0*/  IMAD.MOV.U32 R30, RZ, RZ, R11 ;  /* 0x000000ffff1e7224 */ /* 0x000fe400078e000b */
[----:B------:R-:W-:Y:S02]  /*3c2d0*/  IMAD.MOV.U32 R32, RZ, RZ, R19 ;  /* 0x000000ffff207224 */ /* 0x000fe400078e0013 */
.L_x_60567:
[----:B------:R-:W-:Y:S05]  /*3c2e0*/  BSYNC B1 ;  /* 0x0000000000017941 */ /* 0x000fea0003800000 */
.L_x_60565:
        /* <DEDUP_REMOVED lines=9> */
.L_x_60569:
[----:B------:R-:W-:Y:S02]  /*3c380*/  IMAD.MOV.U32 R11, RZ, RZ, R48 ;  /* 0x000000ffff0b7224 */ /* 0x000fe400078e0030 */
[----:B------:R-:W-:Y:S02]  /*3c390*/  IMAD.MOV.U32 R47, RZ, RZ, R9 ;  /* 0x000000ffff2f7224 */ /* 0x000fe400078e0009 */
[----:B------:R-:W-:Y:S02]  /*3c3a0*/  IMAD.MOV.U32 R48, RZ, RZ, R21 ;  /* 0x000000ffff307224 */ /* 0x000fe400078e0015 */
[----:B------:R-:W-:Y:S02]  /*3c3b0*/  IMAD.MOV.U32 R9, RZ, RZ, R18 ;  /* 0x000000ffff097224 */ /* 0x000fe400078e0012 */
.L_x_60570:
[----:B------:R-:W-:Y:S05]  /*3c3c0*/  BSYNC B1 ;  /* 0x0000000000017941 */ /* 0x000fea0003800000 */
.L_x_60568:
        /* <DEDUP_REMOVED lines=9> */
.L_x_60572:
[----:B------:R-:W-:Y:S02]  /*3c460*/  IMAD.MOV.U32 R49, RZ, RZ, R11 ;  /* 0x000000ffff317224 */ /* 0x000fe400078e000b */
[----:B------:R-:W-:Y:S02]  /*3c470*/  IMAD.MOV.U32 R50, RZ, RZ, R47 ;  /* 0x000000ffff327224 */ /* 0x000fe400078e002f */
[----:B------:R-:W-:Y:S02]  /*3c480*/  IMAD.MOV.U32 R11, RZ, RZ, R16 ;  /* 0x000000ffff0b7224 */ /* 0x000fe400078e0010 */
[----:B------:R-:W-:Y:S02]  /*3c490*/  IMAD.MOV.U32 R47, RZ, RZ, R34 ;  /* 0x000000ffff2f7224 */ /* 0x000fe400078e0022 */
.L_x_60573:
[----:B------:R-:W-:Y:S05]  /*3c4a0*/  BSYNC B1 ;  /* 0x0000000000017941 */ /* 0x000fea0003800000 */
.L_x_60571:
        /* <DEDUP_REMOVED lines=9> */
.L_x_60575:
[----:B------:R-:W-:Y:S02]  /*3c540*/  IMAD.MOV.U32 R51, RZ, RZ, R49 ;  /* 0x000000ffff337224 */ /* 0x000fe400078e0031 */
[----:B------:R-:W-:Y:S02]  /*3c550*/  IMAD.MOV.U32 R52, RZ, RZ, R50 ;  /* 0x000000ffff347224 */ /* 0x000fe400078e0032 */
[----:B------:R-:W-:Y:S02]  /*3c560*/  IMAD.MOV.U32 R49, RZ, RZ, R36 ;  /* 0x000000ffff317224 */ /* 0x000fe400078e0024 */
[----:B------:R-:W-:Y:S02]  /*3c570*/  IMAD.MOV.U32 R50, RZ, RZ, R17 ;  /* 0x000000ffff327224 */ /* 0x000fe400078e0011 */
.L_x_60576:
[----:B------:R-:W-:Y:S05]  /*3c580*/  BSYNC B1 ;  /* 0x0000000000017941 */ /* 0x000fea0003800000 */
.L_x_60574:
        /* <DEDUP_REMOVED lines=9> */
.L_x_60578:
[----:B------:R-:W-:Y:S02]  /*3c620*/  IMAD.MOV.U32 R54, RZ, RZ, R51 ;  /* 0x000000ffff367224 */ /* 0x000fe400078e0033 */
[----:B------:R-:W-:Y:S02]  /*3c630*/  IMAD.MOV.U32 R56, RZ, RZ, R52 ;  /* 0x000000ffff387224 */ /* 0x000fe400078e0034 */
[----:B------:R-:W-:Y:S02]  /*3c640*/  IMAD.MOV.U32 R51, RZ, RZ, R15 ;  /* 0x000000ffff337224 */ /* 0x000fe400078e000f */
[----:B------:R-:W-:Y:S02]  /*3c650*/  IMAD.MOV.U32 R52, RZ, RZ, R23 ;  /* 0x000000ffff347224 */ /* 0x000fe400078e0017 */
.L_x_60579:
[----:B------:R-:W-:Y:S05]  /*3c660*/  BSYNC B1 ;  /* 0x0000000000017941 */ /* 0x000fea0003800000 */
.L_x_60577:
        /* <DEDUP_REMOVED lines=16> */
.L_x_60581:
[----:B------:R-:W-:Y:S01]  /*3c770*/  IMAD.MOV.U32 R26, RZ, RZ, R27 ;  /* 0x000000ffff1a7224 */ /* 0x000fe200078e001b */
[----:B------:R-:W-:Y:S01]  /*3c780*/  MOV R27, R4 ;  /* 0x00000004001b7202 */ /* 0x000fe20000000f00 */
[----:B------:R-:W-:Y:S02]  /*3c790*/  IMAD.MOV.U32 R42, RZ, RZ, R43 ;  /* 0x000000ffff2a7224 */ /* 0x000fe400078e002b */
[----:B------:R-:W-:Y:S02]  /*3c7a0*/  IMAD.MOV.U32 R43, RZ, RZ, R13 ;  /* 0x000000ffff2b7224 */ /* 0x000fe400078e000d */
.L_x_60582:
[----:B------:R-:W-:Y:S05]  /*3c7b0*/  BSYNC B1 ;  /* 0x0000000000017941 */ /* 0x000fea0003800000 */
.L_x_60580:
        /* <DEDUP_REMOVED lines=9> */
.L_x_60584:
[----:B------:R-:W-:Y:S01]  /*3c850*/  IMAD.MOV.U32 R25, RZ, RZ, R26 ;  /* 0x000000ffff197224 */ /* 0x000fe200078e001a */
[----:B------:R-:W-:Y:S01]  /*3c860*/  MOV R26, R6 ;  /* 0x00000006001a7202 */ /* 0x000fe20000000f00 */
[----:B------:R-:W-:Y:S02]  /*3c870*/  IMAD.MOV.U32 R41, RZ, RZ, R42 ;  /* 0x000000ffff297224 */ /* 0x000fe400078e002a */
[----:B------:R-:W-:Y:S02]  /*3c880*/  IMAD.MOV.U32 R42, RZ, RZ, R12 ;  /* 0x000000ffff2a7224 */ /* 0x000fe400078e000c */
.L_x_60585:
[----:B------:R-:W-:Y:S05]  /*3c890*/  BSYNC B1 ;  /* 0x0000000000017941 */ /* 0x000fea0003800000 */
.L_x_60583:
        /* <DEDUP_REMOVED lines=9> */
.L_x_60587:
[----:B------:R-:W-:Y:S01]  /*3c930*/  IMAD.MOV.U32 R24, RZ, RZ, R25 ;  /* 0x000000ffff187224 */ /* 0x000fe200078e0019 */
[----:B------:R-:W-:Y:S01]  /*3c940*/  MOV R25, R8 ;  /* 0x0000000800197202 */ /* 0x000fe20000000f00 */
[----:B------:R-:W-:Y:S02]  /*3c950*/  IMAD.MOV.U32 R40, RZ, RZ, R41 ;  /* 0x000000ffff287224 */ /* 0x000fe400078e0029 */
[----:B------:R-:W-:Y:S02]  /*3c960*/  IMAD.MOV.U32 R41, RZ, RZ, R14 ;  /* 0x000000ffff297224 */ /* 0x000fe400078e000e */
.L_x_60588:
[----:B------:R-:W-:Y:S05]  /*3c970*/  BSYNC B1 ;  /* 0x0000000000017941 */ /* 0x000fea0003800000 */
.L_x_60586:
        /* <DEDUP_REMOVED lines=9> */
.L_x_60590:
[----:B------:R-:W-:Y:S01]  /*3ca10*/  IMAD.MOV.U32 R23, RZ, RZ, R24 ;  /* 0x000000ffff177224 */ /* 0x000fe200078e0018 */
[----:B------:R-:W-:Y:S01]  /*3ca20*/  MOV R24, R29 ;  /* 0x0000001d00187202 */ /* 0x000fe20000000f00 */
[----:B------:R-:W-:Y:S02]  /*3ca30*/  IMAD.MOV.U32 R39, RZ, RZ, R40 ;  /* 0x000000ffff277224 */ /* 0x000fe400078e0028 */
[----:B------:R-:W-:Y:S02]  /*3ca40*/  IMAD.MOV.U32 R40, RZ, RZ, R33 ;  /* 0x000000ffff287224 */ /* 0x000fe400078e0021 */
.L_x_60591:
[----:B------:R-:W-:Y:S05]  /*3ca50*/  BSYNC B1 ;  /* 0x0000000000017941 */ /* 0x000fea0003800000 */
.L_x_60589:
        /* <DEDUP_REMOVED lines=9> */
.L_x_60593:
[----:B------:R-:W-:Y:S01]  /*3caf0*/  IMAD.MOV.U32 R22, RZ, RZ, R23 ;  /* 0x000000ffff167224 */ /* 0x000fe200078e0017 */
[----:B------:R-:W-:Y:S01]  /*3cb00*/  MOV R23, R10 ;  /* 0x0000000a00177202 */ /* 0x000fe20000000f00 */
[----:B------:R-:W-:Y:S02]  /*3cb10*/  IMAD.MOV.U32 R38, RZ, RZ, R39 ;  /* 0x000000ffff267224 */ /* 0x000fe400078e0027 */
[----:B------:R-:W-:Y:S02]  /*3cb20*/  IMAD.MOV.U32 R39, RZ, RZ, R31 ;  /* 0x000000ffff277224 */ /* 0x000fe400078e001f */
.L_x_60594:
[----:B------:R-:W-:Y:S05]  /*3cb30*/  BSYNC B1 ;  /* 0x0000000000017941 */ /* 0x000fea0003800000 */
.L_x_60592:
        /* <DEDUP_REMOVED lines=9> */
.L_x_60596:
[----:B------:R-:W-:Y:S01]  /*3cbd0*/  IMAD.MOV.U32 R21, RZ, RZ, R22 ;  /* 0x000000ffff157224 */ /* 0x000fe200078e0016 */
[----:B------:R-:W-:Y:S01]  /*3cbe0*/  MOV R22, R28 ;  /* 0x0000001c00167202 */ /* 0x000fe20000000f00 */
[----:B------:R-:W-:Y:S02]  /*3cbf0*/  IMAD.MOV.U32 R37, RZ, RZ, R38 ;  /* 0x000000ffff257224 */ /* 0x000fe400078e0026 */
[----:B------:R-:W-:Y:S02]  /*3cc00*/  IMAD.MOV.U32 R38, RZ, RZ, R35 ;  /* 0x000000ffff267224 */ /* 0x000fe400078e0023 */
.L_x_60597:
[----:B------:R-:W-:Y:S05]  /*3cc10*/  BSYNC B1 ;  /* 0x0000000000017941 */ /* 0x000fea0003800000 */
.L_x_60595:
        /* <DEDUP_REMOVED lines=9> */
.L_x_60599:
[----:B------:R-:W-:Y:S01]  /*3ccb0*/  IMAD.MOV.U32 R20, RZ, RZ, R21 ;  /* 0x000000ffff147224 */ /* 0x000fe200078e0015 */
[----:B------:R-:W-:Y:S01]  /*3ccc0*/  MOV R21, R3 ;  /* 0x0000000300157202 */ /* 0x000fe20000000f00 */
[----:B------:R-:W-:Y:S02]  /*3ccd0*/  IMAD.MOV.U32 R36, RZ, RZ, R37 ;  /* 0x000000ffff247224 */ /* 0x000fe400078e0025 */
[----:B------:R-:W-:Y:S02]  /*3cce0*/  IMAD.MOV.U32 R37, RZ, RZ, R44 ;  /* 0x000000ffff257224 */ /* 0x000fe400078e002c */
.L_x_60600:
[----:B------:R-:W-:Y:S05]  /*3ccf0*/  BSYNC B1 ;  /* 0x0000000000017941 */ /* 0x000fea0003800000 */
.L_x_60598:
        /* <DEDUP_REMOVED lines=9> */
.L_x_60602:
[----:B------:R-:W-:Y:S01]  /*3cd90*/  IMAD.MOV.U32 R19, RZ, RZ, R20 ;  /* 0x000000ffff137224 */ /* 0x000fe200078e0014 */
[----:B------:R-:W-:Y:S01]  /*3cda0*/  MOV R20, R5 ;  /* 0x0000000500147202 */ /* 0x000fe20000000f00 */
[----:B------:R-:W-:Y:S02]  /*3cdb0*/  IMAD.MOV.U32 R35, RZ, RZ, R36 ;  /* 0x000000ffff237224 */ /* 0x000fe400078e0024 */
[----:B------:R-:W-:Y:S02]  /*3cdc0*/  IMAD.MOV.U32 R36, RZ, RZ, R45 ;  /* 0x000000ffff247224 */ /* 0x000fe400078e002d */
.L_x_60603:
[----:B------:R-:W-:Y:S05]  /*3cdd0*/  BSYNC B1 ;  /* 0x0000000000017941 */ /* 0x000fea0003800000 */
.L_x_60601:
        /* <DEDUP_REMOVED lines=9> */
.L_x_60605:
[----:B------:R-:W-:Y:S01]  /*3ce70*/  IMAD.MOV.U32 R18, RZ, RZ, R19 ;  /* 0x000000ffff127224 */ /* 0x000fe200078e0013 */
[----:B------:R-:W-:Y:S01]  /*3ce80*/  MOV R19, R46 ;  /* 0x0000002e00137202 */ /* 0x000fe20000000f00 */
[----:B------:R-:W-:Y:S02]  /*3ce90*/  IMAD.MOV.U32 R34, RZ, RZ, R35 ;  /* 0x000000ffff227224 */ /* 0x000fe400078e0023 */
[----:B------:R-:W-:Y:S02]  /*3cea0*/  IMAD.MOV.U32 R35, RZ, RZ, R7 ;  /* 0x000000ffff237224 */ /* 0x000fe400078e0007 */
.L_x_60606:
[----:B------:R-:W-:Y:S05]  /*3ceb0*/  BSYNC B1 ;  /* 0x0000000000017941 */ /* 0x000fea0003800000 */
.L_x_60604:
        /* <DEDUP_REMOVED lines=9> */
.L_x_60608:
[----:B------:R-:W-:Y:S01]  /*3cf50*/  IMAD.MOV.U32 R17, RZ, RZ, R18 ;  /* 0x000000ffff117224 */ /* 0x000fe200078e0012 */
[----:B------:R-:W-:Y:S01]  /*3cf60*/  MOV R18, R30 ;  /* 0x0000001e00127202 */ /* 0x000fe20000000f00 */
[----:B------:R-:W-:Y:S02]  /*3cf70*/  IMAD.MOV.U32 R33, RZ, RZ, R34 ;  /* 0x000000ffff217224 */ /* 0x000fe400078e0022 */
[----:B------:R-:W-:Y:S02]  /*3cf80*/  IMAD.MOV.U32 R34, RZ, RZ, R32 ;  /* 0x000000ffff227224 */ /* 0x000fe400078e0020 */
.L_x_60609:
[----:B------:R-:W-:Y:S05]  /*3cf90*/  BSYNC B1 ;  /* 0x0000000000017941 */ /* 0x000fea0003800000 */
.L_x_60607:
        /* <DEDUP_REMOVED lines=9> */
.L_x_60611:
[----:B------:R-:W-:Y:S01]  /*3d030*/  IMAD.MOV.U32 R16, RZ, RZ, R17 ;  /* 0x000000ffff107224 */ /* 0x000fe200078e0011 */
[----:B------:R-:W-:Y:S01]  /*3d040*/  MOV R17, R48 ;  /* 0x0000003000117202 */ /* 0x000fe20000000f00 */
[----:B------:R-:W-:Y:S02]  /*3d050*/  IMAD.MOV.U32 R32, RZ, RZ, R33 ;  /* 0x000000ffff207224 */ /* 0x000fe400078e0021 */
[----:B------:R-:W-:Y:S02]  /*3d060*/  IMAD.MOV.U32 R33, RZ, RZ, R9 ;  /* 0x000000ffff217224 */ /* 0x000fe400078e0009 */
.L_x_60612:
[----:B------:R-:W-:Y:S05]  /*3d070*/  BSYNC B1 ;  /* 0x0000000000017941 */ /* 0x000fea0003800000 */
.L_x_60610:
        /* <DEDUP_REMOVED lines=9> */
.L_x_60614:
[----:B------:R-:W-:Y:S01]  /*3d110*/  IMAD.MOV.U32 R15, RZ, RZ, R16 ;  /* 0x000000ffff0f7224 */ /* 0x000fe200078e0010 */
[----:B------:R-:W-:Y:S01]  /*3d120*/  MOV R16, R11 ;  /* 0x0000000b00107202 */ /* 0x000fe20000000f00 */
[----:B------:R-:W-:Y:S02]  /*3d130*/  IMAD.MOV.U32 R31, RZ, RZ, R32 ;  /* 0x000000ffff1f7224 */ /* 0x000fe400078e0020 */
[----:B------:R-:W-:Y:S02]  /*3d140*/  IMAD.MOV.U32 R32, RZ, RZ, R47 ;  /* 0x000000ffff207224 */ /* 0x000fe400078e002f */
.L_x_60615:
[----:B------:R-:W-:Y:S05]  /*3d150*/  BSYNC B1 ;  /* 0x0000000000017941 */ /* 0x000fea0003800000 */
.L_x_60613:
        /* <DEDUP_REMOVED lines=9> */
.L_x_60617:
[----:B------:R-:W-:Y:S01]  /*3d1f0*/  IMAD.MOV.U32 R14, RZ, RZ, R15 ;  /* 0x000000ffff0e7224 */ /* 0x000fe200078e000f */
[----:B------:R-:W-:Y:S01]  /*3d200*/  MOV R15, R49 ;  /* 0x00000031000f7202 */ /* 0x000fe20000000f00 */
[----:B------:R-:W-:Y:S02]  /*3d210*/  IMAD.MOV.U32 R30, RZ, RZ, R31 ;  /* 0x000000ffff1e7224 */ /* 0x000fe400078e001f */
[----:B------:R-:W-:Y:S02]  /*3d220*/  IMAD.MOV.U32 R31, RZ, RZ, R50 ;  /* 0x000000ffff1f7224 */ /* 0x000fe400078e0032 */
.L_x_60618:
[----:B------:R-:W-:Y:S05]  /*3d230*/  BSYNC B1 ;  /* 0x0000000000017941 */ /* 0x000fea0003800000 */
.L_x_60616:
        /* <DEDUP_REMOVED lines=9> */
.L_x_60620:
[----:B------:R-:W-:Y:S01]  /*3d2d0*/  IMAD.MOV.U32 R13, RZ, RZ, R14 ;  /* 0x000000ffff0d7224 */ /* 0x000fe200078e000e */
[----:B------:R-:W-:Y:S01]  /*3d2e0*/  MOV R14, R51 ;  /* 0x00000033000e7202 */ /* 0x000fe20000000f00 */
[----:B------:R-:W-:Y:S02]  /*3d2f0*/  IMAD.MOV.U32 R29, RZ, RZ, R30 ;  /* 0x000000ffff1d7224 */ /* 0x000fe400078e001e */
[----:B------:R-:W-:Y:S02]  /*3d300*/  IMAD.MOV.U32 R30, RZ, RZ, R52 ;  /* 0x000000ffff1e7224 */ /* 0x000fe400078e0034 */
.L_x_60621:
[----:B------:R-:W-:Y:S05]  /*3d310*/  BSYNC B1 ;  /* 0x0000000000017941 */ /* 0x000fea0003800000 */
.L_x_60619:
        /* <DEDUP_REMOVED lines=9> */
.L_x_60623:
[----:B------:R-:W-:Y:S01]  /*3d3b0*/  IMAD.MOV.U32 R12, RZ, RZ, R13 ;  /* 0x000000ffff0c7224 */ /* 0x000fe200078e000d */
[----:B------:R-:W-:Y:S01]  /*3d3c0*/  MOV R13, R54 ;  /* 0x00000036000d7202 */ /* 0x000fe20000000f00 */
[----:B------:R-:W-:Y:S02]  /*3d3d0*/  IMAD.MOV.U32 R28, RZ, RZ, R29 ;  /* 0x000000ffff1c7224 */ /* 0x000fe400078e001d */
[----:B------:R-:W-:Y:S02]  /*3d3e0*/  IMAD.MOV.U32 R29, RZ, RZ, R56 ;  /* 0x000000ffff1d7224 */ /* 0x000fe400078e0038 */
.L_x_60624:
[----:B------:R-:W-:Y:S05]  /*3d3f0*/  BSYNC B1 ;  /* 0x0000000000017941 */ /* 0x000fea0003800000 */
.L_x_60622:
[----:B------:R-:W-:Y:S02]  /*3d400*/  FADD.FTZ R54, R59, R57 ;  /* 0x000000393b367221 */ /* 0x000fe40000010000 */
[----:B------:R-:W-:Y:S02]  /*3d410*/  IMAD.MOV.U32 R55, RZ, RZ, R0 ;  /* 0x000000ffff377224 */ /* 0x000fe400078e0000 */
.L_x_59904:
[----:B--234-:R-:W-:Y:S05]  /*3d420*/  BSYNC B0 ;  /* 0x0000000000007941 */ /* 0x01cfea0003800000 */
.L_x_59903:
        /* <DEDUP_REMOVED lines=62> */
.L_x_60628:
[----:B------:R-:W-:Y:S02]  /*3d810*/  IMAD.MOV.U32 R55, RZ, RZ, R27 ;  /* 0x000000ffff377224 */ /* 0x000fe400078e001b */
[----:B------:R-:W-:Y:S02]  /*3d820*/  IMAD.MOV.U32 R54, RZ, RZ, R43 ;  /* 0x000000ffff367224 */ /* 0x000fe400078e002b */
[----:B------:R-:W-:Y:S02]  /*3d830*/  IMAD.MOV.U32 R27, RZ, RZ, R26 ;  /* 0x000000ffff1b7224 */ /* 0x000fe400078e001a */
[----:B------:R-:W-:Y:S02]  /*3d840*/  IMAD.MOV.U32 R43, RZ, RZ, R42 ;  /* 0x000000ffff2b7224 */ /* 0x000fe400078e002a */
.L_x_60629:
[----:B------:R-:W-:Y:S05]  /*3d850*/  BSYNC B1 ;  /* 0x0000000000017941 */ /* 0x000fea0003800000 */
.L_x_60627:
        /* <DEDUP_REMOVED lines=9> */
.L_x_60631:
[----:B------:R-:W-:Y:S02]  /*3d8f0*/  IMAD.MOV.U32 R63, RZ, RZ, R55 ;  /* 0x000000ffff3f7224 */ /* 0x000fe400078e0037 */
[----:B------:R-:W-:Y:S02]  /*3d900*/  IMAD.MOV.U32 R61, RZ, RZ, R54 ;  /* 0x000000ffff3d7224 */ /* 0x000fe400078e0036 */
[----:B------:R-:W-:Y:S02]  /*3d910*/  IMAD.MOV.U32 R55, RZ, RZ, R25 ;  /* 0x000000ffff377224 */ /* 0x000fe400078e0019 */
[----:B------:R-:W-:Y:S02]  /*3d920*/  IMAD.MOV.U32 R54, RZ, RZ, R41 ;  /* 0x000000ffff367224 */ /* 0x000fe400078e0029 */
.L_x_60632:
[----:B------:R-:W-:Y:S05]  /*3d930*/  BSYNC B1 ;  /* 0x0000000000017941 */ /* 0x000fea0003800000 */
.L_x_60630:
        /* <DEDUP_REMOVED lines=9> */
.L_x_60634:
[----:B------:R-:W-:Y:S02]  /*3d9d0*/  IMAD.MOV.U32 R42, RZ, RZ, R63 ;  /* 0x000000ffff2a7224 */ /* 0x000fe400078e003f */
[----:B------:R-:W-:Y:S02]  /*3d9e0*/  IMAD.MOV.U32 R26, RZ, RZ, R61 ;  /* 0x000000ffff1a7224 */ /* 0x000fe400078e003d */
[----:B------:R-:W-:Y:S02]  /*3d9f0*/  IMAD.MOV.U32 R63, RZ, RZ, R24 ;  /* 0x000000ffff3f7224 */ /* 0x000fe400078e0018 */
[----:B------:R-:W-:Y:S02]  /*3da00*/  IMAD.MOV.U32 R61, RZ, RZ, R40 ;  /* 0x000000ffff3d7224 */ /* 0x000fe400078e0028 */
.L_x_60635:
[----:B------:R-:W-:Y:S05]  /*3da10*/  BSYNC B1 ;  /* 0x0000000000017941 */ /* 0x000fea0003800000 */
.L_x_60633:
        /* <DEDUP_REMOVED lines=9> */
.L_x_60637:
[----:B------:R-:W-:Y:S02]  /*3dab0*/  IMAD.MOV.U32 R41, RZ, RZ, R42 ;  /* 0x000000ffff297224 */ /* 0x000fe400078e002a */
[----:B------:R-:W-:Y:S02]  /*3dac0*/  IMAD.MOV.U32 R25, RZ, RZ, R26 ;  /* 0x000000ffff197224 */ /* 0x000fe400078e001a */
[----:B------:R-:W-:Y:S02]  /*3dad0*/  IMAD.MOV.U32 R42, RZ, RZ, R23 ;  /* 0x000000ffff2a7224 */ /* 0x000fe400078e0017 */
[----:B------:R-:W-:Y:S02]  /*3dae0*/  IMAD.MOV.U32 R26, RZ, RZ, R39 ;  /* 0x000000ffff1a7224 */ /* 0x000fe400078e0027 */
.L_x_60638:
[----:B------:R-:W-:Y:S05]  /*3daf0*/  BSYNC B1 ;  /* 0x0000000000017941 */ /* 0x000fea0003800000 */
.L_x_60636:
        /* <DEDUP_REMOVED lines=9> */
.L_x_60640:
[----:B------:R-:W-:Y:S02]  /*3db90*/  IMAD.MOV.U32 R40, RZ, RZ, R41 ;  /* 0x000000ffff287224 */ /* 0x000fe400078e0029 */
[----:B------:R-:W-:Y:S02]  /*3dba0*/  IMAD.MOV.U32 R24, RZ, RZ, R25 ;  /* 0x000000ffff187224 */ /* 0x000fe400078e0019 */
[----:B------:R-:W-:Y:S02]  /*3dbb0*/  IMAD.MOV.U32 R41, RZ, RZ, R22 ;  /* 0x000000ffff297224 */ /* 0x000fe400078e0016 */
[----:B------:R-:W-:Y:S02]  /*3dbc0*/  IMAD.MOV.U32 R25, RZ, RZ, R38 ;  /* 0x000000ffff197224 */ /* 0x000fe400078e0026 */
.L_x_60641:
[----:B------:R-:W-:Y:S05]  /*3dbd0*/  BSYNC B1 ;  /* 0x0000000000017941 */ /* 0x000fea0003800000 */
.L_x_60639:
        /* <DEDUP_REMOVED lines=9> */
.L_x_60643:
[----:B------:R-:W-:Y:S02]  /*3dc70*/  IMAD.MOV.U32 R39, RZ, RZ, R40 ;  /* 0x000000ffff277224 */ /* 0x000fe400078e0028 */
[----:B------:R-:W-:Y:S02]  /*3dc80*/  IMAD.MOV.U32 R23, RZ, RZ, R24 ;  /* 0x000000ffff177224 */ /* 0x000fe400078e0018 */
[----:B------:R-:W-:Y:S02]  /*3dc90*/  IMAD.MOV.U32 R40, RZ, RZ, R21 ;  /* 0x000000ffff287224 */ /* 0x000fe400078e0015 */
[----:B------:R-:W-:Y:S02]  /*3dca0*/  IMAD.MOV.U32 R24, RZ, RZ, R37 ;  /* 0x000000ffff187224 */ /* 0x000fe400078e0025 */
.L_x_60644:
[----:B------:R-:W-:Y:S05]  /*3dcb0*/  BSYNC B1 ;  /* 0x0000000000017941 */ /* 0x000fea0003800000 */
.L_x_60642:
        /* <DEDUP_REMOVED lines=9> */
.L_x_60646:
[----:B------:R-:W-:Y:S02]  /*3dd50*/  IMAD.MOV.U32 R38, RZ, RZ, R39 ;  /* 0x000000ffff267224 */ /* 0x000fe400078e0027 */
[----:B------:R-:W-:Y:S02]  /*3dd60*/  IMAD.MOV.U32 R22, RZ, RZ, R23 ;  /* 0x000000ffff167224 */ /* 0x000fe400078e0017 */
[----:B------:R-:W-:Y:S02]  /*3dd70*/  IMAD.MOV.U32 R39, RZ, RZ, R20 ;  /* 0x000000ffff277224 */ /* 0x000fe400078e0014 */
[----:B------:R-:W-:Y:S02]  /*3dd80*/  IMAD.MOV.U32 R23, RZ, RZ, R36 ;  /* 0x000000ffff177224 */ /* 0x000fe400078e0024 */
.L_x_60647:
[----:B------:R-:W-:Y:S05]  /*3dd90*/  BSYNC B1 ;  /* 0x0000000000017941 */ /* 0x000fea0003800000 */
.L_x_60645:
        /* <DEDUP_REMOVED lines=9> */
.L_x_60649:
[----:B------:R-:W-:Y:S02]  /*3de30*/  IMAD.MOV.U32 R37, RZ, RZ, R38 ;  /* 0x000000ffff257224 */ /* 0x000fe400078e0026 */
[----:B------:R-:W-:Y:S02]  /*3de40*/  IMAD.MOV.U32 R21, RZ, RZ, R22 ;  /* 0x000000ffff157224 */ /* 0x000fe400078e0016 */
[----:B------:R-:W-:Y:S02]  /*3de50*/  IMAD.MOV.U32 R38, RZ, RZ, R19 ;  /* 0x000000ffff267224 */ /* 0x000fe400078e0013 */
[----:B------:R-:W-:Y:S02]  /*3de60*/  IMAD.MOV.U32 R22, RZ, RZ, R35 ;  /* 0x000000ffff167224 */ /* 0x000fe400078e0023 */
.L_x_60650:
[----:B------:R-:W-:Y:S05]  /*3de70*/  BSYNC B1 ;  /* 0x0000000000017941 */ /* 0x000fea0003800000 */
.L_x_60648:
        /* <DEDUP_REMOVED lines=9> */
.L_x_60652:
[----:B------:R-:W-:Y:S02]  /*3df10*/  IMAD.MOV.U32 R36, RZ, RZ, R37 ;  /* 0x000000ffff247224 */ /* 0x000fe400078e0025 */
[----:B------:R-:W-:Y:S02]  /*3df20*/  IMAD.MOV.U32 R20, RZ, RZ, R21 ;  /* 0x000000ffff147224 */ /* 0x000fe400078e0015 */
[----:B------:R-:W-:Y:S02]  /*3df30*/  IMAD.MOV.U32 R37, RZ, RZ, R18 ;  /* 0x000000ffff257224 */ /* 0x000fe400078e0012 */
[----:B------:R-:W-:Y:S02]  /*3df40*/  IMAD.MOV.U32 R21, RZ, RZ, R34 ;  /* 0x000000ffff157224 */ /* 0x000fe400078e0022 */
.L_x_60653:
[----:B------:R-:W-:Y:S05]  /*3df50*/  BSYNC B1 ;  /* 0x0000000000017941 */ /* 0x000fea0003800000 */
.L_x_60651:
        /* <DEDUP_REMOVED lines=9> */
.L_x_60655:
[----:B------:R-:W-:Y:S02]  /*3dff0*/  IMAD.MOV.U32 R35, RZ, RZ, R36 ;  /* 0x000000ffff237224 */ /* 0x000fe400078e0024 */
[----:B------:R-:W-:Y:S02]  /*3e000*/  IMAD.MOV.U32 R19, RZ, RZ, R20 ;  /* 0x000000ffff137224 */ /* 0x000fe400078e0014 */
[----:B------:R-:W-:Y:S02]  /*3e010*/  IMAD.MOV.U32 R36, RZ, RZ, R17 ;  /* 0x000000ffff247224 */ /* 0x000fe400078e0011 */
[----:B------:R-:W-:Y:S02]  /*3e020*/  IMAD.MOV.U32 R20, RZ, RZ, R33 ;  /* 0x000000ffff147224 */ /* 0x000fe400078e0021 */
.L_x_60656:
[----:B------:R-:W-:Y:S05]  /*3e030*/  BSYNC B1 ;  /* 0x0000000000017941 */ /* 0x000fea0003800000 */
.L_x_60654:
        /* <DEDUP_REMOVED lines=9> */
.L_x_60658:
[----:B------:R-:W-:Y:S02]  /*3e0d0*/  IMAD.MOV.U32 R34, RZ, RZ, R35 ;  /* 0x000000ffff227224 */ /* 0x000fe400078e0023 */
[----:B------:R-:W-:Y:S02]  /*3e0e0*/  IMAD.MOV.U32 R18, RZ, RZ, R19 ;  /* 0x000000ffff127224 */ /* 0x000fe400078e0013 */
[----:B------:R-:W-:Y:S02]  /*3e0f0*/  IMAD.MOV.U32 R35, RZ, RZ, R16 ;  /* 0x000000ffff237224 */ /* 0x000fe400078e0010 */
[----:B------:R-:W-:Y:S02]  /*3e100*/  IMAD.MOV.U32 R19, RZ, RZ, R32 ;  /* 0x000000ffff137224 */ /* 0x000fe400078e0020 */
.L_x_60659:
[----:B------:R-:W-:Y:S05]  /*3e110*/  BSYNC B1 ;  /* 0x0000000000017941 */ /* 0x000fea0003800000 */
.L_x_60657:
        /* <DEDUP_REMOVED lines=9> */
.L_x_60661:
[----:B------:R-:W-:Y:S02]  /*3e1b0*/  IMAD.MOV.U32 R33, RZ, RZ, R34 ;  /* 0x000000ffff217224 */ /* 0x000fe400078e0022 */
[----:B------:R-:W-:Y:S02]  /*3e1c0*/  IMAD.MOV.U32 R17, RZ, RZ, R18 ;  /* 0x000000ffff117224 */ /* 0x000fe400078e0012 */
[----:B------:R-:W-:Y:S02]  /*3e1d0*/  IMAD.MOV.U32 R34, RZ, RZ, R15 ;  /* 0x000000ffff227224 */ /* 0x000fe400078e000f */
[----:B------:R-:W-:Y:S02]  /*3e1e0*/  IMAD.MOV.U32 R18, RZ, RZ, R31 ;  /* 0x000000ffff127224 */ /* 0x000fe400078e001f */
.L_x_60662:
[----:B------:R-:W-:Y:S05]  /*3e1f0*/  BSYNC B1 ;  /* 0x0000000000017941 */ /* 0x000fea0003800000 */
.L_x_60660:
        /* <DEDUP_REMOVED lines=9> */
.L_x_60664:
[----:B------:R-:W-:Y:S02]  /*3e290*/  IMAD.MOV.U32 R32, RZ, RZ, R33 ;  /* 0x000000ffff207224 */ /* 0x000fe400078e0021 */
[----:B------:R-:W-:Y:S02]  /*3e2a0*/  IMAD.MOV.U32 R16, RZ, RZ, R17 ;  /* 0x000000ffff107224 */ /* 0x000fe400078e0011 */
[----:B------:R-:W-:Y:S02]  /*3e2b0*/  IMAD.MOV.U32 R33, RZ, RZ, R14 ;  /* 0x000000ffff217224 */ /* 0x000fe400078e000e */
[----:B------:R-:W-:Y:S02]  /*3e2c0*/  IMAD.MOV.U32 R17, RZ, RZ, R30 ;  /* 0x000000ffff117224 */ /* 0x000fe400078e001e */
.L_x_60665:
[----:B------:R-:W-:Y:S05]  /*3e2d0*/  BSYNC B1 ;  /* 0x0000000000017941 */ /* 0x000fea0003800000 */
.L_x_60663:
        /* <DEDUP_REMOVED lines=9> */
.L_x_60667:
[----:B------:R-:W-:Y:S02]  /*3e370*/  IMAD.MOV.U32 R31, RZ, RZ, R32 ;  /* 0x000000ffff1f7224 */ /* 0x000fe400078e0020 */
[----:B------:R-:W-:Y:S02]  /*3e380*/  IMAD.MOV.U32 R15, RZ, RZ, R16 ;  /* 0x000000ffff0f7224 */ /* 0x000fe400078e0010 */
[----:B------:R-:W-:Y:S02]  /*3e390*/  IMAD.MOV.U32 R32, RZ, RZ, R13 ;  /* 0x000000ffff207224 */ /* 0x000fe400078e000d */
[----:B------:R-:W-:Y:S02]  /*3e3a0*/  IMAD.MOV.U32 R16, RZ, RZ, R29 ;  /* 0x000000ffff107224 */ /* 0x000fe400078e001d */
.L_x_60668:
[----:B------:R-:W-:Y:S05]  /*3e3b0*/  BSYNC B1 ;  /* 0x0000000000017941 */ /* 0x000fea0003800000 */
.L_x_60666:
        /* <DEDUP_REMOVED lines=9> */
.L_x_60670:
[----:B------:R-:W-:Y:S02]  /*3e450*/  IMAD.MOV.U32 R14, RZ, RZ, R31 ;  /* 0x000000ffff0e7224 */ /* 0x000fe400078e001f */
[----:B------:R-:W-:Y:S02]  /*3e460*/  IMAD.MOV.U32 R13, RZ, RZ, R15 ;  /* 0x000000ffff0d7224 */ /* 0x000fe400078e000f */
[----:B------:R-:W-:Y:S02]  /*3e470*/  IMAD.MOV.U32 R31, RZ, RZ, R12 ;  /* 0x000000ffff1f7224 */ /* 0x000fe400078e000c */
[----:B------:R-:W-:Y:S02]  /*3e480*/  IMAD.MOV.U32 R15, RZ, RZ, R28 ;  /* 0x000000ffff0f7224 */ /* 0x000fe400078e001c */
.L_x_60671:
[----:B------:R-:W-:Y:S05]  /*3e490*/  BSYNC B1 ;  /* 0x0000000000017941 */ /* 0x000fea0003800000 */
.L_x_60669:
        /* <DEDUP_REMOVED lines=16> */
.L_x_60673:
[----:B------:R-:W-:Y:S02]  /*3e5a0*/  IMAD.MOV.U32 R28, RZ, RZ, R27 ;  /* 0x000000ffff1c7224 */ /* 0x000fe400078e001b */
[----:B------:R-:W-:Y:S01]  /*3e5b0*/  IMAD.MOV.U32 R12, RZ, RZ, R43 ;  /* 0x000000ffff0c7224 */ /* 0x000fe200078e002b */
[----:B------:R-:W-:Y:S01]  /*3e5c0*/  MOV R43, R54 ;  /* 0x00000036002b7202 */ /* 0x000fe20000000f00 */
[----:B------:R-:W-:Y:S02]  /*3e5d0*/  IMAD.MOV.U32 R27, RZ, RZ, R55 ;  /* 0x000000ffff1b7224 */ /* 0x000fe400078e0037 */
.L_x_60674:
[----:B------:R-:W-:Y:S05]  /*3e5e0*/  BSYNC B1 ;  /* 0x0000000000017941 */ /* 0x000fea0003800000 */
.L_x_60672:
        /* <DEDUP_REMOVED lines=9> */
.L_x_60676:
[----:B------:R-:W-:Y:S01]  /*3e680*/  IMAD.MOV.U32 R53, RZ, RZ, R28 ;  /* 0x000000ffff357224 */ /* 0x000fe200078e001c */
[----:B------:R-:W-:Y:S01]  /*3e690*/  MOV R28, R63 ;  /* 0x0000003f001c7202 */ /* 0x000fe20000000f00 */
[----:B------:R-:W-:Y:S02]  /*3e6a0*/  IMAD.MOV.U32 R29, RZ, RZ, R12 ;  /* 0x000000ffff1d7224 */ /* 0x000fe400078e000c */
[----:B------:R-:W-:Y:S02]  /*3e6b0*/  IMAD.MOV.U32 R12, RZ, RZ, R61 ;  /* 0x000000ffff0c7224 */ /* 0x000fe400078e003d */
.L_x_60677:
[----:B------:R-:W-:Y:S05]  /*3e6c0*/  BSYNC B1 ;  /* 0x0000000000017941 */ /* 0x000fea0003800000 */
.L_x_60675:
        /* <DEDUP_REMOVED lines=9> */
.L_x_60679:
[----:B------:R-:W-:Y:S01]  /*3e760*/  IMAD.MOV.U32 R54, RZ, RZ, R53 ;  /* 0x000000ffff367224 */ /* 0x000fe200078e0035 */
[----:B------:R-:W-:Y:S01]  /*3e770*/  MOV R30, R29 ;  /* 0x0000001d001e7202 */ /* 0x000fe20000000f00 */
[----:B------:R-:W-:Y:S02]  /*3e780*/  IMAD.MOV.U32 R53, RZ, RZ, R42 ;  /* 0x000000ffff357224 */ /* 0x000fe400078e002a */
[----:B------:R-:W-:Y:S02]  /*3e790*/  IMAD.MOV.U32 R29, RZ, RZ, R26 ;  /* 0x000000ffff1d7224 */ /* 0x000fe400078e001a */
.L_x_60680:
[----:B------:R-:W-:Y:S05]  /*3e7a0*/  BSYNC B1 ;  /* 0x0000000000017941 */ /* 0x000fea0003800000 */
.L_x_60678:
        /* <DEDUP_REMOVED lines=9> */
.L_x_60682:
[----:B------:R-:W-:Y:S01]  /*3e840*/  MOV R61, R54 ;  /* 0x00000036003d7202 */ /* 0x000fe20000000f00 */
[----:B------:R-:W-:Y:S02]  /*3e850*/  IMAD.MOV.U32 R55, RZ, RZ, R30 ;  /* 0x000000ffff377224 */ /* 0x000fe400078e001e */
[----:B------:R-:W-:Y:S02]  /*3e860*/  IMAD.MOV.U32 R54, RZ, RZ, R41 ;  /* 0x000000ffff367224 */ /* 0x000fe400078e0029 */
[----:B------:R-:W-:Y:S02]  /*3e870*/  IMAD.MOV.U32 R30, RZ, RZ, R25 ;  /* 0x000000ffff1e7224 */ /* 0x000fe400078e0019 */
.L_x_60683:
[----:B------:R-:W-:Y:S05]  /*3e880*/  BSYNC B1 ;  /* 0x0000000000017941 */ /* 0x000fea0003800000 */
.L_x_60681:
        /* <DEDUP_REMOVED lines=9> */
.L_x_60685:
[----:B------:R-:W-:Y:S02]  /*3e920*/  IMAD.MOV.U32 R42, RZ, RZ, R61 ;  /* 0x000000ffff2a7224 */ /* 0x000fe400078e003d */
[----:B------:R-:W-:Y:S02]  /*3e930*/  IMAD.MOV.U32 R26, RZ, RZ, R55 ;  /* 0x000000ffff1a7224 */ /* 0x000fe400078e0037 */
[----:B------:R-:W-:Y:S02]  /*3e940*/  IMAD.MOV.U32 R61, RZ, RZ, R40 ;  /* 0x000000ffff3d7224 */ /* 0x000fe400078e0028 */
[----:B------:R-:W-:Y:S02]  /*3e950*/  IMAD.MOV.U32 R55, RZ, RZ, R24 ;  /* 0x000000ffff377224 */ /* 0x000fe400078e0018 */
.L_x_60686:
[----:B------:R-:W-:Y:S05]  /*3e960*/  BSYNC B1 ;  /* 0x0000000000017941 */ /* 0x000fea0003800000 */
.L_x_60684:
        /* <DEDUP_REMOVED lines=9> */
.L_x_60688:
[----:B------:R-:W-:Y:S02]  /*3ea00*/  IMAD.MOV.U32 R41, RZ, RZ, R42 ;  /* 0x000000ffff297224 */ /* 0x000fe400078e002a */
[----:B------:R-:W-:Y:S01]  /*3ea10*/  IMAD.MOV.U32 R25, RZ, RZ, R26 ;  /* 0x000000ffff197224 */ /* 0x000fe200078e001a */
[----:B------:R-:W-:Y:S01]  /*3ea20*/  MOV R26, R23 ;  /* 0x00000017001a7202 */ /* 0x000fe20000000f00 */
[----:B------:R-:W-:Y:S02]  /*3ea30*/  IMAD.MOV.U32 R42, RZ, RZ, R39 ;  /* 0x000000ffff2a7224 */ /* 0x000fe400078e0027 */
.L_x_60689:
[----:B------:R-:W-:Y:S05]  /*3ea40*/  BSYNC B1 ;  /* 0x0000000000017941 */ /* 0x000fea0003800000 */
.L_x_60687:
        /* <DEDUP_REMOVED lines=9> */
.L_x_60691:
[----:B------:R-:W-:Y:S01]  /*3eae0*/  IMAD.MOV.U32 R40, RZ, RZ, R41 ;  /* 0x000000ffff287224 */ /* 0x000fe200078e0029 */
[----:B------:R-:W-:Y:S01]  /*3eaf0*/  MOV R41, R38 ;  /* 0x0000002600297202 */ /* 0x000fe20000000f00 */
[----:B------:R-:W-:Y:S02]  /*3eb00*/  IMAD.MOV.U32 R24, RZ, RZ, R25 ;  /* 0x000000ffff187224 */ /* 0x000fe400078e0019 */
[----:B------:R-:W-:Y:S02]  /*3eb10*/  IMAD.MOV.U32 R25, RZ, RZ, R22 ;  /* 0x000000ffff197224 */ /* 0x000fe400078e0016 */
.L_x_60692:
[----:B------:R-:W-:Y:S05]  /*3eb20*/  BSYNC B1 ;  /* 0x0000000000017941 */ /* 0x000fea0003800000 */
.L_x_60690:
        /* <DEDUP_REMOVED lines=9> */
.L_x_60694:
[----:B------:R-:W-:Y:S01]  /*3ebc0*/  IMAD.MOV.U32 R39, RZ, RZ, R40 ;  /* 0x000000ffff277224 */ /* 0x000fe200078e0028 */
[----:B------:R-:W-:Y:S01]  /*3ebd0*/  MOV R23, R24 ;  /* 0x0000001800177202 */ /* 0x000fe20000000f00 */
[----:B------:R-:W-:Y:S02]  /*3ebe0*/  IMAD.MOV.U32 R40, RZ, RZ, R37 ;  /* 0x000000ffff287224 */ /* 0x000fe400078e0025 */
[----:B------:R-:W-:Y:S02]  /*3ebf0*/  IMAD.MOV.U32 R24, RZ, RZ, R21 ;  /* 0x000000ffff187224 */ /* 0x000fe400078e0015 */
.L_x_60695:
[----:B------:R-:W-:Y:S05]  /*3ec00*/  BSYNC B1 ;  /* 0x0000000000017941 */ /* 0x000fea0003800000 */
.L_x_60693:
        /* <DEDUP_REMOVED lines=9> */
.L_x_60697:
[----:B------:R-:W-:Y:S01]  /*3eca0*/  MOV R38, R39 ;  /* 0x0000002700267202 */ /* 0x000fe20000000f00 */
[----:B------:R-:W-:Y:S02]  /*3ecb0*/  IMAD.MOV.U32 R22, RZ, RZ, R23 ;  /* 0x000000ffff167224 */ /* 0x000fe400078e0017 */
[----:B------:R-:W-:Y:S02]  /*3ecc0*/  IMAD.MOV.U32 R39, RZ, RZ, R36 ;  /* 0x000000ffff277224 */ /* 0x000fe400078e0024 */
[----:B------:R-:W-:Y:S02]  /*3ecd0*/  IMAD.MOV.U32 R23, RZ, RZ, R20 ;  /* 0x000000ffff177224 */ /* 0x000fe400078e0014 */
.L_x_60698:
[----:B------:R-:W-:Y:S05]  /*3ece0*/  BSYNC B1 ;  /* 0x0000000000017941 */ /* 0x000fea0003800000 */
.L_x_60696:
        /* <DEDUP_REMOVED lines=9> */
.L_x_60700:
[----:B------:R-:W-:Y:S02]  /*3ed80*/  IMAD.MOV.U32 R37, RZ, RZ, R38 ;  /* 0x000000ffff257224 */ /* 0x000fe400078e0026 */
[----:B------:R-:W-:Y:S02]  /*3ed90*/  IMAD.MOV.U32 R21, RZ, RZ, R22 ;  /* 0x000000ffff157224 */ /* 0x000fe400078e0016 */
[----:B------:R-:W-:Y:S02]  /*3eda0*/  IMAD.MOV.U32 R38, RZ, RZ, R35 ;  /* 0x000000ffff267224 */ /* 0x000fe400078e0023 */
[----:B------:R-:W-:Y:S02]  /*3edb0*/  IMAD.MOV.U32 R22, RZ, RZ, R19 ;  /* 0x000000ffff167224 */ /* 0x000fe400078e0013 */
.L_x_60701:
[----:B------:R-:W-:Y:S05]  /*3edc0*/  BSYNC B1 ;  /* 0x0000000000017941 */ /* 0x000fea0003800000 */
.L_x_60699:
        /* <DEDUP_REMOVED lines=9> */
.L_x_60703:
[----:B------:R-:W-:Y:S02]  /*3ee60*/  IMAD.MOV.U32 R36, RZ, RZ, R37 ;  /* 0x000000ffff247224 */ /* 0x000fe400078e0025 */
[----:B------:R-:W-:Y:S01]  /*3ee70*/  IMAD.MOV.U32 R20, RZ, RZ, R21 ;  /* 0x000000ffff147224 */ /* 0x000fe200078e0015 */
[----:B------:R-:W-:Y:S01]  /*3ee80*/  MOV R21, R18 ;  /* 0x0000001200157202 */ /* 0x000fe20000000f00 */
[----:B------:R-:W-:Y:S02]  /*3ee90*/  IMAD.MOV.U32 R37, RZ, RZ, R34 ;  /* 0x000000ffff257224 */ /* 0x000fe400078e0022 */
.L_x_60704:
[----:B------:R-:W-:Y:S05]  /*3eea0*/  BSYNC B1 ;  /* 0x0000000000017941 */ /* 0x000fea0003800000 */
.L_x_60702:
        /* <DEDUP_REMOVED lines=9> */
.L_x_60706:
[----:B------:R-:W-:Y:S01]  /*3ef40*/  IMAD.MOV.U32 R35, RZ, RZ, R36 ;  /* 0x000000ffff237224 */ /* 0x000fe200078e0024 */
[----:B------:R-:W-:Y:S01]  /*3ef50*/  MOV R36, R33 ;  /* 0x0000002100247202 */ /* 0x000fe20000000f00 */
[----:B------:R-:W-:Y:S02]  /*3ef60*/  IMAD.MOV.U32 R19, RZ, RZ, R20 ;  /* 0x000000ffff137224 */ /* 0x000fe400078e0014 */
[----:B------:R-:W-:Y:S02]  /*3ef70*/  IMAD.MOV.U32 R20, RZ, RZ, R17 ;  /* 0x000000ffff147224 */ /* 0x000fe400078e0011 */
.L_x_60707:
[----:B------:R-:W-:Y:S05]  /*3ef80*/  BSYNC B1 ;  /* 0x0000000000017941 */ /* 0x000fea0003800000 */
.L_x_60705:
        /* <DEDUP_REMOVED lines=9> */
.L_x_60709:
[----:B------:R-:W-:Y:S01]  /*3f020*/  IMAD.MOV.U32 R34, RZ, RZ, R35 ;  /* 0x000000ffff227224 */ /* 0x000fe200078e0023 */
[----:B------:R-:W-:Y:S01]  /*3f030*/  MOV R18, R19 ;  /* 0x0000001300127202 */ /* 0x000fe20000000f00 */
[----:B------:R-:W-:Y:S02]  /*3f040*/  IMAD.MOV.U32 R35, RZ, RZ, R32 ;  /* 0x000000ffff237224 */ /* 0x000fe400078e0020 */
[----:B------:R-:W-:Y:S02]  /*3f050*/  IMAD.MOV.U32 R19, RZ, RZ, R16 ;  /* 0x000000ffff137224 */ /* 0x000fe400078e0010 */
.L_x_60710:
[----:B------:R-:W-:Y:S05]  /*3f060*/  BSYNC B1 ;  /* 0x0000000000017941 */ /* 0x000fea0003800000 */
.L_x_60708:
        /* <DEDUP_REMOVED lines=9> */
.L_x_60712:
[----:B------:R-:W-:Y:S01]  /*3f100*/  MOV R17, R34 ;  /* 0x0000002200117202 */ /* 0x000fe20000000f00 */
[----:B------:R-:W-:Y:S02]  /*3f110*/  IMAD.MOV.U32 R16, RZ, RZ, R18 ;  /* 0x000000ffff107224 */ /* 0x000fe400078e0012 */
[----:B------:R-:W-:Y:S02]  /*3f120*/  IMAD.MOV.U32 R34, RZ, RZ, R31 ;  /* 0x000000ffff227224 */ /* 0x000fe400078e001f */
[----:B------:R-:W-:Y:S02]  /*3f130*/  IMAD.MOV.U32 R18, RZ, RZ, R15 ;  /* 0x000000ffff127224 */ /* 0x000fe400078e000f */
.L_x_60713:
[----:B------:R-:W-:Y:S05]  /*3f140*/  BSYNC B1 ;  /* 0x0000000000017941 */ /* 0x000fea0003800000 */
.L_x_60711:
        /* <DEDUP_REMOVED lines=9> */
.L_x_60715:
[----:B------:R-:W-:Y:S02]  /*3f1e0*/  IMAD.MOV.U32 R31, RZ, RZ, R17 ;  /* 0x000000ffff1f7224 */ /* 0x000fe400078e0011 */
[----:B------:R-:W-:Y:S02]  /*3f1f0*/  IMAD.MOV.U32 R15, RZ, RZ, R16 ;  /* 0x000000ffff0f7224 */ /* 0x000fe400078e0010 */
[----:B------:R-:W-:Y:S02]  /*3f200*/  IMAD.MOV.U32 R17, RZ, RZ, R14 ;  /* 0x000000ffff117224 */ /* 0x000fe400078e000e */
[----:B------:R-:W-:Y:S02]  /*3f210*/  IMAD.MOV.U32 R16, RZ, RZ, R13 ;  /* 0x000000ffff107224 */ /* 0x000fe400078e000d */
.L_x_60716:
[----:B------:R-:W-:Y:S05]  /*3f220*/  BSYNC B1 ;  /* 0x0000000000017941 */ /* 0x000fea0003800000 */
.L_x_60714:
        /* <DEDUP_REMOVED lines=16> */
.L_x_60718:
[----:B------:R-:W-:Y:S01]  /*3f330*/  IMAD.MOV.U32 R32, RZ, RZ, R27 ;  /* 0x000000ffff207224 */ /* 0x000fe200078e001b */
[----:B------:R-:W-:Y:S01]  /*3f340*/  MOV R14, R43 ;  /* 0x0000002b000e7202 */ /* 0x000fe20000000f00 */
[----:B------:R-:W-:Y:S02]  /*3f350*/  IMAD.MOV.U32 R27, RZ, RZ, R28 ;  /* 0x000000ffff1b7224 */ /* 0x000fe400078e001c */
[----:B------:R-:W-:Y:S02]  /*3f360*/  IMAD.MOV.U32 R43, RZ, RZ, R12 ;  /* 0x000000ffff2b7224 */ /* 0x000fe400078e000c */
.L_x_60719:
[----:B------:R-:W-:Y:S05]  /*3f370*/  BSYNC B1 ;  /* 0x0000000000017941 */ /* 0x000fea0003800000 */
.L_x_60717:
        /* <DEDUP_REMOVED lines=9> */
.L_x_60721:
[----:B------:R-:W-:Y:S01]  /*3f410*/  MOV R33, R32 ;  /* 0x0000002000217202 */ /* 0x000fe20000000f00 */
[----:B------:R-:W-:Y:S02]  /*3f420*/  IMAD.MOV.U32 R13, RZ, RZ, R14 ;  /* 0x000000ffff0d7224 */ /* 0x000fe400078e000e */
[----:B------:R-:W-:Y:S02]  /*3f430*/  IMAD.MOV.U32 R32, RZ, RZ, R53 ;  /* 0x000000ffff207224 */ /* 0x000fe400078e0035 */
[----:B------:R-:W-:Y:S02]  /*3f440*/  IMAD.MOV.U32 R14, RZ, RZ, R29 ;  /* 0x000000ffff0e7224 */ /* 0x000fe400078e001d */
.L_x_60722:
[----:B------:R-:W-:Y:S05]  /*3f450*/  BSYNC B1 ;  /* 0x0000000000017941 */ /* 0x000fea0003800000 */
.L_x_60720:
        /* <DEDUP_REMOVED lines=9> */
.L_x_60724:
[----:B------:R-:W-:Y:S02]  /*3f4f0*/  IMAD.MOV.U32 R28, RZ, RZ, R33 ;  /* 0x000000ffff1c7224 */ /* 0x000fe400078e0021 */
[----:B------:R-:W-:Y:S02]  /*3f500*/  IMAD.MOV.U32 R12, RZ, RZ, R13 ;  /* 0x000000ffff0c7224 */ /* 0x000fe400078e000d */
[----:B------:R-:W-:Y:S02]  /*3f510*/  IMAD.MOV.U32 R33, RZ, RZ, R54 ;  /* 0x000000ffff217224 */ /* 0x000fe400078e0036 */
[----:B------:R-:W-:Y:S02]  /*3f520*/  IMAD.MOV.U32 R13, RZ, RZ, R30 ;  /* 0x000000ffff0d7224 */ /* 0x000fe400078e001e */
.L_x_60725:
[----:B------:R-:W-:Y:S05]  /*3f530*/  BSYNC B1 ;  /* 0x0000000000017941 */ /* 0x000fea0003800000 */
.L_x_60723:
        /* <DEDUP_REMOVED lines=9> */
.L_x_60727:
[----:B------:R-:W-:Y:S02]  /*3f5d0*/  IMAD.MOV.U32 R51, RZ, RZ, R28 ;  /* 0x000000ffff337224 */ /* 0x000fe400078e001c */
[----:B------:R-:W-:Y:S01]  /*3f5e0*/  IMAD.MOV.U32 R29, RZ, RZ, R12 ;  /* 0x000000ffff1d7224 */ /* 0x000fe200078e000c */
[----:B------:R-:W-:Y:S01]  /*3f5f0*/  MOV R12, R55 ;  /* 0x00000037000c7202 */ /* 0x000fe20000000f00 */
[----:B------:R-:W-:Y:S02]  /*3f600*/  IMAD.MOV.U32 R28, RZ, RZ, R61 ;  /* 0x000000ffff1c7224 */ /* 0x000fe400078e003d */
.L_x_60728:
[----:B------:R-:W-:Y:S05]  /*3f610*/  BSYNC B1 ;  /* 0x0000000000017941 */ /* 0x000fea0003800000 */
.L_x_60726:
        /* <DEDUP_REMOVED lines=9> */
.L_x_60730:
[----:B------:R-:W-:Y:S01]  /*3f6b0*/  IMAD.MOV.U32 R54, RZ, RZ, R51 ;  /* 0x000000ffff367224 */ /* 0x000fe200078e0033 */
[----:B------:R-:W-:Y:S01]  /*3f6c0*/  MOV R51, R42 ;  /* 0x0000002a00337202 */ /* 0x000fe20000000f00 */
[----:B------:R-:W-:Y:S02]  /*3f6d0*/  IMAD.MOV.U32 R30, RZ, RZ, R29 ;  /* 0x000000ffff1e7224 */ /* 0x000fe400078e001d */
[----:B------:R-:W-:Y:S02]  /*3f6e0*/  IMAD.MOV.U32 R29, RZ, RZ, R26 ;  /* 0x000000ffff1d7224 */ /* 0x000fe400078e001a */
.L_x_60731:
[----:B------:R-:W-:Y:S05]  /*3f6f0*/  BSYNC B1 ;  /* 0x0000000000017941 */ /* 0x000fea0003800000 */
.L_x_60729:
        /* <DEDUP_REMOVED lines=9> */
.L_x_60733:
[----:B------:R-:W-:Y:S01]  /*3f790*/  IMAD.MOV.U32 R55, RZ, RZ, R54 ;  /* 0x000000ffff377224 */ /* 0x000fe200078e0036 */
[----:B------:R-:W-:Y:S01]  /*3f7a0*/  MOV R53, R30 ;  /* 0x0000001e00357202 */ /* 0x000fe20000000f00 */
[----:B------:R-:W-:Y:S02]  /*3f7b0*/  IMAD.MOV.U32 R54, RZ, RZ, R41 ;  /* 0x000000ffff367224 */ /* 0x000fe400078e0029 */
[----:B------:R-:W-:Y:S02]  /*3f7c0*/  IMAD.MOV.U32 R30, RZ, RZ, R25 ;  /* 0x000000ffff1e7224 */ /* 0x000fe400078e0019 */
.L_x_60734:
[----:B------:R-:W-:Y:S05]  /*3f7d0*/  BSYNC B1 ;  /* 0x0000000000017941 */ /* 0x000fea0003800000 */
.L_x_60732:
        /* <DEDUP_REMOVED lines=9> */
.L_x_60736:
[----:B------:R-:W-:Y:S01]  /*3f870*/  MOV R42, R55 ;  /* 0x00000037002a7202 */ /* 0x000fe20000000f00 */
[----:B------:R-:W-:Y:S02]  /*3f880*/  IMAD.MOV.U32 R26, RZ, RZ, R53 ;  /* 0x000000ffff1a7224 */ /* 0x000fe400078e0035 */
[----:B------:R-:W-:Y:S02]  /*3f890*/  IMAD.MOV.U32 R55, RZ, RZ, R40 ;  /* 0x000000ffff377224 */ /* 0x000fe400078e0028 */
[----:B------:R-:W-:Y:S02]  /*3f8a0*/  IMAD.MOV.U32 R53, RZ, RZ, R24 ;  /* 0x000000ffff357224 */ /* 0x000fe400078e0018 */
.L_x_60737:
[----:B------:R-:W-:Y:S05]  /*3f8b0*/  BSYNC B1 ;  /* 0x0000000000017941 */ /* 0x000fea0003800000 */
.L_x_60735:
        /* <DEDUP_REMOVED lines=9> */
.L_x_60739:
[----:B------:R-:W-:Y:S02]  /*3f950*/  IMAD.MOV.U32 R41, RZ, RZ, R42 ;  /* 0x000000ffff297224 */ /* 0x000fe400078e002a */
[----:B------:R-:W-:Y:S02]  /*3f960*/  IMAD.MOV.U32 R25, RZ, RZ, R26 ;  /* 0x000000ffff197224 */ /* 0x000fe400078e001a */
[----:B------:R-:W-:Y:S02]  /*3f970*/  IMAD.MOV.U32 R42, RZ, RZ, R39 ;  /* 0x000000ffff2a7224 */ /* 0x000fe400078e0027 */
[----:B------:R-:W-:Y:S02]  /*3f980*/  IMAD.MOV.U32 R26, RZ, RZ, R23 ;  /* 0x000000ffff1a7224 */ /* 0x000fe400078e0017 */
.L_x_60740:
[----:B------:R-:W-:Y:S05]  /*3f990*/  BSYNC B1 ;  /* 0x0000000000017941 */ /* 0x000fea0003800000 */
.L_x_60738:
        /* <DEDUP_REMOVED lines=9> */
.L_x_60742:
[----:B------:R-:W-:Y:S02]  /*3fa30*/  IMAD.MOV.U32 R40, RZ, RZ, R41 ;  /* 0x000000ffff287224 */ /* 0x000fe400078e0029 */
[----:B------:R-:W-:Y:S01]  /*3fa40*/  IMAD.MOV.U32 R24, RZ, RZ, R25 ;  /* 0x000000ffff187224 */ /* 0x000fe200078e0019 */
[----:B------:R-:W-:Y:S01]  /*3fa50*/  MOV R25, R22 ;  /* 0x0000001600197202 */ /* 0x000fe20000000f00 */
[----:B------:R-:W-:Y:S02]  /*3fa60*/  IMAD.MOV.U32 R41, RZ, RZ, R38 ;  /* 0x000000ffff297224 */ /* 0x000fe400078e0026 */
.L_x_60743:
[----:B------:R-:W-:Y:S05]  /*3fa70*/  BSYNC B1 ;  /* 0x0000000000017941 */ /* 0x000fea0003800000 */
.L_x_60741:
        /* <DEDUP_REMOVED lines=9> */
.L_x_60745:
[----:B------:R-:W-:Y:S01]  /*3fb10*/  IMAD.MOV.U32 R39, RZ, RZ, R40 ;  /* 0x000000ffff277224 */ /* 0x000fe200078e0028 */
[----:B------:R-:W-:Y:S01]  /*3fb20*/  MOV R40, R37 ;  /* 0x0000002500287202 */ /* 0x000fe20000000f00 */
[----:B------:R-:W-:Y:S02]  /*3fb30*/  IMAD.MOV.U32 R23, RZ, RZ, R24 ;  /* 0x000000ffff177224 */ /* 0x000fe400078e0018 */
[----:B------:R-:W-:Y:S02]  /*3fb40*/  IMAD.MOV.U32 R24, RZ, RZ, R21 ;  /* 0x000000ffff187224 */ /* 0x000fe400078e0015 */
.L_x_60746:
[----:B------:R-:W-:Y:S05]  /*3fb50*/  BSYNC B1 ;  /* 0x0000000000017941 */ /* 0x000fea0003800000 */
.L_x_60744:
        /* <DEDUP_REMOVED lines=9> */
.L_x_60748:
[----:B------:R-:W-:Y:S01]  /*3fbf0*/  IMAD.MOV.U32 R38, RZ, RZ, R39 ;  /* 0x000000ffff267224 */ /* 0x000fe200078e0027 */
[----:B------:R-:W-:Y:S01]  /*3fc00*/  MOV R22, R23 ;  /* 0x0000001700167202 */ /* 0x000fe20000000f00 */
[----:B------:R-:W-:Y:S02]  /*3fc10*/  IMAD.MOV.U32 R39, RZ, RZ, R36 ;  /* 0x000000ffff277224 */ /* 0x000fe400078e0024 */
[----:B------:R-:W-:Y:S02]  /*3fc20*/  IMAD.MOV.U32 R23, RZ, RZ, R20 ;  /* 0x000000ffff177224 */ /* 0x000fe400078e0014 */
.L_x_60749:
[----:B------:R-:W-:Y:S05]  /*3fc30*/  BSYNC B1 ;  /* 0x0000000000017941 */ /* 0x000fea0003800000 */
.L_x_60747:
        /* <DEDUP_REMOVED lines=9> */
.L_x_60751:
[----:B------:R-:W-:Y:S01]  /*3fcd0*/  MOV R37, R38 ;  /* 0x0000002600257202 */ /* 0x000fe20000000f00 */
[----:B------:R-:W-:Y:S02]  /*3fce0*/  IMAD.MOV.U32 R21, RZ, RZ, R22 ;  /* 0x000000ffff157224 */ /* 0x000fe400078e0016 */
[----:B------:R-:W-:Y:S02]  /*3fcf0*/  IMAD.MOV.U32 R38, RZ, RZ, R35 ;  /* 0x000000ffff267224 */ /* 0x000fe400078e0023 */
[----:B------:R-:W-:Y:S02]  /*3fd00*/  IMAD.MOV.U32 R22, RZ, RZ, R19 ;  /* 0x000000ffff167224 */ /* 0x000fe400078e0013 */
.L_x_60752:
[----:B------:R-:W-:Y:S05]  /*3fd10*/  BSYNC B1 ;  /* 0x0000000000017941 */ /* 0x000fea0003800000 */
.L_x_60750:
        /* <DEDUP_REMOVED lines=9> */
.L_x_60754:
[----:B------:R-:W-:Y:S02]  /*3fdb0*/  IMAD.MOV.U32 R20, RZ, RZ, R37 ;  /* 0x000000ffff147224 */ /* 0x000fe400078e0025 */
[----:B------:R-:W-:Y:S02]  /*3fdc0*/  IMAD.MOV.U32 R19, RZ, RZ, R21 ;  /* 0x000000ffff137224 */ /* 0x000fe400078e0015 */
[----:B------:R-:W-:Y:S02]  /*3fdd0*/  IMAD.MOV.U32 R37, RZ, RZ, R34 ;  /* 0x000000ffff257224 */ /* 0x000fe400078e0022 */
[----:B------:R-:W-:Y:S02]  /*3fde0*/  IMAD.MOV.U32 R21, RZ, RZ, R18 ;  /* 0x000000ffff157224 */ /* 0x000fe400078e0012 */
.L_x_60755:
[----:B------:R-:W-:Y:S05]  /*3fdf0*/  BSYNC B1 ;  /* 0x0000000000017941 */ /* 0x000fea0003800000 */
.L_x_60753:
        /* <DEDUP_REMOVED lines=9> */
.L_x_60757:
[----:B------:R-:W-:Y:S02]  /*3fe90*/  IMAD.MOV.U32 R34, RZ, RZ, R20 ;  /* 0x000000ffff227224 */ /* 0x000fe400078e0014 */
[----:B------:R-:W-:Y:S01]  /*3fea0*/  IMAD.MOV.U32 R18, RZ, RZ, R19 ;  /* 0x000000ffff127224 */ /* 0x000fe200078e0013 */
[----:B------:R-:W-:Y:S01]  /*3feb0*/  MOV R19, R16 ;  /* 0x0000001000137202 */ /* 0x000fe20000000f00 */
[----:B------:R-:W-:Y:S02]  /*3fec0*/  IMAD.MOV.U32 R20, RZ, RZ, R17 ;  /* 0x000000ffff147224 */ /* 0x000fe400078e0011 */
.L_x_60758:
[----:B------:R-:W-:Y:S05]  /*3fed0*/  BSYNC B1 ;  /* 0x0000000000017941 */ /* 0x000fea0003800000 */
.L_x_60756:
        /* <DEDUP_REMOVED lines=9> */
.L_x_60760:
[----:B------:R-:W-:Y:S01]  /*3ff70*/  IMAD.MOV.U32 R17, RZ, RZ, R34 ;  /* 0x000000ffff117224 */ /* 0x000fe200078e0022 */
[----:B------:R-:W-:Y:S01]  /*3ff80*/  MOV R34, R31 ;  /* 0x0000001f00227202 */ /* 0x000fe20000000f00 */
[----:B------:R-:W-:Y:S02]  /*3ff90*/  IMAD.MOV.U32 R16, RZ, RZ, R18 ;  /* 0x000000ffff107224 */ /* 0x000fe400078e0012 */
[----:B------:R-:W-:Y:S02]  /*3ffa0*/  IMAD.MOV.U32 R18, RZ, RZ, R15 ;  /* 0x000000ffff127224 */ /* 0x000fe400078e000f */
.L_x_60761:
[----:B------:R-:W-:Y:S05]  /*3ffb0*/  BSYNC B1 ;  /* 0x0000000000017941 */ /* 0x000fea0003800000 */
.L_x_60759:
        /* <DEDUP_REMOVED lines=16> */
.L_x_60763:
[----:B------:R-:W-:Y:S02]  /*400c0*/  IMAD.MOV.U32 R60, RZ, RZ, R27 ;  /* 0x000000ffff3c7224 */ /* 0x000fe400078e001b */
[----:B------:R-:W-:Y:S02]  /*400d0*/  IMAD.MOV.U32 R36, RZ, RZ, R43 ;  /* 0x000000ffff247224 */ /* 0x000fe400078e002b */
[----:B------:R-:W-:Y:S02]  /*400e0*/  IMAD.MOV.U32 R27, RZ, RZ, R32 ;  /* 0x000000ffff1b7224 */ /* 0x000fe400078e0020 */
[----:B------:R-:W-:Y:S02]  /*400f0*/  IMAD.MOV.U32 R43, RZ, RZ, R14 ;  /* 0x000000ffff2b7224 */ /* 0x000fe400078e000e */
.L_x_60764:
[----:B------:R-:W-:Y:S05]  /*40100*/  BSYNC B1 ;  /* 0x0000000000017941 */ /* 0x000fea0003800000 */
.L_x_60762:
        /* <DEDUP_REMOVED lines=9> */
.L_x_60766:
[----:B------:R-:W-:Y:S02]  /*401a0*/  IMAD.MOV.U32 R31, RZ, RZ, R60 ;  /* 0x000000ffff1f7224 */ /* 0x000fe400078e003c */
[----:B------:R-:W-:Y:S01]  /*401b0*/  IMAD.MOV.U32 R15, RZ, RZ, R36 ;  /* 0x000000ffff0f7224 */ /* 0x000fe200078e0024 */
[----:B------:R-:W-:Y:S01]  /*401c0*/  MOV R36, R13 ;  /* 0x0000000d00247202 */ /* 0x000fe20000000f00 */
[----:B------:R-:W-:Y:S02]  /*401d0*/  IMAD.MOV.U32 R60, RZ, RZ, R33 ;  /* 0x000000ffff3c7224 */ /* 0x000fe400078e0021 */
.L_x_60767:
[----:B------:R-:W-:Y:S05]  /*401e0*/  BSYNC B1 ;  /* 0x0000000000017941 */ /* 0x000fea0003800000 */
.L_x_60765:
        /* <DEDUP_REMOVED lines=9> */
.L_x_60769:
[----:B------:R-:W-:Y:S01]  /*40280*/  IMAD.MOV.U32 R32, RZ, RZ, R31 ;  /* 0x000000ffff207224 */ /* 0x000fe200078e001f */
[----:B------:R-:W-:Y:S01]  /*40290*/  MOV R31, R28 ;  /* 0x0000001c001f7202 */ /* 0x000fe20000000f00 */
[----:B------:R-:W-:Y:S02]  /*402a0*/  IMAD.MOV.U32 R14, RZ, RZ, R15 ;  /* 0x000000ffff0e7224 */ /* 0x000fe400078e000f */
[----:B------:R-:W-:Y:S02]  /*402b0*/  IMAD.MOV.U32 R15, RZ, RZ, R12 ;  /* 0x000000ffff0f7224 */ /* 0x000fe400078e000c */
.L_x_60770:
[----:B------:R-:W-:Y:S05]  /*402c0*/  BSYNC B1 ;  /* 0x0000000000017941 */ /* 0x000fea0003800000 */
.L_x_60768:
        /* <DEDUP_REMOVED lines=9> */
.L_x_60772:
[----:B------:R-:W-:Y:S01]  /*40360*/  IMAD.MOV.U32 R33, RZ, RZ, R32 ;  /* 0x000000ffff217224 */ /* 0x000fe200078e0020 */
[----:B------:R-:W-:Y:S01]  /*40370*/  MOV R13, R14 ;  /* 0x0000000e000d7202 */ /* 0x000fe20000000f00 */
[----:B------:R-:W-:Y:S02]  /*40380*/  IMAD.MOV.U32 R32, RZ, RZ, R51 ;  /* 0x000000ffff207224 */ /* 0x000fe400078e0033 */
[----:B------:R-:W-:Y:S02]  /*40390*/  IMAD.MOV.U32 R14, RZ, RZ, R29 ;  /* 0x000000ffff0e7224 */ /* 0x000fe400078e001d */
.L_x_60773:
[----:B------:R-:W-:Y:S05]  /*403a0*/  BSYNC B1 ;  /* 0x0000000000017941 */ /* 0x000fea0003800000 */
.L_x_60771:
        /* <DEDUP_REMOVED lines=9> */
.L_x_60775:
[----:B------:R-:W-:Y:S01]  /*40440*/  MOV R28, R33 ;  /* 0x00000021001c7202 */ /* 0x000fe20000000f00 */
[----:B------:R-:W-:Y:S02]  /*40450*/  IMAD.MOV.U32 R12, RZ, RZ, R13 ;  /* 0x000000ffff0c7224 */ /* 0x000fe400078e000d */
[----:B------:R-:W-:Y:S02]  /*40460*/  IMAD.MOV.U32 R33, RZ, RZ, R54 ;  /* 0x000000ffff217224 */ /* 0x000fe400078e0036 */
[----:B------:R-:W-:Y:S02]  /*40470*/  IMAD.MOV.U32 R13, RZ, RZ, R30 ;  /* 0x000000ffff0d7224 */ /* 0x000fe400078e001e */
.L_x_60776:
[----:B------:R-:W-:Y:S05]  /*40480*/  BSYNC B1 ;  /* 0x0000000000017941 */ /* 0x000fea0003800000 */
.L_x_60774:
        /* <DEDUP_REMOVED lines=9> */
.L_x_60778:
[----:B------:R-:W-:Y:S02]  /*40520*/  IMAD.MOV.U32 R35, RZ, RZ, R28 ;  /* 0x000000ffff237224 */ /* 0x000fe400078e001c */
[----:B------:R-:W-:Y:S02]  /*40530*/  IMAD.MOV.U32 R29, RZ, RZ, R12 ;  /* 0x000000ffff1d7224 */ /* 0x000fe400078e000c */
[----:B------:R-:W-:Y:S02]  /*40540*/  IMAD.MOV.U32 R28, RZ, RZ, R55 ;  /* 0x000000ffff1c7224 */ /* 0x000fe400078e0037 */
[----:B------:R-:W-:Y:S02]  /*40550*/  IMAD.MOV.U32 R12, RZ, RZ, R53 ;  /* 0x000000ffff0c7224 */ /* 0x000fe400078e0035 */
.L_x_60779:
[----:B------:R-:W-:Y:S05]  /*40560*/  BSYNC B1 ;  /* 0x0000000000017941 */ /* 0x000fea0003800000 */
.L_x_60777:
        /* <DEDUP_REMOVED lines=9> */
.L_x_60781:
[----:B------:R-:W-:Y:S02]  /*40600*/  IMAD.MOV.U32 R54, RZ, RZ, R35 ;  /* 0x000000ffff367224 */ /* 0x000fe400078e0023 */
[----:B------:R-:W-:Y:S01]  /*40610*/  IMAD.MOV.U32 R30, RZ, RZ, R29 ;  /* 0x000000ffff1e7224 */ /* 0x000fe200078e001d */
[----:B------:R-:W-:Y:S01]  /*40620*/  MOV R29, R26 ;  /* 0x0000001a001d7202 */ /* 0x000fe20000000f00 */
[----:B------:R-:W-:Y:S02]  /*40630*/  IMAD.MOV.U32 R35, RZ, RZ, R42 ;  /* 0x000000ffff237224 */ /* 0x000fe400078e002a */
.L_x_60782:
[----:B------:R-:W-:Y:S05]  /*40640*/  BSYNC B1 ;  /* 0x0000000000017941 */ /* 0x000fea0003800000 */
.L_x_60780:
        /* <DEDUP_REMOVED lines=9> */
.L_x_60784:
[----:B------:R-:W-:Y:S01]  /*406e0*/  IMAD.MOV.U32 R51, RZ, RZ, R54 ;  /* 0x000000ffff337224 */ /* 0x000fe200078e0036 */
[----:B------:R-:W-:Y:S01]  /*406f0*/  MOV R54, R41 ;  /* 0x0000002900367202 */ /* 0x000fe20000000f00 */
[----:B------:R-:W-:Y:S02]  /*40700*/  IMAD.MOV.U32 R49, RZ, RZ, R30 ;  /* 0x000000ffff317224 */ /* 0x000fe400078e001e */
[----:B------:R-:W-:Y:S02]  /*40710*/  IMAD.MOV.U32 R30, RZ, RZ, R25 ;  /* 0x000000ffff1e7224 */ /* 0x000fe400078e0019 */
.L_x_60785:
[----:B------:R-:W-:Y:S05]  /*40720*/  BSYNC B1 ;  /* 0x0000000000017941 */ /* 0x000fea0003800000 */
.L_x_60783:
        /* <DEDUP_REMOVED lines=9> */
.L_x_60787:
[----:B------:R-:W-:Y:S01]  /*407c0*/  IMAD.MOV.U32 R42, RZ, RZ, R51 ;  /* 0x000000ffff2a7224 */ /* 0x000fe200078e0033 */
[----:B------:R-:W-:Y:S01]  /*407d0*/  MOV R26, R49 ;  /* 0x00000031001a7202 */ /* 0x000fe20000000f00 */
[----:B------:R-:W-:Y:S02]  /*407e0*/  IMAD.MOV.U32 R51, RZ, RZ, R40 ;  /* 0x000000ffff337224 */ /* 0x000fe400078e0028 */
[----:B------:R-:W-:Y:S02]  /*407f0*/  IMAD.MOV.U32 R49, RZ, RZ, R24 ;  /* 0x000000ffff317224 */ /* 0x000fe400078e0018 */
.L_x_60788:
[----:B------:R-:W-:Y:S05]  /*40800*/  BSYNC B1 ;  /* 0x0000000000017941 */ /* 0x000fea0003800000 */
.L_x_60786:
        /* <DEDUP_REMOVED lines=9> */
.L_x_60790:
[----:B------:R-:W-:Y:S01]  /*408a0*/  MOV R41, R42 ;  /* 0x0000002a00297202 */ /* 0x000fe20000000f00 */
[----:B------:R-:W-:Y:S02]  /*408b0*/  IMAD.MOV.U32 R25, RZ, RZ, R26 ;  /* 0x000000ffff197224 */ /* 0x000fe400078e001a */
[----:B------:R-:W-:Y:S02]  /*408c0*/  IMAD.MOV.U32 R42, RZ, RZ, R39 ;  /* 0x000000ffff2a7224 */ /* 0x000fe400078e0027 */
[----:B------:R-:W-:Y:S02]  /*408d0*/  IMAD.MOV.U32 R26, RZ, RZ, R23 ;  /* 0x000000ffff1a7224 */ /* 0x000fe400078e0017 */
.L_x_60791:
[----:B------:R-:W-:Y:S05]  /*408e0*/  BSYNC B1 ;  /* 0x0000000000017941 */ /* 0x000fea0003800000 */
.L_x_60789:
        /* <DEDUP_REMOVED lines=9> */
.L_x_60793:
[----:B------:R-:W-:Y:S02]  /*40980*/  IMAD.MOV.U32 R40, RZ, RZ, R41 ;  /* 0x000000ffff287224 */ /* 0x000fe400078e0029 */
[----:B------:R-:W-:Y:S02]  /*40990*/  IMAD.MOV.U32 R24, RZ, RZ, R25 ;  /* 0x000000ffff187224 */ /* 0x000fe400078e0019 */
[----:B------:R-:W-:Y:S02]  /*409a0*/  IMAD.MOV.U32 R41, RZ, RZ, R38 ;  /* 0x000000ffff297224 */ /* 0x000fe400078e0026 */
[----:B------:R-:W-:Y:S02]  /*409b0*/  IMAD.MOV.U32 R25, RZ, RZ, R22 ;  /* 0x000000ffff197224 */ /* 0x000fe400078e0016 */
.L_x_60794:
[----:B------:R-:W-:Y:S05]  /*409c0*/  BSYNC B1 ;  /* 0x0000000000017941 */ /* 0x000fea0003800000 */
.L_x_60792:
        /* <DEDUP_REMOVED lines=9> */
.L_x_60796:
[----:B------:R-:W-:Y:S02]  /*40a60*/  IMAD.MOV.U32 R23, RZ, RZ, R40 ;  /* 0x000000ffff177224 */ /* 0x000fe400078e0028 */
[----:B------:R-:W-:Y:S01]  /*40a70*/  IMAD.MOV.U32 R22, RZ, RZ, R24 ;  /* 0x000000ffff167224 */ /* 0x000fe200078e0018 */
[----:B------:R-:W-:Y:S01]  /*40a80*/  MOV R24, R21 ;  /* 0x0000001500187202 */ /* 0x000fe20000000f00 */
[----:B------:R-:W-:Y:S02]  /*40a90*/  IMAD.MOV.U32 R40, RZ, RZ, R37 ;  /* 0x000000ffff287224 */ /* 0x000fe400078e0025 */
.L_x_60797:
[----:B------:R-:W-:Y:S05]  /*40aa0*/  BSYNC B1 ;  /* 0x0000000000017941 */ /* 0x000fea0003800000 */
.L_x_60795:
        /* <DEDUP_REMOVED lines=9> */
.L_x_60799:
[----:B------:R-:W-:Y:S01]  /*40b40*/  IMAD.MOV.U32 R37, RZ, RZ, R23 ;  /* 0x000000ffff257224 */ /* 0x000fe200078e0017 */
[----:B------:R-:W-:Y:S01]  /*40b50*/  MOV R23, R20 ;  /* 0x0000001400177202 */ /* 0x000fe20000000f00 */
[----:B------:R-:W-:Y:S02]  /*40b60*/  IMAD.MOV.U32 R21, RZ, RZ, R22 ;  /* 0x000000ffff157224 */ /* 0x000fe400078e0016 */
[----:B------:R-:W-:Y:S02]  /*40b70*/  IMAD.MOV.U32 R22, RZ, RZ, R19 ;  /* 0x000000ffff167224 */ /* 0x000fe400078e0013 */
.L_x_60800:
[----:B------:R-:W-:Y:S05]  /*40b80*/  BSYNC B1 ;  /* 0x0000000000017941 */ /* 0x000fea0003800000 */
.L_x_60798:
        /* <DEDUP_REMOVED lines=9> */
.L_x_60802:
[----:B------:R-:W-:Y:S01]  /*40c20*/  IMAD.MOV.U32 R20, RZ, RZ, R37 ;  /* 0x000000ffff147224 */ /* 0x000fe200078e0025 */
[----:B------:R-:W-:Y:S01]  /*40c30*/  MOV R19, R21 ;  /* 0x0000001500137202 */ /* 0x000fe20000000f00 */
[----:B------:R-:W-:Y:S02]  /*40c40*/  IMAD.MOV.U32 R37, RZ, RZ, R34 ;  /* 0x000000ffff257224 */ /* 0x000fe400078e0022 */
[----:B------:R-:W-:Y:S02]  /*40c50*/  IMAD.MOV.U32 R21, RZ, RZ, R18 ;  /* 0x000000ffff157224 */ /* 0x000fe400078e0012 */
.L_x_60803:
[----:B------:R-:W-:Y:S05]  /*40c60*/  BSYNC B1 ;  /* 0x0000000000017941 */ /* 0x000fea0003800000 */
.L_x_60801:
        /* <DEDUP_REMOVED lines=9> */
.L_x_60805:
[----:B------:R-:W-:Y:S01]  /*40d00*/  MOV R34, R20 ;  /* 0x0000001400227202 */ /* 0x000fe20000000f00 */
[----:B------:R-:W-:Y:S02]  /*40d10*/  IMAD.MOV.U32 R18, RZ, RZ, R19 ;  /* 0x000000ffff127224 */ /* 0x000fe400078e0013 */
[----:B------:R-:W-:Y:S02]  /*40d20*/  IMAD.MOV.U32 R20, RZ, RZ, R17 ;  /* 0x000000ffff147224 */ /* 0x000fe400078e0011 */
[----:B------:R-:W-:Y:S02]  /*40d30*/  IMAD.MOV.U32 R19, RZ, RZ, R16 ;  /* 0x000000ffff137224 */ /* 0x000fe400078e0010 */
.L_x_60806:
[----:B------:R-:W-:Y:S05]  /*40d40*/  BSYNC B1 ;  /* 0x0000000000017941 */ /* 0x000fea0003800000 */
.L_x_60804:
[CC--:B------:R-:W-:Y:S01]  /*40d50*/  FSETP.GEU.FTZ.AND P0, PT, R43.reuse, R58.reuse, PT ;  /* 0x0000003a2b00720b */ /* 0x0c0fe20003f1e000 */
[----:B------:R-:W-:Y:S01]  /*40d60*/  BSSY B1, `(.L_x_60807) ;  /* 0x0000013000017945 */ /* 0x000fe20003800000 */
[----:B------:R-:W-:Y:S02]  /*40d70*/  FSETP.NEU.FTZ.AND P1, PT, R43, R58, PT ;  /* 0x0000003a2b00720b */ /* 0x000fe40003f3d000 */
[C---:B------:R-:W-:Y:S02]  /*40d80*/  ISETP.EQ.OR P0, PT, R27.reuse, -0x1, !P0 ;  /* 0xffffffff1b00780c */ /* 0x040fe40004702670 */
        /* <DEDUP_REMOVED lines=12> */
.L_x_60808:
[----:B------:R-:W-:Y:S01]  /*40e50*/  IMAD.MOV.U32 R38, RZ, RZ, R27 ;  /* 0x000000ffff267224 */ /* 0x000fe200078e001b */
[----:B------:R-:W-:Y:S01]  /*40e60*/  MOV R27, R60 ;  /* 0x0000003c001b7202 */ /* 0x000fe20000000f00 */
[----:B------:R-:W-:Y:S02]  /*40e70*/  IMAD.MOV.U32 R16, RZ, RZ, R43 ;  /* 0x000000ffff107224 */ /* 0x000fe400078e002b */
[----:B------:R-:W-:Y:S02]  /*40e80*/  IMAD.MOV.U32 R43, RZ, RZ, R36 ;  /* 0x000000ffff2b7224 */ /* 0x000fe400078e0024 */
.L_x_60809:
[----:B------:R-:W-:Y:S05]  /*40e90*/  BSYNC B1 ;  /* 0x0000000000017941 */ /* 0x000fea0003800000 */
.L_x_60807:
        /* <DEDUP_REMOVED lines=9> */
.L_x_60811:
[----:B------:R-:W-:Y:S01]  /*40f30*/  IMAD.MOV.U32 R39, RZ, RZ, R38 ;  /* 0x000000ffff277224 */ /* 0x000fe200078e0026 */
[----:B------:R-:W-:Y:S01]  /*40f40*/  MOV R17, R16 ;  /* 0x0000001000117202 */ /* 0x000fe20000000f00 */
[----:B------:R-:W-:Y:S02]  /*40f50*/  IMAD.MOV.U32 R38, RZ, RZ, R31 ;  /* 0x000000ffff267224 */ /* 0x000fe400078e001f */
[----:B------:R-:W-:Y:S02]  /*40f60*/  IMAD.MOV.U32 R16, RZ, RZ, R15 ;  /* 0x000000ffff107224 */ /* 0x000fe400078e000f */
.L_x_60812:
[----:B------:R-:W-:Y:S05]  /*40f70*/  BSYNC B1 ;  /* 0x0000000000017941 */ /* 0x000fea0003800000 */
.L_x_60810:
        /* <DEDUP_REMOVED lines=9> */
.L_x_60814:
[----:B------:R-:W-:Y:S01]  /*41010*/  MOV R58, R39 ;  /* 0x00000027003a7202 */ /* 0x000fe20000000f00 */
[----:B------:R-:W-:Y:S02]  /*41020*/  IMAD.MOV.U32 R36, RZ, RZ, R17 ;  /* 0x000000ffff247224 */ /* 0x000fe400078e0011 */
[----:B------:R-:W-:Y:S02]  /*41030*/  IMAD.MOV.U32 R39, RZ, RZ, R32 ;  /* 0x000000ffff277224 */ /* 0x000fe400078e0020 */
[----:B------:R-:W-:Y:S02]  /*41040*/  IMAD.MOV.U32 R17, RZ, RZ, R14 ;  /* 0x000000ffff117224 */ /* 0x000fe400078e000e */
.L_x_60815:
[----:B------:R-:W-:Y:S05]  /*41050*/  BSYNC B1 ;  /* 0x0000000000017941 */ /* 0x000fea0003800000 */
.L_x_60813:
        /* <DEDUP_REMOVED lines=9> */
.L_x_60817:
[----:B------:R-:W-:Y:S02]  /*410f0*/  IMAD.MOV.U32 R31, RZ, RZ, R58 ;  /* 0x000000ffff1f7224 */ /* 0x000fe400078e003a */
[----:B------:R-:W-:Y:S02]  /*41100*/  IMAD.MOV.U32 R15, RZ, RZ, R36 ;  /* 0x000000ffff0f7224 */ /* 0x000fe400078e0024 */
[----:B------:R-:W-:Y:S02]  /*41110*/  IMAD.MOV.U32 R58, RZ, RZ, R33 ;  /* 0x000000ffff3a7224 */ /* 0x000fe400078e0021 */
[----:B------:R-:W-:Y:S02]  /*41120*/  IMAD.MOV.U32 R36, RZ, RZ, R13 ;  /* 0x000000ffff247224 */ /* 0x000fe400078e000d */
.L_x_60818:
[----:B------:R-:W-:Y:S05]  /*41130*/  BSYNC B1 ;  /* 0x0000000000017941 */ /* 0x000fea0003800000 */
.L_x_60816:
        /* <DEDUP_REMOVED lines=9> */
.L_x_60820:
[----:B------:R-:W-:Y:S02]  /*411d0*/  IMAD.MOV.U32 R32, RZ, RZ, R31 ;  /* 0x000000ffff207224 */ /* 0x000fe400078e001f */
[----:B------:R-:W-:Y:S01]  /*411e0*/  IMAD.MOV.U32 R14, RZ, RZ, R15 ;  /* 0x000000ffff0e7224 */ /* 0x000fe200078e000f */
[----:B------:R-:W-:Y:S01]  /*411f0*/  MOV R15, R12 ;  /* 0x0000000c000f7202 */ /* 0x000fe20000000f00 */
[----:B------:R-:W-:Y:S02]  /*41200*/  IMAD.MOV.U32 R31, RZ, RZ, R28 ;  /* 0x000000ffff1f7224 */ /* 0x000fe400078e001c */
.L_x_60821:
[----:B------:R-:W-:Y:S05]  /*41210*/  BSYNC B1 ;  /* 0x0000000000017941 */ /* 0x000fea0003800000 */
.L_x_60819:
        /* <DEDUP_REMOVED lines=9> */
.L_x_60823:
[----:B------:R-:W-:Y:S01]  /*412b0*/  IMAD.MOV.U32 R33, RZ, RZ, R32 ;  /* 0x000000ffff217224 */ /* 0x000fe200078e0020 */
[----:B------:R-:W-:Y:S01]  /*412c0*/  MOV R32, R35 ;  /* 0x0000002300207202 */ /* 0x000fe20000000f00 */
[----:B------:R-:W-:Y:S02]  /*412d0*/  IMAD.MOV.U32 R13, RZ, RZ, R14 ;  /* 0x000000ffff0d7224 */ /* 0x000fe400078e000e */
[----:B------:R-:W-:Y:S02]  /*412e0*/  IMAD.MOV.U32 R14, RZ, RZ, R29 ;  /* 0x000000ffff0e7224 */ /* 0x000fe400078e001d */
.L_x_60824:
[----:B------:R-:W-:Y:S05]  /*412f0*/  BSYNC B1 ;  /* 0x0000000000017941 */ /* 0x000fea0003800000 */
.L_x_60822:
        /* <DEDUP_REMOVED lines=9> */
.L_x_60826:
[----:B------:R-:W-:Y:S01]  /*41390*/  IMAD.MOV.U32 R28, RZ, RZ, R33 ;  /* 0x000000ffff1c7224 */ /* 0x000fe200078e0021 */
[----:B------:R-:W-:Y:S01]  /*413a0*/  MOV R12, R13 ;  /* 0x0000000d000c7202 */ /* 0x000fe20000000f00 */
[----:B------:R-:W-:Y:S02]  /*413b0*/  IMAD.MOV.U32 R33, RZ, RZ, R54 ;  /* 0x000000ffff217224 */ /* 0x000fe400078e0036 */
[----:B------:R-:W-:Y:S02]  /*413c0*/  IMAD.MOV.U32 R13, RZ, RZ, R30 ;  /* 0x000000ffff0d7224 */ /* 0x000fe400078e001e */
.L_x_60827:
[----:B------:R-:W-:Y:S05]  /*413d0*/  BSYNC B1 ;  /* 0x0000000000017941 */ /* 0x000fea0003800000 */
.L_x_60825:
        /* <DEDUP_REMOVED lines=9> */
.L_x_60829:
[----:B------:R-:W-:Y:S01]  /*41470*/  MOV R35, R28 ;  /* 0x0000001c00237202 */ /* 0x000fe20000000f00 */
[----:B------:R-:W-:Y:S02]  /*41480*/  IMAD.MOV.U32 R29, RZ, RZ, R12 ;  /* 0x000000ffff1d7224 */ /* 0x000fe400078e000c */
[----:B------:R-:W-:Y:S02]  /*41490*/  IMAD.MOV.U32 R28, RZ, RZ, R51 ;  /* 0x000000ffff1c7224 */ /* 0x000fe400078e0033 */
[----:B------:R-:W-:Y:S02]  /*414a0*/  IMAD.MOV.U32 R12, RZ, RZ, R49 ;  /* 0x000000ffff0c7224 */ /* 0x000fe400078e0031 */
.L_x_60830:
[----:B------:R-:W-:Y:S05]  /*414b0*/  BSYNC B1 ;  /* 0x0000000000017941 */ /* 0x000fea0003800000 */
.L_x_60828:
        /* <DEDUP_REMOVED lines=9> */
.L_x_60832:
[----:B------:R-:W-:Y:S02]  /*41550*/  IMAD.MOV.U32 R54, RZ, RZ, R35 ;  /* 0x000000ffff367224 */ /* 0x000fe400078e0023 */
[----:B------:R-:W-:Y:S02]  /*41560*/  IMAD.MOV.U32 R30, RZ, RZ, R29 ;  /* 0x000000ffff1e7224 */ /* 0x000fe400078e001d */
[----:B------:R-:W-:Y:S02]  /*41570*/  IMAD.MOV.U32 R35, RZ, RZ, R42 ;  /* 0x000000ffff237224 */ /* 0x000fe400078e002a */
[----:B------:R-:W-:Y:S02]  /*41580*/  IMAD.MOV.U32 R29, RZ, RZ, R26 ;  /* 0x000000ffff1d7224 */ /* 0x000fe400078e001a */
.L_x_60833:
[----:B------:R-:W-:Y:S05]  /*41590*/  BSYNC B1 ;  /* 0x0000000000017941 */ /* 0x000fea0003800000 */
.L_x_60831:
        /* <DEDUP_REMOVED lines=9> */
.L_x_60835:
[----:B------:R-:W-:Y:S02]  /*41630*/  IMAD.MOV.U32 R49, RZ, RZ, R54 ;  /* 0x000000ffff317224 */ /* 0x000fe400078e0036 */
[----:B------:R-:W-:Y:S01]  /*41640*/  IMAD.MOV.U32 R47, RZ, RZ, R30 ;  /* 0x000000ffff2f7224 */ /* 0x000fe200078e001e */
[----:B------:R-:W-:Y:S01]  /*41650*/  MOV R30, R25 ;  /* 0x00000019001e7202 */ /* 0x000fe20000000f00 */
[----:B------:R-:W-:Y:S02]  /*41660*/  IMAD.MOV.U32 R54, RZ, RZ, R41 ;  /* 0x000000ffff367224 */ /* 0x000fe400078e0029 */
.L_x_60836:
[----:B------:R-:W-:Y:S05]  /*41670*/  BSYNC B1 ;  /* 0x0000000000017941 */ /* 0x000fea0003800000 */
.L_x_60834:
        /* <DEDUP_REMOVED lines=9> */
.L_x_60838:
[----:B------:R-:W-:Y:S01]  /*41710*/  IMAD.MOV.U32 R26, RZ, RZ, R49 ;  /* 0x000000ffff1a7224 */ /* 0x000fe200078e0031 */
[----:B------:R-:W-:Y:S01]  /*41720*/  MOV R49, R40 ;  /* 0x0000002800317202 */ /* 0x000fe20000000f00 */
[----:B------:R-:W-:Y:S02]  /*41730*/  IMAD.MOV.U32 R25, RZ, RZ, R47 ;  /* 0x000000ffff197224 */ /* 0x000fe400078e002f */
[----:B------:R-:W-:Y:S02]  /*41740*/  IMAD.MOV.U32 R47, RZ, RZ, R24 ;  /* 0x000000ffff2f7224 */ /* 0x000fe400078e0018 */
.L_x_60839:
[----:B------:R-:W-:Y:S05]  /*41750*/  BSYNC B1 ;  /* 0x0000000000017941 */ /* 0x000fea0003800000 */
.L_x_60837:
        /* <DEDUP_REMOVED lines=9> */
.L_x_60841:
[----:B------:R-:W-:Y:S01]  /*417f0*/  IMAD.MOV.U32 R40, RZ, RZ, R26 ;  /* 0x000000ffff287224 */ /* 0x000fe200078e001a */
[----:B------:R-:W-:Y:S01]  /*41800*/  MOV R24, R25 ;  /* 0x0000001900187202 */ /* 0x000fe20000000f00 */
[----:B------:R-:W-:Y:S02]  /*41810*/  IMAD.MOV.U32 R26, RZ, RZ, R23 ;  /* 0x000000ffff1a7224 */ /* 0x000fe400078e0017 */
[----:B------:R-:W-:Y:S02]  /*41820*/  IMAD.MOV.U32 R25, RZ, RZ, R22 ;  /* 0x000000ffff197224 */ /* 0x000fe400078e0016 */
.L_x_60842:
[----:B------:R-:W-:Y:S05]  /*41830*/  BSYNC B1 ;  /* 0x0000000000017941 */ /* 0x000fea0003800000 */
.L_x_60840:
        /* <DEDUP_REMOVED lines=9> */
.L_x_60844:
[----:B------:R-:W-:Y:S01]  /*418d0*/  MOV R23, R40 ;  /* 0x0000002800177202 */ /* 0x000fe20000000f00 */
[----:B------:R-:W-:Y:S02]  /*418e0*/  IMAD.MOV.U32 R22, RZ, RZ, R24 ;  /* 0x000000ffff167224 */ /* 0x000fe400078e0018 */
[----:B------:R-:W-:Y:S02]  /*418f0*/  IMAD.MOV.U32 R40, RZ, RZ, R37 ;  /* 0x000000ffff287224 */ /* 0x000fe400078e0025 */
[----:B------:R-:W-:Y:S02]  /*41900*/  IMAD.MOV.U32 R24, RZ, RZ, R21 ;  /* 0x000000ffff187224 */ /* 0x000fe400078e0015 */
.L_x_60845:
[----:B------:R-:W-:Y:S05]  /*41910*/  BSYNC B1 ;  /* 0x0000000000017941 */ /* 0x000fea0003800000 */
.L_x_60843:
        /* <DEDUP_REMOVED lines=9> */
.L_x_60847:
[----:B------:R-:W-:Y:S02]  /*419b0*/  IMAD.MOV.U32 R37, RZ, RZ, R23 ;  /* 0x000000ffff257224 */ /* 0x000fe400078e0017 */
[----:B------:R-:W-:Y:S02]  /*419c0*/  IMAD.MOV.U32 R21, RZ, RZ, R22 ;  /* 0x000000ffff157224 */ /* 0x000fe400078e0016 */
[----:B------:R-:W-:Y:S02]  /*419d0*/  IMAD.MOV.U32 R23, RZ, RZ, R20 ;  /* 0x000000ffff177224 */ /* 0x000fe400078e0014 */
[----:B------:R-:W-:Y:S02]  /*419e0*/  IMAD.MOV.U32 R22, RZ, RZ, R19 ;  /* 0x000000ffff167224 */ /* 0x000fe400078e0013 */
.L_x_60848:
[----:B------:R-:W-:Y:S05]  /*419f0*/  BSYNC B1 ;  /* 0x0000000000017941 */ /* 0x000fea0003800000 */
.L_x_60846:
        /* <DEDUP_REMOVED lines=9> */
.L_x_60850:
[----:B------:R-:W-:Y:S02]  /*41a90*/  IMAD.MOV.U32 R20, RZ, RZ, R37 ;  /* 0x000000ffff147224 */ /* 0x000fe400078e0025 */
[----:B------:R-:W-:Y:S01]  /*41aa0*/  IMAD.MOV.U32 R19, RZ, RZ, R21 ;  /* 0x000000ffff137224 */ /* 0x000fe200078e0015 */
[----:B------:R-:W-:Y:S01]  /*41ab0*/  MOV R21, R18 ;  /* 0x0000001200157202 */ /* 0x000fe20000000f00 */
[----:B------:R-:W-:Y:S02]  /*41ac0*/  IMAD.MOV.U32 R37, RZ, RZ, R34 ;  /* 0x000000ffff257224 */ /* 0x000fe400078e0022 */
.L_x_60851:
[----:B------:R-:W-:Y:S05]  /*41ad0*/  BSYNC B1 ;  /* 0x0000000000017941 */ /* 0x000fea0003800000 */
.L_x_60849:
        /* <DEDUP_REMOVED lines=16> */
.L_x_60853:
[----:B------:R-:W-:Y:S01]  /*41be0*/  MOV R34, R27 ;  /* 0x0000001b00227202 */ /* 0x000fe20000000f00 */
[----:B------:R-:W-:Y:S02]  /*41bf0*/  IMAD.MOV.U32 R18, RZ, RZ, R43 ;  /* 0x000000ffff127224 */ /* 0x000fe400078e002b */
[----:B------:R-:W-:Y:S02]  /*41c00*/  IMAD.MOV.U32 R27, RZ, RZ, R38 ;  /* 0x000000ffff1b7224 */ /* 0x000fe400078e0026 */
[----:B------:R-:W-:Y:S02]  /*41c10*/  IMAD.MOV.U32 R43, RZ, RZ, R16 ;  /* 0x000000ffff2b7224 */ /* 0x000fe400078e0010 */
.L_x_60854:
[----:B------:R-:W-:Y:S05]  /*41c20*/  BSYNC B1 ;  /* 0x0000000000017941 */ /* 0x000fea0003800000 */
.L_x_60852:
        /* <DEDUP_REMOVED lines=9> */
.L_x_60856:
[----:B------:R-:W-:Y:S02]  /*41cc0*/  IMAD.MOV.U32 R45, RZ, RZ, R34 ;  /* 0x000000ffff2d7224 */ /* 0x000fe400078e0022 */
[----:B------:R-:W-:Y:S02]  /*41cd0*/  IMAD.MOV.U32 R41, RZ, RZ, R18 ;  /* 0x000000ffff297224 */ /* 0x000fe400078e0012 */
[----:B------:R-:W-:Y:S02]  /*41ce0*/  IMAD.MOV.U32 R34, RZ, RZ, R39 ;  /* 0x000000ffff227224 */ /* 0x000fe400078e0027 */
[----:B------:R-:W-:Y:S02]  /*41cf0*/  IMAD.MOV.U32 R18, RZ, RZ, R17 ;  /* 0x000000ffff127224 */ /* 0x000fe400078e0011 */
.L_x_60857:
[----:B------:R-:W-:Y:S05]  /*41d00*/  BSYNC B1 ;  /* 0x0000000000017941 */ /* 0x000fea0003800000 */
.L_x_60855:
        /* <DEDUP_REMOVED lines=9> */
.L_x_60859:
[----:B------:R-:W-:Y:S02]  /*41da0*/  IMAD.MOV.U32 R38, RZ, RZ, R45 ;  /* 0x000000ffff267224 */ /* 0x000fe400078e002d */
[----:B------:R-:W-:Y:S01]  /*41db0*/  IMAD.MOV.U32 R16, RZ, RZ, R41 ;  /* 0x000000ffff107224 */ /* 0x000fe200078e0029 */
[----:B------:R-:W-:Y:S01]  /*41dc0*/  MOV R41, R36 ;  /* 0x0000002400297202 */ /* 0x000fe20000000f00 */
[----:B------:R-:W-:Y:S02]  /*41dd0*/  IMAD.MOV.U32 R45, RZ, RZ, R58 ;  /* 0x000000ffff2d7224 */ /* 0x000fe400078e003a */
.L_x_60860:
[----:B------:R-:W-:Y:S05]  /*41de0*/  BSYNC B1 ;  /* 0x0000000000017941 */ /* 0x000fea0003800000 */
.L_x_60858:
        /* <DEDUP_REMOVED lines=9> */
.L_x_60862:
[----:B------:R-:W-:Y:S01]  /*41e80*/  IMAD.MOV.U32 R39, RZ, RZ, R38 ;  /* 0x000000ffff277224 */ /* 0x000fe200078e0026 */
[----:B------:R-:W-:Y:S01]  /*41e90*/  MOV R38, R31 ;  /* 0x0000001f00267202 */ /* 0x000fe20000000f00 */
[----:B------:R-:W-:Y:S02]  /*41ea0*/  IMAD.MOV.U32 R17, RZ, RZ, R16 ;  /* 0x000000ffff117224 */ /* 0x000fe400078e0010 */
[----:B------:R-:W-:Y:S02]  /*41eb0*/  IMAD.MOV.U32 R16, RZ, RZ, R15 ;  /* 0x000000ffff107224 */ /* 0x000fe400078e000f */
.L_x_60863:
[----:B------:R-:W-:Y:S05]  /*41ec0*/  BSYNC B1 ;  /* 0x0000000000017941 */ /* 0x000fea0003800000 */
.L_x_60861:
        /* <DEDUP_REMOVED lines=9> */
.L_x_60865:
[----:B------:R-:W-:Y:S01]  /*41f60*/  IMAD.MOV.U32 R42, RZ, RZ, R39 ;  /* 0x000000ffff2a7224 */ /* 0x000fe200078e0027 */
[----:B------:R-:W-:Y:S01]  /*41f70*/  MOV R36, R17 ;  /* 0x0000001100247202 */ /* 0x000fe20000000f00 */
[----:B------:R-:W-:Y:S02]  /*41f80*/  IMAD.MOV.U32 R39, RZ, RZ, R32 ;  /* 0x000000ffff277224 */ /* 0x000fe400078e0020 */
[----:B------:R-:W-:Y:S02]  /*41f90*/  IMAD.MOV.U32 R17, RZ, RZ, R14 ;  /* 0x000000ffff117224 */ /* 0x000fe400078e000e */
.L_x_60866:
[----:B------:R-:W-:Y:S05]  /*41fa0*/  BSYNC B1 ;  /* 0x0000000000017941 */ /* 0x000fea0003800000 */
.L_x_60864:
        /* <DEDUP_REMOVED lines=9> */
.L_x_60868:
[----:B------:R-:W-:Y:S01]  /*42040*/  MOV R31, R42 ;  /* 0x0000002a001f7202 */ /* 0x000fe20000000f00 */
[----:B------:R-:W-:Y:S02]  /*42050*/  IMAD.MOV.U32 R15, RZ, RZ, R36 ;  /* 0x000000ffff0f7224 */ /* 0x000fe400078e0024 */
[----:B------:R-:W-:Y:S02]  /*42060*/  IMAD.MOV.U32 R42, RZ, RZ, R33 ;  /* 0x000000ffff2a7224 */ /* 0x000fe400078e0021 */
[----:B------:R-:W-:Y:S02]  /*42070*/  IMAD.MOV.U32 R36, RZ, RZ, R13 ;  /* 0x000000ffff247224 */ /* 0x000fe400078e000d */
.L_x_60869:
[----:B------:R-:W-:Y:S05]  /*42080*/  BSYNC B1 ;  /* 0x0000000000017941 */ /* 0x000fea0003800000 */
.L_x_60867:
        /* <DEDUP_REMOVED lines=9> */
.L_x_60871:
[----:B------:R-:W-:Y:S02]  /*42120*/  IMAD.MOV.U32 R32, RZ, RZ, R31 ;  /* 0x000000ffff207224 */ /* 0x000fe400078e001f */
[----:B------:R-:W-:Y:S02]  /*42130*/  IMAD.MOV.U32 R14, RZ, RZ, R15 ;  /* 0x000000ffff0e7224 */ /* 0x000fe400078e000f */
[----:B------:R-:W-:Y:S02]  /*42140*/  IMAD.MOV.U32 R31, RZ, RZ, R28 ;  /* 0x000000ffff1f7224 */ /* 0x000fe400078e001c */
[----:B------:R-:W-:Y:S02]  /*42150*/  IMAD.MOV.U32 R15, RZ, RZ, R12 ;  /* 0x000000ffff0f7224 */ /* 0x000fe400078e000c */
.L_x_60872:
[----:B------:R-:W-:Y:S05]  /*42160*/  BSYNC B1 ;  /* 0x0000000000017941 */ /* 0x000fea0003800000 */
.L_x_60870:
        /* <DEDUP_REMOVED lines=9> */
.L_x_60874:
[----:B------:R-:W-:Y:S02]  /*42200*/  IMAD.MOV.U32 R33, RZ, RZ, R32 ;  /* 0x000000ffff217224 */ /* 0x000fe400078e0020 */
[----:B------:R-:W-:Y:S01]  /*42210*/  IMAD.MOV.U32 R13, RZ, RZ, R14 ;  /* 0x000000ffff0d7224 */ /* 0x000fe200078e000e */
[----:B------:R-:W-:Y:S01]  /*42220*/  MOV R14, R29 ;  /* 0x0000001d000e7202 */ /* 0x000fe20000000f00 */
[----:B------:R-:W-:Y:S02]  /*42230*/  IMAD.MOV.U32 R32, RZ, RZ, R35 ;  /* 0x000000ffff207224 */ /* 0x000fe400078e0023 */
.L_x_60875:
[----:B------:R-:W-:Y:S05]  /*42240*/  BSYNC B1 ;  /* 0x0000000000017941 */ /* 0x000fea0003800000 */
.L_x_60873:
        /* <DEDUP_REMOVED lines=9> */
.L_x_60877:
[----:B------:R-:W-:Y:S01]  /*422e0*/  IMAD.MOV.U32 R28, RZ, RZ, R33 ;  /* 0x000000ffff1c7224 */ /* 0x000fe200078e0021 */
[----:B------:R-:W-:Y:S01]  /*422f0*/  MOV R33, R54 ;  /* 0x0000003600217202 */ /* 0x000fe20000000f00 */
[----:B------:R-:W-:Y:S02]  /*42300*/  IMAD.MOV.U32 R12, RZ, RZ, R13 ;  /* 0x000000ffff0c7224 */ /* 0x000fe400078e000d */
[----:B------:R-:W-:Y:S02]  /*42310*/  IMAD.MOV.U32 R13, RZ, RZ, R30 ;  /* 0x000000ffff0d7224 */ /* 0x000fe400078e001e */
.L_x_60878:
[----:B------:R-:W-:Y:S05]  /*42320*/  BSYNC B1 ;  /* 0x0000000000017941 */ /* 0x000fea0003800000 */
.L_x_60876:
        /* <DEDUP_REMOVED lines=9> */
.L_x_60880:
[----:B------:R-:W-:Y:S01]  /*423c0*/  IMAD.MOV.U32 R29, RZ, RZ, R28 ;  /* 0x000000ffff1d7224 */ /* 0x000fe200078e001c */
[----:B------:R-:W-:Y:S01]  /*423d0*/  MOV R30, R12 ;  /* 0x0000000c001e7202 */ /* 0x000fe20000000f00 */
[----:B------:R-:W-:Y:S02]  /*423e0*/  IMAD.MOV.U32 R28, RZ, RZ, R49 ;  /* 0x000000ffff1c7224 */ /* 0x000fe400078e0031 */
[----:B------:R-:W-:Y:S02]  /*423f0*/  IMAD.MOV.U32 R12, RZ, RZ, R47 ;  /* 0x000000ffff0c7224 */ /* 0x000fe400078e002f */
.L_x_60881:
[----:B------:R-:W-:Y:S05]  /*42400*/  BSYNC B1 ;  /* 0x0000000000017941 */ /* 0x000fea0003800000 */
.L_x_60879:
        /* <DEDUP_REMOVED lines=9> */
.L_x_60883:
[----:B------:R-:W-:Y:S01]  /*424a0*/  MOV R47, R29 ;  /* 0x0000001d002f7202 */ /* 0x000fe20000000f00 */
[----:B------:R-:W-:Y:S02]  /*424b0*/  IMAD.MOV.U32 R35, RZ, RZ, R30 ;  /* 0x000000ffff237224 */ /* 0x000fe400078e001e */
[----:B------:R-:W-:Y:S02]  /*424c0*/  IMAD.MOV.U32 R29, RZ, RZ, R26 ;  /* 0x000000ffff1d7224 */ /* 0x000fe400078e001a */
[----:B------:R-:W-:Y:S02]  /*424d0*/  IMAD.MOV.U32 R30, RZ, RZ, R25 ;  /* 0x000000ffff1e7224 */ /* 0x000fe400078e0019 */
.L_x_60884:
[----:B------:R-:W-:Y:S05]  /*424e0*/  BSYNC B1 ;  /* 0x0000000000017941 */ /* 0x000fea0003800000 */
.L_x_60882:
        /* <DEDUP_REMOVED lines=9> */
.L_x_60886:
[----:B------:R-:W-:Y:S02]  /*42580*/  IMAD.MOV.U32 R26, RZ, RZ, R47 ;  /* 0x000000ffff1a7224 */ /* 0x000fe400078e002f */
[----:B------:R-:W-:Y:S02]  /*42590*/  IMAD.MOV.U32 R25, RZ, RZ, R35 ;  /* 0x000000ffff197224 */ /* 0x000fe400078e0023 */
[----:B------:R-:W-:Y:S02]  /*425a0*/  IMAD.MOV.U32 R47, RZ, RZ, R40 ;  /* 0x000000ffff2f7224 */ /* 0x000fe400078e0028 */
[----:B------:R-:W-:Y:S02]  /*425b0*/  IMAD.MOV.U32 R35, RZ, RZ, R24 ;  /* 0x000000ffff237224 */ /* 0x000fe400078e0018 */
.L_x_60887:
[----:B------:R-:W-:Y:S05]  /*425c0*/  BSYNC B1 ;  /* 0x0000000000017941 */ /* 0x000fea0003800000 */
.L_x_60885:
        /* <DEDUP_REMOVED lines=9> */
.L_x_60889:
[----:B------:R-:W-:Y:S02]  /*42660*/  IMAD.MOV.U32 R40, RZ, RZ, R26 ;  /* 0x000000ffff287224 */ /* 0x000fe400078e001a */
[----:B------:R-:W-:Y:S01]  /*42670*/  IMAD.MOV.U32 R24, RZ, RZ, R25 ;  /* 0x000000ffff187224 */ /* 0x000fe200078e0019 */
[----:B------:R-:W-:Y:S01]  /*42680*/  MOV R25, R22 ;  /* 0x0000001600197202 */ /* 0x000fe20000000f00 */
[----:B------:R-:W-:Y:S02]  /*42690*/  IMAD.MOV.U32 R26, RZ, RZ, R23 ;  /* 0x000000ffff1a7224 */ /* 0x000fe400078e0017 */
.L_x_60890:
[----:B------:R-:W-:Y:S05]  /*426a0*/  BSYNC B1 ;  /* 0x0000000000017941 */ /* 0x000fea0003800000 */
.L_x_60888:
        /* <DEDUP_REMOVED lines=9> */
.L_x_60892:
[----:B------:R-:W-:Y:S01]  /*42740*/  IMAD.MOV.U32 R23, RZ, RZ, R40 ;  /* 0x000000ffff177224 */ /* 0x000fe200078e0028 */
[----:B------:R-:W-:Y:S01]  /*42750*/  MOV R40, R37 ;  /* 0x0000002500287202 */ /* 0x000fe20000000f00 */
[----:B------:R-:W-:Y:S02]  /*42760*/  IMAD.MOV.U32 R22, RZ, RZ, R24 ;  /* 0x000000ffff167224 */ /* 0x000fe400078e0018 */
[----:B------:R-:W-:Y:S02]  /*42770*/  IMAD.MOV.U32 R24, RZ, RZ, R21 ;  /* 0x000000ffff187224 */ /* 0x000fe400078e0015 */
.L_x_60893:
[----:B------:R-:W-:Y:S05]  /*42780*/  BSYNC B1 ;  /* 0x0000000000017941 */ /* 0x000fea0003800000 */
.L_x_60891:
        /* <DEDUP_REMOVED lines=9> */
.L_x_60895:
[----:B------:R-:W-:Y:S01]  /*42820*/  IMAD.MOV.U32 R37, RZ, RZ, R23 ;  /* 0x000000ffff257224 */ /* 0x000fe200078e0017 */
[----:B------:R-:W-:Y:S01]  /*42830*/  MOV R21, R22 ;  /* 0x0000001600157202 */ /* 0x000fe20000000f00 */
[----:B------:R-:W-:Y:S02]  /*42840*/  IMAD.MOV.U32 R23, RZ, RZ, R20 ;  /* 0x000000ffff177224 */ /* 0x000fe400078e0014 */
[----:B------:R-:W-:Y:S02]  /*42850*/  IMAD.MOV.U32 R22, RZ, RZ, R19 ;  /* 0x000000ffff167224 */ /* 0x000fe400078e0013 */
.L_x_60896:
[----:B------:R-:W-:Y:S05]  /*42860*/  BSYNC B1 ;  /* 0x0000000000017941 */ /* 0x000fea0003800000 */
.L_x_60894:
        /* <DEDUP_REMOVED lines=16> */
.L_x_60898:
[----:B------:R-:W-:Y:S02]  /*42970*/  IMAD.MOV.U32 R52, RZ, RZ, R27 ;  /* 0x000000ffff347224 */ /* 0x000fe400078e001b */
[----:B------:R-:W-:Y:S01]  /*42980*/  IMAD.MOV.U32 R20, RZ, RZ, R43 ;  /* 0x000000ffff147224 */ /* 0x000fe200078e002b */
[----:B------:R-:W-:Y:S01]  /*42990*/  MOV R43, R18 ;  /* 0x00000012002b7202 */ /* 0x000fe20000000f00 */
[----:B------:R-:W-:Y:S02]  /*429a0*/  IMAD.MOV.U32 R27, RZ, RZ, R34 ;  /* 0x000000ffff1b7224 */ /* 0x000fe400078e0022 */
.L_x_60899:
[----:B------:R-:W-:Y:S05]  /*429b0*/  BSYNC B1 ;  /* 0x0000000000017941 */ /* 0x000fea0003800000 */
.L_x_60897:
        /* <DEDUP_REMOVED lines=9> */
.L_x_60901:
[----:B------:R-:W-:Y:S01]  /*42a50*/  IMAD.MOV.U32 R19, RZ, RZ, R52 ;  /* 0x000000ffff137224 */ /* 0x000fe200078e0034 */
[----:B------:R-:W-:Y:S01]  /*42a60*/  MOV R52, R45 ;  /* 0x0000002d00347202 */ /* 0x000fe20000000f00 */
[----:B------:R-:W-:Y:S02]  /*42a70*/  IMAD.MOV.U32 R11, RZ, RZ, R20 ;  /* 0x000000ffff0b7224 */ /* 0x000fe400078e0014 */
[----:B------:R-:W-:Y:S02]  /*42a80*/  IMAD.MOV.U32 R20, RZ, RZ, R41 ;  /* 0x000000ffff147224 */ /* 0x000fe400078e0029 */
.L_x_60902:
[----:B------:R-:W-:Y:S05]  /*42a90*/  BSYNC B1 ;  /* 0x0000000000017941 */ /* 0x000fea0003800000 */
.L_x_60900:
        /* <DEDUP_REMOVED lines=9> */
.L_x_60904:
[----:B------:R-:W-:Y:S01]  /*42b30*/  IMAD.MOV.U32 R34, RZ, RZ, R19 ;  /* 0x000000ffff227224 */ /* 0x000fe200078e0013 */
[----:B------:R-:W-:Y:S01]  /*42b40*/  MOV R18, R11 ;  /* 0x0000000b00127202 */ /* 0x000fe20000000f00 */
[----:B------:R-:W-:Y:S02]  /*42b50*/  IMAD.MOV.U32 R19, RZ, RZ, R38 ;  /* 0x000000ffff137224 */ /* 0x000fe400078e0026 */
[----:B------:R-:W-:Y:S02]  /*42b60*/  IMAD.MOV.U32 R11, RZ, RZ, R16 ;  /* 0x000000ffff0b7224 */ /* 0x000fe400078e0010 */
.L_x_60905:
[----:B------:R-:W-:Y:S05]  /*42b70*/  BSYNC B1 ;  /* 0x0000000000017941 */ /* 0x000fea0003800000 */
.L_x_60903:
        /* <DEDUP_REMOVED lines=9> */
.L_x_60907:
[----:B------:R-:W-:Y:S01]  /*42c10*/  MOV R45, R34 ;  /* 0x00000022002d7202 */ /* 0x000fe20000000f00 */
[----:B------:R-:W-:Y:S02]  /*42c20*/  IMAD.MOV.U32 R41, RZ, RZ, R18 ;  /* 0x000000ffff297224 */ /* 0x000fe400078e0012 */
[----:B------:R-:W-:Y:S02]  /*42c30*/  IMAD.MOV.U32 R34, RZ, RZ, R39 ;  /* 0x000000ffff227224 */ /* 0x000fe400078e0027 */
[----:B------:R-:W-:Y:S02]  /*42c40*/  IMAD.MOV.U32 R18, RZ, RZ, R17 ;  /* 0x000000ffff127224 */ /* 0x000fe400078e0011 */
.L_x_60908:
[----:B------:R-:W-:Y:S05]  /*42c50*/  BSYNC B1 ;  /* 0x0000000000017941 */ /* 0x000fea0003800000 */
.L_x_60906:
        /* <DEDUP_REMOVED lines=9> */
.L_x_60910:
[----:B------:R-:W-:Y:S02]  /*42cf0*/  IMAD.MOV.U32 R38, RZ, RZ, R45 ;  /* 0x000000ffff267224 */ /* 0x000fe400078e002d */
[----:B------:R-:W-:Y:S02]  /*42d00*/  IMAD.MOV.U32 R16, RZ, RZ, R41 ;  /* 0x000000ffff107224 */ /* 0x000fe400078e0029 */
[----:B------:R-:W-:Y:S02]  /*42d10*/  IMAD.MOV.U32 R45, RZ, RZ, R42 ;  /* 0x000000ffff2d7224 */ /* 0x000fe400078e002a */
[----:B------:R-:W-:Y:S02]  /*42d20*/  IMAD.MOV.U32 R41, RZ, RZ, R36 ;  /* 0x000000ffff297224 */ /* 0x000fe400078e0024 */
.L_x_60911:
[----:B------:R-:W-:Y:S05]  /*42d30*/  BSYNC B1 ;  /* 0x0000000000017941 */ /* 0x000fea0003800000 */
.L_x_60909:
        /* <DEDUP_REMOVED lines=9> */
.L_x_60913:
[----:B------:R-:W-:Y:S02]  /*42dd0*/  IMAD.MOV.U32 R39, RZ, RZ, R38 ;  /* 0x000000ffff277224 */ /* 0x000fe400078e0026 */
[----:B------:R-:W-:Y:S01]  /*42de0*/  IMAD.MOV.U32 R17, RZ, RZ, R16 ;  /* 0x000000ffff117224 */ /* 0x000fe200078e0010 */
[----:B------:R-:W-:Y:S01]  /*42df0*/  MOV R16, R15 ;  /* 0x0000000f00107202 */ /* 0x000fe20000000f00 */
[----:B------:R-:W-:Y:S02]  /*42e00*/  IMAD.MOV.U32 R38, RZ, RZ, R31 ;  /* 0x000000ffff267224 */ /* 0x000fe400078e001f */
.L_x_60914:
[----:B------:R-:W-:Y:S05]  /*42e10*/  BSYNC B1 ;  /* 0x0000000000017941 */ /* 0x000fea0003800000 */
.L_x_60912:
        /* <DEDUP_REMOVED lines=9> */
.L_x_60916:
[----:B------:R-:W-:Y:S01]  /*42eb0*/  IMAD.MOV.U32 R42, RZ, RZ, R39 ;  /* 0x000000ffff2a7224 */ /* 0x000fe200078e0027 */
[----:B------:R-:W-:Y:S01]  /*42ec0*/  MOV R39, R32 ;  /* 0x0000002000277202 */ /* 0x000fe20000000f00 */
[----:B------:R-:W-:Y:S02]  /*42ed0*/  IMAD.MOV.U32 R36, RZ, RZ, R17 ;  /* 0x000000ffff247224 */ /* 0x000fe400078e0011 */
[----:B------:R-:W-:Y:S02]  /*42ee0*/  IMAD.MOV.U32 R17, RZ, RZ, R14 ;  /* 0x000000ffff117224 */ /* 0x000fe400078e000e */
.L_x_60917:
[----:B------:R-:W-:Y:S05]  /*42ef0*/  BSYNC B1 ;  /* 0x0000000000017941 */ /* 0x000fea0003800000 */
.L_x_60915:
        /* <DEDUP_REMOVED lines=9> */
.L_x_60919:
[----:B------:R-:W-:Y:S01]  /*42f90*/  IMAD.MOV.U32 R31, RZ, RZ, R42 ;  /* 0x000000ffff1f7224 */ /* 0x000fe200078e002a */
[----:B------:R-:W-:Y:S01]  /*42fa0*/  MOV R15, R36 ;  /* 0x00000024000f7202 */ /* 0x000fe20000000f00 */
[----:B------:R-:W-:Y:S02]  /*42fb0*/  IMAD.MOV.U32 R42, RZ, RZ, R33 ;  /* 0x000000ffff2a7224 */ /* 0x000fe400078e0021 */
[----:B------:R-:W-:Y:S02]  /*42fc0*/  IMAD.MOV.U32 R36, RZ, RZ, R13 ;  /* 0x000000ffff247224 */ /* 0x000fe400078e000d */
.L_x_60920:
[----:B------:R-:W-:Y:S05]  /*42fd0*/  BSYNC B1 ;  /* 0x0000000000017941 */ /* 0x000fea0003800000 */
.L_x_60918:
        /* <DEDUP_REMOVED lines=9> */
.L_x_60922:
[----:B------:R-:W-:Y:S01]  /*43070*/  MOV R14, R31 ;  /* 0x0000001f000e7202 */ /* 0x000fe20000000f00 */
[----:B------:R-:W-:Y:S02]  /*43080*/  IMAD.MOV.U32 R13, RZ, RZ, R15 ;  /* 0x000000ffff0d7224 */ /* 0x000fe400078e000f */
[----:B------:R-:W-:Y:S02]  /*43090*/  IMAD.MOV.U32 R31, RZ, RZ, R28 ;  /* 0x000000ffff1f7224 */ /* 0x000fe400078e001c */
[----:B------:R-:W-:Y:S02]  /*430a0*/  IMAD.MOV.U32 R15, RZ, RZ, R12 ;  /* 0x000000ffff0f7224 */ /* 0x000fe400078e000c */
.L_x_60923:
[----:B------:R-:W-:Y:S05]  /*430b0*/  BSYNC B1 ;  /* 0x0000000000017941 */ /* 0x000fea0003800000 */
.L_x_60921:
        /* <DEDUP_REMOVED lines=9> */
.L_x_60925:
[----:B------:R-:W-:Y:S02]  /*43150*/  IMAD.MOV.U32 R28, RZ, RZ, R14 ;  /* 0x000000ffff1c7224 */ /* 0x000fe400078e000e */
[----:B------:R-:W-:Y:S02]  /*43160*/  IMAD.MOV.U32 R12, RZ, RZ, R13 ;  /* 0x000000ffff0c7224 */ /* 0x000fe400078e000d */
[----:B------:R-:W-:Y:S02]  /*43170*/  IMAD.MOV.U32 R14, RZ, RZ, R29 ;  /* 0x000000ffff0e7224 */ /* 0x000fe400078e001d */
[----:B------:R-:W-:Y:S02]  /*43180*/  IMAD.MOV.U32 R13, RZ, RZ, R30 ;  /* 0x000000ffff0d7224 */ /* 0x000fe400078e001e */
.L_x_60926:
[----:B------:R-:W-:Y:S05]  /*43190*/  BSYNC B1 ;  /* 0x0000000000017941 */ /* 0x000fea0003800000 */
.L_x_60924:
        /* <DEDUP_REMOVED lines=9> */
.L_x_60928:
[----:B------:R-:W-:Y:S02]  /*43230*/  IMAD.MOV.U32 R29, RZ, RZ, R28 ;  /* 0x000000ffff1d7224 */ /* 0x000fe400078e001c */
[----:B------:R-:W-:Y:S01]  /*43240*/  IMAD.MOV.U32 R30, RZ, RZ, R12 ;  /* 0x000000ffff1e7224 */ /* 0x000fe200078e000c */
[----:B------:R-:W-:Y:S01]  /*43250*/  MOV R12, R35 ;  /* 0x00000023000c7202 */ /* 0x000fe20000000f00 */
[----:B------:R-:W-:Y:S02]  /*43260*/  IMAD.MOV.U32 R28, RZ, RZ, R47 ;  /* 0x000000ffff1c7224 */ /* 0x000fe400078e002f */
.L_x_60929:
[----:B------:R-:W-:Y:S05]  /*43270*/  BSYNC B1 ;  /* 0x0000000000017941 */ /* 0x000fea0003800000 */
.L_x_60927:
        /* <DEDUP_REMOVED lines=9> */
.L_x_60931:
[----:B------:R-:W-:Y:S01]  /*43310*/  IMAD.MOV.U32 R35, RZ, RZ, R29 ;  /* 0x000000ffff237224 */ /* 0x000fe200078e001d */
[----:B------:R-:W-:Y:S01]  /*43320*/  MOV R29, R26 ;  /* 0x0000001a001d7202 */ /* 0x000fe20000000f00 */
[----:B------:R-:W-:Y:S02]  /*43330*/  IMAD.MOV.U32 R33, RZ, RZ, R30 ;  /* 0x000000ffff217224 */ /* 0x000fe400078e001e */
[----:B------:R-:W-:Y:S02]  /*43340*/  IMAD.MOV.U32 R30, RZ, RZ, R25 ;  /* 0x000000ffff1e7224 */ /* 0x000fe400078e0019 */
.L_x_60932:
[----:B------:R-:W-:Y:S05]  /*43350*/  BSYNC B1 ;  /* 0x0000000000017941 */ /* 0x000fea0003800000 */
.L_x_60930:
        /* <DEDUP_REMOVED lines=9> */
.L_x_60934:
[----:B------:R-:W-:Y:S01]  /*433f0*/  IMAD.MOV.U32 R26, RZ, RZ, R35 ;  /* 0x000000ffff1a7224 */ /* 0x000fe200078e0023 */
[----:B------:R-:W-:Y:S01]  /*43400*/  MOV R25, R33 ;  /* 0x0000002100197202 */ /* 0x000fe20000000f00 */
[----:B------:R-:W-:Y:S02]  /*43410*/  IMAD.MOV.U32 R35, RZ, RZ, R40 ;  /* 0x000000ffff237224 */ /* 0x000fe400078e0028 */
[----:B------:R-:W-:Y:S02]  /*43420*/  IMAD.MOV.U32 R33, RZ, RZ, R24 ;  /* 0x000000ffff217224 */ /* 0x000fe400078e0018 */
.L_x_60935:
[----:B------:R-:W-:Y:S05]  /*43430*/  BSYNC B1 ;  /* 0x0000000000017941 */ /* 0x000fea0003800000 */
.L_x_60933:
        /* <DEDUP_REMOVED lines=9> */
.L_x_60937:
[----:B------:R-:W-:Y:S01]  /*434d0*/  MOV R32, R26 ;  /* 0x0000001a00207202 */ /* 0x000fe20000000f00 */
[----:B------:R-:W-:Y:S02]  /*434e0*/  IMAD.MOV.U32 R24, RZ, RZ, R25 ;  /* 0x000000ffff187224 */ /* 0x000fe400078e0019 */
[----:B------:R-:W-:Y:S02]  /*434f0*/  IMAD.MOV.U32 R26, RZ, RZ, R23 ;  /* 0x000000ffff1a7224 */ /* 0x000fe400078e0017 */
[----:B------:R-:W-:Y:S02]  /*43500*/  IMAD.MOV.U32 R25, RZ, RZ, R22 ;  /* 0x000000ffff197224 */ /* 0x000fe400078e0016 */
.L_x_60938:
[----:B------:R-:W-:Y:S05]  /*43510*/  BSYNC B1 ;  /* 0x0000000000017941 */ /* 0x000fea0003800000 */
.L_x_60936:
        /* <DEDUP_REMOVED lines=9> */
.L_x_60940:
[----:B------:R-:W-:Y:S02]  /*435b0*/  IMAD.MOV.U32 R23, RZ, RZ, R32 ;  /* 0x000000ffff177224 */ /* 0x000fe400078e0020 */
[----:B------:R-:W-:Y:S02]  /*435c0*/  IMAD.MOV.U32 R22, RZ, RZ, R24 ;  /* 0x000000ffff167224 */ /* 0x000fe400078e0018 */
[----:B------:R-:W-:Y:S02]  /*435d0*/  IMAD.MOV.U32 R32, RZ, RZ, R37 ;  /* 0x000000ffff207224 */ /* 0x000fe400078e0025 */
[----:B------:R-:W-:Y:S02]  /*435e0*/  IMAD.MOV.U32 R24, RZ, RZ, R21 ;  /* 0x000000ffff187224 */ /* 0x000fe400078e0015 */
.L_x_60941:
[----:B------:R-:W-:Y:S05]  /*435f0*/  BSYNC B1 ;  /* 0x0000000000017941 */ /* 0x000fea0003800000 */
.L_x_60939:
        /* <DEDUP_REMOVED lines=16> */
.L_x_60943:
[----:B------:R-:W-:Y:S01]  /*43700*/  IMAD.MOV.U32 R50, RZ, RZ, R27 ;  /* 0x000000ffff327224 */ /* 0x000fe200078e001b */
[----:B------:R-:W-:Y:S01]  /*43710*/  MOV R40, R43 ;  /* 0x0000002b00287202 */ /* 0x000fe20000000f00 */
[----:B------:R-:W-:Y:S02]  /*43720*/  IMAD.MOV.U32 R27, RZ, RZ, R52 ;  /* 0x000000ffff1b7224 */ /* 0x000fe400078e0034 */
[----:B------:R-:W-:Y:S02]  /*43730*/  IMAD.MOV.U32 R43, RZ, RZ, R20 ;  /* 0x000000ffff2b7224 */ /* 0x000fe400078e0014 */
.L_x_60944:
[----:B------:R-:W-:Y:S05]  /*43740*/  BSYNC B1 ;  /* 0x0000000000017941 */ /* 0x000fea0003800000 */
.L_x_60942:
        /* <DEDUP_REMOVED lines=9> */
.L_x_60946:
[----:B------:R-:W-:Y:S01]  /*437e0*/  MOV R21, R50 ;  /* 0x0000003200157202 */ /* 0x000fe20000000f00 */
[----:B------:R-:W-:Y:S02]  /*437f0*/  IMAD.MOV.U32 R9, RZ, RZ, R40 ;  /* 0x000000ffff097224 */ /* 0x000fe400078e0028 */
[----:B------:R-:W-:Y:S02]  /*43800*/  IMAD.MOV.U32 R50, RZ, RZ, R19 ;  /* 0x000000ffff327224 */ /* 0x000fe400078e0013 */
[----:B------:R-:W-:Y:S02]  /*43810*/  IMAD.MOV.U32 R40, RZ, RZ, R11 ;  /* 0x000000ffff287224 */ /* 0x000fe400078e000b */
.L_x_60947:
[----:B------:R-:W-:Y:S05]  /*43820*/  BSYNC B1 ;  /* 0x0000000000017941 */ /* 0x000fea0003800000 */
.L_x_60945:
        /* <DEDUP_REMOVED lines=9> */
.L_x_60949:
[----:B------:R-:W-:Y:S02]  /*438c0*/  IMAD.MOV.U32 R52, RZ, RZ, R21 ;  /* 0x000000ffff347224 */ /* 0x000fe400078e0015 */
[----:B------:R-:W-:Y:S02]  /*438d0*/  IMAD.MOV.U32 R20, RZ, RZ, R9 ;  /* 0x000000ffff147224 */ /* 0x000fe400078e0009 */
[----:B------:R-:W-:Y:S02]  /*438e0*/  IMAD.MOV.U32 R21, RZ, RZ, R34 ;  /* 0x000000ffff157224 */ /* 0x000fe400078e0022 */
[----:B------:R-:W-:Y:S02]  /*438f0*/  IMAD.MOV.U32 R9, RZ, RZ, R18 ;  /* 0x000000ffff097224 */ /* 0x000fe400078e0012 */
.L_x_60950:
[----:B------:R-:W-:Y:S05]  /*43900*/  BSYNC B1 ;  /* 0x0000000000017941 */ /* 0x000fea0003800000 */
.L_x_60948:
        /* <DEDUP_REMOVED lines=9> */
.L_x_60952:
[----:B------:R-:W-:Y:S02]  /*439a0*/  IMAD.MOV.U32 R19, RZ, RZ, R52 ;  /* 0x000000ffff137224 */ /* 0x000fe400078e0034 */
[----:B------:R-:W-:Y:S01]  /*439b0*/  IMAD.MOV.U32 R11, RZ, RZ, R20 ;  /* 0x000000ffff0b7224 */ /* 0x000fe200078e0014 */
[----:B------:R-:W-:Y:S01]  /*439c0*/  MOV R20, R41 ;  /* 0x0000002900147202 */ /* 0x000fe20000000f00 */
[----:B------:R-:W-:Y:S02]  /*439d0*/  IMAD.MOV.U32 R52, RZ, RZ, R45 ;  /* 0x000000ffff347224 */ /* 0x000fe400078e002d */
.L_x_60953:
[----:B------:R-:W-:Y:S05]  /*439e0*/  BSYNC B1 ;  /* 0x0000000000017941 */ /* 0x000fea0003800000 */
.L_x_60951:
        /* <DEDUP_REMOVED lines=9> */
.L_x_60955:
[----:B------:R-:W-:Y:S01]  /*43a80*/  IMAD.MOV.U32 R34, RZ, RZ, R19 ;  /* 0x000000ffff227224 */ /* 0x000fe200078e0013 */
[----:B------:R-:W-:Y:S01]  /*43a90*/  MOV R19, R38 ;  /* 0x0000002600137202 */ /* 0x000fe20000000f00 */
[----:B------:R-:W-:Y:S02]  /*43aa0*/  IMAD.MOV.U32 R18, RZ, RZ, R11 ;  /* 0x000000ffff127224 */ /* 0x000fe400078e000b */
[----:B------:R-:W-:Y:S02]  /*43ab0*/  IMAD.MOV.U32 R11, RZ, RZ, R16 ;  /* 0x000000ffff0b7224 */ /* 0x000fe400078e0010 */
.L_x_60956:
[----:B------:R-:W-:Y:S05]  /*43ac0*/  BSYNC B1 ;  /* 0x0000000000017941 */ /* 0x000fea0003800000 */
.L_x_60954:
        /* <DEDUP_REMOVED lines=9> */
.L_x_60958:
[----:B------:R-:W-:Y:S01]  /*43b60*/  IMAD.MOV.U32 R41, RZ, RZ, R34 ;  /* 0x000000ffff297224 */ /* 0x000fe200078e0022 */
[----:B------:R-:W-:Y:S01]  /*43b70*/  MOV R37, R18 ;  /* 0x0000001200257202 */ /* 0x000fe20000000f00 */
[----:B------:R-:W-:Y:S02]  /*43b80*/  IMAD.MOV.U32 R34, RZ, RZ, R39 ;  /* 0x000000ffff227224 */ /* 0x000fe400078e0027 */
[----:B------:R-:W-:Y:S02]  /*43b90*/  IMAD.MOV.U32 R18, RZ, RZ, R17 ;  /* 0x000000ffff127224 */ /* 0x000fe400078e0011 */
.L_x_60959:
[----:B------:R-:W-:Y:S05]  /*43ba0*/  BSYNC B1 ;  /* 0x0000000000017941 */ /* 0x000fea0003800000 */
.L_x_60957:
        /* <DEDUP_REMOVED lines=9> */
.L_x_60961:
[----:B------:R-:W-:Y:S01]  /*43c40*/  MOV R38, R41 ;  /* 0x0000002900267202 */ /* 0x000fe20000000f00 */
[----:B------:R-:W-:Y:S02]  /*43c50*/  IMAD.MOV.U32 R16, RZ, RZ, R37 ;  /* 0x000000ffff107224 */ /* 0x000fe400078e0025 */
[----:B------:R-:W-:Y:S02]  /*43c60*/  IMAD.MOV.U32 R41, RZ, RZ, R42 ;  /* 0x000000ffff297224 */ /* 0x000fe400078e002a */
[----:B------:R-:W-:Y:S02]  /*43c70*/  IMAD.MOV.U32 R37, RZ, RZ, R36 ;  /* 0x000000ffff257224 */ /* 0x000fe400078e0024 */
.L_x_60962:
[----:B------:R-:W-:Y:S05]  /*43c80*/  BSYNC B1 ;  /* 0x0000000000017941 */ /* 0x000fea0003800000 */
.L_x_60960:
        /* <DEDUP_REMOVED lines=9> */
.L_x_60964:
[----:B------:R-:W-:Y:S02]  /*43d20*/  IMAD.MOV.U32 R17, RZ, RZ, R38 ;  /* 0x000000ffff117224 */ /* 0x000fe400078e0026 */
[----:B------:R-:W-:Y:S02]  /*43d30*/  IMAD.MOV.U32 R36, RZ, RZ, R16 ;  /* 0x000000ffff247224 */ /* 0x000fe400078e0010 */
[----:B------:R-:W-:Y:S02]  /*43d40*/  IMAD.MOV.U32 R38, RZ, RZ, R31 ;  /* 0x000000ffff267224 */ /* 0x000fe400078e001f */
[----:B------:R-:W-:Y:S02]  /*43d50*/  IMAD.MOV.U32 R16, RZ, RZ, R15 ;  /* 0x000000ffff107224 */ /* 0x000fe400078e000f */
.L_x_60965:
[----:B------:R-:W-:Y:S05]  /*43d60*/  BSYNC B1 ;  /* 0x0000000000017941 */ /* 0x000fea0003800000 */
.L_x_60963:
        /* <DEDUP_REMOVED lines=9> */
.L_x_60967:
[----:B------:R-:W-:Y:S02]  /*43e00*/  IMAD.MOV.U32 R31, RZ, RZ, R17 ;  /* 0x000000ffff1f7224 */ /* 0x000fe400078e0011 */
[----:B------:R-:W-:Y:S01]  /*43e10*/  IMAD.MOV.U32 R15, RZ, RZ, R36 ;  /* 0x000000ffff0f7224 */ /* 0x000fe200078e0024 */
[----:B------:R-:W-:Y:S01]  /*43e20*/  MOV R36, R13 ;  /* 0x0000000d00247202 */ /* 0x000fe20000000f00 */
[----:B------:R-:W-:Y:S02]  /*43e30*/  IMAD.MOV.U32 R17, RZ, RZ, R14 ;  /* 0x000000ffff117224 */ /* 0x000fe400078e000e */
.L_x_60968:
[----:B------:R-:W-:Y:S05]  /*43e40*/  BSYNC B1 ;  /* 0x0000000000017941 */ /* 0x000fea0003800000 */
.L_x_60966:
        /* <DEDUP_REMOVED lines=9> */
.L_x_60970:
[----:B------:R-:W-:Y:S01]  /*43ee0*/  IMAD.MOV.U32 R14, RZ, RZ, R31 ;  /* 0x000000ffff0e7224 */ /* 0x000fe200078e001f */
[----:B------:R-:W-:Y:S01]  /*43ef0*/  MOV R31, R28 ;  /* 0x0000001c001f7202 */ /* 0x000fe20000000f00 */
[----:B------:R-:W-:Y:S02]  /*43f00*/  IMAD.MOV.U32 R13, RZ, RZ, R15 ;  /* 0x000000ffff0d7224 */ /* 0x000fe400078e000f */
[----:B------:R-:W-:Y:S02]  /*43f10*/  IMAD.MOV.U32 R15, RZ, RZ, R12 ;  /* 0x000000ffff0f7224 */ /* 0x000fe400078e000c */
.L_x_60971:
[----:B------:R-:W-:Y:S05]  /*43f20*/  BSYNC B1 ;  /* 0x0000000000017941 */ /* 0x000fea0003800000 */
.L_x_60969:
        /* <DEDUP_REMOVED lines=9> */
.L_x_60973:
[----:B------:R-:W-:Y:S01]  /*43fc0*/  IMAD.MOV.U32 R28, RZ, RZ, R14 ;  /* 0x000000ffff1c7224 */ /* 0x000fe200078e000e */
[----:B------:R-:W-:Y:S01]  /*43fd0*/  MOV R12, R13 ;  /* 0x0000000d000c7202 */ /* 0x000fe20000000f00 */
[----:B------:R-:W-:Y:S02]  /*43fe0*/  IMAD.MOV.U32 R14, RZ, RZ, R29 ;  /* 0x000000ffff0e7224 */ /* 0x000fe400078e001d */
[----:B------:R-:W-:Y:S02]  /*43ff0*/  IMAD.MOV.U32 R13, RZ, RZ, R30 ;  /* 0x000000ffff0d7224 */ /* 0x000fe400078e001e */
.L_x_60974:
[----:B------:R-:W-:Y:S05]  /*44000*/  BSYNC B1 ;  /* 0x0000000000017941 */ /* 0x000fea0003800000 */
.L_x_60972:
        /* <DEDUP_REMOVED lines=9> */
.L_x_60976:
[----:B------:R-:W-:Y:S01]  /*440a0*/  MOV R29, R28 ;  /* 0x0000001c001d7202 */ /* 0x000fe20000000f00 */
[----:B------:R-:W-:Y:S02]  /*440b0*/  IMAD.MOV.U32 R30, RZ, RZ, R12 ;  /* 0x000000ffff1e7224 */ /* 0x000fe400078e000c */
[----:B------:R-:W-:Y:S02]  /*440c0*/  IMAD.MOV.U32 R28, RZ, RZ, R35 ;  /* 0x000000ffff1c7224 */ /* 0x000fe400078e0023 */
[----:B------:R-:W-:Y:S02]  /*440d0*/  IMAD.MOV.U32 R12, RZ, RZ, R33 ;  /* 0x000000ffff0c7224 */ /* 0x000fe400078e0021 */
.L_x_60977:
[----:B------:R-:W-:Y:S05]  /*440e0*/  BSYNC B1 ;  /* 0x0000000000017941 */ /* 0x000fea0003800000 */
.L_x_60975:
        /* <DEDUP_REMOVED lines=9> */
.L_x_60979:
[----:B------:R-:W-:Y:S02]  /*44180*/  IMAD.MOV.U32 R35, RZ, RZ, R29 ;  /* 0x000000ffff237224 */ /* 0x000fe400078e001d */
[----:B------:R-:W-:Y:S02]  /*44190*/  IMAD.MOV.U32 R33, RZ, RZ, R30 ;  /* 0x000000ffff217224 */ /* 0x000fe400078e001e */
[----:B------:R-:W-:Y:S02]  /*441a0*/  IMAD.MOV.U32 R29, RZ, RZ, R26 ;  /* 0x000000ffff1d7224 */ /* 0x000fe400078e001a */
[----:B------:R-:W-:Y:S02]  /*441b0*/  IMAD.MOV.U32 R30, RZ, RZ, R25 ;  /* 0x000000ffff1e7224 */ /* 0x000fe400078e0019 */
.L_x_60980:
[----:B------:R-:W-:Y:S05]  /*441c0*/  BSYNC B1 ;  /* 0x0000000000017941 */ /* 0x000fea0003800000 */
.L_x_60978:
        /* <DEDUP_REMOVED lines=9> */
.L_x_60982:
[----:B------:R-:W-:Y:S02]  /*44260*/  IMAD.MOV.U32 R26, RZ, RZ, R35 ;  /* 0x000000ffff1a7224 */ /* 0x000fe400078e0023 */
[----:B------:R-:W-:Y:S01]  /*44270*/  IMAD.MOV.U32 R25, RZ, RZ, R33 ;  /* 0x000000ffff197224 */ /* 0x000fe200078e0021 */
[----:B------:R-:W-:Y:S01]  /*44280*/  MOV R33, R24 ;  /* 0x0000001800217202 */ /* 0x000fe20000000f00 */
[----:B------:R-:W-:Y:S02]  /*44290*/  IMAD.MOV.U32 R35, RZ, RZ, R32 ;  /* 0x000000ffff237224 */ /* 0x000fe400078e0020 */
.L_x_60983:
[----:B------:R-:W-:Y:S05]  /*442a0*/  BSYNC B1 ;  /* 0x0000000000017941 */ /* 0x000fea0003800000 */
.L_x_60981:
        /* <DEDUP_REMOVED lines=9> */
.L_x_60985:
[----:B------:R-:W-:Y:S01]  /*44340*/  IMAD.MOV.U32 R32, RZ, RZ, R26 ;  /* 0x000000ffff207224 */ /* 0x000fe200078e001a */
[----:B------:R-:W-:Y:S01]  /*44350*/  MOV R26, R23 ;  /* 0x00000017001a7202 */ /* 0x000fe20000000f00 */
[----:B------:R-:W-:Y:S02]  /*44360*/  IMAD.MOV.U32 R24, RZ, RZ, R25 ;  /* 0x000000ffff187224 */ /* 0x000fe400078e0019 */
[----:B------:R-:W-:Y:S02]  /*44370*/  IMAD.MOV.U32 R25, RZ, RZ, R22 ;  /* 0x000000ffff197224 */ /* 0x000fe400078e0016 */
.L_x_60986:
[----:B------:R-:W-:Y:S05]  /*44380*/  BSYNC B1 ;  /* 0x0000000000017941 */ /* 0x000fea0003800000 */
.L_x_60984:
        /* <DEDUP_REMOVED lines=16> */
.L_x_60988:
[----:B------:R-:W-:Y:S02]  /*44490*/  IMAD.MOV.U32 R42, RZ, RZ, R27 ;  /* 0x000000ffff2a7224 */ /* 0x000fe400078e001b */
[----:B------:R-:W-:Y:S02]  /*444a0*/  IMAD.MOV.U32 R22, RZ, RZ, R43 ;  /* 0x000000ffff167224 */ /* 0x000fe400078e002b */
[----:B------:R-:W-:Y:S02]  /*444b0*/  IMAD.MOV.U32 R27, RZ, RZ, R50 ;  /* 0x000000ffff1b7224 */ /* 0x000fe400078e0032 */
[----:B------:R-:W-:Y:S02]  /*444c0*/  IMAD.MOV.U32 R43, RZ, RZ, R40 ;  /* 0x000000ffff2b7224 */ /* 0x000fe400078e0028 */
.L_x_60989:
[----:B------:R-:W-:Y:S05]  /*444d0*/  BSYNC B1 ;  /* 0x0000000000017941 */ /* 0x000fea0003800000 */
.L_x_60987:
        /* <DEDUP_REMOVED lines=9> */
.L_x_60991:
[----:B------:R-:W-:Y:S02]  /*44570*/  IMAD.MOV.U32 R23, RZ, RZ, R42 ;  /* 0x000000ffff177224 */ /* 0x000fe400078e002a */
[----:B------:R-:W-:Y:S01]  /*44580*/  IMAD.MOV.U32 R7, RZ, RZ, R22 ;  /* 0x000000ffff077224 */ /* 0x000fe200078e0016 */
[----:B------:R-:W-:Y:S01]  /*44590*/  MOV R22, R9 ;  /* 0x0000000900167202 */ /* 0x000fe20000000f00 */
[----:B------:R-:W-:Y:S02]  /*445a0*/  IMAD.MOV.U32 R42, RZ, RZ, R21 ;  /* 0x000000ffff2a7224 */ /* 0x000fe400078e0015 */
.L_x_60992:
[----:B------:R-:W-:Y:S05]  /*445b0*/  BSYNC B1 ;  /* 0x0000000000017941 */ /* 0x000fea0003800000 */
.L_x_60990:
        /* <DEDUP_REMOVED lines=9> */
.L_x_60994:
[----:B------:R-:W-:Y:S01]  /*44650*/  IMAD.MOV.U32 R48, RZ, RZ, R23 ;  /* 0x000000ffff307224 */ /* 0x000fe200078e0017 */
[----:B------:R-:W-:Y:S01]  /*44660*/  MOV R23, R52 ;  /* 0x0000003400177202 */ /* 0x000fe20000000f00 */
[----:B------:R-:W-:Y:S02]  /*44670*/  IMAD.MOV.U32 R40, RZ, RZ, R7 ;  /* 0x000000ffff287224 */ /* 0x000fe400078e0007 */
[----:B------:R-:W-:Y:S02]  /*44680*/  IMAD.MOV.U32 R7, RZ, RZ, R20 ;  /* 0x000000ffff077224 */ /* 0x000fe400078e0014 */
.L_x_60995:
[----:B------:R-:W-:Y:S05]  /*44690*/  BSYNC B1 ;  /* 0x0000000000017941 */ /* 0x000fea0003800000 */
.L_x_60993:
        /* <DEDUP_REMOVED lines=9> */
.L_x_60997:
[----:B------:R-:W-:Y:S01]  /*44730*/  IMAD.MOV.U32 R21, RZ, RZ, R48 ;  /* 0x000000ffff157224 */ /* 0x000fe200078e0030 */
[----:B------:R-:W-:Y:S01]  /*44740*/  MOV R9, R40 ;  /* 0x0000002800097202 */ /* 0x000fe20000000f00 */
[----:B------:R-:W-:Y:S02]  /*44750*/  IMAD.MOV.U32 R48, RZ, RZ, R19 ;  /* 0x000000ffff307224 */ /* 0x000fe400078e0013 */
[----:B------:R-:W-:Y:S02]  /*44760*/  IMAD.MOV.U32 R40, RZ, RZ, R11 ;  /* 0x000000ffff287224 */ /* 0x000fe400078e000b */
.L_x_60998:
[----:B------:R-:W-:Y:S05]  /*44770*/  BSYNC B1 ;  /* 0x0000000000017941 */ /* 0x000fea0003800000 */
.L_x_60996:
        /* <DEDUP_REMOVED lines=9> */
.L_x_61000:
[----:B------:R-:W-:Y:S01]  /*44810*/  MOV R50, R21 ;  /* 0x0000001500327202 */ /* 0x000fe20000000f00 */
[----:B------:R-:W-:Y:S02]  /*44820*/  IMAD.MOV.U32 R20, RZ, RZ, R9 ;  /* 0x000000ffff147224 */ /* 0x000fe400078e0009 */
[----:B------:R-:W-:Y:S02]  /*44830*/  IMAD.MOV.U32 R21, RZ, RZ, R34 ;  /* 0x000000ffff157224 */ /* 0x000fe400078e0022 */
[----:B------:R-:W-:Y:S02]  /*44840*/  IMAD.MOV.U32 R9, RZ, RZ, R18 ;  /* 0x000000ffff097224 */ /* 0x000fe400078e0012 */
.L_x_61001:
[----:B------:R-:W-:Y:S05]  /*44850*/  BSYNC B1 ;  /* 0x0000000000017941 */ /* 0x000fea0003800000 */
.L_x_60999:
        /* <DEDUP_REMOVED lines=9> */
.L_x_61003:
[----:B------:R-:W-:Y:S02]  /*448f0*/  IMAD.MOV.U32 R19, RZ, RZ, R50 ;  /* 0x000000ffff137224 */ /* 0x000fe400078e0032 */
[----:B------:R-:W-:Y:S02]  /*44900*/  IMAD.MOV.U32 R11, RZ, RZ, R20 ;  /* 0x000000ffff0b7224 */ /* 0x000fe400078e0014 */
[----:B------:R-:W-:Y:S02]  /*44910*/  IMAD.MOV.U32 R50, RZ, RZ, R41 ;  /* 0x000000ffff327224 */ /* 0x000fe400078e0029 */
[----:B------:R-:W-:Y:S02]  /*44920*/  IMAD.MOV.U32 R20, RZ, RZ, R37 ;  /* 0x000000ffff147224 */ /* 0x000fe400078e0025 */
.L_x_61004:
[----:B------:R-:W-:Y:S05]  /*44930*/  BSYNC B1 ;  /* 0x0000000000017941 */ /* 0x000fea0003800000 */
.L_x_61002:
        /* <DEDUP_REMOVED lines=9> */
.L_x_61006:
[----:B------:R-:W-:Y:S02]  /*449d0*/  IMAD.MOV.U32 R18, RZ, RZ, R19 ;  /* 0x000000ffff127224 */ /* 0x000fe400078e0013 */
[----:B------:R-:W-:Y:S01]  /*449e0*/  IMAD.MOV.U32 R37, RZ, RZ, R11 ;  /* 0x000000ffff257224 */ /* 0x000fe200078e000b */
[----:B------:R-:W-:Y:S01]  /*449f0*/  MOV R11, R16 ;  /* 0x00000010000b7202 */ /* 0x000fe20000000f00 */
[----:B------:R-:W-:Y:S02]  /*44a00*/  IMAD.MOV.U32 R19, RZ, RZ, R38 ;  /* 0x000000ffff137224 */ /* 0x000fe400078e0026 */
.L_x_61007:
[----:B------:R-:W-:Y:S05]  /*44a10*/  BSYNC B1 ;  /* 0x0000000000017941 */ /* 0x000fea0003800000 */
.L_x_61005:
        /* <DEDUP_REMOVED lines=9> */
.L_x_61009:
[----:B------:R-:W-:Y:S01]  /*44ab0*/  IMAD.MOV.U32 R34, RZ, RZ, R18 ;  /* 0x000000ffff227224 */ /* 0x000fe200078e0012 */
[----:B------:R-:W-:Y:S01]  /*44ac0*/  MOV R18, R17 ;  /* 0x0000001100127202 */ /* 0x000fe20000000f00 */
[----:B------:R-:W-:Y:S02]  /*44ad0*/  IMAD.MOV.U32 R16, RZ, RZ, R37 ;  /* 0x000000ffff107224 */ /* 0x000fe400078e0025 */
[----:B------:R-:W-:Y:S02]  /*44ae0*/  IMAD.MOV.U32 R37, RZ, RZ, R36 ;  /* 0x000000ffff257224 */ /* 0x000fe400078e0024 */
.L_x_61010:
[----:B------:R-:W-:Y:S05]  /*44af0*/  BSYNC B1 ;  /* 0x0000000000017941 */ /* 0x000fea0003800000 */
.L_x_61008:
        /* <DEDUP_REMOVED lines=9> */
.L_x_61012:
[----:B------:R-:W-:Y:S01]  /*44b90*/  IMAD.MOV.U32 R17, RZ, RZ, R34 ;  /* 0x000000ffff117224 */ /* 0x000fe200078e0022 */
[----:B------:R-:W-:Y:S01]  /*44ba0*/  MOV R36, R16 ;  /* 0x0000001000247202 */ /* 0x000fe20000000f00 */
[----:B------:R-:W-:Y:S02]  /*44bb0*/  IMAD.MOV.U32 R34, RZ, RZ, R31 ;  /* 0x000000ffff227224 */ /* 0x000fe400078e001f */
[----:B------:R-:W-:Y:S02]  /*44bc0*/  IMAD.MOV.U32 R16, RZ, RZ, R15 ;  /* 0x000000ffff107224 */ /* 0x000fe400078e000f */
.L_x_61013:
[----:B------:R-:W-:Y:S05]  /*44bd0*/  BSYNC B1 ;  /* 0x0000000000017941 */ /* 0x000fea0003800000 */
.L_x_61011:
        /* <DEDUP_REMOVED lines=9> */
.L_x_61015:
[----:B------:R-:W-:Y:S01]  /*44c70*/  MOV R31, R17 ;  /* 0x00000011001f7202 */ /* 0x000fe20000000f00 */
[----:B------:R-:W-:Y:S02]  /*44c80*/  IMAD.MOV.U32 R15, RZ, RZ, R36 ;  /* 0x000000ffff0f7224 */ /* 0x000fe400078e0024 */
[----:B------:R-:W-:Y:S02]  /*44c90*/  IMAD.MOV.U32 R17, RZ, RZ, R14 ;  /* 0x000000ffff117224 */ /* 0x000fe400078e000e */
[----:B------:R-:W-:Y:S02]  /*44ca0*/  IMAD.MOV.U32 R36, RZ, RZ, R13 ;  /* 0x000000ffff247224 */ /* 0x000fe400078e000d */
.L_x_61016:
[----:B------:R-:W-:Y:S05]  /*44cb0*/  BSYNC B1 ;  /* 0x0000000000017941 */ /* 0x000fea0003800000 */
.L_x_61014:
        /* <DEDUP_REMOVED lines=9> */
.L_x_61018:
[----:B------:R-:W-:Y:S02]  /*44d50*/  IMAD.MOV.U32 R14, RZ, RZ, R31 ;  /* 0x000000ffff0e7224 */ /* 0x000fe400078e001f */
[----:B------:R-:W-:Y:S02]  /*44d60*/  IMAD.MOV.U32 R13, RZ, RZ, R15 ;  /* 0x000000ffff0d7224 */ /* 0x000fe400078e000f */
[----:B------:R-:W-:Y:S02]  /*44d70*/  IMAD.MOV.U32 R31, RZ, RZ, R28 ;  /* 0x000000ffff1f7224 */ /* 0x000fe400078e001c */
[----:B------:R-:W-:Y:S02]  /*44d80*/  IMAD.MOV.U32 R15, RZ, RZ, R12 ;  /* 0x000000ffff0f7224 */ /* 0x000fe400078e000c */
.L_x_61019:
[----:B------:R-:W-:Y:S05]  /*44d90*/  BSYNC B1 ;  /* 0x0000000000017941 */ /* 0x000fea0003800000 */
.L_x_61017:
        /* <DEDUP_REMOVED lines=9> */
.L_x_61021:
[----:B------:R-:W-:Y:S02]  /*44e30*/  IMAD.MOV.U32 R28, RZ, RZ, R14 ;  /* 0x000000ffff1c7224 */ /* 0x000fe400078e000e */
[----:B------:R-:W-:Y:S01]  /*44e40*/  IMAD.MOV.U32 R12, RZ, RZ, R13 ;  /* 0x000000ffff0c7224 */ /* 0x000fe200078e000d */
[----:B------:R-:W-:Y:S01]  /*44e50*/  MOV R13, R30 ;  /* 0x0000001e000d7202 */ /* 0x000fe20000000f00 */
[----:B------:R-:W-:Y:S02]  /*44e60*/  IMAD.MOV.U32 R14, RZ, RZ, R29 ;  /* 0x000000ffff0e7224 */ /* 0x000fe400078e001d */
.L_x_61022:
[----:B------:R-:W-:Y:S05]  /*44e70*/  BSYNC B1 ;  /* 0x0000000000017941 */ /* 0x000fea0003800000 */
.L_x_61020:
        /* <DEDUP_REMOVED lines=9> */
.L_x_61024:
[----:B------:R-:W-:Y:S01]  /*44f10*/  IMAD.MOV.U32 R29, RZ, RZ, R28 ;  /* 0x000000ffff1d7224 */ /* 0x000fe200078e001c */
[----:B------:R-:W-:Y:S01]  /*44f20*/  MOV R28, R35 ;  /* 0x00000023001c7202 */ /* 0x000fe20000000f00 */
[----:B------:R-:W-:Y:S02]  /*44f30*/  IMAD.MOV.U32 R30, RZ, RZ, R12 ;  /* 0x000000ffff1e7224 */ /* 0x000fe400078e000c */
[----:B------:R-:W-:Y:S02]  /*44f40*/  IMAD.MOV.U32 R12, RZ, RZ, R33 ;  /* 0x000000ffff0c7224 */ /* 0x000fe400078e0021 */
.L_x_61025:
[----:B------:R-:W-:Y:S05]  /*44f50*/  BSYNC B1 ;  /* 0x0000000000017941 */ /* 0x000fea0003800000 */
.L_x_61023:
        /* <DEDUP_REMOVED lines=9> */
.L_x_61027:
[----:B------:R-:W-:Y:S01]  /*44ff0*/  IMAD.MOV.U32 R35, RZ, RZ, R29 ;  /* 0x000000ffff237224 */ /* 0x000fe200078e001d */
[----:B------:R-:W-:Y:S01]  /*45000*/  MOV R33, R30 ;  /* 0x0000001e00217202 */ /* 0x000fe20000000f00 */
[----:B------:R-:W-:Y:S02]  /*45010*/  IMAD.MOV.U32 R29, RZ, RZ, R26 ;  /* 0x000000ffff1d7224 */ /* 0x000fe400078e001a */
[----:B------:R-:W-:Y:S02]  /*45020*/  IMAD.MOV.U32 R30, RZ, RZ, R25 ;  /* 0x000000ffff1e7224 */ /* 0x000fe400078e0019 */
.L_x_61028:
[----:B------:R-:W-:Y:S05]  /*45030*/  BSYNC B1 ;  /* 0x0000000000017941 */ /* 0x000fea0003800000 */
.L_x_61026:
        /* <DEDUP_REMOVED lines=9> */
.L_x_61030:
[----:B------:R-:W-:Y:S01]  /*450d0*/  MOV R26, R35 ;  /* 0x00000023001a7202 */ /* 0x000fe20000000f00 */
[----:B------:R-:W-:Y:S02]  /*450e0*/  IMAD.MOV.U32 R25, RZ, RZ, R33 ;  /* 0x000000ffff197224 */ /* 0x000fe400078e0021 */
[----:B------:R-:W-:Y:S02]  /*450f0*/  IMAD.MOV.U32 R35, RZ, RZ, R32 ;  /* 0x000000ffff237224 */ /* 0x000fe400078e0020 */
[----:B------:R-:W-:Y:S02]  /*45100*/  IMAD.MOV.U32 R33, RZ, RZ, R24 ;  /* 0x000000ffff217224 */ /* 0x000fe400078e0018 */
.L_x_61031:
[----:B------:R-:W-:Y:S05]  /*45110*/  BSYNC B1 ;  /* 0x0000000000017941 */ /* 0x000fea0003800000 */
.L_x_61029:
        /* <DEDUP_REMOVED lines=16> */
.L_x_61033:
[----:B------:R-:W-:Y:S01]  /*45220*/  IMAD.MOV.U32 R32, RZ, RZ, R27 ;  /* 0x000000ffff207224 */ /* 0x000fe200078e001b */
[----:B------:R-:W-:Y:S01]  /*45230*/  MOV R27, R42 ;  /* 0x0000002a001b7202 */ /* 0x000fe20000000f00 */
[----:B------:R-:W-:Y:S02]  /*45240*/  IMAD.MOV.U32 R24, RZ, RZ, R43 ;  /* 0x000000ffff187224 */ /* 0x000fe400078e002b */
[----:B------:R-:W-:Y:S02]  /*45250*/  IMAD.MOV.U32 R43, RZ, RZ, R22 ;  /* 0x000000ffff2b7224 */ /* 0x000fe400078e0016 */
.L_x_61034:
[----:B------:R-:W-:Y:S05]  /*45260*/  BSYNC B1 ;  /* 0x0000000000017941 */ /* 0x000fea0003800000 */
.L_x_61032:
        /* <DEDUP_REMOVED lines=9> */
.L_x_61036:
[----:B------:R-:W-:Y:S01]  /*45300*/  IMAD.MOV.U32 R39, RZ, RZ, R32 ;  /* 0x000000ffff277224 */ /* 0x000fe200078e0020 */
[----:B------:R-:W-:Y:S01]  /*45310*/  MOV R5, R24 ;  /* 0x0000001800057202 */ /* 0x000fe20000000f00 */
[----:B------:R-:W-:Y:S02]  /*45320*/  IMAD.MOV.U32 R32, RZ, RZ, R23 ;  /* 0x000000ffff207224 */ /* 0x000fe400078e0017 */
[----:B------:R-:W-:Y:S02]  /*45330*/  IMAD.MOV.U32 R24, RZ, RZ, R7 ;  /* 0x000000ffff187224 */ /* 0x000fe400078e0007 */
.L_x_61037:
[----:B------:R-:W-:Y:S05]  /*45340*/  BSYNC B1 ;  /* 0x0000000000017941 */ /* 0x000fea0003800000 */
.L_x_61035:
        /* <DEDUP_REMOVED lines=9> */
.L_x_61039:
[----:B------:R-:W-:Y:S01]  /*453e0*/  MOV R38, R39 ;  /* 0x0000002700267202 */ /* 0x000fe20000000f00 */
[----:B------:R-:W-:Y:S02]  /*453f0*/  IMAD.MOV.U32 R22, RZ, RZ, R5 ;  /* 0x000000ffff167224 */ /* 0x000fe400078e0005 */
[----:B------:R-:W-:Y:S02]  /*45400*/  IMAD.MOV.U32 R39, RZ, RZ, R48 ;  /* 0x000000ffff277224 */ /* 0x000fe400078e0030 */
[----:B------:R-:W-:Y:S02]  /*45410*/  IMAD.MOV.U32 R5, RZ, RZ, R40 ;  /* 0x000000ffff057224 */ /* 0x000fe400078e0028 */
.L_x_61040:
[----:B------:R-:W-:Y:S05]  /*45420*/  BSYNC B1 ;  /* 0x0000000000017941 */ /* 0x000fea0003800000 */
.L_x_61038:
        /* <DEDUP_REMOVED lines=9> */
.L_x_61042:
[----:B------:R-:W-:Y:S02]  /*454c0*/  IMAD.MOV.U32 R23, RZ, RZ, R38 ;  /* 0x000000ffff177224 */ /* 0x000fe400078e0026 */
[----:B------:R-:W-:Y:S02]  /*454d0*/  IMAD.MOV.U32 R7, RZ, RZ, R22 ;  /* 0x000000ffff077224 */ /* 0x000fe400078e0016 */
[----:B------:R-:W-:Y:S02]  /*454e0*/  IMAD.MOV.U32 R38, RZ, RZ, R21 ;  /* 0x000000ffff267224 */ /* 0x000fe400078e0015 */
[----:B------:R-:W-:Y:S02]  /*454f0*/  IMAD.MOV.U32 R22, RZ, RZ, R9 ;  /* 0x000000ffff167224 */ /* 0x000fe400078e0009 */
.L_x_61043:
[----:B------:R-:W-:Y:S05]  /*45500*/  BSYNC B1 ;  /* 0x0000000000017941 */ /* 0x000fea0003800000 */
.L_x_61041:
        /* <DEDUP_REMOVED lines=9> */
.L_x_61045:
[----:B------:R-:W-:Y:S02]  /*455a0*/  IMAD.MOV.U32 R42, RZ, RZ, R23 ;  /* 0x000000ffff2a7224 */ /* 0x000fe400078e0017 */
[----:B------:R-:W-:Y:S01]  /*455b0*/  IMAD.MOV.U32 R40, RZ, RZ, R7 ;  /* 0x000000ffff287224 */ /* 0x000fe200078e0007 */
[----:B------:R-:W-:Y:S01]  /*455c0*/  MOV R7, R20 ;  /* 0x0000001400077202 */ /* 0x000fe20000000f00 */
[----:B------:R-:W-:Y:S02]  /*455d0*/  IMAD.MOV.U32 R23, RZ, RZ, R50 ;  /* 0x000000ffff177224 */ /* 0x000fe400078e0032 */
.L_x_61046:
[----:B------:R-:W-:Y:S05]  /*455e0*/  BSYNC B1 ;  /* 0x0000000000017941 */ /* 0x000fea0003800000 */
.L_x_61044:
        /* <DEDUP_REMOVED lines=9> */
.L_x_61048:
[----:B------:R-:W-:Y:S01]  /*45680*/  IMAD.MOV.U32 R9, RZ, RZ, R42 ;  /* 0x000000ffff097224 */ /* 0x000fe200078e002a */
[----:B------:R-:W-:Y:S01]  /*45690*/  MOV R42, R19 ;  /* 0x00000013002a7202 */ /* 0x000fe20000000f00 */
[----:B------:R-:W-:Y:S02]  /*456a0*/  IMAD.MOV.U32 R20, RZ, RZ, R40 ;  /* 0x000000ffff147224 */ /* 0x000fe400078e0028 */
[----:B------:R-:W-:Y:S02]  /*456b0*/  IMAD.MOV.U32 R40, RZ, RZ, R11 ;  /* 0x000000ffff287224 */ /* 0x000fe400078e000b */
.L_x_61049:
[----:B------:R-:W-:Y:S05]  /*456c0*/  BSYNC B1 ;  /* 0x0000000000017941 */ /* 0x000fea0003800000 */
.L_x_61047:
        /* <DEDUP_REMOVED lines=9> */
.L_x_61051:
[----:B------:R-:W-:Y:S01]  /*45760*/  IMAD.MOV.U32 R19, RZ, RZ, R9 ;  /* 0x000000ffff137224 */ /* 0x000fe200078e0009 */
[----:B------:R-:W-:Y:S01]  /*45770*/  MOV R11, R20 ;  /* 0x00000014000b7202 */ /* 0x000fe20000000f00 */
[----:B------:R-:W-:Y:S02]  /*45780*/  IMAD.MOV.U32 R9, RZ, RZ, R18 ;  /* 0x000000ffff097224 */ /* 0x000fe400078e0012 */
[----:B------:R-:W-:Y:S02]  /*45790*/  IMAD.MOV.U32 R20, RZ, RZ, R37 ;  /* 0x000000ffff147224 */ /* 0x000fe400078e0025 */
.L_x_61052:
[----:B------:R-:W-:Y:S05]  /*457a0*/  BSYNC B1 ;  /* 0x0000000000017941 */ /* 0x000fea0003800000 */
.L_x_61050:
        /* <DEDUP_REMOVED lines=9> */
.L_x_61054:
[----:B------:R-:W-:Y:S01]  /*45840*/  MOV R18, R19 ;  /* 0x0000001300127202 */ /* 0x000fe20000000f00 */
[----:B------:R-:W-:Y:S02]  /*45850*/  IMAD.MOV.U32 R21, RZ, RZ, R11 ;  /* 0x000000ffff157224 */ /* 0x000fe400078e000b */
[----:B------:R-:W-:Y:S02]  /*45860*/  IMAD.MOV.U32 R19, RZ, RZ, R34 ;  /* 0x000000ffff137224 */ /* 0x000fe400078e0022 */
[----:B------:R-:W-:Y:S02]  /*45870*/  IMAD.MOV.U32 R11, RZ, RZ, R16 ;  /* 0x000000ffff0b7224 */ /* 0x000fe400078e0010 */
.L_x_61055:
[----:B------:R-:W-:Y:S05]  /*45880*/  BSYNC B1 ;  /* 0x0000000000017941 */ /* 0x000fea0003800000 */
.L_x_61053:
        /* <DEDUP_REMOVED lines=9> */
.L_x_61057:
[----:B------:R-:W-:Y:S02]  /*45920*/  IMAD.MOV.U32 R34, RZ, RZ, R18 ;  /* 0x000000ffff227224 */ /* 0x000fe400078e0012 */
[----:B------:R-:W-:Y:S02]  /*45930*/  IMAD.MOV.U32 R16, RZ, RZ, R21 ;  /* 0x000000ffff107224 */ /* 0x000fe400078e0015 */
[----:B------:R-:W-:Y:S02]  /*45940*/  IMAD.MOV.U32 R18, RZ, RZ, R17 ;  /* 0x000000ffff127224 */ /* 0x000fe400078e0011 */
[----:B------:R-:W-:Y:S02]  /*45950*/  IMAD.MOV.U32 R21, RZ, RZ, R36 ;  /* 0x000000ffff157224 */ /* 0x000fe400078e0024 */
.L_x_61058:
[----:B------:R-:W-:Y:S05]  /*45960*/  BSYNC B1 ;  /* 0x0000000000017941 */ /* 0x000fea0003800000 */
.L_x_61056:
        /* <DEDUP_REMOVED lines=9> */
.L_x_61060:
[----:B------:R-:W-:Y:S02]  /*45a00*/  IMAD.MOV.U32 R17, RZ, RZ, R34 ;  /* 0x000000ffff117224 */ /* 0x000fe400078e0022 */
[----:B------:R-:W-:Y:S01]  /*45a10*/  IMAD.MOV.U32 R36, RZ, RZ, R16 ;  /* 0x000000ffff247224 */ /* 0x000fe200078e0010 */
[----:B------:R-:W-:Y:S01]  /*45a20*/  MOV R16, R15 ;  /* 0x0000000f00107202 */ /* 0x000fe20000000f00 */
[----:B------:R-:W-:Y:S02]  /*45a30*/  IMAD.MOV.U32 R34, RZ, RZ, R31 ;  /* 0x000000ffff227224 */ /* 0x000fe400078e001f */
.L_x_61061:
[----:B------:R-:W-:Y:S05]  /*45a40*/  BSYNC B1 ;  /* 0x0000000000017941 */ /* 0x000fea0003800000 */
.L_x_61059:
        /* <DEDUP_REMOVED lines=9> */
.L_x_61063:
[----:B------:R-:W-:Y:S01]  /*45ae0*/  IMAD.MOV.U32 R31, RZ, RZ, R17 ;  /* 0x000000ffff1f7224 */ /* 0x000fe200078e0011 */
[----:B------:R-:W-:Y:S01]  /*45af0*/  MOV R17, R14 ;  /* 0x0000000e00117202 */ /* 0x000fe20000000f00 */
[----:B------:R-:W-:Y:S02]  /*45b00*/  IMAD.MOV.U32 R15, RZ, RZ, R36 ;  /* 0x000000ffff0f7224 */ /* 0x000fe400078e0024 */
[----:B------:R-:W-:Y:S02]  /*45b10*/  IMAD.MOV.U32 R36, RZ, RZ, R13 ;  /* 0x000000ffff247224 */ /* 0x000fe400078e000d */
.L_x_61064:
[----:B------:R-:W-:Y:S05]  /*45b20*/  BSYNC B1 ;  /* 0x0000000000017941 */ /* 0x000fea0003800000 */
.L_x_61062:
        /* <DEDUP_REMOVED lines=9> */
.L_x_61066:
[----:B------:R-:W-:Y:S01]  /*45bc0*/  IMAD.MOV.U32 R14, RZ, RZ, R31 ;  /* 0x000000ffff0e7224 */ /* 0x000fe200078e001f */
[----:B------:R-:W-:Y:S01]  /*45bd0*/  MOV R13, R15 ;  /* 0x0000000f000d7202 */ /* 0x000fe20000000f00 */
[----:B------:R-:W-:Y:S02]  /*45be0*/  IMAD.MOV.U32 R31, RZ, RZ, R28 ;  /* 0x000000ffff1f7224 */ /* 0x000fe400078e001c */
[----:B------:R-:W-:Y:S02]  /*45bf0*/  IMAD.MOV.U32 R15, RZ, RZ, R12 ;  /* 0x000000ffff0f7224 */ /* 0x000fe400078e000c */
.L_x_61067:
[----:B------:R-:W-:Y:S05]  /*45c00*/  BSYNC B1 ;  /* 0x0000000000017941 */ /* 0x000fea0003800000 */
.L_x_61065:
        /* <DEDUP_REMOVED lines=9> */
.L_x_61069:
[----:B------:R-:W-:Y:S01]  /*45ca0*/  MOV R28, R14 ;  /* 0x0000000e001c7202 */ /* 0x000fe20000000f00 */
[----:B------:R-:W-:Y:S02]  /*45cb0*/  IMAD.MOV.U32 R12, RZ, RZ, R13 ;  /* 0x000000ffff0c7224 */ /* 0x000fe400078e000d */
[----:B------:R-:W-:Y:S02]  /*45cc0*/  IMAD.MOV.U32 R14, RZ, RZ, R29 ;  /* 0x000000ffff0e7224 */ /* 0x000fe400078e001d */
[----:B------:R-:W-:Y:S02]  /*45cd0*/  IMAD.MOV.U32 R13, RZ, RZ, R30 ;  /* 0x000000ffff0d7224 */ /* 0x000fe400078e001e */
.L_x_61070:
[----:B------:R-:W-:Y:S05]  /*45ce0*/  BSYNC B1 ;  /* 0x0000000000017941 */ /* 0x000fea0003800000 */
.L_x_61068:
        /* <DEDUP_REMOVED lines=9> */
.L_x_61072:
[----:B------:R-:W-:Y:S02]  /*45d80*/  IMAD.MOV.U32 R29, RZ, RZ, R28 ;  /* 0x000000ffff1d7224 */ /* 0x000fe400078e001c */
[----:B------:R-:W-:Y:S02]  /*45d90*/  IMAD.MOV.U32 R30, RZ, RZ, R12 ;  /* 0x000000ffff1e7224 */ /* 0x000fe400078e000c */
[----:B------:R-:W-:Y:S02]  /*45da0*/  IMAD.MOV.U32 R28, RZ, RZ, R35 ;  /* 0x000000ffff1c7224 */ /* 0x000fe400078e0023 */
[----:B------:R-:W-:Y:S02]  /*45db0*/  IMAD.MOV.U32 R12, RZ, RZ, R33 ;  /* 0x000000ffff0c7224 */ /* 0x000fe400078e0021 */
.L_x_61073:
[----:B------:R-:W-:Y:S05]  /*45dc0*/  BSYNC B1 ;  /* 0x0000000000017941 */ /* 0x000fea0003800000 */
.L_x_61071:
        /* <DEDUP_REMOVED lines=9> */
.L_x_61075:
[----:B------:R-:W-:Y:S02]  /*45e60*/  IMAD.MOV.U32 R35, RZ, RZ, R29 ;  /* 0x000000ffff237224 */ /* 0x000fe400078e001d */
[----:B------:R-:W-:Y:S01]  /*45e70*/  IMAD.MOV.U32 R33, RZ, RZ, R30 ;  /* 0x000000ffff217224 */ /* 0x000fe200078e001e */
[----:B------:R-:W-:Y:S01]  /*45e80*/  MOV R30, R25 ;  /* 0x00000019001e7202 */ /* 0x000fe20000000f00 */
[----:B------:R-:W-:Y:S02]  /*45e90*/  IMAD.MOV.U32 R29, RZ, RZ, R26 ;  /* 0x000000ffff1d7224 */ /* 0x000fe400078e001a */
.L_x_61076:
[----:B------:R-:W-:Y:S05]  /*45ea0*/  BSYNC B1 ;  /* 0x0000000000017941 */ /* 0x000fea0003800000 */
.L_x_61074:
        /* <DEDUP_REMOVED lines=16> */
.L_x_61078:
[----:B------:R-:W-:Y:S01]  /*45fb0*/  MOV R44, R27 ;  /* 0x0000001b002c7202 */ /* 0x000fe20000000f00 */
[----:B------:R-:W-:Y:S02]  /*45fc0*/  IMAD.MOV.U32 R26, RZ, RZ, R43 ;  /* 0x000000ffff1a7224 */ /* 0x000fe400078e002b */
[----:B------:R-:W-:Y:S02]  /*45fd0*/  IMAD.MOV.U32 R27, RZ, RZ, R32 ;  /* 0x000000ffff1b7224 */ /* 0x000fe400078e0020 */
[----:B------:R-:W-:Y:S02]  /*45fe0*/  IMAD.MOV.U32 R43, RZ, RZ, R24 ;  /* 0x000000ffff2b7224 */ /* 0x000fe400078e0018 */
.L_x_61079:
[----:B------:R-:W-:Y:S05]  /*45ff0*/  BSYNC B1 ;  /* 0x0000000000017941 */ /* 0x000fea0003800000 */
.L_x_61077:
        /* <DEDUP_REMOVED lines=9> */
.L_x_61081:
[----:B------:R-:W-:Y:S02]  /*46090*/  IMAD.MOV.U32 R25, RZ, RZ, R44 ;  /* 0x000000ffff197224 */ /* 0x000fe400078e002c */
[----:B------:R-:W-:Y:S02]  /*460a0*/  IMAD.MOV.U32 R3, RZ, RZ, R26 ;  /* 0x000000ffff037224 */ /* 0x000fe400078e001a */
[----:B------:R-:W-:Y:S02]  /*460b0*/  IMAD.MOV.U32 R44, RZ, RZ, R39 ;  /* 0x000000ffff2c7224 */ /* 0x000fe400078e0027 */
[----:B------:R-:W-:Y:S02]  /*460c0*/  IMAD.MOV.U32 R26, RZ, RZ, R5 ;  /* 0x000000ffff1a7224 */ /* 0x000fe400078e0005 */
.L_x_61082:
[----:B------:R-:W-:Y:S05]  /*460d0*/  BSYNC B1 ;  /* 0x0000000000017941 */ /* 0x000fea0003800000 */
.L_x_61080:
        /* <DEDUP_REMOVED lines=9> */
.L_x_61084:
[----:B------:R-:W-:Y:S02]  /*46170*/  IMAD.MOV.U32 R32, RZ, RZ, R25 ;  /* 0x000000ffff207224 */ /* 0x000fe400078e0019 */
[----:B------:R-:W-:Y:S01]  /*46180*/  IMAD.MOV.U32 R24, RZ, RZ, R3 ;  /* 0x000000ffff187224 */ /* 0x000fe200078e0003 */
[----:B------:R-:W-:Y:S01]  /*46190*/  MOV R3, R22 ;  /* 0x0000001600037202 */ /* 0x000fe20000000f00 */
[----:B------:R-:W-:Y:S02]  /*461a0*/  IMAD.MOV.U32 R25, RZ, RZ, R38 ;  /* 0x000000ffff197224 */ /* 0x000fe400078e0026 */
.L_x_61085:
[----:B------:R-:W-:Y:S05]  /*461b0*/  BSYNC B1 ;  /* 0x0000000000017941 */ /* 0x000fea0003800000 */
.L_x_61083:
        /* <DEDUP_REMOVED lines=9> */
.L_x_61087:
[----:B------:R-:W-:Y:S01]  /*46250*/  IMAD.MOV.U32 R37, RZ, RZ, R32 ;  /* 0x000000ffff257224 */ /* 0x000fe200078e0020 */
[----:B------:R-:W-:Y:S01]  /*46260*/  MOV R32, R23 ;  /* 0x0000001700207202 */ /* 0x000fe20000000f00 */
[----:B------:R-:W-:Y:S02]  /*46270*/  IMAD.MOV.U32 R5, RZ, RZ, R24 ;  /* 0x000000ffff057224 */ /* 0x000fe400078e0018 */
[----:B------:R-:W-:Y:S02]  /*46280*/  IMAD.MOV.U32 R24, RZ, RZ, R7 ;  /* 0x000000ffff187224 */ /* 0x000fe400078e0007 */
.L_x_61088:
[----:B------:R-:W-:Y:S05]  /*46290*/  BSYNC B1 ;  /* 0x0000000000017941 */ /* 0x000fea0003800000 */
.L_x_61086:
        /* <DEDUP_REMOVED lines=9> */
.L_x_61090:
[----:B------:R-:W-:Y:S01]  /*46330*/  IMAD.MOV.U32 R22, RZ, RZ, R37 ;  /* 0x000000ffff167224 */ /* 0x000fe200078e0025 */
[----:B------:R-:W-:Y:S01]  /*46340*/  MOV R7, R5 ;  /* 0x0000000500077202 */ /* 0x000fe20000000f00 */
[----:B------:R-:W-:Y:S02]  /*46350*/  IMAD.MOV.U32 R37, RZ, RZ, R42 ;  /* 0x000000ffff257224 */ /* 0x000fe400078e002a */
[----:B------:R-:W-:Y:S02]  /*46360*/  IMAD.MOV.U32 R5, RZ, RZ, R40 ;  /* 0x000000ffff057224 */ /* 0x000fe400078e0028 */
.L_x_61091:
[----:B------:R-:W-:Y:S05]  /*46370*/  BSYNC B1 ;  /* 0x0000000000017941 */ /* 0x000fea0003800000 */
.L_x_61089:
        /* <DEDUP_REMOVED lines=9> */
.L_x_61093:
[----:B------:R-:W-:Y:S01]  /*46410*/  MOV R40, R22 ;  /* 0x0000001600287202 */ /* 0x000fe20000000f00 */
[----:B------:R-:W-:Y:S02]  /*46420*/  IMAD.MOV.U32 R38, RZ, RZ, R7 ;  /* 0x000000ffff267224 */ /* 0x000fe400078e0007 */
[----:B------:R-:W-:Y:S02]  /*46430*/  IMAD.MOV.U32 R22, RZ, RZ, R9 ;  /* 0x000000ffff167224 */ /* 0x000fe400078e0009 */
[----:B------:R-:W-:Y:S02]  /*46440*/  IMAD.MOV.U32 R7, RZ, RZ, R20 ;  /* 0x000000ffff077224 */ /* 0x000fe400078e0014 */
.L_x_61094:
[----:B------:R-:W-:Y:S05]  /*46450*/  BSYNC B1 ;  /* 0x0000000000017941 */ /* 0x000fea0003800000 */
.L_x_61092:
        /* <DEDUP_REMOVED lines=9> */
.L_x_61096:
[----:B------:R-:W-:Y:S02]  /*464f0*/  IMAD.MOV.U32 R9, RZ, RZ, R40 ;  /* 0x000000ffff097224 */ /* 0x000fe400078e0028 */
[----:B------:R-:W-:Y:S02]  /*46500*/  IMAD.MOV.U32 R20, RZ, RZ, R38 ;  /* 0x000000ffff147224 */ /* 0x000fe400078e0026 */
[----:B------:R-:W-:Y:S02]  /*46510*/  IMAD.MOV.U32 R40, RZ, RZ, R19 ;  /* 0x000000ffff287224 */ /* 0x000fe400078e0013 */
[----:B------:R-:W-:Y:S02]  /*46520*/  IMAD.MOV.U32 R38, RZ, RZ, R11 ;  /* 0x000000ffff267224 */ /* 0x000fe400078e000b */
.L_x_61097:
[----:B------:R-:W-:Y:S05]  /*46530*/  BSYNC B1 ;  /* 0x0000000000017941 */ /* 0x000fea0003800000 */
.L_x_61095:
        /* <DEDUP_REMOVED lines=9> */
.L_x_61099:
[----:B------:R-:W-:Y:S02]  /*465d0*/  IMAD.MOV.U32 R19, RZ, RZ, R9 ;  /* 0x000000ffff137224 */ /* 0x000fe400078e0009 */
[----:B------:R-:W-:Y:S01]  /*465e0*/  IMAD.MOV.U32 R11, RZ, RZ, R20 ;  /* 0x000000ffff0b7224 */ /* 0x000fe200078e0014 */
[----:B------:R-:W-:Y:S01]  /*465f0*/  MOV R20, R21 ;  /* 0x0000001500147202 */ /* 0x000fe20000000f00 */
[----:B------:R-:W-:Y:S02]  /*46600*/  IMAD.MOV.U32 R9, RZ, RZ, R18 ;  /* 0x000000ffff097224 */ /* 0x000fe400078e0012 */
.L_x_61100:
[----:B------:R-:W-:Y:S05]  /*46610*/  BSYNC B1 ;  /* 0x0000000000017941 */ /* 0x000fea0003800000 */
.L_x_61098:
        /* <DEDUP_REMOVED lines=9> */
.L_x_61102:
[----:B------:R-:W-:Y:S01]  /*466b0*/  IMAD.MOV.U32 R18, RZ, RZ, R19 ;  /* 0x000000ffff127224 */ /* 0x000fe200078e0013 */
[----:B------:R-:W-:Y:S01]  /*466c0*/  MOV R19, R34 ;  /* 0x0000002200137202 */ /* 0x000fe20000000f00 */
[----:B------:R-:W-:Y:S02]  /*466d0*/  IMAD.MOV.U32 R21, RZ, RZ, R11 ;  /* 0x000000ffff157224 */ /* 0x000fe400078e000b */
[----:B------:R-:W-:Y:S02]  /*466e0*/  IMAD.MOV.U32 R11, RZ, RZ, R16 ;  /* 0x000000ffff0b7224 */ /* 0x000fe400078e0010 */
.L_x_61103:
[----:B------:R-:W-:Y:S05]  /*466f0*/  BSYNC B1 ;  /* 0x0000000000017941 */ /* 0x000fea0003800000 */
.L_x_61101:
        /* <DEDUP_REMOVED lines=9> */
.L_x_61105:
[----:B------:R-:W-:Y:S01]  /*46790*/  IMAD.MOV.U32 R34, RZ, RZ, R18 ;  /* 0x000000ffff227224 */ /* 0x000fe200078e0012 */
[----:B------:R-:W-:Y:S01]  /*467a0*/  MOV R16, R21 ;  /* 0x0000001500107202 */ /* 0x000fe20000000f00 */
[----:B------:R-:W-:Y:S02]  /*467b0*/  IMAD.MOV.U32 R18, RZ, RZ, R17 ;  /* 0x000000ffff127224 */ /* 0x000fe400078e0011 */
[----:B------:R-:W-:Y:S02]  /*467c0*/  IMAD.MOV.U32 R21, RZ, RZ, R36 ;  /* 0x000000ffff157224 */ /* 0x000fe400078e0024 */
.L_x_61106:
[----:B------:R-:W-:Y:S05]  /*467d0*/  BSYNC B1 ;  /* 0x0000000000017941 */ /* 0x000fea0003800000 */
.L_x_61104:
        /* <DEDUP_REMOVED lines=9> */
.L_x_61108:
[----:B------:R-:W-:Y:S01]  /*46870*/  MOV R17, R34 ;  /* 0x0000002200117202 */ /* 0x000fe20000000f00 */
[----:B------:R-:W-:Y:S02]  /*46880*/  IMAD.MOV.U32 R36, RZ, RZ, R16 ;  /* 0x000000ffff247224 */ /* 0x000fe400078e0010 */
[----:B------:R-:W-:Y:S02]  /*46890*/  IMAD.MOV.U32 R34, RZ, RZ, R31 ;  /* 0x000000ffff227224 */ /* 0x000fe400078e001f */
[----:B------:R-:W-:Y:S02]  /*468a0*/  IMAD.MOV.U32 R16, RZ, RZ, R15 ;  /* 0x000000ffff107224 */ /* 0x000fe400078e000f */
.L_x_61109:
[----:B------:R-:W-:Y:S05]  /*468b0*/  BSYNC B1 ;  /* 0x0000000000017941 */ /* 0x000fea0003800000 */
.L_x_61107:
        /* <DEDUP_REMOVED lines=9> */
.L_x_61111:
[----:B------:R-:W-:Y:S02]  /*46950*/  IMAD.MOV.U32 R23, RZ, RZ, R17 ;  /* 0x000000ffff177224 */ /* 0x000fe400078e0011 */
[----:B------:R-:W-:Y:S02]  /*46960*/  IMAD.MOV.U32 R15, RZ, RZ, R36 ;  /* 0x000000ffff0f7224 */ /* 0x000fe400078e0024 */
[----:B------:R-:W-:Y:S02]  /*46970*/  IMAD.MOV.U32 R17, RZ, RZ, R14 ;  /* 0x000000ffff117224 */ /* 0x000fe400078e000e */
[----:B------:R-:W-:Y:S02]  /*46980*/  IMAD.MOV.U32 R36, RZ, RZ, R13 ;  /* 0x000000ffff247224 */ /* 0x000fe400078e000d */
.L_x_61112:
[----:B------:R-:W-:Y:S05]  /*46990*/  BSYNC B1 ;  /* 0x0000000000017941 */ /* 0x000fea0003800000 */
.L_x_61110:
        /* <DEDUP_REMOVED lines=9> */
.L_x_61114:
[----:B------:R-:W-:Y:S02]  /*46a30*/  IMAD.MOV.U32 R14, RZ, RZ, R23 ;  /* 0x000000ffff0e7224 */ /* 0x000fe400078e0017 */
[----:B------:R-:W-:Y:S01]  /*46a40*/  IMAD.MOV.U32 R13, RZ, RZ, R15 ;  /* 0x000000ffff0d7224 */ /* 0x000fe200078e000f */
[----:B------:R-:W-:Y:S01]  /*46a50*/  MOV R15, R12 ;  /* 0x0000000c000f7202 */ /* 0x000fe20000000f00 */
[----:B------:R-:W-:Y:S02]  /*46a60*/  IMAD.MOV.U32 R23, RZ, RZ, R28 ;  /* 0x000000ffff177224 */ /* 0x000fe400078e001c */
.L_x_61115:
[----:B------:R-:W-:Y:S05]  /*46a70*/  BSYNC B1 ;  /* 0x0000000000017941 */ /* 0x000fea0003800000 */
.L_x_61113:
        /* <DEDUP_REMOVED lines=9> */
.L_x_61117:
[----:B------:R-:W-:Y:S01]  /*46b10*/  IMAD.MOV.U32 R28, RZ, RZ, R14 ;  /* 0x000000ffff1c7224 */ /* 0x000fe200078e000e */
[----:B------:R-:W-:Y:S01]  /*46b20*/  MOV R14, R29 ;  /* 0x0000001d000e7202 */ /* 0x000fe20000000f00 */
[----:B------:R-:W-:Y:S02]  /*46b30*/  IMAD.MOV.U32 R12, RZ, RZ, R13 ;  /* 0x000000ffff0c7224 */ /* 0x000fe400078e000d */
[----:B------:R-:W-:Y:S02]  /*46b40*/  IMAD.MOV.U32 R13, RZ, RZ, R30 ;  /* 0x000000ffff0d7224 */ /* 0x000fe400078e001e */
.L_x_61118:
[----:B------:R-:W-:Y:S05]  /*46b50*/  BSYNC B1 ;  /* 0x0000000000017941 */ /* 0x000fea0003800000 */
.L_x_61116:
        /* <DEDUP_REMOVED lines=9> */
.L_x_61120:
[----:B------:R-:W-:Y:S01]  /*46bf0*/  IMAD.MOV.U32 R30, RZ, RZ, R28 ;  /* 0x000000ffff1e7224 */ /* 0x000fe200078e001c */
[----:B------:R-:W-:Y:S01]  /*46c00*/  MOV R29, R12 ;  /* 0x0000000c001d7202 */ /* 0x000fe20000000f00 */
[----:B------:R-:W-:Y:S02]  /*46c10*/  IMAD.MOV.U32 R28, RZ, RZ, R35 ;  /* 0x000000ffff1c7224 */ /* 0x000fe400078e0023 */
[----:B------:R-:W-:Y:S02]  /*46c20*/  IMAD.MOV.U32 R12, RZ, RZ, R33 ;  /* 0x000000ffff0c7224 */ /* 0x000fe400078e0021 */
.L_x_61121:
[----:B------:R-:W-:Y:S05]  /*46c30*/  BSYNC B1 ;  /* 0x0000000000017941 */ /* 0x000fea0003800000 */
.L_x_61119:
        /* <DEDUP_REMOVED lines=16> */
.L_x_61123:
[----:B------:R-:W-:Y:S02]  /*46d40*/  IMAD.MOV.U32 R42, RZ, RZ, R27 ;  /* 0x000000ffff2a7224 */ /* 0x000fe400078e001b */
[----:B------:R-:W-:Y:S01]  /*46d50*/  IMAD.MOV.U32 R10, RZ, RZ, R43 ;  /* 0x000000ffff0a7224 */ /* 0x000fe200078e002b */
[----:B------:R-:W-:Y:S01]  /*46d60*/  MOV R43, R26 ;  /* 0x0000001a002b7202 */ /* 0x000fe20000000f00 */
[----:B------:R-:W-:Y:S02]  /*46d70*/  IMAD.MOV.U32 R27, RZ, RZ, R44 ;  /* 0x000000ffff1b7224 */ /* 0x000fe400078e002c */
.L_x_61124:
[----:B------:R-:W-:Y:S05]  /*46d80*/  BSYNC B1 ;  /* 0x0000000000017941 */ /* 0x000fea0003800000 */
.L_x_61122:
        /* <DEDUP_REMOVED lines=9> */
.L_x_61126:
[----:B------:R-:W-:Y:S01]  /*46e20*/  IMAD.MOV.U32 R33, RZ, RZ, R42 ;  /* 0x000000ffff217224 */ /* 0x000fe200078e002a */
[----:B------:R-:W-:Y:S01]  /*46e30*/  MOV R42, R25 ;  /* 0x00000019002a7202 */ /* 0x000fe20000000f00 */
[----:B------:R-:W-:Y:S02]  /*46e40*/  IMAD.MOV.U32 R31, RZ, RZ, R10 ;  /* 0x000000ffff1f7224 */ /* 0x000fe400078e000a */
[----:B------:R-:W-:Y:S02]  /*46e50*/  IMAD.MOV.U32 R10, RZ, RZ, R3 ;  /* 0x000000ffff0a7224 */ /* 0x000fe400078e0003 */
.L_x_61127:
[----:B------:R-:W-:Y:S05]  /*46e60*/  BSYNC B1 ;  /* 0x0000000000017941 */ /* 0x000fea0003800000 */
.L_x_61125:
        /* <DEDUP_REMOVED lines=9> */
.L_x_61129:
[----:B------:R-:W-:Y:S01]  /*46f00*/  IMAD.MOV.U32 R44, RZ, RZ, R33 ;  /* 0x000000ffff2c7224 */ /* 0x000fe200078e0021 */
[----:B------:R-:W-:Y:S01]  /*46f10*/  MOV R26, R31 ;  /* 0x0000001f001a7202 */ /* 0x000fe20000000f00 */
[----:B------:R-:W-:Y:S02]  /*46f20*/  IMAD.MOV.U32 R33, RZ, RZ, R32 ;  /* 0x000000ffff217224 */ /* 0x000fe400078e0020 */
[----:B------:R-:W-:Y:S02]  /*46f30*/  IMAD.MOV.U32 R31, RZ, RZ, R24 ;  /* 0x000000ffff1f7224 */ /* 0x000fe400078e0018 */
.L_x_61130:
[----:B------:R-:W-:Y:S05]  /*46f40*/  BSYNC B1 ;  /* 0x0000000000017941 */ /* 0x000fea0003800000 */
.L_x_61128:
        /* <DEDUP_REMOVED lines=9> */
.L_x_61132:
[----:B------:R-:W-:Y:S01]  /*46fe0*/  MOV R3, R44 ;  /* 0x0000002c00037202 */ /* 0x000fe20000000f00 */
[----:B------:R-:W-:Y:S02]  /*46ff0*/  IMAD.MOV.U32 R24, RZ, RZ, R26 ;  /* 0x000000ffff187224 */ /* 0x000fe400078e001a */
[----:B------:R-:W-:Y:S02]  /*47000*/  IMAD.MOV.U32 R44, RZ, RZ, R37 ;  /* 0x000000ffff2c7224 */ /* 0x000fe400078e0025 */
[----:B------:R-:W-:Y:S02]  /*47010*/  IMAD.MOV.U32 R26, RZ, RZ, R5 ;  /* 0x000000ffff1a7224 */ /* 0x000fe400078e0005 */
.L_x_61133:
[----:B------:R-:W-:Y:S05]  /*47020*/  BSYNC B1 ;  /* 0x0000000000017941 */ /* 0x000fea0003800000 */
.L_x_61131:
        /* <DEDUP_REMOVED lines=9> */
.L_x_61135:
[----:B------:R-:W-:Y:S02]  /*470c0*/  IMAD.MOV.U32 R25, RZ, RZ, R3 ;  /* 0x000000ffff197224 */ /* 0x000fe400078e0003 */
[----:B------:R-:W-:Y:S02]  /*470d0*/  IMAD.MOV.U32 R5, RZ, RZ, R24 ;  /* 0x000000ffff057224 */ /* 0x000fe400078e0018 */
[----:B------:R-:W-:Y:S02]  /*470e0*/  IMAD.MOV.U32 R3, RZ, RZ, R22 ;  /* 0x000000ffff037224 */ /* 0x000fe400078e0016 */
[----:B------:R-:W-:Y:S02]  /*470f0*/  IMAD.MOV.U32 R24, RZ, RZ, R7 ;  /* 0x000000ffff187224 */ /* 0x000fe400078e0007 */
.L_x_61136:
[----:B------:R-:W-:Y:S05]  /*47100*/  BSYNC B1 ;  /* 0x0000000000017941 */ /* 0x000fea0003800000 */
.L_x_61134:
        /* <DEDUP_REMOVED lines=9> */
.L_x_61138:
[----:B------:R-:W-:Y:S02]  /*471a0*/  IMAD.MOV.U32 R22, RZ, RZ, R25 ;  /* 0x000000ffff167224 */ /* 0x000fe400078e0019 */
[----:B------:R-:W-:Y:S01]  /*471b0*/  IMAD.MOV.U32 R7, RZ, RZ, R5 ;  /* 0x000000ffff077224 */ /* 0x000fe200078e0005 */
[----:B------:R-:W-:Y:S01]  /*471c0*/  MOV R5, R38 ;  /* 0x0000002600057202 */ /* 0x000fe20000000f00 */
[----:B------:R-:W-:Y:S02]  /*471d0*/  IMAD.MOV.U32 R25, RZ, RZ, R40 ;  /* 0x000000ffff197224 */ /* 0x000fe400078e0028 */
.L_x_61139:
[----:B------:R-:W-:Y:S05]  /*471e0*/  BSYNC B1 ;  /* 0x0000000000017941 */ /* 0x000fea0003800000 */
.L_x_61137:
        /* <DEDUP_REMOVED lines=9> */
.L_x_61141:
[----:B------:R-:W-:Y:S01]  /*47280*/  IMAD.MOV.U32 R38, RZ, RZ, R22 ;  /* 0x000000ffff267224 */ /* 0x000fe200078e0016 */
[----:B------:R-:W-:Y:S01]  /*47290*/  MOV R22, R9 ;  /* 0x0000000900167202 */ /* 0x000fe20000000f00 */
[----:B------:R-:W-:Y:S02]  /*472a0*/  IMAD.MOV.U32 R32, RZ, RZ, R7 ;  /* 0x000000ffff207224 */ /* 0x000fe400078e0007 */
[----:B------:R-:W-:Y:S02]  /*472b0*/  IMAD.MOV.U32 R7, RZ, RZ, R20 ;  /* 0x000000ffff077224 */ /* 0x000fe400078e0014 */
.L_x_61142:
[----:B------:R-:W-:Y:S05]  /*472c0*/  BSYNC B1 ;  /* 0x0000000000017941 */ /* 0x000fea0003800000 */
.L_x_61140:
        /* <DEDUP_REMOVED lines=9> */
.L_x_61144:
[----:B------:R-:W-:Y:S01]  /*47360*/  IMAD.MOV.U32 R9, RZ, RZ, R38 ;  /* 0x000000ffff097224 */ /* 0x000fe200078e0026 */
[----:B------:R-:W-:Y:S01]  /*47370*/  MOV R20, R32 ;  /* 0x0000002000147202 */ /* 0x000fe20000000f00 */
[----:B------:R-:W-:Y:S02]  /*47380*/  IMAD.MOV.U32 R38, RZ, RZ, R19 ;  /* 0x000000ffff267224 */ /* 0x000fe400078e0013 */
[----:B------:R-:W-:Y:S02]  /*47390*/  IMAD.MOV.U32 R32, RZ, RZ, R11 ;  /* 0x000000ffff207224 */ /* 0x000fe400078e000b */
.L_x_61145:
[----:B------:R-:W-:Y:S05]  /*473a0*/  BSYNC B1 ;  /* 0x0000000000017941 */ /* 0x000fea0003800000 */
.L_x_61143:
        /* <DEDUP_REMOVED lines=9> */
.L_x_61147:
[----:B------:R-:W-:Y:S01]  /*47440*/  MOV R19, R9 ;  /* 0x0000000900137202 */ /* 0x000fe20000000f00 */
[----:B------:R-:W-:Y:S02]  /*47450*/  IMAD.MOV.U32 R11, RZ, RZ, R20 ;  /* 0x000000ffff0b7224 */ /* 0x000fe400078e0014 */
[----:B------:R-:W-:Y:S02]  /*47460*/  IMAD.MOV.U32 R9, RZ, RZ, R18 ;  /* 0x000000ffff097224 */ /* 0x000fe400078e0012 */
[----:B------:R-:W-:Y:S02]  /*47470*/  IMAD.MOV.U32 R20, RZ, RZ, R21 ;  /* 0x000000ffff147224 */ /* 0x000fe400078e0015 */
.L_x_61148:
[----:B------:R-:W-:Y:S05]  /*47480*/  BSYNC B1 ;  /* 0x0000000000017941 */ /* 0x000fea0003800000 */
.L_x_61146:
        /* <DEDUP_REMOVED lines=9> */
.L_x_61150:
[----:B------:R-:W-:Y:S02]  /*47520*/  IMAD.MOV.U32 R18, RZ, RZ, R19 ;  /* 0x000000ffff127224 */ /* 0x000fe400078e0013 */
[----:B------:R-:W-:Y:S02]  /*47530*/  IMAD.MOV.U32 R21, RZ, RZ, R11 ;  /* 0x000000ffff157224 */ /* 0x000fe400078e000b */
[----:B------:R-:W-:Y:S02]  /*47540*/  IMAD.MOV.U32 R19, RZ, RZ, R34 ;  /* 0x000000ffff137224 */ /* 0x000fe400078e0022 */
[----:B------:R-:W-:Y:S02]  /*47550*/  IMAD.MOV.U32 R11, RZ, RZ, R16 ;  /* 0x000000ffff0b7224 */ /* 0x000fe400078e0010 */
.L_x_61151:
[----:B------:R-:W-:Y:S05]  /*47560*/  BSYNC B1 ;  /* 0x0000000000017941 */ /* 0x000fea0003800000 */
.L_x_61149:
        /* <DEDUP_REMOVED lines=9> */
.L_x_61153:
[----:B------:R-:W-:Y:S02]  /*47600*/  IMAD.MOV.U32 R34, RZ, RZ, R18 ;  /* 0x000000ffff227224 */ /* 0x000fe400078e0012 */
[----:B------:R-:W-:Y:S01]  /*47610*/  IMAD.MOV.U32 R16, RZ, RZ, R21 ;  /* 0x000000ffff107224 */ /* 0x000fe200078e0015 */
[----:B------:R-:W-:Y:S01]  /*47620*/  MOV R21, R36 ;  /* 0x0000002400157202 */ /* 0x000fe20000000f00 */
[----:B------:R-:W-:Y:S02]  /*47630*/  IMAD.MOV.U32 R18, RZ, RZ, R17 ;  /* 0x000000ffff127224 */ /* 0x000fe400078e0011 */
.L_x_61154:
[----:B------:R-:W-:Y:S05]  /*47640*/  BSYNC B1 ;  /* 0x0000000000017941 */ /* 0x000fea0003800000 */
.L_x_61152:
        /* <DEDUP_REMOVED lines=9> */
.L_x_61156:
[----:B------:R-:W-:Y:S01]  /*476e0*/  IMAD.MOV.U32 R17, RZ, RZ, R34 ;  /* 0x000000ffff117224 */ /* 0x000fe200078e0022 */
[----:B------:R-:W-:Y:S01]  /*476f0*/  MOV R34, R23 ;  /* 0x0000001700227202 */ /* 0x000fe20000000f00 */
[----:B------:R-:W-:Y:S02]  /*47700*/  IMAD.MOV.U32 R36, RZ, RZ, R16 ;  /* 0x000000ffff247224 */ /* 0x000fe400078e0010 */
[----:B------:R-:W-:Y:S02]  /*47710*/  IMAD.MOV.U32 R16, RZ, RZ, R15 ;  /* 0x000000ffff107224 */ /* 0x000fe400078e000f */
.L_x_61157:
[----:B------:R-:W-:Y:S05]  /*47720*/  BSYNC B1 ;  /* 0x0000000000017941 */ /* 0x000fea0003800000 */
.L_x_61155:
        /* <DEDUP_REMOVED lines=9> */
.L_x_61159:
[----:B------:R-:W-:Y:S01]  /*477c0*/  IMAD.MOV.U32 R23, RZ, RZ, R17 ;  /* 0x000000ffff177224 */ /* 0x000fe200078e0011 */
[----:B------:R-:W-:Y:S01]  /*477d0*/  MOV R15, R36 ;  /* 0x00000024000f7202 */ /* 0x000fe20000000f00 */
[----:B------:R-:W-:Y:S02]  /*477e0*/  IMAD.MOV.U32 R17, RZ, RZ, R14 ;  /* 0x000000ffff117224 */ /* 0x000fe400078e000e */
[----:B------:R-:W-:Y:S02]  /*477f0*/  IMAD.MOV.U32 R36, RZ, RZ, R13 ;  /* 0x000000ffff247224 */ /* 0x000fe400078e000d */
.L_x_61160:
[----:B------:R-:W-:Y:S05]  /*47800*/  BSYNC B1 ;  /* 0x0000000000017941 */ /* 0x000fea0003800000 */
.L_x_61158:
        /* <DEDUP_REMOVED lines=9> */
.L_x_61162:
[----:B------:R-:W-:Y:S01]  /*478a0*/  MOV R13, R23 ;  /* 0x00000017000d7202 */ /* 0x000fe20000000f00 */
[----:B------:R-:W-:Y:S02]  /*478b0*/  IMAD.MOV.U32 R14, RZ, RZ, R15 ;  /* 0x000000ffff0e7224 */ /* 0x000fe400078e000f */
[----:B------:R-:W-:Y:S02]  /*478c0*/  IMAD.MOV.U32 R23, RZ, RZ, R28 ;  /* 0x000000ffff177224 */ /* 0x000fe400078e001c */
[----:B------:R-:W-:Y:S02]  /*478d0*/  IMAD.MOV.U32 R15, RZ, RZ, R12 ;  /* 0x000000ffff0f7224 */ /* 0x000fe400078e000c */
.L_x_61163:
[----:B------:R-:W-:Y:S05]  /*478e0*/  BSYNC B1 ;  /* 0x0000000000017941 */ /* 0x000fea0003800000 */
.L_x_61161:
        /* <DEDUP_REMOVED lines=9> */
.L_x_61165:
[----:B------:R-:W-:Y:S02]  /*47980*/  IMAD.MOV.U32 R28, RZ, RZ, R13 ;  /* 0x000000ffff1c7224 */ /* 0x000fe400078e000d */
[----:B------:R-:W-:Y:S02]  /*47990*/  IMAD.MOV.U32 R12, RZ, RZ, R14 ;  /* 0x000000ffff0c7224 */ /* 0x000fe400078e000e */
[----:B------:R-:W-:Y:S02]  /*479a0*/  IMAD.MOV.U32 R13, RZ, RZ, R30 ;  /* 0x000000ffff0d7224 */ /* 0x000fe400078e001e */
[----:B------:R-:W-:Y:S02]  /*479b0*/  IMAD.MOV.U32 R14, RZ, RZ, R29 ;  /* 0x000000ffff0e7224 */ /* 0x000fe400078e001d */
.L_x_61166:
[----:B------:R-:W-:Y:S05]  /*479c0*/  BSYNC B1 ;  /* 0x0000000000017941 */ /* 0x000fea0003800000 */
.L_x_61164:
        /* <DEDUP_REMOVED lines=16> */
.L_x_61168:
[----:B------:R-:W-:Y:S01]  /*47ad0*/  IMAD.MOV.U32 R8, RZ, RZ, R27 ;  /* 0x000000ffff087224 */ /* 0x000fe200078e001b */
[----:B------:R-:W-:Y:S01]  /*47ae0*/  MOV R30, R43 ;  /* 0x0000002b001e7202 */ /* 0x000fe20000000f00 */
[----:B------:R-:W-:Y:S02]  /*47af0*/  IMAD.MOV.U32 R27, RZ, RZ, R42 ;  /* 0x000000ffff1b7224 */ /* 0x000fe400078e002a */
[----:B------:R-:W-:Y:S02]  /*47b00*/  IMAD.MOV.U32 R43, RZ, RZ, R10 ;  /* 0x000000ffff2b7224 */ /* 0x000fe400078e000a */
.L_x_61169:
[----:B------:R-:W-:Y:S05]  /*47b10*/  BSYNC B1 ;  /* 0x0000000000017941 */ /* 0x000fea0003800000 */
.L_x_61167:
        /* <DEDUP_REMOVED lines=9> */
.L_x_61171:
[----:B------:R-:W-:Y:S01]  /*47bb0*/  MOV R29, R8 ;  /* 0x00000008001d7202 */ /* 0x000fe20000000f00 */
[----:B------:R-:W-:Y:S02]  /*47bc0*/  IMAD.MOV.U32 R35, RZ, RZ, R30 ;  /* 0x000000ffff237224 */ /* 0x000fe400078e001e */
[----:B------:R-:W-:Y:S02]  /*47bd0*/  IMAD.MOV.U32 R8, RZ, RZ, R33 ;  /* 0x000000ffff087224 */ /* 0x000fe400078e0021 */
[----:B------:R-:W-:Y:S02]  /*47be0*/  IMAD.MOV.U32 R30, RZ, RZ, R31 ;  /* 0x000000ffff1e7224 */ /* 0x000fe400078e001f */
.L_x_61172:
[----:B------:R-:W-:Y:S05]  /*47bf0*/  BSYNC B1 ;  /* 0x0000000000017941 */ /* 0x000fea0003800000 */
.L_x_61170:
        /* <DEDUP_REMOVED lines=9> */
.L_x_61174:
[----:B------:R-:W-:Y:S02]  /*47c90*/  IMAD.MOV.U32 R10, RZ, RZ, R29 ;  /* 0x000000ffff0a7224 */ /* 0x000fe400078e001d */
[----:B------:R-:W-:Y:S02]  /*47ca0*/  IMAD.MOV.U32 R31, RZ, RZ, R35 ;  /* 0x000000ffff1f7224 */ /* 0x000fe400078e0023 */
[----:B------:R-:W-:Y:S02]  /*47cb0*/  IMAD.MOV.U32 R29, RZ, RZ, R44 ;  /* 0x000000ffff1d7224 */ /* 0x000fe400078e002c */
[----:B------:R-:W-:Y:S02]  /*47cc0*/  IMAD.MOV.U32 R35, RZ, RZ, R26 ;  /* 0x000000ffff237224 */ /* 0x000fe400078e001a */
.L_x_61175:
[----:B------:R-:W-:Y:S05]  /*47cd0*/  BSYNC B1 ;  /* 0x0000000000017941 */ /* 0x000fea0003800000 */
.L_x_61173:
        /* <DEDUP_REMOVED lines=9> */
.L_x_61177:
[----:B------:R-:W-:Y:S02]  /*47d70*/  IMAD.MOV.U32 R26, RZ, RZ, R10 ;  /* 0x000000ffff1a7224 */ /* 0x000fe400078e000a */
[----:B------:R-:W-:Y:S01]  /*47d80*/  IMAD.MOV.U32 R40, RZ, RZ, R31 ;  /* 0x000000ffff287224 */ /* 0x000fe200078e001f */
[----:B------:R-:W-:Y:S01]  /*47d90*/  MOV R31, R24 ;  /* 0x00000018001f7202 */ /* 0x000fe20000000f00 */
[----:B------:R-:W-:Y:S02]  /*47da0*/  IMAD.MOV.U32 R10, RZ, RZ, R3 ;  /* 0x000000ffff0a7224 */ /* 0x000fe400078e0003 */
.L_x_61178:
[----:B------:R-:W-:Y:S05]  /*47db0*/  BSYNC B1 ;  /* 0x0000000000017941 */ /* 0x000fea0003800000 */
.L_x_61176:
        /* <DEDUP_REMOVED lines=9> */
.L_x_61180:
[----:B------:R-:W-:Y:S01]  /*47e50*/  IMAD.MOV.U32 R3, RZ, RZ, R26 ;  /* 0x000000ffff037224 */ /* 0x000fe200078e001a */
[----:B------:R-:W-:Y:S01]  /*47e60*/  MOV R26, R25 ;  /* 0x00000019001a7202 */ /* 0x000fe20000000f00 */
[----:B------:R-:W-:Y:S02]  /*47e70*/  IMAD.MOV.U32 R24, RZ, RZ, R40 ;  /* 0x000000ffff187224 */ /* 0x000fe400078e0028 */
[----:B------:R-:W-:Y:S02]  /*47e80*/  IMAD.MOV.U32 R40, RZ, RZ, R5 ;  /* 0x000000ffff287224 */ /* 0x000fe400078e0005 */
.L_x_61181:
[----:B------:R-:W-:Y:S05]  /*47e90*/  BSYNC B1 ;  /* 0x0000000000017941 */ /* 0x000fea0003800000 */
.L_x_61179:
        /* <DEDUP_REMOVED lines=9> */
.L_x_61183:
[----:B------:R-:W-:Y:S01]  /*47f30*/  IMAD.MOV.U32 R5, RZ, RZ, R3 ;  /* 0x000000ffff057224 */ /* 0x000fe200078e0003 */
[----:B------:R-:W-:Y:S01]  /*47f40*/  MOV R25, R24 ;  /* 0x0000001800197202 */ /* 0x000fe20000000f00 */
[----:B------:R-:W-:Y:S02]  /*47f50*/  IMAD.MOV.U32 R3, RZ, RZ, R22 ;  /* 0x000000ffff037224 */ /* 0x000fe400078e0016 */
[----:B------:R-:W-:Y:S02]  /*47f60*/  IMAD.MOV.U32 R24, RZ, RZ, R7 ;  /* 0x000000ffff187224 */ /* 0x000fe400078e0007 */
.L_x_61184:
[----:B------:R-:W-:Y:S05]  /*47f70*/  BSYNC B1 ;  /* 0x0000000000017941 */ /* 0x000fea0003800000 */
.L_x_61182:
        /* <DEDUP_REMOVED lines=9> */
.L_x_61186:
[----:B------:R-:W-:Y:S01]  /*48010*/  MOV R22, R5 ;  /* 0x0000000500167202 */ /* 0x000fe20000000f00 */
[----:B------:R-:W-:Y:S02]  /*48020*/  IMAD.MOV.U32 R7, RZ, RZ, R25 ;  /* 0x000000ffff077224 */ /* 0x000fe400078e0019 */
[----:B------:R-:W-:Y:S02]  /*48030*/  IMAD.MOV.U32 R5, RZ, RZ, R38 ;  /* 0x000000ffff057224 */ /* 0x000fe400078e0026 */
[----:B------:R-:W-:Y:S02]  /*48040*/  IMAD.MOV.U32 R25, RZ, RZ, R32 ;  /* 0x000000ffff197224 */ /* 0x000fe400078e0020 */
.L_x_61187:
[----:B------:R-:W-:Y:S05]  /*48050*/  BSYNC B1 ;  /* 0x0000000000017941 */ /* 0x000fea0003800000 */
.L_x_61185:
        /* <DEDUP_REMOVED lines=9> */
.L_x_61189:
[----:B------:R-:W-:Y:S02]  /*480f0*/  IMAD.MOV.U32 R32, RZ, RZ, R22 ;  /* 0x000000ffff207224 */ /* 0x000fe400078e0016 */
[----:B------:R-:W-:Y:S02]  /*48100*/  IMAD.MOV.U32 R38, RZ, RZ, R7 ;  /* 0x000000ffff267224 */ /* 0x000fe400078e0007 */
[----:B------:R-:W-:Y:S02]  /*48110*/  IMAD.MOV.U32 R22, RZ, RZ, R9 ;  /* 0x000000ffff167224 */ /* 0x000fe400078e0009 */
[----:B------:R-:W-:Y:S02]  /*48120*/  IMAD.MOV.U32 R7, RZ, RZ, R20 ;  /* 0x000000ffff077224 */ /* 0x000fe400078e0014 */
.L_x_61190:
[----:B------:R-:W-:Y:S05]  /*48130*/  BSYNC B1 ;  /* 0x0000000000017941 */ /* 0x000fea0003800000 */
.L_x_61188:
        /* <DEDUP_REMOVED lines=9> */
.L_x_61192:
[----:B------:R-:W-:Y:S02]  /*481d0*/  IMAD.MOV.U32 R9, RZ, RZ, R32 ;  /* 0x000000ffff097224 */ /* 0x000fe400078e0020 */
[----:B------:R-:W-:Y:S01]  /*481e0*/  IMAD.MOV.U32 R20, RZ, RZ, R38 ;  /* 0x000000ffff147224 */ /* 0x000fe200078e0026 */
[----:B------:R-:W-:Y:S01]  /*481f0*/  MOV R38, R11 ;  /* 0x0000000b00267202 */ /* 0x000fe20000000f00 */
[----:B------:R-:W-:Y:S02]  /*48200*/  IMAD.MOV.U32 R32, RZ, RZ, R19 ;  /* 0x000000ffff207224 */ /* 0x000fe400078e0013 */
.L_x_61193:
[----:B------:R-:W-:Y:S05]  /*48210*/  BSYNC B1 ;  /* 0x0000000000017941 */ /* 0x000fea0003800000 */
.L_x_61191:
        /* <DEDUP_REMOVED lines=9> */
.L_x_61195:
[----:B------:R-:W-:Y:S01]  /*482b0*/  IMAD.MOV.U32 R11, RZ, RZ, R9 ;  /* 0x000000ffff0b7224 */ /* 0x000fe200078e0009 */
[----:B------:R-:W-:Y:S01]  /*482c0*/  MOV R9, R18 ;  /* 0x0000001200097202 */ /* 0x000fe20000000f00 */
[----:B------:R-:W-:Y:S02]  /*482d0*/  IMAD.MOV.U32 R19, RZ, RZ, R20 ;  /* 0x000000ffff137224 */ /* 0x000fe400078e0014 */
[----:B------:R-:W-:Y:S02]  /*482e0*/  IMAD.MOV.U32 R20, RZ, RZ, R21 ;  /* 0x000000ffff147224 */ /* 0x000fe400078e0015 */
.L_x_61196:
[----:B------:R-:W-:Y:S05]  /*482f0*/  BSYNC B1 ;  /* 0x0000000000017941 */ /* 0x000fea0003800000 */
.L_x_61194:
        /* <DEDUP_REMOVED lines=9> */
.L_x_61198:
[----:B------:R-:W-:Y:S01]  /*48390*/  IMAD.MOV.U32 R18, RZ, RZ, R11 ;  /* 0x000000ffff127224 */ /* 0x000fe200078e000b */
[----:B------:R-:W-:Y:S01]  /*483a0*/  MOV R21, R19 ;  /* 0x0000001300157202 */ /* 0x000fe20000000f00 */
[----:B------:R-:W-:Y:S02]  /*483b0*/  IMAD.MOV.U32 R11, RZ, RZ, R34 ;  /* 0x000000ffff0b7224 */ /* 0x000fe400078e0022 */
[----:B------:R-:W-:Y:S02]  /*483c0*/  IMAD.MOV.U32 R19, RZ, RZ, R16 ;  /* 0x000000ffff137224 */ /* 0x000fe400078e0010 */
.L_x_61199:
[----:B------:R-:W-:Y:S05]  /*483d0*/  BSYNC B1 ;  /* 0x0000000000017941 */ /* 0x000fea0003800000 */
.L_x_61197:
        /* <DEDUP_REMOVED lines=9> */
.L_x_61201:
[----:B------:R-:W-:Y:S01]  /*48470*/  MOV R16, R18 ;  /* 0x0000001200107202 */ /* 0x000fe20000000f00 */
[----:B------:R-:W-:Y:S02]  /*48480*/  IMAD.MOV.U32 R34, RZ, RZ, R21 ;  /* 0x000000ffff227224 */ /* 0x000fe400078e0015 */
[----:B------:R-:W-:Y:S02]  /*48490*/  IMAD.MOV.U32 R18, RZ, RZ, R17 ;  /* 0x000000ffff127224 */ /* 0x000fe400078e0011 */
[----:B------:R-:W-:Y:S02]  /*484a0*/  IMAD.MOV.U32 R21, RZ, RZ, R36 ;  /* 0x000000ffff157224 */ /* 0x000fe400078e0024 */
.L_x_61202:
[----:B------:R-:W-:Y:S05]  /*484b0*/  BSYNC B1 ;  /* 0x0000000000017941 */ /* 0x000fea0003800000 */
.L_x_61200:
        /* <DEDUP_REMOVED lines=9> */
.L_x_61204:
[----:B------:R-:W-:Y:S02]  /*48550*/  IMAD.MOV.U32 R36, RZ, RZ, R16 ;  /* 0x000000ffff247224 */ /* 0x000fe400078e0010 */
[----:B------:R-:W-:Y:S02]  /*48560*/  IMAD.MOV.U32 R17, RZ, RZ, R34 ;  /* 0x000000ffff117224 */ /* 0x000fe400078e0022 */
[----:B------:R-:W-:Y:S02]  /*48570*/  IMAD.MOV.U32 R16, RZ, RZ, R23 ;  /* 0x000000ffff107224 */ /* 0x000fe400078e0017 */
[----:B------:R-:W-:Y:S02]  /*48580*/  IMAD.MOV.U32 R34, RZ, RZ, R15 ;  /* 0x000000ffff227224 */ /* 0x000fe400078e000f */
.L_x_61205:
[----:B------:R-:W-:Y:S05]  /*48590*/  BSYNC B1 ;  /* 0x0000000000017941 */ /* 0x000fea0003800000 */
.L_x_61203:
        /* <DEDUP_REMOVED lines=9> */
.L_x_61207:
[----:B------:R-:W-:Y:S02]  /*48630*/  IMAD.MOV.U32 R15, RZ, RZ, R36 ;  /* 0x000000ffff0f7224 */ /* 0x000fe400078e0024 */
[----:B------:R-:W-:Y:S01]  /*48640*/  IMAD.MOV.U32 R23, RZ, RZ, R17 ;  /* 0x000000ffff177224 */ /* 0x000fe200078e0011 */
[----:B------:R-:W-:Y:S01]  /*48650*/  MOV R17, R14 ;  /* 0x0000000e00117202 */ /* 0x000fe20000000f00 */
[----:B------:R-:W-:Y:S02]  /*48660*/  IMAD.MOV.U32 R36, RZ, RZ, R13 ;  /* 0x000000ffff247224 */ /* 0x000fe400078e000d */
.L_x_61208:
[----:B------:R-:W-:Y:S05]  /*48670*/  BSYNC B1 ;  /* 0x0000000000017941 */ /* 0x000fea0003800000 */
.L_x_61206:
        /* <DEDUP_REMOVED lines=9> */
.L_x_61210:
[----:B------:R-:W-:Y:S01]  /*48710*/  IMAD.MOV.U32 R13, RZ, RZ, R15 ;  /* 0x000000ffff0d7224 */ /* 0x000fe200078e000f */
[----:B------:R-:W-:Y:S01]  /*48720*/  MOV R15, R28 ;  /* 0x0000001c000f7202 */ /* 0x000fe20000000f00 */
[----:B------:R-:W-:Y:S02]  /*48730*/  IMAD.MOV.U32 R14, RZ, RZ, R23 ;  /* 0x000000ffff0e7224 */ /* 0x000fe400078e0017 */
[----:B------:R-:W-:Y:S02]  /*48740*/  IMAD.MOV.U32 R23, RZ, RZ, R12 ;  /* 0x000000ffff177224 */ /* 0x000fe400078e000c */
.L_x_61211:
[----:B------:R-:W-:Y:S05]  /*48750*/  BSYNC B1 ;  /* 0x0000000000017941 */ /* 0x000fea0003800000 */
.L_x_61209:
        /* <DEDUP_REMOVED lines=16> */
.L_x_61213:
[----:B------:R-:W-:Y:S02]  /*48860*/  IMAD.MOV.U32 R6, RZ, RZ, R27 ;  /* 0x000000ffff067224 */ /* 0x000fe400078e001b */
[----:B------:R-:W-:Y:S02]  /*48870*/  IMAD.MOV.U32 R12, RZ, RZ, R43 ;  /* 0x000000ffff0c7224 */ /* 0x000fe400078e002b */
[----:B------:R-:W-:Y:S02]  /*48880*/  IMAD.MOV.U32 R27, RZ, RZ, R8 ;  /* 0x000000ffff1b7224 */ /* 0x000fe400078e0008 */
[----:B------:R-:W-:Y:S02]  /*48890*/  IMAD.MOV.U32 R43, RZ, RZ, R30 ;  /* 0x000000ffff2b7224 */ /* 0x000fe400078e001e */
.L_x_61214:
[----:B------:R-:W-:Y:S05]  /*488a0*/  BSYNC B1 ;  /* 0x0000000000017941 */ /* 0x000fea0003800000 */
.L_x_61212:
        /* <DEDUP_REMOVED lines=9> */
.L_x_61216:
[----:B------:R-:W-:Y:S02]  /*48940*/  IMAD.MOV.U32 R33, RZ, RZ, R6 ;  /* 0x000000ffff217224 */ /* 0x000fe400078e0006 */
[----:B------:R-:W-:Y:S01]  /*48950*/  IMAD.MOV.U32 R8, RZ, RZ, R12 ;  /* 0x000000ffff087224 */ /* 0x000fe200078e000c */
[----:B------:R-:W-:Y:S01]  /*48960*/  MOV R12, R35 ;  /* 0x00000023000c7202 */ /* 0x000fe20000000f00 */
[----:B------:R-:W-:Y:S02]  /*48970*/  IMAD.MOV.U32 R6, RZ, RZ, R29 ;  /* 0x000000ffff067224 */ /* 0x000fe400078e001d */
.L_x_61217:
[----:B------:R-:W-:Y:S05]  /*48980*/  BSYNC B1 ;  /* 0x0000000000017941 */ /* 0x000fea0003800000 */
.L_x_61215:
        /* <DEDUP_REMOVED lines=9> */
.L_x_61219:
[----:B------:R-:W-:Y:S01]  /*48a20*/  IMAD.MOV.U32 R29, RZ, RZ, R33 ;  /* 0x000000ffff1d7224 */ /* 0x000fe200078e0021 */
[----:B------:R-:W-:Y:S01]  /*48a30*/  MOV R33, R10 ;  /* 0x0000000a00217202 */ /* 0x000fe20000000f00 */
[----:B------:R-:W-:Y:S02]  /*48a40*/  IMAD.MOV.U32 R35, RZ, RZ, R8 ;  /* 0x000000ffff237224 */ /* 0x000fe400078e0008 */
[----:B------:R-:W-:Y:S02]  /*48a50*/  IMAD.MOV.U32 R8, RZ, RZ, R31 ;  /* 0x000000ffff087224 */ /* 0x000fe400078e001f */
.L_x_61220:
[----:B------:R-:W-:Y:S05]  /*48a60*/  BSYNC B1 ;  /* 0x0000000000017941 */ /* 0x000fea0003800000 */
.L_x_61218:
        /* <DEDUP_REMOVED lines=9> */
.L_x_61222:
[----:B------:R-:W-:Y:S01]  /*48b00*/  IMAD.MOV.U32 R10, RZ, RZ, R29 ;  /* 0x000000ffff0a7224 */ /* 0x000fe200078e001d */
[----:B------:R-:W-:Y:S01]  /*48b10*/  MOV R31, R35 ;  /* 0x00000023001f7202 */ /* 0x000fe20000000f00 */
[----:B------:R-:W-:Y:S02]  /*48b20*/  IMAD.MOV.U32 R29, RZ, RZ, R26 ;  /* 0x000000ffff1d7224 */ /* 0x000fe400078e001a */
[----:B------:R-:W-:Y:S02]  /*48b30*/  IMAD.MOV.U32 R35, RZ, RZ, R40 ;  /* 0x000000ffff237224 */ /* 0x000fe400078e0028 */
.L_x_61223:
[----:B------:R-:W-:Y:S05]  /*48b40*/  BSYNC B1 ;  /* 0x0000000000017941 */ /* 0x000fea0003800000 */
.L_x_61221:
        /* <DEDUP_REMOVED lines=9> */
.L_x_61225:
[----:B------:R-:W-:Y:S01]  /*48be0*/  MOV R26, R10 ;  /* 0x0000000a001a7202 */ /* 0x000fe20000000f00 */
[----:B------:R-:W-:Y:S02]  /*48bf0*/  IMAD.MOV.U32 R28, RZ, RZ, R31 ;  /* 0x000000ffff1c7224 */ /* 0x000fe400078e001f */
[----:B------:R-:W-:Y:S02]  /*48c00*/  IMAD.MOV.U32 R10, RZ, RZ, R3 ;  /* 0x000000ffff0a7224 */ /* 0x000fe400078e0003 */
[----:B------:R-:W-:Y:S02]  /*48c10*/  IMAD.MOV.U32 R31, RZ, RZ, R24 ;  /* 0x000000ffff1f7224 */ /* 0x000fe400078e0018 */
.L_x_61226:
[----:B------:R-:W-:Y:S05]  /*48c20*/  BSYNC B1 ;  /* 0x0000000000017941 */ /* 0x000fea0003800000 */
.L_x_61224:
        /* <DEDUP_REMOVED lines=9> */
.L_x_61228:
[----:B------:R-:W-:Y:S02]  /*48cc0*/  IMAD.MOV.U32 R3, RZ, RZ, R26 ;  /* 0x000000ffff037224 */ /* 0x000fe400078e001a */
[----:B------:R-:W-:Y:S02]  /*48cd0*/  IMAD.MOV.U32 R24, RZ, RZ, R28 ;  /* 0x000000ffff187224 */ /* 0x000fe400078e001c */
[----:B------:R-:W-:Y:S02]  /*48ce0*/  IMAD.MOV.U32 R26, RZ, RZ, R5 ;  /* 0x000000ffff1a7224 */ /* 0x000fe400078e0005 */
[----:B------:R-:W-:Y:S02]  /*48cf0*/  IMAD.MOV.U32 R28, RZ, RZ, R25 ;  /* 0x000000ffff1c7224 */ /* 0x000fe400078e0019 */
.L_x_61229:
[----:B------:R-:W-:Y:S05]  /*48d00*/  BSYNC B1 ;  /* 0x0000000000017941 */ /* 0x000fea0003800000 */
.L_x_61227:
        /* <DEDUP_REMOVED lines=9> */
.L_x_61231:
[----:B------:R-:W-:Y:S02]  /*48da0*/  IMAD.MOV.U32 R5, RZ, RZ, R3 ;  /* 0x000000ffff057224 */ /* 0x000fe400078e0003 */
[----:B------:R-:W-:Y:S01]  /*48db0*/  IMAD.MOV.U32 R25, RZ, RZ, R24 ;  /* 0x000000ffff197224 */ /* 0x000fe200078e0018 */
[----:B------:R-:W-:Y:S01]  /*48dc0*/  MOV R24, R7 ;  /* 0x0000000700187202 */ /* 0x000fe20000000f00 */
[----:B------:R-:W-:Y:S02]  /*48dd0*/  IMAD.MOV.U32 R3, RZ, RZ, R22 ;  /* 0x000000ffff037224 */ /* 0x000fe400078e0016 */
.L_x_61232:
[----:B------:R-:W-:Y:S05]  /*48de0*/  BSYNC B1 ;  /* 0x0000000000017941 */ /* 0x000fea0003800000 */
.L_x_61230:
        /* <DEDUP_REMOVED lines=9> */
.L_x_61234:
[----:B------:R-:W-:Y:S01]  /*48e80*/  IMAD.MOV.U32 R22, RZ, RZ, R5 ;  /* 0x000000ffff167224 */ /* 0x000fe200078e0005 */
[----:B------:R-:W-:Y:S01]  /*48e90*/  MOV R5, R32 ;  /* 0x0000002000057202 */ /* 0x000fe20000000f00 */
[----:B------:R-:W-:Y:S02]  /*48ea0*/  IMAD.MOV.U32 R7, RZ, RZ, R25 ;  /* 0x000000ffff077224 */ /* 0x000fe400078e0019 */
[----:B------:R-:W-:Y:S02]  /*48eb0*/  IMAD.MOV.U32 R25, RZ, RZ, R38 ;  /* 0x000000ffff197224 */ /* 0x000fe400078e0026 */
.L_x_61235:
[----:B------:R-:W-:Y:S05]  /*48ec0*/  BSYNC B1 ;  /* 0x0000000000017941 */ /* 0x000fea0003800000 */
.L_x_61233:
        /* <DEDUP_REMOVED lines=9> */
.L_x_61237:
[----:B------:R-:W-:Y:S01]  /*48f60*/  IMAD.MOV.U32 R30, RZ, RZ, R22 ;  /* 0x000000ffff1e7224 */ /* 0x000fe200078e0016 */
[----:B------:R-:W-:Y:S01]  /*48f70*/  MOV R32, R7 ;  /* 0x0000000700207202 */ /* 0x000fe20000000f00 */
[----:B------:R-:W-:Y:S02]  /*48f80*/  IMAD.MOV.U32 R22, RZ, RZ, R9 ;  /* 0x000000ffff167224 */ /* 0x000fe400078e0009 */
[----:B------:R-:W-:Y:S02]  /*48f90*/  IMAD.MOV.U32 R7, RZ, RZ, R20 ;  /* 0x000000ffff077224 */ /* 0x000fe400078e0014 */
.L_x_61238:
[----:B------:R-:W-:Y:S05]  /*48fa0*/  BSYNC B1 ;  /* 0x0000000000017941 */ /* 0x000fea0003800000 */
.L_x_61236:
        /* <DEDUP_REMOVED lines=9> */
.L_x_61240:
[----:B------:R-:W-:Y:S01]  /*49040*/  MOV R9, R30 ;  /* 0x0000001e00097202 */ /* 0x000fe20000000f00 */
[----:B------:R-:W-:Y:S02]  /*49050*/  IMAD.MOV.U32 R20, RZ, RZ, R32 ;  /* 0x000000ffff147224 */ /* 0x000fe400078e0020 */
[----:B------:R-:W-:Y:S02]  /*49060*/  IMAD.MOV.U32 R30, RZ, RZ, R11 ;  /* 0x000000ffff1e7224 */ /* 0x000fe400078e000b */
[----:B------:R-:W-:Y:S02]  /*49070*/  IMAD.MOV.U32 R32, RZ, RZ, R19 ;  /* 0x000000ffff207224 */ /* 0x000fe400078e0013 */
.L_x_61241:
[----:B------:R-:W-:Y:S05]  /*49080*/  BSYNC B1 ;  /* 0x0000000000017941 */ /* 0x000fea0003800000 */
.L_x_61239:
        /* <DEDUP_REMOVED lines=9> */
.L_x_61243:
[----:B------:R-:W-:Y:S02]  /*49120*/  IMAD.MOV.U32 R11, RZ, RZ, R9 ;  /* 0x000000ffff0b7224 */ /* 0x000fe400078e0009 */
[----:B------:R-:W-:Y:S02]  /*49130*/  IMAD.MOV.U32 R19, RZ, RZ, R20 ;  /* 0x000000ffff137224 */ /* 0x000fe400078e0014 */
[----:B------:R-:W-:Y:S02]  /*49140*/  IMAD.MOV.U32 R9, RZ, RZ, R18 ;  /* 0x000000ffff097224 */ /* 0x000fe400078e0012 */
[----:B------:R-:W-:Y:S02]  /*49150*/  IMAD.MOV.U32 R20, RZ, RZ, R21 ;  /* 0x000000ffff147224 */ /* 0x000fe400078e0015 */
.L_x_61244:
[----:B------:R-:W-:Y:S05]  /*49160*/  BSYNC B1 ;  /* 0x0000000000017941 */ /* 0x000fea0003800000 */
.L_x_61242:
        /* <DEDUP_REMOVED lines=9> */
.L_x_61246:
[----:B------:R-:W-:Y:S02]  /*49200*/  IMAD.MOV.U32 R21, RZ, RZ, R11 ;  /* 0x000000ffff157224 */ /* 0x000fe400078e000b */
[----:B------:R-:W-:Y:S01]  /*49210*/  IMAD.MOV.U32 R18, RZ, RZ, R19 ;  /* 0x000000ffff127224 */ /* 0x000fe200078e0013 */
[----:B------:R-:W-:Y:S01]  /*49220*/  MOV R19, R34 ;  /* 0x0000002200137202 */ /* 0x000fe20000000f00 */
[----:B------:R-:W-:Y:S02]  /*49230*/  IMAD.MOV.U32 R11, RZ, RZ, R16 ;  /* 0x000000ffff0b7224 */ /* 0x000fe400078e0010 */
.L_x_61247:
[----:B------:R-:W-:Y:S05]  /*49240*/  BSYNC B1 ;  /* 0x0000000000017941 */ /* 0x000fea0003800000 */
.L_x_61245:
        /* <DEDUP_REMOVED lines=9> */
.L_x_61249:
[----:B------:R-:W-:Y:S01]  /*492e0*/  IMAD.MOV.U32 R16, RZ, RZ, R21 ;  /* 0x000000ffff107224 */ /* 0x000fe200078e0015 */
[----:B------:R-:W-:Y:S01]  /*492f0*/  MOV R21, R36 ;  /* 0x0000002400157202 */ /* 0x000fe20000000f00 */
[----:B------:R-:W-:Y:S02]  /*49300*/  IMAD.MOV.U32 R34, RZ, RZ, R18 ;  /* 0x000000ffff227224 */ /* 0x000fe400078e0012 */
[----:B------:R-:W-:Y:S02]  /*49310*/  IMAD.MOV.U32 R18, RZ, RZ, R17 ;  /* 0x000000ffff127224 */ /* 0x000fe400078e0011 */
.L_x_61250:
[----:B------:R-:W-:Y:S05]  /*49320*/  BSYNC B1 ;  /* 0x0000000000017941 */ /* 0x000fea0003800000 */
.L_x_61248:
        /* <DEDUP_REMOVED lines=9> */
.L_x_61252:
[----:B------:R-:W-:Y:S01]  /*493c0*/  IMAD.MOV.U32 R36, RZ, RZ, R16 ;  /* 0x000000ffff247224 */ /* 0x000fe200078e0010 */
[----:B------:R-:W-:Y:S01]  /*493d0*/  MOV R17, R34 ;  /* 0x0000002200117202 */ /* 0x000fe20000000f00 */
[----:B------:R-:W-:Y:S02]  /*493e0*/  IMAD.MOV.U32 R16, RZ, RZ, R15 ;  /* 0x000000ffff107224 */ /* 0x000fe400078e000f */
[----:B------:R-:W-:Y:S02]  /*493f0*/  IMAD.MOV.U32 R34, RZ, RZ, R23 ;  /* 0x000000ffff227224 */ /* 0x000fe400078e0017 */
.L_x_61253:
[----:B------:R-:W-:Y:S05]  /*49400*/  BSYNC B1 ;  /* 0x0000000000017941 */ /* 0x000fea0003800000 */
.L_x_61251:
        /* <DEDUP_REMOVED lines=9> */
.L_x_61255:
[----:B------:R-:W-:Y:S01]  /*494a0*/  MOV R15, R36 ;  /* 0x00000024000f7202 */ /* 0x000fe20000000f00 */
[----:B------:R-:W-:Y:S02]  /*494b0*/  IMAD.MOV.U32 R23, RZ, RZ, R17 ;  /* 0x000000ffff177224 */ /* 0x000fe400078e0011 */
[----:B------:R-:W-:Y:S02]  /*494c0*/  IMAD.MOV.U32 R36, RZ, RZ, R13 ;  /* 0x000000ffff247224 */ /* 0x000fe400078e000d */
[----:B------:R-:W-:Y:S02]  /*494d0*/  IMAD.MOV.U32 R17, RZ, RZ, R14 ;  /* 0x000000ffff117224 */ /* 0x000fe400078e000e */
.L_x_61256:
[----:B------:R-:W-:Y:S05]  /*494e0*/  BSYNC B1 ;  /* 0x0000000000017941 */ /* 0x000fea0003800000 */
.L_x_61254:
        /* <DEDUP_REMOVED lines=16> */
.L_x_61258:
[----:B------:R-:W-:Y:S01]  /*495f0*/  IMAD.MOV.U32 R4, RZ, RZ, R27 ;  /* 0x000000ffff047224 */ /* 0x000fe200078e001b */
[----:B------:R-:W-:Y:S01]  /*49600*/  MOV R27, R6 ;  /* 0x00000006001b7202 */ /* 0x000fe20000000f00 */
[----:B------:R-:W-:Y:S02]  /*49610*/  IMAD.MOV.U32 R13, RZ, RZ, R43 ;  /* 0x000000ffff0d7224 */ /* 0x000fe400078e002b */
[----:B------:R-:W-:Y:S02]  /*49620*/  IMAD.MOV.U32 R43, RZ, RZ, R12 ;  /* 0x000000ffff2b7224 */ /* 0x000fe400078e000c */
.L_x_61259:
[----:B------:R-:W-:Y:S05]  /*49630*/  BSYNC B1 ;  /* 0x0000000000017941 */ /* 0x000fea0003800000 */
.L_x_61257:
        /* <DEDUP_REMOVED lines=9> */
.L_x_61261:
[----:B------:R-:W-:Y:S01]  /*496d0*/  IMAD.MOV.U32 R6, RZ, RZ, R4 ;  /* 0x000000ffff067224 */ /* 0x000fe200078e0004 */
[----:B------:R-:W-:Y:S01]  /*496e0*/  MOV R12, R13 ;  /* 0x0000000d000c7202 */ /* 0x000fe20000000f00 */
[----:B------:R-:W-:Y:S02]  /*496f0*/  IMAD.MOV.U32 R4, RZ, RZ, R33 ;  /* 0x000000ffff047224 */ /* 0x000fe400078e0021 */
[----:B------:R-:W-:Y:S02]  /*49700*/  IMAD.MOV.U32 R13, RZ, RZ, R8 ;  /* 0x000000ffff0d7224 */ /* 0x000fe400078e0008 */
.L_x_61262:
[----:B------:R-:W-:Y:S05]  /*49710*/  BSYNC B1 ;  /* 0x0000000000017941 */ /* 0x000fea0003800000 */
.L_x_61260:
        /* <DEDUP_REMOVED lines=9> */
.L_x_61264:
[----:B------:R-:W-:Y:S01]  /*497b0*/  MOV R8, R6 ;  /* 0x0000000600087202 */ /* 0x000fe20000000f00 */
[----:B------:R-:W-:Y:S02]  /*497c0*/  IMAD.MOV.U32 R14, RZ, RZ, R12 ;  /* 0x000000ffff0e7224 */ /* 0x000fe400078e000c */
[----:B------:R-:W-:Y:S02]  /*497d0*/  IMAD.MOV.U32 R6, RZ, RZ, R29 ;  /* 0x000000ffff067224 */ /* 0x000fe400078e001d */
[----:B------:R-:W-:Y:S02]  /*497e0*/  IMAD.MOV.U32 R12, RZ, RZ, R35 ;  /* 0x000000ffff0c7224 */ /* 0x000fe400078e0023 */
.L_x_61265:
[----:B------:R-:W-:Y:S05]  /*497f0*/  BSYNC B1 ;  /* 0x0000000000017941 */ /* 0x000fea0003800000 */
.L_x_61263:
        /* <DEDUP_REMOVED lines=9> */
.L_x_61267:
[----:B------:R-:W-:Y:S02]  /*49890*/  IMAD.MOV.U32 R29, RZ, RZ, R8 ;  /* 0x000000ffff1d7224 */ /* 0x000fe400078e0008 */
[----:B------:R-:W-:Y:S02]  /*498a0*/  IMAD.MOV.U32 R33, RZ, RZ, R14 ;  /* 0x000000ffff217224 */ /* 0x000fe400078e000e */
[----:B------:R-:W-:Y:S02]  /*498b0*/  IMAD.MOV.U32 R8, RZ, RZ, R10 ;  /* 0x000000ffff087224 */ /* 0x000fe400078e000a */
[----:B------:R-:W-:Y:S02]  /*498c0*/  IMAD.MOV.U32 R14, RZ, RZ, R31 ;  /* 0x000000ffff0e7224 */ /* 0x000fe400078e001f */
.L_x_61268:
[----:B------:R-:W-:Y:S05]  /*498d0*/  BSYNC B1 ;  /* 0x0000000000017941 */ /* 0x000fea0003800000 */
.L_x_61266:
        /* <DEDUP_REMOVED lines=9> */
.L_x_61270:
[----:B------:R-:W-:Y:S02]  /*49970*/  IMAD.MOV.U32 R10, RZ, RZ, R29 ;  /* 0x000000ffff0a7224 */ /* 0x000fe400078e001d */
[----:B------:R-:W-:Y:S01]  /*49980*/  IMAD.MOV.U32 R31, RZ, RZ, R33 ;  /* 0x000000ffff1f7224 */ /* 0x000fe200078e0021 */
[----:B------:R-:W-:Y:S01]  /*49990*/  MOV R33, R28 ;  /* 0x0000001c00217202 */ /* 0x000fe20000000f00 */
[----:B------:R-:W-:Y:S02]  /*499a0*/  IMAD.MOV.U32 R29, RZ, RZ, R26 ;  /* 0x000000ffff1d7224 */ /* 0x000fe400078e001a */
.L_x_61271:
[----:B------:R-:W-:Y:S05]  /*499b0*/  BSYNC B1 ;  /* 0x0000000000017941 */ /* 0x000fea0003800000 */
.L_x_61269:
        /* <DEDUP_REMOVED lines=9> */
.L_x_61273:
[----:B------:R-:W-:Y:S01]  /*49a50*/  IMAD.MOV.U32 R28, RZ, RZ, R10 ;  /* 0x000000ffff1c7224 */ /* 0x000fe200078e000a */
[----:B------:R-:W-:Y:S01]  /*49a60*/  MOV R10, R3 ;  /* 0x00000003000a7202 */ /* 0x000fe20000000f00 */
[----:B------:R-:W-:Y:S02]  /*49a70*/  IMAD.MOV.U32 R35, RZ, RZ, R31 ;  /* 0x000000ffff237224 */ /* 0x000fe400078e001f */
[----:B------:R-:W-:Y:S02]  /*49a80*/  IMAD.MOV.U32 R31, RZ, RZ, R24 ;  /* 0x000000ffff1f7224 */ /* 0x000fe400078e0018 */
.L_x_61274:
[----:B------:R-:W-:Y:S05]  /*49a90*/  BSYNC B1 ;  /* 0x0000000000017941 */ /* 0x000fea0003800000 */
.L_x_61272:
        /* <DEDUP_REMOVED lines=9> */
.L_x_61276:
[----:B------:R-:W-:Y:S01]  /*49b30*/  IMAD.MOV.U32 R3, RZ, RZ, R28 ;  /* 0x000000ffff037224 */ /* 0x000fe200078e001c */
[----:B------:R-:W-:Y:S01]  /*49b40*/  MOV R44, R35 ;  /* 0x00000023002c7202 */ /* 0x000fe20000000f00 */
[----:B------:R-:W-:Y:S02]  /*49b50*/  IMAD.MOV.U32 R28, RZ, RZ, R5 ;  /* 0x000000ffff1c7224 */ /* 0x000fe400078e0005 */
[----:B------:R-:W-:Y:S02]  /*49b60*/  IMAD.MOV.U32 R35, RZ, RZ, R25 ;  /* 0x000000ffff237224 */ /* 0x000fe400078e0019 */
.L_x_61277:
[----:B------:R-:W-:Y:S05]  /*49b70*/  BSYNC B1 ;  /* 0x0000000000017941 */ /* 0x000fea0003800000 */
.L_x_61275:
        /* <DEDUP_REMOVED lines=9> */
.L_x_61279:
[----:B------:R-:W-:Y:S01]  /*49c10*/  MOV R5, R3 ;  /* 0x0000000300057202 */ /* 0x000fe20000000f00 */
[----:B------:R-:W-:Y:S02]  /*49c20*/  IMAD.MOV.U32 R45, RZ, RZ, R44 ;  /* 0x000000ffff2d7224 */ /* 0x000fe400078e002c */
[----:B------:R-:W-:Y:S02]  /*49c30*/  IMAD.MOV.U32 R3, RZ, RZ, R22 ;  /* 0x000000ffff037224 */ /* 0x000fe400078e0016 */
[----:B------:R-:W-:Y:S02]  /*49c40*/  IMAD.MOV.U32 R44, RZ, RZ, R7 ;  /* 0x000000ffff2c7224 */ /* 0x000fe400078e0007 */
.L_x_61280:
[----:B------:R-:W-:Y:S05]  /*49c50*/  BSYNC B1 ;  /* 0x0000000000017941 */ /* 0x000fea0003800000 */
.L_x_61278:
        /* <DEDUP_REMOVED lines=9> */
.L_x_61282:
[----:B------:R-:W-:Y:S02]  /*49cf0*/  IMAD.MOV.U32 R46, RZ, RZ, R5 ;  /* 0x000000ffff2e7224 */ /* 0x000fe400078e0005 */
[----:B------:R-:W-:Y:S02]  /*49d00*/  IMAD.MOV.U32 R7, RZ, RZ, R45 ;  /* 0x000000ffff077224 */ /* 0x000fe400078e002d */
[----:B------:R-:W-:Y:S02]  /*49d10*/  IMAD.MOV.U32 R5, RZ, RZ, R30 ;  /* 0x000000ffff057224 */ /* 0x000fe400078e001e */
[----:B------:R-:W-:Y:S02]  /*49d20*/  IMAD.MOV.U32 R45, RZ, RZ, R32 ;  /* 0x000000ffff2d7224 */ /* 0x000fe400078e0020 */
.L_x_61283:
[----:B------:R-:W-:Y:S05]  /*49d30*/  BSYNC B1 ;  /* 0x0000000000017941 */ /* 0x000fea0003800000 */
.L_x_61281:
        /* <DEDUP_REMOVED lines=9> */
.L_x_61285:
[----:B------:R-:W-:Y:S02]  /*49dd0*/  IMAD.MOV.U32 R30, RZ, RZ, R46 ;  /* 0x000000ffff1e7224 */ /* 0x000fe400078e002e */
[----:B------:R-:W-:Y:S01]  /*49de0*/  IMAD.MOV.U32 R32, RZ, RZ, R7 ;  /* 0x000000ffff207224 */ /* 0x000fe200078e0007 */
[----:B------:R-:W-:Y:S01]  /*49df0*/  MOV R7, R20 ;  /* 0x0000001400077202 */ /* 0x000fe20000000f00 */
[----:B------:R-:W-:Y:S02]  /*49e00*/  IMAD.MOV.U32 R46, RZ, RZ, R9 ;  /* 0x000000ffff2e7224 */ /* 0x000fe400078e0009 */
.L_x_61286:
[----:B------:R-:W-:Y:S05]  /*49e10*/  BSYNC B1 ;  /* 0x0000000000017941 */ /* 0x000fea0003800000 */
.L_x_61284:
        /* <DEDUP_REMOVED lines=9> */
.L_x_61288:
[----:B------:R-:W-:Y:S01]  /*49eb0*/  IMAD.MOV.U32 R48, RZ, RZ, R30 ;  /* 0x000000ffff307224 */ /* 0x000fe200078e001e */
[----:B------:R-:W-:Y:S01]  /*49ec0*/  MOV R30, R11 ;  /* 0x0000000b001e7202 */ /* 0x000fe20000000f00 */
[----:B------:R-:W-:Y:S02]  /*49ed0*/  IMAD.MOV.U32 R9, RZ, RZ, R32 ;  /* 0x000000ffff097224 */ /* 0x000fe400078e0020 */
[----:B------:R-:W-:Y:S02]  /*49ee0*/  IMAD.MOV.U32 R32, RZ, RZ, R19 ;  /* 0x000000ffff207224 */ /* 0x000fe400078e0013 */
.L_x_61289:
[----:B------:R-:W-:Y:S05]  /*49ef0*/  BSYNC B1 ;  /* 0x0000000000017941 */ /* 0x000fea0003800000 */
.L_x_61287:
        /* <DEDUP_REMOVED lines=9> */
.L_x_61291:
[----:B------:R-:W-:Y:S01]  /*49f90*/  IMAD.MOV.U32 R11, RZ, RZ, R48 ;  /* 0x000000ffff0b7224 */ /* 0x000fe200078e0030 */
[----:B------:R-:W-:Y:S01]  /*49fa0*/  MOV R47, R9 ;  /* 0x00000009002f7202 */ /* 0x000fe20000000f00 */
[----:B------:R-:W-:Y:S02]  /*49fb0*/  IMAD.MOV.U32 R48, RZ, RZ, R21 ;  /* 0x000000ffff307224 */ /* 0x000fe400078e0015 */
[----:B------:R-:W-:Y:S02]  /*49fc0*/  IMAD.MOV.U32 R9, RZ, RZ, R18 ;  /* 0x000000ffff097224 */ /* 0x000fe400078e0012 */
.L_x_61292:
[----:B------:R-:W-:Y:S05]  /*49fd0*/  BSYNC B1 ;  /* 0x0000000000017941 */ /* 0x000fea0003800000 */
.L_x_61290:
        /* <DEDUP_REMOVED lines=9> */
.L_x_61294:
[----:B------:R-:W-:Y:S01]  /*4a070*/  MOV R49, R11 ;  /* 0x0000000b00317202 */ /* 0x000fe20000000f00 */
[----:B------:R-:W-:Y:S02]  /*4a080*/  IMAD.MOV.U32 R50, RZ, RZ, R47 ;  /* 0x000000ffff327224 */ /* 0x000fe400078e002f */
[----:B------:R-:W-:Y:S02]  /*4a090*/  IMAD.MOV.U32 R11, RZ, RZ, R16 ;  /* 0x000000ffff0b7224 */ /* 0x000fe400078e0010 */
[----:B------:R-:W-:Y:S02]  /*4a0a0*/  IMAD.MOV.U32 R47, RZ, RZ, R34 ;  /* 0x000000ffff2f7224 */ /* 0x000fe400078e0022 */
.L_x_61295:
[----:B------:R-:W-:Y:S05]  /*4a0b0*/  BSYNC B1 ;  /* 0x0000000000017941 */ /* 0x000fea0003800000 */
.L_x_61293:
        /* <DEDUP_REMOVED lines=9> */
.L_x_61297:
[----:B------:R-:W-:Y:S02]  /*4a150*/  IMAD.MOV.U32 R51, RZ, RZ, R49 ;  /* 0x000000ffff337224 */ /* 0x000fe400078e0031 */
[----:B------:R-:W-:Y:S02]  /*4a160*/  IMAD.MOV.U32 R52, RZ, RZ, R50 ;  /* 0x000000ffff347224 */ /* 0x000fe400078e0032 */
[----:B------:R-:W-:Y:S02]  /*4a170*/  IMAD.MOV.U32 R49, RZ, RZ, R36 ;  /* 0x000000ffff317224 */ /* 0x000fe400078e0024 */
[----:B------:R-:W-:Y:S02]  /*4a180*/  IMAD.MOV.U32 R50, RZ, RZ, R17 ;  /* 0x000000ffff327224 */ /* 0x000fe400078e0011 */
.L_x_61298:
[----:B------:R-:W-:Y:S05]  /*4a190*/  BSYNC B1 ;  /* 0x0000000000017941 */ /* 0x000fea0003800000 */
.L_x_61296:
        /* <DEDUP_REMOVED lines=9> */
.L_x_61300:
[----:B------:R-:W-:Y:S02]  /*4a230*/  IMAD.MOV.U32 R54, RZ, RZ, R51 ;  /* 0x000000ffff367224 */ /* 0x000fe400078e0033 */
[----:B------:R-:W-:Y:S01]  /*4a240*/  IMAD.MOV.U32 R56, RZ, RZ, R52 ;  /* 0x000000ffff387224 */ /* 0x000fe200078e0034 */
[----:B------:R-:W-:Y:S01]  /*4a250*/  MOV R52, R23 ;  /* 0x0000001700347202 */ /* 0x000fe20000000f00 */
[----:B------:R-:W-:Y:S02]  /*4a260*/  IMAD.MOV.U32 R51, RZ, RZ, R15 ;  /* 0x000000ffff337224 */ /* 0x000fe400078e000f */
.L_x_61301:
[----:B------:R-:W-:Y:S05]  /*4a270*/  BSYNC B1 ;  /* 0x0000000000017941 */ /* 0x000fea0003800000 */
.L_x_61299:
        /* <DEDUP_REMOVED lines=16> */
.L_x_61303:
[----:B------:R-:W-:Y:S01]  /*4a380*/  MOV R26, R27 ;  /* 0x0000001b001a7202 */ /* 0x000fe20000000f00 */
[----:B------:R-:W-:Y:S02]  /*4a390*/  IMAD.MOV.U32 R42, RZ, RZ, R43 ;  /* 0x000000ffff2a7224 */ /* 0x000fe400078e002b */
[----:B------:R-:W-:Y:S02]  /*4a3a0*/  IMAD.MOV.U32 R27, RZ, RZ, R4 ;  /* 0x000000ffff1b7224 */ /* 0x000fe400078e0004 */
[----:B------:R-:W-:Y:S02]  /*4a3b0*/  IMAD.MOV.U32 R43, RZ, RZ, R13 ;  /* 0x000000ffff2b7224 */ /* 0x000fe400078e000d */
.L_x_61304:
[----:B------:R-:W-:Y:S05]  /*4a3c0*/  BSYNC B1 ;  /* 0x0000000000017941 */ /* 0x000fea0003800000 */
.L_x_61302:
        /* <DEDUP_REMOVED lines=9> */
.L_x_61306:
[----:B------:R-:W-:Y:S02]  /*4a460*/  IMAD.MOV.U32 R25, RZ, RZ, R26 ;  /* 0x000000ffff197224 */ /* 0x000fe400078e001a */
[----:B------:R-:W-:Y:S02]  /*4a470*/  IMAD.MOV.U32 R41, RZ, RZ, R42 ;  /* 0x000000ffff297224 */ /* 0x000fe400078e002a */
[----:B------:R-:W-:Y:S02]  /*4a480*/  IMAD.MOV.U32 R26, RZ, RZ, R6 ;  /* 0x000000ffff1a7224 */ /* 0x000fe400078e0006 */
[----:B------:R-:W-:Y:S02]  /*4a490*/  IMAD.MOV.U32 R42, RZ, RZ, R12 ;  /* 0x000000ffff2a7224 */ /* 0x000fe400078e000c */
.L_x_61307:
[----:B------:R-:W-:Y:S05]  /*4a4a0*/  BSYNC B1 ;  /* 0x0000000000017941 */ /* 0x000fea0003800000 */
.L_x_61305:
        /* <DEDUP_REMOVED lines=9> */
.L_x_61309:
[----:B------:R-:W-:Y:S02]  /*4a540*/  IMAD.MOV.U32 R24, RZ, RZ, R25 ;  /* 0x000000ffff187224 */ /* 0x000fe400078e0019 */
[----:B------:R-:W-:Y:S01]  /*4a550*/  IMAD.MOV.U32 R40, RZ, RZ, R41 ;  /* 0x000000ffff287224 */ /* 0x000fe200078e0029 */
[----:B------:R-:W-:Y:S01]  /*4a560*/  MOV R41, R14 ;  /* 0x0000000e00297202 */ /* 0x000fe20000000f00 */
[----:B------:R-:W-:Y:S02]  /*4a570*/  IMAD.MOV.U32 R25, RZ, RZ, R8 ;  /* 0x000000ffff197224 */ /* 0x000fe400078e0008 */
.L_x_61310:
[----:B------:R-:W-:Y:S05]  /*4a580*/  BSYNC B1 ;  /* 0x0000000000017941 */ /* 0x000fea0003800000 */
.L_x_61308:
        /* <DEDUP_REMOVED lines=9> */
.L_x_61312:
[----:B------:R-:W-:Y:S01]  /*4a620*/  IMAD.MOV.U32 R23, RZ, RZ, R24 ;  /* 0x000000ffff177224 */ /* 0x000fe200078e0018 */
[----:B------:R-:W-:Y:S01]  /*4a630*/  MOV R24, R29 ;  /* 0x0000001d00187202 */ /* 0x000fe20000000f00 */
[----:B------:R-:W-:Y:S02]  /*4a640*/  IMAD.MOV.U32 R39, RZ, RZ, R40 ;  /* 0x000000ffff277224 */ /* 0x000fe400078e0028 */
[----:B------:R-:W-:Y:S02]  /*4a650*/  IMAD.MOV.U32 R40, RZ, RZ, R33 ;  /* 0x000000ffff287224 */ /* 0x000fe400078e0021 */
.L_x_61313:
[----:B------:R-:W-:Y:S05]  /*4a660*/  BSYNC B1 ;  /* 0x0000000000017941 */ /* 0x000fea0003800000 */
.L_x_61311:
        /* <DEDUP_REMOVED lines=9> */
.L_x_61315:
[----:B------:R-:W-:Y:S01]  /*4a700*/  IMAD.MOV.U32 R22, RZ, RZ, R23 ;  /* 0x000000ffff167224 */ /* 0x000fe200078e0017 */
[----:B------:R-:W-:Y:S01]  /*4a710*/  MOV R38, R39 ;  /* 0x0000002700267202 */ /* 0x000fe20000000f00 */
[----:B------:R-:W-:Y:S02]  /*4a720*/  IMAD.MOV.U32 R23, RZ, RZ, R10 ;  /* 0x000000ffff177224 */ /* 0x000fe400078e000a */
[----:B------:R-:W-:Y:S02]  /*4a730*/  IMAD.MOV.U32 R39, RZ, RZ, R31 ;  /* 0x000000ffff277224 */ /* 0x000fe400078e001f */
.L_x_61316:
[----:B------:R-:W-:Y:S05]  /*4a740*/  BSYNC B1 ;  /* 0x0000000000017941 */ /* 0x000fea0003800000 */
.L_x_61314:
        /* <DEDUP_REMOVED lines=9> */
.L_x_61318:
[----:B------:R-:W-:Y:S01]  /*4a7e0*/  MOV R21, R22 ;  /* 0x0000001600157202 */ /* 0x000fe20000000f00 */
[----:B------:R-:W-:Y:S02]  /*4a7f0*/  IMAD.MOV.U32 R37, RZ, RZ, R38 ;  /* 0x000000ffff257224 */ /* 0x000fe400078e0026 */
[----:B------:R-:W-:Y:S02]  /*4a800*/  IMAD.MOV.U32 R22, RZ, RZ, R28 ;  /* 0x000000ffff167224 */ /* 0x000fe400078e001c */
[----:B------:R-:W-:Y:S02]  /*4a810*/  IMAD.MOV.U32 R38, RZ, RZ, R35 ;  /* 0x000000ffff267224 */ /* 0x000fe400078e0023 */
.L_x_61319:
[----:B------:R-:W-:Y:S05]  /*4a820*/  BSYNC B1 ;  /* 0x0000000000017941 */ /* 0x000fea0003800000 */
.L_x_61317:
        /* <DEDUP_REMOVED lines=9> */
.L_x_61321:
[----:B------:R-:W-:Y:S02]  /*4a8c0*/  IMAD.MOV.U32 R20, RZ, RZ, R21 ;  /* 0x000000ffff147224 */ /* 0x000fe400078e0015 */
[----:B------:R-:W-:Y:S02]  /*4a8d0*/  IMAD.MOV.U32 R36, RZ, RZ, R37 ;  /* 0x000000ffff247224 */ /* 0x000fe400078e0025 */
[----:B------:R-:W-:Y:S02]  /*4a8e0*/  IMAD.MOV.U32 R21, RZ, RZ, R3 ;  /* 0x000000ffff157224 */ /* 0x000fe400078e0003 */
[----:B------:R-:W-:Y:S02]  /*4a8f0*/  IMAD.MOV.U32 R37, RZ, RZ, R44 ;  /* 0x000000ffff257224 */ /* 0x000fe400078e002c */
.L_x_61322:
[----:B------:R-:W-:Y:S05]  /*4a900*/  BSYNC B1 ;  /* 0x0000000000017941 */ /* 0x000fea0003800000 */
.L_x_61320:
        /* <DEDUP_REMOVED lines=9> */
.L_x_61324:
[----:B------:R-:W-:Y:S02]  /*4a9a0*/  IMAD.MOV.U32 R19, RZ, RZ, R20 ;  /* 0x000000ffff137224 */ /* 0x000fe400078e0014 */
[----:B------:R-:W-:Y:S01]  /*4a9b0*/  IMAD.MOV.U32 R35, RZ, RZ, R36 ;  /* 0x000000ffff237224 */ /* 0x000fe200078e0024 */
[----:B------:R-:W-:Y:S01]  /*4a9c0*/  MOV R36, R45 ;  /* 0x0000002d00247202 */ /* 0x000fe20000000f00 */
[----:B------:R-:W-:Y:S02]  /*4a9d0*/  IMAD.MOV.U32 R20, RZ, RZ, R5 ;  /* 0x000000ffff147224 */ /* 0x000fe400078e0005 */
.L_x_61325:
[----:B------:R-:W-:Y:S05]  /*4a9e0*/  BSYNC B1 ;  /* 0x0000000000017941 */ /* 0x000fea0003800000 */
.L_x_61323:
        /* <DEDUP_REMOVED lines=9> */
.L_x_61327:
[----:B------:R-:W-:Y:S01]  /*4aa80*/  IMAD.MOV.U32 R18, RZ, RZ, R19 ;  /* 0x000000ffff127224 */ /* 0x000fe200078e0013 */
[----:B------:R-:W-:Y:S01]  /*4aa90*/  MOV R19, R46 ;  /* 0x0000002e00137202 */ /* 0x000fe20000000f00 */
[----:B------:R-:W-:Y:S02]  /*4aaa0*/  IMAD.MOV.U32 R34, RZ, RZ, R35 ;  /* 0x000000ffff227224 */ /* 0x000fe400078e0023 */
[----:B------:R-:W-:Y:S02]  /*4aab0*/  IMAD.MOV.U32 R35, RZ, RZ, R7 ;  /* 0x000000ffff237224 */ /* 0x000fe400078e0007 */
.L_x_61328:
[----:B------:R-:W-:Y:S05]  /*4aac0*/  BSYNC B1 ;  /* 0x0000000000017941 */ /* 0x000fea0003800000 */
.L_x_61326:
        /* <DEDUP_REMOVED lines=9> */
.L_x_61330:
[----:B------:R-:W-:Y:S01]  /*4ab60*/  IMAD.MOV.U32 R17, RZ, RZ, R18 ;  /* 0x000000ffff117224 */ /* 0x000fe200078e0012 */
[----:B------:R-:W-:Y:S01]  /*4ab70*/  MOV R33, R34 ;  /* 0x0000002200217202 */ /* 0x000fe20000000f00 */
[----:B------:R-:W-:Y:S02]  /*4ab80*/  IMAD.MOV.U32 R18, RZ, RZ, R30 ;  /* 0x000000ffff127224 */ /* 0x000fe400078e001e */
[----:B------:R-:W-:Y:S02]  /*4ab90*/  IMAD.MOV.U32 R34, RZ, RZ, R32 ;  /* 0x000000ffff227224 */ /* 0x000fe400078e0020 */
.L_x_61331:
[----:B------:R-:W-:Y:S05]  /*4aba0*/  BSYNC B1 ;  /* 0x0000000000017941 */ /* 0x000fea0003800000 */
.L_x_61329:
        /* <DEDUP_REMOVED lines=9> */
.L_x_61333:
[----:B------:R-:W-:Y:S01]  /*4ac40*/  MOV R16, R17 ;  /* 0x0000001100107202 */ /* 0x000fe20000000f00 */
[----:B------:R-:W-:Y:S02]  /*4ac50*/  IMAD.MOV.U32 R32, RZ, RZ, R33 ;  /* 0x000000ffff207224 */ /* 0x000fe400078e0021 */
[----:B------:R-:W-:Y:S02]  /*4ac60*/  IMAD.MOV.U32 R17, RZ, RZ, R48 ;  /* 0x000000ffff117224 */ /* 0x000fe400078e0030 */
[----:B------:R-:W-:Y:S02]  /*4ac70*/  IMAD.MOV.U32 R33, RZ, RZ, R9 ;  /* 0x000000ffff217224 */ /* 0x000fe400078e0009 */
.L_x_61334:
[----:B------:R-:W-:Y:S05]  /*4ac80*/  BSYNC B1 ;  /* 0x0000000000017941 */ /* 0x000fea0003800000 */
.L_x_61332:
        /* <DEDUP_REMOVED lines=9> */
.L_x_61336:
[----:B------:R-:W-:Y:S02]  /*4ad20*/  IMAD.MOV.U32 R15, RZ, RZ, R16 ;  /* 0x000000ffff0f7224 */ /* 0x000fe400078e0010 */
[----:B------:R-:W-:Y:S02]  /*4ad30*/  IMAD.MOV.U32 R31, RZ, RZ, R32 ;  /* 0x000000ffff1f7224 */ /* 0x000fe400078e0020 */
[----:B------:R-:W-:Y:S02]  /*4ad40*/  IMAD.MOV.U32 R16, RZ, RZ, R11 ;  /* 0x000000ffff107224 */ /* 0x000fe400078e000b */
[----:B------:R-:W-:Y:S02]  /*4ad50*/  IMAD.MOV.U32 R32, RZ, RZ, R47 ;  /* 0x000000ffff207224 */ /* 0x000fe400078e002f */
.L_x_61337:
[----:B------:R-:W-:Y:S05]  /*4ad60*/  BSYNC B1 ;  /* 0x0000000000017941 */ /* 0x000fea0003800000 */
.L_x_61335:
        /* <DEDUP_REMOVED lines=9> */
.L_x_61339:
[----:B------:R-:W-:Y:S02]  /*4ae00*/  IMAD.MOV.U32 R14, RZ, RZ, R15 ;  /* 0x000000ffff0e7224 */ /* 0x000fe400078e000f */
[----:B------:R-:W-:Y:S01]  /*4ae10*/  IMAD.MOV.U32 R30, RZ, RZ, R31 ;  /* 0x000000ffff1e7224 */ /* 0x000fe200078e001f */
[----:B------:R-:W-:Y:S01]  /*4ae20*/  MOV R31, R50 ;  /* 0x00000032001f7202 */ /* 0x000fe20000000f00 */
[----:B------:R-:W-:Y:S02]  /*4ae30*/  IMAD.MOV.U32 R15, RZ, RZ, R49 ;  /* 0x000000ffff0f7224 */ /* 0x000fe400078e0031 */
.L_x_61340:
[----:B------:R-:W-:Y:S05]  /*4ae40*/  BSYNC B1 ;  /* 0x0000000000017941 */ /* 0x000fea0003800000 */
.L_x_61338:
        /* <DEDUP_REMOVED lines=9> */
.L_x_61342:
[----:B------:R-:W-:Y:S01]  /*4aee0*/  IMAD.MOV.U32 R13, RZ, RZ, R14 ;  /* 0x000000ffff0d7224 */ /* 0x000fe200078e000e */
[----:B------:R-:W-:Y:S01]  /*4aef0*/  MOV R14, R51 ;  /* 0x00000033000e7202 */ /* 0x000fe20000000f00 */
[----:B------:R-:W-:Y:S02]  /*4af00*/  IMAD.MOV.U32 R29, RZ, RZ, R30 ;  /* 0x000000ffff1d7224 */ /* 0x000fe400078e001e */
[----:B------:R-:W-:Y:S02]  /*4af10*/  IMAD.MOV.U32 R30, RZ, RZ, R52 ;  /* 0x000000ffff1e7224 */ /* 0x000fe400078e0034 */
.L_x_61343:
[----:B------:R-:W-:Y:S05]  /*4af20*/  BSYNC B1 ;  /* 0x0000000000017941 */ /* 0x000fea0003800000 */
.L_x_61341:
        /* <DEDUP_REMOVED lines=9> */
.L_x_61345:
[----:B------:R-:W-:Y:S01]  /*4afc0*/  IMAD.MOV.U32 R12, RZ, RZ, R13 ;  /* 0x000000ffff0c7224 */ /* 0x000fe200078e000d */
[----:B------:R-:W-:Y:S01]  /*4afd0*/  MOV R28, R29 ;  /* 0x0000001d001c7202 */ /* 0x000fe20000000f00 */
[----:B------:R-:W-:Y:S02]  /*4afe0*/  IMAD.MOV.U32 R13, RZ, RZ, R54 ;  /* 0x000000ffff0d7224 */ /* 0x000fe400078e0036 */
[----:B------:R-:W-:Y:S02]  /*4aff0*/  IMAD.MOV.U32 R29, RZ, RZ, R56 ;  /* 0x000000ffff1d7224 */ /* 0x000fe400078e0038 */
.L_x_61346:
[----:B------:R-:W-:Y:S05]  /*4b000*/  BSYNC B1 ;  /* 0x0000000000017941 */ /* 0x000fea0003800000 */
.L_x_61344:
[----:B------:R-:W-:Y:S02]  /*4b010*/  FADD.FTZ R54, R59, R57 ;  /* 0x000000393b367221 */ /* 0x000fe40000010000 */
[----:B------:R-:W-:Y:S02]  /*4b020*/  IMAD.MOV.U32 R55, RZ, RZ, R0 ;  /* 0x000000ffff377224 */ /* 0x000fe400078e0000 */
.L_x_60626:
[----:B-1-34-:R-:W-:Y:S05]  /*4b030*/  BSYNC B0 ;  /* 0x0000000000007941 */ /* 0x01afea0003800000 */
.L_x_60625:
[----:B------:R-:W-:Y:S01]  /*4b040*/  ISETP.NE.AND P0, PT, R67, RZ, PT ;  /* 0x000000ff4300720c */ /* 0x000fe20003f05270 */
[----:B------:R-:W-:Y:S01]  /*4b050*/  BSSY B0, `(.L_x_61347) ;  /* 0x000000e000007945 */ /* 0x000fe20003800000 */
[----:B------:R-:W-:-:S11]  /*4b060*/  ISETP.NE.AND P1, PT, R64, RZ, PT ;  /* 0x000000ff4000720c */ /* 0x000fd60003f25270 */
[----:B------:R-:W-:Y:S05]  /*4b070*/  @P0 BRA `(.L_x_61348) ;  /* 0x000000b000000947 */ /* 0x000fea0003800000 */
[----:B0-----:R-:W-:Y:S01]  /*4b080*/  IMAD.MOV.U32 R2, RZ, RZ, R55 ;  /* 0x000000ffff027224 */ /* 0x001fe200078e0037 */
[----:B------:R-:W-:Y:S01]  /*4b090*/  MOV R3, R54 ;  /* 0x0000003600037202 */ /* 0x000fe20000000f00 */
        /* <DEDUP_REMOVED lines=8> */
[----:B------:R0:W-:Y:S02]  /*4b120*/  STS.128 [0x80], R40 ;  /* 0x00008028ff007388 */ /* 0x0001e40000000c00 */
.L_x_61348:
[----:B------:R-:W-:Y:S05]  /*4b130*/  BSYNC B0 ;  /* 0x0000000000007941 */ /* 0x000fea0003800000 */
.L_x_61347:
[----:B------:R-:W-:Y:S06]  /*4b140*/  BAR.SYNC.DEFER_BLOCKING 0x0 ;  /* 0x0000000000007b1d */ /* 0x000fec0000010000 */
[----:B------:R-:W-:Y:S05]  /*4b150*/  @P1 EXIT ;  /* 0x000000000000194d */ /* 0x000fea0003800000 */
[----:B0-----:R-:W-:Y:S01]  /*4b160*/  IMAD.MOV.U32 R10, RZ, RZ, c[0x0][0x180] ;  /* 0x00006000ff0a7624 */ /* 0x001fe200078e00ff */
[----:B--2---:R-:W0:Y:S01]  /*4b170*/  MUFU.LG2 R54, R54 ;  /* 0x0000003600367308 */ /* 0x004e220000000c00 */
[----:B------:R-:W-:-:S02]  /*4b180*/  IMAD R0, R65, c[0x0][0x180], RZ ;  /* 0x0000600041007a24 */ /* 0x000fc400078e02ff */
[----:B------:R-:W-:Y:S01]  /*4b190*/  IMAD.MOV.U32 R7, RZ, RZ, 0x4 ;  /* 0x00000004ff077424 */ /* 0x000fe200078e00ff */
[----:B------:R-:W-:Y:S01]  /*4b1a0*/  ISETP.GE.AND P6, PT, R10, 0x1, PT ;  /* 0x000000010a00780c */ /* 0x000fe20003fc6270 */
[----:B------:R-:W-:Y:S01]  /*4b1b0*/  IMAD.SHL.U32 R0, R0, 0x2, RZ ;  /* 0x0000000200007824 */ /* 0x000fe200078e00ff */
[C---:B------:R-:W-:Y:S02]  /*4b1c0*/  ISETP.GE.AND P2, PT, R10.reuse, 0x2, PT ;  /* 0x000000020a00780c */ /* 0x040fe40003f46270 */
[----:B------:R-:W-:Y:S01]  /*4b1d0*/  ISETP.GE.AND P0, PT, R10, 0x3, PT ;  /* 0x000000030a00780c */ /* 0x000fe20003f06270 */
[-C--:B------:R-:W-:Y:S01]  /*4b1e0*/  IMAD.WIDE R4, R0, R7.reuse, c[0x0][0x170] ;  /* 0x00005c0000047625 */ /* 0x080fe200078e0207 */
[----:B------:R-:W-:Y:S02]  /*4b1f0*/  P2R R2, PR, RZ, 0x4 ;  /* 0x00000004ff027803 */ /* 0x000fe40000000000 */
[C---:B------:R-:W-:Y:S01]  /*4b200*/  ISETP.GE.AND P1, PT, R10.reuse, 0x4, PT ;  /* 0x000000040a00780c */ /* 0x040fe20003f26270 */
[----:B------:R-:W-:Y:S01]  /*4b210*/  IMAD.WIDE R2, R65, R7, c[0x0][0x168] ;  /* 0x00005a0041027625 */ /* 0x000fe200078e0207 */
[----:B------:R-:W-:-:S02]  /*4b220*/  ISETP.GE.AND P2, PT, R10, 0x5, PT ;  /* 0x000000050a00780c */ /* 0x000fc40003f46270 */
[----:B------:R-:W-:Y:S01]  /*4b230*/  ISETP.GE.AND P3, PT, R10, 0x6, PT ;  /* 0x000000060a00780c */ /* 0x000fe20003f66270 */
[----:B------:R-:W-:Y:S01]  /*4b240*/  IMAD.WIDE R6, R0, R7, c[0x0][0x178] ;  /* 0x00005e0000067625 */ /* 0x000fe200078e0207 */
[C---:B------:R-:W-:Y:S02]  /*4b250*/  ISETP.GE.AND P4, PT, R10.reuse, 0x7, PT ;  /* 0x000000070a00780c */ /* 0x040fe40003f86270 */
[----:B------:R-:W-:Y:S01]  /*4b260*/  ISETP.GE.AND P5, PT, R10, 0x8, PT ;  /* 0x000000080a00780c */ /* 0x000fe20003fa6270 */
[----:B------:R-:W-:Y:S05]  /*4b270*/  @!P6 BRA `(.L_x_61349) ;  /* 0x000000c00000e947 */ /* 0x000fea0003800000 */
[----:B0-----:R-:W2:Y:S04]  /*4b280*/  LDG.E.CONSTANT R0, [R2.64] ;  /* 0x0000000402007981 */ /* 0x001ea8000c1e9900 */
[----:B------:R-:W3:Y:S01]  /*4b290*/  LDG.E.CONSTANT R8, [R2.64] ;  /* 0x0000000402087981 */ /* 0x000ee2000c1e9900 */
[----:B------:R-:W-:-:S02]  /*4b2a0*/  FADD.FTZ R9, R28, -R55 ;  /* 0x800000371c097221 */ /* 0x000fc40000010000 */
[----:B------:R-:W-:Y:S01]  /*4b2b0*/  FADD.FTZ R11, R29, -R55 ;  /* 0x800000371d0b7221 */ /* 0x000fe20000010000 */
[----:B------:R0:W-:Y:S01]  /*4b2c0*/  STG.E [R4.64], R12 ;  /* 0x0000000c04007986 */ /* 0x0001e2000c101904 */
[C---:B------:R-:W-:Y:S02]  /*4b2d0*/  FFMA.FTZ R9, R54.reuse, -0.69314718246459960938, R9 ;  /* 0xbf31721836097823 */ /* 0x040fe40000010009 */
[----:B------:R-:W-:Y:S02]  /*4b2e0*/  FFMA.FTZ R11, R54, -0.69314718246459960938, R11 ;  /* 0xbf317218360b7823 */ /* 0x000fe4000001000b */
[----:B--2---:R-:W-:Y:S02]  /*4b2f0*/  FADD.FTZ R9, R0, R9 ;  /* 0x0000000900097221 */ /* 0x004fe40000010000 */
[----:B---3--:R-:W-:-:S03]  /*4b300*/  FADD.FTZ R11, R8, R11 ;  /* 0x0000000b080b7221 */ /* 0x008fc60000010000 */
[----:B------:R0:W-:Y:S04]  /*4b310*/  STG.E [R6.64], R9 ;  /* 0x0000000906007986 */ /* 0x0001e8000c101904 */
[----:B------:R0:W-:Y:S04]  /*4b320*/  STG.E [R4.64+0x4], R13 ;  /* 0x0000040d04007986 */ /* 0x0001e8000c101904 */
[----:B------:R0:W-:Y:S02]  /*4b330*/  STG.E [R6.64+0x4], R11 ;  /* 0x0000040b06007986 */ /* 0x0001e4000c101904 */
.L_x_61349:
        /* <DEDUP_REMOVED lines=14> */
.L_x_61350:
        /* <DEDUP_REMOVED lines=13> */
.L_x_61351:
        /* <DEDUP_REMOVED lines=13> */
.L_x_61352:
        /* <DEDUP_REMOVED lines=13> */
.L_x_61353:
        /* <DEDUP_REMOVED lines=13> */
.L_x_61354:
        /* <DEDUP_REMOVED lines=13> */
.L_x_61355:
[----:B------:R-:W-:Y:S05]  /*4b830*/  @!P5 BRA `(.L_x_61356) ;  /* 0x000000600000d947 */ /* 0x000fea0003800000 */
[----:B------:R-:W2:Y:S01]  /*4b840*/  LDG.E.CONSTANT R0, [R2.64] ;  /* 0x0000000402007981 */ /* 0x000ea2000c1e9900 */
[----:B0-----:R-:W-:-:S03]  /*4b850*/  FADD.FTZ R9, R42, -R55 ;  /* 0x800000372a097221 */ /* 0x001fc60000010000 */
[----:B------:R0:W-:Y:S01]  /*4b860*/  STG.E [R4.64+0x38], R26 ;  /* 0x0000381a04007986 */ /* 0x0001e2000c101904 */
[----:B------:R-:W-:-:S04]  /*4b870*/  FFMA.FTZ R9, R54, -0.69314718246459960938, R9 ;  /* 0xbf31721836097823 */ /* 0x000fc80000010009 */
[----:B--2---:R-:W-:-:S05]  /*4b880*/  FADD.FTZ R9, R0, R9 ;  /* 0x0000000900097221 */ /* 0x004fca0000010000 */
[----:B------:R0:W-:Y:S02]  /*4b890*/  STG.E [R6.64+0x38], R9 ;  /* 0x0000380906007986 */ /* 0x0001e4000c101904 */
.L_x_61356:
        /* <DEDUP_REMOVED lines=8> */
.L_x_61357:
        /* <DEDUP_REMOVED lines=14> */
.L_x_74504:


//--------------------- .text._ZN17fastertransformer38beam_online_softmax_topk_stage1_kernelIfLi1ELi16ELi128EEEvPKT_S3_PKbPfiiPKi --------------------------
	.section	.text._ZN17fastertransformer38beam_online_softmax_topk_stage1_kernelIfLi1ELi16ELi128EEEvPKT_S3_PKbPfiiPKi,"ax",@progbits
	.sectioninfo	@"SHI_REGISTERS=80"
	.align	128
        .global         _ZN17fastertransformer38beam_online_softmax_topk_stage1_kernelIfLi1ELi16ELi128EEEvPKT_S3_PKbPfiiPKi
        .type           _ZN17fastertransformer38beam_online_softmax_topk_stage1_kernelIfLi1ELi16ELi128EEEvPKT_S3_PKbPfiiPKi,@function
        .size           _ZN17fastertransformer38beam_online_softmax_topk_stage1_kernelIfLi1ELi16ELi128EEEvPKT_S3_PKbPfiiPKi,(.L_x_74505 - _ZN17fastertransformer38beam_online_softmax_topk_stage1_kernelIfLi1ELi16ELi128EEEvPKT_S3_PKbPfiiPKi)
        .other          _ZN17fastertransformer38beam_online_softmax_topk_stage1_kernelIfLi1ELi16ELi128EEEvPKT_S3_PKbPfiiPKi,@"STO_CUDA_ENTRY STV_DEFAULT"
_ZN17fastertransformer38beam_online_softmax_topk_stage1_kernelIfLi1ELi16ELi128EEEvPKT_S3_PKbPfiiPKi:
.text._ZN17fastertransformer38beam_online_softmax_topk_stage1_kernelIfLi1ELi16ELi128EEEvPKT_S3_PKbPfiiPKi:
        /* <DEDUP_REMOVED lines=10> */
[----:B------:R-:W-:Y:S01]  /*00a0*/  IMAD R72, R20, c[0x0][0x180], RZ ;  /* 0x0000600014487a24 */ /* 0x000fe200078e02ff */
[----:B------:R-:W-:Y:S01]  /*00b0*/  BSSY B1, `(.L_x_61358) ;  /* 0x00003e4000017945 */ /* 0x000fe20003800000 */
        /* <DEDUP_REMOVED lines=9> */
[----:B------:R-:W-:Y:S01]  /*0150*/  SHF.R.S32.HI R23, RZ, 0x1f, R72 ;  /* 0x0000001fff177819 */ /* 0x000fe20000011448 */
[----:B------:R-:W-:Y:S01]  /*0160*/  IMAD.MOV.U32 R9, RZ, RZ, -0x800001 ;  /* 0xff7fffffff097424 */ /* 0x000fe200078e00ff */
[----:B-1----:R-:W1:Y:S01]  /*0170*/  MUFU.RCP R6, R6 ;  /* 0x0000000600067308 */ /* 0x002e620000001000 */
[----:B------:R-:W-:-:S02]  /*0180*/  IMAD.MOV.U32 R8, RZ, RZ, -0x800001 ;  /* 0xff7fffffff087424 */ /* 0x000fc400078e00ff */
[----:B------:R-:W-:Y:S02]  /*0190*/  IMAD.MOV.U32 R17, RZ, RZ, -0x800001 ;  /* 0xff7fffffff117424 */ /* 0x000fe400078e00ff */
[----:B------:R-:W-:Y:S02]  /*01a0*/  IMAD.MOV.U32 R19, RZ, RZ, RZ ;  /* 0x000000ffff137224 */ /* 0x000fe400078e00ff */
[----:B------:R-:W-:Y:S01]  /*01b0*/  IMAD.MOV.U32 R18, RZ, RZ, -0x800001 ;  /* 0xff7fffffff127424 */ /* 0x000fe200078e00ff */
[----:B-1----:R-:W-:Y:S01]  /*01c0*/  IADD3 R4, R6, 0xffffffe, RZ ;  /* 0x0ffffffe06047810 */ /* 0x002fe20007ffe0ff */
[----:B------:R-:W-:-:S03]  /*01d0*/  IMAD.MOV.U32 R6, RZ, RZ, -0x800001 ;  /* 0xff7fffffff067424 */ /* 0x000fc600078e00ff */
[----:B------:R1:W3:Y:S02]  /*01e0*/  F2I.FTZ.U32.TRUNC.NTZ R5, R4 ;  /* 0x0000000400057305 */ /* 0x0002e4000021f000 */
[----:B-1----:R-:W-:Y:S02]  /*01f0*/  IMAD.MOV.U32 R4, RZ, RZ, RZ ;  /* 0x000000ffff047224 */ /* 0x002fe400078e00ff */
[----:B---3--:R-:W-:-:S04]  /*0200*/  IMAD.MOV R7, RZ, RZ, -R5 ;  /* 0x000000ffff077224 */ /* 0x008fc800078e0a05 */
[----:B------:R-:W-:-:S04]  /*0210*/  IMAD R7, R7, c[0x0][0x10], RZ ;  /* 0x0000040007077a24 */ /* 0x000fc800078e02ff */
[----:B------:R-:W-:Y:S01]  /*0220*/  IMAD.HI.U32 R5, R5, R7, R4 ;  /* 0x0000000705057227 */ /* 0x000fe200078e0004 */
[----:B------:R-:W-:Y:S01]  /*0230*/  MOV R7, 0xff7fffff ;  /* 0xff7fffff00077802 */ /* 0x000fe20000000f00 */
[----:B------:R-:W1:Y:S04]  /*0240*/  S2R R4, SR_CTAID.Y ;  /* 0x0000000000047919 */ /* 0x000e680000002600 */
[----:B------:R-:W-:-:S04]  /*0250*/  IMAD.HI.U32 R5, R5, R0, RZ ;  /* 0x0000000005057227 */ /* 0x000fc800078e00ff */
[----:B0-----:R-:W-:-:S04]  /*0260*/  IMAD.MOV R3, RZ, RZ, -R5 ;  /* 0x000000ffff037224 */ /* 0x001fc800078e0a05 */
[----:B------:R-:W-:Y:S02]  /*0270*/  IMAD R0, R3, c[0x0][0x10], R0 ;  /* 0x0000040003007a24 */ /* 0x000fe400078e0200 */
[----:B------:R-:W0:Y:S03]  /*0280*/  S2R R3, SR_TID.X ;  /* 0x0000000000037919 */ /* 0x000e260000002100 */
[----:B------:R-:W-:-:S13]  /*0290*/  ISETP.GE.U32.AND P0, PT, R0, c[0x0][0x10], PT ;  /* 0x0000040000007a0c */ /* 0x000fda0003f06070 */
[----:B------:R-:W-:Y:S02]  /*02a0*/  @P0 IADD3 R0, R0, -c[0x0][0x10], RZ ;  /* 0x8000040000000a10 */ /* 0x000fe40007ffe0ff */
[----:B------:R-:W-:Y:S02]  /*02b0*/  @P0 IADD3 R5, R5, 0x1, RZ ;  /* 0x0000000105050810 */ /* 0x000fe40007ffe0ff */
[----:B------:R-:W-:-:S13]  /*02c0*/  ISETP.GE.U32.AND P1, PT, R0, c[0x0][0x10], PT ;  /* 0x0000040000007a0c */ /* 0x000fda0003f26070 */
[----:B------:R-:W-:Y:S02]  /*02d0*/  @P1 IADD3 R5, R5, 0x1, RZ ;  /* 0x0000000105051810 */ /* 0x000fe40007ffe0ff */
[----:B------:R-:W-:-:S05]  /*02e0*/  @!P2 LOP3.LUT R5, RZ, c[0x0][0x10], RZ, 0x33, !PT ;  /* 0x00000400ff05aa12 */ /* 0x000fca00078e33ff */
[CC--:B-1----:R-:W-:Y:S02]  /*02f0*/  IMAD R21, R5.reuse, R4.reuse, R5 ;  /* 0x0000000405157224 */ /* 0x0c2fe400078e0205 */
[----:B0-----:R-:W-:Y:S02]  /*0300*/  IMAD R0, R5, R4, R3 ;  /* 0x0000000405007224 */ /* 0x001fe400078e0203 */
[----:B------:R-:W-:Y:S01]  /*0310*/  IMAD.MOV.U32 R5, RZ, RZ, -0x800001 ;  /* 0xff7fffffff057424 */ /* 0x000fe200078e00ff */
[----:B------:R-:W-:Y:S01]  /*0320*/  IMNMX R21, R21, c[0x0][0x180], PT ;  /* 0x0000600015157a17 */ /* 0x000fe20003800200 */
[----:B------:R-:W-:Y:S02]  /*0330*/  IMAD.MOV.U32 R4, RZ, RZ, -0x800001 ;  /* 0xff7fffffff047424 */ /* 0x000fe400078e00ff */
[----:B------:R-:W-:Y:S01]  /*0340*/  IMAD.MOV.U32 R3, RZ, RZ, -0x800001 ;  /* 0xff7fffffff037424 */ /* 0x000fe200078e00ff */
[----:B--2---:R-:W-:Y:S01]  /*0350*/  ISETP.NE.AND P0, PT, R2, RZ, PT ;  /* 0x000000ff0200720c */ /* 0x004fe20003f05270 */
[----:B------:R-:W-:-:S12]  /*0360*/  IMAD.MOV.U32 R2, RZ, RZ, -0x800001 ;  /* 0xff7fffffff027424 */ /* 0x000fd800078e00ff */
[----:B------:R-:W-:Y:S05]  /*0370*/  @!P0 BRA `(.L_x_61359) ;  /* 0x0000148000008947 */ /* 0x000fea0003800000 */
[----:B------:R-:W-:Y:S01]  /*0380*/  ISETP.GE.AND P0, PT, R0, R21, PT ;  /* 0x000000150000720c */ /* 0x000fe20003f06270 */
[----:B------:R-:W-:Y:S01]  /*0390*/  BSSY B0, `(.L_x_61360) ;  /* 0x0000145000007945 */ /* 0x000fe20003800000 */
[----:B------:R-:W-:Y:S01]  /*03a0*/  IMAD.MOV.U32 R57, RZ, RZ, -0x1 ;  /* 0xffffffffff397424 */ /* 0x000fe200078e00ff */
[----:B------:R-:W-:Y:S01]  /*03b0*/  MOV R61, 0xffffffff ;  /* 0xffffffff003d7802 */ /* 0x000fe20000000f00 */
[----:B------:R-:W-:Y:S01]  /*03c0*/  IMAD.MOV.U32 R56, RZ, RZ, -0x1 ;  /* 0xffffffffff387424 */ /* 0x000fe200078e00ff */
[----:B------:R-:W-:Y:S01]  /*03d0*/  MOV R66, 0xffffffff ;  /* 0xffffffff00427802 */ /* 0x000fe20000000f00 */
        /* <DEDUP_REMOVED lines=26> */
[----:B------:R-:W-:Y:S01]  /*0580*/  IMAD.MOV.U32 R2, RZ, RZ, 0x4 ;  /* 0x00000004ff027424 */ /* 0x000fe200078e00ff */
[----:B------:R-:W-:-:S05]  /*0590*/  IADD3 R4, -R3, RZ, RZ ;  /* 0x000000ff03047210 */ /* 0x000fca0007ffe1ff */
        /* <DEDUP_REMOVED lines=9> */
[----:B------:R-:W-:Y:S01]  /*0630*/  IMAD.WIDE R2, R3, R2, c[0x0][0x188] ;  /* 0x0000620003027625 */ /* 0x000fe200078e0202 */
[----:B------:R-:W-:Y:S02]  /*0640*/  MOV R57, 0xffffffff ;  /* 0xffffffff00397802 */ /* 0x000fe40000000f00 */
[----:B------:R-:W-:Y:S01]  /*0650*/  MOV R8, 0xff7fffff ;  /* 0xff7fffff00087802 */ /* 0x000fe20000000f00 */
[----:B------:R-:W-:Y:S01]  /*0660*/  IMAD.MOV.U32 R18, RZ, RZ, -0x800001 ;  /* 0xff7fffffff127424 */ /* 0x000fe200078e00ff */
[----:B------:R0:W5:Y:S01]  /*0670*/  LDG.E.CONSTANT R27, [R2.64] ;  /* 0x00000004021b7981 */ /* 0x000162000c1e9900 */
[----:B------:R-:W-:Y:S01]  /*0680*/  IMAD.MOV.U32 R15, RZ, RZ, -0x800001 ;  /* 0xff7fffffff0f7424 */ /* 0x000fe200078e00ff */
[----:B------:R-:W-:Y:S01]  /*0690*/  MOV R17, 0xff7fffff ;  /* 0xff7fffff00117802 */ /* 0x000fe20000000f00 */
[----:B------:R-:W-:Y:S02]  /*06a0*/  IMAD.MOV.U32 R19, RZ, RZ, RZ ;  /* 0x000000ffff137224 */ /* 0x000fe400078e00ff */
        /* <DEDUP_REMOVED lines=13> */
.L_x_61410:
        /* <DEDUP_REMOVED lines=19> */
.L_x_61363:
[----:B------:R-:W-:Y:S02]  /*08b0*/  IMAD.MOV.U32 R15, RZ, RZ, R25 ;  /* 0x000000ffff0f7224 */ /* 0x000fe400078e0019 */
[----:B------:R-:W-:Y:S02]  /*08c0*/  IMAD.MOV.U32 R57, RZ, RZ, R0 ;  /* 0x000000ffff397224 */ /* 0x000fe400078e0000 */
.L_x_61364:
[----:B------:R-:W-:Y:S05]  /*08d0*/  BSYNC B2 ;  /* 0x0000000000027941 */ /* 0x000fea0003800000 */
.L_x_61362:
        /* <DEDUP_REMOVED lines=9> */
.L_x_61366:
[----:B------:R-:W-:Y:S01]  /*0970*/  MOV R20, R15 ;  /* 0x0000000f00147202 */ /* 0x000fe20000000f00 */
[----:B------:R-:W-:Y:S02]  /*0980*/  IMAD.MOV.U32 R22, RZ, RZ, R57 ;  /* 0x000000ffff167224 */ /* 0x000fe400078e0039 */
[----:B------:R-:W-:Y:S02]  /*0990*/  IMAD.MOV.U32 R15, RZ, RZ, R14 ;  /* 0x000000ffff0f7224 */ /* 0x000fe400078e000e */
[----:B------:R-:W-:Y:S02]  /*09a0*/  IMAD.MOV.U32 R57, RZ, RZ, R56 ;  /* 0x000000ffff397224 */ /* 0x000fe400078e0038 */
.L_x_61367:
[----:B------:R-:W-:Y:S05]  /*09b0*/  BSYNC B2 ;  /* 0x0000000000027941 */ /* 0x000fea0003800000 */
.L_x_61365:
        /* <DEDUP_REMOVED lines=11> */
.L_x_61369:
[----:B------:R-:W-:Y:S02]  /*0a70*/  IMAD.MOV.U32 R23, RZ, RZ, R20 ;  /* 0x000000ffff177224 */ /* 0x000fe400078e0014 */
[----:B------:R-:W-:Y:S02]  /*0a80*/  IMAD.MOV.U32 R25, RZ, RZ, R22 ;  /* 0x000000ffff197224 */ /* 0x000fe400078e0016 */
[----:B------:R-:W-:Y:S02]  /*0a90*/  IMAD.MOV.U32 R14, RZ, RZ, R13 ;  /* 0x000000ffff0e7224 */ /* 0x000fe400078e000d */
[----:B------:R-:W-:Y:S02]  /*0aa0*/  IMAD.MOV.U32 R56, RZ, RZ, R59 ;  /* 0x000000ffff387224 */ /* 0x000fe400078e003b */
.L_x_61370:
[----:B------:R-:W-:Y:S05]  /*0ab0*/  BSYNC B2 ;  /* 0x0000000000027941 */ /* 0x000fea0003800000 */
.L_x_61368:
        /* <DEDUP_REMOVED lines=11> */
.L_x_61372:
[----:B------:R-:W-:Y:S02]  /*0b70*/  IMAD.MOV.U32 R20, RZ, RZ, R23 ;  /* 0x000000ffff147224 */ /* 0x000fe400078e0017 */
[----:B------:R-:W-:Y:S02]  /*0b80*/  IMAD.MOV.U32 R22, RZ, RZ, R25 ;  /* 0x000000ffff167224 */ /* 0x000fe400078e0019 */
[----:B------:R-:W-:Y:S02]  /*0b90*/  IMAD.MOV.U32 R13, RZ, RZ, R12 ;  /* 0x000000ffff0d7224 */ /* 0x000fe400078e000c */
[----:B------:R-:W-:Y:S02]  /*0ba0*/  IMAD.MOV.U32 R59, RZ, RZ, R58 ;  /* 0x000000ffff3b7224 */ /* 0x000fe400078e003a */
.L_x_61373:
[----:B------:R-:W-:Y:S05]  /*0bb0*/  BSYNC B2 ;  /* 0x0000000000027941 */ /* 0x000fea0003800000 */
.L_x_61371:
        /* <DEDUP_REMOVED lines=11> */
.L_x_61375:
[----:B------:R-:W-:Y:S02]  /*0c70*/  IMAD.MOV.U32 R23, RZ, RZ, R20 ;  /* 0x000000ffff177224 */ /* 0x000fe400078e0014 */
[----:B------:R-:W-:Y:S02]  /*0c80*/  IMAD.MOV.U32 R25, RZ, RZ, R22 ;  /* 0x000000ffff197224 */ /* 0x000fe400078e0016 */
[----:B------:R-:W-:Y:S02]  /*0c90*/  IMAD.MOV.U32 R12, RZ, RZ, R11 ;  /* 0x000000ffff0c7224 */ /* 0x000fe400078e000b */
[----:B------:R-:W-:Y:S02]  /*0ca0*/  IMAD.MOV.U32 R58, RZ, RZ, R61 ;  /* 0x000000ffff3a7224 */ /* 0x000fe400078e003d */
.L_x_61376:
[----:B------:R-:W-:Y:S05]  /*0cb0*/  BSYNC B2 ;  /* 0x0000000000027941 */ /* 0x000fea0003800000 */
.L_x_61374:
        /* <DEDUP_REMOVED lines=11> */
.L_x_61378:
[----:B------:R-:W-:Y:S01]  /*0d70*/  IMAD.MOV.U32 R20, RZ, RZ, R23 ;  /* 0x000000ffff147224 */ /* 0x000fe200078e0017 */
[----:B------:R-:W-:Y:S01]  /*0d80*/  MOV R61, R60 ;  /* 0x0000003c003d7202 */ /* 0x000fe20000000f00 */
[----:B------:R-:W-:Y:S02]  /*0d90*/  IMAD.MOV.U32 R22, RZ, RZ, R25 ;  /* 0x000000ffff167224 */ /* 0x000fe400078e0019 */
[----:B------:R-:W-:Y:S02]  /*0da0*/  IMAD.MOV.U32 R11, RZ, RZ, R10 ;  /* 0x000000ffff0b7224 */ /* 0x000fe400078e000a */
.L_x_61379:
[----:B------:R-:W-:Y:S05]  /*0db0*/  BSYNC B2 ;  /* 0x0000000000027941 */ /* 0x000fea0003800000 */
.L_x_61377:
        /* <DEDUP_REMOVED lines=11> */
.L_x_61381:
[----:B------:R-:W-:Y:S01]  /*0e70*/  IMAD.MOV.U32 R23, RZ, RZ, R20 ;  /* 0x000000ffff177224 */ /* 0x000fe200078e0014 */
[----:B------:R-:W-:Y:S01]  /*0e80*/  MOV R10, R9 ;  /* 0x00000009000a7202 */ /* 0x000fe20000000f00 */
[----:B------:R-:W-:Y:S02]  /*0e90*/  IMAD.MOV.U32 R25, RZ, RZ, R22 ;  /* 0x000000ffff197224 */ /* 0x000fe400078e0016 */
[----:B------:R-:W-:Y:S02]  /*0ea0*/  IMAD.MOV.U32 R60, RZ, RZ, R63 ;  /* 0x000000ffff3c7224 */ /* 0x000fe400078e003f */
.L_x_61382:
[----:B------:R-:W-:Y:S05]  /*0eb0*/  BSYNC B2 ;  /* 0x0000000000027941 */ /* 0x000fea0003800000 */
.L_x_61380:
        /* <DEDUP_REMOVED lines=11> */
.L_x_61384:
[----:B------:R-:W-:Y:S01]  /*0f70*/  IMAD.MOV.U32 R20, RZ, RZ, R23 ;  /* 0x000000ffff147224 */ /* 0x000fe200078e0017 */
[----:B------:R-:W-:Y:S01]  /*0f80*/  MOV R22, R25 ;  /* 0x0000001900167202 */ /* 0x000fe20000000f00 */
[----:B------:R-:W-:Y:S02]  /*0f90*/  IMAD.MOV.U32 R9, RZ, RZ, R8 ;  /* 0x000000ffff097224 */ /* 0x000fe400078e0008 */
[----:B------:R-:W-:Y:S02]  /*0fa0*/  IMAD.MOV.U32 R63, RZ, RZ, R62 ;  /* 0x000000ffff3f7224 */ /* 0x000fe400078e003e */
.L_x_61385:
[----:B------:R-:W-:Y:S05]  /*0fb0*/  BSYNC B2 ;  /* 0x0000000000027941 */ /* 0x000fea0003800000 */
.L_x_61383:
        /* <DEDUP_REMOVED lines=11> */
.L_x_61387:
[----:B------:R-:W-:Y:S01]  /*1070*/  MOV R23, R20 ;  /* 0x0000001400177202 */ /* 0x000fe20000000f00 */
[----:B------:R-:W-:Y:S02]  /*1080*/  IMAD.MOV.U32 R25, RZ, RZ, R22 ;  /* 0x000000ffff197224 */ /* 0x000fe400078e0016 */
[----:B------:R-:W-:Y:S02]  /*1090*/  IMAD.MOV.U32 R8, RZ, RZ, R7 ;  /* 0x000000ffff087224 */ /* 0x000fe400078e0007 */
[----:B------:R-:W-:Y:S02]  /*10a0*/  IMAD.MOV.U32 R62, RZ, RZ, R65 ;  /* 0x000000ffff3e7224 */ /* 0x000fe400078e0041 */
.L_x_61388:
[----:B------:R-:W-:Y:S05]  /*10b0*/  BSYNC B2 ;  /* 0x0000000000027941 */ /* 0x000fea0003800000 */
.L_x_61386:
        /* <DEDUP_REMOVED lines=11> */
.L_x_61390:
[----:B------:R-:W-:Y:S02]  /*1170*/  IMAD.MOV.U32 R20, RZ, RZ, R23 ;  /* 0x000000ffff147224 */ /* 0x000fe400078e0017 */
[----:B------:R-:W-:Y:S02]  /*1180*/  IMAD.MOV.U32 R22, RZ, RZ, R25 ;  /* 0x000000ffff167224 */ /* 0x000fe400078e0019 */
[----:B------:R-:W-:Y:S02]  /*1190*/  IMAD.MOV.U32 R7, RZ, RZ, R6 ;  /* 0x000000ffff077224 */ /* 0x000fe400078e0006 */
[----:B------:R-:W-:Y:S02]  /*11a0*/  IMAD.MOV.U32 R65, RZ, RZ, R64 ;  /* 0x000000ffff417224 */ /* 0x000fe400078e0040 */
.L_x_61391:
[----:B------:R-:W-:Y:S05]  /*11b0*/  BSYNC B2 ;  /* 0x0000000000027941 */ /* 0x000fea0003800000 */
.L_x_61389:
        /* <DEDUP_REMOVED lines=11> */
.L_x_61393:
[----:B------:R-:W-:Y:S02]  /*1270*/  IMAD.MOV.U32 R23, RZ, RZ, R20 ;  /* 0x000000ffff177224 */ /* 0x000fe400078e0014 */
[----:B------:R-:W-:Y:S02]  /*1280*/  IMAD.MOV.U32 R25, RZ, RZ, R22 ;  /* 0x000000ffff197224 */ /* 0x000fe400078e0016 */
[----:B------:R-:W-:Y:S02]  /*1290*/  IMAD.MOV.U32 R6, RZ, RZ, R5 ;  /* 0x000000ffff067224 */ /* 0x000fe400078e0005 */
[----:B------:R-:W-:Y:S02]  /*12a0*/  IMAD.MOV.U32 R64, RZ, RZ, R67 ;  /* 0x000000ffff407224 */ /* 0x000fe400078e0043 */
.L_x_61394:
[----:B------:R-:W-:Y:S05]  /*12b0*/  BSYNC B2 ;  /* 0x0000000000027941 */ /* 0x000fea0003800000 */
.L_x_61392:
        /* <DEDUP_REMOVED lines=11> */
.L_x_61396:
[----:B------:R-:W-:Y:S02]  /*1370*/  IMAD.MOV.U32 R20, RZ, RZ, R23 ;  /* 0x000000ffff147224 */ /* 0x000fe400078e0017 */
[----:B------:R-:W-:Y:S02]  /*1380*/  IMAD.MOV.U32 R22, RZ, RZ, R25 ;  /* 0x000000ffff167224 */ /* 0x000fe400078e0019 */
[----:B------:R-:W-:Y:S02]  /*1390*/  IMAD.MOV.U32 R5, RZ, RZ, R4 ;  /* 0x000000ffff057224 */ /* 0x000fe400078e0004 */
[----:B------:R-:W-:Y:S02]  /*13a0*/  IMAD.MOV.U32 R67, RZ, RZ, R66 ;  /* 0x000000ffff437224 */ /* 0x000fe400078e0042 */
.L_x_61397:
[----:B------:R-:W-:Y:S05]  /*13b0*/  BSYNC B2 ;  /* 0x0000000000027941 */ /* 0x000fea0003800000 */
.L_x_61395:
        /* <DEDUP_REMOVED lines=11> */
.L_x_61399:
[----:B------:R-:W-:Y:S01]  /*1470*/  IMAD.MOV.U32 R23, RZ, RZ, R20 ;  /* 0x000000ffff177224 */ /* 0x000fe200078e0014 */
[----:B------:R-:W-:Y:S01]  /*1480*/  MOV R66, R69 ;  /* 0x0000004500427202 */ /* 0x000fe20000000f00 */
[----:B------:R-:W-:Y:S02]  /*1490*/  IMAD.MOV.U32 R25, RZ, RZ, R22 ;  /* 0x000000ffff197224 */ /* 0x000fe400078e0016 */
[----:B------:R-:W-:Y:S02]  /*14a0*/  IMAD.MOV.U32 R4, RZ, RZ, R3 ;  /* 0x000000ffff047224 */ /* 0x000fe400078e0003 */
.L_x_61400:
[----:B------:R-:W-:Y:S05]  /*14b0*/  BSYNC B2 ;  /* 0x0000000000027941 */ /* 0x000fea0003800000 */
.L_x_61398:
        /* <DEDUP_REMOVED lines=11> */
.L_x_61402:
[----:B------:R-:W-:Y:S01]  /*1570*/  IMAD.MOV.U32 R20, RZ, RZ, R23 ;  /* 0x000000ffff147224 */ /* 0x000fe200078e0017 */
[----:B------:R-:W-:Y:S01]  /*1580*/  MOV R3, R2 ;  /* 0x0000000200037202 */ /* 0x000fe20000000f00 */
[----:B------:R-:W-:Y:S02]  /*1590*/  IMAD.MOV.U32 R22, RZ, RZ, R25 ;  /* 0x000000ffff167224 */ /* 0x000fe400078e0019 */
[----:B------:R-:W-:Y:S02]  /*15a0*/  IMAD.MOV.U32 R69, RZ, RZ, R68 ;  /* 0x000000ffff457224 */ /* 0x000fe400078e0044 */
.L_x_61403:
[----:B------:R-:W-:Y:S05]  /*15b0*/  BSYNC B2 ;  /* 0x0000000000027941 */ /* 0x000fea0003800000 */
.L_x_61401:
        /* <DEDUP_REMOVED lines=11> */
.L_x_61405:
[----:B------:R-:W-:Y:S01]  /*1670*/  IMAD.MOV.U32 R23, RZ, RZ, R20 ;  /* 0x000000ffff177224 */ /* 0x000fe200078e0014 */
[----:B------:R-:W-:Y:S01]  /*1680*/  MOV R25, R22 ;  /* 0x0000001600197202 */ /* 0x000fe20000000f00 */
[----:B------:R-:W-:Y:S02]  /*1690*/  IMAD.MOV.U32 R2, RZ, RZ, R17 ;  /* 0x000000ffff027224 */ /* 0x000fe400078e0011 */
[----:B------:R-:W-:Y:S02]  /*16a0*/  IMAD.MOV.U32 R68, RZ, RZ, R71 ;  /* 0x000000ffff447224 */ /* 0x000fe400078e0047 */
.L_x_61406:
[----:B------:R-:W-:Y:S05]  /*16b0*/  BSYNC B2 ;  /* 0x0000000000027941 */ /* 0x000fea0003800000 */
.L_x_61404:
        /* <DEDUP_REMOVED lines=9> */
.L_x_61408:
[----:B------:R-:W-:Y:S01]  /*1750*/  IMAD.MOV.U32 R17, RZ, RZ, R16 ;  /* 0x000000ffff117224 */ /* 0x000fe200078e0010 */
[----:B------:R-:W-:Y:S01]  /*1760*/  MOV R16, R23 ;  /* 0x0000001700107202 */ /* 0x000fe20000000f00 */
[----:B------:R-:W-:Y:S02]  /*1770*/  IMAD.MOV.U32 R71, RZ, RZ, R70 ;  /* 0x000000ffff477224 */ /* 0x000fe400078e0046 */
[----:B------:R-:W-:Y:S02]  /*1780*/  IMAD.MOV.U32 R70, RZ, RZ, R25 ;  /* 0x000000ffff467224 */ /* 0x000fe400078e0019 */
.L_x_61409:
[----:B------:R-:W-:Y:S05]  /*1790*/  BSYNC B2 ;  /* 0x0000000000027941 */ /* 0x000fea0003800000 */
.L_x_61407:
[----:B------:R-:W-:-:S04]  /*17a0*/  IADD3 R0, R0, 0x80, RZ ;  /* 0x0000008000007810 */ /* 0x000fc80007ffe0ff */
[----:B------:R-:W-:-:S13]  /*17b0*/  ISETP.GE.AND P0, PT, R0, R21, PT ;  /* 0x000000150000720c */ /* 0x000fda0003f06270 */
[----:B------:R-:W-:Y:S01]  /*17c0*/  @P0 CALL.REL.NOINC `(.L_x_61361) ;  /* 0x0000001000000944 */ /* 0x000fe20003c00000 */
[----:B------:R-:W-:Y:S05]  /*17d0*/  BRA `(.L_x_61410) ;  /* 0xffffefa000007947 */ /* 0x000fea000383ffff */
.L_x_61361:
[----:B------:R-:W-:Y:S05]  /*17e0*/  BSYNC B0 ;  /* 0x0000000000007941 */ /* 0x000fea0003800000 */
.L_x_61360:
[----:B------:R-:W-:Y:S05]  /*17f0*/  BRA `(.L_x_61411) ;  /* 0x000026f000007947 */ /* 0x000fea0003800000 */
.L_x_61359:
[----:B------:R-:W-:Y:S01]  /*1800*/  ISETP.GE.AND P0, PT, R0, R21, PT ;  /* 0x000000150000720c */ /* 0x000fe20003f06270 */
[----:B------:R-:W-:Y:S01]  /*1810*/  IMAD.MOV.U32 R57, RZ, RZ, -0x1 ;  /* 0xffffffffff397424 */ /* 0x000fe200078e00ff */
[----:B------:R-:W-:Y:S01]  /*1820*/  MOV R60, 0xffffffff ;  /* 0xffffffff003c7802 */ /* 0x000fe20000000f00 */
[----:B------:R-:W-:Y:S01]  /*1830*/  IMAD.MOV.U32 R56, RZ, RZ, -0x1 ;  /* 0xffffffffff387424 */ /* 0x000fe200078e00ff */
[----:B------:R-:W-:Y:S01]  /*1840*/  MOV R69, 0xffffffff ;  /* 0xffffffff00457802 */ /* 0x000fe20000000f00 */
        /* <DEDUP_REMOVED lines=50> */
.L_x_61462:
[----:B------:R-:W-:Y:S01]  /*1b70*/  IADD3 R20, P0, R72, R0, RZ ;  /* 0x0000000048147210 */ /* 0x000fe20007f1e0ff */
[----:B------:R-:W-:-:S03]  /*1b80*/  IMAD.MOV.U32 R25, RZ, RZ, 0x4 ;  /* 0x00000004ff197424 */ /* 0x000fc600078e00ff */
[C---:B------:R-:W-:Y:S01]  /*1b90*/  LEA.HI.X.SX32 R27, R0.reuse, R23, 0x1, P0 ;  /* 0x00000017001b7211 */ /* 0x040fe200000f0eff */
[----:B------:R-:W-:Y:S01]  /*1ba0*/  IMAD.WIDE R24, R0, R25, c[0x0][0x168] ;  /* 0x00005a0000187625 */ /* 0x000fe200078e0219 */
[----:B------:R-:W-:-:S04]  /*1bb0*/  LEA R26, P0, R20, c[0x0][0x160], 0x2 ;  /* 0x00005800141a7a11 */ /* 0x000fc800078010ff */
[----:B------:R-:W-:Y:S01]  /*1bc0*/  LEA.HI.X R27, R20, c[0x0][0x164], R27, 0x2, P0 ;  /* 0x00005900141b7a11 */ /* 0x000fe200000f141b */
[----:B------:R-:W2:Y:S04]  /*1bd0*/  LDG.E.CONSTANT R25, [R24.64] ;  /* 0x0000000418197981 */ /* 0x000ea8000c1e9900 */
[----:B------:R-:W2:Y:S01]  /*1be0*/  LDG.E.CONSTANT R26, [R26.64] ;  /* 0x000000041a1a7981 */ /* 0x000ea2000c1e9900 */
[----:B------:R-:W-:Y:S01]  /*1bf0*/  BSSY B0, `(.L_x_61413) ;  /* 0x0000013000007945 */ /* 0x000fe20003800000 */
[----:B--2---:R-:W-:-:S05]  /*1c00*/  FADD.FTZ R31, R26, R25 ;  /* 0x000000191a1f7221 */ /* 0x004fca0000010000 */
        /* <DEDUP_REMOVED lines=15> */
.L_x_61414:
[----:B------:R-:W-:Y:S02]  /*1d00*/  IMAD.MOV.U32 R15, RZ, RZ, R31 ;  /* 0x000000ffff0f7224 */ /* 0x000fe400078e001f */
[----:B------:R-:W-:Y:S02]  /*1d10*/  IMAD.MOV.U32 R57, RZ, RZ, R0 ;  /* 0x000000ffff397224 */ /* 0x000fe400078e0000 */
.L_x_61415:
[----:B------:R-:W-:Y:S05]  /*1d20*/  BSYNC B0 ;  /* 0x0000000000007941 */ /* 0x000fea0003800000 */
.L_x_61413:
        /* <DEDUP_REMOVED lines=9> */
.L_x_61417:
[----:B------:R-:W-:Y:S02]  /*1dc0*/  IMAD.MOV.U32 R20, RZ, RZ, R15 ;  /* 0x000000ffff147224 */ /* 0x000fe400078e000f */
[----:B------:R-:W-:Y:S02]  /*1dd0*/  IMAD.MOV.U32 R22, RZ, RZ, R57 ;  /* 0x000000ffff167224 */ /* 0x000fe400078e0039 */
[----:B------:R-:W-:Y:S02]  /*1de0*/  IMAD.MOV.U32 R15, RZ, RZ, R14 ;  /* 0x000000ffff0f7224 */ /* 0x000fe400078e000e */
[----:B------:R-:W-:Y:S02]  /*1df0*/  IMAD.MOV.U32 R57, RZ, RZ, R56 ;  /* 0x000000ffff397224 */ /* 0x000fe400078e0038 */
.L_x_61418:
[----:B------:R-:W-:Y:S05]  /*1e00*/  BSYNC B0 ;  /* 0x0000000000007941 */ /* 0x000fea0003800000 */
.L_x_61416:
        /* <DEDUP_REMOVED lines=11> */
.L_x_61420:
[----:B------:R-:W-:Y:S02]  /*1ec0*/  IMAD.MOV.U32 R25, RZ, RZ, R20 ;  /* 0x000000ffff197224 */ /* 0x000fe400078e0014 */
[----:B------:R-:W-:Y:S02]  /*1ed0*/  IMAD.MOV.U32 R27, RZ, RZ, R22 ;  /* 0x000000ffff1b7224 */ /* 0x000fe400078e0016 */
[----:B------:R-:W-:Y:S02]  /*1ee0*/  IMAD.MOV.U32 R14, RZ, RZ, R13 ;  /* 0x000000ffff0e7224 */ /* 0x000fe400078e000d */
[----:B------:R-:W-:Y:S02]  /*1ef0*/  IMAD.MOV.U32 R56, RZ, RZ, R59 ;  /* 0x000000ffff387224 */ /* 0x000fe400078e003b */
.L_x_61421:
[----:B------:R-:W-:Y:S05]  /*1f00*/  BSYNC B0 ;  /* 0x0000000000007941 */ /* 0x000fea0003800000 */
.L_x_61419:
        /* <DEDUP_REMOVED lines=11> */
.L_x_61423:
[----:B------:R-:W-:Y:S02]  /*1fc0*/  IMAD.MOV.U32 R20, RZ, RZ, R25 ;  /* 0x000000ffff147224 */ /* 0x000fe400078e0019 */
[----:B------:R-:W-:Y:S02]  /*1fd0*/  IMAD.MOV.U32 R22, RZ, RZ, R27 ;  /* 0x000000ffff167224 */ /* 0x000fe400078e001b */
[----:B------:R-:W-:Y:S02]  /*1fe0*/  IMAD.MOV.U32 R13, RZ, RZ, R12 ;  /* 0x000000ffff0d7224 */ /* 0x000fe400078e000c */
[----:B------:R-:W-:Y:S02]  /*1ff0*/  IMAD.MOV.U32 R59, RZ, RZ, R58 ;  /* 0x000000ffff3b7224 */ /* 0x000fe400078e003a */
.L_x_61424:
[----:B------:R-:W-:Y:S05]  /*2000*/  BSYNC B0 ;  /* 0x0000000000007941 */ /* 0x000fea0003800000 */
.L_x_61422:
        /* <DEDUP_REMOVED lines=11> */
.L_x_61426:
[----:B------:R-:W-:Y:S01]  /*20c0*/  IMAD.MOV.U32 R25, RZ, RZ, R20 ;  /* 0x000000ffff197224 */ /* 0x000fe200078e0014 */
[----:B------:R-:W-:Y:S01]  /*20d0*/  MOV R58, R61 ;  /* 0x0000003d003a7202 */ /* 0x000fe20000000f00 */
[----:B------:R-:W-:Y:S02]  /*20e0*/  IMAD.MOV.U32 R27, RZ, RZ, R22 ;  /* 0x000000ffff1b7224 */ /* 0x000fe400078e0016 */
[----:B------:R-:W-:Y:S02]  /*20f0*/  IMAD.MOV.U32 R12, RZ, RZ, R11 ;  /* 0x000000ffff0c7224 */ /* 0x000fe400078e000b */
.L_x_61427:
[----:B------:R-:W-:Y:S05]  /*2100*/  BSYNC B0 ;  /* 0x0000000000007941 */ /* 0x000fea0003800000 */
.L_x_61425:
        /* <DEDUP_REMOVED lines=11> */
.L_x_61429:
[----:B------:R-:W-:Y:S01]  /*21c0*/  IMAD.MOV.U32 R20, RZ, RZ, R25 ;  /* 0x000000ffff147224 */ /* 0x000fe200078e0019 */
[----:B------:R-:W-:Y:S01]  /*21d0*/  MOV R11, R10 ;  /* 0x0000000a000b7202 */ /* 0x000fe20000000f00 */
[----:B------:R-:W-:Y:S02]  /*21e0*/  IMAD.MOV.U32 R22, RZ, RZ, R27 ;  /* 0x000000ffff167224 */ /* 0x000fe400078e001b */
[----:B------:R-:W-:Y:S02]  /*21f0*/  IMAD.MOV.U32 R61, RZ, RZ, R60 ;  /* 0x000000ffff3d7224 */ /* 0x000fe400078e003c */
.L_x_61430:
[----:B------:R-:W-:Y:S05]  /*2200*/  BSYNC B0 ;  /* 0x0000000000007941 */ /* 0x000fea0003800000 */
.L_x_61428:
        /* <DEDUP_REMOVED lines=11> */
.L_x_61432:
[----:B------:R-:W-:Y:S01]  /*22c0*/  IMAD.MOV.U32 R25, RZ, RZ, R20 ;  /* 0x000000ffff197224 */ /* 0x000fe200078e0014 */
[----:B------:R-:W-:Y:S01]  /*22d0*/  MOV R27, R22 ;  /* 0x00000016001b7202 */ /* 0x000fe20000000f00 */
[----:B------:R-:W-:Y:S02]  /*22e0*/  IMAD.MOV.U32 R10, RZ, RZ, R9 ;  /* 0x000000ffff0a7224 */ /* 0x000fe400078e0009 */
[----:B------:R-:W-:Y:S02]  /*22f0*/  IMAD.MOV.U32 R60, RZ, RZ, R63 ;  /* 0x000000ffff3c7224 */ /* 0x000fe400078e003f */
.L_x_61433:
[----:B------:R-:W-:Y:S05]  /*2300*/  BSYNC B0 ;  /* 0x0000000000007941 */ /* 0x000fea0003800000 */
.L_x_61431:
        /* <DEDUP_REMOVED lines=11> */
.L_x_61435:
[----:B------:R-:W-:Y:S01]  /*23c0*/  MOV R20, R25 ;  /* 0x0000001900147202 */ /* 0x000fe20000000f00 */
[----:B------:R-:W-:Y:S02]  /*23d0*/  IMAD.MOV.U32 R22, RZ, RZ, R27 ;  /* 0x000000ffff167224 */ /* 0x000fe400078e001b */
[----:B------:R-:W-:Y:S02]  /*23e0*/  IMAD.MOV.U32 R9, RZ, RZ, R8 ;  /* 0x000000ffff097224 */ /* 0x000fe400078e0008 */
[----:B------:R-:W-:Y:S02]  /*23f0*/  IMAD.MOV.U32 R63, RZ, RZ, R62 ;  /* 0x000000ffff3f7224 */ /* 0x000fe400078e003e */
.L_x_61436:
[----:B------:R-:W-:Y:S05]  /*2400*/  BSYNC B0 ;  /* 0x0000000000007941 */ /* 0x000fea0003800000 */
.L_x_61434:
        /* <DEDUP_REMOVED lines=11> */
.L_x_61438:
[----:B------:R-:W-:Y:S02]  /*24c0*/  IMAD.MOV.U32 R25, RZ, RZ, R20 ;  /* 0x000000ffff197224 */ /* 0x000fe400078e0014 */
[----:B------:R-:W-:Y:S02]  /*24d0*/  IMAD.MOV.U32 R27, RZ, RZ, R22 ;  /* 0x000000ffff1b7224 */ /* 0x000fe400078e0016 */
[----:B------:R-:W-:Y:S02]  /*24e0*/  IMAD.MOV.U32 R8, RZ, RZ, R7 ;  /* 0x000000ffff087224 */ /* 0x000fe400078e0007 */
[----:B------:R-:W-:Y:S02]  /*24f0*/  IMAD.MOV.U32 R62, RZ, RZ, R65 ;  /* 0x000000ffff3e7224 */ /* 0x000fe400078e0041 */
.L_x_61439:
[----:B------:R-:W-:Y:S05]  /*2500*/  BSYNC B0 ;  /* 0x0000000000007941 */ /* 0x000fea0003800000 */
.L_x_61437:
        /* <DEDUP_REMOVED lines=11> */
.L_x_61441:
[----:B------:R-:W-:Y:S02]  /*25c0*/  IMAD.MOV.U32 R20, RZ, RZ, R25 ;  /* 0x000000ffff147224 */ /* 0x000fe400078e0019 */
[----:B------:R-:W-:Y:S02]  /*25d0*/  IMAD.MOV.U32 R22, RZ, RZ, R27 ;  /* 0x000000ffff167224 */ /* 0x000fe400078e001b */
[----:B------:R-:W-:Y:S02]  /*25e0*/  IMAD.MOV.U32 R7, RZ, RZ, R6 ;  /* 0x000000ffff077224 */ /* 0x000fe400078e0006 */
[----:B------:R-:W-:Y:S02]  /*25f0*/  IMAD.MOV.U32 R65, RZ, RZ, R64 ;  /* 0x000000ffff417224 */ /* 0x000fe400078e0040 */
.L_x_61442:
[----:B------:R-:W-:Y:S05]  /*2600*/  BSYNC B0 ;  /* 0x0000000000007941 */ /* 0x000fea0003800000 */
.L_x_61440:
        /* <DEDUP_REMOVED lines=11> */
.L_x_61444:
[----:B------:R-:W-:Y:S02]  /*26c0*/  IMAD.MOV.U32 R25, RZ, RZ, R20 ;  /* 0x000000ffff197224 */ /* 0x000fe400078e0014 */
[----:B------:R-:W-:Y:S02]  /*26d0*/  IMAD.MOV.U32 R27, RZ, RZ, R22 ;  /* 0x000000ffff1b7224 */ /* 0x000fe400078e0016 */
[----:B------:R-:W-:Y:S02]  /*26e0*/  IMAD.MOV.U32 R6, RZ, RZ, R5 ;  /* 0x000000ffff067224 */ /* 0x000fe400078e0005 */
[----:B------:R-:W-:Y:S02]  /*26f0*/  IMAD.MOV.U32 R64, RZ, RZ, R67 ;  /* 0x000000ffff407224 */ /* 0x000fe400078e0043 */
.L_x_61445:
[----:B------:R-:W-:Y:S05]  /*2700*/  BSYNC B0 ;  /* 0x0000000000007941 */ /* 0x000fea0003800000 */
.L_x_61443:
        /* <DEDUP_REMOVED lines=11> */
.L_x_61447:
[----:B------:R-:W-:Y:S01]  /*27c0*/  IMAD.MOV.U32 R20, RZ, RZ, R25 ;  /* 0x000000ffff147224 */ /* 0x000fe200078e0019 */
[----:B------:R-:W-:Y:S01]  /*27d0*/  MOV R67, R66 ;  /* 0x0000004200437202 */ /* 0x000fe20000000f00 */
[----:B------:R-:W-:Y:S02]  /*27e0*/  IMAD.MOV.U32 R22, RZ, RZ, R27 ;  /* 0x000000ffff167224 */ /* 0x000fe400078e001b */
[----:B------:R-:W-:Y:S02]  /*27f0*/  IMAD.MOV.U32 R5, RZ, RZ, R4 ;  /* 0x000000ffff057224 */ /* 0x000fe400078e0004 */
.L_x_61448:
[----:B------:R-:W-:Y:S05]  /*2800*/  BSYNC B0 ;  /* 0x0000000000007941 */ /* 0x000fea0003800000 */
.L_x_61446:
        /* <DEDUP_REMOVED lines=11> */
.L_x_61450:
[----:B------:R-:W-:Y:S01]  /*28c0*/  IMAD.MOV.U32 R25, RZ, RZ, R20 ;  /* 0x000000ffff197224 */ /* 0x000fe200078e0014 */
[----:B------:R-:W-:Y:S01]  /*28d0*/  MOV R4, R3 ;  /* 0x0000000300047202 */ /* 0x000fe20000000f00 */
[----:B------:R-:W-:Y:S02]  /*28e0*/  IMAD.MOV.U32 R27, RZ, RZ, R22 ;  /* 0x000000ffff1b7224 */ /* 0x000fe400078e0016 */
[----:B------:R-:W-:Y:S02]  /*28f0*/  IMAD.MOV.U32 R66, RZ, RZ, R69 ;  /* 0x000000ffff427224 */ /* 0x000fe400078e0045 */
.L_x_61451:
[----:B------:R-:W-:Y:S05]  /*2900*/  BSYNC B0 ;  /* 0x0000000000007941 */ /* 0x000fea0003800000 */
.L_x_61449:
        /* <DEDUP_REMOVED lines=11> */
.L_x_61453:
[----:B------:R-:W-:Y:S01]  /*29c0*/  IMAD.MOV.U32 R20, RZ, RZ, R25 ;  /* 0x000000ffff147224 */ /* 0x000fe200078e0019 */
[----:B------:R-:W-:Y:S01]  /*29d0*/  MOV R22, R27 ;  /* 0x0000001b00167202 */ /* 0x000fe20000000f00 */
[----:B------:R-:W-:Y:S02]  /*29e0*/  IMAD.MOV.U32 R3, RZ, RZ, R2 ;  /* 0x000000ffff037224 */ /* 0x000fe400078e0002 */
[----:B------:R-:W-:Y:S02]  /*29f0*/  IMAD.MOV.U32 R69, RZ, RZ, R68 ;  /* 0x000000ffff457224 */ /* 0x000fe400078e0044 */
.L_x_61454:
[----:B------:R-:W-:Y:S05]  /*2a00*/  BSYNC B0 ;  /* 0x0000000000007941 */ /* 0x000fea0003800000 */
.L_x_61452:
        /* <DEDUP_REMOVED lines=11> */
.L_x_61456:
[----:B------:R-:W-:Y:S01]  /*2ac0*/  MOV R25, R20 ;  /* 0x0000001400197202 */ /* 0x000fe20000000f00 */
[----:B------:R-:W-:Y:S02]  /*2ad0*/  IMAD.MOV.U32 R27, RZ, RZ, R22 ;  /* 0x000000ffff1b7224 */ /* 0x000fe400078e0016 */
[----:B------:R-:W-:Y:S02]  /*2ae0*/  IMAD.MOV.U32 R2, RZ, RZ, R17 ;  /* 0x000000ffff027224 */ /* 0x000fe400078e0011 */
[----:B------:R-:W-:Y:S02]  /*2af0*/  IMAD.MOV.U32 R68, RZ, RZ, R71 ;  /* 0x000000ffff447224 */ /* 0x000fe400078e0047 */
.L_x_61457:
[----:B------:R-:W-:Y:S05]  /*2b00*/  BSYNC B0 ;  /* 0x0000000000007941 */ /* 0x000fea0003800000 */
.L_x_61455:
        /* <DEDUP_REMOVED lines=9> */
.L_x_61459:
[----:B------:R-:W-:Y:S01]  /*2ba0*/  IMAD.MOV.U32 R17, RZ, RZ, R16 ;  /* 0x000000ffff117224 */ /* 0x000fe200078e0010 */
[----:B------:R-:W-:Y:S01]  /*2bb0*/  MOV R71, R70 ;  /* 0x0000004600477202 */ /* 0x000fe20000000f00 */
[----:B------:R-:W-:Y:S02]  /*2bc0*/  IMAD.MOV.U32 R16, RZ, RZ, R25 ;  /* 0x000000ffff107224 */ /* 0x000fe400078e0019 */
[----:B------:R-:W-:Y:S02]  /*2bd0*/  IMAD.MOV.U32 R70, RZ, RZ, R27 ;  /* 0x000000ffff467224 */ /* 0x000fe400078e001b */
.L_x_61460:
[----:B------:R-:W-:Y:S05]  /*2be0*/  BSYNC B0 ;  /* 0x0000000000007941 */ /* 0x000fea0003800000 */
.L_x_61458:
[----:B------:R-:W-:-:S04]  /*2bf0*/  IADD3 R0, R0, 0x80, RZ ;  /* 0x0000008000007810 */ /* 0x000fc80007ffe0ff */
[----:B------:R-:W-:-:S13]  /*2c00*/  ISETP.GE.AND P0, PT, R0, R21, PT ;  /* 0x000000150000720c */ /* 0x000fda0003f06270 */
[----:B------:R-:W-:Y:S01]  /*2c10*/  @P0 CALL.REL.NOINC `(.L_x_61461) ;  /* 0x0000001000000944 */ /* 0x000fe20003c00000 */
[----:B------:R-:W-:Y:S05]  /*2c20*/  BRA `(.L_x_61462) ;  /* 0xffffef4000007947 */ /* 0x000fea000383ffff */
.L_x_61461:
[----:B------:R-:W-:Y:S05]  /*2c30*/  BRA `(.L_x_61411) ;  /* 0x000012b000007947 */ /* 0x000fea0003800000 */
.L_x_61412:
        /* <DEDUP_REMOVED lines=34> */
.L_x_61511:
        /* <DEDUP_REMOVED lines=22> */
.L_x_61464:
[----:B------:R-:W-:Y:S02]  /*2fc0*/  IMAD.MOV.U32 R15, RZ, RZ, R29 ;  /* 0x000000ffff0f7224 */ /* 0x000fe400078e001d */
[----:B------:R-:W-:Y:S02]  /*2fd0*/  IMAD.MOV.U32 R57, RZ, RZ, R0 ;  /* 0x000000ffff397224 */ /* 0x000fe400078e0000 */
.L_x_61465:
[----:B------:R-:W-:Y:S05]  /*2fe0*/  BSYNC B0 ;  /* 0x0000000000007941 */ /* 0x000fea0003800000 */
.L_x_61463:
        /* <DEDUP_REMOVED lines=9> */
.L_x_61467:
[----:B------:R-:W-:Y:S01]  /*3080*/  IMAD.MOV.U32 R20, RZ, RZ, R15 ;  /* 0x000000ffff147224 */ /* 0x000fe200078e000f */
[----:B------:R-:W-:Y:S01]  /*3090*/  MOV R22, R57 ;  /* 0x0000003900167202 */ /* 0x000fe20000000f00 */
[----:B------:R-:W-:Y:S02]  /*30a0*/  IMAD.MOV.U32 R15, RZ, RZ, R14 ;  /* 0x000000ffff0f7224 */ /* 0x000fe400078e000e */
[----:B------:R-:W-:Y:S02]  /*30b0*/  IMAD.MOV.U32 R57, RZ, RZ, R56 ;  /* 0x000000ffff397224 */ /* 0x000fe400078e0038 */
.L_x_61468:
[----:B------:R-:W-:Y:S05]  /*30c0*/  BSYNC B0 ;  /* 0x0000000000007941 */ /* 0x000fea0003800000 */
.L_x_61466:
        /* <DEDUP_REMOVED lines=11> */
.L_x_61470:
[----:B------:R-:W-:Y:S01]  /*3180*/  MOV R25, R20 ;  /* 0x0000001400197202 */ /* 0x000fe20000000f00 */
[----:B------:R-:W-:Y:S02]  /*3190*/  IMAD.MOV.U32 R27, RZ, RZ, R22 ;  /* 0x000000ffff1b7224 */ /* 0x000fe400078e0016 */
[----:B------:R-:W-:Y:S02]  /*31a0*/  IMAD.MOV.U32 R14, RZ, RZ, R13 ;  /* 0x000000ffff0e7224 */ /* 0x000fe400078e000d */
[----:B------:R-:W-:Y:S02]  /*31b0*/  IMAD.MOV.U32 R56, RZ, RZ, R59 ;  /* 0x000000ffff387224 */ /* 0x000fe400078e003b */
.L_x_61471:
[----:B------:R-:W-:Y:S05]  /*31c0*/  BSYNC B0 ;  /* 0x0000000000007941 */ /* 0x000fea0003800000 */
.L_x_61469:
        /* <DEDUP_REMOVED lines=11> */
.L_x_61473:
[----:B------:R-:W-:Y:S02]  /*3280*/  IMAD.MOV.U32 R20, RZ, RZ, R25 ;  /* 0x000000ffff147224 */ /* 0x000fe400078e0019 */
[----:B------:R-:W-:Y:S02]  /*3290*/  IMAD.MOV.U32 R22, RZ, RZ, R27 ;  /* 0x000000ffff167224 */ /* 0x000fe400078e001b */
[----:B------:R-:W-:Y:S02]  /*32a0*/  IMAD.MOV.U32 R13, RZ, RZ, R12 ;  /* 0x000000ffff0d7224 */ /* 0x000fe400078e000c */
[----:B------:R-:W-:Y:S02]  /*32b0*/  IMAD.MOV.U32 R59, RZ, RZ, R58 ;  /* 0x000000ffff3b7224 */ /* 0x000fe400078e003a */
.L_x_61474:
[----:B------:R-:W-:Y:S05]  /*32c0*/  BSYNC B0 ;  /* 0x0000000000007941 */ /* 0x000fea0003800000 */
.L_x_61472:
        /* <DEDUP_REMOVED lines=11> */
.L_x_61476:
[----:B------:R-:W-:Y:S02]  /*3380*/  IMAD.MOV.U32 R25, RZ, RZ, R20 ;  /* 0x000000ffff197224 */ /* 0x000fe400078e0014 */
[----:B------:R-:W-:Y:S02]  /*3390*/  IMAD.MOV.U32 R27, RZ, RZ, R22 ;  /* 0x000000ffff1b7224 */ /* 0x000fe400078e0016 */
[----:B------:R-:W-:Y:S02]  /*33a0*/  IMAD.MOV.U32 R12, RZ, RZ, R11 ;  /* 0x000000ffff0c7224 */ /* 0x000fe400078e000b */
[----:B------:R-:W-:Y:S02]  /*33b0*/  IMAD.MOV.U32 R58, RZ, RZ, R61 ;  /* 0x000000ffff3a7224 */ /* 0x000fe400078e003d */
.L_x_61477:
[----:B------:R-:W-:Y:S05]  /*33c0*/  BSYNC B0 ;  /* 0x0000000000007941 */ /* 0x000fea0003800000 */
.L_x_61475:
        /* <DEDUP_REMOVED lines=11> */
.L_x_61479:
[----:B------:R-:W-:Y:S02]  /*3480*/  IMAD.MOV.U32 R20, RZ, RZ, R25 ;  /* 0x000000ffff147224 */ /* 0x000fe400078e0019 */
[----:B------:R-:W-:Y:S02]  /*3490*/  IMAD.MOV.U32 R22, RZ, RZ, R27 ;  /* 0x000000ffff167224 */ /* 0x000fe400078e001b */
[----:B------:R-:W-:Y:S02]  /*34a0*/  IMAD.MOV.U32 R11, RZ, RZ, R10 ;  /* 0x000000ffff0b7224 */ /* 0x000fe400078e000a */
[----:B------:R-:W-:Y:S02]  /*34b0*/  IMAD.MOV.U32 R61, RZ, RZ, R60 ;  /* 0x000000ffff3d7224 */ /* 0x000fe400078e003c */
.L_x_61480:
[----:B------:R-:W-:Y:S05]  /*34c0*/  BSYNC B0 ;  /* 0x0000000000007941 */ /* 0x000fea0003800000 */
.L_x_61478:
        /* <DEDUP_REMOVED lines=11> */
.L_x_61482:
[----:B------:R-:W-:Y:S01]  /*3580*/  IMAD.MOV.U32 R25, RZ, RZ, R20 ;  /* 0x000000ffff197224 */ /* 0x000fe200078e0014 */
[----:B------:R-:W-:Y:S01]  /*3590*/  MOV R60, R63 ;  /* 0x0000003f003c7202 */ /* 0x000fe20000000f00 */
[----:B------:R-:W-:Y:S02]  /*35a0*/  IMAD.MOV.U32 R27, RZ, RZ, R22 ;  /* 0x000000ffff1b7224 */ /* 0x000fe400078e0016 */
[----:B------:R-:W-:Y:S02]  /*35b0*/  IMAD.MOV.U32 R10, RZ, RZ, R9 ;  /* 0x000000ffff0a7224 */ /* 0x000fe400078e0009 */
.L_x_61483:
[----:B------:R-:W-:Y:S05]  /*35c0*/  BSYNC B0 ;  /* 0x0000000000007941 */ /* 0x000fea0003800000 */
.L_x_61481:
        /* <DEDUP_REMOVED lines=11> */
.L_x_61485:
[----:B------:R-:W-:Y:S01]  /*3680*/  IMAD.MOV.U32 R20, RZ, RZ, R25 ;  /* 0x000000ffff147224 */ /* 0x000fe200078e0019 */
[----:B------:R-:W-:Y:S01]  /*3690*/  MOV R9, R8 ;  /* 0x0000000800097202 */ /* 0x000fe20000000f00 */
[----:B------:R-:W-:Y:S02]  /*36a0*/  IMAD.MOV.U32 R22, RZ, RZ, R27 ;  /* 0x000000ffff167224 */ /* 0x000fe400078e001b */
[----:B------:R-:W-:Y:S02]  /*36b0*/  IMAD.MOV.U32 R63, RZ, RZ, R62 ;  /* 0x000000ffff3f7224 */ /* 0x000fe400078e003e */
.L_x_61486:
[----:B------:R-:W-:Y:S05]  /*36c0*/  BSYNC B0 ;  /* 0x0000000000007941 */ /* 0x000fea0003800000 */
.L_x_61484:
        /* <DEDUP_REMOVED lines=11> */
.L_x_61488:
[----:B------:R-:W-:Y:S01]  /*3780*/  IMAD.MOV.U32 R25, RZ, RZ, R20 ;  /* 0x000000ffff197224 */ /* 0x000fe200078e0014 */
[----:B------:R-:W-:Y:S01]  /*3790*/  MOV R27, R22 ;  /* 0x00000016001b7202 */ /* 0x000fe20000000f00 */
[----:B------:R-:W-:Y:S02]  /*37a0*/  IMAD.MOV.U32 R8, RZ, RZ, R7 ;  /* 0x000000ffff087224 */ /* 0x000fe400078e0007 */
[----:B------:R-:W-:Y:S02]  /*37b0*/  IMAD.MOV.U32 R62, RZ, RZ, R65 ;  /* 0x000000ffff3e7224 */ /* 0x000fe400078e0041 */
.L_x_61489:
[----:B------:R-:W-:Y:S05]  /*37c0*/  BSYNC B0 ;  /* 0x0000000000007941 */ /* 0x000fea0003800000 */
.L_x_61487:
        /* <DEDUP_REMOVED lines=11> */
.L_x_61491:
[----:B------:R-:W-:Y:S01]  /*3880*/  MOV R20, R25 ;  /* 0x0000001900147202 */ /* 0x000fe20000000f00 */
[----:B------:R-:W-:Y:S02]  /*3890*/  IMAD.MOV.U32 R22, RZ, RZ, R27 ;  /* 0x000000ffff167224 */ /* 0x000fe400078e001b */
[----:B------:R-:W-:Y:S02]  /*38a0*/  IMAD.MOV.U32 R7, RZ, RZ, R6 ;  /* 0x000000ffff077224 */ /* 0x000fe400078e0006 */
[----:B------:R-:W-:Y:S02]  /*38b0*/  IMAD.MOV.U32 R65, RZ, RZ, R64 ;  /* 0x000000ffff417224 */ /* 0x000fe400078e0040 */
.L_x_61492:
[----:B------:R-:W-:Y:S05]  /*38c0*/  BSYNC B0 ;  /* 0x0000000000007941 */ /* 0x000fea0003800000 */
.L_x_61490:
        /* <DEDUP_REMOVED lines=11> */
.L_x_61494:
[----:B------:R-:W-:Y:S02]  /*3980*/  IMAD.MOV.U32 R25, RZ, RZ, R20 ;  /* 0x000000ffff197224 */ /* 0x000fe400078e0014 */
[----:B------:R-:W-:Y:S02]  /*3990*/  IMAD.MOV.U32 R27, RZ, RZ, R22 ;  /* 0x000000ffff1b7224 */ /* 0x000fe400078e0016 */
[----:B------:R-:W-:Y:S02]  /*39a0*/  IMAD.MOV.U32 R6, RZ, RZ, R5 ;  /* 0x000000ffff067224 */ /* 0x000fe400078e0005 */
[----:B------:R-:W-:Y:S02]  /*39b0*/  IMAD.MOV.U32 R64, RZ, RZ, R67 ;  /* 0x000000ffff407224 */ /* 0x000fe400078e0043 */
.L_x_61495:
[----:B------:R-:W-:Y:S05]  /*39c0*/  BSYNC B0 ;  /* 0x0000000000007941 */ /* 0x000fea0003800000 */
.L_x_61493:
        /* <DEDUP_REMOVED lines=11> */
.L_x_61497:
[----:B------:R-:W-:Y:S02]  /*3a80*/  IMAD.MOV.U32 R20, RZ, RZ, R25 ;  /* 0x000000ffff147224 */ /* 0x000fe400078e0019 */
[----:B------:R-:W-:Y:S02]  /*3a90*/  IMAD.MOV.U32 R22, RZ, RZ, R27 ;  /* 0x000000ffff167224 */ /* 0x000fe400078e001b */
[----:B------:R-:W-:Y:S02]  /*3aa0*/  IMAD.MOV.U32 R5, RZ, RZ, R4 ;  /* 0x000000ffff057224 */ /* 0x000fe400078e0004 */
[----:B------:R-:W-:Y:S02]  /*3ab0*/  IMAD.MOV.U32 R67, RZ, RZ, R66 ;  /* 0x000000ffff437224 */ /* 0x000fe400078e0042 */
.L_x_61498:
[----:B------:R-:W-:Y:S05]  /*3ac0*/  BSYNC B0 ;  /* 0x0000000000007941 */ /* 0x000fea0003800000 */
.L_x_61496:
        /* <DEDUP_REMOVED lines=11> */
.L_x_61500:
[----:B------:R-:W-:Y:S02]  /*3b80*/  IMAD.MOV.U32 R25, RZ, RZ, R20 ;  /* 0x000000ffff197224 */ /* 0x000fe400078e0014 */
[----:B------:R-:W-:Y:S02]  /*3b90*/  IMAD.MOV.U32 R27, RZ, RZ, R22 ;  /* 0x000000ffff1b7224 */ /* 0x000fe400078e0016 */
[----:B------:R-:W-:Y:S02]  /*3ba0*/  IMAD.MOV.U32 R4, RZ, RZ, R3 ;  /* 0x000000ffff047224 */ /* 0x000fe400078e0003 */
[----:B------:R-:W-:Y:S02]  /*3bb0*/  IMAD.MOV.U32 R66, RZ, RZ, R69 ;  /* 0x000000ffff427224 */ /* 0x000fe400078e0045 */
.L_x_61501:
[----:B------:R-:W-:Y:S05]  /*3bc0*/  BSYNC B0 ;  /* 0x0000000000007941 */ /* 0x000fea0003800000 */
.L_x_61499:
        /* <DEDUP_REMOVED lines=11> */
.L_x_61503:
[----:B------:R-:W-:Y:S01]  /*3c80*/  IMAD.MOV.U32 R20, RZ, RZ, R25 ;  /* 0x000000ffff147224 */ /* 0x000fe200078e0019 */
[----:B------:R-:W-:Y:S01]  /*3c90*/  MOV R69, R68 ;  /* 0x0000004400457202 */ /* 0x000fe20000000f00 */
[----:B------:R-:W-:Y:S02]  /*3ca0*/  IMAD.MOV.U32 R22, RZ, RZ, R27 ;  /* 0x000000ffff167224 */ /* 0x000fe400078e001b */
[----:B------:R-:W-:Y:S02]  /*3cb0*/  IMAD.MOV.U32 R3, RZ, RZ, R2 ;  /* 0x000000ffff037224 */ /* 0x000fe400078e0002 */
.L_x_61504:
[----:B------:R-:W-:Y:S05]  /*3cc0*/  BSYNC B0 ;  /* 0x0000000000007941 */ /* 0x000fea0003800000 */
.L_x_61502:
        /* <DEDUP_REMOVED lines=11> */
.L_x_61506:
[----:B------:R-:W-:Y:S01]  /*3d80*/  IMAD.MOV.U32 R25, RZ, RZ, R20 ;  /* 0x000000ffff197224 */ /* 0x000fe200078e0014 */
[----:B------:R-:W-:Y:S01]  /*3d90*/  MOV R2, R17 ;  /* 0x0000001100027202 */ /* 0x000fe20000000f00 */
[----:B------:R-:W-:Y:S02]  /*3da0*/  IMAD.MOV.U32 R27, RZ, RZ, R22 ;  /* 0x000000ffff1b7224 */ /* 0x000fe400078e0016 */
[----:B------:R-:W-:Y:S02]  /*3db0*/  IMAD.MOV.U32 R68, RZ, RZ, R71 ;  /* 0x000000ffff447224 */ /* 0x000fe400078e0047 */
.L_x_61507:
[----:B------:R-:W-:Y:S05]  /*3dc0*/  BSYNC B0 ;  /* 0x0000000000007941 */ /* 0x000fea0003800000 */
.L_x_61505:
        /* <DEDUP_REMOVED lines=9> */
.L_x_61509:
[----:B------:R-:W-:Y:S02]  /*3e60*/  IMAD.MOV.U32 R17, RZ, RZ, R16 ;  /* 0x000000ffff117224 */ /* 0x000fe400078e0010 */
[----:B------:R-:W-:Y:S01]  /*3e70*/  IMAD.MOV.U32 R71, RZ, RZ, R70 ;  /* 0x000000ffff477224 */ /* 0x000fe200078e0046 */
[----:B------:R-:W-:Y:S01]  /*3e80*/  MOV R70, R27 ;  /* 0x0000001b00467202 */ /* 0x000fe20000000f00 */
[----:B------:R-:W-:Y:S02]  /*3e90*/  IMAD.MOV.U32 R16, RZ, RZ, R25 ;  /* 0x000000ffff107224 */ /* 0x000fe400078e0019 */
.L_x_61510:
[----:B------:R-:W-:Y:S05]  /*3ea0*/  BSYNC B0 ;  /* 0x0000000000007941 */ /* 0x000fea0003800000 */
.L_x_61508:
[----:B------:R-:W-:-:S04]  /*3eb0*/  IADD3 R0, R0, 0x80, RZ ;  /* 0x0000008000007810 */ /* 0x000fc80007ffe0ff */
[----:B------:R-:W-:-:S13]  /*3ec0*/  ISETP.GE.AND P0, PT, R0, R21, PT ;  /* 0x000000150000720c */ /* 0x000fda0003f06270 */
[----:B------:R-:W-:Y:S01]  /*3ed0*/  @P0 CALL.REL.NOINC `(.L_x_61411) ;  /* 0x0000001000000944 */ /* 0x000fe20003c00000 */
[----:B------:R-:W-:Y:S05]  /*3ee0*/  BRA `(.L_x_61511) ;  /* 0xffffef7000007947 */ /* 0x000fea000383ffff */
.L_x_61411:
[----:B------:R-:W-:Y:S05]  /*3ef0*/  BSYNC B1 ;  /* 0x0000000000017941 */ /* 0x000fea0003800000 */
.L_x_61358:
        /* <DEDUP_REMOVED lines=48> */
[----:B------:R-:W-:Y:S02]  /*4200*/  @!P1 IMAD.MOV.U32 R15, RZ, RZ, R49 ;  /* 0x000000ffff0f9224 */ /* 0x000fe400078e0031 */
        /* <DEDUP_REMOVED lines=14> */
.L_x_61515:
[----:B------:R-:W-:Y:S01]  /*42f0*/  IMAD.MOV.U32 R19, RZ, RZ, R57 ;  /* 0x000000ffff137224 */ /* 0x000fe200078e0039 */
[----:B------:R-:W-:Y:S01]  /*4300*/  MOV R57, R56 ;  /* 0x0000003800397202 */ /* 0x000fe20000000f00 */
[----:B------:R-:W-:Y:S02]  /*4310*/  IMAD.MOV.U32 R18, RZ, RZ, R15 ;  /* 0x000000ffff127224 */ /* 0x000fe400078e000f */
[----:B------:R-:W-:Y:S02]  /*4320*/  IMAD.MOV.U32 R15, RZ, RZ, R14 ;  /* 0x000000ffff0f7224 */ /* 0x000fe400078e000e */
.L_x_61516:
[----:B------:R-:W-:Y:S05]  /*4330*/  BSYNC B1 ;  /* 0x0000000000017941 */ /* 0x000fea0003800000 */
.L_x_61514:
        /* <DEDUP_REMOVED lines=9> */
.L_x_61518:
[----:B------:R-:W-:Y:S02]  /*43d0*/  IMAD.MOV.U32 R49, RZ, RZ, R19 ;  /* 0x000000ffff317224 */ /* 0x000fe400078e0013 */
[----:B------:R-:W-:Y:S01]  /*43e0*/  IMAD.MOV.U32 R47, RZ, RZ, R18 ;  /* 0x000000ffff2f7224 */ /* 0x000fe200078e0012 */
[----:B------:R-:W-:Y:S01]  /*43f0*/  MOV R18, R13 ;  /* 0x0000000d00127202 */ /* 0x000fe20000000f00 */
[----:B------:R-:W-:Y:S02]  /*4400*/  IMAD.MOV.U32 R19, RZ, RZ, R59 ;  /* 0x000000ffff137224 */ /* 0x000fe400078e003b */
.L_x_61519:
[----:B------:R-:W-:Y:S05]  /*4410*/  BSYNC B1 ;  /* 0x0000000000017941 */ /* 0x000fea0003800000 */
.L_x_61517:
        /* <DEDUP_REMOVED lines=9> */
.L_x_61521:
[----:B------:R-:W-:Y:S02]  /*44b0*/  IMAD.MOV.U32 R56, RZ, RZ, R49 ;  /* 0x000000ffff387224 */ /* 0x000fe400078e0031 */
[----:B------:R-:W-:Y:S02]  /*44c0*/  IMAD.MOV.U32 R14, RZ, RZ, R47 ;  /* 0x000000ffff0e7224 */ /* 0x000fe400078e002f */
[----:B------:R-:W-:Y:S02]  /*44d0*/  IMAD.MOV.U32 R49, RZ, RZ, R58 ;  /* 0x000000ffff317224 */ /* 0x000fe400078e003a */
[----:B------:R-:W-:Y:S02]  /*44e0*/  IMAD.MOV.U32 R47, RZ, RZ, R12 ;  /* 0x000000ffff2f7224 */ /* 0x000fe400078e000c */
.L_x_61522:
[----:B------:R-:W-:Y:S05]  /*44f0*/  BSYNC B1 ;  /* 0x0000000000017941 */ /* 0x000fea0003800000 */
.L_x_61520:
        /* <DEDUP_REMOVED lines=9> */
.L_x_61524:
[----:B------:R-:W-:Y:S02]  /*4590*/  IMAD.MOV.U32 R51, RZ, RZ, R56 ;  /* 0x000000ffff337224 */ /* 0x000fe400078e0038 */
[----:B------:R-:W-:Y:S02]  /*45a0*/  IMAD.MOV.U32 R13, RZ, RZ, R14 ;  /* 0x000000ffff0d7224 */ /* 0x000fe400078e000e */
[----:B------:R-:W-:Y:S02]  /*45b0*/  IMAD.MOV.U32 R56, RZ, RZ, R61 ;  /* 0x000000ffff387224 */ /* 0x000fe400078e003d */
[----:B------:R-:W-:Y:S02]  /*45c0*/  IMAD.MOV.U32 R14, RZ, RZ, R11 ;  /* 0x000000ffff0e7224 */ /* 0x000fe400078e000b */
.L_x_61525:
[----:B------:R-:W-:Y:S05]  /*45d0*/  BSYNC B1 ;  /* 0x0000000000017941 */ /* 0x000fea0003800000 */
.L_x_61523:
        /* <DEDUP_REMOVED lines=9> */
.L_x_61527:
[----:B------:R-:W-:Y:S02]  /*4670*/  IMAD.MOV.U32 R58, RZ, RZ, R51 ;  /* 0x000000ffff3a7224 */ /* 0x000fe400078e0033 */
[----:B------:R-:W-:Y:S02]  /*4680*/  IMAD.MOV.U32 R12, RZ, RZ, R13 ;  /* 0x000000ffff0c7224 */ /* 0x000fe400078e000d */
[----:B------:R-:W-:Y:S02]  /*4690*/  IMAD.MOV.U32 R51, RZ, RZ, R60 ;  /* 0x000000ffff337224 */ /* 0x000fe400078e003c */
[----:B------:R-:W-:Y:S02]  /*46a0*/  IMAD.MOV.U32 R13, RZ, RZ, R10 ;  /* 0x000000ffff0d7224 */ /* 0x000fe400078e000a */
.L_x_61528:
[----:B------:R-:W-:Y:S05]  /*46b0*/  BSYNC B1 ;  /* 0x0000000000017941 */ /* 0x000fea0003800000 */
.L_x_61526:
        /* <DEDUP_REMOVED lines=9> */
.L_x_61530:
[----:B------:R-:W-:Y:S01]  /*4750*/  MOV R53, R58 ;  /* 0x0000003a00357202 */ /* 0x000fe20000000f00 */
[----:B------:R-:W-:Y:S02]  /*4760*/  IMAD.MOV.U32 R11, RZ, RZ, R12 ;  /* 0x000000ffff0b7224 */ /* 0x000fe400078e000c */
[----:B------:R-:W-:Y:S02]  /*4770*/  IMAD.MOV.U32 R58, RZ, RZ, R63 ;  /* 0x000000ffff3a7224 */ /* 0x000fe400078e003f */
[----:B------:R-:W-:Y:S02]  /*4780*/  IMAD.MOV.U32 R12, RZ, RZ, R9 ;  /* 0x000000ffff0c7224 */ /* 0x000fe400078e0009 */
.L_x_61531:
[----:B------:R-:W-:Y:S05]  /*4790*/  BSYNC B1 ;  /* 0x0000000000017941 */ /* 0x000fea0003800000 */
.L_x_61529:
        /* <DEDUP_REMOVED lines=9> */
.L_x_61533:
[----:B------:R-:W-:Y:S01]  /*4830*/  IMAD.MOV.U32 R60, RZ, RZ, R53 ;  /* 0x000000ffff3c7224 */ /* 0x000fe200078e0035 */
[----:B------:R-:W-:Y:S01]  /*4840*/  MOV R10, R11 ;  /* 0x0000000b000a7202 */ /* 0x000fe20000000f00 */
[----:B------:R-:W-:Y:S02]  /*4850*/  IMAD.MOV.U32 R53, RZ, RZ, R62 ;  /* 0x000000ffff357224 */ /* 0x000fe400078e003e */
[----:B------:R-:W-:Y:S02]  /*4860*/  IMAD.MOV.U32 R11, RZ, RZ, R8 ;  /* 0x000000ffff0b7224 */ /* 0x000fe400078e0008 */
.L_x_61534:
[----:B------:R-:W-:Y:S05]  /*4870*/  BSYNC B1 ;  /* 0x0000000000017941 */ /* 0x000fea0003800000 */
.L_x_61532:
        /* <DEDUP_REMOVED lines=9> */
.L_x_61536:
[----:B------:R-:W-:Y:S01]  /*4910*/  IMAD.MOV.U32 R55, RZ, RZ, R60 ;  /* 0x000000ffff377224 */ /* 0x000fe200078e003c */
[----:B------:R-:W-:Y:S01]  /*4920*/  MOV R60, R65 ;  /* 0x00000041003c7202 */ /* 0x000fe20000000f00 */
[----:B------:R-:W-:Y:S02]  /*4930*/  IMAD.MOV.U32 R9, RZ, RZ, R10 ;  /* 0x000000ffff097224 */ /* 0x000fe400078e000a */
[----:B------:R-:W-:Y:S02]  /*4940*/  IMAD.MOV.U32 R10, RZ, RZ, R7 ;  /* 0x000000ffff0a7224 */ /* 0x000fe400078e0007 */
.L_x_61537:
[----:B------:R-:W-:Y:S05]  /*4950*/  BSYNC B1 ;  /* 0x0000000000017941 */ /* 0x000fea0003800000 */
.L_x_61535:
        /* <DEDUP_REMOVED lines=9> */
.L_x_61539:
[----:B------:R-:W-:Y:S02]  /*49f0*/  IMAD.MOV.U32 R62, RZ, RZ, R55 ;  /* 0x000000ffff3e7224 */ /* 0x000fe400078e0037 */
[----:B------:R-:W-:Y:S01]  /*4a00*/  IMAD.MOV.U32 R8, RZ, RZ, R9 ;  /* 0x000000ffff087224 */ /* 0x000fe200078e0009 */
[----:B------:R-:W-:Y:S01]  /*4a10*/  MOV R9, R6 ;  /* 0x0000000600097202 */ /* 0x000fe20000000f00 */
[----:B------:R-:W-:Y:S02]  /*4a20*/  IMAD.MOV.U32 R55, RZ, RZ, R64 ;  /* 0x000000ffff377224 */ /* 0x000fe400078e0040 */
.L_x_61540:
[----:B------:R-:W-:Y:S05]  /*4a30*/  BSYNC B1 ;  /* 0x0000000000017941 */ /* 0x000fea0003800000 */
.L_x_61538:
        /* <DEDUP_REMOVED lines=9> */
.L_x_61542:
[----:B------:R-:W-:Y:S02]  /*4ad0*/  IMAD.MOV.U32 R59, RZ, RZ, R62 ;  /* 0x000000ffff3b7224 */ /* 0x000fe400078e003e */
[----:B------:R-:W-:Y:S02]  /*4ae0*/  IMAD.MOV.U32 R7, RZ, RZ, R8 ;  /* 0x000000ffff077224 */ /* 0x000fe400078e0008 */
[----:B------:R-:W-:Y:S02]  /*4af0*/  IMAD.MOV.U32 R62, RZ, RZ, R67 ;  /* 0x000000ffff3e7224 */ /* 0x000fe400078e0043 */
[----:B------:R-:W-:Y:S02]  /*4b00*/  IMAD.MOV.U32 R8, RZ, RZ, R5 ;  /* 0x000000ffff087224 */ /* 0x000fe400078e0005 */
.L_x_61543:
[----:B------:R-:W-:Y:S05]  /*4b10*/  BSYNC B1 ;  /* 0x0000000000017941 */ /* 0x000fea0003800000 */
.L_x_61541:
        /* <DEDUP_REMOVED lines=9> */
.L_x_61545:
[----:B------:R-:W-:Y:S02]  /*4bb0*/  IMAD.MOV.U32 R64, RZ, RZ, R59 ;  /* 0x000000ffff407224 */ /* 0x000fe400078e003b */
[----:B------:R-:W-:Y:S02]  /*4bc0*/  IMAD.MOV.U32 R6, RZ, RZ, R7 ;  /* 0x000000ffff067224 */ /* 0x000fe400078e0007 */
[----:B------:R-:W-:Y:S02]  /*4bd0*/  IMAD.MOV.U32 R59, RZ, RZ, R66 ;  /* 0x000000ffff3b7224 */ /* 0x000fe400078e0042 */
[----:B------:R-:W-:Y:S02]  /*4be0*/  IMAD.MOV.U32 R7, RZ, RZ, R4 ;  /* 0x000000ffff077224 */ /* 0x000fe400078e0004 */
.L_x_61546:
[----:B------:R-:W-:Y:S05]  /*4bf0*/  BSYNC B1 ;  /* 0x0000000000017941 */ /* 0x000fea0003800000 */
.L_x_61544:
        /* <DEDUP_REMOVED lines=9> */
.L_x_61548:
[----:B------:R-:W-:Y:S02]  /*4c90*/  IMAD.MOV.U32 R61, RZ, RZ, R64 ;  /* 0x000000ffff3d7224 */ /* 0x000fe400078e0040 */
[----:B------:R-:W-:Y:S02]  /*4ca0*/  IMAD.MOV.U32 R5, RZ, RZ, R6 ;  /* 0x000000ffff057224 */ /* 0x000fe400078e0006 */
[----:B------:R-:W-:Y:S02]  /*4cb0*/  IMAD.MOV.U32 R64, RZ, RZ, R69 ;  /* 0x000000ffff407224 */ /* 0x000fe400078e0045 */
[----:B------:R-:W-:Y:S02]  /*4cc0*/  IMAD.MOV.U32 R6, RZ, RZ, R3 ;  /* 0x000000ffff067224 */ /* 0x000fe400078e0003 */
.L_x_61549:
[----:B------:R-:W-:Y:S05]  /*4cd0*/  BSYNC B1 ;  /* 0x0000000000017941 */ /* 0x000fea0003800000 */
.L_x_61547:
        /* <DEDUP_REMOVED lines=9> */
.L_x_61551:
[----:B------:R-:W-:Y:S01]  /*4d70*/  MOV R66, R61 ;  /* 0x0000003d00427202 */ /* 0x000fe20000000f00 */
[----:B------:R-:W-:Y:S02]  /*4d80*/  IMAD.MOV.U32 R4, RZ, RZ, R5 ;  /* 0x000000ffff047224 */ /* 0x000fe400078e0005 */
[----:B------:R-:W-:Y:S02]  /*4d90*/  IMAD.MOV.U32 R61, RZ, RZ, R68 ;  /* 0x000000ffff3d7224 */ /* 0x000fe400078e0044 */
[----:B------:R-:W-:Y:S02]  /*4da0*/  IMAD.MOV.U32 R5, RZ, RZ, R2 ;  /* 0x000000ffff057224 */ /* 0x000fe400078e0002 */
.L_x_61552:
[----:B------:R-:W-:Y:S05]  /*4db0*/  BSYNC B1 ;  /* 0x0000000000017941 */ /* 0x000fea0003800000 */
.L_x_61550:
        /* <DEDUP_REMOVED lines=9> */
.L_x_61554:
[----:B------:R-:W-:Y:S01]  /*4e50*/  IMAD.MOV.U32 R63, RZ, RZ, R66 ;  /* 0x000000ffff3f7224 */ /* 0x000fe200078e0042 */
[----:B------:R-:W-:Y:S01]  /*4e60*/  MOV R3, R4 ;  /* 0x0000000400037202 */ /* 0x000fe20000000f00 */
[----:B------:R-:W-:Y:S02]  /*4e70*/  IMAD.MOV.U32 R66, RZ, RZ, R71 ;  /* 0x000000ffff427224 */ /* 0x000fe400078e0047 */
[----:B------:R-:W-:Y:S02]  /*4e80*/  IMAD.MOV.U32 R4, RZ, RZ, R17 ;  /* 0x000000ffff047224 */ /* 0x000fe400078e0011 */
.L_x_61555:
[----:B------:R-:W-:Y:S05]  /*4e90*/  BSYNC B1 ;  /* 0x0000000000017941 */ /* 0x000fea0003800000 */
.L_x_61553:
        /* <DEDUP_REMOVED lines=9> */
.L_x_61557:
[----:B------:R-:W-:Y:S01]  /*4f30*/  IMAD.MOV.U32 R17, RZ, RZ, R63 ;  /* 0x000000ffff117224 */ /* 0x000fe200078e003f */
[----:B------:R-:W-:Y:S01]  /*4f40*/  MOV R63, R70 ;  /* 0x00000046003f7202 */ /* 0x000fe20000000f00 */
[----:B------:R-:W-:Y:S02]  /*4f50*/  IMAD.MOV.U32 R2, RZ, RZ, R3 ;  /* 0x000000ffff027224 */ /* 0x000fe400078e0003 */
[----:B------:R-:W-:Y:S02]  /*4f60*/  IMAD.MOV.U32 R3, RZ, RZ, R16 ;  /* 0x000000ffff037224 */ /* 0x000fe400078e0010 */
.L_x_61558:
[----:B------:R-:W-:Y:S05]  /*4f70*/  BSYNC B1 ;  /* 0x0000000000017941 */ /* 0x000fea0003800000 */
.L_x_61556:
        /* <DEDUP_REMOVED lines=16> */
.L_x_61560:
[----:B------:R-:W-:Y:S01]  /*5080*/  IMAD.MOV.U32 R48, RZ, RZ, R57 ;  /* 0x000000ffff307224 */ /* 0x000fe200078e0039 */
[----:B------:R-:W-:Y:S01]  /*5090*/  MOV R16, R15 ;  /* 0x0000000f00107202 */ /* 0x000fe20000000f00 */
[----:B------:R-:W-:Y:S02]  /*50a0*/  IMAD.MOV.U32 R57, RZ, RZ, R19 ;  /* 0x000000ffff397224 */ /* 0x000fe400078e0013 */
[----:B------:R-:W-:Y:S02]  /*50b0*/  IMAD.MOV.U32 R15, RZ, RZ, R18 ;  /* 0x000000ffff0f7224 */ /* 0x000fe400078e0012 */
.L_x_61561:
[----:B------:R-:W-:Y:S05]  /*50c0*/  BSYNC B1 ;  /* 0x0000000000017941 */ /* 0x000fea0003800000 */
.L_x_61559:
        /* <DEDUP_REMOVED lines=9> */
.L_x_61563:
[----:B------:R-:W-:Y:S01]  /*5160*/  IMAD.MOV.U32 R39, RZ, RZ, R48 ;  /* 0x000000ffff277224 */ /* 0x000fe200078e0030 */
[----:B------:R-:W-:Y:S01]  /*5170*/  MOV R48, R49 ;  /* 0x0000003100307202 */ /* 0x000fe20000000f00 */
[----:B------:R-:W-:Y:S02]  /*5180*/  IMAD.MOV.U32 R19, RZ, RZ, R16 ;  /* 0x000000ffff137224 */ /* 0x000fe400078e0010 */
[----:B------:R-:W-:Y:S02]  /*5190*/  IMAD.MOV.U32 R16, RZ, RZ, R47 ;  /* 0x000000ffff107224 */ /* 0x000fe400078e002f */
.L_x_61564:
[----:B------:R-:W-:Y:S05]  /*51a0*/  BSYNC B1 ;  /* 0x0000000000017941 */ /* 0x000fea0003800000 */
.L_x_61562:
        /* <DEDUP_REMOVED lines=9> */
.L_x_61566:
[----:B------:R-:W-:Y:S02]  /*5240*/  IMAD.MOV.U32 R68, RZ, RZ, R39 ;  /* 0x000000ffff447224 */ /* 0x000fe400078e0027 */
[----:B------:R-:W-:Y:S01]  /*5250*/  IMAD.MOV.U32 R18, RZ, RZ, R19 ;  /* 0x000000ffff127224 */ /* 0x000fe200078e0013 */
[----:B------:R-:W-:Y:S01]  /*5260*/  MOV R19, R14 ;  /* 0x0000000e00137202 */ /* 0x000fe20000000f00 */
[----:B------:R-:W-:Y:S02]  /*5270*/  IMAD.MOV.U32 R39, RZ, RZ, R56 ;  /* 0x000000ffff277224 */ /* 0x000fe400078e0038 */
.L_x_61567:
[----:B------:R-:W-:Y:S05]  /*5280*/  BSYNC B1 ;  /* 0x0000000000017941 */ /* 0x000fea0003800000 */
.L_x_61565:
        /* <DEDUP_REMOVED lines=9> */
.L_x_61569:
[----:B------:R-:W-:Y:S02]  /*5320*/  IMAD.MOV.U32 R49, RZ, RZ, R68 ;  /* 0x000000ffff317224 */ /* 0x000fe400078e0044 */
[----:B------:R-:W-:Y:S02]  /*5330*/  IMAD.MOV.U32 R47, RZ, RZ, R18 ;  /* 0x000000ffff2f7224 */ /* 0x000fe400078e0012 */
[----:B------:R-:W-:Y:S02]  /*5340*/  IMAD.MOV.U32 R68, RZ, RZ, R51 ;  /* 0x000000ffff447224 */ /* 0x000fe400078e0033 */
[----:B------:R-:W-:Y:S02]  /*5350*/  IMAD.MOV.U32 R18, RZ, RZ, R13 ;  /* 0x000000ffff127224 */ /* 0x000fe400078e000d */
.L_x_61570:
[----:B------:R-:W-:Y:S05]  /*5360*/  BSYNC B1 ;  /* 0x0000000000017941 */ /* 0x000fea0003800000 */
.L_x_61568:
        /* <DEDUP_REMOVED lines=9> */
.L_x_61572:
[----:B------:R-:W-:Y:S02]  /*5400*/  IMAD.MOV.U32 R56, RZ, RZ, R49 ;  /* 0x000000ffff387224 */ /* 0x000fe400078e0031 */
[----:B------:R-:W-:Y:S02]  /*5410*/  IMAD.MOV.U32 R14, RZ, RZ, R47 ;  /* 0x000000ffff0e7224 */ /* 0x000fe400078e002f */
[----:B------:R-:W-:Y:S02]  /*5420*/  IMAD.MOV.U32 R49, RZ, RZ, R58 ;  /* 0x000000ffff317224 */ /* 0x000fe400078e003a */
[----:B------:R-:W-:Y:S02]  /*5430*/  IMAD.MOV.U32 R47, RZ, RZ, R12 ;  /* 0x000000ffff2f7224 */ /* 0x000fe400078e000c */
.L_x_61573:
[----:B------:R-:W-:Y:S05]  /*5440*/  BSYNC B1 ;  /* 0x0000000000017941 */ /* 0x000fea0003800000 */
.L_x_61571:
        /* <DEDUP_REMOVED lines=9> */
.L_x_61575:
[----:B------:R-:W-:Y:S02]  /*54e0*/  IMAD.MOV.U32 R51, RZ, RZ, R56 ;  /* 0x000000ffff337224 */ /* 0x000fe400078e0038 */
[----:B------:R-:W-:Y:S02]  /*54f0*/  IMAD.MOV.U32 R13, RZ, RZ, R14 ;  /* 0x000000ffff0d7224 */ /* 0x000fe400078e000e */
[----:B------:R-:W-:Y:S02]  /*5500*/  IMAD.MOV.U32 R56, RZ, RZ, R53 ;  /* 0x000000ffff387224 */ /* 0x000fe400078e0035 */
[----:B------:R-:W-:Y:S02]  /*5510*/  IMAD.MOV.U32 R14, RZ, RZ, R11 ;  /* 0x000000ffff0e7224 */ /* 0x000fe400078e000b */
.L_x_61576:
[----:B------:R-:W-:Y:S05]  /*5520*/  BSYNC B1 ;  /* 0x0000000000017941 */ /* 0x000fea0003800000 */
.L_x_61574:
        /* <DEDUP_REMOVED lines=9> */
.L_x_61578:
[----:B------:R-:W-:Y:S01]  /*55c0*/  MOV R58, R51 ;  /* 0x00000033003a7202 */ /* 0x000fe20000000f00 */
[----:B------:R-:W-:Y:S02]  /*55d0*/  IMAD.MOV.U32 R12, RZ, RZ, R13 ;  /* 0x000000ffff0c7224 */ /* 0x000fe400078e000d */
[----:B------:R-:W-:Y:S02]  /*55e0*/  IMAD.MOV.U32 R51, RZ, RZ, R60 ;  /* 0x000000ffff337224 */ /* 0x000fe400078e003c */
[----:B------:R-:W-:Y:S02]  /*55f0*/  IMAD.MOV.U32 R13, RZ, RZ, R10 ;  /* 0x000000ffff0d7224 */ /* 0x000fe400078e000a */
.L_x_61579:
[----:B------:R-:W-:Y:S05]  /*5600*/  BSYNC B1 ;  /* 0x0000000000017941 */ /* 0x000fea0003800000 */
.L_x_61577:
        /* <DEDUP_REMOVED lines=9> */
.L_x_61581:
[----:B------:R-:W-:Y:S01]  /*56a0*/  IMAD.MOV.U32 R53, RZ, RZ, R58 ;  /* 0x000000ffff357224 */ /* 0x000fe200078e003a */
[----:B------:R-:W-:Y:S01]  /*56b0*/  MOV R11, R12 ;  /* 0x0000000c000b7202 */ /* 0x000fe20000000f00 */
[----:B------:R-:W-:Y:S02]  /*56c0*/  IMAD.MOV.U32 R58, RZ, RZ, R55 ;  /* 0x000000ffff3a7224 */ /* 0x000fe400078e0037 */
[----:B------:R-:W-:Y:S02]  /*56d0*/  IMAD.MOV.U32 R12, RZ, RZ, R9 ;  /* 0x000000ffff0c7224 */ /* 0x000fe400078e0009 */
.L_x_61582:
[----:B------:R-:W-:Y:S05]  /*56e0*/  BSYNC B1 ;  /* 0x0000000000017941 */ /* 0x000fea0003800000 */
.L_x_61580:
        /* <DEDUP_REMOVED lines=9> */
.L_x_61584:
[----:B------:R-:W-:Y:S01]  /*5780*/  IMAD.MOV.U32 R60, RZ, RZ, R53 ;  /* 0x000000ffff3c7224 */ /* 0x000fe200078e0035 */
[----:B------:R-:W-:Y:S01]  /*5790*/  MOV R53, R62 ;  /* 0x0000003e00357202 */ /* 0x000fe20000000f00 */
[----:B------:R-:W-:Y:S02]  /*57a0*/  IMAD.MOV.U32 R10, RZ, RZ, R11 ;  /* 0x000000ffff0a7224 */ /* 0x000fe400078e000b */
[----:B------:R-:W-:Y:S02]  /*57b0*/  IMAD.MOV.U32 R11, RZ, RZ, R8 ;  /* 0x000000ffff0b7224 */ /* 0x000fe400078e0008 */
.L_x_61585:
[----:B------:R-:W-:Y:S05]  /*57c0*/  BSYNC B1 ;  /* 0x0000000000017941 */ /* 0x000fea0003800000 */
.L_x_61583:
        /* <DEDUP_REMOVED lines=9> */
.L_x_61587:
[----:B------:R-:W-:Y:S02]  /*5860*/  IMAD.MOV.U32 R55, RZ, RZ, R60 ;  /* 0x000000ffff377224 */ /* 0x000fe400078e003c */
[----:B------:R-:W-:Y:S01]  /*5870*/  IMAD.MOV.U32 R9, RZ, RZ, R10 ;  /* 0x000000ffff097224 */ /* 0x000fe200078e000a */
[----:B------:R-:W-:Y:S01]  /*5880*/  MOV R10, R7 ;  /* 0x00000007000a7202 */ /* 0x000fe20000000f00 */
[----:B------:R-:W-:Y:S02]  /*5890*/  IMAD.MOV.U32 R60, RZ, RZ, R59 ;  /* 0x000000ffff3c7224 */ /* 0x000fe400078e003b */
.L_x_61588:
[----:B------:R-:W-:Y:S05]  /*58a0*/  BSYNC B1 ;  /* 0x0000000000017941 */ /* 0x000fea0003800000 */
.L_x_61586:
        /* <DEDUP_REMOVED lines=9> */
.L_x_61590:
[----:B------:R-:W-:Y:S02]  /*5940*/  IMAD.MOV.U32 R62, RZ, RZ, R55 ;  /* 0x000000ffff3e7224 */ /* 0x000fe400078e0037 */
[----:B------:R-:W-:Y:S02]  /*5950*/  IMAD.MOV.U32 R8, RZ, RZ, R9 ;  /* 0x000000ffff087224 */ /* 0x000fe400078e0009 */
[----:B------:R-:W-:Y:S02]  /*5960*/  IMAD.MOV.U32 R55, RZ, RZ, R64 ;  /* 0x000000ffff377224 */ /* 0x000fe400078e0040 */
[----:B------:R-:W-:Y:S02]  /*5970*/  IMAD.MOV.U32 R9, RZ, RZ, R6 ;  /* 0x000000ffff097224 */ /* 0x000fe400078e0006 */
.L_x_61591:
[----:B------:R-:W-:Y:S05]  /*5980*/  BSYNC B1 ;  /* 0x0000000000017941 */ /* 0x000fea0003800000 */
.L_x_61589:
        /* <DEDUP_REMOVED lines=9> */
.L_x_61593:
[----:B------:R-:W-:Y:S02]  /*5a20*/  IMAD.MOV.U32 R59, RZ, RZ, R62 ;  /* 0x000000ffff3b7224 */ /* 0x000fe400078e003e */
[----:B------:R-:W-:Y:S02]  /*5a30*/  IMAD.MOV.U32 R7, RZ, RZ, R8 ;  /* 0x000000ffff077224 */ /* 0x000fe400078e0008 */
[----:B------:R-:W-:Y:S02]  /*5a40*/  IMAD.MOV.U32 R62, RZ, RZ, R61 ;  /* 0x000000ffff3e7224 */ /* 0x000fe400078e003d */
[----:B------:R-:W-:Y:S02]  /*5a50*/  IMAD.MOV.U32 R8, RZ, RZ, R5 ;  /* 0x000000ffff087224 */ /* 0x000fe400078e0005 */
.L_x_61594:
[----:B------:R-:W-:Y:S05]  /*5a60*/  BSYNC B1 ;  /* 0x0000000000017941 */ /* 0x000fea0003800000 */
.L_x_61592:
        /* <DEDUP_REMOVED lines=9> */
.L_x_61596:
[----:B------:R-:W-:Y:S02]  /*5b00*/  IMAD.MOV.U32 R64, RZ, RZ, R59 ;  /* 0x000000ffff407224 */ /* 0x000fe400078e003b */
[----:B------:R-:W-:Y:S02]  /*5b10*/  IMAD.MOV.U32 R6, RZ, RZ, R7 ;  /* 0x000000ffff067224 */ /* 0x000fe400078e0007 */
[----:B------:R-:W-:Y:S02]  /*5b20*/  IMAD.MOV.U32 R59, RZ, RZ, R66 ;  /* 0x000000ffff3b7224 */ /* 0x000fe400078e0042 */
[----:B------:R-:W-:Y:S02]  /*5b30*/  IMAD.MOV.U32 R7, RZ, RZ, R4 ;  /* 0x000000ffff077224 */ /* 0x000fe400078e0004 */
.L_x_61597:
[----:B------:R-:W-:Y:S05]  /*5b40*/  BSYNC B1 ;  /* 0x0000000000017941 */ /* 0x000fea0003800000 */
.L_x_61595:
        /* <DEDUP_REMOVED lines=9> */
.L_x_61599:
[----:B------:R-:W-:Y:S01]  /*5be0*/  MOV R4, R64 ;  /* 0x0000004000047202 */ /* 0x000fe20000000f00 */
[----:B------:R-:W-:Y:S02]  /*5bf0*/  IMAD.MOV.U32 R5, RZ, RZ, R6 ;  /* 0x000000ffff057224 */ /* 0x000fe400078e0006 */
[----:B------:R-:W-:Y:S02]  /*5c00*/  IMAD.MOV.U32 R64, RZ, RZ, R63 ;  /* 0x000000ffff407224 */ /* 0x000fe400078e003f */
[----:B------:R-:W-:Y:S02]  /*5c10*/  IMAD.MOV.U32 R6, RZ, RZ, R3 ;  /* 0x000000ffff067224 */ /* 0x000fe400078e0003 */
.L_x_61600:
[----:B------:R-:W-:Y:S05]  /*5c20*/  BSYNC B1 ;  /* 0x0000000000017941 */ /* 0x000fea0003800000 */
.L_x_61598:
        /* <DEDUP_REMOVED lines=9> */
.L_x_61602:
[----:B------:R-:W-:Y:S01]  /*5cc0*/  IMAD.MOV.U32 R61, RZ, RZ, R4 ;  /* 0x000000ffff3d7224 */ /* 0x000fe200078e0004 */
[----:B------:R-:W-:Y:S01]  /*5cd0*/  MOV R3, R5 ;  /* 0x0000000500037202 */ /* 0x000fe20000000f00 */
[----:B------:R-:W-:Y:S02]  /*5ce0*/  IMAD.MOV.U32 R4, RZ, RZ, R17 ;  /* 0x000000ffff047224 */ /* 0x000fe400078e0011 */
[----:B------:R-:W-:Y:S02]  /*5cf0*/  IMAD.MOV.U32 R5, RZ, RZ, R2 ;  /* 0x000000ffff057224 */ /* 0x000fe400078e0002 */
.L_x_61603:
[----:B------:R-:W-:Y:S05]  /*5d00*/  BSYNC B1 ;  /* 0x0000000000017941 */ /* 0x000fea0003800000 */
.L_x_61601:
        /* <DEDUP_REMOVED lines=16> */
.L_x_61605:
[----:B------:R-:W-:Y:S01]  /*5e10*/  MOV R46, R57 ;  /* 0x00000039002e7202 */ /* 0x000fe20000000f00 */
[----:B------:R-:W-:Y:S02]  /*5e20*/  IMAD.MOV.U32 R2, RZ, RZ, R15 ;  /* 0x000000ffff027224 */ /* 0x000fe400078e000f */
[----:B------:R-:W-:Y:S02]  /*5e30*/  IMAD.MOV.U32 R57, RZ, RZ, R48 ;  /* 0x000000ffff397224 */ /* 0x000fe400078e0030 */
[----:B------:R-:W-:Y:S02]  /*5e40*/  IMAD.MOV.U32 R15, RZ, RZ, R16 ;  /* 0x000000ffff0f7224 */ /* 0x000fe400078e0010 */
.L_x_61606:
[----:B------:R-:W-:Y:S05]  /*5e50*/  BSYNC B1 ;  /* 0x0000000000017941 */ /* 0x000fea0003800000 */
.L_x_61604:
        /* <DEDUP_REMOVED lines=9> */
.L_x_61608:
[----:B------:R-:W-:Y:S01]  /*5ef0*/  IMAD.MOV.U32 R37, RZ, RZ, R46 ;  /* 0x000000ffff257224 */ /* 0x000fe200078e002e */
[----:B------:R-:W-:Y:S01]  /*5f00*/  MOV R17, R2 ;  /* 0x0000000200117202 */ /* 0x000fe20000000f00 */
[----:B------:R-:W-:Y:S02]  /*5f10*/  IMAD.MOV.U32 R46, RZ, RZ, R39 ;  /* 0x000000ffff2e7224 */ /* 0x000fe400078e0027 */
[----:B------:R-:W-:Y:S02]  /*5f20*/  IMAD.MOV.U32 R2, RZ, RZ, R19 ;  /* 0x000000ffff027224 */ /* 0x000fe400078e0013 */
.L_x_61609:
[----:B------:R-:W-:Y:S05]  /*5f30*/  BSYNC B1 ;  /* 0x0000000000017941 */ /* 0x000fea0003800000 */
.L_x_61607:
        /* <DEDUP_REMOVED lines=9> */
.L_x_61611:
[----:B------:R-:W-:Y:S01]  /*5fd0*/  IMAD.MOV.U32 R48, RZ, RZ, R37 ;  /* 0x000000ffff307224 */ /* 0x000fe200078e0025 */
[----:B------:R-:W-:Y:S01]  /*5fe0*/  MOV R37, R68 ;  /* 0x0000004400257202 */ /* 0x000fe20000000f00 */
[----:B------:R-:W-:Y:S02]  /*5ff0*/  IMAD.MOV.U32 R16, RZ, RZ, R17 ;  /* 0x000000ffff107224 */ /* 0x000fe400078e0011 */
[----:B------:R-:W-:Y:S02]  /*6000*/  IMAD.MOV.U32 R17, RZ, RZ, R18 ;  /* 0x000000ffff117224 */ /* 0x000fe400078e0012 */
.L_x_61612:
[----:B------:R-:W-:Y:S05]  /*6010*/  BSYNC B1 ;  /* 0x0000000000017941 */ /* 0x000fea0003800000 */
.L_x_61610:
        /* <DEDUP_REMOVED lines=9> */
.L_x_61614:
[----:B------:R-:W-:Y:S02]  /*60b0*/  IMAD.MOV.U32 R39, RZ, RZ, R48 ;  /* 0x000000ffff277224 */ /* 0x000fe400078e0030 */
[----:B------:R-:W-:Y:S01]  /*60c0*/  IMAD.MOV.U32 R19, RZ, RZ, R16 ;  /* 0x000000ffff137224 */ /* 0x000fe200078e0010 */
[----:B------:R-:W-:Y:S01]  /*60d0*/  MOV R16, R47 ;  /* 0x0000002f00107202 */ /* 0x000fe20000000f00 */
[----:B------:R-:W-:Y:S02]  /*60e0*/  IMAD.MOV.U32 R48, RZ, RZ, R49 ;  /* 0x000000ffff307224 */ /* 0x000fe400078e0031 */
.L_x_61615:
[----:B------:R-:W-:Y:S05]  /*60f0*/  BSYNC B1 ;  /* 0x0000000000017941 */ /* 0x000fea0003800000 */
.L_x_61613:
        /* <DEDUP_REMOVED lines=9> */
.L_x_61617:
[----:B------:R-:W-:Y:S02]  /*6190*/  IMAD.MOV.U32 R66, RZ, RZ, R39 ;  /* 0x000000ffff427224 */ /* 0x000fe400078e0027 */
[----:B------:R-:W-:Y:S02]  /*61a0*/  IMAD.MOV.U32 R18, RZ, RZ, R19 ;  /* 0x000000ffff127224 */ /* 0x000fe400078e0013 */
[----:B------:R-:W-:Y:S02]  /*61b0*/  IMAD.MOV.U32 R39, RZ, RZ, R56 ;  /* 0x000000ffff277224 */ /* 0x000fe400078e0038 */
[----:B------:R-:W-:Y:S02]  /*61c0*/  IMAD.MOV.U32 R19, RZ, RZ, R14 ;  /* 0x000000ffff137224 */ /* 0x000fe400078e000e */
.L_x_61618:
[----:B------:R-:W-:Y:S05]  /*61d0*/  BSYNC B1 ;  /* 0x0000000000017941 */ /* 0x000fea0003800000 */
.L_x_61616:
        /* <DEDUP_REMOVED lines=9> */
.L_x_61620:
[----:B------:R-:W-:Y:S02]  /*6270*/  IMAD.MOV.U32 R49, RZ, RZ, R66 ;  /* 0x000000ffff317224 */ /* 0x000fe400078e0042 */
[----:B------:R-:W-:Y:S02]  /*6280*/  IMAD.MOV.U32 R47, RZ, RZ, R18 ;  /* 0x000000ffff2f7224 */ /* 0x000fe400078e0012 */
[----:B------:R-:W-:Y:S02]  /*6290*/  IMAD.MOV.U32 R66, RZ, RZ, R51 ;  /* 0x000000ffff427224 */ /* 0x000fe400078e0033 */
[----:B------:R-:W-:Y:S02]  /*62a0*/  IMAD.MOV.U32 R18, RZ, RZ, R13 ;  /* 0x000000ffff127224 */ /* 0x000fe400078e000d */
.L_x_61621:
[----:B------:R-:W-:Y:S05]  /*62b0*/  BSYNC B1 ;  /* 0x0000000000017941 */ /* 0x000fea0003800000 */
.L_x_61619:
        /* <DEDUP_REMOVED lines=9> */
.L_x_61623:
[----:B------:R-:W-:Y:S02]  /*6350*/  IMAD.MOV.U32 R56, RZ, RZ, R49 ;  /* 0x000000ffff387224 */ /* 0x000fe400078e0031 */
[----:B------:R-:W-:Y:S02]  /*6360*/  IMAD.MOV.U32 R14, RZ, RZ, R47 ;  /* 0x000000ffff0e7224 */ /* 0x000fe400078e002f */
[----:B------:R-:W-:Y:S02]  /*6370*/  IMAD.MOV.U32 R49, RZ, RZ, R58 ;  /* 0x000000ffff317224 */ /* 0x000fe400078e003a */
[----:B------:R-:W-:Y:S02]  /*6380*/  IMAD.MOV.U32 R47, RZ, RZ, R12 ;  /* 0x000000ffff2f7224 */ /* 0x000fe400078e000c */
.L_x_61624:
[----:B------:R-:W-:Y:S05]  /*6390*/  BSYNC B1 ;  /* 0x0000000000017941 */ /* 0x000fea0003800000 */
.L_x_61622:
        /* <DEDUP_REMOVED lines=9> */
.L_x_61626:
[----:B------:R-:W-:Y:S01]  /*6430*/  MOV R51, R56 ;  /* 0x0000003800337202 */ /* 0x000fe20000000f00 */
[----:B------:R-:W-:Y:S02]  /*6440*/  IMAD.MOV.U32 R13, RZ, RZ, R14 ;  /* 0x000000ffff0d7224 */ /* 0x000fe400078e000e */
[----:B------:R-:W-:Y:S02]  /*6450*/  IMAD.MOV.U32 R56, RZ, RZ, R53 ;  /* 0x000000ffff387224 */ /* 0x000fe400078e0035 */
[----:B------:R-:W-:Y:S02]  /*6460*/  IMAD.MOV.U32 R14, RZ, RZ, R11 ;  /* 0x000000ffff0e7224 */ /* 0x000fe400078e000b */
.L_x_61627:
[----:B------:R-:W-:Y:S05]  /*6470*/  BSYNC B1 ;  /* 0x0000000000017941 */ /* 0x000fea0003800000 */
.L_x_61625:
        /* <DEDUP_REMOVED lines=9> */
.L_x_61629:
[----:B------:R-:W-:Y:S01]  /*6510*/  IMAD.MOV.U32 R58, RZ, RZ, R51 ;  /* 0x000000ffff3a7224 */ /* 0x000fe200078e0033 */
[----:B------:R-:W-:Y:S01]  /*6520*/  MOV R12, R13 ;  /* 0x0000000d000c7202 */ /* 0x000fe20000000f00 */
[----:B------:R-:W-:Y:S02]  /*6530*/  IMAD.MOV.U32 R51, RZ, RZ, R60 ;  /* 0x000000ffff337224 */ /* 0x000fe400078e003c */
[----:B------:R-:W-:Y:S02]  /*6540*/  IMAD.MOV.U32 R13, RZ, RZ, R10 ;  /* 0x000000ffff0d7224 */ /* 0x000fe400078e000a */
.L_x_61630:
[----:B------:R-:W-:Y:S05]  /*6550*/  BSYNC B1 ;  /* 0x0000000000017941 */ /* 0x000fea0003800000 */
.L_x_61628:
        /* <DEDUP_REMOVED lines=9> */
.L_x_61632:
[----:B------:R-:W-:Y:S01]  /*65f0*/  IMAD.MOV.U32 R53, RZ, RZ, R58 ;  /* 0x000000ffff357224 */ /* 0x000fe200078e003a */
[----:B------:R-:W-:Y:S01]  /*6600*/  MOV R58, R55 ;  /* 0x00000037003a7202 */ /* 0x000fe20000000f00 */
[----:B------:R-:W-:Y:S02]  /*6610*/  IMAD.MOV.U32 R11, RZ, RZ, R12 ;  /* 0x000000ffff0b7224 */ /* 0x000fe400078e000c */
[----:B------:R-:W-:Y:S02]  /*6620*/  IMAD.MOV.U32 R12, RZ, RZ, R9 ;  /* 0x000000ffff0c7224 */ /* 0x000fe400078e0009 */
.L_x_61633:
[----:B------:R-:W-:Y:S05]  /*6630*/  BSYNC B1 ;  /* 0x0000000000017941 */ /* 0x000fea0003800000 */
.L_x_61631:
        /* <DEDUP_REMOVED lines=9> */
.L_x_61635:
[----:B------:R-:W-:Y:S02]  /*66d0*/  IMAD.MOV.U32 R60, RZ, RZ, R53 ;  /* 0x000000ffff3c7224 */ /* 0x000fe400078e0035 */
[----:B------:R-:W-:Y:S01]  /*66e0*/  IMAD.MOV.U32 R10, RZ, RZ, R11 ;  /* 0x000000ffff0a7224 */ /* 0x000fe200078e000b */
[----:B------:R-:W-:Y:S01]  /*66f0*/  MOV R11, R8 ;  /* 0x00000008000b7202 */ /* 0x000fe20000000f00 */
[----:B------:R-:W-:Y:S02]  /*6700*/  IMAD.MOV.U32 R53, RZ, RZ, R62 ;  /* 0x000000ffff357224 */ /* 0x000fe400078e003e */
.L_x_61636:
[----:B------:R-:W-:Y:S05]  /*6710*/  BSYNC B1 ;  /* 0x0000000000017941 */ /* 0x000fea0003800000 */
.L_x_61634:
        /* <DEDUP_REMOVED lines=9> */
.L_x_61638:
[----:B------:R-:W-:Y:S02]  /*67b0*/  IMAD.MOV.U32 R55, RZ, RZ, R60 ;  /* 0x000000ffff377224 */ /* 0x000fe400078e003c */
[----:B------:R-:W-:Y:S02]  /*67c0*/  IMAD.MOV.U32 R9, RZ, RZ, R10 ;  /* 0x000000ffff097224 */ /* 0x000fe400078e000a */
[----:B------:R-:W-:Y:S02]  /*67d0*/  IMAD.MOV.U32 R60, RZ, RZ, R59 ;  /* 0x000000ffff3c7224 */ /* 0x000fe400078e003b */
[----:B------:R-:W-:Y:S02]  /*67e0*/  IMAD.MOV.U32 R10, RZ, RZ, R7 ;  /* 0x000000ffff0a7224 */ /* 0x000fe400078e0007 */
.L_x_61639:
[----:B------:R-:W-:Y:S05]  /*67f0*/  BSYNC B1 ;  /* 0x0000000000017941 */ /* 0x000fea0003800000 */
.L_x_61637:
        /* <DEDUP_REMOVED lines=9> */
.L_x_61641:
[----:B------:R-:W-:Y:S02]  /*6890*/  IMAD.MOV.U32 R7, RZ, RZ, R55 ;  /* 0x000000ffff077224 */ /* 0x000fe400078e0037 */
[----:B------:R-:W-:Y:S02]  /*68a0*/  IMAD.MOV.U32 R8, RZ, RZ, R9 ;  /* 0x000000ffff087224 */ /* 0x000fe400078e0009 */
[----:B------:R-:W-:Y:S02]  /*68b0*/  IMAD.MOV.U32 R55, RZ, RZ, R64 ;  /* 0x000000ffff377224 */ /* 0x000fe400078e0040 */
[----:B------:R-:W-:Y:S02]  /*68c0*/  IMAD.MOV.U32 R9, RZ, RZ, R6 ;  /* 0x000000ffff097224 */ /* 0x000fe400078e0006 */
.L_x_61642:
[----:B------:R-:W-:Y:S05]  /*68d0*/  BSYNC B1 ;  /* 0x0000000000017941 */ /* 0x000fea0003800000 */
.L_x_61640:
        /* <DEDUP_REMOVED lines=9> */
.L_x_61644:
[----:B------:R-:W-:Y:S02]  /*6970*/  IMAD.MOV.U32 R62, RZ, RZ, R7 ;  /* 0x000000ffff3e7224 */ /* 0x000fe400078e0007 */
[----:B------:R-:W-:Y:S02]  /*6980*/  IMAD.MOV.U32 R6, RZ, RZ, R8 ;  /* 0x000000ffff067224 */ /* 0x000fe400078e0008 */
[----:B------:R-:W-:Y:S02]  /*6990*/  IMAD.MOV.U32 R7, RZ, RZ, R4 ;  /* 0x000000ffff077224 */ /* 0x000fe400078e0004 */
[----:B------:R-:W-:Y:S02]  /*69a0*/  IMAD.MOV.U32 R8, RZ, RZ, R5 ;  /* 0x000000ffff087224 */ /* 0x000fe400078e0005 */
.L_x_61645:
[----:B------:R-:W-:Y:S05]  /*69b0*/  BSYNC B1 ;  /* 0x0000000000017941 */ /* 0x000fea0003800000 */
.L_x_61643:
        /* <DEDUP_REMOVED lines=9> */
.L_x_61647:
[----:B------:R-:W-:Y:S01]  /*6a50*/  MOV R5, R62 ;  /* 0x0000003e00057202 */ /* 0x000fe20000000f00 */
[----:B------:R-:W-:Y:S02]  /*6a60*/  IMAD.MOV.U32 R4, RZ, RZ, R6 ;  /* 0x000000ffff047224 */ /* 0x000fe400078e0006 */
[----:B------:R-:W-:Y:S02]  /*6a70*/  IMAD.MOV.U32 R62, RZ, RZ, R61 ;  /* 0x000000ffff3e7224 */ /* 0x000fe400078e003d */
[----:B------:R-:W-:Y:S02]  /*6a80*/  IMAD.MOV.U32 R6, RZ, RZ, R3 ;  /* 0x000000ffff067224 */ /* 0x000fe400078e0003 */
.L_x_61648:
[----:B------:R-:W-:Y:S05]  /*6a90*/  BSYNC B1 ;  /* 0x0000000000017941 */ /* 0x000fea0003800000 */
.L_x_61646:
        /* <DEDUP_REMOVED lines=16> */
.L_x_61650:
[----:B------:R-:W-:Y:S02]  /*6ba0*/  IMAD.MOV.U32 R64, RZ, RZ, R57 ;  /* 0x000000ffff407224 */ /* 0x000fe400078e0039 */
[----:B------:R-:W-:Y:S02]  /*6bb0*/  IMAD.MOV.U32 R44, RZ, RZ, R15 ;  /* 0x000000ffff2c7224 */ /* 0x000fe400078e000f */
[----:B------:R-:W-:Y:S02]  /*6bc0*/  IMAD.MOV.U32 R57, RZ, RZ, R46 ;  /* 0x000000ffff397224 */ /* 0x000fe400078e002e */
[----:B------:R-:W-:Y:S02]  /*6bd0*/  IMAD.MOV.U32 R15, RZ, RZ, R2 ;  /* 0x000000ffff0f7224 */ /* 0x000fe400078e0002 */
.L_x_61651:
[----:B------:R-:W-:Y:S05]  /*6be0*/  BSYNC B1 ;  /* 0x0000000000017941 */ /* 0x000fea0003800000 */
.L_x_61649:
        /* <DEDUP_REMOVED lines=9> */
.L_x_61653:
[----:B------:R-:W-:Y:S01]  /*6c80*/  MOV R35, R64 ;  /* 0x0000004000237202 */ /* 0x000fe20000000f00 */
[----:B------:R-:W-:Y:S02]  /*6c90*/  IMAD.MOV.U32 R3, RZ, RZ, R44 ;  /* 0x000000ffff037224 */ /* 0x000fe400078e002c */
[----:B------:R-:W-:Y:S02]  /*6ca0*/  IMAD.MOV.U32 R64, RZ, RZ, R37 ;  /* 0x000000ffff407224 */ /* 0x000fe400078e0025 */
[----:B------:R-:W-:Y:S02]  /*6cb0*/  IMAD.MOV.U32 R44, RZ, RZ, R17 ;  /* 0x000000ffff2c7224 */ /* 0x000fe400078e0011 */
.L_x_61654:
[----:B------:R-:W-:Y:S05]  /*6cc0*/  BSYNC B1 ;  /* 0x0000000000017941 */ /* 0x000fea0003800000 */
.L_x_61652:
        /* <DEDUP_REMOVED lines=9> */
.L_x_61656:
[----:B------:R-:W-:Y:S01]  /*6d60*/  IMAD.MOV.U32 R46, RZ, RZ, R35 ;  /* 0x000000ffff2e7224 */ /* 0x000fe200078e0023 */
[----:B------:R-:W-:Y:S01]  /*6d70*/  MOV R2, R3 ;  /* 0x0000000300027202 */ /* 0x000fe20000000f00 */
[----:B------:R-:W-:Y:S02]  /*6d80*/  IMAD.MOV.U32 R35, RZ, RZ, R48 ;  /* 0x000000ffff237224 */ /* 0x000fe400078e0030 */
[----:B------:R-:W-:Y:S02]  /*6d90*/  IMAD.MOV.U32 R3, RZ, RZ, R16 ;  /* 0x000000ffff037224 */ /* 0x000fe400078e0010 */
.L_x_61657:
[----:B------:R-:W-:Y:S05]  /*6da0*/  BSYNC B1 ;  /* 0x0000000000017941 */ /* 0x000fea0003800000 */
.L_x_61655:
        /* <DEDUP_REMOVED lines=9> */
.L_x_61659:
[----:B------:R-:W-:Y:S01]  /*6e40*/  IMAD.MOV.U32 R37, RZ, RZ, R46 ;  /* 0x000000ffff257224 */ /* 0x000fe200078e002e */
[----:B------:R-:W-:Y:S01]  /*6e50*/  MOV R46, R39 ;  /* 0x00000027002e7202 */ /* 0x000fe20000000f00 */
[----:B------:R-:W-:Y:S02]  /*6e60*/  IMAD.MOV.U32 R17, RZ, RZ, R2 ;  /* 0x000000ffff117224 */ /* 0x000fe400078e0002 */
[----:B------:R-:W-:Y:S02]  /*6e70*/  IMAD.MOV.U32 R2, RZ, RZ, R19 ;  /* 0x000000ffff027224 */ /* 0x000fe400078e0013 */
.L_x_61660:
[----:B------:R-:W-:Y:S05]  /*6e80*/  BSYNC B1 ;  /* 0x0000000000017941 */ /* 0x000fea0003800000 */
.L_x_61658:
        /* <DEDUP_REMOVED lines=9> */
.L_x_61662:
[----:B------:R-:W-:Y:S02]  /*6f20*/  IMAD.MOV.U32 R48, RZ, RZ, R37 ;  /* 0x000000ffff307224 */ /* 0x000fe400078e0025 */
[----:B------:R-:W-:Y:S01]  /*6f30*/  IMAD.MOV.U32 R16, RZ, RZ, R17 ;  /* 0x000000ffff107224 */ /* 0x000fe200078e0011 */
[----:B------:R-:W-:Y:S01]  /*6f40*/  MOV R17, R18 ;  /* 0x0000001200117202 */ /* 0x000fe20000000f00 */
[----:B------:R-:W-:Y:S02]  /*6f50*/  IMAD.MOV.U32 R37, RZ, RZ, R66 ;  /* 0x000000ffff257224 */ /* 0x000fe400078e0042 */
.L_x_61663:
[----:B------:R-:W-:Y:S05]  /*6f60*/  BSYNC B1 ;  /* 0x0000000000017941 */ /* 0x000fea0003800000 */
.L_x_61661:
        /* <DEDUP_REMOVED lines=9> */
.L_x_61665:
[----:B------:R-:W-:Y:S02]  /*7000*/  IMAD.MOV.U32 R39, RZ, RZ, R48 ;  /* 0x000000ffff277224 */ /* 0x000fe400078e0030 */
[----:B------:R-:W-:Y:S02]  /*7010*/  IMAD.MOV.U32 R19, RZ, RZ, R16 ;  /* 0x000000ffff137224 */ /* 0x000fe400078e0010 */
[----:B------:R-:W-:Y:S02]  /*7020*/  IMAD.MOV.U32 R48, RZ, RZ, R49 ;  /* 0x000000ffff307224 */ /* 0x000fe400078e0031 */
[----:B------:R-:W-:Y:S02]  /*7030*/  IMAD.MOV.U32 R16, RZ, RZ, R47 ;  /* 0x000000ffff107224 */ /* 0x000fe400078e002f */
.L_x_61666:
[----:B------:R-:W-:Y:S05]  /*7040*/  BSYNC B1 ;  /* 0x0000000000017941 */ /* 0x000fea0003800000 */
.L_x_61664:
        /* <DEDUP_REMOVED lines=9> */
.L_x_61668:
[----:B------:R-:W-:Y:S02]  /*70e0*/  IMAD.MOV.U32 R66, RZ, RZ, R39 ;  /* 0x000000ffff427224 */ /* 0x000fe400078e0027 */
[----:B------:R-:W-:Y:S02]  /*70f0*/  IMAD.MOV.U32 R18, RZ, RZ, R19 ;  /* 0x000000ffff127224 */ /* 0x000fe400078e0013 */
[----:B------:R-:W-:Y:S02]  /*7100*/  IMAD.MOV.U32 R39, RZ, RZ, R56 ;  /* 0x000000ffff277224 */ /* 0x000fe400078e0038 */
[----:B------:R-:W-:Y:S02]  /*7110*/  IMAD.MOV.U32 R19, RZ, RZ, R14 ;  /* 0x000000ffff137224 */ /* 0x000fe400078e000e */
.L_x_61669:
[----:B------:R-:W-:Y:S05]  /*7120*/  BSYNC B1 ;  /* 0x0000000000017941 */ /* 0x000fea0003800000 */
.L_x_61667:
        /* <DEDUP_REMOVED lines=9> */
.L_x_61671:
[----:B------:R-:W-:Y:S02]  /*71c0*/  IMAD.MOV.U32 R49, RZ, RZ, R66 ;  /* 0x000000ffff317224 */ /* 0x000fe400078e0042 */
[----:B------:R-:W-:Y:S02]  /*71d0*/  IMAD.MOV.U32 R47, RZ, RZ, R18 ;  /* 0x000000ffff2f7224 */ /* 0x000fe400078e0012 */
[----:B------:R-:W-:Y:S02]  /*71e0*/  IMAD.MOV.U32 R66, RZ, RZ, R51 ;  /* 0x000000ffff427224 */ /* 0x000fe400078e0033 */
[----:B------:R-:W-:Y:S02]  /*71f0*/  IMAD.MOV.U32 R18, RZ, RZ, R13 ;  /* 0x000000ffff127224 */ /* 0x000fe400078e000d */
.L_x_61672:
[----:B------:R-:W-:Y:S05]  /*7200*/  BSYNC B1 ;  /* 0x0000000000017941 */ /* 0x000fea0003800000 */
.L_x_61670:
        /* <DEDUP_REMOVED lines=9> */
.L_x_61674:
[----:B------:R-:W-:Y:S01]  /*72a0*/  MOV R56, R49 ;  /* 0x0000003100387202 */ /* 0x000fe20000000f00 */
[----:B------:R-:W-:Y:S02]  /*72b0*/  IMAD.MOV.U32 R14, RZ, RZ, R47 ;  /* 0x000000ffff0e7224 */ /* 0x000fe400078e002f */
[----:B------:R-:W-:Y:S02]  /*72c0*/  IMAD.MOV.U32 R49, RZ, RZ, R58 ;  /* 0x000000ffff317224 */ /* 0x000fe400078e003a */
[----:B------:R-:W-:Y:S02]  /*72d0*/  IMAD.MOV.U32 R47, RZ, RZ, R12 ;  /* 0x000000ffff2f7224 */ /* 0x000fe400078e000c */
.L_x_61675:
[----:B------:R-:W-:Y:S05]  /*72e0*/  BSYNC B1 ;  /* 0x0000000000017941 */ /* 0x000fea0003800000 */
.L_x_61673:
        /* <DEDUP_REMOVED lines=9> */
.L_x_61677:
[----:B------:R-:W-:Y:S01]  /*7380*/  IMAD.MOV.U32 R51, RZ, RZ, R56 ;  /* 0x000000ffff337224 */ /* 0x000fe200078e0038 */
[----:B------:R-:W-:Y:S01]  /*7390*/  MOV R13, R14 ;  /* 0x0000000e000d7202 */ /* 0x000fe20000000f00 */
[----:B------:R-:W-:Y:S02]  /*73a0*/  IMAD.MOV.U32 R56, RZ, RZ, R53 ;  /* 0x000000ffff387224 */ /* 0x000fe400078e0035 */
[----:B------:R-:W-:Y:S02]  /*73b0*/  IMAD.MOV.U32 R14, RZ, RZ, R11 ;  /* 0x000000ffff0e7224 */ /* 0x000fe400078e000b */
.L_x_61678:
[----:B------:R-:W-:Y:S05]  /*73c0*/  BSYNC B1 ;  /* 0x0000000000017941 */ /* 0x000fea0003800000 */
.L_x_61676:
        /* <DEDUP_REMOVED lines=9> */
.L_x_61680:
[----:B------:R-:W-:Y:S01]  /*7460*/  IMAD.MOV.U32 R58, RZ, RZ, R51 ;  /* 0x000000ffff3a7224 */ /* 0x000fe200078e0033 */
[----:B------:R-:W-:Y:S01]  /*7470*/  MOV R51, R60 ;  /* 0x0000003c00337202 */ /* 0x000fe20000000f00 */
[----:B------:R-:W-:Y:S02]  /*7480*/  IMAD.MOV.U32 R12, RZ, RZ, R13 ;  /* 0x000000ffff0c7224 */ /* 0x000fe400078e000d */
[----:B------:R-:W-:Y:S02]  /*7490*/  IMAD.MOV.U32 R13, RZ, RZ, R10 ;  /* 0x000000ffff0d7224 */ /* 0x000fe400078e000a */
.L_x_61681:
[----:B------:R-:W-:Y:S05]  /*74a0*/  BSYNC B1 ;  /* 0x0000000000017941 */ /* 0x000fea0003800000 */
.L_x_61679:
        /* <DEDUP_REMOVED lines=9> */
.L_x_61683:
[----:B------:R-:W-:Y:S02]  /*7540*/  IMAD.MOV.U32 R10, RZ, RZ, R58 ;  /* 0x000000ffff0a7224 */ /* 0x000fe400078e003a */
[----:B------:R-:W-:Y:S01]  /*7550*/  IMAD.MOV.U32 R11, RZ, RZ, R12 ;  /* 0x000000ffff0b7224 */ /* 0x000fe200078e000c */
[----:B------:R-:W-:Y:S01]  /*7560*/  MOV R12, R9 ;  /* 0x00000009000c7202 */ /* 0x000fe20000000f00 */
[----:B------:R-:W-:Y:S02]  /*7570*/  IMAD.MOV.U32 R58, RZ, RZ, R55 ;  /* 0x000000ffff3a7224 */ /* 0x000fe400078e0037 */
.L_x_61684:
[----:B------:R-:W-:Y:S05]  /*7580*/  BSYNC B1 ;  /* 0x0000000000017941 */ /* 0x000fea0003800000 */
.L_x_61682:
        /* <DEDUP_REMOVED lines=9> */
.L_x_61686:
[----:B------:R-:W-:Y:S02]  /*7620*/  IMAD.MOV.U32 R53, RZ, RZ, R10 ;  /* 0x000000ffff357224 */ /* 0x000fe400078e000a */
[----:B------:R-:W-:Y:S02]  /*7630*/  IMAD.MOV.U32 R9, RZ, RZ, R11 ;  /* 0x000000ffff097224 */ /* 0x000fe400078e000b */
[----:B------:R-:W-:Y:S02]  /*7640*/  IMAD.MOV.U32 R10, RZ, RZ, R7 ;  /* 0x000000ffff0a7224 */ /* 0x000fe400078e0007 */
[----:B------:R-:W-:Y:S02]  /*7650*/  IMAD.MOV.U32 R11, RZ, RZ, R8 ;  /* 0x000000ffff0b7224 */ /* 0x000fe400078e0008 */
.L_x_61687:
[----:B------:R-:W-:Y:S05]  /*7660*/  BSYNC B1 ;  /* 0x0000000000017941 */ /* 0x000fea0003800000 */
.L_x_61685:
        /* <DEDUP_REMOVED lines=9> */
.L_x_61689:
[----:B------:R-:W-:Y:S02]  /*7700*/  IMAD.MOV.U32 R8, RZ, RZ, R53 ;  /* 0x000000ffff087224 */ /* 0x000fe400078e0035 */
[----:B------:R-:W-:Y:S02]  /*7710*/  IMAD.MOV.U32 R7, RZ, RZ, R9 ;  /* 0x000000ffff077224 */ /* 0x000fe400078e0009 */
[----:B------:R-:W-:Y:S02]  /*7720*/  IMAD.MOV.U32 R53, RZ, RZ, R62 ;  /* 0x000000ffff357224 */ /* 0x000fe400078e003e */
[----:B------:R-:W-:Y:S02]  /*7730*/  IMAD.MOV.U32 R9, RZ, RZ, R6 ;  /* 0x000000ffff097224 */ /* 0x000fe400078e0006 */
.L_x_61690:
[----:B------:R-:W-:Y:S05]  /*7740*/  BSYNC B1 ;  /* 0x0000000000017941 */ /* 0x000fea0003800000 */
.L_x_61688:
        /* <DEDUP_REMOVED lines=9> */
.L_x_61692:
[----:B------:R-:W-:Y:S02]  /*77e0*/  IMAD.MOV.U32 R55, RZ, RZ, R8 ;  /* 0x000000ffff377224 */ /* 0x000fe400078e0008 */
[----:B------:R-:W-:Y:S02]  /*77f0*/  IMAD.MOV.U32 R6, RZ, RZ, R7 ;  /* 0x000000ffff067224 */ /* 0x000fe400078e0007 */
[----:B------:R-:W-:Y:S02]  /*7800*/  IMAD.MOV.U32 R8, RZ, RZ, R5 ;  /* 0x000000ffff087224 */ /* 0x000fe400078e0005 */
[----:B------:R-:W-:Y:S02]  /*7810*/  IMAD.MOV.U32 R7, RZ, RZ, R4 ;  /* 0x000000ffff077224 */ /* 0x000fe400078e0004 */
.L_x_61693:
[----:B------:R-:W-:Y:S05]  /*7820*/  BSYNC B1 ;  /* 0x0000000000017941 */ /* 0x000fea0003800000 */
.L_x_61691:
        /* <DEDUP_REMOVED lines=16> */
.L_x_61695:
[----:B------:R-:W-:Y:S02]  /*7930*/  IMAD.MOV.U32 R42, RZ, RZ, R57 ;  /* 0x000000ffff2a7224 */ /* 0x000fe400078e0039 */
[----:B------:R-:W-:Y:S02]  /*7940*/  IMAD.MOV.U32 R4, RZ, RZ, R15 ;  /* 0x000000ffff047224 */ /* 0x000fe400078e000f */
[----:B------:R-:W-:Y:S02]  /*7950*/  IMAD.MOV.U32 R57, RZ, RZ, R64 ;  /* 0x000000ffff397224 */ /* 0x000fe400078e0040 */
[----:B------:R-:W-:Y:S02]  /*7960*/  IMAD.MOV.U32 R15, RZ, RZ, R44 ;  /* 0x000000ffff0f7224 */ /* 0x000fe400078e002c */
.L_x_61696:
[----:B------:R-:W-:Y:S05]  /*7970*/  BSYNC B1 ;  /* 0x0000000000017941 */ /* 0x000fea0003800000 */
.L_x_61694:
        /* <DEDUP_REMOVED lines=9> */
.L_x_61698:
[----:B------:R-:W-:Y:S02]  /*7a10*/  IMAD.MOV.U32 R33, RZ, RZ, R42 ;  /* 0x000000ffff217224 */ /* 0x000fe400078e002a */
[----:B------:R-:W-:Y:S02]  /*7a20*/  IMAD.MOV.U32 R5, RZ, RZ, R4 ;  /* 0x000000ffff057224 */ /* 0x000fe400078e0004 */
[----:B------:R-:W-:Y:S02]  /*7a30*/  IMAD.MOV.U32 R42, RZ, RZ, R35 ;  /* 0x000000ffff2a7224 */ /* 0x000fe400078e0023 */
[----:B------:R-:W-:Y:S02]  /*7a40*/  IMAD.MOV.U32 R4, RZ, RZ, R3 ;  /* 0x000000ffff047224 */ /* 0x000fe400078e0003 */
.L_x_61699:
[----:B------:R-:W-:Y:S05]  /*7a50*/  BSYNC B1 ;  /* 0x0000000000017941 */ /* 0x000fea0003800000 */
.L_x_61697:
        /* <DEDUP_REMOVED lines=9> */
.L_x_61701:
[----:B------:R-:W-:Y:S01]  /*7af0*/  MOV R60, R33 ;  /* 0x00000021003c7202 */ /* 0x000fe20000000f00 */
[----:B------:R-:W-:Y:S02]  /*7b00*/  IMAD.MOV.U32 R44, RZ, RZ, R5 ;  /* 0x000000ffff2c7224 */ /* 0x000fe400078e0005 */
[----:B------:R-:W-:Y:S02]  /*7b10*/  IMAD.MOV.U32 R33, RZ, RZ, R46 ;  /* 0x000000ffff217224 */ /* 0x000fe400078e002e */
[----:B------:R-:W-:Y:S02]  /*7b20*/  IMAD.MOV.U32 R5, RZ, RZ, R2 ;  /* 0x000000ffff057224 */ /* 0x000fe400078e0002 */
.L_x_61702:
[----:B------:R-:W-:Y:S05]  /*7b30*/  BSYNC B1 ;  /* 0x0000000000017941 */ /* 0x000fea0003800000 */
.L_x_61700:
        /* <DEDUP_REMOVED lines=9> */
.L_x_61704:
[----:B------:R-:W-:Y:S01]  /*7bd0*/  IMAD.MOV.U32 R35, RZ, RZ, R60 ;  /* 0x000000ffff237224 */ /* 0x000fe200078e003c */
[----:B------:R-:W-:Y:S01]  /*7be0*/  MOV R3, R44 ;  /* 0x0000002c00037202 */ /* 0x000fe20000000f00 */
[----:B------:R-:W-:Y:S02]  /*7bf0*/  IMAD.MOV.U32 R60, RZ, RZ, R37 ;  /* 0x000000ffff3c7224 */ /* 0x000fe400078e0025 */
[----:B------:R-:W-:Y:S02]  /*7c00*/  IMAD.MOV.U32 R44, RZ, RZ, R17 ;  /* 0x000000ffff2c7224 */ /* 0x000fe400078e0011 */
.L_x_61705:
[----:B------:R-:W-:Y:S05]  /*7c10*/  BSYNC B1 ;  /* 0x0000000000017941 */ /* 0x000fea0003800000 */
.L_x_61703:
        /* <DEDUP_REMOVED lines=9> */
.L_x_61707:
[----:B------:R-:W-:Y:S01]  /*7cb0*/  IMAD.MOV.U32 R46, RZ, RZ, R35 ;  /* 0x000000ffff2e7224 */ /* 0x000fe200078e0023 */
[----:B------:R-:W-:Y:S01]  /*7cc0*/  MOV R35, R48 ;  /* 0x0000003000237202 */ /* 0x000fe20000000f00 */
[----:B------:R-:W-:Y:S02]  /*7cd0*/  IMAD.MOV.U32 R2, RZ, RZ, R3 ;  /* 0x000000ffff027224 */ /* 0x000fe400078e0003 */
[----:B------:R-:W-:Y:S02]  /*7ce0*/  IMAD.MOV.U32 R3, RZ, RZ, R16 ;  /* 0x000000ffff037224 */ /* 0x000fe400078e0010 */
.L_x_61708:
[----:B------:R-:W-:Y:S05]  /*7cf0*/  BSYNC B1 ;  /* 0x0000000000017941 */ /* 0x000fea0003800000 */
.L_x_61706:
        /* <DEDUP_REMOVED lines=9> */
.L_x_61710:
[----:B------:R-:W-:Y:S02]  /*7d90*/  IMAD.MOV.U32 R37, RZ, RZ, R46 ;  /* 0x000000ffff257224 */ /* 0x000fe400078e002e */
[----:B------:R-:W-:Y:S01]  /*7da0*/  IMAD.MOV.U32 R17, RZ, RZ, R2 ;  /* 0x000000ffff117224 */ /* 0x000fe200078e0002 */
[----:B------:R-:W-:Y:S01]  /*7db0*/  MOV R2, R19 ;  /* 0x0000001300027202 */ /* 0x000fe20000000f00 */
[----:B------:R-:W-:Y:S02]  /*7dc0*/  IMAD.MOV.U32 R46, RZ, RZ, R39 ;  /* 0x000000ffff2e7224 */ /* 0x000fe400078e0027 */
.L_x_61711:
[----:B------:R-:W-:Y:S05]  /*7dd0*/  BSYNC B1 ;  /* 0x0000000000017941 */ /* 0x000fea0003800000 */
.L_x_61709:
        /* <DEDUP_REMOVED lines=9> */
.L_x_61713:
[----:B------:R-:W-:Y:S02]  /*7e70*/  IMAD.MOV.U32 R48, RZ, RZ, R37 ;  /* 0x000000ffff307224 */ /* 0x000fe400078e0025 */
[----:B------:R-:W-:Y:S02]  /*7e80*/  IMAD.MOV.U32 R16, RZ, RZ, R17 ;  /* 0x000000ffff107224 */ /* 0x000fe400078e0011 */
[----:B------:R-:W-:Y:S02]  /*7e90*/  IMAD.MOV.U32 R37, RZ, RZ, R66 ;  /* 0x000000ffff257224 */ /* 0x000fe400078e0042 */
[----:B------:R-:W-:Y:S02]  /*7ea0*/  IMAD.MOV.U32 R17, RZ, RZ, R18 ;  /* 0x000000ffff117224 */ /* 0x000fe400078e0012 */
.L_x_61714:
[----:B------:R-:W-:Y:S05]  /*7eb0*/  BSYNC B1 ;  /* 0x0000000000017941 */ /* 0x000fea0003800000 */
.L_x_61712:
        /* <DEDUP_REMOVED lines=9> */
.L_x_61716:
[----:B------:R-:W-:Y:S02]  /*7f50*/  IMAD.MOV.U32 R39, RZ, RZ, R48 ;  /* 0x000000ffff277224 */ /* 0x000fe400078e0030 */
[----:B------:R-:W-:Y:S02]  /*7f60*/  IMAD.MOV.U32 R19, RZ, RZ, R16 ;  /* 0x000000ffff137224 */ /* 0x000fe400078e0010 */
[----:B------:R-:W-:Y:S02]  /*7f70*/  IMAD.MOV.U32 R48, RZ, RZ, R49 ;  /* 0x000000ffff307224 */ /* 0x000fe400078e0031 */
[----:B------:R-:W-:Y:S02]  /*7f80*/  IMAD.MOV.U32 R16, RZ, RZ, R47 ;  /* 0x000000ffff107224 */ /* 0x000fe400078e002f */
.L_x_61717:
[----:B------:R-:W-:Y:S05]  /*7f90*/  BSYNC B1 ;  /* 0x0000000000017941 */ /* 0x000fea0003800000 */
.L_x_61715:
        /* <DEDUP_REMOVED lines=9> */
.L_x_61719:
[----:B------:R-:W-:Y:S02]  /*8030*/  IMAD.MOV.U32 R62, RZ, RZ, R39 ;  /* 0x000000ffff3e7224 */ /* 0x000fe400078e0027 */
[----:B------:R-:W-:Y:S02]  /*8040*/  IMAD.MOV.U32 R18, RZ, RZ, R19 ;  /* 0x000000ffff127224 */ /* 0x000fe400078e0013 */
[----:B------:R-:W-:Y:S02]  /*8050*/  IMAD.MOV.U32 R39, RZ, RZ, R56 ;  /* 0x000000ffff277224 */ /* 0x000fe400078e0038 */
[----:B------:R-:W-:Y:S02]  /*8060*/  IMAD.MOV.U32 R19, RZ, RZ, R14 ;  /* 0x000000ffff137224 */ /* 0x000fe400078e000e */
.L_x_61720:
[----:B------:R-:W-:Y:S05]  /*8070*/  BSYNC B1 ;  /* 0x0000000000017941 */ /* 0x000fea0003800000 */
.L_x_61718:
        /* <DEDUP_REMOVED lines=9> */
.L_x_61722:
[----:B------:R-:W-:Y:S01]  /*8110*/  MOV R49, R62 ;  /* 0x0000003e00317202 */ /* 0x000fe20000000f00 */
[----:B------:R-:W-:Y:S02]  /*8120*/  IMAD.MOV.U32 R47, RZ, RZ, R18 ;  /* 0x000000ffff2f7224 */ /* 0x000fe400078e0012 */
[----:B------:R-:W-:Y:S02]  /*8130*/  IMAD.MOV.U32 R62, RZ, RZ, R51 ;  /* 0x000000ffff3e7224 */ /* 0x000fe400078e0033 */
[----:B------:R-:W-:Y:S02]  /*8140*/  IMAD.MOV.U32 R18, RZ, RZ, R13 ;  /* 0x000000ffff127224 */ /* 0x000fe400078e000d */
.L_x_61723:
[----:B------:R-:W-:Y:S05]  /*8150*/  BSYNC B1 ;  /* 0x0000000000017941 */ /* 0x000fea0003800000 */
.L_x_61721:
        /* <DEDUP_REMOVED lines=9> */
.L_x_61725:
[----:B------:R-:W-:Y:S01]  /*81f0*/  IMAD.MOV.U32 R13, RZ, RZ, R49 ;  /* 0x000000ffff0d7224 */ /* 0x000fe200078e0031 */
[----:B------:R-:W-:Y:S01]  /*8200*/  MOV R14, R47 ;  /* 0x0000002f000e7202 */ /* 0x000fe20000000f00 */
[----:B------:R-:W-:Y:S02]  /*8210*/  IMAD.MOV.U32 R49, RZ, RZ, R58 ;  /* 0x000000ffff317224 */ /* 0x000fe400078e003a */
[----:B------:R-:W-:Y:S02]  /*8220*/  IMAD.MOV.U32 R47, RZ, RZ, R12 ;  /* 0x000000ffff2f7224 */ /* 0x000fe400078e000c */
.L_x_61726:
[----:B------:R-:W-:Y:S05]  /*8230*/  BSYNC B1 ;  /* 0x0000000000017941 */ /* 0x000fea0003800000 */
.L_x_61724:
        /* <DEDUP_REMOVED lines=9> */
.L_x_61728:
[----:B------:R-:W-:Y:S01]  /*82d0*/  IMAD.MOV.U32 R56, RZ, RZ, R13 ;  /* 0x000000ffff387224 */ /* 0x000fe200078e000d */
[----:B------:R-:W-:Y:S01]  /*82e0*/  MOV R13, R10 ;  /* 0x0000000a000d7202 */ /* 0x000fe20000000f00 */
[----:B------:R-:W-:Y:S02]  /*82f0*/  IMAD.MOV.U32 R12, RZ, RZ, R14 ;  /* 0x000000ffff0c7224 */ /* 0x000fe400078e000e */
[----:B------:R-:W-:Y:S02]  /*8300*/  IMAD.MOV.U32 R14, RZ, RZ, R11 ;  /* 0x000000ffff0e7224 */ /* 0x000fe400078e000b */
.L_x_61729:
[----:B------:R-:W-:Y:S05]  /*8310*/  BSYNC B1 ;  /* 0x0000000000017941 */ /* 0x000fea0003800000 */
.L_x_61727:
        /* <DEDUP_REMOVED lines=9> */
.L_x_61731:
[----:B------:R-:W-:Y:S02]  /*83b0*/  IMAD.MOV.U32 R11, RZ, RZ, R56 ;  /* 0x000000ffff0b7224 */ /* 0x000fe400078e0038 */
[----:B------:R-:W-:Y:S01]  /*83c0*/  IMAD.MOV.U32 R10, RZ, RZ, R12 ;  /* 0x000000ffff0a7224 */ /* 0x000fe200078e000c */
[----:B------:R-:W-:Y:S01]  /*83d0*/  MOV R12, R9 ;  /* 0x00000009000c7202 */ /* 0x000fe20000000f00 */
[----:B------:R-:W-:Y:S02]  /*83e0*/  IMAD.MOV.U32 R56, RZ, RZ, R53 ;  /* 0x000000ffff387224 */ /* 0x000fe400078e0035 */
.L_x_61732:
[----:B------:R-:W-:Y:S05]  /*83f0*/  BSYNC B1 ;  /* 0x0000000000017941 */ /* 0x000fea0003800000 */
.L_x_61730:
        /* <DEDUP_REMOVED lines=9> */
.L_x_61734:
[----:B------:R-:W-:Y:S02]  /*8490*/  IMAD.MOV.U32 R58, RZ, RZ, R11 ;  /* 0x000000ffff3a7224 */ /* 0x000fe400078e000b */
[----:B------:R-:W-:Y:S02]  /*84a0*/  IMAD.MOV.U32 R9, RZ, RZ, R10 ;  /* 0x000000ffff097224 */ /* 0x000fe400078e000a */
[----:B------:R-:W-:Y:S02]  /*84b0*/  IMAD.MOV.U32 R11, RZ, RZ, R8 ;  /* 0x000000ffff0b7224 */ /* 0x000fe400078e0008 */
[----:B------:R-:W-:Y:S02]  /*84c0*/  IMAD.MOV.U32 R10, RZ, RZ, R7 ;  /* 0x000000ffff0a7224 */ /* 0x000fe400078e0007 */
.L_x_61735:
[----:B------:R-:W-:Y:S05]  /*84d0*/  BSYNC B1 ;  /* 0x0000000000017941 */ /* 0x000fea0003800000 */
.L_x_61733:
        /* <DEDUP_REMOVED lines=9> */
.L_x_61737:
[----:B------:R-:W-:Y:S02]  /*8570*/  IMAD.MOV.U32 R8, RZ, RZ, R58 ;  /* 0x000000ffff087224 */ /* 0x000fe400078e003a */
[----:B------:R-:W-:Y:S02]  /*8580*/  IMAD.MOV.U32 R7, RZ, RZ, R9 ;  /* 0x000000ffff077224 */ /* 0x000fe400078e0009 */
[----:B------:R-:W-:Y:S02]  /*8590*/  IMAD.MOV.U32 R58, RZ, RZ, R55 ;  /* 0x000000ffff3a7224 */ /* 0x000fe400078e0037 */
[----:B------:R-:W-:Y:S02]  /*85a0*/  IMAD.MOV.U32 R9, RZ, RZ, R6 ;  /* 0x000000ffff097224 */ /* 0x000fe400078e0006 */
.L_x_61738:
[----:B------:R-:W-:Y:S05]  /*85b0*/  BSYNC B1 ;  /* 0x0000000000017941 */ /* 0x000fea0003800000 */
.L_x_61736:
        /* <DEDUP_REMOVED lines=16> */
.L_x_61740:
[----:B------:R-:W-:Y:S02]  /*86c0*/  IMAD.MOV.U32 R40, RZ, RZ, R57 ;  /* 0x000000ffff287224 */ /* 0x000fe400078e0039 */
[----:B------:R-:W-:Y:S02]  /*86d0*/  IMAD.MOV.U32 R6, RZ, RZ, R15 ;  /* 0x000000ffff067224 */ /* 0x000fe400078e000f */
[----:B------:R-:W-:Y:S02]  /*86e0*/  IMAD.MOV.U32 R57, RZ, RZ, R42 ;  /* 0x000000ffff397224 */ /* 0x000fe400078e002a */
[----:B------:R-:W-:Y:S02]  /*86f0*/  IMAD.MOV.U32 R15, RZ, RZ, R4 ;  /* 0x000000ffff0f7224 */ /* 0x000fe400078e0004 */
.L_x_61741:
[----:B------:R-:W-:Y:S05]  /*8700*/  BSYNC B1 ;  /* 0x0000000000017941 */ /* 0x000fea0003800000 */
.L_x_61739:
        /* <DEDUP_REMOVED lines=9> */
.L_x_61743:
[----:B------:R-:W-:Y:S02]  /*87a0*/  IMAD.MOV.U32 R51, RZ, RZ, R40 ;  /* 0x000000ffff337224 */ /* 0x000fe400078e0028 */
[----:B------:R-:W-:Y:S02]  /*87b0*/  IMAD.MOV.U32 R31, RZ, RZ, R6 ;  /* 0x000000ffff1f7224 */ /* 0x000fe400078e0006 */
[----:B------:R-:W-:Y:S02]  /*87c0*/  IMAD.MOV.U32 R40, RZ, RZ, R33 ;  /* 0x000000ffff287224 */ /* 0x000fe400078e0021 */
[----:B------:R-:W-:Y:S02]  /*87d0*/  IMAD.MOV.U32 R6, RZ, RZ, R5 ;  /* 0x000000ffff067224 */ /* 0x000fe400078e0005 */
.L_x_61744:
[----:B------:R-:W-:Y:S05]  /*87e0*/  BSYNC B1 ;  /* 0x0000000000017941 */ /* 0x000fea0003800000 */
.L_x_61742:
        /* <DEDUP_REMOVED lines=9> */
.L_x_61746:
[----:B------:R-:W-:Y:S02]  /*8880*/  IMAD.MOV.U32 R42, RZ, RZ, R51 ;  /* 0x000000ffff2a7224 */ /* 0x000fe400078e0033 */
[----:B------:R-:W-:Y:S02]  /*8890*/  IMAD.MOV.U32 R4, RZ, RZ, R31 ;  /* 0x000000ffff047224 */ /* 0x000fe400078e001f */
[----:B------:R-:W-:Y:S02]  /*88a0*/  IMAD.MOV.U32 R51, RZ, RZ, R60 ;  /* 0x000000ffff337224 */ /* 0x000fe400078e003c */
[----:B------:R-:W-:Y:S02]  /*88b0*/  IMAD.MOV.U32 R31, RZ, RZ, R44 ;  /* 0x000000ffff1f7224 */ /* 0x000fe400078e002c */
.L_x_61747:
[----:B------:R-:W-:Y:S05]  /*88c0*/  BSYNC B1 ;  /* 0x0000000000017941 */ /* 0x000fea0003800000 */
.L_x_61745:
        /* <DEDUP_REMOVED lines=9> */
.L_x_61749:
[----:B------:R-:W-:Y:S01]  /*8960*/  MOV R33, R42 ;  /* 0x0000002a00217202 */ /* 0x000fe20000000f00 */
[----:B------:R-:W-:Y:S02]  /*8970*/  IMAD.MOV.U32 R5, RZ, RZ, R4 ;  /* 0x000000ffff057224 */ /* 0x000fe400078e0004 */
[----:B------:R-:W-:Y:S02]  /*8980*/  IMAD.MOV.U32 R42, RZ, RZ, R35 ;  /* 0x000000ffff2a7224 */ /* 0x000fe400078e0023 */
[----:B------:R-:W-:Y:S02]  /*8990*/  IMAD.MOV.U32 R4, RZ, RZ, R3 ;  /* 0x000000ffff047224 */ /* 0x000fe400078e0003 */
.L_x_61750:
[----:B------:R-:W-:Y:S05]  /*89a0*/  BSYNC B1 ;  /* 0x0000000000017941 */ /* 0x000fea0003800000 */
.L_x_61748:
        /* <DEDUP_REMOVED lines=9> */
.L_x_61752:
[----:B------:R-:W-:Y:S01]  /*8a40*/  IMAD.MOV.U32 R60, RZ, RZ, R33 ;  /* 0x000000ffff3c7224 */ /* 0x000fe200078e0021 */
[----:B------:R-:W-:Y:S01]  /*8a50*/  MOV R44, R5 ;  /* 0x00000005002c7202 */ /* 0x000fe20000000f00 */
[----:B------:R-:W-:Y:S02]  /*8a60*/  IMAD.MOV.U32 R33, RZ, RZ, R46 ;  /* 0x000000ffff217224 */ /* 0x000fe400078e002e */
[----:B------:R-:W-:Y:S02]  /*8a70*/  IMAD.MOV.U32 R5, RZ, RZ, R2 ;  /* 0x000000ffff057224 */ /* 0x000fe400078e0002 */
.L_x_61753:
[----:B------:R-:W-:Y:S05]  /*8a80*/  BSYNC B1 ;  /* 0x0000000000017941 */ /* 0x000fea0003800000 */
.L_x_61751:
        /* <DEDUP_REMOVED lines=9> */
.L_x_61755:
[----:B------:R-:W-:Y:S01]  /*8b20*/  IMAD.MOV.U32 R35, RZ, RZ, R60 ;  /* 0x000000ffff237224 */ /* 0x000fe200078e003c */
[----:B------:R-:W-:Y:S01]  /*8b30*/  MOV R60, R37 ;  /* 0x00000025003c7202 */ /* 0x000fe20000000f00 */
[----:B------:R-:W-:Y:S02]  /*8b40*/  IMAD.MOV.U32 R3, RZ, RZ, R44 ;  /* 0x000000ffff037224 */ /* 0x000fe400078e002c */
[----:B------:R-:W-:Y:S02]  /*8b50*/  IMAD.MOV.U32 R44, RZ, RZ, R17 ;  /* 0x000000ffff2c7224 */ /* 0x000fe400078e0011 */
.L_x_61756:
[----:B------:R-:W-:Y:S05]  /*8b60*/  BSYNC B1 ;  /* 0x0000000000017941 */ /* 0x000fea0003800000 */
.L_x_61754:
        /* <DEDUP_REMOVED lines=9> */
.L_x_61758:
[----:B------:R-:W-:Y:S02]  /*8c00*/  IMAD.MOV.U32 R46, RZ, RZ, R35 ;  /* 0x000000ffff2e7224 */ /* 0x000fe400078e0023 */
[----:B------:R-:W-:Y:S01]  /*8c10*/  IMAD.MOV.U32 R2, RZ, RZ, R3 ;  /* 0x000000ffff027224 */ /* 0x000fe200078e0003 */
[----:B------:R-:W-:Y:S01]  /*8c20*/  MOV R3, R16 ;  /* 0x0000001000037202 */ /* 0x000fe20000000f00 */
[----:B------:R-:W-:Y:S02]  /*8c30*/  IMAD.MOV.U32 R35, RZ, RZ, R48 ;  /* 0x000000ffff237224 */ /* 0x000fe400078e0030 */
.L_x_61759:
[----:B------:R-:W-:Y:S05]  /*8c40*/  BSYNC B1 ;  /* 0x0000000000017941 */ /* 0x000fea0003800000 */
.L_x_61757:
        /* <DEDUP_REMOVED lines=9> */
.L_x_61761:
[----:B------:R-:W-:Y:S02]  /*8ce0*/  IMAD.MOV.U32 R37, RZ, RZ, R46 ;  /* 0x000000ffff257224 */ /* 0x000fe400078e002e */
[----:B------:R-:W-:Y:S02]  /*8cf0*/  IMAD.MOV.U32 R17, RZ, RZ, R2 ;  /* 0x000000ffff117224 */ /* 0x000fe400078e0002 */
[----:B------:R-:W-:Y:S02]  /*8d00*/  IMAD.MOV.U32 R46, RZ, RZ, R39 ;  /* 0x000000ffff2e7224 */ /* 0x000fe400078e0027 */
[----:B------:R-:W-:Y:S02]  /*8d10*/  IMAD.MOV.U32 R2, RZ, RZ, R19 ;  /* 0x000000ffff027224 */ /* 0x000fe400078e0013 */
.L_x_61762:
[----:B------:R-:W-:Y:S05]  /*8d20*/  BSYNC B1 ;  /* 0x0000000000017941 */ /* 0x000fea0003800000 */
.L_x_61760:
        /* <DEDUP_REMOVED lines=9> */
.L_x_61764:
[----:B------:R-:W-:Y:S02]  /*8dc0*/  IMAD.MOV.U32 R48, RZ, RZ, R37 ;  /* 0x000000ffff307224 */ /* 0x000fe400078e0025 */
[----:B------:R-:W-:Y:S02]  /*8dd0*/  IMAD.MOV.U32 R16, RZ, RZ, R17 ;  /* 0x000000ffff107224 */ /* 0x000fe400078e0011 */
[----:B------:R-:W-:Y:S02]  /*8de0*/  IMAD.MOV.U32 R37, RZ, RZ, R62 ;  /* 0x000000ffff257224 */ /* 0x000fe400078e003e */
[----:B------:R-:W-:Y:S02]  /*8df0*/  IMAD.MOV.U32 R17, RZ, RZ, R18 ;  /* 0x000000ffff117224 */ /* 0x000fe400078e0012 */
.L_x_61765:
[----:B------:R-:W-:Y:S05]  /*8e00*/  BSYNC B1 ;  /* 0x0000000000017941 */ /* 0x000fea0003800000 */
.L_x_61763:
        /* <DEDUP_REMOVED lines=9> */
.L_x_61767:
[----:B------:R-:W-:Y:S02]  /*8ea0*/  IMAD.MOV.U32 R18, RZ, RZ, R48 ;  /* 0x000000ffff127224 */ /* 0x000fe400078e0030 */
[----:B------:R-:W-:Y:S02]  /*8eb0*/  IMAD.MOV.U32 R19, RZ, RZ, R16 ;  /* 0x000000ffff137224 */ /* 0x000fe400078e0010 */
[----:B------:R-:W-:Y:S02]  /*8ec0*/  IMAD.MOV.U32 R48, RZ, RZ, R49 ;  /* 0x000000ffff307224 */ /* 0x000fe400078e0031 */
[----:B------:R-:W-:Y:S02]  /*8ed0*/  IMAD.MOV.U32 R16, RZ, RZ, R47 ;  /* 0x000000ffff107224 */ /* 0x000fe400078e002f */
.L_x_61768:
[----:B------:R-:W-:Y:S05]  /*8ee0*/  BSYNC B1 ;  /* 0x0000000000017941 */ /* 0x000fea0003800000 */
.L_x_61766:
        /* <DEDUP_REMOVED lines=9> */
.L_x_61770:
[----:B------:R-:W-:Y:S01]  /*8f80*/  MOV R47, R18 ;  /* 0x00000012002f7202 */ /* 0x000fe20000000f00 */
[----:B------:R-:W-:Y:S02]  /*8f90*/  IMAD.MOV.U32 R39, RZ, RZ, R19 ;  /* 0x000000ffff277224 */ /* 0x000fe400078e0013 */
[----:B------:R-:W-:Y:S02]  /*8fa0*/  IMAD.MOV.U32 R18, RZ, RZ, R13 ;  /* 0x000000ffff127224 */ /* 0x000fe400078e000d */
[----:B------:R-:W-:Y:S02]  /*8fb0*/  IMAD.MOV.U32 R19, RZ, RZ, R14 ;  /* 0x000000ffff137224 */ /* 0x000fe400078e000e */
.L_x_61771:
[----:B------:R-:W-:Y:S05]  /*8fc0*/  BSYNC B1 ;  /* 0x0000000000017941 */ /* 0x000fea0003800000 */
.L_x_61769:
        /* <DEDUP_REMOVED lines=9> */
.L_x_61773:
[----:B------:R-:W-:Y:S01]  /*9060*/  IMAD.MOV.U32 R14, RZ, RZ, R47 ;  /* 0x000000ffff0e7224 */ /* 0x000fe200078e002f */
[----:B------:R-:W-:Y:S01]  /*9070*/  MOV R13, R39 ;  /* 0x00000027000d7202 */ /* 0x000fe20000000f00 */
[----:B------:R-:W-:Y:S02]  /*9080*/  IMAD.MOV.U32 R47, RZ, RZ, R56 ;  /* 0x000000ffff2f7224 */ /* 0x000fe400078e0038 */
[----:B------:R-:W-:Y:S02]  /*9090*/  IMAD.MOV.U32 R39, RZ, RZ, R12 ;  /* 0x000000ffff277224 */ /* 0x000fe400078e000c */
.L_x_61774:
[----:B------:R-:W-:Y:S05]  /*90a0*/  BSYNC B1 ;  /* 0x0000000000017941 */ /* 0x000fea0003800000 */
.L_x_61772:
        /* <DEDUP_REMOVED lines=9> */
.L_x_61776:
[----:B------:R-:W-:Y:S01]  /*9140*/  IMAD.MOV.U32 R49, RZ, RZ, R14 ;  /* 0x000000ffff317224 */ /* 0x000fe200078e000e */
[----:B------:R-:W-:Y:S01]  /*9150*/  MOV R14, R11 ;  /* 0x0000000b000e7202 */ /* 0x000fe20000000f00 */
[----:B------:R-:W-:Y:S02]  /*9160*/  IMAD.MOV.U32 R12, RZ, RZ, R13 ;  /* 0x000000ffff0c7224 */ /* 0x000fe400078e000d */
[----:B------:R-:W-:Y:S02]  /*9170*/  IMAD.MOV.U32 R13, RZ, RZ, R10 ;  /* 0x000000ffff0d7224 */ /* 0x000fe400078e000a */
.L_x_61777:
[----:B------:R-:W-:Y:S05]  /*9180*/  BSYNC B1 ;  /* 0x0000000000017941 */ /* 0x000fea0003800000 */
.L_x_61775:
        /* <DEDUP_REMOVED lines=9> */
.L_x_61779:
[----:B------:R-:W-:Y:S02]  /*9220*/  IMAD.MOV.U32 R11, RZ, RZ, R49 ;  /* 0x000000ffff0b7224 */ /* 0x000fe400078e0031 */
[----:B------:R-:W-:Y:S01]  /*9230*/  IMAD.MOV.U32 R10, RZ, RZ, R12 ;  /* 0x000000ffff0a7224 */ /* 0x000fe200078e000c */
[----:B------:R-:W-:Y:S01]  /*9240*/  MOV R12, R9 ;  /* 0x00000009000c7202 */ /* 0x000fe20000000f00 */
[----:B------:R-:W-:Y:S02]  /*9250*/  IMAD.MOV.U32 R49, RZ, RZ, R58 ;  /* 0x000000ffff317224 */ /* 0x000fe400078e003a */
.L_x_61780:
[----:B------:R-:W-:Y:S05]  /*9260*/  BSYNC B1 ;  /* 0x0000000000017941 */ /* 0x000fea0003800000 */
.L_x_61778:
        /* <DEDUP_REMOVED lines=9> */
.L_x_61782:
[----:B------:R-:W-:Y:S02]  /*9300*/  IMAD.MOV.U32 R53, RZ, RZ, R11 ;  /* 0x000000ffff357224 */ /* 0x000fe400078e000b */
[----:B------:R-:W-:Y:S02]  /*9310*/  IMAD.MOV.U32 R9, RZ, RZ, R10 ;  /* 0x000000ffff097224 */ /* 0x000fe400078e000a */
[----:B------:R-:W-:Y:S02]  /*9320*/  IMAD.MOV.U32 R11, RZ, RZ, R8 ;  /* 0x000000ffff0b7224 */ /* 0x000fe400078e0008 */
[----:B------:R-:W-:Y:S02]  /*9330*/  IMAD.MOV.U32 R10, RZ, RZ, R7 ;  /* 0x000000ffff0a7224 */ /* 0x000fe400078e0007 */
.L_x_61783:
[----:B------:R-:W-:Y:S05]  /*9340*/  BSYNC B1 ;  /* 0x0000000000017941 */ /* 0x000fea0003800000 */
.L_x_61781:
        /* <DEDUP_REMOVED lines=16> */
.L_x_61785:
[----:B------:R-:W-:Y:S02]  /*9450*/  IMAD.MOV.U32 R38, RZ, RZ, R57 ;  /* 0x000000ffff267224 */ /* 0x000fe400078e0039 */
[----:B------:R-:W-:Y:S01]  /*9460*/  IMAD.MOV.U32 R8, RZ, RZ, R15 ;  /* 0x000000ffff087224 */ /* 0x000fe200078e000f */
[----:B------:R-:W-:Y:S01]  /*9470*/  MOV R15, R6 ;  /* 0x00000006000f7202 */ /* 0x000fe20000000f00 */
[----:B------:R-:W-:Y:S02]  /*9480*/  IMAD.MOV.U32 R57, RZ, RZ, R40 ;  /* 0x000000ffff397224 */ /* 0x000fe400078e0028 */
.L_x_61786:
[----:B------:R-:W-:Y:S05]  /*9490*/  BSYNC B1 ;  /* 0x0000000000017941 */ /* 0x000fea0003800000 */
.L_x_61784:
        /* <DEDUP_REMOVED lines=9> */
.L_x_61788:
[----:B------:R-:W-:Y:S02]  /*9530*/  IMAD.MOV.U32 R29, RZ, RZ, R38 ;  /* 0x000000ffff1d7224 */ /* 0x000fe400078e0026 */
[----:B------:R-:W-:Y:S02]  /*9540*/  IMAD.MOV.U32 R7, RZ, RZ, R8 ;  /* 0x000000ffff077224 */ /* 0x000fe400078e0008 */
[----:B------:R-:W-:Y:S02]  /*9550*/  IMAD.MOV.U32 R38, RZ, RZ, R51 ;  /* 0x000000ffff267224 */ /* 0x000fe400078e0033 */
[----:B------:R-:W-:Y:S02]  /*9560*/  IMAD.MOV.U32 R8, RZ, RZ, R31 ;  /* 0x000000ffff087224 */ /* 0x000fe400078e001f */
.L_x_61789:
[----:B------:R-:W-:Y:S05]  /*9570*/  BSYNC B1 ;  /* 0x0000000000017941 */ /* 0x000fea0003800000 */
.L_x_61787:
        /* <DEDUP_REMOVED lines=9> */
.L_x_61791:
[----:B------:R-:W-:Y:S02]  /*9610*/  IMAD.MOV.U32 R40, RZ, RZ, R29 ;  /* 0x000000ffff287224 */ /* 0x000fe400078e001d */
[----:B------:R-:W-:Y:S02]  /*9620*/  IMAD.MOV.U32 R6, RZ, RZ, R7 ;  /* 0x000000ffff067224 */ /* 0x000fe400078e0007 */
[----:B------:R-:W-:Y:S02]  /*9630*/  IMAD.MOV.U32 R29, RZ, RZ, R42 ;  /* 0x000000ffff1d7224 */ /* 0x000fe400078e002a */
[----:B------:R-:W-:Y:S02]  /*9640*/  IMAD.MOV.U32 R7, RZ, RZ, R4 ;  /* 0x000000ffff077224 */ /* 0x000fe400078e0004 */
.L_x_61792:
[----:B------:R-:W-:Y:S05]  /*9650*/  BSYNC B1 ;  /* 0x0000000000017941 */ /* 0x000fea0003800000 */
.L_x_61790:
        /* <DEDUP_REMOVED lines=9> */
.L_x_61794:
[----:B------:R-:W-:Y:S02]  /*96f0*/  IMAD.MOV.U32 R51, RZ, RZ, R40 ;  /* 0x000000ffff337224 */ /* 0x000fe400078e0028 */
[----:B------:R-:W-:Y:S02]  /*9700*/  IMAD.MOV.U32 R31, RZ, RZ, R6 ;  /* 0x000000ffff1f7224 */ /* 0x000fe400078e0006 */
[----:B------:R-:W-:Y:S02]  /*9710*/  IMAD.MOV.U32 R40, RZ, RZ, R33 ;  /* 0x000000ffff287224 */ /* 0x000fe400078e0021 */
[----:B------:R-:W-:Y:S02]  /*9720*/  IMAD.MOV.U32 R6, RZ, RZ, R5 ;  /* 0x000000ffff067224 */ /* 0x000fe400078e0005 */
.L_x_61795:
[----:B------:R-:W-:Y:S05]  /*9730*/  BSYNC B1 ;  /* 0x0000000000017941 */ /* 0x000fea0003800000 */
.L_x_61793:
        /* <DEDUP_REMOVED lines=9> */
.L_x_61797:
[----:B------:R-:W-:Y:S01]  /*97d0*/  MOV R42, R51 ;  /* 0x00000033002a7202 */ /* 0x000fe20000000f00 */
[----:B------:R-:W-:Y:S02]  /*97e0*/  IMAD.MOV.U32 R4, RZ, RZ, R31 ;  /* 0x000000ffff047224 */ /* 0x000fe400078e001f */
[----:B------:R-:W-:Y:S02]  /*97f0*/  IMAD.MOV.U32 R51, RZ, RZ, R60 ;  /* 0x000000ffff337224 */ /* 0x000fe400078e003c */
[----:B------:R-:W-:Y:S02]  /*9800*/  IMAD.MOV.U32 R31, RZ, RZ, R44 ;  /* 0x000000ffff1f7224 */ /* 0x000fe400078e002c */
.L_x_61798:
[----:B------:R-:W-:Y:S05]  /*9810*/  BSYNC B1 ;  /* 0x0000000000017941 */ /* 0x000fea0003800000 */
.L_x_61796:
        /* <DEDUP_REMOVED lines=9> */
.L_x_61800:
[----:B------:R-:W-:Y:S01]  /*98b0*/  IMAD.MOV.U32 R33, RZ, RZ, R42 ;  /* 0x000000ffff217224 */ /* 0x000fe200078e002a */
[----:B------:R-:W-:Y:S01]  /*98c0*/  MOV R5, R4 ;  /* 0x0000000400057202 */ /* 0x000fe20000000f00 */
[----:B------:R-:W-:Y:S02]  /*98d0*/  IMAD.MOV.U32 R42, RZ, RZ, R35 ;  /* 0x000000ffff2a7224 */ /* 0x000fe400078e0023 */
[----:B------:R-:W-:Y:S02]  /*98e0*/  IMAD.MOV.U32 R4, RZ, RZ, R3 ;  /* 0x000000ffff047224 */ /* 0x000fe400078e0003 */
.L_x_61801:
[----:B------:R-:W-:Y:S05]  /*98f0*/  BSYNC B1 ;  /* 0x0000000000017941 */ /* 0x000fea0003800000 */
.L_x_61799:
        /* <DEDUP_REMOVED lines=9> */
.L_x_61803:
[----:B------:R-:W-:Y:S01]  /*9990*/  IMAD.MOV.U32 R56, RZ, RZ, R33 ;  /* 0x000000ffff387224 */ /* 0x000fe200078e0021 */
[----:B------:R-:W-:Y:S01]  /*99a0*/  MOV R33, R46 ;  /* 0x0000002e00217202 */ /* 0x000fe20000000f00 */
[----:B------:R-:W-:Y:S02]  /*99b0*/  IMAD.MOV.U32 R44, RZ, RZ, R5 ;  /* 0x000000ffff2c7224 */ /* 0x000fe400078e0005 */
[----:B------:R-:W-:Y:S02]  /*99c0*/  IMAD.MOV.U32 R5, RZ, RZ, R2 ;  /* 0x000000ffff057224 */ /* 0x000fe400078e0002 */
.L_x_61804:
[----:B------:R-:W-:Y:S05]  /*99d0*/  BSYNC B1 ;  /* 0x0000000000017941 */ /* 0x000fea0003800000 */
.L_x_61802:
        /* <DEDUP_REMOVED lines=9> */
.L_x_61806:
[----:B------:R-:W-:Y:S02]  /*9a70*/  IMAD.MOV.U32 R35, RZ, RZ, R56 ;  /* 0x000000ffff237224 */ /* 0x000fe400078e0038 */
[----:B------:R-:W-:Y:S01]  /*9a80*/  IMAD.MOV.U32 R3, RZ, RZ, R44 ;  /* 0x000000ffff037224 */ /* 0x000fe200078e002c */
[----:B------:R-:W-:Y:S01]  /*9a90*/  MOV R44, R17 ;  /* 0x00000011002c7202 */ /* 0x000fe20000000f00 */
[----:B------:R-:W-:Y:S02]  /*9aa0*/  IMAD.MOV.U32 R56, RZ, RZ, R37 ;  /* 0x000000ffff387224 */ /* 0x000fe400078e0025 */
.L_x_61807:
[----:B------:R-:W-:Y:S05]  /*9ab0*/  BSYNC B1 ;  /* 0x0000000000017941 */ /* 0x000fea0003800000 */
.L_x_61805:
        /* <DEDUP_REMOVED lines=9> */
.L_x_61809:
[----:B------:R-:W-:Y:S02]  /*9b50*/  IMAD.MOV.U32 R17, RZ, RZ, R35 ;  /* 0x000000ffff117224 */ /* 0x000fe400078e0023 */
[----:B------:R-:W-:Y:S02]  /*9b60*/  IMAD.MOV.U32 R2, RZ, RZ, R3 ;  /* 0x000000ffff027224 */ /* 0x000fe400078e0003 */
[----:B------:R-:W-:Y:S02]  /*9b70*/  IMAD.MOV.U32 R35, RZ, RZ, R48 ;  /* 0x000000ffff237224 */ /* 0x000fe400078e0030 */
[----:B------:R-:W-:Y:S02]  /*9b80*/  IMAD.MOV.U32 R3, RZ, RZ, R16 ;  /* 0x000000ffff037224 */ /* 0x000fe400078e0010 */
.L_x_61810:
[----:B------:R-:W-:Y:S05]  /*9b90*/  BSYNC B1 ;  /* 0x0000000000017941 */ /* 0x000fea0003800000 */
.L_x_61808:
        /* <DEDUP_REMOVED lines=9> */
.L_x_61812:
[----:B------:R-:W-:Y:S02]  /*9c30*/  IMAD.MOV.U32 R46, RZ, RZ, R17 ;  /* 0x000000ffff2e7224 */ /* 0x000fe400078e0011 */
[----:B------:R-:W-:Y:S02]  /*9c40*/  IMAD.MOV.U32 R16, RZ, RZ, R2 ;  /* 0x000000ffff107224 */ /* 0x000fe400078e0002 */
[----:B------:R-:W-:Y:S02]  /*9c50*/  IMAD.MOV.U32 R17, RZ, RZ, R18 ;  /* 0x000000ffff117224 */ /* 0x000fe400078e0012 */
[----:B------:R-:W-:Y:S02]  /*9c60*/  IMAD.MOV.U32 R2, RZ, RZ, R19 ;  /* 0x000000ffff027224 */ /* 0x000fe400078e0013 */
.L_x_61813:
[----:B------:R-:W-:Y:S05]  /*9c70*/  BSYNC B1 ;  /* 0x0000000000017941 */ /* 0x000fea0003800000 */
.L_x_61811:
        /* <DEDUP_REMOVED lines=9> */
.L_x_61815:
[----:B------:R-:W-:Y:S02]  /*9d10*/  IMAD.MOV.U32 R19, RZ, RZ, R46 ;  /* 0x000000ffff137224 */ /* 0x000fe400078e002e */
[----:B------:R-:W-:Y:S02]  /*9d20*/  IMAD.MOV.U32 R18, RZ, RZ, R16 ;  /* 0x000000ffff127224 */ /* 0x000fe400078e0010 */
[----:B------:R-:W-:Y:S02]  /*9d30*/  IMAD.MOV.U32 R46, RZ, RZ, R47 ;  /* 0x000000ffff2e7224 */ /* 0x000fe400078e002f */
[----:B------:R-:W-:Y:S02]  /*9d40*/  IMAD.MOV.U32 R16, RZ, RZ, R39 ;  /* 0x000000ffff107224 */ /* 0x000fe400078e0027 */
.L_x_61816:
[----:B------:R-:W-:Y:S05]  /*9d50*/  BSYNC B1 ;  /* 0x0000000000017941 */ /* 0x000fea0003800000 */
.L_x_61814:
        /* <DEDUP_REMOVED lines=9> */
.L_x_61818:
[----:B------:R-:W-:Y:S01]  /*9df0*/  MOV R48, R19 ;  /* 0x0000001300307202 */ /* 0x000fe20000000f00 */
[----:B------:R-:W-:Y:S02]  /*9e00*/  IMAD.MOV.U32 R37, RZ, RZ, R18 ;  /* 0x000000ffff257224 */ /* 0x000fe400078e0012 */
[----:B------:R-:W-:Y:S02]  /*9e10*/  IMAD.MOV.U32 R19, RZ, RZ, R14 ;  /* 0x000000ffff137224 */ /* 0x000fe400078e000e */
[----:B------:R-:W-:Y:S02]  /*9e20*/  IMAD.MOV.U32 R18, RZ, RZ, R13 ;  /* 0x000000ffff127224 */ /* 0x000fe400078e000d */
.L_x_61819:
[----:B------:R-:W-:Y:S05]  /*9e30*/  BSYNC B1 ;  /* 0x0000000000017941 */ /* 0x000fea0003800000 */
.L_x_61817:
        /* <DEDUP_REMOVED lines=9> */
.L_x_61821:
[----:B------:R-:W-:Y:S01]  /*9ed0*/  IMAD.MOV.U32 R14, RZ, RZ, R48 ;  /* 0x000000ffff0e7224 */ /* 0x000fe200078e0030 */
[----:B------:R-:W-:Y:S01]  /*9ee0*/  MOV R13, R37 ;  /* 0x00000025000d7202 */ /* 0x000fe20000000f00 */
[----:B------:R-:W-:Y:S02]  /*9ef0*/  IMAD.MOV.U32 R48, RZ, RZ, R49 ;  /* 0x000000ffff307224 */ /* 0x000fe400078e0031 */
[----:B------:R-:W-:Y:S02]  /*9f00*/  IMAD.MOV.U32 R37, RZ, RZ, R12 ;  /* 0x000000ffff257224 */ /* 0x000fe400078e000c */
.L_x_61822:
[----:B------:R-:W-:Y:S05]  /*9f10*/  BSYNC B1 ;  /* 0x0000000000017941 */ /* 0x000fea0003800000 */
.L_x_61820:
        /* <DEDUP_REMOVED lines=9> */
.L_x_61824:
[----:B------:R-:W-:Y:S01]  /*9fb0*/  IMAD.MOV.U32 R58, RZ, RZ, R14 ;  /* 0x000000ffff3a7224 */ /* 0x000fe200078e000e */
[----:B------:R-:W-:Y:S01]  /*9fc0*/  MOV R14, R11 ;  /* 0x0000000b000e7202 */ /* 0x000fe20000000f00 */
[----:B------:R-:W-:Y:S02]  /*9fd0*/  IMAD.MOV.U32 R12, RZ, RZ, R13 ;  /* 0x000000ffff0c7224 */ /* 0x000fe400078e000d */
[----:B------:R-:W-:Y:S02]  /*9fe0*/  IMAD.MOV.U32 R13, RZ, RZ, R10 ;  /* 0x000000ffff0d7224 */ /* 0x000fe400078e000a */
.L_x_61825:
[----:B------:R-:W-:Y:S05]  /*9ff0*/  BSYNC B1 ;  /* 0x0000000000017941 */ /* 0x000fea0003800000 */
.L_x_61823:
        /* <DEDUP_REMOVED lines=9> */
.L_x_61827:
[----:B------:R-:W-:Y:S02]  /*a090*/  IMAD.MOV.U32 R11, RZ, RZ, R58 ;  /* 0x000000ffff0b7224 */ /* 0x000fe400078e003a */
[----:B------:R-:W-:Y:S01]  /*a0a0*/  IMAD.MOV.U32 R10, RZ, RZ, R12 ;  /* 0x000000ffff0a7224 */ /* 0x000fe200078e000c */
[----:B------:R-:W-:Y:S01]  /*a0b0*/  MOV R12, R9 ;  /* 0x00000009000c7202 */ /* 0x000fe20000000f00 */
[----:B------:R-:W-:Y:S02]  /*a0c0*/  IMAD.MOV.U32 R58, RZ, RZ, R53 ;  /* 0x000000ffff3a7224 */ /* 0x000fe400078e0035 */
.L_x_61828:
[----:B------:R-:W-:Y:S05]  /*a0d0*/  BSYNC B1 ;  /* 0x0000000000017941 */ /* 0x000fea0003800000 */
.L_x_61826:
        /* <DEDUP_REMOVED lines=16> */
.L_x_61830:
[----:B------:R-:W-:Y:S01]  /*a1e0*/  IMAD.MOV.U32 R60, RZ, RZ, R57 ;  /* 0x000000ffff3c7224 */ /* 0x000fe200078e0039 */
[----:B------:R-:W-:Y:S01]  /*a1f0*/  MOV R57, R38 ;  /* 0x0000002600397202 */ /* 0x000fe20000000f00 */
[----:B------:R-:W-:Y:S02]  /*a200*/  IMAD.MOV.U32 R36, RZ, RZ, R15 ;  /* 0x000000ffff247224 */ /* 0x000fe400078e000f */
[----:B------:R-:W-:Y:S02]  /*a210*/  IMAD.MOV.U32 R15, RZ, RZ, R8 ;  /* 0x000000ffff0f7224 */ /* 0x000fe400078e0008 */
.L_x_61831:
[----:B------:R-:W-:Y:S05]  /*a220*/  BSYNC B1 ;  /* 0x0000000000017941 */ /* 0x000fea0003800000 */
.L_x_61829:
        /* <DEDUP_REMOVED lines=9> */
.L_x_61833:
[----:B------:R-:W-:Y:S02]  /*a2c0*/  IMAD.MOV.U32 R27, RZ, RZ, R60 ;  /* 0x000000ffff1b7224 */ /* 0x000fe400078e003c */
[----:B------:R-:W-:Y:S01]  /*a2d0*/  IMAD.MOV.U32 R9, RZ, RZ, R36 ;  /* 0x000000ffff097224 */ /* 0x000fe200078e0024 */
[----:B------:R-:W-:Y:S01]  /*a2e0*/  MOV R36, R7 ;  /* 0x0000000700247202 */ /* 0x000fe20000000f00 */
[----:B------:R-:W-:Y:S02]  /*a2f0*/  IMAD.MOV.U32 R60, RZ, RZ, R29 ;  /* 0x000000ffff3c7224 */ /* 0x000fe400078e001d */
.L_x_61834:
[----:B------:R-:W-:Y:S05]  /*a300*/  BSYNC B1 ;  /* 0x0000000000017941 */ /* 0x000fea0003800000 */
.L_x_61832:
        /* <DEDUP_REMOVED lines=9> */
.L_x_61836:
[----:B------:R-:W-:Y:S02]  /*a3a0*/  IMAD.MOV.U32 R38, RZ, RZ, R27 ;  /* 0x000000ffff267224 */ /* 0x000fe400078e001b */
[----:B------:R-:W-:Y:S02]  /*a3b0*/  IMAD.MOV.U32 R8, RZ, RZ, R9 ;  /* 0x000000ffff087224 */ /* 0x000fe400078e0009 */
[----:B------:R-:W-:Y:S02]  /*a3c0*/  IMAD.MOV.U32 R27, RZ, RZ, R40 ;  /* 0x000000ffff1b7224 */ /* 0x000fe400078e0028 */
[----:B------:R-:W-:Y:S02]  /*a3d0*/  IMAD.MOV.U32 R9, RZ, RZ, R6 ;  /* 0x000000ffff097224 */ /* 0x000fe400078e0006 */
.L_x_61837:
[----:B------:R-:W-:Y:S05]  /*a3e0*/  BSYNC B1 ;  /* 0x0000000000017941 */ /* 0x000fea0003800000 */
.L_x_61835:
        /* <DEDUP_REMOVED lines=9> */
.L_x_61839:
[----:B------:R-:W-:Y:S02]  /*a480*/  IMAD.MOV.U32 R29, RZ, RZ, R38 ;  /* 0x000000ffff1d7224 */ /* 0x000fe400078e0026 */
[----:B------:R-:W-:Y:S02]  /*a490*/  IMAD.MOV.U32 R7, RZ, RZ, R8 ;  /* 0x000000ffff077224 */ /* 0x000fe400078e0008 */
[----:B------:R-:W-:Y:S02]  /*a4a0*/  IMAD.MOV.U32 R38, RZ, RZ, R51 ;  /* 0x000000ffff267224 */ /* 0x000fe400078e0033 */
[----:B------:R-:W-:Y:S02]  /*a4b0*/  IMAD.MOV.U32 R8, RZ, RZ, R31 ;  /* 0x000000ffff087224 */ /* 0x000fe400078e001f */
.L_x_61840:
[----:B------:R-:W-:Y:S05]  /*a4c0*/  BSYNC B1 ;  /* 0x0000000000017941 */ /* 0x000fea0003800000 */
.L_x_61838:
        /* <DEDUP_REMOVED lines=9> */
.L_x_61842:
[----:B------:R-:W-:Y:S02]  /*a560*/  IMAD.MOV.U32 R40, RZ, RZ, R29 ;  /* 0x000000ffff287224 */ /* 0x000fe400078e001d */
[----:B------:R-:W-:Y:S02]  /*a570*/  IMAD.MOV.U32 R6, RZ, RZ, R7 ;  /* 0x000000ffff067224 */ /* 0x000fe400078e0007 */
[----:B------:R-:W-:Y:S02]  /*a580*/  IMAD.MOV.U32 R29, RZ, RZ, R42 ;  /* 0x000000ffff1d7224 */ /* 0x000fe400078e002a */
[----:B------:R-:W-:Y:S02]  /*a590*/  IMAD.MOV.U32 R7, RZ, RZ, R4 ;  /* 0x000000ffff077224 */ /* 0x000fe400078e0004 */
.L_x_61843:
[----:B------:R-:W-:Y:S05]  /*a5a0*/  BSYNC B1 ;  /* 0x0000000000017941 */ /* 0x000fea0003800000 */
.L_x_61841:
        /* <DEDUP_REMOVED lines=9> */
.L_x_61845:
[----:B------:R-:W-:Y:S01]  /*a640*/  MOV R39, R40 ;  /* 0x0000002800277202 */ /* 0x000fe20000000f00 */
[----:B------:R-:W-:Y:S02]  /*a650*/  IMAD.MOV.U32 R31, RZ, RZ, R6 ;  /* 0x000000ffff1f7224 */ /* 0x000fe400078e0006 */
[----:B------:R-:W-:Y:S02]  /*a660*/  IMAD.MOV.U32 R40, RZ, RZ, R33 ;  /* 0x000000ffff287224 */ /* 0x000fe400078e0021 */
[----:B------:R-:W-:Y:S02]  /*a670*/  IMAD.MOV.U32 R6, RZ, RZ, R5 ;  /* 0x000000ffff067224 */ /* 0x000fe400078e0005 */
.L_x_61846:
[----:B------:R-:W-:Y:S05]  /*a680*/  BSYNC B1 ;  /* 0x0000000000017941 */ /* 0x000fea0003800000 */
.L_x_61844:
        /* <DEDUP_REMOVED lines=9> */
.L_x_61848:
[----:B------:R-:W-:Y:S01]  /*a720*/  IMAD.MOV.U32 R42, RZ, RZ, R39 ;  /* 0x000000ffff2a7224 */ /* 0x000fe200078e0027 */
[----:B------:R-:W-:Y:S01]  /*a730*/  MOV R4, R31 ;  /* 0x0000001f00047202 */ /* 0x000fe20000000f00 */
[----:B------:R-:W-:Y:S02]  /*a740*/  IMAD.MOV.U32 R39, RZ, RZ, R56 ;  /* 0x000000ffff277224 */ /* 0x000fe400078e0038 */
[----:B------:R-:W-:Y:S02]  /*a750*/  IMAD.MOV.U32 R31, RZ, RZ, R44 ;  /* 0x000000ffff1f7224 */ /* 0x000fe400078e002c */
.L_x_61849:
[----:B------:R-:W-:Y:S05]  /*a760*/  BSYNC B1 ;  /* 0x0000000000017941 */ /* 0x000fea0003800000 */
.L_x_61847:
        /* <DEDUP_REMOVED lines=9> */
.L_x_61851:
[----:B------:R-:W-:Y:S01]  /*a800*/  IMAD.MOV.U32 R44, RZ, RZ, R42 ;  /* 0x000000ffff2c7224 */ /* 0x000fe200078e002a */
[----:B------:R-:W-:Y:S01]  /*a810*/  MOV R42, R35 ;  /* 0x00000023002a7202 */ /* 0x000fe20000000f00 */
[----:B------:R-:W-:Y:S02]  /*a820*/  IMAD.MOV.U32 R5, RZ, RZ, R4 ;  /* 0x000000ffff057224 */ /* 0x000fe400078e0004 */
[----:B------:R-:W-:Y:S02]  /*a830*/  IMAD.MOV.U32 R4, RZ, RZ, R3 ;  /* 0x000000ffff047224 */ /* 0x000fe400078e0003 */
.L_x_61852:
[----:B------:R-:W-:Y:S05]  /*a840*/  BSYNC B1 ;  /* 0x0000000000017941 */ /* 0x000fea0003800000 */
.L_x_61850:
        /* <DEDUP_REMOVED lines=9> */
.L_x_61854:
[----:B------:R-:W-:Y:S02]  /*a8e0*/  IMAD.MOV.U32 R33, RZ, RZ, R44 ;  /* 0x000000ffff217224 */ /* 0x000fe400078e002c */
[----:B------:R-:W-:Y:S01]  /*a8f0*/  IMAD.MOV.U32 R3, RZ, RZ, R5 ;  /* 0x000000ffff037224 */ /* 0x000fe200078e0005 */
[----:B------:R-:W-:Y:S01]  /*a900*/  MOV R5, R2 ;  /* 0x0000000200057202 */ /* 0x000fe20000000f00 */
[----:B------:R-:W-:Y:S02]  /*a910*/  IMAD.MOV.U32 R44, RZ, RZ, R17 ;  /* 0x000000ffff2c7224 */ /* 0x000fe400078e0011 */
.L_x_61855:
[----:B------:R-:W-:Y:S05]  /*a920*/  BSYNC B1 ;  /* 0x0000000000017941 */ /* 0x000fea0003800000 */
.L_x_61853:
        /* <DEDUP_REMOVED lines=9> */
.L_x_61857:
[----:B------:R-:W-:Y:S02]  /*a9c0*/  IMAD.MOV.U32 R2, RZ, RZ, R33 ;  /* 0x000000ffff027224 */ /* 0x000fe400078e0021 */
[----:B------:R-:W-:Y:S02]  /*a9d0*/  IMAD.MOV.U32 R17, RZ, RZ, R3 ;  /* 0x000000ffff117224 */ /* 0x000fe400078e0003 */
[----:B------:R-:W-:Y:S02]  /*a9e0*/  IMAD.MOV.U32 R33, RZ, RZ, R46 ;  /* 0x000000ffff217224 */ /* 0x000fe400078e002e */
[----:B------:R-:W-:Y:S02]  /*a9f0*/  IMAD.MOV.U32 R3, RZ, RZ, R16 ;  /* 0x000000ffff037224 */ /* 0x000fe400078e0010 */
.L_x_61858:
[----:B------:R-:W-:Y:S05]  /*aa00*/  BSYNC B1 ;  /* 0x0000000000017941 */ /* 0x000fea0003800000 */
.L_x_61856:
        /* <DEDUP_REMOVED lines=9> */
.L_x_61860:
[----:B------:R-:W-:Y:S02]  /*aaa0*/  IMAD.MOV.U32 R35, RZ, RZ, R2 ;  /* 0x000000ffff237224 */ /* 0x000fe400078e0002 */
[----:B------:R-:W-:Y:S02]  /*aab0*/  IMAD.MOV.U32 R16, RZ, RZ, R17 ;  /* 0x000000ffff107224 */ /* 0x000fe400078e0011 */
[----:B------:R-:W-:Y:S02]  /*aac0*/  IMAD.MOV.U32 R2, RZ, RZ, R19 ;  /* 0x000000ffff027224 */ /* 0x000fe400078e0013 */
[----:B------:R-:W-:Y:S02]  /*aad0*/  IMAD.MOV.U32 R17, RZ, RZ, R18 ;  /* 0x000000ffff117224 */ /* 0x000fe400078e0012 */
.L_x_61861:
[----:B------:R-:W-:Y:S05]  /*aae0*/  BSYNC B1 ;  /* 0x0000000000017941 */ /* 0x000fea0003800000 */
.L_x_61859:
        /* <DEDUP_REMOVED lines=9> */
.L_x_61863:
[----:B------:R-:W-:Y:S02]  /*ab80*/  IMAD.MOV.U32 R19, RZ, RZ, R35 ;  /* 0x000000ffff137224 */ /* 0x000fe400078e0023 */
[----:B------:R-:W-:Y:S02]  /*ab90*/  IMAD.MOV.U32 R18, RZ, RZ, R16 ;  /* 0x000000ffff127224 */ /* 0x000fe400078e0010 */
[----:B------:R-:W-:Y:S02]  /*aba0*/  IMAD.MOV.U32 R35, RZ, RZ, R48 ;  /* 0x000000ffff237224 */ /* 0x000fe400078e0030 */
[----:B------:R-:W-:Y:S02]  /*abb0*/  IMAD.MOV.U32 R16, RZ, RZ, R37 ;  /* 0x000000ffff107224 */ /* 0x000fe400078e0025 */
.L_x_61864:
[----:B------:R-:W-:Y:S05]  /*abc0*/  BSYNC B1 ;  /* 0x0000000000017941 */ /* 0x000fea0003800000 */
.L_x_61862:
        /* <DEDUP_REMOVED lines=9> */
.L_x_61866:
[----:B------:R-:W-:Y:S01]  /*ac60*/  MOV R47, R19 ;  /* 0x00000013002f7202 */ /* 0x000fe20000000f00 */
[----:B------:R-:W-:Y:S02]  /*ac70*/  IMAD.MOV.U32 R37, RZ, RZ, R18 ;  /* 0x000000ffff257224 */ /* 0x000fe400078e0012 */
[----:B------:R-:W-:Y:S02]  /*ac80*/  IMAD.MOV.U32 R19, RZ, RZ, R14 ;  /* 0x000000ffff137224 */ /* 0x000fe400078e000e */
[----:B------:R-:W-:Y:S02]  /*ac90*/  IMAD.MOV.U32 R18, RZ, RZ, R13 ;  /* 0x000000ffff127224 */ /* 0x000fe400078e000d */
.L_x_61867:
[----:B------:R-:W-:Y:S05]  /*aca0*/  BSYNC B1 ;  /* 0x0000000000017941 */ /* 0x000fea0003800000 */
.L_x_61865:
        /* <DEDUP_REMOVED lines=9> */
.L_x_61869:
[----:B------:R-:W-:Y:S01]  /*ad40*/  IMAD.MOV.U32 R14, RZ, RZ, R47 ;  /* 0x000000ffff0e7224 */ /* 0x000fe200078e002f */
[----:B------:R-:W-:Y:S01]  /*ad50*/  MOV R13, R37 ;  /* 0x00000025000d7202 */ /* 0x000fe20000000f00 */
[----:B------:R-:W-:Y:S02]  /*ad60*/  IMAD.MOV.U32 R47, RZ, RZ, R58 ;  /* 0x000000ffff2f7224 */ /* 0x000fe400078e003a */
[----:B------:R-:W-:Y:S02]  /*ad70*/  IMAD.MOV.U32 R37, RZ, RZ, R12 ;  /* 0x000000ffff257224 */ /* 0x000fe400078e000c */
.L_x_61870:
[----:B------:R-:W-:Y:S05]  /*ad80*/  BSYNC B1 ;  /* 0x0000000000017941 */ /* 0x000fea0003800000 */
.L_x_61868:
        /* <DEDUP_REMOVED lines=9> */
.L_x_61872:
[----:B------:R-:W-:Y:S01]  /*ae20*/  IMAD.MOV.U32 R46, RZ, RZ, R14 ;  /* 0x000000ffff2e7224 */ /* 0x000fe200078e000e */
[----:B------:R-:W-:Y:S01]  /*ae30*/  MOV R14, R11 ;  /* 0x0000000b000e7202 */ /* 0x000fe20000000f00 */
[----:B------:R-:W-:Y:S02]  /*ae40*/  IMAD.MOV.U32 R12, RZ, RZ, R13 ;  /* 0x000000ffff0c7224 */ /* 0x000fe400078e000d */
[----:B------:R-:W-:Y:S02]  /*ae50*/  IMAD.MOV.U32 R13, RZ, RZ, R10 ;  /* 0x000000ffff0d7224 */ /* 0x000fe400078e000a */
.L_x_61873:
[----:B------:R-:W-:Y:S05]  /*ae60*/  BSYNC B1 ;  /* 0x0000000000017941 */ /* 0x000fea0003800000 */
.L_x_61871:
        /* <DEDUP_REMOVED lines=16> */
.L_x_61875:
[----:B------:R-:W-:Y:S01]  /*af70*/  IMAD.MOV.U32 R34, RZ, RZ, R57 ;  /* 0x000000ffff227224 */ /* 0x000fe200078e0039 */
[----:B------:R-:W-:Y:S01]  /*af80*/  MOV R10, R15 ;  /* 0x0000000f000a7202 */ /* 0x000fe20000000f00 */
[----:B------:R-:W-:Y:S02]  /*af90*/  IMAD.MOV.U32 R57, RZ, RZ, R60 ;  /* 0x000000ffff397224 */ /* 0x000fe400078e003c */
[----:B------:R-:W-:Y:S02]  /*afa0*/  IMAD.MOV.U32 R15, RZ, RZ, R36 ;  /* 0x000000ffff0f7224 */ /* 0x000fe400078e0024 */
.L_x_61876:
[----:B------:R-:W-:Y:S05]  /*afb0*/  BSYNC B1 ;  /* 0x0000000000017941 */ /* 0x000fea0003800000 */
.L_x_61874:
        /* <DEDUP_REMOVED lines=9> */
.L_x_61878:
[----:B------:R-:W-:Y:S01]  /*b050*/  IMAD.MOV.U32 R25, RZ, RZ, R34 ;  /* 0x000000ffff197224 */ /* 0x000fe200078e0022 */
[----:B------:R-:W-:Y:S01]  /*b060*/  MOV R34, R27 ;  /* 0x0000001b00227202 */ /* 0x000fe20000000f00 */
[----:B------:R-:W-:Y:S02]  /*b070*/  IMAD.MOV.U32 R11, RZ, RZ, R10 ;  /* 0x000000ffff0b7224 */ /* 0x000fe400078e000a */
[----:B------:R-:W-:Y:S02]  /*b080*/  IMAD.MOV.U32 R10, RZ, RZ, R9 ;  /* 0x000000ffff0a7224 */ /* 0x000fe400078e0009 */
.L_x_61879:
[----:B------:R-:W-:Y:S05]  /*b090*/  BSYNC B1 ;  /* 0x0000000000017941 */ /* 0x000fea0003800000 */
.L_x_61877:
        /* <DEDUP_REMOVED lines=9> */
.L_x_61881:
[----:B------:R-:W-:Y:S02]  /*b130*/  IMAD.MOV.U32 R48, RZ, RZ, R25 ;  /* 0x000000ffff307224 */ /* 0x000fe400078e0019 */
[----:B------:R-:W-:Y:S01]  /*b140*/  IMAD.MOV.U32 R36, RZ, RZ, R11 ;  /* 0x000000ffff247224 */ /* 0x000fe200078e000b */
[----:B------:R-:W-:Y:S01]  /*b150*/  MOV R11, R8 ;  /* 0x00000008000b7202 */ /* 0x000fe20000000f00 */
[----:B------:R-:W-:Y:S02]  /*b160*/  IMAD.MOV.U32 R25, RZ, RZ, R38 ;  /* 0x000000ffff197224 */ /* 0x000fe400078e0026 */
.L_x_61882:
[----:B------:R-:W-:Y:S05]  /*b170*/  BSYNC B1 ;  /* 0x0000000000017941 */ /* 0x000fea0003800000 */
.L_x_61880:
        /* <DEDUP_REMOVED lines=9> */
.L_x_61884:
[----:B------:R-:W-:Y:S02]  /*b210*/  IMAD.MOV.U32 R27, RZ, RZ, R48 ;  /* 0x000000ffff1b7224 */ /* 0x000fe400078e0030 */
[----:B------:R-:W-:Y:S02]  /*b220*/  IMAD.MOV.U32 R9, RZ, RZ, R36 ;  /* 0x000000ffff097224 */ /* 0x000fe400078e0024 */
[----:B------:R-:W-:Y:S02]  /*b230*/  IMAD.MOV.U32 R48, RZ, RZ, R29 ;  /* 0x000000ffff307224 */ /* 0x000fe400078e001d */
[----:B------:R-:W-:Y:S02]  /*b240*/  IMAD.MOV.U32 R36, RZ, RZ, R7 ;  /* 0x000000ffff247224 */ /* 0x000fe400078e0007 */
.L_x_61885:
[----:B------:R-:W-:Y:S05]  /*b250*/  BSYNC B1 ;  /* 0x0000000000017941 */ /* 0x000fea0003800000 */
.L_x_61883:
        /* <DEDUP_REMOVED lines=9> */
.L_x_61887:
[----:B------:R-:W-:Y:S02]  /*b2f0*/  IMAD.MOV.U32 R38, RZ, RZ, R27 ;  /* 0x000000ffff267224 */ /* 0x000fe400078e001b */
[----:B------:R-:W-:Y:S02]  /*b300*/  IMAD.MOV.U32 R8, RZ, RZ, R9 ;  /* 0x000000ffff087224 */ /* 0x000fe400078e0009 */
[----:B------:R-:W-:Y:S02]  /*b310*/  IMAD.MOV.U32 R27, RZ, RZ, R40 ;  /* 0x000000ffff1b7224 */ /* 0x000fe400078e0028 */
[----:B------:R-:W-:Y:S02]  /*b320*/  IMAD.MOV.U32 R9, RZ, RZ, R6 ;  /* 0x000000ffff097224 */ /* 0x000fe400078e0006 */
.L_x_61888:
[----:B------:R-:W-:Y:S05]  /*b330*/  BSYNC B1 ;  /* 0x0000000000017941 */ /* 0x000fea0003800000 */
.L_x_61886:
        /* <DEDUP_REMOVED lines=9> */
.L_x_61890:
[----:B------:R-:W-:Y:S02]  /*b3d0*/  IMAD.MOV.U32 R29, RZ, RZ, R38 ;  /* 0x000000ffff1d7224 */ /* 0x000fe400078e0026 */
[----:B------:R-:W-:Y:S02]  /*b3e0*/  IMAD.MOV.U32 R7, RZ, RZ, R8 ;  /* 0x000000ffff077224 */ /* 0x000fe400078e0008 */
[----:B------:R-:W-:Y:S02]  /*b3f0*/  IMAD.MOV.U32 R38, RZ, RZ, R39 ;  /* 0x000000ffff267224 */ /* 0x000fe400078e0027 */
[----:B------:R-:W-:Y:S02]  /*b400*/  IMAD.MOV.U32 R8, RZ, RZ, R31 ;  /* 0x000000ffff087224 */ /* 0x000fe400078e001f */
.L_x_61891:
[----:B------:R-:W-:Y:S05]  /*b410*/  BSYNC B1 ;  /* 0x0000000000017941 */ /* 0x000fea0003800000 */
.L_x_61889:
        /* <DEDUP_REMOVED lines=9> */
.L_x_61893:
[----:B------:R-:W-:Y:S01]  /*b4b0*/  MOV R31, R29 ;  /* 0x0000001d001f7202 */ /* 0x000fe20000000f00 */
[----:B------:R-:W-:Y:S02]  /*b4c0*/  IMAD.MOV.U32 R6, RZ, RZ, R7 ;  /* 0x000000ffff067224 */ /* 0x000fe400078e0007 */
[----:B------:R-:W-:Y:S02]  /*b4d0*/  IMAD.MOV.U32 R29, RZ, RZ, R42 ;  /* 0x000000ffff1d7224 */ /* 0x000fe400078e002a */
[----:B------:R-:W-:Y:S02]  /*b4e0*/  IMAD.MOV.U32 R7, RZ, RZ, R4 ;  /* 0x000000ffff077224 */ /* 0x000fe400078e0004 */
.L_x_61894:
[----:B------:R-:W-:Y:S05]  /*b4f0*/  BSYNC B1 ;  /* 0x0000000000017941 */ /* 0x000fea0003800000 */
.L_x_61892:
        /* <DEDUP_REMOVED lines=9> */
.L_x_61896:
[----:B------:R-:W-:Y:S01]  /*b590*/  IMAD.MOV.U32 R40, RZ, RZ, R31 ;  /* 0x000000ffff287224 */ /* 0x000fe200078e001f */
[----:B------:R-:W-:Y:S01]  /*b5a0*/  MOV R4, R6 ;  /* 0x0000000600047202 */ /* 0x000fe20000000f00 */
[----:B------:R-:W-:Y:S02]  /*b5b0*/  IMAD.MOV.U32 R31, RZ, RZ, R44 ;  /* 0x000000ffff1f7224 */ /* 0x000fe400078e002c */
[----:B------:R-:W-:Y:S02]  /*b5c0*/  IMAD.MOV.U32 R6, RZ, RZ, R5 ;  /* 0x000000ffff067224 */ /* 0x000fe400078e0005 */
.L_x_61897:
[----:B------:R-:W-:Y:S05]  /*b5d0*/  BSYNC B1 ;  /* 0x0000000000017941 */ /* 0x000fea0003800000 */
.L_x_61895:
        /* <DEDUP_REMOVED lines=9> */
.L_x_61899:
[----:B------:R-:W-:Y:S01]  /*b670*/  IMAD.MOV.U32 R5, RZ, RZ, R40 ;  /* 0x000000ffff057224 */ /* 0x000fe200078e0028 */
[----:B------:R-:W-:Y:S01]  /*b680*/  MOV R40, R33 ;  /* 0x0000002100287202 */ /* 0x000fe20000000f00 */
[----:B------:R-:W-:Y:S02]  /*b690*/  IMAD.MOV.U32 R42, RZ, RZ, R4 ;  /* 0x000000ffff2a7224 */ /* 0x000fe400078e0004 */
[----:B------:R-:W-:Y:S02]  /*b6a0*/  IMAD.MOV.U32 R4, RZ, RZ, R3 ;  /* 0x000000ffff047224 */ /* 0x000fe400078e0003 */
.L_x_61900:
[----:B------:R-:W-:Y:S05]  /*b6b0*/  BSYNC B1 ;  /* 0x0000000000017941 */ /* 0x000fea0003800000 */
.L_x_61898:
        /* <DEDUP_REMOVED lines=9> */
.L_x_61902:
[----:B------:R-:W-:Y:S02]  /*b750*/  IMAD.MOV.U32 R44, RZ, RZ, R5 ;  /* 0x000000ffff2c7224 */ /* 0x000fe400078e0005 */
[----:B------:R-:W-:Y:S01]  /*b760*/  IMAD.MOV.U32 R3, RZ, RZ, R42 ;  /* 0x000000ffff037224 */ /* 0x000fe200078e002a */
[----:B------:R-:W-:Y:S01]  /*b770*/  MOV R42, R17 ;  /* 0x00000011002a7202 */ /* 0x000fe20000000f00 */
[----:B------:R-:W-:Y:S02]  /*b780*/  IMAD.MOV.U32 R5, RZ, RZ, R2 ;  /* 0x000000ffff057224 */ /* 0x000fe400078e0002 */
.L_x_61903:
[----:B------:R-:W-:Y:S05]  /*b790*/  BSYNC B1 ;  /* 0x0000000000017941 */ /* 0x000fea0003800000 */
.L_x_61901:
        /* <DEDUP_REMOVED lines=9> */
.L_x_61905:
[----:B------:R-:W-:Y:S02]  /*b830*/  IMAD.MOV.U32 R2, RZ, RZ, R44 ;  /* 0x000000ffff027224 */ /* 0x000fe400078e002c */
[----:B------:R-:W-:Y:S02]  /*b840*/  IMAD.MOV.U32 R17, RZ, RZ, R3 ;  /* 0x000000ffff117224 */ /* 0x000fe400078e0003 */
[----:B------:R-:W-:Y:S02]  /*b850*/  IMAD.MOV.U32 R44, RZ, RZ, R35 ;  /* 0x000000ffff2c7224 */ /* 0x000fe400078e0023 */
[----:B------:R-:W-:Y:S02]  /*b860*/  IMAD.MOV.U32 R3, RZ, RZ, R16 ;  /* 0x000000ffff037224 */ /* 0x000fe400078e0010 */
.L_x_61906:
[----:B------:R-:W-:Y:S05]  /*b870*/  BSYNC B1 ;  /* 0x0000000000017941 */ /* 0x000fea0003800000 */
.L_x_61904:
        /* <DEDUP_REMOVED lines=9> */
.L_x_61908:
[----:B------:R-:W-:Y:S02]  /*b910*/  IMAD.MOV.U32 R56, RZ, RZ, R2 ;  /* 0x000000ffff387224 */ /* 0x000fe400078e0002 */
[----:B------:R-:W-:Y:S02]  /*b920*/  IMAD.MOV.U32 R16, RZ, RZ, R17 ;  /* 0x000000ffff107224 */ /* 0x000fe400078e0011 */
[----:B------:R-:W-:Y:S02]  /*b930*/  IMAD.MOV.U32 R2, RZ, RZ, R19 ;  /* 0x000000ffff027224 */ /* 0x000fe400078e0013 */
[----:B------:R-:W-:Y:S02]  /*b940*/  IMAD.MOV.U32 R17, RZ, RZ, R18 ;  /* 0x000000ffff117224 */ /* 0x000fe400078e0012 */
.L_x_61909:
[----:B------:R-:W-:Y:S05]  /*b950*/  BSYNC B1 ;  /* 0x0000000000017941 */ /* 0x000fea0003800000 */
.L_x_61907:
        /* <DEDUP_REMOVED lines=9> */
.L_x_61911:
[----:B------:R-:W-:Y:S02]  /*b9f0*/  IMAD.MOV.U32 R19, RZ, RZ, R56 ;  /* 0x000000ffff137224 */ /* 0x000fe400078e0038 */
[----:B------:R-:W-:Y:S02]  /*ba00*/  IMAD.MOV.U32 R18, RZ, RZ, R16 ;  /* 0x000000ffff127224 */ /* 0x000fe400078e0010 */
[----:B------:R-:W-:Y:S02]  /*ba10*/  IMAD.MOV.U32 R56, RZ, RZ, R47 ;  /* 0x000000ffff387224 */ /* 0x000fe400078e002f */
[----:B------:R-:W-:Y:S02]  /*ba20*/  IMAD.MOV.U32 R16, RZ, RZ, R37 ;  /* 0x000000ffff107224 */ /* 0x000fe400078e0025 */
.L_x_61912:
[----:B------:R-:W-:Y:S05]  /*ba30*/  BSYNC B1 ;  /* 0x0000000000017941 */ /* 0x000fea0003800000 */
.L_x_61910:
        /* <DEDUP_REMOVED lines=9> */
.L_x_61914:
[----:B------:R-:W-:Y:S01]  /*bad0*/  MOV R35, R19 ;  /* 0x0000001300237202 */ /* 0x000fe20000000f00 */
[----:B------:R-:W-:Y:S02]  /*bae0*/  IMAD.MOV.U32 R33, RZ, RZ, R18 ;  /* 0x000000ffff217224 */ /* 0x000fe400078e0012 */
[----:B------:R-:W-:Y:S02]  /*baf0*/  IMAD.MOV.U32 R19, RZ, RZ, R14 ;  /* 0x000000ffff137224 */ /* 0x000fe400078e000e */
[----:B------:R-:W-:Y:S02]  /*bb00*/  IMAD.MOV.U32 R18, RZ, RZ, R13 ;  /* 0x000000ffff127224 */ /* 0x000fe400078e000d */
.L_x_61915:
[----:B------:R-:W-:Y:S05]  /*bb10*/  BSYNC B1 ;  /* 0x0000000000017941 */ /* 0x000fea0003800000 */
.L_x_61913:
        /* <DEDUP_REMOVED lines=9> */
.L_x_61917:
[----:B------:R-:W-:Y:S01]  /*bbb0*/  IMAD.MOV.U32 R14, RZ, RZ, R35 ;  /* 0x000000ffff0e7224 */ /* 0x000fe200078e0023 */
[----:B------:R-:W-:Y:S01]  /*bbc0*/  MOV R13, R33 ;  /* 0x00000021000d7202 */ /* 0x000fe20000000f00 */
[----:B------:R-:W-:Y:S02]  /*bbd0*/  IMAD.MOV.U32 R35, RZ, RZ, R46 ;  /* 0x000000ffff237224 */ /* 0x000fe400078e002e */
[----:B------:R-:W-:Y:S02]  /*bbe0*/  IMAD.MOV.U32 R33, RZ, RZ, R12 ;  /* 0x000000ffff217224 */ /* 0x000fe400078e000c */
.L_x_61918:
[----:B------:R-:W-:Y:S05]  /*bbf0*/  BSYNC B1 ;  /* 0x0000000000017941 */ /* 0x000fea0003800000 */
.L_x_61916:
        /* <DEDUP_REMOVED lines=16> */
.L_x_61920:
[----:B------:R-:W-:Y:S01]  /*bd00*/  MOV R32, R57 ;  /* 0x0000003900207202 */ /* 0x000fe20000000f00 */
[----:B------:R-:W-:Y:S02]  /*bd10*/  IMAD.MOV.U32 R12, RZ, RZ, R15 ;  /* 0x000000ffff0c7224 */ /* 0x000fe400078e000f */
[----:B------:R-:W-:Y:S02]  /*bd20*/  IMAD.MOV.U32 R57, RZ, RZ, R34 ;  /* 0x000000ffff397224 */ /* 0x000fe400078e0022 */
[----:B------:R-:W-:Y:S02]  /*bd30*/  IMAD.MOV.U32 R15, RZ, RZ, R10 ;  /* 0x000000ffff0f7224 */ /* 0x000fe400078e000a */
.L_x_61921:
[----:B------:R-:W-:Y:S05]  /*bd40*/  BSYNC B1 ;  /* 0x0000000000017941 */ /* 0x000fea0003800000 */
.L_x_61919:
        /* <DEDUP_REMOVED lines=9> */
.L_x_61923:
[----:B------:R-:W-:Y:S01]  /*bde0*/  IMAD.MOV.U32 R37, RZ, RZ, R32 ;  /* 0x000000ffff257224 */ /* 0x000fe200078e0020 */
[----:B------:R-:W-:Y:S01]  /*bdf0*/  MOV R23, R12 ;  /* 0x0000000c00177202 */ /* 0x000fe20000000f00 */
[----:B------:R-:W-:Y:S02]  /*be00*/  IMAD.MOV.U32 R32, RZ, RZ, R25 ;  /* 0x000000ffff207224 */ /* 0x000fe400078e0019 */
[----:B------:R-:W-:Y:S02]  /*be10*/  IMAD.MOV.U32 R12, RZ, RZ, R11 ;  /* 0x000000ffff0c7224 */ /* 0x000fe400078e000b */
.L_x_61924:
[----:B------:R-:W-:Y:S05]  /*be20*/  BSYNC B1 ;  /* 0x0000000000017941 */ /* 0x000fea0003800000 */
.L_x_61922:
        /* <DEDUP_REMOVED lines=9> */
.L_x_61926:
[----:B------:R-:W-:Y:S01]  /*bec0*/  IMAD.MOV.U32 R34, RZ, RZ, R37 ;  /* 0x000000ffff227224 */ /* 0x000fe200078e0025 */
[----:B------:R-:W-:Y:S01]  /*bed0*/  MOV R37, R48 ;  /* 0x0000003000257202 */ /* 0x000fe20000000f00 */
[----:B------:R-:W-:Y:S02]  /*bee0*/  IMAD.MOV.U32 R10, RZ, RZ, R23 ;  /* 0x000000ffff0a7224 */ /* 0x000fe400078e0017 */
[----:B------:R-:W-:Y:S02]  /*bef0*/  IMAD.MOV.U32 R23, RZ, RZ, R36 ;  /* 0x000000ffff177224 */ /* 0x000fe400078e0024 */
.L_x_61927:
[----:B------:R-:W-:Y:S05]  /*bf00*/  BSYNC B1 ;  /* 0x0000000000017941 */ /* 0x000fea0003800000 */
.L_x_61925:
        /* <DEDUP_REMOVED lines=9> */
.L_x_61929:
[----:B------:R-:W-:Y:S02]  /*bfa0*/  IMAD.MOV.U32 R25, RZ, RZ, R34 ;  /* 0x000000ffff197224 */ /* 0x000fe400078e0022 */
[----:B------:R-:W-:Y:S01]  /*bfb0*/  IMAD.MOV.U32 R11, RZ, RZ, R10 ;  /* 0x000000ffff0b7224 */ /* 0x000fe200078e000a */
[----:B------:R-:W-:Y:S01]  /*bfc0*/  MOV R10, R9 ;  /* 0x00000009000a7202 */ /* 0x000fe20000000f00 */
[----:B------:R-:W-:Y:S02]  /*bfd0*/  IMAD.MOV.U32 R34, RZ, RZ, R27 ;  /* 0x000000ffff227224 */ /* 0x000fe400078e001b */
.L_x_61930:
[----:B------:R-:W-:Y:S05]  /*bfe0*/  BSYNC B1 ;  /* 0x0000000000017941 */ /* 0x000fea0003800000 */
.L_x_61928:
        /* <DEDUP_REMOVED lines=9> */
.L_x_61932:
[----:B------:R-:W-:Y:S02]  /*c080*/  IMAD.MOV.U32 R46, RZ, RZ, R25 ;  /* 0x000000ffff2e7224 */ /* 0x000fe400078e0019 */
[----:B------:R-:W-:Y:S02]  /*c090*/  IMAD.MOV.U32 R36, RZ, RZ, R11 ;  /* 0x000000ffff247224 */ /* 0x000fe400078e000b */
[----:B------:R-:W-:Y:S02]  /*c0a0*/  IMAD.MOV.U32 R25, RZ, RZ, R38 ;  /* 0x000000ffff197224 */ /* 0x000fe400078e0026 */
[----:B------:R-:W-:Y:S02]  /*c0b0*/  IMAD.MOV.U32 R11, RZ, RZ, R8 ;  /* 0x000000ffff0b7224 */ /* 0x000fe400078e0008 */
.L_x_61933:
[----:B------:R-:W-:Y:S05]  /*c0c0*/  BSYNC B1 ;  /* 0x0000000000017941 */ /* 0x000fea0003800000 */
.L_x_61931:
        /* <DEDUP_REMOVED lines=9> */
.L_x_61935:
[----:B------:R-:W-:Y:S02]  /*c160*/  IMAD.MOV.U32 R8, RZ, RZ, R46 ;  /* 0x000000ffff087224 */ /* 0x000fe400078e002e */
[----:B------:R-:W-:Y:S02]  /*c170*/  IMAD.MOV.U32 R9, RZ, RZ, R36 ;  /* 0x000000ffff097224 */ /* 0x000fe400078e0024 */
[----:B------:R-:W-:Y:S02]  /*c180*/  IMAD.MOV.U32 R46, RZ, RZ, R29 ;  /* 0x000000ffff2e7224 */ /* 0x000fe400078e001d */
[----:B------:R-:W-:Y:S02]  /*c190*/  IMAD.MOV.U32 R36, RZ, RZ, R7 ;  /* 0x000000ffff247224 */ /* 0x000fe400078e0007 */
.L_x_61936:
[----:B------:R-:W-:Y:S05]  /*c1a0*/  BSYNC B1 ;  /* 0x0000000000017941 */ /* 0x000fea0003800000 */
.L_x_61934:
        /* <DEDUP_REMOVED lines=9> */
.L_x_61938:
[----:B------:R-:W-:Y:S02]  /*c240*/  IMAD.MOV.U32 R27, RZ, RZ, R8 ;  /* 0x000000ffff1b7224 */ /* 0x000fe400078e0008 */
[----:B------:R-:W-:Y:S02]  /*c250*/  IMAD.MOV.U32 R7, RZ, RZ, R9 ;  /* 0x000000ffff077224 */ /* 0x000fe400078e0009 */
[----:B------:R-:W-:Y:S02]  /*c260*/  IMAD.MOV.U32 R8, RZ, RZ, R31 ;  /* 0x000000ffff087224 */ /* 0x000fe400078e001f */
[----:B------:R-:W-:Y:S02]  /*c270*/  IMAD.MOV.U32 R9, RZ, RZ, R6 ;  /* 0x000000ffff097224 */ /* 0x000fe400078e0006 */
.L_x_61939:
[----:B------:R-:W-:Y:S05]  /*c280*/  BSYNC B1 ;  /* 0x0000000000017941 */ /* 0x000fea0003800000 */
.L_x_61937:
        /* <DEDUP_REMOVED lines=9> */
.L_x_61941:
[----:B------:R-:W-:Y:S01]  /*c320*/  MOV R6, R27 ;  /* 0x0000001b00067202 */ /* 0x000fe20000000f00 */
[----:B------:R-:W-:Y:S02]  /*c330*/  IMAD.MOV.U32 R29, RZ, RZ, R7 ;  /* 0x000000ffff1d7224 */ /* 0x000fe400078e0007 */
[----:B------:R-:W-:Y:S02]  /*c340*/  IMAD.MOV.U32 R27, RZ, RZ, R40 ;  /* 0x000000ffff1b7224 */ /* 0x000fe400078e0028 */
[----:B------:R-:W-:Y:S02]  /*c350*/  IMAD.MOV.U32 R7, RZ, RZ, R4 ;  /* 0x000000ffff077224 */ /* 0x000fe400078e0004 */
.L_x_61942:
[----:B------:R-:W-:Y:S05]  /*c360*/  BSYNC B1 ;  /* 0x0000000000017941 */ /* 0x000fea0003800000 */
.L_x_61940:
        /* <DEDUP_REMOVED lines=9> */
.L_x_61944:
[----:B------:R-:W-:Y:S01]  /*c400*/  IMAD.MOV.U32 R31, RZ, RZ, R6 ;  /* 0x000000ffff1f7224 */ /* 0x000fe200078e0006 */
[----:B------:R-:W-:Y:S01]  /*c410*/  MOV R4, R29 ;  /* 0x0000001d00047202 */ /* 0x000fe20000000f00 */
[----:B------:R-:W-:Y:S02]  /*c420*/  IMAD.MOV.U32 R6, RZ, RZ, R5 ;  /* 0x000000ffff067224 */ /* 0x000fe400078e0005 */
[----:B------:R-:W-:Y:S02]  /*c430*/  IMAD.MOV.U32 R29, RZ, RZ, R42 ;  /* 0x000000ffff1d7224 */ /* 0x000fe400078e002a */
.L_x_61945:
[----:B------:R-:W-:Y:S05]  /*c440*/  BSYNC B1 ;  /* 0x0000000000017941 */ /* 0x000fea0003800000 */
.L_x_61943:
        /* <DEDUP_REMOVED lines=9> */
.L_x_61947:
[----:B------:R-:W-:Y:S01]  /*c4e0*/  IMAD.MOV.U32 R5, RZ, RZ, R31 ;  /* 0x000000ffff057224 */ /* 0x000fe200078e001f */
[----:B------:R-:W-:Y:S01]  /*c4f0*/  MOV R31, R44 ;  /* 0x0000002c001f7202 */ /* 0x000fe20000000f00 */
[----:B------:R-:W-:Y:S02]  /*c500*/  IMAD.MOV.U32 R38, RZ, RZ, R4 ;  /* 0x000000ffff267224 */ /* 0x000fe400078e0004 */
[----:B------:R-:W-:Y:S02]  /*c510*/  IMAD.MOV.U32 R4, RZ, RZ, R3 ;  /* 0x000000ffff047224 */ /* 0x000fe400078e0003 */
.L_x_61948:
[----:B------:R-:W-:Y:S05]  /*c520*/  BSYNC B1 ;  /* 0x0000000000017941 */ /* 0x000fea0003800000 */
.L_x_61946:
        /* <DEDUP_REMOVED lines=9> */
.L_x_61950:
[----:B------:R-:W-:Y:S02]  /*c5c0*/  IMAD.MOV.U32 R39, RZ, RZ, R5 ;  /* 0x000000ffff277224 */ /* 0x000fe400078e0005 */
[----:B------:R-:W-:Y:S01]  /*c5d0*/  IMAD.MOV.U32 R3, RZ, RZ, R38 ;  /* 0x000000ffff037224 */ /* 0x000fe200078e0026 */
[----:B------:R-:W-:Y:S01]  /*c5e0*/  MOV R38, R17 ;  /* 0x0000001100267202 */ /* 0x000fe20000000f00 */
[----:B------:R-:W-:Y:S02]  /*c5f0*/  IMAD.MOV.U32 R5, RZ, RZ, R2 ;  /* 0x000000ffff057224 */ /* 0x000fe400078e0002 */
.L_x_61951:
[----:B------:R-:W-:Y:S05]  /*c600*/  BSYNC B1 ;  /* 0x0000000000017941 */ /* 0x000fea0003800000 */
.L_x_61949:
        /* <DEDUP_REMOVED lines=9> */
.L_x_61953:
[----:B------:R-:W-:Y:S02]  /*c6a0*/  IMAD.MOV.U32 R2, RZ, RZ, R39 ;  /* 0x000000ffff027224 */ /* 0x000fe400078e0027 */
[----:B------:R-:W-:Y:S02]  /*c6b0*/  IMAD.MOV.U32 R17, RZ, RZ, R3 ;  /* 0x000000ffff117224 */ /* 0x000fe400078e0003 */
[----:B------:R-:W-:Y:S02]  /*c6c0*/  IMAD.MOV.U32 R39, RZ, RZ, R56 ;  /* 0x000000ffff277224 */ /* 0x000fe400078e0038 */
[----:B------:R-:W-:Y:S02]  /*c6d0*/  IMAD.MOV.U32 R3, RZ, RZ, R16 ;  /* 0x000000ffff037224 */ /* 0x000fe400078e0010 */
.L_x_61954:
[----:B------:R-:W-:Y:S05]  /*c6e0*/  BSYNC B1 ;  /* 0x0000000000017941 */ /* 0x000fea0003800000 */
.L_x_61952:
        /* <DEDUP_REMOVED lines=9> */
.L_x_61956:
[----:B------:R-:W-:Y:S02]  /*c780*/  IMAD.MOV.U32 R40, RZ, RZ, R2 ;  /* 0x000000ffff287224 */ /* 0x000fe400078e0002 */
[----:B------:R-:W-:Y:S02]  /*c790*/  IMAD.MOV.U32 R16, RZ, RZ, R17 ;  /* 0x000000ffff107224 */ /* 0x000fe400078e0011 */
[----:B------:R-:W-:Y:S02]  /*c7a0*/  IMAD.MOV.U32 R2, RZ, RZ, R19 ;  /* 0x000000ffff027224 */ /* 0x000fe400078e0013 */
[----:B------:R-:W-:Y:S02]  /*c7b0*/  IMAD.MOV.U32 R17, RZ, RZ, R18 ;  /* 0x000000ffff117224 */ /* 0x000fe400078e0012 */
.L_x_61957:
[----:B------:R-:W-:Y:S05]  /*c7c0*/  BSYNC B1 ;  /* 0x0000000000017941 */ /* 0x000fea0003800000 */
.L_x_61955:
        /* <DEDUP_REMOVED lines=9> */
.L_x_61959:
[----:B------:R-:W-:Y:S02]  /*c860*/  IMAD.MOV.U32 R19, RZ, RZ, R40 ;  /* 0x000000ffff137224 */ /* 0x000fe400078e0028 */
[----:B------:R-:W-:Y:S02]  /*c870*/  IMAD.MOV.U32 R18, RZ, RZ, R16 ;  /* 0x000000ffff127224 */ /* 0x000fe400078e0010 */
[----:B------:R-:W-:Y:S02]  /*c880*/  IMAD.MOV.U32 R40, RZ, RZ, R35 ;  /* 0x000000ffff287224 */ /* 0x000fe400078e0023 */
[----:B------:R-:W-:Y:S02]  /*c890*/  IMAD.MOV.U32 R16, RZ, RZ, R33 ;  /* 0x000000ffff107224 */ /* 0x000fe400078e0021 */
.L_x_61960:
[----:B------:R-:W-:Y:S05]  /*c8a0*/  BSYNC B1 ;  /* 0x0000000000017941 */ /* 0x000fea0003800000 */
.L_x_61958:
        /* <DEDUP_REMOVED lines=9> */
.L_x_61962:
[----:B------:R-:W-:Y:S01]  /*c940*/  MOV R35, R19 ;  /* 0x0000001300237202 */ /* 0x000fe20000000f00 */
[----:B------:R-:W-:Y:S02]  /*c950*/  IMAD.MOV.U32 R33, RZ, RZ, R18 ;  /* 0x000000ffff217224 */ /* 0x000fe400078e0012 */
[----:B------:R-:W-:Y:S02]  /*c960*/  IMAD.MOV.U32 R19, RZ, RZ, R14 ;  /* 0x000000ffff137224 */ /* 0x000fe400078e000e */
[----:B------:R-:W-:Y:S02]  /*c970*/  IMAD.MOV.U32 R18, RZ, RZ, R13 ;  /* 0x000000ffff127224 */ /* 0x000fe400078e000d */
.L_x_61963:
[----:B------:R-:W-:Y:S05]  /*c980*/  BSYNC B1 ;  /* 0x0000000000017941 */ /* 0x000fea0003800000 */
.L_x_61961:
        /* <DEDUP_REMOVED lines=16> */
.L_x_61965:
[----:B------:R-:W-:Y:S02]  /*ca90*/  IMAD.MOV.U32 R30, RZ, RZ, R57 ;  /* 0x000000ffff1e7224 */ /* 0x000fe400078e0039 */
[----:B------:R-:W-:Y:S02]  /*caa0*/  IMAD.MOV.U32 R14, RZ, RZ, R15 ;  /* 0x000000ffff0e7224 */ /* 0x000fe400078e000f */
[----:B------:R-:W-:Y:S02]  /*cab0*/  IMAD.MOV.U32 R57, RZ, RZ, R32 ;  /* 0x000000ffff397224 */ /* 0x000fe400078e0020 */
[----:B------:R-:W-:Y:S02]  /*cac0*/  IMAD.MOV.U32 R15, RZ, RZ, R12 ;  /* 0x000000ffff0f7224 */ /* 0x000fe400078e000c */
.L_x_61966:
[----:B------:R-:W-:Y:S05]  /*cad0*/  BSYNC B1 ;  /* 0x0000000000017941 */ /* 0x000fea0003800000 */
.L_x_61964:
        /* <DEDUP_REMOVED lines=9> */
.L_x_61968:
[----:B------:R-:W-:Y:S01]  /*cb70*/  MOV R21, R30 ;  /* 0x0000001e00157202 */ /* 0x000fe20000000f00 */
[----:B------:R-:W-:Y:S02]  /*cb80*/  IMAD.MOV.U32 R13, RZ, RZ, R14 ;  /* 0x000000ffff0d7224 */ /* 0x000fe400078e000e */
[----:B------:R-:W-:Y:S02]  /*cb90*/  IMAD.MOV.U32 R30, RZ, RZ, R37 ;  /* 0x000000ffff1e7224 */ /* 0x000fe400078e0025 */
[----:B------:R-:W-:Y:S02]  /*cba0*/  IMAD.MOV.U32 R14, RZ, RZ, R23 ;  /* 0x000000ffff0e7224 */ /* 0x000fe400078e0017 */
.L_x_61969:
[----:B------:R-:W-:Y:S05]  /*cbb0*/  BSYNC B1 ;  /* 0x0000000000017941 */ /* 0x000fea0003800000 */
.L_x_61967:
        /* <DEDUP_REMOVED lines=9> */
.L_x_61971:
[----:B------:R-:W-:Y:S01]  /*cc50*/  IMAD.MOV.U32 R32, RZ, RZ, R21 ;  /* 0x000000ffff207224 */ /* 0x000fe200078e0015 */
[----:B------:R-:W-:Y:S01]  /*cc60*/  MOV R12, R13 ;  /* 0x0000000d000c7202 */ /* 0x000fe20000000f00 */
[----:B------:R-:W-:Y:S02]  /*cc70*/  IMAD.MOV.U32 R21, RZ, RZ, R34 ;  /* 0x000000ffff157224 */ /* 0x000fe400078e0022 */
[----:B------:R-:W-:Y:S02]  /*cc80*/  IMAD.MOV.U32 R13, RZ, RZ, R10 ;  /* 0x000000ffff0d7224 */ /* 0x000fe400078e000a */
.L_x_61972:
[----:B------:R-:W-:Y:S05]  /*cc90*/  BSYNC B1 ;  /* 0x0000000000017941 */ /* 0x000fea0003800000 */
.L_x_61970:
        /* <DEDUP_REMOVED lines=9> */
.L_x_61974:
[----:B------:R-:W-:Y:S01]  /*cd30*/  IMAD.MOV.U32 R37, RZ, RZ, R32 ;  /* 0x000000ffff257224 */ /* 0x000fe200078e0020 */
[----:B------:R-:W-:Y:S01]  /*cd40*/  MOV R32, R25 ;  /* 0x0000001900207202 */ /* 0x000fe20000000f00 */
[----:B------:R-:W-:Y:S02]  /*cd50*/  IMAD.MOV.U32 R23, RZ, RZ, R12 ;  /* 0x000000ffff177224 */ /* 0x000fe400078e000c */
[----:B------:R-:W-:Y:S02]  /*cd60*/  IMAD.MOV.U32 R12, RZ, RZ, R11 ;  /* 0x000000ffff0c7224 */ /* 0x000fe400078e000b */
.L_x_61975:
[----:B------:R-:W-:Y:S05]  /*cd70*/  BSYNC B1 ;  /* 0x0000000000017941 */ /* 0x000fea0003800000 */
.L_x_61973:
        /* <DEDUP_REMOVED lines=9> */
.L_x_61977:
[----:B------:R-:W-:Y:S02]  /*ce10*/  IMAD.MOV.U32 R11, RZ, RZ, R37 ;  /* 0x000000ffff0b7224 */ /* 0x000fe400078e0025 */
[----:B------:R-:W-:Y:S01]  /*ce20*/  IMAD.MOV.U32 R10, RZ, RZ, R23 ;  /* 0x000000ffff0a7224 */ /* 0x000fe200078e0017 */
[----:B------:R-:W-:Y:S01]  /*ce30*/  MOV R23, R36 ;  /* 0x0000002400177202 */ /* 0x000fe20000000f00 */
[----:B------:R-:W-:Y:S02]  /*ce40*/  IMAD.MOV.U32 R37, RZ, RZ, R46 ;  /* 0x000000ffff257224 */ /* 0x000fe400078e002e */
.L_x_61978:
[----:B------:R-:W-:Y:S05]  /*ce50*/  BSYNC B1 ;  /* 0x0000000000017941 */ /* 0x000fea0003800000 */
.L_x_61976:
        /* <DEDUP_REMOVED lines=9> */
.L_x_61980:
[----:B------:R-:W-:Y:S02]  /*cef0*/  IMAD.MOV.U32 R36, RZ, RZ, R11 ;  /* 0x000000ffff247224 */ /* 0x000fe400078e000b */
[----:B------:R-:W-:Y:S02]  /*cf00*/  IMAD.MOV.U32 R34, RZ, RZ, R10 ;  /* 0x000000ffff227224 */ /* 0x000fe400078e000a */
[----:B------:R-:W-:Y:S02]  /*cf10*/  IMAD.MOV.U32 R11, RZ, RZ, R8 ;  /* 0x000000ffff0b7224 */ /* 0x000fe400078e0008 */
[----:B------:R-:W-:Y:S02]  /*cf20*/  IMAD.MOV.U32 R10, RZ, RZ, R9 ;  /* 0x000000ffff0a7224 */ /* 0x000fe400078e0009 */
.L_x_61981:
[----:B------:R-:W-:Y:S05]  /*cf30*/  BSYNC B1 ;  /* 0x0000000000017941 */ /* 0x000fea0003800000 */
.L_x_61979:
        /* <DEDUP_REMOVED lines=9> */
.L_x_61983:
[----:B------:R-:W-:Y:S02]  /*cfd0*/  IMAD.MOV.U32 R9, RZ, RZ, R36 ;  /* 0x000000ffff097224 */ /* 0x000fe400078e0024 */
[----:B------:R-:W-:Y:S02]  /*cfe0*/  IMAD.MOV.U32 R8, RZ, RZ, R34 ;  /* 0x000000ffff087224 */ /* 0x000fe400078e0022 */
[----:B------:R-:W-:Y:S02]  /*cff0*/  IMAD.MOV.U32 R36, RZ, RZ, R27 ;  /* 0x000000ffff247224 */ /* 0x000fe400078e001b */
[----:B------:R-:W-:Y:S02]  /*d000*/  IMAD.MOV.U32 R34, RZ, RZ, R7 ;  /* 0x000000ffff227224 */ /* 0x000fe400078e0007 */
.L_x_61984:
[----:B------:R-:W-:Y:S05]  /*d010*/  BSYNC B1 ;  /* 0x0000000000017941 */ /* 0x000fea0003800000 */
.L_x_61982:
        /* <DEDUP_REMOVED lines=9> */
.L_x_61986:
[----:B------:R-:W-:Y:S02]  /*d0b0*/  IMAD.MOV.U32 R42, RZ, RZ, R9 ;  /* 0x000000ffff2a7224 */ /* 0x000fe400078e0009 */
[----:B------:R-:W-:Y:S02]  /*d0c0*/  IMAD.MOV.U32 R7, RZ, RZ, R8 ;  /* 0x000000ffff077224 */ /* 0x000fe400078e0008 */
[----:B------:R-:W-:Y:S02]  /*d0d0*/  IMAD.MOV.U32 R9, RZ, RZ, R6 ;  /* 0x000000ffff097224 */ /* 0x000fe400078e0006 */
[----:B------:R-:W-:Y:S02]  /*d0e0*/  IMAD.MOV.U32 R8, RZ, RZ, R29 ;  /* 0x000000ffff087224 */ /* 0x000fe400078e001d */
.L_x_61987:
[----:B------:R-:W-:Y:S05]  /*d0f0*/  BSYNC B1 ;  /* 0x0000000000017941 */ /* 0x000fea0003800000 */
.L_x_61985:
        /* <DEDUP_REMOVED lines=9> */
.L_x_61989:
[----:B------:R-:W-:Y:S01]  /*d190*/  MOV R6, R42 ;  /* 0x0000002a00067202 */ /* 0x000fe20000000f00 */
[----:B------:R-:W-:Y:S02]  /*d1a0*/  IMAD.MOV.U32 R25, RZ, RZ, R7 ;  /* 0x000000ffff197224 */ /* 0x000fe400078e0007 */
[----:B------:R-:W-:Y:S02]  /*d1b0*/  IMAD.MOV.U32 R42, RZ, RZ, R31 ;  /* 0x000000ffff2a7224 */ /* 0x000fe400078e001f */
[----:B------:R-:W-:Y:S02]  /*d1c0*/  IMAD.MOV.U32 R7, RZ, RZ, R4 ;  /* 0x000000ffff077224 */ /* 0x000fe400078e0004 */
.L_x_61990:
[----:B------:R-:W-:Y:S05]  /*d1d0*/  BSYNC B1 ;  /* 0x0000000000017941 */ /* 0x000fea0003800000 */
.L_x_61988:
        /* <DEDUP_REMOVED lines=9> */
.L_x_61992:
[----:B------:R-:W-:Y:S01]  /*d270*/  IMAD.MOV.U32 R44, RZ, RZ, R6 ;  /* 0x000000ffff2c7224 */ /* 0x000fe200078e0006 */
[----:B------:R-:W-:Y:S01]  /*d280*/  MOV R4, R25 ;  /* 0x0000001900047202 */ /* 0x000fe20000000f00 */
[----:B------:R-:W-:Y:S02]  /*d290*/  IMAD.MOV.U32 R6, RZ, RZ, R5 ;  /* 0x000000ffff067224 */ /* 0x000fe400078e0005 */
[----:B------:R-:W-:Y:S02]  /*d2a0*/  IMAD.MOV.U32 R25, RZ, RZ, R38 ;  /* 0x000000ffff197224 */ /* 0x000fe400078e0026 */
.L_x_61993:
[----:B------:R-:W-:Y:S05]  /*d2b0*/  BSYNC B1 ;  /* 0x0000000000017941 */ /* 0x000fea0003800000 */
.L_x_61991:
        /* <DEDUP_REMOVED lines=9> */
.L_x_61995:
[----:B------:R-:W-:Y:S01]  /*d350*/  IMAD.MOV.U32 R5, RZ, RZ, R44 ;  /* 0x000000ffff057224 */ /* 0x000fe200078e002c */
[----:B------:R-:W-:Y:S01]  /*d360*/  MOV R44, R39 ;  /* 0x00000027002c7202 */ /* 0x000fe20000000f00 */
[----:B------:R-:W-:Y:S02]  /*d370*/  IMAD.MOV.U32 R38, RZ, RZ, R4 ;  /* 0x000000ffff267224 */ /* 0x000fe400078e0004 */
[----:B------:R-:W-:Y:S02]  /*d380*/  IMAD.MOV.U32 R4, RZ, RZ, R3 ;  /* 0x000000ffff047224 */ /* 0x000fe400078e0003 */
.L_x_61996:
[----:B------:R-:W-:Y:S05]  /*d390*/  BSYNC B1 ;  /* 0x0000000000017941 */ /* 0x000fea0003800000 */
.L_x_61994:
        /* <DEDUP_REMOVED lines=9> */
.L_x_61998:
[----:B------:R-:W-:Y:S02]  /*d430*/  IMAD.MOV.U32 R27, RZ, RZ, R5 ;  /* 0x000000ffff1b7224 */ /* 0x000fe400078e0005 */
[----:B------:R-:W-:Y:S01]  /*d440*/  IMAD.MOV.U32 R3, RZ, RZ, R38 ;  /* 0x000000ffff037224 */ /* 0x000fe200078e0026 */
[----:B------:R-:W-:Y:S01]  /*d450*/  MOV R38, R17 ;  /* 0x0000001100267202 */ /* 0x000fe20000000f00 */
[----:B------:R-:W-:Y:S02]  /*d460*/  IMAD.MOV.U32 R5, RZ, RZ, R2 ;  /* 0x000000ffff057224 */ /* 0x000fe400078e0002 */
.L_x_61999:
[----:B------:R-:W-:Y:S05]  /*d470*/  BSYNC B1 ;  /* 0x0000000000017941 */ /* 0x000fea0003800000 */
.L_x_61997:
        /* <DEDUP_REMOVED lines=9> */
.L_x_62001:
[----:B------:R-:W-:Y:S02]  /*d510*/  IMAD.MOV.U32 R2, RZ, RZ, R27 ;  /* 0x000000ffff027224 */ /* 0x000fe400078e001b */
[----:B------:R-:W-:Y:S02]  /*d520*/  IMAD.MOV.U32 R17, RZ, RZ, R3 ;  /* 0x000000ffff117224 */ /* 0x000fe400078e0003 */
[----:B------:R-:W-:Y:S02]  /*d530*/  IMAD.MOV.U32 R27, RZ, RZ, R40 ;  /* 0x000000ffff1b7224 */ /* 0x000fe400078e0028 */
[----:B------:R-:W-:Y:S02]  /*d540*/  IMAD.MOV.U32 R3, RZ, RZ, R16 ;  /* 0x000000ffff037224 */ /* 0x000fe400078e0010 */
.L_x_62002:
[----:B------:R-:W-:Y:S05]  /*d550*/  BSYNC B1 ;  /* 0x0000000000017941 */ /* 0x000fea0003800000 */
.L_x_62000:
        /* <DEDUP_REMOVED lines=9> */
.L_x_62004:
[----:B------:R-:W-:Y:S02]  /*d5f0*/  IMAD.MOV.U32 R40, RZ, RZ, R2 ;  /* 0x000000ffff287224 */ /* 0x000fe400078e0002 */
[----:B------:R-:W-:Y:S02]  /*d600*/  IMAD.MOV.U32 R16, RZ, RZ, R17 ;  /* 0x000000ffff107224 */ /* 0x000fe400078e0011 */
[----:B------:R-:W-:Y:S02]  /*d610*/  IMAD.MOV.U32 R2, RZ, RZ, R19 ;  /* 0x000000ffff027224 */ /* 0x000fe400078e0013 */
[----:B------:R-:W-:Y:S02]  /*d620*/  IMAD.MOV.U32 R17, RZ, RZ, R18 ;  /* 0x000000ffff117224 */ /* 0x000fe400078e0012 */
.L_x_62005:
[----:B------:R-:W-:Y:S05]  /*d630*/  BSYNC B1 ;  /* 0x0000000000017941 */ /* 0x000fea0003800000 */
.L_x_62003:
        /* <DEDUP_REMOVED lines=9> */
.L_x_62007:
[----:B------:R-:W-:Y:S02]  /*d6d0*/  IMAD.MOV.U32 R19, RZ, RZ, R40 ;  /* 0x000000ffff137224 */ /* 0x000fe400078e0028 */
[----:B------:R-:W-:Y:S02]  /*d6e0*/  IMAD.MOV.U32 R18, RZ, RZ, R16 ;  /* 0x000000ffff127224 */ /* 0x000fe400078e0010 */
[----:B------:R-:W-:Y:S02]  /*d6f0*/  IMAD.MOV.U32 R40, RZ, RZ, R35 ;  /* 0x000000ffff287224 */ /* 0x000fe400078e0023 */
[----:B------:R-:W-:Y:S02]  /*d700*/  IMAD.MOV.U32 R16, RZ, RZ, R33 ;  /* 0x000000ffff107224 */ /* 0x000fe400078e0021 */
.L_x_62008:
[----:B------:R-:W-:Y:S05]  /*d710*/  BSYNC B1 ;  /* 0x0000000000017941 */ /* 0x000fea0003800000 */
.L_x_62006:
        /* <DEDUP_REMOVED lines=16> */
.L_x_62010:
[----:B------:R-:W-:Y:S02]  /*d820*/  IMAD.MOV.U32 R28, RZ, RZ, R57 ;  /* 0x000000ffff1c7224 */ /* 0x000fe400078e0039 */
[----:B------:R-:W-:Y:S02]  /*d830*/  IMAD.MOV.U32 R46, RZ, RZ, R15 ;  /* 0x000000ffff2e7224 */ /* 0x000fe400078e000f */
[----:B------:R-:W-:Y:S02]  /*d840*/  IMAD.MOV.U32 R57, RZ, RZ, R30 ;  /* 0x000000ffff397224 */ /* 0x000fe400078e001e */
[----:B------:R-:W-:Y:S02]  /*d850*/  IMAD.MOV.U32 R15, RZ, RZ, R14 ;  /* 0x000000ffff0f7224 */ /* 0x000fe400078e000e */
.L_x_62011:
[----:B------:R-:W-:Y:S05]  /*d860*/  BSYNC B1 ;  /* 0x0000000000017941 */ /* 0x000fea0003800000 */
.L_x_62009:
        /* <DEDUP_REMOVED lines=9> */
.L_x_62013:
[----:B------:R-:W-:Y:S02]  /*d900*/  IMAD.MOV.U32 R29, RZ, RZ, R28 ;  /* 0x000000ffff1d7224 */ /* 0x000fe400078e001c */
[----:B------:R-:W-:Y:S02]  /*d910*/  IMAD.MOV.U32 R31, RZ, RZ, R46 ;  /* 0x000000ffff1f7224 */ /* 0x000fe400078e002e */
[----:B------:R-:W-:Y:S02]  /*d920*/  IMAD.MOV.U32 R28, RZ, RZ, R21 ;  /* 0x000000ffff1c7224 */ /* 0x000fe400078e0015 */
[----:B------:R-:W-:Y:S02]  /*d930*/  IMAD.MOV.U32 R46, RZ, RZ, R13 ;  /* 0x000000ffff2e7224 */ /* 0x000fe400078e000d */
.L_x_62014:
[----:B------:R-:W-:Y:S05]  /*d940*/  BSYNC B1 ;  /* 0x0000000000017941 */ /* 0x000fea0003800000 */
.L_x_62012:
        /* <DEDUP_REMOVED lines=9> */
.L_x_62016:
[----:B------:R-:W-:Y:S01]  /*d9e0*/  MOV R14, R29 ;  /* 0x0000001d000e7202 */ /* 0x000fe20000000f00 */
[----:B------:R-:W-:Y:S02]  /*d9f0*/  IMAD.MOV.U32 R30, RZ, RZ, R31 ;  /* 0x000000ffff1e7224 */ /* 0x000fe400078e001f */
[----:B------:R-:W-:Y:S02]  /*da00*/  IMAD.MOV.U32 R29, RZ, RZ, R32 ;  /* 0x000000ffff1d7224 */ /* 0x000fe400078e0020 */
[----:B------:R-:W-:Y:S02]  /*da10*/  IMAD.MOV.U32 R31, RZ, RZ, R12 ;  /* 0x000000ffff1f7224 */ /* 0x000fe400078e000c */
.L_x_62017:
[----:B------:R-:W-:Y:S05]  /*da20*/  BSYNC B1 ;  /* 0x0000000000017941 */ /* 0x000fea0003800000 */
.L_x_62015:
        /* <DEDUP_REMOVED lines=9> */
.L_x_62019:
[----:B------:R-:W-:Y:S01]  /*dac0*/  IMAD.MOV.U32 R12, RZ, RZ, R14 ;  /* 0x000000ffff0c7224 */ /* 0x000fe200078e000e */
[----:B------:R-:W-:Y:S01]  /*dad0*/  MOV R13, R30 ;  /* 0x0000001e000d7202 */ /* 0x000fe20000000f00 */
[----:B------:R-:W-:Y:S02]  /*dae0*/  IMAD.MOV.U32 R14, RZ, RZ, R37 ;  /* 0x000000ffff0e7224 */ /* 0x000fe400078e0025 */
[----:B------:R-:W-:Y:S02]  /*daf0*/  IMAD.MOV.U32 R30, RZ, RZ, R23 ;  /* 0x000000ffff1e7224 */ /* 0x000fe400078e0017 */
.L_x_62020:
[----:B------:R-:W-:Y:S05]  /*db00*/  BSYNC B1 ;  /* 0x0000000000017941 */ /* 0x000fea0003800000 */
.L_x_62018:
        /* <DEDUP_REMOVED lines=9> */
.L_x_62022:
[----:B------:R-:W-:Y:S01]  /*dba0*/  IMAD.MOV.U32 R21, RZ, RZ, R12 ;  /* 0x000000ffff157224 */ /* 0x000fe200078e000c */
[----:B------:R-:W-:Y:S01]  /*dbb0*/  MOV R12, R11 ;  /* 0x0000000b000c7202 */ /* 0x000fe20000000f00 */
[----:B------:R-:W-:Y:S02]  /*dbc0*/  IMAD.MOV.U32 R23, RZ, RZ, R13 ;  /* 0x000000ffff177224 */ /* 0x000fe400078e000d */
[----:B------:R-:W-:Y:S02]  /*dbd0*/  IMAD.MOV.U32 R13, RZ, RZ, R10 ;  /* 0x000000ffff0d7224 */ /* 0x000fe400078e000a */
.L_x_62023:
[----:B------:R-:W-:Y:S05]  /*dbe0*/  BSYNC B1 ;  /* 0x0000000000017941 */ /* 0x000fea0003800000 */
.L_x_62021:
        /* <DEDUP_REMOVED lines=9> */
.L_x_62025:
[----:B------:R-:W-:Y:S02]  /*dc80*/  IMAD.MOV.U32 R10, RZ, RZ, R21 ;  /* 0x000000ffff0a7224 */ /* 0x000fe400078e0015 */
[----:B------:R-:W-:Y:S01]  /*dc90*/  IMAD.MOV.U32 R11, RZ, RZ, R23 ;  /* 0x000000ffff0b7224 */ /* 0x000fe200078e0017 */
[----:B------:R-:W-:Y:S01]  /*dca0*/  MOV R23, R34 ;  /* 0x0000002200177202 */ /* 0x000fe20000000f00 */
[----:B------:R-:W-:Y:S02]  /*dcb0*/  IMAD.MOV.U32 R21, RZ, RZ, R36 ;  /* 0x000000ffff157224 */ /* 0x000fe400078e0024 */
.L_x_62026:
[----:B------:R-:W-:Y:S05]  /*dcc0*/  BSYNC B1 ;  /* 0x0000000000017941 */ /* 0x000fea0003800000 */
.L_x_62024:
        /* <DEDUP_REMOVED lines=9> */
.L_x_62028:
[----:B------:R-:W-:Y:S02]  /*dd60*/  IMAD.MOV.U32 R33, RZ, RZ, R10 ;  /* 0x000000ffff217224 */ /* 0x000fe400078e000a */
[----:B------:R-:W-:Y:S02]  /*dd70*/  IMAD.MOV.U32 R32, RZ, RZ, R11 ;  /* 0x000000ffff207224 */ /* 0x000fe400078e000b */
[----:B------:R-:W-:Y:S02]  /*dd80*/  IMAD.MOV.U32 R10, RZ, RZ, R9 ;  /* 0x000000ffff0a7224 */ /* 0x000fe400078e0009 */
[----:B------:R-:W-:Y:S02]  /*dd90*/  IMAD.MOV.U32 R11, RZ, RZ, R8 ;  /* 0x000000ffff0b7224 */ /* 0x000fe400078e0008 */
.L_x_62029:
[----:B------:R-:W-:Y:S05]  /*dda0*/  BSYNC B1 ;  /* 0x0000000000017941 */ /* 0x000fea0003800000 */
.L_x_62027:
        /* <DEDUP_REMOVED lines=9> */
.L_x_62031:
[----:B------:R-:W-:Y:S02]  /*de40*/  IMAD.MOV.U32 R9, RZ, RZ, R33 ;  /* 0x000000ffff097224 */ /* 0x000fe400078e0021 */
[----:B------:R-:W-:Y:S02]  /*de50*/  IMAD.MOV.U32 R8, RZ, RZ, R32 ;  /* 0x000000ffff087224 */ /* 0x000fe400078e0020 */
[----:B------:R-:W-:Y:S02]  /*de60*/  IMAD.MOV.U32 R33, RZ, RZ, R42 ;  /* 0x000000ffff217224 */ /* 0x000fe400078e002a */
[----:B------:R-:W-:Y:S02]  /*de70*/  IMAD.MOV.U32 R32, RZ, RZ, R7 ;  /* 0x000000ffff207224 */ /* 0x000fe400078e0007 */
.L_x_62032:
[----:B------:R-:W-:Y:S05]  /*de80*/  BSYNC B1 ;  /* 0x0000000000017941 */ /* 0x000fea0003800000 */
.L_x_62030:
        /* <DEDUP_REMOVED lines=9> */
.L_x_62034:
[----:B------:R-:W-:Y:S02]  /*df20*/  IMAD.MOV.U32 R7, RZ, RZ, R9 ;  /* 0x000000ffff077224 */ /* 0x000fe400078e0009 */
[----:B------:R-:W-:Y:S02]  /*df30*/  IMAD.MOV.U32 R35, RZ, RZ, R8 ;  /* 0x000000ffff237224 */ /* 0x000fe400078e0008 */
[----:B------:R-:W-:Y:S02]  /*df40*/  IMAD.MOV.U32 R9, RZ, RZ, R6 ;  /* 0x000000ffff097224 */ /* 0x000fe400078e0006 */
[----:B------:R-:W-:Y:S02]  /*df50*/  IMAD.MOV.U32 R8, RZ, RZ, R25 ;  /* 0x000000ffff087224 */ /* 0x000fe400078e0019 */
.L_x_62035:
[----:B------:R-:W-:Y:S05]  /*df60*/  BSYNC B1 ;  /* 0x0000000000017941 */ /* 0x000fea0003800000 */
.L_x_62033:
        /* <DEDUP_REMOVED lines=9> */
.L_x_62037:
[----:B------:R-:W-:Y:S01]  /*e000*/  MOV R6, R7 ;  /* 0x0000000700067202 */ /* 0x000fe20000000f00 */
[----:B------:R-:W-:Y:S02]  /*e010*/  IMAD.MOV.U32 R25, RZ, RZ, R35 ;  /* 0x000000ffff197224 */ /* 0x000fe400078e0023 */
[----:B------:R-:W-:Y:S02]  /*e020*/  IMAD.MOV.U32 R7, RZ, RZ, R44 ;  /* 0x000000ffff077224 */ /* 0x000fe400078e002c */
[----:B------:R-:W-:Y:S02]  /*e030*/  IMAD.MOV.U32 R35, RZ, RZ, R4 ;  /* 0x000000ffff237224 */ /* 0x000fe400078e0004 */
.L_x_62038:
[----:B------:R-:W-:Y:S05]  /*e040*/  BSYNC B1 ;  /* 0x0000000000017941 */ /* 0x000fea0003800000 */
.L_x_62036:
        /* <DEDUP_REMOVED lines=9> */
.L_x_62040:
[----:B------:R-:W-:Y:S01]  /*e0e0*/  IMAD.MOV.U32 R4, RZ, RZ, R6 ;  /* 0x000000ffff047224 */ /* 0x000fe200078e0006 */
[----:B------:R-:W-:Y:S01]  /*e0f0*/  MOV R34, R25 ;  /* 0x0000001900227202 */ /* 0x000fe20000000f00 */
[----:B------:R-:W-:Y:S02]  /*e100*/  IMAD.MOV.U32 R6, RZ, RZ, R5 ;  /* 0x000000ffff067224 */ /* 0x000fe400078e0005 */
[----:B------:R-:W-:Y:S02]  /*e110*/  IMAD.MOV.U32 R25, RZ, RZ, R38 ;  /* 0x000000ffff197224 */ /* 0x000fe400078e0026 */
.L_x_62041:
[----:B------:R-:W-:Y:S05]  /*e120*/  BSYNC B1 ;  /* 0x0000000000017941 */ /* 0x000fea0003800000 */
.L_x_62039:
        /* <DEDUP_REMOVED lines=9> */
.L_x_62043:
[----:B------:R-:W-:Y:S01]  /*e1c0*/  IMAD.MOV.U32 R5, RZ, RZ, R4 ;  /* 0x000000ffff057224 */ /* 0x000fe200078e0004 */
[----:B------:R-:W-:Y:S01]  /*e1d0*/  MOV R4, R27 ;  /* 0x0000001b00047202 */ /* 0x000fe20000000f00 */
[----:B------:R-:W-:Y:S02]  /*e1e0*/  IMAD.MOV.U32 R36, RZ, RZ, R34 ;  /* 0x000000ffff247224 */ /* 0x000fe400078e0022 */
[----:B------:R-:W-:Y:S02]  /*e1f0*/  IMAD.MOV.U32 R34, RZ, RZ, R3 ;  /* 0x000000ffff227224 */ /* 0x000fe400078e0003 */
.L_x_62044:
[----:B------:R-:W-:Y:S05]  /*e200*/  BSYNC B1 ;  /* 0x0000000000017941 */ /* 0x000fea0003800000 */
.L_x_62042:
        /* <DEDUP_REMOVED lines=9> */
.L_x_62046:
[----:B------:R-:W-:Y:S02]  /*e2a0*/  IMAD.MOV.U32 R3, RZ, RZ, R5 ;  /* 0x000000ffff037224 */ /* 0x000fe400078e0005 */
[----:B------:R-:W-:Y:S01]  /*e2b0*/  IMAD.MOV.U32 R27, RZ, RZ, R36 ;  /* 0x000000ffff1b7224 */ /* 0x000fe200078e0024 */
[----:B------:R-:W-:Y:S01]  /*e2c0*/  MOV R36, R17 ;  /* 0x0000001100247202 */ /* 0x000fe20000000f00 */
[----:B------:R-:W-:Y:S02]  /*e2d0*/  IMAD.MOV.U32 R5, RZ, RZ, R2 ;  /* 0x000000ffff057224 */ /* 0x000fe400078e0002 */
.L_x_62047:
[----:B------:R-:W-:Y:S05]  /*e2e0*/  BSYNC B1 ;  /* 0x0000000000017941 */ /* 0x000fea0003800000 */
.L_x_62045:
        /* <DEDUP_REMOVED lines=9> */
.L_x_62049:
[----:B------:R-:W-:Y:S02]  /*e380*/  IMAD.MOV.U32 R2, RZ, RZ, R3 ;  /* 0x000000ffff027224 */ /* 0x000fe400078e0003 */
[----:B------:R-:W-:Y:S02]  /*e390*/  IMAD.MOV.U32 R17, RZ, RZ, R27 ;  /* 0x000000ffff117224 */ /* 0x000fe400078e001b */
[----:B------:R-:W-:Y:S02]  /*e3a0*/  IMAD.MOV.U32 R3, RZ, RZ, R40 ;  /* 0x000000ffff037224 */ /* 0x000fe400078e0028 */
[----:B------:R-:W-:Y:S02]  /*e3b0*/  IMAD.MOV.U32 R27, RZ, RZ, R16 ;  /* 0x000000ffff1b7224 */ /* 0x000fe400078e0010 */
.L_x_62050:
[----:B------:R-:W-:Y:S05]  /*e3c0*/  BSYNC B1 ;  /* 0x0000000000017941 */ /* 0x000fea0003800000 */
.L_x_62048:
        /* <DEDUP_REMOVED lines=9> */
.L_x_62052:
[----:B------:R-:W-:Y:S02]  /*e460*/  IMAD.MOV.U32 R16, RZ, RZ, R2 ;  /* 0x000000ffff107224 */ /* 0x000fe400078e0002 */
[----:B------:R-:W-:Y:S02]  /*e470*/  IMAD.MOV.U32 R37, RZ, RZ, R17 ;  /* 0x000000ffff257224 */ /* 0x000fe400078e0011 */
[----:B------:R-:W-:Y:S02]  /*e480*/  IMAD.MOV.U32 R2, RZ, RZ, R19 ;  /* 0x000000ffff027224 */ /* 0x000fe400078e0013 */
[----:B------:R-:W-:Y:S02]  /*e490*/  IMAD.MOV.U32 R17, RZ, RZ, R18 ;  /* 0x000000ffff117224 */ /* 0x000fe400078e0012 */
.L_x_62053:
[----:B------:R-:W-:Y:S05]  /*e4a0*/  BSYNC B1 ;  /* 0x0000000000017941 */ /* 0x000fea0003800000 */
.L_x_62051:
        /* <DEDUP_REMOVED lines=16> */
.L_x_62055:
[----:B------:R-:W-:Y:S02]  /*e5b0*/  IMAD.MOV.U32 R18, RZ, RZ, R57 ;  /* 0x000000ffff127224 */ /* 0x000fe400078e0039 */
[----:B------:R-:W-:Y:S02]  /*e5c0*/  IMAD.MOV.U32 R26, RZ, RZ, R15 ;  /* 0x000000ffff1a7224 */ /* 0x000fe400078e000f */
[----:B------:R-:W-:Y:S02]  /*e5d0*/  IMAD.MOV.U32 R57, RZ, RZ, R28 ;  /* 0x000000ffff397224 */ /* 0x000fe400078e001c */
[----:B------:R-:W-:Y:S02]  /*e5e0*/  IMAD.MOV.U32 R15, RZ, RZ, R46 ;  /* 0x000000ffff0f7224 */ /* 0x000fe400078e002e */
.L_x_62056:
[----:B------:R-:W-:Y:S05]  /*e5f0*/  BSYNC B1 ;  /* 0x0000000000017941 */ /* 0x000fea0003800000 */
.L_x_62054:
        /* <DEDUP_REMOVED lines=9> */
.L_x_62058:
[----:B------:R-:W-:Y:S02]  /*e690*/  IMAD.MOV.U32 R19, RZ, RZ, R18 ;  /* 0x000000ffff137224 */ /* 0x000fe400078e0012 */
[----:B------:R-:W-:Y:S02]  /*e6a0*/  IMAD.MOV.U32 R39, RZ, RZ, R26 ;  /* 0x000000ffff277224 */ /* 0x000fe400078e001a */
[----:B------:R-:W-:Y:S02]  /*e6b0*/  IMAD.MOV.U32 R18, RZ, RZ, R29 ;  /* 0x000000ffff127224 */ /* 0x000fe400078e001d */
[----:B------:R-:W-:Y:S02]  /*e6c0*/  IMAD.MOV.U32 R26, RZ, RZ, R31 ;  /* 0x000000ffff1a7224 */ /* 0x000fe400078e001f */
.L_x_62059:
[----:B------:R-:W-:Y:S05]  /*e6d0*/  BSYNC B1 ;  /* 0x0000000000017941 */ /* 0x000fea0003800000 */
.L_x_62057:
        /* <DEDUP_REMOVED lines=9> */
.L_x_62061:
[----:B------:R-:W-:Y:S02]  /*e770*/  IMAD.MOV.U32 R29, RZ, RZ, R19 ;  /* 0x000000ffff1d7224 */ /* 0x000fe400078e0013 */
[----:B------:R-:W-:Y:S02]  /*e780*/  IMAD.MOV.U32 R28, RZ, RZ, R39 ;  /* 0x000000ffff1c7224 */ /* 0x000fe400078e0027 */
[----:B------:R-:W-:Y:S02]  /*e790*/  IMAD.MOV.U32 R19, RZ, RZ, R14 ;  /* 0x000000ffff137224 */ /* 0x000fe400078e000e */
[----:B------:R-:W-:Y:S02]  /*e7a0*/  IMAD.MOV.U32 R39, RZ, RZ, R30 ;  /* 0x000000ffff277224 */ /* 0x000fe400078e001e */
.L_x_62062:
[----:B------:R-:W-:Y:S05]  /*e7b0*/  BSYNC B1 ;  /* 0x0000000000017941 */ /* 0x000fea0003800000 */
.L_x_62060:
        /* <DEDUP_REMOVED lines=9> */
.L_x_62064:
[----:B------:R-:W-:Y:S01]  /*e850*/  MOV R14, R29 ;  /* 0x0000001d000e7202 */ /* 0x000fe20000000f00 */
[----:B------:R-:W-:Y:S02]  /*e860*/  IMAD.MOV.U32 R30, RZ, RZ, R28 ;  /* 0x000000ffff1e7224 */ /* 0x000fe400078e001c */
[----:B------:R-:W-:Y:S02]  /*e870*/  IMAD.MOV.U32 R29, RZ, RZ, R12 ;  /* 0x000000ffff1d7224 */ /* 0x000fe400078e000c */
[----:B------:R-:W-:Y:S02]  /*e880*/  IMAD.MOV.U32 R28, RZ, RZ, R13 ;  /* 0x000000ffff1c7224 */ /* 0x000fe400078e000d */
.L_x_62065:
[----:B------:R-:W-:Y:S05]  /*e890*/  BSYNC B1 ;  /* 0x0000000000017941 */ /* 0x000fea0003800000 */
.L_x_62063:
        /* <DEDUP_REMOVED lines=9> */
.L_x_62067:
[----:B------:R-:W-:Y:S01]  /*e930*/  IMAD.MOV.U32 R13, RZ, RZ, R14 ;  /* 0x000000ffff0d7224 */ /* 0x000fe200078e000e */
[----:B------:R-:W-:Y:S01]  /*e940*/  MOV R12, R30 ;  /* 0x0000001e000c7202 */ /* 0x000fe20000000f00 */
[----:B------:R-:W-:Y:S02]  /*e950*/  IMAD.MOV.U32 R14, RZ, RZ, R21 ;  /* 0x000000ffff0e7224 */ /* 0x000fe400078e0015 */
[----:B------:R-:W-:Y:S02]  /*e960*/  IMAD.MOV.U32 R30, RZ, RZ, R23 ;  /* 0x000000ffff1e7224 */ /* 0x000fe400078e0017 */
.L_x_62068:
[----:B------:R-:W-:Y:S05]  /*e970*/  BSYNC B1 ;  /* 0x0000000000017941 */ /* 0x000fea0003800000 */
.L_x_62066:
        /* <DEDUP_REMOVED lines=9> */
.L_x_62070:
[----:B------:R-:W-:Y:S01]  /*ea10*/  IMAD.MOV.U32 R38, RZ, RZ, R13 ;  /* 0x000000ffff267224 */ /* 0x000fe200078e000d */
[----:B------:R-:W-:Y:S01]  /*ea20*/  MOV R13, R10 ;  /* 0x0000000a000d7202 */ /* 0x000fe20000000f00 */
[----:B------:R-:W-:Y:S02]  /*ea30*/  IMAD.MOV.U32 R21, RZ, RZ, R12 ;  /* 0x000000ffff157224 */ /* 0x000fe400078e000c */
[----:B------:R-:W-:Y:S02]  /*ea40*/  IMAD.MOV.U32 R12, RZ, RZ, R11 ;  /* 0x000000ffff0c7224 */ /* 0x000fe400078e000b */
.L_x_62071:
[----:B------:R-:W-:Y:S05]  /*ea50*/  BSYNC B1 ;  /* 0x0000000000017941 */ /* 0x000fea0003800000 */
.L_x_62069:
        /* <DEDUP_REMOVED lines=9> */
.L_x_62073:
[----:B------:R-:W-:Y:S02]  /*eaf0*/  IMAD.MOV.U32 R10, RZ, RZ, R38 ;  /* 0x000000ffff0a7224 */ /* 0x000fe400078e0026 */
[----:B------:R-:W-:Y:S01]  /*eb00*/  IMAD.MOV.U32 R11, RZ, RZ, R21 ;  /* 0x000000ffff0b7224 */ /* 0x000fe200078e0015 */
[----:B------:R-:W-:Y:S01]  /*eb10*/  MOV R21, R32 ;  /* 0x0000002000157202 */ /* 0x000fe20000000f00 */
[----:B------:R-:W-:Y:S02]  /*eb20*/  IMAD.MOV.U32 R38, RZ, RZ, R33 ;  /* 0x000000ffff267224 */ /* 0x000fe400078e0021 */
.L_x_62074:
[----:B------:R-:W-:Y:S05]  /*eb30*/  BSYNC B1 ;  /* 0x0000000000017941 */ /* 0x000fea0003800000 */
.L_x_62072:
        /* <DEDUP_REMOVED lines=9> */
.L_x_62076:
[----:B------:R-:W-:Y:S02]  /*ebd0*/  IMAD.MOV.U32 R32, RZ, RZ, R10 ;  /* 0x000000ffff207224 */ /* 0x000fe400078e000a */
[----:B------:R-:W-:Y:S02]  /*ebe0*/  IMAD.MOV.U32 R40, RZ, RZ, R11 ;  /* 0x000000ffff287224 */ /* 0x000fe400078e000b */
[----:B------:R-:W-:Y:S02]  /*ebf0*/  IMAD.MOV.U32 R10, RZ, RZ, R9 ;  /* 0x000000ffff0a7224 */ /* 0x000fe400078e0009 */
[----:B------:R-:W-:Y:S02]  /*ec00*/  IMAD.MOV.U32 R11, RZ, RZ, R8 ;  /* 0x000000ffff0b7224 */ /* 0x000fe400078e0008 */
.L_x_62077:
[----:B------:R-:W-:Y:S05]  /*ec10*/  BSYNC B1 ;  /* 0x0000000000017941 */ /* 0x000fea0003800000 */
.L_x_62075:
        /* <DEDUP_REMOVED lines=9> */
.L_x_62079:
[----:B------:R-:W-:Y:S02]  /*ecb0*/  IMAD.MOV.U32 R9, RZ, RZ, R32 ;  /* 0x000000ffff097224 */ /* 0x000fe400078e0020 */
[----:B------:R-:W-:Y:S02]  /*ecc0*/  IMAD.MOV.U32 R8, RZ, RZ, R40 ;  /* 0x000000ffff087224 */ /* 0x000fe400078e0028 */
[----:B------:R-:W-:Y:S02]  /*ecd0*/  IMAD.MOV.U32 R32, RZ, RZ, R7 ;  /* 0x000000ffff207224 */ /* 0x000fe400078e0007 */
[----:B------:R-:W-:Y:S02]  /*ece0*/  IMAD.MOV.U32 R40, RZ, RZ, R35 ;  /* 0x000000ffff287224 */ /* 0x000fe400078e0023 */
.L_x_62080:
[----:B------:R-:W-:Y:S05]  /*ecf0*/  BSYNC B1 ;  /* 0x0000000000017941 */ /* 0x000fea0003800000 */
.L_x_62078:
        /* <DEDUP_REMOVED lines=9> */
.L_x_62082:
[----:B------:R-:W-:Y:S02]  /*ed90*/  IMAD.MOV.U32 R7, RZ, RZ, R9 ;  /* 0x000000ffff077224 */ /* 0x000fe400078e0009 */
[----:B------:R-:W-:Y:S02]  /*eda0*/  IMAD.MOV.U32 R23, RZ, RZ, R8 ;  /* 0x000000ffff177224 */ /* 0x000fe400078e0008 */
[----:B------:R-:W-:Y:S02]  /*edb0*/  IMAD.MOV.U32 R9, RZ, RZ, R6 ;  /* 0x000000ffff097224 */ /* 0x000fe400078e0006 */
[----:B------:R-:W-:Y:S02]  /*edc0*/  IMAD.MOV.U32 R8, RZ, RZ, R25 ;  /* 0x000000ffff087224 */ /* 0x000fe400078e0019 */
.L_x_62083:
[----:B------:R-:W-:Y:S05]  /*edd0*/  BSYNC B1 ;  /* 0x0000000000017941 */ /* 0x000fea0003800000 */
.L_x_62081:
        /* <DEDUP_REMOVED lines=9> */
.L_x_62085:
[----:B------:R-:W-:Y:S01]  /*ee70*/  MOV R6, R7 ;  /* 0x0000000700067202 */ /* 0x000fe20000000f00 */
[----:B------:R-:W-:Y:S02]  /*ee80*/  IMAD.MOV.U32 R25, RZ, RZ, R23 ;  /* 0x000000ffff197224 */ /* 0x000fe400078e0017 */
[----:B------:R-:W-:Y:S02]  /*ee90*/  IMAD.MOV.U32 R7, RZ, RZ, R4 ;  /* 0x000000ffff077224 */ /* 0x000fe400078e0004 */
[----:B------:R-:W-:Y:S02]  /*eea0*/  IMAD.MOV.U32 R23, RZ, RZ, R34 ;  /* 0x000000ffff177224 */ /* 0x000fe400078e0022 */
.L_x_62086:
[----:B------:R-:W-:Y:S05]  /*eeb0*/  BSYNC B1 ;  /* 0x0000000000017941 */ /* 0x000fea0003800000 */
.L_x_62084:
        /* <DEDUP_REMOVED lines=9> */
.L_x_62088:
[----:B------:R-:W-:Y:S01]  /*ef50*/  IMAD.MOV.U32 R4, RZ, RZ, R6 ;  /* 0x000000ffff047224 */ /* 0x000fe200078e0006 */
[----:B------:R-:W-:Y:S01]  /*ef60*/  MOV R34, R25 ;  /* 0x0000001900227202 */ /* 0x000fe20000000f00 */
[----:B------:R-:W-:Y:S02]  /*ef70*/  IMAD.MOV.U32 R6, RZ, RZ, R5 ;  /* 0x000000ffff067224 */ /* 0x000fe400078e0005 */
[----:B------:R-:W-:Y:S02]  /*ef80*/  IMAD.MOV.U32 R25, RZ, RZ, R36 ;  /* 0x000000ffff197224 */ /* 0x000fe400078e0024 */
.L_x_62089:
[----:B------:R-:W-:Y:S05]  /*ef90*/  BSYNC B1 ;  /* 0x0000000000017941 */ /* 0x000fea0003800000 */
.L_x_62087:
        /* <DEDUP_REMOVED lines=9> */
.L_x_62091:
[----:B------:R-:W-:Y:S01]  /*f030*/  IMAD.MOV.U32 R5, RZ, RZ, R4 ;  /* 0x000000ffff057224 */ /* 0x000fe200078e0004 */
[----:B------:R-:W-:Y:S01]  /*f040*/  MOV R4, R3 ;  /* 0x0000000300047202 */ /* 0x000fe20000000f00 */
[----:B------:R-:W-:Y:S02]  /*f050*/  IMAD.MOV.U32 R36, RZ, RZ, R34 ;  /* 0x000000ffff247224 */ /* 0x000fe400078e0022 */
[----:B------:R-:W-:Y:S02]  /*f060*/  IMAD.MOV.U32 R34, RZ, RZ, R27 ;  /* 0x000000ffff227224 */ /* 0x000fe400078e001b */
.L_x_62092:
[----:B------:R-:W-:Y:S05]  /*f070*/  BSYNC B1 ;  /* 0x0000000000017941 */ /* 0x000fea0003800000 */
.L_x_62090:
        /* <DEDUP_REMOVED lines=9> */
.L_x_62094:
[----:B------:R-:W-:Y:S02]  /*f110*/  IMAD.MOV.U32 R3, RZ, RZ, R5 ;  /* 0x000000ffff037224 */ /* 0x000fe400078e0005 */
[----:B------:R-:W-:Y:S01]  /*f120*/  IMAD.MOV.U32 R42, RZ, RZ, R36 ;  /* 0x000000ffff2a7224 */ /* 0x000fe200078e0024 */
[----:B------:R-:W-:Y:S01]  /*f130*/  MOV R36, R17 ;  /* 0x0000001100247202 */ /* 0x000fe20000000f00 */
[----:B------:R-:W-:Y:S02]  /*f140*/  IMAD.MOV.U32 R5, RZ, RZ, R2 ;  /* 0x000000ffff057224 */ /* 0x000fe400078e0002 */
.L_x_62095:
[----:B------:R-:W-:Y:S05]  /*f150*/  BSYNC B1 ;  /* 0x0000000000017941 */ /* 0x000fea0003800000 */
.L_x_62093:
        /* <DEDUP_REMOVED lines=9> */
.L_x_62097:
[----:B------:R-:W-:Y:S02]  /*f1f0*/  IMAD.MOV.U32 R2, RZ, RZ, R3 ;  /* 0x000000ffff027224 */ /* 0x000fe400078e0003 */
[----:B------:R-:W-:Y:S02]  /*f200*/  IMAD.MOV.U32 R17, RZ, RZ, R42 ;  /* 0x000000ffff117224 */ /* 0x000fe400078e002a */
[----:B------:R-:W-:Y:S02]  /*f210*/  IMAD.MOV.U32 R3, RZ, RZ, R16 ;  /* 0x000000ffff037224 */ /* 0x000fe400078e0010 */
[----:B------:R-:W-:Y:S02]  /*f220*/  IMAD.MOV.U32 R42, RZ, RZ, R37 ;  /* 0x000000ffff2a7224 */ /* 0x000fe400078e0025 */
.L_x_62098:
[----:B------:R-:W-:Y:S05]  /*f230*/  BSYNC B1 ;  /* 0x0000000000017941 */ /* 0x000fea0003800000 */
.L_x_62096:
        /* <DEDUP_REMOVED lines=16> */
.L_x_62100:
[----:B------:R-:W-:Y:S02]  /*f340*/  IMAD.MOV.U32 R16, RZ, RZ, R57 ;  /* 0x000000ffff107224 */ /* 0x000fe400078e0039 */
[----:B------:R-:W-:Y:S01]  /*f350*/  IMAD.MOV.U32 R24, RZ, RZ, R15 ;  /* 0x000000ffff187224 */ /* 0x000fe200078e000f */
[----:B------:R-:W-:Y:S01]  /*f360*/  MOV R15, R26 ;  /* 0x0000001a000f7202 */ /* 0x000fe20000000f00 */
[----:B------:R-:W-:Y:S02]  /*f370*/  IMAD.MOV.U32 R57, RZ, RZ, R18 ;  /* 0x000000ffff397224 */ /* 0x000fe400078e0012 */
.L_x_62101:
[----:B------:R-:W-:Y:S05]  /*f380*/  BSYNC B1 ;  /* 0x0000000000017941 */ /* 0x000fea0003800000 */
.L_x_62099:
        /* <DEDUP_REMOVED lines=9> */
.L_x_62103:
[----:B------:R-:W-:Y:S02]  /*f420*/  IMAD.MOV.U32 R18, RZ, RZ, R16 ;  /* 0x000000ffff127224 */ /* 0x000fe400078e0010 */
[----:B------:R-:W-:Y:S02]  /*f430*/  IMAD.MOV.U32 R27, RZ, RZ, R24 ;  /* 0x000000ffff1b7224 */ /* 0x000fe400078e0018 */
[----:B------:R-:W-:Y:S02]  /*f440*/  IMAD.MOV.U32 R16, RZ, RZ, R19 ;  /* 0x000000ffff107224 */ /* 0x000fe400078e0013 */
[----:B------:R-:W-:Y:S02]  /*f450*/  IMAD.MOV.U32 R24, RZ, RZ, R39 ;  /* 0x000000ffff187224 */ /* 0x000fe400078e0027 */
.L_x_62104:
[----:B------:R-:W-:Y:S05]  /*f460*/  BSYNC B1 ;  /* 0x0000000000017941 */ /* 0x000fea0003800000 */
.L_x_62102:
        /* <DEDUP_REMOVED lines=9> */
.L_x_62106:
[----:B------:R-:W-:Y:S02]  /*f500*/  IMAD.MOV.U32 R19, RZ, RZ, R18 ;  /* 0x000000ffff137224 */ /* 0x000fe400078e0012 */
[----:B------:R-:W-:Y:S02]  /*f510*/  IMAD.MOV.U32 R31, RZ, RZ, R27 ;  /* 0x000000ffff1f7224 */ /* 0x000fe400078e001b */
[----:B------:R-:W-:Y:S02]  /*f520*/  IMAD.MOV.U32 R18, RZ, RZ, R29 ;  /* 0x000000ffff127224 */ /* 0x000fe400078e001d */
[----:B------:R-:W-:Y:S02]  /*f530*/  IMAD.MOV.U32 R27, RZ, RZ, R28 ;  /* 0x000000ffff1b7224 */ /* 0x000fe400078e001c */
.L_x_62107:
[----:B------:R-:W-:Y:S05]  /*f540*/  BSYNC B1 ;  /* 0x0000000000017941 */ /* 0x000fea0003800000 */
.L_x_62105:
        /* <DEDUP_REMOVED lines=9> */
.L_x_62109:
[----:B------:R-:W-:Y:S02]  /*f5e0*/  IMAD.MOV.U32 R26, RZ, RZ, R19 ;  /* 0x000000ffff1a7224 */ /* 0x000fe400078e0013 */
[----:B------:R-:W-:Y:S02]  /*f5f0*/  IMAD.MOV.U32 R29, RZ, RZ, R31 ;  /* 0x000000ffff1d7224 */ /* 0x000fe400078e001f */
[----:B------:R-:W-:Y:S02]  /*f600*/  IMAD.MOV.U32 R19, RZ, RZ, R14 ;  /* 0x000000ffff137224 */ /* 0x000fe400078e000e */
[----:B------:R-:W-:Y:S02]  /*f610*/  IMAD.MOV.U32 R31, RZ, RZ, R30 ;  /* 0x000000ffff1f7224 */ /* 0x000fe400078e001e */
.L_x_62110:
[----:B------:R-:W-:Y:S05]  /*f620*/  BSYNC B1 ;  /* 0x0000000000017941 */ /* 0x000fea0003800000 */
.L_x_62108:
        /* <DEDUP_REMOVED lines=9> */
.L_x_62112:
[----:B------:R-:W-:Y:S01]  /*f6c0*/  MOV R33, R26 ;  /* 0x0000001a00217202 */ /* 0x000fe20000000f00 */
[----:B------:R-:W-:Y:S02]  /*f6d0*/  IMAD.MOV.U32 R14, RZ, RZ, R29 ;  /* 0x000000ffff0e7224 */ /* 0x000fe400078e001d */
[----:B------:R-:W-:Y:S02]  /*f6e0*/  IMAD.MOV.U32 R26, RZ, RZ, R13 ;  /* 0x000000ffff1a7224 */ /* 0x000fe400078e000d */
[----:B------:R-:W-:Y:S02]  /*f6f0*/  IMAD.MOV.U32 R29, RZ, RZ, R12 ;  /* 0x000000ffff1d7224 */ /* 0x000fe400078e000c */
.L_x_62113:
[----:B------:R-:W-:Y:S05]  /*f700*/  BSYNC B1 ;  /* 0x0000000000017941 */ /* 0x000fea0003800000 */
.L_x_62111:
        /* <DEDUP_REMOVED lines=9> */
.L_x_62115:
[----:B------:R-:W-:Y:S01]  /*f7a0*/  IMAD.MOV.U32 R13, RZ, RZ, R33 ;  /* 0x000000ffff0d7224 */ /* 0x000fe200078e0021 */
[----:B------:R-:W-:Y:S01]  /*f7b0*/  MOV R12, R14 ;  /* 0x0000000e000c7202 */ /* 0x000fe20000000f00 */
[----:B------:R-:W-:Y:S02]  /*f7c0*/  IMAD.MOV.U32 R33, RZ, RZ, R38 ;  /* 0x000000ffff217224 */ /* 0x000fe400078e0026 */
[----:B------:R-:W-:Y:S02]  /*f7d0*/  IMAD.MOV.U32 R14, RZ, RZ, R21 ;  /* 0x000000ffff0e7224 */ /* 0x000fe400078e0015 */
.L_x_62116:
[----:B------:R-:W-:Y:S05]  /*f7e0*/  BSYNC B1 ;  /* 0x0000000000017941 */ /* 0x000fea0003800000 */
.L_x_62114:
        /* <DEDUP_REMOVED lines=9> */
.L_x_62118:
[----:B------:R-:W-:Y:S01]  /*f880*/  IMAD.MOV.U32 R21, RZ, RZ, R13 ;  /* 0x000000ffff157224 */ /* 0x000fe200078e000d */
[----:B------:R-:W-:Y:S01]  /*f890*/  MOV R13, R10 ;  /* 0x0000000a000d7202 */ /* 0x000fe20000000f00 */
[----:B------:R-:W-:Y:S02]  /*f8a0*/  IMAD.MOV.U32 R35, RZ, RZ, R12 ;  /* 0x000000ffff237224 */ /* 0x000fe400078e000c */
[----:B------:R-:W-:Y:S02]  /*f8b0*/  IMAD.MOV.U32 R12, RZ, RZ, R11 ;  /* 0x000000ffff0c7224 */ /* 0x000fe400078e000b */
.L_x_62119:
[----:B------:R-:W-:Y:S05]  /*f8c0*/  BSYNC B1 ;  /* 0x0000000000017941 */ /* 0x000fea0003800000 */
.L_x_62117:
        /* <DEDUP_REMOVED lines=9> */
.L_x_62121:
[----:B------:R-:W-:Y:S02]  /*f960*/  IMAD.MOV.U32 R10, RZ, RZ, R21 ;  /* 0x000000ffff0a7224 */ /* 0x000fe400078e0015 */
[----:B------:R-:W-:Y:S01]  /*f970*/  IMAD.MOV.U32 R11, RZ, RZ, R35 ;  /* 0x000000ffff0b7224 */ /* 0x000fe200078e0023 */
[----:B------:R-:W-:Y:S01]  /*f980*/  MOV R35, R40 ;  /* 0x0000002800237202 */ /* 0x000fe20000000f00 */
[----:B------:R-:W-:Y:S02]  /*f990*/  IMAD.MOV.U32 R21, RZ, RZ, R32 ;  /* 0x000000ffff157224 */ /* 0x000fe400078e0020 */
.L_x_62122:
[----:B------:R-:W-:Y:S05]  /*f9a0*/  BSYNC B1 ;  /* 0x0000000000017941 */ /* 0x000fea0003800000 */
.L_x_62120:
        /* <DEDUP_REMOVED lines=9> */
.L_x_62124:
[----:B------:R-:W-:Y:S02]  /*fa40*/  IMAD.MOV.U32 R28, RZ, RZ, R10 ;  /* 0x000000ffff1c7224 */ /* 0x000fe400078e000a */
[----:B------:R-:W-:Y:S02]  /*fa50*/  IMAD.MOV.U32 R30, RZ, RZ, R11 ;  /* 0x000000ffff1e7224 */ /* 0x000fe400078e000b */
[----:B------:R-:W-:Y:S02]  /*fa60*/  IMAD.MOV.U32 R10, RZ, RZ, R9 ;  /* 0x000000ffff0a7224 */ /* 0x000fe400078e0009 */
[----:B------:R-:W-:Y:S02]  /*fa70*/  IMAD.MOV.U32 R11, RZ, RZ, R8 ;  /* 0x000000ffff0b7224 */ /* 0x000fe400078e0008 */
.L_x_62125:
[----:B------:R-:W-:Y:S05]  /*fa80*/  BSYNC B1 ;  /* 0x0000000000017941 */ /* 0x000fea0003800000 */
.L_x_62123:
        /* <DEDUP_REMOVED lines=9> */
.L_x_62127:
[----:B------:R-:W-:Y:S02]  /*fb20*/  IMAD.MOV.U32 R9, RZ, RZ, R28 ;  /* 0x000000ffff097224 */ /* 0x000fe400078e001c */
[----:B------:R-:W-:Y:S02]  /*fb30*/  IMAD.MOV.U32 R8, RZ, RZ, R30 ;  /* 0x000000ffff087224 */ /* 0x000fe400078e001e */
[----:B------:R-:W-:Y:S02]  /*fb40*/  IMAD.MOV.U32 R28, RZ, RZ, R7 ;  /* 0x000000ffff1c7224 */ /* 0x000fe400078e0007 */
[----:B------:R-:W-:Y:S02]  /*fb50*/  IMAD.MOV.U32 R30, RZ, RZ, R23 ;  /* 0x000000ffff1e7224 */ /* 0x000fe400078e0017 */
.L_x_62128:
[----:B------:R-:W-:Y:S05]  /*fb60*/  BSYNC B1 ;  /* 0x0000000000017941 */ /* 0x000fea0003800000 */
.L_x_62126:
        /* <DEDUP_REMOVED lines=9> */
.L_x_62130:
[----:B------:R-:W-:Y:S02]  /*fc00*/  IMAD.MOV.U32 R7, RZ, RZ, R9 ;  /* 0x000000ffff077224 */ /* 0x000fe400078e0009 */
[----:B------:R-:W-:Y:S02]  /*fc10*/  IMAD.MOV.U32 R23, RZ, RZ, R8 ;  /* 0x000000ffff177224 */ /* 0x000fe400078e0008 */
[----:B------:R-:W-:Y:S02]  /*fc20*/  IMAD.MOV.U32 R9, RZ, RZ, R6 ;  /* 0x000000ffff097224 */ /* 0x000fe400078e0006 */
[----:B------:R-:W-:Y:S02]  /*fc30*/  IMAD.MOV.U32 R8, RZ, RZ, R25 ;  /* 0x000000ffff087224 */ /* 0x000fe400078e0019 */
.L_x_62131:
[----:B------:R-:W-:Y:S05]  /*fc40*/  BSYNC B1 ;  /* 0x0000000000017941 */ /* 0x000fea0003800000 */
.L_x_62129:
        /* <DEDUP_REMOVED lines=9> */
.L_x_62133:
[----:B------:R-:W-:Y:S01]  /*fce0*/  MOV R6, R7 ;  /* 0x0000000700067202 */ /* 0x000fe20000000f00 */
[----:B------:R-:W-:Y:S02]  /*fcf0*/  IMAD.MOV.U32 R25, RZ, RZ, R23 ;  /* 0x000000ffff197224 */ /* 0x000fe400078e0017 */
[----:B------:R-:W-:Y:S02]  /*fd00*/  IMAD.MOV.U32 R7, RZ, RZ, R4 ;  /* 0x000000ffff077224 */ /* 0x000fe400078e0004 */
[----:B------:R-:W-:Y:S02]  /*fd10*/  IMAD.MOV.U32 R23, RZ, RZ, R34 ;  /* 0x000000ffff177224 */ /* 0x000fe400078e0022 */
.L_x_62134:
[----:B------:R-:W-:Y:S05]  /*fd20*/  BSYNC B1 ;  /* 0x0000000000017941 */ /* 0x000fea0003800000 */
.L_x_62132:
        /* <DEDUP_REMOVED lines=9> */
.L_x_62136:
[----:B------:R-:W-:Y:S01]  /*fdc0*/  IMAD.MOV.U32 R4, RZ, RZ, R6 ;  /* 0x000000ffff047224 */ /* 0x000fe200078e0006 */
[----:B------:R-:W-:Y:S01]  /*fdd0*/  MOV R37, R25 ;  /* 0x0000001900257202 */ /* 0x000fe20000000f00 */
[----:B------:R-:W-:Y:S02]  /*fde0*/  IMAD.MOV.U32 R6, RZ, RZ, R5 ;  /* 0x000000ffff067224 */ /* 0x000fe400078e0005 */
[----:B------:R-:W-:Y:S02]  /*fdf0*/  IMAD.MOV.U32 R25, RZ, RZ, R36 ;  /* 0x000000ffff197224 */ /* 0x000fe400078e0024 */
.L_x_62137:
[----:B------:R-:W-:Y:S05]  /*fe00*/  BSYNC B1 ;  /* 0x0000000000017941 */ /* 0x000fea0003800000 */
.L_x_62135:
        /* <DEDUP_REMOVED lines=9> */
.L_x_62139:
[----:B------:R-:W-:Y:S01]  /*fea0*/  IMAD.MOV.U32 R5, RZ, RZ, R4 ;  /* 0x000000ffff057224 */ /* 0x000fe200078e0004 */
[----:B------:R-:W-:Y:S01]  /*feb0*/  MOV R4, R3 ;  /* 0x0000000300047202 */ /* 0x000fe20000000f00 */
[----:B------:R-:W-:Y:S02]  /*fec0*/  IMAD.MOV.U32 R32, RZ, RZ, R37 ;  /* 0x000000ffff207224 */ /* 0x000fe400078e0025 */
[----:B------:R-:W-:Y:S02]  /*fed0*/  IMAD.MOV.U32 R37, RZ, RZ, R42 ;  /* 0x000000ffff257224 */ /* 0x000fe400078e002a */
.L_x_62140:
[----:B------:R-:W-:Y:S05]  /*fee0*/  BSYNC B1 ;  /* 0x0000000000017941 */ /* 0x000fea0003800000 */
.L_x_62138:
        /* <DEDUP_REMOVED lines=9> */
.L_x_62142:
[----:B------:R-:W-:Y:S02]  /*ff80*/  IMAD.MOV.U32 R3, RZ, RZ, R5 ;  /* 0x000000ffff037224 */ /* 0x000fe400078e0005 */
[----:B------:R-:W-:Y:S01]  /*ff90*/  IMAD.MOV.U32 R34, RZ, RZ, R32 ;  /* 0x000000ffff227224 */ /* 0x000fe200078e0020 */
[----:B------:R-:W-:Y:S01]  /*ffa0*/  MOV R32, R17 ;  /* 0x0000001100207202 */ /* 0x000fe20000000f00 */
[----:B------:R-:W-:Y:S02]  /*ffb0*/  IMAD.MOV.U32 R5, RZ, RZ, R2 ;  /* 0x000000ffff057224 */ /* 0x000fe400078e0002 */
.L_x_62143:
[----:B------:R-:W-:Y:S05]  /*ffc0*/  BSYNC B1 ;  /* 0x0000000000017941 */ /* 0x000fea0003800000 */
.L_x_62141:
        /* <DEDUP_REMOVED lines=16> */
.L_x_62145:
[----:B------:R-:W-:Y:S01]  /*100d0*/  IMAD.MOV.U32 R2, RZ, RZ, R57 ;  /* 0x000000ffff027224 */ /* 0x000fe200078e0039 */
[----:B------:R-:W-:Y:S01]  /*100e0*/  MOV R57, R16 ;  /* 0x0000001000397202 */ /* 0x000fe20000000f00 */
[----:B------:R-:W-:Y:S02]  /*100f0*/  IMAD.MOV.U32 R22, RZ, RZ, R15 ;  /* 0x000000ffff167224 */ /* 0x000fe400078e000f */
[----:B------:R-:W-:Y:S02]  /*10100*/  IMAD.MOV.U32 R15, RZ, RZ, R24 ;  /* 0x000000ffff0f7224 */ /* 0x000fe400078e0018 */
.L_x_62146:
[----:B------:R-:W-:Y:S05]  /*10110*/  BSYNC B1 ;  /* 0x0000000000017941 */ /* 0x000fea0003800000 */
.L_x_62144:
        /* <DEDUP_REMOVED lines=9> */
.L_x_62148:
[----:B------:R-:W-:Y:S02]  /*101b0*/  IMAD.MOV.U32 R16, RZ, RZ, R2 ;  /* 0x000000ffff107224 */ /* 0x000fe400078e0002 */
[----:B------:R-:W-:Y:S01]  /*101c0*/  IMAD.MOV.U32 R17, RZ, RZ, R22 ;  /* 0x000000ffff117224 */ /* 0x000fe200078e0016 */
[----:B------:R-:W-:Y:S01]  /*101d0*/  MOV R22, R27 ;  /* 0x0000001b00167202 */ /* 0x000fe20000000f00 */
[----:B------:R-:W-:Y:S02]  /*101e0*/  IMAD.MOV.U32 R2, RZ, RZ, R18 ;  /* 0x000000ffff027224 */ /* 0x000fe400078e0012 */
.L_x_62149:
[----:B------:R-:W-:Y:S05]  /*101f0*/  BSYNC B1 ;  /* 0x0000000000017941 */ /* 0x000fea0003800000 */
.L_x_62147:
        /* <DEDUP_REMOVED lines=9> */
.L_x_62151:
[----:B------:R-:W-:Y:S02]  /*10290*/  IMAD.MOV.U32 R18, RZ, RZ, R16 ;  /* 0x000000ffff127224 */ /* 0x000fe400078e0010 */
[----:B------:R-:W-:Y:S02]  /*102a0*/  IMAD.MOV.U32 R24, RZ, RZ, R17 ;  /* 0x000000ffff187224 */ /* 0x000fe400078e0011 */
[----:B------:R-:W-:Y:S02]  /*102b0*/  IMAD.MOV.U32 R16, RZ, RZ, R19 ;  /* 0x000000ffff107224 */ /* 0x000fe400078e0013 */
[----:B------:R-:W-:Y:S02]  /*102c0*/  IMAD.MOV.U32 R17, RZ, RZ, R31 ;  /* 0x000000ffff117224 */ /* 0x000fe400078e001f */
.L_x_62152:
[----:B------:R-:W-:Y:S05]  /*102d0*/  BSYNC B1 ;  /* 0x0000000000017941 */ /* 0x000fea0003800000 */
.L_x_62150:
        /* <DEDUP_REMOVED lines=9> */
.L_x_62154:
[----:B------:R-:W-:Y:S02]  /*10370*/  IMAD.MOV.U32 R19, RZ, RZ, R18 ;  /* 0x000000ffff137224 */ /* 0x000fe400078e0012 */
[----:B------:R-:W-:Y:S02]  /*10380*/  IMAD.MOV.U32 R27, RZ, RZ, R24 ;  /* 0x000000ffff1b7224 */ /* 0x000fe400078e0018 */
[----:B------:R-:W-:Y:S02]  /*10390*/  IMAD.MOV.U32 R18, RZ, RZ, R26 ;  /* 0x000000ffff127224 */ /* 0x000fe400078e001a */
[----:B------:R-:W-:Y:S02]  /*103a0*/  IMAD.MOV.U32 R24, RZ, RZ, R29 ;  /* 0x000000ffff187224 */ /* 0x000fe400078e001d */
.L_x_62155:
[----:B------:R-:W-:Y:S05]  /*103b0*/  BSYNC B1 ;  /* 0x0000000000017941 */ /* 0x000fea0003800000 */
.L_x_62153:
        /* <DEDUP_REMOVED lines=9> */
.L_x_62157:
[----:B------:R-:W-:Y:S02]  /*10450*/  IMAD.MOV.U32 R26, RZ, RZ, R19 ;  /* 0x000000ffff1a7224 */ /* 0x000fe400078e0013 */
[----:B------:R-:W-:Y:S02]  /*10460*/  IMAD.MOV.U32 R29, RZ, RZ, R27 ;  /* 0x000000ffff1d7224 */ /* 0x000fe400078e001b */
[----:B------:R-:W-:Y:S02]  /*10470*/  IMAD.MOV.U32 R19, RZ, RZ, R33 ;  /* 0x000000ffff137224 */ /* 0x000fe400078e0021 */
[----:B------:R-:W-:Y:S02]  /*10480*/  IMAD.MOV.U32 R27, RZ, RZ, R14 ;  /* 0x000000ffff1b7224 */ /* 0x000fe400078e000e */
.L_x_62158:
[----:B------:R-:W-:Y:S05]  /*10490*/  BSYNC B1 ;  /* 0x0000000000017941 */ /* 0x000fea0003800000 */
.L_x_62156:
        /* <DEDUP_REMOVED lines=9> */
.L_x_62160:
[----:B------:R-:W-:Y:S01]  /*10530*/  MOV R31, R26 ;  /* 0x0000001a001f7202 */ /* 0x000fe20000000f00 */
[----:B------:R-:W-:Y:S02]  /*10540*/  IMAD.MOV.U32 R33, RZ, RZ, R29 ;  /* 0x000000ffff217224 */ /* 0x000fe400078e001d */
[----:B------:R-:W-:Y:S02]  /*10550*/  IMAD.MOV.U32 R26, RZ, RZ, R13 ;  /* 0x000000ffff1a7224 */ /* 0x000fe400078e000d */
[----:B------:R-:W-:Y:S02]  /*10560*/  IMAD.MOV.U32 R29, RZ, RZ, R12 ;  /* 0x000000ffff1d7224 */ /* 0x000fe400078e000c */
.L_x_62161:
[----:B------:R-:W-:Y:S05]  /*10570*/  BSYNC B1 ;  /* 0x0000000000017941 */ /* 0x000fea0003800000 */
.L_x_62159:
        /* <DEDUP_REMOVED lines=9> */
.L_x_62163:
[----:B------:R-:W-:Y:S01]  /*10610*/  IMAD.MOV.U32 R36, RZ, RZ, R31 ;  /* 0x000000ffff247224 */ /* 0x000fe200078e001f */
[----:B------:R-:W-:Y:S01]  /*10620*/  MOV R38, R33 ;  /* 0x0000002100267202 */ /* 0x000fe20000000f00 */
[----:B------:R-:W-:Y:S02]  /*10630*/  IMAD.MOV.U32 R31, RZ, RZ, R21 ;  /* 0x000000ffff1f7224 */ /* 0x000fe400078e0015 */
[----:B------:R-:W-:Y:S02]  /*10640*/  IMAD.MOV.U32 R33, RZ, RZ, R35 ;  /* 0x000000ffff217224 */ /* 0x000fe400078e0023 */
.L_x_62164:
[----:B------:R-:W-:Y:S05]  /*10650*/  BSYNC B1 ;  /* 0x0000000000017941 */ /* 0x000fea0003800000 */
.L_x_62162:
        /* <DEDUP_REMOVED lines=9> */
.L_x_62166:
[----:B------:R-:W-:Y:S01]  /*106f0*/  IMAD.MOV.U32 R21, RZ, RZ, R36 ;  /* 0x000000ffff157224 */ /* 0x000fe200078e0024 */
[----:B------:R-:W-:Y:S01]  /*10700*/  MOV R36, R10 ;  /* 0x0000000a00247202 */ /* 0x000fe20000000f00 */
[----:B------:R-:W-:Y:S02]  /*10710*/  IMAD.MOV.U32 R35, RZ, RZ, R38 ;  /* 0x000000ffff237224 */ /* 0x000fe400078e0026 */
[----:B------:R-:W-:Y:S02]  /*10720*/  IMAD.MOV.U32 R38, RZ, RZ, R11 ;  /* 0x000000ffff267224 */ /* 0x000fe400078e000b */
.L_x_62167:
[----:B------:R-:W-:Y:S05]  /*10730*/  BSYNC B1 ;  /* 0x0000000000017941 */ /* 0x000fea0003800000 */
.L_x_62165:
        /* <DEDUP_REMOVED lines=9> */
.L_x_62169:
[----:B------:R-:W-:Y:S02]  /*107d0*/  IMAD.MOV.U32 R40, RZ, RZ, R21 ;  /* 0x000000ffff287224 */ /* 0x000fe400078e0015 */
[----:B------:R-:W-:Y:S01]  /*107e0*/  IMAD.MOV.U32 R39, RZ, RZ, R35 ;  /* 0x000000ffff277224 */ /* 0x000fe200078e0023 */
[----:B------:R-:W-:Y:S01]  /*107f0*/  MOV R35, R30 ;  /* 0x0000001e00237202 */ /* 0x000fe20000000f00 */
[----:B------:R-:W-:Y:S02]  /*10800*/  IMAD.MOV.U32 R21, RZ, RZ, R28 ;  /* 0x000000ffff157224 */ /* 0x000fe400078e001c */
.L_x_62170:
[----:B------:R-:W-:Y:S05]  /*10810*/  BSYNC B1 ;  /* 0x0000000000017941 */ /* 0x000fea0003800000 */
.L_x_62168:
        /* <DEDUP_REMOVED lines=9> */
.L_x_62172:
[----:B------:R-:W-:Y:S02]  /*108b0*/  IMAD.MOV.U32 R28, RZ, RZ, R40 ;  /* 0x000000ffff1c7224 */ /* 0x000fe400078e0028 */
[----:B------:R-:W-:Y:S02]  /*108c0*/  IMAD.MOV.U32 R30, RZ, RZ, R39 ;  /* 0x000000ffff1e7224 */ /* 0x000fe400078e0027 */
[----:B------:R-:W-:Y:S02]  /*108d0*/  IMAD.MOV.U32 R40, RZ, RZ, R9 ;  /* 0x000000ffff287224 */ /* 0x000fe400078e0009 */
[----:B------:R-:W-:Y:S02]  /*108e0*/  IMAD.MOV.U32 R39, RZ, RZ, R8 ;  /* 0x000000ffff277224 */ /* 0x000fe400078e0008 */
.L_x_62173:
[----:B------:R-:W-:Y:S05]  /*108f0*/  BSYNC B1 ;  /* 0x0000000000017941 */ /* 0x000fea0003800000 */
.L_x_62171:
        /* <DEDUP_REMOVED lines=9> */
.L_x_62175:
[----:B------:R-:W-:Y:S02]  /*10990*/  IMAD.MOV.U32 R42, RZ, RZ, R28 ;  /* 0x000000ffff2a7224 */ /* 0x000fe400078e001c */
[----:B------:R-:W-:Y:S02]  /*109a0*/  IMAD.MOV.U32 R44, RZ, RZ, R30 ;  /* 0x000000ffff2c7224 */ /* 0x000fe400078e001e */
[----:B------:R-:W-:Y:S02]  /*109b0*/  IMAD.MOV.U32 R28, RZ, RZ, R7 ;  /* 0x000000ffff1c7224 */ /* 0x000fe400078e0007 */
[----:B------:R-:W-:Y:S02]  /*109c0*/  IMAD.MOV.U32 R30, RZ, RZ, R23 ;  /* 0x000000ffff1e7224 */ /* 0x000fe400078e0017 */
.L_x_62176:
[----:B------:R-:W-:Y:S05]  /*109d0*/  BSYNC B1 ;  /* 0x0000000000017941 */ /* 0x000fea0003800000 */
.L_x_62174:
        /* <DEDUP_REMOVED lines=9> */
.L_x_62178:
[----:B------:R-:W-:Y:S02]  /*10a70*/  IMAD.MOV.U32 R23, RZ, RZ, R42 ;  /* 0x000000ffff177224 */ /* 0x000fe400078e002a */
[----:B------:R-:W-:Y:S02]  /*10a80*/  IMAD.MOV.U32 R46, RZ, RZ, R44 ;  /* 0x000000ffff2e7224 */ /* 0x000fe400078e002c */
[----:B------:R-:W-:Y:S02]  /*10a90*/  IMAD.MOV.U32 R42, RZ, RZ, R6 ;  /* 0x000000ffff2a7224 */ /* 0x000fe400078e0006 */
[----:B------:R-:W-:Y:S02]  /*10aa0*/  IMAD.MOV.U32 R44, RZ, RZ, R25 ;  /* 0x000000ffff2c7224 */ /* 0x000fe400078e0019 */
.L_x_62179:
[----:B------:R-:W-:Y:S05]  /*10ab0*/  BSYNC B1 ;  /* 0x0000000000017941 */ /* 0x000fea0003800000 */
.L_x_62177:
        /* <DEDUP_REMOVED lines=9> */
.L_x_62181:
[----:B------:R-:W-:Y:S01]  /*10b50*/  MOV R48, R23 ;  /* 0x0000001700307202 */ /* 0x000fe20000000f00 */
[----:B------:R-:W-:Y:S02]  /*10b60*/  IMAD.MOV.U32 R25, RZ, RZ, R46 ;  /* 0x000000ffff197224 */ /* 0x000fe400078e002e */
[----:B------:R-:W-:Y:S02]  /*10b70*/  IMAD.MOV.U32 R23, RZ, RZ, R4 ;  /* 0x000000ffff177224 */ /* 0x000fe400078e0004 */
[----:B------:R-:W-:Y:S02]  /*10b80*/  IMAD.MOV.U32 R46, RZ, RZ, R37 ;  /* 0x000000ffff2e7224 */ /* 0x000fe400078e0025 */
.L_x_62182:
[----:B------:R-:W-:Y:S05]  /*10b90*/  BSYNC B1 ;  /* 0x0000000000017941 */ /* 0x000fea0003800000 */
.L_x_62180:
        /* <DEDUP_REMOVED lines=9> */
.L_x_62184:
[----:B------:R-:W-:Y:S01]  /*10c30*/  IMAD.MOV.U32 R37, RZ, RZ, R48 ;  /* 0x000000ffff257224 */ /* 0x000fe200078e0030 */
[----:B------:R-:W-:Y:S01]  /*10c40*/  MOV R47, R25 ;  /* 0x00000019002f7202 */ /* 0x000fe20000000f00 */
[----:B------:R-:W-:Y:S02]  /*10c50*/  IMAD.MOV.U32 R48, RZ, RZ, R5 ;  /* 0x000000ffff307224 */ /* 0x000fe400078e0005 */
[----:B------:R-:W-:Y:S02]  /*10c60*/  IMAD.MOV.U32 R25, RZ, RZ, R32 ;  /* 0x000000ffff197224 */ /* 0x000fe400078e0020 */
.L_x_62185:
[----:B------:R-:W-:Y:S05]  /*10c70*/  BSYNC B1 ;  /* 0x0000000000017941 */ /* 0x000fea0003800000 */
.L_x_62183:
        /* <DEDUP_REMOVED lines=9> */
.L_x_62187:
[----:B------:R-:W-:Y:S01]  /*10d10*/  IMAD.MOV.U32 R32, RZ, RZ, R37 ;  /* 0x000000ffff207224 */ /* 0x000fe200078e0025 */
[----:B------:R-:W-:Y:S01]  /*10d20*/  MOV R37, R3 ;  /* 0x0000000300257202 */ /* 0x000fe20000000f00 */
[----:B------:R-:W-:Y:S02]  /*10d30*/  IMAD.MOV.U32 R52, RZ, RZ, R47 ;  /* 0x000000ffff347224 */ /* 0x000fe400078e002f */
[----:B------:R-:W-:Y:S02]  /*10d40*/  IMAD.MOV.U32 R47, RZ, RZ, R34 ;  /* 0x000000ffff2f7224 */ /* 0x000fe400078e0022 */
.L_x_62188:
[----:B------:R-:W-:Y:S05]  /*10d50*/  BSYNC B1 ;  /* 0x0000000000017941 */ /* 0x000fea0003800000 */
.L_x_62186:
        /* <DEDUP_REMOVED lines=16> */
.L_x_62190:
[----:B------:R-:W-:Y:S01]  /*10e60*/  IMAD.MOV.U32 R56, RZ, RZ, R57 ;  /* 0x000000ffff387224 */ /* 0x000fe200078e0039 */
[----:B------:R-:W-:Y:S01]  /*10e70*/  MOV R14, R15 ;  /* 0x0000000f000e7202 */ /* 0x000fe20000000f00 */
[----:B------:R-:W-:Y:S02]  /*10e80*/  IMAD.MOV.U32 R57, RZ, RZ, R2 ;  /* 0x000000ffff397224 */ /* 0x000fe400078e0002 */
[----:B------:R-:W-:Y:S02]  /*10e90*/  IMAD.MOV.U32 R15, RZ, RZ, R22 ;  /* 0x000000ffff0f7224 */ /* 0x000fe400078e0016 */
.L_x_62191:
[----:B------:R-:W-:Y:S05]  /*10ea0*/  BSYNC B1 ;  /* 0x0000000000017941 */ /* 0x000fea0003800000 */
.L_x_62189:
        /* <DEDUP_REMOVED lines=9> */
.L_x_62193:
[----:B------:R-:W-:Y:S01]  /*10f40*/  IMAD.MOV.U32 R59, RZ, RZ, R56 ;  /* 0x000000ffff3b7224 */ /* 0x000fe200078e0038 */
[----:B------:R-:W-:Y:S01]  /*10f50*/  MOV R56, R16 ;  /* 0x0000001000387202 */ /* 0x000fe20000000f00 */
[----:B------:R-:W-:Y:S02]  /*10f60*/  IMAD.MOV.U32 R13, RZ, RZ, R14 ;  /* 0x000000ffff0d7224 */ /* 0x000fe400078e000e */
[----:B------:R-:W-:Y:S02]  /*10f70*/  IMAD.MOV.U32 R14, RZ, RZ, R17 ;  /* 0x000000ffff0e7224 */ /* 0x000fe400078e0011 */
.L_x_62194:
[----:B------:R-:W-:Y:S05]  /*10f80*/  BSYNC B1 ;  /* 0x0000000000017941 */ /* 0x000fea0003800000 */
.L_x_62192:
        /* <DEDUP_REMOVED lines=9> */
.L_x_62196:
[----:B------:R-:W-:Y:S02]  /*11020*/  IMAD.MOV.U32 R58, RZ, RZ, R59 ;  /* 0x000000ffff3a7224 */ /* 0x000fe400078e003b */
[----:B------:R-:W-:Y:S01]  /*11030*/  IMAD.MOV.U32 R12, RZ, RZ, R13 ;  /* 0x000000ffff0c7224 */ /* 0x000fe200078e000d */
[----:B------:R-:W-:Y:S01]  /*11040*/  MOV R13, R24 ;  /* 0x00000018000d7202 */ /* 0x000fe20000000f00 */
[----:B------:R-:W-:Y:S02]  /*11050*/  IMAD.MOV.U32 R59, RZ, RZ, R18 ;  /* 0x000000ffff3b7224 */ /* 0x000fe400078e0012 */
.L_x_62197:
[----:B------:R-:W-:Y:S05]  /*11060*/  BSYNC B1 ;  /* 0x0000000000017941 */ /* 0x000fea0003800000 */
.L_x_62195:
        /* <DEDUP_REMOVED lines=9> */
.L_x_62199:
[----:B------:R-:W-:Y:S02]  /*11100*/  IMAD.MOV.U32 R61, RZ, RZ, R58 ;  /* 0x000000ffff3d7224 */ /* 0x000fe400078e003a */
[----:B------:R-:W-:Y:S02]  /*11110*/  IMAD.MOV.U32 R11, RZ, RZ, R12 ;  /* 0x000000ffff0b7224 */ /* 0x000fe400078e000c */
[----:B------:R-:W-:Y:S02]  /*11120*/  IMAD.MOV.U32 R58, RZ, RZ, R19 ;  /* 0x000000ffff3a7224 */ /* 0x000fe400078e0013 */
[----:B------:R-:W-:Y:S02]  /*11130*/  IMAD.MOV.U32 R12, RZ, RZ, R27 ;  /* 0x000000ffff0c7224 */ /* 0x000fe400078e001b */
.L_x_62200:
[----:B------:R-:W-:Y:S05]  /*11140*/  BSYNC B1 ;  /* 0x0000000000017941 */ /* 0x000fea0003800000 */
.L_x_62198:
        /* <DEDUP_REMOVED lines=9> */
.L_x_62202:
[----:B------:R-:W-:Y:S02]  /*111e0*/  IMAD.MOV.U32 R60, RZ, RZ, R61 ;  /* 0x000000ffff3c7224 */ /* 0x000fe400078e003d */
[----:B------:R-:W-:Y:S02]  /*111f0*/  IMAD.MOV.U32 R10, RZ, RZ, R11 ;  /* 0x000000ffff0a7224 */ /* 0x000fe400078e000b */
[----:B------:R-:W-:Y:S02]  /*11200*/  IMAD.MOV.U32 R61, RZ, RZ, R26 ;  /* 0x000000ffff3d7224 */ /* 0x000fe400078e001a */
[----:B------:R-:W-:Y:S02]  /*11210*/  IMAD.MOV.U32 R11, RZ, RZ, R29 ;  /* 0x000000ffff0b7224 */ /* 0x000fe400078e001d */
.L_x_62203:
[----:B------:R-:W-:Y:S05]  /*11220*/  BSYNC B1 ;  /* 0x0000000000017941 */ /* 0x000fea0003800000 */
.L_x_62201:
        /* <DEDUP_REMOVED lines=9> */
.L_x_62205:
[----:B------:R-:W-:Y:S02]  /*112c0*/  IMAD.MOV.U32 R63, RZ, RZ, R60 ;  /* 0x000000ffff3f7224 */ /* 0x000fe400078e003c */
[----:B------:R-:W-:Y:S02]  /*112d0*/  IMAD.MOV.U32 R9, RZ, RZ, R10 ;  /* 0x000000ffff097224 */ /* 0x000fe400078e000a */
[----:B------:R-:W-:Y:S02]  /*112e0*/  IMAD.MOV.U32 R60, RZ, RZ, R31 ;  /* 0x000000ffff3c7224 */ /* 0x000fe400078e001f */
[----:B------:R-:W-:Y:S02]  /*112f0*/  IMAD.MOV.U32 R10, RZ, RZ, R33 ;  /* 0x000000ffff0a7224 */ /* 0x000fe400078e0021 */
.L_x_62206:
[----:B------:R-:W-:Y:S05]  /*11300*/  BSYNC B1 ;  /* 0x0000000000017941 */ /* 0x000fea0003800000 */
.L_x_62204:
        /* <DEDUP_REMOVED lines=9> */
.L_x_62208:
[----:B------:R-:W-:Y:S01]  /*113a0*/  MOV R62, R63 ;  /* 0x0000003f003e7202 */ /* 0x000fe20000000f00 */
[----:B------:R-:W-:Y:S02]  /*113b0*/  IMAD.MOV.U32 R8, RZ, RZ, R9 ;  /* 0x000000ffff087224 */ /* 0x000fe400078e0009 */
[----:B------:R-:W-:Y:S02]  /*113c0*/  IMAD.MOV.U32 R63, RZ, RZ, R36 ;  /* 0x000000ffff3f7224 */ /* 0x000fe400078e0024 */
[----:B------:R-:W-:Y:S02]  /*113d0*/  IMAD.MOV.U32 R9, RZ, RZ, R38 ;  /* 0x000000ffff097224 */ /* 0x000fe400078e0026 */
.L_x_62209:
[----:B------:R-:W-:Y:S05]  /*113e0*/  BSYNC B1 ;  /* 0x0000000000017941 */ /* 0x000fea0003800000 */
.L_x_62207:
        /* <DEDUP_REMOVED lines=9> */
.L_x_62211:
[----:B------:R-:W-:Y:S01]  /*11480*/  IMAD.MOV.U32 R65, RZ, RZ, R62 ;  /* 0x000000ffff417224 */ /* 0x000fe200078e003e */
[----:B------:R-:W-:Y:S01]  /*11490*/  MOV R7, R8 ;  /* 0x0000000800077202 */ /* 0x000fe20000000f00 */
[----:B------:R-:W-:Y:S02]  /*114a0*/  IMAD.MOV.U32 R62, RZ, RZ, R21 ;  /* 0x000000ffff3e7224 */ /* 0x000fe400078e0015 */
[----:B------:R-:W-:Y:S02]  /*114b0*/  IMAD.MOV.U32 R8, RZ, RZ, R35 ;  /* 0x000000ffff087224 */ /* 0x000fe400078e0023 */
.L_x_62212:
[----:B------:R-:W-:Y:S05]  /*114c0*/  BSYNC B1 ;  /* 0x0000000000017941 */ /* 0x000fea0003800000 */
.L_x_62210:
        /* <DEDUP_REMOVED lines=9> */
.L_x_62214:
[----:B------:R-:W-:Y:S01]  /*11560*/  IMAD.MOV.U32 R64, RZ, RZ, R65 ;  /* 0x000000ffff407224 */ /* 0x000fe200078e0041 */
[----:B------:R-:W-:Y:S01]  /*11570*/  MOV R65, R40 ;  /* 0x0000002800417202 */ /* 0x000fe20000000f00 */
[----:B------:R-:W-:Y:S02]  /*11580*/  IMAD.MOV.U32 R6, RZ, RZ, R7 ;  /* 0x000000ffff067224 */ /* 0x000fe400078e0007 */
[----:B------:R-:W-:Y:S02]  /*11590*/  IMAD.MOV.U32 R7, RZ, RZ, R39 ;  /* 0x000000ffff077224 */ /* 0x000fe400078e0027 */
.L_x_62215:
[----:B------:R-:W-:Y:S05]  /*115a0*/  BSYNC B1 ;  /* 0x0000000000017941 */ /* 0x000fea0003800000 */
.L_x_62213:
        /* <DEDUP_REMOVED lines=9> */
.L_x_62217:
[----:B------:R-:W-:Y:S02]  /*11640*/  IMAD.MOV.U32 R67, RZ, RZ, R64 ;  /* 0x000000ffff437224 */ /* 0x000fe400078e0040 */
[----:B------:R-:W-:Y:S01]  /*11650*/  IMAD.MOV.U32 R5, RZ, RZ, R6 ;  /* 0x000000ffff057224 */ /* 0x000fe200078e0006 */
[----:B------:R-:W-:Y:S01]  /*11660*/  MOV R6, R30 ;  /* 0x0000001e00067202 */ /* 0x000fe20000000f00 */
[----:B------:R-:W-:Y:S02]  /*11670*/  IMAD.MOV.U32 R64, RZ, RZ, R28 ;  /* 0x000000ffff407224 */ /* 0x000fe400078e001c */
.L_x_62218:
[----:B------:R-:W-:Y:S05]  /*11680*/  BSYNC B1 ;  /* 0x0000000000017941 */ /* 0x000fea0003800000 */
.L_x_62216:
        /* <DEDUP_REMOVED lines=9> */
.L_x_62220:
[----:B------:R-:W-:Y:S02]  /*11720*/  IMAD.MOV.U32 R66, RZ, RZ, R67 ;  /* 0x000000ffff427224 */ /* 0x000fe400078e0043 */
[----:B------:R-:W-:Y:S02]  /*11730*/  IMAD.MOV.U32 R4, RZ, RZ, R5 ;  /* 0x000000ffff047224 */ /* 0x000fe400078e0005 */
[----:B------:R-:W-:Y:S02]  /*11740*/  IMAD.MOV.U32 R67, RZ, RZ, R42 ;  /* 0x000000ffff437224 */ /* 0x000fe400078e002a */
[----:B------:R-:W-:Y:S02]  /*11750*/  IMAD.MOV.U32 R5, RZ, RZ, R44 ;  /* 0x000000ffff057224 */ /* 0x000fe400078e002c */
.L_x_62221:
[----:B------:R-:W-:Y:S05]  /*11760*/  BSYNC B1 ;  /* 0x0000000000017941 */ /* 0x000fea0003800000 */
.L_x_62219:
        /* <DEDUP_REMOVED lines=9> */
.L_x_62223:
[----:B------:R-:W-:Y:S02]  /*11800*/  IMAD.MOV.U32 R69, RZ, RZ, R66 ;  /* 0x000000ffff457224 */ /* 0x000fe400078e0042 */
[----:B------:R-:W-:Y:S02]  /*11810*/  IMAD.MOV.U32 R3, RZ, RZ, R4 ;  /* 0x000000ffff037224 */ /* 0x000fe400078e0004 */
[----:B------:R-:W-:Y:S02]  /*11820*/  IMAD.MOV.U32 R66, RZ, RZ, R23 ;  /* 0x000000ffff427224 */ /* 0x000fe400078e0017 */
[----:B------:R-:W-:Y:S02]  /*11830*/  IMAD.MOV.U32 R4, RZ, RZ, R46 ;  /* 0x000000ffff047224 */ /* 0x000fe400078e002e */
.L_x_62224:
[----:B------:R-:W-:Y:S05]  /*11840*/  BSYNC B1 ;  /* 0x0000000000017941 */ /* 0x000fea0003800000 */
.L_x_62222:
        /* <DEDUP_REMOVED lines=9> */
.L_x_62226:
[----:B------:R-:W-:Y:S02]  /*118e0*/  IMAD.MOV.U32 R68, RZ, RZ, R69 ;  /* 0x000000ffff447224 */ /* 0x000fe400078e0045 */
[----:B------:R-:W-:Y:S02]  /*118f0*/  IMAD.MOV.U32 R2, RZ, RZ, R3 ;  /* 0x000000ffff027224 */ /* 0x000fe400078e0003 */
[----:B------:R-:W-:Y:S02]  /*11900*/  IMAD.MOV.U32 R69, RZ, RZ, R48 ;  /* 0x000000ffff457224 */ /* 0x000fe400078e0030 */
[----:B------:R-:W-:Y:S02]  /*11910*/  IMAD.MOV.U32 R3, RZ, RZ, R25 ;  /* 0x000000ffff037224 */ /* 0x000fe400078e0019 */
.L_x_62227:
[----:B------:R-:W-:Y:S05]  /*11920*/  BSYNC B1 ;  /* 0x0000000000017941 */ /* 0x000fea0003800000 */
.L_x_62225:
        /* <DEDUP_REMOVED lines=9> */
.L_x_62229:
[----:B------:R-:W-:Y:S01]  /*119c0*/  MOV R71, R68 ;  /* 0x0000004400477202 */ /* 0x000fe20000000f00 */
[----:B------:R-:W-:Y:S02]  /*119d0*/  IMAD.MOV.U32 R17, RZ, RZ, R2 ;  /* 0x000000ffff117224 */ /* 0x000fe400078e0002 */
[----:B------:R-:W-:Y:S02]  /*119e0*/  IMAD.MOV.U32 R68, RZ, RZ, R37 ;  /* 0x000000ffff447224 */ /* 0x000fe400078e0025 */
[----:B------:R-:W-:Y:S02]  /*119f0*/  IMAD.MOV.U32 R2, RZ, RZ, R47 ;  /* 0x000000ffff027224 */ /* 0x000fe400078e002f */
.L_x_62230:
[----:B------:R-:W-:Y:S05]  /*11a00*/  BSYNC B1 ;  /* 0x0000000000017941 */ /* 0x000fea0003800000 */
.L_x_62228:
        /* <DEDUP_REMOVED lines=9> */
.L_x_62232:
[----:B------:R-:W-:Y:S01]  /*11aa0*/  IMAD.MOV.U32 R70, RZ, RZ, R71 ;  /* 0x000000ffff467224 */ /* 0x000fe200078e0047 */
[----:B------:R-:W-:Y:S01]  /*11ab0*/  MOV R16, R17 ;  /* 0x0000001100107202 */ /* 0x000fe20000000f00 */
[----:B------:R-:W-:Y:S02]  /*11ac0*/  IMAD.MOV.U32 R71, RZ, RZ, R32 ;  /* 0x000000ffff477224 */ /* 0x000fe400078e0020 */
[----:B------:R-:W-:Y:S02]  /*11ad0*/  IMAD.MOV.U32 R17, RZ, RZ, R52 ;  /* 0x000000ffff117224 */ /* 0x000fe400078e0034 */
.L_x_62233:
[----:B------:R-:W-:Y:S05]  /*11ae0*/  BSYNC B1 ;  /* 0x0000000000017941 */ /* 0x000fea0003800000 */
.L_x_62231:
[----:B------:R-:W-:Y:S02]  /*11af0*/  FADD.FTZ R19, R45, R43 ;  /* 0x0000002b2d137221 */ /* 0x000fe40000010000 */
[----:B------:R-:W-:Y:S02]  /*11b00*/  IMAD.MOV.U32 R18, RZ, RZ, R0 ;  /* 0x000000ffff127224 */ /* 0x000fe400078e0000 */
.L_x_61513:
[----:B-1234-:R-:W-:Y:S05]  /*11b10*/  BSYNC B0 ;  /* 0x0000000000007941 */ /* 0x01efea0003800000 */
.L_x_61512:
[----:B------:R-:W-:Y:S01]  /*11b20*/  ISETP.GT.AND P0, PT, R41, 0x1d, PT ;  /* 0x0000001d2900780c */ /* 0x000fe20003f04270 */
[----:B------:R1:W2:Y:S01]  /*11b30*/  SHFL.DOWN PT, R43, R18, 0x2, 0x1f ;  /* 0x08401f00122b7f89 */ /* 0x0002a200000e0000 */
[----:B------:R-:W-:Y:S03]  /*11b40*/  BSSY B0, `(.L_x_62234) ;  /* 0x0000dbe000007945 */ /* 0x000fe60003800000 */
[----:B------:R1:W3:Y:S04]  /*11b50*/  SHFL.DOWN PT, R45, R19, 0x2, 0x1f ;  /* 0x08401f00132d7f89 */ /* 0x0002e800000e0000 */
[----:B------:R1:W4:Y:S04]  /*11b60*/  SHFL.DOWN PT, R47, R70, 0x2, 0x1f ;  /* 0x08401f00462f7f89 */ /* 0x00032800000e0000 */
[----:B------:R1:W0:Y:S04]  /*11b70*/  SHFL.DOWN PT, R39, R71, 0x2, 0x1f ;  /* 0x08401f0047277f89 */ /* 0x00022800000e0000 */
        /* <DEDUP_REMOVED lines=56> */
.L_x_62237:
[----:B------:R-:W-:Y:S02]  /*11f00*/  IMAD.MOV.U32 R19, RZ, RZ, R57 ;  /* 0x000000ffff137224 */ /* 0x000fe400078e0039 */
[----:B------:R-:W-:Y:S02]  /*11f10*/  IMAD.MOV.U32 R18, RZ, RZ, R15 ;  /* 0x000000ffff127224 */ /* 0x000fe400078e000f */
[----:B------:R-:W-:Y:S02]  /*11f20*/  IMAD.MOV.U32 R57, RZ, RZ, R56 ;  /* 0x000000ffff397224 */ /* 0x000fe400078e0038 */
[----:B------:R-:W-:Y:S02]  /*11f30*/  IMAD.MOV.U32 R15, RZ, RZ, R14 ;  /* 0x000000ffff0f7224 */ /* 0x000fe400078e000e */
.L_x_62238:
[----:B------:R-:W-:Y:S05]  /*11f40*/  BSYNC B1 ;  /* 0x0000000000017941 */ /* 0x000fea0003800000 */
.L_x_62236:
        /* <DEDUP_REMOVED lines=9> */
.L_x_62240:
[----:B------:R-:W-:Y:S01]  /*11fe0*/  MOV R49, R19 ;  /* 0x0000001300317202 */ /* 0x000fe20000000f00 */
[----:B------:R-:W-:Y:S02]  /*11ff0*/  IMAD.MOV.U32 R47, RZ, RZ, R18 ;  /* 0x000000ffff2f7224 */ /* 0x000fe400078e0012 */
[----:B------:R-:W-:Y:S02]  /*12000*/  IMAD.MOV.U32 R19, RZ, RZ, R59 ;  /* 0x000000ffff137224 */ /* 0x000fe400078e003b */
[----:B------:R-:W-:Y:S02]  /*12010*/  IMAD.MOV.U32 R18, RZ, RZ, R13 ;  /* 0x000000ffff127224 */ /* 0x000fe400078e000d */
.L_x_62241:
[----:B------:R-:W-:Y:S05]  /*12020*/  BSYNC B1 ;  /* 0x0000000000017941 */ /* 0x000fea0003800000 */
.L_x_62239:
        /* <DEDUP_REMOVED lines=9> */
.L_x_62243:
[----:B------:R-:W-:Y:S01]  /*120c0*/  IMAD.MOV.U32 R56, RZ, RZ, R49 ;  /* 0x000000ffff387224 */ /* 0x000fe200078e0031 */
[----:B------:R-:W-:Y:S01]  /*120d0*/  MOV R14, R47 ;  /* 0x0000002f000e7202 */ /* 0x000fe20000000f00 */
[----:B------:R-:W-:Y:S02]  /*120e0*/  IMAD.MOV.U32 R49, RZ, RZ, R58 ;  /* 0x000000ffff317224 */ /* 0x000fe400078e003a */
[----:B------:R-:W-:Y:S02]  /*120f0*/  IMAD.MOV.U32 R47, RZ, RZ, R12 ;  /* 0x000000ffff2f7224 */ /* 0x000fe400078e000c */
.L_x_62244:
[----:B------:R-:W-:Y:S05]  /*12100*/  BSYNC B1 ;  /* 0x0000000000017941 */ /* 0x000fea0003800000 */
.L_x_62242:
        /* <DEDUP_REMOVED lines=9> */
.L_x_62246:
[----:B------:R-:W-:Y:S01]  /*121a0*/  IMAD.MOV.U32 R51, RZ, RZ, R56 ;  /* 0x000000ffff337224 */ /* 0x000fe200078e0038 */
[----:B------:R-:W-:Y:S01]  /*121b0*/  MOV R56, R61 ;  /* 0x0000003d00387202 */ /* 0x000fe20000000f00 */
[----:B------:R-:W-:Y:S02]  /*121c0*/  IMAD.MOV.U32 R13, RZ, RZ, R14 ;  /* 0x000000ffff0d7224 */ /* 0x000fe400078e000e */
[----:B------:R-:W-:Y:S02]  /*121d0*/  IMAD.MOV.U32 R14, RZ, RZ, R11 ;  /* 0x000000ffff0e7224 */ /* 0x000fe400078e000b */
.L_x_62247:
[----:B------:R-:W-:Y:S05]  /*121e0*/  BSYNC B1 ;  /* 0x0000000000017941 */ /* 0x000fea0003800000 */
.L_x_62245:
        /* <DEDUP_REMOVED lines=9> */
.L_x_62249:
[----:B------:R-:W-:Y:S02]  /*12280*/  IMAD.MOV.U32 R58, RZ, RZ, R51 ;  /* 0x000000ffff3a7224 */ /* 0x000fe400078e0033 */
[----:B------:R-:W-:Y:S01]  /*12290*/  IMAD.MOV.U32 R12, RZ, RZ, R13 ;  /* 0x000000ffff0c7224 */ /* 0x000fe200078e000d */
[----:B------:R-:W-:Y:S01]  /*122a0*/  MOV R13, R10 ;  /* 0x0000000a000d7202 */ /* 0x000fe20000000f00 */
[----:B------:R-:W-:Y:S02]  /*122b0*/  IMAD.MOV.U32 R51, RZ, RZ, R60 ;  /* 0x000000ffff337224 */ /* 0x000fe400078e003c */
.L_x_62250:
[----:B------:R-:W-:Y:S05]  /*122c0*/  BSYNC B1 ;  /* 0x0000000000017941 */ /* 0x000fea0003800000 */
.L_x_62248:
        /* <DEDUP_REMOVED lines=9> */
.L_x_62252:
[----:B------:R-:W-:Y:S02]  /*12360*/  IMAD.MOV.U32 R53, RZ, RZ, R58 ;  /* 0x000000ffff357224 */ /* 0x000fe400078e003a */
[----:B------:R-:W-:Y:S02]  /*12370*/  IMAD.MOV.U32 R11, RZ, RZ, R12 ;  /* 0x000000ffff0b7224 */ /* 0x000fe400078e000c */
[----:B------:R-:W-:Y:S02]  /*12380*/  IMAD.MOV.U32 R58, RZ, RZ, R63 ;  /* 0x000000ffff3a7224 */ /* 0x000fe400078e003f */
[----:B------:R-:W-:Y:S02]  /*12390*/  IMAD.MOV.U32 R12, RZ, RZ, R9 ;  /* 0x000000ffff0c7224 */ /* 0x000fe400078e0009 */
.L_x_62253:
[----:B------:R-:W-:Y:S05]  /*123a0*/  BSYNC B1 ;  /* 0x0000000000017941 */ /* 0x000fea0003800000 */
.L_x_62251:
        /* <DEDUP_REMOVED lines=9> */
.L_x_62255:
[----:B------:R-:W-:Y:S02]  /*12440*/  IMAD.MOV.U32 R60, RZ, RZ, R53 ;  /* 0x000000ffff3c7224 */ /* 0x000fe400078e0035 */
[----:B------:R-:W-:Y:S02]  /*12450*/  IMAD.MOV.U32 R10, RZ, RZ, R11 ;  /* 0x000000ffff0a7224 */ /* 0x000fe400078e000b */
[----:B------:R-:W-:Y:S02]  /*12460*/  IMAD.MOV.U32 R53, RZ, RZ, R62 ;  /* 0x000000ffff357224 */ /* 0x000fe400078e003e */
[----:B------:R-:W-:Y:S02]  /*12470*/  IMAD.MOV.U32 R11, RZ, RZ, R8 ;  /* 0x000000ffff0b7224 */ /* 0x000fe400078e0008 */
.L_x_62256:
[----:B------:R-:W-:Y:S05]  /*12480*/  BSYNC B1 ;  /* 0x0000000000017941 */ /* 0x000fea0003800000 */
.L_x_62254:
        /* <DEDUP_REMOVED lines=9> */
.L_x_62258:
[----:B------:R-:W-:Y:S02]  /*12520*/  IMAD.MOV.U32 R55, RZ, RZ, R60 ;  /* 0x000000ffff377224 */ /* 0x000fe400078e003c */
[----:B------:R-:W-:Y:S02]  /*12530*/  IMAD.MOV.U32 R9, RZ, RZ, R10 ;  /* 0x000000ffff097224 */ /* 0x000fe400078e000a */
[----:B------:R-:W-:Y:S02]  /*12540*/  IMAD.MOV.U32 R60, RZ, RZ, R65 ;  /* 0x000000ffff3c7224 */ /* 0x000fe400078e0041 */
[----:B------:R-:W-:Y:S02]  /*12550*/  IMAD.MOV.U32 R10, RZ, RZ, R7 ;  /* 0x000000ffff0a7224 */ /* 0x000fe400078e0007 */
.L_x_62259:
[----:B------:R-:W-:Y:S05]  /*12560*/  BSYNC B1 ;  /* 0x0000000000017941 */ /* 0x000fea0003800000 */
.L_x_62257:
        /* <DEDUP_REMOVED lines=9> */
.L_x_62261:
[----:B------:R-:W-:Y:S01]  /*12600*/  MOV R62, R55 ;  /* 0x00000037003e7202 */ /* 0x000fe20000000f00 */
[----:B------:R-:W-:Y:S02]  /*12610*/  IMAD.MOV.U32 R8, RZ, RZ, R9 ;  /* 0x000000ffff087224 */ /* 0x000fe400078e0009 */
[----:B------:R-:W-:Y:S02]  /*12620*/  IMAD.MOV.U32 R55, RZ, RZ, R64 ;  /* 0x000000ffff377224 */ /* 0x000fe400078e0040 */
[----:B------:R-:W-:Y:S02]  /*12630*/  IMAD.MOV.U32 R9, RZ, RZ, R6 ;  /* 0x000000ffff097224 */ /* 0x000fe400078e0006 */
.L_x_62262:
[----:B------:R-:W-:Y:S05]  /*12640*/  BSYNC B1 ;  /* 0x0000000000017941 */ /* 0x000fea0003800000 */
.L_x_62260:
        /* <DEDUP_REMOVED lines=9> */
.L_x_62264:
[----:B------:R-:W-:Y:S01]  /*126e0*/  IMAD.MOV.U32 R59, RZ, RZ, R62 ;  /* 0x000000ffff3b7224 */ /* 0x000fe200078e003e */
[----:B------:R-:W-:Y:S01]  /*126f0*/  MOV R7, R8 ;  /* 0x0000000800077202 */ /* 0x000fe20000000f00 */
[----:B------:R-:W-:Y:S02]  /*12700*/  IMAD.MOV.U32 R62, RZ, RZ, R67 ;  /* 0x000000ffff3e7224 */ /* 0x000fe400078e0043 */
[----:B------:R-:W-:Y:S02]  /*12710*/  IMAD.MOV.U32 R8, RZ, RZ, R5 ;  /* 0x000000ffff087224 */ /* 0x000fe400078e0005 */
.L_x_62265:
[----:B------:R-:W-:Y:S05]  /*12720*/  BSYNC B1 ;  /* 0x0000000000017941 */ /* 0x000fea0003800000 */
.L_x_62263:
        /* <DEDUP_REMOVED lines=9> */
.L_x_62267:
[----:B------:R-:W-:Y:S01]  /*127c0*/  IMAD.MOV.U32 R64, RZ, RZ, R59 ;  /* 0x000000ffff407224 */ /* 0x000fe200078e003b */
[----:B------:R-:W-:Y:S01]  /*127d0*/  MOV R59, R66 ;  /* 0x00000042003b7202 */ /* 0x000fe20000000f00 */
[----:B------:R-:W-:Y:S02]  /*127e0*/  IMAD.MOV.U32 R6, RZ, RZ, R7 ;  /* 0x000000ffff067224 */ /* 0x000fe400078e0007 */
[----:B------:R-:W-:Y:S02]  /*127f0*/  IMAD.MOV.U32 R7, RZ, RZ, R4 ;  /* 0x000000ffff077224 */ /* 0x000fe400078e0004 */
.L_x_62268:
[----:B------:R-:W-:Y:S05]  /*12800*/  BSYNC B1 ;  /* 0x0000000000017941 */ /* 0x000fea0003800000 */
.L_x_62266:
        /* <DEDUP_REMOVED lines=9> */
.L_x_62270:
[----:B------:R-:W-:Y:S02]  /*128a0*/  IMAD.MOV.U32 R61, RZ, RZ, R64 ;  /* 0x000000ffff3d7224 */ /* 0x000fe400078e0040 */
[----:B------:R-:W-:Y:S01]  /*128b0*/  IMAD.MOV.U32 R5, RZ, RZ, R6 ;  /* 0x000000ffff057224 */ /* 0x000fe200078e0006 */
[----:B------:R-:W-:Y:S01]  /*128c0*/  MOV R6, R3 ;  /* 0x0000000300067202 */ /* 0x000fe20000000f00 */
[----:B------:R-:W-:Y:S02]  /*128d0*/  IMAD.MOV.U32 R64, RZ, RZ, R69 ;  /* 0x000000ffff407224 */ /* 0x000fe400078e0045 */
.L_x_62271:
[----:B------:R-:W-:Y:S05]  /*128e0*/  BSYNC B1 ;  /* 0x0000000000017941 */ /* 0x000fea0003800000 */
.L_x_62269:
        /* <DEDUP_REMOVED lines=9> */
.L_x_62273:
[----:B------:R-:W-:Y:S02]  /*12980*/  IMAD.MOV.U32 R66, RZ, RZ, R61 ;  /* 0x000000ffff427224 */ /* 0x000fe400078e003d */
[----:B------:R-:W-:Y:S02]  /*12990*/  IMAD.MOV.U32 R4, RZ, RZ, R5 ;  /* 0x000000ffff047224 */ /* 0x000fe400078e0005 */
[----:B------:R-:W-:Y:S02]  /*129a0*/  IMAD.MOV.U32 R61, RZ, RZ, R68 ;  /* 0x000000ffff3d7224 */ /* 0x000fe400078e0044 */
[----:B------:R-:W-:Y:S02]  /*129b0*/  IMAD.MOV.U32 R5, RZ, RZ, R2 ;  /* 0x000000ffff057224 */ /* 0x000fe400078e0002 */
.L_x_62274:
[----:B------:R-:W-:Y:S05]  /*129c0*/  BSYNC B1 ;  /* 0x0000000000017941 */ /* 0x000fea0003800000 */
.L_x_62272:
        /* <DEDUP_REMOVED lines=9> */
.L_x_62276:
[----:B------:R-:W-:Y:S02]  /*12a60*/  IMAD.MOV.U32 R63, RZ, RZ, R66 ;  /* 0x000000ffff3f7224 */ /* 0x000fe400078e0042 */
[----:B------:R-:W-:Y:S02]  /*12a70*/  IMAD.MOV.U32 R3, RZ, RZ, R4 ;  /* 0x000000ffff037224 */ /* 0x000fe400078e0004 */
[----:B------:R-:W-:Y:S02]  /*12a80*/  IMAD.MOV.U32 R66, RZ, RZ, R71 ;  /* 0x000000ffff427224 */ /* 0x000fe400078e0047 */
[----:B------:R-:W-:Y:S02]  /*12a90*/  IMAD.MOV.U32 R4, RZ, RZ, R17 ;  /* 0x000000ffff047224 */ /* 0x000fe400078e0011 */
.L_x_62277:
[----:B------:R-:W-:Y:S05]  /*12aa0*/  BSYNC B1 ;  /* 0x0000000000017941 */ /* 0x000fea0003800000 */
.L_x_62275:
        /* <DEDUP_REMOVED lines=9> */
.L_x_62279:
[----:B------:R-:W-:Y:S02]  /*12b40*/  IMAD.MOV.U32 R17, RZ, RZ, R63 ;  /* 0x000000ffff117224 */ /* 0x000fe400078e003f */
[----:B------:R-:W-:Y:S02]  /*12b50*/  IMAD.MOV.U32 R2, RZ, RZ, R3 ;  /* 0x000000ffff027224 */ /* 0x000fe400078e0003 */
[----:B------:R-:W-:Y:S02]  /*12b60*/  IMAD.MOV.U32 R63, RZ, RZ, R70 ;  /* 0x000000ffff3f7224 */ /* 0x000fe400078e0046 */
[----:B------:R-:W-:Y:S02]  /*12b70*/  IMAD.MOV.U32 R3, RZ, RZ, R16 ;  /* 0x000000ffff037224 */ /* 0x000fe400078e0010 */
.L_x_62280:
[----:B------:R-:W-:Y:S05]  /*12b80*/  BSYNC B1 ;  /* 0x0000000000017941 */ /* 0x000fea0003800000 */
.L_x_62278:
        /* <DEDUP_REMOVED lines=16> */
.L_x_62282:
[----:B------:R-:W-:Y:S02]  /*12c90*/  IMAD.MOV.U32 R48, RZ, RZ, R57 ;  /* 0x000000ffff307224 */ /* 0x000fe400078e0039 */
[----:B------:R-:W-:Y:S02]  /*12ca0*/  IMAD.MOV.U32 R16, RZ, RZ, R15 ;  /* 0x000000ffff107224 */ /* 0x000fe400078e000f */
[----:B------:R-:W-:Y:S02]  /*12cb0*/  IMAD.MOV.U32 R57, RZ, RZ, R19 ;  /* 0x000000ffff397224 */ /* 0x000fe400078e0013 */
[----:B------:R-:W-:Y:S02]  /*12cc0*/  IMAD.MOV.U32 R15, RZ, RZ, R18 ;  /* 0x000000ffff0f7224 */ /* 0x000fe400078e0012 */
.L_x_62283:
[----:B------:R-:W-:Y:S05]  /*12cd0*/  BSYNC B1 ;  /* 0x0000000000017941 */ /* 0x000fea0003800000 */
.L_x_62281:
        /* <DEDUP_REMOVED lines=9> */
.L_x_62285:
[----:B------:R-:W-:Y:S02]  /*12d70*/  IMAD.MOV.U32 R39, RZ, RZ, R48 ;  /* 0x000000ffff277224 */ /* 0x000fe400078e0030 */
[----:B------:R-:W-:Y:S02]  /*12d80*/  IMAD.MOV.U32 R19, RZ, RZ, R16 ;  /* 0x000000ffff137224 */ /* 0x000fe400078e0010 */
[----:B------:R-:W-:Y:S02]  /*12d90*/  IMAD.MOV.U32 R48, RZ, RZ, R49 ;  /* 0x000000ffff307224 */ /* 0x000fe400078e0031 */
[----:B------:R-:W-:Y:S02]  /*12da0*/  IMAD.MOV.U32 R16, RZ, RZ, R47 ;  /* 0x000000ffff107224 */ /* 0x000fe400078e002f */
.L_x_62286:
[----:B------:R-:W-:Y:S05]  /*12db0*/  BSYNC B1 ;  /* 0x0000000000017941 */ /* 0x000fea0003800000 */
.L_x_62284:
        /* <DEDUP_REMOVED lines=9> */
.L_x_62288:
[----:B------:R-:W-:Y:S01]  /*12e50*/  MOV R68, R39 ;  /* 0x0000002700447202 */ /* 0x000fe20000000f00 */
[----:B------:R-:W-:Y:S02]  /*12e60*/  IMAD.MOV.U32 R18, RZ, RZ, R19 ;  /* 0x000000ffff127224 */ /* 0x000fe400078e0013 */
[----:B------:R-:W-:Y:S02]  /*12e70*/  IMAD.MOV.U32 R39, RZ, RZ, R56 ;  /* 0x000000ffff277224 */ /* 0x000fe400078e0038 */
[----:B------:R-:W-:Y:S02]  /*12e80*/  IMAD.MOV.U32 R19, RZ, RZ, R14 ;  /* 0x000000ffff137224 */ /* 0x000fe400078e000e */
.L_x_62289:
[----:B------:R-:W-:Y:S05]  /*12e90*/  BSYNC B1 ;  /* 0x0000000000017941 */ /* 0x000fea0003800000 */
.L_x_62287:
        /* <DEDUP_REMOVED lines=9> */
.L_x_62291:
[----:B------:R-:W-:Y:S01]  /*12f30*/  IMAD.MOV.U32 R49, RZ, RZ, R68 ;  /* 0x000000ffff317224 */ /* 0x000fe200078e0044 */
[----:B------:R-:W-:Y:S01]  /*12f40*/  MOV R47, R18 ;  /* 0x00000012002f7202 */ /* 0x000fe20000000f00 */
[----:B------:R-:W-:Y:S02]  /*12f50*/  IMAD.MOV.U32 R68, RZ, RZ, R51 ;  /* 0x000000ffff447224 */ /* 0x000fe400078e0033 */
[----:B------:R-:W-:Y:S02]  /*12f60*/  IMAD.MOV.U32 R18, RZ, RZ, R13 ;  /* 0x000000ffff127224 */ /* 0x000fe400078e000d */
.L_x_62292:
[----:B------:R-:W-:Y:S05]  /*12f70*/  BSYNC B1 ;  /* 0x0000000000017941 */ /* 0x000fea0003800000 */
.L_x_62290:
        /* <DEDUP_REMOVED lines=9> */
.L_x_62294:
[----:B------:R-:W-:Y:S01]  /*13010*/  IMAD.MOV.U32 R56, RZ, RZ, R49 ;  /* 0x000000ffff387224 */ /* 0x000fe200078e0031 */
[----:B------:R-:W-:Y:S01]  /*13020*/  MOV R49, R58 ;  /* 0x0000003a00317202 */ /* 0x000fe20000000f00 */
[----:B------:R-:W-:Y:S02]  /*13030*/  IMAD.MOV.U32 R14, RZ, RZ, R47 ;  /* 0x000000ffff0e7224 */ /* 0x000fe400078e002f */
[----:B------:R-:W-:Y:S02]  /*13040*/  IMAD.MOV.U32 R47, RZ, RZ, R12 ;  /* 0x000000ffff2f7224 */ /* 0x000fe400078e000c */
.L_x_62295:
[----:B------:R-:W-:Y:S05]  /*13050*/  BSYNC B1 ;  /* 0x0000000000017941 */ /* 0x000fea0003800000 */
.L_x_62293:
        /* <DEDUP_REMOVED lines=9> */
.L_x_62297:
[----:B------:R-:W-:Y:S02]  /*130f0*/  IMAD.MOV.U32 R51, RZ, RZ, R56 ;  /* 0x000000ffff337224 */ /* 0x000fe400078e0038 */
[----:B------:R-:W-:Y:S01]  /*13100*/  IMAD.MOV.U32 R13, RZ, RZ, R14 ;  /* 0x000000ffff0d7224 */ /* 0x000fe200078e000e */
[----:B------:R-:W-:Y:S01]  /*13110*/  MOV R14, R11 ;  /* 0x0000000b000e7202 */ /* 0x000fe20000000f00 */
[----:B------:R-:W-:Y:S02]  /*13120*/  IMAD.MOV.U32 R56, RZ, RZ, R53 ;  /* 0x000000ffff387224 */ /* 0x000fe400078e0035 */
.L_x_62298:
[----:B------:R-:W-:Y:S05]  /*13130*/  BSYNC B1 ;  /* 0x0000000000017941 */ /* 0x000fea0003800000 */
.L_x_62296:
        /* <DEDUP_REMOVED lines=9> */
.L_x_62300:
[----:B------:R-:W-:Y:S02]  /*131d0*/  IMAD.MOV.U32 R58, RZ, RZ, R51 ;  /* 0x000000ffff3a7224 */ /* 0x000fe400078e0033 */
[----:B------:R-:W-:Y:S02]  /*131e0*/  IMAD.MOV.U32 R12, RZ, RZ, R13 ;  /* 0x000000ffff0c7224 */ /* 0x000fe400078e000d */
[----:B------:R-:W-:Y:S02]  /*131f0*/  IMAD.MOV.U32 R51, RZ, RZ, R60 ;  /* 0x000000ffff337224 */ /* 0x000fe400078e003c */
[----:B------:R-:W-:Y:S02]  /*13200*/  IMAD.MOV.U32 R13, RZ, RZ, R10 ;  /* 0x000000ffff0d7224 */ /* 0x000fe400078e000a */
.L_x_62301:
[----:B------:R-:W-:Y:S05]  /*13210*/  BSYNC B1 ;  /* 0x0000000000017941 */ /* 0x000fea0003800000 */
.L_x_62299:
        /* <DEDUP_REMOVED lines=9> */
.L_x_62303:
[----:B------:R-:W-:Y:S02]  /*132b0*/  IMAD.MOV.U32 R53, RZ, RZ, R58 ;  /* 0x000000ffff357224 */ /* 0x000fe400078e003a */
[----:B------:R-:W-:Y:S02]  /*132c0*/  IMAD.MOV.U32 R11, RZ, RZ, R12 ;  /* 0x000000ffff0b7224 */ /* 0x000fe400078e000c */
[----:B------:R-:W-:Y:S02]  /*132d0*/  IMAD.MOV.U32 R58, RZ, RZ, R55 ;  /* 0x000000ffff3a7224 */ /* 0x000fe400078e0037 */
[----:B------:R-:W-:Y:S02]  /*132e0*/  IMAD.MOV.U32 R12, RZ, RZ, R9 ;  /* 0x000000ffff0c7224 */ /* 0x000fe400078e0009 */
.L_x_62304:
[----:B------:R-:W-:Y:S05]  /*132f0*/  BSYNC B1 ;  /* 0x0000000000017941 */ /* 0x000fea0003800000 */
.L_x_62302:
        /* <DEDUP_REMOVED lines=9> */
.L_x_62306:
[----:B------:R-:W-:Y:S02]  /*13390*/  IMAD.MOV.U32 R60, RZ, RZ, R53 ;  /* 0x000000ffff3c7224 */ /* 0x000fe400078e0035 */
[----:B------:R-:W-:Y:S02]  /*133a0*/  IMAD.MOV.U32 R10, RZ, RZ, R11 ;  /* 0x000000ffff0a7224 */ /* 0x000fe400078e000b */
[----:B------:R-:W-:Y:S02]  /*133b0*/  IMAD.MOV.U32 R53, RZ, RZ, R62 ;  /* 0x000000ffff357224 */ /* 0x000fe400078e003e */
[----:B------:R-:W-:Y:S02]  /*133c0*/  IMAD.MOV.U32 R11, RZ, RZ, R8 ;  /* 0x000000ffff0b7224 */ /* 0x000fe400078e0008 */
.L_x_62307:
[----:B------:R-:W-:Y:S05]  /*133d0*/  BSYNC B1 ;  /* 0x0000000000017941 */ /* 0x000fea0003800000 */
.L_x_62305:
        /* <DEDUP_REMOVED lines=9> */
.L_x_62309:
[----:B------:R-:W-:Y:S01]  /*13470*/  MOV R55, R60 ;  /* 0x0000003c00377202 */ /* 0x000fe20000000f00 */
[----:B------:R-:W-:Y:S02]  /*13480*/  IMAD.MOV.U32 R9, RZ, RZ, R10 ;  /* 0x000000ffff097224 */ /* 0x000fe400078e000a */
[----:B------:R-:W-:Y:S02]  /*13490*/  IMAD.MOV.U32 R60, RZ, RZ, R59 ;  /* 0x000000ffff3c7224 */ /* 0x000fe400078e003b */
[----:B------:R-:W-:Y:S02]  /*134a0*/  IMAD.MOV.U32 R10, RZ, RZ, R7 ;  /* 0x000000ffff0a7224 */ /* 0x000fe400078e0007 */
.L_x_62310:
[----:B------:R-:W-:Y:S05]  /*134b0*/  BSYNC B1 ;  /* 0x0000000000017941 */ /* 0x000fea0003800000 */
.L_x_62308:
        /* <DEDUP_REMOVED lines=9> */
.L_x_62312:
[----:B------:R-:W-:Y:S01]  /*13550*/  IMAD.MOV.U32 R62, RZ, RZ, R55 ;  /* 0x000000ffff3e7224 */ /* 0x000fe200078e0037 */
[----:B------:R-:W-:Y:S01]  /*13560*/  MOV R8, R9 ;  /* 0x0000000900087202 */ /* 0x000fe20000000f00 */
[----:B------:R-:W-:Y:S02]  /*13570*/  IMAD.MOV.U32 R55, RZ, RZ, R64 ;  /* 0x000000ffff377224 */ /* 0x000fe400078e0040 */
[----:B------:R-:W-:Y:S02]  /*13580*/  IMAD.MOV.U32 R9, RZ, RZ, R6 ;  /* 0x000000ffff097224 */ /* 0x000fe400078e0006 */
.L_x_62313:
[----:B------:R-:W-:Y:S05]  /*13590*/  BSYNC B1 ;  /* 0x0000000000017941 */ /* 0x000fea0003800000 */
.L_x_62311:
        /* <DEDUP_REMOVED lines=9> */
.L_x_62315:
[----:B------:R-:W-:Y:S01]  /*13630*/  IMAD.MOV.U32 R59, RZ, RZ, R62 ;  /* 0x000000ffff3b7224 */ /* 0x000fe200078e003e */
[----:B------:R-:W-:Y:S01]  /*13640*/  MOV R62, R61 ;  /* 0x0000003d003e7202 */ /* 0x000fe20000000f00 */
[----:B------:R-:W-:Y:S02]  /*13650*/  IMAD.MOV.U32 R7, RZ, RZ, R8 ;  /* 0x000000ffff077224 */ /* 0x000fe400078e0008 */
[----:B------:R-:W-:Y:S02]  /*13660*/  IMAD.MOV.U32 R8, RZ, RZ, R5 ;  /* 0x000000ffff087224 */ /* 0x000fe400078e0005 */
.L_x_62316:
[----:B------:R-:W-:Y:S05]  /*13670*/  BSYNC B1 ;  /* 0x0000000000017941 */ /* 0x000fea0003800000 */
.L_x_62314:
        /* <DEDUP_REMOVED lines=9> */
.L_x_62318:
[----:B------:R-:W-:Y:S02]  /*13710*/  IMAD.MOV.U32 R64, RZ, RZ, R59 ;  /* 0x000000ffff407224 */ /* 0x000fe400078e003b */
[----:B------:R-:W-:Y:S01]  /*13720*/  IMAD.MOV.U32 R6, RZ, RZ, R7 ;  /* 0x000000ffff067224 */ /* 0x000fe200078e0007 */
[----:B------:R-:W-:Y:S01]  /*13730*/  MOV R7, R4 ;  /* 0x0000000400077202 */ /* 0x000fe20000000f00 */
[----:B------:R-:W-:Y:S02]  /*13740*/  IMAD.MOV.U32 R59, RZ, RZ, R66 ;  /* 0x000000ffff3b7224 */ /* 0x000fe400078e0042 */
.L_x_62319:
[----:B------:R-:W-:Y:S05]  /*13750*/  BSYNC B1 ;  /* 0x0000000000017941 */ /* 0x000fea0003800000 */
.L_x_62317:
        /* <DEDUP_REMOVED lines=9> */
.L_x_62321:
[----:B------:R-:W-:Y:S02]  /*137f0*/  IMAD.MOV.U32 R4, RZ, RZ, R64 ;  /* 0x000000ffff047224 */ /* 0x000fe400078e0040 */
[----:B------:R-:W-:Y:S02]  /*13800*/  IMAD.MOV.U32 R5, RZ, RZ, R6 ;  /* 0x000000ffff057224 */ /* 0x000fe400078e0006 */
[----:B------:R-:W-:Y:S02]  /*13810*/  IMAD.MOV.U32 R64, RZ, RZ, R63 ;  /* 0x000000ffff407224 */ /* 0x000fe400078e003f */
[----:B------:R-:W-:Y:S02]  /*13820*/  IMAD.MOV.U32 R6, RZ, RZ, R3 ;  /* 0x000000ffff067224 */ /* 0x000fe400078e0003 */
.L_x_62322:
[----:B------:R-:W-:Y:S05]  /*13830*/  BSYNC B1 ;  /* 0x0000000000017941 */ /* 0x000fea0003800000 */
.L_x_62320:
        /* <DEDUP_REMOVED lines=9> */
.L_x_62324:
[----:B------:R-:W-:Y:S02]  /*138d0*/  IMAD.MOV.U32 R61, RZ, RZ, R4 ;  /* 0x000000ffff3d7224 */ /* 0x000fe400078e0004 */
[----:B------:R-:W-:Y:S02]  /*138e0*/  IMAD.MOV.U32 R3, RZ, RZ, R5 ;  /* 0x000000ffff037224 */ /* 0x000fe400078e0005 */
[----:B------:R-:W-:Y:S02]  /*138f0*/  IMAD.MOV.U32 R4, RZ, RZ, R17 ;  /* 0x000000ffff047224 */ /* 0x000fe400078e0011 */
[----:B------:R-:W-:Y:S02]  /*13900*/  IMAD.MOV.U32 R5, RZ, RZ, R2 ;  /* 0x000000ffff057224 */ /* 0x000fe400078e0002 */
.L_x_62325:
[----:B------:R-:W-:Y:S05]  /*13910*/  BSYNC B1 ;  /* 0x0000000000017941 */ /* 0x000fea0003800000 */
.L_x_62323:
        /* <DEDUP_REMOVED lines=16> */
.L_x_62327:
[----:B------:R-:W-:Y:S02]  /*13a20*/  IMAD.MOV.U32 R46, RZ, RZ, R57 ;  /* 0x000000ffff2e7224 */ /* 0x000fe400078e0039 */
[----:B------:R-:W-:Y:S02]  /*13a30*/  IMAD.MOV.U32 R2, RZ, RZ, R15 ;  /* 0x000000ffff027224 */ /* 0x000fe400078e000f */
[----:B------:R-:W-:Y:S02]  /*13a40*/  IMAD.MOV.U32 R57, RZ, RZ, R48 ;  /* 0x000000ffff397224 */ /* 0x000fe400078e0030 */
[----:B------:R-:W-:Y:S02]  /*13a50*/  IMAD.MOV.U32 R15, RZ, RZ, R16 ;  /* 0x000000ffff0f7224 */ /* 0x000fe400078e0010 */
.L_x_62328:
[----:B------:R-:W-:Y:S05]  /*13a60*/  BSYNC B1 ;  /* 0x0000000000017941 */ /* 0x000fea0003800000 */
.L_x_62326:
        /* <DEDUP_REMOVED lines=9> */
.L_x_62330:
[----:B------:R-:W-:Y:S02]  /*13b00*/  IMAD.MOV.U32 R37, RZ, RZ, R46 ;  /* 0x000000ffff257224 */ /* 0x000fe400078e002e */
[----:B------:R-:W-:Y:S02]  /*13b10*/  IMAD.MOV.U32 R17, RZ, RZ, R2 ;  /* 0x000000ffff117224 */ /* 0x000fe400078e0002 */
[----:B------:R-:W-:Y:S02]  /*13b20*/  IMAD.MOV.U32 R46, RZ, RZ, R39 ;  /* 0x000000ffff2e7224 */ /* 0x000fe400078e0027 */
[----:B------:R-:W-:Y:S02]  /*13b30*/  IMAD.MOV.U32 R2, RZ, RZ, R19 ;  /* 0x000000ffff027224 */ /* 0x000fe400078e0013 */
.L_x_62331:
[----:B------:R-:W-:Y:S05]  /*13b40*/  BSYNC B1 ;  /* 0x0000000000017941 */ /* 0x000fea0003800000 */
.L_x_62329:
        /* <DEDUP_REMOVED lines=9> */
.L_x_62333:
[----:B------:R-:W-:Y:S02]  /*13be0*/  IMAD.MOV.U32 R48, RZ, RZ, R37 ;  /* 0x000000ffff307224 */ /* 0x000fe400078e0025 */
[----:B------:R-:W-:Y:S02]  /*13bf0*/  IMAD.MOV.U32 R16, RZ, RZ, R17 ;  /* 0x000000ffff107224 */ /* 0x000fe400078e0011 */
[----:B------:R-:W-:Y:S02]  /*13c00*/  IMAD.MOV.U32 R37, RZ, RZ, R68 ;  /* 0x000000ffff257224 */ /* 0x000fe400078e0044 */
[----:B------:R-:W-:Y:S02]  /*13c10*/  IMAD.MOV.U32 R17, RZ, RZ, R18 ;  /* 0x000000ffff117224 */ /* 0x000fe400078e0012 */
.L_x_62334:
[----:B------:R-:W-:Y:S05]  /*13c20*/  BSYNC B1 ;  /* 0x0000000000017941 */ /* 0x000fea0003800000 */
.L_x_62332:
        /* <DEDUP_REMOVED lines=9> */
.L_x_62336:
[----:B------:R-:W-:Y:S01]  /*13cc0*/  MOV R39, R48 ;  /* 0x0000003000277202 */ /* 0x000fe20000000f00 */
[----:B------:R-:W-:Y:S02]  /*13cd0*/  IMAD.MOV.U32 R19, RZ, RZ, R16 ;  /* 0x000000ffff137224 */ /* 0x000fe400078e0010 */
[----:B------:R-:W-:Y:S02]  /*13ce0*/  IMAD.MOV.U32 R48, RZ, RZ, R49 ;  /* 0x000000ffff307224 */ /* 0x000fe400078e0031 */
[----:B------:R-:W-:Y:S02]  /*13cf0*/  IMAD.MOV.U32 R16, RZ, RZ, R47 ;  /* 0x000000ffff107224 */ /* 0x000fe400078e002f */
.L_x_62337:
[----:B------:R-:W-:Y:S05]  /*13d00*/  BSYNC B1 ;  /* 0x0000000000017941 */ /* 0x000fea0003800000 */
.L_x_62335:
        /* <DEDUP_REMOVED lines=9> */
.L_x_62339:
[----:B------:R-:W-:Y:S01]  /*13da0*/  IMAD.MOV.U32 R66, RZ, RZ, R39 ;  /* 0x000000ffff427224 */ /* 0x000fe200078e0027 */
[----:B------:R-:W-:Y:S01]  /*13db0*/  MOV R18, R19 ;  /* 0x0000001300127202 */ /* 0x000fe20000000f00 */
[----:B------:R-:W-:Y:S02]  /*13dc0*/  IMAD.MOV.U32 R39, RZ, RZ, R56 ;  /* 0x000000ffff277224 */ /* 0x000fe400078e0038 */
[----:B------:R-:W-:Y:S02]  /*13dd0*/  IMAD.MOV.U32 R19, RZ, RZ, R14 ;  /* 0x000000ffff137224 */ /* 0x000fe400078e000e */
.L_x_62340:
[----:B------:R-:W-:Y:S05]  /*13de0*/  BSYNC B1 ;  /* 0x0000000000017941 */ /* 0x000fea0003800000 */
.L_x_62338:
        /* <DEDUP_REMOVED lines=9> */
.L_x_62342:
[----:B------:R-:W-:Y:S01]  /*13e80*/  IMAD.MOV.U32 R49, RZ, RZ, R66 ;  /* 0x000000ffff317224 */ /* 0x000fe200078e0042 */
[----:B------:R-:W-:Y:S01]  /*13e90*/  MOV R66, R51 ;  /* 0x0000003300427202 */ /* 0x000fe20000000f00 */
[----:B------:R-:W-:Y:S02]  /*13ea0*/  IMAD.MOV.U32 R47, RZ, RZ, R18 ;  /* 0x000000ffff2f7224 */ /* 0x000fe400078e0012 */
[----:B------:R-:W-:Y:S02]  /*13eb0*/  IMAD.MOV.U32 R18, RZ, RZ, R13 ;  /* 0x000000ffff127224 */ /* 0x000fe400078e000d */
.L_x_62343:
[----:B------:R-:W-:Y:S05]  /*13ec0*/  BSYNC B1 ;  /* 0x0000000000017941 */ /* 0x000fea0003800000 */
.L_x_62341:
        /* <DEDUP_REMOVED lines=9> */
.L_x_62345:
[----:B------:R-:W-:Y:S02]  /*13f60*/  IMAD.MOV.U32 R56, RZ, RZ, R49 ;  /* 0x000000ffff387224 */ /* 0x000fe400078e0031 */
[----:B------:R-:W-:Y:S01]  /*13f70*/  IMAD.MOV.U32 R14, RZ, RZ, R47 ;  /* 0x000000ffff0e7224 */ /* 0x000fe200078e002f */
[----:B------:R-:W-:Y:S01]  /*13f80*/  MOV R47, R12 ;  /* 0x0000000c002f7202 */ /* 0x000fe20000000f00 */
[----:B------:R-:W-:Y:S02]  /*13f90*/  IMAD.MOV.U32 R49, RZ, RZ, R58 ;  /* 0x000000ffff317224 */ /* 0x000fe400078e003a */
.L_x_62346:
[----:B------:R-:W-:Y:S05]  /*13fa0*/  BSYNC B1 ;  /* 0x0000000000017941 */ /* 0x000fea0003800000 */
.L_x_62344:
        /* <DEDUP_REMOVED lines=9> */
.L_x_62348:
[----:B------:R-:W-:Y:S02]  /*14040*/  IMAD.MOV.U32 R51, RZ, RZ, R56 ;  /* 0x000000ffff337224 */ /* 0x000fe400078e0038 */
[----:B------:R-:W-:Y:S02]  /*14050*/  IMAD.MOV.U32 R13, RZ, RZ, R14 ;  /* 0x000000ffff0d7224 */ /* 0x000fe400078e000e */
[----:B------:R-:W-:Y:S02]  /*14060*/  IMAD.MOV.U32 R56, RZ, RZ, R53 ;  /* 0x000000ffff387224 */ /* 0x000fe400078e0035 */
[----:B------:R-:W-:Y:S02]  /*14070*/  IMAD.MOV.U32 R14, RZ, RZ, R11 ;  /* 0x000000ffff0e7224 */ /* 0x000fe400078e000b */
.L_x_62349:
[----:B------:R-:W-:Y:S05]  /*14080*/  BSYNC B1 ;  /* 0x0000000000017941 */ /* 0x000fea0003800000 */
.L_x_62347:
        /* <DEDUP_REMOVED lines=9> */
.L_x_62351:
[----:B------:R-:W-:Y:S02]  /*14120*/  IMAD.MOV.U32 R58, RZ, RZ, R51 ;  /* 0x000000ffff3a7224 */ /* 0x000fe400078e0033 */
[----:B------:R-:W-:Y:S02]  /*14130*/  IMAD.MOV.U32 R12, RZ, RZ, R13 ;  /* 0x000000ffff0c7224 */ /* 0x000fe400078e000d */
[----:B------:R-:W-:Y:S02]  /*14140*/  IMAD.MOV.U32 R51, RZ, RZ, R60 ;  /* 0x000000ffff337224 */ /* 0x000fe400078e003c */
[----:B------:R-:W-:Y:S02]  /*14150*/  IMAD.MOV.U32 R13, RZ, RZ, R10 ;  /* 0x000000ffff0d7224 */ /* 0x000fe400078e000a */
.L_x_62352:
[----:B------:R-:W-:Y:S05]  /*14160*/  BSYNC B1 ;  /* 0x0000000000017941 */ /* 0x000fea0003800000 */
.L_x_62350:
        /* <DEDUP_REMOVED lines=9> */
.L_x_62354:
[----:B------:R-:W-:Y:S02]  /*14200*/  IMAD.MOV.U32 R53, RZ, RZ, R58 ;  /* 0x000000ffff357224 */ /* 0x000fe400078e003a */
[----:B------:R-:W-:Y:S02]  /*14210*/  IMAD.MOV.U32 R11, RZ, RZ, R12 ;  /* 0x000000ffff0b7224 */ /* 0x000fe400078e000c */
[----:B------:R-:W-:Y:S02]  /*14220*/  IMAD.MOV.U32 R58, RZ, RZ, R55 ;  /* 0x000000ffff3a7224 */ /* 0x000fe400078e0037 */
[----:B------:R-:W-:Y:S02]  /*14230*/  IMAD.MOV.U32 R12, RZ, RZ, R9 ;  /* 0x000000ffff0c7224 */ /* 0x000fe400078e0009 */
.L_x_62355:
[----:B------:R-:W-:Y:S05]  /*14240*/  BSYNC B1 ;  /* 0x0000000000017941 */ /* 0x000fea0003800000 */
.L_x_62353:
        /* <DEDUP_REMOVED lines=9> */
.L_x_62357:
[----:B------:R-:W-:Y:S01]  /*142e0*/  MOV R60, R53 ;  /* 0x00000035003c7202 */ /* 0x000fe20000000f00 */
[----:B------:R-:W-:Y:S02]  /*142f0*/  IMAD.MOV.U32 R10, RZ, RZ, R11 ;  /* 0x000000ffff0a7224 */ /* 0x000fe400078e000b */
[----:B------:R-:W-:Y:S02]  /*14300*/  IMAD.MOV.U32 R53, RZ, RZ, R62 ;  /* 0x000000ffff357224 */ /* 0x000fe400078e003e */
[----:B------:R-:W-:Y:S02]  /*14310*/  IMAD.MOV.U32 R11, RZ, RZ, R8 ;  /* 0x000000ffff0b7224 */ /* 0x000fe400078e0008 */
.L_x_62358:
[----:B------:R-:W-:Y:S05]  /*14320*/  BSYNC B1 ;  /* 0x0000000000017941 */ /* 0x000fea0003800000 */
.L_x_62356:
        /* <DEDUP_REMOVED lines=9> */
.L_x_62360:
[----:B------:R-:W-:Y:S01]  /*143c0*/  IMAD.MOV.U32 R55, RZ, RZ, R60 ;  /* 0x000000ffff377224 */ /* 0x000fe200078e003c */
[----:B------:R-:W-:Y:S01]  /*143d0*/  MOV R9, R10 ;  /* 0x0000000a00097202 */ /* 0x000fe20000000f00 */
[----:B------:R-:W-:Y:S02]  /*143e0*/  IMAD.MOV.U32 R60, RZ, RZ, R59 ;  /* 0x000000ffff3c7224 */ /* 0x000fe400078e003b */
[----:B------:R-:W-:Y:S02]  /*143f0*/  IMAD.MOV.U32 R10, RZ, RZ, R7 ;  /* 0x000000ffff0a7224 */ /* 0x000fe400078e0007 */
.L_x_62361:
[----:B------:R-:W-:Y:S05]  /*14400*/  BSYNC B1 ;  /* 0x0000000000017941 */ /* 0x000fea0003800000 */
.L_x_62359:
        /* <DEDUP_REMOVED lines=9> */
.L_x_62363:
[----:B------:R-:W-:Y:S01]  /*144a0*/  IMAD.MOV.U32 R7, RZ, RZ, R55 ;  /* 0x000000ffff077224 */ /* 0x000fe200078e0037 */
[----:B------:R-:W-:Y:S01]  /*144b0*/  MOV R55, R64 ;  /* 0x0000004000377202 */ /* 0x000fe20000000f00 */
[----:B------:R-:W-:Y:S02]  /*144c0*/  IMAD.MOV.U32 R8, RZ, RZ, R9 ;  /* 0x000000ffff087224 */ /* 0x000fe400078e0009 */
[----:B------:R-:W-:Y:S02]  /*144d0*/  IMAD.MOV.U32 R9, RZ, RZ, R6 ;  /* 0x000000ffff097224 */ /* 0x000fe400078e0006 */
.L_x_62364:
[----:B------:R-:W-:Y:S05]  /*144e0*/  BSYNC B1 ;  /* 0x0000000000017941 */ /* 0x000fea0003800000 */
.L_x_62362:
        /* <DEDUP_REMOVED lines=9> */
.L_x_62366:
[----:B------:R-:W-:Y:S02]  /*14580*/  IMAD.MOV.U32 R62, RZ, RZ, R7 ;  /* 0x000000ffff3e7224 */ /* 0x000fe400078e0007 */
[----:B------:R-:W-:Y:S01]  /*14590*/  IMAD.MOV.U32 R6, RZ, RZ, R8 ;  /* 0x000000ffff067224 */ /* 0x000fe200078e0008 */
[----:B------:R-:W-:Y:S01]  /*145a0*/  MOV R8, R5 ;  /* 0x0000000500087202 */ /* 0x000fe20000000f00 */
[----:B------:R-:W-:Y:S02]  /*145b0*/  IMAD.MOV.U32 R7, RZ, RZ, R4 ;  /* 0x000000ffff077224 */ /* 0x000fe400078e0004 */
.L_x_62367:
[----:B------:R-:W-:Y:S05]  /*145c0*/  BSYNC B1 ;  /* 0x0000000000017941 */ /* 0x000fea0003800000 */
.L_x_62365:
        /* <DEDUP_REMOVED lines=9> */
.L_x_62369:
[----:B------:R-:W-:Y:S02]  /*14660*/  IMAD.MOV.U32 R5, RZ, RZ, R62 ;  /* 0x000000ffff057224 */ /* 0x000fe400078e003e */
[----:B------:R-:W-:Y:S02]  /*14670*/  IMAD.MOV.U32 R4, RZ, RZ, R6 ;  /* 0x000000ffff047224 */ /* 0x000fe400078e0006 */
[----:B------:R-:W-:Y:S02]  /*14680*/  IMAD.MOV.U32 R62, RZ, RZ, R61 ;  /* 0x000000ffff3e7224 */ /* 0x000fe400078e003d */
[----:B------:R-:W-:Y:S02]  /*14690*/  IMAD.MOV.U32 R6, RZ, RZ, R3 ;  /* 0x000000ffff067224 */ /* 0x000fe400078e0003 */
.L_x_62370:
[----:B------:R-:W-:Y:S05]  /*146a0*/  BSYNC B1 ;  /* 0x0000000000017941 */ /* 0x000fea0003800000 */
.L_x_62368:
        /* <DEDUP_REMOVED lines=16> */
.L_x_62372:
[----:B------:R-:W-:Y:S02]  /*147b0*/  IMAD.MOV.U32 R64, RZ, RZ, R57 ;  /* 0x000000ffff407224 */ /* 0x000fe400078e0039 */
[----:B------:R-:W-:Y:S01]  /*147c0*/  IMAD.MOV.U32 R44, RZ, RZ, R15 ;  /* 0x000000ffff2c7224 */ /* 0x000fe200078e000f */
[----:B------:R-:W-:Y:S01]  /*147d0*/  MOV R15, R2 ;  /* 0x00000002000f7202 */ /* 0x000fe20000000f00 */
[----:B------:R-:W-:Y:S02]  /*147e0*/  IMAD.MOV.U32 R57, RZ, RZ, R46 ;  /* 0x000000ffff397224 */ /* 0x000fe400078e002e */
.L_x_62373:
[----:B------:R-:W-:Y:S05]  /*147f0*/  BSYNC B1 ;  /* 0x0000000000017941 */ /* 0x000fea0003800000 */
.L_x_62371:
        /* <DEDUP_REMOVED lines=9> */
.L_x_62375:
[----:B------:R-:W-:Y:S02]  /*14890*/  IMAD.MOV.U32 R35, RZ, RZ, R64 ;  /* 0x000000ffff237224 */ /* 0x000fe400078e0040 */
[----:B------:R-:W-:Y:S02]  /*148a0*/  IMAD.MOV.U32 R3, RZ, RZ, R44 ;  /* 0x000000ffff037224 */ /* 0x000fe400078e002c */
[----:B------:R-:W-:Y:S02]  /*148b0*/  IMAD.MOV.U32 R64, RZ, RZ, R37 ;  /* 0x000000ffff407224 */ /* 0x000fe400078e0025 */
[----:B------:R-:W-:Y:S02]  /*148c0*/  IMAD.MOV.U32 R44, RZ, RZ, R17 ;  /* 0x000000ffff2c7224 */ /* 0x000fe400078e0011 */
.L_x_62376:
[----:B------:R-:W-:Y:S05]  /*148d0*/  BSYNC B1 ;  /* 0x0000000000017941 */ /* 0x000fea0003800000 */
.L_x_62374:
        /* <DEDUP_REMOVED lines=9> */
.L_x_62378:
[----:B------:R-:W-:Y:S02]  /*14970*/  IMAD.MOV.U32 R46, RZ, RZ, R35 ;  /* 0x000000ffff2e7224 */ /* 0x000fe400078e0023 */
[----:B------:R-:W-:Y:S02]  /*14980*/  IMAD.MOV.U32 R2, RZ, RZ, R3 ;  /* 0x000000ffff027224 */ /* 0x000fe400078e0003 */
[----:B------:R-:W-:Y:S02]  /*14990*/  IMAD.MOV.U32 R35, RZ, RZ, R48 ;  /* 0x000000ffff237224 */ /* 0x000fe400078e0030 */
[----:B------:R-:W-:Y:S02]  /*149a0*/  IMAD.MOV.U32 R3, RZ, RZ, R16 ;  /* 0x000000ffff037224 */ /* 0x000fe400078e0010 */
.L_x_62379:
[----:B------:R-:W-:Y:S05]  /*149b0*/  BSYNC B1 ;  /* 0x0000000000017941 */ /* 0x000fea0003800000 */
.L_x_62377:
        /* <DEDUP_REMOVED lines=9> */
.L_x_62381:
[----:B------:R-:W-:Y:S02]  /*14a50*/  IMAD.MOV.U32 R37, RZ, RZ, R46 ;  /* 0x000000ffff257224 */ /* 0x000fe400078e002e */
[----:B------:R-:W-:Y:S02]  /*14a60*/  IMAD.MOV.U32 R17, RZ, RZ, R2 ;  /* 0x000000ffff117224 */ /* 0x000fe400078e0002 */
[----:B------:R-:W-:Y:S02]  /*14a70*/  IMAD.MOV.U32 R46, RZ, RZ, R39 ;  /* 0x000000ffff2e7224 */ /* 0x000fe400078e0027 */
[----:B------:R-:W-:Y:S02]  /*14a80*/  IMAD.MOV.U32 R2, RZ, RZ, R19 ;  /* 0x000000ffff027224 */ /* 0x000fe400078e0013 */
.L_x_62382:
[----:B------:R-:W-:Y:S05]  /*14a90*/  BSYNC B1 ;  /* 0x0000000000017941 */ /* 0x000fea0003800000 */
.L_x_62380:
        /* <DEDUP_REMOVED lines=9> */
.L_x_62384:
[----:B------:R-:W-:Y:S01]  /*14b30*/  MOV R48, R37 ;  /* 0x0000002500307202 */ /* 0x000fe20000000f00 */
[----:B------:R-:W-:Y:S02]  /*14b40*/  IMAD.MOV.U32 R16, RZ, RZ, R17 ;  /* 0x000000ffff107224 */ /* 0x000fe400078e0011 */
[----:B------:R-:W-:Y:S02]  /*14b50*/  IMAD.MOV.U32 R37, RZ, RZ, R66 ;  /* 0x000000ffff257224 */ /* 0x000fe400078e0042 */
[----:B------:R-:W-:Y:S02]  /*14b60*/  IMAD.MOV.U32 R17, RZ, RZ, R18 ;  /* 0x000000ffff117224 */ /* 0x000fe400078e0012 */
.L_x_62385:
[----:B------:R-:W-:Y:S05]  /*14b70*/  BSYNC B1 ;  /* 0x0000000000017941 */ /* 0x000fea0003800000 */
.L_x_62383:
        /* <DEDUP_REMOVED lines=9> */
.L_x_62387:
[----:B------:R-:W-:Y:S01]  /*14c10*/  IMAD.MOV.U32 R39, RZ, RZ, R48 ;  /* 0x000000ffff277224 */ /* 0x000fe200078e0030 */
[----:B------:R-:W-:Y:S01]  /*14c20*/  MOV R19, R16 ;  /* 0x0000001000137202 */ /* 0x000fe20000000f00 */
[----:B------:R-:W-:Y:S02]  /*14c30*/  IMAD.MOV.U32 R48, RZ, RZ, R49 ;  /* 0x000000ffff307224 */ /* 0x000fe400078e0031 */
[----:B------:R-:W-:Y:S02]  /*14c40*/  IMAD.MOV.U32 R16, RZ, RZ, R47 ;  /* 0x000000ffff107224 */ /* 0x000fe400078e002f */
.L_x_62388:
[----:B------:R-:W-:Y:S05]  /*14c50*/  BSYNC B1 ;  /* 0x0000000000017941 */ /* 0x000fea0003800000 */
.L_x_62386:
        /* <DEDUP_REMOVED lines=9> */
.L_x_62390:
[----:B------:R-:W-:Y:S01]  /*14cf0*/  IMAD.MOV.U32 R66, RZ, RZ, R39 ;  /* 0x000000ffff427224 */ /* 0x000fe200078e0027 */
[----:B------:R-:W-:Y:S01]  /*14d00*/  MOV R39, R56 ;  /* 0x0000003800277202 */ /* 0x000fe20000000f00 */
[----:B------:R-:W-:Y:S02]  /*14d10*/  IMAD.MOV.U32 R18, RZ, RZ, R19 ;  /* 0x000000ffff127224 */ /* 0x000fe400078e0013 */
[----:B------:R-:W-:Y:S02]  /*14d20*/  IMAD.MOV.U32 R19, RZ, RZ, R14 ;  /* 0x000000ffff137224 */ /* 0x000fe400078e000e */
.L_x_62391:
[----:B------:R-:W-:Y:S05]  /*14d30*/  BSYNC B1 ;  /* 0x0000000000017941 */ /* 0x000fea0003800000 */
.L_x_62389:
        /* <DEDUP_REMOVED lines=9> */
.L_x_62393:
[----:B------:R-:W-:Y:S02]  /*14dd0*/  IMAD.MOV.U32 R49, RZ, RZ, R66 ;  /* 0x000000ffff317224 */ /* 0x000fe400078e0042 */
[----:B------:R-:W-:Y:S01]  /*14de0*/  IMAD.MOV.U32 R47, RZ, RZ, R18 ;  /* 0x000000ffff2f7224 */ /* 0x000fe200078e0012 */
[----:B------:R-:W-:Y:S01]  /*14df0*/  MOV R18, R13 ;  /* 0x0000000d00127202 */ /* 0x000fe20000000f00 */
[----:B------:R-:W-:Y:S02]  /*14e00*/  IMAD.MOV.U32 R66, RZ, RZ, R51 ;  /* 0x000000ffff427224 */ /* 0x000fe400078e0033 */
.L_x_62394:
[----:B------:R-:W-:Y:S05]  /*14e10*/  BSYNC B1 ;  /* 0x0000000000017941 */ /* 0x000fea0003800000 */
.L_x_62392:
        /* <DEDUP_REMOVED lines=9> */
.L_x_62396:
[----:B------:R-:W-:Y:S02]  /*14eb0*/  IMAD.MOV.U32 R56, RZ, RZ, R49 ;  /* 0x000000ffff387224 */ /* 0x000fe400078e0031 */
[----:B------:R-:W-:Y:S02]  /*14ec0*/  IMAD.MOV.U32 R14, RZ, RZ, R47 ;  /* 0x000000ffff0e7224 */ /* 0x000fe400078e002f */
[----:B------:R-:W-:Y:S02]  /*14ed0*/  IMAD.MOV.U32 R49, RZ, RZ, R58 ;  /* 0x000000ffff317224 */ /* 0x000fe400078e003a */
[----:B------:R-:W-:Y:S02]  /*14ee0*/  IMAD.MOV.U32 R47, RZ, RZ, R12 ;  /* 0x000000ffff2f7224 */ /* 0x000fe400078e000c */
.L_x_62397:
[----:B------:R-:W-:Y:S05]  /*14ef0*/  BSYNC B1 ;  /* 0x0000000000017941 */ /* 0x000fea0003800000 */
.L_x_62395:
        /* <DEDUP_REMOVED lines=9> */
.L_x_62399:
[----:B------:R-:W-:Y:S02]  /*14f90*/  IMAD.MOV.U32 R51, RZ, RZ, R56 ;  /* 0x000000ffff337224 */ /* 0x000fe400078e0038 */
[----:B------:R-:W-:Y:S02]  /*14fa0*/  IMAD.MOV.U32 R13, RZ, RZ, R14 ;  /* 0x000000ffff0d7224 */ /* 0x000fe400078e000e */
[----:B------:R-:W-:Y:S02]  /*14fb0*/  IMAD.MOV.U32 R56, RZ, RZ, R53 ;  /* 0x000000ffff387224 */ /* 0x000fe400078e0035 */
[----:B------:R-:W-:Y:S02]  /*14fc0*/  IMAD.MOV.U32 R14, RZ, RZ, R11 ;  /* 0x000000ffff0e7224 */ /* 0x000fe400078e000b */
.L_x_62400:
[----:B------:R-:W-:Y:S05]  /*14fd0*/  BSYNC B1 ;  /* 0x0000000000017941 */ /* 0x000fea0003800000 */
.L_x_62398:
        /* <DEDUP_REMOVED lines=9> */
.L_x_62402:
[----:B------:R-:W-:Y:S02]  /*15070*/  IMAD.MOV.U32 R58, RZ, RZ, R51 ;  /* 0x000000ffff3a7224 */ /* 0x000fe400078e0033 */
[----:B------:R-:W-:Y:S02]  /*15080*/  IMAD.MOV.U32 R12, RZ, RZ, R13 ;  /* 0x000000ffff0c7224 */ /* 0x000fe400078e000d */
[----:B------:R-:W-:Y:S02]  /*15090*/  IMAD.MOV.U32 R51, RZ, RZ, R60 ;  /* 0x000000ffff337224 */ /* 0x000fe400078e003c */
[----:B------:R-:W-:Y:S02]  /*150a0*/  IMAD.MOV.U32 R13, RZ, RZ, R10 ;  /* 0x000000ffff0d7224 */ /* 0x000fe400078e000a */
.L_x_62403:
[----:B------:R-:W-:Y:S05]  /*150b0*/  BSYNC B1 ;  /* 0x0000000000017941 */ /* 0x000fea0003800000 */
.L_x_62401:
        /* <DEDUP_REMOVED lines=9> */
.L_x_62405:
[----:B------:R-:W-:Y:S01]  /*15150*/  MOV R10, R58 ;  /* 0x0000003a000a7202 */ /* 0x000fe20000000f00 */
[----:B------:R-:W-:Y:S02]  /*15160*/  IMAD.MOV.U32 R11, RZ, RZ, R12 ;  /* 0x000000ffff0b7224 */ /* 0x000fe400078e000c */
[----:B------:R-:W-:Y:S02]  /*15170*/  IMAD.MOV.U32 R58, RZ, RZ, R55 ;  /* 0x000000ffff3a7224 */ /* 0x000fe400078e0037 */
[----:B------:R-:W-:Y:S02]  /*15180*/  IMAD.MOV.U32 R12, RZ, RZ, R9 ;  /* 0x000000ffff0c7224 */ /* 0x000fe400078e0009 */
.L_x_62406:
[----:B------:R-:W-:Y:S05]  /*15190*/  BSYNC B1 ;  /* 0x0000000000017941 */ /* 0x000fea0003800000 */
.L_x_62404:
        /* <DEDUP_REMOVED lines=9> */
.L_x_62408:
[----:B------:R-:W-:Y:S01]  /*15230*/  IMAD.MOV.U32 R53, RZ, RZ, R10 ;  /* 0x000000ffff357224 */ /* 0x000fe200078e000a */
[----:B------:R-:W-:Y:S01]  /*15240*/  MOV R9, R11 ;  /* 0x0000000b00097202 */ /* 0x000fe20000000f00 */
[----:B------:R-:W-:Y:S02]  /*15250*/  IMAD.MOV.U32 R10, RZ, RZ, R7 ;  /* 0x000000ffff0a7224 */ /* 0x000fe400078e0007 */
[----:B------:R-:W-:Y:S02]  /*15260*/  IMAD.MOV.U32 R11, RZ, RZ, R8 ;  /* 0x000000ffff0b7224 */ /* 0x000fe400078e0008 */
.L_x_62409:
[----:B------:R-:W-:Y:S05]  /*15270*/  BSYNC B1 ;  /* 0x0000000000017941 */ /* 0x000fea0003800000 */
.L_x_62407:
        /* <DEDUP_REMOVED lines=9> */
.L_x_62411:
[----:B------:R-:W-:Y:S01]  /*15310*/  IMAD.MOV.U32 R8, RZ, RZ, R53 ;  /* 0x000000ffff087224 */ /* 0x000fe200078e0035 */
[----:B------:R-:W-:Y:S01]  /*15320*/  MOV R53, R62 ;  /* 0x0000003e00357202 */ /* 0x000fe20000000f00 */
[----:B------:R-:W-:Y:S02]  /*15330*/  IMAD.MOV.U32 R7, RZ, RZ, R9 ;  /* 0x000000ffff077224 */ /* 0x000fe400078e0009 */
[----:B------:R-:W-:Y:S02]  /*15340*/  IMAD.MOV.U32 R9, RZ, RZ, R6 ;  /* 0x000000ffff097224 */ /* 0x000fe400078e0006 */
.L_x_62412:
[----:B------:R-:W-:Y:S05]  /*15350*/  BSYNC B1 ;  /* 0x0000000000017941 */ /* 0x000fea0003800000 */
.L_x_62410:
        /* <DEDUP_REMOVED lines=9> */
.L_x_62414:
[----:B------:R-:W-:Y:S02]  /*153f0*/  IMAD.MOV.U32 R55, RZ, RZ, R8 ;  /* 0x000000ffff377224 */ /* 0x000fe400078e0008 */
[----:B------:R-:W-:Y:S01]  /*15400*/  IMAD.MOV.U32 R6, RZ, RZ, R7 ;  /* 0x000000ffff067224 */ /* 0x000fe200078e0007 */
[----:B------:R-:W-:Y:S01]  /*15410*/  MOV R7, R4 ;  /* 0x0000000400077202 */ /* 0x000fe20000000f00 */
[----:B------:R-:W-:Y:S02]  /*15420*/  IMAD.MOV.U32 R8, RZ, RZ, R5 ;  /* 0x000000ffff087224 */ /* 0x000fe400078e0005 */
.L_x_62415:
[----:B------:R-:W-:Y:S05]  /*15430*/  BSYNC B1 ;  /* 0x0000000000017941 */ /* 0x000fea0003800000 */
.L_x_62413:
        /* <DEDUP_REMOVED lines=16> */
.L_x_62417:
[----:B------:R-:W-:Y:S01]  /*15540*/  IMAD.MOV.U32 R42, RZ, RZ, R57 ;  /* 0x000000ffff2a7224 */ /* 0x000fe200078e0039 */
[----:B------:R-:W-:Y:S01]  /*15550*/  MOV R57, R64 ;  /* 0x0000004000397202 */ /* 0x000fe20000000f00 */
[----:B------:R-:W-:Y:S02]  /*15560*/  IMAD.MOV.U32 R4, RZ, RZ, R15 ;  /* 0x000000ffff047224 */ /* 0x000fe400078e000f */
[----:B------:R-:W-:Y:S02]  /*15570*/  IMAD.MOV.U32 R15, RZ, RZ, R44 ;  /* 0x000000ffff0f7224 */ /* 0x000fe400078e002c */
.L_x_62418:
[----:B------:R-:W-:Y:S05]  /*15580*/  BSYNC B1 ;  /* 0x0000000000017941 */ /* 0x000fea0003800000 */
.L_x_62416:
        /* <DEDUP_REMOVED lines=9> */
.L_x_62420:
[----:B------:R-:W-:Y:S02]  /*15620*/  IMAD.MOV.U32 R33, RZ, RZ, R42 ;  /* 0x000000ffff217224 */ /* 0x000fe400078e002a */
[----:B------:R-:W-:Y:S01]  /*15630*/  IMAD.MOV.U32 R5, RZ, RZ, R4 ;  /* 0x000000ffff057224 */ /* 0x000fe200078e0004 */
[----:B------:R-:W-:Y:S01]  /*15640*/  MOV R4, R3 ;  /* 0x0000000300047202 */ /* 0x000fe20000000f00 */
[----:B------:R-:W-:Y:S02]  /*15650*/  IMAD.MOV.U32 R42, RZ, RZ, R35 ;  /* 0x000000ffff2a7224 */ /* 0x000fe400078e0023 */
.L_x_62421:
[----:B------:R-:W-:Y:S05]  /*15660*/  BSYNC B1 ;  /* 0x0000000000017941 */ /* 0x000fea0003800000 */
.L_x_62419:
        /* <DEDUP_REMOVED lines=9> */
.L_x_62423:
[----:B------:R-:W-:Y:S02]  /*15700*/  IMAD.MOV.U32 R60, RZ, RZ, R33 ;  /* 0x000000ffff3c7224 */ /* 0x000fe400078e0021 */
[----:B------:R-:W-:Y:S02]  /*15710*/  IMAD.MOV.U32 R44, RZ, RZ, R5 ;  /* 0x000000ffff2c7224 */ /* 0x000fe400078e0005 */
[----:B------:R-:W-:Y:S02]  /*15720*/  IMAD.MOV.U32 R33, RZ, RZ, R46 ;  /* 0x000000ffff217224 */ /* 0x000fe400078e002e */
[----:B------:R-:W-:Y:S02]  /*15730*/  IMAD.MOV.U32 R5, RZ, RZ, R2 ;  /* 0x000000ffff057224 */ /* 0x000fe400078e0002 */
.L_x_62424:
[----:B------:R-:W-:Y:S05]  /*15740*/  BSYNC B1 ;  /* 0x0000000000017941 */ /* 0x000fea0003800000 */
.L_x_62422:
        /* <DEDUP_REMOVED lines=9> */
.L_x_62426:
[----:B------:R-:W-:Y:S02]  /*157e0*/  IMAD.MOV.U32 R35, RZ, RZ, R60 ;  /* 0x000000ffff237224 */ /* 0x000fe400078e003c */
[----:B------:R-:W-:Y:S02]  /*157f0*/  IMAD.MOV.U32 R3, RZ, RZ, R44 ;  /* 0x000000ffff037224 */ /* 0x000fe400078e002c */
[----:B------:R-:W-:Y:S02]  /*15800*/  IMAD.MOV.U32 R60, RZ, RZ, R37 ;  /* 0x000000ffff3c7224 */ /* 0x000fe400078e0025 */
[----:B------:R-:W-:Y:S02]  /*15810*/  IMAD.MOV.U32 R44, RZ, RZ, R17 ;  /* 0x000000ffff2c7224 */ /* 0x000fe400078e0011 */
.L_x_62427:
[----:B------:R-:W-:Y:S05]  /*15820*/  BSYNC B1 ;  /* 0x0000000000017941 */ /* 0x000fea0003800000 */
.L_x_62425:
        /* <DEDUP_REMOVED lines=9> */
.L_x_62429:
[----:B------:R-:W-:Y:S02]  /*158c0*/  IMAD.MOV.U32 R46, RZ, RZ, R35 ;  /* 0x000000ffff2e7224 */ /* 0x000fe400078e0023 */
[----:B------:R-:W-:Y:S02]  /*158d0*/  IMAD.MOV.U32 R2, RZ, RZ, R3 ;  /* 0x000000ffff027224 */ /* 0x000fe400078e0003 */
[----:B------:R-:W-:Y:S02]  /*158e0*/  IMAD.MOV.U32 R35, RZ, RZ, R48 ;  /* 0x000000ffff237224 */ /* 0x000fe400078e0030 */
[----:B------:R-:W-:Y:S02]  /*158f0*/  IMAD.MOV.U32 R3, RZ, RZ, R16 ;  /* 0x000000ffff037224 */ /* 0x000fe400078e0010 */
.L_x_62430:
[----:B------:R-:W-:Y:S05]  /*15900*/  BSYNC B1 ;  /* 0x0000000000017941 */ /* 0x000fea0003800000 */
.L_x_62428:
        /* <DEDUP_REMOVED lines=9> */
.L_x_62432:
[----:B------:R-:W-:Y:S01]  /*159a0*/  MOV R37, R46 ;  /* 0x0000002e00257202 */ /* 0x000fe20000000f00 */
[----:B------:R-:W-:Y:S02]  /*159b0*/  IMAD.MOV.U32 R17, RZ, RZ, R2 ;  /* 0x000000ffff117224 */ /* 0x000fe400078e0002 */
[----:B------:R-:W-:Y:S02]  /*159c0*/  IMAD.MOV.U32 R46, RZ, RZ, R39 ;  /* 0x000000ffff2e7224 */ /* 0x000fe400078e0027 */
[----:B------:R-:W-:Y:S02]  /*159d0*/  IMAD.MOV.U32 R2, RZ, RZ, R19 ;  /* 0x000000ffff027224 */ /* 0x000fe400078e0013 */
.L_x_62433:
[----:B------:R-:W-:Y:S05]  /*159e0*/  BSYNC B1 ;  /* 0x0000000000017941 */ /* 0x000fea0003800000 */
.L_x_62431:
        /* <DEDUP_REMOVED lines=9> */
.L_x_62435:
[----:B------:R-:W-:Y:S01]  /*15a80*/  IMAD.MOV.U32 R48, RZ, RZ, R37 ;  /* 0x000000ffff307224 */ /* 0x000fe200078e0025 */
[----:B------:R-:W-:Y:S01]  /*15a90*/  MOV R16, R17 ;  /* 0x0000001100107202 */ /* 0x000fe20000000f00 */
[----:B------:R-:W-:Y:S02]  /*15aa0*/  IMAD.MOV.U32 R37, RZ, RZ, R66 ;  /* 0x000000ffff257224 */ /* 0x000fe400078e0042 */
[----:B------:R-:W-:Y:S02]  /*15ab0*/  IMAD.MOV.U32 R17, RZ, RZ, R18 ;  /* 0x000000ffff117224 */ /* 0x000fe400078e0012 */
.L_x_62436:
[----:B------:R-:W-:Y:S05]  /*15ac0*/  BSYNC B1 ;  /* 0x0000000000017941 */ /* 0x000fea0003800000 */
.L_x_62434:
        /* <DEDUP_REMOVED lines=9> */
.L_x_62438:
[----:B------:R-:W-:Y:S01]  /*15b60*/  IMAD.MOV.U32 R39, RZ, RZ, R48 ;  /* 0x000000ffff277224 */ /* 0x000fe200078e0030 */
[----:B------:R-:W-:Y:S01]  /*15b70*/  MOV R48, R49 ;  /* 0x0000003100307202 */ /* 0x000fe20000000f00 */
[----:B------:R-:W-:Y:S02]  /*15b80*/  IMAD.MOV.U32 R19, RZ, RZ, R16 ;  /* 0x000000ffff137224 */ /* 0x000fe400078e0010 */
[----:B------:R-:W-:Y:S02]  /*15b90*/  IMAD.MOV.U32 R16, RZ, RZ, R47 ;  /* 0x000000ffff107224 */ /* 0x000fe400078e002f */
.L_x_62439:
[----:B------:R-:W-:Y:S05]  /*15ba0*/  BSYNC B1 ;  /* 0x0000000000017941 */ /* 0x000fea0003800000 */
.L_x_62437:
        /* <DEDUP_REMOVED lines=9> */
.L_x_62441:
[----:B------:R-:W-:Y:S02]  /*15c40*/  IMAD.MOV.U32 R62, RZ, RZ, R39 ;  /* 0x000000ffff3e7224 */ /* 0x000fe400078e0027 */
[----:B------:R-:W-:Y:S01]  /*15c50*/  IMAD.MOV.U32 R18, RZ, RZ, R19 ;  /* 0x000000ffff127224 */ /* 0x000fe200078e0013 */
[----:B------:R-:W-:Y:S01]  /*15c60*/  MOV R19, R14 ;  /* 0x0000000e00137202 */ /* 0x000fe20000000f00 */
[----:B------:R-:W-:Y:S02]  /*15c70*/  IMAD.MOV.U32 R39, RZ, RZ, R56 ;  /* 0x000000ffff277224 */ /* 0x000fe400078e0038 */
.L_x_62442:
[----:B------:R-:W-:Y:S05]  /*15c80*/  BSYNC B1 ;  /* 0x0000000000017941 */ /* 0x000fea0003800000 */
.L_x_62440:
        /* <DEDUP_REMOVED lines=9> */
.L_x_62444:
[----:B------:R-:W-:Y:S02]  /*15d20*/  IMAD.MOV.U32 R49, RZ, RZ, R62 ;  /* 0x000000ffff317224 */ /* 0x000fe400078e003e */
[----:B------:R-:W-:Y:S02]  /*15d30*/  IMAD.MOV.U32 R47, RZ, RZ, R18 ;  /* 0x000000ffff2f7224 */ /* 0x000fe400078e0012 */
[----:B------:R-:W-:Y:S02]  /*15d40*/  IMAD.MOV.U32 R62, RZ, RZ, R51 ;  /* 0x000000ffff3e7224 */ /* 0x000fe400078e0033 */
[----:B------:R-:W-:Y:S02]  /*15d50*/  IMAD.MOV.U32 R18, RZ, RZ, R13 ;  /* 0x000000ffff127224 */ /* 0x000fe400078e000d */
.L_x_62445:
[----:B------:R-:W-:Y:S05]  /*15d60*/  BSYNC B1 ;  /* 0x0000000000017941 */ /* 0x000fea0003800000 */
.L_x_62443:
        /* <DEDUP_REMOVED lines=9> */
.L_x_62447:
[----:B------:R-:W-:Y:S02]  /*15e00*/  IMAD.MOV.U32 R13, RZ, RZ, R49 ;  /* 0x000000ffff0d7224 */ /* 0x000fe400078e0031 */
[----:B------:R-:W-:Y:S02]  /*15e10*/  IMAD.MOV.U32 R14, RZ, RZ, R47 ;  /* 0x000000ffff0e7224 */ /* 0x000fe400078e002f */
[----:B------:R-:W-:Y:S02]  /*15e20*/  IMAD.MOV.U32 R49, RZ, RZ, R58 ;  /* 0x000000ffff317224 */ /* 0x000fe400078e003a */
[----:B------:R-:W-:Y:S02]  /*15e30*/  IMAD.MOV.U32 R47, RZ, RZ, R12 ;  /* 0x000000ffff2f7224 */ /* 0x000fe400078e000c */
.L_x_62448:
[----:B------:R-:W-:Y:S05]  /*15e40*/  BSYNC B1 ;  /* 0x0000000000017941 */ /* 0x000fea0003800000 */
.L_x_62446:
        /* <DEDUP_REMOVED lines=9> */
.L_x_62450:
[----:B------:R-:W-:Y:S02]  /*15ee0*/  IMAD.MOV.U32 R56, RZ, RZ, R13 ;  /* 0x000000ffff387224 */ /* 0x000fe400078e000d */
[----:B------:R-:W-:Y:S02]  /*15ef0*/  IMAD.MOV.U32 R12, RZ, RZ, R14 ;  /* 0x000000ffff0c7224 */ /* 0x000fe400078e000e */
[----:B------:R-:W-:Y:S02]  /*15f00*/  IMAD.MOV.U32 R13, RZ, RZ, R10 ;  /* 0x000000ffff0d7224 */ /* 0x000fe400078e000a */
[----:B------:R-:W-:Y:S02]  /*15f10*/  IMAD.MOV.U32 R14, RZ, RZ, R11 ;  /* 0x000000ffff0e7224 */ /* 0x000fe400078e000b */
.L_x_62451:
[----:B------:R-:W-:Y:S05]  /*15f20*/  BSYNC B1 ;  /* 0x0000000000017941 */ /* 0x000fea0003800000 */
.L_x_62449:
        /* <DEDUP_REMOVED lines=9> */
.L_x_62453:
[----:B------:R-:W-:Y:S01]  /*15fc0*/  MOV R11, R56 ;  /* 0x00000038000b7202 */ /* 0x000fe20000000f00 */
[----:B------:R-:W-:Y:S02]  /*15fd0*/  IMAD.MOV.U32 R10, RZ, RZ, R12 ;  /* 0x000000ffff0a7224 */ /* 0x000fe400078e000c */
[----:B------:R-:W-:Y:S02]  /*15fe0*/  IMAD.MOV.U32 R56, RZ, RZ, R53 ;  /* 0x000000ffff387224 */ /* 0x000fe400078e0035 */
[----:B------:R-:W-:Y:S02]  /*15ff0*/  IMAD.MOV.U32 R12, RZ, RZ, R9 ;  /* 0x000000ffff0c7224 */ /* 0x000fe400078e0009 */
.L_x_62454:
[----:B------:R-:W-:Y:S05]  /*16000*/  BSYNC B1 ;  /* 0x0000000000017941 */ /* 0x000fea0003800000 */
.L_x_62452:
        /* <DEDUP_REMOVED lines=9> */
.L_x_62456:
[----:B------:R-:W-:Y:S01]  /*160a0*/  IMAD.MOV.U32 R58, RZ, RZ, R11 ;  /* 0x000000ffff3a7224 */ /* 0x000fe200078e000b */
[----:B------:R-:W-:Y:S01]  /*160b0*/  MOV R9, R10 ;  /* 0x0000000a00097202 */ /* 0x000fe20000000f00 */
[----:B------:R-:W-:Y:S02]  /*160c0*/  IMAD.MOV.U32 R11, RZ, RZ, R8 ;  /* 0x000000ffff0b7224 */ /* 0x000fe400078e0008 */
[----:B------:R-:W-:Y:S02]  /*160d0*/  IMAD.MOV.U32 R10, RZ, RZ, R7 ;  /* 0x000000ffff0a7224 */ /* 0x000fe400078e0007 */
.L_x_62457:
[----:B------:R-:W-:Y:S05]  /*160e0*/  BSYNC B1 ;  /* 0x0000000000017941 */ /* 0x000fea0003800000 */
.L_x_62455:
        /* <DEDUP_REMOVED lines=9> */
.L_x_62459:
[----:B------:R-:W-:Y:S01]  /*16180*/  IMAD.MOV.U32 R8, RZ, RZ, R58 ;  /* 0x000000ffff087224 */ /* 0x000fe200078e003a */
[----:B------:R-:W-:Y:S01]  /*16190*/  MOV R58, R55 ;  /* 0x00000037003a7202 */ /* 0x000fe20000000f00 */
[----:B------:R-:W-:Y:S02]  /*161a0*/  IMAD.MOV.U32 R7, RZ, RZ, R9 ;  /* 0x000000ffff077224 */ /* 0x000fe400078e0009 */
[----:B------:R-:W-:Y:S02]  /*161b0*/  IMAD.MOV.U32 R9, RZ, RZ, R6 ;  /* 0x000000ffff097224 */ /* 0x000fe400078e0006 */
.L_x_62460:
[----:B------:R-:W-:Y:S05]  /*161c0*/  BSYNC B1 ;  /* 0x0000000000017941 */ /* 0x000fea0003800000 */
.L_x_62458:
        /* <DEDUP_REMOVED lines=16> */
.L_x_62462:
[----:B------:R-:W-:Y:S01]  /*162d0*/  IMAD.MOV.U32 R40, RZ, RZ, R57 ;  /* 0x000000ffff287224 */ /* 0x000fe200078e0039 */
[----:B------:R-:W-:Y:S01]  /*162e0*/  MOV R6, R15 ;  /* 0x0000000f00067202 */ /* 0x000fe20000000f00 */
[----:B------:R-:W-:Y:S02]  /*162f0*/  IMAD.MOV.U32 R57, RZ, RZ, R42 ;  /* 0x000000ffff397224 */ /* 0x000fe400078e002a */
[----:B------:R-:W-:Y:S02]  /*16300*/  IMAD.MOV.U32 R15, RZ, RZ, R4 ;  /* 0x000000ffff0f7224 */ /* 0x000fe400078e0004 */
.L_x_62463:
[----:B------:R-:W-:Y:S05]  /*16310*/  BSYNC B1 ;  /* 0x0000000000017941 */ /* 0x000fea0003800000 */
.L_x_62461:
        /* <DEDUP_REMOVED lines=9> */
.L_x_62465:
[----:B------:R-:W-:Y:S01]  /*163b0*/  IMAD.MOV.U32 R51, RZ, RZ, R40 ;  /* 0x000000ffff337224 */ /* 0x000fe200078e0028 */
[----:B------:R-:W-:Y:S01]  /*163c0*/  MOV R40, R33 ;  /* 0x0000002100287202 */ /* 0x000fe20000000f00 */
[----:B------:R-:W-:Y:S02]  /*163d0*/  IMAD.MOV.U32 R31, RZ, RZ, R6 ;  /* 0x000000ffff1f7224 */ /* 0x000fe400078e0006 */
[----:B------:R-:W-:Y:S02]  /*163e0*/  IMAD.MOV.U32 R6, RZ, RZ, R5 ;  /* 0x000000ffff067224 */ /* 0x000fe400078e0005 */
.L_x_62466:
[----:B------:R-:W-:Y:S05]  /*163f0*/  BSYNC B1 ;  /* 0x0000000000017941 */ /* 0x000fea0003800000 */
.L_x_62464:
        /* <DEDUP_REMOVED lines=9> */
.L_x_62468:
[----:B------:R-:W-:Y:S02]  /*16490*/  IMAD.MOV.U32 R42, RZ, RZ, R51 ;  /* 0x000000ffff2a7224 */ /* 0x000fe400078e0033 */
[----:B------:R-:W-:Y:S01]  /*164a0*/  IMAD.MOV.U32 R4, RZ, RZ, R31 ;  /* 0x000000ffff047224 */ /* 0x000fe200078e001f */
[----:B------:R-:W-:Y:S01]  /*164b0*/  MOV R31, R44 ;  /* 0x0000002c001f7202 */ /* 0x000fe20000000f00 */
[----:B------:R-:W-:Y:S02]  /*164c0*/  IMAD.MOV.U32 R51, RZ, RZ, R60 ;  /* 0x000000ffff337224 */ /* 0x000fe400078e003c */
.L_x_62469:
[----:B------:R-:W-:Y:S05]  /*164d0*/  BSYNC B1 ;  /* 0x0000000000017941 */ /* 0x000fea0003800000 */
.L_x_62467:
        /* <DEDUP_REMOVED lines=9> */
.L_x_62471:
[----:B------:R-:W-:Y:S02]  /*16570*/  IMAD.MOV.U32 R33, RZ, RZ, R42 ;  /* 0x000000ffff217224 */ /* 0x000fe400078e002a */
[----:B------:R-:W-:Y:S02]  /*16580*/  IMAD.MOV.U32 R5, RZ, RZ, R4 ;  /* 0x000000ffff057224 */ /* 0x000fe400078e0004 */
[----:B------:R-:W-:Y:S02]  /*16590*/  IMAD.MOV.U32 R42, RZ, RZ, R35 ;  /* 0x000000ffff2a7224 */ /* 0x000fe400078e0023 */
[----:B------:R-:W-:Y:S02]  /*165a0*/  IMAD.MOV.U32 R4, RZ, RZ, R3 ;  /* 0x000000ffff047224 */ /* 0x000fe400078e0003 */
.L_x_62472:
[----:B------:R-:W-:Y:S05]  /*165b0*/  BSYNC B1 ;  /* 0x0000000000017941 */ /* 0x000fea0003800000 */
.L_x_62470:
        /* <DEDUP_REMOVED lines=9> */
.L_x_62474:
[----:B------:R-:W-:Y:S02]  /*16650*/  IMAD.MOV.U32 R60, RZ, RZ, R33 ;  /* 0x000000ffff3c7224 */ /* 0x000fe400078e0021 */
[----:B------:R-:W-:Y:S02]  /*16660*/  IMAD.MOV.U32 R44, RZ, RZ, R5 ;  /* 0x000000ffff2c7224 */ /* 0x000fe400078e0005 */
[----:B------:R-:W-:Y:S02]  /*16670*/  IMAD.MOV.U32 R33, RZ, RZ, R46 ;  /* 0x000000ffff217224 */ /* 0x000fe400078e002e */
[----:B------:R-:W-:Y:S02]  /*16680*/  IMAD.MOV.U32 R5, RZ, RZ, R2 ;  /* 0x000000ffff057224 */ /* 0x000fe400078e0002 */
.L_x_62475:
[----:B------:R-:W-:Y:S05]  /*16690*/  BSYNC B1 ;  /* 0x0000000000017941 */ /* 0x000fea0003800000 */
.L_x_62473:
        /* <DEDUP_REMOVED lines=9> */
.L_x_62477:
[----:B------:R-:W-:Y:S02]  /*16730*/  IMAD.MOV.U32 R35, RZ, RZ, R60 ;  /* 0x000000ffff237224 */ /* 0x000fe400078e003c */
[----:B------:R-:W-:Y:S02]  /*16740*/  IMAD.MOV.U32 R3, RZ, RZ, R44 ;  /* 0x000000ffff037224 */ /* 0x000fe400078e002c */
[----:B------:R-:W-:Y:S02]  /*16750*/  IMAD.MOV.U32 R60, RZ, RZ, R37 ;  /* 0x000000ffff3c7224 */ /* 0x000fe400078e0025 */
[----:B------:R-:W-:Y:S02]  /*16760*/  IMAD.MOV.U32 R44, RZ, RZ, R17 ;  /* 0x000000ffff2c7224 */ /* 0x000fe400078e0011 */
.L_x_62478:
[----:B------:R-:W-:Y:S05]  /*16770*/  BSYNC B1 ;  /* 0x0000000000017941 */ /* 0x000fea0003800000 */
.L_x_62476:
        /* <DEDUP_REMOVED lines=9> */
.L_x_62480:
[----:B------:R-:W-:Y:S01]  /*16810*/  MOV R46, R35 ;  /* 0x00000023002e7202 */ /* 0x000fe20000000f00 */
[----:B------:R-:W-:Y:S02]  /*16820*/  IMAD.MOV.U32 R2, RZ, RZ, R3 ;  /* 0x000000ffff027224 */ /* 0x000fe400078e0003 */
[----:B------:R-:W-:Y:S02]  /*16830*/  IMAD.MOV.U32 R35, RZ, RZ, R48 ;  /* 0x000000ffff237224 */ /* 0x000fe400078e0030 */
[----:B------:R-:W-:Y:S02]  /*16840*/  IMAD.MOV.U32 R3, RZ, RZ, R16 ;  /* 0x000000ffff037224 */ /* 0x000fe400078e0010 */
.L_x_62481:
[----:B------:R-:W-:Y:S05]  /*16850*/  BSYNC B1 ;  /* 0x0000000000017941 */ /* 0x000fea0003800000 */
.L_x_62479:
        /* <DEDUP_REMOVED lines=9> */
.L_x_62483:
[----:B------:R-:W-:Y:S01]  /*168f0*/  IMAD.MOV.U32 R37, RZ, RZ, R46 ;  /* 0x000000ffff257224 */ /* 0x000fe200078e002e */
[----:B------:R-:W-:Y:S01]  /*16900*/  MOV R17, R2 ;  /* 0x0000000200117202 */ /* 0x000fe20000000f00 */
[----:B------:R-:W-:Y:S02]  /*16910*/  IMAD.MOV.U32 R46, RZ, RZ, R39 ;  /* 0x000000ffff2e7224 */ /* 0x000fe400078e0027 */
[----:B------:R-:W-:Y:S02]  /*16920*/  IMAD.MOV.U32 R2, RZ, RZ, R19 ;  /* 0x000000ffff027224 */ /* 0x000fe400078e0013 */
.L_x_62484:
[----:B------:R-:W-:Y:S05]  /*16930*/  BSYNC B1 ;  /* 0x0000000000017941 */ /* 0x000fea0003800000 */
.L_x_62482:
        /* <DEDUP_REMOVED lines=9> */
.L_x_62486:
[----:B------:R-:W-:Y:S01]  /*169d0*/  IMAD.MOV.U32 R48, RZ, RZ, R37 ;  /* 0x000000ffff307224 */ /* 0x000fe200078e0025 */
[----:B------:R-:W-:Y:S01]  /*169e0*/  MOV R37, R62 ;  /* 0x0000003e00257202 */ /* 0x000fe20000000f00 */
[----:B------:R-:W-:Y:S02]  /*169f0*/  IMAD.MOV.U32 R16, RZ, RZ, R17 ;  /* 0x000000ffff107224 */ /* 0x000fe400078e0011 */
[----:B------:R-:W-:Y:S02]  /*16a00*/  IMAD.MOV.U32 R17, RZ, RZ, R18 ;  /* 0x000000ffff117224 */ /* 0x000fe400078e0012 */
.L_x_62487:
[----:B------:R-:W-:Y:S05]  /*16a10*/  BSYNC B1 ;  /* 0x0000000000017941 */ /* 0x000fea0003800000 */
.L_x_62485:
        /* <DEDUP_REMOVED lines=9> */
.L_x_62489:
[----:B------:R-:W-:Y:S02]  /*16ab0*/  IMAD.MOV.U32 R18, RZ, RZ, R48 ;  /* 0x000000ffff127224 */ /* 0x000fe400078e0030 */
[----:B------:R-:W-:Y:S01]  /*16ac0*/  IMAD.MOV.U32 R19, RZ, RZ, R16 ;  /* 0x000000ffff137224 */ /* 0x000fe200078e0010 */
[----:B------:R-:W-:Y:S01]  /*16ad0*/  MOV R16, R47 ;  /* 0x0000002f00107202 */ /* 0x000fe20000000f00 */
[----:B------:R-:W-:Y:S02]  /*16ae0*/  IMAD.MOV.U32 R48, RZ, RZ, R49 ;  /* 0x000000ffff307224 */ /* 0x000fe400078e0031 */
.L_x_62490:
[----:B------:R-:W-:Y:S05]  /*16af0*/  BSYNC B1 ;  /* 0x0000000000017941 */ /* 0x000fea0003800000 */
.L_x_62488:
        /* <DEDUP_REMOVED lines=9> */
.L_x_62492:
[----:B------:R-:W-:Y:S02]  /*16b90*/  IMAD.MOV.U32 R47, RZ, RZ, R18 ;  /* 0x000000ffff2f7224 */ /* 0x000fe400078e0012 */
[----:B------:R-:W-:Y:S02]  /*16ba0*/  IMAD.MOV.U32 R39, RZ, RZ, R19 ;  /* 0x000000ffff277224 */ /* 0x000fe400078e0013 */
[----:B------:R-:W-:Y:S02]  /*16bb0*/  IMAD.MOV.U32 R18, RZ, RZ, R13 ;  /* 0x000000ffff127224 */ /* 0x000fe400078e000d */
[----:B------:R-:W-:Y:S02]  /*16bc0*/  IMAD.MOV.U32 R19, RZ, RZ, R14 ;  /* 0x000000ffff137224 */ /* 0x000fe400078e000e */
.L_x_62493:
[----:B------:R-:W-:Y:S05]  /*16bd0*/  BSYNC B1 ;  /* 0x0000000000017941 */ /* 0x000fea0003800000 */
.L_x_62491:
        /* <DEDUP_REMOVED lines=9> */
.L_x_62495:
[----:B------:R-:W-:Y:S02]  /*16c70*/  IMAD.MOV.U32 R14, RZ, RZ, R47 ;  /* 0x000000ffff0e7224 */ /* 0x000fe400078e002f */
[----:B------:R-:W-:Y:S02]  /*16c80*/  IMAD.MOV.U32 R13, RZ, RZ, R39 ;  /* 0x000000ffff0d7224 */ /* 0x000fe400078e0027 */
[----:B------:R-:W-:Y:S02]  /*16c90*/  IMAD.MOV.U32 R47, RZ, RZ, R56 ;  /* 0x000000ffff2f7224 */ /* 0x000fe400078e0038 */
[----:B------:R-:W-:Y:S02]  /*16ca0*/  IMAD.MOV.U32 R39, RZ, RZ, R12 ;  /* 0x000000ffff277224 */ /* 0x000fe400078e000c */
.L_x_62496:
[----:B------:R-:W-:Y:S05]  /*16cb0*/  BSYNC B1 ;  /* 0x0000000000017941 */ /* 0x000fea0003800000 */
.L_x_62494:
        /* <DEDUP_REMOVED lines=9> */
.L_x_62498:
[----:B------:R-:W-:Y:S02]  /*16d50*/  IMAD.MOV.U32 R49, RZ, RZ, R14 ;  /* 0x000000ffff317224 */ /* 0x000fe400078e000e */
[----:B------:R-:W-:Y:S02]  /*16d60*/  IMAD.MOV.U32 R12, RZ, RZ, R13 ;  /* 0x000000ffff0c7224 */ /* 0x000fe400078e000d */
[----:B------:R-:W-:Y:S02]  /*16d70*/  IMAD.MOV.U32 R14, RZ, RZ, R11 ;  /* 0x000000ffff0e7224 */ /* 0x000fe400078e000b */
[----:B------:R-:W-:Y:S02]  /*16d80*/  IMAD.MOV.U32 R13, RZ, RZ, R10 ;  /* 0x000000ffff0d7224 */ /* 0x000fe400078e000a */
.L_x_62499:
[----:B------:R-:W-:Y:S05]  /*16d90*/  BSYNC B1 ;  /* 0x0000000000017941 */ /* 0x000fea0003800000 */
.L_x_62497:
        /* <DEDUP_REMOVED lines=9> */
.L_x_62501:
[----:B------:R-:W-:Y:S01]  /*16e30*/  MOV R11, R49 ;  /* 0x00000031000b7202 */ /* 0x000fe20000000f00 */
[----:B------:R-:W-:Y:S02]  /*16e40*/  IMAD.MOV.U32 R10, RZ, RZ, R12 ;  /* 0x000000ffff0a7224 */ /* 0x000fe400078e000c */
[----:B------:R-:W-:Y:S02]  /*16e50*/  IMAD.MOV.U32 R49, RZ, RZ, R58 ;  /* 0x000000ffff317224 */ /* 0x000fe400078e003a */
[----:B------:R-:W-:Y:S02]  /*16e60*/  IMAD.MOV.U32 R12, RZ, RZ, R9 ;  /* 0x000000ffff0c7224 */ /* 0x000fe400078e0009 */
.L_x_62502:
[----:B------:R-:W-:Y:S05]  /*16e70*/  BSYNC B1 ;  /* 0x0000000000017941 */ /* 0x000fea0003800000 */
.L_x_62500:
        /* <DEDUP_REMOVED lines=9> */
.L_x_62504:
[----:B------:R-:W-:Y:S01]  /*16f10*/  IMAD.MOV.U32 R53, RZ, RZ, R11 ;  /* 0x000000ffff357224 */ /* 0x000fe200078e000b */
[----:B------:R-:W-:Y:S01]  /*16f20*/  MOV R9, R10 ;  /* 0x0000000a00097202 */ /* 0x000fe20000000f00 */
[----:B------:R-:W-:Y:S02]  /*16f30*/  IMAD.MOV.U32 R11, RZ, RZ, R8 ;  /* 0x000000ffff0b7224 */ /* 0x000fe400078e0008 */
[----:B------:R-:W-:Y:S02]  /*16f40*/  IMAD.MOV.U32 R10, RZ, RZ, R7 ;  /* 0x000000ffff0a7224 */ /* 0x000fe400078e0007 */
.L_x_62505:
[----:B------:R-:W-:Y:S05]  /*16f50*/  BSYNC B1 ;  /* 0x0000000000017941 */ /* 0x000fea0003800000 */
.L_x_62503:
        /* <DEDUP_REMOVED lines=16> */
.L_x_62507:
[----:B------:R-:W-:Y:S01]  /*17060*/  MOV R38, R57 ;  /* 0x0000003900267202 */ /* 0x000fe20000000f00 */
[----:B------:R-:W-:Y:S02]  /*17070*/  IMAD.MOV.U32 R8, RZ, RZ, R15 ;  /* 0x000000ffff087224 */ /* 0x000fe400078e000f */
[----:B------:R-:W-:Y:S02]  /*17080*/  IMAD.MOV.U32 R57, RZ, RZ, R40 ;  /* 0x000000ffff397224 */ /* 0x000fe400078e0028 */
[----:B------:R-:W-:Y:S02]  /*17090*/  IMAD.MOV.U32 R15, RZ, RZ, R6 ;  /* 0x000000ffff0f7224 */ /* 0x000fe400078e0006 */
.L_x_62508:
[----:B------:R-:W-:Y:S05]  /*170a0*/  BSYNC B1 ;  /* 0x0000000000017941 */ /* 0x000fea0003800000 */
.L_x_62506:
        /* <DEDUP_REMOVED lines=9> */
.L_x_62510:
[----:B------:R-:W-:Y:S01]  /*17140*/  IMAD.MOV.U32 R29, RZ, RZ, R38 ;  /* 0x000000ffff1d7224 */ /* 0x000fe200078e0026 */
[----:B------:R-:W-:Y:S01]  /*17150*/  MOV R7, R8 ;  /* 0x0000000800077202 */ /* 0x000fe20000000f00 */
[----:B------:R-:W-:Y:S02]  /*17160*/  IMAD.MOV.U32 R38, RZ, RZ, R51 ;  /* 0x000000ffff267224 */ /* 0x000fe400078e0033 */
[----:B------:R-:W-:Y:S02]  /*17170*/  IMAD.MOV.U32 R8, RZ, RZ, R31 ;  /* 0x000000ffff087224 */ /* 0x000fe400078e001f */
.L_x_62511:
[----:B------:R-:W-:Y:S05]  /*17180*/  BSYNC B1 ;  /* 0x0000000000017941 */ /* 0x000fea0003800000 */
.L_x_62509:
        /* <DEDUP_REMOVED lines=9> */
.L_x_62513:
[----:B------:R-:W-:Y:S01]  /*17220*/  IMAD.MOV.U32 R40, RZ, RZ, R29 ;  /* 0x000000ffff287224 */ /* 0x000fe200078e001d */
[----:B------:R-:W-:Y:S01]  /*17230*/  MOV R29, R42 ;  /* 0x0000002a001d7202 */ /* 0x000fe20000000f00 */
[----:B------:R-:W-:Y:S02]  /*17240*/  IMAD.MOV.U32 R6, RZ, RZ, R7 ;  /* 0x000000ffff067224 */ /* 0x000fe400078e0007 */
[----:B------:R-:W-:Y:S02]  /*17250*/  IMAD.MOV.U32 R7, RZ, RZ, R4 ;  /* 0x000000ffff077224 */ /* 0x000fe400078e0004 */
.L_x_62514:
[----:B------:R-:W-:Y:S05]  /*17260*/  BSYNC B1 ;  /* 0x0000000000017941 */ /* 0x000fea0003800000 */
.L_x_62512:
        /* <DEDUP_REMOVED lines=9> */
.L_x_62516:
[----:B------:R-:W-:Y:S02]  /*17300*/  IMAD.MOV.U32 R51, RZ, RZ, R40 ;  /* 0x000000ffff337224 */ /* 0x000fe400078e0028 */
[----:B------:R-:W-:Y:S01]  /*17310*/  IMAD.MOV.U32 R31, RZ, RZ, R6 ;  /* 0x000000ffff1f7224 */ /* 0x000fe200078e0006 */
[----:B------:R-:W-:Y:S01]  /*17320*/  MOV R6, R5 ;  /* 0x0000000500067202 */ /* 0x000fe20000000f00 */
[----:B------:R-:W-:Y:S02]  /*17330*/  IMAD.MOV.U32 R40, RZ, RZ, R33 ;  /* 0x000000ffff287224 */ /* 0x000fe400078e0021 */
.L_x_62517:
[----:B------:R-:W-:Y:S05]  /*17340*/  BSYNC B1 ;  /* 0x0000000000017941 */ /* 0x000fea0003800000 */
.L_x_62515:
        /* <DEDUP_REMOVED lines=9> */
.L_x_62519:
[----:B------:R-:W-:Y:S02]  /*173e0*/  IMAD.MOV.U32 R42, RZ, RZ, R51 ;  /* 0x000000ffff2a7224 */ /* 0x000fe400078e0033 */
[----:B------:R-:W-:Y:S02]  /*173f0*/  IMAD.MOV.U32 R4, RZ, RZ, R31 ;  /* 0x000000ffff047224 */ /* 0x000fe400078e001f */
[----:B------:R-:W-:Y:S02]  /*17400*/  IMAD.MOV.U32 R51, RZ, RZ, R60 ;  /* 0x000000ffff337224 */ /* 0x000fe400078e003c */
[----:B------:R-:W-:Y:S02]  /*17410*/  IMAD.MOV.U32 R31, RZ, RZ, R44 ;  /* 0x000000ffff1f7224 */ /* 0x000fe400078e002c */
.L_x_62520:
[----:B------:R-:W-:Y:S05]  /*17420*/  BSYNC B1 ;  /* 0x0000000000017941 */ /* 0x000fea0003800000 */
.L_x_62518:
        /* <DEDUP_REMOVED lines=9> */
.L_x_62522:
[----:B------:R-:W-:Y:S02]  /*174c0*/  IMAD.MOV.U32 R33, RZ, RZ, R42 ;  /* 0x000000ffff217224 */ /* 0x000fe400078e002a */
[----:B------:R-:W-:Y:S02]  /*174d0*/  IMAD.MOV.U32 R5, RZ, RZ, R4 ;  /* 0x000000ffff057224 */ /* 0x000fe400078e0004 */
[----:B------:R-:W-:Y:S02]  /*174e0*/  IMAD.MOV.U32 R42, RZ, RZ, R35 ;  /* 0x000000ffff2a7224 */ /* 0x000fe400078e0023 */
[----:B------:R-:W-:Y:S02]  /*174f0*/  IMAD.MOV.U32 R4, RZ, RZ, R3 ;  /* 0x000000ffff047224 */ /* 0x000fe400078e0003 */
.L_x_62523:
[----:B------:R-:W-:Y:S05]  /*17500*/  BSYNC B1 ;  /* 0x0000000000017941 */ /* 0x000fea0003800000 */
.L_x_62521:
        /* <DEDUP_REMOVED lines=9> */
.L_x_62525:
[----:B------:R-:W-:Y:S02]  /*175a0*/  IMAD.MOV.U32 R56, RZ, RZ, R33 ;  /* 0x000000ffff387224 */ /* 0x000fe400078e0021 */
[----:B------:R-:W-:Y:S02]  /*175b0*/  IMAD.MOV.U32 R44, RZ, RZ, R5 ;  /* 0x000000ffff2c7224 */ /* 0x000fe400078e0005 */
[----:B------:R-:W-:Y:S02]  /*175c0*/  IMAD.MOV.U32 R33, RZ, RZ, R46 ;  /* 0x000000ffff217224 */ /* 0x000fe400078e002e */
[----:B------:R-:W-:Y:S02]  /*175d0*/  IMAD.MOV.U32 R5, RZ, RZ, R2 ;  /* 0x000000ffff057224 */ /* 0x000fe400078e0002 */
.L_x_62526:
[----:B------:R-:W-:Y:S05]  /*175e0*/  BSYNC B1 ;  /* 0x0000000000017941 */ /* 0x000fea0003800000 */
.L_x_62524:
        /* <DEDUP_REMOVED lines=9> */
.L_x_62528:
[----:B------:R-:W-:Y:S01]  /*17680*/  MOV R35, R56 ;  /* 0x0000003800237202 */ /* 0x000fe20000000f00 */
[----:B------:R-:W-:Y:S02]  /*17690*/  IMAD.MOV.U32 R3, RZ, RZ, R44 ;  /* 0x000000ffff037224 */ /* 0x000fe400078e002c */
[----:B------:R-:W-:Y:S02]  /*176a0*/  IMAD.MOV.U32 R56, RZ, RZ, R37 ;  /* 0x000000ffff387224 */ /* 0x000fe400078e0025 */
[----:B------:R-:W-:Y:S02]  /*176b0*/  IMAD.MOV.U32 R44, RZ, RZ, R17 ;  /* 0x000000ffff2c7224 */ /* 0x000fe400078e0011 */
.L_x_62529:
[----:B------:R-:W-:Y:S05]  /*176c0*/  BSYNC B1 ;  /* 0x0000000000017941 */ /* 0x000fea0003800000 */
.L_x_62527:
        /* <DEDUP_REMOVED lines=9> */
.L_x_62531:
[----:B------:R-:W-:Y:S01]  /*17760*/  IMAD.MOV.U32 R17, RZ, RZ, R35 ;  /* 0x000000ffff117224 */ /* 0x000fe200078e0023 */
[----:B------:R-:W-:Y:S01]  /*17770*/  MOV R2, R3 ;  /* 0x0000000300027202 */ /* 0x000fe20000000f00 */
[----:B------:R-:W-:Y:S02]  /*17780*/  IMAD.MOV.U32 R35, RZ, RZ, R48 ;  /* 0x000000ffff237224 */ /* 0x000fe400078e0030 */
[----:B------:R-:W-:Y:S02]  /*17790*/  IMAD.MOV.U32 R3, RZ, RZ, R16 ;  /* 0x000000ffff037224 */ /* 0x000fe400078e0010 */
.L_x_62532:
[----:B------:R-:W-:Y:S05]  /*177a0*/  BSYNC B1 ;  /* 0x0000000000017941 */ /* 0x000fea0003800000 */
.L_x_62530:
        /* <DEDUP_REMOVED lines=9> */
.L_x_62534:
[----:B------:R-:W-:Y:S01]  /*17840*/  IMAD.MOV.U32 R46, RZ, RZ, R17 ;  /* 0x000000ffff2e7224 */ /* 0x000fe200078e0011 */
[----:B------:R-:W-:Y:S01]  /*17850*/  MOV R17, R18 ;  /* 0x0000001200117202 */ /* 0x000fe20000000f00 */
[----:B------:R-:W-:Y:S02]  /*17860*/  IMAD.MOV.U32 R16, RZ, RZ, R2 ;  /* 0x000000ffff107224 */ /* 0x000fe400078e0002 */
[----:B------:R-:W-:Y:S02]  /*17870*/  IMAD.MOV.U32 R2, RZ, RZ, R19 ;  /* 0x000000ffff027224 */ /* 0x000fe400078e0013 */
.L_x_62535:
[----:B------:R-:W-:Y:S05]  /*17880*/  BSYNC B1 ;  /* 0x0000000000017941 */ /* 0x000fea0003800000 */
.L_x_62533:
        /* <DEDUP_REMOVED lines=9> */
.L_x_62537:
[----:B------:R-:W-:Y:S02]  /*17920*/  IMAD.MOV.U32 R19, RZ, RZ, R46 ;  /* 0x000000ffff137224 */ /* 0x000fe400078e002e */
[----:B------:R-:W-:Y:S01]  /*17930*/  IMAD.MOV.U32 R18, RZ, RZ, R16 ;  /* 0x000000ffff127224 */ /* 0x000fe200078e0010 */
[----:B------:R-:W-:Y:S01]  /*17940*/  MOV R16, R39 ;  /* 0x0000002700107202 */ /* 0x000fe20000000f00 */
[----:B------:R-:W-:Y:S02]  /*17950*/  IMAD.MOV.U32 R46, RZ, RZ, R47 ;  /* 0x000000ffff2e7224 */ /* 0x000fe400078e002f */
.L_x_62538:
[----:B------:R-:W-:Y:S05]  /*17960*/  BSYNC B1 ;  /* 0x0000000000017941 */ /* 0x000fea0003800000 */
.L_x_62536:
        /* <DEDUP_REMOVED lines=9> */
.L_x_62540:
[----:B------:R-:W-:Y:S02]  /*17a00*/  IMAD.MOV.U32 R48, RZ, RZ, R19 ;  /* 0x000000ffff307224 */ /* 0x000fe400078e0013 */
[----:B------:R-:W-:Y:S02]  /*17a10*/  IMAD.MOV.U32 R37, RZ, RZ, R18 ;  /* 0x000000ffff257224 */ /* 0x000fe400078e0012 */
[----:B------:R-:W-:Y:S02]  /*17a20*/  IMAD.MOV.U32 R19, RZ, RZ, R14 ;  /* 0x000000ffff137224 */ /* 0x000fe400078e000e */
[----:B------:R-:W-:Y:S02]  /*17a30*/  IMAD.MOV.U32 R18, RZ, RZ, R13 ;  /* 0x000000ffff127224 */ /* 0x000fe400078e000d */
.L_x_62541:
[----:B------:R-:W-:Y:S05]  /*17a40*/  BSYNC B1 ;  /* 0x0000000000017941 */ /* 0x000fea0003800000 */
.L_x_62539:
        /* <DEDUP_REMOVED lines=9> */
.L_x_62543:
[----:B------:R-:W-:Y:S02]  /*17ae0*/  IMAD.MOV.U32 R14, RZ, RZ, R48 ;  /* 0x000000ffff0e7224 */ /* 0x000fe400078e0030 */
[----:B------:R-:W-:Y:S02]  /*17af0*/  IMAD.MOV.U32 R13, RZ, RZ, R37 ;  /* 0x000000ffff0d7224 */ /* 0x000fe400078e0025 */
[----:B------:R-:W-:Y:S02]  /*17b00*/  IMAD.MOV.U32 R48, RZ, RZ, R49 ;  /* 0x000000ffff307224 */ /* 0x000fe400078e0031 */
[----:B------:R-:W-:Y:S02]  /*17b10*/  IMAD.MOV.U32 R37, RZ, RZ, R12 ;  /* 0x000000ffff257224 */ /* 0x000fe400078e000c */
.L_x_62544:
[----:B------:R-:W-:Y:S05]  /*17b20*/  BSYNC B1 ;  /* 0x0000000000017941 */ /* 0x000fea0003800000 */
.L_x_62542:
        /* <DEDUP_REMOVED lines=9> */
.L_x_62546:
[----:B------:R-:W-:Y:S02]  /*17bc0*/  IMAD.MOV.U32 R58, RZ, RZ, R14 ;  /* 0x000000ffff3a7224 */ /* 0x000fe400078e000e */
[----:B------:R-:W-:Y:S02]  /*17bd0*/  IMAD.MOV.U32 R12, RZ, RZ, R13 ;  /* 0x000000ffff0c7224 */ /* 0x000fe400078e000d */
[----:B------:R-:W-:Y:S02]  /*17be0*/  IMAD.MOV.U32 R14, RZ, RZ, R11 ;  /* 0x000000ffff0e7224 */ /* 0x000fe400078e000b */
[----:B------:R-:W-:Y:S02]  /*17bf0*/  IMAD.MOV.U32 R13, RZ, RZ, R10 ;  /* 0x000000ffff0d7224 */ /* 0x000fe400078e000a */
.L_x_62547:
[----:B------:R-:W-:Y:S05]  /*17c00*/  BSYNC B1 ;  /* 0x0000000000017941 */ /* 0x000fea0003800000 */
.L_x_62545:
        /* <DEDUP_REMOVED lines=9> */
.L_x_62549:
[----:B------:R-:W-:Y:S01]  /*17ca0*/  MOV R11, R58 ;  /* 0x0000003a000b7202 */ /* 0x000fe20000000f00 */
[----:B------:R-:W-:Y:S02]  /*17cb0*/  IMAD.MOV.U32 R10, RZ, RZ, R12 ;  /* 0x000000ffff0a7224 */ /* 0x000fe400078e000c */
[----:B------:R-:W-:Y:S02]  /*17cc0*/  IMAD.MOV.U32 R58, RZ, RZ, R53 ;  /* 0x000000ffff3a7224 */ /* 0x000fe400078e0035 */
[----:B------:R-:W-:Y:S02]  /*17cd0*/  IMAD.MOV.U32 R12, RZ, RZ, R9 ;  /* 0x000000ffff0c7224 */ /* 0x000fe400078e0009 */
.L_x_62550:
[----:B------:R-:W-:Y:S05]  /*17ce0*/  BSYNC B1 ;  /* 0x0000000000017941 */ /* 0x000fea0003800000 */
.L_x_62548:
        /* <DEDUP_REMOVED lines=16> */
.L_x_62552:
[----:B------:R-:W-:Y:S02]  /*17df0*/  IMAD.MOV.U32 R60, RZ, RZ, R57 ;  /* 0x000000ffff3c7224 */ /* 0x000fe400078e0039 */
[----:B------:R-:W-:Y:S02]  /*17e00*/  IMAD.MOV.U32 R36, RZ, RZ, R15 ;  /* 0x000000ffff247224 */ /* 0x000fe400078e000f */
[----:B------:R-:W-:Y:S02]  /*17e10*/  IMAD.MOV.U32 R57, RZ, RZ, R38 ;  /* 0x000000ffff397224 */ /* 0x000fe400078e0026 */
[----:B------:R-:W-:Y:S02]  /*17e20*/  IMAD.MOV.U32 R15, RZ, RZ, R8 ;  /* 0x000000ffff0f7224 */ /* 0x000fe400078e0008 */
.L_x_62553:
[----:B------:R-:W-:Y:S05]  /*17e30*/  BSYNC B1 ;  /* 0x0000000000017941 */ /* 0x000fea0003800000 */
.L_x_62551:
        /* <DEDUP_REMOVED lines=9> */
.L_x_62555:
[----:B------:R-:W-:Y:S01]  /*17ed0*/  MOV R27, R60 ;  /* 0x0000003c001b7202 */ /* 0x000fe20000000f00 */
[----:B------:R-:W-:Y:S02]  /*17ee0*/  IMAD.MOV.U32 R9, RZ, RZ, R36 ;  /* 0x000000ffff097224 */ /* 0x000fe400078e0024 */
[----:B------:R-:W-:Y:S02]  /*17ef0*/  IMAD.MOV.U32 R60, RZ, RZ, R29 ;  /* 0x000000ffff3c7224 */ /* 0x000fe400078e001d */
[----:B------:R-:W-:Y:S02]  /*17f00*/  IMAD.MOV.U32 R36, RZ, RZ, R7 ;  /* 0x000000ffff247224 */ /* 0x000fe400078e0007 */
.L_x_62556:
[----:B------:R-:W-:Y:S05]  /*17f10*/  BSYNC B1 ;  /* 0x0000000000017941 */ /* 0x000fea0003800000 */
.L_x_62554:
        /* <DEDUP_REMOVED lines=9> */
.L_x_62558:
[----:B------:R-:W-:Y:S01]  /*17fb0*/  IMAD.MOV.U32 R38, RZ, RZ, R27 ;  /* 0x000000ffff267224 */ /* 0x000fe200078e001b */
[----:B------:R-:W-:Y:S01]  /*17fc0*/  MOV R8, R9 ;  /* 0x0000000900087202 */ /* 0x000fe20000000f00 */
[----:B------:R-:W-:Y:S02]  /*17fd0*/  IMAD.MOV.U32 R27, RZ, RZ, R40 ;  /* 0x000000ffff1b7224 */ /* 0x000fe400078e0028 */
[----:B------:R-:W-:Y:S02]  /*17fe0*/  IMAD.MOV.U32 R9, RZ, RZ, R6 ;  /* 0x000000ffff097224 */ /* 0x000fe400078e0006 */
.L_x_62559:
[----:B------:R-:W-:Y:S05]  /*17ff0*/  BSYNC B1 ;  /* 0x0000000000017941 */ /* 0x000fea0003800000 */
.L_x_62557:
        /* <DEDUP_REMOVED lines=9> */
.L_x_62561:
[----:B------:R-:W-:Y:S01]  /*18090*/  IMAD.MOV.U32 R29, RZ, RZ, R38 ;  /* 0x000000ffff1d7224 */ /* 0x000fe200078e0026 */
[----:B------:R-:W-:Y:S01]  /*180a0*/  MOV R38, R51 ;  /* 0x0000003300267202 */ /* 0x000fe20000000f00 */
[----:B------:R-:W-:Y:S02]  /*180b0*/  IMAD.MOV.U32 R7, RZ, RZ, R8 ;  /* 0x000000ffff077224 */ /* 0x000fe400078e0008 */
[----:B------:R-:W-:Y:S02]  /*180c0*/  IMAD.MOV.U32 R8, RZ, RZ, R31 ;  /* 0x000000ffff087224 */ /* 0x000fe400078e001f */
.L_x_62562:
[----:B------:R-:W-:Y:S05]  /*180d0*/  BSYNC B1 ;  /* 0x0000000000017941 */ /* 0x000fea0003800000 */
.L_x_62560:
        /* <DEDUP_REMOVED lines=9> */
.L_x_62564:
[----:B------:R-:W-:Y:S02]  /*18170*/  IMAD.MOV.U32 R40, RZ, RZ, R29 ;  /* 0x000000ffff287224 */ /* 0x000fe400078e001d */
[----:B------:R-:W-:Y:S01]  /*18180*/  IMAD.MOV.U32 R6, RZ, RZ, R7 ;  /* 0x000000ffff067224 */ /* 0x000fe200078e0007 */
[----:B------:R-:W-:Y:S01]  /*18190*/  MOV R7, R4 ;  /* 0x0000000400077202 */ /* 0x000fe20000000f00 */
[----:B------:R-:W-:Y:S02]  /*181a0*/  IMAD.MOV.U32 R29, RZ, RZ, R42 ;  /* 0x000000ffff1d7224 */ /* 0x000fe400078e002a */
.L_x_62565:
[----:B------:R-:W-:Y:S05]  /*181b0*/  BSYNC B1 ;  /* 0x0000000000017941 */ /* 0x000fea0003800000 */
.L_x_62563:
        /* <DEDUP_REMOVED lines=9> */
.L_x_62567:
[----:B------:R-:W-:Y:S02]  /*18250*/  IMAD.MOV.U32 R39, RZ, RZ, R40 ;  /* 0x000000ffff277224 */ /* 0x000fe400078e0028 */
[----:B------:R-:W-:Y:S02]  /*18260*/  IMAD.MOV.U32 R31, RZ, RZ, R6 ;  /* 0x000000ffff1f7224 */ /* 0x000fe400078e0006 */
[----:B------:R-:W-:Y:S02]  /*18270*/  IMAD.MOV.U32 R40, RZ, RZ, R33 ;  /* 0x000000ffff287224 */ /* 0x000fe400078e0021 */
[----:B------:R-:W-:Y:S02]  /*18280*/  IMAD.MOV.U32 R6, RZ, RZ, R5 ;  /* 0x000000ffff067224 */ /* 0x000fe400078e0005 */
.L_x_62568:
[----:B------:R-:W-:Y:S05]  /*18290*/  BSYNC B1 ;  /* 0x0000000000017941 */ /* 0x000fea0003800000 */
.L_x_62566:
        /* <DEDUP_REMOVED lines=9> */
.L_x_62570:
[----:B------:R-:W-:Y:S02]  /*18330*/  IMAD.MOV.U32 R42, RZ, RZ, R39 ;  /* 0x000000ffff2a7224 */ /* 0x000fe400078e0027 */
[----:B------:R-:W-:Y:S02]  /*18340*/  IMAD.MOV.U32 R4, RZ, RZ, R31 ;  /* 0x000000ffff047224 */ /* 0x000fe400078e001f */
[----:B------:R-:W-:Y:S02]  /*18350*/  IMAD.MOV.U32 R39, RZ, RZ, R56 ;  /* 0x000000ffff277224 */ /* 0x000fe400078e0038 */
[----:B------:R-:W-:Y:S02]  /*18360*/  IMAD.MOV.U32 R31, RZ, RZ, R44 ;  /* 0x000000ffff1f7224 */ /* 0x000fe400078e002c */
.L_x_62571:
[----:B------:R-:W-:Y:S05]  /*18370*/  BSYNC B1 ;  /* 0x0000000000017941 */ /* 0x000fea0003800000 */
.L_x_62569:
        /* <DEDUP_REMOVED lines=9> */
.L_x_62573:
[----:B------:R-:W-:Y:S02]  /*18410*/  IMAD.MOV.U32 R44, RZ, RZ, R42 ;  /* 0x000000ffff2c7224 */ /* 0x000fe400078e002a */
[----:B------:R-:W-:Y:S02]  /*18420*/  IMAD.MOV.U32 R5, RZ, RZ, R4 ;  /* 0x000000ffff057224 */ /* 0x000fe400078e0004 */
[----:B------:R-:W-:Y:S02]  /*18430*/  IMAD.MOV.U32 R42, RZ, RZ, R35 ;  /* 0x000000ffff2a7224 */ /* 0x000fe400078e0023 */
[----:B------:R-:W-:Y:S02]  /*18440*/  IMAD.MOV.U32 R4, RZ, RZ, R3 ;  /* 0x000000ffff047224 */ /* 0x000fe400078e0003 */
.L_x_62574:
[----:B------:R-:W-:Y:S05]  /*18450*/  BSYNC B1 ;  /* 0x0000000000017941 */ /* 0x000fea0003800000 */
.L_x_62572:
        /* <DEDUP_REMOVED lines=9> */
.L_x_62576:
[----:B------:R-:W-:Y:S01]  /*184f0*/  MOV R33, R44 ;  /* 0x0000002c00217202 */ /* 0x000fe20000000f00 */
[----:B------:R-:W-:Y:S02]  /*18500*/  IMAD.MOV.U32 R3, RZ, RZ, R5 ;  /* 0x000000ffff037224 */ /* 0x000fe400078e0005 */
[----:B------:R-:W-:Y:S02]  /*18510*/  IMAD.MOV.U32 R44, RZ, RZ, R17 ;  /* 0x000000ffff2c7224 */ /* 0x000fe400078e0011 */
[----:B------:R-:W-:Y:S02]  /*18520*/  IMAD.MOV.U32 R5, RZ, RZ, R2 ;  /* 0x000000ffff057224 */ /* 0x000fe400078e0002 */
.L_x_62577:
[----:B------:R-:W-:Y:S05]  /*18530*/  BSYNC B1 ;  /* 0x0000000000017941 */ /* 0x000fea0003800000 */
.L_x_62575:
        /* <DEDUP_REMOVED lines=9> */
.L_x_62579:
[----:B------:R-:W-:Y:S01]  /*185d0*/  IMAD.MOV.U32 R2, RZ, RZ, R33 ;  /* 0x000000ffff027224 */ /* 0x000fe200078e0021 */
[----:B------:R-:W-:Y:S01]  /*185e0*/  MOV R17, R3 ;  /* 0x0000000300117202 */ /* 0x000fe20000000f00 */
[----:B------:R-:W-:Y:S02]  /*185f0*/  IMAD.MOV.U32 R33, RZ, RZ, R46 ;  /* 0x000000ffff217224 */ /* 0x000fe400078e002e */
[----:B------:R-:W-:Y:S02]  /*18600*/  IMAD.MOV.U32 R3, RZ, RZ, R16 ;  /* 0x000000ffff037224 */ /* 0x000fe400078e0010 */
.L_x_62580:
[----:B------:R-:W-:Y:S05]  /*18610*/  BSYNC B1 ;  /* 0x0000000000017941 */ /* 0x000fea0003800000 */
.L_x_62578:
        /* <DEDUP_REMOVED lines=9> */
.L_x_62582:
[----:B------:R-:W-:Y:S01]  /*186b0*/  IMAD.MOV.U32 R35, RZ, RZ, R2 ;  /* 0x000000ffff237224 */ /* 0x000fe200078e0002 */
[----:B------:R-:W-:Y:S01]  /*186c0*/  MOV R2, R19 ;  /* 0x0000001300027202 */ /* 0x000fe20000000f00 */
[----:B------:R-:W-:Y:S02]  /*186d0*/  IMAD.MOV.U32 R16, RZ, RZ, R17 ;  /* 0x000000ffff107224 */ /* 0x000fe400078e0011 */
[----:B------:R-:W-:Y:S02]  /*186e0*/  IMAD.MOV.U32 R17, RZ, RZ, R18 ;  /* 0x000000ffff117224 */ /* 0x000fe400078e0012 */
.L_x_62583:
[----:B------:R-:W-:Y:S05]  /*186f0*/  BSYNC B1 ;  /* 0x0000000000017941 */ /* 0x000fea0003800000 */
.L_x_62581:
        /* <DEDUP_REMOVED lines=9> */
.L_x_62585:
[----:B------:R-:W-:Y:S02]  /*18790*/  IMAD.MOV.U32 R19, RZ, RZ, R35 ;  /* 0x000000ffff137224 */ /* 0x000fe400078e0023 */
[----:B------:R-:W-:Y:S01]  /*187a0*/  IMAD.MOV.U32 R18, RZ, RZ, R16 ;  /* 0x000000ffff127224 */ /* 0x000fe200078e0010 */
[----:B------:R-:W-:Y:S01]  /*187b0*/  MOV R16, R37 ;  /* 0x0000002500107202 */ /* 0x000fe20000000f00 */
[----:B------:R-:W-:Y:S02]  /*187c0*/  IMAD.MOV.U32 R35, RZ, RZ, R48 ;  /* 0x000000ffff237224 */ /* 0x000fe400078e0030 */
.L_x_62586:
[----:B------:R-:W-:Y:S05]  /*187d0*/  BSYNC B1 ;  /* 0x0000000000017941 */ /* 0x000fea0003800000 */
.L_x_62584:
        /* <DEDUP_REMOVED lines=9> */
.L_x_62588:
[----:B------:R-:W-:Y:S02]  /*18870*/  IMAD.MOV.U32 R47, RZ, RZ, R19 ;  /* 0x000000ffff2f7224 */ /* 0x000fe400078e0013 */
[----:B------:R-:W-:Y:S02]  /*18880*/  IMAD.MOV.U32 R37, RZ, RZ, R18 ;  /* 0x000000ffff257224 */ /* 0x000fe400078e0012 */
[----:B------:R-:W-:Y:S02]  /*18890*/  IMAD.MOV.U32 R19, RZ, RZ, R14 ;  /* 0x000000ffff137224 */ /* 0x000fe400078e000e */
[----:B------:R-:W-:Y:S02]  /*188a0*/  IMAD.MOV.U32 R18, RZ, RZ, R13 ;  /* 0x000000ffff127224 */ /* 0x000fe400078e000d */
.L_x_62589:
[----:B------:R-:W-:Y:S05]  /*188b0*/  BSYNC B1 ;  /* 0x0000000000017941 */ /* 0x000fea0003800000 */
.L_x_62587:
        /* <DEDUP_REMOVED lines=9> */
.L_x_62591:
[----:B------:R-:W-:Y:S02]  /*18950*/  IMAD.MOV.U32 R14, RZ, RZ, R47 ;  /* 0x000000ffff0e7224 */ /* 0x000fe400078e002f */
[----:B------:R-:W-:Y:S02]  /*18960*/  IMAD.MOV.U32 R13, RZ, RZ, R37 ;  /* 0x000000ffff0d7224 */ /* 0x000fe400078e0025 */
[----:B------:R-:W-:Y:S02]  /*18970*/  IMAD.MOV.U32 R47, RZ, RZ, R58 ;  /* 0x000000ffff2f7224 */ /* 0x000fe400078e003a */
[----:B------:R-:W-:Y:S02]  /*18980*/  IMAD.MOV.U32 R37, RZ, RZ, R12 ;  /* 0x000000ffff257224 */ /* 0x000fe400078e000c */
.L_x_62592:
[----:B------:R-:W-:Y:S05]  /*18990*/  BSYNC B1 ;  /* 0x0000000000017941 */ /* 0x000fea0003800000 */
.L_x_62590:
        /* <DEDUP_REMOVED lines=9> */
.L_x_62594:
[----:B------:R-:W-:Y:S02]  /*18a30*/  IMAD.MOV.U32 R46, RZ, RZ, R14 ;  /* 0x000000ffff2e7224 */ /* 0x000fe400078e000e */
[----:B------:R-:W-:Y:S02]  /*18a40*/  IMAD.MOV.U32 R12, RZ, RZ, R13 ;  /* 0x000000ffff0c7224 */ /* 0x000fe400078e000d */
[----:B------:R-:W-:Y:S02]  /*18a50*/  IMAD.MOV.U32 R14, RZ, RZ, R11 ;  /* 0x000000ffff0e7224 */ /* 0x000fe400078e000b */
[----:B------:R-:W-:Y:S02]  /*18a60*/  IMAD.MOV.U32 R13, RZ, RZ, R10 ;  /* 0x000000ffff0d7224 */ /* 0x000fe400078e000a */
.L_x_62595:
[----:B------:R-:W-:Y:S05]  /*18a70*/  BSYNC B1 ;  /* 0x0000000000017941 */ /* 0x000fea0003800000 */
.L_x_62593:
        /* <DEDUP_REMOVED lines=16> */
.L_x_62597:
[----:B------:R-:W-:Y:S02]  /*18b80*/  IMAD.MOV.U32 R34, RZ, RZ, R57 ;  /* 0x000000ffff227224 */ /* 0x000fe400078e0039 */
[----:B------:R-:W-:Y:S02]  /*18b90*/  IMAD.MOV.U32 R10, RZ, RZ, R15 ;  /* 0x000000ffff0a7224 */ /* 0x000fe400078e000f */
[----:B------:R-:W-:Y:S02]  /*18ba0*/  IMAD.MOV.U32 R57, RZ, RZ, R60 ;  /* 0x000000ffff397224 */ /* 0x000fe400078e003c */
[----:B------:R-:W-:Y:S02]  /*18bb0*/  IMAD.MOV.U32 R15, RZ, RZ, R36 ;  /* 0x000000ffff0f7224 */ /* 0x000fe400078e0024 */
.L_x_62598:
[----:B------:R-:W-:Y:S05]  /*18bc0*/  BSYNC B1 ;  /* 0x0000000000017941 */ /* 0x000fea0003800000 */
.L_x_62596:
        /* <DEDUP_REMOVED lines=9> */
.L_x_62600:
[----:B------:R-:W-:Y:S02]  /*18c60*/  IMAD.MOV.U32 R25, RZ, RZ, R34 ;  /* 0x000000ffff197224 */ /* 0x000fe400078e0022 */
[----:B------:R-:W-:Y:S02]  /*18c70*/  IMAD.MOV.U32 R11, RZ, RZ, R10 ;  /* 0x000000ffff0b7224 */ /* 0x000fe400078e000a */
[----:B------:R-:W-:Y:S02]  /*18c80*/  IMAD.MOV.U32 R34, RZ, RZ, R27 ;  /* 0x000000ffff227224 */ /* 0x000fe400078e001b */
[----:B------:R-:W-:Y:S02]  /*18c90*/  IMAD.MOV.U32 R10, RZ, RZ, R9 ;  /* 0x000000ffff0a7224 */ /* 0x000fe400078e0009 */
.L_x_62601:
[----:B------:R-:W-:Y:S05]  /*18ca0*/  BSYNC B1 ;  /* 0x0000000000017941 */ /* 0x000fea0003800000 */
.L_x_62599:
        /* <DEDUP_REMOVED lines=9> */
.L_x_62603:
[----:B------:R-:W-:Y:S01]  /*18d40*/  MOV R48, R25 ;  /* 0x0000001900307202 */ /* 0x000fe20000000f00 */
[----:B------:R-:W-:Y:S02]  /*18d50*/  IMAD.MOV.U32 R36, RZ, RZ, R11 ;  /* 0x000000ffff247224 */ /* 0x000fe400078e000b */
[----:B------:R-:W-:Y:S02]  /*18d60*/  IMAD.MOV.U32 R25, RZ, RZ, R38 ;  /* 0x000000ffff197224 */ /* 0x000fe400078e0026 */
[----:B------:R-:W-:Y:S02]  /*18d70*/  IMAD.MOV.U32 R11, RZ, RZ, R8 ;  /* 0x000000ffff0b7224 */ /* 0x000fe400078e0008 */
.L_x_62604:
[----:B------:R-:W-:Y:S05]  /*18d80*/  BSYNC B1 ;  /* 0x0000000000017941 */ /* 0x000fea0003800000 */
.L_x_62602:
        /* <DEDUP_REMOVED lines=9> */
.L_x_62606:
[----:B------:R-:W-:Y:S01]  /*18e20*/  IMAD.MOV.U32 R27, RZ, RZ, R48 ;  /* 0x000000ffff1b7224 */ /* 0x000fe200078e0030 */
[----:B------:R-:W-:Y:S01]  /*18e30*/  MOV R9, R36 ;  /* 0x0000002400097202 */ /* 0x000fe20000000f00 */
[----:B------:R-:W-:Y:S02]  /*18e40*/  IMAD.MOV.U32 R48, RZ, RZ, R29 ;  /* 0x000000ffff307224 */ /* 0x000fe400078e001d */
[----:B------:R-:W-:Y:S02]  /*18e50*/  IMAD.MOV.U32 R36, RZ, RZ, R7 ;  /* 0x000000ffff247224 */ /* 0x000fe400078e0007 */
.L_x_62607:
[----:B------:R-:W-:Y:S05]  /*18e60*/  BSYNC B1 ;  /* 0x0000000000017941 */ /* 0x000fea0003800000 */
.L_x_62605:
        /* <DEDUP_REMOVED lines=9> */
.L_x_62609:
[----:B------:R-:W-:Y:S01]  /*18f00*/  IMAD.MOV.U32 R38, RZ, RZ, R27 ;  /* 0x000000ffff267224 */ /* 0x000fe200078e001b */
[----:B------:R-:W-:Y:S01]  /*18f10*/  MOV R27, R40 ;  /* 0x00000028001b7202 */ /* 0x000fe20000000f00 */
[----:B------:R-:W-:Y:S02]  /*18f20*/  IMAD.MOV.U32 R8, RZ, RZ, R9 ;  /* 0x000000ffff087224 */ /* 0x000fe400078e0009 */
[----:B------:R-:W-:Y:S02]  /*18f30*/  IMAD.MOV.U32 R9, RZ, RZ, R6 ;  /* 0x000000ffff097224 */ /* 0x000fe400078e0006 */
.L_x_62610:
[----:B------:R-:W-:Y:S05]  /*18f40*/  BSYNC B1 ;  /* 0x0000000000017941 */ /* 0x000fea0003800000 */
.L_x_62608:
        /* <DEDUP_REMOVED lines=9> */
.L_x_62612:
[----:B------:R-:W-:Y:S02]  /*18fe0*/  IMAD.MOV.U32 R29, RZ, RZ, R38 ;  /* 0x000000ffff1d7224 */ /* 0x000fe400078e0026 */
[----:B------:R-:W-:Y:S01]  /*18ff0*/  IMAD.MOV.U32 R7, RZ, RZ, R8 ;  /* 0x000000ffff077224 */ /* 0x000fe200078e0008 */
[----:B------:R-:W-:Y:S01]  /*19000*/  MOV R8, R31 ;  /* 0x0000001f00087202 */ /* 0x000fe20000000f00 */
[----:B------:R-:W-:Y:S02]  /*19010*/  IMAD.MOV.U32 R38, RZ, RZ, R39 ;  /* 0x000000ffff267224 */ /* 0x000fe400078e0027 */
.L_x_62613:
[----:B------:R-:W-:Y:S05]  /*19020*/  BSYNC B1 ;  /* 0x0000000000017941 */ /* 0x000fea0003800000 */
.L_x_62611:
        /* <DEDUP_REMOVED lines=9> */
.L_x_62615:
[----:B------:R-:W-:Y:S02]  /*190c0*/  IMAD.MOV.U32 R31, RZ, RZ, R29 ;  /* 0x000000ffff1f7224 */ /* 0x000fe400078e001d */
[----:B------:R-:W-:Y:S02]  /*190d0*/  IMAD.MOV.U32 R6, RZ, RZ, R7 ;  /* 0x000000ffff067224 */ /* 0x000fe400078e0007 */
[----:B------:R-:W-:Y:S02]  /*190e0*/  IMAD.MOV.U32 R29, RZ, RZ, R42 ;  /* 0x000000ffff1d7224 */ /* 0x000fe400078e002a */
[----:B------:R-:W-:Y:S02]  /*190f0*/  IMAD.MOV.U32 R7, RZ, RZ, R4 ;  /* 0x000000ffff077224 */ /* 0x000fe400078e0004 */
.L_x_62616:
[----:B------:R-:W-:Y:S05]  /*19100*/  BSYNC B1 ;  /* 0x0000000000017941 */ /* 0x000fea0003800000 */
.L_x_62614:
        /* <DEDUP_REMOVED lines=9> */
.L_x_62618:
[----:B------:R-:W-:Y:S02]  /*191a0*/  IMAD.MOV.U32 R40, RZ, RZ, R31 ;  /* 0x000000ffff287224 */ /* 0x000fe400078e001f */
[----:B------:R-:W-:Y:S02]  /*191b0*/  IMAD.MOV.U32 R4, RZ, RZ, R6 ;  /* 0x000000ffff047224 */ /* 0x000fe400078e0006 */
[----:B------:R-:W-:Y:S02]  /*191c0*/  IMAD.MOV.U32 R31, RZ, RZ, R44 ;  /* 0x000000ffff1f7224 */ /* 0x000fe400078e002c */
[----:B------:R-:W-:Y:S02]  /*191d0*/  IMAD.MOV.U32 R6, RZ, RZ, R5 ;  /* 0x000000ffff067224 */ /* 0x000fe400078e0005 */
.L_x_62619:
[----:B------:R-:W-:Y:S05]  /*191e0*/  BSYNC B1 ;  /* 0x0000000000017941 */ /* 0x000fea0003800000 */
.L_x_62617:
        /* <DEDUP_REMOVED lines=9> */
.L_x_62621:
[----:B------:R-:W-:Y:S02]  /*19280*/  IMAD.MOV.U32 R5, RZ, RZ, R40 ;  /* 0x000000ffff057224 */ /* 0x000fe400078e0028 */
[----:B------:R-:W-:Y:S02]  /*19290*/  IMAD.MOV.U32 R42, RZ, RZ, R4 ;  /* 0x000000ffff2a7224 */ /* 0x000fe400078e0004 */
[----:B------:R-:W-:Y:S02]  /*192a0*/  IMAD.MOV.U32 R40, RZ, RZ, R33 ;  /* 0x000000ffff287224 */ /* 0x000fe400078e0021 */
[----:B------:R-:W-:Y:S02]  /*192b0*/  IMAD.MOV.U32 R4, RZ, RZ, R3 ;  /* 0x000000ffff047224 */ /* 0x000fe400078e0003 */
.L_x_62622:
[----:B------:R-:W-:Y:S05]  /*192c0*/  BSYNC B1 ;  /* 0x0000000000017941 */ /* 0x000fea0003800000 */
.L_x_62620:
        /* <DEDUP_REMOVED lines=9> */
.L_x_62624:
[----:B------:R-:W-:Y:S01]  /*19360*/  MOV R44, R5 ;  /* 0x00000005002c7202 */ /* 0x000fe20000000f00 */
[----:B------:R-:W-:Y:S02]  /*19370*/  IMAD.MOV.U32 R3, RZ, RZ, R42 ;  /* 0x000000ffff037224 */ /* 0x000fe400078e002a */
[----:B------:R-:W-:Y:S02]  /*19380*/  IMAD.MOV.U32 R5, RZ, RZ, R2 ;  /* 0x000000ffff057224 */ /* 0x000fe400078e0002 */
[----:B------:R-:W-:Y:S02]  /*19390*/  IMAD.MOV.U32 R42, RZ, RZ, R17 ;  /* 0x000000ffff2a7224 */ /* 0x000fe400078e0011 */
.L_x_62625:
[----:B------:R-:W-:Y:S05]  /*193a0*/  BSYNC B1 ;  /* 0x0000000000017941 */ /* 0x000fea0003800000 */
.L_x_62623:
        /* <DEDUP_REMOVED lines=9> */
.L_x_62627:
[----:B------:R-:W-:Y:S01]  /*19440*/  IMAD.MOV.U32 R2, RZ, RZ, R44 ;  /* 0x000000ffff027224 */ /* 0x000fe200078e002c */
[----:B------:R-:W-:Y:S01]  /*19450*/  MOV R17, R3 ;  /* 0x0000000300117202 */ /* 0x000fe20000000f00 */
[----:B------:R-:W-:Y:S02]  /*19460*/  IMAD.MOV.U32 R44, RZ, RZ, R35 ;  /* 0x000000ffff2c7224 */ /* 0x000fe400078e0023 */
[----:B------:R-:W-:Y:S02]  /*19470*/  IMAD.MOV.U32 R3, RZ, RZ, R16 ;  /* 0x000000ffff037224 */ /* 0x000fe400078e0010 */
.L_x_62628:
[----:B------:R-:W-:Y:S05]  /*19480*/  BSYNC B1 ;  /* 0x0000000000017941 */ /* 0x000fea0003800000 */
.L_x_62626:
        /* <DEDUP_REMOVED lines=9> */
.L_x_62630:
[----:B------:R-:W-:Y:S01]  /*19520*/  IMAD.MOV.U32 R56, RZ, RZ, R2 ;  /* 0x000000ffff387224 */ /* 0x000fe200078e0002 */
[----:B------:R-:W-:Y:S01]  /*19530*/  MOV R2, R19 ;  /* 0x0000001300027202 */ /* 0x000fe20000000f00 */
[----:B------:R-:W-:Y:S02]  /*19540*/  IMAD.MOV.U32 R16, RZ, RZ, R17 ;  /* 0x000000ffff107224 */ /* 0x000fe400078e0011 */
[----:B------:R-:W-:Y:S02]  /*19550*/  IMAD.MOV.U32 R17, RZ, RZ, R18 ;  /* 0x000000ffff117224 */ /* 0x000fe400078e0012 */
.L_x_62631:
[----:B------:R-:W-:Y:S05]  /*19560*/  BSYNC B1 ;  /* 0x0000000000017941 */ /* 0x000fea0003800000 */
.L_x_62629:
        /* <DEDUP_REMOVED lines=9> */
.L_x_62633:
[----:B------:R-:W-:Y:S02]  /*19600*/  IMAD.MOV.U32 R19, RZ, RZ, R56 ;  /* 0x000000ffff137224 */ /* 0x000fe400078e0038 */
[----:B------:R-:W-:Y:S01]  /*19610*/  IMAD.MOV.U32 R18, RZ, RZ, R16 ;  /* 0x000000ffff127224 */ /* 0x000fe200078e0010 */
[----:B------:R-:W-:Y:S01]  /*19620*/  MOV R16, R37 ;  /* 0x0000002500107202 */ /* 0x000fe20000000f00 */
[----:B------:R-:W-:Y:S02]  /*19630*/  IMAD.MOV.U32 R56, RZ, RZ, R47 ;  /* 0x000000ffff387224 */ /* 0x000fe400078e002f */
.L_x_62634:
[----:B------:R-:W-:Y:S05]  /*19640*/  BSYNC B1 ;  /* 0x0000000000017941 */ /* 0x000fea0003800000 */
.L_x_62632:
        /* <DEDUP_REMOVED lines=9> */
.L_x_62636:
[----:B------:R-:W-:Y:S02]  /*196e0*/  IMAD.MOV.U32 R35, RZ, RZ, R19 ;  /* 0x000000ffff237224 */ /* 0x000fe400078e0013 */
[----:B------:R-:W-:Y:S02]  /*196f0*/  IMAD.MOV.U32 R33, RZ, RZ, R18 ;  /* 0x000000ffff217224 */ /* 0x000fe400078e0012 */
[----:B------:R-:W-:Y:S02]  /*19700*/  IMAD.MOV.U32 R19, RZ, RZ, R14 ;  /* 0x000000ffff137224 */ /* 0x000fe400078e000e */
[----:B------:R-:W-:Y:S02]  /*19710*/  IMAD.MOV.U32 R18, RZ, RZ, R13 ;  /* 0x000000ffff127224 */ /* 0x000fe400078e000d */
.L_x_62637:
[----:B------:R-:W-:Y:S05]  /*19720*/  BSYNC B1 ;  /* 0x0000000000017941 */ /* 0x000fea0003800000 */
.L_x_62635:
        /* <DEDUP_REMOVED lines=9> */
.L_x_62639:
[----:B------:R-:W-:Y:S02]  /*197c0*/  IMAD.MOV.U32 R14, RZ, RZ, R35 ;  /* 0x000000ffff0e7224 */ /* 0x000fe400078e0023 */
[----:B------:R-:W-:Y:S02]  /*197d0*/  IMAD.MOV.U32 R13, RZ, RZ, R33 ;  /* 0x000000ffff0d7224 */ /* 0x000fe400078e0021 */
[----:B------:R-:W-:Y:S02]  /*197e0*/  IMAD.MOV.U32 R35, RZ, RZ, R46 ;  /* 0x000000ffff237224 */ /* 0x000fe400078e002e */
[----:B------:R-:W-:Y:S02]  /*197f0*/  IMAD.MOV.U32 R33, RZ, RZ, R12 ;  /* 0x000000ffff217224 */ /* 0x000fe400078e000c */
.L_x_62640:
[----:B------:R-:W-:Y:S05]  /*19800*/  BSYNC B1 ;  /* 0x0000000000017941 */ /* 0x000fea0003800000 */
.L_x_62638:
        /* <DEDUP_REMOVED lines=16> */
.L_x_62642:
[----:B------:R-:W-:Y:S02]  /*19910*/  IMAD.MOV.U32 R32, RZ, RZ, R57 ;  /* 0x000000ffff207224 */ /* 0x000fe400078e0039 */
[----:B------:R-:W-:Y:S02]  /*19920*/  IMAD.MOV.U32 R12, RZ, RZ, R15 ;  /* 0x000000ffff0c7224 */ /* 0x000fe400078e000f */
[----:B------:R-:W-:Y:S02]  /*19930*/  IMAD.MOV.U32 R57, RZ, RZ, R34 ;  /* 0x000000ffff397224 */ /* 0x000fe400078e0022 */
[----:B------:R-:W-:Y:S02]  /*19940*/  IMAD.MOV.U32 R15, RZ, RZ, R10 ;  /* 0x000000ffff0f7224 */ /* 0x000fe400078e000a */
.L_x_62643:
[----:B------:R-:W-:Y:S05]  /*19950*/  BSYNC B1 ;  /* 0x0000000000017941 */ /* 0x000fea0003800000 */
.L_x_62641:
        /* <DEDUP_REMOVED lines=9> */
.L_x_62645:
[----:B------:R-:W-:Y:S02]  /*199f0*/  IMAD.MOV.U32 R37, RZ, RZ, R32 ;  /* 0x000000ffff257224 */ /* 0x000fe400078e0020 */
[----:B------:R-:W-:Y:S02]  /*19a00*/  IMAD.MOV.U32 R23, RZ, RZ, R12 ;  /* 0x000000ffff177224 */ /* 0x000fe400078e000c */
[----:B------:R-:W-:Y:S02]  /*19a10*/  IMAD.MOV.U32 R32, RZ, RZ, R25 ;  /* 0x000000ffff207224 */ /* 0x000fe400078e0019 */
[----:B------:R-:W-:Y:S02]  /*19a20*/  IMAD.MOV.U32 R12, RZ, RZ, R11 ;  /* 0x000000ffff0c7224 */ /* 0x000fe400078e000b */
.L_x_62646:
[----:B------:R-:W-:Y:S05]  /*19a30*/  BSYNC B1 ;  /* 0x0000000000017941 */ /* 0x000fea0003800000 */
.L_x_62644:
        /* <DEDUP_REMOVED lines=9> */
.L_x_62648:
[----:B------:R-:W-:Y:S02]  /*19ad0*/  IMAD.MOV.U32 R34, RZ, RZ, R37 ;  /* 0x000000ffff227224 */ /* 0x000fe400078e0025 */
[----:B------:R-:W-:Y:S02]  /*19ae0*/  IMAD.MOV.U32 R10, RZ, RZ, R23 ;  /* 0x000000ffff0a7224 */ /* 0x000fe400078e0017 */
[----:B------:R-:W-:Y:S02]  /*19af0*/  IMAD.MOV.U32 R37, RZ, RZ, R48 ;  /* 0x000000ffff257224 */ /* 0x000fe400078e0030 */
[----:B------:R-:W-:Y:S02]  /*19b00*/  IMAD.MOV.U32 R23, RZ, RZ, R36 ;  /* 0x000000ffff177224 */ /* 0x000fe400078e0024 */
.L_x_62649:
[----:B------:R-:W-:Y:S05]  /*19b10*/  BSYNC B1 ;  /* 0x0000000000017941 */ /* 0x000fea0003800000 */
.L_x_62647:
        /* <DEDUP_REMOVED lines=9> */
.L_x_62651:
[----:B------:R-:W-:Y:S01]  /*19bb0*/  MOV R25, R34 ;  /* 0x0000002200197202 */ /* 0x000fe20000000f00 */
[----:B------:R-:W-:Y:S02]  /*19bc0*/  IMAD.MOV.U32 R11, RZ, RZ, R10 ;  /* 0x000000ffff0b7224 */ /* 0x000fe400078e000a */
[----:B------:R-:W-:Y:S02]  /*19bd0*/  IMAD.MOV.U32 R34, RZ, RZ, R27 ;  /* 0x000000ffff227224 */ /* 0x000fe400078e001b */
[----:B------:R-:W-:Y:S02]  /*19be0*/  IMAD.MOV.U32 R10, RZ, RZ, R9 ;  /* 0x000000ffff0a7224 */ /* 0x000fe400078e0009 */
.L_x_62652:
[----:B------:R-:W-:Y:S05]  /*19bf0*/  BSYNC B1 ;  /* 0x0000000000017941 */ /* 0x000fea0003800000 */
.L_x_62650:
        /* <DEDUP_REMOVED lines=9> */
.L_x_62654:
[----:B------:R-:W-:Y:S01]  /*19c90*/  IMAD.MOV.U32 R46, RZ, RZ, R25 ;  /* 0x000000ffff2e7224 */ /* 0x000fe200078e0019 */
[----:B------:R-:W-:Y:S01]  /*19ca0*/  MOV R36, R11 ;  /* 0x0000000b00247202 */ /* 0x000fe20000000f00 */
[----:B------:R-:W-:Y:S02]  /*19cb0*/  IMAD.MOV.U32 R25, RZ, RZ, R38 ;  /* 0x000000ffff197224 */ /* 0x000fe400078e0026 */
[----:B------:R-:W-:Y:S02]  /*19cc0*/  IMAD.MOV.U32 R11, RZ, RZ, R8 ;  /* 0x000000ffff0b7224 */ /* 0x000fe400078e0008 */
.L_x_62655:
[----:B------:R-:W-:Y:S05]  /*19cd0*/  BSYNC B1 ;  /* 0x0000000000017941 */ /* 0x000fea0003800000 */
.L_x_62653:
        /* <DEDUP_REMOVED lines=9> */
.L_x_62657:
[----:B------:R-:W-:Y:S01]  /*19d70*/  IMAD.MOV.U32 R8, RZ, RZ, R46 ;  /* 0x000000ffff087224 */ /* 0x000fe200078e002e */
[----:B------:R-:W-:Y:S01]  /*19d80*/  MOV R46, R29 ;  /* 0x0000001d002e7202 */ /* 0x000fe20000000f00 */
[----:B------:R-:W-:Y:S02]  /*19d90*/  IMAD.MOV.U32 R9, RZ, RZ, R36 ;  /* 0x000000ffff097224 */ /* 0x000fe400078e0024 */
[----:B------:R-:W-:Y:S02]  /*19da0*/  IMAD.MOV.U32 R36, RZ, RZ, R7 ;  /* 0x000000ffff247224 */ /* 0x000fe400078e0007 */
.L_x_62658:
[----:B------:R-:W-:Y:S05]  /*19db0*/  BSYNC B1 ;  /* 0x0000000000017941 */ /* 0x000fea0003800000 */
.L_x_62656:
        /* <DEDUP_REMOVED lines=9> */
.L_x_62660:
[----:B------:R-:W-:Y:S02]  /*19e50*/  IMAD.MOV.U32 R27, RZ, RZ, R8 ;  /* 0x000000ffff1b7224 */ /* 0x000fe400078e0008 */
[----:B------:R-:W-:Y:S01]  /*19e60*/  IMAD.MOV.U32 R7, RZ, RZ, R9 ;  /* 0x000000ffff077224 */ /* 0x000fe200078e0009 */
[----:B------:R-:W-:Y:S01]  /*19e70*/  MOV R9, R6 ;  /* 0x0000000600097202 */ /* 0x000fe20000000f00 */
[----:B------:R-:W-:Y:S02]  /*19e80*/  IMAD.MOV.U32 R8, RZ, RZ, R31 ;  /* 0x000000ffff087224 */ /* 0x000fe400078e001f */
.L_x_62661:
[----:B------:R-:W-:Y:S05]  /*19e90*/  BSYNC B1 ;  /* 0x0000000000017941 */ /* 0x000fea0003800000 */
.L_x_62659:
        /* <DEDUP_REMOVED lines=9> */
.L_x_62663:
[----:B------:R-:W-:Y:S02]  /*19f30*/  IMAD.MOV.U32 R6, RZ, RZ, R27 ;  /* 0x000000ffff067224 */ /* 0x000fe400078e001b */
[----:B------:R-:W-:Y:S02]  /*19f40*/  IMAD.MOV.U32 R29, RZ, RZ, R7 ;  /* 0x000000ffff1d7224 */ /* 0x000fe400078e0007 */
[----:B------:R-:W-:Y:S02]  /*19f50*/  IMAD.MOV.U32 R27, RZ, RZ, R40 ;  /* 0x000000ffff1b7224 */ /* 0x000fe400078e0028 */
[----:B------:R-:W-:Y:S02]  /*19f60*/  IMAD.MOV.U32 R7, RZ, RZ, R4 ;  /* 0x000000ffff077224 */ /* 0x000fe400078e0004 */
.L_x_62664:
[----:B------:R-:W-:Y:S05]  /*19f70*/  BSYNC B1 ;  /* 0x0000000000017941 */ /* 0x000fea0003800000 */
.L_x_62662:
        /* <DEDUP_REMOVED lines=9> */
.L_x_62666:
[----:B------:R-:W-:Y:S02]  /*1a010*/  IMAD.MOV.U32 R31, RZ, RZ, R6 ;  /* 0x000000ffff1f7224 */ /* 0x000fe400078e0006 */
[----:B------:R-:W-:Y:S02]  /*1a020*/  IMAD.MOV.U32 R4, RZ, RZ, R29 ;  /* 0x000000ffff047224 */ /* 0x000fe400078e001d */
[----:B------:R-:W-:Y:S02]  /*1a030*/  IMAD.MOV.U32 R6, RZ, RZ, R5 ;  /* 0x000000ffff067224 */ /* 0x000fe400078e0005 */
[----:B------:R-:W-:Y:S02]  /*1a040*/  IMAD.MOV.U32 R29, RZ, RZ, R42 ;  /* 0x000000ffff1d7224 */ /* 0x000fe400078e002a */
.L_x_62667:
[----:B------:R-:W-:Y:S05]  /*1a050*/  BSYNC B1 ;  /* 0x0000000000017941 */ /* 0x000fea0003800000 */
.L_x_62665:
        /* <DEDUP_REMOVED lines=9> */
.L_x_62669:
[----:B------:R-:W-:Y:S02]  /*1a0f0*/  IMAD.MOV.U32 R5, RZ, RZ, R31 ;  /* 0x000000ffff057224 */ /* 0x000fe400078e001f */
[----:B------:R-:W-:Y:S02]  /*1a100*/  IMAD.MOV.U32 R38, RZ, RZ, R4 ;  /* 0x000000ffff267224 */ /* 0x000fe400078e0004 */
[----:B------:R-:W-:Y:S02]  /*1a110*/  IMAD.MOV.U32 R31, RZ, RZ, R44 ;  /* 0x000000ffff1f7224 */ /* 0x000fe400078e002c */
[----:B------:R-:W-:Y:S02]  /*1a120*/  IMAD.MOV.U32 R4, RZ, RZ, R3 ;  /* 0x000000ffff047224 */ /* 0x000fe400078e0003 */
.L_x_62670:
[----:B------:R-:W-:Y:S05]  /*1a130*/  BSYNC B1 ;  /* 0x0000000000017941 */ /* 0x000fea0003800000 */
.L_x_62668:
        /* <DEDUP_REMOVED lines=9> */
.L_x_62672:
[----:B------:R-:W-:Y:S01]  /*1a1d0*/  MOV R39, R5 ;  /* 0x0000000500277202 */ /* 0x000fe20000000f00 */
[----:B------:R-:W-:Y:S02]  /*1a1e0*/  IMAD.MOV.U32 R3, RZ, RZ, R38 ;  /* 0x000000ffff037224 */ /* 0x000fe400078e0026 */
[----:B------:R-:W-:Y:S02]  /*1a1f0*/  IMAD.MOV.U32 R5, RZ, RZ, R2 ;  /* 0x000000ffff057224 */ /* 0x000fe400078e0002 */
[----:B------:R-:W-:Y:S02]  /*1a200*/  IMAD.MOV.U32 R38, RZ, RZ, R17 ;  /* 0x000000ffff267224 */ /* 0x000fe400078e0011 */
.L_x_62673:
[----:B------:R-:W-:Y:S05]  /*1a210*/  BSYNC B1 ;  /* 0x0000000000017941 */ /* 0x000fea0003800000 */
.L_x_62671:
        /* <DEDUP_REMOVED lines=9> */
.L_x_62675:
[----:B------:R-:W-:Y:S01]  /*1a2b0*/  IMAD.MOV.U32 R2, RZ, RZ, R39 ;  /* 0x000000ffff027224 */ /* 0x000fe200078e0027 */
[----:B------:R-:W-:Y:S01]  /*1a2c0*/  MOV R17, R3 ;  /* 0x0000000300117202 */ /* 0x000fe20000000f00 */
[----:B------:R-:W-:Y:S02]  /*1a2d0*/  IMAD.MOV.U32 R39, RZ, RZ, R56 ;  /* 0x000000ffff277224 */ /* 0x000fe400078e0038 */
[----:B------:R-:W-:Y:S02]  /*1a2e0*/  IMAD.MOV.U32 R3, RZ, RZ, R16 ;  /* 0x000000ffff037224 */ /* 0x000fe400078e0010 */
.L_x_62676:
[----:B------:R-:W-:Y:S05]  /*1a2f0*/  BSYNC B1 ;  /* 0x0000000000017941 */ /* 0x000fea0003800000 */
.L_x_62674:
        /* <DEDUP_REMOVED lines=9> */
.L_x_62678:
[----:B------:R-:W-:Y:S01]  /*1a390*/  IMAD.MOV.U32 R40, RZ, RZ, R2 ;  /* 0x000000ffff287224 */ /* 0x000fe200078e0002 */
[----:B------:R-:W-:Y:S01]  /*1a3a0*/  MOV R2, R19 ;  /* 0x0000001300027202 */ /* 0x000fe20000000f00 */
[----:B------:R-:W-:Y:S02]  /*1a3b0*/  IMAD.MOV.U32 R16, RZ, RZ, R17 ;  /* 0x000000ffff107224 */ /* 0x000fe400078e0011 */
[----:B------:R-:W-:Y:S02]  /*1a3c0*/  IMAD.MOV.U32 R17, RZ, RZ, R18 ;  /* 0x000000ffff117224 */ /* 0x000fe400078e0012 */
.L_x_62679:
[----:B------:R-:W-:Y:S05]  /*1a3d0*/  BSYNC B1 ;  /* 0x0000000000017941 */ /* 0x000fea0003800000 */
.L_x_62677:
        /* <DEDUP_REMOVED lines=9> */
.L_x_62681:
[----:B------:R-:W-:Y:S02]  /*1a470*/  IMAD.MOV.U32 R19, RZ, RZ, R40 ;  /* 0x000000ffff137224 */ /* 0x000fe400078e0028 */
[----:B------:R-:W-:Y:S01]  /*1a480*/  IMAD.MOV.U32 R18, RZ, RZ, R16 ;  /* 0x000000ffff127224 */ /* 0x000fe200078e0010 */
[----:B------:R-:W-:Y:S01]  /*1a490*/  MOV R16, R33 ;  /* 0x0000002100107202 */ /* 0x000fe20000000f00 */
[----:B------:R-:W-:Y:S02]  /*1a4a0*/  IMAD.MOV.U32 R40, RZ, RZ, R35 ;  /* 0x000000ffff287224 */ /* 0x000fe400078e0023 */
.L_x_62682:
[----:B------:R-:W-:Y:S05]  /*1a4b0*/  BSYNC B1 ;  /* 0x0000000000017941 */ /* 0x000fea0003800000 */
.L_x_62680:
        /* <DEDUP_REMOVED lines=9> */
.L_x_62684:
[----:B------:R-:W-:Y:S02]  /*1a550*/  IMAD.MOV.U32 R35, RZ, RZ, R19 ;  /* 0x000000ffff237224 */ /* 0x000fe400078e0013 */
[----:B------:R-:W-:Y:S02]  /*1a560*/  IMAD.MOV.U32 R33, RZ, RZ, R18 ;  /* 0x000000ffff217224 */ /* 0x000fe400078e0012 */
[----:B------:R-:W-:Y:S02]  /*1a570*/  IMAD.MOV.U32 R19, RZ, RZ, R14 ;  /* 0x000000ffff137224 */ /* 0x000fe400078e000e */
[----:B------:R-:W-:Y:S02]  /*1a580*/  IMAD.MOV.U32 R18, RZ, RZ, R13 ;  /* 0x000000ffff127224 */ /* 0x000fe400078e000d */
.L_x_62685:
[----:B------:R-:W-:Y:S05]  /*1a590*/  BSYNC B1 ;  /* 0x0000000000017941 */ /* 0x000fea0003800000 */
.L_x_62683:
        /* <DEDUP_REMOVED lines=16> */
.L_x_62687:
[----:B------:R-:W-:Y:S02]  /*1a6a0*/  IMAD.MOV.U32 R30, RZ, RZ, R57 ;  /* 0x000000ffff1e7224 */ /* 0x000fe400078e0039 */
[----:B------:R-:W-:Y:S01]  /*1a6b0*/  IMAD.MOV.U32 R14, RZ, RZ, R15 ;  /* 0x000000ffff0e7224 */ /* 0x000fe200078e000f */
[----:B------:R-:W-:Y:S01]  /*1a6c0*/  MOV R15, R12 ;  /* 0x0000000c000f7202 */ /* 0x000fe20000000f00 */
[----:B------:R-:W-:Y:S02]  /*1a6d0*/  IMAD.MOV.U32 R57, RZ, RZ, R32 ;  /* 0x000000ffff397224 */ /* 0x000fe400078e0020 */
.L_x_62688:
[----:B------:R-:W-:Y:S05]  /*1a6e0*/  BSYNC B1 ;  /* 0x0000000000017941 */ /* 0x000fea0003800000 */
.L_x_62686:
        /* <DEDUP_REMOVED lines=9> */
.L_x_62690:
[----:B------:R-:W-:Y:S02]  /*1a780*/  IMAD.MOV.U32 R21, RZ, RZ, R30 ;  /* 0x000000ffff157224 */ /* 0x000fe400078e001e */
[----:B------:R-:W-:Y:S02]  /*1a790*/  IMAD.MOV.U32 R13, RZ, RZ, R14 ;  /* 0x000000ffff0d7224 */ /* 0x000fe400078e000e */
[----:B------:R-:W-:Y:S02]  /*1a7a0*/  IMAD.MOV.U32 R30, RZ, RZ, R37 ;  /* 0x000000ffff1e7224 */ /* 0x000fe400078e0025 */
[----:B------:R-:W-:Y:S02]  /*1a7b0*/  IMAD.MOV.U32 R14, RZ, RZ, R23 ;  /* 0x000000ffff0e7224 */ /* 0x000fe400078e0017 */
.L_x_62691:
[----:B------:R-:W-:Y:S05]  /*1a7c0*/  BSYNC B1 ;  /* 0x0000000000017941 */ /* 0x000fea0003800000 */
.L_x_62689:
        /* <DEDUP_REMOVED lines=9> */
.L_x_62693:
[----:B------:R-:W-:Y:S02]  /*1a860*/  IMAD.MOV.U32 R32, RZ, RZ, R21 ;  /* 0x000000ffff207224 */ /* 0x000fe400078e0015 */
[----:B------:R-:W-:Y:S02]  /*1a870*/  IMAD.MOV.U32 R12, RZ, RZ, R13 ;  /* 0x000000ffff0c7224 */ /* 0x000fe400078e000d */
[----:B------:R-:W-:Y:S02]  /*1a880*/  IMAD.MOV.U32 R21, RZ, RZ, R34 ;  /* 0x000000ffff157224 */ /* 0x000fe400078e0022 */
[----:B------:R-:W-:Y:S02]  /*1a890*/  IMAD.MOV.U32 R13, RZ, RZ, R10 ;  /* 0x000000ffff0d7224 */ /* 0x000fe400078e000a */
.L_x_62694:
[----:B------:R-:W-:Y:S05]  /*1a8a0*/  BSYNC B1 ;  /* 0x0000000000017941 */ /* 0x000fea0003800000 */
.L_x_62692:
        /* <DEDUP_REMOVED lines=9> */
.L_x_62696:
[----:B------:R-:W-:Y:S02]  /*1a940*/  IMAD.MOV.U32 R37, RZ, RZ, R32 ;  /* 0x000000ffff257224 */ /* 0x000fe400078e0020 */
[----:B------:R-:W-:Y:S02]  /*1a950*/  IMAD.MOV.U32 R23, RZ, RZ, R12 ;  /* 0x000000ffff177224 */ /* 0x000fe400078e000c */
[----:B------:R-:W-:Y:S02]  /*1a960*/  IMAD.MOV.U32 R32, RZ, RZ, R25 ;  /* 0x000000ffff207224 */ /* 0x000fe400078e0019 */
[----:B------:R-:W-:Y:S02]  /*1a970*/  IMAD.MOV.U32 R12, RZ, RZ, R11 ;  /* 0x000000ffff0c7224 */ /* 0x000fe400078e000b */
.L_x_62697:
[----:B------:R-:W-:Y:S05]  /*1a980*/  BSYNC B1 ;  /* 0x0000000000017941 */ /* 0x000fea0003800000 */
.L_x_62695:
        /* <DEDUP_REMOVED lines=9> */
.L_x_62699:
[----:B------:R-:W-:Y:S01]  /*1aa20*/  MOV R11, R37 ;  /* 0x00000025000b7202 */ /* 0x000fe20000000f00 */
[----:B------:R-:W-:Y:S02]  /*1aa30*/  IMAD.MOV.U32 R10, RZ, RZ, R23 ;  /* 0x000000ffff0a7224 */ /* 0x000fe400078e0017 */
[----:B------:R-:W-:Y:S02]  /*1aa40*/  IMAD.MOV.U32 R37, RZ, RZ, R46 ;  /* 0x000000ffff257224 */ /* 0x000fe400078e002e */
[----:B------:R-:W-:Y:S02]  /*1aa50*/  IMAD.MOV.U32 R23, RZ, RZ, R36 ;  /* 0x000000ffff177224 */ /* 0x000fe400078e0024 */
.L_x_62700:
[----:B------:R-:W-:Y:S05]  /*1aa60*/  BSYNC B1 ;  /* 0x0000000000017941 */ /* 0x000fea0003800000 */
.L_x_62698:
        /* <DEDUP_REMOVED lines=9> */
.L_x_62702:
[----:B------:R-:W-:Y:S01]  /*1ab00*/  IMAD.MOV.U32 R36, RZ, RZ, R11 ;  /* 0x000000ffff247224 */ /* 0x000fe200078e000b */
[----:B------:R-:W-:Y:S01]  /*1ab10*/  MOV R34, R10 ;  /* 0x0000000a00227202 */ /* 0x000fe20000000f00 */
[----:B------:R-:W-:Y:S02]  /*1ab20*/  IMAD.MOV.U32 R11, RZ, RZ, R8 ;  /* 0x000000ffff0b7224 */ /* 0x000fe400078e0008 */
[----:B------:R-:W-:Y:S02]  /*1ab30*/  IMAD.MOV.U32 R10, RZ, RZ, R9 ;  /* 0x000000ffff0a7224 */ /* 0x000fe400078e0009 */
.L_x_62703:
[----:B------:R-:W-:Y:S05]  /*1ab40*/  BSYNC B1 ;  /* 0x0000000000017941 */ /* 0x000fea0003800000 */
.L_x_62701:
        /* <DEDUP_REMOVED lines=9> */
.L_x_62705:
[----:B------:R-:W-:Y:S01]  /*1abe0*/  IMAD.MOV.U32 R9, RZ, RZ, R36 ;  /* 0x000000ffff097224 */ /* 0x000fe200078e0024 */
[----:B------:R-:W-:Y:S01]  /*1abf0*/  MOV R36, R27 ;  /* 0x0000001b00247202 */ /* 0x000fe20000000f00 */
[----:B------:R-:W-:Y:S02]  /*1ac00*/  IMAD.MOV.U32 R8, RZ, RZ, R34 ;  /* 0x000000ffff087224 */ /* 0x000fe400078e0022 */
[----:B------:R-:W-:Y:S02]  /*1ac10*/  IMAD.MOV.U32 R34, RZ, RZ, R7 ;  /* 0x000000ffff227224 */ /* 0x000fe400078e0007 */
.L_x_62706:
[----:B------:R-:W-:Y:S05]  /*1ac20*/  BSYNC B1 ;  /* 0x0000000000017941 */ /* 0x000fea0003800000 */
.L_x_62704:
        /* <DEDUP_REMOVED lines=9> */
.L_x_62708:
[----:B------:R-:W-:Y:S02]  /*1acc0*/  IMAD.MOV.U32 R42, RZ, RZ, R9 ;  /* 0x000000ffff2a7224 */ /* 0x000fe400078e0009 */
[----:B------:R-:W-:Y:S01]  /*1acd0*/  IMAD.MOV.U32 R7, RZ, RZ, R8 ;  /* 0x000000ffff077224 */ /* 0x000fe200078e0008 */
[----:B------:R-:W-:Y:S01]  /*1ace0*/  MOV R8, R29 ;  /* 0x0000001d00087202 */ /* 0x000fe20000000f00 */
[----:B------:R-:W-:Y:S02]  /*1acf0*/  IMAD.MOV.U32 R9, RZ, RZ, R6 ;  /* 0x000000ffff097224 */ /* 0x000fe400078e0006 */
.L_x_62709:
[----:B------:R-:W-:Y:S05]  /*1ad00*/  BSYNC B1 ;  /* 0x0000000000017941 */ /* 0x000fea0003800000 */
.L_x_62707:
        /* <DEDUP_REMOVED lines=9> */
.L_x_62711:
[----:B------:R-:W-:Y:S02]  /*1ada0*/  IMAD.MOV.U32 R6, RZ, RZ, R42 ;  /* 0x000000ffff067224 */ /* 0x000fe400078e002a */
[----:B------:R-:W-:Y:S02]  /*1adb0*/  IMAD.MOV.U32 R25, RZ, RZ, R7 ;  /* 0x000000ffff197224 */ /* 0x000fe400078e0007 */
[----:B------:R-:W-:Y:S02]  /*1adc0*/  IMAD.MOV.U32 R42, RZ, RZ, R31 ;  /* 0x000000ffff2a7224 */ /* 0x000fe400078e001f */
[----:B------:R-:W-:Y:S02]  /*1add0*/  IMAD.MOV.U32 R7, RZ, RZ, R4 ;  /* 0x000000ffff077224 */ /* 0x000fe400078e0004 */
.L_x_62712:
[----:B------:R-:W-:Y:S05]  /*1ade0*/  BSYNC B1 ;  /* 0x0000000000017941 */ /* 0x000fea0003800000 */
.L_x_62710:
        /* <DEDUP_REMOVED lines=9> */
.L_x_62714:
[----:B------:R-:W-:Y:S02]  /*1ae80*/  IMAD.MOV.U32 R44, RZ, RZ, R6 ;  /* 0x000000ffff2c7224 */ /* 0x000fe400078e0006 */
[----:B------:R-:W-:Y:S02]  /*1ae90*/  IMAD.MOV.U32 R4, RZ, RZ, R25 ;  /* 0x000000ffff047224 */ /* 0x000fe400078e0019 */
[----:B------:R-:W-:Y:S02]  /*1aea0*/  IMAD.MOV.U32 R6, RZ, RZ, R5 ;  /* 0x000000ffff067224 */ /* 0x000fe400078e0005 */
[----:B------:R-:W-:Y:S02]  /*1aeb0*/  IMAD.MOV.U32 R25, RZ, RZ, R38 ;  /* 0x000000ffff197224 */ /* 0x000fe400078e0026 */
.L_x_62715:
[----:B------:R-:W-:Y:S05]  /*1aec0*/  BSYNC B1 ;  /* 0x0000000000017941 */ /* 0x000fea0003800000 */
.L_x_62713:
        /* <DEDUP_REMOVED lines=9> */
.L_x_62717:
[----:B------:R-:W-:Y:S02]  /*1af60*/  IMAD.MOV.U32 R5, RZ, RZ, R44 ;  /* 0x000000ffff057224 */ /* 0x000fe400078e002c */
[----:B------:R-:W-:Y:S02]  /*1af70*/  IMAD.MOV.U32 R38, RZ, RZ, R4 ;  /* 0x000000ffff267224 */ /* 0x000fe400078e0004 */
[----:B------:R-:W-:Y:S02]  /*1af80*/  IMAD.MOV.U32 R44, RZ, RZ, R39 ;  /* 0x000000ffff2c7224 */ /* 0x000fe400078e0027 */
[----:B------:R-:W-:Y:S02]  /*1af90*/  IMAD.MOV.U32 R4, RZ, RZ, R3 ;  /* 0x000000ffff047224 */ /* 0x000fe400078e0003 */
.L_x_62718:
[----:B------:R-:W-:Y:S05]  /*1afa0*/  BSYNC B1 ;  /* 0x0000000000017941 */ /* 0x000fea0003800000 */
.L_x_62716:
        /* <DEDUP_REMOVED lines=9> */
.L_x_62720:
[----:B------:R-:W-:Y:S01]  /*1b040*/  MOV R27, R5 ;  /* 0x00000005001b7202 */ /* 0x000fe20000000f00 */
[----:B------:R-:W-:Y:S02]  /*1b050*/  IMAD.MOV.U32 R3, RZ, RZ, R38 ;  /* 0x000000ffff037224 */ /* 0x000fe400078e0026 */
[----:B------:R-:W-:Y:S02]  /*1b060*/  IMAD.MOV.U32 R5, RZ, RZ, R2 ;  /* 0x000000ffff057224 */ /* 0x000fe400078e0002 */
[----:B------:R-:W-:Y:S02]  /*1b070*/  IMAD.MOV.U32 R38, RZ, RZ, R17 ;  /* 0x000000ffff267224 */ /* 0x000fe400078e0011 */
.L_x_62721:
[----:B------:R-:W-:Y:S05]  /*1b080*/  BSYNC B1 ;  /* 0x0000000000017941 */ /* 0x000fea0003800000 */
.L_x_62719:
        /* <DEDUP_REMOVED lines=9> */
.L_x_62723:
[----:B------:R-:W-:Y:S01]  /*1b120*/  IMAD.MOV.U32 R2, RZ, RZ, R27 ;  /* 0x000000ffff027224 */ /* 0x000fe200078e001b */
[----:B------:R-:W-:Y:S01]  /*1b130*/  MOV R17, R3 ;  /* 0x0000000300117202 */ /* 0x000fe20000000f00 */
[----:B------:R-:W-:Y:S02]  /*1b140*/  IMAD.MOV.U32 R27, RZ, RZ, R40 ;  /* 0x000000ffff1b7224 */ /* 0x000fe400078e0028 */
[----:B------:R-:W-:Y:S02]  /*1b150*/  IMAD.MOV.U32 R3, RZ, RZ, R16 ;  /* 0x000000ffff037224 */ /* 0x000fe400078e0010 */
.L_x_62724:
[----:B------:R-:W-:Y:S05]  /*1b160*/  BSYNC B1 ;  /* 0x0000000000017941 */ /* 0x000fea0003800000 */
.L_x_62722:
        /* <DEDUP_REMOVED lines=9> */
.L_x_62726:
[----:B------:R-:W-:Y:S01]  /*1b200*/  IMAD.MOV.U32 R40, RZ, RZ, R2 ;  /* 0x000000ffff287224 */ /* 0x000fe200078e0002 */
[----:B------:R-:W-:Y:S01]  /*1b210*/  MOV R2, R19 ;  /* 0x0000001300027202 */ /* 0x000fe20000000f00 */
[----:B------:R-:W-:Y:S02]  /*1b220*/  IMAD.MOV.U32 R16, RZ, RZ, R17 ;  /* 0x000000ffff107224 */ /* 0x000fe400078e0011 */
[----:B------:R-:W-:Y:S02]  /*1b230*/  IMAD.MOV.U32 R17, RZ, RZ, R18 ;  /* 0x000000ffff117224 */ /* 0x000fe400078e0012 */
.L_x_62727:
[----:B------:R-:W-:Y:S05]  /*1b240*/  BSYNC B1 ;  /* 0x0000000000017941 */ /* 0x000fea0003800000 */
.L_x_62725:
        /* <DEDUP_REMOVED lines=9> */
.L_x_62729:
[----:B------:R-:W-:Y:S02]  /*1b2e0*/  IMAD.MOV.U32 R19, RZ, RZ, R40 ;  /* 0x000000ffff137224 */ /* 0x000fe400078e0028 */
[----:B------:R-:W-:Y:S01]  /*1b2f0*/  IMAD.MOV.U32 R18, RZ, RZ, R16 ;  /* 0x000000ffff127224 */ /* 0x000fe200078e0010 */
[----:B------:R-:W-:Y:S01]  /*1b300*/  MOV R16, R33 ;  /* 0x0000002100107202 */ /* 0x000fe20000000f00 */
[----:B------:R-:W-:Y:S02]  /*1b310*/  IMAD.MOV.U32 R40, RZ, RZ, R35 ;  /* 0x000000ffff287224 */ /* 0x000fe400078e0023 */
.L_x_62730:
[----:B------:R-:W-:Y:S05]  /*1b320*/  BSYNC B1 ;  /* 0x0000000000017941 */ /* 0x000fea0003800000 */
.L_x_62728:
        /* <DEDUP_REMOVED lines=16> */
.L_x_62732:
[----:B------:R-:W-:Y:S01]  /*1b430*/  IMAD.MOV.U32 R28, RZ, RZ, R57 ;  /* 0x000000ffff1c7224 */ /* 0x000fe200078e0039 */
[----:B------:R-:W-:Y:S01]  /*1b440*/  MOV R57, R30 ;  /* 0x0000001e00397202 */ /* 0x000fe20000000f00 */
[----:B------:R-:W-:Y:S02]  /*1b450*/  IMAD.MOV.U32 R46, RZ, RZ, R15 ;  /* 0x000000ffff2e7224 */ /* 0x000fe400078e000f */
[----:B------:R-:W-:Y:S02]  /*1b460*/  IMAD.MOV.U32 R15, RZ, RZ, R14 ;  /* 0x000000ffff0f7224 */ /* 0x000fe400078e000e */
.L_x_62733:
[----:B------:R-:W-:Y:S05]  /*1b470*/  BSYNC B1 ;  /* 0x0000000000017941 */ /* 0x000fea0003800000 */
.L_x_62731:
        /* <DEDUP_REMOVED lines=9> */
.L_x_62735:
[----:B------:R-:W-:Y:S02]  /*1b510*/  IMAD.MOV.U32 R29, RZ, RZ, R28 ;  /* 0x000000ffff1d7224 */ /* 0x000fe400078e001c */
[----:B------:R-:W-:Y:S01]  /*1b520*/  IMAD.MOV.U32 R31, RZ, RZ, R46 ;  /* 0x000000ffff1f7224 */ /* 0x000fe200078e002e */
[----:B------:R-:W-:Y:S01]  /*1b530*/  MOV R46, R13 ;  /* 0x0000000d002e7202 */ /* 0x000fe20000000f00 */
[----:B------:R-:W-:Y:S02]  /*1b540*/  IMAD.MOV.U32 R28, RZ, RZ, R21 ;  /* 0x000000ffff1c7224 */ /* 0x000fe400078e0015 */
.L_x_62736:
[----:B------:R-:W-:Y:S05]  /*1b550*/  BSYNC B1 ;  /* 0x0000000000017941 */ /* 0x000fea0003800000 */
.L_x_62734:
        /* <DEDUP_REMOVED lines=9> */
.L_x_62738:
[----:B------:R-:W-:Y:S02]  /*1b5f0*/  IMAD.MOV.U32 R14, RZ, RZ, R29 ;  /* 0x000000ffff0e7224 */ /* 0x000fe400078e001d */
[----:B------:R-:W-:Y:S02]  /*1b600*/  IMAD.MOV.U32 R30, RZ, RZ, R31 ;  /* 0x000000ffff1e7224 */ /* 0x000fe400078e001f */
[----:B------:R-:W-:Y:S02]  /*1b610*/  IMAD.MOV.U32 R29, RZ, RZ, R32 ;  /* 0x000000ffff1d7224 */ /* 0x000fe400078e0020 */
[----:B------:R-:W-:Y:S02]  /*1b620*/  IMAD.MOV.U32 R31, RZ, RZ, R12 ;  /* 0x000000ffff1f7224 */ /* 0x000fe400078e000c */
.L_x_62739:
[----:B------:R-:W-:Y:S05]  /*1b630*/  BSYNC B1 ;  /* 0x0000000000017941 */ /* 0x000fea0003800000 */
.L_x_62737:
        /* <DEDUP_REMOVED lines=9> */
.L_x_62741:
[----:B------:R-:W-:Y:S02]  /*1b6d0*/  IMAD.MOV.U32 R12, RZ, RZ, R14 ;  /* 0x000000ffff0c7224 */ /* 0x000fe400078e000e */
[----:B------:R-:W-:Y:S02]  /*1b6e0*/  IMAD.MOV.U32 R13, RZ, RZ, R30 ;  /* 0x000000ffff0d7224 */ /* 0x000fe400078e001e */
[----:B------:R-:W-:Y:S02]  /*1b6f0*/  IMAD.MOV.U32 R14, RZ, RZ, R37 ;  /* 0x000000ffff0e7224 */ /* 0x000fe400078e0025 */
[----:B------:R-:W-:Y:S02]  /*1b700*/  IMAD.MOV.U32 R30, RZ, RZ, R23 ;  /* 0x000000ffff1e7224 */ /* 0x000fe400078e0017 */
.L_x_62742:
[----:B------:R-:W-:Y:S05]  /*1b710*/  BSYNC B1 ;  /* 0x0000000000017941 */ /* 0x000fea0003800000 */
.L_x_62740:
        /* <DEDUP_REMOVED lines=9> */
.L_x_62744:
[----:B------:R-:W-:Y:S02]  /*1b7b0*/  IMAD.MOV.U32 R21, RZ, RZ, R12 ;  /* 0x000000ffff157224 */ /* 0x000fe400078e000c */
[----:B------:R-:W-:Y:S02]  /*1b7c0*/  IMAD.MOV.U32 R23, RZ, RZ, R13 ;  /* 0x000000ffff177224 */ /* 0x000fe400078e000d */
[----:B------:R-:W-:Y:S02]  /*1b7d0*/  IMAD.MOV.U32 R12, RZ, RZ, R11 ;  /* 0x000000ffff0c7224 */ /* 0x000fe400078e000b */
[----:B------:R-:W-:Y:S02]  /*1b7e0*/  IMAD.MOV.U32 R13, RZ, RZ, R10 ;  /* 0x000000ffff0d7224 */ /* 0x000fe400078e000a */
.L_x_62745:
[----:B------:R-:W-:Y:S05]  /*1b7f0*/  BSYNC B1 ;  /* 0x0000000000017941 */ /* 0x000fea0003800000 */
.L_x_62743:
        /* <DEDUP_REMOVED lines=9> */
.L_x_62747:
[----:B------:R-:W-:Y:S01]  /*1b890*/  MOV R10, R21 ;  /* 0x00000015000a7202 */ /* 0x000fe20000000f00 */
[----:B------:R-:W-:Y:S02]  /*1b8a0*/  IMAD.MOV.U32 R11, RZ, RZ, R23 ;  /* 0x000000ffff0b7224 */ /* 0x000fe400078e0017 */
[----:B------:R-:W-:Y:S02]  /*1b8b0*/  IMAD.MOV.U32 R21, RZ, RZ, R36 ;  /* 0x000000ffff157224 */ /* 0x000fe400078e0024 */
[----:B------:R-:W-:Y:S02]  /*1b8c0*/  IMAD.MOV.U32 R23, RZ, RZ, R34 ;  /* 0x000000ffff177224 */ /* 0x000fe400078e0022 */
.L_x_62748:
[----:B------:R-:W-:Y:S05]  /*1b8d0*/  BSYNC B1 ;  /* 0x0000000000017941 */ /* 0x000fea0003800000 */
.L_x_62746:
        /* <DEDUP_REMOVED lines=9> */
.L_x_62750:
[----:B------:R-:W-:Y:S01]  /*1b970*/  IMAD.MOV.U32 R33, RZ, RZ, R10 ;  /* 0x000000ffff217224 */ /* 0x000fe200078e000a */
[----:B------:R-:W-:Y:S01]  /*1b980*/  MOV R32, R11 ;  /* 0x0000000b00207202 */ /* 0x000fe20000000f00 */
[----:B------:R-:W-:Y:S02]  /*1b990*/  IMAD.MOV.U32 R10, RZ, RZ, R9 ;  /* 0x000000ffff0a7224 */ /* 0x000fe400078e0009 */
[----:B------:R-:W-:Y:S02]  /*1b9a0*/  IMAD.MOV.U32 R11, RZ, RZ, R8 ;  /* 0x000000ffff0b7224 */ /* 0x000fe400078e0008 */
.L_x_62751:
[----:B------:R-:W-:Y:S05]  /*1b9b0*/  BSYNC B1 ;  /* 0x0000000000017941 */ /* 0x000fea0003800000 */
.L_x_62749:
        /* <DEDUP_REMOVED lines=9> */
.L_x_62753:
[----:B------:R-:W-:Y:S01]  /*1ba50*/  IMAD.MOV.U32 R9, RZ, RZ, R33 ;  /* 0x000000ffff097224 */ /* 0x000fe200078e0021 */
[----:B------:R-:W-:Y:S01]  /*1ba60*/  MOV R33, R42 ;  /* 0x0000002a00217202 */ /* 0x000fe20000000f00 */
[----:B------:R-:W-:Y:S02]  /*1ba70*/  IMAD.MOV.U32 R8, RZ, RZ, R32 ;  /* 0x000000ffff087224 */ /* 0x000fe400078e0020 */
[----:B------:R-:W-:Y:S02]  /*1ba80*/  IMAD.MOV.U32 R32, RZ, RZ, R7 ;  /* 0x000000ffff207224 */ /* 0x000fe400078e0007 */
.L_x_62754:
[----:B------:R-:W-:Y:S05]  /*1ba90*/  BSYNC B1 ;  /* 0x0000000000017941 */ /* 0x000fea0003800000 */
.L_x_62752:
        /* <DEDUP_REMOVED lines=9> */
.L_x_62756:
[----:B------:R-:W-:Y:S02]  /*1bb30*/  IMAD.MOV.U32 R7, RZ, RZ, R9 ;  /* 0x000000ffff077224 */ /* 0x000fe400078e0009 */
[----:B------:R-:W-:Y:S01]  /*1bb40*/  IMAD.MOV.U32 R35, RZ, RZ, R8 ;  /* 0x000000ffff237224 */ /* 0x000fe200078e0008 */
[----:B------:R-:W-:Y:S01]  /*1bb50*/  MOV R8, R25 ;  /* 0x0000001900087202 */ /* 0x000fe20000000f00 */
[----:B------:R-:W-:Y:S02]  /*1bb60*/  IMAD.MOV.U32 R9, RZ, RZ, R6 ;  /* 0x000000ffff097224 */ /* 0x000fe400078e0006 */
.L_x_62757:
[----:B------:R-:W-:Y:S05]  /*1bb70*/  BSYNC B1 ;  /* 0x0000000000017941 */ /* 0x000fea0003800000 */
.L_x_62755:
        /* <DEDUP_REMOVED lines=9> */
.L_x_62759:
[----:B------:R-:W-:Y:S02]  /*1bc10*/  IMAD.MOV.U32 R6, RZ, RZ, R7 ;  /* 0x000000ffff067224 */ /* 0x000fe400078e0007 */
[----:B------:R-:W-:Y:S02]  /*1bc20*/  IMAD.MOV.U32 R25, RZ, RZ, R35 ;  /* 0x000000ffff197224 */ /* 0x000fe400078e0023 */
[----:B------:R-:W-:Y:S02]  /*1bc30*/  IMAD.MOV.U32 R7, RZ, RZ, R44 ;  /* 0x000000ffff077224 */ /* 0x000fe400078e002c */
[----:B------:R-:W-:Y:S02]  /*1bc40*/  IMAD.MOV.U32 R35, RZ, RZ, R4 ;  /* 0x000000ffff237224 */ /* 0x000fe400078e0004 */
.L_x_62760:
[----:B------:R-:W-:Y:S05]  /*1bc50*/  BSYNC B1 ;  /* 0x0000000000017941 */ /* 0x000fea0003800000 */
.L_x_62758:
        /* <DEDUP_REMOVED lines=9> */
.L_x_62762:
[----:B------:R-:W-:Y:S02]  /*1bcf0*/  IMAD.MOV.U32 R4, RZ, RZ, R6 ;  /* 0x000000ffff047224 */ /* 0x000fe400078e0006 */
[----:B------:R-:W-:Y:S02]  /*1bd00*/  IMAD.MOV.U32 R34, RZ, RZ, R25 ;  /* 0x000000ffff227224 */ /* 0x000fe400078e0019 */
[----:B------:R-:W-:Y:S02]  /*1bd10*/  IMAD.MOV.U32 R6, RZ, RZ, R5 ;  /* 0x000000ffff067224 */ /* 0x000fe400078e0005 */
[----:B------:R-:W-:Y:S02]  /*1bd20*/  IMAD.MOV.U32 R25, RZ, RZ, R38 ;  /* 0x000000ffff197224 */ /* 0x000fe400078e0026 */
.L_x_62763:
[----:B------:R-:W-:Y:S05]  /*1bd30*/  BSYNC B1 ;  /* 0x0000000000017941 */ /* 0x000fea0003800000 */
.L_x_62761:
        /* <DEDUP_REMOVED lines=9> */
.L_x_62765:
[----:B------:R-:W-:Y:S02]  /*1bdd0*/  IMAD.MOV.U32 R5, RZ, RZ, R4 ;  /* 0x000000ffff057224 */ /* 0x000fe400078e0004 */
[----:B------:R-:W-:Y:S02]  /*1bde0*/  IMAD.MOV.U32 R36, RZ, RZ, R34 ;  /* 0x000000ffff247224 */ /* 0x000fe400078e0022 */
[----:B------:R-:W-:Y:S02]  /*1bdf0*/  IMAD.MOV.U32 R4, RZ, RZ, R27 ;  /* 0x000000ffff047224 */ /* 0x000fe400078e001b */
[----:B------:R-:W-:Y:S02]  /*1be00*/  IMAD.MOV.U32 R34, RZ, RZ, R3 ;  /* 0x000000ffff227224 */ /* 0x000fe400078e0003 */
.L_x_62766:
[----:B------:R-:W-:Y:S05]  /*1be10*/  BSYNC B1 ;  /* 0x0000000000017941 */ /* 0x000fea0003800000 */
.L_x_62764:
        /* <DEDUP_REMOVED lines=9> */
.L_x_62768:
[----:B------:R-:W-:Y:S01]  /*1beb0*/  MOV R3, R5 ;  /* 0x0000000500037202 */ /* 0x000fe20000000f00 */
[----:B------:R-:W-:Y:S02]  /*1bec0*/  IMAD.MOV.U32 R27, RZ, RZ, R36 ;  /* 0x000000ffff1b7224 */ /* 0x000fe400078e0024 */
[----:B------:R-:W-:Y:S02]  /*1bed0*/  IMAD.MOV.U32 R5, RZ, RZ, R2 ;  /* 0x000000ffff057224 */ /* 0x000fe400078e0002 */
[----:B------:R-:W-:Y:S02]  /*1bee0*/  IMAD.MOV.U32 R36, RZ, RZ, R17 ;  /* 0x000000ffff247224 */ /* 0x000fe400078e0011 */
.L_x_62769:
[----:B------:R-:W-:Y:S05]  /*1bef0*/  BSYNC B1 ;  /* 0x0000000000017941 */ /* 0x000fea0003800000 */
.L_x_62767:
        /* <DEDUP_REMOVED lines=9> */
.L_x_62771:
[----:B------:R-:W-:Y:S01]  /*1bf90*/  IMAD.MOV.U32 R2, RZ, RZ, R3 ;  /* 0x000000ffff027224 */ /* 0x000fe200078e0003 */
[----:B------:R-:W-:Y:S01]  /*1bfa0*/  MOV R17, R27 ;  /* 0x0000001b00117202 */ /* 0x000fe20000000f00 */
[----:B------:R-:W-:Y:S02]  /*1bfb0*/  IMAD.MOV.U32 R3, RZ, RZ, R40 ;  /* 0x000000ffff037224 */ /* 0x000fe400078e0028 */
[----:B------:R-:W-:Y:S02]  /*1bfc0*/  IMAD.MOV.U32 R27, RZ, RZ, R16 ;  /* 0x000000ffff1b7224 */ /* 0x000fe400078e0010 */
.L_x_62772:
[----:B------:R-:W-:Y:S05]  /*1bfd0*/  BSYNC B1 ;  /* 0x0000000000017941 */ /* 0x000fea0003800000 */
.L_x_62770:
        /* <DEDUP_REMOVED lines=9> */
.L_x_62774:
[----:B------:R-:W-:Y:S01]  /*1c070*/  IMAD.MOV.U32 R16, RZ, RZ, R2 ;  /* 0x000000ffff107224 */ /* 0x000fe200078e0002 */
[----:B------:R-:W-:Y:S01]  /*1c080*/  MOV R2, R19 ;  /* 0x0000001300027202 */ /* 0x000fe20000000f00 */
[----:B------:R-:W-:Y:S02]  /*1c090*/  IMAD.MOV.U32 R37, RZ, RZ, R17 ;  /* 0x000000ffff257224 */ /* 0x000fe400078e0011 */
[----:B------:R-:W-:Y:S02]  /*1c0a0*/  IMAD.MOV.U32 R17, RZ, RZ, R18 ;  /* 0x000000ffff117224 */ /* 0x000fe400078e0012 */
.L_x_62775:
[----:B------:R-:W-:Y:S05]  /*1c0b0*/  BSYNC B1 ;  /* 0x0000000000017941 */ /* 0x000fea0003800000 */
.L_x_62773:
        /* <DEDUP_REMOVED lines=16> */
.L_x_62777:
[----:B------:R-:W-:Y:S01]  /*1c1c0*/  IMAD.MOV.U32 R18, RZ, RZ, R57 ;  /* 0x000000ffff127224 */ /* 0x000fe200078e0039 */
[----:B------:R-:W-:Y:S01]  /*1c1d0*/  MOV R26, R15 ;  /* 0x0000000f001a7202 */ /* 0x000fe20000000f00 */
[----:B------:R-:W-:Y:S02]  /*1c1e0*/  IMAD.MOV.U32 R57, RZ, RZ, R28 ;  /* 0x000000ffff397224 */ /* 0x000fe400078e001c */
[----:B------:R-:W-:Y:S02]  /*1c1f0*/  IMAD.MOV.U32 R15, RZ, RZ, R46 ;  /* 0x000000ffff0f7224 */ /* 0x000fe400078e002e */
.L_x_62778:
[----:B------:R-:W-:Y:S05]  /*1c200*/  BSYNC B1 ;  /* 0x0000000000017941 */ /* 0x000fea0003800000 */
.L_x_62776:
        /* <DEDUP_REMOVED lines=9> */
.L_x_62780:
[----:B------:R-:W-:Y:S01]  /*1c2a0*/  IMAD.MOV.U32 R19, RZ, RZ, R18 ;  /* 0x000000ffff137224 */ /* 0x000fe200078e0012 */
[----:B------:R-:W-:Y:S01]  /*1c2b0*/  MOV R18, R29 ;  /* 0x0000001d00127202 */ /* 0x000fe20000000f00 */
[----:B------:R-:W-:Y:S02]  /*1c2c0*/  IMAD.MOV.U32 R39, RZ, RZ, R26 ;  /* 0x000000ffff277224 */ /* 0x000fe400078e001a */
[----:B------:R-:W-:Y:S02]  /*1c2d0*/  IMAD.MOV.U32 R26, RZ, RZ, R31 ;  /* 0x000000ffff1a7224 */ /* 0x000fe400078e001f */
.L_x_62781:
[----:B------:R-:W-:Y:S05]  /*1c2e0*/  BSYNC B1 ;  /* 0x0000000000017941 */ /* 0x000fea0003800000 */
.L_x_62779:
        /* <DEDUP_REMOVED lines=9> */
.L_x_62783:
[----:B------:R-:W-:Y:S02]  /*1c380*/  IMAD.MOV.U32 R29, RZ, RZ, R19 ;  /* 0x000000ffff1d7224 */ /* 0x000fe400078e0013 */
[----:B------:R-:W-:Y:S01]  /*1c390*/  IMAD.MOV.U32 R28, RZ, RZ, R39 ;  /* 0x000000ffff1c7224 */ /* 0x000fe200078e0027 */
[----:B------:R-:W-:Y:S01]  /*1c3a0*/  MOV R39, R30 ;  /* 0x0000001e00277202 */ /* 0x000fe20000000f00 */
[----:B------:R-:W-:Y:S02]  /*1c3b0*/  IMAD.MOV.U32 R19, RZ, RZ, R14 ;  /* 0x000000ffff137224 */ /* 0x000fe400078e000e */
.L_x_62784:
[----:B------:R-:W-:Y:S05]  /*1c3c0*/  BSYNC B1 ;  /* 0x0000000000017941 */ /* 0x000fea0003800000 */
.L_x_62782:
        /* <DEDUP_REMOVED lines=9> */
.L_x_62786:
[----:B------:R-:W-:Y:S02]  /*1c460*/  IMAD.MOV.U32 R14, RZ, RZ, R29 ;  /* 0x000000ffff0e7224 */ /* 0x000fe400078e001d */
[----:B------:R-:W-:Y:S02]  /*1c470*/  IMAD.MOV.U32 R30, RZ, RZ, R28 ;  /* 0x000000ffff1e7224 */ /* 0x000fe400078e001c */
[----:B------:R-:W-:Y:S02]  /*1c480*/  IMAD.MOV.U32 R29, RZ, RZ, R12 ;  /* 0x000000ffff1d7224 */ /* 0x000fe400078e000c */
[----:B------:R-:W-:Y:S02]  /*1c490*/  IMAD.MOV.U32 R28, RZ, RZ, R13 ;  /* 0x000000ffff1c7224 */ /* 0x000fe400078e000d */
.L_x_62787:
[----:B------:R-:W-:Y:S05]  /*1c4a0*/  BSYNC B1 ;  /* 0x0000000000017941 */ /* 0x000fea0003800000 */
.L_x_62785:
        /* <DEDUP_REMOVED lines=9> */
.L_x_62789:
[----:B------:R-:W-:Y:S02]  /*1c540*/  IMAD.MOV.U32 R13, RZ, RZ, R14 ;  /* 0x000000ffff0d7224 */ /* 0x000fe400078e000e */
[----:B------:R-:W-:Y:S02]  /*1c550*/  IMAD.MOV.U32 R12, RZ, RZ, R30 ;  /* 0x000000ffff0c7224 */ /* 0x000fe400078e001e */
[----:B------:R-:W-:Y:S02]  /*1c560*/  IMAD.MOV.U32 R14, RZ, RZ, R21 ;  /* 0x000000ffff0e7224 */ /* 0x000fe400078e0015 */
[----:B------:R-:W-:Y:S02]  /*1c570*/  IMAD.MOV.U32 R30, RZ, RZ, R23 ;  /* 0x000000ffff1e7224 */ /* 0x000fe400078e0017 */
.L_x_62790:
[----:B------:R-:W-:Y:S05]  /*1c580*/  BSYNC B1 ;  /* 0x0000000000017941 */ /* 0x000fea0003800000 */
.L_x_62788:
        /* <DEDUP_REMOVED lines=9> */
.L_x_62792:
[----:B------:R-:W-:Y:S02]  /*1c620*/  IMAD.MOV.U32 R38, RZ, RZ, R13 ;  /* 0x000000ffff267224 */ /* 0x000fe400078e000d */
[----:B------:R-:W-:Y:S02]  /*1c630*/  IMAD.MOV.U32 R21, RZ, RZ, R12 ;  /* 0x000000ffff157224 */ /* 0x000fe400078e000c */
[----:B------:R-:W-:Y:S02]  /*1c640*/  IMAD.MOV.U32 R13, RZ, RZ, R10 ;  /* 0x000000ffff0d7224 */ /* 0x000fe400078e000a */
[----:B------:R-:W-:Y:S02]  /*1c650*/  IMAD.MOV.U32 R12, RZ, RZ, R11 ;  /* 0x000000ffff0c7224 */ /* 0x000fe400078e000b */
.L_x_62793:
[----:B------:R-:W-:Y:S05]  /*1c660*/  BSYNC B1 ;  /* 0x0000000000017941 */ /* 0x000fea0003800000 */
.L_x_62791:
        /* <DEDUP_REMOVED lines=9> */
.L_x_62795:
[----:B------:R-:W-:Y:S01]  /*1c700*/  MOV R10, R38 ;  /* 0x00000026000a7202 */ /* 0x000fe20000000f00 */
[----:B------:R-:W-:Y:S02]  /*1c710*/  IMAD.MOV.U32 R11, RZ, RZ, R21 ;  /* 0x000000ffff0b7224 */ /* 0x000fe400078e0015 */
[----:B------:R-:W-:Y:S02]  /*1c720*/  IMAD.MOV.U32 R38, RZ, RZ, R33 ;  /* 0x000000ffff267224 */ /* 0x000fe400078e0021 */
[----:B------:R-:W-:Y:S02]  /*1c730*/  IMAD.MOV.U32 R21, RZ, RZ, R32 ;  /* 0x000000ffff157224 */ /* 0x000fe400078e0020 */
.L_x_62796:
[----:B------:R-:W-:Y:S05]  /*1c740*/  BSYNC B1 ;  /* 0x0000000000017941 */ /* 0x000fea0003800000 */
.L_x_62794:
        /* <DEDUP_REMOVED lines=9> */
.L_x_62798:
[----:B------:R-:W-:Y:S01]  /*1c7e0*/  IMAD.MOV.U32 R32, RZ, RZ, R10 ;  /* 0x000000ffff207224 */ /* 0x000fe200078e000a */
[----:B------:R-:W-:Y:S01]  /*1c7f0*/  MOV R40, R11 ;  /* 0x0000000b00287202 */ /* 0x000fe20000000f00 */
[----:B------:R-:W-:Y:S02]  /*1c800*/  IMAD.MOV.U32 R10, RZ, RZ, R9 ;  /* 0x000000ffff0a7224 */ /* 0x000fe400078e0009 */
[----:B------:R-:W-:Y:S02]  /*1c810*/  IMAD.MOV.U32 R11, RZ, RZ, R8 ;  /* 0x000000ffff0b7224 */ /* 0x000fe400078e0008 */
.L_x_62799:
[----:B------:R-:W-:Y:S05]  /*1c820*/  BSYNC B1 ;  /* 0x0000000000017941 */ /* 0x000fea0003800000 */
.L_x_62797:
        /* <DEDUP_REMOVED lines=9> */
.L_x_62801:
[----:B------:R-:W-:Y:S01]  /*1c8c0*/  IMAD.MOV.U32 R9, RZ, RZ, R32 ;  /* 0x000000ffff097224 */ /* 0x000fe200078e0020 */
[----:B------:R-:W-:Y:S01]  /*1c8d0*/  MOV R32, R7 ;  /* 0x0000000700207202 */ /* 0x000fe20000000f00 */
[----:B------:R-:W-:Y:S02]  /*1c8e0*/  IMAD.MOV.U32 R8, RZ, RZ, R40 ;  /* 0x000000ffff087224 */ /* 0x000fe400078e0028 */
[----:B------:R-:W-:Y:S02]  /*1c8f0*/  IMAD.MOV.U32 R40, RZ, RZ, R35 ;  /* 0x000000ffff287224 */ /* 0x000fe400078e0023 */
.L_x_62802:
[----:B------:R-:W-:Y:S05]  /*1c900*/  BSYNC B1 ;  /* 0x0000000000017941 */ /* 0x000fea0003800000 */
.L_x_62800:
        /* <DEDUP_REMOVED lines=9> */
.L_x_62804:
[----:B------:R-:W-:Y:S02]  /*1c9a0*/  IMAD.MOV.U32 R7, RZ, RZ, R9 ;  /* 0x000000ffff077224 */ /* 0x000fe400078e0009 */
[----:B------:R-:W-:Y:S01]  /*1c9b0*/  IMAD.MOV.U32 R23, RZ, RZ, R8 ;  /* 0x000000ffff177224 */ /* 0x000fe200078e0008 */
[----:B------:R-:W-:Y:S01]  /*1c9c0*/  MOV R8, R25 ;  /* 0x0000001900087202 */ /* 0x000fe20000000f00 */
[----:B------:R-:W-:Y:S02]  /*1c9d0*/  IMAD.MOV.U32 R9, RZ, RZ, R6 ;  /* 0x000000ffff097224 */ /* 0x000fe400078e0006 */
.L_x_62805:
[----:B------:R-:W-:Y:S05]  /*1c9e0*/  BSYNC B1 ;  /* 0x0000000000017941 */ /* 0x000fea0003800000 */
.L_x_62803:
        /* <DEDUP_REMOVED lines=9> */
.L_x_62807:
[----:B------:R-:W-:Y:S02]  /*1ca80*/  IMAD.MOV.U32 R6, RZ, RZ, R7 ;  /* 0x000000ffff067224 */ /* 0x000fe400078e0007 */
[----:B------:R-:W-:Y:S02]  /*1ca90*/  IMAD.MOV.U32 R25, RZ, RZ, R23 ;  /* 0x000000ffff197224 */ /* 0x000fe400078e0017 */
[----:B------:R-:W-:Y:S02]  /*1caa0*/  IMAD.MOV.U32 R7, RZ, RZ, R4 ;  /* 0x000000ffff077224 */ /* 0x000fe400078e0004 */
[----:B------:R-:W-:Y:S02]  /*1cab0*/  IMAD.MOV.U32 R23, RZ, RZ, R34 ;  /* 0x000000ffff177224 */ /* 0x000fe400078e0022 */
.L_x_62808:
[----:B------:R-:W-:Y:S05]  /*1cac0*/  BSYNC B1 ;  /* 0x0000000000017941 */ /* 0x000fea0003800000 */
.L_x_62806:
        /* <DEDUP_REMOVED lines=9> */
.L_x_62810:
[----:B------:R-:W-:Y:S02]  /*1cb60*/  IMAD.MOV.U32 R4, RZ, RZ, R6 ;  /* 0x000000ffff047224 */ /* 0x000fe400078e0006 */
[----:B------:R-:W-:Y:S02]  /*1cb70*/  IMAD.MOV.U32 R34, RZ, RZ, R25 ;  /* 0x000000ffff227224 */ /* 0x000fe400078e0019 */
[----:B------:R-:W-:Y:S02]  /*1cb80*/  IMAD.MOV.U32 R6, RZ, RZ, R5 ;  /* 0x000000ffff067224 */ /* 0x000fe400078e0005 */
[----:B------:R-:W-:Y:S02]  /*1cb90*/  IMAD.MOV.U32 R25, RZ, RZ, R36 ;  /* 0x000000ffff197224 */ /* 0x000fe400078e0024 */
.L_x_62811:
[----:B------:R-:W-:Y:S05]  /*1cba0*/  BSYNC B1 ;  /* 0x0000000000017941 */ /* 0x000fea0003800000 */
.L_x_62809:
        /* <DEDUP_REMOVED lines=9> */
.L_x_62813:
[----:B------:R-:W-:Y:S02]  /*1cc40*/  IMAD.MOV.U32 R5, RZ, RZ, R4 ;  /* 0x000000ffff057224 */ /* 0x000fe400078e0004 */
[----:B------:R-:W-:Y:S02]  /*1cc50*/  IMAD.MOV.U32 R36, RZ, RZ, R34 ;  /* 0x000000ffff247224 */ /* 0x000fe400078e0022 */
[----:B------:R-:W-:Y:S02]  /*1cc60*/  IMAD.MOV.U32 R4, RZ, RZ, R3 ;  /* 0x000000ffff047224 */ /* 0x000fe400078e0003 */
[----:B------:R-:W-:Y:S02]  /*1cc70*/  IMAD.MOV.U32 R34, RZ, RZ, R27 ;  /* 0x000000ffff227224 */ /* 0x000fe400078e001b */
.L_x_62814:
[----:B------:R-:W-:Y:S05]  /*1cc80*/  BSYNC B1 ;  /* 0x0000000000017941 */ /* 0x000fea0003800000 */
.L_x_62812:
        /* <DEDUP_REMOVED lines=9> */
.L_x_62816:
[----:B------:R-:W-:Y:S01]  /*1cd20*/  MOV R3, R5 ;  /* 0x0000000500037202 */ /* 0x000fe20000000f00 */
[----:B------:R-:W-:Y:S02]  /*1cd30*/  IMAD.MOV.U32 R42, RZ, RZ, R36 ;  /* 0x000000ffff2a7224 */ /* 0x000fe400078e0024 */
[----:B------:R-:W-:Y:S02]  /*1cd40*/  IMAD.MOV.U32 R5, RZ, RZ, R2 ;  /* 0x000000ffff057224 */ /* 0x000fe400078e0002 */
[----:B------:R-:W-:Y:S02]  /*1cd50*/  IMAD.MOV.U32 R36, RZ, RZ, R17 ;  /* 0x000000ffff247224 */ /* 0x000fe400078e0011 */
.L_x_62817:
[----:B------:R-:W-:Y:S05]  /*1cd60*/  BSYNC B1 ;  /* 0x0000000000017941 */ /* 0x000fea0003800000 */
.L_x_62815:
        /* <DEDUP_REMOVED lines=9> */
.L_x_62819:
[----:B------:R-:W-:Y:S01]  /*1ce00*/  IMAD.MOV.U32 R2, RZ, RZ, R3 ;  /* 0x000000ffff027224 */ /* 0x000fe200078e0003 */
[----:B------:R-:W-:Y:S01]  /*1ce10*/  MOV R17, R42 ;  /* 0x0000002a00117202 */ /* 0x000fe20000000f00 */
[----:B------:R-:W-:Y:S02]  /*1ce20*/  IMAD.MOV.U32 R3, RZ, RZ, R16 ;  /* 0x000000ffff037224 */ /* 0x000fe400078e0010 */
[----:B------:R-:W-:Y:S02]  /*1ce30*/  IMAD.MOV.U32 R42, RZ, RZ, R37 ;  /* 0x000000ffff2a7224 */ /* 0x000fe400078e0025 */
.L_x_62820:
[----:B------:R-:W-:Y:S05]  /*1ce40*/  BSYNC B1 ;  /* 0x0000000000017941 */ /* 0x000fea0003800000 */
.L_x_62818:
        /* <DEDUP_REMOVED lines=16> */
.L_x_62822:
[----:B------:R-:W-:Y:S01]  /*1cf50*/  MOV R16, R57 ;  /* 0x0000003900107202 */ /* 0x000fe20000000f00 */
[----:B------:R-:W-:Y:S02]  /*1cf60*/  IMAD.MOV.U32 R24, RZ, RZ, R15 ;  /* 0x000000ffff187224 */ /* 0x000fe400078e000f */
[----:B------:R-:W-:Y:S02]  /*1cf70*/  IMAD.MOV.U32 R57, RZ, RZ, R18 ;  /* 0x000000ffff397224 */ /* 0x000fe400078e0012 */
[----:B------:R-:W-:Y:S02]  /*1cf80*/  IMAD.MOV.U32 R15, RZ, RZ, R26 ;  /* 0x000000ffff0f7224 */ /* 0x000fe400078e001a */
.L_x_62823:
[----:B------:R-:W-:Y:S05]  /*1cf90*/  BSYNC B1 ;  /* 0x0000000000017941 */ /* 0x000fea0003800000 */
.L_x_62821:
        /* <DEDUP_REMOVED lines=9> */
.L_x_62825:
[----:B------:R-:W-:Y:S01]  /*1d030*/  IMAD.MOV.U32 R18, RZ, RZ, R16 ;  /* 0x000000ffff127224 */ /* 0x000fe200078e0010 */
[----:B------:R-:W-:Y:S01]  /*1d040*/  MOV R27, R24 ;  /* 0x00000018001b7202 */ /* 0x000fe20000000f00 */
[----:B------:R-:W-:Y:S02]  /*1d050*/  IMAD.MOV.U32 R16, RZ, RZ, R19 ;  /* 0x000000ffff107224 */ /* 0x000fe400078e0013 */
[----:B------:R-:W-:Y:S02]  /*1d060*/  IMAD.MOV.U32 R24, RZ, RZ, R39 ;  /* 0x000000ffff187224 */ /* 0x000fe400078e0027 */
.L_x_62826:
[----:B------:R-:W-:Y:S05]  /*1d070*/  BSYNC B1 ;  /* 0x0000000000017941 */ /* 0x000fea0003800000 */
.L_x_62824:
        /* <DEDUP_REMOVED lines=9> */
.L_x_62828:
[----:B------:R-:W-:Y:S01]  /*1d110*/  IMAD.MOV.U32 R19, RZ, RZ, R18 ;  /* 0x000000ffff137224 */ /* 0x000fe200078e0012 */
[----:B------:R-:W-:Y:S01]  /*1d120*/  MOV R18, R29 ;  /* 0x0000001d00127202 */ /* 0x000fe20000000f00 */
[----:B------:R-:W-:Y:S02]  /*1d130*/  IMAD.MOV.U32 R31, RZ, RZ, R27 ;  /* 0x000000ffff1f7224 */ /* 0x000fe400078e001b */
[----:B------:R-:W-:Y:S02]  /*1d140*/  IMAD.MOV.U32 R27, RZ, RZ, R28 ;  /* 0x000000ffff1b7224 */ /* 0x000fe400078e001c */
.L_x_62829:
[----:B------:R-:W-:Y:S05]  /*1d150*/  BSYNC B1 ;  /* 0x0000000000017941 */ /* 0x000fea0003800000 */
.L_x_62827:
        /* <DEDUP_REMOVED lines=9> */
.L_x_62831:
[----:B------:R-:W-:Y:S02]  /*1d1f0*/  IMAD.MOV.U32 R26, RZ, RZ, R19 ;  /* 0x000000ffff1a7224 */ /* 0x000fe400078e0013 */
[----:B------:R-:W-:Y:S01]  /*1d200*/  IMAD.MOV.U32 R29, RZ, RZ, R31 ;  /* 0x000000ffff1d7224 */ /* 0x000fe200078e001f */
[----:B------:R-:W-:Y:S01]  /*1d210*/  MOV R31, R30 ;  /* 0x0000001e001f7202 */ /* 0x000fe20000000f00 */
[----:B------:R-:W-:Y:S02]  /*1d220*/  IMAD.MOV.U32 R19, RZ, RZ, R14 ;  /* 0x000000ffff137224 */ /* 0x000fe400078e000e */
.L_x_62832:
[----:B------:R-:W-:Y:S05]  /*1d230*/  BSYNC B1 ;  /* 0x0000000000017941 */ /* 0x000fea0003800000 */
.L_x_62830:
        /* <DEDUP_REMOVED lines=9> */
.L_x_62834:
[----:B------:R-:W-:Y:S02]  /*1d2d0*/  IMAD.MOV.U32 R33, RZ, RZ, R26 ;  /* 0x000000ffff217224 */ /* 0x000fe400078e001a */
[----:B------:R-:W-:Y:S02]  /*1d2e0*/  IMAD.MOV.U32 R14, RZ, RZ, R29 ;  /* 0x000000ffff0e7224 */ /* 0x000fe400078e001d */
[----:B------:R-:W-:Y:S02]  /*1d2f0*/  IMAD.MOV.U32 R26, RZ, RZ, R13 ;  /* 0x000000ffff1a7224 */ /* 0x000fe400078e000d */
[----:B------:R-:W-:Y:S02]  /*1d300*/  IMAD.MOV.U32 R29, RZ, RZ, R12 ;  /* 0x000000ffff1d7224 */ /* 0x000fe400078e000c */
.L_x_62835:
[----:B------:R-:W-:Y:S05]  /*1d310*/  BSYNC B1 ;  /* 0x0000000000017941 */ /* 0x000fea0003800000 */
.L_x_62833:
        /* <DEDUP_REMOVED lines=9> */
.L_x_62837:
[----:B------:R-:W-:Y:S02]  /*1d3b0*/  IMAD.MOV.U32 R13, RZ, RZ, R33 ;  /* 0x000000ffff0d7224 */ /* 0x000fe400078e0021 */
[----:B------:R-:W-:Y:S02]  /*1d3c0*/  IMAD.MOV.U32 R12, RZ, RZ, R14 ;  /* 0x000000ffff0c7224 */ /* 0x000fe400078e000e */
[----:B------:R-:W-:Y:S02]  /*1d3d0*/  IMAD.MOV.U32 R33, RZ, RZ, R38 ;  /* 0x000000ffff217224 */ /* 0x000fe400078e0026 */
[----:B------:R-:W-:Y:S02]  /*1d3e0*/  IMAD.MOV.U32 R14, RZ, RZ, R21 ;  /* 0x000000ffff0e7224 */ /* 0x000fe400078e0015 */
.L_x_62838:
[----:B------:R-:W-:Y:S05]  /*1d3f0*/  BSYNC B1 ;  /* 0x0000000000017941 */ /* 0x000fea0003800000 */
.L_x_62836:
        /* <DEDUP_REMOVED lines=9> */
.L_x_62840:
[----:B------:R-:W-:Y:S02]  /*1d490*/  IMAD.MOV.U32 R21, RZ, RZ, R13 ;  /* 0x000000ffff157224 */ /* 0x000fe400078e000d */
[----:B------:R-:W-:Y:S02]  /*1d4a0*/  IMAD.MOV.U32 R35, RZ, RZ, R12 ;  /* 0x000000ffff237224 */ /* 0x000fe400078e000c */
[----:B------:R-:W-:Y:S02]  /*1d4b0*/  IMAD.MOV.U32 R13, RZ, RZ, R10 ;  /* 0x000000ffff0d7224 */ /* 0x000fe400078e000a */
[----:B------:R-:W-:Y:S02]  /*1d4c0*/  IMAD.MOV.U32 R12, RZ, RZ, R11 ;  /* 0x000000ffff0c7224 */ /* 0x000fe400078e000b */
.L_x_62841:
[----:B------:R-:W-:Y:S05]  /*1d4d0*/  BSYNC B1 ;  /* 0x0000000000017941 */ /* 0x000fea0003800000 */
.L_x_62839:
        /* <DEDUP_REMOVED lines=9> */
.L_x_62843:
[----:B------:R-:W-:Y:S01]  /*1d570*/  MOV R10, R21 ;  /* 0x00000015000a7202 */ /* 0x000fe20000000f00 */
[----:B------:R-:W-:Y:S02]  /*1d580*/  IMAD.MOV.U32 R11, RZ, RZ, R35 ;  /* 0x000000ffff0b7224 */ /* 0x000fe400078e0023 */
[----:B------:R-:W-:Y:S02]  /*1d590*/  IMAD.MOV.U32 R21, RZ, RZ, R32 ;  /* 0x000000ffff157224 */ /* 0x000fe400078e0020 */
[----:B------:R-:W-:Y:S02]  /*1d5a0*/  IMAD.MOV.U32 R35, RZ, RZ, R40 ;  /* 0x000000ffff237224 */ /* 0x000fe400078e0028 */
.L_x_62844:
[----:B------:R-:W-:Y:S05]  /*1d5b0*/  BSYNC B1 ;  /* 0x0000000000017941 */ /* 0x000fea0003800000 */
.L_x_62842:
        /* <DEDUP_REMOVED lines=9> */
.L_x_62846:
[----:B------:R-:W-:Y:S01]  /*1d650*/  IMAD.MOV.U32 R28, RZ, RZ, R10 ;  /* 0x000000ffff1c7224 */ /* 0x000fe200078e000a */
[----:B------:R-:W-:Y:S01]  /*1d660*/  MOV R30, R11 ;  /* 0x0000000b001e7202 */ /* 0x000fe20000000f00 */
[----:B------:R-:W-:Y:S02]  /*1d670*/  IMAD.MOV.U32 R10, RZ, RZ, R9 ;  /* 0x000000ffff0a7224 */ /* 0x000fe400078e0009 */
[----:B------:R-:W-:Y:S02]  /*1d680*/  IMAD.MOV.U32 R11, RZ, RZ, R8 ;  /* 0x000000ffff0b7224 */ /* 0x000fe400078e0008 */
.L_x_62847:
[----:B------:R-:W-:Y:S05]  /*1d690*/  BSYNC B1 ;  /* 0x0000000000017941 */ /* 0x000fea0003800000 */
.L_x_62845:
        /* <DEDUP_REMOVED lines=9> */
.L_x_62849:
[----:B------:R-:W-:Y:S01]  /*1d730*/  IMAD.MOV.U32 R9, RZ, RZ, R28 ;  /* 0x000000ffff097224 */ /* 0x000fe200078e001c */
[----:B------:R-:W-:Y:S01]  /*1d740*/  MOV R28, R7 ;  /* 0x00000007001c7202 */ /* 0x000fe20000000f00 */
[----:B------:R-:W-:Y:S02]  /*1d750*/  IMAD.MOV.U32 R8, RZ, RZ, R30 ;  /* 0x000000ffff087224 */ /* 0x000fe400078e001e */
[----:B------:R-:W-:Y:S02]  /*1d760*/  IMAD.MOV.U32 R30, RZ, RZ, R23 ;  /* 0x000000ffff1e7224 */ /* 0x000fe400078e0017 */
.L_x_62850:
[----:B------:R-:W-:Y:S05]  /*1d770*/  BSYNC B1 ;  /* 0x0000000000017941 */ /* 0x000fea0003800000 */
.L_x_62848:
        /* <DEDUP_REMOVED lines=9> */
.L_x_62852:
[----:B------:R-:W-:Y:S02]  /*1d810*/  IMAD.MOV.U32 R7, RZ, RZ, R9 ;  /* 0x000000ffff077224 */ /* 0x000fe400078e0009 */
[----:B------:R-:W-:Y:S01]  /*1d820*/  IMAD.MOV.U32 R23, RZ, RZ, R8 ;  /* 0x000000ffff177224 */ /* 0x000fe200078e0008 */
[----:B------:R-:W-:Y:S01]  /*1d830*/  MOV R8, R25 ;  /* 0x0000001900087202 */ /* 0x000fe20000000f00 */
[----:B------:R-:W-:Y:S02]  /*1d840*/  IMAD.MOV.U32 R9, RZ, RZ, R6 ;  /* 0x000000ffff097224 */ /* 0x000fe400078e0006 */
.L_x_62853:
[----:B------:R-:W-:Y:S05]  /*1d850*/  BSYNC B1 ;  /* 0x0000000000017941 */ /* 0x000fea0003800000 */
.L_x_62851:
        /* <DEDUP_REMOVED lines=9> */
.L_x_62855:
[----:B------:R-:W-:Y:S02]  /*1d8f0*/  IMAD.MOV.U32 R6, RZ, RZ, R7 ;  /* 0x000000ffff067224 */ /* 0x000fe400078e0007 */
[----:B------:R-:W-:Y:S02]  /*1d900*/  IMAD.MOV.U32 R25, RZ, RZ, R23 ;  /* 0x000000ffff197224 */ /* 0x000fe400078e0017 */
[----:B------:R-:W-:Y:S02]  /*1d910*/  IMAD.MOV.U32 R7, RZ, RZ, R4 ;  /* 0x000000ffff077224 */ /* 0x000fe400078e0004 */
[----:B------:R-:W-:Y:S02]  /*1d920*/  IMAD.MOV.U32 R23, RZ, RZ, R34 ;  /* 0x000000ffff177224 */ /* 0x000fe400078e0022 */
.L_x_62856:
[----:B------:R-:W-:Y:S05]  /*1d930*/  BSYNC B1 ;  /* 0x0000000000017941 */ /* 0x000fea0003800000 */
.L_x_62854:
        /* <DEDUP_REMOVED lines=9> */
.L_x_62858:
[----:B------:R-:W-:Y:S02]  /*1d9d0*/  IMAD.MOV.U32 R4, RZ, RZ, R6 ;  /* 0x000000ffff047224 */ /* 0x000fe400078e0006 */
[----:B------:R-:W-:Y:S02]  /*1d9e0*/  IMAD.MOV.U32 R37, RZ, RZ, R25 ;  /* 0x000000ffff257224 */ /* 0x000fe400078e0019 */
[----:B------:R-:W-:Y:S02]  /*1d9f0*/  IMAD.MOV.U32 R6, RZ, RZ, R5 ;  /* 0x000000ffff067224 */ /* 0x000fe400078e0005 */
[----:B------:R-:W-:Y:S02]  /*1da00*/  IMAD.MOV.U32 R25, RZ, RZ, R36 ;  /* 0x000000ffff197224 */ /* 0x000fe400078e0024 */
.L_x_62859:
[----:B------:R-:W-:Y:S05]  /*1da10*/  BSYNC B1 ;  /* 0x0000000000017941 */ /* 0x000fea0003800000 */
.L_x_62857:
        /* <DEDUP_REMOVED lines=9> */
.L_x_62861:
[----:B------:R-:W-:Y:S02]  /*1dab0*/  IMAD.MOV.U32 R5, RZ, RZ, R4 ;  /* 0x000000ffff057224 */ /* 0x000fe400078e0004 */
[----:B------:R-:W-:Y:S02]  /*1dac0*/  IMAD.MOV.U32 R32, RZ, RZ, R37 ;  /* 0x000000ffff207224 */ /* 0x000fe400078e0025 */
[----:B------:R-:W-:Y:S02]  /*1dad0*/  IMAD.MOV.U32 R4, RZ, RZ, R3 ;  /* 0x000000ffff047224 */ /* 0x000fe400078e0003 */
[----:B------:R-:W-:Y:S02]  /*1dae0*/  IMAD.MOV.U32 R37, RZ, RZ, R42 ;  /* 0x000000ffff257224 */ /* 0x000fe400078e002a */
.L_x_62862:
[----:B------:R-:W-:Y:S05]  /*1daf0*/  BSYNC B1 ;  /* 0x0000000000017941 */ /* 0x000fea0003800000 */
.L_x_62860:
        /* <DEDUP_REMOVED lines=9> */
.L_x_62864:
[----:B------:R-:W-:Y:S01]  /*1db90*/  MOV R3, R5 ;  /* 0x0000000500037202 */ /* 0x000fe20000000f00 */
[----:B------:R-:W-:Y:S02]  /*1dba0*/  IMAD.MOV.U32 R34, RZ, RZ, R32 ;  /* 0x000000ffff227224 */ /* 0x000fe400078e0020 */
[----:B------:R-:W-:Y:S02]  /*1dbb0*/  IMAD.MOV.U32 R5, RZ, RZ, R2 ;  /* 0x000000ffff057224 */ /* 0x000fe400078e0002 */
[----:B------:R-:W-:Y:S02]  /*1dbc0*/  IMAD.MOV.U32 R32, RZ, RZ, R17 ;  /* 0x000000ffff207224 */ /* 0x000fe400078e0011 */
.L_x_62865:
[----:B------:R-:W-:Y:S05]  /*1dbd0*/  BSYNC B1 ;  /* 0x0000000000017941 */ /* 0x000fea0003800000 */
.L_x_62863:
        /* <DEDUP_REMOVED lines=16> */
.L_x_62867:
[----:B------:R-:W-:Y:S02]  /*1dce0*/  IMAD.MOV.U32 R2, RZ, RZ, R57 ;  /* 0x000000ffff027224 */ /* 0x000fe400078e0039 */
[----:B------:R-:W-:Y:S02]  /*1dcf0*/  IMAD.MOV.U32 R22, RZ, RZ, R15 ;  /* 0x000000ffff167224 */ /* 0x000fe400078e000f */
[----:B------:R-:W-:Y:S02]  /*1dd00*/  IMAD.MOV.U32 R57, RZ, RZ, R16 ;  /* 0x000000ffff397224 */ /* 0x000fe400078e0010 */
[----:B------:R-:W-:Y:S02]  /*1dd10*/  IMAD.MOV.U32 R15, RZ, RZ, R24 ;  /* 0x000000ffff0f7224 */ /* 0x000fe400078e0018 */
.L_x_62868:
[----:B------:R-:W-:Y:S05]  /*1dd20*/  BSYNC B1 ;  /* 0x0000000000017941 */ /* 0x000fea0003800000 */
.L_x_62866:
        /* <DEDUP_REMOVED lines=9> */
.L_x_62870:
[----:B------:R-:W-:Y:S01]  /*1ddc0*/  MOV R16, R2 ;  /* 0x0000000200107202 */ /* 0x000fe20000000f00 */
[----:B------:R-:W-:Y:S02]  /*1ddd0*/  IMAD.MOV.U32 R17, RZ, RZ, R22 ;  /* 0x000000ffff117224 */ /* 0x000fe400078e0016 */
[----:B------:R-:W-:Y:S02]  /*1dde0*/  IMAD.MOV.U32 R2, RZ, RZ, R18 ;  /* 0x000000ffff027224 */ /* 0x000fe400078e0012 */
[----:B------:R-:W-:Y:S02]  /*1ddf0*/  IMAD.MOV.U32 R22, RZ, RZ, R27 ;  /* 0x000000ffff167224 */ /* 0x000fe400078e001b */
.L_x_62871:
[----:B------:R-:W-:Y:S05]  /*1de00*/  BSYNC B1 ;  /* 0x0000000000017941 */ /* 0x000fea0003800000 */
.L_x_62869:
        /* <DEDUP_REMOVED lines=9> */
.L_x_62873:
[----:B------:R-:W-:Y:S01]  /*1dea0*/  IMAD.MOV.U32 R18, RZ, RZ, R16 ;  /* 0x000000ffff127224 */ /* 0x000fe200078e0010 */
[----:B------:R-:W-:Y:S01]  /*1deb0*/  MOV R24, R17 ;  /* 0x0000001100187202 */ /* 0x000fe20000000f00 */
[----:B------:R-:W-:Y:S02]  /*1dec0*/  IMAD.MOV.U32 R16, RZ, RZ, R19 ;  /* 0x000000ffff107224 */ /* 0x000fe400078e0013 */
[----:B------:R-:W-:Y:S02]  /*1ded0*/  IMAD.MOV.U32 R17, RZ, RZ, R31 ;  /* 0x000000ffff117224 */ /* 0x000fe400078e001f */
.L_x_62874:
[----:B------:R-:W-:Y:S05]  /*1dee0*/  BSYNC B1 ;  /* 0x0000000000017941 */ /* 0x000fea0003800000 */
.L_x_62872:
        /* <DEDUP_REMOVED lines=9> */
.L_x_62876:
[----:B------:R-:W-:Y:S01]  /*1df80*/  IMAD.MOV.U32 R19, RZ, RZ, R18 ;  /* 0x000000ffff137224 */ /* 0x000fe200078e0012 */
[----:B------:R-:W-:Y:S01]  /*1df90*/  MOV R18, R26 ;  /* 0x0000001a00127202 */ /* 0x000fe20000000f00 */
[----:B------:R-:W-:Y:S02]  /*1dfa0*/  IMAD.MOV.U32 R27, RZ, RZ, R24 ;  /* 0x000000ffff1b7224 */ /* 0x000fe400078e0018 */
[----:B------:R-:W-:Y:S02]  /*1dfb0*/  IMAD.MOV.U32 R24, RZ, RZ, R29 ;  /* 0x000000ffff187224 */ /* 0x000fe400078e001d */
.L_x_62877:
[----:B------:R-:W-:Y:S05]  /*1dfc0*/  BSYNC B1 ;  /* 0x0000000000017941 */ /* 0x000fea0003800000 */
.L_x_62875:
        /* <DEDUP_REMOVED lines=9> */
.L_x_62879:
[----:B------:R-:W-:Y:S02]  /*1e060*/  IMAD.MOV.U32 R26, RZ, RZ, R19 ;  /* 0x000000ffff1a7224 */ /* 0x000fe400078e0013 */
[----:B------:R-:W-:Y:S01]  /*1e070*/  IMAD.MOV.U32 R29, RZ, RZ, R27 ;  /* 0x000000ffff1d7224 */ /* 0x000fe200078e001b */
[----:B------:R-:W-:Y:S01]  /*1e080*/  MOV R27, R14 ;  /* 0x0000000e001b7202 */ /* 0x000fe20000000f00 */
[----:B------:R-:W-:Y:S02]  /*1e090*/  IMAD.MOV.U32 R19, RZ, RZ, R33 ;  /* 0x000000ffff137224 */ /* 0x000fe400078e0021 */
.L_x_62880:
[----:B------:R-:W-:Y:S05]  /*1e0a0*/  BSYNC B1 ;  /* 0x0000000000017941 */ /* 0x000fea0003800000 */
.L_x_62878:
        /* <DEDUP_REMOVED lines=9> */
.L_x_62882:
[----:B------:R-:W-:Y:S02]  /*1e140*/  IMAD.MOV.U32 R31, RZ, RZ, R26 ;  /* 0x000000ffff1f7224 */ /* 0x000fe400078e001a */
[----:B------:R-:W-:Y:S02]  /*1e150*/  IMAD.MOV.U32 R33, RZ, RZ, R29 ;  /* 0x000000ffff217224 */ /* 0x000fe400078e001d */
[----:B------:R-:W-:Y:S02]  /*1e160*/  IMAD.MOV.U32 R26, RZ, RZ, R13 ;  /* 0x000000ffff1a7224 */ /* 0x000fe400078e000d */
[----:B------:R-:W-:Y:S02]  /*1e170*/  IMAD.MOV.U32 R29, RZ, RZ, R12 ;  /* 0x000000ffff1d7224 */ /* 0x000fe400078e000c */
.L_x_62883:
[----:B------:R-:W-:Y:S05]  /*1e180*/  BSYNC B1 ;  /* 0x0000000000017941 */ /* 0x000fea0003800000 */
.L_x_62881:
        /* <DEDUP_REMOVED lines=9> */
.L_x_62885:
[----:B------:R-:W-:Y:S02]  /*1e220*/  IMAD.MOV.U32 R36, RZ, RZ, R31 ;  /* 0x000000ffff247224 */ /* 0x000fe400078e001f */
[----:B------:R-:W-:Y:S02]  /*1e230*/  IMAD.MOV.U32 R38, RZ, RZ, R33 ;  /* 0x000000ffff267224 */ /* 0x000fe400078e0021 */
[----:B------:R-:W-:Y:S02]  /*1e240*/  IMAD.MOV.U32 R31, RZ, RZ, R21 ;  /* 0x000000ffff1f7224 */ /* 0x000fe400078e0015 */
[----:B------:R-:W-:Y:S02]  /*1e250*/  IMAD.MOV.U32 R33, RZ, RZ, R35 ;  /* 0x000000ffff217224 */ /* 0x000fe400078e0023 */
.L_x_62886:
[----:B------:R-:W-:Y:S05]  /*1e260*/  BSYNC B1 ;  /* 0x0000000000017941 */ /* 0x000fea0003800000 */
.L_x_62884:
        /* <DEDUP_REMOVED lines=9> */
.L_x_62888:
[----:B------:R-:W-:Y:S02]  /*1e300*/  IMAD.MOV.U32 R21, RZ, RZ, R36 ;  /* 0x000000ffff157224 */ /* 0x000fe400078e0024 */
[----:B------:R-:W-:Y:S02]  /*1e310*/  IMAD.MOV.U32 R35, RZ, RZ, R38 ;  /* 0x000000ffff237224 */ /* 0x000fe400078e0026 */
[----:B------:R-:W-:Y:S02]  /*1e320*/  IMAD.MOV.U32 R36, RZ, RZ, R10 ;  /* 0x000000ffff247224 */ /* 0x000fe400078e000a */
[----:B------:R-:W-:Y:S02]  /*1e330*/  IMAD.MOV.U32 R38, RZ, RZ, R11 ;  /* 0x000000ffff267224 */ /* 0x000fe400078e000b */
.L_x_62889:
[----:B------:R-:W-:Y:S05]  /*1e340*/  BSYNC B1 ;  /* 0x0000000000017941 */ /* 0x000fea0003800000 */
.L_x_62887:
        /* <DEDUP_REMOVED lines=9> */
.L_x_62891:
[----:B------:R-:W-:Y:S01]  /*1e3e0*/  MOV R40, R21 ;  /* 0x0000001500287202 */ /* 0x000fe20000000f00 */
[----:B------:R-:W-:Y:S02]  /*1e3f0*/  IMAD.MOV.U32 R39, RZ, RZ, R35 ;  /* 0x000000ffff277224 */ /* 0x000fe400078e0023 */
[----:B------:R-:W-:Y:S02]  /*1e400*/  IMAD.MOV.U32 R21, RZ, RZ, R28 ;  /* 0x000000ffff157224 */ /* 0x000fe400078e001c */
[----:B------:R-:W-:Y:S02]  /*1e410*/  IMAD.MOV.U32 R35, RZ, RZ, R30 ;  /* 0x000000ffff237224 */ /* 0x000fe400078e001e */
.L_x_62892:
[----:B------:R-:W-:Y:S05]  /*1e420*/  BSYNC B1 ;  /* 0x0000000000017941 */ /* 0x000fea0003800000 */
.L_x_62890:
        /* <DEDUP_REMOVED lines=9> */
.L_x_62894:
[----:B------:R-:W-:Y:S01]  /*1e4c0*/  IMAD.MOV.U32 R28, RZ, RZ, R40 ;  /* 0x000000ffff1c7224 */ /* 0x000fe200078e0028 */
[----:B------:R-:W-:Y:S01]  /*1e4d0*/  MOV R30, R39 ;  /* 0x00000027001e7202 */ /* 0x000fe20000000f00 */
[----:B------:R-:W-:Y:S02]  /*1e4e0*/  IMAD.MOV.U32 R40, RZ, RZ, R9 ;  /* 0x000000ffff287224 */ /* 0x000fe400078e0009 */
[----:B------:R-:W-:Y:S02]  /*1e4f0*/  IMAD.MOV.U32 R39, RZ, RZ, R8 ;  /* 0x000000ffff277224 */ /* 0x000fe400078e0008 */
.L_x_62895:
[----:B------:R-:W-:Y:S05]  /*1e500*/  BSYNC B1 ;  /* 0x0000000000017941 */ /* 0x000fea0003800000 */
.L_x_62893:
        /* <DEDUP_REMOVED lines=9> */
.L_x_62897:
[----:B------:R-:W-:Y:S01]  /*1e5a0*/  IMAD.MOV.U32 R42, RZ, RZ, R28 ;  /* 0x000000ffff2a7224 */ /* 0x000fe200078e001c */
[----:B------:R-:W-:Y:S01]  /*1e5b0*/  MOV R28, R7 ;  /* 0x00000007001c7202 */ /* 0x000fe20000000f00 */
[----:B------:R-:W-:Y:S02]  /*1e5c0*/  IMAD.MOV.U32 R44, RZ, RZ, R30 ;  /* 0x000000ffff2c7224 */ /* 0x000fe400078e001e */
[----:B------:R-:W-:Y:S02]  /*1e5d0*/  IMAD.MOV.U32 R30, RZ, RZ, R23 ;  /* 0x000000ffff1e7224 */ /* 0x000fe400078e0017 */
.L_x_62898:
[----:B------:R-:W-:Y:S05]  /*1e5e0*/  BSYNC B1 ;  /* 0x0000000000017941 */ /* 0x000fea0003800000 */
.L_x_62896:
        /* <DEDUP_REMOVED lines=9> */
.L_x_62900:
[----:B------:R-:W-:Y:S02]  /*1e680*/  IMAD.MOV.U32 R23, RZ, RZ, R42 ;  /* 0x000000ffff177224 */ /* 0x000fe400078e002a */
[----:B------:R-:W-:Y:S01]  /*1e690*/  IMAD.MOV.U32 R46, RZ, RZ, R44 ;  /* 0x000000ffff2e7224 */ /* 0x000fe200078e002c */
[----:B------:R-:W-:Y:S01]  /*1e6a0*/  MOV R44, R25 ;  /* 0x00000019002c7202 */ /* 0x000fe20000000f00 */
[----:B------:R-:W-:Y:S02]  /*1e6b0*/  IMAD.MOV.U32 R42, RZ, RZ, R6 ;  /* 0x000000ffff2a7224 */ /* 0x000fe400078e0006 */
.L_x_62901:
[----:B------:R-:W-:Y:S05]  /*1e6c0*/  BSYNC B1 ;  /* 0x0000000000017941 */ /* 0x000fea0003800000 */
.L_x_62899:
        /* <DEDUP_REMOVED lines=9> */
.L_x_62903:
[----:B------:R-:W-:Y:S02]  /*1e760*/  IMAD.MOV.U32 R48, RZ, RZ, R23 ;  /* 0x000000ffff307224 */ /* 0x000fe400078e0017 */
[----:B------:R-:W-:Y:S02]  /*1e770*/  IMAD.MOV.U32 R25, RZ, RZ, R46 ;  /* 0x000000ffff197224 */ /* 0x000fe400078e002e */
[----:B------:R-:W-:Y:S02]  /*1e780*/  IMAD.MOV.U32 R23, RZ, RZ, R4 ;  /* 0x000000ffff177224 */ /* 0x000fe400078e0004 */
[----:B------:R-:W-:Y:S02]  /*1e790*/  IMAD.MOV.U32 R46, RZ, RZ, R37 ;  /* 0x000000ffff2e7224 */ /* 0x000fe400078e0025 */
.L_x_62904:
[----:B------:R-:W-:Y:S05]  /*1e7a0*/  BSYNC B1 ;  /* 0x0000000000017941 */ /* 0x000fea0003800000 */
.L_x_62902:
        /* <DEDUP_REMOVED lines=9> */
.L_x_62906:
[----:B------:R-:W-:Y:S02]  /*1e840*/  IMAD.MOV.U32 R37, RZ, RZ, R48 ;  /* 0x000000ffff257224 */ /* 0x000fe400078e0030 */
[----:B------:R-:W-:Y:S02]  /*1e850*/  IMAD.MOV.U32 R47, RZ, RZ, R25 ;  /* 0x000000ffff2f7224 */ /* 0x000fe400078e0019 */
[----:B------:R-:W-:Y:S02]  /*1e860*/  IMAD.MOV.U32 R48, RZ, RZ, R5 ;  /* 0x000000ffff307224 */ /* 0x000fe400078e0005 */
[----:B------:R-:W-:Y:S02]  /*1e870*/  IMAD.MOV.U32 R25, RZ, RZ, R32 ;  /* 0x000000ffff197224 */ /* 0x000fe400078e0020 */
.L_x_62907:
[----:B------:R-:W-:Y:S05]  /*1e880*/  BSYNC B1 ;  /* 0x0000000000017941 */ /* 0x000fea0003800000 */
.L_x_62905:
        /* <DEDUP_REMOVED lines=9> */
.L_x_62909:
[----:B------:R-:W-:Y:S02]  /*1e920*/  IMAD.MOV.U32 R32, RZ, RZ, R37 ;  /* 0x000000ffff207224 */ /* 0x000fe400078e0025 */
[----:B------:R-:W-:Y:S02]  /*1e930*/  IMAD.MOV.U32 R52, RZ, RZ, R47 ;  /* 0x000000ffff347224 */ /* 0x000fe400078e002f */
[----:B------:R-:W-:Y:S02]  /*1e940*/  IMAD.MOV.U32 R37, RZ, RZ, R3 ;  /* 0x000000ffff257224 */ /* 0x000fe400078e0003 */
[----:B------:R-:W-:Y:S02]  /*1e950*/  IMAD.MOV.U32 R47, RZ, RZ, R34 ;  /* 0x000000ffff2f7224 */ /* 0x000fe400078e0022 */
.L_x_62910:
[----:B------:R-:W-:Y:S05]  /*1e960*/  BSYNC B1 ;  /* 0x0000000000017941 */ /* 0x000fea0003800000 */
.L_x_62908:
        /* <DEDUP_REMOVED lines=16> */
.L_x_62912:
[----:B------:R-:W-:Y:S02]  /*1ea70*/  IMAD.MOV.U32 R56, RZ, RZ, R57 ;  /* 0x000000ffff387224 */ /* 0x000fe400078e0039 */
[----:B------:R-:W-:Y:S02]  /*1ea80*/  IMAD.MOV.U32 R14, RZ, RZ, R15 ;  /* 0x000000ffff0e7224 */ /* 0x000fe400078e000f */
[----:B------:R-:W-:Y:S02]  /*1ea90*/  IMAD.MOV.U32 R57, RZ, RZ, R2 ;  /* 0x000000ffff397224 */ /* 0x000fe400078e0002 */
[----:B------:R-:W-:Y:S02]  /*1eaa0*/  IMAD.MOV.U32 R15, RZ, RZ, R22 ;  /* 0x000000ffff0f7224 */ /* 0x000fe400078e0016 */
.L_x_62913:
[----:B------:R-:W-:Y:S05]  /*1eab0*/  BSYNC B1 ;  /* 0x0000000000017941 */ /* 0x000fea0003800000 */
.L_x_62911:
        /* <DEDUP_REMOVED lines=9> */
.L_x_62915:
[----:B------:R-:W-:Y:S02]  /*1eb50*/  IMAD.MOV.U32 R59, RZ, RZ, R56 ;  /* 0x000000ffff3b7224 */ /* 0x000fe400078e0038 */
[----:B------:R-:W-:Y:S02]  /*1eb60*/  IMAD.MOV.U32 R13, RZ, RZ, R14 ;  /* 0x000000ffff0d7224 */ /* 0x000fe400078e000e */
[----:B------:R-:W-:Y:S02]  /*1eb70*/  IMAD.MOV.U32 R56, RZ, RZ, R16 ;  /* 0x000000ffff387224 */ /* 0x000fe400078e0010 */
[----:B------:R-:W-:Y:S02]  /*1eb80*/  IMAD.MOV.U32 R14, RZ, RZ, R17 ;  /* 0x000000ffff0e7224 */ /* 0x000fe400078e0011 */
.L_x_62916:
[----:B------:R-:W-:Y:S05]  /*1eb90*/  BSYNC B1 ;  /* 0x0000000000017941 */ /* 0x000fea0003800000 */
.L_x_62914:
        /* <DEDUP_REMOVED lines=9> */
.L_x_62918:
[----:B------:R-:W-:Y:S01]  /*1ec30*/  MOV R58, R59 ;  /* 0x0000003b003a7202 */ /* 0x000fe20000000f00 */
[----:B------:R-:W-:Y:S02]  /*1ec40*/  IMAD.MOV.U32 R12, RZ, RZ, R13 ;  /* 0x000000ffff0c7224 */ /* 0x000fe400078e000d */
[----:B------:R-:W-:Y:S02]  /*1ec50*/  IMAD.MOV.U32 R59, RZ, RZ, R18 ;  /* 0x000000ffff3b7224 */ /* 0x000fe400078e0012 */
[----:B------:R-:W-:Y:S02]  /*1ec60*/  IMAD.MOV.U32 R13, RZ, RZ, R24 ;  /* 0x000000ffff0d7224 */ /* 0x000fe400078e0018 */
.L_x_62919:
[----:B------:R-:W-:Y:S05]  /*1ec70*/  BSYNC B1 ;  /* 0x0000000000017941 */ /* 0x000fea0003800000 */
.L_x_62917:
        /* <DEDUP_REMOVED lines=9> */
.L_x_62921:
[----:B------:R-:W-:Y:S01]  /*1ed10*/  IMAD.MOV.U32 R61, RZ, RZ, R58 ;  /* 0x000000ffff3d7224 */ /* 0x000fe200078e003a */
[----:B------:R-:W-:Y:S01]  /*1ed20*/  MOV R11, R12 ;  /* 0x0000000c000b7202 */ /* 0x000fe20000000f00 */
[----:B------:R-:W-:Y:S02]  /*1ed30*/  IMAD.MOV.U32 R58, RZ, RZ, R19 ;  /* 0x000000ffff3a7224 */ /* 0x000fe400078e0013 */
[----:B------:R-:W-:Y:S02]  /*1ed40*/  IMAD.MOV.U32 R12, RZ, RZ, R27 ;  /* 0x000000ffff0c7224 */ /* 0x000fe400078e001b */
.L_x_62922:
[----:B------:R-:W-:Y:S05]  /*1ed50*/  BSYNC B1 ;  /* 0x0000000000017941 */ /* 0x000fea0003800000 */
.L_x_62920:
        /* <DEDUP_REMOVED lines=9> */
.L_x_62924:
[----:B------:R-:W-:Y:S01]  /*1edf0*/  IMAD.MOV.U32 R60, RZ, RZ, R61 ;  /* 0x000000ffff3c7224 */ /* 0x000fe200078e003d */
[----:B------:R-:W-:Y:S01]  /*1ee00*/  MOV R61, R26 ;  /* 0x0000001a003d7202 */ /* 0x000fe20000000f00 */
[----:B------:R-:W-:Y:S02]  /*1ee10*/  IMAD.MOV.U32 R10, RZ, RZ, R11 ;  /* 0x000000ffff0a7224 */ /* 0x000fe400078e000b */
[----:B------:R-:W-:Y:S02]  /*1ee20*/  IMAD.MOV.U32 R11, RZ, RZ, R29 ;  /* 0x000000ffff0b7224 */ /* 0x000fe400078e001d */
.L_x_62925:
[----:B------:R-:W-:Y:S05]  /*1ee30*/  BSYNC B1 ;  /* 0x0000000000017941 */ /* 0x000fea0003800000 */
.L_x_62923:
        /* <DEDUP_REMOVED lines=9> */
.L_x_62927:
[----:B------:R-:W-:Y:S02]  /*1eed0*/  IMAD.MOV.U32 R63, RZ, RZ, R60 ;  /* 0x000000ffff3f7224 */ /* 0x000fe400078e003c */
[----:B------:R-:W-:Y:S01]  /*1eee0*/  IMAD.MOV.U32 R9, RZ, RZ, R10 ;  /* 0x000000ffff097224 */ /* 0x000fe200078e000a */
[----:B------:R-:W-:Y:S01]  /*1eef0*/  MOV R10, R33 ;  /* 0x00000021000a7202 */ /* 0x000fe20000000f00 */
[----:B------:R-:W-:Y:S02]  /*1ef00*/  IMAD.MOV.U32 R60, RZ, RZ, R31 ;  /* 0x000000ffff3c7224 */ /* 0x000fe400078e001f */
.L_x_62928:
[----:B------:R-:W-:Y:S05]  /*1ef10*/  BSYNC B1 ;  /* 0x0000000000017941 */ /* 0x000fea0003800000 */
.L_x_62926:
        /* <DEDUP_REMOVED lines=9> */
.L_x_62930:
[----:B------:R-:W-:Y:S02]  /*1efb0*/  IMAD.MOV.U32 R62, RZ, RZ, R63 ;  /* 0x000000ffff3e7224 */ /* 0x000fe400078e003f */
[----:B------:R-:W-:Y:S02]  /*1efc0*/  IMAD.MOV.U32 R8, RZ, RZ, R9 ;  /* 0x000000ffff087224 */ /* 0x000fe400078e0009 */
[----:B------:R-:W-:Y:S02]  /*1efd0*/  IMAD.MOV.U32 R63, RZ, RZ, R36 ;  /* 0x000000ffff3f7224 */ /* 0x000fe400078e0024 */
[----:B------:R-:W-:Y:S02]  /*1efe0*/  IMAD.MOV.U32 R9, RZ, RZ, R38 ;  /* 0x000000ffff097224 */ /* 0x000fe400078e0026 */
.L_x_62931:
[----:B------:R-:W-:Y:S05]  /*1eff0*/  BSYNC B1 ;  /* 0x0000000000017941 */ /* 0x000fea0003800000 */
.L_x_62929:
        /* <DEDUP_REMOVED lines=9> */
.L_x_62933:
[----:B------:R-:W-:Y:S02]  /*1f090*/  IMAD.MOV.U32 R65, RZ, RZ, R62 ;  /* 0x000000ffff417224 */ /* 0x000fe400078e003e */
[----:B------:R-:W-:Y:S02]  /*1f0a0*/  IMAD.MOV.U32 R7, RZ, RZ, R8 ;  /* 0x000000ffff077224 */ /* 0x000fe400078e0008 */
[----:B------:R-:W-:Y:S02]  /*1f0b0*/  IMAD.MOV.U32 R62, RZ, RZ, R21 ;  /* 0x000000ffff3e7224 */ /* 0x000fe400078e0015 */
[----:B------:R-:W-:Y:S02]  /*1f0c0*/  IMAD.MOV.U32 R8, RZ, RZ, R35 ;  /* 0x000000ffff087224 */ /* 0x000fe400078e0023 */
.L_x_62934:
[----:B------:R-:W-:Y:S05]  /*1f0d0*/  BSYNC B1 ;  /* 0x0000000000017941 */ /* 0x000fea0003800000 */
.L_x_62932:
        /* <DEDUP_REMOVED lines=9> */
.L_x_62936:
[----:B------:R-:W-:Y:S02]  /*1f170*/  IMAD.MOV.U32 R64, RZ, RZ, R65 ;  /* 0x000000ffff407224 */ /* 0x000fe400078e0041 */
[----:B------:R-:W-:Y:S02]  /*1f180*/  IMAD.MOV.U32 R6, RZ, RZ, R7 ;  /* 0x000000ffff067224 */ /* 0x000fe400078e0007 */
[----:B------:R-:W-:Y:S02]  /*1f190*/  IMAD.MOV.U32 R65, RZ, RZ, R40 ;  /* 0x000000ffff417224 */ /* 0x000fe400078e0028 */
[----:B------:R-:W-:Y:S02]  /*1f1a0*/  IMAD.MOV.U32 R7, RZ, RZ, R39 ;  /* 0x000000ffff077224 */ /* 0x000fe400078e0027 */
.L_x_62937:
[----:B------:R-:W-:Y:S05]  /*1f1b0*/  BSYNC B1 ;  /* 0x0000000000017941 */ /* 0x000fea0003800000 */
.L_x_62935:
        /* <DEDUP_REMOVED lines=9> */
.L_x_62939:
[----:B------:R-:W-:Y:S01]  /*1f250*/  MOV R67, R64 ;  /* 0x0000004000437202 */ /* 0x000fe20000000f00 */
[----:B------:R-:W-:Y:S02]  /*1f260*/  IMAD.MOV.U32 R5, RZ, RZ, R6 ;  /* 0x000000ffff057224 */ /* 0x000fe400078e0006 */
[----:B------:R-:W-:Y:S02]  /*1f270*/  IMAD.MOV.U32 R64, RZ, RZ, R28 ;  /* 0x000000ffff407224 */ /* 0x000fe400078e001c */
[----:B------:R-:W-:Y:S02]  /*1f280*/  IMAD.MOV.U32 R6, RZ, RZ, R30 ;  /* 0x000000ffff067224 */ /* 0x000fe400078e001e */
.L_x_62940:
[----:B------:R-:W-:Y:S05]  /*1f290*/  BSYNC B1 ;  /* 0x0000000000017941 */ /* 0x000fea0003800000 */
.L_x_62938:
        /* <DEDUP_REMOVED lines=9> */
.L_x_62942:
[----:B------:R-:W-:Y:S01]  /*1f330*/  IMAD.MOV.U32 R66, RZ, RZ, R67 ;  /* 0x000000ffff427224 */ /* 0x000fe200078e0043 */
[----:B------:R-:W-:Y:S01]  /*1f340*/  MOV R4, R5 ;  /* 0x0000000500047202 */ /* 0x000fe20000000f00 */
[----:B------:R-:W-:Y:S02]  /*1f350*/  IMAD.MOV.U32 R67, RZ, RZ, R42 ;  /* 0x000000ffff437224 */ /* 0x000fe400078e002a */
[----:B------:R-:W-:Y:S02]  /*1f360*/  IMAD.MOV.U32 R5, RZ, RZ, R44 ;  /* 0x000000ffff057224 */ /* 0x000fe400078e002c */
.L_x_62943:
[----:B------:R-:W-:Y:S05]  /*1f370*/  BSYNC B1 ;  /* 0x0000000000017941 */ /* 0x000fea0003800000 */
.L_x_62941:
        /* <DEDUP_REMOVED lines=9> */
.L_x_62945:
[----:B------:R-:W-:Y:S01]  /*1f410*/  IMAD.MOV.U32 R69, RZ, RZ, R66 ;  /* 0x000000ffff457224 */ /* 0x000fe200078e0042 */
[----:B------:R-:W-:Y:S01]  /*1f420*/  MOV R66, R23 ;  /* 0x0000001700427202 */ /* 0x000fe20000000f00 */
[----:B------:R-:W-:Y:S02]  /*1f430*/  IMAD.MOV.U32 R3, RZ, RZ, R4 ;  /* 0x000000ffff037224 */ /* 0x000fe400078e0004 */
[----:B------:R-:W-:Y:S02]  /*1f440*/  IMAD.MOV.U32 R4, RZ, RZ, R46 ;  /* 0x000000ffff047224 */ /* 0x000fe400078e002e */
.L_x_62946:
[----:B------:R-:W-:Y:S05]  /*1f450*/  BSYNC B1 ;  /* 0x0000000000017941 */ /* 0x000fea0003800000 */
.L_x_62944:
        /* <DEDUP_REMOVED lines=9> */
.L_x_62948:
[----:B------:R-:W-:Y:S02]  /*1f4f0*/  IMAD.MOV.U32 R68, RZ, RZ, R69 ;  /* 0x000000ffff447224 */ /* 0x000fe400078e0045 */
[----:B------:R-:W-:Y:S01]  /*1f500*/  IMAD.MOV.U32 R2, RZ, RZ, R3 ;  /* 0x000000ffff027224 */ /* 0x000fe200078e0003 */
[----:B------:R-:W-:Y:S01]  /*1f510*/  MOV R3, R25 ;  /* 0x0000001900037202 */ /* 0x000fe20000000f00 */
[----:B------:R-:W-:Y:S02]  /*1f520*/  IMAD.MOV.U32 R69, RZ, RZ, R48 ;  /* 0x000000ffff457224 */ /* 0x000fe400078e0030 */
.L_x_62949:
[----:B------:R-:W-:Y:S05]  /*1f530*/  BSYNC B1 ;  /* 0x0000000000017941 */ /* 0x000fea0003800000 */
.L_x_62947:
        /* <DEDUP_REMOVED lines=9> */
.L_x_62951:
[----:B------:R-:W-:Y:S02]  /*1f5d0*/  IMAD.MOV.U32 R71, RZ, RZ, R68 ;  /* 0x000000ffff477224 */ /* 0x000fe400078e0044 */
[----:B------:R-:W-:Y:S02]  /*1f5e0*/  IMAD.MOV.U32 R17, RZ, RZ, R2 ;  /* 0x000000ffff117224 */ /* 0x000fe400078e0002 */
[----:B------:R-:W-:Y:S02]  /*1f5f0*/  IMAD.MOV.U32 R68, RZ, RZ, R37 ;  /* 0x000000ffff447224 */ /* 0x000fe400078e0025 */
[----:B------:R-:W-:Y:S02]  /*1f600*/  IMAD.MOV.U32 R2, RZ, RZ, R47 ;  /* 0x000000ffff027224 */ /* 0x000fe400078e002f */
.L_x_62952:
[----:B------:R-:W-:Y:S05]  /*1f610*/  BSYNC B1 ;  /* 0x0000000000017941 */ /* 0x000fea0003800000 */
.L_x_62950:
        /* <DEDUP_REMOVED lines=9> */
.L_x_62954:
[----:B------:R-:W-:Y:S02]  /*1f6b0*/  IMAD.MOV.U32 R70, RZ, RZ, R71 ;  /* 0x000000ffff467224 */ /* 0x000fe400078e0047 */
[----:B------:R-:W-:Y:S02]  /*1f6c0*/  IMAD.MOV.U32 R16, RZ, RZ, R17 ;  /* 0x000000ffff107224 */ /* 0x000fe400078e0011 */
[----:B------:R-:W-:Y:S02]  /*1f6d0*/  IMAD.MOV.U32 R71, RZ, RZ, R32 ;  /* 0x000000ffff477224 */ /* 0x000fe400078e0020 */
[----:B------:R-:W-:Y:S02]  /*1f6e0*/  IMAD.MOV.U32 R17, RZ, RZ, R52 ;  /* 0x000000ffff117224 */ /* 0x000fe400078e0034 */
.L_x_62955:
[----:B------:R-:W-:Y:S05]  /*1f6f0*/  BSYNC B1 ;  /* 0x0000000000017941 */ /* 0x000fea0003800000 */
.L_x_62953:
[----:B------:R-:W-:Y:S02]  /*1f700*/  FADD.FTZ R19, R45, R43 ;  /* 0x0000002b2d137221 */ /* 0x000fe40000010000 */
[----:B------:R-:W-:Y:S02]  /*1f710*/  IMAD.MOV.U32 R18, RZ, RZ, R0 ;  /* 0x000000ffff127224 */ /* 0x000fe400078e0000 */
.L_x_62235:
[----:B--234-:R-:W-:Y:S05]  /*1f720*/  BSYNC B0 ;  /* 0x0000000000007941 */ /* 0x01cfea0003800000 */
.L_x_62234:
[----:B------:R-:W-:Y:S01]  /*1f730*/  ISETP.GT.AND P0, PT, R41, 0x1b, PT ;  /* 0x0000001b2900780c */ /* 0x000fe20003f04270 */
[----:B------:R2:W3:Y:S01]  /*1f740*/  SHFL.DOWN PT, R43, R18, 0x4, 0x1f ;  /* 0x08801f00122b7f89 */ /* 0x0004e200000e0000 */
[----:B------:R-:W-:Y:S03]  /*1f750*/  BSSY B0, `(.L_x_62956) ;  /* 0x0000dbe000007945 */ /* 0x000fe60003800000 */
[----:B------:R2:W4:Y:S04]  /*1f760*/  SHFL.DOWN PT, R45, R19, 0x4, 0x1f ;  /* 0x08801f00132d7f89 */ /* 0x00052800000e0000 */
[----:B------:R2:W1:Y:S04]  /*1f770*/  SHFL.DOWN PT, R47, R70, 0x4, 0x1f ;  /* 0x08801f00462f7f89 */ /* 0x00046800000e0000 */
        /* <DEDUP_REMOVED lines=42> */
[----:B--2---:R-:W-:Y:S01]  /*1fa20*/  @!P0 MOV R15, R49 ;  /* 0x00000031000f8202 */ /* 0x004fe20000000f00 */
        /* <DEDUP_REMOVED lines=14> */
.L_x_62959:
[----:B------:R-:W-:Y:S02]  /*1fb10*/  IMAD.MOV.U32 R19, RZ, RZ, R57 ;  /* 0x000000ffff137224 */ /* 0x000fe400078e0039 */
[----:B------:R-:W-:Y:S01]  /*1fb20*/  IMAD.MOV.U32 R18, RZ, RZ, R15 ;  /* 0x000000ffff127224 */ /* 0x000fe200078e000f */
[----:B------:R-:W-:Y:S01]  /*1fb30*/  MOV R15, R14 ;  /* 0x0000000e000f7202 */ /* 0x000fe20000000f00 */
[----:B------:R-:W-:Y:S02]  /*1fb40*/  IMAD.MOV.U32 R57, RZ, RZ, R56 ;  /* 0x000000ffff397224 */ /* 0x000fe400078e0038 */
.L_x_62960:
[----:B------:R-:W-:Y:S05]  /*1fb50*/  BSYNC B1 ;  /* 0x0000000000017941 */ /* 0x000fea0003800000 */
.L_x_62958:
        /* <DEDUP_REMOVED lines=9> */
.L_x_62962:
[----:B------:R-:W-:Y:S02]  /*1fbf0*/  IMAD.MOV.U32 R49, RZ, RZ, R19 ;  /* 0x000000ffff317224 */ /* 0x000fe400078e0013 */
[----:B------:R-:W-:Y:S02]  /*1fc00*/  IMAD.MOV.U32 R47, RZ, RZ, R18 ;  /* 0x000000ffff2f7224 */ /* 0x000fe400078e0012 */
[----:B------:R-:W-:Y:S02]  /*1fc10*/  IMAD.MOV.U32 R19, RZ, RZ, R59 ;  /* 0x000000ffff137224 */ /* 0x000fe400078e003b */
[----:B------:R-:W-:Y:S02]  /*1fc20*/  IMAD.MOV.U32 R18, RZ, RZ, R13 ;  /* 0x000000ffff127224 */ /* 0x000fe400078e000d */
.L_x_62963:
[----:B------:R-:W-:Y:S05]  /*1fc30*/  BSYNC B1 ;  /* 0x0000000000017941 */ /* 0x000fea0003800000 */
.L_x_62961:
        /* <DEDUP_REMOVED lines=9> */
.L_x_62965:
[----:B------:R-:W-:Y:S02]  /*1fcd0*/  IMAD.MOV.U32 R56, RZ, RZ, R49 ;  /* 0x000000ffff387224 */ /* 0x000fe400078e0031 */
[----:B------:R-:W-:Y:S02]  /*1fce0*/  IMAD.MOV.U32 R14, RZ, RZ, R47 ;  /* 0x000000ffff0e7224 */ /* 0x000fe400078e002f */
[----:B------:R-:W-:Y:S02]  /*1fcf0*/  IMAD.MOV.U32 R49, RZ, RZ, R58 ;  /* 0x000000ffff317224 */ /* 0x000fe400078e003a */
[----:B------:R-:W-:Y:S02]  /*1fd00*/  IMAD.MOV.U32 R47, RZ, RZ, R12 ;  /* 0x000000ffff2f7224 */ /* 0x000fe400078e000c */
.L_x_62966:
[----:B------:R-:W-:Y:S05]  /*1fd10*/  BSYNC B1 ;  /* 0x0000000000017941 */ /* 0x000fea0003800000 */
.L_x_62964:
        /* <DEDUP_REMOVED lines=9> */
.L_x_62968:
[----:B------:R-:W-:Y:S02]  /*1fdb0*/  IMAD.MOV.U32 R51, RZ, RZ, R56 ;  /* 0x000000ffff337224 */ /* 0x000fe400078e0038 */
[----:B------:R-:W-:Y:S02]  /*1fdc0*/  IMAD.MOV.U32 R13, RZ, RZ, R14 ;  /* 0x000000ffff0d7224 */ /* 0x000fe400078e000e */
[----:B------:R-:W-:Y:S02]  /*1fdd0*/  IMAD.MOV.U32 R56, RZ, RZ, R61 ;  /* 0x000000ffff387224 */ /* 0x000fe400078e003d */
[----:B------:R-:W-:Y:S02]  /*1fde0*/  IMAD.MOV.U32 R14, RZ, RZ, R11 ;  /* 0x000000ffff0e7224 */ /* 0x000fe400078e000b */
.L_x_62969:
[----:B------:R-:W-:Y:S05]  /*1fdf0*/  BSYNC B1 ;  /* 0x0000000000017941 */ /* 0x000fea0003800000 */
.L_x_62967:
        /* <DEDUP_REMOVED lines=9> */
.L_x_62971:
[----:B------:R-:W-:Y:S01]  /*1fe90*/  MOV R58, R51 ;  /* 0x00000033003a7202 */ /* 0x000fe20000000f00 */
[----:B------:R-:W-:Y:S02]  /*1fea0*/  IMAD.MOV.U32 R12, RZ, RZ, R13 ;  /* 0x000000ffff0c7224 */ /* 0x000fe400078e000d */
[----:B------:R-:W-:Y:S02]  /*1feb0*/  IMAD.MOV.U32 R51, RZ, RZ, R60 ;  /* 0x000000ffff337224 */ /* 0x000fe400078e003c */
[----:B------:R-:W-:Y:S02]  /*1fec0*/  IMAD.MOV.U32 R13, RZ, RZ, R10 ;  /* 0x000000ffff0d7224 */ /* 0x000fe400078e000a */
.L_x_62972:
[----:B------:R-:W-:Y:S05]  /*1fed0*/  BSYNC B1 ;  /* 0x0000000000017941 */ /* 0x000fea0003800000 */
.L_x_62970:
        /* <DEDUP_REMOVED lines=9> */
.L_x_62974:
[----:B------:R-:W-:Y:S01]  /*1ff70*/  IMAD.MOV.U32 R53, RZ, RZ, R58 ;  /* 0x000000ffff357224 */ /* 0x000fe200078e003a */
[----:B------:R-:W-:Y:S01]  /*1ff80*/  MOV R11, R12 ;  /* 0x0000000c000b7202 */ /* 0x000fe20000000f00 */
[----:B------:R-:W-:Y:S02]  /*1ff90*/  IMAD.MOV.U32 R58, RZ, RZ, R63 ;  /* 0x000000ffff3a7224 */ /* 0x000fe400078e003f */
[----:B------:R-:W-:Y:S02]  /*1ffa0*/  IMAD.MOV.U32 R12, RZ, RZ, R9 ;  /* 0x000000ffff0c7224 */ /* 0x000fe400078e0009 */
.L_x_62975:
[----:B------:R-:W-:Y:S05]  /*1ffb0*/  BSYNC B1 ;  /* 0x0000000000017941 */ /* 0x000fea0003800000 */
.L_x_62973:
        /* <DEDUP_REMOVED lines=9> */
.L_x_62977:
[----:B------:R-:W-:Y:S01]  /*20050*/  IMAD.MOV.U32 R60, RZ, RZ, R53 ;  /* 0x000000ffff3c7224 */ /* 0x000fe200078e0035 */
[----:B------:R-:W-:Y:S01]  /*20060*/  MOV R53, R62 ;  /* 0x0000003e00357202 */ /* 0x000fe20000000f00 */
[----:B------:R-:W-:Y:S02]  /*20070*/  IMAD.MOV.U32 R10, RZ, RZ, R11 ;  /* 0x000000ffff0a7224 */ /* 0x000fe400078e000b */
[----:B------:R-:W-:Y:S02]  /*20080*/  IMAD.MOV.U32 R11, RZ, RZ, R8 ;  /* 0x000000ffff0b7224 */ /* 0x000fe400078e0008 */
.L_x_62978:
[----:B------:R-:W-:Y:S05]  /*20090*/  BSYNC B1 ;  /* 0x0000000000017941 */ /* 0x000fea0003800000 */
.L_x_62976:
        /* <DEDUP_REMOVED lines=9> */
.L_x_62980:
[----:B------:R-:W-:Y:S02]  /*20130*/  IMAD.MOV.U32 R55, RZ, RZ, R60 ;  /* 0x000000ffff377224 */ /* 0x000fe400078e003c */
[----:B------:R-:W-:Y:S01]  /*20140*/  IMAD.MOV.U32 R9, RZ, RZ, R10 ;  /* 0x000000ffff097224 */ /* 0x000fe200078e000a */
[----:B------:R-:W-:Y:S01]  /*20150*/  MOV R10, R7 ;  /* 0x00000007000a7202 */ /* 0x000fe20000000f00 */
[----:B------:R-:W-:Y:S02]  /*20160*/  IMAD.MOV.U32 R60, RZ, RZ, R65 ;  /* 0x000000ffff3c7224 */ /* 0x000fe400078e0041 */
.L_x_62981:
[----:B------:R-:W-:Y:S05]  /*20170*/  BSYNC B1 ;  /* 0x0000000000017941 */ /* 0x000fea0003800000 */
.L_x_62979:
        /* <DEDUP_REMOVED lines=9> */
.L_x_62983:
[----:B------:R-:W-:Y:S02]  /*20210*/  IMAD.MOV.U32 R62, RZ, RZ, R55 ;  /* 0x000000ffff3e7224 */ /* 0x000fe400078e0037 */
[----:B------:R-:W-:Y:S02]  /*20220*/  IMAD.MOV.U32 R8, RZ, RZ, R9 ;  /* 0x000000ffff087224 */ /* 0x000fe400078e0009 */
[----:B------:R-:W-:Y:S02]  /*20230*/  IMAD.MOV.U32 R55, RZ, RZ, R64 ;  /* 0x000000ffff377224 */ /* 0x000fe400078e0040 */
[----:B------:R-:W-:Y:S02]  /*20240*/  IMAD.MOV.U32 R9, RZ, RZ, R6 ;  /* 0x000000ffff097224 */ /* 0x000fe400078e0006 */
.L_x_62984:
[----:B------:R-:W-:Y:S05]  /*20250*/  BSYNC B1 ;  /* 0x0000000000017941 */ /* 0x000fea0003800000 */
.L_x_62982:
        /* <DEDUP_REMOVED lines=9> */
.L_x_62986:
[----:B------:R-:W-:Y:S02]  /*202f0*/  IMAD.MOV.U32 R59, RZ, RZ, R62 ;  /* 0x000000ffff3b7224 */ /* 0x000fe400078e003e */
[----:B------:R-:W-:Y:S02]  /*20300*/  IMAD.MOV.U32 R7, RZ, RZ, R8 ;  /* 0x000000ffff077224 */ /* 0x000fe400078e0008 */
[----:B------:R-:W-:Y:S02]  /*20310*/  IMAD.MOV.U32 R62, RZ, RZ, R67 ;  /* 0x000000ffff3e7224 */ /* 0x000fe400078e0043 */
[----:B------:R-:W-:Y:S02]  /*20320*/  IMAD.MOV.U32 R8, RZ, RZ, R5 ;  /* 0x000000ffff087224 */ /* 0x000fe400078e0005 */
.L_x_62987:
[----:B------:R-:W-:Y:S05]  /*20330*/  BSYNC B1 ;  /* 0x0000000000017941 */ /* 0x000fea0003800000 */
.L_x_62985:
        /* <DEDUP_REMOVED lines=9> */
.L_x_62989:
[----:B------:R-:W-:Y:S02]  /*203d0*/  IMAD.MOV.U32 R64, RZ, RZ, R59 ;  /* 0x000000ffff407224 */ /* 0x000fe400078e003b */
[----:B------:R-:W-:Y:S02]  /*203e0*/  IMAD.MOV.U32 R6, RZ, RZ, R7 ;  /* 0x000000ffff067224 */ /* 0x000fe400078e0007 */
[----:B------:R-:W-:Y:S02]  /*203f0*/  IMAD.MOV.U32 R59, RZ, RZ, R66 ;  /* 0x000000ffff3b7224 */ /* 0x000fe400078e0042 */
[----:B------:R-:W-:Y:S02]  /*20400*/  IMAD.MOV.U32 R7, RZ, RZ, R4 ;  /* 0x000000ffff077224 */ /* 0x000fe400078e0004 */
.L_x_62990:
[----:B------:R-:W-:Y:S05]  /*20410*/  BSYNC B1 ;  /* 0x0000000000017941 */ /* 0x000fea0003800000 */
.L_x_62988:
        /* <DEDUP_REMOVED lines=9> */
.L_x_62992:
[----:B------:R-:W-:Y:S01]  /*204b0*/  MOV R61, R64 ;  /* 0x00000040003d7202 */ /* 0x000fe20000000f00 */
[----:B------:R-:W-:Y:S02]  /*204c0*/  IMAD.MOV.U32 R5, RZ, RZ, R6 ;  /* 0x000000ffff057224 */ /* 0x000fe400078e0006 */
[----:B------:R-:W-:Y:S02]  /*204d0*/  IMAD.MOV.U32 R64, RZ, RZ, R69 ;  /* 0x000000ffff407224 */ /* 0x000fe400078e0045 */
[----:B------:R-:W-:Y:S02]  /*204e0*/  IMAD.MOV.U32 R6, RZ, RZ, R3 ;  /* 0x000000ffff067224 */ /* 0x000fe400078e0003 */
.L_x_62993:
[----:B------:R-:W-:Y:S05]  /*204f0*/  BSYNC B1 ;  /* 0x0000000000017941 */ /* 0x000fea0003800000 */
.L_x_62991:
        /* <DEDUP_REMOVED lines=9> */
.L_x_62995:
[----:B------:R-:W-:Y:S01]  /*20590*/  IMAD.MOV.U32 R66, RZ, RZ, R61 ;  /* 0x000000ffff427224 */ /* 0x000fe200078e003d */
[----:B------:R-:W-:Y:S01]  /*205a0*/  MOV R4, R5 ;  /* 0x0000000500047202 */ /* 0x000fe20000000f00 */
[----:B------:R-:W-:Y:S02]  /*205b0*/  IMAD.MOV.U32 R61, RZ, RZ, R68 ;  /* 0x000000ffff3d7224 */ /* 0x000fe400078e0044 */
[----:B------:R-:W-:Y:S02]  /*205c0*/  IMAD.MOV.U32 R5, RZ, RZ, R2 ;  /* 0x000000ffff057224 */ /* 0x000fe400078e0002 */
.L_x_62996:
[----:B------:R-:W-:Y:S05]  /*205d0*/  BSYNC B1 ;  /* 0x0000000000017941 */ /* 0x000fea0003800000 */
.L_x_62994:
        /* <DEDUP_REMOVED lines=9> */
.L_x_62998:
[----:B------:R-:W-:Y:S01]  /*20670*/  IMAD.MOV.U32 R63, RZ, RZ, R66 ;  /* 0x000000ffff3f7224 */ /* 0x000fe200078e0042 */
[----:B------:R-:W-:Y:S01]  /*20680*/  MOV R66, R71 ;  /* 0x0000004700427202 */ /* 0x000fe20000000f00 */
[----:B------:R-:W-:Y:S02]  /*20690*/  IMAD.MOV.U32 R3, RZ, RZ, R4 ;  /* 0x000000ffff037224 */ /* 0x000fe400078e0004 */
[----:B------:R-:W-:Y:S02]  /*206a0*/  IMAD.MOV.U32 R4, RZ, RZ, R17 ;  /* 0x000000ffff047224 */ /* 0x000fe400078e0011 */
.L_x_62999:
[----:B------:R-:W-:Y:S05]  /*206b0*/  BSYNC B1 ;  /* 0x0000000000017941 */ /* 0x000fea0003800000 */
.L_x_62997:
        /* <DEDUP_REMOVED lines=9> */
.L_x_63001:
[----:B------:R-:W-:Y:S02]  /*20750*/  IMAD.MOV.U32 R17, RZ, RZ, R63 ;  /* 0x000000ffff117224 */ /* 0x000fe400078e003f */
[----:B------:R-:W-:Y:S01]  /*20760*/  IMAD.MOV.U32 R2, RZ, RZ, R3 ;  /* 0x000000ffff027224 */ /* 0x000fe200078e0003 */
[----:B------:R-:W-:Y:S01]  /*20770*/  MOV R3, R16 ;  /* 0x0000001000037202 */ /* 0x000fe20000000f00 */
[----:B------:R-:W-:Y:S02]  /*20780*/  IMAD.MOV.U32 R63, RZ, RZ, R70 ;  /* 0x000000ffff3f7224 */ /* 0x000fe400078e0046 */
.L_x_63002:
[----:B------:R-:W-:Y:S05]  /*20790*/  BSYNC B1 ;  /* 0x0000000000017941 */ /* 0x000fea0003800000 */
.L_x_63000:
        /* <DEDUP_REMOVED lines=16> */
.L_x_63004:
[----:B------:R-:W-:Y:S01]  /*208a0*/  IMAD.MOV.U32 R48, RZ, RZ, R57 ;  /* 0x000000ffff307224 */ /* 0x000fe200078e0039 */
[----:B------:R-:W-:Y:S01]  /*208b0*/  MOV R57, R19 ;  /* 0x0000001300397202 */ /* 0x000fe20000000f00 */
[----:B------:R-:W-:Y:S02]  /*208c0*/  IMAD.MOV.U32 R16, RZ, RZ, R15 ;  /* 0x000000ffff107224 */ /* 0x000fe400078e000f */
[----:B------:R-:W-:Y:S02]  /*208d0*/  IMAD.MOV.U32 R15, RZ, RZ, R18 ;  /* 0x000000ffff0f7224 */ /* 0x000fe400078e0012 */
.L_x_63005:
[----:B------:R-:W-:Y:S05]  /*208e0*/  BSYNC B1 ;  /* 0x0000000000017941 */ /* 0x000fea0003800000 */
.L_x_63003:
        /* <DEDUP_REMOVED lines=9> */
.L_x_63007:
[----:B------:R-:W-:Y:S02]  /*20980*/  IMAD.MOV.U32 R39, RZ, RZ, R48 ;  /* 0x000000ffff277224 */ /* 0x000fe400078e0030 */
[----:B------:R-:W-:Y:S01]  /*20990*/  IMAD.MOV.U32 R19, RZ, RZ, R16 ;  /* 0x000000ffff137224 */ /* 0x000fe200078e0010 */
[----:B------:R-:W-:Y:S01]  /*209a0*/  MOV R16, R47 ;  /* 0x0000002f00107202 */ /* 0x000fe20000000f00 */
[----:B------:R-:W-:Y:S02]  /*209b0*/  IMAD.MOV.U32 R48, RZ, RZ, R49 ;  /* 0x000000ffff307224 */ /* 0x000fe400078e0031 */
.L_x_63008:
[----:B------:R-:W-:Y:S05]  /*209c0*/  BSYNC B1 ;  /* 0x0000000000017941 */ /* 0x000fea0003800000 */
.L_x_63006:
        /* <DEDUP_REMOVED lines=9> */
.L_x_63010:
[----:B------:R-:W-:Y:S02]  /*20a60*/  IMAD.MOV.U32 R68, RZ, RZ, R39 ;  /* 0x000000ffff447224 */ /* 0x000fe400078e0027 */
[----:B------:R-:W-:Y:S02]  /*20a70*/  IMAD.MOV.U32 R18, RZ, RZ, R19 ;  /* 0x000000ffff127224 */ /* 0x000fe400078e0013 */
[----:B------:R-:W-:Y:S02]  /*20a80*/  IMAD.MOV.U32 R39, RZ, RZ, R56 ;  /* 0x000000ffff277224 */ /* 0x000fe400078e0038 */
[----:B------:R-:W-:Y:S02]  /*20a90*/  IMAD.MOV.U32 R19, RZ, RZ, R14 ;  /* 0x000000ffff137224 */ /* 0x000fe400078e000e */
.L_x_63011:
[----:B------:R-:W-:Y:S05]  /*20aa0*/  BSYNC B1 ;  /* 0x0000000000017941 */ /* 0x000fea0003800000 */
.L_x_63009:
        /* <DEDUP_REMOVED lines=9> */
.L_x_63013:
[----:B------:R-:W-:Y:S02]  /*20b40*/  IMAD.MOV.U32 R49, RZ, RZ, R68 ;  /* 0x000000ffff317224 */ /* 0x000fe400078e0044 */
[----:B------:R-:W-:Y:S02]  /*20b50*/  IMAD.MOV.U32 R47, RZ, RZ, R18 ;  /* 0x000000ffff2f7224 */ /* 0x000fe400078e0012 */
[----:B------:R-:W-:Y:S02]  /*20b60*/  IMAD.MOV.U32 R68, RZ, RZ, R51 ;  /* 0x000000ffff447224 */ /* 0x000fe400078e0033 */
[----:B------:R-:W-:Y:S02]  /*20b70*/  IMAD.MOV.U32 R18, RZ, RZ, R13 ;  /* 0x000000ffff127224 */ /* 0x000fe400078e000d */
.L_x_63014:
[----:B------:R-:W-:Y:S05]  /*20b80*/  BSYNC B1 ;  /* 0x0000000000017941 */ /* 0x000fea0003800000 */
.L_x_63012:
        /* <DEDUP_REMOVED lines=9> */
.L_x_63016:
[----:B------:R-:W-:Y:S02]  /*20c20*/  IMAD.MOV.U32 R56, RZ, RZ, R49 ;  /* 0x000000ffff387224 */ /* 0x000fe400078e0031 */
[----:B------:R-:W-:Y:S02]  /*20c30*/  IMAD.MOV.U32 R14, RZ, RZ, R47 ;  /* 0x000000ffff0e7224 */ /* 0x000fe400078e002f */
[----:B------:R-:W-:Y:S02]  /*20c40*/  IMAD.MOV.U32 R49, RZ, RZ, R58 ;  /* 0x000000ffff317224 */ /* 0x000fe400078e003a */
[----:B------:R-:W-:Y:S02]  /*20c50*/  IMAD.MOV.U32 R47, RZ, RZ, R12 ;  /* 0x000000ffff2f7224 */ /* 0x000fe400078e000c */
.L_x_63017:
[----:B------:R-:W-:Y:S05]  /*20c60*/  BSYNC B1 ;  /* 0x0000000000017941 */ /* 0x000fea0003800000 */
.L_x_63015:
        /* <DEDUP_REMOVED lines=9> */
.L_x_63019:
[----:B------:R-:W-:Y:S01]  /*20d00*/  MOV R51, R56 ;  /* 0x0000003800337202 */ /* 0x000fe20000000f00 */
[----:B------:R-:W-:Y:S02]  /*20d10*/  IMAD.MOV.U32 R13, RZ, RZ, R14 ;  /* 0x000000ffff0d7224 */ /* 0x000fe400078e000e */
[----:B------:R-:W-:Y:S02]  /*20d20*/  IMAD.MOV.U32 R56, RZ, RZ, R53 ;  /* 0x000000ffff387224 */ /* 0x000fe400078e0035 */
[----:B------:R-:W-:Y:S02]  /*20d30*/  IMAD.MOV.U32 R14, RZ, RZ, R11 ;  /* 0x000000ffff0e7224 */ /* 0x000fe400078e000b */
.L_x_63020:
[----:B------:R-:W-:Y:S05]  /*20d40*/  BSYNC B1 ;  /* 0x0000000000017941 */ /* 0x000fea0003800000 */
.L_x_63018:
        /* <DEDUP_REMOVED lines=9> */
.L_x_63022:
[----:B------:R-:W-:Y:S01]  /*20de0*/  IMAD.MOV.U32 R58, RZ, RZ, R51 ;  /* 0x000000ffff3a7224 */ /* 0x000fe200078e0033 */
[----:B------:R-:W-:Y:S01]  /*20df0*/  MOV R12, R13 ;  /* 0x0000000d000c7202 */ /* 0x000fe20000000f00 */
[----:B------:R-:W-:Y:S02]  /*20e00*/  IMAD.MOV.U32 R51, RZ, RZ, R60 ;  /* 0x000000ffff337224 */ /* 0x000fe400078e003c */
[----:B------:R-:W-:Y:S02]  /*20e10*/  IMAD.MOV.U32 R13, RZ, RZ, R10 ;  /* 0x000000ffff0d7224 */ /* 0x000fe400078e000a */
.L_x_63023:
[----:B------:R-:W-:Y:S05]  /*20e20*/  BSYNC B1 ;  /* 0x0000000000017941 */ /* 0x000fea0003800000 */
.L_x_63021:
        /* <DEDUP_REMOVED lines=9> */
.L_x_63025:
[----:B------:R-:W-:Y:S01]  /*20ec0*/  IMAD.MOV.U32 R53, RZ, RZ, R58 ;  /* 0x000000ffff357224 */ /* 0x000fe200078e003a */
[----:B------:R-:W-:Y:S01]  /*20ed0*/  MOV R58, R55 ;  /* 0x00000037003a7202 */ /* 0x000fe20000000f00 */
[----:B------:R-:W-:Y:S02]  /*20ee0*/  IMAD.MOV.U32 R11, RZ, RZ, R12 ;  /* 0x000000ffff0b7224 */ /* 0x000fe400078e000c */
[----:B------:R-:W-:Y:S02]  /*20ef0*/  IMAD.MOV.U32 R12, RZ, RZ, R9 ;  /* 0x000000ffff0c7224 */ /* 0x000fe400078e0009 */
.L_x_63026:
[----:B------:R-:W-:Y:S05]  /*20f00*/  BSYNC B1 ;  /* 0x0000000000017941 */ /* 0x000fea0003800000 */
.L_x_63024:
        /* <DEDUP_REMOVED lines=9> */
.L_x_63028:
[----:B------:R-:W-:Y:S02]  /*20fa0*/  IMAD.MOV.U32 R60, RZ, RZ, R53 ;  /* 0x000000ffff3c7224 */ /* 0x000fe400078e0035 */
[----:B------:R-:W-:Y:S01]  /*20fb0*/  IMAD.MOV.U32 R10, RZ, RZ, R11 ;  /* 0x000000ffff0a7224 */ /* 0x000fe200078e000b */
[----:B------:R-:W-:Y:S01]  /*20fc0*/  MOV R11, R8 ;  /* 0x00000008000b7202 */ /* 0x000fe20000000f00 */
[----:B------:R-:W-:Y:S02]  /*20fd0*/  IMAD.MOV.U32 R53, RZ, RZ, R62 ;  /* 0x000000ffff357224 */ /* 0x000fe400078e003e */
.L_x_63029:
[----:B------:R-:W-:Y:S05]  /*20fe0*/  BSYNC B1 ;  /* 0x0000000000017941 */ /* 0x000fea0003800000 */
.L_x_63027:
        /* <DEDUP_REMOVED lines=9> */
.L_x_63031:
[----:B------:R-:W-:Y:S02]  /*21080*/  IMAD.MOV.U32 R55, RZ, RZ, R60 ;  /* 0x000000ffff377224 */ /* 0x000fe400078e003c */
[----:B------:R-:W-:Y:S02]  /*21090*/  IMAD.MOV.U32 R9, RZ, RZ, R10 ;  /* 0x000000ffff097224 */ /* 0x000fe400078e000a */
[----:B------:R-:W-:Y:S02]  /*210a0*/  IMAD.MOV.U32 R60, RZ, RZ, R59 ;  /* 0x000000ffff3c7224 */ /* 0x000fe400078e003b */
[----:B------:R-:W-:Y:S02]  /*210b0*/  IMAD.MOV.U32 R10, RZ, RZ, R7 ;  /* 0x000000ffff0a7224 */ /* 0x000fe400078e0007 */
.L_x_63032:
[----:B------:R-:W-:Y:S05]  /*210c0*/  BSYNC B1 ;  /* 0x0000000000017941 */ /* 0x000fea0003800000 */
.L_x_63030:
        /* <DEDUP_REMOVED lines=9> */
.L_x_63034:
[----:B------:R-:W-:Y:S02]  /*21160*/  IMAD.MOV.U32 R62, RZ, RZ, R55 ;  /* 0x000000ffff3e7224 */ /* 0x000fe400078e0037 */
[----:B------:R-:W-:Y:S02]  /*21170*/  IMAD.MOV.U32 R8, RZ, RZ, R9 ;  /* 0x000000ffff087224 */ /* 0x000fe400078e0009 */
[----:B------:R-:W-:Y:S02]  /*21180*/  IMAD.MOV.U32 R55, RZ, RZ, R64 ;  /* 0x000000ffff377224 */ /* 0x000fe400078e0040 */
[----:B------:R-:W-:Y:S02]  /*21190*/  IMAD.MOV.U32 R9, RZ, RZ, R6 ;  /* 0x000000ffff097224 */ /* 0x000fe400078e0006 */
.L_x_63035:
[----:B------:R-:W-:Y:S05]  /*211a0*/  BSYNC B1 ;  /* 0x0000000000017941 */ /* 0x000fea0003800000 */
.L_x_63033:
        /* <DEDUP_REMOVED lines=9> */
.L_x_63037:
[----:B------:R-:W-:Y:S02]  /*21240*/  IMAD.MOV.U32 R59, RZ, RZ, R62 ;  /* 0x000000ffff3b7224 */ /* 0x000fe400078e003e */
[----:B------:R-:W-:Y:S02]  /*21250*/  IMAD.MOV.U32 R7, RZ, RZ, R8 ;  /* 0x000000ffff077224 */ /* 0x000fe400078e0008 */
[----:B------:R-:W-:Y:S02]  /*21260*/  IMAD.MOV.U32 R62, RZ, RZ, R61 ;  /* 0x000000ffff3e7224 */ /* 0x000fe400078e003d */
[----:B------:R-:W-:Y:S02]  /*21270*/  IMAD.MOV.U32 R8, RZ, RZ, R5 ;  /* 0x000000ffff087224 */ /* 0x000fe400078e0005 */
.L_x_63038:
[----:B------:R-:W-:Y:S05]  /*21280*/  BSYNC B1 ;  /* 0x0000000000017941 */ /* 0x000fea0003800000 */
.L_x_63036:
        /* <DEDUP_REMOVED lines=9> */
.L_x_63040:
[----:B------:R-:W-:Y:S01]  /*21320*/  MOV R64, R59 ;  /* 0x0000003b00407202 */ /* 0x000fe20000000f00 */
[----:B------:R-:W-:Y:S02]  /*21330*/  IMAD.MOV.U32 R6, RZ, RZ, R7 ;  /* 0x000000ffff067224 */ /* 0x000fe400078e0007 */
[----:B------:R-:W-:Y:S02]  /*21340*/  IMAD.MOV.U32 R59, RZ, RZ, R66 ;  /* 0x000000ffff3b7224 */ /* 0x000fe400078e0042 */
[----:B------:R-:W-:Y:S02]  /*21350*/  IMAD.MOV.U32 R7, RZ, RZ, R4 ;  /* 0x000000ffff077224 */ /* 0x000fe400078e0004 */
.L_x_63041:
[----:B------:R-:W-:Y:S05]  /*21360*/  BSYNC B1 ;  /* 0x0000000000017941 */ /* 0x000fea0003800000 */
.L_x_63039:
        /* <DEDUP_REMOVED lines=9> */
.L_x_63043:
[----:B------:R-:W-:Y:S01]  /*21400*/  IMAD.MOV.U32 R4, RZ, RZ, R64 ;  /* 0x000000ffff047224 */ /* 0x000fe200078e0040 */
[----:B------:R-:W-:Y:S01]  /*21410*/  MOV R5, R6 ;  /* 0x0000000600057202 */ /* 0x000fe20000000f00 */
[----:B------:R-:W-:Y:S02]  /*21420*/  IMAD.MOV.U32 R64, RZ, RZ, R63 ;  /* 0x000000ffff407224 */ /* 0x000fe400078e003f */
[----:B------:R-:W-:Y:S02]  /*21430*/  IMAD.MOV.U32 R6, RZ, RZ, R3 ;  /* 0x000000ffff067224 */ /* 0x000fe400078e0003 */
.L_x_63044:
[----:B------:R-:W-:Y:S05]  /*21440*/  BSYNC B1 ;  /* 0x0000000000017941 */ /* 0x000fea0003800000 */
.L_x_63042:
        /* <DEDUP_REMOVED lines=9> */
.L_x_63046:
[----:B------:R-:W-:Y:S01]  /*214e0*/  IMAD.MOV.U32 R61, RZ, RZ, R4 ;  /* 0x000000ffff3d7224 */ /* 0x000fe200078e0004 */
[----:B------:R-:W-:Y:S01]  /*214f0*/  MOV R4, R17 ;  /* 0x0000001100047202 */ /* 0x000fe20000000f00 */
[----:B------:R-:W-:Y:S02]  /*21500*/  IMAD.MOV.U32 R3, RZ, RZ, R5 ;  /* 0x000000ffff037224 */ /* 0x000fe400078e0005 */
[----:B------:R-:W-:Y:S02]  /*21510*/  IMAD.MOV.U32 R5, RZ, RZ, R2 ;  /* 0x000000ffff057224 */ /* 0x000fe400078e0002 */
.L_x_63047:
[----:B------:R-:W-:Y:S05]  /*21520*/  BSYNC B1 ;  /* 0x0000000000017941 */ /* 0x000fea0003800000 */
.L_x_63045:
        /* <DEDUP_REMOVED lines=16> */
.L_x_63049:
[----:B------:R-:W-:Y:S01]  /*21630*/  IMAD.MOV.U32 R46, RZ, RZ, R57 ;  /* 0x000000ffff2e7224 */ /* 0x000fe200078e0039 */
[----:B------:R-:W-:Y:S01]  /*21640*/  MOV R2, R15 ;  /* 0x0000000f00027202 */ /* 0x000fe20000000f00 */
[----:B------:R-:W-:Y:S02]  /*21650*/  IMAD.MOV.U32 R57, RZ, RZ, R48 ;  /* 0x000000ffff397224 */ /* 0x000fe400078e0030 */
[----:B------:R-:W-:Y:S02]  /*21660*/  IMAD.MOV.U32 R15, RZ, RZ, R16 ;  /* 0x000000ffff0f7224 */ /* 0x000fe400078e0010 */
.L_x_63050:
[----:B------:R-:W-:Y:S05]  /*21670*/  BSYNC B1 ;  /* 0x0000000000017941 */ /* 0x000fea0003800000 */
.L_x_63048:
        /* <DEDUP_REMOVED lines=9> */
.L_x_63052:
[----:B------:R-:W-:Y:S01]  /*21710*/  IMAD.MOV.U32 R37, RZ, RZ, R46 ;  /* 0x000000ffff257224 */ /* 0x000fe200078e002e */
[----:B------:R-:W-:Y:S01]  /*21720*/  MOV R46, R39 ;  /* 0x00000027002e7202 */ /* 0x000fe20000000f00 */
[----:B------:R-:W-:Y:S02]  /*21730*/  IMAD.MOV.U32 R17, RZ, RZ, R2 ;  /* 0x000000ffff117224 */ /* 0x000fe400078e0002 */
[----:B------:R-:W-:Y:S02]  /*21740*/  IMAD.MOV.U32 R2, RZ, RZ, R19 ;  /* 0x000000ffff027224 */ /* 0x000fe400078e0013 */
.L_x_63053:
[----:B------:R-:W-:Y:S05]  /*21750*/  BSYNC B1 ;  /* 0x0000000000017941 */ /* 0x000fea0003800000 */
.L_x_63051:
        /* <DEDUP_REMOVED lines=9> */
.L_x_63055:
[----:B------:R-:W-:Y:S02]  /*217f0*/  IMAD.MOV.U32 R48, RZ, RZ, R37 ;  /* 0x000000ffff307224 */ /* 0x000fe400078e0025 */
[----:B------:R-:W-:Y:S01]  /*21800*/  IMAD.MOV.U32 R16, RZ, RZ, R17 ;  /* 0x000000ffff107224 */ /* 0x000fe200078e0011 */
[----:B------:R-:W-:Y:S01]  /*21810*/  MOV R17, R18 ;  /* 0x0000001200117202 */ /* 0x000fe20000000f00 */
[----:B------:R-:W-:Y:S02]  /*21820*/  IMAD.MOV.U32 R37, RZ, RZ, R68 ;  /* 0x000000ffff257224 */ /* 0x000fe400078e0044 */
.L_x_63056:
[----:B------:R-:W-:Y:S05]  /*21830*/  BSYNC B1 ;  /* 0x0000000000017941 */ /* 0x000fea0003800000 */
.L_x_63054:
        /* <DEDUP_REMOVED lines=9> */
.L_x_63058:
[----:B------:R-:W-:Y:S02]  /*218d0*/  IMAD.MOV.U32 R39, RZ, RZ, R48 ;  /* 0x000000ffff277224 */ /* 0x000fe400078e0030 */
[----:B------:R-:W-:Y:S02]  /*218e0*/  IMAD.MOV.U32 R19, RZ, RZ, R16 ;  /* 0x000000ffff137224 */ /* 0x000fe400078e0010 */
[----:B------:R-:W-:Y:S02]  /*218f0*/  IMAD.MOV.U32 R48, RZ, RZ, R49 ;  /* 0x000000ffff307224 */ /* 0x000fe400078e0031 */
[----:B------:R-:W-:Y:S02]  /*21900*/  IMAD.MOV.U32 R16, RZ, RZ, R47 ;  /* 0x000000ffff107224 */ /* 0x000fe400078e002f */
.L_x_63059:
[----:B------:R-:W-:Y:S05]  /*21910*/  BSYNC B1 ;  /* 0x0000000000017941 */ /* 0x000fea0003800000 */
.L_x_63057:
        /* <DEDUP_REMOVED lines=9> */
.L_x_63061:
[----:B------:R-:W-:Y:S02]  /*219b0*/  IMAD.MOV.U32 R66, RZ, RZ, R39 ;  /* 0x000000ffff427224 */ /* 0x000fe400078e0027 */
[----:B------:R-:W-:Y:S02]  /*219c0*/  IMAD.MOV.U32 R18, RZ, RZ, R19 ;  /* 0x000000ffff127224 */ /* 0x000fe400078e0013 */
[----:B------:R-:W-:Y:S02]  /*219d0*/  IMAD.MOV.U32 R39, RZ, RZ, R56 ;  /* 0x000000ffff277224 */ /* 0x000fe400078e0038 */
[----:B------:R-:W-:Y:S02]  /*219e0*/  IMAD.MOV.U32 R19, RZ, RZ, R14 ;  /* 0x000000ffff137224 */ /* 0x000fe400078e000e */
.L_x_63062:
[----:B------:R-:W-:Y:S05]  /*219f0*/  BSYNC B1 ;  /* 0x0000000000017941 */ /* 0x000fea0003800000 */
.L_x_63060:
        /* <DEDUP_REMOVED lines=9> */
.L_x_63064:
[----:B------:R-:W-:Y:S02]  /*21a90*/  IMAD.MOV.U32 R49, RZ, RZ, R66 ;  /* 0x000000ffff317224 */ /* 0x000fe400078e0042 */
[----:B------:R-:W-:Y:S02]  /*21aa0*/  IMAD.MOV.U32 R47, RZ, RZ, R18 ;  /* 0x000000ffff2f7224 */ /* 0x000fe400078e0012 */
[----:B------:R-:W-:Y:S02]  /*21ab0*/  IMAD.MOV.U32 R66, RZ, RZ, R51 ;  /* 0x000000ffff427224 */ /* 0x000fe400078e0033 */
[----:B------:R-:W-:Y:S02]  /*21ac0*/  IMAD.MOV.U32 R18, RZ, RZ, R13 ;  /* 0x000000ffff127224 */ /* 0x000fe400078e000d */
.L_x_63065:
[----:B------:R-:W-:Y:S05]  /*21ad0*/  BSYNC B1 ;  /* 0x0000000000017941 */ /* 0x000fea0003800000 */
.L_x_63063:
        /* <DEDUP_REMOVED lines=9> */
.L_x_63067:
[----:B------:R-:W-:Y:S01]  /*21b70*/  MOV R56, R49 ;  /* 0x0000003100387202 */ /* 0x000fe20000000f00 */
[----:B------:R-:W-:Y:S02]  /*21b80*/  IMAD.MOV.U32 R14, RZ, RZ, R47 ;  /* 0x000000ffff0e7224 */ /* 0x000fe400078e002f */
[----:B------:R-:W-:Y:S02]  /*21b90*/  IMAD.MOV.U32 R49, RZ, RZ, R58 ;  /* 0x000000ffff317224 */ /* 0x000fe400078e003a */
[----:B------:R-:W-:Y:S02]  /*21ba0*/  IMAD.MOV.U32 R47, RZ, RZ, R12 ;  /* 0x000000ffff2f7224 */ /* 0x000fe400078e000c */
.L_x_63068:
[----:B------:R-:W-:Y:S05]  /*21bb0*/  BSYNC B1 ;  /* 0x0000000000017941 */ /* 0x000fea0003800000 */
.L_x_63066:
        /* <DEDUP_REMOVED lines=9> */
.L_x_63070:
[----:B------:R-:W-:Y:S01]  /*21c50*/  IMAD.MOV.U32 R51, RZ, RZ, R56 ;  /* 0x000000ffff337224 */ /* 0x000fe200078e0038 */
[----:B------:R-:W-:Y:S01]  /*21c60*/  MOV R13, R14 ;  /* 0x0000000e000d7202 */ /* 0x000fe20000000f00 */
[----:B------:R-:W-:Y:S02]  /*21c70*/  IMAD.MOV.U32 R56, RZ, RZ, R53 ;  /* 0x000000ffff387224 */ /* 0x000fe400078e0035 */
[----:B------:R-:W-:Y:S02]  /*21c80*/  IMAD.MOV.U32 R14, RZ, RZ, R11 ;  /* 0x000000ffff0e7224 */ /* 0x000fe400078e000b */
.L_x_63071:
[----:B------:R-:W-:Y:S05]  /*21c90*/  BSYNC B1 ;  /* 0x0000000000017941 */ /* 0x000fea0003800000 */
.L_x_63069:
        /* <DEDUP_REMOVED lines=9> */
.L_x_63073:
[----:B------:R-:W-:Y:S01]  /*21d30*/  IMAD.MOV.U32 R58, RZ, RZ, R51 ;  /* 0x000000ffff3a7224 */ /* 0x000fe200078e0033 */
[----:B------:R-:W-:Y:S01]  /*21d40*/  MOV R51, R60 ;  /* 0x0000003c00337202 */ /* 0x000fe20000000f00 */
[----:B------:R-:W-:Y:S02]  /*21d50*/  IMAD.MOV.U32 R12, RZ, RZ, R13 ;  /* 0x000000ffff0c7224 */ /* 0x000fe400078e000d */
[----:B------:R-:W-:Y:S02]  /*21d60*/  IMAD.MOV.U32 R13, RZ, RZ, R10 ;  /* 0x000000ffff0d7224 */ /* 0x000fe400078e000a */
.L_x_63074:
[----:B------:R-:W-:Y:S05]  /*21d70*/  BSYNC B1 ;  /* 0x0000000000017941 */ /* 0x000fea0003800000 */
.L_x_63072:
        /* <DEDUP_REMOVED lines=9> */
.L_x_63076:
[----:B------:R-:W-:Y:S02]  /*21e10*/  IMAD.MOV.U32 R53, RZ, RZ, R58 ;  /* 0x000000ffff357224 */ /* 0x000fe400078e003a */
[----:B------:R-:W-:Y:S01]  /*21e20*/  IMAD.MOV.U32 R11, RZ, RZ, R12 ;  /* 0x000000ffff0b7224 */ /* 0x000fe200078e000c */
[----:B------:R-:W-:Y:S01]  /*21e30*/  MOV R12, R9 ;  /* 0x00000009000c7202 */ /* 0x000fe20000000f00 */
[----:B------:R-:W-:Y:S02]  /*21e40*/  IMAD.MOV.U32 R58, RZ, RZ, R55 ;  /* 0x000000ffff3a7224 */ /* 0x000fe400078e0037 */
.L_x_63077:
[----:B------:R-:W-:Y:S05]  /*21e50*/  BSYNC B1 ;  /* 0x0000000000017941 */ /* 0x000fea0003800000 */
.L_x_63075:
        /* <DEDUP_REMOVED lines=9> */
.L_x_63079:
[----:B------:R-:W-:Y:S02]  /*21ef0*/  IMAD.MOV.U32 R60, RZ, RZ, R53 ;  /* 0x000000ffff3c7224 */ /* 0x000fe400078e0035 */
[----:B------:R-:W-:Y:S02]  /*21f00*/  IMAD.MOV.U32 R10, RZ, RZ, R11 ;  /* 0x000000ffff0a7224 */ /* 0x000fe400078e000b */
[----:B------:R-:W-:Y:S02]  /*21f10*/  IMAD.MOV.U32 R53, RZ, RZ, R62 ;  /* 0x000000ffff357224 */ /* 0x000fe400078e003e */
[----:B------:R-:W-:Y:S02]  /*21f20*/  IMAD.MOV.U32 R11, RZ, RZ, R8 ;  /* 0x000000ffff0b7224 */ /* 0x000fe400078e0008 */
.L_x_63080:
[----:B------:R-:W-:Y:S05]  /*21f30*/  BSYNC B1 ;  /* 0x0000000000017941 */ /* 0x000fea0003800000 */
.L_x_63078:
        /* <DEDUP_REMOVED lines=9> */
.L_x_63082:
[----:B------:R-:W-:Y:S02]  /*21fd0*/  IMAD.MOV.U32 R55, RZ, RZ, R60 ;  /* 0x000000ffff377224 */ /* 0x000fe400078e003c */
[----:B------:R-:W-:Y:S02]  /*21fe0*/  IMAD.MOV.U32 R9, RZ, RZ, R10 ;  /* 0x000000ffff097224 */ /* 0x000fe400078e000a */
[----:B------:R-:W-:Y:S02]  /*21ff0*/  IMAD.MOV.U32 R60, RZ, RZ, R59 ;  /* 0x000000ffff3c7224 */ /* 0x000fe400078e003b */
[----:B------:R-:W-:Y:S02]  /*22000*/  IMAD.MOV.U32 R10, RZ, RZ, R7 ;  /* 0x000000ffff0a7224 */ /* 0x000fe400078e0007 */
.L_x_63083:
[----:B------:R-:W-:Y:S05]  /*22010*/  BSYNC B1 ;  /* 0x0000000000017941 */ /* 0x000fea0003800000 */
.L_x_63081:
        /* <DEDUP_REMOVED lines=9> */
.L_x_63085:
[----:B------:R-:W-:Y:S02]  /*220b0*/  IMAD.MOV.U32 R7, RZ, RZ, R55 ;  /* 0x000000ffff077224 */ /* 0x000fe400078e0037 */
[----:B------:R-:W-:Y:S02]  /*220c0*/  IMAD.MOV.U32 R8, RZ, RZ, R9 ;  /* 0x000000ffff087224 */ /* 0x000fe400078e0009 */
[----:B------:R-:W-:Y:S02]  /*220d0*/  IMAD.MOV.U32 R55, RZ, RZ, R64 ;  /* 0x000000ffff377224 */ /* 0x000fe400078e0040 */
[----:B------:R-:W-:Y:S02]  /*220e0*/  IMAD.MOV.U32 R9, RZ, RZ, R6 ;  /* 0x000000ffff097224 */ /* 0x000fe400078e0006 */
.L_x_63086:
[----:B------:R-:W-:Y:S05]  /*220f0*/  BSYNC B1 ;  /* 0x0000000000017941 */ /* 0x000fea0003800000 */
.L_x_63084:
        /* <DEDUP_REMOVED lines=9> */
.L_x_63088:
[----:B------:R-:W-:Y:S01]  /*22190*/  MOV R62, R7 ;  /* 0x00000007003e7202 */ /* 0x000fe20000000f00 */
[----:B------:R-:W-:Y:S02]  /*221a0*/  IMAD.MOV.U32 R6, RZ, RZ, R8 ;  /* 0x000000ffff067224 */ /* 0x000fe400078e0008 */
[----:B------:R-:W-:Y:S02]  /*221b0*/  IMAD.MOV.U32 R7, RZ, RZ, R4 ;  /* 0x000000ffff077224 */ /* 0x000fe400078e0004 */
[----:B------:R-:W-:Y:S02]  /*221c0*/  IMAD.MOV.U32 R8, RZ, RZ, R5 ;  /* 0x000000ffff087224 */ /* 0x000fe400078e0005 */
.L_x_63089:
[----:B------:R-:W-:Y:S05]  /*221d0*/  BSYNC B1 ;  /* 0x0000000000017941 */ /* 0x000fea0003800000 */
.L_x_63087:
        /* <DEDUP_REMOVED lines=9> */
.L_x_63091:
[----:B------:R-:W-:Y:S01]  /*22270*/  IMAD.MOV.U32 R5, RZ, RZ, R62 ;  /* 0x000000ffff057224 */ /* 0x000fe200078e003e */
[----:B------:R-:W-:Y:S01]  /*22280*/  MOV R4, R6 ;  /* 0x0000000600047202 */ /* 0x000fe20000000f00 */
[----:B------:R-:W-:Y:S02]  /*22290*/  IMAD.MOV.U32 R62, RZ, RZ, R61 ;  /* 0x000000ffff3e7224 */ /* 0x000fe400078e003d */
[----:B------:R-:W-:Y:S02]  /*222a0*/  IMAD.MOV.U32 R6, RZ, RZ, R3 ;  /* 0x000000ffff067224 */ /* 0x000fe400078e0003 */
.L_x_63092:
[----:B------:R-:W-:Y:S05]  /*222b0*/  BSYNC B1 ;  /* 0x0000000000017941 */ /* 0x000fea0003800000 */
.L_x_63090:
        /* <DEDUP_REMOVED lines=16> */
.L_x_63094:
[----:B------:R-:W-:Y:S01]  /*223c0*/  MOV R64, R57 ;  /* 0x0000003900407202 */ /* 0x000fe20000000f00 */
[----:B------:R-:W-:Y:S02]  /*223d0*/  IMAD.MOV.U32 R44, RZ, RZ, R15 ;  /* 0x000000ffff2c7224 */ /* 0x000fe400078e000f */
[----:B------:R-:W-:Y:S02]  /*223e0*/  IMAD.MOV.U32 R57, RZ, RZ, R46 ;  /* 0x000000ffff397224 */ /* 0x000fe400078e002e */
[----:B------:R-:W-:Y:S02]  /*223f0*/  IMAD.MOV.U32 R15, RZ, RZ, R2 ;  /* 0x000000ffff0f7224 */ /* 0x000fe400078e0002 */
.L_x_63095:
[----:B------:R-:W-:Y:S05]  /*22400*/  BSYNC B1 ;  /* 0x0000000000017941 */ /* 0x000fea0003800000 */
.L_x_63093:
        /* <DEDUP_REMOVED lines=9> */
.L_x_63097:
[----:B------:R-:W-:Y:S01]  /*224a0*/  IMAD.MOV.U32 R35, RZ, RZ, R64 ;  /* 0x000000ffff237224 */ /* 0x000fe200078e0040 */
[----:B------:R-:W-:Y:S01]  /*224b0*/  MOV R3, R44 ;  /* 0x0000002c00037202 */ /* 0x000fe20000000f00 */
[----:B------:R-:W-:Y:S02]  /*224c0*/  IMAD.MOV.U32 R64, RZ, RZ, R37 ;  /* 0x000000ffff407224 */ /* 0x000fe400078e0025 */
[----:B------:R-:W-:Y:S02]  /*224d0*/  IMAD.MOV.U32 R44, RZ, RZ, R17 ;  /* 0x000000ffff2c7224 */ /* 0x000fe400078e0011 */
.L_x_63098:
[----:B------:R-:W-:Y:S05]  /*224e0*/  BSYNC B1 ;  /* 0x0000000000017941 */ /* 0x000fea0003800000 */
.L_x_63096:
        /* <DEDUP_REMOVED lines=9> */
.L_x_63100:
[----:B------:R-:W-:Y:S01]  /*22580*/  IMAD.MOV.U32 R46, RZ, RZ, R35 ;  /* 0x000000ffff2e7224 */ /* 0x000fe200078e0023 */
[----:B------:R-:W-:Y:S01]  /*22590*/  MOV R35, R48 ;  /* 0x0000003000237202 */ /* 0x000fe20000000f00 */
[----:B------:R-:W-:Y:S02]  /*225a0*/  IMAD.MOV.U32 R2, RZ, RZ, R3 ;  /* 0x000000ffff027224 */ /* 0x000fe400078e0003 */
[----:B------:R-:W-:Y:S02]  /*225b0*/  IMAD.MOV.U32 R3, RZ, RZ, R16 ;  /* 0x000000ffff037224 */ /* 0x000fe400078e0010 */
.L_x_63101:
[----:B------:R-:W-:Y:S05]  /*225c0*/  BSYNC B1 ;  /* 0x0000000000017941 */ /* 0x000fea0003800000 */
.L_x_63099:
        /* <DEDUP_REMOVED lines=9> */
.L_x_63103:
[----:B------:R-:W-:Y:S02]  /*22660*/  IMAD.MOV.U32 R37, RZ, RZ, R46 ;  /* 0x000000ffff257224 */ /* 0x000fe400078e002e */
[----:B------:R-:W-:Y:S01]  /*22670*/  IMAD.MOV.U32 R17, RZ, RZ, R2 ;  /* 0x000000ffff117224 */ /* 0x000fe200078e0002 */
[----:B------:R-:W-:Y:S01]  /*22680*/  MOV R2, R19 ;  /* 0x0000001300027202 */ /* 0x000fe20000000f00 */
[----:B------:R-:W-:Y:S02]  /*22690*/  IMAD.MOV.U32 R46, RZ, RZ, R39 ;  /* 0x000000ffff2e7224 */ /* 0x000fe400078e0027 */
.L_x_63104:
[----:B------:R-:W-:Y:S05]  /*226a0*/  BSYNC B1 ;  /* 0x0000000000017941 */ /* 0x000fea0003800000 */
.L_x_63102:
        /* <DEDUP_REMOVED lines=9> */
.L_x_63106:
[----:B------:R-:W-:Y:S02]  /*22740*/  IMAD.MOV.U32 R48, RZ, RZ, R37 ;  /* 0x000000ffff307224 */ /* 0x000fe400078e0025 */
[----:B------:R-:W-:Y:S02]  /*22750*/  IMAD.MOV.U32 R16, RZ, RZ, R17 ;  /* 0x000000ffff107224 */ /* 0x000fe400078e0011 */
[----:B------:R-:W-:Y:S02]  /*22760*/  IMAD.MOV.U32 R37, RZ, RZ, R66 ;  /* 0x000000ffff257224 */ /* 0x000fe400078e0042 */
[----:B------:R-:W-:Y:S02]  /*22770*/  IMAD.MOV.U32 R17, RZ, RZ, R18 ;  /* 0x000000ffff117224 */ /* 0x000fe400078e0012 */
.L_x_63107:
[----:B------:R-:W-:Y:S05]  /*22780*/  BSYNC B1 ;  /* 0x0000000000017941 */ /* 0x000fea0003800000 */
.L_x_63105:
        /* <DEDUP_REMOVED lines=9> */
.L_x_63109:
[----:B------:R-:W-:Y:S02]  /*22820*/  IMAD.MOV.U32 R39, RZ, RZ, R48 ;  /* 0x000000ffff277224 */ /* 0x000fe400078e0030 */
[----:B------:R-:W-:Y:S02]  /*22830*/  IMAD.MOV.U32 R19, RZ, RZ, R16 ;  /* 0x000000ffff137224 */ /* 0x000fe400078e0010 */
[----:B------:R-:W-:Y:S02]  /*22840*/  IMAD.MOV.U32 R48, RZ, RZ, R49 ;  /* 0x000000ffff307224 */ /* 0x000fe400078e0031 */
[----:B------:R-:W-:Y:S02]  /*22850*/  IMAD.MOV.U32 R16, RZ, RZ, R47 ;  /* 0x000000ffff107224 */ /* 0x000fe400078e002f */
.L_x_63110:
[----:B------:R-:W-:Y:S05]  /*22860*/  BSYNC B1 ;  /* 0x0000000000017941 */ /* 0x000fea0003800000 */
.L_x_63108:
        /* <DEDUP_REMOVED lines=9> */
.L_x_63112:
[----:B------:R-:W-:Y:S02]  /*22900*/  IMAD.MOV.U32 R66, RZ, RZ, R39 ;  /* 0x000000ffff427224 */ /* 0x000fe400078e0027 */
[----:B------:R-:W-:Y:S02]  /*22910*/  IMAD.MOV.U32 R18, RZ, RZ, R19 ;  /* 0x000000ffff127224 */ /* 0x000fe400078e0013 */
[----:B------:R-:W-:Y:S02]  /*22920*/  IMAD.MOV.U32 R39, RZ, RZ, R56 ;  /* 0x000000ffff277224 */ /* 0x000fe400078e0038 */
[----:B------:R-:W-:Y:S02]  /*22930*/  IMAD.MOV.U32 R19, RZ, RZ, R14 ;  /* 0x000000ffff137224 */ /* 0x000fe400078e000e */
.L_x_63113:
[----:B------:R-:W-:Y:S05]  /*22940*/  BSYNC B1 ;  /* 0x0000000000017941 */ /* 0x000fea0003800000 */
.L_x_63111:
        /* <DEDUP_REMOVED lines=9> */
.L_x_63115:
[----:B------:R-:W-:Y:S01]  /*229e0*/  MOV R49, R66 ;  /* 0x0000004200317202 */ /* 0x000fe20000000f00 */
[----:B------:R-:W-:Y:S02]  /*229f0*/  IMAD.MOV.U32 R47, RZ, RZ, R18 ;  /* 0x000000ffff2f7224 */ /* 0x000fe400078e0012 */
[----:B------:R-:W-:Y:S02]  /*22a00*/  IMAD.MOV.U32 R66, RZ, RZ, R51 ;  /* 0x000000ffff427224 */ /* 0x000fe400078e0033 */
[----:B------:R-:W-:Y:S02]  /*22a10*/  IMAD.MOV.U32 R18, RZ, RZ, R13 ;  /* 0x000000ffff127224 */ /* 0x000fe400078e000d */
.L_x_63116:
[----:B------:R-:W-:Y:S05]  /*22a20*/  BSYNC B1 ;  /* 0x0000000000017941 */ /* 0x000fea0003800000 */
.L_x_63114:
        /* <DEDUP_REMOVED lines=9> */
.L_x_63118:
[----:B------:R-:W-:Y:S01]  /*22ac0*/  IMAD.MOV.U32 R56, RZ, RZ, R49 ;  /* 0x000000ffff387224 */ /* 0x000fe200078e0031 */
[----:B------:R-:W-:Y:S01]  /*22ad0*/  MOV R14, R47 ;  /* 0x0000002f000e7202 */ /* 0x000fe20000000f00 */
[----:B------:R-:W-:Y:S02]  /*22ae0*/  IMAD.MOV.U32 R49, RZ, RZ, R58 ;  /* 0x000000ffff317224 */ /* 0x000fe400078e003a */
[----:B------:R-:W-:Y:S02]  /*22af0*/  IMAD.MOV.U32 R47, RZ, RZ, R12 ;  /* 0x000000ffff2f7224 */ /* 0x000fe400078e000c */
.L_x_63119:
[----:B------:R-:W-:Y:S05]  /*22b00*/  BSYNC B1 ;  /* 0x0000000000017941 */ /* 0x000fea0003800000 */
.L_x_63117:
        /* <DEDUP_REMOVED lines=9> */
.L_x_63121:
[----:B------:R-:W-:Y:S01]  /*22ba0*/  IMAD.MOV.U32 R51, RZ, RZ, R56 ;  /* 0x000000ffff337224 */ /* 0x000fe200078e0038 */
[----:B------:R-:W-:Y:S01]  /*22bb0*/  MOV R56, R53 ;  /* 0x0000003500387202 */ /* 0x000fe20000000f00 */
[----:B------:R-:W-:Y:S02]  /*22bc0*/  IMAD.MOV.U32 R13, RZ, RZ, R14 ;  /* 0x000000ffff0d7224 */ /* 0x000fe400078e000e */
[----:B------:R-:W-:Y:S02]  /*22bd0*/  IMAD.MOV.U32 R14, RZ, RZ, R11 ;  /* 0x000000ffff0e7224 */ /* 0x000fe400078e000b */
.L_x_63122:
[----:B------:R-:W-:Y:S05]  /*22be0*/  BSYNC B1 ;  /* 0x0000000000017941 */ /* 0x000fea0003800000 */
.L_x_63120:
        /* <DEDUP_REMOVED lines=9> */
.L_x_63124:
[----:B------:R-:W-:Y:S02]  /*22c80*/  IMAD.MOV.U32 R58, RZ, RZ, R51 ;  /* 0x000000ffff3a7224 */ /* 0x000fe400078e0033 */
[----:B------:R-:W-:Y:S01]  /*22c90*/  IMAD.MOV.U32 R12, RZ, RZ, R13 ;  /* 0x000000ffff0c7224 */ /* 0x000fe200078e000d */
[----:B------:R-:W-:Y:S01]  /*22ca0*/  MOV R13, R10 ;  /* 0x0000000a000d7202 */ /* 0x000fe20000000f00 */
[----:B------:R-:W-:Y:S02]  /*22cb0*/  IMAD.MOV.U32 R51, RZ, RZ, R60 ;  /* 0x000000ffff337224 */ /* 0x000fe400078e003c */
.L_x_63125:
[----:B------:R-:W-:Y:S05]  /*22cc0*/  BSYNC B1 ;  /* 0x0000000000017941 */ /* 0x000fea0003800000 */
.L_x_63123:
        /* <DEDUP_REMOVED lines=9> */
.L_x_63127:
[----:B------:R-:W-:Y:S02]  /*22d60*/  IMAD.MOV.U32 R10, RZ, RZ, R58 ;  /* 0x000000ffff0a7224 */ /* 0x000fe400078e003a */
[----:B------:R-:W-:Y:S02]  /*22d70*/  IMAD.MOV.U32 R11, RZ, RZ, R12 ;  /* 0x000000ffff0b7224 */ /* 0x000fe400078e000c */
[----:B------:R-:W-:Y:S02]  /*22d80*/  IMAD.MOV.U32 R58, RZ, RZ, R55 ;  /* 0x000000ffff3a7224 */ /* 0x000fe400078e0037 */
[----:B------:R-:W-:Y:S02]  /*22d90*/  IMAD.MOV.U32 R12, RZ, RZ, R9 ;  /* 0x000000ffff0c7224 */ /* 0x000fe400078e0009 */
.L_x_63128:
[----:B------:R-:W-:Y:S05]  /*22da0*/  BSYNC B1 ;  /* 0x0000000000017941 */ /* 0x000fea0003800000 */
.L_x_63126:
        /* <DEDUP_REMOVED lines=9> */
.L_x_63130:
[----:B------:R-:W-:Y:S02]  /*22e40*/  IMAD.MOV.U32 R53, RZ, RZ, R10 ;  /* 0x000000ffff357224 */ /* 0x000fe400078e000a */
[----:B------:R-:W-:Y:S02]  /*22e50*/  IMAD.MOV.U32 R9, RZ, RZ, R11 ;  /* 0x000000ffff097224 */ /* 0x000fe400078e000b */
[----:B------:R-:W-:Y:S02]  /*22e60*/  IMAD.MOV.U32 R10, RZ, RZ, R7 ;  /* 0x000000ffff0a7224 */ /* 0x000fe400078e0007 */
[----:B------:R-:W-:Y:S02]  /*22e70*/  IMAD.MOV.U32 R11, RZ, RZ, R8 ;  /* 0x000000ffff0b7224 */ /* 0x000fe400078e0008 */
.L_x_63131:
[----:B------:R-:W-:Y:S05]  /*22e80*/  BSYNC B1 ;  /* 0x0000000000017941 */ /* 0x000fea0003800000 */
.L_x_63129:
        /* <DEDUP_REMOVED lines=9> */
.L_x_63133:
[----:B------:R-:W-:Y:S02]  /*22f20*/  IMAD.MOV.U32 R8, RZ, RZ, R53 ;  /* 0x000000ffff087224 */ /* 0x000fe400078e0035 */
[----:B------:R-:W-:Y:S02]  /*22f30*/  IMAD.MOV.U32 R7, RZ, RZ, R9 ;  /* 0x000000ffff077224 */ /* 0x000fe400078e0009 */
[----:B------:R-:W-:Y:S02]  /*22f40*/  IMAD.MOV.U32 R53, RZ, RZ, R62 ;  /* 0x000000ffff357224 */ /* 0x000fe400078e003e */
[----:B------:R-:W-:Y:S02]  /*22f50*/  IMAD.MOV.U32 R9, RZ, RZ, R6 ;  /* 0x000000ffff097224 */ /* 0x000fe400078e0006 */
.L_x_63134:
[----:B------:R-:W-:Y:S05]  /*22f60*/  BSYNC B1 ;  /* 0x0000000000017941 */ /* 0x000fea0003800000 */
.L_x_63132:
        /* <DEDUP_REMOVED lines=9> */
.L_x_63136:
[----:B------:R-:W-:Y:S01]  /*23000*/  MOV R55, R8 ;  /* 0x0000000800377202 */ /* 0x000fe20000000f00 */
[----:B------:R-:W-:Y:S02]  /*23010*/  IMAD.MOV.U32 R6, RZ, RZ, R7 ;  /* 0x000000ffff067224 */ /* 0x000fe400078e0007 */
[----:B------:R-:W-:Y:S02]  /*23020*/  IMAD.MOV.U32 R8, RZ, RZ, R5 ;  /* 0x000000ffff087224 */ /* 0x000fe400078e0005 */
[----:B------:R-:W-:Y:S02]  /*23030*/  IMAD.MOV.U32 R7, RZ, RZ, R4 ;  /* 0x000000ffff077224 */ /* 0x000fe400078e0004 */
.L_x_63137:
[----:B------:R-:W-:Y:S05]  /*23040*/  BSYNC B1 ;  /* 0x0000000000017941 */ /* 0x000fea0003800000 */
.L_x_63135:
        /* <DEDUP_REMOVED lines=16> */
.L_x_63139:
[----:B------:R-:W-:Y:S02]  /*23150*/  IMAD.MOV.U32 R42, RZ, RZ, R57 ;  /* 0x000000ffff2a7224 */ /* 0x000fe400078e0039 */
[----:B------:R-:W-:Y:S02]  /*23160*/  IMAD.MOV.U32 R4, RZ, RZ, R15 ;  /* 0x000000ffff047224 */ /* 0x000fe400078e000f */
[----:B------:R-:W-:Y:S02]  /*23170*/  IMAD.MOV.U32 R57, RZ, RZ, R64 ;  /* 0x000000ffff397224 */ /* 0x000fe400078e0040 */
[----:B------:R-:W-:Y:S02]  /*23180*/  IMAD.MOV.U32 R15, RZ, RZ, R44 ;  /* 0x000000ffff0f7224 */ /* 0x000fe400078e002c */
.L_x_63140:
[----:B------:R-:W-:Y:S05]  /*23190*/  BSYNC B1 ;  /* 0x0000000000017941 */ /* 0x000fea0003800000 */
.L_x_63138:
        /* <DEDUP_REMOVED lines=9> */
.L_x_63142:
[----:B------:R-:W-:Y:S01]  /*23230*/  MOV R33, R42 ;  /* 0x0000002a00217202 */ /* 0x000fe20000000f00 */
[----:B------:R-:W-:Y:S02]  /*23240*/  IMAD.MOV.U32 R5, RZ, RZ, R4 ;  /* 0x000000ffff057224 */ /* 0x000fe400078e0004 */
[----:B------:R-:W-:Y:S02]  /*23250*/  IMAD.MOV.U32 R42, RZ, RZ, R35 ;  /* 0x000000ffff2a7224 */ /* 0x000fe400078e0023 */
[----:B------:R-:W-:Y:S02]  /*23260*/  IMAD.MOV.U32 R4, RZ, RZ, R3 ;  /* 0x000000ffff047224 */ /* 0x000fe400078e0003 */
.L_x_63143:
[----:B------:R-:W-:Y:S05]  /*23270*/  BSYNC B1 ;  /* 0x0000000000017941 */ /* 0x000fea0003800000 */
.L_x_63141:
        /* <DEDUP_REMOVED lines=9> */
.L_x_63145:
[----:B------:R-:W-:Y:S01]  /*23310*/  IMAD.MOV.U32 R60, RZ, RZ, R33 ;  /* 0x000000ffff3c7224 */ /* 0x000fe200078e0021 */
[----:B------:R-:W-:Y:S01]  /*23320*/  MOV R44, R5 ;  /* 0x00000005002c7202 */ /* 0x000fe20000000f00 */
[----:B------:R-:W-:Y:S02]  /*23330*/  IMAD.MOV.U32 R33, RZ, RZ, R46 ;  /* 0x000000ffff217224 */ /* 0x000fe400078e002e */
[----:B------:R-:W-:Y:S02]  /*23340*/  IMAD.MOV.U32 R5, RZ, RZ, R2 ;  /* 0x000000ffff057224 */ /* 0x000fe400078e0002 */
.L_x_63146:
[----:B------:R-:W-:Y:S05]  /*23350*/  BSYNC B1 ;  /* 0x0000000000017941 */ /* 0x000fea0003800000 */
.L_x_63144:
        /* <DEDUP_REMOVED lines=9> */
.L_x_63148:
[----:B------:R-:W-:Y:S01]  /*233f0*/  IMAD.MOV.U32 R35, RZ, RZ, R60 ;  /* 0x000000ffff237224 */ /* 0x000fe200078e003c */
[----:B------:R-:W-:Y:S01]  /*23400*/  MOV R60, R37 ;  /* 0x00000025003c7202 */ /* 0x000fe20000000f00 */
[----:B------:R-:W-:Y:S02]  /*23410*/  IMAD.MOV.U32 R3, RZ, RZ, R44 ;  /* 0x000000ffff037224 */ /* 0x000fe400078e002c */
[----:B------:R-:W-:Y:S02]  /*23420*/  IMAD.MOV.U32 R44, RZ, RZ, R17 ;  /* 0x000000ffff2c7224 */ /* 0x000fe400078e0011 */
.L_x_63149:
[----:B------:R-:W-:Y:S05]  /*23430*/  BSYNC B1 ;  /* 0x0000000000017941 */ /* 0x000fea0003800000 */
.L_x_63147:
        /* <DEDUP_REMOVED lines=9> */
.L_x_63151:
[----:B------:R-:W-:Y:S02]  /*234d0*/  IMAD.MOV.U32 R46, RZ, RZ, R35 ;  /* 0x000000ffff2e7224 */ /* 0x000fe400078e0023 */
[----:B------:R-:W-:Y:S01]  /*234e0*/  IMAD.MOV.U32 R2, RZ, RZ, R3 ;  /* 0x000000ffff027224 */ /* 0x000fe200078e0003 */
[----:B------:R-:W-:Y:S01]  /*234f0*/  MOV R3, R16 ;  /* 0x0000001000037202 */ /* 0x000fe20000000f00 */
[----:B------:R-:W-:Y:S02]  /*23500*/  IMAD.MOV.U32 R35, RZ, RZ, R48 ;  /* 0x000000ffff237224 */ /* 0x000fe400078e0030 */
.L_x_63152:
[----:B------:R-:W-:Y:S05]  /*23510*/  BSYNC B1 ;  /* 0x0000000000017941 */ /* 0x000fea0003800000 */
.L_x_63150:
        /* <DEDUP_REMOVED lines=9> */
.L_x_63154:
[----:B------:R-:W-:Y:S02]  /*235b0*/  IMAD.MOV.U32 R37, RZ, RZ, R46 ;  /* 0x000000ffff257224 */ /* 0x000fe400078e002e */
[----:B------:R-:W-:Y:S02]  /*235c0*/  IMAD.MOV.U32 R17, RZ, RZ, R2 ;  /* 0x000000ffff117224 */ /* 0x000fe400078e0002 */
[----:B------:R-:W-:Y:S02]  /*235d0*/  IMAD.MOV.U32 R46, RZ, RZ, R39 ;  /* 0x000000ffff2e7224 */ /* 0x000fe400078e0027 */
[----:B------:R-:W-:Y:S02]  /*235e0*/  IMAD.MOV.U32 R2, RZ, RZ, R19 ;  /* 0x000000ffff027224 */ /* 0x000fe400078e0013 */
.L_x_63155:
[----:B------:R-:W-:Y:S05]  /*235f0*/  BSYNC B1 ;  /* 0x0000000000017941 */ /* 0x000fea0003800000 */
.L_x_63153:
        /* <DEDUP_REMOVED lines=9> */
.L_x_63157:
[----:B------:R-:W-:Y:S02]  /*23690*/  IMAD.MOV.U32 R48, RZ, RZ, R37 ;  /* 0x000000ffff307224 */ /* 0x000fe400078e0025 */
[----:B------:R-:W-:Y:S02]  /*236a0*/  IMAD.MOV.U32 R16, RZ, RZ, R17 ;  /* 0x000000ffff107224 */ /* 0x000fe400078e0011 */
[----:B------:R-:W-:Y:S02]  /*236b0*/  IMAD.MOV.U32 R37, RZ, RZ, R66 ;  /* 0x000000ffff257224 */ /* 0x000fe400078e0042 */
[----:B------:R-:W-:Y:S02]  /*236c0*/  IMAD.MOV.U32 R17, RZ, RZ, R18 ;  /* 0x000000ffff117224 */ /* 0x000fe400078e0012 */
.L_x_63158:
[----:B------:R-:W-:Y:S05]  /*236d0*/  BSYNC B1 ;  /* 0x0000000000017941 */ /* 0x000fea0003800000 */
.L_x_63156:
        /* <DEDUP_REMOVED lines=9> */
.L_x_63160:
[----:B------:R-:W-:Y:S02]  /*23770*/  IMAD.MOV.U32 R39, RZ, RZ, R48 ;  /* 0x000000ffff277224 */ /* 0x000fe400078e0030 */
[----:B------:R-:W-:Y:S02]  /*23780*/  IMAD.MOV.U32 R19, RZ, RZ, R16 ;  /* 0x000000ffff137224 */ /* 0x000fe400078e0010 */
[----:B------:R-:W-:Y:S02]  /*23790*/  IMAD.MOV.U32 R48, RZ, RZ, R49 ;  /* 0x000000ffff307224 */ /* 0x000fe400078e0031 */
[----:B------:R-:W-:Y:S02]  /*237a0*/  IMAD.MOV.U32 R16, RZ, RZ, R47 ;  /* 0x000000ffff107224 */ /* 0x000fe400078e002f */
.L_x_63161:
[----:B------:R-:W-:Y:S05]  /*237b0*/  BSYNC B1 ;  /* 0x0000000000017941 */ /* 0x000fea0003800000 */
.L_x_63159:
        /* <DEDUP_REMOVED lines=9> */
.L_x_63163:
[----:B------:R-:W-:Y:S01]  /*23850*/  MOV R62, R39 ;  /* 0x00000027003e7202 */ /* 0x000fe20000000f00 */
[----:B------:R-:W-:Y:S02]  /*23860*/  IMAD.MOV.U32 R18, RZ, RZ, R19 ;  /* 0x000000ffff127224 */ /* 0x000fe400078e0013 */
[----:B------:R-:W-:Y:S02]  /*23870*/  IMAD.MOV.U32 R39, RZ, RZ, R56 ;  /* 0x000000ffff277224 */ /* 0x000fe400078e0038 */
[----:B------:R-:W-:Y:S02]  /*23880*/  IMAD.MOV.U32 R19, RZ, RZ, R14 ;  /* 0x000000ffff137224 */ /* 0x000fe400078e000e */
.L_x_63164:
[----:B------:R-:W-:Y:S05]  /*23890*/  BSYNC B1 ;  /* 0x0000000000017941 */ /* 0x000fea0003800000 */
.L_x_63162:
        /* <DEDUP_REMOVED lines=9> */
.L_x_63166:
[----:B------:R-:W-:Y:S01]  /*23930*/  IMAD.MOV.U32 R49, RZ, RZ, R62 ;  /* 0x000000ffff317224 */ /* 0x000fe200078e003e */
[----:B------:R-:W-:Y:S01]  /*23940*/  MOV R47, R18 ;  /* 0x00000012002f7202 */ /* 0x000fe20000000f00 */
[----:B------:R-:W-:Y:S02]  /*23950*/  IMAD.MOV.U32 R62, RZ, RZ, R51 ;  /* 0x000000ffff3e7224 */ /* 0x000fe400078e0033 */
[----:B------:R-:W-:Y:S02]  /*23960*/  IMAD.MOV.U32 R18, RZ, RZ, R13 ;  /* 0x000000ffff127224 */ /* 0x000fe400078e000d */
.L_x_63167:
[----:B------:R-:W-:Y:S05]  /*23970*/  BSYNC B1 ;  /* 0x0000000000017941 */ /* 0x000fea0003800000 */
.L_x_63165:
        /* <DEDUP_REMOVED lines=9> */
.L_x_63169:
[----:B------:R-:W-:Y:S01]  /*23a10*/  IMAD.MOV.U32 R13, RZ, RZ, R49 ;  /* 0x000000ffff0d7224 */ /* 0x000fe200078e0031 */
[----:B------:R-:W-:Y:S01]  /*23a20*/  MOV R49, R58 ;  /* 0x0000003a00317202 */ /* 0x000fe20000000f00 */
[----:B------:R-:W-:Y:S02]  /*23a30*/  IMAD.MOV.U32 R14, RZ, RZ, R47 ;  /* 0x000000ffff0e7224 */ /* 0x000fe400078e002f */
[----:B------:R-:W-:Y:S02]  /*23a40*/  IMAD.MOV.U32 R47, RZ, RZ, R12 ;  /* 0x000000ffff2f7224 */ /* 0x000fe400078e000c */
.L_x_63170:
[----:B------:R-:W-:Y:S05]  /*23a50*/  BSYNC B1 ;  /* 0x0000000000017941 */ /* 0x000fea0003800000 */
.L_x_63168:
        /* <DEDUP_REMOVED lines=9> */
.L_x_63172:
[----:B------:R-:W-:Y:S02]  /*23af0*/  IMAD.MOV.U32 R56, RZ, RZ, R13 ;  /* 0x000000ffff387224 */ /* 0x000fe400078e000d */
[----:B------:R-:W-:Y:S01]  /*23b00*/  IMAD.MOV.U32 R12, RZ, RZ, R14 ;  /* 0x000000ffff0c7224 */ /* 0x000fe200078e000e */
[----:B------:R-:W-:Y:S01]  /*23b10*/  MOV R14, R11 ;  /* 0x0000000b000e7202 */ /* 0x000fe20000000f00 */
[----:B------:R-:W-:Y:S02]  /*23b20*/  IMAD.MOV.U32 R13, RZ, RZ, R10 ;  /* 0x000000ffff0d7224 */ /* 0x000fe400078e000a */
.L_x_63173:
[----:B------:R-:W-:Y:S05]  /*23b30*/  BSYNC B1 ;  /* 0x0000000000017941 */ /* 0x000fea0003800000 */
.L_x_63171:
        /* <DEDUP_REMOVED lines=9> */
.L_x_63175:
[----:B------:R-:W-:Y:S02]  /*23bd0*/  IMAD.MOV.U32 R11, RZ, RZ, R56 ;  /* 0x000000ffff0b7224 */ /* 0x000fe400078e0038 */
[----:B------:R-:W-:Y:S02]  /*23be0*/  IMAD.MOV.U32 R10, RZ, RZ, R12 ;  /* 0x000000ffff0a7224 */ /* 0x000fe400078e000c */
[----:B------:R-:W-:Y:S02]  /*23bf0*/  IMAD.MOV.U32 R56, RZ, RZ, R53 ;  /* 0x000000ffff387224 */ /* 0x000fe400078e0035 */
[----:B------:R-:W-:Y:S02]  /*23c00*/  IMAD.MOV.U32 R12, RZ, RZ, R9 ;  /* 0x000000ffff0c7224 */ /* 0x000fe400078e0009 */
.L_x_63176:
[----:B------:R-:W-:Y:S05]  /*23c10*/  BSYNC B1 ;  /* 0x0000000000017941 */ /* 0x000fea0003800000 */
.L_x_63174:
        /* <DEDUP_REMOVED lines=9> */
.L_x_63178:
[----:B------:R-:W-:Y:S02]  /*23cb0*/  IMAD.MOV.U32 R58, RZ, RZ, R11 ;  /* 0x000000ffff3a7224 */ /* 0x000fe400078e000b */
[----:B------:R-:W-:Y:S02]  /*23cc0*/  IMAD.MOV.U32 R9, RZ, RZ, R10 ;  /* 0x000000ffff097224 */ /* 0x000fe400078e000a */
[----:B------:R-:W-:Y:S02]  /*23cd0*/  IMAD.MOV.U32 R11, RZ, RZ, R8 ;  /* 0x000000ffff0b7224 */ /* 0x000fe400078e0008 */
[----:B------:R-:W-:Y:S02]  /*23ce0*/  IMAD.MOV.U32 R10, RZ, RZ, R7 ;  /* 0x000000ffff0a7224 */ /* 0x000fe400078e0007 */
.L_x_63179:
[----:B------:R-:W-:Y:S05]  /*23cf0*/  BSYNC B1 ;  /* 0x0000000000017941 */ /* 0x000fea0003800000 */
.L_x_63177:
        /* <DEDUP_REMOVED lines=9> */
.L_x_63181:
[----:B------:R-:W-:Y:S02]  /*23d90*/  IMAD.MOV.U32 R8, RZ, RZ, R58 ;  /* 0x000000ffff087224 */ /* 0x000fe400078e003a */
[----:B------:R-:W-:Y:S02]  /*23da0*/  IMAD.MOV.U32 R7, RZ, RZ, R9 ;  /* 0x000000ffff077224 */ /* 0x000fe400078e0009 */
[----:B------:R-:W-:Y:S02]  /*23db0*/  IMAD.MOV.U32 R58, RZ, RZ, R55 ;  /* 0x000000ffff3a7224 */ /* 0x000fe400078e0037 */
[----:B------:R-:W-:Y:S02]  /*23dc0*/  IMAD.MOV.U32 R9, RZ, RZ, R6 ;  /* 0x000000ffff097224 */ /* 0x000fe400078e0006 */
.L_x_63182:
[----:B------:R-:W-:Y:S05]  /*23dd0*/  BSYNC B1 ;  /* 0x0000000000017941 */ /* 0x000fea0003800000 */
.L_x_63180:
        /* <DEDUP_REMOVED lines=16> */
.L_x_63184:
[----:B------:R-:W-:Y:S02]  /*23ee0*/  IMAD.MOV.U32 R40, RZ, RZ, R57 ;  /* 0x000000ffff287224 */ /* 0x000fe400078e0039 */
[----:B------:R-:W-:Y:S02]  /*23ef0*/  IMAD.MOV.U32 R6, RZ, RZ, R15 ;  /* 0x000000ffff067224 */ /* 0x000fe400078e000f */
[----:B------:R-:W-:Y:S02]  /*23f00*/  IMAD.MOV.U32 R57, RZ, RZ, R42 ;  /* 0x000000ffff397224 */ /* 0x000fe400078e002a */
[----:B------:R-:W-:Y:S02]  /*23f10*/  IMAD.MOV.U32 R15, RZ, RZ, R4 ;  /* 0x000000ffff0f7224 */ /* 0x000fe400078e0004 */
.L_x_63185:
[----:B------:R-:W-:Y:S05]  /*23f20*/  BSYNC B1 ;  /* 0x0000000000017941 */ /* 0x000fea0003800000 */
.L_x_63183:
        /* <DEDUP_REMOVED lines=9> */
.L_x_63187:
[----:B------:R-:W-:Y:S02]  /*23fc0*/  IMAD.MOV.U32 R51, RZ, RZ, R40 ;  /* 0x000000ffff337224 */ /* 0x000fe400078e0028 */
[----:B------:R-:W-:Y:S02]  /*23fd0*/  IMAD.MOV.U32 R31, RZ, RZ, R6 ;  /* 0x000000ffff1f7224 */ /* 0x000fe400078e0006 */
[----:B------:R-:W-:Y:S02]  /*23fe0*/  IMAD.MOV.U32 R40, RZ, RZ, R33 ;  /* 0x000000ffff287224 */ /* 0x000fe400078e0021 */
[----:B------:R-:W-:Y:S02]  /*23ff0*/  IMAD.MOV.U32 R6, RZ, RZ, R5 ;  /* 0x000000ffff067224 */ /* 0x000fe400078e0005 */
.L_x_63188:
[----:B------:R-:W-:Y:S05]  /*24000*/  BSYNC B1 ;  /* 0x0000000000017941 */ /* 0x000fea0003800000 */
.L_x_63186:
        /* <DEDUP_REMOVED lines=9> */
.L_x_63190:
[----:B------:R-:W-:Y:S01]  /*240a0*/  MOV R42, R51 ;  /* 0x00000033002a7202 */ /* 0x000fe20000000f00 */
[----:B------:R-:W-:Y:S02]  /*240b0*/  IMAD.MOV.U32 R4, RZ, RZ, R31 ;  /* 0x000000ffff047224 */ /* 0x000fe400078e001f */
[----:B------:R-:W-:Y:S02]  /*240c0*/  IMAD.MOV.U32 R51, RZ, RZ, R60 ;  /* 0x000000ffff337224 */ /* 0x000fe400078e003c */
[----:B------:R-:W-:Y:S02]  /*240d0*/  IMAD.MOV.U32 R31, RZ, RZ, R44 ;  /* 0x000000ffff1f7224 */ /* 0x000fe400078e002c */
.L_x_63191:
[----:B------:R-:W-:Y:S05]  /*240e0*/  BSYNC B1 ;  /* 0x0000000000017941 */ /* 0x000fea0003800000 */
.L_x_63189:
        /* <DEDUP_REMOVED lines=9> */
.L_x_63193:
[----:B------:R-:W-:Y:S01]  /*24180*/  IMAD.MOV.U32 R33, RZ, RZ, R42 ;  /* 0x000000ffff217224 */ /* 0x000fe200078e002a */
[----:B------:R-:W-:Y:S01]  /*24190*/  MOV R5, R4 ;  /* 0x0000000400057202 */ /* 0x000fe20000000f00 */
[----:B------:R-:W-:Y:S02]  /*241a0*/  IMAD.MOV.U32 R42, RZ, RZ, R35 ;  /* 0x000000ffff2a7224 */ /* 0x000fe400078e0023 */
[----:B------:R-:W-:Y:S02]  /*241b0*/  IMAD.MOV.U32 R4, RZ, RZ, R3 ;  /* 0x000000ffff047224 */ /* 0x000fe400078e0003 */
.L_x_63194:
[----:B------:R-:W-:Y:S05]  /*241c0*/  BSYNC B1 ;  /* 0x0000000000017941 */ /* 0x000fea0003800000 */
.L_x_63192:
        /* <DEDUP_REMOVED lines=9> */
.L_x_63196:
[----:B------:R-:W-:Y:S01]  /*24260*/  IMAD.MOV.U32 R60, RZ, RZ, R33 ;  /* 0x000000ffff3c7224 */ /* 0x000fe200078e0021 */
[----:B------:R-:W-:Y:S01]  /*24270*/  MOV R33, R46 ;  /* 0x0000002e00217202 */ /* 0x000fe20000000f00 */
[----:B------:R-:W-:Y:S02]  /*24280*/  IMAD.MOV.U32 R44, RZ, RZ, R5 ;  /* 0x000000ffff2c7224 */ /* 0x000fe400078e0005 */
[----:B------:R-:W-:Y:S02]  /*24290*/  IMAD.MOV.U32 R5, RZ, RZ, R2 ;  /* 0x000000ffff057224 */ /* 0x000fe400078e0002 */
.L_x_63197:
[----:B------:R-:W-:Y:S05]  /*242a0*/  BSYNC B1 ;  /* 0x0000000000017941 */ /* 0x000fea0003800000 */
.L_x_63195:
        /* <DEDUP_REMOVED lines=9> */
.L_x_63199:
[----:B------:R-:W-:Y:S02]  /*24340*/  IMAD.MOV.U32 R35, RZ, RZ, R60 ;  /* 0x000000ffff237224 */ /* 0x000fe400078e003c */
[----:B------:R-:W-:Y:S01]  /*24350*/  IMAD.MOV.U32 R3, RZ, RZ, R44 ;  /* 0x000000ffff037224 */ /* 0x000fe200078e002c */
[----:B------:R-:W-:Y:S01]  /*24360*/  MOV R44, R17 ;  /* 0x00000011002c7202 */ /* 0x000fe20000000f00 */
[----:B------:R-:W-:Y:S02]  /*24370*/  IMAD.MOV.U32 R60, RZ, RZ, R37 ;  /* 0x000000ffff3c7224 */ /* 0x000fe400078e0025 */
.L_x_63200:
[----:B------:R-:W-:Y:S05]  /*24380*/  BSYNC B1 ;  /* 0x0000000000017941 */ /* 0x000fea0003800000 */
.L_x_63198:
        /* <DEDUP_REMOVED lines=9> */
.L_x_63202:
[----:B------:R-:W-:Y:S02]  /*24420*/  IMAD.MOV.U32 R46, RZ, RZ, R35 ;  /* 0x000000ffff2e7224 */ /* 0x000fe400078e0023 */
[----:B------:R-:W-:Y:S02]  /*24430*/  IMAD.MOV.U32 R2, RZ, RZ, R3 ;  /* 0x000000ffff027224 */ /* 0x000fe400078e0003 */
[----:B------:R-:W-:Y:S02]  /*24440*/  IMAD.MOV.U32 R35, RZ, RZ, R48 ;  /* 0x000000ffff237224 */ /* 0x000fe400078e0030 */
[----:B------:R-:W-:Y:S02]  /*24450*/  IMAD.MOV.U32 R3, RZ, RZ, R16 ;  /* 0x000000ffff037224 */ /* 0x000fe400078e0010 */
.L_x_63203:
[----:B------:R-:W-:Y:S05]  /*24460*/  BSYNC B1 ;  /* 0x0000000000017941 */ /* 0x000fea0003800000 */
.L_x_63201:
        /* <DEDUP_REMOVED lines=9> */
.L_x_63205:
[----:B------:R-:W-:Y:S02]  /*24500*/  IMAD.MOV.U32 R37, RZ, RZ, R46 ;  /* 0x000000ffff257224 */ /* 0x000fe400078e002e */
[----:B------:R-:W-:Y:S02]  /*24510*/  IMAD.MOV.U32 R17, RZ, RZ, R2 ;  /* 0x000000ffff117224 */ /* 0x000fe400078e0002 */
[----:B------:R-:W-:Y:S02]  /*24520*/  IMAD.MOV.U32 R46, RZ, RZ, R39 ;  /* 0x000000ffff2e7224 */ /* 0x000fe400078e0027 */
[----:B------:R-:W-:Y:S02]  /*24530*/  IMAD.MOV.U32 R2, RZ, RZ, R19 ;  /* 0x000000ffff027224 */ /* 0x000fe400078e0013 */
.L_x_63206:
[----:B------:R-:W-:Y:S05]  /*24540*/  BSYNC B1 ;  /* 0x0000000000017941 */ /* 0x000fea0003800000 */
.L_x_63204:
        /* <DEDUP_REMOVED lines=9> */
.L_x_63208:
[----:B------:R-:W-:Y:S02]  /*245e0*/  IMAD.MOV.U32 R48, RZ, RZ, R37 ;  /* 0x000000ffff307224 */ /* 0x000fe400078e0025 */
[----:B------:R-:W-:Y:S02]  /*245f0*/  IMAD.MOV.U32 R16, RZ, RZ, R17 ;  /* 0x000000ffff107224 */ /* 0x000fe400078e0011 */
[----:B------:R-:W-:Y:S02]  /*24600*/  IMAD.MOV.U32 R37, RZ, RZ, R62 ;  /* 0x000000ffff257224 */ /* 0x000fe400078e003e */
[----:B------:R-:W-:Y:S02]  /*24610*/  IMAD.MOV.U32 R17, RZ, RZ, R18 ;  /* 0x000000ffff117224 */ /* 0x000fe400078e0012 */
.L_x_63209:
[----:B------:R-:W-:Y:S05]  /*24620*/  BSYNC B1 ;  /* 0x0000000000017941 */ /* 0x000fea0003800000 */
.L_x_63207:
        /* <DEDUP_REMOVED lines=9> */
.L_x_63211:
[----:B------:R-:W-:Y:S01]  /*246c0*/  MOV R18, R48 ;  /* 0x0000003000127202 */ /* 0x000fe20000000f00 */
[----:B------:R-:W-:Y:S02]  /*246d0*/  IMAD.MOV.U32 R19, RZ, RZ, R16 ;  /* 0x000000ffff137224 */ /* 0x000fe400078e0010 */
[----:B------:R-:W-:Y:S02]  /*246e0*/  IMAD.MOV.U32 R48, RZ, RZ, R49 ;  /* 0x000000ffff307224 */ /* 0x000fe400078e0031 */
[----:B------:R-:W-:Y:S02]  /*246f0*/  IMAD.MOV.U32 R16, RZ, RZ, R47 ;  /* 0x000000ffff107224 */ /* 0x000fe400078e002f */
.L_x_63212:
[----:B------:R-:W-:Y:S05]  /*24700*/  BSYNC B1 ;  /* 0x0000000000017941 */ /* 0x000fea0003800000 */
.L_x_63210:
        /* <DEDUP_REMOVED lines=9> */
.L_x_63214:
[----:B------:R-:W-:Y:S01]  /*247a0*/  IMAD.MOV.U32 R47, RZ, RZ, R18 ;  /* 0x000000ffff2f7224 */ /* 0x000fe200078e0012 */
[----:B------:R-:W-:Y:S01]  /*247b0*/  MOV R39, R19 ;  /* 0x0000001300277202 */ /* 0x000fe20000000f00 */
[----:B------:R-:W-:Y:S02]  /*247c0*/  IMAD.MOV.U32 R18, RZ, RZ, R13 ;  /* 0x000000ffff127224 */ /* 0x000fe400078e000d */
[----:B------:R-:W-:Y:S02]  /*247d0*/  IMAD.MOV.U32 R19, RZ, RZ, R14 ;  /* 0x000000ffff137224 */ /* 0x000fe400078e000e */
.L_x_63215:
[----:B------:R-:W-:Y:S05]  /*247e0*/  BSYNC B1 ;  /* 0x0000000000017941 */ /* 0x000fea0003800000 */
.L_x_63213:
        /* <DEDUP_REMOVED lines=9> */
.L_x_63217:
[----:B------:R-:W-:Y:S01]  /*24880*/  IMAD.MOV.U32 R14, RZ, RZ, R47 ;  /* 0x000000ffff0e7224 */ /* 0x000fe200078e002f */
[----:B------:R-:W-:Y:S01]  /*24890*/  MOV R47, R56 ;  /* 0x00000038002f7202 */ /* 0x000fe20000000f00 */
[----:B------:R-:W-:Y:S02]  /*248a0*/  IMAD.MOV.U32 R13, RZ, RZ, R39 ;  /* 0x000000ffff0d7224 */ /* 0x000fe400078e0027 */
[----:B------:R-:W-:Y:S02]  /*248b0*/  IMAD.MOV.U32 R39, RZ, RZ, R12 ;  /* 0x000000ffff277224 */ /* 0x000fe400078e000c */
.L_x_63218:
[----:B------:R-:W-:Y:S05]  /*248c0*/  BSYNC B1 ;  /* 0x0000000000017941 */ /* 0x000fea0003800000 */
.L_x_63216:
        /* <DEDUP_REMOVED lines=9> */
.L_x_63220:
[----:B------:R-:W-:Y:S02]  /*24960*/  IMAD.MOV.U32 R49, RZ, RZ, R14 ;  /* 0x000000ffff317224 */ /* 0x000fe400078e000e */
[----:B------:R-:W-:Y:S01]  /*24970*/  IMAD.MOV.U32 R12, RZ, RZ, R13 ;  /* 0x000000ffff0c7224 */ /* 0x000fe200078e000d */
[----:B------:R-:W-:Y:S01]  /*24980*/  MOV R13, R10 ;  /* 0x0000000a000d7202 */ /* 0x000fe20000000f00 */
[----:B------:R-:W-:Y:S02]  /*24990*/  IMAD.MOV.U32 R14, RZ, RZ, R11 ;  /* 0x000000ffff0e7224 */ /* 0x000fe400078e000b */
.L_x_63221:
[----:B------:R-:W-:Y:S05]  /*249a0*/  BSYNC B1 ;  /* 0x0000000000017941 */ /* 0x000fea0003800000 */
.L_x_63219:
        /* <DEDUP_REMOVED lines=9> */
.L_x_63223:
[----:B------:R-:W-:Y:S02]  /*24a40*/  IMAD.MOV.U32 R11, RZ, RZ, R49 ;  /* 0x000000ffff0b7224 */ /* 0x000fe400078e0031 */
[----:B------:R-:W-:Y:S02]  /*24a50*/  IMAD.MOV.U32 R10, RZ, RZ, R12 ;  /* 0x000000ffff0a7224 */ /* 0x000fe400078e000c */
[----:B------:R-:W-:Y:S02]  /*24a60*/  IMAD.MOV.U32 R49, RZ, RZ, R58 ;  /* 0x000000ffff317224 */ /* 0x000fe400078e003a */
[----:B------:R-:W-:Y:S02]  /*24a70*/  IMAD.MOV.U32 R12, RZ, RZ, R9 ;  /* 0x000000ffff0c7224 */ /* 0x000fe400078e0009 */
.L_x_63224:
[----:B------:R-:W-:Y:S05]  /*24a80*/  BSYNC B1 ;  /* 0x0000000000017941 */ /* 0x000fea0003800000 */
.L_x_63222:
        /* <DEDUP_REMOVED lines=9> */
.L_x_63226:
[----:B------:R-:W-:Y:S02]  /*24b20*/  IMAD.MOV.U32 R53, RZ, RZ, R11 ;  /* 0x000000ffff357224 */ /* 0x000fe400078e000b */
[----:B------:R-:W-:Y:S02]  /*24b30*/  IMAD.MOV.U32 R9, RZ, RZ, R10 ;  /* 0x000000ffff097224 */ /* 0x000fe400078e000a */
[----:B------:R-:W-:Y:S02]  /*24b40*/  IMAD.MOV.U32 R11, RZ, RZ, R8 ;  /* 0x000000ffff0b7224 */ /* 0x000fe400078e0008 */
[----:B------:R-:W-:Y:S02]  /*24b50*/  IMAD.MOV.U32 R10, RZ, RZ, R7 ;  /* 0x000000ffff0a7224 */ /* 0x000fe400078e0007 */
.L_x_63227:
[----:B------:R-:W-:Y:S05]  /*24b60*/  BSYNC B1 ;  /* 0x0000000000017941 */ /* 0x000fea0003800000 */
.L_x_63225:
        /* <DEDUP_REMOVED lines=16> */
.L_x_63229:
[----:B------:R-:W-:Y:S02]  /*24c70*/  IMAD.MOV.U32 R38, RZ, RZ, R57 ;  /* 0x000000ffff267224 */ /* 0x000fe400078e0039 */
[----:B------:R-:W-:Y:S02]  /*24c80*/  IMAD.MOV.U32 R8, RZ, RZ, R15 ;  /* 0x000000ffff087224 */ /* 0x000fe400078e000f */
[----:B------:R-:W-:Y:S02]  /*24c90*/  IMAD.MOV.U32 R57, RZ, RZ, R40 ;  /* 0x000000ffff397224 */ /* 0x000fe400078e0028 */
[----:B------:R-:W-:Y:S02]  /*24ca0*/  IMAD.MOV.U32 R15, RZ, RZ, R6 ;  /* 0x000000ffff0f7224 */ /* 0x000fe400078e0006 */
.L_x_63230:
[----:B------:R-:W-:Y:S05]  /*24cb0*/  BSYNC B1 ;  /* 0x0000000000017941 */ /* 0x000fea0003800000 */
.L_x_63228:
        /* <DEDUP_REMOVED lines=9> */
.L_x_63232:
[----:B------:R-:W-:Y:S02]  /*24d50*/  IMAD.MOV.U32 R29, RZ, RZ, R38 ;  /* 0x000000ffff1d7224 */ /* 0x000fe400078e0026 */
[----:B------:R-:W-:Y:S02]  /*24d60*/  IMAD.MOV.U32 R7, RZ, RZ, R8 ;  /* 0x000000ffff077224 */ /* 0x000fe400078e0008 */
[----:B------:R-:W-:Y:S02]  /*24d70*/  IMAD.MOV.U32 R38, RZ, RZ, R51 ;  /* 0x000000ffff267224 */ /* 0x000fe400078e0033 */
[----:B------:R-:W-:Y:S02]  /*24d80*/  IMAD.MOV.U32 R8, RZ, RZ, R31 ;  /* 0x000000ffff087224 */ /* 0x000fe400078e001f */
.L_x_63233:
[----:B------:R-:W-:Y:S05]  /*24d90*/  BSYNC B1 ;  /* 0x0000000000017941 */ /* 0x000fea0003800000 */
.L_x_63231:
        /* <DEDUP_REMOVED lines=9> */
.L_x_63235:
[----:B------:R-:W-:Y:S02]  /*24e30*/  IMAD.MOV.U32 R40, RZ, RZ, R29 ;  /* 0x000000ffff287224 */ /* 0x000fe400078e001d */
[----:B------:R-:W-:Y:S02]  /*24e40*/  IMAD.MOV.U32 R6, RZ, RZ, R7 ;  /* 0x000000ffff067224 */ /* 0x000fe400078e0007 */
[----:B------:R-:W-:Y:S02]  /*24e50*/  IMAD.MOV.U32 R29, RZ, RZ, R42 ;  /* 0x000000ffff1d7224 */ /* 0x000fe400078e002a */
[----:B------:R-:W-:Y:S02]  /*24e60*/  IMAD.MOV.U32 R7, RZ, RZ, R4 ;  /* 0x000000ffff077224 */ /* 0x000fe400078e0004 */
.L_x_63236:
[----:B------:R-:W-:Y:S05]  /*24e70*/  BSYNC B1 ;  /* 0x0000000000017941 */ /* 0x000fea0003800000 */
.L_x_63234:
        /* <DEDUP_REMOVED lines=9> */
.L_x_63238:
[----:B------:R-:W-:Y:S01]  /*24f10*/  MOV R51, R40 ;  /* 0x0000002800337202 */ /* 0x000fe20000000f00 */
[----:B------:R-:W-:Y:S02]  /*24f20*/  IMAD.MOV.U32 R31, RZ, RZ, R6 ;  /* 0x000000ffff1f7224 */ /* 0x000fe400078e0006 */
[----:B------:R-:W-:Y:S02]  /*24f30*/  IMAD.MOV.U32 R40, RZ, RZ, R33 ;  /* 0x000000ffff287224 */ /* 0x000fe400078e0021 */
[----:B------:R-:W-:Y:S02]  /*24f40*/  IMAD.MOV.U32 R6, RZ, RZ, R5 ;  /* 0x000000ffff067224 */ /* 0x000fe400078e0005 */
.L_x_63239:
[----:B------:R-:W-:Y:S05]  /*24f50*/  BSYNC B1 ;  /* 0x0000000000017941 */ /* 0x000fea0003800000 */
.L_x_63237:
        /* <DEDUP_REMOVED lines=9> */
.L_x_63241:
[----:B------:R-:W-:Y:S01]  /*24ff0*/  IMAD.MOV.U32 R42, RZ, RZ, R51 ;  /* 0x000000ffff2a7224 */ /* 0x000fe200078e0033 */
[----:B------:R-:W-:Y:S01]  /*25000*/  MOV R4, R31 ;  /* 0x0000001f00047202 */ /* 0x000fe20000000f00 */
[----:B------:R-:W-:Y:S02]  /*25010*/  IMAD.MOV.U32 R51, RZ, RZ, R60 ;  /* 0x000000ffff337224 */ /* 0x000fe400078e003c */
[----:B------:R-:W-:Y:S02]  /*25020*/  IMAD.MOV.U32 R31, RZ, RZ, R44 ;  /* 0x000000ffff1f7224 */ /* 0x000fe400078e002c */
.L_x_63242:
[----:B------:R-:W-:Y:S05]  /*25030*/  BSYNC B1 ;  /* 0x0000000000017941 */ /* 0x000fea0003800000 */
.L_x_63240:
        /* <DEDUP_REMOVED lines=9> */
.L_x_63244:
[----:B------:R-:W-:Y:S01]  /*250d0*/  IMAD.MOV.U32 R33, RZ, RZ, R42 ;  /* 0x000000ffff217224 */ /* 0x000fe200078e002a */
[----:B------:R-:W-:Y:S01]  /*250e0*/  MOV R42, R35 ;  /* 0x00000023002a7202 */ /* 0x000fe20000000f00 */
[----:B------:R-:W-:Y:S02]  /*250f0*/  IMAD.MOV.U32 R5, RZ, RZ, R4 ;  /* 0x000000ffff057224 */ /* 0x000fe400078e0004 */
[----:B------:R-:W-:Y:S02]  /*25100*/  IMAD.MOV.U32 R4, RZ, RZ, R3 ;  /* 0x000000ffff047224 */ /* 0x000fe400078e0003 */
.L_x_63245:
[----:B------:R-:W-:Y:S05]  /*25110*/  BSYNC B1 ;  /* 0x0000000000017941 */ /* 0x000fea0003800000 */
.L_x_63243:
        /* <DEDUP_REMOVED lines=9> */
.L_x_63247:
[----:B------:R-:W-:Y:S02]  /*251b0*/  IMAD.MOV.U32 R56, RZ, RZ, R33 ;  /* 0x000000ffff387224 */ /* 0x000fe400078e0021 */
[----:B------:R-:W-:Y:S01]  /*251c0*/  IMAD.MOV.U32 R44, RZ, RZ, R5 ;  /* 0x000000ffff2c7224 */ /* 0x000fe200078e0005 */
[----:B------:R-:W-:Y:S01]  /*251d0*/  MOV R5, R2 ;  /* 0x0000000200057202 */ /* 0x000fe20000000f00 */
[----:B------:R-:W-:Y:S02]  /*251e0*/  IMAD.MOV.U32 R33, RZ, RZ, R46 ;  /* 0x000000ffff217224 */ /* 0x000fe400078e002e */
.L_x_63248:
[----:B------:R-:W-:Y:S05]  /*251f0*/  BSYNC B1 ;  /* 0x0000000000017941 */ /* 0x000fea0003800000 */
.L_x_63246:
        /* <DEDUP_REMOVED lines=9> */
.L_x_63250:
[----:B------:R-:W-:Y:S02]  /*25290*/  IMAD.MOV.U32 R35, RZ, RZ, R56 ;  /* 0x000000ffff237224 */ /* 0x000fe400078e0038 */
[----:B------:R-:W-:Y:S02]  /*252a0*/  IMAD.MOV.U32 R3, RZ, RZ, R44 ;  /* 0x000000ffff037224 */ /* 0x000fe400078e002c */
[----:B------:R-:W-:Y:S02]  /*252b0*/  IMAD.MOV.U32 R56, RZ, RZ, R37 ;  /* 0x000000ffff387224 */ /* 0x000fe400078e0025 */
[----:B------:R-:W-:Y:S02]  /*252c0*/  IMAD.MOV.U32 R44, RZ, RZ, R17 ;  /* 0x000000ffff2c7224 */ /* 0x000fe400078e0011 */
.L_x_63251:
[----:B------:R-:W-:Y:S05]  /*252d0*/  BSYNC B1 ;  /* 0x0000000000017941 */ /* 0x000fea0003800000 */
.L_x_63249:
        /* <DEDUP_REMOVED lines=9> */
.L_x_63253:
[----:B------:R-:W-:Y:S02]  /*25370*/  IMAD.MOV.U32 R17, RZ, RZ, R35 ;  /* 0x000000ffff117224 */ /* 0x000fe400078e0023 */
[----:B------:R-:W-:Y:S02]  /*25380*/  IMAD.MOV.U32 R2, RZ, RZ, R3 ;  /* 0x000000ffff027224 */ /* 0x000fe400078e0003 */
[----:B------:R-:W-:Y:S02]  /*25390*/  IMAD.MOV.U32 R35, RZ, RZ, R48 ;  /* 0x000000ffff237224 */ /* 0x000fe400078e0030 */
[----:B------:R-:W-:Y:S02]  /*253a0*/  IMAD.MOV.U32 R3, RZ, RZ, R16 ;  /* 0x000000ffff037224 */ /* 0x000fe400078e0010 */
.L_x_63254:
[----:B------:R-:W-:Y:S05]  /*253b0*/  BSYNC B1 ;  /* 0x0000000000017941 */ /* 0x000fea0003800000 */
.L_x_63252:
        /* <DEDUP_REMOVED lines=9> */
.L_x_63256:
[----:B------:R-:W-:Y:S02]  /*25450*/  IMAD.MOV.U32 R46, RZ, RZ, R17 ;  /* 0x000000ffff2e7224 */ /* 0x000fe400078e0011 */
[----:B------:R-:W-:Y:S02]  /*25460*/  IMAD.MOV.U32 R16, RZ, RZ, R2 ;  /* 0x000000ffff107224 */ /* 0x000fe400078e0002 */
[----:B------:R-:W-:Y:S02]  /*25470*/  IMAD.MOV.U32 R17, RZ, RZ, R18 ;  /* 0x000000ffff117224 */ /* 0x000fe400078e0012 */
[----:B------:R-:W-:Y:S02]  /*25480*/  IMAD.MOV.U32 R2, RZ, RZ, R19 ;  /* 0x000000ffff027224 */ /* 0x000fe400078e0013 */
.L_x_63257:
[----:B------:R-:W-:Y:S05]  /*25490*/  BSYNC B1 ;  /* 0x0000000000017941 */ /* 0x000fea0003800000 */
.L_x_63255:
        /* <DEDUP_REMOVED lines=9> */
.L_x_63259:
[----:B------:R-:W-:Y:S01]  /*25530*/  MOV R19, R46 ;  /* 0x0000002e00137202 */ /* 0x000fe20000000f00 */
[----:B------:R-:W-:Y:S02]  /*25540*/  IMAD.MOV.U32 R18, RZ, RZ, R16 ;  /* 0x000000ffff127224 */ /* 0x000fe400078e0010 */
[----:B------:R-:W-:Y:S02]  /*25550*/  IMAD.MOV.U32 R46, RZ, RZ, R47 ;  /* 0x000000ffff2e7224 */ /* 0x000fe400078e002f */
[----:B------:R-:W-:Y:S02]  /*25560*/  IMAD.MOV.U32 R16, RZ, RZ, R39 ;  /* 0x000000ffff107224 */ /* 0x000fe400078e0027 */
.L_x_63260:
[----:B------:R-:W-:Y:S05]  /*25570*/  BSYNC B1 ;  /* 0x0000000000017941 */ /* 0x000fea0003800000 */
.L_x_63258:
        /* <DEDUP_REMOVED lines=9> */
.L_x_63262:
[----:B------:R-:W-:Y:S01]  /*25610*/  IMAD.MOV.U32 R48, RZ, RZ, R19 ;  /* 0x000000ffff307224 */ /* 0x000fe200078e0013 */
[----:B------:R-:W-:Y:S01]  /*25620*/  MOV R37, R18 ;  /* 0x0000001200257202 */ /* 0x000fe20000000f00 */
[----:B------:R-:W-:Y:S02]  /*25630*/  IMAD.MOV.U32 R19, RZ, RZ, R14 ;  /* 0x000000ffff137224 */ /* 0x000fe400078e000e */
[----:B------:R-:W-:Y:S02]  /*25640*/  IMAD.MOV.U32 R18, RZ, RZ, R13 ;  /* 0x000000ffff127224 */ /* 0x000fe400078e000d */
.L_x_63263:
[----:B------:R-:W-:Y:S05]  /*25650*/  BSYNC B1 ;  /* 0x0000000000017941 */ /* 0x000fea0003800000 */
.L_x_63261:
        /* <DEDUP_REMOVED lines=9> */
.L_x_63265:
[----:B------:R-:W-:Y:S01]  /*256f0*/  IMAD.MOV.U32 R14, RZ, RZ, R48 ;  /* 0x000000ffff0e7224 */ /* 0x000fe200078e0030 */
[----:B------:R-:W-:Y:S01]  /*25700*/  MOV R48, R49 ;  /* 0x0000003100307202 */ /* 0x000fe20000000f00 */
[----:B------:R-:W-:Y:S02]  /*25710*/  IMAD.MOV.U32 R13, RZ, RZ, R37 ;  /* 0x000000ffff0d7224 */ /* 0x000fe400078e0025 */
[----:B------:R-:W-:Y:S02]  /*25720*/  IMAD.MOV.U32 R37, RZ, RZ, R12 ;  /* 0x000000ffff257224 */ /* 0x000fe400078e000c */
.L_x_63266:
[----:B------:R-:W-:Y:S05]  /*25730*/  BSYNC B1 ;  /* 0x0000000000017941 */ /* 0x000fea0003800000 */
.L_x_63264:
        /* <DEDUP_REMOVED lines=9> */
.L_x_63268:
[----:B------:R-:W-:Y:S02]  /*257d0*/  IMAD.MOV.U32 R58, RZ, RZ, R14 ;  /* 0x000000ffff3a7224 */ /* 0x000fe400078e000e */
[----:B------:R-:W-:Y:S01]  /*257e0*/  IMAD.MOV.U32 R12, RZ, RZ, R13 ;  /* 0x000000ffff0c7224 */ /* 0x000fe200078e000d */
[----:B------:R-:W-:Y:S01]  /*257f0*/  MOV R13, R10 ;  /* 0x0000000a000d7202 */ /* 0x000fe20000000f00 */
[----:B------:R-:W-:Y:S02]  /*25800*/  IMAD.MOV.U32 R14, RZ, RZ, R11 ;  /* 0x000000ffff0e7224 */ /* 0x000fe400078e000b */
.L_x_63269:
[----:B------:R-:W-:Y:S05]  /*25810*/  BSYNC B1 ;  /* 0x0000000000017941 */ /* 0x000fea0003800000 */
.L_x_63267:
        /* <DEDUP_REMOVED lines=9> */
.L_x_63271:
[----:B------:R-:W-:Y:S02]  /*258b0*/  IMAD.MOV.U32 R11, RZ, RZ, R58 ;  /* 0x000000ffff0b7224 */ /* 0x000fe400078e003a */
[----:B------:R-:W-:Y:S02]  /*258c0*/  IMAD.MOV.U32 R10, RZ, RZ, R12 ;  /* 0x000000ffff0a7224 */ /* 0x000fe400078e000c */
[----:B------:R-:W-:Y:S02]  /*258d0*/  IMAD.MOV.U32 R58, RZ, RZ, R53 ;  /* 0x000000ffff3a7224 */ /* 0x000fe400078e0035 */
[----:B------:R-:W-:Y:S02]  /*258e0*/  IMAD.MOV.U32 R12, RZ, RZ, R9 ;  /* 0x000000ffff0c7224 */ /* 0x000fe400078e0009 */
.L_x_63272:
[----:B------:R-:W-:Y:S05]  /*258f0*/  BSYNC B1 ;  /* 0x0000000000017941 */ /* 0x000fea0003800000 */
.L_x_63270:
        /* <DEDUP_REMOVED lines=16> */
.L_x_63274:
[----:B------:R-:W-:Y:S02]  /*25a00*/  IMAD.MOV.U32 R60, RZ, RZ, R57 ;  /* 0x000000ffff3c7224 */ /* 0x000fe400078e0039 */
[----:B------:R-:W-:Y:S01]  /*25a10*/  IMAD.MOV.U32 R36, RZ, RZ, R15 ;  /* 0x000000ffff247224 */ /* 0x000fe200078e000f */
[----:B------:R-:W-:Y:S01]  /*25a20*/  MOV R15, R8 ;  /* 0x00000008000f7202 */ /* 0x000fe20000000f00 */
[----:B------:R-:W-:Y:S02]  /*25a30*/  IMAD.MOV.U32 R57, RZ, RZ, R38 ;  /* 0x000000ffff397224 */ /* 0x000fe400078e0026 */
.L_x_63275:
[----:B------:R-:W-:Y:S05]  /*25a40*/  BSYNC B1 ;  /* 0x0000000000017941 */ /* 0x000fea0003800000 */
.L_x_63273:
        /* <DEDUP_REMOVED lines=9> */
.L_x_63277:
[----:B------:R-:W-:Y:S02]  /*25ae0*/  IMAD.MOV.U32 R27, RZ, RZ, R60 ;  /* 0x000000ffff1b7224 */ /* 0x000fe400078e003c */
[----:B------:R-:W-:Y:S02]  /*25af0*/  IMAD.MOV.U32 R9, RZ, RZ, R36 ;  /* 0x000000ffff097224 */ /* 0x000fe400078e0024 */
[----:B------:R-:W-:Y:S02]  /*25b00*/  IMAD.MOV.U32 R60, RZ, RZ, R29 ;  /* 0x000000ffff3c7224 */ /* 0x000fe400078e001d */
[----:B------:R-:W-:Y:S02]  /*25b10*/  IMAD.MOV.U32 R36, RZ, RZ, R7 ;  /* 0x000000ffff247224 */ /* 0x000fe400078e0007 */
.L_x_63278:
[----:B------:R-:W-:Y:S05]  /*25b20*/  BSYNC B1 ;  /* 0x0000000000017941 */ /* 0x000fea0003800000 */
.L_x_63276:
        /* <DEDUP_REMOVED lines=9> */
.L_x_63280:
[----:B------:R-:W-:Y:S02]  /*25bc0*/  IMAD.MOV.U32 R38, RZ, RZ, R27 ;  /* 0x000000ffff267224 */ /* 0x000fe400078e001b */
[----:B------:R-:W-:Y:S02]  /*25bd0*/  IMAD.MOV.U32 R8, RZ, RZ, R9 ;  /* 0x000000ffff087224 */ /* 0x000fe400078e0009 */
[----:B------:R-:W-:Y:S02]  /*25be0*/  IMAD.MOV.U32 R27, RZ, RZ, R40 ;  /* 0x000000ffff1b7224 */ /* 0x000fe400078e0028 */
[----:B------:R-:W-:Y:S02]  /*25bf0*/  IMAD.MOV.U32 R9, RZ, RZ, R6 ;  /* 0x000000ffff097224 */ /* 0x000fe400078e0006 */
.L_x_63281:
[----:B------:R-:W-:Y:S05]  /*25c00*/  BSYNC B1 ;  /* 0x0000000000017941 */ /* 0x000fea0003800000 */
.L_x_63279:
        /* <DEDUP_REMOVED lines=9> */
.L_x_63283:
[----:B------:R-:W-:Y:S02]  /*25ca0*/  IMAD.MOV.U32 R29, RZ, RZ, R38 ;  /* 0x000000ffff1d7224 */ /* 0x000fe400078e0026 */
[----:B------:R-:W-:Y:S02]  /*25cb0*/  IMAD.MOV.U32 R7, RZ, RZ, R8 ;  /* 0x000000ffff077224 */ /* 0x000fe400078e0008 */
[----:B------:R-:W-:Y:S02]  /*25cc0*/  IMAD.MOV.U32 R38, RZ, RZ, R51 ;  /* 0x000000ffff267224 */ /* 0x000fe400078e0033 */
[----:B------:R-:W-:Y:S02]  /*25cd0*/  IMAD.MOV.U32 R8, RZ, RZ, R31 ;  /* 0x000000ffff087224 */ /* 0x000fe400078e001f */
.L_x_63284:
[----:B------:R-:W-:Y:S05]  /*25ce0*/  BSYNC B1 ;  /* 0x0000000000017941 */ /* 0x000fea0003800000 */
.L_x_63282:
        /* <DEDUP_REMOVED lines=9> */
.L_x_63286:
[----:B------:R-:W-:Y:S01]  /*25d80*/  MOV R40, R29 ;  /* 0x0000001d00287202 */ /* 0x000fe20000000f00 */
[----:B------:R-:W-:Y:S02]  /*25d90*/  IMAD.MOV.U32 R6, RZ, RZ, R7 ;  /* 0x000000ffff067224 */ /* 0x000fe400078e0007 */
[----:B------:R-:W-:Y:S02]  /*25da0*/  IMAD.MOV.U32 R29, RZ, RZ, R42 ;  /* 0x000000ffff1d7224 */ /* 0x000fe400078e002a */
[----:B------:R-:W-:Y:S02]  /*25db0*/  IMAD.MOV.U32 R7, RZ, RZ, R4 ;  /* 0x000000ffff077224 */ /* 0x000fe400078e0004 */
.L_x_63287:
[----:B------:R-:W-:Y:S05]  /*25dc0*/  BSYNC B1 ;  /* 0x0000000000017941 */ /* 0x000fea0003800000 */
.L_x_63285:
        /* <DEDUP_REMOVED lines=9> */
.L_x_63289:
[----:B------:R-:W-:Y:S01]  /*25e60*/  IMAD.MOV.U32 R39, RZ, RZ, R40 ;  /* 0x000000ffff277224 */ /* 0x000fe200078e0028 */
[----:B------:R-:W-:Y:S01]  /*25e70*/  MOV R31, R6 ;  /* 0x00000006001f7202 */ /* 0x000fe20000000f00 */
[----:B------:R-:W-:Y:S02]  /*25e80*/  IMAD.MOV.U32 R40, RZ, RZ, R33 ;  /* 0x000000ffff287224 */ /* 0x000fe400078e0021 */
[----:B------:R-:W-:Y:S02]  /*25e90*/  IMAD.MOV.U32 R6, RZ, RZ, R5 ;  /* 0x000000ffff067224 */ /* 0x000fe400078e0005 */
.L_x_63290:
[----:B------:R-:W-:Y:S05]  /*25ea0*/  BSYNC B1 ;  /* 0x0000000000017941 */ /* 0x000fea0003800000 */
.L_x_63288:
        /* <DEDUP_REMOVED lines=9> */
.L_x_63292:
[----:B------:R-:W-:Y:S01]  /*25f40*/  IMAD.MOV.U32 R42, RZ, RZ, R39 ;  /* 0x000000ffff2a7224 */ /* 0x000fe200078e0027 */
[----:B------:R-:W-:Y:S01]  /*25f50*/  MOV R39, R56 ;  /* 0x0000003800277202 */ /* 0x000fe20000000f00 */
[----:B------:R-:W-:Y:S02]  /*25f60*/  IMAD.MOV.U32 R4, RZ, RZ, R31 ;  /* 0x000000ffff047224 */ /* 0x000fe400078e001f */
[----:B------:R-:W-:Y:S02]  /*25f70*/  IMAD.MOV.U32 R31, RZ, RZ, R44 ;  /* 0x000000ffff1f7224 */ /* 0x000fe400078e002c */
.L_x_63293:
[----:B------:R-:W-:Y:S05]  /*25f80*/  BSYNC B1 ;  /* 0x0000000000017941 */ /* 0x000fea0003800000 */
.L_x_63291:
        /* <DEDUP_REMOVED lines=9> */
.L_x_63295:
[----:B------:R-:W-:Y:S02]  /*26020*/  IMAD.MOV.U32 R44, RZ, RZ, R42 ;  /* 0x000000ffff2c7224 */ /* 0x000fe400078e002a */
[----:B------:R-:W-:Y:S01]  /*26030*/  IMAD.MOV.U32 R5, RZ, RZ, R4 ;  /* 0x000000ffff057224 */ /* 0x000fe200078e0004 */
[----:B------:R-:W-:Y:S01]  /*26040*/  MOV R4, R3 ;  /* 0x0000000300047202 */ /* 0x000fe20000000f00 */
[----:B------:R-:W-:Y:S02]  /*26050*/  IMAD.MOV.U32 R42, RZ, RZ, R35 ;  /* 0x000000ffff2a7224 */ /* 0x000fe400078e0023 */
.L_x_63296:
[----:B------:R-:W-:Y:S05]  /*26060*/  BSYNC B1 ;  /* 0x0000000000017941 */ /* 0x000fea0003800000 */
.L_x_63294:
        /* <DEDUP_REMOVED lines=9> */
.L_x_63298:
[----:B------:R-:W-:Y:S02]  /*26100*/  IMAD.MOV.U32 R33, RZ, RZ, R44 ;  /* 0x000000ffff217224 */ /* 0x000fe400078e002c */
[----:B------:R-:W-:Y:S02]  /*26110*/  IMAD.MOV.U32 R3, RZ, RZ, R5 ;  /* 0x000000ffff037224 */ /* 0x000fe400078e0005 */
[----:B------:R-:W-:Y:S02]  /*26120*/  IMAD.MOV.U32 R44, RZ, RZ, R17 ;  /* 0x000000ffff2c7224 */ /* 0x000fe400078e0011 */
[----:B------:R-:W-:Y:S02]  /*26130*/  IMAD.MOV.U32 R5, RZ, RZ, R2 ;  /* 0x000000ffff057224 */ /* 0x000fe400078e0002 */
.L_x_63299:
[----:B------:R-:W-:Y:S05]  /*26140*/  BSYNC B1 ;  /* 0x0000000000017941 */ /* 0x000fea0003800000 */
.L_x_63297:
        /* <DEDUP_REMOVED lines=9> */
.L_x_63301:
[----:B------:R-:W-:Y:S02]  /*261e0*/  IMAD.MOV.U32 R2, RZ, RZ, R33 ;  /* 0x000000ffff027224 */ /* 0x000fe400078e0021 */
[----:B------:R-:W-:Y:S02]  /*261f0*/  IMAD.MOV.U32 R17, RZ, RZ, R3 ;  /* 0x000000ffff117224 */ /* 0x000fe400078e0003 */
[----:B------:R-:W-:Y:S02]  /*26200*/  IMAD.MOV.U32 R33, RZ, RZ, R46 ;  /* 0x000000ffff217224 */ /* 0x000fe400078e002e */
[----:B------:R-:W-:Y:S02]  /*26210*/  IMAD.MOV.U32 R3, RZ, RZ, R16 ;  /* 0x000000ffff037224 */ /* 0x000fe400078e0010 */
.L_x_63302:
[----:B------:R-:W-:Y:S05]  /*26220*/  BSYNC B1 ;  /* 0x0000000000017941 */ /* 0x000fea0003800000 */
.L_x_63300:
        /* <DEDUP_REMOVED lines=9> */
.L_x_63304:
[----:B------:R-:W-:Y:S02]  /*262c0*/  IMAD.MOV.U32 R35, RZ, RZ, R2 ;  /* 0x000000ffff237224 */ /* 0x000fe400078e0002 */
[----:B------:R-:W-:Y:S02]  /*262d0*/  IMAD.MOV.U32 R16, RZ, RZ, R17 ;  /* 0x000000ffff107224 */ /* 0x000fe400078e0011 */
[----:B------:R-:W-:Y:S02]  /*262e0*/  IMAD.MOV.U32 R2, RZ, RZ, R19 ;  /* 0x000000ffff027224 */ /* 0x000fe400078e0013 */
[----:B------:R-:W-:Y:S02]  /*262f0*/  IMAD.MOV.U32 R17, RZ, RZ, R18 ;  /* 0x000000ffff117224 */ /* 0x000fe400078e0012 */
.L_x_63305:
[----:B------:R-:W-:Y:S05]  /*26300*/  BSYNC B1 ;  /* 0x0000000000017941 */ /* 0x000fea0003800000 */
.L_x_63303:
        /* <DEDUP_REMOVED lines=9> */
.L_x_63307:
[----:B------:R-:W-:Y:S01]  /*263a0*/  MOV R19, R35 ;  /* 0x0000002300137202 */ /* 0x000fe20000000f00 */
[----:B------:R-:W-:Y:S02]  /*263b0*/  IMAD.MOV.U32 R18, RZ, RZ, R16 ;  /* 0x000000ffff127224 */ /* 0x000fe400078e0010 */
[----:B------:R-:W-:Y:S02]  /*263c0*/  IMAD.MOV.U32 R35, RZ, RZ, R48 ;  /* 0x000000ffff237224 */ /* 0x000fe400078e0030 */
[----:B------:R-:W-:Y:S02]  /*263d0*/  IMAD.MOV.U32 R16, RZ, RZ, R37 ;  /* 0x000000ffff107224 */ /* 0x000fe400078e0025 */
.L_x_63308:
[----:B------:R-:W-:Y:S05]  /*263e0*/  BSYNC B1 ;  /* 0x0000000000017941 */ /* 0x000fea0003800000 */
.L_x_63306:
        /* <DEDUP_REMOVED lines=9> */
.L_x_63310:
[----:B------:R-:W-:Y:S01]  /*26480*/  IMAD.MOV.U32 R47, RZ, RZ, R19 ;  /* 0x000000ffff2f7224 */ /* 0x000fe200078e0013 */
[----:B------:R-:W-:Y:S01]  /*26490*/  MOV R37, R18 ;  /* 0x0000001200257202 */ /* 0x000fe20000000f00 */
[----:B------:R-:W-:Y:S02]  /*264a0*/  IMAD.MOV.U32 R19, RZ, RZ, R14 ;  /* 0x000000ffff137224 */ /* 0x000fe400078e000e */
[----:B------:R-:W-:Y:S02]  /*264b0*/  IMAD.MOV.U32 R18, RZ, RZ, R13 ;  /* 0x000000ffff127224 */ /* 0x000fe400078e000d */
.L_x_63311:
[----:B------:R-:W-:Y:S05]  /*264c0*/  BSYNC B1 ;  /* 0x0000000000017941 */ /* 0x000fea0003800000 */
.L_x_63309:
        /* <DEDUP_REMOVED lines=9> */
.L_x_63313:
[----:B------:R-:W-:Y:S01]  /*26560*/  IMAD.MOV.U32 R14, RZ, RZ, R47 ;  /* 0x000000ffff0e7224 */ /* 0x000fe200078e002f */
[----:B------:R-:W-:Y:S01]  /*26570*/  MOV R47, R58 ;  /* 0x0000003a002f7202 */ /* 0x000fe20000000f00 */
[----:B------:R-:W-:Y:S02]  /*26580*/  IMAD.MOV.U32 R13, RZ, RZ, R37 ;  /* 0x000000ffff0d7224 */ /* 0x000fe400078e0025 */
[----:B------:R-:W-:Y:S02]  /*26590*/  IMAD.MOV.U32 R37, RZ, RZ, R12 ;  /* 0x000000ffff257224 */ /* 0x000fe400078e000c */
.L_x_63314:
[----:B------:R-:W-:Y:S05]  /*265a0*/  BSYNC B1 ;  /* 0x0000000000017941 */ /* 0x000fea0003800000 */
.L_x_63312:
        /* <DEDUP_REMOVED lines=9> */
.L_x_63316:
[----:B------:R-:W-:Y:S02]  /*26640*/  IMAD.MOV.U32 R46, RZ, RZ, R14 ;  /* 0x000000ffff2e7224 */ /* 0x000fe400078e000e */
[----:B------:R-:W-:Y:S01]  /*26650*/  IMAD.MOV.U32 R12, RZ, RZ, R13 ;  /* 0x000000ffff0c7224 */ /* 0x000fe200078e000d */
[----:B------:R-:W-:Y:S01]  /*26660*/  MOV R13, R10 ;  /* 0x0000000a000d7202 */ /* 0x000fe20000000f00 */
[----:B------:R-:W-:Y:S02]  /*26670*/  IMAD.MOV.U32 R14, RZ, RZ, R11 ;  /* 0x000000ffff0e7224 */ /* 0x000fe400078e000b */
.L_x_63317:
[----:B------:R-:W-:Y:S05]  /*26680*/  BSYNC B1 ;  /* 0x0000000000017941 */ /* 0x000fea0003800000 */
.L_x_63315:
        /* <DEDUP_REMOVED lines=16> */
.L_x_63319:
[----:B------:R-:W-:Y:S01]  /*26790*/  IMAD.MOV.U32 R34, RZ, RZ, R57 ;  /* 0x000000ffff227224 */ /* 0x000fe200078e0039 */
[----:B------:R-:W-:Y:S01]  /*267a0*/  MOV R57, R60 ;  /* 0x0000003c00397202 */ /* 0x000fe20000000f00 */
[----:B------:R-:W-:Y:S02]  /*267b0*/  IMAD.MOV.U32 R10, RZ, RZ, R15 ;  /* 0x000000ffff0a7224 */ /* 0x000fe400078e000f */
[----:B------:R-:W-:Y:S02]  /*267c0*/  IMAD.MOV.U32 R15, RZ, RZ, R36 ;  /* 0x000000ffff0f7224 */ /* 0x000fe400078e0024 */
.L_x_63320:
[----:B------:R-:W-:Y:S05]  /*267d0*/  BSYNC B1 ;  /* 0x0000000000017941 */ /* 0x000fea0003800000 */
.L_x_63318:
        /* <DEDUP_REMOVED lines=9> */
.L_x_63322:
[----:B------:R-:W-:Y:S02]  /*26870*/  IMAD.MOV.U32 R25, RZ, RZ, R34 ;  /* 0x000000ffff197224 */ /* 0x000fe400078e0022 */
[----:B------:R-:W-:Y:S01]  /*26880*/  IMAD.MOV.U32 R11, RZ, RZ, R10 ;  /* 0x000000ffff0b7224 */ /* 0x000fe200078e000a */
[----:B------:R-:W-:Y:S01]  /*26890*/  MOV R10, R9 ;  /* 0x00000009000a7202 */ /* 0x000fe20000000f00 */
[----:B------:R-:W-:Y:S02]  /*268a0*/  IMAD.MOV.U32 R34, RZ, RZ, R27 ;  /* 0x000000ffff227224 */ /* 0x000fe400078e001b */
.L_x_63323:
[----:B------:R-:W-:Y:S05]  /*268b0*/  BSYNC B1 ;  /* 0x0000000000017941 */ /* 0x000fea0003800000 */
.L_x_63321:
        /* <DEDUP_REMOVED lines=9> */
.L_x_63325:
[----:B------:R-:W-:Y:S02]  /*26950*/  IMAD.MOV.U32 R48, RZ, RZ, R25 ;  /* 0x000000ffff307224 */ /* 0x000fe400078e0019 */
[----:B------:R-:W-:Y:S02]  /*26960*/  IMAD.MOV.U32 R36, RZ, RZ, R11 ;  /* 0x000000ffff247224 */ /* 0x000fe400078e000b */
[----:B------:R-:W-:Y:S02]  /*26970*/  IMAD.MOV.U32 R25, RZ, RZ, R38 ;  /* 0x000000ffff197224 */ /* 0x000fe400078e0026 */
[----:B------:R-:W-:Y:S02]  /*26980*/  IMAD.MOV.U32 R11, RZ, RZ, R8 ;  /* 0x000000ffff0b7224 */ /* 0x000fe400078e0008 */
.L_x_63326:
[----:B------:R-:W-:Y:S05]  /*26990*/  BSYNC B1 ;  /* 0x0000000000017941 */ /* 0x000fea0003800000 */
.L_x_63324:
        /* <DEDUP_REMOVED lines=9> */
.L_x_63328:
[----:B------:R-:W-:Y:S02]  /*26a30*/  IMAD.MOV.U32 R27, RZ, RZ, R48 ;  /* 0x000000ffff1b7224 */ /* 0x000fe400078e0030 */
[----:B------:R-:W-:Y:S02]  /*26a40*/  IMAD.MOV.U32 R9, RZ, RZ, R36 ;  /* 0x000000ffff097224 */ /* 0x000fe400078e0024 */
[----:B------:R-:W-:Y:S02]  /*26a50*/  IMAD.MOV.U32 R48, RZ, RZ, R29 ;  /* 0x000000ffff307224 */ /* 0x000fe400078e001d */
[----:B------:R-:W-:Y:S02]  /*26a60*/  IMAD.MOV.U32 R36, RZ, RZ, R7 ;  /* 0x000000ffff247224 */ /* 0x000fe400078e0007 */
.L_x_63329:
[----:B------:R-:W-:Y:S05]  /*26a70*/  BSYNC B1 ;  /* 0x0000000000017941 */ /* 0x000fea0003800000 */
.L_x_63327:
        /* <DEDUP_REMOVED lines=9> */
.L_x_63331:
[----:B------:R-:W-:Y:S02]  /*26b10*/  IMAD.MOV.U32 R38, RZ, RZ, R27 ;  /* 0x000000ffff267224 */ /* 0x000fe400078e001b */
[----:B------:R-:W-:Y:S02]  /*26b20*/  IMAD.MOV.U32 R8, RZ, RZ, R9 ;  /* 0x000000ffff087224 */ /* 0x000fe400078e0009 */
[----:B------:R-:W-:Y:S02]  /*26b30*/  IMAD.MOV.U32 R27, RZ, RZ, R40 ;  /* 0x000000ffff1b7224 */ /* 0x000fe400078e0028 */
[----:B------:R-:W-:Y:S02]  /*26b40*/  IMAD.MOV.U32 R9, RZ, RZ, R6 ;  /* 0x000000ffff097224 */ /* 0x000fe400078e0006 */
.L_x_63332:
[----:B------:R-:W-:Y:S05]  /*26b50*/  BSYNC B1 ;  /* 0x0000000000017941 */ /* 0x000fea0003800000 */
.L_x_63330:
        /* <DEDUP_REMOVED lines=9> */
.L_x_63334:
[----:B------:R-:W-:Y:S01]  /*26bf0*/  MOV R29, R38 ;  /* 0x00000026001d7202 */ /* 0x000fe20000000f00 */
[----:B------:R-:W-:Y:S02]  /*26c00*/  IMAD.MOV.U32 R7, RZ, RZ, R8 ;  /* 0x000000ffff077224 */ /* 0x000fe400078e0008 */
[----:B------:R-:W-:Y:S02]  /*26c10*/  IMAD.MOV.U32 R38, RZ, RZ, R39 ;  /* 0x000000ffff267224 */ /* 0x000fe400078e0027 */
[----:B------:R-:W-:Y:S02]  /*26c20*/  IMAD.MOV.U32 R8, RZ, RZ, R31 ;  /* 0x000000ffff087224 */ /* 0x000fe400078e001f */
.L_x_63335:
[----:B------:R-:W-:Y:S05]  /*26c30*/  BSYNC B1 ;  /* 0x0000000000017941 */ /* 0x000fea0003800000 */
.L_x_63333:
        /* <DEDUP_REMOVED lines=9> */
.L_x_63337:
[----:B------:R-:W-:Y:S01]  /*26cd0*/  IMAD.MOV.U32 R31, RZ, RZ, R29 ;  /* 0x000000ffff1f7224 */ /* 0x000fe200078e001d */
[----:B------:R-:W-:Y:S01]  /*26ce0*/  MOV R6, R7 ;  /* 0x0000000700067202 */ /* 0x000fe20000000f00 */
[----:B------:R-:W-:Y:S02]  /*26cf0*/  IMAD.MOV.U32 R29, RZ, RZ, R42 ;  /* 0x000000ffff1d7224 */ /* 0x000fe400078e002a */
[----:B------:R-:W-:Y:S02]  /*26d00*/  IMAD.MOV.U32 R7, RZ, RZ, R4 ;  /* 0x000000ffff077224 */ /* 0x000fe400078e0004 */
.L_x_63338:
[----:B------:R-:W-:Y:S05]  /*26d10*/  BSYNC B1 ;  /* 0x0000000000017941 */ /* 0x000fea0003800000 */
.L_x_63336:
        /* <DEDUP_REMOVED lines=9> */
.L_x_63340:
[----:B------:R-:W-:Y:S01]  /*26db0*/  IMAD.MOV.U32 R40, RZ, RZ, R31 ;  /* 0x000000ffff287224 */ /* 0x000fe200078e001f */
[----:B------:R-:W-:Y:S01]  /*26dc0*/  MOV R31, R44 ;  /* 0x0000002c001f7202 */ /* 0x000fe20000000f00 */
[----:B------:R-:W-:Y:S02]  /*26dd0*/  IMAD.MOV.U32 R4, RZ, RZ, R6 ;  /* 0x000000ffff047224 */ /* 0x000fe400078e0006 */
[----:B------:R-:W-:Y:S02]  /*26de0*/  IMAD.MOV.U32 R6, RZ, RZ, R5 ;  /* 0x000000ffff067224 */ /* 0x000fe400078e0005 */
.L_x_63341:
[----:B------:R-:W-:Y:S05]  /*26df0*/  BSYNC B1 ;  /* 0x0000000000017941 */ /* 0x000fea0003800000 */
.L_x_63339:
        /* <DEDUP_REMOVED lines=9> */
.L_x_63343:
[----:B------:R-:W-:Y:S02]  /*26e90*/  IMAD.MOV.U32 R5, RZ, RZ, R40 ;  /* 0x000000ffff057224 */ /* 0x000fe400078e0028 */
[----:B------:R-:W-:Y:S01]  /*26ea0*/  IMAD.MOV.U32 R42, RZ, RZ, R4 ;  /* 0x000000ffff2a7224 */ /* 0x000fe200078e0004 */
[----:B------:R-:W-:Y:S01]  /*26eb0*/  MOV R4, R3 ;  /* 0x0000000300047202 */ /* 0x000fe20000000f00 */
[----:B------:R-:W-:Y:S02]  /*26ec0*/  IMAD.MOV.U32 R40, RZ, RZ, R33 ;  /* 0x000000ffff287224 */ /* 0x000fe400078e0021 */
.L_x_63344:
[----:B------:R-:W-:Y:S05]  /*26ed0*/  BSYNC B1 ;  /* 0x0000000000017941 */ /* 0x000fea0003800000 */
.L_x_63342:
        /* <DEDUP_REMOVED lines=9> */
.L_x_63346:
[----:B------:R-:W-:Y:S02]  /*26f70*/  IMAD.MOV.U32 R44, RZ, RZ, R5 ;  /* 0x000000ffff2c7224 */ /* 0x000fe400078e0005 */
[----:B------:R-:W-:Y:S02]  /*26f80*/  IMAD.MOV.U32 R3, RZ, RZ, R42 ;  /* 0x000000ffff037224 */ /* 0x000fe400078e002a */
[----:B------:R-:W-:Y:S02]  /*26f90*/  IMAD.MOV.U32 R5, RZ, RZ, R2 ;  /* 0x000000ffff057224 */ /* 0x000fe400078e0002 */
[----:B------:R-:W-:Y:S02]  /*26fa0*/  IMAD.MOV.U32 R42, RZ, RZ, R17 ;  /* 0x000000ffff2a7224 */ /* 0x000fe400078e0011 */
.L_x_63347:
[----:B------:R-:W-:Y:S05]  /*26fb0*/  BSYNC B1 ;  /* 0x0000000000017941 */ /* 0x000fea0003800000 */
.L_x_63345:
        /* <DEDUP_REMOVED lines=9> */
.L_x_63349:
[----:B------:R-:W-:Y:S02]  /*27050*/  IMAD.MOV.U32 R2, RZ, RZ, R44 ;  /* 0x000000ffff027224 */ /* 0x000fe400078e002c */
[----:B------:R-:W-:Y:S02]  /*27060*/  IMAD.MOV.U32 R17, RZ, RZ, R3 ;  /* 0x000000ffff117224 */ /* 0x000fe400078e0003 */
[----:B------:R-:W-:Y:S02]  /*27070*/  IMAD.MOV.U32 R44, RZ, RZ, R35 ;  /* 0x000000ffff2c7224 */ /* 0x000fe400078e0023 */
[----:B------:R-:W-:Y:S02]  /*27080*/  IMAD.MOV.U32 R3, RZ, RZ, R16 ;  /* 0x000000ffff037224 */ /* 0x000fe400078e0010 */
.L_x_63350:
[----:B------:R-:W-:Y:S05]  /*27090*/  BSYNC B1 ;  /* 0x0000000000017941 */ /* 0x000fea0003800000 */
.L_x_63348:
        /* <DEDUP_REMOVED lines=9> */
.L_x_63352:
[----:B------:R-:W-:Y:S02]  /*27130*/  IMAD.MOV.U32 R56, RZ, RZ, R2 ;  /* 0x000000ffff387224 */ /* 0x000fe400078e0002 */
[----:B------:R-:W-:Y:S02]  /*27140*/  IMAD.MOV.U32 R16, RZ, RZ, R17 ;  /* 0x000000ffff107224 */ /* 0x000fe400078e0011 */
[----:B------:R-:W-:Y:S02]  /*27150*/  IMAD.MOV.U32 R2, RZ, RZ, R19 ;  /* 0x000000ffff027224 */ /* 0x000fe400078e0013 */
[----:B------:R-:W-:Y:S02]  /*27160*/  IMAD.MOV.U32 R17, RZ, RZ, R18 ;  /* 0x000000ffff117224 */ /* 0x000fe400078e0012 */
.L_x_63353:
[----:B------:R-:W-:Y:S05]  /*27170*/  BSYNC B1 ;  /* 0x0000000000017941 */ /* 0x000fea0003800000 */
.L_x_63351:
        /* <DEDUP_REMOVED lines=9> */
.L_x_63355:
[----:B------:R-:W-:Y:S01]  /*27210*/  MOV R19, R56 ;  /* 0x0000003800137202 */ /* 0x000fe20000000f00 */
[----:B------:R-:W-:Y:S02]  /*27220*/  IMAD.MOV.U32 R18, RZ, RZ, R16 ;  /* 0x000000ffff127224 */ /* 0x000fe400078e0010 */
[----:B------:R-:W-:Y:S02]  /*27230*/  IMAD.MOV.U32 R56, RZ, RZ, R47 ;  /* 0x000000ffff387224 */ /* 0x000fe400078e002f */
[----:B------:R-:W-:Y:S02]  /*27240*/  IMAD.MOV.U32 R16, RZ, RZ, R37 ;  /* 0x000000ffff107224 */ /* 0x000fe400078e0025 */
.L_x_63356:
[----:B------:R-:W-:Y:S05]  /*27250*/  BSYNC B1 ;  /* 0x0000000000017941 */ /* 0x000fea0003800000 */
.L_x_63354:
        /* <DEDUP_REMOVED lines=9> */
.L_x_63358:
[----:B------:R-:W-:Y:S01]  /*272f0*/  IMAD.MOV.U32 R35, RZ, RZ, R19 ;  /* 0x000000ffff237224 */ /* 0x000fe200078e0013 */
[----:B------:R-:W-:Y:S01]  /*27300*/  MOV R33, R18 ;  /* 0x0000001200217202 */ /* 0x000fe20000000f00 */
[----:B------:R-:W-:Y:S02]  /*27310*/  IMAD.MOV.U32 R19, RZ, RZ, R14 ;  /* 0x000000ffff137224 */ /* 0x000fe400078e000e */
[----:B------:R-:W-:Y:S02]  /*27320*/  IMAD.MOV.U32 R18, RZ, RZ, R13 ;  /* 0x000000ffff127224 */ /* 0x000fe400078e000d */
.L_x_63359:
[----:B------:R-:W-:Y:S05]  /*27330*/  BSYNC B1 ;  /* 0x0000000000017941 */ /* 0x000fea0003800000 */
.L_x_63357:
        /* <DEDUP_REMOVED lines=9> */
.L_x_63361:
[----:B------:R-:W-:Y:S01]  /*273d0*/  IMAD.MOV.U32 R14, RZ, RZ, R35 ;  /* 0x000000ffff0e7224 */ /* 0x000fe200078e0023 */
[----:B------:R-:W-:Y:S01]  /*273e0*/  MOV R35, R46 ;  /* 0x0000002e00237202 */ /* 0x000fe20000000f00 */
[----:B------:R-:W-:Y:S02]  /*273f0*/  IMAD.MOV.U32 R13, RZ, RZ, R33 ;  /* 0x000000ffff0d7224 */ /* 0x000fe400078e0021 */
[----:B------:R-:W-:Y:S02]  /*27400*/  IMAD.MOV.U32 R33, RZ, RZ, R12 ;  /* 0x000000ffff217224 */ /* 0x000fe400078e000c */
.L_x_63362:
[----:B------:R-:W-:Y:S05]  /*27410*/  BSYNC B1 ;  /* 0x0000000000017941 */ /* 0x000fea0003800000 */
.L_x_63360:
        /* <DEDUP_REMOVED lines=16> */
.L_x_63364:
[----:B------:R-:W-:Y:S01]  /*27520*/  IMAD.MOV.U32 R32, RZ, RZ, R57 ;  /* 0x000000ffff207224 */ /* 0x000fe200078e0039 */
[----:B------:R-:W-:Y:S01]  /*27530*/  MOV R12, R15 ;  /* 0x0000000f000c7202 */ /* 0x000fe20000000f00 */
[----:B------:R-:W-:Y:S02]  /*27540*/  IMAD.MOV.U32 R57, RZ, RZ, R34 ;  /* 0x000000ffff397224 */ /* 0x000fe400078e0022 */
[----:B------:R-:W-:Y:S02]  /*27550*/  IMAD.MOV.U32 R15, RZ, RZ, R10 ;  /* 0x000000ffff0f7224 */ /* 0x000fe400078e000a */
.L_x_63365:
[----:B------:R-:W-:Y:S05]  /*27560*/  BSYNC B1 ;  /* 0x0000000000017941 */ /* 0x000fea0003800000 */
.L_x_63363:
        /* <DEDUP_REMOVED lines=9> */
.L_x_63367:
[----:B------:R-:W-:Y:S01]  /*27600*/  IMAD.MOV.U32 R37, RZ, RZ, R32 ;  /* 0x000000ffff257224 */ /* 0x000fe200078e0020 */
[----:B------:R-:W-:Y:S01]  /*27610*/  MOV R32, R25 ;  /* 0x0000001900207202 */ /* 0x000fe20000000f00 */
[----:B------:R-:W-:Y:S02]  /*27620*/  IMAD.MOV.U32 R23, RZ, RZ, R12 ;  /* 0x000000ffff177224 */ /* 0x000fe400078e000c */
[----:B------:R-:W-:Y:S02]  /*27630*/  IMAD.MOV.U32 R12, RZ, RZ, R11 ;  /* 0x000000ffff0c7224 */ /* 0x000fe400078e000b */
.L_x_63368:
[----:B------:R-:W-:Y:S05]  /*27640*/  BSYNC B1 ;  /* 0x0000000000017941 */ /* 0x000fea0003800000 */
.L_x_63366:
        /* <DEDUP_REMOVED lines=9> */
.L_x_63370:
[----:B------:R-:W-:Y:S02]  /*276e0*/  IMAD.MOV.U32 R34, RZ, RZ, R37 ;  /* 0x000000ffff227224 */ /* 0x000fe400078e0025 */
[----:B------:R-:W-:Y:S01]  /*276f0*/  IMAD.MOV.U32 R10, RZ, RZ, R23 ;  /* 0x000000ffff0a7224 */ /* 0x000fe200078e0017 */
[----:B------:R-:W-:Y:S01]  /*27700*/  MOV R23, R36 ;  /* 0x0000002400177202 */ /* 0x000fe20000000f00 */
[----:B------:R-:W-:Y:S02]  /*27710*/  IMAD.MOV.U32 R37, RZ, RZ, R48 ;  /* 0x000000ffff257224 */ /* 0x000fe400078e0030 */
.L_x_63371:
[----:B------:R-:W-:Y:S05]  /*27720*/  BSYNC B1 ;  /* 0x0000000000017941 */ /* 0x000fea0003800000 */
.L_x_63369:
        /* <DEDUP_REMOVED lines=9> */
.L_x_63373:
[----:B------:R-:W-:Y:S02]  /*277c0*/  IMAD.MOV.U32 R25, RZ, RZ, R34 ;  /* 0x000000ffff197224 */ /* 0x000fe400078e0022 */
[----:B------:R-:W-:Y:S02]  /*277d0*/  IMAD.MOV.U32 R11, RZ, RZ, R10 ;  /* 0x000000ffff0b7224 */ /* 0x000fe400078e000a */
[----:B------:R-:W-:Y:S02]  /*277e0*/  IMAD.MOV.U32 R34, RZ, RZ, R27 ;  /* 0x000000ffff227224 */ /* 0x000fe400078e001b */
[----:B------:R-:W-:Y:S02]  /*277f0*/  IMAD.MOV.U32 R10, RZ, RZ, R9 ;  /* 0x000000ffff0a7224 */ /* 0x000fe400078e0009 */
.L_x_63374:
[----:B------:R-:W-:Y:S05]  /*27800*/  BSYNC B1 ;  /* 0x0000000000017941 */ /* 0x000fea0003800000 */
.L_x_63372:
        /* <DEDUP_REMOVED lines=9> */
.L_x_63376:
[----:B------:R-:W-:Y:S02]  /*278a0*/  IMAD.MOV.U32 R46, RZ, RZ, R25 ;  /* 0x000000ffff2e7224 */ /* 0x000fe400078e0019 */
[----:B------:R-:W-:Y:S02]  /*278b0*/  IMAD.MOV.U32 R36, RZ, RZ, R11 ;  /* 0x000000ffff247224 */ /* 0x000fe400078e000b */
[----:B------:R-:W-:Y:S02]  /*278c0*/  IMAD.MOV.U32 R25, RZ, RZ, R38 ;  /* 0x000000ffff197224 */ /* 0x000fe400078e0026 */
[----:B------:R-:W-:Y:S02]  /*278d0*/  IMAD.MOV.U32 R11, RZ, RZ, R8 ;  /* 0x000000ffff0b7224 */ /* 0x000fe400078e0008 */
.L_x_63377:
[----:B------:R-:W-:Y:S05]  /*278e0*/  BSYNC B1 ;  /* 0x0000000000017941 */ /* 0x000fea0003800000 */
.L_x_63375:
        /* <DEDUP_REMOVED lines=9> */
.L_x_63379:
[----:B------:R-:W-:Y:S02]  /*27980*/  IMAD.MOV.U32 R8, RZ, RZ, R46 ;  /* 0x000000ffff087224 */ /* 0x000fe400078e002e */
[----:B------:R-:W-:Y:S02]  /*27990*/  IMAD.MOV.U32 R9, RZ, RZ, R36 ;  /* 0x000000ffff097224 */ /* 0x000fe400078e0024 */
[----:B------:R-:W-:Y:S02]  /*279a0*/  IMAD.MOV.U32 R46, RZ, RZ, R29 ;  /* 0x000000ffff2e7224 */ /* 0x000fe400078e001d */
[----:B------:R-:W-:Y:S02]  /*279b0*/  IMAD.MOV.U32 R36, RZ, RZ, R7 ;  /* 0x000000ffff247224 */ /* 0x000fe400078e0007 */
.L_x_63380:
[----:B------:R-:W-:Y:S05]  /*279c0*/  BSYNC B1 ;  /* 0x0000000000017941 */ /* 0x000fea0003800000 */
.L_x_63378:
        /* <DEDUP_REMOVED lines=9> */
.L_x_63382:
[----:B------:R-:W-:Y:S01]  /*27a60*/  MOV R27, R8 ;  /* 0x00000008001b7202 */ /* 0x000fe20000000f00 */
[----:B------:R-:W-:Y:S02]  /*27a70*/  IMAD.MOV.U32 R7, RZ, RZ, R9 ;  /* 0x000000ffff077224 */ /* 0x000fe400078e0009 */
[----:B------:R-:W-:Y:S02]  /*27a80*/  IMAD.MOV.U32 R8, RZ, RZ, R31 ;  /* 0x000000ffff087224 */ /* 0x000fe400078e001f */
[----:B------:R-:W-:Y:S02]  /*27a90*/  IMAD.MOV.U32 R9, RZ, RZ, R6 ;  /* 0x000000ffff097224 */ /* 0x000fe400078e0006 */
.L_x_63383:
[----:B------:R-:W-:Y:S05]  /*27aa0*/  BSYNC B1 ;  /* 0x0000000000017941 */ /* 0x000fea0003800000 */
.L_x_63381:
        /* <DEDUP_REMOVED lines=9> */
.L_x_63385:
[----:B------:R-:W-:Y:S01]  /*27b40*/  IMAD.MOV.U32 R6, RZ, RZ, R27 ;  /* 0x000000ffff067224 */ /* 0x000fe200078e001b */
[----:B------:R-:W-:Y:S01]  /*27b50*/  MOV R29, R7 ;  /* 0x00000007001d7202 */ /* 0x000fe20000000f00 */
[----:B------:R-:W-:Y:S02]  /*27b60*/  IMAD.MOV.U32 R27, RZ, RZ, R40 ;  /* 0x000000ffff1b7224 */ /* 0x000fe400078e0028 */
[----:B------:R-:W-:Y:S02]  /*27b70*/  IMAD.MOV.U32 R7, RZ, RZ, R4 ;  /* 0x000000ffff077224 */ /* 0x000fe400078e0004 */
.L_x_63386:
[----:B------:R-:W-:Y:S05]  /*27b80*/  BSYNC B1 ;  /* 0x0000000000017941 */ /* 0x000fea0003800000 */
.L_x_63384:
        /* <DEDUP_REMOVED lines=9> */
.L_x_63388:
[----:B------:R-:W-:Y:S01]  /*27c20*/  IMAD.MOV.U32 R31, RZ, RZ, R6 ;  /* 0x000000ffff1f7224 */ /* 0x000fe200078e0006 */
[----:B------:R-:W-:Y:S01]  /*27c30*/  MOV R6, R5 ;  /* 0x0000000500067202 */ /* 0x000fe20000000f00 */
[----:B------:R-:W-:Y:S02]  /*27c40*/  IMAD.MOV.U32 R4, RZ, RZ, R29 ;  /* 0x000000ffff047224 */ /* 0x000fe400078e001d */
[----:B------:R-:W-:Y:S02]  /*27c50*/  IMAD.MOV.U32 R29, RZ, RZ, R42 ;  /* 0x000000ffff1d7224 */ /* 0x000fe400078e002a */
.L_x_63389:
[----:B------:R-:W-:Y:S05]  /*27c60*/  BSYNC B1 ;  /* 0x0000000000017941 */ /* 0x000fea0003800000 */
.L_x_63387:
        /* <DEDUP_REMOVED lines=9> */
.L_x_63391:
[----:B------:R-:W-:Y:S02]  /*27d00*/  IMAD.MOV.U32 R5, RZ, RZ, R31 ;  /* 0x000000ffff057224 */ /* 0x000fe400078e001f */
[----:B------:R-:W-:Y:S01]  /*27d10*/  IMAD.MOV.U32 R38, RZ, RZ, R4 ;  /* 0x000000ffff267224 */ /* 0x000fe200078e0004 */
[----:B------:R-:W-:Y:S01]  /*27d20*/  MOV R4, R3 ;  /* 0x0000000300047202 */ /* 0x000fe20000000f00 */
[----:B------:R-:W-:Y:S02]  /*27d30*/  IMAD.MOV.U32 R31, RZ, RZ, R44 ;  /* 0x000000ffff1f7224 */ /* 0x000fe400078e002c */
.L_x_63392:
[----:B------:R-:W-:Y:S05]  /*27d40*/  BSYNC B1 ;  /* 0x0000000000017941 */ /* 0x000fea0003800000 */
.L_x_63390:
        /* <DEDUP_REMOVED lines=9> */
.L_x_63394:
[----:B------:R-:W-:Y:S02]  /*27de0*/  IMAD.MOV.U32 R39, RZ, RZ, R5 ;  /* 0x000000ffff277224 */ /* 0x000fe400078e0005 */
[----:B------:R-:W-:Y:S02]  /*27df0*/  IMAD.MOV.U32 R3, RZ, RZ, R38 ;  /* 0x000000ffff037224 */ /* 0x000fe400078e0026 */
[----:B------:R-:W-:Y:S02]  /*27e00*/  IMAD.MOV.U32 R5, RZ, RZ, R2 ;  /* 0x000000ffff057224 */ /* 0x000fe400078e0002 */
[----:B------:R-:W-:Y:S02]  /*27e10*/  IMAD.MOV.U32 R38, RZ, RZ, R17 ;  /* 0x000000ffff267224 */ /* 0x000fe400078e0011 */
.L_x_63395:
[----:B------:R-:W-:Y:S05]  /*27e20*/  BSYNC B1 ;  /* 0x0000000000017941 */ /* 0x000fea0003800000 */
.L_x_63393:
        /* <DEDUP_REMOVED lines=9> */
.L_x_63397:
[----:B------:R-:W-:Y:S02]  /*27ec0*/  IMAD.MOV.U32 R2, RZ, RZ, R39 ;  /* 0x000000ffff027224 */ /* 0x000fe400078e0027 */
[----:B------:R-:W-:Y:S02]  /*27ed0*/  IMAD.MOV.U32 R17, RZ, RZ, R3 ;  /* 0x000000ffff117224 */ /* 0x000fe400078e0003 */
[----:B------:R-:W-:Y:S02]  /*27ee0*/  IMAD.MOV.U32 R39, RZ, RZ, R56 ;  /* 0x000000ffff277224 */ /* 0x000fe400078e0038 */
[----:B------:R-:W-:Y:S02]  /*27ef0*/  IMAD.MOV.U32 R3, RZ, RZ, R16 ;  /* 0x000000ffff037224 */ /* 0x000fe400078e0010 */
.L_x_63398:
[----:B------:R-:W-:Y:S05]  /*27f00*/  BSYNC B1 ;  /* 0x0000000000017941 */ /* 0x000fea0003800000 */
.L_x_63396:
        /* <DEDUP_REMOVED lines=9> */
.L_x_63400:
[----:B------:R-:W-:Y:S02]  /*27fa0*/  IMAD.MOV.U32 R40, RZ, RZ, R2 ;  /* 0x000000ffff287224 */ /* 0x000fe400078e0002 */
[----:B------:R-:W-:Y:S02]  /*27fb0*/  IMAD.MOV.U32 R16, RZ, RZ, R17 ;  /* 0x000000ffff107224 */ /* 0x000fe400078e0011 */
[----:B------:R-:W-:Y:S02]  /*27fc0*/  IMAD.MOV.U32 R2, RZ, RZ, R19 ;  /* 0x000000ffff027224 */ /* 0x000fe400078e0013 */
[----:B------:R-:W-:Y:S02]  /*27fd0*/  IMAD.MOV.U32 R17, RZ, RZ, R18 ;  /* 0x000000ffff117224 */ /* 0x000fe400078e0012 */
.L_x_63401:
[----:B------:R-:W-:Y:S05]  /*27fe0*/  BSYNC B1 ;  /* 0x0000000000017941 */ /* 0x000fea0003800000 */
.L_x_63399:
        /* <DEDUP_REMOVED lines=9> */
.L_x_63403:
[----:B------:R-:W-:Y:S01]  /*28080*/  MOV R19, R40 ;  /* 0x0000002800137202 */ /* 0x000fe20000000f00 */
[----:B------:R-:W-:Y:S02]  /*28090*/  IMAD.MOV.U32 R18, RZ, RZ, R16 ;  /* 0x000000ffff127224 */ /* 0x000fe400078e0010 */
[----:B------:R-:W-:Y:S02]  /*280a0*/  IMAD.MOV.U32 R40, RZ, RZ, R35 ;  /* 0x000000ffff287224 */ /* 0x000fe400078e0023 */
[----:B------:R-:W-:Y:S02]  /*280b0*/  IMAD.MOV.U32 R16, RZ, RZ, R33 ;  /* 0x000000ffff107224 */ /* 0x000fe400078e0021 */
.L_x_63404:
[----:B------:R-:W-:Y:S05]  /*280c0*/  BSYNC B1 ;  /* 0x0000000000017941 */ /* 0x000fea0003800000 */
.L_x_63402:
        /* <DEDUP_REMOVED lines=9> */
.L_x_63406:
[----:B------:R-:W-:Y:S01]  /*28160*/  IMAD.MOV.U32 R35, RZ, RZ, R19 ;  /* 0x000000ffff237224 */ /* 0x000fe200078e0013 */
[----:B------:R-:W-:Y:S01]  /*28170*/  MOV R33, R18 ;  /* 0x0000001200217202 */ /* 0x000fe20000000f00 */
[----:B------:R-:W-:Y:S02]  /*28180*/  IMAD.MOV.U32 R19, RZ, RZ, R14 ;  /* 0x000000ffff137224 */ /* 0x000fe400078e000e */
[----:B------:R-:W-:Y:S02]  /*28190*/  IMAD.MOV.U32 R18, RZ, RZ, R13 ;  /* 0x000000ffff127224 */ /* 0x000fe400078e000d */
.L_x_63407:
[----:B------:R-:W-:Y:S05]  /*281a0*/  BSYNC B1 ;  /* 0x0000000000017941 */ /* 0x000fea0003800000 */
.L_x_63405:
        /* <DEDUP_REMOVED lines=16> */
.L_x_63409:
[----:B------:R-:W-:Y:S01]  /*282b0*/  MOV R30, R57 ;  /* 0x00000039001e7202 */ /* 0x000fe20000000f00 */
[----:B------:R-:W-:Y:S02]  /*282c0*/  IMAD.MOV.U32 R14, RZ, RZ, R15 ;  /* 0x000000ffff0e7224 */ /* 0x000fe400078e000f */
[----:B------:R-:W-:Y:S02]  /*282d0*/  IMAD.MOV.U32 R57, RZ, RZ, R32 ;  /* 0x000000ffff397224 */ /* 0x000fe400078e0020 */
[----:B------:R-:W-:Y:S02]  /*282e0*/  IMAD.MOV.U32 R15, RZ, RZ, R12 ;  /* 0x000000ffff0f7224 */ /* 0x000fe400078e000c */
.L_x_63410:
[----:B------:R-:W-:Y:S05]  /*282f0*/  BSYNC B1 ;  /* 0x0000000000017941 */ /* 0x000fea0003800000 */
.L_x_63408:
        /* <DEDUP_REMOVED lines=9> */
.L_x_63412:
[----:B------:R-:W-:Y:S01]  /*28390*/  IMAD.MOV.U32 R21, RZ, RZ, R30 ;  /* 0x000000ffff157224 */ /* 0x000fe200078e001e */
[----:B------:R-:W-:Y:S01]  /*283a0*/  MOV R13, R14 ;  /* 0x0000000e000d7202 */ /* 0x000fe20000000f00 */
[----:B------:R-:W-:Y:S02]  /*283b0*/  IMAD.MOV.U32 R30, RZ, RZ, R37 ;  /* 0x000000ffff1e7224 */ /* 0x000fe400078e0025 */
[----:B------:R-:W-:Y:S02]  /*283c0*/  IMAD.MOV.U32 R14, RZ, RZ, R23 ;  /* 0x000000ffff0e7224 */ /* 0x000fe400078e0017 */
.L_x_63413:
[----:B------:R-:W-:Y:S05]  /*283d0*/  BSYNC B1 ;  /* 0x0000000000017941 */ /* 0x000fea0003800000 */
.L_x_63411:
        /* <DEDUP_REMOVED lines=9> */
.L_x_63415:
[----:B------:R-:W-:Y:S01]  /*28470*/  IMAD.MOV.U32 R32, RZ, RZ, R21 ;  /* 0x000000ffff207224 */ /* 0x000fe200078e0015 */
[----:B------:R-:W-:Y:S01]  /*28480*/  MOV R21, R34 ;  /* 0x0000002200157202 */ /* 0x000fe20000000f00 */
[----:B------:R-:W-:Y:S02]  /*28490*/  IMAD.MOV.U32 R12, RZ, RZ, R13 ;  /* 0x000000ffff0c7224 */ /* 0x000fe400078e000d */
[----:B------:R-:W-:Y:S02]  /*284a0*/  IMAD.MOV.U32 R13, RZ, RZ, R10 ;  /* 0x000000ffff0d7224 */ /* 0x000fe400078e000a */
.L_x_63416:
[----:B------:R-:W-:Y:S05]  /*284b0*/  BSYNC B1 ;  /* 0x0000000000017941 */ /* 0x000fea0003800000 */
.L_x_63414:
        /* <DEDUP_REMOVED lines=9> */
.L_x_63418:
[----:B------:R-:W-:Y:S02]  /*28550*/  IMAD.MOV.U32 R37, RZ, RZ, R32 ;  /* 0x000000ffff257224 */ /* 0x000fe400078e0020 */
[----:B------:R-:W-:Y:S01]  /*28560*/  IMAD.MOV.U32 R23, RZ, RZ, R12 ;  /* 0x000000ffff177224 */ /* 0x000fe200078e000c */
[----:B------:R-:W-:Y:S01]  /*28570*/  MOV R12, R11 ;  /* 0x0000000b000c7202 */ /* 0x000fe20000000f00 */
[----:B------:R-:W-:Y:S02]  /*28580*/  IMAD.MOV.U32 R32, RZ, RZ, R25 ;  /* 0x000000ffff207224 */ /* 0x000fe400078e0019 */
.L_x_63419:
[----:B------:R-:W-:Y:S05]  /*28590*/  BSYNC B1 ;  /* 0x0000000000017941 */ /* 0x000fea0003800000 */
.L_x_63417:
        /* <DEDUP_REMOVED lines=9> */
.L_x_63421:
[----:B------:R-:W-:Y:S02]  /*28630*/  IMAD.MOV.U32 R11, RZ, RZ, R37 ;  /* 0x000000ffff0b7224 */ /* 0x000fe400078e0025 */
[----:B------:R-:W-:Y:S02]  /*28640*/  IMAD.MOV.U32 R10, RZ, RZ, R23 ;  /* 0x000000ffff0a7224 */ /* 0x000fe400078e0017 */
[----:B------:R-:W-:Y:S02]  /*28650*/  IMAD.MOV.U32 R37, RZ, RZ, R46 ;  /* 0x000000ffff257224 */ /* 0x000fe400078e002e */
[----:B------:R-:W-:Y:S02]  /*28660*/  IMAD.MOV.U32 R23, RZ, RZ, R36 ;  /* 0x000000ffff177224 */ /* 0x000fe400078e0024 */
.L_x_63422:
[----:B------:R-:W-:Y:S05]  /*28670*/  BSYNC B1 ;  /* 0x0000000000017941 */ /* 0x000fea0003800000 */
.L_x_63420:
        /* <DEDUP_REMOVED lines=9> */
.L_x_63424:
[----:B------:R-:W-:Y:S02]  /*28710*/  IMAD.MOV.U32 R36, RZ, RZ, R11 ;  /* 0x000000ffff247224 */ /* 0x000fe400078e000b */
[----:B------:R-:W-:Y:S02]  /*28720*/  IMAD.MOV.U32 R34, RZ, RZ, R10 ;  /* 0x000000ffff227224 */ /* 0x000fe400078e000a */
[----:B------:R-:W-:Y:S02]  /*28730*/  IMAD.MOV.U32 R11, RZ, RZ, R8 ;  /* 0x000000ffff0b7224 */ /* 0x000fe400078e0008 */
[----:B------:R-:W-:Y:S02]  /*28740*/  IMAD.MOV.U32 R10, RZ, RZ, R9 ;  /* 0x000000ffff0a7224 */ /* 0x000fe400078e0009 */
.L_x_63425:
[----:B------:R-:W-:Y:S05]  /*28750*/  BSYNC B1 ;  /* 0x0000000000017941 */ /* 0x000fea0003800000 */
.L_x_63423:
        /* <DEDUP_REMOVED lines=9> */
.L_x_63427:
[----:B------:R-:W-:Y:S02]  /*287f0*/  IMAD.MOV.U32 R9, RZ, RZ, R36 ;  /* 0x000000ffff097224 */ /* 0x000fe400078e0024 */
[----:B------:R-:W-:Y:S02]  /*28800*/  IMAD.MOV.U32 R8, RZ, RZ, R34 ;  /* 0x000000ffff087224 */ /* 0x000fe400078e0022 */
[----:B------:R-:W-:Y:S02]  /*28810*/  IMAD.MOV.U32 R36, RZ, RZ, R27 ;  /* 0x000000ffff247224 */ /* 0x000fe400078e001b */
[----:B------:R-:W-:Y:S02]  /*28820*/  IMAD.MOV.U32 R34, RZ, RZ, R7 ;  /* 0x000000ffff227224 */ /* 0x000fe400078e0007 */
.L_x_63428:
[----:B------:R-:W-:Y:S05]  /*28830*/  BSYNC B1 ;  /* 0x0000000000017941 */ /* 0x000fea0003800000 */
.L_x_63426:
        /* <DEDUP_REMOVED lines=9> */
.L_x_63430:
[----:B------:R-:W-:Y:S01]  /*288d0*/  MOV R42, R9 ;  /* 0x00000009002a7202 */ /* 0x000fe20000000f00 */
[----:B------:R-:W-:Y:S02]  /*288e0*/  IMAD.MOV.U32 R7, RZ, RZ, R8 ;  /* 0x000000ffff077224 */ /* 0x000fe400078e0008 */
[----:B------:R-:W-:Y:S02]  /*288f0*/  IMAD.MOV.U32 R9, RZ, RZ, R6 ;  /* 0x000000ffff097224 */ /* 0x000fe400078e0006 */
[----:B------:R-:W-:Y:S02]  /*28900*/  IMAD.MOV.U32 R8, RZ, RZ, R29 ;  /* 0x000000ffff087224 */ /* 0x000fe400078e001d */
.L_x_63431:
[----:B------:R-:W-:Y:S05]  /*28910*/  BSYNC B1 ;  /* 0x0000000000017941 */ /* 0x000fea0003800000 */
.L_x_63429:
        /* <DEDUP_REMOVED lines=9> */
.L_x_63433:
[----:B------:R-:W-:Y:S01]  /*289b0*/  IMAD.MOV.U32 R6, RZ, RZ, R42 ;  /* 0x000000ffff067224 */ /* 0x000fe200078e002a */
[----:B------:R-:W-:Y:S01]  /*289c0*/  MOV R25, R7 ;  /* 0x0000000700197202 */ /* 0x000fe20000000f00 */
[----:B------:R-:W-:Y:S02]  /*289d0*/  IMAD.MOV.U32 R42, RZ, RZ, R31 ;  /* 0x000000ffff2a7224 */ /* 0x000fe400078e001f */
[----:B------:R-:W-:Y:S02]  /*289e0*/  IMAD.MOV.U32 R7, RZ, RZ, R4 ;  /* 0x000000ffff077224 */ /* 0x000fe400078e0004 */
.L_x_63434:
[----:B------:R-:W-:Y:S05]  /*289f0*/  BSYNC B1 ;  /* 0x0000000000017941 */ /* 0x000fea0003800000 */
.L_x_63432:
        /* <DEDUP_REMOVED lines=9> */
.L_x_63436:
[----:B------:R-:W-:Y:S01]  /*28a90*/  IMAD.MOV.U32 R44, RZ, RZ, R6 ;  /* 0x000000ffff2c7224 */ /* 0x000fe200078e0006 */
[----:B------:R-:W-:Y:S01]  /*28aa0*/  MOV R6, R5 ;  /* 0x0000000500067202 */ /* 0x000fe20000000f00 */
[----:B------:R-:W-:Y:S02]  /*28ab0*/  IMAD.MOV.U32 R4, RZ, RZ, R25 ;  /* 0x000000ffff047224 */ /* 0x000fe400078e0019 */
[----:B------:R-:W-:Y:S02]  /*28ac0*/  IMAD.MOV.U32 R25, RZ, RZ, R38 ;  /* 0x000000ffff197224 */ /* 0x000fe400078e0026 */
.L_x_63437:
[----:B------:R-:W-:Y:S05]  /*28ad0*/  BSYNC B1 ;  /* 0x0000000000017941 */ /* 0x000fea0003800000 */
.L_x_63435:
        /* <DEDUP_REMOVED lines=9> */
.L_x_63439:
[----:B------:R-:W-:Y:S02]  /*28b70*/  IMAD.MOV.U32 R5, RZ, RZ, R44 ;  /* 0x000000ffff057224 */ /* 0x000fe400078e002c */
[----:B------:R-:W-:Y:S01]  /*28b80*/  IMAD.MOV.U32 R38, RZ, RZ, R4 ;  /* 0x000000ffff267224 */ /* 0x000fe200078e0004 */
[----:B------:R-:W-:Y:S01]  /*28b90*/  MOV R4, R3 ;  /* 0x0000000300047202 */ /* 0x000fe20000000f00 */
[----:B------:R-:W-:Y:S02]  /*28ba0*/  IMAD.MOV.U32 R44, RZ, RZ, R39 ;  /* 0x000000ffff2c7224 */ /* 0x000fe400078e0027 */
.L_x_63440:
[----:B------:R-:W-:Y:S05]  /*28bb0*/  BSYNC B1 ;  /* 0x0000000000017941 */ /* 0x000fea0003800000 */
.L_x_63438:
        /* <DEDUP_REMOVED lines=9> */
.L_x_63442:
[----:B------:R-:W-:Y:S02]  /*28c50*/  IMAD.MOV.U32 R27, RZ, RZ, R5 ;  /* 0x000000ffff1b7224 */ /* 0x000fe400078e0005 */
[----:B------:R-:W-:Y:S02]  /*28c60*/  IMAD.MOV.U32 R3, RZ, RZ, R38 ;  /* 0x000000ffff037224 */ /* 0x000fe400078e0026 */
[----:B------:R-:W-:Y:S02]  /*28c70*/  IMAD.MOV.U32 R5, RZ, RZ, R2 ;  /* 0x000000ffff057224 */ /* 0x000fe400078e0002 */
[----:B------:R-:W-:Y:S02]  /*28c80*/  IMAD.MOV.U32 R38, RZ, RZ, R17 ;  /* 0x000000ffff267224 */ /* 0x000fe400078e0011 */
.L_x_63443:
[----:B------:R-:W-:Y:S05]  /*28c90*/  BSYNC B1 ;  /* 0x0000000000017941 */ /* 0x000fea0003800000 */
.L_x_63441:
        /* <DEDUP_REMOVED lines=9> */
.L_x_63445:
[----:B------:R-:W-:Y:S02]  /*28d30*/  IMAD.MOV.U32 R2, RZ, RZ, R27 ;  /* 0x000000ffff027224 */ /* 0x000fe400078e001b */
[----:B------:R-:W-:Y:S02]  /*28d40*/  IMAD.MOV.U32 R17, RZ, RZ, R3 ;  /* 0x000000ffff117224 */ /* 0x000fe400078e0003 */
[----:B------:R-:W-:Y:S02]  /*28d50*/  IMAD.MOV.U32 R27, RZ, RZ, R40 ;  /* 0x000000ffff1b7224 */ /* 0x000fe400078e0028 */
[----:B------:R-:W-:Y:S02]  /*28d60*/  IMAD.MOV.U32 R3, RZ, RZ, R16 ;  /* 0x000000ffff037224 */ /* 0x000fe400078e0010 */
.L_x_63446:
[----:B------:R-:W-:Y:S05]  /*28d70*/  BSYNC B1 ;  /* 0x0000000000017941 */ /* 0x000fea0003800000 */
.L_x_63444:
        /* <DEDUP_REMOVED lines=9> */
.L_x_63448:
[----:B------:R-:W-:Y:S02]  /*28e10*/  IMAD.MOV.U32 R40, RZ, RZ, R2 ;  /* 0x000000ffff287224 */ /* 0x000fe400078e0002 */
[----:B------:R-:W-:Y:S02]  /*28e20*/  IMAD.MOV.U32 R16, RZ, RZ, R17 ;  /* 0x000000ffff107224 */ /* 0x000fe400078e0011 */
[----:B------:R-:W-:Y:S02]  /*28e30*/  IMAD.MOV.U32 R2, RZ, RZ, R19 ;  /* 0x000000ffff027224 */ /* 0x000fe400078e0013 */
[----:B------:R-:W-:Y:S02]  /*28e40*/  IMAD.MOV.U32 R17, RZ, RZ, R18 ;  /* 0x000000ffff117224 */ /* 0x000fe400078e0012 */
.L_x_63449:
[----:B------:R-:W-:Y:S05]  /*28e50*/  BSYNC B1 ;  /* 0x0000000000017941 */ /* 0x000fea0003800000 */
.L_x_63447:
        /* <DEDUP_REMOVED lines=9> */
.L_x_63451:
[----:B------:R-:W-:Y:S01]  /*28ef0*/  MOV R19, R40 ;  /* 0x0000002800137202 */ /* 0x000fe20000000f00 */
[----:B------:R-:W-:Y:S02]  /*28f00*/  IMAD.MOV.U32 R18, RZ, RZ, R16 ;  /* 0x000000ffff127224 */ /* 0x000fe400078e0010 */
[----:B------:R-:W-:Y:S02]  /*28f10*/  IMAD.MOV.U32 R40, RZ, RZ, R35 ;  /* 0x000000ffff287224 */ /* 0x000fe400078e0023 */
[----:B------:R-:W-:Y:S02]  /*28f20*/  IMAD.MOV.U32 R16, RZ, RZ, R33 ;  /* 0x000000ffff107224 */ /* 0x000fe400078e0021 */
.L_x_63452:
[----:B------:R-:W-:Y:S05]  /*28f30*/  BSYNC B1 ;  /* 0x0000000000017941 */ /* 0x000fea0003800000 */
.L_x_63450:
        /* <DEDUP_REMOVED lines=16> */
.L_x_63454:
[----:B------:R-:W-:Y:S02]  /*29040*/  IMAD.MOV.U32 R28, RZ, RZ, R57 ;  /* 0x000000ffff1c7224 */ /* 0x000fe400078e0039 */
[----:B------:R-:W-:Y:S02]  /*29050*/  IMAD.MOV.U32 R46, RZ, RZ, R15 ;  /* 0x000000ffff2e7224 */ /* 0x000fe400078e000f */
[----:B------:R-:W-:Y:S02]  /*29060*/  IMAD.MOV.U32 R57, RZ, RZ, R30 ;  /* 0x000000ffff397224 */ /* 0x000fe400078e001e */
[----:B------:R-:W-:Y:S02]  /*29070*/  IMAD.MOV.U32 R15, RZ, RZ, R14 ;  /* 0x000000ffff0f7224 */ /* 0x000fe400078e000e */
.L_x_63455:
[----:B------:R-:W-:Y:S05]  /*29080*/  BSYNC B1 ;  /* 0x0000000000017941 */ /* 0x000fea0003800000 */
.L_x_63453:
        /* <DEDUP_REMOVED lines=9> */
.L_x_63457:
[----:B------:R-:W-:Y:S01]  /*29120*/  MOV R29, R28 ;  /* 0x0000001c001d7202 */ /* 0x000fe20000000f00 */
[----:B------:R-:W-:Y:S02]  /*29130*/  IMAD.MOV.U32 R31, RZ, RZ, R46 ;  /* 0x000000ffff1f7224 */ /* 0x000fe400078e002e */
[----:B------:R-:W-:Y:S02]  /*29140*/  IMAD.MOV.U32 R28, RZ, RZ, R21 ;  /* 0x000000ffff1c7224 */ /* 0x000fe400078e0015 */
[----:B------:R-:W-:Y:S02]  /*29150*/  IMAD.MOV.U32 R46, RZ, RZ, R13 ;  /* 0x000000ffff2e7224 */ /* 0x000fe400078e000d */
.L_x_63458:
[----:B------:R-:W-:Y:S05]  /*29160*/  BSYNC B1 ;  /* 0x0000000000017941 */ /* 0x000fea0003800000 */
.L_x_63456:
        /* <DEDUP_REMOVED lines=9> */
.L_x_63460:
[----:B------:R-:W-:Y:S01]  /*29200*/  IMAD.MOV.U32 R14, RZ, RZ, R29 ;  /* 0x000000ffff0e7224 */ /* 0x000fe200078e001d */
[----:B------:R-:W-:Y:S01]  /*29210*/  MOV R30, R31 ;  /* 0x0000001f001e7202 */ /* 0x000fe20000000f00 */
[----:B------:R-:W-:Y:S02]  /*29220*/  IMAD.MOV.U32 R29, RZ, RZ, R32 ;  /* 0x000000ffff1d7224 */ /* 0x000fe400078e0020 */
[----:B------:R-:W-:Y:S02]  /*29230*/  IMAD.MOV.U32 R31, RZ, RZ, R12 ;  /* 0x000000ffff1f7224 */ /* 0x000fe400078e000c */
.L_x_63461:
[----:B------:R-:W-:Y:S05]  /*29240*/  BSYNC B1 ;  /* 0x0000000000017941 */ /* 0x000fea0003800000 */
.L_x_63459:
        /* <DEDUP_REMOVED lines=9> */
.L_x_63463:
[----:B------:R-:W-:Y:S01]  /*292e0*/  IMAD.MOV.U32 R12, RZ, RZ, R14 ;  /* 0x000000ffff0c7224 */ /* 0x000fe200078e000e */
[----:B------:R-:W-:Y:S01]  /*292f0*/  MOV R14, R37 ;  /* 0x00000025000e7202 */ /* 0x000fe20000000f00 */
[----:B------:R-:W-:Y:S02]  /*29300*/  IMAD.MOV.U32 R13, RZ, RZ, R30 ;  /* 0x000000ffff0d7224 */ /* 0x000fe400078e001e */
[----:B------:R-:W-:Y:S02]  /*29310*/  IMAD.MOV.U32 R30, RZ, RZ, R23 ;  /* 0x000000ffff1e7224 */ /* 0x000fe400078e0017 */
.L_x_63464:
[----:B------:R-:W-:Y:S05]  /*29320*/  BSYNC B1 ;  /* 0x0000000000017941 */ /* 0x000fea0003800000 */
.L_x_63462:
        /* <DEDUP_REMOVED lines=9> */
.L_x_63466:
[----:B------:R-:W-:Y:S02]  /*293c0*/  IMAD.MOV.U32 R21, RZ, RZ, R12 ;  /* 0x000000ffff157224 */ /* 0x000fe400078e000c */
[----:B------:R-:W-:Y:S01]  /*293d0*/  IMAD.MOV.U32 R23, RZ, RZ, R13 ;  /* 0x000000ffff177224 */ /* 0x000fe200078e000d */
[----:B------:R-:W-:Y:S01]  /*293e0*/  MOV R13, R10 ;  /* 0x0000000a000d7202 */ /* 0x000fe20000000f00 */
[----:B------:R-:W-:Y:S02]  /*293f0*/  IMAD.MOV.U32 R12, RZ, RZ, R11 ;  /* 0x000000ffff0c7224 */ /* 0x000fe400078e000b */
.L_x_63467:
[----:B------:R-:W-:Y:S05]  /*29400*/  BSYNC B1 ;  /* 0x0000000000017941 */ /* 0x000fea0003800000 */
.L_x_63465:
        /* <DEDUP_REMOVED lines=9> */
.L_x_63469:
[----:B------:R-:W-:Y:S02]  /*294a0*/  IMAD.MOV.U32 R10, RZ, RZ, R21 ;  /* 0x000000ffff0a7224 */ /* 0x000fe400078e0015 */
[----:B------:R-:W-:Y:S02]  /*294b0*/  IMAD.MOV.U32 R11, RZ, RZ, R23 ;  /* 0x000000ffff0b7224 */ /* 0x000fe400078e0017 */
[----:B------:R-:W-:Y:S02]  /*294c0*/  IMAD.MOV.U32 R21, RZ, RZ, R36 ;  /* 0x000000ffff157224 */ /* 0x000fe400078e0024 */
[----:B------:R-:W-:Y:S02]  /*294d0*/  IMAD.MOV.U32 R23, RZ, RZ, R34 ;  /* 0x000000ffff177224 */ /* 0x000fe400078e0022 */
.L_x_63470:
[----:B------:R-:W-:Y:S05]  /*294e0*/  BSYNC B1 ;  /* 0x0000000000017941 */ /* 0x000fea0003800000 */
.L_x_63468:
        /* <DEDUP_REMOVED lines=9> */
.L_x_63472:
[----:B------:R-:W-:Y:S02]  /*29580*/  IMAD.MOV.U32 R33, RZ, RZ, R10 ;  /* 0x000000ffff217224 */ /* 0x000fe400078e000a */
[----:B------:R-:W-:Y:S02]  /*29590*/  IMAD.MOV.U32 R32, RZ, RZ, R11 ;  /* 0x000000ffff207224 */ /* 0x000fe400078e000b */
[----:B------:R-:W-:Y:S02]  /*295a0*/  IMAD.MOV.U32 R10, RZ, RZ, R9 ;  /* 0x000000ffff0a7224 */ /* 0x000fe400078e0009 */
[----:B------:R-:W-:Y:S02]  /*295b0*/  IMAD.MOV.U32 R11, RZ, RZ, R8 ;  /* 0x000000ffff0b7224 */ /* 0x000fe400078e0008 */
.L_x_63473:
[----:B------:R-:W-:Y:S05]  /*295c0*/  BSYNC B1 ;  /* 0x0000000000017941 */ /* 0x000fea0003800000 */
.L_x_63471:
        /* <DEDUP_REMOVED lines=9> */
.L_x_63475:
[----:B------:R-:W-:Y:S02]  /*29660*/  IMAD.MOV.U32 R9, RZ, RZ, R33 ;  /* 0x000000ffff097224 */ /* 0x000fe400078e0021 */
[----:B------:R-:W-:Y:S02]  /*29670*/  IMAD.MOV.U32 R8, RZ, RZ, R32 ;  /* 0x000000ffff087224 */ /* 0x000fe400078e0020 */
[----:B------:R-:W-:Y:S02]  /*29680*/  IMAD.MOV.U32 R33, RZ, RZ, R42 ;  /* 0x000000ffff217224 */ /* 0x000fe400078e002a */
[----:B------:R-:W-:Y:S02]  /*29690*/  IMAD.MOV.U32 R32, RZ, RZ, R7 ;  /* 0x000000ffff207224 */ /* 0x000fe400078e0007 */
.L_x_63476:
[----:B------:R-:W-:Y:S05]  /*296a0*/  BSYNC B1 ;  /* 0x0000000000017941 */ /* 0x000fea0003800000 */
.L_x_63474:
        /* <DEDUP_REMOVED lines=9> */
.L_x_63478:
[----:B------:R-:W-:Y:S01]  /*29740*/  MOV R7, R9 ;  /* 0x0000000900077202 */ /* 0x000fe20000000f00 */
[----:B------:R-:W-:Y:S02]  /*29750*/  IMAD.MOV.U32 R35, RZ, RZ, R8 ;  /* 0x000000ffff237224 */ /* 0x000fe400078e0008 */
[----:B------:R-:W-:Y:S02]  /*29760*/  IMAD.MOV.U32 R9, RZ, RZ, R6 ;  /* 0x000000ffff097224 */ /* 0x000fe400078e0006 */
[----:B------:R-:W-:Y:S02]  /*29770*/  IMAD.MOV.U32 R8, RZ, RZ, R25 ;  /* 0x000000ffff087224 */ /* 0x000fe400078e0019 */
.L_x_63479:
[----:B------:R-:W-:Y:S05]  /*29780*/  BSYNC B1 ;  /* 0x0000000000017941 */ /* 0x000fea0003800000 */
.L_x_63477:
        /* <DEDUP_REMOVED lines=9> */
.L_x_63481:
[----:B------:R-:W-:Y:S01]  /*29820*/  IMAD.MOV.U32 R6, RZ, RZ, R7 ;  /* 0x000000ffff067224 */ /* 0x000fe200078e0007 */
[----:B------:R-:W-:Y:S01]  /*29830*/  MOV R25, R35 ;  /* 0x0000002300197202 */ /* 0x000fe20000000f00 */
[----:B------:R-:W-:Y:S02]  /*29840*/  IMAD.MOV.U32 R7, RZ, RZ, R44 ;  /* 0x000000ffff077224 */ /* 0x000fe400078e002c */
[----:B------:R-:W-:Y:S02]  /*29850*/  IMAD.MOV.U32 R35, RZ, RZ, R4 ;  /* 0x000000ffff237224 */ /* 0x000fe400078e0004 */
.L_x_63482:
[----:B------:R-:W-:Y:S05]  /*29860*/  BSYNC B1 ;  /* 0x0000000000017941 */ /* 0x000fea0003800000 */
.L_x_63480:
        /* <DEDUP_REMOVED lines=9> */
.L_x_63484:
[----:B------:R-:W-:Y:S01]  /*29900*/  IMAD.MOV.U32 R4, RZ, RZ, R6 ;  /* 0x000000ffff047224 */ /* 0x000fe200078e0006 */
[----:B------:R-:W-:Y:S01]  /*29910*/  MOV R6, R5 ;  /* 0x0000000500067202 */ /* 0x000fe20000000f00 */
[----:B------:R-:W-:Y:S02]  /*29920*/  IMAD.MOV.U32 R34, RZ, RZ, R25 ;  /* 0x000000ffff227224 */ /* 0x000fe400078e0019 */
[----:B------:R-:W-:Y:S02]  /*29930*/  IMAD.MOV.U32 R25, RZ, RZ, R38 ;  /* 0x000000ffff197224 */ /* 0x000fe400078e0026 */
.L_x_63485:
[----:B------:R-:W-:Y:S05]  /*29940*/  BSYNC B1 ;  /* 0x0000000000017941 */ /* 0x000fea0003800000 */
.L_x_63483:
        /* <DEDUP_REMOVED lines=9> */
.L_x_63487:
[----:B------:R-:W-:Y:S02]  /*299e0*/  IMAD.MOV.U32 R5, RZ, RZ, R4 ;  /* 0x000000ffff057224 */ /* 0x000fe400078e0004 */
[----:B------:R-:W-:Y:S01]  /*299f0*/  IMAD.MOV.U32 R36, RZ, RZ, R34 ;  /* 0x000000ffff247224 */ /* 0x000fe200078e0022 */
[----:B------:R-:W-:Y:S01]  /*29a00*/  MOV R34, R3 ;  /* 0x0000000300227202 */ /* 0x000fe20000000f00 */
[----:B------:R-:W-:Y:S02]  /*29a10*/  IMAD.MOV.U32 R4, RZ, RZ, R27 ;  /* 0x000000ffff047224 */ /* 0x000fe400078e001b */
.L_x_63488:
[----:B------:R-:W-:Y:S05]  /*29a20*/  BSYNC B1 ;  /* 0x0000000000017941 */ /* 0x000fea0003800000 */
.L_x_63486:
        /* <DEDUP_REMOVED lines=9> */
.L_x_63490:
[----:B------:R-:W-:Y:S02]  /*29ac0*/  IMAD.MOV.U32 R3, RZ, RZ, R5 ;  /* 0x000000ffff037224 */ /* 0x000fe400078e0005 */
[----:B------:R-:W-:Y:S02]  /*29ad0*/  IMAD.MOV.U32 R27, RZ, RZ, R36 ;  /* 0x000000ffff1b7224 */ /* 0x000fe400078e0024 */
[----:B------:R-:W-:Y:S02]  /*29ae0*/  IMAD.MOV.U32 R5, RZ, RZ, R2 ;  /* 0x000000ffff057224 */ /* 0x000fe400078e0002 */
[----:B------:R-:W-:Y:S02]  /*29af0*/  IMAD.MOV.U32 R36, RZ, RZ, R17 ;  /* 0x000000ffff247224 */ /* 0x000fe400078e0011 */
.L_x_63491:
[----:B------:R-:W-:Y:S05]  /*29b00*/  BSYNC B1 ;  /* 0x0000000000017941 */ /* 0x000fea0003800000 */
.L_x_63489:
        /* <DEDUP_REMOVED lines=9> */
.L_x_63493:
[----:B------:R-:W-:Y:S02]  /*29ba0*/  IMAD.MOV.U32 R2, RZ, RZ, R3 ;  /* 0x000000ffff027224 */ /* 0x000fe400078e0003 */
[----:B------:R-:W-:Y:S02]  /*29bb0*/  IMAD.MOV.U32 R17, RZ, RZ, R27 ;  /* 0x000000ffff117224 */ /* 0x000fe400078e001b */
[----:B------:R-:W-:Y:S02]  /*29bc0*/  IMAD.MOV.U32 R3, RZ, RZ, R40 ;  /* 0x000000ffff037224 */ /* 0x000fe400078e0028 */
[----:B------:R-:W-:Y:S02]  /*29bd0*/  IMAD.MOV.U32 R27, RZ, RZ, R16 ;  /* 0x000000ffff1b7224 */ /* 0x000fe400078e0010 */
.L_x_63494:
[----:B------:R-:W-:Y:S05]  /*29be0*/  BSYNC B1 ;  /* 0x0000000000017941 */ /* 0x000fea0003800000 */
.L_x_63492:
        /* <DEDUP_REMOVED lines=9> */
.L_x_63496:
[----:B------:R-:W-:Y:S02]  /*29c80*/  IMAD.MOV.U32 R16, RZ, RZ, R2 ;  /* 0x000000ffff107224 */ /* 0x000fe400078e0002 */
[----:B------:R-:W-:Y:S02]  /*29c90*/  IMAD.MOV.U32 R37, RZ, RZ, R17 ;  /* 0x000000ffff257224 */ /* 0x000fe400078e0011 */
[----:B------:R-:W-:Y:S02]  /*29ca0*/  IMAD.MOV.U32 R2, RZ, RZ, R19 ;  /* 0x000000ffff027224 */ /* 0x000fe400078e0013 */
[----:B------:R-:W-:Y:S02]  /*29cb0*/  IMAD.MOV.U32 R17, RZ, RZ, R18 ;  /* 0x000000ffff117224 */ /* 0x000fe400078e0012 */
.L_x_63497:
[----:B------:R-:W-:Y:S05]  /*29cc0*/  BSYNC B1 ;  /* 0x0000000000017941 */ /* 0x000fea0003800000 */
.L_x_63495:
        /* <DEDUP_REMOVED lines=16> */
.L_x_63499:
[----:B------:R-:W-:Y:S02]  /*29dd0*/  IMAD.MOV.U32 R18, RZ, RZ, R57 ;  /* 0x000000ffff127224 */ /* 0x000fe400078e0039 */
[----:B------:R-:W-:Y:S02]  /*29de0*/  IMAD.MOV.U32 R26, RZ, RZ, R15 ;  /* 0x000000ffff1a7224 */ /* 0x000fe400078e000f */
[----:B------:R-:W-:Y:S02]  /*29df0*/  IMAD.MOV.U32 R57, RZ, RZ, R28 ;  /* 0x000000ffff397224 */ /* 0x000fe400078e001c */
[----:B------:R-:W-:Y:S02]  /*29e00*/  IMAD.MOV.U32 R15, RZ, RZ, R46 ;  /* 0x000000ffff0f7224 */ /* 0x000fe400078e002e */
.L_x_63500:
[----:B------:R-:W-:Y:S05]  /*29e10*/  BSYNC B1 ;  /* 0x0000000000017941 */ /* 0x000fea0003800000 */
.L_x_63498:
        /* <DEDUP_REMOVED lines=9> */
.L_x_63502:
[----:B------:R-:W-:Y:S02]  /*29eb0*/  IMAD.MOV.U32 R19, RZ, RZ, R18 ;  /* 0x000000ffff137224 */ /* 0x000fe400078e0012 */
[----:B------:R-:W-:Y:S02]  /*29ec0*/  IMAD.MOV.U32 R39, RZ, RZ, R26 ;  /* 0x000000ffff277224 */ /* 0x000fe400078e001a */
[----:B------:R-:W-:Y:S02]  /*29ed0*/  IMAD.MOV.U32 R18, RZ, RZ, R29 ;  /* 0x000000ffff127224 */ /* 0x000fe400078e001d */
[----:B------:R-:W-:Y:S02]  /*29ee0*/  IMAD.MOV.U32 R26, RZ, RZ, R31 ;  /* 0x000000ffff1a7224 */ /* 0x000fe400078e001f */
.L_x_63503:
[----:B------:R-:W-:Y:S05]  /*29ef0*/  BSYNC B1 ;  /* 0x0000000000017941 */ /* 0x000fea0003800000 */
.L_x_63501:
        /* <DEDUP_REMOVED lines=9> */
.L_x_63505:
[----:B------:R-:W-:Y:S01]  /*29f90*/  MOV R29, R19 ;  /* 0x00000013001d7202 */ /* 0x000fe20000000f00 */
[----:B------:R-:W-:Y:S02]  /*29fa0*/  IMAD.MOV.U32 R28, RZ, RZ, R39 ;  /* 0x000000ffff1c7224 */ /* 0x000fe400078e0027 */
[----:B------:R-:W-:Y:S02]  /*29fb0*/  IMAD.MOV.U32 R19, RZ, RZ, R14 ;  /* 0x000000ffff137224 */ /* 0x000fe400078e000e */
[----:B------:R-:W-:Y:S02]  /*29fc0*/  IMAD.MOV.U32 R39, RZ, RZ, R30 ;  /* 0x000000ffff277224 */ /* 0x000fe400078e001e */
.L_x_63506:
[----:B------:R-:W-:Y:S05]  /*29fd0*/  BSYNC B1 ;  /* 0x0000000000017941 */ /* 0x000fea0003800000 */
.L_x_63504:
        /* <DEDUP_REMOVED lines=9> */
.L_x_63508:
[----:B------:R-:W-:Y:S01]  /*2a070*/  IMAD.MOV.U32 R14, RZ, RZ, R29 ;  /* 0x000000ffff0e7224 */ /* 0x000fe200078e001d */
[----:B------:R-:W-:Y:S01]  /*2a080*/  MOV R30, R28 ;  /* 0x0000001c001e7202 */ /* 0x000fe20000000f00 */
[----:B------:R-:W-:Y:S02]  /*2a090*/  IMAD.MOV.U32 R29, RZ, RZ, R12 ;  /* 0x000000ffff1d7224 */ /* 0x000fe400078e000c */
[----:B------:R-:W-:Y:S02]  /*2a0a0*/  IMAD.MOV.U32 R28, RZ, RZ, R13 ;  /* 0x000000ffff1c7224 */ /* 0x000fe400078e000d */
.L_x_63509:
[----:B------:R-:W-:Y:S05]  /*2a0b0*/  BSYNC B1 ;  /* 0x0000000000017941 */ /* 0x000fea0003800000 */
.L_x_63507:
        /* <DEDUP_REMOVED lines=9> */
.L_x_63511:
[----:B------:R-:W-:Y:S01]  /*2a150*/  IMAD.MOV.U32 R13, RZ, RZ, R14 ;  /* 0x000000ffff0d7224 */ /* 0x000fe200078e000e */
[----:B------:R-:W-:Y:S01]  /*2a160*/  MOV R14, R21 ;  /* 0x00000015000e7202 */ /* 0x000fe20000000f00 */
[----:B------:R-:W-:Y:S02]  /*2a170*/  IMAD.MOV.U32 R12, RZ, RZ, R30 ;  /* 0x000000ffff0c7224 */ /* 0x000fe400078e001e */
[----:B------:R-:W-:Y:S02]  /*2a180*/  IMAD.MOV.U32 R30, RZ, RZ, R23 ;  /* 0x000000ffff1e7224 */ /* 0x000fe400078e0017 */
.L_x_63512:
[----:B------:R-:W-:Y:S05]  /*2a190*/  BSYNC B1 ;  /* 0x0000000000017941 */ /* 0x000fea0003800000 */
.L_x_63510:
        /* <DEDUP_REMOVED lines=9> */
.L_x_63514:
[----:B------:R-:W-:Y:S02]  /*2a230*/  IMAD.MOV.U32 R38, RZ, RZ, R13 ;  /* 0x000000ffff267224 */ /* 0x000fe400078e000d */
[----:B------:R-:W-:Y:S01]  /*2a240*/  IMAD.MOV.U32 R21, RZ, RZ, R12 ;  /* 0x000000ffff157224 */ /* 0x000fe200078e000c */
[----:B------:R-:W-:Y:S01]  /*2a250*/  MOV R12, R11 ;  /* 0x0000000b000c7202 */ /* 0x000fe20000000f00 */
[----:B------:R-:W-:Y:S02]  /*2a260*/  IMAD.MOV.U32 R13, RZ, RZ, R10 ;  /* 0x000000ffff0d7224 */ /* 0x000fe400078e000a */
.L_x_63515:
[----:B------:R-:W-:Y:S05]  /*2a270*/  BSYNC B1 ;  /* 0x0000000000017941 */ /* 0x000fea0003800000 */
.L_x_63513:
        /* <DEDUP_REMOVED lines=9> */
.L_x_63517:
[----:B------:R-:W-:Y:S02]  /*2a310*/  IMAD.MOV.U32 R10, RZ, RZ, R38 ;  /* 0x000000ffff0a7224 */ /* 0x000fe400078e0026 */
[----:B------:R-:W-:Y:S02]  /*2a320*/  IMAD.MOV.U32 R11, RZ, RZ, R21 ;  /* 0x000000ffff0b7224 */ /* 0x000fe400078e0015 */
[----:B------:R-:W-:Y:S02]  /*2a330*/  IMAD.MOV.U32 R38, RZ, RZ, R33 ;  /* 0x000000ffff267224 */ /* 0x000fe400078e0021 */
[----:B------:R-:W-:Y:S02]  /*2a340*/  IMAD.MOV.U32 R21, RZ, RZ, R32 ;  /* 0x000000ffff157224 */ /* 0x000fe400078e0020 */
.L_x_63518:
[----:B------:R-:W-:Y:S05]  /*2a350*/  BSYNC B1 ;  /* 0x0000000000017941 */ /* 0x000fea0003800000 */
.L_x_63516:
        /* <DEDUP_REMOVED lines=9> */
.L_x_63520:
[----:B------:R-:W-:Y:S02]  /*2a3f0*/  IMAD.MOV.U32 R32, RZ, RZ, R10 ;  /* 0x000000ffff207224 */ /* 0x000fe400078e000a */
[----:B------:R-:W-:Y:S02]  /*2a400*/  IMAD.MOV.U32 R40, RZ, RZ, R11 ;  /* 0x000000ffff287224 */ /* 0x000fe400078e000b */
[----:B------:R-:W-:Y:S02]  /*2a410*/  IMAD.MOV.U32 R10, RZ, RZ, R9 ;  /* 0x000000ffff0a7224 */ /* 0x000fe400078e0009 */
[----:B------:R-:W-:Y:S02]  /*2a420*/  IMAD.MOV.U32 R11, RZ, RZ, R8 ;  /* 0x000000ffff0b7224 */ /* 0x000fe400078e0008 */
.L_x_63521:
[----:B------:R-:W-:Y:S05]  /*2a430*/  BSYNC B1 ;  /* 0x0000000000017941 */ /* 0x000fea0003800000 */
.L_x_63519:
        /* <DEDUP_REMOVED lines=9> */
.L_x_63523:
[----:B------:R-:W-:Y:S02]  /*2a4d0*/  IMAD.MOV.U32 R9, RZ, RZ, R32 ;  /* 0x000000ffff097224 */ /* 0x000fe400078e0020 */
[----:B------:R-:W-:Y:S02]  /*2a4e0*/  IMAD.MOV.U32 R8, RZ, RZ, R40 ;  /* 0x000000ffff087224 */ /* 0x000fe400078e0028 */
[----:B------:R-:W-:Y:S02]  /*2a4f0*/  IMAD.MOV.U32 R32, RZ, RZ, R7 ;  /* 0x000000ffff207224 */ /* 0x000fe400078e0007 */
[----:B------:R-:W-:Y:S02]  /*2a500*/  IMAD.MOV.U32 R40, RZ, RZ, R35 ;  /* 0x000000ffff287224 */ /* 0x000fe400078e0023 */
.L_x_63524:
[----:B------:R-:W-:Y:S05]  /*2a510*/  BSYNC B1 ;  /* 0x0000000000017941 */ /* 0x000fea0003800000 */
.L_x_63522:
        /* <DEDUP_REMOVED lines=9> */
.L_x_63526:
[----:B------:R-:W-:Y:S01]  /*2a5b0*/  MOV R7, R9 ;  /* 0x0000000900077202 */ /* 0x000fe20000000f00 */
[----:B------:R-:W-:Y:S02]  /*2a5c0*/  IMAD.MOV.U32 R23, RZ, RZ, R8 ;  /* 0x000000ffff177224 */ /* 0x000fe400078e0008 */
[----:B------:R-:W-:Y:S02]  /*2a5d0*/  IMAD.MOV.U32 R9, RZ, RZ, R6 ;  /* 0x000000ffff097224 */ /* 0x000fe400078e0006 */
[----:B------:R-:W-:Y:S02]  /*2a5e0*/  IMAD.MOV.U32 R8, RZ, RZ, R25 ;  /* 0x000000ffff087224 */ /* 0x000fe400078e0019 */
.L_x_63527:
[----:B------:R-:W-:Y:S05]  /*2a5f0*/  BSYNC B1 ;  /* 0x0000000000017941 */ /* 0x000fea0003800000 */
.L_x_63525:
        /* <DEDUP_REMOVED lines=9> */
.L_x_63529:
[----:B------:R-:W-:Y:S01]  /*2a690*/  IMAD.MOV.U32 R6, RZ, RZ, R7 ;  /* 0x000000ffff067224 */ /* 0x000fe200078e0007 */
[----:B------:R-:W-:Y:S01]  /*2a6a0*/  MOV R25, R23 ;  /* 0x0000001700197202 */ /* 0x000fe20000000f00 */
[----:B------:R-:W-:Y:S02]  /*2a6b0*/  IMAD.MOV.U32 R7, RZ, RZ, R4 ;  /* 0x000000ffff077224 */ /* 0x000fe400078e0004 */
[----:B------:R-:W-:Y:S02]  /*2a6c0*/  IMAD.MOV.U32 R23, RZ, RZ, R34 ;  /* 0x000000ffff177224 */ /* 0x000fe400078e0022 */
.L_x_63530:
[----:B------:R-:W-:Y:S05]  /*2a6d0*/  BSYNC B1 ;  /* 0x0000000000017941 */ /* 0x000fea0003800000 */
.L_x_63528:
        /* <DEDUP_REMOVED lines=9> */
.L_x_63532:
[----:B------:R-:W-:Y:S01]  /*2a770*/  IMAD.MOV.U32 R4, RZ, RZ, R6 ;  /* 0x000000ffff047224 */ /* 0x000fe200078e0006 */
[----:B------:R-:W-:Y:S01]  /*2a780*/  MOV R6, R5 ;  /* 0x0000000500067202 */ /* 0x000fe20000000f00 */
[----:B------:R-:W-:Y:S02]  /*2a790*/  IMAD.MOV.U32 R34, RZ, RZ, R25 ;  /* 0x000000ffff227224 */ /* 0x000fe400078e0019 */
[----:B------:R-:W-:Y:S02]  /*2a7a0*/  IMAD.MOV.U32 R25, RZ, RZ, R36 ;  /* 0x000000ffff197224 */ /* 0x000fe400078e0024 */
.L_x_63533:
[----:B------:R-:W-:Y:S05]  /*2a7b0*/  BSYNC B1 ;  /* 0x0000000000017941 */ /* 0x000fea0003800000 */
.L_x_63531:
        /* <DEDUP_REMOVED lines=9> */
.L_x_63535:
[----:B------:R-:W-:Y:S02]  /*2a850*/  IMAD.MOV.U32 R5, RZ, RZ, R4 ;  /* 0x000000ffff057224 */ /* 0x000fe400078e0004 */
[----:B------:R-:W-:Y:S01]  /*2a860*/  IMAD.MOV.U32 R36, RZ, RZ, R34 ;  /* 0x000000ffff247224 */ /* 0x000fe200078e0022 */
[----:B------:R-:W-:Y:S01]  /*2a870*/  MOV R34, R27 ;  /* 0x0000001b00227202 */ /* 0x000fe20000000f00 */
[----:B------:R-:W-:Y:S02]  /*2a880*/  IMAD.MOV.U32 R4, RZ, RZ, R3 ;  /* 0x000000ffff047224 */ /* 0x000fe400078e0003 */
.L_x_63536:
[----:B------:R-:W-:Y:S05]  /*2a890*/  BSYNC B1 ;  /* 0x0000000000017941 */ /* 0x000fea0003800000 */
.L_x_63534:
        /* <DEDUP_REMOVED lines=9> */
.L_x_63538:
[----:B------:R-:W-:Y:S02]  /*2a930*/  IMAD.MOV.U32 R3, RZ, RZ, R5 ;  /* 0x000000ffff037224 */ /* 0x000fe400078e0005 */
[----:B------:R-:W-:Y:S02]  /*2a940*/  IMAD.MOV.U32 R42, RZ, RZ, R36 ;  /* 0x000000ffff2a7224 */ /* 0x000fe400078e0024 */
[----:B------:R-:W-:Y:S02]  /*2a950*/  IMAD.MOV.U32 R5, RZ, RZ, R2 ;  /* 0x000000ffff057224 */ /* 0x000fe400078e0002 */
[----:B------:R-:W-:Y:S02]  /*2a960*/  IMAD.MOV.U32 R36, RZ, RZ, R17 ;  /* 0x000000ffff247224 */ /* 0x000fe400078e0011 */
.L_x_63539:
[----:B------:R-:W-:Y:S05]  /*2a970*/  BSYNC B1 ;  /* 0x0000000000017941 */ /* 0x000fea0003800000 */
.L_x_63537:
        /* <DEDUP_REMOVED lines=9> */
.L_x_63541:
[----:B------:R-:W-:Y:S02]  /*2aa10*/  IMAD.MOV.U32 R2, RZ, RZ, R3 ;  /* 0x000000ffff027224 */ /* 0x000fe400078e0003 */
[----:B------:R-:W-:Y:S02]  /*2aa20*/  IMAD.MOV.U32 R17, RZ, RZ, R42 ;  /* 0x000000ffff117224 */ /* 0x000fe400078e002a */
[----:B------:R-:W-:Y:S02]  /*2aa30*/  IMAD.MOV.U32 R3, RZ, RZ, R16 ;  /* 0x000000ffff037224 */ /* 0x000fe400078e0010 */
[----:B------:R-:W-:Y:S02]  /*2aa40*/  IMAD.MOV.U32 R42, RZ, RZ, R37 ;  /* 0x000000ffff2a7224 */ /* 0x000fe400078e0025 */
.L_x_63542:
[----:B------:R-:W-:Y:S05]  /*2aa50*/  BSYNC B1 ;  /* 0x0000000000017941 */ /* 0x000fea0003800000 */
.L_x_63540:
        /* <DEDUP_REMOVED lines=16> */
.L_x_63544:
[----:B------:R-:W-:Y:S02]  /*2ab60*/  IMAD.MOV.U32 R16, RZ, RZ, R57 ;  /* 0x000000ffff107224 */ /* 0x000fe400078e0039 */
[----:B------:R-:W-:Y:S02]  /*2ab70*/  IMAD.MOV.U32 R24, RZ, RZ, R15 ;  /* 0x000000ffff187224 */ /* 0x000fe400078e000f */
[----:B------:R-:W-:Y:S02]  /*2ab80*/  IMAD.MOV.U32 R57, RZ, RZ, R18 ;  /* 0x000000ffff397224 */ /* 0x000fe400078e0012 */
[----:B------:R-:W-:Y:S02]  /*2ab90*/  IMAD.MOV.U32 R15, RZ, RZ, R26 ;  /* 0x000000ffff0f7224 */ /* 0x000fe400078e001a */
.L_x_63545:
[----:B------:R-:W-:Y:S05]  /*2aba0*/  BSYNC B1 ;  /* 0x0000000000017941 */ /* 0x000fea0003800000 */
.L_x_63543:
        /* <DEDUP_REMOVED lines=9> */
.L_x_63547:
[----:B------:R-:W-:Y:S02]  /*2ac40*/  IMAD.MOV.U32 R18, RZ, RZ, R16 ;  /* 0x000000ffff127224 */ /* 0x000fe400078e0010 */
[----:B------:R-:W-:Y:S02]  /*2ac50*/  IMAD.MOV.U32 R27, RZ, RZ, R24 ;  /* 0x000000ffff1b7224 */ /* 0x000fe400078e0018 */
[----:B------:R-:W-:Y:S02]  /*2ac60*/  IMAD.MOV.U32 R16, RZ, RZ, R19 ;  /* 0x000000ffff107224 */ /* 0x000fe400078e0013 */
[----:B------:R-:W-:Y:S02]  /*2ac70*/  IMAD.MOV.U32 R24, RZ, RZ, R39 ;  /* 0x000000ffff187224 */ /* 0x000fe400078e0027 */
.L_x_63548:
[----:B------:R-:W-:Y:S05]  /*2ac80*/  BSYNC B1 ;  /* 0x0000000000017941 */ /* 0x000fea0003800000 */
.L_x_63546:
        /* <DEDUP_REMOVED lines=9> */
.L_x_63550:
[----:B------:R-:W-:Y:S02]  /*2ad20*/  IMAD.MOV.U32 R19, RZ, RZ, R18 ;  /* 0x000000ffff137224 */ /* 0x000fe400078e0012 */
[----:B------:R-:W-:Y:S02]  /*2ad30*/  IMAD.MOV.U32 R31, RZ, RZ, R27 ;  /* 0x000000ffff1f7224 */ /* 0x000fe400078e001b */
[----:B------:R-:W-:Y:S02]  /*2ad40*/  IMAD.MOV.U32 R18, RZ, RZ, R29 ;  /* 0x000000ffff127224 */ /* 0x000fe400078e001d */
[----:B------:R-:W-:Y:S02]  /*2ad50*/  IMAD.MOV.U32 R27, RZ, RZ, R28 ;  /* 0x000000ffff1b7224 */ /* 0x000fe400078e001c */
.L_x_63551:
[----:B------:R-:W-:Y:S05]  /*2ad60*/  BSYNC B1 ;  /* 0x0000000000017941 */ /* 0x000fea0003800000 */
.L_x_63549:
        /* <DEDUP_REMOVED lines=9> */
.L_x_63553:
[----:B------:R-:W-:Y:S01]  /*2ae00*/  MOV R26, R19 ;  /* 0x00000013001a7202 */ /* 0x000fe20000000f00 */
[----:B------:R-:W-:Y:S02]  /*2ae10*/  IMAD.MOV.U32 R29, RZ, RZ, R31 ;  /* 0x000000ffff1d7224 */ /* 0x000fe400078e001f */
[----:B------:R-:W-:Y:S02]  /*2ae20*/  IMAD.MOV.U32 R19, RZ, RZ, R14 ;  /* 0x000000ffff137224 */ /* 0x000fe400078e000e */
[----:B------:R-:W-:Y:S02]  /*2ae30*/  IMAD.MOV.U32 R31, RZ, RZ, R30 ;  /* 0x000000ffff1f7224 */ /* 0x000fe400078e001e */
.L_x_63554:
[----:B------:R-:W-:Y:S05]  /*2ae40*/  BSYNC B1 ;  /* 0x0000000000017941 */ /* 0x000fea0003800000 */
.L_x_63552:
        /* <DEDUP_REMOVED lines=9> */
.L_x_63556:
[----:B------:R-:W-:Y:S01]  /*2aee0*/  IMAD.MOV.U32 R33, RZ, RZ, R26 ;  /* 0x000000ffff217224 */ /* 0x000fe200078e001a */
[----:B------:R-:W-:Y:S01]  /*2aef0*/  MOV R14, R29 ;  /* 0x0000001d000e7202 */ /* 0x000fe20000000f00 */
[----:B------:R-:W-:Y:S02]  /*2af00*/  IMAD.MOV.U32 R26, RZ, RZ, R13 ;  /* 0x000000ffff1a7224 */ /* 0x000fe400078e000d */
[----:B------:R-:W-:Y:S02]  /*2af10*/  IMAD.MOV.U32 R29, RZ, RZ, R12 ;  /* 0x000000ffff1d7224 */ /* 0x000fe400078e000c */
.L_x_63557:
[----:B------:R-:W-:Y:S05]  /*2af20*/  BSYNC B1 ;  /* 0x0000000000017941 */ /* 0x000fea0003800000 */
.L_x_63555:
        /* <DEDUP_REMOVED lines=9> */
.L_x_63559:
[----:B------:R-:W-:Y:S01]  /*2afc0*/  IMAD.MOV.U32 R13, RZ, RZ, R33 ;  /* 0x000000ffff0d7224 */ /* 0x000fe200078e0021 */
[----:B------:R-:W-:Y:S01]  /*2afd0*/  MOV R33, R38 ;  /* 0x0000002600217202 */ /* 0x000fe20000000f00 */
[----:B------:R-:W-:Y:S02]  /*2afe0*/  IMAD.MOV.U32 R12, RZ, RZ, R14 ;  /* 0x000000ffff0c7224 */ /* 0x000fe400078e000e */
[----:B------:R-:W-:Y:S02]  /*2aff0*/  IMAD.MOV.U32 R14, RZ, RZ, R21 ;  /* 0x000000ffff0e7224 */ /* 0x000fe400078e0015 */
.L_x_63560:
[----:B------:R-:W-:Y:S05]  /*2b000*/  BSYNC B1 ;  /* 0x0000000000017941 */ /* 0x000fea0003800000 */
.L_x_63558:
        /* <DEDUP_REMOVED lines=9> */
.L_x_63562:
[----:B------:R-:W-:Y:S02]  /*2b0a0*/  IMAD.MOV.U32 R21, RZ, RZ, R13 ;  /* 0x000000ffff157224 */ /* 0x000fe400078e000d */
[----:B------:R-:W-:Y:S01]  /*2b0b0*/  IMAD.MOV.U32 R35, RZ, RZ, R12 ;  /* 0x000000ffff237224 */ /* 0x000fe200078e000c */
[----:B------:R-:W-:Y:S01]  /*2b0c0*/  MOV R12, R11 ;  /* 0x0000000b000c7202 */ /* 0x000fe20000000f00 */
[----:B------:R-:W-:Y:S02]  /*2b0d0*/  IMAD.MOV.U32 R13, RZ, RZ, R10 ;  /* 0x000000ffff0d7224 */ /* 0x000fe400078e000a */
.L_x_63563:
[----:B------:R-:W-:Y:S05]  /*2b0e0*/  BSYNC B1 ;  /* 0x0000000000017941 */ /* 0x000fea0003800000 */
.L_x_63561:
        /* <DEDUP_REMOVED lines=9> */
.L_x_63565:
[----:B------:R-:W-:Y:S02]  /*2b180*/  IMAD.MOV.U32 R10, RZ, RZ, R21 ;  /* 0x000000ffff0a7224 */ /* 0x000fe400078e0015 */
[----:B------:R-:W-:Y:S02]  /*2b190*/  IMAD.MOV.U32 R11, RZ, RZ, R35 ;  /* 0x000000ffff0b7224 */ /* 0x000fe400078e0023 */
[----:B------:R-:W-:Y:S02]  /*2b1a0*/  IMAD.MOV.U32 R21, RZ, RZ, R32 ;  /* 0x000000ffff157224 */ /* 0x000fe400078e0020 */
[----:B------:R-:W-:Y:S02]  /*2b1b0*/  IMAD.MOV.U32 R35, RZ, RZ, R40 ;  /* 0x000000ffff237224 */ /* 0x000fe400078e0028 */
.L_x_63566:
[----:B------:R-:W-:Y:S05]  /*2b1c0*/  BSYNC B1 ;  /* 0x0000000000017941 */ /* 0x000fea0003800000 */
.L_x_63564:
        /* <DEDUP_REMOVED lines=9> */
.L_x_63568:
[----:B------:R-:W-:Y:S02]  /*2b260*/  IMAD.MOV.U32 R28, RZ, RZ, R10 ;  /* 0x000000ffff1c7224 */ /* 0x000fe400078e000a */
[----:B------:R-:W-:Y:S02]  /*2b270*/  IMAD.MOV.U32 R30, RZ, RZ, R11 ;  /* 0x000000ffff1e7224 */ /* 0x000fe400078e000b */
[----:B------:R-:W-:Y:S02]  /*2b280*/  IMAD.MOV.U32 R10, RZ, RZ, R9 ;  /* 0x000000ffff0a7224 */ /* 0x000fe400078e0009 */
[----:B------:R-:W-:Y:S02]  /*2b290*/  IMAD.MOV.U32 R11, RZ, RZ, R8 ;  /* 0x000000ffff0b7224 */ /* 0x000fe400078e0008 */
.L_x_63569:
[----:B------:R-:W-:Y:S05]  /*2b2a0*/  BSYNC B1 ;  /* 0x0000000000017941 */ /* 0x000fea0003800000 */
.L_x_63567:
        /* <DEDUP_REMOVED lines=9> */
.L_x_63571:
[----:B------:R-:W-:Y:S02]  /*2b340*/  IMAD.MOV.U32 R9, RZ, RZ, R28 ;  /* 0x000000ffff097224 */ /* 0x000fe400078e001c */
[----:B------:R-:W-:Y:S02]  /*2b350*/  IMAD.MOV.U32 R8, RZ, RZ, R30 ;  /* 0x000000ffff087224 */ /* 0x000fe400078e001e */
[----:B------:R-:W-:Y:S02]  /*2b360*/  IMAD.MOV.U32 R28, RZ, RZ, R7 ;  /* 0x000000ffff1c7224 */ /* 0x000fe400078e0007 */
[----:B------:R-:W-:Y:S02]  /*2b370*/  IMAD.MOV.U32 R30, RZ, RZ, R23 ;  /* 0x000000ffff1e7224 */ /* 0x000fe400078e0017 */
.L_x_63572:
[----:B------:R-:W-:Y:S05]  /*2b380*/  BSYNC B1 ;  /* 0x0000000000017941 */ /* 0x000fea0003800000 */
.L_x_63570:
        /* <DEDUP_REMOVED lines=9> */
.L_x_63574:
[----:B------:R-:W-:Y:S01]  /*2b420*/  MOV R7, R9 ;  /* 0x0000000900077202 */ /* 0x000fe20000000f00 */
[----:B------:R-:W-:Y:S02]  /*2b430*/  IMAD.MOV.U32 R23, RZ, RZ, R8 ;  /* 0x000000ffff177224 */ /* 0x000fe400078e0008 */
[----:B------:R-:W-:Y:S02]  /*2b440*/  IMAD.MOV.U32 R9, RZ, RZ, R6 ;  /* 0x000000ffff097224 */ /* 0x000fe400078e0006 */
[----:B------:R-:W-:Y:S02]  /*2b450*/  IMAD.MOV.U32 R8, RZ, RZ, R25 ;  /* 0x000000ffff087224 */ /* 0x000fe400078e0019 */
.L_x_63575:
[----:B------:R-:W-:Y:S05]  /*2b460*/  BSYNC B1 ;  /* 0x0000000000017941 */ /* 0x000fea0003800000 */
.L_x_63573:
        /* <DEDUP_REMOVED lines=9> */
.L_x_63577:
[----:B------:R-:W-:Y:S01]  /*2b500*/  IMAD.MOV.U32 R6, RZ, RZ, R7 ;  /* 0x000000ffff067224 */ /* 0x000fe200078e0007 */
[----:B------:R-:W-:Y:S01]  /*2b510*/  MOV R25, R23 ;  /* 0x0000001700197202 */ /* 0x000fe20000000f00 */
[----:B------:R-:W-:Y:S02]  /*2b520*/  IMAD.MOV.U32 R7, RZ, RZ, R4 ;  /* 0x000000ffff077224 */ /* 0x000fe400078e0004 */
[----:B------:R-:W-:Y:S02]  /*2b530*/  IMAD.MOV.U32 R23, RZ, RZ, R34 ;  /* 0x000000ffff177224 */ /* 0x000fe400078e0022 */
.L_x_63578:
[----:B------:R-:W-:Y:S05]  /*2b540*/  BSYNC B1 ;  /* 0x0000000000017941 */ /* 0x000fea0003800000 */
.L_x_63576:
        /* <DEDUP_REMOVED lines=9> */
.L_x_63580:
[----:B------:R-:W-:Y:S01]  /*2b5e0*/  IMAD.MOV.U32 R4, RZ, RZ, R6 ;  /* 0x000000ffff047224 */ /* 0x000fe200078e0006 */
[----:B------:R-:W-:Y:S01]  /*2b5f0*/  MOV R6, R5 ;  /* 0x0000000500067202 */ /* 0x000fe20000000f00 */
[----:B------:R-:W-:Y:S02]  /*2b600*/  IMAD.MOV.U32 R37, RZ, RZ, R25 ;  /* 0x000000ffff257224 */ /* 0x000fe400078e0019 */
[----:B------:R-:W-:Y:S02]  /*2b610*/  IMAD.MOV.U32 R25, RZ, RZ, R36 ;  /* 0x000000ffff197224 */ /* 0x000fe400078e0024 */
.L_x_63581:
[----:B------:R-:W-:Y:S05]  /*2b620*/  BSYNC B1 ;  /* 0x0000000000017941 */ /* 0x000fea0003800000 */
.L_x_63579:
        /* <DEDUP_REMOVED lines=9> */
.L_x_63583:
[----:B------:R-:W-:Y:S02]  /*2b6c0*/  IMAD.MOV.U32 R5, RZ, RZ, R4 ;  /* 0x000000ffff057224 */ /* 0x000fe400078e0004 */
[----:B------:R-:W-:Y:S01]  /*2b6d0*/  IMAD.MOV.U32 R32, RZ, RZ, R37 ;  /* 0x000000ffff207224 */ /* 0x000fe200078e0025 */
[----:B------:R-:W-:Y:S01]  /*2b6e0*/  MOV R37, R42 ;  /* 0x0000002a00257202 */ /* 0x000fe20000000f00 */
[----:B------:R-:W-:Y:S02]  /*2b6f0*/  IMAD.MOV.U32 R4, RZ, RZ, R3 ;  /* 0x000000ffff047224 */ /* 0x000fe400078e0003 */
.L_x_63584:
[----:B------:R-:W-:Y:S05]  /*2b700*/  BSYNC B1 ;  /* 0x0000000000017941 */ /* 0x000fea0003800000 */
.L_x_63582:
        /* <DEDUP_REMOVED lines=9> */
.L_x_63586:
[----:B------:R-:W-:Y:S02]  /*2b7a0*/  IMAD.MOV.U32 R3, RZ, RZ, R5 ;  /* 0x000000ffff037224 */ /* 0x000fe400078e0005 */
[----:B------:R-:W-:Y:S02]  /*2b7b0*/  IMAD.MOV.U32 R34, RZ, RZ, R32 ;  /* 0x000000ffff227224 */ /* 0x000fe400078e0020 */
[----:B------:R-:W-:Y:S02]  /*2b7c0*/  IMAD.MOV.U32 R5, RZ, RZ, R2 ;  /* 0x000000ffff057224 */ /* 0x000fe400078e0002 */
[----:B------:R-:W-:Y:S02]  /*2b7d0*/  IMAD.MOV.U32 R32, RZ, RZ, R17 ;  /* 0x000000ffff207224 */ /* 0x000fe400078e0011 */
.L_x_63587:
[----:B------:R-:W-:Y:S05]  /*2b7e0*/  BSYNC B1 ;  /* 0x0000000000017941 */ /* 0x000fea0003800000 */
.L_x_63585:
        /* <DEDUP_REMOVED lines=16> */
.L_x_63589:
[----:B------:R-:W-:Y:S02]  /*2b8f0*/  IMAD.MOV.U32 R2, RZ, RZ, R57 ;  /* 0x000000ffff027224 */ /* 0x000fe400078e0039 */
[----:B------:R-:W-:Y:S01]  /*2b900*/  IMAD.MOV.U32 R22, RZ, RZ, R15 ;  /* 0x000000ffff167224 */ /* 0x000fe200078e000f */
[----:B------:R-:W-:Y:S01]  /*2b910*/  MOV R15, R24 ;  /* 0x00000018000f7202 */ /* 0x000fe20000000f00 */
[----:B------:R-:W-:Y:S02]  /*2b920*/  IMAD.MOV.U32 R57, RZ, RZ, R16 ;  /* 0x000000ffff397224 */ /* 0x000fe400078e0010 */
.L_x_63590:
[----:B------:R-:W-:Y:S05]  /*2b930*/  BSYNC B1 ;  /* 0x0000000000017941 */ /* 0x000fea0003800000 */
.L_x_63588:
        /* <DEDUP_REMOVED lines=9> */
.L_x_63592:
[----:B------:R-:W-:Y:S02]  /*2b9d0*/  IMAD.MOV.U32 R16, RZ, RZ, R2 ;  /* 0x000000ffff107224 */ /* 0x000fe400078e0002 */
[----:B------:R-:W-:Y:S02]  /*2b9e0*/  IMAD.MOV.U32 R17, RZ, RZ, R22 ;  /* 0x000000ffff117224 */ /* 0x000fe400078e0016 */
[----:B------:R-:W-:Y:S02]  /*2b9f0*/  IMAD.MOV.U32 R2, RZ, RZ, R18 ;  /* 0x000000ffff027224 */ /* 0x000fe400078e0012 */
[----:B------:R-:W-:Y:S02]  /*2ba00*/  IMAD.MOV.U32 R22, RZ, RZ, R27 ;  /* 0x000000ffff167224 */ /* 0x000fe400078e001b */
.L_x_63593:
[----:B------:R-:W-:Y:S05]  /*2ba10*/  BSYNC B1 ;  /* 0x0000000000017941 */ /* 0x000fea0003800000 */
.L_x_63591:
        /* <DEDUP_REMOVED lines=9> */
.L_x_63595:
[----:B------:R-:W-:Y:S02]  /*2bab0*/  IMAD.MOV.U32 R18, RZ, RZ, R16 ;  /* 0x000000ffff127224 */ /* 0x000fe400078e0010 */
[----:B------:R-:W-:Y:S02]  /*2bac0*/  IMAD.MOV.U32 R24, RZ, RZ, R17 ;  /* 0x000000ffff187224 */ /* 0x000fe400078e0011 */
[----:B------:R-:W-:Y:S02]  /*2bad0*/  IMAD.MOV.U32 R16, RZ, RZ, R19 ;  /* 0x000000ffff107224 */ /* 0x000fe400078e0013 */
[----:B------:R-:W-:Y:S02]  /*2bae0*/  IMAD.MOV.U32 R17, RZ, RZ, R31 ;  /* 0x000000ffff117224 */ /* 0x000fe400078e001f */
.L_x_63596:
[----:B------:R-:W-:Y:S05]  /*2baf0*/  BSYNC B1 ;  /* 0x0000000000017941 */ /* 0x000fea0003800000 */
.L_x_63594:
        /* <DEDUP_REMOVED lines=9> */
.L_x_63598:
[----:B------:R-:W-:Y:S02]  /*2bb90*/  IMAD.MOV.U32 R19, RZ, RZ, R18 ;  /* 0x000000ffff137224 */ /* 0x000fe400078e0012 */
[----:B------:R-:W-:Y:S02]  /*2bba0*/  IMAD.MOV.U32 R27, RZ, RZ, R24 ;  /* 0x000000ffff1b7224 */ /* 0x000fe400078e0018 */
[----:B------:R-:W-:Y:S02]  /*2bbb0*/  IMAD.MOV.U32 R18, RZ, RZ, R26 ;  /* 0x000000ffff127224 */ /* 0x000fe400078e001a */
[----:B------:R-:W-:Y:S02]  /*2bbc0*/  IMAD.MOV.U32 R24, RZ, RZ, R29 ;  /* 0x000000ffff187224 */ /* 0x000fe400078e001d */
.L_x_63599:
[----:B------:R-:W-:Y:S05]  /*2bbd0*/  BSYNC B1 ;  /* 0x0000000000017941 */ /* 0x000fea0003800000 */
.L_x_63597:
        /* <DEDUP_REMOVED lines=9> */
.L_x_63601:
[----:B------:R-:W-:Y:S01]  /*2bc70*/  MOV R26, R19 ;  /* 0x00000013001a7202 */ /* 0x000fe20000000f00 */
[----:B------:R-:W-:Y:S02]  /*2bc80*/  IMAD.MOV.U32 R29, RZ, RZ, R27 ;  /* 0x000000ffff1d7224 */ /* 0x000fe400078e001b */
[----:B------:R-:W-:Y:S02]  /*2bc90*/  IMAD.MOV.U32 R19, RZ, RZ, R33 ;  /* 0x000000ffff137224 */ /* 0x000fe400078e0021 */
[----:B------:R-:W-:Y:S02]  /*2bca0*/  IMAD.MOV.U32 R27, RZ, RZ, R14 ;  /* 0x000000ffff1b7224 */ /* 0x000fe400078e000e */
.L_x_63602:
[----:B------:R-:W-:Y:S05]  /*2bcb0*/  BSYNC B1 ;  /* 0x0000000000017941 */ /* 0x000fea0003800000 */
.L_x_63600:
        /* <DEDUP_REMOVED lines=9> */
.L_x_63604:
[----:B------:R-:W-:Y:S01]  /*2bd50*/  IMAD.MOV.U32 R31, RZ, RZ, R26 ;  /* 0x000000ffff1f7224 */ /* 0x000fe200078e001a */
[----:B------:R-:W-:Y:S01]  /*2bd60*/  MOV R33, R29 ;  /* 0x0000001d00217202 */ /* 0x000fe20000000f00 */
[----:B------:R-:W-:Y:S02]  /*2bd70*/  IMAD.MOV.U32 R26, RZ, RZ, R13 ;  /* 0x000000ffff1a7224 */ /* 0x000fe400078e000d */
[----:B------:R-:W-:Y:S02]  /*2bd80*/  IMAD.MOV.U32 R29, RZ, RZ, R12 ;  /* 0x000000ffff1d7224 */ /* 0x000fe400078e000c */
.L_x_63605:
[----:B------:R-:W-:Y:S05]  /*2bd90*/  BSYNC B1 ;  /* 0x0000000000017941 */ /* 0x000fea0003800000 */
.L_x_63603:
        /* <DEDUP_REMOVED lines=9> */
.L_x_63607:
[----:B------:R-:W-:Y:S01]  /*2be30*/  IMAD.MOV.U32 R36, RZ, RZ, R31 ;  /* 0x000000ffff247224 */ /* 0x000fe200078e001f */
[----:B------:R-:W-:Y:S01]  /*2be40*/  MOV R31, R21 ;  /* 0x00000015001f7202 */ /* 0x000fe20000000f00 */
[----:B------:R-:W-:Y:S02]  /*2be50*/  IMAD.MOV.U32 R38, RZ, RZ, R33 ;  /* 0x000000ffff267224 */ /* 0x000fe400078e0021 */
[----:B------:R-:W-:Y:S02]  /*2be60*/  IMAD.MOV.U32 R33, RZ, RZ, R35 ;  /* 0x000000ffff217224 */ /* 0x000fe400078e0023 */
.L_x_63608:
[----:B------:R-:W-:Y:S05]  /*2be70*/  BSYNC B1 ;  /* 0x0000000000017941 */ /* 0x000fea0003800000 */
.L_x_63606:
        /* <DEDUP_REMOVED lines=9> */
.L_x_63610:
[----:B------:R-:W-:Y:S02]  /*2bf10*/  IMAD.MOV.U32 R21, RZ, RZ, R36 ;  /* 0x000000ffff157224 */ /* 0x000fe400078e0024 */
[----:B------:R-:W-:Y:S01]  /*2bf20*/  IMAD.MOV.U32 R35, RZ, RZ, R38 ;  /* 0x000000ffff237224 */ /* 0x000fe200078e0026 */
[----:B------:R-:W-:Y:S01]  /*2bf30*/  MOV R38, R11 ;  /* 0x0000000b00267202 */ /* 0x000fe20000000f00 */
[----:B------:R-:W-:Y:S02]  /*2bf40*/  IMAD.MOV.U32 R36, RZ, RZ, R10 ;  /* 0x000000ffff247224 */ /* 0x000fe400078e000a */
.L_x_63611:
[----:B------:R-:W-:Y:S05]  /*2bf50*/  BSYNC B1 ;  /* 0x0000000000017941 */ /* 0x000fea0003800000 */
.L_x_63609:
        /* <DEDUP_REMOVED lines=9> */
.L_x_63613:
[----:B------:R-:W-:Y:S02]  /*2bff0*/  IMAD.MOV.U32 R40, RZ, RZ, R21 ;  /* 0x000000ffff287224 */ /* 0x000fe400078e0015 */
[----:B------:R-:W-:Y:S02]  /*2c000*/  IMAD.MOV.U32 R39, RZ, RZ, R35 ;  /* 0x000000ffff277224 */ /* 0x000fe400078e0023 */
[----:B------:R-:W-:Y:S02]  /*2c010*/  IMAD.MOV.U32 R21, RZ, RZ, R28 ;  /* 0x000000ffff157224 */ /* 0x000fe400078e001c */
[----:B------:R-:W-:Y:S02]  /*2c020*/  IMAD.MOV.U32 R35, RZ, RZ, R30 ;  /* 0x000000ffff237224 */ /* 0x000fe400078e001e */
.L_x_63614:
[----:B------:R-:W-:Y:S05]  /*2c030*/  BSYNC B1 ;  /* 0x0000000000017941 */ /* 0x000fea0003800000 */
.L_x_63612:
        /* <DEDUP_REMOVED lines=9> */
.L_x_63616:
[----:B------:R-:W-:Y:S02]  /*2c0d0*/  IMAD.MOV.U32 R28, RZ, RZ, R40 ;  /* 0x000000ffff1c7224 */ /* 0x000fe400078e0028 */
[----:B------:R-:W-:Y:S02]  /*2c0e0*/  IMAD.MOV.U32 R30, RZ, RZ, R39 ;  /* 0x000000ffff1e7224 */ /* 0x000fe400078e0027 */
[----:B------:R-:W-:Y:S02]  /*2c0f0*/  IMAD.MOV.U32 R40, RZ, RZ, R9 ;  /* 0x000000ffff287224 */ /* 0x000fe400078e0009 */
[----:B------:R-:W-:Y:S02]  /*2c100*/  IMAD.MOV.U32 R39, RZ, RZ, R8 ;  /* 0x000000ffff277224 */ /* 0x000fe400078e0008 */
.L_x_63617:
[----:B------:R-:W-:Y:S05]  /*2c110*/  BSYNC B1 ;  /* 0x0000000000017941 */ /* 0x000fea0003800000 */
.L_x_63615:
        /* <DEDUP_REMOVED lines=9> */
.L_x_63619:
[----:B------:R-:W-:Y:S02]  /*2c1b0*/  IMAD.MOV.U32 R42, RZ, RZ, R28 ;  /* 0x000000ffff2a7224 */ /* 0x000fe400078e001c */
[----:B------:R-:W-:Y:S02]  /*2c1c0*/  IMAD.MOV.U32 R44, RZ, RZ, R30 ;  /* 0x000000ffff2c7224 */ /* 0x000fe400078e001e */
[----:B------:R-:W-:Y:S02]  /*2c1d0*/  IMAD.MOV.U32 R28, RZ, RZ, R7 ;  /* 0x000000ffff1c7224 */ /* 0x000fe400078e0007 */
[----:B------:R-:W-:Y:S02]  /*2c1e0*/  IMAD.MOV.U32 R30, RZ, RZ, R23 ;  /* 0x000000ffff1e7224 */ /* 0x000fe400078e0017 */
.L_x_63620:
[----:B------:R-:W-:Y:S05]  /*2c1f0*/  BSYNC B1 ;  /* 0x0000000000017941 */ /* 0x000fea0003800000 */
.L_x_63618:
        /* <DEDUP_REMOVED lines=9> */
.L_x_63622:
[----:B------:R-:W-:Y:S01]  /*2c290*/  MOV R23, R42 ;  /* 0x0000002a00177202 */ /* 0x000fe20000000f00 */
[----:B------:R-:W-:Y:S02]  /*2c2a0*/  IMAD.MOV.U32 R46, RZ, RZ, R44 ;  /* 0x000000ffff2e7224 */ /* 0x000fe400078e002c */
[----:B------:R-:W-:Y:S02]  /*2c2b0*/  IMAD.MOV.U32 R42, RZ, RZ, R6 ;  /* 0x000000ffff2a7224 */ /* 0x000fe400078e0006 */
[----:B------:R-:W-:Y:S02]  /*2c2c0*/  IMAD.MOV.U32 R44, RZ, RZ, R25 ;  /* 0x000000ffff2c7224 */ /* 0x000fe400078e0019 */
.L_x_63623:
[----:B------:R-:W-:Y:S05]  /*2c2d0*/  BSYNC B1 ;  /* 0x0000000000017941 */ /* 0x000fea0003800000 */
.L_x_63621:
        /* <DEDUP_REMOVED lines=9> */
.L_x_63625:
[----:B------:R-:W-:Y:S01]  /*2c370*/  IMAD.MOV.U32 R48, RZ, RZ, R23 ;  /* 0x000000ffff307224 */ /* 0x000fe200078e0017 */
[----:B------:R-:W-:Y:S01]  /*2c380*/  MOV R25, R46 ;  /* 0x0000002e00197202 */ /* 0x000fe20000000f00 */
[----:B------:R-:W-:Y:S02]  /*2c390*/  IMAD.MOV.U32 R23, RZ, RZ, R4 ;  /* 0x000000ffff177224 */ /* 0x000fe400078e0004 */
[----:B------:R-:W-:Y:S02]  /*2c3a0*/  IMAD.MOV.U32 R46, RZ, RZ, R37 ;  /* 0x000000ffff2e7224 */ /* 0x000fe400078e0025 */
.L_x_63626:
[----:B------:R-:W-:Y:S05]  /*2c3b0*/  BSYNC B1 ;  /* 0x0000000000017941 */ /* 0x000fea0003800000 */
.L_x_63624:
        /* <DEDUP_REMOVED lines=9> */
.L_x_63628:
[----:B------:R-:W-:Y:S01]  /*2c450*/  IMAD.MOV.U32 R37, RZ, RZ, R48 ;  /* 0x000000ffff257224 */ /* 0x000fe200078e0030 */
[----:B------:R-:W-:Y:S01]  /*2c460*/  MOV R48, R5 ;  /* 0x0000000500307202 */ /* 0x000fe20000000f00 */
[----:B------:R-:W-:Y:S02]  /*2c470*/  IMAD.MOV.U32 R47, RZ, RZ, R25 ;  /* 0x000000ffff2f7224 */ /* 0x000fe400078e0019 */
[----:B------:R-:W-:Y:S02]  /*2c480*/  IMAD.MOV.U32 R25, RZ, RZ, R32 ;  /* 0x000000ffff197224 */ /* 0x000fe400078e0020 */
.L_x_63629:
[----:B------:R-:W-:Y:S05]  /*2c490*/  BSYNC B1 ;  /* 0x0000000000017941 */ /* 0x000fea0003800000 */
.L_x_63627:
        /* <DEDUP_REMOVED lines=9> */
.L_x_63631:
[----:B------:R-:W-:Y:S02]  /*2c530*/  IMAD.MOV.U32 R32, RZ, RZ, R37 ;  /* 0x000000ffff207224 */ /* 0x000fe400078e0025 */
[----:B------:R-:W-:Y:S01]  /*2c540*/  IMAD.MOV.U32 R52, RZ, RZ, R47 ;  /* 0x000000ffff347224 */ /* 0x000fe200078e002f */
[----:B------:R-:W-:Y:S01]  /*2c550*/  MOV R47, R34 ;  /* 0x00000022002f7202 */ /* 0x000fe20000000f00 */
[----:B------:R-:W-:Y:S02]  /*2c560*/  IMAD.MOV.U32 R37, RZ, RZ, R3 ;  /* 0x000000ffff257224 */ /* 0x000fe400078e0003 */
.L_x_63632:
[----:B------:R-:W-:Y:S05]  /*2c570*/  BSYNC B1 ;  /* 0x0000000000017941 */ /* 0x000fea0003800000 */
.L_x_63630:
        /* <DEDUP_REMOVED lines=16> */
.L_x_63634:
[----:B------:R-:W-:Y:S01]  /*2c680*/  IMAD.MOV.U32 R56, RZ, RZ, R57 ;  /* 0x000000ffff387224 */ /* 0x000fe200078e0039 */
[----:B------:R-:W-:Y:S01]  /*2c690*/  MOV R57, R2 ;  /* 0x0000000200397202 */ /* 0x000fe20000000f00 */
[----:B------:R-:W-:Y:S02]  /*2c6a0*/  IMAD.MOV.U32 R14, RZ, RZ, R15 ;  /* 0x000000ffff0e7224 */ /* 0x000fe400078e000f */
[----:B------:R-:W-:Y:S02]  /*2c6b0*/  IMAD.MOV.U32 R15, RZ, RZ, R22 ;  /* 0x000000ffff0f7224 */ /* 0x000fe400078e0016 */
.L_x_63635:
[----:B------:R-:W-:Y:S05]  /*2c6c0*/  BSYNC B1 ;  /* 0x0000000000017941 */ /* 0x000fea0003800000 */
.L_x_63633:
        /* <DEDUP_REMOVED lines=9> */
.L_x_63637:
[----:B------:R-:W-:Y:S02]  /*2c760*/  IMAD.MOV.U32 R59, RZ, RZ, R56 ;  /* 0x000000ffff3b7224 */ /* 0x000fe400078e0038 */
[----:B------:R-:W-:Y:S01]  /*2c770*/  IMAD.MOV.U32 R13, RZ, RZ, R14 ;  /* 0x000000ffff0d7224 */ /* 0x000fe200078e000e */
[----:B------:R-:W-:Y:S01]  /*2c780*/  MOV R14, R17 ;  /* 0x00000011000e7202 */ /* 0x000fe20000000f00 */
[----:B------:R-:W-:Y:S02]  /*2c790*/  IMAD.MOV.U32 R56, RZ, RZ, R16 ;  /* 0x000000ffff387224 */ /* 0x000fe400078e0010 */
.L_x_63638:
[----:B------:R-:W-:Y:S05]  /*2c7a0*/  BSYNC B1 ;  /* 0x0000000000017941 */ /* 0x000fea0003800000 */
.L_x_63636:
        /* <DEDUP_REMOVED lines=9> */
.L_x_63640:
[----:B------:R-:W-:Y:S02]  /*2c840*/  IMAD.MOV.U32 R58, RZ, RZ, R59 ;  /* 0x000000ffff3a7224 */ /* 0x000fe400078e003b */
[----:B------:R-:W-:Y:S02]  /*2c850*/  IMAD.MOV.U32 R12, RZ, RZ, R13 ;  /* 0x000000ffff0c7224 */ /* 0x000fe400078e000d */
[----:B------:R-:W-:Y:S02]  /*2c860*/  IMAD.MOV.U32 R59, RZ, RZ, R18 ;  /* 0x000000ffff3b7224 */ /* 0x000fe400078e0012 */
[----:B------:R-:W-:Y:S02]  /*2c870*/  IMAD.MOV.U32 R13, RZ, RZ, R24 ;  /* 0x000000ffff0d7224 */ /* 0x000fe400078e0018 */
.L_x_63641:
[----:B------:R-:W-:Y:S05]  /*2c880*/  BSYNC B1 ;  /* 0x0000000000017941 */ /* 0x000fea0003800000 */
.L_x_63639:
        /* <DEDUP_REMOVED lines=9> */
.L_x_63643:
[----:B------:R-:W-:Y:S02]  /*2c920*/  IMAD.MOV.U32 R61, RZ, RZ, R58 ;  /* 0x000000ffff3d7224 */ /* 0x000fe400078e003a */
[----:B------:R-:W-:Y:S02]  /*2c930*/  IMAD.MOV.U32 R11, RZ, RZ, R12 ;  /* 0x000000ffff0b7224 */ /* 0x000fe400078e000c */
[----:B------:R-:W-:Y:S02]  /*2c940*/  IMAD.MOV.U32 R58, RZ, RZ, R19 ;  /* 0x000000ffff3a7224 */ /* 0x000fe400078e0013 */
[----:B------:R-:W-:Y:S02]  /*2c950*/  IMAD.MOV.U32 R12, RZ, RZ, R27 ;  /* 0x000000ffff0c7224 */ /* 0x000fe400078e001b */
.L_x_63644:
[----:B------:R-:W-:Y:S05]  /*2c960*/  BSYNC B1 ;  /* 0x0000000000017941 */ /* 0x000fea0003800000 */
.L_x_63642:
        /* <DEDUP_REMOVED lines=9> */
.L_x_63646:
[----:B------:R-:W-:Y:S02]  /*2ca00*/  IMAD.MOV.U32 R60, RZ, RZ, R61 ;  /* 0x000000ffff3c7224 */ /* 0x000fe400078e003d */
[----:B------:R-:W-:Y:S02]  /*2ca10*/  IMAD.MOV.U32 R10, RZ, RZ, R11 ;  /* 0x000000ffff0a7224 */ /* 0x000fe400078e000b */
[----:B------:R-:W-:Y:S02]  /*2ca20*/  IMAD.MOV.U32 R61, RZ, RZ, R26 ;  /* 0x000000ffff3d7224 */ /* 0x000fe400078e001a */
[----:B------:R-:W-:Y:S02]  /*2ca30*/  IMAD.MOV.U32 R11, RZ, RZ, R29 ;  /* 0x000000ffff0b7224 */ /* 0x000fe400078e001d */
.L_x_63647:
[----:B------:R-:W-:Y:S05]  /*2ca40*/  BSYNC B1 ;  /* 0x0000000000017941 */ /* 0x000fea0003800000 */
.L_x_63645:
        /* <DEDUP_REMOVED lines=9> */
.L_x_63649:
[----:B------:R-:W-:Y:S01]  /*2cae0*/  MOV R63, R60 ;  /* 0x0000003c003f7202 */ /* 0x000fe20000000f00 */
[----:B------:R-:W-:Y:S02]  /*2caf0*/  IMAD.MOV.U32 R9, RZ, RZ, R10 ;  /* 0x000000ffff097224 */ /* 0x000fe400078e000a */
[----:B------:R-:W-:Y:S02]  /*2cb00*/  IMAD.MOV.U32 R60, RZ, RZ, R31 ;  /* 0x000000ffff3c7224 */ /* 0x000fe400078e001f */
[----:B------:R-:W-:Y:S02]  /*2cb10*/  IMAD.MOV.U32 R10, RZ, RZ, R33 ;  /* 0x000000ffff0a7224 */ /* 0x000fe400078e0021 */
.L_x_63650:
[----:B------:R-:W-:Y:S05]  /*2cb20*/  BSYNC B1 ;  /* 0x0000000000017941 */ /* 0x000fea0003800000 */
.L_x_63648:
        /* <DEDUP_REMOVED lines=9> */
.L_x_63652:
[----:B------:R-:W-:Y:S01]  /*2cbc0*/  IMAD.MOV.U32 R62, RZ, RZ, R63 ;  /* 0x000000ffff3e7224 */ /* 0x000fe200078e003f */
[----:B------:R-:W-:Y:S01]  /*2cbd0*/  MOV R8, R9 ;  /* 0x0000000900087202 */ /* 0x000fe20000000f00 */
[----:B------:R-:W-:Y:S02]  /*2cbe0*/  IMAD.MOV.U32 R63, RZ, RZ, R36 ;  /* 0x000000ffff3f7224 */ /* 0x000fe400078e0024 */
[----:B------:R-:W-:Y:S02]  /*2cbf0*/  IMAD.MOV.U32 R9, RZ, RZ, R38 ;  /* 0x000000ffff097224 */ /* 0x000fe400078e0026 */
.L_x_63653:
[----:B------:R-:W-:Y:S05]  /*2cc00*/  BSYNC B1 ;  /* 0x0000000000017941 */ /* 0x000fea0003800000 */
.L_x_63651:
        /* <DEDUP_REMOVED lines=9> */
.L_x_63655:
[----:B------:R-:W-:Y:S01]  /*2cca0*/  IMAD.MOV.U32 R65, RZ, RZ, R62 ;  /* 0x000000ffff417224 */ /* 0x000fe200078e003e */
[----:B------:R-:W-:Y:S01]  /*2ccb0*/  MOV R62, R21 ;  /* 0x00000015003e7202 */ /* 0x000fe20000000f00 */
[----:B------:R-:W-:Y:S02]  /*2ccc0*/  IMAD.MOV.U32 R7, RZ, RZ, R8 ;  /* 0x000000ffff077224 */ /* 0x000fe400078e0008 */
[----:B------:R-:W-:Y:S02]  /*2ccd0*/  IMAD.MOV.U32 R8, RZ, RZ, R35 ;  /* 0x000000ffff087224 */ /* 0x000fe400078e0023 */
.L_x_63656:
[----:B------:R-:W-:Y:S05]  /*2cce0*/  BSYNC B1 ;  /* 0x0000000000017941 */ /* 0x000fea0003800000 */
.L_x_63654:
        /* <DEDUP_REMOVED lines=9> */
.L_x_63658:
[----:B------:R-:W-:Y:S02]  /*2cd80*/  IMAD.MOV.U32 R64, RZ, RZ, R65 ;  /* 0x000000ffff407224 */ /* 0x000fe400078e0041 */
[----:B------:R-:W-:Y:S01]  /*2cd90*/  IMAD.MOV.U32 R6, RZ, RZ, R7 ;  /* 0x000000ffff067224 */ /* 0x000fe200078e0007 */
[----:B------:R-:W-:Y:S01]  /*2cda0*/  MOV R7, R39 ;  /* 0x0000002700077202 */ /* 0x000fe20000000f00 */
[----:B------:R-:W-:Y:S02]  /*2cdb0*/  IMAD.MOV.U32 R65, RZ, RZ, R40 ;  /* 0x000000ffff417224 */ /* 0x000fe400078e0028 */
.L_x_63659:
[----:B------:R-:W-:Y:S05]  /*2cdc0*/  BSYNC B1 ;  /* 0x0000000000017941 */ /* 0x000fea0003800000 */
.L_x_63657:
        /* <DEDUP_REMOVED lines=9> */
.L_x_63661:
[----:B------:R-:W-:Y:S02]  /*2ce60*/  IMAD.MOV.U32 R67, RZ, RZ, R64 ;  /* 0x000000ffff437224 */ /* 0x000fe400078e0040 */
[----:B------:R-:W-:Y:S02]  /*2ce70*/  IMAD.MOV.U32 R5, RZ, RZ, R6 ;  /* 0x000000ffff057224 */ /* 0x000fe400078e0006 */
[----:B------:R-:W-:Y:S02]  /*2ce80*/  IMAD.MOV.U32 R64, RZ, RZ, R28 ;  /* 0x000000ffff407224 */ /* 0x000fe400078e001c */
[----:B------:R-:W-:Y:S02]  /*2ce90*/  IMAD.MOV.U32 R6, RZ, RZ, R30 ;  /* 0x000000ffff067224 */ /* 0x000fe400078e001e */
.L_x_63662:
[----:B------:R-:W-:Y:S05]  /*2cea0*/  BSYNC B1 ;  /* 0x0000000000017941 */ /* 0x000fea0003800000 */
.L_x_63660:
        /* <DEDUP_REMOVED lines=9> */
.L_x_63664:
[----:B------:R-:W-:Y:S02]  /*2cf40*/  IMAD.MOV.U32 R66, RZ, RZ, R67 ;  /* 0x000000ffff427224 */ /* 0x000fe400078e0043 */
[----:B------:R-:W-:Y:S02]  /*2cf50*/  IMAD.MOV.U32 R4, RZ, RZ, R5 ;  /* 0x000000ffff047224 */ /* 0x000fe400078e0005 */
[----:B------:R-:W-:Y:S02]  /*2cf60*/  IMAD.MOV.U32 R67, RZ, RZ, R42 ;  /* 0x000000ffff437224 */ /* 0x000fe400078e002a */
[----:B------:R-:W-:Y:S02]  /*2cf70*/  IMAD.MOV.U32 R5, RZ, RZ, R44 ;  /* 0x000000ffff057224 */ /* 0x000fe400078e002c */
.L_x_63665:
[----:B------:R-:W-:Y:S05]  /*2cf80*/  BSYNC B1 ;  /* 0x0000000000017941 */ /* 0x000fea0003800000 */
.L_x_63663:
        /* <DEDUP_REMOVED lines=9> */
.L_x_63667:
[----:B------:R-:W-:Y:S02]  /*2d020*/  IMAD.MOV.U32 R69, RZ, RZ, R66 ;  /* 0x000000ffff457224 */ /* 0x000fe400078e0042 */
[----:B------:R-:W-:Y:S02]  /*2d030*/  IMAD.MOV.U32 R3, RZ, RZ, R4 ;  /* 0x000000ffff037224 */ /* 0x000fe400078e0004 */
[----:B------:R-:W-:Y:S02]  /*2d040*/  IMAD.MOV.U32 R66, RZ, RZ, R23 ;  /* 0x000000ffff427224 */ /* 0x000fe400078e0017 */
[----:B------:R-:W-:Y:S02]  /*2d050*/  IMAD.MOV.U32 R4, RZ, RZ, R46 ;  /* 0x000000ffff047224 */ /* 0x000fe400078e002e */
.L_x_63668:
[----:B------:R-:W-:Y:S05]  /*2d060*/  BSYNC B1 ;  /* 0x0000000000017941 */ /* 0x000fea0003800000 */
.L_x_63666:
        /* <DEDUP_REMOVED lines=9> */
.L_x_63670:
[----:B------:R-:W-:Y:S01]  /*2d100*/  MOV R68, R69 ;  /* 0x0000004500447202 */ /* 0x000fe20000000f00 */
[----:B------:R-:W-:Y:S02]  /*2d110*/  IMAD.MOV.U32 R2, RZ, RZ, R3 ;  /* 0x000000ffff027224 */ /* 0x000fe400078e0003 */
[----:B------:R-:W-:Y:S02]  /*2d120*/  IMAD.MOV.U32 R69, RZ, RZ, R48 ;  /* 0x000000ffff457224 */ /* 0x000fe400078e0030 */
[----:B------:R-:W-:Y:S02]  /*2d130*/  IMAD.MOV.U32 R3, RZ, RZ, R25 ;  /* 0x000000ffff037224 */ /* 0x000fe400078e0019 */
.L_x_63671:
[----:B------:R-:W-:Y:S05]  /*2d140*/  BSYNC B1 ;  /* 0x0000000000017941 */ /* 0x000fea0003800000 */
.L_x_63669:
        /* <DEDUP_REMOVED lines=9> */
.L_x_63673:
[----:B------:R-:W-:Y:S01]  /*2d1e0*/  IMAD.MOV.U32 R71, RZ, RZ, R68 ;  /* 0x000000ffff477224 */ /* 0x000fe200078e0044 */
[----:B------:R-:W-:Y:S01]  /*2d1f0*/  MOV R17, R2 ;  /* 0x0000000200117202 */ /* 0x000fe20000000f00 */
[----:B------:R-:W-:Y:S02]  /*2d200*/  IMAD.MOV.U32 R68, RZ, RZ, R37 ;  /* 0x000000ffff447224 */ /* 0x000fe400078e0025 */
[----:B------:R-:W-:Y:S02]  /*2d210*/  IMAD.MOV.U32 R2, RZ, RZ, R47 ;  /* 0x000000ffff027224 */ /* 0x000fe400078e002f */
.L_x_63674:
[----:B------:R-:W-:Y:S05]  /*2d220*/  BSYNC B1 ;  /* 0x0000000000017941 */ /* 0x000fea0003800000 */
.L_x_63672:
        /* <DEDUP_REMOVED lines=9> */
.L_x_63676:
[----:B------:R-:W-:Y:S01]  /*2d2c0*/  IMAD.MOV.U32 R70, RZ, RZ, R71 ;  /* 0x000000ffff467224 */ /* 0x000fe200078e0047 */
[----:B------:R-:W-:Y:S01]  /*2d2d0*/  MOV R71, R32 ;  /* 0x0000002000477202 */ /* 0x000fe20000000f00 */
[----:B------:R-:W-:Y:S02]  /*2d2e0*/  IMAD.MOV.U32 R16, RZ, RZ, R17 ;  /* 0x000000ffff107224 */ /* 0x000fe400078e0011 */
[----:B------:R-:W-:Y:S02]  /*2d2f0*/  IMAD.MOV.U32 R17, RZ, RZ, R52 ;  /* 0x000000ffff117224 */ /* 0x000fe400078e0034 */
.L_x_63677:
[----:B------:R-:W-:Y:S05]  /*2d300*/  BSYNC B1 ;  /* 0x0000000000017941 */ /* 0x000fea0003800000 */
.L_x_63675:
[----:B------:R-:W-:Y:S02]  /*2d310*/  FADD.FTZ R19, R45, R43 ;  /* 0x0000002b2d137221 */ /* 0x000fe40000010000 */
[----:B------:R-:W-:Y:S02]  /*2d320*/  IMAD.MOV.U32 R18, RZ, RZ, R0 ;  /* 0x000000ffff127224 */ /* 0x000fe400078e0000 */
.L_x_62957:
[----:B-1-34-:R-:W-:Y:S05]  /*2d330*/  BSYNC B0 ;  /* 0x0000000000007941 */ /* 0x01afea0003800000 */
.L_x_62956:
[----:B------:R-:W-:Y:S01]  /*2d340*/  ISETP.GT.AND P0, PT, R41, 0x17, PT ;  /* 0x000000172900780c */ /* 0x000fe20003f04270 */
[----:B------:R1:W3:Y:S01]  /*2d350*/  SHFL.DOWN PT, R43, R18, 0x8, 0x1f ;  /* 0x09001f00122b7f89 */ /* 0x0002e200000e0000 */
[----:B------:R-:W-:Y:S03]  /*2d360*/  BSSY B0, `(.L_x_63678) ;  /* 0x0000dbe000007945 */ /* 0x000fe60003800000 */
[----:B------:R1:W4:Y:S04]  /*2d370*/  SHFL.DOWN PT, R45, R19, 0x8, 0x1f ;  /* 0x09001f00132d7f89 */ /* 0x00032800000e0000 */
[----:B------:R1:W2:Y:S04]  /*2d380*/  SHFL.DOWN PT, R47, R70, 0x8, 0x1f ;  /* 0x09001f00462f7f89 */ /* 0x0002a800000e0000 */
        /* <DEDUP_REMOVED lines=57> */
.L_x_63681:
[----:B------:R-:W-:Y:S01]  /*2d720*/  MOV R19, R57 ;  /* 0x0000003900137202 */ /* 0x000fe20000000f00 */
[----:B------:R-:W-:Y:S02]  /*2d730*/  IMAD.MOV.U32 R18, RZ, RZ, R15 ;  /* 0x000000ffff127224 */ /* 0x000fe400078e000f */
[----:B------:R-:W-:Y:S02]  /*2d740*/  IMAD.MOV.U32 R57, RZ, RZ, R56 ;  /* 0x000000ffff397224 */ /* 0x000fe400078e0038 */
[----:B------:R-:W-:Y:S02]  /*2d750*/  IMAD.MOV.U32 R15, RZ, RZ, R14 ;  /* 0x000000ffff0f7224 */ /* 0x000fe400078e000e */
.L_x_63682:
[----:B------:R-:W-:Y:S05]  /*2d760*/  BSYNC B1 ;  /* 0x0000000000017941 */ /* 0x000fea0003800000 */
.L_x_63680:
        /* <DEDUP_REMOVED lines=9> */
.L_x_63684:
[----:B------:R-:W-:Y:S01]  /*2d800*/  IMAD.MOV.U32 R49, RZ, RZ, R19 ;  /* 0x000000ffff317224 */ /* 0x000fe200078e0013 */
[----:B------:R-:W-:Y:S01]  /*2d810*/  MOV R47, R18 ;  /* 0x00000012002f7202 */ /* 0x000fe20000000f00 */
[----:B------:R-:W-:Y:S02]  /*2d820*/  IMAD.MOV.U32 R19, RZ, RZ, R59 ;  /* 0x000000ffff137224 */ /* 0x000fe400078e003b */
[----:B------:R-:W-:Y:S02]  /*2d830*/  IMAD.MOV.U32 R18, RZ, RZ, R13 ;  /* 0x000000ffff127224 */ /* 0x000fe400078e000d */
.L_x_63685:
[----:B------:R-:W-:Y:S05]  /*2d840*/  BSYNC B1 ;  /* 0x0000000000017941 */ /* 0x000fea0003800000 */
.L_x_63683:
        /* <DEDUP_REMOVED lines=9> */
.L_x_63687:
[----:B------:R-:W-:Y:S01]  /*2d8e0*/  IMAD.MOV.U32 R56, RZ, RZ, R49 ;  /* 0x000000ffff387224 */ /* 0x000fe200078e0031 */
[----:B------:R-:W-:Y:S01]  /*2d8f0*/  MOV R49, R58 ;  /* 0x0000003a00317202 */ /* 0x000fe20000000f00 */
[----:B------:R-:W-:Y:S02]  /*2d900*/  IMAD.MOV.U32 R14, RZ, RZ, R47 ;  /* 0x000000ffff0e7224 */ /* 0x000fe400078e002f */
[----:B------:R-:W-:Y:S02]  /*2d910*/  IMAD.MOV.U32 R47, RZ, RZ, R12 ;  /* 0x000000ffff2f7224 */ /* 0x000fe400078e000c */
.L_x_63688:
[----:B------:R-:W-:Y:S05]  /*2d920*/  BSYNC B1 ;  /* 0x0000000000017941 */ /* 0x000fea0003800000 */
.L_x_63686:
        /* <DEDUP_REMOVED lines=9> */
.L_x_63690:
[----:B------:R-:W-:Y:S02]  /*2d9c0*/  IMAD.MOV.U32 R51, RZ, RZ, R56 ;  /* 0x000000ffff337224 */ /* 0x000fe400078e0038 */
[----:B------:R-:W-:Y:S01]  /*2d9d0*/  IMAD.MOV.U32 R13, RZ, RZ, R14 ;  /* 0x000000ffff0d7224 */ /* 0x000fe200078e000e */
[----:B------:R-:W-:Y:S01]  /*2d9e0*/  MOV R14, R11 ;  /* 0x0000000b000e7202 */ /* 0x000fe20000000f00 */
[----:B------:R-:W-:Y:S02]  /*2d9f0*/  IMAD.MOV.U32 R56, RZ, RZ, R61 ;  /* 0x000000ffff387224 */ /* 0x000fe400078e003d */
.L_x_63691:
[----:B------:R-:W-:Y:S05]  /*2da00*/  BSYNC B1 ;  /* 0x0000000000017941 */ /* 0x000fea0003800000 */
.L_x_63689:
        /* <DEDUP_REMOVED lines=9> */
.L_x_63693:
[----:B------:R-:W-:Y:S02]  /*2daa0*/  IMAD.MOV.U32 R58, RZ, RZ, R51 ;  /* 0x000000ffff3a7224 */ /* 0x000fe400078e0033 */
[----:B------:R-:W-:Y:S02]  /*2dab0*/  IMAD.MOV.U32 R12, RZ, RZ, R13 ;  /* 0x000000ffff0c7224 */ /* 0x000fe400078e000d */
[----:B------:R-:W-:Y:S02]  /*2dac0*/  IMAD.MOV.U32 R51, RZ, RZ, R60 ;  /* 0x000000ffff337224 */ /* 0x000fe400078e003c */
[----:B------:R-:W-:Y:S02]  /*2dad0*/  IMAD.MOV.U32 R13, RZ, RZ, R10 ;  /* 0x000000ffff0d7224 */ /* 0x000fe400078e000a */
.L_x_63694:
[----:B------:R-:W-:Y:S05]  /*2dae0*/  BSYNC B1 ;  /* 0x0000000000017941 */ /* 0x000fea0003800000 */
.L_x_63692:
        /* <DEDUP_REMOVED lines=9> */
.L_x_63696:
[----:B------:R-:W-:Y:S02]  /*2db80*/  IMAD.MOV.U32 R53, RZ, RZ, R58 ;  /* 0x000000ffff357224 */ /* 0x000fe400078e003a */
[----:B------:R-:W-:Y:S02]  /*2db90*/  IMAD.MOV.U32 R11, RZ, RZ, R12 ;  /* 0x000000ffff0b7224 */ /* 0x000fe400078e000c */
[----:B------:R-:W-:Y:S02]  /*2dba0*/  IMAD.MOV.U32 R58, RZ, RZ, R63 ;  /* 0x000000ffff3a7224 */ /* 0x000fe400078e003f */
[----:B------:R-:W-:Y:S02]  /*2dbb0*/  IMAD.MOV.U32 R12, RZ, RZ, R9 ;  /* 0x000000ffff0c7224 */ /* 0x000fe400078e0009 */
.L_x_63697:
[----:B------:R-:W-:Y:S05]  /*2dbc0*/  BSYNC B1 ;  /* 0x0000000000017941 */ /* 0x000fea0003800000 */
.L_x_63695:
        /* <DEDUP_REMOVED lines=9> */
.L_x_63699:
[----:B------:R-:W-:Y:S02]  /*2dc60*/  IMAD.MOV.U32 R60, RZ, RZ, R53 ;  /* 0x000000ffff3c7224 */ /* 0x000fe400078e0035 */
[----:B------:R-:W-:Y:S02]  /*2dc70*/  IMAD.MOV.U32 R10, RZ, RZ, R11 ;  /* 0x000000ffff0a7224 */ /* 0x000fe400078e000b */
[----:B------:R-:W-:Y:S02]  /*2dc80*/  IMAD.MOV.U32 R53, RZ, RZ, R62 ;  /* 0x000000ffff357224 */ /* 0x000fe400078e003e */
[----:B------:R-:W-:Y:S02]  /*2dc90*/  IMAD.MOV.U32 R11, RZ, RZ, R8 ;  /* 0x000000ffff0b7224 */ /* 0x000fe400078e0008 */
.L_x_63700:
[----:B------:R-:W-:Y:S05]  /*2dca0*/  BSYNC B1 ;  /* 0x0000000000017941 */ /* 0x000fea0003800000 */
.L_x_63698:
        /* <DEDUP_REMOVED lines=9> */
.L_x_63702:
[----:B------:R-:W-:Y:S01]  /*2dd40*/  MOV R55, R60 ;  /* 0x0000003c00377202 */ /* 0x000fe20000000f00 */
[----:B------:R-:W-:Y:S02]  /*2dd50*/  IMAD.MOV.U32 R9, RZ, RZ, R10 ;  /* 0x000000ffff097224 */ /* 0x000fe400078e000a */
[----:B------:R-:W-:Y:S02]  /*2dd60*/  IMAD.MOV.U32 R60, RZ, RZ, R65 ;  /* 0x000000ffff3c7224 */ /* 0x000fe400078e0041 */
[----:B------:R-:W-:Y:S02]  /*2dd70*/  IMAD.MOV.U32 R10, RZ, RZ, R7 ;  /* 0x000000ffff0a7224 */ /* 0x000fe400078e0007 */
.L_x_63703:
[----:B------:R-:W-:Y:S05]  /*2dd80*/  BSYNC B1 ;  /* 0x0000000000017941 */ /* 0x000fea0003800000 */
.L_x_63701:
        /* <DEDUP_REMOVED lines=9> */
.L_x_63705:
[----:B------:R-:W-:Y:S01]  /*2de20*/  IMAD.MOV.U32 R62, RZ, RZ, R55 ;  /* 0x000000ffff3e7224 */ /* 0x000fe200078e0037 */
[----:B------:R-:W-:Y:S01]  /*2de30*/  MOV R8, R9 ;  /* 0x0000000900087202 */ /* 0x000fe20000000f00 */
[----:B------:R-:W-:Y:S02]  /*2de40*/  IMAD.MOV.U32 R55, RZ, RZ, R64 ;  /* 0x000000ffff377224 */ /* 0x000fe400078e0040 */
[----:B------:R-:W-:Y:S02]  /*2de50*/  IMAD.MOV.U32 R9, RZ, RZ, R6 ;  /* 0x000000ffff097224 */ /* 0x000fe400078e0006 */
.L_x_63706:
[----:B------:R-:W-:Y:S05]  /*2de60*/  BSYNC B1 ;  /* 0x0000000000017941 */ /* 0x000fea0003800000 */
.L_x_63704:
        /* <DEDUP_REMOVED lines=9> */
.L_x_63708:
[----:B------:R-:W-:Y:S01]  /*2df00*/  IMAD.MOV.U32 R59, RZ, RZ, R62 ;  /* 0x000000ffff3b7224 */ /* 0x000fe200078e003e */
[----:B------:R-:W-:Y:S01]  /*2df10*/  MOV R62, R67 ;  /* 0x00000043003e7202 */ /* 0x000fe20000000f00 */
[----:B------:R-:W-:Y:S02]  /*2df20*/  IMAD.MOV.U32 R7, RZ, RZ, R8 ;  /* 0x000000ffff077224 */ /* 0x000fe400078e0008 */
[----:B------:R-:W-:Y:S02]  /*2df30*/  IMAD.MOV.U32 R8, RZ, RZ, R5 ;  /* 0x000000ffff087224 */ /* 0x000fe400078e0005 */
.L_x_63709:
[----:B------:R-:W-:Y:S05]  /*2df40*/  BSYNC B1 ;  /* 0x0000000000017941 */ /* 0x000fea0003800000 */
.L_x_63707:
        /* <DEDUP_REMOVED lines=9> */
.L_x_63711:
[----:B------:R-:W-:Y:S02]  /*2dfe0*/  IMAD.MOV.U32 R64, RZ, RZ, R59 ;  /* 0x000000ffff407224 */ /* 0x000fe400078e003b */
[----:B------:R-:W-:Y:S01]  /*2dff0*/  IMAD.MOV.U32 R6, RZ, RZ, R7 ;  /* 0x000000ffff067224 */ /* 0x000fe200078e0007 */
[----:B------:R-:W-:Y:S01]  /*2e000*/  MOV R7, R4 ;  /* 0x0000000400077202 */ /* 0x000fe20000000f00 */
[----:B------:R-:W-:Y:S02]  /*2e010*/  IMAD.MOV.U32 R59, RZ, RZ, R66 ;  /* 0x000000ffff3b7224 */ /* 0x000fe400078e0042 */
.L_x_63712:
[----:B------:R-:W-:Y:S05]  /*2e020*/  BSYNC B1 ;  /* 0x0000000000017941 */ /* 0x000fea0003800000 */
.L_x_63710:
        /* <DEDUP_REMOVED lines=9> */
.L_x_63714:
[----:B------:R-:W-:Y:S02]  /*2e0c0*/  IMAD.MOV.U32 R61, RZ, RZ, R64 ;  /* 0x000000ffff3d7224 */ /* 0x000fe400078e0040 */
[----:B------:R-:W-:Y:S02]  /*2e0d0*/  IMAD.MOV.U32 R5, RZ, RZ, R6 ;  /* 0x000000ffff057224 */ /* 0x000fe400078e0006 */
[----:B------:R-:W-:Y:S02]  /*2e0e0*/  IMAD.MOV.U32 R64, RZ, RZ, R69 ;  /* 0x000000ffff407224 */ /* 0x000fe400078e0045 */
[----:B------:R-:W-:Y:S02]  /*2e0f0*/  IMAD.MOV.U32 R6, RZ, RZ, R3 ;  /* 0x000000ffff067224 */ /* 0x000fe400078e0003 */
.L_x_63715:
[----:B------:R-:W-:Y:S05]  /*2e100*/  BSYNC B1 ;  /* 0x0000000000017941 */ /* 0x000fea0003800000 */
.L_x_63713:
        /* <DEDUP_REMOVED lines=9> */
.L_x_63717:
[----:B------:R-:W-:Y:S02]  /*2e1a0*/  IMAD.MOV.U32 R66, RZ, RZ, R61 ;  /* 0x000000ffff427224 */ /* 0x000fe400078e003d */
[----:B------:R-:W-:Y:S02]  /*2e1b0*/  IMAD.MOV.U32 R4, RZ, RZ, R5 ;  /* 0x000000ffff047224 */ /* 0x000fe400078e0005 */
[----:B------:R-:W-:Y:S02]  /*2e1c0*/  IMAD.MOV.U32 R61, RZ, RZ, R68 ;  /* 0x000000ffff3d7224 */ /* 0x000fe400078e0044 */
[----:B------:R-:W-:Y:S02]  /*2e1d0*/  IMAD.MOV.U32 R5, RZ, RZ, R2 ;  /* 0x000000ffff057224 */ /* 0x000fe400078e0002 */
.L_x_63718:
[----:B------:R-:W-:Y:S05]  /*2e1e0*/  BSYNC B1 ;  /* 0x0000000000017941 */ /* 0x000fea0003800000 */
.L_x_63716:
        /* <DEDUP_REMOVED lines=9> */
.L_x_63720:
[----:B------:R-:W-:Y:S02]  /*2e280*/  IMAD.MOV.U32 R63, RZ, RZ, R66 ;  /* 0x000000ffff3f7224 */ /* 0x000fe400078e0042 */
[----:B------:R-:W-:Y:S02]  /*2e290*/  IMAD.MOV.U32 R3, RZ, RZ, R4 ;  /* 0x000000ffff037224 */ /* 0x000fe400078e0004 */
[----:B------:R-:W-:Y:S02]  /*2e2a0*/  IMAD.MOV.U32 R66, RZ, RZ, R71 ;  /* 0x000000ffff427224 */ /* 0x000fe400078e0047 */
[----:B------:R-:W-:Y:S02]  /*2e2b0*/  IMAD.MOV.U32 R4, RZ, RZ, R17 ;  /* 0x000000ffff047224 */ /* 0x000fe400078e0011 */
.L_x_63721:
[----:B------:R-:W-:Y:S05]  /*2e2c0*/  BSYNC B1 ;  /* 0x0000000000017941 */ /* 0x000fea0003800000 */
.L_x_63719:
        /* <DEDUP_REMOVED lines=9> */
.L_x_63723:
[----:B------:R-:W-:Y:S01]  /*2e360*/  MOV R17, R63 ;  /* 0x0000003f00117202 */ /* 0x000fe20000000f00 */
[----:B------:R-:W-:Y:S02]  /*2e370*/  IMAD.MOV.U32 R2, RZ, RZ, R3 ;  /* 0x000000ffff027224 */ /* 0x000fe400078e0003 */
[----:B------:R-:W-:Y:S02]  /*2e380*/  IMAD.MOV.U32 R63, RZ, RZ, R70 ;  /* 0x000000ffff3f7224 */ /* 0x000fe400078e0046 */
[----:B------:R-:W-:Y:S02]  /*2e390*/  IMAD.MOV.U32 R3, RZ, RZ, R16 ;  /* 0x000000ffff037224 */ /* 0x000fe400078e0010 */
.L_x_63724:
[----:B------:R-:W-:Y:S05]  /*2e3a0*/  BSYNC B1 ;  /* 0x0000000000017941 */ /* 0x000fea0003800000 */
.L_x_63722:
        /* <DEDUP_REMOVED lines=16> */
.L_x_63726:
[----:B------:R-:W-:Y:S02]  /*2e4b0*/  IMAD.MOV.U32 R48, RZ, RZ, R57 ;  /* 0x000000ffff307224 */ /* 0x000fe400078e0039 */
[----:B------:R-:W-:Y:S02]  /*2e4c0*/  IMAD.MOV.U32 R16, RZ, RZ, R15 ;  /* 0x000000ffff107224 */ /* 0x000fe400078e000f */
[----:B------:R-:W-:Y:S02]  /*2e4d0*/  IMAD.MOV.U32 R57, RZ, RZ, R19 ;  /* 0x000000ffff397224 */ /* 0x000fe400078e0013 */
[----:B------:R-:W-:Y:S02]  /*2e4e0*/  IMAD.MOV.U32 R15, RZ, RZ, R18 ;  /* 0x000000ffff0f7224 */ /* 0x000fe400078e0012 */
.L_x_63727:
[----:B------:R-:W-:Y:S05]  /*2e4f0*/  BSYNC B1 ;  /* 0x0000000000017941 */ /* 0x000fea0003800000 */
.L_x_63725:
        /* <DEDUP_REMOVED lines=9> */
.L_x_63729:
[----:B------:R-:W-:Y:S01]  /*2e590*/  MOV R39, R48 ;  /* 0x0000003000277202 */ /* 0x000fe20000000f00 */
[----:B------:R-:W-:Y:S02]  /*2e5a0*/  IMAD.MOV.U32 R19, RZ, RZ, R16 ;  /* 0x000000ffff137224 */ /* 0x000fe400078e0010 */
[----:B------:R-:W-:Y:S02]  /*2e5b0*/  IMAD.MOV.U32 R48, RZ, RZ, R49 ;  /* 0x000000ffff307224 */ /* 0x000fe400078e0031 */
[----:B------:R-:W-:Y:S02]  /*2e5c0*/  IMAD.MOV.U32 R16, RZ, RZ, R47 ;  /* 0x000000ffff107224 */ /* 0x000fe400078e002f */
.L_x_63730:
[----:B------:R-:W-:Y:S05]  /*2e5d0*/  BSYNC B1 ;  /* 0x0000000000017941 */ /* 0x000fea0003800000 */
.L_x_63728:
        /* <DEDUP_REMOVED lines=9> */
.L_x_63732:
[----:B------:R-:W-:Y:S01]  /*2e670*/  IMAD.MOV.U32 R68, RZ, RZ, R39 ;  /* 0x000000ffff447224 */ /* 0x000fe200078e0027 */
[----:B------:R-:W-:Y:S01]  /*2e680*/  MOV R18, R19 ;  /* 0x0000001300127202 */ /* 0x000fe20000000f00 */
[----:B------:R-:W-:Y:S02]  /*2e690*/  IMAD.MOV.U32 R39, RZ, RZ, R56 ;  /* 0x000000ffff277224 */ /* 0x000fe400078e0038 */
[----:B------:R-:W-:Y:S02]  /*2e6a0*/  IMAD.MOV.U32 R19, RZ, RZ, R14 ;  /* 0x000000ffff137224 */ /* 0x000fe400078e000e */
.L_x_63733:
[----:B------:R-:W-:Y:S05]  /*2e6b0*/  BSYNC B1 ;  /* 0x0000000000017941 */ /* 0x000fea0003800000 */
.L_x_63731:
        /* <DEDUP_REMOVED lines=9> */
.L_x_63735:
[----:B------:R-:W-:Y:S01]  /*2e750*/  IMAD.MOV.U32 R49, RZ, RZ, R68 ;  /* 0x000000ffff317224 */ /* 0x000fe200078e0044 */
[----:B------:R-:W-:Y:S01]  /*2e760*/  MOV R68, R51 ;  /* 0x0000003300447202 */ /* 0x000fe20000000f00 */
[----:B------:R-:W-:Y:S02]  /*2e770*/  IMAD.MOV.U32 R47, RZ, RZ, R18 ;  /* 0x000000ffff2f7224 */ /* 0x000fe400078e0012 */
[----:B------:R-:W-:Y:S02]  /*2e780*/  IMAD.MOV.U32 R18, RZ, RZ, R13 ;  /* 0x000000ffff127224 */ /* 0x000fe400078e000d */
.L_x_63736:
[----:B------:R-:W-:Y:S05]  /*2e790*/  BSYNC B1 ;  /* 0x0000000000017941 */ /* 0x000fea0003800000 */
.L_x_63734:
        /* <DEDUP_REMOVED lines=9> */
.L_x_63738:
[----:B------:R-:W-:Y:S02]  /*2e830*/  IMAD.MOV.U32 R56, RZ, RZ, R49 ;  /* 0x000000ffff387224 */ /* 0x000fe400078e0031 */
[----:B------:R-:W-:Y:S01]  /*2e840*/  IMAD.MOV.U32 R14, RZ, RZ, R47 ;  /* 0x000000ffff0e7224 */ /* 0x000fe200078e002f */
[----:B------:R-:W-:Y:S01]  /*2e850*/  MOV R47, R12 ;  /* 0x0000000c002f7202 */ /* 0x000fe20000000f00 */
[----:B------:R-:W-:Y:S02]  /*2e860*/  IMAD.MOV.U32 R49, RZ, RZ, R58 ;  /* 0x000000ffff317224 */ /* 0x000fe400078e003a */
.L_x_63739:
[----:B------:R-:W-:Y:S05]  /*2e870*/  BSYNC B1 ;  /* 0x0000000000017941 */ /* 0x000fea0003800000 */
.L_x_63737:
        /* <DEDUP_REMOVED lines=9> */
.L_x_63741:
[----:B------:R-:W-:Y:S02]  /*2e910*/  IMAD.MOV.U32 R51, RZ, RZ, R56 ;  /* 0x000000ffff337224 */ /* 0x000fe400078e0038 */
[----:B------:R-:W-:Y:S02]  /*2e920*/  IMAD.MOV.U32 R13, RZ, RZ, R14 ;  /* 0x000000ffff0d7224 */ /* 0x000fe400078e000e */
[----:B------:R-:W-:Y:S02]  /*2e930*/  IMAD.MOV.U32 R56, RZ, RZ, R53 ;  /* 0x000000ffff387224 */ /* 0x000fe400078e0035 */
[----:B------:R-:W-:Y:S02]  /*2e940*/  IMAD.MOV.U32 R14, RZ, RZ, R11 ;  /* 0x000000ffff0e7224 */ /* 0x000fe400078e000b */
.L_x_63742:
[----:B------:R-:W-:Y:S05]  /*2e950*/  BSYNC B1 ;  /* 0x0000000000017941 */ /* 0x000fea0003800000 */
.L_x_63740:
        /* <DEDUP_REMOVED lines=9> */
.L_x_63744:
[----:B------:R-:W-:Y:S02]  /*2e9f0*/  IMAD.MOV.U32 R58, RZ, RZ, R51 ;  /* 0x000000ffff3a7224 */ /* 0x000fe400078e0033 */
[----:B------:R-:W-:Y:S02]  /*2ea00*/  IMAD.MOV.U32 R12, RZ, RZ, R13 ;  /* 0x000000ffff0c7224 */ /* 0x000fe400078e000d */
[----:B------:R-:W-:Y:S02]  /*2ea10*/  IMAD.MOV.U32 R51, RZ, RZ, R60 ;  /* 0x000000ffff337224 */ /* 0x000fe400078e003c */
[----:B------:R-:W-:Y:S02]  /*2ea20*/  IMAD.MOV.U32 R13, RZ, RZ, R10 ;  /* 0x000000ffff0d7224 */ /* 0x000fe400078e000a */
.L_x_63745:
[----:B------:R-:W-:Y:S05]  /*2ea30*/  BSYNC B1 ;  /* 0x0000000000017941 */ /* 0x000fea0003800000 */
.L_x_63743:
        /* <DEDUP_REMOVED lines=9> */
.L_x_63747:
[----:B------:R-:W-:Y:S02]  /*2ead0*/  IMAD.MOV.U32 R53, RZ, RZ, R58 ;  /* 0x000000ffff357224 */ /* 0x000fe400078e003a */
[----:B------:R-:W-:Y:S02]  /*2eae0*/  IMAD.MOV.U32 R11, RZ, RZ, R12 ;  /* 0x000000ffff0b7224 */ /* 0x000fe400078e000c */
[----:B------:R-:W-:Y:S02]  /*2eaf0*/  IMAD.MOV.U32 R58, RZ, RZ, R55 ;  /* 0x000000ffff3a7224 */ /* 0x000fe400078e0037 */
[----:B------:R-:W-:Y:S02]  /*2eb00*/  IMAD.MOV.U32 R12, RZ, RZ, R9 ;  /* 0x000000ffff0c7224 */ /* 0x000fe400078e0009 */
.L_x_63748:
[----:B------:R-:W-:Y:S05]  /*2eb10*/  BSYNC B1 ;  /* 0x0000000000017941 */ /* 0x000fea0003800000 */
.L_x_63746:
        /* <DEDUP_REMOVED lines=9> */
.L_x_63750:
[----:B------:R-:W-:Y:S01]  /*2ebb0*/  MOV R60, R53 ;  /* 0x00000035003c7202 */ /* 0x000fe20000000f00 */
[----:B------:R-:W-:Y:S02]  /*2ebc0*/  IMAD.MOV.U32 R10, RZ, RZ, R11 ;  /* 0x000000ffff0a7224 */ /* 0x000fe400078e000b */
[----:B------:R-:W-:Y:S02]  /*2ebd0*/  IMAD.MOV.U32 R53, RZ, RZ, R62 ;  /* 0x000000ffff357224 */ /* 0x000fe400078e003e */
[----:B------:R-:W-:Y:S02]  /*2ebe0*/  IMAD.MOV.U32 R11, RZ, RZ, R8 ;  /* 0x000000ffff0b7224 */ /* 0x000fe400078e0008 */
.L_x_63751:
[----:B------:R-:W-:Y:S05]  /*2ebf0*/  BSYNC B1 ;  /* 0x0000000000017941 */ /* 0x000fea0003800000 */
.L_x_63749:
        /* <DEDUP_REMOVED lines=9> */
.L_x_63753:
[----:B------:R-:W-:Y:S01]  /*2ec90*/  IMAD.MOV.U32 R55, RZ, RZ, R60 ;  /* 0x000000ffff377224 */ /* 0x000fe200078e003c */
[----:B------:R-:W-:Y:S01]  /*2eca0*/  MOV R9, R10 ;  /* 0x0000000a00097202 */ /* 0x000fe20000000f00 */
[----:B------:R-:W-:Y:S02]  /*2ecb0*/  IMAD.MOV.U32 R60, RZ, RZ, R59 ;  /* 0x000000ffff3c7224 */ /* 0x000fe400078e003b */
[----:B------:R-:W-:Y:S02]  /*2ecc0*/  IMAD.MOV.U32 R10, RZ, RZ, R7 ;  /* 0x000000ffff0a7224 */ /* 0x000fe400078e0007 */
.L_x_63754:
[----:B------:R-:W-:Y:S05]  /*2ecd0*/  BSYNC B1 ;  /* 0x0000000000017941 */ /* 0x000fea0003800000 */
.L_x_63752:
        /* <DEDUP_REMOVED lines=9> */
.L_x_63756:
[----:B------:R-:W-:Y:S01]  /*2ed70*/  IMAD.MOV.U32 R62, RZ, RZ, R55 ;  /* 0x000000ffff3e7224 */ /* 0x000fe200078e0037 */
[----:B------:R-:W-:Y:S01]  /*2ed80*/  MOV R55, R64 ;  /* 0x0000004000377202 */ /* 0x000fe20000000f00 */
[----:B------:R-:W-:Y:S02]  /*2ed90*/  IMAD.MOV.U32 R8, RZ, RZ, R9 ;  /* 0x000000ffff087224 */ /* 0x000fe400078e0009 */
[----:B------:R-:W-:Y:S02]  /*2eda0*/  IMAD.MOV.U32 R9, RZ, RZ, R6 ;  /* 0x000000ffff097224 */ /* 0x000fe400078e0006 */
.L_x_63757:
[----:B------:R-:W-:Y:S05]  /*2edb0*/  BSYNC B1 ;  /* 0x0000000000017941 */ /* 0x000fea0003800000 */
.L_x_63755:
        /* <DEDUP_REMOVED lines=9> */
.L_x_63759:
[----:B------:R-:W-:Y:S02]  /*2ee50*/  IMAD.MOV.U32 R59, RZ, RZ, R62 ;  /* 0x000000ffff3b7224 */ /* 0x000fe400078e003e */
[----:B------:R-:W-:Y:S01]  /*2ee60*/  IMAD.MOV.U32 R7, RZ, RZ, R8 ;  /* 0x000000ffff077224 */ /* 0x000fe200078e0008 */
[----:B------:R-:W-:Y:S01]  /*2ee70*/  MOV R8, R5 ;  /* 0x0000000500087202 */ /* 0x000fe20000000f00 */
[----:B------:R-:W-:Y:S02]  /*2ee80*/  IMAD.MOV.U32 R62, RZ, RZ, R61 ;  /* 0x000000ffff3e7224 */ /* 0x000fe400078e003d */
.L_x_63760:
[----:B------:R-:W-:Y:S05]  /*2ee90*/  BSYNC B1 ;  /* 0x0000000000017941 */ /* 0x000fea0003800000 */
.L_x_63758:
        /* <DEDUP_REMOVED lines=9> */
.L_x_63762:
[----:B------:R-:W-:Y:S02]  /*2ef30*/  IMAD.MOV.U32 R64, RZ, RZ, R59 ;  /* 0x000000ffff407224 */ /* 0x000fe400078e003b */
[----:B------:R-:W-:Y:S02]  /*2ef40*/  IMAD.MOV.U32 R6, RZ, RZ, R7 ;  /* 0x000000ffff067224 */ /* 0x000fe400078e0007 */
[----:B------:R-:W-:Y:S02]  /*2ef50*/  IMAD.MOV.U32 R59, RZ, RZ, R66 ;  /* 0x000000ffff3b7224 */ /* 0x000fe400078e0042 */
[----:B------:R-:W-:Y:S02]  /*2ef60*/  IMAD.MOV.U32 R7, RZ, RZ, R4 ;  /* 0x000000ffff077224 */ /* 0x000fe400078e0004 */
.L_x_63763:
[----:B------:R-:W-:Y:S05]  /*2ef70*/  BSYNC B1 ;  /* 0x0000000000017941 */ /* 0x000fea0003800000 */
.L_x_63761:
        /* <DEDUP_REMOVED lines=9> */
.L_x_63765:
[----:B------:R-:W-:Y:S02]  /*2f010*/  IMAD.MOV.U32 R4, RZ, RZ, R64 ;  /* 0x000000ffff047224 */ /* 0x000fe400078e0040 */
[----:B------:R-:W-:Y:S02]  /*2f020*/  IMAD.MOV.U32 R5, RZ, RZ, R6 ;  /* 0x000000ffff057224 */ /* 0x000fe400078e0006 */
[----:B------:R-:W-:Y:S02]  /*2f030*/  IMAD.MOV.U32 R64, RZ, RZ, R63 ;  /* 0x000000ffff407224 */ /* 0x000fe400078e003f */
[----:B------:R-:W-:Y:S02]  /*2f040*/  IMAD.MOV.U32 R6, RZ, RZ, R3 ;  /* 0x000000ffff067224 */ /* 0x000fe400078e0003 */
.L_x_63766:
[----:B------:R-:W-:Y:S05]  /*2f050*/  BSYNC B1 ;  /* 0x0000000000017941 */ /* 0x000fea0003800000 */
.L_x_63764:
        /* <DEDUP_REMOVED lines=9> */
.L_x_63768:
[----:B------:R-:W-:Y:S02]  /*2f0f0*/  IMAD.MOV.U32 R61, RZ, RZ, R4 ;  /* 0x000000ffff3d7224 */ /* 0x000fe400078e0004 */
[----:B------:R-:W-:Y:S02]  /*2f100*/  IMAD.MOV.U32 R3, RZ, RZ, R5 ;  /* 0x000000ffff037224 */ /* 0x000fe400078e0005 */
[----:B------:R-:W-:Y:S02]  /*2f110*/  IMAD.MOV.U32 R4, RZ, RZ, R17 ;  /* 0x000000ffff047224 */ /* 0x000fe400078e0011 */
[----:B------:R-:W-:Y:S02]  /*2f120*/  IMAD.MOV.U32 R5, RZ, RZ, R2 ;  /* 0x000000ffff057224 */ /* 0x000fe400078e0002 */
.L_x_63769:
[----:B------:R-:W-:Y:S05]  /*2f130*/  BSYNC B1 ;  /* 0x0000000000017941 */ /* 0x000fea0003800000 */
.L_x_63767:
        /* <DEDUP_REMOVED lines=16> */
.L_x_63771:
[----:B------:R-:W-:Y:S02]  /*2f240*/  IMAD.MOV.U32 R46, RZ, RZ, R57 ;  /* 0x000000ffff2e7224 */ /* 0x000fe400078e0039 */
[----:B------:R-:W-:Y:S02]  /*2f250*/  IMAD.MOV.U32 R2, RZ, RZ, R15 ;  /* 0x000000ffff027224 */ /* 0x000fe400078e000f */
[----:B------:R-:W-:Y:S02]  /*2f260*/  IMAD.MOV.U32 R57, RZ, RZ, R48 ;  /* 0x000000ffff397224 */ /* 0x000fe400078e0030 */
[----:B------:R-:W-:Y:S02]  /*2f270*/  IMAD.MOV.U32 R15, RZ, RZ, R16 ;  /* 0x000000ffff0f7224 */ /* 0x000fe400078e0010 */
.L_x_63772:
[----:B------:R-:W-:Y:S05]  /*2f280*/  BSYNC B1 ;  /* 0x0000000000017941 */ /* 0x000fea0003800000 */
.L_x_63770:
        /* <DEDUP_REMOVED lines=9> */
.L_x_63774:
[----:B------:R-:W-:Y:S02]  /*2f320*/  IMAD.MOV.U32 R37, RZ, RZ, R46 ;  /* 0x000000ffff257224 */ /* 0x000fe400078e002e */
[----:B------:R-:W-:Y:S02]  /*2f330*/  IMAD.MOV.U32 R17, RZ, RZ, R2 ;  /* 0x000000ffff117224 */ /* 0x000fe400078e0002 */
[----:B------:R-:W-:Y:S02]  /*2f340*/  IMAD.MOV.U32 R46, RZ, RZ, R39 ;  /* 0x000000ffff2e7224 */ /* 0x000fe400078e0027 */
[----:B------:R-:W-:Y:S02]  /*2f350*/  IMAD.MOV.U32 R2, RZ, RZ, R19 ;  /* 0x000000ffff027224 */ /* 0x000fe400078e0013 */
.L_x_63775:
[----:B------:R-:W-:Y:S05]  /*2f360*/  BSYNC B1 ;  /* 0x0000000000017941 */ /* 0x000fea0003800000 */
.L_x_63773:
        /* <DEDUP_REMOVED lines=9> */
.L_x_63777:
[----:B------:R-:W-:Y:S01]  /*2f400*/  MOV R48, R37 ;  /* 0x0000002500307202 */ /* 0x000fe20000000f00 */
[----:B------:R-:W-:Y:S02]  /*2f410*/  IMAD.MOV.U32 R16, RZ, RZ, R17 ;  /* 0x000000ffff107224 */ /* 0x000fe400078e0011 */
[----:B------:R-:W-:Y:S02]  /*2f420*/  IMAD.MOV.U32 R37, RZ, RZ, R68 ;  /* 0x000000ffff257224 */ /* 0x000fe400078e0044 */
[----:B------:R-:W-:Y:S02]  /*2f430*/  IMAD.MOV.U32 R17, RZ, RZ, R18 ;  /* 0x000000ffff117224 */ /* 0x000fe400078e0012 */
.L_x_63778:
[----:B------:R-:W-:Y:S05]  /*2f440*/  BSYNC B1 ;  /* 0x0000000000017941 */ /* 0x000fea0003800000 */
.L_x_63776:
        /* <DEDUP_REMOVED lines=9> */
.L_x_63780:
[----:B------:R-:W-:Y:S01]  /*2f4e0*/  IMAD.MOV.U32 R39, RZ, RZ, R48 ;  /* 0x000000ffff277224 */ /* 0x000fe200078e0030 */
[----:B------:R-:W-:Y:S01]  /*2f4f0*/  MOV R19, R16 ;  /* 0x0000001000137202 */ /* 0x000fe20000000f00 */
[----:B------:R-:W-:Y:S02]  /*2f500*/  IMAD.MOV.U32 R48, RZ, RZ, R49 ;  /* 0x000000ffff307224 */ /* 0x000fe400078e0031 */
[----:B------:R-:W-:Y:S02]  /*2f510*/  IMAD.MOV.U32 R16, RZ, RZ, R47 ;  /* 0x000000ffff107224 */ /* 0x000fe400078e002f */
.L_x_63781:
[----:B------:R-:W-:Y:S05]  /*2f520*/  BSYNC B1 ;  /* 0x0000000000017941 */ /* 0x000fea0003800000 */
.L_x_63779:
        /* <DEDUP_REMOVED lines=9> */
.L_x_63783:
[----:B------:R-:W-:Y:S01]  /*2f5c0*/  IMAD.MOV.U32 R66, RZ, RZ, R39 ;  /* 0x000000ffff427224 */ /* 0x000fe200078e0027 */
[----:B------:R-:W-:Y:S01]  /*2f5d0*/  MOV R39, R56 ;  /* 0x0000003800277202 */ /* 0x000fe20000000f00 */
[----:B------:R-:W-:Y:S02]  /*2f5e0*/  IMAD.MOV.U32 R18, RZ, RZ, R19 ;  /* 0x000000ffff127224 */ /* 0x000fe400078e0013 */
[----:B------:R-:W-:Y:S02]  /*2f5f0*/  IMAD.MOV.U32 R19, RZ, RZ, R14 ;  /* 0x000000ffff137224 */ /* 0x000fe400078e000e */
.L_x_63784:
[----:B------:R-:W-:Y:S05]  /*2f600*/  BSYNC B1 ;  /* 0x0000000000017941 */ /* 0x000fea0003800000 */
.L_x_63782:
        /* <DEDUP_REMOVED lines=9> */
.L_x_63786:
[----:B------:R-:W-:Y:S02]  /*2f6a0*/  IMAD.MOV.U32 R49, RZ, RZ, R66 ;  /* 0x000000ffff317224 */ /* 0x000fe400078e0042 */
[----:B------:R-:W-:Y:S01]  /*2f6b0*/  IMAD.MOV.U32 R47, RZ, RZ, R18 ;  /* 0x000000ffff2f7224 */ /* 0x000fe200078e0012 */
[----:B------:R-:W-:Y:S01]  /*2f6c0*/  MOV R18, R13 ;  /* 0x0000000d00127202 */ /* 0x000fe20000000f00 */
[----:B------:R-:W-:Y:S02]  /*2f6d0*/  IMAD.MOV.U32 R66, RZ, RZ, R51 ;  /* 0x000000ffff427224 */ /* 0x000fe400078e0033 */
.L_x_63787:
[----:B------:R-:W-:Y:S05]  /*2f6e0*/  BSYNC B1 ;  /* 0x0000000000017941 */ /* 0x000fea0003800000 */
.L_x_63785:
        /* <DEDUP_REMOVED lines=9> */
.L_x_63789:
[----:B------:R-:W-:Y:S02]  /*2f780*/  IMAD.MOV.U32 R56, RZ, RZ, R49 ;  /* 0x000000ffff387224 */ /* 0x000fe400078e0031 */
[----:B------:R-:W-:Y:S02]  /*2f790*/  IMAD.MOV.U32 R14, RZ, RZ, R47 ;  /* 0x000000ffff0e7224 */ /* 0x000fe400078e002f */
[----:B------:R-:W-:Y:S02]  /*2f7a0*/  IMAD.MOV.U32 R49, RZ, RZ, R58 ;  /* 0x000000ffff317224 */ /* 0x000fe400078e003a */
[----:B------:R-:W-:Y:S02]  /*2f7b0*/  IMAD.MOV.U32 R47, RZ, RZ, R12 ;  /* 0x000000ffff2f7224 */ /* 0x000fe400078e000c */
.L_x_63790:
[----:B------:R-:W-:Y:S05]  /*2f7c0*/  BSYNC B1 ;  /* 0x0000000000017941 */ /* 0x000fea0003800000 */
.L_x_63788:
        /* <DEDUP_REMOVED lines=9> */
.L_x_63792:
[----:B------:R-:W-:Y:S02]  /*2f860*/  IMAD.MOV.U32 R51, RZ, RZ, R56 ;  /* 0x000000ffff337224 */ /* 0x000fe400078e0038 */
[----:B------:R-:W-:Y:S02]  /*2f870*/  IMAD.MOV.U32 R13, RZ, RZ, R14 ;  /* 0x000000ffff0d7224 */ /* 0x000fe400078e000e */
[----:B------:R-:W-:Y:S02]  /*2f880*/  IMAD.MOV.U32 R56, RZ, RZ, R53 ;  /* 0x000000ffff387224 */ /* 0x000fe400078e0035 */
[----:B------:R-:W-:Y:S02]  /*2f890*/  IMAD.MOV.U32 R14, RZ, RZ, R11 ;  /* 0x000000ffff0e7224 */ /* 0x000fe400078e000b */
.L_x_63793:
[----:B------:R-:W-:Y:S05]  /*2f8a0*/  BSYNC B1 ;  /* 0x0000000000017941 */ /* 0x000fea0003800000 */
.L_x_63791:
        /* <DEDUP_REMOVED lines=9> */
.L_x_63795:
[----:B------:R-:W-:Y:S02]  /*2f940*/  IMAD.MOV.U32 R58, RZ, RZ, R51 ;  /* 0x000000ffff3a7224 */ /* 0x000fe400078e0033 */
[----:B------:R-:W-:Y:S02]  /*2f950*/  IMAD.MOV.U32 R12, RZ, RZ, R13 ;  /* 0x000000ffff0c7224 */ /* 0x000fe400078e000d */
[----:B------:R-:W-:Y:S02]  /*2f960*/  IMAD.MOV.U32 R51, RZ, RZ, R60 ;  /* 0x000000ffff337224 */ /* 0x000fe400078e003c */
[----:B------:R-:W-:Y:S02]  /*2f970*/  IMAD.MOV.U32 R13, RZ, RZ, R10 ;  /* 0x000000ffff0d7224 */ /* 0x000fe400078e000a */
.L_x_63796:
[----:B------:R-:W-:Y:S05]  /*2f980*/  BSYNC B1 ;  /* 0x0000000000017941 */ /* 0x000fea0003800000 */
.L_x_63794:
        /* <DEDUP_REMOVED lines=9> */
.L_x_63798:
[----:B------:R-:W-:Y:S01]  /*2fa20*/  MOV R53, R58 ;  /* 0x0000003a00357202 */ /* 0x000fe20000000f00 */
[----:B------:R-:W-:Y:S02]  /*2fa30*/  IMAD.MOV.U32 R11, RZ, RZ, R12 ;  /* 0x000000ffff0b7224 */ /* 0x000fe400078e000c */
[----:B------:R-:W-:Y:S02]  /*2fa40*/  IMAD.MOV.U32 R58, RZ, RZ, R55 ;  /* 0x000000ffff3a7224 */ /* 0x000fe400078e0037 */
[----:B------:R-:W-:Y:S02]  /*2fa50*/  IMAD.MOV.U32 R12, RZ, RZ, R9 ;  /* 0x000000ffff0c7224 */ /* 0x000fe400078e0009 */
.L_x_63799:
[----:B------:R-:W-:Y:S05]  /*2fa60*/  BSYNC B1 ;  /* 0x0000000000017941 */ /* 0x000fea0003800000 */
.L_x_63797:
        /* <DEDUP_REMOVED lines=9> */
.L_x_63801:
[----:B------:R-:W-:Y:S01]  /*2fb00*/  IMAD.MOV.U32 R60, RZ, RZ, R53 ;  /* 0x000000ffff3c7224 */ /* 0x000fe200078e0035 */
[----:B------:R-:W-:Y:S01]  /*2fb10*/  MOV R10, R11 ;  /* 0x0000000b000a7202 */ /* 0x000fe20000000f00 */
[----:B------:R-:W-:Y:S02]  /*2fb20*/  IMAD.MOV.U32 R53, RZ, RZ, R62 ;  /* 0x000000ffff357224 */ /* 0x000fe400078e003e */
[----:B------:R-:W-:Y:S02]  /*2fb30*/  IMAD.MOV.U32 R11, RZ, RZ, R8 ;  /* 0x000000ffff0b7224 */ /* 0x000fe400078e0008 */
.L_x_63802:
[----:B------:R-:W-:Y:S05]  /*2fb40*/  BSYNC B1 ;  /* 0x0000000000017941 */ /* 0x000fea0003800000 */
.L_x_63800:
        /* <DEDUP_REMOVED lines=9> */
.L_x_63804:
[----:B------:R-:W-:Y:S01]  /*2fbe0*/  IMAD.MOV.U32 R55, RZ, RZ, R60 ;  /* 0x000000ffff377224 */ /* 0x000fe200078e003c */
[----:B------:R-:W-:Y:S01]  /*2fbf0*/  MOV R60, R59 ;  /* 0x0000003b003c7202 */ /* 0x000fe20000000f00 */
[----:B------:R-:W-:Y:S02]  /*2fc00*/  IMAD.MOV.U32 R9, RZ, RZ, R10 ;  /* 0x000000ffff097224 */ /* 0x000fe400078e000a */
[----:B------:R-:W-:Y:S02]  /*2fc10*/  IMAD.MOV.U32 R10, RZ, RZ, R7 ;  /* 0x000000ffff0a7224 */ /* 0x000fe400078e0007 */
.L_x_63805:
[----:B------:R-:W-:Y:S05]  /*2fc20*/  BSYNC B1 ;  /* 0x0000000000017941 */ /* 0x000fea0003800000 */
.L_x_63803:
        /* <DEDUP_REMOVED lines=9> */
.L_x_63807:
[----:B------:R-:W-:Y:S02]  /*2fcc0*/  IMAD.MOV.U32 R7, RZ, RZ, R55 ;  /* 0x000000ffff077224 */ /* 0x000fe400078e0037 */
[----:B------:R-:W-:Y:S01]  /*2fcd0*/  IMAD.MOV.U32 R8, RZ, RZ, R9 ;  /* 0x000000ffff087224 */ /* 0x000fe200078e0009 */
[----:B------:R-:W-:Y:S01]  /*2fce0*/  MOV R9, R6 ;  /* 0x0000000600097202 */ /* 0x000fe20000000f00 */
[----:B------:R-:W-:Y:S02]  /*2fcf0*/  IMAD.MOV.U32 R55, RZ, RZ, R64 ;  /* 0x000000ffff377224 */ /* 0x000fe400078e0040 */
.L_x_63808:
[----:B------:R-:W-:Y:S05]  /*2fd00*/  BSYNC B1 ;  /* 0x0000000000017941 */ /* 0x000fea0003800000 */
.L_x_63806:
        /* <DEDUP_REMOVED lines=9> */
.L_x_63810:
[----:B------:R-:W-:Y:S02]  /*2fda0*/  IMAD.MOV.U32 R62, RZ, RZ, R7 ;  /* 0x000000ffff3e7224 */ /* 0x000fe400078e0007 */
[----:B------:R-:W-:Y:S02]  /*2fdb0*/  IMAD.MOV.U32 R6, RZ, RZ, R8 ;  /* 0x000000ffff067224 */ /* 0x000fe400078e0008 */
[----:B------:R-:W-:Y:S02]  /*2fdc0*/  IMAD.MOV.U32 R7, RZ, RZ, R4 ;  /* 0x000000ffff077224 */ /* 0x000fe400078e0004 */
[----:B------:R-:W-:Y:S02]  /*2fdd0*/  IMAD.MOV.U32 R8, RZ, RZ, R5 ;  /* 0x000000ffff087224 */ /* 0x000fe400078e0005 */
.L_x_63811:
[----:B------:R-:W-:Y:S05]  /*2fde0*/  BSYNC B1 ;  /* 0x0000000000017941 */ /* 0x000fea0003800000 */
.L_x_63809:
        /* <DEDUP_REMOVED lines=9> */
.L_x_63813:
[----:B------:R-:W-:Y:S02]  /*2fe80*/  IMAD.MOV.U32 R5, RZ, RZ, R62 ;  /* 0x000000ffff057224 */ /* 0x000fe400078e003e */
[----:B------:R-:W-:Y:S02]  /*2fe90*/  IMAD.MOV.U32 R4, RZ, RZ, R6 ;  /* 0x000000ffff047224 */ /* 0x000fe400078e0006 */
[----:B------:R-:W-:Y:S02]  /*2fea0*/  IMAD.MOV.U32 R62, RZ, RZ, R61 ;  /* 0x000000ffff3e7224 */ /* 0x000fe400078e003d */
[----:B------:R-:W-:Y:S02]  /*2feb0*/  IMAD.MOV.U32 R6, RZ, RZ, R3 ;  /* 0x000000ffff067224 */ /* 0x000fe400078e0003 */
.L_x_63814:
[----:B------:R-:W-:Y:S05]  /*2fec0*/  BSYNC B1 ;  /* 0x0000000000017941 */ /* 0x000fea0003800000 */
.L_x_63812:
        /* <DEDUP_REMOVED lines=16> */
.L_x_63816:
[----:B------:R-:W-:Y:S02]  /*2ffd0*/  IMAD.MOV.U32 R64, RZ, RZ, R57 ;  /* 0x000000ffff407224 */ /* 0x000fe400078e0039 */
[----:B------:R-:W-:Y:S02]  /*2ffe0*/  IMAD.MOV.U32 R44, RZ, RZ, R15 ;  /* 0x000000ffff2c7224 */ /* 0x000fe400078e000f */
[----:B------:R-:W-:Y:S02]  /*2fff0*/  IMAD.MOV.U32 R57, RZ, RZ, R46 ;  /* 0x000000ffff397224 */ /* 0x000fe400078e002e */
[----:B------:R-:W-:Y:S02]  /*30000*/  IMAD.MOV.U32 R15, RZ, RZ, R2 ;  /* 0x000000ffff0f7224 */ /* 0x000fe400078e0002 */
.L_x_63817:
[----:B------:R-:W-:Y:S05]  /*30010*/  BSYNC B1 ;  /* 0x0000000000017941 */ /* 0x000fea0003800000 */
.L_x_63815:
        /* <DEDUP_REMOVED lines=9> */
.L_x_63819:
[----:B------:R-:W-:Y:S02]  /*300b0*/  IMAD.MOV.U32 R35, RZ, RZ, R64 ;  /* 0x000000ffff237224 */ /* 0x000fe400078e0040 */
[----:B------:R-:W-:Y:S02]  /*300c0*/  IMAD.MOV.U32 R3, RZ, RZ, R44 ;  /* 0x000000ffff037224 */ /* 0x000fe400078e002c */
[----:B------:R-:W-:Y:S02]  /*300d0*/  IMAD.MOV.U32 R64, RZ, RZ, R37 ;  /* 0x000000ffff407224 */ /* 0x000fe400078e0025 */
[----:B------:R-:W-:Y:S02]  /*300e0*/  IMAD.MOV.U32 R44, RZ, RZ, R17 ;  /* 0x000000ffff2c7224 */ /* 0x000fe400078e0011 */
.L_x_63820:
[----:B------:R-:W-:Y:S05]  /*300f0*/  BSYNC B1 ;  /* 0x0000000000017941 */ /* 0x000fea0003800000 */
.L_x_63818:
        /* <DEDUP_REMOVED lines=9> */
.L_x_63822:
[----:B------:R-:W-:Y:S02]  /*30190*/  IMAD.MOV.U32 R46, RZ, RZ, R35 ;  /* 0x000000ffff2e7224 */ /* 0x000fe400078e0023 */
[----:B------:R-:W-:Y:S02]  /*301a0*/  IMAD.MOV.U32 R2, RZ, RZ, R3 ;  /* 0x000000ffff027224 */ /* 0x000fe400078e0003 */
[----:B------:R-:W-:Y:S02]  /*301b0*/  IMAD.MOV.U32 R35, RZ, RZ, R48 ;  /* 0x000000ffff237224 */ /* 0x000fe400078e0030 */
[----:B------:R-:W-:Y:S02]  /*301c0*/  IMAD.MOV.U32 R3, RZ, RZ, R16 ;  /* 0x000000ffff037224 */ /* 0x000fe400078e0010 */
.L_x_63823:
[----:B------:R-:W-:Y:S05]  /*301d0*/  BSYNC B1 ;  /* 0x0000000000017941 */ /* 0x000fea0003800000 */
.L_x_63821:
        /* <DEDUP_REMOVED lines=9> */
.L_x_63825:
[----:B------:R-:W-:Y:S01]  /*30270*/  MOV R37, R46 ;  /* 0x0000002e00257202 */ /* 0x000fe20000000f00 */
[----:B------:R-:W-:Y:S02]  /*30280*/  IMAD.MOV.U32 R17, RZ, RZ, R2 ;  /* 0x000000ffff117224 */ /* 0x000fe400078e0002 */
[----:B------:R-:W-:Y:S02]  /*30290*/  IMAD.MOV.U32 R46, RZ, RZ, R39 ;  /* 0x000000ffff2e7224 */ /* 0x000fe400078e0027 */
[----:B------:R-:W-:Y:S02]  /*302a0*/  IMAD.MOV.U32 R2, RZ, RZ, R19 ;  /* 0x000000ffff027224 */ /* 0x000fe400078e0013 */
.L_x_63826:
[----:B------:R-:W-:Y:S05]  /*302b0*/  BSYNC B1 ;  /* 0x0000000000017941 */ /* 0x000fea0003800000 */
.L_x_63824:
        /* <DEDUP_REMOVED lines=9> */
.L_x_63828:
[----:B------:R-:W-:Y:S01]  /*30350*/  IMAD.MOV.U32 R48, RZ, RZ, R37 ;  /* 0x000000ffff307224 */ /* 0x000fe200078e0025 */
[----:B------:R-:W-:Y:S01]  /*30360*/  MOV R16, R17 ;  /* 0x0000001100107202 */ /* 0x000fe20000000f00 */
[----:B------:R-:W-:Y:S02]  /*30370*/  IMAD.MOV.U32 R37, RZ, RZ, R66 ;  /* 0x000000ffff257224 */ /* 0x000fe400078e0042 */
[----:B------:R-:W-:Y:S02]  /*30380*/  IMAD.MOV.U32 R17, RZ, RZ, R18 ;  /* 0x000000ffff117224 */ /* 0x000fe400078e0012 */
.L_x_63829:
[----:B------:R-:W-:Y:S05]  /*30390*/  BSYNC B1 ;  /* 0x0000000000017941 */ /* 0x000fea0003800000 */
.L_x_63827:
        /* <DEDUP_REMOVED lines=9> */
.L_x_63831:
[----:B------:R-:W-:Y:S01]  /*30430*/  IMAD.MOV.U32 R39, RZ, RZ, R48 ;  /* 0x000000ffff277224 */ /* 0x000fe200078e0030 */
[----:B------:R-:W-:Y:S01]  /*30440*/  MOV R48, R49 ;  /* 0x0000003100307202 */ /* 0x000fe20000000f00 */
[----:B------:R-:W-:Y:S02]  /*30450*/  IMAD.MOV.U32 R19, RZ, RZ, R16 ;  /* 0x000000ffff137224 */ /* 0x000fe400078e0010 */
[----:B------:R-:W-:Y:S02]  /*30460*/  IMAD.MOV.U32 R16, RZ, RZ, R47 ;  /* 0x000000ffff107224 */ /* 0x000fe400078e002f */
.L_x_63832:
[----:B------:R-:W-:Y:S05]  /*30470*/  BSYNC B1 ;  /* 0x0000000000017941 */ /* 0x000fea0003800000 */
.L_x_63830:
        /* <DEDUP_REMOVED lines=9> */
.L_x_63834:
[----:B------:R-:W-:Y:S02]  /*30510*/  IMAD.MOV.U32 R66, RZ, RZ, R39 ;  /* 0x000000ffff427224 */ /* 0x000fe400078e0027 */
[----:B------:R-:W-:Y:S01]  /*30520*/  IMAD.MOV.U32 R18, RZ, RZ, R19 ;  /* 0x000000ffff127224 */ /* 0x000fe200078e0013 */
[----:B------:R-:W-:Y:S01]  /*30530*/  MOV R19, R14 ;  /* 0x0000000e00137202 */ /* 0x000fe20000000f00 */
[----:B------:R-:W-:Y:S02]  /*30540*/  IMAD.MOV.U32 R39, RZ, RZ, R56 ;  /* 0x000000ffff277224 */ /* 0x000fe400078e0038 */
.L_x_63835:
[----:B------:R-:W-:Y:S05]  /*30550*/  BSYNC B1 ;  /* 0x0000000000017941 */ /* 0x000fea0003800000 */
.L_x_63833:
        /* <DEDUP_REMOVED lines=9> */
.L_x_63837:
[----:B------:R-:W-:Y:S02]  /*305f0*/  IMAD.MOV.U32 R49, RZ, RZ, R66 ;  /* 0x000000ffff317224 */ /* 0x000fe400078e0042 */
[----:B------:R-:W-:Y:S02]  /*30600*/  IMAD.MOV.U32 R47, RZ, RZ, R18 ;  /* 0x000000ffff2f7224 */ /* 0x000fe400078e0012 */
[----:B------:R-:W-:Y:S02]  /*30610*/  IMAD.MOV.U32 R66, RZ, RZ, R51 ;  /* 0x000000ffff427224 */ /* 0x000fe400078e0033 */
[----:B------:R-:W-:Y:S02]  /*30620*/  IMAD.MOV.U32 R18, RZ, RZ, R13 ;  /* 0x000000ffff127224 */ /* 0x000fe400078e000d */
.L_x_63838:
[----:B------:R-:W-:Y:S05]  /*30630*/  BSYNC B1 ;  /* 0x0000000000017941 */ /* 0x000fea0003800000 */
.L_x_63836:
        /* <DEDUP_REMOVED lines=9> */
.L_x_63840:
[----:B------:R-:W-:Y:S02]  /*306d0*/  IMAD.MOV.U32 R56, RZ, RZ, R49 ;  /* 0x000000ffff387224 */ /* 0x000fe400078e0031 */
[----:B------:R-:W-:Y:S02]  /*306e0*/  IMAD.MOV.U32 R14, RZ, RZ, R47 ;  /* 0x000000ffff0e7224 */ /* 0x000fe400078e002f */
[----:B------:R-:W-:Y:S02]  /*306f0*/  IMAD.MOV.U32 R49, RZ, RZ, R58 ;  /* 0x000000ffff317224 */ /* 0x000fe400078e003a */
[----:B------:R-:W-:Y:S02]  /*30700*/  IMAD.MOV.U32 R47, RZ, RZ, R12 ;  /* 0x000000ffff2f7224 */ /* 0x000fe400078e000c */
.L_x_63841:
[----:B------:R-:W-:Y:S05]  /*30710*/  BSYNC B1 ;  /* 0x0000000000017941 */ /* 0x000fea0003800000 */
.L_x_63839:
        /* <DEDUP_REMOVED lines=9> */
.L_x_63843:
[----:B------:R-:W-:Y:S02]  /*307b0*/  IMAD.MOV.U32 R51, RZ, RZ, R56 ;  /* 0x000000ffff337224 */ /* 0x000fe400078e0038 */
[----:B------:R-:W-:Y:S02]  /*307c0*/  IMAD.MOV.U32 R13, RZ, RZ, R14 ;  /* 0x000000ffff0d7224 */ /* 0x000fe400078e000e */
[----:B------:R-:W-:Y:S02]  /*307d0*/  IMAD.MOV.U32 R56, RZ, RZ, R53 ;  /* 0x000000ffff387224 */ /* 0x000fe400078e0035 */
[----:B------:R-:W-:Y:S02]  /*307e0*/  IMAD.MOV.U32 R14, RZ, RZ, R11 ;  /* 0x000000ffff0e7224 */ /* 0x000fe400078e000b */
.L_x_63844:
[----:B------:R-:W-:Y:S05]  /*307f0*/  BSYNC B1 ;  /* 0x0000000000017941 */ /* 0x000fea0003800000 */
.L_x_63842:
        /* <DEDUP_REMOVED lines=9> */
.L_x_63846:
[----:B------:R-:W-:Y:S01]  /*30890*/  MOV R58, R51 ;  /* 0x00000033003a7202 */ /* 0x000fe20000000f00 */
[----:B------:R-:W-:Y:S02]  /*308a0*/  IMAD.MOV.U32 R12, RZ, RZ, R13 ;  /* 0x000000ffff0c7224 */ /* 0x000fe400078e000d */
[----:B------:R-:W-:Y:S02]  /*308b0*/  IMAD.MOV.U32 R51, RZ, RZ, R60 ;  /* 0x000000ffff337224 */ /* 0x000fe400078e003c */
[----:B------:R-:W-:Y:S02]  /*308c0*/  IMAD.MOV.U32 R13, RZ, RZ, R10 ;  /* 0x000000ffff0d7224 */ /* 0x000fe400078e000a */
.L_x_63847:
[----:B------:R-:W-:Y:S05]  /*308d0*/  BSYNC B1 ;  /* 0x0000000000017941 */ /* 0x000fea0003800000 */
.L_x_63845:
        /* <DEDUP_REMOVED lines=9> */
.L_x_63849:
[----:B------:R-:W-:Y:S01]  /*30970*/  IMAD.MOV.U32 R10, RZ, RZ, R58 ;  /* 0x000000ffff0a7224 */ /* 0x000fe200078e003a */
[----:B------:R-:W-:Y:S01]  /*30980*/  MOV R11, R12 ;  /* 0x0000000c000b7202 */ /* 0x000fe20000000f00 */
[----:B------:R-:W-:Y:S02]  /*30990*/  IMAD.MOV.U32 R58, RZ, RZ, R55 ;  /* 0x000000ffff3a7224 */ /* 0x000fe400078e0037 */
[----:B------:R-:W-:Y:S02]  /*309a0*/  IMAD.MOV.U32 R12, RZ, RZ, R9 ;  /* 0x000000ffff0c7224 */ /* 0x000fe400078e0009 */
.L_x_63850:
[----:B------:R-:W-:Y:S05]  /*309b0*/  BSYNC B1 ;  /* 0x0000000000017941 */ /* 0x000fea0003800000 */
.L_x_63848:
        /* <DEDUP_REMOVED lines=9> */
.L_x_63852:
[----:B------:R-:W-:Y:S01]  /*30a50*/  IMAD.MOV.U32 R53, RZ, RZ, R10 ;  /* 0x000000ffff357224 */ /* 0x000fe200078e000a */
[----:B------:R-:W-:Y:S01]  /*30a60*/  MOV R10, R7 ;  /* 0x00000007000a7202 */ /* 0x000fe20000000f00 */
[----:B------:R-:W-:Y:S02]  /*30a70*/  IMAD.MOV.U32 R9, RZ, RZ, R11 ;  /* 0x000000ffff097224 */ /* 0x000fe400078e000b */
[----:B------:R-:W-:Y:S02]  /*30a80*/  IMAD.MOV.U32 R11, RZ, RZ, R8 ;  /* 0x000000ffff0b7224 */ /* 0x000fe400078e0008 */
.L_x_63853:
[----:B------:R-:W-:Y:S05]  /*30a90*/  BSYNC B1 ;  /* 0x0000000000017941 */ /* 0x000fea0003800000 */
.L_x_63851:
        /* <DEDUP_REMOVED lines=9> */
.L_x_63855:
[----:B------:R-:W-:Y:S02]  /*30b30*/  IMAD.MOV.U32 R8, RZ, RZ, R53 ;  /* 0x000000ffff087224 */ /* 0x000fe400078e0035 */
[----:B------:R-:W-:Y:S01]  /*30b40*/  IMAD.MOV.U32 R7, RZ, RZ, R9 ;  /* 0x000000ffff077224 */ /* 0x000fe200078e0009 */
[----:B------:R-:W-:Y:S01]  /*30b50*/  MOV R9, R6 ;  /* 0x0000000600097202 */ /* 0x000fe20000000f00 */
[----:B------:R-:W-:Y:S02]  /*30b60*/  IMAD.MOV.U32 R53, RZ, RZ, R62 ;  /* 0x000000ffff357224 */ /* 0x000fe400078e003e */
.L_x_63856:
[----:B------:R-:W-:Y:S05]  /*30b70*/  BSYNC B1 ;  /* 0x0000000000017941 */ /* 0x000fea0003800000 */
.L_x_63854:
        /* <DEDUP_REMOVED lines=9> */
.L_x_63858:
[----:B------:R-:W-:Y:S02]  /*30c10*/  IMAD.MOV.U32 R55, RZ, RZ, R8 ;  /* 0x000000ffff377224 */ /* 0x000fe400078e0008 */
[----:B------:R-:W-:Y:S02]  /*30c20*/  IMAD.MOV.U32 R6, RZ, RZ, R7 ;  /* 0x000000ffff067224 */ /* 0x000fe400078e0007 */
[----:B------:R-:W-:Y:S02]  /*30c30*/  IMAD.MOV.U32 R8, RZ, RZ, R5 ;  /* 0x000000ffff087224 */ /* 0x000fe400078e0005 */
[----:B------:R-:W-:Y:S02]  /*30c40*/  IMAD.MOV.U32 R7, RZ, RZ, R4 ;  /* 0x000000ffff077224 */ /* 0x000fe400078e0004 */
.L_x_63859:
[----:B------:R-:W-:Y:S05]  /*30c50*/  BSYNC B1 ;  /* 0x0000000000017941 */ /* 0x000fea0003800000 */
.L_x_63857:
        /* <DEDUP_REMOVED lines=16> */
.L_x_63861:
[----:B------:R-:W-:Y:S02]  /*30d60*/  IMAD.MOV.U32 R42, RZ, RZ, R57 ;  /* 0x000000ffff2a7224 */ /* 0x000fe400078e0039 */
[----:B------:R-:W-:Y:S01]  /*30d70*/  IMAD.MOV.U32 R4, RZ, RZ, R15 ;  /* 0x000000ffff047224 */ /* 0x000fe200078e000f */
[----:B------:R-:W-:Y:S01]  /*30d80*/  MOV R15, R44 ;  /* 0x0000002c000f7202 */ /* 0x000fe20000000f00 */
[----:B------:R-:W-:Y:S02]  /*30d90*/  IMAD.MOV.U32 R57, RZ, RZ, R64 ;  /* 0x000000ffff397224 */ /* 0x000fe400078e0040 */
.L_x_63862:
[----:B------:R-:W-:Y:S05]  /*30da0*/  BSYNC B1 ;  /* 0x0000000000017941 */ /* 0x000fea0003800000 */
.L_x_63860:
        /* <DEDUP_REMOVED lines=9> */
.L_x_63864:
[----:B------:R-:W-:Y:S02]  /*30e40*/  IMAD.MOV.U32 R33, RZ, RZ, R42 ;  /* 0x000000ffff217224 */ /* 0x000fe400078e002a */
[----:B------:R-:W-:Y:S02]  /*30e50*/  IMAD.MOV.U32 R5, RZ, RZ, R4 ;  /* 0x000000ffff057224 */ /* 0x000fe400078e0004 */
[----:B------:R-:W-:Y:S02]  /*30e60*/  IMAD.MOV.U32 R42, RZ, RZ, R35 ;  /* 0x000000ffff2a7224 */ /* 0x000fe400078e0023 */
[----:B------:R-:W-:Y:S02]  /*30e70*/  IMAD.MOV.U32 R4, RZ, RZ, R3 ;  /* 0x000000ffff047224 */ /* 0x000fe400078e0003 */
.L_x_63865:
[----:B------:R-:W-:Y:S05]  /*30e80*/  BSYNC B1 ;  /* 0x0000000000017941 */ /* 0x000fea0003800000 */
.L_x_63863:
        /* <DEDUP_REMOVED lines=9> */
.L_x_63867:
[----:B------:R-:W-:Y:S02]  /*30f20*/  IMAD.MOV.U32 R60, RZ, RZ, R33 ;  /* 0x000000ffff3c7224 */ /* 0x000fe400078e0021 */
[----:B------:R-:W-:Y:S02]  /*30f30*/  IMAD.MOV.U32 R44, RZ, RZ, R5 ;  /* 0x000000ffff2c7224 */ /* 0x000fe400078e0005 */
[----:B------:R-:W-:Y:S02]  /*30f40*/  IMAD.MOV.U32 R33, RZ, RZ, R46 ;  /* 0x000000ffff217224 */ /* 0x000fe400078e002e */
[----:B------:R-:W-:Y:S02]  /*30f50*/  IMAD.MOV.U32 R5, RZ, RZ, R2 ;  /* 0x000000ffff057224 */ /* 0x000fe400078e0002 */
.L_x_63868:
[----:B------:R-:W-:Y:S05]  /*30f60*/  BSYNC B1 ;  /* 0x0000000000017941 */ /* 0x000fea0003800000 */
.L_x_63866:
        /* <DEDUP_REMOVED lines=9> */
.L_x_63870:
[----:B------:R-:W-:Y:S02]  /*31000*/  IMAD.MOV.U32 R35, RZ, RZ, R60 ;  /* 0x000000ffff237224 */ /* 0x000fe400078e003c */
[----:B------:R-:W-:Y:S02]  /*31010*/  IMAD.MOV.U32 R3, RZ, RZ, R44 ;  /* 0x000000ffff037224 */ /* 0x000fe400078e002c */
[----:B------:R-:W-:Y:S02]  /*31020*/  IMAD.MOV.U32 R60, RZ, RZ, R37 ;  /* 0x000000ffff3c7224 */ /* 0x000fe400078e0025 */
[----:B------:R-:W-:Y:S02]  /*31030*/  IMAD.MOV.U32 R44, RZ, RZ, R17 ;  /* 0x000000ffff2c7224 */ /* 0x000fe400078e0011 */
.L_x_63871:
[----:B------:R-:W-:Y:S05]  /*31040*/  BSYNC B1 ;  /* 0x0000000000017941 */ /* 0x000fea0003800000 */
.L_x_63869:
        /* <DEDUP_REMOVED lines=9> */
.L_x_63873:
[----:B------:R-:W-:Y:S01]  /*310e0*/  MOV R46, R35 ;  /* 0x00000023002e7202 */ /* 0x000fe20000000f00 */
[----:B------:R-:W-:Y:S02]  /*310f0*/  IMAD.MOV.U32 R2, RZ, RZ, R3 ;  /* 0x000000ffff027224 */ /* 0x000fe400078e0003 */
[----:B------:R-:W-:Y:S02]  /*31100*/  IMAD.MOV.U32 R35, RZ, RZ, R48 ;  /* 0x000000ffff237224 */ /* 0x000fe400078e0030 */
[----:B------:R-:W-:Y:S02]  /*31110*/  IMAD.MOV.U32 R3, RZ, RZ, R16 ;  /* 0x000000ffff037224 */ /* 0x000fe400078e0010 */
.L_x_63874:
[----:B------:R-:W-:Y:S05]  /*31120*/  BSYNC B1 ;  /* 0x0000000000017941 */ /* 0x000fea0003800000 */
.L_x_63872:
        /* <DEDUP_REMOVED lines=9> */
.L_x_63876:
[----:B------:R-:W-:Y:S01]  /*311c0*/  IMAD.MOV.U32 R37, RZ, RZ, R46 ;  /* 0x000000ffff257224 */ /* 0x000fe200078e002e */
[----:B------:R-:W-:Y:S01]  /*311d0*/  MOV R17, R2 ;  /* 0x0000000200117202 */ /* 0x000fe20000000f00 */
[----:B------:R-:W-:Y:S02]  /*311e0*/  IMAD.MOV.U32 R46, RZ, RZ, R39 ;  /* 0x000000ffff2e7224 */ /* 0x000fe400078e0027 */
[----:B------:R-:W-:Y:S02]  /*311f0*/  IMAD.MOV.U32 R2, RZ, RZ, R19 ;  /* 0x000000ffff027224 */ /* 0x000fe400078e0013 */
.L_x_63877:
[----:B------:R-:W-:Y:S05]  /*31200*/  BSYNC B1 ;  /* 0x0000000000017941 */ /* 0x000fea0003800000 */
.L_x_63875:
        /* <DEDUP_REMOVED lines=9> */
.L_x_63879:
[----:B------:R-:W-:Y:S01]  /*312a0*/  IMAD.MOV.U32 R48, RZ, RZ, R37 ;  /* 0x000000ffff307224 */ /* 0x000fe200078e0025 */
[----:B------:R-:W-:Y:S01]  /*312b0*/  MOV R37, R66 ;  /* 0x0000004200257202 */ /* 0x000fe20000000f00 */
[----:B------:R-:W-:Y:S02]  /*312c0*/  IMAD.MOV.U32 R16, RZ, RZ, R17 ;  /* 0x000000ffff107224 */ /* 0x000fe400078e0011 */
[----:B------:R-:W-:Y:S02]  /*312d0*/  IMAD.MOV.U32 R17, RZ, RZ, R18 ;  /* 0x000000ffff117224 */ /* 0x000fe400078e0012 */
.L_x_63880:
[----:B------:R-:W-:Y:S05]  /*312e0*/  BSYNC B1 ;  /* 0x0000000000017941 */ /* 0x000fea0003800000 */
.L_x_63878:
        /* <DEDUP_REMOVED lines=9> */
.L_x_63882:
[----:B------:R-:W-:Y:S02]  /*31380*/  IMAD.MOV.U32 R39, RZ, RZ, R48 ;  /* 0x000000ffff277224 */ /* 0x000fe400078e0030 */
[----:B------:R-:W-:Y:S01]  /*31390*/  IMAD.MOV.U32 R19, RZ, RZ, R16 ;  /* 0x000000ffff137224 */ /* 0x000fe200078e0010 */
[----:B------:R-:W-:Y:S01]  /*313a0*/  MOV R16, R47 ;  /* 0x0000002f00107202 */ /* 0x000fe20000000f00 */
[----:B------:R-:W-:Y:S02]  /*313b0*/  IMAD.MOV.U32 R48, RZ, RZ, R49 ;  /* 0x000000ffff307224 */ /* 0x000fe400078e0031 */
.L_x_63883:
[----:B------:R-:W-:Y:S05]  /*313c0*/  BSYNC B1 ;  /* 0x0000000000017941 */ /* 0x000fea0003800000 */
.L_x_63881:
        /* <DEDUP_REMOVED lines=9> */
.L_x_63885:
[----:B------:R-:W-:Y:S02]  /*31460*/  IMAD.MOV.U32 R62, RZ, RZ, R39 ;  /* 0x000000ffff3e7224 */ /* 0x000fe400078e0027 */
[----:B------:R-:W-:Y:S02]  /*31470*/  IMAD.MOV.U32 R18, RZ, RZ, R19 ;  /* 0x000000ffff127224 */ /* 0x000fe400078e0013 */
[----:B------:R-:W-:Y:S02]  /*31480*/  IMAD.MOV.U32 R39, RZ, RZ, R56 ;  /* 0x000000ffff277224 */ /* 0x000fe400078e0038 */
[----:B------:R-:W-:Y:S02]  /*31490*/  IMAD.MOV.U32 R19, RZ, RZ, R14 ;  /* 0x000000ffff137224 */ /* 0x000fe400078e000e */
.L_x_63886:
[----:B------:R-:W-:Y:S05]  /*314a0*/  BSYNC B1 ;  /* 0x0000000000017941 */ /* 0x000fea0003800000 */
.L_x_63884:
        /* <DEDUP_REMOVED lines=9> */
.L_x_63888:
[----:B------:R-:W-:Y:S02]  /*31540*/  IMAD.MOV.U32 R49, RZ, RZ, R62 ;  /* 0x000000ffff317224 */ /* 0x000fe400078e003e */
[----:B------:R-:W-:Y:S02]  /*31550*/  IMAD.MOV.U32 R47, RZ, RZ, R18 ;  /* 0x000000ffff2f7224 */ /* 0x000fe400078e0012 */
[----:B------:R-:W-:Y:S02]  /*31560*/  IMAD.MOV.U32 R62, RZ, RZ, R51 ;  /* 0x000000ffff3e7224 */ /* 0x000fe400078e0033 */
[----:B------:R-:W-:Y:S02]  /*31570*/  IMAD.MOV.U32 R18, RZ, RZ, R13 ;  /* 0x000000ffff127224 */ /* 0x000fe400078e000d */
.L_x_63889:
[----:B------:R-:W-:Y:S05]  /*31580*/  BSYNC B1 ;  /* 0x0000000000017941 */ /* 0x000fea0003800000 */
.L_x_63887:
        /* <DEDUP_REMOVED lines=9> */
.L_x_63891:
[----:B------:R-:W-:Y:S02]  /*31620*/  IMAD.MOV.U32 R13, RZ, RZ, R49 ;  /* 0x000000ffff0d7224 */ /* 0x000fe400078e0031 */
[----:B------:R-:W-:Y:S02]  /*31630*/  IMAD.MOV.U32 R14, RZ, RZ, R47 ;  /* 0x000000ffff0e7224 */ /* 0x000fe400078e002f */
[----:B------:R-:W-:Y:S02]  /*31640*/  IMAD.MOV.U32 R49, RZ, RZ, R58 ;  /* 0x000000ffff317224 */ /* 0x000fe400078e003a */
[----:B------:R-:W-:Y:S02]  /*31650*/  IMAD.MOV.U32 R47, RZ, RZ, R12 ;  /* 0x000000ffff2f7224 */ /* 0x000fe400078e000c */
.L_x_63892:
[----:B------:R-:W-:Y:S05]  /*31660*/  BSYNC B1 ;  /* 0x0000000000017941 */ /* 0x000fea0003800000 */
.L_x_63890:
        /* <DEDUP_REMOVED lines=9> */
.L_x_63894:
[----:B------:R-:W-:Y:S01]  /*31700*/  MOV R56, R13 ;  /* 0x0000000d00387202 */ /* 0x000fe20000000f00 */
[----:B------:R-:W-:Y:S02]  /*31710*/  IMAD.MOV.U32 R12, RZ, RZ, R14 ;  /* 0x000000ffff0c7224 */ /* 0x000fe400078e000e */
[----:B------:R-:W-:Y:S02]  /*31720*/  IMAD.MOV.U32 R13, RZ, RZ, R10 ;  /* 0x000000ffff0d7224 */ /* 0x000fe400078e000a */
[----:B------:R-:W-:Y:S02]  /*31730*/  IMAD.MOV.U32 R14, RZ, RZ, R11 ;  /* 0x000000ffff0e7224 */ /* 0x000fe400078e000b */
.L_x_63895:
[----:B------:R-:W-:Y:S05]  /*31740*/  BSYNC B1 ;  /* 0x0000000000017941 */ /* 0x000fea0003800000 */
.L_x_63893:
        /* <DEDUP_REMOVED lines=9> */
.L_x_63897:
[----:B------:R-:W-:Y:S01]  /*317e0*/  IMAD.MOV.U32 R11, RZ, RZ, R56 ;  /* 0x000000ffff0b7224 */ /* 0x000fe200078e0038 */
[----:B------:R-:W-:Y:S01]  /*317f0*/  MOV R10, R12 ;  /* 0x0000000c000a7202 */ /* 0x000fe20000000f00 */
[----:B------:R-:W-:Y:S02]  /*31800*/  IMAD.MOV.U32 R56, RZ, RZ, R53 ;  /* 0x000000ffff387224 */ /* 0x000fe400078e0035 */
[----:B------:R-:W-:Y:S02]  /*31810*/  IMAD.MOV.U32 R12, RZ, RZ, R9 ;  /* 0x000000ffff0c7224 */ /* 0x000fe400078e0009 */
.L_x_63898:
[----:B------:R-:W-:Y:S05]  /*31820*/  BSYNC B1 ;  /* 0x0000000000017941 */ /* 0x000fea0003800000 */
.L_x_63896:
        /* <DEDUP_REMOVED lines=9> */
.L_x_63900:
[----:B------:R-:W-:Y:S01]  /*318c0*/  IMAD.MOV.U32 R58, RZ, RZ, R11 ;  /* 0x000000ffff3a7224 */ /* 0x000fe200078e000b */
[----:B------:R-:W-:Y:S01]  /*318d0*/  MOV R11, R8 ;  /* 0x00000008000b7202 */ /* 0x000fe20000000f00 */
[----:B------:R-:W-:Y:S02]  /*318e0*/  IMAD.MOV.U32 R9, RZ, RZ, R10 ;  /* 0x000000ffff097224 */ /* 0x000fe400078e000a */
[----:B------:R-:W-:Y:S02]  /*318f0*/  IMAD.MOV.U32 R10, RZ, RZ, R7 ;  /* 0x000000ffff0a7224 */ /* 0x000fe400078e0007 */
.L_x_63901:
[----:B------:R-:W-:Y:S05]  /*31900*/  BSYNC B1 ;  /* 0x0000000000017941 */ /* 0x000fea0003800000 */
.L_x_63899:
        /* <DEDUP_REMOVED lines=9> */
.L_x_63903:
[----:B------:R-:W-:Y:S02]  /*319a0*/  IMAD.MOV.U32 R8, RZ, RZ, R58 ;  /* 0x000000ffff087224 */ /* 0x000fe400078e003a */
[----:B------:R-:W-:Y:S01]  /*319b0*/  IMAD.MOV.U32 R7, RZ, RZ, R9 ;  /* 0x000000ffff077224 */ /* 0x000fe200078e0009 */
[----:B------:R-:W-:Y:S01]  /*319c0*/  MOV R9, R6 ;  /* 0x0000000600097202 */ /* 0x000fe20000000f00 */
[----:B------:R-:W-:Y:S02]  /*319d0*/  IMAD.MOV.U32 R58, RZ, RZ, R55 ;  /* 0x000000ffff3a7224 */ /* 0x000fe400078e0037 */
.L_x_63904:
[----:B------:R-:W-:Y:S05]  /*319e0*/  BSYNC B1 ;  /* 0x0000000000017941 */ /* 0x000fea0003800000 */
.L_x_63902:
        /* <DEDUP_REMOVED lines=16> */
.L_x_63906:
[----:B------:R-:W-:Y:S01]  /*31af0*/  IMAD.MOV.U32 R40, RZ, RZ, R57 ;  /* 0x000000ffff287224 */ /* 0x000fe200078e0039 */
[----:B------:R-:W-:Y:S01]  /*31b00*/  MOV R57, R42 ;  /* 0x0000002a00397202 */ /* 0x000fe20000000f00 */
[----:B------:R-:W-:Y:S02]  /*31b10*/  IMAD.MOV.U32 R6, RZ, RZ, R15 ;  /* 0x000000ffff067224 */ /* 0x000fe400078e000f */
[----:B------:R-:W-:Y:S02]  /*31b20*/  IMAD.MOV.U32 R15, RZ, RZ, R4 ;  /* 0x000000ffff0f7224 */ /* 0x000fe400078e0004 */
.L_x_63907:
[----:B------:R-:W-:Y:S05]  /*31b30*/  BSYNC B1 ;  /* 0x0000000000017941 */ /* 0x000fea0003800000 */
.L_x_63905:
        /* <DEDUP_REMOVED lines=9> */
.L_x_63909:
[----:B------:R-:W-:Y:S02]  /*31bd0*/  IMAD.MOV.U32 R51, RZ, RZ, R40 ;  /* 0x000000ffff337224 */ /* 0x000fe400078e0028 */
[----:B------:R-:W-:Y:S01]  /*31be0*/  IMAD.MOV.U32 R31, RZ, RZ, R6 ;  /* 0x000000ffff1f7224 */ /* 0x000fe200078e0006 */
[----:B------:R-:W-:Y:S01]  /*31bf0*/  MOV R6, R5 ;  /* 0x0000000500067202 */ /* 0x000fe20000000f00 */
[----:B------:R-:W-:Y:S02]  /*31c00*/  IMAD.MOV.U32 R40, RZ, RZ, R33 ;  /* 0x000000ffff287224 */ /* 0x000fe400078e0021 */
.L_x_63910:
[----:B------:R-:W-:Y:S05]  /*31c10*/  BSYNC B1 ;  /* 0x0000000000017941 */ /* 0x000fea0003800000 */
.L_x_63908:
        /* <DEDUP_REMOVED lines=9> */
.L_x_63912:
[----:B------:R-:W-:Y:S02]  /*31cb0*/  IMAD.MOV.U32 R42, RZ, RZ, R51 ;  /* 0x000000ffff2a7224 */ /* 0x000fe400078e0033 */
[----:B------:R-:W-:Y:S02]  /*31cc0*/  IMAD.MOV.U32 R4, RZ, RZ, R31 ;  /* 0x000000ffff047224 */ /* 0x000fe400078e001f */
[----:B------:R-:W-:Y:S02]  /*31cd0*/  IMAD.MOV.U32 R51, RZ, RZ, R60 ;  /* 0x000000ffff337224 */ /* 0x000fe400078e003c */
[----:B------:R-:W-:Y:S02]  /*31ce0*/  IMAD.MOV.U32 R31, RZ, RZ, R44 ;  /* 0x000000ffff1f7224 */ /* 0x000fe400078e002c */
.L_x_63913:
[----:B------:R-:W-:Y:S05]  /*31cf0*/  BSYNC B1 ;  /* 0x0000000000017941 */ /* 0x000fea0003800000 */
.L_x_63911:
        /* <DEDUP_REMOVED lines=9> */
.L_x_63915:
[----:B------:R-:W-:Y:S02]  /*31d90*/  IMAD.MOV.U32 R33, RZ, RZ, R42 ;  /* 0x000000ffff217224 */ /* 0x000fe400078e002a */
[----:B------:R-:W-:Y:S02]  /*31da0*/  IMAD.MOV.U32 R5, RZ, RZ, R4 ;  /* 0x000000ffff057224 */ /* 0x000fe400078e0004 */
[----:B------:R-:W-:Y:S02]  /*31db0*/  IMAD.MOV.U32 R42, RZ, RZ, R35 ;  /* 0x000000ffff2a7224 */ /* 0x000fe400078e0023 */
[----:B------:R-:W-:Y:S02]  /*31dc0*/  IMAD.MOV.U32 R4, RZ, RZ, R3 ;  /* 0x000000ffff047224 */ /* 0x000fe400078e0003 */
.L_x_63916:
[----:B------:R-:W-:Y:S05]  /*31dd0*/  BSYNC B1 ;  /* 0x0000000000017941 */ /* 0x000fea0003800000 */
.L_x_63914:
        /* <DEDUP_REMOVED lines=9> */
.L_x_63918:
[----:B------:R-:W-:Y:S02]  /*31e70*/  IMAD.MOV.U32 R60, RZ, RZ, R33 ;  /* 0x000000ffff3c7224 */ /* 0x000fe400078e0021 */
[----:B------:R-:W-:Y:S02]  /*31e80*/  IMAD.MOV.U32 R44, RZ, RZ, R5 ;  /* 0x000000ffff2c7224 */ /* 0x000fe400078e0005 */
[----:B------:R-:W-:Y:S02]  /*31e90*/  IMAD.MOV.U32 R33, RZ, RZ, R46 ;  /* 0x000000ffff217224 */ /* 0x000fe400078e002e */
[----:B------:R-:W-:Y:S02]  /*31ea0*/  IMAD.MOV.U32 R5, RZ, RZ, R2 ;  /* 0x000000ffff057224 */ /* 0x000fe400078e0002 */
.L_x_63919:
[----:B------:R-:W-:Y:S05]  /*31eb0*/  BSYNC B1 ;  /* 0x0000000000017941 */ /* 0x000fea0003800000 */
.L_x_63917:
        /* <DEDUP_REMOVED lines=9> */
.L_x_63921:
[----:B------:R-:W-:Y:S01]  /*31f50*/  MOV R35, R60 ;  /* 0x0000003c00237202 */ /* 0x000fe20000000f00 */
[----:B------:R-:W-:Y:S02]  /*31f60*/  IMAD.MOV.U32 R3, RZ, RZ, R44 ;  /* 0x000000ffff037224 */ /* 0x000fe400078e002c */
[----:B------:R-:W-:Y:S02]  /*31f70*/  IMAD.MOV.U32 R60, RZ, RZ, R37 ;  /* 0x000000ffff3c7224 */ /* 0x000fe400078e0025 */
[----:B------:R-:W-:Y:S02]  /*31f80*/  IMAD.MOV.U32 R44, RZ, RZ, R17 ;  /* 0x000000ffff2c7224 */ /* 0x000fe400078e0011 */
.L_x_63922:
[----:B------:R-:W-:Y:S05]  /*31f90*/  BSYNC B1 ;  /* 0x0000000000017941 */ /* 0x000fea0003800000 */
.L_x_63920:
        /* <DEDUP_REMOVED lines=9> */
.L_x_63924:
[----:B------:R-:W-:Y:S01]  /*32030*/  IMAD.MOV.U32 R46, RZ, RZ, R35 ;  /* 0x000000ffff2e7224 */ /* 0x000fe200078e0023 */
[----:B------:R-:W-:Y:S01]  /*32040*/  MOV R2, R3 ;  /* 0x0000000300027202 */ /* 0x000fe20000000f00 */
[----:B------:R-:W-:Y:S02]  /*32050*/  IMAD.MOV.U32 R35, RZ, RZ, R48 ;  /* 0x000000ffff237224 */ /* 0x000fe400078e0030 */
[----:B------:R-:W-:Y:S02]  /*32060*/  IMAD.MOV.U32 R3, RZ, RZ, R16 ;  /* 0x000000ffff037224 */ /* 0x000fe400078e0010 */
.L_x_63925:
[----:B------:R-:W-:Y:S05]  /*32070*/  BSYNC B1 ;  /* 0x0000000000017941 */ /* 0x000fea0003800000 */
.L_x_63923:
        /* <DEDUP_REMOVED lines=9> */
.L_x_63927:
[----:B------:R-:W-:Y:S01]  /*32110*/  IMAD.MOV.U32 R37, RZ, RZ, R46 ;  /* 0x000000ffff257224 */ /* 0x000fe200078e002e */
[----:B------:R-:W-:Y:S01]  /*32120*/  MOV R46, R39 ;  /* 0x00000027002e7202 */ /* 0x000fe20000000f00 */
[----:B------:R-:W-:Y:S02]  /*32130*/  IMAD.MOV.U32 R17, RZ, RZ, R2 ;  /* 0x000000ffff117224 */ /* 0x000fe400078e0002 */
[----:B------:R-:W-:Y:S02]  /*32140*/  IMAD.MOV.U32 R2, RZ, RZ, R19 ;  /* 0x000000ffff027224 */ /* 0x000fe400078e0013 */
.L_x_63928:
[----:B------:R-:W-:Y:S05]  /*32150*/  BSYNC B1 ;  /* 0x0000000000017941 */ /* 0x000fea0003800000 */
.L_x_63926:
        /* <DEDUP_REMOVED lines=9> */
.L_x_63930:
[----:B------:R-:W-:Y:S02]  /*321f0*/  IMAD.MOV.U32 R48, RZ, RZ, R37 ;  /* 0x000000ffff307224 */ /* 0x000fe400078e0025 */
[----:B------:R-:W-:Y:S01]  /*32200*/  IMAD.MOV.U32 R16, RZ, RZ, R17 ;  /* 0x000000ffff107224 */ /* 0x000fe200078e0011 */
[----:B------:R-:W-:Y:S01]  /*32210*/  MOV R17, R18 ;  /* 0x0000001200117202 */ /* 0x000fe20000000f00 */
[----:B------:R-:W-:Y:S02]  /*32220*/  IMAD.MOV.U32 R37, RZ, RZ, R62 ;  /* 0x000000ffff257224 */ /* 0x000fe400078e003e */
.L_x_63931:
[----:B------:R-:W-:Y:S05]  /*32230*/  BSYNC B1 ;  /* 0x0000000000017941 */ /* 0x000fea0003800000 */
.L_x_63929:
        /* <DEDUP_REMOVED lines=9> */
.L_x_63933:
[----:B------:R-:W-:Y:S02]  /*322d0*/  IMAD.MOV.U32 R18, RZ, RZ, R48 ;  /* 0x000000ffff127224 */ /* 0x000fe400078e0030 */
[----:B------:R-:W-:Y:S02]  /*322e0*/  IMAD.MOV.U32 R19, RZ, RZ, R16 ;  /* 0x000000ffff137224 */ /* 0x000fe400078e0010 */
[----:B------:R-:W-:Y:S02]  /*322f0*/  IMAD.MOV.U32 R48, RZ, RZ, R49 ;  /* 0x000000ffff307224 */ /* 0x000fe400078e0031 */
[----:B------:R-:W-:Y:S02]  /*32300*/  IMAD.MOV.U32 R16, RZ, RZ, R47 ;  /* 0x000000ffff107224 */ /* 0x000fe400078e002f */
.L_x_63934:
[----:B------:R-:W-:Y:S05]  /*32310*/  BSYNC B1 ;  /* 0x0000000000017941 */ /* 0x000fea0003800000 */
.L_x_63932:
        /* <DEDUP_REMOVED lines=9> */
.L_x_63936:
[----:B------:R-:W-:Y:S02]  /*323b0*/  IMAD.MOV.U32 R47, RZ, RZ, R18 ;  /* 0x000000ffff2f7224 */ /* 0x000fe400078e0012 */
[----:B------:R-:W-:Y:S02]  /*323c0*/  IMAD.MOV.U32 R39, RZ, RZ, R19 ;  /* 0x000000ffff277224 */ /* 0x000fe400078e0013 */
[----:B------:R-:W-:Y:S02]  /*323d0*/  IMAD.MOV.U32 R18, RZ, RZ, R13 ;  /* 0x000000ffff127224 */ /* 0x000fe400078e000d */
[----:B------:R-:W-:Y:S02]  /*323e0*/  IMAD.MOV.U32 R19, RZ, RZ, R14 ;  /* 0x000000ffff137224 */ /* 0x000fe400078e000e */
.L_x_63937:
[----:B------:R-:W-:Y:S05]  /*323f0*/  BSYNC B1 ;  /* 0x0000000000017941 */ /* 0x000fea0003800000 */
.L_x_63935:
        /* <DEDUP_REMOVED lines=9> */
.L_x_63939:
[----:B------:R-:W-:Y:S02]  /*32490*/  IMAD.MOV.U32 R14, RZ, RZ, R47 ;  /* 0x000000ffff0e7224 */ /* 0x000fe400078e002f */
[----:B------:R-:W-:Y:S02]  /*324a0*/  IMAD.MOV.U32 R13, RZ, RZ, R39 ;  /* 0x000000ffff0d7224 */ /* 0x000fe400078e0027 */
[----:B------:R-:W-:Y:S02]  /*324b0*/  IMAD.MOV.U32 R47, RZ, RZ, R56 ;  /* 0x000000ffff2f7224 */ /* 0x000fe400078e0038 */
[----:B------:R-:W-:Y:S02]  /*324c0*/  IMAD.MOV.U32 R39, RZ, RZ, R12 ;  /* 0x000000ffff277224 */ /* 0x000fe400078e000c */
.L_x_63940:
[----:B------:R-:W-:Y:S05]  /*324d0*/  BSYNC B1 ;  /* 0x0000000000017941 */ /* 0x000fea0003800000 */
.L_x_63938:
        /* <DEDUP_REMOVED lines=9> */
.L_x_63942:
[----:B------:R-:W-:Y:S01]  /*32570*/  MOV R49, R14 ;  /* 0x0000000e00317202 */ /* 0x000fe20000000f00 */
[----:B------:R-:W-:Y:S02]  /*32580*/  IMAD.MOV.U32 R12, RZ, RZ, R13 ;  /* 0x000000ffff0c7224 */ /* 0x000fe400078e000d */
[----:B------:R-:W-:Y:S02]  /*32590*/  IMAD.MOV.U32 R14, RZ, RZ, R11 ;  /* 0x000000ffff0e7224 */ /* 0x000fe400078e000b */
[----:B------:R-:W-:Y:S02]  /*325a0*/  IMAD.MOV.U32 R13, RZ, RZ, R10 ;  /* 0x000000ffff0d7224 */ /* 0x000fe400078e000a */
.L_x_63943:
[----:B------:R-:W-:Y:S05]  /*325b0*/  BSYNC B1 ;  /* 0x0000000000017941 */ /* 0x000fea0003800000 */
.L_x_63941:
        /* <DEDUP_REMOVED lines=9> */
.L_x_63945:
[----:B------:R-:W-:Y:S01]  /*32650*/  IMAD.MOV.U32 R11, RZ, RZ, R49 ;  /* 0x000000ffff0b7224 */ /* 0x000fe200078e0031 */
[----:B------:R-:W-:Y:S01]  /*32660*/  MOV R10, R12 ;  /* 0x0000000c000a7202 */ /* 0x000fe20000000f00 */
[----:B------:R-:W-:Y:S02]  /*32670*/  IMAD.MOV.U32 R49, RZ, RZ, R58 ;  /* 0x000000ffff317224 */ /* 0x000fe400078e003a */
[----:B------:R-:W-:Y:S02]  /*32680*/  IMAD.MOV.U32 R12, RZ, RZ, R9 ;  /* 0x000000ffff0c7224 */ /* 0x000fe400078e0009 */
.L_x_63946:
[----:B------:R-:W-:Y:S05]  /*32690*/  BSYNC B1 ;  /* 0x0000000000017941 */ /* 0x000fea0003800000 */
.L_x_63944:
        /* <DEDUP_REMOVED lines=9> */
.L_x_63948:
[----:B------:R-:W-:Y:S01]  /*32730*/  IMAD.MOV.U32 R53, RZ, RZ, R11 ;  /* 0x000000ffff357224 */ /* 0x000fe200078e000b */
[----:B------:R-:W-:Y:S01]  /*32740*/  MOV R11, R8 ;  /* 0x00000008000b7202 */ /* 0x000fe20000000f00 */
[----:B------:R-:W-:Y:S02]  /*32750*/  IMAD.MOV.U32 R9, RZ, RZ, R10 ;  /* 0x000000ffff097224 */ /* 0x000fe400078e000a */
[----:B------:R-:W-:Y:S02]  /*32760*/  IMAD.MOV.U32 R10, RZ, RZ, R7 ;  /* 0x000000ffff0a7224 */ /* 0x000fe400078e0007 */
.L_x_63949:
[----:B------:R-:W-:Y:S05]  /*32770*/  BSYNC B1 ;  /* 0x0000000000017941 */ /* 0x000fea0003800000 */
.L_x_63947:
        /* <DEDUP_REMOVED lines=16> */
.L_x_63951:
[----:B------:R-:W-:Y:S01]  /*32880*/  IMAD.MOV.U32 R38, RZ, RZ, R57 ;  /* 0x000000ffff267224 */ /* 0x000fe200078e0039 */
[----:B------:R-:W-:Y:S01]  /*32890*/  MOV R8, R15 ;  /* 0x0000000f00087202 */ /* 0x000fe20000000f00 */
[----:B------:R-:W-:Y:S02]  /*328a0*/  IMAD.MOV.U32 R57, RZ, RZ, R40 ;  /* 0x000000ffff397224 */ /* 0x000fe400078e0028 */
[----:B------:R-:W-:Y:S02]  /*328b0*/  IMAD.MOV.U32 R15, RZ, RZ, R6 ;  /* 0x000000ffff0f7224 */ /* 0x000fe400078e0006 */
.L_x_63952:
[----:B------:R-:W-:Y:S05]  /*328c0*/  BSYNC B1 ;  /* 0x0000000000017941 */ /* 0x000fea0003800000 */
.L_x_63950:
        /* <DEDUP_REMOVED lines=9> */
.L_x_63954:
[----:B------:R-:W-:Y:S01]  /*32960*/  IMAD.MOV.U32 R29, RZ, RZ, R38 ;  /* 0x000000ffff1d7224 */ /* 0x000fe200078e0026 */
[----:B------:R-:W-:Y:S01]  /*32970*/  MOV R38, R51 ;  /* 0x0000003300267202 */ /* 0x000fe20000000f00 */
[----:B------:R-:W-:Y:S02]  /*32980*/  IMAD.MOV.U32 R7, RZ, RZ, R8 ;  /* 0x000000ffff077224 */ /* 0x000fe400078e0008 */
[----:B------:R-:W-:Y:S02]  /*32990*/  IMAD.MOV.U32 R8, RZ, RZ, R31 ;  /* 0x000000ffff087224 */ /* 0x000fe400078e001f */
.L_x_63955:
[----:B------:R-:W-:Y:S05]  /*329a0*/  BSYNC B1 ;  /* 0x0000000000017941 */ /* 0x000fea0003800000 */
.L_x_63953:
        /* <DEDUP_REMOVED lines=9> */
.L_x_63957:
[----:B------:R-:W-:Y:S02]  /*32a40*/  IMAD.MOV.U32 R40, RZ, RZ, R29 ;  /* 0x000000ffff287224 */ /* 0x000fe400078e001d */
[----:B------:R-:W-:Y:S01]  /*32a50*/  IMAD.MOV.U32 R6, RZ, RZ, R7 ;  /* 0x000000ffff067224 */ /* 0x000fe200078e0007 */
[----:B------:R-:W-:Y:S01]  /*32a60*/  MOV R7, R4 ;  /* 0x0000000400077202 */ /* 0x000fe20000000f00 */
[----:B------:R-:W-:Y:S02]  /*32a70*/  IMAD.MOV.U32 R29, RZ, RZ, R42 ;  /* 0x000000ffff1d7224 */ /* 0x000fe400078e002a */
.L_x_63958:
[----:B------:R-:W-:Y:S05]  /*32a80*/  BSYNC B1 ;  /* 0x0000000000017941 */ /* 0x000fea0003800000 */
.L_x_63956:
        /* <DEDUP_REMOVED lines=9> */
.L_x_63960:
[----:B------:R-:W-:Y:S02]  /*32b20*/  IMAD.MOV.U32 R51, RZ, RZ, R40 ;  /* 0x000000ffff337224 */ /* 0x000fe400078e0028 */
[----:B------:R-:W-:Y:S02]  /*32b30*/  IMAD.MOV.U32 R31, RZ, RZ, R6 ;  /* 0x000000ffff1f7224 */ /* 0x000fe400078e0006 */
[----:B------:R-:W-:Y:S02]  /*32b40*/  IMAD.MOV.U32 R40, RZ, RZ, R33 ;  /* 0x000000ffff287224 */ /* 0x000fe400078e0021 */
[----:B------:R-:W-:Y:S02]  /*32b50*/  IMAD.MOV.U32 R6, RZ, RZ, R5 ;  /* 0x000000ffff067224 */ /* 0x000fe400078e0005 */
.L_x_63961:
[----:B------:R-:W-:Y:S05]  /*32b60*/  BSYNC B1 ;  /* 0x0000000000017941 */ /* 0x000fea0003800000 */
.L_x_63959:
        /* <DEDUP_REMOVED lines=9> */
.L_x_63963:
[----:B------:R-:W-:Y:S02]  /*32c00*/  IMAD.MOV.U32 R42, RZ, RZ, R51 ;  /* 0x000000ffff2a7224 */ /* 0x000fe400078e0033 */
[----:B------:R-:W-:Y:S02]  /*32c10*/  IMAD.MOV.U32 R4, RZ, RZ, R31 ;  /* 0x000000ffff047224 */ /* 0x000fe400078e001f */
[----:B------:R-:W-:Y:S02]  /*32c20*/  IMAD.MOV.U32 R51, RZ, RZ, R60 ;  /* 0x000000ffff337224 */ /* 0x000fe400078e003c */
[----:B------:R-:W-:Y:S02]  /*32c30*/  IMAD.MOV.U32 R31, RZ, RZ, R44 ;  /* 0x000000ffff1f7224 */ /* 0x000fe400078e002c */
.L_x_63964:
[----:B------:R-:W-:Y:S05]  /*32c40*/  BSYNC B1 ;  /* 0x0000000000017941 */ /* 0x000fea0003800000 */
.L_x_63962:
        /* <DEDUP_REMOVED lines=9> */
.L_x_63966:
[----:B------:R-:W-:Y:S02]  /*32ce0*/  IMAD.MOV.U32 R33, RZ, RZ, R42 ;  /* 0x000000ffff217224 */ /* 0x000fe400078e002a */
[----:B------:R-:W-:Y:S02]  /*32cf0*/  IMAD.MOV.U32 R5, RZ, RZ, R4 ;  /* 0x000000ffff057224 */ /* 0x000fe400078e0004 */
[----:B------:R-:W-:Y:S02]  /*32d00*/  IMAD.MOV.U32 R42, RZ, RZ, R35 ;  /* 0x000000ffff2a7224 */ /* 0x000fe400078e0023 */
[----:B------:R-:W-:Y:S02]  /*32d10*/  IMAD.MOV.U32 R4, RZ, RZ, R3 ;  /* 0x000000ffff047224 */ /* 0x000fe400078e0003 */
.L_x_63967:
[----:B------:R-:W-:Y:S05]  /*32d20*/  BSYNC B1 ;  /* 0x0000000000017941 */ /* 0x000fea0003800000 */
.L_x_63965:
        /* <DEDUP_REMOVED lines=9> */
.L_x_63969:
[----:B------:R-:W-:Y:S01]  /*32dc0*/  MOV R56, R33 ;  /* 0x0000002100387202 */ /* 0x000fe20000000f00 */
[----:B------:R-:W-:Y:S02]  /*32dd0*/  IMAD.MOV.U32 R44, RZ, RZ, R5 ;  /* 0x000000ffff2c7224 */ /* 0x000fe400078e0005 */
[----:B------:R-:W-:Y:S02]  /*32de0*/  IMAD.MOV.U32 R33, RZ, RZ, R46 ;  /* 0x000000ffff217224 */ /* 0x000fe400078e002e */
[----:B------:R-:W-:Y:S02]  /*32df0*/  IMAD.MOV.U32 R5, RZ, RZ, R2 ;  /* 0x000000ffff057224 */ /* 0x000fe400078e0002 */
.L_x_63970:
[----:B------:R-:W-:Y:S05]  /*32e00*/  BSYNC B1 ;  /* 0x0000000000017941 */ /* 0x000fea0003800000 */
.L_x_63968:
        /* <DEDUP_REMOVED lines=9> */
.L_x_63972:
[----:B------:R-:W-:Y:S01]  /*32ea0*/  IMAD.MOV.U32 R35, RZ, RZ, R56 ;  /* 0x000000ffff237224 */ /* 0x000fe200078e0038 */
[----:B------:R-:W-:Y:S01]  /*32eb0*/  MOV R3, R44 ;  /* 0x0000002c00037202 */ /* 0x000fe20000000f00 */
[----:B------:R-:W-:Y:S02]  /*32ec0*/  IMAD.MOV.U32 R56, RZ, RZ, R37 ;  /* 0x000000ffff387224 */ /* 0x000fe400078e0025 */
[----:B------:R-:W-:Y:S02]  /*32ed0*/  IMAD.MOV.U32 R44, RZ, RZ, R17 ;  /* 0x000000ffff2c7224 */ /* 0x000fe400078e0011 */
.L_x_63973:
[----:B------:R-:W-:Y:S05]  /*32ee0*/  BSYNC B1 ;  /* 0x0000000000017941 */ /* 0x000fea0003800000 */
.L_x_63971:
        /* <DEDUP_REMOVED lines=9> */
.L_x_63975:
[----:B------:R-:W-:Y:S01]  /*32f80*/  IMAD.MOV.U32 R17, RZ, RZ, R35 ;  /* 0x000000ffff117224 */ /* 0x000fe200078e0023 */
[----:B------:R-:W-:Y:S01]  /*32f90*/  MOV R35, R48 ;  /* 0x0000003000237202 */ /* 0x000fe20000000f00 */
[----:B------:R-:W-:Y:S02]  /*32fa0*/  IMAD.MOV.U32 R2, RZ, RZ, R3 ;  /* 0x000000ffff027224 */ /* 0x000fe400078e0003 */
[----:B------:R-:W-:Y:S02]  /*32fb0*/  IMAD.MOV.U32 R3, RZ, RZ, R16 ;  /* 0x000000ffff037224 */ /* 0x000fe400078e0010 */
.L_x_63976:
[----:B------:R-:W-:Y:S05]  /*32fc0*/  BSYNC B1 ;  /* 0x0000000000017941 */ /* 0x000fea0003800000 */
.L_x_63974:
        /* <DEDUP_REMOVED lines=9> */
.L_x_63978:
[----:B------:R-:W-:Y:S02]  /*33060*/  IMAD.MOV.U32 R46, RZ, RZ, R17 ;  /* 0x000000ffff2e7224 */ /* 0x000fe400078e0011 */
[----:B------:R-:W-:Y:S01]  /*33070*/  IMAD.MOV.U32 R16, RZ, RZ, R2 ;  /* 0x000000ffff107224 */ /* 0x000fe200078e0002 */
[----:B------:R-:W-:Y:S01]  /*33080*/  MOV R2, R19 ;  /* 0x0000001300027202 */ /* 0x000fe20000000f00 */
[----:B------:R-:W-:Y:S02]  /*33090*/  IMAD.MOV.U32 R17, RZ, RZ, R18 ;  /* 0x000000ffff117224 */ /* 0x000fe400078e0012 */
.L_x_63979:
[----:B------:R-:W-:Y:S05]  /*330a0*/  BSYNC B1 ;  /* 0x0000000000017941 */ /* 0x000fea0003800000 */
.L_x_63977:
        /* <DEDUP_REMOVED lines=9> */
.L_x_63981:
[----:B------:R-:W-:Y:S02]  /*33140*/  IMAD.MOV.U32 R19, RZ, RZ, R46 ;  /* 0x000000ffff137224 */ /* 0x000fe400078e002e */
[----:B------:R-:W-:Y:S02]  /*33150*/  IMAD.MOV.U32 R18, RZ, RZ, R16 ;  /* 0x000000ffff127224 */ /* 0x000fe400078e0010 */
[----:B------:R-:W-:Y:S02]  /*33160*/  IMAD.MOV.U32 R46, RZ, RZ, R47 ;  /* 0x000000ffff2e7224 */ /* 0x000fe400078e002f */
[----:B------:R-:W-:Y:S02]  /*33170*/  IMAD.MOV.U32 R16, RZ, RZ, R39 ;  /* 0x000000ffff107224 */ /* 0x000fe400078e0027 */
.L_x_63982:
[----:B------:R-:W-:Y:S05]  /*33180*/  BSYNC B1 ;  /* 0x0000000000017941 */ /* 0x000fea0003800000 */
.L_x_63980:
        /* <DEDUP_REMOVED lines=9> */
.L_x_63984:
[----:B------:R-:W-:Y:S02]  /*33220*/  IMAD.MOV.U32 R48, RZ, RZ, R19 ;  /* 0x000000ffff307224 */ /* 0x000fe400078e0013 */
[----:B------:R-:W-:Y:S02]  /*33230*/  IMAD.MOV.U32 R37, RZ, RZ, R18 ;  /* 0x000000ffff257224 */ /* 0x000fe400078e0012 */
[----:B------:R-:W-:Y:S02]  /*33240*/  IMAD.MOV.U32 R19, RZ, RZ, R14 ;  /* 0x000000ffff137224 */ /* 0x000fe400078e000e */
[----:B------:R-:W-:Y:S02]  /*33250*/  IMAD.MOV.U32 R18, RZ, RZ, R13 ;  /* 0x000000ffff127224 */ /* 0x000fe400078e000d */
.L_x_63985:
[----:B------:R-:W-:Y:S05]  /*33260*/  BSYNC B1 ;  /* 0x0000000000017941 */ /* 0x000fea0003800000 */
.L_x_63983:
        /* <DEDUP_REMOVED lines=9> */
.L_x_63987:
[----:B------:R-:W-:Y:S02]  /*33300*/  IMAD.MOV.U32 R14, RZ, RZ, R48 ;  /* 0x000000ffff0e7224 */ /* 0x000fe400078e0030 */
[----:B------:R-:W-:Y:S02]  /*33310*/  IMAD.MOV.U32 R13, RZ, RZ, R37 ;  /* 0x000000ffff0d7224 */ /* 0x000fe400078e0025 */
[----:B------:R-:W-:Y:S02]  /*33320*/  IMAD.MOV.U32 R48, RZ, RZ, R49 ;  /* 0x000000ffff307224 */ /* 0x000fe400078e0031 */
[----:B------:R-:W-:Y:S02]  /*33330*/  IMAD.MOV.U32 R37, RZ, RZ, R12 ;  /* 0x000000ffff257224 */ /* 0x000fe400078e000c */
.L_x_63988:
[----:B------:R-:W-:Y:S05]  /*33340*/  BSYNC B1 ;  /* 0x0000000000017941 */ /* 0x000fea0003800000 */
.L_x_63986:
        /* <DEDUP_REMOVED lines=9> */
.L_x_63990:
[----:B------:R-:W-:Y:S01]  /*333e0*/  MOV R58, R14 ;  /* 0x0000000e003a7202 */ /* 0x000fe20000000f00 */
[----:B------:R-:W-:Y:S02]  /*333f0*/  IMAD.MOV.U32 R12, RZ, RZ, R13 ;  /* 0x000000ffff0c7224 */ /* 0x000fe400078e000d */
[----:B------:R-:W-:Y:S02]  /*33400*/  IMAD.MOV.U32 R14, RZ, RZ, R11 ;  /* 0x000000ffff0e7224 */ /* 0x000fe400078e000b */
[----:B------:R-:W-:Y:S02]  /*33410*/  IMAD.MOV.U32 R13, RZ, RZ, R10 ;  /* 0x000000ffff0d7224 */ /* 0x000fe400078e000a */
.L_x_63991:
[----:B------:R-:W-:Y:S05]  /*33420*/  BSYNC B1 ;  /* 0x0000000000017941 */ /* 0x000fea0003800000 */
.L_x_63989:
        /* <DEDUP_REMOVED lines=9> */
.L_x_63993:
[----:B------:R-:W-:Y:S01]  /*334c0*/  IMAD.MOV.U32 R11, RZ, RZ, R58 ;  /* 0x000000ffff0b7224 */ /* 0x000fe200078e003a */
[----:B------:R-:W-:Y:S01]  /*334d0*/  MOV R10, R12 ;  /* 0x0000000c000a7202 */ /* 0x000fe20000000f00 */
[----:B------:R-:W-:Y:S02]  /*334e0*/  IMAD.MOV.U32 R58, RZ, RZ, R53 ;  /* 0x000000ffff3a7224 */ /* 0x000fe400078e0035 */
[----:B------:R-:W-:Y:S02]  /*334f0*/  IMAD.MOV.U32 R12, RZ, RZ, R9 ;  /* 0x000000ffff0c7224 */ /* 0x000fe400078e0009 */
.L_x_63994:
[----:B------:R-:W-:Y:S05]  /*33500*/  BSYNC B1 ;  /* 0x0000000000017941 */ /* 0x000fea0003800000 */
.L_x_63992:
        /* <DEDUP_REMOVED lines=16> */
.L_x_63996:
[----:B------:R-:W-:Y:S01]  /*33610*/  MOV R60, R57 ;  /* 0x00000039003c7202 */ /* 0x000fe20000000f00 */
[----:B------:R-:W-:Y:S02]  /*33620*/  IMAD.MOV.U32 R36, RZ, RZ, R15 ;  /* 0x000000ffff247224 */ /* 0x000fe400078e000f */
[----:B------:R-:W-:Y:S02]  /*33630*/  IMAD.MOV.U32 R57, RZ, RZ, R38 ;  /* 0x000000ffff397224 */ /* 0x000fe400078e0026 */
[----:B------:R-:W-:Y:S02]  /*33640*/  IMAD.MOV.U32 R15, RZ, RZ, R8 ;  /* 0x000000ffff0f7224 */ /* 0x000fe400078e0008 */
.L_x_63997:
[----:B------:R-:W-:Y:S05]  /*33650*/  BSYNC B1 ;  /* 0x0000000000017941 */ /* 0x000fea0003800000 */
.L_x_63995:
        /* <DEDUP_REMOVED lines=9> */
.L_x_63999:
[----:B------:R-:W-:Y:S01]  /*336f0*/  IMAD.MOV.U32 R27, RZ, RZ, R60 ;  /* 0x000000ffff1b7224 */ /* 0x000fe200078e003c */
[----:B------:R-:W-:Y:S01]  /*33700*/  MOV R9, R36 ;  /* 0x0000002400097202 */ /* 0x000fe20000000f00 */
[----:B------:R-:W-:Y:S02]  /*33710*/  IMAD.MOV.U32 R60, RZ, RZ, R29 ;  /* 0x000000ffff3c7224 */ /* 0x000fe400078e001d */
[----:B------:R-:W-:Y:S02]  /*33720*/  IMAD.MOV.U32 R36, RZ, RZ, R7 ;  /* 0x000000ffff247224 */ /* 0x000fe400078e0007 */
.L_x_64000:
[----:B------:R-:W-:Y:S05]  /*33730*/  BSYNC B1 ;  /* 0x0000000000017941 */ /* 0x000fea0003800000 */
.L_x_63998:
        /* <DEDUP_REMOVED lines=9> */
.L_x_64002:
[----:B------:R-:W-:Y:S01]  /*337d0*/  IMAD.MOV.U32 R38, RZ, RZ, R27 ;  /* 0x000000ffff267224 */ /* 0x000fe200078e001b */
[----:B------:R-:W-:Y:S01]  /*337e0*/  MOV R27, R40 ;  /* 0x00000028001b7202 */ /* 0x000fe20000000f00 */
[----:B------:R-:W-:Y:S02]  /*337f0*/  IMAD.MOV.U32 R8, RZ, RZ, R9 ;  /* 0x000000ffff087224 */ /* 0x000fe400078e0009 */
[----:B------:R-:W-:Y:S02]  /*33800*/  IMAD.MOV.U32 R9, RZ, RZ, R6 ;  /* 0x000000ffff097224 */ /* 0x000fe400078e0006 */
.L_x_64003:
[----:B------:R-:W-:Y:S05]  /*33810*/  BSYNC B1 ;  /* 0x0000000000017941 */ /* 0x000fea0003800000 */
.L_x_64001:
        /* <DEDUP_REMOVED lines=9> */
.L_x_64005:
[----:B------:R-:W-:Y:S02]  /*338b0*/  IMAD.MOV.U32 R29, RZ, RZ, R38 ;  /* 0x000000ffff1d7224 */ /* 0x000fe400078e0026 */
[----:B------:R-:W-:Y:S01]  /*338c0*/  IMAD.MOV.U32 R7, RZ, RZ, R8 ;  /* 0x000000ffff077224 */ /* 0x000fe200078e0008 */
[----:B------:R-:W-:Y:S01]  /*338d0*/  MOV R8, R31 ;  /* 0x0000001f00087202 */ /* 0x000fe20000000f00 */
[----:B------:R-:W-:Y:S02]  /*338e0*/  IMAD.MOV.U32 R38, RZ, RZ, R51 ;  /* 0x000000ffff267224 */ /* 0x000fe400078e0033 */
.L_x_64006:
[----:B------:R-:W-:Y:S05]  /*338f0*/  BSYNC B1 ;  /* 0x0000000000017941 */ /* 0x000fea0003800000 */
.L_x_64004:
        /* <DEDUP_REMOVED lines=9> */
.L_x_64008:
[----:B------:R-:W-:Y:S02]  /*33990*/  IMAD.MOV.U32 R40, RZ, RZ, R29 ;  /* 0x000000ffff287224 */ /* 0x000fe400078e001d */
[----:B------:R-:W-:Y:S02]  /*339a0*/  IMAD.MOV.U32 R6, RZ, RZ, R7 ;  /* 0x000000ffff067224 */ /* 0x000fe400078e0007 */
[----:B------:R-:W-:Y:S02]  /*339b0*/  IMAD.MOV.U32 R29, RZ, RZ, R42 ;  /* 0x000000ffff1d7224 */ /* 0x000fe400078e002a */
[----:B------:R-:W-:Y:S02]  /*339c0*/  IMAD.MOV.U32 R7, RZ, RZ, R4 ;  /* 0x000000ffff077224 */ /* 0x000fe400078e0004 */
.L_x_64009:
[----:B------:R-:W-:Y:S05]  /*339d0*/  BSYNC B1 ;  /* 0x0000000000017941 */ /* 0x000fea0003800000 */
.L_x_64007:
        /* <DEDUP_REMOVED lines=9> */
.L_x_64011:
[----:B------:R-:W-:Y:S02]  /*33a70*/  IMAD.MOV.U32 R39, RZ, RZ, R40 ;  /* 0x000000ffff277224 */ /* 0x000fe400078e0028 */
[----:B------:R-:W-:Y:S02]  /*33a80*/  IMAD.MOV.U32 R31, RZ, RZ, R6 ;  /* 0x000000ffff1f7224 */ /* 0x000fe400078e0006 */
[----:B------:R-:W-:Y:S02]  /*33a90*/  IMAD.MOV.U32 R40, RZ, RZ, R33 ;  /* 0x000000ffff287224 */ /* 0x000fe400078e0021 */
[----:B------:R-:W-:Y:S02]  /*33aa0*/  IMAD.MOV.U32 R6, RZ, RZ, R5 ;  /* 0x000000ffff067224 */ /* 0x000fe400078e0005 */
.L_x_64012:
[----:B------:R-:W-:Y:S05]  /*33ab0*/  BSYNC B1 ;  /* 0x0000000000017941 */ /* 0x000fea0003800000 */
.L_x_64010:
        /* <DEDUP_REMOVED lines=9> */
.L_x_64014:
[----:B------:R-:W-:Y:S02]  /*33b50*/  IMAD.MOV.U32 R42, RZ, RZ, R39 ;  /* 0x000000ffff2a7224 */ /* 0x000fe400078e0027 */
[----:B------:R-:W-:Y:S02]  /*33b60*/  IMAD.MOV.U32 R4, RZ, RZ, R31 ;  /* 0x000000ffff047224 */ /* 0x000fe400078e001f */
[----:B------:R-:W-:Y:S02]  /*33b70*/  IMAD.MOV.U32 R39, RZ, RZ, R56 ;  /* 0x000000ffff277224 */ /* 0x000fe400078e0038 */
[----:B------:R-:W-:Y:S02]  /*33b80*/  IMAD.MOV.U32 R31, RZ, RZ, R44 ;  /* 0x000000ffff1f7224 */ /* 0x000fe400078e002c */
.L_x_64015:
[----:B------:R-:W-:Y:S05]  /*33b90*/  BSYNC B1 ;  /* 0x0000000000017941 */ /* 0x000fea0003800000 */
.L_x_64013:
        /* <DEDUP_REMOVED lines=9> */
.L_x_64017:
[----:B------:R-:W-:Y:S01]  /*33c30*/  MOV R44, R42 ;  /* 0x0000002a002c7202 */ /* 0x000fe20000000f00 */
[----:B------:R-:W-:Y:S02]  /*33c40*/  IMAD.MOV.U32 R5, RZ, RZ, R4 ;  /* 0x000000ffff057224 */ /* 0x000fe400078e0004 */
[----:B------:R-:W-:Y:S02]  /*33c50*/  IMAD.MOV.U32 R42, RZ, RZ, R35 ;  /* 0x000000ffff2a7224 */ /* 0x000fe400078e0023 */
[----:B------:R-:W-:Y:S02]  /*33c60*/  IMAD.MOV.U32 R4, RZ, RZ, R3 ;  /* 0x000000ffff047224 */ /* 0x000fe400078e0003 */
.L_x_64018:
[----:B------:R-:W-:Y:S05]  /*33c70*/  BSYNC B1 ;  /* 0x0000000000017941 */ /* 0x000fea0003800000 */
.L_x_64016:
        /* <DEDUP_REMOVED lines=9> */
.L_x_64020:
[----:B------:R-:W-:Y:S01]  /*33d10*/  IMAD.MOV.U32 R33, RZ, RZ, R44 ;  /* 0x000000ffff217224 */ /* 0x000fe200078e002c */
[----:B------:R-:W-:Y:S01]  /*33d20*/  MOV R3, R5 ;  /* 0x0000000500037202 */ /* 0x000fe20000000f00 */
[----:B------:R-:W-:Y:S02]  /*33d30*/  IMAD.MOV.U32 R44, RZ, RZ, R17 ;  /* 0x000000ffff2c7224 */ /* 0x000fe400078e0011 */
[----:B------:R-:W-:Y:S02]  /*33d40*/  IMAD.MOV.U32 R5, RZ, RZ, R2 ;  /* 0x000000ffff057224 */ /* 0x000fe400078e0002 */
.L_x_64021:
[----:B------:R-:W-:Y:S05]  /*33d50*/  BSYNC B1 ;  /* 0x0000000000017941 */ /* 0x000fea0003800000 */
.L_x_64019:
        /* <DEDUP_REMOVED lines=9> */
.L_x_64023:
[----:B------:R-:W-:Y:S01]  /*33df0*/  IMAD.MOV.U32 R2, RZ, RZ, R33 ;  /* 0x000000ffff027224 */ /* 0x000fe200078e0021 */
[----:B------:R-:W-:Y:S01]  /*33e00*/  MOV R33, R46 ;  /* 0x0000002e00217202 */ /* 0x000fe20000000f00 */
[----:B------:R-:W-:Y:S02]  /*33e10*/  IMAD.MOV.U32 R17, RZ, RZ, R3 ;  /* 0x000000ffff117224 */ /* 0x000fe400078e0003 */
[----:B------:R-:W-:Y:S02]  /*33e20*/  IMAD.MOV.U32 R3, RZ, RZ, R16 ;  /* 0x000000ffff037224 */ /* 0x000fe400078e0010 */
.L_x_64024:
[----:B------:R-:W-:Y:S05]  /*33e30*/  BSYNC B1 ;  /* 0x0000000000017941 */ /* 0x000fea0003800000 */
.L_x_64022:
        /* <DEDUP_REMOVED lines=9> */
.L_x_64026:
[----:B------:R-:W-:Y:S02]  /*33ed0*/  IMAD.MOV.U32 R35, RZ, RZ, R2 ;  /* 0x000000ffff237224 */ /* 0x000fe400078e0002 */
[----:B------:R-:W-:Y:S01]  /*33ee0*/  IMAD.MOV.U32 R16, RZ, RZ, R17 ;  /* 0x000000ffff107224 */ /* 0x000fe200078e0011 */
[----:B------:R-:W-:Y:S01]  /*33ef0*/  MOV R17, R18 ;  /* 0x0000001200117202 */ /* 0x000fe20000000f00 */
[----:B------:R-:W-:Y:S02]  /*33f00*/  IMAD.MOV.U32 R2, RZ, RZ, R19 ;  /* 0x000000ffff027224 */ /* 0x000fe400078e0013 */
.L_x_64027:
[----:B------:R-:W-:Y:S05]  /*33f10*/  BSYNC B1 ;  /* 0x0000000000017941 */ /* 0x000fea0003800000 */
.L_x_64025:
        /* <DEDUP_REMOVED lines=9> */
.L_x_64029:
[----:B------:R-:W-:Y:S02]  /*33fb0*/  IMAD.MOV.U32 R19, RZ, RZ, R35 ;  /* 0x000000ffff137224 */ /* 0x000fe400078e0023 */
[----:B------:R-:W-:Y:S02]  /*33fc0*/  IMAD.MOV.U32 R18, RZ, RZ, R16 ;  /* 0x000000ffff127224 */ /* 0x000fe400078e0010 */
[----:B------:R-:W-:Y:S02]  /*33fd0*/  IMAD.MOV.U32 R35, RZ, RZ, R48 ;  /* 0x000000ffff237224 */ /* 0x000fe400078e0030 */
[----:B------:R-:W-:Y:S02]  /*33fe0*/  IMAD.MOV.U32 R16, RZ, RZ, R37 ;  /* 0x000000ffff107224 */ /* 0x000fe400078e0025 */
.L_x_64030:
[----:B------:R-:W-:Y:S05]  /*33ff0*/  BSYNC B1 ;  /* 0x0000000000017941 */ /* 0x000fea0003800000 */
.L_x_64028:
        /* <DEDUP_REMOVED lines=9> */
.L_x_64032:
[----:B------:R-:W-:Y:S02]  /*34090*/  IMAD.MOV.U32 R47, RZ, RZ, R19 ;  /* 0x000000ffff2f7224 */ /* 0x000fe400078e0013 */
[----:B------:R-:W-:Y:S02]  /*340a0*/  IMAD.MOV.U32 R37, RZ, RZ, R18 ;  /* 0x000000ffff257224 */ /* 0x000fe400078e0012 */
[----:B------:R-:W-:Y:S02]  /*340b0*/  IMAD.MOV.U32 R19, RZ, RZ, R14 ;  /* 0x000000ffff137224 */ /* 0x000fe400078e000e */
[----:B------:R-:W-:Y:S02]  /*340c0*/  IMAD.MOV.U32 R18, RZ, RZ, R13 ;  /* 0x000000ffff127224 */ /* 0x000fe400078e000d */
.L_x_64033:
[----:B------:R-:W-:Y:S05]  /*340d0*/  BSYNC B1 ;  /* 0x0000000000017941 */ /* 0x000fea0003800000 */
.L_x_64031:
        /* <DEDUP_REMOVED lines=9> */
.L_x_64035:
[----:B------:R-:W-:Y:S02]  /*34170*/  IMAD.MOV.U32 R14, RZ, RZ, R47 ;  /* 0x000000ffff0e7224 */ /* 0x000fe400078e002f */
[----:B------:R-:W-:Y:S02]  /*34180*/  IMAD.MOV.U32 R13, RZ, RZ, R37 ;  /* 0x000000ffff0d7224 */ /* 0x000fe400078e0025 */
[----:B------:R-:W-:Y:S02]  /*34190*/  IMAD.MOV.U32 R47, RZ, RZ, R58 ;  /* 0x000000ffff2f7224 */ /* 0x000fe400078e003a */
[----:B------:R-:W-:Y:S02]  /*341a0*/  IMAD.MOV.U32 R37, RZ, RZ, R12 ;  /* 0x000000ffff257224 */ /* 0x000fe400078e000c */
.L_x_64036:
[----:B------:R-:W-:Y:S05]  /*341b0*/  BSYNC B1 ;  /* 0x0000000000017941 */ /* 0x000fea0003800000 */
.L_x_64034:
        /* <DEDUP_REMOVED lines=9> */
.L_x_64038:
[----:B------:R-:W-:Y:S01]  /*34250*/  MOV R46, R14 ;  /* 0x0000000e002e7202 */ /* 0x000fe20000000f00 */
[----:B------:R-:W-:Y:S02]  /*34260*/  IMAD.MOV.U32 R12, RZ, RZ, R13 ;  /* 0x000000ffff0c7224 */ /* 0x000fe400078e000d */
[----:B------:R-:W-:Y:S02]  /*34270*/  IMAD.MOV.U32 R14, RZ, RZ, R11 ;  /* 0x000000ffff0e7224 */ /* 0x000fe400078e000b */
[----:B------:R-:W-:Y:S02]  /*34280*/  IMAD.MOV.U32 R13, RZ, RZ, R10 ;  /* 0x000000ffff0d7224 */ /* 0x000fe400078e000a */
.L_x_64039:
[----:B------:R-:W-:Y:S05]  /*34290*/  BSYNC B1 ;  /* 0x0000000000017941 */ /* 0x000fea0003800000 */
.L_x_64037:
        /* <DEDUP_REMOVED lines=16> */
.L_x_64041:
[----:B------:R-:W-:Y:S02]  /*343a0*/  IMAD.MOV.U32 R34, RZ, RZ, R57 ;  /* 0x000000ffff227224 */ /* 0x000fe400078e0039 */
[----:B------:R-:W-:Y:S02]  /*343b0*/  IMAD.MOV.U32 R10, RZ, RZ, R15 ;  /* 0x000000ffff0a7224 */ /* 0x000fe400078e000f */
[----:B------:R-:W-:Y:S02]  /*343c0*/  IMAD.MOV.U32 R57, RZ, RZ, R60 ;  /* 0x000000ffff397224 */ /* 0x000fe400078e003c */
[----:B------:R-:W-:Y:S02]  /*343d0*/  IMAD.MOV.U32 R15, RZ, RZ, R36 ;  /* 0x000000ffff0f7224 */ /* 0x000fe400078e0024 */
.L_x_64042:
[----:B------:R-:W-:Y:S05]  /*343e0*/  BSYNC B1 ;  /* 0x0000000000017941 */ /* 0x000fea0003800000 */
.L_x_64040:
        /* <DEDUP_REMOVED lines=9> */
.L_x_64044:
[----:B------:R-:W-:Y:S01]  /*34480*/  MOV R25, R34 ;  /* 0x0000002200197202 */ /* 0x000fe20000000f00 */
[----:B------:R-:W-:Y:S02]  /*34490*/  IMAD.MOV.U32 R11, RZ, RZ, R10 ;  /* 0x000000ffff0b7224 */ /* 0x000fe400078e000a */
[----:B------:R-:W-:Y:S02]  /*344a0*/  IMAD.MOV.U32 R34, RZ, RZ, R27 ;  /* 0x000000ffff227224 */ /* 0x000fe400078e001b */
[----:B------:R-:W-:Y:S02]  /*344b0*/  IMAD.MOV.U32 R10, RZ, RZ, R9 ;  /* 0x000000ffff0a7224 */ /* 0x000fe400078e0009 */
.L_x_64045:
[----:B------:R-:W-:Y:S05]  /*344c0*/  BSYNC B1 ;  /* 0x0000000000017941 */ /* 0x000fea0003800000 */
.L_x_64043:
        /* <DEDUP_REMOVED lines=9> */
.L_x_64047:
[----:B------:R-:W-:Y:S01]  /*34560*/  IMAD.MOV.U32 R48, RZ, RZ, R25 ;  /* 0x000000ffff307224 */ /* 0x000fe200078e0019 */
[----:B------:R-:W-:Y:S01]  /*34570*/  MOV R36, R11 ;  /* 0x0000000b00247202 */ /* 0x000fe20000000f00 */
[----:B------:R-:W-:Y:S02]  /*34580*/  IMAD.MOV.U32 R25, RZ, RZ, R38 ;  /* 0x000000ffff197224 */ /* 0x000fe400078e0026 */
[----:B------:R-:W-:Y:S02]  /*34590*/  IMAD.MOV.U32 R11, RZ, RZ, R8 ;  /* 0x000000ffff0b7224 */ /* 0x000fe400078e0008 */
.L_x_64048:
[----:B------:R-:W-:Y:S05]  /*345a0*/  BSYNC B1 ;  /* 0x0000000000017941 */ /* 0x000fea0003800000 */
.L_x_64046:
        /* <DEDUP_REMOVED lines=9> */
.L_x_64050:
[----:B------:R-:W-:Y:S01]  /*34640*/  IMAD.MOV.U32 R27, RZ, RZ, R48 ;  /* 0x000000ffff1b7224 */ /* 0x000fe200078e0030 */
[----:B------:R-:W-:Y:S01]  /*34650*/  MOV R48, R29 ;  /* 0x0000001d00307202 */ /* 0x000fe20000000f00 */
[----:B------:R-:W-:Y:S02]  /*34660*/  IMAD.MOV.U32 R9, RZ, RZ, R36 ;  /* 0x000000ffff097224 */ /* 0x000fe400078e0024 */
[----:B------:R-:W-:Y:S02]  /*34670*/  IMAD.MOV.U32 R36, RZ, RZ, R7 ;  /* 0x000000ffff247224 */ /* 0x000fe400078e0007 */
.L_x_64051:
[----:B------:R-:W-:Y:S05]  /*34680*/  BSYNC B1 ;  /* 0x0000000000017941 */ /* 0x000fea0003800000 */
.L_x_64049:
        /* <DEDUP_REMOVED lines=9> */
.L_x_64053:
[----:B------:R-:W-:Y:S02]  /*34720*/  IMAD.MOV.U32 R38, RZ, RZ, R27 ;  /* 0x000000ffff267224 */ /* 0x000fe400078e001b */
[----:B------:R-:W-:Y:S01]  /*34730*/  IMAD.MOV.U32 R8, RZ, RZ, R9 ;  /* 0x000000ffff087224 */ /* 0x000fe200078e0009 */
[----:B------:R-:W-:Y:S01]  /*34740*/  MOV R9, R6 ;  /* 0x0000000600097202 */ /* 0x000fe20000000f00 */
[----:B------:R-:W-:Y:S02]  /*34750*/  IMAD.MOV.U32 R27, RZ, RZ, R40 ;  /* 0x000000ffff1b7224 */ /* 0x000fe400078e0028 */
.L_x_64054:
[----:B------:R-:W-:Y:S05]  /*34760*/  BSYNC B1 ;  /* 0x0000000000017941 */ /* 0x000fea0003800000 */
.L_x_64052:
        /* <DEDUP_REMOVED lines=9> */
.L_x_64056:
[----:B------:R-:W-:Y:S02]  /*34800*/  IMAD.MOV.U32 R29, RZ, RZ, R38 ;  /* 0x000000ffff1d7224 */ /* 0x000fe400078e0026 */
[----:B------:R-:W-:Y:S02]  /*34810*/  IMAD.MOV.U32 R7, RZ, RZ, R8 ;  /* 0x000000ffff077224 */ /* 0x000fe400078e0008 */
[----:B------:R-:W-:Y:S02]  /*34820*/  IMAD.MOV.U32 R38, RZ, RZ, R39 ;  /* 0x000000ffff267224 */ /* 0x000fe400078e0027 */
[----:B------:R-:W-:Y:S02]  /*34830*/  IMAD.MOV.U32 R8, RZ, RZ, R31 ;  /* 0x000000ffff087224 */ /* 0x000fe400078e001f */
.L_x_64057:
[----:B------:R-:W-:Y:S05]  /*34840*/  BSYNC B1 ;  /* 0x0000000000017941 */ /* 0x000fea0003800000 */
.L_x_64055:
        /* <DEDUP_REMOVED lines=9> */
.L_x_64059:
[----:B------:R-:W-:Y:S02]  /*348e0*/  IMAD.MOV.U32 R31, RZ, RZ, R29 ;  /* 0x000000ffff1f7224 */ /* 0x000fe400078e001d */
[----:B------:R-:W-:Y:S02]  /*348f0*/  IMAD.MOV.U32 R6, RZ, RZ, R7 ;  /* 0x000000ffff067224 */ /* 0x000fe400078e0007 */
[----:B------:R-:W-:Y:S02]  /*34900*/  IMAD.MOV.U32 R29, RZ, RZ, R42 ;  /* 0x000000ffff1d7224 */ /* 0x000fe400078e002a */
[----:B------:R-:W-:Y:S02]  /*34910*/  IMAD.MOV.U32 R7, RZ, RZ, R4 ;  /* 0x000000ffff077224 */ /* 0x000fe400078e0004 */
.L_x_64060:
[----:B------:R-:W-:Y:S05]  /*34920*/  BSYNC B1 ;  /* 0x0000000000017941 */ /* 0x000fea0003800000 */
.L_x_64058:
        /* <DEDUP_REMOVED lines=9> */
.L_x_64062:
[----:B------:R-:W-:Y:S02]  /*349c0*/  IMAD.MOV.U32 R40, RZ, RZ, R31 ;  /* 0x000000ffff287224 */ /* 0x000fe400078e001f */
[----:B------:R-:W-:Y:S02]  /*349d0*/  IMAD.MOV.U32 R4, RZ, RZ, R6 ;  /* 0x000000ffff047224 */ /* 0x000fe400078e0006 */
[----:B------:R-:W-:Y:S02]  /*349e0*/  IMAD.MOV.U32 R31, RZ, RZ, R44 ;  /* 0x000000ffff1f7224 */ /* 0x000fe400078e002c */
[----:B------:R-:W-:Y:S02]  /*349f0*/  IMAD.MOV.U32 R6, RZ, RZ, R5 ;  /* 0x000000ffff067224 */ /* 0x000fe400078e0005 */
.L_x_64063:
[----:B------:R-:W-:Y:S05]  /*34a00*/  BSYNC B1 ;  /* 0x0000000000017941 */ /* 0x000fea0003800000 */
.L_x_64061:
        /* <DEDUP_REMOVED lines=9> */
.L_x_64065:
[----:B------:R-:W-:Y:S01]  /*34aa0*/  MOV R5, R40 ;  /* 0x0000002800057202 */ /* 0x000fe20000000f00 */
[----:B------:R-:W-:Y:S02]  /*34ab0*/  IMAD.MOV.U32 R42, RZ, RZ, R4 ;  /* 0x000000ffff2a7224 */ /* 0x000fe400078e0004 */
[----:B------:R-:W-:Y:S02]  /*34ac0*/  IMAD.MOV.U32 R40, RZ, RZ, R33 ;  /* 0x000000ffff287224 */ /* 0x000fe400078e0021 */
[----:B------:R-:W-:Y:S02]  /*34ad0*/  IMAD.MOV.U32 R4, RZ, RZ, R3 ;  /* 0x000000ffff047224 */ /* 0x000fe400078e0003 */
.L_x_64066:
[----:B------:R-:W-:Y:S05]  /*34ae0*/  BSYNC B1 ;  /* 0x0000000000017941 */ /* 0x000fea0003800000 */
.L_x_64064:
        /* <DEDUP_REMOVED lines=9> */
.L_x_64068:
[----:B------:R-:W-:Y:S01]  /*34b80*/  IMAD.MOV.U32 R44, RZ, RZ, R5 ;  /* 0x000000ffff2c7224 */ /* 0x000fe200078e0005 */
[----:B------:R-:W-:Y:S01]  /*34b90*/  MOV R3, R42 ;  /* 0x0000002a00037202 */ /* 0x000fe20000000f00 */
[----:B------:R-:W-:Y:S02]  /*34ba0*/  IMAD.MOV.U32 R5, RZ, RZ, R2 ;  /* 0x000000ffff057224 */ /* 0x000fe400078e0002 */
[----:B------:R-:W-:Y:S02]  /*34bb0*/  IMAD.MOV.U32 R42, RZ, RZ, R17 ;  /* 0x000000ffff2a7224 */ /* 0x000fe400078e0011 */
.L_x_64069:
[----:B------:R-:W-:Y:S05]  /*34bc0*/  BSYNC B1 ;  /* 0x0000000000017941 */ /* 0x000fea0003800000 */
.L_x_64067:
        /* <DEDUP_REMOVED lines=9> */
.L_x_64071:
[----:B------:R-:W-:Y:S01]  /*34c60*/  IMAD.MOV.U32 R2, RZ, RZ, R44 ;  /* 0x000000ffff027224 */ /* 0x000fe200078e002c */
[----:B------:R-:W-:Y:S01]  /*34c70*/  MOV R44, R35 ;  /* 0x00000023002c7202 */ /* 0x000fe20000000f00 */
[----:B------:R-:W-:Y:S02]  /*34c80*/  IMAD.MOV.U32 R17, RZ, RZ, R3 ;  /* 0x000000ffff117224 */ /* 0x000fe400078e0003 */
[----:B------:R-:W-:Y:S02]  /*34c90*/  IMAD.MOV.U32 R3, RZ, RZ, R16 ;  /* 0x000000ffff037224 */ /* 0x000fe400078e0010 */
.L_x_64072:
[----:B------:R-:W-:Y:S05]  /*34ca0*/  BSYNC B1 ;  /* 0x0000000000017941 */ /* 0x000fea0003800000 */
.L_x_64070:
        /* <DEDUP_REMOVED lines=9> */
.L_x_64074:
[----:B------:R-:W-:Y:S02]  /*34d40*/  IMAD.MOV.U32 R56, RZ, RZ, R2 ;  /* 0x000000ffff387224 */ /* 0x000fe400078e0002 */
[----:B------:R-:W-:Y:S01]  /*34d50*/  IMAD.MOV.U32 R16, RZ, RZ, R17 ;  /* 0x000000ffff107224 */ /* 0x000fe200078e0011 */
[----:B------:R-:W-:Y:S01]  /*34d60*/  MOV R17, R18 ;  /* 0x0000001200117202 */ /* 0x000fe20000000f00 */
[----:B------:R-:W-:Y:S02]  /*34d70*/  IMAD.MOV.U32 R2, RZ, RZ, R19 ;  /* 0x000000ffff027224 */ /* 0x000fe400078e0013 */
.L_x_64075:
[----:B------:R-:W-:Y:S05]  /*34d80*/  BSYNC B1 ;  /* 0x0000000000017941 */ /* 0x000fea0003800000 */
.L_x_64073:
        /* <DEDUP_REMOVED lines=9> */
.L_x_64077:
[----:B------:R-:W-:Y:S02]  /*34e20*/  IMAD.MOV.U32 R19, RZ, RZ, R56 ;  /* 0x000000ffff137224 */ /* 0x000fe400078e0038 */
[----:B------:R-:W-:Y:S02]  /*34e30*/  IMAD.MOV.U32 R18, RZ, RZ, R16 ;  /* 0x000000ffff127224 */ /* 0x000fe400078e0010 */
[----:B------:R-:W-:Y:S02]  /*34e40*/  IMAD.MOV.U32 R56, RZ, RZ, R47 ;  /* 0x000000ffff387224 */ /* 0x000fe400078e002f */
[----:B------:R-:W-:Y:S02]  /*34e50*/  IMAD.MOV.U32 R16, RZ, RZ, R37 ;  /* 0x000000ffff107224 */ /* 0x000fe400078e0025 */
.L_x_64078:
[----:B------:R-:W-:Y:S05]  /*34e60*/  BSYNC B1 ;  /* 0x0000000000017941 */ /* 0x000fea0003800000 */
.L_x_64076:
        /* <DEDUP_REMOVED lines=9> */
.L_x_64080:
[----:B------:R-:W-:Y:S02]  /*34f00*/  IMAD.MOV.U32 R35, RZ, RZ, R19 ;  /* 0x000000ffff237224 */ /* 0x000fe400078e0013 */
[----:B------:R-:W-:Y:S02]  /*34f10*/  IMAD.MOV.U32 R33, RZ, RZ, R18 ;  /* 0x000000ffff217224 */ /* 0x000fe400078e0012 */
[----:B------:R-:W-:Y:S02]  /*34f20*/  IMAD.MOV.U32 R19, RZ, RZ, R14 ;  /* 0x000000ffff137224 */ /* 0x000fe400078e000e */
[----:B------:R-:W-:Y:S02]  /*34f30*/  IMAD.MOV.U32 R18, RZ, RZ, R13 ;  /* 0x000000ffff127224 */ /* 0x000fe400078e000d */
.L_x_64081:
[----:B------:R-:W-:Y:S05]  /*34f40*/  BSYNC B1 ;  /* 0x0000000000017941 */ /* 0x000fea0003800000 */
.L_x_64079:
        /* <DEDUP_REMOVED lines=9> */
.L_x_64083:
[----:B------:R-:W-:Y:S02]  /*34fe0*/  IMAD.MOV.U32 R14, RZ, RZ, R35 ;  /* 0x000000ffff0e7224 */ /* 0x000fe400078e0023 */
[----:B------:R-:W-:Y:S02]  /*34ff0*/  IMAD.MOV.U32 R13, RZ, RZ, R33 ;  /* 0x000000ffff0d7224 */ /* 0x000fe400078e0021 */
[----:B------:R-:W-:Y:S02]  /*35000*/  IMAD.MOV.U32 R35, RZ, RZ, R46 ;  /* 0x000000ffff237224 */ /* 0x000fe400078e002e */
[----:B------:R-:W-:Y:S02]  /*35010*/  IMAD.MOV.U32 R33, RZ, RZ, R12 ;  /* 0x000000ffff217224 */ /* 0x000fe400078e000c */
.L_x_64084:
[----:B------:R-:W-:Y:S05]  /*35020*/  BSYNC B1 ;  /* 0x0000000000017941 */ /* 0x000fea0003800000 */
.L_x_64082:
        /* <DEDUP_REMOVED lines=16> */
.L_x_64086:
[----:B------:R-:W-:Y:S02]  /*35130*/  IMAD.MOV.U32 R32, RZ, RZ, R57 ;  /* 0x000000ffff207224 */ /* 0x000fe400078e0039 */
[----:B------:R-:W-:Y:S02]  /*35140*/  IMAD.MOV.U32 R12, RZ, RZ, R15 ;  /* 0x000000ffff0c7224 */ /* 0x000fe400078e000f */
[----:B------:R-:W-:Y:S02]  /*35150*/  IMAD.MOV.U32 R57, RZ, RZ, R34 ;  /* 0x000000ffff397224 */ /* 0x000fe400078e0022 */
[----:B------:R-:W-:Y:S02]  /*35160*/  IMAD.MOV.U32 R15, RZ, RZ, R10 ;  /* 0x000000ffff0f7224 */ /* 0x000fe400078e000a */
.L_x_64087:
[----:B------:R-:W-:Y:S05]  /*35170*/  BSYNC B1 ;  /* 0x0000000000017941 */ /* 0x000fea0003800000 */
.L_x_64085:
        /* <DEDUP_REMOVED lines=9> */
.L_x_64089:
[----:B------:R-:W-:Y:S02]  /*35210*/  IMAD.MOV.U32 R37, RZ, RZ, R32 ;  /* 0x000000ffff257224 */ /* 0x000fe400078e0020 */
[----:B------:R-:W-:Y:S02]  /*35220*/  IMAD.MOV.U32 R23, RZ, RZ, R12 ;  /* 0x000000ffff177224 */ /* 0x000fe400078e000c */
[----:B------:R-:W-:Y:S02]  /*35230*/  IMAD.MOV.U32 R32, RZ, RZ, R25 ;  /* 0x000000ffff207224 */ /* 0x000fe400078e0019 */
[----:B------:R-:W-:Y:S02]  /*35240*/  IMAD.MOV.U32 R12, RZ, RZ, R11 ;  /* 0x000000ffff0c7224 */ /* 0x000fe400078e000b */
.L_x_64090:
[----:B------:R-:W-:Y:S05]  /*35250*/  BSYNC B1 ;  /* 0x0000000000017941 */ /* 0x000fea0003800000 */
.L_x_64088:
        /* <DEDUP_REMOVED lines=9> */
.L_x_64092:
[----:B------:R-:W-:Y:S01]  /*352f0*/  MOV R34, R37 ;  /* 0x0000002500227202 */ /* 0x000fe20000000f00 */
[----:B------:R-:W-:Y:S02]  /*35300*/  IMAD.MOV.U32 R10, RZ, RZ, R23 ;  /* 0x000000ffff0a7224 */ /* 0x000fe400078e0017 */
[----:B------:R-:W-:Y:S02]  /*35310*/  IMAD.MOV.U32 R37, RZ, RZ, R48 ;  /* 0x000000ffff257224 */ /* 0x000fe400078e0030 */
[----:B------:R-:W-:Y:S02]  /*35320*/  IMAD.MOV.U32 R23, RZ, RZ, R36 ;  /* 0x000000ffff177224 */ /* 0x000fe400078e0024 */
.L_x_64093:
[----:B------:R-:W-:Y:S05]  /*35330*/  BSYNC B1 ;  /* 0x0000000000017941 */ /* 0x000fea0003800000 */
.L_x_64091:
        /* <DEDUP_REMOVED lines=9> */
.L_x_64095:
[----:B------:R-:W-:Y:S01]  /*353d0*/  IMAD.MOV.U32 R25, RZ, RZ, R34 ;  /* 0x000000ffff197224 */ /* 0x000fe200078e0022 */
[----:B------:R-:W-:Y:S01]  /*353e0*/  MOV R11, R10 ;  /* 0x0000000a000b7202 */ /* 0x000fe20000000f00 */
[----:B------:R-:W-:Y:S02]  /*353f0*/  IMAD.MOV.U32 R34, RZ, RZ, R27 ;  /* 0x000000ffff227224 */ /* 0x000fe400078e001b */
[----:B------:R-:W-:Y:S02]  /*35400*/  IMAD.MOV.U32 R10, RZ, RZ, R9 ;  /* 0x000000ffff0a7224 */ /* 0x000fe400078e0009 */
.L_x_64096:
[----:B------:R-:W-:Y:S05]  /*35410*/  BSYNC B1 ;  /* 0x0000000000017941 */ /* 0x000fea0003800000 */
.L_x_64094:
        /* <DEDUP_REMOVED lines=9> */
.L_x_64098:
[----:B------:R-:W-:Y:S01]  /*354b0*/  IMAD.MOV.U32 R46, RZ, RZ, R25 ;  /* 0x000000ffff2e7224 */ /* 0x000fe200078e0019 */
[----:B------:R-:W-:Y:S01]  /*354c0*/  MOV R25, R38 ;  /* 0x0000002600197202 */ /* 0x000fe20000000f00 */
[----:B------:R-:W-:Y:S02]  /*354d0*/  IMAD.MOV.U32 R36, RZ, RZ, R11 ;  /* 0x000000ffff247224 */ /* 0x000fe400078e000b */
[----:B------:R-:W-:Y:S02]  /*354e0*/  IMAD.MOV.U32 R11, RZ, RZ, R8 ;  /* 0x000000ffff0b7224 */ /* 0x000fe400078e0008 */
.L_x_64099:
[----:B------:R-:W-:Y:S05]  /*354f0*/  BSYNC B1 ;  /* 0x0000000000017941 */ /* 0x000fea0003800000 */
.L_x_64097:
        /* <DEDUP_REMOVED lines=9> */
.L_x_64101:
[----:B------:R-:W-:Y:S02]  /*35590*/  IMAD.MOV.U32 R8, RZ, RZ, R46 ;  /* 0x000000ffff087224 */ /* 0x000fe400078e002e */
[----:B------:R-:W-:Y:S01]  /*355a0*/  IMAD.MOV.U32 R9, RZ, RZ, R36 ;  /* 0x000000ffff097224 */ /* 0x000fe200078e0024 */
[----:B------:R-:W-:Y:S01]  /*355b0*/  MOV R36, R7 ;  /* 0x0000000700247202 */ /* 0x000fe20000000f00 */
[----:B------:R-:W-:Y:S02]  /*355c0*/  IMAD.MOV.U32 R46, RZ, RZ, R29 ;  /* 0x000000ffff2e7224 */ /* 0x000fe400078e001d */
.L_x_64102:
[----:B------:R-:W-:Y:S05]  /*355d0*/  BSYNC B1 ;  /* 0x0000000000017941 */ /* 0x000fea0003800000 */
.L_x_64100:
        /* <DEDUP_REMOVED lines=9> */
.L_x_64104:
[----:B------:R-:W-:Y:S02]  /*35670*/  IMAD.MOV.U32 R27, RZ, RZ, R8 ;  /* 0x000000ffff1b7224 */ /* 0x000fe400078e0008 */
[----:B------:R-:W-:Y:S02]  /*35680*/  IMAD.MOV.U32 R7, RZ, RZ, R9 ;  /* 0x000000ffff077224 */ /* 0x000fe400078e0009 */
[----:B------:R-:W-:Y:S02]  /*35690*/  IMAD.MOV.U32 R8, RZ, RZ, R31 ;  /* 0x000000ffff087224 */ /* 0x000fe400078e001f */
[----:B------:R-:W-:Y:S02]  /*356a0*/  IMAD.MOV.U32 R9, RZ, RZ, R6 ;  /* 0x000000ffff097224 */ /* 0x000fe400078e0006 */
.L_x_64105:
[----:B------:R-:W-:Y:S05]  /*356b0*/  BSYNC B1 ;  /* 0x0000000000017941 */ /* 0x000fea0003800000 */
.L_x_64103:
        /* <DEDUP_REMOVED lines=9> */
.L_x_64107:
[----:B------:R-:W-:Y:S02]  /*35750*/  IMAD.MOV.U32 R6, RZ, RZ, R27 ;  /* 0x000000ffff067224 */ /* 0x000fe400078e001b */
[----:B------:R-:W-:Y:S02]  /*35760*/  IMAD.MOV.U32 R29, RZ, RZ, R7 ;  /* 0x000000ffff1d7224 */ /* 0x000fe400078e0007 */
[----:B------:R-:W-:Y:S02]  /*35770*/  IMAD.MOV.U32 R27, RZ, RZ, R40 ;  /* 0x000000ffff1b7224 */ /* 0x000fe400078e0028 */
[----:B------:R-:W-:Y:S02]  /*35780*/  IMAD.MOV.U32 R7, RZ, RZ, R4 ;  /* 0x000000ffff077224 */ /* 0x000fe400078e0004 */
.L_x_64108:
[----:B------:R-:W-:Y:S05]  /*35790*/  BSYNC B1 ;  /* 0x0000000000017941 */ /* 0x000fea0003800000 */
.L_x_64106:
        /* <DEDUP_REMOVED lines=9> */
.L_x_64110:
[----:B------:R-:W-:Y:S02]  /*35830*/  IMAD.MOV.U32 R31, RZ, RZ, R6 ;  /* 0x000000ffff1f7224 */ /* 0x000fe400078e0006 */
[----:B------:R-:W-:Y:S02]  /*35840*/  IMAD.MOV.U32 R4, RZ, RZ, R29 ;  /* 0x000000ffff047224 */ /* 0x000fe400078e001d */
[----:B------:R-:W-:Y:S02]  /*35850*/  IMAD.MOV.U32 R6, RZ, RZ, R5 ;  /* 0x000000ffff067224 */ /* 0x000fe400078e0005 */
[----:B------:R-:W-:Y:S02]  /*35860*/  IMAD.MOV.U32 R29, RZ, RZ, R42 ;  /* 0x000000ffff1d7224 */ /* 0x000fe400078e002a */
.L_x_64111:
[----:B------:R-:W-:Y:S05]  /*35870*/  BSYNC B1 ;  /* 0x0000000000017941 */ /* 0x000fea0003800000 */
.L_x_64109:
        /* <DEDUP_REMOVED lines=9> */
.L_x_64113:
[----:B------:R-:W-:Y:S01]  /*35910*/  MOV R5, R31 ;  /* 0x0000001f00057202 */ /* 0x000fe20000000f00 */
[----:B------:R-:W-:Y:S02]  /*35920*/  IMAD.MOV.U32 R38, RZ, RZ, R4 ;  /* 0x000000ffff267224 */ /* 0x000fe400078e0004 */
[----:B------:R-:W-:Y:S02]  /*35930*/  IMAD.MOV.U32 R31, RZ, RZ, R44 ;  /* 0x000000ffff1f7224 */ /* 0x000fe400078e002c */
[----:B------:R-:W-:Y:S02]  /*35940*/  IMAD.MOV.U32 R4, RZ, RZ, R3 ;  /* 0x000000ffff047224 */ /* 0x000fe400078e0003 */
.L_x_64114:
[----:B------:R-:W-:Y:S05]  /*35950*/  BSYNC B1 ;  /* 0x0000000000017941 */ /* 0x000fea0003800000 */
.L_x_64112:
        /* <DEDUP_REMOVED lines=9> */
.L_x_64116:
[----:B------:R-:W-:Y:S01]  /*359f0*/  IMAD.MOV.U32 R39, RZ, RZ, R5 ;  /* 0x000000ffff277224 */ /* 0x000fe200078e0005 */
[----:B------:R-:W-:Y:S01]  /*35a00*/  MOV R3, R38 ;  /* 0x0000002600037202 */ /* 0x000fe20000000f00 */
[----:B------:R-:W-:Y:S02]  /*35a10*/  IMAD.MOV.U32 R5, RZ, RZ, R2 ;  /* 0x000000ffff057224 */ /* 0x000fe400078e0002 */
[----:B------:R-:W-:Y:S02]  /*35a20*/  IMAD.MOV.U32 R38, RZ, RZ, R17 ;  /* 0x000000ffff267224 */ /* 0x000fe400078e0011 */
.L_x_64117:
[----:B------:R-:W-:Y:S05]  /*35a30*/  BSYNC B1 ;  /* 0x0000000000017941 */ /* 0x000fea0003800000 */
.L_x_64115:
        /* <DEDUP_REMOVED lines=9> */
.L_x_64119:
[----:B------:R-:W-:Y:S01]  /*35ad0*/  IMAD.MOV.U32 R2, RZ, RZ, R39 ;  /* 0x000000ffff027224 */ /* 0x000fe200078e0027 */
[----:B------:R-:W-:Y:S01]  /*35ae0*/  MOV R39, R56 ;  /* 0x0000003800277202 */ /* 0x000fe20000000f00 */
[----:B------:R-:W-:Y:S02]  /*35af0*/  IMAD.MOV.U32 R17, RZ, RZ, R3 ;  /* 0x000000ffff117224 */ /* 0x000fe400078e0003 */
[----:B------:R-:W-:Y:S02]  /*35b00*/  IMAD.MOV.U32 R3, RZ, RZ, R16 ;  /* 0x000000ffff037224 */ /* 0x000fe400078e0010 */
.L_x_64120:
[----:B------:R-:W-:Y:S05]  /*35b10*/  BSYNC B1 ;  /* 0x0000000000017941 */ /* 0x000fea0003800000 */
.L_x_64118:
        /* <DEDUP_REMOVED lines=9> */
.L_x_64122:
[----:B------:R-:W-:Y:S02]  /*35bb0*/  IMAD.MOV.U32 R40, RZ, RZ, R2 ;  /* 0x000000ffff287224 */ /* 0x000fe400078e0002 */
[----:B------:R-:W-:Y:S01]  /*35bc0*/  IMAD.MOV.U32 R16, RZ, RZ, R17 ;  /* 0x000000ffff107224 */ /* 0x000fe200078e0011 */
[----:B------:R-:W-:Y:S01]  /*35bd0*/  MOV R17, R18 ;  /* 0x0000001200117202 */ /* 0x000fe20000000f00 */
[----:B------:R-:W-:Y:S02]  /*35be0*/  IMAD.MOV.U32 R2, RZ, RZ, R19 ;  /* 0x000000ffff027224 */ /* 0x000fe400078e0013 */
.L_x_64123:
[----:B------:R-:W-:Y:S05]  /*35bf0*/  BSYNC B1 ;  /* 0x0000000000017941 */ /* 0x000fea0003800000 */
.L_x_64121:
        /* <DEDUP_REMOVED lines=9> */
.L_x_64125:
[----:B------:R-:W-:Y:S02]  /*35c90*/  IMAD.MOV.U32 R19, RZ, RZ, R40 ;  /* 0x000000ffff137224 */ /* 0x000fe400078e0028 */
[----:B------:R-:W-:Y:S02]  /*35ca0*/  IMAD.MOV.U32 R18, RZ, RZ, R16 ;  /* 0x000000ffff127224 */ /* 0x000fe400078e0010 */
[----:B------:R-:W-:Y:S02]  /*35cb0*/  IMAD.MOV.U32 R40, RZ, RZ, R35 ;  /* 0x000000ffff287224 */ /* 0x000fe400078e0023 */
[----:B------:R-:W-:Y:S02]  /*35cc0*/  IMAD.MOV.U32 R16, RZ, RZ, R33 ;  /* 0x000000ffff107224 */ /* 0x000fe400078e0021 */
.L_x_64126:
[----:B------:R-:W-:Y:S05]  /*35cd0*/  BSYNC B1 ;  /* 0x0000000000017941 */ /* 0x000fea0003800000 */
.L_x_64124:
        /* <DEDUP_REMOVED lines=9> */
.L_x_64128:
[----:B------:R-:W-:Y:S02]  /*35d70*/  IMAD.MOV.U32 R35, RZ, RZ, R19 ;  /* 0x000000ffff237224 */ /* 0x000fe400078e0013 */
[----:B------:R-:W-:Y:S02]  /*35d80*/  IMAD.MOV.U32 R33, RZ, RZ, R18 ;  /* 0x000000ffff217224 */ /* 0x000fe400078e0012 */
[----:B------:R-:W-:Y:S02]  /*35d90*/  IMAD.MOV.U32 R19, RZ, RZ, R14 ;  /* 0x000000ffff137224 */ /* 0x000fe400078e000e */
[----:B------:R-:W-:Y:S02]  /*35da0*/  IMAD.MOV.U32 R18, RZ, RZ, R13 ;  /* 0x000000ffff127224 */ /* 0x000fe400078e000d */
.L_x_64129:
[----:B------:R-:W-:Y:S05]  /*35db0*/  BSYNC B1 ;  /* 0x0000000000017941 */ /* 0x000fea0003800000 */
.L_x_64127:
        /* <DEDUP_REMOVED lines=16> */
.L_x_64131:
[----:B------:R-:W-:Y:S02]  /*35ec0*/  IMAD.MOV.U32 R30, RZ, RZ, R57 ;  /* 0x000000ffff1e7224 */ /* 0x000fe400078e0039 */
[----:B------:R-:W-:Y:S02]  /*35ed0*/  IMAD.MOV.U32 R14, RZ, RZ, R15 ;  /* 0x000000ffff0e7224 */ /* 0x000fe400078e000f */
[----:B------:R-:W-:Y:S02]  /*35ee0*/  IMAD.MOV.U32 R57, RZ, RZ, R32 ;  /* 0x000000ffff397224 */ /* 0x000fe400078e0020 */
[----:B------:R-:W-:Y:S02]  /*35ef0*/  IMAD.MOV.U32 R15, RZ, RZ, R12 ;  /* 0x000000ffff0f7224 */ /* 0x000fe400078e000c */
.L_x_64132:
[----:B------:R-:W-:Y:S05]  /*35f00*/  BSYNC B1 ;  /* 0x0000000000017941 */ /* 0x000fea0003800000 */
.L_x_64130:
        /* <DEDUP_REMOVED lines=9> */
.L_x_64134:
[----:B------:R-:W-:Y:S02]  /*35fa0*/  IMAD.MOV.U32 R21, RZ, RZ, R30 ;  /* 0x000000ffff157224 */ /* 0x000fe400078e001e */
[----:B------:R-:W-:Y:S02]  /*35fb0*/  IMAD.MOV.U32 R13, RZ, RZ, R14 ;  /* 0x000000ffff0d7224 */ /* 0x000fe400078e000e */
[----:B------:R-:W-:Y:S02]  /*35fc0*/  IMAD.MOV.U32 R30, RZ, RZ, R37 ;  /* 0x000000ffff1e7224 */ /* 0x000fe400078e0025 */
[----:B------:R-:W-:Y:S02]  /*35fd0*/  IMAD.MOV.U32 R14, RZ, RZ, R23 ;  /* 0x000000ffff0e7224 */ /* 0x000fe400078e0017 */
.L_x_64135:
[----:B------:R-:W-:Y:S05]  /*35fe0*/  BSYNC B1 ;  /* 0x0000000000017941 */ /* 0x000fea0003800000 */
.L_x_64133:
        /* <DEDUP_REMOVED lines=9> */
.L_x_64137:
[----:B------:R-:W-:Y:S02]  /*36080*/  IMAD.MOV.U32 R32, RZ, RZ, R21 ;  /* 0x000000ffff207224 */ /* 0x000fe400078e0015 */
[----:B------:R-:W-:Y:S02]  /*36090*/  IMAD.MOV.U32 R12, RZ, RZ, R13 ;  /* 0x000000ffff0c7224 */ /* 0x000fe400078e000d */
[----:B------:R-:W-:Y:S02]  /*360a0*/  IMAD.MOV.U32 R21, RZ, RZ, R34 ;  /* 0x000000ffff157224 */ /* 0x000fe400078e0022 */
[----:B------:R-:W-:Y:S02]  /*360b0*/  IMAD.MOV.U32 R13, RZ, RZ, R10 ;  /* 0x000000ffff0d7224 */ /* 0x000fe400078e000a */
.L_x_64138:
[----:B------:R-:W-:Y:S05]  /*360c0*/  BSYNC B1 ;  /* 0x0000000000017941 */ /* 0x000fea0003800000 */
.L_x_64136:
        /* <DEDUP_REMOVED lines=9> */
.L_x_64140:
[----:B------:R-:W-:Y:S01]  /*36160*/  MOV R37, R32 ;  /* 0x0000002000257202 */ /* 0x000fe20000000f00 */
[----:B------:R-:W-:Y:S02]  /*36170*/  IMAD.MOV.U32 R23, RZ, RZ, R12 ;  /* 0x000000ffff177224 */ /* 0x000fe400078e000c */
[----:B------:R-:W-:Y:S02]  /*36180*/  IMAD.MOV.U32 R32, RZ, RZ, R25 ;  /* 0x000000ffff207224 */ /* 0x000fe400078e0019 */
[----:B------:R-:W-:Y:S02]  /*36190*/  IMAD.MOV.U32 R12, RZ, RZ, R11 ;  /* 0x000000ffff0c7224 */ /* 0x000fe400078e000b */
.L_x_64141:
[----:B------:R-:W-:Y:S05]  /*361a0*/  BSYNC B1 ;  /* 0x0000000000017941 */ /* 0x000fea0003800000 */
.L_x_64139:
        /* <DEDUP_REMOVED lines=9> */
.L_x_64143:
[----:B------:R-:W-:Y:S01]  /*36240*/  IMAD.MOV.U32 R11, RZ, RZ, R37 ;  /* 0x000000ffff0b7224 */ /* 0x000fe200078e0025 */
[----:B------:R-:W-:Y:S01]  /*36250*/  MOV R10, R23 ;  /* 0x00000017000a7202 */ /* 0x000fe20000000f00 */
[----:B------:R-:W-:Y:S02]  /*36260*/  IMAD.MOV.U32 R37, RZ, RZ, R46 ;  /* 0x000000ffff257224 */ /* 0x000fe400078e002e */
[----:B------:R-:W-:Y:S02]  /*36270*/  IMAD.MOV.U32 R23, RZ, RZ, R36 ;  /* 0x000000ffff177224 */ /* 0x000fe400078e0024 */
.L_x_64144:
[----:B------:R-:W-:Y:S05]  /*36280*/  BSYNC B1 ;  /* 0x0000000000017941 */ /* 0x000fea0003800000 */
.L_x_64142:
        /* <DEDUP_REMOVED lines=9> */
.L_x_64146:
[----:B------:R-:W-:Y:S01]  /*36320*/  IMAD.MOV.U32 R36, RZ, RZ, R11 ;  /* 0x000000ffff247224 */ /* 0x000fe200078e000b */
[----:B------:R-:W-:Y:S01]  /*36330*/  MOV R11, R8 ;  /* 0x00000008000b7202 */ /* 0x000fe20000000f00 */
[----:B------:R-:W-:Y:S02]  /*36340*/  IMAD.MOV.U32 R34, RZ, RZ, R10 ;  /* 0x000000ffff227224 */ /* 0x000fe400078e000a */
[----:B------:R-:W-:Y:S02]  /*36350*/  IMAD.MOV.U32 R10, RZ, RZ, R9 ;  /* 0x000000ffff0a7224 */ /* 0x000fe400078e0009 */
.L_x_64147:
[----:B------:R-:W-:Y:S05]  /*36360*/  BSYNC B1 ;  /* 0x0000000000017941 */ /* 0x000fea0003800000 */
.L_x_64145:
        /* <DEDUP_REMOVED lines=9> */
.L_x_64149:
[----:B------:R-:W-:Y:S02]  /*36400*/  IMAD.MOV.U32 R9, RZ, RZ, R36 ;  /* 0x000000ffff097224 */ /* 0x000fe400078e0024 */
[----:B------:R-:W-:Y:S01]  /*36410*/  IMAD.MOV.U32 R8, RZ, RZ, R34 ;  /* 0x000000ffff087224 */ /* 0x000fe200078e0022 */
[----:B------:R-:W-:Y:S01]  /*36420*/  MOV R34, R7 ;  /* 0x0000000700227202 */ /* 0x000fe20000000f00 */
[----:B------:R-:W-:Y:S02]  /*36430*/  IMAD.MOV.U32 R36, RZ, RZ, R27 ;  /* 0x000000ffff247224 */ /* 0x000fe400078e001b */
.L_x_64150:
[----:B------:R-:W-:Y:S05]  /*36440*/  BSYNC B1 ;  /* 0x0000000000017941 */ /* 0x000fea0003800000 */
.L_x_64148:
        /* <DEDUP_REMOVED lines=9> */
.L_x_64152:
[----:B------:R-:W-:Y:S02]  /*364e0*/  IMAD.MOV.U32 R42, RZ, RZ, R9 ;  /* 0x000000ffff2a7224 */ /* 0x000fe400078e0009 */
[----:B------:R-:W-:Y:S02]  /*364f0*/  IMAD.MOV.U32 R7, RZ, RZ, R8 ;  /* 0x000000ffff077224 */ /* 0x000fe400078e0008 */
[----:B------:R-:W-:Y:S02]  /*36500*/  IMAD.MOV.U32 R9, RZ, RZ, R6 ;  /* 0x000000ffff097224 */ /* 0x000fe400078e0006 */
[----:B------:R-:W-:Y:S02]  /*36510*/  IMAD.MOV.U32 R8, RZ, RZ, R29 ;  /* 0x000000ffff087224 */ /* 0x000fe400078e001d */
.L_x_64153:
[----:B------:R-:W-:Y:S05]  /*36520*/  BSYNC B1 ;  /* 0x0000000000017941 */ /* 0x000fea0003800000 */
.L_x_64151:
        /* <DEDUP_REMOVED lines=9> */
.L_x_64155:
[----:B------:R-:W-:Y:S02]  /*365c0*/  IMAD.MOV.U32 R6, RZ, RZ, R42 ;  /* 0x000000ffff067224 */ /* 0x000fe400078e002a */
[----:B------:R-:W-:Y:S02]  /*365d0*/  IMAD.MOV.U32 R25, RZ, RZ, R7 ;  /* 0x000000ffff197224 */ /* 0x000fe400078e0007 */
[----:B------:R-:W-:Y:S02]  /*365e0*/  IMAD.MOV.U32 R42, RZ, RZ, R31 ;  /* 0x000000ffff2a7224 */ /* 0x000fe400078e001f */
[----:B------:R-:W-:Y:S02]  /*365f0*/  IMAD.MOV.U32 R7, RZ, RZ, R4 ;  /* 0x000000ffff077224 */ /* 0x000fe400078e0004 */
.L_x_64156:
[----:B------:R-:W-:Y:S05]  /*36600*/  BSYNC B1 ;  /* 0x0000000000017941 */ /* 0x000fea0003800000 */
.L_x_64154:
        /* <DEDUP_REMOVED lines=9> */
.L_x_64158:
[----:B------:R-:W-:Y:S02]  /*366a0*/  IMAD.MOV.U32 R44, RZ, RZ, R6 ;  /* 0x000000ffff2c7224 */ /* 0x000fe400078e0006 */
[----:B------:R-:W-:Y:S02]  /*366b0*/  IMAD.MOV.U32 R4, RZ, RZ, R25 ;  /* 0x000000ffff047224 */ /* 0x000fe400078e0019 */
[----:B------:R-:W-:Y:S02]  /*366c0*/  IMAD.MOV.U32 R6, RZ, RZ, R5 ;  /* 0x000000ffff067224 */ /* 0x000fe400078e0005 */
[----:B------:R-:W-:Y:S02]  /*366d0*/  IMAD.MOV.U32 R25, RZ, RZ, R38 ;  /* 0x000000ffff197224 */ /* 0x000fe400078e0026 */
.L_x_64159:
[----:B------:R-:W-:Y:S05]  /*366e0*/  BSYNC B1 ;  /* 0x0000000000017941 */ /* 0x000fea0003800000 */
.L_x_64157:
        /* <DEDUP_REMOVED lines=9> */
.L_x_64161:
[----:B------:R-:W-:Y:S01]  /*36780*/  MOV R5, R44 ;  /* 0x0000002c00057202 */ /* 0x000fe20000000f00 */
[----:B------:R-:W-:Y:S02]  /*36790*/  IMAD.MOV.U32 R38, RZ, RZ, R4 ;  /* 0x000000ffff267224 */ /* 0x000fe400078e0004 */
[----:B------:R-:W-:Y:S02]  /*367a0*/  IMAD.MOV.U32 R44, RZ, RZ, R39 ;  /* 0x000000ffff2c7224 */ /* 0x000fe400078e0027 */
[----:B------:R-:W-:Y:S02]  /*367b0*/  IMAD.MOV.U32 R4, RZ, RZ, R3 ;  /* 0x000000ffff047224 */ /* 0x000fe400078e0003 */
.L_x_64162:
[----:B------:R-:W-:Y:S05]  /*367c0*/  BSYNC B1 ;  /* 0x0000000000017941 */ /* 0x000fea0003800000 */
.L_x_64160:
        /* <DEDUP_REMOVED lines=9> */
.L_x_64164:
[----:B------:R-:W-:Y:S01]  /*36860*/  IMAD.MOV.U32 R27, RZ, RZ, R5 ;  /* 0x000000ffff1b7224 */ /* 0x000fe200078e0005 */
[----:B------:R-:W-:Y:S01]  /*36870*/  MOV R3, R38 ;  /* 0x0000002600037202 */ /* 0x000fe20000000f00 */
[----:B------:R-:W-:Y:S02]  /*36880*/  IMAD.MOV.U32 R5, RZ, RZ, R2 ;  /* 0x000000ffff057224 */ /* 0x000fe400078e0002 */
[----:B------:R-:W-:Y:S02]  /*36890*/  IMAD.MOV.U32 R38, RZ, RZ, R17 ;  /* 0x000000ffff267224 */ /* 0x000fe400078e0011 */
.L_x_64165:
[----:B------:R-:W-:Y:S05]  /*368a0*/  BSYNC B1 ;  /* 0x0000000000017941 */ /* 0x000fea0003800000 */
.L_x_64163:
        /* <DEDUP_REMOVED lines=9> */
.L_x_64167:
[----:B------:R-:W-:Y:S01]  /*36940*/  IMAD.MOV.U32 R2, RZ, RZ, R27 ;  /* 0x000000ffff027224 */ /* 0x000fe200078e001b */
[----:B------:R-:W-:Y:S01]  /*36950*/  MOV R27, R40 ;  /* 0x00000028001b7202 */ /* 0x000fe20000000f00 */
[----:B------:R-:W-:Y:S02]  /*36960*/  IMAD.MOV.U32 R17, RZ, RZ, R3 ;  /* 0x000000ffff117224 */ /* 0x000fe400078e0003 */
[----:B------:R-:W-:Y:S02]  /*36970*/  IMAD.MOV.U32 R3, RZ, RZ, R16 ;  /* 0x000000ffff037224 */ /* 0x000fe400078e0010 */
.L_x_64168:
[----:B------:R-:W-:Y:S05]  /*36980*/  BSYNC B1 ;  /* 0x0000000000017941 */ /* 0x000fea0003800000 */
.L_x_64166:
        /* <DEDUP_REMOVED lines=9> */
.L_x_64170:
[----:B------:R-:W-:Y:S02]  /*36a20*/  IMAD.MOV.U32 R40, RZ, RZ, R2 ;  /* 0x000000ffff287224 */ /* 0x000fe400078e0002 */
[----:B------:R-:W-:Y:S01]  /*36a30*/  IMAD.MOV.U32 R16, RZ, RZ, R17 ;  /* 0x000000ffff107224 */ /* 0x000fe200078e0011 */
[----:B------:R-:W-:Y:S01]  /*36a40*/  MOV R17, R18 ;  /* 0x0000001200117202 */ /* 0x000fe20000000f00 */
[----:B------:R-:W-:Y:S02]  /*36a50*/  IMAD.MOV.U32 R2, RZ, RZ, R19 ;  /* 0x000000ffff027224 */ /* 0x000fe400078e0013 */
.L_x_64171:
[----:B------:R-:W-:Y:S05]  /*36a60*/  BSYNC B1 ;  /* 0x0000000000017941 */ /* 0x000fea0003800000 */
.L_x_64169:
        /* <DEDUP_REMOVED lines=9> */
.L_x_64173:
[----:B------:R-:W-:Y:S02]  /*36b00*/  IMAD.MOV.U32 R19, RZ, RZ, R40 ;  /* 0x000000ffff137224 */ /* 0x000fe400078e0028 */
[----:B------:R-:W-:Y:S02]  /*36b10*/  IMAD.MOV.U32 R18, RZ, RZ, R16 ;  /* 0x000000ffff127224 */ /* 0x000fe400078e0010 */
[----:B------:R-:W-:Y:S02]  /*36b20*/  IMAD.MOV.U32 R40, RZ, RZ, R35 ;  /* 0x000000ffff287224 */ /* 0x000fe400078e0023 */
[----:B------:R-:W-:Y:S02]  /*36b30*/  IMAD.MOV.U32 R16, RZ, RZ, R33 ;  /* 0x000000ffff107224 */ /* 0x000fe400078e0021 */
.L_x_64174:
[----:B------:R-:W-:Y:S05]  /*36b40*/  BSYNC B1 ;  /* 0x0000000000017941 */ /* 0x000fea0003800000 */
.L_x_64172:
        /* <DEDUP_REMOVED lines=16> */
.L_x_64176:
[----:B------:R-:W-:Y:S02]  /*36c50*/  IMAD.MOV.U32 R28, RZ, RZ, R57 ;  /* 0x000000ffff1c7224 */ /* 0x000fe400078e0039 */
[----:B------:R-:W-:Y:S01]  /*36c60*/  IMAD.MOV.U32 R46, RZ, RZ, R15 ;  /* 0x000000ffff2e7224 */ /* 0x000fe200078e000f */
[----:B------:R-:W-:Y:S01]  /*36c70*/  MOV R15, R14 ;  /* 0x0000000e000f7202 */ /* 0x000fe20000000f00 */
[----:B------:R-:W-:Y:S02]  /*36c80*/  IMAD.MOV.U32 R57, RZ, RZ, R30 ;  /* 0x000000ffff397224 */ /* 0x000fe400078e001e */
.L_x_64177:
[----:B------:R-:W-:Y:S05]  /*36c90*/  BSYNC B1 ;  /* 0x0000000000017941 */ /* 0x000fea0003800000 */
.L_x_64175:
        /* <DEDUP_REMOVED lines=9> */
.L_x_64179:
[----:B------:R-:W-:Y:S02]  /*36d30*/  IMAD.MOV.U32 R29, RZ, RZ, R28 ;  /* 0x000000ffff1d7224 */ /* 0x000fe400078e001c */
[----:B------:R-:W-:Y:S02]  /*36d40*/  IMAD.MOV.U32 R31, RZ, RZ, R46 ;  /* 0x000000ffff1f7224 */ /* 0x000fe400078e002e */
[----:B------:R-:W-:Y:S02]  /*36d50*/  IMAD.MOV.U32 R28, RZ, RZ, R21 ;  /* 0x000000ffff1c7224 */ /* 0x000fe400078e0015 */
[----:B------:R-:W-:Y:S02]  /*36d60*/  IMAD.MOV.U32 R46, RZ, RZ, R13 ;  /* 0x000000ffff2e7224 */ /* 0x000fe400078e000d */
.L_x_64180:
[----:B------:R-:W-:Y:S05]  /*36d70*/  BSYNC B1 ;  /* 0x0000000000017941 */ /* 0x000fea0003800000 */
.L_x_64178:
        /* <DEDUP_REMOVED lines=9> */
.L_x_64182:
[----:B------:R-:W-:Y:S02]  /*36e10*/  IMAD.MOV.U32 R14, RZ, RZ, R29 ;  /* 0x000000ffff0e7224 */ /* 0x000fe400078e001d */
[----:B------:R-:W-:Y:S02]  /*36e20*/  IMAD.MOV.U32 R30, RZ, RZ, R31 ;  /* 0x000000ffff1e7224 */ /* 0x000fe400078e001f */
[----:B------:R-:W-:Y:S02]  /*36e30*/  IMAD.MOV.U32 R29, RZ, RZ, R32 ;  /* 0x000000ffff1d7224 */ /* 0x000fe400078e0020 */
[----:B------:R-:W-:Y:S02]  /*36e40*/  IMAD.MOV.U32 R31, RZ, RZ, R12 ;  /* 0x000000ffff1f7224 */ /* 0x000fe400078e000c */
.L_x_64183:
[----:B------:R-:W-:Y:S05]  /*36e50*/  BSYNC B1 ;  /* 0x0000000000017941 */ /* 0x000fea0003800000 */
.L_x_64181:
        /* <DEDUP_REMOVED lines=9> */
.L_x_64185:
[----:B------:R-:W-:Y:S02]  /*36ef0*/  IMAD.MOV.U32 R12, RZ, RZ, R14 ;  /* 0x000000ffff0c7224 */ /* 0x000fe400078e000e */
[----:B------:R-:W-:Y:S02]  /*36f00*/  IMAD.MOV.U32 R13, RZ, RZ, R30 ;  /* 0x000000ffff0d7224 */ /* 0x000fe400078e001e */
[----:B------:R-:W-:Y:S02]  /*36f10*/  IMAD.MOV.U32 R14, RZ, RZ, R37 ;  /* 0x000000ffff0e7224 */ /* 0x000fe400078e0025 */
[----:B------:R-:W-:Y:S02]  /*36f20*/  IMAD.MOV.U32 R30, RZ, RZ, R23 ;  /* 0x000000ffff1e7224 */ /* 0x000fe400078e0017 */
.L_x_64186:
[----:B------:R-:W-:Y:S05]  /*36f30*/  BSYNC B1 ;  /* 0x0000000000017941 */ /* 0x000fea0003800000 */
.L_x_64184:
        /* <DEDUP_REMOVED lines=9> */
.L_x_64188:
[----:B------:R-:W-:Y:S01]  /*36fd0*/  MOV R21, R12 ;  /* 0x0000000c00157202 */ /* 0x000fe20000000f00 */
[----:B------:R-:W-:Y:S02]  /*36fe0*/  IMAD.MOV.U32 R23, RZ, RZ, R13 ;  /* 0x000000ffff177224 */ /* 0x000fe400078e000d */
[----:B------:R-:W-:Y:S02]  /*36ff0*/  IMAD.MOV.U32 R12, RZ, RZ, R11 ;  /* 0x000000ffff0c7224 */ /* 0x000fe400078e000b */
[----:B------:R-:W-:Y:S02]  /*37000*/  IMAD.MOV.U32 R13, RZ, RZ, R10 ;  /* 0x000000ffff0d7224 */ /* 0x000fe400078e000a */
.L_x_64189:
[----:B------:R-:W-:Y:S05]  /*37010*/  BSYNC B1 ;  /* 0x0000000000017941 */ /* 0x000fea0003800000 */
.L_x_64187:
        /* <DEDUP_REMOVED lines=9> */
.L_x_64191:
[----:B------:R-:W-:Y:S01]  /*370b0*/  IMAD.MOV.U32 R10, RZ, RZ, R21 ;  /* 0x000000ffff0a7224 */ /* 0x000fe200078e0015 */
[----:B------:R-:W-:Y:S01]  /*370c0*/  MOV R11, R23 ;  /* 0x00000017000b7202 */ /* 0x000fe20000000f00 */
[----:B------:R-:W-:Y:S02]  /*370d0*/  IMAD.MOV.U32 R21, RZ, RZ, R36 ;  /* 0x000000ffff157224 */ /* 0x000fe400078e0024 */
[----:B------:R-:W-:Y:S02]  /*370e0*/  IMAD.MOV.U32 R23, RZ, RZ, R34 ;  /* 0x000000ffff177224 */ /* 0x000fe400078e0022 */
.L_x_64192:
[----:B------:R-:W-:Y:S05]  /*370f0*/  BSYNC B1 ;  /* 0x0000000000017941 */ /* 0x000fea0003800000 */
.L_x_64190:
        /* <DEDUP_REMOVED lines=9> */
.L_x_64194:
[----:B------:R-:W-:Y:S01]  /*37190*/  IMAD.MOV.U32 R33, RZ, RZ, R10 ;  /* 0x000000ffff217224 */ /* 0x000fe200078e000a */
[----:B------:R-:W-:Y:S01]  /*371a0*/  MOV R10, R9 ;  /* 0x00000009000a7202 */ /* 0x000fe20000000f00 */
[----:B------:R-:W-:Y:S02]  /*371b0*/  IMAD.MOV.U32 R32, RZ, RZ, R11 ;  /* 0x000000ffff207224 */ /* 0x000fe400078e000b */
[----:B------:R-:W-:Y:S02]  /*371c0*/  IMAD.MOV.U32 R11, RZ, RZ, R8 ;  /* 0x000000ffff0b7224 */ /* 0x000fe400078e0008 */
.L_x_64195:
[----:B------:R-:W-:Y:S05]  /*371d0*/  BSYNC B1 ;  /* 0x0000000000017941 */ /* 0x000fea0003800000 */
.L_x_64193:
        /* <DEDUP_REMOVED lines=9> */
.L_x_64197:
[----:B------:R-:W-:Y:S02]  /*37270*/  IMAD.MOV.U32 R9, RZ, RZ, R33 ;  /* 0x000000ffff097224 */ /* 0x000fe400078e0021 */
[----:B------:R-:W-:Y:S01]  /*37280*/  IMAD.MOV.U32 R8, RZ, RZ, R32 ;  /* 0x000000ffff087224 */ /* 0x000fe200078e0020 */
[----:B------:R-:W-:Y:S01]  /*37290*/  MOV R32, R7 ;  /* 0x0000000700207202 */ /* 0x000fe20000000f00 */
[----:B------:R-:W-:Y:S02]  /*372a0*/  IMAD.MOV.U32 R33, RZ, RZ, R42 ;  /* 0x000000ffff217224 */ /* 0x000fe400078e002a */
.L_x_64198:
[----:B------:R-:W-:Y:S05]  /*372b0*/  BSYNC B1 ;  /* 0x0000000000017941 */ /* 0x000fea0003800000 */
.L_x_64196:
        /* <DEDUP_REMOVED lines=9> */
.L_x_64200:
[----:B------:R-:W-:Y:S02]  /*37350*/  IMAD.MOV.U32 R7, RZ, RZ, R9 ;  /* 0x000000ffff077224 */ /* 0x000fe400078e0009 */
[----:B------:R-:W-:Y:S02]  /*37360*/  IMAD.MOV.U32 R35, RZ, RZ, R8 ;  /* 0x000000ffff237224 */ /* 0x000fe400078e0008 */
[----:B------:R-:W-:Y:S02]  /*37370*/  IMAD.MOV.U32 R9, RZ, RZ, R6 ;  /* 0x000000ffff097224 */ /* 0x000fe400078e0006 */
[----:B------:R-:W-:Y:S02]  /*37380*/  IMAD.MOV.U32 R8, RZ, RZ, R25 ;  /* 0x000000ffff087224 */ /* 0x000fe400078e0019 */
.L_x_64201:
[----:B------:R-:W-:Y:S05]  /*37390*/  BSYNC B1 ;  /* 0x0000000000017941 */ /* 0x000fea0003800000 */
.L_x_64199:
        /* <DEDUP_REMOVED lines=9> */
.L_x_64203:
[----:B------:R-:W-:Y:S02]  /*37430*/  IMAD.MOV.U32 R6, RZ, RZ, R7 ;  /* 0x000000ffff067224 */ /* 0x000fe400078e0007 */
[----:B------:R-:W-:Y:S02]  /*37440*/  IMAD.MOV.U32 R25, RZ, RZ, R35 ;  /* 0x000000ffff197224 */ /* 0x000fe400078e0023 */
[----:B------:R-:W-:Y:S02]  /*37450*/  IMAD.MOV.U32 R7, RZ, RZ, R44 ;  /* 0x000000ffff077224 */ /* 0x000fe400078e002c */
[----:B------:R-:W-:Y:S02]  /*37460*/  IMAD.MOV.U32 R35, RZ, RZ, R4 ;  /* 0x000000ffff237224 */ /* 0x000fe400078e0004 */
.L_x_64204:
[----:B------:R-:W-:Y:S05]  /*37470*/  BSYNC B1 ;  /* 0x0000000000017941 */ /* 0x000fea0003800000 */
.L_x_64202:
        /* <DEDUP_REMOVED lines=9> */
.L_x_64206:
[----:B------:R-:W-:Y:S02]  /*37510*/  IMAD.MOV.U32 R4, RZ, RZ, R6 ;  /* 0x000000ffff047224 */ /* 0x000fe400078e0006 */
[----:B------:R-:W-:Y:S02]  /*37520*/  IMAD.MOV.U32 R34, RZ, RZ, R25 ;  /* 0x000000ffff227224 */ /* 0x000fe400078e0019 */
[----:B------:R-:W-:Y:S02]  /*37530*/  IMAD.MOV.U32 R6, RZ, RZ, R5 ;  /* 0x000000ffff067224 */ /* 0x000fe400078e0005 */
[----:B------:R-:W-:Y:S02]  /*37540*/  IMAD.MOV.U32 R25, RZ, RZ, R38 ;  /* 0x000000ffff197224 */ /* 0x000fe400078e0026 */
.L_x_64207:
[----:B------:R-:W-:Y:S05]  /*37550*/  BSYNC B1 ;  /* 0x0000000000017941 */ /* 0x000fea0003800000 */
.L_x_64205:
        /* <DEDUP_REMOVED lines=9> */
.L_x_64209:
[----:B------:R-:W-:Y:S01]  /*375f0*/  MOV R5, R4 ;  /* 0x0000000400057202 */ /* 0x000fe20000000f00 */
[----:B------:R-:W-:Y:S02]  /*37600*/  IMAD.MOV.U32 R36, RZ, RZ, R34 ;  /* 0x000000ffff247224 */ /* 0x000fe400078e0022 */
[----:B------:R-:W-:Y:S02]  /*37610*/  IMAD.MOV.U32 R4, RZ, RZ, R27 ;  /* 0x000000ffff047224 */ /* 0x000fe400078e001b */
[----:B------:R-:W-:Y:S02]  /*37620*/  IMAD.MOV.U32 R34, RZ, RZ, R3 ;  /* 0x000000ffff227224 */ /* 0x000fe400078e0003 */
.L_x_64210:
[----:B------:R-:W-:Y:S05]  /*37630*/  BSYNC B1 ;  /* 0x0000000000017941 */ /* 0x000fea0003800000 */
.L_x_64208:
        /* <DEDUP_REMOVED lines=9> */
.L_x_64212:
[----:B------:R-:W-:Y:S01]  /*376d0*/  IMAD.MOV.U32 R3, RZ, RZ, R5 ;  /* 0x000000ffff037224 */ /* 0x000fe200078e0005 */
[----:B------:R-:W-:Y:S01]  /*376e0*/  MOV R27, R36 ;  /* 0x00000024001b7202 */ /* 0x000fe20000000f00 */
[----:B------:R-:W-:Y:S02]  /*376f0*/  IMAD.MOV.U32 R5, RZ, RZ, R2 ;  /* 0x000000ffff057224 */ /* 0x000fe400078e0002 */
[----:B------:R-:W-:Y:S02]  /*37700*/  IMAD.MOV.U32 R36, RZ, RZ, R17 ;  /* 0x000000ffff247224 */ /* 0x000fe400078e0011 */
.L_x_64213:
[----:B------:R-:W-:Y:S05]  /*37710*/  BSYNC B1 ;  /* 0x0000000000017941 */ /* 0x000fea0003800000 */
.L_x_64211:
        /* <DEDUP_REMOVED lines=9> */
.L_x_64215:
[----:B------:R-:W-:Y:S01]  /*377b0*/  IMAD.MOV.U32 R2, RZ, RZ, R3 ;  /* 0x000000ffff027224 */ /* 0x000fe200078e0003 */
[----:B------:R-:W-:Y:S01]  /*377c0*/  MOV R3, R40 ;  /* 0x0000002800037202 */ /* 0x000fe20000000f00 */
[----:B------:R-:W-:Y:S02]  /*377d0*/  IMAD.MOV.U32 R17, RZ, RZ, R27 ;  /* 0x000000ffff117224 */ /* 0x000fe400078e001b */
[----:B------:R-:W-:Y:S02]  /*377e0*/  IMAD.MOV.U32 R27, RZ, RZ, R16 ;  /* 0x000000ffff1b7224 */ /* 0x000fe400078e0010 */
.L_x_64216:
[----:B------:R-:W-:Y:S05]  /*377f0*/  BSYNC B1 ;  /* 0x0000000000017941 */ /* 0x000fea0003800000 */
.L_x_64214:
        /* <DEDUP_REMOVED lines=9> */
.L_x_64218:
[----:B------:R-:W-:Y:S02]  /*37890*/  IMAD.MOV.U32 R16, RZ, RZ, R2 ;  /* 0x000000ffff107224 */ /* 0x000fe400078e0002 */
[----:B------:R-:W-:Y:S01]  /*378a0*/  IMAD.MOV.U32 R37, RZ, RZ, R17 ;  /* 0x000000ffff257224 */ /* 0x000fe200078e0011 */
[----:B------:R-:W-:Y:S01]  /*378b0*/  MOV R17, R18 ;  /* 0x0000001200117202 */ /* 0x000fe20000000f00 */
[----:B------:R-:W-:Y:S02]  /*378c0*/  IMAD.MOV.U32 R2, RZ, RZ, R19 ;  /* 0x000000ffff027224 */ /* 0x000fe400078e0013 */
.L_x_64219:
[----:B------:R-:W-:Y:S05]  /*378d0*/  BSYNC B1 ;  /* 0x0000000000017941 */ /* 0x000fea0003800000 */
.L_x_64217:
        /* <DEDUP_REMOVED lines=16> */
.L_x_64221:
[----:B------:R-:W-:Y:S01]  /*379e0*/  IMAD.MOV.U32 R18, RZ, RZ, R57 ;  /* 0x000000ffff127224 */ /* 0x000fe200078e0039 */
[----:B------:R-:W-:Y:S01]  /*379f0*/  MOV R57, R28 ;  /* 0x0000001c00397202 */ /* 0x000fe20000000f00 */
[----:B------:R-:W-:Y:S02]  /*37a00*/  IMAD.MOV.U32 R26, RZ, RZ, R15 ;  /* 0x000000ffff1a7224 */ /* 0x000fe400078e000f */
[----:B------:R-:W-:Y:S02]  /*37a10*/  IMAD.MOV.U32 R15, RZ, RZ, R46 ;  /* 0x000000ffff0f7224 */ /* 0x000fe400078e002e */
.L_x_64222:
[----:B------:R-:W-:Y:S05]  /*37a20*/  BSYNC B1 ;  /* 0x0000000000017941 */ /* 0x000fea0003800000 */
.L_x_64220:
        /* <DEDUP_REMOVED lines=9> */
.L_x_64224:
[----:B------:R-:W-:Y:S02]  /*37ac0*/  IMAD.MOV.U32 R19, RZ, RZ, R18 ;  /* 0x000000ffff137224 */ /* 0x000fe400078e0012 */
[----:B------:R-:W-:Y:S01]  /*37ad0*/  IMAD.MOV.U32 R39, RZ, RZ, R26 ;  /* 0x000000ffff277224 */ /* 0x000fe200078e001a */
[----:B------:R-:W-:Y:S01]  /*37ae0*/  MOV R26, R31 ;  /* 0x0000001f001a7202 */ /* 0x000fe20000000f00 */
[----:B------:R-:W-:Y:S02]  /*37af0*/  IMAD.MOV.U32 R18, RZ, RZ, R29 ;  /* 0x000000ffff127224 */ /* 0x000fe400078e001d */
.L_x_64225:
[----:B------:R-:W-:Y:S05]  /*37b00*/  BSYNC B1 ;  /* 0x0000000000017941 */ /* 0x000fea0003800000 */
.L_x_64223:
        /* <DEDUP_REMOVED lines=9> */
.L_x_64227:
[----:B------:R-:W-:Y:S02]  /*37ba0*/  IMAD.MOV.U32 R29, RZ, RZ, R19 ;  /* 0x000000ffff1d7224 */ /* 0x000fe400078e0013 */
[----:B------:R-:W-:Y:S02]  /*37bb0*/  IMAD.MOV.U32 R28, RZ, RZ, R39 ;  /* 0x000000ffff1c7224 */ /* 0x000fe400078e0027 */
[----:B------:R-:W-:Y:S02]  /*37bc0*/  IMAD.MOV.U32 R19, RZ, RZ, R14 ;  /* 0x000000ffff137224 */ /* 0x000fe400078e000e */
[----:B------:R-:W-:Y:S02]  /*37bd0*/  IMAD.MOV.U32 R39, RZ, RZ, R30 ;  /* 0x000000ffff277224 */ /* 0x000fe400078e001e */
.L_x_64228:
[----:B------:R-:W-:Y:S05]  /*37be0*/  BSYNC B1 ;  /* 0x0000000000017941 */ /* 0x000fea0003800000 */
.L_x_64226:
        /* <DEDUP_REMOVED lines=9> */
.L_x_64230:
[----:B------:R-:W-:Y:S02]  /*37c80*/  IMAD.MOV.U32 R14, RZ, RZ, R29 ;  /* 0x000000ffff0e7224 */ /* 0x000fe400078e001d */
[----:B------:R-:W-:Y:S02]  /*37c90*/  IMAD.MOV.U32 R30, RZ, RZ, R28 ;  /* 0x000000ffff1e7224 */ /* 0x000fe400078e001c */
[----:B------:R-:W-:Y:S02]  /*37ca0*/  IMAD.MOV.U32 R29, RZ, RZ, R12 ;  /* 0x000000ffff1d7224 */ /* 0x000fe400078e000c */
[----:B------:R-:W-:Y:S02]  /*37cb0*/  IMAD.MOV.U32 R28, RZ, RZ, R13 ;  /* 0x000000ffff1c7224 */ /* 0x000fe400078e000d */
.L_x_64231:
[----:B------:R-:W-:Y:S05]  /*37cc0*/  BSYNC B1 ;  /* 0x0000000000017941 */ /* 0x000fea0003800000 */
.L_x_64229:
        /* <DEDUP_REMOVED lines=9> */
.L_x_64233:
[----:B------:R-:W-:Y:S02]  /*37d60*/  IMAD.MOV.U32 R13, RZ, RZ, R14 ;  /* 0x000000ffff0d7224 */ /* 0x000fe400078e000e */
[----:B------:R-:W-:Y:S02]  /*37d70*/  IMAD.MOV.U32 R12, RZ, RZ, R30 ;  /* 0x000000ffff0c7224 */ /* 0x000fe400078e001e */
[----:B------:R-:W-:Y:S02]  /*37d80*/  IMAD.MOV.U32 R14, RZ, RZ, R21 ;  /* 0x000000ffff0e7224 */ /* 0x000fe400078e0015 */
[----:B------:R-:W-:Y:S02]  /*37d90*/  IMAD.MOV.U32 R30, RZ, RZ, R23 ;  /* 0x000000ffff1e7224 */ /* 0x000fe400078e0017 */
.L_x_64234:
[----:B------:R-:W-:Y:S05]  /*37da0*/  BSYNC B1 ;  /* 0x0000000000017941 */ /* 0x000fea0003800000 */
.L_x_64232:
        /* <DEDUP_REMOVED lines=9> */
.L_x_64236:
[----:B------:R-:W-:Y:S01]  /*37e40*/  MOV R38, R13 ;  /* 0x0000000d00267202 */ /* 0x000fe20000000f00 */
[----:B------:R-:W-:Y:S02]  /*37e50*/  IMAD.MOV.U32 R21, RZ, RZ, R12 ;  /* 0x000000ffff157224 */ /* 0x000fe400078e000c */
[----:B------:R-:W-:Y:S02]  /*37e60*/  IMAD.MOV.U32 R13, RZ, RZ, R10 ;  /* 0x000000ffff0d7224 */ /* 0x000fe400078e000a */
[----:B------:R-:W-:Y:S02]  /*37e70*/  IMAD.MOV.U32 R12, RZ, RZ, R11 ;  /* 0x000000ffff0c7224 */ /* 0x000fe400078e000b */
.L_x_64237:
[----:B------:R-:W-:Y:S05]  /*37e80*/  BSYNC B1 ;  /* 0x0000000000017941 */ /* 0x000fea0003800000 */
.L_x_64235:
        /* <DEDUP_REMOVED lines=9> */
.L_x_64239:
[----:B------:R-:W-:Y:S01]  /*37f20*/  IMAD.MOV.U32 R10, RZ, RZ, R38 ;  /* 0x000000ffff0a7224 */ /* 0x000fe200078e0026 */
[----:B------:R-:W-:Y:S01]  /*37f30*/  MOV R11, R21 ;  /* 0x00000015000b7202 */ /* 0x000fe20000000f00 */
[----:B------:R-:W-:Y:S02]  /*37f40*/  IMAD.MOV.U32 R38, RZ, RZ, R33 ;  /* 0x000000ffff267224 */ /* 0x000fe400078e0021 */
[----:B------:R-:W-:Y:S02]  /*37f50*/  IMAD.MOV.U32 R21, RZ, RZ, R32 ;  /* 0x000000ffff157224 */ /* 0x000fe400078e0020 */
.L_x_64240:
[----:B------:R-:W-:Y:S05]  /*37f60*/  BSYNC B1 ;  /* 0x0000000000017941 */ /* 0x000fea0003800000 */
.L_x_64238:
        /* <DEDUP_REMOVED lines=9> */
.L_x_64242:
[----:B------:R-:W-:Y:S01]  /*38000*/  IMAD.MOV.U32 R32, RZ, RZ, R10 ;  /* 0x000000ffff207224 */ /* 0x000fe200078e000a */
[----:B------:R-:W-:Y:S01]  /*38010*/  MOV R10, R9 ;  /* 0x00000009000a7202 */ /* 0x000fe20000000f00 */
[----:B------:R-:W-:Y:S02]  /*38020*/  IMAD.MOV.U32 R40, RZ, RZ, R11 ;  /* 0x000000ffff287224 */ /* 0x000fe400078e000b */
[----:B------:R-:W-:Y:S02]  /*38030*/  IMAD.MOV.U32 R11, RZ, RZ, R8 ;  /* 0x000000ffff0b7224 */ /* 0x000fe400078e0008 */
.L_x_64243:
[----:B------:R-:W-:Y:S05]  /*38040*/  BSYNC B1 ;  /* 0x0000000000017941 */ /* 0x000fea0003800000 */
.L_x_64241:
        /* <DEDUP_REMOVED lines=9> */
.L_x_64245:
[----:B------:R-:W-:Y:S02]  /*380e0*/  IMAD.MOV.U32 R9, RZ, RZ, R32 ;  /* 0x000000ffff097224 */ /* 0x000fe400078e0020 */
[----:B------:R-:W-:Y:S01]  /*380f0*/  IMAD.MOV.U32 R8, RZ, RZ, R40 ;  /* 0x000000ffff087224 */ /* 0x000fe200078e0028 */
[----:B------:R-:W-:Y:S01]  /*38100*/  MOV R40, R35 ;  /* 0x0000002300287202 */ /* 0x000fe20000000f00 */
[----:B------:R-:W-:Y:S02]  /*38110*/  IMAD.MOV.U32 R32, RZ, RZ, R7 ;  /* 0x000000ffff207224 */ /* 0x000fe400078e0007 */
.L_x_64246:
[----:B------:R-:W-:Y:S05]  /*38120*/  BSYNC B1 ;  /* 0x0000000000017941 */ /* 0x000fea0003800000 */
.L_x_64244:
        /* <DEDUP_REMOVED lines=9> */
.L_x_64248:
[----:B------:R-:W-:Y:S02]  /*381c0*/  IMAD.MOV.U32 R7, RZ, RZ, R9 ;  /* 0x000000ffff077224 */ /* 0x000fe400078e0009 */
[----:B------:R-:W-:Y:S02]  /*381d0*/  IMAD.MOV.U32 R23, RZ, RZ, R8 ;  /* 0x000000ffff177224 */ /* 0x000fe400078e0008 */
[----:B------:R-:W-:Y:S02]  /*381e0*/  IMAD.MOV.U32 R9, RZ, RZ, R6 ;  /* 0x000000ffff097224 */ /* 0x000fe400078e0006 */
[----:B------:R-:W-:Y:S02]  /*381f0*/  IMAD.MOV.U32 R8, RZ, RZ, R25 ;  /* 0x000000ffff087224 */ /* 0x000fe400078e0019 */
.L_x_64249:
[----:B------:R-:W-:Y:S05]  /*38200*/  BSYNC B1 ;  /* 0x0000000000017941 */ /* 0x000fea0003800000 */
.L_x_64247:
        /* <DEDUP_REMOVED lines=9> */
.L_x_64251:
[----:B------:R-:W-:Y:S02]  /*382a0*/  IMAD.MOV.U32 R6, RZ, RZ, R7 ;  /* 0x000000ffff067224 */ /* 0x000fe400078e0007 */
[----:B------:R-:W-:Y:S02]  /*382b0*/  IMAD.MOV.U32 R25, RZ, RZ, R23 ;  /* 0x000000ffff197224 */ /* 0x000fe400078e0017 */
[----:B------:R-:W-:Y:S02]  /*382c0*/  IMAD.MOV.U32 R7, RZ, RZ, R4 ;  /* 0x000000ffff077224 */ /* 0x000fe400078e0004 */
[----:B------:R-:W-:Y:S02]  /*382d0*/  IMAD.MOV.U32 R23, RZ, RZ, R34 ;  /* 0x000000ffff177224 */ /* 0x000fe400078e0022 */
.L_x_64252:
[----:B------:R-:W-:Y:S05]  /*382e0*/  BSYNC B1 ;  /* 0x0000000000017941 */ /* 0x000fea0003800000 */
.L_x_64250:
        /* <DEDUP_REMOVED lines=9> */
.L_x_64254:
[----:B------:R-:W-:Y:S02]  /*38380*/  IMAD.MOV.U32 R4, RZ, RZ, R6 ;  /* 0x000000ffff047224 */ /* 0x000fe400078e0006 */
[----:B------:R-:W-:Y:S02]  /*38390*/  IMAD.MOV.U32 R34, RZ, RZ, R25 ;  /* 0x000000ffff227224 */ /* 0x000fe400078e0019 */
[----:B------:R-:W-:Y:S02]  /*383a0*/  IMAD.MOV.U32 R6, RZ, RZ, R5 ;  /* 0x000000ffff067224 */ /* 0x000fe400078e0005 */
[----:B------:R-:W-:Y:S02]  /*383b0*/  IMAD.MOV.U32 R25, RZ, RZ, R36 ;  /* 0x000000ffff197224 */ /* 0x000fe400078e0024 */
.L_x_64255:
[----:B------:R-:W-:Y:S05]  /*383c0*/  BSYNC B1 ;  /* 0x0000000000017941 */ /* 0x000fea0003800000 */
.L_x_64253:
        /* <DEDUP_REMOVED lines=9> */
.L_x_64257:
[----:B------:R-:W-:Y:S01]  /*38460*/  MOV R5, R4 ;  /* 0x0000000400057202 */ /* 0x000fe20000000f00 */
[----:B------:R-:W-:Y:S02]  /*38470*/  IMAD.MOV.U32 R36, RZ, RZ, R34 ;  /* 0x000000ffff247224 */ /* 0x000fe400078e0022 */
[----:B------:R-:W-:Y:S02]  /*38480*/  IMAD.MOV.U32 R4, RZ, RZ, R3 ;  /* 0x000000ffff047224 */ /* 0x000fe400078e0003 */
[----:B------:R-:W-:Y:S02]  /*38490*/  IMAD.MOV.U32 R34, RZ, RZ, R27 ;  /* 0x000000ffff227224 */ /* 0x000fe400078e001b */
.L_x_64258:
[----:B------:R-:W-:Y:S05]  /*384a0*/  BSYNC B1 ;  /* 0x0000000000017941 */ /* 0x000fea0003800000 */
.L_x_64256:
        /* <DEDUP_REMOVED lines=9> */
.L_x_64260:
[----:B------:R-:W-:Y:S01]  /*38540*/  IMAD.MOV.U32 R3, RZ, RZ, R5 ;  /* 0x000000ffff037224 */ /* 0x000fe200078e0005 */
[----:B------:R-:W-:Y:S01]  /*38550*/  MOV R42, R36 ;  /* 0x00000024002a7202 */ /* 0x000fe20000000f00 */
[----:B------:R-:W-:Y:S02]  /*38560*/  IMAD.MOV.U32 R5, RZ, RZ, R2 ;  /* 0x000000ffff057224 */ /* 0x000fe400078e0002 */
[----:B------:R-:W-:Y:S02]  /*38570*/  IMAD.MOV.U32 R36, RZ, RZ, R17 ;  /* 0x000000ffff247224 */ /* 0x000fe400078e0011 */
.L_x_64261:
[----:B------:R-:W-:Y:S05]  /*38580*/  BSYNC B1 ;  /* 0x0000000000017941 */ /* 0x000fea0003800000 */
.L_x_64259:
        /* <DEDUP_REMOVED lines=9> */
.L_x_64263:
[----:B------:R-:W-:Y:S01]  /*38620*/  IMAD.MOV.U32 R2, RZ, RZ, R3 ;  /* 0x000000ffff027224 */ /* 0x000fe200078e0003 */
[----:B------:R-:W-:Y:S01]  /*38630*/  MOV R3, R16 ;  /* 0x0000001000037202 */ /* 0x000fe20000000f00 */
[----:B------:R-:W-:Y:S02]  /*38640*/  IMAD.MOV.U32 R17, RZ, RZ, R42 ;  /* 0x000000ffff117224 */ /* 0x000fe400078e002a */
[----:B------:R-:W-:Y:S02]  /*38650*/  IMAD.MOV.U32 R42, RZ, RZ, R37 ;  /* 0x000000ffff2a7224 */ /* 0x000fe400078e0025 */
.L_x_64264:
[----:B------:R-:W-:Y:S05]  /*38660*/  BSYNC B1 ;  /* 0x0000000000017941 */ /* 0x000fea0003800000 */
.L_x_64262:
        /* <DEDUP_REMOVED lines=16> */
.L_x_64266:
[----:B------:R-:W-:Y:S01]  /*38770*/  IMAD.MOV.U32 R16, RZ, RZ, R57 ;  /* 0x000000ffff107224 */ /* 0x000fe200078e0039 */
[----:B------:R-:W-:Y:S01]  /*38780*/  MOV R24, R15 ;  /* 0x0000000f00187202 */ /* 0x000fe20000000f00 */
[----:B------:R-:W-:Y:S02]  /*38790*/  IMAD.MOV.U32 R57, RZ, RZ, R18 ;  /* 0x000000ffff397224 */ /* 0x000fe400078e0012 */
[----:B------:R-:W-:Y:S02]  /*387a0*/  IMAD.MOV.U32 R15, RZ, RZ, R26 ;  /* 0x000000ffff0f7224 */ /* 0x000fe400078e001a */
.L_x_64267:
[----:B------:R-:W-:Y:S05]  /*387b0*/  BSYNC B1 ;  /* 0x0000000000017941 */ /* 0x000fea0003800000 */
.L_x_64265:
        /* <DEDUP_REMOVED lines=9> */
.L_x_64269:
[----:B------:R-:W-:Y:S01]  /*38850*/  IMAD.MOV.U32 R18, RZ, RZ, R16 ;  /* 0x000000ffff127224 */ /* 0x000fe200078e0010 */
[----:B------:R-:W-:Y:S01]  /*38860*/  MOV R16, R19 ;  /* 0x0000001300107202 */ /* 0x000fe20000000f00 */
[----:B------:R-:W-:Y:S02]  /*38870*/  IMAD.MOV.U32 R27, RZ, RZ, R24 ;  /* 0x000000ffff1b7224 */ /* 0x000fe400078e0018 */
[----:B------:R-:W-:Y:S02]  /*38880*/  IMAD.MOV.U32 R24, RZ, RZ, R39 ;  /* 0x000000ffff187224 */ /* 0x000fe400078e0027 */
.L_x_64270:
[----:B------:R-:W-:Y:S05]  /*38890*/  BSYNC B1 ;  /* 0x0000000000017941 */ /* 0x000fea0003800000 */
.L_x_64268:
        /* <DEDUP_REMOVED lines=9> */
.L_x_64272:
[----:B------:R-:W-:Y:S02]  /*38930*/  IMAD.MOV.U32 R19, RZ, RZ, R18 ;  /* 0x000000ffff137224 */ /* 0x000fe400078e0012 */
[----:B------:R-:W-:Y:S01]  /*38940*/  IMAD.MOV.U32 R31, RZ, RZ, R27 ;  /* 0x000000ffff1f7224 */ /* 0x000fe200078e001b */
[----:B------:R-:W-:Y:S01]  /*38950*/  MOV R27, R28 ;  /* 0x0000001c001b7202 */ /* 0x000fe20000000f00 */
[----:B------:R-:W-:Y:S02]  /*38960*/  IMAD.MOV.U32 R18, RZ, RZ, R29 ;  /* 0x000000ffff127224 */ /* 0x000fe400078e001d */
.L_x_64273:
[----:B------:R-:W-:Y:S05]  /*38970*/  BSYNC B1 ;  /* 0x0000000000017941 */ /* 0x000fea0003800000 */
.L_x_64271:
        /* <DEDUP_REMOVED lines=9> */
.L_x_64275:
[----:B------:R-:W-:Y:S02]  /*38a10*/  IMAD.MOV.U32 R26, RZ, RZ, R19 ;  /* 0x000000ffff1a7224 */ /* 0x000fe400078e0013 */
[----:B------:R-:W-:Y:S02]  /*38a20*/  IMAD.MOV.U32 R29, RZ, RZ, R31 ;  /* 0x000000ffff1d7224 */ /* 0x000fe400078e001f */
[----:B------:R-:W-:Y:S02]  /*38a30*/  IMAD.MOV.U32 R19, RZ, RZ, R14 ;  /* 0x000000ffff137224 */ /* 0x000fe400078e000e */
[----:B------:R-:W-:Y:S02]  /*38a40*/  IMAD.MOV.U32 R31, RZ, RZ, R30 ;  /* 0x000000ffff1f7224 */ /* 0x000fe400078e001e */
.L_x_64276:
[----:B------:R-:W-:Y:S05]  /*38a50*/  BSYNC B1 ;  /* 0x0000000000017941 */ /* 0x000fea0003800000 */
.L_x_64274:
        /* <DEDUP_REMOVED lines=9> */
.L_x_64278:
[----:B------:R-:W-:Y:S02]  /*38af0*/  IMAD.MOV.U32 R33, RZ, RZ, R26 ;  /* 0x000000ffff217224 */ /* 0x000fe400078e001a */
[----:B------:R-:W-:Y:S02]  /*38b00*/  IMAD.MOV.U32 R14, RZ, RZ, R29 ;  /* 0x000000ffff0e7224 */ /* 0x000fe400078e001d */
[----:B------:R-:W-:Y:S02]  /*38b10*/  IMAD.MOV.U32 R26, RZ, RZ, R13 ;  /* 0x000000ffff1a7224 */ /* 0x000fe400078e000d */
[----:B------:R-:W-:Y:S02]  /*38b20*/  IMAD.MOV.U32 R29, RZ, RZ, R12 ;  /* 0x000000ffff1d7224 */ /* 0x000fe400078e000c */
.L_x_64279:
[----:B------:R-:W-:Y:S05]  /*38b30*/  BSYNC B1 ;  /* 0x0000000000017941 */ /* 0x000fea0003800000 */
.L_x_64277:
        /* <DEDUP_REMOVED lines=9> */
.L_x_64281:
[----:B------:R-:W-:Y:S02]  /*38bd0*/  IMAD.MOV.U32 R13, RZ, RZ, R33 ;  /* 0x000000ffff0d7224 */ /* 0x000fe400078e0021 */
[----:B------:R-:W-:Y:S02]  /*38be0*/  IMAD.MOV.U32 R12, RZ, RZ, R14 ;  /* 0x000000ffff0c7224 */ /* 0x000fe400078e000e */
[----:B------:R-:W-:Y:S02]  /*38bf0*/  IMAD.MOV.U32 R33, RZ, RZ, R38 ;  /* 0x000000ffff217224 */ /* 0x000fe400078e0026 */
[----:B------:R-:W-:Y:S02]  /*38c00*/  IMAD.MOV.U32 R14, RZ, RZ, R21 ;  /* 0x000000ffff0e7224 */ /* 0x000fe400078e0015 */
.L_x_64282:
[----:B------:R-:W-:Y:S05]  /*38c10*/  BSYNC B1 ;  /* 0x0000000000017941 */ /* 0x000fea0003800000 */
.L_x_64280:
        /* <DEDUP_REMOVED lines=9> */
.L_x_64284:
[----:B------:R-:W-:Y:S01]  /*38cb0*/  MOV R21, R13 ;  /* 0x0000000d00157202 */ /* 0x000fe20000000f00 */
[----:B------:R-:W-:Y:S02]  /*38cc0*/  IMAD.MOV.U32 R35, RZ, RZ, R12 ;  /* 0x000000ffff237224 */ /* 0x000fe400078e000c */
[----:B------:R-:W-:Y:S02]  /*38cd0*/  IMAD.MOV.U32 R13, RZ, RZ, R10 ;  /* 0x000000ffff0d7224 */ /* 0x000fe400078e000a */
[----:B------:R-:W-:Y:S02]  /*38ce0*/  IMAD.MOV.U32 R12, RZ, RZ, R11 ;  /* 0x000000ffff0c7224 */ /* 0x000fe400078e000b */
.L_x_64285:
[----:B------:R-:W-:Y:S05]  /*38cf0*/  BSYNC B1 ;  /* 0x0000000000017941 */ /* 0x000fea0003800000 */
.L_x_64283:
        /* <DEDUP_REMOVED lines=9> */
.L_x_64287:
[----:B------:R-:W-:Y:S01]  /*38d90*/  IMAD.MOV.U32 R10, RZ, RZ, R21 ;  /* 0x000000ffff0a7224 */ /* 0x000fe200078e0015 */
[----:B------:R-:W-:Y:S01]  /*38da0*/  MOV R11, R35 ;  /* 0x00000023000b7202 */ /* 0x000fe20000000f00 */
[----:B------:R-:W-:Y:S02]  /*38db0*/  IMAD.MOV.U32 R21, RZ, RZ, R32 ;  /* 0x000000ffff157224 */ /* 0x000fe400078e0020 */
[----:B------:R-:W-:Y:S02]  /*38dc0*/  IMAD.MOV.U32 R35, RZ, RZ, R40 ;  /* 0x000000ffff237224 */ /* 0x000fe400078e0028 */
.L_x_64288:
[----:B------:R-:W-:Y:S05]  /*38dd0*/  BSYNC B1 ;  /* 0x0000000000017941 */ /* 0x000fea0003800000 */
.L_x_64286:
        /* <DEDUP_REMOVED lines=9> */
.L_x_64290:
[----:B------:R-:W-:Y:S01]  /*38e70*/  IMAD.MOV.U32 R28, RZ, RZ, R10 ;  /* 0x000000ffff1c7224 */ /* 0x000fe200078e000a */
[----:B------:R-:W-:Y:S01]  /*38e80*/  MOV R10, R9 ;  /* 0x00000009000a7202 */ /* 0x000fe20000000f00 */
[----:B------:R-:W-:Y:S02]  /*38e90*/  IMAD.MOV.U32 R30, RZ, RZ, R11 ;  /* 0x000000ffff1e7224 */ /* 0x000fe400078e000b */
[----:B------:R-:W-:Y:S02]  /*38ea0*/  IMAD.MOV.U32 R11, RZ, RZ, R8 ;  /* 0x000000ffff0b7224 */ /* 0x000fe400078e0008 */
.L_x_64291:
[----:B------:R-:W-:Y:S05]  /*38eb0*/  BSYNC B1 ;  /* 0x0000000000017941 */ /* 0x000fea0003800000 */
.L_x_64289:
        /* <DEDUP_REMOVED lines=9> */
.L_x_64293:
[----:B------:R-:W-:Y:S02]  /*38f50*/  IMAD.MOV.U32 R9, RZ, RZ, R28 ;  /* 0x000000ffff097224 */ /* 0x000fe400078e001c */
[----:B------:R-:W-:Y:S01]  /*38f60*/  IMAD.MOV.U32 R8, RZ, RZ, R30 ;  /* 0x000000ffff087224 */ /* 0x000fe200078e001e */
[----:B------:R-:W-:Y:S01]  /*38f70*/  MOV R30, R23 ;  /* 0x00000017001e7202 */ /* 0x000fe20000000f00 */
[----:B------:R-:W-:Y:S02]  /*38f80*/  IMAD.MOV.U32 R28, RZ, RZ, R7 ;  /* 0x000000ffff1c7224 */ /* 0x000fe400078e0007 */
.L_x_64294:
[----:B------:R-:W-:Y:S05]  /*38f90*/  BSYNC B1 ;  /* 0x0000000000017941 */ /* 0x000fea0003800000 */
.L_x_64292:
        /* <DEDUP_REMOVED lines=9> */
.L_x_64296:
[----:B------:R-:W-:Y:S02]  /*39030*/  IMAD.MOV.U32 R7, RZ, RZ, R9 ;  /* 0x000000ffff077224 */ /* 0x000fe400078e0009 */
[----:B------:R-:W-:Y:S02]  /*39040*/  IMAD.MOV.U32 R23, RZ, RZ, R8 ;  /* 0x000000ffff177224 */ /* 0x000fe400078e0008 */
[----:B------:R-:W-:Y:S02]  /*39050*/  IMAD.MOV.U32 R9, RZ, RZ, R6 ;  /* 0x000000ffff097224 */ /* 0x000fe400078e0006 */
[----:B------:R-:W-:Y:S02]  /*39060*/  IMAD.MOV.U32 R8, RZ, RZ, R25 ;  /* 0x000000ffff087224 */ /* 0x000fe400078e0019 */
.L_x_64297:
[----:B------:R-:W-:Y:S05]  /*39070*/  BSYNC B1 ;  /* 0x0000000000017941 */ /* 0x000fea0003800000 */
.L_x_64295:
        /* <DEDUP_REMOVED lines=9> */
.L_x_64299:
[----:B------:R-:W-:Y:S02]  /*39110*/  IMAD.MOV.U32 R6, RZ, RZ, R7 ;  /* 0x000000ffff067224 */ /* 0x000fe400078e0007 */
[----:B------:R-:W-:Y:S02]  /*39120*/  IMAD.MOV.U32 R25, RZ, RZ, R23 ;  /* 0x000000ffff197224 */ /* 0x000fe400078e0017 */
[----:B------:R-:W-:Y:S02]  /*39130*/  IMAD.MOV.U32 R7, RZ, RZ, R4 ;  /* 0x000000ffff077224 */ /* 0x000fe400078e0004 */
[----:B------:R-:W-:Y:S02]  /*39140*/  IMAD.MOV.U32 R23, RZ, RZ, R34 ;  /* 0x000000ffff177224 */ /* 0x000fe400078e0022 */
.L_x_64300:
[----:B------:R-:W-:Y:S05]  /*39150*/  BSYNC B1 ;  /* 0x0000000000017941 */ /* 0x000fea0003800000 */
.L_x_64298:
        /* <DEDUP_REMOVED lines=9> */
.L_x_64302:
[----:B------:R-:W-:Y:S02]  /*391f0*/  IMAD.MOV.U32 R4, RZ, RZ, R6 ;  /* 0x000000ffff047224 */ /* 0x000fe400078e0006 */
[----:B------:R-:W-:Y:S02]  /*39200*/  IMAD.MOV.U32 R37, RZ, RZ, R25 ;  /* 0x000000ffff257224 */ /* 0x000fe400078e0019 */
[----:B------:R-:W-:Y:S02]  /*39210*/  IMAD.MOV.U32 R6, RZ, RZ, R5 ;  /* 0x000000ffff067224 */ /* 0x000fe400078e0005 */
[----:B------:R-:W-:Y:S02]  /*39220*/  IMAD.MOV.U32 R25, RZ, RZ, R36 ;  /* 0x000000ffff197224 */ /* 0x000fe400078e0024 */
.L_x_64303:
[----:B------:R-:W-:Y:S05]  /*39230*/  BSYNC B1 ;  /* 0x0000000000017941 */ /* 0x000fea0003800000 */
.L_x_64301:
        /* <DEDUP_REMOVED lines=9> */
.L_x_64305:
[----:B------:R-:W-:Y:S01]  /*392d0*/  MOV R5, R4 ;  /* 0x0000000400057202 */ /* 0x000fe20000000f00 */
[----:B------:R-:W-:Y:S02]  /*392e0*/  IMAD.MOV.U32 R32, RZ, RZ, R37 ;  /* 0x000000ffff207224 */ /* 0x000fe400078e0025 */
[----:B------:R-:W-:Y:S02]  /*392f0*/  IMAD.MOV.U32 R4, RZ, RZ, R3 ;  /* 0x000000ffff047224 */ /* 0x000fe400078e0003 */
[----:B------:R-:W-:Y:S02]  /*39300*/  IMAD.MOV.U32 R37, RZ, RZ, R42 ;  /* 0x000000ffff257224 */ /* 0x000fe400078e002a */
.L_x_64306:
[----:B------:R-:W-:Y:S05]  /*39310*/  BSYNC B1 ;  /* 0x0000000000017941 */ /* 0x000fea0003800000 */
.L_x_64304:
        /* <DEDUP_REMOVED lines=9> */
.L_x_64308:
[----:B------:R-:W-:Y:S01]  /*393b0*/  IMAD.MOV.U32 R3, RZ, RZ, R5 ;  /* 0x000000ffff037224 */ /* 0x000fe200078e0005 */
[----:B------:R-:W-:Y:S01]  /*393c0*/  MOV R34, R32 ;  /* 0x0000002000227202 */ /* 0x000fe20000000f00 */
[----:B------:R-:W-:Y:S02]  /*393d0*/  IMAD.MOV.U32 R5, RZ, RZ, R2 ;  /* 0x000000ffff057224 */ /* 0x000fe400078e0002 */
[----:B------:R-:W-:Y:S02]  /*393e0*/  IMAD.MOV.U32 R32, RZ, RZ, R17 ;  /* 0x000000ffff207224 */ /* 0x000fe400078e0011 */
.L_x_64309:
[----:B------:R-:W-:Y:S05]  /*393f0*/  BSYNC B1 ;  /* 0x0000000000017941 */ /* 0x000fea0003800000 */
.L_x_64307:
        /* <DEDUP_REMOVED lines=16> */
.L_x_64311:
[----:B------:R-:W-:Y:S01]  /*39500*/  MOV R2, R57 ;  /* 0x0000003900027202 */ /* 0x000fe20000000f00 */
[----:B------:R-:W-:Y:S02]  /*39510*/  IMAD.MOV.U32 R22, RZ, RZ, R15 ;  /* 0x000000ffff167224 */ /* 0x000fe400078e000f */
[----:B------:R-:W-:Y:S02]  /*39520*/  IMAD.MOV.U32 R57, RZ, RZ, R16 ;  /* 0x000000ffff397224 */ /* 0x000fe400078e0010 */
[----:B------:R-:W-:Y:S02]  /*39530*/  IMAD.MOV.U32 R15, RZ, RZ, R24 ;  /* 0x000000ffff0f7224 */ /* 0x000fe400078e0018 */
.L_x_64312:
[----:B------:R-:W-:Y:S05]  /*39540*/  BSYNC B1 ;  /* 0x0000000000017941 */ /* 0x000fea0003800000 */
.L_x_64310:
        /* <DEDUP_REMOVED lines=9> */
.L_x_64314:
[----:B------:R-:W-:Y:S01]  /*395e0*/  IMAD.MOV.U32 R16, RZ, RZ, R2 ;  /* 0x000000ffff107224 */ /* 0x000fe200078e0002 */
[----:B------:R-:W-:Y:S01]  /*395f0*/  MOV R17, R22 ;  /* 0x0000001600117202 */ /* 0x000fe20000000f00 */
[----:B------:R-:W-:Y:S02]  /*39600*/  IMAD.MOV.U32 R2, RZ, RZ, R18 ;  /* 0x000000ffff027224 */ /* 0x000fe400078e0012 */
[----:B------:R-:W-:Y:S02]  /*39610*/  IMAD.MOV.U32 R22, RZ, RZ, R27 ;  /* 0x000000ffff167224 */ /* 0x000fe400078e001b */
.L_x_64315:
[----:B------:R-:W-:Y:S05]  /*39620*/  BSYNC B1 ;  /* 0x0000000000017941 */ /* 0x000fea0003800000 */
.L_x_64313:
        /* <DEDUP_REMOVED lines=9> */
.L_x_64317:
[----:B------:R-:W-:Y:S01]  /*396c0*/  IMAD.MOV.U32 R18, RZ, RZ, R16 ;  /* 0x000000ffff127224 */ /* 0x000fe200078e0010 */
[----:B------:R-:W-:Y:S01]  /*396d0*/  MOV R16, R19 ;  /* 0x0000001300107202 */ /* 0x000fe20000000f00 */
[----:B------:R-:W-:Y:S02]  /*396e0*/  IMAD.MOV.U32 R24, RZ, RZ, R17 ;  /* 0x000000ffff187224 */ /* 0x000fe400078e0011 */
[----:B------:R-:W-:Y:S02]  /*396f0*/  IMAD.MOV.U32 R17, RZ, RZ, R31 ;  /* 0x000000ffff117224 */ /* 0x000fe400078e001f */
.L_x_64318:
[----:B------:R-:W-:Y:S05]  /*39700*/  BSYNC B1 ;  /* 0x0000000000017941 */ /* 0x000fea0003800000 */
.L_x_64316:
        /* <DEDUP_REMOVED lines=9> */
.L_x_64320:
[----:B------:R-:W-:Y:S02]  /*397a0*/  IMAD.MOV.U32 R19, RZ, RZ, R18 ;  /* 0x000000ffff137224 */ /* 0x000fe400078e0012 */
[----:B------:R-:W-:Y:S01]  /*397b0*/  IMAD.MOV.U32 R27, RZ, RZ, R24 ;  /* 0x000000ffff1b7224 */ /* 0x000fe200078e0018 */
[----:B------:R-:W-:Y:S01]  /*397c0*/  MOV R24, R29 ;  /* 0x0000001d00187202 */ /* 0x000fe20000000f00 */
[----:B------:R-:W-:Y:S02]  /*397d0*/  IMAD.MOV.U32 R18, RZ, RZ, R26 ;  /* 0x000000ffff127224 */ /* 0x000fe400078e001a */
.L_x_64321:
[----:B------:R-:W-:Y:S05]  /*397e0*/  BSYNC B1 ;  /* 0x0000000000017941 */ /* 0x000fea0003800000 */
.L_x_64319:
        /* <DEDUP_REMOVED lines=9> */
.L_x_64323:
[----:B------:R-:W-:Y:S02]  /*39880*/  IMAD.MOV.U32 R26, RZ, RZ, R19 ;  /* 0x000000ffff1a7224 */ /* 0x000fe400078e0013 */
[----:B------:R-:W-:Y:S02]  /*39890*/  IMAD.MOV.U32 R29, RZ, RZ, R27 ;  /* 0x000000ffff1d7224 */ /* 0x000fe400078e001b */
[----:B------:R-:W-:Y:S02]  /*398a0*/  IMAD.MOV.U32 R19, RZ, RZ, R33 ;  /* 0x000000ffff137224 */ /* 0x000fe400078e0021 */
[----:B------:R-:W-:Y:S02]  /*398b0*/  IMAD.MOV.U32 R27, RZ, RZ, R14 ;  /* 0x000000ffff1b7224 */ /* 0x000fe400078e000e */
.L_x_64324:
[----:B------:R-:W-:Y:S05]  /*398c0*/  BSYNC B1 ;  /* 0x0000000000017941 */ /* 0x000fea0003800000 */
.L_x_64322:
        /* <DEDUP_REMOVED lines=9> */
.L_x_64326:
[----:B------:R-:W-:Y:S02]  /*39960*/  IMAD.MOV.U32 R31, RZ, RZ, R26 ;  /* 0x000000ffff1f7224 */ /* 0x000fe400078e001a */
[----:B------:R-:W-:Y:S02]  /*39970*/  IMAD.MOV.U32 R33, RZ, RZ, R29 ;  /* 0x000000ffff217224 */ /* 0x000fe400078e001d */
[----:B------:R-:W-:Y:S02]  /*39980*/  IMAD.MOV.U32 R26, RZ, RZ, R13 ;  /* 0x000000ffff1a7224 */ /* 0x000fe400078e000d */
[----:B------:R-:W-:Y:S02]  /*39990*/  IMAD.MOV.U32 R29, RZ, RZ, R12 ;  /* 0x000000ffff1d7224 */ /* 0x000fe400078e000c */
.L_x_64327:
[----:B------:R-:W-:Y:S05]  /*399a0*/  BSYNC B1 ;  /* 0x0000000000017941 */ /* 0x000fea0003800000 */
.L_x_64325:
        /* <DEDUP_REMOVED lines=9> */
.L_x_64329:
[----:B------:R-:W-:Y:S02]  /*39a40*/  IMAD.MOV.U32 R36, RZ, RZ, R31 ;  /* 0x000000ffff247224 */ /* 0x000fe400078e001f */
[----:B------:R-:W-:Y:S02]  /*39a50*/  IMAD.MOV.U32 R38, RZ, RZ, R33 ;  /* 0x000000ffff267224 */ /* 0x000fe400078e0021 */
[----:B------:R-:W-:Y:S02]  /*39a60*/  IMAD.MOV.U32 R31, RZ, RZ, R21 ;  /* 0x000000ffff1f7224 */ /* 0x000fe400078e0015 */
[----:B------:R-:W-:Y:S02]  /*39a70*/  IMAD.MOV.U32 R33, RZ, RZ, R35 ;  /* 0x000000ffff217224 */ /* 0x000fe400078e0023 */
.L_x_64330:
[----:B------:R-:W-:Y:S05]  /*39a80*/  BSYNC B1 ;  /* 0x0000000000017941 */ /* 0x000fea0003800000 */
.L_x_64328:
        /* <DEDUP_REMOVED lines=9> */
.L_x_64332:
[----:B------:R-:W-:Y:S01]  /*39b20*/  MOV R21, R36 ;  /* 0x0000002400157202 */ /* 0x000fe20000000f00 */
[----:B------:R-:W-:Y:S02]  /*39b30*/  IMAD.MOV.U32 R35, RZ, RZ, R38 ;  /* 0x000000ffff237224 */ /* 0x000fe400078e0026 */
[----:B------:R-:W-:Y:S02]  /*39b40*/  IMAD.MOV.U32 R36, RZ, RZ, R10 ;  /* 0x000000ffff247224 */ /* 0x000fe400078e000a */
[----:B------:R-:W-:Y:S02]  /*39b50*/  IMAD.MOV.U32 R38, RZ, RZ, R11 ;  /* 0x000000ffff267224 */ /* 0x000fe400078e000b */
.L_x_64333:
[----:B------:R-:W-:Y:S05]  /*39b60*/  BSYNC B1 ;  /* 0x0000000000017941 */ /* 0x000fea0003800000 */
.L_x_64331:
        /* <DEDUP_REMOVED lines=9> */
.L_x_64335:
[----:B------:R-:W-:Y:S01]  /*39c00*/  IMAD.MOV.U32 R40, RZ, RZ, R21 ;  /* 0x000000ffff287224 */ /* 0x000fe200078e0015 */
[----:B------:R-:W-:Y:S01]  /*39c10*/  MOV R39, R35 ;  /* 0x0000002300277202 */ /* 0x000fe20000000f00 */
[----:B------:R-:W-:Y:S02]  /*39c20*/  IMAD.MOV.U32 R21, RZ, RZ, R28 ;  /* 0x000000ffff157224 */ /* 0x000fe400078e001c */
[----:B------:R-:W-:Y:S02]  /*39c30*/  IMAD.MOV.U32 R35, RZ, RZ, R30 ;  /* 0x000000ffff237224 */ /* 0x000fe400078e001e */
.L_x_64336:
[----:B------:R-:W-:Y:S05]  /*39c40*/  BSYNC B1 ;  /* 0x0000000000017941 */ /* 0x000fea0003800000 */
.L_x_64334:
        /* <DEDUP_REMOVED lines=9> */
.L_x_64338:
[----:B------:R-:W-:Y:S01]  /*39ce0*/  IMAD.MOV.U32 R28, RZ, RZ, R40 ;  /* 0x000000ffff1c7224 */ /* 0x000fe200078e0028 */
[----:B------:R-:W-:Y:S01]  /*39cf0*/  MOV R40, R9 ;  /* 0x0000000900287202 */ /* 0x000fe20000000f00 */
[----:B------:R-:W-:Y:S02]  /*39d00*/  IMAD.MOV.U32 R30, RZ, RZ, R39 ;  /* 0x000000ffff1e7224 */ /* 0x000fe400078e0027 */
[----:B------:R-:W-:Y:S02]  /*39d10*/  IMAD.MOV.U32 R39, RZ, RZ, R8 ;  /* 0x000000ffff277224 */ /* 0x000fe400078e0008 */
.L_x_64339:
[----:B------:R-:W-:Y:S05]  /*39d20*/  BSYNC B1 ;  /* 0x0000000000017941 */ /* 0x000fea0003800000 */
.L_x_64337:
        /* <DEDUP_REMOVED lines=9> */
.L_x_64341:
[----:B------:R-:W-:Y:S02]  /*39dc0*/  IMAD.MOV.U32 R42, RZ, RZ, R28 ;  /* 0x000000ffff2a7224 */ /* 0x000fe400078e001c */
[----:B------:R-:W-:Y:S01]  /*39dd0*/  IMAD.MOV.U32 R44, RZ, RZ, R30 ;  /* 0x000000ffff2c7224 */ /* 0x000fe200078e001e */
[----:B------:R-:W-:Y:S01]  /*39de0*/  MOV R30, R23 ;  /* 0x00000017001e7202 */ /* 0x000fe20000000f00 */
[----:B------:R-:W-:Y:S02]  /*39df0*/  IMAD.MOV.U32 R28, RZ, RZ, R7 ;  /* 0x000000ffff1c7224 */ /* 0x000fe400078e0007 */
.L_x_64342:
[----:B------:R-:W-:Y:S05]  /*39e00*/  BSYNC B1 ;  /* 0x0000000000017941 */ /* 0x000fea0003800000 */
.L_x_64340:
        /* <DEDUP_REMOVED lines=9> */
.L_x_64344:
[----:B------:R-:W-:Y:S02]  /*39ea0*/  IMAD.MOV.U32 R23, RZ, RZ, R42 ;  /* 0x000000ffff177224 */ /* 0x000fe400078e002a */
[----:B------:R-:W-:Y:S02]  /*39eb0*/  IMAD.MOV.U32 R46, RZ, RZ, R44 ;  /* 0x000000ffff2e7224 */ /* 0x000fe400078e002c */
[----:B------:R-:W-:Y:S02]  /*39ec0*/  IMAD.MOV.U32 R42, RZ, RZ, R6 ;  /* 0x000000ffff2a7224 */ /* 0x000fe400078e0006 */
[----:B------:R-:W-:Y:S02]  /*39ed0*/  IMAD.MOV.U32 R44, RZ, RZ, R25 ;  /* 0x000000ffff2c7224 */ /* 0x000fe400078e0019 */
.L_x_64345:
[----:B------:R-:W-:Y:S05]  /*39ee0*/  BSYNC B1 ;  /* 0x0000000000017941 */ /* 0x000fea0003800000 */
.L_x_64343:
        /* <DEDUP_REMOVED lines=9> */
.L_x_64347:
[----:B------:R-:W-:Y:S02]  /*39f80*/  IMAD.MOV.U32 R48, RZ, RZ, R23 ;  /* 0x000000ffff307224 */ /* 0x000fe400078e0017 */
[----:B------:R-:W-:Y:S02]  /*39f90*/  IMAD.MOV.U32 R25, RZ, RZ, R46 ;  /* 0x000000ffff197224 */ /* 0x000fe400078e002e */
[----:B------:R-:W-:Y:S02]  /*39fa0*/  IMAD.MOV.U32 R23, RZ, RZ, R4 ;  /* 0x000000ffff177224 */ /* 0x000fe400078e0004 */
[----:B------:R-:W-:Y:S02]  /*39fb0*/  IMAD.MOV.U32 R46, RZ, RZ, R37 ;  /* 0x000000ffff2e7224 */ /* 0x000fe400078e0025 */
.L_x_64348:
[----:B------:R-:W-:Y:S05]  /*39fc0*/  BSYNC B1 ;  /* 0x0000000000017941 */ /* 0x000fea0003800000 */
.L_x_64346:
        /* <DEDUP_REMOVED lines=9> */
.L_x_64350:
[----:B------:R-:W-:Y:S02]  /*3a060*/  IMAD.MOV.U32 R37, RZ, RZ, R48 ;  /* 0x000000ffff257224 */ /* 0x000fe400078e0030 */
[----:B------:R-:W-:Y:S02]  /*3a070*/  IMAD.MOV.U32 R47, RZ, RZ, R25 ;  /* 0x000000ffff2f7224 */ /* 0x000fe400078e0019 */
[----:B------:R-:W-:Y:S02]  /*3a080*/  IMAD.MOV.U32 R48, RZ, RZ, R5 ;  /* 0x000000ffff307224 */ /* 0x000fe400078e0005 */
[----:B------:R-:W-:Y:S02]  /*3a090*/  IMAD.MOV.U32 R25, RZ, RZ, R32 ;  /* 0x000000ffff197224 */ /* 0x000fe400078e0020 */
.L_x_64351:
[----:B------:R-:W-:Y:S05]  /*3a0a0*/  BSYNC B1 ;  /* 0x0000000000017941 */ /* 0x000fea0003800000 */
.L_x_64349:
        /* <DEDUP_REMOVED lines=9> */
.L_x_64353:
[----:B------:R-:W-:Y:S01]  /*3a140*/  MOV R32, R37 ;  /* 0x0000002500207202 */ /* 0x000fe20000000f00 */
[----:B------:R-:W-:Y:S02]  /*3a150*/  IMAD.MOV.U32 R52, RZ, RZ, R47 ;  /* 0x000000ffff347224 */ /* 0x000fe400078e002f */
[----:B------:R-:W-:Y:S02]  /*3a160*/  IMAD.MOV.U32 R37, RZ, RZ, R3 ;  /* 0x000000ffff257224 */ /* 0x000fe400078e0003 */
[----:B------:R-:W-:Y:S02]  /*3a170*/  IMAD.MOV.U32 R47, RZ, RZ, R34 ;  /* 0x000000ffff2f7224 */ /* 0x000fe400078e0022 */
.L_x_64354:
[----:B------:R-:W-:Y:S05]  /*3a180*/  BSYNC B1 ;  /* 0x0000000000017941 */ /* 0x000fea0003800000 */
.L_x_64352:
        /* <DEDUP_REMOVED lines=16> */
.L_x_64356:
[----:B------:R-:W-:Y:S02]  /*3a290*/  IMAD.MOV.U32 R56, RZ, RZ, R57 ;  /* 0x000000ffff387224 */ /* 0x000fe400078e0039 */
[----:B------:R-:W-:Y:S02]  /*3a2a0*/  IMAD.MOV.U32 R14, RZ, RZ, R15 ;  /* 0x000000ffff0e7224 */ /* 0x000fe400078e000f */
[----:B------:R-:W-:Y:S02]  /*3a2b0*/  IMAD.MOV.U32 R57, RZ, RZ, R2 ;  /* 0x000000ffff397224 */ /* 0x000fe400078e0002 */
[----:B------:R-:W-:Y:S02]  /*3a2c0*/  IMAD.MOV.U32 R15, RZ, RZ, R22 ;  /* 0x000000ffff0f7224 */ /* 0x000fe400078e0016 */
.L_x_64357:
[----:B------:R-:W-:Y:S05]  /*3a2d0*/  BSYNC B1 ;  /* 0x0000000000017941 */ /* 0x000fea0003800000 */
.L_x_64355:
        /* <DEDUP_REMOVED lines=9> */
.L_x_64359:
[----:B------:R-:W-:Y:S01]  /*3a370*/  MOV R59, R56 ;  /* 0x00000038003b7202 */ /* 0x000fe20000000f00 */
[----:B------:R-:W-:Y:S02]  /*3a380*/  IMAD.MOV.U32 R13, RZ, RZ, R14 ;  /* 0x000000ffff0d7224 */ /* 0x000fe400078e000e */
[----:B------:R-:W-:Y:S02]  /*3a390*/  IMAD.MOV.U32 R56, RZ, RZ, R16 ;  /* 0x000000ffff387224 */ /* 0x000fe400078e0010 */
[----:B------:R-:W-:Y:S02]  /*3a3a0*/  IMAD.MOV.U32 R14, RZ, RZ, R17 ;  /* 0x000000ffff0e7224 */ /* 0x000fe400078e0011 */
.L_x_64360:
[----:B------:R-:W-:Y:S05]  /*3a3b0*/  BSYNC B1 ;  /* 0x0000000000017941 */ /* 0x000fea0003800000 */
.L_x_64358:
        /* <DEDUP_REMOVED lines=9> */
.L_x_64362:
[----:B------:R-:W-:Y:S01]  /*3a450*/  IMAD.MOV.U32 R58, RZ, RZ, R59 ;  /* 0x000000ffff3a7224 */ /* 0x000fe200078e003b */
[----:B------:R-:W-:Y:S01]  /*3a460*/  MOV R12, R13 ;  /* 0x0000000d000c7202 */ /* 0x000fe20000000f00 */
[----:B------:R-:W-:Y:S02]  /*3a470*/  IMAD.MOV.U32 R59, RZ, RZ, R18 ;  /* 0x000000ffff3b7224 */ /* 0x000fe400078e0012 */
[----:B------:R-:W-:Y:S02]  /*3a480*/  IMAD.MOV.U32 R13, RZ, RZ, R24 ;  /* 0x000000ffff0d7224 */ /* 0x000fe400078e0018 */
.L_x_64363:
[----:B------:R-:W-:Y:S05]  /*3a490*/  BSYNC B1 ;  /* 0x0000000000017941 */ /* 0x000fea0003800000 */
.L_x_64361:
        /* <DEDUP_REMOVED lines=9> */
.L_x_64365:
[----:B------:R-:W-:Y:S01]  /*3a530*/  IMAD.MOV.U32 R61, RZ, RZ, R58 ;  /* 0x000000ffff3d7224 */ /* 0x000fe200078e003a */
[----:B------:R-:W-:Y:S01]  /*3a540*/  MOV R58, R19 ;  /* 0x00000013003a7202 */ /* 0x000fe20000000f00 */
[----:B------:R-:W-:Y:S02]  /*3a550*/  IMAD.MOV.U32 R11, RZ, RZ, R12 ;  /* 0x000000ffff0b7224 */ /* 0x000fe400078e000c */
[----:B------:R-:W-:Y:S02]  /*3a560*/  IMAD.MOV.U32 R12, RZ, RZ, R27 ;  /* 0x000000ffff0c7224 */ /* 0x000fe400078e001b */
.L_x_64366:
[----:B------:R-:W-:Y:S05]  /*3a570*/  BSYNC B1 ;  /* 0x0000000000017941 */ /* 0x000fea0003800000 */
.L_x_64364:
        /* <DEDUP_REMOVED lines=9> */
.L_x_64368:
[----:B------:R-:W-:Y:S02]  /*3a610*/  IMAD.MOV.U32 R60, RZ, RZ, R61 ;  /* 0x000000ffff3c7224 */ /* 0x000fe400078e003d */
[----:B------:R-:W-:Y:S01]  /*3a620*/  IMAD.MOV.U32 R10, RZ, RZ, R11 ;  /* 0x000000ffff0a7224 */ /* 0x000fe200078e000b */
[----:B------:R-:W-:Y:S01]  /*3a630*/  MOV R11, R29 ;  /* 0x0000001d000b7202 */ /* 0x000fe20000000f00 */
[----:B------:R-:W-:Y:S02]  /*3a640*/  IMAD.MOV.U32 R61, RZ, RZ, R26 ;  /* 0x000000ffff3d7224 */ /* 0x000fe400078e001a */
.L_x_64369:
[----:B------:R-:W-:Y:S05]  /*3a650*/  BSYNC B1 ;  /* 0x0000000000017941 */ /* 0x000fea0003800000 */
.L_x_64367:
        /* <DEDUP_REMOVED lines=9> */
.L_x_64371:
[----:B------:R-:W-:Y:S02]  /*3a6f0*/  IMAD.MOV.U32 R63, RZ, RZ, R60 ;  /* 0x000000ffff3f7224 */ /* 0x000fe400078e003c */
[----:B------:R-:W-:Y:S02]  /*3a700*/  IMAD.MOV.U32 R9, RZ, RZ, R10 ;  /* 0x000000ffff097224 */ /* 0x000fe400078e000a */
[----:B------:R-:W-:Y:S02]  /*3a710*/  IMAD.MOV.U32 R60, RZ, RZ, R31 ;  /* 0x000000ffff3c7224 */ /* 0x000fe400078e001f */
[----:B------:R-:W-:Y:S02]  /*3a720*/  IMAD.MOV.U32 R10, RZ, RZ, R33 ;  /* 0x000000ffff0a7224 */ /* 0x000fe400078e0021 */
.L_x_64372:
[----:B------:R-:W-:Y:S05]  /*3a730*/  BSYNC B1 ;  /* 0x0000000000017941 */ /* 0x000fea0003800000 */
.L_x_64370:
        /* <DEDUP_REMOVED lines=9> */
.L_x_64374:
[----:B------:R-:W-:Y:S02]  /*3a7d0*/  IMAD.MOV.U32 R62, RZ, RZ, R63 ;  /* 0x000000ffff3e7224 */ /* 0x000fe400078e003f */
[----:B------:R-:W-:Y:S02]  /*3a7e0*/  IMAD.MOV.U32 R8, RZ, RZ, R9 ;  /* 0x000000ffff087224 */ /* 0x000fe400078e0009 */
[----:B------:R-:W-:Y:S02]  /*3a7f0*/  IMAD.MOV.U32 R63, RZ, RZ, R36 ;  /* 0x000000ffff3f7224 */ /* 0x000fe400078e0024 */
[----:B------:R-:W-:Y:S02]  /*3a800*/  IMAD.MOV.U32 R9, RZ, RZ, R38 ;  /* 0x000000ffff097224 */ /* 0x000fe400078e0026 */
.L_x_64375:
[----:B------:R-:W-:Y:S05]  /*3a810*/  BSYNC B1 ;  /* 0x0000000000017941 */ /* 0x000fea0003800000 */
.L_x_64373:
        /* <DEDUP_REMOVED lines=9> */
.L_x_64377:
[----:B------:R-:W-:Y:S02]  /*3a8b0*/  IMAD.MOV.U32 R65, RZ, RZ, R62 ;  /* 0x000000ffff417224 */ /* 0x000fe400078e003e */
[----:B------:R-:W-:Y:S02]  /*3a8c0*/  IMAD.MOV.U32 R7, RZ, RZ, R8 ;  /* 0x000000ffff077224 */ /* 0x000fe400078e0008 */
[----:B------:R-:W-:Y:S02]  /*3a8d0*/  IMAD.MOV.U32 R62, RZ, RZ, R21 ;  /* 0x000000ffff3e7224 */ /* 0x000fe400078e0015 */
[----:B------:R-:W-:Y:S02]  /*3a8e0*/  IMAD.MOV.U32 R8, RZ, RZ, R35 ;  /* 0x000000ffff087224 */ /* 0x000fe400078e0023 */
.L_x_64378:
[----:B------:R-:W-:Y:S05]  /*3a8f0*/  BSYNC B1 ;  /* 0x0000000000017941 */ /* 0x000fea0003800000 */
.L_x_64376:
        /* <DEDUP_REMOVED lines=9> */
.L_x_64380:
[----:B------:R-:W-:Y:S01]  /*3a990*/  MOV R64, R65 ;  /* 0x0000004100407202 */ /* 0x000fe20000000f00 */
[----:B------:R-:W-:Y:S02]  /*3a9a0*/  IMAD.MOV.U32 R6, RZ, RZ, R7 ;  /* 0x000000ffff067224 */ /* 0x000fe400078e0007 */
[----:B------:R-:W-:Y:S02]  /*3a9b0*/  IMAD.MOV.U32 R65, RZ, RZ, R40 ;  /* 0x000000ffff417224 */ /* 0x000fe400078e0028 */
[----:B------:R-:W-:Y:S02]  /*3a9c0*/  IMAD.MOV.U32 R7, RZ, RZ, R39 ;  /* 0x000000ffff077224 */ /* 0x000fe400078e0027 */
.L_x_64381:
[----:B------:R-:W-:Y:S05]  /*3a9d0*/  BSYNC B1 ;  /* 0x0000000000017941 */ /* 0x000fea0003800000 */
.L_x_64379:
        /* <DEDUP_REMOVED lines=9> */
.L_x_64383:
[----:B------:R-:W-:Y:S01]  /*3aa70*/  IMAD.MOV.U32 R67, RZ, RZ, R64 ;  /* 0x000000ffff437224 */ /* 0x000fe200078e0040 */
[----:B------:R-:W-:Y:S01]  /*3aa80*/  MOV R5, R6 ;  /* 0x0000000600057202 */ /* 0x000fe20000000f00 */
[----:B------:R-:W-:Y:S02]  /*3aa90*/  IMAD.MOV.U32 R64, RZ, RZ, R28 ;  /* 0x000000ffff407224 */ /* 0x000fe400078e001c */
[----:B------:R-:W-:Y:S02]  /*3aaa0*/  IMAD.MOV.U32 R6, RZ, RZ, R30 ;  /* 0x000000ffff067224 */ /* 0x000fe400078e001e */
.L_x_64384:
[----:B------:R-:W-:Y:S05]  /*3aab0*/  BSYNC B1 ;  /* 0x0000000000017941 */ /* 0x000fea0003800000 */
.L_x_64382:
        /* <DEDUP_REMOVED lines=9> */
.L_x_64386:
[----:B------:R-:W-:Y:S01]  /*3ab50*/  IMAD.MOV.U32 R66, RZ, RZ, R67 ;  /* 0x000000ffff427224 */ /* 0x000fe200078e0043 */
[----:B------:R-:W-:Y:S01]  /*3ab60*/  MOV R67, R42 ;  /* 0x0000002a00437202 */ /* 0x000fe20000000f00 */
[----:B------:R-:W-:Y:S02]  /*3ab70*/  IMAD.MOV.U32 R4, RZ, RZ, R5 ;  /* 0x000000ffff047224 */ /* 0x000fe400078e0005 */
[----:B------:R-:W-:Y:S02]  /*3ab80*/  IMAD.MOV.U32 R5, RZ, RZ, R44 ;  /* 0x000000ffff057224 */ /* 0x000fe400078e002c */
.L_x_64387:
[----:B------:R-:W-:Y:S05]  /*3ab90*/  BSYNC B1 ;  /* 0x0000000000017941 */ /* 0x000fea0003800000 */
.L_x_64385:
        /* <DEDUP_REMOVED lines=9> */
.L_x_64389:
[----:B------:R-:W-:Y:S02]  /*3ac30*/  IMAD.MOV.U32 R69, RZ, RZ, R66 ;  /* 0x000000ffff457224 */ /* 0x000fe400078e0042 */
[----:B------:R-:W-:Y:S01]  /*3ac40*/  IMAD.MOV.U32 R3, RZ, RZ, R4 ;  /* 0x000000ffff037224 */ /* 0x000fe200078e0004 */
[----:B------:R-:W-:Y:S01]  /*3ac50*/  MOV R4, R46 ;  /* 0x0000002e00047202 */ /* 0x000fe20000000f00 */
[----:B------:R-:W-:Y:S02]  /*3ac60*/  IMAD.MOV.U32 R66, RZ, RZ, R23 ;  /* 0x000000ffff427224 */ /* 0x000fe400078e0017 */
.L_x_64390:
[----:B------:R-:W-:Y:S05]  /*3ac70*/  BSYNC B1 ;  /* 0x0000000000017941 */ /* 0x000fea0003800000 */
.L_x_64388:
        /* <DEDUP_REMOVED lines=9> */
.L_x_64392:
[----:B------:R-:W-:Y:S02]  /*3ad10*/  IMAD.MOV.U32 R68, RZ, RZ, R69 ;  /* 0x000000ffff447224 */ /* 0x000fe400078e0045 */
[----:B------:R-:W-:Y:S02]  /*3ad20*/  IMAD.MOV.U32 R2, RZ, RZ, R3 ;  /* 0x000000ffff027224 */ /* 0x000fe400078e0003 */
[----:B------:R-:W-:Y:S02]  /*3ad30*/  IMAD.MOV.U32 R69, RZ, RZ, R48 ;  /* 0x000000ffff457224 */ /* 0x000fe400078e0030 */
[----:B------:R-:W-:Y:S02]  /*3ad40*/  IMAD.MOV.U32 R3, RZ, RZ, R25 ;  /* 0x000000ffff037224 */ /* 0x000fe400078e0019 */
.L_x_64393:
[----:B------:R-:W-:Y:S05]  /*3ad50*/  BSYNC B1 ;  /* 0x0000000000017941 */ /* 0x000fea0003800000 */
.L_x_64391:
        /* <DEDUP_REMOVED lines=9> */
.L_x_64395:
[----:B------:R-:W-:Y:S02]  /*3adf0*/  IMAD.MOV.U32 R71, RZ, RZ, R68 ;  /* 0x000000ffff477224 */ /* 0x000fe400078e0044 */
[----:B------:R-:W-:Y:S02]  /*3ae00*/  IMAD.MOV.U32 R17, RZ, RZ, R2 ;  /* 0x000000ffff117224 */ /* 0x000fe400078e0002 */
[----:B------:R-:W-:Y:S02]  /*3ae10*/  IMAD.MOV.U32 R68, RZ, RZ, R37 ;  /* 0x000000ffff447224 */ /* 0x000fe400078e0025 */
[----:B------:R-:W-:Y:S02]  /*3ae20*/  IMAD.MOV.U32 R2, RZ, RZ, R47 ;  /* 0x000000ffff027224 */ /* 0x000fe400078e002f */
.L_x_64396:
[----:B------:R-:W-:Y:S05]  /*3ae30*/  BSYNC B1 ;  /* 0x0000000000017941 */ /* 0x000fea0003800000 */
.L_x_64394:
        /* <DEDUP_REMOVED lines=9> */
.L_x_64398:
[----:B------:R-:W-:Y:S02]  /*3aed0*/  IMAD.MOV.U32 R70, RZ, RZ, R71 ;  /* 0x000000ffff467224 */ /* 0x000fe400078e0047 */
[----:B------:R-:W-:Y:S02]  /*3aee0*/  IMAD.MOV.U32 R16, RZ, RZ, R17 ;  /* 0x000000ffff107224 */ /* 0x000fe400078e0011 */
[----:B------:R-:W-:Y:S02]  /*3aef0*/  IMAD.MOV.U32 R71, RZ, RZ, R32 ;  /* 0x000000ffff477224 */ /* 0x000fe400078e0020 */
[----:B------:R-:W-:Y:S02]  /*3af00*/  IMAD.MOV.U32 R17, RZ, RZ, R52 ;  /* 0x000000ffff117224 */ /* 0x000fe400078e0034 */
.L_x_64399:
[----:B------:R-:W-:Y:S05]  /*3af10*/  BSYNC B1 ;  /* 0x0000000000017941 */ /* 0x000fea0003800000 */
.L_x_64397:
[----:B------:R-:W-:Y:S02]  /*3af20*/  FADD.FTZ R19, R45, R43 ;  /* 0x0000002b2d137221 */ /* 0x000fe40000010000 */
[----:B------:R-:W-:Y:S02]  /*3af30*/  IMAD.MOV.U32 R18, RZ, RZ, R0 ;  /* 0x000000ffff127224 */ /* 0x000fe400078e0000 */
.L_x_63679:
[----:B--234-:R-:W-:Y:S05]  /*3af40*/  BSYNC B0 ;  /* 0x0000000000007941 */ /* 0x01cfea0003800000 */
.L_x_63678:
        /* <DEDUP_REMOVED lines=47> */
[----:B--2---:R-:W-:Y:S01]  /*3b240*/  @!P0 IMAD.MOV.U32 R15, RZ, RZ, R49 ;  /* 0x000000ffff0f8224 */ /* 0x004fe200078e0031 */
[----:B------:R-:W-:Y:S01]  /*3b250*/  @!P0 MOV R57, R47 ;  /* 0x0000002f00398202 */ /* 0x000fe20000000f00 */
[----:B------:R-:W-:Y:S01]  /*3b260*/  FMUL.FTZ R18, R43, 1.4426950216293334961 ;  /* 0x3fb8aa3b2b127820 */ /* 0x000fe20000410000 */
[----:B------:R-:W-:Y:S02]  /*3b270*/  FSEL R43, R45, R19, P2 ;  /* 0x000000132d2b7208 */ /* 0x000fe40001000000 */
        /* <DEDUP_REMOVED lines=11> */
.L_x_64403:
[----:B------:R-:W-:Y:S02]  /*3b330*/  IMAD.MOV.U32 R19, RZ, RZ, R57 ;  /* 0x000000ffff137224 */ /* 0x000fe400078e0039 */
[----:B------:R-:W-:Y:S02]  /*3b340*/  IMAD.MOV.U32 R18, RZ, RZ, R15 ;  /* 0x000000ffff127224 */ /* 0x000fe400078e000f */
[----:B------:R-:W-:Y:S02]  /*3b350*/  IMAD.MOV.U32 R57, RZ, RZ, R56 ;  /* 0x000000ffff397224 */ /* 0x000fe400078e0038 */
[----:B------:R-:W-:Y:S02]  /*3b360*/  IMAD.MOV.U32 R15, RZ, RZ, R14 ;  /* 0x000000ffff0f7224 */ /* 0x000fe400078e000e */
.L_x_64404:
[----:B------:R-:W-:Y:S05]  /*3b370*/  BSYNC B1 ;  /* 0x0000000000017941 */ /* 0x000fea0003800000 */
.L_x_64402:
        /* <DEDUP_REMOVED lines=9> */
.L_x_64406:
[----:B------:R-:W-:Y:S02]  /*3b410*/  IMAD.MOV.U32 R49, RZ, RZ, R19 ;  /* 0x000000ffff317224 */ /* 0x000fe400078e0013 */
[----:B------:R-:W-:Y:S02]  /*3b420*/  IMAD.MOV.U32 R47, RZ, RZ, R18 ;  /* 0x000000ffff2f7224 */ /* 0x000fe400078e0012 */
[----:B------:R-:W-:Y:S02]  /*3b430*/  IMAD.MOV.U32 R19, RZ, RZ, R59 ;  /* 0x000000ffff137224 */ /* 0x000fe400078e003b */
[----:B------:R-:W-:Y:S02]  /*3b440*/  IMAD.MOV.U32 R18, RZ, RZ, R13 ;  /* 0x000000ffff127224 */ /* 0x000fe400078e000d */
.L_x_64407:
[----:B------:R-:W-:Y:S05]  /*3b450*/  BSYNC B1 ;  /* 0x0000000000017941 */ /* 0x000fea0003800000 */
.L_x_64405:
        /* <DEDUP_REMOVED lines=9> */
.L_x_64409:
[----:B------:R-:W-:Y:S02]  /*3b4f0*/  IMAD.MOV.U32 R56, RZ, RZ, R49 ;  /* 0x000000ffff387224 */ /* 0x000fe400078e0031 */
[----:B------:R-:W-:Y:S02]  /*3b500*/  IMAD.MOV.U32 R14, RZ, RZ, R47 ;  /* 0x000000ffff0e7224 */ /* 0x000fe400078e002f */
[----:B------:R-:W-:Y:S02]  /*3b510*/  IMAD.MOV.U32 R49, RZ, RZ, R58 ;  /* 0x000000ffff317224 */ /* 0x000fe400078e003a */
[----:B------:R-:W-:Y:S02]  /*3b520*/  IMAD.MOV.U32 R47, RZ, RZ, R12 ;  /* 0x000000ffff2f7224 */ /* 0x000fe400078e000c */
.L_x_64410:
[----:B------:R-:W-:Y:S05]  /*3b530*/  BSYNC B1 ;  /* 0x0000000000017941 */ /* 0x000fea0003800000 */
.L_x_64408:
        /* <DEDUP_REMOVED lines=9> */
.L_x_64412:
[----:B------:R-:W-:Y:S01]  /*3b5d0*/  MOV R51, R56 ;  /* 0x0000003800337202 */ /* 0x000fe20000000f00 */
[----:B------:R-:W-:Y:S02]  /*3b5e0*/  IMAD.MOV.U32 R13, RZ, RZ, R14 ;  /* 0x000000ffff0d7224 */ /* 0x000fe400078e000e */
[----:B------:R-:W-:Y:S02]  /*3b5f0*/  IMAD.MOV.U32 R56, RZ, RZ, R61 ;  /* 0x000000ffff387224 */ /* 0x000fe400078e003d */
[----:B------:R-:W-:Y:S02]  /*3b600*/  IMAD.MOV.U32 R14, RZ, RZ, R11 ;  /* 0x000000ffff0e7224 */ /* 0x000fe400078e000b */
.L_x_64413:
[----:B------:R-:W-:Y:S05]  /*3b610*/  BSYNC B1 ;  /* 0x0000000000017941 */ /* 0x000fea0003800000 */
.L_x_64411:
        /* <DEDUP_REMOVED lines=9> */
.L_x_64415:
[----:B------:R-:W-:Y:S01]  /*3b6b0*/  IMAD.MOV.U32 R58, RZ, RZ, R51 ;  /* 0x000000ffff3a7224 */ /* 0x000fe200078e0033 */
[----:B------:R-:W-:Y:S01]  /*3b6c0*/  MOV R12, R13 ;  /* 0x0000000d000c7202 */ /* 0x000fe20000000f00 */
[----:B------:R-:W-:Y:S02]  /*3b6d0*/  IMAD.MOV.U32 R51, RZ, RZ, R60 ;  /* 0x000000ffff337224 */ /* 0x000fe400078e003c */
[----:B------:R-:W-:Y:S02]  /*3b6e0*/  IMAD.MOV.U32 R13, RZ, RZ, R10 ;  /* 0x000000ffff0d7224 */ /* 0x000fe400078e000a */
.L_x_64416:
[----:B------:R-:W-:Y:S05]  /*3b6f0*/  BSYNC B1 ;  /* 0x0000000000017941 */ /* 0x000fea0003800000 */
.L_x_64414:
        /* <DEDUP_REMOVED lines=9> */
.L_x_64418:
[----:B------:R-:W-:Y:S01]  /*3b790*/  IMAD.MOV.U32 R53, RZ, RZ, R58 ;  /* 0x000000ffff357224 */ /* 0x000fe200078e003a */
[----:B------:R-:W-:Y:S01]  /*3b7a0*/  MOV R58, R63 ;  /* 0x0000003f003a7202 */ /* 0x000fe20000000f00 */
[----:B------:R-:W-:Y:S02]  /*3b7b0*/  IMAD.MOV.U32 R11, RZ, RZ, R12 ;  /* 0x000000ffff0b7224 */ /* 0x000fe400078e000c */
[----:B------:R-:W-:Y:S02]  /*3b7c0*/  IMAD.MOV.U32 R12, RZ, RZ, R9 ;  /* 0x000000ffff0c7224 */ /* 0x000fe400078e0009 */
.L_x_64419:
[----:B------:R-:W-:Y:S05]  /*3b7d0*/  BSYNC B1 ;  /* 0x0000000000017941 */ /* 0x000fea0003800000 */
.L_x_64417:
        /* <DEDUP_REMOVED lines=9> */
.L_x_64421:
[----:B------:R-:W-:Y:S02]  /*3b870*/  IMAD.MOV.U32 R60, RZ, RZ, R53 ;  /* 0x000000ffff3c7224 */ /* 0x000fe400078e0035 */
[----:B------:R-:W-:Y:S01]  /*3b880*/  IMAD.MOV.U32 R10, RZ, RZ, R11 ;  /* 0x000000ffff0a7224 */ /* 0x000fe200078e000b */
[----:B------:R-:W-:Y:S01]  /*3b890*/  MOV R11, R8 ;  /* 0x00000008000b7202 */ /* 0x000fe20000000f00 */
[----:B------:R-:W-:Y:S02]  /*3b8a0*/  IMAD.MOV.U32 R53, RZ, RZ, R62 ;  /* 0x000000ffff357224 */ /* 0x000fe400078e003e */
.L_x_64422:
[----:B------:R-:W-:Y:S05]  /*3b8b0*/  BSYNC B1 ;  /* 0x0000000000017941 */ /* 0x000fea0003800000 */
.L_x_64420:
        /* <DEDUP_REMOVED lines=9> */
.L_x_64424:
[----:B------:R-:W-:Y:S02]  /*3b950*/  IMAD.MOV.U32 R55, RZ, RZ, R60 ;  /* 0x000000ffff377224 */ /* 0x000fe400078e003c */
[----:B------:R-:W-:Y:S02]  /*3b960*/  IMAD.MOV.U32 R9, RZ, RZ, R10 ;  /* 0x000000ffff097224 */ /* 0x000fe400078e000a */
[----:B------:R-:W-:Y:S02]  /*3b970*/  IMAD.MOV.U32 R60, RZ, RZ, R65 ;  /* 0x000000ffff3c7224 */ /* 0x000fe400078e0041 */
[----:B------:R-:W-:Y:S02]  /*3b980*/  IMAD.MOV.U32 R10, RZ, RZ, R7 ;  /* 0x000000ffff0a7224 */ /* 0x000fe400078e0007 */
.L_x_64425:
[----:B------:R-:W-:Y:S05]  /*3b990*/  BSYNC B1 ;  /* 0x0000000000017941 */ /* 0x000fea0003800000 */
.L_x_64423:
        /* <DEDUP_REMOVED lines=9> */
.L_x_64427:
[----:B------:R-:W-:Y:S02]  /*3ba30*/  IMAD.MOV.U32 R62, RZ, RZ, R55 ;  /* 0x000000ffff3e7224 */ /* 0x000fe400078e0037 */
[----:B------:R-:W-:Y:S02]  /*3ba40*/  IMAD.MOV.U32 R8, RZ, RZ, R9 ;  /* 0x000000ffff087224 */ /* 0x000fe400078e0009 */
[----:B------:R-:W-:Y:S02]  /*3ba50*/  IMAD.MOV.U32 R55, RZ, RZ, R64 ;  /* 0x000000ffff377224 */ /* 0x000fe400078e0040 */
[----:B------:R-:W-:Y:S02]  /*3ba60*/  IMAD.MOV.U32 R9, RZ, RZ, R6 ;  /* 0x000000ffff097224 */ /* 0x000fe400078e0006 */
.L_x_64428:
[----:B------:R-:W-:Y:S05]  /*3ba70*/  BSYNC B1 ;  /* 0x0000000000017941 */ /* 0x000fea0003800000 */
.L_x_64426:
        /* <DEDUP_REMOVED lines=9> */
.L_x_64430:
[----:B------:R-:W-:Y:S02]  /*3bb10*/  IMAD.MOV.U32 R59, RZ, RZ, R62 ;  /* 0x000000ffff3b7224 */ /* 0x000fe400078e003e */
[----:B------:R-:W-:Y:S02]  /*3bb20*/  IMAD.MOV.U32 R7, RZ, RZ, R8 ;  /* 0x000000ffff077224 */ /* 0x000fe400078e0008 */
[----:B------:R-:W-:Y:S02]  /*3bb30*/  IMAD.MOV.U32 R62, RZ, RZ, R67 ;  /* 0x000000ffff3e7224 */ /* 0x000fe400078e0043 */
[----:B------:R-:W-:Y:S02]  /*3bb40*/  IMAD.MOV.U32 R8, RZ, RZ, R5 ;  /* 0x000000ffff087224 */ /* 0x000fe400078e0005 */
.L_x_64431:
[----:B------:R-:W-:Y:S05]  /*3bb50*/  BSYNC B1 ;  /* 0x0000000000017941 */ /* 0x000fea0003800000 */
.L_x_64429:
        /* <DEDUP_REMOVED lines=9> */
.L_x_64433:
[----:B------:R-:W-:Y:S01]  /*3bbf0*/  MOV R64, R59 ;  /* 0x0000003b00407202 */ /* 0x000fe20000000f00 */
[----:B------:R-:W-:Y:S02]  /*3bc00*/  IMAD.MOV.U32 R6, RZ, RZ, R7 ;  /* 0x000000ffff067224 */ /* 0x000fe400078e0007 */
[----:B------:R-:W-:Y:S02]  /*3bc10*/  IMAD.MOV.U32 R59, RZ, RZ, R66 ;  /* 0x000000ffff3b7224 */ /* 0x000fe400078e0042 */
[----:B------:R-:W-:Y:S02]  /*3bc20*/  IMAD.MOV.U32 R7, RZ, RZ, R4 ;  /* 0x000000ffff077224 */ /* 0x000fe400078e0004 */
.L_x_64434:
[----:B------:R-:W-:Y:S05]  /*3bc30*/  BSYNC B1 ;  /* 0x0000000000017941 */ /* 0x000fea0003800000 */
.L_x_64432:
        /* <DEDUP_REMOVED lines=9> */
.L_x_64436:
[----:B------:R-:W-:Y:S01]  /*3bcd0*/  IMAD.MOV.U32 R61, RZ, RZ, R64 ;  /* 0x000000ffff3d7224 */ /* 0x000fe200078e0040 */
[----:B------:R-:W-:Y:S01]  /*3bce0*/  MOV R5, R6 ;  /* 0x0000000600057202 */ /* 0x000fe20000000f00 */
[----:B------:R-:W-:Y:S02]  /*3bcf0*/  IMAD.MOV.U32 R64, RZ, RZ, R69 ;  /* 0x000000ffff407224 */ /* 0x000fe400078e0045 */
[----:B------:R-:W-:Y:S02]  /*3bd00*/  IMAD.MOV.U32 R6, RZ, RZ, R3 ;  /* 0x000000ffff067224 */ /* 0x000fe400078e0003 */
.L_x_64437:
[----:B------:R-:W-:Y:S05]  /*3bd10*/  BSYNC B1 ;  /* 0x0000000000017941 */ /* 0x000fea0003800000 */
.L_x_64435:
        /* <DEDUP_REMOVED lines=9> */
.L_x_64439:
[----:B------:R-:W-:Y:S01]  /*3bdb0*/  IMAD.MOV.U32 R66, RZ, RZ, R61 ;  /* 0x000000ffff427224 */ /* 0x000fe200078e003d */
[----:B------:R-:W-:Y:S01]  /*3bdc0*/  MOV R61, R68 ;  /* 0x00000044003d7202 */ /* 0x000fe20000000f00 */
[----:B------:R-:W-:Y:S02]  /*3bdd0*/  IMAD.MOV.U32 R4, RZ, RZ, R5 ;  /* 0x000000ffff047224 */ /* 0x000fe400078e0005 */
[----:B------:R-:W-:Y:S02]  /*3bde0*/  IMAD.MOV.U32 R5, RZ, RZ, R2 ;  /* 0x000000ffff057224 */ /* 0x000fe400078e0002 */
.L_x_64440:
[----:B------:R-:W-:Y:S05]  /*3bdf0*/  BSYNC B1 ;  /* 0x0000000000017941 */ /* 0x000fea0003800000 */
.L_x_64438:
        /* <DEDUP_REMOVED lines=9> */
.L_x_64442:
[----:B------:R-:W-:Y:S02]  /*3be90*/  IMAD.MOV.U32 R63, RZ, RZ, R66 ;  /* 0x000000ffff3f7224 */ /* 0x000fe400078e0042 */
[----:B------:R-:W-:Y:S01]  /*3bea0*/  IMAD.MOV.U32 R3, RZ, RZ, R4 ;  /* 0x000000ffff037224 */ /* 0x000fe200078e0004 */
[----:B------:R-:W-:Y:S01]  /*3beb0*/  MOV R4, R17 ;  /* 0x0000001100047202 */ /* 0x000fe20000000f00 */
[----:B------:R-:W-:Y:S02]  /*3bec0*/  IMAD.MOV.U32 R66, RZ, RZ, R71 ;  /* 0x000000ffff427224 */ /* 0x000fe400078e0047 */
.L_x_64443:
[----:B------:R-:W-:Y:S05]  /*3bed0*/  BSYNC B1 ;  /* 0x0000000000017941 */ /* 0x000fea0003800000 */
.L_x_64441:
        /* <DEDUP_REMOVED lines=9> */
.L_x_64445:
[----:B------:R-:W-:Y:S02]  /*3bf70*/  IMAD.MOV.U32 R17, RZ, RZ, R63 ;  /* 0x000000ffff117224 */ /* 0x000fe400078e003f */
[----:B------:R-:W-:Y:S02]  /*3bf80*/  IMAD.MOV.U32 R2, RZ, RZ, R3 ;  /* 0x000000ffff027224 */ /* 0x000fe400078e0003 */
[----:B------:R-:W-:Y:S02]  /*3bf90*/  IMAD.MOV.U32 R63, RZ, RZ, R70 ;  /* 0x000000ffff3f7224 */ /* 0x000fe400078e0046 */
[----:B------:R-:W-:Y:S02]  /*3bfa0*/  IMAD.MOV.U32 R3, RZ, RZ, R16 ;  /* 0x000000ffff037224 */ /* 0x000fe400078e0010 */
.L_x_64446:
[----:B------:R-:W-:Y:S05]  /*3bfb0*/  BSYNC B1 ;  /* 0x0000000000017941 */ /* 0x000fea0003800000 */
.L_x_64444:
        /* <DEDUP_REMOVED lines=16> */
.L_x_64448:
[----:B------:R-:W-:Y:S02]  /*3c0c0*/  IMAD.MOV.U32 R48, RZ, RZ, R57 ;  /* 0x000000ffff307224 */ /* 0x000fe400078e0039 */
[----:B------:R-:W-:Y:S01]  /*3c0d0*/  IMAD.MOV.U32 R16, RZ, RZ, R15 ;  /* 0x000000ffff107224 */ /* 0x000fe200078e000f */
[----:B------:R-:W-:Y:S01]  /*3c0e0*/  MOV R15, R18 ;  /* 0x00000012000f7202 */ /* 0x000fe20000000f00 */
[----:B------:R-:W-:Y:S02]  /*3c0f0*/  IMAD.MOV.U32 R57, RZ, RZ, R19 ;  /* 0x000000ffff397224 */ /* 0x000fe400078e0013 */
.L_x_64449:
[----:B------:R-:W-:Y:S05]  /*3c100*/  BSYNC B1 ;  /* 0x0000000000017941 */ /* 0x000fea0003800000 */
.L_x_64447:
        /* <DEDUP_REMOVED lines=9> */
.L_x_64451:
[----:B------:R-:W-:Y:S02]  /*3c1a0*/  IMAD.MOV.U32 R39, RZ, RZ, R48 ;  /* 0x000000ffff277224 */ /* 0x000fe400078e0030 */
[----:B------:R-:W-:Y:S02]  /*3c1b0*/  IMAD.MOV.U32 R19, RZ, RZ, R16 ;  /* 0x000000ffff137224 */ /* 0x000fe400078e0010 */
[----:B------:R-:W-:Y:S02]  /*3c1c0*/  IMAD.MOV.U32 R48, RZ, RZ, R49 ;  /* 0x000000ffff307224 */ /* 0x000fe400078e0031 */
[----:B------:R-:W-:Y:S02]  /*3c1d0*/  IMAD.MOV.U32 R16, RZ, RZ, R47 ;  /* 0x000000ffff107224 */ /* 0x000fe400078e002f */
.L_x_64452:
[----:B------:R-:W-:Y:S05]  /*3c1e0*/  BSYNC B1 ;  /* 0x0000000000017941 */ /* 0x000fea0003800000 */
.L_x_64450:
        /* <DEDUP_REMOVED lines=9> */
.L_x_64454:
[----:B------:R-:W-:Y:S02]  /*3c280*/  IMAD.MOV.U32 R68, RZ, RZ, R39 ;  /* 0x000000ffff447224 */ /* 0x000fe400078e0027 */
[----:B------:R-:W-:Y:S02]  /*3c290*/  IMAD.MOV.U32 R18, RZ, RZ, R19 ;  /* 0x000000ffff127224 */ /* 0x000fe400078e0013 */
[----:B------:R-:W-:Y:S02]  /*3c2a0*/  IMAD.MOV.U32 R39, RZ, RZ, R56 ;  /* 0x000000ffff277224 */ /* 0x000fe400078e0038 */
[----:B------:R-:W-:Y:S02]  /*3c2b0*/  IMAD.MOV.U32 R19, RZ, RZ, R14 ;  /* 0x000000ffff137224 */ /* 0x000fe400078e000e */
.L_x_64455:
[----:B------:R-:W-:Y:S05]  /*3c2c0*/  BSYNC B1 ;  /* 0x0000000000017941 */ /* 0x000fea0003800000 */
.L_x_64453:
        /* <DEDUP_REMOVED lines=9> */
.L_x_64457:
[----:B------:R-:W-:Y:S02]  /*3c360*/  IMAD.MOV.U32 R49, RZ, RZ, R68 ;  /* 0x000000ffff317224 */ /* 0x000fe400078e0044 */
[----:B------:R-:W-:Y:S02]  /*3c370*/  IMAD.MOV.U32 R47, RZ, RZ, R18 ;  /* 0x000000ffff2f7224 */ /* 0x000fe400078e0012 */
[----:B------:R-:W-:Y:S02]  /*3c380*/  IMAD.MOV.U32 R68, RZ, RZ, R51 ;  /* 0x000000ffff447224 */ /* 0x000fe400078e0033 */
[----:B------:R-:W-:Y:S02]  /*3c390*/  IMAD.MOV.U32 R18, RZ, RZ, R13 ;  /* 0x000000ffff127224 */ /* 0x000fe400078e000d */
.L_x_64458:
[----:B------:R-:W-:Y:S05]  /*3c3a0*/  BSYNC B1 ;  /* 0x0000000000017941 */ /* 0x000fea0003800000 */
.L_x_64456:
        /* <DEDUP_REMOVED lines=9> */
.L_x_64460:
[----:B------:R-:W-:Y:S01]  /*3c440*/  MOV R56, R49 ;  /* 0x0000003100387202 */ /* 0x000fe20000000f00 */
[----:B------:R-:W-:Y:S02]  /*3c450*/  IMAD.MOV.U32 R14, RZ, RZ, R47 ;  /* 0x000000ffff0e7224 */ /* 0x000fe400078e002f */
[----:B------:R-:W-:Y:S02]  /*3c460*/  IMAD.MOV.U32 R49, RZ, RZ, R58 ;  /* 0x000000ffff317224 */ /* 0x000fe400078e003a */
[----:B------:R-:W-:Y:S02]  /*3c470*/  IMAD.MOV.U32 R47, RZ, RZ, R12 ;  /* 0x000000ffff2f7224 */ /* 0x000fe400078e000c */
.L_x_64461:
[----:B------:R-:W-:Y:S05]  /*3c480*/  BSYNC B1 ;  /* 0x0000000000017941 */ /* 0x000fea0003800000 */
.L_x_64459:
        /* <DEDUP_REMOVED lines=9> */
.L_x_64463:
[----:B------:R-:W-:Y:S01]  /*3c520*/  IMAD.MOV.U32 R51, RZ, RZ, R56 ;  /* 0x000000ffff337224 */ /* 0x000fe200078e0038 */
[----:B------:R-:W-:Y:S01]  /*3c530*/  MOV R13, R14 ;  /* 0x0000000e000d7202 */ /* 0x000fe20000000f00 */
[----:B------:R-:W-:Y:S02]  /*3c540*/  IMAD.MOV.U32 R56, RZ, RZ, R53 ;  /* 0x000000ffff387224 */ /* 0x000fe400078e0035 */
[----:B------:R-:W-:Y:S02]  /*3c550*/  IMAD.MOV.U32 R14, RZ, RZ, R11 ;  /* 0x000000ffff0e7224 */ /* 0x000fe400078e000b */
.L_x_64464:
[----:B------:R-:W-:Y:S05]  /*3c560*/  BSYNC B1 ;  /* 0x0000000000017941 */ /* 0x000fea0003800000 */
.L_x_64462:
        /* <DEDUP_REMOVED lines=9> */
.L_x_64466:
[----:B------:R-:W-:Y:S01]  /*3c600*/  IMAD.MOV.U32 R58, RZ, RZ, R51 ;  /* 0x000000ffff3a7224 */ /* 0x000fe200078e0033 */
[----:B------:R-:W-:Y:S01]  /*3c610*/  MOV R51, R60 ;  /* 0x0000003c00337202 */ /* 0x000fe20000000f00 */
[----:B------:R-:W-:Y:S02]  /*3c620*/  IMAD.MOV.U32 R12, RZ, RZ, R13 ;  /* 0x000000ffff0c7224 */ /* 0x000fe400078e000d */
[----:B------:R-:W-:Y:S02]  /*3c630*/  IMAD.MOV.U32 R13, RZ, RZ, R10 ;  /* 0x000000ffff0d7224 */ /* 0x000fe400078e000a */
.L_x_64467:
[----:B------:R-:W-:Y:S05]  /*3c640*/  BSYNC B1 ;  /* 0x0000000000017941 */ /* 0x000fea0003800000 */
.L_x_64465:
        /* <DEDUP_REMOVED lines=9> */
.L_x_64469:
[----:B------:R-:W-:Y:S02]  /*3c6e0*/  IMAD.MOV.U32 R53, RZ, RZ, R58 ;  /* 0x000000ffff357224 */ /* 0x000fe400078e003a */
[----:B------:R-:W-:Y:S01]  /*3c6f0*/  IMAD.MOV.U32 R11, RZ, RZ, R12 ;  /* 0x000000ffff0b7224 */ /* 0x000fe200078e000c */
[----:B------:R-:W-:Y:S01]  /*3c700*/  MOV R12, R9 ;  /* 0x00000009000c7202 */ /* 0x000fe20000000f00 */
[----:B------:R-:W-:Y:S02]  /*3c710*/  IMAD.MOV.U32 R58, RZ, RZ, R55 ;  /* 0x000000ffff3a7224 */ /* 0x000fe400078e0037 */
.L_x_64470:
[----:B------:R-:W-:Y:S05]  /*3c720*/  BSYNC B1 ;  /* 0x0000000000017941 */ /* 0x000fea0003800000 */
.L_x_64468:
        /* <DEDUP_REMOVED lines=9> */
.L_x_64472:
[----:B------:R-:W-:Y:S02]  /*3c7c0*/  IMAD.MOV.U32 R60, RZ, RZ, R53 ;  /* 0x000000ffff3c7224 */ /* 0x000fe400078e0035 */
[----:B------:R-:W-:Y:S02]  /*3c7d0*/  IMAD.MOV.U32 R10, RZ, RZ, R11 ;  /* 0x000000ffff0a7224 */ /* 0x000fe400078e000b */
[----:B------:R-:W-:Y:S02]  /*3c7e0*/  IMAD.MOV.U32 R53, RZ, RZ, R62 ;  /* 0x000000ffff357224 */ /* 0x000fe400078e003e */
[----:B------:R-:W-:Y:S02]  /*3c7f0*/  IMAD.MOV.U32 R11, RZ, RZ, R8 ;  /* 0x000000ffff0b7224 */ /* 0x000fe400078e0008 */
.L_x_64473:
[----:B------:R-:W-:Y:S05]  /*3c800*/  BSYNC B1 ;  /* 0x0000000000017941 */ /* 0x000fea0003800000 */
.L_x_64471:
        /* <DEDUP_REMOVED lines=9> */
.L_x_64475:
[----:B------:R-:W-:Y:S02]  /*3c8a0*/  IMAD.MOV.U32 R55, RZ, RZ, R60 ;  /* 0x000000ffff377224 */ /* 0x000fe400078e003c */
[----:B------:R-:W-:Y:S02]  /*3c8b0*/  IMAD.MOV.U32 R9, RZ, RZ, R10 ;  /* 0x000000ffff097224 */ /* 0x000fe400078e000a */
[----:B------:R-:W-:Y:S02]  /*3c8c0*/  IMAD.MOV.U32 R60, RZ, RZ, R59 ;  /* 0x000000ffff3c7224 */ /* 0x000fe400078e003b */
[----:B------:R-:W-:Y:S02]  /*3c8d0*/  IMAD.MOV.U32 R10, RZ, RZ, R7 ;  /* 0x000000ffff0a7224 */ /* 0x000fe400078e0007 */
.L_x_64476:
[----:B------:R-:W-:Y:S05]  /*3c8e0*/  BSYNC B1 ;  /* 0x0000000000017941 */ /* 0x000fea0003800000 */
.L_x_64474:
        /* <DEDUP_REMOVED lines=9> */
.L_x_64478:
[----:B------:R-:W-:Y:S02]  /*3c980*/  IMAD.MOV.U32 R62, RZ, RZ, R55 ;  /* 0x000000ffff3e7224 */ /* 0x000fe400078e0037 */
[----:B------:R-:W-:Y:S02]  /*3c990*/  IMAD.MOV.U32 R8, RZ, RZ, R9 ;  /* 0x000000ffff087224 */ /* 0x000fe400078e0009 */
[----:B------:R-:W-:Y:S02]  /*3c9a0*/  IMAD.MOV.U32 R55, RZ, RZ, R64 ;  /* 0x000000ffff377224 */ /* 0x000fe400078e0040 */
[----:B------:R-:W-:Y:S02]  /*3c9b0*/  IMAD.MOV.U32 R9, RZ, RZ, R6 ;  /* 0x000000ffff097224 */ /* 0x000fe400078e0006 */
.L_x_64479:
[----:B------:R-:W-:Y:S05]  /*3c9c0*/  BSYNC B1 ;  /* 0x0000000000017941 */ /* 0x000fea0003800000 */
.L_x_64477:
        /* <DEDUP_REMOVED lines=9> */
.L_x_64481:
[----:B------:R-:W-:Y:S01]  /*3ca60*/  MOV R59, R62 ;  /* 0x0000003e003b7202 */ /* 0x000fe20000000f00 */
[----:B------:R-:W-:Y:S02]  /*3ca70*/  IMAD.MOV.U32 R7, RZ, RZ, R8 ;  /* 0x000000ffff077224 */ /* 0x000fe400078e0008 */
[----:B------:R-:W-:Y:S02]  /*3ca80*/  IMAD.MOV.U32 R62, RZ, RZ, R61 ;  /* 0x000000ffff3e7224 */ /* 0x000fe400078e003d */
[----:B------:R-:W-:Y:S02]  /*3ca90*/  IMAD.MOV.U32 R8, RZ, RZ, R5 ;  /* 0x000000ffff087224 */ /* 0x000fe400078e0005 */
.L_x_64482:
[----:B------:R-:W-:Y:S05]  /*3caa0*/  BSYNC B1 ;  /* 0x0000000000017941 */ /* 0x000fea0003800000 */
.L_x_64480:
        /* <DEDUP_REMOVED lines=9> */
.L_x_64484:
[----:B------:R-:W-:Y:S01]  /*3cb40*/  IMAD.MOV.U32 R64, RZ, RZ, R59 ;  /* 0x000000ffff407224 */ /* 0x000fe200078e003b */
[----:B------:R-:W-:Y:S01]  /*3cb50*/  MOV R6, R7 ;  /* 0x0000000700067202 */ /* 0x000fe20000000f00 */
[----:B------:R-:W-:Y:S02]  /*3cb60*/  IMAD.MOV.U32 R59, RZ, RZ, R66 ;  /* 0x000000ffff3b7224 */ /* 0x000fe400078e0042 */
[----:B------:R-:W-:Y:S02]  /*3cb70*/  IMAD.MOV.U32 R7, RZ, RZ, R4 ;  /* 0x000000ffff077224 */ /* 0x000fe400078e0004 */
.L_x_64485:
[----:B------:R-:W-:Y:S05]  /*3cb80*/  BSYNC B1 ;  /* 0x0000000000017941 */ /* 0x000fea0003800000 */
.L_x_64483:
        /* <DEDUP_REMOVED lines=9> */
.L_x_64487:
[----:B------:R-:W-:Y:S01]  /*3cc20*/  IMAD.MOV.U32 R4, RZ, RZ, R64 ;  /* 0x000000ffff047224 */ /* 0x000fe200078e0040 */
[----:B------:R-:W-:Y:S01]  /*3cc30*/  MOV R64, R63 ;  /* 0x0000003f00407202 */ /* 0x000fe20000000f00 */
[----:B------:R-:W-:Y:S02]  /*3cc40*/  IMAD.MOV.U32 R5, RZ, RZ, R6 ;  /* 0x000000ffff057224 */ /* 0x000fe400078e0006 */
[----:B------:R-:W-:Y:S02]  /*3cc50*/  IMAD.MOV.U32 R6, RZ, RZ, R3 ;  /* 0x000000ffff067224 */ /* 0x000fe400078e0003 */
.L_x_64488:
[----:B------:R-:W-:Y:S05]  /*3cc60*/  BSYNC B1 ;  /* 0x0000000000017941 */ /* 0x000fea0003800000 */
.L_x_64486:
        /* <DEDUP_REMOVED lines=9> */
.L_x_64490:
[----:B------:R-:W-:Y:S02]  /*3cd00*/  IMAD.MOV.U32 R61, RZ, RZ, R4 ;  /* 0x000000ffff3d7224 */ /* 0x000fe400078e0004 */
[----:B------:R-:W-:Y:S01]  /*3cd10*/  IMAD.MOV.U32 R3, RZ, RZ, R5 ;  /* 0x000000ffff037224 */ /* 0x000fe200078e0005 */
[----:B------:R-:W-:Y:S01]  /*3cd20*/  MOV R5, R2 ;  /* 0x0000000200057202 */ /* 0x000fe20000000f00 */
[----:B------:R-:W-:Y:S02]  /*3cd30*/  IMAD.MOV.U32 R4, RZ, RZ, R17 ;  /* 0x000000ffff047224 */ /* 0x000fe400078e0011 */
.L_x_64491:
[----:B------:R-:W-:Y:S05]  /*3cd40*/  BSYNC B1 ;  /* 0x0000000000017941 */ /* 0x000fea0003800000 */
.L_x_64489:
        /* <DEDUP_REMOVED lines=16> */
.L_x_64493:
[----:B------:R-:W-:Y:S01]  /*3ce50*/  IMAD.MOV.U32 R46, RZ, RZ, R57 ;  /* 0x000000ffff2e7224 */ /* 0x000fe200078e0039 */
[----:B------:R-:W-:Y:S01]  /*3ce60*/  MOV R57, R48 ;  /* 0x0000003000397202 */ /* 0x000fe20000000f00 */
[----:B------:R-:W-:Y:S02]  /*3ce70*/  IMAD.MOV.U32 R2, RZ, RZ, R15 ;  /* 0x000000ffff027224 */ /* 0x000fe400078e000f */
[----:B------:R-:W-:Y:S02]  /*3ce80*/  IMAD.MOV.U32 R15, RZ, RZ, R16 ;  /* 0x000000ffff0f7224 */ /* 0x000fe400078e0010 */
.L_x_64494:
[----:B------:R-:W-:Y:S05]  /*3ce90*/  BSYNC B1 ;  /* 0x0000000000017941 */ /* 0x000fea0003800000 */
.L_x_64492:
        /* <DEDUP_REMOVED lines=9> */
.L_x_64496:
[----:B------:R-:W-:Y:S02]  /*3cf30*/  IMAD.MOV.U32 R37, RZ, RZ, R46 ;  /* 0x000000ffff257224 */ /* 0x000fe400078e002e */
[----:B------:R-:W-:Y:S01]  /*3cf40*/  IMAD.MOV.U32 R17, RZ, RZ, R2 ;  /* 0x000000ffff117224 */ /* 0x000fe200078e0002 */
[----:B------:R-:W-:Y:S01]  /*3cf50*/  MOV R2, R19 ;  /* 0x0000001300027202 */ /* 0x000fe20000000f00 */
[----:B------:R-:W-:Y:S02]  /*3cf60*/  IMAD.MOV.U32 R46, RZ, RZ, R39 ;  /* 0x000000ffff2e7224 */ /* 0x000fe400078e0027 */
.L_x_64497:
[----:B------:R-:W-:Y:S05]  /*3cf70*/  BSYNC B1 ;  /* 0x0000000000017941 */ /* 0x000fea0003800000 */
.L_x_64495:
        /* <DEDUP_REMOVED lines=9> */
.L_x_64499:
[----:B------:R-:W-:Y:S02]  /*3d010*/  IMAD.MOV.U32 R48, RZ, RZ, R37 ;  /* 0x000000ffff307224 */ /* 0x000fe400078e0025 */
[----:B------:R-:W-:Y:S02]  /*3d020*/  IMAD.MOV.U32 R16, RZ, RZ, R17 ;  /* 0x000000ffff107224 */ /* 0x000fe400078e0011 */
[----:B------:R-:W-:Y:S02]  /*3d030*/  IMAD.MOV.U32 R37, RZ, RZ, R68 ;  /* 0x000000ffff257224 */ /* 0x000fe400078e0044 */
[----:B------:R-:W-:Y:S02]  /*3d040*/  IMAD.MOV.U32 R17, RZ, RZ, R18 ;  /* 0x000000ffff117224 */ /* 0x000fe400078e0012 */
.L_x_64500:
[----:B------:R-:W-:Y:S05]  /*3d050*/  BSYNC B1 ;  /* 0x0000000000017941 */ /* 0x000fea0003800000 */
.L_x_64498:
        /* <DEDUP_REMOVED lines=9> */
.L_x_64502:
[----:B------:R-:W-:Y:S02]  /*3d0f0*/  IMAD.MOV.U32 R39, RZ, RZ, R48 ;  /* 0x000000ffff277224 */ /* 0x000fe400078e0030 */
[----:B------:R-:W-:Y:S02]  /*3d100*/  IMAD.MOV.U32 R19, RZ, RZ, R16 ;  /* 0x000000ffff137224 */ /* 0x000fe400078e0010 */
[----:B------:R-:W-:Y:S02]  /*3d110*/  IMAD.MOV.U32 R48, RZ, RZ, R49 ;  /* 0x000000ffff307224 */ /* 0x000fe400078e0031 */
[----:B------:R-:W-:Y:S02]  /*3d120*/  IMAD.MOV.U32 R16, RZ, RZ, R47 ;  /* 0x000000ffff107224 */ /* 0x000fe400078e002f */
.L_x_64503:
[----:B------:R-:W-:Y:S05]  /*3d130*/  BSYNC B1 ;  /* 0x0000000000017941 */ /* 0x000fea0003800000 */
.L_x_64501:
        /* <DEDUP_REMOVED lines=9> */
.L_x_64505:
[----:B------:R-:W-:Y:S02]  /*3d1d0*/  IMAD.MOV.U32 R66, RZ, RZ, R39 ;  /* 0x000000ffff427224 */ /* 0x000fe400078e0027 */
[----:B------:R-:W-:Y:S02]  /*3d1e0*/  IMAD.MOV.U32 R18, RZ, RZ, R19 ;  /* 0x000000ffff127224 */ /* 0x000fe400078e0013 */
[----:B------:R-:W-:Y:S02]  /*3d1f0*/  IMAD.MOV.U32 R39, RZ, RZ, R56 ;  /* 0x000000ffff277224 */ /* 0x000fe400078e0038 */
[----:B------:R-:W-:Y:S02]  /*3d200*/  IMAD.MOV.U32 R19, RZ, RZ, R14 ;  /* 0x000000ffff137224 */ /* 0x000fe400078e000e */
.L_x_64506:
[----:B------:R-:W-:Y:S05]  /*3d210*/  BSYNC B1 ;  /* 0x0000000000017941 */ /* 0x000fea0003800000 */
.L_x_64504:
        /* <DEDUP_REMOVED lines=9> */
.L_x_64508:
[----:B------:R-:W-:Y:S01]  /*3d2b0*/  MOV R49, R66 ;  /* 0x0000004200317202 */ /* 0x000fe20000000f00 */
[----:B------:R-:W-:Y:S02]  /*3d2c0*/  IMAD.MOV.U32 R47, RZ, RZ, R18 ;  /* 0x000000ffff2f7224 */ /* 0x000fe400078e0012 */
[----:B------:R-:W-:Y:S02]  /*3d2d0*/  IMAD.MOV.U32 R66, RZ, RZ, R51 ;  /* 0x000000ffff427224 */ /* 0x000fe400078e0033 */
[----:B------:R-:W-:Y:S02]  /*3d2e0*/  IMAD.MOV.U32 R18, RZ, RZ, R13 ;  /* 0x000000ffff127224 */ /* 0x000fe400078e000d */
.L_x_64509:
[----:B------:R-:W-:Y:S05]  /*3d2f0*/  BSYNC B1 ;  /* 0x0000000000017941 */ /* 0x000fea0003800000 */
.L_x_64507:
        /* <DEDUP_REMOVED lines=9> */
.L_x_64511:
[----:B------:R-:W-:Y:S01]  /*3d390*/  IMAD.MOV.U32 R56, RZ, RZ, R49 ;  /* 0x000000ffff387224 */ /* 0x000fe200078e0031 */
[----:B------:R-:W-:Y:S01]  /*3d3a0*/  MOV R14, R47 ;  /* 0x0000002f000e7202 */ /* 0x000fe20000000f00 */
[----:B------:R-:W-:Y:S02]  /*3d3b0*/  IMAD.MOV.U32 R49, RZ, RZ, R58 ;  /* 0x000000ffff317224 */ /* 0x000fe400078e003a */
[----:B------:R-:W-:Y:S02]  /*3d3c0*/  IMAD.MOV.U32 R47, RZ, RZ, R12 ;  /* 0x000000ffff2f7224 */ /* 0x000fe400078e000c */
.L_x_64512:
[----:B------:R-:W-:Y:S05]  /*3d3d0*/  BSYNC B1 ;  /* 0x0000000000017941 */ /* 0x000fea0003800000 */
.L_x_64510:
        /* <DEDUP_REMOVED lines=9> */
.L_x_64514:
[----:B------:R-:W-:Y:S01]  /*3d470*/  IMAD.MOV.U32 R51, RZ, RZ, R56 ;  /* 0x000000ffff337224 */ /* 0x000fe200078e0038 */
[----:B------:R-:W-:Y:S01]  /*3d480*/  MOV R56, R53 ;  /* 0x0000003500387202 */ /* 0x000fe20000000f00 */
[----:B------:R-:W-:Y:S02]  /*3d490*/  IMAD.MOV.U32 R13, RZ, RZ, R14 ;  /* 0x000000ffff0d7224 */ /* 0x000fe400078e000e */
[----:B------:R-:W-:Y:S02]  /*3d4a0*/  IMAD.MOV.U32 R14, RZ, RZ, R11 ;  /* 0x000000ffff0e7224 */ /* 0x000fe400078e000b */
.L_x_64515:
[----:B------:R-:W-:Y:S05]  /*3d4b0*/  BSYNC B1 ;  /* 0x0000000000017941 */ /* 0x000fea0003800000 */
.L_x_64513:
        /* <DEDUP_REMOVED lines=9> */
.L_x_64517:
[----:B------:R-:W-:Y:S02]  /*3d550*/  IMAD.MOV.U32 R58, RZ, RZ, R51 ;  /* 0x000000ffff3a7224 */ /* 0x000fe400078e0033 */
[----:B------:R-:W-:Y:S01]  /*3d560*/  IMAD.MOV.U32 R12, RZ, RZ, R13 ;  /* 0x000000ffff0c7224 */ /* 0x000fe200078e000d */
[----:B------:R-:W-:Y:S01]  /*3d570*/  MOV R13, R10 ;  /* 0x0000000a000d7202 */ /* 0x000fe20000000f00 */
[----:B------:R-:W-:Y:S02]  /*3d580*/  IMAD.MOV.U32 R51, RZ, RZ, R60 ;  /* 0x000000ffff337224 */ /* 0x000fe400078e003c */
.L_x_64518:
[----:B------:R-:W-:Y:S05]  /*3d590*/  BSYNC B1 ;  /* 0x0000000000017941 */ /* 0x000fea0003800000 */
.L_x_64516:
        /* <DEDUP_REMOVED lines=9> */
.L_x_64520:
[----:B------:R-:W-:Y:S02]  /*3d630*/  IMAD.MOV.U32 R53, RZ, RZ, R58 ;  /* 0x000000ffff357224 */ /* 0x000fe400078e003a */
[----:B------:R-:W-:Y:S02]  /*3d640*/  IMAD.MOV.U32 R11, RZ, RZ, R12 ;  /* 0x000000ffff0b7224 */ /* 0x000fe400078e000c */
[----:B------:R-:W-:Y:S02]  /*3d650*/  IMAD.MOV.U32 R58, RZ, RZ, R55 ;  /* 0x000000ffff3a7224 */ /* 0x000fe400078e0037 */
[----:B------:R-:W-:Y:S02]  /*3d660*/  IMAD.MOV.U32 R12, RZ, RZ, R9 ;  /* 0x000000ffff0c7224 */ /* 0x000fe400078e0009 */
.L_x_64521:
[----:B------:R-:W-:Y:S05]  /*3d670*/  BSYNC B1 ;  /* 0x0000000000017941 */ /* 0x000fea0003800000 */
.L_x_64519:
        /* <DEDUP_REMOVED lines=9> */
.L_x_64523:
[----:B------:R-:W-:Y:S02]  /*3d710*/  IMAD.MOV.U32 R60, RZ, RZ, R53 ;  /* 0x000000ffff3c7224 */ /* 0x000fe400078e0035 */
[----:B------:R-:W-:Y:S02]  /*3d720*/  IMAD.MOV.U32 R10, RZ, RZ, R11 ;  /* 0x000000ffff0a7224 */ /* 0x000fe400078e000b */
[----:B------:R-:W-:Y:S02]  /*3d730*/  IMAD.MOV.U32 R53, RZ, RZ, R62 ;  /* 0x000000ffff357224 */ /* 0x000fe400078e003e */
[----:B------:R-:W-:Y:S02]  /*3d740*/  IMAD.MOV.U32 R11, RZ, RZ, R8 ;  /* 0x000000ffff0b7224 */ /* 0x000fe400078e0008 */
.L_x_64524:
[----:B------:R-:W-:Y:S05]  /*3d750*/  BSYNC B1 ;  /* 0x0000000000017941 */ /* 0x000fea0003800000 */
.L_x_64522:
        /* <DEDUP_REMOVED lines=9> */
.L_x_64526:
[----:B------:R-:W-:Y:S02]  /*3d7f0*/  IMAD.MOV.U32 R55, RZ, RZ, R60 ;  /* 0x000000ffff377224 */ /* 0x000fe400078e003c */
[----:B------:R-:W-:Y:S02]  /*3d800*/  IMAD.MOV.U32 R9, RZ, RZ, R10 ;  /* 0x000000ffff097224 */ /* 0x000fe400078e000a */
[----:B------:R-:W-:Y:S02]  /*3d810*/  IMAD.MOV.U32 R60, RZ, RZ, R59 ;  /* 0x000000ffff3c7224 */ /* 0x000fe400078e003b */
[----:B------:R-:W-:Y:S02]  /*3d820*/  IMAD.MOV.U32 R10, RZ, RZ, R7 ;  /* 0x000000ffff0a7224 */ /* 0x000fe400078e0007 */
.L_x_64527:
[----:B------:R-:W-:Y:S05]  /*3d830*/  BSYNC B1 ;  /* 0x0000000000017941 */ /* 0x000fea0003800000 */
.L_x_64525:
        /* <DEDUP_REMOVED lines=9> */
.L_x_64529:
[----:B------:R-:W-:Y:S01]  /*3d8d0*/  MOV R7, R55 ;  /* 0x0000003700077202 */ /* 0x000fe20000000f00 */
[----:B------:R-:W-:Y:S02]  /*3d8e0*/  IMAD.MOV.U32 R8, RZ, RZ, R9 ;  /* 0x000000ffff087224 */ /* 0x000fe400078e0009 */
[----:B------:R-:W-:Y:S02]  /*3d8f0*/  IMAD.MOV.U32 R55, RZ, RZ, R64 ;  /* 0x000000ffff377224 */ /* 0x000fe400078e0040 */
[----:B------:R-:W-:Y:S02]  /*3d900*/  IMAD.MOV.U32 R9, RZ, RZ, R6 ;  /* 0x000000ffff097224 */ /* 0x000fe400078e0006 */
.L_x_64530:
[----:B------:R-:W-:Y:S05]  /*3d910*/  BSYNC B1 ;  /* 0x0000000000017941 */ /* 0x000fea0003800000 */
.L_x_64528:
        /* <DEDUP_REMOVED lines=9> */
.L_x_64532:
[----:B------:R-:W-:Y:S01]  /*3d9b0*/  IMAD.MOV.U32 R62, RZ, RZ, R7 ;  /* 0x000000ffff3e7224 */ /* 0x000fe200078e0007 */
[----:B------:R-:W-:Y:S01]  /*3d9c0*/  MOV R6, R8 ;  /* 0x0000000800067202 */ /* 0x000fe20000000f00 */
[----:B------:R-:W-:Y:S02]  /*3d9d0*/  IMAD.MOV.U32 R7, RZ, RZ, R4 ;  /* 0x000000ffff077224 */ /* 0x000fe400078e0004 */
[----:B------:R-:W-:Y:S02]  /*3d9e0*/  IMAD.MOV.U32 R8, RZ, RZ, R5 ;  /* 0x000000ffff087224 */ /* 0x000fe400078e0005 */
.L_x_64533:
[----:B------:R-:W-:Y:S05]  /*3d9f0*/  BSYNC B1 ;  /* 0x0000000000017941 */ /* 0x000fea0003800000 */
.L_x_64531:
        /* <DEDUP_REMOVED lines=9> */
.L_x_64535:
[----:B------:R-:W-:Y:S01]  /*3da90*/  IMAD.MOV.U32 R5, RZ, RZ, R62 ;  /* 0x000000ffff057224 */ /* 0x000fe200078e003e */
[----:B------:R-:W-:Y:S01]  /*3daa0*/  MOV R62, R61 ;  /* 0x0000003d003e7202 */ /* 0x000fe20000000f00 */
[----:B------:R-:W-:Y:S02]  /*3dab0*/  IMAD.MOV.U32 R4, RZ, RZ, R6 ;  /* 0x000000ffff047224 */ /* 0x000fe400078e0006 */
[----:B------:R-:W-:Y:S02]  /*3dac0*/  IMAD.MOV.U32 R6, RZ, RZ, R3 ;  /* 0x000000ffff067224 */ /* 0x000fe400078e0003 */
.L_x_64536:
[----:B------:R-:W-:Y:S05]  /*3dad0*/  BSYNC B1 ;  /* 0x0000000000017941 */ /* 0x000fea0003800000 */
.L_x_64534:
        /* <DEDUP_REMOVED lines=16> */
.L_x_64538:
[----:B------:R-:W-:Y:S01]  /*3dbe0*/  IMAD.MOV.U32 R64, RZ, RZ, R57 ;  /* 0x000000ffff407224 */ /* 0x000fe200078e0039 */
[----:B------:R-:W-:Y:S01]  /*3dbf0*/  MOV R44, R15 ;  /* 0x0000000f002c7202 */ /* 0x000fe20000000f00 */
[----:B------:R-:W-:Y:S02]  /*3dc00*/  IMAD.MOV.U32 R57, RZ, RZ, R46 ;  /* 0x000000ffff397224 */ /* 0x000fe400078e002e */
[----:B------:R-:W-:Y:S02]  /*3dc10*/  IMAD.MOV.U32 R15, RZ, RZ, R2 ;  /* 0x000000ffff0f7224 */ /* 0x000fe400078e0002 */
.L_x_64539:
[----:B------:R-:W-:Y:S05]  /*3dc20*/  BSYNC B1 ;  /* 0x0000000000017941 */ /* 0x000fea0003800000 */
.L_x_64537:
        /* <DEDUP_REMOVED lines=9> */
.L_x_64541:
[----:B------:R-:W-:Y:S01]  /*3dcc0*/  IMAD.MOV.U32 R35, RZ, RZ, R64 ;  /* 0x000000ffff237224 */ /* 0x000fe200078e0040 */
[----:B------:R-:W-:Y:S01]  /*3dcd0*/  MOV R64, R37 ;  /* 0x0000002500407202 */ /* 0x000fe20000000f00 */
[----:B------:R-:W-:Y:S02]  /*3dce0*/  IMAD.MOV.U32 R3, RZ, RZ, R44 ;  /* 0x000000ffff037224 */ /* 0x000fe400078e002c */
[----:B------:R-:W-:Y:S02]  /*3dcf0*/  IMAD.MOV.U32 R44, RZ, RZ, R17 ;  /* 0x000000ffff2c7224 */ /* 0x000fe400078e0011 */
.L_x_64542:
[----:B------:R-:W-:Y:S05]  /*3dd00*/  BSYNC B1 ;  /* 0x0000000000017941 */ /* 0x000fea0003800000 */
.L_x_64540:
        /* <DEDUP_REMOVED lines=9> */
.L_x_64544:
[----:B------:R-:W-:Y:S02]  /*3dda0*/  IMAD.MOV.U32 R46, RZ, RZ, R35 ;  /* 0x000000ffff2e7224 */ /* 0x000fe400078e0023 */
[----:B------:R-:W-:Y:S01]  /*3ddb0*/  IMAD.MOV.U32 R2, RZ, RZ, R3 ;  /* 0x000000ffff027224 */ /* 0x000fe200078e0003 */
[----:B------:R-:W-:Y:S01]  /*3ddc0*/  MOV R3, R16 ;  /* 0x0000001000037202 */ /* 0x000fe20000000f00 */
[----:B------:R-:W-:Y:S02]  /*3ddd0*/  IMAD.MOV.U32 R35, RZ, RZ, R48 ;  /* 0x000000ffff237224 */ /* 0x000fe400078e0030 */
.L_x_64545:
[----:B------:R-:W-:Y:S05]  /*3dde0*/  BSYNC B1 ;  /* 0x0000000000017941 */ /* 0x000fea0003800000 */
.L_x_64543:
        /* <DEDUP_REMOVED lines=9> */
.L_x_64547:
[----:B------:R-:W-:Y:S02]  /*3de80*/  IMAD.MOV.U32 R37, RZ, RZ, R46 ;  /* 0x000000ffff257224 */ /* 0x000fe400078e002e */
[----:B------:R-:W-:Y:S02]  /*3de90*/  IMAD.MOV.U32 R17, RZ, RZ, R2 ;  /* 0x000000ffff117224 */ /* 0x000fe400078e0002 */
[----:B------:R-:W-:Y:S02]  /*3dea0*/  IMAD.MOV.U32 R46, RZ, RZ, R39 ;  /* 0x000000ffff2e7224 */ /* 0x000fe400078e0027 */
[----:B------:R-:W-:Y:S02]  /*3deb0*/  IMAD.MOV.U32 R2, RZ, RZ, R19 ;  /* 0x000000ffff027224 */ /* 0x000fe400078e0013 */
.L_x_64548:
[----:B------:R-:W-:Y:S05]  /*3dec0*/  BSYNC B1 ;  /* 0x0000000000017941 */ /* 0x000fea0003800000 */
.L_x_64546:
        /* <DEDUP_REMOVED lines=9> */
.L_x_64550:
[----:B------:R-:W-:Y:S02]  /*3df60*/  IMAD.MOV.U32 R48, RZ, RZ, R37 ;  /* 0x000000ffff307224 */ /* 0x000fe400078e0025 */
[----:B------:R-:W-:Y:S02]  /*3df70*/  IMAD.MOV.U32 R16, RZ, RZ, R17 ;  /* 0x000000ffff107224 */ /* 0x000fe400078e0011 */
[----:B------:R-:W-:Y:S02]  /*3df80*/  IMAD.MOV.U32 R37, RZ, RZ, R66 ;  /* 0x000000ffff257224 */ /* 0x000fe400078e0042 */
[----:B------:R-:W-:Y:S02]  /*3df90*/  IMAD.MOV.U32 R17, RZ, RZ, R18 ;  /* 0x000000ffff117224 */ /* 0x000fe400078e0012 */
.L_x_64551:
[----:B------:R-:W-:Y:S05]  /*3dfa0*/  BSYNC B1 ;  /* 0x0000000000017941 */ /* 0x000fea0003800000 */
.L_x_64549:
        /* <DEDUP_REMOVED lines=9> */
.L_x_64553:
[----:B------:R-:W-:Y:S02]  /*3e040*/  IMAD.MOV.U32 R39, RZ, RZ, R48 ;  /* 0x000000ffff277224 */ /* 0x000fe400078e0030 */
[----:B------:R-:W-:Y:S02]  /*3e050*/  IMAD.MOV.U32 R19, RZ, RZ, R16 ;  /* 0x000000ffff137224 */ /* 0x000fe400078e0010 */
[----:B------:R-:W-:Y:S02]  /*3e060*/  IMAD.MOV.U32 R48, RZ, RZ, R49 ;  /* 0x000000ffff307224 */ /* 0x000fe400078e0031 */
[----:B------:R-:W-:Y:S02]  /*3e070*/  IMAD.MOV.U32 R16, RZ, RZ, R47 ;  /* 0x000000ffff107224 */ /* 0x000fe400078e002f */
.L_x_64554:
[----:B------:R-:W-:Y:S05]  /*3e080*/  BSYNC B1 ;  /* 0x0000000000017941 */ /* 0x000fea0003800000 */
.L_x_64552:
        /* <DEDUP_REMOVED lines=9> */
.L_x_64556:
[----:B------:R-:W-:Y:S01]  /*3e120*/  MOV R66, R39 ;  /* 0x0000002700427202 */ /* 0x000fe20000000f00 */
[----:B------:R-:W-:Y:S02]  /*3e130*/  IMAD.MOV.U32 R18, RZ, RZ, R19 ;  /* 0x000000ffff127224 */ /* 0x000fe400078e0013 */
[----:B------:R-:W-:Y:S02]  /*3e140*/  IMAD.MOV.U32 R39, RZ, RZ, R56 ;  /* 0x000000ffff277224 */ /* 0x000fe400078e0038 */
[----:B------:R-:W-:Y:S02]  /*3e150*/  IMAD.MOV.U32 R19, RZ, RZ, R14 ;  /* 0x000000ffff137224 */ /* 0x000fe400078e000e */
.L_x_64557:
[----:B------:R-:W-:Y:S05]  /*3e160*/  BSYNC B1 ;  /* 0x0000000000017941 */ /* 0x000fea0003800000 */
.L_x_64555:
        /* <DEDUP_REMOVED lines=9> */
.L_x_64559:
[----:B------:R-:W-:Y:S01]  /*3e200*/  IMAD.MOV.U32 R49, RZ, RZ, R66 ;  /* 0x000000ffff317224 */ /* 0x000fe200078e0042 */
[----:B------:R-:W-:Y:S01]  /*3e210*/  MOV R47, R18 ;  /* 0x00000012002f7202 */ /* 0x000fe20000000f00 */
[----:B------:R-:W-:Y:S02]  /*3e220*/  IMAD.MOV.U32 R66, RZ, RZ, R51 ;  /* 0x000000ffff427224 */ /* 0x000fe400078e0033 */
[----:B------:R-:W-:Y:S02]  /*3e230*/  IMAD.MOV.U32 R18, RZ, RZ, R13 ;  /* 0x000000ffff127224 */ /* 0x000fe400078e000d */
.L_x_64560:
[----:B------:R-:W-:Y:S05]  /*3e240*/  BSYNC B1 ;  /* 0x0000000000017941 */ /* 0x000fea0003800000 */
.L_x_64558:
        /* <DEDUP_REMOVED lines=9> */
.L_x_64562:
[----:B------:R-:W-:Y:S01]  /*3e2e0*/  IMAD.MOV.U32 R56, RZ, RZ, R49 ;  /* 0x000000ffff387224 */ /* 0x000fe200078e0031 */
[----:B------:R-:W-:Y:S01]  /*3e2f0*/  MOV R49, R58 ;  /* 0x0000003a00317202 */ /* 0x000fe20000000f00 */
[----:B------:R-:W-:Y:S02]  /*3e300*/  IMAD.MOV.U32 R14, RZ, RZ, R47 ;  /* 0x000000ffff0e7224 */ /* 0x000fe400078e002f */
[----:B------:R-:W-:Y:S02]  /*3e310*/  IMAD.MOV.U32 R47, RZ, RZ, R12 ;  /* 0x000000ffff2f7224 */ /* 0x000fe400078e000c */
.L_x_64563:
[----:B------:R-:W-:Y:S05]  /*3e320*/  BSYNC B1 ;  /* 0x0000000000017941 */ /* 0x000fea0003800000 */
.L_x_64561:
        /* <DEDUP_REMOVED lines=9> */
.L_x_64565:
[----:B------:R-:W-:Y:S02]  /*3e3c0*/  IMAD.MOV.U32 R51, RZ, RZ, R56 ;  /* 0x000000ffff337224 */ /* 0x000fe400078e0038 */
[----:B------:R-:W-:Y:S01]  /*3e3d0*/  IMAD.MOV.U32 R13, RZ, RZ, R14 ;  /* 0x000000ffff0d7224 */ /* 0x000fe200078e000e */
[----:B------:R-:W-:Y:S01]  /*3e3e0*/  MOV R14, R11 ;  /* 0x0000000b000e7202 */ /* 0x000fe20000000f00 */
[----:B------:R-:W-:Y:S02]  /*3e3f0*/  IMAD.MOV.U32 R56, RZ, RZ, R53 ;  /* 0x000000ffff387224 */ /* 0x000fe400078e0035 */
.L_x_64566:
[----:B------:R-:W-:Y:S05]  /*3e400*/  BSYNC B1 ;  /* 0x0000000000017941 */ /* 0x000fea0003800000 */
.L_x_64564:
        /* <DEDUP_REMOVED lines=9> */
.L_x_64568:
[----:B------:R-:W-:Y:S02]  /*3e4a0*/  IMAD.MOV.U32 R58, RZ, RZ, R51 ;  /* 0x000000ffff3a7224 */ /* 0x000fe400078e0033 */
[----:B------:R-:W-:Y:S02]  /*3e4b0*/  IMAD.MOV.U32 R12, RZ, RZ, R13 ;  /* 0x000000ffff0c7224 */ /* 0x000fe400078e000d */
[----:B------:R-:W-:Y:S02]  /*3e4c0*/  IMAD.MOV.U32 R51, RZ, RZ, R60 ;  /* 0x000000ffff337224 */ /* 0x000fe400078e003c */
[----:B------:R-:W-:Y:S02]  /*3e4d0*/  IMAD.MOV.U32 R13, RZ, RZ, R10 ;  /* 0x000000ffff0d7224 */ /* 0x000fe400078e000a */
.L_x_64569:
[----:B------:R-:W-:Y:S05]  /*3e4e0*/  BSYNC B1 ;  /* 0x0000000000017941 */ /* 0x000fea0003800000 */
.L_x_64567:
        /* <DEDUP_REMOVED lines=9> */
.L_x_64571:
[----:B------:R-:W-:Y:S02]  /*3e580*/  IMAD.MOV.U32 R10, RZ, RZ, R58 ;  /* 0x000000ffff0a7224 */ /* 0x000fe400078e003a */
[----:B------:R-:W-:Y:S02]  /*3e590*/  IMAD.MOV.U32 R11, RZ, RZ, R12 ;  /* 0x000000ffff0b7224 */ /* 0x000fe400078e000c */
[----:B------:R-:W-:Y:S02]  /*3e5a0*/  IMAD.MOV.U32 R58, RZ, RZ, R55 ;  /* 0x000000ffff3a7224 */ /* 0x000fe400078e0037 */
[----:B------:R-:W-:Y:S02]  /*3e5b0*/  IMAD.MOV.U32 R12, RZ, RZ, R9 ;  /* 0x000000ffff0c7224 */ /* 0x000fe400078e0009 */
.L_x_64572:
[----:B------:R-:W-:Y:S05]  /*3e5c0*/  BSYNC B1 ;  /* 0x0000000000017941 */ /* 0x000fea0003800000 */
.L_x_64570:
        /* <DEDUP_REMOVED lines=9> */
.L_x_64574:
[----:B------:R-:W-:Y:S02]  /*3e660*/  IMAD.MOV.U32 R53, RZ, RZ, R10 ;  /* 0x000000ffff357224 */ /* 0x000fe400078e000a */
[----:B------:R-:W-:Y:S02]  /*3e670*/  IMAD.MOV.U32 R9, RZ, RZ, R11 ;  /* 0x000000ffff097224 */ /* 0x000fe400078e000b */
[----:B------:R-:W-:Y:S02]  /*3e680*/  IMAD.MOV.U32 R10, RZ, RZ, R7 ;  /* 0x000000ffff0a7224 */ /* 0x000fe400078e0007 */
[----:B------:R-:W-:Y:S02]  /*3e690*/  IMAD.MOV.U32 R11, RZ, RZ, R8 ;  /* 0x000000ffff0b7224 */ /* 0x000fe400078e0008 */
.L_x_64575:
[----:B------:R-:W-:Y:S05]  /*3e6a0*/  BSYNC B1 ;  /* 0x0000000000017941 */ /* 0x000fea0003800000 */
.L_x_64573:
        /* <DEDUP_REMOVED lines=9> */
.L_x_64577:
[----:B------:R-:W-:Y:S01]  /*3e740*/  MOV R8, R53 ;  /* 0x0000003500087202 */ /* 0x000fe20000000f00 */
[----:B------:R-:W-:Y:S02]  /*3e750*/  IMAD.MOV.U32 R7, RZ, RZ, R9 ;  /* 0x000000ffff077224 */ /* 0x000fe400078e0009 */
[----:B------:R-:W-:Y:S02]  /*3e760*/  IMAD.MOV.U32 R53, RZ, RZ, R62 ;  /* 0x000000ffff357224 */ /* 0x000fe400078e003e */
[----:B------:R-:W-:Y:S02]  /*3e770*/  IMAD.MOV.U32 R9, RZ, RZ, R6 ;  /* 0x000000ffff097224 */ /* 0x000fe400078e0006 */
.L_x_64578:
[----:B------:R-:W-:Y:S05]  /*3e780*/  BSYNC B1 ;  /* 0x0000000000017941 */ /* 0x000fea0003800000 */
.L_x_64576:
        /* <DEDUP_REMOVED lines=9> */
.L_x_64580:
[----:B------:R-:W-:Y:S01]  /*3e820*/  IMAD.MOV.U32 R55, RZ, RZ, R8 ;  /* 0x000000ffff377224 */ /* 0x000fe200078e0008 */
[----:B------:R-:W-:Y:S01]  /*3e830*/  MOV R6, R7 ;  /* 0x0000000700067202 */ /* 0x000fe20000000f00 */
[----:B------:R-:W-:Y:S02]  /*3e840*/  IMAD.MOV.U32 R8, RZ, RZ, R5 ;  /* 0x000000ffff087224 */ /* 0x000fe400078e0005 */
[----:B------:R-:W-:Y:S02]  /*3e850*/  IMAD.MOV.U32 R7, RZ, RZ, R4 ;  /* 0x000000ffff077224 */ /* 0x000fe400078e0004 */
.L_x_64581:
[----:B------:R-:W-:Y:S05]  /*3e860*/  BSYNC B1 ;  /* 0x0000000000017941 */ /* 0x000fea0003800000 */
.L_x_64579:
        /* <DEDUP_REMOVED lines=16> */
.L_x_64583:
[----:B------:R-:W-:Y:S01]  /*3e970*/  MOV R42, R57 ;  /* 0x00000039002a7202 */ /* 0x000fe20000000f00 */
[----:B------:R-:W-:Y:S02]  /*3e980*/  IMAD.MOV.U32 R4, RZ, RZ, R15 ;  /* 0x000000ffff047224 */ /* 0x000fe400078e000f */
[----:B------:R-:W-:Y:S02]  /*3e990*/  IMAD.MOV.U32 R57, RZ, RZ, R64 ;  /* 0x000000ffff397224 */ /* 0x000fe400078e0040 */
[----:B------:R-:W-:Y:S02]  /*3e9a0*/  IMAD.MOV.U32 R15, RZ, RZ, R44 ;  /* 0x000000ffff0f7224 */ /* 0x000fe400078e002c */
.L_x_64584:
[----:B------:R-:W-:Y:S05]  /*3e9b0*/  BSYNC B1 ;  /* 0x0000000000017941 */ /* 0x000fea0003800000 */
.L_x_64582:
        /* <DEDUP_REMOVED lines=9> */
.L_x_64586:
[----:B------:R-:W-:Y:S01]  /*3ea50*/  IMAD.MOV.U32 R33, RZ, RZ, R42 ;  /* 0x000000ffff217224 */ /* 0x000fe200078e002a */
[----:B------:R-:W-:Y:S01]  /*3ea60*/  MOV R5, R4 ;  /* 0x0000000400057202 */ /* 0x000fe20000000f00 */
[----:B------:R-:W-:Y:S02]  /*3ea70*/  IMAD.MOV.U32 R42, RZ, RZ, R35 ;  /* 0x000000ffff2a7224 */ /* 0x000fe400078e0023 */
[----:B------:R-:W-:Y:S02]  /*3ea80*/  IMAD.MOV.U32 R4, RZ, RZ, R3 ;  /* 0x000000ffff047224 */ /* 0x000fe400078e0003 */
.L_x_64587:
[----:B------:R-:W-:Y:S05]  /*3ea90*/  BSYNC B1 ;  /* 0x0000000000017941 */ /* 0x000fea0003800000 */
.L_x_64585:
        /* <DEDUP_REMOVED lines=9> */
.L_x_64589:
[----:B------:R-:W-:Y:S01]  /*3eb30*/  IMAD.MOV.U32 R60, RZ, RZ, R33 ;  /* 0x000000ffff3c7224 */ /* 0x000fe200078e0021 */
[----:B------:R-:W-:Y:S01]  /*3eb40*/  MOV R33, R46 ;  /* 0x0000002e00217202 */ /* 0x000fe20000000f00 */
[----:B------:R-:W-:Y:S02]  /*3eb50*/  IMAD.MOV.U32 R44, RZ, RZ, R5 ;  /* 0x000000ffff2c7224 */ /* 0x000fe400078e0005 */
[----:B------:R-:W-:Y:S02]  /*3eb60*/  IMAD.MOV.U32 R5, RZ, RZ, R2 ;  /* 0x000000ffff057224 */ /* 0x000fe400078e0002 */
.L_x_64590:
[----:B------:R-:W-:Y:S05]  /*3eb70*/  BSYNC B1 ;  /* 0x0000000000017941 */ /* 0x000fea0003800000 */
.L_x_64588:
        /* <DEDUP_REMOVED lines=9> */
.L_x_64592:
[----:B------:R-:W-:Y:S02]  /*3ec10*/  IMAD.MOV.U32 R35, RZ, RZ, R60 ;  /* 0x000000ffff237224 */ /* 0x000fe400078e003c */
[----:B------:R-:W-:Y:S01]  /*3ec20*/  IMAD.MOV.U32 R3, RZ, RZ, R44 ;  /* 0x000000ffff037224 */ /* 0x000fe200078e002c */
[----:B------:R-:W-:Y:S01]  /*3ec30*/  MOV R44, R17 ;  /* 0x00000011002c7202 */ /* 0x000fe20000000f00 */
[----:B------:R-:W-:Y:S02]  /*3ec40*/  IMAD.MOV.U32 R60, RZ, RZ, R37 ;  /* 0x000000ffff3c7224 */ /* 0x000fe400078e0025 */
.L_x_64593:
[----:B------:R-:W-:Y:S05]  /*3ec50*/  BSYNC B1 ;  /* 0x0000000000017941 */ /* 0x000fea0003800000 */
.L_x_64591:
        /* <DEDUP_REMOVED lines=9> */
.L_x_64595:
[----:B------:R-:W-:Y:S02]  /*3ecf0*/  IMAD.MOV.U32 R46, RZ, RZ, R35 ;  /* 0x000000ffff2e7224 */ /* 0x000fe400078e0023 */
[----:B------:R-:W-:Y:S02]  /*3ed00*/  IMAD.MOV.U32 R2, RZ, RZ, R3 ;  /* 0x000000ffff027224 */ /* 0x000fe400078e0003 */
[----:B------:R-:W-:Y:S02]  /*3ed10*/  IMAD.MOV.U32 R35, RZ, RZ, R48 ;  /* 0x000000ffff237224 */ /* 0x000fe400078e0030 */
[----:B------:R-:W-:Y:S02]  /*3ed20*/  IMAD.MOV.U32 R3, RZ, RZ, R16 ;  /* 0x000000ffff037224 */ /* 0x000fe400078e0010 */
.L_x_64596:
[----:B------:R-:W-:Y:S05]  /*3ed30*/  BSYNC B1 ;  /* 0x0000000000017941 */ /* 0x000fea0003800000 */
.L_x_64594:
        /* <DEDUP_REMOVED lines=9> */
.L_x_64598:
[----:B------:R-:W-:Y:S02]  /*3edd0*/  IMAD.MOV.U32 R37, RZ, RZ, R46 ;  /* 0x000000ffff257224 */ /* 0x000fe400078e002e */
[----:B------:R-:W-:Y:S02]  /*3ede0*/  IMAD.MOV.U32 R17, RZ, RZ, R2 ;  /* 0x000000ffff117224 */ /* 0x000fe400078e0002 */
[----:B------:R-:W-:Y:S02]  /*3edf0*/  IMAD.MOV.U32 R46, RZ, RZ, R39 ;  /* 0x000000ffff2e7224 */ /* 0x000fe400078e0027 */
[----:B------:R-:W-:Y:S02]  /*3ee00*/  IMAD.MOV.U32 R2, RZ, RZ, R19 ;  /* 0x000000ffff027224 */ /* 0x000fe400078e0013 */
.L_x_64599:
[----:B------:R-:W-:Y:S05]  /*3ee10*/  BSYNC B1 ;  /* 0x0000000000017941 */ /* 0x000fea0003800000 */
.L_x_64597:
        /* <DEDUP_REMOVED lines=9> */
.L_x_64601:
[----:B------:R-:W-:Y:S02]  /*3eeb0*/  IMAD.MOV.U32 R48, RZ, RZ, R37 ;  /* 0x000000ffff307224 */ /* 0x000fe400078e0025 */
[----:B------:R-:W-:Y:S02]  /*3eec0*/  IMAD.MOV.U32 R16, RZ, RZ, R17 ;  /* 0x000000ffff107224 */ /* 0x000fe400078e0011 */
[----:B------:R-:W-:Y:S02]  /*3eed0*/  IMAD.MOV.U32 R37, RZ, RZ, R66 ;  /* 0x000000ffff257224 */ /* 0x000fe400078e0042 */
[----:B------:R-:W-:Y:S02]  /*3eee0*/  IMAD.MOV.U32 R17, RZ, RZ, R18 ;  /* 0x000000ffff117224 */ /* 0x000fe400078e0012 */
.L_x_64602:
[----:B------:R-:W-:Y:S05]  /*3eef0*/  BSYNC B1 ;  /* 0x0000000000017941 */ /* 0x000fea0003800000 */
.L_x_64600:
        /* <DEDUP_REMOVED lines=9> */
.L_x_64604:
[----:B------:R-:W-:Y:S01]  /*3ef90*/  MOV R39, R48 ;  /* 0x0000003000277202 */ /* 0x000fe20000000f00 */
[----:B------:R-:W-:Y:S02]  /*3efa0*/  IMAD.MOV.U32 R19, RZ, RZ, R16 ;  /* 0x000000ffff137224 */ /* 0x000fe400078e0010 */
[----:B------:R-:W-:Y:S02]  /*3efb0*/  IMAD.MOV.U32 R48, RZ, RZ, R49 ;  /* 0x000000ffff307224 */ /* 0x000fe400078e0031 */
[----:B------:R-:W-:Y:S02]  /*3efc0*/  IMAD.MOV.U32 R16, RZ, RZ, R47 ;  /* 0x000000ffff107224 */ /* 0x000fe400078e002f */
.L_x_64605:
[----:B------:R-:W-:Y:S05]  /*3efd0*/  BSYNC B1 ;  /* 0x0000000000017941 */ /* 0x000fea0003800000 */
.L_x_64603:
        /* <DEDUP_REMOVED lines=9> */
.L_x_64607:
[----:B------:R-:W-:Y:S01]  /*3f070*/  IMAD.MOV.U32 R62, RZ, RZ, R39 ;  /* 0x000000ffff3e7224 */ /* 0x000fe200078e0027 */
[----:B------:R-:W-:Y:S01]  /*3f080*/  MOV R18, R19 ;  /* 0x0000001300127202 */ /* 0x000fe20000000f00 */
[----:B------:R-:W-:Y:S02]  /*3f090*/  IMAD.MOV.U32 R39, RZ, RZ, R56 ;  /* 0x000000ffff277224 */ /* 0x000fe400078e0038 */
[----:B------:R-:W-:Y:S02]  /*3f0a0*/  IMAD.MOV.U32 R19, RZ, RZ, R14 ;  /* 0x000000ffff137224 */ /* 0x000fe400078e000e */
.L_x_64608:
[----:B------:R-:W-:Y:S05]  /*3f0b0*/  BSYNC B1 ;  /* 0x0000000000017941 */ /* 0x000fea0003800000 */
.L_x_64606:
        /* <DEDUP_REMOVED lines=9> */
.L_x_64610:
[----:B------:R-:W-:Y:S01]  /*3f150*/  IMAD.MOV.U32 R49, RZ, RZ, R62 ;  /* 0x000000ffff317224 */ /* 0x000fe200078e003e */
[----:B------:R-:W-:Y:S01]  /*3f160*/  MOV R62, R51 ;  /* 0x00000033003e7202 */ /* 0x000fe20000000f00 */
[----:B------:R-:W-:Y:S02]  /*3f170*/  IMAD.MOV.U32 R47, RZ, RZ, R18 ;  /* 0x000000ffff2f7224 */ /* 0x000fe400078e0012 */
[----:B------:R-:W-:Y:S02]  /*3f180*/  IMAD.MOV.U32 R18, RZ, RZ, R13 ;  /* 0x000000ffff127224 */ /* 0x000fe400078e000d */
.L_x_64611:
[----:B------:R-:W-:Y:S05]  /*3f190*/  BSYNC B1 ;  /* 0x0000000000017941 */ /* 0x000fea0003800000 */
.L_x_64609:
        /* <DEDUP_REMOVED lines=9> */
.L_x_64613:
[----:B------:R-:W-:Y:S02]  /*3f230*/  IMAD.MOV.U32 R13, RZ, RZ, R49 ;  /* 0x000000ffff0d7224 */ /* 0x000fe400078e0031 */
[----:B------:R-:W-:Y:S01]  /*3f240*/  IMAD.MOV.U32 R14, RZ, RZ, R47 ;  /* 0x000000ffff0e7224 */ /* 0x000fe200078e002f */
[----:B------:R-:W-:Y:S01]  /*3f250*/  MOV R47, R12 ;  /* 0x0000000c002f7202 */ /* 0x000fe20000000f00 */
[----:B------:R-:W-:Y:S02]  /*3f260*/  IMAD.MOV.U32 R49, RZ, RZ, R58 ;  /* 0x000000ffff317224 */ /* 0x000fe400078e003a */
.L_x_64614:
[----:B------:R-:W-:Y:S05]  /*3f270*/  BSYNC B1 ;  /* 0x0000000000017941 */ /* 0x000fea0003800000 */
.L_x_64612:
        /* <DEDUP_REMOVED lines=9> */
.L_x_64616:
[----:B------:R-:W-:Y:S02]  /*3f310*/  IMAD.MOV.U32 R56, RZ, RZ, R13 ;  /* 0x000000ffff387224 */ /* 0x000fe400078e000d */
[----:B------:R-:W-:Y:S02]  /*3f320*/  IMAD.MOV.U32 R12, RZ, RZ, R14 ;  /* 0x000000ffff0c7224 */ /* 0x000fe400078e000e */
[----:B------:R-:W-:Y:S02]  /*3f330*/  IMAD.MOV.U32 R13, RZ, RZ, R10 ;  /* 0x000000ffff0d7224 */ /* 0x000fe400078e000a */
[----:B------:R-:W-:Y:S02]  /*3f340*/  IMAD.MOV.U32 R14, RZ, RZ, R11 ;  /* 0x000000ffff0e7224 */ /* 0x000fe400078e000b */
.L_x_64617:
[----:B------:R-:W-:Y:S05]  /*3f350*/  BSYNC B1 ;  /* 0x0000000000017941 */ /* 0x000fea0003800000 */
.L_x_64615:
        /* <DEDUP_REMOVED lines=9> */
.L_x_64619:
[----:B------:R-:W-:Y:S02]  /*3f3f0*/  IMAD.MOV.U32 R11, RZ, RZ, R56 ;  /* 0x000000ffff0b7224 */ /* 0x000fe400078e0038 */
[----:B------:R-:W-:Y:S02]  /*3f400*/  IMAD.MOV.U32 R10, RZ, RZ, R12 ;  /* 0x000000ffff0a7224 */ /* 0x000fe400078e000c */
[----:B------:R-:W-:Y:S02]  /*3f410*/  IMAD.MOV.U32 R56, RZ, RZ, R53 ;  /* 0x000000ffff387224 */ /* 0x000fe400078e0035 */
[----:B------:R-:W-:Y:S02]  /*3f420*/  IMAD.MOV.U32 R12, RZ, RZ, R9 ;  /* 0x000000ffff0c7224 */ /* 0x000fe400078e0009 */
.L_x_64620:
[----:B------:R-:W-:Y:S05]  /*3f430*/  BSYNC B1 ;  /* 0x0000000000017941 */ /* 0x000fea0003800000 */
.L_x_64618:
        /* <DEDUP_REMOVED lines=9> */
.L_x_64622:
[----:B------:R-:W-:Y:S02]  /*3f4d0*/  IMAD.MOV.U32 R58, RZ, RZ, R11 ;  /* 0x000000ffff3a7224 */ /* 0x000fe400078e000b */
[----:B------:R-:W-:Y:S02]  /*3f4e0*/  IMAD.MOV.U32 R9, RZ, RZ, R10 ;  /* 0x000000ffff097224 */ /* 0x000fe400078e000a */
[----:B------:R-:W-:Y:S02]  /*3f4f0*/  IMAD.MOV.U32 R11, RZ, RZ, R8 ;  /* 0x000000ffff0b7224 */ /* 0x000fe400078e0008 */
[----:B------:R-:W-:Y:S02]  /*3f500*/  IMAD.MOV.U32 R10, RZ, RZ, R7 ;  /* 0x000000ffff0a7224 */ /* 0x000fe400078e0007 */
.L_x_64623:
[----:B------:R-:W-:Y:S05]  /*3f510*/  BSYNC B1 ;  /* 0x0000000000017941 */ /* 0x000fea0003800000 */
.L_x_64621:
        /* <DEDUP_REMOVED lines=9> */
.L_x_64625:
[----:B------:R-:W-:Y:S01]  /*3f5b0*/  MOV R8, R58 ;  /* 0x0000003a00087202 */ /* 0x000fe20000000f00 */
[----:B------:R-:W-:Y:S02]  /*3f5c0*/  IMAD.MOV.U32 R7, RZ, RZ, R9 ;  /* 0x000000ffff077224 */ /* 0x000fe400078e0009 */
[----:B------:R-:W-:Y:S02]  /*3f5d0*/  IMAD.MOV.U32 R58, RZ, RZ, R55 ;  /* 0x000000ffff3a7224 */ /* 0x000fe400078e0037 */
[----:B------:R-:W-:Y:S02]  /*3f5e0*/  IMAD.MOV.U32 R9, RZ, RZ, R6 ;  /* 0x000000ffff097224 */ /* 0x000fe400078e0006 */
.L_x_64626:
[----:B------:R-:W-:Y:S05]  /*3f5f0*/  BSYNC B1 ;  /* 0x0000000000017941 */ /* 0x000fea0003800000 */
.L_x_64624:
        /* <DEDUP_REMOVED lines=16> */
.L_x_64628:
[----:B------:R-:W-:Y:S02]  /*3f700*/  IMAD.MOV.U32 R40, RZ, RZ, R57 ;  /* 0x000000ffff287224 */ /* 0x000fe400078e0039 */
[----:B------:R-:W-:Y:S02]  /*3f710*/  IMAD.MOV.U32 R6, RZ, RZ, R15 ;  /* 0x000000ffff067224 */ /* 0x000fe400078e000f */
[----:B------:R-:W-:Y:S02]  /*3f720*/  IMAD.MOV.U32 R57, RZ, RZ, R42 ;  /* 0x000000ffff397224 */ /* 0x000fe400078e002a */
[----:B------:R-:W-:Y:S02]  /*3f730*/  IMAD.MOV.U32 R15, RZ, RZ, R4 ;  /* 0x000000ffff0f7224 */ /* 0x000fe400078e0004 */
.L_x_64629:
[----:B------:R-:W-:Y:S05]  /*3f740*/  BSYNC B1 ;  /* 0x0000000000017941 */ /* 0x000fea0003800000 */
.L_x_64627:
        /* <DEDUP_REMOVED lines=9> */
.L_x_64631:
[----:B------:R-:W-:Y:S01]  /*3f7e0*/  MOV R51, R40 ;  /* 0x0000002800337202 */ /* 0x000fe20000000f00 */
[----:B------:R-:W-:Y:S02]  /*3f7f0*/  IMAD.MOV.U32 R31, RZ, RZ, R6 ;  /* 0x000000ffff1f7224 */ /* 0x000fe400078e0006 */
[----:B------:R-:W-:Y:S02]  /*3f800*/  IMAD.MOV.U32 R40, RZ, RZ, R33 ;  /* 0x000000ffff287224 */ /* 0x000fe400078e0021 */
[----:B------:R-:W-:Y:S02]  /*3f810*/  IMAD.MOV.U32 R6, RZ, RZ, R5 ;  /* 0x000000ffff067224 */ /* 0x000fe400078e0005 */
.L_x_64632:
[----:B------:R-:W-:Y:S05]  /*3f820*/  BSYNC B1 ;  /* 0x0000000000017941 */ /* 0x000fea0003800000 */
.L_x_64630:
        /* <DEDUP_REMOVED lines=9> */
.L_x_64634:
[----:B------:R-:W-:Y:S01]  /*3f8c0*/  IMAD.MOV.U32 R42, RZ, RZ, R51 ;  /* 0x000000ffff2a7224 */ /* 0x000fe200078e0033 */
[----:B------:R-:W-:Y:S01]  /*3f8d0*/  MOV R4, R31 ;  /* 0x0000001f00047202 */ /* 0x000fe20000000f00 */
[----:B------:R-:W-:Y:S02]  /*3f8e0*/  IMAD.MOV.U32 R51, RZ, RZ, R60 ;  /* 0x000000ffff337224 */ /* 0x000fe400078e003c */
[----:B------:R-:W-:Y:S02]  /*3f8f0*/  IMAD.MOV.U32 R31, RZ, RZ, R44 ;  /* 0x000000ffff1f7224 */ /* 0x000fe400078e002c */
.L_x_64635:
[----:B------:R-:W-:Y:S05]  /*3f900*/  BSYNC B1 ;  /* 0x0000000000017941 */ /* 0x000fea0003800000 */
.L_x_64633:
        /* <DEDUP_REMOVED lines=9> */
.L_x_64637:
[----:B------:R-:W-:Y:S01]  /*3f9a0*/  IMAD.MOV.U32 R33, RZ, RZ, R42 ;  /* 0x000000ffff217224 */ /* 0x000fe200078e002a */
[----:B------:R-:W-:Y:S01]  /*3f9b0*/  MOV R42, R35 ;  /* 0x00000023002a7202 */ /* 0x000fe20000000f00 */
[----:B------:R-:W-:Y:S02]  /*3f9c0*/  IMAD.MOV.U32 R5, RZ, RZ, R4 ;  /* 0x000000ffff057224 */ /* 0x000fe400078e0004 */
[----:B------:R-:W-:Y:S02]  /*3f9d0*/  IMAD.MOV.U32 R4, RZ, RZ, R3 ;  /* 0x000000ffff047224 */ /* 0x000fe400078e0003 */
.L_x_64638:
[----:B------:R-:W-:Y:S05]  /*3f9e0*/  BSYNC B1 ;  /* 0x0000000000017941 */ /* 0x000fea0003800000 */
.L_x_64636:
        /* <DEDUP_REMOVED lines=9> */
.L_x_64640:
[----:B------:R-:W-:Y:S02]  /*3fa80*/  IMAD.MOV.U32 R60, RZ, RZ, R33 ;  /* 0x000000ffff3c7224 */ /* 0x000fe400078e0021 */
[----:B------:R-:W-:Y:S01]  /*3fa90*/  IMAD.MOV.U32 R44, RZ, RZ, R5 ;  /* 0x000000ffff2c7224 */ /* 0x000fe200078e0005 */
[----:B------:R-:W-:Y:S01]  /*3faa0*/  MOV R5, R2 ;  /* 0x0000000200057202 */ /* 0x000fe20000000f00 */
[----:B------:R-:W-:Y:S02]  /*3fab0*/  IMAD.MOV.U32 R33, RZ, RZ, R46 ;  /* 0x000000ffff217224 */ /* 0x000fe400078e002e */
.L_x_64641:
[----:B------:R-:W-:Y:S05]  /*3fac0*/  BSYNC B1 ;  /* 0x0000000000017941 */ /* 0x000fea0003800000 */
.L_x_64639:
        /* <DEDUP_REMOVED lines=9> */
.L_x_64643:
[----:B------:R-:W-:Y:S02]  /*3fb60*/  IMAD.MOV.U32 R35, RZ, RZ, R60 ;  /* 0x000000ffff237224 */ /* 0x000fe400078e003c */
[----:B------:R-:W-:Y:S02]  /*3fb70*/  IMAD.MOV.U32 R3, RZ, RZ, R44 ;  /* 0x000000ffff037224 */ /* 0x000fe400078e002c */
[----:B------:R-:W-:Y:S02]  /*3fb80*/  IMAD.MOV.U32 R60, RZ, RZ, R37 ;  /* 0x000000ffff3c7224 */ /* 0x000fe400078e0025 */
[----:B------:R-:W-:Y:S02]  /*3fb90*/  IMAD.MOV.U32 R44, RZ, RZ, R17 ;  /* 0x000000ffff2c7224 */ /* 0x000fe400078e0011 */
.L_x_64644:
[----:B------:R-:W-:Y:S05]  /*3fba0*/  BSYNC B1 ;  /* 0x0000000000017941 */ /* 0x000fea0003800000 */
.L_x_64642:
        /* <DEDUP_REMOVED lines=9> */
.L_x_64646:
[----:B------:R-:W-:Y:S02]  /*3fc40*/  IMAD.MOV.U32 R46, RZ, RZ, R35 ;  /* 0x000000ffff2e7224 */ /* 0x000fe400078e0023 */
[----:B------:R-:W-:Y:S02]  /*3fc50*/  IMAD.MOV.U32 R2, RZ, RZ, R3 ;  /* 0x000000ffff027224 */ /* 0x000fe400078e0003 */
[----:B------:R-:W-:Y:S02]  /*3fc60*/  IMAD.MOV.U32 R35, RZ, RZ, R48 ;  /* 0x000000ffff237224 */ /* 0x000fe400078e0030 */
[----:B------:R-:W-:Y:S02]  /*3fc70*/  IMAD.MOV.U32 R3, RZ, RZ, R16 ;  /* 0x000000ffff037224 */ /* 0x000fe400078e0010 */
.L_x_64647:
[----:B------:R-:W-:Y:S05]  /*3fc80*/  BSYNC B1 ;  /* 0x0000000000017941 */ /* 0x000fea0003800000 */
.L_x_64645:
        /* <DEDUP_REMOVED lines=9> */
.L_x_64649:
[----:B------:R-:W-:Y:S02]  /*3fd20*/  IMAD.MOV.U32 R37, RZ, RZ, R46 ;  /* 0x000000ffff257224 */ /* 0x000fe400078e002e */
[----:B------:R-:W-:Y:S02]  /*3fd30*/  IMAD.MOV.U32 R17, RZ, RZ, R2 ;  /* 0x000000ffff117224 */ /* 0x000fe400078e0002 */
[----:B------:R-:W-:Y:S02]  /*3fd40*/  IMAD.MOV.U32 R46, RZ, RZ, R39 ;  /* 0x000000ffff2e7224 */ /* 0x000fe400078e0027 */
[----:B------:R-:W-:Y:S02]  /*3fd50*/  IMAD.MOV.U32 R2, RZ, RZ, R19 ;  /* 0x000000ffff027224 */ /* 0x000fe400078e0013 */
.L_x_64650:
[----:B------:R-:W-:Y:S05]  /*3fd60*/  BSYNC B1 ;  /* 0x0000000000017941 */ /* 0x000fea0003800000 */
.L_x_64648:
        /* <DEDUP_REMOVED lines=9> */
.L_x_64652:
[----:B------:R-:W-:Y:S01]  /*3fe00*/  MOV R48, R37 ;  /* 0x0000002500307202 */ /* 0x000fe20000000f00 */
[----:B------:R-:W-:Y:S02]  /*3fe10*/  IMAD.MOV.U32 R16, RZ, RZ, R17 ;  /* 0x000000ffff107224 */ /* 0x000fe400078e0011 */
[----:B------:R-:W-:Y:S02]  /*3fe20*/  IMAD.MOV.U32 R37, RZ, RZ, R62 ;  /* 0x000000ffff257224 */ /* 0x000fe400078e003e */
[----:B------:R-:W-:Y:S02]  /*3fe30*/  IMAD.MOV.U32 R17, RZ, RZ, R18 ;  /* 0x000000ffff117224 */ /* 0x000fe400078e0012 */
.L_x_64653:
[----:B------:R-:W-:Y:S05]  /*3fe40*/  BSYNC B1 ;  /* 0x0000000000017941 */ /* 0x000fea0003800000 */
.L_x_64651:
        /* <DEDUP_REMOVED lines=9> */
.L_x_64655:
[----:B------:R-:W-:Y:S01]  /*3fee0*/  IMAD.MOV.U32 R18, RZ, RZ, R48 ;  /* 0x000000ffff127224 */ /* 0x000fe200078e0030 */
[----:B------:R-:W-:Y:S01]  /*3fef0*/  MOV R19, R16 ;  /* 0x0000001000137202 */ /* 0x000fe20000000f00 */
[----:B------:R-:W-:Y:S02]  /*3ff00*/  IMAD.MOV.U32 R48, RZ, RZ, R49 ;  /* 0x000000ffff307224 */ /* 0x000fe400078e0031 */
[----:B------:R-:W-:Y:S02]  /*3ff10*/  IMAD.MOV.U32 R16, RZ, RZ, R47 ;  /* 0x000000ffff107224 */ /* 0x000fe400078e002f */
.L_x_64656:
[----:B------:R-:W-:Y:S05]  /*3ff20*/  BSYNC B1 ;  /* 0x0000000000017941 */ /* 0x000fea0003800000 */
.L_x_64654:
        /* <DEDUP_REMOVED lines=9> */
.L_x_64658:
[----:B------:R-:W-:Y:S01]  /*3ffc0*/  IMAD.MOV.U32 R47, RZ, RZ, R18 ;  /* 0x000000ffff2f7224 */ /* 0x000fe200078e0012 */
[----:B------:R-:W-:Y:S01]  /*3ffd0*/  MOV R18, R13 ;  /* 0x0000000d00127202 */ /* 0x000fe20000000f00 */
[----:B------:R-:W-:Y:S02]  /*3ffe0*/  IMAD.MOV.U32 R39, RZ, RZ, R19 ;  /* 0x000000ffff277224 */ /* 0x000fe400078e0013 */
[----:B------:R-:W-:Y:S02]  /*3fff0*/  IMAD.MOV.U32 R19, RZ, RZ, R14 ;  /* 0x000000ffff137224 */ /* 0x000fe400078e000e */
.L_x_64659:
[----:B------:R-:W-:Y:S05]  /*40000*/  BSYNC B1 ;  /* 0x0000000000017941 */ /* 0x000fea0003800000 */
.L_x_64657:
        /* <DEDUP_REMOVED lines=9> */
.L_x_64661:
[----:B------:R-:W-:Y:S02]  /*400a0*/  IMAD.MOV.U32 R14, RZ, RZ, R47 ;  /* 0x000000ffff0e7224 */ /* 0x000fe400078e002f */
[----:B------:R-:W-:Y:S01]  /*400b0*/  IMAD.MOV.U32 R13, RZ, RZ, R39 ;  /* 0x000000ffff0d7224 */ /* 0x000fe200078e0027 */
[----:B------:R-:W-:Y:S01]  /*400c0*/  MOV R39, R12 ;  /* 0x0000000c00277202 */ /* 0x000fe20000000f00 */
[----:B------:R-:W-:Y:S02]  /*400d0*/  IMAD.MOV.U32 R47, RZ, RZ, R56 ;  /* 0x000000ffff2f7224 */ /* 0x000fe400078e0038 */
.L_x_64662:
[----:B------:R-:W-:Y:S05]  /*400e0*/  BSYNC B1 ;  /* 0x0000000000017941 */ /* 0x000fea0003800000 */
.L_x_64660:
        /* <DEDUP_REMOVED lines=9> */
.L_x_64664:
[----:B------:R-:W-:Y:S02]  /*40180*/  IMAD.MOV.U32 R49, RZ, RZ, R14 ;  /* 0x000000ffff317224 */ /* 0x000fe400078e000e */
[----:B------:R-:W-:Y:S02]  /*40190*/  IMAD.MOV.U32 R12, RZ, RZ, R13 ;  /* 0x000000ffff0c7224 */ /* 0x000fe400078e000d */
[----:B------:R-:W-:Y:S02]  /*401a0*/  IMAD.MOV.U32 R14, RZ, RZ, R11 ;  /* 0x000000ffff0e7224 */ /* 0x000fe400078e000b */
[----:B------:R-:W-:Y:S02]  /*401b0*/  IMAD.MOV.U32 R13, RZ, RZ, R10 ;  /* 0x000000ffff0d7224 */ /* 0x000fe400078e000a */
.L_x_64665:
[----:B------:R-:W-:Y:S05]  /*401c0*/  BSYNC B1 ;  /* 0x0000000000017941 */ /* 0x000fea0003800000 */
.L_x_64663:
        /* <DEDUP_REMOVED lines=9> */
.L_x_64667:
[----:B------:R-:W-:Y:S02]  /*40260*/  IMAD.MOV.U32 R11, RZ, RZ, R49 ;  /* 0x000000ffff0b7224 */ /* 0x000fe400078e0031 */
[----:B------:R-:W-:Y:S02]  /*40270*/  IMAD.MOV.U32 R10, RZ, RZ, R12 ;  /* 0x000000ffff0a7224 */ /* 0x000fe400078e000c */
[----:B------:R-:W-:Y:S02]  /*40280*/  IMAD.MOV.U32 R49, RZ, RZ, R58 ;  /* 0x000000ffff317224 */ /* 0x000fe400078e003a */
[----:B------:R-:W-:Y:S02]  /*40290*/  IMAD.MOV.U32 R12, RZ, RZ, R9 ;  /* 0x000000ffff0c7224 */ /* 0x000fe400078e0009 */
.L_x_64668:
[----:B------:R-:W-:Y:S05]  /*402a0*/  BSYNC B1 ;  /* 0x0000000000017941 */ /* 0x000fea0003800000 */
.L_x_64666:
        /* <DEDUP_REMOVED lines=9> */
.L_x_64670:
[----:B------:R-:W-:Y:S02]  /*40340*/  IMAD.MOV.U32 R53, RZ, RZ, R11 ;  /* 0x000000ffff357224 */ /* 0x000fe400078e000b */
[----:B------:R-:W-:Y:S02]  /*40350*/  IMAD.MOV.U32 R9, RZ, RZ, R10 ;  /* 0x000000ffff097224 */ /* 0x000fe400078e000a */
[----:B------:R-:W-:Y:S02]  /*40360*/  IMAD.MOV.U32 R11, RZ, RZ, R8 ;  /* 0x000000ffff0b7224 */ /* 0x000fe400078e0008 */
[----:B------:R-:W-:Y:S02]  /*40370*/  IMAD.MOV.U32 R10, RZ, RZ, R7 ;  /* 0x000000ffff0a7224 */ /* 0x000fe400078e0007 */
.L_x_64671:
[----:B------:R-:W-:Y:S05]  /*40380*/  BSYNC B1 ;  /* 0x0000000000017941 */ /* 0x000fea0003800000 */
.L_x_64669:
        /* <DEDUP_REMOVED lines=16> */
.L_x_64673:
[----:B------:R-:W-:Y:S02]  /*40490*/  IMAD.MOV.U32 R38, RZ, RZ, R57 ;  /* 0x000000ffff267224 */ /* 0x000fe400078e0039 */
[----:B------:R-:W-:Y:S02]  /*404a0*/  IMAD.MOV.U32 R8, RZ, RZ, R15 ;  /* 0x000000ffff087224 */ /* 0x000fe400078e000f */
[----:B------:R-:W-:Y:S02]  /*404b0*/  IMAD.MOV.U32 R57, RZ, RZ, R40 ;  /* 0x000000ffff397224 */ /* 0x000fe400078e0028 */
[----:B------:R-:W-:Y:S02]  /*404c0*/  IMAD.MOV.U32 R15, RZ, RZ, R6 ;  /* 0x000000ffff0f7224 */ /* 0x000fe400078e0006 */
.L_x_64674:
[----:B------:R-:W-:Y:S05]  /*404d0*/  BSYNC B1 ;  /* 0x0000000000017941 */ /* 0x000fea0003800000 */
.L_x_64672:
        /* <DEDUP_REMOVED lines=9> */
.L_x_64676:
[----:B------:R-:W-:Y:S02]  /*40570*/  IMAD.MOV.U32 R29, RZ, RZ, R38 ;  /* 0x000000ffff1d7224 */ /* 0x000fe400078e0026 */
[----:B------:R-:W-:Y:S02]  /*40580*/  IMAD.MOV.U32 R7, RZ, RZ, R8 ;  /* 0x000000ffff077224 */ /* 0x000fe400078e0008 */
[----:B------:R-:W-:Y:S02]  /*40590*/  IMAD.MOV.U32 R38, RZ, RZ, R51 ;  /* 0x000000ffff267224 */ /* 0x000fe400078e0033 */
[----:B------:R-:W-:Y:S02]  /*405a0*/  IMAD.MOV.U32 R8, RZ, RZ, R31 ;  /* 0x000000ffff087224 */ /* 0x000fe400078e001f */
.L_x_64677:
[----:B------:R-:W-:Y:S05]  /*405b0*/  BSYNC B1 ;  /* 0x0000000000017941 */ /* 0x000fea0003800000 */
.L_x_64675:
        /* <DEDUP_REMOVED lines=9> */
.L_x_64679:
[----:B------:R-:W-:Y:S01]  /*40650*/  MOV R40, R29 ;  /* 0x0000001d00287202 */ /* 0x000fe20000000f00 */
[----:B------:R-:W-:Y:S02]  /*40660*/  IMAD.MOV.U32 R6, RZ, RZ, R7 ;  /* 0x000000ffff067224 */ /* 0x000fe400078e0007 */
[----:B------:R-:W-:Y:S02]  /*40670*/  IMAD.MOV.U32 R29, RZ, RZ, R42 ;  /* 0x000000ffff1d7224 */ /* 0x000fe400078e002a */
[----:B------:R-:W-:Y:S02]  /*40680*/  IMAD.MOV.U32 R7, RZ, RZ, R4 ;  /* 0x000000ffff077224 */ /* 0x000fe400078e0004 */
.L_x_64680:
[----:B------:R-:W-:Y:S05]  /*40690*/  BSYNC B1 ;  /* 0x0000000000017941 */ /* 0x000fea0003800000 */
.L_x_64678:
        /* <DEDUP_REMOVED lines=9> */
.L_x_64682:
[----:B------:R-:W-:Y:S01]  /*40730*/  IMAD.MOV.U32 R51, RZ, RZ, R40 ;  /* 0x000000ffff337224 */ /* 0x000fe200078e0028 */
[----:B------:R-:W-:Y:S01]  /*40740*/  MOV R31, R6 ;  /* 0x00000006001f7202 */ /* 0x000fe20000000f00 */
[----:B------:R-:W-:Y:S02]  /*40750*/  IMAD.MOV.U32 R40, RZ, RZ, R33 ;  /* 0x000000ffff287224 */ /* 0x000fe400078e0021 */
[----:B------:R-:W-:Y:S02]  /*40760*/  IMAD.MOV.U32 R6, RZ, RZ, R5 ;  /* 0x000000ffff067224 */ /* 0x000fe400078e0005 */
.L_x_64683:
[----:B------:R-:W-:Y:S05]  /*40770*/  BSYNC B1 ;  /* 0x0000000000017941 */ /* 0x000fea0003800000 */
.L_x_64681:
        /* <DEDUP_REMOVED lines=9> */
.L_x_64685:
[----:B------:R-:W-:Y:S01]  /*40810*/  IMAD.MOV.U32 R42, RZ, RZ, R51 ;  /* 0x000000ffff2a7224 */ /* 0x000fe200078e0033 */
[----:B------:R-:W-:Y:S01]  /*40820*/  MOV R51, R60 ;  /* 0x0000003c00337202 */ /* 0x000fe20000000f00 */
[----:B------:R-:W-:Y:S02]  /*40830*/  IMAD.MOV.U32 R4, RZ, RZ, R31 ;  /* 0x000000ffff047224 */ /* 0x000fe400078e001f */
[----:B------:R-:W-:Y:S02]  /*40840*/  IMAD.MOV.U32 R31, RZ, RZ, R44 ;  /* 0x000000ffff1f7224 */ /* 0x000fe400078e002c */
.L_x_64686:
[----:B------:R-:W-:Y:S05]  /*40850*/  BSYNC B1 ;  /* 0x0000000000017941 */ /* 0x000fea0003800000 */
.L_x_64684:
        /* <DEDUP_REMOVED lines=9> */
.L_x_64688:
[----:B------:R-:W-:Y:S02]  /*408f0*/  IMAD.MOV.U32 R33, RZ, RZ, R42 ;  /* 0x000000ffff217224 */ /* 0x000fe400078e002a */
[----:B------:R-:W-:Y:S01]  /*40900*/  IMAD.MOV.U32 R5, RZ, RZ, R4 ;  /* 0x000000ffff057224 */ /* 0x000fe200078e0004 */
[----:B------:R-:W-:Y:S01]  /*40910*/  MOV R4, R3 ;  /* 0x0000000300047202 */ /* 0x000fe20000000f00 */
[----:B------:R-:W-:Y:S02]  /*40920*/  IMAD.MOV.U32 R42, RZ, RZ, R35 ;  /* 0x000000ffff2a7224 */ /* 0x000fe400078e0023 */
.L_x_64689:
[----:B------:R-:W-:Y:S05]  /*40930*/  BSYNC B1 ;  /* 0x0000000000017941 */ /* 0x000fea0003800000 */
.L_x_64687:
        /* <DEDUP_REMOVED lines=9> */
.L_x_64691:
[----:B------:R-:W-:Y:S02]  /*409d0*/  IMAD.MOV.U32 R56, RZ, RZ, R33 ;  /* 0x000000ffff387224 */ /* 0x000fe400078e0021 */
[----:B------:R-:W-:Y:S02]  /*409e0*/  IMAD.MOV.U32 R44, RZ, RZ, R5 ;  /* 0x000000ffff2c7224 */ /* 0x000fe400078e0005 */
[----:B------:R-:W-:Y:S02]  /*409f0*/  IMAD.MOV.U32 R33, RZ, RZ, R46 ;  /* 0x000000ffff217224 */ /* 0x000fe400078e002e */
[----:B------:R-:W-:Y:S02]  /*40a00*/  IMAD.MOV.U32 R5, RZ, RZ, R2 ;  /* 0x000000ffff057224 */ /* 0x000fe400078e0002 */
.L_x_64692:
[----:B------:R-:W-:Y:S05]  /*40a10*/  BSYNC B1 ;  /* 0x0000000000017941 */ /* 0x000fea0003800000 */
.L_x_64690:
        /* <DEDUP_REMOVED lines=9> */
.L_x_64694:
[----:B------:R-:W-:Y:S02]  /*40ab0*/  IMAD.MOV.U32 R35, RZ, RZ, R56 ;  /* 0x000000ffff237224 */ /* 0x000fe400078e0038 */
[----:B------:R-:W-:Y:S02]  /*40ac0*/  IMAD.MOV.U32 R3, RZ, RZ, R44 ;  /* 0x000000ffff037224 */ /* 0x000fe400078e002c */
[----:B------:R-:W-:Y:S02]  /*40ad0*/  IMAD.MOV.U32 R56, RZ, RZ, R37 ;  /* 0x000000ffff387224 */ /* 0x000fe400078e0025 */
[----:B------:R-:W-:Y:S02]  /*40ae0*/  IMAD.MOV.U32 R44, RZ, RZ, R17 ;  /* 0x000000ffff2c7224 */ /* 0x000fe400078e0011 */
.L_x_64695:
[----:B------:R-:W-:Y:S05]  /*40af0*/  BSYNC B1 ;  /* 0x0000000000017941 */ /* 0x000fea0003800000 */
.L_x_64693:
        /* <DEDUP_REMOVED lines=9> */
.L_x_64697:
[----:B------:R-:W-:Y:S02]  /*40b90*/  IMAD.MOV.U32 R17, RZ, RZ, R35 ;  /* 0x000000ffff117224 */ /* 0x000fe400078e0023 */
[----:B------:R-:W-:Y:S02]  /*40ba0*/  IMAD.MOV.U32 R2, RZ, RZ, R3 ;  /* 0x000000ffff027224 */ /* 0x000fe400078e0003 */
[----:B------:R-:W-:Y:S02]  /*40bb0*/  IMAD.MOV.U32 R35, RZ, RZ, R48 ;  /* 0x000000ffff237224 */ /* 0x000fe400078e0030 */
[----:B------:R-:W-:Y:S02]  /*40bc0*/  IMAD.MOV.U32 R3, RZ, RZ, R16 ;  /* 0x000000ffff037224 */ /* 0x000fe400078e0010 */
.L_x_64698:
[----:B------:R-:W-:Y:S05]  /*40bd0*/  BSYNC B1 ;  /* 0x0000000000017941 */ /* 0x000fea0003800000 */
.L_x_64696:
        /* <DEDUP_REMOVED lines=9> */
.L_x_64700:
[----:B------:R-:W-:Y:S01]  /*40c70*/  MOV R46, R17 ;  /* 0x00000011002e7202 */ /* 0x000fe20000000f00 */
[----:B------:R-:W-:Y:S02]  /*40c80*/  IMAD.MOV.U32 R16, RZ, RZ, R2 ;  /* 0x000000ffff107224 */ /* 0x000fe400078e0002 */
[----:B------:R-:W-:Y:S02]  /*40c90*/  IMAD.MOV.U32 R17, RZ, RZ, R18 ;  /* 0x000000ffff117224 */ /* 0x000fe400078e0012 */
[----:B------:R-:W-:Y:S02]  /*40ca0*/  IMAD.MOV.U32 R2, RZ, RZ, R19 ;  /* 0x000000ffff027224 */ /* 0x000fe400078e0013 */
.L_x_64701:
[----:B------:R-:W-:Y:S05]  /*40cb0*/  BSYNC B1 ;  /* 0x0000000000017941 */ /* 0x000fea0003800000 */
.L_x_64699:
        /* <DEDUP_REMOVED lines=9> */
.L_x_64703:
[----:B------:R-:W-:Y:S01]  /*40d50*/  IMAD.MOV.U32 R19, RZ, RZ, R46 ;  /* 0x000000ffff137224 */ /* 0x000fe200078e002e */
[----:B------:R-:W-:Y:S01]  /*40d60*/  MOV R18, R16 ;  /* 0x0000001000127202 */ /* 0x000fe20000000f00 */
[----:B------:R-:W-:Y:S02]  /*40d70*/  IMAD.MOV.U32 R46, RZ, RZ, R47 ;  /* 0x000000ffff2e7224 */ /* 0x000fe400078e002f */
[----:B------:R-:W-:Y:S02]  /*40d80*/  IMAD.MOV.U32 R16, RZ, RZ, R39 ;  /* 0x000000ffff107224 */ /* 0x000fe400078e0027 */
.L_x_64704:
[----:B------:R-:W-:Y:S05]  /*40d90*/  BSYNC B1 ;  /* 0x0000000000017941 */ /* 0x000fea0003800000 */
.L_x_64702:
        /* <DEDUP_REMOVED lines=9> */
.L_x_64706:
[----:B------:R-:W-:Y:S01]  /*40e30*/  IMAD.MOV.U32 R48, RZ, RZ, R19 ;  /* 0x000000ffff307224 */ /* 0x000fe200078e0013 */
[----:B------:R-:W-:Y:S01]  /*40e40*/  MOV R19, R14 ;  /* 0x0000000e00137202 */ /* 0x000fe20000000f00 */
[----:B------:R-:W-:Y:S02]  /*40e50*/  IMAD.MOV.U32 R37, RZ, RZ, R18 ;  /* 0x000000ffff257224 */ /* 0x000fe400078e0012 */
[----:B------:R-:W-:Y:S02]  /*40e60*/  IMAD.MOV.U32 R18, RZ, RZ, R13 ;  /* 0x000000ffff127224 */ /* 0x000fe400078e000d */
.L_x_64707:
[----:B------:R-:W-:Y:S05]  /*40e70*/  BSYNC B1 ;  /* 0x0000000000017941 */ /* 0x000fea0003800000 */
.L_x_64705:
        /* <DEDUP_REMOVED lines=9> */
.L_x_64709:
[----:B------:R-:W-:Y:S02]  /*40f10*/  IMAD.MOV.U32 R14, RZ, RZ, R48 ;  /* 0x000000ffff0e7224 */ /* 0x000fe400078e0030 */
[----:B------:R-:W-:Y:S01]  /*40f20*/  IMAD.MOV.U32 R13, RZ, RZ, R37 ;  /* 0x000000ffff0d7224 */ /* 0x000fe200078e0025 */
[----:B------:R-:W-:Y:S01]  /*40f30*/  MOV R37, R12 ;  /* 0x0000000c00257202 */ /* 0x000fe20000000f00 */
[----:B------:R-:W-:Y:S02]  /*40f40*/  IMAD.MOV.U32 R48, RZ, RZ, R49 ;  /* 0x000000ffff307224 */ /* 0x000fe400078e0031 */
.L_x_64710:
[----:B------:R-:W-:Y:S05]  /*40f50*/  BSYNC B1 ;  /* 0x0000000000017941 */ /* 0x000fea0003800000 */
.L_x_64708:
        /* <DEDUP_REMOVED lines=9> */
.L_x_64712:
[----:B------:R-:W-:Y:S02]  /*40ff0*/  IMAD.MOV.U32 R58, RZ, RZ, R14 ;  /* 0x000000ffff3a7224 */ /* 0x000fe400078e000e */
[----:B------:R-:W-:Y:S02]  /*41000*/  IMAD.MOV.U32 R12, RZ, RZ, R13 ;  /* 0x000000ffff0c7224 */ /* 0x000fe400078e000d */
[----:B------:R-:W-:Y:S02]  /*41010*/  IMAD.MOV.U32 R14, RZ, RZ, R11 ;  /* 0x000000ffff0e7224 */ /* 0x000fe400078e000b */
[----:B------:R-:W-:Y:S02]  /*41020*/  IMAD.MOV.U32 R13, RZ, RZ, R10 ;  /* 0x000000ffff0d7224 */ /* 0x000fe400078e000a */
.L_x_64713:
[----:B------:R-:W-:Y:S05]  /*41030*/  BSYNC B1 ;  /* 0x0000000000017941 */ /* 0x000fea0003800000 */
.L_x_64711:
        /* <DEDUP_REMOVED lines=9> */
.L_x_64715:
[----:B------:R-:W-:Y:S02]  /*410d0*/  IMAD.MOV.U32 R11, RZ, RZ, R58 ;  /* 0x000000ffff0b7224 */ /* 0x000fe400078e003a */
[----:B------:R-:W-:Y:S02]  /*410e0*/  IMAD.MOV.U32 R10, RZ, RZ, R12 ;  /* 0x000000ffff0a7224 */ /* 0x000fe400078e000c */
[----:B------:R-:W-:Y:S02]  /*410f0*/  IMAD.MOV.U32 R58, RZ, RZ, R53 ;  /* 0x000000ffff3a7224 */ /* 0x000fe400078e0035 */
[----:B------:R-:W-:Y:S02]  /*41100*/  IMAD.MOV.U32 R12, RZ, RZ, R9 ;  /* 0x000000ffff0c7224 */ /* 0x000fe400078e0009 */
.L_x_64716:
[----:B------:R-:W-:Y:S05]  /*41110*/  BSYNC B1 ;  /* 0x0000000000017941 */ /* 0x000fea0003800000 */
.L_x_64714:
        /* <DEDUP_REMOVED lines=16> */
.L_x_64718:
[----:B------:R-:W-:Y:S02]  /*41220*/  IMAD.MOV.U32 R60, RZ, RZ, R57 ;  /* 0x000000ffff3c7224 */ /* 0x000fe400078e0039 */
[----:B------:R-:W-:Y:S02]  /*41230*/  IMAD.MOV.U32 R36, RZ, RZ, R15 ;  /* 0x000000ffff247224 */ /* 0x000fe400078e000f */
[----:B------:R-:W-:Y:S02]  /*41240*/  IMAD.MOV.U32 R57, RZ, RZ, R38 ;  /* 0x000000ffff397224 */ /* 0x000fe400078e0026 */
[----:B------:R-:W-:Y:S02]  /*41250*/  IMAD.MOV.U32 R15, RZ, RZ, R8 ;  /* 0x000000ffff0f7224 */ /* 0x000fe400078e0008 */
.L_x_64719:
[----:B------:R-:W-:Y:S05]  /*41260*/  BSYNC B1 ;  /* 0x0000000000017941 */ /* 0x000fea0003800000 */
.L_x_64717:
        /* <DEDUP_REMOVED lines=9> */
.L_x_64721:
[----:B------:R-:W-:Y:S02]  /*41300*/  IMAD.MOV.U32 R27, RZ, RZ, R60 ;  /* 0x000000ffff1b7224 */ /* 0x000fe400078e003c */
[----:B------:R-:W-:Y:S02]  /*41310*/  IMAD.MOV.U32 R9, RZ, RZ, R36 ;  /* 0x000000ffff097224 */ /* 0x000fe400078e0024 */
[----:B------:R-:W-:Y:S02]  /*41320*/  IMAD.MOV.U32 R60, RZ, RZ, R29 ;  /* 0x000000ffff3c7224 */ /* 0x000fe400078e001d */
[----:B------:R-:W-:Y:S02]  /*41330*/  IMAD.MOV.U32 R36, RZ, RZ, R7 ;  /* 0x000000ffff247224 */ /* 0x000fe400078e0007 */
.L_x_64722:
[----:B------:R-:W-:Y:S05]  /*41340*/  BSYNC B1 ;  /* 0x0000000000017941 */ /* 0x000fea0003800000 */
.L_x_64720:
        /* <DEDUP_REMOVED lines=9> */
.L_x_64724:
[----:B------:R-:W-:Y:S02]  /*413e0*/  IMAD.MOV.U32 R38, RZ, RZ, R27 ;  /* 0x000000ffff267224 */ /* 0x000fe400078e001b */
[----:B------:R-:W-:Y:S02]  /*413f0*/  IMAD.MOV.U32 R8, RZ, RZ, R9 ;  /* 0x000000ffff087224 */ /* 0x000fe400078e0009 */
[----:B------:R-:W-:Y:S02]  /*41400*/  IMAD.MOV.U32 R27, RZ, RZ, R40 ;  /* 0x000000ffff1b7224 */ /* 0x000fe400078e0028 */
[----:B------:R-:W-:Y:S02]  /*41410*/  IMAD.MOV.U32 R9, RZ, RZ, R6 ;  /* 0x000000ffff097224 */ /* 0x000fe400078e0006 */
.L_x_64725:
[----:B------:R-:W-:Y:S05]  /*41420*/  BSYNC B1 ;  /* 0x0000000000017941 */ /* 0x000fea0003800000 */
.L_x_64723:
        /* <DEDUP_REMOVED lines=9> */
.L_x_64727:
[----:B------:R-:W-:Y:S01]  /*414c0*/  MOV R29, R38 ;  /* 0x00000026001d7202 */ /* 0x000fe20000000f00 */
[----:B------:R-:W-:Y:S02]  /*414d0*/  IMAD.MOV.U32 R7, RZ, RZ, R8 ;  /* 0x000000ffff077224 */ /* 0x000fe400078e0008 */
[----:B------:R-:W-:Y:S02]  /*414e0*/  IMAD.MOV.U32 R38, RZ, RZ, R51 ;  /* 0x000000ffff267224 */ /* 0x000fe400078e0033 */
[----:B------:R-:W-:Y:S02]  /*414f0*/  IMAD.MOV.U32 R8, RZ, RZ, R31 ;  /* 0x000000ffff087224 */ /* 0x000fe400078e001f */
.L_x_64728:
[----:B------:R-:W-:Y:S05]  /*41500*/  BSYNC B1 ;  /* 0x0000000000017941 */ /* 0x000fea0003800000 */
.L_x_64726:
        /* <DEDUP_REMOVED lines=9> */
.L_x_64730:
[----:B------:R-:W-:Y:S01]  /*415a0*/  IMAD.MOV.U32 R40, RZ, RZ, R29 ;  /* 0x000000ffff287224 */ /* 0x000fe200078e001d */
[----:B------:R-:W-:Y:S01]  /*415b0*/  MOV R6, R7 ;  /* 0x0000000700067202 */ /* 0x000fe20000000f00 */
[----:B------:R-:W-:Y:S02]  /*415c0*/  IMAD.MOV.U32 R29, RZ, RZ, R42 ;  /* 0x000000ffff1d7224 */ /* 0x000fe400078e002a */
[----:B------:R-:W-:Y:S02]  /*415d0*/  IMAD.MOV.U32 R7, RZ, RZ, R4 ;  /* 0x000000ffff077224 */ /* 0x000fe400078e0004 */
.L_x_64731:
[----:B------:R-:W-:Y:S05]  /*415e0*/  BSYNC B1 ;  /* 0x0000000000017941 */ /* 0x000fea0003800000 */
.L_x_64729:
        /* <DEDUP_REMOVED lines=9> */
.L_x_64733:
[----:B------:R-:W-:Y:S01]  /*41680*/  IMAD.MOV.U32 R39, RZ, RZ, R40 ;  /* 0x000000ffff277224 */ /* 0x000fe200078e0028 */
[----:B------:R-:W-:Y:S01]  /*41690*/  MOV R40, R33 ;  /* 0x0000002100287202 */ /* 0x000fe20000000f00 */
[----:B------:R-:W-:Y:S02]  /*416a0*/  IMAD.MOV.U32 R31, RZ, RZ, R6 ;  /* 0x000000ffff1f7224 */ /* 0x000fe400078e0006 */
[----:B------:R-:W-:Y:S02]  /*416b0*/  IMAD.MOV.U32 R6, RZ, RZ, R5 ;  /* 0x000000ffff067224 */ /* 0x000fe400078e0005 */
.L_x_64734:
[----:B------:R-:W-:Y:S05]  /*416c0*/  BSYNC B1 ;  /* 0x0000000000017941 */ /* 0x000fea0003800000 */
.L_x_64732:
        /* <DEDUP_REMOVED lines=9> */
.L_x_64736:
[----:B------:R-:W-:Y:S02]  /*41760*/  IMAD.MOV.U32 R42, RZ, RZ, R39 ;  /* 0x000000ffff2a7224 */ /* 0x000fe400078e0027 */
[----:B------:R-:W-:Y:S01]  /*41770*/  IMAD.MOV.U32 R4, RZ, RZ, R31 ;  /* 0x000000ffff047224 */ /* 0x000fe200078e001f */
[----:B------:R-:W-:Y:S01]  /*41780*/  MOV R31, R44 ;  /* 0x0000002c001f7202 */ /* 0x000fe20000000f00 */
[----:B------:R-:W-:Y:S02]  /*41790*/  IMAD.MOV.U32 R39, RZ, RZ, R56 ;  /* 0x000000ffff277224 */ /* 0x000fe400078e0038 */
.L_x_64737:
[----:B------:R-:W-:Y:S05]  /*417a0*/  BSYNC B1 ;  /* 0x0000000000017941 */ /* 0x000fea0003800000 */
.L_x_64735:
        /* <DEDUP_REMOVED lines=9> */
.L_x_64739:
[----:B------:R-:W-:Y:S02]  /*41840*/  IMAD.MOV.U32 R44, RZ, RZ, R42 ;  /* 0x000000ffff2c7224 */ /* 0x000fe400078e002a */
[----:B------:R-:W-:Y:S02]  /*41850*/  IMAD.MOV.U32 R5, RZ, RZ, R4 ;  /* 0x000000ffff057224 */ /* 0x000fe400078e0004 */
[----:B------:R-:W-:Y:S02]  /*41860*/  IMAD.MOV.U32 R42, RZ, RZ, R35 ;  /* 0x000000ffff2a7224 */ /* 0x000fe400078e0023 */
[----:B------:R-:W-:Y:S02]  /*41870*/  IMAD.MOV.U32 R4, RZ, RZ, R3 ;  /* 0x000000ffff047224 */ /* 0x000fe400078e0003 */
.L_x_64740:
[----:B------:R-:W-:Y:S05]  /*41880*/  BSYNC B1 ;  /* 0x0000000000017941 */ /* 0x000fea0003800000 */
.L_x_64738:
        /* <DEDUP_REMOVED lines=9> */
.L_x_64742:
[----:B------:R-:W-:Y:S02]  /*41920*/  IMAD.MOV.U32 R33, RZ, RZ, R44 ;  /* 0x000000ffff217224 */ /* 0x000fe400078e002c */
[----:B------:R-:W-:Y:S02]  /*41930*/  IMAD.MOV.U32 R3, RZ, RZ, R5 ;  /* 0x000000ffff037224 */ /* 0x000fe400078e0005 */
[----:B------:R-:W-:Y:S02]  /*41940*/  IMAD.MOV.U32 R44, RZ, RZ, R17 ;  /* 0x000000ffff2c7224 */ /* 0x000fe400078e0011 */
[----:B------:R-:W-:Y:S02]  /*41950*/  IMAD.MOV.U32 R5, RZ, RZ, R2 ;  /* 0x000000ffff057224 */ /* 0x000fe400078e0002 */
.L_x_64743:
[----:B------:R-:W-:Y:S05]  /*41960*/  BSYNC B1 ;  /* 0x0000000000017941 */ /* 0x000fea0003800000 */
.L_x_64741:
        /* <DEDUP_REMOVED lines=9> */
.L_x_64745:
[----:B------:R-:W-:Y:S02]  /*41a00*/  IMAD.MOV.U32 R2, RZ, RZ, R33 ;  /* 0x000000ffff027224 */ /* 0x000fe400078e0021 */
[----:B------:R-:W-:Y:S02]  /*41a10*/  IMAD.MOV.U32 R17, RZ, RZ, R3 ;  /* 0x000000ffff117224 */ /* 0x000fe400078e0003 */
[----:B------:R-:W-:Y:S02]  /*41a20*/  IMAD.MOV.U32 R33, RZ, RZ, R46 ;  /* 0x000000ffff217224 */ /* 0x000fe400078e002e */
[----:B------:R-:W-:Y:S02]  /*41a30*/  IMAD.MOV.U32 R3, RZ, RZ, R16 ;  /* 0x000000ffff037224 */ /* 0x000fe400078e0010 */
.L_x_64746:
[----:B------:R-:W-:Y:S05]  /*41a40*/  BSYNC B1 ;  /* 0x0000000000017941 */ /* 0x000fea0003800000 */
.L_x_64744:
        /* <DEDUP_REMOVED lines=9> */
.L_x_64748:
[----:B------:R-:W-:Y:S01]  /*41ae0*/  MOV R35, R2 ;  /* 0x0000000200237202 */ /* 0x000fe20000000f00 */
[----:B------:R-:W-:Y:S02]  /*41af0*/  IMAD.MOV.U32 R16, RZ, RZ, R17 ;  /* 0x000000ffff107224 */ /* 0x000fe400078e0011 */
[----:B------:R-:W-:Y:S02]  /*41b00*/  IMAD.MOV.U32 R2, RZ, RZ, R19 ;  /* 0x000000ffff027224 */ /* 0x000fe400078e0013 */
[----:B------:R-:W-:Y:S02]  /*41b10*/  IMAD.MOV.U32 R17, RZ, RZ, R18 ;  /* 0x000000ffff117224 */ /* 0x000fe400078e0012 */
.L_x_64749:
[----:B------:R-:W-:Y:S05]  /*41b20*/  BSYNC B1 ;  /* 0x0000000000017941 */ /* 0x000fea0003800000 */
.L_x_64747:
        /* <DEDUP_REMOVED lines=9> */
.L_x_64751:
[----:B------:R-:W-:Y:S01]  /*41bc0*/  IMAD.MOV.U32 R19, RZ, RZ, R35 ;  /* 0x000000ffff137224 */ /* 0x000fe200078e0023 */
[----:B------:R-:W-:Y:S01]  /*41bd0*/  MOV R18, R16 ;  /* 0x0000001000127202 */ /* 0x000fe20000000f00 */
[----:B------:R-:W-:Y:S02]  /*41be0*/  IMAD.MOV.U32 R35, RZ, RZ, R48 ;  /* 0x000000ffff237224 */ /* 0x000fe400078e0030 */
[----:B------:R-:W-:Y:S02]  /*41bf0*/  IMAD.MOV.U32 R16, RZ, RZ, R37 ;  /* 0x000000ffff107224 */ /* 0x000fe400078e0025 */
.L_x_64752:
[----:B------:R-:W-:Y:S05]  /*41c00*/  BSYNC B1 ;  /* 0x0000000000017941 */ /* 0x000fea0003800000 */
.L_x_64750:
        /* <DEDUP_REMOVED lines=9> */
.L_x_64754:
[----:B------:R-:W-:Y:S01]  /*41ca0*/  IMAD.MOV.U32 R47, RZ, RZ, R19 ;  /* 0x000000ffff2f7224 */ /* 0x000fe200078e0013 */
[----:B------:R-:W-:Y:S01]  /*41cb0*/  MOV R19, R14 ;  /* 0x0000000e00137202 */ /* 0x000fe20000000f00 */
[----:B------:R-:W-:Y:S02]  /*41cc0*/  IMAD.MOV.U32 R37, RZ, RZ, R18 ;  /* 0x000000ffff257224 */ /* 0x000fe400078e0012 */
[----:B------:R-:W-:Y:S02]  /*41cd0*/  IMAD.MOV.U32 R18, RZ, RZ, R13 ;  /* 0x000000ffff127224 */ /* 0x000fe400078e000d */
.L_x_64755:
[----:B------:R-:W-:Y:S05]  /*41ce0*/  BSYNC B1 ;  /* 0x0000000000017941 */ /* 0x000fea0003800000 */
.L_x_64753:
        /* <DEDUP_REMOVED lines=9> */
.L_x_64757:
[----:B------:R-:W-:Y:S02]  /*41d80*/  IMAD.MOV.U32 R14, RZ, RZ, R47 ;  /* 0x000000ffff0e7224 */ /* 0x000fe400078e002f */
[----:B------:R-:W-:Y:S01]  /*41d90*/  IMAD.MOV.U32 R13, RZ, RZ, R37 ;  /* 0x000000ffff0d7224 */ /* 0x000fe200078e0025 */
[----:B------:R-:W-:Y:S01]  /*41da0*/  MOV R37, R12 ;  /* 0x0000000c00257202 */ /* 0x000fe20000000f00 */
[----:B------:R-:W-:Y:S02]  /*41db0*/  IMAD.MOV.U32 R47, RZ, RZ, R58 ;  /* 0x000000ffff2f7224 */ /* 0x000fe400078e003a */
.L_x_64758:
[----:B------:R-:W-:Y:S05]  /*41dc0*/  BSYNC B1 ;  /* 0x0000000000017941 */ /* 0x000fea0003800000 */
.L_x_64756:
        /* <DEDUP_REMOVED lines=9> */
.L_x_64760:
[----:B------:R-:W-:Y:S02]  /*41e60*/  IMAD.MOV.U32 R46, RZ, RZ, R14 ;  /* 0x000000ffff2e7224 */ /* 0x000fe400078e000e */
[----:B------:R-:W-:Y:S02]  /*41e70*/  IMAD.MOV.U32 R12, RZ, RZ, R13 ;  /* 0x000000ffff0c7224 */ /* 0x000fe400078e000d */
[----:B------:R-:W-:Y:S02]  /*41e80*/  IMAD.MOV.U32 R14, RZ, RZ, R11 ;  /* 0x000000ffff0e7224 */ /* 0x000fe400078e000b */
[----:B------:R-:W-:Y:S02]  /*41e90*/  IMAD.MOV.U32 R13, RZ, RZ, R10 ;  /* 0x000000ffff0d7224 */ /* 0x000fe400078e000a */
.L_x_64761:
[----:B------:R-:W-:Y:S05]  /*41ea0*/  BSYNC B1 ;  /* 0x0000000000017941 */ /* 0x000fea0003800000 */
.L_x_64759:
        /* <DEDUP_REMOVED lines=16> */
.L_x_64763:
[----:B------:R-:W-:Y:S02]  /*41fb0*/  IMAD.MOV.U32 R34, RZ, RZ, R57 ;  /* 0x000000ffff227224 */ /* 0x000fe400078e0039 */
[----:B------:R-:W-:Y:S01]  /*41fc0*/  IMAD.MOV.U32 R10, RZ, RZ, R15 ;  /* 0x000000ffff0a7224 */ /* 0x000fe200078e000f */
[----:B------:R-:W-:Y:S01]  /*41fd0*/  MOV R15, R36 ;  /* 0x00000024000f7202 */ /* 0x000fe20000000f00 */
[----:B------:R-:W-:Y:S02]  /*41fe0*/  IMAD.MOV.U32 R57, RZ, RZ, R60 ;  /* 0x000000ffff397224 */ /* 0x000fe400078e003c */
.L_x_64764:
[----:B------:R-:W-:Y:S05]  /*41ff0*/  BSYNC B1 ;  /* 0x0000000000017941 */ /* 0x000fea0003800000 */
.L_x_64762:
        /* <DEDUP_REMOVED lines=9> */
.L_x_64766:
[----:B------:R-:W-:Y:S02]  /*42090*/  IMAD.MOV.U32 R25, RZ, RZ, R34 ;  /* 0x000000ffff197224 */ /* 0x000fe400078e0022 */
[----:B------:R-:W-:Y:S02]  /*420a0*/  IMAD.MOV.U32 R11, RZ, RZ, R10 ;  /* 0x000000ffff0b7224 */ /* 0x000fe400078e000a */
[----:B------:R-:W-:Y:S02]  /*420b0*/  IMAD.MOV.U32 R34, RZ, RZ, R27 ;  /* 0x000000ffff227224 */ /* 0x000fe400078e001b */
[----:B------:R-:W-:Y:S02]  /*420c0*/  IMAD.MOV.U32 R10, RZ, RZ, R9 ;  /* 0x000000ffff0a7224 */ /* 0x000fe400078e0009 */
.L_x_64767:
[----:B------:R-:W-:Y:S05]  /*420d0*/  BSYNC B1 ;  /* 0x0000000000017941 */ /* 0x000fea0003800000 */
.L_x_64765:
        /* <DEDUP_REMOVED lines=9> */
.L_x_64769:
[----:B------:R-:W-:Y:S02]  /*42170*/  IMAD.MOV.U32 R48, RZ, RZ, R25 ;  /* 0x000000ffff307224 */ /* 0x000fe400078e0019 */
[----:B------:R-:W-:Y:S02]  /*42180*/  IMAD.MOV.U32 R36, RZ, RZ, R11 ;  /* 0x000000ffff247224 */ /* 0x000fe400078e000b */
[----:B------:R-:W-:Y:S02]  /*42190*/  IMAD.MOV.U32 R25, RZ, RZ, R38 ;  /* 0x000000ffff197224 */ /* 0x000fe400078e0026 */
[----:B------:R-:W-:Y:S02]  /*421a0*/  IMAD.MOV.U32 R11, RZ, RZ, R8 ;  /* 0x000000ffff0b7224 */ /* 0x000fe400078e0008 */
.L_x_64770:
[----:B------:R-:W-:Y:S05]  /*421b0*/  BSYNC B1 ;  /* 0x0000000000017941 */ /* 0x000fea0003800000 */
.L_x_64768:
        /* <DEDUP_REMOVED lines=9> */
.L_x_64772:
[----:B------:R-:W-:Y:S02]  /*42250*/  IMAD.MOV.U32 R27, RZ, RZ, R48 ;  /* 0x000000ffff1b7224 */ /* 0x000fe400078e0030 */
[----:B------:R-:W-:Y:S02]  /*42260*/  IMAD.MOV.U32 R9, RZ, RZ, R36 ;  /* 0x000000ffff097224 */ /* 0x000fe400078e0024 */
[----:B------:R-:W-:Y:S02]  /*42270*/  IMAD.MOV.U32 R48, RZ, RZ, R29 ;  /* 0x000000ffff307224 */ /* 0x000fe400078e001d */
[----:B------:R-:W-:Y:S02]  /*42280*/  IMAD.MOV.U32 R36, RZ, RZ, R7 ;  /* 0x000000ffff247224 */ /* 0x000fe400078e0007 */
.L_x_64773:
[----:B------:R-:W-:Y:S05]  /*42290*/  BSYNC B1 ;  /* 0x0000000000017941 */ /* 0x000fea0003800000 */
.L_x_64771:
        /* <DEDUP_REMOVED lines=9> */
.L_x_64775:
[----:B------:R-:W-:Y:S01]  /*42330*/  MOV R38, R27 ;  /* 0x0000001b00267202 */ /* 0x000fe20000000f00 */
[----:B------:R-:W-:Y:S02]  /*42340*/  IMAD.MOV.U32 R8, RZ, RZ, R9 ;  /* 0x000000ffff087224 */ /* 0x000fe400078e0009 */
[----:B------:R-:W-:Y:S02]  /*42350*/  IMAD.MOV.U32 R27, RZ, RZ, R40 ;  /* 0x000000ffff1b7224 */ /* 0x000fe400078e0028 */
[----:B------:R-:W-:Y:S02]  /*42360*/  IMAD.MOV.U32 R9, RZ, RZ, R6 ;  /* 0x000000ffff097224 */ /* 0x000fe400078e0006 */
.L_x_64776:
[----:B------:R-:W-:Y:S05]  /*42370*/  BSYNC B1 ;  /* 0x0000000000017941 */ /* 0x000fea0003800000 */
.L_x_64774:
        /* <DEDUP_REMOVED lines=9> */
.L_x_64778:
[----:B------:R-:W-:Y:S01]  /*42410*/  IMAD.MOV.U32 R29, RZ, RZ, R38 ;  /* 0x000000ffff1d7224 */ /* 0x000fe200078e0026 */
[----:B------:R-:W-:Y:S01]  /*42420*/  MOV R7, R8 ;  /* 0x0000000800077202 */ /* 0x000fe20000000f00 */
[----:B------:R-:W-:Y:S02]  /*42430*/  IMAD.MOV.U32 R38, RZ, RZ, R39 ;  /* 0x000000ffff267224 */ /* 0x000fe400078e0027 */
[----:B------:R-:W-:Y:S02]  /*42440*/  IMAD.MOV.U32 R8, RZ, RZ, R31 ;  /* 0x000000ffff087224 */ /* 0x000fe400078e001f */
.L_x_64779:
[----:B------:R-:W-:Y:S05]  /*42450*/  BSYNC B1 ;  /* 0x0000000000017941 */ /* 0x000fea0003800000 */
.L_x_64777:
        /* <DEDUP_REMOVED lines=9> */
.L_x_64781:
[----:B------:R-:W-:Y:S01]  /*424f0*/  IMAD.MOV.U32 R31, RZ, RZ, R29 ;  /* 0x000000ffff1f7224 */ /* 0x000fe200078e001d */
[----:B------:R-:W-:Y:S01]  /*42500*/  MOV R29, R42 ;  /* 0x0000002a001d7202 */ /* 0x000fe20000000f00 */
[----:B------:R-:W-:Y:S02]  /*42510*/  IMAD.MOV.U32 R6, RZ, RZ, R7 ;  /* 0x000000ffff067224 */ /* 0x000fe400078e0007 */
[----:B------:R-:W-:Y:S02]  /*42520*/  IMAD.MOV.U32 R7, RZ, RZ, R4 ;  /* 0x000000ffff077224 */ /* 0x000fe400078e0004 */
.L_x_64782:
[----:B------:R-:W-:Y:S05]  /*42530*/  BSYNC B1 ;  /* 0x0000000000017941 */ /* 0x000fea0003800000 */
.L_x_64780:
        /* <DEDUP_REMOVED lines=9> */
.L_x_64784:
[----:B------:R-:W-:Y:S02]  /*425d0*/  IMAD.MOV.U32 R40, RZ, RZ, R31 ;  /* 0x000000ffff287224 */ /* 0x000fe400078e001f */
[----:B------:R-:W-:Y:S01]  /*425e0*/  IMAD.MOV.U32 R4, RZ, RZ, R6 ;  /* 0x000000ffff047224 */ /* 0x000fe200078e0006 */
[----:B------:R-:W-:Y:S01]  /*425f0*/  MOV R6, R5 ;  /* 0x0000000500067202 */ /* 0x000fe20000000f00 */
[----:B------:R-:W-:Y:S02]  /*42600*/  IMAD.MOV.U32 R31, RZ, RZ, R44 ;  /* 0x000000ffff1f7224 */ /* 0x000fe400078e002c */
.L_x_64785:
[----:B------:R-:W-:Y:S05]  /*42610*/  BSYNC B1 ;  /* 0x0000000000017941 */ /* 0x000fea0003800000 */
.L_x_64783:
        /* <DEDUP_REMOVED lines=9> */
.L_x_64787:
[----:B------:R-:W-:Y:S02]  /*426b0*/  IMAD.MOV.U32 R5, RZ, RZ, R40 ;  /* 0x000000ffff057224 */ /* 0x000fe400078e0028 */
[----:B------:R-:W-:Y:S02]  /*426c0*/  IMAD.MOV.U32 R42, RZ, RZ, R4 ;  /* 0x000000ffff2a7224 */ /* 0x000fe400078e0004 */
[----:B------:R-:W-:Y:S02]  /*426d0*/  IMAD.MOV.U32 R40, RZ, RZ, R33 ;  /* 0x000000ffff287224 */ /* 0x000fe400078e0021 */
[----:B------:R-:W-:Y:S02]  /*426e0*/  IMAD.MOV.U32 R4, RZ, RZ, R3 ;  /* 0x000000ffff047224 */ /* 0x000fe400078e0003 */
.L_x_64788:
[----:B------:R-:W-:Y:S05]  /*426f0*/  BSYNC B1 ;  /* 0x0000000000017941 */ /* 0x000fea0003800000 */
.L_x_64786:
        /* <DEDUP_REMOVED lines=9> */
.L_x_64790:
[----:B------:R-:W-:Y:S02]  /*42790*/  IMAD.MOV.U32 R44, RZ, RZ, R5 ;  /* 0x000000ffff2c7224 */ /* 0x000fe400078e0005 */
[----:B------:R-:W-:Y:S02]  /*427a0*/  IMAD.MOV.U32 R3, RZ, RZ, R42 ;  /* 0x000000ffff037224 */ /* 0x000fe400078e002a */
[----:B------:R-:W-:Y:S02]  /*427b0*/  IMAD.MOV.U32 R5, RZ, RZ, R2 ;  /* 0x000000ffff057224 */ /* 0x000fe400078e0002 */
[----:B------:R-:W-:Y:S02]  /*427c0*/  IMAD.MOV.U32 R42, RZ, RZ, R17 ;  /* 0x000000ffff2a7224 */ /* 0x000fe400078e0011 */
.L_x_64791:
[----:B------:R-:W-:Y:S05]  /*427d0*/  BSYNC B1 ;  /* 0x0000000000017941 */ /* 0x000fea0003800000 */
.L_x_64789:
        /* <DEDUP_REMOVED lines=9> */
.L_x_64793:
[----:B------:R-:W-:Y:S02]  /*42870*/  IMAD.MOV.U32 R2, RZ, RZ, R44 ;  /* 0x000000ffff027224 */ /* 0x000fe400078e002c */
[----:B------:R-:W-:Y:S02]  /*42880*/  IMAD.MOV.U32 R17, RZ, RZ, R3 ;  /* 0x000000ffff117224 */ /* 0x000fe400078e0003 */
[----:B------:R-:W-:Y:S02]  /*42890*/  IMAD.MOV.U32 R44, RZ, RZ, R35 ;  /* 0x000000ffff2c7224 */ /* 0x000fe400078e0023 */
[----:B------:R-:W-:Y:S02]  /*428a0*/  IMAD.MOV.U32 R3, RZ, RZ, R16 ;  /* 0x000000ffff037224 */ /* 0x000fe400078e0010 */
.L_x_64794:
[----:B------:R-:W-:Y:S05]  /*428b0*/  BSYNC B1 ;  /* 0x0000000000017941 */ /* 0x000fea0003800000 */
.L_x_64792:
        /* <DEDUP_REMOVED lines=9> */
.L_x_64796:
[----:B------:R-:W-:Y:S01]  /*42950*/  MOV R56, R2 ;  /* 0x0000000200387202 */ /* 0x000fe20000000f00 */
[----:B------:R-:W-:Y:S02]  /*42960*/  IMAD.MOV.U32 R16, RZ, RZ, R17 ;  /* 0x000000ffff107224 */ /* 0x000fe400078e0011 */
[----:B------:R-:W-:Y:S02]  /*42970*/  IMAD.MOV.U32 R2, RZ, RZ, R19 ;  /* 0x000000ffff027224 */ /* 0x000fe400078e0013 */
[----:B------:R-:W-:Y:S02]  /*42980*/  IMAD.MOV.U32 R17, RZ, RZ, R18 ;  /* 0x000000ffff117224 */ /* 0x000fe400078e0012 */
.L_x_64797:
[----:B------:R-:W-:Y:S05]  /*42990*/  BSYNC B1 ;  /* 0x0000000000017941 */ /* 0x000fea0003800000 */
.L_x_64795:
        /* <DEDUP_REMOVED lines=9> */
.L_x_64799:
[----:B------:R-:W-:Y:S01]  /*42a30*/  IMAD.MOV.U32 R19, RZ, RZ, R56 ;  /* 0x000000ffff137224 */ /* 0x000fe200078e0038 */
[----:B------:R-:W-:Y:S01]  /*42a40*/  MOV R18, R16 ;  /* 0x0000001000127202 */ /* 0x000fe20000000f00 */
[----:B------:R-:W-:Y:S02]  /*42a50*/  IMAD.MOV.U32 R56, RZ, RZ, R47 ;  /* 0x000000ffff387224 */ /* 0x000fe400078e002f */
[----:B------:R-:W-:Y:S02]  /*42a60*/  IMAD.MOV.U32 R16, RZ, RZ, R37 ;  /* 0x000000ffff107224 */ /* 0x000fe400078e0025 */
.L_x_64800:
[----:B------:R-:W-:Y:S05]  /*42a70*/  BSYNC B1 ;  /* 0x0000000000017941 */ /* 0x000fea0003800000 */
.L_x_64798:
        /* <DEDUP_REMOVED lines=9> */
.L_x_64802:
[----:B------:R-:W-:Y:S01]  /*42b10*/  IMAD.MOV.U32 R35, RZ, RZ, R19 ;  /* 0x000000ffff237224 */ /* 0x000fe200078e0013 */
[----:B------:R-:W-:Y:S01]  /*42b20*/  MOV R19, R14 ;  /* 0x0000000e00137202 */ /* 0x000fe20000000f00 */
[----:B------:R-:W-:Y:S02]  /*42b30*/  IMAD.MOV.U32 R33, RZ, RZ, R18 ;  /* 0x000000ffff217224 */ /* 0x000fe400078e0012 */
[----:B------:R-:W-:Y:S02]  /*42b40*/  IMAD.MOV.U32 R18, RZ, RZ, R13 ;  /* 0x000000ffff127224 */ /* 0x000fe400078e000d */
.L_x_64803:
[----:B------:R-:W-:Y:S05]  /*42b50*/  BSYNC B1 ;  /* 0x0000000000017941 */ /* 0x000fea0003800000 */
.L_x_64801:
        /* <DEDUP_REMOVED lines=9> */
.L_x_64805:
[----:B------:R-:W-:Y:S02]  /*42bf0*/  IMAD.MOV.U32 R14, RZ, RZ, R35 ;  /* 0x000000ffff0e7224 */ /* 0x000fe400078e0023 */
[----:B------:R-:W-:Y:S01]  /*42c00*/  IMAD.MOV.U32 R13, RZ, RZ, R33 ;  /* 0x000000ffff0d7224 */ /* 0x000fe200078e0021 */
[----:B------:R-:W-:Y:S01]  /*42c10*/  MOV R33, R12 ;  /* 0x0000000c00217202 */ /* 0x000fe20000000f00 */
[----:B------:R-:W-:Y:S02]  /*42c20*/  IMAD.MOV.U32 R35, RZ, RZ, R46 ;  /* 0x000000ffff237224 */ /* 0x000fe400078e002e */
.L_x_64806:
[----:B------:R-:W-:Y:S05]  /*42c30*/  BSYNC B1 ;  /* 0x0000000000017941 */ /* 0x000fea0003800000 */
.L_x_64804:
        /* <DEDUP_REMOVED lines=16> */
.L_x_64808:
[----:B------:R-:W-:Y:S01]  /*42d40*/  IMAD.MOV.U32 R32, RZ, RZ, R57 ;  /* 0x000000ffff207224 */ /* 0x000fe200078e0039 */
[----:B------:R-:W-:Y:S01]  /*42d50*/  MOV R57, R34 ;  /* 0x0000002200397202 */ /* 0x000fe20000000f00 */
[----:B------:R-:W-:Y:S02]  /*42d60*/  IMAD.MOV.U32 R12, RZ, RZ, R15 ;  /* 0x000000ffff0c7224 */ /* 0x000fe400078e000f */
[----:B------:R-:W-:Y:S02]  /*42d70*/  IMAD.MOV.U32 R15, RZ, RZ, R10 ;  /* 0x000000ffff0f7224 */ /* 0x000fe400078e000a */
.L_x_64809:
[----:B------:R-:W-:Y:S05]  /*42d80*/  BSYNC B1 ;  /* 0x0000000000017941 */ /* 0x000fea0003800000 */
.L_x_64807:
        /* <DEDUP_REMOVED lines=9> */
.L_x_64811:
[----:B------:R-:W-:Y:S02]  /*42e20*/  IMAD.MOV.U32 R37, RZ, RZ, R32 ;  /* 0x000000ffff257224 */ /* 0x000fe400078e0020 */
[----:B------:R-:W-:Y:S01]  /*42e30*/  IMAD.MOV.U32 R23, RZ, RZ, R12 ;  /* 0x000000ffff177224 */ /* 0x000fe200078e000c */
[----:B------:R-:W-:Y:S01]  /*42e40*/  MOV R12, R11 ;  /* 0x0000000b000c7202 */ /* 0x000fe20000000f00 */
[----:B------:R-:W-:Y:S02]  /*42e50*/  IMAD.MOV.U32 R32, RZ, RZ, R25 ;  /* 0x000000ffff207224 */ /* 0x000fe400078e0019 */
.L_x_64812:
[----:B------:R-:W-:Y:S05]  /*42e60*/  BSYNC B1 ;  /* 0x0000000000017941 */ /* 0x000fea0003800000 */
.L_x_64810:
        /* <DEDUP_REMOVED lines=9> */
.L_x_64814:
[----:B------:R-:W-:Y:S02]  /*42f00*/  IMAD.MOV.U32 R34, RZ, RZ, R37 ;  /* 0x000000ffff227224 */ /* 0x000fe400078e0025 */
[----:B------:R-:W-:Y:S02]  /*42f10*/  IMAD.MOV.U32 R10, RZ, RZ, R23 ;  /* 0x000000ffff0a7224 */ /* 0x000fe400078e0017 */
[----:B------:R-:W-:Y:S02]  /*42f20*/  IMAD.MOV.U32 R37, RZ, RZ, R48 ;  /* 0x000000ffff257224 */ /* 0x000fe400078e0030 */
[----:B------:R-:W-:Y:S02]  /*42f30*/  IMAD.MOV.U32 R23, RZ, RZ, R36 ;  /* 0x000000ffff177224 */ /* 0x000fe400078e0024 */
.L_x_64815:
[----:B------:R-:W-:Y:S05]  /*42f40*/  BSYNC B1 ;  /* 0x0000000000017941 */ /* 0x000fea0003800000 */
.L_x_64813:
        /* <DEDUP_REMOVED lines=9> */
.L_x_64817:
[----:B------:R-:W-:Y:S02]  /*42fe0*/  IMAD.MOV.U32 R25, RZ, RZ, R34 ;  /* 0x000000ffff197224 */ /* 0x000fe400078e0022 */
[----:B------:R-:W-:Y:S02]  /*42ff0*/  IMAD.MOV.U32 R11, RZ, RZ, R10 ;  /* 0x000000ffff0b7224 */ /* 0x000fe400078e000a */
[----:B------:R-:W-:Y:S02]  /*43000*/  IMAD.MOV.U32 R34, RZ, RZ, R27 ;  /* 0x000000ffff227224 */ /* 0x000fe400078e001b */
[----:B------:R-:W-:Y:S02]  /*43010*/  IMAD.MOV.U32 R10, RZ, RZ, R9 ;  /* 0x000000ffff0a7224 */ /* 0x000fe400078e0009 */
.L_x_64818:
[----:B------:R-:W-:Y:S05]  /*43020*/  BSYNC B1 ;  /* 0x0000000000017941 */ /* 0x000fea0003800000 */
.L_x_64816:
        /* <DEDUP_REMOVED lines=9> */
.L_x_64820:
[----:B------:R-:W-:Y:S02]  /*430c0*/  IMAD.MOV.U32 R46, RZ, RZ, R25 ;  /* 0x000000ffff2e7224 */ /* 0x000fe400078e0019 */
[----:B------:R-:W-:Y:S02]  /*430d0*/  IMAD.MOV.U32 R36, RZ, RZ, R11 ;  /* 0x000000ffff247224 */ /* 0x000fe400078e000b */
[----:B------:R-:W-:Y:S02]  /*430e0*/  IMAD.MOV.U32 R25, RZ, RZ, R38 ;  /* 0x000000ffff197224 */ /* 0x000fe400078e0026 */
[----:B------:R-:W-:Y:S02]  /*430f0*/  IMAD.MOV.U32 R11, RZ, RZ, R8 ;  /* 0x000000ffff0b7224 */ /* 0x000fe400078e0008 */
.L_x_64821:
[----:B------:R-:W-:Y:S05]  /*43100*/  BSYNC B1 ;  /* 0x0000000000017941 */ /* 0x000fea0003800000 */
.L_x_64819:
        /* <DEDUP_REMOVED lines=9> */
.L_x_64823:
[----:B------:R-:W-:Y:S01]  /*431a0*/  MOV R8, R46 ;  /* 0x0000002e00087202 */ /* 0x000fe20000000f00 */
[----:B------:R-:W-:Y:S02]  /*431b0*/  IMAD.MOV.U32 R9, RZ, RZ, R36 ;  /* 0x000000ffff097224 */ /* 0x000fe400078e0024 */
[----:B------:R-:W-:Y:S02]  /*431c0*/  IMAD.MOV.U32 R46, RZ, RZ, R29 ;  /* 0x000000ffff2e7224 */ /* 0x000fe400078e001d */
[----:B------:R-:W-:Y:S02]  /*431d0*/  IMAD.MOV.U32 R36, RZ, RZ, R7 ;  /* 0x000000ffff247224 */ /* 0x000fe400078e0007 */
.L_x_64824:
[----:B------:R-:W-:Y:S05]  /*431e0*/  BSYNC B1 ;  /* 0x0000000000017941 */ /* 0x000fea0003800000 */
.L_x_64822:
        /* <DEDUP_REMOVED lines=9> */
.L_x_64826:
[----:B------:R-:W-:Y:S01]  /*43280*/  IMAD.MOV.U32 R27, RZ, RZ, R8 ;  /* 0x000000ffff1b7224 */ /* 0x000fe200078e0008 */
[----:B------:R-:W-:Y:S01]  /*43290*/  MOV R7, R9 ;  /* 0x0000000900077202 */ /* 0x000fe20000000f00 */
[----:B------:R-:W-:Y:S02]  /*432a0*/  IMAD.MOV.U32 R8, RZ, RZ, R31 ;  /* 0x000000ffff087224 */ /* 0x000fe400078e001f */
[----:B------:R-:W-:Y:S02]  /*432b0*/  IMAD.MOV.U32 R9, RZ, RZ, R6 ;  /* 0x000000ffff097224 */ /* 0x000fe400078e0006 */
.L_x_64827:
[----:B------:R-:W-:Y:S05]  /*432c0*/  BSYNC B1 ;  /* 0x0000000000017941 */ /* 0x000fea0003800000 */
.L_x_64825:
        /* <DEDUP_REMOVED lines=9> */
.L_x_64829:
[----:B------:R-:W-:Y:S01]  /*43360*/  IMAD.MOV.U32 R6, RZ, RZ, R27 ;  /* 0x000000ffff067224 */ /* 0x000fe200078e001b */
[----:B------:R-:W-:Y:S01]  /*43370*/  MOV R27, R40 ;  /* 0x00000028001b7202 */ /* 0x000fe20000000f00 */
[----:B------:R-:W-:Y:S02]  /*43380*/  IMAD.MOV.U32 R29, RZ, RZ, R7 ;  /* 0x000000ffff1d7224 */ /* 0x000fe400078e0007 */
[----:B------:R-:W-:Y:S02]  /*43390*/  IMAD.MOV.U32 R7, RZ, RZ, R4 ;  /* 0x000000ffff077224 */ /* 0x000fe400078e0004 */
.L_x_64830:
[----:B------:R-:W-:Y:S05]  /*433a0*/  BSYNC B1 ;  /* 0x0000000000017941 */ /* 0x000fea0003800000 */
.L_x_64828:
        /* <DEDUP_REMOVED lines=9> */
.L_x_64832:
[----:B------:R-:W-:Y:S02]  /*43440*/  IMAD.MOV.U32 R31, RZ, RZ, R6 ;  /* 0x000000ffff1f7224 */ /* 0x000fe400078e0006 */
[----:B------:R-:W-:Y:S01]  /*43450*/  IMAD.MOV.U32 R4, RZ, RZ, R29 ;  /* 0x000000ffff047224 */ /* 0x000fe200078e001d */
[----:B------:R-:W-:Y:S01]  /*43460*/  MOV R29, R42 ;  /* 0x0000002a001d7202 */ /* 0x000fe20000000f00 */
[----:B------:R-:W-:Y:S02]  /*43470*/  IMAD.MOV.U32 R6, RZ, RZ, R5 ;  /* 0x000000ffff067224 */ /* 0x000fe400078e0005 */
.L_x_64833:
[----:B------:R-:W-:Y:S05]  /*43480*/  BSYNC B1 ;  /* 0x0000000000017941 */ /* 0x000fea0003800000 */
.L_x_64831:
        /* <DEDUP_REMOVED lines=9> */
.L_x_64835:
[----:B------:R-:W-:Y:S02]  /*43520*/  IMAD.MOV.U32 R5, RZ, RZ, R31 ;  /* 0x000000ffff057224 */ /* 0x000fe400078e001f */
[----:B------:R-:W-:Y:S02]  /*43530*/  IMAD.MOV.U32 R38, RZ, RZ, R4 ;  /* 0x000000ffff267224 */ /* 0x000fe400078e0004 */
[----:B------:R-:W-:Y:S02]  /*43540*/  IMAD.MOV.U32 R31, RZ, RZ, R44 ;  /* 0x000000ffff1f7224 */ /* 0x000fe400078e002c */
[----:B------:R-:W-:Y:S02]  /*43550*/  IMAD.MOV.U32 R4, RZ, RZ, R3 ;  /* 0x000000ffff047224 */ /* 0x000fe400078e0003 */
.L_x_64836:
[----:B------:R-:W-:Y:S05]  /*43560*/  BSYNC B1 ;  /* 0x0000000000017941 */ /* 0x000fea0003800000 */
.L_x_64834:
        /* <DEDUP_REMOVED lines=9> */
.L_x_64838:
[----:B------:R-:W-:Y:S02]  /*43600*/  IMAD.MOV.U32 R39, RZ, RZ, R5 ;  /* 0x000000ffff277224 */ /* 0x000fe400078e0005 */
[----:B------:R-:W-:Y:S02]  /*43610*/  IMAD.MOV.U32 R3, RZ, RZ, R38 ;  /* 0x000000ffff037224 */ /* 0x000fe400078e0026 */
[----:B------:R-:W-:Y:S02]  /*43620*/  IMAD.MOV.U32 R5, RZ, RZ, R2 ;  /* 0x000000ffff057224 */ /* 0x000fe400078e0002 */
[----:B------:R-:W-:Y:S02]  /*43630*/  IMAD.MOV.U32 R38, RZ, RZ, R17 ;  /* 0x000000ffff267224 */ /* 0x000fe400078e0011 */
.L_x_64839:
[----:B------:R-:W-:Y:S05]  /*43640*/  BSYNC B1 ;  /* 0x0000000000017941 */ /* 0x000fea0003800000 */
.L_x_64837:
        /* <DEDUP_REMOVED lines=9> */
.L_x_64841:
[----:B------:R-:W-:Y:S02]  /*436e0*/  IMAD.MOV.U32 R2, RZ, RZ, R39 ;  /* 0x000000ffff027224 */ /* 0x000fe400078e0027 */
[----:B------:R-:W-:Y:S02]  /*436f0*/  IMAD.MOV.U32 R17, RZ, RZ, R3 ;  /* 0x000000ffff117224 */ /* 0x000fe400078e0003 */
[----:B------:R-:W-:Y:S02]  /*43700*/  IMAD.MOV.U32 R39, RZ, RZ, R56 ;  /* 0x000000ffff277224 */ /* 0x000fe400078e0038 */
[----:B------:R-:W-:Y:S02]  /*43710*/  IMAD.MOV.U32 R3, RZ, RZ, R16 ;  /* 0x000000ffff037224 */ /* 0x000fe400078e0010 */
.L_x_64842:
[----:B------:R-:W-:Y:S05]  /*43720*/  BSYNC B1 ;  /* 0x0000000000017941 */ /* 0x000fea0003800000 */
.L_x_64840:
        /* <DEDUP_REMOVED lines=9> */
.L_x_64844:
[----:B------:R-:W-:Y:S01]  /*437c0*/  MOV R40, R2 ;  /* 0x0000000200287202 */ /* 0x000fe20000000f00 */
[----:B------:R-:W-:Y:S02]  /*437d0*/  IMAD.MOV.U32 R16, RZ, RZ, R17 ;  /* 0x000000ffff107224 */ /* 0x000fe400078e0011 */
[----:B------:R-:W-:Y:S02]  /*437e0*/  IMAD.MOV.U32 R2, RZ, RZ, R19 ;  /* 0x000000ffff027224 */ /* 0x000fe400078e0013 */
[----:B------:R-:W-:Y:S02]  /*437f0*/  IMAD.MOV.U32 R17, RZ, RZ, R18 ;  /* 0x000000ffff117224 */ /* 0x000fe400078e0012 */
.L_x_64845:
[----:B------:R-:W-:Y:S05]  /*43800*/  BSYNC B1 ;  /* 0x0000000000017941 */ /* 0x000fea0003800000 */
.L_x_64843:
        /* <DEDUP_REMOVED lines=9> */
.L_x_64847:
[----:B------:R-:W-:Y:S01]  /*438a0*/  IMAD.MOV.U32 R19, RZ, RZ, R40 ;  /* 0x000000ffff137224 */ /* 0x000fe200078e0028 */
[----:B------:R-:W-:Y:S01]  /*438b0*/  MOV R18, R16 ;  /* 0x0000001000127202 */ /* 0x000fe20000000f00 */
[----:B------:R-:W-:Y:S02]  /*438c0*/  IMAD.MOV.U32 R40, RZ, RZ, R35 ;  /* 0x000000ffff287224 */ /* 0x000fe400078e0023 */
[----:B------:R-:W-:Y:S02]  /*438d0*/  IMAD.MOV.U32 R16, RZ, RZ, R33 ;  /* 0x000000ffff107224 */ /* 0x000fe400078e0021 */
.L_x_64848:
[----:B------:R-:W-:Y:S05]  /*438e0*/  BSYNC B1 ;  /* 0x0000000000017941 */ /* 0x000fea0003800000 */
.L_x_64846:
        /* <DEDUP_REMOVED lines=9> */
.L_x_64850:
[----:B------:R-:W-:Y:S01]  /*43980*/  IMAD.MOV.U32 R35, RZ, RZ, R19 ;  /* 0x000000ffff237224 */ /* 0x000fe200078e0013 */
[----:B------:R-:W-:Y:S01]  /*43990*/  MOV R19, R14 ;  /* 0x0000000e00137202 */ /* 0x000fe20000000f00 */
[----:B------:R-:W-:Y:S02]  /*439a0*/  IMAD.MOV.U32 R33, RZ, RZ, R18 ;  /* 0x000000ffff217224 */ /* 0x000fe400078e0012 */
[----:B------:R-:W-:Y:S02]  /*439b0*/  IMAD.MOV.U32 R18, RZ, RZ, R13 ;  /* 0x000000ffff127224 */ /* 0x000fe400078e000d */
.L_x_64851:
[----:B------:R-:W-:Y:S05]  /*439c0*/  BSYNC B1 ;  /* 0x0000000000017941 */ /* 0x000fea0003800000 */
.L_x_64849:
        /* <DEDUP_REMOVED lines=16> */
.L_x_64853:
[----:B------:R-:W-:Y:S01]  /*43ad0*/  IMAD.MOV.U32 R30, RZ, RZ, R57 ;  /* 0x000000ffff1e7224 */ /* 0x000fe200078e0039 */
[----:B------:R-:W-:Y:S01]  /*43ae0*/  MOV R14, R15 ;  /* 0x0000000f000e7202 */ /* 0x000fe20000000f00 */
[----:B------:R-:W-:Y:S02]  /*43af0*/  IMAD.MOV.U32 R57, RZ, RZ, R32 ;  /* 0x000000ffff397224 */ /* 0x000fe400078e0020 */
[----:B------:R-:W-:Y:S02]  /*43b00*/  IMAD.MOV.U32 R15, RZ, RZ, R12 ;  /* 0x000000ffff0f7224 */ /* 0x000fe400078e000c */
.L_x_64854:
[----:B------:R-:W-:Y:S05]  /*43b10*/  BSYNC B1 ;  /* 0x0000000000017941 */ /* 0x000fea0003800000 */
.L_x_64852:
        /* <DEDUP_REMOVED lines=9> */
.L_x_64856:
[----:B------:R-:W-:Y:S01]  /*43bb0*/  IMAD.MOV.U32 R21, RZ, RZ, R30 ;  /* 0x000000ffff157224 */ /* 0x000fe200078e001e */
[----:B------:R-:W-:Y:S01]  /*43bc0*/  MOV R30, R37 ;  /* 0x00000025001e7202 */ /* 0x000fe20000000f00 */
[----:B------:R-:W-:Y:S02]  /*43bd0*/  IMAD.MOV.U32 R13, RZ, RZ, R14 ;  /* 0x000000ffff0d7224 */ /* 0x000fe400078e000e */
[----:B------:R-:W-:Y:S02]  /*43be0*/  IMAD.MOV.U32 R14, RZ, RZ, R23 ;  /* 0x000000ffff0e7224 */ /* 0x000fe400078e0017 */
.L_x_64857:
[----:B------:R-:W-:Y:S05]  /*43bf0*/  BSYNC B1 ;  /* 0x0000000000017941 */ /* 0x000fea0003800000 */
.L_x_64855:
        /* <DEDUP_REMOVED lines=9> */
.L_x_64859:
[----:B------:R-:W-:Y:S02]  /*43c90*/  IMAD.MOV.U32 R32, RZ, RZ, R21 ;  /* 0x000000ffff207224 */ /* 0x000fe400078e0015 */
[----:B------:R-:W-:Y:S01]  /*43ca0*/  IMAD.MOV.U32 R12, RZ, RZ, R13 ;  /* 0x000000ffff0c7224 */ /* 0x000fe200078e000d */
[----:B------:R-:W-:Y:S01]  /*43cb0*/  MOV R13, R10 ;  /* 0x0000000a000d7202 */ /* 0x000fe20000000f00 */
[----:B------:R-:W-:Y:S02]  /*43cc0*/  IMAD.MOV.U32 R21, RZ, RZ, R34 ;  /* 0x000000ffff157224 */ /* 0x000fe400078e0022 */
.L_x_64860:
[----:B------:R-:W-:Y:S05]  /*43cd0*/  BSYNC B1 ;  /* 0x0000000000017941 */ /* 0x000fea0003800000 */
.L_x_64858:
        /* <DEDUP_REMOVED lines=9> */
.L_x_64862:
[----:B------:R-:W-:Y:S02]  /*43d70*/  IMAD.MOV.U32 R37, RZ, RZ, R32 ;  /* 0x000000ffff257224 */ /* 0x000fe400078e0020 */
[----:B------:R-:W-:Y:S02]  /*43d80*/  IMAD.MOV.U32 R23, RZ, RZ, R12 ;  /* 0x000000ffff177224 */ /* 0x000fe400078e000c */
[----:B------:R-:W-:Y:S02]  /*43d90*/  IMAD.MOV.U32 R32, RZ, RZ, R25 ;  /* 0x000000ffff207224 */ /* 0x000fe400078e0019 */
[----:B------:R-:W-:Y:S02]  /*43da0*/  IMAD.MOV.U32 R12, RZ, RZ, R11 ;  /* 0x000000ffff0c7224 */ /* 0x000fe400078e000b */
.L_x_64863:
[----:B------:R-:W-:Y:S05]  /*43db0*/  BSYNC B1 ;  /* 0x0000000000017941 */ /* 0x000fea0003800000 */
.L_x_64861:
        /* <DEDUP_REMOVED lines=9> */
.L_x_64865:
[----:B------:R-:W-:Y:S02]  /*43e50*/  IMAD.MOV.U32 R11, RZ, RZ, R37 ;  /* 0x000000ffff0b7224 */ /* 0x000fe400078e0025 */
[----:B------:R-:W-:Y:S02]  /*43e60*/  IMAD.MOV.U32 R10, RZ, RZ, R23 ;  /* 0x000000ffff0a7224 */ /* 0x000fe400078e0017 */
[----:B------:R-:W-:Y:S02]  /*43e70*/  IMAD.MOV.U32 R37, RZ, RZ, R46 ;  /* 0x000000ffff257224 */ /* 0x000fe400078e002e */
[----:B------:R-:W-:Y:S02]  /*43e80*/  IMAD.MOV.U32 R23, RZ, RZ, R36 ;  /* 0x000000ffff177224 */ /* 0x000fe400078e0024 */
.L_x_64866:
[----:B------:R-:W-:Y:S05]  /*43e90*/  BSYNC B1 ;  /* 0x0000000000017941 */ /* 0x000fea0003800000 */
.L_x_64864:
        /* <DEDUP_REMOVED lines=9> */
.L_x_64868:
[----:B------:R-:W-:Y:S02]  /*43f30*/  IMAD.MOV.U32 R36, RZ, RZ, R11 ;  /* 0x000000ffff247224 */ /* 0x000fe400078e000b */
[----:B------:R-:W-:Y:S02]  /*43f40*/  IMAD.MOV.U32 R34, RZ, RZ, R10 ;  /* 0x000000ffff227224 */ /* 0x000fe400078e000a */
[----:B------:R-:W-:Y:S02]  /*43f50*/  IMAD.MOV.U32 R11, RZ, RZ, R8 ;  /* 0x000000ffff0b7224 */ /* 0x000fe400078e0008 */
[----:B------:R-:W-:Y:S02]  /*43f60*/  IMAD.MOV.U32 R10, RZ, RZ, R9 ;  /* 0x000000ffff0a7224 */ /* 0x000fe400078e0009 */
.L_x_64869:
[----:B------:R-:W-:Y:S05]  /*43f70*/  BSYNC B1 ;  /* 0x0000000000017941 */ /* 0x000fea0003800000 */
.L_x_64867:
        /* <DEDUP_REMOVED lines=9> */
.L_x_64871:
[----:B------:R-:W-:Y:S01]  /*44010*/  MOV R9, R36 ;  /* 0x0000002400097202 */ /* 0x000fe20000000f00 */
[----:B------:R-:W-:Y:S02]  /*44020*/  IMAD.MOV.U32 R8, RZ, RZ, R34 ;  /* 0x000000ffff087224 */ /* 0x000fe400078e0022 */
[----:B------:R-:W-:Y:S02]  /*44030*/  IMAD.MOV.U32 R36, RZ, RZ, R27 ;  /* 0x000000ffff247224 */ /* 0x000fe400078e001b */
[----:B------:R-:W-:Y:S02]  /*44040*/  IMAD.MOV.U32 R34, RZ, RZ, R7 ;  /* 0x000000ffff227224 */ /* 0x000fe400078e0007 */
.L_x_64872:
[----:B------:R-:W-:Y:S05]  /*44050*/  BSYNC B1 ;  /* 0x0000000000017941 */ /* 0x000fea0003800000 */
.L_x_64870:
        /* <DEDUP_REMOVED lines=9> */
.L_x_64874:
[----:B------:R-:W-:Y:S01]  /*440f0*/  IMAD.MOV.U32 R42, RZ, RZ, R9 ;  /* 0x000000ffff2a7224 */ /* 0x000fe200078e0009 */
[----:B------:R-:W-:Y:S01]  /*44100*/  MOV R7, R8 ;  /* 0x0000000800077202 */ /* 0x000fe20000000f00 */
[----:B------:R-:W-:Y:S02]  /*44110*/  IMAD.MOV.U32 R9, RZ, RZ, R6 ;  /* 0x000000ffff097224 */ /* 0x000fe400078e0006 */
[----:B------:R-:W-:Y:S02]  /*44120*/  IMAD.MOV.U32 R8, RZ, RZ, R29 ;  /* 0x000000ffff087224 */ /* 0x000fe400078e001d */
.L_x_64875:
[----:B------:R-:W-:Y:S05]  /*44130*/  BSYNC B1 ;  /* 0x0000000000017941 */ /* 0x000fea0003800000 */
.L_x_64873:
        /* <DEDUP_REMOVED lines=9> */
.L_x_64877:
[----:B------:R-:W-:Y:S01]  /*441d0*/  IMAD.MOV.U32 R6, RZ, RZ, R42 ;  /* 0x000000ffff067224 */ /* 0x000fe200078e002a */
[----:B------:R-:W-:Y:S01]  /*441e0*/  MOV R42, R31 ;  /* 0x0000001f002a7202 */ /* 0x000fe20000000f00 */
[----:B------:R-:W-:Y:S02]  /*441f0*/  IMAD.MOV.U32 R25, RZ, RZ, R7 ;  /* 0x000000ffff197224 */ /* 0x000fe400078e0007 */
[----:B------:R-:W-:Y:S02]  /*44200*/  IMAD.MOV.U32 R7, RZ, RZ, R4 ;  /* 0x000000ffff077224 */ /* 0x000fe400078e0004 */
.L_x_64878:
[----:B------:R-:W-:Y:S05]  /*44210*/  BSYNC B1 ;  /* 0x0000000000017941 */ /* 0x000fea0003800000 */
.L_x_64876:
        /* <DEDUP_REMOVED lines=9> */
.L_x_64880:
[----:B------:R-:W-:Y:S02]  /*442b0*/  IMAD.MOV.U32 R44, RZ, RZ, R6 ;  /* 0x000000ffff2c7224 */ /* 0x000fe400078e0006 */
[----:B------:R-:W-:Y:S01]  /*442c0*/  IMAD.MOV.U32 R4, RZ, RZ, R25 ;  /* 0x000000ffff047224 */ /* 0x000fe200078e0019 */
[----:B------:R-:W-:Y:S01]  /*442d0*/  MOV R25, R38 ;  /* 0x0000002600197202 */ /* 0x000fe20000000f00 */
[----:B------:R-:W-:Y:S02]  /*442e0*/  IMAD.MOV.U32 R6, RZ, RZ, R5 ;  /* 0x000000ffff067224 */ /* 0x000fe400078e0005 */
.L_x_64881:
[----:B------:R-:W-:Y:S05]  /*442f0*/  BSYNC B1 ;  /* 0x0000000000017941 */ /* 0x000fea0003800000 */
.L_x_64879:
        /* <DEDUP_REMOVED lines=9> */
.L_x_64883:
[----:B------:R-:W-:Y:S02]  /*44390*/  IMAD.MOV.U32 R5, RZ, RZ, R44 ;  /* 0x000000ffff057224 */ /* 0x000fe400078e002c */
[----:B------:R-:W-:Y:S02]  /*443a0*/  IMAD.MOV.U32 R38, RZ, RZ, R4 ;  /* 0x000000ffff267224 */ /* 0x000fe400078e0004 */
[----:B------:R-:W-:Y:S02]  /*443b0*/  IMAD.MOV.U32 R44, RZ, RZ, R39 ;  /* 0x000000ffff2c7224 */ /* 0x000fe400078e0027 */
[----:B------:R-:W-:Y:S02]  /*443c0*/  IMAD.MOV.U32 R4, RZ, RZ, R3 ;  /* 0x000000ffff047224 */ /* 0x000fe400078e0003 */
.L_x_64884:
[----:B------:R-:W-:Y:S05]  /*443d0*/  BSYNC B1 ;  /* 0x0000000000017941 */ /* 0x000fea0003800000 */
.L_x_64882:
        /* <DEDUP_REMOVED lines=9> */
.L_x_64886:
[----:B------:R-:W-:Y:S02]  /*44470*/  IMAD.MOV.U32 R27, RZ, RZ, R5 ;  /* 0x000000ffff1b7224 */ /* 0x000fe400078e0005 */
[----:B------:R-:W-:Y:S02]  /*44480*/  IMAD.MOV.U32 R3, RZ, RZ, R38 ;  /* 0x000000ffff037224 */ /* 0x000fe400078e0026 */
[----:B------:R-:W-:Y:S02]  /*44490*/  IMAD.MOV.U32 R5, RZ, RZ, R2 ;  /* 0x000000ffff057224 */ /* 0x000fe400078e0002 */
[----:B------:R-:W-:Y:S02]  /*444a0*/  IMAD.MOV.U32 R38, RZ, RZ, R17 ;  /* 0x000000ffff267224 */ /* 0x000fe400078e0011 */
.L_x_64887:
[----:B------:R-:W-:Y:S05]  /*444b0*/  BSYNC B1 ;  /* 0x0000000000017941 */ /* 0x000fea0003800000 */
.L_x_64885:
        /* <DEDUP_REMOVED lines=9> */
.L_x_64889:
[----:B------:R-:W-:Y:S02]  /*44550*/  IMAD.MOV.U32 R2, RZ, RZ, R27 ;  /* 0x000000ffff027224 */ /* 0x000fe400078e001b */
[----:B------:R-:W-:Y:S02]  /*44560*/  IMAD.MOV.U32 R17, RZ, RZ, R3 ;  /* 0x000000ffff117224 */ /* 0x000fe400078e0003 */
[----:B------:R-:W-:Y:S02]  /*44570*/  IMAD.MOV.U32 R27, RZ, RZ, R40 ;  /* 0x000000ffff1b7224 */ /* 0x000fe400078e0028 */
[----:B------:R-:W-:Y:S02]  /*44580*/  IMAD.MOV.U32 R3, RZ, RZ, R16 ;  /* 0x000000ffff037224 */ /* 0x000fe400078e0010 */
.L_x_64890:
[----:B------:R-:W-:Y:S05]  /*44590*/  BSYNC B1 ;  /* 0x0000000000017941 */ /* 0x000fea0003800000 */
.L_x_64888:
        /* <DEDUP_REMOVED lines=9> */
.L_x_64892:
[----:B------:R-:W-:Y:S01]  /*44630*/  MOV R40, R2 ;  /* 0x0000000200287202 */ /* 0x000fe20000000f00 */
[----:B------:R-:W-:Y:S02]  /*44640*/  IMAD.MOV.U32 R16, RZ, RZ, R17 ;  /* 0x000000ffff107224 */ /* 0x000fe400078e0011 */
[----:B------:R-:W-:Y:S02]  /*44650*/  IMAD.MOV.U32 R2, RZ, RZ, R19 ;  /* 0x000000ffff027224 */ /* 0x000fe400078e0013 */
[----:B------:R-:W-:Y:S02]  /*44660*/  IMAD.MOV.U32 R17, RZ, RZ, R18 ;  /* 0x000000ffff117224 */ /* 0x000fe400078e0012 */
.L_x_64893:
[----:B------:R-:W-:Y:S05]  /*44670*/  BSYNC B1 ;  /* 0x0000000000017941 */ /* 0x000fea0003800000 */
.L_x_64891:
        /* <DEDUP_REMOVED lines=9> */
.L_x_64895:
[----:B------:R-:W-:Y:S01]  /*44710*/  IMAD.MOV.U32 R19, RZ, RZ, R40 ;  /* 0x000000ffff137224 */ /* 0x000fe200078e0028 */
[----:B------:R-:W-:Y:S01]  /*44720*/  MOV R18, R16 ;  /* 0x0000001000127202 */ /* 0x000fe20000000f00 */
[----:B------:R-:W-:Y:S02]  /*44730*/  IMAD.MOV.U32 R40, RZ, RZ, R35 ;  /* 0x000000ffff287224 */ /* 0x000fe400078e0023 */
[----:B------:R-:W-:Y:S02]  /*44740*/  IMAD.MOV.U32 R16, RZ, RZ, R33 ;  /* 0x000000ffff107224 */ /* 0x000fe400078e0021 */
.L_x_64896:
[----:B------:R-:W-:Y:S05]  /*44750*/  BSYNC B1 ;  /* 0x0000000000017941 */ /* 0x000fea0003800000 */
.L_x_64894:
        /* <DEDUP_REMOVED lines=16> */
.L_x_64898:
[----:B------:R-:W-:Y:S01]  /*44860*/  MOV R28, R57 ;  /* 0x00000039001c7202 */ /* 0x000fe20000000f00 */
[----:B------:R-:W-:Y:S02]  /*44870*/  IMAD.MOV.U32 R46, RZ, RZ, R15 ;  /* 0x000000ffff2e7224 */ /* 0x000fe400078e000f */
[----:B------:R-:W-:Y:S02]  /*44880*/  IMAD.MOV.U32 R57, RZ, RZ, R30 ;  /* 0x000000ffff397224 */ /* 0x000fe400078e001e */
[----:B------:R-:W-:Y:S02]  /*44890*/  IMAD.MOV.U32 R15, RZ, RZ, R14 ;  /* 0x000000ffff0f7224 */ /* 0x000fe400078e000e */
.L_x_64899:
[----:B------:R-:W-:Y:S05]  /*448a0*/  BSYNC B1 ;  /* 0x0000000000017941 */ /* 0x000fea0003800000 */
.L_x_64897:
        /* <DEDUP_REMOVED lines=9> */
.L_x_64901:
[----:B------:R-:W-:Y:S01]  /*44940*/  IMAD.MOV.U32 R29, RZ, RZ, R28 ;  /* 0x000000ffff1d7224 */ /* 0x000fe200078e001c */
[----:B------:R-:W-:Y:S01]  /*44950*/  MOV R31, R46 ;  /* 0x0000002e001f7202 */ /* 0x000fe20000000f00 */
[----:B------:R-:W-:Y:S02]  /*44960*/  IMAD.MOV.U32 R28, RZ, RZ, R21 ;  /* 0x000000ffff1c7224 */ /* 0x000fe400078e0015 */
[----:B------:R-:W-:Y:S02]  /*44970*/  IMAD.MOV.U32 R46, RZ, RZ, R13 ;  /* 0x000000ffff2e7224 */ /* 0x000fe400078e000d */
.L_x_64902:
[----:B------:R-:W-:Y:S05]  /*44980*/  BSYNC B1 ;  /* 0x0000000000017941 */ /* 0x000fea0003800000 */
.L_x_64900:
        /* <DEDUP_REMOVED lines=9> */
.L_x_64904:
[----:B------:R-:W-:Y:S01]  /*44a20*/  IMAD.MOV.U32 R14, RZ, RZ, R29 ;  /* 0x000000ffff0e7224 */ /* 0x000fe200078e001d */
[----:B------:R-:W-:Y:S01]  /*44a30*/  MOV R29, R32 ;  /* 0x00000020001d7202 */ /* 0x000fe20000000f00 */
[----:B------:R-:W-:Y:S02]  /*44a40*/  IMAD.MOV.U32 R30, RZ, RZ, R31 ;  /* 0x000000ffff1e7224 */ /* 0x000fe400078e001f */
[----:B------:R-:W-:Y:S02]  /*44a50*/  IMAD.MOV.U32 R31, RZ, RZ, R12 ;  /* 0x000000ffff1f7224 */ /* 0x000fe400078e000c */
.L_x_64905:
[----:B------:R-:W-:Y:S05]  /*44a60*/  BSYNC B1 ;  /* 0x0000000000017941 */ /* 0x000fea0003800000 */
.L_x_64903:
        /* <DEDUP_REMOVED lines=9> */
.L_x_64907:
[----:B------:R-:W-:Y:S02]  /*44b00*/  IMAD.MOV.U32 R12, RZ, RZ, R14 ;  /* 0x000000ffff0c7224 */ /* 0x000fe400078e000e */
[----:B------:R-:W-:Y:S01]  /*44b10*/  IMAD.MOV.U32 R13, RZ, RZ, R30 ;  /* 0x000000ffff0d7224 */ /* 0x000fe200078e001e */
[----:B------:R-:W-:Y:S01]  /*44b20*/  MOV R30, R23 ;  /* 0x00000017001e7202 */ /* 0x000fe20000000f00 */
[----:B------:R-:W-:Y:S02]  /*44b30*/  IMAD.MOV.U32 R14, RZ, RZ, R37 ;  /* 0x000000ffff0e7224 */ /* 0x000fe400078e0025 */
.L_x_64908:
[----:B------:R-:W-:Y:S05]  /*44b40*/  BSYNC B1 ;  /* 0x0000000000017941 */ /* 0x000fea0003800000 */
.L_x_64906:
        /* <DEDUP_REMOVED lines=9> */
.L_x_64910:
[----:B------:R-:W-:Y:S02]  /*44be0*/  IMAD.MOV.U32 R21, RZ, RZ, R12 ;  /* 0x000000ffff157224 */ /* 0x000fe400078e000c */
[----:B------:R-:W-:Y:S02]  /*44bf0*/  IMAD.MOV.U32 R23, RZ, RZ, R13 ;  /* 0x000000ffff177224 */ /* 0x000fe400078e000d */
[----:B------:R-:W-:Y:S02]  /*44c00*/  IMAD.MOV.U32 R12, RZ, RZ, R11 ;  /* 0x000000ffff0c7224 */ /* 0x000fe400078e000b */
[----:B------:R-:W-:Y:S02]  /*44c10*/  IMAD.MOV.U32 R13, RZ, RZ, R10 ;  /* 0x000000ffff0d7224 */ /* 0x000fe400078e000a */
.L_x_64911:
[----:B------:R-:W-:Y:S05]  /*44c20*/  BSYNC B1 ;  /* 0x0000000000017941 */ /* 0x000fea0003800000 */
.L_x_64909:
        /* <DEDUP_REMOVED lines=9> */
.L_x_64913:
[----:B------:R-:W-:Y:S02]  /*44cc0*/  IMAD.MOV.U32 R10, RZ, RZ, R21 ;  /* 0x000000ffff0a7224 */ /* 0x000fe400078e0015 */
[----:B------:R-:W-:Y:S02]  /*44cd0*/  IMAD.MOV.U32 R11, RZ, RZ, R23 ;  /* 0x000000ffff0b7224 */ /* 0x000fe400078e0017 */
[----:B------:R-:W-:Y:S02]  /*44ce0*/  IMAD.MOV.U32 R21, RZ, RZ, R36 ;  /* 0x000000ffff157224 */ /* 0x000fe400078e0024 */
[----:B------:R-:W-:Y:S02]  /*44cf0*/  IMAD.MOV.U32 R23, RZ, RZ, R34 ;  /* 0x000000ffff177224 */ /* 0x000fe400078e0022 */
.L_x_64914:
[----:B------:R-:W-:Y:S05]  /*44d00*/  BSYNC B1 ;  /* 0x0000000000017941 */ /* 0x000fea0003800000 */
.L_x_64912:
        /* <DEDUP_REMOVED lines=9> */
.L_x_64916:
[----:B------:R-:W-:Y:S02]  /*44da0*/  IMAD.MOV.U32 R33, RZ, RZ, R10 ;  /* 0x000000ffff217224 */ /* 0x000fe400078e000a */
[----:B------:R-:W-:Y:S02]  /*44db0*/  IMAD.MOV.U32 R32, RZ, RZ, R11 ;  /* 0x000000ffff207224 */ /* 0x000fe400078e000b */
[----:B------:R-:W-:Y:S02]  /*44dc0*/  IMAD.MOV.U32 R10, RZ, RZ, R9 ;  /* 0x000000ffff0a7224 */ /* 0x000fe400078e0009 */
[----:B------:R-:W-:Y:S02]  /*44dd0*/  IMAD.MOV.U32 R11, RZ, RZ, R8 ;  /* 0x000000ffff0b7224 */ /* 0x000fe400078e0008 */
.L_x_64917:
[----:B------:R-:W-:Y:S05]  /*44de0*/  BSYNC B1 ;  /* 0x0000000000017941 */ /* 0x000fea0003800000 */
.L_x_64915:
        /* <DEDUP_REMOVED lines=9> */
.L_x_64919:
[----:B------:R-:W-:Y:S01]  /*44e80*/  MOV R9, R33 ;  /* 0x0000002100097202 */ /* 0x000fe20000000f00 */
[----:B------:R-:W-:Y:S02]  /*44e90*/  IMAD.MOV.U32 R8, RZ, RZ, R32 ;  /* 0x000000ffff087224 */ /* 0x000fe400078e0020 */
[----:B------:R-:W-:Y:S02]  /*44ea0*/  IMAD.MOV.U32 R33, RZ, RZ, R42 ;  /* 0x000000ffff217224 */ /* 0x000fe400078e002a */
[----:B------:R-:W-:Y:S02]  /*44eb0*/  IMAD.MOV.U32 R32, RZ, RZ, R7 ;  /* 0x000000ffff207224 */ /* 0x000fe400078e0007 */
.L_x_64920:
[----:B------:R-:W-:Y:S05]  /*44ec0*/  BSYNC B1 ;  /* 0x0000000000017941 */ /* 0x000fea0003800000 */
.L_x_64918:
        /* <DEDUP_REMOVED lines=9> */
.L_x_64922:
[----:B------:R-:W-:Y:S01]  /*44f60*/  IMAD.MOV.U32 R7, RZ, RZ, R9 ;  /* 0x000000ffff077224 */ /* 0x000fe200078e0009 */
[----:B------:R-:W-:Y:S01]  /*44f70*/  MOV R35, R8 ;  /* 0x0000000800237202 */ /* 0x000fe20000000f00 */
[----:B------:R-:W-:Y:S02]  /*44f80*/  IMAD.MOV.U32 R9, RZ, RZ, R6 ;  /* 0x000000ffff097224 */ /* 0x000fe400078e0006 */
[----:B------:R-:W-:Y:S02]  /*44f90*/  IMAD.MOV.U32 R8, RZ, RZ, R25 ;  /* 0x000000ffff087224 */ /* 0x000fe400078e0019 */
.L_x_64923:
[----:B------:R-:W-:Y:S05]  /*44fa0*/  BSYNC B1 ;  /* 0x0000000000017941 */ /* 0x000fea0003800000 */
.L_x_64921:
        /* <DEDUP_REMOVED lines=9> */
.L_x_64925:
[----:B------:R-:W-:Y:S01]  /*45040*/  IMAD.MOV.U32 R6, RZ, RZ, R7 ;  /* 0x000000ffff067224 */ /* 0x000fe200078e0007 */
[----:B------:R-:W-:Y:S01]  /*45050*/  MOV R7, R44 ;  /* 0x0000002c00077202 */ /* 0x000fe20000000f00 */
[----:B------:R-:W-:Y:S02]  /*45060*/  IMAD.MOV.U32 R25, RZ, RZ, R35 ;  /* 0x000000ffff197224 */ /* 0x000fe400078e0023 */
[----:B------:R-:W-:Y:S02]  /*45070*/  IMAD.MOV.U32 R35, RZ, RZ, R4 ;  /* 0x000000ffff237224 */ /* 0x000fe400078e0004 */
.L_x_64926:
[----:B------:R-:W-:Y:S05]  /*45080*/  BSYNC B1 ;  /* 0x0000000000017941 */ /* 0x000fea0003800000 */
.L_x_64924:
        /* <DEDUP_REMOVED lines=9> */
.L_x_64928:
[----:B------:R-:W-:Y:S02]  /*45120*/  IMAD.MOV.U32 R4, RZ, RZ, R6 ;  /* 0x000000ffff047224 */ /* 0x000fe400078e0006 */
[----:B------:R-:W-:Y:S01]  /*45130*/  IMAD.MOV.U32 R34, RZ, RZ, R25 ;  /* 0x000000ffff227224 */ /* 0x000fe200078e0019 */
[----:B------:R-:W-:Y:S01]  /*45140*/  MOV R25, R38 ;  /* 0x0000002600197202 */ /* 0x000fe20000000f00 */
[----:B------:R-:W-:Y:S02]  /*45150*/  IMAD.MOV.U32 R6, RZ, RZ, R5 ;  /* 0x000000ffff067224 */ /* 0x000fe400078e0005 */
.L_x_64929:
[----:B------:R-:W-:Y:S05]  /*45160*/  BSYNC B1 ;  /* 0x0000000000017941 */ /* 0x000fea0003800000 */
.L_x_64927:
        /* <DEDUP_REMOVED lines=9> */
.L_x_64931:
[----:B------:R-:W-:Y:S02]  /*45200*/  IMAD.MOV.U32 R5, RZ, RZ, R4 ;  /* 0x000000ffff057224 */ /* 0x000fe400078e0004 */
[----:B------:R-:W-:Y:S02]  /*45210*/  IMAD.MOV.U32 R36, RZ, RZ, R34 ;  /* 0x000000ffff247224 */ /* 0x000fe400078e0022 */
[----:B------:R-:W-:Y:S02]  /*45220*/  IMAD.MOV.U32 R4, RZ, RZ, R27 ;  /* 0x000000ffff047224 */ /* 0x000fe400078e001b */
[----:B------:R-:W-:Y:S02]  /*45230*/  IMAD.MOV.U32 R34, RZ, RZ, R3 ;  /* 0x000000ffff227224 */ /* 0x000fe400078e0003 */
.L_x_64932:
[----:B------:R-:W-:Y:S05]  /*45240*/  BSYNC B1 ;  /* 0x0000000000017941 */ /* 0x000fea0003800000 */
.L_x_64930:
        /* <DEDUP_REMOVED lines=9> */
.L_x_64934:
[----:B------:R-:W-:Y:S02]  /*452e0*/  IMAD.MOV.U32 R3, RZ, RZ, R5 ;  /* 0x000000ffff037224 */ /* 0x000fe400078e0005 */
[----:B------:R-:W-:Y:S02]  /*452f0*/  IMAD.MOV.U32 R27, RZ, RZ, R36 ;  /* 0x000000ffff1b7224 */ /* 0x000fe400078e0024 */
[----:B------:R-:W-:Y:S02]  /*45300*/  IMAD.MOV.U32 R5, RZ, RZ, R2 ;  /* 0x000000ffff057224 */ /* 0x000fe400078e0002 */
[----:B------:R-:W-:Y:S02]  /*45310*/  IMAD.MOV.U32 R36, RZ, RZ, R17 ;  /* 0x000000ffff247224 */ /* 0x000fe400078e0011 */
.L_x_64935:
[----:B------:R-:W-:Y:S05]  /*45320*/  BSYNC B1 ;  /* 0x0000000000017941 */ /* 0x000fea0003800000 */
.L_x_64933:
        /* <DEDUP_REMOVED lines=9> */
.L_x_64937:
[----:B------:R-:W-:Y:S02]  /*453c0*/  IMAD.MOV.U32 R2, RZ, RZ, R3 ;  /* 0x000000ffff027224 */ /* 0x000fe400078e0003 */
[----:B------:R-:W-:Y:S02]  /*453d0*/  IMAD.MOV.U32 R17, RZ, RZ, R27 ;  /* 0x000000ffff117224 */ /* 0x000fe400078e001b */
[----:B------:R-:W-:Y:S02]  /*453e0*/  IMAD.MOV.U32 R3, RZ, RZ, R40 ;  /* 0x000000ffff037224 */ /* 0x000fe400078e0028 */
[----:B------:R-:W-:Y:S02]  /*453f0*/  IMAD.MOV.U32 R27, RZ, RZ, R16 ;  /* 0x000000ffff1b7224 */ /* 0x000fe400078e0010 */
.L_x_64938:
[----:B------:R-:W-:Y:S05]  /*45400*/  BSYNC B1 ;  /* 0x0000000000017941 */ /* 0x000fea0003800000 */
.L_x_64936:
        /* <DEDUP_REMOVED lines=9> */
.L_x_64940:
[----:B------:R-:W-:Y:S01]  /*454a0*/  MOV R16, R2 ;  /* 0x0000000200107202 */ /* 0x000fe20000000f00 */
[----:B------:R-:W-:Y:S02]  /*454b0*/  IMAD.MOV.U32 R37, RZ, RZ, R17 ;  /* 0x000000ffff257224 */ /* 0x000fe400078e0011 */
[----:B------:R-:W-:Y:S02]  /*454c0*/  IMAD.MOV.U32 R2, RZ, RZ, R19 ;  /* 0x000000ffff027224 */ /* 0x000fe400078e0013 */
[----:B------:R-:W-:Y:S02]  /*454d0*/  IMAD.MOV.U32 R17, RZ, RZ, R18 ;  /* 0x000000ffff117224 */ /* 0x000fe400078e0012 */
.L_x_64941:
[----:B------:R-:W-:Y:S05]  /*454e0*/  BSYNC B1 ;  /* 0x0000000000017941 */ /* 0x000fea0003800000 */
.L_x_64939:
        /* <DEDUP_REMOVED lines=16> */
.L_x_64943:
[----:B------:R-:W-:Y:S02]  /*455f0*/  IMAD.MOV.U32 R18, RZ, RZ, R57 ;  /* 0x000000ffff127224 */ /* 0x000fe400078e0039 */
[----:B------:R-:W-:Y:S02]  /*45600*/  IMAD.MOV.U32 R26, RZ, RZ, R15 ;  /* 0x000000ffff1a7224 */ /* 0x000fe400078e000f */
[----:B------:R-:W-:Y:S02]  /*45610*/  IMAD.MOV.U32 R57, RZ, RZ, R28 ;  /* 0x000000ffff397224 */ /* 0x000fe400078e001c */
[----:B------:R-:W-:Y:S02]  /*45620*/  IMAD.MOV.U32 R15, RZ, RZ, R46 ;  /* 0x000000ffff0f7224 */ /* 0x000fe400078e002e */
.L_x_64944:
[----:B------:R-:W-:Y:S05]  /*45630*/  BSYNC B1 ;  /* 0x0000000000017941 */ /* 0x000fea0003800000 */
.L_x_64942:
        /* <DEDUP_REMOVED lines=9> */
.L_x_64946:
[----:B------:R-:W-:Y:S01]  /*456d0*/  MOV R19, R18 ;  /* 0x0000001200137202 */ /* 0x000fe20000000f00 */
[----:B------:R-:W-:Y:S02]  /*456e0*/  IMAD.MOV.U32 R39, RZ, RZ, R26 ;  /* 0x000000ffff277224 */ /* 0x000fe400078e001a */
[----:B------:R-:W-:Y:S02]  /*456f0*/  IMAD.MOV.U32 R18, RZ, RZ, R29 ;  /* 0x000000ffff127224 */ /* 0x000fe400078e001d */
[----:B------:R-:W-:Y:S02]  /*45700*/  IMAD.MOV.U32 R26, RZ, RZ, R31 ;  /* 0x000000ffff1a7224 */ /* 0x000fe400078e001f */
.L_x_64947:
[----:B------:R-:W-:Y:S05]  /*45710*/  BSYNC B1 ;  /* 0x0000000000017941 */ /* 0x000fea0003800000 */
.L_x_64945:
        /* <DEDUP_REMOVED lines=9> */
.L_x_64949:
[----:B------:R-:W-:Y:S01]  /*457b0*/  IMAD.MOV.U32 R29, RZ, RZ, R19 ;  /* 0x000000ffff1d7224 */ /* 0x000fe200078e0013 */
[----:B------:R-:W-:Y:S01]  /*457c0*/  MOV R28, R39 ;  /* 0x00000027001c7202 */ /* 0x000fe20000000f00 */
[----:B------:R-:W-:Y:S02]  /*457d0*/  IMAD.MOV.U32 R19, RZ, RZ, R14 ;  /* 0x000000ffff137224 */ /* 0x000fe400078e000e */
[----:B------:R-:W-:Y:S02]  /*457e0*/  IMAD.MOV.U32 R39, RZ, RZ, R30 ;  /* 0x000000ffff277224 */ /* 0x000fe400078e001e */
.L_x_64950:
[----:B------:R-:W-:Y:S05]  /*457f0*/  BSYNC B1 ;  /* 0x0000000000017941 */ /* 0x000fea0003800000 */
.L_x_64948:
        /* <DEDUP_REMOVED lines=9> */
.L_x_64952:
[----:B------:R-:W-:Y:S01]  /*45890*/  IMAD.MOV.U32 R14, RZ, RZ, R29 ;  /* 0x000000ffff0e7224 */ /* 0x000fe200078e001d */
[----:B------:R-:W-:Y:S01]  /*458a0*/  MOV R29, R12 ;  /* 0x0000000c001d7202 */ /* 0x000fe20000000f00 */
[----:B------:R-:W-:Y:S02]  /*458b0*/  IMAD.MOV.U32 R30, RZ, RZ, R28 ;  /* 0x000000ffff1e7224 */ /* 0x000fe400078e001c */
[----:B------:R-:W-:Y:S02]  /*458c0*/  IMAD.MOV.U32 R28, RZ, RZ, R13 ;  /* 0x000000ffff1c7224 */ /* 0x000fe400078e000d */
.L_x_64953:
[----:B------:R-:W-:Y:S05]  /*458d0*/  BSYNC B1 ;  /* 0x0000000000017941 */ /* 0x000fea0003800000 */
.L_x_64951:
        /* <DEDUP_REMOVED lines=9> */
.L_x_64955:
[----:B------:R-:W-:Y:S02]  /*45970*/  IMAD.MOV.U32 R13, RZ, RZ, R14 ;  /* 0x000000ffff0d7224 */ /* 0x000fe400078e000e */
[----:B------:R-:W-:Y:S01]  /*45980*/  IMAD.MOV.U32 R12, RZ, RZ, R30 ;  /* 0x000000ffff0c7224 */ /* 0x000fe200078e001e */
[----:B------:R-:W-:Y:S01]  /*45990*/  MOV R30, R23 ;  /* 0x00000017001e7202 */ /* 0x000fe20000000f00 */
[----:B------:R-:W-:Y:S02]  /*459a0*/  IMAD.MOV.U32 R14, RZ, RZ, R21 ;  /* 0x000000ffff0e7224 */ /* 0x000fe400078e0015 */
.L_x_64956:
[----:B------:R-:W-:Y:S05]  /*459b0*/  BSYNC B1 ;  /* 0x0000000000017941 */ /* 0x000fea0003800000 */
.L_x_64954:
        /* <DEDUP_REMOVED lines=9> */
.L_x_64958:
[----:B------:R-:W-:Y:S02]  /*45a50*/  IMAD.MOV.U32 R38, RZ, RZ, R13 ;  /* 0x000000ffff267224 */ /* 0x000fe400078e000d */
[----:B------:R-:W-:Y:S02]  /*45a60*/  IMAD.MOV.U32 R21, RZ, RZ, R12 ;  /* 0x000000ffff157224 */ /* 0x000fe400078e000c */
[----:B------:R-:W-:Y:S02]  /*45a70*/  IMAD.MOV.U32 R13, RZ, RZ, R10 ;  /* 0x000000ffff0d7224 */ /* 0x000fe400078e000a */
[----:B------:R-:W-:Y:S02]  /*45a80*/  IMAD.MOV.U32 R12, RZ, RZ, R11 ;  /* 0x000000ffff0c7224 */ /* 0x000fe400078e000b */
.L_x_64959:
[----:B------:R-:W-:Y:S05]  /*45a90*/  BSYNC B1 ;  /* 0x0000000000017941 */ /* 0x000fea0003800000 */
.L_x_64957:
        /* <DEDUP_REMOVED lines=9> */
.L_x_64961:
[----:B------:R-:W-:Y:S02]  /*45b30*/  IMAD.MOV.U32 R10, RZ, RZ, R38 ;  /* 0x000000ffff0a7224 */ /* 0x000fe400078e0026 */
[----:B------:R-:W-:Y:S02]  /*45b40*/  IMAD.MOV.U32 R11, RZ, RZ, R21 ;  /* 0x000000ffff0b7224 */ /* 0x000fe400078e0015 */
[----:B------:R-:W-:Y:S02]  /*45b50*/  IMAD.MOV.U32 R38, RZ, RZ, R33 ;  /* 0x000000ffff267224 */ /* 0x000fe400078e0021 */
[----:B------:R-:W-:Y:S02]  /*45b60*/  IMAD.MOV.U32 R21, RZ, RZ, R32 ;  /* 0x000000ffff157224 */ /* 0x000fe400078e0020 */
.L_x_64962:
[----:B------:R-:W-:Y:S05]  /*45b70*/  BSYNC B1 ;  /* 0x0000000000017941 */ /* 0x000fea0003800000 */
.L_x_64960:
        /* <DEDUP_REMOVED lines=9> */
.L_x_64964:
[----:B------:R-:W-:Y:S02]  /*45c10*/  IMAD.MOV.U32 R32, RZ, RZ, R10 ;  /* 0x000000ffff207224 */ /* 0x000fe400078e000a */
[----:B------:R-:W-:Y:S02]  /*45c20*/  IMAD.MOV.U32 R40, RZ, RZ, R11 ;  /* 0x000000ffff287224 */ /* 0x000fe400078e000b */
[----:B------:R-:W-:Y:S02]  /*45c30*/  IMAD.MOV.U32 R10, RZ, RZ, R9 ;  /* 0x000000ffff0a7224 */ /* 0x000fe400078e0009 */
[----:B------:R-:W-:Y:S02]  /*45c40*/  IMAD.MOV.U32 R11, RZ, RZ, R8 ;  /* 0x000000ffff0b7224 */ /* 0x000fe400078e0008 */
.L_x_64965:
[----:B------:R-:W-:Y:S05]  /*45c50*/  BSYNC B1 ;  /* 0x0000000000017941 */ /* 0x000fea0003800000 */
.L_x_64963:
        /* <DEDUP_REMOVED lines=9> */
.L_x_64967:
[----:B------:R-:W-:Y:S01]  /*45cf0*/  MOV R9, R32 ;  /* 0x0000002000097202 */ /* 0x000fe20000000f00 */
[----:B------:R-:W-:Y:S02]  /*45d00*/  IMAD.MOV.U32 R8, RZ, RZ, R40 ;  /* 0x000000ffff087224 */ /* 0x000fe400078e0028 */
[----:B------:R-:W-:Y:S02]  /*45d10*/  IMAD.MOV.U32 R32, RZ, RZ, R7 ;  /* 0x000000ffff207224 */ /* 0x000fe400078e0007 */
[----:B------:R-:W-:Y:S02]  /*45d20*/  IMAD.MOV.U32 R40, RZ, RZ, R35 ;  /* 0x000000ffff287224 */ /* 0x000fe400078e0023 */
.L_x_64968:
[----:B------:R-:W-:Y:S05]  /*45d30*/  BSYNC B1 ;  /* 0x0000000000017941 */ /* 0x000fea0003800000 */
.L_x_64966:
        /* <DEDUP_REMOVED lines=9> */
.L_x_64970:
[----:B------:R-:W-:Y:S01]  /*45dd0*/  IMAD.MOV.U32 R7, RZ, RZ, R9 ;  /* 0x000000ffff077224 */ /* 0x000fe200078e0009 */
[----:B------:R-:W-:Y:S01]  /*45de0*/  MOV R23, R8 ;  /* 0x0000000800177202 */ /* 0x000fe20000000f00 */
[----:B------:R-:W-:Y:S02]  /*45df0*/  IMAD.MOV.U32 R9, RZ, RZ, R6 ;  /* 0x000000ffff097224 */ /* 0x000fe400078e0006 */
[----:B------:R-:W-:Y:S02]  /*45e00*/  IMAD.MOV.U32 R8, RZ, RZ, R25 ;  /* 0x000000ffff087224 */ /* 0x000fe400078e0019 */
.L_x_64971:
[----:B------:R-:W-:Y:S05]  /*45e10*/  BSYNC B1 ;  /* 0x0000000000017941 */ /* 0x000fea0003800000 */
.L_x_64969:
        /* <DEDUP_REMOVED lines=9> */
.L_x_64973:
[----:B------:R-:W-:Y:S01]  /*45eb0*/  IMAD.MOV.U32 R6, RZ, RZ, R7 ;  /* 0x000000ffff067224 */ /* 0x000fe200078e0007 */
[----:B------:R-:W-:Y:S01]  /*45ec0*/  MOV R7, R4 ;  /* 0x0000000400077202 */ /* 0x000fe20000000f00 */
[----:B------:R-:W-:Y:S02]  /*45ed0*/  IMAD.MOV.U32 R25, RZ, RZ, R23 ;  /* 0x000000ffff197224 */ /* 0x000fe400078e0017 */
[----:B------:R-:W-:Y:S02]  /*45ee0*/  IMAD.MOV.U32 R23, RZ, RZ, R34 ;  /* 0x000000ffff177224 */ /* 0x000fe400078e0022 */
.L_x_64974:
[----:B------:R-:W-:Y:S05]  /*45ef0*/  BSYNC B1 ;  /* 0x0000000000017941 */ /* 0x000fea0003800000 */
.L_x_64972:
        /* <DEDUP_REMOVED lines=9> */
.L_x_64976:
[----:B------:R-:W-:Y:S02]  /*45f90*/  IMAD.MOV.U32 R4, RZ, RZ, R6 ;  /* 0x000000ffff047224 */ /* 0x000fe400078e0006 */
[----:B------:R-:W-:Y:S01]  /*45fa0*/  IMAD.MOV.U32 R34, RZ, RZ, R25 ;  /* 0x000000ffff227224 */ /* 0x000fe200078e0019 */
[----:B------:R-:W-:Y:S01]  /*45fb0*/  MOV R25, R36 ;  /* 0x0000002400197202 */ /* 0x000fe20000000f00 */
[----:B------:R-:W-:Y:S02]  /*45fc0*/  IMAD.MOV.U32 R6, RZ, RZ, R5 ;  /* 0x000000ffff067224 */ /* 0x000fe400078e0005 */
.L_x_64977:
[----:B------:R-:W-:Y:S05]  /*45fd0*/  BSYNC B1 ;  /* 0x0000000000017941 */ /* 0x000fea0003800000 */
.L_x_64975:
        /* <DEDUP_REMOVED lines=9> */
.L_x_64979:
[----:B------:R-:W-:Y:S02]  /*46070*/  IMAD.MOV.U32 R5, RZ, RZ, R4 ;  /* 0x000000ffff057224 */ /* 0x000fe400078e0004 */
[----:B------:R-:W-:Y:S02]  /*46080*/  IMAD.MOV.U32 R36, RZ, RZ, R34 ;  /* 0x000000ffff247224 */ /* 0x000fe400078e0022 */
[----:B------:R-:W-:Y:S02]  /*46090*/  IMAD.MOV.U32 R4, RZ, RZ, R3 ;  /* 0x000000ffff047224 */ /* 0x000fe400078e0003 */
[----:B------:R-:W-:Y:S02]  /*460a0*/  IMAD.MOV.U32 R34, RZ, RZ, R27 ;  /* 0x000000ffff227224 */ /* 0x000fe400078e001b */
.L_x_64980:
[----:B------:R-:W-:Y:S05]  /*460b0*/  BSYNC B1 ;  /* 0x0000000000017941 */ /* 0x000fea0003800000 */
.L_x_64978:
        /* <DEDUP_REMOVED lines=9> */
.L_x_64982:
[----:B------:R-:W-:Y:S02]  /*46150*/  IMAD.MOV.U32 R3, RZ, RZ, R5 ;  /* 0x000000ffff037224 */ /* 0x000fe400078e0005 */
[----:B------:R-:W-:Y:S02]  /*46160*/  IMAD.MOV.U32 R42, RZ, RZ, R36 ;  /* 0x000000ffff2a7224 */ /* 0x000fe400078e0024 */
[----:B------:R-:W-:Y:S02]  /*46170*/  IMAD.MOV.U32 R5, RZ, RZ, R2 ;  /* 0x000000ffff057224 */ /* 0x000fe400078e0002 */
[----:B------:R-:W-:Y:S02]  /*46180*/  IMAD.MOV.U32 R36, RZ, RZ, R17 ;  /* 0x000000ffff247224 */ /* 0x000fe400078e0011 */
.L_x_64983:
[----:B------:R-:W-:Y:S05]  /*46190*/  BSYNC B1 ;  /* 0x0000000000017941 */ /* 0x000fea0003800000 */
.L_x_64981:
        /* <DEDUP_REMOVED lines=9> */
.L_x_64985:
[----:B------:R-:W-:Y:S02]  /*46230*/  IMAD.MOV.U32 R2, RZ, RZ, R3 ;  /* 0x000000ffff027224 */ /* 0x000fe400078e0003 */
[----:B------:R-:W-:Y:S02]  /*46240*/  IMAD.MOV.U32 R17, RZ, RZ, R42 ;  /* 0x000000ffff117224 */ /* 0x000fe400078e002a */
[----:B------:R-:W-:Y:S02]  /*46250*/  IMAD.MOV.U32 R3, RZ, RZ, R16 ;  /* 0x000000ffff037224 */ /* 0x000fe400078e0010 */
[----:B------:R-:W-:Y:S02]  /*46260*/  IMAD.MOV.U32 R42, RZ, RZ, R37 ;  /* 0x000000ffff2a7224 */ /* 0x000fe400078e0025 */
.L_x_64986:
[----:B------:R-:W-:Y:S05]  /*46270*/  BSYNC B1 ;  /* 0x0000000000017941 */ /* 0x000fea0003800000 */
.L_x_64984:
        /* <DEDUP_REMOVED lines=16> */
.L_x_64988:
[----:B------:R-:W-:Y:S02]  /*46380*/  IMAD.MOV.U32 R16, RZ, RZ, R57 ;  /* 0x000000ffff107224 */ /* 0x000fe400078e0039 */
[----:B------:R-:W-:Y:S02]  /*46390*/  IMAD.MOV.U32 R24, RZ, RZ, R15 ;  /* 0x000000ffff187224 */ /* 0x000fe400078e000f */
[----:B------:R-:W-:Y:S02]  /*463a0*/  IMAD.MOV.U32 R57, RZ, RZ, R18 ;  /* 0x000000ffff397224 */ /* 0x000fe400078e0012 */
[----:B------:R-:W-:Y:S02]  /*463b0*/  IMAD.MOV.U32 R15, RZ, RZ, R26 ;  /* 0x000000ffff0f7224 */ /* 0x000fe400078e001a */
.L_x_64989:
[----:B------:R-:W-:Y:S05]  /*463c0*/  BSYNC B1 ;  /* 0x0000000000017941 */ /* 0x000fea0003800000 */
.L_x_64987:
        /* <DEDUP_REMOVED lines=9> */
.L_x_64991:
[----:B------:R-:W-:Y:S02]  /*46460*/  IMAD.MOV.U32 R18, RZ, RZ, R16 ;  /* 0x000000ffff127224 */ /* 0x000fe400078e0010 */
[----:B------:R-:W-:Y:S02]  /*46470*/  IMAD.MOV.U32 R27, RZ, RZ, R24 ;  /* 0x000000ffff1b7224 */ /* 0x000fe400078e0018 */
[----:B------:R-:W-:Y:S02]  /*46480*/  IMAD.MOV.U32 R16, RZ, RZ, R19 ;  /* 0x000000ffff107224 */ /* 0x000fe400078e0013 */
[----:B------:R-:W-:Y:S02]  /*46490*/  IMAD.MOV.U32 R24, RZ, RZ, R39 ;  /* 0x000000ffff187224 */ /* 0x000fe400078e0027 */
.L_x_64992:
[----:B------:R-:W-:Y:S05]  /*464a0*/  BSYNC B1 ;  /* 0x0000000000017941 */ /* 0x000fea0003800000 */
.L_x_64990:
        /* <DEDUP_REMOVED lines=9> */
.L_x_64994:
[----:B------:R-:W-:Y:S01]  /*46540*/  MOV R19, R18 ;  /* 0x0000001200137202 */ /* 0x000fe20000000f00 */
[----:B------:R-:W-:Y:S02]  /*46550*/  IMAD.MOV.U32 R31, RZ, RZ, R27 ;  /* 0x000000ffff1f7224 */ /* 0x000fe400078e001b */
[----:B------:R-:W-:Y:S02]  /*46560*/  IMAD.MOV.U32 R18, RZ, RZ, R29 ;  /* 0x000000ffff127224 */ /* 0x000fe400078e001d */
[----:B------:R-:W-:Y:S02]  /*46570*/  IMAD.MOV.U32 R27, RZ, RZ, R28 ;  /* 0x000000ffff1b7224 */ /* 0x000fe400078e001c */
.L_x_64995:
[----:B------:R-:W-:Y:S05]  /*46580*/  BSYNC B1 ;  /* 0x0000000000017941 */ /* 0x000fea0003800000 */
.L_x_64993:
        /* <DEDUP_REMOVED lines=9> */
.L_x_64997:
[----:B------:R-:W-:Y:S01]  /*46620*/  IMAD.MOV.U32 R26, RZ, RZ, R19 ;  /* 0x000000ffff1a7224 */ /* 0x000fe200078e0013 */
[----:B------:R-:W-:Y:S01]  /*46630*/  MOV R29, R31 ;  /* 0x0000001f001d7202 */ /* 0x000fe20000000f00 */
[----:B------:R-:W-:Y:S02]  /*46640*/  IMAD.MOV.U32 R19, RZ, RZ, R14 ;  /* 0x000000ffff137224 */ /* 0x000fe400078e000e */
[----:B------:R-:W-:Y:S02]  /*46650*/  IMAD.MOV.U32 R31, RZ, RZ, R30 ;  /* 0x000000ffff1f7224 */ /* 0x000fe400078e001e */
.L_x_64998:
[----:B------:R-:W-:Y:S05]  /*46660*/  BSYNC B1 ;  /* 0x0000000000017941 */ /* 0x000fea0003800000 */
.L_x_64996:
        /* <DEDUP_REMOVED lines=9> */
.L_x_65000:
[----:B------:R-:W-:Y:S01]  /*46700*/  IMAD.MOV.U32 R33, RZ, RZ, R26 ;  /* 0x000000ffff217224 */ /* 0x000fe200078e001a */
[----:B------:R-:W-:Y:S01]  /*46710*/  MOV R26, R13 ;  /* 0x0000000d001a7202 */ /* 0x000fe20000000f00 */
[----:B------:R-:W-:Y:S02]  /*46720*/  IMAD.MOV.U32 R14, RZ, RZ, R29 ;  /* 0x000000ffff0e7224 */ /* 0x000fe400078e001d */
[----:B------:R-:W-:Y:S02]  /*46730*/  IMAD.MOV.U32 R29, RZ, RZ, R12 ;  /* 0x000000ffff1d7224 */ /* 0x000fe400078e000c */
.L_x_65001:
[----:B------:R-:W-:Y:S05]  /*46740*/  BSYNC B1 ;  /* 0x0000000000017941 */ /* 0x000fea0003800000 */
.L_x_64999:
        /* <DEDUP_REMOVED lines=9> */
.L_x_65003:
[----:B------:R-:W-:Y:S02]  /*467e0*/  IMAD.MOV.U32 R13, RZ, RZ, R33 ;  /* 0x000000ffff0d7224 */ /* 0x000fe400078e0021 */
[----:B------:R-:W-:Y:S01]  /*467f0*/  IMAD.MOV.U32 R12, RZ, RZ, R14 ;  /* 0x000000ffff0c7224 */ /* 0x000fe200078e000e */
[----:B------:R-:W-:Y:S01]  /*46800*/  MOV R14, R21 ;  /* 0x00000015000e7202 */ /* 0x000fe20000000f00 */
[----:B------:R-:W-:Y:S02]  /*46810*/  IMAD.MOV.U32 R33, RZ, RZ, R38 ;  /* 0x000000ffff217224 */ /* 0x000fe400078e0026 */
.L_x_65004:
[----:B------:R-:W-:Y:S05]  /*46820*/  BSYNC B1 ;  /* 0x0000000000017941 */ /* 0x000fea0003800000 */
.L_x_65002:
        /* <DEDUP_REMOVED lines=9> */
.L_x_65006:
[----:B------:R-:W-:Y:S02]  /*468c0*/  IMAD.MOV.U32 R21, RZ, RZ, R13 ;  /* 0x000000ffff157224 */ /* 0x000fe400078e000d */
[----:B------:R-:W-:Y:S02]  /*468d0*/  IMAD.MOV.U32 R35, RZ, RZ, R12 ;  /* 0x000000ffff237224 */ /* 0x000fe400078e000c */
[----:B------:R-:W-:Y:S02]  /*468e0*/  IMAD.MOV.U32 R13, RZ, RZ, R10 ;  /* 0x000000ffff0d7224 */ /* 0x000fe400078e000a */
[----:B------:R-:W-:Y:S02]  /*468f0*/  IMAD.MOV.U32 R12, RZ, RZ, R11 ;  /* 0x000000ffff0c7224 */ /* 0x000fe400078e000b */
.L_x_65007:
[----:B------:R-:W-:Y:S05]  /*46900*/  BSYNC B1 ;  /* 0x0000000000017941 */ /* 0x000fea0003800000 */
.L_x_65005:
        /* <DEDUP_REMOVED lines=9> */
.L_x_65009:
[----:B------:R-:W-:Y:S02]  /*469a0*/  IMAD.MOV.U32 R10, RZ, RZ, R21 ;  /* 0x000000ffff0a7224 */ /* 0x000fe400078e0015 */
[----:B------:R-:W-:Y:S02]  /*469b0*/  IMAD.MOV.U32 R11, RZ, RZ, R35 ;  /* 0x000000ffff0b7224 */ /* 0x000fe400078e0023 */
[----:B------:R-:W-:Y:S02]  /*469c0*/  IMAD.MOV.U32 R21, RZ, RZ, R32 ;  /* 0x000000ffff157224 */ /* 0x000fe400078e0020 */
[----:B------:R-:W-:Y:S02]  /*469d0*/  IMAD.MOV.U32 R35, RZ, RZ, R40 ;  /* 0x000000ffff237224 */ /* 0x000fe400078e0028 */
.L_x_65010:
[----:B------:R-:W-:Y:S05]  /*469e0*/  BSYNC B1 ;  /* 0x0000000000017941 */ /* 0x000fea0003800000 */
.L_x_65008:
        /* <DEDUP_REMOVED lines=9> */
.L_x_65012:
[----:B------:R-:W-:Y:S02]  /*46a80*/  IMAD.MOV.U32 R28, RZ, RZ, R10 ;  /* 0x000000ffff1c7224 */ /* 0x000fe400078e000a */
[----:B------:R-:W-:Y:S02]  /*46a90*/  IMAD.MOV.U32 R30, RZ, RZ, R11 ;  /* 0x000000ffff1e7224 */ /* 0x000fe400078e000b */
[----:B------:R-:W-:Y:S02]  /*46aa0*/  IMAD.MOV.U32 R10, RZ, RZ, R9 ;  /* 0x000000ffff0a7224 */ /* 0x000fe400078e0009 */
[----:B------:R-:W-:Y:S02]  /*46ab0*/  IMAD.MOV.U32 R11, RZ, RZ, R8 ;  /* 0x000000ffff0b7224 */ /* 0x000fe400078e0008 */
.L_x_65013:
[----:B------:R-:W-:Y:S05]  /*46ac0*/  BSYNC B1 ;  /* 0x0000000000017941 */ /* 0x000fea0003800000 */
.L_x_65011:
        /* <DEDUP_REMOVED lines=9> */
.L_x_65015:
[----:B------:R-:W-:Y:S01]  /*46b60*/  MOV R9, R28 ;  /* 0x0000001c00097202 */ /* 0x000fe20000000f00 */
[----:B------:R-:W-:Y:S02]  /*46b70*/  IMAD.MOV.U32 R8, RZ, RZ, R30 ;  /* 0x000000ffff087224 */ /* 0x000fe400078e001e */
[----:B------:R-:W-:Y:S02]  /*46b80*/  IMAD.MOV.U32 R28, RZ, RZ, R7 ;  /* 0x000000ffff1c7224 */ /* 0x000fe400078e0007 */
[----:B------:R-:W-:Y:S02]  /*46b90*/  IMAD.MOV.U32 R30, RZ, RZ, R23 ;  /* 0x000000ffff1e7224 */ /* 0x000fe400078e0017 */
.L_x_65016:
[----:B------:R-:W-:Y:S05]  /*46ba0*/  BSYNC B1 ;  /* 0x0000000000017941 */ /* 0x000fea0003800000 */
.L_x_65014:
        /* <DEDUP_REMOVED lines=9> */
.L_x_65018:
[----:B------:R-:W-:Y:S01]  /*46c40*/  IMAD.MOV.U32 R7, RZ, RZ, R9 ;  /* 0x000000ffff077224 */ /* 0x000fe200078e0009 */
[----:B------:R-:W-:Y:S01]  /*46c50*/  MOV R23, R8 ;  /* 0x0000000800177202 */ /* 0x000fe20000000f00 */
[----:B------:R-:W-:Y:S02]  /*46c60*/  IMAD.MOV.U32 R9, RZ, RZ, R6 ;  /* 0x000000ffff097224 */ /* 0x000fe400078e0006 */
[----:B------:R-:W-:Y:S02]  /*46c70*/  IMAD.MOV.U32 R8, RZ, RZ, R25 ;  /* 0x000000ffff087224 */ /* 0x000fe400078e0019 */
.L_x_65019:
[----:B------:R-:W-:Y:S05]  /*46c80*/  BSYNC B1 ;  /* 0x0000000000017941 */ /* 0x000fea0003800000 */
.L_x_65017:
        /* <DEDUP_REMOVED lines=9> */
.L_x_65021:
[----:B------:R-:W-:Y:S01]  /*46d20*/  IMAD.MOV.U32 R6, RZ, RZ, R7 ;  /* 0x000000ffff067224 */ /* 0x000fe200078e0007 */
[----:B------:R-:W-:Y:S01]  /*46d30*/  MOV R7, R4 ;  /* 0x0000000400077202 */ /* 0x000fe20000000f00 */
[----:B------:R-:W-:Y:S02]  /*46d40*/  IMAD.MOV.U32 R25, RZ, RZ, R23 ;  /* 0x000000ffff197224 */ /* 0x000fe400078e0017 */
[----:B------:R-:W-:Y:S02]  /*46d50*/  IMAD.MOV.U32 R23, RZ, RZ, R34 ;  /* 0x000000ffff177224 */ /* 0x000fe400078e0022 */
.L_x_65022:
[----:B------:R-:W-:Y:S05]  /*46d60*/  BSYNC B1 ;  /* 0x0000000000017941 */ /* 0x000fea0003800000 */
.L_x_65020:
        /* <DEDUP_REMOVED lines=9> */
.L_x_65024:
[----:B------:R-:W-:Y:S02]  /*46e00*/  IMAD.MOV.U32 R4, RZ, RZ, R6 ;  /* 0x000000ffff047224 */ /* 0x000fe400078e0006 */
[----:B------:R-:W-:Y:S01]  /*46e10*/  IMAD.MOV.U32 R37, RZ, RZ, R25 ;  /* 0x000000ffff257224 */ /* 0x000fe200078e0019 */
[----:B------:R-:W-:Y:S01]  /*46e20*/  MOV R25, R36 ;  /* 0x0000002400197202 */ /* 0x000fe20000000f00 */
[----:B------:R-:W-:Y:S02]  /*46e30*/  IMAD.MOV.U32 R6, RZ, RZ, R5 ;  /* 0x000000ffff067224 */ /* 0x000fe400078e0005 */
.L_x_65025:
[----:B------:R-:W-:Y:S05]  /*46e40*/  BSYNC B1 ;  /* 0x0000000000017941 */ /* 0x000fea0003800000 */
.L_x_65023:
        /* <DEDUP_REMOVED lines=9> */
.L_x_65027:
[----:B------:R-:W-:Y:S02]  /*46ee0*/  IMAD.MOV.U32 R5, RZ, RZ, R4 ;  /* 0x000000ffff057224 */ /* 0x000fe400078e0004 */
[----:B------:R-:W-:Y:S02]  /*46ef0*/  IMAD.MOV.U32 R32, RZ, RZ, R37 ;  /* 0x000000ffff207224 */ /* 0x000fe400078e0025 */
[----:B------:R-:W-:Y:S02]  /*46f00*/  IMAD.MOV.U32 R4, RZ, RZ, R3 ;  /* 0x000000ffff047224 */ /* 0x000fe400078e0003 */
[----:B------:R-:W-:Y:S02]  /*46f10*/  IMAD.MOV.U32 R37, RZ, RZ, R42 ;  /* 0x000000ffff257224 */ /* 0x000fe400078e002a */
.L_x_65028:
[----:B------:R-:W-:Y:S05]  /*46f20*/  BSYNC B1 ;  /* 0x0000000000017941 */ /* 0x000fea0003800000 */
.L_x_65026:
        /* <DEDUP_REMOVED lines=9> */
.L_x_65030:
[----:B------:R-:W-:Y:S02]  /*46fc0*/  IMAD.MOV.U32 R3, RZ, RZ, R5 ;  /* 0x000000ffff037224 */ /* 0x000fe400078e0005 */
[----:B------:R-:W-:Y:S02]  /*46fd0*/  IMAD.MOV.U32 R34, RZ, RZ, R32 ;  /* 0x000000ffff227224 */ /* 0x000fe400078e0020 */
[----:B------:R-:W-:Y:S02]  /*46fe0*/  IMAD.MOV.U32 R5, RZ, RZ, R2 ;  /* 0x000000ffff057224 */ /* 0x000fe400078e0002 */
[----:B------:R-:W-:Y:S02]  /*46ff0*/  IMAD.MOV.U32 R32, RZ, RZ, R17 ;  /* 0x000000ffff207224 */ /* 0x000fe400078e0011 */
.L_x_65031:
[----:B------:R-:W-:Y:S05]  /*47000*/  BSYNC B1 ;  /* 0x0000000000017941 */ /* 0x000fea0003800000 */
.L_x_65029:
        /* <DEDUP_REMOVED lines=16> */
.L_x_65033:
[----:B------:R-:W-:Y:S02]  /*47110*/  IMAD.MOV.U32 R2, RZ, RZ, R57 ;  /* 0x000000ffff027224 */ /* 0x000fe400078e0039 */
[----:B------:R-:W-:Y:S02]  /*47120*/  IMAD.MOV.U32 R22, RZ, RZ, R15 ;  /* 0x000000ffff167224 */ /* 0x000fe400078e000f */
[----:B------:R-:W-:Y:S02]  /*47130*/  IMAD.MOV.U32 R57, RZ, RZ, R16 ;  /* 0x000000ffff397224 */ /* 0x000fe400078e0010 */
[----:B------:R-:W-:Y:S02]  /*47140*/  IMAD.MOV.U32 R15, RZ, RZ, R24 ;  /* 0x000000ffff0f7224 */ /* 0x000fe400078e0018 */
.L_x_65034:
[----:B------:R-:W-:Y:S05]  /*47150*/  BSYNC B1 ;  /* 0x0000000000017941 */ /* 0x000fea0003800000 */
.L_x_65032:
        /* <DEDUP_REMOVED lines=9> */
.L_x_65036:
[----:B------:R-:W-:Y:S02]  /*471f0*/  IMAD.MOV.U32 R16, RZ, RZ, R2 ;  /* 0x000000ffff107224 */ /* 0x000fe400078e0002 */
[----:B------:R-:W-:Y:S02]  /*47200*/  IMAD.MOV.U32 R17, RZ, RZ, R22 ;  /* 0x000000ffff117224 */ /* 0x000fe400078e0016 */
[----:B------:R-:W-:Y:S02]  /*47210*/  IMAD.MOV.U32 R2, RZ, RZ, R18 ;  /* 0x000000ffff027224 */ /* 0x000fe400078e0012 */
[----:B------:R-:W-:Y:S02]  /*47220*/  IMAD.MOV.U32 R22, RZ, RZ, R27 ;  /* 0x000000ffff167224 */ /* 0x000fe400078e001b */
.L_x_65037:
[----:B------:R-:W-:Y:S05]  /*47230*/  BSYNC B1 ;  /* 0x0000000000017941 */ /* 0x000fea0003800000 */
.L_x_65035:
        /* <DEDUP_REMOVED lines=9> */
.L_x_65039:
[----:B------:R-:W-:Y:S02]  /*472d0*/  IMAD.MOV.U32 R18, RZ, RZ, R16 ;  /* 0x000000ffff127224 */ /* 0x000fe400078e0010 */
[----:B------:R-:W-:Y:S02]  /*472e0*/  IMAD.MOV.U32 R24, RZ, RZ, R17 ;  /* 0x000000ffff187224 */ /* 0x000fe400078e0011 */
[----:B------:R-:W-:Y:S02]  /*472f0*/  IMAD.MOV.U32 R16, RZ, RZ, R19 ;  /* 0x000000ffff107224 */ /* 0x000fe400078e0013 */
[----:B------:R-:W-:Y:S02]  /*47300*/  IMAD.MOV.U32 R17, RZ, RZ, R31 ;  /* 0x000000ffff117224 */ /* 0x000fe400078e001f */
.L_x_65040:
[----:B------:R-:W-:Y:S05]  /*47310*/  BSYNC B1 ;  /* 0x0000000000017941 */ /* 0x000fea0003800000 */
.L_x_65038:
        /* <DEDUP_REMOVED lines=9> */
.L_x_65042:
[----:B------:R-:W-:Y:S01]  /*473b0*/  MOV R19, R18 ;  /* 0x0000001200137202 */ /* 0x000fe20000000f00 */
[----:B------:R-:W-:Y:S02]  /*473c0*/  IMAD.MOV.U32 R27, RZ, RZ, R24 ;  /* 0x000000ffff1b7224 */ /* 0x000fe400078e0018 */
[----:B------:R-:W-:Y:S02]  /*473d0*/  IMAD.MOV.U32 R18, RZ, RZ, R26 ;  /* 0x000000ffff127224 */ /* 0x000fe400078e001a */
[----:B------:R-:W-:Y:S02]  /*473e0*/  IMAD.MOV.U32 R24, RZ, RZ, R29 ;  /* 0x000000ffff187224 */ /* 0x000fe400078e001d */
.L_x_65043:
[----:B------:R-:W-:Y:S05]  /*473f0*/  BSYNC B1 ;  /* 0x0000000000017941 */ /* 0x000fea0003800000 */
.L_x_65041:
        /* <DEDUP_REMOVED lines=9> */
.L_x_65045:
[----:B------:R-:W-:Y:S01]  /*47490*/  IMAD.MOV.U32 R26, RZ, RZ, R19 ;  /* 0x000000ffff1a7224 */ /* 0x000fe200078e0013 */
[----:B------:R-:W-:Y:S01]  /*474a0*/  MOV R29, R27 ;  /* 0x0000001b001d7202 */ /* 0x000fe20000000f00 */
[----:B------:R-:W-:Y:S02]  /*474b0*/  IMAD.MOV.U32 R19, RZ, RZ, R33 ;  /* 0x000000ffff137224 */ /* 0x000fe400078e0021 */
[----:B------:R-:W-:Y:S02]  /*474c0*/  IMAD.MOV.U32 R27, RZ, RZ, R14 ;  /* 0x000000ffff1b7224 */ /* 0x000fe400078e000e */
.L_x_65046:
[----:B------:R-:W-:Y:S05]  /*474d0*/  BSYNC B1 ;  /* 0x0000000000017941 */ /* 0x000fea0003800000 */
.L_x_65044:
        /* <DEDUP_REMOVED lines=9> */
.L_x_65048:
[----:B------:R-:W-:Y:S01]  /*47570*/  IMAD.MOV.U32 R31, RZ, RZ, R26 ;  /* 0x000000ffff1f7224 */ /* 0x000fe200078e001a */
[----:B------:R-:W-:Y:S01]  /*47580*/  MOV R26, R13 ;  /* 0x0000000d001a7202 */ /* 0x000fe20000000f00 */
[----:B------:R-:W-:Y:S02]  /*47590*/  IMAD.MOV.U32 R33, RZ, RZ, R29 ;  /* 0x000000ffff217224 */ /* 0x000fe400078e001d */
[----:B------:R-:W-:Y:S02]  /*475a0*/  IMAD.MOV.U32 R29, RZ, RZ, R12 ;  /* 0x000000ffff1d7224 */ /* 0x000fe400078e000c */
.L_x_65049:
[----:B------:R-:W-:Y:S05]  /*475b0*/  BSYNC B1 ;  /* 0x0000000000017941 */ /* 0x000fea0003800000 */
.L_x_65047:
        /* <DEDUP_REMOVED lines=9> */
.L_x_65051:
[----:B------:R-:W-:Y:S02]  /*47650*/  IMAD.MOV.U32 R36, RZ, RZ, R31 ;  /* 0x000000ffff247224 */ /* 0x000fe400078e001f */
[----:B------:R-:W-:Y:S01]  /*47660*/  IMAD.MOV.U32 R38, RZ, RZ, R33 ;  /* 0x000000ffff267224 */ /* 0x000fe200078e0021 */
[----:B------:R-:W-:Y:S01]  /*47670*/  MOV R33, R35 ;  /* 0x0000002300217202 */ /* 0x000fe20000000f00 */
[----:B------:R-:W-:Y:S02]  /*47680*/  IMAD.MOV.U32 R31, RZ, RZ, R21 ;  /* 0x000000ffff1f7224 */ /* 0x000fe400078e0015 */
.L_x_65052:
[----:B------:R-:W-:Y:S05]  /*47690*/  BSYNC B1 ;  /* 0x0000000000017941 */ /* 0x000fea0003800000 */
.L_x_65050:
        /* <DEDUP_REMOVED lines=9> */
.L_x_65054:
[----:B------:R-:W-:Y:S02]  /*47730*/  IMAD.MOV.U32 R21, RZ, RZ, R36 ;  /* 0x000000ffff157224 */ /* 0x000fe400078e0024 */
[----:B------:R-:W-:Y:S02]  /*47740*/  IMAD.MOV.U32 R35, RZ, RZ, R38 ;  /* 0x000000ffff237224 */ /* 0x000fe400078e0026 */
[----:B------:R-:W-:Y:S02]  /*47750*/  IMAD.MOV.U32 R36, RZ, RZ, R10 ;  /* 0x000000ffff247224 */ /* 0x000fe400078e000a */
[----:B------:R-:W-:Y:S02]  /*47760*/  IMAD.MOV.U32 R38, RZ, RZ, R11 ;  /* 0x000000ffff267224 */ /* 0x000fe400078e000b */
.L_x_65055:
[----:B------:R-:W-:Y:S05]  /*47770*/  BSYNC B1 ;  /* 0x0000000000017941 */ /* 0x000fea0003800000 */
.L_x_65053:
        /* <DEDUP_REMOVED lines=9> */
.L_x_65057:
[----:B------:R-:W-:Y:S02]  /*47810*/  IMAD.MOV.U32 R40, RZ, RZ, R21 ;  /* 0x000000ffff287224 */ /* 0x000fe400078e0015 */
[----:B------:R-:W-:Y:S02]  /*47820*/  IMAD.MOV.U32 R39, RZ, RZ, R35 ;  /* 0x000000ffff277224 */ /* 0x000fe400078e0023 */
[----:B------:R-:W-:Y:S02]  /*47830*/  IMAD.MOV.U32 R21, RZ, RZ, R28 ;  /* 0x000000ffff157224 */ /* 0x000fe400078e001c */
[----:B------:R-:W-:Y:S02]  /*47840*/  IMAD.MOV.U32 R35, RZ, RZ, R30 ;  /* 0x000000ffff237224 */ /* 0x000fe400078e001e */
.L_x_65058:
[----:B------:R-:W-:Y:S05]  /*47850*/  BSYNC B1 ;  /* 0x0000000000017941 */ /* 0x000fea0003800000 */
.L_x_65056:
        /* <DEDUP_REMOVED lines=9> */
.L_x_65060:
[----:B------:R-:W-:Y:S02]  /*478f0*/  IMAD.MOV.U32 R28, RZ, RZ, R40 ;  /* 0x000000ffff1c7224 */ /* 0x000fe400078e0028 */
[----:B------:R-:W-:Y:S02]  /*47900*/  IMAD.MOV.U32 R30, RZ, RZ, R39 ;  /* 0x000000ffff1e7224 */ /* 0x000fe400078e0027 */
[----:B------:R-:W-:Y:S02]  /*47910*/  IMAD.MOV.U32 R40, RZ, RZ, R9 ;  /* 0x000000ffff287224 */ /* 0x000fe400078e0009 */
[----:B------:R-:W-:Y:S02]  /*47920*/  IMAD.MOV.U32 R39, RZ, RZ, R8 ;  /* 0x000000ffff277224 */ /* 0x000fe400078e0008 */
.L_x_65061:
[----:B------:R-:W-:Y:S05]  /*47930*/  BSYNC B1 ;  /* 0x0000000000017941 */ /* 0x000fea0003800000 */
.L_x_65059:
        /* <DEDUP_REMOVED lines=9> */
.L_x_65063:
[----:B------:R-:W-:Y:S01]  /*479d0*/  MOV R42, R28 ;  /* 0x0000001c002a7202 */ /* 0x000fe20000000f00 */
[----:B------:R-:W-:Y:S02]  /*479e0*/  IMAD.MOV.U32 R44, RZ, RZ, R30 ;  /* 0x000000ffff2c7224 */ /* 0x000fe400078e001e */
[----:B------:R-:W-:Y:S02]  /*479f0*/  IMAD.MOV.U32 R28, RZ, RZ, R7 ;  /* 0x000000ffff1c7224 */ /* 0x000fe400078e0007 */
[----:B------:R-:W-:Y:S02]  /*47a00*/  IMAD.MOV.U32 R30, RZ, RZ, R23 ;  /* 0x000000ffff1e7224 */ /* 0x000fe400078e0017 */
.L_x_65064:
[----:B------:R-:W-:Y:S05]  /*47a10*/  BSYNC B1 ;  /* 0x0000000000017941 */ /* 0x000fea0003800000 */
.L_x_65062:
        /* <DEDUP_REMOVED lines=9> */
.L_x_65066:
[----:B------:R-:W-:Y:S01]  /*47ab0*/  IMAD.MOV.U32 R23, RZ, RZ, R42 ;  /* 0x000000ffff177224 */ /* 0x000fe200078e002a */
[----:B------:R-:W-:Y:S01]  /*47ac0*/  MOV R46, R44 ;  /* 0x0000002c002e7202 */ /* 0x000fe20000000f00 */
[----:B------:R-:W-:Y:S02]  /*47ad0*/  IMAD.MOV.U32 R42, RZ, RZ, R6 ;  /* 0x000000ffff2a7224 */ /* 0x000fe400078e0006 */
[----:B------:R-:W-:Y:S02]  /*47ae0*/  IMAD.MOV.U32 R44, RZ, RZ, R25 ;  /* 0x000000ffff2c7224 */ /* 0x000fe400078e0019 */
.L_x_65067:
[----:B------:R-:W-:Y:S05]  /*47af0*/  BSYNC B1 ;  /* 0x0000000000017941 */ /* 0x000fea0003800000 */
.L_x_65065:
        /* <DEDUP_REMOVED lines=9> */
.L_x_65069:
[----:B------:R-:W-:Y:S01]  /*47b90*/  IMAD.MOV.U32 R48, RZ, RZ, R23 ;  /* 0x000000ffff307224 */ /* 0x000fe200078e0017 */
[----:B------:R-:W-:Y:S01]  /*47ba0*/  MOV R23, R4 ;  /* 0x0000000400177202 */ /* 0x000fe20000000f00 */
[----:B------:R-:W-:Y:S02]  /*47bb0*/  IMAD.MOV.U32 R25, RZ, RZ, R46 ;  /* 0x000000ffff197224 */ /* 0x000fe400078e002e */
[----:B------:R-:W-:Y:S02]  /*47bc0*/  IMAD.MOV.U32 R46, RZ, RZ, R37 ;  /* 0x000000ffff2e7224 */ /* 0x000fe400078e0025 */
.L_x_65070:
[----:B------:R-:W-:Y:S05]  /*47bd0*/  BSYNC B1 ;  /* 0x0000000000017941 */ /* 0x000fea0003800000 */
.L_x_65068:
        /* <DEDUP_REMOVED lines=9> */
.L_x_65072:
[----:B------:R-:W-:Y:S02]  /*47c70*/  IMAD.MOV.U32 R37, RZ, RZ, R48 ;  /* 0x000000ffff257224 */ /* 0x000fe400078e0030 */
[----:B------:R-:W-:Y:S01]  /*47c80*/  IMAD.MOV.U32 R47, RZ, RZ, R25 ;  /* 0x000000ffff2f7224 */ /* 0x000fe200078e0019 */
[----:B------:R-:W-:Y:S01]  /*47c90*/  MOV R25, R32 ;  /* 0x0000002000197202 */ /* 0x000fe20000000f00 */
[----:B------:R-:W-:Y:S02]  /*47ca0*/  IMAD.MOV.U32 R48, RZ, RZ, R5 ;  /* 0x000000ffff307224 */ /* 0x000fe400078e0005 */
.L_x_65073:
[----:B------:R-:W-:Y:S05]  /*47cb0*/  BSYNC B1 ;  /* 0x0000000000017941 */ /* 0x000fea0003800000 */
.L_x_65071:
        /* <DEDUP_REMOVED lines=9> */
.L_x_65075:
[----:B------:R-:W-:Y:S02]  /*47d50*/  IMAD.MOV.U32 R32, RZ, RZ, R37 ;  /* 0x000000ffff207224 */ /* 0x000fe400078e0025 */
[----:B------:R-:W-:Y:S02]  /*47d60*/  IMAD.MOV.U32 R52, RZ, RZ, R47 ;  /* 0x000000ffff347224 */ /* 0x000fe400078e002f */
[----:B------:R-:W-:Y:S02]  /*47d70*/  IMAD.MOV.U32 R37, RZ, RZ, R3 ;  /* 0x000000ffff257224 */ /* 0x000fe400078e0003 */
[----:B------:R-:W-:Y:S02]  /*47d80*/  IMAD.MOV.U32 R47, RZ, RZ, R34 ;  /* 0x000000ffff2f7224 */ /* 0x000fe400078e0022 */
.L_x_65076:
[----:B------:R-:W-:Y:S05]  /*47d90*/  BSYNC B1 ;  /* 0x0000000000017941 */ /* 0x000fea0003800000 */
.L_x_65074:
        /* <DEDUP_REMOVED lines=16> */
.L_x_65078:
[----:B------:R-:W-:Y:S02]  /*47ea0*/  IMAD.MOV.U32 R56, RZ, RZ, R57 ;  /* 0x000000ffff387224 */ /* 0x000fe400078e0039 */
[----:B------:R-:W-:Y:S01]  /*47eb0*/  IMAD.MOV.U32 R14, RZ, RZ, R15 ;  /* 0x000000ffff0e7224 */ /* 0x000fe200078e000f */
[----:B------:R-:W-:Y:S01]  /*47ec0*/  MOV R15, R22 ;  /* 0x00000016000f7202 */ /* 0x000fe20000000f00 */
[----:B------:R-:W-:Y:S02]  /*47ed0*/  IMAD.MOV.U32 R57, RZ, RZ, R2 ;  /* 0x000000ffff397224 */ /* 0x000fe400078e0002 */
.L_x_65079:
[----:B------:R-:W-:Y:S05]  /*47ee0*/  BSYNC B1 ;  /* 0x0000000000017941 */ /* 0x000fea0003800000 */
.L_x_65077:
        /* <DEDUP_REMOVED lines=9> */
.L_x_65081:
[----:B------:R-:W-:Y:S02]  /*47f80*/  IMAD.MOV.U32 R59, RZ, RZ, R56 ;  /* 0x000000ffff3b7224 */ /* 0x000fe400078e0038 */
[----:B------:R-:W-:Y:S02]  /*47f90*/  IMAD.MOV.U32 R13, RZ, RZ, R14 ;  /* 0x000000ffff0d7224 */ /* 0x000fe400078e000e */
[----:B------:R-:W-:Y:S02]  /*47fa0*/  IMAD.MOV.U32 R56, RZ, RZ, R16 ;  /* 0x000000ffff387224 */ /* 0x000fe400078e0010 */
[----:B------:R-:W-:Y:S02]  /*47fb0*/  IMAD.MOV.U32 R14, RZ, RZ, R17 ;  /* 0x000000ffff0e7224 */ /* 0x000fe400078e0011 */
.L_x_65082:
[----:B------:R-:W-:Y:S05]  /*47fc0*/  BSYNC B1 ;  /* 0x0000000000017941 */ /* 0x000fea0003800000 */
.L_x_65080:
        /* <DEDUP_REMOVED lines=9> */
.L_x_65084:
[----:B------:R-:W-:Y:S02]  /*48060*/  IMAD.MOV.U32 R58, RZ, RZ, R59 ;  /* 0x000000ffff3a7224 */ /* 0x000fe400078e003b */
[----:B------:R-:W-:Y:S02]  /*48070*/  IMAD.MOV.U32 R12, RZ, RZ, R13 ;  /* 0x000000ffff0c7224 */ /* 0x000fe400078e000d */
[----:B------:R-:W-:Y:S02]  /*48080*/  IMAD.MOV.U32 R59, RZ, RZ, R18 ;  /* 0x000000ffff3b7224 */ /* 0x000fe400078e0012 */
[----:B------:R-:W-:Y:S02]  /*48090*/  IMAD.MOV.U32 R13, RZ, RZ, R24 ;  /* 0x000000ffff0d7224 */ /* 0x000fe400078e0018 */
.L_x_65085:
[----:B------:R-:W-:Y:S05]  /*480a0*/  BSYNC B1 ;  /* 0x0000000000017941 */ /* 0x000fea0003800000 */
.L_x_65083:
        /* <DEDUP_REMOVED lines=9> */
.L_x_65087:
[----:B------:R-:W-:Y:S02]  /*48140*/  IMAD.MOV.U32 R61, RZ, RZ, R58 ;  /* 0x000000ffff3d7224 */ /* 0x000fe400078e003a */
[----:B------:R-:W-:Y:S02]  /*48150*/  IMAD.MOV.U32 R11, RZ, RZ, R12 ;  /* 0x000000ffff0b7224 */ /* 0x000fe400078e000c */
[----:B------:R-:W-:Y:S02]  /*48160*/  IMAD.MOV.U32 R58, RZ, RZ, R19 ;  /* 0x000000ffff3a7224 */ /* 0x000fe400078e0013 */
[----:B------:R-:W-:Y:S02]  /*48170*/  IMAD.MOV.U32 R12, RZ, RZ, R27 ;  /* 0x000000ffff0c7224 */ /* 0x000fe400078e001b */
.L_x_65088:
[----:B------:R-:W-:Y:S05]  /*48180*/  BSYNC B1 ;  /* 0x0000000000017941 */ /* 0x000fea0003800000 */
.L_x_65086:
        /* <DEDUP_REMOVED lines=9> */
.L_x_65090:
[----:B------:R-:W-:Y:S01]  /*48220*/  MOV R60, R61 ;  /* 0x0000003d003c7202 */ /* 0x000fe20000000f00 */
[----:B------:R-:W-:Y:S02]  /*48230*/  IMAD.MOV.U32 R10, RZ, RZ, R11 ;  /* 0x000000ffff0a7224 */ /* 0x000fe400078e000b */
[----:B------:R-:W-:Y:S02]  /*48240*/  IMAD.MOV.U32 R61, RZ, RZ, R26 ;  /* 0x000000ffff3d7224 */ /* 0x000fe400078e001a */
[----:B------:R-:W-:Y:S02]  /*48250*/  IMAD.MOV.U32 R11, RZ, RZ, R29 ;  /* 0x000000ffff0b7224 */ /* 0x000fe400078e001d */
.L_x_65091:
[----:B------:R-:W-:Y:S05]  /*48260*/  BSYNC B1 ;  /* 0x0000000000017941 */ /* 0x000fea0003800000 */
.L_x_65089:
        /* <DEDUP_REMOVED lines=9> */
.L_x_65093:
[----:B------:R-:W-:Y:S01]  /*48300*/  IMAD.MOV.U32 R63, RZ, RZ, R60 ;  /* 0x000000ffff3f7224 */ /* 0x000fe200078e003c */
[----:B------:R-:W-:Y:S01]  /*48310*/  MOV R9, R10 ;  /* 0x0000000a00097202 */ /* 0x000fe20000000f00 */
[----:B------:R-:W-:Y:S02]  /*48320*/  IMAD.MOV.U32 R60, RZ, RZ, R31 ;  /* 0x000000ffff3c7224 */ /* 0x000fe400078e001f */
[----:B------:R-:W-:Y:S02]  /*48330*/  IMAD.MOV.U32 R10, RZ, RZ, R33 ;  /* 0x000000ffff0a7224 */ /* 0x000fe400078e0021 */
.L_x_65094:
[----:B------:R-:W-:Y:S05]  /*48340*/  BSYNC B1 ;  /* 0x0000000000017941 */ /* 0x000fea0003800000 */
.L_x_65092:
        /* <DEDUP_REMOVED lines=9> */
.L_x_65096:
[----:B------:R-:W-:Y:S01]  /*483e0*/  IMAD.MOV.U32 R62, RZ, RZ, R63 ;  /* 0x000000ffff3e7224 */ /* 0x000fe200078e003f */
[----:B------:R-:W-:Y:S01]  /*483f0*/  MOV R63, R36 ;  /* 0x00000024003f7202 */ /* 0x000fe20000000f00 */
[----:B------:R-:W-:Y:S02]  /*48400*/  IMAD.MOV.U32 R8, RZ, RZ, R9 ;  /* 0x000000ffff087224 */ /* 0x000fe400078e0009 */
[----:B------:R-:W-:Y:S02]  /*48410*/  IMAD.MOV.U32 R9, RZ, RZ, R38 ;  /* 0x000000ffff097224 */ /* 0x000fe400078e0026 */
.L_x_65097:
[----:B------:R-:W-:Y:S05]  /*48420*/  BSYNC B1 ;  /* 0x0000000000017941 */ /* 0x000fea0003800000 */
.L_x_65095:
        /* <DEDUP_REMOVED lines=9> */
.L_x_65099:
[----:B------:R-:W-:Y:S02]  /*484c0*/  IMAD.MOV.U32 R65, RZ, RZ, R62 ;  /* 0x000000ffff417224 */ /* 0x000fe400078e003e */
[----:B------:R-:W-:Y:S01]  /*484d0*/  IMAD.MOV.U32 R7, RZ, RZ, R8 ;  /* 0x000000ffff077224 */ /* 0x000fe200078e0008 */
[----:B------:R-:W-:Y:S01]  /*484e0*/  MOV R8, R35 ;  /* 0x0000002300087202 */ /* 0x000fe20000000f00 */
[----:B------:R-:W-:Y:S02]  /*484f0*/  IMAD.MOV.U32 R62, RZ, RZ, R21 ;  /* 0x000000ffff3e7224 */ /* 0x000fe400078e0015 */
.L_x_65100:
[----:B------:R-:W-:Y:S05]  /*48500*/  BSYNC B1 ;  /* 0x0000000000017941 */ /* 0x000fea0003800000 */
.L_x_65098:
        /* <DEDUP_REMOVED lines=9> */
.L_x_65102:
[----:B------:R-:W-:Y:S02]  /*485a0*/  IMAD.MOV.U32 R64, RZ, RZ, R65 ;  /* 0x000000ffff407224 */ /* 0x000fe400078e0041 */
[----:B------:R-:W-:Y:S02]  /*485b0*/  IMAD.MOV.U32 R6, RZ, RZ, R7 ;  /* 0x000000ffff067224 */ /* 0x000fe400078e0007 */
[----:B------:R-:W-:Y:S02]  /*485c0*/  IMAD.MOV.U32 R65, RZ, RZ, R40 ;  /* 0x000000ffff417224 */ /* 0x000fe400078e0028 */
[----:B------:R-:W-:Y:S02]  /*485d0*/  IMAD.MOV.U32 R7, RZ, RZ, R39 ;  /* 0x000000ffff077224 */ /* 0x000fe400078e0027 */
.L_x_65103:
[----:B------:R-:W-:Y:S05]  /*485e0*/  BSYNC B1 ;  /* 0x0000000000017941 */ /* 0x000fea0003800000 */
.L_x_65101:
        /* <DEDUP_REMOVED lines=9> */
.L_x_65105:
[----:B------:R-:W-:Y:S02]  /*48680*/  IMAD.MOV.U32 R67, RZ, RZ, R64 ;  /* 0x000000ffff437224 */ /* 0x000fe400078e0040 */
[----:B------:R-:W-:Y:S02]  /*48690*/  IMAD.MOV.U32 R5, RZ, RZ, R6 ;  /* 0x000000ffff057224 */ /* 0x000fe400078e0006 */
[----:B------:R-:W-:Y:S02]  /*486a0*/  IMAD.MOV.U32 R64, RZ, RZ, R28 ;  /* 0x000000ffff407224 */ /* 0x000fe400078e001c */
[----:B------:R-:W-:Y:S02]  /*486b0*/  IMAD.MOV.U32 R6, RZ, RZ, R30 ;  /* 0x000000ffff067224 */ /* 0x000fe400078e001e */
.L_x_65106:
[----:B------:R-:W-:Y:S05]  /*486c0*/  BSYNC B1 ;  /* 0x0000000000017941 */ /* 0x000fea0003800000 */
.L_x_65104:
        /* <DEDUP_REMOVED lines=9> */
.L_x_65108:
[----:B------:R-:W-:Y:S02]  /*48760*/  IMAD.MOV.U32 R66, RZ, RZ, R67 ;  /* 0x000000ffff427224 */ /* 0x000fe400078e0043 */
[----:B------:R-:W-:Y:S02]  /*48770*/  IMAD.MOV.U32 R4, RZ, RZ, R5 ;  /* 0x000000ffff047224 */ /* 0x000fe400078e0005 */
[----:B------:R-:W-:Y:S02]  /*48780*/  IMAD.MOV.U32 R67, RZ, RZ, R42 ;  /* 0x000000ffff437224 */ /* 0x000fe400078e002a */
[----:B------:R-:W-:Y:S02]  /*48790*/  IMAD.MOV.U32 R5, RZ, RZ, R44 ;  /* 0x000000ffff057224 */ /* 0x000fe400078e002c */
.L_x_65109:
[----:B------:R-:W-:Y:S05]  /*487a0*/  BSYNC B1 ;  /* 0x0000000000017941 */ /* 0x000fea0003800000 */
.L_x_65107:
        /* <DEDUP_REMOVED lines=9> */
.L_x_65111:
[----:B------:R-:W-:Y:S01]  /*48840*/  MOV R69, R66 ;  /* 0x0000004200457202 */ /* 0x000fe20000000f00 */
[----:B------:R-:W-:Y:S02]  /*48850*/  IMAD.MOV.U32 R3, RZ, RZ, R4 ;  /* 0x000000ffff037224 */ /* 0x000fe400078e0004 */
[----:B------:R-:W-:Y:S02]  /*48860*/  IMAD.MOV.U32 R66, RZ, RZ, R23 ;  /* 0x000000ffff427224 */ /* 0x000fe400078e0017 */
[----:B------:R-:W-:Y:S02]  /*48870*/  IMAD.MOV.U32 R4, RZ, RZ, R46 ;  /* 0x000000ffff047224 */ /* 0x000fe400078e002e */
.L_x_65112:
[----:B------:R-:W-:Y:S05]  /*48880*/  BSYNC B1 ;  /* 0x0000000000017941 */ /* 0x000fea0003800000 */
.L_x_65110:
        /* <DEDUP_REMOVED lines=9> */
.L_x_65114:
[----:B------:R-:W-:Y:S01]  /*48920*/  IMAD.MOV.U32 R68, RZ, RZ, R69 ;  /* 0x000000ffff447224 */ /* 0x000fe200078e0045 */
[----:B------:R-:W-:Y:S01]  /*48930*/  MOV R2, R3 ;  /* 0x0000000300027202 */ /* 0x000fe20000000f00 */
[----:B------:R-:W-:Y:S02]  /*48940*/  IMAD.MOV.U32 R69, RZ, RZ, R48 ;  /* 0x000000ffff457224 */ /* 0x000fe400078e0030 */
[----:B------:R-:W-:Y:S02]  /*48950*/  IMAD.MOV.U32 R3, RZ, RZ, R25 ;  /* 0x000000ffff037224 */ /* 0x000fe400078e0019 */
.L_x_65115:
[----:B------:R-:W-:Y:S05]  /*48960*/  BSYNC B1 ;  /* 0x0000000000017941 */ /* 0x000fea0003800000 */
.L_x_65113:
        /* <DEDUP_REMOVED lines=9> */
.L_x_65117:
[----:B------:R-:W-:Y:S01]  /*48a00*/  IMAD.MOV.U32 R71, RZ, RZ, R68 ;  /* 0x000000ffff477224 */ /* 0x000fe200078e0044 */
[----:B------:R-:W-:Y:S01]  /*48a10*/  MOV R68, R37 ;  /* 0x0000002500447202 */ /* 0x000fe20000000f00 */
[----:B------:R-:W-:Y:S02]  /*48a20*/  IMAD.MOV.U32 R17, RZ, RZ, R2 ;  /* 0x000000ffff117224 */ /* 0x000fe400078e0002 */
[----:B------:R-:W-:Y:S02]  /*48a30*/  IMAD.MOV.U32 R2, RZ, RZ, R47 ;  /* 0x000000ffff027224 */ /* 0x000fe400078e002f */
.L_x_65118:
[----:B------:R-:W-:Y:S05]  /*48a40*/  BSYNC B1 ;  /* 0x0000000000017941 */ /* 0x000fea0003800000 */
.L_x_65116:
        /* <DEDUP_REMOVED lines=9> */
.L_x_65120:
[----:B------:R-:W-:Y:S02]  /*48ae0*/  IMAD.MOV.U32 R70, RZ, RZ, R71 ;  /* 0x000000ffff467224 */ /* 0x000fe400078e0047 */
[----:B------:R-:W-:Y:S01]  /*48af0*/  IMAD.MOV.U32 R16, RZ, RZ, R17 ;  /* 0x000000ffff107224 */ /* 0x000fe200078e0011 */
[----:B------:R-:W-:Y:S01]  /*48b00*/  MOV R17, R52 ;  /* 0x0000003400117202 */ /* 0x000fe20000000f00 */
[----:B------:R-:W-:Y:S02]  /*48b10*/  IMAD.MOV.U32 R71, RZ, RZ, R32 ;  /* 0x000000ffff477224 */ /* 0x000fe400078e0020 */
.L_x_65121:
[----:B------:R-:W-:Y:S05]  /*48b20*/  BSYNC B1 ;  /* 0x0000000000017941 */ /* 0x000fea0003800000 */
.L_x_65119:
[----:B------:R-:W-:Y:S02]  /*48b30*/  FADD.FTZ R19, R45, R43 ;  /* 0x0000002b2d137221 */ /* 0x000fe40000010000 */
[----:B------:R-:W-:Y:S02]  /*48b40*/  IMAD.MOV.U32 R18, RZ, RZ, R0 ;  /* 0x000000ffff127224 */ /* 0x000fe400078e0000 */
.L_x_64401:
[----:B-1-34-:R-:W-:Y:S05]  /*48b50*/  BSYNC B0 ;  /* 0x0000000000007941 */ /* 0x01afea0003800000 */
.L_x_64400:
[----:B------:R-:W1:Y:S01]  /*48b60*/  S2R R0, SR_TID.X ;  /* 0x0000000000007919 */ /* 0x000e620000002100 */
[----:B------:R-:W-:Y:S01]  /*48b70*/  ISETP.NE.AND P0, PT, R41, RZ, PT ;  /* 0x000000ff2900720c */ /* 0x000fe20003f05270 */
[----:B------:R-:W-:-:S12]  /*48b80*/  BSSY B0, `(.L_x_65122) ;  /* 0x0000018000007945 */ /* 0x000fd80003800000 */
[----:B------:R-:W-:Y:S05]  /*48b90*/  @P0 BRA `(.L_x_65123) ;  /* 0x0000016000000947 */ /* 0x000fea0003800000 */
[----:B0-----:R-:W0:Y:S02]  /*48ba0*/  S2R R21, SR_TID.X ;  /* 0x0000000000157919 */ /* 0x001e240000002100 */
        /* <DEDUP_REMOVED lines=21> */
.L_x_65123:
[----:B------:R-:W-:Y:S05]  /*48d00*/  BSYNC B0 ;  /* 0x0000000000007941 */ /* 0x000fea0003800000 */
.L_x_65122:
[----:B------:R-:W-:Y:S01]  /*48d10*/  BAR.SYNC.DEFER_BLOCKING 0x0 ;  /* 0x0000000000007b1d */ /* 0x000fe20000010000 */
[----:B-1----:R-:W-:-:S05]  /*48d20*/  ISETP.NE.AND P1, PT, R0, RZ, PT ;  /* 0x000000ff0000720c */ /* 0x002fca0003f25270 */
        /* <DEDUP_REMOVED lines=19> */
[----:B--2---:R-:W-:-:S05]  /*48e60*/  FSEL R18, R48, R18, P3 ;  /* 0x0000001230127208 */ /* 0x004fca0001800000 */
[----:B------:R-:W-:-:S04]  /*48e70*/  FADD.FTZ R18, -R73, R18 ;  /* 0x0000001249127221 */ /* 0x000fc80000010100 */
[----:B------:R-:W-:Y:S02]  /*48e80*/  @!P0 IMAD.MOV.U32 R15, RZ, RZ, R54 ;  /* 0x000000ffff0f8224 */ /* 0x000fe400078e0036 */
[----:B------:R-:W-:Y:S01]  /*48e90*/  FMUL.FTZ R48, R18, 1.4426950216293334961 ;  /* 0x3fb8aa3b12307820 */ /* 0x000fe20000410000 */
[----:B------:R-:W-:Y:S01]  /*48ea0*/  FSEL R18, R49, R19, P3 ;  /* 0x0000001331127208 */ /* 0x000fe20001800000 */
[----:B------:R-:W-:Y:S01]  /*48eb0*/  @!P0 IMAD.MOV.U32 R57, RZ, RZ, R50 ;  /* 0x000000ffff398224 */ /* 0x000fe200078e0032 */
[----:B------:R-:W-:Y:S01]  /*48ec0*/  FSETP.GT.FTZ.AND P2, PT, R15, R14, PT ;  /* 0x0000000e0f00720b */ /* 0x000fe20003f54000 */
[----:B------:R-:W0:Y:S01]  /*48ed0*/  MUFU.EX2 R75, R48 ;  /* 0x00000030004b7308 */ /* 0x000e220000000800 */
[----:B------:R-:W-:Y:S02]  /*48ee0*/  FSEL R19, R19, R49, P3 ;  /* 0x0000003113137208 */ /* 0x000fe40001800000 */
        /* <DEDUP_REMOVED lines=8> */
.L_x_65127:
[----:B---34-:R-:W-:Y:S01]  /*48f70*/  IMAD.MOV.U32 R50, RZ, RZ, R57 ;  /* 0x000000ffff327224 */ /* 0x018fe200078e0039 */
[----:B------:R-:W-:Y:S01]  /*48f80*/  MOV R48, R15 ;  /* 0x0000000f00307202 */ /* 0x000fe20000000f00 */
[----:B------:R-:W-:Y:S02]  /*48f90*/  IMAD.MOV.U32 R57, RZ, RZ, R56 ;  /* 0x000000ffff397224 */ /* 0x000fe400078e0038 */
[----:B------:R-:W-:Y:S02]  /*48fa0*/  IMAD.MOV.U32 R15, RZ, RZ, R14 ;  /* 0x000000ffff0f7224 */ /* 0x000fe400078e000e */
.L_x_65128:
[----:B------:R-:W-:Y:S05]  /*48fb0*/  BSYNC B1 ;  /* 0x0000000000017941 */ /* 0x000fea0003800000 */
.L_x_65126:
        /* <DEDUP_REMOVED lines=9> */
.L_x_65130:
[----:B------:R-:W-:Y:S01]  /*49050*/  IMAD.MOV.U32 R75, RZ, RZ, R50 ;  /* 0x000000ffff4b7224 */ /* 0x000fe200078e0032 */
[----:B------:R-:W-:Y:S01]  /*49060*/  MOV R50, R59 ;  /* 0x0000003b00327202 */ /* 0x000fe20000000f00 */
[----:B------:R-:W-:Y:S02]  /*49070*/  IMAD.MOV.U32 R49, RZ, RZ, R48 ;  /* 0x000000ffff317224 */ /* 0x000fe400078e0030 */
[----:B------:R-:W-:Y:S02]  /*49080*/  IMAD.MOV.U32 R48, RZ, RZ, R13 ;  /* 0x000000ffff307224 */ /* 0x000fe400078e000d */
.L_x_65131:
[----:B------:R-:W-:Y:S05]  /*49090*/  BSYNC B1 ;  /* 0x0000000000017941 */ /* 0x000fea0003800000 */
.L_x_65129:
        /* <DEDUP_REMOVED lines=9> */
.L_x_65133:
[----:B------:R-:W-:Y:S02]  /*49130*/  IMAD.MOV.U32 R54, RZ, RZ, R75 ;  /* 0x000000ffff367224 */ /* 0x000fe400078e004b */
[----:B------:R-:W-:Y:S01]  /*49140*/  IMAD.MOV.U32 R14, RZ, RZ, R49 ;  /* 0x000000ffff0e7224 */ /* 0x000fe200078e0031 */
[----:B------:R-:W-:Y:S01]  /*49150*/  MOV R49, R12 ;  /* 0x0000000c00317202 */ /* 0x000fe20000000f00 */
[----:B------:R-:W-:Y:S02]  /*49160*/  IMAD.MOV.U32 R75, RZ, RZ, R58 ;  /* 0x000000ffff4b7224 */ /* 0x000fe400078e003a */
.L_x_65134:
[----:B------:R-:W-:Y:S05]  /*49170*/  BSYNC B1 ;  /* 0x0000000000017941 */ /* 0x000fea0003800000 */
.L_x_65132:
        /* <DEDUP_REMOVED lines=9> */
.L_x_65136:
[----:B------:R-:W-:Y:S02]  /*49210*/  IMAD.MOV.U32 R59, RZ, RZ, R54 ;  /* 0x000000ffff3b7224 */ /* 0x000fe400078e0036 */
[----:B------:R-:W-:Y:S02]  /*49220*/  IMAD.MOV.U32 R13, RZ, RZ, R14 ;  /* 0x000000ffff0d7224 */ /* 0x000fe400078e000e */
[----:B------:R-:W-:Y:S02]  /*49230*/  IMAD.MOV.U32 R54, RZ, RZ, R61 ;  /* 0x000000ffff367224 */ /* 0x000fe400078e003d */
[----:B------:R-:W-:Y:S02]  /*49240*/  IMAD.MOV.U32 R14, RZ, RZ, R11 ;  /* 0x000000ffff0e7224 */ /* 0x000fe400078e000b */
.L_x_65137:
[----:B------:R-:W-:Y:S05]  /*49250*/  BSYNC B1 ;  /* 0x0000000000017941 */ /* 0x000fea0003800000 */
.L_x_65135:
        /* <DEDUP_REMOVED lines=9> */
.L_x_65139:
[----:B------:R-:W-:Y:S02]  /*492f0*/  IMAD.MOV.U32 R56, RZ, RZ, R59 ;  /* 0x000000ffff387224 */ /* 0x000fe400078e003b */
[----:B------:R-:W-:Y:S02]  /*49300*/  IMAD.MOV.U32 R12, RZ, RZ, R13 ;  /* 0x000000ffff0c7224 */ /* 0x000fe400078e000d */
[----:B------:R-:W-:Y:S02]  /*49310*/  IMAD.MOV.U32 R59, RZ, RZ, R60 ;  /* 0x000000ffff3b7224 */ /* 0x000fe400078e003c */
[----:B------:R-:W-:Y:S02]  /*49320*/  IMAD.MOV.U32 R13, RZ, RZ, R10 ;  /* 0x000000ffff0d7224 */ /* 0x000fe400078e000a */
.L_x_65140:
[----:B------:R-:W-:Y:S05]  /*49330*/  BSYNC B1 ;  /* 0x0000000000017941 */ /* 0x000fea0003800000 */
.L_x_65138:
        /* <DEDUP_REMOVED lines=9> */
.L_x_65142:
[----:B------:R-:W-:Y:S02]  /*493d0*/  IMAD.MOV.U32 R61, RZ, RZ, R56 ;  /* 0x000000ffff3d7224 */ /* 0x000fe400078e0038 */
[----:B------:R-:W-:Y:S02]  /*493e0*/  IMAD.MOV.U32 R11, RZ, RZ, R12 ;  /* 0x000000ffff0b7224 */ /* 0x000fe400078e000c */
[----:B------:R-:W-:Y:S02]  /*493f0*/  IMAD.MOV.U32 R56, RZ, RZ, R63 ;  /* 0x000000ffff387224 */ /* 0x000fe400078e003f */
[----:B------:R-:W-:Y:S02]  /*49400*/  IMAD.MOV.U32 R12, RZ, RZ, R9 ;  /* 0x000000ffff0c7224 */ /* 0x000fe400078e0009 */
.L_x_65143:
[----:B------:R-:W-:Y:S05]  /*49410*/  BSYNC B1 ;  /* 0x0000000000017941 */ /* 0x000fea0003800000 */
.L_x_65141:
        /* <DEDUP_REMOVED lines=9> */
.L_x_65145:
[----:B------:R-:W-:Y:S01]  /*494b0*/  MOV R58, R61 ;  /* 0x0000003d003a7202 */ /* 0x000fe20000000f00 */
[----:B------:R-:W-:Y:S02]  /*494c0*/  IMAD.MOV.U32 R10, RZ, RZ, R11 ;  /* 0x000000ffff0a7224 */ /* 0x000fe400078e000b */
[----:B------:R-:W-:Y:S02]  /*494d0*/  IMAD.MOV.U32 R61, RZ, RZ, R62 ;  /* 0x000000ffff3d7224 */ /* 0x000fe400078e003e */
[----:B------:R-:W-:Y:S02]  /*494e0*/  IMAD.MOV.U32 R11, RZ, RZ, R8 ;  /* 0x000000ffff0b7224 */ /* 0x000fe400078e0008 */
.L_x_65146:
[----:B------:R-:W-:Y:S05]  /*494f0*/  BSYNC B1 ;  /* 0x0000000000017941 */ /* 0x000fea0003800000 */
.L_x_65144:
        /* <DEDUP_REMOVED lines=9> */
.L_x_65148:
[----:B------:R-:W-:Y:S01]  /*49590*/  IMAD.MOV.U32 R63, RZ, RZ, R58 ;  /* 0x000000ffff3f7224 */ /* 0x000fe200078e003a */
[----:B------:R-:W-:Y:S01]  /*495a0*/  MOV R9, R10 ;  /* 0x0000000a00097202 */ /* 0x000fe20000000f00 */
[----:B------:R-:W-:Y:S02]  /*495b0*/  IMAD.MOV.U32 R58, RZ, RZ, R65 ;  /* 0x000000ffff3a7224 */ /* 0x000fe400078e0041 */
[----:B------:R-:W-:Y:S02]  /*495c0*/  IMAD.MOV.U32 R10, RZ, RZ, R7 ;  /* 0x000000ffff0a7224 */ /* 0x000fe400078e0007 */
.L_x_65149:
[----:B------:R-:W-:Y:S05]  /*495d0*/  BSYNC B1 ;  /* 0x0000000000017941 */ /* 0x000fea0003800000 */
.L_x_65147:
        /* <DEDUP_REMOVED lines=9> */
.L_x_65151:
[----:B------:R-:W-:Y:S01]  /*49670*/  IMAD.MOV.U32 R60, RZ, RZ, R63 ;  /* 0x000000ffff3c7224 */ /* 0x000fe200078e003f */
[----:B------:R-:W-:Y:S01]  /*49680*/  MOV R63, R64 ;  /* 0x00000040003f7202 */ /* 0x000fe20000000f00 */
[----:B------:R-:W-:Y:S02]  /*49690*/  IMAD.MOV.U32 R8, RZ, RZ, R9 ;  /* 0x000000ffff087224 */ /* 0x000fe400078e0009 */
[----:B------:R-:W-:Y:S02]  /*496a0*/  IMAD.MOV.U32 R9, RZ, RZ, R6 ;  /* 0x000000ffff097224 */ /* 0x000fe400078e0006 */
.L_x_65152:
[----:B------:R-:W-:Y:S05]  /*496b0*/  BSYNC B1 ;  /* 0x0000000000017941 */ /* 0x000fea0003800000 */
.L_x_65150:
        /* <DEDUP_REMOVED lines=9> */
.L_x_65154:
[----:B------:R-:W-:Y:S02]  /*49750*/  IMAD.MOV.U32 R65, RZ, RZ, R60 ;  /* 0x000000ffff417224 */ /* 0x000fe400078e003c */
[----:B------:R-:W-:Y:S01]  /*49760*/  IMAD.MOV.U32 R7, RZ, RZ, R8 ;  /* 0x000000ffff077224 */ /* 0x000fe200078e0008 */
[----:B------:R-:W-:Y:S01]  /*49770*/  MOV R8, R5 ;  /* 0x0000000500087202 */ /* 0x000fe20000000f00 */
[----:B------:R-:W-:Y:S02]  /*49780*/  IMAD.MOV.U32 R60, RZ, RZ, R67 ;  /* 0x000000ffff3c7224 */ /* 0x000fe400078e0043 */
.L_x_65155:
[----:B------:R-:W-:Y:S05]  /*49790*/  BSYNC B1 ;  /* 0x0000000000017941 */ /* 0x000fea0003800000 */
.L_x_65153:
        /* <DEDUP_REMOVED lines=9> */
.L_x_65157:
[----:B------:R-:W-:Y:S02]  /*49830*/  IMAD.MOV.U32 R62, RZ, RZ, R65 ;  /* 0x000000ffff3e7224 */ /* 0x000fe400078e0041 */
[----:B------:R-:W-:Y:S02]  /*49840*/  IMAD.MOV.U32 R6, RZ, RZ, R7 ;  /* 0x000000ffff067224 */ /* 0x000fe400078e0007 */
[----:B------:R-:W-:Y:S02]  /*49850*/  IMAD.MOV.U32 R65, RZ, RZ, R66 ;  /* 0x000000ffff417224 */ /* 0x000fe400078e0042 */
[----:B------:R-:W-:Y:S02]  /*49860*/  IMAD.MOV.U32 R7, RZ, RZ, R4 ;  /* 0x000000ffff077224 */ /* 0x000fe400078e0004 */
.L_x_65158:
[----:B------:R-:W-:Y:S05]  /*49870*/  BSYNC B1 ;  /* 0x0000000000017941 */ /* 0x000fea0003800000 */
.L_x_65156:
        /* <DEDUP_REMOVED lines=9> */
.L_x_65160:
[----:B------:R-:W-:Y:S02]  /*49910*/  IMAD.MOV.U32 R67, RZ, RZ, R62 ;  /* 0x000000ffff437224 */ /* 0x000fe400078e003e */
[----:B------:R-:W-:Y:S02]  /*49920*/  IMAD.MOV.U32 R5, RZ, RZ, R6 ;  /* 0x000000ffff057224 */ /* 0x000fe400078e0006 */
[----:B------:R-:W-:Y:S02]  /*49930*/  IMAD.MOV.U32 R62, RZ, RZ, R69 ;  /* 0x000000ffff3e7224 */ /* 0x000fe400078e0045 */
[----:B------:R-:W-:Y:S02]  /*49940*/  IMAD.MOV.U32 R6, RZ, RZ, R3 ;  /* 0x000000ffff067224 */ /* 0x000fe400078e0003 */
.L_x_65161:
[----:B------:R-:W-:Y:S05]  /*49950*/  BSYNC B1 ;  /* 0x0000000000017941 */ /* 0x000fea0003800000 */
.L_x_65159:
        /* <DEDUP_REMOVED lines=9> */
.L_x_65163:
[----:B------:R-:W-:Y:S02]  /*499f0*/  IMAD.MOV.U32 R64, RZ, RZ, R67 ;  /* 0x000000ffff407224 */ /* 0x000fe400078e0043 */
[----:B------:R-:W-:Y:S02]  /*49a00*/  IMAD.MOV.U32 R4, RZ, RZ, R5 ;  /* 0x000000ffff047224 */ /* 0x000fe400078e0005 */
[----:B------:R-:W-:Y:S02]  /*49a10*/  IMAD.MOV.U32 R67, RZ, RZ, R68 ;  /* 0x000000ffff437224 */ /* 0x000fe400078e0044 */
[----:B------:R-:W-:Y:S02]  /*49a20*/  IMAD.MOV.U32 R5, RZ, RZ, R2 ;  /* 0x000000ffff057224 */ /* 0x000fe400078e0002 */
.L_x_65164:
[----:B------:R-:W-:Y:S05]  /*49a30*/  BSYNC B1 ;  /* 0x0000000000017941 */ /* 0x000fea0003800000 */
.L_x_65162:
        /* <DEDUP_REMOVED lines=9> */
.L_x_65166:
[----:B------:R-:W-:Y:S01]  /*49ad0*/  MOV R69, R64 ;  /* 0x0000004000457202 */ /* 0x000fe20000000f00 */
[----:B------:R-:W-:Y:S02]  /*49ae0*/  IMAD.MOV.U32 R3, RZ, RZ, R4 ;  /* 0x000000ffff037224 */ /* 0x000fe400078e0004 */
[----:B------:R-:W-:Y:S02]  /*49af0*/  IMAD.MOV.U32 R64, RZ, RZ, R71 ;  /* 0x000000ffff407224 */ /* 0x000fe400078e0047 */
[----:B------:R-:W-:Y:S02]  /*49b00*/  IMAD.MOV.U32 R4, RZ, RZ, R17 ;  /* 0x000000ffff047224 */ /* 0x000fe400078e0011 */
.L_x_65167:
[----:B------:R-:W-:Y:S05]  /*49b10*/  BSYNC B1 ;  /* 0x0000000000017941 */ /* 0x000fea0003800000 */
.L_x_65165:
        /* <DEDUP_REMOVED lines=9> */
.L_x_65169:
[----:B------:R-:W-:Y:S01]  /*49bb0*/  IMAD.MOV.U32 R17, RZ, RZ, R69 ;  /* 0x000000ffff117224 */ /* 0x000fe200078e0045 */
[----:B------:R-:W-:Y:S01]  /*49bc0*/  MOV R2, R3 ;  /* 0x0000000300027202 */ /* 0x000fe20000000f00 */
[----:B------:R-:W-:Y:S02]  /*49bd0*/  IMAD.MOV.U32 R69, RZ, RZ, R70 ;  /* 0x000000ffff457224 */ /* 0x000fe400078e0046 */
[----:B------:R-:W-:Y:S02]  /*49be0*/  IMAD.MOV.U32 R3, RZ, RZ, R16 ;  /* 0x000000ffff037224 */ /* 0x000fe400078e0010 */
.L_x_65170:
[----:B------:R-:W-:Y:S05]  /*49bf0*/  BSYNC B1 ;  /* 0x0000000000017941 */ /* 0x000fea0003800000 */
.L_x_65168:
        /* <DEDUP_REMOVED lines=16> */
.L_x_65172:
[----:B------:R-:W-:Y:S01]  /*49d00*/  MOV R66, R57 ;  /* 0x0000003900427202 */ /* 0x000fe20000000f00 */
[----:B------:R-:W-:Y:S02]  /*49d10*/  IMAD.MOV.U32 R16, RZ, RZ, R15 ;  /* 0x000000ffff107224 */ /* 0x000fe400078e000f */
[----:B------:R-:W-:Y:S02]  /*49d20*/  IMAD.MOV.U32 R57, RZ, RZ, R50 ;  /* 0x000000ffff397224 */ /* 0x000fe400078e0032 */
[----:B------:R-:W-:Y:S02]  /*49d30*/  IMAD.MOV.U32 R15, RZ, RZ, R48 ;  /* 0x000000ffff0f7224 */ /* 0x000fe400078e0030 */
.L_x_65173:
[----:B------:R-:W-:Y:S05]  /*49d40*/  BSYNC B1 ;  /* 0x0000000000017941 */ /* 0x000fea0003800000 */
.L_x_65171:
        /* <DEDUP_REMOVED lines=9> */
.L_x_65175:
[----:B------:R-:W-:Y:S01]  /*49de0*/  IMAD.MOV.U32 R55, RZ, RZ, R66 ;  /* 0x000000ffff377224 */ /* 0x000fe200078e0042 */
[----:B------:R-:W-:Y:S01]  /*49df0*/  MOV R51, R16 ;  /* 0x0000001000337202 */ /* 0x000fe20000000f00 */
[----:B------:R-:W-:Y:S02]  /*49e00*/  IMAD.MOV.U32 R66, RZ, RZ, R75 ;  /* 0x000000ffff427224 */ /* 0x000fe400078e004b */
[----:B------:R-:W-:Y:S02]  /*49e10*/  IMAD.MOV.U32 R16, RZ, RZ, R49 ;  /* 0x000000ffff107224 */ /* 0x000fe400078e0031 */
.L_x_65176:
[----:B------:R-:W-:Y:S05]  /*49e20*/  BSYNC B1 ;  /* 0x0000000000017941 */ /* 0x000fea0003800000 */
.L_x_65174:
        /* <DEDUP_REMOVED lines=9> */
.L_x_65178:
[----:B------:R-:W-:Y:S01]  /*49ec0*/  IMAD.MOV.U32 R50, RZ, RZ, R55 ;  /* 0x000000ffff327224 */ /* 0x000fe200078e0037 */
[----:B------:R-:W-:Y:S01]  /*49ed0*/  MOV R55, R54 ;  /* 0x0000003600377202 */ /* 0x000fe20000000f00 */
[----:B------:R-:W-:Y:S02]  /*49ee0*/  IMAD.MOV.U32 R48, RZ, RZ, R51 ;  /* 0x000000ffff307224 */ /* 0x000fe400078e0033 */
[----:B------:R-:W-:Y:S02]  /*49ef0*/  IMAD.MOV.U32 R51, RZ, RZ, R14 ;  /* 0x000000ffff337224 */ /* 0x000fe400078e000e */
.L_x_65179:
[----:B------:R-:W-:Y:S05]  /*49f00*/  BSYNC B1 ;  /* 0x0000000000017941 */ /* 0x000fea0003800000 */
.L_x_65177:
        /* <DEDUP_REMOVED lines=9> */
.L_x_65181:
[----:B------:R-:W-:Y:S02]  /*49fa0*/  IMAD.MOV.U32 R71, RZ, RZ, R50 ;  /* 0x000000ffff477224 */ /* 0x000fe400078e0032 */
[----:B------:R-:W-:Y:S01]  /*49fb0*/  IMAD.MOV.U32 R49, RZ, RZ, R48 ;  /* 0x000000ffff317224 */ /* 0x000fe200078e0030 */
[----:B------:R-:W-:Y:S01]  /*49fc0*/  MOV R48, R13 ;  /* 0x0000000d00307202 */ /* 0x000fe20000000f00 */
[----:B------:R-:W-:Y:S02]  /*49fd0*/  IMAD.MOV.U32 R50, RZ, RZ, R59 ;  /* 0x000000ffff327224 */ /* 0x000fe400078e003b */
.L_x_65182:
[----:B------:R-:W-:Y:S05]  /*49fe0*/  BSYNC B1 ;  /* 0x0000000000017941 */ /* 0x000fea0003800000 */
.L_x_65180:
        /* <DEDUP_REMOVED lines=9> */
.L_x_65184:
[----:B------:R-:W-:Y:S02]  /*4a080*/  IMAD.MOV.U32 R54, RZ, RZ, R71 ;  /* 0x000000ffff367224 */ /* 0x000fe400078e0047 */
[----:B------:R-:W-:Y:S02]  /*4a090*/  IMAD.MOV.U32 R14, RZ, RZ, R49 ;  /* 0x000000ffff0e7224 */ /* 0x000fe400078e0031 */
[----:B------:R-:W-:Y:S02]  /*4a0a0*/  IMAD.MOV.U32 R71, RZ, RZ, R56 ;  /* 0x000000ffff477224 */ /* 0x000fe400078e0038 */
[----:B------:R-:W-:Y:S02]  /*4a0b0*/  IMAD.MOV.U32 R49, RZ, RZ, R12 ;  /* 0x000000ffff317224 */ /* 0x000fe400078e000c */
.L_x_65185:
[----:B------:R-:W-:Y:S05]  /*4a0c0*/  BSYNC B1 ;  /* 0x0000000000017941 */ /* 0x000fea0003800000 */
.L_x_65183:
        /* <DEDUP_REMOVED lines=9> */
.L_x_65187:
[----:B------:R-:W-:Y:S02]  /*4a160*/  IMAD.MOV.U32 R59, RZ, RZ, R54 ;  /* 0x000000ffff3b7224 */ /* 0x000fe400078e0036 */
[----:B------:R-:W-:Y:S02]  /*4a170*/  IMAD.MOV.U32 R13, RZ, RZ, R14 ;  /* 0x000000ffff0d7224 */ /* 0x000fe400078e000e */
[----:B------:R-:W-:Y:S02]  /*4a180*/  IMAD.MOV.U32 R54, RZ, RZ, R61 ;  /* 0x000000ffff367224 */ /* 0x000fe400078e003d */
[----:B------:R-:W-:Y:S02]  /*4a190*/  IMAD.MOV.U32 R14, RZ, RZ, R11 ;  /* 0x000000ffff0e7224 */ /* 0x000fe400078e000b */
.L_x_65188:
[----:B------:R-:W-:Y:S05]  /*4a1a0*/  BSYNC B1 ;  /* 0x0000000000017941 */ /* 0x000fea0003800000 */
.L_x_65186:
        /* <DEDUP_REMOVED lines=9> */
.L_x_65190:
[----:B------:R-:W-:Y:S02]  /*4a240*/  IMAD.MOV.U32 R56, RZ, RZ, R59 ;  /* 0x000000ffff387224 */ /* 0x000fe400078e003b */
[----:B------:R-:W-:Y:S02]  /*4a250*/  IMAD.MOV.U32 R12, RZ, RZ, R13 ;  /* 0x000000ffff0c7224 */ /* 0x000fe400078e000d */
[----:B------:R-:W-:Y:S02]  /*4a260*/  IMAD.MOV.U32 R59, RZ, RZ, R58 ;  /* 0x000000ffff3b7224 */ /* 0x000fe400078e003a */
[----:B------:R-:W-:Y:S02]  /*4a270*/  IMAD.MOV.U32 R13, RZ, RZ, R10 ;  /* 0x000000ffff0d7224 */ /* 0x000fe400078e000a */
.L_x_65191:
[----:B------:R-:W-:Y:S05]  /*4a280*/  BSYNC B1 ;  /* 0x0000000000017941 */ /* 0x000fea0003800000 */
.L_x_65189:
        /* <DEDUP_REMOVED lines=9> */
.L_x_65193:
[----:B------:R-:W-:Y:S01]  /*4a320*/  MOV R61, R56 ;  /* 0x00000038003d7202 */ /* 0x000fe20000000f00 */
[----:B------:R-:W-:Y:S02]  /*4a330*/  IMAD.MOV.U32 R11, RZ, RZ, R12 ;  /* 0x000000ffff0b7224 */ /* 0x000fe400078e000c */
[----:B------:R-:W-:Y:S02]  /*4a340*/  IMAD.MOV.U32 R56, RZ, RZ, R63 ;  /* 0x000000ffff387224 */ /* 0x000fe400078e003f */
[----:B------:R-:W-:Y:S02]  /*4a350*/  IMAD.MOV.U32 R12, RZ, RZ, R9 ;  /* 0x000000ffff0c7224 */ /* 0x000fe400078e0009 */
.L_x_65194:
[----:B------:R-:W-:Y:S05]  /*4a360*/  BSYNC B1 ;  /* 0x0000000000017941 */ /* 0x000fea0003800000 */
.L_x_65192:
        /* <DEDUP_REMOVED lines=9> */
.L_x_65196:
[----:B------:R-:W-:Y:S01]  /*4a400*/  IMAD.MOV.U32 R58, RZ, RZ, R61 ;  /* 0x000000ffff3a7224 */ /* 0x000fe200078e003d */
[----:B------:R-:W-:Y:S01]  /*4a410*/  MOV R10, R11 ;  /* 0x0000000b000a7202 */ /* 0x000fe20000000f00 */
[----:B------:R-:W-:Y:S02]  /*4a420*/  IMAD.MOV.U32 R61, RZ, RZ, R60 ;  /* 0x000000ffff3d7224 */ /* 0x000fe400078e003c */
[----:B------:R-:W-:Y:S02]  /*4a430*/  IMAD.MOV.U32 R11, RZ, RZ, R8 ;  /* 0x000000ffff0b7224 */ /* 0x000fe400078e0008 */
.L_x_65197:
[----:B------:R-:W-:Y:S05]  /*4a440*/  BSYNC B1 ;  /* 0x0000000000017941 */ /* 0x000fea0003800000 */
.L_x_65195:
        /* <DEDUP_REMOVED lines=9> */
.L_x_65199:
[----:B------:R-:W-:Y:S01]  /*4a4e0*/  IMAD.MOV.U32 R63, RZ, RZ, R58 ;  /* 0x000000ffff3f7224 */ /* 0x000fe200078e003a */
[----:B------:R-:W-:Y:S01]  /*4a4f0*/  MOV R58, R65 ;  /* 0x00000041003a7202 */ /* 0x000fe20000000f00 */
[----:B------:R-:W-:Y:S02]  /*4a500*/  IMAD.MOV.U32 R9, RZ, RZ, R10 ;  /* 0x000000ffff097224 */ /* 0x000fe400078e000a */
[----:B------:R-:W-:Y:S02]  /*4a510*/  IMAD.MOV.U32 R10, RZ, RZ, R7 ;  /* 0x000000ffff0a7224 */ /* 0x000fe400078e0007 */
.L_x_65200:
[----:B------:R-:W-:Y:S05]  /*4a520*/  BSYNC B1 ;  /* 0x0000000000017941 */ /* 0x000fea0003800000 */
.L_x_65198:
        /* <DEDUP_REMOVED lines=9> */
.L_x_65202:
[----:B------:R-:W-:Y:S02]  /*4a5c0*/  IMAD.MOV.U32 R60, RZ, RZ, R63 ;  /* 0x000000ffff3c7224 */ /* 0x000fe400078e003f */
[----:B------:R-:W-:Y:S01]  /*4a5d0*/  IMAD.MOV.U32 R8, RZ, RZ, R9 ;  /* 0x000000ffff087224 */ /* 0x000fe200078e0009 */
[----:B------:R-:W-:Y:S01]  /*4a5e0*/  MOV R9, R6 ;  /* 0x0000000600097202 */ /* 0x000fe20000000f00 */
[----:B------:R-:W-:Y:S02]  /*4a5f0*/  IMAD.MOV.U32 R63, RZ, RZ, R62 ;  /* 0x000000ffff3f7224 */ /* 0x000fe400078e003e */
.L_x_65203:
[----:B------:R-:W-:Y:S05]  /*4a600*/  BSYNC B1 ;  /* 0x0000000000017941 */ /* 0x000fea0003800000 */
.L_x_65201:
        /* <DEDUP_REMOVED lines=9> */
.L_x_65205:
[----:B------:R-:W-:Y:S02]  /*4a6a0*/  IMAD.MOV.U32 R65, RZ, RZ, R60 ;  /* 0x000000ffff417224 */ /* 0x000fe400078e003c */
[----:B------:R-:W-:Y:S02]  /*4a6b0*/  IMAD.MOV.U32 R7, RZ, RZ, R8 ;  /* 0x000000ffff077224 */ /* 0x000fe400078e0008 */
[----:B------:R-:W-:Y:S02]  /*4a6c0*/  IMAD.MOV.U32 R60, RZ, RZ, R67 ;  /* 0x000000ffff3c7224 */ /* 0x000fe400078e0043 */
[----:B------:R-:W-:Y:S02]  /*4a6d0*/  IMAD.MOV.U32 R8, RZ, RZ, R5 ;  /* 0x000000ffff087224 */ /* 0x000fe400078e0005 */
.L_x_65206:
[----:B------:R-:W-:Y:S05]  /*4a6e0*/  BSYNC B1 ;  /* 0x0000000000017941 */ /* 0x000fea0003800000 */
.L_x_65204:
        /* <DEDUP_REMOVED lines=9> */
.L_x_65208:
[----:B------:R-:W-:Y:S02]  /*4a780*/  IMAD.MOV.U32 R62, RZ, RZ, R65 ;  /* 0x000000ffff3e7224 */ /* 0x000fe400078e0041 */
[----:B------:R-:W-:Y:S02]  /*4a790*/  IMAD.MOV.U32 R6, RZ, RZ, R7 ;  /* 0x000000ffff067224 */ /* 0x000fe400078e0007 */
[----:B------:R-:W-:Y:S02]  /*4a7a0*/  IMAD.MOV.U32 R65, RZ, RZ, R64 ;  /* 0x000000ffff417224 */ /* 0x000fe400078e0040 */
[----:B------:R-:W-:Y:S02]  /*4a7b0*/  IMAD.MOV.U32 R7, RZ, RZ, R4 ;  /* 0x000000ffff077224 */ /* 0x000fe400078e0004 */
.L_x_65209:
[----:B------:R-:W-:Y:S05]  /*4a7c0*/  BSYNC B1 ;  /* 0x0000000000017941 */ /* 0x000fea0003800000 */
.L_x_65207:
        /* <DEDUP_REMOVED lines=9> */
.L_x_65211:
[----:B------:R-:W-:Y:S02]  /*4a860*/  IMAD.MOV.U32 R4, RZ, RZ, R62 ;  /* 0x000000ffff047224 */ /* 0x000fe400078e003e */
[----:B------:R-:W-:Y:S02]  /*4a870*/  IMAD.MOV.U32 R5, RZ, RZ, R6 ;  /* 0x000000ffff057224 */ /* 0x000fe400078e0006 */
[----:B------:R-:W-:Y:S02]  /*4a880*/  IMAD.MOV.U32 R62, RZ, RZ, R69 ;  /* 0x000000ffff3e7224 */ /* 0x000fe400078e0045 */
[----:B------:R-:W-:Y:S02]  /*4a890*/  IMAD.MOV.U32 R6, RZ, RZ, R3 ;  /* 0x000000ffff067224 */ /* 0x000fe400078e0003 */
.L_x_65212:
[----:B------:R-:W-:Y:S05]  /*4a8a0*/  BSYNC B1 ;  /* 0x0000000000017941 */ /* 0x000fea0003800000 */
.L_x_65210:
        /* <DEDUP_REMOVED lines=9> */
.L_x_65214:
[----:B------:R-:W-:Y:S01]  /*4a940*/  MOV R64, R4 ;  /* 0x0000000400407202 */ /* 0x000fe20000000f00 */
[----:B------:R-:W-:Y:S02]  /*4a950*/  IMAD.MOV.U32 R3, RZ, RZ, R5 ;  /* 0x000000ffff037224 */ /* 0x000fe400078e0005 */
[----:B------:R-:W-:Y:S02]  /*4a960*/  IMAD.MOV.U32 R4, RZ, RZ, R17 ;  /* 0x000000ffff047224 */ /* 0x000fe400078e0011 */
[----:B------:R-:W-:Y:S02]  /*4a970*/  IMAD.MOV.U32 R5, RZ, RZ, R2 ;  /* 0x000000ffff057224 */ /* 0x000fe400078e0002 */
.L_x_65215:
[----:B------:R-:W-:Y:S05]  /*4a980*/  BSYNC B1 ;  /* 0x0000000000017941 */ /* 0x000fea0003800000 */
.L_x_65213:
        /* <DEDUP_REMOVED lines=16> */
.L_x_65217:
[----:B------:R-:W-:Y:S02]  /*4aa90*/  IMAD.MOV.U32 R32, RZ, RZ, R57 ;  /* 0x000000ffff207224 */ /* 0x000fe400078e0039 */
[----:B------:R-:W-:Y:S02]  /*4aaa0*/  IMAD.MOV.U32 R2, RZ, RZ, R15 ;  /* 0x000000ffff027224 */ /* 0x000fe400078e000f */
[----:B------:R-:W-:Y:S02]  /*4aab0*/  IMAD.MOV.U32 R57, RZ, RZ, R66 ;  /* 0x000000ffff397224 */ /* 0x000fe400078e0042 */
[----:B------:R-:W-:Y:S02]  /*4aac0*/  IMAD.MOV.U32 R15, RZ, RZ, R16 ;  /* 0x000000ffff0f7224 */ /* 0x000fe400078e0010 */
.L_x_65218:
[----:B------:R-:W-:Y:S05]  /*4aad0*/  BSYNC B1 ;  /* 0x0000000000017941 */ /* 0x000fea0003800000 */
.L_x_65216:
        /* <DEDUP_REMOVED lines=9> */
.L_x_65220:
[----:B------:R-:W-:Y:S01]  /*4ab70*/  MOV R67, R32 ;  /* 0x0000002000437202 */ /* 0x000fe20000000f00 */
[----:B------:R-:W-:Y:S02]  /*4ab80*/  IMAD.MOV.U32 R17, RZ, RZ, R2 ;  /* 0x000000ffff117224 */ /* 0x000fe400078e0002 */
[----:B------:R-:W-:Y:S02]  /*4ab90*/  IMAD.MOV.U32 R32, RZ, RZ, R55 ;  /* 0x000000ffff207224 */ /* 0x000fe400078e0037 */
[----:B------:R-:W-:Y:S02]  /*4aba0*/  IMAD.MOV.U32 R2, RZ, RZ, R51 ;  /* 0x000000ffff027224 */ /* 0x000fe400078e0033 */
.L_x_65221:
[----:B------:R-:W-:Y:S05]  /*4abb0*/  BSYNC B1 ;  /* 0x0000000000017941 */ /* 0x000fea0003800000 */
.L_x_65219:
        /* <DEDUP_REMOVED lines=9> */
.L_x_65223:
[----:B------:R-:W-:Y:S01]  /*4ac50*/  IMAD.MOV.U32 R44, RZ, RZ, R67 ;  /* 0x000000ffff2c7224 */ /* 0x000fe200078e0043 */
[----:B------:R-:W-:Y:S01]  /*4ac60*/  MOV R16, R17 ;  /* 0x0000001100107202 */ /* 0x000fe20000000f00 */
[----:B------:R-:W-:Y:S02]  /*4ac70*/  IMAD.MOV.U32 R67, RZ, RZ, R50 ;  /* 0x000000ffff437224 */ /* 0x000fe400078e0032 */
[----:B------:R-:W-:Y:S02]  /*4ac80*/  IMAD.MOV.U32 R17, RZ, RZ, R48 ;  /* 0x000000ffff117224 */ /* 0x000fe400078e0030 */
.L_x_65224:
[----:B------:R-:W-:Y:S05]  /*4ac90*/  BSYNC B1 ;  /* 0x0000000000017941 */ /* 0x000fea0003800000 */
.L_x_65222:
        /* <DEDUP_REMOVED lines=9> */
.L_x_65226:
[----:B------:R-:W-:Y:S01]  /*4ad30*/  IMAD.MOV.U32 R55, RZ, RZ, R44 ;  /* 0x000000ffff377224 */ /* 0x000fe200078e002c */
[----:B------:R-:W-:Y:S01]  /*4ad40*/  MOV R44, R71 ;  /* 0x00000047002c7202 */ /* 0x000fe20000000f00 */
[----:B------:R-:W-:Y:S02]  /*4ad50*/  IMAD.MOV.U32 R51, RZ, RZ, R16 ;  /* 0x000000ffff337224 */ /* 0x000fe400078e0010 */
[----:B------:R-:W-:Y:S02]  /*4ad60*/  IMAD.MOV.U32 R16, RZ, RZ, R49 ;  /* 0x000000ffff107224 */ /* 0x000fe400078e0031 */
.L_x_65227:
[----:B------:R-:W-:Y:S05]  /*4ad70*/  BSYNC B1 ;  /* 0x0000000000017941 */ /* 0x000fea0003800000 */
.L_x_65225:
        /* <DEDUP_REMOVED lines=9> */
.L_x_65229:
[----:B------:R-:W-:Y:S02]  /*4ae10*/  IMAD.MOV.U32 R50, RZ, RZ, R55 ;  /* 0x000000ffff327224 */ /* 0x000fe400078e0037 */
[----:B------:R-:W-:Y:S01]  /*4ae20*/  IMAD.MOV.U32 R48, RZ, RZ, R51 ;  /* 0x000000ffff307224 */ /* 0x000fe200078e0033 */
[----:B------:R-:W-:Y:S01]  /*4ae30*/  MOV R51, R14 ;  /* 0x0000000e00337202 */ /* 0x000fe20000000f00 */
[----:B------:R-:W-:Y:S02]  /*4ae40*/  IMAD.MOV.U32 R55, RZ, RZ, R54 ;  /* 0x000000ffff377224 */ /* 0x000fe400078e0036 */
.L_x_65230:
[----:B------:R-:W-:Y:S05]  /*4ae50*/  BSYNC B1 ;  /* 0x0000000000017941 */ /* 0x000fea0003800000 */
.L_x_65228:
        /* <DEDUP_REMOVED lines=9> */
.L_x_65232:
[----:B------:R-:W-:Y:S02]  /*4aef0*/  IMAD.MOV.U32 R69, RZ, RZ, R50 ;  /* 0x000000ffff457224 */ /* 0x000fe400078e0032 */
[----:B------:R-:W-:Y:S02]  /*4af00*/  IMAD.MOV.U32 R49, RZ, RZ, R48 ;  /* 0x000000ffff317224 */ /* 0x000fe400078e0030 */
[----:B------:R-:W-:Y:S02]  /*4af10*/  IMAD.MOV.U32 R50, RZ, RZ, R59 ;  /* 0x000000ffff327224 */ /* 0x000fe400078e003b */
[----:B------:R-:W-:Y:S02]  /*4af20*/  IMAD.MOV.U32 R48, RZ, RZ, R13 ;  /* 0x000000ffff307224 */ /* 0x000fe400078e000d */
.L_x_65233:
[----:B------:R-:W-:Y:S05]  /*4af30*/  BSYNC B1 ;  /* 0x0000000000017941 */ /* 0x000fea0003800000 */
.L_x_65231:
        /* <DEDUP_REMOVED lines=9> */
.L_x_65235:
[----:B------:R-:W-:Y:S02]  /*4afd0*/  IMAD.MOV.U32 R54, RZ, RZ, R69 ;  /* 0x000000ffff367224 */ /* 0x000fe400078e0045 */
[----:B------:R-:W-:Y:S02]  /*4afe0*/  IMAD.MOV.U32 R14, RZ, RZ, R49 ;  /* 0x000000ffff0e7224 */ /* 0x000fe400078e0031 */
[----:B------:R-:W-:Y:S02]  /*4aff0*/  IMAD.MOV.U32 R69, RZ, RZ, R56 ;  /* 0x000000ffff457224 */ /* 0x000fe400078e0038 */
[----:B------:R-:W-:Y:S02]  /*4b000*/  IMAD.MOV.U32 R49, RZ, RZ, R12 ;  /* 0x000000ffff317224 */ /* 0x000fe400078e000c */
.L_x_65236:
[----:B------:R-:W-:Y:S05]  /*4b010*/  BSYNC B1 ;  /* 0x0000000000017941 */ /* 0x000fea0003800000 */
.L_x_65234:
        /* <DEDUP_REMOVED lines=9> */
.L_x_65238:
[----:B------:R-:W-:Y:S02]  /*4b0b0*/  IMAD.MOV.U32 R59, RZ, RZ, R54 ;  /* 0x000000ffff3b7224 */ /* 0x000fe400078e0036 */
[----:B------:R-:W-:Y:S02]  /*4b0c0*/  IMAD.MOV.U32 R13, RZ, RZ, R14 ;  /* 0x000000ffff0d7224 */ /* 0x000fe400078e000e */
[----:B------:R-:W-:Y:S02]  /*4b0d0*/  IMAD.MOV.U32 R54, RZ, RZ, R61 ;  /* 0x000000ffff367224 */ /* 0x000fe400078e003d */
[----:B------:R-:W-:Y:S02]  /*4b0e0*/  IMAD.MOV.U32 R14, RZ, RZ, R11 ;  /* 0x000000ffff0e7224 */ /* 0x000fe400078e000b */
.L_x_65239:
[----:B------:R-:W-:Y:S05]  /*4b0f0*/  BSYNC B1 ;  /* 0x0000000000017941 */ /* 0x000fea0003800000 */
.L_x_65237:
        /* <DEDUP_REMOVED lines=9> */
.L_x_65241:
[----:B------:R-:W-:Y:S01]  /*4b190*/  MOV R56, R59 ;  /* 0x0000003b00387202 */ /* 0x000fe20000000f00 */
[----:B------:R-:W-:Y:S02]  /*4b1a0*/  IMAD.MOV.U32 R12, RZ, RZ, R13 ;  /* 0x000000ffff0c7224 */ /* 0x000fe400078e000d */
[----:B------:R-:W-:Y:S02]  /*4b1b0*/  IMAD.MOV.U32 R59, RZ, RZ, R58 ;  /* 0x000000ffff3b7224 */ /* 0x000fe400078e003a */
[----:B------:R-:W-:Y:S02]  /*4b1c0*/  IMAD.MOV.U32 R13, RZ, RZ, R10 ;  /* 0x000000ffff0d7224 */ /* 0x000fe400078e000a */
.L_x_65242:
[----:B------:R-:W-:Y:S05]  /*4b1d0*/  BSYNC B1 ;  /* 0x0000000000017941 */ /* 0x000fea0003800000 */
.L_x_65240:
        /* <DEDUP_REMOVED lines=9> */
.L_x_65244:
[----:B------:R-:W-:Y:S01]  /*4b270*/  IMAD.MOV.U32 R61, RZ, RZ, R56 ;  /* 0x000000ffff3d7224 */ /* 0x000fe200078e0038 */
[----:B------:R-:W-:Y:S01]  /*4b280*/  MOV R11, R12 ;  /* 0x0000000c000b7202 */ /* 0x000fe20000000f00 */
[----:B------:R-:W-:Y:S02]  /*4b290*/  IMAD.MOV.U32 R56, RZ, RZ, R63 ;  /* 0x000000ffff387224 */ /* 0x000fe400078e003f */
[----:B------:R-:W-:Y:S02]  /*4b2a0*/  IMAD.MOV.U32 R12, RZ, RZ, R9 ;  /* 0x000000ffff0c7224 */ /* 0x000fe400078e0009 */
.L_x_65245:
[----:B------:R-:W-:Y:S05]  /*4b2b0*/  BSYNC B1 ;  /* 0x0000000000017941 */ /* 0x000fea0003800000 */
.L_x_65243:
        /* <DEDUP_REMOVED lines=9> */
.L_x_65247:
[----:B------:R-:W-:Y:S01]  /*4b350*/  IMAD.MOV.U32 R58, RZ, RZ, R61 ;  /* 0x000000ffff3a7224 */ /* 0x000fe200078e003d */
[----:B------:R-:W-:Y:S01]  /*4b360*/  MOV R61, R60 ;  /* 0x0000003c003d7202 */ /* 0x000fe20000000f00 */
[----:B------:R-:W-:Y:S02]  /*4b370*/  IMAD.MOV.U32 R10, RZ, RZ, R11 ;  /* 0x000000ffff0a7224 */ /* 0x000fe400078e000b */
[----:B------:R-:W-:Y:S02]  /*4b380*/  IMAD.MOV.U32 R11, RZ, RZ, R8 ;  /* 0x000000ffff0b7224 */ /* 0x000fe400078e0008 */
.L_x_65248:
[----:B------:R-:W-:Y:S05]  /*4b390*/  BSYNC B1 ;  /* 0x0000000000017941 */ /* 0x000fea0003800000 */
.L_x_65246:
        /* <DEDUP_REMOVED lines=9> */
.L_x_65250:
[----:B------:R-:W-:Y:S02]  /*4b430*/  IMAD.MOV.U32 R63, RZ, RZ, R58 ;  /* 0x000000ffff3f7224 */ /* 0x000fe400078e003a */
[----:B------:R-:W-:Y:S01]  /*4b440*/  IMAD.MOV.U32 R9, RZ, RZ, R10 ;  /* 0x000000ffff097224 */ /* 0x000fe200078e000a */
[----:B------:R-:W-:Y:S01]  /*4b450*/  MOV R10, R7 ;  /* 0x00000007000a7202 */ /* 0x000fe20000000f00 */
[----:B------:R-:W-:Y:S02]  /*4b460*/  IMAD.MOV.U32 R58, RZ, RZ, R65 ;  /* 0x000000ffff3a7224 */ /* 0x000fe400078e0041 */
.L_x_65251:
[----:B------:R-:W-:Y:S05]  /*4b470*/  BSYNC B1 ;  /* 0x0000000000017941 */ /* 0x000fea0003800000 */
.L_x_65249:
        /* <DEDUP_REMOVED lines=9> */
.L_x_65253:
[----:B------:R-:W-:Y:S02]  /*4b510*/  IMAD.MOV.U32 R7, RZ, RZ, R63 ;  /* 0x000000ffff077224 */ /* 0x000fe400078e003f */
[----:B------:R-:W-:Y:S02]  /*4b520*/  IMAD.MOV.U32 R8, RZ, RZ, R9 ;  /* 0x000000ffff087224 */ /* 0x000fe400078e0009 */
[----:B------:R-:W-:Y:S02]  /*4b530*/  IMAD.MOV.U32 R63, RZ, RZ, R62 ;  /* 0x000000ffff3f7224 */ /* 0x000fe400078e003e */
[----:B------:R-:W-:Y:S02]  /*4b540*/  IMAD.MOV.U32 R9, RZ, RZ, R6 ;  /* 0x000000ffff097224 */ /* 0x000fe400078e0006 */
.L_x_65254:
[----:B------:R-:W-:Y:S05]  /*4b550*/  BSYNC B1 ;  /* 0x0000000000017941 */ /* 0x000fea0003800000 */
.L_x_65252:
        /* <DEDUP_REMOVED lines=9> */
.L_x_65256:
[----:B------:R-:W-:Y:S02]  /*4b5f0*/  IMAD.MOV.U32 R65, RZ, RZ, R7 ;  /* 0x000000ffff417224 */ /* 0x000fe400078e0007 */
[----:B------:R-:W-:Y:S02]  /*4b600*/  IMAD.MOV.U32 R6, RZ, RZ, R8 ;  /* 0x000000ffff067224 */ /* 0x000fe400078e0008 */
[----:B------:R-:W-:Y:S02]  /*4b610*/  IMAD.MOV.U32 R7, RZ, RZ, R4 ;  /* 0x000000ffff077224 */ /* 0x000fe400078e0004 */
[----:B------:R-:W-:Y:S02]  /*4b620*/  IMAD.MOV.U32 R8, RZ, RZ, R5 ;  /* 0x000000ffff087224 */ /* 0x000fe400078e0005 */
.L_x_65257:
[----:B------:R-:W-:Y:S05]  /*4b630*/  BSYNC B1 ;  /* 0x0000000000017941 */ /* 0x000fea0003800000 */
.L_x_65255:
        /* <DEDUP_REMOVED lines=9> */
.L_x_65259:
[----:B------:R-:W-:Y:S02]  /*4b6d0*/  IMAD.MOV.U32 R5, RZ, RZ, R65 ;  /* 0x000000ffff057224 */ /* 0x000fe400078e0041 */
[----:B------:R-:W-:Y:S02]  /*4b6e0*/  IMAD.MOV.U32 R4, RZ, RZ, R6 ;  /* 0x000000ffff047224 */ /* 0x000fe400078e0006 */
[----:B------:R-:W-:Y:S02]  /*4b6f0*/  IMAD.MOV.U32 R65, RZ, RZ, R64 ;  /* 0x000000ffff417224 */ /* 0x000fe400078e0040 */
[----:B------:R-:W-:Y:S02]  /*4b700*/  IMAD.MOV.U32 R6, RZ, RZ, R3 ;  /* 0x000000ffff067224 */ /* 0x000fe400078e0003 */
.L_x_65260:
[----:B------:R-:W-:Y:S05]  /*4b710*/  BSYNC B1 ;  /* 0x0000000000017941 */ /* 0x000fea0003800000 */
.L_x_65258:
        /* <DEDUP_REMOVED lines=16> */
.L_x_65262:
[----:B------:R-:W-:Y:S02]  /*4b820*/  IMAD.MOV.U32 R62, RZ, RZ, R57 ;  /* 0x000000ffff3e7224 */ /* 0x000fe400078e0039 */
[----:B------:R-:W-:Y:S02]  /*4b830*/  IMAD.MOV.U32 R60, RZ, RZ, R15 ;  /* 0x000000ffff3c7224 */ /* 0x000fe400078e000f */
[----:B------:R-:W-:Y:S02]  /*4b840*/  IMAD.MOV.U32 R57, RZ, RZ, R32 ;  /* 0x000000ffff397224 */ /* 0x000fe400078e0020 */
[----:B------:R-:W-:Y:S02]  /*4b850*/  IMAD.MOV.U32 R15, RZ, RZ, R2 ;  /* 0x000000ffff0f7224 */ /* 0x000fe400078e0002 */
.L_x_65263:
[----:B------:R-:W-:Y:S05]  /*4b860*/  BSYNC B1 ;  /* 0x0000000000017941 */ /* 0x000fea0003800000 */
.L_x_65261:
        /* <DEDUP_REMOVED lines=9> */
.L_x_65265:
[----:B------:R-:W-:Y:S02]  /*4b900*/  IMAD.MOV.U32 R33, RZ, RZ, R62 ;  /* 0x000000ffff217224 */ /* 0x000fe400078e003e */
[----:B------:R-:W-:Y:S02]  /*4b910*/  IMAD.MOV.U32 R3, RZ, RZ, R60 ;  /* 0x000000ffff037224 */ /* 0x000fe400078e003c */
[----:B------:R-:W-:Y:S02]  /*4b920*/  IMAD.MOV.U32 R62, RZ, RZ, R67 ;  /* 0x000000ffff3e7224 */ /* 0x000fe400078e0043 */
[----:B------:R-:W-:Y:S02]  /*4b930*/  IMAD.MOV.U32 R60, RZ, RZ, R17 ;  /* 0x000000ffff3c7224 */ /* 0x000fe400078e0011 */
.L_x_65266:
[----:B------:R-:W-:Y:S05]  /*4b940*/  BSYNC B1 ;  /* 0x0000000000017941 */ /* 0x000fea0003800000 */
.L_x_65264:
        /* <DEDUP_REMOVED lines=9> */
.L_x_65268:
[----:B------:R-:W-:Y:S01]  /*4b9e0*/  MOV R32, R33 ;  /* 0x0000002100207202 */ /* 0x000fe20000000f00 */
[----:B------:R-:W-:Y:S02]  /*4b9f0*/  IMAD.MOV.U32 R2, RZ, RZ, R3 ;  /* 0x000000ffff027224 */ /* 0x000fe400078e0003 */
[----:B------:R-:W-:Y:S02]  /*4ba00*/  IMAD.MOV.U32 R33, RZ, RZ, R44 ;  /* 0x000000ffff217224 */ /* 0x000fe400078e002c */
[----:B------:R-:W-:Y:S02]  /*4ba10*/  IMAD.MOV.U32 R3, RZ, RZ, R16 ;  /* 0x000000ffff037224 */ /* 0x000fe400078e0010 */
.L_x_65269:
[----:B------:R-:W-:Y:S05]  /*4ba20*/  BSYNC B1 ;  /* 0x0000000000017941 */ /* 0x000fea0003800000 */
.L_x_65267:
        /* <DEDUP_REMOVED lines=9> */
.L_x_65271:
[----:B------:R-:W-:Y:S01]  /*4bac0*/  IMAD.MOV.U32 R45, RZ, RZ, R32 ;  /* 0x000000ffff2d7224 */ /* 0x000fe200078e0020 */
[----:B------:R-:W-:Y:S01]  /*4bad0*/  MOV R17, R2 ;  /* 0x0000000200117202 */ /* 0x000fe20000000f00 */
[----:B------:R-:W-:Y:S02]  /*4bae0*/  IMAD.MOV.U32 R32, RZ, RZ, R55 ;  /* 0x000000ffff207224 */ /* 0x000fe400078e0037 */
[----:B------:R-:W-:Y:S02]  /*4baf0*/  IMAD.MOV.U32 R2, RZ, RZ, R51 ;  /* 0x000000ffff027224 */ /* 0x000fe400078e0033 */
.L_x_65272:
[----:B------:R-:W-:Y:S05]  /*4bb00*/  BSYNC B1 ;  /* 0x0000000000017941 */ /* 0x000fea0003800000 */
.L_x_65270:
        /* <DEDUP_REMOVED lines=9> */
.L_x_65274:
[----:B------:R-:W-:Y:S01]  /*4bba0*/  IMAD.MOV.U32 R44, RZ, RZ, R45 ;  /* 0x000000ffff2c7224 */ /* 0x000fe200078e002d */
[----:B------:R-:W-:Y:S01]  /*4bbb0*/  MOV R45, R50 ;  /* 0x00000032002d7202 */ /* 0x000fe20000000f00 */
[----:B------:R-:W-:Y:S02]  /*4bbc0*/  IMAD.MOV.U32 R16, RZ, RZ, R17 ;  /* 0x000000ffff107224 */ /* 0x000fe400078e0011 */
[----:B------:R-:W-:Y:S02]  /*4bbd0*/  IMAD.MOV.U32 R17, RZ, RZ, R48 ;  /* 0x000000ffff117224 */ /* 0x000fe400078e0030 */
.L_x_65275:
[----:B------:R-:W-:Y:S05]  /*4bbe0*/  BSYNC B1 ;  /* 0x0000000000017941 */ /* 0x000fea0003800000 */
.L_x_65273:
        /* <DEDUP_REMOVED lines=9> */
.L_x_65277:
[----:B------:R-:W-:Y:S02]  /*4bc80*/  IMAD.MOV.U32 R55, RZ, RZ, R44 ;  /* 0x000000ffff377224 */ /* 0x000fe400078e002c */
[----:B------:R-:W-:Y:S01]  /*4bc90*/  IMAD.MOV.U32 R51, RZ, RZ, R16 ;  /* 0x000000ffff337224 */ /* 0x000fe200078e0010 */
[----:B------:R-:W-:Y:S01]  /*4bca0*/  MOV R16, R49 ;  /* 0x0000003100107202 */ /* 0x000fe20000000f00 */
[----:B------:R-:W-:Y:S02]  /*4bcb0*/  IMAD.MOV.U32 R44, RZ, RZ, R69 ;  /* 0x000000ffff2c7224 */ /* 0x000fe400078e0045 */
.L_x_65278:
[----:B------:R-:W-:Y:S05]  /*4bcc0*/  BSYNC B1 ;  /* 0x0000000000017941 */ /* 0x000fea0003800000 */
.L_x_65276:
        /* <DEDUP_REMOVED lines=9> */
.L_x_65280:
[----:B------:R-:W-:Y:S02]  /*4bd60*/  IMAD.MOV.U32 R50, RZ, RZ, R55 ;  /* 0x000000ffff327224 */ /* 0x000fe400078e0037 */
[----:B------:R-:W-:Y:S02]  /*4bd70*/  IMAD.MOV.U32 R48, RZ, RZ, R51 ;  /* 0x000000ffff307224 */ /* 0x000fe400078e0033 */
[----:B------:R-:W-:Y:S02]  /*4bd80*/  IMAD.MOV.U32 R55, RZ, RZ, R54 ;  /* 0x000000ffff377224 */ /* 0x000fe400078e0036 */
[----:B------:R-:W-:Y:S02]  /*4bd90*/  IMAD.MOV.U32 R51, RZ, RZ, R14 ;  /* 0x000000ffff337224 */ /* 0x000fe400078e000e */
.L_x_65281:
[----:B------:R-:W-:Y:S05]  /*4bda0*/  BSYNC B1 ;  /* 0x0000000000017941 */ /* 0x000fea0003800000 */
.L_x_65279:
        /* <DEDUP_REMOVED lines=9> */
.L_x_65283:
[----:B------:R-:W-:Y:S02]  /*4be40*/  IMAD.MOV.U32 R67, RZ, RZ, R50 ;  /* 0x000000ffff437224 */ /* 0x000fe400078e0032 */
[----:B------:R-:W-:Y:S02]  /*4be50*/  IMAD.MOV.U32 R49, RZ, RZ, R48 ;  /* 0x000000ffff317224 */ /* 0x000fe400078e0030 */
[----:B------:R-:W-:Y:S02]  /*4be60*/  IMAD.MOV.U32 R50, RZ, RZ, R59 ;  /* 0x000000ffff327224 */ /* 0x000fe400078e003b */
[----:B------:R-:W-:Y:S02]  /*4be70*/  IMAD.MOV.U32 R48, RZ, RZ, R13 ;  /* 0x000000ffff307224 */ /* 0x000fe400078e000d */
.L_x_65284:
[----:B------:R-:W-:Y:S05]  /*4be80*/  BSYNC B1 ;  /* 0x0000000000017941 */ /* 0x000fea0003800000 */
.L_x_65282:
        /* <DEDUP_REMOVED lines=9> */
.L_x_65286:
[----:B------:R-:W-:Y:S02]  /*4bf20*/  IMAD.MOV.U32 R54, RZ, RZ, R67 ;  /* 0x000000ffff367224 */ /* 0x000fe400078e0043 */
[----:B------:R-:W-:Y:S02]  /*4bf30*/  IMAD.MOV.U32 R14, RZ, RZ, R49 ;  /* 0x000000ffff0e7224 */ /* 0x000fe400078e0031 */
[----:B------:R-:W-:Y:S02]  /*4bf40*/  IMAD.MOV.U32 R67, RZ, RZ, R56 ;  /* 0x000000ffff437224 */ /* 0x000fe400078e0038 */
[----:B------:R-:W-:Y:S02]  /*4bf50*/  IMAD.MOV.U32 R49, RZ, RZ, R12 ;  /* 0x000000ffff317224 */ /* 0x000fe400078e000c */
.L_x_65287:
[----:B------:R-:W-:Y:S05]  /*4bf60*/  BSYNC B1 ;  /* 0x0000000000017941 */ /* 0x000fea0003800000 */
.L_x_65285:
        /* <DEDUP_REMOVED lines=9> */
.L_x_65289:
[----:B------:R-:W-:Y:S01]  /*4c000*/  MOV R59, R54 ;  /* 0x00000036003b7202 */ /* 0x000fe20000000f00 */
[----:B------:R-:W-:Y:S02]  /*4c010*/  IMAD.MOV.U32 R13, RZ, RZ, R14 ;  /* 0x000000ffff0d7224 */ /* 0x000fe400078e000e */
[----:B------:R-:W-:Y:S02]  /*4c020*/  IMAD.MOV.U32 R54, RZ, RZ, R61 ;  /* 0x000000ffff367224 */ /* 0x000fe400078e003d */
[----:B------:R-:W-:Y:S02]  /*4c030*/  IMAD.MOV.U32 R14, RZ, RZ, R11 ;  /* 0x000000ffff0e7224 */ /* 0x000fe400078e000b */
.L_x_65290:
[----:B------:R-:W-:Y:S05]  /*4c040*/  BSYNC B1 ;  /* 0x0000000000017941 */ /* 0x000fea0003800000 */
.L_x_65288:
        /* <DEDUP_REMOVED lines=9> */
.L_x_65292:
[----:B------:R-:W-:Y:S01]  /*4c0e0*/  IMAD.MOV.U32 R56, RZ, RZ, R59 ;  /* 0x000000ffff387224 */ /* 0x000fe200078e003b */
[----:B------:R-:W-:Y:S01]  /*4c0f0*/  MOV R12, R13 ;  /* 0x0000000d000c7202 */ /* 0x000fe20000000f00 */
[----:B------:R-:W-:Y:S02]  /*4c100*/  IMAD.MOV.U32 R59, RZ, RZ, R58 ;  /* 0x000000ffff3b7224 */ /* 0x000fe400078e003a */
[----:B------:R-:W-:Y:S02]  /*4c110*/  IMAD.MOV.U32 R13, RZ, RZ, R10 ;  /* 0x000000ffff0d7224 */ /* 0x000fe400078e000a */
.L_x_65293:
[----:B------:R-:W-:Y:S05]  /*4c120*/  BSYNC B1 ;  /* 0x0000000000017941 */ /* 0x000fea0003800000 */
.L_x_65291:
        /* <DEDUP_REMOVED lines=9> */
.L_x_65295:
[----:B------:R-:W-:Y:S01]  /*4c1c0*/  IMAD.MOV.U32 R10, RZ, RZ, R56 ;  /* 0x000000ffff0a7224 */ /* 0x000fe200078e0038 */
[----:B------:R-:W-:Y:S01]  /*4c1d0*/  MOV R56, R63 ;  /* 0x0000003f00387202 */ /* 0x000fe20000000f00 */
[----:B------:R-:W-:Y:S02]  /*4c1e0*/  IMAD.MOV.U32 R11, RZ, RZ, R12 ;  /* 0x000000ffff0b7224 */ /* 0x000fe400078e000c */
[----:B------:R-:W-:Y:S02]  /*4c1f0*/  IMAD.MOV.U32 R12, RZ, RZ, R9 ;  /* 0x000000ffff0c7224 */ /* 0x000fe400078e0009 */
.L_x_65296:
[----:B------:R-:W-:Y:S05]  /*4c200*/  BSYNC B1 ;  /* 0x0000000000017941 */ /* 0x000fea0003800000 */
.L_x_65294:
        /* <DEDUP_REMOVED lines=9> */
.L_x_65298:
[----:B------:R-:W-:Y:S02]  /*4c2a0*/  IMAD.MOV.U32 R58, RZ, RZ, R10 ;  /* 0x000000ffff3a7224 */ /* 0x000fe400078e000a */
[----:B------:R-:W-:Y:S01]  /*4c2b0*/  IMAD.MOV.U32 R9, RZ, RZ, R11 ;  /* 0x000000ffff097224 */ /* 0x000fe200078e000b */
[----:B------:R-:W-:Y:S01]  /*4c2c0*/  MOV R11, R8 ;  /* 0x00000008000b7202 */ /* 0x000fe20000000f00 */
[----:B------:R-:W-:Y:S02]  /*4c2d0*/  IMAD.MOV.U32 R10, RZ, RZ, R7 ;  /* 0x000000ffff0a7224 */ /* 0x000fe400078e0007 */
.L_x_65299:
[----:B------:R-:W-:Y:S05]  /*4c2e0*/  BSYNC B1 ;  /* 0x0000000000017941 */ /* 0x000fea0003800000 */
.L_x_65297:
        /* <DEDUP_REMOVED lines=9> */
.L_x_65301:
[----:B------:R-:W-:Y:S02]  /*4c380*/  IMAD.MOV.U32 R8, RZ, RZ, R58 ;  /* 0x000000ffff087224 */ /* 0x000fe400078e003a */
[----:B------:R-:W-:Y:S02]  /*4c390*/  IMAD.MOV.U32 R7, RZ, RZ, R9 ;  /* 0x000000ffff077224 */ /* 0x000fe400078e0009 */
[----:B------:R-:W-:Y:S02]  /*4c3a0*/  IMAD.MOV.U32 R58, RZ, RZ, R65 ;  /* 0x000000ffff3a7224 */ /* 0x000fe400078e0041 */
[----:B------:R-:W-:Y:S02]  /*4c3b0*/  IMAD.MOV.U32 R9, RZ, RZ, R6 ;  /* 0x000000ffff097224 */ /* 0x000fe400078e0006 */
.L_x_65302:
[----:B------:R-:W-:Y:S05]  /*4c3c0*/  BSYNC B1 ;  /* 0x0000000000017941 */ /* 0x000fea0003800000 */
.L_x_65300:
        /* <DEDUP_REMOVED lines=9> */
.L_x_65304:
[----:B------:R-:W-:Y:S02]  /*4c460*/  IMAD.MOV.U32 R61, RZ, RZ, R8 ;  /* 0x000000ffff3d7224 */ /* 0x000fe400078e0008 */
[----:B------:R-:W-:Y:S02]  /*4c470*/  IMAD.MOV.U32 R6, RZ, RZ, R7 ;  /* 0x000000ffff067224 */ /* 0x000fe400078e0007 */
[----:B------:R-:W-:Y:S02]  /*4c480*/  IMAD.MOV.U32 R8, RZ, RZ, R5 ;  /* 0x000000ffff087224 */ /* 0x000fe400078e0005 */
[----:B------:R-:W-:Y:S02]  /*4c490*/  IMAD.MOV.U32 R7, RZ, RZ, R4 ;  /* 0x000000ffff077224 */ /* 0x000fe400078e0004 */
.L_x_65305:
[----:B------:R-:W-:Y:S05]  /*4c4a0*/  BSYNC B1 ;  /* 0x0000000000017941 */ /* 0x000fea0003800000 */
.L_x_65303:
        /* <DEDUP_REMOVED lines=16> */
.L_x_65307:
[----:B------:R-:W-:Y:S02]  /*4c5b0*/  IMAD.MOV.U32 R34, RZ, RZ, R57 ;  /* 0x000000ffff227224 */ /* 0x000fe400078e0039 */
[----:B------:R-:W-:Y:S02]  /*4c5c0*/  IMAD.MOV.U32 R4, RZ, RZ, R15 ;  /* 0x000000ffff047224 */ /* 0x000fe400078e000f */
[----:B------:R-:W-:Y:S02]  /*4c5d0*/  IMAD.MOV.U32 R57, RZ, RZ, R62 ;  /* 0x000000ffff397224 */ /* 0x000fe400078e003e */
[----:B------:R-:W-:Y:S02]  /*4c5e0*/  IMAD.MOV.U32 R15, RZ, RZ, R60 ;  /* 0x000000ffff0f7224 */ /* 0x000fe400078e003c */
.L_x_65308:
[----:B------:R-:W-:Y:S05]  /*4c5f0*/  BSYNC B1 ;  /* 0x0000000000017941 */ /* 0x000fea0003800000 */
.L_x_65306:
        /* <DEDUP_REMOVED lines=9> */
.L_x_65310:
[----:B------:R-:W-:Y:S02]  /*4c690*/  IMAD.MOV.U32 R63, RZ, RZ, R34 ;  /* 0x000000ffff3f7224 */ /* 0x000fe400078e0022 */
[----:B------:R-:W-:Y:S02]  /*4c6a0*/  IMAD.MOV.U32 R5, RZ, RZ, R4 ;  /* 0x000000ffff057224 */ /* 0x000fe400078e0004 */
[----:B------:R-:W-:Y:S02]  /*4c6b0*/  IMAD.MOV.U32 R34, RZ, RZ, R33 ;  /* 0x000000ffff227224 */ /* 0x000fe400078e0021 */
[----:B------:R-:W-:Y:S02]  /*4c6c0*/  IMAD.MOV.U32 R4, RZ, RZ, R3 ;  /* 0x000000ffff047224 */ /* 0x000fe400078e0003 */
.L_x_65311:
[----:B------:R-:W-:Y:S05]  /*4c6d0*/  BSYNC B1 ;  /* 0x0000000000017941 */ /* 0x000fea0003800000 */
.L_x_65309:
        /* <DEDUP_REMOVED lines=9> */
.L_x_65313:
[----:B------:R-:W-:Y:S02]  /*4c770*/  IMAD.MOV.U32 R60, RZ, RZ, R63 ;  /* 0x000000ffff3c7224 */ /* 0x000fe400078e003f */
[----:B------:R-:W-:Y:S02]  /*4c780*/  IMAD.MOV.U32 R46, RZ, RZ, R5 ;  /* 0x000000ffff2e7224 */ /* 0x000fe400078e0005 */
[----:B------:R-:W-:Y:S02]  /*4c790*/  IMAD.MOV.U32 R63, RZ, RZ, R32 ;  /* 0x000000ffff3f7224 */ /* 0x000fe400078e0020 */
[----:B------:R-:W-:Y:S02]  /*4c7a0*/  IMAD.MOV.U32 R5, RZ, RZ, R2 ;  /* 0x000000ffff057224 */ /* 0x000fe400078e0002 */
.L_x_65314:
[----:B------:R-:W-:Y:S05]  /*4c7b0*/  BSYNC B1 ;  /* 0x0000000000017941 */ /* 0x000fea0003800000 */
.L_x_65312:
        /* <DEDUP_REMOVED lines=9> */
.L_x_65316:
[----:B------:R-:W-:Y:S01]  /*4c850*/  MOV R33, R60 ;  /* 0x0000003c00217202 */ /* 0x000fe20000000f00 */
[----:B------:R-:W-:Y:S02]  /*4c860*/  IMAD.MOV.U32 R3, RZ, RZ, R46 ;  /* 0x000000ffff037224 */ /* 0x000fe400078e002e */
[----:B------:R-:W-:Y:S02]  /*4c870*/  IMAD.MOV.U32 R60, RZ, RZ, R45 ;  /* 0x000000ffff3c7224 */ /* 0x000fe400078e002d */
[----:B------:R-:W-:Y:S02]  /*4c880*/  IMAD.MOV.U32 R46, RZ, RZ, R17 ;  /* 0x000000ffff2e7224 */ /* 0x000fe400078e0011 */
.L_x_65317:
[----:B------:R-:W-:Y:S05]  /*4c890*/  BSYNC B1 ;  /* 0x0000000000017941 */ /* 0x000fea0003800000 */
.L_x_65315:
        /* <DEDUP_REMOVED lines=9> */
.L_x_65319:
[----:B------:R-:W-:Y:S01]  /*4c930*/  IMAD.MOV.U32 R32, RZ, RZ, R33 ;  /* 0x000000ffff207224 */ /* 0x000fe200078e0021 */
[----:B------:R-:W-:Y:S01]  /*4c940*/  MOV R2, R3 ;  /* 0x0000000300027202 */ /* 0x000fe20000000f00 */
[----:B------:R-:W-:Y:S02]  /*4c950*/  IMAD.MOV.U32 R33, RZ, RZ, R44 ;  /* 0x000000ffff217224 */ /* 0x000fe400078e002c */
[----:B------:R-:W-:Y:S02]  /*4c960*/  IMAD.MOV.U32 R3, RZ, RZ, R16 ;  /* 0x000000ffff037224 */ /* 0x000fe400078e0010 */
.L_x_65320:
[----:B------:R-:W-:Y:S05]  /*4c970*/  BSYNC B1 ;  /* 0x0000000000017941 */ /* 0x000fea0003800000 */
.L_x_65318:
        /* <DEDUP_REMOVED lines=9> */
.L_x_65322:
[----:B------:R-:W-:Y:S01]  /*4ca10*/  IMAD.MOV.U32 R45, RZ, RZ, R32 ;  /* 0x000000ffff2d7224 */ /* 0x000fe200078e0020 */
[----:B------:R-:W-:Y:S01]  /*4ca20*/  MOV R32, R55 ;  /* 0x0000003700207202 */ /* 0x000fe20000000f00 */
[----:B------:R-:W-:Y:S02]  /*4ca30*/  IMAD.MOV.U32 R17, RZ, RZ, R2 ;  /* 0x000000ffff117224 */ /* 0x000fe400078e0002 */
[----:B------:R-:W-:Y:S02]  /*4ca40*/  IMAD.MOV.U32 R2, RZ, RZ, R51 ;  /* 0x000000ffff027224 */ /* 0x000fe400078e0033 */
.L_x_65323:
[----:B------:R-:W-:Y:S05]  /*4ca50*/  BSYNC B1 ;  /* 0x0000000000017941 */ /* 0x000fea0003800000 */
.L_x_65321:
        /* <DEDUP_REMOVED lines=9> */
.L_x_65325:
[----:B------:R-:W-:Y:S02]  /*4caf0*/  IMAD.MOV.U32 R44, RZ, RZ, R45 ;  /* 0x000000ffff2c7224 */ /* 0x000fe400078e002d */
[----:B------:R-:W-:Y:S01]  /*4cb00*/  IMAD.MOV.U32 R16, RZ, RZ, R17 ;  /* 0x000000ffff107224 */ /* 0x000fe200078e0011 */
[----:B------:R-:W-:Y:S01]  /*4cb10*/  MOV R17, R48 ;  /* 0x0000003000117202 */ /* 0x000fe20000000f00 */
[----:B------:R-:W-:Y:S02]  /*4cb20*/  IMAD.MOV.U32 R45, RZ, RZ, R50 ;  /* 0x000000ffff2d7224 */ /* 0x000fe400078e0032 */
.L_x_65326:
[----:B------:R-:W-:Y:S05]  /*4cb30*/  BSYNC B1 ;  /* 0x0000000000017941 */ /* 0x000fea0003800000 */
.L_x_65324:
        /* <DEDUP_REMOVED lines=9> */
.L_x_65328:
[----:B------:R-:W-:Y:S02]  /*4cbd0*/  IMAD.MOV.U32 R55, RZ, RZ, R44 ;  /* 0x000000ffff377224 */ /* 0x000fe400078e002c */
[----:B------:R-:W-:Y:S02]  /*4cbe0*/  IMAD.MOV.U32 R51, RZ, RZ, R16 ;  /* 0x000000ffff337224 */ /* 0x000fe400078e0010 */
[----:B------:R-:W-:Y:S02]  /*4cbf0*/  IMAD.MOV.U32 R44, RZ, RZ, R67 ;  /* 0x000000ffff2c7224 */ /* 0x000fe400078e0043 */
[----:B------:R-:W-:Y:S02]  /*4cc00*/  IMAD.MOV.U32 R16, RZ, RZ, R49 ;  /* 0x000000ffff107224 */ /* 0x000fe400078e0031 */
.L_x_65329:
[----:B------:R-:W-:Y:S05]  /*4cc10*/  BSYNC B1 ;  /* 0x0000000000017941 */ /* 0x000fea0003800000 */
.L_x_65327:
        /* <DEDUP_REMOVED lines=9> */
.L_x_65331:
[----:B------:R-:W-:Y:S02]  /*4ccb0*/  IMAD.MOV.U32 R50, RZ, RZ, R55 ;  /* 0x000000ffff327224 */ /* 0x000fe400078e0037 */
[----:B------:R-:W-:Y:S02]  /*4ccc0*/  IMAD.MOV.U32 R48, RZ, RZ, R51 ;  /* 0x000000ffff307224 */ /* 0x000fe400078e0033 */
[----:B------:R-:W-:Y:S02]  /*4ccd0*/  IMAD.MOV.U32 R55, RZ, RZ, R54 ;  /* 0x000000ffff377224 */ /* 0x000fe400078e0036 */
[----:B------:R-:W-:Y:S02]  /*4cce0*/  IMAD.MOV.U32 R51, RZ, RZ, R14 ;  /* 0x000000ffff337224 */ /* 0x000fe400078e000e */
.L_x_65332:
[----:B------:R-:W-:Y:S05]  /*4ccf0*/  BSYNC B1 ;  /* 0x0000000000017941 */ /* 0x000fea0003800000 */
.L_x_65330:
        /* <DEDUP_REMOVED lines=9> */
.L_x_65334:
[----:B------:R-:W-:Y:S02]  /*4cd90*/  IMAD.MOV.U32 R65, RZ, RZ, R50 ;  /* 0x000000ffff417224 */ /* 0x000fe400078e0032 */
[----:B------:R-:W-:Y:S02]  /*4cda0*/  IMAD.MOV.U32 R49, RZ, RZ, R48 ;  /* 0x000000ffff317224 */ /* 0x000fe400078e0030 */
[----:B------:R-:W-:Y:S02]  /*4cdb0*/  IMAD.MOV.U32 R50, RZ, RZ, R59 ;  /* 0x000000ffff327224 */ /* 0x000fe400078e003b */
[----:B------:R-:W-:Y:S02]  /*4cdc0*/  IMAD.MOV.U32 R48, RZ, RZ, R13 ;  /* 0x000000ffff307224 */ /* 0x000fe400078e000d */
.L_x_65335:
[----:B------:R-:W-:Y:S05]  /*4cdd0*/  BSYNC B1 ;  /* 0x0000000000017941 */ /* 0x000fea0003800000 */
.L_x_65333:
        /* <DEDUP_REMOVED lines=9> */
.L_x_65337:
[----:B------:R-:W-:Y:S01]  /*4ce70*/  MOV R13, R65 ;  /* 0x00000041000d7202 */ /* 0x000fe20000000f00 */
[----:B------:R-:W-:Y:S02]  /*4ce80*/  IMAD.MOV.U32 R14, RZ, RZ, R49 ;  /* 0x000000ffff0e7224 */ /* 0x000fe400078e0031 */
[----:B------:R-:W-:Y:S02]  /*4ce90*/  IMAD.MOV.U32 R65, RZ, RZ, R56 ;  /* 0x000000ffff417224 */ /* 0x000fe400078e0038 */
[----:B------:R-:W-:Y:S02]  /*4cea0*/  IMAD.MOV.U32 R49, RZ, RZ, R12 ;  /* 0x000000ffff317224 */ /* 0x000fe400078e000c */
.L_x_65338:
[----:B------:R-:W-:Y:S05]  /*4ceb0*/  BSYNC B1 ;  /* 0x0000000000017941 */ /* 0x000fea0003800000 */
.L_x_65336:
        /* <DEDUP_REMOVED lines=9> */
.L_x_65340:
[----:B------:R-:W-:Y:S01]  /*4cf50*/  IMAD.MOV.U32 R59, RZ, RZ, R13 ;  /* 0x000000ffff3b7224 */ /* 0x000fe200078e000d */
[----:B------:R-:W-:Y:S01]  /*4cf60*/  MOV R12, R14 ;  /* 0x0000000e000c7202 */ /* 0x000fe20000000f00 */
[----:B------:R-:W-:Y:S02]  /*4cf70*/  IMAD.MOV.U32 R13, RZ, RZ, R10 ;  /* 0x000000ffff0d7224 */ /* 0x000fe400078e000a */
[----:B------:R-:W-:Y:S02]  /*4cf80*/  IMAD.MOV.U32 R14, RZ, RZ, R11 ;  /* 0x000000ffff0e7224 */ /* 0x000fe400078e000b */
.L_x_65341:
[----:B------:R-:W-:Y:S05]  /*4cf90*/  BSYNC B1 ;  /* 0x0000000000017941 */ /* 0x000fea0003800000 */
.L_x_65339:
        /* <DEDUP_REMOVED lines=9> */
.L_x_65343:
[----:B------:R-:W-:Y:S01]  /*4d030*/  IMAD.MOV.U32 R11, RZ, RZ, R59 ;  /* 0x000000ffff0b7224 */ /* 0x000fe200078e003b */
[----:B------:R-:W-:Y:S01]  /*4d040*/  MOV R10, R12 ;  /* 0x0000000c000a7202 */ /* 0x000fe20000000f00 */
[----:B------:R-:W-:Y:S02]  /*4d050*/  IMAD.MOV.U32 R59, RZ, RZ, R58 ;  /* 0x000000ffff3b7224 */ /* 0x000fe400078e003a */
[----:B------:R-:W-:Y:S02]  /*4d060*/  IMAD.MOV.U32 R12, RZ, RZ, R9 ;  /* 0x000000ffff0c7224 */ /* 0x000fe400078e0009 */
.L_x_65344:
[----:B------:R-:W-:Y:S05]  /*4d070*/  BSYNC B1 ;  /* 0x0000000000017941 */ /* 0x000fea0003800000 */
.L_x_65342:
        /* <DEDUP_REMOVED lines=9> */
.L_x_65346:
[----:B------:R-:W-:Y:S01]  /*4d110*/  IMAD.MOV.U32 R54, RZ, RZ, R11 ;  /* 0x000000ffff367224 */ /* 0x000fe200078e000b */
[----:B------:R-:W-:Y:S01]  /*4d120*/  MOV R9, R10 ;  /* 0x0000000a00097202 */ /* 0x000fe20000000f00 */
[----:B------:R-:W-:Y:S02]  /*4d130*/  IMAD.MOV.U32 R11, RZ, RZ, R8 ;  /* 0x000000ffff0b7224 */ /* 0x000fe400078e0008 */
[----:B------:R-:W-:Y:S02]  /*4d140*/  IMAD.MOV.U32 R10, RZ, RZ, R7 ;  /* 0x000000ffff0a7224 */ /* 0x000fe400078e0007 */
.L_x_65347:
[----:B------:R-:W-:Y:S05]  /*4d150*/  BSYNC B1 ;  /* 0x0000000000017941 */ /* 0x000fea0003800000 */
.L_x_65345:
        /* <DEDUP_REMOVED lines=9> */
.L_x_65349:
[----:B------:R-:W-:Y:S01]  /*4d1f0*/  IMAD.MOV.U32 R8, RZ, RZ, R54 ;  /* 0x000000ffff087224 */ /* 0x000fe200078e0036 */
[----:B------:R-:W-:Y:S01]  /*4d200*/  MOV R7, R9 ;  /* 0x0000000900077202 */ /* 0x000fe20000000f00 */
[----:B------:R-:W-:Y:S02]  /*4d210*/  IMAD.MOV.U32 R54, RZ, RZ, R61 ;  /* 0x000000ffff367224 */ /* 0x000fe400078e003d */
[----:B------:R-:W-:Y:S02]  /*4d220*/  IMAD.MOV.U32 R9, RZ, RZ, R6 ;  /* 0x000000ffff097224 */ /* 0x000fe400078e0006 */
.L_x_65350:
[----:B------:R-:W-:Y:S05]  /*4d230*/  BSYNC B1 ;  /* 0x0000000000017941 */ /* 0x000fea0003800000 */
.L_x_65348:
        /* <DEDUP_REMOVED lines=16> */
.L_x_65352:
[----:B------:R-:W-:Y:S02]  /*4d340*/  IMAD.MOV.U32 R56, RZ, RZ, R57 ;  /* 0x000000ffff387224 */ /* 0x000fe400078e0039 */
[----:B------:R-:W-:Y:S02]  /*4d350*/  IMAD.MOV.U32 R6, RZ, RZ, R15 ;  /* 0x000000ffff067224 */ /* 0x000fe400078e000f */
[----:B------:R-:W-:Y:S02]  /*4d360*/  IMAD.MOV.U32 R57, RZ, RZ, R34 ;  /* 0x000000ffff397224 */ /* 0x000fe400078e0022 */
[----:B------:R-:W-:Y:S02]  /*4d370*/  IMAD.MOV.U32 R15, RZ, RZ, R4 ;  /* 0x000000ffff0f7224 */ /* 0x000fe400078e0004 */
.L_x_65353:
[----:B------:R-:W-:Y:S05]  /*4d380*/  BSYNC B1 ;  /* 0x0000000000017941 */ /* 0x000fea0003800000 */
.L_x_65351:
        /* <DEDUP_REMOVED lines=9> */
.L_x_65355:
[----:B------:R-:W-:Y:S02]  /*4d420*/  IMAD.MOV.U32 R47, RZ, RZ, R56 ;  /* 0x000000ffff2f7224 */ /* 0x000fe400078e0038 */
[----:B------:R-:W-:Y:S02]  /*4d430*/  IMAD.MOV.U32 R35, RZ, RZ, R6 ;  /* 0x000000ffff237224 */ /* 0x000fe400078e0006 */
[----:B------:R-:W-:Y:S02]  /*4d440*/  IMAD.MOV.U32 R56, RZ, RZ, R63 ;  /* 0x000000ffff387224 */ /* 0x000fe400078e003f */
[----:B------:R-:W-:Y:S02]  /*4d450*/  IMAD.MOV.U32 R6, RZ, RZ, R5 ;  /* 0x000000ffff067224 */ /* 0x000fe400078e0005 */
.L_x_65356:
[----:B------:R-:W-:Y:S05]  /*4d460*/  BSYNC B1 ;  /* 0x0000000000017941 */ /* 0x000fea0003800000 */
.L_x_65354:
        /* <DEDUP_REMOVED lines=9> */
.L_x_65358:
[----:B------:R-:W-:Y:S02]  /*4d500*/  IMAD.MOV.U32 R34, RZ, RZ, R47 ;  /* 0x000000ffff227224 */ /* 0x000fe400078e002f */
[----:B------:R-:W-:Y:S02]  /*4d510*/  IMAD.MOV.U32 R4, RZ, RZ, R35 ;  /* 0x000000ffff047224 */ /* 0x000fe400078e0023 */
[----:B------:R-:W-:Y:S02]  /*4d520*/  IMAD.MOV.U32 R47, RZ, RZ, R60 ;  /* 0x000000ffff2f7224 */ /* 0x000fe400078e003c */
[----:B------:R-:W-:Y:S02]  /*4d530*/  IMAD.MOV.U32 R35, RZ, RZ, R46 ;  /* 0x000000ffff237224 */ /* 0x000fe400078e002e */
.L_x_65359:
[----:B------:R-:W-:Y:S05]  /*4d540*/  BSYNC B1 ;  /* 0x0000000000017941 */ /* 0x000fea0003800000 */
.L_x_65357:
        /* <DEDUP_REMOVED lines=9> */
.L_x_65361:
[----:B------:R-:W-:Y:S02]  /*4d5e0*/  IMAD.MOV.U32 R61, RZ, RZ, R34 ;  /* 0x000000ffff3d7224 */ /* 0x000fe400078e0022 */
[----:B------:R-:W-:Y:S02]  /*4d5f0*/  IMAD.MOV.U32 R5, RZ, RZ, R4 ;  /* 0x000000ffff057224 */ /* 0x000fe400078e0004 */
[----:B------:R-:W-:Y:S02]  /*4d600*/  IMAD.MOV.U32 R34, RZ, RZ, R33 ;  /* 0x000000ffff227224 */ /* 0x000fe400078e0021 */
[----:B------:R-:W-:Y:S02]  /*4d610*/  IMAD.MOV.U32 R4, RZ, RZ, R3 ;  /* 0x000000ffff047224 */ /* 0x000fe400078e0003 */
.L_x_65362:
[----:B------:R-:W-:Y:S05]  /*4d620*/  BSYNC B1 ;  /* 0x0000000000017941 */ /* 0x000fea0003800000 */
.L_x_65360:
        /* <DEDUP_REMOVED lines=9> */
.L_x_65364:
[----:B------:R-:W-:Y:S02]  /*4d6c0*/  IMAD.MOV.U32 R58, RZ, RZ, R61 ;  /* 0x000000ffff3a7224 */ /* 0x000fe400078e003d */
[----:B------:R-:W-:Y:S02]  /*4d6d0*/  IMAD.MOV.U32 R46, RZ, RZ, R5 ;  /* 0x000000ffff2e7224 */ /* 0x000fe400078e0005 */
[----:B------:R-:W-:Y:S02]  /*4d6e0*/  IMAD.MOV.U32 R61, RZ, RZ, R32 ;  /* 0x000000ffff3d7224 */ /* 0x000fe400078e0020 */
[----:B------:R-:W-:Y:S02]  /*4d6f0*/  IMAD.MOV.U32 R5, RZ, RZ, R2 ;  /* 0x000000ffff057224 */ /* 0x000fe400078e0002 */
.L_x_65365:
[----:B------:R-:W-:Y:S05]  /*4d700*/  BSYNC B1 ;  /* 0x0000000000017941 */ /* 0x000fea0003800000 */
.L_x_65363:
        /* <DEDUP_REMOVED lines=9> */
.L_x_65367:
[----:B------:R-:W-:Y:S02]  /*4d7a0*/  IMAD.MOV.U32 R33, RZ, RZ, R58 ;  /* 0x000000ffff217224 */ /* 0x000fe400078e003a */
[----:B------:R-:W-:Y:S02]  /*4d7b0*/  IMAD.MOV.U32 R3, RZ, RZ, R46 ;  /* 0x000000ffff037224 */ /* 0x000fe400078e002e */
[----:B------:R-:W-:Y:S02]  /*4d7c0*/  IMAD.MOV.U32 R58, RZ, RZ, R45 ;  /* 0x000000ffff3a7224 */ /* 0x000fe400078e002d */
[----:B------:R-:W-:Y:S02]  /*4d7d0*/  IMAD.MOV.U32 R46, RZ, RZ, R17 ;  /* 0x000000ffff2e7224 */ /* 0x000fe400078e0011 */
.L_x_65368:
[----:B------:R-:W-:Y:S05]  /*4d7e0*/  BSYNC B1 ;  /* 0x0000000000017941 */ /* 0x000fea0003800000 */
.L_x_65366:
        /* <DEDUP_REMOVED lines=9> */
.L_x_65370:
[----:B------:R-:W-:Y:S02]  /*4d880*/  IMAD.MOV.U32 R32, RZ, RZ, R33 ;  /* 0x000000ffff207224 */ /* 0x000fe400078e0021 */
[----:B------:R-:W-:Y:S02]  /*4d890*/  IMAD.MOV.U32 R2, RZ, RZ, R3 ;  /* 0x000000ffff027224 */ /* 0x000fe400078e0003 */
[----:B------:R-:W-:Y:S02]  /*4d8a0*/  IMAD.MOV.U32 R33, RZ, RZ, R44 ;  /* 0x000000ffff217224 */ /* 0x000fe400078e002c */
[----:B------:R-:W-:Y:S02]  /*4d8b0*/  IMAD.MOV.U32 R3, RZ, RZ, R16 ;  /* 0x000000ffff037224 */ /* 0x000fe400078e0010 */
.L_x_65371:
[----:B------:R-:W-:Y:S05]  /*4d8c0*/  BSYNC B1 ;  /* 0x0000000000017941 */ /* 0x000fea0003800000 */
.L_x_65369:
        /* <DEDUP_REMOVED lines=9> */
.L_x_65373:
[----:B------:R-:W-:Y:S02]  /*4d960*/  IMAD.MOV.U32 R45, RZ, RZ, R32 ;  /* 0x000000ffff2d7224 */ /* 0x000fe400078e0020 */
[----:B------:R-:W-:Y:S02]  /*4d970*/  IMAD.MOV.U32 R17, RZ, RZ, R2 ;  /* 0x000000ffff117224 */ /* 0x000fe400078e0002 */
[----:B------:R-:W-:Y:S02]  /*4d980*/  IMAD.MOV.U32 R32, RZ, RZ, R55 ;  /* 0x000000ffff207224 */ /* 0x000fe400078e0037 */
[----:B------:R-:W-:Y:S02]  /*4d990*/  IMAD.MOV.U32 R2, RZ, RZ, R51 ;  /* 0x000000ffff027224 */ /* 0x000fe400078e0033 */
.L_x_65374:
[----:B------:R-:W-:Y:S05]  /*4d9a0*/  BSYNC B1 ;  /* 0x0000000000017941 */ /* 0x000fea0003800000 */
.L_x_65372:
        /* <DEDUP_REMOVED lines=9> */
.L_x_65376:
[----:B------:R-:W-:Y:S02]  /*4da40*/  IMAD.MOV.U32 R44, RZ, RZ, R45 ;  /* 0x000000ffff2c7224 */ /* 0x000fe400078e002d */
[----:B------:R-:W-:Y:S02]  /*4da50*/  IMAD.MOV.U32 R16, RZ, RZ, R17 ;  /* 0x000000ffff107224 */ /* 0x000fe400078e0011 */
[----:B------:R-:W-:Y:S02]  /*4da60*/  IMAD.MOV.U32 R45, RZ, RZ, R50 ;  /* 0x000000ffff2d7224 */ /* 0x000fe400078e0032 */
[----:B------:R-:W-:Y:S02]  /*4da70*/  IMAD.MOV.U32 R17, RZ, RZ, R48 ;  /* 0x000000ffff117224 */ /* 0x000fe400078e0030 */
.L_x_65377:
[----:B------:R-:W-:Y:S05]  /*4da80*/  BSYNC B1 ;  /* 0x0000000000017941 */ /* 0x000fea0003800000 */
.L_x_65375:
        /* <DEDUP_REMOVED lines=9> */
.L_x_65379:
[----:B------:R-:W-:Y:S02]  /*4db20*/  IMAD.MOV.U32 R48, RZ, RZ, R44 ;  /* 0x000000ffff307224 */ /* 0x000fe400078e002c */
[----:B------:R-:W-:Y:S02]  /*4db30*/  IMAD.MOV.U32 R51, RZ, RZ, R16 ;  /* 0x000000ffff337224 */ /* 0x000fe400078e0010 */
[----:B------:R-:W-:Y:S02]  /*4db40*/  IMAD.MOV.U32 R44, RZ, RZ, R65 ;  /* 0x000000ffff2c7224 */ /* 0x000fe400078e0041 */
[----:B------:R-:W-:Y:S02]  /*4db50*/  IMAD.MOV.U32 R16, RZ, RZ, R49 ;  /* 0x000000ffff107224 */ /* 0x000fe400078e0031 */
.L_x_65380:
[----:B------:R-:W-:Y:S05]  /*4db60*/  BSYNC B1 ;  /* 0x0000000000017941 */ /* 0x000fea0003800000 */
.L_x_65378:
        /* <DEDUP_REMOVED lines=9> */
.L_x_65382:
[----:B------:R-:W-:Y:S02]  /*4dc00*/  IMAD.MOV.U32 R50, RZ, RZ, R48 ;  /* 0x000000ffff327224 */ /* 0x000fe400078e0030 */
[----:B------:R-:W-:Y:S02]  /*4dc10*/  IMAD.MOV.U32 R49, RZ, RZ, R51 ;  /* 0x000000ffff317224 */ /* 0x000fe400078e0033 */
[----:B------:R-:W-:Y:S02]  /*4dc20*/  IMAD.MOV.U32 R48, RZ, RZ, R13 ;  /* 0x000000ffff307224 */ /* 0x000fe400078e000d */
[----:B------:R-:W-:Y:S02]  /*4dc30*/  IMAD.MOV.U32 R51, RZ, RZ, R14 ;  /* 0x000000ffff337224 */ /* 0x000fe400078e000e */
.L_x_65383:
[----:B------:R-:W-:Y:S05]  /*4dc40*/  BSYNC B1 ;  /* 0x0000000000017941 */ /* 0x000fea0003800000 */
.L_x_65381:
        /* <DEDUP_REMOVED lines=9> */
.L_x_65385:
[----:B------:R-:W-:Y:S02]  /*4dce0*/  IMAD.MOV.U32 R14, RZ, RZ, R50 ;  /* 0x000000ffff0e7224 */ /* 0x000fe400078e0032 */
[----:B------:R-:W-:Y:S02]  /*4dcf0*/  IMAD.MOV.U32 R13, RZ, RZ, R49 ;  /* 0x000000ffff0d7224 */ /* 0x000fe400078e0031 */
[----:B------:R-:W-:Y:S02]  /*4dd00*/  IMAD.MOV.U32 R50, RZ, RZ, R59 ;  /* 0x000000ffff327224 */ /* 0x000fe400078e003b */
[----:B------:R-:W-:Y:S02]  /*4dd10*/  IMAD.MOV.U32 R49, RZ, RZ, R12 ;  /* 0x000000ffff317224 */ /* 0x000fe400078e000c */
.L_x_65386:
[----:B------:R-:W-:Y:S05]  /*4dd20*/  BSYNC B1 ;  /* 0x0000000000017941 */ /* 0x000fea0003800000 */
.L_x_65384:
        /* <DEDUP_REMOVED lines=9> */
.L_x_65388:
[----:B------:R-:W-:Y:S02]  /*4ddc0*/  IMAD.MOV.U32 R55, RZ, RZ, R14 ;  /* 0x000000ffff377224 */ /* 0x000fe400078e000e */
[----:B------:R-:W-:Y:S02]  /*4ddd0*/  IMAD.MOV.U32 R12, RZ, RZ, R13 ;  /* 0x000000ffff0c7224 */ /* 0x000fe400078e000d */
[----:B------:R-:W-:Y:S02]  /*4dde0*/  IMAD.MOV.U32 R14, RZ, RZ, R11 ;  /* 0x000000ffff0e7224 */ /* 0x000fe400078e000b */
[----:B------:R-:W-:Y:S02]  /*4ddf0*/  IMAD.MOV.U32 R13, RZ, RZ, R10 ;  /* 0x000000ffff0d7224 */ /* 0x000fe400078e000a */
.L_x_65389:
[----:B------:R-:W-:Y:S05]  /*4de00*/  BSYNC B1 ;  /* 0x0000000000017941 */ /* 0x000fea0003800000 */
.L_x_65387:
        /* <DEDUP_REMOVED lines=9> */
.L_x_65391:
[----:B------:R-:W-:Y:S02]  /*4dea0*/  IMAD.MOV.U32 R11, RZ, RZ, R55 ;  /* 0x000000ffff0b7224 */ /* 0x000fe400078e0037 */
[----:B------:R-:W-:Y:S02]  /*4deb0*/  IMAD.MOV.U32 R10, RZ, RZ, R12 ;  /* 0x000000ffff0a7224 */ /* 0x000fe400078e000c */
[----:B------:R-:W-:Y:S02]  /*4dec0*/  IMAD.MOV.U32 R55, RZ, RZ, R54 ;  /* 0x000000ffff377224 */ /* 0x000fe400078e0036 */
[----:B------:R-:W-:Y:S02]  /*4ded0*/  IMAD.MOV.U32 R12, RZ, RZ, R9 ;  /* 0x000000ffff0c7224 */ /* 0x000fe400078e0009 */
.L_x_65392:
[----:B------:R-:W-:Y:S05]  /*4dee0*/  BSYNC B1 ;  /* 0x0000000000017941 */ /* 0x000fea0003800000 */
.L_x_65390:
        /* <DEDUP_REMOVED lines=9> */
.L_x_65394:
[----:B------:R-:W-:Y:S02]  /*4df80*/  IMAD.MOV.U32 R54, RZ, RZ, R11 ;  /* 0x000000ffff367224 */ /* 0x000fe400078e000b */
[----:B------:R-:W-:Y:S02]  /*4df90*/  IMAD.MOV.U32 R9, RZ, RZ, R10 ;  /* 0x000000ffff097224 */ /* 0x000fe400078e000a */
[----:B------:R-:W-:Y:S02]  /*4dfa0*/  IMAD.MOV.U32 R11, RZ, RZ, R8 ;  /* 0x000000ffff0b7224 */ /* 0x000fe400078e0008 */
[----:B------:R-:W-:Y:S02]  /*4dfb0*/  IMAD.MOV.U32 R10, RZ, RZ, R7 ;  /* 0x000000ffff0a7224 */ /* 0x000fe400078e0007 */
.L_x_65395:
[----:B------:R-:W-:Y:S05]  /*4dfc0*/  BSYNC B1 ;  /* 0x0000000000017941 */ /* 0x000fea0003800000 */
.L_x_65393:
        /* <DEDUP_REMOVED lines=16> */
.L_x_65397:
[----:B------:R-:W-:Y:S02]  /*4e0d0*/  IMAD.MOV.U32 R28, RZ, RZ, R57 ;  /* 0x000000ffff1c7224 */ /* 0x000fe400078e0039 */
[----:B------:R-:W-:Y:S01]  /*4e0e0*/  IMAD.MOV.U32 R8, RZ, RZ, R15 ;  /* 0x000000ffff087224 */ /* 0x000fe200078e000f */
[----:B------:R-:W-:Y:S01]  /*4e0f0*/  MOV R15, R6 ;  /* 0x00000006000f7202 */ /* 0x000fe20000000f00 */
[----:B------:R-:W-:Y:S02]  /*4e100*/  IMAD.MOV.U32 R57, RZ, RZ, R56 ;  /* 0x000000ffff397224 */ /* 0x000fe400078e0038 */
.L_x_65398:
[----:B------:R-:W-:Y:S05]  /*4e110*/  BSYNC B1 ;  /* 0x0000000000017941 */ /* 0x000fea0003800000 */
.L_x_65396:
        /* <DEDUP_REMOVED lines=9> */
.L_x_65400:
[----:B------:R-:W-:Y:S02]  /*4e1b0*/  IMAD.MOV.U32 R59, RZ, RZ, R28 ;  /* 0x000000ffff3b7224 */ /* 0x000fe400078e001c */
[----:B------:R-:W-:Y:S01]  /*4e1c0*/  IMAD.MOV.U32 R7, RZ, RZ, R8 ;  /* 0x000000ffff077224 */ /* 0x000fe200078e0008 */
[----:B------:R-:W-:Y:S01]  /*4e1d0*/  MOV R8, R35 ;  /* 0x0000002300087202 */ /* 0x000fe20000000f00 */
[----:B------:R-:W-:Y:S02]  /*4e1e0*/  IMAD.MOV.U32 R28, RZ, RZ, R47 ;  /* 0x000000ffff1c7224 */ /* 0x000fe400078e002f */
.L_x_65401:
[----:B------:R-:W-:Y:S05]  /*4e1f0*/  BSYNC B1 ;  /* 0x0000000000017941 */ /* 0x000fea0003800000 */
.L_x_65399:
        /* <DEDUP_REMOVED lines=9> */
.L_x_65403:
[----:B------:R-:W-:Y:S02]  /*4e290*/  IMAD.MOV.U32 R40, RZ, RZ, R59 ;  /* 0x000000ffff287224 */ /* 0x000fe400078e003b */
[----:B------:R-:W-:Y:S01]  /*4e2a0*/  IMAD.MOV.U32 R6, RZ, RZ, R7 ;  /* 0x000000ffff067224 */ /* 0x000fe200078e0007 */
[----:B------:R-:W-:Y:S01]  /*4e2b0*/  MOV R7, R4 ;  /* 0x0000000400077202 */ /* 0x000fe20000000f00 */
[----:B------:R-:W-:Y:S02]  /*4e2c0*/  IMAD.MOV.U32 R59, RZ, RZ, R34 ;  /* 0x000000ffff3b7224 */ /* 0x000fe400078e0022 */
.L_x_65404:
[----:B------:R-:W-:Y:S05]  /*4e2d0*/  BSYNC B1 ;  /* 0x0000000000017941 */ /* 0x000fea0003800000 */
.L_x_65402:
        /* <DEDUP_REMOVED lines=9> */
.L_x_65406:
[----:B------:R-:W-:Y:S02]  /*4e370*/  IMAD.MOV.U32 R47, RZ, RZ, R40 ;  /* 0x000000ffff2f7224 */ /* 0x000fe400078e0028 */
[----:B------:R-:W-:Y:S01]  /*4e380*/  IMAD.MOV.U32 R35, RZ, RZ, R6 ;  /* 0x000000ffff237224 */ /* 0x000fe200078e0006 */
[----:B------:R-:W-:Y:S01]  /*4e390*/  MOV R6, R5 ;  /* 0x0000000500067202 */ /* 0x000fe20000000f00 */
[----:B------:R-:W-:Y:S02]  /*4e3a0*/  IMAD.MOV.U32 R40, RZ, RZ, R61 ;  /* 0x000000ffff287224 */ /* 0x000fe400078e003d */
.L_x_65407:
[----:B------:R-:W-:Y:S05]  /*4e3b0*/  BSYNC B1 ;  /* 0x0000000000017941 */ /* 0x000fea0003800000 */
.L_x_65405:
        /* <DEDUP_REMOVED lines=9> */
.L_x_65409:
[----:B------:R-:W-:Y:S02]  /*4e450*/  IMAD.MOV.U32 R34, RZ, RZ, R47 ;  /* 0x000000ffff227224 */ /* 0x000fe400078e002f */
[----:B------:R-:W-:Y:S01]  /*4e460*/  IMAD.MOV.U32 R4, RZ, RZ, R35 ;  /* 0x000000ffff047224 */ /* 0x000fe200078e0023 */
[----:B------:R-:W-:Y:S01]  /*4e470*/  MOV R35, R46 ;  /* 0x0000002e00237202 */ /* 0x000fe20000000f00 */
[----:B------:R-:W-:Y:S02]  /*4e480*/  IMAD.MOV.U32 R47, RZ, RZ, R58 ;  /* 0x000000ffff2f7224 */ /* 0x000fe400078e003a */
.L_x_65410:
[----:B------:R-:W-:Y:S05]  /*4e490*/  BSYNC B1 ;  /* 0x0000000000017941 */ /* 0x000fea0003800000 */
.L_x_65408:
        /* <DEDUP_REMOVED lines=9> */
.L_x_65412:
[----:B------:R-:W-:Y:S02]  /*4e530*/  IMAD.MOV.U32 R61, RZ, RZ, R34 ;  /* 0x000000ffff3d7224 */ /* 0x000fe400078e0022 */
[----:B------:R-:W-:Y:S01]  /*4e540*/  IMAD.MOV.U32 R5, RZ, RZ, R4 ;  /* 0x000000ffff057224 */ /* 0x000fe200078e0004 */
[----:B------:R-:W-:Y:S01]  /*4e550*/  MOV R4, R3 ;  /* 0x0000000300047202 */ /* 0x000fe20000000f00 */
[----:B------:R-:W-:Y:S02]  /*4e560*/  IMAD.MOV.U32 R34, RZ, RZ, R33 ;  /* 0x000000ffff227224 */ /* 0x000fe400078e0021 */
.L_x_65413:
[----:B------:R-:W-:Y:S05]  /*4e570*/  BSYNC B1 ;  /* 0x0000000000017941 */ /* 0x000fea0003800000 */
.L_x_65411:
        /* <DEDUP_REMOVED lines=9> */
.L_x_65415:
[----:B------:R-:W-:Y:S02]  /*4e610*/  IMAD.MOV.U32 R56, RZ, RZ, R61 ;  /* 0x000000ffff387224 */ /* 0x000fe400078e003d */
[----:B------:R-:W-:Y:S01]  /*4e620*/  IMAD.MOV.U32 R46, RZ, RZ, R5 ;  /* 0x000000ffff2e7224 */ /* 0x000fe200078e0005 */
[----:B------:R-:W-:Y:S01]  /*4e630*/  MOV R5, R2 ;  /* 0x0000000200057202 */ /* 0x000fe20000000f00 */
[----:B------:R-:W-:Y:S02]  /*4e640*/  IMAD.MOV.U32 R61, RZ, RZ, R32 ;  /* 0x000000ffff3d7224 */ /* 0x000fe400078e0020 */
.L_x_65416:
[----:B------:R-:W-:Y:S05]  /*4e650*/  BSYNC B1 ;  /* 0x0000000000017941 */ /* 0x000fea0003800000 */
.L_x_65414:
        /* <DEDUP_REMOVED lines=9> */
.L_x_65418:
[----:B------:R-:W-:Y:S02]  /*4e6f0*/  IMAD.MOV.U32 R33, RZ, RZ, R56 ;  /* 0x000000ffff217224 */ /* 0x000fe400078e0038 */
[----:B------:R-:W-:Y:S01]  /*4e700*/  IMAD.MOV.U32 R3, RZ, RZ, R46 ;  /* 0x000000ffff037224 */ /* 0x000fe200078e002e */
[----:B------:R-:W-:Y:S01]  /*4e710*/  MOV R46, R17 ;  /* 0x00000011002e7202 */ /* 0x000fe20000000f00 */
[----:B------:R-:W-:Y:S02]  /*4e720*/  IMAD.MOV.U32 R56, RZ, RZ, R45 ;  /* 0x000000ffff387224 */ /* 0x000fe400078e002d */
.L_x_65419:
[----:B------:R-:W-:Y:S05]  /*4e730*/  BSYNC B1 ;  /* 0x0000000000017941 */ /* 0x000fea0003800000 */
.L_x_65417:
        /* <DEDUP_REMOVED lines=9> */
.L_x_65421:
[----:B------:R-:W-:Y:S02]  /*4e7d0*/  IMAD.MOV.U32 R17, RZ, RZ, R33 ;  /* 0x000000ffff117224 */ /* 0x000fe400078e0021 */
[----:B------:R-:W-:Y:S01]  /*4e7e0*/  IMAD.MOV.U32 R2, RZ, RZ, R3 ;  /* 0x000000ffff027224 */ /* 0x000fe200078e0003 */
[----:B------:R-:W-:Y:S01]  /*4e7f0*/  MOV R3, R16 ;  /* 0x0000001000037202 */ /* 0x000fe20000000f00 */
[----:B------:R-:W-:Y:S02]  /*4e800*/  IMAD.MOV.U32 R33, RZ, RZ, R44 ;  /* 0x000000ffff217224 */ /* 0x000fe400078e002c */
.L_x_65422:
[----:B------:R-:W-:Y:S05]  /*4e810*/  BSYNC B1 ;  /* 0x0000000000017941 */ /* 0x000fea0003800000 */
.L_x_65420:
        /* <DEDUP_REMOVED lines=9> */
.L_x_65424:
[----:B------:R-:W-:Y:S02]  /*4e8b0*/  IMAD.MOV.U32 R45, RZ, RZ, R17 ;  /* 0x000000ffff2d7224 */ /* 0x000fe400078e0011 */
[----:B------:R-:W-:Y:S01]  /*4e8c0*/  IMAD.MOV.U32 R16, RZ, RZ, R2 ;  /* 0x000000ffff107224 */ /* 0x000fe200078e0002 */
[----:B------:R-:W-:Y:S01]  /*4e8d0*/  MOV R2, R51 ;  /* 0x0000003300027202 */ /* 0x000fe20000000f00 */
[----:B------:R-:W-:Y:S02]  /*4e8e0*/  IMAD.MOV.U32 R17, RZ, RZ, R48 ;  /* 0x000000ffff117224 */ /* 0x000fe400078e0030 */
.L_x_65425:
[----:B------:R-:W-:Y:S05]  /*4e8f0*/  BSYNC B1 ;  /* 0x0000000000017941 */ /* 0x000fea0003800000 */
.L_x_65423:
        /* <DEDUP_REMOVED lines=9> */
.L_x_65427:
[----:B------:R-:W-:Y:S02]  /*4e990*/  IMAD.MOV.U32 R51, RZ, RZ, R45 ;  /* 0x000000ffff337224 */ /* 0x000fe400078e002d */
[----:B------:R-:W-:Y:S01]  /*4e9a0*/  IMAD.MOV.U32 R32, RZ, RZ, R16 ;  /* 0x000000ffff207224 */ /* 0x000fe200078e0010 */
[----:B------:R-:W-:Y:S01]  /*4e9b0*/  MOV R16, R49 ;  /* 0x0000003100107202 */ /* 0x000fe20000000f00 */
[----:B------:R-:W-:Y:S02]  /*4e9c0*/  IMAD.MOV.U32 R45, RZ, RZ, R50 ;  /* 0x000000ffff2d7224 */ /* 0x000fe400078e0032 */
.L_x_65428:
[----:B------:R-:W-:Y:S05]  /*4e9d0*/  BSYNC B1 ;  /* 0x0000000000017941 */ /* 0x000fea0003800000 */
.L_x_65426:
        /* <DEDUP_REMOVED lines=9> */
.L_x_65430:
[----:B------:R-:W-:Y:S02]  /*4ea70*/  IMAD.MOV.U32 R44, RZ, RZ, R51 ;  /* 0x000000ffff2c7224 */ /* 0x000fe400078e0033 */
[----:B------:R-:W-:Y:S01]  /*4ea80*/  IMAD.MOV.U32 R49, RZ, RZ, R32 ;  /* 0x000000ffff317224 */ /* 0x000fe200078e0020 */
[----:B------:R-:W-:Y:S01]  /*4ea90*/  MOV R32, R13 ;  /* 0x0000000d00207202 */ /* 0x000fe20000000f00 */
[----:B------:R-:W-:Y:S02]  /*4eaa0*/  IMAD.MOV.U32 R51, RZ, RZ, R14 ;  /* 0x000000ffff337224 */ /* 0x000fe400078e000e */
.L_x_65431:
[----:B------:R-:W-:Y:S05]  /*4eab0*/  BSYNC B1 ;  /* 0x0000000000017941 */ /* 0x000fea0003800000 */
.L_x_65429:
        /* <DEDUP_REMOVED lines=9> */
.L_x_65433:
[----:B------:R-:W-:Y:S02]  /*4eb50*/  IMAD.MOV.U32 R14, RZ, RZ, R44 ;  /* 0x000000ffff0e7224 */ /* 0x000fe400078e002c */
[----:B------:R-:W-:Y:S01]  /*4eb60*/  IMAD.MOV.U32 R13, RZ, RZ, R49 ;  /* 0x000000ffff0d7224 */ /* 0x000fe200078e0031 */
[----:B------:R-:W-:Y:S01]  /*4eb70*/  MOV R49, R12 ;  /* 0x0000000c00317202 */ /* 0x000fe20000000f00 */
[----:B------:R-:W-:Y:S02]  /*4eb80*/  IMAD.MOV.U32 R44, RZ, RZ, R55 ;  /* 0x000000ffff2c7224 */ /* 0x000fe400078e0037 */
.L_x_65434:
[----:B------:R-:W-:Y:S05]  /*4eb90*/  BSYNC B1 ;  /* 0x0000000000017941 */ /* 0x000fea0003800000 */
.L_x_65432:
        /* <DEDUP_REMOVED lines=9> */
.L_x_65436:
[----:B------:R-:W-:Y:S02]  /*4ec30*/  IMAD.MOV.U32 R55, RZ, RZ, R14 ;  /* 0x000000ffff377224 */ /* 0x000fe400078e000e */
[----:B------:R-:W-:Y:S01]  /*4ec40*/  IMAD.MOV.U32 R12, RZ, RZ, R13 ;  /* 0x000000ffff0c7224 */ /* 0x000fe200078e000d */
[----:B------:R-:W-:Y:S01]  /*4ec50*/  MOV R13, R10 ;  /* 0x0000000a000d7202 */ /* 0x000fe20000000f00 */
[----:B------:R-:W-:Y:S02]  /*4ec60*/  IMAD.MOV.U32 R14, RZ, RZ, R11 ;  /* 0x000000ffff0e7224 */ /* 0x000fe400078e000b */
.L_x_65437:
[----:B------:R-:W-:Y:S05]  /*4ec70*/  BSYNC B1 ;  /* 0x0000000000017941 */ /* 0x000fea0003800000 */
.L_x_65435:
        /* <DEDUP_REMOVED lines=9> */
.L_x_65439:
[----:B------:R-:W-:Y:S02]  /*4ed10*/  IMAD.MOV.U32 R11, RZ, RZ, R55 ;  /* 0x000000ffff0b7224 */ /* 0x000fe400078e0037 */
[----:B------:R-:W-:Y:S01]  /*4ed20*/  IMAD.MOV.U32 R10, RZ, RZ, R12 ;  /* 0x000000ffff0a7224 */ /* 0x000fe200078e000c */
[----:B------:R-:W-:Y:S01]  /*4ed30*/  MOV R12, R9 ;  /* 0x00000009000c7202 */ /* 0x000fe20000000f00 */
[----:B------:R-:W-:Y:S02]  /*4ed40*/  IMAD.MOV.U32 R55, RZ, RZ, R54 ;  /* 0x000000ffff377224 */ /* 0x000fe400078e0036 */
.L_x_65440:
[----:B------:R-:W-:Y:S05]  /*4ed50*/  BSYNC B1 ;  /* 0x0000000000017941 */ /* 0x000fea0003800000 */
.L_x_65438:
        /* <DEDUP_REMOVED lines=16> */
.L_x_65442:
[----:B------:R-:W-:Y:S01]  /*4ee60*/  IMAD.MOV.U32 R50, RZ, RZ, R57 ;  /* 0x000000ffff327224 */ /* 0x000fe200078e0039 */
[----:B------:R-:W-:Y:S01]  /*4ee70*/  MOV R48, R15 ;  /* 0x0000000f00307202 */ /* 0x000fe20000000f00 */
[----:B------:R-:W-:Y:S02]  /*4ee80*/  IMAD.MOV.U32 R57, RZ, RZ, R28 ;  /* 0x000000ffff397224 */ /* 0x000fe400078e001c */
[----:B------:R-:W-:Y:S02]  /*4ee90*/  IMAD.MOV.U32 R15, RZ, RZ, R8 ;  /* 0x000000ffff0f7224 */ /* 0x000fe400078e0008 */
.L_x_65443:
[----:B------:R-:W-:Y:S05]  /*4eea0*/  BSYNC B1 ;  /* 0x0000000000017941 */ /* 0x000fea0003800000 */
.L_x_65441:
        /* <DEDUP_REMOVED lines=9> */
.L_x_65445:
[----:B------:R-:W-:Y:S01]  /*4ef40*/  IMAD.MOV.U32 R29, RZ, RZ, R50 ;  /* 0x000000ffff1d7224 */ /* 0x000fe200078e0032 */
[----:B------:R-:W-:Y:S01]  /*4ef50*/  MOV R9, R48 ;  /* 0x0000003000097202 */ /* 0x000fe20000000f00 */
[----:B------:R-:W-:Y:S02]  /*4ef60*/  IMAD.MOV.U32 R50, RZ, RZ, R59 ;  /* 0x000000ffff327224 */ /* 0x000fe400078e003b */
[----:B------:R-:W-:Y:S02]  /*4ef70*/  IMAD.MOV.U32 R48, RZ, RZ, R7 ;  /* 0x000000ffff307224 */ /* 0x000fe400078e0007 */
.L_x_65446:
[----:B------:R-:W-:Y:S05]  /*4ef80*/  BSYNC B1 ;  /* 0x0000000000017941 */ /* 0x000fea0003800000 */
.L_x_65444:
        /* <DEDUP_REMOVED lines=9> */
.L_x_65448:
[----:B------:R-:W-:Y:S01]  /*4f020*/  IMAD.MOV.U32 R28, RZ, RZ, R29 ;  /* 0x000000ffff1c7224 */ /* 0x000fe200078e001d */
[----:B------:R-:W-:Y:S01]  /*4f030*/  MOV R8, R9 ;  /* 0x0000000900087202 */ /* 0x000fe20000000f00 */
[----:B------:R-:W-:Y:S02]  /*4f040*/  IMAD.MOV.U32 R29, RZ, RZ, R40 ;  /* 0x000000ffff1d7224 */ /* 0x000fe400078e0028 */
[----:B------:R-:W-:Y:S02]  /*4f050*/  IMAD.MOV.U32 R9, RZ, RZ, R6 ;  /* 0x000000ffff097224 */ /* 0x000fe400078e0006 */
.L_x_65449:
[----:B------:R-:W-:Y:S05]  /*4f060*/  BSYNC B1 ;  /* 0x0000000000017941 */ /* 0x000fea0003800000 */
.L_x_65447:
        /* <DEDUP_REMOVED lines=9> */
.L_x_65451:
[----:B------:R-:W-:Y:S01]  /*4f100*/  IMAD.MOV.U32 R41, RZ, RZ, R28 ;  /* 0x000000ffff297224 */ /* 0x000fe200078e001c */
[----:B------:R-:W-:Y:S01]  /*4f110*/  MOV R7, R8 ;  /* 0x0000000800077202 */ /* 0x000fe20000000f00 */
[----:B------:R-:W-:Y:S02]  /*4f120*/  IMAD.MOV.U32 R28, RZ, RZ, R47 ;  /* 0x000000ffff1c7224 */ /* 0x000fe400078e002f */
[----:B------:R-:W-:Y:S02]  /*4f130*/  IMAD.MOV.U32 R8, RZ, RZ, R35 ;  /* 0x000000ffff087224 */ /* 0x000fe400078e0023 */
.L_x_65452:
[----:B------:R-:W-:Y:S05]  /*4f140*/  BSYNC B1 ;  /* 0x0000000000017941 */ /* 0x000fea0003800000 */
.L_x_65450:
        /* <DEDUP_REMOVED lines=9> */
.L_x_65454:
[----:B------:R-:W-:Y:S01]  /*4f1e0*/  IMAD.MOV.U32 R40, RZ, RZ, R41 ;  /* 0x000000ffff287224 */ /* 0x000fe200078e0029 */
[----:B------:R-:W-:Y:S01]  /*4f1f0*/  MOV R6, R7 ;  /* 0x0000000700067202 */ /* 0x000fe20000000f00 */
[----:B------:R-:W-:Y:S02]  /*4f200*/  IMAD.MOV.U32 R41, RZ, RZ, R34 ;  /* 0x000000ffff297224 */ /* 0x000fe400078e0022 */
[----:B------:R-:W-:Y:S02]  /*4f210*/  IMAD.MOV.U32 R7, RZ, RZ, R4 ;  /* 0x000000ffff077224 */ /* 0x000fe400078e0004 */
.L_x_65455:
[----:B------:R-:W-:Y:S05]  /*4f220*/  BSYNC B1 ;  /* 0x0000000000017941 */ /* 0x000fea0003800000 */
.L_x_65453:
        /* <DEDUP_REMOVED lines=9> */
.L_x_65457:
[----:B------:R-:W-:Y:S01]  /*4f2c0*/  IMAD.MOV.U32 R47, RZ, RZ, R40 ;  /* 0x000000ffff2f7224 */ /* 0x000fe200078e0028 */
[----:B------:R-:W-:Y:S01]  /*4f2d0*/  MOV R35, R6 ;  /* 0x0000000600237202 */ /* 0x000fe20000000f00 */
[----:B------:R-:W-:Y:S02]  /*4f2e0*/  IMAD.MOV.U32 R40, RZ, RZ, R61 ;  /* 0x000000ffff287224 */ /* 0x000fe400078e003d */
[----:B------:R-:W-:Y:S02]  /*4f2f0*/  IMAD.MOV.U32 R6, RZ, RZ, R5 ;  /* 0x000000ffff067224 */ /* 0x000fe400078e0005 */
.L_x_65458:
[----:B------:R-:W-:Y:S05]  /*4f300*/  BSYNC B1 ;  /* 0x0000000000017941 */ /* 0x000fea0003800000 */
.L_x_65456:
        /* <DEDUP_REMOVED lines=9> */
.L_x_65460:
[----:B------:R-:W-:Y:S01]  /*4f3a0*/  IMAD.MOV.U32 R34, RZ, RZ, R47 ;  /* 0x000000ffff227224 */ /* 0x000fe200078e002f */
[----:B------:R-:W-:Y:S01]  /*4f3b0*/  MOV R4, R35 ;  /* 0x0000002300047202 */ /* 0x000fe20000000f00 */
[----:B------:R-:W-:Y:S02]  /*4f3c0*/  IMAD.MOV.U32 R47, RZ, RZ, R56 ;  /* 0x000000ffff2f7224 */ /* 0x000fe400078e0038 */
[----:B------:R-:W-:Y:S02]  /*4f3d0*/  IMAD.MOV.U32 R35, RZ, RZ, R46 ;  /* 0x000000ffff237224 */ /* 0x000fe400078e002e */
.L_x_65461:
[----:B------:R-:W-:Y:S05]  /*4f3e0*/  BSYNC B1 ;  /* 0x0000000000017941 */ /* 0x000fea0003800000 */
.L_x_65459:
        /* <DEDUP_REMOVED lines=9> */
.L_x_65463:
[----:B------:R-:W-:Y:S01]  /*4f480*/  IMAD.MOV.U32 R46, RZ, RZ, R34 ;  /* 0x000000ffff2e7224 */ /* 0x000fe200078e0022 */
[----:B------:R-:W-:Y:S01]  /*4f490*/  MOV R5, R4 ;  /* 0x0000000400057202 */ /* 0x000fe20000000f00 */
[----:B------:R-:W-:Y:S02]  /*4f4a0*/  IMAD.MOV.U32 R34, RZ, RZ, R33 ;  /* 0x000000ffff227224 */ /* 0x000fe400078e0021 */
[----:B------:R-:W-:Y:S02]  /*4f4b0*/  IMAD.MOV.U32 R4, RZ, RZ, R3 ;  /* 0x000000ffff047224 */ /* 0x000fe400078e0003 */
.L_x_65464:
[----:B------:R-:W-:Y:S05]  /*4f4c0*/  BSYNC B1 ;  /* 0x0000000000017941 */ /* 0x000fea0003800000 */
.L_x_65462:
        /* <DEDUP_REMOVED lines=9> */
.L_x_65466:
[----:B------:R-:W-:Y:S01]  /*4f560*/  IMAD.MOV.U32 R54, RZ, RZ, R46 ;  /* 0x000000ffff367224 */ /* 0x000fe200078e002e */
[----:B------:R-:W-:Y:S01]  /*4f570*/  MOV R3, R5 ;  /* 0x0000000500037202 */ /* 0x000fe20000000f00 */
[----:B------:R-:W-:Y:S02]  /*4f580*/  IMAD.MOV.U32 R46, RZ, RZ, R17 ;  /* 0x000000ffff2e7224 */ /* 0x000fe400078e0011 */
[----:B------:R-:W-:Y:S02]  /*4f590*/  IMAD.MOV.U32 R5, RZ, RZ, R2 ;  /* 0x000000ffff057224 */ /* 0x000fe400078e0002 */
.L_x_65467:
[----:B------:R-:W-:Y:S05]  /*4f5a0*/  BSYNC B1 ;  /* 0x0000000000017941 */ /* 0x000fea0003800000 */
.L_x_65465:
        /* <DEDUP_REMOVED lines=9> */
.L_x_65469:
[----:B------:R-:W-:Y:S01]  /*4f640*/  IMAD.MOV.U32 R2, RZ, RZ, R54 ;  /* 0x000000ffff027224 */ /* 0x000fe200078e0036 */
[----:B------:R-:W-:Y:S01]  /*4f650*/  MOV R17, R3 ;  /* 0x0000000300117202 */ /* 0x000fe20000000f00 */
[----:B------:R-:W-:Y:S02]  /*4f660*/  IMAD.MOV.U32 R54, RZ, RZ, R45 ;  /* 0x000000ffff367224 */ /* 0x000fe400078e002d */
[----:B------:R-:W-:Y:S02]  /*4f670*/  IMAD.MOV.U32 R3, RZ, RZ, R16 ;  /* 0x000000ffff037224 */ /* 0x000fe400078e0010 */
.L_x_65470:
[----:B------:R-:W-:Y:S05]  /*4f680*/  BSYNC B1 ;  /* 0x0000000000017941 */ /* 0x000fea0003800000 */
.L_x_65468:
        /* <DEDUP_REMOVED lines=9> */
.L_x_65472:
[----:B------:R-:W-:Y:S01]  /*4f720*/  IMAD.MOV.U32 R33, RZ, RZ, R2 ;  /* 0x000000ffff217224 */ /* 0x000fe200078e0002 */
[----:B------:R-:W-:Y:S01]  /*4f730*/  MOV R16, R17 ;  /* 0x0000001100107202 */ /* 0x000fe20000000f00 */
[----:B------:R-:W-:Y:S02]  /*4f740*/  IMAD.MOV.U32 R2, RZ, RZ, R51 ;  /* 0x000000ffff027224 */ /* 0x000fe400078e0033 */
[----:B------:R-:W-:Y:S02]  /*4f750*/  IMAD.MOV.U32 R17, RZ, RZ, R32 ;  /* 0x000000ffff117224 */ /* 0x000fe400078e0020 */
.L_x_65473:
[----:B------:R-:W-:Y:S05]  /*4f760*/  BSYNC B1 ;  /* 0x0000000000017941 */ /* 0x000fea0003800000 */
.L_x_65471:
        /* <DEDUP_REMOVED lines=9> */
.L_x_65475:
[----:B------:R-:W-:Y:S01]  /*4f800*/  IMAD.MOV.U32 R45, RZ, RZ, R33 ;  /* 0x000000ffff2d7224 */ /* 0x000fe200078e0021 */
[----:B------:R-:W-:Y:S01]  /*4f810*/  MOV R32, R16 ;  /* 0x0000001000207202 */ /* 0x000fe20000000f00 */
[----:B------:R-:W-:Y:S02]  /*4f820*/  IMAD.MOV.U32 R33, RZ, RZ, R44 ;  /* 0x000000ffff217224 */ /* 0x000fe400078e002c */
[----:B------:R-:W-:Y:S02]  /*4f830*/  IMAD.MOV.U32 R16, RZ, RZ, R49 ;  /* 0x000000ffff107224 */ /* 0x000fe400078e0031 */
.L_x_65476:
[----:B------:R-:W-:Y:S05]  /*4f840*/  BSYNC B1 ;  /* 0x0000000000017941 */ /* 0x000fea0003800000 */
.L_x_65474:
        /* <DEDUP_REMOVED lines=9> */
.L_x_65478:
[----:B------:R-:W-:Y:S01]  /*4f8e0*/  IMAD.MOV.U32 R44, RZ, RZ, R45 ;  /* 0x000000ffff2c7224 */ /* 0x000fe200078e002d */
[----:B------:R-:W-:Y:S01]  /*4f8f0*/  MOV R49, R32 ;  /* 0x0000002000317202 */ /* 0x000fe20000000f00 */
[----:B------:R-:W-:Y:S02]  /*4f900*/  IMAD.MOV.U32 R45, RZ, RZ, R14 ;  /* 0x000000ffff2d7224 */ /* 0x000fe400078e000e */
[----:B------:R-:W-:Y:S02]  /*4f910*/  IMAD.MOV.U32 R32, RZ, RZ, R13 ;  /* 0x000000ffff207224 */ /* 0x000fe400078e000d */
.L_x_65479:
[----:B------:R-:W-:Y:S05]  /*4f920*/  BSYNC B1 ;  /* 0x0000000000017941 */ /* 0x000fea0003800000 */
.L_x_65477:
        /* <DEDUP_REMOVED lines=9> */
.L_x_65481:
[----:B------:R-:W-:Y:S01]  /*4f9c0*/  IMAD.MOV.U32 R14, RZ, RZ, R44 ;  /* 0x000000ffff0e7224 */ /* 0x000fe200078e002c */
[----:B------:R-:W-:Y:S01]  /*4f9d0*/  MOV R13, R49 ;  /* 0x00000031000d7202 */ /* 0x000fe20000000f00 */
[----:B------:R-:W-:Y:S02]  /*4f9e0*/  IMAD.MOV.U32 R44, RZ, RZ, R55 ;  /* 0x000000ffff2c7224 */ /* 0x000fe400078e0037 */
[----:B------:R-:W-:Y:S02]  /*4f9f0*/  IMAD.MOV.U32 R49, RZ, RZ, R12 ;  /* 0x000000ffff317224 */ /* 0x000fe400078e000c */
.L_x_65482:
[----:B------:R-:W-:Y:S05]  /*4fa00*/  BSYNC B1 ;  /* 0x0000000000017941 */ /* 0x000fea0003800000 */
.L_x_65480:
        /* <DEDUP_REMOVED lines=9> */
.L_x_65484:
[----:B------:R-:W-:Y:S01]  /*4faa0*/  IMAD.MOV.U32 R51, RZ, RZ, R14 ;  /* 0x000000ffff337224 */ /* 0x000fe200078e000e */
[----:B------:R-:W-:Y:S01]  /*4fab0*/  MOV R12, R13 ;  /* 0x0000000d000c7202 */ /* 0x000fe20000000f00 */
[----:B------:R-:W-:Y:S02]  /*4fac0*/  IMAD.MOV.U32 R14, RZ, RZ, R11 ;  /* 0x000000ffff0e7224 */ /* 0x000fe400078e000b */
[----:B------:R-:W-:Y:S02]  /*4fad0*/  IMAD.MOV.U32 R13, RZ, RZ, R10 ;  /* 0x000000ffff0d7224 */ /* 0x000fe400078e000a */
.L_x_65485:
[----:B------:R-:W-:Y:S05]  /*4fae0*/  BSYNC B1 ;  /* 0x0000000000017941 */ /* 0x000fea0003800000 */
.L_x_65483:
        /* <DEDUP_REMOVED lines=16> */
.L_x_65487:
[----:B------:R-:W-:Y:S02]  /*4fbf0*/  IMAD.MOV.U32 R30, RZ, RZ, R57 ;  /* 0x000000ffff1e7224 */ /* 0x000fe400078e0039 */
[----:B------:R-:W-:Y:S02]  /*4fc00*/  IMAD.MOV.U32 R10, RZ, RZ, R15 ;  /* 0x000000ffff0a7224 */ /* 0x000fe400078e000f */
[----:B------:R-:W-:Y:S02]  /*4fc10*/  IMAD.MOV.U32 R57, RZ, RZ, R50 ;  /* 0x000000ffff397224 */ /* 0x000fe400078e0032 */
[----:B------:R-:W-:Y:S02]  /*4fc20*/  IMAD.MOV.U32 R15, RZ, RZ, R48 ;  /* 0x000000ffff0f7224 */ /* 0x000fe400078e0030 */
.L_x_65488:
[----:B------:R-:W-:Y:S05]  /*4fc30*/  BSYNC B1 ;  /* 0x0000000000017941 */ /* 0x000fea0003800000 */
.L_x_65486:
        /* <DEDUP_REMOVED lines=9> */
.L_x_65490:
[----:B------:R-:W-:Y:S02]  /*4fcd0*/  IMAD.MOV.U32 R55, RZ, RZ, R30 ;  /* 0x000000ffff377224 */ /* 0x000fe400078e001e */
[----:B------:R-:W-:Y:S02]  /*4fce0*/  IMAD.MOV.U32 R11, RZ, RZ, R10 ;  /* 0x000000ffff0b7224 */ /* 0x000fe400078e000a */
[----:B------:R-:W-:Y:S02]  /*4fcf0*/  IMAD.MOV.U32 R30, RZ, RZ, R29 ;  /* 0x000000ffff1e7224 */ /* 0x000fe400078e001d */
[----:B------:R-:W-:Y:S02]  /*4fd00*/  IMAD.MOV.U32 R10, RZ, RZ, R9 ;  /* 0x000000ffff0a7224 */ /* 0x000fe400078e0009 */
.L_x_65491:
[----:B------:R-:W-:Y:S05]  /*4fd10*/  BSYNC B1 ;  /* 0x0000000000017941 */ /* 0x000fea0003800000 */
.L_x_65489:
        /* <DEDUP_REMOVED lines=9> */
.L_x_65493:
[----:B------:R-:W-:Y:S02]  /*4fdb0*/  IMAD.MOV.U32 R48, RZ, RZ, R55 ;  /* 0x000000ffff307224 */ /* 0x000fe400078e0037 */
[----:B------:R-:W-:Y:S02]  /*4fdc0*/  IMAD.MOV.U32 R42, RZ, RZ, R11 ;  /* 0x000000ffff2a7224 */ /* 0x000fe400078e000b */
[----:B------:R-:W-:Y:S02]  /*4fdd0*/  IMAD.MOV.U32 R55, RZ, RZ, R28 ;  /* 0x000000ffff377224 */ /* 0x000fe400078e001c */
[----:B------:R-:W-:Y:S02]  /*4fde0*/  IMAD.MOV.U32 R11, RZ, RZ, R8 ;  /* 0x000000ffff0b7224 */ /* 0x000fe400078e0008 */
.L_x_65494:
[----:B------:R-:W-:Y:S05]  /*4fdf0*/  BSYNC B1 ;  /* 0x0000000000017941 */ /* 0x000fea0003800000 */
.L_x_65492:
        /* <DEDUP_REMOVED lines=9> */
.L_x_65496:
[----:B------:R-:W-:Y:S02]  /*4fe90*/  IMAD.MOV.U32 R29, RZ, RZ, R48 ;  /* 0x000000ffff1d7224 */ /* 0x000fe400078e0030 */
[----:B------:R-:W-:Y:S02]  /*4fea0*/  IMAD.MOV.U32 R9, RZ, RZ, R42 ;  /* 0x000000ffff097224 */ /* 0x000fe400078e002a */
[----:B------:R-:W-:Y:S02]  /*4feb0*/  IMAD.MOV.U32 R48, RZ, RZ, R41 ;  /* 0x000000ffff307224 */ /* 0x000fe400078e0029 */
[----:B------:R-:W-:Y:S02]  /*4fec0*/  IMAD.MOV.U32 R42, RZ, RZ, R7 ;  /* 0x000000ffff2a7224 */ /* 0x000fe400078e0007 */
.L_x_65497:
[----:B------:R-:W-:Y:S05]  /*4fed0*/  BSYNC B1 ;  /* 0x0000000000017941 */ /* 0x000fea0003800000 */
.L_x_65495:
        /* <DEDUP_REMOVED lines=9> */
.L_x_65499:
[----:B------:R-:W-:Y:S02]  /*4ff70*/  IMAD.MOV.U32 R28, RZ, RZ, R29 ;  /* 0x000000ffff1c7224 */ /* 0x000fe400078e001d */
[----:B------:R-:W-:Y:S02]  /*4ff80*/  IMAD.MOV.U32 R8, RZ, RZ, R9 ;  /* 0x000000ffff087224 */ /* 0x000fe400078e0009 */
[----:B------:R-:W-:Y:S02]  /*4ff90*/  IMAD.MOV.U32 R29, RZ, RZ, R40 ;  /* 0x000000ffff1d7224 */ /* 0x000fe400078e0028 */
[----:B------:R-:W-:Y:S02]  /*4ffa0*/  IMAD.MOV.U32 R9, RZ, RZ, R6 ;  /* 0x000000ffff097224 */ /* 0x000fe400078e0006 */
.L_x_65500:
[----:B------:R-:W-:Y:S05]  /*4ffb0*/  BSYNC B1 ;  /* 0x0000000000017941 */ /* 0x000fea0003800000 */
.L_x_65498:
        /* <DEDUP_REMOVED lines=9> */
.L_x_65502:
[----:B------:R-:W-:Y:S02]  /*50050*/  IMAD.MOV.U32 R41, RZ, RZ, R28 ;  /* 0x000000ffff297224 */ /* 0x000fe400078e001c */
[----:B------:R-:W-:Y:S02]  /*50060*/  IMAD.MOV.U32 R7, RZ, RZ, R8 ;  /* 0x000000ffff077224 */ /* 0x000fe400078e0008 */
[----:B------:R-:W-:Y:S02]  /*50070*/  IMAD.MOV.U32 R28, RZ, RZ, R47 ;  /* 0x000000ffff1c7224 */ /* 0x000fe400078e002f */
[----:B------:R-:W-:Y:S02]  /*50080*/  IMAD.MOV.U32 R8, RZ, RZ, R35 ;  /* 0x000000ffff087224 */ /* 0x000fe400078e0023 */
.L_x_65503:
[----:B------:R-:W-:Y:S05]  /*50090*/  BSYNC B1 ;  /* 0x0000000000017941 */ /* 0x000fea0003800000 */
.L_x_65501:
        /* <DEDUP_REMOVED lines=9> */
.L_x_65505:
[----:B------:R-:W-:Y:S02]  /*50130*/  IMAD.MOV.U32 R35, RZ, RZ, R41 ;  /* 0x000000ffff237224 */ /* 0x000fe400078e0029 */
[----:B------:R-:W-:Y:S02]  /*50140*/  IMAD.MOV.U32 R6, RZ, RZ, R7 ;  /* 0x000000ffff067224 */ /* 0x000fe400078e0007 */
[----:B------:R-:W-:Y:S02]  /*50150*/  IMAD.MOV.U32 R41, RZ, RZ, R34 ;  /* 0x000000ffff297224 */ /* 0x000fe400078e0022 */
[----:B------:R-:W-:Y:S02]  /*50160*/  IMAD.MOV.U32 R7, RZ, RZ, R4 ;  /* 0x000000ffff077224 */ /* 0x000fe400078e0004 */
.L_x_65506:
[----:B------:R-:W-:Y:S05]  /*50170*/  BSYNC B1 ;  /* 0x0000000000017941 */ /* 0x000fea0003800000 */
.L_x_65504:
        /* <DEDUP_REMOVED lines=9> */
.L_x_65508:
[----:B------:R-:W-:Y:S02]  /*50210*/  IMAD.MOV.U32 R47, RZ, RZ, R35 ;  /* 0x000000ffff2f7224 */ /* 0x000fe400078e0023 */
[----:B------:R-:W-:Y:S02]  /*50220*/  IMAD.MOV.U32 R4, RZ, RZ, R6 ;  /* 0x000000ffff047224 */ /* 0x000fe400078e0006 */
[----:B------:R-:W-:Y:S02]  /*50230*/  IMAD.MOV.U32 R35, RZ, RZ, R46 ;  /* 0x000000ffff237224 */ /* 0x000fe400078e002e */
[----:B------:R-:W-:Y:S02]  /*50240*/  IMAD.MOV.U32 R6, RZ, RZ, R5 ;  /* 0x000000ffff067224 */ /* 0x000fe400078e0005 */
.L_x_65509:
[----:B------:R-:W-:Y:S05]  /*50250*/  BSYNC B1 ;  /* 0x0000000000017941 */ /* 0x000fea0003800000 */
.L_x_65507:
        /* <DEDUP_REMOVED lines=9> */
.L_x_65511:
[----:B------:R-:W-:Y:S02]  /*502f0*/  IMAD.MOV.U32 R5, RZ, RZ, R47 ;  /* 0x000000ffff057224 */ /* 0x000fe400078e002f */
[----:B------:R-:W-:Y:S02]  /*50300*/  IMAD.MOV.U32 R34, RZ, RZ, R4 ;  /* 0x000000ffff227224 */ /* 0x000fe400078e0004 */
[----:B------:R-:W-:Y:S02]  /*50310*/  IMAD.MOV.U32 R47, RZ, RZ, R54 ;  /* 0x000000ffff2f7224 */ /* 0x000fe400078e0036 */
[----:B------:R-:W-:Y:S02]  /*50320*/  IMAD.MOV.U32 R4, RZ, RZ, R3 ;  /* 0x000000ffff047224 */ /* 0x000fe400078e0003 */
.L_x_65512:
[----:B------:R-:W-:Y:S05]  /*50330*/  BSYNC B1 ;  /* 0x0000000000017941 */ /* 0x000fea0003800000 */
.L_x_65510:
        /* <DEDUP_REMOVED lines=9> */
.L_x_65514:
[----:B------:R-:W-:Y:S02]  /*503d0*/  IMAD.MOV.U32 R40, RZ, RZ, R5 ;  /* 0x000000ffff287224 */ /* 0x000fe400078e0005 */
[----:B------:R-:W-:Y:S02]  /*503e0*/  IMAD.MOV.U32 R3, RZ, RZ, R34 ;  /* 0x000000ffff037224 */ /* 0x000fe400078e0022 */
[----:B------:R-:W-:Y:S02]  /*503f0*/  IMAD.MOV.U32 R5, RZ, RZ, R2 ;  /* 0x000000ffff057224 */ /* 0x000fe400078e0002 */
[----:B------:R-:W-:Y:S02]  /*50400*/  IMAD.MOV.U32 R34, RZ, RZ, R17 ;  /* 0x000000ffff227224 */ /* 0x000fe400078e0011 */
.L_x_65515:
[----:B------:R-:W-:Y:S05]  /*50410*/  BSYNC B1 ;  /* 0x0000000000017941 */ /* 0x000fea0003800000 */
.L_x_65513:
        /* <DEDUP_REMOVED lines=9> */
.L_x_65517:
[----:B------:R-:W-:Y:S02]  /*504b0*/  IMAD.MOV.U32 R2, RZ, RZ, R40 ;  /* 0x000000ffff027224 */ /* 0x000fe400078e0028 */
[----:B------:R-:W-:Y:S02]  /*504c0*/  IMAD.MOV.U32 R17, RZ, RZ, R3 ;  /* 0x000000ffff117224 */ /* 0x000fe400078e0003 */
[----:B------:R-:W-:Y:S02]  /*504d0*/  IMAD.MOV.U32 R40, RZ, RZ, R33 ;  /* 0x000000ffff287224 */ /* 0x000fe400078e0021 */
[----:B------:R-:W-:Y:S02]  /*504e0*/  IMAD.MOV.U32 R3, RZ, RZ, R16 ;  /* 0x000000ffff037224 */ /* 0x000fe400078e0010 */
.L_x_65518:
[----:B------:R-:W-:Y:S05]  /*504f0*/  BSYNC B1 ;  /* 0x0000000000017941 */ /* 0x000fea0003800000 */
.L_x_65516:
        /* <DEDUP_REMOVED lines=9> */
.L_x_65520:
[----:B------:R-:W-:Y:S02]  /*50590*/  IMAD.MOV.U32 R33, RZ, RZ, R2 ;  /* 0x000000ffff217224 */ /* 0x000fe400078e0002 */
[----:B------:R-:W-:Y:S02]  /*505a0*/  IMAD.MOV.U32 R16, RZ, RZ, R17 ;  /* 0x000000ffff107224 */ /* 0x000fe400078e0011 */
[----:B------:R-:W-:Y:S02]  /*505b0*/  IMAD.MOV.U32 R2, RZ, RZ, R45 ;  /* 0x000000ffff027224 */ /* 0x000fe400078e002d */
[----:B------:R-:W-:Y:S02]  /*505c0*/  IMAD.MOV.U32 R17, RZ, RZ, R32 ;  /* 0x000000ffff117224 */ /* 0x000fe400078e0020 */
.L_x_65521:
[----:B------:R-:W-:Y:S05]  /*505d0*/  BSYNC B1 ;  /* 0x0000000000017941 */ /* 0x000fea0003800000 */
.L_x_65519:
        /* <DEDUP_REMOVED lines=9> */
.L_x_65523:
[----:B------:R-:W-:Y:S02]  /*50670*/  IMAD.MOV.U32 R45, RZ, RZ, R33 ;  /* 0x000000ffff2d7224 */ /* 0x000fe400078e0021 */
[----:B------:R-:W-:Y:S02]  /*50680*/  IMAD.MOV.U32 R32, RZ, RZ, R16 ;  /* 0x000000ffff207224 */ /* 0x000fe400078e0010 */
[----:B------:R-:W-:Y:S02]  /*50690*/  IMAD.MOV.U32 R33, RZ, RZ, R44 ;  /* 0x000000ffff217224 */ /* 0x000fe400078e002c */
[----:B------:R-:W-:Y:S02]  /*506a0*/  IMAD.MOV.U32 R16, RZ, RZ, R49 ;  /* 0x000000ffff107224 */ /* 0x000fe400078e0031 */
.L_x_65524:
[----:B------:R-:W-:Y:S05]  /*506b0*/  BSYNC B1 ;  /* 0x0000000000017941 */ /* 0x000fea0003800000 */
.L_x_65522:
        /* <DEDUP_REMOVED lines=9> */
.L_x_65526:
[----:B------:R-:W-:Y:S02]  /*50750*/  IMAD.MOV.U32 R44, RZ, RZ, R45 ;  /* 0x000000ffff2c7224 */ /* 0x000fe400078e002d */
[----:B------:R-:W-:Y:S02]  /*50760*/  IMAD.MOV.U32 R49, RZ, RZ, R32 ;  /* 0x000000ffff317224 */ /* 0x000fe400078e0020 */
[----:B------:R-:W-:Y:S02]  /*50770*/  IMAD.MOV.U32 R45, RZ, RZ, R14 ;  /* 0x000000ffff2d7224 */ /* 0x000fe400078e000e */
[----:B------:R-:W-:Y:S02]  /*50780*/  IMAD.MOV.U32 R32, RZ, RZ, R13 ;  /* 0x000000ffff207224 */ /* 0x000fe400078e000d */
.L_x_65527:
[----:B------:R-:W-:Y:S05]  /*50790*/  BSYNC B1 ;  /* 0x0000000000017941 */ /* 0x000fea0003800000 */
.L_x_65525:
        /* <DEDUP_REMOVED lines=9> */
.L_x_65529:
[----:B------:R-:W-:Y:S02]  /*50830*/  IMAD.MOV.U32 R14, RZ, RZ, R44 ;  /* 0x000000ffff0e7224 */ /* 0x000fe400078e002c */
[----:B------:R-:W-:Y:S02]  /*50840*/  IMAD.MOV.U32 R13, RZ, RZ, R49 ;  /* 0x000000ffff0d7224 */ /* 0x000fe400078e0031 */
[----:B------:R-:W-:Y:S02]  /*50850*/  IMAD.MOV.U32 R44, RZ, RZ, R51 ;  /* 0x000000ffff2c7224 */ /* 0x000fe400078e0033 */
[----:B------:R-:W-:Y:S02]  /*50860*/  IMAD.MOV.U32 R49, RZ, RZ, R12 ;  /* 0x000000ffff317224 */ /* 0x000fe400078e000c */
.L_x_65530:
[----:B------:R-:W-:Y:S05]  /*50870*/  BSYNC B1 ;  /* 0x0000000000017941 */ /* 0x000fea0003800000 */
.L_x_65528:
        /* <DEDUP_REMOVED lines=16> */
.L_x_65532:
[----:B------:R-:W-:Y:S02]  /*50980*/  IMAD.MOV.U32 R46, RZ, RZ, R57 ;  /* 0x000000ffff2e7224 */ /* 0x000fe400078e0039 */
[----:B------:R-:W-:Y:S01]  /*50990*/  IMAD.MOV.U32 R12, RZ, RZ, R15 ;  /* 0x000000ffff0c7224 */ /* 0x000fe200078e000f */
[----:B------:R-:W-:Y:S01]  /*509a0*/  MOV R15, R10 ;  /* 0x0000000a000f7202 */ /* 0x000fe20000000f00 */
[----:B------:R-:W-:Y:S02]  /*509b0*/  IMAD.MOV.U32 R57, RZ, RZ, R30 ;  /* 0x000000ffff397224 */ /* 0x000fe400078e001e */
.L_x_65533:
[----:B------:R-:W-:Y:S05]  /*509c0*/  BSYNC B1 ;  /* 0x0000000000017941 */ /* 0x000fea0003800000 */
.L_x_65531:
        /* <DEDUP_REMOVED lines=9> */
.L_x_65535:
[----:B------:R-:W-:Y:S02]  /*50a60*/  IMAD.MOV.U32 R43, RZ, RZ, R46 ;  /* 0x000000ffff2b7224 */ /* 0x000fe400078e002e */
[----:B------:R-:W-:Y:S01]  /*50a70*/  IMAD.MOV.U32 R31, RZ, RZ, R12 ;  /* 0x000000ffff1f7224 */ /* 0x000fe200078e000c */
[----:B------:R-:W-:Y:S01]  /*50a80*/  MOV R12, R11 ;  /* 0x0000000b000c7202 */ /* 0x000fe20000000f00 */
[----:B------:R-:W-:Y:S02]  /*50a90*/  IMAD.MOV.U32 R46, RZ, RZ, R55 ;  /* 0x000000ffff2e7224 */ /* 0x000fe400078e0037 */
.L_x_65536:
[----:B------:R-:W-:Y:S05]  /*50aa0*/  BSYNC B1 ;  /* 0x0000000000017941 */ /* 0x000fea0003800000 */
.L_x_65534:
        /* <DEDUP_REMOVED lines=9> */
.L_x_65538:
[----:B------:R-:W-:Y:S02]  /*50b40*/  IMAD.MOV.U32 R30, RZ, RZ, R43 ;  /* 0x000000ffff1e7224 */ /* 0x000fe400078e002b */
[----:B------:R-:W-:Y:S01]  /*50b50*/  IMAD.MOV.U32 R10, RZ, RZ, R31 ;  /* 0x000000ffff0a7224 */ /* 0x000fe200078e001f */
[----:B------:R-:W-:Y:S01]  /*50b60*/  MOV R31, R42 ;  /* 0x0000002a001f7202 */ /* 0x000fe20000000f00 */
[----:B------:R-:W-:Y:S02]  /*50b70*/  IMAD.MOV.U32 R43, RZ, RZ, R48 ;  /* 0x000000ffff2b7224 */ /* 0x000fe400078e0030 */
.L_x_65539:
[----:B------:R-:W-:Y:S05]  /*50b80*/  BSYNC B1 ;  /* 0x0000000000017941 */ /* 0x000fea0003800000 */
.L_x_65537:
        /* <DEDUP_REMOVED lines=9> */
.L_x_65541:
[----:B------:R-:W-:Y:S02]  /*50c20*/  IMAD.MOV.U32 R51, RZ, RZ, R30 ;  /* 0x000000ffff337224 */ /* 0x000fe400078e001e */
[----:B------:R-:W-:Y:S01]  /*50c30*/  IMAD.MOV.U32 R11, RZ, RZ, R10 ;  /* 0x000000ffff0b7224 */ /* 0x000fe200078e000a */
[----:B------:R-:W-:Y:S01]  /*50c40*/  MOV R10, R9 ;  /* 0x00000009000a7202 */ /* 0x000fe20000000f00 */
[----:B------:R-:W-:Y:S02]  /*50c50*/  IMAD.MOV.U32 R30, RZ, RZ, R29 ;  /* 0x000000ffff1e7224 */ /* 0x000fe400078e001d */
.L_x_65542:
[----:B------:R-:W-:Y:S05]  /*50c60*/  BSYNC B1 ;  /* 0x0000000000017941 */ /* 0x000fea0003800000 */
.L_x_65540:
        /* <DEDUP_REMOVED lines=9> */
.L_x_65544:
[----:B------:R-:W-:Y:S02]  /*50d00*/  IMAD.MOV.U32 R48, RZ, RZ, R51 ;  /* 0x000000ffff307224 */ /* 0x000fe400078e0033 */
[----:B------:R-:W-:Y:S01]  /*50d10*/  IMAD.MOV.U32 R42, RZ, RZ, R11 ;  /* 0x000000ffff2a7224 */ /* 0x000fe200078e000b */
[----:B------:R-:W-:Y:S01]  /*50d20*/  MOV R11, R8 ;  /* 0x00000008000b7202 */ /* 0x000fe20000000f00 */
[----:B------:R-:W-:Y:S02]  /*50d30*/  IMAD.MOV.U32 R51, RZ, RZ, R28 ;  /* 0x000000ffff337224 */ /* 0x000fe400078e001c */
.L_x_65545:
[----:B------:R-:W-:Y:S05]  /*50d40*/  BSYNC B1 ;  /* 0x0000000000017941 */ /* 0x000fea0003800000 */
.L_x_65543:
        /* <DEDUP_REMOVED lines=9> */
.L_x_65547:
[----:B------:R-:W-:Y:S02]  /*50de0*/  IMAD.MOV.U32 R8, RZ, RZ, R48 ;  /* 0x000000ffff087224 */ /* 0x000fe400078e0030 */
[----:B------:R-:W-:Y:S01]  /*50df0*/  IMAD.MOV.U32 R9, RZ, RZ, R42 ;  /* 0x000000ffff097224 */ /* 0x000fe200078e002a */
[----:B------:R-:W-:Y:S01]  /*50e00*/  MOV R42, R7 ;  /* 0x00000007002a7202 */ /* 0x000fe20000000f00 */
[----:B------:R-:W-:Y:S02]  /*50e10*/  IMAD.MOV.U32 R48, RZ, RZ, R41 ;  /* 0x000000ffff307224 */ /* 0x000fe400078e0029 */
.L_x_65548:
[----:B------:R-:W-:Y:S05]  /*50e20*/  BSYNC B1 ;  /* 0x0000000000017941 */ /* 0x000fea0003800000 */
.L_x_65546:
        /* <DEDUP_REMOVED lines=9> */
.L_x_65550:
[----:B------:R-:W-:Y:S02]  /*50ec0*/  IMAD.MOV.U32 R28, RZ, RZ, R8 ;  /* 0x000000ffff1c7224 */ /* 0x000fe400078e0008 */
[----:B------:R-:W-:Y:S01]  /*50ed0*/  IMAD.MOV.U32 R7, RZ, RZ, R9 ;  /* 0x000000ffff077224 */ /* 0x000fe200078e0009 */
[----:B------:R-:W-:Y:S01]  /*50ee0*/  MOV R9, R6 ;  /* 0x0000000600097202 */ /* 0x000fe20000000f00 */
[----:B------:R-:W-:Y:S02]  /*50ef0*/  IMAD.MOV.U32 R8, RZ, RZ, R35 ;  /* 0x000000ffff087224 */ /* 0x000fe400078e0023 */
.L_x_65551:
[----:B------:R-:W-:Y:S05]  /*50f00*/  BSYNC B1 ;  /* 0x0000000000017941 */ /* 0x000fea0003800000 */
.L_x_65549:
        /* <DEDUP_REMOVED lines=9> */
.L_x_65553:
[----:B------:R-:W-:Y:S02]  /*50fa0*/  IMAD.MOV.U32 R6, RZ, RZ, R28 ;  /* 0x000000ffff067224 */ /* 0x000fe400078e001c */
[----:B------:R-:W-:Y:S01]  /*50fb0*/  IMAD.MOV.U32 R29, RZ, RZ, R7 ;  /* 0x000000ffff1d7224 */ /* 0x000fe200078e0007 */
[----:B------:R-:W-:Y:S01]  /*50fc0*/  MOV R7, R4 ;  /* 0x0000000400077202 */ /* 0x000fe20000000f00 */
[----:B------:R-:W-:Y:S02]  /*50fd0*/  IMAD.MOV.U32 R28, RZ, RZ, R47 ;  /* 0x000000ffff1c7224 */ /* 0x000fe400078e002f */
.L_x_65554:
[----:B------:R-:W-:Y:S05]  /*50fe0*/  BSYNC B1 ;  /* 0x0000000000017941 */ /* 0x000fea0003800000 */
.L_x_65552:
        /* <DEDUP_REMOVED lines=9> */
.L_x_65556:
[----:B------:R-:W-:Y:S02]  /*51080*/  IMAD.MOV.U32 R35, RZ, RZ, R6 ;  /* 0x000000ffff237224 */ /* 0x000fe400078e0006 */
[----:B------:R-:W-:Y:S01]  /*51090*/  IMAD.MOV.U32 R4, RZ, RZ, R29 ;  /* 0x000000ffff047224 */ /* 0x000fe200078e001d */
[----:B------:R-:W-:Y:S01]  /*510a0*/  MOV R29, R34 ;  /* 0x00000022001d7202 */ /* 0x000fe20000000f00 */
[----:B------:R-:W-:Y:S02]  /*510b0*/  IMAD.MOV.U32 R6, RZ, RZ, R5 ;  /* 0x000000ffff067224 */ /* 0x000fe400078e0005 */
.L_x_65557:
[----:B------:R-:W-:Y:S05]  /*510c0*/  BSYNC B1 ;  /* 0x0000000000017941 */ /* 0x000fea0003800000 */
.L_x_65555:
        /* <DEDUP_REMOVED lines=9> */
.L_x_65559:
[----:B------:R-:W-:Y:S02]  /*51160*/  IMAD.MOV.U32 R5, RZ, RZ, R35 ;  /* 0x000000ffff057224 */ /* 0x000fe400078e0023 */
[----:B------:R-:W-:Y:S01]  /*51170*/  IMAD.MOV.U32 R34, RZ, RZ, R4 ;  /* 0x000000ffff227224 */ /* 0x000fe200078e0004 */
[----:B------:R-:W-:Y:S01]  /*51180*/  MOV R4, R3 ;  /* 0x0000000300047202 */ /* 0x000fe20000000f00 */
[----:B------:R-:W-:Y:S02]  /*51190*/  IMAD.MOV.U32 R35, RZ, RZ, R40 ;  /* 0x000000ffff237224 */ /* 0x000fe400078e0028 */
.L_x_65560:
[----:B------:R-:W-:Y:S05]  /*511a0*/  BSYNC B1 ;  /* 0x0000000000017941 */ /* 0x000fea0003800000 */
.L_x_65558:
        /* <DEDUP_REMOVED lines=9> */
.L_x_65562:
[----:B------:R-:W-:Y:S02]  /*51240*/  IMAD.MOV.U32 R40, RZ, RZ, R5 ;  /* 0x000000ffff287224 */ /* 0x000fe400078e0005 */
[----:B------:R-:W-:Y:S01]  /*51250*/  IMAD.MOV.U32 R3, RZ, RZ, R34 ;  /* 0x000000ffff037224 */ /* 0x000fe200078e0022 */
[----:B------:R-:W-:Y:S01]  /*51260*/  MOV R34, R17 ;  /* 0x0000001100227202 */ /* 0x000fe20000000f00 */
[----:B------:R-:W-:Y:S02]  /*51270*/  IMAD.MOV.U32 R5, RZ, RZ, R2 ;  /* 0x000000ffff057224 */ /* 0x000fe400078e0002 */
.L_x_65563:
[----:B------:R-:W-:Y:S05]  /*51280*/  BSYNC B1 ;  /* 0x0000000000017941 */ /* 0x000fea0003800000 */
.L_x_65561:
        /* <DEDUP_REMOVED lines=9> */
.L_x_65565:
[----:B------:R-:W-:Y:S02]  /*51320*/  IMAD.MOV.U32 R2, RZ, RZ, R40 ;  /* 0x000000ffff027224 */ /* 0x000fe400078e0028 */
[----:B------:R-:W-:Y:S01]  /*51330*/  IMAD.MOV.U32 R17, RZ, RZ, R3 ;  /* 0x000000ffff117224 */ /* 0x000fe200078e0003 */
[----:B------:R-:W-:Y:S01]  /*51340*/  MOV R3, R16 ;  /* 0x0000001000037202 */ /* 0x000fe20000000f00 */
[----:B------:R-:W-:Y:S02]  /*51350*/  IMAD.MOV.U32 R40, RZ, RZ, R33 ;  /* 0x000000ffff287224 */ /* 0x000fe400078e0021 */
.L_x_65566:
[----:B------:R-:W-:Y:S05]  /*51360*/  BSYNC B1 ;  /* 0x0000000000017941 */ /* 0x000fea0003800000 */
.L_x_65564:
        /* <DEDUP_REMOVED lines=9> */
.L_x_65568:
[----:B------:R-:W-:Y:S02]  /*51400*/  IMAD.MOV.U32 R33, RZ, RZ, R2 ;  /* 0x000000ffff217224 */ /* 0x000fe400078e0002 */
[----:B------:R-:W-:Y:S01]  /*51410*/  IMAD.MOV.U32 R16, RZ, RZ, R17 ;  /* 0x000000ffff107224 */ /* 0x000fe200078e0011 */
[----:B------:R-:W-:Y:S01]  /*51420*/  MOV R17, R32 ;  /* 0x0000002000117202 */ /* 0x000fe20000000f00 */
[----:B------:R-:W-:Y:S02]  /*51430*/  IMAD.MOV.U32 R2, RZ, RZ, R45 ;  /* 0x000000ffff027224 */ /* 0x000fe400078e002d */
.L_x_65569:
[----:B------:R-:W-:Y:S05]  /*51440*/  BSYNC B1 ;  /* 0x0000000000017941 */ /* 0x000fea0003800000 */
.L_x_65567:
        /* <DEDUP_REMOVED lines=9> */
.L_x_65571:
[----:B------:R-:W-:Y:S02]  /*514e0*/  IMAD.MOV.U32 R41, RZ, RZ, R33 ;  /* 0x000000ffff297224 */ /* 0x000fe400078e0021 */
[----:B------:R-:W-:Y:S01]  /*514f0*/  IMAD.MOV.U32 R32, RZ, RZ, R16 ;  /* 0x000000ffff207224 */ /* 0x000fe200078e0010 */
[----:B------:R-:W-:Y:S01]  /*51500*/  MOV R16, R49 ;  /* 0x0000003100107202 */ /* 0x000fe20000000f00 */
[----:B------:R-:W-:Y:S02]  /*51510*/  IMAD.MOV.U32 R33, RZ, RZ, R44 ;  /* 0x000000ffff217224 */ /* 0x000fe400078e002c */
.L_x_65572:
[----:B------:R-:W-:Y:S05]  /*51520*/  BSYNC B1 ;  /* 0x0000000000017941 */ /* 0x000fea0003800000 */
.L_x_65570:
        /* <DEDUP_REMOVED lines=9> */
.L_x_65574:
[----:B------:R-:W-:Y:S02]  /*515c0*/  IMAD.MOV.U32 R45, RZ, RZ, R41 ;  /* 0x000000ffff2d7224 */ /* 0x000fe400078e0029 */
[----:B------:R-:W-:Y:S01]  /*515d0*/  IMAD.MOV.U32 R44, RZ, RZ, R32 ;  /* 0x000000ffff2c7224 */ /* 0x000fe200078e0020 */
[----:B------:R-:W-:Y:S01]  /*515e0*/  MOV R32, R13 ;  /* 0x0000000d00207202 */ /* 0x000fe20000000f00 */
[----:B------:R-:W-:Y:S02]  /*515f0*/  IMAD.MOV.U32 R41, RZ, RZ, R14 ;  /* 0x000000ffff297224 */ /* 0x000fe400078e000e */
.L_x_65575:
[----:B------:R-:W-:Y:S05]  /*51600*/  BSYNC B1 ;  /* 0x0000000000017941 */ /* 0x000fea0003800000 */
.L_x_65573:
        /* <DEDUP_REMOVED lines=16> */
.L_x_65577:
[----:B------:R-:W-:Y:S01]  /*51710*/  IMAD.MOV.U32 R24, RZ, RZ, R57 ;  /* 0x000000ffff187224 */ /* 0x000fe200078e0039 */
[----:B------:R-:W-:Y:S01]  /*51720*/  MOV R14, R15 ;  /* 0x0000000f000e7202 */ /* 0x000fe20000000f00 */
[----:B------:R-:W-:Y:S02]  /*51730*/  IMAD.MOV.U32 R57, RZ, RZ, R46 ;  /* 0x000000ffff397224 */ /* 0x000fe400078e002e */
[----:B------:R-:W-:Y:S02]  /*51740*/  IMAD.MOV.U32 R15, RZ, RZ, R12 ;  /* 0x000000ffff0f7224 */ /* 0x000fe400078e000c */
.L_x_65578:
[----:B------:R-:W-:Y:S05]  /*51750*/  BSYNC B1 ;  /* 0x0000000000017941 */ /* 0x000fea0003800000 */
.L_x_65576:
        /* <DEDUP_REMOVED lines=9> */
.L_x_65580:
[----:B------:R-:W-:Y:S01]  /*517f0*/  IMAD.MOV.U32 R47, RZ, RZ, R24 ;  /* 0x000000ffff2f7224 */ /* 0x000fe200078e0018 */
[----:B------:R-:W-:Y:S01]  /*51800*/  MOV R13, R14 ;  /* 0x0000000e000d7202 */ /* 0x000fe20000000f00 */
[----:B------:R-:W-:Y:S02]  /*51810*/  IMAD.MOV.U32 R24, RZ, RZ, R43 ;  /* 0x000000ffff187224 */ /* 0x000fe400078e002b */
[----:B------:R-:W-:Y:S02]  /*51820*/  IMAD.MOV.U32 R14, RZ, RZ, R31 ;  /* 0x000000ffff0e7224 */ /* 0x000fe400078e001f */
.L_x_65581:
[----:B------:R-:W-:Y:S05]  /*51830*/  BSYNC B1 ;  /* 0x0000000000017941 */ /* 0x000fea0003800000 */
.L_x_65579:
        /* <DEDUP_REMOVED lines=9> */
.L_x_65583:
[----:B------:R-:W-:Y:S01]  /*518d0*/  IMAD.MOV.U32 R36, RZ, RZ, R47 ;  /* 0x000000ffff247224 */ /* 0x000fe200078e002f */
[----:B------:R-:W-:Y:S01]  /*518e0*/  MOV R12, R13 ;  /* 0x0000000d000c7202 */ /* 0x000fe20000000f00 */
[----:B------:R-:W-:Y:S02]  /*518f0*/  IMAD.MOV.U32 R47, RZ, RZ, R30 ;  /* 0x000000ffff2f7224 */ /* 0x000fe400078e001e */
[----:B------:R-:W-:Y:S02]  /*51900*/  IMAD.MOV.U32 R13, RZ, RZ, R10 ;  /* 0x000000ffff0d7224 */ /* 0x000fe400078e000a */
.L_x_65584:
[----:B------:R-:W-:Y:S05]  /*51910*/  BSYNC B1 ;  /* 0x0000000000017941 */ /* 0x000fea0003800000 */
.L_x_65582:
        /* <DEDUP_REMOVED lines=9> */
.L_x_65586:
[----:B------:R-:W-:Y:S01]  /*519b0*/  IMAD.MOV.U32 R43, RZ, RZ, R36 ;  /* 0x000000ffff2b7224 */ /* 0x000fe200078e0024 */
[----:B------:R-:W-:Y:S01]  /*519c0*/  MOV R31, R12 ;  /* 0x0000000c001f7202 */ /* 0x000fe20000000f00 */
[----:B------:R-:W-:Y:S02]  /*519d0*/  IMAD.MOV.U32 R36, RZ, RZ, R51 ;  /* 0x000000ffff247224 */ /* 0x000fe400078e0033 */
[----:B------:R-:W-:Y:S02]  /*519e0*/  IMAD.MOV.U32 R12, RZ, RZ, R11 ;  /* 0x000000ffff0c7224 */ /* 0x000fe400078e000b */
.L_x_65587:
[----:B------:R-:W-:Y:S05]  /*519f0*/  BSYNC B1 ;  /* 0x0000000000017941 */ /* 0x000fea0003800000 */
.L_x_65585:
        /* <DEDUP_REMOVED lines=9> */
.L_x_65589:
[----:B------:R-:W-:Y:S01]  /*51a90*/  IMAD.MOV.U32 R11, RZ, RZ, R43 ;  /* 0x000000ffff0b7224 */ /* 0x000fe200078e002b */
[----:B------:R-:W-:Y:S01]  /*51aa0*/  MOV R10, R31 ;  /* 0x0000001f000a7202 */ /* 0x000fe20000000f00 */
[----:B------:R-:W-:Y:S02]  /*51ab0*/  IMAD.MOV.U32 R43, RZ, RZ, R48 ;  /* 0x000000ffff2b7224 */ /* 0x000fe400078e0030 */
[----:B------:R-:W-:Y:S02]  /*51ac0*/  IMAD.MOV.U32 R31, RZ, RZ, R42 ;  /* 0x000000ffff1f7224 */ /* 0x000fe400078e002a */
.L_x_65590:
[----:B------:R-:W-:Y:S05]  /*51ad0*/  BSYNC B1 ;  /* 0x0000000000017941 */ /* 0x000fea0003800000 */
.L_x_65588:
        /* <DEDUP_REMOVED lines=9> */
.L_x_65592:
[----:B------:R-:W-:Y:S01]  /*51b70*/  IMAD.MOV.U32 R49, RZ, RZ, R11 ;  /* 0x000000ffff317224 */ /* 0x000fe200078e000b */
[----:B------:R-:W-:Y:S01]  /*51b80*/  MOV R30, R10 ;  /* 0x0000000a001e7202 */ /* 0x000fe20000000f00 */
[----:B------:R-:W-:Y:S02]  /*51b90*/  IMAD.MOV.U32 R11, RZ, RZ, R8 ;  /* 0x000000ffff0b7224 */ /* 0x000fe400078e0008 */
[----:B------:R-:W-:Y:S02]  /*51ba0*/  IMAD.MOV.U32 R10, RZ, RZ, R9 ;  /* 0x000000ffff0a7224 */ /* 0x000fe400078e0009 */
.L_x_65593:
[----:B------:R-:W-:Y:S05]  /*51bb0*/  BSYNC B1 ;  /* 0x0000000000017941 */ /* 0x000fea0003800000 */
.L_x_65591:
        /* <DEDUP_REMOVED lines=9> */
.L_x_65595:
[----:B------:R-:W-:Y:S01]  /*51c50*/  IMAD.MOV.U32 R9, RZ, RZ, R49 ;  /* 0x000000ffff097224 */ /* 0x000fe200078e0031 */
[----:B------:R-:W-:Y:S01]  /*51c60*/  MOV R8, R30 ;  /* 0x0000001e00087202 */ /* 0x000fe20000000f00 */
[----:B------:R-:W-:Y:S02]  /*51c70*/  IMAD.MOV.U32 R49, RZ, RZ, R28 ;  /* 0x000000ffff317224 */ /* 0x000fe400078e001c */
[----:B------:R-:W-:Y:S02]  /*51c80*/  IMAD.MOV.U32 R30, RZ, RZ, R7 ;  /* 0x000000ffff1e7224 */ /* 0x000fe400078e0007 */
.L_x_65596:
[----:B------:R-:W-:Y:S05]  /*51c90*/  BSYNC B1 ;  /* 0x0000000000017941 */ /* 0x000fea0003800000 */
.L_x_65594:
        /* <DEDUP_REMOVED lines=9> */
.L_x_65598:
[----:B------:R-:W-:Y:S01]  /*51d30*/  IMAD.MOV.U32 R28, RZ, RZ, R9 ;  /* 0x000000ffff1c7224 */ /* 0x000fe200078e0009 */
[----:B------:R-:W-:Y:S01]  /*51d40*/  MOV R7, R8 ;  /* 0x0000000800077202 */ /* 0x000fe20000000f00 */
[----:B------:R-:W-:Y:S02]  /*51d50*/  IMAD.MOV.U32 R9, RZ, RZ, R6 ;  /* 0x000000ffff097224 */ /* 0x000fe400078e0006 */
[----:B------:R-:W-:Y:S02]  /*51d60*/  IMAD.MOV.U32 R8, RZ, RZ, R29 ;  /* 0x000000ffff087224 */ /* 0x000fe400078e001d */
.L_x_65599:
[----:B------:R-:W-:Y:S05]  /*51d70*/  BSYNC B1 ;  /* 0x0000000000017941 */ /* 0x000fea0003800000 */
.L_x_65597:
        /* <DEDUP_REMOVED lines=9> */
.L_x_65601:
[----:B------:R-:W-:Y:S01]  /*51e10*/  IMAD.MOV.U32 R6, RZ, RZ, R28 ;  /* 0x000000ffff067224 */ /* 0x000fe200078e001c */
[----:B------:R-:W-:Y:S01]  /*51e20*/  MOV R29, R7 ;  /* 0x00000007001d7202 */ /* 0x000fe20000000f00 */
[----:B------:R-:W-:Y:S02]  /*51e30*/  IMAD.MOV.U32 R28, RZ, RZ, R35 ;  /* 0x000000ffff1c7224 */ /* 0x000fe400078e0023 */
[----:B------:R-:W-:Y:S02]  /*51e40*/  IMAD.MOV.U32 R7, RZ, RZ, R4 ;  /* 0x000000ffff077224 */ /* 0x000fe400078e0004 */
.L_x_65602:
[----:B------:R-:W-:Y:S05]  /*51e50*/  BSYNC B1 ;  /* 0x0000000000017941 */ /* 0x000fea0003800000 */
.L_x_65600:
        /* <DEDUP_REMOVED lines=9> */
.L_x_65604:
[----:B------:R-:W-:Y:S01]  /*51ef0*/  IMAD.MOV.U32 R35, RZ, RZ, R6 ;  /* 0x000000ffff237224 */ /* 0x000fe200078e0006 */
[----:B------:R-:W-:Y:S01]  /*51f00*/  MOV R4, R29 ;  /* 0x0000001d00047202 */ /* 0x000fe20000000f00 */
[----:B------:R-:W-:Y:S02]  /*51f10*/  IMAD.MOV.U32 R6, RZ, RZ, R5 ;  /* 0x000000ffff067224 */ /* 0x000fe400078e0005 */
[----:B------:R-:W-:Y:S02]  /*51f20*/  IMAD.MOV.U32 R29, RZ, RZ, R34 ;  /* 0x000000ffff1d7224 */ /* 0x000fe400078e0022 */
.L_x_65605:
[----:B------:R-:W-:Y:S05]  /*51f30*/  BSYNC B1 ;  /* 0x0000000000017941 */ /* 0x000fea0003800000 */
.L_x_65603:
        /* <DEDUP_REMOVED lines=9> */
.L_x_65607:
[----:B------:R-:W-:Y:S01]  /*51fd0*/  IMAD.MOV.U32 R5, RZ, RZ, R35 ;  /* 0x000000ffff057224 */ /* 0x000fe200078e0023 */
[----:B------:R-:W-:Y:S01]  /*51fe0*/  MOV R34, R4 ;  /* 0x0000000400227202 */ /* 0x000fe20000000f00 */
[----:B------:R-:W-:Y:S02]  /*51ff0*/  IMAD.MOV.U32 R35, RZ, RZ, R40 ;  /* 0x000000ffff237224 */ /* 0x000fe400078e0028 */
[----:B------:R-:W-:Y:S02]  /*52000*/  IMAD.MOV.U32 R4, RZ, RZ, R3 ;  /* 0x000000ffff047224 */ /* 0x000fe400078e0003 */
.L_x_65608:
[----:B------:R-:W-:Y:S05]  /*52010*/  BSYNC B1 ;  /* 0x0000000000017941 */ /* 0x000fea0003800000 */
.L_x_65606:
        /* <DEDUP_REMOVED lines=9> */
.L_x_65610:
[----:B------:R-:W-:Y:S01]  /*520b0*/  IMAD.MOV.U32 R40, RZ, RZ, R5 ;  /* 0x000000ffff287224 */ /* 0x000fe200078e0005 */
[----:B------:R-:W-:Y:S01]  /*520c0*/  MOV R3, R34 ;  /* 0x0000002200037202 */ /* 0x000fe20000000f00 */
[----:B------:R-:W-:Y:S02]  /*520d0*/  IMAD.MOV.U32 R5, RZ, RZ, R2 ;  /* 0x000000ffff057224 */ /* 0x000fe400078e0002 */
[----:B------:R-:W-:Y:S02]  /*520e0*/  IMAD.MOV.U32 R34, RZ, RZ, R17 ;  /* 0x000000ffff227224 */ /* 0x000fe400078e0011 */
.L_x_65611:
[----:B------:R-:W-:Y:S05]  /*520f0*/  BSYNC B1 ;  /* 0x0000000000017941 */ /* 0x000fea0003800000 */
.L_x_65609:
        /* <DEDUP_REMOVED lines=9> */
.L_x_65613:
[----:B------:R-:W-:Y:S01]  /*52190*/  IMAD.MOV.U32 R2, RZ, RZ, R40 ;  /* 0x000000ffff027224 */ /* 0x000fe200078e0028 */
[----:B------:R-:W-:Y:S01]  /*521a0*/  MOV R17, R3 ;  /* 0x0000000300117202 */ /* 0x000fe20000000f00 */
[----:B------:R-:W-:Y:S02]  /*521b0*/  IMAD.MOV.U32 R40, RZ, RZ, R33 ;  /* 0x000000ffff287224 */ /* 0x000fe400078e0021 */
[----:B------:R-:W-:Y:S02]  /*521c0*/  IMAD.MOV.U32 R3, RZ, RZ, R16 ;  /* 0x000000ffff037224 */ /* 0x000fe400078e0010 */
.L_x_65614:
[----:B------:R-:W-:Y:S05]  /*521d0*/  BSYNC B1 ;  /* 0x0000000000017941 */ /* 0x000fea0003800000 */
.L_x_65612:
        /* <DEDUP_REMOVED lines=9> */
.L_x_65616:
[----:B------:R-:W-:Y:S01]  /*52270*/  IMAD.MOV.U32 R16, RZ, RZ, R2 ;  /* 0x000000ffff107224 */ /* 0x000fe200078e0002 */
[----:B------:R-:W-:Y:S01]  /*52280*/  MOV R33, R17 ;  /* 0x0000001100217202 */ /* 0x000fe20000000f00 */
[----:B------:R-:W-:Y:S02]  /*52290*/  IMAD.MOV.U32 R2, RZ, RZ, R41 ;  /* 0x000000ffff027224 */ /* 0x000fe400078e0029 */
[----:B------:R-:W-:Y:S02]  /*522a0*/  IMAD.MOV.U32 R17, RZ, RZ, R32 ;  /* 0x000000ffff117224 */ /* 0x000fe400078e0020 */
.L_x_65617:
[----:B------:R-:W-:Y:S05]  /*522b0*/  BSYNC B1 ;  /* 0x0000000000017941 */ /* 0x000fea0003800000 */
.L_x_65615:
        /* <DEDUP_REMOVED lines=9> */
.L_x_65619:
[----:B------:R-:W-:Y:S01]  /*52350*/  IMAD.MOV.U32 R41, RZ, RZ, R16 ;  /* 0x000000ffff297224 */ /* 0x000fe200078e0010 */
[----:B------:R-:W-:Y:S01]  /*52360*/  MOV R32, R33 ;  /* 0x0000002100207202 */ /* 0x000fe20000000f00 */
[----:B------:R-:W-:Y:S02]  /*52370*/  IMAD.MOV.U32 R16, RZ, RZ, R45 ;  /* 0x000000ffff107224 */ /* 0x000fe400078e002d */
[----:B------:R-:W-:Y:S02]  /*52380*/  IMAD.MOV.U32 R33, RZ, RZ, R44 ;  /* 0x000000ffff217224 */ /* 0x000fe400078e002c */
.L_x_65620:
[----:B------:R-:W-:Y:S05]  /*52390*/  BSYNC B1 ;  /* 0x0000000000017941 */ /* 0x000fea0003800000 */
.L_x_65618:
        /* <DEDUP_REMOVED lines=16> */
.L_x_65622:
[----:B------:R-:W-:Y:S02]  /*524a0*/  IMAD.MOV.U32 R44, RZ, RZ, R57 ;  /* 0x000000ffff2c7224 */ /* 0x000fe400078e0039 */
[----:B------:R-:W-:Y:S02]  /*524b0*/  IMAD.MOV.U32 R42, RZ, RZ, R15 ;  /* 0x000000ffff2a7224 */ /* 0x000fe400078e000f */
[----:B------:R-:W-:Y:S02]  /*524c0*/  IMAD.MOV.U32 R57, RZ, RZ, R24 ;  /* 0x000000ffff397224 */ /* 0x000fe400078e0018 */
[----:B------:R-:W-:Y:S02]  /*524d0*/  IMAD.MOV.U32 R15, RZ, RZ, R14 ;  /* 0x000000ffff0f7224 */ /* 0x000fe400078e000e */
.L_x_65623:
[----:B------:R-:W-:Y:S05]  /*524e0*/  BSYNC B1 ;  /* 0x0000000000017941 */ /* 0x000fea0003800000 */
.L_x_65621:
        /* <DEDUP_REMOVED lines=9> */
.L_x_65625:
[----:B------:R-:W-:Y:S02]  /*52580*/  IMAD.MOV.U32 R37, RZ, RZ, R44 ;  /* 0x000000ffff257224 */ /* 0x000fe400078e002c */
[----:B------:R-:W-:Y:S02]  /*52590*/  IMAD.MOV.U32 R25, RZ, RZ, R42 ;  /* 0x000000ffff197224 */ /* 0x000fe400078e002a */
[----:B------:R-:W-:Y:S02]  /*525a0*/  IMAD.MOV.U32 R44, RZ, RZ, R47 ;  /* 0x000000ffff2c7224 */ /* 0x000fe400078e002f */
[----:B------:R-:W-:Y:S02]  /*525b0*/  IMAD.MOV.U32 R42, RZ, RZ, R13 ;  /* 0x000000ffff2a7224 */ /* 0x000fe400078e000d */
.L_x_65626:
[----:B------:R-:W-:Y:S05]  /*525c0*/  BSYNC B1 ;  /* 0x0000000000017941 */ /* 0x000fea0003800000 */
.L_x_65624:
        /* <DEDUP_REMOVED lines=9> */
.L_x_65628:
[----:B------:R-:W-:Y:S02]  /*52660*/  IMAD.MOV.U32 R24, RZ, RZ, R37 ;  /* 0x000000ffff187224 */ /* 0x000fe400078e0025 */
[----:B------:R-:W-:Y:S02]  /*52670*/  IMAD.MOV.U32 R14, RZ, RZ, R25 ;  /* 0x000000ffff0e7224 */ /* 0x000fe400078e0019 */
[----:B------:R-:W-:Y:S02]  /*52680*/  IMAD.MOV.U32 R37, RZ, RZ, R36 ;  /* 0x000000ffff257224 */ /* 0x000fe400078e0024 */
[----:B------:R-:W-:Y:S02]  /*52690*/  IMAD.MOV.U32 R25, RZ, RZ, R12 ;  /* 0x000000ffff197224 */ /* 0x000fe400078e000c */
.L_x_65629:
[----:B------:R-:W-:Y:S05]  /*526a0*/  BSYNC B1 ;  /* 0x0000000000017941 */ /* 0x000fea0003800000 */
.L_x_65627:
        /* <DEDUP_REMOVED lines=9> */
.L_x_65631:
[----:B------:R-:W-:Y:S02]  /*52740*/  IMAD.MOV.U32 R12, RZ, RZ, R24 ;  /* 0x000000ffff0c7224 */ /* 0x000fe400078e0018 */
[----:B------:R-:W-:Y:S02]  /*52750*/  IMAD.MOV.U32 R13, RZ, RZ, R14 ;  /* 0x000000ffff0d7224 */ /* 0x000fe400078e000e */
[----:B------:R-:W-:Y:S02]  /*52760*/  IMAD.MOV.U32 R24, RZ, RZ, R43 ;  /* 0x000000ffff187224 */ /* 0x000fe400078e002b */
[----:B------:R-:W-:Y:S02]  /*52770*/  IMAD.MOV.U32 R14, RZ, RZ, R31 ;  /* 0x000000ffff0e7224 */ /* 0x000fe400078e001f */
.L_x_65632:
[----:B------:R-:W-:Y:S05]  /*52780*/  BSYNC B1 ;  /* 0x0000000000017941 */ /* 0x000fea0003800000 */
.L_x_65630:
        /* <DEDUP_REMOVED lines=9> */
.L_x_65634:
[----:B------:R-:W-:Y:S02]  /*52820*/  IMAD.MOV.U32 R36, RZ, RZ, R12 ;  /* 0x000000ffff247224 */ /* 0x000fe400078e000c */
[----:B------:R-:W-:Y:S02]  /*52830*/  IMAD.MOV.U32 R31, RZ, RZ, R13 ;  /* 0x000000ffff1f7224 */ /* 0x000fe400078e000d */
[----:B------:R-:W-:Y:S02]  /*52840*/  IMAD.MOV.U32 R12, RZ, RZ, R11 ;  /* 0x000000ffff0c7224 */ /* 0x000fe400078e000b */
[----:B------:R-:W-:Y:S02]  /*52850*/  IMAD.MOV.U32 R13, RZ, RZ, R10 ;  /* 0x000000ffff0d7224 */ /* 0x000fe400078e000a */
.L_x_65635:
[----:B------:R-:W-:Y:S05]  /*52860*/  BSYNC B1 ;  /* 0x0000000000017941 */ /* 0x000fea0003800000 */
.L_x_65633:
        /* <DEDUP_REMOVED lines=9> */
.L_x_65637:
[----:B------:R-:W-:Y:S02]  /*52900*/  IMAD.MOV.U32 R10, RZ, RZ, R36 ;  /* 0x000000ffff0a7224 */ /* 0x000fe400078e0024 */
[----:B------:R-:W-:Y:S02]  /*52910*/  IMAD.MOV.U32 R11, RZ, RZ, R31 ;  /* 0x000000ffff0b7224 */ /* 0x000fe400078e001f */
[----:B------:R-:W-:Y:S02]  /*52920*/  IMAD.MOV.U32 R36, RZ, RZ, R49 ;  /* 0x000000ffff247224 */ /* 0x000fe400078e0031 */
[----:B------:R-:W-:Y:S02]  /*52930*/  IMAD.MOV.U32 R31, RZ, RZ, R30 ;  /* 0x000000ffff1f7224 */ /* 0x000fe400078e001e */
.L_x_65638:
[----:B------:R-:W-:Y:S05]  /*52940*/  BSYNC B1 ;  /* 0x0000000000017941 */ /* 0x000fea0003800000 */
.L_x_65636:
        /* <DEDUP_REMOVED lines=9> */
.L_x_65640:
[----:B------:R-:W-:Y:S02]  /*529e0*/  IMAD.MOV.U32 R43, RZ, RZ, R10 ;  /* 0x000000ffff2b7224 */ /* 0x000fe400078e000a */
[----:B------:R-:W-:Y:S02]  /*529f0*/  IMAD.MOV.U32 R30, RZ, RZ, R11 ;  /* 0x000000ffff1e7224 */ /* 0x000fe400078e000b */
[----:B------:R-:W-:Y:S02]  /*52a00*/  IMAD.MOV.U32 R10, RZ, RZ, R9 ;  /* 0x000000ffff0a7224 */ /* 0x000fe400078e0009 */
[----:B------:R-:W-:Y:S02]  /*52a10*/  IMAD.MOV.U32 R11, RZ, RZ, R8 ;  /* 0x000000ffff0b7224 */ /* 0x000fe400078e0008 */
.L_x_65641:
[----:B------:R-:W-:Y:S05]  /*52a20*/  BSYNC B1 ;  /* 0x0000000000017941 */ /* 0x000fea0003800000 */
.L_x_65639:
        /* <DEDUP_REMOVED lines=9> */
.L_x_65643:
[----:B------:R-:W-:Y:S02]  /*52ac0*/  IMAD.MOV.U32 R9, RZ, RZ, R43 ;  /* 0x000000ffff097224 */ /* 0x000fe400078e002b */
[----:B------:R-:W-:Y:S02]  /*52ad0*/  IMAD.MOV.U32 R8, RZ, RZ, R30 ;  /* 0x000000ffff087224 */ /* 0x000fe400078e001e */
[----:B------:R-:W-:Y:S02]  /*52ae0*/  IMAD.MOV.U32 R43, RZ, RZ, R28 ;  /* 0x000000ffff2b7224 */ /* 0x000fe400078e001c */
[----:B------:R-:W-:Y:S02]  /*52af0*/  IMAD.MOV.U32 R30, RZ, RZ, R7 ;  /* 0x000000ffff1e7224 */ /* 0x000fe400078e0007 */
.L_x_65644:
[----:B------:R-:W-:Y:S05]  /*52b00*/  BSYNC B1 ;  /* 0x0000000000017941 */ /* 0x000fea0003800000 */
.L_x_65642:
        /* <DEDUP_REMOVED lines=9> */
.L_x_65646:
[----:B------:R-:W-:Y:S02]  /*52ba0*/  IMAD.MOV.U32 R28, RZ, RZ, R9 ;  /* 0x000000ffff1c7224 */ /* 0x000fe400078e0009 */
[----:B------:R-:W-:Y:S02]  /*52bb0*/  IMAD.MOV.U32 R7, RZ, RZ, R8 ;  /* 0x000000ffff077224 */ /* 0x000fe400078e0008 */
[----:B------:R-:W-:Y:S02]  /*52bc0*/  IMAD.MOV.U32 R9, RZ, RZ, R6 ;  /* 0x000000ffff097224 */ /* 0x000fe400078e0006 */
[----:B------:R-:W-:Y:S02]  /*52bd0*/  IMAD.MOV.U32 R8, RZ, RZ, R29 ;  /* 0x000000ffff087224 */ /* 0x000fe400078e001d */
.L_x_65647:
[----:B------:R-:W-:Y:S05]  /*52be0*/  BSYNC B1 ;  /* 0x0000000000017941 */ /* 0x000fea0003800000 */
.L_x_65645:
        /* <DEDUP_REMOVED lines=9> */
.L_x_65649:
[----:B------:R-:W-:Y:S02]  /*52c80*/  IMAD.MOV.U32 R6, RZ, RZ, R28 ;  /* 0x000000ffff067224 */ /* 0x000fe400078e001c */
[----:B------:R-:W-:Y:S02]  /*52c90*/  IMAD.MOV.U32 R29, RZ, RZ, R7 ;  /* 0x000000ffff1d7224 */ /* 0x000fe400078e0007 */
[----:B------:R-:W-:Y:S02]  /*52ca0*/  IMAD.MOV.U32 R28, RZ, RZ, R35 ;  /* 0x000000ffff1c7224 */ /* 0x000fe400078e0023 */
[----:B------:R-:W-:Y:S02]  /*52cb0*/  IMAD.MOV.U32 R7, RZ, RZ, R4 ;  /* 0x000000ffff077224 */ /* 0x000fe400078e0004 */
.L_x_65650:
[----:B------:R-:W-:Y:S05]  /*52cc0*/  BSYNC B1 ;  /* 0x0000000000017941 */ /* 0x000fea0003800000 */
.L_x_65648:
        /* <DEDUP_REMOVED lines=9> */
.L_x_65652:
[----:B------:R-:W-:Y:S02]  /*52d60*/  IMAD.MOV.U32 R35, RZ, RZ, R6 ;  /* 0x000000ffff237224 */ /* 0x000fe400078e0006 */
[----:B------:R-:W-:Y:S02]  /*52d70*/  IMAD.MOV.U32 R4, RZ, RZ, R29 ;  /* 0x000000ffff047224 */ /* 0x000fe400078e001d */
[----:B------:R-:W-:Y:S02]  /*52d80*/  IMAD.MOV.U32 R6, RZ, RZ, R5 ;  /* 0x000000ffff067224 */ /* 0x000fe400078e0005 */
[----:B------:R-:W-:Y:S02]  /*52d90*/  IMAD.MOV.U32 R29, RZ, RZ, R34 ;  /* 0x000000ffff1d7224 */ /* 0x000fe400078e0022 */
.L_x_65653:
[----:B------:R-:W-:Y:S05]  /*52da0*/  BSYNC B1 ;  /* 0x0000000000017941 */ /* 0x000fea0003800000 */
.L_x_65651:
        /* <DEDUP_REMOVED lines=9> */
.L_x_65655:
[----:B------:R-:W-:Y:S02]  /*52e40*/  IMAD.MOV.U32 R5, RZ, RZ, R35 ;  /* 0x000000ffff057224 */ /* 0x000fe400078e0023 */
[----:B------:R-:W-:Y:S02]  /*52e50*/  IMAD.MOV.U32 R34, RZ, RZ, R4 ;  /* 0x000000ffff227224 */ /* 0x000fe400078e0004 */
[----:B------:R-:W-:Y:S02]  /*52e60*/  IMAD.MOV.U32 R35, RZ, RZ, R40 ;  /* 0x000000ffff237224 */ /* 0x000fe400078e0028 */
[----:B------:R-:W-:Y:S02]  /*52e70*/  IMAD.MOV.U32 R4, RZ, RZ, R3 ;  /* 0x000000ffff047224 */ /* 0x000fe400078e0003 */
.L_x_65656:
[----:B------:R-:W-:Y:S05]  /*52e80*/  BSYNC B1 ;  /* 0x0000000000017941 */ /* 0x000fea0003800000 */
.L_x_65654:
        /* <DEDUP_REMOVED lines=9> */
.L_x_65658:
[----:B------:R-:W-:Y:S02]  /*52f20*/  IMAD.MOV.U32 R3, RZ, RZ, R5 ;  /* 0x000000ffff037224 */ /* 0x000fe400078e0005 */
[----:B------:R-:W-:Y:S02]  /*52f30*/  IMAD.MOV.U32 R40, RZ, RZ, R34 ;  /* 0x000000ffff287224 */ /* 0x000fe400078e0022 */
[----:B------:R-:W-:Y:S02]  /*52f40*/  IMAD.MOV.U32 R5, RZ, RZ, R2 ;  /* 0x000000ffff057224 */ /* 0x000fe400078e0002 */
[----:B------:R-:W-:Y:S02]  /*52f50*/  IMAD.MOV.U32 R34, RZ, RZ, R17 ;  /* 0x000000ffff227224 */ /* 0x000fe400078e0011 */
.L_x_65659:
[----:B------:R-:W-:Y:S05]  /*52f60*/  BSYNC B1 ;  /* 0x0000000000017941 */ /* 0x000fea0003800000 */
.L_x_65657:
        /* <DEDUP_REMOVED lines=9> */
.L_x_65661:
[----:B------:R-:W-:Y:S02]  /*53000*/  IMAD.MOV.U32 R2, RZ, RZ, R3 ;  /* 0x000000ffff027224 */ /* 0x000fe400078e0003 */
[----:B------:R-:W-:Y:S02]  /*53010*/  IMAD.MOV.U32 R17, RZ, RZ, R40 ;  /* 0x000000ffff117224 */ /* 0x000fe400078e0028 */
[----:B------:R-:W-:Y:S02]  /*53020*/  IMAD.MOV.U32 R3, RZ, RZ, R16 ;  /* 0x000000ffff037224 */ /* 0x000fe400078e0010 */
[----:B------:R-:W-:Y:S02]  /*53030*/  IMAD.MOV.U32 R40, RZ, RZ, R33 ;  /* 0x000000ffff287224 */ /* 0x000fe400078e0021 */
.L_x_65662:
[----:B------:R-:W-:Y:S05]  /*53040*/  BSYNC B1 ;  /* 0x0000000000017941 */ /* 0x000fea0003800000 */
.L_x_65660:
        /* <DEDUP_REMOVED lines=9> */
.L_x_65664:
[----:B------:R-:W-:Y:S02]  /*530e0*/  IMAD.MOV.U32 R33, RZ, RZ, R2 ;  /* 0x000000ffff217224 */ /* 0x000fe400078e0002 */
[----:B------:R-:W-:Y:S02]  /*530f0*/  IMAD.MOV.U32 R16, RZ, RZ, R17 ;  /* 0x000000ffff107224 */ /* 0x000fe400078e0011 */
[----:B------:R-:W-:Y:S02]  /*53100*/  IMAD.MOV.U32 R2, RZ, RZ, R41 ;  /* 0x000000ffff027224 */ /* 0x000fe400078e0029 */
[----:B------:R-:W-:Y:S02]  /*53110*/  IMAD.MOV.U32 R17, RZ, RZ, R32 ;  /* 0x000000ffff117224 */ /* 0x000fe400078e0020 */
.L_x_65665:
[----:B------:R-:W-:Y:S05]  /*53120*/  BSYNC B1 ;  /* 0x0000000000017941 */ /* 0x000fea0003800000 */
.L_x_65663:
        /* <DEDUP_REMOVED lines=16> */
.L_x_65667:
[----:B------:R-:W-:Y:S02]  /*53230*/  IMAD.MOV.U32 R32, RZ, RZ, R57 ;  /* 0x000000ffff207224 */ /* 0x000fe400078e0039 */
[----:B------:R-:W-:Y:S01]  /*53240*/  IMAD.MOV.U32 R26, RZ, RZ, R15 ;  /* 0x000000ffff1a7224 */ /* 0x000fe200078e000f */
[----:B------:R-:W-:Y:S01]  /*53250*/  MOV R15, R42 ;  /* 0x0000002a000f7202 */ /* 0x000fe20000000f00 */
[----:B------:R-:W-:Y:S02]  /*53260*/  IMAD.MOV.U32 R57, RZ, RZ, R44 ;  /* 0x000000ffff397224 */ /* 0x000fe400078e002c */
.L_x_65668:
[----:B------:R-:W-:Y:S05]  /*53270*/  BSYNC B1 ;  /* 0x0000000000017941 */ /* 0x000fea0003800000 */
.L_x_65666:
        /* <DEDUP_REMOVED lines=9> */
.L_x_65670:
[----:B------:R-:W-:Y:S02]  /*53310*/  IMAD.MOV.U32 R45, RZ, RZ, R32 ;  /* 0x000000ffff2d7224 */ /* 0x000fe400078e0020 */
[----:B------:R-:W-:Y:S01]  /*53320*/  IMAD.MOV.U32 R41, RZ, RZ, R26 ;  /* 0x000000ffff297224 */ /* 0x000fe200078e001a */
[----:B------:R-:W-:Y:S01]  /*53330*/  MOV R26, R25 ;  /* 0x00000019001a7202 */ /* 0x000fe20000000f00 */
[----:B------:R-:W-:Y:S02]  /*53340*/  IMAD.MOV.U32 R32, RZ, RZ, R37 ;  /* 0x000000ffff207224 */ /* 0x000fe400078e0025 */
.L_x_65671:
[----:B------:R-:W-:Y:S05]  /*53350*/  BSYNC B1 ;  /* 0x0000000000017941 */ /* 0x000fea0003800000 */
.L_x_65669:
        /* <DEDUP_REMOVED lines=9> */
.L_x_65673:
[----:B------:R-:W-:Y:S02]  /*533f0*/  IMAD.MOV.U32 R25, RZ, RZ, R45 ;  /* 0x000000ffff197224 */ /* 0x000fe400078e002d */
[----:B------:R-:W-:Y:S01]  /*53400*/  IMAD.MOV.U32 R38, RZ, RZ, R41 ;  /* 0x000000ffff267224 */ /* 0x000fe200078e0029 */
[----:B------:R-:W-:Y:S01]  /*53410*/  MOV R41, R14 ;  /* 0x0000000e00297202 */ /* 0x000fe20000000f00 */
[----:B------:R-:W-:Y:S02]  /*53420*/  IMAD.MOV.U32 R45, RZ, RZ, R24 ;  /* 0x000000ffff2d7224 */ /* 0x000fe400078e0018 */
.L_x_65674:
[----:B------:R-:W-:Y:S05]  /*53430*/  BSYNC B1 ;  /* 0x0000000000017941 */ /* 0x000fea0003800000 */
.L_x_65672:
        /* <DEDUP_REMOVED lines=9> */
.L_x_65676:
[----:B------:R-:W-:Y:S02]  /*534d0*/  IMAD.MOV.U32 R37, RZ, RZ, R25 ;  /* 0x000000ffff257224 */ /* 0x000fe400078e0019 */
[----:B------:R-:W-:Y:S01]  /*534e0*/  IMAD.MOV.U32 R14, RZ, RZ, R38 ;  /* 0x000000ffff0e7224 */ /* 0x000fe200078e0026 */
[----:B------:R-:W-:Y:S01]  /*534f0*/  MOV R38, R13 ;  /* 0x0000000d00267202 */ /* 0x000fe20000000f00 */
[----:B------:R-:W-:Y:S02]  /*53500*/  IMAD.MOV.U32 R25, RZ, RZ, R12 ;  /* 0x000000ffff197224 */ /* 0x000fe400078e000c */
.L_x_65677:
[----:B------:R-:W-:Y:S05]  /*53510*/  BSYNC B1 ;  /* 0x0000000000017941 */ /* 0x000fea0003800000 */
.L_x_65675:
        /* <DEDUP_REMOVED lines=9> */
.L_x_65679:
[----:B------:R-:W-:Y:S02]  /*535b0*/  IMAD.MOV.U32 R13, RZ, RZ, R37 ;  /* 0x000000ffff0d7224 */ /* 0x000fe400078e0025 */
[----:B------:R-:W-:Y:S01]  /*535c0*/  IMAD.MOV.U32 R12, RZ, RZ, R14 ;  /* 0x000000ffff0c7224 */ /* 0x000fe200078e000e */
[----:B------:R-:W-:Y:S01]  /*535d0*/  MOV R14, R31 ;  /* 0x0000001f000e7202 */ /* 0x000fe20000000f00 */
[----:B------:R-:W-:Y:S02]  /*535e0*/  IMAD.MOV.U32 R37, RZ, RZ, R36 ;  /* 0x000000ffff257224 */ /* 0x000fe400078e0024 */
.L_x_65680:
[----:B------:R-:W-:Y:S05]  /*535f0*/  BSYNC B1 ;  /* 0x0000000000017941 */ /* 0x000fea0003800000 */
.L_x_65678:
        /* <DEDUP_REMOVED lines=9> */
.L_x_65682:
[----:B------:R-:W-:Y:S02]  /*53690*/  IMAD.MOV.U32 R24, RZ, RZ, R13 ;  /* 0x000000ffff187224 */ /* 0x000fe400078e000d */
[----:B------:R-:W-:Y:S01]  /*536a0*/  IMAD.MOV.U32 R31, RZ, RZ, R12 ;  /* 0x000000ffff1f7224 */ /* 0x000fe200078e000c */
[----:B------:R-:W-:Y:S01]  /*536b0*/  MOV R12, R11 ;  /* 0x0000000b000c7202 */ /* 0x000fe20000000f00 */
[----:B------:R-:W-:Y:S02]  /*536c0*/  IMAD.MOV.U32 R13, RZ, RZ, R10 ;  /* 0x000000ffff0d7224 */ /* 0x000fe400078e000a */
.L_x_65683:
[----:B------:R-:W-:Y:S05]  /*536d0*/  BSYNC B1 ;  /* 0x0000000000017941 */ /* 0x000fea0003800000 */
.L_x_65681:
        /* <DEDUP_REMOVED lines=9> */
.L_x_65685:
[----:B------:R-:W-:Y:S02]  /*53770*/  IMAD.MOV.U32 R10, RZ, RZ, R24 ;  /* 0x000000ffff0a7224 */ /* 0x000fe400078e0018 */
[----:B------:R-:W-:Y:S01]  /*53780*/  IMAD.MOV.U32 R11, RZ, RZ, R31 ;  /* 0x000000ffff0b7224 */ /* 0x000fe200078e001f */
[----:B------:R-:W-:Y:S01]  /*53790*/  MOV R31, R30 ;  /* 0x0000001e001f7202 */ /* 0x000fe20000000f00 */
[----:B------:R-:W-:Y:S02]  /*537a0*/  IMAD.MOV.U32 R24, RZ, RZ, R43 ;  /* 0x000000ffff187224 */ /* 0x000fe400078e002b */
.L_x_65686:
[----:B------:R-:W-:Y:S05]  /*537b0*/  BSYNC B1 ;  /* 0x0000000000017941 */ /* 0x000fea0003800000 */
.L_x_65684:
        /* <DEDUP_REMOVED lines=9> */
.L_x_65688:
[----:B------:R-:W-:Y:S02]  /*53850*/  IMAD.MOV.U32 R43, RZ, RZ, R10 ;  /* 0x000000ffff2b7224 */ /* 0x000fe400078e000a */
[----:B------:R-:W-:Y:S01]  /*53860*/  IMAD.MOV.U32 R30, RZ, RZ, R11 ;  /* 0x000000ffff1e7224 */ /* 0x000fe200078e000b */
[----:B------:R-:W-:Y:S01]  /*53870*/  MOV R11, R8 ;  /* 0x00000008000b7202 */ /* 0x000fe20000000f00 */
[----:B------:R-:W-:Y:S02]  /*53880*/  IMAD.MOV.U32 R10, RZ, RZ, R9 ;  /* 0x000000ffff0a7224 */ /* 0x000fe400078e0009 */
.L_x_65689:
[----:B------:R-:W-:Y:S05]  /*53890*/  BSYNC B1 ;  /* 0x0000000000017941 */ /* 0x000fea0003800000 */
.L_x_65687:
        /* <DEDUP_REMOVED lines=9> */
.L_x_65691:
[----:B------:R-:W-:Y:S02]  /*53930*/  IMAD.MOV.U32 R9, RZ, RZ, R43 ;  /* 0x000000ffff097224 */ /* 0x000fe400078e002b */
[----:B------:R-:W-:Y:S01]  /*53940*/  IMAD.MOV.U32 R8, RZ, RZ, R30 ;  /* 0x000000ffff087224 */ /* 0x000fe200078e001e */
[----:B------:R-:W-:Y:S01]  /*53950*/  MOV R30, R7 ;  /* 0x00000007001e7202 */ /* 0x000fe20000000f00 */
[----:B------:R-:W-:Y:S02]  /*53960*/  IMAD.MOV.U32 R43, RZ, RZ, R28 ;  /* 0x000000ffff2b7224 */ /* 0x000fe400078e001c */
.L_x_65692:
[----:B------:R-:W-:Y:S05]  /*53970*/  BSYNC B1 ;  /* 0x0000000000017941 */ /* 0x000fea0003800000 */
.L_x_65690:
        /* <DEDUP_REMOVED lines=9> */
.L_x_65694:
[----:B------:R-:W-:Y:S02]  /*53a10*/  IMAD.MOV.U32 R28, RZ, RZ, R9 ;  /* 0x000000ffff1c7224 */ /* 0x000fe400078e0009 */
[----:B------:R-:W-:Y:S01]  /*53a20*/  IMAD.MOV.U32 R7, RZ, RZ, R8 ;  /* 0x000000ffff077224 */ /* 0x000fe200078e0008 */
[----:B------:R-:W-:Y:S01]  /*53a30*/  MOV R8, R29 ;  /* 0x0000001d00087202 */ /* 0x000fe20000000f00 */
[----:B------:R-:W-:Y:S02]  /*53a40*/  IMAD.MOV.U32 R9, RZ, RZ, R6 ;  /* 0x000000ffff097224 */ /* 0x000fe400078e0006 */
.L_x_65695:
[----:B------:R-:W-:Y:S05]  /*53a50*/  BSYNC B1 ;  /* 0x0000000000017941 */ /* 0x000fea0003800000 */
.L_x_65693:
        /* <DEDUP_REMOVED lines=9> */
.L_x_65697:
[----:B------:R-:W-:Y:S02]  /*53af0*/  IMAD.MOV.U32 R6, RZ, RZ, R28 ;  /* 0x000000ffff067224 */ /* 0x000fe400078e001c */
[----:B------:R-:W-:Y:S01]  /*53b00*/  IMAD.MOV.U32 R29, RZ, RZ, R7 ;  /* 0x000000ffff1d7224 */ /* 0x000fe200078e0007 */
[----:B------:R-:W-:Y:S01]  /*53b10*/  MOV R7, R4 ;  /* 0x0000000400077202 */ /* 0x000fe20000000f00 */
[----:B------:R-:W-:Y:S02]  /*53b20*/  IMAD.MOV.U32 R28, RZ, RZ, R35 ;  /* 0x000000ffff1c7224 */ /* 0x000fe400078e0023 */
.L_x_65698:
[----:B------:R-:W-:Y:S05]  /*53b30*/  BSYNC B1 ;  /* 0x0000000000017941 */ /* 0x000fea0003800000 */
.L_x_65696:
        /* <DEDUP_REMOVED lines=9> */
.L_x_65700:
[----:B------:R-:W-:Y:S02]  /*53bd0*/  IMAD.MOV.U32 R4, RZ, RZ, R6 ;  /* 0x000000ffff047224 */ /* 0x000fe400078e0006 */
[----:B------:R-:W-:Y:S01]  /*53be0*/  IMAD.MOV.U32 R35, RZ, RZ, R29 ;  /* 0x000000ffff237224 */ /* 0x000fe200078e001d */
[----:B------:R-:W-:Y:S01]  /*53bf0*/  MOV R29, R34 ;  /* 0x00000022001d7202 */ /* 0x000fe20000000f00 */
[----:B------:R-:W-:Y:S02]  /*53c00*/  IMAD.MOV.U32 R6, RZ, RZ, R5 ;  /* 0x000000ffff067224 */ /* 0x000fe400078e0005 */
.L_x_65701:
[----:B------:R-:W-:Y:S05]  /*53c10*/  BSYNC B1 ;  /* 0x0000000000017941 */ /* 0x000fea0003800000 */
.L_x_65699:
        /* <DEDUP_REMOVED lines=9> */
.L_x_65703:
[----:B------:R-:W-:Y:S02]  /*53cb0*/  IMAD.MOV.U32 R5, RZ, RZ, R4 ;  /* 0x000000ffff057224 */ /* 0x000fe400078e0004 */
[----:B------:R-:W-:Y:S01]  /*53cc0*/  IMAD.MOV.U32 R34, RZ, RZ, R35 ;  /* 0x000000ffff227224 */ /* 0x000fe200078e0023 */
[----:B------:R-:W-:Y:S01]  /*53cd0*/  MOV R35, R40 ;  /* 0x0000002800237202 */ /* 0x000fe20000000f00 */
[----:B------:R-:W-:Y:S02]  /*53ce0*/  IMAD.MOV.U32 R4, RZ, RZ, R3 ;  /* 0x000000ffff047224 */ /* 0x000fe400078e0003 */
.L_x_65704:
[----:B------:R-:W-:Y:S05]  /*53cf0*/  BSYNC B1 ;  /* 0x0000000000017941 */ /* 0x000fea0003800000 */
.L_x_65702:
        /* <DEDUP_REMOVED lines=9> */
.L_x_65706:
[----:B------:R-:W-:Y:S02]  /*53d90*/  IMAD.MOV.U32 R36, RZ, RZ, R5 ;  /* 0x000000ffff247224 */ /* 0x000fe400078e0005 */
[----:B------:R-:W-:Y:S01]  /*53da0*/  IMAD.MOV.U32 R3, RZ, RZ, R34 ;  /* 0x000000ffff037224 */ /* 0x000fe200078e0022 */
[----:B------:R-:W-:Y:S01]  /*53db0*/  MOV R34, R17 ;  /* 0x0000001100227202 */ /* 0x000fe20000000f00 */
[----:B------:R-:W-:Y:S02]  /*53dc0*/  IMAD.MOV.U32 R5, RZ, RZ, R2 ;  /* 0x000000ffff057224 */ /* 0x000fe400078e0002 */
.L_x_65707:
[----:B------:R-:W-:Y:S05]  /*53dd0*/  BSYNC B1 ;  /* 0x0000000000017941 */ /* 0x000fea0003800000 */
.L_x_65705:
        /* <DEDUP_REMOVED lines=9> */
.L_x_65709:
[----:B------:R-:W-:Y:S02]  /*53e70*/  IMAD.MOV.U32 R17, RZ, RZ, R36 ;  /* 0x000000ffff117224 */ /* 0x000fe400078e0024 */
[----:B------:R-:W-:Y:S01]  /*53e80*/  IMAD.MOV.U32 R2, RZ, RZ, R3 ;  /* 0x000000ffff027224 */ /* 0x000fe200078e0003 */
[----:B------:R-:W-:Y:S01]  /*53e90*/  MOV R3, R16 ;  /* 0x0000001000037202 */ /* 0x000fe20000000f00 */
[----:B------:R-:W-:Y:S02]  /*53ea0*/  IMAD.MOV.U32 R36, RZ, RZ, R33 ;  /* 0x000000ffff247224 */ /* 0x000fe400078e0021 */
.L_x_65710:
[----:B------:R-:W-:Y:S05]  /*53eb0*/  BSYNC B1 ;  /* 0x0000000000017941 */ /* 0x000fea0003800000 */
.L_x_65708:
        /* <DEDUP_REMOVED lines=16> */
.L_x_65712:
[----:B------:R-:W-:Y:S01]  /*53fc0*/  IMAD.MOV.U32 R16, RZ, RZ, R57 ;  /* 0x000000ffff107224 */ /* 0x000fe200078e0039 */
[----:B------:R-:W-:Y:S01]  /*53fd0*/  MOV R40, R15 ;  /* 0x0000000f00287202 */ /* 0x000fe20000000f00 */
[----:B------:R-:W-:Y:S02]  /*53fe0*/  IMAD.MOV.U32 R57, RZ, RZ, R32 ;  /* 0x000000ffff397224 */ /* 0x000fe400078e0020 */
[----:B------:R-:W-:Y:S02]  /*53ff0*/  IMAD.MOV.U32 R15, RZ, RZ, R26 ;  /* 0x000000ffff0f7224 */ /* 0x000fe400078e001a */
.L_x_65713:
[----:B------:R-:W-:Y:S05]  /*54000*/  BSYNC B1 ;  /* 0x0000000000017941 */ /* 0x000fea0003800000 */
.L_x_65711:
        /* <DEDUP_REMOVED lines=9> */
.L_x_65715:
[----:B------:R-:W-:Y:S01]  /*540a0*/  IMAD.MOV.U32 R26, RZ, RZ, R16 ;  /* 0x000000ffff1a7224 */ /* 0x000fe200078e0010 */
[----:B------:R-:W-:Y:S01]  /*540b0*/  MOV R27, R40 ;  /* 0x00000028001b7202 */ /* 0x000fe20000000f00 */
[----:B------:R-:W-:Y:S02]  /*540c0*/  IMAD.MOV.U32 R16, RZ, RZ, R45 ;  /* 0x000000ffff107224 */ /* 0x000fe400078e002d */
[----:B------:R-:W-:Y:S02]  /*540d0*/  IMAD.MOV.U32 R40, RZ, RZ, R41 ;  /* 0x000000ffff287224 */ /* 0x000fe400078e0029 */
.L_x_65716:
[----:B------:R-:W-:Y:S05]  /*540e0*/  BSYNC B1 ;  /* 0x0000000000017941 */ /* 0x000fea0003800000 */
.L_x_65714:
        /* <DEDUP_REMOVED lines=9> */
.L_x_65718:
[----:B------:R-:W-:Y:S01]  /*54180*/  IMAD.MOV.U32 R32, RZ, RZ, R26 ;  /* 0x000000ffff207224 */ /* 0x000fe200078e001a */
[----:B------:R-:W-:Y:S01]  /*54190*/  MOV R33, R27 ;  /* 0x0000001b00217202 */ /* 0x000fe20000000f00 */
[----:B------:R-:W-:Y:S02]  /*541a0*/  IMAD.MOV.U32 R26, RZ, RZ, R25 ;  /* 0x000000ffff1a7224 */ /* 0x000fe400078e0019 */
[----:B------:R-:W-:Y:S02]  /*541b0*/  IMAD.MOV.U32 R27, RZ, RZ, R38 ;  /* 0x000000ffff1b7224 */ /* 0x000fe400078e0026 */
.L_x_65719:
[----:B------:R-:W-:Y:S05]  /*541c0*/  BSYNC B1 ;  /* 0x0000000000017941 */ /* 0x000fea0003800000 */
.L_x_65717:
        /* <DEDUP_REMOVED lines=9> */
.L_x_65721:
[----:B------:R-:W-:Y:S01]  /*54260*/  IMAD.MOV.U32 R38, RZ, RZ, R32 ;  /* 0x000000ffff267224 */ /* 0x000fe200078e0020 */
[----:B------:R-:W-:Y:S01]  /*54270*/  MOV R25, R33 ;  /* 0x0000002100197202 */ /* 0x000fe20000000f00 */
[----:B------:R-:W-:Y:S02]  /*54280*/  IMAD.MOV.U32 R32, RZ, RZ, R37 ;  /* 0x000000ffff207224 */ /* 0x000fe400078e0025 */
[----:B------:R-:W-:Y:S02]  /*54290*/  IMAD.MOV.U32 R33, RZ, RZ, R14 ;  /* 0x000000ffff217224 */ /* 0x000fe400078e000e */
.L_x_65722:
[----:B------:R-:W-:Y:S05]  /*542a0*/  BSYNC B1 ;  /* 0x0000000000017941 */ /* 0x000fea0003800000 */
.L_x_65720:
        /* <DEDUP_REMOVED lines=9> */
.L_x_65724:
[----:B------:R-:W-:Y:S01]  /*54340*/  IMAD.MOV.U32 R37, RZ, RZ, R38 ;  /* 0x000000ffff257224 */ /* 0x000fe200078e0026 */
[----:B------:R-:W-:Y:S01]  /*54350*/  MOV R14, R25 ;  /* 0x00000019000e7202 */ /* 0x000fe20000000f00 */
[----:B------:R-:W-:Y:S02]  /*54360*/  IMAD.MOV.U32 R38, RZ, RZ, R13 ;  /* 0x000000ffff267224 */ /* 0x000fe400078e000d */
[----:B------:R-:W-:Y:S02]  /*54370*/  IMAD.MOV.U32 R25, RZ, RZ, R12 ;  /* 0x000000ffff197224 */ /* 0x000fe400078e000c */
.L_x_65725:
[----:B------:R-:W-:Y:S05]  /*54380*/  BSYNC B1 ;  /* 0x0000000000017941 */ /* 0x000fea0003800000 */
.L_x_65723:
        /* <DEDUP_REMOVED lines=9> */
.L_x_65727:
[----:B------:R-:W-:Y:S01]  /*54420*/  IMAD.MOV.U32 R13, RZ, RZ, R37 ;  /* 0x000000ffff0d7224 */ /* 0x000fe200078e0025 */
[----:B------:R-:W-:Y:S01]  /*54430*/  MOV R12, R14 ;  /* 0x0000000e000c7202 */ /* 0x000fe20000000f00 */
[----:B------:R-:W-:Y:S02]  /*54440*/  IMAD.MOV.U32 R37, RZ, RZ, R24 ;  /* 0x000000ffff257224 */ /* 0x000fe400078e0018 */
[----:B------:R-:W-:Y:S02]  /*54450*/  IMAD.MOV.U32 R14, RZ, RZ, R31 ;  /* 0x000000ffff0e7224 */ /* 0x000fe400078e001f */
.L_x_65728:
[----:B------:R-:W-:Y:S05]  /*54460*/  BSYNC B1 ;  /* 0x0000000000017941 */ /* 0x000fea0003800000 */
.L_x_65726:
        /* <DEDUP_REMOVED lines=9> */
.L_x_65730:
[----:B------:R-:W-:Y:S01]  /*54500*/  IMAD.MOV.U32 R24, RZ, RZ, R13 ;  /* 0x000000ffff187224 */ /* 0x000fe200078e000d */
[----:B------:R-:W-:Y:S01]  /*54510*/  MOV R31, R12 ;  /* 0x0000000c001f7202 */ /* 0x000fe20000000f00 */
[----:B------:R-:W-:Y:S02]  /*54520*/  IMAD.MOV.U32 R13, RZ, RZ, R10 ;  /* 0x000000ffff0d7224 */ /* 0x000fe400078e000a */
[----:B------:R-:W-:Y:S02]  /*54530*/  IMAD.MOV.U32 R12, RZ, RZ, R11 ;  /* 0x000000ffff0c7224 */ /* 0x000fe400078e000b */
.L_x_65731:
[----:B------:R-:W-:Y:S05]  /*54540*/  BSYNC B1 ;  /* 0x0000000000017941 */ /* 0x000fea0003800000 */
.L_x_65729:
        /* <DEDUP_REMOVED lines=9> */
.L_x_65733:
[----:B------:R-:W-:Y:S01]  /*545e0*/  IMAD.MOV.U32 R10, RZ, RZ, R24 ;  /* 0x000000ffff0a7224 */ /* 0x000fe200078e0018 */
[----:B------:R-:W-:Y:S01]  /*545f0*/  MOV R11, R31 ;  /* 0x0000001f000b7202 */ /* 0x000fe20000000f00 */
[----:B------:R-:W-:Y:S02]  /*54600*/  IMAD.MOV.U32 R24, RZ, RZ, R43 ;  /* 0x000000ffff187224 */ /* 0x000fe400078e002b */
[----:B------:R-:W-:Y:S02]  /*54610*/  IMAD.MOV.U32 R31, RZ, RZ, R30 ;  /* 0x000000ffff1f7224 */ /* 0x000fe400078e001e */
.L_x_65734:
[----:B------:R-:W-:Y:S05]  /*54620*/  BSYNC B1 ;  /* 0x0000000000017941 */ /* 0x000fea0003800000 */
.L_x_65732:
        /* <DEDUP_REMOVED lines=9> */
.L_x_65736:
[----:B------:R-:W-:Y:S01]  /*546c0*/  IMAD.MOV.U32 R39, RZ, RZ, R10 ;  /* 0x000000ffff277224 */ /* 0x000fe200078e000a */
[----:B------:R-:W-:Y:S01]  /*546d0*/  MOV R30, R11 ;  /* 0x0000000b001e7202 */ /* 0x000fe20000000f00 */
[----:B------:R-:W-:Y:S02]  /*546e0*/  IMAD.MOV.U32 R10, RZ, RZ, R9 ;  /* 0x000000ffff0a7224 */ /* 0x000fe400078e0009 */
[----:B------:R-:W-:Y:S02]  /*546f0*/  IMAD.MOV.U32 R11, RZ, RZ, R8 ;  /* 0x000000ffff0b7224 */ /* 0x000fe400078e0008 */
.L_x_65737:
[----:B------:R-:W-:Y:S05]  /*54700*/  BSYNC B1 ;  /* 0x0000000000017941 */ /* 0x000fea0003800000 */
.L_x_65735:
        /* <DEDUP_REMOVED lines=9> */
.L_x_65739:
[----:B------:R-:W-:Y:S01]  /*547a0*/  IMAD.MOV.U32 R9, RZ, RZ, R39 ;  /* 0x000000ffff097224 */ /* 0x000fe200078e0027 */
[----:B------:R-:W-:Y:S01]  /*547b0*/  MOV R8, R30 ;  /* 0x0000001e00087202 */ /* 0x000fe20000000f00 */
[----:B------:R-:W-:Y:S02]  /*547c0*/  IMAD.MOV.U32 R39, RZ, RZ, R28 ;  /* 0x000000ffff277224 */ /* 0x000fe400078e001c */
[----:B------:R-:W-:Y:S02]  /*547d0*/  IMAD.MOV.U32 R30, RZ, RZ, R7 ;  /* 0x000000ffff1e7224 */ /* 0x000fe400078e0007 */
.L_x_65740:
[----:B------:R-:W-:Y:S05]  /*547e0*/  BSYNC B1 ;  /* 0x0000000000017941 */ /* 0x000fea0003800000 */
.L_x_65738:
        /* <DEDUP_REMOVED lines=9> */
.L_x_65742:
[----:B------:R-:W-:Y:S01]  /*54880*/  IMAD.MOV.U32 R7, RZ, RZ, R9 ;  /* 0x000000ffff077224 */ /* 0x000fe200078e0009 */
[----:B------:R-:W-:Y:S01]  /*54890*/  MOV R28, R8 ;  /* 0x00000008001c7202 */ /* 0x000fe20000000f00 */
[----:B------:R-:W-:Y:S02]  /*548a0*/  IMAD.MOV.U32 R9, RZ, RZ, R6 ;  /* 0x000000ffff097224 */ /* 0x000fe400078e0006 */
[----:B------:R-:W-:Y:S02]  /*548b0*/  IMAD.MOV.U32 R8, RZ, RZ, R29 ;  /* 0x000000ffff087224 */ /* 0x000fe400078e001d */
.L_x_65743:
[----:B------:R-:W-:Y:S05]  /*548c0*/  BSYNC B1 ;  /* 0x0000000000017941 */ /* 0x000fea0003800000 */
.L_x_65741:
        /* <DEDUP_REMOVED lines=9> */
.L_x_65745:
[----:B------:R-:W-:Y:S01]  /*54960*/  IMAD.MOV.U32 R6, RZ, RZ, R7 ;  /* 0x000000ffff067224 */ /* 0x000fe200078e0007 */
[----:B------:R-:W-:Y:S01]  /*54970*/  MOV R29, R28 ;  /* 0x0000001c001d7202 */ /* 0x000fe20000000f00 */
[----:B------:R-:W-:Y:S02]  /*54980*/  IMAD.MOV.U32 R7, RZ, RZ, R4 ;  /* 0x000000ffff077224 */ /* 0x000fe400078e0004 */
[----:B------:R-:W-:Y:S02]  /*54990*/  IMAD.MOV.U32 R28, RZ, RZ, R35 ;  /* 0x000000ffff1c7224 */ /* 0x000fe400078e0023 */
.L_x_65746:
[----:B------:R-:W-:Y:S05]  /*549a0*/  BSYNC B1 ;  /* 0x0000000000017941 */ /* 0x000fea0003800000 */
.L_x_65744:
        /* <DEDUP_REMOVED lines=9> */
.L_x_65748:
[----:B------:R-:W-:Y:S01]  /*54a40*/  IMAD.MOV.U32 R35, RZ, RZ, R6 ;  /* 0x000000ffff237224 */ /* 0x000fe200078e0006 */
[----:B------:R-:W-:Y:S01]  /*54a50*/  MOV R4, R29 ;  /* 0x0000001d00047202 */ /* 0x000fe20000000f00 */
[----:B------:R-:W-:Y:S02]  /*54a60*/  IMAD.MOV.U32 R6, RZ, RZ, R5 ;  /* 0x000000ffff067224 */ /* 0x000fe400078e0005 */
[----:B------:R-:W-:Y:S02]  /*54a70*/  IMAD.MOV.U32 R29, RZ, RZ, R34 ;  /* 0x000000ffff1d7224 */ /* 0x000fe400078e0022 */
.L_x_65749:
[----:B------:R-:W-:Y:S05]  /*54a80*/  BSYNC B1 ;  /* 0x0000000000017941 */ /* 0x000fea0003800000 */
.L_x_65747:
        /* <DEDUP_REMOVED lines=9> */
.L_x_65751:
[----:B------:R-:W-:Y:S01]  /*54b20*/  IMAD.MOV.U32 R34, RZ, RZ, R35 ;  /* 0x000000ffff227224 */ /* 0x000fe200078e0023 */
[----:B------:R-:W-:Y:S01]  /*54b30*/  MOV R5, R4 ;  /* 0x0000000400057202 */ /* 0x000fe20000000f00 */
[----:B------:R-:W-:Y:S02]  /*54b40*/  IMAD.MOV.U32 R35, RZ, RZ, R36 ;  /* 0x000000ffff237224 */ /* 0x000fe400078e0024 */
[----:B------:R-:W-:Y:S02]  /*54b50*/  IMAD.MOV.U32 R4, RZ, RZ, R3 ;  /* 0x000000ffff047224 */ /* 0x000fe400078e0003 */
.L_x_65752:
[----:B------:R-:W-:Y:S05]  /*54b60*/  BSYNC B1 ;  /* 0x0000000000017941 */ /* 0x000fea0003800000 */
.L_x_65750:
        /* <DEDUP_REMOVED lines=9> */
.L_x_65754:
[----:B------:R-:W-:Y:S01]  /*54c00*/  IMAD.MOV.U32 R3, RZ, RZ, R34 ;  /* 0x000000ffff037224 */ /* 0x000fe200078e0022 */
[----:B------:R-:W-:Y:S01]  /*54c10*/  MOV R36, R5 ;  /* 0x0000000500247202 */ /* 0x000fe20000000f00 */
[----:B------:R-:W-:Y:S02]  /*54c20*/  IMAD.MOV.U32 R34, RZ, RZ, R17 ;  /* 0x000000ffff227224 */ /* 0x000fe400078e0011 */
[----:B------:R-:W-:Y:S02]  /*54c30*/  IMAD.MOV.U32 R5, RZ, RZ, R2 ;  /* 0x000000ffff057224 */ /* 0x000fe400078e0002 */
.L_x_65755:
[----:B------:R-:W-:Y:S05]  /*54c40*/  BSYNC B1 ;  /* 0x0000000000017941 */ /* 0x000fea0003800000 */
.L_x_65753:
        /* <DEDUP_REMOVED lines=16> */
.L_x_65757:
[----:B------:R-:W-:Y:S02]  /*54d50*/  IMAD.MOV.U32 R2, RZ, RZ, R57 ;  /* 0x000000ffff027224 */ /* 0x000fe400078e0039 */
[----:B------:R-:W-:Y:S02]  /*54d60*/  IMAD.MOV.U32 R20, RZ, RZ, R15 ;  /* 0x000000ffff147224 */ /* 0x000fe400078e000f */
[----:B------:R-:W-:Y:S02]  /*54d70*/  IMAD.MOV.U32 R57, RZ, RZ, R16 ;  /* 0x000000ffff397224 */ /* 0x000fe400078e0010 */
[----:B------:R-:W-:Y:S02]  /*54d80*/  IMAD.MOV.U32 R15, RZ, RZ, R40 ;  /* 0x000000ffff0f7224 */ /* 0x000fe400078e0028 */
.L_x_65758:
[----:B------:R-:W-:Y:S05]  /*54d90*/  BSYNC B1 ;  /* 0x0000000000017941 */ /* 0x000fea0003800000 */
.L_x_65756:
        /* <DEDUP_REMOVED lines=9> */
.L_x_65760:
[----:B------:R-:W-:Y:S02]  /*54e30*/  IMAD.MOV.U32 R17, RZ, RZ, R2 ;  /* 0x000000ffff117224 */ /* 0x000fe400078e0002 */
[----:B------:R-:W-:Y:S02]  /*54e40*/  IMAD.MOV.U32 R16, RZ, RZ, R20 ;  /* 0x000000ffff107224 */ /* 0x000fe400078e0014 */
[----:B------:R-:W-:Y:S02]  /*54e50*/  IMAD.MOV.U32 R2, RZ, RZ, R26 ;  /* 0x000000ffff027224 */ /* 0x000fe400078e001a */
[----:B------:R-:W-:Y:S02]  /*54e60*/  IMAD.MOV.U32 R20, RZ, RZ, R27 ;  /* 0x000000ffff147224 */ /* 0x000fe400078e001b */
.L_x_65761:
[----:B------:R-:W-:Y:S05]  /*54e70*/  BSYNC B1 ;  /* 0x0000000000017941 */ /* 0x000fea0003800000 */
.L_x_65759:
        /* <DEDUP_REMOVED lines=9> */
.L_x_65763:
[----:B------:R-:W-:Y:S02]  /*54f10*/  IMAD.MOV.U32 R26, RZ, RZ, R17 ;  /* 0x000000ffff1a7224 */ /* 0x000fe400078e0011 */
[----:B------:R-:W-:Y:S02]  /*54f20*/  IMAD.MOV.U32 R40, RZ, RZ, R16 ;  /* 0x000000ffff287224 */ /* 0x000fe400078e0010 */
[----:B------:R-:W-:Y:S02]  /*54f30*/  IMAD.MOV.U32 R17, RZ, RZ, R32 ;  /* 0x000000ffff117224 */ /* 0x000fe400078e0020 */
[----:B------:R-:W-:Y:S02]  /*54f40*/  IMAD.MOV.U32 R16, RZ, RZ, R33 ;  /* 0x000000ffff107224 */ /* 0x000fe400078e0021 */
.L_x_65764:
[----:B------:R-:W-:Y:S05]  /*54f50*/  BSYNC B1 ;  /* 0x0000000000017941 */ /* 0x000fea0003800000 */
.L_x_65762:
        /* <DEDUP_REMOVED lines=9> */
.L_x_65766:
[----:B------:R-:W-:Y:S02]  /*54ff0*/  IMAD.MOV.U32 R27, RZ, RZ, R26 ;  /* 0x000000ffff1b7224 */ /* 0x000fe400078e001a */
[----:B------:R-:W-:Y:S02]  /*55000*/  IMAD.MOV.U32 R33, RZ, RZ, R40 ;  /* 0x000000ffff217224 */ /* 0x000fe400078e0028 */
[----:B------:R-:W-:Y:S02]  /*55010*/  IMAD.MOV.U32 R26, RZ, RZ, R38 ;  /* 0x000000ffff1a7224 */ /* 0x000fe400078e0026 */
[----:B------:R-:W-:Y:S02]  /*55020*/  IMAD.MOV.U32 R40, RZ, RZ, R25 ;  /* 0x000000ffff287224 */ /* 0x000fe400078e0019 */
.L_x_65767:
[----:B------:R-:W-:Y:S05]  /*55030*/  BSYNC B1 ;  /* 0x0000000000017941 */ /* 0x000fea0003800000 */
.L_x_65765:
        /* <DEDUP_REMOVED lines=9> */
.L_x_65769:
[----:B------:R-:W-:Y:S02]  /*550d0*/  IMAD.MOV.U32 R32, RZ, RZ, R27 ;  /* 0x000000ffff207224 */ /* 0x000fe400078e001b */
[----:B------:R-:W-:Y:S02]  /*550e0*/  IMAD.MOV.U32 R25, RZ, RZ, R33 ;  /* 0x000000ffff197224 */ /* 0x000fe400078e0021 */
[----:B------:R-:W-:Y:S02]  /*550f0*/  IMAD.MOV.U32 R27, RZ, RZ, R37 ;  /* 0x000000ffff1b7224 */ /* 0x000fe400078e0025 */
[----:B------:R-:W-:Y:S02]  /*55100*/  IMAD.MOV.U32 R33, RZ, RZ, R14 ;  /* 0x000000ffff217224 */ /* 0x000fe400078e000e */
.L_x_65770:
[----:B------:R-:W-:Y:S05]  /*55110*/  BSYNC B1 ;  /* 0x0000000000017941 */ /* 0x000fea0003800000 */
.L_x_65768:
        /* <DEDUP_REMOVED lines=9> */
.L_x_65772:
[----:B------:R-:W-:Y:S02]  /*551b0*/  IMAD.MOV.U32 R37, RZ, RZ, R32 ;  /* 0x000000ffff257224 */ /* 0x000fe400078e0020 */
[----:B------:R-:W-:Y:S02]  /*551c0*/  IMAD.MOV.U32 R14, RZ, RZ, R25 ;  /* 0x000000ffff0e7224 */ /* 0x000fe400078e0019 */
[----:B------:R-:W-:Y:S02]  /*551d0*/  IMAD.MOV.U32 R32, RZ, RZ, R13 ;  /* 0x000000ffff207224 */ /* 0x000fe400078e000d */
[----:B------:R-:W-:Y:S02]  /*551e0*/  IMAD.MOV.U32 R25, RZ, RZ, R12 ;  /* 0x000000ffff197224 */ /* 0x000fe400078e000c */
.L_x_65773:
[----:B------:R-:W-:Y:S05]  /*551f0*/  BSYNC B1 ;  /* 0x0000000000017941 */ /* 0x000fea0003800000 */
.L_x_65771:
        /* <DEDUP_REMOVED lines=9> */
.L_x_65775:
[----:B------:R-:W-:Y:S02]  /*55290*/  IMAD.MOV.U32 R13, RZ, RZ, R37 ;  /* 0x000000ffff0d7224 */ /* 0x000fe400078e0025 */
[----:B------:R-:W-:Y:S02]  /*552a0*/  IMAD.MOV.U32 R12, RZ, RZ, R14 ;  /* 0x000000ffff0c7224 */ /* 0x000fe400078e000e */
[----:B------:R-:W-:Y:S02]  /*552b0*/  IMAD.MOV.U32 R37, RZ, RZ, R24 ;  /* 0x000000ffff257224 */ /* 0x000fe400078e0018 */
[----:B------:R-:W-:Y:S02]  /*552c0*/  IMAD.MOV.U32 R14, RZ, RZ, R31 ;  /* 0x000000ffff0e7224 */ /* 0x000fe400078e001f */
.L_x_65776:
[----:B------:R-:W-:Y:S05]  /*552d0*/  BSYNC B1 ;  /* 0x0000000000017941 */ /* 0x000fea0003800000 */
.L_x_65774:
        /* <DEDUP_REMOVED lines=9> */
.L_x_65778:
[----:B------:R-:W-:Y:S02]  /*55370*/  IMAD.MOV.U32 R24, RZ, RZ, R13 ;  /* 0x000000ffff187224 */ /* 0x000fe400078e000d */
[----:B------:R-:W-:Y:S02]  /*55380*/  IMAD.MOV.U32 R31, RZ, RZ, R12 ;  /* 0x000000ffff1f7224 */ /* 0x000fe400078e000c */
[----:B------:R-:W-:Y:S02]  /*55390*/  IMAD.MOV.U32 R13, RZ, RZ, R10 ;  /* 0x000000ffff0d7224 */ /* 0x000fe400078e000a */
[----:B------:R-:W-:Y:S02]  /*553a0*/  IMAD.MOV.U32 R12, RZ, RZ, R11 ;  /* 0x000000ffff0c7224 */ /* 0x000fe400078e000b */
.L_x_65779:
[----:B------:R-:W-:Y:S05]  /*553b0*/  BSYNC B1 ;  /* 0x0000000000017941 */ /* 0x000fea0003800000 */
.L_x_65777:
        /* <DEDUP_REMOVED lines=9> */
.L_x_65781:
[----:B------:R-:W-:Y:S02]  /*55450*/  IMAD.MOV.U32 R10, RZ, RZ, R24 ;  /* 0x000000ffff0a7224 */ /* 0x000fe400078e0018 */
[----:B------:R-:W-:Y:S02]  /*55460*/  IMAD.MOV.U32 R11, RZ, RZ, R31 ;  /* 0x000000ffff0b7224 */ /* 0x000fe400078e001f */
[----:B------:R-:W-:Y:S02]  /*55470*/  IMAD.MOV.U32 R24, RZ, RZ, R39 ;  /* 0x000000ffff187224 */ /* 0x000fe400078e0027 */
[----:B------:R-:W-:Y:S02]  /*55480*/  IMAD.MOV.U32 R31, RZ, RZ, R30 ;  /* 0x000000ffff1f7224 */ /* 0x000fe400078e001e */
.L_x_65782:
[----:B------:R-:W-:Y:S05]  /*55490*/  BSYNC B1 ;  /* 0x0000000000017941 */ /* 0x000fea0003800000 */
.L_x_65780:
        /* <DEDUP_REMOVED lines=9> */
.L_x_65784:
[----:B------:R-:W-:Y:S02]  /*55530*/  IMAD.MOV.U32 R30, RZ, RZ, R10 ;  /* 0x000000ffff1e7224 */ /* 0x000fe400078e000a */
[----:B------:R-:W-:Y:S02]  /*55540*/  IMAD.MOV.U32 R38, RZ, RZ, R11 ;  /* 0x000000ffff267224 */ /* 0x000fe400078e000b */
[----:B------:R-:W-:Y:S02]  /*55550*/  IMAD.MOV.U32 R10, RZ, RZ, R9 ;  /* 0x000000ffff0a7224 */ /* 0x000fe400078e0009 */
[----:B------:R-:W-:Y:S02]  /*55560*/  IMAD.MOV.U32 R11, RZ, RZ, R8 ;  /* 0x000000ffff0b7224 */ /* 0x000fe400078e0008 */
.L_x_65785:
[----:B------:R-:W-:Y:S05]  /*55570*/  BSYNC B1 ;  /* 0x0000000000017941 */ /* 0x000fea0003800000 */
.L_x_65783:
        /* <DEDUP_REMOVED lines=9> */
.L_x_65787:
[----:B------:R-:W-:Y:S02]  /*55610*/  IMAD.MOV.U32 R9, RZ, RZ, R30 ;  /* 0x000000ffff097224 */ /* 0x000fe400078e001e */
[----:B------:R-:W-:Y:S02]  /*55620*/  IMAD.MOV.U32 R8, RZ, RZ, R38 ;  /* 0x000000ffff087224 */ /* 0x000fe400078e0026 */
[----:B------:R-:W-:Y:S02]  /*55630*/  IMAD.MOV.U32 R30, RZ, RZ, R7 ;  /* 0x000000ffff1e7224 */ /* 0x000fe400078e0007 */
[----:B------:R-:W-:Y:S02]  /*55640*/  IMAD.MOV.U32 R38, RZ, RZ, R28 ;  /* 0x000000ffff267224 */ /* 0x000fe400078e001c */
.L_x_65788:
[----:B------:R-:W-:Y:S05]  /*55650*/  BSYNC B1 ;  /* 0x0000000000017941 */ /* 0x000fea0003800000 */
.L_x_65786:
        /* <DEDUP_REMOVED lines=9> */
.L_x_65790:
[----:B------:R-:W-:Y:S02]  /*556f0*/  IMAD.MOV.U32 R7, RZ, RZ, R9 ;  /* 0x000000ffff077224 */ /* 0x000fe400078e0009 */
[----:B------:R-:W-:Y:S02]  /*55700*/  IMAD.MOV.U32 R28, RZ, RZ, R8 ;  /* 0x000000ffff1c7224 */ /* 0x000fe400078e0008 */
[----:B------:R-:W-:Y:S02]  /*55710*/  IMAD.MOV.U32 R9, RZ, RZ, R6 ;  /* 0x000000ffff097224 */ /* 0x000fe400078e0006 */
[----:B------:R-:W-:Y:S02]  /*55720*/  IMAD.MOV.U32 R8, RZ, RZ, R29 ;  /* 0x000000ffff087224 */ /* 0x000fe400078e001d */
.L_x_65791:
[----:B------:R-:W-:Y:S05]  /*55730*/  BSYNC B1 ;  /* 0x0000000000017941 */ /* 0x000fea0003800000 */
.L_x_65789:
        /* <DEDUP_REMOVED lines=9> */
.L_x_65793:
[----:B------:R-:W-:Y:S02]  /*557d0*/  IMAD.MOV.U32 R29, RZ, RZ, R7 ;  /* 0x000000ffff1d7224 */ /* 0x000fe400078e0007 */
[----:B------:R-:W-:Y:S02]  /*557e0*/  IMAD.MOV.U32 R6, RZ, RZ, R28 ;  /* 0x000000ffff067224 */ /* 0x000fe400078e001c */
[----:B------:R-:W-:Y:S02]  /*557f0*/  IMAD.MOV.U32 R7, RZ, RZ, R35 ;  /* 0x000000ffff077224 */ /* 0x000fe400078e0023 */
[----:B------:R-:W-:Y:S02]  /*55800*/  IMAD.MOV.U32 R28, RZ, RZ, R4 ;  /* 0x000000ffff1c7224 */ /* 0x000fe400078e0004 */
.L_x_65794:
[----:B------:R-:W-:Y:S05]  /*55810*/  BSYNC B1 ;  /* 0x0000000000017941 */ /* 0x000fea0003800000 */
.L_x_65792:
        /* <DEDUP_REMOVED lines=9> */
.L_x_65796:
[----:B------:R-:W-:Y:S02]  /*558b0*/  IMAD.MOV.U32 R4, RZ, RZ, R29 ;  /* 0x000000ffff047224 */ /* 0x000fe400078e001d */
[----:B------:R-:W-:Y:S02]  /*558c0*/  IMAD.MOV.U32 R35, RZ, RZ, R6 ;  /* 0x000000ffff237224 */ /* 0x000fe400078e0006 */
[----:B------:R-:W-:Y:S02]  /*558d0*/  IMAD.MOV.U32 R29, RZ, RZ, R34 ;  /* 0x000000ffff1d7224 */ /* 0x000fe400078e0022 */
[----:B------:R-:W-:Y:S02]  /*558e0*/  IMAD.MOV.U32 R6, RZ, RZ, R5 ;  /* 0x000000ffff067224 */ /* 0x000fe400078e0005 */
.L_x_65797:
[----:B------:R-:W-:Y:S05]  /*558f0*/  BSYNC B1 ;  /* 0x0000000000017941 */ /* 0x000fea0003800000 */
.L_x_65795:
        /* <DEDUP_REMOVED lines=9> */
.L_x_65799:
[----:B------:R-:W-:Y:S02]  /*55990*/  IMAD.MOV.U32 R5, RZ, RZ, R4 ;  /* 0x000000ffff057224 */ /* 0x000fe400078e0004 */
[----:B------:R-:W-:Y:S02]  /*559a0*/  IMAD.MOV.U32 R34, RZ, RZ, R35 ;  /* 0x000000ffff227224 */ /* 0x000fe400078e0023 */
[----:B------:R-:W-:Y:S02]  /*559b0*/  IMAD.MOV.U32 R4, RZ, RZ, R3 ;  /* 0x000000ffff047224 */ /* 0x000fe400078e0003 */
[----:B------:R-:W-:Y:S02]  /*559c0*/  IMAD.MOV.U32 R35, RZ, RZ, R36 ;  /* 0x000000ffff237224 */ /* 0x000fe400078e0024 */
.L_x_65800:
[----:B------:R-:W-:Y:S05]  /*559d0*/  BSYNC B1 ;  /* 0x0000000000017941 */ /* 0x000fea0003800000 */
.L_x_65798:
        /* <DEDUP_REMOVED lines=16> */
.L_x_65802:
[----:B------:R-:W-:Y:S02]  /*55ae0*/  IMAD.MOV.U32 R58, RZ, RZ, R57 ;  /* 0x000000ffff3a7224 */ /* 0x000fe400078e0039 */
[----:B------:R-:W-:Y:S01]  /*55af0*/  IMAD.MOV.U32 R74, RZ, RZ, R15 ;  /* 0x000000ffff4a7224 */ /* 0x000fe200078e000f */
[----:B------:R-:W-:Y:S01]  /*55b00*/  MOV R15, R20 ;  /* 0x00000014000f7202 */ /* 0x000fe20000000f00 */
[----:B------:R-:W-:Y:S02]  /*55b10*/  IMAD.MOV.U32 R57, RZ, RZ, R2 ;  /* 0x000000ffff397224 */ /* 0x000fe400078e0002 */
.L_x_65803:
[----:B------:R-:W-:Y:S05]  /*55b20*/  BSYNC B1 ;  /* 0x0000000000017941 */ /* 0x000fea0003800000 */
.L_x_65801:
        /* <DEDUP_REMOVED lines=9> */
.L_x_65805:
[----:B------:R-:W-:Y:S02]  /*55bc0*/  IMAD.MOV.U32 R69, RZ, RZ, R58 ;  /* 0x000000ffff457224 */ /* 0x000fe400078e003a */
[----:B------:R-:W-:Y:S01]  /*55bd0*/  IMAD.MOV.U32 R71, RZ, RZ, R74 ;  /* 0x000000ffff477224 */ /* 0x000fe200078e004a */
[----:B------:R-:W-:Y:S01]  /*55be0*/  MOV R74, R16 ;  /* 0x00000010004a7202 */ /* 0x000fe20000000f00 */
[----:B------:R-:W-:Y:S02]  /*55bf0*/  IMAD.MOV.U32 R58, RZ, RZ, R17 ;  /* 0x000000ffff3a7224 */ /* 0x000fe400078e0011 */
.L_x_65806:
[----:B------:R-:W-:Y:S05]  /*55c00*/  BSYNC B1 ;  /* 0x0000000000017941 */ /* 0x000fea0003800000 */
.L_x_65804:
        /* <DEDUP_REMOVED lines=9> */
.L_x_65808:
[----:B------:R-:W-:Y:S02]  /*55ca0*/  IMAD.MOV.U32 R48, RZ, RZ, R69 ;  /* 0x000000ffff307224 */ /* 0x000fe400078e0045 */
[----:B------:R-:W-:Y:S01]  /*55cb0*/  IMAD.MOV.U32 R70, RZ, RZ, R71 ;  /* 0x000000ffff467224 */ /* 0x000fe200078e0047 */
[----:B------:R-:W-:Y:S01]  /*55cc0*/  MOV R71, R40 ;  /* 0x0000002800477202 */ /* 0x000fe20000000f00 */
[----:B------:R-:W-:Y:S02]  /*55cd0*/  IMAD.MOV.U32 R69, RZ, RZ, R26 ;  /* 0x000000ffff457224 */ /* 0x000fe400078e001a */
.L_x_65809:
[----:B------:R-:W-:Y:S05]  /*55ce0*/  BSYNC B1 ;  /* 0x0000000000017941 */ /* 0x000fea0003800000 */
.L_x_65807:
        /* <DEDUP_REMOVED lines=9> */
.L_x_65811:
[----:B------:R-:W-:Y:S02]  /*55d80*/  IMAD.MOV.U32 R49, RZ, RZ, R48 ;  /* 0x000000ffff317224 */ /* 0x000fe400078e0030 */
[----:B------:R-:W-:Y:S01]  /*55d90*/  IMAD.MOV.U32 R67, RZ, RZ, R70 ;  /* 0x000000ffff437224 */ /* 0x000fe200078e0046 */
[----:B------:R-:W-:Y:S01]  /*55da0*/  MOV R70, R33 ;  /* 0x0000002100467202 */ /* 0x000fe20000000f00 */
[----:B------:R-:W-:Y:S02]  /*55db0*/  IMAD.MOV.U32 R48, RZ, RZ, R27 ;  /* 0x000000ffff307224 */ /* 0x000fe400078e001b */
.L_x_65812:
[----:B------:R-:W-:Y:S05]  /*55dc0*/  BSYNC B1 ;  /* 0x0000000000017941 */ /* 0x000fea0003800000 */
.L_x_65810:
        /* <DEDUP_REMOVED lines=9> */
.L_x_65814:
[----:B------:R-:W-:Y:S02]  /*55e60*/  IMAD.MOV.U32 R50, RZ, RZ, R49 ;  /* 0x000000ffff327224 */ /* 0x000fe400078e0031 */
[----:B------:R-:W-:Y:S01]  /*55e70*/  IMAD.MOV.U32 R51, RZ, RZ, R67 ;  /* 0x000000ffff337224 */ /* 0x000fe200078e0043 */
[----:B------:R-:W-:Y:S01]  /*55e80*/  MOV R67, R25 ;  /* 0x0000001900437202 */ /* 0x000fe20000000f00 */
[----:B------:R-:W-:Y:S02]  /*55e90*/  IMAD.MOV.U32 R49, RZ, RZ, R32 ;  /* 0x000000ffff317224 */ /* 0x000fe400078e0020 */
.L_x_65815:
[----:B------:R-:W-:Y:S05]  /*55ea0*/  BSYNC B1 ;  /* 0x0000000000017941 */ /* 0x000fea0003800000 */
.L_x_65813:
        /* <DEDUP_REMOVED lines=9> */
.L_x_65817:
[----:B------:R-:W-:Y:S02]  /*55f40*/  IMAD.MOV.U32 R52, RZ, RZ, R50 ;  /* 0x000000ffff347224 */ /* 0x000fe400078e0032 */
[----:B------:R-:W-:Y:S01]  /*55f50*/  IMAD.MOV.U32 R53, RZ, RZ, R51 ;  /* 0x000000ffff357224 */ /* 0x000fe200078e0033 */
[----:B------:R-:W-:Y:S01]  /*55f60*/  MOV R51, R14 ;  /* 0x0000000e00337202 */ /* 0x000fe20000000f00 */
[----:B------:R-:W-:Y:S02]  /*55f70*/  IMAD.MOV.U32 R50, RZ, RZ, R37 ;  /* 0x000000ffff327224 */ /* 0x000fe400078e0025 */
.L_x_65818:
[----:B------:R-:W-:Y:S05]  /*55f80*/  BSYNC B1 ;  /* 0x0000000000017941 */ /* 0x000fea0003800000 */
.L_x_65816:
        /* <DEDUP_REMOVED lines=9> */
.L_x_65820:
[----:B------:R-:W-:Y:S02]  /*56020*/  IMAD.MOV.U32 R54, RZ, RZ, R52 ;  /* 0x000000ffff367224 */ /* 0x000fe400078e0034 */
[----:B------:R-:W-:Y:S01]  /*56030*/  IMAD.MOV.U32 R55, RZ, RZ, R53 ;  /* 0x000000ffff377224 */ /* 0x000fe200078e0035 */
[----:B------:R-:W-:Y:S01]  /*56040*/  MOV R53, R12 ;  /* 0x0000000c00357202 */ /* 0x000fe20000000f00 */
[----:B------:R-:W-:Y:S02]  /*56050*/  IMAD.MOV.U32 R52, RZ, RZ, R13 ;  /* 0x000000ffff347224 */ /* 0x000fe400078e000d */
.L_x_65821:
[----:B------:R-:W-:Y:S05]  /*56060*/  BSYNC B1 ;  /* 0x0000000000017941 */ /* 0x000fea0003800000 */
.L_x_65819:
        /* <DEDUP_REMOVED lines=9> */
.L_x_65823:
[----:B------:R-:W-:Y:S02]  /*56100*/  IMAD.MOV.U32 R56, RZ, RZ, R54 ;  /* 0x000000ffff387224 */ /* 0x000fe400078e0036 */
[----:B------:R-:W-:Y:S01]  /*56110*/  IMAD.MOV.U32 R65, RZ, RZ, R55 ;  /* 0x000000ffff417224 */ /* 0x000fe200078e0037 */
[----:B------:R-:W-:Y:S01]  /*56120*/  MOV R55, R31 ;  /* 0x0000001f00377202 */ /* 0x000fe20000000f00 */
[----:B------:R-:W-:Y:S02]  /*56130*/  IMAD.MOV.U32 R54, RZ, RZ, R24 ;  /* 0x000000ffff367224 */ /* 0x000fe400078e0018 */
.L_x_65824:
[----:B------:R-:W-:Y:S05]  /*56140*/  BSYNC B1 ;  /* 0x0000000000017941 */ /* 0x000fea0003800000 */
.L_x_65822:
        /* <DEDUP_REMOVED lines=9> */
.L_x_65826:
[----:B------:R-:W-:Y:S02]  /*561e0*/  IMAD.MOV.U32 R64, RZ, RZ, R56 ;  /* 0x000000ffff407224 */ /* 0x000fe400078e0038 */
[----:B------:R-:W-:Y:S01]  /*561f0*/  IMAD.MOV.U32 R63, RZ, RZ, R65 ;  /* 0x000000ffff3f7224 */ /* 0x000fe200078e0041 */
[----:B------:R-:W-:Y:S01]  /*56200*/  MOV R65, R11 ;  /* 0x0000000b00417202 */ /* 0x000fe20000000f00 */
[----:B------:R-:W-:Y:S02]  /*56210*/  IMAD.MOV.U32 R56, RZ, RZ, R10 ;  /* 0x000000ffff387224 */ /* 0x000fe400078e000a */
.L_x_65827:
[----:B------:R-:W-:Y:S05]  /*56220*/  BSYNC B1 ;  /* 0x0000000000017941 */ /* 0x000fea0003800000 */
.L_x_65825:
        /* <DEDUP_REMOVED lines=9> */
.L_x_65829:
[----:B------:R-:W-:Y:S02]  /*562c0*/  IMAD.MOV.U32 R68, RZ, RZ, R64 ;  /* 0x000000ffff447224 */ /* 0x000fe400078e0040 */
[----:B------:R-:W-:Y:S01]  /*562d0*/  IMAD.MOV.U32 R61, RZ, RZ, R63 ;  /* 0x000000ffff3d7224 */ /* 0x000fe200078e003f */
[----:B------:R-:W-:Y:S01]  /*562e0*/  MOV R63, R38 ;  /* 0x00000026003f7202 */ /* 0x000fe20000000f00 */
[----:B------:R-:W-:Y:S02]  /*562f0*/  IMAD.MOV.U32 R64, RZ, RZ, R30 ;  /* 0x000000ffff407224 */ /* 0x000fe400078e001e */
.L_x_65830:
[----:B------:R-:W-:Y:S05]  /*56300*/  BSYNC B1 ;  /* 0x0000000000017941 */ /* 0x000fea0003800000 */
.L_x_65828:
        /* <DEDUP_REMOVED lines=9> */
.L_x_65832:
[----:B------:R-:W-:Y:S02]  /*563a0*/  IMAD.MOV.U32 R62, RZ, RZ, R68 ;  /* 0x000000ffff3e7224 */ /* 0x000fe400078e0044 */
[----:B------:R-:W-:Y:S01]  /*563b0*/  IMAD.MOV.U32 R59, RZ, RZ, R61 ;  /* 0x000000ffff3b7224 */ /* 0x000fe200078e003d */
[----:B------:R-:W-:Y:S01]  /*563c0*/  MOV R61, R8 ;  /* 0x00000008003d7202 */ /* 0x000fe20000000f00 */
[----:B------:R-:W-:Y:S02]  /*563d0*/  IMAD.MOV.U32 R68, RZ, RZ, R9 ;  /* 0x000000ffff447224 */ /* 0x000fe400078e0009 */
.L_x_65833:
[----:B------:R-:W-:Y:S05]  /*563e0*/  BSYNC B1 ;  /* 0x0000000000017941 */ /* 0x000fea0003800000 */
.L_x_65831:
        /* <DEDUP_REMOVED lines=9> */
.L_x_65835:
[----:B------:R-:W-:Y:S02]  /*56480*/  IMAD.MOV.U32 R16, RZ, RZ, R62 ;  /* 0x000000ffff107224 */ /* 0x000fe400078e003e */
[----:B------:R-:W-:Y:S01]  /*56490*/  IMAD.MOV.U32 R60, RZ, RZ, R59 ;  /* 0x000000ffff3c7224 */ /* 0x000fe200078e003b */
[----:B------:R-:W-:Y:S01]  /*564a0*/  MOV R59, R28 ;  /* 0x0000001c003b7202 */ /* 0x000fe20000000f00 */
[----:B------:R-:W-:Y:S02]  /*564b0*/  IMAD.MOV.U32 R62, RZ, RZ, R7 ;  /* 0x000000ffff3e7224 */ /* 0x000fe400078e0007 */
.L_x_65836:
[----:B------:R-:W-:Y:S05]  /*564c0*/  BSYNC B1 ;  /* 0x0000000000017941 */ /* 0x000fea0003800000 */
.L_x_65834:
        /* <DEDUP_REMOVED lines=9> */
.L_x_65838:
[----:B------:R-:W-:Y:S02]  /*56560*/  IMAD.MOV.U32 R14, RZ, RZ, R16 ;  /* 0x000000ffff0e7224 */ /* 0x000fe400078e0010 */
[----:B------:R-:W-:Y:S01]  /*56570*/  IMAD.MOV.U32 R17, RZ, RZ, R60 ;  /* 0x000000ffff117224 */ /* 0x000fe200078e003c */
[----:B------:R-:W-:Y:S01]  /*56580*/  MOV R60, R6 ;  /* 0x00000006003c7202 */ /* 0x000fe20000000f00 */
[----:B------:R-:W-:Y:S02]  /*56590*/  IMAD.MOV.U32 R16, RZ, RZ, R29 ;  /* 0x000000ffff107224 */ /* 0x000fe400078e001d */
.L_x_65839:
[----:B------:R-:W-:Y:S05]  /*565a0*/  BSYNC B1 ;  /* 0x0000000000017941 */ /* 0x000fea0003800000 */
.L_x_65837:
        /* <DEDUP_REMOVED lines=9> */
.L_x_65841:
[----:B------:R-:W-:Y:S02]  /*56640*/  IMAD.MOV.U32 R12, RZ, RZ, R14 ;  /* 0x000000ffff0c7224 */ /* 0x000fe400078e000e */
[----:B------:R-:W-:Y:S01]  /*56650*/  IMAD.MOV.U32 R75, RZ, RZ, R17 ;  /* 0x000000ffff4b7224 */ /* 0x000fe200078e0011 */
[----:B------:R-:W-:Y:S01]  /*56660*/  MOV R17, R35 ;  /* 0x0000002300117202 */ /* 0x000fe20000000f00 */
[----:B------:R-:W-:Y:S02]  /*56670*/  IMAD.MOV.U32 R14, RZ, RZ, R4 ;  /* 0x000000ffff0e7224 */ /* 0x000fe400078e0004 */
.L_x_65842:
[----:B------:R-:W-:Y:S05]  /*56680*/  BSYNC B1 ;  /* 0x0000000000017941 */ /* 0x000fea0003800000 */
.L_x_65840:
        /* <DEDUP_REMOVED lines=9> */
.L_x_65844:
[----:B------:R-:W-:Y:S02]  /*56720*/  IMAD.MOV.U32 R21, RZ, RZ, R12 ;  /* 0x000000ffff157224 */ /* 0x000fe400078e000c */
[----:B------:R-:W-:Y:S01]  /*56730*/  IMAD.MOV.U32 R20, RZ, RZ, R75 ;  /* 0x000000ffff147224 */ /* 0x000fe200078e004b */
[----:B------:R-:W-:Y:S01]  /*56740*/  MOV R75, R34 ;  /* 0x00000022004b7202 */ /* 0x000fe20000000f00 */
[----:B------:R-:W-:Y:S02]  /*56750*/  IMAD.MOV.U32 R12, RZ, RZ, R5 ;  /* 0x000000ffff0c7224 */ /* 0x000fe400078e0005 */
.L_x_65845:
[----:B------:R-:W-:Y:S05]  /*56760*/  BSYNC B1 ;  /* 0x0000000000017941 */ /* 0x000fea0003800000 */
.L_x_65843:
        /* <DEDUP_REMOVED lines=18> */
[----:B-----5:R-:W-:Y:S01]  /*56890*/  FMUL.FTZ R2, R2, R73 ;  /* 0x0000004902027220 */ /* 0x020fe20000410000 */
[----:B0-----:R-:W-:-:S02]  /*568a0*/  FSETP.GEU.FTZ.AND P0, PT, R15, R40, PT ;  /* 0x000000280f00720b */ /* 0x001fc40003f1e000 */
[----:B------:R-:W-:Y:S02]  /*568b0*/  FSETP.NEU.FTZ.AND P3, PT, R15, R40, PT ;  /* 0x000000280f00720b */ /* 0x000fe40003f7d000 */
[C---:B------:R-:W-:Y:S02]  /*568c0*/  ISETP.EQ.OR P0, PT, R57.reuse, -0x1, !P0 ;  /* 0xffffffff3900780c */ /* 0x040fe40004702670 */
[----:B-1----:R-:W-:-:S04]  /*568d0*/  ISETP.LE.OR P3, PT, R57, R44, P3 ;  /* 0x0000002c3900720c */ /* 0x002fc80001f63670 */
[----:B------:R-:W-:-:S13]  /*568e0*/  PLOP3.LUT P0, PT, P0, P3, PT, 0x8, 0x0 ;  /* 0x000000000000781c */ /* 0x000fda0000706170 */
[----:B------:R-:W-:Y:S02]  /*568f0*/  @!P0 IMAD.MOV.U32 R15, RZ, RZ, R40 ;  /* 0x000000ffff0f8224 */ /* 0x000fe400078e0028 */
[----:B------:R-:W-:-:S03]  /*56900*/  @!P0 IMAD.MOV.U32 R57, RZ, RZ, R44 ;  /* 0x000000ffff398224 */ /* 0x000fc600078e002c */
[----:B------:R-:W-:-:S04]  /*56910*/  FSETP.GT.FTZ.AND P3, PT, R15, R74, PT ;  /* 0x0000004a0f00720b */ /* 0x000fc80003f74000 */
[----:B------:R-:W-:-:S13]  /*56920*/  ISETP.EQ.OR P3, PT, R58, -0x1, P3 ;  /* 0xffffffff3a00780c */ /* 0x000fda0001f62670 */
[----:B------:R-:W-:Y:S05]  /*56930*/  @P3 BRA `(.L_x_65847) ;  /* 0x0000005000003947 */ /* 0x000fea0003800000 */
[----:B--234-:R-:W-:Y:S01]  /*56940*/  FSETP.NEU.FTZ.AND P0, PT, R15, R74, PT ;  /* 0x0000004a0f00720b */ /* 0x01cfe20003f1d000 */
[----:B------:R-:W-:Y:S02]  /*56950*/  IMAD.MOV.U32 R22, RZ, RZ, R58 ;  /* 0x000000ffff167224 */ /* 0x000fe400078e003a */
[----:B------:R-:W-:Y:S01]  /*56960*/  IMAD.MOV.U32 R66, RZ, RZ, R74 ;  /* 0x000000ffff427224 */ /* 0x000fe200078e004a */
[----:B------:R-:W-:-:S13]  /*56970*/  ISETP.GE.OR P0, PT, R57, R58, P0 ;  /* 0x0000003a3900720c */ /* 0x000fda0000706670 */
[----:B------:R-:W-:Y:S05]  /*56980*/  @P0 BRA `(.L_x_65848) ;  /* 0x0000004000000947 */ /* 0x000fea0003800000 */
.L_x_65847:
[----:B--234-:R-:W-:Y:S01]  /*56990*/  IMAD.MOV.U32 R22, RZ, RZ, R57 ;  /* 0x000000ffff167224 */ /* 0x01cfe200078e0039 */
[----:B------:R-:W-:Y:S01]  /*569a0*/  MOV R66, R15 ;  /* 0x0000000f00427202 */ /* 0x000fe20000000f00 */
[----:B------:R-:W-:Y:S02]  /*569b0*/  IMAD.MOV.U32 R57, RZ, RZ, R58 ;  /* 0x000000ffff397224 */ /* 0x000fe400078e003a */
[----:B------:R-:W-:Y:S02]  /*569c0*/  IMAD.MOV.U32 R15, RZ, RZ, R74 ;  /* 0x000000ffff0f7224 */ /* 0x000fe400078e004a */
.L_x_65848:
[----:B------:R-:W-:Y:S05]  /*569d0*/  BSYNC B1 ;  /* 0x0000000000017941 */ /* 0x000fea0003800000 */
.L_x_65846:
        /* <DEDUP_REMOVED lines=9> */
.L_x_65850:
[----:B------:R-:W-:Y:S01]  /*56a70*/  IMAD.MOV.U32 R23, RZ, RZ, R22 ;  /* 0x000000ffff177224 */ /* 0x000fe200078e0016 */
[----:B------:R-:W-:Y:S01]  /*56a80*/  MOV R73, R66 ;  /* 0x0000004200497202 */ /* 0x000fe20000000f00 */
[----:B------:R-:W-:Y:S02]  /*56a90*/  IMAD.MOV.U32 R22, RZ, RZ, R69 ;  /* 0x000000ffff167224 */ /* 0x000fe400078e0045 */
[----:B------:R-:W-:Y:S02]  /*56aa0*/  IMAD.MOV.U32 R66, RZ, RZ, R71 ;  /* 0x000000ffff427224 */ /* 0x000fe400078e0047 */
.L_x_65851:
[----:B------:R-:W-:Y:S05]  /*56ab0*/  BSYNC B1 ;  /* 0x0000000000017941 */ /* 0x000fea0003800000 */
.L_x_65849:
        /* <DEDUP_REMOVED lines=9> */
.L_x_65853:
[----:B------:R-:W-:Y:S01]  /*56b50*/  IMAD.MOV.U32 R40, RZ, RZ, R23 ;  /* 0x000000ffff287224 */ /* 0x000fe200078e0017 */
[----:B------:R-:W-:Y:S01]  /*56b60*/  MOV R58, R73 ;  /* 0x00000049003a7202 */ /* 0x000fe20000000f00 */
[----:B------:R-:W-:Y:S02]  /*56b70*/  IMAD.MOV.U32 R23, RZ, RZ, R48 ;  /* 0x000000ffff177224 */ /* 0x000fe400078e0030 */
[----:B------:R-:W-:Y:S02]  /*56b80*/  IMAD.MOV.U32 R73, RZ, RZ, R70 ;  /* 0x000000ffff497224 */ /* 0x000fe400078e0046 */
.L_x_65854:
[----:B------:R-:W-:Y:S05]  /*56b90*/  BSYNC B1 ;  /* 0x0000000000017941 */ /* 0x000fea0003800000 */
.L_x_65852:
        /* <DEDUP_REMOVED lines=9> */
.L_x_65856:
[----:B------:R-:W-:Y:S01]  /*56c30*/  IMAD.MOV.U32 R71, RZ, RZ, R40 ;  /* 0x000000ffff477224 */ /* 0x000fe200078e0028 */
[----:B------:R-:W-:Y:S01]  /*56c40*/  MOV R44, R58 ;  /* 0x0000003a002c7202 */ /* 0x000fe20000000f00 */
[----:B------:R-:W-:Y:S02]  /*56c50*/  IMAD.MOV.U32 R40, RZ, RZ, R49 ;  /* 0x000000ffff287224 */ /* 0x000fe400078e0031 */
[----:B------:R-:W-:Y:S02]  /*56c60*/  IMAD.MOV.U32 R58, RZ, RZ, R67 ;  /* 0x000000ffff3a7224 */ /* 0x000fe400078e0043 */
.L_x_65857:
[----:B------:R-:W-:Y:S05]  /*56c70*/  BSYNC B1 ;  /* 0x0000000000017941 */ /* 0x000fea0003800000 */
.L_x_65855:
        /* <DEDUP_REMOVED lines=9> */
.L_x_65859:
[----:B------:R-:W-:Y:S01]  /*56d10*/  IMAD.MOV.U32 R49, RZ, RZ, R71 ;  /* 0x000000ffff317224 */ /* 0x000fe200078e0047 */
[----:B------:R-:W-:Y:S01]  /*56d20*/  MOV R48, R44 ;  /* 0x0000002c00307202 */ /* 0x000fe20000000f00 */
[----:B------:R-:W-:Y:S02]  /*56d30*/  IMAD.MOV.U32 R71, RZ, RZ, R50 ;  /* 0x000000ffff477224 */ /* 0x000fe400078e0032 */
[----:B------:R-:W-:Y:S02]  /*56d40*/  IMAD.MOV.U32 R44, RZ, RZ, R51 ;  /* 0x000000ffff2c7224 */ /* 0x000fe400078e0033 */
.L_x_65860:
[----:B------:R-:W-:Y:S05]  /*56d50*/  BSYNC B1 ;  /* 0x0000000000017941 */ /* 0x000fea0003800000 */
.L_x_65858:
        /* <DEDUP_REMOVED lines=9> */
.L_x_65862:
[----:B------:R-:W-:Y:S01]  /*56df0*/  IMAD.MOV.U32 R51, RZ, RZ, R49 ;  /* 0x000000ffff337224 */ /* 0x000fe200078e0031 */
[----:B------:R-:W-:Y:S01]  /*56e00*/  MOV R50, R48 ;  /* 0x0000003000327202 */ /* 0x000fe20000000f00 */
[----:B------:R-:W-:Y:S02]  /*56e10*/  IMAD.MOV.U32 R49, RZ, RZ, R52 ;  /* 0x000000ffff317224 */ /* 0x000fe400078e0034 */
[----:B------:R-:W-:Y:S02]  /*56e20*/  IMAD.MOV.U32 R48, RZ, RZ, R53 ;  /* 0x000000ffff307224 */ /* 0x000fe400078e0035 */
.L_x_65863:
[----:B------:R-:W-:Y:S05]  /*56e30*/  BSYNC B1 ;  /* 0x0000000000017941 */ /* 0x000fea0003800000 */
.L_x_65861:
        /* <DEDUP_REMOVED lines=9> */
.L_x_65865:
[----:B------:R-:W-:Y:S01]  /*56ed0*/  IMAD.MOV.U32 R53, RZ, RZ, R51 ;  /* 0x000000ffff357224 */ /* 0x000fe200078e0033 */
[----:B------:R-:W-:Y:S01]  /*56ee0*/  MOV R52, R50 ;  /* 0x0000003200347202 */ /* 0x000fe20000000f00 */
[----:B------:R-:W-:Y:S02]  /*56ef0*/  IMAD.MOV.U32 R51, RZ, RZ, R54 ;  /* 0x000000ffff337224 */ /* 0x000fe400078e0036 */
[----:B------:R-:W-:Y:S02]  /*56f00*/  IMAD.MOV.U32 R50, RZ, RZ, R55 ;  /* 0x000000ffff327224 */ /* 0x000fe400078e0037 */
.L_x_65866:
[----:B------:R-:W-:Y:S05]  /*56f10*/  BSYNC B1 ;  /* 0x0000000000017941 */ /* 0x000fea0003800000 */
.L_x_65864:
        /* <DEDUP_REMOVED lines=9> */
.L_x_65868:
[----:B------:R-:W-:Y:S01]  /*56fb0*/  IMAD.MOV.U32 R55, RZ, RZ, R53 ;  /* 0x000000ffff377224 */ /* 0x000fe200078e0035 */
[----:B------:R-:W-:Y:S01]  /*56fc0*/  MOV R54, R52 ;  /* 0x0000003400367202 */ /* 0x000fe20000000f00 */
[----:B------:R-:W-:Y:S02]  /*56fd0*/  IMAD.MOV.U32 R53, RZ, RZ, R56 ;  /* 0x000000ffff357224 */ /* 0x000fe400078e0038 */
[----:B------:R-:W-:Y:S02]  /*56fe0*/  IMAD.MOV.U32 R52, RZ, RZ, R65 ;  /* 0x000000ffff347224 */ /* 0x000fe400078e0041 */
.L_x_65869:
[----:B------:R-:W-:Y:S05]  /*56ff0*/  BSYNC B1 ;  /* 0x0000000000017941 */ /* 0x000fea0003800000 */
.L_x_65867:
        /* <DEDUP_REMOVED lines=9> */
.L_x_65871:
[----:B------:R-:W-:Y:S01]  /*57090*/  IMAD.MOV.U32 R69, RZ, RZ, R55 ;  /* 0x000000ffff457224 */ /* 0x000fe200078e0037 */
[----:B------:R-:W-:Y:S01]  /*570a0*/  MOV R56, R54 ;  /* 0x0000003600387202 */ /* 0x000fe20000000f00 */
[----:B------:R-:W-:Y:S02]  /*570b0*/  IMAD.MOV.U32 R55, RZ, RZ, R64 ;  /* 0x000000ffff377224 */ /* 0x000fe400078e0040 */
[----:B------:R-:W-:Y:S02]  /*570c0*/  IMAD.MOV.U32 R54, RZ, RZ, R63 ;  /* 0x000000ffff367224 */ /* 0x000fe400078e003f */
.L_x_65872:
[----:B------:R-:W-:Y:S05]  /*570d0*/  BSYNC B1 ;  /* 0x0000000000017941 */ /* 0x000fea0003800000 */
.L_x_65870:
        /* <DEDUP_REMOVED lines=9> */
.L_x_65874:
[----:B------:R-:W-:Y:S01]  /*57170*/  IMAD.MOV.U32 R63, RZ, RZ, R69 ;  /* 0x000000ffff3f7224 */ /* 0x000fe200078e0045 */
[----:B------:R-:W-:Y:S01]  /*57180*/  MOV R64, R56 ;  /* 0x0000003800407202 */ /* 0x000fe20000000f00 */
[----:B------:R-:W-:Y:S02]  /*57190*/  IMAD.MOV.U32 R69, RZ, RZ, R68 ;  /* 0x000000ffff457224 */ /* 0x000fe400078e0044 */
[----:B------:R-:W-:Y:S02]  /*571a0*/  IMAD.MOV.U32 R56, RZ, RZ, R61 ;  /* 0x000000ffff387224 */ /* 0x000fe400078e003d */
.L_x_65875:
[----:B------:R-:W-:Y:S05]  /*571b0*/  BSYNC B1 ;  /* 0x0000000000017941 */ /* 0x000fea0003800000 */
.L_x_65873:
        /* <DEDUP_REMOVED lines=9> */
.L_x_65877:
[----:B------:R-:W-:Y:S01]  /*57250*/  IMAD.MOV.U32 R65, RZ, RZ, R63 ;  /* 0x000000ffff417224 */ /* 0x000fe200078e003f */
[----:B------:R-:W-:Y:S01]  /*57260*/  MOV R67, R64 ;  /* 0x0000004000437202 */ /* 0x000fe20000000f00 */
[----:B------:R-:W-:Y:S02]  /*57270*/  IMAD.MOV.U32 R63, RZ, RZ, R62 ;  /* 0x000000ffff3f7224 */ /* 0x000fe400078e003e */
[----:B------:R-:W-:Y:S02]  /*57280*/  IMAD.MOV.U32 R64, RZ, RZ, R59 ;  /* 0x000000ffff407224 */ /* 0x000fe400078e003b */
.L_x_65878:
[----:B------:R-:W-:Y:S05]  /*57290*/  BSYNC B1 ;  /* 0x0000000000017941 */ /* 0x000fea0003800000 */
.L_x_65876:
        /* <DEDUP_REMOVED lines=9> */
.L_x_65880:
[----:B------:R-:W-:Y:S01]  /*57330*/  IMAD.MOV.U32 R61, RZ, RZ, R65 ;  /* 0x000000ffff3d7224 */ /* 0x000fe200078e0041 */
[----:B------:R-:W-:Y:S01]  /*57340*/  MOV R62, R67 ;  /* 0x00000043003e7202 */ /* 0x000fe20000000f00 */
[----:B------:R-:W-:Y:S02]  /*57350*/  IMAD.MOV.U32 R65, RZ, RZ, R16 ;  /* 0x000000ffff417224 */ /* 0x000fe400078e0010 */
[----:B------:R-:W-:Y:S02]  /*57360*/  IMAD.MOV.U32 R67, RZ, RZ, R60 ;  /* 0x000000ffff437224 */ /* 0x000fe400078e003c */
.L_x_65881:
[----:B------:R-:W-:Y:S05]  /*57370*/  BSYNC B1 ;  /* 0x0000000000017941 */ /* 0x000fea0003800000 */
.L_x_65879:
        /* <DEDUP_REMOVED lines=9> */
.L_x_65883:
[----:B------:R-:W-:Y:S01]  /*57410*/  IMAD.MOV.U32 R59, RZ, RZ, R61 ;  /* 0x000000ffff3b7224 */ /* 0x000fe200078e003d */
[----:B------:R-:W-:Y:S01]  /*57420*/  MOV R60, R62 ;  /* 0x0000003e003c7202 */ /* 0x000fe20000000f00 */
[----:B------:R-:W-:Y:S02]  /*57430*/  IMAD.MOV.U32 R61, RZ, RZ, R14 ;  /* 0x000000ffff3d7224 */ /* 0x000fe400078e000e */
[----:B------:R-:W-:Y:S02]  /*57440*/  IMAD.MOV.U32 R62, RZ, RZ, R17 ;  /* 0x000000ffff3e7224 */ /* 0x000fe400078e0011 */
.L_x_65884:
[----:B------:R-:W-:Y:S05]  /*57450*/  BSYNC B1 ;  /* 0x0000000000017941 */ /* 0x000fea0003800000 */
.L_x_65882:
        /* <DEDUP_REMOVED lines=9> */
.L_x_65886:
[----:B------:R-:W-:Y:S01]  /*574f0*/  IMAD.MOV.U32 R16, RZ, RZ, R59 ;  /* 0x000000ffff107224 */ /* 0x000fe200078e003b */
[----:B------:R-:W-:Y:S01]  /*57500*/  MOV R17, R60 ;  /* 0x0000003c00117202 */ /* 0x000fe20000000f00 */
[----:B------:R-:W-:Y:S02]  /*57510*/  IMAD.MOV.U32 R59, RZ, RZ, R12 ;  /* 0x000000ffff3b7224 */ /* 0x000fe400078e000c */
[----:B------:R-:W-:Y:S02]  /*57520*/  IMAD.MOV.U32 R60, RZ, RZ, R75 ;  /* 0x000000ffff3c7224 */ /* 0x000fe400078e004b */
.L_x_65887:
[----:B------:R-:W-:Y:S05]  /*57530*/  BSYNC B1 ;  /* 0x0000000000017941 */ /* 0x000fea0003800000 */
.L_x_65885:
        /* <DEDUP_REMOVED lines=9> */
.L_x_65889:
[----:B------:R-:W-:Y:S01]  /*575d0*/  IMAD.MOV.U32 R12, RZ, RZ, R16 ;  /* 0x000000ffff0c7224 */ /* 0x000fe200078e0010 */
[----:B------:R-:W-:Y:S01]  /*575e0*/  MOV R14, R17 ;  /* 0x00000011000e7202 */ /* 0x000fe20000000f00 */
[----:B------:R-:W-:Y:S02]  /*575f0*/  IMAD.MOV.U32 R16, RZ, RZ, R21 ;  /* 0x000000ffff107224 */ /* 0x000fe400078e0015 */
[----:B------:R-:W-:Y:S02]  /*57600*/  IMAD.MOV.U32 R17, RZ, RZ, R20 ;  /* 0x000000ffff117224 */ /* 0x000fe400078e0014 */
.L_x_65890:
[----:B------:R-:W-:Y:S05]  /*57610*/  BSYNC B1 ;  /* 0x0000000000017941 */ /* 0x000fea0003800000 */
.L_x_65888:
        /* <DEDUP_REMOVED lines=16> */
.L_x_65892:
[----:B------:R-:W-:Y:S02]  /*57720*/  IMAD.MOV.U32 R18, RZ, RZ, R57 ;  /* 0x000000ffff127224 */ /* 0x000fe400078e0039 */
[----:B------:R-:W-:Y:S02]  /*57730*/  IMAD.MOV.U32 R20, RZ, RZ, R15 ;  /* 0x000000ffff147224 */ /* 0x000fe400078e000f */
[----:B------:R-:W-:Y:S02]  /*57740*/  IMAD.MOV.U32 R57, RZ, RZ, R22 ;  /* 0x000000ffff397224 */ /* 0x000fe400078e0016 */
[----:B------:R-:W-:Y:S02]  /*57750*/  IMAD.MOV.U32 R15, RZ, RZ, R66 ;  /* 0x000000ffff0f7224 */ /* 0x000fe400078e0042 */
.L_x_65893:
[----:B------:R-:W-:Y:S05]  /*57760*/  BSYNC B1 ;  /* 0x0000000000017941 */ /* 0x000fea0003800000 */
.L_x_65891:
        /* <DEDUP_REMOVED lines=9> */
.L_x_65895:
[----:B------:R-:W-:Y:S02]  /*57800*/  IMAD.MOV.U32 R19, RZ, RZ, R18 ;  /* 0x000000ffff137224 */ /* 0x000fe400078e0012 */
[----:B------:R-:W-:Y:S02]  /*57810*/  IMAD.MOV.U32 R21, RZ, RZ, R20 ;  /* 0x000000ffff157224 */ /* 0x000fe400078e0014 */
[----:B------:R-:W-:Y:S02]  /*57820*/  IMAD.MOV.U32 R18, RZ, RZ, R23 ;  /* 0x000000ffff127224 */ /* 0x000fe400078e0017 */
[----:B------:R-:W-:Y:S02]  /*57830*/  IMAD.MOV.U32 R20, RZ, RZ, R73 ;  /* 0x000000ffff147224 */ /* 0x000fe400078e0049 */
.L_x_65896:
[----:B------:R-:W-:Y:S05]  /*57840*/  BSYNC B1 ;  /* 0x0000000000017941 */ /* 0x000fea0003800000 */
.L_x_65894:
        /* <DEDUP_REMOVED lines=9> */
.L_x_65898:
[----:B------:R-:W-:Y:S02]  /*578e0*/  IMAD.MOV.U32 R22, RZ, RZ, R19 ;  /* 0x000000ffff167224 */ /* 0x000fe400078e0013 */
[----:B------:R-:W-:Y:S02]  /*578f0*/  IMAD.MOV.U32 R23, RZ, RZ, R21 ;  /* 0x000000ffff177224 */ /* 0x000fe400078e0015 */
[----:B------:R-:W-:Y:S02]  /*57900*/  IMAD.MOV.U32 R19, RZ, RZ, R40 ;  /* 0x000000ffff137224 */ /* 0x000fe400078e0028 */
[----:B------:R-:W-:Y:S02]  /*57910*/  IMAD.MOV.U32 R21, RZ, RZ, R58 ;  /* 0x000000ffff157224 */ /* 0x000fe400078e003a */
.L_x_65899:
[----:B------:R-:W-:Y:S05]  /*57920*/  BSYNC B1 ;  /* 0x0000000000017941 */ /* 0x000fea0003800000 */
.L_x_65897:
        /* <DEDUP_REMOVED lines=9> */
.L_x_65901:
[----:B------:R-:W-:Y:S02]  /*579c0*/  IMAD.MOV.U32 R40, RZ, RZ, R22 ;  /* 0x000000ffff287224 */ /* 0x000fe400078e0016 */
[----:B------:R-:W-:Y:S02]  /*579d0*/  IMAD.MOV.U32 R41, RZ, RZ, R23 ;  /* 0x000000ffff297224 */ /* 0x000fe400078e0017 */
[----:B------:R-:W-:Y:S02]  /*579e0*/  IMAD.MOV.U32 R22, RZ, RZ, R71 ;  /* 0x000000ffff167224 */ /* 0x000fe400078e0047 */
[----:B------:R-:W-:Y:S02]  /*579f0*/  IMAD.MOV.U32 R23, RZ, RZ, R44 ;  /* 0x000000ffff177224 */ /* 0x000fe400078e002c */
.L_x_65902:
[----:B------:R-:W-:Y:S05]  /*57a00*/  BSYNC B1 ;  /* 0x0000000000017941 */ /* 0x000fea0003800000 */
.L_x_65900:
        /* <DEDUP_REMOVED lines=9> */
.L_x_65904:
[----:B------:R-:W-:Y:S02]  /*57aa0*/  IMAD.MOV.U32 R44, RZ, RZ, R40 ;  /* 0x000000ffff2c7224 */ /* 0x000fe400078e0028 */
[----:B------:R-:W-:Y:S02]  /*57ab0*/  IMAD.MOV.U32 R45, RZ, RZ, R41 ;  /* 0x000000ffff2d7224 */ /* 0x000fe400078e0029 */
[----:B------:R-:W-:Y:S02]  /*57ac0*/  IMAD.MOV.U32 R40, RZ, RZ, R49 ;  /* 0x000000ffff287224 */ /* 0x000fe400078e0031 */
[----:B------:R-:W-:Y:S02]  /*57ad0*/  IMAD.MOV.U32 R41, RZ, RZ, R48 ;  /* 0x000000ffff297224 */ /* 0x000fe400078e0030 */
.L_x_65905:
[----:B------:R-:W-:Y:S05]  /*57ae0*/  BSYNC B1 ;  /* 0x0000000000017941 */ /* 0x000fea0003800000 */
.L_x_65903:
        /* <DEDUP_REMOVED lines=9> */
.L_x_65907:
[----:B------:R-:W-:Y:S02]  /*57b80*/  IMAD.MOV.U32 R48, RZ, RZ, R44 ;  /* 0x000000ffff307224 */ /* 0x000fe400078e002c */
[----:B------:R-:W-:Y:S02]  /*57b90*/  IMAD.MOV.U32 R49, RZ, RZ, R45 ;  /* 0x000000ffff317224 */ /* 0x000fe400078e002d */
[----:B------:R-:W-:Y:S02]  /*57ba0*/  IMAD.MOV.U32 R44, RZ, RZ, R51 ;  /* 0x000000ffff2c7224 */ /* 0x000fe400078e0033 */
[----:B------:R-:W-:Y:S02]  /*57bb0*/  IMAD.MOV.U32 R45, RZ, RZ, R50 ;  /* 0x000000ffff2d7224 */ /* 0x000fe400078e0032 */
.L_x_65908:
[----:B------:R-:W-:Y:S05]  /*57bc0*/  BSYNC B1 ;  /* 0x0000000000017941 */ /* 0x000fea0003800000 */
.L_x_65906:
        /* <DEDUP_REMOVED lines=9> */
.L_x_65910:
[----:B------:R-:W-:Y:S02]  /*57c60*/  IMAD.MOV.U32 R50, RZ, RZ, R48 ;  /* 0x000000ffff327224 */ /* 0x000fe400078e0030 */
[----:B------:R-:W-:Y:S02]  /*57c70*/  IMAD.MOV.U32 R51, RZ, RZ, R49 ;  /* 0x000000ffff337224 */ /* 0x000fe400078e0031 */
[----:B------:R-:W-:Y:S02]  /*57c80*/  IMAD.MOV.U32 R48, RZ, RZ, R53 ;  /* 0x000000ffff307224 */ /* 0x000fe400078e0035 */
[----:B------:R-:W-:Y:S02]  /*57c90*/  IMAD.MOV.U32 R49, RZ, RZ, R52 ;  /* 0x000000ffff317224 */ /* 0x000fe400078e0034 */
.L_x_65911:
[----:B------:R-:W-:Y:S05]  /*57ca0*/  BSYNC B1 ;  /* 0x0000000000017941 */ /* 0x000fea0003800000 */
.L_x_65909:
        /* <DEDUP_REMOVED lines=9> */
.L_x_65913:
[----:B------:R-:W-:Y:S02]  /*57d40*/  IMAD.MOV.U32 R52, RZ, RZ, R50 ;  /* 0x000000ffff347224 */ /* 0x000fe400078e0032 */
[----:B------:R-:W-:Y:S02]  /*57d50*/  IMAD.MOV.U32 R53, RZ, RZ, R51 ;  /* 0x000000ffff357224 */ /* 0x000fe400078e0033 */
[----:B------:R-:W-:Y:S02]  /*57d60*/  IMAD.MOV.U32 R50, RZ, RZ, R55 ;  /* 0x000000ffff327224 */ /* 0x000fe400078e0037 */
[----:B------:R-:W-:Y:S02]  /*57d70*/  IMAD.MOV.U32 R51, RZ, RZ, R54 ;  /* 0x000000ffff337224 */ /* 0x000fe400078e0036 */
.L_x_65914:
[----:B------:R-:W-:Y:S05]  /*57d80*/  BSYNC B1 ;  /* 0x0000000000017941 */ /* 0x000fea0003800000 */
.L_x_65912:
        /* <DEDUP_REMOVED lines=9> */
.L_x_65916:
[----:B------:R-:W-:Y:S02]  /*57e20*/  IMAD.MOV.U32 R54, RZ, RZ, R52 ;  /* 0x000000ffff367224 */ /* 0x000fe400078e0034 */
[----:B------:R-:W-:Y:S02]  /*57e30*/  IMAD.MOV.U32 R55, RZ, RZ, R53 ;  /* 0x000000ffff377224 */ /* 0x000fe400078e0035 */
[----:B------:R-:W-:Y:S02]  /*57e40*/  IMAD.MOV.U32 R52, RZ, RZ, R69 ;  /* 0x000000ffff347224 */ /* 0x000fe400078e0045 */
[----:B------:R-:W-:Y:S02]  /*57e50*/  IMAD.MOV.U32 R53, RZ, RZ, R56 ;  /* 0x000000ffff357224 */ /* 0x000fe400078e0038 */
.L_x_65917:
[----:B------:R-:W-:Y:S05]  /*57e60*/  BSYNC B1 ;  /* 0x0000000000017941 */ /* 0x000fea0003800000 */
.L_x_65915:
        /* <DEDUP_REMOVED lines=9> */
.L_x_65919:
[----:B------:R-:W-:Y:S02]  /*57f00*/  IMAD.MOV.U32 R56, RZ, RZ, R54 ;  /* 0x000000ffff387224 */ /* 0x000fe400078e0036 */
[----:B------:R-:W-:Y:S02]  /*57f10*/  IMAD.MOV.U32 R58, RZ, RZ, R55 ;  /* 0x000000ffff3a7224 */ /* 0x000fe400078e0037 */
[----:B------:R-:W-:Y:S02]  /*57f20*/  IMAD.MOV.U32 R54, RZ, RZ, R63 ;  /* 0x000000ffff367224 */ /* 0x000fe400078e003f */
[----:B------:R-:W-:Y:S02]  /*57f30*/  IMAD.MOV.U32 R55, RZ, RZ, R64 ;  /* 0x000000ffff377224 */ /* 0x000fe400078e0040 */
.L_x_65920:
[----:B------:R-:W-:Y:S05]  /*57f40*/  BSYNC B1 ;  /* 0x0000000000017941 */ /* 0x000fea0003800000 */
.L_x_65918:
        /* <DEDUP_REMOVED lines=9> */
.L_x_65922:
[----:B------:R-:W-:Y:S02]  /*57fe0*/  IMAD.MOV.U32 R64, RZ, RZ, R56 ;  /* 0x000000ffff407224 */ /* 0x000fe400078e0038 */
[----:B------:R-:W-:Y:S02]  /*57ff0*/  IMAD.MOV.U32 R63, RZ, RZ, R58 ;  /* 0x000000ffff3f7224 */ /* 0x000fe400078e003a */
[----:B------:R-:W-:Y:S02]  /*58000*/  IMAD.MOV.U32 R56, RZ, RZ, R65 ;  /* 0x000000ffff387224 */ /* 0x000fe400078e0041 */
[----:B------:R-:W-:Y:S02]  /*58010*/  IMAD.MOV.U32 R58, RZ, RZ, R67 ;  /* 0x000000ffff3a7224 */ /* 0x000fe400078e0043 */
.L_x_65923:
[----:B------:R-:W-:Y:S05]  /*58020*/  BSYNC B1 ;  /* 0x0000000000017941 */ /* 0x000fea0003800000 */
.L_x_65921:
        /* <DEDUP_REMOVED lines=9> */
.L_x_65925:
[----:B------:R-:W-:Y:S02]  /*580c0*/  IMAD.MOV.U32 R66, RZ, RZ, R64 ;  /* 0x000000ffff427224 */ /* 0x000fe400078e0040 */
[----:B------:R-:W-:Y:S02]  /*580d0*/  IMAD.MOV.U32 R65, RZ, RZ, R63 ;  /* 0x000000ffff417224 */ /* 0x000fe400078e003f */
[----:B------:R-:W-:Y:S02]  /*580e0*/  IMAD.MOV.U32 R64, RZ, RZ, R61 ;  /* 0x000000ffff407224 */ /* 0x000fe400078e003d */
[----:B------:R-:W-:Y:S02]  /*580f0*/  IMAD.MOV.U32 R63, RZ, RZ, R62 ;  /* 0x000000ffff3f7224 */ /* 0x000fe400078e003e */
.L_x_65926:
[----:B------:R-:W-:Y:S05]  /*58100*/  BSYNC B1 ;  /* 0x0000000000017941 */ /* 0x000fea0003800000 */
.L_x_65924:
        /* <DEDUP_REMOVED lines=9> */
.L_x_65928:
[----:B------:R-:W-:Y:S02]  /*581a0*/  IMAD.MOV.U32 R61, RZ, RZ, R66 ;  /* 0x000000ffff3d7224 */ /* 0x000fe400078e0042 */
[----:B------:R-:W-:Y:S02]  /*581b0*/  IMAD.MOV.U32 R62, RZ, RZ, R65 ;  /* 0x000000ffff3e7224 */ /* 0x000fe400078e0041 */
[----:B------:R-:W-:Y:S02]  /*581c0*/  IMAD.MOV.U32 R66, RZ, RZ, R59 ;  /* 0x000000ffff427224 */ /* 0x000fe400078e003b */
[----:B------:R-:W-:Y:S02]  /*581d0*/  IMAD.MOV.U32 R65, RZ, RZ, R60 ;  /* 0x000000ffff417224 */ /* 0x000fe400078e003c */
.L_x_65929:
[----:B------:R-:W-:Y:S05]  /*581e0*/  BSYNC B1 ;  /* 0x0000000000017941 */ /* 0x000fea0003800000 */
.L_x_65927:
        /* <DEDUP_REMOVED lines=9> */
.L_x_65931:
[----:B------:R-:W-:Y:S02]  /*58280*/  IMAD.MOV.U32 R67, RZ, RZ, R61 ;  /* 0x000000ffff437224 */ /* 0x000fe400078e003d */
[----:B------:R-:W-:Y:S02]  /*58290*/  IMAD.MOV.U32 R59, RZ, RZ, R62 ;  /* 0x000000ffff3b7224 */ /* 0x000fe400078e003e */
[----:B------:R-:W-:Y:S02]  /*582a0*/  IMAD.MOV.U32 R61, RZ, RZ, R16 ;  /* 0x000000ffff3d7224 */ /* 0x000fe400078e0010 */
[----:B------:R-:W-:Y:S02]  /*582b0*/  IMAD.MOV.U32 R62, RZ, RZ, R17 ;  /* 0x000000ffff3e7224 */ /* 0x000fe400078e0011 */
.L_x_65932:
[----:B------:R-:W-:Y:S05]  /*582c0*/  BSYNC B1 ;  /* 0x0000000000017941 */ /* 0x000fea0003800000 */
.L_x_65930:
        /* <DEDUP_REMOVED lines=9> */
.L_x_65934:
[----:B------:R-:W-:Y:S02]  /*58360*/  IMAD.MOV.U32 R17, RZ, RZ, R67 ;  /* 0x000000ffff117224 */ /* 0x000fe400078e0043 */
[----:B------:R-:W-:Y:S02]  /*58370*/  IMAD.MOV.U32 R16, RZ, RZ, R59 ;  /* 0x000000ffff107224 */ /* 0x000fe400078e003b */
[----:B------:R-:W-:Y:S02]  /*58380*/  IMAD.MOV.U32 R67, RZ, RZ, R12 ;  /* 0x000000ffff437224 */ /* 0x000fe400078e000c */
[----:B------:R-:W-:Y:S02]  /*58390*/  IMAD.MOV.U32 R59, RZ, RZ, R14 ;  /* 0x000000ffff3b7224 */ /* 0x000fe400078e000e */
.L_x_65935:
[----:B------:R-:W-:Y:S05]  /*583a0*/  BSYNC B1 ;  /* 0x0000000000017941 */ /* 0x000fea0003800000 */
.L_x_65933:
        /* <DEDUP_REMOVED lines=16> */
.L_x_65937:
[----:B------:R-:W-:Y:S02]  /*584b0*/  IMAD.MOV.U32 R14, RZ, RZ, R57 ;  /* 0x000000ffff0e7224 */ /* 0x000fe400078e0039 */
[----:B------:R-:W-:Y:S01]  /*584c0*/  IMAD.MOV.U32 R12, RZ, RZ, R15 ;  /* 0x000000ffff0c7224 */ /* 0x000fe200078e000f */
[----:B------:R-:W-:Y:S01]  /*584d0*/  MOV R15, R20 ;  /* 0x00000014000f7202 */ /* 0x000fe20000000f00 */
[----:B------:R-:W-:Y:S02]  /*584e0*/  IMAD.MOV.U32 R57, RZ, RZ, R18 ;  /* 0x000000ffff397224 */ /* 0x000fe400078e0012 */
.L_x_65938:
[----:B------:R-:W-:Y:S05]  /*584f0*/  BSYNC B1 ;  /* 0x0000000000017941 */ /* 0x000fea0003800000 */
.L_x_65936:
        /* <DEDUP_REMOVED lines=9> */
.L_x_65940:
[----:B------:R-:W-:Y:S02]  /*58590*/  IMAD.MOV.U32 R69, RZ, RZ, R14 ;  /* 0x000000ffff457224 */ /* 0x000fe400078e000e */
[----:B------:R-:W-:Y:S01]  /*585a0*/  IMAD.MOV.U32 R18, RZ, RZ, R12 ;  /* 0x000000ffff127224 */ /* 0x000fe200078e000c */
[----:B------:R-:W-:Y:S01]  /*585b0*/  MOV R12, R21 ;  /* 0x00000015000c7202 */ /* 0x000fe20000000f00 */
[----:B------:R-:W-:Y:S02]  /*585c0*/  IMAD.MOV.U32 R14, RZ, RZ, R19 ;  /* 0x000000ffff0e7224 */ /* 0x000fe400078e0013 */
.L_x_65941:
[----:B------:R-:W-:Y:S05]  /*585d0*/  BSYNC B1 ;  /* 0x0000000000017941 */ /* 0x000fea0003800000 */
.L_x_65939:
        /* <DEDUP_REMOVED lines=9> */
.L_x_65943:
[----:B------:R-:W-:Y:S02]  /*58670*/  IMAD.MOV.U32 R19, RZ, RZ, R69 ;  /* 0x000000ffff137224 */ /* 0x000fe400078e0045 */
[----:B------:R-:W-:Y:S01]  /*58680*/  IMAD.MOV.U32 R20, RZ, RZ, R18 ;  /* 0x000000ffff147224 */ /* 0x000fe200078e0012 */
[----:B------:R-:W-:Y:S01]  /*58690*/  MOV R18, R23 ;  /* 0x0000001700127202 */ /* 0x000fe20000000f00 */
[----:B------:R-:W-:Y:S02]  /*586a0*/  IMAD.MOV.U32 R69, RZ, RZ, R22 ;  /* 0x000000ffff457224 */ /* 0x000fe400078e0016 */
.L_x_65944:
[----:B------:R-:W-:Y:S05]  /*586b0*/  BSYNC B1 ;  /* 0x0000000000017941 */ /* 0x000fea0003800000 */
.L_x_65942:
        /* <DEDUP_REMOVED lines=9> */
.L_x_65946:
[----:B------:R-:W-:Y:S02]  /*58750*/  IMAD.MOV.U32 R21, RZ, RZ, R19 ;  /* 0x000000ffff157224 */ /* 0x000fe400078e0013 */
[----:B------:R-:W-:Y:S01]  /*58760*/  IMAD.MOV.U32 R22, RZ, RZ, R20 ;  /* 0x000000ffff167224 */ /* 0x000fe200078e0014 */
[----:B------:R-:W-:Y:S01]  /*58770*/  MOV R20, R41 ;  /* 0x0000002900147202 */ /* 0x000fe20000000f00 */
[----:B------:R-:W-:Y:S02]  /*58780*/  IMAD.MOV.U32 R19, RZ, RZ, R40 ;  /* 0x000000ffff137224 */ /* 0x000fe400078e0028 */
.L_x_65947:
[----:B------:R-:W-:Y:S05]  /*58790*/  BSYNC B1 ;  /* 0x0000000000017941 */ /* 0x000fea0003800000 */
.L_x_65945:
        /* <DEDUP_REMOVED lines=9> */
.L_x_65949:
[----:B------:R-:W-:Y:S02]  /*58830*/  IMAD.MOV.U32 R23, RZ, RZ, R21 ;  /* 0x000000ffff177224 */ /* 0x000fe400078e0015 */
[----:B------:R-:W-:Y:S01]  /*58840*/  IMAD.MOV.U32 R40, RZ, RZ, R22 ;  /* 0x000000ffff287224 */ /* 0x000fe200078e0016 */
[----:B------:R-:W-:Y:S01]  /*58850*/  MOV R22, R45 ;  /* 0x0000002d00167202 */ /* 0x000fe20000000f00 */
[----:B------:R-:W-:Y:S02]  /*58860*/  IMAD.MOV.U32 R21, RZ, RZ, R44 ;  /* 0x000000ffff157224 */ /* 0x000fe400078e002c */
.L_x_65950:
[----:B------:R-:W-:Y:S05]  /*58870*/  BSYNC B1 ;  /* 0x0000000000017941 */ /* 0x000fea0003800000 */
.L_x_65948:
        /* <DEDUP_REMOVED lines=9> */
.L_x_65952:
[----:B------:R-:W-:Y:S02]  /*58910*/  IMAD.MOV.U32 R41, RZ, RZ, R23 ;  /* 0x000000ffff297224 */ /* 0x000fe400078e0017 */
[----:B------:R-:W-:Y:S01]  /*58920*/  IMAD.MOV.U32 R42, RZ, RZ, R40 ;  /* 0x000000ffff2a7224 */ /* 0x000fe200078e0028 */
[----:B------:R-:W-:Y:S01]  /*58930*/  MOV R40, R49 ;  /* 0x0000003100287202 */ /* 0x000fe20000000f00 */
[----:B------:R-:W-:Y:S02]  /*58940*/  IMAD.MOV.U32 R23, RZ, RZ, R48 ;  /* 0x000000ffff177224 */ /* 0x000fe400078e0030 */
.L_x_65953:
[----:B------:R-:W-:Y:S05]  /*58950*/  BSYNC B1 ;  /* 0x0000000000017941 */ /* 0x000fea0003800000 */
.L_x_65951:
        /* <DEDUP_REMOVED lines=9> */
.L_x_65955:
[----:B------:R-:W-:Y:S02]  /*589f0*/  IMAD.MOV.U32 R45, RZ, RZ, R41 ;  /* 0x000000ffff2d7224 */ /* 0x000fe400078e0029 */
[----:B------:R-:W-:Y:S01]  /*58a00*/  IMAD.MOV.U32 R44, RZ, RZ, R42 ;  /* 0x000000ffff2c7224 */ /* 0x000fe200078e002a */
[----:B------:R-:W-:Y:S01]  /*58a10*/  MOV R42, R51 ;  /* 0x00000033002a7202 */ /* 0x000fe20000000f00 */
[----:B------:R-:W-:Y:S02]  /*58a20*/  IMAD.MOV.U32 R41, RZ, RZ, R50 ;  /* 0x000000ffff297224 */ /* 0x000fe400078e0032 */
.L_x_65956:
[----:B------:R-:W-:Y:S05]  /*58a30*/  BSYNC B1 ;  /* 0x0000000000017941 */ /* 0x000fea0003800000 */
.L_x_65954:
        /* <DEDUP_REMOVED lines=9> */
.L_x_65958:
[----:B------:R-:W-:Y:S02]  /*58ad0*/  IMAD.MOV.U32 R49, RZ, RZ, R45 ;  /* 0x000000ffff317224 */ /* 0x000fe400078e002d */
[----:B------:R-:W-:Y:S01]  /*58ae0*/  IMAD.MOV.U32 R46, RZ, RZ, R44 ;  /* 0x000000ffff2e7224 */ /* 0x000fe200078e002c */
[----:B------:R-:W-:Y:S01]  /*58af0*/  MOV R44, R53 ;  /* 0x00000035002c7202 */ /* 0x000fe20000000f00 */
[----:B------:R-:W-:Y:S02]  /*58b00*/  IMAD.MOV.U32 R45, RZ, RZ, R52 ;  /* 0x000000ffff2d7224 */ /* 0x000fe400078e0034 */
.L_x_65959:
[----:B------:R-:W-:Y:S05]  /*58b10*/  BSYNC B1 ;  /* 0x0000000000017941 */ /* 0x000fea0003800000 */
.L_x_65957:
        /* <DEDUP_REMOVED lines=9> */
.L_x_65961:
[----:B------:R-:W-:Y:S02]  /*58bb0*/  IMAD.MOV.U32 R53, RZ, RZ, R49 ;  /* 0x000000ffff357224 */ /* 0x000fe400078e0031 */
[----:B------:R-:W-:Y:S01]  /*58bc0*/  IMAD.MOV.U32 R51, RZ, RZ, R46 ;  /* 0x000000ffff337224 */ /* 0x000fe200078e002e */
[----:B------:R-:W-:Y:S01]  /*58bd0*/  MOV R46, R55 ;  /* 0x00000037002e7202 */ /* 0x000fe20000000f00 */
[----:B------:R-:W-:Y:S02]  /*58be0*/  IMAD.MOV.U32 R49, RZ, RZ, R54 ;  /* 0x000000ffff317224 */ /* 0x000fe400078e0036 */
.L_x_65962:
[----:B------:R-:W-:Y:S05]  /*58bf0*/  BSYNC B1 ;  /* 0x0000000000017941 */ /* 0x000fea0003800000 */
.L_x_65960:
        /* <DEDUP_REMOVED lines=9> */
.L_x_65964:
[----:B------:R-:W-:Y:S02]  /*58c90*/  IMAD.MOV.U32 R55, RZ, RZ, R53 ;  /* 0x000000ffff377224 */ /* 0x000fe400078e0035 */
[----:B------:R-:W-:Y:S01]  /*58ca0*/  IMAD.MOV.U32 R48, RZ, RZ, R51 ;  /* 0x000000ffff307224 */ /* 0x000fe200078e0033 */
[----:B------:R-:W-:Y:S01]  /*58cb0*/  MOV R51, R58 ;  /* 0x0000003a00337202 */ /* 0x000fe20000000f00 */
[----:B------:R-:W-:Y:S02]  /*58cc0*/  IMAD.MOV.U32 R53, RZ, RZ, R56 ;  /* 0x000000ffff357224 */ /* 0x000fe400078e0038 */
.L_x_65965:
[----:B------:R-:W-:Y:S05]  /*58cd0*/  BSYNC B1 ;  /* 0x0000000000017941 */ /* 0x000fea0003800000 */
.L_x_65963:
        /* <DEDUP_REMOVED lines=9> */
.L_x_65967:
[----:B------:R-:W-:Y:S02]  /*58d70*/  IMAD.MOV.U32 R71, RZ, RZ, R55 ;  /* 0x000000ffff477224 */ /* 0x000fe400078e0037 */
[----:B------:R-:W-:Y:S01]  /*58d80*/  IMAD.MOV.U32 R50, RZ, RZ, R48 ;  /* 0x000000ffff327224 */ /* 0x000fe200078e0030 */
[----:B------:R-:W-:Y:S01]  /*58d90*/  MOV R48, R63 ;  /* 0x0000003f00307202 */ /* 0x000fe20000000f00 */
[----:B------:R-:W-:Y:S02]  /*58da0*/  IMAD.MOV.U32 R55, RZ, RZ, R64 ;  /* 0x000000ffff377224 */ /* 0x000fe400078e0040 */
.L_x_65968:
[----:B------:R-:W-:Y:S05]  /*58db0*/  BSYNC B1 ;  /* 0x0000000000017941 */ /* 0x000fea0003800000 */
.L_x_65966:
        /* <DEDUP_REMOVED lines=9> */
.L_x_65970:
[----:B------:R-:W-:Y:S02]  /*58e50*/  IMAD.MOV.U32 R52, RZ, RZ, R71 ;  /* 0x000000ffff347224 */ /* 0x000fe400078e0047 */
[----:B------:R-:W-:Y:S01]  /*58e60*/  IMAD.MOV.U32 R63, RZ, RZ, R50 ;  /* 0x000000ffff3f7224 */ /* 0x000fe200078e0032 */
[----:B------:R-:W-:Y:S01]  /*58e70*/  MOV R50, R65 ;  /* 0x0000004100327202 */ /* 0x000fe20000000f00 */
[----:B------:R-:W-:Y:S02]  /*58e80*/  IMAD.MOV.U32 R71, RZ, RZ, R66 ;  /* 0x000000ffff477224 */ /* 0x000fe400078e0042 */
.L_x_65971:
[----:B------:R-:W-:Y:S05]  /*58e90*/  BSYNC B1 ;  /* 0x0000000000017941 */ /* 0x000fea0003800000 */
.L_x_65969:
        /* <DEDUP_REMOVED lines=9> */
.L_x_65973:
[----:B------:R-:W-:Y:S02]  /*58f30*/  IMAD.MOV.U32 R56, RZ, RZ, R52 ;  /* 0x000000ffff387224 */ /* 0x000fe400078e0034 */
[----:B------:R-:W-:Y:S01]  /*58f40*/  IMAD.MOV.U32 R54, RZ, RZ, R63 ;  /* 0x000000ffff367224 */ /* 0x000fe200078e003f */
[----:B------:R-:W-:Y:S01]  /*58f50*/  MOV R63, R62 ;  /* 0x0000003e003f7202 */ /* 0x000fe20000000f00 */
[----:B------:R-:W-:Y:S02]  /*58f60*/  IMAD.MOV.U32 R52, RZ, RZ, R61 ;  /* 0x000000ffff347224 */ /* 0x000fe400078e003d */
.L_x_65974:
[----:B------:R-:W-:Y:S05]  /*58f70*/  BSYNC B1 ;  /* 0x0000000000017941 */ /* 0x000fea0003800000 */
.L_x_65972:
        /* <DEDUP_REMOVED lines=9> */
.L_x_65976:
[----:B------:R-:W-:Y:S02]  /*59010*/  IMAD.MOV.U32 R58, RZ, RZ, R56 ;  /* 0x000000ffff3a7224 */ /* 0x000fe400078e0038 */
[----:B------:R-:W-:Y:S01]  /*59020*/  IMAD.MOV.U32 R61, RZ, RZ, R54 ;  /* 0x000000ffff3d7224 */ /* 0x000fe200078e0036 */
[----:B------:R-:W-:Y:S01]  /*59030*/  MOV R54, R59 ;  /* 0x0000003b00367202 */ /* 0x000fe20000000f00 */
[----:B------:R-:W-:Y:S02]  /*59040*/  IMAD.MOV.U32 R56, RZ, RZ, R67 ;  /* 0x000000ffff387224 */ /* 0x000fe400078e0043 */
.L_x_65977:
[----:B------:R-:W-:Y:S05]  /*59050*/  BSYNC B1 ;  /* 0x0000000000017941 */ /* 0x000fea0003800000 */
.L_x_65975:
        /* <DEDUP_REMOVED lines=9> */
.L_x_65979:
[----:B------:R-:W-:Y:S02]  /*590f0*/  IMAD.MOV.U32 R60, RZ, RZ, R58 ;  /* 0x000000ffff3c7224 */ /* 0x000fe400078e003a */
[----:B------:R-:W-:Y:S01]  /*59100*/  IMAD.MOV.U32 R59, RZ, RZ, R61 ;  /* 0x000000ffff3b7224 */ /* 0x000fe200078e003d */
[----:B------:R-:W-:Y:S01]  /*59110*/  MOV R61, R16 ;  /* 0x00000010003d7202 */ /* 0x000fe20000000f00 */
[----:B------:R-:W-:Y:S02]  /*59120*/  IMAD.MOV.U32 R58, RZ, RZ, R17 ;  /* 0x000000ffff3a7224 */ /* 0x000fe400078e0011 */
.L_x_65980:
[----:B------:R-:W-:Y:S05]  /*59130*/  BSYNC B1 ;  /* 0x0000000000017941 */ /* 0x000fea0003800000 */
.L_x_65978:
        /* <DEDUP_REMOVED lines=16> */
.L_x_65982:
[----:B------:R-:W-:Y:S01]  /*59240*/  IMAD.MOV.U32 R62, RZ, RZ, R57 ;  /* 0x000000ffff3e7224 */ /* 0x000fe200078e0039 */
[----:B------:R-:W-:Y:S01]  /*59250*/  MOV R16, R15 ;  /* 0x0000000f00107202 */ /* 0x000fe20000000f00 */
[----:B------:R-:W-:Y:S02]  /*59260*/  IMAD.MOV.U32 R57, RZ, RZ, R14 ;  /* 0x000000ffff397224 */ /* 0x000fe400078e000e */
[----:B------:R-:W-:Y:S02]  /*59270*/  IMAD.MOV.U32 R15, RZ, RZ, R12 ;  /* 0x000000ffff0f7224 */ /* 0x000fe400078e000c */
.L_x_65983:
[----:B------:R-:W-:Y:S05]  /*59280*/  BSYNC B1 ;  /* 0x0000000000017941 */ /* 0x000fea0003800000 */
.L_x_65981:
        /* <DEDUP_REMOVED lines=9> */
.L_x_65985:
[----:B------:R-:W-:Y:S01]  /*59320*/  IMAD.MOV.U32 R12, RZ, RZ, R62 ;  /* 0x000000ffff0c7224 */ /* 0x000fe200078e003e */
[----:B------:R-:W-:Y:S01]  /*59330*/  MOV R17, R16 ;  /* 0x0000001000117202 */ /* 0x000fe20000000f00 */
[----:B------:R-:W-:Y:S02]  /*59340*/  IMAD.MOV.U32 R62, RZ, RZ, R69 ;  /* 0x000000ffff3e7224 */ /* 0x000fe400078e0045 */
[----:B------:R-:W-:Y:S02]  /*59350*/  IMAD.MOV.U32 R16, RZ, RZ, R18 ;  /* 0x000000ffff107224 */ /* 0x000fe400078e0012 */
.L_x_65986:
[----:B------:R-:W-:Y:S05]  /*59360*/  BSYNC B1 ;  /* 0x0000000000017941 */ /* 0x000fea0003800000 */
.L_x_65984:
        /* <DEDUP_REMOVED lines=9> */
.L_x_65988:
[----:B------:R-:W-:Y:S01]  /*59400*/  IMAD.MOV.U32 R14, RZ, RZ, R12 ;  /* 0x000000ffff0e7224 */ /* 0x000fe200078e000c */
[----:B------:R-:W-:Y:S01]  /*59410*/  MOV R43, R17 ;  /* 0x00000011002b7202 */ /* 0x000fe20000000f00 */
[----:B------:R-:W-:Y:S02]  /*59420*/  IMAD.MOV.U32 R12, RZ, RZ, R19 ;  /* 0x000000ffff0c7224 */ /* 0x000fe400078e0013 */
[----:B------:R-:W-:Y:S02]  /*59430*/  IMAD.MOV.U32 R17, RZ, RZ, R20 ;  /* 0x000000ffff117224 */ /* 0x000fe400078e0014 */
.L_x_65989:
[----:B------:R-:W-:Y:S05]  /*59440*/  BSYNC B1 ;  /* 0x0000000000017941 */ /* 0x000fea0003800000 */
.L_x_65987:
        /* <DEDUP_REMOVED lines=9> */
.L_x_65991:
[----:B------:R-:W-:Y:S01]  /*594e0*/  IMAD.MOV.U32 R18, RZ, RZ, R14 ;  /* 0x000000ffff127224 */ /* 0x000fe200078e000e */
[----:B------:R-:W-:Y:S01]  /*594f0*/  MOV R19, R43 ;  /* 0x0000002b00137202 */ /* 0x000fe20000000f00 */
[----:B------:R-:W-:Y:S02]  /*59500*/  IMAD.MOV.U32 R14, RZ, RZ, R21 ;  /* 0x000000ffff0e7224 */ /* 0x000fe400078e0015 */
[----:B------:R-:W-:Y:S02]  /*59510*/  IMAD.MOV.U32 R43, RZ, RZ, R22 ;  /* 0x000000ffff2b7224 */ /* 0x000fe400078e0016 */
.L_x_65992:
[----:B------:R-:W-:Y:S05]  /*59520*/  BSYNC B1 ;  /* 0x0000000000017941 */ /* 0x000fea0003800000 */
.L_x_65990:
        /* <DEDUP_REMOVED lines=9> */
.L_x_65994:
[----:B------:R-:W-:Y:S01]  /*595c0*/  IMAD.MOV.U32 R20, RZ, RZ, R18 ;  /* 0x000000ffff147224 */ /* 0x000fe200078e0012 */
[----:B------:R-:W-:Y:S01]  /*595d0*/  MOV R21, R19 ;  /* 0x0000001300157202 */ /* 0x000fe20000000f00 */
[----:B------:R-:W-:Y:S02]  /*595e0*/  IMAD.MOV.U32 R18, RZ, RZ, R23 ;  /* 0x000000ffff127224 */ /* 0x000fe400078e0017 */
[----:B------:R-:W-:Y:S02]  /*595f0*/  IMAD.MOV.U32 R19, RZ, RZ, R40 ;  /* 0x000000ffff137224 */ /* 0x000fe400078e0028 */
.L_x_65995:
[----:B------:R-:W-:Y:S05]  /*59600*/  BSYNC B1 ;  /* 0x0000000000017941 */ /* 0x000fea0003800000 */
.L_x_65993:
        /* <DEDUP_REMOVED lines=9> */
.L_x_65997:
[----:B------:R-:W-:Y:S01]  /*596a0*/  IMAD.MOV.U32 R22, RZ, RZ, R20 ;  /* 0x000000ffff167224 */ /* 0x000fe200078e0014 */
[----:B------:R-:W-:Y:S01]  /*596b0*/  MOV R23, R21 ;  /* 0x0000001500177202 */ /* 0x000fe20000000f00 */
[----:B------:R-:W-:Y:S02]  /*596c0*/  IMAD.MOV.U32 R20, RZ, RZ, R41 ;  /* 0x000000ffff147224 */ /* 0x000fe400078e0029 */
[----:B------:R-:W-:Y:S02]  /*596d0*/  IMAD.MOV.U32 R21, RZ, RZ, R42 ;  /* 0x000000ffff157224 */ /* 0x000fe400078e002a */
.L_x_65998:
[----:B------:R-:W-:Y:S05]  /*596e0*/  BSYNC B1 ;  /* 0x0000000000017941 */ /* 0x000fea0003800000 */
.L_x_65996:
        /* <DEDUP_REMOVED lines=9> */
.L_x_66000:
[----:B------:R-:W-:Y:S01]  /*59780*/  IMAD.MOV.U32 R40, RZ, RZ, R22 ;  /* 0x000000ffff287224 */ /* 0x000fe200078e0016 */
[----:B------:R-:W-:Y:S01]  /*59790*/  MOV R41, R23 ;  /* 0x0000001700297202 */ /* 0x000fe20000000f00 */
[----:B------:R-:W-:Y:S02]  /*597a0*/  IMAD.MOV.U32 R22, RZ, RZ, R45 ;  /* 0x000000ffff167224 */ /* 0x000fe400078e002d */
[----:B------:R-:W-:Y:S02]  /*597b0*/  IMAD.MOV.U32 R23, RZ, RZ, R44 ;  /* 0x000000ffff177224 */ /* 0x000fe400078e002c */
.L_x_66001:
[----:B------:R-:W-:Y:S05]  /*597c0*/  BSYNC B1 ;  /* 0x0000000000017941 */ /* 0x000fea0003800000 */
.L_x_65999:
        /* <DEDUP_REMOVED lines=9> */
.L_x_66003:
[----:B------:R-:W-:Y:S01]  /*59860*/  IMAD.MOV.U32 R44, RZ, RZ, R40 ;  /* 0x000000ffff2c7224 */ /* 0x000fe200078e0028 */
[----:B------:R-:W-:Y:S01]  /*59870*/  MOV R42, R41 ;  /* 0x00000029002a7202 */ /* 0x000fe20000000f00 */
[----:B------:R-:W-:Y:S02]  /*59880*/  IMAD.MOV.U32 R40, RZ, RZ, R49 ;  /* 0x000000ffff287224 */ /* 0x000fe400078e0031 */
[----:B------:R-:W-:Y:S02]  /*59890*/  IMAD.MOV.U32 R41, RZ, RZ, R46 ;  /* 0x000000ffff297224 */ /* 0x000fe400078e002e */
.L_x_66004:
[----:B------:R-:W-:Y:S05]  /*598a0*/  BSYNC B1 ;  /* 0x0000000000017941 */ /* 0x000fea0003800000 */
.L_x_66002:
        /* <DEDUP_REMOVED lines=9> */
.L_x_66006:
[----:B------:R-:W-:Y:S01]  /*59940*/  IMAD.MOV.U32 R46, RZ, RZ, R44 ;  /* 0x000000ffff2e7224 */ /* 0x000fe200078e002c */
[----:B------:R-:W-:Y:S01]  /*59950*/  MOV R45, R42 ;  /* 0x0000002a002d7202 */ /* 0x000fe20000000f00 */
[----:B------:R-:W-:Y:S02]  /*59960*/  IMAD.MOV.U32 R44, RZ, RZ, R53 ;  /* 0x000000ffff2c7224 */ /* 0x000fe400078e0035 */
[----:B------:R-:W-:Y:S02]  /*59970*/  IMAD.MOV.U32 R42, RZ, RZ, R51 ;  /* 0x000000ffff2a7224 */ /* 0x000fe400078e0033 */
.L_x_66007:
[----:B------:R-:W-:Y:S05]  /*59980*/  BSYNC B1 ;  /* 0x0000000000017941 */ /* 0x000fea0003800000 */
.L_x_66005:
        /* <DEDUP_REMOVED lines=9> */
.L_x_66009:
[----:B------:R-:W-:Y:S01]  /*59a20*/  IMAD.MOV.U32 R64, RZ, RZ, R46 ;  /* 0x000000ffff407224 */ /* 0x000fe200078e002e */
[----:B------:R-:W-:Y:S01]  /*59a30*/  MOV R47, R45 ;  /* 0x0000002d002f7202 */ /* 0x000fe20000000f00 */
[----:B------:R-:W-:Y:S02]  /*59a40*/  IMAD.MOV.U32 R46, RZ, RZ, R55 ;  /* 0x000000ffff2e7224 */ /* 0x000fe400078e0037 */
[----:B------:R-:W-:Y:S02]  /*59a50*/  IMAD.MOV.U32 R45, RZ, RZ, R48 ;  /* 0x000000ffff2d7224 */ /* 0x000fe400078e0030 */
.L_x_66010:
[----:B------:R-:W-:Y:S05]  /*59a60*/  BSYNC B1 ;  /* 0x0000000000017941 */ /* 0x000fea0003800000 */
.L_x_66008:
        /* <DEDUP_REMOVED lines=9> */
.L_x_66012:
[----:B------:R-:W-:Y:S01]  /*59b00*/  IMAD.MOV.U32 R49, RZ, RZ, R64 ;  /* 0x000000ffff317224 */ /* 0x000fe200078e0040 */
[----:B------:R-:W-:Y:S01]  /*59b10*/  MOV R48, R47 ;  /* 0x0000002f00307202 */ /* 0x000fe20000000f00 */
[----:B------:R-:W-:Y:S02]  /*59b20*/  IMAD.MOV.U32 R64, RZ, RZ, R71 ;  /* 0x000000ffff407224 */ /* 0x000fe400078e0047 */
[----:B------:R-:W-:Y:S02]  /*59b30*/  IMAD.MOV.U32 R47, RZ, RZ, R50 ;  /* 0x000000ffff2f7224 */ /* 0x000fe400078e0032 */
.L_x_66013:
[----:B------:R-:W-:Y:S05]  /*59b40*/  BSYNC B1 ;  /* 0x0000000000017941 */ /* 0x000fea0003800000 */
.L_x_66011:
        /* <DEDUP_REMOVED lines=9> */
.L_x_66015:
[----:B------:R-:W-:Y:S01]  /*59be0*/  IMAD.MOV.U32 R53, RZ, RZ, R49 ;  /* 0x000000ffff357224 */ /* 0x000fe200078e0031 */
[----:B------:R-:W-:Y:S01]  /*59bf0*/  MOV R51, R48 ;  /* 0x0000003000337202 */ /* 0x000fe20000000f00 */
[----:B------:R-:W-:Y:S02]  /*59c00*/  IMAD.MOV.U32 R49, RZ, RZ, R52 ;  /* 0x000000ffff317224 */ /* 0x000fe400078e0034 */
[----:B------:R-:W-:Y:S02]  /*59c10*/  IMAD.MOV.U32 R48, RZ, RZ, R63 ;  /* 0x000000ffff307224 */ /* 0x000fe400078e003f */
.L_x_66016:
[----:B------:R-:W-:Y:S05]  /*59c20*/  BSYNC B1 ;  /* 0x0000000000017941 */ /* 0x000fea0003800000 */
.L_x_66014:
        /* <DEDUP_REMOVED lines=9> */
.L_x_66018:
[----:B------:R-:W-:Y:S01]  /*59cc0*/  IMAD.MOV.U32 R55, RZ, RZ, R53 ;  /* 0x000000ffff377224 */ /* 0x000fe200078e0035 */
[----:B------:R-:W-:Y:S01]  /*59cd0*/  MOV R50, R51 ;  /* 0x0000003300327202 */ /* 0x000fe20000000f00 */
[----:B------:R-:W-:Y:S02]  /*59ce0*/  IMAD.MOV.U32 R53, RZ, RZ, R56 ;  /* 0x000000ffff357224 */ /* 0x000fe400078e0038 */
[----:B------:R-:W-:Y:S02]  /*59cf0*/  IMAD.MOV.U32 R51, RZ, RZ, R54 ;  /* 0x000000ffff337224 */ /* 0x000fe400078e0036 */
.L_x_66019:
[----:B------:R-:W-:Y:S05]  /*59d00*/  BSYNC B1 ;  /* 0x0000000000017941 */ /* 0x000fea0003800000 */
.L_x_66017:
        /* <DEDUP_REMOVED lines=9> */
.L_x_66021:
[----:B------:R-:W-:Y:S01]  /*59da0*/  IMAD.MOV.U32 R63, RZ, RZ, R55 ;  /* 0x000000ffff3f7224 */ /* 0x000fe200078e0037 */
[----:B------:R-:W-:Y:S01]  /*59db0*/  MOV R52, R50 ;  /* 0x0000003200347202 */ /* 0x000fe20000000f00 */
[----:B------:R-:W-:Y:S02]  /*59dc0*/  IMAD.MOV.U32 R55, RZ, RZ, R58 ;  /* 0x000000ffff377224 */ /* 0x000fe400078e003a */
[----:B------:R-:W-:Y:S02]  /*59dd0*/  IMAD.MOV.U32 R50, RZ, RZ, R61 ;  /* 0x000000ffff327224 */ /* 0x000fe400078e003d */
.L_x_66022:
[----:B------:R-:W-:Y:S05]  /*59de0*/  BSYNC B1 ;  /* 0x0000000000017941 */ /* 0x000fea0003800000 */
.L_x_66020:
        /* <DEDUP_REMOVED lines=9> */
.L_x_66024:
[----:B------:R-:W-:Y:S01]  /*59e80*/  IMAD.MOV.U32 R56, RZ, RZ, R63 ;  /* 0x000000ffff387224 */ /* 0x000fe200078e003f */
[----:B------:R-:W-:Y:S01]  /*59e90*/  MOV R54, R52 ;  /* 0x0000003400367202 */ /* 0x000fe20000000f00 */
[----:B------:R-:W-:Y:S02]  /*59ea0*/  IMAD.MOV.U32 R63, RZ, RZ, R60 ;  /* 0x000000ffff3f7224 */ /* 0x000fe400078e003c */
[----:B------:R-:W-:Y:S02]  /*59eb0*/  IMAD.MOV.U32 R52, RZ, RZ, R59 ;  /* 0x000000ffff347224 */ /* 0x000fe400078e003b */
.L_x_66025:
[----:B------:R-:W-:Y:S05]  /*59ec0*/  BSYNC B1 ;  /* 0x0000000000017941 */ /* 0x000fea0003800000 */
.L_x_66023:
        /* <DEDUP_REMOVED lines=16> */
.L_x_66027:
[----:B------:R-:W-:Y:S02]  /*59fd0*/  IMAD.MOV.U32 R28, RZ, RZ, R57 ;  /* 0x000000ffff1c7224 */ /* 0x000fe400078e0039 */
[----:B------:R-:W-:Y:S02]  /*59fe0*/  IMAD.MOV.U32 R4, RZ, RZ, R15 ;  /* 0x000000ffff047224 */ /* 0x000fe400078e000f */
[----:B------:R-:W-:Y:S02]  /*59ff0*/  IMAD.MOV.U32 R57, RZ, RZ, R62 ;  /* 0x000000ffff397224 */ /* 0x000fe400078e003e */
[----:B------:R-:W-:Y:S02]  /*5a000*/  IMAD.MOV.U32 R15, RZ, RZ, R16 ;  /* 0x000000ffff0f7224 */ /* 0x000fe400078e0010 */
.L_x_66028:
[----:B------:R-:W-:Y:S05]  /*5a010*/  BSYNC B1 ;  /* 0x0000000000017941 */ /* 0x000fea0003800000 */
.L_x_66026:
        /* <DEDUP_REMOVED lines=9> */
.L_x_66030:
[----:B------:R-:W-:Y:S02]  /*5a0b0*/  IMAD.MOV.U32 R59, RZ, RZ, R28 ;  /* 0x000000ffff3b7224 */ /* 0x000fe400078e001c */
[----:B------:R-:W-:Y:S02]  /*5a0c0*/  IMAD.MOV.U32 R16, RZ, RZ, R4 ;  /* 0x000000ffff107224 */ /* 0x000fe400078e0004 */
[----:B------:R-:W-:Y:S02]  /*5a0d0*/  IMAD.MOV.U32 R28, RZ, RZ, R12 ;  /* 0x000000ffff1c7224 */ /* 0x000fe400078e000c */
[----:B------:R-:W-:Y:S02]  /*5a0e0*/  IMAD.MOV.U32 R4, RZ, RZ, R17 ;  /* 0x000000ffff047224 */ /* 0x000fe400078e0011 */
.L_x_66031:
[----:B------:R-:W-:Y:S05]  /*5a0f0*/  BSYNC B1 ;  /* 0x0000000000017941 */ /* 0x000fea0003800000 */
.L_x_66029:
        /* <DEDUP_REMOVED lines=9> */
.L_x_66033:
[----:B------:R-:W-:Y:S02]  /*5a190*/  IMAD.MOV.U32 R17, RZ, RZ, R59 ;  /* 0x000000ffff117224 */ /* 0x000fe400078e003b */
[----:B------:R-:W-:Y:S02]  /*5a1a0*/  IMAD.MOV.U32 R12, RZ, RZ, R16 ;  /* 0x000000ffff0c7224 */ /* 0x000fe400078e0010 */
[----:B------:R-:W-:Y:S02]  /*5a1b0*/  IMAD.MOV.U32 R59, RZ, RZ, R14 ;  /* 0x000000ffff3b7224 */ /* 0x000fe400078e000e */
[----:B------:R-:W-:Y:S02]  /*5a1c0*/  IMAD.MOV.U32 R16, RZ, RZ, R43 ;  /* 0x000000ffff107224 */ /* 0x000fe400078e002b */
.L_x_66034:
[----:B------:R-:W-:Y:S05]  /*5a1d0*/  BSYNC B1 ;  /* 0x0000000000017941 */ /* 0x000fea0003800000 */
.L_x_66032:
        /* <DEDUP_REMOVED lines=9> */
.L_x_66036:
[----:B------:R-:W-:Y:S02]  /*5a270*/  IMAD.MOV.U32 R43, RZ, RZ, R17 ;  /* 0x000000ffff2b7224 */ /* 0x000fe400078e0011 */
[----:B------:R-:W-:Y:S02]  /*5a280*/  IMAD.MOV.U32 R14, RZ, RZ, R12 ;  /* 0x000000ffff0e7224 */ /* 0x000fe400078e000c */
[----:B------:R-:W-:Y:S02]  /*5a290*/  IMAD.MOV.U32 R17, RZ, RZ, R18 ;  /* 0x000000ffff117224 */ /* 0x000fe400078e0012 */
[----:B------:R-:W-:Y:S02]  /*5a2a0*/  IMAD.MOV.U32 R12, RZ, RZ, R19 ;  /* 0x000000ffff0c7224 */ /* 0x000fe400078e0013 */
.L_x_66037:
[----:B------:R-:W-:Y:S05]  /*5a2b0*/  BSYNC B1 ;  /* 0x0000000000017941 */ /* 0x000fea0003800000 */
.L_x_66035:
        /* <DEDUP_REMOVED lines=9> */
.L_x_66039:
[----:B------:R-:W-:Y:S02]  /*5a350*/  IMAD.MOV.U32 R19, RZ, RZ, R43 ;  /* 0x000000ffff137224 */ /* 0x000fe400078e002b */
[----:B------:R-:W-:Y:S02]  /*5a360*/  IMAD.MOV.U32 R18, RZ, RZ, R14 ;  /* 0x000000ffff127224 */ /* 0x000fe400078e000e */
[----:B------:R-:W-:Y:S02]  /*5a370*/  IMAD.MOV.U32 R43, RZ, RZ, R20 ;  /* 0x000000ffff2b7224 */ /* 0x000fe400078e0014 */
[----:B------:R-:W-:Y:S02]  /*5a380*/  IMAD.MOV.U32 R14, RZ, RZ, R21 ;  /* 0x000000ffff0e7224 */ /* 0x000fe400078e0015 */
.L_x_66040:
[----:B------:R-:W-:Y:S05]  /*5a390*/  BSYNC B1 ;  /* 0x0000000000017941 */ /* 0x000fea0003800000 */
.L_x_66038:
        /* <DEDUP_REMOVED lines=9> */
.L_x_66042:
[----:B------:R-:W-:Y:S02]  /*5a430*/  IMAD.MOV.U32 R21, RZ, RZ, R19 ;  /* 0x000000ffff157224 */ /* 0x000fe400078e0013 */
[----:B------:R-:W-:Y:S02]  /*5a440*/  IMAD.MOV.U32 R20, RZ, RZ, R18 ;  /* 0x000000ffff147224 */ /* 0x000fe400078e0012 */
[----:B------:R-:W-:Y:S02]  /*5a450*/  IMAD.MOV.U32 R19, RZ, RZ, R22 ;  /* 0x000000ffff137224 */ /* 0x000fe400078e0016 */
[----:B------:R-:W-:Y:S02]  /*5a460*/  IMAD.MOV.U32 R18, RZ, RZ, R23 ;  /* 0x000000ffff127224 */ /* 0x000fe400078e0017 */
.L_x_66043:
[----:B------:R-:W-:Y:S05]  /*5a470*/  BSYNC B1 ;  /* 0x0000000000017941 */ /* 0x000fea0003800000 */
.L_x_66041:
        /* <DEDUP_REMOVED lines=9> */
.L_x_66045:
[----:B------:R-:W-:Y:S02]  /*5a510*/  IMAD.MOV.U32 R61, RZ, RZ, R21 ;  /* 0x000000ffff3d7224 */ /* 0x000fe400078e0015 */
[----:B------:R-:W-:Y:S02]  /*5a520*/  IMAD.MOV.U32 R23, RZ, RZ, R20 ;  /* 0x000000ffff177224 */ /* 0x000fe400078e0014 */
[----:B------:R-:W-:Y:S02]  /*5a530*/  IMAD.MOV.U32 R21, RZ, RZ, R40 ;  /* 0x000000ffff157224 */ /* 0x000fe400078e0028 */
[----:B------:R-:W-:Y:S02]  /*5a540*/  IMAD.MOV.U32 R20, RZ, RZ, R41 ;  /* 0x000000ffff147224 */ /* 0x000fe400078e0029 */
.L_x_66046:
[----:B------:R-:W-:Y:S05]  /*5a550*/  BSYNC B1 ;  /* 0x0000000000017941 */ /* 0x000fea0003800000 */
.L_x_66044:
        /* <DEDUP_REMOVED lines=9> */
.L_x_66048:
[----:B------:R-:W-:Y:S02]  /*5a5f0*/  IMAD.MOV.U32 R41, RZ, RZ, R61 ;  /* 0x000000ffff297224 */ /* 0x000fe400078e003d */
[----:B------:R-:W-:Y:S02]  /*5a600*/  IMAD.MOV.U32 R22, RZ, RZ, R23 ;  /* 0x000000ffff167224 */ /* 0x000fe400078e0017 */
[----:B------:R-:W-:Y:S02]  /*5a610*/  IMAD.MOV.U32 R61, RZ, RZ, R44 ;  /* 0x000000ffff3d7224 */ /* 0x000fe400078e002c */
[----:B------:R-:W-:Y:S02]  /*5a620*/  IMAD.MOV.U32 R23, RZ, RZ, R42 ;  /* 0x000000ffff177224 */ /* 0x000fe400078e002a */
.L_x_66049:
[----:B------:R-:W-:Y:S05]  /*5a630*/  BSYNC B1 ;  /* 0x0000000000017941 */ /* 0x000fea0003800000 */
.L_x_66047:
        /* <DEDUP_REMOVED lines=9> */
.L_x_66051:
[----:B------:R-:W-:Y:S02]  /*5a6d0*/  IMAD.MOV.U32 R65, RZ, RZ, R41 ;  /* 0x000000ffff417224 */ /* 0x000fe400078e0029 */
[----:B------:R-:W-:Y:S02]  /*5a6e0*/  IMAD.MOV.U32 R40, RZ, RZ, R22 ;  /* 0x000000ffff287224 */ /* 0x000fe400078e0016 */
[----:B------:R-:W-:Y:S02]  /*5a6f0*/  IMAD.MOV.U32 R41, RZ, RZ, R46 ;  /* 0x000000ffff297224 */ /* 0x000fe400078e002e */
[----:B------:R-:W-:Y:S02]  /*5a700*/  IMAD.MOV.U32 R22, RZ, RZ, R45 ;  /* 0x000000ffff167224 */ /* 0x000fe400078e002d */
.L_x_66052:
[----:B------:R-:W-:Y:S05]  /*5a710*/  BSYNC B1 ;  /* 0x0000000000017941 */ /* 0x000fea0003800000 */
.L_x_66050:
        /* <DEDUP_REMOVED lines=9> */
.L_x_66054:
[----:B------:R-:W-:Y:S02]  /*5a7b0*/  IMAD.MOV.U32 R42, RZ, RZ, R65 ;  /* 0x000000ffff2a7224 */ /* 0x000fe400078e0041 */
[----:B------:R-:W-:Y:S02]  /*5a7c0*/  IMAD.MOV.U32 R45, RZ, RZ, R40 ;  /* 0x000000ffff2d7224 */ /* 0x000fe400078e0028 */
[----:B------:R-:W-:Y:S02]  /*5a7d0*/  IMAD.MOV.U32 R65, RZ, RZ, R64 ;  /* 0x000000ffff417224 */ /* 0x000fe400078e0040 */
[----:B------:R-:W-:Y:S02]  /*5a7e0*/  IMAD.MOV.U32 R40, RZ, RZ, R47 ;  /* 0x000000ffff287224 */ /* 0x000fe400078e002f */
.L_x_66055:
[----:B------:R-:W-:Y:S05]  /*5a7f0*/  BSYNC B1 ;  /* 0x0000000000017941 */ /* 0x000fea0003800000 */
.L_x_66053:
        /* <DEDUP_REMOVED lines=9> */
.L_x_66057:
[----:B------:R-:W-:Y:S02]  /*5a890*/  IMAD.MOV.U32 R46, RZ, RZ, R42 ;  /* 0x000000ffff2e7224 */ /* 0x000fe400078e002a */
[----:B------:R-:W-:Y:S02]  /*5a8a0*/  IMAD.MOV.U32 R44, RZ, RZ, R45 ;  /* 0x000000ffff2c7224 */ /* 0x000fe400078e002d */
[----:B------:R-:W-:Y:S02]  /*5a8b0*/  IMAD.MOV.U32 R42, RZ, RZ, R49 ;  /* 0x000000ffff2a7224 */ /* 0x000fe400078e0031 */
[----:B------:R-:W-:Y:S02]  /*5a8c0*/  IMAD.MOV.U32 R45, RZ, RZ, R48 ;  /* 0x000000ffff2d7224 */ /* 0x000fe400078e0030 */
.L_x_66058:
[----:B------:R-:W-:Y:S05]  /*5a8d0*/  BSYNC B1 ;  /* 0x0000000000017941 */ /* 0x000fea0003800000 */
.L_x_66056:
        /* <DEDUP_REMOVED lines=9> */
.L_x_66060:
[----:B------:R-:W-:Y:S02]  /*5a970*/  IMAD.MOV.U32 R48, RZ, RZ, R46 ;  /* 0x000000ffff307224 */ /* 0x000fe400078e002e */
[----:B------:R-:W-:Y:S02]  /*5a980*/  IMAD.MOV.U32 R47, RZ, RZ, R44 ;  /* 0x000000ffff2f7224 */ /* 0x000fe400078e002c */
[----:B------:R-:W-:Y:S02]  /*5a990*/  IMAD.MOV.U32 R46, RZ, RZ, R53 ;  /* 0x000000ffff2e7224 */ /* 0x000fe400078e0035 */
[----:B------:R-:W-:Y:S02]  /*5a9a0*/  IMAD.MOV.U32 R44, RZ, RZ, R51 ;  /* 0x000000ffff2c7224 */ /* 0x000fe400078e0033 */
.L_x_66061:
[----:B------:R-:W-:Y:S05]  /*5a9b0*/  BSYNC B1 ;  /* 0x0000000000017941 */ /* 0x000fea0003800000 */
.L_x_66059:
        /* <DEDUP_REMOVED lines=9> */
.L_x_66063:
[----:B------:R-:W-:Y:S02]  /*5aa50*/  IMAD.MOV.U32 R58, RZ, RZ, R48 ;  /* 0x000000ffff3a7224 */ /* 0x000fe400078e0030 */
[----:B------:R-:W-:Y:S02]  /*5aa60*/  IMAD.MOV.U32 R49, RZ, RZ, R47 ;  /* 0x000000ffff317224 */ /* 0x000fe400078e002f */
[----:B------:R-:W-:Y:S02]  /*5aa70*/  IMAD.MOV.U32 R48, RZ, RZ, R55 ;  /* 0x000000ffff307224 */ /* 0x000fe400078e0037 */
[----:B------:R-:W-:Y:S02]  /*5aa80*/  IMAD.MOV.U32 R47, RZ, RZ, R50 ;  /* 0x000000ffff2f7224 */ /* 0x000fe400078e0032 */
.L_x_66064:
[----:B------:R-:W-:Y:S05]  /*5aa90*/  BSYNC B1 ;  /* 0x0000000000017941 */ /* 0x000fea0003800000 */
.L_x_66062:
        /* <DEDUP_REMOVED lines=9> */
.L_x_66066:
[----:B------:R-:W-:Y:S02]  /*5ab30*/  IMAD.MOV.U32 R53, RZ, RZ, R58 ;  /* 0x000000ffff357224 */ /* 0x000fe400078e003a */
[----:B------:R-:W-:Y:S02]  /*5ab40*/  IMAD.MOV.U32 R51, RZ, RZ, R49 ;  /* 0x000000ffff337224 */ /* 0x000fe400078e0031 */
[----:B------:R-:W-:Y:S02]  /*5ab50*/  IMAD.MOV.U32 R58, RZ, RZ, R63 ;  /* 0x000000ffff3a7224 */ /* 0x000fe400078e003f */
[----:B------:R-:W-:Y:S02]  /*5ab60*/  IMAD.MOV.U32 R49, RZ, RZ, R52 ;  /* 0x000000ffff317224 */ /* 0x000fe400078e0034 */
.L_x_66067:
[----:B------:R-:W-:Y:S05]  /*5ab70*/  BSYNC B1 ;  /* 0x0000000000017941 */ /* 0x000fea0003800000 */
.L_x_66065:
        /* <DEDUP_REMOVED lines=9> */
.L_x_66069:
[----:B------:R-:W-:Y:S02]  /*5ac10*/  IMAD.MOV.U32 R52, RZ, RZ, R53 ;  /* 0x000000ffff347224 */ /* 0x000fe400078e0035 */
[----:B------:R-:W-:Y:S02]  /*5ac20*/  IMAD.MOV.U32 R50, RZ, RZ, R51 ;  /* 0x000000ffff327224 */ /* 0x000fe400078e0033 */
[----:B------:R-:W-:Y:S02]  /*5ac30*/  IMAD.MOV.U32 R53, RZ, RZ, R56 ;  /* 0x000000ffff357224 */ /* 0x000fe400078e0038 */
[----:B------:R-:W-:Y:S02]  /*5ac40*/  IMAD.MOV.U32 R51, RZ, RZ, R54 ;  /* 0x000000ffff337224 */ /* 0x000fe400078e0036 */
.L_x_66070:
[----:B------:R-:W-:Y:S05]  /*5ac50*/  BSYNC B1 ;  /* 0x0000000000017941 */ /* 0x000fea0003800000 */
.L_x_66068:
        /* <DEDUP_REMOVED lines=16> */
.L_x_66072:
[----:B------:R-:W-:Y:S02]  /*5ad60*/  IMAD.MOV.U32 R54, RZ, RZ, R57 ;  /* 0x000000ffff367224 */ /* 0x000fe400078e0039 */
[----:B------:R-:W-:Y:S01]  /*5ad70*/  IMAD.MOV.U32 R5, RZ, RZ, R15 ;  /* 0x000000ffff057224 */ /* 0x000fe200078e000f */
[----:B------:R-:W-:Y:S01]  /*5ad80*/  MOV R15, R4 ;  /* 0x00000004000f7202 */ /* 0x000fe20000000f00 */
[----:B------:R-:W-:Y:S02]  /*5ad90*/  IMAD.MOV.U32 R57, RZ, RZ, R28 ;  /* 0x000000ffff397224 */ /* 0x000fe400078e001c */
.L_x_66073:
[----:B------:R-:W-:Y:S05]  /*5ada0*/  BSYNC B1 ;  /* 0x0000000000017941 */ /* 0x000fea0003800000 */
.L_x_66071:
        /* <DEDUP_REMOVED lines=9> */
.L_x_66075:
[----:B------:R-:W-:Y:S02]  /*5ae40*/  IMAD.MOV.U32 R4, RZ, RZ, R54 ;  /* 0x000000ffff047224 */ /* 0x000fe400078e0036 */
[----:B------:R-:W-:Y:S01]  /*5ae50*/  IMAD.MOV.U32 R29, RZ, RZ, R5 ;  /* 0x000000ffff1d7224 */ /* 0x000fe200078e0005 */
[----:B------:R-:W-:Y:S01]  /*5ae60*/  MOV R5, R16 ;  /* 0x0000001000057202 */ /* 0x000fe20000000f00 */
[----:B------:R-:W-:Y:S02]  /*5ae70*/  IMAD.MOV.U32 R54, RZ, RZ, R59 ;  /* 0x000000ffff367224 */ /* 0x000fe400078e003b */
.L_x_66076:
[----:B------:R-:W-:Y:S05]  /*5ae80*/  BSYNC B1 ;  /* 0x0000000000017941 */ /* 0x000fea0003800000 */
.L_x_66074:
        /* <DEDUP_REMOVED lines=9> */
.L_x_66078:
[----:B------:R-:W-:Y:S02]  /*5af20*/  IMAD.MOV.U32 R16, RZ, RZ, R4 ;  /* 0x000000ffff107224 */ /* 0x000fe400078e0004 */
[----:B------:R-:W-:Y:S01]  /*5af30*/  IMAD.MOV.U32 R55, RZ, RZ, R29 ;  /* 0x000000ffff377224 */ /* 0x000fe200078e001d */
[----:B------:R-:W-:Y:S01]  /*5af40*/  MOV R29, R12 ;  /* 0x0000000c001d7202 */ /* 0x000fe20000000f00 */
[----:B------:R-:W-:Y:S02]  /*5af50*/  IMAD.MOV.U32 R4, RZ, RZ, R17 ;  /* 0x000000ffff047224 */ /* 0x000fe400078e0011 */
.L_x_66079:
[----:B------:R-:W-:Y:S05]  /*5af60*/  BSYNC B1 ;  /* 0x0000000000017941 */ /* 0x000fea0003800000 */
.L_x_66077:
        /* <DEDUP_REMOVED lines=9> */
.L_x_66081:
[----:B------:R-:W-:Y:S02]  /*5b000*/  IMAD.MOV.U32 R12, RZ, RZ, R16 ;  /* 0x000000ffff0c7224 */ /* 0x000fe400078e0010 */
[----:B------:R-:W-:Y:S01]  /*5b010*/  IMAD.MOV.U32 R17, RZ, RZ, R55 ;  /* 0x000000ffff117224 */ /* 0x000fe200078e0037 */
[----:B------:R-:W-:Y:S01]  /*5b020*/  MOV R55, R14 ;  /* 0x0000000e00377202 */ /* 0x000fe20000000f00 */
[----:B------:R-:W-:Y:S02]  /*5b030*/  IMAD.MOV.U32 R16, RZ, RZ, R43 ;  /* 0x000000ffff107224 */ /* 0x000fe400078e002b */
.L_x_66082:
[----:B------:R-:W-:Y:S05]  /*5b040*/  BSYNC B1 ;  /* 0x0000000000017941 */ /* 0x000fea0003800000 */
.L_x_66080:
        /* <DEDUP_REMOVED lines=9> */
.L_x_66084:
[----:B------:R-:W-:Y:S02]  /*5b0e0*/  IMAD.MOV.U32 R14, RZ, RZ, R12 ;  /* 0x000000ffff0e7224 */ /* 0x000fe400078e000c */
[----:B------:R-:W-:Y:S01]  /*5b0f0*/  IMAD.MOV.U32 R43, RZ, RZ, R17 ;  /* 0x000000ffff2b7224 */ /* 0x000fe200078e0011 */
[----:B------:R-:W-:Y:S01]  /*5b100*/  MOV R17, R18 ;  /* 0x0000001200117202 */ /* 0x000fe20000000f00 */
[----:B------:R-:W-:Y:S02]  /*5b110*/  IMAD.MOV.U32 R12, RZ, RZ, R19 ;  /* 0x000000ffff0c7224 */ /* 0x000fe400078e0013 */
.L_x_66085:
[----:B------:R-:W-:Y:S05]  /*5b120*/  BSYNC B1 ;  /* 0x0000000000017941 */ /* 0x000fea0003800000 */
.L_x_66083:
        /* <DEDUP_REMOVED lines=9> */
.L_x_66087:
[----:B------:R-:W-:Y:S02]  /*5b1c0*/  IMAD.MOV.U32 R28, RZ, RZ, R14 ;  /* 0x000000ffff1c7224 */ /* 0x000fe400078e000e */
[----:B------:R-:W-:Y:S01]  /*5b1d0*/  IMAD.MOV.U32 R18, RZ, RZ, R43 ;  /* 0x000000ffff127224 */ /* 0x000fe200078e002b */
[----:B------:R-:W-:Y:S01]  /*5b1e0*/  MOV R43, R20 ;  /* 0x00000014002b7202 */ /* 0x000fe20000000f00 */
[----:B------:R-:W-:Y:S02]  /*5b1f0*/  IMAD.MOV.U32 R14, RZ, RZ, R21 ;  /* 0x000000ffff0e7224 */ /* 0x000fe400078e0015 */
.L_x_66088:
[----:B------:R-:W-:Y:S05]  /*5b200*/  BSYNC B1 ;  /* 0x0000000000017941 */ /* 0x000fea0003800000 */
.L_x_66086:
        /* <DEDUP_REMOVED lines=9> */
.L_x_66090:
[----:B------:R-:W-:Y:S02]  /*5b2a0*/  IMAD.MOV.U32 R20, RZ, RZ, R28 ;  /* 0x000000ffff147224 */ /* 0x000fe400078e001c */
[----:B------:R-:W-:Y:S01]  /*5b2b0*/  IMAD.MOV.U32 R19, RZ, RZ, R18 ;  /* 0x000000ffff137224 */ /* 0x000fe200078e0012 */
[----:B------:R-:W-:Y:S01]  /*5b2c0*/  MOV R18, R23 ;  /* 0x0000001700127202 */ /* 0x000fe20000000f00 */
[----:B------:R-:W-:Y:S02]  /*5b2d0*/  IMAD.MOV.U32 R28, RZ, RZ, R61 ;  /* 0x000000ffff1c7224 */ /* 0x000fe400078e003d */
.L_x_66091:
[----:B------:R-:W-:Y:S05]  /*5b2e0*/  BSYNC B1 ;  /* 0x0000000000017941 */ /* 0x000fea0003800000 */
.L_x_66089:
        /* <DEDUP_REMOVED lines=9> */
.L_x_66093:
[----:B------:R-:W-:Y:S02]  /*5b380*/  IMAD.MOV.U32 R56, RZ, RZ, R20 ;  /* 0x000000ffff387224 */ /* 0x000fe400078e0014 */
[----:B------:R-:W-:Y:S01]  /*5b390*/  IMAD.MOV.U32 R21, RZ, RZ, R19 ;  /* 0x000000ffff157224 */ /* 0x000fe200078e0013 */
[----:B------:R-:W-:Y:S01]  /*5b3a0*/  MOV R19, R22 ;  /* 0x0000001600137202 */ /* 0x000fe20000000f00 */
[----:B------:R-:W-:Y:S02]  /*5b3b0*/  IMAD.MOV.U32 R20, RZ, RZ, R41 ;  /* 0x000000ffff147224 */ /* 0x000fe400078e0029 */
.L_x_66094:
[----:B------:R-:W-:Y:S05]  /*5b3c0*/  BSYNC B1 ;  /* 0x0000000000017941 */ /* 0x000fea0003800000 */
.L_x_66092:
        /* <DEDUP_REMOVED lines=9> */
.L_x_66096:
[----:B------:R-:W-:Y:S02]  /*5b460*/  IMAD.MOV.U32 R23, RZ, RZ, R56 ;  /* 0x000000ffff177224 */ /* 0x000fe400078e0038 */
[----:B------:R-:W-:Y:S01]  /*5b470*/  IMAD.MOV.U32 R22, RZ, RZ, R21 ;  /* 0x000000ffff167224 */ /* 0x000fe200078e0015 */
[----:B------:R-:W-:Y:S01]  /*5b480*/  MOV R21, R40 ;  /* 0x0000002800157202 */ /* 0x000fe20000000f00 */
[----:B------:R-:W-:Y:S02]  /*5b490*/  IMAD.MOV.U32 R56, RZ, RZ, R65 ;  /* 0x000000ffff387224 */ /* 0x000fe400078e0041 */
.L_x_66097:
[----:B------:R-:W-:Y:S05]  /*5b4a0*/  BSYNC B1 ;  /* 0x0000000000017941 */ /* 0x000fea0003800000 */
.L_x_66095:
        /* <DEDUP_REMOVED lines=9> */
.L_x_66099:
[----:B------:R-:W-:Y:S02]  /*5b540*/  IMAD.MOV.U32 R59, RZ, RZ, R23 ;  /* 0x000000ffff3b7224 */ /* 0x000fe400078e0017 */
[----:B------:R-:W-:Y:S01]  /*5b550*/  IMAD.MOV.U32 R41, RZ, RZ, R22 ;  /* 0x000000ffff297224 */ /* 0x000fe200078e0016 */
[----:B------:R-:W-:Y:S01]  /*5b560*/  MOV R22, R45 ;  /* 0x0000002d00167202 */ /* 0x000fe20000000f00 */
[----:B------:R-:W-:Y:S02]  /*5b570*/  IMAD.MOV.U32 R23, RZ, RZ, R42 ;  /* 0x000000ffff177224 */ /* 0x000fe400078e002a */
.L_x_66100:
[----:B------:R-:W-:Y:S05]  /*5b580*/  BSYNC B1 ;  /* 0x0000000000017941 */ /* 0x000fea0003800000 */
.L_x_66098:
        /* <DEDUP_REMOVED lines=9> */
.L_x_66102:
[----:B------:R-:W-:Y:S02]  /*5b620*/  IMAD.MOV.U32 R45, RZ, RZ, R59 ;  /* 0x000000ffff2d7224 */ /* 0x000fe400078e003b */
[----:B------:R-:W-:Y:S01]  /*5b630*/  IMAD.MOV.U32 R40, RZ, RZ, R41 ;  /* 0x000000ffff287224 */ /* 0x000fe200078e0029 */
[----:B------:R-:W-:Y:S01]  /*5b640*/  MOV R41, R44 ;  /* 0x0000002c00297202 */ /* 0x000fe20000000f00 */
[----:B------:R-:W-:Y:S02]  /*5b650*/  IMAD.MOV.U32 R59, RZ, RZ, R46 ;  /* 0x000000ffff3b7224 */ /* 0x000fe400078e002e */
.L_x_66103:
[----:B------:R-:W-:Y:S05]  /*5b660*/  BSYNC B1 ;  /* 0x0000000000017941 */ /* 0x000fea0003800000 */
.L_x_66101:
        /* <DEDUP_REMOVED lines=9> */
.L_x_66105:
[----:B------:R-:W-:Y:S02]  /*5b700*/  IMAD.MOV.U32 R61, RZ, RZ, R45 ;  /* 0x000000ffff3d7224 */ /* 0x000fe400078e002d */
[----:B------:R-:W-:Y:S01]  /*5b710*/  IMAD.MOV.U32 R42, RZ, RZ, R40 ;  /* 0x000000ffff2a7224 */ /* 0x000fe200078e0028 */
[----:B------:R-:W-:Y:S01]  /*5b720*/  MOV R40, R47 ;  /* 0x0000002f00287202 */ /* 0x000fe20000000f00 */
[----:B------:R-:W-:Y:S02]  /*5b730*/  IMAD.MOV.U32 R45, RZ, RZ, R48 ;  /* 0x000000ffff2d7224 */ /* 0x000fe400078e0030 */
.L_x_66106:
[----:B------:R-:W-:Y:S05]  /*5b740*/  BSYNC B1 ;  /* 0x0000000000017941 */ /* 0x000fea0003800000 */
.L_x_66104:
        /* <DEDUP_REMOVED lines=9> */
.L_x_66108:
[----:B------:R-:W-:Y:S02]  /*5b7e0*/  IMAD.MOV.U32 R46, RZ, RZ, R61 ;  /* 0x000000ffff2e7224 */ /* 0x000fe400078e003d */
[----:B------:R-:W-:Y:S01]  /*5b7f0*/  IMAD.MOV.U32 R44, RZ, RZ, R42 ;  /* 0x000000ffff2c7224 */ /* 0x000fe200078e002a */
[----:B------:R-:W-:Y:S01]  /*5b800*/  MOV R42, R49 ;  /* 0x00000031002a7202 */ /* 0x000fe20000000f00 */
[----:B------:R-:W-:Y:S02]  /*5b810*/  IMAD.MOV.U32 R61, RZ, RZ, R58 ;  /* 0x000000ffff3d7224 */ /* 0x000fe400078e003a */
.L_x_66109:
[----:B------:R-:W-:Y:S05]  /*5b820*/  BSYNC B1 ;  /* 0x0000000000017941 */ /* 0x000fea0003800000 */
.L_x_66107:
        /* <DEDUP_REMOVED lines=9> */
.L_x_66111:
[----:B------:R-:W-:Y:S02]  /*5b8c0*/  IMAD.MOV.U32 R49, RZ, RZ, R46 ;  /* 0x000000ffff317224 */ /* 0x000fe400078e002e */
[----:B------:R-:W-:Y:S01]  /*5b8d0*/  IMAD.MOV.U32 R47, RZ, RZ, R44 ;  /* 0x000000ffff2f7224 */ /* 0x000fe200078e002c */
[----:B------:R-:W-:Y:S01]  /*5b8e0*/  MOV R44, R51 ;  /* 0x00000033002c7202 */ /* 0x000fe20000000f00 */
[----:B------:R-:W-:Y:S02]  /*5b8f0*/  IMAD.MOV.U32 R46, RZ, RZ, R53 ;  /* 0x000000ffff2e7224 */ /* 0x000fe400078e0035 */
.L_x_66112:
[----:B------:R-:W-:Y:S05]  /*5b900*/  BSYNC B1 ;  /* 0x0000000000017941 */ /* 0x000fea0003800000 */
.L_x_66110:
        /* <DEDUP_REMOVED lines=9> */
.L_x_66114:
[----:B------:R-:W-:Y:S02]  /*5b9a0*/  IMAD.MOV.U32 R51, RZ, RZ, R49 ;  /* 0x000000ffff337224 */ /* 0x000fe400078e0031 */
[----:B------:R-:W-:Y:S01]  /*5b9b0*/  IMAD.MOV.U32 R48, RZ, RZ, R47 ;  /* 0x000000ffff307224 */ /* 0x000fe200078e002f */
[----:B------:R-:W-:Y:S01]  /*5b9c0*/  MOV R47, R50 ;  /* 0x00000032002f7202 */ /* 0x000fe20000000f00 */
[----:B------:R-:W-:Y:S02]  /*5b9d0*/  IMAD.MOV.U32 R49, RZ, RZ, R52 ;  /* 0x000000ffff317224 */ /* 0x000fe400078e0034 */
.L_x_66115:
[----:B------:R-:W-:Y:S05]  /*5b9e0*/  BSYNC B1 ;  /* 0x0000000000017941 */ /* 0x000fea0003800000 */
.L_x_66113:
        /* <DEDUP_REMOVED lines=16> */
.L_x_66117:
[----:B------:R-:W-:Y:S01]  /*5baf0*/  IMAD.MOV.U32 R30, RZ, RZ, R57 ;  /* 0x000000ffff1e7224 */ /* 0x000fe200078e0039 */
[----:B------:R-:W-:Y:S01]  /*5bb00*/  MOV R6, R15 ;  /* 0x0000000f00067202 */ /* 0x000fe20000000f00 */
[----:B------:R-:W-:Y:S02]  /*5bb10*/  IMAD.MOV.U32 R57, RZ, RZ, R54 ;  /* 0x000000ffff397224 */ /* 0x000fe400078e0036 */
[----:B------:R-:W-:Y:S02]  /*5bb20*/  IMAD.MOV.U32 R15, RZ, RZ, R5 ;  /* 0x000000ffff0f7224 */ /* 0x000fe400078e0005 */
.L_x_66118:
[----:B------:R-:W-:Y:S05]  /*5bb30*/  BSYNC B1 ;  /* 0x0000000000017941 */ /* 0x000fea0003800000 */
.L_x_66116:
        /* <DEDUP_REMOVED lines=9> */
.L_x_66120:
[----:B------:R-:W-:Y:S01]  /*5bbd0*/  IMAD.MOV.U32 R5, RZ, RZ, R30 ;  /* 0x000000ffff057224 */ /* 0x000fe200078e001e */
[----:B------:R-:W-:Y:S01]  /*5bbe0*/  MOV R50, R6 ;  /* 0x0000000600327202 */ /* 0x000fe20000000f00 */
[----:B------:R-:W-:Y:S02]  /*5bbf0*/  IMAD.MOV.U32 R30, RZ, RZ, R4 ;  /* 0x000000ffff1e7224 */ /* 0x000fe400078e0004 */
[----:B------:R-:W-:Y:S02]  /*5bc00*/  IMAD.MOV.U32 R6, RZ, RZ, R29 ;  /* 0x000000ffff067224 */ /* 0x000fe400078e001d */
.L_x_66121:
[----:B------:R-:W-:Y:S05]  /*5bc10*/  BSYNC B1 ;  /* 0x0000000000017941 */ /* 0x000fea0003800000 */
.L_x_66119:
        /* <DEDUP_REMOVED lines=9> */
.L_x_66123:
[----:B------:R-:W-:Y:S01]  /*5bcb0*/  IMAD.MOV.U32 R29, RZ, RZ, R5 ;  /* 0x000000ffff1d7224 */ /* 0x000fe200078e0005 */
[----:B------:R-:W-:Y:S01]  /*5bcc0*/  MOV R4, R50 ;  /* 0x0000003200047202 */ /* 0x000fe20000000f00 */
[----:B------:R-:W-:Y:S02]  /*5bcd0*/  IMAD.MOV.U32 R5, RZ, RZ, R16 ;  /* 0x000000ffff057224 */ /* 0x000fe400078e0010 */
[----:B------:R-:W-:Y:S02]  /*5bce0*/  IMAD.MOV.U32 R50, RZ, RZ, R55 ;  /* 0x000000ffff327224 */ /* 0x000fe400078e0037 */
.L_x_66124:
[----:B------:R-:W-:Y:S05]  /*5bcf0*/  BSYNC B1 ;  /* 0x0000000000017941 */ /* 0x000fea0003800000 */
.L_x_66122:
        /* <DEDUP_REMOVED lines=9> */
.L_x_66126:
[----:B------:R-:W-:Y:S01]  /*5bd90*/  IMAD.MOV.U32 R53, RZ, RZ, R29 ;  /* 0x000000ffff357224 */ /* 0x000fe200078e001d */
[----:B------:R-:W-:Y:S01]  /*5bda0*/  MOV R16, R4 ;  /* 0x0000000400107202 */ /* 0x000fe20000000f00 */
[----:B------:R-:W-:Y:S02]  /*5bdb0*/  IMAD.MOV.U32 R29, RZ, RZ, R12 ;  /* 0x000000ffff1d7224 */ /* 0x000fe400078e000c */
[----:B------:R-:W-:Y:S02]  /*5bdc0*/  IMAD.MOV.U32 R4, RZ, RZ, R17 ;  /* 0x000000ffff047224 */ /* 0x000fe400078e0011 */
.L_x_66127:
[----:B------:R-:W-:Y:S05]  /*5bdd0*/  BSYNC B1 ;  /* 0x0000000000017941 */ /* 0x000fea0003800000 */
.L_x_66125:
        /* <DEDUP_REMOVED lines=9> */
.L_x_66129:
[----:B------:R-:W-:Y:S01]  /*5be70*/  IMAD.MOV.U32 R55, RZ, RZ, R53 ;  /* 0x000000ffff377224 */ /* 0x000fe200078e0035 */
[----:B------:R-:W-:Y:S01]  /*5be80*/  MOV R17, R16 ;  /* 0x0000001000117202 */ /* 0x000fe20000000f00 */
[----:B------:R-:W-:Y:S02]  /*5be90*/  IMAD.MOV.U32 R53, RZ, RZ, R14 ;  /* 0x000000ffff357224 */ /* 0x000fe400078e000e */
[----:B------:R-:W-:Y:S02]  /*5bea0*/  IMAD.MOV.U32 R16, RZ, RZ, R43 ;  /* 0x000000ffff107224 */ /* 0x000fe400078e002b */
.L_x_66130:
[----:B------:R-:W-:Y:S05]  /*5beb0*/  BSYNC B1 ;  /* 0x0000000000017941 */ /* 0x000fea0003800000 */
.L_x_66128:
        /* <DEDUP_REMOVED lines=9> */
.L_x_66132:
[----:B------:R-:W-:Y:S01]  /*5bf50*/  IMAD.MOV.U32 R43, RZ, RZ, R55 ;  /* 0x000000ffff2b7224 */ /* 0x000fe200078e0037 */
[----:B------:R-:W-:Y:S01]  /*5bf60*/  MOV R12, R17 ;  /* 0x00000011000c7202 */ /* 0x000fe20000000f00 */
[----:B------:R-:W-:Y:S02]  /*5bf70*/  IMAD.MOV.U32 R55, RZ, RZ, R28 ;  /* 0x000000ffff377224 */ /* 0x000fe400078e001c */
[----:B------:R-:W-:Y:S02]  /*5bf80*/  IMAD.MOV.U32 R17, RZ, RZ, R18 ;  /* 0x000000ffff117224 */ /* 0x000fe400078e0012 */
.L_x_66133:
[----:B------:R-:W-:Y:S05]  /*5bf90*/  BSYNC B1 ;  /* 0x0000000000017941 */ /* 0x000fea0003800000 */
.L_x_66131:
        /* <DEDUP_REMOVED lines=9> */
.L_x_66135:
[----:B------:R-:W-:Y:S01]  /*5c030*/  IMAD.MOV.U32 R63, RZ, RZ, R43 ;  /* 0x000000ffff3f7224 */ /* 0x000fe200078e002b */
[----:B------:R-:W-:Y:S01]  /*5c040*/  MOV R14, R12 ;  /* 0x0000000c000e7202 */ /* 0x000fe20000000f00 */
[----:B------:R-:W-:Y:S02]  /*5c050*/  IMAD.MOV.U32 R43, RZ, RZ, R20 ;  /* 0x000000ffff2b7224 */ /* 0x000fe400078e0014 */
[----:B------:R-:W-:Y:S02]  /*5c060*/  IMAD.MOV.U32 R12, RZ, RZ, R19 ;  /* 0x000000ffff0c7224 */ /* 0x000fe400078e0013 */
.L_x_66136:
[----:B------:R-:W-:Y:S05]  /*5c070*/  BSYNC B1 ;  /* 0x0000000000017941 */ /* 0x000fea0003800000 */
.L_x_66134:
        /* <DEDUP_REMOVED lines=9> */
.L_x_66138:
[----:B------:R-:W-:Y:S01]  /*5c110*/  IMAD.MOV.U32 R18, RZ, RZ, R63 ;  /* 0x000000ffff127224 */ /* 0x000fe200078e003f */
[----:B------:R-:W-:Y:S01]  /*5c120*/  MOV R19, R14 ;  /* 0x0000000e00137202 */ /* 0x000fe20000000f00 */
[----:B------:R-:W-:Y:S02]  /*5c130*/  IMAD.MOV.U32 R63, RZ, RZ, R56 ;  /* 0x000000ffff3f7224 */ /* 0x000fe400078e0038 */
[----:B------:R-:W-:Y:S02]  /*5c140*/  IMAD.MOV.U32 R14, RZ, RZ, R21 ;  /* 0x000000ffff0e7224 */ /* 0x000fe400078e0015 */
.L_x_66139:
[----:B------:R-:W-:Y:S05]  /*5c150*/  BSYNC B1 ;  /* 0x0000000000017941 */ /* 0x000fea0003800000 */
.L_x_66137:
        /* <DEDUP_REMOVED lines=9> */
.L_x_66141:
[----:B------:R-:W-:Y:S01]  /*5c1f0*/  IMAD.MOV.U32 R28, RZ, RZ, R18 ;  /* 0x000000ffff1c7224 */ /* 0x000fe200078e0012 */
[----:B------:R-:W-:Y:S01]  /*5c200*/  MOV R20, R19 ;  /* 0x0000001300147202 */ /* 0x000fe20000000f00 */
[----:B------:R-:W-:Y:S02]  /*5c210*/  IMAD.MOV.U32 R18, RZ, RZ, R23 ;  /* 0x000000ffff127224 */ /* 0x000fe400078e0017 */
[----:B------:R-:W-:Y:S02]  /*5c220*/  IMAD.MOV.U32 R19, RZ, RZ, R22 ;  /* 0x000000ffff137224 */ /* 0x000fe400078e0016 */
.L_x_66142:
[----:B------:R-:W-:Y:S05]  /*5c230*/  BSYNC B1 ;  /* 0x0000000000017941 */ /* 0x000fea0003800000 */
.L_x_66140:
        /* <DEDUP_REMOVED lines=9> */
.L_x_66144:
[----:B------:R-:W-:Y:S01]  /*5c2d0*/  IMAD.MOV.U32 R22, RZ, RZ, R28 ;  /* 0x000000ffff167224 */ /* 0x000fe200078e001c */
[----:B------:R-:W-:Y:S01]  /*5c2e0*/  MOV R21, R20 ;  /* 0x0000001400157202 */ /* 0x000fe20000000f00 */
[----:B------:R-:W-:Y:S02]  /*5c2f0*/  IMAD.MOV.U32 R28, RZ, RZ, R59 ;  /* 0x000000ffff1c7224 */ /* 0x000fe400078e003b */
[----:B------:R-:W-:Y:S02]  /*5c300*/  IMAD.MOV.U32 R20, RZ, RZ, R41 ;  /* 0x000000ffff147224 */ /* 0x000fe400078e0029 */
.L_x_66145:
[----:B------:R-:W-:Y:S05]  /*5c310*/  BSYNC B1 ;  /* 0x0000000000017941 */ /* 0x000fea0003800000 */
.L_x_66143:
        /* <DEDUP_REMOVED lines=9> */
.L_x_66147:
[----:B------:R-:W-:Y:S01]  /*5c3b0*/  IMAD.MOV.U32 R52, RZ, RZ, R22 ;  /* 0x000000ffff347224 */ /* 0x000fe200078e0016 */
[----:B------:R-:W-:Y:S01]  /*5c3c0*/  MOV R23, R21 ;  /* 0x0000001500177202 */ /* 0x000fe20000000f00 */
[----:B------:R-:W-:Y:S02]  /*5c3d0*/  IMAD.MOV.U32 R22, RZ, RZ, R45 ;  /* 0x000000ffff167224 */ /* 0x000fe400078e002d */
[----:B------:R-:W-:Y:S02]  /*5c3e0*/  IMAD.MOV.U32 R21, RZ, RZ, R40 ;  /* 0x000000ffff157224 */ /* 0x000fe400078e0028 */
.L_x_66148:
[----:B------:R-:W-:Y:S05]  /*5c3f0*/  BSYNC B1 ;  /* 0x0000000000017941 */ /* 0x000fea0003800000 */
.L_x_66146:
        /* <DEDUP_REMOVED lines=9> */
.L_x_66150:
[----:B------:R-:W-:Y:S01]  /*5c490*/  IMAD.MOV.U32 R45, RZ, RZ, R52 ;  /* 0x000000ffff2d7224 */ /* 0x000fe200078e0034 */
[----:B------:R-:W-:Y:S01]  /*5c4a0*/  MOV R41, R23 ;  /* 0x0000001700297202 */ /* 0x000fe20000000f00 */
[----:B------:R-:W-:Y:S02]  /*5c4b0*/  IMAD.MOV.U32 R52, RZ, RZ, R61 ;  /* 0x000000ffff347224 */ /* 0x000fe400078e003d */
[----:B------:R-:W-:Y:S02]  /*5c4c0*/  IMAD.MOV.U32 R23, RZ, RZ, R42 ;  /* 0x000000ffff177224 */ /* 0x000fe400078e002a */
.L_x_66151:
[----:B------:R-:W-:Y:S05]  /*5c4d0*/  BSYNC B1 ;  /* 0x0000000000017941 */ /* 0x000fea0003800000 */
.L_x_66149:
        /* <DEDUP_REMOVED lines=9> */
.L_x_66153:
[----:B------:R-:W-:Y:S01]  /*5c570*/  IMAD.MOV.U32 R42, RZ, RZ, R45 ;  /* 0x000000ffff2a7224 */ /* 0x000fe200078e002d */
[----:B------:R-:W-:Y:S01]  /*5c580*/  MOV R40, R41 ;  /* 0x0000002900287202 */ /* 0x000fe20000000f00 */
[----:B------:R-:W-:Y:S02]  /*5c590*/  IMAD.MOV.U32 R45, RZ, RZ, R46 ;  /* 0x000000ffff2d7224 */ /* 0x000fe400078e002e */
[----:B------:R-:W-:Y:S02]  /*5c5a0*/  IMAD.MOV.U32 R41, RZ, RZ, R44 ;  /* 0x000000ffff297224 */ /* 0x000fe400078e002c */
.L_x_66154:
[----:B------:R-:W-:Y:S05]  /*5c5b0*/  BSYNC B1 ;  /* 0x0000000000017941 */ /* 0x000fea0003800000 */
.L_x_66152:
        /* <DEDUP_REMOVED lines=9> */
.L_x_66156:
[----:B------:R-:W-:Y:S01]  /*5c650*/  IMAD.MOV.U32 R44, RZ, RZ, R42 ;  /* 0x000000ffff2c7224 */ /* 0x000fe200078e002a */
[----:B------:R-:W-:Y:S01]  /*5c660*/  MOV R59, R40 ;  /* 0x00000028003b7202 */ /* 0x000fe20000000f00 */
[----:B------:R-:W-:Y:S02]  /*5c670*/  IMAD.MOV.U32 R42, RZ, RZ, R49 ;  /* 0x000000ffff2a7224 */ /* 0x000fe400078e0031 */
[----:B------:R-:W-:Y:S02]  /*5c680*/  IMAD.MOV.U32 R40, RZ, RZ, R47 ;  /* 0x000000ffff287224 */ /* 0x000fe400078e002f */
.L_x_66157:
[----:B------:R-:W-:Y:S05]  /*5c690*/  BSYNC B1 ;  /* 0x0000000000017941 */ /* 0x000fea0003800000 */
.L_x_66155:
        /* <DEDUP_REMOVED lines=9> */
.L_x_66159:
[----:B------:R-:W-:Y:S01]  /*5c730*/  IMAD.MOV.U32 R47, RZ, RZ, R44 ;  /* 0x000000ffff2f7224 */ /* 0x000fe200078e002c */
[----:B------:R-:W-:Y:S01]  /*5c740*/  MOV R46, R59 ;  /* 0x0000003b002e7202 */ /* 0x000fe20000000f00 */
[----:B------:R-:W-:Y:S02]  /*5c750*/  IMAD.MOV.U32 R44, RZ, RZ, R51 ;  /* 0x000000ffff2c7224 */ /* 0x000fe400078e0033 */
[----:B------:R-:W-:Y:S02]  /*5c760*/  IMAD.MOV.U32 R59, RZ, RZ, R48 ;  /* 0x000000ffff3b7224 */ /* 0x000fe400078e0030 */
.L_x_66160:
[----:B------:R-:W-:Y:S05]  /*5c770*/  BSYNC B1 ;  /* 0x0000000000017941 */ /* 0x000fea0003800000 */
.L_x_66158:
        /* <DEDUP_REMOVED lines=16> */
.L_x_66162:
[----:B------:R-:W-:Y:S02]  /*5c880*/  IMAD.MOV.U32 R48, RZ, RZ, R57 ;  /* 0x000000ffff307224 */ /* 0x000fe400078e0039 */
[----:B------:R-:W-:Y:S02]  /*5c890*/  IMAD.MOV.U32 R7, RZ, RZ, R15 ;  /* 0x000000ffff077224 */ /* 0x000fe400078e000f */
[----:B------:R-:W-:Y:S02]  /*5c8a0*/  IMAD.MOV.U32 R57, RZ, RZ, R30 ;  /* 0x000000ffff397224 */ /* 0x000fe400078e001e */
[----:B------:R-:W-:Y:S02]  /*5c8b0*/  IMAD.MOV.U32 R15, RZ, RZ, R6 ;  /* 0x000000ffff0f7224 */ /* 0x000fe400078e0006 */
.L_x_66163:
[----:B------:R-:W-:Y:S05]  /*5c8c0*/  BSYNC B1 ;  /* 0x0000000000017941 */ /* 0x000fea0003800000 */
.L_x_66161:
        /* <DEDUP_REMOVED lines=9> */
.L_x_66165:
[----:B------:R-:W-:Y:S02]  /*5c960*/  IMAD.MOV.U32 R6, RZ, RZ, R48 ;  /* 0x000000ffff067224 */ /* 0x000fe400078e0030 */
[----:B------:R-:W-:Y:S02]  /*5c970*/  IMAD.MOV.U32 R31, RZ, RZ, R7 ;  /* 0x000000ffff1f7224 */ /* 0x000fe400078e0007 */
[----:B------:R-:W-:Y:S02]  /*5c980*/  IMAD.MOV.U32 R48, RZ, RZ, R5 ;  /* 0x000000ffff307224 */ /* 0x000fe400078e0005 */
[----:B------:R-:W-:Y:S02]  /*5c990*/  IMAD.MOV.U32 R7, RZ, RZ, R50 ;  /* 0x000000ffff077224 */ /* 0x000fe400078e0032 */
.L_x_66166:
[----:B------:R-:W-:Y:S05]  /*5c9a0*/  BSYNC B1 ;  /* 0x0000000000017941 */ /* 0x000fea0003800000 */
.L_x_66164:
        /* <DEDUP_REMOVED lines=9> */
.L_x_66168:
[----:B------:R-:W-:Y:S02]  /*5ca40*/  IMAD.MOV.U32 R30, RZ, RZ, R6 ;  /* 0x000000ffff1e7224 */ /* 0x000fe400078e0006 */
[----:B------:R-:W-:Y:S02]  /*5ca50*/  IMAD.MOV.U32 R5, RZ, RZ, R31 ;  /* 0x000000ffff057224 */ /* 0x000fe400078e001f */
[----:B------:R-:W-:Y:S02]  /*5ca60*/  IMAD.MOV.U32 R6, RZ, RZ, R29 ;  /* 0x000000ffff067224 */ /* 0x000fe400078e001d */
[----:B------:R-:W-:Y:S02]  /*5ca70*/  IMAD.MOV.U32 R31, RZ, RZ, R4 ;  /* 0x000000ffff1f7224 */ /* 0x000fe400078e0004 */
.L_x_66169:
[----:B------:R-:W-:Y:S05]  /*5ca80*/  BSYNC B1 ;  /* 0x0000000000017941 */ /* 0x000fea0003800000 */
.L_x_66167:
        /* <DEDUP_REMOVED lines=9> */
.L_x_66171:
[----:B------:R-:W-:Y:S02]  /*5cb20*/  IMAD.MOV.U32 R50, RZ, RZ, R30 ;  /* 0x000000ffff327224 */ /* 0x000fe400078e001e */
[----:B------:R-:W-:Y:S02]  /*5cb30*/  IMAD.MOV.U32 R4, RZ, RZ, R5 ;  /* 0x000000ffff047224 */ /* 0x000fe400078e0005 */
[----:B------:R-:W-:Y:S02]  /*5cb40*/  IMAD.MOV.U32 R30, RZ, RZ, R53 ;  /* 0x000000ffff1e7224 */ /* 0x000fe400078e0035 */
[----:B------:R-:W-:Y:S02]  /*5cb50*/  IMAD.MOV.U32 R5, RZ, RZ, R16 ;  /* 0x000000ffff057224 */ /* 0x000fe400078e0010 */
.L_x_66172:
[----:B------:R-:W-:Y:S05]  /*5cb60*/  BSYNC B1 ;  /* 0x0000000000017941 */ /* 0x000fea0003800000 */
.L_x_66170:
        /* <DEDUP_REMOVED lines=9> */
.L_x_66174:
[----:B------:R-:W-:Y:S02]  /*5cc00*/  IMAD.MOV.U32 R16, RZ, RZ, R50 ;  /* 0x000000ffff107224 */ /* 0x000fe400078e0032 */
[----:B------:R-:W-:Y:S02]  /*5cc10*/  IMAD.MOV.U32 R29, RZ, RZ, R4 ;  /* 0x000000ffff1d7224 */ /* 0x000fe400078e0004 */
[----:B------:R-:W-:Y:S02]  /*5cc20*/  IMAD.MOV.U32 R50, RZ, RZ, R55 ;  /* 0x000000ffff327224 */ /* 0x000fe400078e0037 */
[----:B------:R-:W-:Y:S02]  /*5cc30*/  IMAD.MOV.U32 R4, RZ, RZ, R17 ;  /* 0x000000ffff047224 */ /* 0x000fe400078e0011 */
.L_x_66175:
[----:B------:R-:W-:Y:S05]  /*5cc40*/  BSYNC B1 ;  /* 0x0000000000017941 */ /* 0x000fea0003800000 */
.L_x_66173:
        /* <DEDUP_REMOVED lines=9> */
.L_x_66177:
[----:B------:R-:W-:Y:S02]  /*5cce0*/  IMAD.MOV.U32 R54, RZ, RZ, R16 ;  /* 0x000000ffff367224 */ /* 0x000fe400078e0010 */
[----:B------:R-:W-:Y:S02]  /*5ccf0*/  IMAD.MOV.U32 R17, RZ, RZ, R29 ;  /* 0x000000ffff117224 */ /* 0x000fe400078e001d */
[----:B------:R-:W-:Y:S02]  /*5cd00*/  IMAD.MOV.U32 R16, RZ, RZ, R43 ;  /* 0x000000ffff107224 */ /* 0x000fe400078e002b */
[----:B------:R-:W-:Y:S02]  /*5cd10*/  IMAD.MOV.U32 R29, RZ, RZ, R12 ;  /* 0x000000ffff1d7224 */ /* 0x000fe400078e000c */
.L_x_66178:
[----:B------:R-:W-:Y:S05]  /*5cd20*/  BSYNC B1 ;  /* 0x0000000000017941 */ /* 0x000fea0003800000 */
.L_x_66176:
        /* <DEDUP_REMOVED lines=9> */
.L_x_66180:
[----:B------:R-:W-:Y:S02]  /*5cdc0*/  IMAD.MOV.U32 R43, RZ, RZ, R54 ;  /* 0x000000ffff2b7224 */ /* 0x000fe400078e0036 */
[----:B------:R-:W-:Y:S02]  /*5cdd0*/  IMAD.MOV.U32 R12, RZ, RZ, R17 ;  /* 0x000000ffff0c7224 */ /* 0x000fe400078e0011 */
[----:B------:R-:W-:Y:S02]  /*5cde0*/  IMAD.MOV.U32 R54, RZ, RZ, R63 ;  /* 0x000000ffff367224 */ /* 0x000fe400078e003f */
[----:B------:R-:W-:Y:S02]  /*5cdf0*/  IMAD.MOV.U32 R17, RZ, RZ, R14 ;  /* 0x000000ffff117224 */ /* 0x000fe400078e000e */
.L_x_66181:
[----:B------:R-:W-:Y:S05]  /*5ce00*/  BSYNC B1 ;  /* 0x0000000000017941 */ /* 0x000fea0003800000 */
.L_x_66179:
        /* <DEDUP_REMOVED lines=9> */
.L_x_66183:
[----:B------:R-:W-:Y:S02]  /*5cea0*/  IMAD.MOV.U32 R51, RZ, RZ, R43 ;  /* 0x000000ffff337224 */ /* 0x000fe400078e002b */
[----:B------:R-:W-:Y:S02]  /*5ceb0*/  IMAD.MOV.U32 R49, RZ, RZ, R12 ;  /* 0x000000ffff317224 */ /* 0x000fe400078e000c */
[----:B------:R-:W-:Y:S02]  /*5cec0*/  IMAD.MOV.U32 R43, RZ, RZ, R18 ;  /* 0x000000ffff2b7224 */ /* 0x000fe400078e0012 */
[----:B------:R-:W-:Y:S02]  /*5ced0*/  IMAD.MOV.U32 R12, RZ, RZ, R19 ;  /* 0x000000ffff0c7224 */ /* 0x000fe400078e0013 */
.L_x_66184:
[----:B------:R-:W-:Y:S05]  /*5cee0*/  BSYNC B1 ;  /* 0x0000000000017941 */ /* 0x000fea0003800000 */
.L_x_66182:
        /* <DEDUP_REMOVED lines=9> */
.L_x_66186:
[----:B------:R-:W-:Y:S02]  /*5cf80*/  IMAD.MOV.U32 R19, RZ, RZ, R51 ;  /* 0x000000ffff137224 */ /* 0x000fe400078e0033 */
[----:B------:R-:W-:Y:S02]  /*5cf90*/  IMAD.MOV.U32 R14, RZ, RZ, R49 ;  /* 0x000000ffff0e7224 */ /* 0x000fe400078e0031 */
[----:B------:R-:W-:Y:S02]  /*5cfa0*/  IMAD.MOV.U32 R51, RZ, RZ, R28 ;  /* 0x000000ffff337224 */ /* 0x000fe400078e001c */
[----:B------:R-:W-:Y:S02]  /*5cfb0*/  IMAD.MOV.U32 R49, RZ, RZ, R20 ;  /* 0x000000ffff317224 */ /* 0x000fe400078e0014 */
.L_x_66187:
[----:B------:R-:W-:Y:S05]  /*5cfc0*/  BSYNC B1 ;  /* 0x0000000000017941 */ /* 0x000fea0003800000 */
.L_x_66185:
        /* <DEDUP_REMOVED lines=9> */
.L_x_66189:
[----:B------:R-:W-:Y:S02]  /*5d060*/  IMAD.MOV.U32 R53, RZ, RZ, R19 ;  /* 0x000000ffff357224 */ /* 0x000fe400078e0013 */
[----:B------:R-:W-:Y:S02]  /*5d070*/  IMAD.MOV.U32 R18, RZ, RZ, R14 ;  /* 0x000000ffff127224 */ /* 0x000fe400078e000e */
[----:B------:R-:W-:Y:S02]  /*5d080*/  IMAD.MOV.U32 R19, RZ, RZ, R22 ;  /* 0x000000ffff137224 */ /* 0x000fe400078e0016 */
[----:B------:R-:W-:Y:S02]  /*5d090*/  IMAD.MOV.U32 R14, RZ, RZ, R21 ;  /* 0x000000ffff0e7224 */ /* 0x000fe400078e0015 */
.L_x_66190:
[----:B------:R-:W-:Y:S05]  /*5d0a0*/  BSYNC B1 ;  /* 0x0000000000017941 */ /* 0x000fea0003800000 */
.L_x_66188:
        /* <DEDUP_REMOVED lines=9> */
.L_x_66192:
[----:B------:R-:W-:Y:S02]  /*5d140*/  IMAD.MOV.U32 R22, RZ, RZ, R53 ;  /* 0x000000ffff167224 */ /* 0x000fe400078e0035 */
[----:B------:R-:W-:Y:S02]  /*5d150*/  IMAD.MOV.U32 R20, RZ, RZ, R18 ;  /* 0x000000ffff147224 */ /* 0x000fe400078e0012 */
[----:B------:R-:W-:Y:S02]  /*5d160*/  IMAD.MOV.U32 R53, RZ, RZ, R52 ;  /* 0x000000ffff357224 */ /* 0x000fe400078e0034 */
[----:B------:R-:W-:Y:S02]  /*5d170*/  IMAD.MOV.U32 R18, RZ, RZ, R23 ;  /* 0x000000ffff127224 */ /* 0x000fe400078e0017 */
.L_x_66193:
[----:B------:R-:W-:Y:S05]  /*5d180*/  BSYNC B1 ;  /* 0x0000000000017941 */ /* 0x000fea0003800000 */
.L_x_66191:
        /* <DEDUP_REMOVED lines=9> */
.L_x_66195:
[----:B------:R-:W-:Y:S02]  /*5d220*/  IMAD.MOV.U32 R23, RZ, RZ, R22 ;  /* 0x000000ffff177224 */ /* 0x000fe400078e0016 */
[----:B------:R-:W-:Y:S02]  /*5d230*/  IMAD.MOV.U32 R21, RZ, RZ, R20 ;  /* 0x000000ffff157224 */ /* 0x000fe400078e0014 */
[----:B------:R-:W-:Y:S02]  /*5d240*/  IMAD.MOV.U32 R22, RZ, RZ, R45 ;  /* 0x000000ffff167224 */ /* 0x000fe400078e002d */
[----:B------:R-:W-:Y:S02]  /*5d250*/  IMAD.MOV.U32 R20, RZ, RZ, R41 ;  /* 0x000000ffff147224 */ /* 0x000fe400078e0029 */
.L_x_66196:
[----:B------:R-:W-:Y:S05]  /*5d260*/  BSYNC B1 ;  /* 0x0000000000017941 */ /* 0x000fea0003800000 */
.L_x_66194:
        /* <DEDUP_REMOVED lines=9> */
.L_x_66198:
[----:B------:R-:W-:Y:S02]  /*5d300*/  IMAD.MOV.U32 R41, RZ, RZ, R23 ;  /* 0x000000ffff297224 */ /* 0x000fe400078e0017 */
[----:B------:R-:W-:Y:S02]  /*5d310*/  IMAD.MOV.U32 R28, RZ, RZ, R21 ;  /* 0x000000ffff1c7224 */ /* 0x000fe400078e0015 */
[----:B------:R-:W-:Y:S02]  /*5d320*/  IMAD.MOV.U32 R23, RZ, RZ, R42 ;  /* 0x000000ffff177224 */ /* 0x000fe400078e002a */
[----:B------:R-:W-:Y:S02]  /*5d330*/  IMAD.MOV.U32 R21, RZ, RZ, R40 ;  /* 0x000000ffff157224 */ /* 0x000fe400078e0028 */
.L_x_66199:
[----:B------:R-:W-:Y:S05]  /*5d340*/  BSYNC B1 ;  /* 0x0000000000017941 */ /* 0x000fea0003800000 */
.L_x_66197:
        /* <DEDUP_REMOVED lines=9> */
.L_x_66201:
[----:B------:R-:W-:Y:S02]  /*5d3e0*/  IMAD.MOV.U32 R40, RZ, RZ, R41 ;  /* 0x000000ffff287224 */ /* 0x000fe400078e0029 */
[----:B------:R-:W-:Y:S02]  /*5d3f0*/  IMAD.MOV.U32 R45, RZ, RZ, R28 ;  /* 0x000000ffff2d7224 */ /* 0x000fe400078e001c */
[----:B------:R-:W-:Y:S02]  /*5d400*/  IMAD.MOV.U32 R41, RZ, RZ, R44 ;  /* 0x000000ffff297224 */ /* 0x000fe400078e002c */
[----:B------:R-:W-:Y:S02]  /*5d410*/  IMAD.MOV.U32 R28, RZ, RZ, R59 ;  /* 0x000000ffff1c7224 */ /* 0x000fe400078e003b */
.L_x_66202:
[----:B------:R-:W-:Y:S05]  /*5d420*/  BSYNC B1 ;  /* 0x0000000000017941 */ /* 0x000fea0003800000 */
.L_x_66200:
        /* <DEDUP_REMOVED lines=9> */
.L_x_66204:
[----:B------:R-:W-:Y:S02]  /*5d4c0*/  IMAD.MOV.U32 R44, RZ, RZ, R40 ;  /* 0x000000ffff2c7224 */ /* 0x000fe400078e0028 */
[----:B------:R-:W-:Y:S02]  /*5d4d0*/  IMAD.MOV.U32 R42, RZ, RZ, R45 ;  /* 0x000000ffff2a7224 */ /* 0x000fe400078e002d */
[----:B------:R-:W-:Y:S02]  /*5d4e0*/  IMAD.MOV.U32 R40, RZ, RZ, R47 ;  /* 0x000000ffff287224 */ /* 0x000fe400078e002f */
[----:B------:R-:W-:Y:S02]  /*5d4f0*/  IMAD.MOV.U32 R45, RZ, RZ, R46 ;  /* 0x000000ffff2d7224 */ /* 0x000fe400078e002e */
.L_x_66205:
[----:B------:R-:W-:Y:S05]  /*5d500*/  BSYNC B1 ;  /* 0x0000000000017941 */ /* 0x000fea0003800000 */
.L_x_66203:
        /* <DEDUP_REMOVED lines=16> */
.L_x_66207:
[----:B------:R-:W-:Y:S02]  /*5d610*/  IMAD.MOV.U32 R32, RZ, RZ, R57 ;  /* 0x000000ffff207224 */ /* 0x000fe400078e0039 */
[----:B------:R-:W-:Y:S01]  /*5d620*/  IMAD.MOV.U32 R8, RZ, RZ, R15 ;  /* 0x000000ffff087224 */ /* 0x000fe200078e000f */
[----:B------:R-:W-:Y:S01]  /*5d630*/  MOV R15, R7 ;  /* 0x00000007000f7202 */ /* 0x000fe20000000f00 */
[----:B------:R-:W-:Y:S02]  /*5d640*/  IMAD.MOV.U32 R57, RZ, RZ, R48 ;  /* 0x000000ffff397224 */ /* 0x000fe400078e0030 */
.L_x_66208:
[----:B------:R-:W-:Y:S05]  /*5d650*/  BSYNC B1 ;  /* 0x0000000000017941 */ /* 0x000fea0003800000 */
.L_x_66206:
        /* <DEDUP_REMOVED lines=9> */
.L_x_66210:
[----:B------:R-:W-:Y:S02]  /*5d6f0*/  IMAD.MOV.U32 R7, RZ, RZ, R32 ;  /* 0x000000ffff077224 */ /* 0x000fe400078e0020 */
[----:B------:R-:W-:Y:S01]  /*5d700*/  IMAD.MOV.U32 R46, RZ, RZ, R8 ;  /* 0x000000ffff2e7224 */ /* 0x000fe200078e0008 */
[----:B------:R-:W-:Y:S01]  /*5d710*/  MOV R8, R31 ;  /* 0x0000001f00087202 */ /* 0x000fe20000000f00 */
[----:B------:R-:W-:Y:S02]  /*5d720*/  IMAD.MOV.U32 R32, RZ, RZ, R6 ;  /* 0x000000ffff207224 */ /* 0x000fe400078e0006 */
.L_x_66211:
[----:B------:R-:W-:Y:S05]  /*5d730*/  BSYNC B1 ;  /* 0x0000000000017941 */ /* 0x000fea0003800000 */
.L_x_66209:
        /* <DEDUP_REMOVED lines=9> */
.L_x_66213:
[----:B------:R-:W-:Y:S02]  /*5d7d0*/  IMAD.MOV.U32 R47, RZ, RZ, R7 ;  /* 0x000000ffff2f7224 */ /* 0x000fe400078e0007 */
[----:B------:R-:W-:Y:S01]  /*5d7e0*/  IMAD.MOV.U32 R31, RZ, RZ, R46 ;  /* 0x000000ffff1f7224 */ /* 0x000fe200078e002e */
[----:B------:R-:W-:Y:S01]  /*5d7f0*/  MOV R46, R5 ;  /* 0x00000005002e7202 */ /* 0x000fe20000000f00 */
[----:B------:R-:W-:Y:S02]  /*5d800*/  IMAD.MOV.U32 R7, RZ, RZ, R30 ;  /* 0x000000ffff077224 */ /* 0x000fe400078e001e */
.L_x_66214:
[----:B------:R-:W-:Y:S05]  /*5d810*/  BSYNC B1 ;  /* 0x0000000000017941 */ /* 0x000fea0003800000 */
.L_x_66212:
        /* <DEDUP_REMOVED lines=9> */
.L_x_66216:
[----:B------:R-:W-:Y:S02]  /*5d8b0*/  IMAD.MOV.U32 R5, RZ, RZ, R47 ;  /* 0x000000ffff057224 */ /* 0x000fe400078e002f */
[----:B------:R-:W-:Y:S01]  /*5d8c0*/  IMAD.MOV.U32 R6, RZ, RZ, R31 ;  /* 0x000000ffff067224 */ /* 0x000fe200078e001f */
[----:B------:R-:W-:Y:S01]  /*5d8d0*/  MOV R31, R4 ;  /* 0x00000004001f7202 */ /* 0x000fe20000000f00 */
[----:B------:R-:W-:Y:S02]  /*5d8e0*/  IMAD.MOV.U32 R47, RZ, RZ, R50 ;  /* 0x000000ffff2f7224 */ /* 0x000fe400078e0032 */
.L_x_66217:
[----:B------:R-:W-:Y:S05]  /*5d8f0*/  BSYNC B1 ;  /* 0x0000000000017941 */ /* 0x000fea0003800000 */
.L_x_66215:
        /* <DEDUP_REMOVED lines=9> */
.L_x_66219:
[----:B------:R-:W-:Y:S02]  /*5d990*/  IMAD.MOV.U32 R55, RZ, RZ, R5 ;  /* 0x000000ffff377224 */ /* 0x000fe400078e0005 */
[----:B------:R-:W-:Y:S01]  /*5d9a0*/  IMAD.MOV.U32 R4, RZ, RZ, R6 ;  /* 0x000000ffff047224 */ /* 0x000fe200078e0006 */
[----:B------:R-:W-:Y:S01]  /*5d9b0*/  MOV R6, R29 ;  /* 0x0000001d00067202 */ /* 0x000fe20000000f00 */
[----:B------:R-:W-:Y:S02]  /*5d9c0*/  IMAD.MOV.U32 R5, RZ, RZ, R16 ;  /* 0x000000ffff057224 */ /* 0x000fe400078e0010 */
.L_x_66220:
[----:B------:R-:W-:Y:S05]  /*5d9d0*/  BSYNC B1 ;  /* 0x0000000000017941 */ /* 0x000fea0003800000 */
.L_x_66218:
        /* <DEDUP_REMOVED lines=9> */
.L_x_66222:
[----:B------:R-:W-:Y:S02]  /*5da70*/  IMAD.MOV.U32 R16, RZ, RZ, R55 ;  /* 0x000000ffff107224 */ /* 0x000fe400078e0037 */
[----:B------:R-:W-:Y:S01]  /*5da80*/  IMAD.MOV.U32 R29, RZ, RZ, R4 ;  /* 0x000000ffff1d7224 */ /* 0x000fe200078e0004 */
[----:B------:R-:W-:Y:S01]  /*5da90*/  MOV R4, R17 ;  /* 0x0000001100047202 */ /* 0x000fe20000000f00 */
[----:B------:R-:W-:Y:S02]  /*5daa0*/  IMAD.MOV.U32 R55, RZ, RZ, R54 ;  /* 0x000000ffff377224 */ /* 0x000fe400078e0036 */
.L_x_66223:
[----:B------:R-:W-:Y:S05]  /*5dab0*/  BSYNC B1 ;  /* 0x0000000000017941 */ /* 0x000fea0003800000 */
.L_x_66221:
        /* <DEDUP_REMOVED lines=9> */
.L_x_66225:
[----:B------:R-:W-:Y:S02]  /*5db50*/  IMAD.MOV.U32 R48, RZ, RZ, R16 ;  /* 0x000000ffff307224 */ /* 0x000fe400078e0010 */
[----:B------:R-:W-:Y:S01]  /*5db60*/  IMAD.MOV.U32 R30, RZ, RZ, R29 ;  /* 0x000000ffff1e7224 */ /* 0x000fe200078e001d */
[----:B------:R-:W-:Y:S01]  /*5db70*/  MOV R29, R12 ;  /* 0x0000000c001d7202 */ /* 0x000fe20000000f00 */
[----:B------:R-:W-:Y:S02]  /*5db80*/  IMAD.MOV.U32 R16, RZ, RZ, R43 ;  /* 0x000000ffff107224 */ /* 0x000fe400078e002b */
.L_x_66226:
[----:B------:R-:W-:Y:S05]  /*5db90*/  BSYNC B1 ;  /* 0x0000000000017941 */ /* 0x000fea0003800000 */
.L_x_66224:
        /* <DEDUP_REMOVED lines=9> */
.L_x_66228:
[----:B------:R-:W-:Y:S02]  /*5dc30*/  IMAD.MOV.U32 R12, RZ, RZ, R48 ;  /* 0x000000ffff0c7224 */ /* 0x000fe400078e0030 */
[----:B------:R-:W-:Y:S01]  /*5dc40*/  IMAD.MOV.U32 R17, RZ, RZ, R30 ;  /* 0x000000ffff117224 */ /* 0x000fe200078e001e */
[----:B------:R-:W-:Y:S01]  /*5dc50*/  MOV R30, R49 ;  /* 0x00000031001e7202 */ /* 0x000fe20000000f00 */
[----:B------:R-:W-:Y:S02]  /*5dc60*/  IMAD.MOV.U32 R48, RZ, RZ, R51 ;  /* 0x000000ffff307224 */ /* 0x000fe400078e0033 */
.L_x_66229:
[----:B------:R-:W-:Y:S05]  /*5dc70*/  BSYNC B1 ;  /* 0x0000000000017941 */ /* 0x000fea0003800000 */
.L_x_66227:
        /* <DEDUP_REMOVED lines=9> */
.L_x_66231:
[----:B------:R-:W-:Y:S02]  /*5dd10*/  IMAD.MOV.U32 R50, RZ, RZ, R12 ;  /* 0x000000ffff327224 */ /* 0x000fe400078e000c */
[----:B------:R-:W-:Y:S01]  /*5dd20*/  IMAD.MOV.U32 R43, RZ, RZ, R17 ;  /* 0x000000ffff2b7224 */ /* 0x000fe200078e0011 */
[----:B------:R-:W-:Y:S01]  /*5dd30*/  MOV R17, R14 ;  /* 0x0000000e00117202 */ /* 0x000fe20000000f00 */
[----:B------:R-:W-:Y:S02]  /*5dd40*/  IMAD.MOV.U32 R12, RZ, RZ, R19 ;  /* 0x000000ffff0c7224 */ /* 0x000fe400078e0013 */
.L_x_66232:
[----:B------:R-:W-:Y:S05]  /*5dd50*/  BSYNC B1 ;  /* 0x0000000000017941 */ /* 0x000fea0003800000 */
.L_x_66230:
        /* <DEDUP_REMOVED lines=9> */
.L_x_66234:
[----:B------:R-:W-:Y:S02]  /*5ddf0*/  IMAD.MOV.U32 R49, RZ, RZ, R50 ;  /* 0x000000ffff317224 */ /* 0x000fe400078e0032 */
[----:B------:R-:W-:Y:S01]  /*5de00*/  IMAD.MOV.U32 R19, RZ, RZ, R43 ;  /* 0x000000ffff137224 */ /* 0x000fe200078e002b */
[----:B------:R-:W-:Y:S01]  /*5de10*/  MOV R43, R18 ;  /* 0x00000012002b7202 */ /* 0x000fe20000000f00 */
[----:B------:R-:W-:Y:S02]  /*5de20*/  IMAD.MOV.U32 R50, RZ, RZ, R53 ;  /* 0x000000ffff327224 */ /* 0x000fe400078e0035 */
.L_x_66235:
[----:B------:R-:W-:Y:S05]  /*5de30*/  BSYNC B1 ;  /* 0x0000000000017941 */ /* 0x000fea0003800000 */
.L_x_66233:
        /* <DEDUP_REMOVED lines=9> */
.L_x_66237:
[----:B------:R-:W-:Y:S02]  /*5ded0*/  IMAD.MOV.U32 R18, RZ, RZ, R49 ;  /* 0x000000ffff127224 */ /* 0x000fe400078e0031 */
[----:B------:R-:W-:Y:S01]  /*5dee0*/  IMAD.MOV.U32 R14, RZ, RZ, R19 ;  /* 0x000000ffff0e7224 */ /* 0x000fe200078e0013 */
[----:B------:R-:W-:Y:S01]  /*5def0*/  MOV R19, R20 ;  /* 0x0000001400137202 */ /* 0x000fe20000000f00 */
[----:B------:R-:W-:Y:S02]  /*5df00*/  IMAD.MOV.U32 R49, RZ, RZ, R22 ;  /* 0x000000ffff317224 */ /* 0x000fe400078e0016 */
.L_x_66238:
[----:B------:R-:W-:Y:S05]  /*5df10*/  BSYNC B1 ;  /* 0x0000000000017941 */ /* 0x000fea0003800000 */
.L_x_66236:
        /* <DEDUP_REMOVED lines=9> */
.L_x_66240:
[----:B------:R-:W-:Y:S02]  /*5dfb0*/  IMAD.MOV.U32 R20, RZ, RZ, R18 ;  /* 0x000000ffff147224 */ /* 0x000fe400078e0012 */
[----:B------:R-:W-:Y:S01]  /*5dfc0*/  IMAD.MOV.U32 R51, RZ, RZ, R14 ;  /* 0x000000ffff337224 */ /* 0x000fe200078e000e */
[----:B------:R-:W-:Y:S01]  /*5dfd0*/  MOV R14, R21 ;  /* 0x00000015000e7202 */ /* 0x000fe20000000f00 */
[----:B------:R-:W-:Y:S02]  /*5dfe0*/  IMAD.MOV.U32 R18, RZ, RZ, R23 ;  /* 0x000000ffff127224 */ /* 0x000fe400078e0017 */
.L_x_66241:
[----:B------:R-:W-:Y:S05]  /*5dff0*/  BSYNC B1 ;  /* 0x0000000000017941 */ /* 0x000fea0003800000 */
.L_x_66239:
        /* <DEDUP_REMOVED lines=9> */
.L_x_66243:
[----:B------:R-:W-:Y:S02]  /*5e090*/  IMAD.MOV.U32 R21, RZ, RZ, R20 ;  /* 0x000000ffff157224 */ /* 0x000fe400078e0014 */
[----:B------:R-:W-:Y:S01]  /*5e0a0*/  IMAD.MOV.U32 R22, RZ, RZ, R51 ;  /* 0x000000ffff167224 */ /* 0x000fe200078e0033 */
[----:B------:R-:W-:Y:S01]  /*5e0b0*/  MOV R51, R28 ;  /* 0x0000001c00337202 */ /* 0x000fe20000000f00 */
[----:B------:R-:W-:Y:S02]  /*5e0c0*/  IMAD.MOV.U32 R20, RZ, RZ, R41 ;  /* 0x000000ffff147224 */ /* 0x000fe400078e0029 */
.L_x_66244:
[----:B------:R-:W-:Y:S05]  /*5e0d0*/  BSYNC B1 ;  /* 0x0000000000017941 */ /* 0x000fea0003800000 */
.L_x_66242:
        /* <DEDUP_REMOVED lines=9> */
.L_x_66246:
[----:B------:R-:W-:Y:S02]  /*5e170*/  IMAD.MOV.U32 R41, RZ, RZ, R21 ;  /* 0x000000ffff297224 */ /* 0x000fe400078e0015 */
[----:B------:R-:W-:Y:S01]  /*5e180*/  IMAD.MOV.U32 R23, RZ, RZ, R22 ;  /* 0x000000ffff177224 */ /* 0x000fe200078e0016 */
[----:B------:R-:W-:Y:S01]  /*5e190*/  MOV R22, R45 ;  /* 0x0000002d00167202 */ /* 0x000fe20000000f00 */
[----:B------:R-:W-:Y:S02]  /*5e1a0*/  IMAD.MOV.U32 R21, RZ, RZ, R40 ;  /* 0x000000ffff157224 */ /* 0x000fe400078e0028 */
.L_x_66247:
[----:B------:R-:W-:Y:S05]  /*5e1b0*/  BSYNC B1 ;  /* 0x0000000000017941 */ /* 0x000fea0003800000 */
.L_x_66245:
        /* <DEDUP_REMOVED lines=9> */
.L_x_66249:
[----:B------:R-:W-:Y:S02]  /*5e250*/  IMAD.MOV.U32 R40, RZ, RZ, R41 ;  /* 0x000000ffff287224 */ /* 0x000fe400078e0029 */
[----:B------:R-:W-:Y:S01]  /*5e260*/  IMAD.MOV.U32 R28, RZ, RZ, R23 ;  /* 0x000000ffff1c7224 */ /* 0x000fe200078e0017 */
[----:B------:R-:W-:Y:S01]  /*5e270*/  MOV R23, R42 ;  /* 0x0000002a00177202 */ /* 0x000fe20000000f00 */
[----:B------:R-:W-:Y:S02]  /*5e280*/  IMAD.MOV.U32 R41, RZ, RZ, R44 ;  /* 0x000000ffff297224 */ /* 0x000fe400078e002c */
.L_x_66250:
[----:B------:R-:W-:Y:S05]  /*5e290*/  BSYNC B1 ;  /* 0x0000000000017941 */ /* 0x000fea0003800000 */
.L_x_66248:
        /* <DEDUP_REMOVED lines=16> */
.L_x_66252:
[----:B------:R-:W-:Y:S01]  /*5e3a0*/  IMAD.MOV.U32 R42, RZ, RZ, R57 ;  /* 0x000000ffff2a7224 */ /* 0x000fe200078e0039 */
[----:B------:R-:W-:Y:S01]  /*5e3b0*/  MOV R9, R15 ;  /* 0x0000000f00097202 */ /* 0x000fe20000000f00 */
[----:B------:R-:W-:Y:S02]  /*5e3c0*/  IMAD.MOV.U32 R57, RZ, RZ, R32 ;  /* 0x000000ffff397224 */ /* 0x000fe400078e0020 */
[----:B------:R-:W-:Y:S02]  /*5e3d0*/  IMAD.MOV.U32 R15, RZ, RZ, R8 ;  /* 0x000000ffff0f7224 */ /* 0x000fe400078e0008 */
.L_x_66253:
[----:B------:R-:W-:Y:S05]  /*5e3e0*/  BSYNC B1 ;  /* 0x0000000000017941 */ /* 0x000fea0003800000 */
.L_x_66251:
        /* <DEDUP_REMOVED lines=9> */
.L_x_66255:
[----:B------:R-:W-:Y:S01]  /*5e480*/  IMAD.MOV.U32 R32, RZ, RZ, R42 ;  /* 0x000000ffff207224 */ /* 0x000fe200078e002a */
[----:B------:R-:W-:Y:S01]  /*5e490*/  MOV R8, R9 ;  /* 0x0000000900087202 */ /* 0x000fe20000000f00 */
[----:B------:R-:W-:Y:S02]  /*5e4a0*/  IMAD.MOV.U32 R42, RZ, RZ, R7 ;  /* 0x000000ffff2a7224 */ /* 0x000fe400078e0007 */
[----:B------:R-:W-:Y:S02]  /*5e4b0*/  IMAD.MOV.U32 R9, RZ, RZ, R46 ;  /* 0x000000ffff097224 */ /* 0x000fe400078e002e */
.L_x_66256:
[----:B------:R-:W-:Y:S05]  /*5e4c0*/  BSYNC B1 ;  /* 0x0000000000017941 */ /* 0x000fea0003800000 */
.L_x_66254:
        /* <DEDUP_REMOVED lines=9> */
.L_x_66258:
[----:B------:R-:W-:Y:S01]  /*5e560*/  IMAD.MOV.U32 R44, RZ, RZ, R32 ;  /* 0x000000ffff2c7224 */ /* 0x000fe200078e0020 */
[----:B------:R-:W-:Y:S01]  /*5e570*/  MOV R7, R8 ;  /* 0x0000000800077202 */ /* 0x000fe20000000f00 */
[----:B------:R-:W-:Y:S02]  /*5e580*/  IMAD.MOV.U32 R32, RZ, RZ, R47 ;  /* 0x000000ffff207224 */ /* 0x000fe400078e002f */
[----:B------:R-:W-:Y:S02]  /*5e590*/  IMAD.MOV.U32 R8, RZ, RZ, R31 ;  /* 0x000000ffff087224 */ /* 0x000fe400078e001f */
.L_x_66259:
[----:B------:R-:W-:Y:S05]  /*5e5a0*/  BSYNC B1 ;  /* 0x0000000000017941 */ /* 0x000fea0003800000 */
.L_x_66257:
        /* <DEDUP_REMOVED lines=9> */
.L_x_66261:
[----:B------:R-:W-:Y:S01]  /*5e640*/  IMAD.MOV.U32 R46, RZ, RZ, R44 ;  /* 0x000000ffff2e7224 */ /* 0x000fe200078e002c */
[----:B------:R-:W-:Y:S01]  /*5e650*/  MOV R31, R7 ;  /* 0x00000007001f7202 */ /* 0x000fe20000000f00 */
[----:B------:R-:W-:Y:S02]  /*5e660*/  IMAD.MOV.U32 R44, RZ, RZ, R5 ;  /* 0x000000ffff2c7224 */ /* 0x000fe400078e0005 */
[----:B------:R-:W-:Y:S02]  /*5e670*/  IMAD.MOV.U32 R7, RZ, RZ, R6 ;  /* 0x000000ffff077224 */ /* 0x000fe400078e0006 */
.L_x_66262:
[----:B------:R-:W-:Y:S05]  /*5e680*/  BSYNC B1 ;  /* 0x0000000000017941 */ /* 0x000fea0003800000 */
.L_x_66260:
        /* <DEDUP_REMOVED lines=9> */
.L_x_66264:
[----:B------:R-:W-:Y:S01]  /*5e720*/  IMAD.MOV.U32 R5, RZ, RZ, R46 ;  /* 0x000000ffff057224 */ /* 0x000fe200078e002e */
[----:B------:R-:W-:Y:S01]  /*5e730*/  MOV R6, R31 ;  /* 0x0000001f00067202 */ /* 0x000fe20000000f00 */
[----:B------:R-:W-:Y:S02]  /*5e740*/  IMAD.MOV.U32 R46, RZ, RZ, R55 ;  /* 0x000000ffff2e7224 */ /* 0x000fe400078e0037 */
[----:B------:R-:W-:Y:S02]  /*5e750*/  IMAD.MOV.U32 R31, RZ, RZ, R4 ;  /* 0x000000ffff1f7224 */ /* 0x000fe400078e0004 */
.L_x_66265:
[----:B------:R-:W-:Y:S05]  /*5e760*/  BSYNC B1 ;  /* 0x0000000000017941 */ /* 0x000fea0003800000 */
.L_x_66263:
        /* <DEDUP_REMOVED lines=9> */
.L_x_66267:
[----:B------:R-:W-:Y:S01]  /*5e800*/  IMAD.MOV.U32 R45, RZ, RZ, R5 ;  /* 0x000000ffff2d7224 */ /* 0x000fe200078e0005 */
[----:B------:R-:W-:Y:S01]  /*5e810*/  MOV R33, R6 ;  /* 0x0000000600217202 */ /* 0x000fe20000000f00 */
[----:B------:R-:W-:Y:S02]  /*5e820*/  IMAD.MOV.U32 R5, RZ, RZ, R16 ;  /* 0x000000ffff057224 */ /* 0x000fe400078e0010 */
[----:B------:R-:W-:Y:S02]  /*5e830*/  IMAD.MOV.U32 R6, RZ, RZ, R29 ;  /* 0x000000ffff067224 */ /* 0x000fe400078e001d */
.L_x_66268:
[----:B------:R-:W-:Y:S05]  /*5e840*/  BSYNC B1 ;  /* 0x0000000000017941 */ /* 0x000fea0003800000 */
.L_x_66266:
        /* <DEDUP_REMOVED lines=9> */
.L_x_66270:
[----:B------:R-:W-:Y:S01]  /*5e8e0*/  IMAD.MOV.U32 R29, RZ, RZ, R45 ;  /* 0x000000ffff1d7224 */ /* 0x000fe200078e002d */
[----:B------:R-:W-:Y:S01]  /*5e8f0*/  MOV R4, R33 ;  /* 0x0000002100047202 */ /* 0x000fe20000000f00 */
[----:B------:R-:W-:Y:S02]  /*5e900*/  IMAD.MOV.U32 R45, RZ, RZ, R48 ;  /* 0x000000ffff2d7224 */ /* 0x000fe400078e0030 */
[----:B------:R-:W-:Y:S02]  /*5e910*/  IMAD.MOV.U32 R33, RZ, RZ, R30 ;  /* 0x000000ffff217224 */ /* 0x000fe400078e001e */
.L_x_66271:
[----:B------:R-:W-:Y:S05]  /*5e920*/  BSYNC B1 ;  /* 0x0000000000017941 */ /* 0x000fea0003800000 */
.L_x_66269:
        /* <DEDUP_REMOVED lines=9> */
.L_x_66273:
[----:B------:R-:W-:Y:S01]  /*5e9c0*/  IMAD.MOV.U32 R47, RZ, RZ, R29 ;  /* 0x000000ffff2f7224 */ /* 0x000fe200078e001d */
[----:B------:R-:W-:Y:S01]  /*5e9d0*/  MOV R16, R4 ;  /* 0x0000000400107202 */ /* 0x000fe20000000f00 */
[----:B------:R-:W-:Y:S02]  /*5e9e0*/  IMAD.MOV.U32 R29, RZ, RZ, R12 ;  /* 0x000000ffff1d7224 */ /* 0x000fe400078e000c */
[----:B------:R-:W-:Y:S02]  /*5e9f0*/  IMAD.MOV.U32 R4, RZ, RZ, R17 ;  /* 0x000000ffff047224 */ /* 0x000fe400078e0011 */
.L_x_66274:
[----:B------:R-:W-:Y:S05]  /*5ea00*/  BSYNC B1 ;  /* 0x0000000000017941 */ /* 0x000fea0003800000 */
.L_x_66272:
        /* <DEDUP_REMOVED lines=9> */
.L_x_66276:
[----:B------:R-:W-:Y:S01]  /*5eaa0*/  IMAD.MOV.U32 R30, RZ, RZ, R47 ;  /* 0x000000ffff1e7224 */ /* 0x000fe200078e002f */
[----:B------:R-:W-:Y:S01]  /*5eab0*/  MOV R12, R16 ;  /* 0x00000010000c7202 */ /* 0x000fe20000000f00 */
[----:B------:R-:W-:Y:S02]  /*5eac0*/  IMAD.MOV.U32 R47, RZ, RZ, R50 ;  /* 0x000000ffff2f7224 */ /* 0x000fe400078e0032 */
[----:B------:R-:W-:Y:S02]  /*5ead0*/  IMAD.MOV.U32 R16, RZ, RZ, R43 ;  /* 0x000000ffff107224 */ /* 0x000fe400078e002b */
.L_x_66277:
[----:B------:R-:W-:Y:S05]  /*5eae0*/  BSYNC B1 ;  /* 0x0000000000017941 */ /* 0x000fea0003800000 */
.L_x_66275:
        /* <DEDUP_REMOVED lines=9> */
.L_x_66279:
[----:B------:R-:W-:Y:S01]  /*5eb80*/  IMAD.MOV.U32 R43, RZ, RZ, R30 ;  /* 0x000000ffff2b7224 */ /* 0x000fe200078e001e */
[----:B------:R-:W-:Y:S01]  /*5eb90*/  MOV R17, R12 ;  /* 0x0000000c00117202 */ /* 0x000fe20000000f00 */
[----:B------:R-:W-:Y:S02]  /*5eba0*/  IMAD.MOV.U32 R30, RZ, RZ, R49 ;  /* 0x000000ffff1e7224 */ /* 0x000fe400078e0031 */
[----:B------:R-:W-:Y:S02]  /*5ebb0*/  IMAD.MOV.U32 R12, RZ, RZ, R19 ;  /* 0x000000ffff0c7224 */ /* 0x000fe400078e0013 */
.L_x_66280:
[----:B------:R-:W-:Y:S05]  /*5ebc0*/  BSYNC B1 ;  /* 0x0000000000017941 */ /* 0x000fea0003800000 */
.L_x_66278:
        /* <DEDUP_REMOVED lines=9> */
.L_x_66282:
[----:B------:R-:W-:Y:S01]  /*5ec60*/  IMAD.MOV.U32 R19, RZ, RZ, R43 ;  /* 0x000000ffff137224 */ /* 0x000fe200078e002b */
[----:B------:R-:W-:Y:S01]  /*5ec70*/  MOV R48, R17 ;  /* 0x0000001100307202 */ /* 0x000fe20000000f00 */
[----:B------:R-:W-:Y:S02]  /*5ec80*/  IMAD.MOV.U32 R43, RZ, RZ, R18 ;  /* 0x000000ffff2b7224 */ /* 0x000fe400078e0012 */
[----:B------:R-:W-:Y:S02]  /*5ec90*/  IMAD.MOV.U32 R17, RZ, RZ, R14 ;  /* 0x000000ffff117224 */ /* 0x000fe400078e000e */
.L_x_66283:
[----:B------:R-:W-:Y:S05]  /*5eca0*/  BSYNC B1 ;  /* 0x0000000000017941 */ /* 0x000fea0003800000 */
.L_x_66281:
        /* <DEDUP_REMOVED lines=9> */
.L_x_66285:
[----:B------:R-:W-:Y:S01]  /*5ed40*/  IMAD.MOV.U32 R14, RZ, RZ, R19 ;  /* 0x000000ffff0e7224 */ /* 0x000fe200078e0013 */
[----:B------:R-:W-:Y:S01]  /*5ed50*/  MOV R49, R48 ;  /* 0x0000003000317202 */ /* 0x000fe20000000f00 */
[----:B------:R-:W-:Y:S02]  /*5ed60*/  IMAD.MOV.U32 R19, RZ, RZ, R20 ;  /* 0x000000ffff137224 */ /* 0x000fe400078e0014 */
[----:B------:R-:W-:Y:S02]  /*5ed70*/  IMAD.MOV.U32 R48, RZ, RZ, R51 ;  /* 0x000000ffff307224 */ /* 0x000fe400078e0033 */
.L_x_66286:
[----:B------:R-:W-:Y:S05]  /*5ed80*/  BSYNC B1 ;  /* 0x0000000000017941 */ /* 0x000fea0003800000 */
.L_x_66284:
        /* <DEDUP_REMOVED lines=9> */
.L_x_66288:
[----:B------:R-:W-:Y:S01]  /*5ee20*/  IMAD.MOV.U32 R20, RZ, RZ, R14 ;  /* 0x000000ffff147224 */ /* 0x000fe200078e000e */
[----:B------:R-:W-:Y:S01]  /*5ee30*/  MOV R18, R49 ;  /* 0x0000003100127202 */ /* 0x000fe20000000f00 */
[----:B------:R-:W-:Y:S02]  /*5ee40*/  IMAD.MOV.U32 R14, RZ, RZ, R21 ;  /* 0x000000ffff0e7224 */ /* 0x000fe400078e0015 */
[----:B------:R-:W-:Y:S02]  /*5ee50*/  IMAD.MOV.U32 R49, RZ, RZ, R22 ;  /* 0x000000ffff317224 */ /* 0x000fe400078e0016 */
.L_x_66289:
[----:B------:R-:W-:Y:S05]  /*5ee60*/  BSYNC B1 ;  /* 0x0000000000017941 */ /* 0x000fea0003800000 */
.L_x_66287:
        /* <DEDUP_REMOVED lines=9> */
.L_x_66291:
[----:B------:R-:W-:Y:S01]  /*5ef00*/  IMAD.MOV.U32 R51, RZ, RZ, R20 ;  /* 0x000000ffff337224 */ /* 0x000fe200078e0014 */
[----:B------:R-:W-:Y:S01]  /*5ef10*/  MOV R21, R18 ;  /* 0x0000001200157202 */ /* 0x000fe20000000f00 */
[----:B------:R-:W-:Y:S02]  /*5ef20*/  IMAD.MOV.U32 R20, RZ, RZ, R41 ;  /* 0x000000ffff147224 */ /* 0x000fe400078e0029 */
[----:B------:R-:W-:Y:S02]  /*5ef30*/  IMAD.MOV.U32 R18, RZ, RZ, R23 ;  /* 0x000000ffff127224 */ /* 0x000fe400078e0017 */
.L_x_66292:
[----:B------:R-:W-:Y:S05]  /*5ef40*/  BSYNC B1 ;  /* 0x0000000000017941 */ /* 0x000fea0003800000 */
.L_x_66290:
        /* <DEDUP_REMOVED lines=9> */
.L_x_66294:
[----:B------:R-:W-:Y:S01]  /*5efe0*/  IMAD.MOV.U32 R23, RZ, RZ, R51 ;  /* 0x000000ffff177224 */ /* 0x000fe200078e0033 */
[----:B------:R-:W-:Y:S01]  /*5eff0*/  MOV R22, R21 ;  /* 0x0000001500167202 */ /* 0x000fe20000000f00 */
[----:B------:R-:W-:Y:S02]  /*5f000*/  IMAD.MOV.U32 R51, RZ, RZ, R40 ;  /* 0x000000ffff337224 */ /* 0x000fe400078e0028 */
[----:B------:R-:W-:Y:S02]  /*5f010*/  IMAD.MOV.U32 R21, RZ, RZ, R28 ;  /* 0x000000ffff157224 */ /* 0x000fe400078e001c */
.L_x_66295:
[----:B------:R-:W-:Y:S05]  /*5f020*/  BSYNC B1 ;  /* 0x0000000000017941 */ /* 0x000fea0003800000 */
.L_x_66293:
        /* <DEDUP_REMOVED lines=16> */
.L_x_66297:
[----:B------:R-:W-:Y:S02]  /*5f130*/  IMAD.MOV.U32 R28, RZ, RZ, R57 ;  /* 0x000000ffff1c7224 */ /* 0x000fe400078e0039 */
[----:B------:R-:W-:Y:S02]  /*5f140*/  IMAD.MOV.U32 R10, RZ, RZ, R15 ;  /* 0x000000ffff0a7224 */ /* 0x000fe400078e000f */
[----:B------:R-:W-:Y:S02]  /*5f150*/  IMAD.MOV.U32 R57, RZ, RZ, R42 ;  /* 0x000000ffff397224 */ /* 0x000fe400078e002a */
[----:B------:R-:W-:Y:S02]  /*5f160*/  IMAD.MOV.U32 R15, RZ, RZ, R9 ;  /* 0x000000ffff0f7224 */ /* 0x000fe400078e0009 */
.L_x_66298:
[----:B------:R-:W-:Y:S05]  /*5f170*/  BSYNC B1 ;  /* 0x0000000000017941 */ /* 0x000fea0003800000 */
.L_x_66296:
        /* <DEDUP_REMOVED lines=9> */
.L_x_66300:
[----:B------:R-:W-:Y:S02]  /*5f210*/  IMAD.MOV.U32 R9, RZ, RZ, R28 ;  /* 0x000000ffff097224 */ /* 0x000fe400078e001c */
[----:B------:R-:W-:Y:S02]  /*5f220*/  IMAD.MOV.U32 R34, RZ, RZ, R10 ;  /* 0x000000ffff227224 */ /* 0x000fe400078e000a */
[----:B------:R-:W-:Y:S02]  /*5f230*/  IMAD.MOV.U32 R28, RZ, RZ, R32 ;  /* 0x000000ffff1c7224 */ /* 0x000fe400078e0020 */
[----:B------:R-:W-:Y:S02]  /*5f240*/  IMAD.MOV.U32 R10, RZ, RZ, R8 ;  /* 0x000000ffff0a7224 */ /* 0x000fe400078e0008 */
.L_x_66301:
[----:B------:R-:W-:Y:S05]  /*5f250*/  BSYNC B1 ;  /* 0x0000000000017941 */ /* 0x000fea0003800000 */
.L_x_66299:
        /* <DEDUP_REMOVED lines=9> */
.L_x_66303:
[----:B------:R-:W-:Y:S02]  /*5f2f0*/  IMAD.MOV.U32 R41, RZ, RZ, R9 ;  /* 0x000000ffff297224 */ /* 0x000fe400078e0009 */
[----:B------:R-:W-:Y:S02]  /*5f300*/  IMAD.MOV.U32 R8, RZ, RZ, R34 ;  /* 0x000000ffff087224 */ /* 0x000fe400078e0022 */
[----:B------:R-:W-:Y:S02]  /*5f310*/  IMAD.MOV.U32 R9, RZ, RZ, R44 ;  /* 0x000000ffff097224 */ /* 0x000fe400078e002c */
[----:B------:R-:W-:Y:S02]  /*5f320*/  IMAD.MOV.U32 R34, RZ, RZ, R7 ;  /* 0x000000ffff227224 */ /* 0x000fe400078e0007 */
.L_x_66304:
[----:B------:R-:W-:Y:S05]  /*5f330*/  BSYNC B1 ;  /* 0x0000000000017941 */ /* 0x000fea0003800000 */
.L_x_66302:
        /* <DEDUP_REMOVED lines=9> */
.L_x_66306:
[----:B------:R-:W-:Y:S02]  /*5f3d0*/  IMAD.MOV.U32 R32, RZ, RZ, R41 ;  /* 0x000000ffff207224 */ /* 0x000fe400078e0029 */
[----:B------:R-:W-:Y:S02]  /*5f3e0*/  IMAD.MOV.U32 R7, RZ, RZ, R8 ;  /* 0x000000ffff077224 */ /* 0x000fe400078e0008 */
[----:B------:R-:W-:Y:S02]  /*5f3f0*/  IMAD.MOV.U32 R41, RZ, RZ, R46 ;  /* 0x000000ffff297224 */ /* 0x000fe400078e002e */
[----:B------:R-:W-:Y:S02]  /*5f400*/  IMAD.MOV.U32 R8, RZ, RZ, R31 ;  /* 0x000000ffff087224 */ /* 0x000fe400078e001f */
.L_x_66307:
[----:B------:R-:W-:Y:S05]  /*5f410*/  BSYNC B1 ;  /* 0x0000000000017941 */ /* 0x000fea0003800000 */
.L_x_66305:
        /* <DEDUP_REMOVED lines=9> */
.L_x_66309:
[----:B------:R-:W-:Y:S02]  /*5f4b0*/  IMAD.MOV.U32 R42, RZ, RZ, R32 ;  /* 0x000000ffff2a7224 */ /* 0x000fe400078e0020 */
[----:B------:R-:W-:Y:S02]  /*5f4c0*/  IMAD.MOV.U32 R40, RZ, RZ, R7 ;  /* 0x000000ffff287224 */ /* 0x000fe400078e0007 */
[----:B------:R-:W-:Y:S02]  /*5f4d0*/  IMAD.MOV.U32 R32, RZ, RZ, R5 ;  /* 0x000000ffff207224 */ /* 0x000fe400078e0005 */
[----:B------:R-:W-:Y:S02]  /*5f4e0*/  IMAD.MOV.U32 R7, RZ, RZ, R6 ;  /* 0x000000ffff077224 */ /* 0x000fe400078e0006 */
.L_x_66310:
[----:B------:R-:W-:Y:S05]  /*5f4f0*/  BSYNC B1 ;  /* 0x0000000000017941 */ /* 0x000fea0003800000 */
.L_x_66308:
        /* <DEDUP_REMOVED lines=9> */
.L_x_66312:
[----:B------:R-:W-:Y:S02]  /*5f590*/  IMAD.MOV.U32 R6, RZ, RZ, R42 ;  /* 0x000000ffff067224 */ /* 0x000fe400078e002a */
[----:B------:R-:W-:Y:S02]  /*5f5a0*/  IMAD.MOV.U32 R5, RZ, RZ, R40 ;  /* 0x000000ffff057224 */ /* 0x000fe400078e0028 */
[----:B------:R-:W-:Y:S02]  /*5f5b0*/  IMAD.MOV.U32 R42, RZ, RZ, R45 ;  /* 0x000000ffff2a7224 */ /* 0x000fe400078e002d */
[----:B------:R-:W-:Y:S02]  /*5f5c0*/  IMAD.MOV.U32 R40, RZ, RZ, R33 ;  /* 0x000000ffff287224 */ /* 0x000fe400078e0021 */
.L_x_66313:
[----:B------:R-:W-:Y:S05]  /*5f5d0*/  BSYNC B1 ;  /* 0x0000000000017941 */ /* 0x000fea0003800000 */
.L_x_66311:
        /* <DEDUP_REMOVED lines=9> */
.L_x_66315:
[----:B------:R-:W-:Y:S02]  /*5f670*/  IMAD.MOV.U32 R44, RZ, RZ, R6 ;  /* 0x000000ffff2c7224 */ /* 0x000fe400078e0006 */
[----:B------:R-:W-:Y:S02]  /*5f680*/  IMAD.MOV.U32 R31, RZ, RZ, R5 ;  /* 0x000000ffff1f7224 */ /* 0x000fe400078e0005 */
[----:B------:R-:W-:Y:S02]  /*5f690*/  IMAD.MOV.U32 R6, RZ, RZ, R29 ;  /* 0x000000ffff067224 */ /* 0x000fe400078e001d */
[----:B------:R-:W-:Y:S02]  /*5f6a0*/  IMAD.MOV.U32 R5, RZ, RZ, R4 ;  /* 0x000000ffff057224 */ /* 0x000fe400078e0004 */
.L_x_66316:
[----:B------:R-:W-:Y:S05]  /*5f6b0*/  BSYNC B1 ;  /* 0x0000000000017941 */ /* 0x000fea0003800000 */
.L_x_66314:
        /* <DEDUP_REMOVED lines=9> */
.L_x_66318:
[----:B------:R-:W-:Y:S02]  /*5f750*/  IMAD.MOV.U32 R33, RZ, RZ, R44 ;  /* 0x000000ffff217224 */ /* 0x000fe400078e002c */
[----:B------:R-:W-:Y:S02]  /*5f760*/  IMAD.MOV.U32 R29, RZ, RZ, R31 ;  /* 0x000000ffff1d7224 */ /* 0x000fe400078e001f */
[----:B------:R-:W-:Y:S02]  /*5f770*/  IMAD.MOV.U32 R44, RZ, RZ, R47 ;  /* 0x000000ffff2c7224 */ /* 0x000fe400078e002f */
[----:B------:R-:W-:Y:S02]  /*5f780*/  IMAD.MOV.U32 R31, RZ, RZ, R16 ;  /* 0x000000ffff1f7224 */ /* 0x000fe400078e0010 */
.L_x_66319:
[----:B------:R-:W-:Y:S05]  /*5f790*/  BSYNC B1 ;  /* 0x0000000000017941 */ /* 0x000fea0003800000 */
.L_x_66317:
        /* <DEDUP_REMOVED lines=9> */
.L_x_66321:
[----:B------:R-:W-:Y:S02]  /*5f830*/  IMAD.MOV.U32 R16, RZ, RZ, R33 ;  /* 0x000000ffff107224 */ /* 0x000fe400078e0021 */
[----:B------:R-:W-:Y:S02]  /*5f840*/  IMAD.MOV.U32 R4, RZ, RZ, R29 ;  /* 0x000000ffff047224 */ /* 0x000fe400078e001d */
[----:B------:R-:W-:Y:S02]  /*5f850*/  IMAD.MOV.U32 R33, RZ, RZ, R30 ;  /* 0x000000ffff217224 */ /* 0x000fe400078e001e */
[----:B------:R-:W-:Y:S02]  /*5f860*/  IMAD.MOV.U32 R29, RZ, RZ, R12 ;  /* 0x000000ffff1d7224 */ /* 0x000fe400078e000c */
.L_x_66322:
[----:B------:R-:W-:Y:S05]  /*5f870*/  BSYNC B1 ;  /* 0x0000000000017941 */ /* 0x000fea0003800000 */
.L_x_66320:
        /* <DEDUP_REMOVED lines=9> */
.L_x_66324:
[----:B------:R-:W-:Y:S02]  /*5f910*/  IMAD.MOV.U32 R12, RZ, RZ, R16 ;  /* 0x000000ffff0c7224 */ /* 0x000fe400078e0010 */
[----:B------:R-:W-:Y:S02]  /*5f920*/  IMAD.MOV.U32 R45, RZ, RZ, R4 ;  /* 0x000000ffff2d7224 */ /* 0x000fe400078e0004 */
[----:B------:R-:W-:Y:S02]  /*5f930*/  IMAD.MOV.U32 R16, RZ, RZ, R43 ;  /* 0x000000ffff107224 */ /* 0x000fe400078e002b */
[----:B------:R-:W-:Y:S02]  /*5f940*/  IMAD.MOV.U32 R4, RZ, RZ, R17 ;  /* 0x000000ffff047224 */ /* 0x000fe400078e0011 */
.L_x_66325:
[----:B------:R-:W-:Y:S05]  /*5f950*/  BSYNC B1 ;  /* 0x0000000000017941 */ /* 0x000fea0003800000 */
.L_x_66323:
        /* <DEDUP_REMOVED lines=9> */
.L_x_66327:
[----:B------:R-:W-:Y:S02]  /*5f9f0*/  IMAD.MOV.U32 R17, RZ, RZ, R12 ;  /* 0x000000ffff117224 */ /* 0x000fe400078e000c */
[----:B------:R-:W-:Y:S02]  /*5fa00*/  IMAD.MOV.U32 R30, RZ, RZ, R45 ;  /* 0x000000ffff1e7224 */ /* 0x000fe400078e002d */
[----:B------:R-:W-:Y:S02]  /*5fa10*/  IMAD.MOV.U32 R12, RZ, RZ, R19 ;  /* 0x000000ffff0c7224 */ /* 0x000fe400078e0013 */
[----:B------:R-:W-:Y:S02]  /*5fa20*/  IMAD.MOV.U32 R45, RZ, RZ, R48 ;  /* 0x000000ffff2d7224 */ /* 0x000fe400078e0030 */
.L_x_66328:
[----:B------:R-:W-:Y:S05]  /*5fa30*/  BSYNC B1 ;  /* 0x0000000000017941 */ /* 0x000fea0003800000 */
.L_x_66326:
        /* <DEDUP_REMOVED lines=9> */
.L_x_66330:
[----:B------:R-:W-:Y:S02]  /*5fad0*/  IMAD.MOV.U32 R43, RZ, RZ, R17 ;  /* 0x000000ffff2b7224 */ /* 0x000fe400078e0011 */
[----:B------:R-:W-:Y:S02]  /*5fae0*/  IMAD.MOV.U32 R19, RZ, RZ, R30 ;  /* 0x000000ffff137224 */ /* 0x000fe400078e001e */
[----:B------:R-:W-:Y:S02]  /*5faf0*/  IMAD.MOV.U32 R17, RZ, RZ, R14 ;  /* 0x000000ffff117224 */ /* 0x000fe400078e000e */
[----:B------:R-:W-:Y:S02]  /*5fb00*/  IMAD.MOV.U32 R30, RZ, RZ, R49 ;  /* 0x000000ffff1e7224 */ /* 0x000fe400078e0031 */
.L_x_66331:
[----:B------:R-:W-:Y:S05]  /*5fb10*/  BSYNC B1 ;  /* 0x0000000000017941 */ /* 0x000fea0003800000 */
.L_x_66329:
        /* <DEDUP_REMOVED lines=9> */
.L_x_66333:
[----:B------:R-:W-:Y:S02]  /*5fbb0*/  IMAD.MOV.U32 R46, RZ, RZ, R43 ;  /* 0x000000ffff2e7224 */ /* 0x000fe400078e002b */
[----:B------:R-:W-:Y:S02]  /*5fbc0*/  IMAD.MOV.U32 R14, RZ, RZ, R19 ;  /* 0x000000ffff0e7224 */ /* 0x000fe400078e0013 */
[----:B------:R-:W-:Y:S02]  /*5fbd0*/  IMAD.MOV.U32 R43, RZ, RZ, R20 ;  /* 0x000000ffff2b7224 */ /* 0x000fe400078e0014 */
[----:B------:R-:W-:Y:S02]  /*5fbe0*/  IMAD.MOV.U32 R19, RZ, RZ, R18 ;  /* 0x000000ffff137224 */ /* 0x000fe400078e0012 */
.L_x_66334:
[----:B------:R-:W-:Y:S05]  /*5fbf0*/  BSYNC B1 ;  /* 0x0000000000017941 */ /* 0x000fea0003800000 */
.L_x_66332:
        /* <DEDUP_REMOVED lines=9> */
.L_x_66336:
[----:B------:R-:W-:Y:S02]  /*5fc90*/  IMAD.MOV.U32 R18, RZ, RZ, R46 ;  /* 0x000000ffff127224 */ /* 0x000fe400078e002e */
[----:B------:R-:W-:Y:S02]  /*5fca0*/  IMAD.MOV.U32 R47, RZ, RZ, R14 ;  /* 0x000000ffff2f7224 */ /* 0x000fe400078e000e */
[----:B------:R-:W-:Y:S02]  /*5fcb0*/  IMAD.MOV.U32 R46, RZ, RZ, R51 ;  /* 0x000000ffff2e7224 */ /* 0x000fe400078e0033 */
[----:B------:R-:W-:Y:S02]  /*5fcc0*/  IMAD.MOV.U32 R14, RZ, RZ, R21 ;  /* 0x000000ffff0e7224 */ /* 0x000fe400078e0015 */
.L_x_66337:
[----:B------:R-:W-:Y:S05]  /*5fcd0*/  BSYNC B1 ;  /* 0x0000000000017941 */ /* 0x000fea0003800000 */
.L_x_66335:
        /* <DEDUP_REMOVED lines=9> */
.L_x_66339:
[----:B------:R-:W-:Y:S02]  /*5fd70*/  IMAD.MOV.U32 R21, RZ, RZ, R18 ;  /* 0x000000ffff157224 */ /* 0x000fe400078e0012 */
[----:B------:R-:W-:Y:S02]  /*5fd80*/  IMAD.MOV.U32 R20, RZ, RZ, R47 ;  /* 0x000000ffff147224 */ /* 0x000fe400078e002f */
[----:B------:R-:W-:Y:S02]  /*5fd90*/  IMAD.MOV.U32 R18, RZ, RZ, R23 ;  /* 0x000000ffff127224 */ /* 0x000fe400078e0017 */
[----:B------:R-:W-:Y:S02]  /*5fda0*/  IMAD.MOV.U32 R47, RZ, RZ, R22 ;  /* 0x000000ffff2f7224 */ /* 0x000fe400078e0016 */
.L_x_66340:
[----:B------:R-:W-:Y:S05]  /*5fdb0*/  BSYNC B1 ;  /* 0x0000000000017941 */ /* 0x000fea0003800000 */
.L_x_66338:
        /* <DEDUP_REMOVED lines=16> */
.L_x_66342:
[----:B------:R-:W-:Y:S02]  /*5fec0*/  IMAD.MOV.U32 R22, RZ, RZ, R57 ;  /* 0x000000ffff167224 */ /* 0x000fe400078e0039 */
[----:B------:R-:W-:Y:S01]  /*5fed0*/  IMAD.MOV.U32 R11, RZ, RZ, R15 ;  /* 0x000000ffff0b7224 */ /* 0x000fe200078e000f */
[----:B------:R-:W-:Y:S01]  /*5fee0*/  MOV R15, R10 ;  /* 0x0000000a000f7202 */ /* 0x000fe20000000f00 */
[----:B------:R-:W-:Y:S02]  /*5fef0*/  IMAD.MOV.U32 R57, RZ, RZ, R28 ;  /* 0x000000ffff397224 */ /* 0x000fe400078e001c */
.L_x_66343:
[----:B------:R-:W-:Y:S05]  /*5ff00*/  BSYNC B1 ;  /* 0x0000000000017941 */ /* 0x000fea0003800000 */
.L_x_66341:
        /* <DEDUP_REMOVED lines=9> */
.L_x_66345:
[----:B------:R-:W-:Y:S02]  /*5ffa0*/  IMAD.MOV.U32 R10, RZ, RZ, R22 ;  /* 0x000000ffff0a7224 */ /* 0x000fe400078e0016 */
[----:B------:R-:W-:Y:S01]  /*5ffb0*/  IMAD.MOV.U32 R23, RZ, RZ, R11 ;  /* 0x000000ffff177224 */ /* 0x000fe200078e000b */
[----:B------:R-:W-:Y:S01]  /*5ffc0*/  MOV R11, R34 ;  /* 0x00000022000b7202 */ /* 0x000fe20000000f00 */
[----:B------:R-:W-:Y:S02]  /*5ffd0*/  IMAD.MOV.U32 R22, RZ, RZ, R9 ;  /* 0x000000ffff167224 */ /* 0x000fe400078e0009 */
.L_x_66346:
[----:B------:R-:W-:Y:S05]  /*5ffe0*/  BSYNC B1 ;  /* 0x0000000000017941 */ /* 0x000fea0003800000 */
.L_x_66344:
        /* <DEDUP_REMOVED lines=9> */
.L_x_66348:
[----:B------:R-:W-:Y:S02]  /*60080*/  IMAD.MOV.U32 R9, RZ, RZ, R10 ;  /* 0x000000ffff097224 */ /* 0x000fe400078e000a */
[----:B------:R-:W-:Y:S01]  /*60090*/  IMAD.MOV.U32 R28, RZ, RZ, R23 ;  /* 0x000000ffff1c7224 */ /* 0x000fe200078e0017 */
[----:B------:R-:W-:Y:S01]  /*600a0*/  MOV R23, R8 ;  /* 0x0000000800177202 */ /* 0x000fe20000000f00 */
[----:B------:R-:W-:Y:S02]  /*600b0*/  IMAD.MOV.U32 R10, RZ, RZ, R41 ;  /* 0x000000ffff0a7224 */ /* 0x000fe400078e0029 */
.L_x_66349:
[----:B------:R-:W-:Y:S05]  /*600c0*/  BSYNC B1 ;  /* 0x0000000000017941 */ /* 0x000fea0003800000 */
.L_x_66347:
        /* <DEDUP_REMOVED lines=9> */
.L_x_66351:
[----:B------:R-:W-:Y:S02]  /*60160*/  IMAD.MOV.U32 R41, RZ, RZ, R9 ;  /* 0x000000ffff297224 */ /* 0x000fe400078e0009 */
[----:B------:R-:W-:Y:S01]  /*60170*/  IMAD.MOV.U32 R35, RZ, RZ, R28 ;  /* 0x000000ffff237224 */ /* 0x000fe200078e001c */
[----:B------:R-:W-:Y:S01]  /*60180*/  MOV R28, R7 ;  /* 0x00000007001c7202 */ /* 0x000fe20000000f00 */
[----:B------:R-:W-:Y:S02]  /*60190*/  IMAD.MOV.U32 R9, RZ, RZ, R32 ;  /* 0x000000ffff097224 */ /* 0x000fe400078e0020 */
.L_x_66352:
[----:B------:R-:W-:Y:S05]  /*601a0*/  BSYNC B1 ;  /* 0x0000000000017941 */ /* 0x000fea0003800000 */
.L_x_66350:
        /* <DEDUP_REMOVED lines=9> */
.L_x_66354:
[----:B------:R-:W-:Y:S02]  /*60240*/  IMAD.MOV.U32 R7, RZ, RZ, R41 ;  /* 0x000000ffff077224 */ /* 0x000fe400078e0029 */
[----:B------:R-:W-:Y:S01]  /*60250*/  IMAD.MOV.U32 R8, RZ, RZ, R35 ;  /* 0x000000ffff087224 */ /* 0x000fe200078e0023 */
[----:B------:R-:W-:Y:S01]  /*60260*/  MOV R35, R40 ;  /* 0x0000002800237202 */ /* 0x000fe20000000f00 */
[----:B------:R-:W-:Y:S02]  /*60270*/  IMAD.MOV.U32 R41, RZ, RZ, R42 ;  /* 0x000000ffff297224 */ /* 0x000fe400078e002a */
.L_x_66355:
[----:B------:R-:W-:Y:S05]  /*60280*/  BSYNC B1 ;  /* 0x0000000000017941 */ /* 0x000fea0003800000 */
.L_x_66353:
        /* <DEDUP_REMOVED lines=9> */
.L_x_66357:
[----:B------:R-:W-:Y:S02]  /*60320*/  IMAD.MOV.U32 R49, RZ, RZ, R7 ;  /* 0x000000ffff317224 */ /* 0x000fe400078e0007 */
[----:B------:R-:W-:Y:S01]  /*60330*/  IMAD.MOV.U32 R32, RZ, RZ, R8 ;  /* 0x000000ffff207224 */ /* 0x000fe200078e0008 */
[----:B------:R-:W-:Y:S01]  /*60340*/  MOV R8, R5 ;  /* 0x0000000500087202 */ /* 0x000fe20000000f00 */
[----:B------:R-:W-:Y:S02]  /*60350*/  IMAD.MOV.U32 R7, RZ, RZ, R6 ;  /* 0x000000ffff077224 */ /* 0x000fe400078e0006 */
.L_x_66358:
[----:B------:R-:W-:Y:S05]  /*60360*/  BSYNC B1 ;  /* 0x0000000000017941 */ /* 0x000fea0003800000 */
.L_x_66356:
        /* <DEDUP_REMOVED lines=9> */
.L_x_66360:
[----:B------:R-:W-:Y:S02]  /*60400*/  IMAD.MOV.U32 R34, RZ, RZ, R49 ;  /* 0x000000ffff227224 */ /* 0x000fe400078e0031 */
[----:B------:R-:W-:Y:S01]  /*60410*/  IMAD.MOV.U32 R6, RZ, RZ, R32 ;  /* 0x000000ffff067224 */ /* 0x000fe200078e0020 */
[----:B------:R-:W-:Y:S01]  /*60420*/  MOV R32, R31 ;  /* 0x0000001f00207202 */ /* 0x000fe20000000f00 */
[----:B------:R-:W-:Y:S02]  /*60430*/  IMAD.MOV.U32 R49, RZ, RZ, R44 ;  /* 0x000000ffff317224 */ /* 0x000fe400078e002c */
.L_x_66361:
[----:B------:R-:W-:Y:S05]  /*60440*/  BSYNC B1 ;  /* 0x0000000000017941 */ /* 0x000fea0003800000 */
.L_x_66359:
        /* <DEDUP_REMOVED lines=9> */
.L_x_66363:
[----:B------:R-:W-:Y:S02]  /*604e0*/  IMAD.MOV.U32 R31, RZ, RZ, R34 ;  /* 0x000000ffff1f7224 */ /* 0x000fe400078e0022 */
[----:B------:R-:W-:Y:S01]  /*604f0*/  IMAD.MOV.U32 R5, RZ, RZ, R6 ;  /* 0x000000ffff057224 */ /* 0x000fe200078e0006 */
[----:B------:R-:W-:Y:S01]  /*60500*/  MOV R6, R29 ;  /* 0x0000001d00067202 */ /* 0x000fe20000000f00 */
[----:B------:R-:W-:Y:S02]  /*60510*/  IMAD.MOV.U32 R34, RZ, RZ, R33 ;  /* 0x000000ffff227224 */ /* 0x000fe400078e0021 */
.L_x_66364:
[----:B------:R-:W-:Y:S05]  /*60520*/  BSYNC B1 ;  /* 0x0000000000017941 */ /* 0x000fea0003800000 */
.L_x_66362:
        /* <DEDUP_REMOVED lines=9> */
.L_x_66366:
[----:B------:R-:W-:Y:S02]  /*605c0*/  IMAD.MOV.U32 R29, RZ, RZ, R31 ;  /* 0x000000ffff1d7224 */ /* 0x000fe400078e001f */
[----:B------:R-:W-:Y:S01]  /*605d0*/  IMAD.MOV.U32 R40, RZ, RZ, R5 ;  /* 0x000000ffff287224 */ /* 0x000fe200078e0005 */
[----:B------:R-:W-:Y:S01]  /*605e0*/  MOV R5, R4 ;  /* 0x0000000400057202 */ /* 0x000fe20000000f00 */
[----:B------:R-:W-:Y:S02]  /*605f0*/  IMAD.MOV.U32 R31, RZ, RZ, R16 ;  /* 0x000000ffff1f7224 */ /* 0x000fe400078e0010 */
.L_x_66367:
[----:B------:R-:W-:Y:S05]  /*60600*/  BSYNC B1 ;  /* 0x0000000000017941 */ /* 0x000fea0003800000 */
.L_x_66365:
        /* <DEDUP_REMOVED lines=9> */
.L_x_66369:
[----:B------:R-:W-:Y:S02]  /*606a0*/  IMAD.MOV.U32 R4, RZ, RZ, R29 ;  /* 0x000000ffff047224 */ /* 0x000fe400078e001d */
[----:B------:R-:W-:Y:S01]  /*606b0*/  IMAD.MOV.U32 R33, RZ, RZ, R40 ;  /* 0x000000ffff217224 */ /* 0x000fe200078e0028 */
[----:B------:R-:W-:Y:S01]  /*606c0*/  MOV R40, R45 ;  /* 0x0000002d00287202 */ /* 0x000fe20000000f00 */
[----:B------:R-:W-:Y:S02]  /*606d0*/  IMAD.MOV.U32 R29, RZ, RZ, R12 ;  /* 0x000000ffff1d7224 */ /* 0x000fe400078e000c */
.L_x_66370:
[----:B------:R-:W-:Y:S05]  /*606e0*/  BSYNC B1 ;  /* 0x0000000000017941 */ /* 0x000fea0003800000 */
.L_x_66368:
        /* <DEDUP_REMOVED lines=9> */
.L_x_66372:
[----:B------:R-:W-:Y:S02]  /*60780*/  IMAD.MOV.U32 R16, RZ, RZ, R4 ;  /* 0x000000ffff107224 */ /* 0x000fe400078e0004 */
[----:B------:R-:W-:Y:S01]  /*60790*/  IMAD.MOV.U32 R12, RZ, RZ, R33 ;  /* 0x000000ffff0c7224 */ /* 0x000fe200078e0021 */
[----:B------:R-:W-:Y:S01]  /*607a0*/  MOV R33, R30 ;  /* 0x0000001e00217202 */ /* 0x000fe20000000f00 */
[----:B------:R-:W-:Y:S02]  /*607b0*/  IMAD.MOV.U32 R4, RZ, RZ, R17 ;  /* 0x000000ffff047224 */ /* 0x000fe400078e0011 */
.L_x_66373:
[----:B------:R-:W-:Y:S05]  /*607c0*/  BSYNC B1 ;  /* 0x0000000000017941 */ /* 0x000fea0003800000 */
.L_x_66371:
        /* <DEDUP_REMOVED lines=9> */
.L_x_66375:
[----:B------:R-:W-:Y:S02]  /*60860*/  IMAD.MOV.U32 R45, RZ, RZ, R16 ;  /* 0x000000ffff2d7224 */ /* 0x000fe400078e0010 */
[----:B------:R-:W-:Y:S01]  /*60870*/  IMAD.MOV.U32 R17, RZ, RZ, R12 ;  /* 0x000000ffff117224 */ /* 0x000fe200078e000c */
[----:B------:R-:W-:Y:S01]  /*60880*/  MOV R12, R19 ;  /* 0x00000013000c7202 */ /* 0x000fe20000000f00 */
[----:B------:R-:W-:Y:S02]  /*60890*/  IMAD.MOV.U32 R16, RZ, RZ, R43 ;  /* 0x000000ffff107224 */ /* 0x000fe400078e002b */
.L_x_66376:
[----:B------:R-:W-:Y:S05]  /*608a0*/  BSYNC B1 ;  /* 0x0000000000017941 */ /* 0x000fea0003800000 */
.L_x_66374:
        /* <DEDUP_REMOVED lines=9> */
.L_x_66378:
[----:B------:R-:W-:Y:S02]  /*60940*/  IMAD.MOV.U32 R19, RZ, RZ, R45 ;  /* 0x000000ffff137224 */ /* 0x000fe400078e002d */
[----:B------:R-:W-:Y:S01]  /*60950*/  IMAD.MOV.U32 R30, RZ, RZ, R17 ;  /* 0x000000ffff1e7224 */ /* 0x000fe200078e0011 */
[----:B------:R-:W-:Y:S01]  /*60960*/  MOV R17, R14 ;  /* 0x0000000e00117202 */ /* 0x000fe20000000f00 */
[----:B------:R-:W-:Y:S02]  /*60970*/  IMAD.MOV.U32 R45, RZ, RZ, R46 ;  /* 0x000000ffff2d7224 */ /* 0x000fe400078e002e */
.L_x_66379:
[----:B------:R-:W-:Y:S05]  /*60980*/  BSYNC B1 ;  /* 0x0000000000017941 */ /* 0x000fea0003800000 */
.L_x_66377:
        /* <DEDUP_REMOVED lines=9> */
.L_x_66381:
[----:B------:R-:W-:Y:S02]  /*60a20*/  IMAD.MOV.U32 R14, RZ, RZ, R19 ;  /* 0x000000ffff0e7224 */ /* 0x000fe400078e0013 */
[----:B------:R-:W-:Y:S01]  /*60a30*/  IMAD.MOV.U32 R43, RZ, RZ, R30 ;  /* 0x000000ffff2b7224 */ /* 0x000fe200078e001e */
[----:B------:R-:W-:Y:S01]  /*60a40*/  MOV R30, R47 ;  /* 0x0000002f001e7202 */ /* 0x000fe20000000f00 */
[----:B------:R-:W-:Y:S02]  /*60a50*/  IMAD.MOV.U32 R19, RZ, RZ, R18 ;  /* 0x000000ffff137224 */ /* 0x000fe400078e0012 */
.L_x_66382:
[----:B------:R-:W-:Y:S05]  /*60a60*/  BSYNC B1 ;  /* 0x0000000000017941 */ /* 0x000fea0003800000 */
.L_x_66380:
        /* <DEDUP_REMOVED lines=9> */
.L_x_66384:
[----:B------:R-:W-:Y:S02]  /*60b00*/  IMAD.MOV.U32 R42, RZ, RZ, R14 ;  /* 0x000000ffff2a7224 */ /* 0x000fe400078e000e */
[----:B------:R-:W-:Y:S01]  /*60b10*/  IMAD.MOV.U32 R18, RZ, RZ, R43 ;  /* 0x000000ffff127224 */ /* 0x000fe200078e002b */
[----:B------:R-:W-:Y:S01]  /*60b20*/  MOV R43, R20 ;  /* 0x00000014002b7202 */ /* 0x000fe20000000f00 */
[----:B------:R-:W-:Y:S02]  /*60b30*/  IMAD.MOV.U32 R14, RZ, RZ, R21 ;  /* 0x000000ffff0e7224 */ /* 0x000fe400078e0015 */
.L_x_66385:
[----:B------:R-:W-:Y:S05]  /*60b40*/  BSYNC B1 ;  /* 0x0000000000017941 */ /* 0x000fea0003800000 */
.L_x_66383:
        /* <DEDUP_REMOVED lines=16> */
.L_x_66387:
[----:B------:R-:W-:Y:S01]  /*60c50*/  IMAD.MOV.U32 R20, RZ, RZ, R57 ;  /* 0x000000ffff147224 */ /* 0x000fe200078e0039 */
[----:B------:R-:W-:Y:S01]  /*60c60*/  MOV R24, R15 ;  /* 0x0000000f00187202 */ /* 0x000fe20000000f00 */
[----:B------:R-:W-:Y:S02]  /*60c70*/  IMAD.MOV.U32 R57, RZ, RZ, R22 ;  /* 0x000000ffff397224 */ /* 0x000fe400078e0016 */
[----:B------:R-:W-:Y:S02]  /*60c80*/  IMAD.MOV.U32 R15, RZ, RZ, R11 ;  /* 0x000000ffff0f7224 */ /* 0x000fe400078e000b */
.L_x_66388:
[----:B------:R-:W-:Y:S05]  /*60c90*/  BSYNC B1 ;  /* 0x0000000000017941 */ /* 0x000fea0003800000 */
.L_x_66386:
        /* <DEDUP_REMOVED lines=9> */
.L_x_66390:
[----:B------:R-:W-:Y:S01]  /*60d30*/  IMAD.MOV.U32 R22, RZ, RZ, R20 ;  /* 0x000000ffff167224 */ /* 0x000fe200078e0014 */
[----:B------:R-:W-:Y:S01]  /*60d40*/  MOV R11, R24 ;  /* 0x00000018000b7202 */ /* 0x000fe20000000f00 */
[----:B------:R-:W-:Y:S02]  /*60d50*/  IMAD.MOV.U32 R20, RZ, RZ, R10 ;  /* 0x000000ffff147224 */ /* 0x000fe400078e000a */
[----:B------:R-:W-:Y:S02]  /*60d60*/  IMAD.MOV.U32 R24, RZ, RZ, R23 ;  /* 0x000000ffff187224 */ /* 0x000fe400078e0017 */
.L_x_66391:
[----:B------:R-:W-:Y:S05]  /*60d70*/  BSYNC B1 ;  /* 0x0000000000017941 */ /* 0x000fea0003800000 */
.L_x_66389:
        /* <DEDUP_REMOVED lines=9> */
.L_x_66393:
[----:B------:R-:W-:Y:S01]  /*60e10*/  IMAD.MOV.U32 R10, RZ, RZ, R22 ;  /* 0x000000ffff0a7224 */ /* 0x000fe200078e0016 */
[----:B------:R-:W-:Y:S01]  /*60e20*/  MOV R36, R11 ;  /* 0x0000000b00247202 */ /* 0x000fe20000000f00 */
[----:B------:R-:W-:Y:S02]  /*60e30*/  IMAD.MOV.U32 R22, RZ, RZ, R9 ;  /* 0x000000ffff167224 */ /* 0x000fe400078e0009 */
[----:B------:R-:W-:Y:S02]  /*60e40*/  IMAD.MOV.U32 R11, RZ, RZ, R28 ;  /* 0x000000ffff0b7224 */ /* 0x000fe400078e001c */
.L_x_66394:
[----:B------:R-:W-:Y:S05]  /*60e50*/  BSYNC B1 ;  /* 0x0000000000017941 */ /* 0x000fea0003800000 */
.L_x_66392:
        /* <DEDUP_REMOVED lines=9> */
.L_x_66396:
[----:B------:R-:W-:Y:S01]  /*60ef0*/  IMAD.MOV.U32 R28, RZ, RZ, R10 ;  /* 0x000000ffff1c7224 */ /* 0x000fe200078e000a */
[----:B------:R-:W-:Y:S01]  /*60f00*/  MOV R9, R36 ;  /* 0x0000002400097202 */ /* 0x000fe20000000f00 */
[----:B------:R-:W-:Y:S02]  /*60f10*/  IMAD.MOV.U32 R10, RZ, RZ, R41 ;  /* 0x000000ffff0a7224 */ /* 0x000fe400078e0029 */
[----:B------:R-:W-:Y:S02]  /*60f20*/  IMAD.MOV.U32 R36, RZ, RZ, R35 ;  /* 0x000000ffff247224 */ /* 0x000fe400078e0023 */
.L_x_66397:
[----:B------:R-:W-:Y:S05]  /*60f30*/  BSYNC B1 ;  /* 0x0000000000017941 */ /* 0x000fea0003800000 */
.L_x_66395:
        /* <DEDUP_REMOVED lines=9> */
.L_x_66399:
[----:B------:R-:W-:Y:S01]  /*60fd0*/  IMAD.MOV.U32 R44, RZ, RZ, R28 ;  /* 0x000000ffff2c7224 */ /* 0x000fe200078e001c */
[----:B------:R-:W-:Y:S01]  /*60fe0*/  MOV R21, R9 ;  /* 0x0000000900157202 */ /* 0x000fe20000000f00 */
[----:B------:R-:W-:Y:S02]  /*60ff0*/  IMAD.MOV.U32 R28, RZ, RZ, R7 ;  /* 0x000000ffff1c7224 */ /* 0x000fe400078e0007 */
[----:B------:R-:W-:Y:S02]  /*61000*/  IMAD.MOV.U32 R9, RZ, RZ, R8 ;  /* 0x000000ffff097224 */ /* 0x000fe400078e0008 */
.L_x_66400:
[----:B------:R-:W-:Y:S05]  /*61010*/  BSYNC B1 ;  /* 0x0000000000017941 */ /* 0x000fea0003800000 */
.L_x_66398:
        /* <DEDUP_REMOVED lines=9> */
.L_x_66402:
[----:B------:R-:W-:Y:S01]  /*610b0*/  IMAD.MOV.U32 R7, RZ, RZ, R44 ;  /* 0x000000ffff077224 */ /* 0x000fe200078e002c */
[----:B------:R-:W-:Y:S01]  /*610c0*/  MOV R23, R21 ;  /* 0x0000001500177202 */ /* 0x000fe20000000f00 */
[----:B------:R-:W-:Y:S02]  /*610d0*/  IMAD.MOV.U32 R44, RZ, RZ, R49 ;  /* 0x000000ffff2c7224 */ /* 0x000fe400078e0031 */
[----:B------:R-:W-:Y:S02]  /*610e0*/  IMAD.MOV.U32 R21, RZ, RZ, R32 ;  /* 0x000000ffff157224 */ /* 0x000fe400078e0020 */
.L_x_66403:
[----:B------:R-:W-:Y:S05]  /*610f0*/  BSYNC B1 ;  /* 0x0000000000017941 */ /* 0x000fea0003800000 */
.L_x_66401:
        /* <DEDUP_REMOVED lines=9> */
.L_x_66405:
[----:B------:R-:W-:Y:S01]  /*61190*/  IMAD.MOV.U32 R8, RZ, RZ, R7 ;  /* 0x000000ffff087224 */ /* 0x000fe200078e0007 */
[----:B------:R-:W-:Y:S01]  /*611a0*/  MOV R32, R23 ;  /* 0x0000001700207202 */ /* 0x000fe20000000f00 */
[----:B------:R-:W-:Y:S02]  /*611b0*/  IMAD.MOV.U32 R7, RZ, RZ, R34 ;  /* 0x000000ffff077224 */ /* 0x000fe400078e0022 */
[----:B------:R-:W-:Y:S02]  /*611c0*/  IMAD.MOV.U32 R23, RZ, RZ, R6 ;  /* 0x000000ffff177224 */ /* 0x000fe400078e0006 */
.L_x_66406:
[----:B------:R-:W-:Y:S05]  /*611d0*/  BSYNC B1 ;  /* 0x0000000000017941 */ /* 0x000fea0003800000 */
.L_x_66404:
        /* <DEDUP_REMOVED lines=9> */
.L_x_66408:
[----:B------:R-:W-:Y:S01]  /*61270*/  IMAD.MOV.U32 R6, RZ, RZ, R8 ;  /* 0x000000ffff067224 */ /* 0x000fe200078e0008 */
[----:B------:R-:W-:Y:S01]  /*61280*/  MOV R35, R32 ;  /* 0x0000002000237202 */ /* 0x000fe20000000f00 */
[----:B------:R-:W-:Y:S02]  /*61290*/  IMAD.MOV.U32 R8, RZ, RZ, R31 ;  /* 0x000000ffff087224 */ /* 0x000fe400078e001f */
[----:B------:R-:W-:Y:S02]  /*612a0*/  IMAD.MOV.U32 R32, RZ, RZ, R5 ;  /* 0x000000ffff207224 */ /* 0x000fe400078e0005 */
.L_x_66409:
[----:B------:R-:W-:Y:S05]  /*612b0*/  BSYNC B1 ;  /* 0x0000000000017941 */ /* 0x000fea0003800000 */
.L_x_66407:
        /* <DEDUP_REMOVED lines=9> */
.L_x_66411:
[----:B------:R-:W-:Y:S01]  /*61350*/  IMAD.MOV.U32 R5, RZ, RZ, R6 ;  /* 0x000000ffff057224 */ /* 0x000fe200078e0006 */
[----:B------:R-:W-:Y:S01]  /*61360*/  MOV R34, R35 ;  /* 0x0000002300227202 */ /* 0x000fe20000000f00 */
[----:B------:R-:W-:Y:S02]  /*61370*/  IMAD.MOV.U32 R6, RZ, RZ, R29 ;  /* 0x000000ffff067224 */ /* 0x000fe400078e001d */
[----:B------:R-:W-:Y:S02]  /*61380*/  IMAD.MOV.U32 R35, RZ, RZ, R40 ;  /* 0x000000ffff237224 */ /* 0x000fe400078e0028 */
.L_x_66412:
[----:B------:R-:W-:Y:S05]  /*61390*/  BSYNC B1 ;  /* 0x0000000000017941 */ /* 0x000fea0003800000 */
.L_x_66410:
        /* <DEDUP_REMOVED lines=9> */
.L_x_66414:
[----:B------:R-:W-:Y:S01]  /*61430*/  IMAD.MOV.U32 R29, RZ, RZ, R5 ;  /* 0x000000ffff1d7224 */ /* 0x000fe200078e0005 */
[----:B------:R-:W-:Y:S01]  /*61440*/  MOV R31, R34 ;  /* 0x00000022001f7202 */ /* 0x000fe20000000f00 */
[----:B------:R-:W-:Y:S02]  /*61450*/  IMAD.MOV.U32 R5, RZ, RZ, R4 ;  /* 0x000000ffff057224 */ /* 0x000fe400078e0004 */
[----:B------:R-:W-:Y:S02]  /*61460*/  IMAD.MOV.U32 R34, RZ, RZ, R33 ;  /* 0x000000ffff227224 */ /* 0x000fe400078e0021 */
.L_x_66415:
[----:B------:R-:W-:Y:S05]  /*61470*/  BSYNC B1 ;  /* 0x0000000000017941 */ /* 0x000fea0003800000 */
.L_x_66413:
        /* <DEDUP_REMOVED lines=9> */
.L_x_66417:
[----:B------:R-:W-:Y:S01]  /*61510*/  IMAD.MOV.U32 R4, RZ, RZ, R29 ;  /* 0x000000ffff047224 */ /* 0x000fe200078e001d */
[----:B------:R-:W-:Y:S01]  /*61520*/  MOV R40, R31 ;  /* 0x0000001f00287202 */ /* 0x000fe20000000f00 */
[----:B------:R-:W-:Y:S02]  /*61530*/  IMAD.MOV.U32 R29, RZ, RZ, R16 ;  /* 0x000000ffff1d7224 */ /* 0x000fe400078e0010 */
[----:B------:R-:W-:Y:S02]  /*61540*/  IMAD.MOV.U32 R31, RZ, RZ, R12 ;  /* 0x000000ffff1f7224 */ /* 0x000fe400078e000c */
.L_x_66418:
[----:B------:R-:W-:Y:S05]  /*61550*/  BSYNC B1 ;  /* 0x0000000000017941 */ /* 0x000fea0003800000 */
.L_x_66416:
        /* <DEDUP_REMOVED lines=9> */
.L_x_66420:
[----:B------:R-:W-:Y:S01]  /*615f0*/  IMAD.MOV.U32 R12, RZ, RZ, R4 ;  /* 0x000000ffff0c7224 */ /* 0x000fe200078e0004 */
[----:B------:R-:W-:Y:S01]  /*61600*/  MOV R33, R40 ;  /* 0x0000002800217202 */ /* 0x000fe20000000f00 */
[----:B------:R-:W-:Y:S02]  /*61610*/  IMAD.MOV.U32 R4, RZ, RZ, R45 ;  /* 0x000000ffff047224 */ /* 0x000fe400078e002d */
[----:B------:R-:W-:Y:S02]  /*61620*/  IMAD.MOV.U32 R40, RZ, RZ, R17 ;  /* 0x000000ffff287224 */ /* 0x000fe400078e0011 */
.L_x_66421:
[----:B------:R-:W-:Y:S05]  /*61630*/  BSYNC B1 ;  /* 0x0000000000017941 */ /* 0x000fea0003800000 */
.L_x_66419:
        /* <DEDUP_REMOVED lines=9> */
.L_x_66423:
[----:B------:R-:W-:Y:S01]  /*616d0*/  IMAD.MOV.U32 R17, RZ, RZ, R12 ;  /* 0x000000ffff117224 */ /* 0x000fe200078e000c */
[----:B------:R-:W-:Y:S01]  /*616e0*/  MOV R16, R33 ;  /* 0x0000002100107202 */ /* 0x000fe20000000f00 */
[----:B------:R-:W-:Y:S02]  /*616f0*/  IMAD.MOV.U32 R12, RZ, RZ, R19 ;  /* 0x000000ffff0c7224 */ /* 0x000fe400078e0013 */
[----:B------:R-:W-:Y:S02]  /*61700*/  IMAD.MOV.U32 R33, RZ, RZ, R30 ;  /* 0x000000ffff217224 */ /* 0x000fe400078e001e */
.L_x_66424:
[----:B------:R-:W-:Y:S05]  /*61710*/  BSYNC B1 ;  /* 0x0000000000017941 */ /* 0x000fea0003800000 */
.L_x_66422:
        /* <DEDUP_REMOVED lines=9> */
.L_x_66426:
[----:B------:R-:W-:Y:S01]  /*617b0*/  IMAD.MOV.U32 R19, RZ, RZ, R17 ;  /* 0x000000ffff137224 */ /* 0x000fe200078e0011 */
[----:B------:R-:W-:Y:S01]  /*617c0*/  MOV R41, R16 ;  /* 0x0000001000297202 */ /* 0x000fe20000000f00 */
[----:B------:R-:W-:Y:S02]  /*617d0*/  IMAD.MOV.U32 R17, RZ, RZ, R14 ;  /* 0x000000ffff117224 */ /* 0x000fe400078e000e */
[----:B------:R-:W-:Y:S02]  /*617e0*/  IMAD.MOV.U32 R16, RZ, RZ, R43 ;  /* 0x000000ffff107224 */ /* 0x000fe400078e002b */
.L_x_66427:
[----:B------:R-:W-:Y:S05]  /*617f0*/  BSYNC B1 ;  /* 0x0000000000017941 */ /* 0x000fea0003800000 */
.L_x_66425:
        /* <DEDUP_REMOVED lines=9> */
.L_x_66429:
[----:B------:R-:W-:Y:S01]  /*61890*/  IMAD.MOV.U32 R14, RZ, RZ, R19 ;  /* 0x000000ffff0e7224 */ /* 0x000fe200078e0013 */
[----:B------:R-:W-:Y:S01]  /*618a0*/  MOV R30, R41 ;  /* 0x00000029001e7202 */ /* 0x000fe20000000f00 */
[----:B------:R-:W-:Y:S02]  /*618b0*/  IMAD.MOV.U32 R19, RZ, RZ, R42 ;  /* 0x000000ffff137224 */ /* 0x000fe400078e002a */
[----:B------:R-:W-:Y:S02]  /*618c0*/  IMAD.MOV.U32 R41, RZ, RZ, R18 ;  /* 0x000000ffff297224 */ /* 0x000fe400078e0012 */
.L_x_66430:
[----:B------:R-:W-:Y:S05]  /*618d0*/  BSYNC B1 ;  /* 0x0000000000017941 */ /* 0x000fea0003800000 */
.L_x_66428:
        /* <DEDUP_REMOVED lines=16> */
.L_x_66432:
[----:B------:R-:W-:Y:S02]  /*619e0*/  IMAD.MOV.U32 R18, RZ, RZ, R57 ;  /* 0x000000ffff127224 */ /* 0x000fe400078e0039 */
[----:B------:R-:W-:Y:S02]  /*619f0*/  IMAD.MOV.U32 R42, RZ, RZ, R15 ;  /* 0x000000ffff2a7224 */ /* 0x000fe400078e000f */
[----:B------:R-:W-:Y:S02]  /*61a00*/  IMAD.MOV.U32 R57, RZ, RZ, R20 ;  /* 0x000000ffff397224 */ /* 0x000fe400078e0014 */
[----:B------:R-:W-:Y:S02]  /*61a10*/  IMAD.MOV.U32 R15, RZ, RZ, R24 ;  /* 0x000000ffff0f7224 */ /* 0x000fe400078e0018 */
.L_x_66433:
[----:B------:R-:W-:Y:S05]  /*61a20*/  BSYNC B1 ;  /* 0x0000000000017941 */ /* 0x000fea0003800000 */
.L_x_66431:
        /* <DEDUP_REMOVED lines=9> */
.L_x_66435:
[----:B------:R-:W-:Y:S02]  /*61ac0*/  IMAD.MOV.U32 R25, RZ, RZ, R18 ;  /* 0x000000ffff197224 */ /* 0x000fe400078e0012 */
[----:B------:R-:W-:Y:S02]  /*61ad0*/  IMAD.MOV.U32 R37, RZ, RZ, R42 ;  /* 0x000000ffff257224 */ /* 0x000fe400078e002a */
[----:B------:R-:W-:Y:S02]  /*61ae0*/  IMAD.MOV.U32 R18, RZ, RZ, R22 ;  /* 0x000000ffff127224 */ /* 0x000fe400078e0016 */
[----:B------:R-:W-:Y:S02]  /*61af0*/  IMAD.MOV.U32 R42, RZ, RZ, R11 ;  /* 0x000000ffff2a7224 */ /* 0x000fe400078e000b */
.L_x_66436:
[----:B------:R-:W-:Y:S05]  /*61b00*/  BSYNC B1 ;  /* 0x0000000000017941 */ /* 0x000fea0003800000 */
.L_x_66434:
        /* <DEDUP_REMOVED lines=9> */
.L_x_66438:
[----:B------:R-:W-:Y:S02]  /*61ba0*/  IMAD.MOV.U32 R11, RZ, RZ, R25 ;  /* 0x000000ffff0b7224 */ /* 0x000fe400078e0019 */
[----:B------:R-:W-:Y:S02]  /*61bb0*/  IMAD.MOV.U32 R20, RZ, RZ, R37 ;  /* 0x000000ffff147224 */ /* 0x000fe400078e0025 */
[----:B------:R-:W-:Y:S02]  /*61bc0*/  IMAD.MOV.U32 R25, RZ, RZ, R10 ;  /* 0x000000ffff197224 */ /* 0x000fe400078e000a */
[----:B------:R-:W-:Y:S02]  /*61bd0*/  IMAD.MOV.U32 R37, RZ, RZ, R36 ;  /* 0x000000ffff257224 */ /* 0x000fe400078e0024 */
.L_x_66439:
[----:B------:R-:W-:Y:S05]  /*61be0*/  BSYNC B1 ;  /* 0x0000000000017941 */ /* 0x000fea0003800000 */
.L_x_66437:
        /* <DEDUP_REMOVED lines=9> */
.L_x_66441:
[----:B------:R-:W-:Y:S02]  /*61c80*/  IMAD.MOV.U32 R43, RZ, RZ, R11 ;  /* 0x000000ffff2b7224 */ /* 0x000fe400078e000b */
[----:B------:R-:W-:Y:S02]  /*61c90*/  IMAD.MOV.U32 R10, RZ, RZ, R20 ;  /* 0x000000ffff0a7224 */ /* 0x000fe400078e0014 */
[----:B------:R-:W-:Y:S02]  /*61ca0*/  IMAD.MOV.U32 R11, RZ, RZ, R28 ;  /* 0x000000ffff0b7224 */ /* 0x000fe400078e001c */
[----:B------:R-:W-:Y:S02]  /*61cb0*/  IMAD.MOV.U32 R20, RZ, RZ, R9 ;  /* 0x000000ffff147224 */ /* 0x000fe400078e0009 */
.L_x_66442:
[----:B------:R-:W-:Y:S05]  /*61cc0*/  BSYNC B1 ;  /* 0x0000000000017941 */ /* 0x000fea0003800000 */
.L_x_66440:
        /* <DEDUP_REMOVED lines=9> */
.L_x_66444:
[----:B------:R-:W-:Y:S02]  /*61d60*/  IMAD.MOV.U32 R22, RZ, RZ, R43 ;  /* 0x000000ffff167224 */ /* 0x000fe400078e002b */
[----:B------:R-:W-:Y:S02]  /*61d70*/  IMAD.MOV.U32 R24, RZ, RZ, R10 ;  /* 0x000000ffff187224 */ /* 0x000fe400078e000a */
[----:B------:R-:W-:Y:S02]  /*61d80*/  IMAD.MOV.U32 R43, RZ, RZ, R44 ;  /* 0x000000ffff2b7224 */ /* 0x000fe400078e002c */
[----:B------:R-:W-:Y:S02]  /*61d90*/  IMAD.MOV.U32 R10, RZ, RZ, R21 ;  /* 0x000000ffff0a7224 */ /* 0x000fe400078e0015 */
.L_x_66445:
[----:B------:R-:W-:Y:S05]  /*61da0*/  BSYNC B1 ;  /* 0x0000000000017941 */ /* 0x000fea0003800000 */
.L_x_66443:
        /* <DEDUP_REMOVED lines=9> */
.L_x_66447:
[----:B------:R-:W-:Y:S02]  /*61e40*/  IMAD.MOV.U32 R9, RZ, RZ, R22 ;  /* 0x000000ffff097224 */ /* 0x000fe400078e0016 */
[----:B------:R-:W-:Y:S02]  /*61e50*/  IMAD.MOV.U32 R21, RZ, RZ, R24 ;  /* 0x000000ffff157224 */ /* 0x000fe400078e0018 */
[----:B------:R-:W-:Y:S02]  /*61e60*/  IMAD.MOV.U32 R22, RZ, RZ, R7 ;  /* 0x000000ffff167224 */ /* 0x000fe400078e0007 */
[----:B------:R-:W-:Y:S02]  /*61e70*/  IMAD.MOV.U32 R24, RZ, RZ, R23 ;  /* 0x000000ffff187224 */ /* 0x000fe400078e0017 */
.L_x_66448:
[----:B------:R-:W-:Y:S05]  /*61e80*/  BSYNC B1 ;  /* 0x0000000000017941 */ /* 0x000fea0003800000 */
.L_x_66446:
        /* <DEDUP_REMOVED lines=9> */
.L_x_66450:
[----:B------:R-:W-:Y:S02]  /*61f20*/  IMAD.MOV.U32 R7, RZ, RZ, R9 ;  /* 0x000000ffff077224 */ /* 0x000fe400078e0009 */
[----:B------:R-:W-:Y:S02]  /*61f30*/  IMAD.MOV.U32 R28, RZ, RZ, R21 ;  /* 0x000000ffff1c7224 */ /* 0x000fe400078e0015 */
[----:B------:R-:W-:Y:S02]  /*61f40*/  IMAD.MOV.U32 R9, RZ, RZ, R8 ;  /* 0x000000ffff097224 */ /* 0x000fe400078e0008 */
[----:B------:R-:W-:Y:S02]  /*61f50*/  IMAD.MOV.U32 R21, RZ, RZ, R32 ;  /* 0x000000ffff157224 */ /* 0x000fe400078e0020 */
.L_x_66451:
[----:B------:R-:W-:Y:S05]  /*61f60*/  BSYNC B1 ;  /* 0x0000000000017941 */ /* 0x000fea0003800000 */
.L_x_66449:
        /* <DEDUP_REMOVED lines=9> */
.L_x_66453:
[----:B------:R-:W-:Y:S02]  /*62000*/  IMAD.MOV.U32 R8, RZ, RZ, R7 ;  /* 0x000000ffff087224 */ /* 0x000fe400078e0007 */
[----:B------:R-:W-:Y:S02]  /*62010*/  IMAD.MOV.U32 R23, RZ, RZ, R28 ;  /* 0x000000ffff177224 */ /* 0x000fe400078e001c */
[----:B------:R-:W-:Y:S02]  /*62020*/  IMAD.MOV.U32 R7, RZ, RZ, R6 ;  /* 0x000000ffff077224 */ /* 0x000fe400078e0006 */
[----:B------:R-:W-:Y:S02]  /*62030*/  IMAD.MOV.U32 R28, RZ, RZ, R35 ;  /* 0x000000ffff1c7224 */ /* 0x000fe400078e0023 */
.L_x_66454:
[----:B------:R-:W-:Y:S05]  /*62040*/  BSYNC B1 ;  /* 0x0000000000017941 */ /* 0x000fea0003800000 */
.L_x_66452:
        /* <DEDUP_REMOVED lines=9> */
.L_x_66456:
[----:B------:R-:W-:Y:S02]  /*620e0*/  IMAD.MOV.U32 R6, RZ, RZ, R8 ;  /* 0x000000ffff067224 */ /* 0x000fe400078e0008 */
[----:B------:R-:W-:Y:S02]  /*620f0*/  IMAD.MOV.U32 R32, RZ, RZ, R23 ;  /* 0x000000ffff207224 */ /* 0x000fe400078e0017 */
[----:B------:R-:W-:Y:S02]  /*62100*/  IMAD.MOV.U32 R8, RZ, RZ, R5 ;  /* 0x000000ffff087224 */ /* 0x000fe400078e0005 */
[----:B------:R-:W-:Y:S02]  /*62110*/  IMAD.MOV.U32 R23, RZ, RZ, R34 ;  /* 0x000000ffff177224 */ /* 0x000fe400078e0022 */
.L_x_66457:
[----:B------:R-:W-:Y:S05]  /*62120*/  BSYNC B1 ;  /* 0x0000000000017941 */ /* 0x000fea0003800000 */
.L_x_66455:
        /* <DEDUP_REMOVED lines=9> */
.L_x_66459:
[----:B------:R-:W-:Y:S02]  /*621c0*/  IMAD.MOV.U32 R5, RZ, RZ, R6 ;  /* 0x000000ffff057224 */ /* 0x000fe400078e0006 */
[----:B------:R-:W-:Y:S02]  /*621d0*/  IMAD.MOV.U32 R35, RZ, RZ, R32 ;  /* 0x000000ffff237224 */ /* 0x000fe400078e0020 */
[----:B------:R-:W-:Y:S02]  /*621e0*/  IMAD.MOV.U32 R6, RZ, RZ, R29 ;  /* 0x000000ffff067224 */ /* 0x000fe400078e001d */
[----:B------:R-:W-:Y:S02]  /*621f0*/  IMAD.MOV.U32 R32, RZ, RZ, R31 ;  /* 0x000000ffff207224 */ /* 0x000fe400078e001f */
.L_x_66460:
[----:B------:R-:W-:Y:S05]  /*62200*/  BSYNC B1 ;  /* 0x0000000000017941 */ /* 0x000fea0003800000 */
.L_x_66458:
        /* <DEDUP_REMOVED lines=9> */
.L_x_66462:
[----:B------:R-:W-:Y:S02]  /*622a0*/  IMAD.MOV.U32 R29, RZ, RZ, R5 ;  /* 0x000000ffff1d7224 */ /* 0x000fe400078e0005 */
[----:B------:R-:W-:Y:S02]  /*622b0*/  IMAD.MOV.U32 R34, RZ, RZ, R35 ;  /* 0x000000ffff227224 */ /* 0x000fe400078e0023 */
[----:B------:R-:W-:Y:S02]  /*622c0*/  IMAD.MOV.U32 R5, RZ, RZ, R4 ;  /* 0x000000ffff057224 */ /* 0x000fe400078e0004 */
[----:B------:R-:W-:Y:S02]  /*622d0*/  IMAD.MOV.U32 R35, RZ, RZ, R40 ;  /* 0x000000ffff237224 */ /* 0x000fe400078e0028 */
.L_x_66463:
[----:B------:R-:W-:Y:S05]  /*622e0*/  BSYNC B1 ;  /* 0x0000000000017941 */ /* 0x000fea0003800000 */
.L_x_66461:
        /* <DEDUP_REMOVED lines=9> */
.L_x_66465:
[----:B------:R-:W-:Y:S02]  /*62380*/  IMAD.MOV.U32 R4, RZ, RZ, R29 ;  /* 0x000000ffff047224 */ /* 0x000fe400078e001d */
[----:B------:R-:W-:Y:S02]  /*62390*/  IMAD.MOV.U32 R31, RZ, RZ, R34 ;  /* 0x000000ffff1f7224 */ /* 0x000fe400078e0022 */
[----:B------:R-:W-:Y:S02]  /*623a0*/  IMAD.MOV.U32 R29, RZ, RZ, R12 ;  /* 0x000000ffff1d7224 */ /* 0x000fe400078e000c */
[----:B------:R-:W-:Y:S02]  /*623b0*/  IMAD.MOV.U32 R34, RZ, RZ, R33 ;  /* 0x000000ffff227224 */ /* 0x000fe400078e0021 */
.L_x_66466:
[----:B------:R-:W-:Y:S05]  /*623c0*/  BSYNC B1 ;  /* 0x0000000000017941 */ /* 0x000fea0003800000 */
.L_x_66464:
        /* <DEDUP_REMOVED lines=9> */
.L_x_66468:
[----:B------:R-:W-:Y:S02]  /*62460*/  IMAD.MOV.U32 R12, RZ, RZ, R4 ;  /* 0x000000ffff0c7224 */ /* 0x000fe400078e0004 */
[----:B------:R-:W-:Y:S02]  /*62470*/  IMAD.MOV.U32 R36, RZ, RZ, R31 ;  /* 0x000000ffff247224 */ /* 0x000fe400078e001f */
[----:B------:R-:W-:Y:S02]  /*62480*/  IMAD.MOV.U32 R4, RZ, RZ, R17 ;  /* 0x000000ffff047224 */ /* 0x000fe400078e0011 */
[----:B------:R-:W-:Y:S02]  /*62490*/  IMAD.MOV.U32 R31, RZ, RZ, R16 ;  /* 0x000000ffff1f7224 */ /* 0x000fe400078e0010 */
.L_x_66469:
[----:B------:R-:W-:Y:S05]  /*624a0*/  BSYNC B1 ;  /* 0x0000000000017941 */ /* 0x000fea0003800000 */
.L_x_66467:
        /* <DEDUP_REMOVED lines=9> */
.L_x_66471:
[----:B------:R-:W-:Y:S02]  /*62540*/  IMAD.MOV.U32 R17, RZ, RZ, R12 ;  /* 0x000000ffff117224 */ /* 0x000fe400078e000c */
[----:B------:R-:W-:Y:S02]  /*62550*/  IMAD.MOV.U32 R33, RZ, RZ, R36 ;  /* 0x000000ffff217224 */ /* 0x000fe400078e0024 */
[----:B------:R-:W-:Y:S02]  /*62560*/  IMAD.MOV.U32 R12, RZ, RZ, R19 ;  /* 0x000000ffff0c7224 */ /* 0x000fe400078e0013 */
[----:B------:R-:W-:Y:S02]  /*62570*/  IMAD.MOV.U32 R36, RZ, RZ, R41 ;  /* 0x000000ffff247224 */ /* 0x000fe400078e0029 */
.L_x_66472:
[----:B------:R-:W-:Y:S05]  /*62580*/  BSYNC B1 ;  /* 0x0000000000017941 */ /* 0x000fea0003800000 */
.L_x_66470:
        /* <DEDUP_REMOVED lines=9> */
.L_x_66474:
[----:B------:R-:W-:Y:S02]  /*62620*/  IMAD.MOV.U32 R16, RZ, RZ, R17 ;  /* 0x000000ffff107224 */ /* 0x000fe400078e0011 */
[----:B------:R-:W-:Y:S02]  /*62630*/  IMAD.MOV.U32 R19, RZ, RZ, R33 ;  /* 0x000000ffff137224 */ /* 0x000fe400078e0021 */
[----:B------:R-:W-:Y:S02]  /*62640*/  IMAD.MOV.U32 R17, RZ, RZ, R14 ;  /* 0x000000ffff117224 */ /* 0x000fe400078e000e */
[----:B------:R-:W-:Y:S02]  /*62650*/  IMAD.MOV.U32 R33, RZ, RZ, R30 ;  /* 0x000000ffff217224 */ /* 0x000fe400078e001e */
.L_x_66475:
[----:B------:R-:W-:Y:S05]  /*62660*/  BSYNC B1 ;  /* 0x0000000000017941 */ /* 0x000fea0003800000 */
.L_x_66473:
        /* <DEDUP_REMOVED lines=16> */
.L_x_66477:
[----:B------:R-:W-:Y:S02]  /*62770*/  IMAD.MOV.U32 R14, RZ, RZ, R57 ;  /* 0x000000ffff0e7224 */ /* 0x000fe400078e0039 */
[----:B------:R-:W-:Y:S01]  /*62780*/  IMAD.MOV.U32 R26, RZ, RZ, R15 ;  /* 0x000000ffff1a7224 */ /* 0x000fe200078e000f */
[----:B------:R-:W-:Y:S01]  /*62790*/  MOV R15, R42 ;  /* 0x0000002a000f7202 */ /* 0x000fe20000000f00 */
[----:B------:R-:W-:Y:S02]  /*627a0*/  IMAD.MOV.U32 R57, RZ, RZ, R18 ;  /* 0x000000ffff397224 */ /* 0x000fe400078e0012 */
.L_x_66478:
[----:B------:R-:W-:Y:S05]  /*627b0*/  BSYNC B1 ;  /* 0x0000000000017941 */ /* 0x000fea0003800000 */
.L_x_66476:
        /* <DEDUP_REMOVED lines=9> */
.L_x_66480:
[----:B------:R-:W-:Y:S02]  /*62850*/  IMAD.MOV.U32 R18, RZ, RZ, R14 ;  /* 0x000000ffff127224 */ /* 0x000fe400078e000e */
[----:B------:R-:W-:Y:S01]  /*62860*/  IMAD.MOV.U32 R41, RZ, RZ, R26 ;  /* 0x000000ffff297224 */ /* 0x000fe200078e001a */
[----:B------:R-:W-:Y:S01]  /*62870*/  MOV R26, R37 ;  /* 0x00000025001a7202 */ /* 0x000fe20000000f00 */
[----:B------:R-:W-:Y:S02]  /*62880*/  IMAD.MOV.U32 R14, RZ, RZ, R25 ;  /* 0x000000ffff0e7224 */ /* 0x000fe400078e0019 */
.L_x_66481:
[----:B------:R-:W-:Y:S05]  /*62890*/  BSYNC B1 ;  /* 0x0000000000017941 */ /* 0x000fea0003800000 */
.L_x_66479:
        /* <DEDUP_REMOVED lines=9> */
.L_x_66483:
[----:B------:R-:W-:Y:S02]  /*62930*/  IMAD.MOV.U32 R30, RZ, RZ, R18 ;  /* 0x000000ffff1e7224 */ /* 0x000fe400078e0012 */
[----:B------:R-:W-:Y:S01]  /*62940*/  IMAD.MOV.U32 R25, RZ, RZ, R41 ;  /* 0x000000ffff197224 */ /* 0x000fe200078e0029 */
[----:B------:R-:W-:Y:S01]  /*62950*/  MOV R41, R20 ;  /* 0x0000001400297202 */ /* 0x000fe20000000f00 */
[----:B------:R-:W-:Y:S02]  /*62960*/  IMAD.MOV.U32 R18, RZ, RZ, R11 ;  /* 0x000000ffff127224 */ /* 0x000fe400078e000b */
.L_x_66484:
[----:B------:R-:W-:Y:S05]  /*62970*/  BSYNC B1 ;  /* 0x0000000000017941 */ /* 0x000fea0003800000 */
.L_x_66482:
        /* <DEDUP_REMOVED lines=9> */
.L_x_66486:
[----:B------:R-:W-:Y:S02]  /*62a10*/  IMAD.MOV.U32 R11, RZ, RZ, R30 ;  /* 0x000000ffff0b7224 */ /* 0x000fe400078e001e */
[----:B------:R-:W-:Y:S01]  /*62a20*/  IMAD.MOV.U32 R37, RZ, RZ, R25 ;  /* 0x000000ffff257224 */ /* 0x000fe200078e0019 */
[----:B------:R-:W-:Y:S01]  /*62a30*/  MOV R25, R10 ;  /* 0x0000000a00197202 */ /* 0x000fe20000000f00 */
[----:B------:R-:W-:Y:S02]  /*62a40*/  IMAD.MOV.U32 R30, RZ, RZ, R43 ;  /* 0x000000ffff1e7224 */ /* 0x000fe400078e002b */
.L_x_66487:
[----:B------:R-:W-:Y:S05]  /*62a50*/  BSYNC B1 ;  /* 0x0000000000017941 */ /* 0x000fea0003800000 */
.L_x_66485:
        /* <DEDUP_REMOVED lines=9> */
.L_x_66489:
[----:B------:R-:W-:Y:S02]  /*62af0*/  IMAD.MOV.U32 R10, RZ, RZ, R11 ;  /* 0x000000ffff0a7224 */ /* 0x000fe400078e000b */
[----:B------:R-:W-:Y:S01]  /*62b00*/  IMAD.MOV.U32 R20, RZ, RZ, R37 ;  /* 0x000000ffff147224 */ /* 0x000fe200078e0025 */
[----:B------:R-:W-:Y:S01]  /*62b10*/  MOV R37, R24 ;  /* 0x0000001800257202 */ /* 0x000fe20000000f00 */
[----:B------:R-:W-:Y:S02]  /*62b20*/  IMAD.MOV.U32 R11, RZ, RZ, R22 ;  /* 0x000000ffff0b7224 */ /* 0x000fe400078e0016 */
.L_x_66490:
[----:B------:R-:W-:Y:S05]  /*62b30*/  BSYNC B1 ;  /* 0x0000000000017941 */ /* 0x000fea0003800000 */
.L_x_66488:
        /* <DEDUP_REMOVED lines=9> */
.L_x_66492:
[----:B------:R-:W-:Y:S02]  /*62bd0*/  IMAD.MOV.U32 R22, RZ, RZ, R10 ;  /* 0x000000ffff167224 */ /* 0x000fe400078e000a */
[----:B------:R-:W-:Y:S01]  /*62be0*/  IMAD.MOV.U32 R24, RZ, RZ, R20 ;  /* 0x000000ffff187224 */ /* 0x000fe200078e0014 */
[----:B------:R-:W-:Y:S01]  /*62bf0*/  MOV R20, R21 ;  /* 0x0000001500147202 */ /* 0x000fe20000000f00 */
[----:B------:R-:W-:Y:S02]  /*62c00*/  IMAD.MOV.U32 R10, RZ, RZ, R9 ;  /* 0x000000ffff0a7224 */ /* 0x000fe400078e0009 */
.L_x_66493:
[----:B------:R-:W-:Y:S05]  /*62c10*/  BSYNC B1 ;  /* 0x0000000000017941 */ /* 0x000fea0003800000 */
.L_x_66491:
        /* <DEDUP_REMOVED lines=9> */
.L_x_66495:
[----:B------:R-:W-:Y:S02]  /*62cb0*/  IMAD.MOV.U32 R9, RZ, RZ, R22 ;  /* 0x000000ffff097224 */ /* 0x000fe400078e0016 */
[----:B------:R-:W-:Y:S01]  /*62cc0*/  IMAD.MOV.U32 R38, RZ, RZ, R24 ;  /* 0x000000ffff267224 */ /* 0x000fe200078e0018 */
[----:B------:R-:W-:Y:S01]  /*62cd0*/  MOV R24, R28 ;  /* 0x0000001c00187202 */ /* 0x000fe20000000f00 */
[----:B------:R-:W-:Y:S02]  /*62ce0*/  IMAD.MOV.U32 R22, RZ, RZ, R7 ;  /* 0x000000ffff167224 */ /* 0x000fe400078e0007 */
.L_x_66496:
[----:B------:R-:W-:Y:S05]  /*62cf0*/  BSYNC B1 ;  /* 0x0000000000017941 */ /* 0x000fea0003800000 */
.L_x_66494:
        /* <DEDUP_REMOVED lines=9> */
.L_x_66498:
[----:B------:R-:W-:Y:S02]  /*62d90*/  IMAD.MOV.U32 R7, RZ, RZ, R9 ;  /* 0x000000ffff077224 */ /* 0x000fe400078e0009 */
[----:B------:R-:W-:Y:S01]  /*62da0*/  IMAD.MOV.U32 R21, RZ, RZ, R38 ;  /* 0x000000ffff157224 */ /* 0x000fe200078e0026 */
[----:B------:R-:W-:Y:S01]  /*62db0*/  MOV R38, R23 ;  /* 0x0000001700267202 */ /* 0x000fe20000000f00 */
[----:B------:R-:W-:Y:S02]  /*62dc0*/  IMAD.MOV.U32 R9, RZ, RZ, R8 ;  /* 0x000000ffff097224 */ /* 0x000fe400078e0008 */
.L_x_66499:
[----:B------:R-:W-:Y:S05]  /*62dd0*/  BSYNC B1 ;  /* 0x0000000000017941 */ /* 0x000fea0003800000 */
.L_x_66497:
        /* <DEDUP_REMOVED lines=9> */
.L_x_66501:
[----:B------:R-:W-:Y:S02]  /*62e70*/  IMAD.MOV.U32 R8, RZ, RZ, R7 ;  /* 0x000000ffff087224 */ /* 0x000fe400078e0007 */
[----:B------:R-:W-:Y:S01]  /*62e80*/  IMAD.MOV.U32 R28, RZ, RZ, R21 ;  /* 0x000000ffff1c7224 */ /* 0x000fe200078e0015 */
[----:B------:R-:W-:Y:S01]  /*62e90*/  MOV R21, R32 ;  /* 0x0000002000157202 */ /* 0x000fe20000000f00 */
[----:B------:R-:W-:Y:S02]  /*62ea0*/  IMAD.MOV.U32 R7, RZ, RZ, R6 ;  /* 0x000000ffff077224 */ /* 0x000fe400078e0006 */
.L_x_66502:
[----:B------:R-:W-:Y:S05]  /*62eb0*/  BSYNC B1 ;  /* 0x0000000000017941 */ /* 0x000fea0003800000 */
.L_x_66500:
        /* <DEDUP_REMOVED lines=9> */
.L_x_66504:
[----:B------:R-:W-:Y:S02]  /*62f50*/  IMAD.MOV.U32 R6, RZ, RZ, R8 ;  /* 0x000000ffff067224 */ /* 0x000fe400078e0008 */
[----:B------:R-:W-:Y:S01]  /*62f60*/  IMAD.MOV.U32 R23, RZ, RZ, R28 ;  /* 0x000000ffff177224 */ /* 0x000fe200078e001c */
[----:B------:R-:W-:Y:S01]  /*62f70*/  MOV R28, R35 ;  /* 0x00000023001c7202 */ /* 0x000fe20000000f00 */
[----:B------:R-:W-:Y:S02]  /*62f80*/  IMAD.MOV.U32 R8, RZ, RZ, R5 ;  /* 0x000000ffff087224 */ /* 0x000fe400078e0005 */
.L_x_66505:
[----:B------:R-:W-:Y:S05]  /*62f90*/  BSYNC B1 ;  /* 0x0000000000017941 */ /* 0x000fea0003800000 */
.L_x_66503:
        /* <DEDUP_REMOVED lines=9> */
.L_x_66507:
[----:B------:R-:W-:Y:S02]  /*63030*/  IMAD.MOV.U32 R5, RZ, RZ, R6 ;  /* 0x000000ffff057224 */ /* 0x000fe400078e0006 */
[----:B------:R-:W-:Y:S01]  /*63040*/  IMAD.MOV.U32 R32, RZ, RZ, R23 ;  /* 0x000000ffff207224 */ /* 0x000fe200078e0017 */
[----:B------:R-:W-:Y:S01]  /*63050*/  MOV R23, R34 ;  /* 0x0000002200177202 */ /* 0x000fe20000000f00 */
[----:B------:R-:W-:Y:S02]  /*63060*/  IMAD.MOV.U32 R6, RZ, RZ, R29 ;  /* 0x000000ffff067224 */ /* 0x000fe400078e001d */
.L_x_66508:
[----:B------:R-:W-:Y:S05]  /*63070*/  BSYNC B1 ;  /* 0x0000000000017941 */ /* 0x000fea0003800000 */
.L_x_66506:
        /* <DEDUP_REMOVED lines=9> */
.L_x_66510:
[----:B------:R-:W-:Y:S02]  /*63110*/  IMAD.MOV.U32 R29, RZ, RZ, R5 ;  /* 0x000000ffff1d7224 */ /* 0x000fe400078e0005 */
[----:B------:R-:W-:Y:S01]  /*63120*/  IMAD.MOV.U32 R34, RZ, RZ, R32 ;  /* 0x000000ffff227224 */ /* 0x000fe200078e0020 */
[----:B------:R-:W-:Y:S01]  /*63130*/  MOV R32, R31 ;  /* 0x0000001f00207202 */ /* 0x000fe20000000f00 */
[----:B------:R-:W-:Y:S02]  /*63140*/  IMAD.MOV.U32 R5, RZ, RZ, R4 ;  /* 0x000000ffff057224 */ /* 0x000fe400078e0004 */
.L_x_66511:
[----:B------:R-:W-:Y:S05]  /*63150*/  BSYNC B1 ;  /* 0x0000000000017941 */ /* 0x000fea0003800000 */
.L_x_66509:
        /* <DEDUP_REMOVED lines=9> */
.L_x_66513:
[----:B------:R-:W-:Y:S02]  /*631f0*/  IMAD.MOV.U32 R4, RZ, RZ, R29 ;  /* 0x000000ffff047224 */ /* 0x000fe400078e001d */
[----:B------:R-:W-:Y:S01]  /*63200*/  IMAD.MOV.U32 R31, RZ, RZ, R34 ;  /* 0x000000ffff1f7224 */ /* 0x000fe200078e0022 */
[----:B------:R-:W-:Y:S01]  /*63210*/  MOV R34, R36 ;  /* 0x0000002400227202 */ /* 0x000fe20000000f00 */
[----:B------:R-:W-:Y:S02]  /*63220*/  IMAD.MOV.U32 R29, RZ, RZ, R12 ;  /* 0x000000ffff1d7224 */ /* 0x000fe400078e000c */
.L_x_66514:
[----:B------:R-:W-:Y:S05]  /*63230*/  BSYNC B1 ;  /* 0x0000000000017941 */ /* 0x000fea0003800000 */
.L_x_66512:
        /* <DEDUP_REMOVED lines=9> */
.L_x_66516:
[----:B------:R-:W-:Y:S02]  /*632d0*/  IMAD.MOV.U32 R35, RZ, RZ, R4 ;  /* 0x000000ffff237224 */ /* 0x000fe400078e0004 */
[----:B------:R-:W-:Y:S01]  /*632e0*/  IMAD.MOV.U32 R36, RZ, RZ, R31 ;  /* 0x000000ffff247224 */ /* 0x000fe200078e001f */
[----:B------:R-:W-:Y:S01]  /*632f0*/  MOV R31, R33 ;  /* 0x00000021001f7202 */ /* 0x000fe20000000f00 */
[----:B------:R-:W-:Y:S02]  /*63300*/  IMAD.MOV.U32 R4, RZ, RZ, R17 ;  /* 0x000000ffff047224 */ /* 0x000fe400078e0011 */
.L_x_66517:
[----:B------:R-:W-:Y:S05]  /*63310*/  BSYNC B1 ;  /* 0x0000000000017941 */ /* 0x000fea0003800000 */
.L_x_66515:
        /* <DEDUP_REMOVED lines=9> */
.L_x_66519:
[----:B------:R-:W-:Y:S02]  /*633b0*/  IMAD.MOV.U32 R17, RZ, RZ, R35 ;  /* 0x000000ffff117224 */ /* 0x000fe400078e0023 */
[----:B------:R-:W-:Y:S01]  /*633c0*/  IMAD.MOV.U32 R40, RZ, RZ, R36 ;  /* 0x000000ffff287224 */ /* 0x000fe200078e0024 */
[----:B------:R-:W-:Y:S01]  /*633d0*/  MOV R36, R19 ;  /* 0x0000001300247202 */ /* 0x000fe20000000f00 */
[----:B------:R-:W-:Y:S02]  /*633e0*/  IMAD.MOV.U32 R35, RZ, RZ, R16 ;  /* 0x000000ffff237224 */ /* 0x000fe400078e0010 */
.L_x_66520:
[----:B------:R-:W-:Y:S05]  /*633f0*/  BSYNC B1 ;  /* 0x0000000000017941 */ /* 0x000fea0003800000 */
.L_x_66518:
        /* <DEDUP_REMOVED lines=16> */
.L_x_66522:
[----:B------:R-:W-:Y:S01]  /*63500*/  IMAD.MOV.U32 R44, RZ, RZ, R57 ;  /* 0x000000ffff2c7224 */ /* 0x000fe200078e0039 */
[----:B------:R-:W-:Y:S01]  /*63510*/  MOV R58, R15 ;  /* 0x0000000f003a7202 */ /* 0x000fe20000000f00 */
[----:B------:R-:W-:Y:S02]  /*63520*/  IMAD.MOV.U32 R57, RZ, RZ, R14 ;  /* 0x000000ffff397224 */ /* 0x000fe400078e000e */
[----:B------:R-:W-:Y:S02]  /*63530*/  IMAD.MOV.U32 R15, RZ, RZ, R26 ;  /* 0x000000ffff0f7224 */ /* 0x000fe400078e001a */
.L_x_66523:
[----:B------:R-:W-:Y:S05]  /*63540*/  BSYNC B1 ;  /* 0x0000000000017941 */ /* 0x000fea0003800000 */
.L_x_66521:
        /* <DEDUP_REMOVED lines=9> */
.L_x_66525:
[----:B------:R-:W-:Y:S01]  /*635e0*/  IMAD.MOV.U32 R47, RZ, RZ, R44 ;  /* 0x000000ffff2f7224 */ /* 0x000fe200078e002c */
[----:B------:R-:W-:Y:S01]  /*635f0*/  MOV R69, R58 ;  /* 0x0000003a00457202 */ /* 0x000fe20000000f00 */
[----:B------:R-:W-:Y:S02]  /*63600*/  IMAD.MOV.U32 R44, RZ, RZ, R18 ;  /* 0x000000ffff2c7224 */ /* 0x000fe400078e0012 */
[----:B------:R-:W-:Y:S02]  /*63610*/  IMAD.MOV.U32 R58, RZ, RZ, R41 ;  /* 0x000000ffff3a7224 */ /* 0x000fe400078e0029 */
.L_x_66526:
[----:B------:R-:W-:Y:S05]  /*63620*/  BSYNC B1 ;  /* 0x0000000000017941 */ /* 0x000fea0003800000 */
.L_x_66524:
        /* <DEDUP_REMOVED lines=9> */
.L_x_66528:
[----:B------:R-:W-:Y:S01]  /*636c0*/  IMAD.MOV.U32 R46, RZ, RZ, R47 ;  /* 0x000000ffff2e7224 */ /* 0x000fe200078e002f */
[----:B------:R-:W-:Y:S01]  /*636d0*/  MOV R48, R69 ;  /* 0x0000004500307202 */ /* 0x000fe20000000f00 */
[----:B------:R-:W-:Y:S02]  /*636e0*/  IMAD.MOV.U32 R47, RZ, RZ, R30 ;  /* 0x000000ffff2f7224 */ /* 0x000fe400078e001e */
[----:B------:R-:W-:Y:S02]  /*636f0*/  IMAD.MOV.U32 R69, RZ, RZ, R25 ;  /* 0x000000ffff457224 */ /* 0x000fe400078e0019 */
.L_x_66529:
[----:B------:R-:W-:Y:S05]  /*63700*/  BSYNC B1 ;  /* 0x0000000000017941 */ /* 0x000fea0003800000 */
.L_x_66527:
        /* <DEDUP_REMOVED lines=9> */
.L_x_66531:
[----:B------:R-:W-:Y:S01]  /*637a0*/  IMAD.MOV.U32 R49, RZ, RZ, R46 ;  /* 0x000000ffff317224 */ /* 0x000fe200078e002e */
[----:B------:R-:W-:Y:S01]  /*637b0*/  MOV R67, R48 ;  /* 0x0000003000437202 */ /* 0x000fe20000000f00 */
[----:B------:R-:W-:Y:S02]  /*637c0*/  IMAD.MOV.U32 R46, RZ, RZ, R11 ;  /* 0x000000ffff2e7224 */ /* 0x000fe400078e000b */
[----:B------:R-:W-:Y:S02]  /*637d0*/  IMAD.MOV.U32 R48, RZ, RZ, R37 ;  /* 0x000000ffff307224 */ /* 0x000fe400078e0025 */
.L_x_66532:
[----:B------:R-:W-:Y:S05]  /*637e0*/  BSYNC B1 ;  /* 0x0000000000017941 */ /* 0x000fea0003800000 */
.L_x_66530:
        /* <DEDUP_REMOVED lines=9> */
.L_x_66534:
[----:B------:R-:W-:Y:S01]  /*63880*/  IMAD.MOV.U32 R50, RZ, RZ, R49 ;  /* 0x000000ffff327224 */ /* 0x000fe200078e0031 */
[----:B------:R-:W-:Y:S01]  /*63890*/  MOV R51, R67 ;  /* 0x0000004300337202 */ /* 0x000fe20000000f00 */
[----:B------:R-:W-:Y:S02]  /*638a0*/  IMAD.MOV.U32 R49, RZ, RZ, R10 ;  /* 0x000000ffff317224 */ /* 0x000fe400078e000a */
[----:B------:R-:W-:Y:S02]  /*638b0*/  IMAD.MOV.U32 R67, RZ, RZ, R20 ;  /* 0x000000ffff437224 */ /* 0x000fe400078e0014 */
.L_x_66535:
[----:B------:R-:W-:Y:S05]  /*638c0*/  BSYNC B1 ;  /* 0x0000000000017941 */ /* 0x000fea0003800000 */
.L_x_66533:
        /* <DEDUP_REMOVED lines=9> */
.L_x_66537:
[----:B------:R-:W-:Y:S01]  /*63960*/  IMAD.MOV.U32 R52, RZ, RZ, R50 ;  /* 0x000000ffff347224 */ /* 0x000fe200078e0032 */
[----:B------:R-:W-:Y:S01]  /*63970*/  MOV R53, R51 ;  /* 0x0000003300357202 */ /* 0x000fe20000000f00 */
[----:B------:R-:W-:Y:S02]  /*63980*/  IMAD.MOV.U32 R50, RZ, RZ, R22 ;  /* 0x000000ffff327224 */ /* 0x000fe400078e0016 */
[----:B------:R-:W-:Y:S02]  /*63990*/  IMAD.MOV.U32 R51, RZ, RZ, R24 ;  /* 0x000000ffff337224 */ /* 0x000fe400078e0018 */
.L_x_66538:
[----:B------:R-:W-:Y:S05]  /*639a0*/  BSYNC B1 ;  /* 0x0000000000017941 */ /* 0x000fea0003800000 */
.L_x_66536:
        /* <DEDUP_REMOVED lines=9> */
.L_x_66540:
[----:B------:R-:W-:Y:S01]  /*63a40*/  IMAD.MOV.U32 R54, RZ, RZ, R52 ;  /* 0x000000ffff367224 */ /* 0x000fe200078e0034 */
[----:B------:R-:W-:Y:S01]  /*63a50*/  MOV R55, R53 ;  /* 0x0000003500377202 */ /* 0x000fe20000000f00 */
[----:B------:R-:W-:Y:S02]  /*63a60*/  IMAD.MOV.U32 R52, RZ, RZ, R9 ;  /* 0x000000ffff347224 */ /* 0x000fe400078e0009 */
[----:B------:R-:W-:Y:S02]  /*63a70*/  IMAD.MOV.U32 R53, RZ, RZ, R38 ;  /* 0x000000ffff357224 */ /* 0x000fe400078e0026 */
.L_x_66541:
[----:B------:R-:W-:Y:S05]  /*63a80*/  BSYNC B1 ;  /* 0x0000000000017941 */ /* 0x000fea0003800000 */
.L_x_66539:
        /* <DEDUP_REMOVED lines=9> */
.L_x_66543:
[----:B------:R-:W-:Y:S01]  /*63b20*/  IMAD.MOV.U32 R56, RZ, RZ, R54 ;  /* 0x000000ffff387224 */ /* 0x000fe200078e0036 */
[----:B------:R-:W-:Y:S01]  /*63b30*/  MOV R65, R55 ;  /* 0x0000003700417202 */ /* 0x000fe20000000f00 */
[----:B------:R-:W-:Y:S02]  /*63b40*/  IMAD.MOV.U32 R54, RZ, RZ, R7 ;  /* 0x000000ffff367224 */ /* 0x000fe400078e0007 */
[----:B------:R-:W-:Y:S02]  /*63b50*/  IMAD.MOV.U32 R55, RZ, RZ, R21 ;  /* 0x000000ffff377224 */ /* 0x000fe400078e0015 */
.L_x_66544:
[----:B------:R-:W-:Y:S05]  /*63b60*/  BSYNC B1 ;  /* 0x0000000000017941 */ /* 0x000fea0003800000 */
.L_x_66542:
        /* <DEDUP_REMOVED lines=9> */
.L_x_66546:
[----:B------:R-:W-:Y:S01]  /*63c00*/  IMAD.MOV.U32 R64, RZ, RZ, R56 ;  /* 0x000000ffff407224 */ /* 0x000fe200078e0038 */
[----:B------:R-:W-:Y:S01]  /*63c10*/  MOV R63, R65 ;  /* 0x00000041003f7202 */ /* 0x000fe20000000f00 */
[----:B------:R-:W-:Y:S02]  /*63c20*/  IMAD.MOV.U32 R56, RZ, RZ, R8 ;  /* 0x000000ffff387224 */ /* 0x000fe400078e0008 */
[----:B------:R-:W-:Y:S02]  /*63c30*/  IMAD.MOV.U32 R65, RZ, RZ, R28 ;  /* 0x000000ffff417224 */ /* 0x000fe400078e001c */
.L_x_66547:
[----:B------:R-:W-:Y:S05]  /*63c40*/  BSYNC B1 ;  /* 0x0000000000017941 */ /* 0x000fea0003800000 */
.L_x_66545:
        /* <DEDUP_REMOVED lines=9> */
.L_x_66549:
[----:B------:R-:W-:Y:S01]  /*63ce0*/  IMAD.MOV.U32 R74, RZ, RZ, R64 ;  /* 0x000000ffff4a7224 */ /* 0x000fe200078e0040 */
[----:B------:R-:W-:Y:S01]  /*63cf0*/  MOV R61, R63 ;  /* 0x0000003f003d7202 */ /* 0x000fe20000000f00 */
[----:B------:R-:W-:Y:S02]  /*63d00*/  IMAD.MOV.U32 R64, RZ, RZ, R6 ;  /* 0x000000ffff407224 */ /* 0x000fe400078e0006 */
[----:B------:R-:W-:Y:S02]  /*63d10*/  IMAD.MOV.U32 R63, RZ, RZ, R23 ;  /* 0x000000ffff3f7224 */ /* 0x000fe400078e0017 */
.L_x_66550:
[----:B------:R-:W-:Y:S05]  /*63d20*/  BSYNC B1 ;  /* 0x0000000000017941 */ /* 0x000fea0003800000 */
.L_x_66548:
        /* <DEDUP_REMOVED lines=9> */
.L_x_66552:
[----:B------:R-:W-:Y:S01]  /*63dc0*/  IMAD.MOV.U32 R62, RZ, RZ, R74 ;  /* 0x000000ffff3e7224 */ /* 0x000fe200078e004a */
[----:B------:R-:W-:Y:S01]  /*63dd0*/  MOV R59, R61 ;  /* 0x0000003d003b7202 */ /* 0x000fe20000000f00 */
[----:B------:R-:W-:Y:S02]  /*63de0*/  IMAD.MOV.U32 R74, RZ, RZ, R5 ;  /* 0x000000ffff4a7224 */ /* 0x000fe400078e0005 */
[----:B------:R-:W-:Y:S02]  /*63df0*/  IMAD.MOV.U32 R61, RZ, RZ, R32 ;  /* 0x000000ffff3d7224 */ /* 0x000fe400078e0020 */
.L_x_66553:
[----:B------:R-:W-:Y:S05]  /*63e00*/  BSYNC B1 ;  /* 0x0000000000017941 */ /* 0x000fea0003800000 */
.L_x_66551:
        /* <DEDUP_REMOVED lines=9> */
.L_x_66555:
[----:B------:R-:W-:Y:S01]  /*63ea0*/  IMAD.MOV.U32 R60, RZ, RZ, R62 ;  /* 0x000000ffff3c7224 */ /* 0x000fe200078e003e */
[----:B------:R-:W-:Y:S01]  /*63eb0*/  MOV R70, R59 ;  /* 0x0000003b00467202 */ /* 0x000fe20000000f00 */
[----:B------:R-:W-:Y:S02]  /*63ec0*/  IMAD.MOV.U32 R62, RZ, RZ, R29 ;  /* 0x000000ffff3e7224 */ /* 0x000fe400078e001d */
[----:B------:R-:W-:Y:S02]  /*63ed0*/  IMAD.MOV.U32 R59, RZ, RZ, R34 ;  /* 0x000000ffff3b7224 */ /* 0x000fe400078e0022 */
.L_x_66556:
[----:B------:R-:W-:Y:S05]  /*63ee0*/  BSYNC B1 ;  /* 0x0000000000017941 */ /* 0x000fea0003800000 */
.L_x_66554:
        /* <DEDUP_REMOVED lines=9> */
.L_x_66558:
[----:B------:R-:W-:Y:S01]  /*63f80*/  IMAD.MOV.U32 R12, RZ, RZ, R60 ;  /* 0x000000ffff0c7224 */ /* 0x000fe200078e003c */
[----:B------:R-:W-:Y:S01]  /*63f90*/  MOV R77, R70 ;  /* 0x00000046004d7202 */ /* 0x000fe20000000f00 */
[----:B------:R-:W-:Y:S02]  /*63fa0*/  IMAD.MOV.U32 R60, RZ, RZ, R4 ;  /* 0x000000ffff3c7224 */ /* 0x000fe400078e0004 */
[----:B------:R-:W-:Y:S02]  /*63fb0*/  IMAD.MOV.U32 R70, RZ, RZ, R31 ;  /* 0x000000ffff467224 */ /* 0x000fe400078e001f */
.L_x_66559:
[----:B------:R-:W-:Y:S05]  /*63fc0*/  BSYNC B1 ;  /* 0x0000000000017941 */ /* 0x000fea0003800000 */
.L_x_66557:
        /* <DEDUP_REMOVED lines=9> */
.L_x_66561:
[----:B------:R-:W-:Y:S01]  /*64060*/  IMAD.MOV.U32 R66, RZ, RZ, R12 ;  /* 0x000000ffff427224 */ /* 0x000fe200078e000c */
[----:B------:R-:W-:Y:S01]  /*64070*/  MOV R71, R77 ;  /* 0x0000004d00477202 */ /* 0x000fe20000000f00 */
[----:B------:R-:W-:Y:S02]  /*64080*/  IMAD.MOV.U32 R12, RZ, RZ, R35 ;  /* 0x000000ffff0c7224 */ /* 0x000fe400078e0023 */
[----:B------:R-:W-:Y:S02]  /*64090*/  IMAD.MOV.U32 R77, RZ, RZ, R36 ;  /* 0x000000ffff4d7224 */ /* 0x000fe400078e0024 */
.L_x_66562:
[----:B------:R-:W-:Y:S05]  /*640a0*/  BSYNC B1 ;  /* 0x0000000000017941 */ /* 0x000fea0003800000 */
.L_x_66560:
        /* <DEDUP_REMOVED lines=9> */
.L_x_66564:
[----:B------:R-:W-:Y:S01]  /*64140*/  IMAD.MOV.U32 R45, RZ, RZ, R66 ;  /* 0x000000ffff2d7224 */ /* 0x000fe200078e0042 */
[----:B------:R-:W-:Y:S01]  /*64150*/  MOV R14, R71 ;  /* 0x00000047000e7202 */ /* 0x000fe20000000f00 */
[----:B------:R-:W-:Y:S02]  /*64160*/  IMAD.MOV.U32 R66, RZ, RZ, R17 ;  /* 0x000000ffff427224 */ /* 0x000fe400078e0011 */
[----:B------:R-:W-:Y:S02]  /*64170*/  IMAD.MOV.U32 R71, RZ, RZ, R40 ;  /* 0x000000ffff477224 */ /* 0x000fe400078e0028 */
.L_x_66565:
[----:B------:R-:W-:Y:S05]  /*64180*/  BSYNC B1 ;  /* 0x0000000000017941 */ /* 0x000fea0003800000 */
.L_x_66563:
        /* <DEDUP_REMOVED lines=18> */
[----:B------:R-:W-:-:S05]  /*642b0*/  FSEL R18, R3, R40, P2 ;  /* 0x0000002803127208 */ /* 0x000fca0001000000 */
[----:B------:R-:W-:-:S04]  /*642c0*/  FADD.FTZ R19, -R18, R19 ;  /* 0x0000001312137221 */ /* 0x000fc80000010100 */
[----:B------:R-:W-:Y:S01]  /*642d0*/  @!P0 IMAD.MOV.U32 R15, RZ, RZ, R38 ;  /* 0x000000ffff0f8224 */ /* 0x000fe200078e0026 */
[----:B------:R-:W-:Y:S01]  /*642e0*/  FSEL R38, R2, R41, P2 ;  /* 0x0000002902267208 */ /* 0x000fe20001000000 */
        /* <DEDUP_REMOVED lines=8> */
[-C--:B--234-:R-:W-:Y:S01]  /*64370*/  FSETP.NEU.FTZ.AND P0, PT, R15, R58.reuse, PT ;  /* 0x0000003a0f00720b */ /* 0x09cfe20003f1d000 */
[----:B------:R-:W-:Y:S01]  /*64380*/  IMAD.MOV.U32 R42, RZ, RZ, R44 ;  /* 0x000000ffff2a7224 */ /* 0x000fe200078e002c */
[----:B------:R-:W-:Y:S02]  /*64390*/  MOV R68, R58 ;  /* 0x0000003a00447202 */ /* 0x000fe40000000f00 */
[----:B------:R-:W-:-:S13]  /*643a0*/  ISETP.GE.OR P0, PT, R57, R44, P0 ;  /* 0x0000002c3900720c */ /* 0x000fda0000706670 */
[----:B------:R-:W-:Y:S05]  /*643b0*/  @P0 BRA `(.L_x_66568) ;  /* 0x0000004000000947 */ /* 0x000fea0003800000 */
.L_x_66567:
[----:B--234-:R-:W-:Y:S02]  /*643c0*/  IMAD.MOV.U32 R42, RZ, RZ, R57 ;  /* 0x000000ffff2a7224 */ /* 0x01cfe400078e0039 */
[----:B------:R-:W-:Y:S02]  /*643d0*/  IMAD.MOV.U32 R68, RZ, RZ, R15 ;  /* 0x000000ffff447224 */ /* 0x000fe400078e000f */
[----:B------:R-:W-:Y:S02]  /*643e0*/  IMAD.MOV.U32 R57, RZ, RZ, R44 ;  /* 0x000000ffff397224 */ /* 0x000fe400078e002c */
[----:B------:R-:W-:Y:S02]  /*643f0*/  IMAD.MOV.U32 R15, RZ, RZ, R58 ;  /* 0x000000ffff0f7224 */ /* 0x000fe400078e003a */
.L_x_66568:
[----:B------:R-:W-:Y:S05]  /*64400*/  BSYNC B1 ;  /* 0x0000000000017941 */ /* 0x000fea0003800000 */
.L_x_66566:
        /* <DEDUP_REMOVED lines=9> */
.L_x_66570:
[----:B------:R-:W-:Y:S02]  /*644a0*/  IMAD.MOV.U32 R73, RZ, RZ, R42 ;  /* 0x000000ffff497224 */ /* 0x000fe400078e002a */
[----:B------:R-:W-:Y:S02]  /*644b0*/  IMAD.MOV.U32 R75, RZ, RZ, R68 ;  /* 0x000000ffff4b7224 */ /* 0x000fe400078e0044 */
[----:B------:R-:W-:Y:S02]  /*644c0*/  IMAD.MOV.U32 R42, RZ, RZ, R47 ;  /* 0x000000ffff2a7224 */ /* 0x000fe400078e002f */
[----:B------:R-:W-:Y:S02]  /*644d0*/  IMAD.MOV.U32 R68, RZ, RZ, R69 ;  /* 0x000000ffff447224 */ /* 0x000fe400078e0045 */
.L_x_66571:
[----:B------:R-:W-:Y:S05]  /*644e0*/  BSYNC B1 ;  /* 0x0000000000017941 */ /* 0x000fea0003800000 */
.L_x_66569:
        /* <DEDUP_REMOVED lines=9> */
.L_x_66573:
[----:B------:R-:W-:Y:S02]  /*64580*/  IMAD.MOV.U32 R44, RZ, RZ, R73 ;  /* 0x000000ffff2c7224 */ /* 0x000fe400078e0049 */
[----:B------:R-:W-:Y:S02]  /*64590*/  IMAD.MOV.U32 R58, RZ, RZ, R75 ;  /* 0x000000ffff3a7224 */ /* 0x000fe400078e004b */
[----:B------:R-:W-:Y:S02]  /*645a0*/  IMAD.MOV.U32 R73, RZ, RZ, R46 ;  /* 0x000000ffff497224 */ /* 0x000fe400078e002e */
[----:B------:R-:W-:Y:S02]  /*645b0*/  IMAD.MOV.U32 R75, RZ, RZ, R48 ;  /* 0x000000ffff4b7224 */ /* 0x000fe400078e0030 */
.L_x_66574:
[----:B------:R-:W-:Y:S05]  /*645c0*/  BSYNC B1 ;  /* 0x0000000000017941 */ /* 0x000fea0003800000 */
.L_x_66572:
        /* <DEDUP_REMOVED lines=9> */
.L_x_66576:
[----:B------:R-:W-:Y:S02]  /*64660*/  IMAD.MOV.U32 R47, RZ, RZ, R44 ;  /* 0x000000ffff2f7224 */ /* 0x000fe400078e002c */
[----:B------:R-:W-:Y:S02]  /*64670*/  IMAD.MOV.U32 R46, RZ, RZ, R58 ;  /* 0x000000ffff2e7224 */ /* 0x000fe400078e003a */
[----:B------:R-:W-:Y:S02]  /*64680*/  IMAD.MOV.U32 R44, RZ, RZ, R49 ;  /* 0x000000ffff2c7224 */ /* 0x000fe400078e0031 */
[----:B------:R-:W-:Y:S02]  /*64690*/  IMAD.MOV.U32 R58, RZ, RZ, R67 ;  /* 0x000000ffff3a7224 */ /* 0x000fe400078e0043 */
.L_x_66577:
[----:B------:R-:W-:Y:S05]  /*646a0*/  BSYNC B1 ;  /* 0x0000000000017941 */ /* 0x000fea0003800000 */
.L_x_66575:
        /* <DEDUP_REMOVED lines=9> */
.L_x_66579:
[----:B------:R-:W-:Y:S02]  /*64740*/  IMAD.MOV.U32 R49, RZ, RZ, R47 ;  /* 0x000000ffff317224 */ /* 0x000fe400078e002f */
[----:B------:R-:W-:Y:S02]  /*64750*/  IMAD.MOV.U32 R48, RZ, RZ, R46 ;  /* 0x000000ffff307224 */ /* 0x000fe400078e002e */
[----:B------:R-:W-:Y:S02]  /*64760*/  IMAD.MOV.U32 R47, RZ, RZ, R50 ;  /* 0x000000ffff2f7224 */ /* 0x000fe400078e0032 */
[----:B------:R-:W-:Y:S02]  /*64770*/  IMAD.MOV.U32 R46, RZ, RZ, R51 ;  /* 0x000000ffff2e7224 */ /* 0x000fe400078e0033 */
.L_x_66580:
[----:B------:R-:W-:Y:S05]  /*64780*/  BSYNC B1 ;  /* 0x0000000000017941 */ /* 0x000fea0003800000 */
.L_x_66578:
        /* <DEDUP_REMOVED lines=9> */
.L_x_66582:
[----:B------:R-:W-:Y:S02]  /*64820*/  IMAD.MOV.U32 R51, RZ, RZ, R49 ;  /* 0x000000ffff337224 */ /* 0x000fe400078e0031 */
[----:B------:R-:W-:Y:S02]  /*64830*/  IMAD.MOV.U32 R50, RZ, RZ, R48 ;  /* 0x000000ffff327224 */ /* 0x000fe400078e0030 */
[----:B------:R-:W-:Y:S02]  /*64840*/  IMAD.MOV.U32 R49, RZ, RZ, R52 ;  /* 0x000000ffff317224 */ /* 0x000fe400078e0034 */
[----:B------:R-:W-:Y:S02]  /*64850*/  IMAD.MOV.U32 R48, RZ, RZ, R53 ;  /* 0x000000ffff307224 */ /* 0x000fe400078e0035 */
.L_x_66583:
[----:B------:R-:W-:Y:S05]  /*64860*/  BSYNC B1 ;  /* 0x0000000000017941 */ /* 0x000fea0003800000 */
.L_x_66581:
        /* <DEDUP_REMOVED lines=9> */
.L_x_66585:
[----:B------:R-:W-:Y:S02]  /*64900*/  IMAD.MOV.U32 R53, RZ, RZ, R51 ;  /* 0x000000ffff357224 */ /* 0x000fe400078e0033 */
[----:B------:R-:W-:Y:S02]  /*64910*/  IMAD.MOV.U32 R52, RZ, RZ, R50 ;  /* 0x000000ffff347224 */ /* 0x000fe400078e0032 */
[----:B------:R-:W-:Y:S02]  /*64920*/  IMAD.MOV.U32 R51, RZ, RZ, R54 ;  /* 0x000000ffff337224 */ /* 0x000fe400078e0036 */
[----:B------:R-:W-:Y:S02]  /*64930*/  IMAD.MOV.U32 R50, RZ, RZ, R55 ;  /* 0x000000ffff327224 */ /* 0x000fe400078e0037 */
.L_x_66586:
[----:B------:R-:W-:Y:S05]  /*64940*/  BSYNC B1 ;  /* 0x0000000000017941 */ /* 0x000fea0003800000 */
.L_x_66584:
        /* <DEDUP_REMOVED lines=9> */
.L_x_66588:
[----:B------:R-:W-:Y:S02]  /*649e0*/  IMAD.MOV.U32 R55, RZ, RZ, R53 ;  /* 0x000000ffff377224 */ /* 0x000fe400078e0035 */
[----:B------:R-:W-:Y:S02]  /*649f0*/  IMAD.MOV.U32 R54, RZ, RZ, R52 ;  /* 0x000000ffff367224 */ /* 0x000fe400078e0034 */
[----:B------:R-:W-:Y:S02]  /*64a00*/  IMAD.MOV.U32 R53, RZ, RZ, R56 ;  /* 0x000000ffff357224 */ /* 0x000fe400078e0038 */
[----:B------:R-:W-:Y:S02]  /*64a10*/  IMAD.MOV.U32 R52, RZ, RZ, R65 ;  /* 0x000000ffff347224 */ /* 0x000fe400078e0041 */
.L_x_66589:
[----:B------:R-:W-:Y:S05]  /*64a20*/  BSYNC B1 ;  /* 0x0000000000017941 */ /* 0x000fea0003800000 */
.L_x_66587:
        /* <DEDUP_REMOVED lines=9> */
.L_x_66591:
[----:B------:R-:W-:Y:S02]  /*64ac0*/  IMAD.MOV.U32 R69, RZ, RZ, R55 ;  /* 0x000000ffff457224 */ /* 0x000fe400078e0037 */
[----:B------:R-:W-:Y:S02]  /*64ad0*/  IMAD.MOV.U32 R56, RZ, RZ, R54 ;  /* 0x000000ffff387224 */ /* 0x000fe400078e0036 */
[----:B------:R-:W-:Y:S02]  /*64ae0*/  IMAD.MOV.U32 R55, RZ, RZ, R64 ;  /* 0x000000ffff377224 */ /* 0x000fe400078e0040 */
[----:B------:R-:W-:Y:S02]  /*64af0*/  IMAD.MOV.U32 R54, RZ, RZ, R63 ;  /* 0x000000ffff367224 */ /* 0x000fe400078e003f */
.L_x_66592:
[----:B------:R-:W-:Y:S05]  /*64b00*/  BSYNC B1 ;  /* 0x0000000000017941 */ /* 0x000fea0003800000 */
.L_x_66590:
        /* <DEDUP_REMOVED lines=9> */
.L_x_66594:
[----:B------:R-:W-:Y:S02]  /*64ba0*/  IMAD.MOV.U32 R63, RZ, RZ, R69 ;  /* 0x000000ffff3f7224 */ /* 0x000fe400078e0045 */
[----:B------:R-:W-:Y:S02]  /*64bb0*/  IMAD.MOV.U32 R64, RZ, RZ, R56 ;  /* 0x000000ffff407224 */ /* 0x000fe400078e0038 */
[----:B------:R-:W-:Y:S02]  /*64bc0*/  IMAD.MOV.U32 R69, RZ, RZ, R74 ;  /* 0x000000ffff457224 */ /* 0x000fe400078e004a */
[----:B------:R-:W-:Y:S02]  /*64bd0*/  IMAD.MOV.U32 R56, RZ, RZ, R61 ;  /* 0x000000ffff387224 */ /* 0x000fe400078e003d */
.L_x_66595:
[----:B------:R-:W-:Y:S05]  /*64be0*/  BSYNC B1 ;  /* 0x0000000000017941 */ /* 0x000fea0003800000 */
.L_x_66593:
        /* <DEDUP_REMOVED lines=9> */
.L_x_66597:
[----:B------:R-:W-:Y:S02]  /*64c80*/  IMAD.MOV.U32 R65, RZ, RZ, R63 ;  /* 0x000000ffff417224 */ /* 0x000fe400078e003f */
[----:B------:R-:W-:Y:S02]  /*64c90*/  IMAD.MOV.U32 R67, RZ, RZ, R64 ;  /* 0x000000ffff437224 */ /* 0x000fe400078e0040 */
[----:B------:R-:W-:Y:S02]  /*64ca0*/  IMAD.MOV.U32 R63, RZ, RZ, R62 ;  /* 0x000000ffff3f7224 */ /* 0x000fe400078e003e */
[----:B------:R-:W-:Y:S02]  /*64cb0*/  IMAD.MOV.U32 R64, RZ, RZ, R59 ;  /* 0x000000ffff407224 */ /* 0x000fe400078e003b */
.L_x_66598:
[----:B------:R-:W-:Y:S05]  /*64cc0*/  BSYNC B1 ;  /* 0x0000000000017941 */ /* 0x000fea0003800000 */
.L_x_66596:
        /* <DEDUP_REMOVED lines=9> */
.L_x_66600:
[----:B------:R-:W-:Y:S02]  /*64d60*/  IMAD.MOV.U32 R61, RZ, RZ, R65 ;  /* 0x000000ffff3d7224 */ /* 0x000fe400078e0041 */
[----:B------:R-:W-:Y:S02]  /*64d70*/  IMAD.MOV.U32 R62, RZ, RZ, R67 ;  /* 0x000000ffff3e7224 */ /* 0x000fe400078e0043 */
[----:B------:R-:W-:Y:S02]  /*64d80*/  IMAD.MOV.U32 R65, RZ, RZ, R60 ;  /* 0x000000ffff417224 */ /* 0x000fe400078e003c */
[----:B------:R-:W-:Y:S02]  /*64d90*/  IMAD.MOV.U32 R67, RZ, RZ, R70 ;  /* 0x000000ffff437224 */ /* 0x000fe400078e0046 */
.L_x_66601:
[----:B------:R-:W-:Y:S05]  /*64da0*/  BSYNC B1 ;  /* 0x0000000000017941 */ /* 0x000fea0003800000 */
.L_x_66599:
        /* <DEDUP_REMOVED lines=9> */
.L_x_66603:
[----:B------:R-:W-:Y:S02]  /*64e40*/  IMAD.MOV.U32 R59, RZ, RZ, R61 ;  /* 0x000000ffff3b7224 */ /* 0x000fe400078e003d */
[----:B------:R-:W-:Y:S02]  /*64e50*/  IMAD.MOV.U32 R60, RZ, RZ, R62 ;  /* 0x000000ffff3c7224 */ /* 0x000fe400078e003e */
[----:B------:R-:W-:Y:S02]  /*64e60*/  IMAD.MOV.U32 R61, RZ, RZ, R12 ;  /* 0x000000ffff3d7224 */ /* 0x000fe400078e000c */
[----:B------:R-:W-:Y:S02]  /*64e70*/  IMAD.MOV.U32 R62, RZ, RZ, R77 ;  /* 0x000000ffff3e7224 */ /* 0x000fe400078e004d */
.L_x_66604:
[----:B------:R-:W-:Y:S05]  /*64e80*/  BSYNC B1 ;  /* 0x0000000000017941 */ /* 0x000fea0003800000 */
.L_x_66602:
        /* <DEDUP_REMOVED lines=9> */
.L_x_66606:
[----:B------:R-:W-:Y:S02]  /*64f20*/  IMAD.MOV.U32 R12, RZ, RZ, R59 ;  /* 0x000000ffff0c7224 */ /* 0x000fe400078e003b */
[----:B------:R-:W-:Y:S02]  /*64f30*/  IMAD.MOV.U32 R13, RZ, RZ, R60 ;  /* 0x000000ffff0d7224 */ /* 0x000fe400078e003c */
[----:B------:R-:W-:Y:S02]  /*64f40*/  IMAD.MOV.U32 R59, RZ, RZ, R66 ;  /* 0x000000ffff3b7224 */ /* 0x000fe400078e0042 */
[----:B------:R-:W-:Y:S02]  /*64f50*/  IMAD.MOV.U32 R60, RZ, RZ, R71 ;  /* 0x000000ffff3c7224 */ /* 0x000fe400078e0047 */
.L_x_66607:
[----:B------:R-:W-:Y:S05]  /*64f60*/  BSYNC B1 ;  /* 0x0000000000017941 */ /* 0x000fea0003800000 */
.L_x_66605:
        /* <DEDUP_REMOVED lines=9> */
.L_x_66609:
[----:B------:R-:W-:Y:S02]  /*65000*/  IMAD.MOV.U32 R2, RZ, RZ, R12 ;  /* 0x000000ffff027224 */ /* 0x000fe400078e000c */
[----:B------:R-:W-:Y:S02]  /*65010*/  IMAD.MOV.U32 R3, RZ, RZ, R13 ;  /* 0x000000ffff037224 */ /* 0x000fe400078e000d */
[----:B------:R-:W-:Y:S02]  /*65020*/  IMAD.MOV.U32 R12, RZ, RZ, R45 ;  /* 0x000000ffff0c7224 */ /* 0x000fe400078e002d */
[----:B------:R-:W-:Y:S02]  /*65030*/  IMAD.MOV.U32 R13, RZ, RZ, R14 ;  /* 0x000000ffff0d7224 */ /* 0x000fe400078e000e */
.L_x_66610:
[----:B------:R-:W-:Y:S05]  /*65040*/  BSYNC B1 ;  /* 0x0000000000017941 */ /* 0x000fea0003800000 */
.L_x_66608:
        /* <DEDUP_REMOVED lines=16> */
.L_x_66612:
[----:B------:R-:W-:Y:S02]  /*65150*/  IMAD.MOV.U32 R14, RZ, RZ, R57 ;  /* 0x000000ffff0e7224 */ /* 0x000fe400078e0039 */
[----:B------:R-:W-:Y:S01]  /*65160*/  IMAD.MOV.U32 R40, RZ, RZ, R15 ;  /* 0x000000ffff287224 */ /* 0x000fe200078e000f */
[----:B------:R-:W-:Y:S01]  /*65170*/  MOV R15, R68 ;  /* 0x00000044000f7202 */ /* 0x000fe20000000f00 */
[----:B------:R-:W-:Y:S02]  /*65180*/  IMAD.MOV.U32 R57, RZ, RZ, R42 ;  /* 0x000000ffff397224 */ /* 0x000fe400078e002a */
.L_x_66613:
[----:B------:R-:W-:Y:S05]  /*65190*/  BSYNC B1 ;  /* 0x0000000000017941 */ /* 0x000fea0003800000 */
.L_x_66611:
        /* <DEDUP_REMOVED lines=9> */
.L_x_66615:
[----:B------:R-:W-:Y:S02]  /*65230*/  IMAD.MOV.U32 R39, RZ, RZ, R14 ;  /* 0x000000ffff277224 */ /* 0x000fe400078e000e */
[----:B------:R-:W-:Y:S01]  /*65240*/  IMAD.MOV.U32 R41, RZ, RZ, R40 ;  /* 0x000000ffff297224 */ /* 0x000fe200078e0028 */
[----:B------:R-:W-:Y:S01]  /*65250*/  MOV R40, R75 ;  /* 0x0000004b00287202 */ /* 0x000fe20000000f00 */
[----:B------:R-:W-:Y:S02]  /*65260*/  IMAD.MOV.U32 R14, RZ, RZ, R73 ;  /* 0x000000ffff0e7224 */ /* 0x000fe400078e0049 */
.L_x_66616:
[----:B------:R-:W-:Y:S05]  /*65270*/  BSYNC B1 ;  /* 0x0000000000017941 */ /* 0x000fea0003800000 */
.L_x_66614:
        /* <DEDUP_REMOVED lines=9> */
.L_x_66618:
[----:B------:R-:W-:Y:S02]  /*65310*/  IMAD.MOV.U32 R42, RZ, RZ, R39 ;  /* 0x000000ffff2a7224 */ /* 0x000fe400078e0027 */
[----:B------:R-:W-:Y:S01]  /*65320*/  IMAD.MOV.U32 R43, RZ, RZ, R41 ;  /* 0x000000ffff2b7224 */ /* 0x000fe200078e0029 */
[----:B------:R-:W-:Y:S01]  /*65330*/  MOV R41, R58 ;  /* 0x0000003a00297202 */ /* 0x000fe20000000f00 */
[----:B------:R-:W-:Y:S02]  /*65340*/  IMAD.MOV.U32 R39, RZ, RZ, R44 ;  /* 0x000000ffff277224 */ /* 0x000fe400078e002c */
.L_x_66619:
[----:B------:R-:W-:Y:S05]  /*65350*/  BSYNC B1 ;  /* 0x0000000000017941 */ /* 0x000fea0003800000 */
.L_x_66617:
        /* <DEDUP_REMOVED lines=9> */
.L_x_66621:
[----:B------:R-:W-:Y:S02]  /*653f0*/  IMAD.MOV.U32 R44, RZ, RZ, R42 ;  /* 0x000000ffff2c7224 */ /* 0x000fe400078e002a */
[----:B------:R-:W-:Y:S01]  /*65400*/  IMAD.MOV.U32 R45, RZ, RZ, R43 ;  /* 0x000000ffff2d7224 */ /* 0x000fe200078e002b */
[----:B------:R-:W-:Y:S01]  /*65410*/  MOV R43, R46 ;  /* 0x0000002e002b7202 */ /* 0x000fe20000000f00 */
[----:B------:R-:W-:Y:S02]  /*65420*/  IMAD.MOV.U32 R42, RZ, RZ, R47 ;  /* 0x000000ffff2a7224 */ /* 0x000fe400078e002f */
.L_x_66622:
[----:B------:R-:W-:Y:S05]  /*65430*/  BSYNC B1 ;  /* 0x0000000000017941 */ /* 0x000fea0003800000 */
.L_x_66620:
        /* <DEDUP_REMOVED lines=9> */
.L_x_66624:
[----:B------:R-:W-:Y:S02]  /*654d0*/  IMAD.MOV.U32 R46, RZ, RZ, R44 ;  /* 0x000000ffff2e7224 */ /* 0x000fe400078e002c */
[----:B------:R-:W-:Y:S01]  /*654e0*/  IMAD.MOV.U32 R47, RZ, RZ, R45 ;  /* 0x000000ffff2f7224 */ /* 0x000fe200078e002d */
[----:B------:R-:W-:Y:S01]  /*654f0*/  MOV R45, R48 ;  /* 0x00000030002d7202 */ /* 0x000fe20000000f00 */
[----:B------:R-:W-:Y:S02]  /*65500*/  IMAD.MOV.U32 R44, RZ, RZ, R49 ;  /* 0x000000ffff2c7224 */ /* 0x000fe400078e0031 */
.L_x_66625:
[----:B------:R-:W-:Y:S05]  /*65510*/  BSYNC B1 ;  /* 0x0000000000017941 */ /* 0x000fea0003800000 */
.L_x_66623:
        /* <DEDUP_REMOVED lines=9> */
.L_x_66627:
[----:B------:R-:W-:Y:S02]  /*655b0*/  IMAD.MOV.U32 R48, RZ, RZ, R46 ;  /* 0x000000ffff307224 */ /* 0x000fe400078e002e */
[----:B------:R-:W-:Y:S01]  /*655c0*/  IMAD.MOV.U32 R49, RZ, RZ, R47 ;  /* 0x000000ffff317224 */ /* 0x000fe200078e002f */
[----:B------:R-:W-:Y:S01]  /*655d0*/  MOV R47, R50 ;  /* 0x00000032002f7202 */ /* 0x000fe20000000f00 */
[----:B------:R-:W-:Y:S02]  /*655e0*/  IMAD.MOV.U32 R46, RZ, RZ, R51 ;  /* 0x000000ffff2e7224 */ /* 0x000fe400078e0033 */
.L_x_66628:
[----:B------:R-:W-:Y:S05]  /*655f0*/  BSYNC B1 ;  /* 0x0000000000017941 */ /* 0x000fea0003800000 */
.L_x_66626:
        /* <DEDUP_REMOVED lines=9> */
.L_x_66630:
[----:B------:R-:W-:Y:S02]  /*65690*/  IMAD.MOV.U32 R50, RZ, RZ, R48 ;  /* 0x000000ffff327224 */ /* 0x000fe400078e0030 */
[----:B------:R-:W-:Y:S01]  /*656a0*/  IMAD.MOV.U32 R51, RZ, RZ, R49 ;  /* 0x000000ffff337224 */ /* 0x000fe200078e0031 */
[----:B------:R-:W-:Y:S01]  /*656b0*/  MOV R49, R52 ;  /* 0x0000003400317202 */ /* 0x000fe20000000f00 */
[----:B------:R-:W-:Y:S02]  /*656c0*/  IMAD.MOV.U32 R48, RZ, RZ, R53 ;  /* 0x000000ffff307224 */ /* 0x000fe400078e0035 */
.L_x_66631:
[----:B------:R-:W-:Y:S05]  /*656d0*/  BSYNC B1 ;  /* 0x0000000000017941 */ /* 0x000fea0003800000 */
.L_x_66629:
        /* <DEDUP_REMOVED lines=9> */
.L_x_66633:
[----:B------:R-:W-:Y:S02]  /*65770*/  IMAD.MOV.U32 R52, RZ, RZ, R50 ;  /* 0x000000ffff347224 */ /* 0x000fe400078e0032 */
[----:B------:R-:W-:Y:S01]  /*65780*/  IMAD.MOV.U32 R53, RZ, RZ, R51 ;  /* 0x000000ffff357224 */ /* 0x000fe200078e0033 */
[----:B------:R-:W-:Y:S01]  /*65790*/  MOV R51, R54 ;  /* 0x0000003600337202 */ /* 0x000fe20000000f00 */
[----:B------:R-:W-:Y:S02]  /*657a0*/  IMAD.MOV.U32 R50, RZ, RZ, R55 ;  /* 0x000000ffff327224 */ /* 0x000fe400078e0037 */
.L_x_66634:
[----:B------:R-:W-:Y:S05]  /*657b0*/  BSYNC B1 ;  /* 0x0000000000017941 */ /* 0x000fea0003800000 */
.L_x_66632:
        /* <DEDUP_REMOVED lines=9> */
.L_x_66636:
[----:B------:R-:W-:Y:S02]  /*65850*/  IMAD.MOV.U32 R54, RZ, RZ, R52 ;  /* 0x000000ffff367224 */ /* 0x000fe400078e0034 */
[----:B------:R-:W-:Y:S01]  /*65860*/  IMAD.MOV.U32 R55, RZ, RZ, R53 ;  /* 0x000000ffff377224 */ /* 0x000fe200078e0035 */
[----:B------:R-:W-:Y:S01]  /*65870*/  MOV R53, R56 ;  /* 0x0000003800357202 */ /* 0x000fe20000000f00 */
[----:B------:R-:W-:Y:S02]  /*65880*/  IMAD.MOV.U32 R52, RZ, RZ, R69 ;  /* 0x000000ffff347224 */ /* 0x000fe400078e0045 */
.L_x_66637:
[----:B------:R-:W-:Y:S05]  /*65890*/  BSYNC B1 ;  /* 0x0000000000017941 */ /* 0x000fea0003800000 */
.L_x_66635:
        /* <DEDUP_REMOVED lines=9> */
.L_x_66639:
[----:B------:R-:W-:Y:S02]  /*65930*/  IMAD.MOV.U32 R56, RZ, RZ, R54 ;  /* 0x000000ffff387224 */ /* 0x000fe400078e0036 */
[----:B------:R-:W-:Y:S01]  /*65940*/  IMAD.MOV.U32 R58, RZ, RZ, R55 ;  /* 0x000000ffff3a7224 */ /* 0x000fe200078e0037 */
[----:B------:R-:W-:Y:S01]  /*65950*/  MOV R55, R64 ;  /* 0x0000004000377202 */ /* 0x000fe20000000f00 */
[----:B------:R-:W-:Y:S02]  /*65960*/  IMAD.MOV.U32 R54, RZ, RZ, R63 ;  /* 0x000000ffff367224 */ /* 0x000fe400078e003f */
.L_x_66640:
[----:B------:R-:W-:Y:S05]  /*65970*/  BSYNC B1 ;  /* 0x0000000000017941 */ /* 0x000fea0003800000 */
.L_x_66638:
        /* <DEDUP_REMOVED lines=9> */
.L_x_66642:
[----:B------:R-:W-:Y:S02]  /*65a10*/  IMAD.MOV.U32 R64, RZ, RZ, R56 ;  /* 0x000000ffff407224 */ /* 0x000fe400078e0038 */
[----:B------:R-:W-:Y:S01]  /*65a20*/  IMAD.MOV.U32 R63, RZ, RZ, R58 ;  /* 0x000000ffff3f7224 */ /* 0x000fe200078e003a */
[----:B------:R-:W-:Y:S01]  /*65a30*/  MOV R58, R67 ;  /* 0x00000043003a7202 */ /* 0x000fe20000000f00 */
[----:B------:R-:W-:Y:S02]  /*65a40*/  IMAD.MOV.U32 R56, RZ, RZ, R65 ;  /* 0x000000ffff387224 */ /* 0x000fe400078e0041 */
.L_x_66643:
[----:B------:R-:W-:Y:S05]  /*65a50*/  BSYNC B1 ;  /* 0x0000000000017941 */ /* 0x000fea0003800000 */
.L_x_66641:
        /* <DEDUP_REMOVED lines=9> */
.L_x_66645:
[----:B------:R-:W-:Y:S02]  /*65af0*/  IMAD.MOV.U32 R66, RZ, RZ, R64 ;  /* 0x000000ffff427224 */ /* 0x000fe400078e0040 */
[----:B------:R-:W-:Y:S01]  /*65b00*/  IMAD.MOV.U32 R65, RZ, RZ, R63 ;  /* 0x000000ffff417224 */ /* 0x000fe200078e003f */
[----:B------:R-:W-:Y:S01]  /*65b10*/  MOV R63, R62 ;  /* 0x0000003e003f7202 */ /* 0x000fe20000000f00 */
[----:B------:R-:W-:Y:S02]  /*65b20*/  IMAD.MOV.U32 R64, RZ, RZ, R61 ;  /* 0x000000ffff407224 */ /* 0x000fe400078e003d */
.L_x_66646:
[----:B------:R-:W-:Y:S05]  /*65b30*/  BSYNC B1 ;  /* 0x0000000000017941 */ /* 0x000fea0003800000 */
.L_x_66644:
        /* <DEDUP_REMOVED lines=9> */
.L_x_66648:
[----:B------:R-:W-:Y:S02]  /*65bd0*/  IMAD.MOV.U32 R61, RZ, RZ, R66 ;  /* 0x000000ffff3d7224 */ /* 0x000fe400078e0042 */
[----:B------:R-:W-:Y:S01]  /*65be0*/  IMAD.MOV.U32 R62, RZ, RZ, R65 ;  /* 0x000000ffff3e7224 */ /* 0x000fe200078e0041 */
[----:B------:R-:W-:Y:S01]  /*65bf0*/  MOV R65, R60 ;  /* 0x0000003c00417202 */ /* 0x000fe20000000f00 */
[----:B------:R-:W-:Y:S02]  /*65c00*/  IMAD.MOV.U32 R66, RZ, RZ, R59 ;  /* 0x000000ffff427224 */ /* 0x000fe400078e003b */
.L_x_66649:
[----:B------:R-:W-:Y:S05]  /*65c10*/  BSYNC B1 ;  /* 0x0000000000017941 */ /* 0x000fea0003800000 */
.L_x_66647:
        /* <DEDUP_REMOVED lines=9> */
.L_x_66651:
[----:B------:R-:W-:Y:S02]  /*65cb0*/  IMAD.MOV.U32 R59, RZ, RZ, R61 ;  /* 0x000000ffff3b7224 */ /* 0x000fe400078e003d */
[----:B------:R-:W-:Y:S01]  /*65cc0*/  IMAD.MOV.U32 R60, RZ, RZ, R62 ;  /* 0x000000ffff3c7224 */ /* 0x000fe200078e003e */
[----:B------:R-:W-:Y:S01]  /*65cd0*/  MOV R62, R13 ;  /* 0x0000000d003e7202 */ /* 0x000fe20000000f00 */
[----:B------:R-:W-:Y:S02]  /*65ce0*/  IMAD.MOV.U32 R61, RZ, RZ, R12 ;  /* 0x000000ffff3d7224 */ /* 0x000fe400078e000c */
.L_x_66652:
[----:B------:R-:W-:Y:S05]  /*65cf0*/  BSYNC B1 ;  /* 0x0000000000017941 */ /* 0x000fea0003800000 */
.L_x_66650:
        /* <DEDUP_REMOVED lines=9> */
.L_x_66654:
[----:B------:R-:W-:Y:S02]  /*65d90*/  IMAD.MOV.U32 R13, RZ, RZ, R59 ;  /* 0x000000ffff0d7224 */ /* 0x000fe400078e003b */
[----:B------:R-:W-:Y:S01]  /*65da0*/  IMAD.MOV.U32 R12, RZ, RZ, R60 ;  /* 0x000000ffff0c7224 */ /* 0x000fe200078e003c */
[----:B------:R-:W-:Y:S01]  /*65db0*/  MOV R60, R3 ;  /* 0x00000003003c7202 */ /* 0x000fe20000000f00 */
[----:B------:R-:W-:Y:S02]  /*65dc0*/  IMAD.MOV.U32 R59, RZ, RZ, R2 ;  /* 0x000000ffff3b7224 */ /* 0x000fe400078e0002 */
.L_x_66655:
[----:B------:R-:W-:Y:S05]  /*65dd0*/  BSYNC B1 ;  /* 0x0000000000017941 */ /* 0x000fea0003800000 */
.L_x_66653:
        /* <DEDUP_REMOVED lines=16> */
.L_x_66657:
[----:B------:R-:W-:Y:S01]  /*65ee0*/  IMAD.MOV.U32 R4, RZ, RZ, R57 ;  /* 0x000000ffff047224 */ /* 0x000fe200078e0039 */
[----:B------:R-:W-:Y:S01]  /*65ef0*/  MOV R2, R15 ;  /* 0x0000000f00027202 */ /* 0x000fe20000000f00 */
[----:B------:R-:W-:Y:S02]  /*65f00*/  IMAD.MOV.U32 R57, RZ, RZ, R14 ;  /* 0x000000ffff397224 */ /* 0x000fe400078e000e */
[----:B------:R-:W-:Y:S02]  /*65f10*/  IMAD.MOV.U32 R15, RZ, RZ, R40 ;  /* 0x000000ffff0f7224 */ /* 0x000fe400078e0028 */
.L_x_66658:
[----:B------:R-:W-:Y:S05]  /*65f20*/  BSYNC B1 ;  /* 0x0000000000017941 */ /* 0x000fea0003800000 */
.L_x_66656:
        /* <DEDUP_REMOVED lines=9> */
.L_x_66660:
[----:B------:R-:W-:Y:S01]  /*65fc0*/  IMAD.MOV.U32 R3, RZ, RZ, R4 ;  /* 0x000000ffff037224 */ /* 0x000fe200078e0004 */
[----:B------:R-:W-:Y:S01]  /*65fd0*/  MOV R14, R2 ;  /* 0x00000002000e7202 */ /* 0x000fe20000000f00 */
[----:B------:R-:W-:Y:S02]  /*65fe0*/  IMAD.MOV.U32 R4, RZ, RZ, R39 ;  /* 0x000000ffff047224 */ /* 0x000fe400078e0027 */
[----:B------:R-:W-:Y:S02]  /*65ff0*/  IMAD.MOV.U32 R2, RZ, RZ, R41 ;  /* 0x000000ffff027224 */ /* 0x000fe400078e0029 */
.L_x_66661:
[----:B------:R-:W-:Y:S05]  /*66000*/  BSYNC B1 ;  /* 0x0000000000017941 */ /* 0x000fea0003800000 */
.L_x_66659:
        /* <DEDUP_REMOVED lines=9> */
.L_x_66663:
[----:B------:R-:W-:Y:S01]  /*660a0*/  IMAD.MOV.U32 R39, RZ, RZ, R3 ;  /* 0x000000ffff277224 */ /* 0x000fe200078e0003 */
[----:B------:R-:W-:Y:S01]  /*660b0*/  MOV R24, R14 ;  /* 0x0000000e00187202 */ /* 0x000fe20000000f00 */
[----:B------:R-:W-:Y:S02]  /*660c0*/  IMAD.MOV.U32 R3, RZ, RZ, R42 ;  /* 0x000000ffff037224 */ /* 0x000fe400078e002a */
[----:B------:R-:W-:Y:S02]  /*660d0*/  IMAD.MOV.U32 R14, RZ, RZ, R43 ;  /* 0x000000ffff0e7224 */ /* 0x000fe400078e002b */
.L_x_66664:
[----:B------:R-:W-:Y:S05]  /*660e0*/  BSYNC B1 ;  /* 0x0000000000017941 */ /* 0x000fea0003800000 */
.L_x_66662:
        /* <DEDUP_REMOVED lines=9> */
.L_x_66666:
[----:B------:R-:W-:Y:S01]  /*66180*/  IMAD.MOV.U32 R41, RZ, RZ, R39 ;  /* 0x000000ffff297224 */ /* 0x000fe200078e0027 */
[----:B------:R-:W-:Y:S01]  /*66190*/  MOV R40, R24 ;  /* 0x0000001800287202 */ /* 0x000fe20000000f00 */
[----:B------:R-:W-:Y:S02]  /*661a0*/  IMAD.MOV.U32 R39, RZ, RZ, R44 ;  /* 0x000000ffff277224 */ /* 0x000fe400078e002c */
[----:B------:R-:W-:Y:S02]  /*661b0*/  IMAD.MOV.U32 R24, RZ, RZ, R45 ;  /* 0x000000ffff187224 */ /* 0x000fe400078e002d */
.L_x_66667:
[----:B------:R-:W-:Y:S05]  /*661c0*/  BSYNC B1 ;  /* 0x0000000000017941 */ /* 0x000fea0003800000 */
.L_x_66665:
        /* <DEDUP_REMOVED lines=9> */
.L_x_66669:
[----:B------:R-:W-:Y:S01]  /*66260*/  IMAD.MOV.U32 R43, RZ, RZ, R41 ;  /* 0x000000ffff2b7224 */ /* 0x000fe200078e0029 */
[----:B------:R-:W-:Y:S01]  /*66270*/  MOV R42, R40 ;  /* 0x00000028002a7202 */ /* 0x000fe20000000f00 */
[----:B------:R-:W-:Y:S02]  /*66280*/  IMAD.MOV.U32 R41, RZ, RZ, R46 ;  /* 0x000000ffff297224 */ /* 0x000fe400078e002e */
[----:B------:R-:W-:Y:S02]  /*66290*/  IMAD.MOV.U32 R40, RZ, RZ, R47 ;  /* 0x000000ffff287224 */ /* 0x000fe400078e002f */
.L_x_66670:
[----:B------:R-:W-:Y:S05]  /*662a0*/  BSYNC B1 ;  /* 0x0000000000017941 */ /* 0x000fea0003800000 */
.L_x_66668:
        /* <DEDUP_REMOVED lines=9> */
.L_x_66672:
[----:B------:R-:W-:Y:S01]  /*66340*/  IMAD.MOV.U32 R45, RZ, RZ, R43 ;  /* 0x000000ffff2d7224 */ /* 0x000fe200078e002b */
[----:B------:R-:W-:Y:S01]  /*66350*/  MOV R44, R42 ;  /* 0x0000002a002c7202 */ /* 0x000fe20000000f00 */
[----:B------:R-:W-:Y:S02]  /*66360*/  IMAD.MOV.U32 R43, RZ, RZ, R48 ;  /* 0x000000ffff2b7224 */ /* 0x000fe400078e0030 */
[----:B------:R-:W-:Y:S02]  /*66370*/  IMAD.MOV.U32 R42, RZ, RZ, R49 ;  /* 0x000000ffff2a7224 */ /* 0x000fe400078e0031 */
.L_x_66673:
[----:B------:R-:W-:Y:S05]  /*66380*/  BSYNC B1 ;  /* 0x0000000000017941 */ /* 0x000fea0003800000 */
.L_x_66671:
        /* <DEDUP_REMOVED lines=9> */
.L_x_66675:
[----:B------:R-:W-:Y:S01]  /*66420*/  IMAD.MOV.U32 R47, RZ, RZ, R45 ;  /* 0x000000ffff2f7224 */ /* 0x000fe200078e002d */
[----:B------:R-:W-:Y:S01]  /*66430*/  MOV R46, R44 ;  /* 0x0000002c002e7202 */ /* 0x000fe20000000f00 */
[----:B------:R-:W-:Y:S02]  /*66440*/  IMAD.MOV.U32 R45, RZ, RZ, R50 ;  /* 0x000000ffff2d7224 */ /* 0x000fe400078e0032 */
[----:B------:R-:W-:Y:S02]  /*66450*/  IMAD.MOV.U32 R44, RZ, RZ, R51 ;  /* 0x000000ffff2c7224 */ /* 0x000fe400078e0033 */
.L_x_66676:
[----:B------:R-:W-:Y:S05]  /*66460*/  BSYNC B1 ;  /* 0x0000000000017941 */ /* 0x000fea0003800000 */
.L_x_66674:
        /* <DEDUP_REMOVED lines=9> */
.L_x_66678:
[----:B------:R-:W-:Y:S01]  /*66500*/  IMAD.MOV.U32 R49, RZ, RZ, R47 ;  /* 0x000000ffff317224 */ /* 0x000fe200078e002f */
[----:B------:R-:W-:Y:S01]  /*66510*/  MOV R48, R46 ;  /* 0x0000002e00307202 */ /* 0x000fe20000000f00 */
[----:B------:R-:W-:Y:S02]  /*66520*/  IMAD.MOV.U32 R47, RZ, RZ, R52 ;  /* 0x000000ffff2f7224 */ /* 0x000fe400078e0034 */
[----:B------:R-:W-:Y:S02]  /*66530*/  IMAD.MOV.U32 R46, RZ, RZ, R53 ;  /* 0x000000ffff2e7224 */ /* 0x000fe400078e0035 */
.L_x_66679:
[----:B------:R-:W-:Y:S05]  /*66540*/  BSYNC B1 ;  /* 0x0000000000017941 */ /* 0x000fea0003800000 */
.L_x_66677:
        /* <DEDUP_REMOVED lines=9> */
.L_x_66681:
[----:B------:R-:W-:Y:S01]  /*665e0*/  IMAD.MOV.U32 R53, RZ, RZ, R49 ;  /* 0x000000ffff357224 */ /* 0x000fe200078e0031 */
[----:B------:R-:W-:Y:S01]  /*665f0*/  MOV R51, R48 ;  /* 0x0000003000337202 */ /* 0x000fe20000000f00 */
[----:B------:R-:W-:Y:S02]  /*66600*/  IMAD.MOV.U32 R49, RZ, RZ, R54 ;  /* 0x000000ffff317224 */ /* 0x000fe400078e0036 */
[----:B------:R-:W-:Y:S02]  /*66610*/  IMAD.MOV.U32 R48, RZ, RZ, R55 ;  /* 0x000000ffff307224 */ /* 0x000fe400078e0037 */
.L_x_66682:
[----:B------:R-:W-:Y:S05]  /*66620*/  BSYNC B1 ;  /* 0x0000000000017941 */ /* 0x000fea0003800000 */
.L_x_66680:
        /* <DEDUP_REMOVED lines=9> */
.L_x_66684:
[----:B------:R-:W-:Y:S01]  /*666c0*/  IMAD.MOV.U32 R55, RZ, RZ, R53 ;  /* 0x000000ffff377224 */ /* 0x000fe200078e0035 */
[----:B------:R-:W-:Y:S01]  /*666d0*/  MOV R50, R51 ;  /* 0x0000003300327202 */ /* 0x000fe20000000f00 */
[----:B------:R-:W-:Y:S02]  /*666e0*/  IMAD.MOV.U32 R53, RZ, RZ, R56 ;  /* 0x000000ffff357224 */ /* 0x000fe400078e0038 */
[----:B------:R-:W-:Y:S02]  /*666f0*/  IMAD.MOV.U32 R51, RZ, RZ, R58 ;  /* 0x000000ffff337224 */ /* 0x000fe400078e003a */
.L_x_66685:
[----:B------:R-:W-:Y:S05]  /*66700*/  BSYNC B1 ;  /* 0x0000000000017941 */ /* 0x000fea0003800000 */
.L_x_66683:
        /* <DEDUP_REMOVED lines=9> */
.L_x_66687:
[----:B------:R-:W-:Y:S01]  /*667a0*/  IMAD.MOV.U32 R67, RZ, RZ, R55 ;  /* 0x000000ffff437224 */ /* 0x000fe200078e0037 */
[----:B------:R-:W-:Y:S01]  /*667b0*/  MOV R52, R50 ;  /* 0x0000003200347202 */ /* 0x000fe20000000f00 */
[----:B------:R-:W-:Y:S02]  /*667c0*/  IMAD.MOV.U32 R55, RZ, RZ, R64 ;  /* 0x000000ffff377224 */ /* 0x000fe400078e0040 */
[----:B------:R-:W-:Y:S02]  /*667d0*/  IMAD.MOV.U32 R50, RZ, RZ, R63 ;  /* 0x000000ffff327224 */ /* 0x000fe400078e003f */
.L_x_66688:
[----:B------:R-:W-:Y:S05]  /*667e0*/  BSYNC B1 ;  /* 0x0000000000017941 */ /* 0x000fea0003800000 */
.L_x_66686:
        /* <DEDUP_REMOVED lines=9> */
.L_x_66690:
[----:B------:R-:W-:Y:S01]  /*66880*/  IMAD.MOV.U32 R54, RZ, RZ, R67 ;  /* 0x000000ffff367224 */ /* 0x000fe200078e0043 */
[----:B------:R-:W-:Y:S01]  /*66890*/  MOV R63, R52 ;  /* 0x00000034003f7202 */ /* 0x000fe20000000f00 */
[----:B------:R-:W-:Y:S02]  /*668a0*/  IMAD.MOV.U32 R67, RZ, RZ, R66 ;  /* 0x000000ffff437224 */ /* 0x000fe400078e0042 */
[----:B------:R-:W-:Y:S02]  /*668b0*/  IMAD.MOV.U32 R52, RZ, RZ, R65 ;  /* 0x000000ffff347224 */ /* 0x000fe400078e0041 */
.L_x_66691:
[----:B------:R-:W-:Y:S05]  /*668c0*/  BSYNC B1 ;  /* 0x0000000000017941 */ /* 0x000fea0003800000 */
.L_x_66689:
        /* <DEDUP_REMOVED lines=9> */
.L_x_66693:
[----:B------:R-:W-:Y:S01]  /*66960*/  IMAD.MOV.U32 R56, RZ, RZ, R54 ;  /* 0x000000ffff387224 */ /* 0x000fe200078e0036 */
[----:B------:R-:W-:Y:S01]  /*66970*/  MOV R65, R63 ;  /* 0x0000003f00417202 */ /* 0x000fe20000000f00 */
[----:B------:R-:W-:Y:S02]  /*66980*/  IMAD.MOV.U32 R54, RZ, RZ, R61 ;  /* 0x000000ffff367224 */ /* 0x000fe400078e003d */
[----:B------:R-:W-:Y:S02]  /*66990*/  IMAD.MOV.U32 R63, RZ, RZ, R62 ;  /* 0x000000ffff3f7224 */ /* 0x000fe400078e003e */
.L_x_66694:
[----:B------:R-:W-:Y:S05]  /*669a0*/  BSYNC B1 ;  /* 0x0000000000017941 */ /* 0x000fea0003800000 */
.L_x_66692:
        /* <DEDUP_REMOVED lines=9> */
.L_x_66696:
[----:B------:R-:W-:Y:S01]  /*66a40*/  IMAD.MOV.U32 R58, RZ, RZ, R56 ;  /* 0x000000ffff3a7224 */ /* 0x000fe200078e0038 */
[----:B------:R-:W-:Y:S01]  /*66a50*/  MOV R61, R65 ;  /* 0x00000041003d7202 */ /* 0x000fe20000000f00 */
[----:B------:R-:W-:Y:S02]  /*66a60*/  IMAD.MOV.U32 R56, RZ, RZ, R59 ;  /* 0x000000ffff387224 */ /* 0x000fe400078e003b */
[----:B------:R-:W-:Y:S02]  /*66a70*/  IMAD.MOV.U32 R65, RZ, RZ, R60 ;  /* 0x000000ffff417224 */ /* 0x000fe400078e003c */
.L_x_66697:
[----:B------:R-:W-:Y:S05]  /*66a80*/  BSYNC B1 ;  /* 0x0000000000017941 */ /* 0x000fea0003800000 */
.L_x_66695:
        /* <DEDUP_REMOVED lines=9> */
.L_x_66699:
[----:B------:R-:W-:Y:S01]  /*66b20*/  IMAD.MOV.U32 R60, RZ, RZ, R58 ;  /* 0x000000ffff3c7224 */ /* 0x000fe200078e003a */
[----:B------:R-:W-:Y:S01]  /*66b30*/  MOV R59, R61 ;  /* 0x0000003d003b7202 */ /* 0x000fe20000000f00 */
[----:B------:R-:W-:Y:S02]  /*66b40*/  IMAD.MOV.U32 R58, RZ, RZ, R13 ;  /* 0x000000ffff3a7224 */ /* 0x000fe400078e000d */
[----:B------:R-:W-:Y:S02]  /*66b50*/  IMAD.MOV.U32 R61, RZ, RZ, R12 ;  /* 0x000000ffff3d7224 */ /* 0x000fe400078e000c */
.L_x_66700:
[----:B------:R-:W-:Y:S05]  /*66b60*/  BSYNC B1 ;  /* 0x0000000000017941 */ /* 0x000fea0003800000 */
.L_x_66698:
        /* <DEDUP_REMOVED lines=16> */
.L_x_66702:
[----:B------:R-:W-:Y:S02]  /*66c70*/  IMAD.MOV.U32 R12, RZ, RZ, R57 ;  /* 0x000000ffff0c7224 */ /* 0x000fe400078e0039 */
[----:B------:R-:W-:Y:S02]  /*66c80*/  IMAD.MOV.U32 R5, RZ, RZ, R15 ;  /* 0x000000ffff057224 */ /* 0x000fe400078e000f */
[----:B------:R-:W-:Y:S02]  /*66c90*/  IMAD.MOV.U32 R57, RZ, RZ, R4 ;  /* 0x000000ffff397224 */ /* 0x000fe400078e0004 */
[----:B------:R-:W-:Y:S02]  /*66ca0*/  IMAD.MOV.U32 R15, RZ, RZ, R2 ;  /* 0x000000ffff0f7224 */ /* 0x000fe400078e0002 */
.L_x_66703:
[----:B------:R-:W-:Y:S05]  /*66cb0*/  BSYNC B1 ;  /* 0x0000000000017941 */ /* 0x000fea0003800000 */
.L_x_66701:
        /* <DEDUP_REMOVED lines=9> */
.L_x_66705:
[----:B------:R-:W-:Y:S02]  /*66d50*/  IMAD.MOV.U32 R2, RZ, RZ, R12 ;  /* 0x000000ffff027224 */ /* 0x000fe400078e000c */
[----:B------:R-:W-:Y:S02]  /*66d60*/  IMAD.MOV.U32 R13, RZ, RZ, R5 ;  /* 0x000000ffff0d7224 */ /* 0x000fe400078e0005 */
[----:B------:R-:W-:Y:S02]  /*66d70*/  IMAD.MOV.U32 R12, RZ, RZ, R3 ;  /* 0x000000ffff0c7224 */ /* 0x000fe400078e0003 */
[----:B------:R-:W-:Y:S02]  /*66d80*/  IMAD.MOV.U32 R5, RZ, RZ, R14 ;  /* 0x000000ffff057224 */ /* 0x000fe400078e000e */
.L_x_66706:
[----:B------:R-:W-:Y:S05]  /*66d90*/  BSYNC B1 ;  /* 0x0000000000017941 */ /* 0x000fea0003800000 */
.L_x_66704:
        /* <DEDUP_REMOVED lines=9> */
.L_x_66708:
[----:B------:R-:W-:Y:S02]  /*66e30*/  IMAD.MOV.U32 R4, RZ, RZ, R2 ;  /* 0x000000ffff047224 */ /* 0x000fe400078e0002 */
[----:B------:R-:W-:Y:S02]  /*66e40*/  IMAD.MOV.U32 R3, RZ, RZ, R13 ;  /* 0x000000ffff037224 */ /* 0x000fe400078e000d */
[----:B------:R-:W-:Y:S02]  /*66e50*/  IMAD.MOV.U32 R2, RZ, RZ, R39 ;  /* 0x000000ffff027224 */ /* 0x000fe400078e0027 */
[----:B------:R-:W-:Y:S02]  /*66e60*/  IMAD.MOV.U32 R13, RZ, RZ, R24 ;  /* 0x000000ffff0d7224 */ /* 0x000fe400078e0018 */
.L_x_66709:
[----:B------:R-:W-:Y:S05]  /*66e70*/  BSYNC B1 ;  /* 0x0000000000017941 */ /* 0x000fea0003800000 */
.L_x_66707:
        /* <DEDUP_REMOVED lines=9> */
.L_x_66711:
[----:B------:R-:W-:Y:S02]  /*66f10*/  IMAD.MOV.U32 R14, RZ, RZ, R4 ;  /* 0x000000ffff0e7224 */ /* 0x000fe400078e0004 */
[----:B------:R-:W-:Y:S02]  /*66f20*/  IMAD.MOV.U32 R25, RZ, RZ, R3 ;  /* 0x000000ffff197224 */ /* 0x000fe400078e0003 */
[----:B------:R-:W-:Y:S02]  /*66f30*/  IMAD.MOV.U32 R4, RZ, RZ, R41 ;  /* 0x000000ffff047224 */ /* 0x000fe400078e0029 */
[----:B------:R-:W-:Y:S02]  /*66f40*/  IMAD.MOV.U32 R3, RZ, RZ, R40 ;  /* 0x000000ffff037224 */ /* 0x000fe400078e0028 */
.L_x_66712:
[----:B------:R-:W-:Y:S05]  /*66f50*/  BSYNC B1 ;  /* 0x0000000000017941 */ /* 0x000fea0003800000 */
.L_x_66710:
        /* <DEDUP_REMOVED lines=9> */
.L_x_66714:
[----:B------:R-:W-:Y:S02]  /*66ff0*/  IMAD.MOV.U32 R24, RZ, RZ, R14 ;  /* 0x000000ffff187224 */ /* 0x000fe400078e000e */
[----:B------:R-:W-:Y:S02]  /*67000*/  IMAD.MOV.U32 R39, RZ, RZ, R25 ;  /* 0x000000ffff277224 */ /* 0x000fe400078e0019 */
[----:B------:R-:W-:Y:S02]  /*67010*/  IMAD.MOV.U32 R14, RZ, RZ, R43 ;  /* 0x000000ffff0e7224 */ /* 0x000fe400078e002b */
[----:B------:R-:W-:Y:S02]  /*67020*/  IMAD.MOV.U32 R25, RZ, RZ, R42 ;  /* 0x000000ffff197224 */ /* 0x000fe400078e002a */
.L_x_66715:
[----:B------:R-:W-:Y:S05]  /*67030*/  BSYNC B1 ;  /* 0x0000000000017941 */ /* 0x000fea0003800000 */
.L_x_66713:
        /* <DEDUP_REMOVED lines=9> */
.L_x_66717:
[----:B------:R-:W-:Y:S02]  /*670d0*/  IMAD.MOV.U32 R40, RZ, RZ, R24 ;  /* 0x000000ffff287224 */ /* 0x000fe400078e0018 */
[----:B------:R-:W-:Y:S02]  /*670e0*/  IMAD.MOV.U32 R41, RZ, RZ, R39 ;  /* 0x000000ffff297224 */ /* 0x000fe400078e0027 */
[----:B------:R-:W-:Y:S02]  /*670f0*/  IMAD.MOV.U32 R24, RZ, RZ, R45 ;  /* 0x000000ffff187224 */ /* 0x000fe400078e002d */
[----:B------:R-:W-:Y:S02]  /*67100*/  IMAD.MOV.U32 R39, RZ, RZ, R44 ;  /* 0x000000ffff277224 */ /* 0x000fe400078e002c */
.L_x_66718:
[----:B------:R-:W-:Y:S05]  /*67110*/  BSYNC B1 ;  /* 0x0000000000017941 */ /* 0x000fea0003800000 */
.L_x_66716:
        /* <DEDUP_REMOVED lines=9> */
.L_x_66720:
[----:B------:R-:W-:Y:S02]  /*671b0*/  IMAD.MOV.U32 R42, RZ, RZ, R40 ;  /* 0x000000ffff2a7224 */ /* 0x000fe400078e0028 */
[----:B------:R-:W-:Y:S02]  /*671c0*/  IMAD.MOV.U32 R43, RZ, RZ, R41 ;  /* 0x000000ffff2b7224 */ /* 0x000fe400078e0029 */
[----:B------:R-:W-:Y:S02]  /*671d0*/  IMAD.MOV.U32 R40, RZ, RZ, R47 ;  /* 0x000000ffff287224 */ /* 0x000fe400078e002f */
[----:B------:R-:W-:Y:S02]  /*671e0*/  IMAD.MOV.U32 R41, RZ, RZ, R46 ;  /* 0x000000ffff297224 */ /* 0x000fe400078e002e */
.L_x_66721:
[----:B------:R-:W-:Y:S05]  /*671f0*/  BSYNC B1 ;  /* 0x0000000000017941 */ /* 0x000fea0003800000 */
.L_x_66719:
        /* <DEDUP_REMOVED lines=9> */
.L_x_66723:
[----:B------:R-:W-:Y:S02]  /*67290*/  IMAD.MOV.U32 R46, RZ, RZ, R42 ;  /* 0x000000ffff2e7224 */ /* 0x000fe400078e002a */
[----:B------:R-:W-:Y:S02]  /*672a0*/  IMAD.MOV.U32 R44, RZ, RZ, R43 ;  /* 0x000000ffff2c7224 */ /* 0x000fe400078e002b */
[----:B------:R-:W-:Y:S02]  /*672b0*/  IMAD.MOV.U32 R42, RZ, RZ, R49 ;  /* 0x000000ffff2a7224 */ /* 0x000fe400078e0031 */
[----:B------:R-:W-:Y:S02]  /*672c0*/  IMAD.MOV.U32 R43, RZ, RZ, R48 ;  /* 0x000000ffff2b7224 */ /* 0x000fe400078e0030 */
.L_x_66724:
[----:B------:R-:W-:Y:S05]  /*672d0*/  BSYNC B1 ;  /* 0x0000000000017941 */ /* 0x000fea0003800000 */
.L_x_66722:
        /* <DEDUP_REMOVED lines=9> */
.L_x_66726:
[----:B------:R-:W-:Y:S02]  /*67370*/  IMAD.MOV.U32 R48, RZ, RZ, R46 ;  /* 0x000000ffff307224 */ /* 0x000fe400078e002e */
[----:B------:R-:W-:Y:S02]  /*67380*/  IMAD.MOV.U32 R45, RZ, RZ, R44 ;  /* 0x000000ffff2d7224 */ /* 0x000fe400078e002c */
[----:B------:R-:W-:Y:S02]  /*67390*/  IMAD.MOV.U32 R46, RZ, RZ, R53 ;  /* 0x000000ffff2e7224 */ /* 0x000fe400078e0035 */
[----:B------:R-:W-:Y:S02]  /*673a0*/  IMAD.MOV.U32 R44, RZ, RZ, R51 ;  /* 0x000000ffff2c7224 */ /* 0x000fe400078e0033 */
.L_x_66727:
[----:B------:R-:W-:Y:S05]  /*673b0*/  BSYNC B1 ;  /* 0x0000000000017941 */ /* 0x000fea0003800000 */
.L_x_66725:
        /* <DEDUP_REMOVED lines=9> */
.L_x_66729:
[----:B------:R-:W-:Y:S02]  /*67450*/  IMAD.MOV.U32 R62, RZ, RZ, R48 ;  /* 0x000000ffff3e7224 */ /* 0x000fe400078e0030 */
[----:B------:R-:W-:Y:S02]  /*67460*/  IMAD.MOV.U32 R47, RZ, RZ, R45 ;  /* 0x000000ffff2f7224 */ /* 0x000fe400078e002d */
[----:B------:R-:W-:Y:S02]  /*67470*/  IMAD.MOV.U32 R48, RZ, RZ, R55 ;  /* 0x000000ffff307224 */ /* 0x000fe400078e0037 */
[----:B------:R-:W-:Y:S02]  /*67480*/  IMAD.MOV.U32 R45, RZ, RZ, R50 ;  /* 0x000000ffff2d7224 */ /* 0x000fe400078e0032 */
.L_x_66730:
[----:B------:R-:W-:Y:S05]  /*67490*/  BSYNC B1 ;  /* 0x0000000000017941 */ /* 0x000fea0003800000 */
.L_x_66728:
        /* <DEDUP_REMOVED lines=9> */
.L_x_66732:
[----:B------:R-:W-:Y:S02]  /*67530*/  IMAD.MOV.U32 R49, RZ, RZ, R62 ;  /* 0x000000ffff317224 */ /* 0x000fe400078e003e */
[----:B------:R-:W-:Y:S02]  /*67540*/  IMAD.MOV.U32 R50, RZ, RZ, R47 ;  /* 0x000000ffff327224 */ /* 0x000fe400078e002f */
[----:B------:R-:W-:Y:S02]  /*67550*/  IMAD.MOV.U32 R62, RZ, RZ, R67 ;  /* 0x000000ffff3e7224 */ /* 0x000fe400078e0043 */
[----:B------:R-:W-:Y:S02]  /*67560*/  IMAD.MOV.U32 R47, RZ, RZ, R52 ;  /* 0x000000ffff2f7224 */ /* 0x000fe400078e0034 */
.L_x_66733:
[----:B------:R-:W-:Y:S05]  /*67570*/  BSYNC B1 ;  /* 0x0000000000017941 */ /* 0x000fea0003800000 */
.L_x_66731:
        /* <DEDUP_REMOVED lines=9> */
.L_x_66735:
[----:B------:R-:W-:Y:S02]  /*67610*/  IMAD.MOV.U32 R51, RZ, RZ, R49 ;  /* 0x000000ffff337224 */ /* 0x000fe400078e0031 */
[----:B------:R-:W-:Y:S02]  /*67620*/  IMAD.MOV.U32 R52, RZ, RZ, R50 ;  /* 0x000000ffff347224 */ /* 0x000fe400078e0032 */
[----:B------:R-:W-:Y:S02]  /*67630*/  IMAD.MOV.U32 R49, RZ, RZ, R54 ;  /* 0x000000ffff317224 */ /* 0x000fe400078e0036 */
[----:B------:R-:W-:Y:S02]  /*67640*/  IMAD.MOV.U32 R50, RZ, RZ, R63 ;  /* 0x000000ffff327224 */ /* 0x000fe400078e003f */
.L_x_66736:
[----:B------:R-:W-:Y:S05]  /*67650*/  BSYNC B1 ;  /* 0x0000000000017941 */ /* 0x000fea0003800000 */
.L_x_66734:
        /* <DEDUP_REMOVED lines=9> */
.L_x_66738:
[----:B------:R-:W-:Y:S02]  /*676f0*/  IMAD.MOV.U32 R53, RZ, RZ, R51 ;  /* 0x000000ffff357224 */ /* 0x000fe400078e0033 */
[----:B------:R-:W-:Y:S02]  /*67700*/  IMAD.MOV.U32 R54, RZ, RZ, R52 ;  /* 0x000000ffff367224 */ /* 0x000fe400078e0034 */
[----:B------:R-:W-:Y:S02]  /*67710*/  IMAD.MOV.U32 R51, RZ, RZ, R56 ;  /* 0x000000ffff337224 */ /* 0x000fe400078e0038 */
[----:B------:R-:W-:Y:S02]  /*67720*/  IMAD.MOV.U32 R52, RZ, RZ, R65 ;  /* 0x000000ffff347224 */ /* 0x000fe400078e0041 */
.L_x_66739:
[----:B------:R-:W-:Y:S05]  /*67730*/  BSYNC B1 ;  /* 0x0000000000017941 */ /* 0x000fea0003800000 */
.L_x_66737:
        /* <DEDUP_REMOVED lines=9> */
.L_x_66741:
[----:B------:R-:W-:Y:S02]  /*677d0*/  IMAD.MOV.U32 R55, RZ, RZ, R53 ;  /* 0x000000ffff377224 */ /* 0x000fe400078e0035 */
[----:B------:R-:W-:Y:S02]  /*677e0*/  IMAD.MOV.U32 R56, RZ, RZ, R54 ;  /* 0x000000ffff387224 */ /* 0x000fe400078e0036 */
[----:B------:R-:W-:Y:S02]  /*677f0*/  IMAD.MOV.U32 R53, RZ, RZ, R58 ;  /* 0x000000ffff357224 */ /* 0x000fe400078e003a */
[----:B------:R-:W-:Y:S02]  /*67800*/  IMAD.MOV.U32 R54, RZ, RZ, R61 ;  /* 0x000000ffff367224 */ /* 0x000fe400078e003d */
.L_x_66742:
[----:B------:R-:W-:Y:S05]  /*67810*/  BSYNC B1 ;  /* 0x0000000000017941 */ /* 0x000fea0003800000 */
.L_x_66740:
        /* <DEDUP_REMOVED lines=9> */
.L_x_66744:
[----:B------:R-:W-:Y:S02]  /*678b0*/  IMAD.MOV.U32 R61, RZ, RZ, R55 ;  /* 0x000000ffff3d7224 */ /* 0x000fe400078e0037 */
[----:B------:R-:W-:Y:S02]  /*678c0*/  IMAD.MOV.U32 R58, RZ, RZ, R56 ;  /* 0x000000ffff3a7224 */ /* 0x000fe400078e0038 */
[----:B------:R-:W-:Y:S02]  /*678d0*/  IMAD.MOV.U32 R55, RZ, RZ, R60 ;  /* 0x000000ffff377224 */ /* 0x000fe400078e003c */
[----:B------:R-:W-:Y:S02]  /*678e0*/  IMAD.MOV.U32 R56, RZ, RZ, R59 ;  /* 0x000000ffff387224 */ /* 0x000fe400078e003b */
.L_x_66745:
[----:B------:R-:W-:Y:S05]  /*678f0*/  BSYNC B1 ;  /* 0x0000000000017941 */ /* 0x000fea0003800000 */
.L_x_66743:
        /* <DEDUP_REMOVED lines=16> */
.L_x_66747:
[----:B------:R-:W-:Y:S02]  /*67a00*/  IMAD.MOV.U32 R26, RZ, RZ, R57 ;  /* 0x000000ffff1a7224 */ /* 0x000fe400078e0039 */
[----:B------:R-:W-:Y:S01]  /*67a10*/  IMAD.MOV.U32 R6, RZ, RZ, R15 ;  /* 0x000000ffff067224 */ /* 0x000fe200078e000f */
[----:B------:R-:W-:Y:S01]  /*67a20*/  MOV R15, R5 ;  /* 0x00000005000f7202 */ /* 0x000fe20000000f00 */
[----:B------:R-:W-:Y:S02]  /*67a30*/  IMAD.MOV.U32 R57, RZ, RZ, R12 ;  /* 0x000000ffff397224 */ /* 0x000fe400078e000c */
.L_x_66748:
[----:B------:R-:W-:Y:S05]  /*67a40*/  BSYNC B1 ;  /* 0x0000000000017941 */ /* 0x000fea0003800000 */
.L_x_66746:
        /* <DEDUP_REMOVED lines=9> */
.L_x_66750:
[----:B------:R-:W-:Y:S02]  /*67ae0*/  IMAD.MOV.U32 R5, RZ, RZ, R26 ;  /* 0x000000ffff057224 */ /* 0x000fe400078e001a */
[----:B------:R-:W-:Y:S01]  /*67af0*/  IMAD.MOV.U32 R12, RZ, RZ, R6 ;  /* 0x000000ffff0c7224 */ /* 0x000fe200078e0006 */
[----:B------:R-:W-:Y:S01]  /*67b00*/  MOV R6, R13 ;  /* 0x0000000d00067202 */ /* 0x000fe20000000f00 */
[----:B------:R-:W-:Y:S02]  /*67b10*/  IMAD.MOV.U32 R26, RZ, RZ, R2 ;  /* 0x000000ffff1a7224 */ /* 0x000fe400078e0002 */
.L_x_66751:
[----:B------:R-:W-:Y:S05]  /*67b20*/  BSYNC B1 ;  /* 0x0000000000017941 */ /* 0x000fea0003800000 */
.L_x_66749:
        /* <DEDUP_REMOVED lines=9> */
.L_x_66753:
[----:B------:R-:W-:Y:S02]  /*67bc0*/  IMAD.MOV.U32 R13, RZ, RZ, R5 ;  /* 0x000000ffff0d7224 */ /* 0x000fe400078e0005 */
[----:B------:R-:W-:Y:S01]  /*67bd0*/  IMAD.MOV.U32 R2, RZ, RZ, R12 ;  /* 0x000000ffff027224 */ /* 0x000fe200078e000c */
[----:B------:R-:W-:Y:S01]  /*67be0*/  MOV R12, R3 ;  /* 0x00000003000c7202 */ /* 0x000fe20000000f00 */
[----:B------:R-:W-:Y:S02]  /*67bf0*/  IMAD.MOV.U32 R5, RZ, RZ, R4 ;  /* 0x000000ffff057224 */ /* 0x000fe400078e0004 */
.L_x_66754:
[----:B------:R-:W-:Y:S05]  /*67c00*/  BSYNC B1 ;  /* 0x0000000000017941 */ /* 0x000fea0003800000 */
.L_x_66752:
        /* <DEDUP_REMOVED lines=9> */
.L_x_66756:
[----:B------:R-:W-:Y:S02]  /*67ca0*/  IMAD.MOV.U32 R3, RZ, RZ, R13 ;  /* 0x000000ffff037224 */ /* 0x000fe400078e000d */
[----:B------:R-:W-:Y:S01]  /*67cb0*/  IMAD.MOV.U32 R4, RZ, RZ, R2 ;  /* 0x000000ffff047224 */ /* 0x000fe200078e0002 */
[----:B------:R-:W-:Y:S01]  /*67cc0*/  MOV R2, R25 ;  /* 0x0000001900027202 */ /* 0x000fe20000000f00 */
[----:B------:R-:W-:Y:S02]  /*67cd0*/  IMAD.MOV.U32 R13, RZ, RZ, R14 ;  /* 0x000000ffff0d7224 */ /* 0x000fe400078e000e */
.L_x_66757:
[----:B------:R-:W-:Y:S05]  /*67ce0*/  BSYNC B1 ;  /* 0x0000000000017941 */ /* 0x000fea0003800000 */
.L_x_66755:
        /* <DEDUP_REMOVED lines=9> */
.L_x_66759:
[----:B------:R-:W-:Y:S02]  /*67d80*/  IMAD.MOV.U32 R25, RZ, RZ, R3 ;  /* 0x000000ffff197224 */ /* 0x000fe400078e0003 */
[----:B------:R-:W-:Y:S01]  /*67d90*/  IMAD.MOV.U32 R14, RZ, RZ, R4 ;  /* 0x000000ffff0e7224 */ /* 0x000fe200078e0004 */
[----:B------:R-:W-:Y:S01]  /*67da0*/  MOV R4, R39 ;  /* 0x0000002700047202 */ /* 0x000fe20000000f00 */
[----:B------:R-:W-:Y:S02]  /*67db0*/  IMAD.MOV.U32 R3, RZ, RZ, R24 ;  /* 0x000000ffff037224 */ /* 0x000fe400078e0018 */
.L_x_66760:
[----:B------:R-:W-:Y:S05]  /*67dc0*/  BSYNC B1 ;  /* 0x0000000000017941 */ /* 0x000fea0003800000 */
.L_x_66758:
        /* <DEDUP_REMOVED lines=9> */
.L_x_66762:
[----:B------:R-:W-:Y:S02]  /*67e60*/  IMAD.MOV.U32 R39, RZ, RZ, R25 ;  /* 0x000000ffff277224 */ /* 0x000fe400078e0019 */
[----:B------:R-:W-:Y:S01]  /*67e70*/  IMAD.MOV.U32 R24, RZ, RZ, R14 ;  /* 0x000000ffff187224 */ /* 0x000fe200078e000e */
[----:B------:R-:W-:Y:S01]  /*67e80*/  MOV R14, R41 ;  /* 0x00000029000e7202 */ /* 0x000fe20000000f00 */
[----:B------:R-:W-:Y:S02]  /*67e90*/  IMAD.MOV.U32 R25, RZ, RZ, R40 ;  /* 0x000000ffff197224 */ /* 0x000fe400078e0028 */
.L_x_66763:
[----:B------:R-:W-:Y:S05]  /*67ea0*/  BSYNC B1 ;  /* 0x0000000000017941 */ /* 0x000fea0003800000 */
.L_x_66761:
        /* <DEDUP_REMOVED lines=9> */
.L_x_66765:
[----:B------:R-:W-:Y:S02]  /*67f40*/  IMAD.MOV.U32 R59, RZ, RZ, R39 ;  /* 0x000000ffff3b7224 */ /* 0x000fe400078e0027 */
[----:B------:R-:W-:Y:S01]  /*67f50*/  IMAD.MOV.U32 R41, RZ, RZ, R24 ;  /* 0x000000ffff297224 */ /* 0x000fe200078e0018 */
[----:B------:R-:W-:Y:S01]  /*67f60*/  MOV R24, R43 ;  /* 0x0000002b00187202 */ /* 0x000fe20000000f00 */
[----:B------:R-:W-:Y:S02]  /*67f70*/  IMAD.MOV.U32 R39, RZ, RZ, R42 ;  /* 0x000000ffff277224 */ /* 0x000fe400078e002a */
.L_x_66766:
[----:B------:R-:W-:Y:S05]  /*67f80*/  BSYNC B1 ;  /* 0x0000000000017941 */ /* 0x000fea0003800000 */
.L_x_66764:
        /* <DEDUP_REMOVED lines=9> */
.L_x_66768:
[----:B------:R-:W-:Y:S02]  /*68020*/  IMAD.MOV.U32 R43, RZ, RZ, R59 ;  /* 0x000000ffff2b7224 */ /* 0x000fe400078e003b */
[----:B------:R-:W-:Y:S01]  /*68030*/  IMAD.MOV.U32 R40, RZ, RZ, R41 ;  /* 0x000000ffff287224 */ /* 0x000fe200078e0029 */
[----:B------:R-:W-:Y:S01]  /*68040*/  MOV R41, R44 ;  /* 0x0000002c00297202 */ /* 0x000fe20000000f00 */
[----:B------:R-:W-:Y:S02]  /*68050*/  IMAD.MOV.U32 R59, RZ, RZ, R46 ;  /* 0x000000ffff3b7224 */ /* 0x000fe400078e002e */
.L_x_66769:
[----:B------:R-:W-:Y:S05]  /*68060*/  BSYNC B1 ;  /* 0x0000000000017941 */ /* 0x000fea0003800000 */
.L_x_66767:
        /* <DEDUP_REMOVED lines=9> */
.L_x_66771:
[----:B------:R-:W-:Y:S02]  /*68100*/  IMAD.MOV.U32 R63, RZ, RZ, R43 ;  /* 0x000000ffff3f7224 */ /* 0x000fe400078e002b */
[----:B------:R-:W-:Y:S01]  /*68110*/  IMAD.MOV.U32 R42, RZ, RZ, R40 ;  /* 0x000000ffff2a7224 */ /* 0x000fe200078e0028 */
[----:B------:R-:W-:Y:S01]  /*68120*/  MOV R40, R45 ;  /* 0x0000002d00287202 */ /* 0x000fe20000000f00 */
[----:B------:R-:W-:Y:S02]  /*68130*/  IMAD.MOV.U32 R43, RZ, RZ, R48 ;  /* 0x000000ffff2b7224 */ /* 0x000fe400078e0030 */
.L_x_66772:
[----:B------:R-:W-:Y:S05]  /*68140*/  BSYNC B1 ;  /* 0x0000000000017941 */ /* 0x000fea0003800000 */
.L_x_66770:
        /* <DEDUP_REMOVED lines=9> */
.L_x_66774:
[----:B------:R-:W-:Y:S02]  /*681e0*/  IMAD.MOV.U32 R44, RZ, RZ, R63 ;  /* 0x000000ffff2c7224 */ /* 0x000fe400078e003f */
[----:B------:R-:W-:Y:S01]  /*681f0*/  IMAD.MOV.U32 R45, RZ, RZ, R42 ;  /* 0x000000ffff2d7224 */ /* 0x000fe200078e002a */
[----:B------:R-:W-:Y:S01]  /*68200*/  MOV R42, R47 ;  /* 0x0000002f002a7202 */ /* 0x000fe20000000f00 */
[----:B------:R-:W-:Y:S02]  /*68210*/  IMAD.MOV.U32 R63, RZ, RZ, R62 ;  /* 0x000000ffff3f7224 */ /* 0x000fe400078e003e */
.L_x_66775:
[----:B------:R-:W-:Y:S05]  /*68220*/  BSYNC B1 ;  /* 0x0000000000017941 */ /* 0x000fea0003800000 */
.L_x_66773:
        /* <DEDUP_REMOVED lines=9> */
.L_x_66777:
[----:B------:R-:W-:Y:S02]  /*682c0*/  IMAD.MOV.U32 R46, RZ, RZ, R44 ;  /* 0x000000ffff2e7224 */ /* 0x000fe400078e002c */
[----:B------:R-:W-:Y:S01]  /*682d0*/  IMAD.MOV.U32 R47, RZ, RZ, R45 ;  /* 0x000000ffff2f7224 */ /* 0x000fe200078e002d */
[----:B------:R-:W-:Y:S01]  /*682e0*/  MOV R45, R50 ;  /* 0x00000032002d7202 */ /* 0x000fe20000000f00 */
[----:B------:R-:W-:Y:S02]  /*682f0*/  IMAD.MOV.U32 R44, RZ, RZ, R49 ;  /* 0x000000ffff2c7224 */ /* 0x000fe400078e0031 */
.L_x_66778:
[----:B------:R-:W-:Y:S05]  /*68300*/  BSYNC B1 ;  /* 0x0000000000017941 */ /* 0x000fea0003800000 */
.L_x_66776:
        /* <DEDUP_REMOVED lines=9> */
.L_x_66780:
[----:B------:R-:W-:Y:S02]  /*683a0*/  IMAD.MOV.U32 R48, RZ, RZ, R46 ;  /* 0x000000ffff307224 */ /* 0x000fe400078e002e */
[----:B------:R-:W-:Y:S01]  /*683b0*/  IMAD.MOV.U32 R49, RZ, RZ, R47 ;  /* 0x000000ffff317224 */ /* 0x000fe200078e002f */
[----:B------:R-:W-:Y:S01]  /*683c0*/  MOV R47, R52 ;  /* 0x00000034002f7202 */ /* 0x000fe20000000f00 */
[----:B------:R-:W-:Y:S02]  /*683d0*/  IMAD.MOV.U32 R46, RZ, RZ, R51 ;  /* 0x000000ffff2e7224 */ /* 0x000fe400078e0033 */
.L_x_66781:
[----:B------:R-:W-:Y:S05]  /*683e0*/  BSYNC B1 ;  /* 0x0000000000017941 */ /* 0x000fea0003800000 */
.L_x_66779:
        /* <DEDUP_REMOVED lines=9> */
.L_x_66783:
[----:B------:R-:W-:Y:S02]  /*68480*/  IMAD.MOV.U32 R50, RZ, RZ, R48 ;  /* 0x000000ffff327224 */ /* 0x000fe400078e0030 */
[----:B------:R-:W-:Y:S01]  /*68490*/  IMAD.MOV.U32 R51, RZ, RZ, R49 ;  /* 0x000000ffff337224 */ /* 0x000fe200078e0031 */
[----:B------:R-:W-:Y:S01]  /*684a0*/  MOV R49, R54 ;  /* 0x0000003600317202 */ /* 0x000fe20000000f00 */
[----:B------:R-:W-:Y:S02]  /*684b0*/  IMAD.MOV.U32 R48, RZ, RZ, R53 ;  /* 0x000000ffff307224 */ /* 0x000fe400078e0035 */
.L_x_66784:
[----:B------:R-:W-:Y:S05]  /*684c0*/  BSYNC B1 ;  /* 0x0000000000017941 */ /* 0x000fea0003800000 */
.L_x_66782:
        /* <DEDUP_REMOVED lines=9> */
.L_x_66786:
[----:B------:R-:W-:Y:S02]  /*68560*/  IMAD.MOV.U32 R52, RZ, RZ, R50 ;  /* 0x000000ffff347224 */ /* 0x000fe400078e0032 */
[----:B------:R-:W-:Y:S01]  /*68570*/  IMAD.MOV.U32 R53, RZ, RZ, R51 ;  /* 0x000000ffff357224 */ /* 0x000fe200078e0033 */
[----:B------:R-:W-:Y:S01]  /*68580*/  MOV R51, R56 ;  /* 0x0000003800337202 */ /* 0x000fe20000000f00 */
[----:B------:R-:W-:Y:S02]  /*68590*/  IMAD.MOV.U32 R50, RZ, RZ, R55 ;  /* 0x000000ffff327224 */ /* 0x000fe400078e0037 */
.L_x_66787:
[----:B------:R-:W-:Y:S05]  /*685a0*/  BSYNC B1 ;  /* 0x0000000000017941 */ /* 0x000fea0003800000 */
.L_x_66785:
        /* <DEDUP_REMOVED lines=9> */
.L_x_66789:
[----:B------:R-:W-:Y:S02]  /*68640*/  IMAD.MOV.U32 R55, RZ, RZ, R52 ;  /* 0x000000ffff377224 */ /* 0x000fe400078e0034 */
[----:B------:R-:W-:Y:S01]  /*68650*/  IMAD.MOV.U32 R54, RZ, RZ, R53 ;  /* 0x000000ffff367224 */ /* 0x000fe200078e0035 */
[----:B------:R-:W-:Y:S01]  /*68660*/  MOV R53, R58 ;  /* 0x0000003a00357202 */ /* 0x000fe20000000f00 */
[----:B------:R-:W-:Y:S02]  /*68670*/  IMAD.MOV.U32 R52, RZ, RZ, R61 ;  /* 0x000000ffff347224 */ /* 0x000fe400078e003d */
.L_x_66790:
[----:B------:R-:W-:Y:S05]  /*68680*/  BSYNC B1 ;  /* 0x0000000000017941 */ /* 0x000fea0003800000 */
.L_x_66788:
        /* <DEDUP_REMOVED lines=16> */
.L_x_66792:
[----:B------:R-:W-:Y:S01]  /*68790*/  IMAD.MOV.U32 R56, RZ, RZ, R57 ;  /* 0x000000ffff387224 */ /* 0x000fe200078e0039 */
[----:B------:R-:W-:Y:S01]  /*687a0*/  MOV R7, R15 ;  /* 0x0000000f00077202 */ /* 0x000fe20000000f00 */
[----:B------:R-:W-:Y:S02]  /*687b0*/  IMAD.MOV.U32 R57, RZ, RZ, R26 ;  /* 0x000000ffff397224 */ /* 0x000fe400078e001a */
[----:B------:R-:W-:Y:S02]  /*687c0*/  IMAD.MOV.U32 R15, RZ, RZ, R6 ;  /* 0x000000ffff0f7224 */ /* 0x000fe400078e0006 */
.L_x_66793:
[----:B------:R-:W-:Y:S05]  /*687d0*/  BSYNC B1 ;  /* 0x0000000000017941 */ /* 0x000fea0003800000 */
.L_x_66791:
        /* <DEDUP_REMOVED lines=9> */
.L_x_66795:
[----:B------:R-:W-:Y:S01]  /*68870*/  IMAD.MOV.U32 R6, RZ, RZ, R56 ;  /* 0x000000ffff067224 */ /* 0x000fe200078e0038 */
[----:B------:R-:W-:Y:S01]  /*68880*/  MOV R27, R7 ;  /* 0x00000007001b7202 */ /* 0x000fe20000000f00 */
[----:B------:R-:W-:Y:S02]  /*68890*/  IMAD.MOV.U32 R56, RZ, RZ, R5 ;  /* 0x000000ffff387224 */ /* 0x000fe400078e0005 */
[----:B------:R-:W-:Y:S02]  /*688a0*/  IMAD.MOV.U32 R7, RZ, RZ, R12 ;  /* 0x000000ffff077224 */ /* 0x000fe400078e000c */
.L_x_66796:
[----:B------:R-:W-:Y:S05]  /*688b0*/  BSYNC B1 ;  /* 0x0000000000017941 */ /* 0x000fea0003800000 */
.L_x_66794:
        /* <DEDUP_REMOVED lines=9> */
.L_x_66798:
[----:B------:R-:W-:Y:S01]  /*68950*/  IMAD.MOV.U32 R12, RZ, RZ, R6 ;  /* 0x000000ffff0c7224 */ /* 0x000fe200078e0006 */
[----:B------:R-:W-:Y:S01]  /*68960*/  MOV R5, R27 ;  /* 0x0000001b00057202 */ /* 0x000fe20000000f00 */
[----:B------:R-:W-:Y:S02]  /*68970*/  IMAD.MOV.U32 R6, RZ, RZ, R13 ;  /* 0x000000ffff067224 */ /* 0x000fe400078e000d */
[----:B------:R-:W-:Y:S02]  /*68980*/  IMAD.MOV.U32 R27, RZ, RZ, R2 ;  /* 0x000000ffff1b7224 */ /* 0x000fe400078e0002 */
.L_x_66799:
[----:B------:R-:W-:Y:S05]  /*68990*/  BSYNC B1 ;  /* 0x0000000000017941 */ /* 0x000fea0003800000 */
.L_x_66797:
        /* <DEDUP_REMOVED lines=9> */
.L_x_66801:
[----:B------:R-:W-:Y:S01]  /*68a30*/  IMAD.MOV.U32 R2, RZ, RZ, R12 ;  /* 0x000000ffff027224 */ /* 0x000fe200078e000c */
[----:B------:R-:W-:Y:S01]  /*68a40*/  MOV R13, R5 ;  /* 0x00000005000d7202 */ /* 0x000fe20000000f00 */
[----:B------:R-:W-:Y:S02]  /*68a50*/  IMAD.MOV.U32 R12, RZ, RZ, R3 ;  /* 0x000000ffff0c7224 */ /* 0x000fe400078e0003 */
[----:B------:R-:W-:Y:S02]  /*68a60*/  IMAD.MOV.U32 R5, RZ, RZ, R4 ;  /* 0x000000ffff057224 */ /* 0x000fe400078e0004 */
.L_x_66802:
[----:B------:R-:W-:Y:S05]  /*68a70*/  BSYNC B1 ;  /* 0x0000000000017941 */ /* 0x000fea0003800000 */
.L_x_66800:
        /* <DEDUP_REMOVED lines=9> */
.L_x_66804:
[----:B------:R-:W-:Y:S01]  /*68b10*/  IMAD.MOV.U32 R4, RZ, RZ, R2 ;  /* 0x000000ffff047224 */ /* 0x000fe200078e0002 */
[----:B------:R-:W-:Y:S01]  /*68b20*/  MOV R3, R13 ;  /* 0x0000000d00037202 */ /* 0x000fe20000000f00 */
[----:B------:R-:W-:Y:S02]  /*68b30*/  IMAD.MOV.U32 R2, RZ, RZ, R25 ;  /* 0x000000ffff027224 */ /* 0x000fe400078e0019 */
[----:B------:R-:W-:Y:S02]  /*68b40*/  IMAD.MOV.U32 R13, RZ, RZ, R14 ;  /* 0x000000ffff0d7224 */ /* 0x000fe400078e000e */
.L_x_66805:
[----:B------:R-:W-:Y:S05]  /*68b50*/  BSYNC B1 ;  /* 0x0000000000017941 */ /* 0x000fea0003800000 */
.L_x_66803:
        /* <DEDUP_REMOVED lines=9> */
.L_x_66807:
[----:B------:R-:W-:Y:S01]  /*68bf0*/  IMAD.MOV.U32 R26, RZ, RZ, R4 ;  /* 0x000000ffff1a7224 */ /* 0x000fe200078e0004 */
[----:B------:R-:W-:Y:S01]  /*68c00*/  MOV R14, R3 ;  /* 0x00000003000e7202 */ /* 0x000fe20000000f00 */
[----:B------:R-:W-:Y:S02]  /*68c10*/  IMAD.MOV.U32 R4, RZ, RZ, R39 ;  /* 0x000000ffff047224 */ /* 0x000fe400078e0027 */
[----:B------:R-:W-:Y:S02]  /*68c20*/  IMAD.MOV.U32 R3, RZ, RZ, R24 ;  /* 0x000000ffff037224 */ /* 0x000fe400078e0018 */
.L_x_66808:
[----:B------:R-:W-:Y:S05]  /*68c30*/  BSYNC B1 ;  /* 0x0000000000017941 */ /* 0x000fea0003800000 */
.L_x_66806:
        /* <DEDUP_REMOVED lines=9> */
.L_x_66810:
[----:B------:R-:W-:Y:S01]  /*68cd0*/  IMAD.MOV.U32 R24, RZ, RZ, R26 ;  /* 0x000000ffff187224 */ /* 0x000fe200078e001a */
[----:B------:R-:W-:Y:S01]  /*68ce0*/  MOV R25, R14 ;  /* 0x0000000e00197202 */ /* 0x000fe20000000f00 */
[----:B------:R-:W-:Y:S02]  /*68cf0*/  IMAD.MOV.U32 R26, RZ, RZ, R59 ;  /* 0x000000ffff1a7224 */ /* 0x000fe400078e003b */
[----:B------:R-:W-:Y:S02]  /*68d00*/  IMAD.MOV.U32 R14, RZ, RZ, R41 ;  /* 0x000000ffff0e7224 */ /* 0x000fe400078e0029 */
.L_x_66811:
[----:B------:R-:W-:Y:S05]  /*68d10*/  BSYNC B1 ;  /* 0x0000000000017941 */ /* 0x000fea0003800000 */
.L_x_66809:
        /* <DEDUP_REMOVED lines=9> */
.L_x_66813:
[----:B------:R-:W-:Y:S01]  /*68db0*/  IMAD.MOV.U32 R58, RZ, RZ, R24 ;  /* 0x000000ffff3a7224 */ /* 0x000fe200078e0018 */
[----:B------:R-:W-:Y:S01]  /*68dc0*/  MOV R39, R25 ;  /* 0x0000001900277202 */ /* 0x000fe20000000f00 */
[----:B------:R-:W-:Y:S02]  /*68dd0*/  IMAD.MOV.U32 R24, RZ, RZ, R43 ;  /* 0x000000ffff187224 */ /* 0x000fe400078e002b */
[----:B------:R-:W-:Y:S02]  /*68de0*/  IMAD.MOV.U32 R25, RZ, RZ, R40 ;  /* 0x000000ffff197224 */ /* 0x000fe400078e0028 */
.L_x_66814:
[----:B------:R-:W-:Y:S05]  /*68df0*/  BSYNC B1 ;  /* 0x0000000000017941 */ /* 0x000fea0003800000 */
.L_x_66812:
        /* <DEDUP_REMOVED lines=9> */
.L_x_66816:
[----:B------:R-:W-:Y:S01]  /*68e90*/  IMAD.MOV.U32 R41, RZ, RZ, R58 ;  /* 0x000000ffff297224 */ /* 0x000fe200078e003a */
[----:B------:R-:W-:Y:S01]  /*68ea0*/  MOV R40, R39 ;  /* 0x0000002700287202 */ /* 0x000fe20000000f00 */
[----:B------:R-:W-:Y:S02]  /*68eb0*/  IMAD.MOV.U32 R58, RZ, RZ, R63 ;  /* 0x000000ffff3a7224 */ /* 0x000fe400078e003f */
[----:B------:R-:W-:Y:S02]  /*68ec0*/  IMAD.MOV.U32 R39, RZ, RZ, R42 ;  /* 0x000000ffff277224 */ /* 0x000fe400078e002a */
.L_x_66817:
[----:B------:R-:W-:Y:S05]  /*68ed0*/  BSYNC B1 ;  /* 0x0000000000017941 */ /* 0x000fea0003800000 */
.L_x_66815:
        /* <DEDUP_REMOVED lines=9> */
.L_x_66819:
[----:B------:R-:W-:Y:S01]  /*68f70*/  IMAD.MOV.U32 R43, RZ, RZ, R41 ;  /* 0x000000ffff2b7224 */ /* 0x000fe200078e0029 */
[----:B------:R-:W-:Y:S01]  /*68f80*/  MOV R42, R40 ;  /* 0x00000028002a7202 */ /* 0x000fe20000000f00 */
[----:B------:R-:W-:Y:S02]  /*68f90*/  IMAD.MOV.U32 R41, RZ, RZ, R44 ;  /* 0x000000ffff297224 */ /* 0x000fe400078e002c */
[----:B------:R-:W-:Y:S02]  /*68fa0*/  IMAD.MOV.U32 R40, RZ, RZ, R45 ;  /* 0x000000ffff287224 */ /* 0x000fe400078e002d */
.L_x_66820:
[----:B------:R-:W-:Y:S05]  /*68fb0*/  BSYNC B1 ;  /* 0x0000000000017941 */ /* 0x000fea0003800000 */
.L_x_66818:
        /* <DEDUP_REMOVED lines=9> */
.L_x_66822:
[----:B------:R-:W-:Y:S01]  /*69050*/  IMAD.MOV.U32 R45, RZ, RZ, R43 ;  /* 0x000000ffff2d7224 */ /* 0x000fe200078e002b */
[----:B------:R-:W-:Y:S01]  /*69060*/  MOV R44, R42 ;  /* 0x0000002a002c7202 */ /* 0x000fe20000000f00 */
[----:B------:R-:W-:Y:S02]  /*69070*/  IMAD.MOV.U32 R43, RZ, RZ, R46 ;  /* 0x000000ffff2b7224 */ /* 0x000fe400078e002e */
[----:B------:R-:W-:Y:S02]  /*69080*/  IMAD.MOV.U32 R42, RZ, RZ, R47 ;  /* 0x000000ffff2a7224 */ /* 0x000fe400078e002f */
.L_x_66823:
[----:B------:R-:W-:Y:S05]  /*69090*/  BSYNC B1 ;  /* 0x0000000000017941 */ /* 0x000fea0003800000 */
.L_x_66821:
        /* <DEDUP_REMOVED lines=9> */
.L_x_66825:
[----:B------:R-:W-:Y:S01]  /*69130*/  IMAD.MOV.U32 R47, RZ, RZ, R45 ;  /* 0x000000ffff2f7224 */ /* 0x000fe200078e002d */
[----:B------:R-:W-:Y:S01]  /*69140*/  MOV R46, R44 ;  /* 0x0000002c002e7202 */ /* 0x000fe20000000f00 */
[----:B------:R-:W-:Y:S02]  /*69150*/  IMAD.MOV.U32 R45, RZ, RZ, R48 ;  /* 0x000000ffff2d7224 */ /* 0x000fe400078e0030 */
[----:B------:R-:W-:Y:S02]  /*69160*/  IMAD.MOV.U32 R44, RZ, RZ, R49 ;  /* 0x000000ffff2c7224 */ /* 0x000fe400078e0031 */
.L_x_66826:
[----:B------:R-:W-:Y:S05]  /*69170*/  BSYNC B1 ;  /* 0x0000000000017941 */ /* 0x000fea0003800000 */
.L_x_66824:
        /* <DEDUP_REMOVED lines=9> */
.L_x_66828:
[----:B------:R-:W-:Y:S01]  /*69210*/  IMAD.MOV.U32 R49, RZ, RZ, R47 ;  /* 0x000000ffff317224 */ /* 0x000fe200078e002f */
[----:B------:R-:W-:Y:S01]  /*69220*/  MOV R48, R46 ;  /* 0x0000002e00307202 */ /* 0x000fe20000000f00 */
[----:B------:R-:W-:Y:S02]  /*69230*/  IMAD.MOV.U32 R47, RZ, RZ, R50 ;  /* 0x000000ffff2f7224 */ /* 0x000fe400078e0032 */
[----:B------:R-:W-:Y:S02]  /*69240*/  IMAD.MOV.U32 R46, RZ, RZ, R51 ;  /* 0x000000ffff2e7224 */ /* 0x000fe400078e0033 */
.L_x_66829:
[----:B------:R-:W-:Y:S05]  /*69250*/  BSYNC B1 ;  /* 0x0000000000017941 */ /* 0x000fea0003800000 */
.L_x_66827:
        /* <DEDUP_REMOVED lines=9> */
.L_x_66831:
[----:B------:R-:W-:Y:S01]  /*692f0*/  IMAD.MOV.U32 R50, RZ, RZ, R49 ;  /* 0x000000ffff327224 */ /* 0x000fe200078e0031 */
[----:B------:R-:W-:Y:S01]  /*69300*/  MOV R51, R48 ;  /* 0x0000003000337202 */ /* 0x000fe20000000f00 */
[----:B------:R-:W-:Y:S02]  /*69310*/  IMAD.MOV.U32 R49, RZ, RZ, R52 ;  /* 0x000000ffff317224 */ /* 0x000fe400078e0034 */
[----:B------:R-:W-:Y:S02]  /*69320*/  IMAD.MOV.U32 R48, RZ, RZ, R53 ;  /* 0x000000ffff307224 */ /* 0x000fe400078e0035 */
.L_x_66832:
[----:B------:R-:W-:Y:S05]  /*69330*/  BSYNC B1 ;  /* 0x0000000000017941 */ /* 0x000fea0003800000 */
.L_x_66830:
        /* <DEDUP_REMOVED lines=9> */
.L_x_66834:
[----:B------:R-:W-:Y:S01]  /*693d0*/  IMAD.MOV.U32 R53, RZ, RZ, R50 ;  /* 0x000000ffff357224 */ /* 0x000fe200078e0032 */
[----:B------:R-:W-:Y:S01]  /*693e0*/  MOV R52, R51 ;  /* 0x0000003300347202 */ /* 0x000fe20000000f00 */
[----:B------:R-:W-:Y:S02]  /*693f0*/  IMAD.MOV.U32 R50, RZ, RZ, R55 ;  /* 0x000000ffff327224 */ /* 0x000fe400078e0037 */
[----:B------:R-:W-:Y:S02]  /*69400*/  IMAD.MOV.U32 R51, RZ, RZ, R54 ;  /* 0x000000ffff337224 */ /* 0x000fe400078e0036 */
.L_x_66835:
[----:B------:R-:W-:Y:S05]  /*69410*/  BSYNC B1 ;  /* 0x0000000000017941 */ /* 0x000fea0003800000 */
.L_x_66833:
        /* <DEDUP_REMOVED lines=16> */
.L_x_66837:
[----:B------:R-:W-:Y:S02]  /*69520*/  IMAD.MOV.U32 R28, RZ, RZ, R57 ;  /* 0x000000ffff1c7224 */ /* 0x000fe400078e0039 */
[----:B------:R-:W-:Y:S02]  /*69530*/  IMAD.MOV.U32 R8, RZ, RZ, R15 ;  /* 0x000000ffff087224 */ /* 0x000fe400078e000f */
[----:B------:R-:W-:Y:S02]  /*69540*/  IMAD.MOV.U32 R57, RZ, RZ, R56 ;  /* 0x000000ffff397224 */ /* 0x000fe400078e0038 */
[----:B------:R-:W-:Y:S02]  /*69550*/  IMAD.MOV.U32 R15, RZ, RZ, R7 ;  /* 0x000000ffff0f7224 */ /* 0x000fe400078e0007 */
.L_x_66838:
[----:B------:R-:W-:Y:S05]  /*69560*/  BSYNC B1 ;  /* 0x0000000000017941 */ /* 0x000fea0003800000 */
.L_x_66836:
        /* <DEDUP_REMOVED lines=9> */
.L_x_66840:
[----:B------:R-:W-:Y:S02]  /*69600*/  IMAD.MOV.U32 R7, RZ, RZ, R28 ;  /* 0x000000ffff077224 */ /* 0x000fe400078e001c */
[----:B------:R-:W-:Y:S02]  /*69610*/  IMAD.MOV.U32 R54, RZ, RZ, R8 ;  /* 0x000000ffff367224 */ /* 0x000fe400078e0008 */
[----:B------:R-:W-:Y:S02]  /*69620*/  IMAD.MOV.U32 R28, RZ, RZ, R6 ;  /* 0x000000ffff1c7224 */ /* 0x000fe400078e0006 */
[----:B------:R-:W-:Y:S02]  /*69630*/  IMAD.MOV.U32 R8, RZ, RZ, R27 ;  /* 0x000000ffff087224 */ /* 0x000fe400078e001b */
.L_x_66841:
[----:B------:R-:W-:Y:S05]  /*69640*/  BSYNC B1 ;  /* 0x0000000000017941 */ /* 0x000fea0003800000 */
.L_x_66839:
        /* <DEDUP_REMOVED lines=9> */
.L_x_66843:
[----:B------:R-:W-:Y:S02]  /*696e0*/  IMAD.MOV.U32 R27, RZ, RZ, R7 ;  /* 0x000000ffff1b7224 */ /* 0x000fe400078e0007 */
[----:B------:R-:W-:Y:S02]  /*696f0*/  IMAD.MOV.U32 R6, RZ, RZ, R54 ;  /* 0x000000ffff067224 */ /* 0x000fe400078e0036 */
[----:B------:R-:W-:Y:S02]  /*69700*/  IMAD.MOV.U32 R7, RZ, RZ, R12 ;  /* 0x000000ffff077224 */ /* 0x000fe400078e000c */
[----:B------:R-:W-:Y:S02]  /*69710*/  IMAD.MOV.U32 R54, RZ, RZ, R5 ;  /* 0x000000ffff367224 */ /* 0x000fe400078e0005 */
.L_x_66844:
[----:B------:R-:W-:Y:S05]  /*69720*/  BSYNC B1 ;  /* 0x0000000000017941 */ /* 0x000fea0003800000 */
.L_x_66842:
        /* <DEDUP_REMOVED lines=9> */
.L_x_66846:
[----:B------:R-:W-:Y:S02]  /*697c0*/  IMAD.MOV.U32 R5, RZ, RZ, R27 ;  /* 0x000000ffff057224 */ /* 0x000fe400078e001b */
[----:B------:R-:W-:Y:S02]  /*697d0*/  IMAD.MOV.U32 R12, RZ, RZ, R6 ;  /* 0x000000ffff0c7224 */ /* 0x000fe400078e0006 */
[----:B------:R-:W-:Y:S02]  /*697e0*/  IMAD.MOV.U32 R27, RZ, RZ, R2 ;  /* 0x000000ffff1b7224 */ /* 0x000fe400078e0002 */
[----:B------:R-:W-:Y:S02]  /*697f0*/  IMAD.MOV.U32 R6, RZ, RZ, R13 ;  /* 0x000000ffff067224 */ /* 0x000fe400078e000d */
.L_x_66847:
[----:B------:R-:W-:Y:S05]  /*69800*/  BSYNC B1 ;  /* 0x0000000000017941 */ /* 0x000fea0003800000 */
.L_x_66845:
        /* <DEDUP_REMOVED lines=9> */
.L_x_66849:
[----:B------:R-:W-:Y:S02]  /*698a0*/  IMAD.MOV.U32 R55, RZ, RZ, R5 ;  /* 0x000000ffff377224 */ /* 0x000fe400078e0005 */
[----:B------:R-:W-:Y:S02]  /*698b0*/  IMAD.MOV.U32 R13, RZ, RZ, R12 ;  /* 0x000000ffff0d7224 */ /* 0x000fe400078e000c */
[----:B------:R-:W-:Y:S02]  /*698c0*/  IMAD.MOV.U32 R5, RZ, RZ, R4 ;  /* 0x000000ffff057224 */ /* 0x000fe400078e0004 */
[----:B------:R-:W-:Y:S02]  /*698d0*/  IMAD.MOV.U32 R12, RZ, RZ, R3 ;  /* 0x000000ffff0c7224 */ /* 0x000fe400078e0003 */
.L_x_66850:
[----:B------:R-:W-:Y:S05]  /*698e0*/  BSYNC B1 ;  /* 0x0000000000017941 */ /* 0x000fea0003800000 */
.L_x_66848:
        /* <DEDUP_REMOVED lines=9> */
.L_x_66852:
[----:B------:R-:W-:Y:S02]  /*69980*/  IMAD.MOV.U32 R3, RZ, RZ, R55 ;  /* 0x000000ffff037224 */ /* 0x000fe400078e0037 */
[----:B------:R-:W-:Y:S02]  /*69990*/  IMAD.MOV.U32 R2, RZ, RZ, R13 ;  /* 0x000000ffff027224 */ /* 0x000fe400078e000d */
[----:B------:R-:W-:Y:S02]  /*699a0*/  IMAD.MOV.U32 R55, RZ, RZ, R26 ;  /* 0x000000ffff377224 */ /* 0x000fe400078e001a */
[----:B------:R-:W-:Y:S02]  /*699b0*/  IMAD.MOV.U32 R13, RZ, RZ, R14 ;  /* 0x000000ffff0d7224 */ /* 0x000fe400078e000e */
.L_x_66853:
[----:B------:R-:W-:Y:S05]  /*699c0*/  BSYNC B1 ;  /* 0x0000000000017941 */ /* 0x000fea0003800000 */
.L_x_66851:
        /* <DEDUP_REMOVED lines=9> */
.L_x_66855:
[----:B------:R-:W-:Y:S02]  /*69a60*/  IMAD.MOV.U32 R59, RZ, RZ, R3 ;  /* 0x000000ffff3b7224 */ /* 0x000fe400078e0003 */
[----:B------:R-:W-:Y:S02]  /*69a70*/  IMAD.MOV.U32 R4, RZ, RZ, R2 ;  /* 0x000000ffff047224 */ /* 0x000fe400078e0002 */
[----:B------:R-:W-:Y:S02]  /*69a80*/  IMAD.MOV.U32 R3, RZ, RZ, R24 ;  /* 0x000000ffff037224 */ /* 0x000fe400078e0018 */
[----:B------:R-:W-:Y:S02]  /*69a90*/  IMAD.MOV.U32 R2, RZ, RZ, R25 ;  /* 0x000000ffff027224 */ /* 0x000fe400078e0019 */
.L_x_66856:
[----:B------:R-:W-:Y:S05]  /*69aa0*/  BSYNC B1 ;  /* 0x0000000000017941 */ /* 0x000fea0003800000 */
.L_x_66854:
        /* <DEDUP_REMOVED lines=9> */
.L_x_66858:
[----:B------:R-:W-:Y:S02]  /*69b40*/  IMAD.MOV.U32 R14, RZ, RZ, R59 ;  /* 0x000000ffff0e7224 */ /* 0x000fe400078e003b */
[----:B------:R-:W-:Y:S02]  /*69b50*/  IMAD.MOV.U32 R25, RZ, RZ, R4 ;  /* 0x000000ffff197224 */ /* 0x000fe400078e0004 */
[----:B------:R-:W-:Y:S02]  /*69b60*/  IMAD.MOV.U32 R59, RZ, RZ, R58 ;  /* 0x000000ffff3b7224 */ /* 0x000fe400078e003a */
[----:B------:R-:W-:Y:S02]  /*69b70*/  IMAD.MOV.U32 R4, RZ, RZ, R39 ;  /* 0x000000ffff047224 */ /* 0x000fe400078e0027 */
.L_x_66859:
[----:B------:R-:W-:Y:S05]  /*69b80*/  BSYNC B1 ;  /* 0x0000000000017941 */ /* 0x000fea0003800000 */
.L_x_66857:
        /* <DEDUP_REMOVED lines=9> */
.L_x_66861:
[----:B------:R-:W-:Y:S02]  /*69c20*/  IMAD.MOV.U32 R24, RZ, RZ, R14 ;  /* 0x000000ffff187224 */ /* 0x000fe400078e000e */
[----:B------:R-:W-:Y:S02]  /*69c30*/  IMAD.MOV.U32 R39, RZ, RZ, R25 ;  /* 0x000000ffff277224 */ /* 0x000fe400078e0019 */
[----:B------:R-:W-:Y:S02]  /*69c40*/  IMAD.MOV.U32 R14, RZ, RZ, R41 ;  /* 0x000000ffff0e7224 */ /* 0x000fe400078e0029 */
[----:B------:R-:W-:Y:S02]  /*69c50*/  IMAD.MOV.U32 R25, RZ, RZ, R40 ;  /* 0x000000ffff197224 */ /* 0x000fe400078e0028 */
.L_x_66862:
[----:B------:R-:W-:Y:S05]  /*69c60*/  BSYNC B1 ;  /* 0x0000000000017941 */ /* 0x000fea0003800000 */
.L_x_66860:
        /* <DEDUP_REMOVED lines=9> */
.L_x_66864:
[----:B------:R-:W-:Y:S02]  /*69d00*/  IMAD.MOV.U32 R26, RZ, RZ, R24 ;  /* 0x000000ffff1a7224 */ /* 0x000fe400078e0018 */
[----:B------:R-:W-:Y:S02]  /*69d10*/  IMAD.MOV.U32 R41, RZ, RZ, R39 ;  /* 0x000000ffff297224 */ /* 0x000fe400078e0027 */
[----:B------:R-:W-:Y:S02]  /*69d20*/  IMAD.MOV.U32 R24, RZ, RZ, R43 ;  /* 0x000000ffff187224 */ /* 0x000fe400078e002b */
[----:B------:R-:W-:Y:S02]  /*69d30*/  IMAD.MOV.U32 R39, RZ, RZ, R42 ;  /* 0x000000ffff277224 */ /* 0x000fe400078e002a */
.L_x_66865:
[----:B------:R-:W-:Y:S05]  /*69d40*/  BSYNC B1 ;  /* 0x0000000000017941 */ /* 0x000fea0003800000 */
.L_x_66863:
        /* <DEDUP_REMOVED lines=9> */
.L_x_66867:
[----:B------:R-:W-:Y:S02]  /*69de0*/  IMAD.MOV.U32 R40, RZ, RZ, R26 ;  /* 0x000000ffff287224 */ /* 0x000fe400078e001a */
[----:B------:R-:W-:Y:S02]  /*69df0*/  IMAD.MOV.U32 R43, RZ, RZ, R41 ;  /* 0x000000ffff2b7224 */ /* 0x000fe400078e0029 */
[----:B------:R-:W-:Y:S02]  /*69e00*/  IMAD.MOV.U32 R26, RZ, RZ, R45 ;  /* 0x000000ffff1a7224 */ /* 0x000fe400078e002d */
[----:B------:R-:W-:Y:S02]  /*69e10*/  IMAD.MOV.U32 R41, RZ, RZ, R44 ;  /* 0x000000ffff297224 */ /* 0x000fe400078e002c */
.L_x_66868:
[----:B------:R-:W-:Y:S05]  /*69e20*/  BSYNC B1 ;  /* 0x0000000000017941 */ /* 0x000fea0003800000 */
.L_x_66866:
        /* <DEDUP_REMOVED lines=9> */
.L_x_66870:
[----:B------:R-:W-:Y:S02]  /*69ec0*/  IMAD.MOV.U32 R42, RZ, RZ, R40 ;  /* 0x000000ffff2a7224 */ /* 0x000fe400078e0028 */
[----:B------:R-:W-:Y:S02]  /*69ed0*/  IMAD.MOV.U32 R45, RZ, RZ, R43 ;  /* 0x000000ffff2d7224 */ /* 0x000fe400078e002b */
[----:B------:R-:W-:Y:S02]  /*69ee0*/  IMAD.MOV.U32 R40, RZ, RZ, R47 ;  /* 0x000000ffff287224 */ /* 0x000fe400078e002f */
[----:B------:R-:W-:Y:S02]  /*69ef0*/  IMAD.MOV.U32 R43, RZ, RZ, R46 ;  /* 0x000000ffff2b7224 */ /* 0x000fe400078e002e */
.L_x_66871:
[----:B------:R-:W-:Y:S05]  /*69f00*/  BSYNC B1 ;  /* 0x0000000000017941 */ /* 0x000fea0003800000 */
.L_x_66869:
        /* <DEDUP_REMOVED lines=9> */
.L_x_66873:
[----:B------:R-:W-:Y:S02]  /*69fa0*/  IMAD.MOV.U32 R47, RZ, RZ, R42 ;  /* 0x000000ffff2f7224 */ /* 0x000fe400078e002a */
[----:B------:R-:W-:Y:S02]  /*69fb0*/  IMAD.MOV.U32 R44, RZ, RZ, R45 ;  /* 0x000000ffff2c7224 */ /* 0x000fe400078e002d */
[----:B------:R-:W-:Y:S02]  /*69fc0*/  IMAD.MOV.U32 R42, RZ, RZ, R49 ;  /* 0x000000ffff2a7224 */ /* 0x000fe400078e0031 */
[----:B------:R-:W-:Y:S02]  /*69fd0*/  IMAD.MOV.U32 R45, RZ, RZ, R48 ;  /* 0x000000ffff2d7224 */ /* 0x000fe400078e0030 */
.L_x_66874:
[----:B------:R-:W-:Y:S05]  /*69fe0*/  BSYNC B1 ;  /* 0x0000000000017941 */ /* 0x000fea0003800000 */
.L_x_66872:
        /* <DEDUP_REMOVED lines=9> */
.L_x_66876:
[----:B------:R-:W-:Y:S02]  /*6a080*/  IMAD.MOV.U32 R46, RZ, RZ, R47 ;  /* 0x000000ffff2e7224 */ /* 0x000fe400078e002f */
[----:B------:R-:W-:Y:S02]  /*6a090*/  IMAD.MOV.U32 R49, RZ, RZ, R44 ;  /* 0x000000ffff317224 */ /* 0x000fe400078e002c */
[----:B------:R-:W-:Y:S02]  /*6a0a0*/  IMAD.MOV.U32 R47, RZ, RZ, R50 ;  /* 0x000000ffff2f7224 */ /* 0x000fe400078e0032 */
[----:B------:R-:W-:Y:S02]  /*6a0b0*/  IMAD.MOV.U32 R44, RZ, RZ, R51 ;  /* 0x000000ffff2c7224 */ /* 0x000fe400078e0033 */
.L_x_66877:
[----:B------:R-:W-:Y:S05]  /*6a0c0*/  BSYNC B1 ;  /* 0x0000000000017941 */ /* 0x000fea0003800000 */
.L_x_66875:
        /* <DEDUP_REMOVED lines=9> */
.L_x_66879:
[----:B------:R-:W-:Y:S02]  /*6a160*/  IMAD.MOV.U32 R50, RZ, RZ, R46 ;  /* 0x000000ffff327224 */ /* 0x000fe400078e002e */
[----:B------:R-:W-:Y:S02]  /*6a170*/  IMAD.MOV.U32 R48, RZ, RZ, R49 ;  /* 0x000000ffff307224 */ /* 0x000fe400078e0031 */
[----:B------:R-:W-:Y:S02]  /*6a180*/  IMAD.MOV.U32 R46, RZ, RZ, R53 ;  /* 0x000000ffff2e7224 */ /* 0x000fe400078e0035 */
[----:B------:R-:W-:Y:S02]  /*6a190*/  IMAD.MOV.U32 R49, RZ, RZ, R52 ;  /* 0x000000ffff317224 */ /* 0x000fe400078e0034 */
.L_x_66880:
[----:B------:R-:W-:Y:S05]  /*6a1a0*/  BSYNC B1 ;  /* 0x0000000000017941 */ /* 0x000fea0003800000 */
.L_x_66878:
        /* <DEDUP_REMOVED lines=16> */
.L_x_66882:
[----:B------:R-:W-:Y:S02]  /*6a2b0*/  IMAD.MOV.U32 R52, RZ, RZ, R57 ;  /* 0x000000ffff347224 */ /* 0x000fe400078e0039 */
[----:B------:R-:W-:Y:S01]  /*6a2c0*/  IMAD.MOV.U32 R9, RZ, RZ, R15 ;  /* 0x000000ffff097224 */ /* 0x000fe200078e000f */
[----:B------:R-:W-:Y:S01]  /*6a2d0*/  MOV R15, R8 ;  /* 0x00000008000f7202 */ /* 0x000fe20000000f00 */
[----:B------:R-:W-:Y:S02]  /*6a2e0*/  IMAD.MOV.U32 R57, RZ, RZ, R28 ;  /* 0x000000ffff397224 */ /* 0x000fe400078e001c */
.L_x_66883:
[----:B------:R-:W-:Y:S05]  /*6a2f0*/  BSYNC B1 ;  /* 0x0000000000017941 */ /* 0x000fea0003800000 */
.L_x_66881:
        /* <DEDUP_REMOVED lines=9> */
.L_x_66885:
[----:B------:R-:W-:Y:S02]  /*6a390*/  IMAD.MOV.U32 R8, RZ, RZ, R52 ;  /* 0x000000ffff087224 */ /* 0x000fe400078e0034 */
[----:B------:R-:W-:Y:S01]  /*6a3a0*/  IMAD.MOV.U32 R29, RZ, RZ, R9 ;  /* 0x000000ffff1d7224 */ /* 0x000fe200078e0009 */
[----:B------:R-:W-:Y:S01]  /*6a3b0*/  MOV R9, R54 ;  /* 0x0000003600097202 */ /* 0x000fe20000000f00 */
[----:B------:R-:W-:Y:S02]  /*6a3c0*/  IMAD.MOV.U32 R52, RZ, RZ, R7 ;  /* 0x000000ffff347224 */ /* 0x000fe400078e0007 */
.L_x_66886:
[----:B------:R-:W-:Y:S05]  /*6a3d0*/  BSYNC B1 ;  /* 0x0000000000017941 */ /* 0x000fea0003800000 */
.L_x_66884:
        /* <DEDUP_REMOVED lines=9> */
.L_x_66888:
[----:B------:R-:W-:Y:S02]  /*6a470*/  IMAD.MOV.U32 R28, RZ, RZ, R8 ;  /* 0x000000ffff1c7224 */ /* 0x000fe400078e0008 */
[----:B------:R-:W-:Y:S01]  /*6a480*/  IMAD.MOV.U32 R7, RZ, RZ, R29 ;  /* 0x000000ffff077224 */ /* 0x000fe200078e001d */
[----:B------:R-:W-:Y:S01]  /*6a490*/  MOV R29, R6 ;  /* 0x00000006001d7202 */ /* 0x000fe20000000f00 */
[----:B------:R-:W-:Y:S02]  /*6a4a0*/  IMAD.MOV.U32 R8, RZ, RZ, R27 ;  /* 0x000000ffff087224 */ /* 0x000fe400078e001b */
.L_x_66889:
[----:B------:R-:W-:Y:S05]  /*6a4b0*/  BSYNC B1 ;  /* 0x0000000000017941 */ /* 0x000fea0003800000 */
.L_x_66887:
        /* <DEDUP_REMOVED lines=9> */
.L_x_66891:
[----:B------:R-:W-:Y:S02]  /*6a550*/  IMAD.MOV.U32 R54, RZ, RZ, R28 ;  /* 0x000000ffff367224 */ /* 0x000fe400078e001c */
[----:B------:R-:W-:Y:S01]  /*6a560*/  IMAD.MOV.U32 R6, RZ, RZ, R7 ;  /* 0x000000ffff067224 */ /* 0x000fe200078e0007 */
[----:B------:R-:W-:Y:S01]  /*6a570*/  MOV R7, R12 ;  /* 0x0000000c00077202 */ /* 0x000fe20000000f00 */
[----:B------:R-:W-:Y:S02]  /*6a580*/  IMAD.MOV.U32 R28, RZ, RZ, R5 ;  /* 0x000000ffff1c7224 */ /* 0x000fe400078e0005 */
.L_x_66892:
[----:B------:R-:W-:Y:S05]  /*6a590*/  BSYNC B1 ;  /* 0x0000000000017941 */ /* 0x000fea0003800000 */
.L_x_66890:
        /* <DEDUP_REMOVED lines=9> */
.L_x_66894:
[----:B------:R-:W-:Y:S02]  /*6a630*/  IMAD.MOV.U32 R12, RZ, RZ, R54 ;  /* 0x000000ffff0c7224 */ /* 0x000fe400078e0036 */
[----:B------:R-:W-:Y:S01]  /*6a640*/  IMAD.MOV.U32 R5, RZ, RZ, R6 ;  /* 0x000000ffff057224 */ /* 0x000fe200078e0006 */
[----:B------:R-:W-:Y:S01]  /*6a650*/  MOV R6, R13 ;  /* 0x0000000d00067202 */ /* 0x000fe20000000f00 */
[----:B------:R-:W-:Y:S02]  /*6a660*/  IMAD.MOV.U32 R54, RZ, RZ, R55 ;  /* 0x000000ffff367224 */ /* 0x000fe400078e0037 */
.L_x_66895:
[----:B------:R-:W-:Y:S05]  /*6a670*/  BSYNC B1 ;  /* 0x0000000000017941 */ /* 0x000fea0003800000 */
.L_x_66893:
        /* <DEDUP_REMOVED lines=9> */
.L_x_66897:
[----:B------:R-:W-:Y:S02]  /*6a710*/  IMAD.MOV.U32 R56, RZ, RZ, R12 ;  /* 0x000000ffff387224 */ /* 0x000fe400078e000c */
[----:B------:R-:W-:Y:S01]  /*6a720*/  IMAD.MOV.U32 R13, RZ, RZ, R5 ;  /* 0x000000ffff0d7224 */ /* 0x000fe200078e0005 */
[----:B------:R-:W-:Y:S01]  /*6a730*/  MOV R5, R2 ;  /* 0x0000000200057202 */ /* 0x000fe20000000f00 */
[----:B------:R-:W-:Y:S02]  /*6a740*/  IMAD.MOV.U32 R12, RZ, RZ, R3 ;  /* 0x000000ffff0c7224 */ /* 0x000fe400078e0003 */
.L_x_66898:
[----:B------:R-:W-:Y:S05]  /*6a750*/  BSYNC B1 ;  /* 0x0000000000017941 */ /* 0x000fea0003800000 */
.L_x_66896:
        /* <DEDUP_REMOVED lines=9> */
.L_x_66900:
[----:B------:R-:W-:Y:S02]  /*6a7f0*/  IMAD.MOV.U32 R3, RZ, RZ, R56 ;  /* 0x000000ffff037224 */ /* 0x000fe400078e0038 */
[----:B------:R-:W-:Y:S01]  /*6a800*/  IMAD.MOV.U32 R2, RZ, RZ, R13 ;  /* 0x000000ffff027224 */ /* 0x000fe200078e000d */
[----:B------:R-:W-:Y:S01]  /*6a810*/  MOV R13, R4 ;  /* 0x00000004000d7202 */ /* 0x000fe20000000f00 */
[----:B------:R-:W-:Y:S02]  /*6a820*/  IMAD.MOV.U32 R56, RZ, RZ, R59 ;  /* 0x000000ffff387224 */ /* 0x000fe400078e003b */
.L_x_66901:
[----:B------:R-:W-:Y:S05]  /*6a830*/  BSYNC B1 ;  /* 0x0000000000017941 */ /* 0x000fea0003800000 */
.L_x_66899:
        /* <DEDUP_REMOVED lines=9> */
.L_x_66903:
[----:B------:R-:W-:Y:S02]  /*6a8d0*/  IMAD.MOV.U32 R27, RZ, RZ, R3 ;  /* 0x000000ffff1b7224 */ /* 0x000fe400078e0003 */
[----:B------:R-:W-:Y:S01]  /*6a8e0*/  IMAD.MOV.U32 R4, RZ, RZ, R2 ;  /* 0x000000ffff047224 */ /* 0x000fe200078e0002 */
[----:B------:R-:W-:Y:S01]  /*6a8f0*/  MOV R2, R25 ;  /* 0x0000001900027202 */ /* 0x000fe20000000f00 */
[----:B------:R-:W-:Y:S02]  /*6a900*/  IMAD.MOV.U32 R3, RZ, RZ, R14 ;  /* 0x000000ffff037224 */ /* 0x000fe400078e000e */
.L_x_66904:
[----:B------:R-:W-:Y:S05]  /*6a910*/  BSYNC B1 ;  /* 0x0000000000017941 */ /* 0x000fea0003800000 */
.L_x_66902:
        /* <DEDUP_REMOVED lines=9> */
.L_x_66906:
[----:B------:R-:W-:Y:S02]  /*6a9b0*/  IMAD.MOV.U32 R25, RZ, RZ, R27 ;  /* 0x000000ffff197224 */ /* 0x000fe400078e001b */
[----:B------:R-:W-:Y:S01]  /*6a9c0*/  IMAD.MOV.U32 R14, RZ, RZ, R4 ;  /* 0x000000ffff0e7224 */ /* 0x000fe200078e0004 */
[----:B------:R-:W-:Y:S01]  /*6a9d0*/  MOV R4, R39 ;  /* 0x0000002700047202 */ /* 0x000fe20000000f00 */
[----:B------:R-:W-:Y:S02]  /*6a9e0*/  IMAD.MOV.U32 R27, RZ, RZ, R24 ;  /* 0x000000ffff1b7224 */ /* 0x000fe400078e0018 */
.L_x_66907:
[----:B------:R-:W-:Y:S05]  /*6a9f0*/  BSYNC B1 ;  /* 0x0000000000017941 */ /* 0x000fea0003800000 */
.L_x_66905:
        /* <DEDUP_REMOVED lines=9> */
.L_x_66909:
[----:B------:R-:W-:Y:S02]  /*6aa90*/  IMAD.MOV.U32 R39, RZ, RZ, R25 ;  /* 0x000000ffff277224 */ /* 0x000fe400078e0019 */
[----:B------:R-:W-:Y:S01]  /*6aaa0*/  IMAD.MOV.U32 R24, RZ, RZ, R14 ;  /* 0x000000ffff187224 */ /* 0x000fe200078e000e */
[----:B------:R-:W-:Y:S01]  /*6aab0*/  MOV R14, R41 ;  /* 0x00000029000e7202 */ /* 0x000fe20000000f00 */
[----:B------:R-:W-:Y:S02]  /*6aac0*/  IMAD.MOV.U32 R25, RZ, RZ, R26 ;  /* 0x000000ffff197224 */ /* 0x000fe400078e001a */
.L_x_66910:
[----:B------:R-:W-:Y:S05]  /*6aad0*/  BSYNC B1 ;  /* 0x0000000000017941 */ /* 0x000fea0003800000 */
.L_x_66908:
        /* <DEDUP_REMOVED lines=9> */
.L_x_66912:
[----:B------:R-:W-:Y:S02]  /*6ab70*/  IMAD.MOV.U32 R41, RZ, RZ, R39 ;  /* 0x000000ffff297224 */ /* 0x000fe400078e0027 */
[----:B------:R-:W-:Y:S01]  /*6ab80*/  IMAD.MOV.U32 R26, RZ, RZ, R24 ;  /* 0x000000ffff1a7224 */ /* 0x000fe200078e0018 */
[----:B------:R-:W-:Y:S01]  /*6ab90*/  MOV R24, R43 ;  /* 0x0000002b00187202 */ /* 0x000fe20000000f00 */
[----:B------:R-:W-:Y:S02]  /*6aba0*/  IMAD.MOV.U32 R39, RZ, RZ, R40 ;  /* 0x000000ffff277224 */ /* 0x000fe400078e0028 */
.L_x_66913:
[----:B------:R-:W-:Y:S05]  /*6abb0*/  BSYNC B1 ;  /* 0x0000000000017941 */ /* 0x000fea0003800000 */
.L_x_66911:
        /* <DEDUP_REMOVED lines=9> */
.L_x_66915:
[----:B------:R-:W-:Y:S02]  /*6ac50*/  IMAD.MOV.U32 R40, RZ, RZ, R41 ;  /* 0x000000ffff287224 */ /* 0x000fe400078e0029 */
[----:B------:R-:W-:Y:S01]  /*6ac60*/  IMAD.MOV.U32 R43, RZ, RZ, R26 ;  /* 0x000000ffff2b7224 */ /* 0x000fe200078e001a */
[----:B------:R-:W-:Y:S01]  /*6ac70*/  MOV R26, R45 ;  /* 0x0000002d001a7202 */ /* 0x000fe20000000f00 */
[----:B------:R-:W-:Y:S02]  /*6ac80*/  IMAD.MOV.U32 R41, RZ, RZ, R42 ;  /* 0x000000ffff297224 */ /* 0x000fe400078e002a */
.L_x_66916:
[----:B------:R-:W-:Y:S05]  /*6ac90*/  BSYNC B1 ;  /* 0x0000000000017941 */ /* 0x000fea0003800000 */
.L_x_66914:
        /* <DEDUP_REMOVED lines=9> */
.L_x_66918:
[----:B------:R-:W-:Y:S02]  /*6ad30*/  IMAD.MOV.U32 R45, RZ, RZ, R40 ;  /* 0x000000ffff2d7224 */ /* 0x000fe400078e0028 */
[----:B------:R-:W-:Y:S01]  /*6ad40*/  IMAD.MOV.U32 R42, RZ, RZ, R43 ;  /* 0x000000ffff2a7224 */ /* 0x000fe200078e002b */
[----:B------:R-:W-:Y:S01]  /*6ad50*/  MOV R43, R44 ;  /* 0x0000002c002b7202 */ /* 0x000fe20000000f00 */
[----:B------:R-:W-:Y:S02]  /*6ad60*/  IMAD.MOV.U32 R40, RZ, RZ, R47 ;  /* 0x000000ffff287224 */ /* 0x000fe400078e002f */
.L_x_66919:
[----:B------:R-:W-:Y:S05]  /*6ad70*/  BSYNC B1 ;  /* 0x0000000000017941 */ /* 0x000fea0003800000 */
.L_x_66917:
        /* <DEDUP_REMOVED lines=9> */
.L_x_66921:
[----:B------:R-:W-:Y:S02]  /*6ae10*/  IMAD.MOV.U32 R51, RZ, RZ, R45 ;  /* 0x000000ffff337224 */ /* 0x000fe400078e002d */
[----:B------:R-:W-:Y:S01]  /*6ae20*/  IMAD.MOV.U32 R47, RZ, RZ, R42 ;  /* 0x000000ffff2f7224 */ /* 0x000fe200078e002a */
[----:B------:R-:W-:Y:S01]  /*6ae30*/  MOV R42, R49 ;  /* 0x00000031002a7202 */ /* 0x000fe20000000f00 */
[----:B------:R-:W-:Y:S02]  /*6ae40*/  IMAD.MOV.U32 R45, RZ, RZ, R46 ;  /* 0x000000ffff2d7224 */ /* 0x000fe400078e002e */
.L_x_66922:
[----:B------:R-:W-:Y:S05]  /*6ae50*/  BSYNC B1 ;  /* 0x0000000000017941 */ /* 0x000fea0003800000 */
.L_x_66920:
        /* <DEDUP_REMOVED lines=9> */
.L_x_66924:
[----:B------:R-:W-:Y:S02]  /*6aef0*/  IMAD.MOV.U32 R46, RZ, RZ, R51 ;  /* 0x000000ffff2e7224 */ /* 0x000fe400078e0033 */
[----:B------:R-:W-:Y:S01]  /*6af00*/  IMAD.MOV.U32 R44, RZ, RZ, R47 ;  /* 0x000000ffff2c7224 */ /* 0x000fe200078e002f */
[----:B------:R-:W-:Y:S01]  /*6af10*/  MOV R47, R48 ;  /* 0x00000030002f7202 */ /* 0x000fe20000000f00 */
[----:B------:R-:W-:Y:S02]  /*6af20*/  IMAD.MOV.U32 R51, RZ, RZ, R50 ;  /* 0x000000ffff337224 */ /* 0x000fe400078e0032 */
.L_x_66925:
[----:B------:R-:W-:Y:S05]  /*6af30*/  BSYNC B1 ;  /* 0x0000000000017941 */ /* 0x000fea0003800000 */
.L_x_66923:
        /* <DEDUP_REMOVED lines=16> */
.L_x_66927:
[----:B------:R-:W-:Y:S01]  /*6b040*/  IMAD.MOV.U32 R30, RZ, RZ, R57 ;  /* 0x000000ffff1e7224 */ /* 0x000fe200078e0039 */
[----:B------:R-:W-:Y:S01]  /*6b050*/  MOV R10, R15 ;  /* 0x0000000f000a7202 */ /* 0x000fe20000000f00 */
[----:B------:R-:W-:Y:S02]  /*6b060*/  IMAD.MOV.U32 R57, RZ, RZ, R52 ;  /* 0x000000ffff397224 */ /* 0x000fe400078e0034 */
[----:B------:R-:W-:Y:S02]  /*6b070*/  IMAD.MOV.U32 R15, RZ, RZ, R9 ;  /* 0x000000ffff0f7224 */ /* 0x000fe400078e0009 */
.L_x_66928:
[----:B------:R-:W-:Y:S05]  /*6b080*/  BSYNC B1 ;  /* 0x0000000000017941 */ /* 0x000fea0003800000 */
.L_x_66926:
        /* <DEDUP_REMOVED lines=9> */
.L_x_66930:
[----:B------:R-:W-:Y:S01]  /*6b120*/  IMAD.MOV.U32 R9, RZ, RZ, R30 ;  /* 0x000000ffff097224 */ /* 0x000fe200078e001e */
[----:B------:R-:W-:Y:S01]  /*6b130*/  MOV R48, R10 ;  /* 0x0000000a00307202 */ /* 0x000fe20000000f00 */
[----:B------:R-:W-:Y:S02]  /*6b140*/  IMAD.MOV.U32 R30, RZ, RZ, R8 ;  /* 0x000000ffff1e7224 */ /* 0x000fe400078e0008 */
[----:B------:R-:W-:Y:S02]  /*6b150*/  IMAD.MOV.U32 R10, RZ, RZ, R29 ;  /* 0x000000ffff0a7224 */ /* 0x000fe400078e001d */
.L_x_66931:
[----:B------:R-:W-:Y:S05]  /*6b160*/  BSYNC B1 ;  /* 0x0000000000017941 */ /* 0x000fea0003800000 */
.L_x_66929:
        /* <DEDUP_REMOVED lines=9> */
.L_x_66933:
[----:B------:R-:W-:Y:S01]  /*6b200*/  IMAD.MOV.U32 R49, RZ, RZ, R9 ;  /* 0x000000ffff317224 */ /* 0x000fe200078e0009 */
[----:B------:R-:W-:Y:S01]  /*6b210*/  MOV R29, R48 ;  /* 0x00000030001d7202 */ /* 0x000fe20000000f00 */
[----:B------:R-:W-:Y:S02]  /*6b220*/  IMAD.MOV.U32 R9, RZ, RZ, R28 ;  /* 0x000000ffff097224 */ /* 0x000fe400078e001c */
[----:B------:R-:W-:Y:S02]  /*6b230*/  IMAD.MOV.U32 R48, RZ, RZ, R7 ;  /* 0x000000ffff307224 */ /* 0x000fe400078e0007 */
.L_x_66934:
[----:B------:R-:W-:Y:S05]  /*6b240*/  BSYNC B1 ;  /* 0x0000000000017941 */ /* 0x000fea0003800000 */
.L_x_66932:
        /* <DEDUP_REMOVED lines=9> */
.L_x_66936:
[----:B------:R-:W-:Y:S01]  /*6b2e0*/  IMAD.MOV.U32 R7, RZ, RZ, R49 ;  /* 0x000000ffff077224 */ /* 0x000fe200078e0031 */
[----:B------:R-:W-:Y:S01]  /*6b2f0*/  MOV R8, R29 ;  /* 0x0000001d00087202 */ /* 0x000fe20000000f00 */
[----:B------:R-:W-:Y:S02]  /*6b300*/  IMAD.MOV.U32 R49, RZ, RZ, R54 ;  /* 0x000000ffff317224 */ /* 0x000fe400078e0036 */
[----:B------:R-:W-:Y:S02]  /*6b310*/  IMAD.MOV.U32 R29, RZ, RZ, R6 ;  /* 0x000000ffff1d7224 */ /* 0x000fe400078e0006 */
.L_x_66937:
[----:B------:R-:W-:Y:S05]  /*6b320*/  BSYNC B1 ;  /* 0x0000000000017941 */ /* 0x000fea0003800000 */
.L_x_66935:
        /* <DEDUP_REMOVED lines=9> */
.L_x_66939:
[----:B------:R-:W-:Y:S01]  /*6b3c0*/  IMAD.MOV.U32 R53, RZ, RZ, R7 ;  /* 0x000000ffff357224 */ /* 0x000fe200078e0007 */
[----:B------:R-:W-:Y:S01]  /*6b3d0*/  MOV R6, R8 ;  /* 0x0000000800067202 */ /* 0x000fe20000000f00 */
[----:B------:R-:W-:Y:S02]  /*6b3e0*/  IMAD.MOV.U32 R7, RZ, RZ, R12 ;  /* 0x000000ffff077224 */ /* 0x000fe400078e000c */
[----:B------:R-:W-:Y:S02]  /*6b3f0*/  IMAD.MOV.U32 R8, RZ, RZ, R5 ;  /* 0x000000ffff087224 */ /* 0x000fe400078e0005 */
.L_x_66940:
[----:B------:R-:W-:Y:S05]  /*6b400*/  BSYNC B1 ;  /* 0x0000000000017941 */ /* 0x000fea0003800000 */
.L_x_66938:
        /* <DEDUP_REMOVED lines=9> */
.L_x_66942:
[----:B------:R-:W-:Y:S01]  /*6b4a0*/  IMAD.MOV.U32 R12, RZ, RZ, R53 ;  /* 0x000000ffff0c7224 */ /* 0x000fe200078e0035 */
[----:B------:R-:W-:Y:S01]  /*6b4b0*/  MOV R5, R6 ;  /* 0x0000000600057202 */ /* 0x000fe20000000f00 */
[----:B------:R-:W-:Y:S02]  /*6b4c0*/  IMAD.MOV.U32 R53, RZ, RZ, R56 ;  /* 0x000000ffff357224 */ /* 0x000fe400078e0038 */
[----:B------:R-:W-:Y:S02]  /*6b4d0*/  IMAD.MOV.U32 R6, RZ, RZ, R13 ;  /* 0x000000ffff067224 */ /* 0x000fe400078e000d */
.L_x_66943:
[----:B------:R-:W-:Y:S05]  /*6b4e0*/  BSYNC B1 ;  /* 0x0000000000017941 */ /* 0x000fea0003800000 */
.L_x_66941:
        /* <DEDUP_REMOVED lines=9> */
.L_x_66945:
[----:B------:R-:W-:Y:S01]  /*6b580*/  IMAD.MOV.U32 R28, RZ, RZ, R12 ;  /* 0x000000ffff1c7224 */ /* 0x000fe200078e000c */
[----:B------:R-:W-:Y:S01]  /*6b590*/  MOV R13, R5 ;  /* 0x00000005000d7202 */ /* 0x000fe20000000f00 */
[----:B------:R-:W-:Y:S02]  /*6b5a0*/  IMAD.MOV.U32 R12, RZ, RZ, R3 ;  /* 0x000000ffff0c7224 */ /* 0x000fe400078e0003 */
[----:B------:R-:W-:Y:S02]  /*6b5b0*/  IMAD.MOV.U32 R5, RZ, RZ, R2 ;  /* 0x000000ffff057224 */ /* 0x000fe400078e0002 */
.L_x_66946:
[----:B------:R-:W-:Y:S05]  /*6b5c0*/  BSYNC B1 ;  /* 0x0000000000017941 */ /* 0x000fea0003800000 */
.L_x_66944:
        /* <DEDUP_REMOVED lines=9> */
.L_x_66948:
[----:B------:R-:W-:Y:S01]  /*6b660*/  IMAD.MOV.U32 R2, RZ, RZ, R28 ;  /* 0x000000ffff027224 */ /* 0x000fe200078e001c */
[----:B------:R-:W-:Y:S01]  /*6b670*/  MOV R3, R13 ;  /* 0x0000000d00037202 */ /* 0x000fe20000000f00 */
[----:B------:R-:W-:Y:S02]  /*6b680*/  IMAD.MOV.U32 R28, RZ, RZ, R27 ;  /* 0x000000ffff1c7224 */ /* 0x000fe400078e001b */
[----:B------:R-:W-:Y:S02]  /*6b690*/  IMAD.MOV.U32 R13, RZ, RZ, R4 ;  /* 0x000000ffff0d7224 */ /* 0x000fe400078e0004 */
.L_x_66949:
[----:B------:R-:W-:Y:S05]  /*6b6a0*/  BSYNC B1 ;  /* 0x0000000000017941 */ /* 0x000fea0003800000 */
.L_x_66947:
        /* <DEDUP_REMOVED lines=9> */
.L_x_66951:
[----:B------:R-:W-:Y:S01]  /*6b740*/  IMAD.MOV.U32 R4, RZ, RZ, R2 ;  /* 0x000000ffff047224 */ /* 0x000fe200078e0002 */
[----:B------:R-:W-:Y:S01]  /*6b750*/  MOV R27, R3 ;  /* 0x00000003001b7202 */ /* 0x000fe20000000f00 */
[----:B------:R-:W-:Y:S02]  /*6b760*/  IMAD.MOV.U32 R2, RZ, RZ, R25 ;  /* 0x000000ffff027224 */ /* 0x000fe400078e0019 */
[----:B------:R-:W-:Y:S02]  /*6b770*/  IMAD.MOV.U32 R3, RZ, RZ, R14 ;  /* 0x000000ffff037224 */ /* 0x000fe400078e000e */
.L_x_66952:
[----:B------:R-:W-:Y:S05]  /*6b780*/  BSYNC B1 ;  /* 0x0000000000017941 */ /* 0x000fea0003800000 */
.L_x_66950:
        /* <DEDUP_REMOVED lines=9> */
.L_x_66954:
[----:B------:R-:W-:Y:S01]  /*6b820*/  IMAD.MOV.U32 R14, RZ, RZ, R4 ;  /* 0x000000ffff0e7224 */ /* 0x000fe200078e0004 */
[----:B------:R-:W-:Y:S01]  /*6b830*/  MOV R25, R27 ;  /* 0x0000001b00197202 */ /* 0x000fe20000000f00 */
[----:B------:R-:W-:Y:S02]  /*6b840*/  IMAD.MOV.U32 R4, RZ, RZ, R39 ;  /* 0x000000ffff047224 */ /* 0x000fe400078e0027 */
[----:B------:R-:W-:Y:S02]  /*6b850*/  IMAD.MOV.U32 R27, RZ, RZ, R24 ;  /* 0x000000ffff1b7224 */ /* 0x000fe400078e0018 */
.L_x_66955:
[----:B------:R-:W-:Y:S05]  /*6b860*/  BSYNC B1 ;  /* 0x0000000000017941 */ /* 0x000fea0003800000 */
.L_x_66953:
        /* <DEDUP_REMOVED lines=9> */
.L_x_66957:
[----:B------:R-:W-:Y:S01]  /*6b900*/  IMAD.MOV.U32 R39, RZ, RZ, R14 ;  /* 0x000000ffff277224 */ /* 0x000fe200078e000e */
[----:B------:R-:W-:Y:S01]  /*6b910*/  MOV R24, R25 ;  /* 0x0000001900187202 */ /* 0x000fe20000000f00 */
[----:B------:R-:W-:Y:S02]  /*6b920*/  IMAD.MOV.U32 R14, RZ, RZ, R41 ;  /* 0x000000ffff0e7224 */ /* 0x000fe400078e0029 */
[----:B------:R-:W-:Y:S02]  /*6b930*/  IMAD.MOV.U32 R25, RZ, RZ, R26 ;  /* 0x000000ffff197224 */ /* 0x000fe400078e001a */
.L_x_66958:
[----:B------:R-:W-:Y:S05]  /*6b940*/  BSYNC B1 ;  /* 0x0000000000017941 */ /* 0x000fea0003800000 */
.L_x_66956:
        /* <DEDUP_REMOVED lines=9> */
.L_x_66960:
[----:B------:R-:W-:Y:S01]  /*6b9e0*/  IMAD.MOV.U32 R26, RZ, RZ, R39 ;  /* 0x000000ffff1a7224 */ /* 0x000fe200078e0027 */
[----:B------:R-:W-:Y:S01]  /*6b9f0*/  MOV R41, R24 ;  /* 0x0000001800297202 */ /* 0x000fe20000000f00 */
[----:B------:R-:W-:Y:S02]  /*6ba00*/  IMAD.MOV.U32 R39, RZ, RZ, R40 ;  /* 0x000000ffff277224 */ /* 0x000fe400078e0028 */
[----:B------:R-:W-:Y:S02]  /*6ba10*/  IMAD.MOV.U32 R24, RZ, RZ, R43 ;  /* 0x000000ffff187224 */ /* 0x000fe400078e002b */
.L_x_66961:
[----:B------:R-:W-:Y:S05]  /*6ba20*/  BSYNC B1 ;  /* 0x0000000000017941 */ /* 0x000fea0003800000 */
.L_x_66959:
        /* <DEDUP_REMOVED lines=9> */
.L_x_66963:
[----:B------:R-:W-:Y:S01]  /*6bac0*/  IMAD.MOV.U32 R50, RZ, RZ, R26 ;  /* 0x000000ffff327224 */ /* 0x000fe200078e001a */
[----:B------:R-:W-:Y:S01]  /*6bad0*/  MOV R40, R41 ;  /* 0x0000002900287202 */ /* 0x000fe20000000f00 */
[----:B------:R-:W-:Y:S02]  /*6bae0*/  IMAD.MOV.U32 R26, RZ, RZ, R45 ;  /* 0x000000ffff1a7224 */ /* 0x000fe400078e002d */
[----:B------:R-:W-:Y:S02]  /*6baf0*/  IMAD.MOV.U32 R41, RZ, RZ, R42 ;  /* 0x000000ffff297224 */ /* 0x000fe400078e002a */
.L_x_66964:
[----:B------:R-:W-:Y:S05]  /*6bb00*/  BSYNC B1 ;  /* 0x0000000000017941 */ /* 0x000fea0003800000 */
.L_x_66962:
        /* <DEDUP_REMOVED lines=9> */
.L_x_66966:
[----:B------:R-:W-:Y:S01]  /*6bba0*/  IMAD.MOV.U32 R45, RZ, RZ, R50 ;  /* 0x000000ffff2d7224 */ /* 0x000fe200078e0032 */
[----:B------:R-:W-:Y:S01]  /*6bbb0*/  MOV R43, R40 ;  /* 0x00000028002b7202 */ /* 0x000fe20000000f00 */
[----:B------:R-:W-:Y:S02]  /*6bbc0*/  IMAD.MOV.U32 R50, RZ, RZ, R51 ;  /* 0x000000ffff327224 */ /* 0x000fe400078e0033 */
[----:B------:R-:W-:Y:S02]  /*6bbd0*/  IMAD.MOV.U32 R40, RZ, RZ, R47 ;  /* 0x000000ffff287224 */ /* 0x000fe400078e002f */
.L_x_66967:
[----:B------:R-:W-:Y:S05]  /*6bbe0*/  BSYNC B1 ;  /* 0x0000000000017941 */ /* 0x000fea0003800000 */
.L_x_66965:
        /* <DEDUP_REMOVED lines=9> */
.L_x_66969:
[----:B------:R-:W-:Y:S01]  /*6bc80*/  IMAD.MOV.U32 R47, RZ, RZ, R45 ;  /* 0x000000ffff2f7224 */ /* 0x000fe200078e002d */
[----:B------:R-:W-:Y:S01]  /*6bc90*/  MOV R42, R43 ;  /* 0x0000002b002a7202 */ /* 0x000fe20000000f00 */
[----:B------:R-:W-:Y:S02]  /*6bca0*/  IMAD.MOV.U32 R45, RZ, RZ, R46 ;  /* 0x000000ffff2d7224 */ /* 0x000fe400078e002e */
[----:B------:R-:W-:Y:S02]  /*6bcb0*/  IMAD.MOV.U32 R43, RZ, RZ, R44 ;  /* 0x000000ffff2b7224 */ /* 0x000fe400078e002c */
.L_x_66970:
[----:B------:R-:W-:Y:S05]  /*6bcc0*/  BSYNC B1 ;  /* 0x0000000000017941 */ /* 0x000fea0003800000 */
.L_x_66968:
        /* <DEDUP_REMOVED lines=16> */
.L_x_66972:
[----:B------:R-:W-:Y:S02]  /*6bdd0*/  IMAD.MOV.U32 R44, RZ, RZ, R57 ;  /* 0x000000ffff2c7224 */ /* 0x000fe400078e0039 */
[----:B------:R-:W-:Y:S02]  /*6bde0*/  IMAD.MOV.U32 R11, RZ, RZ, R15 ;  /* 0x000000ffff0b7224 */ /* 0x000fe400078e000f */
[----:B------:R-:W-:Y:S02]  /*6bdf0*/  IMAD.MOV.U32 R57, RZ, RZ, R30 ;  /* 0x000000ffff397224 */ /* 0x000fe400078e001e */
[----:B------:R-:W-:Y:S02]  /*6be00*/  IMAD.MOV.U32 R15, RZ, RZ, R10 ;  /* 0x000000ffff0f7224 */ /* 0x000fe400078e000a */
.L_x_66973:
[----:B------:R-:W-:Y:S05]  /*6be10*/  BSYNC B1 ;  /* 0x0000000000017941 */ /* 0x000fea0003800000 */
.L_x_66971:
        /* <DEDUP_REMOVED lines=9> */
.L_x_66975:
[----:B------:R-:W-:Y:S02]  /*6beb0*/  IMAD.MOV.U32 R30, RZ, RZ, R44 ;  /* 0x000000ffff1e7224 */ /* 0x000fe400078e002c */
[----:B------:R-:W-:Y:S02]  /*6bec0*/  IMAD.MOV.U32 R10, RZ, RZ, R11 ;  /* 0x000000ffff0a7224 */ /* 0x000fe400078e000b */
[----:B------:R-:W-:Y:S02]  /*6bed0*/  IMAD.MOV.U32 R44, RZ, RZ, R9 ;  /* 0x000000ffff2c7224 */ /* 0x000fe400078e0009 */
[----:B------:R-:W-:Y:S02]  /*6bee0*/  IMAD.MOV.U32 R11, RZ, RZ, R48 ;  /* 0x000000ffff0b7224 */ /* 0x000fe400078e0030 */
.L_x_66976:
[----:B------:R-:W-:Y:S05]  /*6bef0*/  BSYNC B1 ;  /* 0x0000000000017941 */ /* 0x000fea0003800000 */
.L_x_66974:
        /* <DEDUP_REMOVED lines=9> */
.L_x_66978:
[----:B------:R-:W-:Y:S02]  /*6bf90*/  IMAD.MOV.U32 R46, RZ, RZ, R30 ;  /* 0x000000ffff2e7224 */ /* 0x000fe400078e001e */
[----:B------:R-:W-:Y:S02]  /*6bfa0*/  IMAD.MOV.U32 R9, RZ, RZ, R10 ;  /* 0x000000ffff097224 */ /* 0x000fe400078e000a */
[----:B------:R-:W-:Y:S02]  /*6bfb0*/  IMAD.MOV.U32 R30, RZ, RZ, R49 ;  /* 0x000000ffff1e7224 */ /* 0x000fe400078e0031 */
[----:B------:R-:W-:Y:S02]  /*6bfc0*/  IMAD.MOV.U32 R10, RZ, RZ, R29 ;  /* 0x000000ffff0a7224 */ /* 0x000fe400078e001d */
.L_x_66979:
[----:B------:R-:W-:Y:S05]  /*6bfd0*/  BSYNC B1 ;  /* 0x0000000000017941 */ /* 0x000fea0003800000 */
.L_x_66977:
        /* <DEDUP_REMOVED lines=9> */
.L_x_66981:
[----:B------:R-:W-:Y:S02]  /*6c070*/  IMAD.MOV.U32 R48, RZ, RZ, R46 ;  /* 0x000000ffff307224 */ /* 0x000fe400078e002e */
[----:B------:R-:W-:Y:S02]  /*6c080*/  IMAD.MOV.U32 R29, RZ, RZ, R9 ;  /* 0x000000ffff1d7224 */ /* 0x000fe400078e0009 */
[----:B------:R-:W-:Y:S02]  /*6c090*/  IMAD.MOV.U32 R46, RZ, RZ, R7 ;  /* 0x000000ffff2e7224 */ /* 0x000fe400078e0007 */
[----:B------:R-:W-:Y:S02]  /*6c0a0*/  IMAD.MOV.U32 R9, RZ, RZ, R8 ;  /* 0x000000ffff097224 */ /* 0x000fe400078e0008 */
.L_x_66982:
[----:B------:R-:W-:Y:S05]  /*6c0b0*/  BSYNC B1 ;  /* 0x0000000000017941 */ /* 0x000fea0003800000 */
.L_x_66980:
        /* <DEDUP_REMOVED lines=9> */
.L_x_66984:
[----:B------:R-:W-:Y:S02]  /*6c150*/  IMAD.MOV.U32 R7, RZ, RZ, R48 ;  /* 0x000000ffff077224 */ /* 0x000fe400078e0030 */
[----:B------:R-:W-:Y:S02]  /*6c160*/  IMAD.MOV.U32 R8, RZ, RZ, R29 ;  /* 0x000000ffff087224 */ /* 0x000fe400078e001d */
[----:B------:R-:W-:Y:S02]  /*6c170*/  IMAD.MOV.U32 R48, RZ, RZ, R53 ;  /* 0x000000ffff307224 */ /* 0x000fe400078e0035 */
[----:B------:R-:W-:Y:S02]  /*6c180*/  IMAD.MOV.U32 R29, RZ, RZ, R6 ;  /* 0x000000ffff1d7224 */ /* 0x000fe400078e0006 */
.L_x_66985:
[----:B------:R-:W-:Y:S05]  /*6c190*/  BSYNC B1 ;  /* 0x0000000000017941 */ /* 0x000fea0003800000 */
.L_x_66983:
        /* <DEDUP_REMOVED lines=9> */
.L_x_66987:
[----:B------:R-:W-:Y:S02]  /*6c230*/  IMAD.MOV.U32 R31, RZ, RZ, R7 ;  /* 0x000000ffff1f7224 */ /* 0x000fe400078e0007 */
[----:B------:R-:W-:Y:S02]  /*6c240*/  IMAD.MOV.U32 R6, RZ, RZ, R8 ;  /* 0x000000ffff067224 */ /* 0x000fe400078e0008 */
[----:B------:R-:W-:Y:S02]  /*6c250*/  IMAD.MOV.U32 R7, RZ, RZ, R12 ;  /* 0x000000ffff077224 */ /* 0x000fe400078e000c */
[----:B------:R-:W-:Y:S02]  /*6c260*/  IMAD.MOV.U32 R8, RZ, RZ, R5 ;  /* 0x000000ffff087224 */ /* 0x000fe400078e0005 */
.L_x_66988:
[----:B------:R-:W-:Y:S05]  /*6c270*/  BSYNC B1 ;  /* 0x0000000000017941 */ /* 0x000fea0003800000 */
.L_x_66986:
        /* <DEDUP_REMOVED lines=9> */
.L_x_66990:
[----:B------:R-:W-:Y:S02]  /*6c310*/  IMAD.MOV.U32 R5, RZ, RZ, R31 ;  /* 0x000000ffff057224 */ /* 0x000fe400078e001f */
[----:B------:R-:W-:Y:S02]  /*6c320*/  IMAD.MOV.U32 R12, RZ, RZ, R6 ;  /* 0x000000ffff0c7224 */ /* 0x000fe400078e0006 */
[----:B------:R-:W-:Y:S02]  /*6c330*/  IMAD.MOV.U32 R31, RZ, RZ, R28 ;  /* 0x000000ffff1f7224 */ /* 0x000fe400078e001c */
[----:B------:R-:W-:Y:S02]  /*6c340*/  IMAD.MOV.U32 R6, RZ, RZ, R13 ;  /* 0x000000ffff067224 */ /* 0x000fe400078e000d */
.L_x_66991:
[----:B------:R-:W-:Y:S05]  /*6c350*/  BSYNC B1 ;  /* 0x0000000000017941 */ /* 0x000fea0003800000 */
.L_x_66989:
        /* <DEDUP_REMOVED lines=9> */
.L_x_66993:
[----:B------:R-:W-:Y:S02]  /*6c3f0*/  IMAD.MOV.U32 R13, RZ, RZ, R5 ;  /* 0x000000ffff0d7224 */ /* 0x000fe400078e0005 */
[----:B------:R-:W-:Y:S02]  /*6c400*/  IMAD.MOV.U32 R28, RZ, RZ, R12 ;  /* 0x000000ffff1c7224 */ /* 0x000fe400078e000c */
[----:B------:R-:W-:Y:S02]  /*6c410*/  IMAD.MOV.U32 R5, RZ, RZ, R2 ;  /* 0x000000ffff057224 */ /* 0x000fe400078e0002 */
[----:B------:R-:W-:Y:S02]  /*6c420*/  IMAD.MOV.U32 R12, RZ, RZ, R3 ;  /* 0x000000ffff0c7224 */ /* 0x000fe400078e0003 */
.L_x_66994:
[----:B------:R-:W-:Y:S05]  /*6c430*/  BSYNC B1 ;  /* 0x0000000000017941 */ /* 0x000fea0003800000 */
.L_x_66992:
        /* <DEDUP_REMOVED lines=9> */
.L_x_66996:
[----:B------:R-:W-:Y:S02]  /*6c4d0*/  IMAD.MOV.U32 R3, RZ, RZ, R13 ;  /* 0x000000ffff037224 */ /* 0x000fe400078e000d */
[----:B------:R-:W-:Y:S02]  /*6c4e0*/  IMAD.MOV.U32 R2, RZ, RZ, R28 ;  /* 0x000000ffff027224 */ /* 0x000fe400078e001c */
[----:B------:R-:W-:Y:S02]  /*6c4f0*/  IMAD.MOV.U32 R13, RZ, RZ, R4 ;  /* 0x000000ffff0d7224 */ /* 0x000fe400078e0004 */
[----:B------:R-:W-:Y:S02]  /*6c500*/  IMAD.MOV.U32 R28, RZ, RZ, R27 ;  /* 0x000000ffff1c7224 */ /* 0x000fe400078e001b */
.L_x_66997:
[----:B------:R-:W-:Y:S05]  /*6c510*/  BSYNC B1 ;  /* 0x0000000000017941 */ /* 0x000fea0003800000 */
.L_x_66995:
        /* <DEDUP_REMOVED lines=9> */
.L_x_66999:
[----:B------:R-:W-:Y:S02]  /*6c5b0*/  IMAD.MOV.U32 R4, RZ, RZ, R3 ;  /* 0x000000ffff047224 */ /* 0x000fe400078e0003 */
[----:B------:R-:W-:Y:S02]  /*6c5c0*/  IMAD.MOV.U32 R27, RZ, RZ, R2 ;  /* 0x000000ffff1b7224 */ /* 0x000fe400078e0002 */
[----:B------:R-:W-:Y:S02]  /*6c5d0*/  IMAD.MOV.U32 R3, RZ, RZ, R14 ;  /* 0x000000ffff037224 */ /* 0x000fe400078e000e */
[----:B------:R-:W-:Y:S02]  /*6c5e0*/  IMAD.MOV.U32 R2, RZ, RZ, R25 ;  /* 0x000000ffff027224 */ /* 0x000fe400078e0019 */
.L_x_67000:
[----:B------:R-:W-:Y:S05]  /*6c5f0*/  BSYNC B1 ;  /* 0x0000000000017941 */ /* 0x000fea0003800000 */
.L_x_66998:
        /* <DEDUP_REMOVED lines=9> */
.L_x_67002:
[----:B------:R-:W-:Y:S02]  /*6c690*/  IMAD.MOV.U32 R25, RZ, RZ, R4 ;  /* 0x000000ffff197224 */ /* 0x000fe400078e0004 */
[----:B------:R-:W-:Y:S02]  /*6c6a0*/  IMAD.MOV.U32 R14, RZ, RZ, R27 ;  /* 0x000000ffff0e7224 */ /* 0x000fe400078e001b */
[----:B------:R-:W-:Y:S02]  /*6c6b0*/  IMAD.MOV.U32 R4, RZ, RZ, R39 ;  /* 0x000000ffff047224 */ /* 0x000fe400078e0027 */
[----:B------:R-:W-:Y:S02]  /*6c6c0*/  IMAD.MOV.U32 R27, RZ, RZ, R24 ;  /* 0x000000ffff1b7224 */ /* 0x000fe400078e0018 */
.L_x_67003:
[----:B------:R-:W-:Y:S05]  /*6c6d0*/  BSYNC B1 ;  /* 0x0000000000017941 */ /* 0x000fea0003800000 */
.L_x_67001:
        /* <DEDUP_REMOVED lines=9> */
.L_x_67005:
[----:B------:R-:W-:Y:S02]  /*6c770*/  IMAD.MOV.U32 R49, RZ, RZ, R25 ;  /* 0x000000ffff317224 */ /* 0x000fe400078e0019 */
[----:B------:R-:W-:Y:S02]  /*6c780*/  IMAD.MOV.U32 R39, RZ, RZ, R14 ;  /* 0x000000ffff277224 */ /* 0x000fe400078e000e */
[----:B------:R-:W-:Y:S02]  /*6c790*/  IMAD.MOV.U32 R25, RZ, RZ, R26 ;  /* 0x000000ffff197224 */ /* 0x000fe400078e001a */
[----:B------:R-:W-:Y:S02]  /*6c7a0*/  IMAD.MOV.U32 R14, RZ, RZ, R41 ;  /* 0x000000ffff0e7224 */ /* 0x000fe400078e0029 */
.L_x_67006:
[----:B------:R-:W-:Y:S05]  /*6c7b0*/  BSYNC B1 ;  /* 0x0000000000017941 */ /* 0x000fea0003800000 */
.L_x_67004:
        /* <DEDUP_REMOVED lines=9> */
.L_x_67008:
[----:B------:R-:W-:Y:S02]  /*6c850*/  IMAD.MOV.U32 R26, RZ, RZ, R49 ;  /* 0x000000ffff1a7224 */ /* 0x000fe400078e0031 */
[----:B------:R-:W-:Y:S02]  /*6c860*/  IMAD.MOV.U32 R24, RZ, RZ, R39 ;  /* 0x000000ffff187224 */ /* 0x000fe400078e0027 */
[----:B------:R-:W-:Y:S02]  /*6c870*/  IMAD.MOV.U32 R49, RZ, RZ, R50 ;  /* 0x000000ffff317224 */ /* 0x000fe400078e0032 */
[----:B------:R-:W-:Y:S02]  /*6c880*/  IMAD.MOV.U32 R39, RZ, RZ, R40 ;  /* 0x000000ffff277224 */ /* 0x000fe400078e0028 */
.L_x_67009:
[----:B------:R-:W-:Y:S05]  /*6c890*/  BSYNC B1 ;  /* 0x0000000000017941 */ /* 0x000fea0003800000 */
.L_x_67007:
        /* <DEDUP_REMOVED lines=9> */
.L_x_67011:
[----:B------:R-:W-:Y:S02]  /*6c930*/  IMAD.MOV.U32 R40, RZ, RZ, R26 ;  /* 0x000000ffff287224 */ /* 0x000fe400078e001a */
[----:B------:R-:W-:Y:S02]  /*6c940*/  IMAD.MOV.U32 R41, RZ, RZ, R24 ;  /* 0x000000ffff297224 */ /* 0x000fe400078e0018 */
[----:B------:R-:W-:Y:S02]  /*6c950*/  IMAD.MOV.U32 R26, RZ, RZ, R45 ;  /* 0x000000ffff1a7224 */ /* 0x000fe400078e002d */
[----:B------:R-:W-:Y:S02]  /*6c960*/  IMAD.MOV.U32 R24, RZ, RZ, R43 ;  /* 0x000000ffff187224 */ /* 0x000fe400078e002b */
.L_x_67012:
[----:B------:R-:W-:Y:S05]  /*6c970*/  BSYNC B1 ;  /* 0x0000000000017941 */ /* 0x000fea0003800000 */
.L_x_67010:
        /* <DEDUP_REMOVED lines=9> */
.L_x_67014:
[----:B------:R-:W-:Y:S02]  /*6ca10*/  IMAD.MOV.U32 R45, RZ, RZ, R40 ;  /* 0x000000ffff2d7224 */ /* 0x000fe400078e0028 */
[----:B------:R-:W-:Y:S02]  /*6ca20*/  IMAD.MOV.U32 R43, RZ, RZ, R41 ;  /* 0x000000ffff2b7224 */ /* 0x000fe400078e0029 */
[----:B------:R-:W-:Y:S02]  /*6ca30*/  IMAD.MOV.U32 R40, RZ, RZ, R47 ;  /* 0x000000ffff287224 */ /* 0x000fe400078e002f */
[----:B------:R-:W-:Y:S02]  /*6ca40*/  IMAD.MOV.U32 R41, RZ, RZ, R42 ;  /* 0x000000ffff297224 */ /* 0x000fe400078e002a */
.L_x_67015:
[----:B------:R-:W-:Y:S05]  /*6ca50*/  BSYNC B1 ;  /* 0x0000000000017941 */ /* 0x000fea0003800000 */
.L_x_67013:
        /* <DEDUP_REMOVED lines=16> */
.L_x_67017:
[----:B------:R-:W-:Y:S02]  /*6cb60*/  IMAD.MOV.U32 R32, RZ, RZ, R57 ;  /* 0x000000ffff207224 */ /* 0x000fe400078e0039 */
[----:B------:R-:W-:Y:S01]  /*6cb70*/  IMAD.MOV.U32 R20, RZ, RZ, R15 ;  /* 0x000000ffff147224 */ /* 0x000fe200078e000f */
[----:B------:R-:W-:Y:S01]  /*6cb80*/  MOV R15, R11 ;  /* 0x0000000b000f7202 */ /* 0x000fe20000000f00 */
[----:B------:R-:W-:Y:S02]  /*6cb90*/  IMAD.MOV.U32 R57, RZ, RZ, R44 ;  /* 0x000000ffff397224 */ /* 0x000fe400078e002c */
.L_x_67018:
[----:B------:R-:W-:Y:S05]  /*6cba0*/  BSYNC B1 ;  /* 0x0000000000017941 */ /* 0x000fea0003800000 */
.L_x_67016:
        /* <DEDUP_REMOVED lines=9> */
.L_x_67020:
[----:B------:R-:W-:Y:S02]  /*6cc40*/  IMAD.MOV.U32 R11, RZ, RZ, R32 ;  /* 0x000000ffff0b7224 */ /* 0x000fe400078e0020 */
[----:B------:R-:W-:Y:S01]  /*6cc50*/  IMAD.MOV.U32 R42, RZ, RZ, R20 ;  /* 0x000000ffff2a7224 */ /* 0x000fe200078e0014 */
[----:B------:R-:W-:Y:S01]  /*6cc60*/  MOV R20, R10 ;  /* 0x0000000a00147202 */ /* 0x000fe20000000f00 */
[----:B------:R-:W-:Y:S02]  /*6cc70*/  IMAD.MOV.U32 R32, RZ, RZ, R30 ;  /* 0x000000ffff207224 */ /* 0x000fe400078e001e */
.L_x_67021:
[----:B------:R-:W-:Y:S05]  /*6cc80*/  BSYNC B1 ;  /* 0x0000000000017941 */ /* 0x000fea0003800000 */
.L_x_67019:
        /* <DEDUP_REMOVED lines=9> */
.L_x_67023:
[----:B------:R-:W-:Y:S02]  /*6cd20*/  IMAD.MOV.U32 R47, RZ, RZ, R11 ;  /* 0x000000ffff2f7224 */ /* 0x000fe400078e000b */
[----:B------:R-:W-:Y:S01]  /*6cd30*/  IMAD.MOV.U32 R10, RZ, RZ, R42 ;  /* 0x000000ffff0a7224 */ /* 0x000fe200078e002a */
[----:B------:R-:W-:Y:S01]  /*6cd40*/  MOV R42, R9 ;  /* 0x00000009002a7202 */ /* 0x000fe20000000f00 */
[----:B------:R-:W-:Y:S02]  /*6cd50*/  IMAD.MOV.U32 R11, RZ, RZ, R46 ;  /* 0x000000ffff0b7224 */ /* 0x000fe400078e002e */
.L_x_67024:
[----:B------:R-:W-:Y:S05]  /*6cd60*/  BSYNC B1 ;  /* 0x0000000000017941 */ /* 0x000fea0003800000 */
.L_x_67022:
        /* <DEDUP_REMOVED lines=9> */
.L_x_67026:
[----:B------:R-:W-:Y:S02]  /*6ce00*/  IMAD.MOV.U32 R30, RZ, RZ, R47 ;  /* 0x000000ffff1e7224 */ /* 0x000fe400078e002f */
[----:B------:R-:W-:Y:S01]  /*6ce10*/  IMAD.MOV.U32 R9, RZ, RZ, R10 ;  /* 0x000000ffff097224 */ /* 0x000fe200078e000a */
[----:B------:R-:W-:Y:S01]  /*6ce20*/  MOV R10, R29 ;  /* 0x0000001d000a7202 */ /* 0x000fe20000000f00 */
[----:B------:R-:W-:Y:S02]  /*6ce30*/  IMAD.MOV.U32 R47, RZ, RZ, R48 ;  /* 0x000000ffff2f7224 */ /* 0x000fe400078e0030 */
.L_x_67027:
[----:B------:R-:W-:Y:S05]  /*6ce40*/  BSYNC B1 ;  /* 0x0000000000017941 */ /* 0x000fea0003800000 */
.L_x_67025:
        /* <DEDUP_REMOVED lines=9> */
.L_x_67029:
[----:B------:R-:W-:Y:S02]  /*6cee0*/  IMAD.MOV.U32 R44, RZ, RZ, R30 ;  /* 0x000000ffff2c7224 */ /* 0x000fe400078e001e */
[----:B------:R-:W-:Y:S01]  /*6cef0*/  IMAD.MOV.U32 R29, RZ, RZ, R9 ;  /* 0x000000ffff1d7224 */ /* 0x000fe200078e0009 */
[----:B------:R-:W-:Y:S01]  /*6cf00*/  MOV R9, R8 ;  /* 0x0000000800097202 */ /* 0x000fe20000000f00 */
[----:B------:R-:W-:Y:S02]  /*6cf10*/  IMAD.MOV.U32 R30, RZ, RZ, R7 ;  /* 0x000000ffff1e7224 */ /* 0x000fe400078e0007 */
.L_x_67030:
[----:B------:R-:W-:Y:S05]  /*6cf20*/  BSYNC B1 ;  /* 0x0000000000017941 */ /* 0x000fea0003800000 */
.L_x_67028:
        /* <DEDUP_REMOVED lines=9> */
.L_x_67032:
[----:B------:R-:W-:Y:S02]  /*6cfc0*/  IMAD.MOV.U32 R8, RZ, RZ, R44 ;  /* 0x000000ffff087224 */ /* 0x000fe400078e002c */
[----:B------:R-:W-:Y:S01]  /*6cfd0*/  IMAD.MOV.U32 R7, RZ, RZ, R29 ;  /* 0x000000ffff077224 */ /* 0x000fe200078e001d */
[----:B------:R-:W-:Y:S01]  /*6cfe0*/  MOV R29, R6 ;  /* 0x00000006001d7202 */ /* 0x000fe20000000f00 */
[----:B------:R-:W-:Y:S02]  /*6cff0*/  IMAD.MOV.U32 R44, RZ, RZ, R31 ;  /* 0x000000ffff2c7224 */ /* 0x000fe400078e001f */
.L_x_67033:
[----:B------:R-:W-:Y:S05]  /*6d000*/  BSYNC B1 ;  /* 0x0000000000017941 */ /* 0x000fea0003800000 */
.L_x_67031:
        /* <DEDUP_REMOVED lines=9> */
.L_x_67035:
[----:B------:R-:W-:Y:S02]  /*6d0a0*/  IMAD.MOV.U32 R6, RZ, RZ, R8 ;  /* 0x000000ffff067224 */ /* 0x000fe400078e0008 */
[----:B------:R-:W-:Y:S01]  /*6d0b0*/  IMAD.MOV.U32 R31, RZ, RZ, R7 ;  /* 0x000000ffff1f7224 */ /* 0x000fe200078e0007 */
[----:B------:R-:W-:Y:S01]  /*6d0c0*/  MOV R7, R12 ;  /* 0x0000000c00077202 */ /* 0x000fe20000000f00 */
[----:B------:R-:W-:Y:S02]  /*6d0d0*/  IMAD.MOV.U32 R8, RZ, RZ, R5 ;  /* 0x000000ffff087224 */ /* 0x000fe400078e0005 */
.L_x_67036:
[----:B------:R-:W-:Y:S05]  /*6d0e0*/  BSYNC B1 ;  /* 0x0000000000017941 */ /* 0x000fea0003800000 */
.L_x_67034:
        /* <DEDUP_REMOVED lines=9> */
.L_x_67038:
[----:B------:R-:W-:Y:S02]  /*6d180*/  IMAD.MOV.U32 R12, RZ, RZ, R6 ;  /* 0x000000ffff0c7224 */ /* 0x000fe400078e0006 */
[----:B------:R-:W-:Y:S01]  /*6d190*/  IMAD.MOV.U32 R5, RZ, RZ, R31 ;  /* 0x000000ffff057224 */ /* 0x000fe200078e001f */
[----:B------:R-:W-:Y:S01]  /*6d1a0*/  MOV R31, R28 ;  /* 0x0000001c001f7202 */ /* 0x000fe20000000f00 */
[----:B------:R-:W-:Y:S02]  /*6d1b0*/  IMAD.MOV.U32 R6, RZ, RZ, R13 ;  /* 0x000000ffff067224 */ /* 0x000fe400078e000d */
.L_x_67039:
[----:B------:R-:W-:Y:S05]  /*6d1c0*/  BSYNC B1 ;  /* 0x0000000000017941 */ /* 0x000fea0003800000 */
.L_x_67037:
        /* <DEDUP_REMOVED lines=9> */
.L_x_67041:
[----:B------:R-:W-:Y:S02]  /*6d260*/  IMAD.MOV.U32 R13, RZ, RZ, R12 ;  /* 0x000000ffff0d7224 */ /* 0x000fe400078e000c */
[----:B------:R-:W-:Y:S01]  /*6d270*/  IMAD.MOV.U32 R28, RZ, RZ, R5 ;  /* 0x000000ffff1c7224 */ /* 0x000fe200078e0005 */
[----:B------:R-:W-:Y:S01]  /*6d280*/  MOV R5, R2 ;  /* 0x0000000200057202 */ /* 0x000fe20000000f00 */
[----:B------:R-:W-:Y:S02]  /*6d290*/  IMAD.MOV.U32 R12, RZ, RZ, R3 ;  /* 0x000000ffff0c7224 */ /* 0x000fe400078e0003 */
.L_x_67042:
[----:B------:R-:W-:Y:S05]  /*6d2a0*/  BSYNC B1 ;  /* 0x0000000000017941 */ /* 0x000fea0003800000 */
.L_x_67040:
        /* <DEDUP_REMOVED lines=9> */
.L_x_67044:
[----:B------:R-:W-:Y:S02]  /*6d340*/  IMAD.MOV.U32 R2, RZ, RZ, R13 ;  /* 0x000000ffff027224 */ /* 0x000fe400078e000d */
[----:B------:R-:W-:Y:S01]  /*6d350*/  IMAD.MOV.U32 R3, RZ, RZ, R28 ;  /* 0x000000ffff037224 */ /* 0x000fe200078e001c */
[----:B------:R-:W-:Y:S01]  /*6d360*/  MOV R28, R27 ;  /* 0x0000001b001c7202 */ /* 0x000fe20000000f00 */
[----:B------:R-:W-:Y:S02]  /*6d370*/  IMAD.MOV.U32 R13, RZ, RZ, R4 ;  /* 0x000000ffff0d7224 */ /* 0x000fe400078e0004 */
.L_x_67045:
[----:B------:R-:W-:Y:S05]  /*6d380*/  BSYNC B1 ;  /* 0x0000000000017941 */ /* 0x000fea0003800000 */
.L_x_67043:
        /* <DEDUP_REMOVED lines=9> */
.L_x_67047:
[----:B------:R-:W-:Y:S02]  /*6d420*/  IMAD.MOV.U32 R46, RZ, RZ, R2 ;  /* 0x000000ffff2e7224 */ /* 0x000fe400078e0002 */
[----:B------:R-:W-:Y:S01]  /*6d430*/  IMAD.MOV.U32 R4, RZ, RZ, R3 ;  /* 0x000000ffff047224 */ /* 0x000fe200078e0003 */
[----:B------:R-:W-:Y:S01]  /*6d440*/  MOV R3, R14 ;  /* 0x0000000e00037202 */ /* 0x000fe20000000f00 */
[----:B------:R-:W-:Y:S02]  /*6d450*/  IMAD.MOV.U32 R2, RZ, RZ, R25 ;  /* 0x000000ffff027224 */ /* 0x000fe400078e0019 */
.L_x_67048:
[----:B------:R-:W-:Y:S05]  /*6d460*/  BSYNC B1 ;  /* 0x0000000000017941 */ /* 0x000fea0003800000 */
.L_x_67046:
        /* <DEDUP_REMOVED lines=9> */
.L_x_67050:
[----:B------:R-:W-:Y:S02]  /*6d500*/  IMAD.MOV.U32 R27, RZ, RZ, R46 ;  /* 0x000000ffff1b7224 */ /* 0x000fe400078e002e */
[----:B------:R-:W-:Y:S01]  /*6d510*/  IMAD.MOV.U32 R25, RZ, RZ, R4 ;  /* 0x000000ffff197224 */ /* 0x000fe200078e0004 */
[----:B------:R-:W-:Y:S01]  /*6d520*/  MOV R4, R39 ;  /* 0x0000002700047202 */ /* 0x000fe20000000f00 */
[----:B------:R-:W-:Y:S02]  /*6d530*/  IMAD.MOV.U32 R46, RZ, RZ, R49 ;  /* 0x000000ffff2e7224 */ /* 0x000fe400078e0031 */
.L_x_67051:
[----:B------:R-:W-:Y:S05]  /*6d540*/  BSYNC B1 ;  /* 0x0000000000017941 */ /* 0x000fea0003800000 */
.L_x_67049:
        /* <DEDUP_REMOVED lines=9> */
.L_x_67053:
[----:B------:R-:W-:Y:S02]  /*6d5e0*/  IMAD.MOV.U32 R39, RZ, RZ, R27 ;  /* 0x000000ffff277224 */ /* 0x000fe400078e001b */
[----:B------:R-:W-:Y:S01]  /*6d5f0*/  IMAD.MOV.U32 R14, RZ, RZ, R25 ;  /* 0x000000ffff0e7224 */ /* 0x000fe200078e0019 */
[----:B------:R-:W-:Y:S01]  /*6d600*/  MOV R25, R24 ;  /* 0x0000001800197202 */ /* 0x000fe20000000f00 */
[----:B------:R-:W-:Y:S02]  /*6d610*/  IMAD.MOV.U32 R27, RZ, RZ, R26 ;  /* 0x000000ffff1b7224 */ /* 0x000fe400078e001a */
.L_x_67054:
[----:B------:R-:W-:Y:S05]  /*6d620*/  BSYNC B1 ;  /* 0x0000000000017941 */ /* 0x000fea0003800000 */
.L_x_67052:
        /* <DEDUP_REMOVED lines=9> */
.L_x_67056:
[----:B------:R-:W-:Y:S02]  /*6d6c0*/  IMAD.MOV.U32 R26, RZ, RZ, R39 ;  /* 0x000000ffff1a7224 */ /* 0x000fe400078e0027 */
[----:B------:R-:W-:Y:S01]  /*6d6d0*/  IMAD.MOV.U32 R24, RZ, RZ, R14 ;  /* 0x000000ffff187224 */ /* 0x000fe200078e000e */
[----:B------:R-:W-:Y:S01]  /*6d6e0*/  MOV R14, R41 ;  /* 0x00000029000e7202 */ /* 0x000fe20000000f00 */
[----:B------:R-:W-:Y:S02]  /*6d6f0*/  IMAD.MOV.U32 R39, RZ, RZ, R40 ;  /* 0x000000ffff277224 */ /* 0x000fe400078e0028 */
.L_x_67057:
[----:B------:R-:W-:Y:S05]  /*6d700*/  BSYNC B1 ;  /* 0x0000000000017941 */ /* 0x000fea0003800000 */
.L_x_67055:
        /* <DEDUP_REMOVED lines=9> */
.L_x_67059:
[----:B------:R-:W-:Y:S02]  /*6d7a0*/  IMAD.MOV.U32 R41, RZ, RZ, R26 ;  /* 0x000000ffff297224 */ /* 0x000fe400078e001a */
[----:B------:R-:W-:Y:S01]  /*6d7b0*/  IMAD.MOV.U32 R40, RZ, RZ, R24 ;  /* 0x000000ffff287224 */ /* 0x000fe200078e0018 */
[----:B------:R-:W-:Y:S01]  /*6d7c0*/  MOV R24, R43 ;  /* 0x0000002b00187202 */ /* 0x000fe20000000f00 */
[----:B------:R-:W-:Y:S02]  /*6d7d0*/  IMAD.MOV.U32 R26, RZ, RZ, R45 ;  /* 0x000000ffff1a7224 */ /* 0x000fe400078e002d */
.L_x_67060:
[----:B------:R-:W-:Y:S05]  /*6d7e0*/  BSYNC B1 ;  /* 0x0000000000017941 */ /* 0x000fea0003800000 */
.L_x_67058:
        /* <DEDUP_REMOVED lines=16> */
.L_x_67062:
[----:B------:R-:W-:Y:S01]  /*6d8f0*/  IMAD.MOV.U32 R48, RZ, RZ, R57 ;  /* 0x000000ffff307224 */ /* 0x000fe200078e0039 */
[----:B------:R-:W-:Y:S01]  /*6d900*/  MOV R21, R15 ;  /* 0x0000000f00157202 */ /* 0x000fe20000000f00 */
[----:B------:R-:W-:Y:S02]  /*6d910*/  IMAD.MOV.U32 R57, RZ, RZ, R32 ;  /* 0x000000ffff397224 */ /* 0x000fe400078e0020 */
[----:B------:R-:W-:Y:S02]  /*6d920*/  IMAD.MOV.U32 R15, RZ, RZ, R20 ;  /* 0x000000ffff0f7224 */ /* 0x000fe400078e0014 */
.L_x_67063:
[----:B------:R-:W-:Y:S05]  /*6d930*/  BSYNC B1 ;  /* 0x0000000000017941 */ /* 0x000fea0003800000 */
.L_x_67061:
        /* <DEDUP_REMOVED lines=9> */
.L_x_67065:
[----:B------:R-:W-:Y:S01]  /*6d9d0*/  IMAD.MOV.U32 R20, RZ, RZ, R48 ;  /* 0x000000ffff147224 */ /* 0x000fe200078e0030 */
[----:B------:R-:W-:Y:S01]  /*6d9e0*/  MOV R33, R21 ;  /* 0x0000001500217202 */ /* 0x000fe20000000f00 */
[----:B------:R-:W-:Y:S02]  /*6d9f0*/  IMAD.MOV.U32 R48, RZ, RZ, R11 ;  /* 0x000000ffff307224 */ /* 0x000fe400078e000b */
[----:B------:R-:W-:Y:S02]  /*6da00*/  IMAD.MOV.U32 R21, RZ, RZ, R42 ;  /* 0x000000ffff157224 */ /* 0x000fe400078e002a */
.L_x_67066:
[----:B------:R-:W-:Y:S05]  /*6da10*/  BSYNC B1 ;  /* 0x0000000000017941 */ /* 0x000fea0003800000 */
.L_x_67064:
        /* <DEDUP_REMOVED lines=9> */
.L_x_67068:
[----:B------:R-:W-:Y:S01]  /*6dab0*/  IMAD.MOV.U32 R11, RZ, RZ, R20 ;  /* 0x000000ffff0b7224 */ /* 0x000fe200078e0014 */
[----:B------:R-:W-:Y:S01]  /*6dac0*/  MOV R32, R33 ;  /* 0x0000002100207202 */ /* 0x000fe20000000f00 */
[----:B------:R-:W-:Y:S02]  /*6dad0*/  IMAD.MOV.U32 R20, RZ, RZ, R47 ;  /* 0x000000ffff147224 */ /* 0x000fe400078e002f */
[----:B------:R-:W-:Y:S02]  /*6dae0*/  IMAD.MOV.U32 R33, RZ, RZ, R10 ;  /* 0x000000ffff217224 */ /* 0x000fe400078e000a */
.L_x_67069:
[----:B------:R-:W-:Y:S05]  /*6daf0*/  BSYNC B1 ;  /* 0x0000000000017941 */ /* 0x000fea0003800000 */
.L_x_67067:
        /* <DEDUP_REMOVED lines=9> */
.L_x_67071:
[----:B------:R-:W-:Y:S01]  /*6db90*/  IMAD.MOV.U32 R43, RZ, RZ, R11 ;  /* 0x000000ffff2b7224 */ /* 0x000fe200078e000b */
[----:B------:R-:W-:Y:S01]  /*6dba0*/  MOV R10, R32 ;  /* 0x00000020000a7202 */ /* 0x000fe20000000f00 */
[----:B------:R-:W-:Y:S02]  /*6dbb0*/  IMAD.MOV.U32 R11, RZ, RZ, R30 ;  /* 0x000000ffff0b7224 */ /* 0x000fe400078e001e */
[----:B------:R-:W-:Y:S02]  /*6dbc0*/  IMAD.MOV.U32 R32, RZ, RZ, R9 ;  /* 0x000000ffff207224 */ /* 0x000fe400078e0009 */
.L_x_67072:
[----:B------:R-:W-:Y:S05]  /*6dbd0*/  BSYNC B1 ;  /* 0x0000000000017941 */ /* 0x000fea0003800000 */
.L_x_67070:
        /* <DEDUP_REMOVED lines=9> */
.L_x_67074:
[----:B------:R-:W-:Y:S01]  /*6dc70*/  IMAD.MOV.U32 R9, RZ, RZ, R43 ;  /* 0x000000ffff097224 */ /* 0x000fe200078e002b */
[----:B------:R-:W-:Y:S01]  /*6dc80*/  MOV R30, R10 ;  /* 0x0000000a001e7202 */ /* 0x000fe20000000f00 */
[----:B------:R-:W-:Y:S02]  /*6dc90*/  IMAD.MOV.U32 R43, RZ, RZ, R44 ;  /* 0x000000ffff2b7224 */ /* 0x000fe400078e002c */
[----:B------:R-:W-:Y:S02]  /*6dca0*/  IMAD.MOV.U32 R10, RZ, RZ, R29 ;  /* 0x000000ffff0a7224 */ /* 0x000fe400078e001d */
.L_x_67075:
[----:B------:R-:W-:Y:S05]  /*6dcb0*/  BSYNC B1 ;  /* 0x0000000000017941 */ /* 0x000fea0003800000 */
.L_x_67073:
        /* <DEDUP_REMOVED lines=9> */
.L_x_67077:
[----:B------:R-:W-:Y:S01]  /*6dd50*/  IMAD.MOV.U32 R29, RZ, RZ, R9 ;  /* 0x000000ffff1d7224 */ /* 0x000fe200078e0009 */
[----:B------:R-:W-:Y:S01]  /*6dd60*/  MOV R42, R30 ;  /* 0x0000001e002a7202 */ /* 0x000fe20000000f00 */
[----:B------:R-:W-:Y:S02]  /*6dd70*/  IMAD.MOV.U32 R9, RZ, RZ, R8 ;  /* 0x000000ffff097224 */ /* 0x000fe400078e0008 */
[----:B------:R-:W-:Y:S02]  /*6dd80*/  IMAD.MOV.U32 R30, RZ, RZ, R7 ;  /* 0x000000ffff1e7224 */ /* 0x000fe400078e0007 */
.L_x_67078:
[----:B------:R-:W-:Y:S05]  /*6dd90*/  BSYNC B1 ;  /* 0x0000000000017941 */ /* 0x000fea0003800000 */
.L_x_67076:
        /* <DEDUP_REMOVED lines=9> */
.L_x_67080:
[----:B------:R-:W-:Y:S01]  /*6de30*/  IMAD.MOV.U32 R7, RZ, RZ, R29 ;  /* 0x000000ffff077224 */ /* 0x000fe200078e001d */
[----:B------:R-:W-:Y:S01]  /*6de40*/  MOV R8, R42 ;  /* 0x0000002a00087202 */ /* 0x000fe20000000f00 */
[----:B------:R-:W-:Y:S02]  /*6de50*/  IMAD.MOV.U32 R29, RZ, RZ, R6 ;  /* 0x000000ffff1d7224 */ /* 0x000fe400078e0006 */
[----:B------:R-:W-:Y:S02]  /*6de60*/  IMAD.MOV.U32 R42, RZ, RZ, R31 ;  /* 0x000000ffff2a7224 */ /* 0x000fe400078e001f */
.L_x_67081:
[----:B------:R-:W-:Y:S05]  /*6de70*/  BSYNC B1 ;  /* 0x0000000000017941 */ /* 0x000fea0003800000 */
.L_x_67079:
        /* <DEDUP_REMOVED lines=9> */
.L_x_67083:
[----:B------:R-:W-:Y:S01]  /*6df10*/  IMAD.MOV.U32 R6, RZ, RZ, R7 ;  /* 0x000000ffff067224 */ /* 0x000fe200078e0007 */
[----:B------:R-:W-:Y:S01]  /*6df20*/  MOV R31, R8 ;  /* 0x00000008001f7202 */ /* 0x000fe20000000f00 */
[----:B------:R-:W-:Y:S02]  /*6df30*/  IMAD.MOV.U32 R7, RZ, RZ, R12 ;  /* 0x000000ffff077224 */ /* 0x000fe400078e000c */
[----:B------:R-:W-:Y:S02]  /*6df40*/  IMAD.MOV.U32 R8, RZ, RZ, R5 ;  /* 0x000000ffff087224 */ /* 0x000fe400078e0005 */
.L_x_67084:
[----:B------:R-:W-:Y:S05]  /*6df50*/  BSYNC B1 ;  /* 0x0000000000017941 */ /* 0x000fea0003800000 */
.L_x_67082:
        /* <DEDUP_REMOVED lines=9> */
.L_x_67086:
[----:B------:R-:W-:Y:S01]  /*6dff0*/  IMAD.MOV.U32 R5, RZ, RZ, R6 ;  /* 0x000000ffff057224 */ /* 0x000fe200078e0006 */
[----:B------:R-:W-:Y:S01]  /*6e000*/  MOV R12, R31 ;  /* 0x0000001f000c7202 */ /* 0x000fe20000000f00 */
[----:B------:R-:W-:Y:S02]  /*6e010*/  IMAD.MOV.U32 R6, RZ, RZ, R13 ;  /* 0x000000ffff067224 */ /* 0x000fe400078e000d */
[----:B------:R-:W-:Y:S02]  /*6e020*/  IMAD.MOV.U32 R31, RZ, RZ, R28 ;  /* 0x000000ffff1f7224 */ /* 0x000fe400078e001c */
.L_x_67087:
[----:B------:R-:W-:Y:S05]  /*6e030*/  BSYNC B1 ;  /* 0x0000000000017941 */ /* 0x000fea0003800000 */
.L_x_67085:
        /* <DEDUP_REMOVED lines=9> */
.L_x_67089:
[----:B------:R-:W-:Y:S01]  /*6e0d0*/  IMAD.MOV.U32 R45, RZ, RZ, R5 ;  /* 0x000000ffff2d7224 */ /* 0x000fe200078e0005 */
[----:B------:R-:W-:Y:S01]  /*6e0e0*/  MOV R13, R12 ;  /* 0x0000000c000d7202 */ /* 0x000fe20000000f00 */
[----:B------:R-:W-:Y:S02]  /*6e0f0*/  IMAD.MOV.U32 R5, RZ, RZ, R2 ;  /* 0x000000ffff057224 */ /* 0x000fe400078e0002 */
[----:B------:R-:W-:Y:S02]  /*6e100*/  IMAD.MOV.U32 R12, RZ, RZ, R3 ;  /* 0x000000ffff0c7224 */ /* 0x000fe400078e0003 */
.L_x_67090:
[----:B------:R-:W-:Y:S05]  /*6e110*/  BSYNC B1 ;  /* 0x0000000000017941 */ /* 0x000fea0003800000 */
.L_x_67088:
        /* <DEDUP_REMOVED lines=9> */
.L_x_67092:
[----:B------:R-:W-:Y:S01]  /*6e1b0*/  IMAD.MOV.U32 R28, RZ, RZ, R45 ;  /* 0x000000ffff1c7224 */ /* 0x000fe200078e002d */
[----:B------:R-:W-:Y:S01]  /*6e1c0*/  MOV R2, R13 ;  /* 0x0000000d00027202 */ /* 0x000fe20000000f00 */
[----:B------:R-:W-:Y:S02]  /*6e1d0*/  IMAD.MOV.U32 R45, RZ, RZ, R46 ;  /* 0x000000ffff2d7224 */ /* 0x000fe400078e002e */
[----:B------:R-:W-:Y:S02]  /*6e1e0*/  IMAD.MOV.U32 R13, RZ, RZ, R4 ;  /* 0x000000ffff0d7224 */ /* 0x000fe400078e0004 */
.L_x_67093:
[----:B------:R-:W-:Y:S05]  /*6e1f0*/  BSYNC B1 ;  /* 0x0000000000017941 */ /* 0x000fea0003800000 */
.L_x_67091:
        /* <DEDUP_REMOVED lines=9> */
.L_x_67095:
[----:B------:R-:W-:Y:S01]  /*6e290*/  IMAD.MOV.U32 R4, RZ, RZ, R28 ;  /* 0x000000ffff047224 */ /* 0x000fe200078e001c */
[----:B------:R-:W-:Y:S01]  /*6e2a0*/  MOV R3, R2 ;  /* 0x0000000200037202 */ /* 0x000fe20000000f00 */
[----:B------:R-:W-:Y:S02]  /*6e2b0*/  IMAD.MOV.U32 R28, RZ, RZ, R27 ;  /* 0x000000ffff1c7224 */ /* 0x000fe400078e001b */
[----:B------:R-:W-:Y:S02]  /*6e2c0*/  IMAD.MOV.U32 R2, RZ, RZ, R25 ;  /* 0x000000ffff027224 */ /* 0x000fe400078e0019 */
.L_x_67096:
[----:B------:R-:W-:Y:S05]  /*6e2d0*/  BSYNC B1 ;  /* 0x0000000000017941 */ /* 0x000fea0003800000 */
.L_x_67094:
        /* <DEDUP_REMOVED lines=9> */
.L_x_67098:
[----:B------:R-:W-:Y:S01]  /*6e370*/  IMAD.MOV.U32 R27, RZ, RZ, R4 ;  /* 0x000000ffff1b7224 */ /* 0x000fe200078e0004 */
[----:B------:R-:W-:Y:S01]  /*6e380*/  MOV R25, R3 ;  /* 0x0000000300197202 */ /* 0x000fe20000000f00 */
[----:B------:R-:W-:Y:S02]  /*6e390*/  IMAD.MOV.U32 R4, RZ, RZ, R39 ;  /* 0x000000ffff047224 */ /* 0x000fe400078e0027 */
[----:B------:R-:W-:Y:S02]  /*6e3a0*/  IMAD.MOV.U32 R3, RZ, RZ, R14 ;  /* 0x000000ffff037224 */ /* 0x000fe400078e000e */
.L_x_67099:
[----:B------:R-:W-:Y:S05]  /*6e3b0*/  BSYNC B1 ;  /* 0x0000000000017941 */ /* 0x000fea0003800000 */
.L_x_67097:
        /* <DEDUP_REMOVED lines=9> */
.L_x_67101:
[----:B------:R-:W-:Y:S01]  /*6e450*/  IMAD.MOV.U32 R14, RZ, RZ, R27 ;  /* 0x000000ffff0e7224 */ /* 0x000fe200078e001b */
[----:B------:R-:W-:Y:S01]  /*6e460*/  MOV R39, R25 ;  /* 0x0000001900277202 */ /* 0x000fe20000000f00 */
[----:B------:R-:W-:Y:S02]  /*6e470*/  IMAD.MOV.U32 R27, RZ, RZ, R26 ;  /* 0x000000ffff1b7224 */ /* 0x000fe400078e001a */
[----:B------:R-:W-:Y:S02]  /*6e480*/  IMAD.MOV.U32 R25, RZ, RZ, R24 ;  /* 0x000000ffff197224 */ /* 0x000fe400078e0018 */
.L_x_67102:
[----:B------:R-:W-:Y:S05]  /*6e490*/  BSYNC B1 ;  /* 0x0000000000017941 */ /* 0x000fea0003800000 */
.L_x_67100:
        /* <DEDUP_REMOVED lines=9> */
.L_x_67104:
[----:B------:R-:W-:Y:S01]  /*6e530*/  IMAD.MOV.U32 R26, RZ, RZ, R14 ;  /* 0x000000ffff1a7224 */ /* 0x000fe200078e000e */
[----:B------:R-:W-:Y:S01]  /*6e540*/  MOV R24, R39 ;  /* 0x0000002700187202 */ /* 0x000fe20000000f00 */
[----:B------:R-:W-:Y:S02]  /*6e550*/  IMAD.MOV.U32 R14, RZ, RZ, R41 ;  /* 0x000000ffff0e7224 */ /* 0x000fe400078e0029 */
[----:B------:R-:W-:Y:S02]  /*6e560*/  IMAD.MOV.U32 R39, RZ, RZ, R40 ;  /* 0x000000ffff277224 */ /* 0x000fe400078e0028 */
.L_x_67105:
[----:B------:R-:W-:Y:S05]  /*6e570*/  BSYNC B1 ;  /* 0x0000000000017941 */ /* 0x000fea0003800000 */
.L_x_67103:
        /* <DEDUP_REMOVED lines=16> */
.L_x_67107:
[----:B------:R-:W-:Y:S02]  /*6e680*/  IMAD.MOV.U32 R22, RZ, RZ, R57 ;  /* 0x000000ffff167224 */ /* 0x000fe400078e0039 */
[----:B------:R-:W-:Y:S02]  /*6e690*/  IMAD.MOV.U32 R34, RZ, RZ, R15 ;  /* 0x000000ffff227224 */ /* 0x000fe400078e000f */
[----:B------:R-:W-:Y:S02]  /*6e6a0*/  IMAD.MOV.U32 R57, RZ, RZ, R48 ;  /* 0x000000ffff397224 */ /* 0x000fe400078e0030 */
[----:B------:R-:W-:Y:S02]  /*6e6b0*/  IMAD.MOV.U32 R15, RZ, RZ, R21 ;  /* 0x000000ffff0f7224 */ /* 0x000fe400078e0015 */
.L_x_67108:
[----:B------:R-:W-:Y:S05]  /*6e6c0*/  BSYNC B1 ;  /* 0x0000000000017941 */ /* 0x000fea0003800000 */
.L_x_67106:
        /* <DEDUP_REMOVED lines=9> */
.L_x_67110:
[----:B------:R-:W-:Y:S02]  /*6e760*/  IMAD.MOV.U32 R40, RZ, RZ, R22 ;  /* 0x000000ffff287224 */ /* 0x000fe400078e0016 */
[----:B------:R-:W-:Y:S02]  /*6e770*/  IMAD.MOV.U32 R21, RZ, RZ, R34 ;  /* 0x000000ffff157224 */ /* 0x000fe400078e0022 */
[----:B------:R-:W-:Y:S02]  /*6e780*/  IMAD.MOV.U32 R22, RZ, RZ, R20 ;  /* 0x000000ffff167224 */ /* 0x000fe400078e0014 */
[----:B------:R-:W-:Y:S02]  /*6e790*/  IMAD.MOV.U32 R34, RZ, RZ, R33 ;  /* 0x000000ffff227224 */ /* 0x000fe400078e0021 */
.L_x_67111:
[----:B------:R-:W-:Y:S05]  /*6e7a0*/  BSYNC B1 ;  /* 0x0000000000017941 */ /* 0x000fea0003800000 */
.L_x_67109:
        /* <DEDUP_REMOVED lines=9> */
.L_x_67113:
[----:B------:R-:W-:Y:S02]  /*6e840*/  IMAD.MOV.U32 R20, RZ, RZ, R40 ;  /* 0x000000ffff147224 */ /* 0x000fe400078e0028 */
[----:B------:R-:W-:Y:S02]  /*6e850*/  IMAD.MOV.U32 R33, RZ, RZ, R21 ;  /* 0x000000ffff217224 */ /* 0x000fe400078e0015 */
[----:B------:R-:W-:Y:S02]  /*6e860*/  IMAD.MOV.U32 R40, RZ, RZ, R11 ;  /* 0x000000ffff287224 */ /* 0x000fe400078e000b */
[----:B------:R-:W-:Y:S02]  /*6e870*/  IMAD.MOV.U32 R21, RZ, RZ, R32 ;  /* 0x000000ffff157224 */ /* 0x000fe400078e0020 */
.L_x_67114:
[----:B------:R-:W-:Y:S05]  /*6e880*/  BSYNC B1 ;  /* 0x0000000000017941 */ /* 0x000fea0003800000 */
.L_x_67112:
        /* <DEDUP_REMOVED lines=9> */
.L_x_67116:
[----:B------:R-:W-:Y:S02]  /*6e920*/  IMAD.MOV.U32 R32, RZ, RZ, R20 ;  /* 0x000000ffff207224 */ /* 0x000fe400078e0014 */
[----:B------:R-:W-:Y:S02]  /*6e930*/  IMAD.MOV.U32 R11, RZ, RZ, R33 ;  /* 0x000000ffff0b7224 */ /* 0x000fe400078e0021 */
[----:B------:R-:W-:Y:S02]  /*6e940*/  IMAD.MOV.U32 R20, RZ, RZ, R43 ;  /* 0x000000ffff147224 */ /* 0x000fe400078e002b */
[----:B------:R-:W-:Y:S02]  /*6e950*/  IMAD.MOV.U32 R33, RZ, RZ, R10 ;  /* 0x000000ffff217224 */ /* 0x000fe400078e000a */
.L_x_67117:
[----:B------:R-:W-:Y:S05]  /*6e960*/  BSYNC B1 ;  /* 0x0000000000017941 */ /* 0x000fea0003800000 */
.L_x_67115:
        /* <DEDUP_REMOVED lines=9> */
.L_x_67119:
[----:B------:R-:W-:Y:S02]  /*6ea00*/  IMAD.MOV.U32 R10, RZ, RZ, R32 ;  /* 0x000000ffff0a7224 */ /* 0x000fe400078e0020 */
[----:B------:R-:W-:Y:S02]  /*6ea10*/  IMAD.MOV.U32 R41, RZ, RZ, R11 ;  /* 0x000000ffff297224 */ /* 0x000fe400078e000b */
[----:B------:R-:W-:Y:S02]  /*6ea20*/  IMAD.MOV.U32 R32, RZ, RZ, R9 ;  /* 0x000000ffff207224 */ /* 0x000fe400078e0009 */
[----:B------:R-:W-:Y:S02]  /*6ea30*/  IMAD.MOV.U32 R11, RZ, RZ, R30 ;  /* 0x000000ffff0b7224 */ /* 0x000fe400078e001e */
.L_x_67120:
[----:B------:R-:W-:Y:S05]  /*6ea40*/  BSYNC B1 ;  /* 0x0000000000017941 */ /* 0x000fea0003800000 */
.L_x_67118:
        /* <DEDUP_REMOVED lines=9> */
.L_x_67122:
[----:B------:R-:W-:Y:S02]  /*6eae0*/  IMAD.MOV.U32 R30, RZ, RZ, R10 ;  /* 0x000000ffff1e7224 */ /* 0x000fe400078e000a */
[----:B------:R-:W-:Y:S02]  /*6eaf0*/  IMAD.MOV.U32 R9, RZ, RZ, R41 ;  /* 0x000000ffff097224 */ /* 0x000fe400078e0029 */
[----:B------:R-:W-:Y:S02]  /*6eb00*/  IMAD.MOV.U32 R10, RZ, RZ, R29 ;  /* 0x000000ffff0a7224 */ /* 0x000fe400078e001d */
[----:B------:R-:W-:Y:S02]  /*6eb10*/  IMAD.MOV.U32 R41, RZ, RZ, R42 ;  /* 0x000000ffff297224 */ /* 0x000fe400078e002a */
.L_x_67123:
[----:B------:R-:W-:Y:S05]  /*6eb20*/  BSYNC B1 ;  /* 0x0000000000017941 */ /* 0x000fea0003800000 */
.L_x_67121:
        /* <DEDUP_REMOVED lines=9> */
.L_x_67125:
[----:B------:R-:W-:Y:S02]  /*6ebc0*/  IMAD.MOV.U32 R29, RZ, RZ, R30 ;  /* 0x000000ffff1d7224 */ /* 0x000fe400078e001e */
[----:B------:R-:W-:Y:S02]  /*6ebd0*/  IMAD.MOV.U32 R42, RZ, RZ, R9 ;  /* 0x000000ffff2a7224 */ /* 0x000fe400078e0009 */
[----:B------:R-:W-:Y:S02]  /*6ebe0*/  IMAD.MOV.U32 R30, RZ, RZ, R7 ;  /* 0x000000ffff1e7224 */ /* 0x000fe400078e0007 */
[----:B------:R-:W-:Y:S02]  /*6ebf0*/  IMAD.MOV.U32 R9, RZ, RZ, R8 ;  /* 0x000000ffff097224 */ /* 0x000fe400078e0008 */
.L_x_67126:
[----:B------:R-:W-:Y:S05]  /*6ec00*/  BSYNC B1 ;  /* 0x0000000000017941 */ /* 0x000fea0003800000 */
.L_x_67124:
        /* <DEDUP_REMOVED lines=9> */
.L_x_67128:
[----:B------:R-:W-:Y:S02]  /*6eca0*/  IMAD.MOV.U32 R8, RZ, RZ, R29 ;  /* 0x000000ffff087224 */ /* 0x000fe400078e001d */
[----:B------:R-:W-:Y:S02]  /*6ecb0*/  IMAD.MOV.U32 R7, RZ, RZ, R42 ;  /* 0x000000ffff077224 */ /* 0x000fe400078e002a */
[----:B------:R-:W-:Y:S02]  /*6ecc0*/  IMAD.MOV.U32 R29, RZ, RZ, R6 ;  /* 0x000000ffff1d7224 */ /* 0x000fe400078e0006 */
[----:B------:R-:W-:Y:S02]  /*6ecd0*/  IMAD.MOV.U32 R42, RZ, RZ, R31 ;  /* 0x000000ffff2a7224 */ /* 0x000fe400078e001f */
.L_x_67129:
[----:B------:R-:W-:Y:S05]  /*6ece0*/  BSYNC B1 ;  /* 0x0000000000017941 */ /* 0x000fea0003800000 */
.L_x_67127:
        /* <DEDUP_REMOVED lines=9> */
.L_x_67131:
[----:B------:R-:W-:Y:S02]  /*6ed80*/  IMAD.MOV.U32 R6, RZ, RZ, R8 ;  /* 0x000000ffff067224 */ /* 0x000fe400078e0008 */
[----:B------:R-:W-:Y:S02]  /*6ed90*/  IMAD.MOV.U32 R44, RZ, RZ, R7 ;  /* 0x000000ffff2c7224 */ /* 0x000fe400078e0007 */
[----:B------:R-:W-:Y:S02]  /*6eda0*/  IMAD.MOV.U32 R8, RZ, RZ, R5 ;  /* 0x000000ffff087224 */ /* 0x000fe400078e0005 */
[----:B------:R-:W-:Y:S02]  /*6edb0*/  IMAD.MOV.U32 R7, RZ, RZ, R12 ;  /* 0x000000ffff077224 */ /* 0x000fe400078e000c */
.L_x_67132:
[----:B------:R-:W-:Y:S05]  /*6edc0*/  BSYNC B1 ;  /* 0x0000000000017941 */ /* 0x000fea0003800000 */
.L_x_67130:
        /* <DEDUP_REMOVED lines=9> */
.L_x_67134:
[----:B------:R-:W-:Y:S02]  /*6ee60*/  IMAD.MOV.U32 R5, RZ, RZ, R6 ;  /* 0x000000ffff057224 */ /* 0x000fe400078e0006 */
[----:B------:R-:W-:Y:S02]  /*6ee70*/  IMAD.MOV.U32 R31, RZ, RZ, R44 ;  /* 0x000000ffff1f7224 */ /* 0x000fe400078e002c */
[----:B------:R-:W-:Y:S02]  /*6ee80*/  IMAD.MOV.U32 R6, RZ, RZ, R45 ;  /* 0x000000ffff067224 */ /* 0x000fe400078e002d */
[----:B------:R-:W-:Y:S02]  /*6ee90*/  IMAD.MOV.U32 R44, RZ, RZ, R13 ;  /* 0x000000ffff2c7224 */ /* 0x000fe400078e000d */
.L_x_67135:
[----:B------:R-:W-:Y:S05]  /*6eea0*/  BSYNC B1 ;  /* 0x0000000000017941 */ /* 0x000fea0003800000 */
.L_x_67133:
        /* <DEDUP_REMOVED lines=9> */
.L_x_67137:
[----:B------:R-:W-:Y:S02]  /*6ef40*/  IMAD.MOV.U32 R13, RZ, RZ, R5 ;  /* 0x000000ffff0d7224 */ /* 0x000fe400078e0005 */
[----:B------:R-:W-:Y:S02]  /*6ef50*/  IMAD.MOV.U32 R12, RZ, RZ, R31 ;  /* 0x000000ffff0c7224 */ /* 0x000fe400078e001f */
[----:B------:R-:W-:Y:S02]  /*6ef60*/  IMAD.MOV.U32 R5, RZ, RZ, R28 ;  /* 0x000000ffff057224 */ /* 0x000fe400078e001c */
[----:B------:R-:W-:Y:S02]  /*6ef70*/  IMAD.MOV.U32 R31, RZ, RZ, R2 ;  /* 0x000000ffff1f7224 */ /* 0x000fe400078e0002 */
.L_x_67138:
[----:B------:R-:W-:Y:S05]  /*6ef80*/  BSYNC B1 ;  /* 0x0000000000017941 */ /* 0x000fea0003800000 */
.L_x_67136:
        /* <DEDUP_REMOVED lines=9> */
.L_x_67140:
[----:B------:R-:W-:Y:S02]  /*6f020*/  IMAD.MOV.U32 R2, RZ, RZ, R13 ;  /* 0x000000ffff027224 */ /* 0x000fe400078e000d */
[----:B------:R-:W-:Y:S02]  /*6f030*/  IMAD.MOV.U32 R28, RZ, RZ, R12 ;  /* 0x000000ffff1c7224 */ /* 0x000fe400078e000c */
[----:B------:R-:W-:Y:S02]  /*6f040*/  IMAD.MOV.U32 R13, RZ, RZ, R4 ;  /* 0x000000ffff0d7224 */ /* 0x000fe400078e0004 */
[----:B------:R-:W-:Y:S02]  /*6f050*/  IMAD.MOV.U32 R12, RZ, RZ, R3 ;  /* 0x000000ffff0c7224 */ /* 0x000fe400078e0003 */
.L_x_67141:
[----:B------:R-:W-:Y:S05]  /*6f060*/  BSYNC B1 ;  /* 0x0000000000017941 */ /* 0x000fea0003800000 */
.L_x_67139:
        /* <DEDUP_REMOVED lines=9> */
.L_x_67143:
[----:B------:R-:W-:Y:S02]  /*6f100*/  IMAD.MOV.U32 R3, RZ, RZ, R2 ;  /* 0x000000ffff037224 */ /* 0x000fe400078e0002 */
[----:B------:R-:W-:Y:S02]  /*6f110*/  IMAD.MOV.U32 R4, RZ, RZ, R28 ;  /* 0x000000ffff047224 */ /* 0x000fe400078e001c */
[----:B------:R-:W-:Y:S02]  /*6f120*/  IMAD.MOV.U32 R2, RZ, RZ, R27 ;  /* 0x000000ffff027224 */ /* 0x000fe400078e001b */
[----:B------:R-:W-:Y:S02]  /*6f130*/  IMAD.MOV.U32 R28, RZ, RZ, R25 ;  /* 0x000000ffff1c7224 */ /* 0x000fe400078e0019 */
.L_x_67144:
[----:B------:R-:W-:Y:S05]  /*6f140*/  BSYNC B1 ;  /* 0x0000000000017941 */ /* 0x000fea0003800000 */
.L_x_67142:
        /* <DEDUP_REMOVED lines=9> */
.L_x_67146:
[----:B------:R-:W-:Y:S02]  /*6f1e0*/  IMAD.MOV.U32 R25, RZ, RZ, R3 ;  /* 0x000000ffff197224 */ /* 0x000fe400078e0003 */
[----:B------:R-:W-:Y:S02]  /*6f1f0*/  IMAD.MOV.U32 R27, RZ, RZ, R4 ;  /* 0x000000ffff1b7224 */ /* 0x000fe400078e0004 */
[----:B------:R-:W-:Y:S02]  /*6f200*/  IMAD.MOV.U32 R3, RZ, RZ, R14 ;  /* 0x000000ffff037224 */ /* 0x000fe400078e000e */
[----:B------:R-:W-:Y:S02]  /*6f210*/  IMAD.MOV.U32 R4, RZ, RZ, R39 ;  /* 0x000000ffff047224 */ /* 0x000fe400078e0027 */
.L_x_67147:
[----:B------:R-:W-:Y:S05]  /*6f220*/  BSYNC B1 ;  /* 0x0000000000017941 */ /* 0x000fea0003800000 */
.L_x_67145:
        /* <DEDUP_REMOVED lines=9> */
.L_x_67149:
[----:B------:R-:W-:Y:S02]  /*6f2c0*/  IMAD.MOV.U32 R14, RZ, RZ, R25 ;  /* 0x000000ffff0e7224 */ /* 0x000fe400078e0019 */
[----:B------:R-:W-:Y:S02]  /*6f2d0*/  IMAD.MOV.U32 R39, RZ, RZ, R27 ;  /* 0x000000ffff277224 */ /* 0x000fe400078e001b */
[----:B------:R-:W-:Y:S02]  /*6f2e0*/  IMAD.MOV.U32 R25, RZ, RZ, R26 ;  /* 0x000000ffff197224 */ /* 0x000fe400078e001a */
[----:B------:R-:W-:Y:S02]  /*6f2f0*/  IMAD.MOV.U32 R27, RZ, RZ, R24 ;  /* 0x000000ffff1b7224 */ /* 0x000fe400078e0018 */
.L_x_67150:
[----:B------:R-:W-:Y:S05]  /*6f300*/  BSYNC B1 ;  /* 0x0000000000017941 */ /* 0x000fea0003800000 */
.L_x_67148:
        /* <DEDUP_REMOVED lines=16> */
.L_x_67152:
[----:B------:R-:W-:Y:S02]  /*6f410*/  IMAD.MOV.U32 R23, RZ, RZ, R57 ;  /* 0x000000ffff177224 */ /* 0x000fe400078e0039 */
[----:B------:R-:W-:Y:S01]  /*6f420*/  IMAD.MOV.U32 R24, RZ, RZ, R15 ;  /* 0x000000ffff187224 */ /* 0x000fe200078e000f */
[----:B------:R-:W-:Y:S01]  /*6f430*/  MOV R15, R34 ;  /* 0x00000022000f7202 */ /* 0x000fe20000000f00 */
[----:B------:R-:W-:Y:S02]  /*6f440*/  IMAD.MOV.U32 R57, RZ, RZ, R22 ;  /* 0x000000ffff397224 */ /* 0x000fe400078e0016 */
.L_x_67153:
[----:B------:R-:W-:Y:S05]  /*6f450*/  BSYNC B1 ;  /* 0x0000000000017941 */ /* 0x000fea0003800000 */
.L_x_67151:
        /* <DEDUP_REMOVED lines=9> */
.L_x_67155:
[----:B------:R-:W-:Y:S02]  /*6f4f0*/  IMAD.MOV.U32 R35, RZ, RZ, R23 ;  /* 0x000000ffff237224 */ /* 0x000fe400078e0017 */
[----:B------:R-:W-:Y:S01]  /*6f500*/  IMAD.MOV.U32 R22, RZ, RZ, R24 ;  /* 0x000000ffff167224 */ /* 0x000fe200078e0018 */
[----:B------:R-:W-:Y:S01]  /*6f510*/  MOV R24, R21 ;  /* 0x0000001500187202 */ /* 0x000fe20000000f00 */
[----:B------:R-:W-:Y:S02]  /*6f520*/  IMAD.MOV.U32 R23, RZ, RZ, R40 ;  /* 0x000000ffff177224 */ /* 0x000fe400078e0028 */
.L_x_67156:
[----:B------:R-:W-:Y:S05]  /*6f530*/  BSYNC B1 ;  /* 0x0000000000017941 */ /* 0x000fea0003800000 */
.L_x_67154:
        /* <DEDUP_REMOVED lines=9> */
.L_x_67158:
[----:B------:R-:W-:Y:S02]  /*6f5d0*/  IMAD.MOV.U32 R21, RZ, RZ, R35 ;  /* 0x000000ffff157224 */ /* 0x000fe400078e0023 */
[----:B------:R-:W-:Y:S01]  /*6f5e0*/  IMAD.MOV.U32 R26, RZ, RZ, R22 ;  /* 0x000000ffff1a7224 */ /* 0x000fe200078e0016 */
[----:B------:R-:W-:Y:S01]  /*6f5f0*/  MOV R22, R33 ;  /* 0x0000002100167202 */ /* 0x000fe20000000f00 */
[----:B------:R-:W-:Y:S02]  /*6f600*/  IMAD.MOV.U32 R35, RZ, RZ, R20 ;  /* 0x000000ffff237224 */ /* 0x000fe400078e0014 */
.L_x_67159:
[----:B------:R-:W-:Y:S05]  /*6f610*/  BSYNC B1 ;  /* 0x0000000000017941 */ /* 0x000fea0003800000 */
.L_x_67157:
        /* <DEDUP_REMOVED lines=9> */
.L_x_67161:
[----:B------:R-:W-:Y:S02]  /*6f6b0*/  IMAD.MOV.U32 R33, RZ, RZ, R21 ;  /* 0x000000ffff217224 */ /* 0x000fe400078e0015 */
[----:B------:R-:W-:Y:S01]  /*6f6c0*/  IMAD.MOV.U32 R20, RZ, RZ, R26 ;  /* 0x000000ffff147224 */ /* 0x000fe200078e001a */
[----:B------:R-:W-:Y:S01]  /*6f6d0*/  MOV R26, R11 ;  /* 0x0000000b001a7202 */ /* 0x000fe20000000f00 */
[----:B------:R-:W-:Y:S02]  /*6f6e0*/  IMAD.MOV.U32 R21, RZ, RZ, R32 ;  /* 0x000000ffff157224 */ /* 0x000fe400078e0020 */
.L_x_67162:
[----:B------:R-:W-:Y:S05]  /*6f6f0*/  BSYNC B1 ;  /* 0x0000000000017941 */ /* 0x000fea0003800000 */
.L_x_67160:
        /* <DEDUP_REMOVED lines=9> */
.L_x_67164:
[----:B------:R-:W-:Y:S02]  /*6f790*/  IMAD.MOV.U32 R11, RZ, RZ, R33 ;  /* 0x000000ffff0b7224 */ /* 0x000fe400078e0021 */
[----:B------:R-:W-:Y:S01]  /*6f7a0*/  IMAD.MOV.U32 R32, RZ, RZ, R20 ;  /* 0x000000ffff207224 */ /* 0x000fe200078e0014 */
[----:B------:R-:W-:Y:S01]  /*6f7b0*/  MOV R20, R41 ;  /* 0x0000002900147202 */ /* 0x000fe20000000f00 */
[----:B------:R-:W-:Y:S02]  /*6f7c0*/  IMAD.MOV.U32 R33, RZ, RZ, R10 ;  /* 0x000000ffff217224 */ /* 0x000fe400078e000a */
.L_x_67165:
[----:B------:R-:W-:Y:S05]  /*6f7d0*/  BSYNC B1 ;  /* 0x0000000000017941 */ /* 0x000fea0003800000 */
.L_x_67163:
        /* <DEDUP_REMOVED lines=9> */
.L_x_67167:
[----:B------:R-:W-:Y:S02]  /*6f870*/  IMAD.MOV.U32 R10, RZ, RZ, R11 ;  /* 0x000000ffff0a7224 */ /* 0x000fe400078e000b */
[----:B------:R-:W-:Y:S01]  /*6f880*/  IMAD.MOV.U32 R41, RZ, RZ, R32 ;  /* 0x000000ffff297224 */ /* 0x000fe200078e0020 */
[----:B------:R-:W-:Y:S01]  /*6f890*/  MOV R32, R9 ;  /* 0x0000000900207202 */ /* 0x000fe20000000f00 */
[----:B------:R-:W-:Y:S02]  /*6f8a0*/  IMAD.MOV.U32 R11, RZ, RZ, R30 ;  /* 0x000000ffff0b7224 */ /* 0x000fe400078e001e */
.L_x_67168:
[----:B------:R-:W-:Y:S05]  /*6f8b0*/  BSYNC B1 ;  /* 0x0000000000017941 */ /* 0x000fea0003800000 */
.L_x_67166:
        /* <DEDUP_REMOVED lines=9> */
.L_x_67170:
[----:B------:R-:W-:Y:S02]  /*6f950*/  IMAD.MOV.U32 R9, RZ, RZ, R10 ;  /* 0x000000ffff097224 */ /* 0x000fe400078e000a */
[----:B------:R-:W-:Y:S01]  /*6f960*/  IMAD.MOV.U32 R30, RZ, RZ, R41 ;  /* 0x000000ffff1e7224 */ /* 0x000fe200078e0029 */
[----:B------:R-:W-:Y:S01]  /*6f970*/  MOV R41, R42 ;  /* 0x0000002a00297202 */ /* 0x000fe20000000f00 */
[----:B------:R-:W-:Y:S02]  /*6f980*/  IMAD.MOV.U32 R10, RZ, RZ, R29 ;  /* 0x000000ffff0a7224 */ /* 0x000fe400078e001d */
.L_x_67171:
[----:B------:R-:W-:Y:S05]  /*6f990*/  BSYNC B1 ;  /* 0x0000000000017941 */ /* 0x000fea0003800000 */
.L_x_67169:
        /* <DEDUP_REMOVED lines=9> */
.L_x_67173:
[----:B------:R-:W-:Y:S02]  /*6fa30*/  IMAD.MOV.U32 R29, RZ, RZ, R9 ;  /* 0x000000ffff1d7224 */ /* 0x000fe400078e0009 */
[----:B------:R-:W-:Y:S01]  /*6fa40*/  IMAD.MOV.U32 R43, RZ, RZ, R30 ;  /* 0x000000ffff2b7224 */ /* 0x000fe200078e001e */
[----:B------:R-:W-:Y:S01]  /*6fa50*/  MOV R30, R7 ;  /* 0x00000007001e7202 */ /* 0x000fe20000000f00 */
[----:B------:R-:W-:Y:S02]  /*6fa60*/  IMAD.MOV.U32 R9, RZ, RZ, R8 ;  /* 0x000000ffff097224 */ /* 0x000fe400078e0008 */
.L_x_67174:
[----:B------:R-:W-:Y:S05]  /*6fa70*/  BSYNC B1 ;  /* 0x0000000000017941 */ /* 0x000fea0003800000 */
.L_x_67172:
        /* <DEDUP_REMOVED lines=9> */
.L_x_67176:
[----:B------:R-:W-:Y:S02]  /*6fb10*/  IMAD.MOV.U32 R8, RZ, RZ, R29 ;  /* 0x000000ffff087224 */ /* 0x000fe400078e001d */
[----:B------:R-:W-:Y:S01]  /*6fb20*/  IMAD.MOV.U32 R34, RZ, RZ, R43 ;  /* 0x000000ffff227224 */ /* 0x000fe200078e002b */
[----:B------:R-:W-:Y:S01]  /*6fb30*/  MOV R43, R44 ;  /* 0x0000002c002b7202 */ /* 0x000fe20000000f00 */
[----:B------:R-:W-:Y:S02]  /*6fb40*/  IMAD.MOV.U32 R29, RZ, RZ, R6 ;  /* 0x000000ffff1d7224 */ /* 0x000fe400078e0006 */
.L_x_67177:
[----:B------:R-:W-:Y:S05]  /*6fb50*/  BSYNC B1 ;  /* 0x0000000000017941 */ /* 0x000fea0003800000 */
.L_x_67175:
        /* <DEDUP_REMOVED lines=9> */
.L_x_67179:
[----:B------:R-:W-:Y:S02]  /*6fbf0*/  IMAD.MOV.U32 R6, RZ, RZ, R8 ;  /* 0x000000ffff067224 */ /* 0x000fe400078e0008 */
[----:B------:R-:W-:Y:S01]  /*6fc00*/  IMAD.MOV.U32 R7, RZ, RZ, R34 ;  /* 0x000000ffff077224 */ /* 0x000fe200078e0022 */
[----:B------:R-:W-:Y:S01]  /*6fc10*/  MOV R34, R31 ;  /* 0x0000001f00227202 */ /* 0x000fe20000000f00 */
[----:B------:R-:W-:Y:S02]  /*6fc20*/  IMAD.MOV.U32 R8, RZ, RZ, R5 ;  /* 0x000000ffff087224 */ /* 0x000fe400078e0005 */
.L_x_67180:
[----:B------:R-:W-:Y:S05]  /*6fc30*/  BSYNC B1 ;  /* 0x0000000000017941 */ /* 0x000fea0003800000 */
.L_x_67178:
        /* <DEDUP_REMOVED lines=9> */
.L_x_67182:
[----:B------:R-:W-:Y:S02]  /*6fcd0*/  IMAD.MOV.U32 R5, RZ, RZ, R6 ;  /* 0x000000ffff057224 */ /* 0x000fe400078e0006 */
[----:B------:R-:W-:Y:S01]  /*6fce0*/  IMAD.MOV.U32 R31, RZ, RZ, R7 ;  /* 0x000000ffff1f7224 */ /* 0x000fe200078e0007 */
[----:B------:R-:W-:Y:S01]  /*6fcf0*/  MOV R7, R12 ;  /* 0x0000000c00077202 */ /* 0x000fe20000000f00 */
[----:B------:R-:W-:Y:S02]  /*6fd00*/  IMAD.MOV.U32 R6, RZ, RZ, R13 ;  /* 0x000000ffff067224 */ /* 0x000fe400078e000d */
.L_x_67183:
[----:B------:R-:W-:Y:S05]  /*6fd10*/  BSYNC B1 ;  /* 0x0000000000017941 */ /* 0x000fea0003800000 */
.L_x_67181:
        /* <DEDUP_REMOVED lines=9> */
.L_x_67185:
[----:B------:R-:W-:Y:S02]  /*6fdb0*/  IMAD.MOV.U32 R12, RZ, RZ, R5 ;  /* 0x000000ffff0c7224 */ /* 0x000fe400078e0005 */
[----:B------:R-:W-:Y:S01]  /*6fdc0*/  IMAD.MOV.U32 R13, RZ, RZ, R31 ;  /* 0x000000ffff0d7224 */ /* 0x000fe200078e001f */
[----:B------:R-:W-:Y:S01]  /*6fdd0*/  MOV R31, R28 ;  /* 0x0000001c001f7202 */ /* 0x000fe20000000f00 */
[----:B------:R-:W-:Y:S02]  /*6fde0*/  IMAD.MOV.U32 R5, RZ, RZ, R2 ;  /* 0x000000ffff057224 */ /* 0x000fe400078e0002 */
.L_x_67186:
[----:B------:R-:W-:Y:S05]  /*6fdf0*/  BSYNC B1 ;  /* 0x0000000000017941 */ /* 0x000fea0003800000 */
.L_x_67184:
        /* <DEDUP_REMOVED lines=9> */
.L_x_67188:
[----:B------:R-:W-:Y:S02]  /*6fe90*/  IMAD.MOV.U32 R2, RZ, RZ, R12 ;  /* 0x000000ffff027224 */ /* 0x000fe400078e000c */
[----:B------:R-:W-:Y:S01]  /*6fea0*/  IMAD.MOV.U32 R28, RZ, RZ, R13 ;  /* 0x000000ffff1c7224 */ /* 0x000fe200078e000d */
[----:B------:R-:W-:Y:S01]  /*6feb0*/  MOV R13, R4 ;  /* 0x00000004000d7202 */ /* 0x000fe20000000f00 */
[----:B------:R-:W-:Y:S02]  /*6fec0*/  IMAD.MOV.U32 R12, RZ, RZ, R3 ;  /* 0x000000ffff0c7224 */ /* 0x000fe400078e0003 */
.L_x_67189:
[----:B------:R-:W-:Y:S05]  /*6fed0*/  BSYNC B1 ;  /* 0x0000000000017941 */ /* 0x000fea0003800000 */
.L_x_67187:
        /* <DEDUP_REMOVED lines=9> */
.L_x_67191:
[----:B------:R-:W-:Y:S02]  /*6ff70*/  IMAD.MOV.U32 R3, RZ, RZ, R2 ;  /* 0x000000ffff037224 */ /* 0x000fe400078e0002 */
[----:B------:R-:W-:Y:S01]  /*6ff80*/  IMAD.MOV.U32 R4, RZ, RZ, R28 ;  /* 0x000000ffff047224 */ /* 0x000fe200078e001c */
[----:B------:R-:W-:Y:S01]  /*6ff90*/  MOV R28, R27 ;  /* 0x0000001b001c7202 */ /* 0x000fe20000000f00 */
[----:B------:R-:W-:Y:S02]  /*6ffa0*/  IMAD.MOV.U32 R2, RZ, RZ, R25 ;  /* 0x000000ffff027224 */ /* 0x000fe400078e0019 */
.L_x_67192:
[----:B------:R-:W-:Y:S05]  /*6ffb0*/  BSYNC B1 ;  /* 0x0000000000017941 */ /* 0x000fea0003800000 */
.L_x_67190:
        /* <DEDUP_REMOVED lines=9> */
.L_x_67194:
[----:B------:R-:W-:Y:S02]  /*70050*/  IMAD.MOV.U32 R25, RZ, RZ, R3 ;  /* 0x000000ffff197224 */ /* 0x000fe400078e0003 */
[----:B------:R-:W-:Y:S01]  /*70060*/  IMAD.MOV.U32 R27, RZ, RZ, R4 ;  /* 0x000000ffff1b7224 */ /* 0x000fe200078e0004 */
[----:B------:R-:W-:Y:S01]  /*70070*/  MOV R4, R39 ;  /* 0x0000002700047202 */ /* 0x000fe20000000f00 */
[----:B------:R-:W-:Y:S02]  /*70080*/  IMAD.MOV.U32 R3, RZ, RZ, R14 ;  /* 0x000000ffff037224 */ /* 0x000fe400078e000e */
.L_x_67195:
[----:B------:R-:W-:Y:S05]  /*70090*/  BSYNC B1 ;  /* 0x0000000000017941 */ /* 0x000fea0003800000 */
.L_x_67193:
        /* <DEDUP_REMOVED lines=16> */
.L_x_67197:
[----:B------:R-:W-:Y:S01]  /*701a0*/  IMAD.MOV.U32 R16, RZ, RZ, R57 ;  /* 0x000000ffff107224 */ /* 0x000fe200078e0039 */
[----:B------:R-:W-:Y:S01]  /*701b0*/  MOV R36, R15 ;  /* 0x0000000f00247202 */ /* 0x000fe20000000f00 */
[----:B------:R-:W-:Y:S02]  /*701c0*/  IMAD.MOV.U32 R57, RZ, RZ, R23 ;  /* 0x000000ffff397224 */ /* 0x000fe400078e0017 */
[----:B------:R-:W-:Y:S02]  /*701d0*/  IMAD.MOV.U32 R15, RZ, RZ, R24 ;  /* 0x000000ffff0f7224 */ /* 0x000fe400078e0018 */
.L_x_67198:
[----:B------:R-:W-:Y:S05]  /*701e0*/  BSYNC B1 ;  /* 0x0000000000017941 */ /* 0x000fea0003800000 */
.L_x_67196:
        /* <DEDUP_REMOVED lines=9> */
.L_x_67200:
[----:B------:R-:W-:Y:S01]  /*70280*/  IMAD.MOV.U32 R23, RZ, RZ, R16 ;  /* 0x000000ffff177224 */ /* 0x000fe200078e0010 */
[----:B------:R-:W-:Y:S01]  /*70290*/  MOV R39, R36 ;  /* 0x0000002400277202 */ /* 0x000fe20000000f00 */
[----:B------:R-:W-:Y:S02]  /*702a0*/  IMAD.MOV.U32 R16, RZ, RZ, R35 ;  /* 0x000000ffff107224 */ /* 0x000fe400078e0023 */
[----:B------:R-:W-:Y:S02]  /*702b0*/  IMAD.MOV.U32 R36, RZ, RZ, R22 ;  /* 0x000000ffff247224 */ /* 0x000fe400078e0016 */
.L_x_67201:
[----:B------:R-:W-:Y:S05]  /*702c0*/  BSYNC B1 ;  /* 0x0000000000017941 */ /* 0x000fea0003800000 */
.L_x_67199:
        /* <DEDUP_REMOVED lines=9> */
.L_x_67203:
[----:B------:R-:W-:Y:S01]  /*70360*/  IMAD.MOV.U32 R22, RZ, RZ, R23 ;  /* 0x000000ffff167224 */ /* 0x000fe200078e0017 */
[----:B------:R-:W-:Y:S01]  /*70370*/  MOV R24, R39 ;  /* 0x0000002700187202 */ /* 0x000fe20000000f00 */
[----:B------:R-:W-:Y:S02]  /*70380*/  IMAD.MOV.U32 R23, RZ, RZ, R21 ;  /* 0x000000ffff177224 */ /* 0x000fe400078e0015 */
[----:B------:R-:W-:Y:S02]  /*70390*/  IMAD.MOV.U32 R39, RZ, RZ, R26 ;  /* 0x000000ffff277224 */ /* 0x000fe400078e001a */
.L_x_67204:
[----:B------:R-:W-:Y:S05]  /*703a0*/  BSYNC B1 ;  /* 0x0000000000017941 */ /* 0x000fea0003800000 */
.L_x_67202:
        /* <DEDUP_REMOVED lines=9> */
.L_x_67206:
[----:B------:R-:W-:Y:S01]  /*70440*/  IMAD.MOV.U32 R21, RZ, RZ, R22 ;  /* 0x000000ffff157224 */ /* 0x000fe200078e0016 */
[----:B------:R-:W-:Y:S01]  /*70450*/  MOV R35, R24 ;  /* 0x0000001800237202 */ /* 0x000fe20000000f00 */
[----:B------:R-:W-:Y:S02]  /*70460*/  IMAD.MOV.U32 R22, RZ, RZ, R33 ;  /* 0x000000ffff167224 */ /* 0x000fe400078e0021 */
[----:B------:R-:W-:Y:S02]  /*70470*/  IMAD.MOV.U32 R24, RZ, RZ, R20 ;  /* 0x000000ffff187224 */ /* 0x000fe400078e0014 */
.L_x_67207:
[----:B------:R-:W-:Y:S05]  /*70480*/  BSYNC B1 ;  /* 0x0000000000017941 */ /* 0x000fea0003800000 */
.L_x_67205:
        /* <DEDUP_REMOVED lines=9> */
.L_x_67209:
[----:B------:R-:W-:Y:S01]  /*70520*/  IMAD.MOV.U32 R20, RZ, RZ, R21 ;  /* 0x000000ffff147224 */ /* 0x000fe200078e0015 */
[----:B------:R-:W-:Y:S01]  /*70530*/  MOV R26, R35 ;  /* 0x00000023001a7202 */ /* 0x000fe20000000f00 */
[----:B------:R-:W-:Y:S02]  /*70540*/  IMAD.MOV.U32 R21, RZ, RZ, R11 ;  /* 0x000000ffff157224 */ /* 0x000fe400078e000b */
[----:B------:R-:W-:Y:S02]  /*70550*/  IMAD.MOV.U32 R35, RZ, RZ, R32 ;  /* 0x000000ffff237224 */ /* 0x000fe400078e0020 */
.L_x_67210:
[----:B------:R-:W-:Y:S05]  /*70560*/  BSYNC B1 ;  /* 0x0000000000017941 */ /* 0x000fea0003800000 */
.L_x_67208:
        /* <DEDUP_REMOVED lines=9> */
.L_x_67212:
[----:B------:R-:W-:Y:S01]  /*70600*/  IMAD.MOV.U32 R32, RZ, RZ, R20 ;  /* 0x000000ffff207224 */ /* 0x000fe200078e0014 */
[----:B------:R-:W-:Y:S01]  /*70610*/  MOV R33, R26 ;  /* 0x0000001a00217202 */ /* 0x000fe20000000f00 */
[----:B------:R-:W-:Y:S02]  /*70620*/  IMAD.MOV.U32 R20, RZ, RZ, R10 ;  /* 0x000000ffff147224 */ /* 0x000fe400078e000a */
[----:B------:R-:W-:Y:S02]  /*70630*/  IMAD.MOV.U32 R26, RZ, RZ, R41 ;  /* 0x000000ffff1a7224 */ /* 0x000fe400078e0029 */
.L_x_67213:
[----:B------:R-:W-:Y:S05]  /*70640*/  BSYNC B1 ;  /* 0x0000000000017941 */ /* 0x000fea0003800000 */
.L_x_67211:
        /* <DEDUP_REMOVED lines=9> */
.L_x_67215:
[----:B------:R-:W-:Y:S01]  /*706e0*/  IMAD.MOV.U32 R40, RZ, RZ, R32 ;  /* 0x000000ffff287224 */ /* 0x000fe200078e0020 */
[----:B------:R-:W-:Y:S01]  /*706f0*/  MOV R42, R33 ;  /* 0x00000021002a7202 */ /* 0x000fe20000000f00 */
[----:B------:R-:W-:Y:S02]  /*70700*/  IMAD.MOV.U32 R32, RZ, RZ, R9 ;  /* 0x000000ffff207224 */ /* 0x000fe400078e0009 */
[----:B------:R-:W-:Y:S02]  /*70710*/  IMAD.MOV.U32 R33, RZ, RZ, R30 ;  /* 0x000000ffff217224 */ /* 0x000fe400078e001e */
.L_x_67216:
[----:B------:R-:W-:Y:S05]  /*70720*/  BSYNC B1 ;  /* 0x0000000000017941 */ /* 0x000fea0003800000 */
.L_x_67214:
        /* <DEDUP_REMOVED lines=9> */
.L_x_67218:
[----:B------:R-:W-:Y:S01]  /*707c0*/  IMAD.MOV.U32 R41, RZ, RZ, R40 ;  /* 0x000000ffff297224 */ /* 0x000fe200078e0028 */
[----:B------:R-:W-:Y:S01]  /*707d0*/  MOV R45, R42 ;  /* 0x0000002a002d7202 */ /* 0x000fe20000000f00 */
[----:B------:R-:W-:Y:S02]  /*707e0*/  IMAD.MOV.U32 R40, RZ, RZ, R29 ;  /* 0x000000ffff287224 */ /* 0x000fe400078e001d */
[----:B------:R-:W-:Y:S02]  /*707f0*/  IMAD.MOV.U32 R42, RZ, RZ, R43 ;  /* 0x000000ffff2a7224 */ /* 0x000fe400078e002b */
.L_x_67219:
[----:B------:R-:W-:Y:S05]  /*70800*/  BSYNC B1 ;  /* 0x0000000000017941 */ /* 0x000fea0003800000 */
.L_x_67217:
        /* <DEDUP_REMOVED lines=9> */
.L_x_67221:
[----:B------:R-:W-:Y:S01]  /*708a0*/  IMAD.MOV.U32 R29, RZ, RZ, R41 ;  /* 0x000000ffff1d7224 */ /* 0x000fe200078e0029 */
[----:B------:R-:W-:Y:S01]  /*708b0*/  MOV R30, R45 ;  /* 0x0000002d001e7202 */ /* 0x000fe20000000f00 */
[----:B------:R-:W-:Y:S02]  /*708c0*/  IMAD.MOV.U32 R41, RZ, RZ, R8 ;  /* 0x000000ffff297224 */ /* 0x000fe400078e0008 */
[----:B------:R-:W-:Y:S02]  /*708d0*/  IMAD.MOV.U32 R45, RZ, RZ, R34 ;  /* 0x000000ffff2d7224 */ /* 0x000fe400078e0022 */
.L_x_67222:
[----:B------:R-:W-:Y:S05]  /*708e0*/  BSYNC B1 ;  /* 0x0000000000017941 */ /* 0x000fea0003800000 */
.L_x_67220:
        /* <DEDUP_REMOVED lines=9> */
.L_x_67224:
[----:B------:R-:W-:Y:S01]  /*70980*/  IMAD.MOV.U32 R34, RZ, RZ, R29 ;  /* 0x000000ffff227224 */ /* 0x000fe200078e001d */
[----:B------:R-:W-:Y:S01]  /*70990*/  MOV R43, R30 ;  /* 0x0000001e002b7202 */ /* 0x000fe20000000f00 */
[----:B------:R-:W-:Y:S02]  /*709a0*/  IMAD.MOV.U32 R29, RZ, RZ, R6 ;  /* 0x000000ffff1d7224 */ /* 0x000fe400078e0006 */
[----:B------:R-:W-:Y:S02]  /*709b0*/  IMAD.MOV.U32 R30, RZ, RZ, R7 ;  /* 0x000000ffff1e7224 */ /* 0x000fe400078e0007 */
.L_x_67225:
[----:B------:R-:W-:Y:S05]  /*709c0*/  BSYNC B1 ;  /* 0x0000000000017941 */ /* 0x000fea0003800000 */
.L_x_67223:
        /* <DEDUP_REMOVED lines=9> */
.L_x_67227:
[----:B------:R-:W-:Y:S01]  /*70a60*/  IMAD.MOV.U32 R44, RZ, RZ, R34 ;  /* 0x000000ffff2c7224 */ /* 0x000fe200078e0022 */
[----:B------:R-:W-:Y:S01]  /*70a70*/  MOV R46, R43 ;  /* 0x0000002b002e7202 */ /* 0x000fe20000000f00 */
[----:B------:R-:W-:Y:S02]  /*70a80*/  IMAD.MOV.U32 R34, RZ, RZ, R5 ;  /* 0x000000ffff227224 */ /* 0x000fe400078e0005 */
[----:B------:R-:W-:Y:S02]  /*70a90*/  IMAD.MOV.U32 R43, RZ, RZ, R31 ;  /* 0x000000ffff2b7224 */ /* 0x000fe400078e001f */
.L_x_67228:
[----:B------:R-:W-:Y:S05]  /*70aa0*/  BSYNC B1 ;  /* 0x0000000000017941 */ /* 0x000fea0003800000 */
.L_x_67226:
        /* <DEDUP_REMOVED lines=9> */
.L_x_67230:
[----:B------:R-:W-:Y:S01]  /*70b40*/  IMAD.MOV.U32 R31, RZ, RZ, R44 ;  /* 0x000000ffff1f7224 */ /* 0x000fe200078e002c */
[----:B------:R-:W-:Y:S01]  /*70b50*/  MOV R47, R46 ;  /* 0x0000002e002f7202 */ /* 0x000fe20000000f00 */
[----:B------:R-:W-:Y:S02]  /*70b60*/  IMAD.MOV.U32 R44, RZ, RZ, R12 ;  /* 0x000000ffff2c7224 */ /* 0x000fe400078e000c */
[----:B------:R-:W-:Y:S02]  /*70b70*/  IMAD.MOV.U32 R46, RZ, RZ, R13 ;  /* 0x000000ffff2e7224 */ /* 0x000fe400078e000d */
.L_x_67231:
[----:B------:R-:W-:Y:S05]  /*70b80*/  BSYNC B1 ;  /* 0x0000000000017941 */ /* 0x000fea0003800000 */
.L_x_67229:
        /* <DEDUP_REMOVED lines=9> */
.L_x_67233:
[----:B------:R-:W-:Y:S01]  /*70c20*/  IMAD.MOV.U32 R48, RZ, RZ, R31 ;  /* 0x000000ffff307224 */ /* 0x000fe200078e001f */
[----:B------:R-:W-:Y:S01]  /*70c30*/  MOV R49, R47 ;  /* 0x0000002f00317202 */ /* 0x000fe20000000f00 */
[----:B------:R-:W-:Y:S02]  /*70c40*/  IMAD.MOV.U32 R31, RZ, RZ, R2 ;  /* 0x000000ffff1f7224 */ /* 0x000fe400078e0002 */
[----:B------:R-:W-:Y:S02]  /*70c50*/  IMAD.MOV.U32 R47, RZ, RZ, R28 ;  /* 0x000000ffff2f7224 */ /* 0x000fe400078e001c */
.L_x_67234:
[----:B------:R-:W-:Y:S05]  /*70c60*/  BSYNC B1 ;  /* 0x0000000000017941 */ /* 0x000fea0003800000 */
.L_x_67232:
        /* <DEDUP_REMOVED lines=9> */
.L_x_67236:
[----:B------:R-:W-:Y:S01]  /*70d00*/  IMAD.MOV.U32 R28, RZ, RZ, R48 ;  /* 0x000000ffff1c7224 */ /* 0x000fe200078e0030 */
[----:B------:R-:W-:Y:S01]  /*70d10*/  MOV R50, R49 ;  /* 0x0000003100327202 */ /* 0x000fe20000000f00 */
[----:B------:R-:W-:Y:S02]  /*70d20*/  IMAD.MOV.U32 R48, RZ, RZ, R3 ;  /* 0x000000ffff307224 */ /* 0x000fe400078e0003 */
[----:B------:R-:W-:Y:S02]  /*70d30*/  IMAD.MOV.U32 R49, RZ, RZ, R4 ;  /* 0x000000ffff317224 */ /* 0x000fe400078e0004 */
.L_x_67237:
[----:B------:R-:W-:Y:S05]  /*70d40*/  BSYNC B1 ;  /* 0x0000000000017941 */ /* 0x000fea0003800000 */
.L_x_67235:
        /* <DEDUP_REMOVED lines=9> */
.L_x_67239:
[----:B------:R-:W-:Y:S01]  /*70de0*/  IMAD.MOV.U32 R52, RZ, RZ, R28 ;  /* 0x000000ffff347224 */ /* 0x000fe200078e001c */
[----:B------:R-:W-:Y:S01]  /*70df0*/  MOV R54, R50 ;  /* 0x0000003200367202 */ /* 0x000fe20000000f00 */
[----:B------:R-:W-:Y:S02]  /*70e00*/  IMAD.MOV.U32 R28, RZ, RZ, R25 ;  /* 0x000000ffff1c7224 */ /* 0x000fe400078e0019 */
[----:B------:R-:W-:Y:S02]  /*70e10*/  IMAD.MOV.U32 R50, RZ, RZ, R27 ;  /* 0x000000ffff327224 */ /* 0x000fe400078e001b */
.L_x_67240:
[----:B------:R-:W-:Y:S05]  /*70e20*/  BSYNC B1 ;  /* 0x0000000000017941 */ /* 0x000fea0003800000 */
.L_x_67238:
        /* <DEDUP_REMOVED lines=16> */
.L_x_67242:
[----:B------:R-:W-:Y:S02]  /*70f30*/  IMAD.MOV.U32 R56, RZ, RZ, R57 ;  /* 0x000000ffff387224 */ /* 0x000fe400078e0039 */
[----:B------:R-:W-:Y:S02]  /*70f40*/  IMAD.MOV.U32 R14, RZ, RZ, R15 ;  /* 0x000000ffff0e7224 */ /* 0x000fe400078e000f */
[----:B------:R-:W-:Y:S02]  /*70f50*/  IMAD.MOV.U32 R57, RZ, RZ, R16 ;  /* 0x000000ffff397224 */ /* 0x000fe400078e0010 */
[----:B------:R-:W-:Y:S02]  /*70f60*/  IMAD.MOV.U32 R15, RZ, RZ, R36 ;  /* 0x000000ffff0f7224 */ /* 0x000fe400078e0024 */
.L_x_67243:
[----:B------:R-:W-:Y:S05]  /*70f70*/  BSYNC B1 ;  /* 0x0000000000017941 */ /* 0x000fea0003800000 */
.L_x_67241:
        /* <DEDUP_REMOVED lines=9> */
.L_x_67245:
[----:B------:R-:W-:Y:S02]  /*71010*/  IMAD.MOV.U32 R59, RZ, RZ, R56 ;  /* 0x000000ffff3b7224 */ /* 0x000fe400078e0038 */
[----:B------:R-:W-:Y:S02]  /*71020*/  IMAD.MOV.U32 R13, RZ, RZ, R14 ;  /* 0x000000ffff0d7224 */ /* 0x000fe400078e000e */
[----:B------:R-:W-:Y:S02]  /*71030*/  IMAD.MOV.U32 R56, RZ, RZ, R23 ;  /* 0x000000ffff387224 */ /* 0x000fe400078e0017 */
[----:B------:R-:W-:Y:S02]  /*71040*/  IMAD.MOV.U32 R14, RZ, RZ, R39 ;  /* 0x000000ffff0e7224 */ /* 0x000fe400078e0027 */
.L_x_67246:
[----:B------:R-:W-:Y:S05]  /*71050*/  BSYNC B1 ;  /* 0x0000000000017941 */ /* 0x000fea0003800000 */
.L_x_67244:
        /* <DEDUP_REMOVED lines=9> */
.L_x_67248:
[----:B------:R-:W-:Y:S02]  /*710f0*/  IMAD.MOV.U32 R58, RZ, RZ, R59 ;  /* 0x000000ffff3a7224 */ /* 0x000fe400078e003b */
[----:B------:R-:W-:Y:S02]  /*71100*/  IMAD.MOV.U32 R12, RZ, RZ, R13 ;  /* 0x000000ffff0c7224 */ /* 0x000fe400078e000d */
[----:B------:R-:W-:Y:S02]  /*71110*/  IMAD.MOV.U32 R59, RZ, RZ, R22 ;  /* 0x000000ffff3b7224 */ /* 0x000fe400078e0016 */
[----:B------:R-:W-:Y:S02]  /*71120*/  IMAD.MOV.U32 R13, RZ, RZ, R24 ;  /* 0x000000ffff0d7224 */ /* 0x000fe400078e0018 */
.L_x_67249:
[----:B------:R-:W-:Y:S05]  /*71130*/  BSYNC B1 ;  /* 0x0000000000017941 */ /* 0x000fea0003800000 */
.L_x_67247:
        /* <DEDUP_REMOVED lines=9> */
.L_x_67251:
[----:B------:R-:W-:Y:S02]  /*711d0*/  IMAD.MOV.U32 R61, RZ, RZ, R58 ;  /* 0x000000ffff3d7224 */ /* 0x000fe400078e003a */
[----:B------:R-:W-:Y:S02]  /*711e0*/  IMAD.MOV.U32 R11, RZ, RZ, R12 ;  /* 0x000000ffff0b7224 */ /* 0x000fe400078e000c */
[----:B------:R-:W-:Y:S02]  /*711f0*/  IMAD.MOV.U32 R58, RZ, RZ, R21 ;  /* 0x000000ffff3a7224 */ /* 0x000fe400078e0015 */
[----:B------:R-:W-:Y:S02]  /*71200*/  IMAD.MOV.U32 R12, RZ, RZ, R35 ;  /* 0x000000ffff0c7224 */ /* 0x000fe400078e0023 */
.L_x_67252:
[----:B------:R-:W-:Y:S05]  /*71210*/  BSYNC B1 ;  /* 0x0000000000017941 */ /* 0x000fea0003800000 */
.L_x_67250:
        /* <DEDUP_REMOVED lines=9> */
.L_x_67254:
[----:B------:R-:W-:Y:S02]  /*712b0*/  IMAD.MOV.U32 R60, RZ, RZ, R61 ;  /* 0x000000ffff3c7224 */ /* 0x000fe400078e003d */
[----:B------:R-:W-:Y:S02]  /*712c0*/  IMAD.MOV.U32 R10, RZ, RZ, R11 ;  /* 0x000000ffff0a7224 */ /* 0x000fe400078e000b */
[----:B------:R-:W-:Y:S02]  /*712d0*/  IMAD.MOV.U32 R61, RZ, RZ, R20 ;  /* 0x000000ffff3d7224 */ /* 0x000fe400078e0014 */
[----:B------:R-:W-:Y:S02]  /*712e0*/  IMAD.MOV.U32 R11, RZ, RZ, R26 ;  /* 0x000000ffff0b7224 */ /* 0x000fe400078e001a */
.L_x_67255:
[----:B------:R-:W-:Y:S05]  /*712f0*/  BSYNC B1 ;  /* 0x0000000000017941 */ /* 0x000fea0003800000 */
.L_x_67253:
        /* <DEDUP_REMOVED lines=9> */
.L_x_67257:
[----:B------:R-:W-:Y:S02]  /*71390*/  IMAD.MOV.U32 R63, RZ, RZ, R60 ;  /* 0x000000ffff3f7224 */ /* 0x000fe400078e003c */
[----:B------:R-:W-:Y:S02]  /*713a0*/  IMAD.MOV.U32 R9, RZ, RZ, R10 ;  /* 0x000000ffff097224 */ /* 0x000fe400078e000a */
[----:B------:R-:W-:Y:S02]  /*713b0*/  IMAD.MOV.U32 R60, RZ, RZ, R32 ;  /* 0x000000ffff3c7224 */ /* 0x000fe400078e0020 */
[----:B------:R-:W-:Y:S02]  /*713c0*/  IMAD.MOV.U32 R10, RZ, RZ, R33 ;  /* 0x000000ffff0a7224 */ /* 0x000fe400078e0021 */
.L_x_67258:
[----:B------:R-:W-:Y:S05]  /*713d0*/  BSYNC B1 ;  /* 0x0000000000017941 */ /* 0x000fea0003800000 */
.L_x_67256:
        /* <DEDUP_REMOVED lines=9> */
.L_x_67260:
[----:B------:R-:W-:Y:S02]  /*71470*/  IMAD.MOV.U32 R62, RZ, RZ, R63 ;  /* 0x000000ffff3e7224 */ /* 0x000fe400078e003f */
[----:B------:R-:W-:Y:S02]  /*71480*/  IMAD.MOV.U32 R8, RZ, RZ, R9 ;  /* 0x000000ffff087224 */ /* 0x000fe400078e0009 */
[----:B------:R-:W-:Y:S02]  /*71490*/  IMAD.MOV.U32 R63, RZ, RZ, R40 ;  /* 0x000000ffff3f7224 */ /* 0x000fe400078e0028 */
[----:B------:R-:W-:Y:S02]  /*714a0*/  IMAD.MOV.U32 R9, RZ, RZ, R42 ;  /* 0x000000ffff097224 */ /* 0x000fe400078e002a */
.L_x_67261:
[----:B------:R-:W-:Y:S05]  /*714b0*/  BSYNC B1 ;  /* 0x0000000000017941 */ /* 0x000fea0003800000 */
.L_x_67259:
        /* <DEDUP_REMOVED lines=9> */
.L_x_67263:
[----:B------:R-:W-:Y:S02]  /*71550*/  IMAD.MOV.U32 R65, RZ, RZ, R62 ;  /* 0x000000ffff417224 */ /* 0x000fe400078e003e */
[----:B------:R-:W-:Y:S02]  /*71560*/  IMAD.MOV.U32 R7, RZ, RZ, R8 ;  /* 0x000000ffff077224 */ /* 0x000fe400078e0008 */
[----:B------:R-:W-:Y:S02]  /*71570*/  IMAD.MOV.U32 R62, RZ, RZ, R41 ;  /* 0x000000ffff3e7224 */ /* 0x000fe400078e0029 */
[----:B------:R-:W-:Y:S02]  /*71580*/  IMAD.MOV.U32 R8, RZ, RZ, R45 ;  /* 0x000000ffff087224 */ /* 0x000fe400078e002d */
.L_x_67264:
[----:B------:R-:W-:Y:S05]  /*71590*/  BSYNC B1 ;  /* 0x0000000000017941 */ /* 0x000fea0003800000 */
.L_x_67262:
        /* <DEDUP_REMOVED lines=9> */
.L_x_67266:
[----:B------:R-:W-:Y:S02]  /*71630*/  IMAD.MOV.U32 R64, RZ, RZ, R65 ;  /* 0x000000ffff407224 */ /* 0x000fe400078e0041 */
[----:B------:R-:W-:Y:S02]  /*71640*/  IMAD.MOV.U32 R6, RZ, RZ, R7 ;  /* 0x000000ffff067224 */ /* 0x000fe400078e0007 */
[----:B------:R-:W-:Y:S02]  /*71650*/  IMAD.MOV.U32 R65, RZ, RZ, R29 ;  /* 0x000000ffff417224 */ /* 0x000fe400078e001d */
[----:B------:R-:W-:Y:S02]  /*71660*/  IMAD.MOV.U32 R7, RZ, RZ, R30 ;  /* 0x000000ffff077224 */ /* 0x000fe400078e001e */
.L_x_67267:
[----:B------:R-:W-:Y:S05]  /*71670*/  BSYNC B1 ;  /* 0x0000000000017941 */ /* 0x000fea0003800000 */
.L_x_67265:
        /* <DEDUP_REMOVED lines=9> */
.L_x_67269:
[----:B------:R-:W-:Y:S02]  /*71710*/  IMAD.MOV.U32 R67, RZ, RZ, R64 ;  /* 0x000000ffff437224 */ /* 0x000fe400078e0040 */
[----:B------:R-:W-:Y:S02]  /*71720*/  IMAD.MOV.U32 R5, RZ, RZ, R6 ;  /* 0x000000ffff057224 */ /* 0x000fe400078e0006 */
[----:B------:R-:W-:Y:S02]  /*71730*/  IMAD.MOV.U32 R64, RZ, RZ, R34 ;  /* 0x000000ffff407224 */ /* 0x000fe400078e0022 */
[----:B------:R-:W-:Y:S02]  /*71740*/  IMAD.MOV.U32 R6, RZ, RZ, R43 ;  /* 0x000000ffff067224 */ /* 0x000fe400078e002b */
.L_x_67270:
[----:B------:R-:W-:Y:S05]  /*71750*/  BSYNC B1 ;  /* 0x0000000000017941 */ /* 0x000fea0003800000 */
.L_x_67268:
        /* <DEDUP_REMOVED lines=9> */
.L_x_67272:
[----:B------:R-:W-:Y:S02]  /*717f0*/  IMAD.MOV.U32 R66, RZ, RZ, R67 ;  /* 0x000000ffff427224 */ /* 0x000fe400078e0043 */
[----:B------:R-:W-:Y:S02]  /*71800*/  IMAD.MOV.U32 R4, RZ, RZ, R5 ;  /* 0x000000ffff047224 */ /* 0x000fe400078e0005 */
[----:B------:R-:W-:Y:S02]  /*71810*/  IMAD.MOV.U32 R67, RZ, RZ, R44 ;  /* 0x000000ffff437224 */ /* 0x000fe400078e002c */
[----:B------:R-:W-:Y:S02]  /*71820*/  IMAD.MOV.U32 R5, RZ, RZ, R46 ;  /* 0x000000ffff057224 */ /* 0x000fe400078e002e */
.L_x_67273:
[----:B------:R-:W-:Y:S05]  /*71830*/  BSYNC B1 ;  /* 0x0000000000017941 */ /* 0x000fea0003800000 */
.L_x_67271:
        /* <DEDUP_REMOVED lines=9> */
.L_x_67275:
[----:B------:R-:W-:Y:S02]  /*718d0*/  IMAD.MOV.U32 R69, RZ, RZ, R66 ;  /* 0x000000ffff457224 */ /* 0x000fe400078e0042 */
[----:B------:R-:W-:Y:S02]  /*718e0*/  IMAD.MOV.U32 R3, RZ, RZ, R4 ;  /* 0x000000ffff037224 */ /* 0x000fe400078e0004 */
[----:B------:R-:W-:Y:S02]  /*718f0*/  IMAD.MOV.U32 R66, RZ, RZ, R31 ;  /* 0x000000ffff427224 */ /* 0x000fe400078e001f */
[----:B------:R-:W-:Y:S02]  /*71900*/  IMAD.MOV.U32 R4, RZ, RZ, R47 ;  /* 0x000000ffff047224 */ /* 0x000fe400078e002f */
.L_x_67276:
[----:B------:R-:W-:Y:S05]  /*71910*/  BSYNC B1 ;  /* 0x0000000000017941 */ /* 0x000fea0003800000 */
.L_x_67274:
        /* <DEDUP_REMOVED lines=9> */
.L_x_67278:
[----:B------:R-:W-:Y:S02]  /*719b0*/  IMAD.MOV.U32 R68, RZ, RZ, R69 ;  /* 0x000000ffff447224 */ /* 0x000fe400078e0045 */
[----:B------:R-:W-:Y:S02]  /*719c0*/  IMAD.MOV.U32 R2, RZ, RZ, R3 ;  /* 0x000000ffff027224 */ /* 0x000fe400078e0003 */
[----:B------:R-:W-:Y:S02]  /*719d0*/  IMAD.MOV.U32 R69, RZ, RZ, R48 ;  /* 0x000000ffff457224 */ /* 0x000fe400078e0030 */
[----:B------:R-:W-:Y:S02]  /*719e0*/  IMAD.MOV.U32 R3, RZ, RZ, R49 ;  /* 0x000000ffff037224 */ /* 0x000fe400078e0031 */
.L_x_67279:
[----:B------:R-:W-:Y:S05]  /*719f0*/  BSYNC B1 ;  /* 0x0000000000017941 */ /* 0x000fea0003800000 */
.L_x_67277:
        /* <DEDUP_REMOVED lines=9> */
.L_x_67281:
[----:B------:R-:W-:Y:S02]  /*71a90*/  IMAD.MOV.U32 R71, RZ, RZ, R68 ;  /* 0x000000ffff477224 */ /* 0x000fe400078e0044 */
[----:B------:R-:W-:Y:S02]  /*71aa0*/  IMAD.MOV.U32 R17, RZ, RZ, R2 ;  /* 0x000000ffff117224 */ /* 0x000fe400078e0002 */
[----:B------:R-:W-:Y:S02]  /*71ab0*/  IMAD.MOV.U32 R68, RZ, RZ, R28 ;  /* 0x000000ffff447224 */ /* 0x000fe400078e001c */
[----:B------:R-:W-:Y:S02]  /*71ac0*/  IMAD.MOV.U32 R2, RZ, RZ, R50 ;  /* 0x000000ffff027224 */ /* 0x000fe400078e0032 */
.L_x_67282:
[----:B------:R-:W-:Y:S05]  /*71ad0*/  BSYNC B1 ;  /* 0x0000000000017941 */ /* 0x000fea0003800000 */
.L_x_67280:
        /* <DEDUP_REMOVED lines=9> */
.L_x_67284:
[----:B------:R-:W-:Y:S02]  /*71b70*/  IMAD.MOV.U32 R70, RZ, RZ, R71 ;  /* 0x000000ffff467224 */ /* 0x000fe400078e0047 */
[----:B------:R-:W-:Y:S02]  /*71b80*/  IMAD.MOV.U32 R16, RZ, RZ, R17 ;  /* 0x000000ffff107224 */ /* 0x000fe400078e0011 */
[----:B------:R-:W-:Y:S02]  /*71b90*/  IMAD.MOV.U32 R71, RZ, RZ, R52 ;  /* 0x000000ffff477224 */ /* 0x000fe400078e0034 */
[----:B------:R-:W-:Y:S02]  /*71ba0*/  IMAD.MOV.U32 R17, RZ, RZ, R54 ;  /* 0x000000ffff117224 */ /* 0x000fe400078e0036 */
.L_x_67285:
[----:B------:R-:W-:Y:S05]  /*71bb0*/  BSYNC B1 ;  /* 0x0000000000017941 */ /* 0x000fea0003800000 */
.L_x_67283:
[----:B------:R-:W-:Y:S02]  /*71bc0*/  FADD.FTZ R19, R38, R19 ;  /* 0x0000001326137221 */ /* 0x000fe40000010000 */
.L_x_65125:
[----:B------:R-:W-:Y:S05]  /*71bd0*/  BSYNC B0 ;  /* 0x0000000000007941 */ /* 0x000fea0003800000 */
.L_x_65124:
        /* <DEDUP_REMOVED lines=19> */
[----:B012---:R-:W-:-:S05]  /*71d10*/  IMAD.MOV.U32 R2, RZ, RZ, c[0x0][0x184] ;  /* 0x00006100ff027624 */ /* 0x007fca00078e00ff */
[----:B------:R-:W-:-:S13]  /*71d20*/  ISETP.GE.AND P0, PT, R2, 0x1, PT ;  /* 0x000000010200780c */ /* 0x000fda0003f06270 */
[----:B------:R-:W-:Y:S05]  /*71d30*/  @!P0 BRA `(.L_x_67288) ;  /* 0x00000a9000008947 */ /* 0x000fea0003800000 */
[----:B------:R-:W-:Y:S01]  /*71d40*/  SHF.L.U32 R2, R2, 0x1, RZ ;  /* 0x0000000102027819 */ /* 0x000fe200000006ff */
[----:B------:R-:W-:-:S03]  /*71d50*/  IMAD.MOV.U32 R10, RZ, RZ, RZ ;  /* 0x000000ffff0a7224 */ /* 0x000fc600078e00ff */
[----:B------:R-:W-:-:S04]  /*71d60*/  IMNMX R3, R2, 0x1, !PT ;  /* 0x0000000102037817 */ /* 0x000fc80007800200 */
[----:B------:R-:W-:-:S04]  /*71d70*/  IADD3 R2, R3, -0x1, RZ ;  /* 0xffffffff03027810 */ /* 0x000fc80007ffe0ff */
[----:B------:R-:W-:Y:S02]  /*71d80*/  ISETP.GE.U32.AND P0, PT, R2, 0x3, PT ;  /* 0x000000030200780c */ /* 0x000fe40003f06070 */
[----:B------:R-:W-:-:S11]  /*71d90*/  LOP3.LUT R2, R3, 0x3, RZ, 0xc0, !PT ;  /* 0x0000000303027812 */ /* 0x000fd600078ec0ff */
[----:B------:R-:W-:Y:S05]  /*71da0*/  @!P0 BRA `(.L_x_67289) ;  /* 0x0000092000008947 */ /* 0x000fea0003800000 */
        /* <DEDUP_REMOVED lines=8> */
.L_x_67292:
[C---:B------:R-:W-:Y:S01]  /*71e30*/  IADD3 R6, R10.reuse, 0x4, RZ ;  /* 0x000000040a067810 */ /* 0x040fe20007ffe0ff */
[----:B------:R-:W-:-:S04]  /*71e40*/  IMAD R4, R10, 0x4, R1 ;  /* 0x000000040a047824 */ /* 0x000fc800078e0201 */
[----:B------:R-:W-:Y:S01]  /*71e50*/  IMAD R20, R6, 0x4, R1 ;  /* 0x0000000406147824 */ /* 0x000fe200078e0201 */
[----:B------:R-:W-:Y:S01]  /*71e60*/  IADD3 R6, R10, 0x8, RZ ;  /* 0x000000080a067810 */ /* 0x000fe20007ffe0ff */
[----:B------:R0:W2:Y:S03]  /*71e70*/  LDL.64 R12, [R4+0x8] ;  /* 0x00000800040c7983 */ /* 0x0000a60000100a00 */
[----:B------:R-:W-:Y:S01]  /*71e80*/  LEA R26, R6, R1, 0x2 ;  /* 0x00000001061a7211 */ /* 0x000fe200078e10ff */
[----:B------:R-:W3:Y:S01]  /*71e90*/  LDL.64 R30, [R20+0x10] ;  /* 0x00001000141e7983 */ /* 0x000ee20000100a00 */
[----:B------:R-:W-:-:S03]  /*71ea0*/  IADD3 R6, R10, 0xc, RZ ;  /* 0x0000000c0a067810 */ /* 0x000fc60007ffe0ff */
[----:B------:R-:W4:Y:S02]  /*71eb0*/  LDL.64 R34, [R26+0x8] ;  /* 0x000008001a227983 */ /* 0x000f240000100a00 */
[----:B------:R-:W-:Y:S02]  /*71ec0*/  IMAD R42, R6, 0x4, R1 ;  /* 0x00000004062a7824 */ /* 0x000fe400078e0201 */
[----:B------:R0:W5:Y:S04]  /*71ed0*/  LDL.64 R14, [R4+0x48] ;  /* 0x00004800040e7983 */ /* 0x0001680000100a00 */
[----:B------:R0:W4:Y:S04]  /*71ee0*/  LDL.64 R16, [R4+0x10] ;  /* 0x0000100004107983 */ /* 0x0001280000100a00 */
[----:B------:R-:W5:Y:S04]  /*71ef0*/  LDL.64 R24, [R20+0x8] ;  /* 0x0000080014187983 */ /* 0x000f680000100a00 */
[----:B------:R-:W5:Y:S04]  /*71f00*/  LDL.64 R38, [R26+0x10] ;  /* 0x000010001a267983 */ /* 0x000f680000100a00 */
[----:B------:R-:W5:Y:S04]  /*71f10*/  LDL.64 R44, [R42+0x8] ;  /* 0x000008002a2c7983 */ /* 0x000f680000100a00 */
[----:B------:R-:W5:Y:S04]  /*71f20*/  LDL.64 R6, [R42+0x10] ;  /* 0x000010002a067983 */ /* 0x000f680000100a00 */
[----:B------:R0:W5:Y:S04]  /*71f30*/  LDL.64 R22, [R4+0x50] ;  /* 0x0000500004167983 */ /* 0x0001680000100a00 */
[----:B------:R-:W5:Y:S04]  /*71f40*/  LDL.64 R28, [R20+0x48] ;  /* 0x00004800141c7983 */ /* 0x000f680000100a00 */
[----:B------:R-:W5:Y:S04]  /*71f50*/  LDL.64 R32, [R20+0x50] ;  /* 0x0000500014207983 */ /* 0x000f680000100a00 */
[----:B------:R-:W5:Y:S04]  /*71f60*/  LDL.64 R36, [R26+0x48] ;  /* 0x000048001a247983 */ /* 0x000f680000100a00 */
[----:B------:R-:W5:Y:S04]  /*71f70*/  LDL.64 R40, [R26+0x50] ;  /* 0x000050001a287983 */ /* 0x000f680000100a00 */
[----:B0-----:R-:W5:Y:S04]  /*71f80*/  LDL.64 R4, [R42+0x48] ;  /* 0x000048002a047983 */ /* 0x001f680000100a00 */
[----:B------:R-:W5:Y:S01]  /*71f90*/  LDL.64 R8, [R42+0x50] ;  /* 0x000050002a087983 */ /* 0x000f620000100a00 */
[----:B------:R-:W-:-:S04]  /*71fa0*/  IADD3 R3, R3, -0x10, RZ ;  /* 0xfffffff003037810 */ /* 0x000fc80007ffe0ff */
[----:B------:R-:W-:Y:S01]  /*71fb0*/  ISETP.GT.AND P1, PT, R3, 0xc, PT ;  /* 0x0000000c0300780c */ /* 0x000fe20003f24270 */
[C---:B--2---:R-:W-:Y:S02]  /*71fc0*/  IMAD.IADD R11, R72.reuse, 0x1, R12 ;  /* 0x00000001480b7824 */ /* 0x044fe400078e020c */
[----:B------:R-:W-:-:S03]  /*71fd0*/  IMAD.IADD R13, R72, 0x1, R13 ;  /* 0x00000001480d7824 */ /* 0x000fc600078e020d */
[----:B------:R3:W-:Y:S04]  /*71fe0*/  STS [R10.X4+0x2b0], R11 ;  /* 0x0002b00b0a007388 */ /* 0x0007e80000004800 */
[----:B------:R4:W-:Y:S01]  /*71ff0*/  STS [R10.X4+0x2b4], R13 ;  /* 0x0002b40d0a007388 */ /* 0x0009e20000004800 */
[C---:B---3--:R-:W-:Y:S02]  /*72000*/  IMAD.IADD R11, R72.reuse, 0x1, R30 ;  /* 0x00000001480b7824 */ /* 0x048fe400078e021e */
[C---:B----4-:R-:W-:Y:S01]  /*72010*/  IMAD.IADD R13, R72.reuse, 0x1, R34 ;  /* 0x00000001480d7824 */ /* 0x050fe200078e0222 */
[----:B-----5:R0:W-:Y:S01]  /*72020*/  STS [R10.X4+0x2f4], R15 ;  /* 0x0002f40f0a007388 */ /* 0x0201e20000004800 */
[C---:B------:R-:W-:Y:S01]  /*72030*/  IMAD.IADD R21, R72.reuse, 0x1, R16 ;  /* 0x0000000148157824 */ /* 0x040fe200078e0210 */
[C---:B------:R-:W-:Y:S01]  /*72040*/  IADD3 R27, R72.reuse, R24, RZ ;  /* 0x00000018481b7210 */ /* 0x040fe20007ffe0ff */
[C---:B------:R-:W-:Y:S01]  /*72050*/  IMAD.IADD R17, R72.reuse, 0x1, R17 ;  /* 0x0000000148117824 */ /* 0x040fe200078e0211 */
[----:B------:R1:W-:Y:S01]  /*72060*/  STS [R10.X4+0x2c8], R11 ;  /* 0x0002c80b0a007388 */ /* 0x0003e20000004800 */
[----:B------:R-:W-:-:S02]  /*72070*/  IMAD.IADD R25, R72, 0x1, R25 ;  /* 0x0000000148197824 */ /* 0x000fc400078e0219 */
[C---:B------:R-:W-:Y:S01]  /*72080*/  IMAD.IADD R31, R72.reuse, 0x1, R31 ;  /* 0x00000001481f7824 */ /* 0x040fe200078e021f */
[----:B------:R2:W-:Y:S01]  /*72090*/  STS [R10.X4+0x2d0], R13 ;  /* 0x0002d00d0a007388 */ /* 0x0005e20000004800 */
[C---:B------:R-:W-:Y:S01]  /*720a0*/  IMAD.IADD R35, R72.reuse, 0x1, R35 ;  /* 0x0000000148237824 */ /* 0x040fe200078e0223 */
[C---:B0-----:R-:W-:Y:S01]  /*720b0*/  IADD3 R15, R72.reuse, R38, RZ ;  /* 0x00000026480f7210 */ /* 0x041fe20007ffe0ff */
[C---:B------:R-:W-:Y:S02]  /*720c0*/  IMAD.IADD R39, R72.reuse, 0x1, R39 ;  /* 0x0000000148277824 */ /* 0x040fe400078e0227 */
[C---:B------:R-:W-:Y:S02]  /*720d0*/  IMAD.IADD R45, R72.reuse, 0x1, R45 ;  /* 0x00000001482d7824 */ /* 0x040fe400078e022d */
[C---:B-1----:R-:W-:Y:S02]  /*720e0*/  IMAD.IADD R11, R72.reuse, 0x1, R44 ;  /* 0x00000001480b7824 */ /* 0x042fe400078e022c */
[----:B------:R-:W-:-:S02]  /*720f0*/  IMAD.IADD R7, R72, 0x1, R7 ;  /* 0x0000000148077824 */ /* 0x000fc400078e0207 */
        /* <DEDUP_REMOVED lines=30> */
.L_x_67291:
[----:B------:R-:W-:-:S13]  /*722e0*/  ISETP.GT.AND P1, PT, R3, 0x4, PT ;  /* 0x000000040300780c */ /* 0x000fda0003f24270 */
[----:B------:R-:W-:Y:S05]  /*722f0*/  @!P1 BRA `(.L_x_67293) ;  /* 0x0000026000009947 */ /* 0x000fea0003800000 */
[C---:B------:R-:W-:Y:S02]  /*72300*/  LEA R4, R10.reuse, R1, 0x2 ;  /* 0x000000010a047211 */ /* 0x040fe400078e10ff */
[----:B------:R-:W-:-:S03]  /*72310*/  IADD3 R8, R10, 0x4, RZ ;  /* 0x000000040a087810 */ /* 0x000fc60007ffe0ff */
[----:B------:R-:W2:Y:S02]  /*72320*/  LDL.64 R6, [R4+0x8] ;  /* 0x0000080004067983 */ /* 0x000ea40000100a00 */
[----:B------:R-:W-:Y:S02]  /*72330*/  IMAD R16, R8, 0x4, R1 ;  /* 0x0000000408107824 */ /* 0x000fe400078e0201 */
        /* <DEDUP_REMOVED lines=8> */
[----:B------:R-:W-:Y:S01]  /*723c0*/  IADD3 R3, R3, -0x8, RZ ;  /* 0xfffffff803037810 */ /* 0x000fe20007ffe0ff */
[C---:B--2---:R-:W-:Y:S02]  /*723d0*/  IMAD.IADD R5, R72.reuse, 0x1, R6 ;  /* 0x0000000148057824 */ /* 0x044fe400078e0206 */
[C---:B------:R-:W-:Y:S02]  /*723e0*/  IMAD.IADD R7, R72.reuse, 0x1, R7 ;  /* 0x0000000148077824 */ /* 0x040fe400078e0207 */
[C---:B---3--:R-:W-:Y:S01]  /*723f0*/  IMAD.IADD R11, R72.reuse, 0x1, R12 ;  /* 0x00000001480b7824 */ /* 0x048fe200078e020c */
[----:B------:R0:W-:Y:S01]  /*72400*/  STS [R10.X4+0x2b0], R5 ;  /* 0x0002b0050a007388 */ /* 0x0001e20000004800 */
[C---:B------:R-:W-:Y:S01]  /*72410*/  IMAD.IADD R13, R72.reuse, 0x1, R13 ;  /* 0x00000001480d7824 */ /* 0x040fe200078e020d */
[C---:B----4-:R-:W-:Y:S01]  /*72420*/  IADD3 R17, R72.reuse, R20, RZ ;  /* 0x0000001448117210 */ /* 0x050fe20007ffe0ff */
[C---:B------:R-:W-:Y:S02]  /*72430*/  IMAD.IADD R21, R72.reuse, 0x1, R21 ;  /* 0x0000000148157824 */ /* 0x040fe400078e0215 */
[----:B-----5:R-:W-:-:S02]  /*72440*/  IMAD.IADD R25, R72, 0x1, R25 ;  /* 0x0000000148197824 */ /* 0x020fc400078e0219 */
        /* <DEDUP_REMOVED lines=17> */
.L_x_67293:
[----:B------:R-:W-:-:S13]  /*72560*/  ISETP.NE.OR P0, PT, R3, RZ, P0 ;  /* 0x000000ff0300720c */ /* 0x000fda0000705670 */
[----:B------:R-:W-:Y:S05]  /*72570*/  @!P0 BRA `(.L_x_67289) ;  /* 0x0000015000008947 */ /* 0x000fea0003800000 */
.L_x_67290:
[----:B------:R-:W-:-:S05]  /*72580*/  IMAD R6, R10, 0x4, R1 ;  /* 0x000000040a067824 */ /* 0x000fca00078e0201 */
[----:B------:R-:W2:Y:S04]  /*72590*/  LDL.64 R4, [R6+0x8] ;  /* 0x0000080006047983 */ /* 0x000ea80000100a00 */
[----:B------:R-:W3:Y:S04]  /*725a0*/  LDL.64 R12, [R6+0x10] ;  /* 0x00001000060c7983 */ /* 0x000ee80000100a00 */
[----:B------:R-:W4:Y:S04]  /*725b0*/  LDL.64 R8, [R6+0x48] ;  /* 0x0000480006087983 */ /* 0x000f280000100a00 */
[----:B------:R-:W5:Y:S01]  /*725c0*/  LDL.64 R14, [R6+0x50] ;  /* 0x00005000060e7983 */ /* 0x000f620000100a00 */
[----:B------:R-:W-:-:S04]  /*725d0*/  IADD3 R3, R3, -0x4, RZ ;  /* 0xfffffffc03037810 */ /* 0x000fc80007ffe0ff */
[----:B------:R-:W-:Y:S01]  /*725e0*/  ISETP.NE.AND P0, PT, R3, RZ, PT ;  /* 0x000000ff0300720c */ /* 0x000fe20003f05270 */
[C---:B--2---:R-:W-:Y:S01]  /*725f0*/  IMAD.IADD R7, R72.reuse, 0x1, R4 ;  /* 0x0000000148077824 */ /* 0x044fe200078e0204 */
[C---:B------:R-:W-:Y:S01]  /*72600*/  IADD3 R5, R72.reuse, R5, RZ ;  /* 0x0000000548057210 */ /* 0x040fe20007ffe0ff */
[----:B---3--:R-:W-:-:S03]  /*72610*/  IMAD.IADD R11, R72, 0x1, R12 ;  /* 0x00000001480b7824 */ /* 0x008fc600078e020c */
[----:B------:R-:W-:Y:S01]  /*72620*/  STS [R10.X4+0x2b0], R7 ;  /* 0x0002b0070a007388 */ /* 0x000fe20000004800 */
[----:B------:R-:W-:-:S03]  /*72630*/  IMAD.IADD R13, R72, 0x1, R13 ;  /* 0x00000001480d7824 */ /* 0x000fc600078e020d */
        /* <DEDUP_REMOVED lines=9> */
.L_x_67289:
[----:B------:R-:W-:-:S13]  /*726d0*/  ISETP.NE.AND P0, PT, R2, RZ, PT ;  /* 0x000000ff0200720c */ /* 0x000fda0003f05270 */
[----:B------:R-:W-:Y:S05]  /*726e0*/  @!P0 BRA `(.L_x_67288) ;  /* 0x000000e000008947 */ /* 0x000fea0003800000 */
[C---:B------:R-:W-:Y:S01]  /*726f0*/  IMAD R3, R10.reuse, 0x4, R1 ;  /* 0x000000040a037824 */ /* 0x040fe200078e0201 */
[----:B------:R-:W-:-:S04]  /*72700*/  LEA R10, R10, 0x2b0, 0x2 ;  /* 0x000002b00a0a7811 */ /* 0x000fc800078e10ff */
[----:B------:R-:W-:Y:S02]  /*72710*/  IADD3 R4, R3, 0x48, RZ ;  /* 0x0000004803047810 */ /* 0x000fe40007ffe0ff */
[----:B------:R-:W-:-:S03]  /*72720*/  IADD3 R10, R10, 0x40, RZ ;  /* 0x000000400a0a7810 */ /* 0x000fc60007ffe0ff */
.L_x_67294:
[----:B------:R0:W2:Y:S04]  /*72730*/  LDL R3, [R4+-0x40] ;  /* 0xffffc00004037983 */ /* 0x0000a80000100800 */
[----:B------:R0:W3:Y:S01]  /*72740*/  LDL R5, [R4] ;  /* 0x0000000004057983 */ /* 0x0000e20000100800 */
[----:B------:R-:W-:-:S04]  /*72750*/  IADD3 R2, R2, -0x1, RZ ;  /* 0xffffffff02027810 */ /* 0x000fc80007ffe0ff */
[----:B------:R-:W-:Y:S02]  /*72760*/  ISETP.NE.AND P0, PT, R2, RZ, PT ;  /* 0x000000ff0200720c */ /* 0x000fe40003f05270 */
[----:B0-----:R-:W-:Y:S01]  /*72770*/  IADD3 R4, R4, 0x4, RZ ;  /* 0x0000000404047810 */ /* 0x001fe20007ffe0ff */
[----:B--2---:R-:W-:Y:S01]  /*72780*/  IMAD.IADD R3, R72, 0x1, R3 ;  /* 0x0000000148037824 */ /* 0x004fe200078e0203 */
[----:B---3--:R-:W-:Y:S04]  /*72790*/  STS [R10], R5 ;  /* 0x000000050a007388 */ /* 0x008fe80000000800 */
[----:B------:R0:W-:Y:S02]  /*727a0*/  STS [R10+-0x40], R3 ;  /* 0xffffc0030a007388 */ /* 0x0001e40000000800 */
[----:B0-----:R-:W-:-:S03]  /*727b0*/  IADD3 R10, R10, 0x4, RZ ;  /* 0x000000040a0a7810 */ /* 0x001fc60007ffe0ff */
[----:B------:R-:W-:Y:S05]  /*727c0*/  @P0 BRA `(.L_x_67294) ;  /* 0xffffff6000000947 */ /* 0x000fea000383ffff */
.L_x_67288:
[----:B------:R-:W-:Y:S02]  /*727d0*/  IMAD.MOV.U32 R2, RZ, RZ, R19 ;  /* 0x000000ffff027224 */ /* 0x000fe400078e0013 */
[----:B------:R-:W-:-:S05]  /*727e0*/  IMAD.MOV.U32 R3, RZ, RZ, R18 ;  /* 0x000000ffff037224 */ /* 0x000fca00078e0012 */
[----:B------:R0:W-:Y:S02]  /*727f0*/  STS.64 [0x330], R2 ;  /* 0x00033002ff007388 */ /* 0x0001e40000000a00 */
.L_x_67287:
[----:B------:R-:W-:Y:S05]  /*72800*/  BSYNC B0 ;  /* 0x0000000000007941 */ /* 0x000fea0003800000 */
.L_x_67286:
[----:B------:R-:W-:Y:S01]  /*72810*/  BAR.SYNC.DEFER_BLOCKING 0x0 ;  /* 0x0000000000007b1d */ /* 0x000fe20000010000 */
[----:B------:R-:W-:-:S13]  /*72820*/  ISETP.GT.AND P0, PT, R0, 0x21, PT ;  /* 0x000000210000780c */ /* 0x000fda0003f04270 */
[----:B------:R-:W-:Y:S05]  /*72830*/  @P0 EXIT ;  /* 0x000000000000094d */ /* 0x000fea0003800000 */
[C---:B012---:R-:W-:Y:S01]  /*72840*/  IMNMX R3, R0.reuse, -0x5e, !PT ;  /* 0xffffffa200037817 */ /* 0x047fe20007800200 */
        /* <DEDUP_REMOVED lines=13> */
.L_x_67297:
        /* <DEDUP_REMOVED lines=9> */
.L_x_67296:
[----:B------:R-:W-:Y:S05]  /*729b0*/  BSYNC B0 ;  /* 0x0000000000007941 */ /* 0x000fea0003800000 */
.L_x_67295:
[----:B------:R-:W-:Y:S05]  /*729c0*/  @!P1 EXIT ;  /* 0x000000000000994d */ /* 0x000fea0003800000 */
[----:B------:R-:W-:Y:S01]  /*729d0*/  IADD3 R4, R0, -0x200, RZ ;  /* 0xfffffe0000047810 */ /* 0x000fe20007ffe0ff */
[----:B------:R-:W-:Y:S01]  /*729e0*/  BSSY B0, `(.L_x_67298) ;  /* 0x000004f000007945 */ /* 0x000fe20003800000 */
[----:B------:R-:W-:-:S02]  /*729f0*/  PLOP3.LUT P0, PT, PT, PT, PT, 0x80, 0x0 ;  /* 0x000000000000781c */ /* 0x000fc40003f0f070 */
[----:B0-----:R-:W-:-:S04]  /*72a00*/  IADD3 R2, -R4, -0x1de, RZ ;  /* 0xfffffe2204027810 */ /* 0x001fc80007ffe1ff */
[----:B------:R-:W-:Y:S01]  /*72a10*/  ISETP.GT.AND P1, PT, R2, 0x600, PT ;  /* 0x000006000200780c */ /* 0x000fe20003f24270 */
[----:B------:R-:W-:Y:S01]  /*72a20*/  IMAD R2, R5, 0x22, R0 ;  /* 0x0000002205027824 */ /* 0x000fe200078e0200 */
[----:B------:R-:W-:-:S04]  /*72a30*/  LEA R0, R0, 0x2b0, 0x2 ;  /* 0x000002b000007811 */ /* 0x000fc800078e10ff */
[----:B------:R-:W-:Y:S02]  /*72a40*/  IADD3 R3, R0, 0x400, RZ ;  /* 0x0000040000037810 */ /* 0x000fe40007ffe0ff */
[----:B------:R-:W-:-:S05]  /*72a50*/  IADD3 R0, R2, 0x180, RZ ;  /* 0x0000018002007810 */ /* 0x000fca0007ffe0ff */
[----:B------:R-:W-:Y:S05]  /*72a60*/  @!P1 BRA `(.L_x_67299) ;  /* 0x0000046000009947 */ /* 0x000fea0003800000 */
[----:B------:R-:W-:Y:S02]  /*72a70*/  PLOP3.LUT P0, PT, PT, PT, PT, 0x8, 0x0 ;  /* 0x000000000000781c */ /* 0x000fe40003f0e170 */
.L_x_67300:
        /* <DEDUP_REMOVED lines=17> */
[----:B------:R-:W-:Y:S01]  /*72b90*/  IADD3 R22, R0, 0x380, RZ ;  /* 0x0000038000167810 */ /* 0x000fe20007ffe0ff */
[----:B------:R-:W5:Y:S01]  /*72ba0*/  LDS R27, [R3+0x600] ;  /* 0x00060000031b7984 */ /* 0x000f620000000800 */
[----:B------:R-:W-:Y:S01]  /*72bb0*/  IADD3 R4, R4, 0x800, RZ ;  /* 0x0000080004047810 */ /* 0x000fe20007ffe0ff */
[----:B------:R-:W-:-:S02]  /*72bc0*/  IMAD.WIDE.U32 R16, R16, R49, c[0x0][0x178] ;  /* 0x00005e0010107625 */ /* 0x000fc400078e0031 */
[----:B------:R-:W0:Y:S01]  /*72bd0*/  LDS R29, [R3+0x800] ;  /* 0x00080000031d7984 */ /* 0x000e220000000800 */
[----:B------:R-:W-:-:S03]  /*72be0*/  ISETP.GE.AND P1, PT, R4, -0x7de, PT ;  /* 0xfffff8220400780c */ /* 0x000fc60003f26270 */
        /* <DEDUP_REMOVED lines=12> */
[----:B0-----:R-:W-:Y:S01]  /*72cb0*/  IMAD.WIDE.U32 R6, R10, R49, c[0x0][0x178] ;  /* 0x00005e000a067625 */ /* 0x001fe200078e0031 */
[----:B------:R-:W-:-:S03]  /*72cc0*/  IADD3 R5, R0, 0x200, RZ ;  /* 0x0000020000057810 */ /* 0x000fc60007ffe0ff */
[CC--:B------:R-:W-:Y:S01]  /*72cd0*/  IMAD.WIDE.U32 R10, R0.reuse, R49.reuse, c[0x0][0x178] ;  /* 0x00005e00000a7625 */ /* 0x0c0fe200078e0031 */
[----:B--2---:R0:W-:Y:S01]  /*72ce0*/  STG.E [R6.64], R21 ;  /* 0x0000001506007986 */ /* 0x0041e2000c101904 */
[C---:B-1----:R-:W-:Y:S02]  /*72cf0*/  IADD3 R19, R0.reuse, 0x500, RZ ;  /* 0x0000050000137810 */ /* 0x042fe40007ffe0ff */
[----:B------:R-:W-:Y:S01]  /*72d00*/  IMAD.WIDE.U32 R8, R5, R49, c[0x0][0x178] ;  /* 0x00005e0005087625 */ /* 0x000fe200078e0031 */
        /* <DEDUP_REMOVED lines=11> */
[----:B------:R-:W-:Y:S02]  /*72dc0*/  IADD3 R2, R2, 0x800, RZ ;  /* 0x0000080002027810 */ /* 0x000fe40007ffe0ff */
[C---:B---3--:R-:W-:Y:S01]  /*72dd0*/  IADD3 R14, R0.reuse, 0x400, RZ ;  /* 0x00000400000e7810 */ /* 0x048fe20007ffe0ff */
[----:B------:R2:W-:Y:S01]  /*72de0*/  STG.E [R6.64], R33 ;  /* 0x0000002106007986 */ /* 0x0005e2000c101904 */
[----:B------:R-:W-:Y:S01]  /*72df0*/  IADD3 R0, R0, 0x800, RZ ;  /* 0x0000080000007810 */ /* 0x000fe20007ffe0ff */
[-C--:B0-----:R-:W-:Y:S02]  /*72e00*/  IMAD.WIDE.U32 R16, R18, R49.reuse, c[0x0][0x178] ;  /* 0x00005e0012107625 */ /* 0x081fe400078e0031 */
        /* <DEDUP_REMOVED lines=12> */
.L_x_67299:
[----:B------:R-:W-:Y:S05]  /*72ed0*/  BSYNC B0 ;  /* 0x0000000000007941 */ /* 0x000fea0003800000 */
.L_x_67298:
        /* <DEDUP_REMOVED lines=40> */
.L_x_67302:
[----:B------:R-:W-:Y:S05]  /*73160*/  BSYNC B0 ;  /* 0x0000000000007941 */ /* 0x000fea0003800000 */
.L_x_67301:
        /* <DEDUP_REMOVED lines=18> */
.L_x_67303:
        /* <DEDUP_REMOVED lines=15> */
.L_x_74505:


//--------------------- .text._ZN17fastertransformer38beam_online_softmax_topk_stage2_kernelIfLi4ELi128EEEvPKfS2_PiPT_ii --------------------------
	.section	.text._ZN17fastertransformer38beam_online_softmax_topk_stage2_kernelIfLi4ELi128EEEvPKfS2_PiPT_ii,"ax",@progbits
	.sectioninfo	@"SHI_REGISTERS=32"
	.align	128
        .global         _ZN17fastertransformer38beam_online_softmax_topk_stage2_kernelIfLi4ELi128EEEvPKfS2_PiPT_ii
        .type           _ZN17fastertransformer38beam_online_softmax_topk_stage2_kernelIfLi4ELi128EEEvPKfS2_PiPT_ii,@function
        .size           _ZN17fastertransformer38beam_online_softmax_topk_stage2_kernelIfLi4ELi128EEEvPKfS2_PiPT_ii,(.L_x_74506 - _ZN17fastertransformer38beam_online_softmax_topk_stage2_kernelIfLi4ELi128EEEvPKfS2_PiPT_ii)
        .other          _ZN17fastertransformer38beam_online_softmax_topk_stage2_kernelIfLi4ELi128EEEvPKfS2_PiPT_ii,@"STO_CUDA_ENTRY STV_DEFAULT"
_ZN17fastertransformer38beam_online_softmax_topk_stage2_kernelIfLi4ELi128EEEvPKfS2_PiPT_ii:
.text._ZN17fastertransformer38beam_online_softmax_topk_stage2_kernelIfLi4ELi128EEEvPKfS2_PiPT_ii:
        /* <DEDUP_REMOVED lines=8> */
[----:B------:R-:W-:Y:S02]  /*0080*/  IMAD.MOV.U32 R15, RZ, RZ, -0x1 ;  /* 0xffffffffff0f7424 */ /* 0x000fe400078e00ff */
[----:B------:R-:W-:Y:S02]  /*0090*/  IMAD.MOV.U32 R14, RZ, RZ, -0x1 ;  /* 0xffffffffff0e7424 */ /* 0x000fe400078e00ff */
[----:B------:R-:W-:-:S02]  /*00a0*/  IMAD.MOV.U32 R11, RZ, RZ, -0x800001 ;  /* 0xff7fffffff0b7424 */ /* 0x000fc400078e00ff */
[----:B------:R-:W-:Y:S02]  /*00b0*/  IMAD.MOV.U32 R10, RZ, RZ, -0x800001 ;  /* 0xff7fffffff0a7424 */ /* 0x000fe400078e00ff */
[----:B------:R-:W-:Y:S02]  /*00c0*/  IMAD.MOV.U32 R12, RZ, RZ, -0x1 ;  /* 0xffffffffff0c7424 */ /* 0x000fe400078e00ff */
[----:B------:R-:W-:Y:S02]  /*00d0*/  IMAD.MOV.U32 R9, RZ, RZ, -0x800001 ;  /* 0xff7fffffff097424 */ /* 0x000fe400078e00ff */
[----:B------:R-:W-:Y:S01]  /*00e0*/  IMAD.MOV.U32 R8, RZ, RZ, -0x800001 ;  /* 0xff7fffffff087424 */ /* 0x000fe200078e00ff */
[----:B0-----:R-:W-:-:S13]  /*00f0*/  ISETP.GE.AND P0, PT, R16, R5, PT ;  /* 0x000000051000720c */ /* 0x001fda0003f06270 */
[----:B------:R-:W-:Y:S05]  /*0100*/  @P0 BRA `(.L_x_67305) ;  /* 0x0000078000000947 */ /* 0x000fea0003800000 */
[----:B-1----:R-:W-:Y:S01]  /*0110*/  IMAD.MOV.U32 R4, RZ, RZ, R16 ;  /* 0x000000ffff047224 */ /* 0x002fe200078e0010 */
[----:B------:R-:W-:Y:S01]  /*0120*/  LOP3.LUT R6, RZ, R16, RZ, 0x33, !PT ;  /* 0x00000010ff067212 */ /* 0x000fe200078e33ff */
[----:B------:R-:W-:Y:S03]  /*0130*/  BSSY B1, `(.L_x_67306) ;  /* 0x000001c000017945 */ /* 0x000fe60003800000 */
[----:B------:R-:W-:Y:S01]  /*0140*/  LOP3.LUT R2, RZ, R4, RZ, 0x33, !PT ;  /* 0x00000004ff027212 */ /* 0x000fe200078e33ff */
[----:B------:R-:W-:-:S04]  /*0150*/  IMAD.IADD R6, R5, 0x1, R6 ;  /* 0x0000000105067824 */ /* 0x000fc800078e0206 */
[----:B------:R-:W-:Y:S01]  /*0160*/  IMAD.IADD R2, R5, 0x1, R2 ;  /* 0x0000000105027824 */ /* 0x000fe200078e0202 */
[----:B------:R-:W-:-:S04]  /*0170*/  ISETP.GE.U32.AND P1, PT, R6, 0x180, PT ;  /* 0x000001800600780c */ /* 0x000fc80003f26070 */
[----:B------:R-:W-:Y:S01]  /*0180*/  LEA.HI R3, R2, 0x1, RZ, 0x19 ;  /* 0x0000000102037811 */ /* 0x000fe200078fc8ff */
[----:B------:R-:W-:-:S03]  /*0190*/  IMAD R2, R0, c[0x0][0x184], RZ ;  /* 0x0000610000027a24 */ /* 0x000fc600078e02ff */
[----:B------:R-:W-:Y:S01]  /*01a0*/  LOP3.LUT P0, R3, R3, 0x3, RZ, 0xc0, !PT ;  /* 0x0000000303037812 */ /* 0x000fe2000780c0ff */
[----:B------:R-:W-:-:S05]  /*01b0*/  IMAD R7, R2, 0xa, RZ ;  /* 0x0000000a02077824 */ /* 0x000fca00078e02ff */
[----:B------:R-:W-:-:S07]  /*01c0*/  SHF.R.S32.HI R19, RZ, 0x1f, R7 ;  /* 0x0000001fff137819 */ /* 0x000fce0000011407 */
[----:B------:R-:W-:Y:S05]  /*01d0*/  @!P0 BRA `(.L_x_67307) ;  /* 0x0000011000008947 */ /* 0x000fea0003800000 */
[----:B------:R-:W-:Y:S01]  /*01e0*/  IADD3 R2, P0, R7, R16, RZ ;  /* 0x0000001007027210 */ /* 0x000fe20007f1e0ff */
[----:B------:R-:W-:Y:S01]  /*01f0*/  IMAD.MOV.U32 R4, RZ, RZ, R16 ;  /* 0x000000ffff047224 */ /* 0x000fe200078e0010 */
[----:B------:R-:W-:Y:S02]  /*0200*/  MOV R6, R3 ;  /* 0x0000000300067202 */ /* 0x000fe40000000f00 */
[----:B------:R-:W-:Y:S02]  /*0210*/  LEA R18, P2, R2, c[0x0][0x160], 0x2 ;  /* 0x0000580002127a11 */ /* 0x000fe400078410ff */
[C---:B------:R-:W-:Y:S02]  /*0220*/  LEA.HI.X.SX32 R21, R16.reuse, R19, 0x1, P0 ;  /* 0x0000001310157211 */ /* 0x040fe400000f0eff */
[----:B------:R-:W-:Y:S02]  /*0230*/  LEA R17, R16, 0xd0, 0x2 ;  /* 0x000000d010117811 */ /* 0x000fe400078e10ff */
[----:B------:R-:W-:-:S02]  /*0240*/  LEA.HI.X R3, R2, c[0x0][0x164], R21, 0x2, P2 ;  /* 0x0000590002037a11 */ /* 0x000fc400010f1415 */
.L_x_67308:
        /* <DEDUP_REMOVED lines=10> */
.L_x_67307:
[----:B------:R-:W-:Y:S05]  /*02f0*/  BSYNC B1 ;  /* 0x0000000000017941 */ /* 0x000fea0003800000 */
.L_x_67306:
        /* <DEDUP_REMOVED lines=14> */
.L_x_67311:
[----:B------:R-:W2:Y:S04]  /*03e0*/  LDG.E.CONSTANT R17, [R2.64] ;  /* 0x0000000402117981 */ /* 0x000ea8000c1e9900 */
[----:B------:R-:W3:Y:S04]  /*03f0*/  LDG.E.CONSTANT R19, [R2.64+0x200] ;  /* 0x0002000402137981 */ /* 0x000ee8000c1e9900 */
[----:B------:R-:W4:Y:S04]  /*0400*/  LDG.E.CONSTANT R21, [R2.64+0x400] ;  /* 0x0004000402157981 */ /* 0x000f28000c1e9900 */
[----:B------:R-:W5:Y:S04]  /*0410*/  LDG.E.CONSTANT R23, [R2.64+0x600] ;  /* 0x0006000402177981 */ /* 0x000f68000c1e9900 */
[----:B------:R-:W5:Y:S04]  /*0420*/  LDG.E.CONSTANT R25, [R2.64+0x800] ;  /* 0x0008000402197981 */ /* 0x000f68000c1e9900 */
[----:B------:R-:W5:Y:S04]  /*0430*/  LDG.E.CONSTANT R27, [R2.64+0xa00] ;  /* 0x000a0004021b7981 */ /* 0x000f68000c1e9900 */
[----:B------:R0:W5:Y:S04]  /*0440*/  LDG.E.CONSTANT R29, [R2.64+0xc00] ;  /* 0x000c0004021d7981 */ /* 0x000168000c1e9900 */
[----:B------:R0:W5:Y:S04]  /*0450*/  LDG.E.CONSTANT R18, [R2.64+0xe00] ;  /* 0x000e000402127981 */ /* 0x000168000c1e9900 */
[----:B------:R0:W5:Y:S04]  /*0460*/  LDG.E.CONSTANT R20, [R2.64+0x1000] ;  /* 0x0010000402147981 */ /* 0x000168000c1e9900 */
[----:B------:R0:W5:Y:S04]  /*0470*/  LDG.E.CONSTANT R22, [R2.64+0x1200] ;  /* 0x0012000402167981 */ /* 0x000168000c1e9900 */
[----:B------:R0:W5:Y:S04]  /*0480*/  LDG.E.CONSTANT R24, [R2.64+0x1400] ;  /* 0x0014000402187981 */ /* 0x000168000c1e9900 */
[----:B--2---:R1:W-:Y:S04]  /*0490*/  STS [R6+-0x400], R17 ;  /* 0xfffc001106007388 */ /* 0x0043e80000000800 */
[----:B---3--:R2:W-:Y:S04]  /*04a0*/  STS [R6+-0x200], R19 ;  /* 0xfffe001306007388 */ /* 0x0085e80000000800 */
[----:B----4-:R3:W-:Y:S04]  /*04b0*/  STS [R6], R21 ;  /* 0x0000001506007388 */ /* 0x0107e80000000800 */
[----:B-----5:R4:W-:Y:S04]  /*04c0*/  STS [R6+0x200], R23 ;  /* 0x0002001706007388 */ /* 0x0209e80000000800 */
[----:B------:R3:W-:Y:S04]  /*04d0*/  STS [R6+0x400], R25 ;  /* 0x0004001906007388 */ /* 0x0007e80000000800 */
[----:B-1----:R0:W5:Y:S04]  /*04e0*/  LDG.E.CONSTANT R17, [R2.64+0x1600] ;  /* 0x0016000402117981 */ /* 0x002168000c1e9900 */
[----:B--2---:R0:W2:Y:S04]  /*04f0*/  LDG.E.CONSTANT R19, [R2.64+0x1800] ;  /* 0x0018000402137981 */ /* 0x0040a8000c1e9900 */
[----:B---3--:R0:W3:Y:S04]  /*0500*/  LDG.E.CONSTANT R21, [R2.64+0x1a00] ;  /* 0x001a000402157981 */ /* 0x0080e8000c1e9900 */
[----:B----4-:R0:W4:Y:S04]  /*0510*/  LDG.E.CONSTANT R23, [R2.64+0x1c00] ;  /* 0x001c000402177981 */ /* 0x010128000c1e9900 */
[----:B------:R0:W4:Y:S01]  /*0520*/  LDG.E.CONSTANT R25, [R2.64+0x1e00] ;  /* 0x001e000402197981 */ /* 0x000122000c1e9900 */
[----:B------:R-:W-:-:S03]  /*0530*/  IADD3 R4, R4, 0x800, RZ ;  /* 0x0000080004047810 */ /* 0x000fc60007ffe0ff */
[----:B------:R-:W-:Y:S01]  /*0540*/  STS [R6+0x600], R27 ;  /* 0x0006001b06007388 */ /* 0x000fe20000000800 */
[----:B------:R-:W-:Y:S02]  /*0550*/  ISETP.GE.AND P1, PT, R4, R7, PT ;  /* 0x000000070400720c */ /* 0x000fe40003f26270 */
[----:B0-----:R-:W-:Y:S01]  /*0560*/  IADD3 R2, P2, R2, 0x2000, RZ ;  /* 0x0000200002027810 */ /* 0x001fe20007f5e0ff */
[----:B------:R-:W-:Y:S04]  /*0570*/  STS [R6+0x800], R29 ;  /* 0x0008001d06007388 */ /* 0x000fe80000000800 */
[----:B------:R-:W-:Y:S01]  /*0580*/  STS [R6+0xa00], R18 ;  /* 0x000a001206007388 */ /* 0x000fe20000000800 */
[----:B------:R-:W-:-:S03]  /*0590*/  IMAD.X R3, RZ, RZ, R3, P2 ;  /* 0x000000ffff037224 */ /* 0x000fc600010e0603 */
[----:B------:R-:W-:Y:S04]  /*05a0*/  STS [R6+0xc00], R20 ;  /* 0x000c001406007388 */ /* 0x000fe80000000800 */
[----:B------:R-:W-:Y:S04]  /*05b0*/  STS [R6+0xe00], R22 ;  /* 0x000e001606007388 */ /* 0x000fe80000000800 */
[----:B------:R-:W-:Y:S04]  /*05c0*/  STS [R6+0x1000], R24 ;  /* 0x0010001806007388 */ /* 0x000fe80000000800 */
[----:B-----5:R-:W-:Y:S04]  /*05d0*/  STS [R6+0x1200], R17 ;  /* 0x0012001106007388 */ /* 0x020fe80000000800 */
[----:B--2---:R-:W-:Y:S04]  /*05e0*/  STS [R6+0x1400], R19 ;  /* 0x0014001306007388 */ /* 0x004fe80000000800 */
[----:B---3--:R-:W-:Y:S04]  /*05f0*/  STS [R6+0x1600], R21 ;  /* 0x0016001506007388 */ /* 0x008fe80000000800 */
[----:B----4-:R-:W-:Y:S04]  /*0600*/  STS [R6+0x1800], R23 ;  /* 0x0018001706007388 */ /* 0x010fe80000000800 */
[----:B------:R0:W-:Y:S02]  /*0610*/  STS [R6+0x1a00], R25 ;  /* 0x001a001906007388 */ /* 0x0001e40000000800 */
[----:B0-----:R-:W-:Y:S01]  /*0620*/  IADD3 R6, R6, 0x2000, RZ ;  /* 0x0000200006067810 */ /* 0x001fe20007ffe0ff */
[----:B------:R-:W-:Y:S05]  /*0630*/  @!P1 BRA `(.L_x_67311) ;  /* 0xfffffda000009947 */ /* 0x000fea000383ffff */
.L_x_67310:
[----:B------:R-:W-:Y:S05]  /*0640*/  BSYNC B1 ;  /* 0x0000000000017941 */ /* 0x000fea0003800000 */
.L_x_67309:
        /* <DEDUP_REMOVED lines=25> */
.L_x_67313:
[----:B------:R-:W-:Y:S05]  /*07e0*/  BSYNC B1 ;  /* 0x0000000000017941 */ /* 0x000fea0003800000 */
.L_x_67312:
        /* <DEDUP_REMOVED lines=10> */
.L_x_67305:
[----:B-1----:R-:W-:Y:S05]  /*0890*/  BSYNC B0 ;  /* 0x0000000000007941 */ /* 0x002fea0003800000 */
.L_x_67304:
[----:B------:R-:W-:Y:S01]  /*08a0*/  ISETP.GE.U32.AND P0, PT, R16, c[0x0][0x184], PT ;  /* 0x0000610010007a0c */ /* 0x000fe20003f06070 */
[----:B------:R-:W-:Y:S01]  /*08b0*/  BAR.SYNC.DEFER_BLOCKING 0x0 ;  /* 0x0000000000007b1d */ /* 0x000fe20000010000 */
[----:B------:R-:W-:Y:S01]  /*08c0*/  IMAD.MOV.U32 R22, RZ, RZ, RZ ;  /* 0x000000ffff167224 */ /* 0x000fe200078e00ff */
[----:B0-----:R-:W-:Y:S01]  /*08d0*/  MOV R7, 0xffffffff ;  /* 0xffffffff00077802 */ /* 0x001fe20000000f00 */
[----:B------:R-:W-:-:S02]  /*08e0*/  IMAD.MOV.U32 R6, RZ, RZ, -0x1 ;  /* 0xffffffffff067424 */ /* 0x000fc400078e00ff */
[----:B------:R-:W-:Y:S01]  /*08f0*/  IMAD.MOV.U32 R2, RZ, RZ, -0x800001 ;  /* 0xff7fffffff027424 */ /* 0x000fe200078e00ff */
[----:B------:R-:W-:Y:S01]  /*0900*/  BSSY B0, `(.L_x_67314) ;  /* 0x0000190000007945 */ /* 0x000fe20003800000 */
[----:B------:R-:W-:Y:S02]  /*0910*/  IMAD.MOV.U32 R3, RZ, RZ, -0x800001 ;  /* 0xff7fffffff037424 */ /* 0x000fe400078e00ff */
[----:B------:R-:W-:Y:S02]  /*0920*/  IMAD.MOV.U32 R4, RZ, RZ, -0x800001 ;  /* 0xff7fffffff047424 */ /* 0x000fe400078e00ff */
[----:B------:R-:W-:Y:S02]  /*0930*/  IMAD.MOV.U32 R5, RZ, RZ, -0x800001 ;  /* 0xff7fffffff057424 */ /* 0x000fe400078e00ff */
[----:B------:R-:W-:Y:S02]  /*0940*/  IMAD.MOV.U32 R20, RZ, RZ, -0x1 ;  /* 0xffffffffff147424 */ /* 0x000fe400078e00ff */
[----:B------:R-:W-:-:S02]  /*0950*/  IMAD.MOV.U32 R21, RZ, RZ, -0x1 ;  /* 0xffffffffff157424 */ /* 0x000fc400078e00ff */
        /* <DEDUP_REMOVED lines=8> */
[----:B------:R-:W-:-:S04]  /*09e0*/  IADD3 R2, R20, -0x1, RZ ;  /* 0xffffffff14027810 */ /* 0x000fc80007ffe0ff */
[----:B------:R-:W-:-:S13]  /*09f0*/  ISETP.GE.U32.AND P0, PT, R2, 0x3, PT ;  /* 0x000000030200780c */ /* 0x000fda0003f06070 */
[----:B------:R-:W-:Y:S05]  /*0a00*/  @!P0 BRA `(.L_x_67317) ;  /* 0x000014b000008947 */ /* 0x000fea0003800000 */
[----:B------:R-:W-:Y:S01]  /*0a10*/  LOP3.LUT R17, R20, 0x3, RZ, 0xc0, !PT ;  /* 0x0000000314117812 */ /* 0x000fe200078ec0ff */
[----:B------:R-:W-:-:S03]  /*0a20*/  IMAD.MOV.U32 R21, RZ, RZ, RZ ;  /* 0x000000ffff157224 */ /* 0x000fc600078e00ff */
[----:B------:R-:W-:-:S04]  /*0a30*/  IADD3 R17, R20, -R17, RZ ;  /* 0x8000001114117210 */ /* 0x000fc80007ffe0ff */
[----:B------:R-:W-:-:S13]  /*0a40*/  ISETP.GT.AND P0, PT, R17, RZ, PT ;  /* 0x000000ff1100720c */ /* 0x000fda0003f04270 */
[----:B------:R-:W-:Y:S05]  /*0a50*/  @!P0 BRA `(.L_x_67318) ;  /* 0x0000115000008947 */ /* 0x000fea0003800000 */
[----:B------:R-:W-:Y:S02]  /*0a60*/  ISETP.GT.AND P1, PT, R17, 0xc, PT ;  /* 0x0000000c1100780c */ /* 0x000fe40003f24270 */
[----:B------:R-:W-:-:S11]  /*0a70*/  PLOP3.LUT P0, PT, PT, PT, PT, 0x80, 0x0 ;  /* 0x000000000000781c */ /* 0x000fd60003f0f070 */
[----:B------:R-:W-:Y:S05]  /*0a80*/  @!P1 BRA `(.L_x_67319) ;  /* 0x00000b3000009947 */ /* 0x000fea0003800000 */
[----:B------:R-:W-:Y:S02]  /*0a90*/  PLOP3.LUT P0, PT, PT, PT, PT, 0x8, 0x0 ;  /* 0x000000000000781c */ /* 0x000fe40003f0e170 */
.L_x_67320:
[----:B------:R-:W-:Y:S01]  /*0aa0*/  IMAD R22, R16, 0xa, R21 ;  /* 0x0000000a10167824 */ /* 0x000fe200078e0215 */
[----:B------:R-:W-:Y:S01]  /*0ab0*/  IADD3 R17, R17, -0x10, RZ ;  /* 0xfffffff011117810 */ /* 0x000fe20007ffe0ff */
[----:B------:R-:W-:-:S03]  /*0ac0*/  IMAD.SHL.U32 R23, R21, 0x4, RZ ;  /* 0x0000000415177824 */ /* 0x000fc600078e00ff */
[----:B------:R-:W0:Y:S02]  /*0ad0*/  LDS.64 R4, [R22.X4+0xd0] ;  /* 0x0000d00016047984 */ /* 0x000e240000004a00 */
[C---:B------:R-:W-:Y:S02]  /*0ae0*/  ISETP.EQ.AND P1, PT, R23.reuse, 0x18, PT ;  /* 0x000000181700780c */ /* 0x040fe40003f22270 */
[----:B------:R-:W1:Y:S01]  /*0af0*/  LDS.64 R18, [R22.X4+0xe0] ;  /* 0x0000e00016127984 */ /* 0x000e620000004a00 */
[C---:B------:R-:W-:Y:S02]  /*0b00*/  ISETP.EQ.AND P4, PT, R23.reuse, RZ, PT ;  /* 0x000000ff1700720c */ /* 0x040fe40003f82270 */
[C---:B------:R-:W-:Y:S01]  /*0b10*/  ISETP.EQ.AND P2, PT, R23.reuse, 0x8, PT ;  /* 0x000000081700780c */ /* 0x040fe20003f42270 */
[----:B------:R-:W2:Y:S01]  /*0b20*/  LDS.64 R6, [R22.X4+0xd8] ;  /* 0x0000d80016067984 */ /* 0x000ea20000004a00 */
[C---:B------:R-:W-:Y:S02]  /*0b30*/  ISETP.EQ.AND P5, PT, R23.reuse, 0x10, PT ;  /* 0x000000101700780c */ /* 0x040fe40003fa2270 */
[C---:B------:R-:W-:Y:S01]  /*0b40*/  ISETP.EQ.AND P3, PT, R23.reuse, -0x10, PT ;  /* 0xfffffff01700780c */ /* 0x040fe20003f62270 */
[----:B------:R-:W3:Y:S01]  /*0b50*/  LDS.64 R2, [R22.X4+0xe8] ;  /* 0x0000e80016027984 */ /* 0x000ee20000004a00 */
[----:B------:R-:W-:-:S02]  /*0b60*/  ISETP.EQ.AND P6, PT, R23, -0x8, PT ;  /* 0xfffffff81700780c */ /* 0x000fc40003fc2270 */
[----:B0-----:R-:W-:-:S07]  /*0b70*/  @P1 IMAD.MOV.U32 R9, RZ, RZ, R4 ;  /* 0x000000ffff091224 */ /* 0x001fce00078e0004 */
[----:B------:R-:W-:Y:S01]  /*0b80*/  @P5 MOV R11, R4 ;  /* 0x00000004000b5202 */ /* 0x000fe20000000f00 */
[--C-:B------:R-:W-:Y:S01]  /*0b90*/  @P1 IMAD.MOV.U32 R8, RZ, RZ, R5.reuse ;  /* 0x000000ffff081224 */ /* 0x100fe200078e0005 */
[----:B------:R-:W-:Y:S01]  /*0ba0*/  ISETP.EQ.AND P1, PT, R23, -0x18, PT ;  /* 0xffffffe81700780c */ /* 0x000fe20003f22270 */
[--C-:B------:R-:W-:Y:S01]  /*0bb0*/  @P4 IMAD.MOV.U32 R15, RZ, RZ, R4.reuse ;  /* 0x000000ffff0f4224 */ /* 0x100fe200078e0004 */
[----:B-1----:R-:W-:Y:S01]  /*0bc0*/  @P2 MOV R9, R18 ;  /* 0x0000001200092202 */ /* 0x002fe20000000f00 */
[----:B------:R-:W-:Y:S01]  /*0bd0*/  @P2 IMAD.MOV.U32 R13, RZ, RZ, R4 ;  /* 0x000000ffff0d2224 */ /* 0x000fe200078e0004 */
[----:B------:R-:W-:Y:S01]  /*0be0*/  IADD3 R23, R21, 0x4, RZ ;  /* 0x0000000415177810 */ /* 0x000fe20007ffe0ff */
[--C-:B------:R-:W-:Y:S01]  /*0bf0*/  @P4 IMAD.MOV.U32 R14, RZ, RZ, R5.reuse ;  /* 0x000000ffff0e4224 */ /* 0x100fe200078e0005 */
[----:B------:R-:W-:Y:S01]  /*0c00*/  @P3 MOV R14, R19 ;  /* 0x00000013000e3202 */ /* 0x000fe20000000f00 */
[--C-:B------:R-:W-:Y:S02]  /*0c10*/  @P2 IMAD.MOV.U32 R12, RZ, RZ, R5.reuse ;  /* 0x000000ffff0c2224 */ /* 0x100fe400078e0005 */
[----:B------:R-:W-:-:S02]  /*0c20*/  @P5 IMAD.MOV.U32 R10, RZ, RZ, R5 ;  /* 0x000000ffff0a5224 */ /* 0x000fc400078e0005 */
[----:B------:R-:W0:Y:S01]  /*0c30*/  LDS.64 R4, [R22.X4+0xf0] ;  /* 0x0000f00016047984 */ /* 0x000e220000004a00 */
[--C-:B------:R-:W-:Y:S02]  /*0c40*/  @P4 IMAD.MOV.U32 R11, RZ, RZ, R18.reuse ;  /* 0x000000ffff0b4224 */ /* 0x100fe400078e0012 */
[--C-:B------:R-:W-:Y:S02]  /*0c50*/  @P3 IMAD.MOV.U32 R15, RZ, RZ, R18.reuse ;  /* 0x000000ffff0f3224 */ /* 0x100fe400078e0012 */
[----:B------:R-:W-:Y:S02]  /*0c60*/  @P6 IMAD.MOV.U32 R13, RZ, RZ, R18 ;  /* 0x000000ffff0d6224 */ /* 0x000fe400078e0012 */
[--C-:B------:R-:W-:Y:S02]  /*0c70*/  @P4 IMAD.MOV.U32 R10, RZ, RZ, R19.reuse ;  /* 0x000000ffff0a4224 */ /* 0x100fe400078e0013 */
[--C-:B------:R-:W-:Y:S02]  /*0c80*/  @P6 IMAD.MOV.U32 R12, RZ, RZ, R19.reuse ;  /* 0x000000ffff0c6224 */ /* 0x100fe400078e0013 */
[----:B------:R-:W-:-:S02]  /*0c90*/  @P2 IMAD.MOV.U32 R8, RZ, RZ, R19 ;  /* 0x000000ffff082224 */ /* 0x000fc400078e0013 */
[--C-:B--2---:R-:W-:Y:S02]  /*0ca0*/  @P2 IMAD.MOV.U32 R11, RZ, RZ, R6.reuse ;  /* 0x000000ffff0b2224 */ /* 0x104fe400078e0006 */
[--C-:B------:R-:W-:Y:S01]  /*0cb0*/  @P6 IMAD.MOV.U32 R15, RZ, RZ, R6.reuse ;  /* 0x000000ffff0f6224 */ /* 0x100fe200078e0006 */
[----:B---3--:R-:W-:Y:S01]  /*0cc0*/  @P1 MOV R15, R2 ;  /* 0x00000002000f1202 */ /* 0x008fe20000000f00 */
[--C-:B------:R-:W-:Y:S02]  /*0cd0*/  @P4 IMAD.MOV.U32 R13, RZ, RZ, R6.reuse ;  /* 0x000000ffff0d4224 */ /* 0x100fe400078e0006 */
[----:B------:R-:W-:Y:S02]  /*0ce0*/  @P5 IMAD.MOV.U32 R9, RZ, RZ, R6 ;  /* 0x000000ffff095224 */ /* 0x000fe400078e0006 */
[--C-:B------:R-:W-:Y:S02]  /*0cf0*/  @P2 IMAD.MOV.U32 R10, RZ, RZ, R7.reuse ;  /* 0x000000ffff0a2224 */ /* 0x100fe400078e0007 */
[----:B------:R-:W-:-:S02]  /*0d00*/  @P6 IMAD.MOV.U32 R14, RZ, RZ, R7 ;  /* 0x000000ffff0e6224 */ /* 0x000fc400078e0007 */
[--C-:B------:R-:W-:Y:S02]  /*0d10*/  @P4 IMAD.MOV.U32 R12, RZ, RZ, R7.reuse ;  /* 0x000000ffff0c4224 */ /* 0x100fe400078e0007 */
[----:B------:R-:W-:Y:S01]  /*0d20*/  @P5 IMAD.MOV.U32 R8, RZ, RZ, R7 ;  /* 0x000000ffff085224 */ /* 0x000fe200078e0007 */
[----:B------:R-:W-:Y:S01]  /*0d30*/  @P4 MOV R8, R3 ;  /* 0x0000000300084202 */ /* 0x000fe20000000f00 */
[----:B------:R-:W1:Y:S01]  /*0d40*/  LDS.64 R6, [R22.X4+0xf8] ;  /* 0x0000f80016067984 */ /* 0x000e620000004a00 */
[----:B------:R-:W-:Y:S02]  /*0d50*/  IMAD.SHL.U32 R23, R23, 0x4, RZ ;  /* 0x0000000417177824 */ /* 0x000fe400078e00ff */
[--C-:B------:R-:W-:Y:S02]  /*0d60*/  @P1 IMAD.MOV.U32 R14, RZ, RZ, R3.reuse ;  /* 0x000000ffff0e1224 */ /* 0x100fe400078e0003 */
[--C-:B------:R-:W-:Y:S01]  /*0d70*/  @P3 IMAD.MOV.U32 R13, RZ, RZ, R2.reuse ;  /* 0x000000ffff0d3224 */ /* 0x100fe200078e0002 */
[C---:B------:R-:W-:Y:S01]  /*0d80*/  ISETP.EQ.AND P2, PT, R23.reuse, 0x18, PT ;  /* 0x000000181700780c */ /* 0x040fe20003f42270 */
[--C-:B------:R-:W-:Y:S01]  /*0d90*/  @P3 IMAD.MOV.U32 R12, RZ, RZ, R3.reuse ;  /* 0x000000ffff0c3224 */ /* 0x100fe200078e0003 */
[C---:B------:R-:W-:Y:S01]  /*0da0*/  ISETP.EQ.AND P5, PT, R23.reuse, RZ, PT ;  /* 0x000000ff1700720c */ /* 0x040fe20003fa2270 */
[--C-:B------:R-:W-:Y:S01]  /*0db0*/  @P6 IMAD.MOV.U32 R11, RZ, RZ, R2.reuse ;  /* 0x000000ffff0b6224 */ /* 0x100fe200078e0002 */
[C---:B------:R-:W-:Y:S01]  /*0dc0*/  ISETP.EQ.AND P1, PT, R23.reuse, 0x8, PT ;  /* 0x000000081700780c */ /* 0x040fe20003f22270 */
[----:B------:R-:W-:Y:S01]  /*0dd0*/  @P6 IMAD.MOV.U32 R10, RZ, RZ, R3 ;  /* 0x000000ffff0a6224 */ /* 0x000fe200078e0003 */
[C---:B------:R-:W-:Y:S01]  /*0de0*/  ISETP.EQ.AND P3, PT, R23.reuse, 0x10, PT ;  /* 0x000000101700780c */ /* 0x040fe20003f62270 */
[----:B------:R-:W-:Y:S01]  /*0df0*/  @P4 IMAD.MOV.U32 R9, RZ, RZ, R2 ;  /* 0x000000ffff094224 */ /* 0x000fe200078e0002 */
[----:B------:R-:W-:-:S02]  /*0e00*/  ISETP.EQ.AND P4, PT, R23, -0x10, PT ;  /* 0xfffffff01700780c */ /* 0x000fc40003f82270 */
[----:B------:R-:W-:-:S03]  /*0e10*/  ISETP.EQ.AND P6, PT, R23, -0x8, PT ;  /* 0xfffffff81700780c */ /* 0x000fc60003fc2270 */
[--C-:B------:R-:W-:Y:S02]  /*0e20*/  @P2 IMAD.MOV.U32 R9, RZ, RZ, R18.reuse ;  /* 0x000000ffff092224 */ /* 0x100fe400078e0012 */
[--C-:B------:R-:W-:Y:S01]  /*0e30*/  @P2 IMAD.MOV.U32 R8, RZ, RZ, R19.reuse ;  /* 0x000000ffff082224 */ /* 0x100fe200078e0013 */
[----:B------:R-:W-:Y:S01]  /*0e40*/  ISETP.EQ.AND P2, PT, R23, -0x18, PT ;  /* 0xffffffe81700780c */ /* 0x000fe20003f42270 */
[--C-:B------:R-:W-:Y:S01]  /*0e50*/  @P5 IMAD.MOV.U32 R15, RZ, RZ, R18.reuse ;  /* 0x000000ffff0f5224 */ /* 0x100fe200078e0012 */
[----:B------:R-:W-:Y:S01]  /*0e60*/  @P1 MOV R12, R19 ;  /* 0x00000013000c1202 */ /* 0x000fe20000000f00 */
[--C-:B------:R-:W-:Y:S01]  /*0e70*/  @P1 IMAD.MOV.U32 R13, RZ, RZ, R18.reuse ;  /* 0x000000ffff0d1224 */ /* 0x100fe200078e0012 */
[----:B------:R-:W-:Y:S01]  /*0e80*/  IADD3 R23, R21, 0x8, RZ ;  /* 0x0000000815177810 */ /* 0x000fe20007ffe0ff */
[----:B------:R-:W-:Y:S01]  /*0e90*/  @P3 IMAD.MOV.U32 R11, RZ, RZ, R18 ;  /* 0x000000ffff0b3224 */ /* 0x000fe200078e0012 */
[----:B0-----:R-:W-:Y:S01]  /*0ea0*/  @P1 MOV R8, R5 ;  /* 0x0000000500081202 */ /* 0x001fe20000000f00 */
[----:B------:R-:W-:-:S02]  /*0eb0*/  @P5 IMAD.MOV.U32 R14, RZ, RZ, R19 ;  /* 0x000000ffff0e5224 */ /* 0x000fc400078e0013 */
[----:B------:R-:W-:Y:S02]  /*0ec0*/  @P3 IMAD.MOV.U32 R10, RZ, RZ, R19 ;  /* 0x000000ffff0a3224 */ /* 0x000fe400078e0013 */
[----:B------:R-:W0:Y:S01]  /*0ed0*/  LDS.64 R18, [R22.X4+0x100] ;  /* 0x0001000016127984 */ /* 0x000e220000004a00 */
[----:B------:R-:W-:Y:S02]  /*0ee0*/  IMAD.SHL.U32 R23, R23, 0x4, RZ ;  /* 0x0000000417177824 */ /* 0x000fe400078e00ff */
[--C-:B------:R-:W-:Y:S02]  /*0ef0*/  @P5 IMAD.MOV.U32 R11, RZ, RZ, R4.reuse ;  /* 0x000000ffff0b5224 */ /* 0x100fe400078e0004 */
[--C-:B------:R-:W-:Y:S01]  /*0f00*/  @P4 IMAD.MOV.U32 R15, RZ, RZ, R4.reuse ;  /* 0x000000ffff0f4224 */ /* 0x100fe200078e0004 */
[----:B------:R-:W-:Y:S01]  /*0f10*/  @P6 MOV R15, R2 ;  /* 0x00000002000f6202 */ /* 0x000fe20000000f00 */
[--C-:B------:R-:W-:Y:S02]  /*0f20*/  @P6 IMAD.MOV.U32 R13, RZ, RZ, R4.reuse ;  /* 0x000000ffff0d6224 */ /* 0x100fe400078e0004 */
[----:B------:R-:W-:-:S02]  /*0f30*/  @P1 IMAD.MOV.U32 R9, RZ, RZ, R4 ;  /* 0x000000ffff091224 */ /* 0x000fc400078e0004 */
[--C-:B------:R-:W-:Y:S02]  /*0f40*/  @P5 IMAD.MOV.U32 R10, RZ, RZ, R5.reuse ;  /* 0x000000ffff0a5224 */ /* 0x100fe400078e0005 */
[--C-:B------:R-:W-:Y:S02]  /*0f50*/  @P4 IMAD.MOV.U32 R14, RZ, RZ, R5.reuse ;  /* 0x000000ffff0e4224 */ /* 0x100fe400078e0005 */
[----:B------:R-:W-:Y:S02]  /*0f60*/  @P6 IMAD.MOV.U32 R12, RZ, RZ, R5 ;  /* 0x000000ffff0c6224 */ /* 0x000fe400078e0005 */
[--C-:B------:R-:W-:Y:S02]  /*0f70*/  @P1 IMAD.MOV.U32 R11, RZ, RZ, R2.reuse ;  /* 0x000000ffff0b1224 */ /* 0x100fe400078e0002 */
[--C-:B------:R-:W-:Y:S01]  /*0f80*/  @P5 IMAD.MOV.U32 R13, RZ, RZ, R2.reuse ;  /* 0x000000ffff0d5224 */ /* 0x100fe200078e0002 */
[----:B-1----:R-:W-:Y:S01]  /*0f90*/  @P4 MOV R13, R6 ;  /* 0x00000006000d4202 */ /* 0x002fe20000000f00 */
[----:B------:R-:W-:-:S02]  /*0fa0*/  @P3 IMAD.MOV.U32 R9, RZ, RZ, R2 ;  /* 0x000000ffff093224 */ /* 0x000fc400078e0002 */
[--C-:B------:R-:W-:Y:S01]  /*0fb0*/  @P1 IMAD.MOV.U32 R10, RZ, RZ, R3.reuse ;  /* 0x000000ffff0a1224 */ /* 0x100fe200078e0003 */
[C---:B------:R-:W-:Y:S01]  /*0fc0*/  ISETP.EQ.AND P1, PT, R23.reuse, 0x18, PT ;  /* 0x000000181700780c */ /* 0x040fe20003f22270 */
[--C-:B------:R-:W-:Y:S02]  /*0fd0*/  @P6 IMAD.MOV.U32 R14, RZ, RZ, R3.reuse ;  /* 0x000000ffff0e6224 */ /* 0x100fe400078e0003 */
[--C-:B------:R-:W-:Y:S02]  /*0fe0*/  @P5 IMAD.MOV.U32 R12, RZ, RZ, R3.reuse ;  /* 0x000000ffff0c5224 */ /* 0x100fe400078e0003 */
[----:B------:R-:W-:Y:S01]  /*0ff0*/  @P3 IMAD.MOV.U32 R8, RZ, RZ, R3 ;  /* 0x000000ffff083224 */ /* 0x000fe200078e0003 */
[C---:B------:R-:W-:Y:S01]  /*1000*/  ISETP.EQ.AND P3, PT, R23.reuse, RZ, PT ;  /* 0x000000ff1700720c */ /* 0x040fe20003f62270 */
[----:B------:R-:W1:Y:S01]  /*1010*/  LDS.64 R2, [R22.X4+0x108] ;  /* 0x0001080016027984 */ /* 0x000e620000004a00 */
[--C-:B------:R-:W-:Y:S02]  /*1020*/  @P2 IMAD.MOV.U32 R15, RZ, RZ, R6.reuse ;  /* 0x000000ffff0f2224 */ /* 0x100fe400078e0006 */
[--C-:B------:R-:W-:Y:S01]  /*1030*/  @P2 IMAD.MOV.U32 R14, RZ, RZ, R7.reuse ;  /* 0x000000ffff0e2224 */ /* 0x100fe200078e0007 */
[C---:B------:R-:W-:Y:S01]  /*1040*/  ISETP.EQ.AND P2, PT, R23.reuse, 0x8, PT ;  /* 0x000000081700780c */ /* 0x040fe20003f42270 */
[----:B------:R-:W-:Y:S01]  /*1050*/  @P4 IMAD.MOV.U32 R12, RZ, RZ, R7 ;  /* 0x000000ffff0c4224 */ /* 0x000fe200078e0007 */
[----:B------:R-:W-:Y:S01]  /*1060*/  ISETP.EQ.AND P4, PT, R23, 0x10, PT ;  /* 0x000000101700780c */ /* 0x000fe20003f82270 */
[----:B------:R-:W-:-:S02]  /*1070*/  @P6 IMAD.MOV.U32 R11, RZ, RZ, R6 ;  /* 0x000000ffff0b6224 */ /* 0x000fc400078e0006 */
[--C-:B------:R-:W-:Y:S01]  /*1080*/  @P6 IMAD.MOV.U32 R10, RZ, RZ, R7.reuse ;  /* 0x000000ffff0a6224 */ /* 0x100fe200078e0007 */
[C---:B------:R-:W-:Y:S01]  /*1090*/  ISETP.EQ.AND P6, PT, R23.reuse, -0x8, PT ;  /* 0xfffffff81700780c */ /* 0x040fe20003fc2270 */
[----:B------:R-:W-:Y:S02]  /*10a0*/  @P5 IMAD.MOV.U32 R9, RZ, RZ, R6 ;  /* 0x000000ffff095224 */ /* 0x000fe400078e0006 */
[----:B------:R-:W-:Y:S01]  /*10b0*/  @P5 IMAD.MOV.U32 R8, RZ, RZ, R7 ;  /* 0x000000ffff085224 */ /* 0x000fe200078e0007 */
[----:B------:R-:W-:Y:S01]  /*10c0*/  @P1 MOV R8, R5 ;  /* 0x0000000500081202 */ /* 0x000fe20000000f00 */
[--C-:B------:R-:W-:Y:S01]  /*10d0*/  @P1 IMAD.MOV.U32 R9, RZ, RZ, R4.reuse ;  /* 0x000000ffff091224 */ /* 0x100fe200078e0004 */
[C---:B------:R-:W-:Y:S01]  /*10e0*/  ISETP.EQ.AND P5, PT, R23.reuse, -0x10, PT ;  /* 0xfffffff01700780c */ /* 0x040fe20003fa2270 */
[--C-:B------:R-:W-:Y:S01]  /*10f0*/  @P3 IMAD.MOV.U32 R15, RZ, RZ, R4.reuse ;  /* 0x000000ffff0f3224 */ /* 0x100fe200078e0004 */
[----:B------:R-:W-:Y:S01]  /*1100*/  ISETP.EQ.AND P1, PT, R23, -0x18, PT ;  /* 0xffffffe81700780c */ /* 0x000fe20003f22270 */
[--C-:B------:R-:W-:Y:S01]  /*1110*/  @P2 IMAD.MOV.U32 R13, RZ, RZ, R4.reuse ;  /* 0x000000ffff0d2224 */ /* 0x100fe200078e0004 */
[C---:B------:R-:W-:Y:S01]  /*1120*/  IADD3 R23, R21.reuse, 0xc, RZ ;  /* 0x0000000c15177810 */ /* 0x040fe20007ffe0ff */
[----:B------:R-:W-:Y:S01]  /*1130*/  @P4 IMAD.MOV.U32 R11, RZ, RZ, R4 ;  /* 0x000000ffff0b4224 */ /* 0x000fe200078e0004 */
[----:B0-----:R-:W-:Y:S01]  /*1140*/  @P3 MOV R11, R18 ;  /* 0x00000012000b3202 */ /* 0x001fe20000000f00 */
[--C-:B------:R-:W-:Y:S01]  /*1150*/  @P3 IMAD.MOV.U32 R14, RZ, RZ, R5.reuse ;  /* 0x000000ffff0e3224 */ /* 0x100fe200078e0005 */
[----:B------:R-:W-:Y:S01]  /*1160*/  IADD3 R21, R21, 0x10, RZ ;  /* 0x0000001015157810 */ /* 0x000fe20007ffe0ff */
[----:B------:R-:W-:-:S02]  /*1170*/  @P2 IMAD.MOV.U32 R12, RZ, RZ, R5 ;  /* 0x000000ffff0c2224 */ /* 0x000fc400078e0005 */
[----:B------:R-:W-:Y:S02]  /*1180*/  @P4 IMAD.MOV.U32 R10, RZ, RZ, R5 ;  /* 0x000000ffff0a4224 */ /* 0x000fe400078e0005 */
[----:B------:R-:W0:Y:S01]  /*1190*/  LDS.64 R4, [R22.X4+0x110] ;  /* 0x0001100016047984 */ /* 0x000e220000004a00 */
[--C-:B------:R-:W-:Y:S02]  /*11a0*/  @P5 IMAD.MOV.U32 R15, RZ, RZ, R18.reuse ;  /* 0x000000ffff0f5224 */ /* 0x100fe400078e0012 */
[--C-:B------:R-:W-:Y:S02]  /*11b0*/  @P6 IMAD.MOV.U32 R13, RZ, RZ, R18.reuse ;  /* 0x000000ffff0d6224 */ /* 0x100fe400078e0012 */
[----:B------:R-:W-:Y:S01]  /*11c0*/  @P2 IMAD.MOV.U32 R9, RZ, RZ, R18 ;  /* 0x000000ffff092224 */ /* 0x000fe200078e0012 */
[----:B------:R-:W-:Y:S01]  /*11d0*/  @P4 MOV R9, R6 ;  /* 0x0000000600094202 */ /* 0x000fe20000000f00 */
[--C-:B------:R-:W-:Y:S02]  /*11e0*/  @P3 IMAD.MOV.U32 R10, RZ, RZ, R19.reuse ;  /* 0x000000ffff0a3224 */ /* 0x100fe400078e0013 */
[--C-:B------:R-:W-:Y:S01]  /*11f0*/  @P5 IMAD.MOV.U32 R14, RZ, RZ, R19.reuse ;  /* 0x000000ffff0e5224 */ /* 0x100fe200078e0013 */
[----:B------:R-:W-:Y:S01]  /*1200*/  @P6 MOV R14, R7 ;  /* 0x00000007000e6202 */ /* 0x000fe20000000f00 */
[----:B------:R-:W-:-:S02]  /*1210*/  @P6 IMAD.MOV.U32 R12, RZ, RZ, R19 ;  /* 0x000000ffff0c6224 */ /* 0x000fc400078e0013 */
[----:B------:R-:W-:Y:S02]  /*1220*/  @P2 IMAD.MOV.U32 R8, RZ, RZ, R19 ;  /* 0x000000ffff082224 */ /* 0x000fe400078e0013 */
[--C-:B------:R-:W-:Y:S01]  /*1230*/  @P2 IMAD.MOV.U32 R11, RZ, RZ, R6.reuse ;  /* 0x000000ffff0b2224 */ /* 0x100fe200078e0006 */
[----:B-1----:R-:W-:Y:S01]  /*1240*/  @P6 MOV R11, R2 ;  /* 0x00000002000b6202 */ /* 0x002fe20000000f00 */
[--C-:B------:R-:W-:Y:S02]  /*1250*/  @P6 IMAD.MOV.U32 R15, RZ, RZ, R6.reuse ;  /* 0x000000ffff0f6224 */ /* 0x100fe400078e0006 */
[----:B------:R-:W-:Y:S02]  /*1260*/  @P3 IMAD.MOV.U32 R13, RZ, RZ, R6 ;  /* 0x000000ffff0d3224 */ /* 0x000fe400078e0006 */
[--C-:B------:R-:W-:Y:S02]  /*1270*/  @P2 IMAD.MOV.U32 R10, RZ, RZ, R7.reuse ;  /* 0x000000ffff0a2224 */ /* 0x100fe400078e0007 */
[----:B------:R-:W-:-:S02]  /*1280*/  @P3 IMAD.MOV.U32 R12, RZ, RZ, R7 ;  /* 0x000000ffff0c3224 */ /* 0x000fc400078e0007 */
[----:B------:R-:W-:Y:S02]  /*1290*/  @P4 IMAD.MOV.U32 R8, RZ, RZ, R7 ;  /* 0x000000ffff084224 */ /* 0x000fe400078e0007 */
        /* <DEDUP_REMOVED lines=12> */
[C---:B------:R-:W-:Y:S01]  /*1360*/  ISETP.EQ.AND P6, PT, R23.reuse, -0x10, PT ;  /* 0xfffffff01700780c */ /* 0x040fe20003fc2270 */
[----:B------:R-:W-:Y:S01]  /*1370*/  @P3 IMAD.MOV.U32 R8, RZ, RZ, R3 ;  /* 0x000000ffff083224 */ /* 0x000fe200078e0003 */
[----:B------:R-:W-:-:S03]  /*1380*/  ISETP.EQ.AND P3, PT, R23, -0x8, PT ;  /* 0xfffffff81700780c */ /* 0x000fc60003f62270 */
[--C-:B------:R-:W-:Y:S02]  /*1390*/  @P5 IMAD.MOV.U32 R11, RZ, RZ, R18.reuse ;  /* 0x000000ffff0b5224 */ /* 0x100fe400078e0012 */
[--C-:B------:R-:W-:Y:S02]  /*13a0*/  @P5 IMAD.MOV.U32 R10, RZ, RZ, R19.reuse ;  /* 0x000000ffff0a5224 */ /* 0x100fe400078e0013 */
[----:B------:R-:W-:Y:S02]  /*13b0*/  @P4 IMAD.MOV.U32 R9, RZ, RZ, R18 ;  /* 0x000000ffff094224 */ /* 0x000fe400078e0012 */
[----:B------:R-:W-:Y:S01]  /*13c0*/  @P4 IMAD.MOV.U32 R8, RZ, RZ, R19 ;  /* 0x000000ffff084224 */ /* 0x000fe200078e0013 */
[----:B------:R-:W-:Y:S01]  /*13d0*/  @P1 MOV R13, R18 ;  /* 0x00000012000d1202 */ /* 0x000fe20000000f00 */
[----:B0-----:R-:W-:Y:S01]  /*13e0*/  @P2 IMAD.MOV.U32 R11, RZ, RZ, R4 ;  /* 0x000000ffff0b2224 */ /* 0x001fe200078e0004 */
[----:B------:R-:W-:Y:S01]  /*13f0*/  ISETP.EQ.AND P4, PT, R23, -0x18, PT ;  /* 0xffffffe81700780c */ /* 0x000fe20003f82270 */
[----:B------:R-:W-:Y:S01]  /*1400*/  @P2 IMAD.MOV.U32 R10, RZ, RZ, R5 ;  /* 0x000000ffff0a2224 */ /* 0x000fe200078e0005 */
[----:B------:R-:W-:Y:S01]  /*1410*/  @P3 MOV R13, R4 ;  /* 0x00000004000d3202 */ /* 0x000fe20000000f00 */
[----:B------:R-:W-:-:S02]  /*1420*/  @P1 IMAD.MOV.U32 R12, RZ, RZ, R19 ;  /* 0x000000ffff0c1224 */ /* 0x000fc400078e0013 */
[----:B------:R-:W-:Y:S02]  /*1430*/  @P1 IMAD.MOV.U32 R9, RZ, RZ, R4 ;  /* 0x000000ffff091224 */ /* 0x000fe400078e0004 */
[----:B------:R-:W-:Y:S02]  /*1440*/  @P1 IMAD.MOV.U32 R8, RZ, RZ, R5 ;  /* 0x000000ffff081224 */ /* 0x000fe400078e0005 */
[----:B------:R-:W-:Y:S02]  /*1450*/  @P1 IMAD.MOV.U32 R11, RZ, RZ, R2 ;  /* 0x000000ffff0b1224 */ /* 0x000fe400078e0002 */
[----:B------:R-:W-:Y:S01]  /*1460*/  @P1 IMAD.MOV.U32 R10, RZ, RZ, R3 ;  /* 0x000000ffff0a1224 */ /* 0x000fe200078e0003 */
[----:B------:R-:W-:Y:S01]  /*1470*/  ISETP.GT.AND P1, PT, R17, 0xc, PT ;  /* 0x0000000c1100780c */ /* 0x000fe20003f24270 */
[----:B------:R-:W-:Y:S02]  /*1480*/  @P2 IMAD.MOV.U32 R15, RZ, RZ, R18 ;  /* 0x000000ffff0f2224 */ /* 0x000fe400078e0012 */
[----:B------:R-:W-:-:S02]  /*1490*/  @P2 IMAD.MOV.U32 R14, RZ, RZ, R19 ;  /* 0x000000ffff0e2224 */ /* 0x000fc400078e0013 */
[----:B------:R-:W-:Y:S01]  /*14a0*/  @P6 IMAD.MOV.U32 R15, RZ, RZ, R4 ;  /* 0x000000ffff0f6224 */ /* 0x000fe200078e0004 */
[----:B------:R-:W-:Y:S01]  /*14b0*/  @P3 MOV R15, R2 ;  /* 0x00000002000f3202 */ /* 0x000fe20000000f00 */
[--C-:B------:R-:W-:Y:S01]  /*14c0*/  @P6 IMAD.MOV.U32 R14, RZ, RZ, R5.reuse ;  /* 0x000000ffff0e6224 */ /* 0x100fe200078e0005 */
[----:B-1----:R-:W-:Y:S01]  /*14d0*/  @P4 MOV R15, R6 ;  /* 0x00000006000f4202 */ /* 0x002fe20000000f00 */
[----:B------:R-:W-:Y:S02]  /*14e0*/  @P3 IMAD.MOV.U32 R12, RZ, RZ, R5 ;  /* 0x000000ffff0c3224 */ /* 0x000fe400078e0005 */
[--C-:B------:R-:W-:Y:S02]  /*14f0*/  @P2 IMAD.MOV.U32 R13, RZ, RZ, R2.reuse ;  /* 0x000000ffff0d2224 */ /* 0x100fe400078e0002 */
[----:B------:R-:W-:Y:S02]  /*1500*/  @P5 IMAD.MOV.U32 R9, RZ, RZ, R2 ;  /* 0x000000ffff095224 */ /* 0x000fe400078e0002 */
[----:B------:R-:W-:-:S02]  /*1510*/  @P3 IMAD.MOV.U32 R14, RZ, RZ, R3 ;  /* 0x000000ffff0e3224 */ /* 0x000fc400078e0003 */
[--C-:B------:R-:W-:Y:S02]  /*1520*/  @P2 IMAD.MOV.U32 R12, RZ, RZ, R3.reuse ;  /* 0x000000ffff0c2224 */ /* 0x100fe400078e0003 */
[----:B------:R-:W-:Y:S01]  /*1530*/  @P5 IMAD.MOV.U32 R8, RZ, RZ, R3 ;  /* 0x000000ffff085224 */ /* 0x000fe200078e0003 */
[----:B------:R-:W-:Y:S01]  /*1540*/  @P2 MOV R8, R7 ;  /* 0x0000000700082202 */ /* 0x000fe20000000f00 */
[--C-:B------:R-:W-:Y:S02]  /*1550*/  @P6 IMAD.MOV.U32 R13, RZ, RZ, R6.reuse ;  /* 0x000000ffff0d6224 */ /* 0x100fe400078e0006 */
[--C-:B------:R-:W-:Y:S02]  /*1560*/  @P3 IMAD.MOV.U32 R11, RZ, RZ, R6.reuse ;  /* 0x000000ffff0b3224 */ /* 0x100fe400078e0006 */
[----:B------:R-:W-:Y:S02]  /*1570*/  @P2 IMAD.MOV.U32 R9, RZ, RZ, R6 ;  /* 0x000000ffff092224 */ /* 0x000fe400078e0006 */
[----:B------:R-:W-:-:S02]  /*1580*/  @P4 IMAD.MOV.U32 R14, RZ, RZ, R7 ;  /* 0x000000ffff0e4224 */ /* 0x000fc400078e0007 */
[--C-:B------:R-:W-:Y:S02]  /*1590*/  @P6 IMAD.MOV.U32 R12, RZ, RZ, R7.reuse ;  /* 0x000000ffff0c6224 */ /* 0x100fe400078e0007 */
[----:B------:R-:W-:Y:S01]  /*15a0*/  @P3 IMAD.MOV.U32 R10, RZ, RZ, R7 ;  /* 0x000000ffff0a3224 */ /* 0x000fe200078e0007 */
[----:B------:R-:W-:Y:S05]  /*15b0*/  @P1 BRA `(.L_x_67320) ;  /* 0xfffff4e000001947 */ /* 0x000fea000383ffff */
.L_x_67319:
[----:B------:R-:W-:-:S13]  /*15c0*/  ISETP.GT.AND P1, PT, R17, 0x4, PT ;  /* 0x000000041100780c */ /* 0x000fda0003f24270 */
[----:B------:R-:W-:Y:S05]  /*15d0*/  @!P1 BRA `(.L_x_67321) ;  /* 0x000005b000009947 */ /* 0x000fea0003800000 */
[----:B------:R-:W-:Y:S01]  /*15e0*/  IMAD R22, R16, 0xa, R21 ;  /* 0x0000000a10167824 */ /* 0x000fe200078e0215 */
[----:B------:R-:W-:Y:S01]  /*15f0*/  IADD3 R17, R17, -0x8, RZ ;  /* 0xfffffff811117810 */ /* 0x000fe20007ffe0ff */
[----:B------:R-:W-:-:S03]  /*1600*/  IMAD.SHL.U32 R23, R21, 0x4, RZ ;  /* 0x0000000415177824 */ /* 0x000fc600078e00ff */
[----:B------:R-:W0:Y:S02]  /*1610*/  LDS.64 R18, [R22.X4+0xd0] ;  /* 0x0000d00016127984 */ /* 0x000e240000004a00 */
[C---:B------:R-:W-:Y:S02]  /*1620*/  ISETP.EQ.AND P4, PT, R23.reuse, RZ, PT ;  /* 0x000000ff1700720c */ /* 0x040fe40003f82270 */
[----:B------:R-:W1:Y:S01]  /*1630*/  LDS.64 R2, [R22.X4+0xe0] ;  /* 0x0000e00016027984 */ /* 0x000e620000004a00 */
[C---:B------:R-:W-:Y:S02]  /*1640*/  ISETP.EQ.AND P0, PT, R23.reuse, 0x8, PT ;  /* 0x000000081700780c */ /* 0x040fe40003f02270 */
[C---:B------:R-:W-:Y:S01]  /*1650*/  ISETP.EQ.AND P1, PT, R23.reuse, 0x10, PT ;  /* 0x000000101700780c */ /* 0x040fe20003f22270 */
[----:B------:R-:W2:Y:S01]  /*1660*/  LDS.64 R4, [R22.X4+0xd8] ;  /* 0x0000d80016047984 */ /* 0x000ea20000004a00 */
[C---:B------:R-:W-:Y:S02]  /*1670*/  ISETP.EQ.AND P5, PT, R23.reuse, 0x18, PT ;  /* 0x000000181700780c */ /* 0x040fe40003fa2270 */
[C---:B------:R-:W-:Y:S01]  /*1680*/  ISETP.EQ.AND P2, PT, R23.reuse, -0x10, PT ;  /* 0xfffffff01700780c */ /* 0x040fe20003f42270 */
[----:B------:R-:W3:Y:S01]  /*1690*/  LDS.64 R6, [R22.X4+0xe8] ;  /* 0x0000e80016067984 */ /* 0x000ee20000004a00 */
[----:B------:R-:W-:-:S02]  /*16a0*/  ISETP.EQ.AND P3, PT, R23, -0x8, PT ;  /* 0xfffffff81700780c */ /* 0x000fc40003f62270 */
[----:B------:R-:W-:Y:S02]  /*16b0*/  ISETP.EQ.AND P6, PT, R23, -0x18, PT ;  /* 0xffffffe81700780c */ /* 0x000fe40003fc2270 */
[C---:B------:R-:W-:Y:S02]  /*16c0*/  IADD3 R23, R21.reuse, 0x4, RZ ;  /* 0x0000000415177810 */ /* 0x040fe40007ffe0ff */
[----:B------:R-:W-:-:S03]  /*16d0*/  IADD3 R21, R21, 0x8, RZ ;  /* 0x0000000815157810 */ /* 0x000fc60007ffe0ff */
[----:B------:R-:W-:Y:S02]  /*16e0*/  IMAD.SHL.U32 R23, R23, 0x4, RZ ;  /* 0x0000000417177824 */ /* 0x000fe400078e00ff */
[--C-:B0-----:R-:W-:Y:S01]  /*16f0*/  @P4 IMAD.MOV.U32 R15, RZ, RZ, R18.reuse ;  /* 0x000000ffff0f4224 */ /* 0x101fe200078e0012 */
[----:B------:R-:W-:Y:S01]  /*1700*/  @P0 MOV R12, R19 ;  /* 0x00000013000c0202 */ /* 0x000fe20000000f00 */
[--C-:B------:R-:W-:Y:S02]  /*1710*/  @P0 IMAD.MOV.U32 R13, RZ, RZ, R18.reuse ;  /* 0x000000ffff0d0224 */ /* 0x100fe400078e0012 */
[--C-:B------:R-:W-:Y:S01]  /*1720*/  @P1 IMAD.MOV.U32 R11, RZ, RZ, R18.reuse ;  /* 0x000000ffff0b1224 */ /* 0x100fe200078e0012 */
[----:B-1----:R-:W-:Y:S01]  /*1730*/  @P3 MOV R12, R3 ;  /* 0x00000003000c3202 */ /* 0x002fe20000000f00 */
[----:B------:R-:W-:Y:S02]  /*1740*/  @P5 IMAD.MOV.U32 R9, RZ, RZ, R18 ;  /* 0x000000ffff095224 */ /* 0x000fe400078e0012 */
[----:B------:R-:W-:-:S02]  /*1750*/  @P4 IMAD.MOV.U32 R14, RZ, RZ, R19 ;  /* 0x000000ffff0e4224 */ /* 0x000fc400078e0013 */
[--C-:B------:R-:W-:Y:S02]  /*1760*/  @P1 IMAD.MOV.U32 R10, RZ, RZ, R19.reuse ;  /* 0x000000ffff0a1224 */ /* 0x100fe400078e0013 */
[----:B------:R-:W-:Y:S01]  /*1770*/  @P5 IMAD.MOV.U32 R8, RZ, RZ, R19 ;  /* 0x000000ffff085224 */ /* 0x000fe200078e0013 */
[----:B------:R-:W-:Y:S01]  /*1780*/  ISETP.EQ.AND P5, PT, R23, 0x10, PT ;  /* 0x000000101700780c */ /* 0x000fe20003fa2270 */
[----:B------:R-:W0:Y:S01]  /*1790*/  LDS.64 R18, [R22.X4+0xf0] ;  /* 0x0000f00016127984 */ /* 0x000e220000004a00 */
[--C-:B------:R-:W-:Y:S01]  /*17a0*/  @P4 IMAD.MOV.U32 R11, RZ, RZ, R2.reuse ;  /* 0x000000ffff0b4224 */ /* 0x100fe200078e0002 */
[----:B--2---:R-:W-:Y:S01]  /*17b0*/  @P0 MOV R11, R4 ;  /* 0x00000004000b0202 */ /* 0x004fe20000000f00 */
[--C-:B------:R-:W-:Y:S02]  /*17c0*/  @P2 IMAD.MOV.U32 R15, RZ, RZ, R2.reuse ;  /* 0x000000ffff0f2224 */ /* 0x100fe400078e0002 */
[--C-:B------:R-:W-:Y:S02]  /*17d0*/  @P3 IMAD.MOV.U32 R13, RZ, RZ, R2.reuse ;  /* 0x000000ffff0d3224 */ /* 0x100fe400078e0002 */
[----:B------:R-:W-:-:S02]  /*17e0*/  @P0 IMAD.MOV.U32 R9, RZ, RZ, R2 ;  /* 0x000000ffff090224 */ /* 0x000fc400078e0002 */
[--C-:B------:R-:W-:Y:S02]  /*17f0*/  @P4 IMAD.MOV.U32 R10, RZ, RZ, R3.reuse ;  /* 0x000000ffff0a4224 */ /* 0x100fe400078e0003 */
[--C-:B------:R-:W-:Y:S02]  /*1800*/  @P2 IMAD.MOV.U32 R14, RZ, RZ, R3.reuse ;  /* 0x000000ffff0e2224 */ /* 0x100fe400078e0003 */
[----:B------:R-:W-:Y:S02]  /*1810*/  @P0 IMAD.MOV.U32 R8, RZ, RZ, R3 ;  /* 0x000000ffff080224 */ /* 0x000fe400078e0003 */
[--C-:B------:R-:W-:Y:S02]  /*1820*/  @P3 IMAD.MOV.U32 R15, RZ, RZ, R4.reuse ;  /* 0x000000ffff0f3224 */ /* 0x100fe400078e0004 */
[--C-:B------:R-:W-:Y:S02]  /*1830*/  @P4 IMAD.MOV.U32 R13, RZ, RZ, R4.reuse ;  /* 0x000000ffff0d4224 */ /* 0x100fe400078e0004 */
[----:B------:R-:W-:-:S02]  /*1840*/  @P1 IMAD.MOV.U32 R9, RZ, RZ, R4 ;  /* 0x000000ffff091224 */ /* 0x000fc400078e0004 */
[--C-:B------:R-:W-:Y:S01]  /*1850*/  @P0 IMAD.MOV.U32 R10, RZ, RZ, R5.reuse ;  /* 0x000000ffff0a0224 */ /* 0x100fe200078e0005 */
[C---:B------:R-:W-:Y:S01]  /*1860*/  ISETP.EQ.AND P0, PT, R23.reuse, 0x8, PT ;  /* 0x000000081700780c */ /* 0x040fe20003f02270 */
[--C-:B------:R-:W-:Y:S01]  /*1870*/  @P3 IMAD.MOV.U32 R14, RZ, RZ, R5.reuse ;  /* 0x000000ffff0e3224 */ /* 0x100fe200078e0005 */
[----:B---3--:R-:W-:Y:S01]  /*1880*/  @P6 MOV R14, R7 ;  /* 0x00000007000e6202 */ /* 0x008fe20000000f00 */
[--C-:B------:R-:W-:Y:S02]  /*1890*/  @P4 IMAD.MOV.U32 R12, RZ, RZ, R5.reuse ;  /* 0x000000ffff0c4224 */ /* 0x100fe400078e0005 */
[----:B------:R-:W-:Y:S01]  /*18a0*/  @P1 IMAD.MOV.U32 R8, RZ, RZ, R5 ;  /* 0x000000ffff081224 */ /* 0x000fe200078e0005 */
[C---:B------:R-:W-:Y:S01]  /*18b0*/  ISETP.EQ.AND P1, PT, R23.reuse, RZ, PT ;  /* 0x000000ff1700720c */ /* 0x040fe20003f22270 */
[----:B------:R-:W1:Y:S01]  /*18c0*/  LDS.64 R4, [R22.X4+0xf8] ;  /* 0x0000f80016047984 */ /* 0x000e620000004a00 */
[--C-:B------:R-:W-:Y:S01]  /*18d0*/  @P6 IMAD.MOV.U32 R15, RZ, RZ, R6.reuse ;  /* 0x000000ffff0f6224 */ /* 0x100fe200078e0006 */
[----:B------:R-:W-:Y:S01]  /*18e0*/  ISETP.EQ.AND P6, PT, R23, 0x18, PT ;  /* 0x000000181700780c */ /* 0x000fe20003fc2270 */
[----:B------:R-:W-:-:S02]  /*18f0*/  @P2 IMAD.MOV.U32 R13, RZ, RZ, R6 ;  /* 0x000000ffff0d2224 */ /* 0x000fc400078e0006 */
[--C-:B------:R-:W-:Y:S01]  /*1900*/  @P2 IMAD.MOV.U32 R12, RZ, RZ, R7.reuse ;  /* 0x000000ffff0c2224 */ /* 0x100fe200078e0007 */
[C---:B------:R-:W-:Y:S01]  /*1910*/  ISETP.EQ.AND P2, PT, R23.reuse, -0x10, PT ;  /* 0xfffffff01700780c */ /* 0x040fe20003f42270 */
[--C-:B------:R-:W-:Y:S02]  /*1920*/  @P3 IMAD.MOV.U32 R11, RZ, RZ, R6.reuse ;  /* 0x000000ffff0b3224 */ /* 0x100fe400078e0006 */
[--C-:B------:R-:W-:Y:S01]  /*1930*/  @P3 IMAD.MOV.U32 R10, RZ, RZ, R7.reuse ;  /* 0x000000ffff0a3224 */ /* 0x100fe200078e0007 */
[C---:B------:R-:W-:Y:S01]  /*1940*/  ISETP.EQ.AND P3, PT, R23.reuse, -0x8, PT ;  /* 0xfffffff81700780c */ /* 0x040fe20003f62270 */
        /* <DEDUP_REMOVED lines=8> */
[--C-:B------:R-:W-:Y:S02]  /*19d0*/  @P1 IMAD.MOV.U32 R14, RZ, RZ, R3.reuse ;  /* 0x000000ffff0e1224 */ /* 0x100fe400078e0003 */
[--C-:B------:R-:W-:Y:S01]  /*19e0*/  @P0 IMAD.MOV.U32 R12, RZ, RZ, R3.reuse ;  /* 0x000000ffff0c0224 */ /* 0x100fe200078e0003 */
[----:B0-----:R-:W-:Y:S01]  /*19f0*/  @P3 MOV R12, R19 ;  /* 0x00000013000c3202 */ /* 0x001fe20000000f00 */
[----:B------:R-:W-:Y:S02]  /*1a00*/  @P5 IMAD.MOV.U32 R10, RZ, RZ, R3 ;  /* 0x000000ffff0a5224 */ /* 0x000fe400078e0003 */
[--C-:B------:R-:W-:Y:S02]  /*1a10*/  @P1 IMAD.MOV.U32 R11, RZ, RZ, R18.reuse ;  /* 0x000000ffff0b1224 */ /* 0x100fe400078e0012 */
[----:B------:R-:W-:-:S02]  /*1a20*/  @P2 IMAD.MOV.U32 R15, RZ, RZ, R18 ;  /* 0x000000ffff0f2224 */ /* 0x000fc400078e0012 */
[--C-:B------:R-:W-:Y:S02]  /*1a30*/  @P3 IMAD.MOV.U32 R13, RZ, RZ, R18.reuse ;  /* 0x000000ffff0d3224 */ /* 0x100fe400078e0012 */
[----:B------:R-:W-:Y:S02]  /*1a40*/  @P0 IMAD.MOV.U32 R9, RZ, RZ, R18 ;  /* 0x000000ffff090224 */ /* 0x000fe400078e0012 */
[--C-:B------:R-:W-:Y:S02]  /*1a50*/  @P1 IMAD.MOV.U32 R10, RZ, RZ, R19.reuse ;  /* 0x000000ffff0a1224 */ /* 0x100fe400078e0013 */
[--C-:B------:R-:W-:Y:S01]  /*1a60*/  @P2 IMAD.MOV.U32 R14, RZ, RZ, R19.reuse ;  /* 0x000000ffff0e2224 */ /* 0x100fe200078e0013 */
[----:B------:R-:W-:Y:S01]  /*1a70*/  @P3 MOV R14, R7 ;  /* 0x00000007000e3202 */ /* 0x000fe20000000f00 */
[----:B------:R-:W-:Y:S01]  /*1a80*/  @P0 IMAD.MOV.U32 R8, RZ, RZ, R19 ;  /* 0x000000ffff080224 */ /* 0x000fe200078e0013 */
[----:B-1----:R-:W-:Y:S01]  /*1a90*/  @P4 MOV R14, R5 ;  /* 0x00000005000e4202 */ /* 0x002fe20000000f00 */
[----:B------:R-:W-:-:S02]  /*1aa0*/  @P0 IMAD.MOV.U32 R11, RZ, RZ, R6 ;  /* 0x000000ffff0b0224 */ /* 0x000fc400078e0006 */
[--C-:B------:R-:W-:Y:S02]  /*1ab0*/  @P3 IMAD.MOV.U32 R15, RZ, RZ, R6.reuse ;  /* 0x000000ffff0f3224 */ /* 0x100fe400078e0006 */
[--C-:B------:R-:W-:Y:S02]  /*1ac0*/  @P1 IMAD.MOV.U32 R13, RZ, RZ, R6.reuse ;  /* 0x000000ffff0d1224 */ /* 0x100fe400078e0006 */
[----:B------:R-:W-:Y:S02]  /*1ad0*/  @P5 IMAD.MOV.U32 R9, RZ, RZ, R6 ;  /* 0x000000ffff095224 */ /* 0x000fe400078e0006 */
[--C-:B------:R-:W-:Y:S01]  /*1ae0*/  @P0 IMAD.MOV.U32 R10, RZ, RZ, R7.reuse ;  /* 0x000000ffff0a0224 */ /* 0x100fe200078e0007 */
[----:B------:R-:W-:Y:S01]  /*1af0*/  PLOP3.LUT P0, PT, PT, PT, PT, 0x8, 0x0 ;  /* 0x000000000000781c */ /* 0x000fe20003f0e170 */
[--C-:B------:R-:W-:Y:S02]  /*1b00*/  @P1 IMAD.MOV.U32 R12, RZ, RZ, R7.reuse ;  /* 0x000000ffff0c1224 */ /* 0x100fe400078e0007 */
[----:B------:R-:W-:-:S02]  /*1b10*/  @P5 IMAD.MOV.U32 R8, RZ, RZ, R7 ;  /* 0x000000ffff085224 */ /* 0x000fc400078e0007 */
[--C-:B------:R-:W-:Y:S02]  /*1b20*/  @P4 IMAD.MOV.U32 R15, RZ, RZ, R4.reuse ;  /* 0x000000ffff0f4224 */ /* 0x100fe400078e0004 */
[--C-:B------:R-:W-:Y:S02]  /*1b30*/  @P2 IMAD.MOV.U32 R13, RZ, RZ, R4.reuse ;  /* 0x000000ffff0d2224 */ /* 0x100fe400078e0004 */
[--C-:B------:R-:W-:Y:S02]  /*1b40*/  @P3 IMAD.MOV.U32 R11, RZ, RZ, R4.reuse ;  /* 0x000000ffff0b3224 */ /* 0x100fe400078e0004 */
[----:B------:R-:W-:Y:S02]  /*1b50*/  @P1 IMAD.MOV.U32 R9, RZ, RZ, R4 ;  /* 0x000000ffff091224 */ /* 0x000fe400078e0004 */
[--C-:B------:R-:W-:Y:S02]  /*1b60*/  @P2 IMAD.MOV.U32 R12, RZ, RZ, R5.reuse ;  /* 0x000000ffff0c2224 */ /* 0x100fe400078e0005 */
[----:B------:R-:W-:-:S02]  /*1b70*/  @P3 IMAD.MOV.U32 R10, RZ, RZ, R5 ;  /* 0x000000ffff0a3224 */ /* 0x000fc400078e0005 */
[----:B------:R-:W-:Y:S02]  /*1b80*/  @P1 IMAD.MOV.U32 R8, RZ, RZ, R5 ;  /* 0x000000ffff081224 */ /* 0x000fe400078e0005 */
.L_x_67321:
[----:B------:R-:W-:-:S13]  /*1b90*/  ISETP.NE.OR P0, PT, R17, RZ, P0 ;  /* 0x000000ff1100720c */ /* 0x000fda0000705670 */
[----:B------:R-:W-:Y:S05]  /*1ba0*/  @!P0 BRA `(.L_x_67317) ;  /* 0x0000031000008947 */ /* 0x000fea0003800000 */
.L_x_67318:
[----:B------:R-:W-:Y:S01]  /*1bb0*/  IMAD R22, R16, 0xa, R21 ;  /* 0x0000000a10167824 */ /* 0x000fe200078e0215 */
[----:B------:R-:W-:Y:S01]  /*1bc0*/  IADD3 R17, R17, -0x4, RZ ;  /* 0xfffffffc11117810 */ /* 0x000fe20007ffe0ff */
[C---:B------:R-:W-:Y:S01]  /*1bd0*/  IMAD.SHL.U32 R23, R21.reuse, 0x4, RZ ;  /* 0x0000000415177824 */ /* 0x040fe200078e00ff */
[----:B------:R-:W-:Y:S02]  /*1be0*/  IADD3 R21, R21, 0x4, RZ ;  /* 0x0000000415157810 */ /* 0x000fe40007ffe0ff */
[----:B------:R-:W0:Y:S02]  /*1bf0*/  LDS.64 R2, [R22.X4+0xd0] ;  /* 0x0000d00016027984 */ /* 0x000e240000004a00 */
[C---:B------:R-:W-:Y:S02]  /*1c00*/  ISETP.EQ.AND P5, PT, R23.reuse, 0x10, PT ;  /* 0x000000101700780c */ /* 0x040fe40003fa2270 */
[----:B------:R-:W1:Y:S01]  /*1c10*/  LDS.64 R4, [R22.X4+0xe0] ;  /* 0x0000e00016047984 */ /* 0x000e620000004a00 */
[----:B------:R-:W-:-:S02]  /*1c20*/  ISETP.EQ.AND P0, PT, R23, RZ, PT ;  /* 0x000000ff1700720c */ /* 0x000fc40003f02270 */
[C---:B------:R-:W-:Y:S01]  /*1c30*/  ISETP.EQ.AND P6, PT, R23.reuse, 0x18, PT ;  /* 0x000000181700780c */ /* 0x040fe20003fc2270 */
[----:B------:R-:W2:Y:S01]  /*1c40*/  LDS.64 R6, [R22.X4+0xd8] ;  /* 0x0000d80016067984 */ /* 0x000ea20000004a00 */
[C---:B------:R-:W-:Y:S02]  /*1c50*/  ISETP.EQ.AND P4, PT, R23.reuse, 0x8, PT ;  /* 0x000000081700780c */ /* 0x040fe40003f82270 */
[C---:B------:R-:W-:Y:S01]  /*1c60*/  ISETP.EQ.AND P1, PT, R23.reuse, -0x10, PT ;  /* 0xfffffff01700780c */ /* 0x040fe20003f22270 */
[----:B------:R-:W3:Y:S01]  /*1c70*/  LDS.64 R18, [R22.X4+0xe8] ;  /* 0x0000e80016127984 */ /* 0x000ee20000004a00 */
[C---:B------:R-:W-:Y:S02]  /*1c80*/  ISETP.EQ.AND P2, PT, R23.reuse, -0x8, PT ;  /* 0xfffffff81700780c */ /* 0x040fe40003f42270 */
[----:B------:R-:W-:Y:S02]  /*1c90*/  ISETP.EQ.AND P3, PT, R23, -0x18, PT ;  /* 0xffffffe81700780c */ /* 0x000fe40003f62270 */
[----:B0-----:R-:W-:Y:S01]  /*1ca0*/  @P5 MOV R11, R2 ;  /* 0x00000002000b5202 */ /* 0x001fe20000000f00 */
[----:B------:R-:W-:-:S02]  /*1cb0*/  @P5 IMAD.MOV.U32 R10, RZ, RZ, R3 ;  /* 0x000000ffff0a5224 */ /* 0x000fc400078e0003 */
[----:B------:R-:W-:Y:S02]  /*1cc0*/  @P6 IMAD.MOV.U32 R9, RZ, RZ, R2 ;  /* 0x000000ffff096224 */ /* 0x000fe400078e0002 */
[----:B------:R-:W-:Y:S02]  /*1cd0*/  @P6 IMAD.MOV.U32 R8, RZ, RZ, R3 ;  /* 0x000000ffff086224 */ /* 0x000fe400078e0003 */
[----:B-1----:R-:W-:Y:S01]  /*1ce0*/  @P0 IMAD.MOV.U32 R11, RZ, RZ, R4 ;  /* 0x000000ffff0b0224 */ /* 0x002fe200078e0004 */
[----:B--2---:R-:W-:Y:S01]  /*1cf0*/  @P4 MOV R11, R6 ;  /* 0x00000006000b4202 */ /* 0x004fe20000000f00 */
[----:B------:R-:W-:Y:S02]  /*1d00*/  @P0 IMAD.MOV.U32 R10, RZ, RZ, R5 ;  /* 0x000000ffff0a0224 */ /* 0x000fe400078e0005 */
[----:B------:R-:W-:Y:S01]  /*1d10*/  @P4 IMAD.MOV.U32 R13, RZ, RZ, R2 ;  /* 0x000000ffff0d4224 */ /* 0x000fe200078e0002 */
[----:B------:R-:W-:Y:S01]  /*1d20*/  @P2 MOV R13, R4 ;  /* 0x00000004000d2202 */ /* 0x000fe20000000f00 */
[----:B------:R-:W-:-:S02]  /*1d30*/  @P4 IMAD.MOV.U32 R12, RZ, RZ, R3 ;  /* 0x000000ffff0c4224 */ /* 0x000fc400078e0003 */
[----:B------:R-:W-:Y:S02]  /*1d40*/  @P4 IMAD.MOV.U32 R9, RZ, RZ, R4 ;  /* 0x000000ffff094224 */ /* 0x000fe400078e0004 */
[----:B------:R-:W-:Y:S01]  /*1d50*/  @P4 IMAD.MOV.U32 R8, RZ, RZ, R5 ;  /* 0x000000ffff084224 */ /* 0x000fe200078e0005 */
[----:B------:R-:W-:Y:S01]  /*1d60*/  @P5 MOV R8, R7 ;  /* 0x0000000700085202 */ /* 0x000fe20000000f00 */
[----:B------:R-:W-:Y:S01]  /*1d70*/  @P4 IMAD.MOV.U32 R10, RZ, RZ, R7 ;  /* 0x000000ffff0a4224 */ /* 0x000fe200078e0007 */
[----:B------:R-:W-:Y:S01]  /*1d80*/  ISETP.NE.AND P4, PT, R17, RZ, PT ;  /* 0x000000ff1100720c */ /* 0x000fe20003f85270 */
[----:B------:R-:W-:Y:S01]  /*1d90*/  @P0 IMAD.MOV.U32 R15, RZ, RZ, R2 ;  /* 0x000000ffff0f0224 */ /* 0x000fe200078e0002 */
[----:B---3--:R-:W-:Y:S01]  /*1da0*/  @P2 MOV R10, R19 ;  /* 0x00000013000a2202 */ /* 0x008fe20000000f00 */
[----:B------:R-:W-:Y:S02]  /*1db0*/  @P0 IMAD.MOV.U32 R14, RZ, RZ, R3 ;  /* 0x000000ffff0e0224 */ /* 0x000fe400078e0003 */
[----:B------:R-:W-:-:S02]  /*1dc0*/  @P1 IMAD.MOV.U32 R15, RZ, RZ, R4 ;  /* 0x000000ffff0f1224 */ /* 0x000fc400078e0004 */
[--C-:B------:R-:W-:Y:S02]  /*1dd0*/  @P1 IMAD.MOV.U32 R14, RZ, RZ, R5.reuse ;  /* 0x000000ffff0e1224 */ /* 0x100fe400078e0005 */
[----:B------:R-:W-:Y:S02]  /*1de0*/  @P2 IMAD.MOV.U32 R12, RZ, RZ, R5 ;  /* 0x000000ffff0c2224 */ /* 0x000fe400078e0005 */
[--C-:B------:R-:W-:Y:S02]  /*1df0*/  @P2 IMAD.MOV.U32 R15, RZ, RZ, R6.reuse ;  /* 0x000000ffff0f2224 */ /* 0x100fe400078e0006 */
[--C-:B------:R-:W-:Y:S02]  /*1e00*/  @P0 IMAD.MOV.U32 R13, RZ, RZ, R6.reuse ;  /* 0x000000ffff0d0224 */ /* 0x100fe400078e0006 */
[----:B------:R-:W-:Y:S02]  /*1e10*/  @P5 IMAD.MOV.U32 R9, RZ, RZ, R6 ;  /* 0x000000ffff095224 */ /* 0x000fe400078e0006 */
[----:B------:R-:W-:-:S02]  /*1e20*/  @P2 IMAD.MOV.U32 R14, RZ, RZ, R7 ;  /* 0x000000ffff0e2224 */ /* 0x000fc400078e0007 */
[----:B------:R-:W-:Y:S02]  /*1e30*/  @P0 IMAD.MOV.U32 R12, RZ, RZ, R7 ;  /* 0x000000ffff0c0224 */ /* 0x000fe400078e0007 */
[--C-:B------:R-:W-:Y:S02]  /*1e40*/  @P3 IMAD.MOV.U32 R15, RZ, RZ, R18.reuse ;  /* 0x000000ffff0f3224 */ /* 0x100fe400078e0012 */
[--C-:B------:R-:W-:Y:S02]  /*1e50*/  @P1 IMAD.MOV.U32 R13, RZ, RZ, R18.reuse ;  /* 0x000000ffff0d1224 */ /* 0x100fe400078e0012 */
[--C-:B------:R-:W-:Y:S02]  /*1e60*/  @P2 IMAD.MOV.U32 R11, RZ, RZ, R18.reuse ;  /* 0x000000ffff0b2224 */ /* 0x100fe400078e0012 */
[----:B------:R-:W-:Y:S02]  /*1e70*/  @P0 IMAD.MOV.U32 R9, RZ, RZ, R18 ;  /* 0x000000ffff090224 */ /* 0x000fe400078e0012 */
[----:B------:R-:W-:-:S02]  /*1e80*/  @P3 IMAD.MOV.U32 R14, RZ, RZ, R19 ;  /* 0x000000ffff0e3224 */ /* 0x000fc400078e0013 */
[--C-:B------:R-:W-:Y:S02]  /*1e90*/  @P1 IMAD.MOV.U32 R12, RZ, RZ, R19.reuse ;  /* 0x000000ffff0c1224 */ /* 0x100fe400078e0013 */
[----:B------:R-:W-:Y:S01]  /*1ea0*/  @P0 IMAD.MOV.U32 R8, RZ, RZ, R19 ;  /* 0x000000ffff080224 */ /* 0x000fe200078e0013 */
[----:B------:R-:W-:Y:S05]  /*1eb0*/  @P4 BRA `(.L_x_67318) ;  /* 0xfffffcf000004947 */ /* 0x000fea000383ffff */
.L_x_67317:
[----:B------:R-:W-:-:S13]  /*1ec0*/  LOP3.LUT P0, RZ, R20, 0x3, RZ, 0xc0, !PT ;  /* 0x0000000314ff7812 */ /* 0x000fda000780c0ff */
[----:B------:R-:W-:Y:S05]  /*1ed0*/  @!P0 BRA `(.L_x_67316) ;  /* 0x0000028000008947 */ /* 0x000fea0003800000 */
[----:B------:R-:W-:Y:S01]  /*1ee0*/  IMAD R2, R16, 0xa, R21 ;  /* 0x0000000a10027824 */ /* 0x000fe200078e0215 */
[----:B------:R-:W-:Y:S01]  /*1ef0*/  LOP3.LUT R20, R20, 0x3, RZ, 0xc0, !PT ;  /* 0x0000000314147812 */ /* 0x000fe200078ec0ff */
[----:B------:R-:W-:-:S03]  /*1f00*/  IMAD.SHL.U32 R21, R21, 0x4, RZ ;  /* 0x0000000415157824 */ /* 0x000fc600078e00ff */
[----:B------:R-:W-:Y:S02]  /*1f10*/  LEA R2, R2, 0xe0, 0x2 ;  /* 0x000000e002027811 */ /* 0x000fe400078e10ff */
[----:B------:R-:W-:-:S03]  /*1f20*/  IADD3 R21, R21, 0x18, RZ ;  /* 0x0000001815157810 */ /* 0x000fc60007ffe0ff */
.L_x_67322:
        /* <DEDUP_REMOVED lines=8> */
[----:B------:R-:W-:Y:S02]  /*1fb0*/  IADD3 R20, R20, -0x1, RZ ;  /* 0xffffffff14147810 */ /* 0x000fe40007ffe0ff */
[----:B------:R-:W-:Y:S02]  /*1fc0*/  ISETP.EQ.AND P0, PT, R21, 0x20, PT ;  /* 0x000000201500780c */ /* 0x000fe40003f02270 */
[----:B-1----:R-:W-:Y:S01]  /*1fd0*/  IADD3 R2, R2, 0x4, RZ ;  /* 0x0000000402027810 */ /* 0x002fe20007ffe0ff */
[----:B0-----:R-:W-:-:S06]  /*1fe0*/  @P4 IMAD.MOV.U32 R10, RZ, RZ, R4 ;  /* 0x000000ffff0a4224 */ /* 0x001fcc00078e0004 */
[----:B------:R-:W-:Y:S01]  /*1ff0*/  @P5 MOV R15, R4 ;  /* 0x00000004000f5202 */ /* 0x000fe20000000f00 */
[--C-:B------:R-:W-:Y:S01]  /*2000*/  @P2 IMAD.MOV.U32 R14, RZ, RZ, R4.reuse ;  /* 0x000000ffff0e2224 */ /* 0x100fe200078e0004 */
[C---:B------:R-:W-:Y:S01]  /*2010*/  ISETP.EQ.AND P4, PT, R21.reuse, 0x8, PT ;  /* 0x000000081500780c */ /* 0x040fe20003f82270 */
[--C-:B--2---:R-:W-:Y:S01]  /*2020*/  @P2 IMAD.MOV.U32 R10, RZ, RZ, R3.reuse ;  /* 0x000000ffff0a2224 */ /* 0x104fe200078e0003 */
[----:B------:R-:W-:Y:S01]  /*2030*/  ISETP.NE.AND P2, PT, R20, RZ, PT ;  /* 0x000000ff1400720c */ /* 0x000fe20003f45270 */
        /* <DEDUP_REMOVED lines=9> */
[----:B------:R-:W-:Y:S01]  /*20d0*/  IADD3 R21, R21, 0x4, RZ ;  /* 0x0000000415157810 */ /* 0x000fe20007ffe0ff */
[----:B------:R-:W-:Y:S01]  /*20e0*/  @P0 IMAD.MOV.U32 R9, RZ, RZ, R3 ;  /* 0x000000ffff090224 */ /* 0x000fe200078e0003 */
[----:B------:R-:W-:-:S03]  /*20f0*/  @P4 MOV R15, R3 ;  /* 0x00000003000f4202 */ /* 0x000fc60000000f00 */
[----:B------:R-:W-:Y:S02]  /*2100*/  @P1 IMAD.MOV.U32 R12, RZ, RZ, R4 ;  /* 0x000000ffff0c1224 */ /* 0x000fe400078e0004 */
[--C-:B------:R-:W-:Y:S02]  /*2110*/  @P3 IMAD.MOV.U32 R14, RZ, RZ, R3.reuse ;  /* 0x000000ffff0e3224 */ /* 0x100fe400078e0003 */
[--C-:B------:R-:W-:Y:S02]  /*2120*/  @P6 IMAD.MOV.U32 R13, RZ, RZ, R3.reuse ;  /* 0x000000ffff0d6224 */ /* 0x100fe400078e0003 */
[--C-:B------:R-:W-:Y:S02]  /*2130*/  @P5 IMAD.MOV.U32 R12, RZ, RZ, R3.reuse ;  /* 0x000000ffff0c5224 */ /* 0x100fe400078e0003 */
[----:B------:R-:W-:Y:S01]  /*2140*/  @P1 IMAD.MOV.U32 R8, RZ, RZ, R3 ;  /* 0x000000ffff081224 */ /* 0x000fe200078e0003 */
[----:B------:R-:W-:Y:S05]  /*2150*/  @P2 BRA `(.L_x_67322) ;  /* 0xfffffdd000002947 */ /* 0x000fea000383ffff */
.L_x_67316:
[----:B------:R-:W-:Y:S01]  /*2160*/  IMAD R22, R16, 0x28, RZ ;  /* 0x0000002810167824 */ /* 0x000fe200078e02ff */
[----:B------:R-:W-:Y:S01]  /*2170*/  MOV R6, R13 ;  /* 0x0000000d00067202 */ /* 0x000fe20000000f00 */
[----:B------:R-:W-:-:S02]  /*2180*/  IMAD.MOV.U32 R20, RZ, RZ, R15 ;  /* 0x000000ffff147224 */ /* 0x000fc400078e000f */
[----:B------:R-:W-:Y:S02]  /*2190*/  IMAD.MOV.U32 R21, RZ, RZ, R14 ;  /* 0x000000ffff157224 */ /* 0x000fe400078e000e */
[----:B------:R-:W0:Y:S01]  /*21a0*/  LDS.64 R22, [R22+0xf0] ;  /* 0x0000f00016167984 */ /* 0x000e220000000a00 */
[----:B------:R-:W-:Y:S02]  /*21b0*/  IMAD.MOV.U32 R7, RZ, RZ, R12 ;  /* 0x000000ffff077224 */ /* 0x000fe400078e000c */
[----:B------:R-:W-:Y:S02]  /*21c0*/  IMAD.MOV.U32 R4, RZ, RZ, R11 ;  /* 0x000000ffff047224 */ /* 0x000fe400078e000b */
[----:B------:R-:W-:Y:S02]  /*21d0*/  IMAD.MOV.U32 R5, RZ, RZ, R10 ;  /* 0x000000ffff057224 */ /* 0x000fe400078e000a */
[----:B------:R-:W-:Y:S02]  /*21e0*/  IMAD.MOV.U32 R2, RZ, RZ, R9 ;  /* 0x000000ffff027224 */ /* 0x000fe400078e0009 */
[----:B------:R-:W-:-:S02]  /*21f0*/  IMAD.MOV.U32 R3, RZ, RZ, R8 ;  /* 0x000000ffff037224 */ /* 0x000fc400078e0008 */
.L_x_67315:
[----:B------:R-:W-:Y:S05]  /*2200*/  BSYNC B0 ;  /* 0x0000000000007941 */ /* 0x000fea0003800000 */
.L_x_67314:
        /* <DEDUP_REMOVED lines=25> */
[----:B-1----:R-:W-:Y:S01]  /*23a0*/  @!P1 IMAD.MOV.U32 R3, RZ, RZ, R17 ;  /* 0x000000ffff039224 */ /* 0x002fe200078e0011 */
        /* <DEDUP_REMOVED lines=14> */
.L_x_67326:
[----:B------:R-:W-:Y:S02]  /*2490*/  IMAD.MOV.U32 R28, RZ, RZ, R7 ;  /* 0x000000ffff1c7224 */ /* 0x000fe400078e0007 */
[----:B------:R-:W-:Y:S02]  /*24a0*/  IMAD.MOV.U32 R13, RZ, RZ, R3 ;  /* 0x000000ffff0d7224 */ /* 0x000fe400078e0003 */
[----:B------:R-:W-:Y:S02]  /*24b0*/  IMAD.MOV.U32 R7, RZ, RZ, R6 ;  /* 0x000000ffff077224 */ /* 0x000fe400078e0006 */
[----:B------:R-:W-:Y:S02]  /*24c0*/  IMAD.MOV.U32 R3, RZ, RZ, R2 ;  /* 0x000000ffff037224 */ /* 0x000fe400078e0002 */
.L_x_67327:
[----:B------:R-:W-:Y:S05]  /*24d0*/  BSYNC B1 ;  /* 0x0000000000017941 */ /* 0x000fea0003800000 */
.L_x_67325:
        /* <DEDUP_REMOVED lines=9> */
.L_x_67329:
[----:B------:R-:W-:Y:S02]  /*2570*/  IMAD.MOV.U32 R15, RZ, RZ, R28 ;  /* 0x000000ffff0f7224 */ /* 0x000fe400078e001c */
[----:B------:R-:W-:Y:S02]  /*2580*/  IMAD.MOV.U32 R17, RZ, RZ, R13 ;  /* 0x000000ffff117224 */ /* 0x000fe400078e000d */
[----:B------:R-:W-:Y:S02]  /*2590*/  IMAD.MOV.U32 R28, RZ, RZ, R21 ;  /* 0x000000ffff1c7224 */ /* 0x000fe400078e0015 */
[----:B------:R-:W-:Y:S02]  /*25a0*/  IMAD.MOV.U32 R13, RZ, RZ, R5 ;  /* 0x000000ffff0d7224 */ /* 0x000fe400078e0005 */
.L_x_67330:
[----:B------:R-:W-:Y:S05]  /*25b0*/  BSYNC B1 ;  /* 0x0000000000017941 */ /* 0x000fea0003800000 */
.L_x_67328:
        /* <DEDUP_REMOVED lines=9> */
.L_x_67332:
[----:B------:R-:W-:Y:S02]  /*2650*/  IMAD.MOV.U32 R2, RZ, RZ, R15 ;  /* 0x000000ffff027224 */ /* 0x000fe400078e000f */
[----:B------:R-:W-:Y:S02]  /*2660*/  IMAD.MOV.U32 R5, RZ, RZ, R17 ;  /* 0x000000ffff057224 */ /* 0x000fe400078e0011 */
[----:B------:R-:W-:Y:S02]  /*2670*/  IMAD.MOV.U32 R15, RZ, RZ, R20 ;  /* 0x000000ffff0f7224 */ /* 0x000fe400078e0014 */
[----:B------:R-:W-:Y:S02]  /*2680*/  IMAD.MOV.U32 R17, RZ, RZ, R4 ;  /* 0x000000ffff117224 */ /* 0x000fe400078e0004 */
.L_x_67333:
[----:B------:R-:W-:Y:S05]  /*2690*/  BSYNC B1 ;  /* 0x0000000000017941 */ /* 0x000fea0003800000 */
.L_x_67331:
        /* <DEDUP_REMOVED lines=16> */
.L_x_67335:
[----:B------:R-:W-:Y:S02]  /*27a0*/  IMAD.MOV.U32 R4, RZ, RZ, R7 ;  /* 0x000000ffff047224 */ /* 0x000fe400078e0007 */
[----:B------:R-:W-:Y:S02]  /*27b0*/  IMAD.MOV.U32 R6, RZ, RZ, R3 ;  /* 0x000000ffff067224 */ /* 0x000fe400078e0003 */
[----:B------:R-:W-:Y:S02]  /*27c0*/  IMAD.MOV.U32 R7, RZ, RZ, R28 ;  /* 0x000000ffff077224 */ /* 0x000fe400078e001c */
[----:B------:R-:W-:Y:S02]  /*27d0*/  IMAD.MOV.U32 R3, RZ, RZ, R13 ;  /* 0x000000ffff037224 */ /* 0x000fe400078e000d */
.L_x_67336:
[----:B------:R-:W-:Y:S05]  /*27e0*/  BSYNC B1 ;  /* 0x0000000000017941 */ /* 0x000fea0003800000 */
.L_x_67334:
        /* <DEDUP_REMOVED lines=9> */
.L_x_67338:
[----:B------:R-:W-:Y:S02]  /*2880*/  IMAD.MOV.U32 R13, RZ, RZ, R4 ;  /* 0x000000ffff0d7224 */ /* 0x000fe400078e0004 */
[----:B------:R-:W-:Y:S02]  /*2890*/  IMAD.MOV.U32 R14, RZ, RZ, R6 ;  /* 0x000000ffff0e7224 */ /* 0x000fe400078e0006 */
[----:B------:R-:W-:Y:S02]  /*28a0*/  IMAD.MOV.U32 R4, RZ, RZ, R15 ;  /* 0x000000ffff047224 */ /* 0x000fe400078e000f */
[----:B------:R-:W-:Y:S02]  /*28b0*/  IMAD.MOV.U32 R6, RZ, RZ, R17 ;  /* 0x000000ffff067224 */ /* 0x000fe400078e0011 */
.L_x_67339:
[----:B------:R-:W-:Y:S05]  /*28c0*/  BSYNC B1 ;  /* 0x0000000000017941 */ /* 0x000fea0003800000 */
.L_x_67337:
        /* <DEDUP_REMOVED lines=9> */
.L_x_67341:
[----:B------:R-:W-:Y:S01]  /*2960*/  MOV R15, R13 ;  /* 0x0000000d000f7202 */ /* 0x000fe20000000f00 */
[----:B------:R-:W-:Y:S02]  /*2970*/  IMAD.MOV.U32 R17, RZ, RZ, R14 ;  /* 0x000000ffff117224 */ /* 0x000fe400078e000e */
[----:B------:R-:W-:Y:S02]  /*2980*/  IMAD.MOV.U32 R13, RZ, RZ, R2 ;  /* 0x000000ffff0d7224 */ /* 0x000fe400078e0002 */
[----:B------:R-:W-:Y:S02]  /*2990*/  IMAD.MOV.U32 R14, RZ, RZ, R5 ;  /* 0x000000ffff0e7224 */ /* 0x000fe400078e0005 */
.L_x_67342:
[----:B------:R-:W-:Y:S05]  /*29a0*/  BSYNC B1 ;  /* 0x0000000000017941 */ /* 0x000fea0003800000 */
.L_x_67340:
        /* <DEDUP_REMOVED lines=16> */
.L_x_67344:
[----:B------:R-:W-:Y:S02]  /*2ab0*/  IMAD.MOV.U32 R12, RZ, RZ, R7 ;  /* 0x000000ffff0c7224 */ /* 0x000fe400078e0007 */
[----:B------:R-:W-:Y:S02]  /*2ac0*/  IMAD.MOV.U32 R5, RZ, RZ, R3 ;  /* 0x000000ffff057224 */ /* 0x000fe400078e0003 */
[----:B------:R-:W-:Y:S02]  /*2ad0*/  IMAD.MOV.U32 R7, RZ, RZ, R4 ;  /* 0x000000ffff077224 */ /* 0x000fe400078e0004 */
[----:B------:R-:W-:Y:S02]  /*2ae0*/  IMAD.MOV.U32 R3, RZ, RZ, R6 ;  /* 0x000000ffff037224 */ /* 0x000fe400078e0006 */
.L_x_67345:
[----:B------:R-:W-:Y:S05]  /*2af0*/  BSYNC B1 ;  /* 0x0000000000017941 */ /* 0x000fea0003800000 */
.L_x_67343:
        /* <DEDUP_REMOVED lines=9> */
.L_x_67347:
[----:B------:R-:W-:Y:S01]  /*2b90*/  MOV R4, R12 ;  /* 0x0000000c00047202 */ /* 0x000fe20000000f00 */
[----:B------:R-:W-:Y:S02]  /*2ba0*/  IMAD.MOV.U32 R19, RZ, RZ, R5 ;  /* 0x000000ffff137224 */ /* 0x000fe400078e0005 */
[----:B------:R-:W-:Y:S02]  /*2bb0*/  IMAD.MOV.U32 R12, RZ, RZ, R13 ;  /* 0x000000ffff0c7224 */ /* 0x000fe400078e000d */
[----:B------:R-:W-:Y:S02]  /*2bc0*/  IMAD.MOV.U32 R5, RZ, RZ, R14 ;  /* 0x000000ffff057224 */ /* 0x000fe400078e000e */
.L_x_67348:
[----:B------:R-:W-:Y:S05]  /*2bd0*/  BSYNC B1 ;  /* 0x0000000000017941 */ /* 0x000fea0003800000 */
.L_x_67346:
        /* <DEDUP_REMOVED lines=9> */
.L_x_67350:
[----:B------:R-:W-:Y:S01]  /*2c70*/  IMAD.MOV.U32 R14, RZ, RZ, R4 ;  /* 0x000000ffff0e7224 */ /* 0x000fe200078e0004 */
[----:B------:R-:W-:Y:S01]  /*2c80*/  MOV R24, R19 ;  /* 0x0000001300187202 */ /* 0x000fe20000000f00 */
[----:B------:R-:W-:Y:S02]  /*2c90*/  IMAD.MOV.U32 R4, RZ, RZ, R15 ;  /* 0x000000ffff047224 */ /* 0x000fe400078e000f */
[----:B------:R-:W-:Y:S02]  /*2ca0*/  IMAD.MOV.U32 R19, RZ, RZ, R17 ;  /* 0x000000ffff137224 */ /* 0x000fe400078e0011 */
.L_x_67351:
[----:B------:R-:W-:Y:S05]  /*2cb0*/  BSYNC B1 ;  /* 0x0000000000017941 */ /* 0x000fea0003800000 */
.L_x_67349:
        /* <DEDUP_REMOVED lines=16> */
.L_x_67353:
[----:B------:R-:W-:Y:S01]  /*2dc0*/  MOV R6, R7 ;  /* 0x0000000700067202 */ /* 0x000fe20000000f00 */
[----:B------:R-:W-:Y:S02]  /*2dd0*/  IMAD.MOV.U32 R2, RZ, RZ, R3 ;  /* 0x000000ffff027224 */ /* 0x000fe400078e0003 */
[----:B------:R-:W-:Y:S02]  /*2de0*/  IMAD.MOV.U32 R7, RZ, RZ, R12 ;  /* 0x000000ffff077224 */ /* 0x000fe400078e000c */
[----:B------:R-:W-:Y:S02]  /*2df0*/  IMAD.MOV.U32 R3, RZ, RZ, R5 ;  /* 0x000000ffff037224 */ /* 0x000fe400078e0005 */
.L_x_67354:
[----:B------:R-:W-:Y:S05]  /*2e00*/  BSYNC B1 ;  /* 0x0000000000017941 */ /* 0x000fea0003800000 */
.L_x_67352:
        /* <DEDUP_REMOVED lines=9> */
.L_x_67356:
[----:B------:R-:W-:Y:S01]  /*2ea0*/  IMAD.MOV.U32 R21, RZ, RZ, R6 ;  /* 0x000000ffff157224 */ /* 0x000fe200078e0006 */
[----:B------:R-:W-:Y:S01]  /*2eb0*/  MOV R5, R2 ;  /* 0x0000000200057202 */ /* 0x000fe20000000f00 */
[----:B------:R-:W-:Y:S02]  /*2ec0*/  IMAD.MOV.U32 R6, RZ, RZ, R4 ;  /* 0x000000ffff067224 */ /* 0x000fe400078e0004 */
[----:B------:R-:W-:Y:S02]  /*2ed0*/  IMAD.MOV.U32 R2, RZ, RZ, R19 ;  /* 0x000000ffff027224 */ /* 0x000fe400078e0013 */
.L_x_67357:
[----:B------:R-:W-:Y:S05]  /*2ee0*/  BSYNC B1 ;  /* 0x0000000000017941 */ /* 0x000fea0003800000 */
.L_x_67355:
        /* <DEDUP_REMOVED lines=9> */
.L_x_67359:
[----:B------:R-:W-:Y:S01]  /*2f80*/  IMAD.MOV.U32 R20, RZ, RZ, R21 ;  /* 0x000000ffff147224 */ /* 0x000fe200078e0015 */
[----:B------:R-:W-:Y:S01]  /*2f90*/  MOV R21, R14 ;  /* 0x0000000e00157202 */ /* 0x000fe20000000f00 */
[----:B------:R-:W-:Y:S02]  /*2fa0*/  IMAD.MOV.U32 R4, RZ, RZ, R5 ;  /* 0x000000ffff047224 */ /* 0x000fe400078e0005 */
[----:B------:R-:W-:Y:S02]  /*2fb0*/  IMAD.MOV.U32 R5, RZ, RZ, R24 ;  /* 0x000000ffff057224 */ /* 0x000fe400078e0018 */
.L_x_67360:
[----:B------:R-:W-:Y:S05]  /*2fc0*/  BSYNC B1 ;  /* 0x0000000000017941 */ /* 0x000fea0003800000 */
.L_x_67358:
[----:B------:R-:W-:Y:S02]  /*2fd0*/  FADD.FTZ R22, R22, R9 ;  /* 0x0000000916167221 */ /* 0x000fe40000010000 */
[----:B------:R-:W-:Y:S02]  /*2fe0*/  IMAD.MOV.U32 R23, RZ, RZ, R8 ;  /* 0x000000ffff177224 */ /* 0x000fe400078e0008 */
.L_x_67324:
[----:B--234-:R-:W-:Y:S05]  /*2ff0*/  BSYNC B0 ;  /* 0x0000000000007941 */ /* 0x01cfea0003800000 */
.L_x_67323:
[----:B------:R-:W-:Y:S01]  /*3000*/  ISETP.GT.AND P0, PT, R11, 0x1d, PT ;  /* 0x0000001d0b00780c */ /* 0x000fe20003f04270 */
[----:B------:R2:W3:Y:S01]  /*3010*/  SHFL.DOWN PT, R9, R23, 0x2, 0x1f ;  /* 0x08401f0017097f89 */ /* 0x0004e200000e0000 */
[----:B------:R-:W-:Y:S03]  /*3020*/  BSSY B0, `(.L_x_67361) ;  /* 0x00000da000007945 */ /* 0x000fe60003800000 */
[----:B------:R2:W4:Y:S04]  /*3030*/  SHFL.DOWN PT, R15, R22, 0x2, 0x1f ;  /* 0x08401f00160f7f89 */ /* 0x00052800000e0000 */
[----:B------:R2:W1:Y:S04]  /*3040*/  SHFL.DOWN PT, R28, R20, 0x2, 0x1f ;  /* 0x08401f00141c7f89 */ /* 0x00046800000e0000 */
[----:B0-----:R2:W0:Y:S04]  /*3050*/  SHFL.DOWN PT, R26, R21, 0x2, 0x1f ;  /* 0x08401f00151a7f89 */ /* 0x00142800000e0000 */
        /* <DEDUP_REMOVED lines=32> */
.L_x_67364:
[----:B------:R-:W-:Y:S01]  /*3260*/  MOV R28, R7 ;  /* 0x00000007001c7202 */ /* 0x000fe20000000f00 */
[----:B------:R-:W-:Y:S02]  /*3270*/  IMAD.MOV.U32 R13, RZ, RZ, R3 ;  /* 0x000000ffff0d7224 */ /* 0x000fe400078e0003 */
[----:B------:R-:W-:Y:S02]  /*3280*/  IMAD.MOV.U32 R7, RZ, RZ, R6 ;  /* 0x000000ffff077224 */ /* 0x000fe400078e0006 */
[----:B------:R-:W-:Y:S02]  /*3290*/  IMAD.MOV.U32 R3, RZ, RZ, R2 ;  /* 0x000000ffff037224 */ /* 0x000fe400078e0002 */
.L_x_67365:
[----:B------:R-:W-:Y:S05]  /*32a0*/  BSYNC B1 ;  /* 0x0000000000017941 */ /* 0x000fea0003800000 */
.L_x_67363:
        /* <DEDUP_REMOVED lines=9> */
.L_x_67367:
[----:B------:R-:W-:Y:S01]  /*3340*/  IMAD.MOV.U32 R15, RZ, RZ, R28 ;  /* 0x000000ffff0f7224 */ /* 0x000fe200078e001c */
[----:B------:R-:W-:Y:S01]  /*3350*/  MOV R17, R13 ;  /* 0x0000000d00117202 */ /* 0x000fe20000000f00 */
[----:B------:R-:W-:Y:S02]  /*3360*/  IMAD.MOV.U32 R28, RZ, RZ, R21 ;  /* 0x000000ffff1c7224 */ /* 0x000fe400078e0015 */
[----:B------:R-:W-:Y:S02]  /*3370*/  IMAD.MOV.U32 R13, RZ, RZ, R5 ;  /* 0x000000ffff0d7224 */ /* 0x000fe400078e0005 */
.L_x_67368:
[----:B------:R-:W-:Y:S05]  /*3380*/  BSYNC B1 ;  /* 0x0000000000017941 */ /* 0x000fea0003800000 */
.L_x_67366:
        /* <DEDUP_REMOVED lines=9> */
.L_x_67370:
[----:B------:R-:W-:Y:S01]  /*3420*/  IMAD.MOV.U32 R2, RZ, RZ, R15 ;  /* 0x000000ffff027224 */ /* 0x000fe200078e000f */
[----:B------:R-:W-:Y:S01]  /*3430*/  MOV R15, R20 ;  /* 0x00000014000f7202 */ /* 0x000fe20000000f00 */
[----:B------:R-:W-:Y:S02]  /*3440*/  IMAD.MOV.U32 R5, RZ, RZ, R17 ;  /* 0x000000ffff057224 */ /* 0x000fe400078e0011 */
[----:B------:R-:W-:Y:S02]  /*3450*/  IMAD.MOV.U32 R17, RZ, RZ, R4 ;  /* 0x000000ffff117224 */ /* 0x000fe400078e0004 */
.L_x_67371:
[----:B------:R-:W-:Y:S05]  /*3460*/  BSYNC B1 ;  /* 0x0000000000017941 */ /* 0x000fea0003800000 */
.L_x_67369:
        /* <DEDUP_REMOVED lines=16> */
.L_x_67373:
[----:B------:R-:W-:Y:S01]  /*3570*/  IMAD.MOV.U32 R4, RZ, RZ, R7 ;  /* 0x000000ffff047224 */ /* 0x000fe200078e0007 */
[----:B------:R-:W-:Y:S01]  /*3580*/  MOV R6, R3 ;  /* 0x0000000300067202 */ /* 0x000fe20000000f00 */
[----:B------:R-:W-:Y:S02]  /*3590*/  IMAD.MOV.U32 R7, RZ, RZ, R28 ;  /* 0x000000ffff077224 */ /* 0x000fe400078e001c */
[----:B------:R-:W-:Y:S02]  /*35a0*/  IMAD.MOV.U32 R3, RZ, RZ, R13 ;  /* 0x000000ffff037224 */ /* 0x000fe400078e000d */
.L_x_67374:
[----:B------:R-:W-:Y:S05]  /*35b0*/  BSYNC B1 ;  /* 0x0000000000017941 */ /* 0x000fea0003800000 */
.L_x_67372:
        /* <DEDUP_REMOVED lines=9> */
.L_x_67376:
[----:B------:R-:W-:Y:S01]  /*3650*/  IMAD.MOV.U32 R13, RZ, RZ, R4 ;  /* 0x000000ffff0d7224 */ /* 0x000fe200078e0004 */
[----:B------:R-:W-:Y:S01]  /*3660*/  MOV R4, R15 ;  /* 0x0000000f00047202 */ /* 0x000fe20000000f00 */
[----:B------:R-:W-:Y:S02]  /*3670*/  IMAD.MOV.U32 R14, RZ, RZ, R6 ;  /* 0x000000ffff0e7224 */ /* 0x000fe400078e0006 */
[----:B------:R-:W-:Y:S02]  /*3680*/  IMAD.MOV.U32 R6, RZ, RZ, R17 ;  /* 0x000000ffff067224 */ /* 0x000fe400078e0011 */
.L_x_67377:
[----:B------:R-:W-:Y:S05]  /*3690*/  BSYNC B1 ;  /* 0x0000000000017941 */ /* 0x000fea0003800000 */
.L_x_67375:
        /* <DEDUP_REMOVED lines=9> */
.L_x_67379:
[----:B------:R-:W-:Y:S02]  /*3730*/  IMAD.MOV.U32 R15, RZ, RZ, R13 ;  /* 0x000000ffff0f7224 */ /* 0x000fe400078e000d */
[----:B------:R-:W-:Y:S01]  /*3740*/  IMAD.MOV.U32 R17, RZ, RZ, R14 ;  /* 0x000000ffff117224 */ /* 0x000fe200078e000e */
[----:B------:R-:W-:Y:S01]  /*3750*/  MOV R14, R5 ;  /* 0x00000005000e7202 */ /* 0x000fe20000000f00 */
[----:B------:R-:W-:Y:S02]  /*3760*/  IMAD.MOV.U32 R13, RZ, RZ, R2 ;  /* 0x000000ffff0d7224 */ /* 0x000fe400078e0002 */
.L_x_67380:
[----:B------:R-:W-:Y:S05]  /*3770*/  BSYNC B1 ;  /* 0x0000000000017941 */ /* 0x000fea0003800000 */
.L_x_67378:
        /* <DEDUP_REMOVED lines=16> */
.L_x_67382:
[----:B------:R-:W-:Y:S01]  /*3880*/  IMAD.MOV.U32 R12, RZ, RZ, R7 ;  /* 0x000000ffff0c7224 */ /* 0x000fe200078e0007 */
[----:B------:R-:W-:Y:S01]  /*3890*/  MOV R7, R4 ;  /* 0x0000000400077202 */ /* 0x000fe20000000f00 */
[----:B------:R-:W-:Y:S02]  /*38a0*/  IMAD.MOV.U32 R5, RZ, RZ, R3 ;  /* 0x000000ffff057224 */ /* 0x000fe400078e0003 */
[----:B------:R-:W-:Y:S02]  /*38b0*/  IMAD.MOV.U32 R3, RZ, RZ, R6 ;  /* 0x000000ffff037224 */ /* 0x000fe400078e0006 */
.L_x_67383:
[----:B------:R-:W-:Y:S05]  /*38c0*/  BSYNC B1 ;  /* 0x0000000000017941 */ /* 0x000fea0003800000 */
.L_x_67381:
        /* <DEDUP_REMOVED lines=9> */
.L_x_67385:
[----:B------:R-:W-:Y:S02]  /*3960*/  IMAD.MOV.U32 R4, RZ, RZ, R12 ;  /* 0x000000ffff047224 */ /* 0x000fe400078e000c */
[----:B------:R-:W-:Y:S01]  /*3970*/  IMAD.MOV.U32 R19, RZ, RZ, R5 ;  /* 0x000000ffff137224 */ /* 0x000fe200078e0005 */
[----:B------:R-:W-:Y:S01]  /*3980*/  MOV R5, R14 ;  /* 0x0000000e00057202 */ /* 0x000fe20000000f00 */
[----:B------:R-:W-:Y:S02]  /*3990*/  IMAD.MOV.U32 R12, RZ, RZ, R13 ;  /* 0x000000ffff0c7224 */ /* 0x000fe400078e000d */
.L_x_67386:
[----:B------:R-:W-:Y:S05]  /*39a0*/  BSYNC B1 ;  /* 0x0000000000017941 */ /* 0x000fea0003800000 */
.L_x_67384:
        /* <DEDUP_REMOVED lines=9> */
.L_x_67388:
[----:B------:R-:W-:Y:S02]  /*3a40*/  IMAD.MOV.U32 R14, RZ, RZ, R4 ;  /* 0x000000ffff0e7224 */ /* 0x000fe400078e0004 */
[----:B------:R-:W-:Y:S02]  /*3a50*/  IMAD.MOV.U32 R24, RZ, RZ, R19 ;  /* 0x000000ffff187224 */ /* 0x000fe400078e0013 */
[----:B------:R-:W-:Y:S02]  /*3a60*/  IMAD.MOV.U32 R4, RZ, RZ, R15 ;  /* 0x000000ffff047224 */ /* 0x000fe400078e000f */
[----:B------:R-:W-:Y:S02]  /*3a70*/  IMAD.MOV.U32 R19, RZ, RZ, R17 ;  /* 0x000000ffff137224 */ /* 0x000fe400078e0011 */
.L_x_67389:
[----:B------:R-:W-:Y:S05]  /*3a80*/  BSYNC B1 ;  /* 0x0000000000017941 */ /* 0x000fea0003800000 */
.L_x_67387:
        /* <DEDUP_REMOVED lines=16> */
.L_x_67391:
[----:B------:R-:W-:Y:S02]  /*3b90*/  IMAD.MOV.U32 R6, RZ, RZ, R7 ;  /* 0x000000ffff067224 */ /* 0x000fe400078e0007 */
[----:B------:R-:W-:Y:S01]  /*3ba0*/  IMAD.MOV.U32 R2, RZ, RZ, R3 ;  /* 0x000000ffff027224 */ /* 0x000fe200078e0003 */
[----:B------:R-:W-:Y:S01]  /*3bb0*/  MOV R3, R5 ;  /* 0x0000000500037202 */ /* 0x000fe20000000f00 */
[----:B------:R-:W-:Y:S02]  /*3bc0*/  IMAD.MOV.U32 R7, RZ, RZ, R12 ;  /* 0x000000ffff077224 */ /* 0x000fe400078e000c */
.L_x_67392:
[----:B------:R-:W-:Y:S05]  /*3bd0*/  BSYNC B1 ;  /* 0x0000000000017941 */ /* 0x000fea0003800000 */
.L_x_67390:
        /* <DEDUP_REMOVED lines=9> */
.L_x_67394:
[----:B------:R-:W-:Y:S02]  /*3c70*/  IMAD.MOV.U32 R21, RZ, RZ, R6 ;  /* 0x000000ffff157224 */ /* 0x000fe400078e0006 */
[----:B------:R-:W-:Y:S02]  /*3c80*/  IMAD.MOV.U32 R5, RZ, RZ, R2 ;  /* 0x000000ffff057224 */ /* 0x000fe400078e0002 */
[----:B------:R-:W-:Y:S02]  /*3c90*/  IMAD.MOV.U32 R6, RZ, RZ, R4 ;  /* 0x000000ffff067224 */ /* 0x000fe400078e0004 */
[----:B------:R-:W-:Y:S02]  /*3ca0*/  IMAD.MOV.U32 R2, RZ, RZ, R19 ;  /* 0x000000ffff027224 */ /* 0x000fe400078e0013 */
.L_x_67395:
[----:B------:R-:W-:Y:S05]  /*3cb0*/  BSYNC B1 ;  /* 0x0000000000017941 */ /* 0x000fea0003800000 */
.L_x_67393:
        /* <DEDUP_REMOVED lines=9> */
.L_x_67397:
[----:B------:R-:W-:Y:S02]  /*3d50*/  IMAD.MOV.U32 R20, RZ, RZ, R21 ;  /* 0x000000ffff147224 */ /* 0x000fe400078e0015 */
[----:B------:R-:W-:Y:S02]  /*3d60*/  IMAD.MOV.U32 R4, RZ, RZ, R5 ;  /* 0x000000ffff047224 */ /* 0x000fe400078e0005 */
[----:B------:R-:W-:Y:S02]  /*3d70*/  IMAD.MOV.U32 R21, RZ, RZ, R14 ;  /* 0x000000ffff157224 */ /* 0x000fe400078e000e */
[----:B------:R-:W-:Y:S02]  /*3d80*/  IMAD.MOV.U32 R5, RZ, RZ, R24 ;  /* 0x000000ffff057224 */ /* 0x000fe400078e0018 */
.L_x_67398:
[----:B------:R-:W-:Y:S05]  /*3d90*/  BSYNC B1 ;  /* 0x0000000000017941 */ /* 0x000fea0003800000 */
.L_x_67396:
[----:B------:R-:W-:Y:S02]  /*3da0*/  FADD.FTZ R22, R22, R9 ;  /* 0x0000000916167221 */ /* 0x000fe40000010000 */
[----:B------:R-:W-:Y:S02]  /*3db0*/  IMAD.MOV.U32 R23, RZ, RZ, R8 ;  /* 0x000000ffff177224 */ /* 0x000fe400078e0008 */
.L_x_67362:
[----:B-1-34-:R-:W-:Y:S05]  /*3dc0*/  BSYNC B0 ;  /* 0x0000000000007941 */ /* 0x01afea0003800000 */
.L_x_67361:
[----:B------:R-:W-:Y:S01]  /*3dd0*/  ISETP.GT.AND P0, PT, R11, 0x1b, PT ;  /* 0x0000001b0b00780c */ /* 0x000fe20003f04270 */
[----:B------:R1:W3:Y:S01]  /*3de0*/  SHFL.DOWN PT, R9, R23, 0x4, 0x1f ;  /* 0x08801f0017097f89 */ /* 0x0002e200000e0000 */
[----:B------:R-:W-:Y:S03]  /*3df0*/  BSSY B0, `(.L_x_67399) ;  /* 0x00000da000007945 */ /* 0x000fe60003800000 */
[----:B------:R1:W4:Y:S04]  /*3e00*/  SHFL.DOWN PT, R15, R22, 0x4, 0x1f ;  /* 0x08801f00160f7f89 */ /* 0x00032800000e0000 */
[----:B------:R1:W2:Y:S04]  /*3e10*/  SHFL.DOWN PT, R28, R20, 0x4, 0x1f ;  /* 0x08801f00141c7f89 */ /* 0x0002a800000e0000 */
        /* <DEDUP_REMOVED lines=18> */
[----:B-1----:R-:W-:Y:S01]  /*3f40*/  @!P0 MOV R3, R17 ;  /* 0x0000001100038202 */ /* 0x002fe20000000f00 */
        /* <DEDUP_REMOVED lines=14> */
.L_x_67402:
[----:B------:R-:W-:Y:S02]  /*4030*/  IMAD.MOV.U32 R28, RZ, RZ, R7 ;  /* 0x000000ffff1c7224 */ /* 0x000fe400078e0007 */
[----:B------:R-:W-:Y:S01]  /*4040*/  IMAD.MOV.U32 R13, RZ, RZ, R3 ;  /* 0x000000ffff0d7224 */ /* 0x000fe200078e0003 */
[----:B------:R-:W-:Y:S01]  /*4050*/  MOV R3, R2 ;  /* 0x0000000200037202 */ /* 0x000fe20000000f00 */
[----:B------:R-:W-:Y:S02]  /*4060*/  IMAD.MOV.U32 R7, RZ, RZ, R6 ;  /* 0x000000ffff077224 */ /* 0x000fe400078e0006 */
.L_x_67403:
[----:B------:R-:W-:Y:S05]  /*4070*/  BSYNC B1 ;  /* 0x0000000000017941 */ /* 0x000fea0003800000 */
.L_x_67401:
        /* <DEDUP_REMOVED lines=9> */
.L_x_67405:
[----:B------:R-:W-:Y:S02]  /*4110*/  IMAD.MOV.U32 R15, RZ, RZ, R28 ;  /* 0x000000ffff0f7224 */ /* 0x000fe400078e001c */
[----:B------:R-:W-:Y:S02]  /*4120*/  IMAD.MOV.U32 R17, RZ, RZ, R13 ;  /* 0x000000ffff117224 */ /* 0x000fe400078e000d */
[----:B------:R-:W-:Y:S02]  /*4130*/  IMAD.MOV.U32 R28, RZ, RZ, R21 ;  /* 0x000000ffff1c7224 */ /* 0x000fe400078e0015 */
[----:B------:R-:W-:Y:S02]  /*4140*/  IMAD.MOV.U32 R13, RZ, RZ, R5 ;  /* 0x000000ffff0d7224 */ /* 0x000fe400078e0005 */
.L_x_67406:
[----:B------:R-:W-:Y:S05]  /*4150*/  BSYNC B1 ;  /* 0x0000000000017941 */ /* 0x000fea0003800000 */
.L_x_67404:
        /* <DEDUP_REMOVED lines=9> */
.L_x_67408:
[----:B------:R-:W-:Y:S02]  /*41f0*/  IMAD.MOV.U32 R2, RZ, RZ, R15 ;  /* 0x000000ffff027224 */ /* 0x000fe400078e000f */
[----:B------:R-:W-:Y:S02]  /*4200*/  IMAD.MOV.U32 R5, RZ, RZ, R17 ;  /* 0x000000ffff057224 */ /* 0x000fe400078e0011 */
[----:B------:R-:W-:Y:S02]  /*4210*/  IMAD.MOV.U32 R15, RZ, RZ, R20 ;  /* 0x000000ffff0f7224 */ /* 0x000fe400078e0014 */
[----:B------:R-:W-:Y:S02]  /*4220*/  IMAD.MOV.U32 R17, RZ, RZ, R4 ;  /* 0x000000ffff117224 */ /* 0x000fe400078e0004 */
.L_x_67409:
[----:B------:R-:W-:Y:S05]  /*4230*/  BSYNC B1 ;  /* 0x0000000000017941 */ /* 0x000fea0003800000 */
.L_x_67407:
        /* <DEDUP_REMOVED lines=16> */
.L_x_67411:
[----:B------:R-:W-:Y:S02]  /*4340*/  IMAD.MOV.U32 R4, RZ, RZ, R7 ;  /* 0x000000ffff047224 */ /* 0x000fe400078e0007 */
[----:B------:R-:W-:Y:S02]  /*4350*/  IMAD.MOV.U32 R6, RZ, RZ, R3 ;  /* 0x000000ffff067224 */ /* 0x000fe400078e0003 */
[----:B------:R-:W-:Y:S02]  /*4360*/  IMAD.MOV.U32 R7, RZ, RZ, R28 ;  /* 0x000000ffff077224 */ /* 0x000fe400078e001c */
[----:B------:R-:W-:Y:S02]  /*4370*/  IMAD.MOV.U32 R3, RZ, RZ, R13 ;  /* 0x000000ffff037224 */ /* 0x000fe400078e000d */
.L_x_67412:
[----:B------:R-:W-:Y:S05]  /*4380*/  BSYNC B1 ;  /* 0x0000000000017941 */ /* 0x000fea0003800000 */
.L_x_67410:
        /* <DEDUP_REMOVED lines=9> */
.L_x_67414:
[----:B------:R-:W-:Y:S02]  /*4420*/  IMAD.MOV.U32 R13, RZ, RZ, R4 ;  /* 0x000000ffff0d7224 */ /* 0x000fe400078e0004 */
[----:B------:R-:W-:Y:S02]  /*4430*/  IMAD.MOV.U32 R14, RZ, RZ, R6 ;  /* 0x000000ffff0e7224 */ /* 0x000fe400078e0006 */
[----:B------:R-:W-:Y:S02]  /*4440*/  IMAD.MOV.U32 R4, RZ, RZ, R15 ;  /* 0x000000ffff047224 */ /* 0x000fe400078e000f */
[----:B------:R-:W-:Y:S02]  /*4450*/  IMAD.MOV.U32 R6, RZ, RZ, R17 ;  /* 0x000000ffff067224 */ /* 0x000fe400078e0011 */
.L_x_67415:
[----:B------:R-:W-:Y:S05]  /*4460*/  BSYNC B1 ;  /* 0x0000000000017941 */ /* 0x000fea0003800000 */
.L_x_67413:
        /* <DEDUP_REMOVED lines=9> */
.L_x_67417:
[----:B------:R-:W-:Y:S02]  /*4500*/  IMAD.MOV.U32 R15, RZ, RZ, R13 ;  /* 0x000000ffff0f7224 */ /* 0x000fe400078e000d */
[----:B------:R-:W-:Y:S02]  /*4510*/  IMAD.MOV.U32 R17, RZ, RZ, R14 ;  /* 0x000000ffff117224 */ /* 0x000fe400078e000e */
[----:B------:R-:W-:Y:S02]  /*4520*/  IMAD.MOV.U32 R13, RZ, RZ, R2 ;  /* 0x000000ffff0d7224 */ /* 0x000fe400078e0002 */
[----:B------:R-:W-:Y:S02]  /*4530*/  IMAD.MOV.U32 R14, RZ, RZ, R5 ;  /* 0x000000ffff0e7224 */ /* 0x000fe400078e0005 */
.L_x_67418:
[----:B------:R-:W-:Y:S05]  /*4540*/  BSYNC B1 ;  /* 0x0000000000017941 */ /* 0x000fea0003800000 */
.L_x_67416:
        /* <DEDUP_REMOVED lines=16> */
.L_x_67420:
[----:B------:R-:W-:Y:S02]  /*4650*/  IMAD.MOV.U32 R12, RZ, RZ, R7 ;  /* 0x000000ffff0c7224 */ /* 0x000fe400078e0007 */
[----:B------:R-:W-:Y:S02]  /*4660*/  IMAD.MOV.U32 R5, RZ, RZ, R3 ;  /* 0x000000ffff057224 */ /* 0x000fe400078e0003 */
[----:B------:R-:W-:Y:S02]  /*4670*/  IMAD.MOV.U32 R7, RZ, RZ, R4 ;  /* 0x000000ffff077224 */ /* 0x000fe400078e0004 */
[----:B------:R-:W-:Y:S02]  /*4680*/  IMAD.MOV.U32 R3, RZ, RZ, R6 ;  /* 0x000000ffff037224 */ /* 0x000fe400078e0006 */
.L_x_67421:
[----:B------:R-:W-:Y:S05]  /*4690*/  BSYNC B1 ;  /* 0x0000000000017941 */ /* 0x000fea0003800000 */
.L_x_67419:
        /* <DEDUP_REMOVED lines=9> */
.L_x_67423:
[----:B------:R-:W-:Y:S02]  /*4730*/  IMAD.MOV.U32 R4, RZ, RZ, R12 ;  /* 0x000000ffff047224 */ /* 0x000fe400078e000c */
[----:B------:R-:W-:Y:S02]  /*4740*/  IMAD.MOV.U32 R19, RZ, RZ, R5 ;  /* 0x000000ffff137224 */ /* 0x000fe400078e0005 */
[----:B------:R-:W-:Y:S02]  /*4750*/  IMAD.MOV.U32 R12, RZ, RZ, R13 ;  /* 0x000000ffff0c7224 */ /* 0x000fe400078e000d */
[----:B------:R-:W-:Y:S02]  /*4760*/  IMAD.MOV.U32 R5, RZ, RZ, R14 ;  /* 0x000000ffff057224 */ /* 0x000fe400078e000e */
.L_x_67424:
[----:B------:R-:W-:Y:S05]  /*4770*/  BSYNC B1 ;  /* 0x0000000000017941 */ /* 0x000fea0003800000 */
.L_x_67422:
        /* <DEDUP_REMOVED lines=9> */
.L_x_67426:
[----:B------:R-:W-:Y:S01]  /*4810*/  MOV R14, R4 ;  /* 0x00000004000e7202 */ /* 0x000fe20000000f00 */
[----:B------:R-:W-:Y:S02]  /*4820*/  IMAD.MOV.U32 R24, RZ, RZ, R19 ;  /* 0x000000ffff187224 */ /* 0x000fe400078e0013 */
[----:B------:R-:W-:Y:S02]  /*4830*/  IMAD.MOV.U32 R4, RZ, RZ, R15 ;  /* 0x000000ffff047224 */ /* 0x000fe400078e000f */
[----:B------:R-:W-:Y:S02]  /*4840*/  IMAD.MOV.U32 R19, RZ, RZ, R17 ;  /* 0x000000ffff137224 */ /* 0x000fe400078e0011 */
.L_x_67427:
[----:B------:R-:W-:Y:S05]  /*4850*/  BSYNC B1 ;  /* 0x0000000000017941 */ /* 0x000fea0003800000 */
.L_x_67425:
        /* <DEDUP_REMOVED lines=16> */
.L_x_67429:
[----:B------:R-:W-:Y:S02]  /*4960*/  IMAD.MOV.U32 R6, RZ, RZ, R7 ;  /* 0x000000ffff067224 */ /* 0x000fe400078e0007 */
[----:B------:R-:W-:Y:S02]  /*4970*/  IMAD.MOV.U32 R2, RZ, RZ, R3 ;  /* 0x000000ffff027224 */ /* 0x000fe400078e0003 */
[----:B------:R-:W-:Y:S02]  /*4980*/  IMAD.MOV.U32 R7, RZ, RZ, R12 ;  /* 0x000000ffff077224 */ /* 0x000fe400078e000c */
[----:B------:R-:W-:Y:S02]  /*4990*/  IMAD.MOV.U32 R3, RZ, RZ, R5 ;  /* 0x000000ffff037224 */ /* 0x000fe400078e0005 */
.L_x_67430:
[----:B------:R-:W-:Y:S05]  /*49a0*/  BSYNC B1 ;  /* 0x0000000000017941 */ /* 0x000fea0003800000 */
.L_x_67428:
        /* <DEDUP_REMOVED lines=9> */
.L_x_67432:
[----:B------:R-:W-:Y:S01]  /*4a40*/  MOV R21, R6 ;  /* 0x0000000600157202 */ /* 0x000fe20000000f00 */
[----:B------:R-:W-:Y:S02]  /*4a50*/  IMAD.MOV.U32 R5, RZ, RZ, R2 ;  /* 0x000000ffff057224 */ /* 0x000fe400078e0002 */
[----:B------:R-:W-:Y:S02]  /*4a60*/  IMAD.MOV.U32 R6, RZ, RZ, R4 ;  /* 0x000000ffff067224 */ /* 0x000fe400078e0004 */
[----:B------:R-:W-:Y:S02]  /*4a70*/  IMAD.MOV.U32 R2, RZ, RZ, R19 ;  /* 0x000000ffff027224 */ /* 0x000fe400078e0013 */
.L_x_67433:
[----:B------:R-:W-:Y:S05]  /*4a80*/  BSYNC B1 ;  /* 0x0000000000017941 */ /* 0x000fea0003800000 */
.L_x_67431:
        /* <DEDUP_REMOVED lines=9> */
.L_x_67435:
[----:B------:R-:W-:Y:S01]  /*4b20*/  IMAD.MOV.U32 R20, RZ, RZ, R21 ;  /* 0x000000ffff147224 */ /* 0x000fe200078e0015 */
[----:B------:R-:W-:Y:S01]  /*4b30*/  MOV R4, R5 ;  /* 0x0000000500047202 */ /* 0x000fe20000000f00 */
[----:B------:R-:W-:Y:S02]  /*4b40*/  IMAD.MOV.U32 R21, RZ, RZ, R14 ;  /* 0x000000ffff157224 */ /* 0x000fe400078e000e */
[----:B------:R-:W-:Y:S02]  /*4b50*/  IMAD.MOV.U32 R5, RZ, RZ, R24 ;  /* 0x000000ffff057224 */ /* 0x000fe400078e0018 */
.L_x_67436:
[----:B------:R-:W-:Y:S05]  /*4b60*/  BSYNC B1 ;  /* 0x0000000000017941 */ /* 0x000fea0003800000 */
.L_x_67434:
[----:B------:R-:W-:Y:S02]  /*4b70*/  FADD.FTZ R22, R22, R9 ;  /* 0x0000000916167221 */ /* 0x000fe40000010000 */
[----:B------:R-:W-:Y:S02]  /*4b80*/  IMAD.MOV.U32 R23, RZ, RZ, R8 ;  /* 0x000000ffff177224 */ /* 0x000fe400078e0008 */
.L_x_67400:
[----:B--234-:R-:W-:Y:S05]  /*4b90*/  BSYNC B0 ;  /* 0x0000000000007941 */ /* 0x01cfea0003800000 */
.L_x_67399:
        /* <DEDUP_REMOVED lines=38> */
.L_x_67440:
[----:B------:R-:W-:Y:S02]  /*4e00*/  IMAD.MOV.U32 R28, RZ, RZ, R7 ;  /* 0x000000ffff1c7224 */ /* 0x000fe400078e0007 */
[----:B------:R-:W-:Y:S02]  /*4e10*/  IMAD.MOV.U32 R13, RZ, RZ, R3 ;  /* 0x000000ffff0d7224 */ /* 0x000fe400078e0003 */
[----:B------:R-:W-:Y:S02]  /*4e20*/  IMAD.MOV.U32 R7, RZ, RZ, R6 ;  /* 0x000000ffff077224 */ /* 0x000fe400078e0006 */
[----:B------:R-:W-:Y:S02]  /*4e30*/  IMAD.MOV.U32 R3, RZ, RZ, R2 ;  /* 0x000000ffff037224 */ /* 0x000fe400078e0002 */
.L_x_67441:
[----:B------:R-:W-:Y:S05]  /*4e40*/  BSYNC B1 ;  /* 0x0000000000017941 */ /* 0x000fea0003800000 */
.L_x_67439:
        /* <DEDUP_REMOVED lines=9> */
.L_x_67443:
[----:B------:R-:W-:Y:S01]  /*4ee0*/  MOV R15, R28 ;  /* 0x0000001c000f7202 */ /* 0x000fe20000000f00 */
[----:B------:R-:W-:Y:S02]  /*4ef0*/  IMAD.MOV.U32 R17, RZ, RZ, R13 ;  /* 0x000000ffff117224 */ /* 0x000fe400078e000d */
[----:B------:R-:W-:Y:S02]  /*4f00*/  IMAD.MOV.U32 R28, RZ, RZ, R21 ;  /* 0x000000ffff1c7224 */ /* 0x000fe400078e0015 */
[----:B------:R-:W-:Y:S02]  /*4f10*/  IMAD.MOV.U32 R13, RZ, RZ, R5 ;  /* 0x000000ffff0d7224 */ /* 0x000fe400078e0005 */
.L_x_67444:
[----:B------:R-:W-:Y:S05]  /*4f20*/  BSYNC B1 ;  /* 0x0000000000017941 */ /* 0x000fea0003800000 */
.L_x_67442:
        /* <DEDUP_REMOVED lines=9> */
.L_x_67446:
[----:B------:R-:W-:Y:S01]  /*4fc0*/  IMAD.MOV.U32 R2, RZ, RZ, R15 ;  /* 0x000000ffff027224 */ /* 0x000fe200078e000f */
[----:B------:R-:W-:Y:S01]  /*4fd0*/  MOV R5, R17 ;  /* 0x0000001100057202 */ /* 0x000fe20000000f00 */
[----:B------:R-:W-:Y:S02]  /*4fe0*/  IMAD.MOV.U32 R15, RZ, RZ, R20 ;  /* 0x000000ffff0f7224 */ /* 0x000fe400078e0014 */
[----:B------:R-:W-:Y:S02]  /*4ff0*/  IMAD.MOV.U32 R17, RZ, RZ, R4 ;  /* 0x000000ffff117224 */ /* 0x000fe400078e0004 */
.L_x_67447:
[----:B------:R-:W-:Y:S05]  /*5000*/  BSYNC B1 ;  /* 0x0000000000017941 */ /* 0x000fea0003800000 */
.L_x_67445:
        /* <DEDUP_REMOVED lines=16> */
.L_x_67449:
[----:B------:R-:W-:Y:S01]  /*5110*/  MOV R4, R7 ;  /* 0x0000000700047202 */ /* 0x000fe20000000f00 */
[----:B------:R-:W-:Y:S02]  /*5120*/  IMAD.MOV.U32 R6, RZ, RZ, R3 ;  /* 0x000000ffff067224 */ /* 0x000fe400078e0003 */
[----:B------:R-:W-:Y:S02]  /*5130*/  IMAD.MOV.U32 R7, RZ, RZ, R28 ;  /* 0x000000ffff077224 */ /* 0x000fe400078e001c */
[----:B------:R-:W-:Y:S02]  /*5140*/  IMAD.MOV.U32 R3, RZ, RZ, R13 ;  /* 0x000000ffff037224 */ /* 0x000fe400078e000d */
.L_x_67450:
[----:B------:R-:W-:Y:S05]  /*5150*/  BSYNC B1 ;  /* 0x0000000000017941 */ /* 0x000fea0003800000 */
.L_x_67448:
        /* <DEDUP_REMOVED lines=9> */
.L_x_67452:
[----:B------:R-:W-:Y:S01]  /*51f0*/  IMAD.MOV.U32 R13, RZ, RZ, R4 ;  /* 0x000000ffff0d7224 */ /* 0x000fe200078e0004 */
[----:B------:R-:W-:Y:S01]  /*5200*/  MOV R14, R6 ;  /* 0x00000006000e7202 */ /* 0x000fe20000000f00 */
[----:B------:R-:W-:Y:S02]  /*5210*/  IMAD.MOV.U32 R4, RZ, RZ, R15 ;  /* 0x000000ffff047224 */ /* 0x000fe400078e000f */
[----:B------:R-:W-:Y:S02]  /*5220*/  IMAD.MOV.U32 R6, RZ, RZ, R17 ;  /* 0x000000ffff067224 */ /* 0x000fe400078e0011 */
.L_x_67453:
[----:B------:R-:W-:Y:S05]  /*5230*/  BSYNC B1 ;  /* 0x0000000000017941 */ /* 0x000fea0003800000 */
.L_x_67451:
        /* <DEDUP_REMOVED lines=9> */
.L_x_67455:
[----:B------:R-:W-:Y:S01]  /*52d0*/  IMAD.MOV.U32 R15, RZ, RZ, R13 ;  /* 0x000000ffff0f7224 */ /* 0x000fe200078e000d */
[----:B------:R-:W-:Y:S01]  /*52e0*/  MOV R13, R2 ;  /* 0x00000002000d7202 */ /* 0x000fe20000000f00 */
[----:B------:R-:W-:Y:S02]  /*52f0*/  IMAD.MOV.U32 R17, RZ, RZ, R14 ;  /* 0x000000ffff117224 */ /* 0x000fe400078e000e */
[----:B------:R-:W-:Y:S02]  /*5300*/  IMAD.MOV.U32 R14, RZ, RZ, R5 ;  /* 0x000000ffff0e7224 */ /* 0x000fe400078e0005 */
.L_x_67456:
[----:B------:R-:W-:Y:S05]  /*5310*/  BSYNC B1 ;  /* 0x0000000000017941 */ /* 0x000fea0003800000 */
.L_x_67454:
        /* <DEDUP_REMOVED lines=16> */
.L_x_67458:
[----:B------:R-:W-:Y:S01]  /*5420*/  IMAD.MOV.U32 R12, RZ, RZ, R7 ;  /* 0x000000ffff0c7224 */ /* 0x000fe200078e0007 */
[----:B------:R-:W-:Y:S01]  /*5430*/  MOV R5, R3 ;  /* 0x0000000300057202 */ /* 0x000fe20000000f00 */
[----:B------:R-:W-:Y:S02]  /*5440*/  IMAD.MOV.U32 R7, RZ, RZ, R4 ;  /* 0x000000ffff077224 */ /* 0x000fe400078e0004 */
[----:B------:R-:W-:Y:S02]  /*5450*/  IMAD.MOV.U32 R3, RZ, RZ, R6 ;  /* 0x000000ffff037224 */ /* 0x000fe400078e0006 */
.L_x_67459:
[----:B------:R-:W-:Y:S05]  /*5460*/  BSYNC B1 ;  /* 0x0000000000017941 */ /* 0x000fea0003800000 */
.L_x_67457:
        /* <DEDUP_REMOVED lines=9> */
.L_x_67461:
[----:B------:R-:W-:Y:S01]  /*5500*/  IMAD.MOV.U32 R4, RZ, RZ, R12 ;  /* 0x000000ffff047224 */ /* 0x000fe200078e000c */
[----:B------:R-:W-:Y:S01]  /*5510*/  MOV R12, R13 ;  /* 0x0000000d000c7202 */ /* 0x000fe20000000f00 */
[----:B------:R-:W-:Y:S02]  /*5520*/  IMAD.MOV.U32 R19, RZ, RZ, R5 ;  /* 0x000000ffff137224 */ /* 0x000fe400078e0005 */
[----:B------:R-:W-:Y:S02]  /*5530*/  IMAD.MOV.U32 R5, RZ, RZ, R14 ;  /* 0x000000ffff057224 */ /* 0x000fe400078e000e */
.L_x_67462:
[----:B------:R-:W-:Y:S05]  /*5540*/  BSYNC B1 ;  /* 0x0000000000017941 */ /* 0x000fea0003800000 */
.L_x_67460:
        /* <DEDUP_REMOVED lines=9> */
.L_x_67464:
[----:B------:R-:W-:Y:S02]  /*55e0*/  IMAD.MOV.U32 R14, RZ, RZ, R4 ;  /* 0x000000ffff0e7224 */ /* 0x000fe400078e0004 */
[----:B------:R-:W-:Y:S01]  /*55f0*/  IMAD.MOV.U32 R24, RZ, RZ, R19 ;  /* 0x000000ffff187224 */ /* 0x000fe200078e0013 */
[----:B------:R-:W-:Y:S01]  /*5600*/  MOV R19, R17 ;  /* 0x0000001100137202 */ /* 0x000fe20000000f00 */
[----:B------:R-:W-:Y:S02]  /*5610*/  IMAD.MOV.U32 R4, RZ, RZ, R15 ;  /* 0x000000ffff047224 */ /* 0x000fe400078e000f */
.L_x_67465:
[----:B------:R-:W-:Y:S05]  /*5620*/  BSYNC B1 ;  /* 0x0000000000017941 */ /* 0x000fea0003800000 */
.L_x_67463:
        /* <DEDUP_REMOVED lines=16> */
.L_x_67467:
[----:B------:R-:W-:Y:S01]  /*5730*/  IMAD.MOV.U32 R6, RZ, RZ, R7 ;  /* 0x000000ffff067224 */ /* 0x000fe200078e0007 */
[----:B------:R-:W-:Y:S01]  /*5740*/  MOV R7, R12 ;  /* 0x0000000c00077202 */ /* 0x000fe20000000f00 */
[----:B------:R-:W-:Y:S02]  /*5750*/  IMAD.MOV.U32 R2, RZ, RZ, R3 ;  /* 0x000000ffff027224 */ /* 0x000fe400078e0003 */
[----:B------:R-:W-:Y:S02]  /*5760*/  IMAD.MOV.U32 R3, RZ, RZ, R5 ;  /* 0x000000ffff037224 */ /* 0x000fe400078e0005 */
.L_x_67468:
[----:B------:R-:W-:Y:S05]  /*5770*/  BSYNC B1 ;  /* 0x0000000000017941 */ /* 0x000fea0003800000 */
.L_x_67466:
        /* <DEDUP_REMOVED lines=9> */
.L_x_67470:
[----:B------:R-:W-:Y:S02]  /*5810*/  IMAD.MOV.U32 R21, RZ, RZ, R6 ;  /* 0x000000ffff157224 */ /* 0x000fe400078e0006 */
[----:B------:R-:W-:Y:S01]  /*5820*/  IMAD.MOV.U32 R5, RZ, RZ, R2 ;  /* 0x000000ffff057224 */ /* 0x000fe200078e0002 */
[----:B------:R-:W-:Y:S01]  /*5830*/  MOV R2, R19 ;  /* 0x0000001300027202 */ /* 0x000fe20000000f00 */
[----:B------:R-:W-:Y:S02]  /*5840*/  IMAD.MOV.U32 R6, RZ, RZ, R4 ;  /* 0x000000ffff067224 */ /* 0x000fe400078e0004 */
.L_x_67471:
[----:B------:R-:W-:Y:S05]  /*5850*/  BSYNC B1 ;  /* 0x0000000000017941 */ /* 0x000fea0003800000 */
.L_x_67469:
        /* <DEDUP_REMOVED lines=9> */
.L_x_67473:
[----:B------:R-:W-:Y:S02]  /*58f0*/  IMAD.MOV.U32 R20, RZ, RZ, R21 ;  /* 0x000000ffff147224 */ /* 0x000fe400078e0015 */
[----:B------:R-:W-:Y:S02]  /*5900*/  IMAD.MOV.U32 R4, RZ, RZ, R5 ;  /* 0x000000ffff047224 */ /* 0x000fe400078e0005 */
[----:B------:R-:W-:Y:S02]  /*5910*/  IMAD.MOV.U32 R21, RZ, RZ, R14 ;  /* 0x000000ffff157224 */ /* 0x000fe400078e000e */
[----:B------:R-:W-:Y:S02]  /*5920*/  IMAD.MOV.U32 R5, RZ, RZ, R24 ;  /* 0x000000ffff057224 */ /* 0x000fe400078e0018 */
.L_x_67474:
[----:B------:R-:W-:Y:S05]  /*5930*/  BSYNC B1 ;  /* 0x0000000000017941 */ /* 0x000fea0003800000 */
.L_x_67472:
[----:B------:R-:W-:Y:S01]  /*5940*/  FADD.FTZ R22, R22, R9 ;  /* 0x0000000916167221 */ /* 0x000fe20000010000 */
[----:B------:R-:W-:Y:S02]  /*5950*/  MOV R23, R8 ;  /* 0x0000000800177202 */ /* 0x000fe40000000f00 */
.L_x_67438:
[----:B-1-34-:R-:W-:Y:S05]  /*5960*/  BSYNC B0 ;  /* 0x0000000000007941 */ /* 0x01afea0003800000 */
.L_x_67437:
        /* <DEDUP_REMOVED lines=38> */
.L_x_67478:
[----:B------:R-:W-:Y:S01]  /*5bd0*/  IMAD.MOV.U32 R28, RZ, RZ, R7 ;  /* 0x000000ffff1c7224 */ /* 0x000fe200078e0007 */
[----:B------:R-:W-:Y:S01]  /*5be0*/  MOV R7, R6 ;  /* 0x0000000600077202 */ /* 0x000fe20000000f00 */
[----:B------:R-:W-:Y:S02]  /*5bf0*/  IMAD.MOV.U32 R13, RZ, RZ, R3 ;  /* 0x000000ffff0d7224 */ /* 0x000fe400078e0003 */
[----:B------:R-:W-:Y:S02]  /*5c00*/  IMAD.MOV.U32 R3, RZ, RZ, R2 ;  /* 0x000000ffff037224 */ /* 0x000fe400078e0002 */
.L_x_67479:
[----:B------:R-:W-:Y:S05]  /*5c10*/  BSYNC B1 ;  /* 0x0000000000017941 */ /* 0x000fea0003800000 */
.L_x_67477:
        /* <DEDUP_REMOVED lines=9> */
.L_x_67481:
[----:B------:R-:W-:Y:S02]  /*5cb0*/  IMAD.MOV.U32 R15, RZ, RZ, R28 ;  /* 0x000000ffff0f7224 */ /* 0x000fe400078e001c */
[----:B------:R-:W-:Y:S01]  /*5cc0*/  IMAD.MOV.U32 R17, RZ, RZ, R13 ;  /* 0x000000ffff117224 */ /* 0x000fe200078e000d */
[----:B------:R-:W-:Y:S01]  /*5cd0*/  MOV R13, R5 ;  /* 0x00000005000d7202 */ /* 0x000fe20000000f00 */
[----:B------:R-:W-:Y:S02]  /*5ce0*/  IMAD.MOV.U32 R28, RZ, RZ, R21 ;  /* 0x000000ffff1c7224 */ /* 0x000fe400078e0015 */
.L_x_67482:
[----:B------:R-:W-:Y:S05]  /*5cf0*/  BSYNC B1 ;  /* 0x0000000000017941 */ /* 0x000fea0003800000 */
.L_x_67480:
        /* <DEDUP_REMOVED lines=9> */
.L_x_67484:
[----:B------:R-:W-:Y:S02]  /*5d90*/  IMAD.MOV.U32 R2, RZ, RZ, R15 ;  /* 0x000000ffff027224 */ /* 0x000fe400078e000f */
[----:B------:R-:W-:Y:S02]  /*5da0*/  IMAD.MOV.U32 R5, RZ, RZ, R17 ;  /* 0x000000ffff057224 */ /* 0x000fe400078e0011 */
[----:B------:R-:W-:Y:S02]  /*5db0*/  IMAD.MOV.U32 R15, RZ, RZ, R20 ;  /* 0x000000ffff0f7224 */ /* 0x000fe400078e0014 */
[----:B------:R-:W-:Y:S02]  /*5dc0*/  IMAD.MOV.U32 R17, RZ, RZ, R4 ;  /* 0x000000ffff117224 */ /* 0x000fe400078e0004 */
.L_x_67485:
[----:B------:R-:W-:Y:S05]  /*5dd0*/  BSYNC B1 ;  /* 0x0000000000017941 */ /* 0x000fea0003800000 */
.L_x_67483:
        /* <DEDUP_REMOVED lines=16> */
.L_x_67487:
[----:B------:R-:W-:Y:S02]  /*5ee0*/  IMAD.MOV.U32 R4, RZ, RZ, R7 ;  /* 0x000000ffff047224 */ /* 0x000fe400078e0007 */
[----:B------:R-:W-:Y:S01]  /*5ef0*/  IMAD.MOV.U32 R6, RZ, RZ, R3 ;  /* 0x000000ffff067224 */ /* 0x000fe200078e0003 */
[----:B------:R-:W-:Y:S01]  /*5f00*/  MOV R3, R13 ;  /* 0x0000000d00037202 */ /* 0x000fe20000000f00 */
[----:B------:R-:W-:Y:S02]  /*5f10*/  IMAD.MOV.U32 R7, RZ, RZ, R28 ;  /* 0x000000ffff077224 */ /* 0x000fe400078e001c */
.L_x_67488:
[----:B------:R-:W-:Y:S05]  /*5f20*/  BSYNC B1 ;  /* 0x0000000000017941 */ /* 0x000fea0003800000 */
.L_x_67486:
        /* <DEDUP_REMOVED lines=9> */
.L_x_67490:
[----:B------:R-:W-:Y:S02]  /*5fc0*/  IMAD.MOV.U32 R13, RZ, RZ, R4 ;  /* 0x000000ffff0d7224 */ /* 0x000fe400078e0004 */
[----:B------:R-:W-:Y:S02]  /*5fd0*/  IMAD.MOV.U32 R14, RZ, RZ, R6 ;  /* 0x000000ffff0e7224 */ /* 0x000fe400078e0006 */
[----:B------:R-:W-:Y:S02]  /*5fe0*/  IMAD.MOV.U32 R4, RZ, RZ, R15 ;  /* 0x000000ffff047224 */ /* 0x000fe400078e000f */
[----:B------:R-:W-:Y:S02]  /*5ff0*/  IMAD.MOV.U32 R6, RZ, RZ, R17 ;  /* 0x000000ffff067224 */ /* 0x000fe400078e0011 */
.L_x_67491:
[----:B------:R-:W-:Y:S05]  /*6000*/  BSYNC B1 ;  /* 0x0000000000017941 */ /* 0x000fea0003800000 */
.L_x_67489:
        /* <DEDUP_REMOVED lines=9> */
.L_x_67493:
[----:B------:R-:W-:Y:S02]  /*60a0*/  IMAD.MOV.U32 R15, RZ, RZ, R13 ;  /* 0x000000ffff0f7224 */ /* 0x000fe400078e000d */
[----:B------:R-:W-:Y:S02]  /*60b0*/  IMAD.MOV.U32 R17, RZ, RZ, R14 ;  /* 0x000000ffff117224 */ /* 0x000fe400078e000e */
[----:B------:R-:W-:Y:S02]  /*60c0*/  IMAD.MOV.U32 R13, RZ, RZ, R2 ;  /* 0x000000ffff0d7224 */ /* 0x000fe400078e0002 */
[----:B------:R-:W-:Y:S02]  /*60d0*/  IMAD.MOV.U32 R14, RZ, RZ, R5 ;  /* 0x000000ffff0e7224 */ /* 0x000fe400078e0005 */
.L_x_67494:
[----:B------:R-:W-:Y:S05]  /*60e0*/  BSYNC B1 ;  /* 0x0000000000017941 */ /* 0x000fea0003800000 */
.L_x_67492:
        /* <DEDUP_REMOVED lines=16> */
.L_x_67496:
[----:B------:R-:W-:Y:S02]  /*61f0*/  IMAD.MOV.U32 R12, RZ, RZ, R7 ;  /* 0x000000ffff0c7224 */ /* 0x000fe400078e0007 */
[----:B------:R-:W-:Y:S02]  /*6200*/  IMAD.MOV.U32 R5, RZ, RZ, R3 ;  /* 0x000000ffff057224 */ /* 0x000fe400078e0003 */
[----:B------:R-:W-:Y:S02]  /*6210*/  IMAD.MOV.U32 R7, RZ, RZ, R4 ;  /* 0x000000ffff077224 */ /* 0x000fe400078e0004 */
[----:B------:R-:W-:Y:S02]  /*6220*/  IMAD.MOV.U32 R3, RZ, RZ, R6 ;  /* 0x000000ffff037224 */ /* 0x000fe400078e0006 */
.L_x_67497:
[----:B------:R-:W-:Y:S05]  /*6230*/  BSYNC B1 ;  /* 0x0000000000017941 */ /* 0x000fea0003800000 */
.L_x_67495:
        /* <DEDUP_REMOVED lines=9> */
.L_x_67499:
[----:B------:R-:W-:Y:S02]  /*62d0*/  IMAD.MOV.U32 R4, RZ, RZ, R12 ;  /* 0x000000ffff047224 */ /* 0x000fe400078e000c */
[----:B------:R-:W-:Y:S02]  /*62e0*/  IMAD.MOV.U32 R19, RZ, RZ, R5 ;  /* 0x000000ffff137224 */ /* 0x000fe400078e0005 */
[----:B------:R-:W-:Y:S02]  /*62f0*/  IMAD.MOV.U32 R12, RZ, RZ, R13 ;  /* 0x000000ffff0c7224 */ /* 0x000fe400078e000d */
[----:B------:R-:W-:Y:S02]  /*6300*/  IMAD.MOV.U32 R5, RZ, RZ, R14 ;  /* 0x000000ffff057224 */ /* 0x000fe400078e000e */
.L_x_67500:
[----:B------:R-:W-:Y:S05]  /*6310*/  BSYNC B1 ;  /* 0x0000000000017941 */ /* 0x000fea0003800000 */
.L_x_67498:
        /* <DEDUP_REMOVED lines=9> */
.L_x_67502:
[----:B------:R-:W-:Y:S02]  /*63b0*/  IMAD.MOV.U32 R14, RZ, RZ, R4 ;  /* 0x000000ffff0e7224 */ /* 0x000fe400078e0004 */
[----:B------:R-:W-:Y:S02]  /*63c0*/  IMAD.MOV.U32 R24, RZ, RZ, R19 ;  /* 0x000000ffff187224 */ /* 0x000fe400078e0013 */
[----:B------:R-:W-:Y:S02]  /*63d0*/  IMAD.MOV.U32 R4, RZ, RZ, R15 ;  /* 0x000000ffff047224 */ /* 0x000fe400078e000f */
[----:B------:R-:W-:Y:S02]  /*63e0*/  IMAD.MOV.U32 R19, RZ, RZ, R17 ;  /* 0x000000ffff137224 */ /* 0x000fe400078e0011 */
.L_x_67503:
[----:B------:R-:W-:Y:S05]  /*63f0*/  BSYNC B1 ;  /* 0x0000000000017941 */ /* 0x000fea0003800000 */
.L_x_67501:
        /* <DEDUP_REMOVED lines=16> */
.L_x_67505:
[----:B------:R-:W-:Y:S02]  /*6500*/  IMAD.MOV.U32 R6, RZ, RZ, R7 ;  /* 0x000000ffff067224 */ /* 0x000fe400078e0007 */
[----:B------:R-:W-:Y:S02]  /*6510*/  IMAD.MOV.U32 R2, RZ, RZ, R3 ;  /* 0x000000ffff027224 */ /* 0x000fe400078e0003 */
[----:B------:R-:W-:Y:S02]  /*6520*/  IMAD.MOV.U32 R7, RZ, RZ, R12 ;  /* 0x000000ffff077224 */ /* 0x000fe400078e000c */
[----:B------:R-:W-:Y:S02]  /*6530*/  IMAD.MOV.U32 R3, RZ, RZ, R5 ;  /* 0x000000ffff037224 */ /* 0x000fe400078e0005 */
.L_x_67506:
[----:B------:R-:W-:Y:S05]  /*6540*/  BSYNC B1 ;  /* 0x0000000000017941 */ /* 0x000fea0003800000 */
.L_x_67504:
        /* <DEDUP_REMOVED lines=9> */
.L_x_67508:
[----:B------:R-:W-:Y:S02]  /*65e0*/  IMAD.MOV.U32 R21, RZ, RZ, R6 ;  /* 0x000000ffff157224 */ /* 0x000fe400078e0006 */
[----:B------:R-:W-:Y:S02]  /*65f0*/  IMAD.MOV.U32 R5, RZ, RZ, R2 ;  /* 0x000000ffff057224 */ /* 0x000fe400078e0002 */
[----:B------:R-:W-:Y:S02]  /*6600*/  IMAD.MOV.U32 R6, RZ, RZ, R4 ;  /* 0x000000ffff067224 */ /* 0x000fe400078e0004 */
[----:B------:R-:W-:Y:S02]  /*6610*/  IMAD.MOV.U32 R2, RZ, RZ, R19 ;  /* 0x000000ffff027224 */ /* 0x000fe400078e0013 */
.L_x_67509:
[----:B------:R-:W-:Y:S05]  /*6620*/  BSYNC B1 ;  /* 0x0000000000017941 */ /* 0x000fea0003800000 */
.L_x_67507:
        /* <DEDUP_REMOVED lines=9> */
.L_x_67511:
[----:B------:R-:W-:Y:S01]  /*66c0*/  MOV R20, R21 ;  /* 0x0000001500147202 */ /* 0x000fe20000000f00 */
[----:B------:R-:W-:Y:S02]  /*66d0*/  IMAD.MOV.U32 R4, RZ, RZ, R5 ;  /* 0x000000ffff047224 */ /* 0x000fe400078e0005 */
[----:B------:R-:W-:Y:S02]  /*66e0*/  IMAD.MOV.U32 R21, RZ, RZ, R14 ;  /* 0x000000ffff157224 */ /* 0x000fe400078e000e */
[----:B------:R-:W-:Y:S02]  /*66f0*/  IMAD.MOV.U32 R5, RZ, RZ, R24 ;  /* 0x000000ffff057224 */ /* 0x000fe400078e0018 */
.L_x_67512:
[----:B------:R-:W-:Y:S05]  /*6700*/  BSYNC B1 ;  /* 0x0000000000017941 */ /* 0x000fea0003800000 */
.L_x_67510:
[----:B------:R-:W-:Y:S02]  /*6710*/  FADD.FTZ R22, R22, R9 ;  /* 0x0000000916167221 */ /* 0x000fe40000010000 */
[----:B------:R-:W-:Y:S02]  /*6720*/  IMAD.MOV.U32 R23, RZ, RZ, R8 ;  /* 0x000000ffff177224 */ /* 0x000fe400078e0008 */
.L_x_67476:
[----:B--234-:R-:W-:Y:S05]  /*6730*/  BSYNC B0 ;  /* 0x0000000000007941 */ /* 0x01cfea0003800000 */
.L_x_67475:
[----:B------:R-:W-:Y:S01]  /*6740*/  ISETP.NE.AND P0, PT, R11, RZ, PT ;  /* 0x000000ff0b00720c */ /* 0x000fe20003f05270 */
[----:B------:R-:W-:-:S12]  /*6750*/  BSSY B0, `(.L_x_67513) ;  /* 0x000000d000007945 */ /* 0x000fd80003800000 */
[----:B------:R-:W-:Y:S05]  /*6760*/  @P0 BRA `(.L_x_67514) ;  /* 0x000000b000000947 */ /* 0x000fea0003800000 */
[----:B------:R-:W-:Y:S01]  /*6770*/  SHF.R.S32.HI R9, RZ, 0x1f, R16 ;  /* 0x0000001fff097819 */ /* 0x000fe20000011410 */
[----:B0-----:R-:W-:Y:S02]  /*6780*/  IMAD.MOV.U32 R10, RZ, RZ, R23 ;  /* 0x000000ffff0a7224 */ /* 0x001fe400078e0017 */
[----:B------:R-:W-:Y:S01]  /*6790*/  IMAD.MOV.U32 R11, RZ, RZ, R22 ;  /* 0x000000ffff0b7224 */ /* 0x000fe200078e0016 */
[----:B------:R-:W-:-:S04]  /*67a0*/  LEA.HI R9, R9, R16, RZ, 0x5 ;  /* 0x0000001009097211 */ /* 0x000fc800078f28ff */
[----:B------:R-:W-:-:S05]  /*67b0*/  SHF.R.S32.HI R9, RZ, 0x5, R9 ;  /* 0x00000005ff097819 */ /* 0x000fca0000011409 */
[----:B------:R-:W-:-:S05]  /*67c0*/  IMAD R9, R9, 0x28, RZ ;  /* 0x0000002809097824 */ /* 0x000fca00078e02ff */
[----:B------:R0:W-:Y:S04]  /*67d0*/  STS.64 [R9+0x8], R10 ;  /* 0x0000080a09007388 */ /* 0x0001e80000000a00 */
[----:B------:R0:W-:Y:S04]  /*67e0*/  STS.64 [R9+0x10], R20 ;  /* 0x0000101409007388 */ /* 0x0001e80000000a00 */
[----:B------:R0:W-:Y:S04]  /*67f0*/  STS.64 [R9+0x18], R6 ;  /* 0x0000180609007388 */ /* 0x0001e80000000a00 */
[----:B------:R0:W-:Y:S04]  /*6800*/  STS.64 [R9+0x20], R4 ;  /* 0x0000200409007388 */ /* 0x0001e80000000a00 */
[----:B------:R0:W-:Y:S02]  /*6810*/  STS.64 [R9+0x28], R2 ;  /* 0x0000280209007388 */ /* 0x0001e40000000a00 */
.L_x_67514:
[----:B------:R-:W-:Y:S05]  /*6820*/  BSYNC B0 ;  /* 0x0000000000007941 */ /* 0x000fea0003800000 */
.L_x_67513:
[----:B------:R-:W-:Y:S01]  /*6830*/  BAR.SYNC.DEFER_BLOCKING 0x0 ;  /* 0x0000000000007b1d */ /* 0x000fe20000010000 */
[----:B------:R-:W-:-:S05]  /*6840*/  ISETP.NE.AND P2, PT, R16, RZ, PT ;  /* 0x000000ff1000720c */ /* 0x000fca0003f45270 */
[----:B------:R-:W-:Y:S08]  /*6850*/  BSSY B0, `(.L_x_67515) ;  /* 0x0000274000007945 */ /* 0x000ff00003800000 */
[----:B------:R-:W-:Y:S05]  /*6860*/  @P2 BRA `(.L_x_67516) ;  /* 0x0000272000002947 */ /* 0x000fea0003800000 */
[----:B0-----:R-:W0:Y:S01]  /*6870*/  LDS.128 R16, [0x40] ;  /* 0x00004000ff107984 */ /* 0x001e220000000c00 */
[----:B------:R-:W-:Y:S03]  /*6880*/  BSSY B1, `(.L_x_67517) ;  /* 0x000001f000017945 */ /* 0x000fe60003800000 */
[----:B------:R-:W2:Y:S04]  /*6890*/  LDS.128 R12, [0x30] ;  /* 0x00003000ff0c7984 */ /* 0x000ea80000000c00 */
[----:B------:R-:W3:Y:S01]  /*68a0*/  LDS.128 R8, [0x50] ;  /* 0x00005000ff087984 */ /* 0x000ee20000000c00 */
[----:B0-----:R-:W-:-:S02]  /*68b0*/  FSETP.GEU.FTZ.AND P0, PT, R3, R18, PT ;  /* 0x000000120300720b */ /* 0x001fc40003f1e000 */
[----:B------:R-:W-:Y:S02]  /*68c0*/  FSETP.NEU.FTZ.AND P1, PT, R3, R18, PT ;  /* 0x000000120300720b */ /* 0x000fe40003f3d000 */
[C---:B------:R-:W-:Y:S02]  /*68d0*/  ISETP.EQ.OR P0, PT, R7.reuse, -0x1, !P0 ;  /* 0xffffffff0700780c */ /* 0x040fe40004702670 */
[----:B--2---:R-:W-:Y:S02]  /*68e0*/  ISETP.LE.OR P1, PT, R7, R14, P1 ;  /* 0x0000000e0700720c */ /* 0x004fe40000f23670 */
[CC--:B------:R-:W-:Y:S02]  /*68f0*/  FSETP.GT.FTZ.AND P3, PT, R23.reuse, R12.reuse, PT ;  /* 0x0000000c1700720b */ /* 0x0c0fe40003f74000 */
[----:B------:R-:W-:Y:S02]  /*6900*/  PLOP3.LUT P0, PT, P0, P1, PT, 0x8, 0x0 ;  /* 0x000000000000781c */ /* 0x000fe40000702170 */
[----:B------:R-:W-:-:S02]  /*6910*/  FSEL R25, R23, R12, P3 ;  /* 0x0000000c17197208 */ /* 0x000fc40001800000 */
[----:B------:R-:W-:Y:S02]  /*6920*/  FSEL R12, R12, R23, P3 ;  /* 0x000000170c0c7208 */ /* 0x000fe40001800000 */
[----:B-1----:R-:W-:-:S03]  /*6930*/  FSEL R23, R22, R13, P3 ;  /* 0x0000000d16177208 */ /* 0x002fc60001800000 */
        /* <DEDUP_REMOVED lines=10> */
[----:B---3--:R-:W-:Y:S01]  /*69e0*/  FSETP.NEU.FTZ.AND P0, PT, R3, R2, PT ;  /* 0x000000020300720b */ /* 0x008fe20003f1d000 */
[----:B------:R-:W-:Y:S02]  /*69f0*/  IMAD.MOV.U32 R12, RZ, RZ, R6 ;  /* 0x000000ffff0c7224 */ /* 0x000fe400078e0006 */
[----:B------:R-:W-:Y:S01]  /*6a00*/  IMAD.MOV.U32 R14, RZ, RZ, R2 ;  /* 0x000000ffff0e7224 */ /* 0x000fe200078e0002 */
[----:B------:R-:W-:-:S13]  /*6a10*/  ISETP.GE.OR P0, PT, R7, R6, P0 ;  /* 0x000000060700720c */ /* 0x000fda0000706670 */
[----:B------:R-:W-:Y:S05]  /*6a20*/  @P0 BRA `(.L_x_67519) ;  /* 0x0000004000000947 */ /* 0x000fea0003800000 */
.L_x_67518:
[----:B---3--:R-:W-:Y:S02]  /*6a30*/  IMAD.MOV.U32 R12, RZ, RZ, R7 ;  /* 0x000000ffff0c7224 */ /* 0x008fe400078e0007 */
[----:B------:R-:W-:Y:S01]  /*6a40*/  IMAD.MOV.U32 R14, RZ, RZ, R3 ;  /* 0x000000ffff0e7224 */ /* 0x000fe200078e0003 */
[----:B------:R-:W-:Y:S01]  /*6a50*/  MOV R3, R2 ;  /* 0x0000000200037202 */ /* 0x000fe20000000f00 */
[----:B------:R-:W-:Y:S02]  /*6a60*/  IMAD.MOV.U32 R7, RZ, RZ, R6 ;  /* 0x000000ffff077224 */ /* 0x000fe400078e0006 */
.L_x_67519:
[----:B------:R-:W-:Y:S05]  /*6a70*/  BSYNC B1 ;  /* 0x0000000000017941 */ /* 0x000fea0003800000 */
.L_x_67517:
        /* <DEDUP_REMOVED lines=9> */
.L_x_67521:
[----:B------:R-:W-:Y:S02]  /*6b10*/  IMAD.MOV.U32 R13, RZ, RZ, R12 ;  /* 0x000000ffff0d7224 */ /* 0x000fe400078e000c */
[----:B------:R-:W-:Y:S02]  /*6b20*/  IMAD.MOV.U32 R27, RZ, RZ, R14 ;  /* 0x000000ffff1b7224 */ /* 0x000fe400078e000e */
[----:B------:R-:W-:Y:S02]  /*6b30*/  IMAD.MOV.U32 R12, RZ, RZ, R21 ;  /* 0x000000ffff0c7224 */ /* 0x000fe400078e0015 */
[----:B------:R-:W-:Y:S02]  /*6b40*/  IMAD.MOV.U32 R14, RZ, RZ, R5 ;  /* 0x000000ffff0e7224 */ /* 0x000fe400078e0005 */
.L_x_67522:
[----:B------:R-:W-:Y:S05]  /*6b50*/  BSYNC B1 ;  /* 0x0000000000017941 */ /* 0x000fea0003800000 */
.L_x_67520:
        /* <DEDUP_REMOVED lines=9> */
.L_x_67524:
[----:B------:R-:W-:Y:S02]  /*6bf0*/  IMAD.MOV.U32 R2, RZ, RZ, R13 ;  /* 0x000000ffff027224 */ /* 0x000fe400078e000d */
[----:B------:R-:W-:Y:S02]  /*6c00*/  IMAD.MOV.U32 R5, RZ, RZ, R27 ;  /* 0x000000ffff057224 */ /* 0x000fe400078e001b */
[----:B------:R-:W-:Y:S02]  /*6c10*/  IMAD.MOV.U32 R13, RZ, RZ, R20 ;  /* 0x000000ffff0d7224 */ /* 0x000fe400078e0014 */
[----:B------:R-:W-:Y:S02]  /*6c20*/  IMAD.MOV.U32 R27, RZ, RZ, R4 ;  /* 0x000000ffff1b7224 */ /* 0x000fe400078e0004 */
.L_x_67525:
[----:B------:R-:W-:Y:S05]  /*6c30*/  BSYNC B1 ;  /* 0x0000000000017941 */ /* 0x000fea0003800000 */
.L_x_67523:
        /* <DEDUP_REMOVED lines=16> */
.L_x_67527:
[----:B------:R-:W-:Y:S02]  /*6d40*/  IMAD.MOV.U32 R4, RZ, RZ, R7 ;  /* 0x000000ffff047224 */ /* 0x000fe400078e0007 */
[----:B------:R-:W-:Y:S02]  /*6d50*/  IMAD.MOV.U32 R6, RZ, RZ, R3 ;  /* 0x000000ffff067224 */ /* 0x000fe400078e0003 */
[----:B------:R-:W-:Y:S02]  /*6d60*/  IMAD.MOV.U32 R7, RZ, RZ, R12 ;  /* 0x000000ffff077224 */ /* 0x000fe400078e000c */
[----:B------:R-:W-:Y:S02]  /*6d70*/  IMAD.MOV.U32 R3, RZ, RZ, R14 ;  /* 0x000000ffff037224 */ /* 0x000fe400078e000e */
.L_x_67528:
[----:B------:R-:W-:Y:S05]  /*6d80*/  BSYNC B1 ;  /* 0x0000000000017941 */ /* 0x000fea0003800000 */
.L_x_67526:
        /* <DEDUP_REMOVED lines=9> */
.L_x_67530:
[----:B------:R-:W-:Y:S02]  /*6e20*/  IMAD.MOV.U32 R15, RZ, RZ, R4 ;  /* 0x000000ffff0f7224 */ /* 0x000fe400078e0004 */
[----:B------:R-:W-:Y:S02]  /*6e30*/  IMAD.MOV.U32 R12, RZ, RZ, R6 ;  /* 0x000000ffff0c7224 */ /* 0x000fe400078e0006 */
[----:B------:R-:W-:Y:S02]  /*6e40*/  IMAD.MOV.U32 R4, RZ, RZ, R13 ;  /* 0x000000ffff047224 */ /* 0x000fe400078e000d */
[----:B------:R-:W-:Y:S02]  /*6e50*/  IMAD.MOV.U32 R6, RZ, RZ, R27 ;  /* 0x000000ffff067224 */ /* 0x000fe400078e001b */
.L_x_67531:
[----:B------:R-:W-:Y:S05]  /*6e60*/  BSYNC B1 ;  /* 0x0000000000017941 */ /* 0x000fea0003800000 */
.L_x_67529:
        /* <DEDUP_REMOVED lines=9> */
.L_x_67533:
[----:B------:R-:W-:Y:S02]  /*6f00*/  IMAD.MOV.U32 R13, RZ, RZ, R15 ;  /* 0x000000ffff0d7224 */ /* 0x000fe400078e000f */
[----:B------:R-:W-:Y:S02]  /*6f10*/  IMAD.MOV.U32 R14, RZ, RZ, R12 ;  /* 0x000000ffff0e7224 */ /* 0x000fe400078e000c */
[----:B------:R-:W-:Y:S02]  /*6f20*/  IMAD.MOV.U32 R15, RZ, RZ, R2 ;  /* 0x000000ffff0f7224 */ /* 0x000fe400078e0002 */
[----:B------:R-:W-:Y:S02]  /*6f30*/  IMAD.MOV.U32 R12, RZ, RZ, R5 ;  /* 0x000000ffff0c7224 */ /* 0x000fe400078e0005 */
.L_x_67534:
[----:B------:R-:W-:Y:S05]  /*6f40*/  BSYNC B1 ;  /* 0x0000000000017941 */ /* 0x000fea0003800000 */
.L_x_67532:
        /* <DEDUP_REMOVED lines=16> */
.L_x_67536:
[----:B------:R-:W-:Y:S02]  /*7050*/  IMAD.MOV.U32 R2, RZ, RZ, R7 ;  /* 0x000000ffff027224 */ /* 0x000fe400078e0007 */
[----:B------:R-:W-:Y:S02]  /*7060*/  IMAD.MOV.U32 R5, RZ, RZ, R3 ;  /* 0x000000ffff057224 */ /* 0x000fe400078e0003 */
[----:B------:R-:W-:Y:S02]  /*7070*/  IMAD.MOV.U32 R7, RZ, RZ, R4 ;  /* 0x000000ffff077224 */ /* 0x000fe400078e0004 */
[----:B------:R-:W-:Y:S02]  /*7080*/  IMAD.MOV.U32 R3, RZ, RZ, R6 ;  /* 0x000000ffff037224 */ /* 0x000fe400078e0006 */
.L_x_67537:
[----:B------:R-:W-:Y:S05]  /*7090*/  BSYNC B1 ;  /* 0x0000000000017941 */ /* 0x000fea0003800000 */
.L_x_67535:
        /* <DEDUP_REMOVED lines=9> */
.L_x_67539:
[----:B------:R-:W-:Y:S02]  /*7130*/  IMAD.MOV.U32 R16, RZ, RZ, R2 ;  /* 0x000000ffff107224 */ /* 0x000fe400078e0002 */
[----:B------:R-:W-:Y:S02]  /*7140*/  IMAD.MOV.U32 R19, RZ, RZ, R5 ;  /* 0x000000ffff137224 */ /* 0x000fe400078e0005 */
[----:B------:R-:W-:Y:S02]  /*7150*/  IMAD.MOV.U32 R2, RZ, RZ, R15 ;  /* 0x000000ffff027224 */ /* 0x000fe400078e000f */
[----:B------:R-:W-:Y:S02]  /*7160*/  IMAD.MOV.U32 R5, RZ, RZ, R12 ;  /* 0x000000ffff057224 */ /* 0x000fe400078e000c */
.L_x_67540:
[----:B------:R-:W-:Y:S05]  /*7170*/  BSYNC B1 ;  /* 0x0000000000017941 */ /* 0x000fea0003800000 */
.L_x_67538:
        /* <DEDUP_REMOVED lines=9> */
.L_x_67542:
[----:B------:R-:W-:Y:S01]  /*7210*/  MOV R15, R16 ;  /* 0x00000010000f7202 */ /* 0x000fe20000000f00 */
[----:B------:R-:W-:Y:S02]  /*7220*/  IMAD.MOV.U32 R12, RZ, RZ, R19 ;  /* 0x000000ffff0c7224 */ /* 0x000fe400078e0013 */
[----:B------:R-:W-:Y:S02]  /*7230*/  IMAD.MOV.U32 R16, RZ, RZ, R13 ;  /* 0x000000ffff107224 */ /* 0x000fe400078e000d */
[----:B------:R-:W-:Y:S02]  /*7240*/  IMAD.MOV.U32 R19, RZ, RZ, R14 ;  /* 0x000000ffff137224 */ /* 0x000fe400078e000e */
.L_x_67543:
[----:B------:R-:W-:Y:S05]  /*7250*/  BSYNC B1 ;  /* 0x0000000000017941 */ /* 0x000fea0003800000 */
.L_x_67541:
        /* <DEDUP_REMOVED lines=16> */
.L_x_67545:
[----:B------:R-:W-:Y:S02]  /*7360*/  IMAD.MOV.U32 R4, RZ, RZ, R7 ;  /* 0x000000ffff047224 */ /* 0x000fe400078e0007 */
[----:B------:R-:W-:Y:S02]  /*7370*/  IMAD.MOV.U32 R6, RZ, RZ, R3 ;  /* 0x000000ffff067224 */ /* 0x000fe400078e0003 */
[----:B------:R-:W-:Y:S02]  /*7380*/  IMAD.MOV.U32 R7, RZ, RZ, R2 ;  /* 0x000000ffff077224 */ /* 0x000fe400078e0002 */
[----:B------:R-:W-:Y:S02]  /*7390*/  IMAD.MOV.U32 R3, RZ, RZ, R5 ;  /* 0x000000ffff037224 */ /* 0x000fe400078e0005 */
.L_x_67546:
[----:B------:R-:W-:Y:S05]  /*73a0*/  BSYNC B1 ;  /* 0x0000000000017941 */ /* 0x000fea0003800000 */
.L_x_67544:
        /* <DEDUP_REMOVED lines=9> */
.L_x_67548:
[----:B------:R-:W-:Y:S01]  /*7440*/  MOV R8, R4 ;  /* 0x0000000400087202 */ /* 0x000fe20000000f00 */
[----:B------:R-:W-:Y:S02]  /*7450*/  IMAD.MOV.U32 R9, RZ, RZ, R6 ;  /* 0x000000ffff097224 */ /* 0x000fe400078e0006 */
[----:B------:R-:W-:Y:S02]  /*7460*/  IMAD.MOV.U32 R4, RZ, RZ, R16 ;  /* 0x000000ffff047224 */ /* 0x000fe400078e0010 */
[----:B------:R-:W-:Y:S02]  /*7470*/  IMAD.MOV.U32 R6, RZ, RZ, R19 ;  /* 0x000000ffff067224 */ /* 0x000fe400078e0013 */
.L_x_67549:
[----:B------:R-:W-:Y:S05]  /*7480*/  BSYNC B1 ;  /* 0x0000000000017941 */ /* 0x000fea0003800000 */
.L_x_67547:
        /* <DEDUP_REMOVED lines=9> */
.L_x_67551:
[----:B------:R-:W-:Y:S01]  /*7520*/  IMAD.MOV.U32 R20, RZ, RZ, R8 ;  /* 0x000000ffff147224 */ /* 0x000fe200078e0008 */
[----:B------:R-:W-:Y:S01]  /*7530*/  MOV R24, R9 ;  /* 0x0000000900187202 */ /* 0x000fe20000000f00 */
[----:B------:R-:W-:Y:S02]  /*7540*/  IMAD.MOV.U32 R8, RZ, RZ, R15 ;  /* 0x000000ffff087224 */ /* 0x000fe400078e000f */
[----:B------:R-:W-:Y:S02]  /*7550*/  IMAD.MOV.U32 R9, RZ, RZ, R12 ;  /* 0x000000ffff097224 */ /* 0x000fe400078e000c */
.L_x_67552:
[----:B------:R-:W-:Y:S05]  /*7560*/  BSYNC B1 ;  /* 0x0000000000017941 */ /* 0x000fea0003800000 */
.L_x_67550:
[----:B------:R-:W0:Y:S01]  /*7570*/  LDS.128 R12, [0x70] ;  /* 0x00007000ff0c7984 */ /* 0x000e220000000c00 */
[-C--:B------:R-:W-:Y:S01]  /*7580*/  FSETP.GT.FTZ.AND P3, PT, R25, R10.reuse, PT ;  /* 0x0000000a1900720b */ /* 0x080fe20003f74000 */
[----:B------:R-:W-:Y:S01]  /*7590*/  FADD.FTZ R22, R23, R22 ;  /* 0x0000001617167221 */ /* 0x000fe20000010000 */
[----:B------:R-:W-:Y:S01]  /*75a0*/  BSSY B1, `(.L_x_67553) ;  /* 0x000001d000017945 */ /* 0x000fe20003800000 */
[----:B------:R-:W1:Y:S01]  /*75b0*/  LDS.128 R16, [0x60] ;  /* 0x00006000ff107984 */ /* 0x000e620000000c00 */
[----:B------:R-:W-:Y:S02]  /*75c0*/  FSEL R5, R25, R10, P3 ;  /* 0x0000000a19057208 */ /* 0x000fe40001800000 */
[----:B------:R-:W-:-:S02]  /*75d0*/  FSEL R10, R10, R25, P3 ;  /* 0x000000190a0a7208 */ /* 0x000fc40001800000 */
[----:B------:R-:W-:Y:S02]  /*75e0*/  FSEL R21, R11, R22, P3 ;  /* 0x000000160b157208 */ /* 0x000fe40001800000 */
[----:B------:R-:W-:Y:S01]  /*75f0*/  FSEL R2, R22, R11, P3 ;  /* 0x0000000b16027208 */ /* 0x000fe20001800000 */
[----:B------:R-:W-:-:S04]  /*7600*/  FADD.FTZ R10, -R5, R10 ;  /* 0x0000000a050a7221 */ /* 0x000fc80000010100 */
[----:B------:R-:W-:-:S06]  /*7610*/  FMUL.FTZ R10, R10, 1.4426950216293334961 ;  /* 0x3fb8aa3b0a0a7820 */ /* 0x000fcc0000410000 */
[----:B------:R-:W2:Y:S02]  /*7620*/  MUFU.EX2 R10, R10 ;  /* 0x0000000a000a7308 */ /* 0x000ea40000000800 */
[----:B--2---:R-:W-:Y:S01]  /*7630*/  FMUL.FTZ R21, R21, R10 ;  /* 0x0000000a15157220 */ /* 0x004fe20000410000 */
[CC--:B0-----:R-:W-:Y:S02]  /*7640*/  FSETP.GEU.FTZ.AND P0, PT, R3.reuse, R12.reuse, PT ;  /* 0x0000000c0300720b */ /* 0x0c1fe40003f1e000 */
        /* <DEDUP_REMOVED lines=14> */
.L_x_67554:
[----:B------:R-:W-:Y:S01]  /*7730*/  MOV R10, R7 ;  /* 0x00000007000a7202 */ /* 0x000fe20000000f00 */
[----:B------:R-:W-:Y:S02]  /*7740*/  IMAD.MOV.U32 R12, RZ, RZ, R3 ;  /* 0x000000ffff0c7224 */ /* 0x000fe400078e0003 */
[----:B------:R-:W-:Y:S02]  /*7750*/  IMAD.MOV.U32 R7, RZ, RZ, R4 ;  /* 0x000000ffff077224 */ /* 0x000fe400078e0004 */
[----:B------:R-:W-:Y:S02]  /*7760*/  IMAD.MOV.U32 R3, RZ, RZ, R6 ;  /* 0x000000ffff037224 */ /* 0x000fe400078e0006 */
.L_x_67555:
[----:B------:R-:W-:Y:S05]  /*7770*/  BSYNC B1 ;  /* 0x0000000000017941 */ /* 0x000fea0003800000 */
.L_x_67553:
        /* <DEDUP_REMOVED lines=9> */
.L_x_67557:
[----:B------:R-:W-:Y:S01]  /*7810*/  IMAD.MOV.U32 R11, RZ, RZ, R10 ;  /* 0x000000ffff0b7224 */ /* 0x000fe200078e000a */
[----:B------:R-:W-:Y:S01]  /*7820*/  MOV R23, R12 ;  /* 0x0000000c00177202 */ /* 0x000fe20000000f00 */
[----:B------:R-:W-:Y:S02]  /*7830*/  IMAD.MOV.U32 R10, RZ, RZ, R8 ;  /* 0x000000ffff0a7224 */ /* 0x000fe400078e0008 */
[----:B------:R-:W-:Y:S02]  /*7840*/  IMAD.MOV.U32 R12, RZ, RZ, R9 ;  /* 0x000000ffff0c7224 */ /* 0x000fe400078e0009 */
.L_x_67558:
[----:B------:R-:W-:Y:S05]  /*7850*/  BSYNC B1 ;  /* 0x0000000000017941 */ /* 0x000fea0003800000 */
.L_x_67556:
        /* <DEDUP_REMOVED lines=9> */
.L_x_67560:
[----:B------:R-:W-:Y:S01]  /*78f0*/  IMAD.MOV.U32 R4, RZ, RZ, R11 ;  /* 0x000000ffff047224 */ /* 0x000fe200078e000b */
[----:B------:R-:W-:Y:S01]  /*7900*/  MOV R11, R20 ;  /* 0x00000014000b7202 */ /* 0x000fe20000000f00 */
[----:B------:R-:W-:Y:S02]  /*7910*/  IMAD.MOV.U32 R6, RZ, RZ, R23 ;  /* 0x000000ffff067224 */ /* 0x000fe400078e0017 */
[----:B------:R-:W-:Y:S02]  /*7920*/  IMAD.MOV.U32 R23, RZ, RZ, R24 ;  /* 0x000000ffff177224 */ /* 0x000fe400078e0018 */
.L_x_67561:
[----:B------:R-:W-:Y:S05]  /*7930*/  BSYNC B1 ;  /* 0x0000000000017941 */ /* 0x000fea0003800000 */
.L_x_67559:
        /* <DEDUP_REMOVED lines=16> */
.L_x_67563:
[----:B------:R-:W-:Y:S01]  /*7a40*/  IMAD.MOV.U32 R8, RZ, RZ, R7 ;  /* 0x000000ffff087224 */ /* 0x000fe200078e0007 */
[----:B------:R-:W-:Y:S01]  /*7a50*/  MOV R16, R3 ;  /* 0x0000000300107202 */ /* 0x000fe20000000f00 */
[----:B------:R-:W-:Y:S02]  /*7a60*/  IMAD.MOV.U32 R7, RZ, RZ, R10 ;  /* 0x000000ffff077224 */ /* 0x000fe400078e000a */
[----:B------:R-:W-:Y:S02]  /*7a70*/  IMAD.MOV.U32 R3, RZ, RZ, R12 ;  /* 0x000000ffff037224 */ /* 0x000fe400078e000c */
.L_x_67564:
[----:B------:R-:W-:Y:S05]  /*7a80*/  BSYNC B1 ;  /* 0x0000000000017941 */ /* 0x000fea0003800000 */
.L_x_67562:
        /* <DEDUP_REMOVED lines=9> */
.L_x_67566:
[----:B------:R-:W-:Y:S01]  /*7b20*/  IMAD.MOV.U32 R9, RZ, RZ, R8 ;  /* 0x000000ffff097224 */ /* 0x000fe200078e0008 */
[----:B------:R-:W-:Y:S01]  /*7b30*/  MOV R8, R11 ;  /* 0x0000000b00087202 */ /* 0x000fe20000000f00 */
[----:B------:R-:W-:Y:S02]  /*7b40*/  IMAD.MOV.U32 R13, RZ, RZ, R16 ;  /* 0x000000ffff0d7224 */ /* 0x000fe400078e0010 */
[----:B------:R-:W-:Y:S02]  /*7b50*/  IMAD.MOV.U32 R16, RZ, RZ, R23 ;  /* 0x000000ffff107224 */ /* 0x000fe400078e0017 */
.L_x_67567:
[----:B------:R-:W-:Y:S05]  /*7b60*/  BSYNC B1 ;  /* 0x0000000000017941 */ /* 0x000fea0003800000 */
.L_x_67565:
        /* <DEDUP_REMOVED lines=9> */
.L_x_67569:
[----:B------:R-:W-:Y:S01]  /*7c00*/  IMAD.MOV.U32 R10, RZ, RZ, R9 ;  /* 0x000000ffff0a7224 */ /* 0x000fe200078e0009 */
[----:B------:R-:W-:Y:S01]  /*7c10*/  MOV R9, R4 ;  /* 0x0000000400097202 */ /* 0x000fe20000000f00 */
[----:B------:R-:W-:Y:S02]  /*7c20*/  IMAD.MOV.U32 R11, RZ, RZ, R13 ;  /* 0x000000ffff0b7224 */ /* 0x000fe400078e000d */
[----:B------:R-:W-:Y:S02]  /*7c30*/  IMAD.MOV.U32 R13, RZ, RZ, R6 ;  /* 0x000000ffff0d7224 */ /* 0x000fe400078e0006 */
.L_x_67570:
[----:B------:R-:W-:Y:S05]  /*7c40*/  BSYNC B1 ;  /* 0x0000000000017941 */ /* 0x000fea0003800000 */
.L_x_67568:
        /* <DEDUP_REMOVED lines=16> */
.L_x_67572:
[----:B------:R-:W-:Y:S01]  /*7d50*/  MOV R12, R7 ;  /* 0x00000007000c7202 */ /* 0x000fe20000000f00 */
[----:B------:R-:W-:Y:S02]  /*7d60*/  IMAD.MOV.U32 R14, RZ, RZ, R3 ;  /* 0x000000ffff0e7224 */ /* 0x000fe400078e0003 */
[----:B------:R-:W-:Y:S02]  /*7d70*/  IMAD.MOV.U32 R7, RZ, RZ, R8 ;  /* 0x000000ffff077224 */ /* 0x000fe400078e0008 */
[----:B------:R-:W-:Y:S02]  /*7d80*/  IMAD.MOV.U32 R3, RZ, RZ, R16 ;  /* 0x000000ffff037224 */ /* 0x000fe400078e0010 */
.L_x_67573:
[----:B------:R-:W-:Y:S05]  /*7d90*/  BSYNC B1 ;  /* 0x0000000000017941 */ /* 0x000fea0003800000 */
.L_x_67571:
        /* <DEDUP_REMOVED lines=9> */
.L_x_67575:
[----:B------:R-:W-:Y:S01]  /*7e30*/  MOV R17, R12 ;  /* 0x0000000c00117202 */ /* 0x000fe20000000f00 */
[----:B------:R-:W-:Y:S02]  /*7e40*/  IMAD.MOV.U32 R8, RZ, RZ, R14 ;  /* 0x000000ffff087224 */ /* 0x000fe400078e000e */
[----:B------:R-:W-:Y:S02]  /*7e50*/  IMAD.MOV.U32 R12, RZ, RZ, R9 ;  /* 0x000000ffff0c7224 */ /* 0x000fe400078e0009 */
[----:B------:R-:W-:Y:S02]  /*7e60*/  IMAD.MOV.U32 R14, RZ, RZ, R13 ;  /* 0x000000ffff0e7224 */ /* 0x000fe400078e000d */
.L_x_67576:
[----:B------:R-:W-:Y:S05]  /*7e70*/  BSYNC B1 ;  /* 0x0000000000017941 */ /* 0x000fea0003800000 */
.L_x_67574:
        /* <DEDUP_REMOVED lines=9> */
.L_x_67578:
[----:B------:R-:W-:Y:S01]  /*7f10*/  MOV R9, R17 ;  /* 0x0000001100097202 */ /* 0x000fe20000000f00 */
[----:B------:R-:W-:Y:S02]  /*7f20*/  IMAD.MOV.U32 R16, RZ, RZ, R8 ;  /* 0x000000ffff107224 */ /* 0x000fe400078e0008 */
[----:B------:R-:W-:Y:S02]  /*7f30*/  IMAD.MOV.U32 R17, RZ, RZ, R10 ;  /* 0x000000ffff117224 */ /* 0x000fe400078e000a */
[----:B------:R-:W-:Y:S02]  /*7f40*/  IMAD.MOV.U32 R8, RZ, RZ, R11 ;  /* 0x000000ffff087224 */ /* 0x000fe400078e000b */
.L_x_67579:
[----:B------:R-:W-:Y:S05]  /*7f50*/  BSYNC B1 ;  /* 0x0000000000017941 */ /* 0x000fea0003800000 */
.L_x_67577:
        /* <DEDUP_REMOVED lines=16> */
.L_x_67581:
[----:B------:R-:W-:Y:S02]  /*8060*/  IMAD.MOV.U32 R4, RZ, RZ, R7 ;  /* 0x000000ffff047224 */ /* 0x000fe400078e0007 */
[----:B------:R-:W-:Y:S02]  /*8070*/  IMAD.MOV.U32 R6, RZ, RZ, R3 ;  /* 0x000000ffff067224 */ /* 0x000fe400078e0003 */
[----:B------:R-:W-:Y:S02]  /*8080*/  IMAD.MOV.U32 R7, RZ, RZ, R12 ;  /* 0x000000ffff077224 */ /* 0x000fe400078e000c */
[----:B------:R-:W-:Y:S02]  /*8090*/  IMAD.MOV.U32 R3, RZ, RZ, R14 ;  /* 0x000000ffff037224 */ /* 0x000fe400078e000e */
.L_x_67582:
[----:B------:R-:W-:Y:S05]  /*80a0*/  BSYNC B1 ;  /* 0x0000000000017941 */ /* 0x000fea0003800000 */
.L_x_67580:
        /* <DEDUP_REMOVED lines=9> */
.L_x_67584:
[----:B------:R-:W-:Y:S02]  /*8140*/  IMAD.MOV.U32 R18, RZ, RZ, R4 ;  /* 0x000000ffff127224 */ /* 0x000fe400078e0004 */
[----:B------:R-:W-:Y:S02]  /*8150*/  IMAD.MOV.U32 R19, RZ, RZ, R6 ;  /* 0x000000ffff137224 */ /* 0x000fe400078e0006 */
[----:B------:R-:W-:Y:S02]  /*8160*/  IMAD.MOV.U32 R4, RZ, RZ, R17 ;  /* 0x000000ffff047224 */ /* 0x000fe400078e0011 */
[----:B------:R-:W-:Y:S02]  /*8170*/  IMAD.MOV.U32 R6, RZ, RZ, R8 ;  /* 0x000000ffff067224 */ /* 0x000fe400078e0008 */
.L_x_67585:
[----:B------:R-:W-:Y:S05]  /*8180*/  BSYNC B1 ;  /* 0x0000000000017941 */ /* 0x000fea0003800000 */
.L_x_67583:
        /* <DEDUP_REMOVED lines=9> */
.L_x_67587:
[----:B------:R-:W-:Y:S02]  /*8220*/  IMAD.MOV.U32 R20, RZ, RZ, R18 ;  /* 0x000000ffff147224 */ /* 0x000fe400078e0012 */
[----:B------:R-:W-:Y:S02]  /*8230*/  IMAD.MOV.U32 R22, RZ, RZ, R19 ;  /* 0x000000ffff167224 */ /* 0x000fe400078e0013 */
[----:B------:R-:W-:Y:S02]  /*8240*/  IMAD.MOV.U32 R18, RZ, RZ, R9 ;  /* 0x000000ffff127224 */ /* 0x000fe400078e0009 */
[----:B------:R-:W-:Y:S02]  /*8250*/  IMAD.MOV.U32 R19, RZ, RZ, R16 ;  /* 0x000000ffff137224 */ /* 0x000fe400078e0010 */
.L_x_67588:
[----:B------:R-:W-:Y:S05]  /*8260*/  BSYNC B1 ;  /* 0x0000000000017941 */ /* 0x000fea0003800000 */
.L_x_67586:
[----:B------:R-:W0:Y:S01]  /*8270*/  LDS.128 R12, [0x90] ;  /* 0x00009000ff0c7984 */ /* 0x000e220000000c00 */
[----:B------:R-:W-:Y:S01]  /*8280*/  FADD.FTZ R2, R2, R21 ;  /* 0x0000001502027221 */ /* 0x000fe20000010000 */
[----:B------:R-:W-:Y:S02]  /*8290*/  BSSY B1, `(.L_x_67589) ;  /* 0x000001f000017945 */ /* 0x000fe40003800000 */
[----:B------:R-:W1:Y:S04]  /*82a0*/  LDS.128 R8, [0x80] ;  /* 0x00008000ff087984 */ /* 0x000e680000000c00 */
[----:B------:R-:W2:Y:S01]  /*82b0*/  LDS.64 R16, [0xa0] ;  /* 0x0000a000ff107984 */ /* 0x000ea20000000a00 */
        /* <DEDUP_REMOVED lines=8> */
[----:B------:R-:W-:Y:S02]  /*8340*/  FSEL R8, R9, R2, P3 ;  /* 0x0000000209087208 */ /* 0x000fe40001800000 */
[----:B------:R-:W-:Y:S01]  /*8350*/  FSEL R9, R2, R9, P3 ;  /* 0x0000000902097208 */ /* 0x000fe20001800000 */
[----:B------:R-:W-:-:S04]  /*8360*/  FADD.FTZ R24, -R23, R24 ;  /* 0x0000001817187221 */ /* 0x000fc80000010100 */
[----:B------:R-:W-:Y:S01]  /*8370*/  @!P1 MOV R3, R14 ;  /* 0x0000000e00039202 */ /* 0x000fe20000000f00 */
[----:B------:R-:W-:Y:S02]  /*8380*/  FMUL.FTZ R24, R24, 1.4426950216293334961 ;  /* 0x3fb8aa3b18187820 */ /* 0x000fe40000410000 */
[----:B------:R-:W-:Y:S01]  /*8390*/  @!P1 IMAD.MOV.U32 R7, RZ, RZ, R10 ;  /* 0x000000ffff079224 */ /* 0x000fe200078e000a */
[----:B------:R-:W-:Y:S01]  /*83a0*/  FSETP.GT.FTZ.AND P0, PT, R3, R6, PT ;  /* 0x000000060300720b */ /* 0x000fe20003f14000 */
[----:B------:R-:W0:Y:S03]  /*83b0*/  MUFU.EX2 R5, R24 ;  /* 0x0000001800057308 */ /* 0x000e260000000800 */
[----:B------:R-:W-:Y:S01]  /*83c0*/  ISETP.EQ.OR P0, PT, R4, -0x1, P0 ;  /* 0xffffffff0400780c */ /* 0x000fe20000702670 */
[----:B0-----:R-:W-:-:S12]  /*83d0*/  FMUL.FTZ R8, R8, R5 ;  /* 0x0000000508087220 */ /* 0x001fd80000410000 */
[----:B------:R-:W-:Y:S05]  /*83e0*/  @P0 BRA `(.L_x_67590) ;  /* 0x0000005000000947 */ /* 0x000fea0003800000 */
[----:B--2---:R-:W-:Y:S01]  /*83f0*/  FSETP.NEU.FTZ.AND P0, PT, R3, R6, PT ;  /* 0x000000060300720b */ /* 0x004fe20003f1d000 */
[----:B------:R-:W-:Y:S02]  /*8400*/  IMAD.MOV.U32 R2, RZ, RZ, R4 ;  /* 0x000000ffff027224 */ /* 0x000fe400078e0004 */
[----:B------:R-:W-:Y:S01]  /*8410*/  IMAD.MOV.U32 R10, RZ, RZ, R6 ;  /* 0x000000ffff0a7224 */ /* 0x000fe200078e0006 */
[----:B------:R-:W-:-:S13]  /*8420*/  ISETP.GE.OR P0, PT, R7, R4, P0 ;  /* 0x000000040700720c */ /* 0x000fda0000706670 */
[----:B------:R-:W-:Y:S05]  /*8430*/  @P0 BRA `(.L_x_67591) ;  /* 0x0000004000000947 */ /* 0x000fea0003800000 */
.L_x_67590:
[----:B--2---:R-:W-:Y:S01]  /*8440*/  IMAD.MOV.U32 R2, RZ, RZ, R7 ;  /* 0x000000ffff027224 */ /* 0x004fe200078e0007 */
[----:B------:R-:W-:Y:S01]  /*8450*/  MOV R7, R4 ;  /* 0x0000000400077202 */ /* 0x000fe20000000f00 */
[----:B------:R-:W-:Y:S02]  /*8460*/  IMAD.MOV.U32 R10, RZ, RZ, R3 ;  /* 0x000000ffff0a7224 */ /* 0x000fe400078e0003 */
[----:B------:R-:W-:Y:S02]  /*8470*/  IMAD.MOV.U32 R3, RZ, RZ, R6 ;  /* 0x000000ffff037224 */ /* 0x000fe400078e0006 */
.L_x_67591:
[----:B------:R-:W-:Y:S05]  /*8480*/  BSYNC B1 ;  /* 0x0000000000017941 */ /* 0x000fea0003800000 */
.L_x_67589:
        /* <DEDUP_REMOVED lines=9> */
.L_x_67593:
[----:B------:R-:W-:Y:S01]  /*8520*/  IMAD.MOV.U32 R5, RZ, RZ, R2 ;  /* 0x000000ffff057224 */ /* 0x000fe200078e0002 */
[----:B------:R-:W-:Y:S01]  /*8530*/  MOV R2, R18 ;  /* 0x0000001200027202 */ /* 0x000fe20000000f00 */
[----:B------:R-:W-:Y:S02]  /*8540*/  IMAD.MOV.U32 R21, RZ, RZ, R10 ;  /* 0x000000ffff157224 */ /* 0x000fe400078e000a */
[----:B------:R-:W-:Y:S02]  /*8550*/  IMAD.MOV.U32 R10, RZ, RZ, R19 ;  /* 0x000000ffff0a7224 */ /* 0x000fe400078e0013 */
.L_x_67594:
[----:B------:R-:W-:Y:S05]  /*8560*/  BSYNC B1 ;  /* 0x0000000000017941 */ /* 0x000fea0003800000 */
.L_x_67592:
        /* <DEDUP_REMOVED lines=9> */
.L_x_67596:
[----:B------:R-:W-:Y:S01]  /*8600*/  IMAD.MOV.U32 R4, RZ, RZ, R5 ;  /* 0x000000ffff047224 */ /* 0x000fe200078e0005 */
[----:B------:R-:W-:Y:S01]  /*8610*/  MOV R5, R20 ;  /* 0x0000001400057202 */ /* 0x000fe20000000f00 */
[----:B------:R-:W-:Y:S02]  /*8620*/  IMAD.MOV.U32 R6, RZ, RZ, R21 ;  /* 0x000000ffff067224 */ /* 0x000fe400078e0015 */
[----:B------:R-:W-:Y:S02]  /*8630*/  IMAD.MOV.U32 R21, RZ, RZ, R22 ;  /* 0x000000ffff157224 */ /* 0x000fe400078e0016 */
.L_x_67597:
[----:B------:R-:W-:Y:S05]  /*8640*/  BSYNC B1 ;  /* 0x0000000000017941 */ /* 0x000fea0003800000 */
.L_x_67595:
        /* <DEDUP_REMOVED lines=16> */
.L_x_67599:
[----:B------:R-:W-:Y:S01]  /*8750*/  MOV R14, R7 ;  /* 0x00000007000e7202 */ /* 0x000fe20000000f00 */
[----:B------:R-:W-:Y:S02]  /*8760*/  IMAD.MOV.U32 R18, RZ, RZ, R3 ;  /* 0x000000ffff127224 */ /* 0x000fe400078e0003 */
[----:B------:R-:W-:Y:S02]  /*8770*/  IMAD.MOV.U32 R7, RZ, RZ, R2 ;  /* 0x000000ffff077224 */ /* 0x000fe400078e0002 */
[----:B------:R-:W-:Y:S02]  /*8780*/  IMAD.MOV.U32 R3, RZ, RZ, R10 ;  /* 0x000000ffff037224 */ /* 0x000fe400078e000a */
.L_x_67600:
[----:B------:R-:W-:Y:S05]  /*8790*/  BSYNC B1 ;  /* 0x0000000000017941 */ /* 0x000fea0003800000 */
.L_x_67598:
        /* <DEDUP_REMOVED lines=9> */
.L_x_67602:
[----:B------:R-:W-:Y:S01]  /*8830*/  MOV R11, R14 ;  /* 0x0000000e000b7202 */ /* 0x000fe20000000f00 */
[----:B------:R-:W-:Y:S02]  /*8840*/  IMAD.MOV.U32 R15, RZ, RZ, R18 ;  /* 0x000000ffff0f7224 */ /* 0x000fe400078e0012 */
[----:B------:R-:W-:Y:S02]  /*8850*/  IMAD.MOV.U32 R14, RZ, RZ, R5 ;  /* 0x000000ffff0e7224 */ /* 0x000fe400078e0005 */
[----:B------:R-:W-:Y:S02]  /*8860*/  IMAD.MOV.U32 R18, RZ, RZ, R21 ;  /* 0x000000ffff127224 */ /* 0x000fe400078e0015 */
.L_x_67603:
[----:B------:R-:W-:Y:S05]  /*8870*/  BSYNC B1 ;  /* 0x0000000000017941 */ /* 0x000fea0003800000 */
.L_x_67601:
        /* <DEDUP_REMOVED lines=9> */
.L_x_67605:
[----:B------:R-:W-:Y:S01]  /*8910*/  MOV R2, R11 ;  /* 0x0000000b00027202 */ /* 0x000fe20000000f00 */
[----:B------:R-:W-:Y:S02]  /*8920*/  IMAD.MOV.U32 R5, RZ, RZ, R15 ;  /* 0x000000ffff057224 */ /* 0x000fe400078e000f */
[----:B------:R-:W-:Y:S02]  /*8930*/  IMAD.MOV.U32 R11, RZ, RZ, R4 ;  /* 0x000000ffff0b7224 */ /* 0x000fe400078e0004 */
[----:B------:R-:W-:Y:S02]  /*8940*/  IMAD.MOV.U32 R15, RZ, RZ, R6 ;  /* 0x000000ffff0f7224 */ /* 0x000fe400078e0006 */
.L_x_67606:
[----:B------:R-:W-:Y:S05]  /*8950*/  BSYNC B1 ;  /* 0x0000000000017941 */ /* 0x000fea0003800000 */
.L_x_67604:
        /* <DEDUP_REMOVED lines=16> */
.L_x_67608:
[----:B------:R-:W-:Y:S02]  /*8a60*/  IMAD.MOV.U32 R4, RZ, RZ, R7 ;  /* 0x000000ffff047224 */ /* 0x000fe400078e0007 */
[----:B------:R-:W-:Y:S02]  /*8a70*/  IMAD.MOV.U32 R10, RZ, RZ, R3 ;  /* 0x000000ffff0a7224 */ /* 0x000fe400078e0003 */
[----:B------:R-:W-:Y:S02]  /*8a80*/  IMAD.MOV.U32 R7, RZ, RZ, R14 ;  /* 0x000000ffff077224 */ /* 0x000fe400078e000e */
[----:B------:R-:W-:Y:S02]  /*8a90*/  IMAD.MOV.U32 R3, RZ, RZ, R18 ;  /* 0x000000ffff037224 */ /* 0x000fe400078e0012 */
.L_x_67609:
[----:B------:R-:W-:Y:S05]  /*8aa0*/  BSYNC B1 ;  /* 0x0000000000017941 */ /* 0x000fea0003800000 */
.L_x_67607:
        /* <DEDUP_REMOVED lines=9> */
.L_x_67611:
[----:B------:R-:W-:Y:S02]  /*8b40*/  IMAD.MOV.U32 R19, RZ, RZ, R4 ;  /* 0x000000ffff137224 */ /* 0x000fe400078e0004 */
[----:B------:R-:W-:Y:S02]  /*8b50*/  IMAD.MOV.U32 R12, RZ, RZ, R10 ;  /* 0x000000ffff0c7224 */ /* 0x000fe400078e000a */
[----:B------:R-:W-:Y:S02]  /*8b60*/  IMAD.MOV.U32 R4, RZ, RZ, R11 ;  /* 0x000000ffff047224 */ /* 0x000fe400078e000b */
[----:B------:R-:W-:Y:S02]  /*8b70*/  IMAD.MOV.U32 R10, RZ, RZ, R15 ;  /* 0x000000ffff0a7224 */ /* 0x000fe400078e000f */
.L_x_67612:
[----:B------:R-:W-:Y:S05]  /*8b80*/  BSYNC B1 ;  /* 0x0000000000017941 */ /* 0x000fea0003800000 */
.L_x_67610:
        /* <DEDUP_REMOVED lines=9> */
.L_x_67614:
[----:B------:R-:W-:Y:S02]  /*8c20*/  IMAD.MOV.U32 R14, RZ, RZ, R19 ;  /* 0x000000ffff0e7224 */ /* 0x000fe400078e0013 */
[----:B------:R-:W-:Y:S02]  /*8c30*/  IMAD.MOV.U32 R16, RZ, RZ, R12 ;  /* 0x000000ffff107224 */ /* 0x000fe400078e000c */
[----:B------:R-:W-:Y:S02]  /*8c40*/  IMAD.MOV.U32 R19, RZ, RZ, R2 ;  /* 0x000000ffff137224 */ /* 0x000fe400078e0002 */
[----:B------:R-:W-:Y:S02]  /*8c50*/  IMAD.MOV.U32 R12, RZ, RZ, R5 ;  /* 0x000000ffff0c7224 */ /* 0x000fe400078e0005 */
.L_x_67615:
[----:B------:R-:W-:Y:S05]  /*8c60*/  BSYNC B1 ;  /* 0x0000000000017941 */ /* 0x000fea0003800000 */
.L_x_67613:
        /* <DEDUP_REMOVED lines=16> */
.L_x_67617:
[----:B------:R-:W-:Y:S01]  /*8d70*/  IMAD.MOV.U32 R6, RZ, RZ, R7 ;  /* 0x000000ffff067224 */ /* 0x000fe200078e0007 */
[----:B------:R-:W-:Y:S01]  /*8d80*/  MOV R7, R4 ;  /* 0x0000000400077202 */ /* 0x000fe20000000f00 */
[----:B------:R-:W-:Y:S02]  /*8d90*/  IMAD.MOV.U32 R2, RZ, RZ, R3 ;  /* 0x000000ffff027224 */ /* 0x000fe400078e0003 */
[----:B------:R-:W-:Y:S02]  /*8da0*/  IMAD.MOV.U32 R3, RZ, RZ, R10 ;  /* 0x000000ffff037224 */ /* 0x000fe400078e000a */
.L_x_67618:
[----:B------:R-:W-:Y:S05]  /*8db0*/  BSYNC B1 ;  /* 0x0000000000017941 */ /* 0x000fea0003800000 */
.L_x_67616:
        /* <DEDUP_REMOVED lines=9> */
.L_x_67620:
[----:B------:R-:W-:Y:S01]  /*8e50*/  IMAD.MOV.U32 R21, RZ, RZ, R6 ;  /* 0x000000ffff157224 */ /* 0x000fe200078e0006 */
[----:B------:R-:W-:Y:S01]  /*8e60*/  MOV R6, R19 ;  /* 0x0000001300067202 */ /* 0x000fe20000000f00 */
[----:B------:R-:W-:Y:S02]  /*8e70*/  IMAD.MOV.U32 R5, RZ, RZ, R2 ;  /* 0x000000ffff057224 */ /* 0x000fe400078e0002 */
[----:B------:R-:W-:Y:S02]  /*8e80*/  IMAD.MOV.U32 R2, RZ, RZ, R12 ;  /* 0x000000ffff027224 */ /* 0x000fe400078e000c */
.L_x_67621:
[----:B------:R-:W-:Y:S05]  /*8e90*/  BSYNC B1 ;  /* 0x0000000000017941 */ /* 0x000fea0003800000 */
.L_x_67619:
        /* <DEDUP_REMOVED lines=9> */
.L_x_67623:
[----:B------:R-:W-:Y:S01]  /*8f30*/  IMAD.MOV.U32 R20, RZ, RZ, R21 ;  /* 0x000000ffff147224 */ /* 0x000fe200078e0015 */
[----:B------:R-:W-:Y:S01]  /*8f40*/  MOV R21, R14 ;  /* 0x0000000e00157202 */ /* 0x000fe20000000f00 */
[----:B------:R-:W-:Y:S02]  /*8f50*/  IMAD.MOV.U32 R4, RZ, RZ, R5 ;  /* 0x000000ffff047224 */ /* 0x000fe400078e0005 */
[----:B------:R-:W-:Y:S02]  /*8f60*/  IMAD.MOV.U32 R5, RZ, RZ, R16 ;  /* 0x000000ffff057224 */ /* 0x000fe400078e0010 */
.L_x_67624:
[----:B------:R-:W-:Y:S05]  /*8f70*/  BSYNC B1 ;  /* 0x0000000000017941 */ /* 0x000fea0003800000 */
.L_x_67622:
[----:B------:R-:W-:Y:S02]  /*8f80*/  FADD.FTZ R22, R9, R8 ;  /* 0x0000000809167221 */ /* 0x000fe40000010000 */
.L_x_67516:
[----:B------:R-:W-:Y:S05]  /*8f90*/  BSYNC B0 ;  /* 0x0000000000007941 */ /* 0x000fea0003800000 */
.L_x_67515:
[----:B------:R-:W-:Y:S05]  /*8fa0*/  @P2 EXIT ;  /* 0x000000000000294d */ /* 0x000fea0003800000 */
[----:B0-----:R-:W-:Y:S01]  /*8fb0*/  IMAD.MOV.U32 R9, RZ, RZ, c[0x0][0x180] ;  /* 0x00006000ff097624 */ /* 0x001fe200078e00ff */
[----:B-1----:R-:W0:Y:S01]  /*8fc0*/  MUFU.LG2 R22, R22 ;  /* 0x0000001600167308 */ /* 0x002e220000000c00 */
[----:B------:R-:W-:Y:S02]  /*8fd0*/  IMAD R8, R0, c[0x0][0x180], RZ ;  /* 0x0000600000087a24 */ /* 0x000fe400078e02ff */
[----:B------:R-:W-:Y:S01]  /*8fe0*/  IMAD.MOV.U32 R13, RZ, RZ, 0x4 ;  /* 0x00000004ff0d7424 */ /* 0x000fe200078e00ff */
[C---:B------:R-:W-:Y:S01]  /*8ff0*/  ISETP.GE.AND P1, PT, R9.reuse, 0x1, PT ;  /* 0x000000010900780c */ /* 0x040fe20003f26270 */
[----:B------:R-:W-:Y:S01]  /*9000*/  IMAD.SHL.U32 R12, R8, 0x2, RZ ;  /* 0x00000002080c7824 */ /* 0x000fe200078e00ff */
[----:B------:R-:W-:Y:S01]  /*9010*/  ISETP.GE.AND P0, PT, R9, 0x2, PT ;  /* 0x000000020900780c */ /* 0x000fe20003f06270 */
[----:B------:R-:W-:-:S04]  /*9020*/  IMAD.WIDE R8, R0, R13, c[0x0][0x168] ;  /* 0x00005a0000087625 */ /* 0x000fc800078e020d */
[----:B------:R-:W-:-:S04]  /*9030*/  IMAD.WIDE R10, R12, R13, c[0x0][0x170] ;  /* 0x00005c000c0a7625 */ /* 0x000fc800078e020d */
[----:B------:R-:W-:Y:S02]  /*9040*/  IMAD.WIDE R12, R12, R13, c[0x0][0x178] ;  /* 0x00005e000c0c7625 */ /* 0x000fe400078e020d */
[----:B------:R-:W-:Y:S05]  /*9050*/  @!P1 BRA `(.L_x_67625) ;  /* 0x000000c000009947 */ /* 0x000fea0003800000 */
[----:B0-----:R-:W2:Y:S04]  /*9060*/  LDG.E.CONSTANT R0, [R8.64] ;  /* 0x0000000408007981 */ /* 0x001ea8000c1e9900 */
[----:B------:R-:W3:Y:S01]  /*9070*/  LDG.E.CONSTANT R14, [R8.64] ;  /* 0x00000004080e7981 */ /* 0x000ee2000c1e9900 */
[C---:B------:R-:W-:Y:S02]  /*9080*/  FADD.FTZ R15, -R23.reuse, R4 ;  /* 0x00000004170f7221 */ /* 0x040fe40000010100 */
[----:B------:R-:W-:Y:S01]  /*9090*/  FADD.FTZ R5, -R23, R5 ;  /* 0x0000000517057221 */ /* 0x000fe20000010100 */
        /* <DEDUP_REMOVED lines=8> */
.L_x_67625:
[----:B0-----:R-:W-:Y:S05]  /*9120*/  @!P0 BRA `(.L_x_67626) ;  /* 0x0000006000008947 */ /* 0x001fea0003800000 */
[----:B------:R-:W2:Y:S01]  /*9130*/  LDG.E.CONSTANT R0, [R8.64] ;  /* 0x0000000408007981 */ /* 0x000ea2000c1e9900 */
[----:B------:R-:W-:-:S03]  /*9140*/  FADD.FTZ R5, -R23, R2 ;  /* 0x0000000217057221 */ /* 0x000fc60000010100 */
[----:B------:R0:W-:Y:S01]  /*9150*/  STG.E [R10.64+0x8], R6 ;  /* 0x000008060a007986 */ /* 0x0001e2000c101904 */
[----:B------:R-:W-:-:S04]  /*9160*/  FFMA.FTZ R5, R22, -0.69314718246459960938, R5 ;  /* 0xbf31721816057823 */ /* 0x000fc80000010005 */
[----:B--2---:R-:W-:-:S05]  /*9170*/  FADD.FTZ R5, R0, R5 ;  /* 0x0000000500057221 */ /* 0x004fca0000010000 */
[----:B------:R0:W-:Y:S02]  /*9180*/  STG.E [R12.64+0x8], R5 ;  /* 0x000008050c007986 */ /* 0x0001e4000c101904 */
.L_x_67626:
[----:B------:R-:W-:Y:S05]  /*9190*/  @!P0 EXIT ;  /* 0x000000000000894d */ /* 0x000fea0003800000 */
[----:B------:R-:W2:Y:S01]  /*91a0*/  LDG.E.CONSTANT R8, [R8.64] ;  /* 0x0000000408087981 */ /* 0x000ea2000c1e9900 */
[----:B------:R-:W-:-:S03]  /*91b0*/  FADD.FTZ R3, -R23, R3 ;  /* 0x0000000317037221 */ /* 0x000fc60000010100 */
[----:B------:R-:W-:Y:S01]  /*91c0*/  STG.E [R10.64+0xc], R7 ;  /* 0x00000c070a007986 */ /* 0x000fe2000c101904 */
[----:B------:R-:W-:-:S04]  /*91d0*/  FFMA.FTZ R3, R22, -0.69314718246459960938, R3 ;  /* 0xbf31721816037823 */ /* 0x000fc80000010003 */
[----:B--2---:R-:W-:-:S05]  /*91e0*/  FADD.FTZ R3, R8, R3 ;  /* 0x0000000308037221 */ /* 0x004fca0000010000 */
[----:B------:R-:W-:Y:S01]  /*91f0*/  STG.E [R12.64+0xc], R3 ;  /* 0x00000c030c007986 */ /* 0x000fe2000c101904 */
[----:B------:R-:W-:Y:S05]  /*9200*/  EXIT ;  /* 0x000000000000794d */ /* 0x000fea0003800000 */
.L_x_67627:
        /* <DEDUP_REMOVED lines=15> */
.L_x_74506:


//--------------------- .text._ZN17fastertransformer38beam_online_softmax_topk_stage2_kernelIfLi4ELi64EEEvPKfS2_PiPT_ii --------------------------
	.section	.text._ZN17fastertransformer38beam_online_softmax_topk_stage2_kernelIfLi4ELi64EEEvPKfS2_PiPT_ii,"ax",@progbits
	.sectioninfo	@"SHI_REGISTERS=32"
	.align	128
        .global         _ZN17fastertransformer38beam_online_softmax_topk_stage2_kernelIfLi4ELi64EEEvPKfS2_PiPT_ii
        .type           _ZN17fastertransformer38beam_online_softmax_topk_stage2_kernelIfLi4ELi64EEEvPKfS2_PiPT_ii,@function
        .size           _ZN17fastertransformer38beam_online_softmax_topk_stage2_kernelIfLi4ELi64EEEvPKfS2_PiPT_ii,(.L_x_74507 - _ZN17fastertransformer38beam_online_softmax_topk_stage2_kernelIfLi4ELi64EEEvPKfS2_PiPT_ii)
        .other          _ZN17fastertransformer38beam_online_softmax_topk_stage2_kernelIfLi4ELi64EEEvPKfS2_PiPT_ii,@"STO_CUDA_ENTRY STV_DEFAULT"
_ZN17fastertransformer38beam_online_softmax_topk_stage2_kernelIfLi4ELi64EEEvPKfS2_PiPT_ii:
.text._ZN17fastertransformer38beam_online_softmax_topk_stage2_kernelIfLi4ELi64EEEvPKfS2_PiPT_ii:
        /* <DEDUP_REMOVED lines=37> */
.L_x_67632:
        /* <DEDUP_REMOVED lines=10> */
.L_x_67631:
[----:B------:R-:W-:Y:S05]  /*02f0*/  BSYNC B1 ;  /* 0x0000000000017941 */ /* 0x000fea0003800000 */
.L_x_67630:
        /* <DEDUP_REMOVED lines=14> */
.L_x_67635:
        /* <DEDUP_REMOVED lines=38> */
.L_x_67634:
[----:B------:R-:W-:Y:S05]  /*0640*/  BSYNC B1 ;  /* 0x0000000000017941 */ /* 0x000fea0003800000 */
.L_x_67633:
        /* <DEDUP_REMOVED lines=25> */
.L_x_67637:
[----:B------:R-:W-:Y:S05]  /*07e0*/  BSYNC B1 ;  /* 0x0000000000017941 */ /* 0x000fea0003800000 */
.L_x_67636:
        /* <DEDUP_REMOVED lines=10> */
.L_x_67629:
[----:B-1----:R-:W-:Y:S05]  /*0890*/  BSYNC B0 ;  /* 0x0000000000007941 */ /* 0x002fea0003800000 */
.L_x_67628:
        /* <DEDUP_REMOVED lines=32> */
.L_x_67644:
        /* <DEDUP_REMOVED lines=116> */
[--C-:B------:R-:W-:Y:S01]  /*11e0*/  @P3 IMAD.MOV.U32 R10, RZ, RZ, R17.reuse ;  /* 0x000000ffff0a3224 */ /* 0x100fe200078e0011 */
[----:B------:R-:W-:Y:S01]  /*11f0*/  @P2 MOV R10, R7 ;  /* 0x00000007000a2202 */ /* 0x000fe20000000f00 */
[----:B------:R-:W-:-:S02]  /*1200*/  @P5 IMAD.MOV.U32 R14, RZ, RZ, R17 ;  /* 0x000000ffff0e5224 */ /* 0x000fc400078e0011 */
[--C-:B------:R-:W-:Y:S02]  /*1210*/  @P6 IMAD.MOV.U32 R12, RZ, RZ, R17.reuse ;  /* 0x000000ffff0c6224 */ /* 0x100fe400078e0011 */
[----:B------:R-:W-:Y:S02]  /*1220*/  @P2 IMAD.MOV.U32 R8, RZ, RZ, R17 ;  /* 0x000000ffff082224 */ /* 0x000fe400078e0011 */
[--C-:B------:R-:W-:Y:S02]  /*1230*/  @P2 IMAD.MOV.U32 R11, RZ, RZ, R6.reuse ;  /* 0x000000ffff0b2224 */ /* 0x100fe400078e0006 */
[--C-:B------:R-:W-:Y:S02]  /*1240*/  @P6 IMAD.MOV.U32 R15, RZ, RZ, R6.reuse ;  /* 0x000000ffff0f6224 */ /* 0x100fe400078e0006 */
[----:B------:R-:W-:Y:S01]  /*1250*/  @P3 IMAD.MOV.U32 R13, RZ, RZ, R6 ;  /* 0x000000ffff0d3224 */ /* 0x000fe200078e0006 */
[----:B-1----:R-:W-:Y:S01]  /*1260*/  @P5 MOV R13, R2 ;  /* 0x00000002000d5202 */ /* 0x002fe20000000f00 */
[----:B------:R-:W-:-:S02]  /*1270*/  @P6 IMAD.MOV.U32 R14, RZ, RZ, R7 ;  /* 0x000000ffff0e6224 */ /* 0x000fc400078e0007 */
[--C-:B------:R-:W-:Y:S02]  /*1280*/  @P3 IMAD.MOV.U32 R12, RZ, RZ, R7.reuse ;  /* 0x000000ffff0c3224 */ /* 0x100fe400078e0007 */
        /* <DEDUP_REMOVED lines=16> */
[----:B------:R-:W-:Y:S02]  /*1390*/  @P5 IMAD.MOV.U32 R11, RZ, RZ, R16 ;  /* 0x000000ffff0b5224 */ /* 0x000fe400078e0010 */
[--C-:B------:R-:W-:Y:S01]  /*13a0*/  @P5 IMAD.MOV.U32 R10, RZ, RZ, R17.reuse ;  /* 0x000000ffff0a5224 */ /* 0x100fe200078e0011 */
[----:B0-----:R-:W-:Y:S01]  /*13b0*/  @P2 MOV R10, R5 ;  /* 0x00000005000a2202 */ /* 0x001fe20000000f00 */
        /* <DEDUP_REMOVED lines=10> */
[----:B------:R-:W-:Y:S01]  /*1460*/  ISETP.GT.AND P1, PT, R18, 0xc, PT ;  /* 0x0000000c1200780c */ /* 0x000fe20003f24270 */
[----:B------:R-:W-:Y:S02]  /*1470*/  @P2 IMAD.MOV.U32 R15, RZ, RZ, R16 ;  /* 0x000000ffff0f2224 */ /* 0x000fe400078e0010 */
[----:B------:R-:W-:Y:S01]  /*1480*/  @P2 IMAD.MOV.U32 R14, RZ, RZ, R17 ;  /* 0x000000ffff0e2224 */ /* 0x000fe200078e0011 */
[----:B-1----:R-:W-:Y:S01]  /*1490*/  @P3 MOV R10, R7 ;  /* 0x00000007000a3202 */ /* 0x002fe20000000f00 */
[----:B------:R-:W-:-:S02]  /*14a0*/  @P6 IMAD.MOV.U32 R15, RZ, RZ, R4 ;  /* 0x000000ffff0f6224 */ /* 0x000fc400078e0004 */
[----:B------:R-:W-:Y:S01]  /*14b0*/  @P3 IMAD.MOV.U32 R13, RZ, RZ, R4 ;  /* 0x000000ffff0d3224 */ /* 0x000fe200078e0004 */
[----:B------:R-:W-:Y:S01]  /*14c0*/  @P2 MOV R13, R2 ;  /* 0x00000002000d2202 */ /* 0x000fe20000000f00 */
[--C-:B------:R-:W-:Y:S02]  /*14d0*/  @P6 IMAD.MOV.U32 R14, RZ, RZ, R5.reuse ;  /* 0x000000ffff0e6224 */ /* 0x100fe400078e0005 */
[----:B------:R-:W-:Y:S02]  /*14e0*/  @P3 IMAD.MOV.U32 R12, RZ, RZ, R5 ;  /* 0x000000ffff0c3224 */ /* 0x000fe400078e0005 */
[--C-:B------:R-:W-:Y:S01]  /*14f0*/  @P3 IMAD.MOV.U32 R15, RZ, RZ, R2.reuse ;  /* 0x000000ffff0f3224 */ /* 0x100fe200078e0002 */
[----:B------:R-:W-:Y:S01]  /*1500*/  @P4 MOV R15, R6 ;  /* 0x00000006000f4202 */ /* 0x000fe20000000f00 */
        /* <DEDUP_REMOVED lines=8> */
[--C-:B------:R-:W-:Y:S02]  /*1590*/  @P6 IMAD.MOV.U32 R12, RZ, RZ, R7.reuse ;  /* 0x000000ffff0c6224 */ /* 0x100fe400078e0007 */
[----:B------:R-:W-:Y:S01]  /*15a0*/  @P2 IMAD.MOV.U32 R8, RZ, RZ, R7 ;  /* 0x000000ffff082224 */ /* 0x000fe200078e0007 */
[----:B------:R-:W-:Y:S05]  /*15b0*/  @P1 BRA `(.L_x_67644) ;  /* 0xfffff4e000001947 */ /* 0x000fea000383ffff */
.L_x_67643:
        /* <DEDUP_REMOVED lines=22> */
[----:B------:R-:W-:Y:S01]  /*1720*/  @P1 IMAD.MOV.U32 R11, RZ, RZ, R16 ;  /* 0x000000ffff0b1224 */ /* 0x000fe200078e0010 */
[----:B-1----:R-:W-:Y:S01]  /*1730*/  @P2 MOV R15, R2 ;  /* 0x00000002000f2202 */ /* 0x002fe20000000f00 */
[--C-:B------:R-:W-:Y:S02]  /*1740*/  @P4 IMAD.MOV.U32 R14, RZ, RZ, R17.reuse ;  /* 0x000000ffff0e4224 */ /* 0x100fe400078e0011 */
[----:B------:R-:W-:-:S02]  /*1750*/  @P0 IMAD.MOV.U32 R12, RZ, RZ, R17 ;  /* 0x000000ffff0c0224 */ /* 0x000fc400078e0011 */
[--C-:B------:R-:W-:Y:S02]  /*1760*/  @P1 IMAD.MOV.U32 R10, RZ, RZ, R17.reuse ;  /* 0x000000ffff0a1224 */ /* 0x100fe400078e0011 */
[----:B------:R-:W-:Y:S01]  /*1770*/  @P5 IMAD.MOV.U32 R8, RZ, RZ, R17 ;  /* 0x000000ffff085224 */ /* 0x000fe200078e0011 */
[----:B------:R-:W-:Y:S01]  /*1780*/  ISETP.EQ.AND P5, PT, R23, 0x10, PT ;  /* 0x000000101700780c */ /* 0x000fe20003fa2270 */
[----:B------:R-:W0:Y:S01]  /*1790*/  LDS.64 R16, [R22.X4+0xa0] ;  /* 0x0000a00016107984 */ /* 0x000e220000004a00 */
[--C-:B------:R-:W-:Y:S02]  /*17a0*/  @P4 IMAD.MOV.U32 R11, RZ, RZ, R2.reuse ;  /* 0x000000ffff0b4224 */ /* 0x100fe400078e0002 */
[--C-:B------:R-:W-:Y:S02]  /*17b0*/  @P3 IMAD.MOV.U32 R13, RZ, RZ, R2.reuse ;  /* 0x000000ffff0d3224 */ /* 0x100fe400078e0002 */
[----:B------:R-:W-:Y:S01]  /*17c0*/  @P0 IMAD.MOV.U32 R9, RZ, RZ, R2 ;  /* 0x000000ffff090224 */ /* 0x000fe200078e0002 */
[----:B--2---:R-:W-:Y:S01]  /*17d0*/  @P1 MOV R9, R4 ;  /* 0x0000000400091202 */ /* 0x004fe20000000f00 */
[--C-:B------:R-:W-:Y:S01]  /*17e0*/  @P4 IMAD.MOV.U32 R10, RZ, RZ, R3.reuse ;  /* 0x000000ffff0a4224 */ /* 0x100fe200078e0003 */
[----:B------:R-:W-:Y:S01]  /*17f0*/  @P0 MOV R10, R5 ;  /* 0x00000005000a0202 */ /* 0x000fe20000000f00 */
[----:B------:R-:W-:-:S02]  /*1800*/  @P2 IMAD.MOV.U32 R14, RZ, RZ, R3 ;  /* 0x000000ffff0e2224 */ /* 0x000fc400078e0003 */
[--C-:B------:R-:W-:Y:S02]  /*1810*/  @P3 IMAD.MOV.U32 R12, RZ, RZ, R3.reuse ;  /* 0x000000ffff0c3224 */ /* 0x100fe400078e0003 */
[----:B------:R-:W-:Y:S02]  /*1820*/  @P0 IMAD.MOV.U32 R8, RZ, RZ, R3 ;  /* 0x000000ffff080224 */ /* 0x000fe400078e0003 */
[--C-:B------:R-:W-:Y:S01]  /*1830*/  @P0 IMAD.MOV.U32 R11, RZ, RZ, R4.reuse ;  /* 0x000000ffff0b0224 */ /* 0x100fe200078e0004 */
[----:B------:R-:W-:Y:S01]  /*1840*/  ISETP.EQ.AND P0, PT, R23, 0x8, PT ;  /* 0x000000081700780c */ /* 0x000fe20003f02270 */
[--C-:B------:R-:W-:Y:S02]  /*1850*/  @P3 IMAD.MOV.U32 R15, RZ, RZ, R4.reuse ;  /* 0x000000ffff0f3224 */ /* 0x100fe400078e0004 */
[----:B------:R-:W-:Y:S01]  /*1860*/  @P4 IMAD.MOV.U32 R13, RZ, RZ, R4 ;  /* 0x000000ffff0d4224 */ /* 0x000fe200078e0004 */
[----:B---3--:R-:W-:Y:S01]  /*1870*/  @P2 MOV R13, R6 ;  /* 0x00000006000d2202 */ /* 0x008fe20000000f00 */
[----:B------:R-:W-:-:S02]  /*1880*/  @P3 IMAD.MOV.U32 R14, RZ, RZ, R5 ;  /* 0x000000ffff0e3224 */ /* 0x000fc400078e0005 */
        /* <DEDUP_REMOVED lines=8> */
[----:B------:R-:W-:Y:S01]  /*1910*/  ISETP.EQ.AND P2, PT, R23, -0x10, PT ;  /* 0xfffffff01700780c */ /* 0x000fe20003f42270 */
[----:B------:R-:W-:-:S02]  /*1920*/  @P3 IMAD.MOV.U32 R11, RZ, RZ, R6 ;  /* 0x000000ffff0b3224 */ /* 0x000fc400078e0006 */
        /* <DEDUP_REMOVED lines=8> */
[--C-:B------:R-:W-:Y:S01]  /*19b0*/  @P5 IMAD.MOV.U32 R11, RZ, RZ, R2.reuse ;  /* 0x000000ffff0b5224 */ /* 0x100fe200078e0002 */
[----:B0-----:R-:W-:Y:S01]  /*19c0*/  @P1 MOV R10, R17 ;  /* 0x00000011000a1202 */ /* 0x001fe20000000f00 */
[----:B------:R-:W-:-:S02]  /*19d0*/  @P6 IMAD.MOV.U32 R9, RZ, RZ, R2 ;  /* 0x000000ffff096224 */ /* 0x000fc400078e0002 */
[--C-:B------:R-:W-:Y:S02]  /*19e0*/  @P1 IMAD.MOV.U32 R14, RZ, RZ, R3.reuse ;  /* 0x000000ffff0e1224 */ /* 0x100fe400078e0003 */
[--C-:B------:R-:W-:Y:S02]  /*19f0*/  @P0 IMAD.MOV.U32 R12, RZ, RZ, R3.reuse ;  /* 0x000000ffff0c0224 */ /* 0x100fe400078e0003 */
[----:B------:R-:W-:Y:S02]  /*1a00*/  @P6 IMAD.MOV.U32 R8, RZ, RZ, R3 ;  /* 0x000000ffff086224 */ /* 0x000fe400078e0003 */
[--C-:B------:R-:W-:Y:S02]  /*1a10*/  @P1 IMAD.MOV.U32 R11, RZ, RZ, R16.reuse ;  /* 0x000000ffff0b1224 */ /* 0x100fe400078e0010 */
[--C-:B------:R-:W-:Y:S02]  /*1a20*/  @P2 IMAD.MOV.U32 R15, RZ, RZ, R16.reuse ;  /* 0x000000ffff0f2224 */ /* 0x100fe400078e0010 */
[--C-:B------:R-:W-:Y:S01]  /*1a30*/  @P3 IMAD.MOV.U32 R13, RZ, RZ, R16.reuse ;  /* 0x000000ffff0d3224 */ /* 0x100fe200078e0010 */
[----:B------:R-:W-:Y:S01]  /*1a40*/  @P1 MOV R13, R6 ;  /* 0x00000006000d1202 */ /* 0x000fe20000000f00 */
        /* <DEDUP_REMOVED lines=9> */
[----:B------:R-:W-:Y:S01]  /*1ae0*/  PLOP3.LUT P0, PT, PT, PT, PT, 0x8, 0x0 ;  /* 0x000000000000781c */ /* 0x000fe20003f0e170 */
[--C-:B------:R-:W-:Y:S01]  /*1af0*/  @P3 IMAD.MOV.U32 R14, RZ, RZ, R7.reuse ;  /* 0x000000ffff0e3224 */ /* 0x100fe200078e0007 */
[----:B------:R-:W-:Y:S01]  /*1b00*/  @P3 MOV R10, R5 ;  /* 0x00000005000a3202 */ /* 0x000fe20000000f00 */
[--C-:B------:R-:W-:Y:S02]  /*1b10*/  @P1 IMAD.MOV.U32 R12, RZ, RZ, R7.reuse ;  /* 0x000000ffff0c1224 */ /* 0x100fe400078e0007 */
[----:B------:R-:W-:Y:S02]  /*1b20*/  @P5 IMAD.MOV.U32 R8, RZ, RZ, R7 ;  /* 0x000000ffff085224 */ /* 0x000fe400078e0007 */
[--C-:B------:R-:W-:Y:S02]  /*1b30*/  @P2 IMAD.MOV.U32 R13, RZ, RZ, R4.reuse ;  /* 0x000000ffff0d2224 */ /* 0x100fe400078e0004 */
[----:B------:R-:W-:-:S02]  /*1b40*/  @P3 IMAD.MOV.U32 R11, RZ, RZ, R4 ;  /* 0x000000ffff0b3224 */ /* 0x000fc400078e0004 */
[----:B------:R-:W-:Y:S02]  /*1b50*/  @P1 IMAD.MOV.U32 R9, RZ, RZ, R4 ;  /* 0x000000ffff091224 */ /* 0x000fe400078e0004 */
[--C-:B------:R-:W-:Y:S02]  /*1b60*/  @P4 IMAD.MOV.U32 R14, RZ, RZ, R5.reuse ;  /* 0x000000ffff0e4224 */ /* 0x100fe400078e0005 */
[--C-:B------:R-:W-:Y:S02]  /*1b70*/  @P2 IMAD.MOV.U32 R12, RZ, RZ, R5.reuse ;  /* 0x000000ffff0c2224 */ /* 0x100fe400078e0005 */
[----:B------:R-:W-:Y:S02]  /*1b80*/  @P1 IMAD.MOV.U32 R8, RZ, RZ, R5 ;  /* 0x000000ffff081224 */ /* 0x000fe400078e0005 */
.L_x_67645:
[----:B------:R-:W-:-:S13]  /*1b90*/  ISETP.NE.OR P0, PT, R18, RZ, P0 ;  /* 0x000000ff1200720c */ /* 0x000fda0000705670 */
[----:B------:R-:W-:Y:S05]  /*1ba0*/  @!P0 BRA `(.L_x_67641) ;  /* 0x0000031000008947 */ /* 0x000fea0003800000 */
.L_x_67642:
        /* <DEDUP_REMOVED lines=14> */
[----:B------:R-:W-:Y:S01]  /*1c90*/  ISETP.EQ.AND P3, PT, R23, -0x18, PT ;  /* 0xffffffe81700780c */ /* 0x000fe20003f62270 */
[----:B0-----:R-:W-:-:S04]  /*1ca0*/  @P5 IMAD.MOV.U32 R11, RZ, RZ, R2 ;  /* 0x000000ffff0b5224 */ /* 0x001fc800078e0002 */
[----:B------:R-:W-:Y:S01]  /*1cb0*/  @P6 MOV R9, R2 ;  /* 0x0000000200096202 */ /* 0x000fe20000000f00 */
[--C-:B------:R-:W-:Y:S02]  /*1cc0*/  @P5 IMAD.MOV.U32 R10, RZ, RZ, R3.reuse ;  /* 0x000000ffff0a5224 */ /* 0x100fe400078e0003 */
[----:B------:R-:W-:Y:S01]  /*1cd0*/  @P6 IMAD.MOV.U32 R8, RZ, RZ, R3 ;  /* 0x000000ffff086224 */ /* 0x000fe200078e0003 */
[----:B-1----:R-:W-:Y:S01]  /*1ce0*/  @P4 MOV R8, R5 ;  /* 0x0000000500084202 */ /* 0x002fe20000000f00 */
[----:B------:R-:W-:Y:S02]  /*1cf0*/  @P0 IMAD.MOV.U32 R11, RZ, RZ, R4 ;  /* 0x000000ffff0b0224 */ /* 0x000fe400078e0004 */
[----:B------:R-:W-:Y:S02]  /*1d00*/  @P0 IMAD.MOV.U32 R10, RZ, RZ, R5 ;  /* 0x000000ffff0a0224 */ /* 0x000fe400078e0005 */
[----:B------:R-:W-:Y:S01]  /*1d10*/  @P4 IMAD.MOV.U32 R13, RZ, RZ, R2 ;  /* 0x000000ffff0d4224 */ /* 0x000fe200078e0002 */
[----:B------:R-:W-:Y:S01]  /*1d20*/  @P2 MOV R13, R4 ;  /* 0x00000004000d2202 */ /* 0x000fe20000000f00 */
[----:B------:R-:W-:-:S02]  /*1d30*/  @P4 IMAD.MOV.U32 R12, RZ, RZ, R3 ;  /* 0x000000ffff0c4224 */ /* 0x000fc400078e0003 */
[----:B------:R-:W-:Y:S02]  /*1d40*/  @P4 IMAD.MOV.U32 R9, RZ, RZ, R4 ;  /* 0x000000ffff094224 */ /* 0x000fe400078e0004 */
[----:B--2---:R-:W-:Y:S02]  /*1d50*/  @P4 IMAD.MOV.U32 R11, RZ, RZ, R6 ;  /* 0x000000ffff0b4224 */ /* 0x004fe400078e0006 */
[----:B------:R-:W-:Y:S01]  /*1d60*/  @P4 IMAD.MOV.U32 R10, RZ, RZ, R7 ;  /* 0x000000ffff0a4224 */ /* 0x000fe200078e0007 */
[----:B------:R-:W-:Y:S01]  /*1d70*/  ISETP.NE.AND P4, PT, R18, RZ, PT ;  /* 0x000000ff1200720c */ /* 0x000fe20003f85270 */
[----:B------:R-:W-:Y:S02]  /*1d80*/  @P0 IMAD.MOV.U32 R15, RZ, RZ, R2 ;  /* 0x000000ffff0f0224 */ /* 0x000fe400078e0002 */
[----:B------:R-:W-:Y:S02]  /*1d90*/  @P0 IMAD.MOV.U32 R14, RZ, RZ, R3 ;  /* 0x000000ffff0e0224 */ /* 0x000fe400078e0003 */
[----:B------:R-:W-:-:S02]  /*1da0*/  @P1 IMAD.MOV.U32 R15, RZ, RZ, R4 ;  /* 0x000000ffff0f1224 */ /* 0x000fc400078e0004 */
[--C-:B------:R-:W-:Y:S01]  /*1db0*/  @P1 IMAD.MOV.U32 R14, RZ, RZ, R5.reuse ;  /* 0x000000ffff0e1224 */ /* 0x100fe200078e0005 */
[----:B------:R-:W-:Y:S01]  /*1dc0*/  @P2 MOV R14, R7 ;  /* 0x00000007000e2202 */ /* 0x000fe20000000f00 */
[----:B------:R-:W-:Y:S02]  /*1dd0*/  @P2 IMAD.MOV.U32 R12, RZ, RZ, R5 ;  /* 0x000000ffff0c2224 */ /* 0x000fe400078e0005 */
[--C-:B------:R-:W-:Y:S02]  /*1de0*/  @P2 IMAD.MOV.U32 R15, RZ, RZ, R6.reuse ;  /* 0x000000ffff0f2224 */ /* 0x100fe400078e0006 */
[--C-:B------:R-:W-:Y:S02]  /*1df0*/  @P0 IMAD.MOV.U32 R13, RZ, RZ, R6.reuse ;  /* 0x000000ffff0d0224 */ /* 0x100fe400078e0006 */
[----:B------:R-:W-:Y:S01]  /*1e00*/  @P5 IMAD.MOV.U32 R9, RZ, RZ, R6 ;  /* 0x000000ffff095224 */ /* 0x000fe200078e0006 */
[----:B---3--:R-:W-:Y:S01]  /*1e10*/  @P0 MOV R9, R16 ;  /* 0x0000001000090202 */ /* 0x008fe20000000f00 */
[----:B------:R-:W-:-:S02]  /*1e20*/  @P0 IMAD.MOV.U32 R12, RZ, RZ, R7 ;  /* 0x000000ffff0c0224 */ /* 0x000fc400078e0007 */
[----:B------:R-:W-:Y:S02]  /*1e30*/  @P5 IMAD.MOV.U32 R8, RZ, RZ, R7 ;  /* 0x000000ffff085224 */ /* 0x000fe400078e0007 */
[--C-:B------:R-:W-:Y:S02]  /*1e40*/  @P3 IMAD.MOV.U32 R15, RZ, RZ, R16.reuse ;  /* 0x000000ffff0f3224 */ /* 0x100fe400078e0010 */
[--C-:B------:R-:W-:Y:S02]  /*1e50*/  @P1 IMAD.MOV.U32 R13, RZ, RZ, R16.reuse ;  /* 0x000000ffff0d1224 */ /* 0x100fe400078e0010 */
[----:B------:R-:W-:Y:S02]  /*1e60*/  @P2 IMAD.MOV.U32 R11, RZ, RZ, R16 ;  /* 0x000000ffff0b2224 */ /* 0x000fe400078e0010 */
[--C-:B------:R-:W-:Y:S02]  /*1e70*/  @P3 IMAD.MOV.U32 R14, RZ, RZ, R17.reuse ;  /* 0x000000ffff0e3224 */ /* 0x100fe400078e0011 */
[----:B------:R-:W-:-:S02]  /*1e80*/  @P1 IMAD.MOV.U32 R12, RZ, RZ, R17 ;  /* 0x000000ffff0c1224 */ /* 0x000fc400078e0011 */
[--C-:B------:R-:W-:Y:S02]  /*1e90*/  @P2 IMAD.MOV.U32 R10, RZ, RZ, R17.reuse ;  /* 0x000000ffff0a2224 */ /* 0x100fe400078e0011 */
[----:B------:R-:W-:Y:S01]  /*1ea0*/  @P0 IMAD.MOV.U32 R8, RZ, RZ, R17 ;  /* 0x000000ffff080224 */ /* 0x000fe200078e0011 */
[----:B------:R-:W-:Y:S05]  /*1eb0*/  @P4 BRA `(.L_x_67642) ;  /* 0xfffffcf000004947 */ /* 0x000fea000383ffff */
.L_x_67641:
[----:B------:R-:W-:-:S13]  /*1ec0*/  LOP3.LUT P0, RZ, R21, 0x3, RZ, 0xc0, !PT ;  /* 0x0000000315ff7812 */ /* 0x000fda000780c0ff */
[----:B------:R-:W-:Y:S05]  /*1ed0*/  @!P0 BRA `(.L_x_67640) ;  /* 0x0000028000008947 */ /* 0x000fea0003800000 */
[----:B------:R-:W-:Y:S01]  /*1ee0*/  IMAD R2, R20, 0xa, R19 ;  /* 0x0000000a14027824 */ /* 0x000fe200078e0213 */
[----:B------:R-:W-:Y:S01]  /*1ef0*/  LOP3.LUT R21, R21, 0x3, RZ, 0xc0, !PT ;  /* 0x0000000315157812 */ /* 0x000fe200078ec0ff */
[----:B------:R-:W-:-:S03]  /*1f00*/  IMAD.SHL.U32 R19, R19, 0x4, RZ ;  /* 0x0000000413137824 */ /* 0x000fc600078e00ff */
[----:B------:R-:W-:Y:S02]  /*1f10*/  LEA R2, R2, 0x90, 0x2 ;  /* 0x0000009002027811 */ /* 0x000fe400078e10ff */
[----:B------:R-:W-:-:S03]  /*1f20*/  IADD3 R19, R19, 0x18, RZ ;  /* 0x0000001813137810 */ /* 0x000fc60007ffe0ff */
.L_x_67646:
[----:B------:R-:W0:Y:S01]  /*1f30*/  LDS R4, [R2+-0x10] ;  /* 0xfffff00002047984 */ /* 0x000e220000000800 */
[C---:B------:R-:W-:Y:S02]  /*1f40*/  ISETP.EQ.AND P4, PT, R19.reuse, 0x2c, PT ;  /* 0x0000002c1300780c */ /* 0x040fe40003f82270 */
[C---:B------:R-:W-:Y:S01]  /*1f50*/  ISETP.EQ.AND P2, PT, R19.reuse, 0x1c, PT ;  /* 0x0000001c1300780c */ /* 0x040fe20003f42270 */
[----:B------:R1:W2:Y:S01]  /*1f60*/  LDS R3, [R2] ;  /* 0x0000000002037984 */ /* 0x0002a20000000800 */
[C---:B------:R-:W-:Y:S02]  /*1f70*/  ISETP.EQ.AND P1, PT, R19.reuse, 0x28, PT ;  /* 0x000000281300780c */ /* 0x040fe40003f22270 */
[C---:B------:R-:W-:Y:S02]  /*1f80*/  ISETP.EQ.AND P3, PT, R19.reuse, 0x30, PT ;  /* 0x000000301300780c */ /* 0x040fe40003f62270 */
[----:B------:R-:W-:-:S02]  /*1f90*/  ISETP.EQ.AND P6, PT, R19, 0x34, PT ;  /* 0x000000341300780c */ /* 0x000fc40003fc2270 */
[----:B------:R-:W-:Y:S02]  /*1fa0*/  ISETP.EQ.AND P5, PT, R19, 0x18, PT ;  /* 0x000000181300780c */ /* 0x000fe40003fa2270 */
[----:B------:R-:W-:Y:S02]  /*1fb0*/  IADD3 R21, R21, -0x1, RZ ;  /* 0xffffffff15157810 */ /* 0x000fe40007ffe0ff */
[----:B------:R-:W-:Y:S02]  /*1fc0*/  ISETP.EQ.AND P0, PT, R19, 0x20, PT ;  /* 0x000000201300780c */ /* 0x000fe40003f02270 */
[----:B-1----:R-:W-:Y:S01]  /*1fd0*/  IADD3 R2, R2, 0x4, RZ ;  /* 0x0000000402027810 */ /* 0x002fe20007ffe0ff */
[--C-:B0-----:R-:W-:Y:S01]  /*1fe0*/  @P4 IMAD.MOV.U32 R10, RZ, RZ, R4.reuse ;  /* 0x000000ffff0a4224 */ /* 0x101fe200078e0004 */
[-C--:B------:R-:W-:Y:S01]  /*1ff0*/  @P2 MOV R14, R4.reuse ;  /* 0x00000004000e2202 */ /* 0x080fe20000000f00 */
[--C-:B------:R-:W-:Y:S01]  /*2000*/  @P3 IMAD.MOV.U32 R9, RZ, RZ, R4.reuse ;  /* 0x000000ffff093224 */ /* 0x100fe200078e0004 */
[----:B------:R-:W-:Y:S01]  /*2010*/  @P1 MOV R11, R4 ;  /* 0x00000004000b1202 */ /* 0x000fe20000000f00 */
        /* <DEDUP_REMOVED lines=8> */
[----:B------:R-:W-:Y:S01]  /*20a0*/  @P0 IMAD.MOV.U32 R13, RZ, RZ, R4 ;  /* 0x000000ffff0d0224 */ /* 0x000fe200078e0004 */
[C---:B------:R-:W-:Y:S01]  /*20b0*/  ISETP.EQ.AND P6, PT, R19.reuse, 0x10, PT ;  /* 0x000000101300780c */ /* 0x040fe20003fc2270 */
[----:B------:R-:W-:Y:S01]  /*20c0*/  @P0 IMAD.MOV.U32 R9, RZ, RZ, R3 ;  /* 0x000000ffff090224 */ /* 0x000fe200078e0003 */
[----:B------:R-:W-:-:S02]  /*20d0*/  ISETP.EQ.AND P5, PT, R19, 0x14, PT ;  /* 0x000000141300780c */ /* 0x000fc40003fa2270 */
[----:B------:R-:W-:-:S03]  /*20e0*/  IADD3 R19, R19, 0x4, RZ ;  /* 0x0000000413137810 */ /* 0x000fc60007ffe0ff */
[----:B------:R-:W-:Y:S02]  /*20f0*/  @P1 IMAD.MOV.U32 R12, RZ, RZ, R4 ;  /* 0x000000ffff0c1224 */ /* 0x000fe400078e0004 */
[--C-:B------:R-:W-:Y:S02]  /*2100*/  @P4 IMAD.MOV.U32 R15, RZ, RZ, R3.reuse ;  /* 0x000000ffff0f4224 */ /* 0x100fe400078e0003 */
[----:B------:R-:W-:Y:S01]  /*2110*/  @P3 MOV R14, R3 ;  /* 0x00000003000e3202 */ /* 0x000fe20000000f00 */
[--C-:B------:R-:W-:Y:S02]  /*2120*/  @P1 IMAD.MOV.U32 R8, RZ, RZ, R3.reuse ;  /* 0x000000ffff081224 */ /* 0x100fe400078e0003 */
[--C-:B------:R-:W-:Y:S02]  /*2130*/  @P6 IMAD.MOV.U32 R13, RZ, RZ, R3.reuse ;  /* 0x000000ffff0d6224 */ /* 0x100fe400078e0003 */
[----:B------:R-:W-:Y:S01]  /*2140*/  @P5 IMAD.MOV.U32 R12, RZ, RZ, R3 ;  /* 0x000000ffff0c5224 */ /* 0x000fe200078e0003 */
[----:B------:R-:W-:Y:S05]  /*2150*/  @P2 BRA `(.L_x_67646) ;  /* 0xfffffdd000002947 */ /* 0x000fea000383ffff */
.L_x_67640:
        /* <DEDUP_REMOVED lines=10> */
.L_x_67639:
[----:B------:R-:W-:Y:S05]  /*2200*/  BSYNC B0 ;  /* 0x0000000000007941 */ /* 0x000fea0003800000 */
.L_x_67638:
        /* <DEDUP_REMOVED lines=40> */
.L_x_67650:
[----:B------:R-:W-:Y:S01]  /*2490*/  IMAD.MOV.U32 R28, RZ, RZ, R7 ;  /* 0x000000ffff1c7224 */ /* 0x000fe200078e0007 */
[----:B------:R-:W-:Y:S01]  /*24a0*/  MOV R7, R6 ;  /* 0x0000000600077202 */ /* 0x000fe20000000f00 */
[----:B------:R-:W-:Y:S02]  /*24b0*/  IMAD.MOV.U32 R13, RZ, RZ, R3 ;  /* 0x000000ffff0d7224 */ /* 0x000fe400078e0003 */
[----:B------:R-:W-:Y:S02]  /*24c0*/  IMAD.MOV.U32 R3, RZ, RZ, R2 ;  /* 0x000000ffff037224 */ /* 0x000fe400078e0002 */
.L_x_67651:
[----:B------:R-:W-:Y:S05]  /*24d0*/  BSYNC B1 ;  /* 0x0000000000017941 */ /* 0x000fea0003800000 */
.L_x_67649:
        /* <DEDUP_REMOVED lines=9> */
.L_x_67653:
[----:B------:R-:W-:Y:S01]  /*2570*/  IMAD.MOV.U32 R15, RZ, RZ, R28 ;  /* 0x000000ffff0f7224 */ /* 0x000fe200078e001c */
[----:B------:R-:W-:Y:S01]  /*2580*/  MOV R28, R17 ;  /* 0x00000011001c7202 */ /* 0x000fe20000000f00 */
[----:B------:R-:W-:Y:S02]  /*2590*/  IMAD.MOV.U32 R19, RZ, RZ, R13 ;  /* 0x000000ffff137224 */ /* 0x000fe400078e000d */
[----:B------:R-:W-:Y:S02]  /*25a0*/  IMAD.MOV.U32 R13, RZ, RZ, R5 ;  /* 0x000000ffff0d7224 */ /* 0x000fe400078e0005 */
.L_x_67654:
[----:B------:R-:W-:Y:S05]  /*25b0*/  BSYNC B1 ;  /* 0x0000000000017941 */ /* 0x000fea0003800000 */
.L_x_67652:
        /* <DEDUP_REMOVED lines=9> */
.L_x_67656:
[----:B------:R-:W-:Y:S01]  /*2650*/  IMAD.MOV.U32 R2, RZ, RZ, R15 ;  /* 0x000000ffff027224 */ /* 0x000fe200078e000f */
[----:B------:R-:W-:Y:S01]  /*2660*/  MOV R15, R16 ;  /* 0x00000010000f7202 */ /* 0x000fe20000000f00 */
[----:B------:R-:W-:Y:S02]  /*2670*/  IMAD.MOV.U32 R5, RZ, RZ, R19 ;  /* 0x000000ffff057224 */ /* 0x000fe400078e0013 */
[----:B------:R-:W-:Y:S02]  /*2680*/  IMAD.MOV.U32 R19, RZ, RZ, R4 ;  /* 0x000000ffff137224 */ /* 0x000fe400078e0004 */
.L_x_67657:
[----:B------:R-:W-:Y:S05]  /*2690*/  BSYNC B1 ;  /* 0x0000000000017941 */ /* 0x000fea0003800000 */
.L_x_67655:
        /* <DEDUP_REMOVED lines=16> */
.L_x_67659:
[----:B------:R-:W-:Y:S01]  /*27a0*/  MOV R4, R7 ;  /* 0x0000000700047202 */ /* 0x000fe20000000f00 */
[----:B------:R-:W-:Y:S02]  /*27b0*/  IMAD.MOV.U32 R6, RZ, RZ, R3 ;  /* 0x000000ffff067224 */ /* 0x000fe400078e0003 */
[----:B------:R-:W-:Y:S02]  /*27c0*/  IMAD.MOV.U32 R7, RZ, RZ, R28 ;  /* 0x000000ffff077224 */ /* 0x000fe400078e001c */
[----:B------:R-:W-:Y:S02]  /*27d0*/  IMAD.MOV.U32 R3, RZ, RZ, R13 ;  /* 0x000000ffff037224 */ /* 0x000fe400078e000d */
.L_x_67660:
[----:B------:R-:W-:Y:S05]  /*27e0*/  BSYNC B1 ;  /* 0x0000000000017941 */ /* 0x000fea0003800000 */
.L_x_67658:
        /* <DEDUP_REMOVED lines=9> */
.L_x_67662:
[----:B------:R-:W-:Y:S01]  /*2880*/  MOV R13, R4 ;  /* 0x00000004000d7202 */ /* 0x000fe20000000f00 */
[----:B------:R-:W-:Y:S02]  /*2890*/  IMAD.MOV.U32 R14, RZ, RZ, R6 ;  /* 0x000000ffff0e7224 */ /* 0x000fe400078e0006 */
[----:B------:R-:W-:Y:S02]  /*28a0*/  IMAD.MOV.U32 R4, RZ, RZ, R15 ;  /* 0x000000ffff047224 */ /* 0x000fe400078e000f */
[----:B------:R-:W-:Y:S02]  /*28b0*/  IMAD.MOV.U32 R6, RZ, RZ, R19 ;  /* 0x000000ffff067224 */ /* 0x000fe400078e0013 */
.L_x_67663:
[----:B------:R-:W-:Y:S05]  /*28c0*/  BSYNC B1 ;  /* 0x0000000000017941 */ /* 0x000fea0003800000 */
.L_x_67661:
        /* <DEDUP_REMOVED lines=9> */
.L_x_67665:
[----:B------:R-:W-:Y:S01]  /*2960*/  MOV R15, R13 ;  /* 0x0000000d000f7202 */ /* 0x000fe20000000f00 */
[----:B------:R-:W-:Y:S02]  /*2970*/  IMAD.MOV.U32 R16, RZ, RZ, R14 ;  /* 0x000000ffff107224 */ /* 0x000fe400078e000e */
[----:B------:R-:W-:Y:S02]  /*2980*/  IMAD.MOV.U32 R13, RZ, RZ, R2 ;  /* 0x000000ffff0d7224 */ /* 0x000fe400078e0002 */
[----:B------:R-:W-:Y:S02]  /*2990*/  IMAD.MOV.U32 R14, RZ, RZ, R5 ;  /* 0x000000ffff0e7224 */ /* 0x000fe400078e0005 */
.L_x_67666:
[----:B------:R-:W-:Y:S05]  /*29a0*/  BSYNC B1 ;  /* 0x0000000000017941 */ /* 0x000fea0003800000 */
.L_x_67664:
        /* <DEDUP_REMOVED lines=16> */
.L_x_67668:
[----:B------:R-:W-:Y:S02]  /*2ab0*/  IMAD.MOV.U32 R12, RZ, RZ, R7 ;  /* 0x000000ffff0c7224 */ /* 0x000fe400078e0007 */
[----:B------:R-:W-:Y:S02]  /*2ac0*/  IMAD.MOV.U32 R5, RZ, RZ, R3 ;  /* 0x000000ffff057224 */ /* 0x000fe400078e0003 */
[----:B------:R-:W-:Y:S02]  /*2ad0*/  IMAD.MOV.U32 R7, RZ, RZ, R4 ;  /* 0x000000ffff077224 */ /* 0x000fe400078e0004 */
[----:B------:R-:W-:Y:S02]  /*2ae0*/  IMAD.MOV.U32 R3, RZ, RZ, R6 ;  /* 0x000000ffff037224 */ /* 0x000fe400078e0006 */
.L_x_67669:
[----:B------:R-:W-:Y:S05]  /*2af0*/  BSYNC B1 ;  /* 0x0000000000017941 */ /* 0x000fea0003800000 */
.L_x_67667:
        /* <DEDUP_REMOVED lines=9> */
.L_x_67671:
[----:B------:R-:W-:Y:S02]  /*2b90*/  IMAD.MOV.U32 R4, RZ, RZ, R12 ;  /* 0x000000ffff047224 */ /* 0x000fe400078e000c */
[----:B------:R-:W-:Y:S02]  /*2ba0*/  IMAD.MOV.U32 R19, RZ, RZ, R5 ;  /* 0x000000ffff137224 */ /* 0x000fe400078e0005 */
[----:B------:R-:W-:Y:S02]  /*2bb0*/  IMAD.MOV.U32 R12, RZ, RZ, R13 ;  /* 0x000000ffff0c7224 */ /* 0x000fe400078e000d */
[----:B------:R-:W-:Y:S02]  /*2bc0*/  IMAD.MOV.U32 R5, RZ, RZ, R14 ;  /* 0x000000ffff057224 */ /* 0x000fe400078e000e */
.L_x_67672:
[----:B------:R-:W-:Y:S05]  /*2bd0*/  BSYNC B1 ;  /* 0x0000000000017941 */ /* 0x000fea0003800000 */
.L_x_67670:
        /* <DEDUP_REMOVED lines=9> */
.L_x_67674:
[----:B------:R-:W-:Y:S02]  /*2c70*/  IMAD.MOV.U32 R14, RZ, RZ, R4 ;  /* 0x000000ffff0e7224 */ /* 0x000fe400078e0004 */
[----:B------:R-:W-:Y:S02]  /*2c80*/  IMAD.MOV.U32 R24, RZ, RZ, R19 ;  /* 0x000000ffff187224 */ /* 0x000fe400078e0013 */
[----:B------:R-:W-:Y:S02]  /*2c90*/  IMAD.MOV.U32 R4, RZ, RZ, R15 ;  /* 0x000000ffff047224 */ /* 0x000fe400078e000f */
[----:B------:R-:W-:Y:S02]  /*2ca0*/  IMAD.MOV.U32 R19, RZ, RZ, R16 ;  /* 0x000000ffff137224 */ /* 0x000fe400078e0010 */
.L_x_67675:
[----:B------:R-:W-:Y:S05]  /*2cb0*/  BSYNC B1 ;  /* 0x0000000000017941 */ /* 0x000fea0003800000 */
.L_x_67673:
        /* <DEDUP_REMOVED lines=16> */
.L_x_67677:
[----:B------:R-:W-:Y:S01]  /*2dc0*/  IMAD.MOV.U32 R6, RZ, RZ, R7 ;  /* 0x000000ffff067224 */ /* 0x000fe200078e0007 */
[----:B------:R-:W-:Y:S01]  /*2dd0*/  MOV R7, R12 ;  /* 0x0000000c00077202 */ /* 0x000fe20000000f00 */
[----:B------:R-:W-:Y:S02]  /*2de0*/  IMAD.MOV.U32 R2, RZ, RZ, R3 ;  /* 0x000000ffff027224 */ /* 0x000fe400078e0003 */
[----:B------:R-:W-:Y:S02]  /*2df0*/  IMAD.MOV.U32 R3, RZ, RZ, R5 ;  /* 0x000000ffff037224 */ /* 0x000fe400078e0005 */
.L_x_67678:
[----:B------:R-:W-:Y:S05]  /*2e00*/  BSYNC B1 ;  /* 0x0000000000017941 */ /* 0x000fea0003800000 */
.L_x_67676:
        /* <DEDUP_REMOVED lines=9> */
.L_x_67680:
[----:B------:R-:W-:Y:S01]  /*2ea0*/  IMAD.MOV.U32 R17, RZ, RZ, R6 ;  /* 0x000000ffff117224 */ /* 0x000fe200078e0006 */
[----:B------:R-:W-:Y:S01]  /*2eb0*/  MOV R6, R4 ;  /* 0x0000000400067202 */ /* 0x000fe20000000f00 */
[----:B------:R-:W-:Y:S02]  /*2ec0*/  IMAD.MOV.U32 R5, RZ, RZ, R2 ;  /* 0x000000ffff057224 */ /* 0x000fe400078e0002 */
[----:B------:R-:W-:Y:S02]  /*2ed0*/  IMAD.MOV.U32 R2, RZ, RZ, R19 ;  /* 0x000000ffff027224 */ /* 0x000fe400078e0013 */
.L_x_67681:
[----:B------:R-:W-:Y:S05]  /*2ee0*/  BSYNC B1 ;  /* 0x0000000000017941 */ /* 0x000fea0003800000 */
.L_x_67679:
        /* <DEDUP_REMOVED lines=9> */
.L_x_67683:
[----:B------:R-:W-:Y:S01]  /*2f80*/  IMAD.MOV.U32 R16, RZ, RZ, R17 ;  /* 0x000000ffff107224 */ /* 0x000fe200078e0011 */
[----:B------:R-:W-:Y:S01]  /*2f90*/  MOV R17, R14 ;  /* 0x0000000e00117202 */ /* 0x000fe20000000f00 */
[----:B------:R-:W-:Y:S02]  /*2fa0*/  IMAD.MOV.U32 R4, RZ, RZ, R5 ;  /* 0x000000ffff047224 */ /* 0x000fe400078e0005 */
[----:B------:R-:W-:Y:S02]  /*2fb0*/  IMAD.MOV.U32 R5, RZ, RZ, R24 ;  /* 0x000000ffff057224 */ /* 0x000fe400078e0018 */
.L_x_67684:
[----:B------:R-:W-:Y:S05]  /*2fc0*/  BSYNC B1 ;  /* 0x0000000000017941 */ /* 0x000fea0003800000 */
.L_x_67682:
[----:B------:R-:W-:Y:S02]  /*2fd0*/  FADD.FTZ R18, R18, R9 ;  /* 0x0000000912127221 */ /* 0x000fe40000010000 */
[----:B------:R-:W-:Y:S02]  /*2fe0*/  IMAD.MOV.U32 R19, RZ, RZ, R8 ;  /* 0x000000ffff137224 */ /* 0x000fe400078e0008 */
.L_x_67648:
[----:B--234-:R-:W-:Y:S05]  /*2ff0*/  BSYNC B0 ;  /* 0x0000000000007941 */ /* 0x01cfea0003800000 */
.L_x_67647:
        /* <DEDUP_REMOVED lines=38> */
.L_x_67688:
[----:B------:R-:W-:Y:S02]  /*3260*/  IMAD.MOV.U32 R28, RZ, RZ, R7 ;  /* 0x000000ffff1c7224 */ /* 0x000fe400078e0007 */
[----:B------:R-:W-:Y:S02]  /*3270*/  IMAD.MOV.U32 R13, RZ, RZ, R3 ;  /* 0x000000ffff0d7224 */ /* 0x000fe400078e0003 */
[----:B------:R-:W-:Y:S02]  /*3280*/  IMAD.MOV.U32 R7, RZ, RZ, R6 ;  /* 0x000000ffff077224 */ /* 0x000fe400078e0006 */
[----:B------:R-:W-:Y:S02]  /*3290*/  IMAD.MOV.U32 R3, RZ, RZ, R2 ;  /* 0x000000ffff037224 */ /* 0x000fe400078e0002 */
.L_x_67689:
[----:B------:R-:W-:Y:S05]  /*32a0*/  BSYNC B1 ;  /* 0x0000000000017941 */ /* 0x000fea0003800000 */
.L_x_67687:
        /* <DEDUP_REMOVED lines=9> */
.L_x_67691:
[----:B------:R-:W-:Y:S02]  /*3340*/  IMAD.MOV.U32 R15, RZ, RZ, R28 ;  /* 0x000000ffff0f7224 */ /* 0x000fe400078e001c */
[----:B------:R-:W-:Y:S02]  /*3350*/  IMAD.MOV.U32 R19, RZ, RZ, R13 ;  /* 0x000000ffff137224 */ /* 0x000fe400078e000d */
[----:B------:R-:W-:Y:S02]  /*3360*/  IMAD.MOV.U32 R28, RZ, RZ, R17 ;  /* 0x000000ffff1c7224 */ /* 0x000fe400078e0011 */
[----:B------:R-:W-:Y:S02]  /*3370*/  IMAD.MOV.U32 R13, RZ, RZ, R5 ;  /* 0x000000ffff0d7224 */ /* 0x000fe400078e0005 */
.L_x_67692:
[----:B------:R-:W-:Y:S05]  /*3380*/  BSYNC B1 ;  /* 0x0000000000017941 */ /* 0x000fea0003800000 */
.L_x_67690:
        /* <DEDUP_REMOVED lines=9> */
.L_x_67694:
[----:B------:R-:W-:Y:S02]  /*3420*/  IMAD.MOV.U32 R2, RZ, RZ, R15 ;  /* 0x000000ffff027224 */ /* 0x000fe400078e000f */
[----:B------:R-:W-:Y:S02]  /*3430*/  IMAD.MOV.U32 R5, RZ, RZ, R19 ;  /* 0x000000ffff057224 */ /* 0x000fe400078e0013 */
[----:B------:R-:W-:Y:S02]  /*3440*/  IMAD.MOV.U32 R15, RZ, RZ, R16 ;  /* 0x000000ffff0f7224 */ /* 0x000fe400078e0010 */
[----:B------:R-:W-:Y:S02]  /*3450*/  IMAD.MOV.U32 R19, RZ, RZ, R4 ;  /* 0x000000ffff137224 */ /* 0x000fe400078e0004 */
.L_x_67695:
[----:B------:R-:W-:Y:S05]  /*3460*/  BSYNC B1 ;  /* 0x0000000000017941 */ /* 0x000fea0003800000 */
.L_x_67693:
        /* <DEDUP_REMOVED lines=16> */
.L_x_67697:
[----:B------:R-:W-:Y:S02]  /*3570*/  IMAD.MOV.U32 R4, RZ, RZ, R7 ;  /* 0x000000ffff047224 */ /* 0x000fe400078e0007 */
[----:B------:R-:W-:Y:S01]  /*3580*/  IMAD.MOV.U32 R6, RZ, RZ, R3 ;  /* 0x000000ffff067224 */ /* 0x000fe200078e0003 */
[----:B------:R-:W-:Y:S01]  /*3590*/  MOV R3, R13 ;  /* 0x0000000d00037202 */ /* 0x000fe20000000f00 */
[----:B------:R-:W-:Y:S02]  /*35a0*/  IMAD.MOV.U32 R7, RZ, RZ, R28 ;  /* 0x000000ffff077224 */ /* 0x000fe400078e001c */
.L_x_67698:
[----:B------:R-:W-:Y:S05]  /*35b0*/  BSYNC B1 ;  /* 0x0000000000017941 */ /* 0x000fea0003800000 */
.L_x_67696:
        /* <DEDUP_REMOVED lines=9> */
.L_x_67700:
[----:B------:R-:W-:Y:S02]  /*3650*/  IMAD.MOV.U32 R13, RZ, RZ, R4 ;  /* 0x000000ffff0d7224 */ /* 0x000fe400078e0004 */
[----:B------:R-:W-:Y:S01]  /*3660*/  IMAD.MOV.U32 R14, RZ, RZ, R6 ;  /* 0x000000ffff0e7224 */ /* 0x000fe200078e0006 */
[----:B------:R-:W-:Y:S01]  /*3670*/  MOV R6, R19 ;  /* 0x0000001300067202 */ /* 0x000fe20000000f00 */
[----:B------:R-:W-:Y:S02]  /*3680*/  IMAD.MOV.U32 R4, RZ, RZ, R15 ;  /* 0x000000ffff047224 */ /* 0x000fe400078e000f */
.L_x_67701:
[----:B------:R-:W-:Y:S05]  /*3690*/  BSYNC B1 ;  /* 0x0000000000017941 */ /* 0x000fea0003800000 */
.L_x_67699:
        /* <DEDUP_REMOVED lines=9> */
.L_x_67703:
[----:B------:R-:W-:Y:S02]  /*3730*/  IMAD.MOV.U32 R15, RZ, RZ, R13 ;  /* 0x000000ffff0f7224 */ /* 0x000fe400078e000d */
[----:B------:R-:W-:Y:S01]  /*3740*/  IMAD.MOV.U32 R16, RZ, RZ, R14 ;  /* 0x000000ffff107224 */ /* 0x000fe200078e000e */
[----:B------:R-:W-:Y:S01]  /*3750*/  MOV R14, R5 ;  /* 0x00000005000e7202 */ /* 0x000fe20000000f00 */
[----:B------:R-:W-:Y:S02]  /*3760*/  IMAD.MOV.U32 R13, RZ, RZ, R2 ;  /* 0x000000ffff0d7224 */ /* 0x000fe400078e0002 */
.L_x_67704:
[----:B------:R-:W-:Y:S05]  /*3770*/  BSYNC B1 ;  /* 0x0000000000017941 */ /* 0x000fea0003800000 */
.L_x_67702:
        /* <DEDUP_REMOVED lines=16> */
.L_x_67706:
[----:B------:R-:W-:Y:S01]  /*3880*/  IMAD.MOV.U32 R12, RZ, RZ, R7 ;  /* 0x000000ffff0c7224 */ /* 0x000fe200078e0007 */
[----:B------:R-:W-:Y:S01]  /*3890*/  MOV R5, R3 ;  /* 0x0000000300057202 */ /* 0x000fe20000000f00 */
[----:B------:R-:W-:Y:S02]  /*38a0*/  IMAD.MOV.U32 R7, RZ, RZ, R4 ;  /* 0x000000ffff077224 */ /* 0x000fe400078e0004 */
[----:B------:R-:W-:Y:S02]  /*38b0*/  IMAD.MOV.U32 R3, RZ, RZ, R6 ;  /* 0x000000ffff037224 */ /* 0x000fe400078e0006 */
.L_x_67707:
[----:B------:R-:W-:Y:S05]  /*38c0*/  BSYNC B1 ;  /* 0x0000000000017941 */ /* 0x000fea0003800000 */
.L_x_67705:
        /* <DEDUP_REMOVED lines=9> */
.L_x_67709:
[----:B------:R-:W-:Y:S01]  /*3960*/  IMAD.MOV.U32 R4, RZ, RZ, R12 ;  /* 0x000000ffff047224 */ /* 0x000fe200078e000c */
[----:B------:R-:W-:Y:S01]  /*3970*/  MOV R19, R5 ;  /* 0x0000000500137202 */ /* 0x000fe20000000f00 */
[----:B------:R-:W-:Y:S02]  /*3980*/  IMAD.MOV.U32 R12, RZ, RZ, R13 ;  /* 0x000000ffff0c7224 */ /* 0x000fe400078e000d */
[----:B------:R-:W-:Y:S02]  /*3990*/  IMAD.MOV.U32 R5, RZ, RZ, R14 ;  /* 0x000000ffff057224 */ /* 0x000fe400078e000e */
.L_x_67710:
[----:B------:R-:W-:Y:S05]  /*39a0*/  BSYNC B1 ;  /* 0x0000000000017941 */ /* 0x000fea0003800000 */
.L_x_67708:
        /* <DEDUP_REMOVED lines=9> */
.L_x_67712:
[----:B------:R-:W-:Y:S01]  /*3a40*/  IMAD.MOV.U32 R14, RZ, RZ, R4 ;  /* 0x000000ffff0e7224 */ /* 0x000fe200078e0004 */
[----:B------:R-:W-:Y:S01]  /*3a50*/  MOV R24, R19 ;  /* 0x0000001300187202 */ /* 0x000fe20000000f00 */
[----:B------:R-:W-:Y:S02]  /*3a60*/  IMAD.MOV.U32 R4, RZ, RZ, R15 ;  /* 0x000000ffff047224 */ /* 0x000fe400078e000f */
[----:B------:R-:W-:Y:S02]  /*3a70*/  IMAD.MOV.U32 R19, RZ, RZ, R16 ;  /* 0x000000ffff137224 */ /* 0x000fe400078e0010 */
.L_x_67713:
[----:B------:R-:W-:Y:S05]  /*3a80*/  BSYNC B1 ;  /* 0x0000000000017941 */ /* 0x000fea0003800000 */
.L_x_67711:
        /* <DEDUP_REMOVED lines=16> */
.L_x_67715:
[----:B------:R-:W-:Y:S02]  /*3b90*/  IMAD.MOV.U32 R6, RZ, RZ, R7 ;  /* 0x000000ffff067224 */ /* 0x000fe400078e0007 */
[----:B------:R-:W-:Y:S02]  /*3ba0*/  IMAD.MOV.U32 R2, RZ, RZ, R3 ;  /* 0x000000ffff027224 */ /* 0x000fe400078e0003 */
[----:B------:R-:W-:Y:S02]  /*3bb0*/  IMAD.MOV.U32 R7, RZ, RZ, R12 ;  /* 0x000000ffff077224 */ /* 0x000fe400078e000c */
[----:B------:R-:W-:Y:S02]  /*3bc0*/  IMAD.MOV.U32 R3, RZ, RZ, R5 ;  /* 0x000000ffff037224 */ /* 0x000fe400078e0005 */
.L_x_67716:
[----:B------:R-:W-:Y:S05]  /*3bd0*/  BSYNC B1 ;  /* 0x0000000000017941 */ /* 0x000fea0003800000 */
.L_x_67714:
        /* <DEDUP_REMOVED lines=9> */
.L_x_67718:
[----:B------:R-:W-:Y:S02]  /*3c70*/  IMAD.MOV.U32 R17, RZ, RZ, R6 ;  /* 0x000000ffff117224 */ /* 0x000fe400078e0006 */
[----:B------:R-:W-:Y:S02]  /*3c80*/  IMAD.MOV.U32 R5, RZ, RZ, R2 ;  /* 0x000000ffff057224 */ /* 0x000fe400078e0002 */
[----:B------:R-:W-:Y:S02]  /*3c90*/  IMAD.MOV.U32 R6, RZ, RZ, R4 ;  /* 0x000000ffff067224 */ /* 0x000fe400078e0004 */
[----:B------:R-:W-:Y:S02]  /*3ca0*/  IMAD.MOV.U32 R2, RZ, RZ, R19 ;  /* 0x000000ffff027224 */ /* 0x000fe400078e0013 */
.L_x_67719:
[----:B------:R-:W-:Y:S05]  /*3cb0*/  BSYNC B1 ;  /* 0x0000000000017941 */ /* 0x000fea0003800000 */
.L_x_67717:
        /* <DEDUP_REMOVED lines=9> */
.L_x_67721:
[----:B------:R-:W-:Y:S02]  /*3d50*/  IMAD.MOV.U32 R16, RZ, RZ, R17 ;  /* 0x000000ffff107224 */ /* 0x000fe400078e0011 */
[----:B------:R-:W-:Y:S02]  /*3d60*/  IMAD.MOV.U32 R4, RZ, RZ, R5 ;  /* 0x000000ffff047224 */ /* 0x000fe400078e0005 */
[----:B------:R-:W-:Y:S02]  /*3d70*/  IMAD.MOV.U32 R17, RZ, RZ, R14 ;  /* 0x000000ffff117224 */ /* 0x000fe400078e000e */
[----:B------:R-:W-:Y:S02]  /*3d80*/  IMAD.MOV.U32 R5, RZ, RZ, R24 ;  /* 0x000000ffff057224 */ /* 0x000fe400078e0018 */
.L_x_67722:
[----:B------:R-:W-:Y:S05]  /*3d90*/  BSYNC B1 ;  /* 0x0000000000017941 */ /* 0x000fea0003800000 */
.L_x_67720:
[----:B------:R-:W-:Y:S02]  /*3da0*/  FADD.FTZ R18, R18, R9 ;  /* 0x0000000912127221 */ /* 0x000fe40000010000 */
[----:B------:R-:W-:Y:S02]  /*3db0*/  IMAD.MOV.U32 R19, RZ, RZ, R8 ;  /* 0x000000ffff137224 */ /* 0x000fe400078e0008 */
.L_x_67686:
[----:B-1-34-:R-:W-:Y:S05]  /*3dc0*/  BSYNC B0 ;  /* 0x0000000000007941 */ /* 0x01afea0003800000 */
.L_x_67685:
        /* <DEDUP_REMOVED lines=38> */
.L_x_67726:
[----:B------:R-:W-:Y:S01]  /*4030*/  IMAD.MOV.U32 R28, RZ, RZ, R7 ;  /* 0x000000ffff1c7224 */ /* 0x000fe200078e0007 */
[----:B------:R-:W-:Y:S01]  /*4040*/  MOV R7, R6 ;  /* 0x0000000600077202 */ /* 0x000fe20000000f00 */
[----:B------:R-:W-:Y:S02]  /*4050*/  IMAD.MOV.U32 R13, RZ, RZ, R3 ;  /* 0x000000ffff0d7224 */ /* 0x000fe400078e0003 */
[----:B------:R-:W-:Y:S02]  /*4060*/  IMAD.MOV.U32 R3, RZ, RZ, R2 ;  /* 0x000000ffff037224 */ /* 0x000fe400078e0002 */
.L_x_67727:
[----:B------:R-:W-:Y:S05]  /*4070*/  BSYNC B1 ;  /* 0x0000000000017941 */ /* 0x000fea0003800000 */
.L_x_67725:
        /* <DEDUP_REMOVED lines=9> */
.L_x_67729:
[----:B------:R-:W-:Y:S01]  /*4110*/  IMAD.MOV.U32 R15, RZ, RZ, R28 ;  /* 0x000000ffff0f7224 */ /* 0x000fe200078e001c */
[----:B------:R-:W-:Y:S01]  /*4120*/  MOV R28, R17 ;  /* 0x00000011001c7202 */ /* 0x000fe20000000f00 */
[----:B------:R-:W-:Y:S02]  /*4130*/  IMAD.MOV.U32 R19, RZ, RZ, R13 ;  /* 0x000000ffff137224 */ /* 0x000fe400078e000d */
[----:B------:R-:W-:Y:S02]  /*4140*/  IMAD.MOV.U32 R13, RZ, RZ, R5 ;  /* 0x000000ffff0d7224 */ /* 0x000fe400078e0005 */
.L_x_67730:
[----:B------:R-:W-:Y:S05]  /*4150*/  BSYNC B1 ;  /* 0x0000000000017941 */ /* 0x000fea0003800000 */
.L_x_67728:
        /* <DEDUP_REMOVED lines=9> */
.L_x_67732:
[----:B------:R-:W-:Y:S01]  /*41f0*/  IMAD.MOV.U32 R2, RZ, RZ, R15 ;  /* 0x000000ffff027224 */ /* 0x000fe200078e000f */
[----:B------:R-:W-:Y:S01]  /*4200*/  MOV R15, R16 ;  /* 0x00000010000f7202 */ /* 0x000fe20000000f00 */
[----:B------:R-:W-:Y:S02]  /*4210*/  IMAD.MOV.U32 R5, RZ, RZ, R19 ;  /* 0x000000ffff057224 */ /* 0x000fe400078e0013 */
[----:B------:R-:W-:Y:S02]  /*4220*/  IMAD.MOV.U32 R19, RZ, RZ, R4 ;  /* 0x000000ffff137224 */ /* 0x000fe400078e0004 */
.L_x_67733:
[----:B------:R-:W-:Y:S05]  /*4230*/  BSYNC B1 ;  /* 0x0000000000017941 */ /* 0x000fea0003800000 */
.L_x_67731:
        /* <DEDUP_REMOVED lines=16> */
.L_x_67735:
[----:B------:R-:W-:Y:S01]  /*4340*/  MOV R4, R7 ;  /* 0x0000000700047202 */ /* 0x000fe20000000f00 */
[----:B------:R-:W-:Y:S02]  /*4350*/  IMAD.MOV.U32 R6, RZ, RZ, R3 ;  /* 0x000000ffff067224 */ /* 0x000fe400078e0003 */
[----:B------:R-:W-:Y:S02]  /*4360*/  IMAD.MOV.U32 R7, RZ, RZ, R28 ;  /* 0x000000ffff077224 */ /* 0x000fe400078e001c */
[----:B------:R-:W-:Y:S02]  /*4370*/  IMAD.MOV.U32 R3, RZ, RZ, R13 ;  /* 0x000000ffff037224 */ /* 0x000fe400078e000d */
.L_x_67736:
[----:B------:R-:W-:Y:S05]  /*4380*/  BSYNC B1 ;  /* 0x0000000000017941 */ /* 0x000fea0003800000 */
.L_x_67734:
        /* <DEDUP_REMOVED lines=9> */
.L_x_67738:
[----:B------:R-:W-:Y:S01]  /*4420*/  MOV R13, R4 ;  /* 0x00000004000d7202 */ /* 0x000fe20000000f00 */
[----:B------:R-:W-:Y:S02]  /*4430*/  IMAD.MOV.U32 R14, RZ, RZ, R6 ;  /* 0x000000ffff0e7224 */ /* 0x000fe400078e0006 */
[----:B------:R-:W-:Y:S02]  /*4440*/  IMAD.MOV.U32 R4, RZ, RZ, R15 ;  /* 0x000000ffff047224 */ /* 0x000fe400078e000f */
[----:B------:R-:W-:Y:S02]  /*4450*/  IMAD.MOV.U32 R6, RZ, RZ, R19 ;  /* 0x000000ffff067224 */ /* 0x000fe400078e0013 */
.L_x_67739:
[----:B------:R-:W-:Y:S05]  /*4460*/  BSYNC B1 ;  /* 0x0000000000017941 */ /* 0x000fea0003800000 */
.L_x_67737:
        /* <DEDUP_REMOVED lines=9> */
.L_x_67741:
[----:B------:R-:W-:Y:S01]  /*4500*/  MOV R15, R13 ;  /* 0x0000000d000f7202 */ /* 0x000fe20000000f00 */
[----:B------:R-:W-:Y:S02]  /*4510*/  IMAD.MOV.U32 R16, RZ, RZ, R14 ;  /* 0x000000ffff107224 */ /* 0x000fe400078e000e */
[----:B------:R-:W-:Y:S02]  /*4520*/  IMAD.MOV.U32 R13, RZ, RZ, R2 ;  /* 0x000000ffff0d7224 */ /* 0x000fe400078e0002 */
[----:B------:R-:W-:Y:S02]  /*4530*/  IMAD.MOV.U32 R14, RZ, RZ, R5 ;  /* 0x000000ffff0e7224 */ /* 0x000fe400078e0005 */
.L_x_67742:
[----:B------:R-:W-:Y:S05]  /*4540*/  BSYNC B1 ;  /* 0x0000000000017941 */ /* 0x000fea0003800000 */
.L_x_67740:
        /* <DEDUP_REMOVED lines=16> */
.L_x_67744:
[----:B------:R-:W-:Y:S02]  /*4650*/  IMAD.MOV.U32 R12, RZ, RZ, R7 ;  /* 0x000000ffff0c7224 */ /* 0x000fe400078e0007 */
[----:B------:R-:W-:Y:S02]  /*4660*/  IMAD.MOV.U32 R5, RZ, RZ, R3 ;  /* 0x000000ffff057224 */ /* 0x000fe400078e0003 */
[----:B------:R-:W-:Y:S02]  /*4670*/  IMAD.MOV.U32 R7, RZ, RZ, R4 ;  /* 0x000000ffff077224 */ /* 0x000fe400078e0004 */
[----:B------:R-:W-:Y:S02]  /*4680*/  IMAD.MOV.U32 R3, RZ, RZ, R6 ;  /* 0x000000ffff037224 */ /* 0x000fe400078e0006 */
.L_x_67745:
[----:B------:R-:W-:Y:S05]  /*4690*/  BSYNC B1 ;  /* 0x0000000000017941 */ /* 0x000fea0003800000 */
.L_x_67743:
        /* <DEDUP_REMOVED lines=9> */
.L_x_67747:
[----:B------:R-:W-:Y:S02]  /*4730*/  IMAD.MOV.U32 R4, RZ, RZ, R12 ;  /* 0x000000ffff047224 */ /* 0x000fe400078e000c */
[----:B------:R-:W-:Y:S02]  /*4740*/  IMAD.MOV.U32 R19, RZ, RZ, R5 ;  /* 0x000000ffff137224 */ /* 0x000fe400078e0005 */
[----:B------:R-:W-:Y:S02]  /*4750*/  IMAD.MOV.U32 R12, RZ, RZ, R13 ;  /* 0x000000ffff0c7224 */ /* 0x000fe400078e000d */
[----:B------:R-:W-:Y:S02]  /*4760*/  IMAD.MOV.U32 R5, RZ, RZ, R14 ;  /* 0x000000ffff057224 */ /* 0x000fe400078e000e */
.L_x_67748:
[----:B------:R-:W-:Y:S05]  /*4770*/  BSYNC B1 ;  /* 0x0000000000017941 */ /* 0x000fea0003800000 */
.L_x_67746:
        /* <DEDUP_REMOVED lines=9> */
.L_x_67750:
[----:B------:R-:W-:Y:S02]  /*4810*/  IMAD.MOV.U32 R14, RZ, RZ, R4 ;  /* 0x000000ffff0e7224 */ /* 0x000fe400078e0004 */
[----:B------:R-:W-:Y:S02]  /*4820*/  IMAD.MOV.U32 R24, RZ, RZ, R19 ;  /* 0x000000ffff187224 */ /* 0x000fe400078e0013 */
[----:B------:R-:W-:Y:S02]  /*4830*/  IMAD.MOV.U32 R4, RZ, RZ, R15 ;  /* 0x000000ffff047224 */ /* 0x000fe400078e000f */
[----:B------:R-:W-:Y:S02]  /*4840*/  IMAD.MOV.U32 R19, RZ, RZ, R16 ;  /* 0x000000ffff137224 */ /* 0x000fe400078e0010 */
.L_x_67751:
[----:B------:R-:W-:Y:S05]  /*4850*/  BSYNC B1 ;  /* 0x0000000000017941 */ /* 0x000fea0003800000 */
.L_x_67749:
        /* <DEDUP_REMOVED lines=16> */
.L_x_67753:
[----:B------:R-:W-:Y:S01]  /*4960*/  IMAD.MOV.U32 R6, RZ, RZ, R7 ;  /* 0x000000ffff067224 */ /* 0x000fe200078e0007 */
[----:B------:R-:W-:Y:S01]  /*4970*/  MOV R7, R12 ;  /* 0x0000000c00077202 */ /* 0x000fe20000000f00 */
[----:B------:R-:W-:Y:S02]  /*4980*/  IMAD.MOV.U32 R2, RZ, RZ, R3 ;  /* 0x000000ffff027224 */ /* 0x000fe400078e0003 */
[----:B------:R-:W-:Y:S02]  /*4990*/  IMAD.MOV.U32 R3, RZ, RZ, R5 ;  /* 0x000000ffff037224 */ /* 0x000fe400078e0005 */
.L_x_67754:
[----:B------:R-:W-:Y:S05]  /*49a0*/  BSYNC B1 ;  /* 0x0000000000017941 */ /* 0x000fea0003800000 */
.L_x_67752:
        /* <DEDUP_REMOVED lines=9> */
.L_x_67756:
[----:B------:R-:W-:Y:S01]  /*4a40*/  IMAD.MOV.U32 R17, RZ, RZ, R6 ;  /* 0x000000ffff117224 */ /* 0x000fe200078e0006 */
[----:B------:R-:W-:Y:S01]  /*4a50*/  MOV R6, R4 ;  /* 0x0000000400067202 */ /* 0x000fe20000000f00 */
[----:B------:R-:W-:Y:S02]  /*4a60*/  IMAD.MOV.U32 R5, RZ, RZ, R2 ;  /* 0x000000ffff057224 */ /* 0x000fe400078e0002 */
[----:B------:R-:W-:Y:S02]  /*4a70*/  IMAD.MOV.U32 R2, RZ, RZ, R19 ;  /* 0x000000ffff027224 */ /* 0x000fe400078e0013 */
.L_x_67757:
[----:B------:R-:W-:Y:S05]  /*4a80*/  BSYNC B1 ;  /* 0x0000000000017941 */ /* 0x000fea0003800000 */
.L_x_67755:
        /* <DEDUP_REMOVED lines=9> */
.L_x_67759:
[----:B------:R-:W-:Y:S01]  /*4b20*/  IMAD.MOV.U32 R16, RZ, RZ, R17 ;  /* 0x000000ffff107224 */ /* 0x000fe200078e0011 */
[----:B------:R-:W-:Y:S01]  /*4b30*/  MOV R17, R14 ;  /* 0x0000000e00117202 */ /* 0x000fe20000000f00 */
[----:B------:R-:W-:Y:S02]  /*4b40*/  IMAD.MOV.U32 R4, RZ, RZ, R5 ;  /* 0x000000ffff047224 */ /* 0x000fe400078e0005 */
[----:B------:R-:W-:Y:S02]  /*4b50*/  IMAD.MOV.U32 R5, RZ, RZ, R24 ;  /* 0x000000ffff057224 */ /* 0x000fe400078e0018 */
.L_x_67760:
[----:B------:R-:W-:Y:S05]  /*4b60*/  BSYNC B1 ;  /* 0x0000000000017941 */ /* 0x000fea0003800000 */
.L_x_67758:
[----:B------:R-:W-:Y:S02]  /*4b70*/  FADD.FTZ R18, R18, R9 ;  /* 0x0000000912127221 */ /* 0x000fe40000010000 */
[----:B------:R-:W-:Y:S02]  /*4b80*/  IMAD.MOV.U32 R19, RZ, RZ, R8 ;  /* 0x000000ffff137224 */ /* 0x000fe400078e0008 */
.L_x_67724:
[----:B--234-:R-:W-:Y:S05]  /*4b90*/  BSYNC B0 ;  /* 0x0000000000007941 */ /* 0x01cfea0003800000 */
.L_x_67723:
        /* <DEDUP_REMOVED lines=38> */
.L_x_67764:
[----:B------:R-:W-:Y:S02]  /*4e00*/  IMAD.MOV.U32 R28, RZ, RZ, R7 ;  /* 0x000000ffff1c7224 */ /* 0x000fe400078e0007 */
[----:B------:R-:W-:Y:S02]  /*4e10*/  IMAD.MOV.U32 R13, RZ, RZ, R3 ;  /* 0x000000ffff0d7224 */ /* 0x000fe400078e0003 */
[----:B------:R-:W-:Y:S02]  /*4e20*/  IMAD.MOV.U32 R7, RZ, RZ, R6 ;  /* 0x000000ffff077224 */ /* 0x000fe400078e0006 */
[----:B------:R-:W-:Y:S02]  /*4e30*/  IMAD.MOV.U32 R3, RZ, RZ, R2 ;  /* 0x000000ffff037224 */ /* 0x000fe400078e0002 */
.L_x_67765:
[----:B------:R-:W-:Y:S05]  /*4e40*/  BSYNC B1 ;  /* 0x0000000000017941 */ /* 0x000fea0003800000 */
.L_x_67763:
        /* <DEDUP_REMOVED lines=9> */
.L_x_67767:
[----:B------:R-:W-:Y:S02]  /*4ee0*/  IMAD.MOV.U32 R15, RZ, RZ, R28 ;  /* 0x000000ffff0f7224 */ /* 0x000fe400078e001c */
[----:B------:R-:W-:Y:S02]  /*4ef0*/  IMAD.MOV.U32 R19, RZ, RZ, R13 ;  /* 0x000000ffff137224 */ /* 0x000fe400078e000d */
[----:B------:R-:W-:Y:S02]  /*4f00*/  IMAD.MOV.U32 R28, RZ, RZ, R17 ;  /* 0x000000ffff1c7224 */ /* 0x000fe400078e0011 */
[----:B------:R-:W-:Y:S02]  /*4f10*/  IMAD.MOV.U32 R13, RZ, RZ, R5 ;  /* 0x000000ffff0d7224 */ /* 0x000fe400078e0005 */
.L_x_67768:
[----:B------:R-:W-:Y:S05]  /*4f20*/  BSYNC B1 ;  /* 0x0000000000017941 */ /* 0x000fea0003800000 */
.L_x_67766:
        /* <DEDUP_REMOVED lines=9> */
.L_x_67770:
[----:B------:R-:W-:Y:S02]  /*4fc0*/  IMAD.MOV.U32 R2, RZ, RZ, R15 ;  /* 0x000000ffff027224 */ /* 0x000fe400078e000f */
[----:B------:R-:W-:Y:S02]  /*4fd0*/  IMAD.MOV.U32 R5, RZ, RZ, R19 ;  /* 0x000000ffff057224 */ /* 0x000fe400078e0013 */
[----:B------:R-:W-:Y:S02]  /*4fe0*/  IMAD.MOV.U32 R15, RZ, RZ, R16 ;  /* 0x000000ffff0f7224 */ /* 0x000fe400078e0010 */
[----:B------:R-:W-:Y:S02]  /*4ff0*/  IMAD.MOV.U32 R19, RZ, RZ, R4 ;  /* 0x000000ffff137224 */ /* 0x000fe400078e0004 */
.L_x_67771:
[----:B------:R-:W-:Y:S05]  /*5000*/  BSYNC B1 ;  /* 0x0000000000017941 */ /* 0x000fea0003800000 */
.L_x_67769:
        /* <DEDUP_REMOVED lines=16> */
.L_x_67773:
[----:B------:R-:W-:Y:S02]  /*5110*/  IMAD.MOV.U32 R4, RZ, RZ, R7 ;  /* 0x000000ffff047224 */ /* 0x000fe400078e0007 */
[----:B------:R-:W-:Y:S01]  /*5120*/  IMAD.MOV.U32 R6, RZ, RZ, R3 ;  /* 0x000000ffff067224 */ /* 0x000fe200078e0003 */
[----:B------:R-:W-:Y:S01]  /*5130*/  MOV R3, R13 ;  /* 0x0000000d00037202 */ /* 0x000fe20000000f00 */
[----:B------:R-:W-:Y:S02]  /*5140*/  IMAD.MOV.U32 R7, RZ, RZ, R28 ;  /* 0x000000ffff077224 */ /* 0x000fe400078e001c */
.L_x_67774:
[----:B------:R-:W-:Y:S05]  /*5150*/  BSYNC B1 ;  /* 0x0000000000017941 */ /* 0x000fea0003800000 */
.L_x_67772:
        /* <DEDUP_REMOVED lines=9> */
.L_x_67776:
[----:B------:R-:W-:Y:S02]  /*51f0*/  IMAD.MOV.U32 R13, RZ, RZ, R4 ;  /* 0x000000ffff0d7224 */ /* 0x000fe400078e0004 */
[----:B------:R-:W-:Y:S01]  /*5200*/  IMAD.MOV.U32 R14, RZ, RZ, R6 ;  /* 0x000000ffff0e7224 */ /* 0x000fe200078e0006 */
[----:B------:R-:W-:Y:S01]  /*5210*/  MOV R6, R19 ;  /* 0x0000001300067202 */ /* 0x000fe20000000f00 */
[----:B------:R-:W-:Y:S02]  /*5220*/  IMAD.MOV.U32 R4, RZ, RZ, R15 ;  /* 0x000000ffff047224 */ /* 0x000fe400078e000f */
.L_x_67777:
[----:B------:R-:W-:Y:S05]  /*5230*/  BSYNC B1 ;  /* 0x0000000000017941 */ /* 0x000fea0003800000 */
.L_x_67775:
        /* <DEDUP_REMOVED lines=9> */
.L_x_67779:
[----:B------:R-:W-:Y:S02]  /*52d0*/  IMAD.MOV.U32 R15, RZ, RZ, R13 ;  /* 0x000000ffff0f7224 */ /* 0x000fe400078e000d */
[----:B------:R-:W-:Y:S01]  /*52e0*/  IMAD.MOV.U32 R16, RZ, RZ, R14 ;  /* 0x000000ffff107224 */ /* 0x000fe200078e000e */
[----:B------:R-:W-:Y:S01]  /*52f0*/  MOV R14, R5 ;  /* 0x00000005000e7202 */ /* 0x000fe20000000f00 */
[----:B------:R-:W-:Y:S02]  /*5300*/  IMAD.MOV.U32 R13, RZ, RZ, R2 ;  /* 0x000000ffff0d7224 */ /* 0x000fe400078e0002 */
.L_x_67780:
[----:B------:R-:W-:Y:S05]  /*5310*/  BSYNC B1 ;  /* 0x0000000000017941 */ /* 0x000fea0003800000 */
.L_x_67778:
        /* <DEDUP_REMOVED lines=16> */
.L_x_67782:
[----:B------:R-:W-:Y:S01]  /*5420*/  IMAD.MOV.U32 R12, RZ, RZ, R7 ;  /* 0x000000ffff0c7224 */ /* 0x000fe200078e0007 */
[----:B------:R-:W-:Y:S01]  /*5430*/  MOV R5, R3 ;  /* 0x0000000300057202 */ /* 0x000fe20000000f00 */
[----:B------:R-:W-:Y:S02]  /*5440*/  IMAD.MOV.U32 R7, RZ, RZ, R4 ;  /* 0x000000ffff077224 */ /* 0x000fe400078e0004 */
[----:B------:R-:W-:Y:S02]  /*5450*/  IMAD.MOV.U32 R3, RZ, RZ, R6 ;  /* 0x000000ffff037224 */ /* 0x000fe400078e0006 */
.L_x_67783:
[----:B------:R-:W-:Y:S05]  /*5460*/  BSYNC B1 ;  /* 0x0000000000017941 */ /* 0x000fea0003800000 */
.L_x_67781:
        /* <DEDUP_REMOVED lines=9> */
.L_x_67785:
[----:B------:R-:W-:Y:S01]  /*5500*/  IMAD.MOV.U32 R4, RZ, RZ, R12 ;  /* 0x000000ffff047224 */ /* 0x000fe200078e000c */
[----:B------:R-:W-:Y:S01]  /*5510*/  MOV R19, R5 ;  /* 0x0000000500137202 */ /* 0x000fe20000000f00 */
[----:B------:R-:W-:Y:S02]  /*5520*/  IMAD.MOV.U32 R12, RZ, RZ, R13 ;  /* 0x000000ffff0c7224 */ /* 0x000fe400078e000d */
[----:B------:R-:W-:Y:S02]  /*5530*/  IMAD.MOV.U32 R5, RZ, RZ, R14 ;  /* 0x000000ffff057224 */ /* 0x000fe400078e000e */
.L_x_67786:
[----:B------:R-:W-:Y:S05]  /*5540*/  BSYNC B1 ;  /* 0x0000000000017941 */ /* 0x000fea0003800000 */
.L_x_67784:
        /* <DEDUP_REMOVED lines=9> */
.L_x_67788:
[----:B------:R-:W-:Y:S01]  /*55e0*/  IMAD.MOV.U32 R14, RZ, RZ, R4 ;  /* 0x000000ffff0e7224 */ /* 0x000fe200078e0004 */
[----:B------:R-:W-:Y:S01]  /*55f0*/  MOV R24, R19 ;  /* 0x0000001300187202 */ /* 0x000fe20000000f00 */
[----:B------:R-:W-:Y:S02]  /*5600*/  IMAD.MOV.U32 R4, RZ, RZ, R15 ;  /* 0x000000ffff047224 */ /* 0x000fe400078e000f */
[----:B------:R-:W-:Y:S02]  /*5610*/  IMAD.MOV.U32 R19, RZ, RZ, R16 ;  /* 0x000000ffff137224 */ /* 0x000fe400078e0010 */
.L_x_67789:
[----:B------:R-:W-:Y:S05]  /*5620*/  BSYNC B1 ;  /* 0x0000000000017941 */ /* 0x000fea0003800000 */
.L_x_67787:
        /* <DEDUP_REMOVED lines=16> */
.L_x_67791:
[----:B------:R-:W-:Y:S02]  /*5730*/  IMAD.MOV.U32 R6, RZ, RZ, R7 ;  /* 0x000000ffff067224 */ /* 0x000fe400078e0007 */
[----:B------:R-:W-:Y:S02]  /*5740*/  IMAD.MOV.U32 R2, RZ, RZ, R3 ;  /* 0x000000ffff027224 */ /* 0x000fe400078e0003 */
[----:B------:R-:W-:Y:S02]  /*5750*/  IMAD.MOV.U32 R7, RZ, RZ, R12 ;  /* 0x000000ffff077224 */ /* 0x000fe400078e000c */
[----:B------:R-:W-:Y:S02]  /*5760*/  IMAD.MOV.U32 R3, RZ, RZ, R5 ;  /* 0x000000ffff037224 */ /* 0x000fe400078e0005 */
.L_x_67792:
[----:B------:R-:W-:Y:S05]  /*5770*/  BSYNC B1 ;  /* 0x0000000000017941 */ /* 0x000fea0003800000 */
.L_x_67790:
        /* <DEDUP_REMOVED lines=9> */
.L_x_67794:
[----:B------:R-:W-:Y:S02]  /*5810*/  IMAD.MOV.U32 R17, RZ, RZ, R6 ;  /* 0x000000ffff117224 */ /* 0x000fe400078e0006 */
[----:B------:R-:W-:Y:S02]  /*5820*/  IMAD.MOV.U32 R5, RZ, RZ, R2 ;  /* 0x000000ffff057224 */ /* 0x000fe400078e0002 */
[----:B------:R-:W-:Y:S02]  /*5830*/  IMAD.MOV.U32 R6, RZ, RZ, R4 ;  /* 0x000000ffff067224 */ /* 0x000fe400078e0004 */
[----:B------:R-:W-:Y:S02]  /*5840*/  IMAD.MOV.U32 R2, RZ, RZ, R19 ;  /* 0x000000ffff027224 */ /* 0x000fe400078e0013 */
.L_x_67795:
[----:B------:R-:W-:Y:S05]  /*5850*/  BSYNC B1 ;  /* 0x0000000000017941 */ /* 0x000fea0003800000 */
.L_x_67793:
        /* <DEDUP_REMOVED lines=9> */
.L_x_67797:
[----:B------:R-:W-:Y:S02]  /*58f0*/  IMAD.MOV.U32 R16, RZ, RZ, R17 ;  /* 0x000000ffff107224 */ /* 0x000fe400078e0011 */
[----:B------:R-:W-:Y:S02]  /*5900*/  IMAD.MOV.U32 R4, RZ, RZ, R5 ;  /* 0x000000ffff047224 */ /* 0x000fe400078e0005 */
[----:B------:R-:W-:Y:S02]  /*5910*/  IMAD.MOV.U32 R17, RZ, RZ, R14 ;  /* 0x000000ffff117224 */ /* 0x000fe400078e000e */
[----:B------:R-:W-:Y:S02]  /*5920*/  IMAD.MOV.U32 R5, RZ, RZ, R24 ;  /* 0x000000ffff057224 */ /* 0x000fe400078e0018 */
.L_x_67798:
[----:B------:R-:W-:Y:S05]  /*5930*/  BSYNC B1 ;  /* 0x0000000000017941 */ /* 0x000fea0003800000 */
.L_x_67796:
[----:B------:R-:W-:Y:S02]  /*5940*/  FADD.FTZ R18, R18, R9 ;  /* 0x0000000912127221 */ /* 0x000fe40000010000 */
[----:B------:R-:W-:Y:S02]  /*5950*/  IMAD.MOV.U32 R19, RZ, RZ, R8 ;  /* 0x000000ffff137224 */ /* 0x000fe400078e0008 */
.L_x_67762:
[----:B-1-34-:R-:W-:Y:S05]  /*5960*/  BSYNC B0 ;  /* 0x0000000000007941 */ /* 0x01afea0003800000 */
.L_x_67761:
        /* <DEDUP_REMOVED lines=38> */
.L_x_67802:
[----:B------:R-:W-:Y:S01]  /*5bd0*/  IMAD.MOV.U32 R28, RZ, RZ, R7 ;  /* 0x000000ffff1c7224 */ /* 0x000fe200078e0007 */
[----:B------:R-:W-:Y:S01]  /*5be0*/  MOV R7, R6 ;  /* 0x0000000600077202 */ /* 0x000fe20000000f00 */
[----:B------:R-:W-:Y:S02]  /*5bf0*/  IMAD.MOV.U32 R13, RZ, RZ, R3 ;  /* 0x000000ffff0d7224 */ /* 0x000fe400078e0003 */
[----:B------:R-:W-:Y:S02]  /*5c00*/  IMAD.MOV.U32 R3, RZ, RZ, R2 ;  /* 0x000000ffff037224 */ /* 0x000fe400078e0002 */
.L_x_67803:
[----:B------:R-:W-:Y:S05]  /*5c10*/  BSYNC B1 ;  /* 0x0000000000017941 */ /* 0x000fea0003800000 */
.L_x_67801:
        /* <DEDUP_REMOVED lines=9> */
.L_x_67805:
[----:B------:R-:W-:Y:S01]  /*5cb0*/  IMAD.MOV.U32 R15, RZ, RZ, R28 ;  /* 0x000000ffff0f7224 */ /* 0x000fe200078e001c */
[----:B------:R-:W-:Y:S01]  /*5cc0*/  MOV R28, R17 ;  /* 0x00000011001c7202 */ /* 0x000fe20000000f00 */
[----:B------:R-:W-:Y:S02]  /*5cd0*/  IMAD.MOV.U32 R19, RZ, RZ, R13 ;  /* 0x000000ffff137224 */ /* 0x000fe400078e000d */
[----:B------:R-:W-:Y:S02]  /*5ce0*/  IMAD.MOV.U32 R13, RZ, RZ, R5 ;  /* 0x000000ffff0d7224 */ /* 0x000fe400078e0005 */
.L_x_67806:
[----:B------:R-:W-:Y:S05]  /*5cf0*/  BSYNC B1 ;  /* 0x0000000000017941 */ /* 0x000fea0003800000 */
.L_x_67804:
        /* <DEDUP_REMOVED lines=9> */
.L_x_67808:
[----:B------:R-:W-:Y:S01]  /*5d90*/  IMAD.MOV.U32 R2, RZ, RZ, R15 ;  /* 0x000000ffff027224 */ /* 0x000fe200078e000f */
[----:B------:R-:W-:Y:S01]  /*5da0*/  MOV R15, R16 ;  /* 0x00000010000f7202 */ /* 0x000fe20000000f00 */
[----:B------:R-:W-:Y:S02]  /*5db0*/  IMAD.MOV.U32 R5, RZ, RZ, R19 ;  /* 0x000000ffff057224 */ /* 0x000fe400078e0013 */
[----:B------:R-:W-:Y:S02]  /*5dc0*/  IMAD.MOV.U32 R19, RZ, RZ, R4 ;  /* 0x000000ffff137224 */ /* 0x000fe400078e0004 */
.L_x_67809:
[----:B------:R-:W-:Y:S05]  /*5dd0*/  BSYNC B1 ;  /* 0x0000000000017941 */ /* 0x000fea0003800000 */
.L_x_67807:
        /* <DEDUP_REMOVED lines=16> */
.L_x_67811:
[----:B------:R-:W-:Y:S01]  /*5ee0*/  MOV R4, R7 ;  /* 0x0000000700047202 */ /* 0x000fe20000000f00 */
[----:B------:R-:W-:Y:S02]  /*5ef0*/  IMAD.MOV.U32 R6, RZ, RZ, R3 ;  /* 0x000000ffff067224 */ /* 0x000fe400078e0003 */
[----:B------:R-:W-:Y:S02]  /*5f00*/  IMAD.MOV.U32 R7, RZ, RZ, R28 ;  /* 0x000000ffff077224 */ /* 0x000fe400078e001c */
[----:B------:R-:W-:Y:S02]  /*5f10*/  IMAD.MOV.U32 R3, RZ, RZ, R13 ;  /* 0x000000ffff037224 */ /* 0x000fe400078e000d */
.L_x_67812:
[----:B------:R-:W-:Y:S05]  /*5f20*/  BSYNC B1 ;  /* 0x0000000000017941 */ /* 0x000fea0003800000 */
.L_x_67810:
        /* <DEDUP_REMOVED lines=9> */
.L_x_67814:
[----:B------:R-:W-:Y:S01]  /*5fc0*/  MOV R13, R4 ;  /* 0x00000004000d7202 */ /* 0x000fe20000000f00 */
[----:B------:R-:W-:Y:S02]  /*5fd0*/  IMAD.MOV.U32 R14, RZ, RZ, R6 ;  /* 0x000000ffff0e7224 */ /* 0x000fe400078e0006 */
[----:B------:R-:W-:Y:S02]  /*5fe0*/  IMAD.MOV.U32 R4, RZ, RZ, R15 ;  /* 0x000000ffff047224 */ /* 0x000fe400078e000f */
[----:B------:R-:W-:Y:S02]  /*5ff0*/  IMAD.MOV.U32 R6, RZ, RZ, R19 ;  /* 0x000000ffff067224 */ /* 0x000fe400078e0013 */
.L_x_67815:
[----:B------:R-:W-:Y:S05]  /*6000*/  BSYNC B1 ;  /* 0x0000000000017941 */ /* 0x000fea0003800000 */
.L_x_67813:
        /* <DEDUP_REMOVED lines=9> */
.L_x_67817:
[----:B------:R-:W-:Y:S01]  /*60a0*/  MOV R15, R13 ;  /* 0x0000000d000f7202 */ /* 0x000fe20000000f00 */
[----:B------:R-:W-:Y:S02]  /*60b0*/  IMAD.MOV.U32 R16, RZ, RZ, R14 ;  /* 0x000000ffff107224 */ /* 0x000fe400078e000e */
[----:B------:R-:W-:Y:S02]  /*60c0*/  IMAD.MOV.U32 R13, RZ, RZ, R2 ;  /* 0x000000ffff0d7224 */ /* 0x000fe400078e0002 */
[----:B------:R-:W-:Y:S02]  /*60d0*/  IMAD.MOV.U32 R14, RZ, RZ, R5 ;  /* 0x000000ffff0e7224 */ /* 0x000fe400078e0005 */
.L_x_67818:
[----:B------:R-:W-:Y:S05]  /*60e0*/  BSYNC B1 ;  /* 0x0000000000017941 */ /* 0x000fea0003800000 */
.L_x_67816:
        /* <DEDUP_REMOVED lines=16> */
.L_x_67820:
[----:B------:R-:W-:Y:S02]  /*61f0*/  IMAD.MOV.U32 R12, RZ, RZ, R7 ;  /* 0x000000ffff0c7224 */ /* 0x000fe400078e0007 */
[----:B------:R-:W-:Y:S02]  /*6200*/  IMAD.MOV.U32 R5, RZ, RZ, R3 ;  /* 0x000000ffff057224 */ /* 0x000fe400078e0003 */
[----:B------:R-:W-:Y:S02]  /*6210*/  IMAD.MOV.U32 R7, RZ, RZ, R4 ;  /* 0x000000ffff077224 */ /* 0x000fe400078e0004 */
[----:B------:R-:W-:Y:S02]  /*6220*/  IMAD.MOV.U32 R3, RZ, RZ, R6 ;  /* 0x000000ffff037224 */ /* 0x000fe400078e0006 */
.L_x_67821:
[----:B------:R-:W-:Y:S05]  /*6230*/  BSYNC B1 ;  /* 0x0000000000017941 */ /* 0x000fea0003800000 */
.L_x_67819:
        /* <DEDUP_REMOVED lines=9> */
.L_x_67823:
[----:B------:R-:W-:Y:S02]  /*62d0*/  IMAD.MOV.U32 R4, RZ, RZ, R12 ;  /* 0x000000ffff047224 */ /* 0x000fe400078e000c */
[----:B------:R-:W-:Y:S02]  /*62e0*/  IMAD.MOV.U32 R19, RZ, RZ, R5 ;  /* 0x000000ffff137224 */ /* 0x000fe400078e0005 */
[----:B------:R-:W-:Y:S02]  /*62f0*/  IMAD.MOV.U32 R12, RZ, RZ, R13 ;  /* 0x000000ffff0c7224 */ /* 0x000fe400078e000d */
[----:B------:R-:W-:Y:S02]  /*6300*/  IMAD.MOV.U32 R5, RZ, RZ, R14 ;  /* 0x000000ffff057224 */ /* 0x000fe400078e000e */
.L_x_67824:
[----:B------:R-:W-:Y:S05]  /*6310*/  BSYNC B1 ;  /* 0x0000000000017941 */ /* 0x000fea0003800000 */
.L_x_67822:
        /* <DEDUP_REMOVED lines=9> */
.L_x_67826:
[----:B------:R-:W-:Y:S02]  /*63b0*/  IMAD.MOV.U32 R14, RZ, RZ, R4 ;  /* 0x000000ffff0e7224 */ /* 0x000fe400078e0004 */
[----:B------:R-:W-:Y:S02]  /*63c0*/  IMAD.MOV.U32 R24, RZ, RZ, R19 ;  /* 0x000000ffff187224 */ /* 0x000fe400078e0013 */
[----:B------:R-:W-:Y:S02]  /*63d0*/  IMAD.MOV.U32 R4, RZ, RZ, R15 ;  /* 0x000000ffff047224 */ /* 0x000fe400078e000f */
[----:B------:R-:W-:Y:S02]  /*63e0*/  IMAD.MOV.U32 R19, RZ, RZ, R16 ;  /* 0x000000ffff137224 */ /* 0x000fe400078e0010 */
.L_x_67827:
[----:B------:R-:W-:Y:S05]  /*63f0*/  BSYNC B1 ;  /* 0x0000000000017941 */ /* 0x000fea0003800000 */
.L_x_67825:
        /* <DEDUP_REMOVED lines=16> */
.L_x_67829:
[----:B------:R-:W-:Y:S01]  /*6500*/  IMAD.MOV.U32 R6, RZ, RZ, R7 ;  /* 0x000000ffff067224 */ /* 0x000fe200078e0007 */
[----:B------:R-:W-:Y:S01]  /*6510*/  MOV R7, R12 ;  /* 0x0000000c00077202 */ /* 0x000fe20000000f00 */
[----:B------:R-:W-:Y:S02]  /*6520*/  IMAD.MOV.U32 R2, RZ, RZ, R3 ;  /* 0x000000ffff027224 */ /* 0x000fe400078e0003 */
[----:B------:R-:W-:Y:S02]  /*6530*/  IMAD.MOV.U32 R3, RZ, RZ, R5 ;  /* 0x000000ffff037224 */ /* 0x000fe400078e0005 */
.L_x_67830:
[----:B------:R-:W-:Y:S05]  /*6540*/  BSYNC B1 ;  /* 0x0000000000017941 */ /* 0x000fea0003800000 */
.L_x_67828:
        /* <DEDUP_REMOVED lines=9> */
.L_x_67832:
[----:B------:R-:W-:Y:S01]  /*65e0*/  IMAD.MOV.U32 R17, RZ, RZ, R6 ;  /* 0x000000ffff117224 */ /* 0x000fe200078e0006 */
[----:B------:R-:W-:Y:S01]  /*65f0*/  MOV R6, R4 ;  /* 0x0000000400067202 */ /* 0x000fe20000000f00 */
[----:B------:R-:W-:Y:S02]  /*6600*/  IMAD.MOV.U32 R5, RZ, RZ, R2 ;  /* 0x000000ffff057224 */ /* 0x000fe400078e0002 */
[----:B------:R-:W-:Y:S02]  /*6610*/  IMAD.MOV.U32 R2, RZ, RZ, R19 ;  /* 0x000000ffff027224 */ /* 0x000fe400078e0013 */
.L_x_67833:
[----:B------:R-:W-:Y:S05]  /*6620*/  BSYNC B1 ;  /* 0x0000000000017941 */ /* 0x000fea0003800000 */
.L_x_67831:
        /* <DEDUP_REMOVED lines=9> */
.L_x_67835:
[----:B------:R-:W-:Y:S01]  /*66c0*/  IMAD.MOV.U32 R16, RZ, RZ, R17 ;  /* 0x000000ffff107224 */ /* 0x000fe200078e0011 */
[----:B------:R-:W-:Y:S01]  /*66d0*/  MOV R17, R14 ;  /* 0x0000000e00117202 */ /* 0x000fe20000000f00 */
[----:B------:R-:W-:Y:S02]  /*66e0*/  IMAD.MOV.U32 R4, RZ, RZ, R5 ;  /* 0x000000ffff047224 */ /* 0x000fe400078e0005 */
[----:B------:R-:W-:Y:S02]  /*66f0*/  IMAD.MOV.U32 R5, RZ, RZ, R24 ;  /* 0x000000ffff057224 */ /* 0x000fe400078e0018 */
.L_x_67836:
[----:B------:R-:W-:Y:S05]  /*6700*/  BSYNC B1 ;  /* 0x0000000000017941 */ /* 0x000fea0003800000 */
.L_x_67834:
[----:B------:R-:W-:Y:S02]  /*6710*/  FADD.FTZ R18, R18, R9 ;  /* 0x0000000912127221 */ /* 0x000fe40000010000 */
[----:B------:R-:W-:Y:S02]  /*6720*/  IMAD.MOV.U32 R19, RZ, RZ, R8 ;  /* 0x000000ffff137224 */ /* 0x000fe400078e0008 */
.L_x_67800:
[----:B--234-:R-:W-:Y:S05]  /*6730*/  BSYNC B0 ;  /* 0x0000000000007941 */ /* 0x01cfea0003800000 */
.L_x_67799:
        /* <DEDUP_REMOVED lines=14> */
.L_x_67838:
[----:B------:R-:W-:Y:S05]  /*6820*/  BSYNC B0 ;  /* 0x0000000000007941 */ /* 0x000fea0003800000 */
.L_x_67837:
[----:B------:R-:W-:Y:S01]  /*6830*/  BAR.SYNC.DEFER_BLOCKING 0x0 ;  /* 0x0000000000007b1d */ /* 0x000fe20000010000 */
[----:B------:R-:W-:-:S05]  /*6840*/  ISETP.NE.AND P2, PT, R20, RZ, PT ;  /* 0x000000ff1400720c */ /* 0x000fca0003f45270 */
[----:B------:R-:W-:Y:S08]  /*6850*/  BSSY B0, `(.L_x_67839) ;  /* 0x00000d4000007945 */ /* 0x000ff00003800000 */
[----:B------:R-:W-:Y:S05]  /*6860*/  @P2 BRA `(.L_x_67840) ;  /* 0x00000d2000002947 */ /* 0x000fea0003800000 */
[----:B0-----:R-:W0:Y:S01]  /*6870*/  LDS.128 R12, [0x40] ;  /* 0x00004000ff0c7984 */ /* 0x001e220000000c00 */
[----:B------:R-:W-:Y:S03]  /*6880*/  BSSY B1, `(.L_x_67841) ;  /* 0x000001f000017945 */ /* 0x000fe60003800000 */
[----:B------:R-:W2:Y:S04]  /*6890*/  LDS.128 R8, [0x30] ;  /* 0x00003000ff087984 */ /* 0x000ea80000000c00 */
[----:B------:R-:W3:Y:S01]  /*68a0*/  LDS.64 R20, [0x50] ;  /* 0x00005000ff147984 */ /* 0x000ee20000000a00 */
[----:B0-----:R-:W-:-:S02]  /*68b0*/  FSETP.GEU.FTZ.AND P0, PT, R3, R14, PT ;  /* 0x0000000e0300720b */ /* 0x001fc40003f1e000 */
[----:B------:R-:W-:Y:S02]  /*68c0*/  FSETP.NEU.FTZ.AND P1, PT, R3, R14, PT ;  /* 0x0000000e0300720b */ /* 0x000fe40003f3d000 */
[C---:B------:R-:W-:Y:S02]  /*68d0*/  ISETP.EQ.OR P0, PT, R7.reuse, -0x1, !P0 ;  /* 0xffffffff0700780c */ /* 0x040fe40004702670 */
[----:B--2---:R-:W-:Y:S02]  /*68e0*/  ISETP.LE.OR P1, PT, R7, R10, P1 ;  /* 0x0000000a0700720c */ /* 0x004fe40000f23670 */
[CC--:B------:R-:W-:Y:S02]  /*68f0*/  FSETP.GT.FTZ.AND P3, PT, R19.reuse, R8.reuse, PT ;  /* 0x000000081300720b */ /* 0x0c0fe40003f74000 */
[----:B------:R-:W-:Y:S02]  /*6900*/  PLOP3.LUT P0, PT, P0, P1, PT, 0x8, 0x0 ;  /* 0x000000000000781c */ /* 0x000fe40000702170 */
[----:B------:R-:W-:-:S02]  /*6910*/  FSEL R22, R19, R8, P3 ;  /* 0x0000000813167208 */ /* 0x000fc40001800000 */
[----:B-1----:R-:W-:Y:S02]  /*6920*/  FSEL R19, R8, R19, P3 ;  /* 0x0000001308137208 */ /* 0x002fe40001800000 */
[----:B------:R-:W-:Y:S02]  /*6930*/  FSEL R8, R9, R18, P3 ;  /* 0x0000001209087208 */ /* 0x000fe40001800000 */
[----:B------:R-:W-:Y:S01]  /*6940*/  FSEL R18, R18, R9, P3 ;  /* 0x0000000912127208 */ /* 0x000fe20001800000 */
[----:B------:R-:W-:-:S04]  /*6950*/  FADD.FTZ R19, -R22, R19 ;  /* 0x0000001316137221 */ /* 0x000fc80000010100 */
[----:B------:R-:W-:Y:S01]  /*6960*/  @!P0 IMAD.MOV.U32 R3, RZ, RZ, R14 ;  /* 0x000000ffff038224 */ /* 0x000fe200078e000e */
[----:B------:R-:W-:Y:S01]  /*6970*/  @!P0 MOV R7, R10 ;  /* 0x0000000a00078202 */ /* 0x000fe20000000f00 */
[----:B------:R-:W-:-:S03]  /*6980*/  FMUL.FTZ R19, R19, 1.4426950216293334961 ;  /* 0x3fb8aa3b13137820 */ /* 0x000fc60000410000 */
[----:B------:R-:W-:-:S03]  /*6990*/  FSETP.GT.FTZ.AND P1, PT, R3, R2, PT ;  /* 0x000000020300720b */ /* 0x000fc60003f34000 */
[----:B------:R-:W0:Y:S01]  /*69a0*/  MUFU.EX2 R19, R19 ;  /* 0x0000001300137308 */ /* 0x000e220000000800 */
        /* <DEDUP_REMOVED lines=8> */
.L_x_67842:
[----:B---3--:R-:W-:Y:S02]  /*6a30*/  IMAD.MOV.U32 R8, RZ, RZ, R7 ;  /* 0x000000ffff087224 */ /* 0x008fe400078e0007 */
[----:B------:R-:W-:Y:S01]  /*6a40*/  IMAD.MOV.U32 R10, RZ, RZ, R3 ;  /* 0x000000ffff0a7224 */ /* 0x000fe200078e0003 */
[----:B------:R-:W-:Y:S01]  /*6a50*/  MOV R3, R2 ;  /* 0x0000000200037202 */ /* 0x000fe20000000f00 */
[----:B------:R-:W-:Y:S02]  /*6a60*/  IMAD.MOV.U32 R7, RZ, RZ, R6 ;  /* 0x000000ffff077224 */ /* 0x000fe400078e0006 */
.L_x_67843:
[----:B------:R-:W-:Y:S05]  /*6a70*/  BSYNC B1 ;  /* 0x0000000000017941 */ /* 0x000fea0003800000 */
.L_x_67841:
        /* <DEDUP_REMOVED lines=9> */
.L_x_67845:
[----:B------:R-:W-:Y:S02]  /*6b10*/  IMAD.MOV.U32 R19, RZ, RZ, R8 ;  /* 0x000000ffff137224 */ /* 0x000fe400078e0008 */
[----:B------:R-:W-:Y:S01]  /*6b20*/  IMAD.MOV.U32 R23, RZ, RZ, R10 ;  /* 0x000000ffff177224 */ /* 0x000fe200078e000a */
[----:B------:R-:W-:Y:S01]  /*6b30*/  MOV R10, R5 ;  /* 0x00000005000a7202 */ /* 0x000fe20000000f00 */
[----:B------:R-:W-:Y:S02]  /*6b40*/  IMAD.MOV.U32 R8, RZ, RZ, R17 ;  /* 0x000000ffff087224 */ /* 0x000fe400078e0011 */
.L_x_67846:
[----:B------:R-:W-:Y:S05]  /*6b50*/  BSYNC B1 ;  /* 0x0000000000017941 */ /* 0x000fea0003800000 */
.L_x_67844:
        /* <DEDUP_REMOVED lines=9> */
.L_x_67848:
[----:B------:R-:W-:Y:S02]  /*6bf0*/  IMAD.MOV.U32 R2, RZ, RZ, R19 ;  /* 0x000000ffff027224 */ /* 0x000fe400078e0013 */
[----:B------:R-:W-:Y:S01]  /*6c00*/  IMAD.MOV.U32 R5, RZ, RZ, R23 ;  /* 0x000000ffff057224 */ /* 0x000fe200078e0017 */
[----:B------:R-:W-:Y:S01]  /*6c10*/  MOV R23, R4 ;  /* 0x0000000400177202 */ /* 0x000fe20000000f00 */
[----:B------:R-:W-:Y:S02]  /*6c20*/  IMAD.MOV.U32 R19, RZ, RZ, R16 ;  /* 0x000000ffff137224 */ /* 0x000fe400078e0010 */
.L_x_67849:
[----:B------:R-:W-:Y:S05]  /*6c30*/  BSYNC B1 ;  /* 0x0000000000017941 */ /* 0x000fea0003800000 */
.L_x_67847:
        /* <DEDUP_REMOVED lines=16> */
.L_x_67851:
[----:B------:R-:W-:Y:S01]  /*6d40*/  IMAD.MOV.U32 R4, RZ, RZ, R7 ;  /* 0x000000ffff047224 */ /* 0x000fe200078e0007 */
[----:B------:R-:W-:Y:S01]  /*6d50*/  MOV R6, R3 ;  /* 0x0000000300067202 */ /* 0x000fe20000000f00 */
[----:B------:R-:W-:Y:S02]  /*6d60*/  IMAD.MOV.U32 R7, RZ, RZ, R8 ;  /* 0x000000ffff077224 */ /* 0x000fe400078e0008 */
[----:B------:R-:W-:Y:S02]  /*6d70*/  IMAD.MOV.U32 R3, RZ, RZ, R10 ;  /* 0x000000ffff037224 */ /* 0x000fe400078e000a */
.L_x_67852:
[----:B------:R-:W-:Y:S05]  /*6d80*/  BSYNC B1 ;  /* 0x0000000000017941 */ /* 0x000fea0003800000 */
.L_x_67850:
        /* <DEDUP_REMOVED lines=9> */
.L_x_67854:
[----:B------:R-:W-:Y:S01]  /*6e20*/  IMAD.MOV.U32 R11, RZ, RZ, R4 ;  /* 0x000000ffff0b7224 */ /* 0x000fe200078e0004 */
[----:B------:R-:W-:Y:S01]  /*6e30*/  MOV R8, R6 ;  /* 0x0000000600087202 */ /* 0x000fe20000000f00 */
[----:B------:R-:W-:Y:S02]  /*6e40*/  IMAD.MOV.U32 R4, RZ, RZ, R19 ;  /* 0x000000ffff047224 */ /* 0x000fe400078e0013 */
[----:B------:R-:W-:Y:S02]  /*6e50*/  IMAD.MOV.U32 R6, RZ, RZ, R23 ;  /* 0x000000ffff067224 */ /* 0x000fe400078e0017 */
.L_x_67855:
[----:B------:R-:W-:Y:S05]  /*6e60*/  BSYNC B1 ;  /* 0x0000000000017941 */ /* 0x000fea0003800000 */
.L_x_67853:
        /* <DEDUP_REMOVED lines=9> */
.L_x_67857:
[----:B------:R-:W-:Y:S01]  /*6f00*/  IMAD.MOV.U32 R10, RZ, RZ, R11 ;  /* 0x000000ffff0a7224 */ /* 0x000fe200078e000b */
[----:B------:R-:W-:Y:S01]  /*6f10*/  MOV R14, R8 ;  /* 0x00000008000e7202 */ /* 0x000fe20000000f00 */
[----:B------:R-:W-:Y:S02]  /*6f20*/  IMAD.MOV.U32 R11, RZ, RZ, R2 ;  /* 0x000000ffff0b7224 */ /* 0x000fe400078e0002 */
[----:B------:R-:W-:Y:S02]  /*6f30*/  IMAD.MOV.U32 R8, RZ, RZ, R5 ;  /* 0x000000ffff087224 */ /* 0x000fe400078e0005 */
.L_x_67858:
[----:B------:R-:W-:Y:S05]  /*6f40*/  BSYNC B1 ;  /* 0x0000000000017941 */ /* 0x000fea0003800000 */
.L_x_67856:
        /* <DEDUP_REMOVED lines=16> */
.L_x_67860:
[----:B------:R-:W-:Y:S02]  /*7050*/  IMAD.MOV.U32 R12, RZ, RZ, R7 ;  /* 0x000000ffff0c7224 */ /* 0x000fe400078e0007 */
[----:B------:R-:W-:Y:S02]  /*7060*/  IMAD.MOV.U32 R5, RZ, RZ, R3 ;  /* 0x000000ffff057224 */ /* 0x000fe400078e0003 */
[----:B------:R-:W-:Y:S02]  /*7070*/  IMAD.MOV.U32 R7, RZ, RZ, R4 ;  /* 0x000000ffff077224 */ /* 0x000fe400078e0004 */
[----:B------:R-:W-:Y:S02]  /*7080*/  IMAD.MOV.U32 R3, RZ, RZ, R6 ;  /* 0x000000ffff037224 */ /* 0x000fe400078e0006 */
.L_x_67861:
[----:B------:R-:W-:Y:S05]  /*7090*/  BSYNC B1 ;  /* 0x0000000000017941 */ /* 0x000fea0003800000 */
.L_x_67859:
        /* <DEDUP_REMOVED lines=9> */
.L_x_67863:
[----:B------:R-:W-:Y:S02]  /*7130*/  IMAD.MOV.U32 R15, RZ, RZ, R12 ;  /* 0x000000ffff0f7224 */ /* 0x000fe400078e000c */
[----:B------:R-:W-:Y:S02]  /*7140*/  IMAD.MOV.U32 R19, RZ, RZ, R5 ;  /* 0x000000ffff137224 */ /* 0x000fe400078e0005 */
[----:B------:R-:W-:Y:S02]  /*7150*/  IMAD.MOV.U32 R12, RZ, RZ, R11 ;  /* 0x000000ffff0c7224 */ /* 0x000fe400078e000b */
[----:B------:R-:W-:Y:S02]  /*7160*/  IMAD.MOV.U32 R5, RZ, RZ, R8 ;  /* 0x000000ffff057224 */ /* 0x000fe400078e0008 */
.L_x_67864:
[----:B------:R-:W-:Y:S05]  /*7170*/  BSYNC B1 ;  /* 0x0000000000017941 */ /* 0x000fea0003800000 */
.L_x_67862:
        /* <DEDUP_REMOVED lines=9> */
.L_x_67866:
[----:B------:R-:W-:Y:S02]  /*7210*/  IMAD.MOV.U32 R8, RZ, RZ, R15 ;  /* 0x000000ffff087224 */ /* 0x000fe400078e000f */
[----:B------:R-:W-:Y:S02]  /*7220*/  IMAD.MOV.U32 R20, RZ, RZ, R19 ;  /* 0x000000ffff147224 */ /* 0x000fe400078e0013 */
[----:B------:R-:W-:Y:S02]  /*7230*/  IMAD.MOV.U32 R15, RZ, RZ, R10 ;  /* 0x000000ffff0f7224 */ /* 0x000fe400078e000a */
[----:B------:R-:W-:Y:S02]  /*7240*/  IMAD.MOV.U32 R19, RZ, RZ, R14 ;  /* 0x000000ffff137224 */ /* 0x000fe400078e000e */
.L_x_67867:
[----:B------:R-:W-:Y:S05]  /*7250*/  BSYNC B1 ;  /* 0x0000000000017941 */ /* 0x000fea0003800000 */
.L_x_67865:
        /* <DEDUP_REMOVED lines=16> */
.L_x_67869:
[----:B------:R-:W-:Y:S02]  /*7360*/  IMAD.MOV.U32 R6, RZ, RZ, R7 ;  /* 0x000000ffff067224 */ /* 0x000fe400078e0007 */
[----:B------:R-:W-:Y:S01]  /*7370*/  IMAD.MOV.U32 R2, RZ, RZ, R3 ;  /* 0x000000ffff027224 */ /* 0x000fe200078e0003 */
[----:B------:R-:W-:Y:S01]  /*7380*/  MOV R3, R5 ;  /* 0x0000000500037202 */ /* 0x000fe20000000f00 */
[----:B------:R-:W-:Y:S02]  /*7390*/  IMAD.MOV.U32 R7, RZ, RZ, R12 ;  /* 0x000000ffff077224 */ /* 0x000fe400078e000c */
.L_x_67870:
[----:B------:R-:W-:Y:S05]  /*73a0*/  BSYNC B1 ;  /* 0x0000000000017941 */ /* 0x000fea0003800000 */
.L_x_67868:
        /* <DEDUP_REMOVED lines=9> */
.L_x_67872:
[----:B------:R-:W-:Y:S02]  /*7440*/  IMAD.MOV.U32 R17, RZ, RZ, R6 ;  /* 0x000000ffff117224 */ /* 0x000fe400078e0006 */
[----:B------:R-:W-:Y:S01]  /*7450*/  IMAD.MOV.U32 R5, RZ, RZ, R2 ;  /* 0x000000ffff057224 */ /* 0x000fe200078e0002 */
[----:B------:R-:W-:Y:S01]  /*7460*/  MOV R2, R19 ;  /* 0x0000001300027202 */ /* 0x000fe20000000f00 */
[----:B------:R-:W-:Y:S02]  /*7470*/  IMAD.MOV.U32 R6, RZ, RZ, R15 ;  /* 0x000000ffff067224 */ /* 0x000fe400078e000f */
.L_x_67873:
[----:B------:R-:W-:Y:S05]  /*7480*/  BSYNC B1 ;  /* 0x0000000000017941 */ /* 0x000fea0003800000 */
.L_x_67871:
        /* <DEDUP_REMOVED lines=9> */
.L_x_67875:
[----:B------:R-:W-:Y:S02]  /*7520*/  IMAD.MOV.U32 R16, RZ, RZ, R17 ;  /* 0x000000ffff107224 */ /* 0x000fe400078e0011 */
[----:B------:R-:W-:Y:S01]  /*7530*/  IMAD.MOV.U32 R4, RZ, RZ, R5 ;  /* 0x000000ffff047224 */ /* 0x000fe200078e0005 */
[----:B------:R-:W-:Y:S01]  /*7540*/  MOV R5, R20 ;  /* 0x0000001400057202 */ /* 0x000fe20000000f00 */
[----:B------:R-:W-:Y:S02]  /*7550*/  IMAD.MOV.U32 R17, RZ, RZ, R8 ;  /* 0x000000ffff117224 */ /* 0x000fe400078e0008 */
.L_x_67876:
[----:B------:R-:W-:Y:S05]  /*7560*/  BSYNC B1 ;  /* 0x0000000000017941 */ /* 0x000fea0003800000 */
.L_x_67874:
[----:B------:R-:W-:Y:S02]  /*7570*/  FADD.FTZ R18, R18, R9 ;  /* 0x0000000912127221 */ /* 0x000fe40000010000 */
[----:B------:R-:W-:Y:S02]  /*7580*/  IMAD.MOV.U32 R19, RZ, RZ, R22 ;  /* 0x000000ffff137224 */ /* 0x000fe400078e0016 */
.L_x_67840:
[----:B------:R-:W-:Y:S05]  /*7590*/  BSYNC B0 ;  /* 0x0000000000007941 */ /* 0x000fea0003800000 */
.L_x_67839:
        /* <DEDUP_REMOVED lines=24> */
.L_x_67877:
[----:B0-----:R-:W-:Y:S05]  /*7720*/  @!P0 BRA `(.L_x_67878) ;  /* 0x0000006000008947 */ /* 0x001fea0003800000 */
[----:B------:R-:W2:Y:S01]  /*7730*/  LDG.E.CONSTANT R0, [R8.64] ;  /* 0x0000000408007981 */ /* 0x000ea2000c1e9900 */
[----:B------:R-:W-:-:S03]  /*7740*/  FADD.FTZ R5, -R19, R2 ;  /* 0x0000000213057221 */ /* 0x000fc60000010100 */
[----:B------:R0:W-:Y:S01]  /*7750*/  STG.E [R10.64+0x8], R6 ;  /* 0x000008060a007986 */ /* 0x0001e2000c101904 */
[----:B------:R-:W-:-:S04]  /*7760*/  FFMA.FTZ R5, R18, -0.69314718246459960938, R5 ;  /* 0xbf31721812057823 */ /* 0x000fc80000010005 */
[----:B--2---:R-:W-:-:S05]  /*7770*/  FADD.FTZ R5, R0, R5 ;  /* 0x0000000500057221 */ /* 0x004fca0000010000 */
[----:B------:R0:W-:Y:S02]  /*7780*/  STG.E [R12.64+0x8], R5 ;  /* 0x000008050c007986 */ /* 0x0001e4000c101904 */
.L_x_67878:
        /* <DEDUP_REMOVED lines=8> */
.L_x_67879:
        /* <DEDUP_REMOVED lines=15> */
.L_x_74507:


//--------------------- .text._ZN17fastertransformer38beam_online_softmax_topk_stage2_kernelIfLi4ELi32EEEvPKfS2_PiPT_ii --------------------------
	.section	.text._ZN17fastertransformer38beam_online_softmax_topk_stage2_kernelIfLi4ELi32EEEvPKfS2_PiPT_ii,"ax",@progbits
	.sectioninfo	@"SHI_REGISTERS=50"
	.align	128
        .global         _ZN17fastertransformer38beam_online_softmax_topk_stage2_kernelIfLi4ELi32EEEvPKfS2_PiPT_ii
        .type           _ZN17fastertransformer38beam_online_softmax_topk_stage2_kernelIfLi4ELi32EEEvPKfS2_PiPT_ii,@function
        .size           _ZN17fastertransformer38beam_online_softmax_topk_stage2_kernelIfLi4ELi32EEEvPKfS2_PiPT_ii,(.L_x_74508 - _ZN17fastertransformer38beam_online_softmax_topk_stage2_kernelIfLi4ELi32EEEvPKfS2_PiPT_ii)
        .other          _ZN17fastertransformer38beam_online_softmax_topk_stage2_kernelIfLi4ELi32EEEvPKfS2_PiPT_ii,@"STO_CUDA_ENTRY STV_DEFAULT"
_ZN17fastertransformer38beam_online_softmax_topk_stage2_kernelIfLi4ELi32EEEvPKfS2_PiPT_ii:
.text._ZN17fastertransformer38beam_online_softmax_topk_stage2_kernelIfLi4ELi32EEEvPKfS2_PiPT_ii:
        /* <DEDUP_REMOVED lines=21> */
[----:B------:R-:W-:-:S03]  /*0150*/  IMAD.IADD R8, R7, 0x1, R8 ;  /* 0x0000000107087824 */ /* 0x000fc600078e0208 */
[----:B------:R-:W-:Y:S02]  /*0160*/  IADD3 R4, R7, R4, RZ ;  /* 0x0000000407047210 */ /* 0x000fe40007ffe0ff */
[----:B------:R-:W-:Y:S02]  /*0170*/  ISETP.GE.U32.AND P1, PT, R8, 0x60, PT ;  /* 0x000000600800780c */ /* 0x000fe40003f26070 */
        /* <DEDUP_REMOVED lines=8> */
[C---:B------:R-:W-:Y:S02]  /*0200*/  LEA R10, R0.reuse, 0x60, 0x2 ;  /* 0x00000060000a7811 */ /* 0x040fe400078e10ff */
[----:B------:R-:W-:Y:S02]  /*0210*/  LEA R4, P2, R13, c[0x0][0x160], 0x2 ;  /* 0x000058000d047a11 */ /* 0x000fe400078410ff */
[----:B------:R-:W-:-:S04]  /*0220*/  LEA.HI.X.SX32 R6, R0, R11, 0x1, P0 ;  /* 0x0000000b00067211 */ /* 0x000fc800000f0eff */
[----:B------:R-:W-:Y:S01]  /*0230*/  LEA.HI.X R13, R13, c[0x0][0x164], R6, 0x2, P2 ;  /* 0x000059000d0d7a11 */ /* 0x000fe200010f1406 */
[----:B------:R-:W-:-:S04]  /*0240*/  IMAD.MOV.U32 R6, RZ, RZ, R0 ;  /* 0x000000ffff067224 */ /* 0x000fc800078e0000 */
.L_x_67884:
        /* <DEDUP_REMOVED lines=10> */
.L_x_67883:
[----:B------:R-:W-:Y:S05]  /*02f0*/  BSYNC B1 ;  /* 0x0000000000017941 */ /* 0x000fea0003800000 */
.L_x_67882:
        /* <DEDUP_REMOVED lines=14> */
.L_x_67887:
        /* <DEDUP_REMOVED lines=38> */
.L_x_67886:
[----:B------:R-:W-:Y:S05]  /*0640*/  BSYNC B1 ;  /* 0x0000000000017941 */ /* 0x000fea0003800000 */
.L_x_67885:
        /* <DEDUP_REMOVED lines=25> */
.L_x_67889:
[----:B------:R-:W-:Y:S05]  /*07e0*/  BSYNC B1 ;  /* 0x0000000000017941 */ /* 0x000fea0003800000 */
.L_x_67888:
        /* <DEDUP_REMOVED lines=10> */
.L_x_67881:
[----:B-1----:R-:W-:Y:S05]  /*0890*/  BSYNC B0 ;  /* 0x0000000000007941 */ /* 0x002fea0003800000 */
.L_x_67880:
[----:B------:R-:W-:Y:S01]  /*08a0*/  ISETP.GE.U32.AND P0, PT, R0, c[0x0][0x184], PT ;  /* 0x0000610000007a0c */ /* 0x000fe20003f06070 */
[----:B------:R-:W-:Y:S01]  /*08b0*/  BAR.SYNC.DEFER_BLOCKING 0x0 ;  /* 0x0000000000007b1d */ /* 0x000fe20000010000 */
[----:B------:R-:W-:Y:S01]  /*08c0*/  IMAD.MOV.U32 R12, RZ, RZ, RZ ;  /* 0x000000ffff0c7224 */ /* 0x000fe200078e00ff */
[----:B------:R-:W-:Y:S01]  /*08d0*/  MOV R10, 0xffffffff ;  /* 0xffffffff000a7802 */ /* 0x000fe20000000f00 */
[----:B0-----:R-:W-:Y:S01]  /*08e0*/  IMAD.MOV.U32 R13, RZ, RZ, -0x800001 ;  /* 0xff7fffffff0d7424 */ /* 0x001fe200078e00ff */
[----:B------:R-:W-:Y:S01]  /*08f0*/  MOV R8, 0xffffffff ;  /* 0xffffffff00087802 */ /* 0x000fe20000000f00 */
[----:B------:R-:W-:Y:S01]  /*0900*/  IMAD.MOV.U32 R6, RZ, RZ, -0x800001 ;  /* 0xff7fffffff067424 */ /* 0x000fe200078e00ff */
[----:B------:R-:W-:Y:S01]  /*0910*/  BSSY B0, `(.L_x_67890) ;  /* 0x000018f000007945 */ /* 0x000fe20003800000 */
        /* <DEDUP_REMOVED lines=15> */
[----:B------:R-:W-:-:S05]  /*0a10*/  LOP3.LUT R5, R4, 0x3, RZ, 0xc0, !PT ;  /* 0x0000000304057812 */ /* 0x000fca00078ec0ff */
[----:B------:R-:W-:Y:S01]  /*0a20*/  IMAD.IADD R6, R4, 0x1, -R5 ;  /* 0x0000000104067824 */ /* 0x000fe200078e0a05 */
[----:B------:R-:W-:-:S04]  /*0a30*/  HFMA2.MMA R5, -RZ, RZ, 0, 0 ;  /* 0x00000000ff057435 */ /* 0x000fc800000001ff */
[----:B------:R-:W-:-:S13]  /*0a40*/  ISETP.GT.AND P0, PT, R6, RZ, PT ;  /* 0x000000ff0600720c */ /* 0x000fda0003f04270 */
[----:B------:R-:W-:Y:S05]  /*0a50*/  @!P0 BRA `(.L_x_67894) ;  /* 0x0000115000008947 */ /* 0x000fea0003800000 */
[----:B------:R-:W-:Y:S02]  /*0a60*/  ISETP.GT.AND P1, PT, R6, 0xc, PT ;  /* 0x0000000c0600780c */ /* 0x000fe40003f24270 */
[----:B------:R-:W-:-:S11]  /*0a70*/  PLOP3.LUT P0, PT, PT, PT, PT, 0x80, 0x0 ;  /* 0x000000000000781c */ /* 0x000fd60003f0f070 */
[----:B------:R-:W-:Y:S05]  /*0a80*/  @!P1 BRA `(.L_x_67895) ;  /* 0x00000b3000009947 */ /* 0x000fea0003800000 */
[----:B------:R-:W-:Y:S02]  /*0a90*/  PLOP3.LUT P0, PT, PT, PT, PT, 0x8, 0x0 ;  /* 0x000000000000781c */ /* 0x000fe40003f0e170 */
.L_x_67896:
        /* <DEDUP_REMOVED lines=12> */
[----:B------:R-:W-:-:S03]  /*0b60*/  ISETP.EQ.AND P6, PT, R8, -0x8, PT ;  /* 0xfffffff80800780c */ /* 0x000fc60003fc2270 */
[----:B------:R-:W-:Y:S01]  /*0b70*/  LDS.64 R26, [R7.X4+0x90] ;  /* 0x00009000071a7984 */ /* 0x000fe20000004a00 */
[----:B0-----:R-:W-:-:S05]  /*0b80*/  @P1 IMAD.MOV.U32 R14, RZ, RZ, R24 ;  /* 0x000000ffff0e1224 */ /* 0x001fca00078e0018 */
[----:B------:R-:W-:Y:S01]  /*0b90*/  @P5 MOV R16, R24 ;  /* 0x0000001800105202 */ /* 0x000fe20000000f00 */
[--C-:B------:R-:W-:Y:S01]  /*0ba0*/  @P1 IMAD.MOV.U32 R3, RZ, RZ, R25.reuse ;  /* 0x000000ffff031224 */ /* 0x100fe200078e0019 */
[----:B------:R-:W-:Y:S01]  /*0bb0*/  ISETP.EQ.AND P1, PT, R8, -0x18, PT ;  /* 0xffffffe80800780c */ /* 0x000fe20003f22270 */
[--C-:B------:R-:W-:Y:S01]  /*0bc0*/  @P4 IMAD.MOV.U32 R20, RZ, RZ, R24.reuse ;  /* 0x000000ffff144224 */ /* 0x100fe200078e0018 */
[----:B------:R-:W-:Y:S01]  /*0bd0*/  IADD3 R8, R5, 0x4, RZ ;  /* 0x0000000405087810 */ /* 0x000fe20007ffe0ff */
[----:B------:R-:W-:Y:S01]  /*0be0*/  @P2 IMAD.MOV.U32 R18, RZ, RZ, R24 ;  /* 0x000000ffff122224 */ /* 0x000fe200078e0018 */
[----:B-1----:R-:W-:Y:S01]  /*0bf0*/  @P6 MOV R18, R10 ;  /* 0x0000000a00126202 */ /* 0x002fe20000000f00 */
[--C-:B------:R-:W-:Y:S01]  /*0c00*/  @P4 IMAD.MOV.U32 R19, RZ, RZ, R25.reuse ;  /* 0x000000ffff134224 */ /* 0x100fe200078e0019 */
[----:B------:R-:W-:Y:S01]  /*0c10*/  SHF.L.U32 R8, R8, 0x2, RZ ;  /* 0x0000000208087819 */ /* 0x000fe200000006ff */
[--C-:B------:R-:W-:Y:S02]  /*0c20*/  @P2 IMAD.MOV.U32 R17, RZ, RZ, R25.reuse ;  /* 0x000000ffff112224 */ /* 0x100fe400078e0019 */
[----:B------:R-:W-:-:S02]  /*0c30*/  @P5 IMAD.MOV.U32 R15, RZ, RZ, R25 ;  /* 0x000000ffff0f5224 */ /* 0x000fc400078e0019 */
[----:B------:R-:W0:Y:S01]  /*0c40*/  LDS.64 R24, [R7.X4+0x80] ;  /* 0x0000800007187984 */ /* 0x000e220000004a00 */
[--C-:B------:R-:W-:Y:S02]  /*0c50*/  @P4 IMAD.MOV.U32 R16, RZ, RZ, R10.reuse ;  /* 0x000000ffff104224 */ /* 0x100fe400078e000a */
[--C-:B------:R-:W-:Y:S02]  /*0c60*/  @P3 IMAD.MOV.U32 R20, RZ, RZ, R10.reuse ;  /* 0x000000ffff143224 */ /* 0x100fe400078e000a */
[----:B------:R-:W-:Y:S02]  /*0c70*/  @P2 IMAD.MOV.U32 R14, RZ, RZ, R10 ;  /* 0x000000ffff0e2224 */ /* 0x000fe400078e000a */
[--C-:B------:R-:W-:Y:S02]  /*0c80*/  @P4 IMAD.MOV.U32 R15, RZ, RZ, R11.reuse ;  /* 0x000000ffff0f4224 */ /* 0x100fe400078e000b */
[--C-:B------:R-:W-:Y:S01]  /*0c90*/  @P3 IMAD.MOV.U32 R19, RZ, RZ, R11.reuse ;  /* 0x000000ffff133224 */ /* 0x100fe200078e000b */
[----:B--2---:R-:W-:Y:S01]  /*0ca0*/  @P6 MOV R19, R13 ;  /* 0x0000000d00136202 */ /* 0x004fe20000000f00 */
[----:B------:R-:W-:-:S02]  /*0cb0*/  @P6 IMAD.MOV.U32 R17, RZ, RZ, R11 ;  /* 0x000000ffff116224 */ /* 0x000fc400078e000b */
[----:B------:R-:W-:Y:S02]  /*0cc0*/  @P2 IMAD.MOV.U32 R3, RZ, RZ, R11 ;  /* 0x000000ffff032224 */ /* 0x000fe400078e000b */
[--C-:B------:R-:W-:Y:S02]  /*0cd0*/  @P2 IMAD.MOV.U32 R16, RZ, RZ, R12.reuse ;  /* 0x000000ffff102224 */ /* 0x100fe400078e000c */
[--C-:B------:R-:W-:Y:S02]  /*0ce0*/  @P6 IMAD.MOV.U32 R20, RZ, RZ, R12.reuse ;  /* 0x000000ffff146224 */ /* 0x100fe400078e000c */
[--C-:B------:R-:W-:Y:S02]  /*0cf0*/  @P4 IMAD.MOV.U32 R18, RZ, RZ, R12.reuse ;  /* 0x000000ffff124224 */ /* 0x100fe400078e000c */
[----:B------:R-:W-:Y:S02]  /*0d00*/  @P5 IMAD.MOV.U32 R14, RZ, RZ, R12 ;  /* 0x000000ffff0e5224 */ /* 0x000fe400078e000c */
[--C-:B------:R-:W-:Y:S01]  /*0d10*/  @P2 IMAD.MOV.U32 R15, RZ, RZ, R13.reuse ;  /* 0x000000ffff0f2224 */ /* 0x100fe200078e000d */
[C---:B------:R-:W-:Y:S01]  /*0d20*/  ISETP.EQ.AND P2, PT, R8.reuse, 0x18, PT ;  /* 0x000000180800780c */ /* 0x040fe20003f42270 */
[--C-:B------:R-:W-:Y:S01]  /*0d30*/  @P4 IMAD.MOV.U32 R17, RZ, RZ, R13.reuse ;  /* 0x000000ffff114224 */ /* 0x100fe200078e000d */
[----:B---3--:R-:W-:Y:S01]  /*0d40*/  @P3 MOV R17, R23 ;  /* 0x0000001700113202 */ /* 0x008fe20000000f00 */
[----:B------:R-:W-:Y:S01]  /*0d50*/  @P5 IMAD.MOV.U32 R3, RZ, RZ, R13 ;  /* 0x000000ffff035224 */ /* 0x000fe200078e000d */
[----:B------:R-:W-:Y:S01]  /*0d60*/  ISETP.EQ.AND P5, PT, R8, RZ, PT ;  /* 0x000000ff0800720c */ /* 0x000fe20003fa2270 */
[----:B------:R-:W1:Y:S01]  /*0d70*/  LDS.64 R12, [R7.X4+0x88] ;  /* 0x00008800070c7984 */ /* 0x000e620000004a00 */
[----:B------:R-:W-:-:S02]  /*0d80*/  @P1 IMAD.MOV.U32 R20, RZ, RZ, R22 ;  /* 0x000000ffff141224 */ /* 0x000fc400078e0016 */
[--C-:B------:R-:W-:Y:S01]  /*0d90*/  @P1 IMAD.MOV.U32 R19, RZ, RZ, R23.reuse ;  /* 0x000000ffff131224 */ /* 0x100fe200078e0017 */
[C---:B------:R-:W-:Y:S01]  /*0da0*/  ISETP.EQ.AND P1, PT, R8.reuse, 0x8, PT ;  /* 0x000000080800780c */ /* 0x040fe20003f22270 */
[--C-:B------:R-:W-:Y:S01]  /*0db0*/  @P3 IMAD.MOV.U32 R18, RZ, RZ, R22.reuse ;  /* 0x000000ffff123224 */ /* 0x100fe200078e0016 */
[C---:B------:R-:W-:Y:S01]  /*0dc0*/  ISETP.EQ.AND P3, PT, R8.reuse, 0x10, PT ;  /* 0x000000100800780c */ /* 0x040fe20003f62270 */
[--C-:B------:R-:W-:Y:S02]  /*0dd0*/  @P6 IMAD.MOV.U32 R16, RZ, RZ, R22.reuse ;  /* 0x000000ffff106224 */ /* 0x100fe400078e0016 */
[--C-:B------:R-:W-:Y:S01]  /*0de0*/  @P6 IMAD.MOV.U32 R15, RZ, RZ, R23.reuse ;  /* 0x000000ffff0f6224 */ /* 0x100fe200078e0017 */
[C---:B------:R-:W-:Y:S01]  /*0df0*/  ISETP.EQ.AND P6, PT, R8.reuse, -0x8, PT ;  /* 0xfffffff80800780c */ /* 0x040fe20003fc2270 */
[----:B------:R-:W-:Y:S02]  /*0e00*/  @P4 IMAD.MOV.U32 R14, RZ, RZ, R22 ;  /* 0x000000ffff0e4224 */ /* 0x000fe400078e0016 */
[----:B------:R-:W-:Y:S01]  /*0e10*/  @P4 IMAD.MOV.U32 R3, RZ, RZ, R23 ;  /* 0x000000ffff034224 */ /* 0x000fe200078e0017 */
[C---:B------:R-:W-:Y:S01]  /*0e20*/  ISETP.EQ.AND P4, PT, R8.reuse, -0x10, PT ;  /* 0xfffffff00800780c */ /* 0x040fe20003f82270 */
[--C-:B------:R-:W-:Y:S01]  /*0e30*/  @P2 IMAD.MOV.U32 R14, RZ, RZ, R10.reuse ;  /* 0x000000ffff0e2224 */ /* 0x100fe200078e000a */
[-C--:B------:R-:W-:Y:S01]  /*0e40*/  @P2 MOV R3, R11.reuse ;  /* 0x0000000b00032202 */ /* 0x080fe20000000f00 */
[--C-:B------:R-:W-:Y:S01]  /*0e50*/  @P5 IMAD.MOV.U32 R20, RZ, RZ, R10.reuse ;  /* 0x000000ffff145224 */ /* 0x100fe200078e000a */
[----:B------:R-:W-:Y:S01]  /*0e60*/  ISETP.EQ.AND P2, PT, R8, -0x18, PT ;  /* 0xffffffe80800780c */ /* 0x000fe20003f42270 */
[--C-:B------:R-:W-:Y:S01]  /*0e70*/  @P1 IMAD.MOV.U32 R18, RZ, RZ, R10.reuse ;  /* 0x000000ffff121224 */ /* 0x100fe200078e000a */
[----:B------:R-:W-:Y:S01]  /*0e80*/  IADD3 R8, R5, 0x8, RZ ;  /* 0x0000000805087810 */ /* 0x000fe20007ffe0ff */
[----:B------:R-:W-:Y:S01]  /*0e90*/  @P3 IMAD.MOV.U32 R16, RZ, RZ, R10 ;  /* 0x000000ffff103224 */ /* 0x000fe200078e000a */
[----:B------:R-:W-:Y:S01]  /*0ea0*/  @P3 MOV R15, R11 ;  /* 0x0000000b000f3202 */ /* 0x000fe20000000f00 */
[----:B------:R-:W-:-:S02]  /*0eb0*/  @P5 IMAD.MOV.U32 R19, RZ, RZ, R11 ;  /* 0x000000ffff135224 */ /* 0x000fc400078e000b */
[----:B------:R-:W-:Y:S02]  /*0ec0*/  IMAD.SHL.U32 R8, R8, 0x4, RZ ;  /* 0x0000000408087824 */ /* 0x000fe400078e00ff */
[----:B------:R-:W-:Y:S01]  /*0ed0*/  @P1 IMAD.MOV.U32 R17, RZ, RZ, R11 ;  /* 0x000000ffff111224 */ /* 0x000fe200078e000b */
[----:B0-----:R-:W-:Y:S01]  /*0ee0*/  @P6 MOV R17, R25 ;  /* 0x0000001900116202 */ /* 0x001fe20000000f00 */
[--C-:B------:R-:W-:Y:S01]  /*0ef0*/  @P5 IMAD.MOV.U32 R16, RZ, RZ, R24.reuse ;  /* 0x000000ffff105224 */ /* 0x100fe200078e0018 */
[----:B------:R-:W-:Y:S01]  /*0f00*/  LDS.64 R10, [R7.X4+0xa8] ;  /* 0x0000a800070a7984 */ /* 0x000fe20000004a00 */
[--C-:B------:R-:W-:Y:S01]  /*0f10*/  @P4 IMAD.MOV.U32 R20, RZ, RZ, R24.reuse ;  /* 0x000000ffff144224 */ /* 0x100fe200078e0018 */
[----:B------:R-:W-:Y:S01]  /*0f20*/  @P6 MOV R20, R22 ;  /* 0x0000001600146202 */ /* 0x000fe20000000f00 */
[--C-:B------:R-:W-:Y:S02]  /*0f30*/  @P6 IMAD.MOV.U32 R18, RZ, RZ, R24.reuse ;  /* 0x000000ffff126224 */ /* 0x100fe400078e0018 */
[----:B------:R-:W-:-:S02]  /*0f40*/  @P1 IMAD.MOV.U32 R14, RZ, RZ, R24 ;  /* 0x000000ffff0e1224 */ /* 0x000fc400078e0018 */
[--C-:B------:R-:W-:Y:S02]  /*0f50*/  @P5 IMAD.MOV.U32 R15, RZ, RZ, R25.reuse ;  /* 0x000000ffff0f5224 */ /* 0x100fe400078e0019 */
[--C-:B------:R-:W-:Y:S01]  /*0f60*/  @P4 IMAD.MOV.U32 R19, RZ, RZ, R25.reuse ;  /* 0x000000ffff134224 */ /* 0x100fe200078e0019 */
[-C--:B-1----:R-:W-:Y:S01]  /*0f70*/  @P2 MOV R20, R12.reuse ;  /* 0x0000000c00142202 */ /* 0x082fe20000000f00 */
[----:B------:R-:W-:Y:S02]  /*0f80*/  @P1 IMAD.MOV.U32 R3, RZ, RZ, R25 ;  /* 0x000000ffff031224 */ /* 0x000fe400078e0019 */
[--C-:B------:R-:W-:Y:S02]  /*0f90*/  @P1 IMAD.MOV.U32 R16, RZ, RZ, R22.reuse ;  /* 0x000000ffff101224 */ /* 0x100fe400078e0016 */
[--C-:B------:R-:W-:Y:S02]  /*0fa0*/  @P5 IMAD.MOV.U32 R18, RZ, RZ, R22.reuse ;  /* 0x000000ffff125224 */ /* 0x100fe400078e0016 */
[----:B------:R-:W-:Y:S01]  /*0fb0*/  @P3 IMAD.MOV.U32 R14, RZ, RZ, R22 ;  /* 0x000000ffff0e3224 */ /* 0x000fe200078e0016 */
[----:B------:R-:W-:Y:S01]  /*0fc0*/  @P5 MOV R14, R12 ;  /* 0x0000000c000e5202 */ /* 0x000fe20000000f00 */
[--C-:B------:R-:W-:Y:S01]  /*0fd0*/  @P1 IMAD.MOV.U32 R15, RZ, RZ, R23.reuse ;  /* 0x000000ffff0f1224 */ /* 0x100fe200078e0017 */
[----:B------:R-:W-:Y:S01]  /*0fe0*/  ISETP.EQ.AND P1, PT, R8, 0x18, PT ;  /* 0x000000180800780c */ /* 0x000fe20003f22270 */
[----:B------:R-:W-:-:S02]  /*0ff0*/  @P6 IMAD.MOV.U32 R19, RZ, RZ, R23 ;  /* 0x000000ffff136224 */ /* 0x000fc400078e0017 */
[--C-:B------:R-:W-:Y:S02]  /*1000*/  @P5 IMAD.MOV.U32 R17, RZ, RZ, R23.reuse ;  /* 0x000000ffff115224 */ /* 0x100fe400078e0017 */
[----:B------:R-:W-:Y:S01]  /*1010*/  @P3 IMAD.MOV.U32 R3, RZ, RZ, R23 ;  /* 0x000000ffff033224 */ /* 0x000fe200078e0017 */
[C---:B------:R-:W-:Y:S01]  /*1020*/  ISETP.EQ.AND P3, PT, R8.reuse, RZ, PT ;  /* 0x000000ff0800720c */ /* 0x040fe20003f62270 */
[----:B------:R-:W0:Y:S01]  /*1030*/  LDS.64 R22, [R7.X4+0x98] ;  /* 0x0000980007167984 */ /* 0x000e220000004a00 */
[--C-:B------:R-:W-:Y:S01]  /*1040*/  @P2 IMAD.MOV.U32 R19, RZ, RZ, R13.reuse ;  /* 0x000000ffff132224 */ /* 0x100fe200078e000d */
[C---:B------:R-:W-:Y:S01]  /*1050*/  ISETP.EQ.AND P2, PT, R8.reuse, 0x8, PT ;  /* 0x000000080800780c */ /* 0x040fe20003f42270 */
[--C-:B------:R-:W-:Y:S02]  /*1060*/  @P4 IMAD.MOV.U32 R18, RZ, RZ, R12.reuse ;  /* 0x000000ffff124224 */ /* 0x100fe400078e000c */
[----:B------:R-:W-:Y:S01]  /*1070*/  @P4 IMAD.MOV.U32 R17, RZ, RZ, R13 ;  /* 0x000000ffff114224 */ /* 0x000fe200078e000d */
[----:B------:R-:W-:Y:S01]  /*1080*/  ISETP.EQ.AND P4, PT, R8, 0x10, PT ;  /* 0x000000100800780c */ /* 0x000fe20003f82270 */
[----:B------:R-:W-:-:S02]  /*1090*/  @P6 IMAD.MOV.U32 R16, RZ, RZ, R12 ;  /* 0x000000ffff106224 */ /* 0x000fc400078e000c */
[--C-:B------:R-:W-:Y:S01]  /*10a0*/  @P6 IMAD.MOV.U32 R15, RZ, RZ, R13.reuse ;  /* 0x000000ffff0f6224 */ /* 0x100fe200078e000d */
[C---:B------:R-:W-:Y:S01]  /*10b0*/  ISETP.EQ.AND P6, PT, R8.reuse, -0x8, PT ;  /* 0xfffffff80800780c */ /* 0x040fe20003fc2270 */
[----:B------:R-:W-:Y:S01]  /*10c0*/  @P5 IMAD.MOV.U32 R3, RZ, RZ, R13 ;  /* 0x000000ffff035224 */ /* 0x000fe200078e000d */
[C---:B------:R-:W-:Y:S01]  /*10d0*/  ISETP.EQ.AND P5, PT, R8.reuse, -0x10, PT ;  /* 0xfffffff00800780c */ /* 0x040fe20003fa2270 */
[--C-:B------:R-:W-:Y:S02]  /*10e0*/  @P1 IMAD.MOV.U32 R14, RZ, RZ, R24.reuse ;  /* 0x000000ffff0e1224 */ /* 0x100fe400078e0018 */
[--C-:B------:R-:W-:Y:S01]  /*10f0*/  @P1 IMAD.MOV.U32 R3, RZ, RZ, R25.reuse ;  /* 0x000000ffff031224 */ /* 0x100fe200078e0019 */
[----:B------:R-:W-:Y:S01]  /*1100*/  ISETP.EQ.AND P1, PT, R8, -0x18, PT ;  /* 0xffffffe80800780c */ /* 0x000fe20003f22270 */
[--C-:B------:R-:W-:Y:S01]  /*1110*/  @P3 IMAD.MOV.U32 R20, RZ, RZ, R24.reuse ;  /* 0x000000ffff143224 */ /* 0x100fe200078e0018 */
[C---:B------:R-:W-:Y:S01]  /*1120*/  IADD3 R8, R5.reuse, 0xc, RZ ;  /* 0x0000000c05087810 */ /* 0x040fe20007ffe0ff */
[----:B------:R-:W-:Y:S01]  /*1130*/  @P2 IMAD.MOV.U32 R18, RZ, RZ, R24 ;  /* 0x000000ffff122224 */ /* 0x000fe200078e0018 */
[----:B------:R-:W-:Y:S01]  /*1140*/  @P4 MOV R16, R24 ;  /* 0x0000001800104202 */ /* 0x000fe20000000f00 */
[--C-:B------:R-:W-:Y:S01]  /*1150*/  @P3 IMAD.MOV.U32 R19, RZ, RZ, R25.reuse ;  /* 0x000000ffff133224 */ /* 0x100fe200078e0019 */
[----:B------:R-:W-:Y:S01]  /*1160*/  SHF.L.U32 R8, R8, 0x2, RZ ;  /* 0x0000000208087819 */ /* 0x000fe200000006ff */
[--C-:B------:R-:W-:Y:S01]  /*1170*/  @P2 IMAD.MOV.U32 R17, RZ, RZ, R25.reuse ;  /* 0x000000ffff112224 */ /* 0x100fe200078e0019 */
[----:B------:R-:W-:Y:S01]  /*1180*/  @P6 MOV R18, R26 ;  /* 0x0000001a00126202 */ /* 0x000fe20000000f00 */
[----:B------:R-:W-:Y:S01]  /*1190*/  @P4 IMAD.MOV.U32 R15, RZ, RZ, R25 ;  /* 0x000000ffff0f4224 */ /* 0x000fe200078e0019 */
[----:B------:R-:W-:Y:S01]  /*11a0*/  IADD3 R5, R5, 0x10, RZ ;  /* 0x0000001005057810 */ /* 0x000fe20007ffe0ff */
[----:B------:R-:W1:Y:S01]  /*11b0*/  LDS.64 R24, [R7.X4+0xa0] ;  /* 0x0000a00007187984 */ /* 0x000e620000004a00 */
[----:B------:R-:W-:-:S02]  /*11c0*/  @P6 IMAD.MOV.U32 R17, RZ, RZ, R27 ;  /* 0x000000ffff116224 */ /* 0x000fc400078e001b */
[----:B------:R-:W-:Y:S02]  /*11d0*/  @P3 IMAD.MOV.U32 R18, RZ, RZ, R12 ;  /* 0x000000ffff123224 */ /* 0x000fe400078e000c */
[----:B------:R-:W-:Y:S02]  /*11e0*/  @P3 IMAD.MOV.U32 R17, RZ, RZ, R13 ;  /* 0x000000ffff113224 */ /* 0x000fe400078e000d */
[--C-:B------:R-:W-:Y:S02]  /*11f0*/  @P3 IMAD.MOV.U32 R16, RZ, RZ, R26.reuse ;  /* 0x000000ffff103224 */ /* 0x100fe400078e001a */
[--C-:B------:R-:W-:Y:S02]  /*1200*/  @P5 IMAD.MOV.U32 R20, RZ, RZ, R26.reuse ;  /* 0x000000ffff145224 */ /* 0x100fe400078e001a */
[----:B------:R-:W-:Y:S02]  /*1210*/  @P2 IMAD.MOV.U32 R14, RZ, RZ, R26 ;  /* 0x000000ffff0e2224 */ /* 0x000fe400078e001a */
[--C-:B------:R-:W-:Y:S01]  /*1220*/  @P3 IMAD.MOV.U32 R15, RZ, RZ, R27.reuse ;  /* 0x000000ffff0f3224 */ /* 0x100fe200078e001b */
[----:B0-----:R-:W-:Y:S01]  /*1230*/  @P5 MOV R17, R23 ;  /* 0x0000001700115202 */ /* 0x001fe20000000f00 */
[--C-:B------:R-:W-:Y:S01]  /*1240*/  @P5 IMAD.MOV.U32 R19, RZ, RZ, R27.reuse ;  /* 0x000000ffff135224 */ /* 0x100fe200078e001b */
[----:B------:R-:W-:Y:S01]  /*1250*/  @P6 MOV R19, R13 ;  /* 0x0000000d00136202 */ /* 0x000fe20000000f00 */
[----:B------:R-:W-:-:S02]  /*1260*/  @P2 IMAD.MOV.U32 R3, RZ, RZ, R27 ;  /* 0x000000ffff032224 */ /* 0x000fc400078e001b */
[----:B------:R-:W-:Y:S01]  /*1270*/  @P5 IMAD.MOV.U32 R18, RZ, RZ, R22 ;  /* 0x000000ffff125224 */ /* 0x000fe200078e0016 */
[C---:B------:R-:W-:Y:S01]  /*1280*/  ISETP.EQ.AND P5, PT, R8.reuse, 0x10, PT ;  /* 0x000000100800780c */ /* 0x040fe20003fa2270 */
[--C-:B------:R-:W-:Y:S02]  /*1290*/  @P2 IMAD.MOV.U32 R16, RZ, RZ, R12.reuse ;  /* 0x000000ffff102224 */ /* 0x100fe400078e000c */
[--C-:B------:R-:W-:Y:S02]  /*12a0*/  @P6 IMAD.MOV.U32 R20, RZ, RZ, R12.reuse ;  /* 0x000000ffff146224 */ /* 0x100fe400078e000c */
[----:B------:R-:W-:Y:S02]  /*12b0*/  @P4 IMAD.MOV.U32 R14, RZ, RZ, R12 ;  /* 0x000000ffff0e4224 */ /* 0x000fe400078e000c */
[--C-:B------:R-:W-:Y:S01]  /*12c0*/  @P2 IMAD.MOV.U32 R15, RZ, RZ, R13.reuse ;  /* 0x000000ffff0f2224 */ /* 0x100fe200078e000d */
[C---:B------:R-:W-:Y:S01]  /*12d0*/  ISETP.EQ.AND P2, PT, R8.reuse, RZ, PT ;  /* 0x000000ff0800720c */ /* 0x040fe20003f42270 */
[----:B------:R-:W-:Y:S01]  /*12e0*/  @P4 IMAD.MOV.U32 R3, RZ, RZ, R13 ;  /* 0x000000ffff034224 */ /* 0x000fe200078e000d */
[----:B------:R-:W-:Y:S01]  /*12f0*/  ISETP.EQ.AND P4, PT, R8, 0x18, PT ;  /* 0x000000180800780c */ /* 0x000fe20003f82270 */
[----:B------:R-:W-:-:S02]  /*1300*/  @P1 IMAD.MOV.U32 R20, RZ, RZ, R22 ;  /* 0x000000ffff141224 */ /* 0x000fc400078e0016 */
[--C-:B------:R-:W-:Y:S01]  /*1310*/  @P1 IMAD.MOV.U32 R19, RZ, RZ, R23.reuse ;  /* 0x000000ffff131224 */ /* 0x100fe200078e0017 */
[C---:B------:R-:W-:Y:S01]  /*1320*/  ISETP.EQ.AND P1, PT, R8.reuse, 0x8, PT ;  /* 0x000000080800780c */ /* 0x040fe20003f22270 */
[--C-:B------:R-:W-:Y:S02]  /*1330*/  @P6 IMAD.MOV.U32 R16, RZ, RZ, R22.reuse ;  /* 0x000000ffff106224 */ /* 0x100fe400078e0016 */
[--C-:B------:R-:W-:Y:S01]  /*1340*/  @P6 IMAD.MOV.U32 R15, RZ, RZ, R23.reuse ;  /* 0x000000ffff0f6224 */ /* 0x100fe200078e0017 */
[-C--:B------:R-:W-:Y:S01]  /*1350*/  @P5 MOV R15, R27.reuse ;  /* 0x0000001b000f5202 */ /* 0x080fe20000000f00 */
[----:B------:R-:W-:Y:S01]  /*1360*/  @P3 IMAD.MOV.U32 R14, RZ, RZ, R22 ;  /* 0x000000ffff0e3224 */ /* 0x000fe200078e0016 */
[C---:B------:R-:W-:Y:S01]  /*1370*/  ISETP.EQ.AND P6, PT, R8.reuse, -0x10, PT ;  /* 0xfffffff00800780c */ /* 0x040fe20003fc2270 */
[----:B------:R-:W-:Y:S01]  /*1380*/  @P3 IMAD.MOV.U32 R3, RZ, RZ, R23 ;  /* 0x000000ffff033224 */ /* 0x000fe200078e0017 */
[C---:B------:R-:W-:Y:S01]  /*1390*/  ISETP.EQ.AND P3, PT, R8.reuse, -0x8, PT ;  /* 0xfffffff80800780c */ /* 0x040fe20003f62270 */
[--C-:B------:R-:W-:Y:S01]  /*13a0*/  @P5 IMAD.MOV.U32 R16, RZ, RZ, R26.reuse ;  /* 0x000000ffff105224 */ /* 0x100fe200078e001a */
[----:B------:R-:W-:Y:S01]  /*13b0*/  @P4 MOV R3, R27 ;  /* 0x0000001b00034202 */ /* 0x000fe20000000f00 */
[----:B------:R-:W-:Y:S01]  /*13c0*/  @P4 IMAD.MOV.U32 R14, RZ, RZ, R26 ;  /* 0x000000ffff0e4224 */ /* 0x000fe200078e001a */
[----:B------:R-:W-:Y:S01]  /*13d0*/  ISETP.EQ.AND P4, PT, R8, -0x18, PT ;  /* 0xffffffe80800780c */ /* 0x000fe20003f82270 */
[----:B-1----:R-:W-:-:S02]  /*13e0*/  @P2 IMAD.MOV.U32 R16, RZ, RZ, R24 ;  /* 0x000000ffff102224 */ /* 0x002fc400078e0018 */
[----:B------:R-:W-:Y:S02]  /*13f0*/  @P2 IMAD.MOV.U32 R15, RZ, RZ, R25 ;  /* 0x000000ffff0f2224 */ /* 0x000fe400078e0019 */
[----:B------:R-:W-:Y:S02]  /*1400*/  @P1 IMAD.MOV.U32 R18, RZ, RZ, R26 ;  /* 0x000000ffff121224 */ /* 0x000fe400078e001a */
[----:B------:R-:W-:Y:S02]  /*1410*/  @P1 IMAD.MOV.U32 R17, RZ, RZ, R27 ;  /* 0x000000ffff111224 */ /* 0x000fe400078e001b */
[----:B------:R-:W-:Y:S01]  /*1420*/  @P1 IMAD.MOV.U32 R14, RZ, RZ, R24 ;  /* 0x000000ffff0e1224 */ /* 0x000fe200078e0018 */
[----:B------:R-:W-:Y:S01]  /*1430*/  @P5 MOV R14, R22 ;  /* 0x00000016000e5202 */ /* 0x000fe20000000f00 */
[----:B------:R-:W-:Y:S02]  /*1440*/  @P1 IMAD.MOV.U32 R3, RZ, RZ, R25 ;  /* 0x000000ffff031224 */ /* 0x000fe400078e0019 */
[----:B------:R-:W-:-:S02]  /*1450*/  @P1 IMAD.MOV.U32 R16, RZ, RZ, R22 ;  /* 0x000000ffff101224 */ /* 0x000fc400078e0016 */
[----:B------:R-:W-:Y:S01]  /*1460*/  @P1 IMAD.MOV.U32 R15, RZ, RZ, R23 ;  /* 0x000000ffff0f1224 */ /* 0x000fe200078e0017 */
[----:B------:R-:W-:Y:S01]  /*1470*/  ISETP.GT.AND P1, PT, R6, 0xc, PT ;  /* 0x0000000c0600780c */ /* 0x000fe20003f24270 */
[----:B------:R-:W-:Y:S02]  /*1480*/  @P2 IMAD.MOV.U32 R20, RZ, RZ, R26 ;  /* 0x000000ffff142224 */ /* 0x000fe400078e001a */
[----:B------:R-:W-:Y:S01]  /*1490*/  @P2 IMAD.MOV.U32 R19, RZ, RZ, R27 ;  /* 0x000000ffff132224 */ /* 0x000fe200078e001b */
[----:B------:R-:W-:Y:S01]  /*14a0*/  @P6 MOV R19, R25 ;  /* 0x0000001900136202 */ /* 0x000fe20000000f00 */
        /* <DEDUP_REMOVED lines=8> */
[----:B------:R-:W-:Y:S01]  /*1530*/  @P5 IMAD.MOV.U32 R3, RZ, RZ, R23 ;  /* 0x000000ffff035224 */ /* 0x000fe200078e0017 */
[----:B------:R-:W-:Y:S01]  /*1540*/  @P2 MOV R3, R11 ;  /* 0x0000000b00032202 */ /* 0x000fe20000000f00 */
[----:B------:R-:W-:-:S02]  /*1550*/  @P4 IMAD.MOV.U32 R20, RZ, RZ, R10 ;  /* 0x000000ffff144224 */ /* 0x000fc400078e000a */
[--C-:B------:R-:W-:Y:S02]  /*1560*/  @P3 IMAD.MOV.U32 R16, RZ, RZ, R10.reuse ;  /* 0x000000ffff103224 */ /* 0x100fe400078e000a */
[----:B------:R-:W-:Y:S02]  /*1570*/  @P2 IMAD.MOV.U32 R14, RZ, RZ, R10 ;  /* 0x000000ffff0e2224 */ /* 0x000fe400078e000a */
[--C-:B------:R-:W-:Y:S02]  /*1580*/  @P4 IMAD.MOV.U32 R19, RZ, RZ, R11.reuse ;  /* 0x000000ffff134224 */ /* 0x100fe400078e000b */
[--C-:B------:R-:W-:Y:S02]  /*1590*/  @P6 IMAD.MOV.U32 R17, RZ, RZ, R11.reuse ;  /* 0x000000ffff116224 */ /* 0x100fe400078e000b */
[----:B------:R-:W-:Y:S01]  /*15a0*/  @P3 IMAD.MOV.U32 R15, RZ, RZ, R11 ;  /* 0x000000ffff0f3224 */ /* 0x000fe200078e000b */
[----:B------:R-:W-:Y:S05]  /*15b0*/  @P1 BRA `(.L_x_67896) ;  /* 0xfffff4e000001947 */ /* 0x000fea000383ffff */
.L_x_67895:
        /* <DEDUP_REMOVED lines=17> */
[----:B------:R-:W-:Y:S02]  /*16d0*/  IADD3 R5, R5, 0x8, RZ ;  /* 0x0000000805057810 */ /* 0x000fe40007ffe0ff */
[----:B------:R-:W-:Y:S01]  /*16e0*/  SHF.L.U32 R8, R8, 0x2, RZ ;  /* 0x0000000208087819 */ /* 0x000fe200000006ff */
[--C-:B0-----:R-:W-:Y:S01]  /*16f0*/  @P4 IMAD.MOV.U32 R20, RZ, RZ, R24.reuse ;  /* 0x000000ffff144224 */ /* 0x101fe200078e0018 */
[----:B------:R-:W-:Y:S01]  /*1700*/  @P4 MOV R19, R25 ;  /* 0x0000001900134202 */ /* 0x000fe20000000f00 */
[--C-:B------:R-:W-:Y:S02]  /*1710*/  @P0 IMAD.MOV.U32 R18, RZ, RZ, R24.reuse ;  /* 0x000000ffff120224 */ /* 0x100fe400078e0018 */
[--C-:B------:R-:W-:Y:S01]  /*1720*/  @P1 IMAD.MOV.U32 R16, RZ, RZ, R24.reuse ;  /* 0x000000ffff101224 */ /* 0x100fe200078e0018 */
[----:B-1----:R-:W-:Y:S01]  /*1730*/  @P3 MOV R18, R10 ;  /* 0x0000000a00123202 */ /* 0x002fe20000000f00 */
[----:B------:R-:W-:-:S02]  /*1740*/  @P5 IMAD.MOV.U32 R14, RZ, RZ, R24 ;  /* 0x000000ffff0e5224 */ /* 0x000fc400078e0018 */
[--C-:B------:R-:W-:Y:S02]  /*1750*/  @P0 IMAD.MOV.U32 R17, RZ, RZ, R25.reuse ;  /* 0x000000ffff110224 */ /* 0x100fe400078e0019 */
[--C-:B------:R-:W-:Y:S02]  /*1760*/  @P1 IMAD.MOV.U32 R15, RZ, RZ, R25.reuse ;  /* 0x000000ffff0f1224 */ /* 0x100fe400078e0019 */
[----:B------:R-:W-:Y:S01]  /*1770*/  @P5 IMAD.MOV.U32 R3, RZ, RZ, R25 ;  /* 0x000000ffff035224 */ /* 0x000fe200078e0019 */
[----:B------:R-:W-:Y:S01]  /*1780*/  ISETP.EQ.AND P5, PT, R8, 0x10, PT ;  /* 0x000000100800780c */ /* 0x000fe20003fa2270 */
[----:B------:R-:W0:Y:S01]  /*1790*/  LDS.64 R24, [R7.X4+0x80] ;  /* 0x0000800007187984 */ /* 0x000e220000004a00 */
[--C-:B------:R-:W-:Y:S02]  /*17a0*/  @P4 IMAD.MOV.U32 R16, RZ, RZ, R10.reuse ;  /* 0x000000ffff104224 */ /* 0x100fe400078e000a */
[--C-:B------:R-:W-:Y:S02]  /*17b0*/  @P2 IMAD.MOV.U32 R20, RZ, RZ, R10.reuse ;  /* 0x000000ffff142224 */ /* 0x100fe400078e000a */
[----:B------:R-:W-:-:S02]  /*17c0*/  @P0 IMAD.MOV.U32 R14, RZ, RZ, R10 ;  /* 0x000000ffff0e0224 */ /* 0x000fc400078e000a */
[--C-:B------:R-:W-:Y:S02]  /*17d0*/  @P4 IMAD.MOV.U32 R15, RZ, RZ, R11.reuse ;  /* 0x000000ffff0f4224 */ /* 0x100fe400078e000b */
[--C-:B------:R-:W-:Y:S01]  /*17e0*/  @P2 IMAD.MOV.U32 R19, RZ, RZ, R11.reuse ;  /* 0x000000ffff132224 */ /* 0x100fe200078e000b */
[----:B--2---:R-:W-:Y:S01]  /*17f0*/  @P3 MOV R19, R13 ;  /* 0x0000000d00133202 */ /* 0x004fe20000000f00 */
[--C-:B------:R-:W-:Y:S02]  /*1800*/  @P3 IMAD.MOV.U32 R17, RZ, RZ, R11.reuse ;  /* 0x000000ffff113224 */ /* 0x100fe400078e000b */
[----:B------:R-:W-:Y:S02]  /*1810*/  @P0 IMAD.MOV.U32 R3, RZ, RZ, R11 ;  /* 0x000000ffff030224 */ /* 0x000fe400078e000b */
[--C-:B------:R-:W-:Y:S02]  /*1820*/  @P0 IMAD.MOV.U32 R16, RZ, RZ, R12.reuse ;  /* 0x000000ffff100224 */ /* 0x100fe400078e000c */
[----:B------:R-:W-:-:S02]  /*1830*/  @P3 IMAD.MOV.U32 R20, RZ, RZ, R12 ;  /* 0x000000ffff143224 */ /* 0x000fc400078e000c */
        /* <DEDUP_REMOVED lines=13> */
[C---:B------:R-:W-:Y:S01]  /*1910*/  ISETP.EQ.AND P2, PT, R8.reuse, -0x10, PT ;  /* 0xfffffff00800780c */ /* 0x040fe20003f42270 */
[--C-:B------:R-:W-:Y:S01]  /*1920*/  @P3 IMAD.MOV.U32 R16, RZ, RZ, R22.reuse ;  /* 0x000000ffff103224 */ /* 0x100fe200078e0016 */
[----:B------:R-:W-:Y:S01]  /*1930*/  @P0 MOV R18, R10 ;  /* 0x0000000a00120202 */ /* 0x000fe20000000f00 */
[--C-:B------:R-:W-:Y:S01]  /*1940*/  @P3 IMAD.MOV.U32 R15, RZ, RZ, R23.reuse ;  /* 0x000000ffff0f3224 */ /* 0x100fe200078e0017 */
[C---:B------:R-:W-:Y:S01]  /*1950*/  ISETP.EQ.AND P3, PT, R8.reuse, -0x8, PT ;  /* 0xfffffff80800780c */ /* 0x040fe20003f62270 */
[----:B------:R-:W-:Y:S02]  /*1960*/  @P4 IMAD.MOV.U32 R14, RZ, RZ, R22 ;  /* 0x000000ffff0e4224 */ /* 0x000fe400078e0016 */
[----:B------:R-:W-:Y:S01]  /*1970*/  @P4 IMAD.MOV.U32 R3, RZ, RZ, R23 ;  /* 0x000000ffff034224 */ /* 0x000fe200078e0017 */
[----:B------:R-:W-:Y:S01]  /*1980*/  ISETP.EQ.AND P4, PT, R8, -0x18, PT ;  /* 0xffffffe80800780c */ /* 0x000fe20003f82270 */
[----:B------:R-:W-:-:S02]  /*1990*/  @P1 IMAD.MOV.U32 R20, RZ, RZ, R10 ;  /* 0x000000ffff141224 */ /* 0x000fc400078e000a */
[--C-:B------:R-:W-:Y:S01]  /*19a0*/  @P5 IMAD.MOV.U32 R16, RZ, RZ, R10.reuse ;  /* 0x000000ffff105224 */ /* 0x100fe200078e000a */
[----:B------:R-:W-:Y:S01]  /*19b0*/  @P6 MOV R3, R11 ;  /* 0x0000000b00036202 */ /* 0x000fe20000000f00 */
[----:B------:R-:W-:Y:S02]  /*19c0*/  @P6 IMAD.MOV.U32 R14, RZ, RZ, R10 ;  /* 0x000000ffff0e6224 */ /* 0x000fe400078e000a */
[--C-:B------:R-:W-:Y:S01]  /*19d0*/  @P1 IMAD.MOV.U32 R19, RZ, RZ, R11.reuse ;  /* 0x000000ffff131224 */ /* 0x100fe200078e000b */
[----:B0-----:R-:W-:Y:S01]  /*19e0*/  @P2 MOV R19, R25 ;  /* 0x0000001900132202 */ /* 0x001fe20000000f00 */
[--C-:B------:R-:W-:Y:S02]  /*19f0*/  @P0 IMAD.MOV.U32 R17, RZ, RZ, R11.reuse ;  /* 0x000000ffff110224 */ /* 0x100fe400078e000b */
[----:B------:R-:W-:Y:S02]  /*1a00*/  @P5 IMAD.MOV.U32 R15, RZ, RZ, R11 ;  /* 0x000000ffff0f5224 */ /* 0x000fe400078e000b */
[----:B------:R-:W-:-:S02]  /*1a10*/  @P1 IMAD.MOV.U32 R16, RZ, RZ, R24 ;  /* 0x000000ffff101224 */ /* 0x000fc400078e0018 */
[--C-:B------:R-:W-:Y:S02]  /*1a20*/  @P2 IMAD.MOV.U32 R20, RZ, RZ, R24.reuse ;  /* 0x000000ffff142224 */ /* 0x100fe400078e0018 */
[--C-:B------:R-:W-:Y:S02]  /*1a30*/  @P3 IMAD.MOV.U32 R18, RZ, RZ, R24.reuse ;  /* 0x000000ffff123224 */ /* 0x100fe400078e0018 */
[----:B------:R-:W-:Y:S01]  /*1a40*/  @P0 IMAD.MOV.U32 R14, RZ, RZ, R24 ;  /* 0x000000ffff0e0224 */ /* 0x000fe200078e0018 */
[----:B------:R-:W-:Y:S01]  /*1a50*/  @P5 MOV R14, R22 ;  /* 0x00000016000e5202 */ /* 0x000fe20000000f00 */
[--C-:B------:R-:W-:Y:S02]  /*1a60*/  @P1 IMAD.MOV.U32 R15, RZ, RZ, R25.reuse ;  /* 0x000000ffff0f1224 */ /* 0x100fe400078e0019 */
[--C-:B------:R-:W-:Y:S02]  /*1a70*/  @P3 IMAD.MOV.U32 R17, RZ, RZ, R25.reuse ;  /* 0x000000ffff113224 */ /* 0x100fe400078e0019 */
[----:B------:R-:W-:-:S02]  /*1a80*/  @P0 IMAD.MOV.U32 R3, RZ, RZ, R25 ;  /* 0x000000ffff030224 */ /* 0x000fc400078e0019 */
[--C-:B------:R-:W-:Y:S02]  /*1a90*/  @P0 IMAD.MOV.U32 R16, RZ, RZ, R22.reuse ;  /* 0x000000ffff100224 */ /* 0x100fe400078e0016 */
[--C-:B------:R-:W-:Y:S02]  /*1aa0*/  @P3 IMAD.MOV.U32 R20, RZ, RZ, R22.reuse ;  /* 0x000000ffff143224 */ /* 0x100fe400078e0016 */
[----:B------:R-:W-:Y:S01]  /*1ab0*/  @P1 IMAD.MOV.U32 R18, RZ, RZ, R22 ;  /* 0x000000ffff121224 */ /* 0x000fe200078e0016 */
[----:B-1----:R-:W-:Y:S01]  /*1ac0*/  @P2 MOV R18, R12 ;  /* 0x0000000c00122202 */ /* 0x002fe20000000f00 */
[--C-:B------:R-:W-:Y:S01]  /*1ad0*/  @P0 IMAD.MOV.U32 R15, RZ, RZ, R23.reuse ;  /* 0x000000ffff0f0224 */ /* 0x100fe200078e0017 */
[----:B------:R-:W-:Y:S01]  /*1ae0*/  PLOP3.LUT P0, PT, PT, PT, PT, 0x8, 0x0 ;  /* 0x000000000000781c */ /* 0x000fe20003f0e170 */
[--C-:B------:R-:W-:Y:S02]  /*1af0*/  @P3 IMAD.MOV.U32 R19, RZ, RZ, R23.reuse ;  /* 0x000000ffff133224 */ /* 0x100fe400078e0017 */
[----:B------:R-:W-:-:S02]  /*1b00*/  @P1 IMAD.MOV.U32 R17, RZ, RZ, R23 ;  /* 0x000000ffff111224 */ /* 0x000fc400078e0017 */
[----:B------:R-:W-:Y:S01]  /*1b10*/  @P5 IMAD.MOV.U32 R3, RZ, RZ, R23 ;  /* 0x000000ffff035224 */ /* 0x000fe200078e0017 */
[----:B------:R-:W-:Y:S01]  /*1b20*/  @P1 MOV R3, R13 ;  /* 0x0000000d00031202 */ /* 0x000fe20000000f00 */
[--C-:B------:R-:W-:Y:S02]  /*1b30*/  @P4 IMAD.MOV.U32 R20, RZ, RZ, R12.reuse ;  /* 0x000000ffff144224 */ /* 0x100fe400078e000c */
[--C-:B------:R-:W-:Y:S02]  /*1b40*/  @P3 IMAD.MOV.U32 R16, RZ, RZ, R12.reuse ;  /* 0x000000ffff103224 */ /* 0x100fe400078e000c */
[----:B------:R-:W-:Y:S02]  /*1b50*/  @P1 IMAD.MOV.U32 R14, RZ, RZ, R12 ;  /* 0x000000ffff0e1224 */ /* 0x000fe400078e000c */
[--C-:B------:R-:W-:Y:S02]  /*1b60*/  @P4 IMAD.MOV.U32 R19, RZ, RZ, R13.reuse ;  /* 0x000000ffff134224 */ /* 0x100fe400078e000d */
[----:B------:R-:W-:-:S02]  /*1b70*/  @P2 IMAD.MOV.U32 R17, RZ, RZ, R13 ;  /* 0x000000ffff112224 */ /* 0x000fc400078e000d */
[----:B------:R-:W-:Y:S02]  /*1b80*/  @P3 IMAD.MOV.U32 R15, RZ, RZ, R13 ;  /* 0x000000ffff0f3224 */ /* 0x000fe400078e000d */
.L_x_67897:
[----:B------:R-:W-:-:S13]  /*1b90*/  ISETP.NE.OR P0, PT, R6, RZ, P0 ;  /* 0x000000ff0600720c */ /* 0x000fda0000705670 */
[----:B------:R-:W-:Y:S05]  /*1ba0*/  @!P0 BRA `(.L_x_67893) ;  /* 0x0000031000008947 */ /* 0x000fea0003800000 */
.L_x_67894:
        /* <DEDUP_REMOVED lines=15> */
[----:B0-----:R-:W-:Y:S02]  /*1ca0*/  @P5 IMAD.MOV.U32 R16, RZ, RZ, R22 ;  /* 0x000000ffff105224 */ /* 0x001fe400078e0016 */
[----:B------:R-:W-:Y:S01]  /*1cb0*/  @P0 MOV R19, R23 ;  /* 0x0000001700130202 */ /* 0x000fe20000000f00 */
[----:B------:R-:W-:-:S02]  /*1cc0*/  @P5 IMAD.MOV.U32 R15, RZ, RZ, R23 ;  /* 0x000000ffff0f5224 */ /* 0x000fc400078e0017 */
[--C-:B------:R-:W-:Y:S01]  /*1cd0*/  @P6 IMAD.MOV.U32 R14, RZ, RZ, R22.reuse ;  /* 0x000000ffff0e6224 */ /* 0x100fe200078e0016 */
[----:B-1----:R-:W-:Y:S01]  /*1ce0*/  @P0 MOV R16, R8 ;  /* 0x0000000800100202 */ /* 0x002fe20000000f00 */
[----:B------:R-:W-:Y:S02]  /*1cf0*/  @P6 IMAD.MOV.U32 R3, RZ, RZ, R23 ;  /* 0x000000ffff036224 */ /* 0x000fe400078e0017 */
[----:B------:R-:W-:Y:S01]  /*1d00*/  @P0 IMAD.MOV.U32 R15, RZ, RZ, R9 ;  /* 0x000000ffff0f0224 */ /* 0x000fe200078e0009 */
[----:B--2---:R-:W-:Y:S01]  /*1d10*/  @P4 MOV R16, R10 ;  /* 0x0000000a00104202 */ /* 0x004fe20000000f00 */
[----:B------:R-:W-:Y:S02]  /*1d20*/  @P4 IMAD.MOV.U32 R18, RZ, RZ, R22 ;  /* 0x000000ffff124224 */ /* 0x000fe400078e0016 */
[----:B------:R-:W-:Y:S02]  /*1d30*/  @P4 IMAD.MOV.U32 R17, RZ, RZ, R23 ;  /* 0x000000ffff114224 */ /* 0x000fe400078e0017 */
[----:B------:R-:W-:-:S02]  /*1d40*/  @P4 IMAD.MOV.U32 R14, RZ, RZ, R8 ;  /* 0x000000ffff0e4224 */ /* 0x000fc400078e0008 */
[----:B------:R-:W-:Y:S02]  /*1d50*/  @P4 IMAD.MOV.U32 R3, RZ, RZ, R9 ;  /* 0x000000ffff034224 */ /* 0x000fe400078e0009 */
[----:B------:R-:W-:Y:S01]  /*1d60*/  @P4 IMAD.MOV.U32 R15, RZ, RZ, R11 ;  /* 0x000000ffff0f4224 */ /* 0x000fe200078e000b */
[----:B------:R-:W-:Y:S01]  /*1d70*/  ISETP.NE.AND P4, PT, R6, RZ, PT ;  /* 0x000000ff0600720c */ /* 0x000fe20003f85270 */
[----:B------:R-:W-:Y:S02]  /*1d80*/  @P0 IMAD.MOV.U32 R20, RZ, RZ, R22 ;  /* 0x000000ffff140224 */ /* 0x000fe400078e0016 */
[--C-:B------:R-:W-:Y:S02]  /*1d90*/  @P1 IMAD.MOV.U32 R20, RZ, RZ, R8.reuse ;  /* 0x000000ffff141224 */ /* 0x100fe400078e0008 */
[----:B------:R-:W-:Y:S02]  /*1da0*/  @P2 IMAD.MOV.U32 R18, RZ, RZ, R8 ;  /* 0x000000ffff122224 */ /* 0x000fe400078e0008 */
[----:B------:R-:W-:-:S02]  /*1db0*/  @P1 IMAD.MOV.U32 R19, RZ, RZ, R9 ;  /* 0x000000ffff131224 */ /* 0x000fc400078e0009 */
[----:B------:R-:W-:Y:S01]  /*1dc0*/  @P2 IMAD.MOV.U32 R17, RZ, RZ, R9 ;  /* 0x000000ffff112224 */ /* 0x000fe200078e0009 */
[----:B------:R-:W-:Y:S01]  /*1dd0*/  @P0 MOV R17, R11 ;  /* 0x0000000b00110202 */ /* 0x000fe20000000f00 */
[--C-:B------:R-:W-:Y:S02]  /*1de0*/  @P2 IMAD.MOV.U32 R20, RZ, RZ, R10.reuse ;  /* 0x000000ffff142224 */ /* 0x100fe400078e000a */
[--C-:B------:R-:W-:Y:S02]  /*1df0*/  @P0 IMAD.MOV.U32 R18, RZ, RZ, R10.reuse ;  /* 0x000000ffff120224 */ /* 0x100fe400078e000a */
[----:B------:R-:W-:Y:S02]  /*1e00*/  @P5 IMAD.MOV.U32 R14, RZ, RZ, R10 ;  /* 0x000000ffff0e5224 */ /* 0x000fe400078e000a */
[--C-:B------:R-:W-:Y:S01]  /*1e10*/  @P2 IMAD.MOV.U32 R19, RZ, RZ, R11.reuse ;  /* 0x000000ffff132224 */ /* 0x100fe200078e000b */
[----:B---3--:R-:W-:Y:S01]  /*1e20*/  @P3 MOV R19, R13 ;  /* 0x0000000d00133202 */ /* 0x008fe20000000f00 */
[----:B------:R-:W-:-:S02]  /*1e30*/  @P5 IMAD.MOV.U32 R3, RZ, RZ, R11 ;  /* 0x000000ffff035224 */ /* 0x000fc400078e000b */
[--C-:B------:R-:W-:Y:S02]  /*1e40*/  @P3 IMAD.MOV.U32 R20, RZ, RZ, R12.reuse ;  /* 0x000000ffff143224 */ /* 0x100fe400078e000c */
[--C-:B------:R-:W-:Y:S02]  /*1e50*/  @P1 IMAD.MOV.U32 R18, RZ, RZ, R12.reuse ;  /* 0x000000ffff121224 */ /* 0x100fe400078e000c */
[--C-:B------:R-:W-:Y:S02]  /*1e60*/  @P2 IMAD.MOV.U32 R16, RZ, RZ, R12.reuse ;  /* 0x000000ffff102224 */ /* 0x100fe400078e000c */
[----:B------:R-:W-:Y:S02]  /*1e70*/  @P0 IMAD.MOV.U32 R14, RZ, RZ, R12 ;  /* 0x000000ffff0e0224 */ /* 0x000fe400078e000c */
[--C-:B------:R-:W-:Y:S02]  /*1e80*/  @P1 IMAD.MOV.U32 R17, RZ, RZ, R13.reuse ;  /* 0x000000ffff111224 */ /* 0x100fe400078e000d */
[----:B------:R-:W-:-:S02]  /*1e90*/  @P2 IMAD.MOV.U32 R15, RZ, RZ, R13 ;  /* 0x000000ffff0f2224 */ /* 0x000fc400078e000d */
[----:B------:R-:W-:Y:S01]  /*1ea0*/  @P0 IMAD.MOV.U32 R3, RZ, RZ, R13 ;  /* 0x000000ffff030224 */ /* 0x000fe200078e000d */
[----:B------:R-:W-:Y:S05]  /*1eb0*/  @P4 BRA `(.L_x_67894) ;  /* 0xfffffcf000004947 */ /* 0x000fea000383ffff */
.L_x_67893:
[----:B------:R-:W-:-:S13]  /*1ec0*/  LOP3.LUT P0, RZ, R4, 0x3, RZ, 0xc0, !PT ;  /* 0x0000000304ff7812 */ /* 0x000fda000780c0ff */
[----:B------:R-:W-:Y:S05]  /*1ed0*/  @!P0 BRA `(.L_x_67892) ;  /* 0x0000028000008947 */ /* 0x000fea0003800000 */
[----:B------:R-:W-:Y:S01]  /*1ee0*/  IMAD R6, R0, 0xa, R5 ;  /* 0x0000000a00067824 */ /* 0x000fe200078e0205 */
[----:B------:R-:W-:Y:S01]  /*1ef0*/  LOP3.LUT R4, R4, 0x3, RZ, 0xc0, !PT ;  /* 0x0000000304047812 */ /* 0x000fe200078ec0ff */
[----:B------:R-:W-:-:S03]  /*1f00*/  IMAD.SHL.U32 R5, R5, 0x4, RZ ;  /* 0x0000000405057824 */ /* 0x000fc600078e00ff */
[----:B------:R-:W-:Y:S02]  /*1f10*/  LEA R6, R6, 0x70, 0x2 ;  /* 0x0000007006067811 */ /* 0x000fe400078e10ff */
[----:B------:R-:W-:-:S03]  /*1f20*/  IADD3 R7, R5, 0x18, RZ ;  /* 0x0000001805077810 */ /* 0x000fc60007ffe0ff */
.L_x_67898:
        /* <DEDUP_REMOVED lines=9> */
[C---:B------:R-:W-:Y:S02]  /*1fc0*/  ISETP.EQ.AND P0, PT, R7.reuse, 0x20, PT ;  /* 0x000000200700780c */ /* 0x040fe40003f02270 */
[----:B-1----:R-:W-:Y:S02]  /*1fd0*/  IADD3 R6, R6, 0x4, RZ ;  /* 0x0000000406067810 */ /* 0x002fe40007ffe0ff */
[-C--:B0-----:R-:W-:Y:S01]  /*1fe0*/  @P4 MOV R15, R8.reuse ;  /* 0x00000008000f4202 */ /* 0x081fe20000000f00 */
[--C-:B------:R-:W-:Y:S01]  /*1ff0*/  @P2 IMAD.MOV.U32 R19, RZ, RZ, R8.reuse ;  /* 0x000000ffff132224 */ /* 0x100fe200078e0008 */
[C---:B------:R-:W-:Y:S01]  /*2000*/  ISETP.EQ.AND P4, PT, R7.reuse, 0x8, PT ;  /* 0x000000080700780c */ /* 0x040fe20003f82270 */
        /* <DEDUP_REMOVED lines=12> */
[----:B------:R-:W-:Y:S01]  /*20d0*/  @P0 IMAD.MOV.U32 R14, RZ, RZ, R5 ;  /* 0x000000ffff0e0224 */ /* 0x000fe200078e0005 */
[----:B------:R-:W-:Y:S01]  /*20e0*/  IADD3 R7, R7, 0x4, RZ ;  /* 0x0000000407077810 */ /* 0x000fe20007ffe0ff */
[----:B------:R-:W-:-:S02]  /*20f0*/  @P1 IMAD.MOV.U32 R17, RZ, RZ, R8 ;  /* 0x000000ffff111224 */ /* 0x000fc400078e0008 */
[--C-:B------:R-:W-:Y:S02]  /*2100*/  @P4 IMAD.MOV.U32 R20, RZ, RZ, R5.reuse ;  /* 0x000000ffff144224 */ /* 0x100fe400078e0005 */
[--C-:B------:R-:W-:Y:S02]  /*2110*/  @P3 IMAD.MOV.U32 R19, RZ, RZ, R5.reuse ;  /* 0x000000ffff133224 */ /* 0x100fe400078e0005 */
[----:B------:R-:W-:Y:S01]  /*2120*/  @P6 MOV R18, R5 ;  /* 0x0000000500126202 */ /* 0x000fe20000000f00 */
[----:B------:R-:W-:-:S03]  /*2130*/  @P1 IMAD.MOV.U32 R3, RZ, RZ, R5 ;  /* 0x000000ffff031224 */ /* 0x000fc600078e0005 */
[----:B------:R-:W-:Y:S01]  /*2140*/  @P5 IMAD.MOV.U32 R17, RZ, RZ, R5 ;  /* 0x000000ffff115224 */ /* 0x000fe200078e0005 */
[----:B------:R-:W-:Y:S05]  /*2150*/  @P2 BRA `(.L_x_67898) ;  /* 0xfffffdd000002947 */ /* 0x000fea000383ffff */
.L_x_67892:
[----:B------:R-:W-:Y:S01]  /*2160*/  IMAD R12, R0, 0x28, RZ ;  /* 0x00000028000c7824 */ /* 0x000fe200078e02ff */
        /* <DEDUP_REMOVED lines=9> */
.L_x_67891:
[----:B------:R-:W-:Y:S05]  /*2200*/  BSYNC B0 ;  /* 0x0000000000007941 */ /* 0x000fea0003800000 */
.L_x_67890:
        /* <DEDUP_REMOVED lines=29> */
[----:B------:R-:W-:Y:S01]  /*23e0*/  FSETP.GT.FTZ.AND P0, PT, R7, R6, PT ;  /* 0x000000060700720b */ /* 0x000fe20003f14000 */
[----:B------:R-:W0:Y:S01]  /*23f0*/  MUFU.EX2 R14, R13 ;  /* 0x0000000d000e7308 */ /* 0x000e220000000800 */
[----:B------:R-:W-:Y:S02]  /*2400*/  FSEL R17, R12, R17, P2 ;  /* 0x000000110c117208 */ /* 0x000fe40001000000 */
        /* <DEDUP_REMOVED lines=8> */
.L_x_67902:
[----:B------:R-:W-:Y:S02]  /*2490*/  IMAD.MOV.U32 R12, RZ, RZ, R11 ;  /* 0x000000ffff0c7224 */ /* 0x000fe400078e000b */
[----:B------:R-:W-:Y:S01]  /*24a0*/  IMAD.MOV.U32 R14, RZ, RZ, R7 ;  /* 0x000000ffff0e7224 */ /* 0x000fe200078e0007 */
[----:B------:R-:W-:Y:S01]  /*24b0*/  MOV R7, R6 ;  /* 0x0000000600077202 */ /* 0x000fe20000000f00 */
[----:B------:R-:W-:Y:S02]  /*24c0*/  IMAD.MOV.U32 R11, RZ, RZ, R10 ;  /* 0x000000ffff0b7224 */ /* 0x000fe400078e000a */
.L_x_67903:
[----:B------:R-:W-:Y:S05]  /*24d0*/  BSYNC B1 ;  /* 0x0000000000017941 */ /* 0x000fea0003800000 */
.L_x_67901:
        /* <DEDUP_REMOVED lines=9> */
.L_x_67905:
[----:B------:R-:W-:Y:S02]  /*2570*/  IMAD.MOV.U32 R3, RZ, RZ, R12 ;  /* 0x000000ffff037224 */ /* 0x000fe400078e000c */
[----:B------:R-:W-:Y:S01]  /*2580*/  IMAD.MOV.U32 R13, RZ, RZ, R14 ;  /* 0x000000ffff0d7224 */ /* 0x000fe200078e000e */
[----:B------:R-:W-:Y:S01]  /*2590*/  MOV R14, R5 ;  /* 0x00000005000e7202 */ /* 0x000fe20000000f00 */
[----:B------:R-:W-:Y:S02]  /*25a0*/  IMAD.MOV.U32 R12, RZ, RZ, R9 ;  /* 0x000000ffff0c7224 */ /* 0x000fe400078e0009 */
.L_x_67906:
[----:B------:R-:W-:Y:S05]  /*25b0*/  BSYNC B1 ;  /* 0x0000000000017941 */ /* 0x000fea0003800000 */
.L_x_67904:
        /* <DEDUP_REMOVED lines=9> */
.L_x_67908:
[----:B------:R-:W-:Y:S02]  /*2650*/  IMAD.MOV.U32 R5, RZ, RZ, R3 ;  /* 0x000000ffff057224 */ /* 0x000fe400078e0003 */
[----:B------:R-:W-:Y:S01]  /*2660*/  IMAD.MOV.U32 R6, RZ, RZ, R13 ;  /* 0x000000ffff067224 */ /* 0x000fe200078e000d */
[----:B------:R-:W-:Y:S01]  /*2670*/  MOV R13, R4 ;  /* 0x00000004000d7202 */ /* 0x000fe20000000f00 */
[----:B------:R-:W-:Y:S02]  /*2680*/  IMAD.MOV.U32 R3, RZ, RZ, R8 ;  /* 0x000000ffff037224 */ /* 0x000fe400078e0008 */
.L_x_67909:
[----:B------:R-:W-:Y:S05]  /*2690*/  BSYNC B1 ;  /* 0x0000000000017941 */ /* 0x000fea0003800000 */
.L_x_67907:
        /* <DEDUP_REMOVED lines=16> */
.L_x_67911:
[----:B------:R-:W-:Y:S01]  /*27a0*/  IMAD.MOV.U32 R4, RZ, RZ, R11 ;  /* 0x000000ffff047224 */ /* 0x000fe200078e000b */
[----:B------:R-:W-:Y:S01]  /*27b0*/  MOV R8, R7 ;  /* 0x0000000700087202 */ /* 0x000fe20000000f00 */
[----:B------:R-:W-:Y:S02]  /*27c0*/  IMAD.MOV.U32 R11, RZ, RZ, R12 ;  /* 0x000000ffff0b7224 */ /* 0x000fe400078e000c */
[----:B------:R-:W-:Y:S02]  /*27d0*/  IMAD.MOV.U32 R7, RZ, RZ, R14 ;  /* 0x000000ffff077224 */ /* 0x000fe400078e000e */
.L_x_67912:
[----:B------:R-:W-:Y:S05]  /*27e0*/  BSYNC B1 ;  /* 0x0000000000017941 */ /* 0x000fea0003800000 */
.L_x_67910:
        /* <DEDUP_REMOVED lines=9> */
.L_x_67914:
[----:B------:R-:W-:Y:S01]  /*2880*/  IMAD.MOV.U32 R10, RZ, RZ, R4 ;  /* 0x000000ffff0a7224 */ /* 0x000fe200078e0004 */
[----:B------:R-:W-:Y:S01]  /*2890*/  MOV R9, R8 ;  /* 0x0000000800097202 */ /* 0x000fe20000000f00 */
[----:B------:R-:W-:Y:S02]  /*28a0*/  IMAD.MOV.U32 R4, RZ, RZ, R3 ;  /* 0x000000ffff047224 */ /* 0x000fe400078e0003 */
[----:B------:R-:W-:Y:S02]  /*28b0*/  IMAD.MOV.U32 R8, RZ, RZ, R13 ;  /* 0x000000ffff087224 */ /* 0x000fe400078e000d */
.L_x_67915:
[----:B------:R-:W-:Y:S05]  /*28c0*/  BSYNC B1 ;  /* 0x0000000000017941 */ /* 0x000fea0003800000 */
.L_x_67913:
        /* <DEDUP_REMOVED lines=9> */
.L_x_67917:
[----:B------:R-:W-:Y:S01]  /*2960*/  IMAD.MOV.U32 R3, RZ, RZ, R10 ;  /* 0x000000ffff037224 */ /* 0x000fe200078e000a */
[----:B------:R-:W-:Y:S01]  /*2970*/  MOV R12, R9 ;  /* 0x00000009000c7202 */ /* 0x000fe20000000f00 */
[----:B------:R-:W-:Y:S02]  /*2980*/  IMAD.MOV.U32 R10, RZ, RZ, R5 ;  /* 0x000000ffff0a7224 */ /* 0x000fe400078e0005 */
[----:B------:R-:W-:Y:S02]  /*2990*/  IMAD.MOV.U32 R9, RZ, RZ, R6 ;  /* 0x000000ffff097224 */ /* 0x000fe400078e0006 */
.L_x_67918:
[----:B------:R-:W-:Y:S05]  /*29a0*/  BSYNC B1 ;  /* 0x0000000000017941 */ /* 0x000fea0003800000 */
.L_x_67916:
        /* <DEDUP_REMOVED lines=16> */
.L_x_67920:
[----:B------:R-:W-:Y:S02]  /*2ab0*/  IMAD.MOV.U32 R5, RZ, RZ, R11 ;  /* 0x000000ffff057224 */ /* 0x000fe400078e000b */
[----:B------:R-:W-:Y:S02]  /*2ac0*/  IMAD.MOV.U32 R14, RZ, RZ, R7 ;  /* 0x000000ffff0e7224 */ /* 0x000fe400078e0007 */
[----:B------:R-:W-:Y:S02]  /*2ad0*/  IMAD.MOV.U32 R11, RZ, RZ, R4 ;  /* 0x000000ffff0b7224 */ /* 0x000fe400078e0004 */
[----:B------:R-:W-:Y:S02]  /*2ae0*/  IMAD.MOV.U32 R7, RZ, RZ, R8 ;  /* 0x000000ffff077224 */ /* 0x000fe400078e0008 */
.L_x_67921:
[----:B------:R-:W-:Y:S05]  /*2af0*/  BSYNC B1 ;  /* 0x0000000000017941 */ /* 0x000fea0003800000 */
.L_x_67919:
        /* <DEDUP_REMOVED lines=9> */
.L_x_67923:
[----:B------:R-:W-:Y:S02]  /*2b90*/  IMAD.MOV.U32 R4, RZ, RZ, R5 ;  /* 0x000000ffff047224 */ /* 0x000fe400078e0005 */
[----:B------:R-:W-:Y:S02]  /*2ba0*/  IMAD.MOV.U32 R13, RZ, RZ, R14 ;  /* 0x000000ffff0d7224 */ /* 0x000fe400078e000e */
[----:B------:R-:W-:Y:S02]  /*2bb0*/  IMAD.MOV.U32 R5, RZ, RZ, R10 ;  /* 0x000000ffff057224 */ /* 0x000fe400078e000a */
[----:B------:R-:W-:Y:S02]  /*2bc0*/  IMAD.MOV.U32 R14, RZ, RZ, R9 ;  /* 0x000000ffff0e7224 */ /* 0x000fe400078e0009 */
.L_x_67924:
[----:B------:R-:W-:Y:S05]  /*2bd0*/  BSYNC B1 ;  /* 0x0000000000017941 */ /* 0x000fea0003800000 */
.L_x_67922:
        /* <DEDUP_REMOVED lines=9> */
.L_x_67926:
[----:B------:R-:W-:Y:S02]  /*2c70*/  IMAD.MOV.U32 R16, RZ, RZ, R4 ;  /* 0x000000ffff107224 */ /* 0x000fe400078e0004 */
[----:B------:R-:W-:Y:S02]  /*2c80*/  IMAD.MOV.U32 R18, RZ, RZ, R13 ;  /* 0x000000ffff127224 */ /* 0x000fe400078e000d */
[----:B------:R-:W-:Y:S02]  /*2c90*/  IMAD.MOV.U32 R4, RZ, RZ, R3 ;  /* 0x000000ffff047224 */ /* 0x000fe400078e0003 */
[----:B------:R-:W-:Y:S02]  /*2ca0*/  IMAD.MOV.U32 R13, RZ, RZ, R12 ;  /* 0x000000ffff0d7224 */ /* 0x000fe400078e000c */
.L_x_67927:
[----:B------:R-:W-:Y:S05]  /*2cb0*/  BSYNC B1 ;  /* 0x0000000000017941 */ /* 0x000fea0003800000 */
.L_x_67925:
        /* <DEDUP_REMOVED lines=16> */
.L_x_67929:
[----:B------:R-:W-:Y:S02]  /*2dc0*/  IMAD.MOV.U32 R10, RZ, RZ, R11 ;  /* 0x000000ffff0a7224 */ /* 0x000fe400078e000b */
[----:B------:R-:W-:Y:S01]  /*2dd0*/  IMAD.MOV.U32 R6, RZ, RZ, R7 ;  /* 0x000000ffff067224 */ /* 0x000fe200078e0007 */
[----:B------:R-:W-:Y:S01]  /*2de0*/  MOV R7, R14 ;  /* 0x0000000e00077202 */ /* 0x000fe20000000f00 */
[----:B------:R-:W-:Y:S02]  /*2df0*/  IMAD.MOV.U32 R11, RZ, RZ, R5 ;  /* 0x000000ffff0b7224 */ /* 0x000fe400078e0005 */
.L_x_67930:
[----:B------:R-:W-:Y:S05]  /*2e00*/  BSYNC B1 ;  /* 0x0000000000017941 */ /* 0x000fea0003800000 */
.L_x_67928:
        /* <DEDUP_REMOVED lines=9> */
.L_x_67932:
[----:B------:R-:W-:Y:S02]  /*2ea0*/  IMAD.MOV.U32 R9, RZ, RZ, R10 ;  /* 0x000000ffff097224 */ /* 0x000fe400078e000a */
[----:B------:R-:W-:Y:S01]  /*2eb0*/  IMAD.MOV.U32 R5, RZ, RZ, R6 ;  /* 0x000000ffff057224 */ /* 0x000fe200078e0006 */
[----:B------:R-:W-:Y:S01]  /*2ec0*/  MOV R6, R13 ;  /* 0x0000000d00067202 */ /* 0x000fe20000000f00 */
[----:B------:R-:W-:Y:S02]  /*2ed0*/  IMAD.MOV.U32 R10, RZ, RZ, R4 ;  /* 0x000000ffff0a7224 */ /* 0x000fe400078e0004 */
.L_x_67933:
[----:B------:R-:W-:Y:S05]  /*2ee0*/  BSYNC B1 ;  /* 0x0000000000017941 */ /* 0x000fea0003800000 */
.L_x_67931:
        /* <DEDUP_REMOVED lines=9> */
.L_x_67935:
[----:B------:R-:W-:Y:S02]  /*2f80*/  IMAD.MOV.U32 R8, RZ, RZ, R9 ;  /* 0x000000ffff087224 */ /* 0x000fe400078e0009 */
[----:B------:R-:W-:Y:S01]  /*2f90*/  IMAD.MOV.U32 R4, RZ, RZ, R5 ;  /* 0x000000ffff047224 */ /* 0x000fe200078e0005 */
[----:B------:R-:W-:Y:S01]  /*2fa0*/  MOV R5, R18 ;  /* 0x0000001200057202 */ /* 0x000fe20000000f00 */
[----:B------:R-:W-:Y:S02]  /*2fb0*/  IMAD.MOV.U32 R9, RZ, RZ, R16 ;  /* 0x000000ffff097224 */ /* 0x000fe400078e0010 */
.L_x_67936:
[----:B------:R-:W-:Y:S05]  /*2fc0*/  BSYNC B1 ;  /* 0x0000000000017941 */ /* 0x000fea0003800000 */
.L_x_67934:
[----:B------:R-:W-:Y:S02]  /*2fd0*/  FADD.FTZ R12, R17, R24 ;  /* 0x00000018110c7221 */ /* 0x000fe40000010000 */
[----:B------:R-:W-:Y:S02]  /*2fe0*/  IMAD.MOV.U32 R13, RZ, RZ, R32 ;  /* 0x000000ffff0d7224 */ /* 0x000fe400078e0020 */
.L_x_67900:
[----:B--234-:R-:W-:Y:S05]  /*2ff0*/  BSYNC B0 ;  /* 0x0000000000007941 */ /* 0x01cfea0003800000 */
.L_x_67899:
        /* <DEDUP_REMOVED lines=38> */
.L_x_67940:
[----:B------:R-:W-:Y:S01]  /*3260*/  MOV R12, R11 ;  /* 0x0000000b000c7202 */ /* 0x000fe20000000f00 */
[----:B------:R-:W-:Y:S02]  /*3270*/  IMAD.MOV.U32 R14, RZ, RZ, R7 ;  /* 0x000000ffff0e7224 */ /* 0x000fe400078e0007 */
[----:B------:R-:W-:Y:S02]  /*3280*/  IMAD.MOV.U32 R11, RZ, RZ, R10 ;  /* 0x000000ffff0b7224 */ /* 0x000fe400078e000a */
[----:B------:R-:W-:Y:S02]  /*3290*/  IMAD.MOV.U32 R7, RZ, RZ, R6 ;  /* 0x000000ffff077224 */ /* 0x000fe400078e0006 */
.L_x_67941:
[----:B------:R-:W-:Y:S05]  /*32a0*/  BSYNC B1 ;  /* 0x0000000000017941 */ /* 0x000fea0003800000 */
.L_x_67939:
        /* <DEDUP_REMOVED lines=9> */
.L_x_67943:
[----:B------:R-:W-:Y:S01]  /*3340*/  MOV R3, R12 ;  /* 0x0000000c00037202 */ /* 0x000fe20000000f00 */
[----:B------:R-:W-:Y:S02]  /*3350*/  IMAD.MOV.U32 R13, RZ, RZ, R14 ;  /* 0x000000ffff0d7224 */ /* 0x000fe400078e000e */
[----:B------:R-:W-:Y:S02]  /*3360*/  IMAD.MOV.U32 R12, RZ, RZ, R9 ;  /* 0x000000ffff0c7224 */ /* 0x000fe400078e0009 */
[----:B------:R-:W-:Y:S02]  /*3370*/  IMAD.MOV.U32 R14, RZ, RZ, R5 ;  /* 0x000000ffff0e7224 */ /* 0x000fe400078e0005 */
.L_x_67944:
[----:B------:R-:W-:Y:S05]  /*3380*/  BSYNC B1 ;  /* 0x0000000000017941 */ /* 0x000fea0003800000 */
.L_x_67942:
        /* <DEDUP_REMOVED lines=9> */
.L_x_67946:
[----:B------:R-:W-:Y:S01]  /*3420*/  MOV R5, R3 ;  /* 0x0000000300057202 */ /* 0x000fe20000000f00 */
[----:B------:R-:W-:Y:S02]  /*3430*/  IMAD.MOV.U32 R6, RZ, RZ, R13 ;  /* 0x000000ffff067224 */ /* 0x000fe400078e000d */
[----:B------:R-:W-:Y:S02]  /*3440*/  IMAD.MOV.U32 R3, RZ, RZ, R8 ;  /* 0x000000ffff037224 */ /* 0x000fe400078e0008 */
[----:B------:R-:W-:Y:S02]  /*3450*/  IMAD.MOV.U32 R13, RZ, RZ, R4 ;  /* 0x000000ffff0d7224 */ /* 0x000fe400078e0004 */
.L_x_67947:
[----:B------:R-:W-:Y:S05]  /*3460*/  BSYNC B1 ;  /* 0x0000000000017941 */ /* 0x000fea0003800000 */
.L_x_67945:
        /* <DEDUP_REMOVED lines=16> */
.L_x_67949:
[----:B------:R-:W-:Y:S02]  /*3570*/  IMAD.MOV.U32 R4, RZ, RZ, R11 ;  /* 0x000000ffff047224 */ /* 0x000fe400078e000b */
[----:B------:R-:W-:Y:S02]  /*3580*/  IMAD.MOV.U32 R8, RZ, RZ, R7 ;  /* 0x000000ffff087224 */ /* 0x000fe400078e0007 */
[----:B------:R-:W-:Y:S02]  /*3590*/  IMAD.MOV.U32 R11, RZ, RZ, R12 ;  /* 0x000000ffff0b7224 */ /* 0x000fe400078e000c */
[----:B------:R-:W-:Y:S02]  /*35a0*/  IMAD.MOV.U32 R7, RZ, RZ, R14 ;  /* 0x000000ffff077224 */ /* 0x000fe400078e000e */
.L_x_67950:
[----:B------:R-:W-:Y:S05]  /*35b0*/  BSYNC B1 ;  /* 0x0000000000017941 */ /* 0x000fea0003800000 */
.L_x_67948:
        /* <DEDUP_REMOVED lines=9> */
.L_x_67952:
[----:B------:R-:W-:Y:S02]  /*3650*/  IMAD.MOV.U32 R10, RZ, RZ, R4 ;  /* 0x000000ffff0a7224 */ /* 0x000fe400078e0004 */
[----:B------:R-:W-:Y:S02]  /*3660*/  IMAD.MOV.U32 R9, RZ, RZ, R8 ;  /* 0x000000ffff097224 */ /* 0x000fe400078e0008 */
[----:B------:R-:W-:Y:S02]  /*3670*/  IMAD.MOV.U32 R4, RZ, RZ, R3 ;  /* 0x000000ffff047224 */ /* 0x000fe400078e0003 */
[----:B------:R-:W-:Y:S02]  /*3680*/  IMAD.MOV.U32 R8, RZ, RZ, R13 ;  /* 0x000000ffff087224 */ /* 0x000fe400078e000d */
.L_x_67953:
[----:B------:R-:W-:Y:S05]  /*3690*/  BSYNC B1 ;  /* 0x0000000000017941 */ /* 0x000fea0003800000 */
.L_x_67951:
        /* <DEDUP_REMOVED lines=9> */
.L_x_67955:
[----:B------:R-:W-:Y:S02]  /*3730*/  IMAD.MOV.U32 R3, RZ, RZ, R10 ;  /* 0x000000ffff037224 */ /* 0x000fe400078e000a */
[----:B------:R-:W-:Y:S02]  /*3740*/  IMAD.MOV.U32 R12, RZ, RZ, R9 ;  /* 0x000000ffff0c7224 */ /* 0x000fe400078e0009 */
[----:B------:R-:W-:Y:S02]  /*3750*/  IMAD.MOV.U32 R10, RZ, RZ, R5 ;  /* 0x000000ffff0a7224 */ /* 0x000fe400078e0005 */
[----:B------:R-:W-:Y:S02]  /*3760*/  IMAD.MOV.U32 R9, RZ, RZ, R6 ;  /* 0x000000ffff097224 */ /* 0x000fe400078e0006 */
.L_x_67956:
[----:B------:R-:W-:Y:S05]  /*3770*/  BSYNC B1 ;  /* 0x0000000000017941 */ /* 0x000fea0003800000 */
.L_x_67954:
        /* <DEDUP_REMOVED lines=16> */
.L_x_67958:
[----:B------:R-:W-:Y:S01]  /*3880*/  IMAD.MOV.U32 R5, RZ, RZ, R11 ;  /* 0x000000ffff057224 */ /* 0x000fe200078e000b */
[----:B------:R-:W-:Y:S01]  /*3890*/  MOV R11, R4 ;  /* 0x00000004000b7202 */ /* 0x000fe20000000f00 */
[----:B------:R-:W-:Y:S02]  /*38a0*/  IMAD.MOV.U32 R14, RZ, RZ, R7 ;  /* 0x000000ffff0e7224 */ /* 0x000fe400078e0007 */
[----:B------:R-:W-:Y:S02]  /*38b0*/  IMAD.MOV.U32 R7, RZ, RZ, R8 ;  /* 0x000000ffff077224 */ /* 0x000fe400078e0008 */
.L_x_67959:
[----:B------:R-:W-:Y:S05]  /*38c0*/  BSYNC B1 ;  /* 0x0000000000017941 */ /* 0x000fea0003800000 */
.L_x_67957:
        /* <DEDUP_REMOVED lines=9> */
.L_x_67961:
[----:B------:R-:W-:Y:S01]  /*3960*/  IMAD.MOV.U32 R4, RZ, RZ, R5 ;  /* 0x000000ffff047224 */ /* 0x000fe200078e0005 */
[----:B------:R-:W-:Y:S01]  /*3970*/  MOV R5, R10 ;  /* 0x0000000a00057202 */ /* 0x000fe20000000f00 */
[----:B------:R-:W-:Y:S02]  /*3980*/  IMAD.MOV.U32 R13, RZ, RZ, R14 ;  /* 0x000000ffff0d7224 */ /* 0x000fe400078e000e */
[----:B------:R-:W-:Y:S02]  /*3990*/  IMAD.MOV.U32 R14, RZ, RZ, R9 ;  /* 0x000000ffff0e7224 */ /* 0x000fe400078e0009 */
.L_x_67962:
[----:B------:R-:W-:Y:S05]  /*39a0*/  BSYNC B1 ;  /* 0x0000000000017941 */ /* 0x000fea0003800000 */
.L_x_67960:
        /* <DEDUP_REMOVED lines=9> */
.L_x_67964:
[----:B------:R-:W-:Y:S01]  /*3a40*/  IMAD.MOV.U32 R16, RZ, RZ, R4 ;  /* 0x000000ffff107224 */ /* 0x000fe200078e0004 */
[----:B------:R-:W-:Y:S01]  /*3a50*/  MOV R4, R3 ;  /* 0x0000000300047202 */ /* 0x000fe20000000f00 */
[----:B------:R-:W-:Y:S02]  /*3a60*/  IMAD.MOV.U32 R18, RZ, RZ, R13 ;  /* 0x000000ffff127224 */ /* 0x000fe400078e000d */
[----:B------:R-:W-:Y:S02]  /*3a70*/  IMAD.MOV.U32 R13, RZ, RZ, R12 ;  /* 0x000000ffff0d7224 */ /* 0x000fe400078e000c */
.L_x_67965:
[----:B------:R-:W-:Y:S05]  /*3a80*/  BSYNC B1 ;  /* 0x0000000000017941 */ /* 0x000fea0003800000 */
.L_x_67963:
        /* <DEDUP_REMOVED lines=16> */
.L_x_67967:
[----:B------:R-:W-:Y:S01]  /*3b90*/  MOV R10, R11 ;  /* 0x0000000b000a7202 */ /* 0x000fe20000000f00 */
[----:B------:R-:W-:Y:S02]  /*3ba0*/  IMAD.MOV.U32 R6, RZ, RZ, R7 ;  /* 0x000000ffff067224 */ /* 0x000fe400078e0007 */
[----:B------:R-:W-:Y:S02]  /*3bb0*/  IMAD.MOV.U32 R11, RZ, RZ, R5 ;  /* 0x000000ffff0b7224 */ /* 0x000fe400078e0005 */
[----:B------:R-:W-:Y:S02]  /*3bc0*/  IMAD.MOV.U32 R7, RZ, RZ, R14 ;  /* 0x000000ffff077224 */ /* 0x000fe400078e000e */
.L_x_67968:
[----:B------:R-:W-:Y:S05]  /*3bd0*/  BSYNC B1 ;  /* 0x0000000000017941 */ /* 0x000fea0003800000 */
.L_x_67966:
        /* <DEDUP_REMOVED lines=9> */
.L_x_67970:
[----:B------:R-:W-:Y:S01]  /*3c70*/  MOV R9, R10 ;  /* 0x0000000a00097202 */ /* 0x000fe20000000f00 */
[----:B------:R-:W-:Y:S02]  /*3c80*/  IMAD.MOV.U32 R5, RZ, RZ, R6 ;  /* 0x000000ffff057224 */ /* 0x000fe400078e0006 */
[----:B------:R-:W-:Y:S02]  /*3c90*/  IMAD.MOV.U32 R10, RZ, RZ, R4 ;  /* 0x000000ffff0a7224 */ /* 0x000fe400078e0004 */
[----:B------:R-:W-:Y:S02]  /*3ca0*/  IMAD.MOV.U32 R6, RZ, RZ, R13 ;  /* 0x000000ffff067224 */ /* 0x000fe400078e000d */
.L_x_67971:
[----:B------:R-:W-:Y:S05]  /*3cb0*/  BSYNC B1 ;  /* 0x0000000000017941 */ /* 0x000fea0003800000 */
.L_x_67969:
        /* <DEDUP_REMOVED lines=9> */
.L_x_67973:
[----:B------:R-:W-:Y:S01]  /*3d50*/  MOV R8, R9 ;  /* 0x0000000900087202 */ /* 0x000fe20000000f00 */
[----:B------:R-:W-:Y:S02]  /*3d60*/  IMAD.MOV.U32 R4, RZ, RZ, R5 ;  /* 0x000000ffff047224 */ /* 0x000fe400078e0005 */
[----:B------:R-:W-:Y:S02]  /*3d70*/  IMAD.MOV.U32 R9, RZ, RZ, R16 ;  /* 0x000000ffff097224 */ /* 0x000fe400078e0010 */
[----:B------:R-:W-:Y:S02]  /*3d80*/  IMAD.MOV.U32 R5, RZ, RZ, R18 ;  /* 0x000000ffff057224 */ /* 0x000fe400078e0012 */
.L_x_67974:
[----:B------:R-:W-:Y:S05]  /*3d90*/  BSYNC B1 ;  /* 0x0000000000017941 */ /* 0x000fea0003800000 */
.L_x_67972:
[----:B------:R-:W-:Y:S02]  /*3da0*/  FADD.FTZ R12, R17, R24 ;  /* 0x00000018110c7221 */ /* 0x000fe40000010000 */
[----:B------:R-:W-:Y:S02]  /*3db0*/  IMAD.MOV.U32 R13, RZ, RZ, R32 ;  /* 0x000000ffff0d7224 */ /* 0x000fe400078e0020 */
.L_x_67938:
[----:B-1-34-:R-:W-:Y:S05]  /*3dc0*/  BSYNC B0 ;  /* 0x0000000000007941 */ /* 0x01afea0003800000 */
.L_x_67937:
        /* <DEDUP_REMOVED lines=38> */
.L_x_67978:
[----:B------:R-:W-:Y:S02]  /*4030*/  IMAD.MOV.U32 R12, RZ, RZ, R11 ;  /* 0x000000ffff0c7224 */ /* 0x000fe400078e000b */
[----:B------:R-:W-:Y:S01]  /*4040*/  IMAD.MOV.U32 R14, RZ, RZ, R7 ;  /* 0x000000ffff0e7224 */ /* 0x000fe200078e0007 */
[----:B------:R-:W-:Y:S01]  /*4050*/  MOV R7, R6 ;  /* 0x0000000600077202 */ /* 0x000fe20000000f00 */
[----:B------:R-:W-:Y:S02]  /*4060*/  IMAD.MOV.U32 R11, RZ, RZ, R10 ;  /* 0x000000ffff0b7224 */ /* 0x000fe400078e000a */
.L_x_67979:
[----:B------:R-:W-:Y:S05]  /*4070*/  BSYNC B1 ;  /* 0x0000000000017941 */ /* 0x000fea0003800000 */
.L_x_67977:
        /* <DEDUP_REMOVED lines=9> */
.L_x_67981:
[----:B------:R-:W-:Y:S02]  /*4110*/  IMAD.MOV.U32 R3, RZ, RZ, R12 ;  /* 0x000000ffff037224 */ /* 0x000fe400078e000c */
[----:B------:R-:W-:Y:S01]  /*4120*/  IMAD.MOV.U32 R13, RZ, RZ, R14 ;  /* 0x000000ffff0d7224 */ /* 0x000fe200078e000e */
[----:B------:R-:W-:Y:S01]  /*4130*/  MOV R14, R5 ;  /* 0x00000005000e7202 */ /* 0x000fe20000000f00 */
[----:B------:R-:W-:Y:S02]  /*4140*/  IMAD.MOV.U32 R12, RZ, RZ, R9 ;  /* 0x000000ffff0c7224 */ /* 0x000fe400078e0009 */
.L_x_67982:
[----:B------:R-:W-:Y:S05]  /*4150*/  BSYNC B1 ;  /* 0x0000000000017941 */ /* 0x000fea0003800000 */
.L_x_67980:
        /* <DEDUP_REMOVED lines=9> */
.L_x_67984:
[----:B------:R-:W-:Y:S02]  /*41f0*/  IMAD.MOV.U32 R5, RZ, RZ, R3 ;  /* 0x000000ffff057224 */ /* 0x000fe400078e0003 */
[----:B------:R-:W-:Y:S01]  /*4200*/  IMAD.MOV.U32 R6, RZ, RZ, R13 ;  /* 0x000000ffff067224 */ /* 0x000fe200078e000d */
[----:B------:R-:W-:Y:S01]  /*4210*/  MOV R13, R4 ;  /* 0x00000004000d7202 */ /* 0x000fe20000000f00 */
[----:B------:R-:W-:Y:S02]  /*4220*/  IMAD.MOV.U32 R3, RZ, RZ, R8 ;  /* 0x000000ffff037224 */ /* 0x000fe400078e0008 */
.L_x_67985:
[----:B------:R-:W-:Y:S05]  /*4230*/  BSYNC B1 ;  /* 0x0000000000017941 */ /* 0x000fea0003800000 */
.L_x_67983:
        /* <DEDUP_REMOVED lines=16> */
.L_x_67987:
[----:B------:R-:W-:Y:S01]  /*4340*/  IMAD.MOV.U32 R4, RZ, RZ, R11 ;  /* 0x000000ffff047224 */ /* 0x000fe200078e000b */
[----:B------:R-:W-:Y:S01]  /*4350*/  MOV R8, R7 ;  /* 0x0000000700087202 */ /* 0x000fe20000000f00 */
[----:B------:R-:W-:Y:S02]  /*4360*/  IMAD.MOV.U32 R11, RZ, RZ, R12 ;  /* 0x000000ffff0b7224 */ /* 0x000fe400078e000c */
[----:B------:R-:W-:Y:S02]  /*4370*/  IMAD.MOV.U32 R7, RZ, RZ, R14 ;  /* 0x000000ffff077224 */ /* 0x000fe400078e000e */
.L_x_67988:
[----:B------:R-:W-:Y:S05]  /*4380*/  BSYNC B1 ;  /* 0x0000000000017941 */ /* 0x000fea0003800000 */
.L_x_67986:
        /* <DEDUP_REMOVED lines=9> */
.L_x_67990:
[----:B------:R-:W-:Y:S01]  /*4420*/  IMAD.MOV.U32 R10, RZ, RZ, R4 ;  /* 0x000000ffff0a7224 */ /* 0x000fe200078e0004 */
[----:B------:R-:W-:Y:S01]  /*4430*/  MOV R9, R8 ;  /* 0x0000000800097202 */ /* 0x000fe20000000f00 */
[----:B------:R-:W-:Y:S02]  /*4440*/  IMAD.MOV.U32 R4, RZ, RZ, R3 ;  /* 0x000000ffff047224 */ /* 0x000fe400078e0003 */
[----:B------:R-:W-:Y:S02]  /*4450*/  IMAD.MOV.U32 R8, RZ, RZ, R13 ;  /* 0x000000ffff087224 */ /* 0x000fe400078e000d */
.L_x_67991:
[----:B------:R-:W-:Y:S05]  /*4460*/  BSYNC B1 ;  /* 0x0000000000017941 */ /* 0x000fea0003800000 */
.L_x_67989:
        /* <DEDUP_REMOVED lines=9> */
.L_x_67993:
[----:B------:R-:W-:Y:S01]  /*4500*/  IMAD.MOV.U32 R3, RZ, RZ, R10 ;  /* 0x000000ffff037224 */ /* 0x000fe200078e000a */
[----:B------:R-:W-:Y:S01]  /*4510*/  MOV R12, R9 ;  /* 0x00000009000c7202 */ /* 0x000fe20000000f00 */
[----:B------:R-:W-:Y:S02]  /*4520*/  IMAD.MOV.U32 R10, RZ, RZ, R5 ;  /* 0x000000ffff0a7224 */ /* 0x000fe400078e0005 */
[----:B------:R-:W-:Y:S02]  /*4530*/  IMAD.MOV.U32 R9, RZ, RZ, R6 ;  /* 0x000000ffff097224 */ /* 0x000fe400078e0006 */
.L_x_67994:
[----:B------:R-:W-:Y:S05]  /*4540*/  BSYNC B1 ;  /* 0x0000000000017941 */ /* 0x000fea0003800000 */
.L_x_67992:
        /* <DEDUP_REMOVED lines=16> */
.L_x_67996:
[----:B------:R-:W-:Y:S02]  /*4650*/  IMAD.MOV.U32 R5, RZ, RZ, R11 ;  /* 0x000000ffff057224 */ /* 0x000fe400078e000b */
[----:B------:R-:W-:Y:S02]  /*4660*/  IMAD.MOV.U32 R14, RZ, RZ, R7 ;  /* 0x000000ffff0e7224 */ /* 0x000fe400078e0007 */
[----:B------:R-:W-:Y:S02]  /*4670*/  IMAD.MOV.U32 R11, RZ, RZ, R4 ;  /* 0x000000ffff0b7224 */ /* 0x000fe400078e0004 */
[----:B------:R-:W-:Y:S02]  /*4680*/  IMAD.MOV.U32 R7, RZ, RZ, R8 ;  /* 0x000000ffff077224 */ /* 0x000fe400078e0008 */
.L_x_67997:
[----:B------:R-:W-:Y:S05]  /*4690*/  BSYNC B1 ;  /* 0x0000000000017941 */ /* 0x000fea0003800000 */
.L_x_67995:
        /* <DEDUP_REMOVED lines=9> */
.L_x_67999:
[----:B------:R-:W-:Y:S02]  /*4730*/  IMAD.MOV.U32 R4, RZ, RZ, R5 ;  /* 0x000000ffff047224 */ /* 0x000fe400078e0005 */
[----:B------:R-:W-:Y:S02]  /*4740*/  IMAD.MOV.U32 R13, RZ, RZ, R14 ;  /* 0x000000ffff0d7224 */ /* 0x000fe400078e000e */
[----:B------:R-:W-:Y:S02]  /*4750*/  IMAD.MOV.U32 R5, RZ, RZ, R10 ;  /* 0x000000ffff057224 */ /* 0x000fe400078e000a */
[----:B------:R-:W-:Y:S02]  /*4760*/  IMAD.MOV.U32 R14, RZ, RZ, R9 ;  /* 0x000000ffff0e7224 */ /* 0x000fe400078e0009 */
.L_x_68000:
[----:B------:R-:W-:Y:S05]  /*4770*/  BSYNC B1 ;  /* 0x0000000000017941 */ /* 0x000fea0003800000 */
.L_x_67998:
        /* <DEDUP_REMOVED lines=9> */
.L_x_68002:
[----:B------:R-:W-:Y:S02]  /*4810*/  IMAD.MOV.U32 R16, RZ, RZ, R4 ;  /* 0x000000ffff107224 */ /* 0x000fe400078e0004 */
[----:B------:R-:W-:Y:S02]  /*4820*/  IMAD.MOV.U32 R18, RZ, RZ, R13 ;  /* 0x000000ffff127224 */ /* 0x000fe400078e000d */
[----:B------:R-:W-:Y:S02]  /*4830*/  IMAD.MOV.U32 R4, RZ, RZ, R3 ;  /* 0x000000ffff047224 */ /* 0x000fe400078e0003 */
[----:B------:R-:W-:Y:S02]  /*4840*/  IMAD.MOV.U32 R13, RZ, RZ, R12 ;  /* 0x000000ffff0d7224 */ /* 0x000fe400078e000c */
.L_x_68003:
[----:B------:R-:W-:Y:S05]  /*4850*/  BSYNC B1 ;  /* 0x0000000000017941 */ /* 0x000fea0003800000 */
.L_x_68001:
        /* <DEDUP_REMOVED lines=16> */
.L_x_68005:
[----:B------:R-:W-:Y:S02]  /*4960*/  IMAD.MOV.U32 R10, RZ, RZ, R11 ;  /* 0x000000ffff0a7224 */ /* 0x000fe400078e000b */
[----:B------:R-:W-:Y:S01]  /*4970*/  IMAD.MOV.U32 R6, RZ, RZ, R7 ;  /* 0x000000ffff067224 */ /* 0x000fe200078e0007 */
[----:B------:R-:W-:Y:S01]  /*4980*/  MOV R7, R14 ;  /* 0x0000000e00077202 */ /* 0x000fe20000000f00 */
[----:B------:R-:W-:Y:S02]  /*4990*/  IMAD.MOV.U32 R11, RZ, RZ, R5 ;  /* 0x000000ffff0b7224 */ /* 0x000fe400078e0005 */
.L_x_68006:
[----:B------:R-:W-:Y:S05]  /*49a0*/  BSYNC B1 ;  /* 0x0000000000017941 */ /* 0x000fea0003800000 */
.L_x_68004:
        /* <DEDUP_REMOVED lines=9> */
.L_x_68008:
[----:B------:R-:W-:Y:S02]  /*4a40*/  IMAD.MOV.U32 R9, RZ, RZ, R10 ;  /* 0x000000ffff097224 */ /* 0x000fe400078e000a */
[----:B------:R-:W-:Y:S01]  /*4a50*/  IMAD.MOV.U32 R5, RZ, RZ, R6 ;  /* 0x000000ffff057224 */ /* 0x000fe200078e0006 */
[----:B------:R-:W-:Y:S01]  /*4a60*/  MOV R6, R13 ;  /* 0x0000000d00067202 */ /* 0x000fe20000000f00 */
[----:B------:R-:W-:Y:S02]  /*4a70*/  IMAD.MOV.U32 R10, RZ, RZ, R4 ;  /* 0x000000ffff0a7224 */ /* 0x000fe400078e0004 */
.L_x_68009:
[----:B------:R-:W-:Y:S05]  /*4a80*/  BSYNC B1 ;  /* 0x0000000000017941 */ /* 0x000fea0003800000 */
.L_x_68007:
        /* <DEDUP_REMOVED lines=9> */
.L_x_68011:
[----:B------:R-:W-:Y:S02]  /*4b20*/  IMAD.MOV.U32 R8, RZ, RZ, R9 ;  /* 0x000000ffff087224 */ /* 0x000fe400078e0009 */
[----:B------:R-:W-:Y:S01]  /*4b30*/  IMAD.MOV.U32 R4, RZ, RZ, R5 ;  /* 0x000000ffff047224 */ /* 0x000fe200078e0005 */
[----:B------:R-:W-:Y:S01]  /*4b40*/  MOV R5, R18 ;  /* 0x0000001200057202 */ /* 0x000fe20000000f00 */
[----:B------:R-:W-:Y:S02]  /*4b50*/  IMAD.MOV.U32 R9, RZ, RZ, R16 ;  /* 0x000000ffff097224 */ /* 0x000fe400078e0010 */
.L_x_68012:
[----:B------:R-:W-:Y:S05]  /*4b60*/  BSYNC B1 ;  /* 0x0000000000017941 */ /* 0x000fea0003800000 */
.L_x_68010:
[----:B------:R-:W-:Y:S02]  /*4b70*/  FADD.FTZ R12, R17, R24 ;  /* 0x00000018110c7221 */ /* 0x000fe40000010000 */
[----:B------:R-:W-:Y:S02]  /*4b80*/  IMAD.MOV.U32 R13, RZ, RZ, R32 ;  /* 0x000000ffff0d7224 */ /* 0x000fe400078e0020 */
.L_x_67976:
[----:B--234-:R-:W-:Y:S05]  /*4b90*/  BSYNC B0 ;  /* 0x0000000000007941 */ /* 0x01cfea0003800000 */
.L_x_67975:
        /* <DEDUP_REMOVED lines=38> */
.L_x_68016:
[----:B------:R-:W-:Y:S02]  /*4e00*/  IMAD.MOV.U32 R12, RZ, RZ, R11 ;  /* 0x000000ffff0c7224 */ /* 0x000fe400078e000b */
[----:B------:R-:W-:Y:S02]  /*4e10*/  IMAD.MOV.U32 R14, RZ, RZ, R7 ;  /* 0x000000ffff0e7224 */ /* 0x000fe400078e0007 */
[----:B------:R-:W-:Y:S02]  /*4e20*/  IMAD.MOV.U32 R11, RZ, RZ, R10 ;  /* 0x000000ffff0b7224 */ /* 0x000fe400078e000a */
[----:B------:R-:W-:Y:S02]  /*4e30*/  IMAD.MOV.U32 R7, RZ, RZ, R6 ;  /* 0x000000ffff077224 */ /* 0x000fe400078e0006 */
.L_x_68017:
[----:B------:R-:W-:Y:S05]  /*4e40*/  BSYNC B1 ;  /* 0x0000000000017941 */ /* 0x000fea0003800000 */
.L_x_68015:
        /* <DEDUP_REMOVED lines=9> */
.L_x_68019:
[----:B------:R-:W-:Y:S02]  /*4ee0*/  IMAD.MOV.U32 R3, RZ, RZ, R12 ;  /* 0x000000ffff037224 */ /* 0x000fe400078e000c */
[----:B------:R-:W-:Y:S01]  /*4ef0*/  IMAD.MOV.U32 R13, RZ, RZ, R14 ;  /* 0x000000ffff0d7224 */ /* 0x000fe200078e000e */
[----:B------:R-:W-:Y:S01]  /*4f00*/  MOV R14, R5 ;  /* 0x00000005000e7202 */ /* 0x000fe20000000f00 */
[----:B------:R-:W-:Y:S02]  /*4f10*/  IMAD.MOV.U32 R12, RZ, RZ, R9 ;  /* 0x000000ffff0c7224 */ /* 0x000fe400078e0009 */
.L_x_68020:
[----:B------:R-:W-:Y:S05]  /*4f20*/  BSYNC B1 ;  /* 0x0000000000017941 */ /* 0x000fea0003800000 */
.L_x_68018:
        /* <DEDUP_REMOVED lines=9> */
.L_x_68022:
[----:B------:R-:W-:Y:S01]  /*4fc0*/  IMAD.MOV.U32 R5, RZ, RZ, R3 ;  /* 0x000000ffff057224 */ /* 0x000fe200078e0003 */
[----:B------:R-:W-:Y:S01]  /*4fd0*/  MOV R3, R8 ;  /* 0x0000000800037202 */ /* 0x000fe20000000f00 */
[----:B------:R-:W-:Y:S02]  /*4fe0*/  IMAD.MOV.U32 R6, RZ, RZ, R13 ;  /* 0x000000ffff067224 */ /* 0x000fe400078e000d */
[----:B------:R-:W-:Y:S02]  /*4ff0*/  IMAD.MOV.U32 R13, RZ, RZ, R4 ;  /* 0x000000ffff0d7224 */ /* 0x000fe400078e0004 */
.L_x_68023:
[----:B------:R-:W-:Y:S05]  /*5000*/  BSYNC B1 ;  /* 0x0000000000017941 */ /* 0x000fea0003800000 */
.L_x_68021:
        /* <DEDUP_REMOVED lines=16> */
.L_x_68025:
[----:B------:R-:W-:Y:S02]  /*5110*/  IMAD.MOV.U32 R4, RZ, RZ, R11 ;  /* 0x000000ffff047224 */ /* 0x000fe400078e000b */
[----:B------:R-:W-:Y:S02]  /*5120*/  IMAD.MOV.U32 R8, RZ, RZ, R7 ;  /* 0x000000ffff087224 */ /* 0x000fe400078e0007 */
[----:B------:R-:W-:Y:S02]  /*5130*/  IMAD.MOV.U32 R11, RZ, RZ, R12 ;  /* 0x000000ffff0b7224 */ /* 0x000fe400078e000c */
[----:B------:R-:W-:Y:S02]  /*5140*/  IMAD.MOV.U32 R7, RZ, RZ, R14 ;  /* 0x000000ffff077224 */ /* 0x000fe400078e000e */
.L_x_68026:
[----:B------:R-:W-:Y:S05]  /*5150*/  BSYNC B1 ;  /* 0x0000000000017941 */ /* 0x000fea0003800000 */
.L_x_68024:
        /* <DEDUP_REMOVED lines=9> */
.L_x_68028:
[----:B------:R-:W-:Y:S02]  /*51f0*/  IMAD.MOV.U32 R10, RZ, RZ, R4 ;  /* 0x000000ffff0a7224 */ /* 0x000fe400078e0004 */
[----:B------:R-:W-:Y:S01]  /*5200*/  IMAD.MOV.U32 R9, RZ, RZ, R8 ;  /* 0x000000ffff097224 */ /* 0x000fe200078e0008 */
[----:B------:R-:W-:Y:S01]  /*5210*/  MOV R8, R13 ;  /* 0x0000000d00087202 */ /* 0x000fe20000000f00 */
[----:B------:R-:W-:Y:S02]  /*5220*/  IMAD.MOV.U32 R4, RZ, RZ, R3 ;  /* 0x000000ffff047224 */ /* 0x000fe400078e0003 */
.L_x_68029:
[----:B------:R-:W-:Y:S05]  /*5230*/  BSYNC B1 ;  /* 0x0000000000017941 */ /* 0x000fea0003800000 */
.L_x_68027:
        /* <DEDUP_REMOVED lines=9> */
.L_x_68031:
[----:B------:R-:W-:Y:S01]  /*52d0*/  IMAD.MOV.U32 R3, RZ, RZ, R10 ;  /* 0x000000ffff037224 */ /* 0x000fe200078e000a */
[----:B------:R-:W-:Y:S01]  /*52e0*/  MOV R10, R5 ;  /* 0x00000005000a7202 */ /* 0x000fe20000000f00 */
[----:B------:R-:W-:Y:S02]  /*52f0*/  IMAD.MOV.U32 R12, RZ, RZ, R9 ;  /* 0x000000ffff0c7224 */ /* 0x000fe400078e0009 */
[----:B------:R-:W-:Y:S02]  /*5300*/  IMAD.MOV.U32 R9, RZ, RZ, R6 ;  /* 0x000000ffff097224 */ /* 0x000fe400078e0006 */
.L_x_68032:
[----:B------:R-:W-:Y:S05]  /*5310*/  BSYNC B1 ;  /* 0x0000000000017941 */ /* 0x000fea0003800000 */
.L_x_68030:
        /* <DEDUP_REMOVED lines=16> */
.L_x_68034:
[----:B------:R-:W-:Y:S02]  /*5420*/  IMAD.MOV.U32 R5, RZ, RZ, R11 ;  /* 0x000000ffff057224 */ /* 0x000fe400078e000b */
[----:B------:R-:W-:Y:S02]  /*5430*/  IMAD.MOV.U32 R14, RZ, RZ, R7 ;  /* 0x000000ffff0e7224 */ /* 0x000fe400078e0007 */
[----:B------:R-:W-:Y:S02]  /*5440*/  IMAD.MOV.U32 R11, RZ, RZ, R4 ;  /* 0x000000ffff0b7224 */ /* 0x000fe400078e0004 */
[----:B------:R-:W-:Y:S02]  /*5450*/  IMAD.MOV.U32 R7, RZ, RZ, R8 ;  /* 0x000000ffff077224 */ /* 0x000fe400078e0008 */
.L_x_68035:
[----:B------:R-:W-:Y:S05]  /*5460*/  BSYNC B1 ;  /* 0x0000000000017941 */ /* 0x000fea0003800000 */
.L_x_68033:
        /* <DEDUP_REMOVED lines=9> */
.L_x_68037:
[----:B------:R-:W-:Y:S02]  /*5500*/  IMAD.MOV.U32 R4, RZ, RZ, R5 ;  /* 0x000000ffff047224 */ /* 0x000fe400078e0005 */
[----:B------:R-:W-:Y:S01]  /*5510*/  IMAD.MOV.U32 R13, RZ, RZ, R14 ;  /* 0x000000ffff0d7224 */ /* 0x000fe200078e000e */
[----:B------:R-:W-:Y:S01]  /*5520*/  MOV R14, R9 ;  /* 0x00000009000e7202 */ /* 0x000fe20000000f00 */
[----:B------:R-:W-:Y:S02]  /*5530*/  IMAD.MOV.U32 R5, RZ, RZ, R10 ;  /* 0x000000ffff057224 */ /* 0x000fe400078e000a */
.L_x_68038:
[----:B------:R-:W-:Y:S05]  /*5540*/  BSYNC B1 ;  /* 0x0000000000017941 */ /* 0x000fea0003800000 */
.L_x_68036:
        /* <DEDUP_REMOVED lines=9> */
.L_x_68040:
[----:B------:R-:W-:Y:S01]  /*55e0*/  IMAD.MOV.U32 R16, RZ, RZ, R4 ;  /* 0x000000ffff107224 */ /* 0x000fe200078e0004 */
[----:B------:R-:W-:Y:S01]  /*55f0*/  MOV R4, R3 ;  /* 0x0000000300047202 */ /* 0x000fe20000000f00 */
[----:B------:R-:W-:Y:S02]  /*5600*/  IMAD.MOV.U32 R18, RZ, RZ, R13 ;  /* 0x000000ffff127224 */ /* 0x000fe400078e000d */
[----:B------:R-:W-:Y:S02]  /*5610*/  IMAD.MOV.U32 R13, RZ, RZ, R12 ;  /* 0x000000ffff0d7224 */ /* 0x000fe400078e000c */
.L_x_68041:
[----:B------:R-:W-:Y:S05]  /*5620*/  BSYNC B1 ;  /* 0x0000000000017941 */ /* 0x000fea0003800000 */
.L_x_68039:
        /* <DEDUP_REMOVED lines=16> */
.L_x_68043:
[----:B------:R-:W-:Y:S02]  /*5730*/  IMAD.MOV.U32 R10, RZ, RZ, R11 ;  /* 0x000000ffff0a7224 */ /* 0x000fe400078e000b */
[----:B------:R-:W-:Y:S02]  /*5740*/  IMAD.MOV.U32 R6, RZ, RZ, R7 ;  /* 0x000000ffff067224 */ /* 0x000fe400078e0007 */
[----:B------:R-:W-:Y:S02]  /*5750*/  IMAD.MOV.U32 R11, RZ, RZ, R5 ;  /* 0x000000ffff0b7224 */ /* 0x000fe400078e0005 */
[----:B------:R-:W-:Y:S02]  /*5760*/  IMAD.MOV.U32 R7, RZ, RZ, R14 ;  /* 0x000000ffff077224 */ /* 0x000fe400078e000e */
.L_x_68044:
[----:B------:R-:W-:Y:S05]  /*5770*/  BSYNC B1 ;  /* 0x0000000000017941 */ /* 0x000fea0003800000 */
.L_x_68042:
        /* <DEDUP_REMOVED lines=9> */
.L_x_68046:
[----:B------:R-:W-:Y:S02]  /*5810*/  IMAD.MOV.U32 R9, RZ, RZ, R10 ;  /* 0x000000ffff097224 */ /* 0x000fe400078e000a */
[----:B------:R-:W-:Y:S01]  /*5820*/  IMAD.MOV.U32 R5, RZ, RZ, R6 ;  /* 0x000000ffff057224 */ /* 0x000fe200078e0006 */
[----:B------:R-:W-:Y:S01]  /*5830*/  MOV R6, R13 ;  /* 0x0000000d00067202 */ /* 0x000fe20000000f00 */
[----:B------:R-:W-:Y:S02]  /*5840*/  IMAD.MOV.U32 R10, RZ, RZ, R4 ;  /* 0x000000ffff0a7224 */ /* 0x000fe400078e0004 */
.L_x_68047:
[----:B------:R-:W-:Y:S05]  /*5850*/  BSYNC B1 ;  /* 0x0000000000017941 */ /* 0x000fea0003800000 */
.L_x_68045:
        /* <DEDUP_REMOVED lines=9> */
.L_x_68049:
[----:B------:R-:W-:Y:S01]  /*58f0*/  IMAD.MOV.U32 R8, RZ, RZ, R9 ;  /* 0x000000ffff087224 */ /* 0x000fe200078e0009 */
[----:B------:R-:W-:Y:S01]  /*5900*/  MOV R9, R16 ;  /* 0x0000001000097202 */ /* 0x000fe20000000f00 */
[----:B------:R-:W-:Y:S02]  /*5910*/  IMAD.MOV.U32 R4, RZ, RZ, R5 ;  /* 0x000000ffff047224 */ /* 0x000fe400078e0005 */
[----:B------:R-:W-:Y:S02]  /*5920*/  IMAD.MOV.U32 R5, RZ, RZ, R18 ;  /* 0x000000ffff057224 */ /* 0x000fe400078e0012 */
.L_x_68050:
[----:B------:R-:W-:Y:S05]  /*5930*/  BSYNC B1 ;  /* 0x0000000000017941 */ /* 0x000fea0003800000 */
.L_x_68048:
[----:B------:R-:W-:Y:S02]  /*5940*/  FADD.FTZ R12, R17, R24 ;  /* 0x00000018110c7221 */ /* 0x000fe40000010000 */
[----:B------:R-:W-:Y:S02]  /*5950*/  IMAD.MOV.U32 R13, RZ, RZ, R32 ;  /* 0x000000ffff0d7224 */ /* 0x000fe400078e0020 */
.L_x_68014:
[----:B-1-34-:R-:W-:Y:S05]  /*5960*/  BSYNC B0 ;  /* 0x0000000000007941 */ /* 0x01afea0003800000 */
.L_x_68013:
        /* <DEDUP_REMOVED lines=38> */
.L_x_68054:
[----:B------:R-:W-:Y:S02]  /*5bd0*/  IMAD.MOV.U32 R12, RZ, RZ, R11 ;  /* 0x000000ffff0c7224 */ /* 0x000fe400078e000b */
[----:B------:R-:W-:Y:S01]  /*5be0*/  IMAD.MOV.U32 R14, RZ, RZ, R7 ;  /* 0x000000ffff0e7224 */ /* 0x000fe200078e0007 */
[----:B------:R-:W-:Y:S01]  /*5bf0*/  MOV R7, R6 ;  /* 0x0000000600077202 */ /* 0x000fe20000000f00 */
[----:B------:R-:W-:Y:S02]  /*5c00*/  IMAD.MOV.U32 R11, RZ, RZ, R10 ;  /* 0x000000ffff0b7224 */ /* 0x000fe400078e000a */
.L_x_68055:
[----:B------:R-:W-:Y:S05]  /*5c10*/  BSYNC B1 ;  /* 0x0000000000017941 */ /* 0x000fea0003800000 */
.L_x_68053:
        /* <DEDUP_REMOVED lines=9> */
.L_x_68057:
[----:B------:R-:W-:Y:S01]  /*5cb0*/  IMAD.MOV.U32 R3, RZ, RZ, R12 ;  /* 0x000000ffff037224 */ /* 0x000fe200078e000c */
[----:B------:R-:W-:Y:S01]  /*5cc0*/  MOV R12, R9 ;  /* 0x00000009000c7202 */ /* 0x000fe20000000f00 */
[----:B------:R-:W-:Y:S02]  /*5cd0*/  IMAD.MOV.U32 R13, RZ, RZ, R14 ;  /* 0x000000ffff0d7224 */ /* 0x000fe400078e000e */
[----:B------:R-:W-:Y:S02]  /*5ce0*/  IMAD.MOV.U32 R14, RZ, RZ, R5 ;  /* 0x000000ffff0e7224 */ /* 0x000fe400078e0005 */
.L_x_68058:
[----:B------:R-:W-:Y:S05]  /*5cf0*/  BSYNC B1 ;  /* 0x0000000000017941 */ /* 0x000fea0003800000 */
.L_x_68056:
        /* <DEDUP_REMOVED lines=9> */
.L_x_68060:
[----:B------:R-:W-:Y:S01]  /*5d90*/  IMAD.MOV.U32 R5, RZ, RZ, R3 ;  /* 0x000000ffff057224 */ /* 0x000fe200078e0003 */
[----:B------:R-:W-:Y:S01]  /*5da0*/  MOV R6, R13 ;  /* 0x0000000d00067202 */ /* 0x000fe20000000f00 */
[----:B------:R-:W-:Y:S02]  /*5db0*/  IMAD.MOV.U32 R3, RZ, RZ, R8 ;  /* 0x000000ffff037224 */ /* 0x000fe400078e0008 */
[----:B------:R-:W-:Y:S02]  /*5dc0*/  IMAD.MOV.U32 R13, RZ, RZ, R4 ;  /* 0x000000ffff0d7224 */ /* 0x000fe400078e0004 */
.L_x_68061:
[----:B------:R-:W-:Y:S05]  /*5dd0*/  BSYNC B1 ;  /* 0x0000000000017941 */ /* 0x000fea0003800000 */
.L_x_68059:
        /* <DEDUP_REMOVED lines=16> */
.L_x_68063:
[----:B------:R-:W-:Y:S02]  /*5ee0*/  IMAD.MOV.U32 R4, RZ, RZ, R11 ;  /* 0x000000ffff047224 */ /* 0x000fe400078e000b */
[----:B------:R-:W-:Y:S01]  /*5ef0*/  IMAD.MOV.U32 R8, RZ, RZ, R7 ;  /* 0x000000ffff087224 */ /* 0x000fe200078e0007 */
[----:B------:R-:W-:Y:S01]  /*5f00*/  MOV R7, R14 ;  /* 0x0000000e00077202 */ /* 0x000fe20000000f00 */
[----:B------:R-:W-:Y:S02]  /*5f10*/  IMAD.MOV.U32 R11, RZ, RZ, R12 ;  /* 0x000000ffff0b7224 */ /* 0x000fe400078e000c */
.L_x_68064:
[----:B------:R-:W-:Y:S05]  /*5f20*/  BSYNC B1 ;  /* 0x0000000000017941 */ /* 0x000fea0003800000 */
.L_x_68062:
        /* <DEDUP_REMOVED lines=9> */
.L_x_68066:
[----:B------:R-:W-:Y:S01]  /*5fc0*/  IMAD.MOV.U32 R10, RZ, RZ, R4 ;  /* 0x000000ffff0a7224 */ /* 0x000fe200078e0004 */
[----:B------:R-:W-:Y:S01]  /*5fd0*/  MOV R4, R3 ;  /* 0x0000000300047202 */ /* 0x000fe20000000f00 */
[----:B------:R-:W-:Y:S02]  /*5fe0*/  IMAD.MOV.U32 R9, RZ, RZ, R8 ;  /* 0x000000ffff097224 */ /* 0x000fe400078e0008 */
[----:B------:R-:W-:Y:S02]  /*5ff0*/  IMAD.MOV.U32 R8, RZ, RZ, R13 ;  /* 0x000000ffff087224 */ /* 0x000fe400078e000d */
.L_x_68067:
[----:B------:R-:W-:Y:S05]  /*6000*/  BSYNC B1 ;  /* 0x0000000000017941 */ /* 0x000fea0003800000 */
.L_x_68065:
        /* <DEDUP_REMOVED lines=9> */
.L_x_68069:
[----:B------:R-:W-:Y:S01]  /*60a0*/  IMAD.MOV.U32 R3, RZ, RZ, R10 ;  /* 0x000000ffff037224 */ /* 0x000fe200078e000a */
[----:B------:R-:W-:Y:S01]  /*60b0*/  MOV R12, R9 ;  /* 0x00000009000c7202 */ /* 0x000fe20000000f00 */
[----:B------:R-:W-:Y:S02]  /*60c0*/  IMAD.MOV.U32 R10, RZ, RZ, R5 ;  /* 0x000000ffff0a7224 */ /* 0x000fe400078e0005 */
[----:B------:R-:W-:Y:S02]  /*60d0*/  IMAD.MOV.U32 R9, RZ, RZ, R6 ;  /* 0x000000ffff097224 */ /* 0x000fe400078e0006 */
.L_x_68070:
[----:B------:R-:W-:Y:S05]  /*60e0*/  BSYNC B1 ;  /* 0x0000000000017941 */ /* 0x000fea0003800000 */
.L_x_68068:
        /* <DEDUP_REMOVED lines=16> */
.L_x_68072:
[----:B------:R-:W-:Y:S02]  /*61f0*/  IMAD.MOV.U32 R5, RZ, RZ, R11 ;  /* 0x000000ffff057224 */ /* 0x000fe400078e000b */
[----:B------:R-:W-:Y:S01]  /*6200*/  IMAD.MOV.U32 R14, RZ, RZ, R7 ;  /* 0x000000ffff0e7224 */ /* 0x000fe200078e0007 */
[----:B------:R-:W-:Y:S01]  /*6210*/  MOV R7, R8 ;  /* 0x0000000800077202 */ /* 0x000fe20000000f00 */
[----:B------:R-:W-:Y:S02]  /*6220*/  IMAD.MOV.U32 R11, RZ, RZ, R4 ;  /* 0x000000ffff0b7224 */ /* 0x000fe400078e0004 */
.L_x_68073:
[----:B------:R-:W-:Y:S05]  /*6230*/  BSYNC B1 ;  /* 0x0000000000017941 */ /* 0x000fea0003800000 */
.L_x_68071:
        /* <DEDUP_REMOVED lines=9> */
.L_x_68075:
[----:B------:R-:W-:Y:S01]  /*62d0*/  IMAD.MOV.U32 R4, RZ, RZ, R5 ;  /* 0x000000ffff047224 */ /* 0x000fe200078e0005 */
[----:B------:R-:W-:Y:S01]  /*62e0*/  MOV R5, R10 ;  /* 0x0000000a00057202 */ /* 0x000fe20000000f00 */
[----:B------:R-:W-:Y:S02]  /*62f0*/  IMAD.MOV.U32 R13, RZ, RZ, R14 ;  /* 0x000000ffff0d7224 */ /* 0x000fe400078e000e */
[----:B------:R-:W-:Y:S02]  /*6300*/  IMAD.MOV.U32 R14, RZ, RZ, R9 ;  /* 0x000000ffff0e7224 */ /* 0x000fe400078e0009 */
.L_x_68076:
[----:B------:R-:W-:Y:S05]  /*6310*/  BSYNC B1 ;  /* 0x0000000000017941 */ /* 0x000fea0003800000 */
.L_x_68074:
        /* <DEDUP_REMOVED lines=9> */
.L_x_68078:
[----:B------:R-:W-:Y:S01]  /*63b0*/  IMAD.MOV.U32 R16, RZ, RZ, R4 ;  /* 0x000000ffff107224 */ /* 0x000fe200078e0004 */
[----:B------:R-:W-:Y:S01]  /*63c0*/  MOV R18, R13 ;  /* 0x0000000d00127202 */ /* 0x000fe20000000f00 */
[----:B------:R-:W-:Y:S02]  /*63d0*/  IMAD.MOV.U32 R4, RZ, RZ, R3 ;  /* 0x000000ffff047224 */ /* 0x000fe400078e0003 */
[----:B------:R-:W-:Y:S02]  /*63e0*/  IMAD.MOV.U32 R13, RZ, RZ, R12 ;  /* 0x000000ffff0d7224 */ /* 0x000fe400078e000c */
.L_x_68079:
[----:B------:R-:W-:Y:S05]  /*63f0*/  BSYNC B1 ;  /* 0x0000000000017941 */ /* 0x000fea0003800000 */
.L_x_68077:
        /* <DEDUP_REMOVED lines=16> */
.L_x_68081:
[----:B------:R-:W-:Y:S02]  /*6500*/  IMAD.MOV.U32 R10, RZ, RZ, R11 ;  /* 0x000000ffff0a7224 */ /* 0x000fe400078e000b */
[----:B------:R-:W-:Y:S01]  /*6510*/  IMAD.MOV.U32 R6, RZ, RZ, R7 ;  /* 0x000000ffff067224 */ /* 0x000fe200078e0007 */
[----:B------:R-:W-:Y:S01]  /*6520*/  MOV R7, R14 ;  /* 0x0000000e00077202 */ /* 0x000fe20000000f00 */
[----:B------:R-:W-:Y:S02]  /*6530*/  IMAD.MOV.U32 R11, RZ, RZ, R5 ;  /* 0x000000ffff0b7224 */ /* 0x000fe400078e0005 */
.L_x_68082:
[----:B------:R-:W-:Y:S05]  /*6540*/  BSYNC B1 ;  /* 0x0000000000017941 */ /* 0x000fea0003800000 */
.L_x_68080:
        /* <DEDUP_REMOVED lines=9> */
.L_x_68084:
[----:B------:R-:W-:Y:S01]  /*65e0*/  IMAD.MOV.U32 R9, RZ, RZ, R10 ;  /* 0x000000ffff097224 */ /* 0x000fe200078e000a */
[----:B------:R-:W-:Y:S01]  /*65f0*/  MOV R10, R4 ;  /* 0x00000004000a7202 */ /* 0x000fe20000000f00 */
[----:B------:R-:W-:Y:S02]  /*6600*/  IMAD.MOV.U32 R5, RZ, RZ, R6 ;  /* 0x000000ffff057224 */ /* 0x000fe400078e0006 */
[----:B------:R-:W-:Y:S02]  /*6610*/  IMAD.MOV.U32 R6, RZ, RZ, R13 ;  /* 0x000000ffff067224 */ /* 0x000fe400078e000d */
.L_x_68085:
[----:B------:R-:W-:Y:S05]  /*6620*/  BSYNC B1 ;  /* 0x0000000000017941 */ /* 0x000fea0003800000 */
.L_x_68083:
        /* <DEDUP_REMOVED lines=9> */
.L_x_68087:
[----:B------:R-:W-:Y:S01]  /*66c0*/  IMAD.MOV.U32 R8, RZ, RZ, R9 ;  /* 0x000000ffff087224 */ /* 0x000fe200078e0009 */
[----:B------:R-:W-:Y:S01]  /*66d0*/  MOV R4, R5 ;  /* 0x0000000500047202 */ /* 0x000fe20000000f00 */
[----:B------:R-:W-:Y:S02]  /*66e0*/  IMAD.MOV.U32 R9, RZ, RZ, R16 ;  /* 0x000000ffff097224 */ /* 0x000fe400078e0010 */
[----:B------:R-:W-:Y:S02]  /*66f0*/  IMAD.MOV.U32 R5, RZ, RZ, R18 ;  /* 0x000000ffff057224 */ /* 0x000fe400078e0012 */
.L_x_68088:
[----:B------:R-:W-:Y:S05]  /*6700*/  BSYNC B1 ;  /* 0x0000000000017941 */ /* 0x000fea0003800000 */
.L_x_68086:
[----:B------:R-:W-:Y:S02]  /*6710*/  FADD.FTZ R12, R17, R24 ;  /* 0x00000018110c7221 */ /* 0x000fe40000010000 */
[----:B------:R-:W-:Y:S02]  /*6720*/  IMAD.MOV.U32 R13, RZ, RZ, R32 ;  /* 0x000000ffff0d7224 */ /* 0x000fe400078e0020 */
.L_x_68052:
[----:B--234-:R-:W-:Y:S05]  /*6730*/  BSYNC B0 ;  /* 0x0000000000007941 */ /* 0x01cfea0003800000 */
.L_x_68051:
[----:B------:R-:W-:Y:S01]  /*6740*/  ISETP.NE.AND P0, PT, R15, RZ, PT ;  /* 0x000000ff0f00720c */ /* 0x000fe20003f05270 */
[----:B------:R-:W-:Y:S01]  /*6750*/  IMAD.MOV.U32 R14, RZ, RZ, R13 ;  /* 0x000000ffff0e7224 */ /* 0x000fe200078e000d */
[----:B------:R-:W-:Y:S02]  /*6760*/  MOV R15, R12 ;  /* 0x0000000c000f7202 */ /* 0x000fe40000000f00 */
[----:B------:R-:W-:-:S09]  /*6770*/  ISETP.NE.AND P1, PT, R0, RZ, PT ;  /* 0x000000ff0000720c */ /* 0x000fd20003f25270 */
[----:B------:R2:W-:Y:S04]  /*6780*/  @!P0 STS.64 [0x8], R14 ;  /* 0x0000080eff008388 */ /* 0x0005e80000000a00 */
[----:B------:R2:W-:Y:S04]  /*6790*/  @!P0 STS.128 [0x10], R8 ;  /* 0x00001008ff008388 */ /* 0x0005e80000000c00 */
[----:B------:R2:W-:Y:S04]  /*67a0*/  @!P0 STS.128 [0x20], R4 ;  /* 0x00002004ff008388 */ /* 0x0005e80000000c00 */
[----:B------:R-:W-:Y:S06]  /*67b0*/  BAR.SYNC.DEFER_BLOCKING 0x0 ;  /* 0x0000000000007b1d */ /* 0x000fec0000010000 */
[----:B------:R-:W-:Y:S05]  /*67c0*/  @P1 EXIT ;  /* 0x000000000000194d */ /* 0x000fea0003800000 */
[----:B--2---:R-:W-:Y:S01]  /*67d0*/  IMAD.MOV.U32 R3, RZ, RZ, c[0x0][0x180] ;  /* 0x00006000ff037624 */ /* 0x004fe200078e00ff */
[----:B------:R2:W3:Y:S01]  /*67e0*/  MUFU.LG2 R21, R12 ;  /* 0x0000000c00157308 */ /* 0x0004e20000000c00 */
[----:B------:R-:W-:-:S02]  /*67f0*/  IMAD R0, R2, c[0x0][0x180], RZ ;  /* 0x0000600002007a24 */ /* 0x000fc400078e02ff */
        /* <DEDUP_REMOVED lines=8> */
[----:B--23--:R-:W2:Y:S04]  /*6880*/  LDG.E.CONSTANT R0, [R2.64] ;  /* 0x0000000402007981 */ /* 0x00cea8000c1e9900 */
[----:B------:R-:W3:Y:S01]  /*6890*/  LDG.E.CONSTANT R19, [R2.64] ;  /* 0x0000000402137981 */ /* 0x000ee2000c1e9900 */
[C---:B-1----:R-:W-:Y:S02]  /*68a0*/  FADD.FTZ R4, -R13.reuse, R4 ;  /* 0x000000040d047221 */ /* 0x042fe40000010100 */
        /* <DEDUP_REMOVED lines=9> */
.L_x_68089:
[----:B--23--:R-:W-:Y:S05]  /*6940*/  @!P0 BRA `(.L_x_68090) ;  /* 0x0000006000008947 */ /* 0x00cfea0003800000 */
[----:B-1----:R-:W2:Y:S01]  /*6950*/  LDG.E.CONSTANT R5, [R2.64] ;  /* 0x0000000402057981 */ /* 0x002ea2000c1e9900 */
[----:B------:R-:W-:-:S03]  /*6960*/  FADD.FTZ R0, -R13, R6 ;  /* 0x000000060d007221 */ /* 0x000fc60000010100 */
[----:B------:R1:W-:Y:S01]  /*6970*/  STG.E [R14.64+0x8], R10 ;  /* 0x0000080a0e007986 */ /* 0x0003e2000c101904 */
[----:B------:R-:W-:-:S04]  /*6980*/  FFMA.FTZ R0, R21, -0.69314718246459960938, R0 ;  /* 0xbf31721815007823 */ /* 0x000fc80000010000 */
[----:B--2---:R-:W-:-:S05]  /*6990*/  FADD.FTZ R5, R5, R0 ;  /* 0x0000000005057221 */ /* 0x004fca0000010000 */
[----:B------:R1:W-:Y:S02]  /*69a0*/  STG.E [R16.64+0x8], R5 ;  /* 0x0000080510007986 */ /* 0x0003e4000c101904 */
.L_x_68090:
[----:B------:R-:W-:Y:S05]  /*69b0*/  @!P0 EXIT ;  /* 0x000000000000894d */ /* 0x000fea0003800000 */
[----:B------:R-:W2:Y:S01]  /*69c0*/  LDG.E.CONSTANT R2, [R2.64] ;  /* 0x0000000402027981 */ /* 0x000ea2000c1e9900 */
[----:B-1----:R-:W-:-:S03]  /*69d0*/  FADD.FTZ R7, -R13, R7 ;  /* 0x000000070d077221 */ /* 0x002fc60000010100 */
[----:B------:R-:W-:Y:S01]  /*69e0*/  STG.E [R14.64+0xc], R11 ;  /* 0x00000c0b0e007986 */ /* 0x000fe2000c101904 */
[----:B------:R-:W-:-:S04]  /*69f0*/  FFMA.FTZ R5, R21, -0.69314718246459960938, R7 ;  /* 0xbf31721815057823 */ /* 0x000fc80000010007 */
[----:B--2---:R-:W-:-:S05]  /*6a00*/  FADD.FTZ R5, R2, R5 ;  /* 0x0000000502057221 */ /* 0x004fca0000010000 */
[----:B------:R-:W-:Y:S01]  /*6a10*/  STG.E [R16.64+0xc], R5 ;  /* 0x00000c0510007986 */ /* 0x000fe2000c101904 */
[----:B------:R-:W-:Y:S05]  /*6a20*/  EXIT ;  /* 0x000000000000794d */ /* 0x000fea0003800000 */
.L_x_68091:
        /* <DEDUP_REMOVED lines=13> */
.L_x_74508:


//--------------------- .text._ZN17fastertransformer17batch_topk_kernelIfLi8ELi32EEEvPKiPKT_PiPfS7_PKbS2_NS_14BeamHypothesesEiiifS3_ --------------------------
	.section	.text._ZN17fastertransformer17batch_topk_kernelIfLi8ELi32EEEvPKiPKT_PiPfS7_PKbS2_NS_14BeamHypothesesEiiifS3_,"ax",@progbits
	.sectioninfo	@"SHI_REGISTERS=59"
	.align	128
        .global         _ZN17fastertransformer17batch_topk_kernelIfLi8ELi32EEEvPKiPKT_PiPfS7_PKbS2_NS_14BeamHypothesesEiiifS3_
        .type           _ZN17fastertransformer17batch_topk_kernelIfLi8ELi32EEEvPKiPKT_PiPfS7_PKbS2_NS_14BeamHypothesesEiiifS3_,@function
        .size           _ZN17fastertransformer17batch_topk_kernelIfLi8ELi32EEEvPKiPKT_PiPfS7_PKbS2_NS_14BeamHypothesesEiiifS3_,(.L_x_74509 - _ZN17fastertransformer17batch_topk_kernelIfLi8ELi32EEEvPKiPKT_PiPfS7_PKbS2_NS_14BeamHypothesesEiiifS3_)
        .other          _ZN17fastertransformer17batch_topk_kernelIfLi8ELi32EEEvPKiPKT_PiPfS7_PKbS2_NS_14BeamHypothesesEiiifS3_,@"STO_CUDA_ENTRY STV_DEFAULT"
_ZN17fastertransformer17batch_topk_kernelIfLi8ELi32EEEvPKiPKT_PiPfS7_PKbS2_NS_14BeamHypothesesEiiifS3_:
.text._ZN17fastertransformer17batch_topk_kernelIfLi8ELi32EEEvPKiPKT_PiPfS7_PKbS2_NS_14BeamHypothesesEiiifS3_:
        /* <DEDUP_REMOVED lines=31> */
.L_x_68093:
[----:B------:R-:W-:-:S04]  /*01f0*/  LEA R6, P0, R3, c[0x0][0x1c0], 0x2 ;  /* 0x0000700003067a11 */ /* 0x000fc800078010ff */
[----:B------:R-:W-:Y:S01]  /*0200*/  LEA.HI.X R7, R3, c[0x0][0x1c4], R4, 0x2, P0 ;  /* 0x0000710003077a11 */ /* 0x000fe200000f1404 */
[----:B------:R-:W-:-:S05]  /*0210*/  IMAD.MOV.U32 R3, RZ, RZ, 0x7f7fffff ;  /* 0x7f7fffffff037424 */ /* 0x000fca00078e00ff */
[----:B------:R0:W-:Y:S03]  /*0220*/  STG.E [R6.64], R3 ;  /* 0x0000000306007986 */ /* 0x0001e6000c101904 */
.L_x_68094:
[----:B------:R-:W-:Y:S05]  /*0230*/  BSYNC B0 ;  /* 0x0000000000007941 */ /* 0x000fea0003800000 */
.L_x_68092:
[----:B0-----:R-:W-:Y:S01]  /*0240*/  ISETP.GE.AND P0, PT, R5, c[0x0][0x220], PT ;  /* 0x0000880005007a0c */ /* 0x001fe20003f06270 */
        /* <DEDUP_REMOVED lines=26> */
[----:B------:R-:W-:Y:S01]  /*03f0*/  IMAD.MOV.U32 R13, RZ, RZ, R5 ;  /* 0x000000ffff0d7224 */ /* 0x000fe200078e0005 */
        /* <DEDUP_REMOVED lines=22> */
[----:B------:R0:W1:Y:S02]  /*0560*/  MUFU.EX2 R17, -R5 ;  /* 0x8000000500117308 */ /* 0x0000640000000800 */
.L_x_68122:
[----:B0-----:R-:W-:-:S04]  /*0570*/  IADD3 R5, P0, R0, R13, RZ ;  /* 0x0000000d00057210 */ /* 0x001fc80007f1e0ff */
[----:B------:R-:W-:Y:S02]  /*0580*/  LEA.HI.X.SX32 R6, R13, R2, 0x1, P0 ;  /* 0x000000020d067211 */ /* 0x000fe400000f0eff */
[----:B------:R-:W-:-:S04]  /*0590*/  LEA R8, P0, R5, c[0x0][0x168], 0x2 ;  /* 0x00005a0005087a11 */ /* 0x000fc800078010ff */
[----:B------:R-:W-:-:S05]  /*05a0*/  LEA.HI.X R9, R5, c[0x0][0x16c], R6, 0x2, P0 ;  /* 0x00005b0005097a11 */ /* 0x000fca00000f1406 */
[----:B------:R0:W2:Y:S01]  /*05b0*/  LDG.E.CONSTANT R8, [R8.64] ;  /* 0x0000000408087981 */ /* 0x0000a2000c1e9900 */
[----:B------:R-:W-:Y:S01]  /*05c0*/  IABS R6, c[0x0][0x224] ;  /* 0x0000890000067a13 */ /* 0x000fe20000000000 */
[----:B------:R-:W-:Y:S01]  /*05d0*/  BSSY B1, `(.L_x_68098) ;  /* 0x0000021000017945 */ /* 0x000fe20003800000 */
[----:B------:R-:W-:Y:S02]  /*05e0*/  ISETP.GE.AND P2, PT, R13, RZ, PT ;  /* 0x000000ff0d00720c */ /* 0x000fe40003f46270 */
[----:B------:R-:W3:Y:S01]  /*05f0*/  I2F.RP R5, R6 ;  /* 0x0000000600057306 */ /* 0x000ee20000209400 */
[----:B0-----:R-:W-:-:S07]  /*0600*/  IABS R9, R13 ;  /* 0x0000000d00097213 */ /* 0x001fce0000000000 */
[----:B---3--:R-:W0:Y:S02]  /*0610*/  MUFU.RCP R5, R5 ;  /* 0x0000000500057308 */ /* 0x008e240000001000 */
[----:B0-----:R-:W-:-:S06]  /*0620*/  IADD3 R10, R5, 0xffffffe, RZ ;  /* 0x0ffffffe050a7810 */ /* 0x001fcc0007ffe0ff */
[----:B------:R0:W3:Y:S02]  /*0630*/  F2I.FTZ.U32.TRUNC.NTZ R11, R10 ;  /* 0x0000000a000b7305 */ /* 0x0000e4000021f000 */
[----:B0-----:R-:W-:Y:S02]  /*0640*/  IMAD.MOV.U32 R10, RZ, RZ, RZ ;  /* 0x000000ffff0a7224 */ /* 0x001fe400078e00ff */
        /* <DEDUP_REMOVED lines=23> */
.L_x_68099:
[----:B------:R-:W-:Y:S02]  /*07c0*/  IMAD.MOV.U32 R7, RZ, RZ, R8 ;  /* 0x000000ffff077224 */ /* 0x000fe400078e0008 */
[----:B------:R-:W-:Y:S02]  /*07d0*/  IMAD.MOV.U32 R24, RZ, RZ, R13 ;  /* 0x000000ffff187224 */ /* 0x000fe400078e000d */
.L_x_68100:
[----:B------:R-:W-:Y:S05]  /*07e0*/  BSYNC B1 ;  /* 0x0000000000017941 */ /* 0x000fea0003800000 */
.L_x_68098:
        /* <DEDUP_REMOVED lines=9> */
.L_x_68102:
[----:B------:R-:W-:Y:S02]  /*0880*/  IMAD.MOV.U32 R5, RZ, RZ, R7 ;  /* 0x000000ffff057224 */ /* 0x000fe400078e0007 */
[----:B------:R-:W-:Y:S01]  /*0890*/  IMAD.MOV.U32 R9, RZ, RZ, R24 ;  /* 0x000000ffff097224 */ /* 0x000fe200078e0018 */
[----:B------:R-:W-:Y:S01]  /*08a0*/  MOV R24, R31 ;  /* 0x0000001f00187202 */ /* 0x000fe20000000f00 */
[----:B------:R-:W-:Y:S02]  /*08b0*/  IMAD.MOV.U32 R7, RZ, RZ, R23 ;  /* 0x000000ffff077224 */ /* 0x000fe400078e0017 */
.L_x_68103:
[----:B------:R-:W-:Y:S05]  /*08c0*/  BSYNC B1 ;  /* 0x0000000000017941 */ /* 0x000fea0003800000 */
.L_x_68101:
        /* <DEDUP_REMOVED lines=11> */
.L_x_68105:
[----:B------:R-:W-:Y:S02]  /*0980*/  IMAD.MOV.U32 R6, RZ, RZ, R5 ;  /* 0x000000ffff067224 */ /* 0x000fe400078e0005 */
[----:B------:R-:W-:Y:S02]  /*0990*/  IMAD.MOV.U32 R8, RZ, RZ, R9 ;  /* 0x000000ffff087224 */ /* 0x000fe400078e0009 */
[----:B------:R-:W-:Y:S02]  /*09a0*/  IMAD.MOV.U32 R23, RZ, RZ, R22 ;  /* 0x000000ffff177224 */ /* 0x000fe400078e0016 */
[----:B------:R-:W-:Y:S02]  /*09b0*/  IMAD.MOV.U32 R31, RZ, RZ, R30 ;  /* 0x000000ffff1f7224 */ /* 0x000fe400078e001e */
.L_x_68106:
[----:B------:R-:W-:Y:S05]  /*09c0*/  BSYNC B1 ;  /* 0x0000000000017941 */ /* 0x000fea0003800000 */
.L_x_68104:
        /* <DEDUP_REMOVED lines=11> */
.L_x_68108:
[----:B------:R-:W-:Y:S02]  /*0a80*/  IMAD.MOV.U32 R5, RZ, RZ, R6 ;  /* 0x000000ffff057224 */ /* 0x000fe400078e0006 */
[----:B------:R-:W-:Y:S02]  /*0a90*/  IMAD.MOV.U32 R9, RZ, RZ, R8 ;  /* 0x000000ffff097224 */ /* 0x000fe400078e0008 */
[----:B------:R-:W-:Y:S02]  /*0aa0*/  IMAD.MOV.U32 R22, RZ, RZ, R21 ;  /* 0x000000ffff167224 */ /* 0x000fe400078e0015 */
[----:B------:R-:W-:Y:S02]  /*0ab0*/  IMAD.MOV.U32 R30, RZ, RZ, R29 ;  /* 0x000000ffff1e7224 */ /* 0x000fe400078e001d */
.L_x_68109:
[----:B------:R-:W-:Y:S05]  /*0ac0*/  BSYNC B1 ;  /* 0x0000000000017941 */ /* 0x000fea0003800000 */
.L_x_68107:
        /* <DEDUP_REMOVED lines=11> */
.L_x_68111:
[----:B------:R-:W-:Y:S02]  /*0b80*/  IMAD.MOV.U32 R6, RZ, RZ, R5 ;  /* 0x000000ffff067224 */ /* 0x000fe400078e0005 */
[----:B------:R-:W-:Y:S02]  /*0b90*/  IMAD.MOV.U32 R8, RZ, RZ, R9 ;  /* 0x000000ffff087224 */ /* 0x000fe400078e0009 */
[----:B------:R-:W-:Y:S02]  /*0ba0*/  IMAD.MOV.U32 R21, RZ, RZ, R20 ;  /* 0x000000ffff157224 */ /* 0x000fe400078e0014 */
[----:B------:R-:W-:Y:S02]  /*0bb0*/  IMAD.MOV.U32 R29, RZ, RZ, R28 ;  /* 0x000000ffff1d7224 */ /* 0x000fe400078e001c */
.L_x_68112:
[----:B------:R-:W-:Y:S05]  /*0bc0*/  BSYNC B1 ;  /* 0x0000000000017941 */ /* 0x000fea0003800000 */
.L_x_68110:
        /* <DEDUP_REMOVED lines=11> */
.L_x_68114:
[----:B------:R-:W-:Y:S02]  /*0c80*/  IMAD.MOV.U32 R5, RZ, RZ, R6 ;  /* 0x000000ffff057224 */ /* 0x000fe400078e0006 */
[----:B------:R-:W-:Y:S02]  /*0c90*/  IMAD.MOV.U32 R9, RZ, RZ, R8 ;  /* 0x000000ffff097224 */ /* 0x000fe400078e0008 */
[----:B------:R-:W-:Y:S02]  /*0ca0*/  IMAD.MOV.U32 R20, RZ, RZ, R27 ;  /* 0x000000ffff147224 */ /* 0x000fe400078e001b */
[----:B------:R-:W-:Y:S02]  /*0cb0*/  IMAD.MOV.U32 R28, RZ, RZ, R33 ;  /* 0x000000ffff1c7224 */ /* 0x000fe400078e0021 */
.L_x_68115:
[----:B------:R-:W-:Y:S05]  /*0cc0*/  BSYNC B1 ;  /* 0x0000000000017941 */ /* 0x000fea0003800000 */
.L_x_68113:
        /* <DEDUP_REMOVED lines=11> */
.L_x_68117:
[----:B------:R-:W-:Y:S02]  /*0d80*/  IMAD.MOV.U32 R6, RZ, RZ, R5 ;  /* 0x000000ffff067224 */ /* 0x000fe400078e0005 */
[----:B------:R-:W-:Y:S02]  /*0d90*/  IMAD.MOV.U32 R11, RZ, RZ, R9 ;  /* 0x000000ffff0b7224 */ /* 0x000fe400078e0009 */
[----:B------:R-:W-:Y:S02]  /*0da0*/  IMAD.MOV.U32 R33, RZ, RZ, R32 ;  /* 0x000000ffff217224 */ /* 0x000fe400078e0020 */
[----:B------:R-:W-:Y:S02]  /*0db0*/  IMAD.MOV.U32 R27, RZ, RZ, R26 ;  /* 0x000000ffff1b7224 */ /* 0x000fe400078e001a */
.L_x_68118:
[----:B------:R-:W-:Y:S05]  /*0dc0*/  BSYNC B1 ;  /* 0x0000000000017941 */ /* 0x000fea0003800000 */
.L_x_68116:
        /* <DEDUP_REMOVED lines=9> */
.L_x_68120:
[----:B------:R-:W-:Y:S01]  /*0e60*/  IMAD.MOV.U32 R32, RZ, RZ, R4 ;  /* 0x000000ffff207224 */ /* 0x000fe200078e0004 */
[----:B------:R-:W-:Y:S01]  /*0e70*/  MOV R4, R11 ;  /* 0x0000000b00047202 */ /* 0x000fe20000000f00 */
[----:B------:R-:W-:Y:S02]  /*0e80*/  IMAD.MOV.U32 R26, RZ, RZ, R25 ;  /* 0x000000ffff1a7224 */ /* 0x000fe400078e0019 */
[----:B------:R-:W-:Y:S02]  /*0e90*/  IMAD.MOV.U32 R25, RZ, RZ, R6 ;  /* 0x000000ffff197224 */ /* 0x000fe400078e0006 */
.L_x_68121:
[----:B------:R-:W-:Y:S05]  /*0ea0*/  BSYNC B1 ;  /* 0x0000000000017941 */ /* 0x000fea0003800000 */
.L_x_68119:
[----:B------:R-:W-:-:S04]  /*0eb0*/  IADD3 R13, R13, 0x20, RZ ;  /* 0x000000200d0d7810 */ /* 0x000fc80007ffe0ff */
[----:B------:R-:W-:-:S13]  /*0ec0*/  ISETP.GE.AND P0, PT, R13, c[0x0][0x220], PT ;  /* 0x000088000d007a0c */ /* 0x000fda0003f06270 */
[----:B------:R-:W-:Y:S05]  /*0ed0*/  @!P0 BRA `(.L_x_68122) ;  /* 0xfffff69000008947 */ /* 0x000fea000383ffff */
[----:B------:R-:W-:Y:S05]  /*0ee0*/  BRA `(.L_x_68096) ;  /* 0x0000152000007947 */ /* 0x000fea0003800000 */
.L_x_68097:
[----:B------:R-:W-:Y:S01]  /*0ef0*/  LOP3.LUT R3, RZ, R5, RZ, 0x33, !PT ;  /* 0x00000005ff037212 */ /* 0x000fe200078e33ff */
[----:B------:R-:W-:Y:S01]  /*0f00*/  BSSY B1, `(.L_x_68123) ;  /* 0x0000027000017945 */ /* 0x000fe20003800000 */
[----:B------:R-:W-:Y:S01]  /*0f10*/  IABS R4, c[0x0][0x224] ;  /* 0x0000890000047a13 */ /* 0x000fe20000000000 */
[----:B------:R-:W-:Y:S01]  /*0f20*/  IMAD.MOV.U32 R7, RZ, RZ, -0x800001 ;  /* 0xff7fffffff077424 */ /* 0x000fe200078e00ff */
[----:B------:R-:W-:Y:S01]  /*0f30*/  IADD3 R3, R3, c[0x0][0x220], RZ ;  /* 0x0000880003037a10 */ /* 0x000fe20007ffe0ff */
[----:B------:R-:W-:-:S03]  /*0f40*/  IMAD.MOV.U32 R25, RZ, RZ, -0x800001 ;  /* 0xff7fffffff197424 */ /* 0x000fc600078e00ff */
[C---:B------:R-:W-:Y:S02]  /*0f50*/  LOP3.LUT P1, RZ, R3.reuse, 0x20, RZ, 0xc0, !PT ;  /* 0x0000002003ff7812 */ /* 0x040fe4000782c0ff */
[----:B------:R-:W-:Y:S01]  /*0f60*/  LOP3.LUT P0, RZ, R3, 0xffffffe0, RZ, 0xc0, !PT ;  /* 0xffffffe003ff7812 */ /* 0x000fe2000780c0ff */
[----:B------:R-:W-:Y:S02]  /*0f70*/  IMAD.MOV.U32 R3, RZ, RZ, R4 ;  /* 0x000000ffff037224 */ /* 0x000fe400078e0004 */
[----:B------:R-:W-:-:S08]  /*0f80*/  IMAD.MOV.U32 R4, RZ, RZ, -0x1 ;  /* 0xffffffffff047424 */ /* 0x000fd000078e00ff */
[----:B------:R-:W-:Y:S05]  /*0f90*/  @P1 BRA `(.L_x_68124) ;  /* 0x000001d000001947 */ /* 0x000fea0003800000 */
[----:B------:R-:W-:-:S05]  /*0fa0*/  IMAD.MOV.U32 R4, RZ, RZ, R5 ;  /* 0x000000ffff047224 */ /* 0x000fca00078e0005 */
[----:B------:R-:W-:-:S04]  /*0fb0*/  IADD3 R6, P1, R0, R4, RZ ;  /* 0x0000000400067210 */ /* 0x000fc80007f3e0ff */
[----:B------:R-:W-:Y:S02]  /*0fc0*/  LEA.HI.X.SX32 R9, R4, R2, 0x1, P1 ;  /* 0x0000000204097211 */ /* 0x000fe400008f0eff */
[----:B------:R-:W-:-:S04]  /*0fd0*/  LEA R8, P1, R6, c[0x0][0x168], 0x2 ;  /* 0x00005a0006087a11 */ /* 0x000fc800078210ff */
[----:B------:R-:W-:-:S06]  /*0fe0*/  LEA.HI.X R9, R6, c[0x0][0x16c], R9, 0x2, P1 ;  /* 0x00005b0006097a11 */ /* 0x000fcc00008f1409 */
[----:B------:R0:W2:Y:S01]  /*0ff0*/  LDG.E.CONSTANT R9, [R8.64] ;  /* 0x0000000408097981 */ /* 0x0000a2000c1e9900 */
[----:B------:R-:W1:Y:S01]  /*1000*/  I2F.RP R12, R3 ;  /* 0x00000003000c7306 */ /* 0x000e620000209400 */
[----:B------:R-:W-:Y:S02]  /*1010*/  ISETP.GE.AND P2, PT, R5, RZ, PT ;  /* 0x000000ff0500720c */ /* 0x000fe40003f46270 */
[----:B------:R-:W-:Y:S02]  /*1020*/  ISETP.NE.AND P3, PT, RZ, c[0x0][0x224], PT ;  /* 0x00008900ff007a0c */ /* 0x000fe40003f65270 */
[----:B0-----:R-:W-:Y:S02]  /*1030*/  IABS R8, R5 ;  /* 0x0000000500087213 */ /* 0x001fe40000000000 */
[----:B------:R-:W-:Y:S01]  /*1040*/  IADD3 R5, R4, 0x20, RZ ;  /* 0x0000002004057810 */ /* 0x000fe20007ffe0ff */
[----:B-1----:R-:W0:Y:S02]  /*1050*/  MUFU.RCP R12, R12 ;  /* 0x0000000c000c7308 */ /* 0x002e240000001000 */
[----:B0-----:R-:W-:-:S06]  /*1060*/  IADD3 R10, R12, 0xffffffe, RZ ;  /* 0x0ffffffe0c0a7810 */ /* 0x001fcc0007ffe0ff */
[----:B------:R0:W1:Y:S02]  /*1070*/  F2I.FTZ.U32.TRUNC.NTZ R11, R10 ;  /* 0x0000000a000b7305 */ /* 0x000064000021f000 */
[----:B0-----:R-:W-:Y:S02]  /*1080*/  IMAD.MOV.U32 R10, RZ, RZ, RZ ;  /* 0x000000ffff0a7224 */ /* 0x001fe400078e00ff */
[----:B-1----:R-:W-:-:S04]  /*1090*/  IMAD.MOV R6, RZ, RZ, -R11 ;  /* 0x000000ffff067224 */ /* 0x002fc800078e0a0b */
[----:B------:R-:W-:-:S04]  /*10a0*/  IMAD R13, R6, R3, RZ ;  /* 0x00000003060d7224 */ /* 0x000fc800078e02ff */
[----:B------:R-:W-:-:S06]  /*10b0*/  IMAD.HI.U32 R13, R11, R13, R10 ;  /* 0x0000000d0b0d7227 */ /* 0x000fcc00078e000a */
        /* <DEDUP_REMOVED lines=10> */
[----:B--2---:R-:W-:-:S06]  /*1160*/  FFMA.FTZ R25, R6, c[0x0][0x230], R9 ;  /* 0x00008c0006197a23 */ /* 0x004fcc0000010009 */
.L_x_68124:
[----:B------:R-:W-:Y:S05]  /*1170*/  BSYNC B1 ;  /* 0x0000000000017941 */ /* 0x000fea0003800000 */
.L_x_68123:
        /* <DEDUP_REMOVED lines=13> */
[----:B------:R-:W-:Y:S05]  /*1250*/  @!P0 BRA `(.L_x_68096) ;  /* 0x000011b000008947 */ /* 0x000fea0003800000 */
[----:B------:R-:W0:Y:S01]  /*1260*/  I2F.RP R6, R3 ;  /* 0x0000000300067306 */ /* 0x000e220000209400 */
        /* <DEDUP_REMOVED lines=8> */
[----:B------:R-:W-:Y:S01]  /*12f0*/  IMAD.MOV.U32 R20, RZ, RZ, -0x800001 ;  /* 0xff7fffffff147424 */ /* 0x000fe200078e00ff */
[----:B0-----:R-:W0:Y:S01]  /*1300*/  MUFU.RCP R6, R6 ;  /* 0x0000000600067308 */ /* 0x001e220000001000 */
[----:B------:R-:W-:Y:S02]  /*1310*/  IMAD.MOV.U32 R26, RZ, RZ, -0x800001 ;  /* 0xff7fffffff1a7424 */ /* 0x000fe400078e00ff */
[----:B------:R-:W-:Y:S02]  /*1320*/  IMAD.MOV.U32 R31, RZ, RZ, -0x1 ;  /* 0xffffffffff1f7424 */ /* 0x000fe400078e00ff */
[----:B------:R-:W-:Y:S02]  /*1330*/  IMAD.MOV.U32 R30, RZ, RZ, -0x1 ;  /* 0xffffffffff1e7424 */ /* 0x000fe400078e00ff */
[----:B------:R-:W-:-:S02]  /*1340*/  IMAD.MOV.U32 R29, RZ, RZ, -0x1 ;  /* 0xffffffffff1d7424 */ /* 0x000fc400078e00ff */
[----:B------:R-:W-:Y:S01]  /*1350*/  IMAD.MOV.U32 R28, RZ, RZ, -0x1 ;  /* 0xffffffffff1c7424 */ /* 0x000fe200078e00ff */
[----:B0-----:R-:W-:-:S04]  /*1360*/  IADD3 R8, R6, 0xffffffe, RZ ;  /* 0x0ffffffe06087810 */ /* 0x001fc80007ffe0ff */
[----:B------:R0:W1:Y:S02]  /*1370*/  F2I.FTZ.U32.TRUNC.NTZ R9, R8 ;  /* 0x0000000800097305 */ /* 0x000064000021f000 */
[----:B0-----:R-:W-:Y:S02]  /*1380*/  IMAD.MOV.U32 R8, RZ, RZ, RZ ;  /* 0x000000ffff087224 */ /* 0x001fe400078e00ff */
[----:B-1----:R-:W-:-:S04]  /*1390*/  IMAD.MOV R10, RZ, RZ, -R9 ;  /* 0x000000ffff0a7224 */ /* 0x002fc800078e0a09 */
[----:B------:R-:W-:-:S04]  /*13a0*/  IMAD R11, R10, R3, RZ ;  /* 0x000000030a0b7224 */ /* 0x000fc800078e02ff */
[----:B------:R-:W-:-:S04]  /*13b0*/  IMAD.HI.U32 R42, R9, R11, R8 ;  /* 0x0000000b092a7227 */ /* 0x000fc800078e0008 */
.L_x_68167:
[----:B------:R-:W-:-:S04]  /*13c0*/  IADD3 R6, P0, R0, R5, RZ ;  /* 0x0000000500067210 */ /* 0x000fc80007f1e0ff */
[----:B------:R-:W-:Y:S02]  /*13d0*/  LEA.HI.X.SX32 R9, R5, R2, 0x1, P0 ;  /* 0x0000000205097211 */ /* 0x000fe400000f0eff */
        /* <DEDUP_REMOVED lines=15> */
[----:B------:R-:W-:Y:S02]  /*14d0*/  MOV R3, R10 ;  /* 0x0000000a00037202 */ /* 0x000fe40000000f00 */
[----:B------:R-:W-:-:S03]  /*14e0*/  LOP3.LUT R10, RZ, c[0x0][0x224], RZ, 0x33, !PT ;  /* 0x00008900ff0a7a12 */ /* 0x000fc600078e33ff */
[----:B------:R-:W-:-:S05]  /*14f0*/  @!P1 IMAD.MOV R3, RZ, RZ, -R3 ;  /* 0x000000ffff039224 */ /* 0x000fca00078e0a03 */
[----:B------:R-:W-:-:S06]  /*1500*/  SEL R3, R10, R3, !P2 ;  /* 0x000000030a037207 */ /* 0x000fcc0005000000 */
[----:B------:R-:W2:Y:S02]  /*1510*/  I2F R3, R3 ;  /* 0x0000000300037306 */ /* 0x000ea40000201400 */
[----:B--2---:R-:W-:-:S05]  /*1520*/  FFMA.FTZ R12, R3, c[0x0][0x230], R12 ;  /* 0x00008c00030c7a23 */ /* 0x004fca000001000c */
[CC--:B------:R-:W-:Y:S02]  /*1530*/  FSETP.GEU.FTZ.AND P0, PT, R7.reuse, R12.reuse, PT ;  /* 0x0000000c0700720b */ /* 0x0c0fe40003f1e000 */
        /* <DEDUP_REMOVED lines=14> */
.L_x_68126:
[----:B------:R-:W-:Y:S01]  /*1620*/  IMAD.MOV.U32 R11, RZ, RZ, R23 ;  /* 0x000000ffff0b7224 */ /* 0x000fe200078e0017 */
[----:B------:R-:W-:Y:S01]  /*1630*/  MOV R23, R7 ;  /* 0x0000000700177202 */ /* 0x000fe20000000f00 */
[----:B------:R-:W-:Y:S02]  /*1640*/  IMAD.MOV.U32 R14, RZ, RZ, R31 ;  /* 0x000000ffff0e7224 */ /* 0x000fe400078e001f */
[----:B------:R-:W-:Y:S02]  /*1650*/  IMAD.MOV.U32 R31, RZ, RZ, R24 ;  /* 0x000000ffff1f7224 */ /* 0x000fe400078e0018 */
.L_x_68127:
[----:B------:R-:W-:Y:S05]  /*1660*/  BSYNC B1 ;  /* 0x0000000000017941 */ /* 0x000fea0003800000 */
.L_x_68125:
        /* <DEDUP_REMOVED lines=9> */
.L_x_68129:
[----:B------:R-:W-:Y:S02]  /*1700*/  IMAD.MOV.U32 R16, RZ, RZ, R22 ;  /* 0x000000ffff107224 */ /* 0x000fe400078e0016 */
[----:B------:R-:W-:Y:S02]  /*1710*/  IMAD.MOV.U32 R15, RZ, RZ, R30 ;  /* 0x000000ffff0f7224 */ /* 0x000fe400078e001e */
[----:B------:R-:W-:Y:S02]  /*1720*/  IMAD.MOV.U32 R22, RZ, RZ, R23 ;  /* 0x000000ffff167224 */ /* 0x000fe400078e0017 */
[----:B------:R-:W-:Y:S02]  /*1730*/  IMAD.MOV.U32 R30, RZ, RZ, R31 ;  /* 0x000000ffff1e7224 */ /* 0x000fe400078e001f */
.L_x_68130:
[----:B------:R-:W-:Y:S05]  /*1740*/  BSYNC B1 ;  /* 0x0000000000017941 */ /* 0x000fea0003800000 */
.L_x_68128:
        /* <DEDUP_REMOVED lines=9> */
.L_x_68132:
[----:B------:R-:W-:Y:S01]  /*17e0*/  MOV R17, R21 ;  /* 0x0000001500117202 */ /* 0x000fe20000000f00 */
[----:B------:R-:W-:Y:S02]  /*17f0*/  IMAD.MOV.U32 R18, RZ, RZ, R29 ;  /* 0x000000ffff127224 */ /* 0x000fe400078e001d */
[----:B------:R-:W-:Y:S02]  /*1800*/  IMAD.MOV.U32 R21, RZ, RZ, R22 ;  /* 0x000000ffff157224 */ /* 0x000fe400078e0016 */
[----:B------:R-:W-:Y:S02]  /*1810*/  IMAD.MOV.U32 R29, RZ, RZ, R30 ;  /* 0x000000ffff1d7224 */ /* 0x000fe400078e001e */
.L_x_68133:
[----:B------:R-:W-:Y:S05]  /*1820*/  BSYNC B1 ;  /* 0x0000000000017941 */ /* 0x000fea0003800000 */
.L_x_68131:
        /* <DEDUP_REMOVED lines=9> */
.L_x_68135:
[----:B------:R-:W-:Y:S02]  /*18c0*/  IMAD.MOV.U32 R34, RZ, RZ, R20 ;  /* 0x000000ffff227224 */ /* 0x000fe400078e0014 */
[----:B------:R-:W-:Y:S01]  /*18d0*/  IMAD.MOV.U32 R19, RZ, RZ, R28 ;  /* 0x000000ffff137224 */ /* 0x000fe200078e001c */
[----:B------:R-:W-:Y:S01]  /*18e0*/  MOV R28, R29 ;  /* 0x0000001d001c7202 */ /* 0x000fe20000000f00 */
[----:B------:R-:W-:Y:S02]  /*18f0*/  IMAD.MOV.U32 R20, RZ, RZ, R21 ;  /* 0x000000ffff147224 */ /* 0x000fe400078e0015 */
.L_x_68136:
[----:B------:R-:W-:Y:S05]  /*1900*/  BSYNC B1 ;  /* 0x0000000000017941 */ /* 0x000fea0003800000 */
.L_x_68134:
        /* <DEDUP_REMOVED lines=9> */
.L_x_68138:
[----:B------:R-:W-:Y:S02]  /*19a0*/  IMAD.MOV.U32 R35, RZ, RZ, R27 ;  /* 0x000000ffff237224 */ /* 0x000fe400078e001b */
[----:B------:R-:W-:Y:S02]  /*19b0*/  IMAD.MOV.U32 R36, RZ, RZ, R33 ;  /* 0x000000ffff247224 */ /* 0x000fe400078e0021 */
[----:B------:R-:W-:Y:S02]  /*19c0*/  IMAD.MOV.U32 R33, RZ, RZ, R28 ;  /* 0x000000ffff217224 */ /* 0x000fe400078e001c */
[----:B------:R-:W-:Y:S02]  /*19d0*/  IMAD.MOV.U32 R27, RZ, RZ, R20 ;  /* 0x000000ffff1b7224 */ /* 0x000fe400078e0014 */
.L_x_68139:
[----:B------:R-:W-:Y:S05]  /*19e0*/  BSYNC B1 ;  /* 0x0000000000017941 */ /* 0x000fea0003800000 */
.L_x_68137:
        /* <DEDUP_REMOVED lines=9> */
.L_x_68141:
[----:B------:R-:W-:Y:S01]  /*1a80*/  MOV R38, R26 ;  /* 0x0000001a00267202 */ /* 0x000fe20000000f00 */
[----:B------:R-:W-:Y:S02]  /*1a90*/  IMAD.MOV.U32 R37, RZ, RZ, R32 ;  /* 0x000000ffff257224 */ /* 0x000fe400078e0020 */
[----:B------:R-:W-:Y:S02]  /*1aa0*/  IMAD.MOV.U32 R32, RZ, RZ, R33 ;  /* 0x000000ffff207224 */ /* 0x000fe400078e0021 */
[----:B------:R-:W-:Y:S02]  /*1ab0*/  IMAD.MOV.U32 R26, RZ, RZ, R27 ;  /* 0x000000ffff1a7224 */ /* 0x000fe400078e001b */
.L_x_68142:
[----:B------:R-:W-:Y:S05]  /*1ac0*/  BSYNC B1 ;  /* 0x0000000000017941 */ /* 0x000fea0003800000 */
.L_x_68140:
        /* <DEDUP_REMOVED lines=9> */
.L_x_68144:
[----:B------:R-:W-:Y:S02]  /*1b60*/  IMAD.MOV.U32 R40, RZ, RZ, R4 ;  /* 0x000000ffff287224 */ /* 0x000fe400078e0004 */
[----:B------:R-:W-:Y:S01]  /*1b70*/  IMAD.MOV.U32 R39, RZ, RZ, R25 ;  /* 0x000000ffff277224 */ /* 0x000fe200078e0019 */
[----:B------:R-:W-:Y:S01]  /*1b80*/  MOV R25, R26 ;  /* 0x0000001a00197202 */ /* 0x000fe20000000f00 */
[----:B------:R-:W-:Y:S02]  /*1b90*/  IMAD.MOV.U32 R4, RZ, RZ, R32 ;  /* 0x000000ffff047224 */ /* 0x000fe400078e0020 */
.L_x_68145:
[----:B------:R-:W-:Y:S05]  /*1ba0*/  BSYNC B1 ;  /* 0x0000000000017941 */ /* 0x000fea0003800000 */
.L_x_68143:
[----:B------:R-:W2:Y:S01]  /*1bb0*/  LDG.E.CONSTANT R8, [R8.64+0x80] ;  /* 0x0000800408087981 */ /* 0x000ea2000c1e9900 */
[----:B------:R-:W0:Y:S01]  /*1bc0*/  I2F.RP R3, R6 ;  /* 0x0000000600037306 */ /* 0x000e220000209400 */
[----:B------:R-:W-:Y:S01]  /*1bd0*/  IADD3 R21, R5, 0x20, RZ ;  /* 0x0000002005157810 */ /* 0x000fe20007ffe0ff */
[----:B------:R-:W-:Y:S03]  /*1be0*/  BSSY B1, `(.L_x_68146) ;  /* 0x000002a000017945 */ /* 0x000fe60003800000 */
[----:B------:R-:W-:-:S02]  /*1bf0*/  IABS R20, R21 ;  /* 0x0000001500147213 */ /* 0x000fc40000000000 */
[----:B------:R-:W-:Y:S01]  /*1c00*/  ISETP.GE.AND P1, PT, R21, RZ, PT ;  /* 0x000000ff1500720c */ /* 0x000fe20003f26270 */
        /* <DEDUP_REMOVED lines=10> */
[----:B------:R-:W-:Y:S02]  /*1cb0*/  IMAD R7, R6, R3, R7 ;  /* 0x0000000306077224 */ /* 0x000fe400078e0207 */
[----:B------:R-:W-:-:S05]  /*1cc0*/  IMAD.MOV.U32 R3, RZ, RZ, R6 ;  /* 0x000000ffff037224 */ /* 0x000fca00078e0006 */
[----:B------:R-:W-:-:S13]  /*1cd0*/  ISETP.GT.U32.AND P0, PT, R3, R7, PT ;  /* 0x000000070300720c */ /* 0x000fda0003f04070 */
[----:B------:R-:W-:-:S05]  /*1ce0*/  @!P0 IMAD.IADD R7, R7, 0x1, -R6 ;  /* 0x0000000107078824 */ /* 0x000fca00078e0a06 */
[----:B------:R-:W-:-:S13]  /*1cf0*/  ISETP.GT.U32.AND P0, PT, R3, R7, PT ;  /* 0x000000070300720c */ /* 0x000fda0003f04070 */
[----:B------:R-:W-:-:S04]  /*1d00*/  @!P0 IMAD.IADD R7, R7, 0x1, -R6 ;  /* 0x0000000107078824 */ /* 0x000fc800078e0a06 */
        /* <DEDUP_REMOVED lines=19> */
.L_x_68147:
[----:B------:R-:W-:Y:S02]  /*1e40*/  IMAD.MOV.U32 R7, RZ, RZ, R16 ;  /* 0x000000ffff077224 */ /* 0x000fe400078e0010 */
[----:B------:R-:W-:Y:S02]  /*1e50*/  IMAD.MOV.U32 R24, RZ, RZ, R15 ;  /* 0x000000ffff187224 */ /* 0x000fe400078e000f */
[----:B------:R-:W-:Y:S02]  /*1e60*/  IMAD.MOV.U32 R16, RZ, RZ, R11 ;  /* 0x000000ffff107224 */ /* 0x000fe400078e000b */
[----:B------:R-:W-:Y:S02]  /*1e70*/  IMAD.MOV.U32 R15, RZ, RZ, R14 ;  /* 0x000000ffff0f7224 */ /* 0x000fe400078e000e */
.L_x_68148:
[----:B------:R-:W-:Y:S05]  /*1e80*/  BSYNC B1 ;  /* 0x0000000000017941 */ /* 0x000fea0003800000 */
.L_x_68146:
        /* <DEDUP_REMOVED lines=9> */
.L_x_68150:
[----:B------:R-:W-:Y:S02]  /*1f20*/  IMAD.MOV.U32 R23, RZ, RZ, R17 ;  /* 0x000000ffff177224 */ /* 0x000fe400078e0011 */
[----:B------:R-:W-:Y:S02]  /*1f30*/  IMAD.MOV.U32 R31, RZ, RZ, R18 ;  /* 0x000000ffff1f7224 */ /* 0x000fe400078e0012 */
[----:B------:R-:W-:Y:S02]  /*1f40*/  IMAD.MOV.U32 R17, RZ, RZ, R16 ;  /* 0x000000ffff117224 */ /* 0x000fe400078e0010 */
[----:B------:R-:W-:Y:S02]  /*1f50*/  IMAD.MOV.U32 R18, RZ, RZ, R15 ;  /* 0x000000ffff127224 */ /* 0x000fe400078e000f */
.L_x_68151:
[----:B------:R-:W-:Y:S05]  /*1f60*/  BSYNC B1 ;  /* 0x0000000000017941 */ /* 0x000fea0003800000 */
.L_x_68149:
        /* <DEDUP_REMOVED lines=9> */
.L_x_68153:
[----:B------:R-:W-:Y:S01]  /*2000*/  IMAD.MOV.U32 R22, RZ, RZ, R34 ;  /* 0x000000ffff167224 */ /* 0x000fe200078e0022 */
[----:B------:R-:W-:Y:S01]  /*2010*/  MOV R34, R17 ;  /* 0x0000001100227202 */ /* 0x000fe20000000f00 */
[----:B------:R-:W-:Y:S02]  /*2020*/  IMAD.MOV.U32 R30, RZ, RZ, R19 ;  /* 0x000000ffff1e7224 */ /* 0x000fe400078e0013 */
[----:B------:R-:W-:Y:S02]  /*2030*/  IMAD.MOV.U32 R19, RZ, RZ, R18 ;  /* 0x000000ffff137224 */ /* 0x000fe400078e0012 */
.L_x_68154:
[----:B------:R-:W-:Y:S05]  /*2040*/  BSYNC B1 ;  /* 0x0000000000017941 */ /* 0x000fea0003800000 */
.L_x_68152:
        /* <DEDUP_REMOVED lines=9> */
.L_x_68156:
[----:B------:R-:W-:Y:S02]  /*20e0*/  IMAD.MOV.U32 R21, RZ, RZ, R35 ;  /* 0x000000ffff157224 */ /* 0x000fe400078e0023 */
[----:B------:R-:W-:Y:S02]  /*20f0*/  IMAD.MOV.U32 R29, RZ, RZ, R36 ;  /* 0x000000ffff1d7224 */ /* 0x000fe400078e0024 */
[----:B------:R-:W-:Y:S02]  /*2100*/  IMAD.MOV.U32 R35, RZ, RZ, R34 ;  /* 0x000000ffff237224 */ /* 0x000fe400078e0022 */
[----:B------:R-:W-:Y:S02]  /*2110*/  IMAD.MOV.U32 R36, RZ, RZ, R19 ;  /* 0x000000ffff247224 */ /* 0x000fe400078e0013 */
.L_x_68157:
[----:B------:R-:W-:Y:S05]  /*2120*/  BSYNC B1 ;  /* 0x0000000000017941 */ /* 0x000fea0003800000 */
.L_x_68155:
        /* <DEDUP_REMOVED lines=9> */
.L_x_68159:
[----:B------:R-:W-:Y:S02]  /*21c0*/  IMAD.MOV.U32 R20, RZ, RZ, R38 ;  /* 0x000000ffff147224 */ /* 0x000fe400078e0026 */
[----:B------:R-:W-:Y:S02]  /*21d0*/  IMAD.MOV.U32 R28, RZ, RZ, R37 ;  /* 0x000000ffff1c7224 */ /* 0x000fe400078e0025 */
[----:B------:R-:W-:Y:S02]  /*21e0*/  IMAD.MOV.U32 R38, RZ, RZ, R35 ;  /* 0x000000ffff267224 */ /* 0x000fe400078e0023 */
[----:B------:R-:W-:Y:S02]  /*21f0*/  IMAD.MOV.U32 R37, RZ, RZ, R36 ;  /* 0x000000ffff257224 */ /* 0x000fe400078e0024 */
.L_x_68160:
[----:B------:R-:W-:Y:S05]  /*2200*/  BSYNC B1 ;  /* 0x0000000000017941 */ /* 0x000fea0003800000 */
.L_x_68158:
        /* <DEDUP_REMOVED lines=9> */
.L_x_68162:
[----:B------:R-:W-:Y:S02]  /*22a0*/  IMAD.MOV.U32 R33, RZ, RZ, R40 ;  /* 0x000000ffff217224 */ /* 0x000fe400078e0028 */
[----:B------:R-:W-:Y:S01]  /*22b0*/  IMAD.MOV.U32 R27, RZ, RZ, R39 ;  /* 0x000000ffff1b7224 */ /* 0x000fe200078e0027 */
[----:B------:R-:W-:Y:S01]  /*22c0*/  MOV R39, R38 ;  /* 0x0000002600277202 */ /* 0x000fe20000000f00 */
[----:B------:R-:W-:Y:S02]  /*22d0*/  IMAD.MOV.U32 R40, RZ, RZ, R37 ;  /* 0x000000ffff287224 */ /* 0x000fe400078e0025 */
.L_x_68163:
[----:B------:R-:W-:Y:S05]  /*22e0*/  BSYNC B1 ;  /* 0x0000000000017941 */ /* 0x000fea0003800000 */
.L_x_68161:
        /* <DEDUP_REMOVED lines=9> */
.L_x_68165:
[----:B------:R-:W-:Y:S02]  /*2380*/  IMAD.MOV.U32 R32, RZ, RZ, R4 ;  /* 0x000000ffff207224 */ /* 0x000fe400078e0004 */
[----:B------:R-:W-:Y:S02]  /*2390*/  IMAD.MOV.U32 R26, RZ, RZ, R25 ;  /* 0x000000ffff1a7224 */ /* 0x000fe400078e0019 */
[----:B------:R-:W-:Y:S02]  /*23a0*/  IMAD.MOV.U32 R4, RZ, RZ, R40 ;  /* 0x000000ffff047224 */ /* 0x000fe400078e0028 */
[----:B------:R-:W-:Y:S02]  /*23b0*/  IMAD.MOV.U32 R25, RZ, RZ, R39 ;  /* 0x000000ffff197224 */ /* 0x000fe400078e0027 */
.L_x_68166:
[----:B------:R-:W-:Y:S05]  /*23c0*/  BSYNC B1 ;  /* 0x0000000000017941 */ /* 0x000fea0003800000 */
.L_x_68164:
[----:B------:R-:W-:-:S04]  /*23d0*/  IADD3 R5, R5, 0x40, RZ ;  /* 0x0000004005057810 */ /* 0x000fc80007ffe0ff */
[----:B------:R-:W-:-:S13]  /*23e0*/  ISETP.GE.AND P0, PT, R5, c[0x0][0x220], PT ;  /* 0x0000880005007a0c */ /* 0x000fda0003f06270 */
[----:B------:R-:W-:Y:S01]  /*23f0*/  @P0 CALL.REL.NOINC `(.L_x_68096) ;  /* 0x0000001000000944 */ /* 0x000fe20003c00000 */
[----:B------:R-:W-:Y:S05]  /*2400*/  BRA `(.L_x_68167) ;  /* 0xffffefb000007947 */ /* 0x000fea000383ffff */
.L_x_68096:
[----:B------:R-:W-:Y:S05]  /*2410*/  BSYNC B0 ;  /* 0x0000000000007941 */ /* 0x000fea0003800000 */
.L_x_68095:
        /* <DEDUP_REMOVED lines=36> */
.L_x_68171:
[----:B------:R-:W-:Y:S02]  /*2660*/  IMAD.MOV.U32 R18, RZ, RZ, R7 ;  /* 0x000000ffff127224 */ /* 0x000fe400078e0007 */
[----:B------:R-:W-:Y:S02]  /*2670*/  IMAD.MOV.U32 R19, RZ, RZ, R24 ;  /* 0x000000ffff137224 */ /* 0x000fe400078e0018 */
[----:B------:R-:W-:Y:S02]  /*2680*/  IMAD.MOV.U32 R7, RZ, RZ, R23 ;  /* 0x000000ffff077224 */ /* 0x000fe400078e0017 */
[----:B------:R-:W-:Y:S02]  /*2690*/  IMAD.MOV.U32 R24, RZ, RZ, R31 ;  /* 0x000000ffff187224 */ /* 0x000fe400078e001f */
.L_x_68172:
[----:B------:R-:W-:Y:S05]  /*26a0*/  BSYNC B1 ;  /* 0x0000000000017941 */ /* 0x000fea0003800000 */
.L_x_68170:
        /* <DEDUP_REMOVED lines=9> */
.L_x_68174:
[----:B------:R-:W-:Y:S01]  /*2740*/  MOV R34, R19 ;  /* 0x0000001300227202 */ /* 0x000fe20000000f00 */
[----:B------:R-:W-:Y:S02]  /*2750*/  IMAD.MOV.U32 R36, RZ, RZ, R18 ;  /* 0x000000ffff247224 */ /* 0x000fe400078e0012 */
[----:B------:R-:W-:Y:S02]  /*2760*/  IMAD.MOV.U32 R19, RZ, RZ, R30 ;  /* 0x000000ffff137224 */ /* 0x000fe400078e001e */
[----:B------:R-:W-:Y:S02]  /*2770*/  IMAD.MOV.U32 R18, RZ, RZ, R22 ;  /* 0x000000ffff127224 */ /* 0x000fe400078e0016 */
.L_x_68175:
[----:B------:R-:W-:Y:S05]  /*2780*/  BSYNC B1 ;  /* 0x0000000000017941 */ /* 0x000fea0003800000 */
.L_x_68173:
        /* <DEDUP_REMOVED lines=9> */
.L_x_68177:
[----:B------:R-:W-:Y:S02]  /*2820*/  IMAD.MOV.U32 R23, RZ, RZ, R34 ;  /* 0x000000ffff177224 */ /* 0x000fe400078e0022 */
[----:B------:R-:W-:Y:S01]  /*2830*/  IMAD.MOV.U32 R31, RZ, RZ, R36 ;  /* 0x000000ffff1f7224 */ /* 0x000fe200078e0024 */
[----:B------:R-:W-:Y:S01]  /*2840*/  MOV R36, R21 ;  /* 0x0000001500247202 */ /* 0x000fe20000000f00 */
[----:B------:R-:W-:Y:S02]  /*2850*/  IMAD.MOV.U32 R34, RZ, RZ, R29 ;  /* 0x000000ffff227224 */ /* 0x000fe400078e001d */
.L_x_68178:
[----:B------:R-:W-:Y:S05]  /*2860*/  BSYNC B1 ;  /* 0x0000000000017941 */ /* 0x000fea0003800000 */
.L_x_68176:
        /* <DEDUP_REMOVED lines=9> */
.L_x_68180:
[----:B------:R-:W-:Y:S02]  /*2900*/  IMAD.MOV.U32 R22, RZ, RZ, R23 ;  /* 0x000000ffff167224 */ /* 0x000fe400078e0017 */
[----:B------:R-:W-:Y:S02]  /*2910*/  IMAD.MOV.U32 R30, RZ, RZ, R31 ;  /* 0x000000ffff1e7224 */ /* 0x000fe400078e001f */
[----:B------:R-:W-:Y:S02]  /*2920*/  IMAD.MOV.U32 R23, RZ, RZ, R28 ;  /* 0x000000ffff177224 */ /* 0x000fe400078e001c */
[----:B------:R-:W-:Y:S02]  /*2930*/  IMAD.MOV.U32 R31, RZ, RZ, R20 ;  /* 0x000000ffff1f7224 */ /* 0x000fe400078e0014 */
.L_x_68181:
[----:B------:R-:W-:Y:S05]  /*2940*/  BSYNC B1 ;  /* 0x0000000000017941 */ /* 0x000fea0003800000 */
.L_x_68179:
        /* <DEDUP_REMOVED lines=9> */
.L_x_68183:
[----:B------:R-:W-:Y:S01]  /*29e0*/  MOV R21, R22 ;  /* 0x0000001600157202 */ /* 0x000fe20000000f00 */
[----:B------:R-:W-:Y:S02]  /*29f0*/  IMAD.MOV.U32 R29, RZ, RZ, R30 ;  /* 0x000000ffff1d7224 */ /* 0x000fe400078e001e */
[----:B------:R-:W-:Y:S02]  /*2a00*/  IMAD.MOV.U32 R30, RZ, RZ, R27 ;  /* 0x000000ffff1e7224 */ /* 0x000fe400078e001b */
[----:B------:R-:W-:Y:S02]  /*2a10*/  IMAD.MOV.U32 R22, RZ, RZ, R33 ;  /* 0x000000ffff167224 */ /* 0x000fe400078e0021 */
.L_x_68184:
[----:B------:R-:W-:Y:S05]  /*2a20*/  BSYNC B1 ;  /* 0x0000000000017941 */ /* 0x000fea0003800000 */
.L_x_68182:
        /* <DEDUP_REMOVED lines=9> */
.L_x_68186:
[----:B------:R-:W-:Y:S02]  /*2ac0*/  IMAD.MOV.U32 R27, RZ, RZ, R21 ;  /* 0x000000ffff1b7224 */ /* 0x000fe400078e0015 */
[----:B------:R-:W-:Y:S01]  /*2ad0*/  IMAD.MOV.U32 R20, RZ, RZ, R29 ;  /* 0x000000ffff147224 */ /* 0x000fe200078e001d */
[----:B------:R-:W-:Y:S01]  /*2ae0*/  MOV R29, R26 ;  /* 0x0000001a001d7202 */ /* 0x000fe20000000f00 */
[----:B------:R-:W-:Y:S02]  /*2af0*/  IMAD.MOV.U32 R21, RZ, RZ, R32 ;  /* 0x000000ffff157224 */ /* 0x000fe400078e0020 */
.L_x_68187:
[----:B------:R-:W-:Y:S05]  /*2b00*/  BSYNC B1 ;  /* 0x0000000000017941 */ /* 0x000fea0003800000 */
.L_x_68185:
        /* <DEDUP_REMOVED lines=9> */
.L_x_68189:
[----:B------:R-:W-:Y:S02]  /*2ba0*/  IMAD.MOV.U32 R26, RZ, RZ, R27 ;  /* 0x000000ffff1a7224 */ /* 0x000fe400078e001b */
[----:B------:R-:W-:Y:S02]  /*2bb0*/  IMAD.MOV.U32 R28, RZ, RZ, R20 ;  /* 0x000000ffff1c7224 */ /* 0x000fe400078e0014 */
[----:B------:R-:W-:Y:S02]  /*2bc0*/  IMAD.MOV.U32 R27, RZ, RZ, R4 ;  /* 0x000000ffff1b7224 */ /* 0x000fe400078e0004 */
[----:B------:R-:W-:Y:S02]  /*2bd0*/  IMAD.MOV.U32 R20, RZ, RZ, R25 ;  /* 0x000000ffff147224 */ /* 0x000fe400078e0019 */
.L_x_68190:
[----:B------:R-:W-:Y:S05]  /*2be0*/  BSYNC B1 ;  /* 0x0000000000017941 */ /* 0x000fea0003800000 */
.L_x_68188:
        /* <DEDUP_REMOVED lines=16> */
.L_x_68192:
[----:B------:R-:W-:Y:S02]  /*2cf0*/  IMAD.MOV.U32 R25, RZ, RZ, R24 ;  /* 0x000000ffff197224 */ /* 0x000fe400078e0018 */
[----:B------:R-:W-:Y:S02]  /*2d00*/  IMAD.MOV.U32 R4, RZ, RZ, R7 ;  /* 0x000000ffff047224 */ /* 0x000fe400078e0007 */
[----:B------:R-:W-:Y:S02]  /*2d10*/  IMAD.MOV.U32 R7, RZ, RZ, R18 ;  /* 0x000000ffff077224 */ /* 0x000fe400078e0012 */
[----:B------:R-:W-:Y:S02]  /*2d20*/  IMAD.MOV.U32 R24, RZ, RZ, R19 ;  /* 0x000000ffff187224 */ /* 0x000fe400078e0013 */
.L_x_68193:
[----:B------:R-:W-:Y:S05]  /*2d30*/  BSYNC B1 ;  /* 0x0000000000017941 */ /* 0x000fea0003800000 */
.L_x_68191:
        /* <DEDUP_REMOVED lines=9> */
.L_x_68195:
[----:B------:R-:W-:Y:S01]  /*2dd0*/  IMAD.MOV.U32 R18, RZ, RZ, R25 ;  /* 0x000000ffff127224 */ /* 0x000fe200078e0019 */
[----:B------:R-:W-:Y:S01]  /*2de0*/  MOV R32, R4 ;  /* 0x0000000400207202 */ /* 0x000fe20000000f00 */
[----:B------:R-:W-:Y:S02]  /*2df0*/  IMAD.MOV.U32 R25, RZ, RZ, R34 ;  /* 0x000000ffff197224 */ /* 0x000fe400078e0022 */
[----:B------:R-:W-:Y:S02]  /*2e00*/  IMAD.MOV.U32 R4, RZ, RZ, R36 ;  /* 0x000000ffff047224 */ /* 0x000fe400078e0024 */
.L_x_68196:
[----:B------:R-:W-:Y:S05]  /*2e10*/  BSYNC B1 ;  /* 0x0000000000017941 */ /* 0x000fea0003800000 */
.L_x_68194:
        /* <DEDUP_REMOVED lines=9> */
.L_x_68198:
[----:B------:R-:W-:Y:S02]  /*2eb0*/  IMAD.MOV.U32 R19, RZ, RZ, R18 ;  /* 0x000000ffff137224 */ /* 0x000fe400078e0012 */
[----:B------:R-:W-:Y:S02]  /*2ec0*/  IMAD.MOV.U32 R33, RZ, RZ, R32 ;  /* 0x000000ffff217224 */ /* 0x000fe400078e0020 */
[----:B------:R-:W-:Y:S02]  /*2ed0*/  IMAD.MOV.U32 R18, RZ, RZ, R23 ;  /* 0x000000ffff127224 */ /* 0x000fe400078e0017 */
[----:B------:R-:W-:Y:S02]  /*2ee0*/  IMAD.MOV.U32 R32, RZ, RZ, R31 ;  /* 0x000000ffff207224 */ /* 0x000fe400078e001f */
.L_x_68199:
[----:B------:R-:W-:Y:S05]  /*2ef0*/  BSYNC B1 ;  /* 0x0000000000017941 */ /* 0x000fea0003800000 */
.L_x_68197:
        /* <DEDUP_REMOVED lines=9> */
.L_x_68201:
[----:B------:R-:W-:Y:S02]  /*2f90*/  IMAD.MOV.U32 R34, RZ, RZ, R19 ;  /* 0x000000ffff227224 */ /* 0x000fe400078e0013 */
[----:B------:R-:W-:Y:S02]  /*2fa0*/  IMAD.MOV.U32 R36, RZ, RZ, R33 ;  /* 0x000000ffff247224 */ /* 0x000fe400078e0021 */
[----:B------:R-:W-:Y:S02]  /*2fb0*/  IMAD.MOV.U32 R19, RZ, RZ, R22 ;  /* 0x000000ffff137224 */ /* 0x000fe400078e0016 */
[----:B------:R-:W-:Y:S02]  /*2fc0*/  IMAD.MOV.U32 R33, RZ, RZ, R30 ;  /* 0x000000ffff217224 */ /* 0x000fe400078e001e */
.L_x_68202:
[----:B------:R-:W-:Y:S05]  /*2fd0*/  BSYNC B1 ;  /* 0x0000000000017941 */ /* 0x000fea0003800000 */
.L_x_68200:
        /* <DEDUP_REMOVED lines=9> */
.L_x_68204:
[----:B------:R-:W-:Y:S01]  /*3070*/  IMAD.MOV.U32 R22, RZ, RZ, R34 ;  /* 0x000000ffff167224 */ /* 0x000fe200078e0022 */
[----:B------:R-:W-:Y:S01]  /*3080*/  MOV R23, R36 ;  /* 0x0000002400177202 */ /* 0x000fe20000000f00 */
[----:B------:R-:W-:Y:S02]  /*3090*/  IMAD.MOV.U32 R34, RZ, RZ, R21 ;  /* 0x000000ffff227224 */ /* 0x000fe400078e0015 */
[----:B------:R-:W-:Y:S02]  /*30a0*/  IMAD.MOV.U32 R36, RZ, RZ, R29 ;  /* 0x000000ffff247224 */ /* 0x000fe400078e001d */
.L_x_68205:
[----:B------:R-:W-:Y:S05]  /*30b0*/  BSYNC B1 ;  /* 0x0000000000017941 */ /* 0x000fea0003800000 */
.L_x_68203:
        /* <DEDUP_REMOVED lines=9> */
.L_x_68207:
[----:B------:R-:W-:Y:S02]  /*3150*/  IMAD.MOV.U32 R21, RZ, RZ, R22 ;  /* 0x000000ffff157224 */ /* 0x000fe400078e0016 */
[----:B------:R-:W-:Y:S02]  /*3160*/  IMAD.MOV.U32 R29, RZ, RZ, R23 ;  /* 0x000000ffff1d7224 */ /* 0x000fe400078e0017 */
[----:B------:R-:W-:Y:S02]  /*3170*/  IMAD.MOV.U32 R22, RZ, RZ, R27 ;  /* 0x000000ffff167224 */ /* 0x000fe400078e001b */
[----:B------:R-:W-:Y:S02]  /*3180*/  IMAD.MOV.U32 R23, RZ, RZ, R20 ;  /* 0x000000ffff177224 */ /* 0x000fe400078e0014 */
.L_x_68208:
[----:B------:R-:W-:Y:S05]  /*3190*/  BSYNC B1 ;  /* 0x0000000000017941 */ /* 0x000fea0003800000 */
.L_x_68206:
        /* <DEDUP_REMOVED lines=9> */
.L_x_68210:
[----:B------:R-:W-:Y:S02]  /*3230*/  IMAD.MOV.U32 R20, RZ, RZ, R21 ;  /* 0x000000ffff147224 */ /* 0x000fe400078e0015 */
[----:B------:R-:W-:Y:S02]  /*3240*/  IMAD.MOV.U32 R27, RZ, RZ, R29 ;  /* 0x000000ffff1b7224 */ /* 0x000fe400078e001d */
[----:B------:R-:W-:Y:S02]  /*3250*/  IMAD.MOV.U32 R21, RZ, RZ, R26 ;  /* 0x000000ffff157224 */ /* 0x000fe400078e001a */
[----:B------:R-:W-:Y:S02]  /*3260*/  IMAD.MOV.U32 R29, RZ, RZ, R28 ;  /* 0x000000ffff1d7224 */ /* 0x000fe400078e001c */
.L_x_68211:
[----:B------:R-:W-:Y:S05]  /*3270*/  BSYNC B1 ;  /* 0x0000000000017941 */ /* 0x000fea0003800000 */
.L_x_68209:
        /* <DEDUP_REMOVED lines=16> */
.L_x_68213:
[----:B------:R-:W-:Y:S02]  /*3380*/  IMAD.MOV.U32 R17, RZ, RZ, R24 ;  /* 0x000000ffff117224 */ /* 0x000fe400078e0018 */
[----:B------:R-:W-:Y:S02]  /*3390*/  IMAD.MOV.U32 R16, RZ, RZ, R7 ;  /* 0x000000ffff107224 */ /* 0x000fe400078e0007 */
[----:B------:R-:W-:Y:S02]  /*33a0*/  IMAD.MOV.U32 R7, RZ, RZ, R4 ;  /* 0x000000ffff077224 */ /* 0x000fe400078e0004 */
[----:B------:R-:W-:Y:S02]  /*33b0*/  IMAD.MOV.U32 R24, RZ, RZ, R25 ;  /* 0x000000ffff187224 */ /* 0x000fe400078e0019 */
.L_x_68214:
[----:B------:R-:W-:Y:S05]  /*33c0*/  BSYNC B1 ;  /* 0x0000000000017941 */ /* 0x000fea0003800000 */
.L_x_68212:
        /* <DEDUP_REMOVED lines=9> */
.L_x_68216:
[----:B------:R-:W-:Y:S01]  /*3460*/  IMAD.MOV.U32 R4, RZ, RZ, R17 ;  /* 0x000000ffff047224 */ /* 0x000fe200078e0011 */
[----:B------:R-:W-:Y:S01]  /*3470*/  MOV R17, R18 ;  /* 0x0000001200117202 */ /* 0x000fe20000000f00 */
[----:B------:R-:W-:Y:S02]  /*3480*/  IMAD.MOV.U32 R26, RZ, RZ, R16 ;  /* 0x000000ffff1a7224 */ /* 0x000fe400078e0010 */
[----:B------:R-:W-:Y:S02]  /*3490*/  IMAD.MOV.U32 R16, RZ, RZ, R32 ;  /* 0x000000ffff107224 */ /* 0x000fe400078e0020 */
.L_x_68217:
[----:B------:R-:W-:Y:S05]  /*34a0*/  BSYNC B1 ;  /* 0x0000000000017941 */ /* 0x000fea0003800000 */
.L_x_68215:
        /* <DEDUP_REMOVED lines=9> */
.L_x_68219:
[----:B------:R-:W-:Y:S02]  /*3540*/  IMAD.MOV.U32 R25, RZ, RZ, R4 ;  /* 0x000000ffff197224 */ /* 0x000fe400078e0004 */
[----:B------:R-:W-:Y:S02]  /*3550*/  IMAD.MOV.U32 R31, RZ, RZ, R26 ;  /* 0x000000ffff1f7224 */ /* 0x000fe400078e001a */
[----:B------:R-:W-:Y:S02]  /*3560*/  IMAD.MOV.U32 R4, RZ, RZ, R19 ;  /* 0x000000ffff047224 */ /* 0x000fe400078e0013 */
[----:B------:R-:W-:Y:S02]  /*3570*/  IMAD.MOV.U32 R26, RZ, RZ, R33 ;  /* 0x000000ffff1a7224 */ /* 0x000fe400078e0021 */
.L_x_68220:
[----:B------:R-:W-:Y:S05]  /*3580*/  BSYNC B1 ;  /* 0x0000000000017941 */ /* 0x000fea0003800000 */
.L_x_68218:
        /* <DEDUP_REMOVED lines=9> */
.L_x_68222:
[----:B------:R-:W-:Y:S02]  /*3620*/  IMAD.MOV.U32 R19, RZ, RZ, R25 ;  /* 0x000000ffff137224 */ /* 0x000fe400078e0019 */
[----:B------:R-:W-:Y:S02]  /*3630*/  IMAD.MOV.U32 R18, RZ, RZ, R31 ;  /* 0x000000ffff127224 */ /* 0x000fe400078e001f */
[----:B------:R-:W-:Y:S02]  /*3640*/  IMAD.MOV.U32 R25, RZ, RZ, R34 ;  /* 0x000000ffff197224 */ /* 0x000fe400078e0022 */
[----:B------:R-:W-:Y:S02]  /*3650*/  IMAD.MOV.U32 R31, RZ, RZ, R36 ;  /* 0x000000ffff1f7224 */ /* 0x000fe400078e0024 */
.L_x_68223:
[----:B------:R-:W-:Y:S05]  /*3660*/  BSYNC B1 ;  /* 0x0000000000017941 */ /* 0x000fea0003800000 */
.L_x_68221:
        /* <DEDUP_REMOVED lines=9> */
.L_x_68225:
[----:B------:R-:W-:Y:S01]  /*3700*/  IMAD.MOV.U32 R28, RZ, RZ, R19 ;  /* 0x000000ffff1c7224 */ /* 0x000fe200078e0013 */
[----:B------:R-:W-:Y:S01]  /*3710*/  MOV R19, R22 ;  /* 0x0000001600137202 */ /* 0x000fe20000000f00 */
[----:B------:R-:W-:Y:S02]  /*3720*/  IMAD.MOV.U32 R30, RZ, RZ, R18 ;  /* 0x000000ffff1e7224 */ /* 0x000fe400078e0012 */
[----:B------:R-:W-:Y:S02]  /*3730*/  IMAD.MOV.U32 R18, RZ, RZ, R23 ;  /* 0x000000ffff127224 */ /* 0x000fe400078e0017 */
.L_x_68226:
[----:B------:R-:W-:Y:S05]  /*3740*/  BSYNC B1 ;  /* 0x0000000000017941 */ /* 0x000fea0003800000 */
.L_x_68224:
        /* <DEDUP_REMOVED lines=9> */
.L_x_68228:
[----:B------:R-:W-:Y:S02]  /*37e0*/  IMAD.MOV.U32 R23, RZ, RZ, R28 ;  /* 0x000000ffff177224 */ /* 0x000fe400078e001c */
[----:B------:R-:W-:Y:S02]  /*37f0*/  IMAD.MOV.U32 R22, RZ, RZ, R30 ;  /* 0x000000ffff167224 */ /* 0x000fe400078e001e */
[----:B------:R-:W-:Y:S02]  /*3800*/  IMAD.MOV.U32 R28, RZ, RZ, R21 ;  /* 0x000000ffff1c7224 */ /* 0x000fe400078e0015 */
[----:B------:R-:W-:Y:S02]  /*3810*/  IMAD.MOV.U32 R30, RZ, RZ, R29 ;  /* 0x000000ffff1e7224 */ /* 0x000fe400078e001d */
.L_x_68229:
[----:B------:R-:W-:Y:S05]  /*3820*/  BSYNC B1 ;  /* 0x0000000000017941 */ /* 0x000fea0003800000 */
.L_x_68227:
        /* <DEDUP_REMOVED lines=9> */
.L_x_68231:
[----:B------:R-:W-:Y:S02]  /*38c0*/  IMAD.MOV.U32 R21, RZ, RZ, R23 ;  /* 0x000000ffff157224 */ /* 0x000fe400078e0017 */
[----:B------:R-:W-:Y:S02]  /*38d0*/  IMAD.MOV.U32 R29, RZ, RZ, R22 ;  /* 0x000000ffff1d7224 */ /* 0x000fe400078e0016 */
[----:B------:R-:W-:Y:S02]  /*38e0*/  IMAD.MOV.U32 R23, RZ, RZ, R20 ;  /* 0x000000ffff177224 */ /* 0x000fe400078e0014 */
[----:B------:R-:W-:Y:S02]  /*38f0*/  IMAD.MOV.U32 R22, RZ, RZ, R27 ;  /* 0x000000ffff167224 */ /* 0x000fe400078e001b */
.L_x_68232:
[----:B------:R-:W-:Y:S05]  /*3900*/  BSYNC B1 ;  /* 0x0000000000017941 */ /* 0x000fea0003800000 */
.L_x_68230:
        /* <DEDUP_REMOVED lines=16> */
.L_x_68234:
[----:B------:R-:W-:Y:S01]  /*3a10*/  MOV R13, R24 ;  /* 0x00000018000d7202 */ /* 0x000fe20000000f00 */
[----:B------:R-:W-:Y:S02]  /*3a20*/  IMAD.MOV.U32 R14, RZ, RZ, R7 ;  /* 0x000000ffff0e7224 */ /* 0x000fe400078e0007 */
[----:B------:R-:W-:Y:S02]  /*3a30*/  IMAD.MOV.U32 R7, RZ, RZ, R16 ;  /* 0x000000ffff077224 */ /* 0x000fe400078e0010 */
[----:B------:R-:W-:Y:S02]  /*3a40*/  IMAD.MOV.U32 R24, RZ, RZ, R17 ;  /* 0x000000ffff187224 */ /* 0x000fe400078e0011 */
.L_x_68235:
[----:B------:R-:W-:Y:S05]  /*3a50*/  BSYNC B1 ;  /* 0x0000000000017941 */ /* 0x000fea0003800000 */
.L_x_68233:
        /* <DEDUP_REMOVED lines=9> */
.L_x_68237:
[----:B------:R-:W-:Y:S02]  /*3af0*/  IMAD.MOV.U32 R16, RZ, RZ, R13 ;  /* 0x000000ffff107224 */ /* 0x000fe400078e000d */
[----:B------:R-:W-:Y:S01]  /*3b00*/  IMAD.MOV.U32 R20, RZ, RZ, R14 ;  /* 0x000000ffff147224 */ /* 0x000fe200078e000e */
[----:B------:R-:W-:Y:S01]  /*3b10*/  MOV R14, R26 ;  /* 0x0000001a000e7202 */ /* 0x000fe20000000f00 */
[----:B------:R-:W-:Y:S02]  /*3b20*/  IMAD.MOV.U32 R13, RZ, RZ, R4 ;  /* 0x000000ffff0d7224 */ /* 0x000fe400078e0004 */
.L_x_68238:
[----:B------:R-:W-:Y:S05]  /*3b30*/  BSYNC B1 ;  /* 0x0000000000017941 */ /* 0x000fea0003800000 */
.L_x_68236:
        /* <DEDUP_REMOVED lines=9> */
.L_x_68240:
[----:B------:R-:W-:Y:S02]  /*3bd0*/  IMAD.MOV.U32 R4, RZ, RZ, R16 ;  /* 0x000000ffff047224 */ /* 0x000fe400078e0010 */
[----:B------:R-:W-:Y:S02]  /*3be0*/  IMAD.MOV.U32 R17, RZ, RZ, R20 ;  /* 0x000000ffff117224 */ /* 0x000fe400078e0014 */
[----:B------:R-:W-:Y:S02]  /*3bf0*/  IMAD.MOV.U32 R16, RZ, RZ, R25 ;  /* 0x000000ffff107224 */ /* 0x000fe400078e0019 */
[----:B------:R-:W-:Y:S02]  /*3c00*/  IMAD.MOV.U32 R20, RZ, RZ, R31 ;  /* 0x000000ffff147224 */ /* 0x000fe400078e001f */
.L_x_68241:
[----:B------:R-:W-:Y:S05]  /*3c10*/  BSYNC B1 ;  /* 0x0000000000017941 */ /* 0x000fea0003800000 */
.L_x_68239:
        /* <DEDUP_REMOVED lines=9> */
.L_x_68243:
[----:B------:R-:W-:Y:S01]  /*3cb0*/  MOV R25, R4 ;  /* 0x0000000400197202 */ /* 0x000fe20000000f00 */
[----:B------:R-:W-:Y:S02]  /*3cc0*/  IMAD.MOV.U32 R27, RZ, RZ, R17 ;  /* 0x000000ffff1b7224 */ /* 0x000fe400078e0011 */
[----:B------:R-:W-:Y:S02]  /*3cd0*/  IMAD.MOV.U32 R4, RZ, RZ, R19 ;  /* 0x000000ffff047224 */ /* 0x000fe400078e0013 */
[----:B------:R-:W-:Y:S02]  /*3ce0*/  IMAD.MOV.U32 R17, RZ, RZ, R18 ;  /* 0x000000ffff117224 */ /* 0x000fe400078e0012 */
.L_x_68244:
[----:B------:R-:W-:Y:S05]  /*3cf0*/  BSYNC B1 ;  /* 0x0000000000017941 */ /* 0x000fea0003800000 */
.L_x_68242:
        /* <DEDUP_REMOVED lines=9> */
.L_x_68246:
[----:B------:R-:W-:Y:S02]  /*3d90*/  IMAD.MOV.U32 R18, RZ, RZ, R25 ;  /* 0x000000ffff127224 */ /* 0x000fe400078e0019 */
[----:B------:R-:W-:Y:S01]  /*3da0*/  IMAD.MOV.U32 R19, RZ, RZ, R27 ;  /* 0x000000ffff137224 */ /* 0x000fe200078e001b */
[----:B------:R-:W-:Y:S01]  /*3db0*/  MOV R27, R30 ;  /* 0x0000001e001b7202 */ /* 0x000fe20000000f00 */
[----:B------:R-:W-:Y:S02]  /*3dc0*/  IMAD.MOV.U32 R25, RZ, RZ, R28 ;  /* 0x000000ffff197224 */ /* 0x000fe400078e001c */
.L_x_68247:
[----:B------:R-:W-:Y:S05]  /*3dd0*/  BSYNC B1 ;  /* 0x0000000000017941 */ /* 0x000fea0003800000 */
.L_x_68245:
        /* <DEDUP_REMOVED lines=9> */
.L_x_68249:
[----:B------:R-:W-:Y:S02]  /*3e70*/  IMAD.MOV.U32 R26, RZ, RZ, R18 ;  /* 0x000000ffff1a7224 */ /* 0x000fe400078e0012 */
[----:B------:R-:W-:Y:S02]  /*3e80*/  IMAD.MOV.U32 R28, RZ, RZ, R19 ;  /* 0x000000ffff1c7224 */ /* 0x000fe400078e0013 */
[----:B------:R-:W-:Y:S02]  /*3e90*/  IMAD.MOV.U32 R18, RZ, RZ, R23 ;  /* 0x000000ffff127224 */ /* 0x000fe400078e0017 */
[----:B------:R-:W-:Y:S02]  /*3ea0*/  IMAD.MOV.U32 R19, RZ, RZ, R22 ;  /* 0x000000ffff137224 */ /* 0x000fe400078e0016 */
.L_x_68250:
[----:B------:R-:W-:Y:S05]  /*3eb0*/  BSYNC B1 ;  /* 0x0000000000017941 */ /* 0x000fea0003800000 */
.L_x_68248:
        /* <DEDUP_REMOVED lines=9> */
.L_x_68252:
[----:B------:R-:W-:Y:S01]  /*3f50*/  MOV R22, R26 ;  /* 0x0000001a00167202 */ /* 0x000fe20000000f00 */
[----:B------:R-:W-:Y:S02]  /*3f60*/  IMAD.MOV.U32 R23, RZ, RZ, R28 ;  /* 0x000000ffff177224 */ /* 0x000fe400078e001c */
[----:B------:R-:W-:Y:S02]  /*3f70*/  IMAD.MOV.U32 R26, RZ, RZ, R21 ;  /* 0x000000ffff1a7224 */ /* 0x000fe400078e0015 */
[----:B------:R-:W-:Y:S02]  /*3f80*/  IMAD.MOV.U32 R28, RZ, RZ, R29 ;  /* 0x000000ffff1c7224 */ /* 0x000fe400078e001d */
.L_x_68253:
[----:B------:R-:W-:Y:S05]  /*3f90*/  BSYNC B1 ;  /* 0x0000000000017941 */ /* 0x000fea0003800000 */
.L_x_68251:
        /* <DEDUP_REMOVED lines=16> */
.L_x_68255:
[----:B------:R-:W-:Y:S01]  /*40a0*/  IMAD.MOV.U32 R11, RZ, RZ, R24 ;  /* 0x000000ffff0b7224 */ /* 0x000fe200078e0018 */
[----:B------:R-:W-:Y:S01]  /*40b0*/  MOV R12, R7 ;  /* 0x00000007000c7202 */ /* 0x000fe20000000f00 */
[----:B------:R-:W-:Y:S02]  /*40c0*/  IMAD.MOV.U32 R7, RZ, RZ, R14 ;  /* 0x000000ffff077224 */ /* 0x000fe400078e000e */
[----:B------:R-:W-:Y:S02]  /*40d0*/  IMAD.MOV.U32 R24, RZ, RZ, R13 ;  /* 0x000000ffff187224 */ /* 0x000fe400078e000d */
.L_x_68256:
[----:B------:R-:W-:Y:S05]  /*40e0*/  BSYNC B1 ;  /* 0x0000000000017941 */ /* 0x000fea0003800000 */
.L_x_68254:
        /* <DEDUP_REMOVED lines=9> */
.L_x_68258:
[----:B------:R-:W-:Y:S02]  /*4180*/  IMAD.MOV.U32 R13, RZ, RZ, R11 ;  /* 0x000000ffff0d7224 */ /* 0x000fe400078e000b */
[----:B------:R-:W-:Y:S02]  /*4190*/  IMAD.MOV.U32 R14, RZ, RZ, R12 ;  /* 0x000000ffff0e7224 */ /* 0x000fe400078e000c */
[----:B------:R-:W-:Y:S02]  /*41a0*/  IMAD.MOV.U32 R11, RZ, RZ, R16 ;  /* 0x000000ffff0b7224 */ /* 0x000fe400078e0010 */
[----:B------:R-:W-:Y:S02]  /*41b0*/  IMAD.MOV.U32 R12, RZ, RZ, R20 ;  /* 0x000000ffff0c7224 */ /* 0x000fe400078e0014 */
.L_x_68259:
[----:B------:R-:W-:Y:S05]  /*41c0*/  BSYNC B1 ;  /* 0x0000000000017941 */ /* 0x000fea0003800000 */
.L_x_68257:
        /* <DEDUP_REMOVED lines=9> */
.L_x_68261:
[----:B------:R-:W-:Y:S02]  /*4260*/  IMAD.MOV.U32 R16, RZ, RZ, R13 ;  /* 0x000000ffff107224 */ /* 0x000fe400078e000d */
[----:B------:R-:W-:Y:S02]  /*4270*/  IMAD.MOV.U32 R20, RZ, RZ, R14 ;  /* 0x000000ffff147224 */ /* 0x000fe400078e000e */
[----:B------:R-:W-:Y:S02]  /*4280*/  IMAD.MOV.U32 R13, RZ, RZ, R4 ;  /* 0x000000ffff0d7224 */ /* 0x000fe400078e0004 */
[----:B------:R-:W-:Y:S02]  /*4290*/  IMAD.MOV.U32 R14, RZ, RZ, R17 ;  /* 0x000000ffff0e7224 */ /* 0x000fe400078e0011 */
.L_x_68262:
[----:B------:R-:W-:Y:S05]  /*42a0*/  BSYNC B1 ;  /* 0x0000000000017941 */ /* 0x000fea0003800000 */
.L_x_68260:
        /* <DEDUP_REMOVED lines=9> */
.L_x_68264:
[----:B------:R-:W-:Y:S01]  /*4340*/  IMAD.MOV.U32 R17, RZ, RZ, R16 ;  /* 0x000000ffff117224 */ /* 0x000fe200078e0010 */
[----:B------:R-:W-:Y:S01]  /*4350*/  MOV R4, R20 ;  /* 0x0000001400047202 */ /* 0x000fe20000000f00 */
[----:B------:R-:W-:Y:S02]  /*4360*/  IMAD.MOV.U32 R16, RZ, RZ, R25 ;  /* 0x000000ffff107224 */ /* 0x000fe400078e0019 */
[----:B------:R-:W-:Y:S02]  /*4370*/  IMAD.MOV.U32 R20, RZ, RZ, R27 ;  /* 0x000000ffff147224 */ /* 0x000fe400078e001b */
.L_x_68265:
[----:B------:R-:W-:Y:S05]  /*4380*/  BSYNC B1 ;  /* 0x0000000000017941 */ /* 0x000fea0003800000 */
.L_x_68263:
        /* <DEDUP_REMOVED lines=9> */
.L_x_68267:
[----:B------:R-:W-:Y:S02]  /*4420*/  IMAD.MOV.U32 R21, RZ, RZ, R17 ;  /* 0x000000ffff157224 */ /* 0x000fe400078e0011 */
[----:B------:R-:W-:Y:S02]  /*4430*/  IMAD.MOV.U32 R25, RZ, RZ, R4 ;  /* 0x000000ffff197224 */ /* 0x000fe400078e0004 */
[----:B------:R-:W-:Y:S02]  /*4440*/  IMAD.MOV.U32 R17, RZ, RZ, R18 ;  /* 0x000000ffff117224 */ /* 0x000fe400078e0012 */
[----:B------:R-:W-:Y:S02]  /*4450*/  IMAD.MOV.U32 R4, RZ, RZ, R19 ;  /* 0x000000ffff047224 */ /* 0x000fe400078e0013 */
.L_x_68268:
[----:B------:R-:W-:Y:S05]  /*4460*/  BSYNC B1 ;  /* 0x0000000000017941 */ /* 0x000fea0003800000 */
.L_x_68266:
        /* <DEDUP_REMOVED lines=9> */
.L_x_68270:
[----:B------:R-:W-:Y:S02]  /*4500*/  IMAD.MOV.U32 R19, RZ, RZ, R21 ;  /* 0x000000ffff137224 */ /* 0x000fe400078e0015 */
[----:B------:R-:W-:Y:S02]  /*4510*/  IMAD.MOV.U32 R18, RZ, RZ, R25 ;  /* 0x000000ffff127224 */ /* 0x000fe400078e0019 */
[----:B------:R-:W-:Y:S02]  /*4520*/  IMAD.MOV.U32 R21, RZ, RZ, R26 ;  /* 0x000000ffff157224 */ /* 0x000fe400078e001a */
[----:B------:R-:W-:Y:S02]  /*4530*/  IMAD.MOV.U32 R25, RZ, RZ, R28 ;  /* 0x000000ffff197224 */ /* 0x000fe400078e001c */
.L_x_68271:
[----:B------:R-:W-:Y:S05]  /*4540*/  BSYNC B1 ;  /* 0x0000000000017941 */ /* 0x000fea0003800000 */
.L_x_68269:
        /* <DEDUP_REMOVED lines=9> */
.L_x_68273:
[----:B------:R-:W-:Y:S01]  /*45e0*/  IMAD.MOV.U32 R26, RZ, RZ, R19 ;  /* 0x000000ffff1a7224 */ /* 0x000fe200078e0013 */
[----:B------:R-:W-:Y:S01]  /*45f0*/  MOV R27, R18 ;  /* 0x00000012001b7202 */ /* 0x000fe20000000f00 */
[----:B------:R-:W-:Y:S02]  /*4600*/  IMAD.MOV.U32 R19, RZ, RZ, R22 ;  /* 0x000000ffff137224 */ /* 0x000fe400078e0016 */
[----:B------:R-:W-:Y:S02]  /*4610*/  IMAD.MOV.U32 R18, RZ, RZ, R23 ;  /* 0x000000ffff127224 */ /* 0x000fe400078e0017 */
.L_x_68274:
[----:B------:R-:W-:Y:S05]  /*4620*/  BSYNC B1 ;  /* 0x0000000000017941 */ /* 0x000fea0003800000 */
.L_x_68272:
        /* <DEDUP_REMOVED lines=16> */
.L_x_68276:
[----:B------:R-:W-:Y:S02]  /*4730*/  IMAD.MOV.U32 R9, RZ, RZ, R24 ;  /* 0x000000ffff097224 */ /* 0x000fe400078e0018 */
[----:B------:R-:W-:Y:S01]  /*4740*/  IMAD.MOV.U32 R10, RZ, RZ, R7 ;  /* 0x000000ffff0a7224 */ /* 0x000fe200078e0007 */
[----:B------:R-:W-:Y:S01]  /*4750*/  MOV R7, R12 ;  /* 0x0000000c00077202 */ /* 0x000fe20000000f00 */
[----:B------:R-:W-:Y:S02]  /*4760*/  IMAD.MOV.U32 R24, RZ, RZ, R11 ;  /* 0x000000ffff187224 */ /* 0x000fe400078e000b */
.L_x_68277:
[----:B------:R-:W-:Y:S05]  /*4770*/  BSYNC B1 ;  /* 0x0000000000017941 */ /* 0x000fea0003800000 */
.L_x_68275:
        /* <DEDUP_REMOVED lines=9> */
.L_x_68279:
[----:B------:R-:W-:Y:S02]  /*4810*/  IMAD.MOV.U32 R11, RZ, RZ, R9 ;  /* 0x000000ffff0b7224 */ /* 0x000fe400078e0009 */
[----:B------:R-:W-:Y:S02]  /*4820*/  IMAD.MOV.U32 R23, RZ, RZ, R10 ;  /* 0x000000ffff177224 */ /* 0x000fe400078e000a */
[----:B------:R-:W-:Y:S02]  /*4830*/  IMAD.MOV.U32 R9, RZ, RZ, R13 ;  /* 0x000000ffff097224 */ /* 0x000fe400078e000d */
[----:B------:R-:W-:Y:S02]  /*4840*/  IMAD.MOV.U32 R10, RZ, RZ, R14 ;  /* 0x000000ffff0a7224 */ /* 0x000fe400078e000e */
.L_x_68280:
[----:B------:R-:W-:Y:S05]  /*4850*/  BSYNC B1 ;  /* 0x0000000000017941 */ /* 0x000fea0003800000 */
.L_x_68278:
        /* <DEDUP_REMOVED lines=9> */
.L_x_68282:
[----:B------:R-:W-:Y:S02]  /*48f0*/  IMAD.MOV.U32 R12, RZ, RZ, R11 ;  /* 0x000000ffff0c7224 */ /* 0x000fe400078e000b */
[----:B------:R-:W-:Y:S02]  /*4900*/  IMAD.MOV.U32 R13, RZ, RZ, R23 ;  /* 0x000000ffff0d7224 */ /* 0x000fe400078e0017 */
[----:B------:R-:W-:Y:S02]  /*4910*/  IMAD.MOV.U32 R11, RZ, RZ, R16 ;  /* 0x000000ffff0b7224 */ /* 0x000fe400078e0010 */
[----:B------:R-:W-:Y:S02]  /*4920*/  IMAD.MOV.U32 R23, RZ, RZ, R20 ;  /* 0x000000ffff177224 */ /* 0x000fe400078e0014 */
.L_x_68283:
[----:B------:R-:W-:Y:S05]  /*4930*/  BSYNC B1 ;  /* 0x0000000000017941 */ /* 0x000fea0003800000 */
.L_x_68281:
        /* <DEDUP_REMOVED lines=9> */
.L_x_68285:
[----:B------:R-:W-:Y:S01]  /*49d0*/  IMAD.MOV.U32 R14, RZ, RZ, R12 ;  /* 0x000000ffff0e7224 */ /* 0x000fe200078e000c */
[----:B------:R-:W-:Y:S01]  /*49e0*/  MOV R12, R17 ;  /* 0x00000011000c7202 */ /* 0x000fe20000000f00 */
[----:B------:R-:W-:Y:S02]  /*49f0*/  IMAD.MOV.U32 R16, RZ, RZ, R13 ;  /* 0x000000ffff107224 */ /* 0x000fe400078e000d */
[----:B------:R-:W-:Y:S02]  /*4a00*/  IMAD.MOV.U32 R13, RZ, RZ, R4 ;  /* 0x000000ffff0d7224 */ /* 0x000fe400078e0004 */
.L_x_68286:
[----:B------:R-:W-:Y:S05]  /*4a10*/  BSYNC B1 ;  /* 0x0000000000017941 */ /* 0x000fea0003800000 */
.L_x_68284:
        /* <DEDUP_REMOVED lines=9> */
.L_x_68288:
[----:B------:R-:W-:Y:S02]  /*4ab0*/  IMAD.MOV.U32 R4, RZ, RZ, R14 ;  /* 0x000000ffff047224 */ /* 0x000fe400078e000e */
[----:B------:R-:W-:Y:S02]  /*4ac0*/  IMAD.MOV.U32 R17, RZ, RZ, R16 ;  /* 0x000000ffff117224 */ /* 0x000fe400078e0010 */
[----:B------:R-:W-:Y:S02]  /*4ad0*/  IMAD.MOV.U32 R14, RZ, RZ, R21 ;  /* 0x000000ffff0e7224 */ /* 0x000fe400078e0015 */
[----:B------:R-:W-:Y:S02]  /*4ae0*/  IMAD.MOV.U32 R16, RZ, RZ, R25 ;  /* 0x000000ffff107224 */ /* 0x000fe400078e0019 */
.L_x_68289:
[----:B------:R-:W-:Y:S05]  /*4af0*/  BSYNC B1 ;  /* 0x0000000000017941 */ /* 0x000fea0003800000 */
.L_x_68287:
        /* <DEDUP_REMOVED lines=9> */
.L_x_68291:
[----:B------:R-:W-:Y:S02]  /*4b90*/  IMAD.MOV.U32 R21, RZ, RZ, R4 ;  /* 0x000000ffff157224 */ /* 0x000fe400078e0004 */
[----:B------:R-:W-:Y:S02]  /*4ba0*/  IMAD.MOV.U32 R20, RZ, RZ, R17 ;  /* 0x000000ffff147224 */ /* 0x000fe400078e0011 */
[----:B------:R-:W-:Y:S02]  /*4bb0*/  IMAD.MOV.U32 R4, RZ, RZ, R19 ;  /* 0x000000ffff047224 */ /* 0x000fe400078e0013 */
[----:B------:R-:W-:Y:S02]  /*4bc0*/  IMAD.MOV.U32 R17, RZ, RZ, R18 ;  /* 0x000000ffff117224 */ /* 0x000fe400078e0012 */
.L_x_68292:
[----:B------:R-:W-:Y:S05]  /*4bd0*/  BSYNC B1 ;  /* 0x0000000000017941 */ /* 0x000fea0003800000 */
.L_x_68290:
        /* <DEDUP_REMOVED lines=9> */
.L_x_68294:
[----:B------:R-:W-:Y:S01]  /*4c70*/  IMAD.MOV.U32 R18, RZ, RZ, R21 ;  /* 0x000000ffff127224 */ /* 0x000fe200078e0015 */
[----:B------:R-:W-:Y:S01]  /*4c80*/  MOV R21, R26 ;  /* 0x0000001a00157202 */ /* 0x000fe20000000f00 */
[----:B------:R-:W-:Y:S02]  /*4c90*/  IMAD.MOV.U32 R19, RZ, RZ, R20 ;  /* 0x000000ffff137224 */ /* 0x000fe400078e0014 */
[----:B------:R-:W-:Y:S02]  /*4ca0*/  IMAD.MOV.U32 R20, RZ, RZ, R27 ;  /* 0x000000ffff147224 */ /* 0x000fe400078e001b */
.L_x_68295:
[----:B------:R-:W-:Y:S05]  /*4cb0*/  BSYNC B1 ;  /* 0x0000000000017941 */ /* 0x000fea0003800000 */
.L_x_68293:
        /* <DEDUP_REMOVED lines=16> */
.L_x_68297:
[----:B------:R-:W-:Y:S01]  /*4dc0*/  IMAD.MOV.U32 R5, RZ, RZ, R24 ;  /* 0x000000ffff057224 */ /* 0x000fe200078e0018 */
[----:B------:R-:W-:Y:S01]  /*4dd0*/  MOV R24, R9 ;  /* 0x0000000900187202 */ /* 0x000fe20000000f00 */
[----:B------:R-:W-:Y:S02]  /*4de0*/  IMAD.MOV.U32 R8, RZ, RZ, R7 ;  /* 0x000000ffff087224 */ /* 0x000fe400078e0007 */
[----:B------:R-:W-:Y:S02]  /*4df0*/  IMAD.MOV.U32 R7, RZ, RZ, R10 ;  /* 0x000000ffff077224 */ /* 0x000fe400078e000a */
.L_x_68298:
[----:B------:R-:W-:Y:S05]  /*4e00*/  BSYNC B1 ;  /* 0x0000000000017941 */ /* 0x000fea0003800000 */
.L_x_68296:
        /* <DEDUP_REMOVED lines=9> */
.L_x_68300:
[----:B------:R-:W-:Y:S02]  /*4ea0*/  IMAD.MOV.U32 R9, RZ, RZ, R5 ;  /* 0x000000ffff097224 */ /* 0x000fe400078e0005 */
[----:B------:R-:W-:Y:S02]  /*4eb0*/  IMAD.MOV.U32 R10, RZ, RZ, R8 ;  /* 0x000000ffff0a7224 */ /* 0x000fe400078e0008 */
[----:B------:R-:W-:Y:S02]  /*4ec0*/  IMAD.MOV.U32 R5, RZ, RZ, R11 ;  /* 0x000000ffff057224 */ /* 0x000fe400078e000b */
[----:B------:R-:W-:Y:S02]  /*4ed0*/  IMAD.MOV.U32 R8, RZ, RZ, R23 ;  /* 0x000000ffff087224 */ /* 0x000fe400078e0017 */
.L_x_68301:
[----:B------:R-:W-:Y:S05]  /*4ee0*/  BSYNC B1 ;  /* 0x0000000000017941 */ /* 0x000fea0003800000 */
.L_x_68299:
        /* <DEDUP_REMOVED lines=9> */
.L_x_68303:
[----:B------:R-:W-:Y:S01]  /*4f80*/  MOV R11, R9 ;  /* 0x00000009000b7202 */ /* 0x000fe20000000f00 */
[----:B------:R-:W-:Y:S02]  /*4f90*/  IMAD.MOV.U32 R25, RZ, RZ, R10 ;  /* 0x000000ffff197224 */ /* 0x000fe400078e000a */
[----:B------:R-:W-:Y:S02]  /*4fa0*/  IMAD.MOV.U32 R9, RZ, RZ, R12 ;  /* 0x000000ffff097224 */ /* 0x000fe400078e000c */
[----:B------:R-:W-:Y:S02]  /*4fb0*/  IMAD.MOV.U32 R10, RZ, RZ, R13 ;  /* 0x000000ffff0a7224 */ /* 0x000fe400078e000d */
.L_x_68304:
[----:B------:R-:W-:Y:S05]  /*4fc0*/  BSYNC B1 ;  /* 0x0000000000017941 */ /* 0x000fea0003800000 */
.L_x_68302:
        /* <DEDUP_REMOVED lines=9> */
.L_x_68306:
[----:B------:R-:W-:Y:S02]  /*5060*/  IMAD.MOV.U32 R12, RZ, RZ, R11 ;  /* 0x000000ffff0c7224 */ /* 0x000fe400078e000b */
[----:B------:R-:W-:Y:S01]  /*5070*/  IMAD.MOV.U32 R26, RZ, RZ, R25 ;  /* 0x000000ffff1a7224 */ /* 0x000fe200078e0019 */
[----:B------:R-:W-:Y:S01]  /*5080*/  MOV R25, R16 ;  /* 0x0000001000197202 */ /* 0x000fe20000000f00 */
[----:B------:R-:W-:Y:S02]  /*5090*/  IMAD.MOV.U32 R11, RZ, RZ, R14 ;  /* 0x000000ffff0b7224 */ /* 0x000fe400078e000e */
.L_x_68307:
[----:B------:R-:W-:Y:S05]  /*50a0*/  BSYNC B1 ;  /* 0x0000000000017941 */ /* 0x000fea0003800000 */
.L_x_68305:
        /* <DEDUP_REMOVED lines=9> */
.L_x_68309:
[----:B------:R-:W-:Y:S02]  /*5140*/  IMAD.MOV.U32 R13, RZ, RZ, R12 ;  /* 0x000000ffff0d7224 */ /* 0x000fe400078e000c */
[----:B------:R-:W-:Y:S02]  /*5150*/  IMAD.MOV.U32 R35, RZ, RZ, R26 ;  /* 0x000000ffff237224 */ /* 0x000fe400078e001a */
[----:B------:R-:W-:Y:S02]  /*5160*/  IMAD.MOV.U32 R12, RZ, RZ, R4 ;  /* 0x000000ffff0c7224 */ /* 0x000fe400078e0004 */
[----:B------:R-:W-:Y:S02]  /*5170*/  IMAD.MOV.U32 R26, RZ, RZ, R17 ;  /* 0x000000ffff1a7224 */ /* 0x000fe400078e0011 */
.L_x_68310:
[----:B------:R-:W-:Y:S05]  /*5180*/  BSYNC B1 ;  /* 0x0000000000017941 */ /* 0x000fea0003800000 */
.L_x_68308:
        /* <DEDUP_REMOVED lines=9> */
.L_x_68312:
[----:B------:R-:W-:Y:S01]  /*5220*/  MOV R4, R13 ;  /* 0x0000000d00047202 */ /* 0x000fe20000000f00 */
[----:B------:R-:W-:Y:S02]  /*5230*/  IMAD.MOV.U32 R14, RZ, RZ, R35 ;  /* 0x000000ffff0e7224 */ /* 0x000fe400078e0023 */
[----:B------:R-:W-:Y:S02]  /*5240*/  IMAD.MOV.U32 R13, RZ, RZ, R21 ;  /* 0x000000ffff0d7224 */ /* 0x000fe400078e0015 */
[----:B------:R-:W-:Y:S02]  /*5250*/  IMAD.MOV.U32 R35, RZ, RZ, R20 ;  /* 0x000000ffff237224 */ /* 0x000fe400078e0014 */
.L_x_68313:
[----:B------:R-:W-:Y:S05]  /*5260*/  BSYNC B1 ;  /* 0x0000000000017941 */ /* 0x000fea0003800000 */
.L_x_68311:
        /* <DEDUP_REMOVED lines=9> */
.L_x_68315:
[----:B------:R-:W-:Y:S02]  /*5300*/  IMAD.MOV.U32 R17, RZ, RZ, R4 ;  /* 0x000000ffff117224 */ /* 0x000fe400078e0004 */
[----:B------:R-:W-:Y:S01]  /*5310*/  IMAD.MOV.U32 R37, RZ, RZ, R14 ;  /* 0x000000ffff257224 */ /* 0x000fe200078e000e */
[----:B------:R-:W-:Y:S01]  /*5320*/  MOV R14, R19 ;  /* 0x00000013000e7202 */ /* 0x000fe20000000f00 */
[----:B------:R-:W-:Y:S02]  /*5330*/  IMAD.MOV.U32 R4, RZ, RZ, R18 ;  /* 0x000000ffff047224 */ /* 0x000fe400078e0012 */
.L_x_68316:
[----:B------:R-:W-:Y:S05]  /*5340*/  BSYNC B1 ;  /* 0x0000000000017941 */ /* 0x000fea0003800000 */
.L_x_68314:
        /* <DEDUP_REMOVED lines=16> */
.L_x_68318:
[----:B------:R-:W-:Y:S02]  /*5450*/  IMAD.MOV.U32 R31, RZ, RZ, R24 ;  /* 0x000000ffff1f7224 */ /* 0x000fe400078e0018 */
[----:B------:R-:W-:Y:S02]  /*5460*/  IMAD.MOV.U32 R23, RZ, RZ, R7 ;  /* 0x000000ffff177224 */ /* 0x000fe400078e0007 */
[----:B------:R-:W-:Y:S02]  /*5470*/  IMAD.MOV.U32 R7, RZ, RZ, R8 ;  /* 0x000000ffff077224 */ /* 0x000fe400078e0008 */
[----:B------:R-:W-:Y:S02]  /*5480*/  IMAD.MOV.U32 R24, RZ, RZ, R5 ;  /* 0x000000ffff187224 */ /* 0x000fe400078e0005 */
.L_x_68319:
[----:B------:R-:W-:Y:S05]  /*5490*/  BSYNC B1 ;  /* 0x0000000000017941 */ /* 0x000fea0003800000 */
.L_x_68317:
        /* <DEDUP_REMOVED lines=9> */
.L_x_68321:
[----:B------:R-:W-:Y:S02]  /*5530*/  IMAD.MOV.U32 R30, RZ, RZ, R31 ;  /* 0x000000ffff1e7224 */ /* 0x000fe400078e001f */
[----:B------:R-:W-:Y:S02]  /*5540*/  IMAD.MOV.U32 R22, RZ, RZ, R23 ;  /* 0x000000ffff167224 */ /* 0x000fe400078e0017 */
[----:B------:R-:W-:Y:S02]  /*5550*/  IMAD.MOV.U32 R31, RZ, RZ, R9 ;  /* 0x000000ffff1f7224 */ /* 0x000fe400078e0009 */
[----:B------:R-:W-:Y:S02]  /*5560*/  IMAD.MOV.U32 R23, RZ, RZ, R10 ;  /* 0x000000ffff177224 */ /* 0x000fe400078e000a */
.L_x_68322:
[----:B------:R-:W-:Y:S05]  /*5570*/  BSYNC B1 ;  /* 0x0000000000017941 */ /* 0x000fea0003800000 */
.L_x_68320:
        /* <DEDUP_REMOVED lines=9> */
.L_x_68324:
[----:B------:R-:W-:Y:S01]  /*5610*/  IMAD.MOV.U32 R29, RZ, RZ, R30 ;  /* 0x000000ffff1d7224 */ /* 0x000fe200078e001e */
[----:B------:R-:W-:Y:S01]  /*5620*/  MOV R21, R22 ;  /* 0x0000001600157202 */ /* 0x000fe20000000f00 */
[----:B------:R-:W-:Y:S02]  /*5630*/  IMAD.MOV.U32 R30, RZ, RZ, R11 ;  /* 0x000000ffff1e7224 */ /* 0x000fe400078e000b */
[----:B------:R-:W-:Y:S02]  /*5640*/  IMAD.MOV.U32 R22, RZ, RZ, R25 ;  /* 0x000000ffff167224 */ /* 0x000fe400078e0019 */
.L_x_68325:
[----:B------:R-:W-:Y:S05]  /*5650*/  BSYNC B1 ;  /* 0x0000000000017941 */ /* 0x000fea0003800000 */
.L_x_68323:
        /* <DEDUP_REMOVED lines=9> */
.L_x_68327:
[----:B------:R-:W-:Y:S02]  /*56f0*/  IMAD.MOV.U32 R28, RZ, RZ, R29 ;  /* 0x000000ffff1c7224 */ /* 0x000fe400078e001d */
[----:B------:R-:W-:Y:S02]  /*5700*/  IMAD.MOV.U32 R20, RZ, RZ, R21 ;  /* 0x000000ffff147224 */ /* 0x000fe400078e0015 */
[----:B------:R-:W-:Y:S02]  /*5710*/  IMAD.MOV.U32 R29, RZ, RZ, R12 ;  /* 0x000000ffff1d7224 */ /* 0x000fe400078e000c */
[----:B------:R-:W-:Y:S02]  /*5720*/  IMAD.MOV.U32 R21, RZ, RZ, R26 ;  /* 0x000000ffff157224 */ /* 0x000fe400078e001a */
.L_x_68328:
[----:B------:R-:W-:Y:S05]  /*5730*/  BSYNC B1 ;  /* 0x0000000000017941 */ /* 0x000fea0003800000 */
.L_x_68326:
        /* <DEDUP_REMOVED lines=9> */
.L_x_68330:
[----:B------:R-:W-:Y:S02]  /*57d0*/  IMAD.MOV.U32 R33, RZ, RZ, R28 ;  /* 0x000000ffff217224 */ /* 0x000fe400078e001c */
[----:B------:R-:W-:Y:S02]  /*57e0*/  IMAD.MOV.U32 R27, RZ, RZ, R20 ;  /* 0x000000ffff1b7224 */ /* 0x000fe400078e0014 */
[----:B------:R-:W-:Y:S02]  /*57f0*/  IMAD.MOV.U32 R28, RZ, RZ, R13 ;  /* 0x000000ffff1c7224 */ /* 0x000fe400078e000d */
[----:B------:R-:W-:Y:S02]  /*5800*/  IMAD.MOV.U32 R20, RZ, RZ, R35 ;  /* 0x000000ffff147224 */ /* 0x000fe400078e0023 */
.L_x_68331:
[----:B------:R-:W-:Y:S05]  /*5810*/  BSYNC B1 ;  /* 0x0000000000017941 */ /* 0x000fea0003800000 */
.L_x_68329:
        /* <DEDUP_REMOVED lines=9> */
.L_x_68333:
[----:B------:R-:W-:Y:S01]  /*58b0*/  IMAD.MOV.U32 R32, RZ, RZ, R33 ;  /* 0x000000ffff207224 */ /* 0x000fe200078e0021 */
[----:B------:R-:W-:Y:S01]  /*58c0*/  MOV R26, R27 ;  /* 0x0000001b001a7202 */ /* 0x000fe20000000f00 */
[----:B------:R-:W-:Y:S02]  /*58d0*/  IMAD.MOV.U32 R33, RZ, RZ, R4 ;  /* 0x000000ffff217224 */ /* 0x000fe400078e0004 */
[----:B------:R-:W-:Y:S02]  /*58e0*/  IMAD.MOV.U32 R27, RZ, RZ, R14 ;  /* 0x000000ffff1b7224 */ /* 0x000fe400078e000e */
.L_x_68334:
[----:B------:R-:W-:Y:S05]  /*58f0*/  BSYNC B1 ;  /* 0x0000000000017941 */ /* 0x000fea0003800000 */
.L_x_68332:
        /* <DEDUP_REMOVED lines=8> */
.L_x_68335:
[----:B------:R-:W-:Y:S02]  /*5980*/  IMAD.MOV.U32 R4, RZ, RZ, R32 ;  /* 0x000000ffff047224 */ /* 0x000fe400078e0020 */
[----:B------:R-:W-:Y:S02]  /*5990*/  IMAD.MOV.U32 R25, RZ, RZ, R26 ;  /* 0x000000ffff197224 */ /* 0x000fe400078e001a */
[----:B------:R-:W-:Y:S02]  /*59a0*/  IMAD.MOV.U32 R32, RZ, RZ, R17 ;  /* 0x000000ffff207224 */ /* 0x000fe400078e0011 */
[----:B------:R-:W-:Y:S02]  /*59b0*/  IMAD.MOV.U32 R26, RZ, RZ, R37 ;  /* 0x000000ffff1a7224 */ /* 0x000fe400078e0025 */
.L_x_68169:
[----:B-1234-:R-:W-:Y:S05]  /*59c0*/  BSYNC B0 ;  /* 0x0000000000007941 */ /* 0x01efea0003800000 */
.L_x_68168:
        /* <DEDUP_REMOVED lines=25> */
[----:B-1----:R-:W-:Y:S01]  /*5b60*/  @!P0 MOV R7, R18 ;  /* 0x0000001200078202 */ /* 0x002fe20000000f00 */
        /* <DEDUP_REMOVED lines=9> */
.L_x_68339:
[----:B------:R-:W-:Y:S02]  /*5c00*/  IMAD.MOV.U32 R18, RZ, RZ, R7 ;  /* 0x000000ffff127224 */ /* 0x000fe400078e0007 */
[----:B------:R-:W-:Y:S02]  /*5c10*/  IMAD.MOV.U32 R19, RZ, RZ, R24 ;  /* 0x000000ffff137224 */ /* 0x000fe400078e0018 */
[----:B------:R-:W-:Y:S02]  /*5c20*/  IMAD.MOV.U32 R7, RZ, RZ, R23 ;  /* 0x000000ffff077224 */ /* 0x000fe400078e0017 */
[----:B------:R-:W-:Y:S02]  /*5c30*/  IMAD.MOV.U32 R24, RZ, RZ, R31 ;  /* 0x000000ffff187224 */ /* 0x000fe400078e001f */
.L_x_68340:
[----:B------:R-:W-:Y:S05]  /*5c40*/  BSYNC B1 ;  /* 0x0000000000017941 */ /* 0x000fea0003800000 */
.L_x_68338:
        /* <DEDUP_REMOVED lines=9> */
.L_x_68342:
[----:B------:R-:W-:Y:S02]  /*5ce0*/  IMAD.MOV.U32 R34, RZ, RZ, R19 ;  /* 0x000000ffff227224 */ /* 0x000fe400078e0013 */
[----:B------:R-:W-:Y:S02]  /*5cf0*/  IMAD.MOV.U32 R36, RZ, RZ, R18 ;  /* 0x000000ffff247224 */ /* 0x000fe400078e0012 */
[----:B------:R-:W-:Y:S02]  /*5d00*/  IMAD.MOV.U32 R19, RZ, RZ, R30 ;  /* 0x000000ffff137224 */ /* 0x000fe400078e001e */
[----:B------:R-:W-:Y:S02]  /*5d10*/  IMAD.MOV.U32 R18, RZ, RZ, R22 ;  /* 0x000000ffff127224 */ /* 0x000fe400078e0016 */
.L_x_68343:
[----:B------:R-:W-:Y:S05]  /*5d20*/  BSYNC B1 ;  /* 0x0000000000017941 */ /* 0x000fea0003800000 */
.L_x_68341:
        /* <DEDUP_REMOVED lines=9> */
.L_x_68345:
[----:B------:R-:W-:Y:S01]  /*5dc0*/  IMAD.MOV.U32 R23, RZ, RZ, R34 ;  /* 0x000000ffff177224 */ /* 0x000fe200078e0022 */
[----:B------:R-:W-:Y:S01]  /*5dd0*/  MOV R34, R29 ;  /* 0x0000001d00227202 */ /* 0x000fe20000000f00 */
[----:B------:R-:W-:Y:S02]  /*5de0*/  IMAD.MOV.U32 R31, RZ, RZ, R36 ;  /* 0x000000ffff1f7224 */ /* 0x000fe400078e0024 */
[----:B------:R-:W-:Y:S02]  /*5df0*/  IMAD.MOV.U32 R36, RZ, RZ, R21 ;  /* 0x000000ffff247224 */ /* 0x000fe400078e0015 */
.L_x_68346:
[----:B------:R-:W-:Y:S05]  /*5e00*/  BSYNC B1 ;  /* 0x0000000000017941 */ /* 0x000fea0003800000 */
.L_x_68344:
        /* <DEDUP_REMOVED lines=9> */
.L_x_68348:
[----:B------:R-:W-:Y:S02]  /*5ea0*/  IMAD.MOV.U32 R22, RZ, RZ, R23 ;  /* 0x000000ffff167224 */ /* 0x000fe400078e0017 */
[----:B------:R-:W-:Y:S02]  /*5eb0*/  IMAD.MOV.U32 R30, RZ, RZ, R31 ;  /* 0x000000ffff1e7224 */ /* 0x000fe400078e001f */
[----:B------:R-:W-:Y:S02]  /*5ec0*/  IMAD.MOV.U32 R23, RZ, RZ, R28 ;  /* 0x000000ffff177224 */ /* 0x000fe400078e001c */
[----:B------:R-:W-:Y:S02]  /*5ed0*/  IMAD.MOV.U32 R31, RZ, RZ, R20 ;  /* 0x000000ffff1f7224 */ /* 0x000fe400078e0014 */
.L_x_68349:
[----:B------:R-:W-:Y:S05]  /*5ee0*/  BSYNC B1 ;  /* 0x0000000000017941 */ /* 0x000fea0003800000 */
.L_x_68347:
        /* <DEDUP_REMOVED lines=9> */
.L_x_68351:
[----:B------:R-:W-:Y:S02]  /*5f80*/  IMAD.MOV.U32 R21, RZ, RZ, R22 ;  /* 0x000000ffff157224 */ /* 0x000fe400078e0016 */
[----:B------:R-:W-:Y:S02]  /*5f90*/  IMAD.MOV.U32 R29, RZ, RZ, R30 ;  /* 0x000000ffff1d7224 */ /* 0x000fe400078e001e */
[----:B------:R-:W-:Y:S02]  /*5fa0*/  IMAD.MOV.U32 R30, RZ, RZ, R27 ;  /* 0x000000ffff1e7224 */ /* 0x000fe400078e001b */
[----:B------:R-:W-:Y:S02]  /*5fb0*/  IMAD.MOV.U32 R22, RZ, RZ, R33 ;  /* 0x000000ffff167224 */ /* 0x000fe400078e0021 */
.L_x_68352:
[----:B------:R-:W-:Y:S05]  /*5fc0*/  BSYNC B1 ;  /* 0x0000000000017941 */ /* 0x000fea0003800000 */
.L_x_68350:
        /* <DEDUP_REMOVED lines=9> */
.L_x_68354:
[----:B------:R-:W-:Y:S01]  /*6060*/  IMAD.MOV.U32 R27, RZ, RZ, R21 ;  /* 0x000000ffff1b7224 */ /* 0x000fe200078e0015 */
[----:B------:R-:W-:Y:S01]  /*6070*/  MOV R21, R32 ;  /* 0x0000002000157202 */ /* 0x000fe20000000f00 */
[----:B------:R-:W-:Y:S02]  /*6080*/  IMAD.MOV.U32 R20, RZ, RZ, R29 ;  /* 0x000000ffff147224 */ /* 0x000fe400078e001d */
[----:B------:R-:W-:Y:S02]  /*6090*/  IMAD.MOV.U32 R29, RZ, RZ, R26 ;  /* 0x000000ffff1d7224 */ /* 0x000fe400078e001a */
.L_x_68355:
[----:B------:R-:W-:Y:S05]  /*60a0*/  BSYNC B1 ;  /* 0x0000000000017941 */ /* 0x000fea0003800000 */
.L_x_68353:
        /* <DEDUP_REMOVED lines=9> */
.L_x_68357:
[----:B------:R-:W-:Y:S02]  /*6140*/  IMAD.MOV.U32 R26, RZ, RZ, R27 ;  /* 0x000000ffff1a7224 */ /* 0x000fe400078e001b */
[----:B------:R-:W-:Y:S02]  /*6150*/  IMAD.MOV.U32 R28, RZ, RZ, R20 ;  /* 0x000000ffff1c7224 */ /* 0x000fe400078e0014 */
[----:B------:R-:W-:Y:S02]  /*6160*/  IMAD.MOV.U32 R27, RZ, RZ, R4 ;  /* 0x000000ffff1b7224 */ /* 0x000fe400078e0004 */
[----:B------:R-:W-:Y:S02]  /*6170*/  IMAD.MOV.U32 R20, RZ, RZ, R25 ;  /* 0x000000ffff147224 */ /* 0x000fe400078e0019 */
.L_x_68358:
[----:B------:R-:W-:Y:S05]  /*6180*/  BSYNC B1 ;  /* 0x0000000000017941 */ /* 0x000fea0003800000 */
.L_x_68356:
        /* <DEDUP_REMOVED lines=16> */
.L_x_68360:
[----:B------:R-:W-:Y:S02]  /*6290*/  IMAD.MOV.U32 R25, RZ, RZ, R24 ;  /* 0x000000ffff197224 */ /* 0x000fe400078e0018 */
[----:B------:R-:W-:Y:S02]  /*62a0*/  IMAD.MOV.U32 R4, RZ, RZ, R7 ;  /* 0x000000ffff047224 */ /* 0x000fe400078e0007 */
[----:B------:R-:W-:Y:S02]  /*62b0*/  IMAD.MOV.U32 R7, RZ, RZ, R18 ;  /* 0x000000ffff077224 */ /* 0x000fe400078e0012 */
[----:B------:R-:W-:Y:S02]  /*62c0*/  IMAD.MOV.U32 R24, RZ, RZ, R19 ;  /* 0x000000ffff187224 */ /* 0x000fe400078e0013 */
.L_x_68361:
[----:B------:R-:W-:Y:S05]  /*62d0*/  BSYNC B1 ;  /* 0x0000000000017941 */ /* 0x000fea0003800000 */
.L_x_68359:
        /* <DEDUP_REMOVED lines=9> */
.L_x_68363:
[----:B------:R-:W-:Y:S01]  /*6370*/  MOV R18, R25 ;  /* 0x0000001900127202 */ /* 0x000fe20000000f00 */
[----:B------:R-:W-:Y:S02]  /*6380*/  IMAD.MOV.U32 R32, RZ, RZ, R4 ;  /* 0x000000ffff207224 */ /* 0x000fe400078e0004 */
[----:B------:R-:W-:Y:S02]  /*6390*/  IMAD.MOV.U32 R25, RZ, RZ, R34 ;  /* 0x000000ffff197224 */ /* 0x000fe400078e0022 */
[----:B------:R-:W-:Y:S02]  /*63a0*/  IMAD.MOV.U32 R4, RZ, RZ, R36 ;  /* 0x000000ffff047224 */ /* 0x000fe400078e0024 */
.L_x_68364:
[----:B------:R-:W-:Y:S05]  /*63b0*/  BSYNC B1 ;  /* 0x0000000000017941 */ /* 0x000fea0003800000 */
.L_x_68362:
        /* <DEDUP_REMOVED lines=9> */
.L_x_68366:
[----:B------:R-:W-:Y:S02]  /*6450*/  IMAD.MOV.U32 R19, RZ, RZ, R18 ;  /* 0x000000ffff137224 */ /* 0x000fe400078e0012 */
[----:B------:R-:W-:Y:S01]  /*6460*/  IMAD.MOV.U32 R33, RZ, RZ, R32 ;  /* 0x000000ffff217224 */ /* 0x000fe200078e0020 */
[----:B------:R-:W-:Y:S01]  /*6470*/  MOV R32, R31 ;  /* 0x0000001f00207202 */ /* 0x000fe20000000f00 */
[----:B------:R-:W-:Y:S02]  /*6480*/  IMAD.MOV.U32 R18, RZ, RZ, R23 ;  /* 0x000000ffff127224 */ /* 0x000fe400078e0017 */
.L_x_68367:
[----:B------:R-:W-:Y:S05]  /*6490*/  BSYNC B1 ;  /* 0x0000000000017941 */ /* 0x000fea0003800000 */
.L_x_68365:
        /* <DEDUP_REMOVED lines=9> */
.L_x_68369:
[----:B------:R-:W-:Y:S02]  /*6530*/  IMAD.MOV.U32 R34, RZ, RZ, R19 ;  /* 0x000000ffff227224 */ /* 0x000fe400078e0013 */
[----:B------:R-:W-:Y:S02]  /*6540*/  IMAD.MOV.U32 R36, RZ, RZ, R33 ;  /* 0x000000ffff247224 */ /* 0x000fe400078e0021 */
[----:B------:R-:W-:Y:S02]  /*6550*/  IMAD.MOV.U32 R19, RZ, RZ, R22 ;  /* 0x000000ffff137224 */ /* 0x000fe400078e0016 */
[----:B------:R-:W-:Y:S02]  /*6560*/  IMAD.MOV.U32 R33, RZ, RZ, R30 ;  /* 0x000000ffff217224 */ /* 0x000fe400078e001e */
.L_x_68370:
[----:B------:R-:W-:Y:S05]  /*6570*/  BSYNC B1 ;  /* 0x0000000000017941 */ /* 0x000fea0003800000 */
.L_x_68368:
        /* <DEDUP_REMOVED lines=9> */
.L_x_68372:
[----:B------:R-:W-:Y:S01]  /*6610*/  MOV R22, R34 ;  /* 0x0000002200167202 */ /* 0x000fe20000000f00 */
[----:B------:R-:W-:Y:S02]  /*6620*/  IMAD.MOV.U32 R23, RZ, RZ, R36 ;  /* 0x000000ffff177224 */ /* 0x000fe400078e0024 */
[----:B------:R-:W-:Y:S02]  /*6630*/  IMAD.MOV.U32 R34, RZ, RZ, R21 ;  /* 0x000000ffff227224 */ /* 0x000fe400078e0015 */
[----:B------:R-:W-:Y:S02]  /*6640*/  IMAD.MOV.U32 R36, RZ, RZ, R29 ;  /* 0x000000ffff247224 */ /* 0x000fe400078e001d */
.L_x_68373:
[----:B------:R-:W-:Y:S05]  /*6650*/  BSYNC B1 ;  /* 0x0000000000017941 */ /* 0x000fea0003800000 */
.L_x_68371:
        /* <DEDUP_REMOVED lines=9> */
.L_x_68375:
[----:B------:R-:W-:Y:S02]  /*66f0*/  IMAD.MOV.U32 R21, RZ, RZ, R22 ;  /* 0x000000ffff157224 */ /* 0x000fe400078e0016 */
[----:B------:R-:W-:Y:S01]  /*6700*/  IMAD.MOV.U32 R29, RZ, RZ, R23 ;  /* 0x000000ffff1d7224 */ /* 0x000fe200078e0017 */
[----:B------:R-:W-:Y:S01]  /*6710*/  MOV R23, R20 ;  /* 0x0000001400177202 */ /* 0x000fe20000000f00 */
[----:B------:R-:W-:Y:S02]  /*6720*/  IMAD.MOV.U32 R22, RZ, RZ, R27 ;  /* 0x000000ffff167224 */ /* 0x000fe400078e001b */
.L_x_68376:
[----:B------:R-:W-:Y:S05]  /*6730*/  BSYNC B1 ;  /* 0x0000000000017941 */ /* 0x000fea0003800000 */
.L_x_68374:
        /* <DEDUP_REMOVED lines=9> */
.L_x_68378:
[----:B------:R-:W-:Y:S02]  /*67d0*/  IMAD.MOV.U32 R20, RZ, RZ, R21 ;  /* 0x000000ffff147224 */ /* 0x000fe400078e0015 */
[----:B------:R-:W-:Y:S02]  /*67e0*/  IMAD.MOV.U32 R27, RZ, RZ, R29 ;  /* 0x000000ffff1b7224 */ /* 0x000fe400078e001d */
[----:B------:R-:W-:Y:S02]  /*67f0*/  IMAD.MOV.U32 R21, RZ, RZ, R26 ;  /* 0x000000ffff157224 */ /* 0x000fe400078e001a */
[----:B------:R-:W-:Y:S02]  /*6800*/  IMAD.MOV.U32 R29, RZ, RZ, R28 ;  /* 0x000000ffff1d7224 */ /* 0x000fe400078e001c */
.L_x_68379:
[----:B------:R-:W-:Y:S05]  /*6810*/  BSYNC B1 ;  /* 0x0000000000017941 */ /* 0x000fea0003800000 */
.L_x_68377:
        /* <DEDUP_REMOVED lines=16> */
.L_x_68381:
[----:B------:R-:W-:Y:S02]  /*6920*/  IMAD.MOV.U32 R17, RZ, RZ, R24 ;  /* 0x000000ffff117224 */ /* 0x000fe400078e0018 */
[----:B------:R-:W-:Y:S02]  /*6930*/  IMAD.MOV.U32 R16, RZ, RZ, R7 ;  /* 0x000000ffff107224 */ /* 0x000fe400078e0007 */
[----:B------:R-:W-:Y:S02]  /*6940*/  IMAD.MOV.U32 R7, RZ, RZ, R4 ;  /* 0x000000ffff077224 */ /* 0x000fe400078e0004 */
[----:B------:R-:W-:Y:S02]  /*6950*/  IMAD.MOV.U32 R24, RZ, RZ, R25 ;  /* 0x000000ffff187224 */ /* 0x000fe400078e0019 */
.L_x_68382:
[----:B------:R-:W-:Y:S05]  /*6960*/  BSYNC B1 ;  /* 0x0000000000017941 */ /* 0x000fea0003800000 */
.L_x_68380:
        /* <DEDUP_REMOVED lines=9> */
.L_x_68384:
[----:B------:R-:W-:Y:S01]  /*6a00*/  IMAD.MOV.U32 R4, RZ, RZ, R17 ;  /* 0x000000ffff047224 */ /* 0x000fe200078e0011 */
[----:B------:R-:W-:Y:S01]  /*6a10*/  MOV R26, R16 ;  /* 0x00000010001a7202 */ /* 0x000fe20000000f00 */
[----:B------:R-:W-:Y:S02]  /*6a20*/  IMAD.MOV.U32 R17, RZ, RZ, R18 ;  /* 0x000000ffff117224 */ /* 0x000fe400078e0012 */
[----:B------:R-:W-:Y:S02]  /*6a30*/  IMAD.MOV.U32 R16, RZ, RZ, R32 ;  /* 0x000000ffff107224 */ /* 0x000fe400078e0020 */
.L_x_68385:
[----:B------:R-:W-:Y:S05]  /*6a40*/  BSYNC B1 ;  /* 0x0000000000017941 */ /* 0x000fea0003800000 */
.L_x_68383:
        /* <DEDUP_REMOVED lines=9> */
.L_x_68387:
[----:B------:R-:W-:Y:S02]  /*6ae0*/  IMAD.MOV.U32 R25, RZ, RZ, R4 ;  /* 0x000000ffff197224 */ /* 0x000fe400078e0004 */
[----:B------:R-:W-:Y:S02]  /*6af0*/  IMAD.MOV.U32 R31, RZ, RZ, R26 ;  /* 0x000000ffff1f7224 */ /* 0x000fe400078e001a */
[----:B------:R-:W-:Y:S02]  /*6b00*/  IMAD.MOV.U32 R4, RZ, RZ, R19 ;  /* 0x000000ffff047224 */ /* 0x000fe400078e0013 */
[----:B------:R-:W-:Y:S02]  /*6b10*/  IMAD.MOV.U32 R26, RZ, RZ, R33 ;  /* 0x000000ffff1a7224 */ /* 0x000fe400078e0021 */
.L_x_68388:
[----:B------:R-:W-:Y:S05]  /*6b20*/  BSYNC B1 ;  /* 0x0000000000017941 */ /* 0x000fea0003800000 */
.L_x_68386:
        /* <DEDUP_REMOVED lines=9> */
.L_x_68390:
[----:B------:R-:W-:Y:S02]  /*6bc0*/  IMAD.MOV.U32 R19, RZ, RZ, R25 ;  /* 0x000000ffff137224 */ /* 0x000fe400078e0019 */
[----:B------:R-:W-:Y:S02]  /*6bd0*/  IMAD.MOV.U32 R18, RZ, RZ, R31 ;  /* 0x000000ffff127224 */ /* 0x000fe400078e001f */
[----:B------:R-:W-:Y:S02]  /*6be0*/  IMAD.MOV.U32 R25, RZ, RZ, R34 ;  /* 0x000000ffff197224 */ /* 0x000fe400078e0022 */
[----:B------:R-:W-:Y:S02]  /*6bf0*/  IMAD.MOV.U32 R31, RZ, RZ, R36 ;  /* 0x000000ffff1f7224 */ /* 0x000fe400078e0024 */
.L_x_68391:
[----:B------:R-:W-:Y:S05]  /*6c00*/  BSYNC B1 ;  /* 0x0000000000017941 */ /* 0x000fea0003800000 */
.L_x_68389:
        /* <DEDUP_REMOVED lines=9> */
.L_x_68393:
[----:B------:R-:W-:Y:S01]  /*6ca0*/  IMAD.MOV.U32 R28, RZ, RZ, R19 ;  /* 0x000000ffff1c7224 */ /* 0x000fe200078e0013 */
[----:B------:R-:W-:Y:S01]  /*6cb0*/  MOV R30, R18 ;  /* 0x00000012001e7202 */ /* 0x000fe20000000f00 */
[----:B------:R-:W-:Y:S02]  /*6cc0*/  IMAD.MOV.U32 R19, RZ, RZ, R22 ;  /* 0x000000ffff137224 */ /* 0x000fe400078e0016 */
[----:B------:R-:W-:Y:S02]  /*6cd0*/  IMAD.MOV.U32 R18, RZ, RZ, R23 ;  /* 0x000000ffff127224 */ /* 0x000fe400078e0017 */
.L_x_68394:
[----:B------:R-:W-:Y:S05]  /*6ce0*/  BSYNC B1 ;  /* 0x0000000000017941 */ /* 0x000fea0003800000 */
.L_x_68392:
        /* <DEDUP_REMOVED lines=9> */
.L_x_68396:
[----:B------:R-:W-:Y:S02]  /*6d80*/  IMAD.MOV.U32 R23, RZ, RZ, R28 ;  /* 0x000000ffff177224 */ /* 0x000fe400078e001c */
[----:B------:R-:W-:Y:S02]  /*6d90*/  IMAD.MOV.U32 R22, RZ, RZ, R30 ;  /* 0x000000ffff167224 */ /* 0x000fe400078e001e */
[----:B------:R-:W-:Y:S02]  /*6da0*/  IMAD.MOV.U32 R28, RZ, RZ, R21 ;  /* 0x000000ffff1c7224 */ /* 0x000fe400078e0015 */
[----:B------:R-:W-:Y:S02]  /*6db0*/  IMAD.MOV.U32 R30, RZ, RZ, R29 ;  /* 0x000000ffff1e7224 */ /* 0x000fe400078e001d */
.L_x_68397:
[----:B------:R-:W-:Y:S05]  /*6dc0*/  BSYNC B1 ;  /* 0x0000000000017941 */ /* 0x000fea0003800000 */
.L_x_68395:
        /* <DEDUP_REMOVED lines=9> */
.L_x_68399:
[----:B------:R-:W-:Y:S02]  /*6e60*/  IMAD.MOV.U32 R21, RZ, RZ, R23 ;  /* 0x000000ffff157224 */ /* 0x000fe400078e0017 */
[----:B------:R-:W-:Y:S02]  /*6e70*/  IMAD.MOV.U32 R29, RZ, RZ, R22 ;  /* 0x000000ffff1d7224 */ /* 0x000fe400078e0016 */
[----:B------:R-:W-:Y:S02]  /*6e80*/  IMAD.MOV.U32 R23, RZ, RZ, R20 ;  /* 0x000000ffff177224 */ /* 0x000fe400078e0014 */
[----:B------:R-:W-:Y:S02]  /*6e90*/  IMAD.MOV.U32 R22, RZ, RZ, R27 ;  /* 0x000000ffff167224 */ /* 0x000fe400078e001b */
.L_x_68400:
[----:B------:R-:W-:Y:S05]  /*6ea0*/  BSYNC B1 ;  /* 0x0000000000017941 */ /* 0x000fea0003800000 */
.L_x_68398:
        /* <DEDUP_REMOVED lines=16> */
.L_x_68402:
[----:B------:R-:W-:Y:S02]  /*6fb0*/  IMAD.MOV.U32 R13, RZ, RZ, R24 ;  /* 0x000000ffff0d7224 */ /* 0x000fe400078e0018 */
[----:B------:R-:W-:Y:S02]  /*6fc0*/  IMAD.MOV.U32 R14, RZ, RZ, R7 ;  /* 0x000000ffff0e7224 */ /* 0x000fe400078e0007 */
[----:B------:R-:W-:Y:S02]  /*6fd0*/  IMAD.MOV.U32 R7, RZ, RZ, R16 ;  /* 0x000000ffff077224 */ /* 0x000fe400078e0010 */
[----:B------:R-:W-:Y:S02]  /*6fe0*/  IMAD.MOV.U32 R24, RZ, RZ, R17 ;  /* 0x000000ffff187224 */ /* 0x000fe400078e0011 */
.L_x_68403:
[----:B------:R-:W-:Y:S05]  /*6ff0*/  BSYNC B1 ;  /* 0x0000000000017941 */ /* 0x000fea0003800000 */
.L_x_68401:
        /* <DEDUP_REMOVED lines=9> */
.L_x_68405:
[----:B------:R-:W-:Y:S01]  /*7090*/  IMAD.MOV.U32 R16, RZ, RZ, R13 ;  /* 0x000000ffff107224 */ /* 0x000fe200078e000d */
[----:B------:R-:W-:Y:S01]  /*70a0*/  MOV R13, R4 ;  /* 0x00000004000d7202 */ /* 0x000fe20000000f00 */
[----:B------:R-:W-:Y:S02]  /*70b0*/  IMAD.MOV.U32 R20, RZ, RZ, R14 ;  /* 0x000000ffff147224 */ /* 0x000fe400078e000e */
[----:B------:R-:W-:Y:S02]  /*70c0*/  IMAD.MOV.U32 R14, RZ, RZ, R26 ;  /* 0x000000ffff0e7224 */ /* 0x000fe400078e001a */
.L_x_68406:
[----:B------:R-:W-:Y:S05]  /*70d0*/  BSYNC B1 ;  /* 0x0000000000017941 */ /* 0x000fea0003800000 */
.L_x_68404:
        /* <DEDUP_REMOVED lines=9> */
.L_x_68408:
[----:B------:R-:W-:Y:S02]  /*7170*/  IMAD.MOV.U32 R4, RZ, RZ, R16 ;  /* 0x000000ffff047224 */ /* 0x000fe400078e0010 */
[----:B------:R-:W-:Y:S02]  /*7180*/  IMAD.MOV.U32 R17, RZ, RZ, R20 ;  /* 0x000000ffff117224 */ /* 0x000fe400078e0014 */
[----:B------:R-:W-:Y:S02]  /*7190*/  IMAD.MOV.U32 R16, RZ, RZ, R25 ;  /* 0x000000ffff107224 */ /* 0x000fe400078e0019 */
[----:B------:R-:W-:Y:S02]  /*71a0*/  IMAD.MOV.U32 R20, RZ, RZ, R31 ;  /* 0x000000ffff147224 */ /* 0x000fe400078e001f */
.L_x_68409:
[----:B------:R-:W-:Y:S05]  /*71b0*/  BSYNC B1 ;  /* 0x0000000000017941 */ /* 0x000fea0003800000 */
.L_x_68407:
        /* <DEDUP_REMOVED lines=9> */
.L_x_68411:
[----:B------:R-:W-:Y:S02]  /*7250*/  IMAD.MOV.U32 R25, RZ, RZ, R4 ;  /* 0x000000ffff197224 */ /* 0x000fe400078e0004 */
[----:B------:R-:W-:Y:S02]  /*7260*/  IMAD.MOV.U32 R27, RZ, RZ, R17 ;  /* 0x000000ffff1b7224 */ /* 0x000fe400078e0011 */
[----:B------:R-:W-:Y:S02]  /*7270*/  IMAD.MOV.U32 R4, RZ, RZ, R19 ;  /* 0x000000ffff047224 */ /* 0x000fe400078e0013 */
[----:B------:R-:W-:Y:S02]  /*7280*/  IMAD.MOV.U32 R17, RZ, RZ, R18 ;  /* 0x000000ffff117224 */ /* 0x000fe400078e0012 */
.L_x_68412:
[----:B------:R-:W-:Y:S05]  /*7290*/  BSYNC B1 ;  /* 0x0000000000017941 */ /* 0x000fea0003800000 */
.L_x_68410:
        /* <DEDUP_REMOVED lines=9> */
.L_x_68414:
[----:B------:R-:W-:Y:S01]  /*7330*/  IMAD.MOV.U32 R18, RZ, RZ, R25 ;  /* 0x000000ffff127224 */ /* 0x000fe200078e0019 */
[----:B------:R-:W-:Y:S01]  /*7340*/  MOV R25, R28 ;  /* 0x0000001c00197202 */ /* 0x000fe20000000f00 */
[----:B------:R-:W-:Y:S02]  /*7350*/  IMAD.MOV.U32 R19, RZ, RZ, R27 ;  /* 0x000000ffff137224 */ /* 0x000fe400078e001b */
[----:B------:R-:W-:Y:S02]  /*7360*/  IMAD.MOV.U32 R27, RZ, RZ, R30 ;  /* 0x000000ffff1b7224 */ /* 0x000fe400078e001e */
.L_x_68415:
[----:B------:R-:W-:Y:S05]  /*7370*/  BSYNC B1 ;  /* 0x0000000000017941 */ /* 0x000fea0003800000 */
.L_x_68413:
        /* <DEDUP_REMOVED lines=9> */
.L_x_68417:
[----:B------:R-:W-:Y:S02]  /*7410*/  IMAD.MOV.U32 R26, RZ, RZ, R18 ;  /* 0x000000ffff1a7224 */ /* 0x000fe400078e0012 */
[----:B------:R-:W-:Y:S02]  /*7420*/  IMAD.MOV.U32 R28, RZ, RZ, R19 ;  /* 0x000000ffff1c7224 */ /* 0x000fe400078e0013 */
[----:B------:R-:W-:Y:S02]  /*7430*/  IMAD.MOV.U32 R18, RZ, RZ, R23 ;  /* 0x000000ffff127224 */ /* 0x000fe400078e0017 */
[----:B------:R-:W-:Y:S02]  /*7440*/  IMAD.MOV.U32 R19, RZ, RZ, R22 ;  /* 0x000000ffff137224 */ /* 0x000fe400078e0016 */
.L_x_68418:
[----:B------:R-:W-:Y:S05]  /*7450*/  BSYNC B1 ;  /* 0x0000000000017941 */ /* 0x000fea0003800000 */
.L_x_68416:
        /* <DEDUP_REMOVED lines=9> */
.L_x_68420:
[----:B------:R-:W-:Y:S02]  /*74f0*/  IMAD.MOV.U32 R22, RZ, RZ, R26 ;  /* 0x000000ffff167224 */ /* 0x000fe400078e001a */
[----:B------:R-:W-:Y:S02]  /*7500*/  IMAD.MOV.U32 R23, RZ, RZ, R28 ;  /* 0x000000ffff177224 */ /* 0x000fe400078e001c */
[----:B------:R-:W-:Y:S02]  /*7510*/  IMAD.MOV.U32 R26, RZ, RZ, R21 ;  /* 0x000000ffff1a7224 */ /* 0x000fe400078e0015 */
[----:B------:R-:W-:Y:S02]  /*7520*/  IMAD.MOV.U32 R28, RZ, RZ, R29 ;  /* 0x000000ffff1c7224 */ /* 0x000fe400078e001d */
.L_x_68421:
[----:B------:R-:W-:Y:S05]  /*7530*/  BSYNC B1 ;  /* 0x0000000000017941 */ /* 0x000fea0003800000 */
.L_x_68419:
        /* <DEDUP_REMOVED lines=16> */
.L_x_68423:
[----:B------:R-:W-:Y:S01]  /*7640*/  MOV R11, R24 ;  /* 0x00000018000b7202 */ /* 0x000fe20000000f00 */
[----:B------:R-:W-:Y:S02]  /*7650*/  IMAD.MOV.U32 R12, RZ, RZ, R7 ;  /* 0x000000ffff0c7224 */ /* 0x000fe400078e0007 */
[----:B------:R-:W-:Y:S02]  /*7660*/  IMAD.MOV.U32 R7, RZ, RZ, R14 ;  /* 0x000000ffff077224 */ /* 0x000fe400078e000e */
[----:B------:R-:W-:Y:S02]  /*7670*/  IMAD.MOV.U32 R24, RZ, RZ, R13 ;  /* 0x000000ffff187224 */ /* 0x000fe400078e000d */
.L_x_68424:
[----:B------:R-:W-:Y:S05]  /*7680*/  BSYNC B1 ;  /* 0x0000000000017941 */ /* 0x000fea0003800000 */
.L_x_68422:
        /* <DEDUP_REMOVED lines=9> */
.L_x_68426:
[----:B------:R-:W-:Y:S02]  /*7720*/  IMAD.MOV.U32 R13, RZ, RZ, R11 ;  /* 0x000000ffff0d7224 */ /* 0x000fe400078e000b */
[----:B------:R-:W-:Y:S01]  /*7730*/  IMAD.MOV.U32 R14, RZ, RZ, R12 ;  /* 0x000000ffff0e7224 */ /* 0x000fe200078e000c */
[----:B------:R-:W-:Y:S01]  /*7740*/  MOV R12, R20 ;  /* 0x00000014000c7202 */ /* 0x000fe20000000f00 */
[----:B------:R-:W-:Y:S02]  /*7750*/  IMAD.MOV.U32 R11, RZ, RZ, R16 ;  /* 0x000000ffff0b7224 */ /* 0x000fe400078e0010 */
.L_x_68427:
[----:B------:R-:W-:Y:S05]  /*7760*/  BSYNC B1 ;  /* 0x0000000000017941 */ /* 0x000fea0003800000 */
.L_x_68425:
        /* <DEDUP_REMOVED lines=9> */
.L_x_68429:
[----:B------:R-:W-:Y:S02]  /*7800*/  IMAD.MOV.U32 R16, RZ, RZ, R13 ;  /* 0x000000ffff107224 */ /* 0x000fe400078e000d */
[----:B------:R-:W-:Y:S02]  /*7810*/  IMAD.MOV.U32 R20, RZ, RZ, R14 ;  /* 0x000000ffff147224 */ /* 0x000fe400078e000e */
[----:B------:R-:W-:Y:S02]  /*7820*/  IMAD.MOV.U32 R13, RZ, RZ, R4 ;  /* 0x000000ffff0d7224 */ /* 0x000fe400078e0004 */
[----:B------:R-:W-:Y:S02]  /*7830*/  IMAD.MOV.U32 R14, RZ, RZ, R17 ;  /* 0x000000ffff0e7224 */ /* 0x000fe400078e0011 */
.L_x_68430:
[----:B------:R-:W-:Y:S05]  /*7840*/  BSYNC B1 ;  /* 0x0000000000017941 */ /* 0x000fea0003800000 */
.L_x_68428:
        /* <DEDUP_REMOVED lines=9> */
.L_x_68432:
[----:B------:R-:W-:Y:S01]  /*78e0*/  MOV R17, R16 ;  /* 0x0000001000117202 */ /* 0x000fe20000000f00 */
[----:B------:R-:W-:Y:S02]  /*78f0*/  IMAD.MOV.U32 R4, RZ, RZ, R20 ;  /* 0x000000ffff047224 */ /* 0x000fe400078e0014 */
[----:B------:R-:W-:Y:S02]  /*7900*/  IMAD.MOV.U32 R16, RZ, RZ, R25 ;  /* 0x000000ffff107224 */ /* 0x000fe400078e0019 */
[----:B------:R-:W-:Y:S02]  /*7910*/  IMAD.MOV.U32 R20, RZ, RZ, R27 ;  /* 0x000000ffff147224 */ /* 0x000fe400078e001b */
.L_x_68433:
[----:B------:R-:W-:Y:S05]  /*7920*/  BSYNC B1 ;  /* 0x0000000000017941 */ /* 0x000fea0003800000 */
.L_x_68431:
        /* <DEDUP_REMOVED lines=9> */
.L_x_68435:
[----:B------:R-:W-:Y:S02]  /*79c0*/  IMAD.MOV.U32 R21, RZ, RZ, R17 ;  /* 0x000000ffff157224 */ /* 0x000fe400078e0011 */
[----:B------:R-:W-:Y:S01]  /*79d0*/  IMAD.MOV.U32 R25, RZ, RZ, R4 ;  /* 0x000000ffff197224 */ /* 0x000fe200078e0004 */
[----:B------:R-:W-:Y:S01]  /*79e0*/  MOV R4, R19 ;  /* 0x0000001300047202 */ /* 0x000fe20000000f00 */
[----:B------:R-:W-:Y:S02]  /*79f0*/  IMAD.MOV.U32 R17, RZ, RZ, R18 ;  /* 0x000000ffff117224 */ /* 0x000fe400078e0012 */
.L_x_68436:
[----:B------:R-:W-:Y:S05]  /*7a00*/  BSYNC B1 ;  /* 0x0000000000017941 */ /* 0x000fea0003800000 */
.L_x_68434:
        /* <DEDUP_REMOVED lines=9> */
.L_x_68438:
[----:B------:R-:W-:Y:S02]  /*7aa0*/  IMAD.MOV.U32 R19, RZ, RZ, R21 ;  /* 0x000000ffff137224 */ /* 0x000fe400078e0015 */
[----:B------:R-:W-:Y:S02]  /*7ab0*/  IMAD.MOV.U32 R18, RZ, RZ, R25 ;  /* 0x000000ffff127224 */ /* 0x000fe400078e0019 */
[----:B------:R-:W-:Y:S02]  /*7ac0*/  IMAD.MOV.U32 R21, RZ, RZ, R26 ;  /* 0x000000ffff157224 */ /* 0x000fe400078e001a */
[----:B------:R-:W-:Y:S02]  /*7ad0*/  IMAD.MOV.U32 R25, RZ, RZ, R28 ;  /* 0x000000ffff197224 */ /* 0x000fe400078e001c */
.L_x_68439:
[----:B------:R-:W-:Y:S05]  /*7ae0*/  BSYNC B1 ;  /* 0x0000000000017941 */ /* 0x000fea0003800000 */
.L_x_68437:
        /* <DEDUP_REMOVED lines=9> */
.L_x_68441:
[----:B------:R-:W-:Y:S01]  /*7b80*/  MOV R26, R19 ;  /* 0x00000013001a7202 */ /* 0x000fe20000000f00 */
[----:B------:R-:W-:Y:S02]  /*7b90*/  IMAD.MOV.U32 R27, RZ, RZ, R18 ;  /* 0x000000ffff1b7224 */ /* 0x000fe400078e0012 */
[----:B------:R-:W-:Y:S02]  /*7ba0*/  IMAD.MOV.U32 R19, RZ, RZ, R22 ;  /* 0x000000ffff137224 */ /* 0x000fe400078e0016 */
[----:B------:R-:W-:Y:S02]  /*7bb0*/  IMAD.MOV.U32 R18, RZ, RZ, R23 ;  /* 0x000000ffff127224 */ /* 0x000fe400078e0017 */
.L_x_68442:
[----:B------:R-:W-:Y:S05]  /*7bc0*/  BSYNC B1 ;  /* 0x0000000000017941 */ /* 0x000fea0003800000 */
.L_x_68440:
        /* <DEDUP_REMOVED lines=16> */
.L_x_68444:
[----:B------:R-:W-:Y:S01]  /*7cd0*/  IMAD.MOV.U32 R9, RZ, RZ, R24 ;  /* 0x000000ffff097224 */ /* 0x000fe200078e0018 */
[----:B------:R-:W-:Y:S01]  /*7ce0*/  MOV R10, R7 ;  /* 0x00000007000a7202 */ /* 0x000fe20000000f00 */
[----:B------:R-:W-:Y:S02]  /*7cf0*/  IMAD.MOV.U32 R7, RZ, RZ, R12 ;  /* 0x000000ffff077224 */ /* 0x000fe400078e000c */
[----:B------:R-:W-:Y:S02]  /*7d00*/  IMAD.MOV.U32 R24, RZ, RZ, R11 ;  /* 0x000000ffff187224 */ /* 0x000fe400078e000b */
.L_x_68445:
[----:B------:R-:W-:Y:S05]  /*7d10*/  BSYNC B1 ;  /* 0x0000000000017941 */ /* 0x000fea0003800000 */
.L_x_68443:
        /* <DEDUP_REMOVED lines=9> */
.L_x_68447:
[----:B------:R-:W-:Y:S02]  /*7db0*/  IMAD.MOV.U32 R11, RZ, RZ, R9 ;  /* 0x000000ffff0b7224 */ /* 0x000fe400078e0009 */
[----:B------:R-:W-:Y:S02]  /*7dc0*/  IMAD.MOV.U32 R23, RZ, RZ, R10 ;  /* 0x000000ffff177224 */ /* 0x000fe400078e000a */
[----:B------:R-:W-:Y:S02]  /*7dd0*/  IMAD.MOV.U32 R9, RZ, RZ, R13 ;  /* 0x000000ffff097224 */ /* 0x000fe400078e000d */
[----:B------:R-:W-:Y:S02]  /*7de0*/  IMAD.MOV.U32 R10, RZ, RZ, R14 ;  /* 0x000000ffff0a7224 */ /* 0x000fe400078e000e */
.L_x_68448:
[----:B------:R-:W-:Y:S05]  /*7df0*/  BSYNC B1 ;  /* 0x0000000000017941 */ /* 0x000fea0003800000 */
.L_x_68446:
        /* <DEDUP_REMOVED lines=9> */
.L_x_68450:
[----:B------:R-:W-:Y:S02]  /*7e90*/  IMAD.MOV.U32 R12, RZ, RZ, R11 ;  /* 0x000000ffff0c7224 */ /* 0x000fe400078e000b */
[----:B------:R-:W-:Y:S02]  /*7ea0*/  IMAD.MOV.U32 R13, RZ, RZ, R23 ;  /* 0x000000ffff0d7224 */ /* 0x000fe400078e0017 */
[----:B------:R-:W-:Y:S02]  /*7eb0*/  IMAD.MOV.U32 R11, RZ, RZ, R16 ;  /* 0x000000ffff0b7224 */ /* 0x000fe400078e0010 */
[----:B------:R-:W-:Y:S02]  /*7ec0*/  IMAD.MOV.U32 R23, RZ, RZ, R20 ;  /* 0x000000ffff177224 */ /* 0x000fe400078e0014 */
.L_x_68451:
[----:B------:R-:W-:Y:S05]  /*7ed0*/  BSYNC B1 ;  /* 0x0000000000017941 */ /* 0x000fea0003800000 */
.L_x_68449:
        /* <DEDUP_REMOVED lines=9> */
.L_x_68453:
[----:B------:R-:W-:Y:S01]  /*7f70*/  IMAD.MOV.U32 R14, RZ, RZ, R12 ;  /* 0x000000ffff0e7224 */ /* 0x000fe200078e000c */
[----:B------:R-:W-:Y:S01]  /*7f80*/  MOV R16, R13 ;  /* 0x0000000d00107202 */ /* 0x000fe20000000f00 */
[----:B------:R-:W-:Y:S02]  /*7f90*/  IMAD.MOV.U32 R12, RZ, RZ, R17 ;  /* 0x000000ffff0c7224 */ /* 0x000fe400078e0011 */
[----:B------:R-:W-:Y:S02]  /*7fa0*/  IMAD.MOV.U32 R13, RZ, RZ, R4 ;  /* 0x000000ffff0d7224 */ /* 0x000fe400078e0004 */
.L_x_68454:
[----:B------:R-:W-:Y:S05]  /*7fb0*/  BSYNC B1 ;  /* 0x0000000000017941 */ /* 0x000fea0003800000 */
.L_x_68452:
        /* <DEDUP_REMOVED lines=9> */
.L_x_68456:
[----:B------:R-:W-:Y:S02]  /*8050*/  IMAD.MOV.U32 R4, RZ, RZ, R14 ;  /* 0x000000ffff047224 */ /* 0x000fe400078e000e */
[----:B------:R-:W-:Y:S02]  /*8060*/  IMAD.MOV.U32 R17, RZ, RZ, R16 ;  /* 0x000000ffff117224 */ /* 0x000fe400078e0010 */
[----:B------:R-:W-:Y:S02]  /*8070*/  IMAD.MOV.U32 R14, RZ, RZ, R21 ;  /* 0x000000ffff0e7224 */ /* 0x000fe400078e0015 */
[----:B------:R-:W-:Y:S02]  /*8080*/  IMAD.MOV.U32 R16, RZ, RZ, R25 ;  /* 0x000000ffff107224 */ /* 0x000fe400078e0019 */
.L_x_68457:
[----:B------:R-:W-:Y:S05]  /*8090*/  BSYNC B1 ;  /* 0x0000000000017941 */ /* 0x000fea0003800000 */
.L_x_68455:
        /* <DEDUP_REMOVED lines=9> */
.L_x_68459:
[----:B------:R-:W-:Y:S02]  /*8130*/  IMAD.MOV.U32 R21, RZ, RZ, R4 ;  /* 0x000000ffff157224 */ /* 0x000fe400078e0004 */
[----:B------:R-:W-:Y:S02]  /*8140*/  IMAD.MOV.U32 R20, RZ, RZ, R17 ;  /* 0x000000ffff147224 */ /* 0x000fe400078e0011 */
[----:B------:R-:W-:Y:S02]  /*8150*/  IMAD.MOV.U32 R4, RZ, RZ, R19 ;  /* 0x000000ffff047224 */ /* 0x000fe400078e0013 */
[----:B------:R-:W-:Y:S02]  /*8160*/  IMAD.MOV.U32 R17, RZ, RZ, R18 ;  /* 0x000000ffff117224 */ /* 0x000fe400078e0012 */
.L_x_68460:
[----:B------:R-:W-:Y:S05]  /*8170*/  BSYNC B1 ;  /* 0x0000000000017941 */ /* 0x000fea0003800000 */
.L_x_68458:
        /* <DEDUP_REMOVED lines=9> */
.L_x_68462:
[----:B------:R-:W-:Y:S01]  /*8210*/  IMAD.MOV.U32 R18, RZ, RZ, R21 ;  /* 0x000000ffff127224 */ /* 0x000fe200078e0015 */
[----:B------:R-:W-:Y:S01]  /*8220*/  MOV R19, R20 ;  /* 0x0000001400137202 */ /* 0x000fe20000000f00 */
[----:B------:R-:W-:Y:S02]  /*8230*/  IMAD.MOV.U32 R21, RZ, RZ, R26 ;  /* 0x000000ffff157224 */ /* 0x000fe400078e001a */
[----:B------:R-:W-:Y:S02]  /*8240*/  IMAD.MOV.U32 R20, RZ, RZ, R27 ;  /* 0x000000ffff147224 */ /* 0x000fe400078e001b */
.L_x_68463:
[----:B------:R-:W-:Y:S05]  /*8250*/  BSYNC B1 ;  /* 0x0000000000017941 */ /* 0x000fea0003800000 */
.L_x_68461:
        /* <DEDUP_REMOVED lines=16> */
.L_x_68465:
[----:B------:R-:W-:Y:S02]  /*8360*/  IMAD.MOV.U32 R5, RZ, RZ, R24 ;  /* 0x000000ffff057224 */ /* 0x000fe400078e0018 */
[----:B------:R-:W-:Y:S01]  /*8370*/  IMAD.MOV.U32 R8, RZ, RZ, R7 ;  /* 0x000000ffff087224 */ /* 0x000fe200078e0007 */
[----:B------:R-:W-:Y:S01]  /*8380*/  MOV R7, R10 ;  /* 0x0000000a00077202 */ /* 0x000fe20000000f00 */
[----:B------:R-:W-:Y:S02]  /*8390*/  IMAD.MOV.U32 R24, RZ, RZ, R9 ;  /* 0x000000ffff187224 */ /* 0x000fe400078e0009 */
.L_x_68466:
[----:B------:R-:W-:Y:S05]  /*83a0*/  BSYNC B1 ;  /* 0x0000000000017941 */ /* 0x000fea0003800000 */
.L_x_68464:
        /* <DEDUP_REMOVED lines=9> */
.L_x_68468:
[----:B------:R-:W-:Y:S02]  /*8440*/  IMAD.MOV.U32 R9, RZ, RZ, R5 ;  /* 0x000000ffff097224 */ /* 0x000fe400078e0005 */
[----:B------:R-:W-:Y:S02]  /*8450*/  IMAD.MOV.U32 R10, RZ, RZ, R8 ;  /* 0x000000ffff0a7224 */ /* 0x000fe400078e0008 */
[----:B------:R-:W-:Y:S02]  /*8460*/  IMAD.MOV.U32 R5, RZ, RZ, R11 ;  /* 0x000000ffff057224 */ /* 0x000fe400078e000b */
[----:B------:R-:W-:Y:S02]  /*8470*/  IMAD.MOV.U32 R8, RZ, RZ, R23 ;  /* 0x000000ffff087224 */ /* 0x000fe400078e0017 */
.L_x_68469:
[----:B------:R-:W-:Y:S05]  /*8480*/  BSYNC B1 ;  /* 0x0000000000017941 */ /* 0x000fea0003800000 */
.L_x_68467:
        /* <DEDUP_REMOVED lines=9> */
.L_x_68471:
[----:B------:R-:W-:Y:S02]  /*8520*/  IMAD.MOV.U32 R11, RZ, RZ, R9 ;  /* 0x000000ffff0b7224 */ /* 0x000fe400078e0009 */
[----:B------:R-:W-:Y:S02]  /*8530*/  IMAD.MOV.U32 R25, RZ, RZ, R10 ;  /* 0x000000ffff197224 */ /* 0x000fe400078e000a */
[----:B------:R-:W-:Y:S02]  /*8540*/  IMAD.MOV.U32 R9, RZ, RZ, R12 ;  /* 0x000000ffff097224 */ /* 0x000fe400078e000c */
[----:B------:R-:W-:Y:S02]  /*8550*/  IMAD.MOV.U32 R10, RZ, RZ, R13 ;  /* 0x000000ffff0a7224 */ /* 0x000fe400078e000d */
.L_x_68472:
[----:B------:R-:W-:Y:S05]  /*8560*/  BSYNC B1 ;  /* 0x0000000000017941 */ /* 0x000fea0003800000 */
.L_x_68470:
        /* <DEDUP_REMOVED lines=9> */
.L_x_68474:
[----:B------:R-:W-:Y:S01]  /*8600*/  IMAD.MOV.U32 R12, RZ, RZ, R11 ;  /* 0x000000ffff0c7224 */ /* 0x000fe200078e000b */
[----:B------:R-:W-:Y:S01]  /*8610*/  MOV R11, R14 ;  /* 0x0000000e000b7202 */ /* 0x000fe20000000f00 */
[----:B------:R-:W-:Y:S02]  /*8620*/  IMAD.MOV.U32 R26, RZ, RZ, R25 ;  /* 0x000000ffff1a7224 */ /* 0x000fe400078e0019 */
[----:B------:R-:W-:Y:S02]  /*8630*/  IMAD.MOV.U32 R25, RZ, RZ, R16 ;  /* 0x000000ffff197224 */ /* 0x000fe400078e0010 */
.L_x_68475:
[----:B------:R-:W-:Y:S05]  /*8640*/  BSYNC B1 ;  /* 0x0000000000017941 */ /* 0x000fea0003800000 */
.L_x_68473:
        /* <DEDUP_REMOVED lines=9> */
.L_x_68477:
[----:B------:R-:W-:Y:S02]  /*86e0*/  IMAD.MOV.U32 R13, RZ, RZ, R12 ;  /* 0x000000ffff0d7224 */ /* 0x000fe400078e000c */
[----:B------:R-:W-:Y:S02]  /*86f0*/  IMAD.MOV.U32 R35, RZ, RZ, R26 ;  /* 0x000000ffff237224 */ /* 0x000fe400078e001a */
[----:B------:R-:W-:Y:S02]  /*8700*/  IMAD.MOV.U32 R12, RZ, RZ, R4 ;  /* 0x000000ffff0c7224 */ /* 0x000fe400078e0004 */
[----:B------:R-:W-:Y:S02]  /*8710*/  IMAD.MOV.U32 R26, RZ, RZ, R17 ;  /* 0x000000ffff1a7224 */ /* 0x000fe400078e0011 */
.L_x_68478:
[----:B------:R-:W-:Y:S05]  /*8720*/  BSYNC B1 ;  /* 0x0000000000017941 */ /* 0x000fea0003800000 */
.L_x_68476:
        /* <DEDUP_REMOVED lines=9> */
.L_x_68480:
[----:B------:R-:W-:Y:S02]  /*87c0*/  IMAD.MOV.U32 R4, RZ, RZ, R13 ;  /* 0x000000ffff047224 */ /* 0x000fe400078e000d */
[----:B------:R-:W-:Y:S02]  /*87d0*/  IMAD.MOV.U32 R14, RZ, RZ, R35 ;  /* 0x000000ffff0e7224 */ /* 0x000fe400078e0023 */
[----:B------:R-:W-:Y:S02]  /*87e0*/  IMAD.MOV.U32 R13, RZ, RZ, R21 ;  /* 0x000000ffff0d7224 */ /* 0x000fe400078e0015 */
[----:B------:R-:W-:Y:S02]  /*87f0*/  IMAD.MOV.U32 R35, RZ, RZ, R20 ;  /* 0x000000ffff237224 */ /* 0x000fe400078e0014 */
.L_x_68481:
[----:B------:R-:W-:Y:S05]  /*8800*/  BSYNC B1 ;  /* 0x0000000000017941 */ /* 0x000fea0003800000 */
.L_x_68479:
        /* <DEDUP_REMOVED lines=9> */
.L_x_68483:
[----:B------:R-:W-:Y:S01]  /*88a0*/  IMAD.MOV.U32 R17, RZ, RZ, R4 ;  /* 0x000000ffff117224 */ /* 0x000fe200078e0004 */
[----:B------:R-:W-:Y:S01]  /*88b0*/  MOV R4, R18 ;  /* 0x0000001200047202 */ /* 0x000fe20000000f00 */
[----:B------:R-:W-:Y:S02]  /*88c0*/  IMAD.MOV.U32 R37, RZ, RZ, R14 ;  /* 0x000000ffff257224 */ /* 0x000fe400078e000e */
[----:B------:R-:W-:Y:S02]  /*88d0*/  IMAD.MOV.U32 R14, RZ, RZ, R19 ;  /* 0x000000ffff0e7224 */ /* 0x000fe400078e0013 */
.L_x_68484:
[----:B------:R-:W-:Y:S05]  /*88e0*/  BSYNC B1 ;  /* 0x0000000000017941 */ /* 0x000fea0003800000 */
.L_x_68482:
        /* <DEDUP_REMOVED lines=16> */
.L_x_68486:
[----:B------:R-:W-:Y:S01]  /*89f0*/  IMAD.MOV.U32 R31, RZ, RZ, R24 ;  /* 0x000000ffff1f7224 */ /* 0x000fe200078e0018 */
[----:B------:R-:W-:Y:S01]  /*8a00*/  MOV R24, R5 ;  /* 0x0000000500187202 */ /* 0x000fe20000000f00 */
[----:B------:R-:W-:Y:S02]  /*8a10*/  IMAD.MOV.U32 R23, RZ, RZ, R7 ;  /* 0x000000ffff177224 */ /* 0x000fe400078e0007 */
[----:B------:R-:W-:Y:S02]  /*8a20*/  IMAD.MOV.U32 R7, RZ, RZ, R8 ;  /* 0x000000ffff077224 */ /* 0x000fe400078e0008 */
.L_x_68487:
[----:B------:R-:W-:Y:S05]  /*8a30*/  BSYNC B1 ;  /* 0x0000000000017941 */ /* 0x000fea0003800000 */
.L_x_68485:
        /* <DEDUP_REMOVED lines=9> */
.L_x_68489:
[----:B------:R-:W-:Y:S02]  /*8ad0*/  IMAD.MOV.U32 R30, RZ, RZ, R31 ;  /* 0x000000ffff1e7224 */ /* 0x000fe400078e001f */
[----:B------:R-:W-:Y:S02]  /*8ae0*/  IMAD.MOV.U32 R22, RZ, RZ, R23 ;  /* 0x000000ffff167224 */ /* 0x000fe400078e0017 */
[----:B------:R-:W-:Y:S02]  /*8af0*/  IMAD.MOV.U32 R31, RZ, RZ, R9 ;  /* 0x000000ffff1f7224 */ /* 0x000fe400078e0009 */
[----:B------:R-:W-:Y:S02]  /*8b00*/  IMAD.MOV.U32 R23, RZ, RZ, R10 ;  /* 0x000000ffff177224 */ /* 0x000fe400078e000a */
.L_x_68490:
[----:B------:R-:W-:Y:S05]  /*8b10*/  BSYNC B1 ;  /* 0x0000000000017941 */ /* 0x000fea0003800000 */
.L_x_68488:
        /* <DEDUP_REMOVED lines=9> */
.L_x_68492:
[----:B------:R-:W-:Y:S01]  /*8bb0*/  MOV R29, R30 ;  /* 0x0000001e001d7202 */ /* 0x000fe20000000f00 */
[----:B------:R-:W-:Y:S02]  /*8bc0*/  IMAD.MOV.U32 R21, RZ, RZ, R22 ;  /* 0x000000ffff157224 */ /* 0x000fe400078e0016 */
[----:B------:R-:W-:Y:S02]  /*8bd0*/  IMAD.MOV.U32 R30, RZ, RZ, R11 ;  /* 0x000000ffff1e7224 */ /* 0x000fe400078e000b */
[----:B------:R-:W-:Y:S02]  /*8be0*/  IMAD.MOV.U32 R22, RZ, RZ, R25 ;  /* 0x000000ffff167224 */ /* 0x000fe400078e0019 */
.L_x_68493:
[----:B------:R-:W-:Y:S05]  /*8bf0*/  BSYNC B1 ;  /* 0x0000000000017941 */ /* 0x000fea0003800000 */
.L_x_68491:
        /* <DEDUP_REMOVED lines=9> */
.L_x_68495:
[----:B------:R-:W-:Y:S02]  /*8c90*/  IMAD.MOV.U32 R28, RZ, RZ, R29 ;  /* 0x000000ffff1c7224 */ /* 0x000fe400078e001d */
[----:B------:R-:W-:Y:S01]  /*8ca0*/  IMAD.MOV.U32 R20, RZ, RZ, R21 ;  /* 0x000000ffff147224 */ /* 0x000fe200078e0015 */
[----:B------:R-:W-:Y:S01]  /*8cb0*/  MOV R21, R26 ;  /* 0x0000001a00157202 */ /* 0x000fe20000000f00 */
[----:B------:R-:W-:Y:S02]  /*8cc0*/  IMAD.MOV.U32 R29, RZ, RZ, R12 ;  /* 0x000000ffff1d7224 */ /* 0x000fe400078e000c */
.L_x_68496:
[----:B------:R-:W-:Y:S05]  /*8cd0*/  BSYNC B1 ;  /* 0x0000000000017941 */ /* 0x000fea0003800000 */
.L_x_68494:
        /* <DEDUP_REMOVED lines=9> */
.L_x_68498:
[----:B------:R-:W-:Y:S02]  /*8d70*/  IMAD.MOV.U32 R33, RZ, RZ, R28 ;  /* 0x000000ffff217224 */ /* 0x000fe400078e001c */
[----:B------:R-:W-:Y:S02]  /*8d80*/  IMAD.MOV.U32 R27, RZ, RZ, R20 ;  /* 0x000000ffff1b7224 */ /* 0x000fe400078e0014 */
[----:B------:R-:W-:Y:S02]  /*8d90*/  IMAD.MOV.U32 R28, RZ, RZ, R13 ;  /* 0x000000ffff1c7224 */ /* 0x000fe400078e000d */
[----:B------:R-:W-:Y:S02]  /*8da0*/  IMAD.MOV.U32 R20, RZ, RZ, R35 ;  /* 0x000000ffff147224 */ /* 0x000fe400078e0023 */
.L_x_68499:
[----:B------:R-:W-:Y:S05]  /*8db0*/  BSYNC B1 ;  /* 0x0000000000017941 */ /* 0x000fea0003800000 */
.L_x_68497:
        /* <DEDUP_REMOVED lines=9> */
.L_x_68501:
[----:B------:R-:W-:Y:S01]  /*8e50*/  MOV R32, R33 ;  /* 0x0000002100207202 */ /* 0x000fe20000000f00 */
[----:B------:R-:W-:Y:S02]  /*8e60*/  IMAD.MOV.U32 R26, RZ, RZ, R27 ;  /* 0x000000ffff1a7224 */ /* 0x000fe400078e001b */
[----:B------:R-:W-:Y:S02]  /*8e70*/  IMAD.MOV.U32 R33, RZ, RZ, R4 ;  /* 0x000000ffff217224 */ /* 0x000fe400078e0004 */
[----:B------:R-:W-:Y:S02]  /*8e80*/  IMAD.MOV.U32 R27, RZ, RZ, R14 ;  /* 0x000000ffff1b7224 */ /* 0x000fe400078e000e */
.L_x_68502:
[----:B------:R-:W-:Y:S05]  /*8e90*/  BSYNC B1 ;  /* 0x0000000000017941 */ /* 0x000fea0003800000 */
.L_x_68500:
        /* <DEDUP_REMOVED lines=8> */
.L_x_68503:
[----:B------:R-:W-:Y:S02]  /*8f20*/  IMAD.MOV.U32 R4, RZ, RZ, R32 ;  /* 0x000000ffff047224 */ /* 0x000fe400078e0020 */
[----:B------:R-:W-:Y:S01]  /*8f30*/  IMAD.MOV.U32 R25, RZ, RZ, R26 ;  /* 0x000000ffff197224 */ /* 0x000fe200078e001a */
[----:B------:R-:W-:Y:S01]  /*8f40*/  MOV R26, R37 ;  /* 0x00000025001a7202 */ /* 0x000fe20000000f00 */
[----:B------:R-:W-:Y:S02]  /*8f50*/  IMAD.MOV.U32 R32, RZ, RZ, R17 ;  /* 0x000000ffff207224 */ /* 0x000fe400078e0011 */
.L_x_68337:
[----:B--234-:R-:W-:Y:S05]  /*8f60*/  BSYNC B0 ;  /* 0x0000000000007941 */ /* 0x01cfea0003800000 */
.L_x_68336:
        /* <DEDUP_REMOVED lines=35> */
.L_x_68507:
[----:B------:R-:W-:Y:S02]  /*91a0*/  IMAD.MOV.U32 R18, RZ, RZ, R7 ;  /* 0x000000ffff127224 */ /* 0x000fe400078e0007 */
[----:B------:R-:W-:Y:S02]  /*91b0*/  IMAD.MOV.U32 R19, RZ, RZ, R24 ;  /* 0x000000ffff137224 */ /* 0x000fe400078e0018 */
[----:B------:R-:W-:Y:S02]  /*91c0*/  IMAD.MOV.U32 R7, RZ, RZ, R23 ;  /* 0x000000ffff077224 */ /* 0x000fe400078e0017 */
[----:B------:R-:W-:Y:S02]  /*91d0*/  IMAD.MOV.U32 R24, RZ, RZ, R31 ;  /* 0x000000ffff187224 */ /* 0x000fe400078e001f */
.L_x_68508:
[----:B------:R-:W-:Y:S05]  /*91e0*/  BSYNC B1 ;  /* 0x0000000000017941 */ /* 0x000fea0003800000 */
.L_x_68506:
        /* <DEDUP_REMOVED lines=9> */
.L_x_68510:
[----:B------:R-:W-:Y:S02]  /*9280*/  IMAD.MOV.U32 R34, RZ, RZ, R19 ;  /* 0x000000ffff227224 */ /* 0x000fe400078e0013 */
[----:B------:R-:W-:Y:S02]  /*9290*/  IMAD.MOV.U32 R36, RZ, RZ, R18 ;  /* 0x000000ffff247224 */ /* 0x000fe400078e0012 */
[----:B------:R-:W-:Y:S02]  /*92a0*/  IMAD.MOV.U32 R19, RZ, RZ, R30 ;  /* 0x000000ffff137224 */ /* 0x000fe400078e001e */
[----:B------:R-:W-:Y:S02]  /*92b0*/  IMAD.MOV.U32 R18, RZ, RZ, R22 ;  /* 0x000000ffff127224 */ /* 0x000fe400078e0016 */
.L_x_68511:
[----:B------:R-:W-:Y:S05]  /*92c0*/  BSYNC B1 ;  /* 0x0000000000017941 */ /* 0x000fea0003800000 */
.L_x_68509:
        /* <DEDUP_REMOVED lines=9> */
.L_x_68513:
[----:B------:R-:W-:Y:S01]  /*9360*/  IMAD.MOV.U32 R23, RZ, RZ, R34 ;  /* 0x000000ffff177224 */ /* 0x000fe200078e0022 */
[----:B------:R-:W-:Y:S01]  /*9370*/  MOV R31, R36 ;  /* 0x00000024001f7202 */ /* 0x000fe20000000f00 */
[----:B------:R-:W-:Y:S02]  /*9380*/  IMAD.MOV.U32 R34, RZ, RZ, R29 ;  /* 0x000000ffff227224 */ /* 0x000fe400078e001d */
[----:B------:R-:W-:Y:S02]  /*9390*/  IMAD.MOV.U32 R36, RZ, RZ, R21 ;  /* 0x000000ffff247224 */ /* 0x000fe400078e0015 */
.L_x_68514:
[----:B------:R-:W-:Y:S05]  /*93a0*/  BSYNC B1 ;  /* 0x0000000000017941 */ /* 0x000fea0003800000 */
.L_x_68512:
        /* <DEDUP_REMOVED lines=9> */
.L_x_68516:
[----:B------:R-:W-:Y:S02]  /*9440*/  IMAD.MOV.U32 R22, RZ, RZ, R23 ;  /* 0x000000ffff167224 */ /* 0x000fe400078e0017 */
[----:B------:R-:W-:Y:S02]  /*9450*/  IMAD.MOV.U32 R30, RZ, RZ, R31 ;  /* 0x000000ffff1e7224 */ /* 0x000fe400078e001f */
[----:B------:R-:W-:Y:S02]  /*9460*/  IMAD.MOV.U32 R23, RZ, RZ, R28 ;  /* 0x000000ffff177224 */ /* 0x000fe400078e001c */
[----:B------:R-:W-:Y:S02]  /*9470*/  IMAD.MOV.U32 R31, RZ, RZ, R20 ;  /* 0x000000ffff1f7224 */ /* 0x000fe400078e0014 */
.L_x_68517:
[----:B------:R-:W-:Y:S05]  /*9480*/  BSYNC B1 ;  /* 0x0000000000017941 */ /* 0x000fea0003800000 */
.L_x_68515:
        /* <DEDUP_REMOVED lines=9> */
.L_x_68519:
[----:B------:R-:W-:Y:S02]  /*9520*/  IMAD.MOV.U32 R21, RZ, RZ, R22 ;  /* 0x000000ffff157224 */ /* 0x000fe400078e0016 */
[----:B------:R-:W-:Y:S02]  /*9530*/  IMAD.MOV.U32 R29, RZ, RZ, R30 ;  /* 0x000000ffff1d7224 */ /* 0x000fe400078e001e */
[----:B------:R-:W-:Y:S02]  /*9540*/  IMAD.MOV.U32 R30, RZ, RZ, R27 ;  /* 0x000000ffff1e7224 */ /* 0x000fe400078e001b */
[----:B------:R-:W-:Y:S02]  /*9550*/  IMAD.MOV.U32 R22, RZ, RZ, R33 ;  /* 0x000000ffff167224 */ /* 0x000fe400078e0021 */
.L_x_68520:
[----:B------:R-:W-:Y:S05]  /*9560*/  BSYNC B1 ;  /* 0x0000000000017941 */ /* 0x000fea0003800000 */
.L_x_68518:
        /* <DEDUP_REMOVED lines=9> */
.L_x_68522:
[----:B------:R-:W-:Y:S01]  /*9600*/  IMAD.MOV.U32 R27, RZ, RZ, R21 ;  /* 0x000000ffff1b7224 */ /* 0x000fe200078e0015 */
[----:B------:R-:W-:Y:S01]  /*9610*/  MOV R20, R29 ;  /* 0x0000001d00147202 */ /* 0x000fe20000000f00 */
[----:B------:R-:W-:Y:S02]  /*9620*/  IMAD.MOV.U32 R21, RZ, RZ, R32 ;  /* 0x000000ffff157224 */ /* 0x000fe400078e0020 */
[----:B------:R-:W-:Y:S02]  /*9630*/  IMAD.MOV.U32 R29, RZ, RZ, R26 ;  /* 0x000000ffff1d7224 */ /* 0x000fe400078e001a */
.L_x_68523:
[----:B------:R-:W-:Y:S05]  /*9640*/  BSYNC B1 ;  /* 0x0000000000017941 */ /* 0x000fea0003800000 */
.L_x_68521:
        /* <DEDUP_REMOVED lines=9> */
.L_x_68525:
[----:B------:R-:W-:Y:S02]  /*96e0*/  IMAD.MOV.U32 R26, RZ, RZ, R27 ;  /* 0x000000ffff1a7224 */ /* 0x000fe400078e001b */
[----:B------:R-:W-:Y:S02]  /*96f0*/  IMAD.MOV.U32 R28, RZ, RZ, R20 ;  /* 0x000000ffff1c7224 */ /* 0x000fe400078e0014 */
[----:B------:R-:W-:Y:S02]  /*9700*/  IMAD.MOV.U32 R27, RZ, RZ, R4 ;  /* 0x000000ffff1b7224 */ /* 0x000fe400078e0004 */
[----:B------:R-:W-:Y:S02]  /*9710*/  IMAD.MOV.U32 R20, RZ, RZ, R25 ;  /* 0x000000ffff147224 */ /* 0x000fe400078e0019 */
.L_x_68526:
[----:B------:R-:W-:Y:S05]  /*9720*/  BSYNC B1 ;  /* 0x0000000000017941 */ /* 0x000fea0003800000 */
.L_x_68524:
        /* <DEDUP_REMOVED lines=16> */
.L_x_68528:
[----:B------:R-:W-:Y:S02]  /*9830*/  IMAD.MOV.U32 R25, RZ, RZ, R24 ;  /* 0x000000ffff197224 */ /* 0x000fe400078e0018 */
[----:B------:R-:W-:Y:S02]  /*9840*/  IMAD.MOV.U32 R4, RZ, RZ, R7 ;  /* 0x000000ffff047224 */ /* 0x000fe400078e0007 */
[----:B------:R-:W-:Y:S02]  /*9850*/  IMAD.MOV.U32 R7, RZ, RZ, R18 ;  /* 0x000000ffff077224 */ /* 0x000fe400078e0012 */
[----:B------:R-:W-:Y:S02]  /*9860*/  IMAD.MOV.U32 R24, RZ, RZ, R19 ;  /* 0x000000ffff187224 */ /* 0x000fe400078e0013 */
.L_x_68529:
[----:B------:R-:W-:Y:S05]  /*9870*/  BSYNC B1 ;  /* 0x0000000000017941 */ /* 0x000fea0003800000 */
.L_x_68527:
        /* <DEDUP_REMOVED lines=9> */
.L_x_68531:
[----:B------:R-:W-:Y:S02]  /*9910*/  IMAD.MOV.U32 R18, RZ, RZ, R25 ;  /* 0x000000ffff127224 */ /* 0x000fe400078e0019 */
[----:B------:R-:W-:Y:S02]  /*9920*/  IMAD.MOV.U32 R32, RZ, RZ, R4 ;  /* 0x000000ffff207224 */ /* 0x000fe400078e0004 */
[----:B------:R-:W-:Y:S02]  /*9930*/  IMAD.MOV.U32 R25, RZ, RZ, R34 ;  /* 0x000000ffff197224 */ /* 0x000fe400078e0022 */
[----:B------:R-:W-:Y:S02]  /*9940*/  IMAD.MOV.U32 R4, RZ, RZ, R36 ;  /* 0x000000ffff047224 */ /* 0x000fe400078e0024 */
.L_x_68532:
[----:B------:R-:W-:Y:S05]  /*9950*/  BSYNC B1 ;  /* 0x0000000000017941 */ /* 0x000fea0003800000 */
.L_x_68530:
        /* <DEDUP_REMOVED lines=9> */
.L_x_68534:
[----:B------:R-:W-:Y:S01]  /*99f0*/  IMAD.MOV.U32 R19, RZ, RZ, R18 ;  /* 0x000000ffff137224 */ /* 0x000fe200078e0012 */
[----:B------:R-:W-:Y:S01]  /*9a00*/  MOV R18, R23 ;  /* 0x0000001700127202 */ /* 0x000fe20000000f00 */
[----:B------:R-:W-:Y:S02]  /*9a10*/  IMAD.MOV.U32 R33, RZ, RZ, R32 ;  /* 0x000000ffff217224 */ /* 0x000fe400078e0020 */
[----:B------:R-:W-:Y:S02]  /*9a20*/  IMAD.MOV.U32 R32, RZ, RZ, R31 ;  /* 0x000000ffff207224 */ /* 0x000fe400078e001f */
.L_x_68535:
[----:B------:R-:W-:Y:S05]  /*9a30*/  BSYNC B1 ;  /* 0x0000000000017941 */ /* 0x000fea0003800000 */
.L_x_68533:
        /* <DEDUP_REMOVED lines=9> */
.L_x_68537:
[----:B------:R-:W-:Y:S02]  /*9ad0*/  IMAD.MOV.U32 R34, RZ, RZ, R19 ;  /* 0x000000ffff227224 */ /* 0x000fe400078e0013 */
[----:B------:R-:W-:Y:S02]  /*9ae0*/  IMAD.MOV.U32 R36, RZ, RZ, R33 ;  /* 0x000000ffff247224 */ /* 0x000fe400078e0021 */
[----:B------:R-:W-:Y:S02]  /*9af0*/  IMAD.MOV.U32 R19, RZ, RZ, R22 ;  /* 0x000000ffff137224 */ /* 0x000fe400078e0016 */
[----:B------:R-:W-:Y:S02]  /*9b00*/  IMAD.MOV.U32 R33, RZ, RZ, R30 ;  /* 0x000000ffff217224 */ /* 0x000fe400078e001e */
.L_x_68538:
[----:B------:R-:W-:Y:S05]  /*9b10*/  BSYNC B1 ;  /* 0x0000000000017941 */ /* 0x000fea0003800000 */
.L_x_68536:
        /* <DEDUP_REMOVED lines=9> */
.L_x_68540:
[----:B------:R-:W-:Y:S02]  /*9bb0*/  IMAD.MOV.U32 R22, RZ, RZ, R34 ;  /* 0x000000ffff167224 */ /* 0x000fe400078e0022 */
[----:B------:R-:W-:Y:S02]  /*9bc0*/  IMAD.MOV.U32 R23, RZ, RZ, R36 ;  /* 0x000000ffff177224 */ /* 0x000fe400078e0024 */
[----:B------:R-:W-:Y:S02]  /*9bd0*/  IMAD.MOV.U32 R34, RZ, RZ, R21 ;  /* 0x000000ffff227224 */ /* 0x000fe400078e0015 */
[----:B------:R-:W-:Y:S02]  /*9be0*/  IMAD.MOV.U32 R36, RZ, RZ, R29 ;  /* 0x000000ffff247224 */ /* 0x000fe400078e001d */
.L_x_68541:
[----:B------:R-:W-:Y:S05]  /*9bf0*/  BSYNC B1 ;  /* 0x0000000000017941 */ /* 0x000fea0003800000 */
.L_x_68539:
        /* <DEDUP_REMOVED lines=9> */
.L_x_68543:
[----:B------:R-:W-:Y:S01]  /*9c90*/  IMAD.MOV.U32 R21, RZ, RZ, R22 ;  /* 0x000000ffff157224 */ /* 0x000fe200078e0016 */
[----:B------:R-:W-:Y:S01]  /*9ca0*/  MOV R22, R27 ;  /* 0x0000001b00167202 */ /* 0x000fe20000000f00 */
[----:B------:R-:W-:Y:S02]  /*9cb0*/  IMAD.MOV.U32 R29, RZ, RZ, R23 ;  /* 0x000000ffff1d7224 */ /* 0x000fe400078e0017 */
[----:B------:R-:W-:Y:S02]  /*9cc0*/  IMAD.MOV.U32 R23, RZ, RZ, R20 ;  /* 0x000000ffff177224 */ /* 0x000fe400078e0014 */
.L_x_68544:
[----:B------:R-:W-:Y:S05]  /*9cd0*/  BSYNC B1 ;  /* 0x0000000000017941 */ /* 0x000fea0003800000 */
.L_x_68542:
        /* <DEDUP_REMOVED lines=9> */
.L_x_68546:
[----:B------:R-:W-:Y:S02]  /*9d70*/  IMAD.MOV.U32 R20, RZ, RZ, R21 ;  /* 0x000000ffff147224 */ /* 0x000fe400078e0015 */
[----:B------:R-:W-:Y:S02]  /*9d80*/  IMAD.MOV.U32 R27, RZ, RZ, R29 ;  /* 0x000000ffff1b7224 */ /* 0x000fe400078e001d */
[----:B------:R-:W-:Y:S02]  /*9d90*/  IMAD.MOV.U32 R21, RZ, RZ, R26 ;  /* 0x000000ffff157224 */ /* 0x000fe400078e001a */
[----:B------:R-:W-:Y:S02]  /*9da0*/  IMAD.MOV.U32 R29, RZ, RZ, R28 ;  /* 0x000000ffff1d7224 */ /* 0x000fe400078e001c */
.L_x_68547:
[----:B------:R-:W-:Y:S05]  /*9db0*/  BSYNC B1 ;  /* 0x0000000000017941 */ /* 0x000fea0003800000 */
.L_x_68545:
        /* <DEDUP_REMOVED lines=16> */
.L_x_68549:
[----:B------:R-:W-:Y:S02]  /*9ec0*/  IMAD.MOV.U32 R17, RZ, RZ, R24 ;  /* 0x000000ffff117224 */ /* 0x000fe400078e0018 */
[----:B------:R-:W-:Y:S02]  /*9ed0*/  IMAD.MOV.U32 R16, RZ, RZ, R7 ;  /* 0x000000ffff107224 */ /* 0x000fe400078e0007 */
[----:B------:R-:W-:Y:S02]  /*9ee0*/  IMAD.MOV.U32 R7, RZ, RZ, R4 ;  /* 0x000000ffff077224 */ /* 0x000fe400078e0004 */
[----:B------:R-:W-:Y:S02]  /*9ef0*/  IMAD.MOV.U32 R24, RZ, RZ, R25 ;  /* 0x000000ffff187224 */ /* 0x000fe400078e0019 */
.L_x_68550:
[----:B------:R-:W-:Y:S05]  /*9f00*/  BSYNC B1 ;  /* 0x0000000000017941 */ /* 0x000fea0003800000 */
.L_x_68548:
        /* <DEDUP_REMOVED lines=9> */
.L_x_68552:
[----:B------:R-:W-:Y:S01]  /*9fa0*/  MOV R4, R17 ;  /* 0x0000001100047202 */ /* 0x000fe20000000f00 */
[----:B------:R-:W-:Y:S02]  /*9fb0*/  IMAD.MOV.U32 R26, RZ, RZ, R16 ;  /* 0x000000ffff1a7224 */ /* 0x000fe400078e0010 */
[----:B------:R-:W-:Y:S02]  /*9fc0*/  IMAD.MOV.U32 R17, RZ, RZ, R18 ;  /* 0x000000ffff117224 */ /* 0x000fe400078e0012 */
[----:B------:R-:W-:Y:S02]  /*9fd0*/  IMAD.MOV.U32 R16, RZ, RZ, R32 ;  /* 0x000000ffff107224 */ /* 0x000fe400078e0020 */
.L_x_68553:
[----:B------:R-:W-:Y:S05]  /*9fe0*/  BSYNC B1 ;  /* 0x0000000000017941 */ /* 0x000fea0003800000 */
.L_x_68551:
        /* <DEDUP_REMOVED lines=9> */
.L_x_68555:
[----:B------:R-:W-:Y:S02]  /*a080*/  IMAD.MOV.U32 R25, RZ, RZ, R4 ;  /* 0x000000ffff197224 */ /* 0x000fe400078e0004 */
[----:B------:R-:W-:Y:S01]  /*a090*/  IMAD.MOV.U32 R31, RZ, RZ, R26 ;  /* 0x000000ffff1f7224 */ /* 0x000fe200078e001a */
[----:B------:R-:W-:Y:S01]  /*a0a0*/  MOV R26, R33 ;  /* 0x00000021001a7202 */ /* 0x000fe20000000f00 */
[----:B------:R-:W-:Y:S02]  /*a0b0*/  IMAD.MOV.U32 R4, RZ, RZ, R19 ;  /* 0x000000ffff047224 */ /* 0x000fe400078e0013 */
.L_x_68556:
[----:B------:R-:W-:Y:S05]  /*a0c0*/  BSYNC B1 ;  /* 0x0000000000017941 */ /* 0x000fea0003800000 */
.L_x_68554:
        /* <DEDUP_REMOVED lines=9> */
.L_x_68558:
[----:B------:R-:W-:Y:S02]  /*a160*/  IMAD.MOV.U32 R19, RZ, RZ, R25 ;  /* 0x000000ffff137224 */ /* 0x000fe400078e0019 */
[----:B------:R-:W-:Y:S02]  /*a170*/  IMAD.MOV.U32 R18, RZ, RZ, R31 ;  /* 0x000000ffff127224 */ /* 0x000fe400078e001f */
[----:B------:R-:W-:Y:S02]  /*a180*/  IMAD.MOV.U32 R25, RZ, RZ, R34 ;  /* 0x000000ffff197224 */ /* 0x000fe400078e0022 */
[----:B------:R-:W-:Y:S02]  /*a190*/  IMAD.MOV.U32 R31, RZ, RZ, R36 ;  /* 0x000000ffff1f7224 */ /* 0x000fe400078e0024 */
.L_x_68559:
[----:B------:R-:W-:Y:S05]  /*a1a0*/  BSYNC B1 ;  /* 0x0000000000017941 */ /* 0x000fea0003800000 */
.L_x_68557:
        /* <DEDUP_REMOVED lines=9> */
.L_x_68561:
[----:B------:R-:W-:Y:S01]  /*a240*/  MOV R28, R19 ;  /* 0x00000013001c7202 */ /* 0x000fe20000000f00 */
[----:B------:R-:W-:Y:S02]  /*a250*/  IMAD.MOV.U32 R30, RZ, RZ, R18 ;  /* 0x000000ffff1e7224 */ /* 0x000fe400078e0012 */
[----:B------:R-:W-:Y:S02]  /*a260*/  IMAD.MOV.U32 R19, RZ, RZ, R22 ;  /* 0x000000ffff137224 */ /* 0x000fe400078e0016 */
[----:B------:R-:W-:Y:S02]  /*a270*/  IMAD.MOV.U32 R18, RZ, RZ, R23 ;  /* 0x000000ffff127224 */ /* 0x000fe400078e0017 */
.L_x_68562:
[----:B------:R-:W-:Y:S05]  /*a280*/  BSYNC B1 ;  /* 0x0000000000017941 */ /* 0x000fea0003800000 */
.L_x_68560:
        /* <DEDUP_REMOVED lines=9> */
.L_x_68564:
[----:B------:R-:W-:Y:S02]  /*a320*/  IMAD.MOV.U32 R23, RZ, RZ, R28 ;  /* 0x000000ffff177224 */ /* 0x000fe400078e001c */
[----:B------:R-:W-:Y:S01]  /*a330*/  IMAD.MOV.U32 R22, RZ, RZ, R30 ;  /* 0x000000ffff167224 */ /* 0x000fe200078e001e */
[----:B------:R-:W-:Y:S01]  /*a340*/  MOV R30, R29 ;  /* 0x0000001d001e7202 */ /* 0x000fe20000000f00 */
[----:B------:R-:W-:Y:S02]  /*a350*/  IMAD.MOV.U32 R28, RZ, RZ, R21 ;  /* 0x000000ffff1c7224 */ /* 0x000fe400078e0015 */
.L_x_68565:
[----:B------:R-:W-:Y:S05]  /*a360*/  BSYNC B1 ;  /* 0x0000000000017941 */ /* 0x000fea0003800000 */
.L_x_68563:
        /* <DEDUP_REMOVED lines=9> */
.L_x_68567:
[----:B------:R-:W-:Y:S02]  /*a400*/  IMAD.MOV.U32 R21, RZ, RZ, R23 ;  /* 0x000000ffff157224 */ /* 0x000fe400078e0017 */
[----:B------:R-:W-:Y:S02]  /*a410*/  IMAD.MOV.U32 R29, RZ, RZ, R22 ;  /* 0x000000ffff1d7224 */ /* 0x000fe400078e0016 */
[----:B------:R-:W-:Y:S02]  /*a420*/  IMAD.MOV.U32 R23, RZ, RZ, R20 ;  /* 0x000000ffff177224 */ /* 0x000fe400078e0014 */
[----:B------:R-:W-:Y:S02]  /*a430*/  IMAD.MOV.U32 R22, RZ, RZ, R27 ;  /* 0x000000ffff167224 */ /* 0x000fe400078e001b */
.L_x_68568:
[----:B------:R-:W-:Y:S05]  /*a440*/  BSYNC B1 ;  /* 0x0000000000017941 */ /* 0x000fea0003800000 */
.L_x_68566:
        /* <DEDUP_REMOVED lines=16> */
.L_x_68570:
[----:B------:R-:W-:Y:S02]  /*a550*/  IMAD.MOV.U32 R13, RZ, RZ, R24 ;  /* 0x000000ffff0d7224 */ /* 0x000fe400078e0018 */
[----:B------:R-:W-:Y:S02]  /*a560*/  IMAD.MOV.U32 R14, RZ, RZ, R7 ;  /* 0x000000ffff0e7224 */ /* 0x000fe400078e0007 */
[----:B------:R-:W-:Y:S02]  /*a570*/  IMAD.MOV.U32 R7, RZ, RZ, R16 ;  /* 0x000000ffff077224 */ /* 0x000fe400078e0010 */
[----:B------:R-:W-:Y:S02]  /*a580*/  IMAD.MOV.U32 R24, RZ, RZ, R17 ;  /* 0x000000ffff187224 */ /* 0x000fe400078e0011 */
.L_x_68571:
[----:B------:R-:W-:Y:S05]  /*a590*/  BSYNC B1 ;  /* 0x0000000000017941 */ /* 0x000fea0003800000 */
.L_x_68569:
        /* <DEDUP_REMOVED lines=9> */
.L_x_68573:
[----:B------:R-:W-:Y:S01]  /*a630*/  IMAD.MOV.U32 R16, RZ, RZ, R13 ;  /* 0x000000ffff107224 */ /* 0x000fe200078e000d */
[----:B------:R-:W-:Y:S01]  /*a640*/  MOV R20, R14 ;  /* 0x0000000e00147202 */ /* 0x000fe20000000f00 */
[----:B------:R-:W-:Y:S02]  /*a650*/  IMAD.MOV.U32 R13, RZ, RZ, R4 ;  /* 0x000000ffff0d7224 */ /* 0x000fe400078e0004 */
[----:B------:R-:W-:Y:S02]  /*a660*/  IMAD.MOV.U32 R14, RZ, RZ, R26 ;  /* 0x000000ffff0e7224 */ /* 0x000fe400078e001a */
.L_x_68574:
[----:B------:R-:W-:Y:S05]  /*a670*/  BSYNC B1 ;  /* 0x0000000000017941 */ /* 0x000fea0003800000 */
.L_x_68572:
        /* <DEDUP_REMOVED lines=9> */
.L_x_68576:
[----:B------:R-:W-:Y:S02]  /*a710*/  IMAD.MOV.U32 R4, RZ, RZ, R16 ;  /* 0x000000ffff047224 */ /* 0x000fe400078e0010 */
[----:B------:R-:W-:Y:S02]  /*a720*/  IMAD.MOV.U32 R17, RZ, RZ, R20 ;  /* 0x000000ffff117224 */ /* 0x000fe400078e0014 */
[----:B------:R-:W-:Y:S02]  /*a730*/  IMAD.MOV.U32 R16, RZ, RZ, R25 ;  /* 0x000000ffff107224 */ /* 0x000fe400078e0019 */
[----:B------:R-:W-:Y:S02]  /*a740*/  IMAD.MOV.U32 R20, RZ, RZ, R31 ;  /* 0x000000ffff147224 */ /* 0x000fe400078e001f */
.L_x_68577:
[----:B------:R-:W-:Y:S05]  /*a750*/  BSYNC B1 ;  /* 0x0000000000017941 */ /* 0x000fea0003800000 */
.L_x_68575:
        /* <DEDUP_REMOVED lines=9> */
.L_x_68579:
[----:B------:R-:W-:Y:S02]  /*a7f0*/  IMAD.MOV.U32 R25, RZ, RZ, R4 ;  /* 0x000000ffff197224 */ /* 0x000fe400078e0004 */
[----:B------:R-:W-:Y:S02]  /*a800*/  IMAD.MOV.U32 R27, RZ, RZ, R17 ;  /* 0x000000ffff1b7224 */ /* 0x000fe400078e0011 */
[----:B------:R-:W-:Y:S02]  /*a810*/  IMAD.MOV.U32 R4, RZ, RZ, R19 ;  /* 0x000000ffff047224 */ /* 0x000fe400078e0013 */
[----:B------:R-:W-:Y:S02]  /*a820*/  IMAD.MOV.U32 R17, RZ, RZ, R18 ;  /* 0x000000ffff117224 */ /* 0x000fe400078e0012 */
.L_x_68580:
[----:B------:R-:W-:Y:S05]  /*a830*/  BSYNC B1 ;  /* 0x0000000000017941 */ /* 0x000fea0003800000 */
.L_x_68578:
        /* <DEDUP_REMOVED lines=9> */
.L_x_68582:
[----:B------:R-:W-:Y:S01]  /*a8d0*/  IMAD.MOV.U32 R18, RZ, RZ, R25 ;  /* 0x000000ffff127224 */ /* 0x000fe200078e0019 */
[----:B------:R-:W-:Y:S01]  /*a8e0*/  MOV R19, R27 ;  /* 0x0000001b00137202 */ /* 0x000fe20000000f00 */
[----:B------:R-:W-:Y:S02]  /*a8f0*/  IMAD.MOV.U32 R25, RZ, RZ, R28 ;  /* 0x000000ffff197224 */ /* 0x000fe400078e001c */
[----:B------:R-:W-:Y:S02]  /*a900*/  IMAD.MOV.U32 R27, RZ, RZ, R30 ;  /* 0x000000ffff1b7224 */ /* 0x000fe400078e001e */
.L_x_68583:
[----:B------:R-:W-:Y:S05]  /*a910*/  BSYNC B1 ;  /* 0x0000000000017941 */ /* 0x000fea0003800000 */
.L_x_68581:
        /* <DEDUP_REMOVED lines=9> */
.L_x_68585:
[----:B------:R-:W-:Y:S02]  /*a9b0*/  IMAD.MOV.U32 R26, RZ, RZ, R18 ;  /* 0x000000ffff1a7224 */ /* 0x000fe400078e0012 */
[----:B------:R-:W-:Y:S02]  /*a9c0*/  IMAD.MOV.U32 R28, RZ, RZ, R19 ;  /* 0x000000ffff1c7224 */ /* 0x000fe400078e0013 */
[----:B------:R-:W-:Y:S02]  /*a9d0*/  IMAD.MOV.U32 R18, RZ, RZ, R23 ;  /* 0x000000ffff127224 */ /* 0x000fe400078e0017 */
[----:B------:R-:W-:Y:S02]  /*a9e0*/  IMAD.MOV.U32 R19, RZ, RZ, R22 ;  /* 0x000000ffff137224 */ /* 0x000fe400078e0016 */
.L_x_68586:
[----:B------:R-:W-:Y:S05]  /*a9f0*/  BSYNC B1 ;  /* 0x0000000000017941 */ /* 0x000fea0003800000 */
.L_x_68584:
        /* <DEDUP_REMOVED lines=9> */
.L_x_68588:
[----:B------:R-:W-:Y:S02]  /*aa90*/  IMAD.MOV.U32 R22, RZ, RZ, R26 ;  /* 0x000000ffff167224 */ /* 0x000fe400078e001a */
[----:B------:R-:W-:Y:S02]  /*aaa0*/  IMAD.MOV.U32 R23, RZ, RZ, R28 ;  /* 0x000000ffff177224 */ /* 0x000fe400078e001c */
[----:B------:R-:W-:Y:S02]  /*aab0*/  IMAD.MOV.U32 R26, RZ, RZ, R21 ;  /* 0x000000ffff1a7224 */ /* 0x000fe400078e0015 */
[----:B------:R-:W-:Y:S02]  /*aac0*/  IMAD.MOV.U32 R28, RZ, RZ, R29 ;  /* 0x000000ffff1c7224 */ /* 0x000fe400078e001d */
.L_x_68589:
[----:B------:R-:W-:Y:S05]  /*aad0*/  BSYNC B1 ;  /* 0x0000000000017941 */ /* 0x000fea0003800000 */
.L_x_68587:
        /* <DEDUP_REMOVED lines=16> */
.L_x_68591:
[----:B------:R-:W-:Y:S02]  /*abe0*/  IMAD.MOV.U32 R11, RZ, RZ, R24 ;  /* 0x000000ffff0b7224 */ /* 0x000fe400078e0018 */
[----:B------:R-:W-:Y:S02]  /*abf0*/  IMAD.MOV.U32 R12, RZ, RZ, R7 ;  /* 0x000000ffff0c7224 */ /* 0x000fe400078e0007 */
[----:B------:R-:W-:Y:S02]  /*ac00*/  IMAD.MOV.U32 R7, RZ, RZ, R14 ;  /* 0x000000ffff077224 */ /* 0x000fe400078e000e */
[----:B------:R-:W-:Y:S02]  /*ac10*/  IMAD.MOV.U32 R24, RZ, RZ, R13 ;  /* 0x000000ffff187224 */ /* 0x000fe400078e000d */
.L_x_68592:
[----:B------:R-:W-:Y:S05]  /*ac20*/  BSYNC B1 ;  /* 0x0000000000017941 */ /* 0x000fea0003800000 */
.L_x_68590:
        /* <DEDUP_REMOVED lines=9> */
.L_x_68594:
[----:B------:R-:W-:Y:S01]  /*acc0*/  IMAD.MOV.U32 R13, RZ, RZ, R11 ;  /* 0x000000ffff0d7224 */ /* 0x000fe200078e000b */
[----:B------:R-:W-:Y:S01]  /*acd0*/  MOV R11, R16 ;  /* 0x00000010000b7202 */ /* 0x000fe20000000f00 */
[----:B------:R-:W-:Y:S02]  /*ace0*/  IMAD.MOV.U32 R14, RZ, RZ, R12 ;  /* 0x000000ffff0e7224 */ /* 0x000fe400078e000c */
[----:B------:R-:W-:Y:S02]  /*acf0*/  IMAD.MOV.U32 R12, RZ, RZ, R20 ;  /* 0x000000ffff0c7224 */ /* 0x000fe400078e0014 */
.L_x_68595:
[----:B------:R-:W-:Y:S05]  /*ad00*/  BSYNC B1 ;  /* 0x0000000000017941 */ /* 0x000fea0003800000 */
.L_x_68593:
        /* <DEDUP_REMOVED lines=9> */
.L_x_68597:
[----:B------:R-:W-:Y:S02]  /*ada0*/  IMAD.MOV.U32 R16, RZ, RZ, R13 ;  /* 0x000000ffff107224 */ /* 0x000fe400078e000d */
[----:B------:R-:W-:Y:S02]  /*adb0*/  IMAD.MOV.U32 R20, RZ, RZ, R14 ;  /* 0x000000ffff147224 */ /* 0x000fe400078e000e */
[----:B------:R-:W-:Y:S02]  /*adc0*/  IMAD.MOV.U32 R13, RZ, RZ, R4 ;  /* 0x000000ffff0d7224 */ /* 0x000fe400078e0004 */
[----:B------:R-:W-:Y:S02]  /*add0*/  IMAD.MOV.U32 R14, RZ, RZ, R17 ;  /* 0x000000ffff0e7224 */ /* 0x000fe400078e0011 */
.L_x_68598:
[----:B------:R-:W-:Y:S05]  /*ade0*/  BSYNC B1 ;  /* 0x0000000000017941 */ /* 0x000fea0003800000 */
.L_x_68596:
        /* <DEDUP_REMOVED lines=9> */
.L_x_68600:
[----:B------:R-:W-:Y:S02]  /*ae80*/  IMAD.MOV.U32 R17, RZ, RZ, R16 ;  /* 0x000000ffff117224 */ /* 0x000fe400078e0010 */
[----:B------:R-:W-:Y:S02]  /*ae90*/  IMAD.MOV.U32 R4, RZ, RZ, R20 ;  /* 0x000000ffff047224 */ /* 0x000fe400078e0014 */
[----:B------:R-:W-:Y:S02]  /*aea0*/  IMAD.MOV.U32 R16, RZ, RZ, R25 ;  /* 0x000000ffff107224 */ /* 0x000fe400078e0019 */
[----:B------:R-:W-:Y:S02]  /*aeb0*/  IMAD.MOV.U32 R20, RZ, RZ, R27 ;  /* 0x000000ffff147224 */ /* 0x000fe400078e001b */
.L_x_68601:
[----:B------:R-:W-:Y:S05]  /*aec0*/  BSYNC B1 ;  /* 0x0000000000017941 */ /* 0x000fea0003800000 */
.L_x_68599:
        /* <DEDUP_REMOVED lines=9> */
.L_x_68603:
[----:B------:R-:W-:Y:S01]  /*af60*/  IMAD.MOV.U32 R21, RZ, RZ, R17 ;  /* 0x000000ffff157224 */ /* 0x000fe200078e0011 */
[----:B------:R-:W-:Y:S01]  /*af70*/  MOV R17, R18 ;  /* 0x0000001200117202 */ /* 0x000fe20000000f00 */
[----:B------:R-:W-:Y:S02]  /*af80*/  IMAD.MOV.U32 R25, RZ, RZ, R4 ;  /* 0x000000ffff197224 */ /* 0x000fe400078e0004 */
[----:B------:R-:W-:Y:S02]  /*af90*/  IMAD.MOV.U32 R4, RZ, RZ, R19 ;  /* 0x000000ffff047224 */ /* 0x000fe400078e0013 */
.L_x_68604:
[----:B------:R-:W-:Y:S05]  /*afa0*/  BSYNC B1 ;  /* 0x0000000000017941 */ /* 0x000fea0003800000 */
.L_x_68602:
        /* <DEDUP_REMOVED lines=9> */
.L_x_68606:
[----:B------:R-:W-:Y:S02]  /*b040*/  IMAD.MOV.U32 R19, RZ, RZ, R21 ;  /* 0x000000ffff137224 */ /* 0x000fe400078e0015 */
[----:B------:R-:W-:Y:S02]  /*b050*/  IMAD.MOV.U32 R18, RZ, RZ, R25 ;  /* 0x000000ffff127224 */ /* 0x000fe400078e0019 */
[----:B------:R-:W-:Y:S02]  /*b060*/  IMAD.MOV.U32 R21, RZ, RZ, R26 ;  /* 0x000000ffff157224 */ /* 0x000fe400078e001a */
[----:B------:R-:W-:Y:S02]  /*b070*/  IMAD.MOV.U32 R25, RZ, RZ, R28 ;  /* 0x000000ffff197224 */ /* 0x000fe400078e001c */
.L_x_68607:
[----:B------:R-:W-:Y:S05]  /*b080*/  BSYNC B1 ;  /* 0x0000000000017941 */ /* 0x000fea0003800000 */
.L_x_68605:
        /* <DEDUP_REMOVED lines=9> */
.L_x_68609:
[----:B------:R-:W-:Y:S02]  /*b120*/  IMAD.MOV.U32 R26, RZ, RZ, R19 ;  /* 0x000000ffff1a7224 */ /* 0x000fe400078e0013 */
[----:B------:R-:W-:Y:S02]  /*b130*/  IMAD.MOV.U32 R27, RZ, RZ, R18 ;  /* 0x000000ffff1b7224 */ /* 0x000fe400078e0012 */
[----:B------:R-:W-:Y:S02]  /*b140*/  IMAD.MOV.U32 R19, RZ, RZ, R22 ;  /* 0x000000ffff137224 */ /* 0x000fe400078e0016 */
[----:B------:R-:W-:Y:S02]  /*b150*/  IMAD.MOV.U32 R18, RZ, RZ, R23 ;  /* 0x000000ffff127224 */ /* 0x000fe400078e0017 */
.L_x_68610:
[----:B------:R-:W-:Y:S05]  /*b160*/  BSYNC B1 ;  /* 0x0000000000017941 */ /* 0x000fea0003800000 */
.L_x_68608:
        /* <DEDUP_REMOVED lines=16> */
.L_x_68612:
[----:B------:R-:W-:Y:S01]  /*b270*/  MOV R9, R24 ;  /* 0x0000001800097202 */ /* 0x000fe20000000f00 */
[----:B------:R-:W-:Y:S02]  /*b280*/  IMAD.MOV.U32 R10, RZ, RZ, R7 ;  /* 0x000000ffff0a7224 */ /* 0x000fe400078e0007 */
[----:B------:R-:W-:Y:S02]  /*b290*/  IMAD.MOV.U32 R7, RZ, RZ, R12 ;  /* 0x000000ffff077224 */ /* 0x000fe400078e000c */
[----:B------:R-:W-:Y:S02]  /*b2a0*/  IMAD.MOV.U32 R24, RZ, RZ, R11 ;  /* 0x000000ffff187224 */ /* 0x000fe400078e000b */
.L_x_68613:
[----:B------:R-:W-:Y:S05]  /*b2b0*/  BSYNC B1 ;  /* 0x0000000000017941 */ /* 0x000fea0003800000 */
.L_x_68611:
        /* <DEDUP_REMOVED lines=9> */
.L_x_68615:
[----:B------:R-:W-:Y:S02]  /*b350*/  IMAD.MOV.U32 R11, RZ, RZ, R9 ;  /* 0x000000ffff0b7224 */ /* 0x000fe400078e0009 */
[----:B------:R-:W-:Y:S01]  /*b360*/  IMAD.MOV.U32 R23, RZ, RZ, R10 ;  /* 0x000000ffff177224 */ /* 0x000fe200078e000a */
[----:B------:R-:W-:Y:S01]  /*b370*/  MOV R10, R14 ;  /* 0x0000000e000a7202 */ /* 0x000fe20000000f00 */
[----:B------:R-:W-:Y:S02]  /*b380*/  IMAD.MOV.U32 R9, RZ, RZ, R13 ;  /* 0x000000ffff097224 */ /* 0x000fe400078e000d */
.L_x_68616:
[----:B------:R-:W-:Y:S05]  /*b390*/  BSYNC B1 ;  /* 0x0000000000017941 */ /* 0x000fea0003800000 */
.L_x_68614:
        /* <DEDUP_REMOVED lines=9> */
.L_x_68618:
[----:B------:R-:W-:Y:S02]  /*b430*/  IMAD.MOV.U32 R12, RZ, RZ, R11 ;  /* 0x000000ffff0c7224 */ /* 0x000fe400078e000b */
[----:B------:R-:W-:Y:S02]  /*b440*/  IMAD.MOV.U32 R13, RZ, RZ, R23 ;  /* 0x000000ffff0d7224 */ /* 0x000fe400078e0017 */
[----:B------:R-:W-:Y:S02]  /*b450*/  IMAD.MOV.U32 R11, RZ, RZ, R16 ;  /* 0x000000ffff0b7224 */ /* 0x000fe400078e0010 */
[----:B------:R-:W-:Y:S02]  /*b460*/  IMAD.MOV.U32 R23, RZ, RZ, R20 ;  /* 0x000000ffff177224 */ /* 0x000fe400078e0014 */
.L_x_68619:
[----:B------:R-:W-:Y:S05]  /*b470*/  BSYNC B1 ;  /* 0x0000000000017941 */ /* 0x000fea0003800000 */
.L_x_68617:
        /* <DEDUP_REMOVED lines=9> */
.L_x_68621:
[----:B------:R-:W-:Y:S01]  /*b510*/  MOV R14, R12 ;  /* 0x0000000c000e7202 */ /* 0x000fe20000000f00 */
[----:B------:R-:W-:Y:S02]  /*b520*/  IMAD.MOV.U32 R16, RZ, RZ, R13 ;  /* 0x000000ffff107224 */ /* 0x000fe400078e000d */
[----:B------:R-:W-:Y:S02]  /*b530*/  IMAD.MOV.U32 R12, RZ, RZ, R17 ;  /* 0x000000ffff0c7224 */ /* 0x000fe400078e0011 */
[----:B------:R-:W-:Y:S02]  /*b540*/  IMAD.MOV.U32 R13, RZ, RZ, R4 ;  /* 0x000000ffff0d7224 */ /* 0x000fe400078e0004 */
.L_x_68622:
[----:B------:R-:W-:Y:S05]  /*b550*/  BSYNC B1 ;  /* 0x0000000000017941 */ /* 0x000fea0003800000 */
.L_x_68620:
        /* <DEDUP_REMOVED lines=9> */
.L_x_68624:
[----:B------:R-:W-:Y:S02]  /*b5f0*/  IMAD.MOV.U32 R4, RZ, RZ, R14 ;  /* 0x000000ffff047224 */ /* 0x000fe400078e000e */
[----:B------:R-:W-:Y:S01]  /*b600*/  IMAD.MOV.U32 R17, RZ, RZ, R16 ;  /* 0x000000ffff117224 */ /* 0x000fe200078e0010 */
[----:B------:R-:W-:Y:S01]  /*b610*/  MOV R16, R25 ;  /* 0x0000001900107202 */ /* 0x000fe20000000f00 */
[----:B------:R-:W-:Y:S02]  /*b620*/  IMAD.MOV.U32 R14, RZ, RZ, R21 ;  /* 0x000000ffff0e7224 */ /* 0x000fe400078e0015 */
.L_x_68625:
[----:B------:R-:W-:Y:S05]  /*b630*/  BSYNC B1 ;  /* 0x0000000000017941 */ /* 0x000fea0003800000 */
.L_x_68623:
        /* <DEDUP_REMOVED lines=9> */
.L_x_68627:
[----:B------:R-:W-:Y:S02]  /*b6d0*/  IMAD.MOV.U32 R21, RZ, RZ, R4 ;  /* 0x000000ffff157224 */ /* 0x000fe400078e0004 */
[----:B------:R-:W-:Y:S02]  /*b6e0*/  IMAD.MOV.U32 R20, RZ, RZ, R17 ;  /* 0x000000ffff147224 */ /* 0x000fe400078e0011 */
[----:B------:R-:W-:Y:S02]  /*b6f0*/  IMAD.MOV.U32 R4, RZ, RZ, R19 ;  /* 0x000000ffff047224 */ /* 0x000fe400078e0013 */
[----:B------:R-:W-:Y:S02]  /*b700*/  IMAD.MOV.U32 R17, RZ, RZ, R18 ;  /* 0x000000ffff117224 */ /* 0x000fe400078e0012 */
.L_x_68628:
[----:B------:R-:W-:Y:S05]  /*b710*/  BSYNC B1 ;  /* 0x0000000000017941 */ /* 0x000fea0003800000 */
.L_x_68626:
        /* <DEDUP_REMOVED lines=9> */
.L_x_68630:
[----:B------:R-:W-:Y:S01]  /*b7b0*/  MOV R18, R21 ;  /* 0x0000001500127202 */ /* 0x000fe20000000f00 */
[----:B------:R-:W-:Y:S02]  /*b7c0*/  IMAD.MOV.U32 R19, RZ, RZ, R20 ;  /* 0x000000ffff137224 */ /* 0x000fe400078e0014 */
[----:B------:R-:W-:Y:S02]  /*b7d0*/  IMAD.MOV.U32 R21, RZ, RZ, R26 ;  /* 0x000000ffff157224 */ /* 0x000fe400078e001a */
[----:B------:R-:W-:Y:S02]  /*b7e0*/  IMAD.MOV.U32 R20, RZ, RZ, R27 ;  /* 0x000000ffff147224 */ /* 0x000fe400078e001b */
.L_x_68631:
[----:B------:R-:W-:Y:S05]  /*b7f0*/  BSYNC B1 ;  /* 0x0000000000017941 */ /* 0x000fea0003800000 */
.L_x_68629:
        /* <DEDUP_REMOVED lines=16> */
.L_x_68633:
[----:B------:R-:W-:Y:S01]  /*b900*/  IMAD.MOV.U32 R5, RZ, RZ, R24 ;  /* 0x000000ffff057224 */ /* 0x000fe200078e0018 */
[----:B------:R-:W-:Y:S01]  /*b910*/  MOV R8, R7 ;  /* 0x0000000700087202 */ /* 0x000fe20000000f00 */
[----:B------:R-:W-:Y:S02]  /*b920*/  IMAD.MOV.U32 R7, RZ, RZ, R10 ;  /* 0x000000ffff077224 */ /* 0x000fe400078e000a */
[----:B------:R-:W-:Y:S02]  /*b930*/  IMAD.MOV.U32 R24, RZ, RZ, R9 ;  /* 0x000000ffff187224 */ /* 0x000fe400078e0009 */
.L_x_68634:
[----:B------:R-:W-:Y:S05]  /*b940*/  BSYNC B1 ;  /* 0x0000000000017941 */ /* 0x000fea0003800000 */
.L_x_68632:
        /* <DEDUP_REMOVED lines=9> */
.L_x_68636:
[----:B------:R-:W-:Y:S02]  /*b9e0*/  IMAD.MOV.U32 R9, RZ, RZ, R5 ;  /* 0x000000ffff097224 */ /* 0x000fe400078e0005 */
[----:B------:R-:W-:Y:S02]  /*b9f0*/  IMAD.MOV.U32 R10, RZ, RZ, R8 ;  /* 0x000000ffff0a7224 */ /* 0x000fe400078e0008 */
[----:B------:R-:W-:Y:S02]  /*ba00*/  IMAD.MOV.U32 R5, RZ, RZ, R11 ;  /* 0x000000ffff057224 */ /* 0x000fe400078e000b */
[----:B------:R-:W-:Y:S02]  /*ba10*/  IMAD.MOV.U32 R8, RZ, RZ, R23 ;  /* 0x000000ffff087224 */ /* 0x000fe400078e0017 */
.L_x_68637:
[----:B------:R-:W-:Y:S05]  /*ba20*/  BSYNC B1 ;  /* 0x0000000000017941 */ /* 0x000fea0003800000 */
.L_x_68635:
        /* <DEDUP_REMOVED lines=9> */
.L_x_68639:
[----:B------:R-:W-:Y:S02]  /*bac0*/  IMAD.MOV.U32 R11, RZ, RZ, R9 ;  /* 0x000000ffff0b7224 */ /* 0x000fe400078e0009 */
[----:B------:R-:W-:Y:S02]  /*bad0*/  IMAD.MOV.U32 R25, RZ, RZ, R10 ;  /* 0x000000ffff197224 */ /* 0x000fe400078e000a */
[----:B------:R-:W-:Y:S02]  /*bae0*/  IMAD.MOV.U32 R9, RZ, RZ, R12 ;  /* 0x000000ffff097224 */ /* 0x000fe400078e000c */
[----:B------:R-:W-:Y:S02]  /*baf0*/  IMAD.MOV.U32 R10, RZ, RZ, R13 ;  /* 0x000000ffff0a7224 */ /* 0x000fe400078e000d */
.L_x_68640:
[----:B------:R-:W-:Y:S05]  /*bb00*/  BSYNC B1 ;  /* 0x0000000000017941 */ /* 0x000fea0003800000 */
.L_x_68638:
        /* <DEDUP_REMOVED lines=9> */
.L_x_68642:
[----:B------:R-:W-:Y:S01]  /*bba0*/  IMAD.MOV.U32 R12, RZ, RZ, R11 ;  /* 0x000000ffff0c7224 */ /* 0x000fe200078e000b */
[----:B------:R-:W-:Y:S01]  /*bbb0*/  MOV R26, R25 ;  /* 0x00000019001a7202 */ /* 0x000fe20000000f00 */
[----:B------:R-:W-:Y:S02]  /*bbc0*/  IMAD.MOV.U32 R11, RZ, RZ, R14 ;  /* 0x000000ffff0b7224 */ /* 0x000fe400078e000e */
[----:B------:R-:W-:Y:S02]  /*bbd0*/  IMAD.MOV.U32 R25, RZ, RZ, R16 ;  /* 0x000000ffff197224 */ /* 0x000fe400078e0010 */
.L_x_68643:
[----:B------:R-:W-:Y:S05]  /*bbe0*/  BSYNC B1 ;  /* 0x0000000000017941 */ /* 0x000fea0003800000 */
.L_x_68641:
        /* <DEDUP_REMOVED lines=9> */
.L_x_68645:
[----:B------:R-:W-:Y:S02]  /*bc80*/  IMAD.MOV.U32 R13, RZ, RZ, R12 ;  /* 0x000000ffff0d7224 */ /* 0x000fe400078e000c */
[----:B------:R-:W-:Y:S02]  /*bc90*/  IMAD.MOV.U32 R35, RZ, RZ, R26 ;  /* 0x000000ffff237224 */ /* 0x000fe400078e001a */
[----:B------:R-:W-:Y:S02]  /*bca0*/  IMAD.MOV.U32 R12, RZ, RZ, R4 ;  /* 0x000000ffff0c7224 */ /* 0x000fe400078e0004 */
[----:B------:R-:W-:Y:S02]  /*bcb0*/  IMAD.MOV.U32 R26, RZ, RZ, R17 ;  /* 0x000000ffff1a7224 */ /* 0x000fe400078e0011 */
.L_x_68646:
[----:B------:R-:W-:Y:S05]  /*bcc0*/  BSYNC B1 ;  /* 0x0000000000017941 */ /* 0x000fea0003800000 */
.L_x_68644:
        /* <DEDUP_REMOVED lines=9> */
.L_x_68648:
[----:B------:R-:W-:Y:S02]  /*bd60*/  IMAD.MOV.U32 R4, RZ, RZ, R13 ;  /* 0x000000ffff047224 */ /* 0x000fe400078e000d */
[----:B------:R-:W-:Y:S02]  /*bd70*/  IMAD.MOV.U32 R14, RZ, RZ, R35 ;  /* 0x000000ffff0e7224 */ /* 0x000fe400078e0023 */
[----:B------:R-:W-:Y:S02]  /*bd80*/  IMAD.MOV.U32 R13, RZ, RZ, R21 ;  /* 0x000000ffff0d7224 */ /* 0x000fe400078e0015 */
[----:B------:R-:W-:Y:S02]  /*bd90*/  IMAD.MOV.U32 R35, RZ, RZ, R20 ;  /* 0x000000ffff237224 */ /* 0x000fe400078e0014 */
.L_x_68649:
[----:B------:R-:W-:Y:S05]  /*bda0*/  BSYNC B1 ;  /* 0x0000000000017941 */ /* 0x000fea0003800000 */
.L_x_68647:
        /* <DEDUP_REMOVED lines=9> */
.L_x_68651:
[----:B------:R-:W-:Y:S01]  /*be40*/  IMAD.MOV.U32 R17, RZ, RZ, R4 ;  /* 0x000000ffff117224 */ /* 0x000fe200078e0004 */
[----:B------:R-:W-:Y:S01]  /*be50*/  MOV R37, R14 ;  /* 0x0000000e00257202 */ /* 0x000fe20000000f00 */
[----:B------:R-:W-:Y:S02]  /*be60*/  IMAD.MOV.U32 R4, RZ, RZ, R18 ;  /* 0x000000ffff047224 */ /* 0x000fe400078e0012 */
[----:B------:R-:W-:Y:S02]  /*be70*/  IMAD.MOV.U32 R14, RZ, RZ, R19 ;  /* 0x000000ffff0e7224 */ /* 0x000fe400078e0013 */
.L_x_68652:
[----:B------:R-:W-:Y:S05]  /*be80*/  BSYNC B1 ;  /* 0x0000000000017941 */ /* 0x000fea0003800000 */
.L_x_68650:
        /* <DEDUP_REMOVED lines=16> */
.L_x_68654:
[----:B------:R-:W-:Y:S01]  /*bf90*/  IMAD.MOV.U32 R31, RZ, RZ, R24 ;  /* 0x000000ffff1f7224 */ /* 0x000fe200078e0018 */
[----:B------:R-:W-:Y:S01]  /*bfa0*/  MOV R23, R7 ;  /* 0x0000000700177202 */ /* 0x000fe20000000f00 */
[----:B------:R-:W-:Y:S02]  /*bfb0*/  IMAD.MOV.U32 R7, RZ, RZ, R8 ;  /* 0x000000ffff077224 */ /* 0x000fe400078e0008 */
[----:B------:R-:W-:Y:S02]  /*bfc0*/  IMAD.MOV.U32 R24, RZ, RZ, R5 ;  /* 0x000000ffff187224 */ /* 0x000fe400078e0005 */
.L_x_68655:
[----:B------:R-:W-:Y:S05]  /*bfd0*/  BSYNC B1 ;  /* 0x0000000000017941 */ /* 0x000fea0003800000 */
.L_x_68653:
        /* <DEDUP_REMOVED lines=9> */
.L_x_68657:
[----:B------:R-:W-:Y:S02]  /*c070*/  IMAD.MOV.U32 R30, RZ, RZ, R31 ;  /* 0x000000ffff1e7224 */ /* 0x000fe400078e001f */
[----:B------:R-:W-:Y:S01]  /*c080*/  IMAD.MOV.U32 R22, RZ, RZ, R23 ;  /* 0x000000ffff167224 */ /* 0x000fe200078e0017 */
[----:B------:R-:W-:Y:S01]  /*c090*/  MOV R23, R10 ;  /* 0x0000000a00177202 */ /* 0x000fe20000000f00 */
[----:B------:R-:W-:Y:S02]  /*c0a0*/  IMAD.MOV.U32 R31, RZ, RZ, R9 ;  /* 0x000000ffff1f7224 */ /* 0x000fe400078e0009 */
.L_x_68658:
[----:B------:R-:W-:Y:S05]  /*c0b0*/  BSYNC B1 ;  /* 0x0000000000017941 */ /* 0x000fea0003800000 */
.L_x_68656:
        /* <DEDUP_REMOVED lines=9> */
.L_x_68660:
[----:B------:R-:W-:Y:S02]  /*c150*/  IMAD.MOV.U32 R29, RZ, RZ, R30 ;  /* 0x000000ffff1d7224 */ /* 0x000fe400078e001e */
[----:B------:R-:W-:Y:S02]  /*c160*/  IMAD.MOV.U32 R21, RZ, RZ, R22 ;  /* 0x000000ffff157224 */ /* 0x000fe400078e0016 */
[----:B------:R-:W-:Y:S02]  /*c170*/  IMAD.MOV.U32 R30, RZ, RZ, R11 ;  /* 0x000000ffff1e7224 */ /* 0x000fe400078e000b */
[----:B------:R-:W-:Y:S02]  /*c180*/  IMAD.MOV.U32 R22, RZ, RZ, R25 ;  /* 0x000000ffff167224 */ /* 0x000fe400078e0019 */
.L_x_68661:
[----:B------:R-:W-:Y:S05]  /*c190*/  BSYNC B1 ;  /* 0x0000000000017941 */ /* 0x000fea0003800000 */
.L_x_68659:
        /* <DEDUP_REMOVED lines=9> */
.L_x_68663:
[----:B------:R-:W-:Y:S02]  /*c230*/  IMAD.MOV.U32 R28, RZ, RZ, R29 ;  /* 0x000000ffff1c7224 */ /* 0x000fe400078e001d */
[----:B------:R-:W-:Y:S02]  /*c240*/  IMAD.MOV.U32 R20, RZ, RZ, R21 ;  /* 0x000000ffff147224 */ /* 0x000fe400078e0015 */
[----:B------:R-:W-:Y:S02]  /*c250*/  IMAD.MOV.U32 R29, RZ, RZ, R12 ;  /* 0x000000ffff1d7224 */ /* 0x000fe400078e000c */
[----:B------:R-:W-:Y:S02]  /*c260*/  IMAD.MOV.U32 R21, RZ, RZ, R26 ;  /* 0x000000ffff157224 */ /* 0x000fe400078e001a */
.L_x_68664:
[----:B------:R-:W-:Y:S05]  /*c270*/  BSYNC B1 ;  /* 0x0000000000017941 */ /* 0x000fea0003800000 */
.L_x_68662:
        /* <DEDUP_REMOVED lines=9> */
.L_x_68666:
[----:B------:R-:W-:Y:S01]  /*c310*/  IMAD.MOV.U32 R33, RZ, RZ, R28 ;  /* 0x000000ffff217224 */ /* 0x000fe200078e001c */
[----:B------:R-:W-:Y:S01]  /*c320*/  MOV R27, R20 ;  /* 0x00000014001b7202 */ /* 0x000fe20000000f00 */
[----:B------:R-:W-:Y:S02]  /*c330*/  IMAD.MOV.U32 R28, RZ, RZ, R13 ;  /* 0x000000ffff1c7224 */ /* 0x000fe400078e000d */
[----:B------:R-:W-:Y:S02]  /*c340*/  IMAD.MOV.U32 R20, RZ, RZ, R35 ;  /* 0x000000ffff147224 */ /* 0x000fe400078e0023 */
.L_x_68667:
[----:B------:R-:W-:Y:S05]  /*c350*/  BSYNC B1 ;  /* 0x0000000000017941 */ /* 0x000fea0003800000 */
.L_x_68665:
        /* <DEDUP_REMOVED lines=9> */
.L_x_68669:
[----:B------:R-:W-:Y:S02]  /*c3f0*/  IMAD.MOV.U32 R32, RZ, RZ, R33 ;  /* 0x000000ffff207224 */ /* 0x000fe400078e0021 */
[----:B------:R-:W-:Y:S01]  /*c400*/  IMAD.MOV.U32 R26, RZ, RZ, R27 ;  /* 0x000000ffff1a7224 */ /* 0x000fe200078e001b */
[----:B------:R-:W-:Y:S01]  /*c410*/  MOV R27, R14 ;  /* 0x0000000e001b7202 */ /* 0x000fe20000000f00 */
[----:B------:R-:W-:Y:S02]  /*c420*/  IMAD.MOV.U32 R33, RZ, RZ, R4 ;  /* 0x000000ffff217224 */ /* 0x000fe400078e0004 */
.L_x_68670:
[----:B------:R-:W-:Y:S05]  /*c430*/  BSYNC B1 ;  /* 0x0000000000017941 */ /* 0x000fea0003800000 */
.L_x_68668:
        /* <DEDUP_REMOVED lines=8> */
.L_x_68671:
[----:B------:R-:W-:Y:S02]  /*c4c0*/  IMAD.MOV.U32 R4, RZ, RZ, R32 ;  /* 0x000000ffff047224 */ /* 0x000fe400078e0020 */
[----:B------:R-:W-:Y:S02]  /*c4d0*/  IMAD.MOV.U32 R25, RZ, RZ, R26 ;  /* 0x000000ffff197224 */ /* 0x000fe400078e001a */
[----:B------:R-:W-:Y:S02]  /*c4e0*/  IMAD.MOV.U32 R32, RZ, RZ, R17 ;  /* 0x000000ffff207224 */ /* 0x000fe400078e0011 */
[----:B------:R-:W-:Y:S02]  /*c4f0*/  IMAD.MOV.U32 R26, RZ, RZ, R37 ;  /* 0x000000ffff1a7224 */ /* 0x000fe400078e0025 */
.L_x_68505:
[----:B-1-34-:R-:W-:Y:S05]  /*c500*/  BSYNC B0 ;  /* 0x0000000000007941 */ /* 0x01afea0003800000 */
.L_x_68504:
        /* <DEDUP_REMOVED lines=35> */
.L_x_68675:
[----:B------:R-:W-:Y:S02]  /*c740*/  IMAD.MOV.U32 R18, RZ, RZ, R7 ;  /* 0x000000ffff127224 */ /* 0x000fe400078e0007 */
[----:B------:R-:W-:Y:S02]  /*c750*/  IMAD.MOV.U32 R19, RZ, RZ, R24 ;  /* 0x000000ffff137224 */ /* 0x000fe400078e0018 */
[----:B------:R-:W-:Y:S02]  /*c760*/  IMAD.MOV.U32 R7, RZ, RZ, R23 ;  /* 0x000000ffff077224 */ /* 0x000fe400078e0017 */
[----:B------:R-:W-:Y:S02]  /*c770*/  IMAD.MOV.U32 R24, RZ, RZ, R31 ;  /* 0x000000ffff187224 */ /* 0x000fe400078e001f */
.L_x_68676:
[----:B------:R-:W-:Y:S05]  /*c780*/  BSYNC B1 ;  /* 0x0000000000017941 */ /* 0x000fea0003800000 */
.L_x_68674:
        /* <DEDUP_REMOVED lines=9> */
.L_x_68678:
[----:B------:R-:W-:Y:S02]  /*c820*/  IMAD.MOV.U32 R34, RZ, RZ, R19 ;  /* 0x000000ffff227224 */ /* 0x000fe400078e0013 */
[----:B------:R-:W-:Y:S02]  /*c830*/  IMAD.MOV.U32 R36, RZ, RZ, R18 ;  /* 0x000000ffff247224 */ /* 0x000fe400078e0012 */
[----:B------:R-:W-:Y:S02]  /*c840*/  IMAD.MOV.U32 R19, RZ, RZ, R30 ;  /* 0x000000ffff137224 */ /* 0x000fe400078e001e */
[----:B------:R-:W-:Y:S02]  /*c850*/  IMAD.MOV.U32 R18, RZ, RZ, R22 ;  /* 0x000000ffff127224 */ /* 0x000fe400078e0016 */
.L_x_68679:
[----:B------:R-:W-:Y:S05]  /*c860*/  BSYNC B1 ;  /* 0x0000000000017941 */ /* 0x000fea0003800000 */
.L_x_68677:
        /* <DEDUP_REMOVED lines=9> */
.L_x_68681:
[----:B------:R-:W-:Y:S01]  /*c900*/  IMAD.MOV.U32 R23, RZ, RZ, R34 ;  /* 0x000000ffff177224 */ /* 0x000fe200078e0022 */
[----:B------:R-:W-:Y:S01]  /*c910*/  MOV R31, R36 ;  /* 0x00000024001f7202 */ /* 0x000fe20000000f00 */
[----:B------:R-:W-:Y:S02]  /*c920*/  IMAD.MOV.U32 R34, RZ, RZ, R29 ;  /* 0x000000ffff227224 */ /* 0x000fe400078e001d */
[----:B------:R-:W-:Y:S02]  /*c930*/  IMAD.MOV.U32 R36, RZ, RZ, R21 ;  /* 0x000000ffff247224 */ /* 0x000fe400078e0015 */
.L_x_68682:
[----:B------:R-:W-:Y:S05]  /*c940*/  BSYNC B1 ;  /* 0x0000000000017941 */ /* 0x000fea0003800000 */
.L_x_68680:
        /* <DEDUP_REMOVED lines=9> */
.L_x_68684:
[----:B------:R-:W-:Y:S02]  /*c9e0*/  IMAD.MOV.U32 R22, RZ, RZ, R23 ;  /* 0x000000ffff167224 */ /* 0x000fe400078e0017 */
[----:B------:R-:W-:Y:S01]  /*c9f0*/  IMAD.MOV.U32 R30, RZ, RZ, R31 ;  /* 0x000000ffff1e7224 */ /* 0x000fe200078e001f */
[----:B------:R-:W-:Y:S01]  /*ca00*/  MOV R31, R20 ;  /* 0x00000014001f7202 */ /* 0x000fe20000000f00 */
[----:B------:R-:W-:Y:S02]  /*ca10*/  IMAD.MOV.U32 R23, RZ, RZ, R28 ;  /* 0x000000ffff177224 */ /* 0x000fe400078e001c */
.L_x_68685:
[----:B------:R-:W-:Y:S05]  /*ca20*/  BSYNC B1 ;  /* 0x0000000000017941 */ /* 0x000fea0003800000 */
.L_x_68683:
        /* <DEDUP_REMOVED lines=9> */
.L_x_68687:
[----:B------:R-:W-:Y:S02]  /*cac0*/  IMAD.MOV.U32 R21, RZ, RZ, R22 ;  /* 0x000000ffff157224 */ /* 0x000fe400078e0016 */
[----:B------:R-:W-:Y:S02]  /*cad0*/  IMAD.MOV.U32 R29, RZ, RZ, R30 ;  /* 0x000000ffff1d7224 */ /* 0x000fe400078e001e */
[----:B------:R-:W-:Y:S02]  /*cae0*/  IMAD.MOV.U32 R30, RZ, RZ, R27 ;  /* 0x000000ffff1e7224 */ /* 0x000fe400078e001b */
[----:B------:R-:W-:Y:S02]  /*caf0*/  IMAD.MOV.U32 R22, RZ, RZ, R33 ;  /* 0x000000ffff167224 */ /* 0x000fe400078e0021 */
.L_x_68688:
[----:B------:R-:W-:Y:S05]  /*cb00*/  BSYNC B1 ;  /* 0x0000000000017941 */ /* 0x000fea0003800000 */
.L_x_68686:
        /* <DEDUP_REMOVED lines=9> */
.L_x_68690:
[----:B------:R-:W-:Y:S02]  /*cba0*/  IMAD.MOV.U32 R27, RZ, RZ, R21 ;  /* 0x000000ffff1b7224 */ /* 0x000fe400078e0015 */
[----:B------:R-:W-:Y:S02]  /*cbb0*/  IMAD.MOV.U32 R20, RZ, RZ, R29 ;  /* 0x000000ffff147224 */ /* 0x000fe400078e001d */
[----:B------:R-:W-:Y:S02]  /*cbc0*/  IMAD.MOV.U32 R21, RZ, RZ, R32 ;  /* 0x000000ffff157224 */ /* 0x000fe400078e0020 */
[----:B------:R-:W-:Y:S02]  /*cbd0*/  IMAD.MOV.U32 R29, RZ, RZ, R26 ;  /* 0x000000ffff1d7224 */ /* 0x000fe400078e001a */
.L_x_68691:
[----:B------:R-:W-:Y:S05]  /*cbe0*/  BSYNC B1 ;  /* 0x0000000000017941 */ /* 0x000fea0003800000 */
.L_x_68689:
        /* <DEDUP_REMOVED lines=9> */
.L_x_68693:
[----:B------:R-:W-:Y:S01]  /*cc80*/  IMAD.MOV.U32 R26, RZ, RZ, R27 ;  /* 0x000000ffff1a7224 */ /* 0x000fe200078e001b */
[----:B------:R-:W-:Y:S01]  /*cc90*/  MOV R28, R20 ;  /* 0x00000014001c7202 */ /* 0x000fe20000000f00 */
[----:B------:R-:W-:Y:S02]  /*cca0*/  IMAD.MOV.U32 R27, RZ, RZ, R4 ;  /* 0x000000ffff1b7224 */ /* 0x000fe400078e0004 */
[----:B------:R-:W-:Y:S02]  /*ccb0*/  IMAD.MOV.U32 R20, RZ, RZ, R25 ;  /* 0x000000ffff147224 */ /* 0x000fe400078e0019 */
.L_x_68694:
[----:B------:R-:W-:Y:S05]  /*ccc0*/  BSYNC B1 ;  /* 0x0000000000017941 */ /* 0x000fea0003800000 */
.L_x_68692:
        /* <DEDUP_REMOVED lines=16> */
.L_x_68696:
[----:B------:R-:W-:Y:S01]  /*cdd0*/  IMAD.MOV.U32 R25, RZ, RZ, R24 ;  /* 0x000000ffff197224 */ /* 0x000fe200078e0018 */
[----:B------:R-:W-:Y:S01]  /*cde0*/  MOV R4, R7 ;  /* 0x0000000700047202 */ /* 0x000fe20000000f00 */
[----:B------:R-:W-:Y:S02]  /*cdf0*/  IMAD.MOV.U32 R7, RZ, RZ, R18 ;  /* 0x000000ffff077224 */ /* 0x000fe400078e0012 */
[----:B------:R-:W-:Y:S02]  /*ce00*/  IMAD.MOV.U32 R24, RZ, RZ, R19 ;  /* 0x000000ffff187224 */ /* 0x000fe400078e0013 */
.L_x_68697:
[----:B------:R-:W-:Y:S05]  /*ce10*/  BSYNC B1 ;  /* 0x0000000000017941 */ /* 0x000fea0003800000 */
.L_x_68695:
        /* <DEDUP_REMOVED lines=9> */
.L_x_68699:
[----:B------:R-:W-:Y:S02]  /*ceb0*/  IMAD.MOV.U32 R18, RZ, RZ, R25 ;  /* 0x000000ffff127224 */ /* 0x000fe400078e0019 */
[----:B------:R-:W-:Y:S01]  /*cec0*/  IMAD.MOV.U32 R32, RZ, RZ, R4 ;  /* 0x000000ffff207224 */ /* 0x000fe200078e0004 */
[----:B------:R-:W-:Y:S01]  /*ced0*/  MOV R4, R36 ;  /* 0x0000002400047202 */ /* 0x000fe20000000f00 */
[----:B------:R-:W-:Y:S02]  /*cee0*/  IMAD.MOV.U32 R25, RZ, RZ, R34 ;  /* 0x000000ffff197224 */ /* 0x000fe400078e0022 */
.L_x_68700:
[----:B------:R-:W-:Y:S05]  /*cef0*/  BSYNC B1 ;  /* 0x0000000000017941 */ /* 0x000fea0003800000 */
.L_x_68698:
        /* <DEDUP_REMOVED lines=9> */
.L_x_68702:
[----:B------:R-:W-:Y:S02]  /*cf90*/  IMAD.MOV.U32 R19, RZ, RZ, R18 ;  /* 0x000000ffff137224 */ /* 0x000fe400078e0012 */
[----:B------:R-:W-:Y:S02]  /*cfa0*/  IMAD.MOV.U32 R33, RZ, RZ, R32 ;  /* 0x000000ffff217224 */ /* 0x000fe400078e0020 */
[----:B------:R-:W-:Y:S02]  /*cfb0*/  IMAD.MOV.U32 R18, RZ, RZ, R23 ;  /* 0x000000ffff127224 */ /* 0x000fe400078e0017 */
[----:B------:R-:W-:Y:S02]  /*cfc0*/  IMAD.MOV.U32 R32, RZ, RZ, R31 ;  /* 0x000000ffff207224 */ /* 0x000fe400078e001f */
.L_x_68703:
[----:B------:R-:W-:Y:S05]  /*cfd0*/  BSYNC B1 ;  /* 0x0000000000017941 */ /* 0x000fea0003800000 */
.L_x_68701:
        /* <DEDUP_REMOVED lines=9> */
.L_x_68705:
[----:B------:R-:W-:Y:S02]  /*d070*/  IMAD.MOV.U32 R34, RZ, RZ, R19 ;  /* 0x000000ffff227224 */ /* 0x000fe400078e0013 */
[----:B------:R-:W-:Y:S02]  /*d080*/  IMAD.MOV.U32 R36, RZ, RZ, R33 ;  /* 0x000000ffff247224 */ /* 0x000fe400078e0021 */
[----:B------:R-:W-:Y:S02]  /*d090*/  IMAD.MOV.U32 R19, RZ, RZ, R22 ;  /* 0x000000ffff137224 */ /* 0x000fe400078e0016 */
[----:B------:R-:W-:Y:S02]  /*d0a0*/  IMAD.MOV.U32 R33, RZ, RZ, R30 ;  /* 0x000000ffff217224 */ /* 0x000fe400078e001e */
.L_x_68706:
[----:B------:R-:W-:Y:S05]  /*d0b0*/  BSYNC B1 ;  /* 0x0000000000017941 */ /* 0x000fea0003800000 */
.L_x_68704:
        /* <DEDUP_REMOVED lines=9> */
.L_x_68708:
[----:B------:R-:W-:Y:S01]  /*d150*/  IMAD.MOV.U32 R22, RZ, RZ, R34 ;  /* 0x000000ffff167224 */ /* 0x000fe200078e0022 */
[----:B------:R-:W-:Y:S01]  /*d160*/  MOV R23, R36 ;  /* 0x0000002400177202 */ /* 0x000fe20000000f00 */
[----:B------:R-:W-:Y:S02]  /*d170*/  IMAD.MOV.U32 R34, RZ, RZ, R21 ;  /* 0x000000ffff227224 */ /* 0x000fe400078e0015 */
[----:B------:R-:W-:Y:S02]  /*d180*/  IMAD.MOV.U32 R36, RZ, RZ, R29 ;  /* 0x000000ffff247224 */ /* 0x000fe400078e001d */
.L_x_68709:
[----:B------:R-:W-:Y:S05]  /*d190*/  BSYNC B1 ;  /* 0x0000000000017941 */ /* 0x000fea0003800000 */
.L_x_68707:
        /* <DEDUP_REMOVED lines=9> */
.L_x_68711:
[----:B------:R-:W-:Y:S02]  /*d230*/  IMAD.MOV.U32 R21, RZ, RZ, R22 ;  /* 0x000000ffff157224 */ /* 0x000fe400078e0016 */
[----:B------:R-:W-:Y:S01]  /*d240*/  IMAD.MOV.U32 R29, RZ, RZ, R23 ;  /* 0x000000ffff1d7224 */ /* 0x000fe200078e0017 */
[----:B------:R-:W-:Y:S01]  /*d250*/  MOV R23, R20 ;  /* 0x0000001400177202 */ /* 0x000fe20000000f00 */
[----:B------:R-:W-:Y:S02]  /*d260*/  IMAD.MOV.U32 R22, RZ, RZ, R27 ;  /* 0x000000ffff167224 */ /* 0x000fe400078e001b */
.L_x_68712:
[----:B------:R-:W-:Y:S05]  /*d270*/  BSYNC B1 ;  /* 0x0000000000017941 */ /* 0x000fea0003800000 */
.L_x_68710:
        /* <DEDUP_REMOVED lines=9> */
.L_x_68714:
[----:B------:R-:W-:Y:S02]  /*d310*/  IMAD.MOV.U32 R20, RZ, RZ, R21 ;  /* 0x000000ffff147224 */ /* 0x000fe400078e0015 */
[----:B------:R-:W-:Y:S02]  /*d320*/  IMAD.MOV.U32 R27, RZ, RZ, R29 ;  /* 0x000000ffff1b7224 */ /* 0x000fe400078e001d */
[----:B------:R-:W-:Y:S02]  /*d330*/  IMAD.MOV.U32 R21, RZ, RZ, R26 ;  /* 0x000000ffff157224 */ /* 0x000fe400078e001a */
[----:B------:R-:W-:Y:S02]  /*d340*/  IMAD.MOV.U32 R29, RZ, RZ, R28 ;  /* 0x000000ffff1d7224 */ /* 0x000fe400078e001c */
.L_x_68715:
[----:B------:R-:W-:Y:S05]  /*d350*/  BSYNC B1 ;  /* 0x0000000000017941 */ /* 0x000fea0003800000 */
.L_x_68713:
        /* <DEDUP_REMOVED lines=16> */
.L_x_68717:
[----:B------:R-:W-:Y:S02]  /*d460*/  IMAD.MOV.U32 R17, RZ, RZ, R24 ;  /* 0x000000ffff117224 */ /* 0x000fe400078e0018 */
[----:B------:R-:W-:Y:S02]  /*d470*/  IMAD.MOV.U32 R16, RZ, RZ, R7 ;  /* 0x000000ffff107224 */ /* 0x000fe400078e0007 */
[----:B------:R-:W-:Y:S02]  /*d480*/  IMAD.MOV.U32 R7, RZ, RZ, R4 ;  /* 0x000000ffff077224 */ /* 0x000fe400078e0004 */
[----:B------:R-:W-:Y:S02]  /*d490*/  IMAD.MOV.U32 R24, RZ, RZ, R25 ;  /* 0x000000ffff187224 */ /* 0x000fe400078e0019 */
.L_x_68718:
[----:B------:R-:W-:Y:S05]  /*d4a0*/  BSYNC B1 ;  /* 0x0000000000017941 */ /* 0x000fea0003800000 */
.L_x_68716:
        /* <DEDUP_REMOVED lines=9> */
.L_x_68720:
[----:B------:R-:W-:Y:S02]  /*d540*/  IMAD.MOV.U32 R4, RZ, RZ, R17 ;  /* 0x000000ffff047224 */ /* 0x000fe400078e0011 */
[----:B------:R-:W-:Y:S02]  /*d550*/  IMAD.MOV.U32 R26, RZ, RZ, R16 ;  /* 0x000000ffff1a7224 */ /* 0x000fe400078e0010 */
[----:B------:R-:W-:Y:S02]  /*d560*/  IMAD.MOV.U32 R17, RZ, RZ, R18 ;  /* 0x000000ffff117224 */ /* 0x000fe400078e0012 */
[----:B------:R-:W-:Y:S02]  /*d570*/  IMAD.MOV.U32 R16, RZ, RZ, R32 ;  /* 0x000000ffff107224 */ /* 0x000fe400078e0020 */
.L_x_68721:
[----:B------:R-:W-:Y:S05]  /*d580*/  BSYNC B1 ;  /* 0x0000000000017941 */ /* 0x000fea0003800000 */
.L_x_68719:
        /* <DEDUP_REMOVED lines=9> */
.L_x_68723:
[----:B------:R-:W-:Y:S01]  /*d620*/  IMAD.MOV.U32 R25, RZ, RZ, R4 ;  /* 0x000000ffff197224 */ /* 0x000fe200078e0004 */
[----:B------:R-:W-:Y:S01]  /*d630*/  MOV R31, R26 ;  /* 0x0000001a001f7202 */ /* 0x000fe20000000f00 */
[----:B------:R-:W-:Y:S02]  /*d640*/  IMAD.MOV.U32 R4, RZ, RZ, R19 ;  /* 0x000000ffff047224 */ /* 0x000fe400078e0013 */
[----:B------:R-:W-:Y:S02]  /*d650*/  IMAD.MOV.U32 R26, RZ, RZ, R33 ;  /* 0x000000ffff1a7224 */ /* 0x000fe400078e0021 */
.L_x_68724:
[----:B------:R-:W-:Y:S05]  /*d660*/  BSYNC B1 ;  /* 0x0000000000017941 */ /* 0x000fea0003800000 */
.L_x_68722:
        /* <DEDUP_REMOVED lines=9> */
.L_x_68726:
[----:B------:R-:W-:Y:S02]  /*d700*/  IMAD.MOV.U32 R19, RZ, RZ, R25 ;  /* 0x000000ffff137224 */ /* 0x000fe400078e0019 */
[----:B------:R-:W-:Y:S01]  /*d710*/  IMAD.MOV.U32 R18, RZ, RZ, R31 ;  /* 0x000000ffff127224 */ /* 0x000fe200078e001f */
[----:B------:R-:W-:Y:S01]  /*d720*/  MOV R31, R36 ;  /* 0x00000024001f7202 */ /* 0x000fe20000000f00 */
[----:B------:R-:W-:Y:S02]  /*d730*/  IMAD.MOV.U32 R25, RZ, RZ, R34 ;  /* 0x000000ffff197224 */ /* 0x000fe400078e0022 */
.L_x_68727:
[----:B------:R-:W-:Y:S05]  /*d740*/  BSYNC B1 ;  /* 0x0000000000017941 */ /* 0x000fea0003800000 */
.L_x_68725:
        /* <DEDUP_REMOVED lines=9> */
.L_x_68729:
[----:B------:R-:W-:Y:S02]  /*d7e0*/  IMAD.MOV.U32 R28, RZ, RZ, R19 ;  /* 0x000000ffff1c7224 */ /* 0x000fe400078e0013 */
[----:B------:R-:W-:Y:S02]  /*d7f0*/  IMAD.MOV.U32 R30, RZ, RZ, R18 ;  /* 0x000000ffff1e7224 */ /* 0x000fe400078e0012 */
[----:B------:R-:W-:Y:S02]  /*d800*/  IMAD.MOV.U32 R19, RZ, RZ, R22 ;  /* 0x000000ffff137224 */ /* 0x000fe400078e0016 */
[----:B------:R-:W-:Y:S02]  /*d810*/  IMAD.MOV.U32 R18, RZ, RZ, R23 ;  /* 0x000000ffff127224 */ /* 0x000fe400078e0017 */
.L_x_68730:
[----:B------:R-:W-:Y:S05]  /*d820*/  BSYNC B1 ;  /* 0x0000000000017941 */ /* 0x000fea0003800000 */
.L_x_68728:
        /* <DEDUP_REMOVED lines=9> */
.L_x_68732:
[----:B------:R-:W-:Y:S02]  /*d8c0*/  IMAD.MOV.U32 R23, RZ, RZ, R28 ;  /* 0x000000ffff177224 */ /* 0x000fe400078e001c */
[----:B------:R-:W-:Y:S02]  /*d8d0*/  IMAD.MOV.U32 R22, RZ, RZ, R30 ;  /* 0x000000ffff167224 */ /* 0x000fe400078e001e */
[----:B------:R-:W-:Y:S02]  /*d8e0*/  IMAD.MOV.U32 R28, RZ, RZ, R21 ;  /* 0x000000ffff1c7224 */ /* 0x000fe400078e0015 */
[----:B------:R-:W-:Y:S02]  /*d8f0*/  IMAD.MOV.U32 R30, RZ, RZ, R29 ;  /* 0x000000ffff1e7224 */ /* 0x000fe400078e001d */
.L_x_68733:
[----:B------:R-:W-:Y:S05]  /*d900*/  BSYNC B1 ;  /* 0x0000000000017941 */ /* 0x000fea0003800000 */
.L_x_68731:
        /* <DEDUP_REMOVED lines=9> */
.L_x_68735:
[----:B------:R-:W-:Y:S01]  /*d9a0*/  IMAD.MOV.U32 R21, RZ, RZ, R23 ;  /* 0x000000ffff157224 */ /* 0x000fe200078e0017 */
[----:B------:R-:W-:Y:S01]  /*d9b0*/  MOV R29, R22 ;  /* 0x00000016001d7202 */ /* 0x000fe20000000f00 */
[----:B------:R-:W-:Y:S02]  /*d9c0*/  IMAD.MOV.U32 R23, RZ, RZ, R20 ;  /* 0x000000ffff177224 */ /* 0x000fe400078e0014 */
[----:B------:R-:W-:Y:S02]  /*d9d0*/  IMAD.MOV.U32 R22, RZ, RZ, R27 ;  /* 0x000000ffff167224 */ /* 0x000fe400078e001b */
.L_x_68736:
[----:B------:R-:W-:Y:S05]  /*d9e0*/  BSYNC B1 ;  /* 0x0000000000017941 */ /* 0x000fea0003800000 */
.L_x_68734:
        /* <DEDUP_REMOVED lines=16> */
.L_x_68738:
[----:B------:R-:W-:Y:S01]  /*daf0*/  IMAD.MOV.U32 R13, RZ, RZ, R24 ;  /* 0x000000ffff0d7224 */ /* 0x000fe200078e0018 */
[----:B------:R-:W-:Y:S01]  /*db00*/  MOV R14, R7 ;  /* 0x00000007000e7202 */ /* 0x000fe20000000f00 */
[----:B------:R-:W-:Y:S02]  /*db10*/  IMAD.MOV.U32 R7, RZ, RZ, R16 ;  /* 0x000000ffff077224 */ /* 0x000fe400078e0010 */
[----:B------:R-:W-:Y:S02]  /*db20*/  IMAD.MOV.U32 R24, RZ, RZ, R17 ;  /* 0x000000ffff187224 */ /* 0x000fe400078e0011 */
.L_x_68739:
[----:B------:R-:W-:Y:S05]  /*db30*/  BSYNC B1 ;  /* 0x0000000000017941 */ /* 0x000fea0003800000 */
.L_x_68737:
        /* <DEDUP_REMOVED lines=9> */
.L_x_68741:
[----:B------:R-:W-:Y:S02]  /*dbd0*/  IMAD.MOV.U32 R16, RZ, RZ, R13 ;  /* 0x000000ffff107224 */ /* 0x000fe400078e000d */
[----:B------:R-:W-:Y:S01]  /*dbe0*/  IMAD.MOV.U32 R20, RZ, RZ, R14 ;  /* 0x000000ffff147224 */ /* 0x000fe200078e000e */
[----:B------:R-:W-:Y:S01]  /*dbf0*/  MOV R14, R26 ;  /* 0x0000001a000e7202 */ /* 0x000fe20000000f00 */
[----:B------:R-:W-:Y:S02]  /*dc00*/  IMAD.MOV.U32 R13, RZ, RZ, R4 ;  /* 0x000000ffff0d7224 */ /* 0x000fe400078e0004 */
.L_x_68742:
[----:B------:R-:W-:Y:S05]  /*dc10*/  BSYNC B1 ;  /* 0x0000000000017941 */ /* 0x000fea0003800000 */
.L_x_68740:
        /* <DEDUP_REMOVED lines=9> */
.L_x_68744:
[----:B------:R-:W-:Y:S02]  /*dcb0*/  IMAD.MOV.U32 R4, RZ, RZ, R16 ;  /* 0x000000ffff047224 */ /* 0x000fe400078e0010 */
[----:B------:R-:W-:Y:S02]  /*dcc0*/  IMAD.MOV.U32 R17, RZ, RZ, R20 ;  /* 0x000000ffff117224 */ /* 0x000fe400078e0014 */
[----:B------:R-:W-:Y:S02]  /*dcd0*/  IMAD.MOV.U32 R16, RZ, RZ, R25 ;  /* 0x000000ffff107224 */ /* 0x000fe400078e0019 */
[----:B------:R-:W-:Y:S02]  /*dce0*/  IMAD.MOV.U32 R20, RZ, RZ, R31 ;  /* 0x000000ffff147224 */ /* 0x000fe400078e001f */
.L_x_68745:
[----:B------:R-:W-:Y:S05]  /*dcf0*/  BSYNC B1 ;  /* 0x0000000000017941 */ /* 0x000fea0003800000 */
.L_x_68743:
        /* <DEDUP_REMOVED lines=9> */
.L_x_68747:
[----:B------:R-:W-:Y:S02]  /*dd90*/  IMAD.MOV.U32 R25, RZ, RZ, R4 ;  /* 0x000000ffff197224 */ /* 0x000fe400078e0004 */
[----:B------:R-:W-:Y:S02]  /*dda0*/  IMAD.MOV.U32 R27, RZ, RZ, R17 ;  /* 0x000000ffff1b7224 */ /* 0x000fe400078e0011 */
[----:B------:R-:W-:Y:S02]  /*ddb0*/  IMAD.MOV.U32 R4, RZ, RZ, R19 ;  /* 0x000000ffff047224 */ /* 0x000fe400078e0013 */
[----:B------:R-:W-:Y:S02]  /*ddc0*/  IMAD.MOV.U32 R17, RZ, RZ, R18 ;  /* 0x000000ffff117224 */ /* 0x000fe400078e0012 */
.L_x_68748:
[----:B------:R-:W-:Y:S05]  /*ddd0*/  BSYNC B1 ;  /* 0x0000000000017941 */ /* 0x000fea0003800000 */
.L_x_68746:
        /* <DEDUP_REMOVED lines=9> */
.L_x_68750:
[----:B------:R-:W-:Y:S01]  /*de70*/  IMAD.MOV.U32 R18, RZ, RZ, R25 ;  /* 0x000000ffff127224 */ /* 0x000fe200078e0019 */
[----:B------:R-:W-:Y:S01]  /*de80*/  MOV R19, R27 ;  /* 0x0000001b00137202 */ /* 0x000fe20000000f00 */
[----:B------:R-:W-:Y:S02]  /*de90*/  IMAD.MOV.U32 R25, RZ, RZ, R28 ;  /* 0x000000ffff197224 */ /* 0x000fe400078e001c */
[----:B------:R-:W-:Y:S02]  /*dea0*/  IMAD.MOV.U32 R27, RZ, RZ, R30 ;  /* 0x000000ffff1b7224 */ /* 0x000fe400078e001e */
.L_x_68751:
[----:B------:R-:W-:Y:S05]  /*deb0*/  BSYNC B1 ;  /* 0x0000000000017941 */ /* 0x000fea0003800000 */
.L_x_68749:
        /* <DEDUP_REMOVED lines=9> */
.L_x_68753:
[----:B------:R-:W-:Y:S02]  /*df50*/  IMAD.MOV.U32 R26, RZ, RZ, R18 ;  /* 0x000000ffff1a7224 */ /* 0x000fe400078e0012 */
[----:B------:R-:W-:Y:S01]  /*df60*/  IMAD.MOV.U32 R28, RZ, RZ, R19 ;  /* 0x000000ffff1c7224 */ /* 0x000fe200078e0013 */
[----:B------:R-:W-:Y:S01]  /*df70*/  MOV R19, R22 ;  /* 0x0000001600137202 */ /* 0x000fe20000000f00 */
[----:B------:R-:W-:Y:S02]  /*df80*/  IMAD.MOV.U32 R18, RZ, RZ, R23 ;  /* 0x000000ffff127224 */ /* 0x000fe400078e0017 */
.L_x_68754:
[----:B------:R-:W-:Y:S05]  /*df90*/  BSYNC B1 ;  /* 0x0000000000017941 */ /* 0x000fea0003800000 */
.L_x_68752:
        /* <DEDUP_REMOVED lines=9> */
.L_x_68756:
[----:B------:R-:W-:Y:S02]  /*e030*/  IMAD.MOV.U32 R22, RZ, RZ, R26 ;  /* 0x000000ffff167224 */ /* 0x000fe400078e001a */
[----:B------:R-:W-:Y:S02]  /*e040*/  IMAD.MOV.U32 R23, RZ, RZ, R28 ;  /* 0x000000ffff177224 */ /* 0x000fe400078e001c */
[----:B------:R-:W-:Y:S02]  /*e050*/  IMAD.MOV.U32 R26, RZ, RZ, R21 ;  /* 0x000000ffff1a7224 */ /* 0x000fe400078e0015 */
[----:B------:R-:W-:Y:S02]  /*e060*/  IMAD.MOV.U32 R28, RZ, RZ, R29 ;  /* 0x000000ffff1c7224 */ /* 0x000fe400078e001d */
.L_x_68757:
[----:B------:R-:W-:Y:S05]  /*e070*/  BSYNC B1 ;  /* 0x0000000000017941 */ /* 0x000fea0003800000 */
.L_x_68755:
        /* <DEDUP_REMOVED lines=16> */
.L_x_68759:
[----:B------:R-:W-:Y:S02]  /*e180*/  IMAD.MOV.U32 R11, RZ, RZ, R24 ;  /* 0x000000ffff0b7224 */ /* 0x000fe400078e0018 */
[----:B------:R-:W-:Y:S02]  /*e190*/  IMAD.MOV.U32 R12, RZ, RZ, R7 ;  /* 0x000000ffff0c7224 */ /* 0x000fe400078e0007 */
[----:B------:R-:W-:Y:S02]  /*e1a0*/  IMAD.MOV.U32 R7, RZ, RZ, R14 ;  /* 0x000000ffff077224 */ /* 0x000fe400078e000e */
[----:B------:R-:W-:Y:S02]  /*e1b0*/  IMAD.MOV.U32 R24, RZ, RZ, R13 ;  /* 0x000000ffff187224 */ /* 0x000fe400078e000d */
.L_x_68760:
[----:B------:R-:W-:Y:S05]  /*e1c0*/  BSYNC B1 ;  /* 0x0000000000017941 */ /* 0x000fea0003800000 */
.L_x_68758:
        /* <DEDUP_REMOVED lines=9> */
.L_x_68762:
[----:B------:R-:W-:Y:S02]  /*e260*/  IMAD.MOV.U32 R13, RZ, RZ, R11 ;  /* 0x000000ffff0d7224 */ /* 0x000fe400078e000b */
[----:B------:R-:W-:Y:S02]  /*e270*/  IMAD.MOV.U32 R14, RZ, RZ, R12 ;  /* 0x000000ffff0e7224 */ /* 0x000fe400078e000c */
[----:B------:R-:W-:Y:S02]  /*e280*/  IMAD.MOV.U32 R11, RZ, RZ, R16 ;  /* 0x000000ffff0b7224 */ /* 0x000fe400078e0010 */
[----:B------:R-:W-:Y:S02]  /*e290*/  IMAD.MOV.U32 R12, RZ, RZ, R20 ;  /* 0x000000ffff0c7224 */ /* 0x000fe400078e0014 */
.L_x_68763:
[----:B------:R-:W-:Y:S05]  /*e2a0*/  BSYNC B1 ;  /* 0x0000000000017941 */ /* 0x000fea0003800000 */
.L_x_68761:
        /* <DEDUP_REMOVED lines=9> */
.L_x_68765:
[----:B------:R-:W-:Y:S01]  /*e340*/  IMAD.MOV.U32 R16, RZ, RZ, R13 ;  /* 0x000000ffff107224 */ /* 0x000fe200078e000d */
[----:B------:R-:W-:Y:S01]  /*e350*/  MOV R20, R14 ;  /* 0x0000000e00147202 */ /* 0x000fe20000000f00 */
[----:B------:R-:W-:Y:S02]  /*e360*/  IMAD.MOV.U32 R13, RZ, RZ, R4 ;  /* 0x000000ffff0d7224 */ /* 0x000fe400078e0004 */
[----:B------:R-:W-:Y:S02]  /*e370*/  IMAD.MOV.U32 R14, RZ, RZ, R17 ;  /* 0x000000ffff0e7224 */ /* 0x000fe400078e0011 */
.L_x_68766:
[----:B------:R-:W-:Y:S05]  /*e380*/  BSYNC B1 ;  /* 0x0000000000017941 */ /* 0x000fea0003800000 */
.L_x_68764:
        /* <DEDUP_REMOVED lines=9> */
.L_x_68768:
[----:B------:R-:W-:Y:S02]  /*e420*/  IMAD.MOV.U32 R17, RZ, RZ, R16 ;  /* 0x000000ffff117224 */ /* 0x000fe400078e0010 */
[----:B------:R-:W-:Y:S01]  /*e430*/  IMAD.MOV.U32 R4, RZ, RZ, R20 ;  /* 0x000000ffff047224 */ /* 0x000fe200078e0014 */
[----:B------:R-:W-:Y:S01]  /*e440*/  MOV R20, R27 ;  /* 0x0000001b00147202 */ /* 0x000fe20000000f00 */
[----:B------:R-:W-:Y:S02]  /*e450*/  IMAD.MOV.U32 R16, RZ, RZ, R25 ;  /* 0x000000ffff107224 */ /* 0x000fe400078e0019 */
.L_x_68769:
[----:B------:R-:W-:Y:S05]  /*e460*/  BSYNC B1 ;  /* 0x0000000000017941 */ /* 0x000fea0003800000 */
.L_x_68767:
        /* <DEDUP_REMOVED lines=9> */
.L_x_68771:
[----:B------:R-:W-:Y:S02]  /*e500*/  IMAD.MOV.U32 R21, RZ, RZ, R17 ;  /* 0x000000ffff157224 */ /* 0x000fe400078e0011 */
[----:B------:R-:W-:Y:S02]  /*e510*/  IMAD.MOV.U32 R25, RZ, RZ, R4 ;  /* 0x000000ffff197224 */ /* 0x000fe400078e0004 */
[----:B------:R-:W-:Y:S02]  /*e520*/  IMAD.MOV.U32 R17, RZ, RZ, R18 ;  /* 0x000000ffff117224 */ /* 0x000fe400078e0012 */
[----:B------:R-:W-:Y:S02]  /*e530*/  IMAD.MOV.U32 R4, RZ, RZ, R19 ;  /* 0x000000ffff047224 */ /* 0x000fe400078e0013 */
.L_x_68772:
[----:B------:R-:W-:Y:S05]  /*e540*/  BSYNC B1 ;  /* 0x0000000000017941 */ /* 0x000fea0003800000 */
.L_x_68770:
        /* <DEDUP_REMOVED lines=9> */
.L_x_68774:
[----:B------:R-:W-:Y:S02]  /*e5e0*/  IMAD.MOV.U32 R19, RZ, RZ, R21 ;  /* 0x000000ffff137224 */ /* 0x000fe400078e0015 */
[----:B------:R-:W-:Y:S02]  /*e5f0*/  IMAD.MOV.U32 R18, RZ, RZ, R25 ;  /* 0x000000ffff127224 */ /* 0x000fe400078e0019 */
[----:B------:R-:W-:Y:S02]  /*e600*/  IMAD.MOV.U32 R21, RZ, RZ, R26 ;  /* 0x000000ffff157224 */ /* 0x000fe400078e001a */
[----:B------:R-:W-:Y:S02]  /*e610*/  IMAD.MOV.U32 R25, RZ, RZ, R28 ;  /* 0x000000ffff197224 */ /* 0x000fe400078e001c */
.L_x_68775:
[----:B------:R-:W-:Y:S05]  /*e620*/  BSYNC B1 ;  /* 0x0000000000017941 */ /* 0x000fea0003800000 */
.L_x_68773:
        /* <DEDUP_REMOVED lines=9> */
.L_x_68777:
[----:B------:R-:W-:Y:S01]  /*e6c0*/  IMAD.MOV.U32 R26, RZ, RZ, R19 ;  /* 0x000000ffff1a7224 */ /* 0x000fe200078e0013 */
[----:B------:R-:W-:Y:S01]  /*e6d0*/  MOV R27, R18 ;  /* 0x00000012001b7202 */ /* 0x000fe20000000f00 */
[----:B------:R-:W-:Y:S02]  /*e6e0*/  IMAD.MOV.U32 R19, RZ, RZ, R22 ;  /* 0x000000ffff137224 */ /* 0x000fe400078e0016 */
[----:B------:R-:W-:Y:S02]  /*e6f0*/  IMAD.MOV.U32 R18, RZ, RZ, R23 ;  /* 0x000000ffff127224 */ /* 0x000fe400078e0017 */
.L_x_68778:
[----:B------:R-:W-:Y:S05]  /*e700*/  BSYNC B1 ;  /* 0x0000000000017941 */ /* 0x000fea0003800000 */
.L_x_68776:
        /* <DEDUP_REMOVED lines=16> */
.L_x_68780:
[----:B------:R-:W-:Y:S01]  /*e810*/  IMAD.MOV.U32 R9, RZ, RZ, R24 ;  /* 0x000000ffff097224 */ /* 0x000fe200078e0018 */
[----:B------:R-:W-:Y:S01]  /*e820*/  MOV R10, R7 ;  /* 0x00000007000a7202 */ /* 0x000fe20000000f00 */
[----:B------:R-:W-:Y:S02]  /*e830*/  IMAD.MOV.U32 R7, RZ, RZ, R12 ;  /* 0x000000ffff077224 */ /* 0x000fe400078e000c */
[----:B------:R-:W-:Y:S02]  /*e840*/  IMAD.MOV.U32 R24, RZ, RZ, R11 ;  /* 0x000000ffff187224 */ /* 0x000fe400078e000b */
.L_x_68781:
[----:B------:R-:W-:Y:S05]  /*e850*/  BSYNC B1 ;  /* 0x0000000000017941 */ /* 0x000fea0003800000 */
.L_x_68779:
        /* <DEDUP_REMOVED lines=9> */
.L_x_68783:
[----:B------:R-:W-:Y:S02]  /*e8f0*/  IMAD.MOV.U32 R11, RZ, RZ, R9 ;  /* 0x000000ffff0b7224 */ /* 0x000fe400078e0009 */
[----:B------:R-:W-:Y:S01]  /*e900*/  IMAD.MOV.U32 R23, RZ, RZ, R10 ;  /* 0x000000ffff177224 */ /* 0x000fe200078e000a */
[----:B------:R-:W-:Y:S01]  /*e910*/  MOV R10, R14 ;  /* 0x0000000e000a7202 */ /* 0x000fe20000000f00 */
[----:B------:R-:W-:Y:S02]  /*e920*/  IMAD.MOV.U32 R9, RZ, RZ, R13 ;  /* 0x000000ffff097224 */ /* 0x000fe400078e000d */
.L_x_68784:
[----:B------:R-:W-:Y:S05]  /*e930*/  BSYNC B1 ;  /* 0x0000000000017941 */ /* 0x000fea0003800000 */
.L_x_68782:
        /* <DEDUP_REMOVED lines=9> */
.L_x_68786:
[----:B------:R-:W-:Y:S02]  /*e9d0*/  IMAD.MOV.U32 R12, RZ, RZ, R11 ;  /* 0x000000ffff0c7224 */ /* 0x000fe400078e000b */
[----:B------:R-:W-:Y:S02]  /*e9e0*/  IMAD.MOV.U32 R13, RZ, RZ, R23 ;  /* 0x000000ffff0d7224 */ /* 0x000fe400078e0017 */
[----:B------:R-:W-:Y:S02]  /*e9f0*/  IMAD.MOV.U32 R11, RZ, RZ, R16 ;  /* 0x000000ffff0b7224 */ /* 0x000fe400078e0010 */
[----:B------:R-:W-:Y:S02]  /*ea00*/  IMAD.MOV.U32 R23, RZ, RZ, R20 ;  /* 0x000000ffff177224 */ /* 0x000fe400078e0014 */
.L_x_68787:
[----:B------:R-:W-:Y:S05]  /*ea10*/  BSYNC B1 ;  /* 0x0000000000017941 */ /* 0x000fea0003800000 */
.L_x_68785:
        /* <DEDUP_REMOVED lines=9> */
.L_x_68789:
[----:B------:R-:W-:Y:S02]  /*eab0*/  IMAD.MOV.U32 R14, RZ, RZ, R12 ;  /* 0x000000ffff0e7224 */ /* 0x000fe400078e000c */
[----:B------:R-:W-:Y:S02]  /*eac0*/  IMAD.MOV.U32 R16, RZ, RZ, R13 ;  /* 0x000000ffff107224 */ /* 0x000fe400078e000d */
[----:B------:R-:W-:Y:S02]  /*ead0*/  IMAD.MOV.U32 R12, RZ, RZ, R17 ;  /* 0x000000ffff0c7224 */ /* 0x000fe400078e0011 */
[----:B------:R-:W-:Y:S02]  /*eae0*/  IMAD.MOV.U32 R13, RZ, RZ, R4 ;  /* 0x000000ffff0d7224 */ /* 0x000fe400078e0004 */
.L_x_68790:
[----:B------:R-:W-:Y:S05]  /*eaf0*/  BSYNC B1 ;  /* 0x0000000000017941 */ /* 0x000fea0003800000 */
.L_x_68788:
        /* <DEDUP_REMOVED lines=9> */
.L_x_68792:
[----:B------:R-:W-:Y:S01]  /*eb90*/  IMAD.MOV.U32 R4, RZ, RZ, R14 ;  /* 0x000000ffff047224 */ /* 0x000fe200078e000e */
[----:B------:R-:W-:Y:S01]  /*eba0*/  MOV R17, R16 ;  /* 0x0000001000117202 */ /* 0x000fe20000000f00 */
[----:B------:R-:W-:Y:S02]  /*ebb0*/  IMAD.MOV.U32 R14, RZ, RZ, R21 ;  /* 0x000000ffff0e7224 */ /* 0x000fe400078e0015 */
[----:B------:R-:W-:Y:S02]  /*ebc0*/  IMAD.MOV.U32 R16, RZ, RZ, R25 ;  /* 0x000000ffff107224 */ /* 0x000fe400078e0019 */
.L_x_68793:
[----:B------:R-:W-:Y:S05]  /*ebd0*/  BSYNC B1 ;  /* 0x0000000000017941 */ /* 0x000fea0003800000 */
.L_x_68791:
        /* <DEDUP_REMOVED lines=9> */
.L_x_68795:
[----:B------:R-:W-:Y:S02]  /*ec70*/  IMAD.MOV.U32 R21, RZ, RZ, R4 ;  /* 0x000000ffff157224 */ /* 0x000fe400078e0004 */
[----:B------:R-:W-:Y:S01]  /*ec80*/  IMAD.MOV.U32 R20, RZ, RZ, R17 ;  /* 0x000000ffff147224 */ /* 0x000fe200078e0011 */
[----:B------:R-:W-:Y:S01]  /*ec90*/  MOV R17, R18 ;  /* 0x0000001200117202 */ /* 0x000fe20000000f00 */
[----:B------:R-:W-:Y:S02]  /*eca0*/  IMAD.MOV.U32 R4, RZ, RZ, R19 ;  /* 0x000000ffff047224 */ /* 0x000fe400078e0013 */
.L_x_68796:
[----:B------:R-:W-:Y:S05]  /*ecb0*/  BSYNC B1 ;  /* 0x0000000000017941 */ /* 0x000fea0003800000 */
.L_x_68794:
        /* <DEDUP_REMOVED lines=9> */
.L_x_68798:
[----:B------:R-:W-:Y:S02]  /*ed50*/  IMAD.MOV.U32 R18, RZ, RZ, R21 ;  /* 0x000000ffff127224 */ /* 0x000fe400078e0015 */
[----:B------:R-:W-:Y:S02]  /*ed60*/  IMAD.MOV.U32 R19, RZ, RZ, R20 ;  /* 0x000000ffff137224 */ /* 0x000fe400078e0014 */
[----:B------:R-:W-:Y:S02]  /*ed70*/  IMAD.MOV.U32 R21, RZ, RZ, R26 ;  /* 0x000000ffff157224 */ /* 0x000fe400078e001a */
[----:B------:R-:W-:Y:S02]  /*ed80*/  IMAD.MOV.U32 R20, RZ, RZ, R27 ;  /* 0x000000ffff147224 */ /* 0x000fe400078e001b */
.L_x_68799:
[----:B------:R-:W-:Y:S05]  /*ed90*/  BSYNC B1 ;  /* 0x0000000000017941 */ /* 0x000fea0003800000 */
.L_x_68797:
        /* <DEDUP_REMOVED lines=16> */
.L_x_68801:
[----:B------:R-:W-:Y:S02]  /*eea0*/  IMAD.MOV.U32 R5, RZ, RZ, R24 ;  /* 0x000000ffff057224 */ /* 0x000fe400078e0018 */
[----:B------:R-:W-:Y:S02]  /*eeb0*/  IMAD.MOV.U32 R8, RZ, RZ, R7 ;  /* 0x000000ffff087224 */ /* 0x000fe400078e0007 */
[----:B------:R-:W-:Y:S02]  /*eec0*/  IMAD.MOV.U32 R7, RZ, RZ, R10 ;  /* 0x000000ffff077224 */ /* 0x000fe400078e000a */
[----:B------:R-:W-:Y:S02]  /*eed0*/  IMAD.MOV.U32 R24, RZ, RZ, R9 ;  /* 0x000000ffff187224 */ /* 0x000fe400078e0009 */
.L_x_68802:
[----:B------:R-:W-:Y:S05]  /*eee0*/  BSYNC B1 ;  /* 0x0000000000017941 */ /* 0x000fea0003800000 */
.L_x_68800:
        /* <DEDUP_REMOVED lines=9> */
.L_x_68804:
[----:B------:R-:W-:Y:S02]  /*ef80*/  IMAD.MOV.U32 R9, RZ, RZ, R5 ;  /* 0x000000ffff097224 */ /* 0x000fe400078e0005 */
[----:B------:R-:W-:Y:S02]  /*ef90*/  IMAD.MOV.U32 R10, RZ, RZ, R8 ;  /* 0x000000ffff0a7224 */ /* 0x000fe400078e0008 */
[----:B------:R-:W-:Y:S02]  /*efa0*/  IMAD.MOV.U32 R5, RZ, RZ, R11 ;  /* 0x000000ffff057224 */ /* 0x000fe400078e000b */
[----:B------:R-:W-:Y:S02]  /*efb0*/  IMAD.MOV.U32 R8, RZ, RZ, R23 ;  /* 0x000000ffff087224 */ /* 0x000fe400078e0017 */
.L_x_68805:
[----:B------:R-:W-:Y:S05]  /*efc0*/  BSYNC B1 ;  /* 0x0000000000017941 */ /* 0x000fea0003800000 */
.L_x_68803:
        /* <DEDUP_REMOVED lines=9> */
.L_x_68807:
[----:B------:R-:W-:Y:S01]  /*f060*/  IMAD.MOV.U32 R11, RZ, RZ, R9 ;  /* 0x000000ffff0b7224 */ /* 0x000fe200078e0009 */
[----:B------:R-:W-:Y:S01]  /*f070*/  MOV R25, R10 ;  /* 0x0000000a00197202 */ /* 0x000fe20000000f00 */
[----:B------:R-:W-:Y:S02]  /*f080*/  IMAD.MOV.U32 R9, RZ, RZ, R12 ;  /* 0x000000ffff097224 */ /* 0x000fe400078e000c */
[----:B------:R-:W-:Y:S02]  /*f090*/  IMAD.MOV.U32 R10, RZ, RZ, R13 ;  /* 0x000000ffff0a7224 */ /* 0x000fe400078e000d */
.L_x_68808:
[----:B------:R-:W-:Y:S05]  /*f0a0*/  BSYNC B1 ;  /* 0x0000000000017941 */ /* 0x000fea0003800000 */
.L_x_68806:
        /* <DEDUP_REMOVED lines=9> */
.L_x_68810:
[----:B------:R-:W-:Y:S02]  /*f140*/  IMAD.MOV.U32 R12, RZ, RZ, R11 ;  /* 0x000000ffff0c7224 */ /* 0x000fe400078e000b */
[----:B------:R-:W-:Y:S01]  /*f150*/  IMAD.MOV.U32 R26, RZ, RZ, R25 ;  /* 0x000000ffff1a7224 */ /* 0x000fe200078e0019 */
[----:B------:R-:W-:Y:S01]  /*f160*/  MOV R25, R16 ;  /* 0x0000001000197202 */ /* 0x000fe20000000f00 */
[----:B------:R-:W-:Y:S02]  /*f170*/  IMAD.MOV.U32 R11, RZ, RZ, R14 ;  /* 0x000000ffff0b7224 */ /* 0x000fe400078e000e */
.L_x_68811:
[----:B------:R-:W-:Y:S05]  /*f180*/  BSYNC B1 ;  /* 0x0000000000017941 */ /* 0x000fea0003800000 */
.L_x_68809:
        /* <DEDUP_REMOVED lines=9> */
.L_x_68813:
[----:B------:R-:W-:Y:S02]  /*f220*/  IMAD.MOV.U32 R13, RZ, RZ, R12 ;  /* 0x000000ffff0d7224 */ /* 0x000fe400078e000c */
[----:B------:R-:W-:Y:S02]  /*f230*/  IMAD.MOV.U32 R35, RZ, RZ, R26 ;  /* 0x000000ffff237224 */ /* 0x000fe400078e001a */
[----:B------:R-:W-:Y:S02]  /*f240*/  IMAD.MOV.U32 R12, RZ, RZ, R4 ;  /* 0x000000ffff0c7224 */ /* 0x000fe400078e0004 */
[----:B------:R-:W-:Y:S02]  /*f250*/  IMAD.MOV.U32 R26, RZ, RZ, R17 ;  /* 0x000000ffff1a7224 */ /* 0x000fe400078e0011 */
.L_x_68814:
[----:B------:R-:W-:Y:S05]  /*f260*/  BSYNC B1 ;  /* 0x0000000000017941 */ /* 0x000fea0003800000 */
.L_x_68812:
        /* <DEDUP_REMOVED lines=9> */
.L_x_68816:
[----:B------:R-:W-:Y:S02]  /*f300*/  IMAD.MOV.U32 R4, RZ, RZ, R13 ;  /* 0x000000ffff047224 */ /* 0x000fe400078e000d */
[----:B------:R-:W-:Y:S02]  /*f310*/  IMAD.MOV.U32 R14, RZ, RZ, R35 ;  /* 0x000000ffff0e7224 */ /* 0x000fe400078e0023 */
[----:B------:R-:W-:Y:S02]  /*f320*/  IMAD.MOV.U32 R13, RZ, RZ, R21 ;  /* 0x000000ffff0d7224 */ /* 0x000fe400078e0015 */
[----:B------:R-:W-:Y:S02]  /*f330*/  IMAD.MOV.U32 R35, RZ, RZ, R20 ;  /* 0x000000ffff237224 */ /* 0x000fe400078e0014 */
.L_x_68817:
[----:B------:R-:W-:Y:S05]  /*f340*/  BSYNC B1 ;  /* 0x0000000000017941 */ /* 0x000fea0003800000 */
.L_x_68815:
        /* <DEDUP_REMOVED lines=9> */
.L_x_68819:
[----:B------:R-:W-:Y:S01]  /*f3e0*/  IMAD.MOV.U32 R17, RZ, RZ, R4 ;  /* 0x000000ffff117224 */ /* 0x000fe200078e0004 */
[----:B------:R-:W-:Y:S01]  /*f3f0*/  MOV R37, R14 ;  /* 0x0000000e00257202 */ /* 0x000fe20000000f00 */
[----:B------:R-:W-:Y:S02]  /*f400*/  IMAD.MOV.U32 R4, RZ, RZ, R18 ;  /* 0x000000ffff047224 */ /* 0x000fe400078e0012 */
[----:B------:R-:W-:Y:S02]  /*f410*/  IMAD.MOV.U32 R14, RZ, RZ, R19 ;  /* 0x000000ffff0e7224 */ /* 0x000fe400078e0013 */
.L_x_68820:
[----:B------:R-:W-:Y:S05]  /*f420*/  BSYNC B1 ;  /* 0x0000000000017941 */ /* 0x000fea0003800000 */
.L_x_68818:
        /* <DEDUP_REMOVED lines=16> */
.L_x_68822:
[----:B------:R-:W-:Y:S01]  /*f530*/  IMAD.MOV.U32 R31, RZ, RZ, R24 ;  /* 0x000000ffff1f7224 */ /* 0x000fe200078e0018 */
[----:B------:R-:W-:Y:S01]  /*f540*/  MOV R23, R7 ;  /* 0x0000000700177202 */ /* 0x000fe20000000f00 */
[----:B------:R-:W-:Y:S02]  /*f550*/  IMAD.MOV.U32 R7, RZ, RZ, R8 ;  /* 0x000000ffff077224 */ /* 0x000fe400078e0008 */
[----:B------:R-:W-:Y:S02]  /*f560*/  IMAD.MOV.U32 R24, RZ, RZ, R5 ;  /* 0x000000ffff187224 */ /* 0x000fe400078e0005 */
.L_x_68823:
[----:B------:R-:W-:Y:S05]  /*f570*/  BSYNC B1 ;  /* 0x0000000000017941 */ /* 0x000fea0003800000 */
.L_x_68821:
        /* <DEDUP_REMOVED lines=9> */
.L_x_68825:
[----:B------:R-:W-:Y:S02]  /*f610*/  IMAD.MOV.U32 R30, RZ, RZ, R31 ;  /* 0x000000ffff1e7224 */ /* 0x000fe400078e001f */
[----:B------:R-:W-:Y:S01]  /*f620*/  IMAD.MOV.U32 R22, RZ, RZ, R23 ;  /* 0x000000ffff167224 */ /* 0x000fe200078e0017 */
[----:B------:R-:W-:Y:S01]  /*f630*/  MOV R23, R10 ;  /* 0x0000000a00177202 */ /* 0x000fe20000000f00 */
[----:B------:R-:W-:Y:S02]  /*f640*/  IMAD.MOV.U32 R31, RZ, RZ, R9 ;  /* 0x000000ffff1f7224 */ /* 0x000fe400078e0009 */
.L_x_68826:
[----:B------:R-:W-:Y:S05]  /*f650*/  BSYNC B1 ;  /* 0x0000000000017941 */ /* 0x000fea0003800000 */
.L_x_68824:
        /* <DEDUP_REMOVED lines=9> */
.L_x_68828:
[----:B------:R-:W-:Y:S02]  /*f6f0*/  IMAD.MOV.U32 R29, RZ, RZ, R30 ;  /* 0x000000ffff1d7224 */ /* 0x000fe400078e001e */
[----:B------:R-:W-:Y:S02]  /*f700*/  IMAD.MOV.U32 R21, RZ, RZ, R22 ;  /* 0x000000ffff157224 */ /* 0x000fe400078e0016 */
[----:B------:R-:W-:Y:S02]  /*f710*/  IMAD.MOV.U32 R30, RZ, RZ, R11 ;  /* 0x000000ffff1e7224 */ /* 0x000fe400078e000b */
[----:B------:R-:W-:Y:S02]  /*f720*/  IMAD.MOV.U32 R22, RZ, RZ, R25 ;  /* 0x000000ffff167224 */ /* 0x000fe400078e0019 */
.L_x_68829:
[----:B------:R-:W-:Y:S05]  /*f730*/  BSYNC B1 ;  /* 0x0000000000017941 */ /* 0x000fea0003800000 */
.L_x_68827:
        /* <DEDUP_REMOVED lines=9> */
.L_x_68831:
[----:B------:R-:W-:Y:S02]  /*f7d0*/  IMAD.MOV.U32 R28, RZ, RZ, R29 ;  /* 0x000000ffff1c7224 */ /* 0x000fe400078e001d */
[----:B------:R-:W-:Y:S02]  /*f7e0*/  IMAD.MOV.U32 R20, RZ, RZ, R21 ;  /* 0x000000ffff147224 */ /* 0x000fe400078e0015 */
[----:B------:R-:W-:Y:S02]  /*f7f0*/  IMAD.MOV.U32 R29, RZ, RZ, R12 ;  /* 0x000000ffff1d7224 */ /* 0x000fe400078e000c */
[----:B------:R-:W-:Y:S02]  /*f800*/  IMAD.MOV.U32 R21, RZ, RZ, R26 ;  /* 0x000000ffff157224 */ /* 0x000fe400078e001a */
.L_x_68832:
[----:B------:R-:W-:Y:S05]  /*f810*/  BSYNC B1 ;  /* 0x0000000000017941 */ /* 0x000fea0003800000 */
.L_x_68830:
        /* <DEDUP_REMOVED lines=9> */
.L_x_68834:
[----:B------:R-:W-:Y:S01]  /*f8b0*/  IMAD.MOV.U32 R33, RZ, RZ, R28 ;  /* 0x000000ffff217224 */ /* 0x000fe200078e001c */
[----:B------:R-:W-:Y:S01]  /*f8c0*/  MOV R27, R20 ;  /* 0x00000014001b7202 */ /* 0x000fe20000000f00 */
[----:B------:R-:W-:Y:S02]  /*f8d0*/  IMAD.MOV.U32 R28, RZ, RZ, R13 ;  /* 0x000000ffff1c7224 */ /* 0x000fe400078e000d */
[----:B------:R-:W-:Y:S02]  /*f8e0*/  IMAD.MOV.U32 R20, RZ, RZ, R35 ;  /* 0x000000ffff147224 */ /* 0x000fe400078e0023 */
.L_x_68835:
[----:B------:R-:W-:Y:S05]  /*f8f0*/  BSYNC B1 ;  /* 0x0000000000017941 */ /* 0x000fea0003800000 */
.L_x_68833:
        /* <DEDUP_REMOVED lines=9> */
.L_x_68837:
[----:B------:R-:W-:Y:S02]  /*f990*/  IMAD.MOV.U32 R32, RZ, RZ, R33 ;  /* 0x000000ffff207224 */ /* 0x000fe400078e0021 */
[----:B------:R-:W-:Y:S01]  /*f9a0*/  IMAD.MOV.U32 R26, RZ, RZ, R27 ;  /* 0x000000ffff1a7224 */ /* 0x000fe200078e001b */
[----:B------:R-:W-:Y:S01]  /*f9b0*/  MOV R27, R14 ;  /* 0x0000000e001b7202 */ /* 0x000fe20000000f00 */
[----:B------:R-:W-:Y:S02]  /*f9c0*/  IMAD.MOV.U32 R33, RZ, RZ, R4 ;  /* 0x000000ffff217224 */ /* 0x000fe400078e0004 */
.L_x_68838:
[----:B------:R-:W-:Y:S05]  /*f9d0*/  BSYNC B1 ;  /* 0x0000000000017941 */ /* 0x000fea0003800000 */
.L_x_68836:
        /* <DEDUP_REMOVED lines=8> */
.L_x_68839:
[----:B------:R-:W-:Y:S02]  /*fa60*/  IMAD.MOV.U32 R4, RZ, RZ, R32 ;  /* 0x000000ffff047224 */ /* 0x000fe400078e0020 */
[----:B------:R-:W-:Y:S02]  /*fa70*/  IMAD.MOV.U32 R25, RZ, RZ, R26 ;  /* 0x000000ffff197224 */ /* 0x000fe400078e001a */
[----:B------:R-:W-:Y:S02]  /*fa80*/  IMAD.MOV.U32 R32, RZ, RZ, R17 ;  /* 0x000000ffff207224 */ /* 0x000fe400078e0011 */
[----:B------:R-:W-:Y:S02]  /*fa90*/  IMAD.MOV.U32 R26, RZ, RZ, R37 ;  /* 0x000000ffff1a7224 */ /* 0x000fe400078e0025 */
.L_x_68673:
[----:B--234-:R-:W-:Y:S05]  /*faa0*/  BSYNC B0 ;  /* 0x0000000000007941 */ /* 0x01cfea0003800000 */
.L_x_68672:
        /* <DEDUP_REMOVED lines=25> */
[----:B--2---:R-:W-:Y:S01]  /*fc40*/  @!P0 IMAD.MOV.U32 R7, RZ, RZ, R18 ;  /* 0x000000ffff078224 */ /* 0x004fe200078e0012 */
        /* <DEDUP_REMOVED lines=9> */
.L_x_68843:
[----:B------:R-:W-:Y:S02]  /*fce0*/  IMAD.MOV.U32 R18, RZ, RZ, R7 ;  /* 0x000000ffff127224 */ /* 0x000fe400078e0007 */
[----:B------:R-:W-:Y:S02]  /*fcf0*/  IMAD.MOV.U32 R19, RZ, RZ, R24 ;  /* 0x000000ffff137224 */ /* 0x000fe400078e0018 */
[----:B------:R-:W-:Y:S02]  /*fd00*/  IMAD.MOV.U32 R7, RZ, RZ, R23 ;  /* 0x000000ffff077224 */ /* 0x000fe400078e0017 */
[----:B------:R-:W-:Y:S02]  /*fd10*/  IMAD.MOV.U32 R24, RZ, RZ, R31 ;  /* 0x000000ffff187224 */ /* 0x000fe400078e001f */
.L_x_68844:
[----:B------:R-:W-:Y:S05]  /*fd20*/  BSYNC B1 ;  /* 0x0000000000017941 */ /* 0x000fea0003800000 */
.L_x_68842:
        /* <DEDUP_REMOVED lines=9> */
.L_x_68846:
[----:B------:R-:W-:Y:S02]  /*fdc0*/  IMAD.MOV.U32 R34, RZ, RZ, R19 ;  /* 0x000000ffff227224 */ /* 0x000fe400078e0013 */
[----:B------:R-:W-:Y:S02]  /*fdd0*/  IMAD.MOV.U32 R36, RZ, RZ, R18 ;  /* 0x000000ffff247224 */ /* 0x000fe400078e0012 */
[----:B------:R-:W-:Y:S02]  /*fde0*/  IMAD.MOV.U32 R19, RZ, RZ, R30 ;  /* 0x000000ffff137224 */ /* 0x000fe400078e001e */
[----:B------:R-:W-:Y:S02]  /*fdf0*/  IMAD.MOV.U32 R18, RZ, RZ, R22 ;  /* 0x000000ffff127224 */ /* 0x000fe400078e0016 */
.L_x_68847:
[----:B------:R-:W-:Y:S05]  /*fe00*/  BSYNC B1 ;  /* 0x0000000000017941 */ /* 0x000fea0003800000 */
.L_x_68845:
        /* <DEDUP_REMOVED lines=9> */
.L_x_68849:
[----:B------:R-:W-:Y:S01]  /*fea0*/  IMAD.MOV.U32 R23, RZ, RZ, R34 ;  /* 0x000000ffff177224 */ /* 0x000fe200078e0022 */
[----:B------:R-:W-:Y:S01]  /*feb0*/  MOV R31, R36 ;  /* 0x00000024001f7202 */ /* 0x000fe20000000f00 */
[----:B------:R-:W-:Y:S02]  /*fec0*/  IMAD.MOV.U32 R34, RZ, RZ, R29 ;  /* 0x000000ffff227224 */ /* 0x000fe400078e001d */
[----:B------:R-:W-:Y:S02]  /*fed0*/  IMAD.MOV.U32 R36, RZ, RZ, R21 ;  /* 0x000000ffff247224 */ /* 0x000fe400078e0015 */
.L_x_68850:
[----:B------:R-:W-:Y:S05]  /*fee0*/  BSYNC B1 ;  /* 0x0000000000017941 */ /* 0x000fea0003800000 */
.L_x_68848:
        /* <DEDUP_REMOVED lines=9> */
.L_x_68852:
[----:B------:R-:W-:Y:S02]  /*ff80*/  IMAD.MOV.U32 R22, RZ, RZ, R23 ;  /* 0x000000ffff167224 */ /* 0x000fe400078e0017 */
[----:B------:R-:W-:Y:S01]  /*ff90*/  IMAD.MOV.U32 R30, RZ, RZ, R31 ;  /* 0x000000ffff1e7224 */ /* 0x000fe200078e001f */
[----:B------:R-:W-:Y:S01]  /*ffa0*/  MOV R31, R20 ;  /* 0x00000014001f7202 */ /* 0x000fe20000000f00 */
[----:B------:R-:W-:Y:S02]  /*ffb0*/  IMAD.MOV.U32 R23, RZ, RZ, R28 ;  /* 0x000000ffff177224 */ /* 0x000fe400078e001c */
.L_x_68853:
[----:B------:R-:W-:Y:S05]  /*ffc0*/  BSYNC B1 ;  /* 0x0000000000017941 */ /* 0x000fea0003800000 */
.L_x_68851:
        /* <DEDUP_REMOVED lines=9> */
.L_x_68855:
[----:B------:R-:W-:Y:S02]  /*10060*/  IMAD.MOV.U32 R21, RZ, RZ, R22 ;  /* 0x000000ffff157224 */ /* 0x000fe400078e0016 */
[----:B------:R-:W-:Y:S02]  /*10070*/  IMAD.MOV.U32 R29, RZ, RZ, R30 ;  /* 0x000000ffff1d7224 */ /* 0x000fe400078e001e */
[----:B------:R-:W-:Y:S02]  /*10080*/  IMAD.MOV.U32 R30, RZ, RZ, R27 ;  /* 0x000000ffff1e7224 */ /* 0x000fe400078e001b */
[----:B------:R-:W-:Y:S02]  /*10090*/  IMAD.MOV.U32 R22, RZ, RZ, R33 ;  /* 0x000000ffff167224 */ /* 0x000fe400078e0021 */
.L_x_68856:
[----:B------:R-:W-:Y:S05]  /*100a0*/  BSYNC B1 ;  /* 0x0000000000017941 */ /* 0x000fea0003800000 */
.L_x_68854:
        /* <DEDUP_REMOVED lines=9> */
.L_x_68858:
[----:B------:R-:W-:Y:S02]  /*10140*/  IMAD.MOV.U32 R27, RZ, RZ, R21 ;  /* 0x000000ffff1b7224 */ /* 0x000fe400078e0015 */
[----:B------:R-:W-:Y:S02]  /*10150*/  IMAD.MOV.U32 R20, RZ, RZ, R29 ;  /* 0x000000ffff147224 */ /* 0x000fe400078e001d */
[----:B------:R-:W-:Y:S02]  /*10160*/  IMAD.MOV.U32 R21, RZ, RZ, R32 ;  /* 0x000000ffff157224 */ /* 0x000fe400078e0020 */
[----:B------:R-:W-:Y:S02]  /*10170*/  IMAD.MOV.U32 R29, RZ, RZ, R26 ;  /* 0x000000ffff1d7224 */ /* 0x000fe400078e001a */
.L_x_68859:
[----:B------:R-:W-:Y:S05]  /*10180*/  BSYNC B1 ;  /* 0x0000000000017941 */ /* 0x000fea0003800000 */
.L_x_68857:
        /* <DEDUP_REMOVED lines=9> */
.L_x_68861:
[----:B------:R-:W-:Y:S01]  /*10220*/  IMAD.MOV.U32 R26, RZ, RZ, R27 ;  /* 0x000000ffff1a7224 */ /* 0x000fe200078e001b */
[----:B------:R-:W-:Y:S01]  /*10230*/  MOV R28, R20 ;  /* 0x00000014001c7202 */ /* 0x000fe20000000f00 */
[----:B------:R-:W-:Y:S02]  /*10240*/  IMAD.MOV.U32 R27, RZ, RZ, R4 ;  /* 0x000000ffff1b7224 */ /* 0x000fe400078e0004 */
[----:B------:R-:W-:Y:S02]  /*10250*/  IMAD.MOV.U32 R20, RZ, RZ, R25 ;  /* 0x000000ffff147224 */ /* 0x000fe400078e0019 */
.L_x_68862:
[----:B------:R-:W-:Y:S05]  /*10260*/  BSYNC B1 ;  /* 0x0000000000017941 */ /* 0x000fea0003800000 */
.L_x_68860:
        /* <DEDUP_REMOVED lines=16> */
.L_x_68864:
[----:B------:R-:W-:Y:S01]  /*10370*/  IMAD.MOV.U32 R25, RZ, RZ, R24 ;  /* 0x000000ffff197224 */ /* 0x000fe200078e0018 */
[----:B------:R-:W-:Y:S01]  /*10380*/  MOV R4, R7 ;  /* 0x0000000700047202 */ /* 0x000fe20000000f00 */
[----:B------:R-:W-:Y:S02]  /*10390*/  IMAD.MOV.U32 R7, RZ, RZ, R18 ;  /* 0x000000ffff077224 */ /* 0x000fe400078e0012 */
[----:B------:R-:W-:Y:S02]  /*103a0*/  IMAD.MOV.U32 R24, RZ, RZ, R19 ;  /* 0x000000ffff187224 */ /* 0x000fe400078e0013 */
.L_x_68865:
[----:B------:R-:W-:Y:S05]  /*103b0*/  BSYNC B1 ;  /* 0x0000000000017941 */ /* 0x000fea0003800000 */
.L_x_68863:
        /* <DEDUP_REMOVED lines=9> */
.L_x_68867:
[----:B------:R-:W-:Y:S02]  /*10450*/  IMAD.MOV.U32 R18, RZ, RZ, R25 ;  /* 0x000000ffff127224 */ /* 0x000fe400078e0019 */
[----:B------:R-:W-:Y:S01]  /*10460*/  IMAD.MOV.U32 R32, RZ, RZ, R4 ;  /* 0x000000ffff207224 */ /* 0x000fe200078e0004 */
[----:B------:R-:W-:Y:S01]  /*10470*/  MOV R4, R36 ;  /* 0x0000002400047202 */ /* 0x000fe20000000f00 */
[----:B------:R-:W-:Y:S02]  /*10480*/  IMAD.MOV.U32 R25, RZ, RZ, R34 ;  /* 0x000000ffff197224 */ /* 0x000fe400078e0022 */
.L_x_68868:
[----:B------:R-:W-:Y:S05]  /*10490*/  BSYNC B1 ;  /* 0x0000000000017941 */ /* 0x000fea0003800000 */
.L_x_68866:
        /* <DEDUP_REMOVED lines=9> */
.L_x_68870:
[----:B------:R-:W-:Y:S02]  /*10530*/  IMAD.MOV.U32 R19, RZ, RZ, R18 ;  /* 0x000000ffff137224 */ /* 0x000fe400078e0012 */
[----:B------:R-:W-:Y:S02]  /*10540*/  IMAD.MOV.U32 R33, RZ, RZ, R32 ;  /* 0x000000ffff217224 */ /* 0x000fe400078e0020 */
[----:B------:R-:W-:Y:S02]  /*10550*/  IMAD.MOV.U32 R18, RZ, RZ, R23 ;  /* 0x000000ffff127224 */ /* 0x000fe400078e0017 */
[----:B------:R-:W-:Y:S02]  /*10560*/  IMAD.MOV.U32 R32, RZ, RZ, R31 ;  /* 0x000000ffff207224 */ /* 0x000fe400078e001f */
.L_x_68871:
[----:B------:R-:W-:Y:S05]  /*10570*/  BSYNC B1 ;  /* 0x0000000000017941 */ /* 0x000fea0003800000 */
.L_x_68869:
        /* <DEDUP_REMOVED lines=9> */
.L_x_68873:
[----:B------:R-:W-:Y:S02]  /*10610*/  IMAD.MOV.U32 R34, RZ, RZ, R19 ;  /* 0x000000ffff227224 */ /* 0x000fe400078e0013 */
[----:B------:R-:W-:Y:S02]  /*10620*/  IMAD.MOV.U32 R36, RZ, RZ, R33 ;  /* 0x000000ffff247224 */ /* 0x000fe400078e0021 */
[----:B------:R-:W-:Y:S02]  /*10630*/  IMAD.MOV.U32 R19, RZ, RZ, R22 ;  /* 0x000000ffff137224 */ /* 0x000fe400078e0016 */
[----:B------:R-:W-:Y:S02]  /*10640*/  IMAD.MOV.U32 R33, RZ, RZ, R30 ;  /* 0x000000ffff217224 */ /* 0x000fe400078e001e */
.L_x_68874:
[----:B------:R-:W-:Y:S05]  /*10650*/  BSYNC B1 ;  /* 0x0000000000017941 */ /* 0x000fea0003800000 */
.L_x_68872:
        /* <DEDUP_REMOVED lines=9> */
.L_x_68876:
[----:B------:R-:W-:Y:S01]  /*106f0*/  IMAD.MOV.U32 R22, RZ, RZ, R34 ;  /* 0x000000ffff167224 */ /* 0x000fe200078e0022 */
[----:B------:R-:W-:Y:S01]  /*10700*/  MOV R23, R36 ;  /* 0x0000002400177202 */ /* 0x000fe20000000f00 */
[----:B------:R-:W-:Y:S02]  /*10710*/  IMAD.MOV.U32 R34, RZ, RZ, R21 ;  /* 0x000000ffff227224 */ /* 0x000fe400078e0015 */
[----:B------:R-:W-:Y:S02]  /*10720*/  IMAD.MOV.U32 R36, RZ, RZ, R29 ;  /* 0x000000ffff247224 */ /* 0x000fe400078e001d */
.L_x_68877:
[----:B------:R-:W-:Y:S05]  /*10730*/  BSYNC B1 ;  /* 0x0000000000017941 */ /* 0x000fea0003800000 */
.L_x_68875:
        /* <DEDUP_REMOVED lines=9> */
.L_x_68879:
[----:B------:R-:W-:Y:S02]  /*107d0*/  IMAD.MOV.U32 R21, RZ, RZ, R22 ;  /* 0x000000ffff157224 */ /* 0x000fe400078e0016 */
[----:B------:R-:W-:Y:S01]  /*107e0*/  IMAD.MOV.U32 R29, RZ, RZ, R23 ;  /* 0x000000ffff1d7224 */ /* 0x000fe200078e0017 */
[----:B------:R-:W-:Y:S01]  /*107f0*/  MOV R23, R20 ;  /* 0x0000001400177202 */ /* 0x000fe20000000f00 */
[----:B------:R-:W-:Y:S02]  /*10800*/  IMAD.MOV.U32 R22, RZ, RZ, R27 ;  /* 0x000000ffff167224 */ /* 0x000fe400078e001b */
.L_x_68880:
[----:B------:R-:W-:Y:S05]  /*10810*/  BSYNC B1 ;  /* 0x0000000000017941 */ /* 0x000fea0003800000 */
.L_x_68878:
        /* <DEDUP_REMOVED lines=9> */
.L_x_68882:
[----:B------:R-:W-:Y:S02]  /*108b0*/  IMAD.MOV.U32 R20, RZ, RZ, R21 ;  /* 0x000000ffff147224 */ /* 0x000fe400078e0015 */
[----:B------:R-:W-:Y:S02]  /*108c0*/  IMAD.MOV.U32 R27, RZ, RZ, R29 ;  /* 0x000000ffff1b7224 */ /* 0x000fe400078e001d */
[----:B------:R-:W-:Y:S02]  /*108d0*/  IMAD.MOV.U32 R21, RZ, RZ, R26 ;  /* 0x000000ffff157224 */ /* 0x000fe400078e001a */
[----:B------:R-:W-:Y:S02]  /*108e0*/  IMAD.MOV.U32 R29, RZ, RZ, R28 ;  /* 0x000000ffff1d7224 */ /* 0x000fe400078e001c */
.L_x_68883:
[----:B------:R-:W-:Y:S05]  /*108f0*/  BSYNC B1 ;  /* 0x0000000000017941 */ /* 0x000fea0003800000 */
.L_x_68881:
        /* <DEDUP_REMOVED lines=16> */
.L_x_68885:
[----:B------:R-:W-:Y:S02]  /*10a00*/  IMAD.MOV.U32 R17, RZ, RZ, R24 ;  /* 0x000000ffff117224 */ /* 0x000fe400078e0018 */
[----:B------:R-:W-:Y:S02]  /*10a10*/  IMAD.MOV.U32 R16, RZ, RZ, R7 ;  /* 0x000000ffff107224 */ /* 0x000fe400078e0007 */
[----:B------:R-:W-:Y:S02]  /*10a20*/  IMAD.MOV.U32 R7, RZ, RZ, R4 ;  /* 0x000000ffff077224 */ /* 0x000fe400078e0004 */
[----:B------:R-:W-:Y:S02]  /*10a30*/  IMAD.MOV.U32 R24, RZ, RZ, R25 ;  /* 0x000000ffff187224 */ /* 0x000fe400078e0019 */
.L_x_68886:
[----:B------:R-:W-:Y:S05]  /*10a40*/  BSYNC B1 ;  /* 0x0000000000017941 */ /* 0x000fea0003800000 */
.L_x_68884:
        /* <DEDUP_REMOVED lines=9> */
.L_x_68888:
[----:B------:R-:W-:Y:S02]  /*10ae0*/  IMAD.MOV.U32 R4, RZ, RZ, R17 ;  /* 0x000000ffff047224 */ /* 0x000fe400078e0011 */
[----:B------:R-:W-:Y:S02]  /*10af0*/  IMAD.MOV.U32 R26, RZ, RZ, R16 ;  /* 0x000000ffff1a7224 */ /* 0x000fe400078e0010 */
[----:B------:R-:W-:Y:S02]  /*10b00*/  IMAD.MOV.U32 R17, RZ, RZ, R18 ;  /* 0x000000ffff117224 */ /* 0x000fe400078e0012 */
[----:B------:R-:W-:Y:S02]  /*10b10*/  IMAD.MOV.U32 R16, RZ, RZ, R32 ;  /* 0x000000ffff107224 */ /* 0x000fe400078e0020 */
.L_x_68889:
[----:B------:R-:W-:Y:S05]  /*10b20*/  BSYNC B1 ;  /* 0x0000000000017941 */ /* 0x000fea0003800000 */
.L_x_68887:
        /* <DEDUP_REMOVED lines=9> */
.L_x_68891:
[----:B------:R-:W-:Y:S01]  /*10bc0*/  IMAD.MOV.U32 R25, RZ, RZ, R4 ;  /* 0x000000ffff197224 */ /* 0x000fe200078e0004 */
[----:B------:R-:W-:Y:S01]  /*10bd0*/  MOV R31, R26 ;  /* 0x0000001a001f7202 */ /* 0x000fe20000000f00 */
[----:B------:R-:W-:Y:S02]  /*10be0*/  IMAD.MOV.U32 R4, RZ, RZ, R19 ;  /* 0x000000ffff047224 */ /* 0x000fe400078e0013 */
[----:B------:R-:W-:Y:S02]  /*10bf0*/  IMAD.MOV.U32 R26, RZ, RZ, R33 ;  /* 0x000000ffff1a7224 */ /* 0x000fe400078e0021 */
.L_x_68892:
[----:B------:R-:W-:Y:S05]  /*10c00*/  BSYNC B1 ;  /* 0x0000000000017941 */ /* 0x000fea0003800000 */
.L_x_68890:
        /* <DEDUP_REMOVED lines=9> */
.L_x_68894:
[----:B------:R-:W-:Y:S02]  /*10ca0*/  IMAD.MOV.U32 R19, RZ, RZ, R25 ;  /* 0x000000ffff137224 */ /* 0x000fe400078e0019 */
[----:B------:R-:W-:Y:S01]  /*10cb0*/  IMAD.MOV.U32 R18, RZ, RZ, R31 ;  /* 0x000000ffff127224 */ /* 0x000fe200078e001f */
[----:B------:R-:W-:Y:S01]  /*10cc0*/  MOV R31, R36 ;  /* 0x00000024001f7202 */ /* 0x000fe20000000f00 */
[----:B------:R-:W-:Y:S02]  /*10cd0*/  IMAD.MOV.U32 R25, RZ, RZ, R34 ;  /* 0x000000ffff197224 */ /* 0x000fe400078e0022 */
.L_x_68895:
[----:B------:R-:W-:Y:S05]  /*10ce0*/  BSYNC B1 ;  /* 0x0000000000017941 */ /* 0x000fea0003800000 */
.L_x_68893:
        /* <DEDUP_REMOVED lines=9> */
.L_x_68897:
[----:B------:R-:W-:Y:S02]  /*10d80*/  IMAD.MOV.U32 R28, RZ, RZ, R19 ;  /* 0x000000ffff1c7224 */ /* 0x000fe400078e0013 */
[----:B------:R-:W-:Y:S02]  /*10d90*/  IMAD.MOV.U32 R30, RZ, RZ, R18 ;  /* 0x000000ffff1e7224 */ /* 0x000fe400078e0012 */
[----:B------:R-:W-:Y:S02]  /*10da0*/  IMAD.MOV.U32 R19, RZ, RZ, R22 ;  /* 0x000000ffff137224 */ /* 0x000fe400078e0016 */
[----:B------:R-:W-:Y:S02]  /*10db0*/  IMAD.MOV.U32 R18, RZ, RZ, R23 ;  /* 0x000000ffff127224 */ /* 0x000fe400078e0017 */
.L_x_68898:
[----:B------:R-:W-:Y:S05]  /*10dc0*/  BSYNC B1 ;  /* 0x0000000000017941 */ /* 0x000fea0003800000 */
.L_x_68896:
        /* <DEDUP_REMOVED lines=9> */
.L_x_68900:
[----:B------:R-:W-:Y:S02]  /*10e60*/  IMAD.MOV.U32 R23, RZ, RZ, R28 ;  /* 0x000000ffff177224 */ /* 0x000fe400078e001c */
[----:B------:R-:W-:Y:S02]  /*10e70*/  IMAD.MOV.U32 R22, RZ, RZ, R30 ;  /* 0x000000ffff167224 */ /* 0x000fe400078e001e */
[----:B------:R-:W-:Y:S02]  /*10e80*/  IMAD.MOV.U32 R28, RZ, RZ, R21 ;  /* 0x000000ffff1c7224 */ /* 0x000fe400078e0015 */
[----:B------:R-:W-:Y:S02]  /*10e90*/  IMAD.MOV.U32 R30, RZ, RZ, R29 ;  /* 0x000000ffff1e7224 */ /* 0x000fe400078e001d */
.L_x_68901:
[----:B------:R-:W-:Y:S05]  /*10ea0*/  BSYNC B1 ;  /* 0x0000000000017941 */ /* 0x000fea0003800000 */
.L_x_68899:
        /* <DEDUP_REMOVED lines=9> */
.L_x_68903:
[----:B------:R-:W-:Y:S01]  /*10f40*/  IMAD.MOV.U32 R21, RZ, RZ, R23 ;  /* 0x000000ffff157224 */ /* 0x000fe200078e0017 */
[----:B------:R-:W-:Y:S01]  /*10f50*/  MOV R29, R22 ;  /* 0x00000016001d7202 */ /* 0x000fe20000000f00 */
[----:B------:R-:W-:Y:S02]  /*10f60*/  IMAD.MOV.U32 R23, RZ, RZ, R20 ;  /* 0x000000ffff177224 */ /* 0x000fe400078e0014 */
[----:B------:R-:W-:Y:S02]  /*10f70*/  IMAD.MOV.U32 R22, RZ, RZ, R27 ;  /* 0x000000ffff167224 */ /* 0x000fe400078e001b */
.L_x_68904:
[----:B------:R-:W-:Y:S05]  /*10f80*/  BSYNC B1 ;  /* 0x0000000000017941 */ /* 0x000fea0003800000 */
.L_x_68902:
        /* <DEDUP_REMOVED lines=16> */
.L_x_68906:
[----:B------:R-:W-:Y:S01]  /*11090*/  IMAD.MOV.U32 R13, RZ, RZ, R24 ;  /* 0x000000ffff0d7224 */ /* 0x000fe200078e0018 */
[----:B------:R-:W-:Y:S01]  /*110a0*/  MOV R14, R7 ;  /* 0x00000007000e7202 */ /* 0x000fe20000000f00 */
[----:B------:R-:W-:Y:S02]  /*110b0*/  IMAD.MOV.U32 R7, RZ, RZ, R16 ;  /* 0x000000ffff077224 */ /* 0x000fe400078e0010 */
[----:B------:R-:W-:Y:S02]  /*110c0*/  IMAD.MOV.U32 R24, RZ, RZ, R17 ;  /* 0x000000ffff187224 */ /* 0x000fe400078e0011 */
.L_x_68907:
[----:B------:R-:W-:Y:S05]  /*110d0*/  BSYNC B1 ;  /* 0x0000000000017941 */ /* 0x000fea0003800000 */
.L_x_68905:
        /* <DEDUP_REMOVED lines=9> */
.L_x_68909:
[----:B------:R-:W-:Y:S02]  /*11170*/  IMAD.MOV.U32 R16, RZ, RZ, R13 ;  /* 0x000000ffff107224 */ /* 0x000fe400078e000d */
[----:B------:R-:W-:Y:S01]  /*11180*/  IMAD.MOV.U32 R20, RZ, RZ, R14 ;  /* 0x000000ffff147224 */ /* 0x000fe200078e000e */
[----:B------:R-:W-:Y:S01]  /*11190*/  MOV R14, R26 ;  /* 0x0000001a000e7202 */ /* 0x000fe20000000f00 */
[----:B------:R-:W-:Y:S02]  /*111a0*/  IMAD.MOV.U32 R13, RZ, RZ, R4 ;  /* 0x000000ffff0d7224 */ /* 0x000fe400078e0004 */
.L_x_68910:
[----:B------:R-:W-:Y:S05]  /*111b0*/  BSYNC B1 ;  /* 0x0000000000017941 */ /* 0x000fea0003800000 */
.L_x_68908:
        /* <DEDUP_REMOVED lines=9> */
.L_x_68912:
[----:B------:R-:W-:Y:S02]  /*11250*/  IMAD.MOV.U32 R4, RZ, RZ, R16 ;  /* 0x000000ffff047224 */ /* 0x000fe400078e0010 */
[----:B------:R-:W-:Y:S02]  /*11260*/  IMAD.MOV.U32 R17, RZ, RZ, R20 ;  /* 0x000000ffff117224 */ /* 0x000fe400078e0014 */
[----:B------:R-:W-:Y:S02]  /*11270*/  IMAD.MOV.U32 R16, RZ, RZ, R25 ;  /* 0x000000ffff107224 */ /* 0x000fe400078e0019 */
[----:B------:R-:W-:Y:S02]  /*11280*/  IMAD.MOV.U32 R20, RZ, RZ, R31 ;  /* 0x000000ffff147224 */ /* 0x000fe400078e001f */
.L_x_68913:
[----:B------:R-:W-:Y:S05]  /*11290*/  BSYNC B1 ;  /* 0x0000000000017941 */ /* 0x000fea0003800000 */
.L_x_68911:
        /* <DEDUP_REMOVED lines=9> */
.L_x_68915:
[----:B------:R-:W-:Y:S02]  /*11330*/  IMAD.MOV.U32 R25, RZ, RZ, R4 ;  /* 0x000000ffff197224 */ /* 0x000fe400078e0004 */
[----:B------:R-:W-:Y:S02]  /*11340*/  IMAD.MOV.U32 R27, RZ, RZ, R17 ;  /* 0x000000ffff1b7224 */ /* 0x000fe400078e0011 */
[----:B------:R-:W-:Y:S02]  /*11350*/  IMAD.MOV.U32 R4, RZ, RZ, R19 ;  /* 0x000000ffff047224 */ /* 0x000fe400078e0013 */
[----:B------:R-:W-:Y:S02]  /*11360*/  IMAD.MOV.U32 R17, RZ, RZ, R18 ;  /* 0x000000ffff117224 */ /* 0x000fe400078e0012 */
.L_x_68916:
[----:B------:R-:W-:Y:S05]  /*11370*/  BSYNC B1 ;  /* 0x0000000000017941 */ /* 0x000fea0003800000 */
.L_x_68914:
        /* <DEDUP_REMOVED lines=9> */
.L_x_68918:
[----:B------:R-:W-:Y:S01]  /*11410*/  IMAD.MOV.U32 R18, RZ, RZ, R25 ;  /* 0x000000ffff127224 */ /* 0x000fe200078e0019 */
[----:B------:R-:W-:Y:S01]  /*11420*/  MOV R19, R27 ;  /* 0x0000001b00137202 */ /* 0x000fe20000000f00 */
[----:B------:R-:W-:Y:S02]  /*11430*/  IMAD.MOV.U32 R25, RZ, RZ, R28 ;  /* 0x000000ffff197224 */ /* 0x000fe400078e001c */
[----:B------:R-:W-:Y:S02]  /*11440*/  IMAD.MOV.U32 R27, RZ, RZ, R30 ;  /* 0x000000ffff1b7224 */ /* 0x000fe400078e001e */
.L_x_68919:
[----:B------:R-:W-:Y:S05]  /*11450*/  BSYNC B1 ;  /* 0x0000000000017941 */ /* 0x000fea0003800000 */
.L_x_68917:
        /* <DEDUP_REMOVED lines=9> */
.L_x_68921:
[----:B------:R-:W-:Y:S02]  /*114f0*/  IMAD.MOV.U32 R26, RZ, RZ, R18 ;  /* 0x000000ffff1a7224 */ /* 0x000fe400078e0012 */
[----:B------:R-:W-:Y:S01]  /*11500*/  IMAD.MOV.U32 R28, RZ, RZ, R19 ;  /* 0x000000ffff1c7224 */ /* 0x000fe200078e0013 */
[----:B------:R-:W-:Y:S01]  /*11510*/  MOV R19, R22 ;  /* 0x0000001600137202 */ /* 0x000fe20000000f00 */
[----:B------:R-:W-:Y:S02]  /*11520*/  IMAD.MOV.U32 R18, RZ, RZ, R23 ;  /* 0x000000ffff127224 */ /* 0x000fe400078e0017 */
.L_x_68922:
[----:B------:R-:W-:Y:S05]  /*11530*/  BSYNC B1 ;  /* 0x0000000000017941 */ /* 0x000fea0003800000 */
.L_x_68920:
        /* <DEDUP_REMOVED lines=9> */
.L_x_68924:
[----:B------:R-:W-:Y:S02]  /*115d0*/  IMAD.MOV.U32 R22, RZ, RZ, R26 ;  /* 0x000000ffff167224 */ /* 0x000fe400078e001a */
[----:B------:R-:W-:Y:S02]  /*115e0*/  IMAD.MOV.U32 R23, RZ, RZ, R28 ;  /* 0x000000ffff177224 */ /* 0x000fe400078e001c */
[----:B------:R-:W-:Y:S02]  /*115f0*/  IMAD.MOV.U32 R26, RZ, RZ, R21 ;  /* 0x000000ffff1a7224 */ /* 0x000fe400078e0015 */
[----:B------:R-:W-:Y:S02]  /*11600*/  IMAD.MOV.U32 R28, RZ, RZ, R29 ;  /* 0x000000ffff1c7224 */ /* 0x000fe400078e001d */
.L_x_68925:
[----:B------:R-:W-:Y:S05]  /*11610*/  BSYNC B1 ;  /* 0x0000000000017941 */ /* 0x000fea0003800000 */
.L_x_68923:
        /* <DEDUP_REMOVED lines=16> */
.L_x_68927:
[----:B------:R-:W-:Y:S02]  /*11720*/  IMAD.MOV.U32 R11, RZ, RZ, R24 ;  /* 0x000000ffff0b7224 */ /* 0x000fe400078e0018 */
[----:B------:R-:W-:Y:S02]  /*11730*/  IMAD.MOV.U32 R12, RZ, RZ, R7 ;  /* 0x000000ffff0c7224 */ /* 0x000fe400078e0007 */
[----:B------:R-:W-:Y:S02]  /*11740*/  IMAD.MOV.U32 R7, RZ, RZ, R14 ;  /* 0x000000ffff077224 */ /* 0x000fe400078e000e */
[----:B------:R-:W-:Y:S02]  /*11750*/  IMAD.MOV.U32 R24, RZ, RZ, R13 ;  /* 0x000000ffff187224 */ /* 0x000fe400078e000d */
.L_x_68928:
[----:B------:R-:W-:Y:S05]  /*11760*/  BSYNC B1 ;  /* 0x0000000000017941 */ /* 0x000fea0003800000 */
.L_x_68926:
        /* <DEDUP_REMOVED lines=9> */
.L_x_68930:
[----:B------:R-:W-:Y:S02]  /*11800*/  IMAD.MOV.U32 R13, RZ, RZ, R11 ;  /* 0x000000ffff0d7224 */ /* 0x000fe400078e000b */
[----:B------:R-:W-:Y:S02]  /*11810*/  IMAD.MOV.U32 R14, RZ, RZ, R12 ;  /* 0x000000ffff0e7224 */ /* 0x000fe400078e000c */
[----:B------:R-:W-:Y:S02]  /*11820*/  IMAD.MOV.U32 R11, RZ, RZ, R16 ;  /* 0x000000ffff0b7224 */ /* 0x000fe400078e0010 */
[----:B------:R-:W-:Y:S02]  /*11830*/  IMAD.MOV.U32 R12, RZ, RZ, R20 ;  /* 0x000000ffff0c7224 */ /* 0x000fe400078e0014 */
.L_x_68931:
[----:B------:R-:W-:Y:S05]  /*11840*/  BSYNC B1 ;  /* 0x0000000000017941 */ /* 0x000fea0003800000 */
.L_x_68929:
        /* <DEDUP_REMOVED lines=9> */
.L_x_68933:
[----:B------:R-:W-:Y:S01]  /*118e0*/  IMAD.MOV.U32 R16, RZ, RZ, R13 ;  /* 0x000000ffff107224 */ /* 0x000fe200078e000d */
[----:B------:R-:W-:Y:S01]  /*118f0*/  MOV R20, R14 ;  /* 0x0000000e00147202 */ /* 0x000fe20000000f00 */
[----:B------:R-:W-:Y:S02]  /*11900*/  IMAD.MOV.U32 R13, RZ, RZ, R4 ;  /* 0x000000ffff0d7224 */ /* 0x000fe400078e0004 */
[----:B------:R-:W-:Y:S02]  /*11910*/  IMAD.MOV.U32 R14, RZ, RZ, R17 ;  /* 0x000000ffff0e7224 */ /* 0x000fe400078e0011 */
.L_x_68934:
[----:B------:R-:W-:Y:S05]  /*11920*/  BSYNC B1 ;  /* 0x0000000000017941 */ /* 0x000fea0003800000 */
.L_x_68932:
        /* <DEDUP_REMOVED lines=9> */
.L_x_68936:
[----:B------:R-:W-:Y:S02]  /*119c0*/  IMAD.MOV.U32 R17, RZ, RZ, R16 ;  /* 0x000000ffff117224 */ /* 0x000fe400078e0010 */
[----:B------:R-:W-:Y:S01]  /*119d0*/  IMAD.MOV.U32 R4, RZ, RZ, R20 ;  /* 0x000000ffff047224 */ /* 0x000fe200078e0014 */
[----:B------:R-:W-:Y:S01]  /*119e0*/  MOV R20, R27 ;  /* 0x0000001b00147202 */ /* 0x000fe20000000f00 */
[----:B------:R-:W-:Y:S02]  /*119f0*/  IMAD.MOV.U32 R16, RZ, RZ, R25 ;  /* 0x000000ffff107224 */ /* 0x000fe400078e0019 */
.L_x_68937:
[----:B------:R-:W-:Y:S05]  /*11a00*/  BSYNC B1 ;  /* 0x0000000000017941 */ /* 0x000fea0003800000 */
.L_x_68935:
        /* <DEDUP_REMOVED lines=9> */
.L_x_68939:
[----:B------:R-:W-:Y:S02]  /*11aa0*/  IMAD.MOV.U32 R21, RZ, RZ, R17 ;  /* 0x000000ffff157224 */ /* 0x000fe400078e0011 */
[----:B------:R-:W-:Y:S02]  /*11ab0*/  IMAD.MOV.U32 R25, RZ, RZ, R4 ;  /* 0x000000ffff197224 */ /* 0x000fe400078e0004 */
[----:B------:R-:W-:Y:S02]  /*11ac0*/  IMAD.MOV.U32 R17, RZ, RZ, R18 ;  /* 0x000000ffff117224 */ /* 0x000fe400078e0012 */
[----:B------:R-:W-:Y:S02]  /*11ad0*/  IMAD.MOV.U32 R4, RZ, RZ, R19 ;  /* 0x000000ffff047224 */ /* 0x000fe400078e0013 */
.L_x_68940:
[----:B------:R-:W-:Y:S05]  /*11ae0*/  BSYNC B1 ;  /* 0x0000000000017941 */ /* 0x000fea0003800000 */
.L_x_68938:
        /* <DEDUP_REMOVED lines=9> */
.L_x_68942:
[----:B------:R-:W-:Y:S02]  /*11b80*/  IMAD.MOV.U32 R19, RZ, RZ, R21 ;  /* 0x000000ffff137224 */ /* 0x000fe400078e0015 */
[----:B------:R-:W-:Y:S02]  /*11b90*/  IMAD.MOV.U32 R18, RZ, RZ, R25 ;  /* 0x000000ffff127224 */ /* 0x000fe400078e0019 */
[----:B------:R-:W-:Y:S02]  /*11ba0*/  IMAD.MOV.U32 R21, RZ, RZ, R26 ;  /* 0x000000ffff157224 */ /* 0x000fe400078e001a */
[----:B------:R-:W-:Y:S02]  /*11bb0*/  IMAD.MOV.U32 R25, RZ, RZ, R28 ;  /* 0x000000ffff197224 */ /* 0x000fe400078e001c */
.L_x_68943:
[----:B------:R-:W-:Y:S05]  /*11bc0*/  BSYNC B1 ;  /* 0x0000000000017941 */ /* 0x000fea0003800000 */
.L_x_68941:
        /* <DEDUP_REMOVED lines=9> */
.L_x_68945:
[----:B------:R-:W-:Y:S01]  /*11c60*/  IMAD.MOV.U32 R26, RZ, RZ, R19 ;  /* 0x000000ffff1a7224 */ /* 0x000fe200078e0013 */
[----:B------:R-:W-:Y:S01]  /*11c70*/  MOV R27, R18 ;  /* 0x00000012001b7202 */ /* 0x000fe20000000f00 */
[----:B------:R-:W-:Y:S02]  /*11c80*/  IMAD.MOV.U32 R19, RZ, RZ, R22 ;  /* 0x000000ffff137224 */ /* 0x000fe400078e0016 */
[----:B------:R-:W-:Y:S02]  /*11c90*/  IMAD.MOV.U32 R18, RZ, RZ, R23 ;  /* 0x000000ffff127224 */ /* 0x000fe400078e0017 */
.L_x_68946:
[----:B------:R-:W-:Y:S05]  /*11ca0*/  BSYNC B1 ;  /* 0x0000000000017941 */ /* 0x000fea0003800000 */
.L_x_68944:
        /* <DEDUP_REMOVED lines=16> */
.L_x_68948:
[----:B------:R-:W-:Y:S01]  /*11db0*/  IMAD.MOV.U32 R9, RZ, RZ, R24 ;  /* 0x000000ffff097224 */ /* 0x000fe200078e0018 */
[----:B------:R-:W-:Y:S01]  /*11dc0*/  MOV R10, R7 ;  /* 0x00000007000a7202 */ /* 0x000fe20000000f00 */
[----:B------:R-:W-:Y:S02]  /*11dd0*/  IMAD.MOV.U32 R7, RZ, RZ, R12 ;  /* 0x000000ffff077224 */ /* 0x000fe400078e000c */
[----:B------:R-:W-:Y:S02]  /*11de0*/  IMAD.MOV.U32 R24, RZ, RZ, R11 ;  /* 0x000000ffff187224 */ /* 0x000fe400078e000b */
.L_x_68949:
[----:B------:R-:W-:Y:S05]  /*11df0*/  BSYNC B1 ;  /* 0x0000000000017941 */ /* 0x000fea0003800000 */
.L_x_68947:
        /* <DEDUP_REMOVED lines=9> */
.L_x_68951:
[----:B------:R-:W-:Y:S02]  /*11e90*/  IMAD.MOV.U32 R11, RZ, RZ, R9 ;  /* 0x000000ffff0b7224 */ /* 0x000fe400078e0009 */
[----:B------:R-:W-:Y:S01]  /*11ea0*/  IMAD.MOV.U32 R23, RZ, RZ, R10 ;  /* 0x000000ffff177224 */ /* 0x000fe200078e000a */
[----:B------:R-:W-:Y:S01]  /*11eb0*/  MOV R10, R14 ;  /* 0x0000000e000a7202 */ /* 0x000fe20000000f00 */
[----:B------:R-:W-:Y:S02]  /*11ec0*/  IMAD.MOV.U32 R9, RZ, RZ, R13 ;  /* 0x000000ffff097224 */ /* 0x000fe400078e000d */
.L_x_68952:
[----:B------:R-:W-:Y:S05]  /*11ed0*/  BSYNC B1 ;  /* 0x0000000000017941 */ /* 0x000fea0003800000 */
.L_x_68950:
        /* <DEDUP_REMOVED lines=9> */
.L_x_68954:
[----:B------:R-:W-:Y:S02]  /*11f70*/  IMAD.MOV.U32 R12, RZ, RZ, R11 ;  /* 0x000000ffff0c7224 */ /* 0x000fe400078e000b */
[----:B------:R-:W-:Y:S02]  /*11f80*/  IMAD.MOV.U32 R13, RZ, RZ, R23 ;  /* 0x000000ffff0d7224 */ /* 0x000fe400078e0017 */
[----:B------:R-:W-:Y:S02]  /*11f90*/  IMAD.MOV.U32 R11, RZ, RZ, R16 ;  /* 0x000000ffff0b7224 */ /* 0x000fe400078e0010 */
[----:B------:R-:W-:Y:S02]  /*11fa0*/  IMAD.MOV.U32 R23, RZ, RZ, R20 ;  /* 0x000000ffff177224 */ /* 0x000fe400078e0014 */
.L_x_68955:
[----:B------:R-:W-:Y:S05]  /*11fb0*/  BSYNC B1 ;  /* 0x0000000000017941 */ /* 0x000fea0003800000 */
.L_x_68953:
        /* <DEDUP_REMOVED lines=9> */
.L_x_68957:
[----:B------:R-:W-:Y:S02]  /*12050*/  IMAD.MOV.U32 R14, RZ, RZ, R12 ;  /* 0x000000ffff0e7224 */ /* 0x000fe400078e000c */
[----:B------:R-:W-:Y:S02]  /*12060*/  IMAD.MOV.U32 R16, RZ, RZ, R13 ;  /* 0x000000ffff107224 */ /* 0x000fe400078e000d */
[----:B------:R-:W-:Y:S02]  /*12070*/  IMAD.MOV.U32 R12, RZ, RZ, R17 ;  /* 0x000000ffff0c7224 */ /* 0x000fe400078e0011 */
[----:B------:R-:W-:Y:S02]  /*12080*/  IMAD.MOV.U32 R13, RZ, RZ, R4 ;  /* 0x000000ffff0d7224 */ /* 0x000fe400078e0004 */
.L_x_68958:
[----:B------:R-:W-:Y:S05]  /*12090*/  BSYNC B1 ;  /* 0x0000000000017941 */ /* 0x000fea0003800000 */
.L_x_68956:
        /* <DEDUP_REMOVED lines=9> */
.L_x_68960:
[----:B------:R-:W-:Y:S01]  /*12130*/  IMAD.MOV.U32 R4, RZ, RZ, R14 ;  /* 0x000000ffff047224 */ /* 0x000fe200078e000e */
[----:B------:R-:W-:Y:S01]  /*12140*/  MOV R17, R16 ;  /* 0x0000001000117202 */ /* 0x000fe20000000f00 */
[----:B------:R-:W-:Y:S02]  /*12150*/  IMAD.MOV.U32 R14, RZ, RZ, R21 ;  /* 0x000000ffff0e7224 */ /* 0x000fe400078e0015 */
[----:B------:R-:W-:Y:S02]  /*12160*/  IMAD.MOV.U32 R16, RZ, RZ, R25 ;  /* 0x000000ffff107224 */ /* 0x000fe400078e0019 */
.L_x_68961:
[----:B------:R-:W-:Y:S05]  /*12170*/  BSYNC B1 ;  /* 0x0000000000017941 */ /* 0x000fea0003800000 */
.L_x_68959:
        /* <DEDUP_REMOVED lines=9> */
.L_x_68963:
[----:B------:R-:W-:Y:S02]  /*12210*/  IMAD.MOV.U32 R21, RZ, RZ, R4 ;  /* 0x000000ffff157224 */ /* 0x000fe400078e0004 */
[----:B------:R-:W-:Y:S01]  /*12220*/  IMAD.MOV.U32 R20, RZ, RZ, R17 ;  /* 0x000000ffff147224 */ /* 0x000fe200078e0011 */
[----:B------:R-:W-:Y:S01]  /*12230*/  MOV R17, R18 ;  /* 0x0000001200117202 */ /* 0x000fe20000000f00 */
[----:B------:R-:W-:Y:S02]  /*12240*/  IMAD.MOV.U32 R4, RZ, RZ, R19 ;  /* 0x000000ffff047224 */ /* 0x000fe400078e0013 */
.L_x_68964:
[----:B------:R-:W-:Y:S05]  /*12250*/  BSYNC B1 ;  /* 0x0000000000017941 */ /* 0x000fea0003800000 */
.L_x_68962:
        /* <DEDUP_REMOVED lines=9> */
.L_x_68966:
[----:B------:R-:W-:Y:S02]  /*122f0*/  IMAD.MOV.U32 R18, RZ, RZ, R21 ;  /* 0x000000ffff127224 */ /* 0x000fe400078e0015 */
[----:B------:R-:W-:Y:S02]  /*12300*/  IMAD.MOV.U32 R19, RZ, RZ, R20 ;  /* 0x000000ffff137224 */ /* 0x000fe400078e0014 */
[----:B------:R-:W-:Y:S02]  /*12310*/  IMAD.MOV.U32 R21, RZ, RZ, R26 ;  /* 0x000000ffff157224 */ /* 0x000fe400078e001a */
[----:B------:R-:W-:Y:S02]  /*12320*/  IMAD.MOV.U32 R20, RZ, RZ, R27 ;  /* 0x000000ffff147224 */ /* 0x000fe400078e001b */
.L_x_68967:
[----:B------:R-:W-:Y:S05]  /*12330*/  BSYNC B1 ;  /* 0x0000000000017941 */ /* 0x000fea0003800000 */
.L_x_68965:
        /* <DEDUP_REMOVED lines=16> */
.L_x_68969:
[----:B------:R-:W-:Y:S02]  /*12440*/  IMAD.MOV.U32 R5, RZ, RZ, R24 ;  /* 0x000000ffff057224 */ /* 0x000fe400078e0018 */
[----:B------:R-:W-:Y:S02]  /*12450*/  IMAD.MOV.U32 R8, RZ, RZ, R7 ;  /* 0x000000ffff087224 */ /* 0x000fe400078e0007 */
[----:B------:R-:W-:Y:S02]  /*12460*/  IMAD.MOV.U32 R7, RZ, RZ, R10 ;  /* 0x000000ffff077224 */ /* 0x000fe400078e000a */
[----:B------:R-:W-:Y:S02]  /*12470*/  IMAD.MOV.U32 R24, RZ, RZ, R9 ;  /* 0x000000ffff187224 */ /* 0x000fe400078e0009 */
.L_x_68970:
[----:B------:R-:W-:Y:S05]  /*12480*/  BSYNC B1 ;  /* 0x0000000000017941 */ /* 0x000fea0003800000 */
.L_x_68968:
        /* <DEDUP_REMOVED lines=9> */
.L_x_68972:
[----:B------:R-:W-:Y:S02]  /*12520*/  IMAD.MOV.U32 R9, RZ, RZ, R5 ;  /* 0x000000ffff097224 */ /* 0x000fe400078e0005 */
[----:B------:R-:W-:Y:S02]  /*12530*/  IMAD.MOV.U32 R10, RZ, RZ, R8 ;  /* 0x000000ffff0a7224 */ /* 0x000fe400078e0008 */
[----:B------:R-:W-:Y:S02]  /*12540*/  IMAD.MOV.U32 R5, RZ, RZ, R11 ;  /* 0x000000ffff057224 */ /* 0x000fe400078e000b */
[----:B------:R-:W-:Y:S02]  /*12550*/  IMAD.MOV.U32 R8, RZ, RZ, R23 ;  /* 0x000000ffff087224 */ /* 0x000fe400078e0017 */
.L_x_68973:
[----:B------:R-:W-:Y:S05]  /*12560*/  BSYNC B1 ;  /* 0x0000000000017941 */ /* 0x000fea0003800000 */
.L_x_68971:
        /* <DEDUP_REMOVED lines=9> */
.L_x_68975:
[----:B------:R-:W-:Y:S01]  /*12600*/  IMAD.MOV.U32 R11, RZ, RZ, R9 ;  /* 0x000000ffff0b7224 */ /* 0x000fe200078e0009 */
[----:B------:R-:W-:Y:S01]  /*12610*/  MOV R25, R10 ;  /* 0x0000000a00197202 */ /* 0x000fe20000000f00 */
[----:B------:R-:W-:Y:S02]  /*12620*/  IMAD.MOV.U32 R9, RZ, RZ, R12 ;  /* 0x000000ffff097224 */ /* 0x000fe400078e000c */
[----:B------:R-:W-:Y:S02]  /*12630*/  IMAD.MOV.U32 R10, RZ, RZ, R13 ;  /* 0x000000ffff0a7224 */ /* 0x000fe400078e000d */
.L_x_68976:
[----:B------:R-:W-:Y:S05]  /*12640*/  BSYNC B1 ;  /* 0x0000000000017941 */ /* 0x000fea0003800000 */
.L_x_68974:
        /* <DEDUP_REMOVED lines=9> */
.L_x_68978:
[----:B------:R-:W-:Y:S02]  /*126e0*/  IMAD.MOV.U32 R12, RZ, RZ, R11 ;  /* 0x000000ffff0c7224 */ /* 0x000fe400078e000b */
[----:B------:R-:W-:Y:S01]  /*126f0*/  IMAD.MOV.U32 R26, RZ, RZ, R25 ;  /* 0x000000ffff1a7224 */ /* 0x000fe200078e0019 */
[----:B------:R-:W-:Y:S01]  /*12700*/  MOV R25, R16 ;  /* 0x0000001000197202 */ /* 0x000fe20000000f00 */
[----:B------:R-:W-:Y:S02]  /*12710*/  IMAD.MOV.U32 R11, RZ, RZ, R14 ;  /* 0x000000ffff0b7224 */ /* 0x000fe400078e000e */
.L_x_68979:
[----:B------:R-:W-:Y:S05]  /*12720*/  BSYNC B1 ;  /* 0x0000000000017941 */ /* 0x000fea0003800000 */
.L_x_68977:
        /* <DEDUP_REMOVED lines=9> */
.L_x_68981:
[----:B------:R-:W-:Y:S02]  /*127c0*/  IMAD.MOV.U32 R13, RZ, RZ, R12 ;  /* 0x000000ffff0d7224 */ /* 0x000fe400078e000c */
[----:B------:R-:W-:Y:S02]  /*127d0*/  IMAD.MOV.U32 R35, RZ, RZ, R26 ;  /* 0x000000ffff237224 */ /* 0x000fe400078e001a */
[----:B------:R-:W-:Y:S02]  /*127e0*/  IMAD.MOV.U32 R12, RZ, RZ, R4 ;  /* 0x000000ffff0c7224 */ /* 0x000fe400078e0004 */
[----:B------:R-:W-:Y:S02]  /*127f0*/  IMAD.MOV.U32 R26, RZ, RZ, R17 ;  /* 0x000000ffff1a7224 */ /* 0x000fe400078e0011 */
.L_x_68982:
[----:B------:R-:W-:Y:S05]  /*12800*/  BSYNC B1 ;  /* 0x0000000000017941 */ /* 0x000fea0003800000 */
.L_x_68980:
        /* <DEDUP_REMOVED lines=9> */
.L_x_68984:
[----:B------:R-:W-:Y:S02]  /*128a0*/  IMAD.MOV.U32 R4, RZ, RZ, R13 ;  /* 0x000000ffff047224 */ /* 0x000fe400078e000d */
[----:B------:R-:W-:Y:S02]  /*128b0*/  IMAD.MOV.U32 R14, RZ, RZ, R35 ;  /* 0x000000ffff0e7224 */ /* 0x000fe400078e0023 */
[----:B------:R-:W-:Y:S02]  /*128c0*/  IMAD.MOV.U32 R13, RZ, RZ, R21 ;  /* 0x000000ffff0d7224 */ /* 0x000fe400078e0015 */
[----:B------:R-:W-:Y:S02]  /*128d0*/  IMAD.MOV.U32 R35, RZ, RZ, R20 ;  /* 0x000000ffff237224 */ /* 0x000fe400078e0014 */
.L_x_68985:
[----:B------:R-:W-:Y:S05]  /*128e0*/  BSYNC B1 ;  /* 0x0000000000017941 */ /* 0x000fea0003800000 */
.L_x_68983:
        /* <DEDUP_REMOVED lines=9> */
.L_x_68987:
[----:B------:R-:W-:Y:S01]  /*12980*/  IMAD.MOV.U32 R17, RZ, RZ, R4 ;  /* 0x000000ffff117224 */ /* 0x000fe200078e0004 */
[----:B------:R-:W-:Y:S01]  /*12990*/  MOV R37, R14 ;  /* 0x0000000e00257202 */ /* 0x000fe20000000f00 */
[----:B------:R-:W-:Y:S02]  /*129a0*/  IMAD.MOV.U32 R4, RZ, RZ, R18 ;  /* 0x000000ffff047224 */ /* 0x000fe400078e0012 */
[----:B------:R-:W-:Y:S02]  /*129b0*/  IMAD.MOV.U32 R14, RZ, RZ, R19 ;  /* 0x000000ffff0e7224 */ /* 0x000fe400078e0013 */
.L_x_68988:
[----:B------:R-:W-:Y:S05]  /*129c0*/  BSYNC B1 ;  /* 0x0000000000017941 */ /* 0x000fea0003800000 */
.L_x_68986:
        /* <DEDUP_REMOVED lines=16> */
.L_x_68990:
[----:B------:R-:W-:Y:S01]  /*12ad0*/  IMAD.MOV.U32 R31, RZ, RZ, R24 ;  /* 0x000000ffff1f7224 */ /* 0x000fe200078e0018 */
[----:B------:R-:W-:Y:S01]  /*12ae0*/  MOV R23, R7 ;  /* 0x0000000700177202 */ /* 0x000fe20000000f00 */
[----:B------:R-:W-:Y:S02]  /*12af0*/  IMAD.MOV.U32 R7, RZ, RZ, R8 ;  /* 0x000000ffff077224 */ /* 0x000fe400078e0008 */
[----:B------:R-:W-:Y:S02]  /*12b00*/  IMAD.MOV.U32 R24, RZ, RZ, R5 ;  /* 0x000000ffff187224 */ /* 0x000fe400078e0005 */
.L_x_68991:
[----:B------:R-:W-:Y:S05]  /*12b10*/  BSYNC B1 ;  /* 0x0000000000017941 */ /* 0x000fea0003800000 */
.L_x_68989:
        /* <DEDUP_REMOVED lines=9> */
.L_x_68993:
[----:B------:R-:W-:Y:S02]  /*12bb0*/  IMAD.MOV.U32 R30, RZ, RZ, R31 ;  /* 0x000000ffff1e7224 */ /* 0x000fe400078e001f */
[----:B------:R-:W-:Y:S01]  /*12bc0*/  IMAD.MOV.U32 R22, RZ, RZ, R23 ;  /* 0x000000ffff167224 */ /* 0x000fe200078e0017 */
[----:B------:R-:W-:Y:S01]  /*12bd0*/  MOV R23, R10 ;  /* 0x0000000a00177202 */ /* 0x000fe20000000f00 */
[----:B------:R-:W-:Y:S02]  /*12be0*/  IMAD.MOV.U32 R31, RZ, RZ, R9 ;  /* 0x000000ffff1f7224 */ /* 0x000fe400078e0009 */
.L_x_68994:
[----:B------:R-:W-:Y:S05]  /*12bf0*/  BSYNC B1 ;  /* 0x0000000000017941 */ /* 0x000fea0003800000 */
.L_x_68992:
        /* <DEDUP_REMOVED lines=9> */
.L_x_68996:
[----:B------:R-:W-:Y:S02]  /*12c90*/  IMAD.MOV.U32 R29, RZ, RZ, R30 ;  /* 0x000000ffff1d7224 */ /* 0x000fe400078e001e */
[----:B------:R-:W-:Y:S02]  /*12ca0*/  IMAD.MOV.U32 R21, RZ, RZ, R22 ;  /* 0x000000ffff157224 */ /* 0x000fe400078e0016 */
[----:B------:R-:W-:Y:S02]  /*12cb0*/  IMAD.MOV.U32 R30, RZ, RZ, R11 ;  /* 0x000000ffff1e7224 */ /* 0x000fe400078e000b */
[----:B------:R-:W-:Y:S02]  /*12cc0*/  IMAD.MOV.U32 R22, RZ, RZ, R25 ;  /* 0x000000ffff167224 */ /* 0x000fe400078e0019 */
.L_x_68997:
[----:B------:R-:W-:Y:S05]  /*12cd0*/  BSYNC B1 ;  /* 0x0000000000017941 */ /* 0x000fea0003800000 */
.L_x_68995:
        /* <DEDUP_REMOVED lines=9> */
.L_x_68999:
[----:B------:R-:W-:Y:S02]  /*12d70*/  IMAD.MOV.U32 R28, RZ, RZ, R29 ;  /* 0x000000ffff1c7224 */ /* 0x000fe400078e001d */
[----:B------:R-:W-:Y:S02]  /*12d80*/  IMAD.MOV.U32 R20, RZ, RZ, R21 ;  /* 0x000000ffff147224 */ /* 0x000fe400078e0015 */
[----:B------:R-:W-:Y:S02]  /*12d90*/  IMAD.MOV.U32 R29, RZ, RZ, R12 ;  /* 0x000000ffff1d7224 */ /* 0x000fe400078e000c */
[----:B------:R-:W-:Y:S02]  /*12da0*/  IMAD.MOV.U32 R21, RZ, RZ, R26 ;  /* 0x000000ffff157224 */ /* 0x000fe400078e001a */
.L_x_69000:
[----:B------:R-:W-:Y:S05]  /*12db0*/  BSYNC B1 ;  /* 0x0000000000017941 */ /* 0x000fea0003800000 */
.L_x_68998:
        /* <DEDUP_REMOVED lines=9> */
.L_x_69002:
[----:B------:R-:W-:Y:S01]  /*12e50*/  IMAD.MOV.U32 R33, RZ, RZ, R28 ;  /* 0x000000ffff217224 */ /* 0x000fe200078e001c */
[----:B------:R-:W-:Y:S01]  /*12e60*/  MOV R27, R20 ;  /* 0x00000014001b7202 */ /* 0x000fe20000000f00 */
[----:B------:R-:W-:Y:S02]  /*12e70*/  IMAD.MOV.U32 R28, RZ, RZ, R13 ;  /* 0x000000ffff1c7224 */ /* 0x000fe400078e000d */
[----:B------:R-:W-:Y:S02]  /*12e80*/  IMAD.MOV.U32 R20, RZ, RZ, R35 ;  /* 0x000000ffff147224 */ /* 0x000fe400078e0023 */
.L_x_69003:
[----:B------:R-:W-:Y:S05]  /*12e90*/  BSYNC B1 ;  /* 0x0000000000017941 */ /* 0x000fea0003800000 */
.L_x_69001:
        /* <DEDUP_REMOVED lines=9> */
.L_x_69005:
[----:B------:R-:W-:Y:S02]  /*12f30*/  IMAD.MOV.U32 R32, RZ, RZ, R33 ;  /* 0x000000ffff207224 */ /* 0x000fe400078e0021 */
[----:B------:R-:W-:Y:S01]  /*12f40*/  IMAD.MOV.U32 R26, RZ, RZ, R27 ;  /* 0x000000ffff1a7224 */ /* 0x000fe200078e001b */
[----:B------:R-:W-:Y:S01]  /*12f50*/  MOV R27, R14 ;  /* 0x0000000e001b7202 */ /* 0x000fe20000000f00 */
[----:B------:R-:W-:Y:S02]  /*12f60*/  IMAD.MOV.U32 R33, RZ, RZ, R4 ;  /* 0x000000ffff217224 */ /* 0x000fe400078e0004 */
.L_x_69006:
[----:B------:R-:W-:Y:S05]  /*12f70*/  BSYNC B1 ;  /* 0x0000000000017941 */ /* 0x000fea0003800000 */
.L_x_69004:
        /* <DEDUP_REMOVED lines=8> */
.L_x_69007:
[----:B------:R-:W-:Y:S02]  /*13000*/  IMAD.MOV.U32 R4, RZ, RZ, R32 ;  /* 0x000000ffff047224 */ /* 0x000fe400078e0020 */
[----:B------:R-:W-:Y:S02]  /*13010*/  IMAD.MOV.U32 R25, RZ, RZ, R26 ;  /* 0x000000ffff197224 */ /* 0x000fe400078e001a */
[----:B------:R-:W-:Y:S02]  /*13020*/  IMAD.MOV.U32 R32, RZ, RZ, R17 ;  /* 0x000000ffff207224 */ /* 0x000fe400078e0011 */
[----:B------:R-:W-:Y:S02]  /*13030*/  IMAD.MOV.U32 R26, RZ, RZ, R37 ;  /* 0x000000ffff1a7224 */ /* 0x000fe400078e0025 */
.L_x_68841:
[----:B-1-34-:R-:W-:Y:S05]  /*13040*/  BSYNC B0 ;  /* 0x0000000000007941 */ /* 0x01afea0003800000 */
.L_x_68840:
[----:B0-----:R-:W0:Y:S01]  /*13050*/  S2R R3, SR_TID.X ;  /* 0x0000000000037919 */ /* 0x001e220000002100 */
[----:B------:R-:W-:Y:S01]  /*13060*/  ISETP.NE.AND P0, PT, R15, RZ, PT ;  /* 0x000000ff0f00720c */ /* 0x000fe20003f05270 */
[----:B------:R-:W-:Y:S01]  /*13070*/  IMAD.MOV.U32 R9, RZ, RZ, R28 ;  /* 0x000000ffff097224 */ /* 0x000fe200078e001c */
[----:B------:R-:W-:Y:S01]  /*13080*/  MOV R10, R29 ;  /* 0x0000001d000a7202 */ /* 0x000fe20000000f00 */
[----:B------:R-:W-:Y:S01]  /*13090*/  IMAD.MOV.U32 R11, RZ, RZ, R30 ;  /* 0x000000ffff0b7224 */ /* 0x000fe200078e001e */
[----:B------:R-:W-:Y:S01]  /*130a0*/  MOV R8, R33 ;  /* 0x0000002100087202 */ /* 0x000fe20000000f00 */
        /* <DEDUP_REMOVED lines=9> */
[----:B------:R1:W-:Y:S01]  /*13140*/  STL.64 [R1+0x18], R12 ;  /* 0x0000180c01007387 */ /* 0x0003e20000100a00 */
[----:B------:R-:W-:Y:S02]  /*13150*/  IMAD.MOV.U32 R18, RZ, RZ, R21 ;  /* 0x000000ffff127224 */ /* 0x000fe400078e0015 */
[----:B------:R-:W-:Y:S01]  /*13160*/  IMAD.MOV.U32 R19, RZ, RZ, R22 ;  /* 0x000000ffff137224 */ /* 0x000fe200078e0016 */
[----:B------:R1:W-:Y:S01]  /*13170*/  STL.64 [R1+0x20], R14 ;  /* 0x0000200e01007387 */ /* 0x0003e20000100a00 */
[----:B------:R-:W-:-:S02]  /*13180*/  IMAD.MOV.U32 R6, RZ, RZ, R23 ;  /* 0x000000ffff067224 */ /* 0x000fc400078e0017 */
[----:B------:R-:W-:Y:S01]  /*13190*/  IMAD.MOV.U32 R5, RZ, RZ, R32 ;  /* 0x000000ffff057224 */ /* 0x000fe200078e0020 */
[----:B------:R1:W-:Y:S04]  /*131a0*/  STL.64 [R1+0x28], R16 ;  /* 0x0000281001007387 */ /* 0x0003e80000100a00 */
[----:B------:R1:W-:Y:S04]  /*131b0*/  STL.64 [R1+0x30], R18 ;  /* 0x0000301201007387 */ /* 0x0003e80000100a00 */
[----:B------:R1:W-:Y:S04]  /*131c0*/  STL.64 [R1], R4 ;  /* 0x0000000401007387 */ /* 0x0003e80000100a00 */
[----:B------:R1:W-:Y:S04]  /*131d0*/  STL.64 [R1+0x38], R6 ;  /* 0x0000380601007387 */ /* 0x0003e80000100a00 */
[----:B------:R1:W-:Y:S04]  /*131e0*/  @!P0 STS.128 [0x10], R28 ;  /* 0x0000101cff008388 */ /* 0x0003e80000000c00 */
[----:B------:R1:W-:Y:S04]  /*131f0*/  @!P0 STS.128 [0x20], R24 ;  /* 0x00002018ff008388 */ /* 0x0003e80000000c00 */
[----:B------:R1:W-:Y:S04]  /*13200*/  @!P0 STS.128 [0x30], R20 ;  /* 0x00003014ff008388 */ /* 0x0003e80000000c00 */
[----:B------:R1:W-:Y:S04]  /*13210*/  @!P0 STS.64 [0x8], R32 ;  /* 0x00000820ff008388 */ /* 0x0003e80000000a00 */
[----:B------:R1:W-:Y:S04]  /*13220*/  @!P0 STS [0x4], R4 ;  /* 0x00000404ff008388 */ /* 0x0003e80000000800 */
[----:B------:R1:W-:Y:S04]  /*13230*/  @!P0 STS [0x40], R7 ;  /* 0x00004007ff008388 */ /* 0x0003e80000000800 */
[----:B------:R-:W-:Y:S01]  /*13240*/  BAR.SYNC.DEFER_BLOCKING 0x0 ;  /* 0x0000000000007b1d */ /* 0x000fe20000010000 */
[----:B0-----:R-:W-:-:S13]  /*13250*/  ISETP.NE.AND P0, PT, R3, RZ, PT ;  /* 0x000000ff0300720c */ /* 0x001fda0003f05270 */
[----:B------:R-:W-:Y:S05]  /*13260*/  @P0 BRA `(.L_x_69009) ;  /* 0x0000263000000947 */ /* 0x000fea0003800000 */
[----:B-1----:R-:W-:Y:S01]  /*13270*/  LOP3.LUT R3, RZ, c[0x0][0x200], RZ, 0x33, !PT ;  /* 0x00008000ff037a12 */ /* 0x002fe200078e33ff */
[----:B--2---:R-:W0:Y:S01]  /*13280*/  S2R R26, SR_CTAID.X ;  /* 0x00000000001a7919 */ /* 0x004e220000002500 */
[----:B------:R-:W-:Y:S01]  /*13290*/  IMAD.MOV.U32 R14, RZ, RZ, c[0x0][0x200] ;  /* 0x00008000ff0e7624 */ /* 0x000fe200078e00ff */
[----:B------:R-:W-:Y:S01]  /*132a0*/  MOV R12, c[0x0][0x224] ;  /* 0x00008900000c7a02 */ /* 0x000fe20000000f00 */
[----:B------:R-:W-:Y:S01]  /*132b0*/  IMAD.MOV.U32 R10, RZ, RZ, c[0x0][0x208] ;  /* 0x00008200ff0a7624 */ /* 0x000fe200078e00ff */
[----:B------:R-:W-:Y:S01]  /*132c0*/  IMNMX R3, R3, -0x2, !PT ;  /* 0xfffffffe03037817 */ /* 0x000fe20007800200 */
[----:B------:R-:W-:Y:S01]  /*132d0*/  IMAD.MOV.U32 R24, RZ, RZ, 0x4 ;  /* 0x00000004ff187424 */ /* 0x000fe200078e00ff */
[----:B------:R-:W-:Y:S01]  /*132e0*/  ISETP.NE.U32.AND P1, PT, RZ, c[0x0][0x1f8], PT ;  /* 0x00007e00ff007a0c */ /* 0x000fe20003f25070 */
[----:B------:R-:W-:Y:S01]  /*132f0*/  IMAD.MOV.U32 R9, RZ, RZ, c[0x0][0x20c] ;  /* 0x00008300ff097624 */ /* 0x000fe200078e00ff */
[----:B------:R-:W-:Y:S01]  /*13300*/  IADD3 R16, R3, c[0x0][0x200], RZ ;  /* 0x0000800003107a10 */ /* 0x000fe20007ffe0ff */
[----:B------:R-:W-:Y:S01]  /*13310*/  IMAD.MOV.U32 R17, RZ, RZ, -0x1 ;  /* 0xffffffffff117424 */ /* 0x000fe200078e00ff */
[----:B------:R-:W-:Y:S01]  /*13320*/  IADD3 R22, P2, -R24, c[0x0][0x198], RZ ;  /* 0x0000660018167a10 */ /* 0x000fe20007f5e1ff */
[----:B------:R-:W-:Y:S01]  /*13330*/  IMAD.MOV.U32 R30, RZ, RZ, 0x4 ;  /* 0x00000004ff1e7424 */ /* 0x000fe200078e00ff */
[----:B------:R-:W-:Y:S01]  /*13340*/  IADD3 R3, R16, 0x1, RZ ;  /* 0x0000000110037810 */ /* 0x000fe20007ffe0ff */
[----:B------:R-:W-:Y:S01]  /*13350*/  IMAD.MOV.U32 R4, RZ, RZ, RZ ;  /* 0x000000ffff047224 */ /* 0x000fe200078e00ff */
[----:B------:R-:W-:-:S02]  /*13360*/  IADD3 R11, R12, -0x1, RZ ;  /* 0xffffffff0c0b7810 */ /* 0x000fc40007ffe0ff */
[----:B------:R-:W-:Y:S02]  /*13370*/  ISETP.GE.U32.AND P3, PT, R3, 0x3, PT ;  /* 0x000000030300780c */ /* 0x000fe40003f66070 */
[----:B------:R-:W-:Y:S02]  /*13380*/  IADD3 R3, R14, -0x1, RZ ;  /* 0xffffffff0e037810 */ /* 0x000fe40007ffe0ff */
[----:B------:R-:W-:Y:S02]  /*13390*/  IADD3 R24, P4, -R24, c[0x0][0x1b8], RZ ;  /* 0x00006e0018187a10 */ /* 0x000fe40007f9e1ff */
[----:B------:R-:W-:Y:S01]  /*133a0*/  ISETP.NE.U32.AND P0, PT, RZ, c[0x0][0x1b8], PT ;  /* 0x00006e00ff007a0c */ /* 0x000fe20003f05070 */
[C---:B------:R-:W-:Y:S01]  /*133b0*/  IMAD R5, R3.reuse, R10, -c[0x0][0x208] ;  /* 0x8000820003057624 */ /* 0x040fe200078e020a */
[----:B------:R-:W-:Y:S01]  /*133c0*/  ISETP.NE.AND.EX P1, PT, RZ, c[0x0][0x1fc], PT, P1 ;  /* 0x00007f00ff007a0c */ /* 0x000fe20003f25310 */
[--C-:B0-----:R-:W-:Y:S01]  /*133d0*/  IMAD R6, R3, c[0x0][0x208], R26.reuse ;  /* 0x0000820003067a24 */ /* 0x101fe200078e021a */
[----:B------:R-:W-:Y:S01]  /*133e0*/  IADD3 R18, R16, 0x2, RZ ;  /* 0x0000000210127810 */ /* 0x000fe20007ffe0ff */
[----:B------:R-:W-:Y:S01]  /*133f0*/  IMAD.IADD R7, R5, 0x1, R26 ;  /* 0x0000000105077824 */ /* 0x000fe200078e021a */
[----:B------:R-:W-:Y:S01]  /*13400*/  IADD3 R8, R26, -c[0x0][0x208], R5 ;  /* 0x800082001a087a10 */ /* 0x000fe20007ffe005 */
[----:B------:R-:W-:Y:S01]  /*13410*/  IMAD R5, R10, c[0x0][0x224], RZ ;  /* 0x000089000a057a24 */ /* 0x000fe200078e02ff */
[C---:B------:R-:W-:Y:S01]  /*13420*/  IADD3 R13, R14.reuse, -0x2, RZ ;  /* 0xfffffffe0e0d7810 */ /* 0x040fe20007ffe0ff */
[----:B------:R-:W-:Y:S01]  /*13430*/  IMAD R6, R9, c[0x0][0x204], R6 ;  /* 0x0000810009067a24 */ /* 0x000fe200078e0206 */
[----:B------:R-:W-:Y:S01]  /*13440*/  IADD3.X R23, R17, c[0x0][0x19c], RZ, P2, !PT ;  /* 0x0000670011177a10 */ /* 0x000fe200017fe4ff */
[----:B------:R-:W-:Y:S01]  /*13450*/  IMAD R7, R9, c[0x0][0x204], R7 ;  /* 0x0000810009077a24 */ /* 0x000fe200078e0207 */
[----:B------:R-:W-:Y:S01]  /*13460*/  IADD3.X R25, R17, c[0x0][0x1bc], RZ, P4, !PT ;  /* 0x00006f0011197a10 */ /* 0x000fe200027fe4ff */
[C---:B------:R-:W-:Y:S01]  /*13470*/  IMAD R8, R9.reuse, c[0x0][0x204], R8 ;  /* 0x0000810009087a24 */ /* 0x040fe200078e0208 */
[----:B------:R-:W-:Y:S01]  /*13480*/  IADD3 R14, R14, -0x3, RZ ;  /* 0xfffffffd0e0e7810 */ /* 0x000fe20007ffe0ff */
[----:B------:R-:W-:Y:S01]  /*13490*/  IMAD R9, R9, c[0x0][0x204], R26 ;  /* 0x0000810009097a24 */ /* 0x000fe200078e021a */
[----:B------:R-:W-:Y:S01]  /*134a0*/  ISETP.NE.AND.EX P1, PT, RZ, c[0x0][0x1bc], P1, P0 ;  /* 0x00006f00ff007a0c */ /* 0x000fe20000f25300 */
[C---:B------:R-:W-:Y:S01]  /*134b0*/  IMAD.SHL.U32 R10, R12.reuse, 0x2, RZ ;  /* 0x000000020c0a7824 */ /* 0x040fe200078e00ff */
[----:B------:R-:W-:Y:S01]  /*134c0*/  LOP3.LUT R12, R12, 0x3, RZ, 0xc0, !PT ;  /* 0x000000030c0c7812 */ /* 0x000fe200078ec0ff */
[----:B------:R-:W-:Y:S01]  /*134d0*/  IMAD R15, R26, c[0x0][0x224], RZ ;  /* 0x000089001a0f7a24 */ /* 0x000fe200078e02ff */
[----:B------:R-:W-:Y:S01]  /*134e0*/  LOP3.LUT R18, R18, 0x3, RZ, 0xc0, !PT ;  /* 0x0000000312127812 */ /* 0x000fe200078ec0ff */
[----:B------:R-:W-:Y:S01]  /*134f0*/  IMAD.WIDE R26, R26, R30, c[0x0][0x1f0] ;  /* 0x00007c001a1a7625 */ /* 0x000fe200078e021e */
[----:B------:R-:W-:-:S03]  /*13500*/  IADD3 R17, -R12, c[0x0][0x224], RZ ;  /* 0x000089000c117a10 */ /* 0x000fc60007ffe1ff */
[----:B------:R-:W-:-:S04]  /*13510*/  IMAD.WIDE R28, R9, R30, c[0x0][0x1c8] ;  /* 0x00007200091c7625 */ /* 0x000fc800078e021e */
[----:B------:R-:W-:-:S04]  /*13520*/  IMAD.WIDE R30, R9, R30, c[0x0][0x1c0] ;  /* 0x00007000091e7625 */ /* 0x000fc800078e021e */
[----:B------:R-:W-:Y:S02]  /*13530*/  IMAD R16, R9, R10, RZ ;  /* 0x0000000a09107224 */ /* 0x000fe400078e02ff */
.L_x_69026:
[----:B------:R-:W-:Y:S01]  /*13540*/  ISETP.NE.U32.AND P0, PT, RZ, c[0x0][0x1c8], PT ;  /* 0x00007200ff007a0c */ /* 0x000fe20003f05070 */
[----:B------:R-:W-:Y:S01]  /*13550*/  IMAD R34, R4, 0x4, R1 ;  /* 0x0000000404227824 */ /* 0x000fe200078e0201 */
[----:B------:R-:W-:Y:S02]  /*13560*/  IABS R19, c[0x0][0x228] ;  /* 0x00008a0000137a13 */ /* 0x000fe40000000000 */
[----:B------:R-:W-:-:S13]  /*13570*/  ISETP.NE.AND.EX P0, PT, RZ, c[0x0][0x1cc], PT, P0 ;  /* 0x00007300ff007a0c */ /* 0x000fda0003f05300 */
[----:B-1-3-5:R-:W-:Y:S05]  /*13580*/  @!P0 BRA `(.L_x_69010) ;  /* 0x00001d3000008947 */ /* 0x02afea0003800000 */
        /* <DEDUP_REMOVED lines=40> */
[----:B------:R-:W-:Y:S01]  /*13810*/  IMAD.MOV.U32 R20, RZ, RZ, c[0x0][0x224] ;  /* 0x00008900ff147624 */ /* 0x000fe200078e00ff */
[----:B------:R-:W-:-:S04]  /*13820*/  MOV R37, c[0x0][0x224] ;  /* 0x0000890000257a02 */ /* 0x000fc80000000f00 */
[----:B------:R-:W-:-:S13]  /*13830*/  ISETP.GE.AND P0, PT, R20, 0x1, PT ;  /* 0x000000011400780c */ /* 0x000fda0003f06270 */
[----:B------:R-:W-:Y:S05]  /*13840*/  @!P0 BRA `(.L_x_69012) ;  /* 0x00000a0000008947 */ /* 0x000fea0003800000 */
[----:B------:R-:W-:-:S04]  /*13850*/  IMAD.MOV.U32 R37, RZ, RZ, RZ ;  /* 0x000000ffff257224 */ /* 0x000fc800078e00ff */
.L_x_69015:
        /* <DEDUP_REMOVED lines=11> */
.L_x_69014:
        /* <DEDUP_REMOVED lines=11> */
[----:B------:R-:W-:Y:S01]  /*139c0*/  IMAD.MOV.U32 R39, RZ, RZ, RZ ;  /* 0x000000ffff277224 */ /* 0x000fe200078e00ff */
[----:B------:R-:W-:-:S11]  /*139d0*/  MOV R38, R17 ;  /* 0x0000001100267202 */ /* 0x000fd60000000f00 */
[----:B0-----:R-:W-:Y:S05]  /*139e0*/  @!P0 BRA `(.L_x_69017) ;  /* 0x0000063000008947 */ /* 0x001fea0003800000 */
[----:B------:R-:W-:Y:S02]  /*139f0*/  ISETP.GT.AND P2, PT, R38, 0xc, PT ;  /* 0x0000000c2600780c */ /* 0x000fe40003f44270 */
[----:B------:R-:W-:-:S11]  /*13a00*/  PLOP3.LUT P0, PT, PT, PT, PT, 0x80, 0x0 ;  /* 0x000000000000781c */ /* 0x000fd60003f0f070 */
[----:B------:R-:W-:Y:S05]  /*13a10*/  @!P2 BRA `(.L_x_69018) ;  /* 0x000003d00000a947 */ /* 0x000fea0003800000 */
[----:B------:R-:W-:Y:S02]  /*13a20*/  PLOP3.LUT P0, PT, PT, PT, PT, 0x8, 0x0 ;  /* 0x000000000000781c */ /* 0x000fe40003f0e170 */
.L_x_69019:
        /* <DEDUP_REMOVED lines=60> */
.L_x_69018:
        /* <DEDUP_REMOVED lines=33> */
.L_x_69020:
[----:B------:R-:W-:-:S13]  /*14000*/  ISETP.NE.OR P0, PT, R38, RZ, P0 ;  /* 0x000000ff2600720c */ /* 0x000fda0000705670 */
[----:B------:R-:W-:Y:S05]  /*14010*/  @!P0 BRA `(.L_x_69016) ;  /* 0x0000012000008947 */ /* 0x000fea0003800000 */
.L_x_69017:
        /* <DEDUP_REMOVED lines=18> */
.L_x_69016:
        /* <DEDUP_REMOVED lines=17> */
.L_x_69012:
[----:B01---5:R-:W2:Y:S01]  /*14250*/  LDG.E R41, [R26.64] ;  /* 0x000000041a297981 */ /* 0x023ea2000c1e1900 */
[----:B------:R-:W-:Y:S01]  /*14260*/  IMAD.IADD R20, R16, 0x1, R37 ;  /* 0x0000000110147824 */ /* 0x000fe200078e0225 */
[----:B------:R-:W-:Y:S01]  /*14270*/  ISETP.NE.U32.AND P0, PT, RZ, c[0x0][0x1b8], PT ;  /* 0x00006e00ff007a0c */ /* 0x000fe20003f05070 */
[----:B------:R-:W-:Y:S01]  /*14280*/  IMAD.MOV.U32 R35, RZ, RZ, c[0x0][0x210] ;  /* 0x00008400ff237624 */ /* 0x000fe200078e00ff */
[----:B------:R-:W-:Y:S01]  /*14290*/  IADD3 R32, P4, R32, c[0x0][0x168], RZ ;  /* 0x00005a0020207a10 */ /* 0x000fe20007f9e0ff */
[----:B------:R-:W-:Y:S01]  /*142a0*/  IMAD.MOV.U32 R21, RZ, RZ, 0x4 ;  /* 0x00000004ff157424 */ /* 0x000fe200078e00ff */
[----:B------:R-:W-:Y:S01]  /*142b0*/  ISETP.NE.AND.EX P0, PT, RZ, c[0x0][0x1bc], PT, P0 ;  /* 0x00006f00ff007a0c */ /* 0x000fe20003f05300 */
[----:B------:R-:W-:Y:S01]  /*142c0*/  IMAD R34, R20, R35, c[0x0][0x200] ;  /* 0x0000800014227624 */ /* 0x000fe200078e0223 */
[----:B------:R-:W-:Y:S02]  /*142d0*/  MOV R35, c[0x0][0x200] ;  /* 0x0000800000237a02 */ /* 0x000fe40000000f00 */
[----:B------:R-:W-:Y:S01]  /*142e0*/  IADD3.X R33, R33, c[0x0][0x16c], RZ, P4, !PT ;  /* 0x00005b0021217a10 */ /* 0x000fe200027fe4ff */
[----:B------:R-:W-:Y:S01]  /*142f0*/  IMAD.WIDE R38, R34, R21, c[0x0][0x198] ;  /* 0x0000660022267625 */ /* 0x000fe200078e0215 */
[----:B------:R-:W-:-:S03]  /*14300*/  ISETP.GE.AND P2, PT, R35, 0x1, PT ;  /* 0x000000012300780c */ /* 0x000fc60003f46270 */
[----:B------:R-:W-:Y:S01]  /*14310*/  IMAD.WIDE R34, R34, R21, c[0x0][0x1b8] ;  /* 0x00006e0022227625 */ /* 0x000fe200078e0215 */
[----:B--2---:R0:W-:Y:S03]  /*14320*/  STG.E [R38.64], R41 ;  /* 0x0000002926007986 */ /* 0x0041e6000c101904 */
[----:B------:R-:W-:Y:S06]  /*14330*/  @!P0 BRA `(.L_x_69021) ;  /* 0x0000033000008947 */ /* 0x000fec0003800000 */
[----:B0-----:R-:W2:Y:S01]  /*14340*/  LDG.E.CONSTANT R41, [R32.64] ;  /* 0x0000000420297981 */ /* 0x001ea2000c1e9900 */
[----:B------:R-:W-:-:S04]  /*14350*/  IABS R43, c[0x0][0x228] ;  /* 0x00008a00002b7a13 */ /* 0x000fc80000000000 */
[----:B------:R-:W0:Y:S08]  /*14360*/  I2F.RP R44, R43 ;  /* 0x0000002b002c7306 */ /* 0x000e300000209400 */
[----:B0-----:R-:W0:Y:S02]  /*14370*/  MUFU.RCP R44, R44 ;  /* 0x0000002c002c7308 */ /* 0x001e240000001000 */
[----:B0-----:R-:W-:-:S02]  /*14380*/  IADD3 R36, R44, 0xffffffe, RZ ;  /* 0x0ffffffe2c247810 */ /* 0x001fc40007ffe0ff */
[----:B------:R-:W-:-:S04]  /*14390*/  IABS R44, R40 ;  /* 0x00000028002c7213 */ /* 0x000fc80000000000 */
[----:B------:R0:W1:Y:S02]  /*143a0*/  F2I.FTZ.U32.TRUNC.NTZ R37, R36 ;  /* 0x0000002400257305 */ /* 0x000064000021f000 */
        /* <DEDUP_REMOVED lines=19> */
[----:B------:R-:W-:-:S06]  /*144e0*/  HFMA2.MMA R36, -RZ, RZ, 0, 0 ;  /* 0x00000000ff247435 */ /* 0x000fcc00000001ff */
        /* <DEDUP_REMOVED lines=24> */
.L_x_69021:
[----:B------:R-:W-:Y:S05]  /*14670*/  @!P2 BRA `(.L_x_69022) ;  /* 0x00000b200000a947 */ /* 0x000fea0003800000 */
[----:B------:R-:W-:Y:S01]  /*14680*/  IABS R42, c[0x0][0x228] ;  /* 0x00008a00002a7a13 */ /* 0x000fe20000000000 */
[----:B------:R-:W-:Y:S01]  /*14690*/  IMAD.MOV.U32 R47, RZ, RZ, c[0x0][0x200] ;  /* 0x00008000ff2f7624 */ /* 0x000fe200078e00ff */
[----:B------:R-:W-:Y:S02]  /*146a0*/  IABS R44, R40 ;  /* 0x00000028002c7213 */ /* 0x000fe40000000000 */
[----:B------:R-:W1:Y:S01]  /*146b0*/  I2F.RP R43, R42 ;  /* 0x0000002a002b7306 */ /* 0x000e620000209400 */
[----:B0-----:R-:W-:Y:S02]  /*146c0*/  IABS R41, c[0x0][0x224] ;  /* 0x0000890000297a13 */ /* 0x001fe40000000000 */
[----:B------:R-:W-:-:S04]  /*146d0*/  LOP3.LUT R40, R40, c[0x0][0x228], RZ, 0x3c, !PT ;  /* 0x00008a0028287a12 */ /* 0x000fc800078e3cff */
[----:B------:R-:W-:Y:S01]  /*146e0*/  ISETP.GE.AND P4, PT, R40, RZ, PT ;  /* 0x000000ff2800720c */ /* 0x000fe20003f86270 */
[----:B-1----:R-:W0:Y:S02]  /*146f0*/  MUFU.RCP R43, R43 ;  /* 0x0000002b002b7308 */ /* 0x002e240000001000 */
[----:B0-----:R-:W-:-:S06]  /*14700*/  IADD3 R36, R43, 0xffffffe, RZ ;  /* 0x0ffffffe2b247810 */ /* 0x001fcc0007ffe0ff */
[----:B------:R-:W0:Y:S08]  /*14710*/  I2F.RP R43, R41 ;  /* 0x00000029002b7306 */ /* 0x000e300000209400 */
[----:B------:R1:W2:Y:S08]  /*14720*/  F2I.FTZ.U32.TRUNC.NTZ R37, R36 ;  /* 0x0000002400257305 */ /* 0x0002b0000021f000 */
[----:B0-----:R-:W0:Y:S01]  /*14730*/  MUFU.RCP R43, R43 ;  /* 0x0000002b002b7308 */ /* 0x001e220000001000 */
[----:B-1----:R-:W-:Y:S01]  /*14740*/  MOV R36, RZ ;  /* 0x000000ff00247202 */ /* 0x002fe20000000f00 */
[----:B--2---:R-:W-:-:S04]  /*14750*/  IMAD.MOV R45, RZ, RZ, -R37 ;  /* 0x000000ffff2d7224 */ /* 0x004fc800078e0a25 */
[----:B------:R-:W-:-:S04]  /*14760*/  IMAD R45, R45, R42, RZ ;  /* 0x0000002a2d2d7224 */ /* 0x000fc800078e02ff */
[----:B------:R-:W-:-:S04]  /*14770*/  IMAD.HI.U32 R45, R37, R45, R36 ;  /* 0x0000002d252d7227 */ /* 0x000fc800078e0024 */
[----:B------:R-:W-:-:S04]  /*14780*/  IMAD.MOV.U32 R37, RZ, RZ, R44 ;  /* 0x000000ffff257224 */ /* 0x000fc800078e002c */
[----:B------:R-:W-:-:S04]  /*14790*/  IMAD.HI.U32 R45, R45, R37, RZ ;  /* 0x000000252d2d7227 */ /* 0x000fc800078e00ff */
[----:B------:R-:W-:-:S04]  /*147a0*/  IMAD.MOV R36, RZ, RZ, -R45 ;  /* 0x000000ffff247224 */ /* 0x000fc800078e0a2d */
[----:B------:R-:W-:Y:S01]  /*147b0*/  IMAD R37, R42, R36, R37 ;  /* 0x000000242a257224 */ /* 0x000fe200078e0225 */
[----:B0-----:R-:W-:-:S04]  /*147c0*/  IADD3 R36, R43, 0xffffffe, RZ ;  /* 0x0ffffffe2b247810 */ /* 0x001fc80007ffe0ff */
        /* <DEDUP_REMOVED lines=17> */
[----:B------:R-:W-:-:S05]  /*148e0*/  IMAD.HI.U32 R36, R43, R42, RZ ;  /* 0x0000002a2b247227 */ /* 0x000fca00078e00ff */
[----:B------:R-:W-:-:S05]  /*148f0*/  IADD3 R36, -R36, RZ, RZ ;  /* 0x000000ff24247210 */ /* 0x000fca0007ffe1ff */
        /* <DEDUP_REMOVED lines=52> */
[----:B------:R-:W-:-:S03]  /*14c40*/  MOV R47, R14 ;  /* 0x0000000e002f7202 */ /* 0x000fc60000000f00 */
.L_x_69023:
        /* <DEDUP_REMOVED lines=21> */
.L_x_69024:
[----:B-----5:R-:W-:Y:S02]  /*14da0*/  IMAD.IADD R42, R48, 0x1, R45 ;  /* 0x00000001302a7824 */ /* 0x020fe400078e022d */
[----:B------:R-:W-:-:S04]  /*14db0*/  IMAD.MOV.U32 R21, RZ, RZ, 0x4 ;  /* 0x00000004ff157424 */ /* 0x000fc800078e00ff */
[----:B------:R-:W-:-:S05]  /*14dc0*/  IMAD.WIDE R36, R42, R21, c[0x0][0x1d8] ;  /* 0x000076002a247625 */ /* 0x000fca00078e0215 */
[----:B-1----:R0:W2:Y:S01]  /*14dd0*/  LDG.E R43, [R36.64] ;  /* 0x00000004242b7981 */ /* 0x0020a2000c1e1900 */
[----:B------:R-:W-:Y:S02]  /*14de0*/  SHF.R.S32.HI R45, RZ, 0x1f, R42 ;  /* 0x0000001fff2d7819 */ /* 0x000fe4000001142a */
[----:B------:R-:W-:-:S04]  /*14df0*/  @P1 LEA R34, P0, R42, c[0x0][0x1f8], 0x2 ;  /* 0x00007e002a221a11 */ /* 0x000fc800078010ff */
[----:B------:R-:W-:Y:S01]  /*14e00*/  @P1 LEA.HI.X R35, R42, c[0x0][0x1fc], R45, 0x2, P0 ;  /* 0x00007f002a231a11 */ /* 0x000fe200000f142d */
[----:B0-----:R-:W-:Y:S01]  /*14e10*/  IMAD.MOV.U32 R36, RZ, RZ, R38 ;  /* 0x000000ffff247224 */ /* 0x001fe200078e0026 */
[----:B------:R-:W-:-:S05]  /*14e20*/  MOV R37, R39 ;  /* 0x0000002700257202 */ /* 0x000fca0000000f00 */
        /* <DEDUP_REMOVED lines=55> */
.L_x_69022:
[----:B01----:R-:W-:Y:S01]  /*151a0*/  IMAD.MOV.U32 R43, RZ, RZ, c[0x0][0x200] ;  /* 0x00008000ff2b7624 */ /* 0x003fe200078e00ff */
[----:B------:R-:W2:Y:S01]  /*151b0*/  LDG.E.CONSTANT R33, [R32.64] ;  /* 0x0000000420217981 */ /* 0x000ea2000c1e9900 */
        /* <DEDUP_REMOVED lines=13> */
.L_x_69013:
[----:B------:R-:W-:-:S05]  /*15290*/  IMAD.MOV.U32 R0, RZ, RZ, c[0x0][0x224] ;  /* 0x00008900ff007624 */ /* 0x000fca00078e00ff */
[----:B------:R0:W-:Y:S01]  /*152a0*/  STS [0x84], R0 ;  /* 0x00008400ff007388 */ /* 0x0001e20000000800 */
[----:B------:R-:W-:Y:S05]  /*152b0*/  BRA `(.L_x_69009) ;  /* 0x000005e000007947 */ /* 0x000fea0003800000 */
.L_x_69010:
[----:B------:R-:W-:Y:S02]  /*152c0*/  ISETP.NE.U32.AND P2, PT, RZ, c[0x0][0x1c8], PT ;  /* 0x00007200ff007a0c */ /* 0x000fe40003f45070 */
[----:B------:R-:W-:Y:S02]  /*152d0*/  ISETP.LT.AND P0, PT, R4, c[0x0][0x224], !P0 ;  /* 0x0000890004007a0c */ /* 0x000fe40004701270 */
[----:B------:R-:W-:-:S04]  /*152e0*/  ISETP.NE.AND.EX P2, PT, RZ, c[0x0][0x1cc], PT, P2 ;  /* 0x00007300ff007a0c */ /* 0x000fc80003f45320 */
[----:B------:R-:W-:-:S04]  /*152f0*/  ISETP.LT.AND P2, PT, R4, R10, P2 ;  /* 0x0000000a0400720c */ /* 0x000fc80001741270 */
[----:B------:R-:W-:-:S13]  /*15300*/  PLOP3.LUT P0, PT, P2, P0, PT, 0xa8, 0x0 ;  /* 0x000000000000781c */ /* 0x000fda0001701570 */
[----:B------:R-:W-:Y:S05]  /*15310*/  @!P0 BRA `(.L_x_69011) ;  /* 0x0000051000008947 */ /* 0x000fea0003800000 */
[----:B------:R0:W2:Y:S04]  /*15320*/  LDL R21, [R34] ;  /* 0x0000000022157983 */ /* 0x0000a80000100800 */
[----:B0-----:R-:W0:Y:S01]  /*15330*/  LDS R34, [0x84] ;  /* 0x00008400ff227984 */ /* 0x001e220000000800 */
[----:B--2---:R-:W-:-:S04]  /*15340*/  IADD3 R32, P0, R0, R21, RZ ;  /* 0x0000001500207210 */ /* 0x004fc80007f1e0ff */
[----:B------:R-:W-:Y:S02]  /*15350*/  LEA.HI.X.SX32 R21, R21, R2, 0x1, P0 ;  /* 0x0000000215157211 */ /* 0x000fe400000f0eff */
[C---:B------:R-:W-:Y:S02]  /*15360*/  SHF.L.U32 R38, R32.reuse, 0x2, RZ ;  /* 0x0000000220267819 */ /* 0x040fe400000006ff */
        /* <DEDUP_REMOVED lines=9> */
[C---:B------:R-:W-:Y:S01]  /*15400*/  IMAD.SHL.U32 R33, R36.reuse, 0x4, RZ ;  /* 0x0000000424217824 */ /* 0x040fe200078e00ff */
[----:B------:R-:W-:Y:S02]  /*15410*/  LEA.HI.X.SX32 R41, R15, R32, 0x1, P0 ;  /* 0x000000200f297211 */ /* 0x000fe400000f0eff */
[----:B------:R-:W-:Y:S02]  /*15420*/  ISETP.NE.U32.AND P0, PT, RZ, c[0x0][0x180], PT ;  /* 0x00006000ff007a0c */ /* 0x000fe40003f05070 */
[----:B------:R-:W-:Y:S02]  /*15430*/  SHF.L.U64.HI R36, R36, 0x2, R41 ;  /* 0x0000000224247819 */ /* 0x000fe40000010229 */
[C---:B------:R-:W-:Y:S02]  /*15440*/  IADD3 R32, P2, R33.reuse, c[0x0][0x170], RZ ;  /* 0x00005c0021207a10 */ /* 0x040fe40007f5e0ff */
[----:B-1----:R-:W-:Y:S02]  /*15450*/  IADD3 R20, P4, R33, c[0x0][0x178], RZ ;  /* 0x00005e0021147a10 */ /* 0x002fe40007f9e0ff */
[----:B------:R-:W-:-:S02]  /*15460*/  IADD3.X R33, R36, c[0x0][0x174], RZ, P2, !PT ;  /* 0x00005d0024217a10 */ /* 0x000fc400017fe4ff */
[----:B------:R-:W-:Y:S02]  /*15470*/  ISETP.NE.AND.EX P0, PT, RZ, c[0x0][0x184], PT, P0 ;  /* 0x00006100ff007a0c */ /* 0x000fe40003f05300 */
[----:B------:R-:W-:Y:S02]  /*15480*/  IADD3.X R21, R36, c[0x0][0x17c], RZ, P4, !PT ;  /* 0x00005f0024157a10 */ /* 0x000fe400027fe4ff */
[----:B------:R-:W-:Y:S01]  /*15490*/  IADD3 R36, R34, 0x1, RZ ;  /* 0x0000000122247810 */ /* 0x000fe20007ffe0ff */
[----:B--2---:R3:W-:Y:S08]  /*154a0*/  STG.E [R32.64], R37 ;  /* 0x0000002520007986 */ /* 0x0047f0000c101904 */
[----:B------:R-:W-:Y:S05]  /*154b0*/  @!P0 BRA `(.L_x_69025) ;  /* 0x0000035000008947 */ /* 0x000fea0003800000 */
[----:B---3--:R-:W0:Y:S01]  /*154c0*/  I2F.RP R39, R19 ;  /* 0x0000001300277306 */ /* 0x008e220000209400 */
[----:B------:R-:W-:-:S02]  /*154d0*/  IABS R42, c[0x0][0x224] ;  /* 0x00008900002a7a13 */ /* 0x000fc40000000000 */
[----:B------:R-:W-:Y:S02]  /*154e0*/  IABS R40, R37 ;  /* 0x0000002500287213 */ /* 0x000fe40000000000 */
[----:B------:R-:W-:-:S04]  /*154f0*/  LOP3.LUT R37, R37, c[0x0][0x228], RZ, 0x3c, !PT ;  /* 0x00008a0025257a12 */ /* 0x000fc800078e3cff */
[----:B------:R-:W-:Y:S01]  /*15500*/  ISETP.GE.AND P4, PT, R37, RZ, PT ;  /* 0x000000ff2500720c */ /* 0x000fe20003f86270 */
[----:B0-----:R-:W0:Y:S02]  /*15510*/  MUFU.RCP R39, R39 ;  /* 0x0000002700277308 */ /* 0x001e240000001000 */
[----:B0-----:R-:W-:-:S06]  /*15520*/  IADD3 R32, R39, 0xffffffe, RZ ;  /* 0x0ffffffe27207810 */ /* 0x001fcc0007ffe0ff */
[----:B------:R0:W1:Y:S02]  /*15530*/  F2I.FTZ.U32.TRUNC.NTZ R33, R32 ;  /* 0x0000002000217305 */ /* 0x000064000021f000 */
        /* <DEDUP_REMOVED lines=18> */
[----:B------:R-:W-:Y:S01]  /*15660*/  IMAD.MOV.U32 R19, RZ, RZ, R32 ;  /* 0x000000ffff137224 */ /* 0x000fe200078e0020 */
[----:B0-----:R-:W-:Y:S01]  /*15670*/  IADD3 R37, RZ, -R33, RZ ;  /* 0x80000021ff257210 */ /* 0x001fe20007ffe0ff */
[----:B------:R-:W-:Y:S02]  /*15680*/  IMAD.MOV.U32 R32, RZ, RZ, RZ ;  /* 0x000000ffff207224 */ /* 0x000fe400078e00ff */
        /* <DEDUP_REMOVED lines=17> */
[----:B------:R-:W-:-:S04]  /*157a0*/  @!P4 LOP3.LUT R33, RZ, c[0x0][0x224], RZ, 0x33, !PT ;  /* 0x00008900ff21ca12 */ /* 0x000fc800078e33ff */
[----:B------:R-:W-:Y:S01]  /*157b0*/  SHF.L.U32 R38, R33, 0x2, RZ ;  /* 0x0000000221267819 */ /* 0x000fe200000006ff */
[----:B------:R-:W-:-:S04]  /*157c0*/  IMAD.MOV.U32 R33, RZ, RZ, 0x4 ;  /* 0x00000004ff217424 */ /* 0x000fc800078e00ff */
[----:B------:R-:W-:Y:S01]  /*157d0*/  IMAD.WIDE R32, R32, R33, c[0x0][0x180] ;  /* 0x0000600020207625 */ /* 0x000fe200078e0221 */
[----:B------:R-:W0:Y:S03]  /*157e0*/  LDS R38, [R38+0x88] ;  /* 0x0000880026267984 */ /* 0x000e260000000800 */
[----:B0----5:R-:W-:-:S05]  /*157f0*/  FADD.FTZ R19, R35, -R38 ;  /* 0x8000002623137221 */ /* 0x021fca0000010000 */
[----:B------:R0:W-:Y:S02]  /*15800*/  STG.E [R32.64], R19 ;  /* 0x0000001320007986 */ /* 0x0001e4000c101904 */
.L_x_69025:
[----:B-----5:R1:W-:Y:S04]  /*15810*/  STG.E [R20.64], R35 ;  /* 0x0000002314007986 */ /* 0x0203e8000c101904 */
[----:B------:R1:W-:Y:S02]  /*15820*/  STS [0x84], R36 ;  /* 0x00008424ff007388 */ /* 0x0003e40000000800 */
.L_x_69011:
[----:B------:R-:W-:Y:S01]  /*15830*/  WARPSYNC 0xffffffff ;  /* 0xffffffff00007948 */ /* 0x000fe20003800000 */
[----:B------:R-:W-:Y:S01]  /*15840*/  BAR.SYNC.DEFER_BLOCKING 0x0 ;  /* 0x0000000000007b1d */ /* 0x000fe20000010000 */
[----:B------:R-:W-:-:S04]  /*15850*/  IADD3 R4, R4, 0x1, RZ ;  /* 0x0000000104047810 */ /* 0x000fc80007ffe0ff */
[----:B------:R-:W-:Y:S01]  /*15860*/  ISETP.GE.U32.AND P0, PT, R4, 0x8, PT ;  /* 0x000000080400780c */ /* 0x000fe20003f06070 */
[----:B0-----:R-:W0:Y:S02]  /*15870*/  LDS R19, [0x84] ;  /* 0x00008400ff137984 */ /* 0x001e240000000800 */
[----:B0-----:R-:W-:-:S13]  /*15880*/  ISETP.LT.AND P2, PT, R19, c[0x0][0x224], PT ;  /* 0x0000890013007a0c */ /* 0x001fda0003f41270 */
[----:B------:R-:W-:Y:S05]  /*15890*/  @!P0 BRA P2, `(.L_x_69026) ;  /* 0xffffdca000008947 */ /* 0x000fea000103ffff */
.L_x_69009:
[----:B-1----:R-:W-:Y:S05]  /*158a0*/  BSYNC B0 ;  /* 0x0000000000007941 */ /* 0x002fea0003800000 */
.L_x_69008:
        /* <DEDUP_REMOVED lines=19> */
.L_x_69027:
[----:B------:R-:W-:-:S05]  /*159e0*/  IADD3 R2, P0, R0, c[0x0][0x1d0], RZ ;  /* 0x0000740000027a10 */ /* 0x000fca0007f1e0ff */
[----:B------:R-:W-:-:S05]  /*159f0*/  IMAD.X R3, RZ, RZ, c[0x0][0x1d4], P0 ;  /* 0x00007500ff037624 */ /* 0x000fca00000e06ff */
[----:B------:R-:W-:Y:S01]  /*15a00*/  STG.E.U8 [R2.64], RZ ;  /* 0x000000ff02007986 */ /* 0x000fe2000c101104 */
[----:B------:R-:W-:Y:S05]  /*15a10*/  EXIT ;  /* 0x000000000000794d */ /* 0x000fea0003800000 */
.L_x_69028:
        /* <DEDUP_REMOVED lines=14> */
.L_x_74509:


//--------------------- .text._ZN17fastertransformer38beam_online_softmax_topk_stage2_kernelIfLi8ELi128EEEvPKfS2_PiPT_ii --------------------------
	.section	.text._ZN17fastertransformer38beam_online_softmax_topk_stage2_kernelIfLi8ELi128EEEvPKfS2_PiPT_ii,"ax",@progbits
	.sectioninfo	@"SHI_REGISTERS=48"
	.align	128
        .global         _ZN17fastertransformer38beam_online_softmax_topk_stage2_kernelIfLi8ELi128EEEvPKfS2_PiPT_ii
        .type           _ZN17fastertransformer38beam_online_softmax_topk_stage2_kernelIfLi8ELi128EEEvPKfS2_PiPT_ii,@function
        .size           _ZN17fastertransformer38beam_online_softmax_topk_stage2_kernelIfLi8ELi128EEEvPKfS2_PiPT_ii,(.L_x_74510 - _ZN17fastertransformer38beam_online_softmax_topk_stage2_kernelIfLi8ELi128EEEvPKfS2_PiPT_ii)
        .other          _ZN17fastertransformer38beam_online_softmax_topk_stage2_kernelIfLi8ELi128EEEvPKfS2_PiPT_ii,@"STO_CUDA_ENTRY STV_DEFAULT"
_ZN17fastertransformer38beam_online_softmax_topk_stage2_kernelIfLi8ELi128EEEvPKfS2_PiPT_ii:
.text._ZN17fastertransformer38beam_online_softmax_topk_stage2_kernelIfLi8ELi128EEEvPKfS2_PiPT_ii:
        /* <DEDUP_REMOVED lines=23> */
[----:B------:R-:W-:-:S04]  /*0170*/  IMAD.MOV.U32 R13, RZ, RZ, -0x800001 ;  /* 0xff7fffffff0d7424 */ /* 0x000fc800078e00ff */
[----:B------:R-:W-:Y:S05]  /*0180*/  @P0 BRA `(.L_x_69030) ;  /* 0x0000078000000947 */ /* 0x000fea0003800000 */
[----:B-1----:R-:W-:Y:S01]  /*0190*/  IMAD.MOV.U32 R4, RZ, RZ, R30 ;  /* 0x000000ffff047224 */ /* 0x002fe200078e001e */
[----:B------:R-:W-:Y:S01]  /*01a0*/  LOP3.LUT R6, RZ, R30, RZ, 0x33, !PT ;  /* 0x0000001eff067212 */ /* 0x000fe200078e33ff */
[----:B------:R-:W-:Y:S03]  /*01b0*/  BSSY B1, `(.L_x_69031) ;  /* 0x000001c000017945 */ /* 0x000fe60003800000 */
[----:B------:R-:W-:Y:S02]  /*01c0*/  LOP3.LUT R2, RZ, R4, RZ, 0x33, !PT ;  /* 0x00000004ff027212 */ /* 0x000fe400078e33ff */
[----:B------:R-:W-:-:S03]  /*01d0*/  IADD3 R6, R5, R6, RZ ;  /* 0x0000000605067210 */ /* 0x000fc60007ffe0ff */
        /* <DEDUP_REMOVED lines=15> */
.L_x_69033:
        /* <DEDUP_REMOVED lines=10> */
.L_x_69032:
[----:B------:R-:W-:Y:S05]  /*0370*/  BSYNC B1 ;  /* 0x0000000000017941 */ /* 0x000fea0003800000 */
.L_x_69031:
        /* <DEDUP_REMOVED lines=14> */
.L_x_69036:
        /* <DEDUP_REMOVED lines=38> */
.L_x_69035:
[----:B------:R-:W-:Y:S05]  /*06c0*/  BSYNC B1 ;  /* 0x0000000000017941 */ /* 0x000fea0003800000 */
.L_x_69034:
        /* <DEDUP_REMOVED lines=25> */
.L_x_69038:
[----:B------:R-:W-:Y:S05]  /*0860*/  BSYNC B1 ;  /* 0x0000000000017941 */ /* 0x000fea0003800000 */
.L_x_69037:
        /* <DEDUP_REMOVED lines=10> */
.L_x_69030:
[----:B-1----:R-:W-:Y:S05]  /*0910*/  BSYNC B0 ;  /* 0x0000000000007941 */ /* 0x002fea0003800000 */
.L_x_69029:
[----:B------:R-:W-:Y:S01]  /*0920*/  ISETP.GE.U32.AND P0, PT, R30, c[0x0][0x184], PT ;  /* 0x000061001e007a0c */ /* 0x000fe20003f06070 */
[----:B------:R-:W-:Y:S01]  /*0930*/  BAR.SYNC.DEFER_BLOCKING 0x0 ;  /* 0x0000000000007b1d */ /* 0x000fe20000010000 */
[----:B------:R-:W-:Y:S01]  /*0940*/  IMAD.MOV.U32 R38, RZ, RZ, RZ ;  /* 0x000000ffff267224 */ /* 0x000fe200078e00ff */
[----:B0-----:R-:W-:Y:S01]  /*0950*/  MOV R5, 0xff7fffff ;  /* 0xff7fffff00057802 */ /* 0x001fe20000000f00 */
[----:B------:R-:W-:Y:S01]  /*0960*/  IMAD.MOV.U32 R10, RZ, RZ, -0x1 ;  /* 0xffffffffff0a7424 */ /* 0x000fe200078e00ff */
[----:B------:R-:W-:Y:S01]  /*0970*/  MOV R33, 0xffffffff ;  /* 0xffffffff00217802 */ /* 0x000fe20000000f00 */
[----:B------:R-:W-:Y:S01]  /*0980*/  IMAD.MOV.U32 R2, RZ, RZ, -0x800001 ;  /* 0xff7fffffff027424 */ /* 0x000fe200078e00ff */
[----:B------:R-:W-:Y:S01]  /*0990*/  BSSY B0, `(.L_x_69039) ;  /* 0x00002d2000007945 */ /* 0x000fe20003800000 */
        /* <DEDUP_REMOVED lines=14> */
[----:B------:R-:W-:Y:S02]  /*0a80*/  ULDC UR4, c[0x0][0x180] ;  /* 0x0000600000047ab9 */ /* 0x000fe40000000800 */
[----:B------:R-:W-:-:S06]  /*0a90*/  UISETP.GE.AND UP0, UPT, UR4, 0x1, UPT ;  /* 0x000000010400788c */ /* 0x000fcc000bf06270 */
[----:B------:R-:W-:-:S13]  /*0aa0*/  PLOP3.LUT P0, PT, PT, PT, UP0, 0x80, 0x0 ;  /* 0x000000000000781c */ /* 0x000fda0003f0f008 */
[----:B------:R-:W-:Y:S05]  /*0ab0*/  @!P0 BRA `(.L_x_69041) ;  /* 0x00002ad000008947 */ /* 0x000fea0003800000 */
[----:B------:R-:W-:Y:S01]  /*0ac0*/  USHF.L.U32 UR4, UR4, 0x1, URZ ;  /* 0x0000000104047899 */ /* 0x000fe2000800063f */
[----:B------:R-:W-:-:S03]  /*0ad0*/  IMAD.MOV.U32 R31, RZ, RZ, RZ ;  /* 0x000000ffff1f7224 */ /* 0x000fc600078e00ff */
[----:B------:R-:W-:-:S04]  /*0ae0*/  UISETP.LT.AND UP0, UPT, UR4, 0x1, UPT ;  /* 0x000000010400788c */ /* 0x000fc8000bf01270 */
[----:B------:R-:W-:-:S04]  /*0af0*/  USEL UR4, UR4, 0x1, !UP0 ;  /* 0x0000000104047887 */ /* 0x000fc8000c000000 */
[----:B------:R-:W-:-:S04]  /*0b00*/  UIADD3 UR5, UR4, -0x1, URZ ;  /* 0xffffffff04057890 */ /* 0x000fc8000fffe03f */
[----:B------:R-:W-:Y:S02]  /*0b10*/  UISETP.GE.U32.AND UP0, UPT, UR5, 0x3, UPT ;  /* 0x000000030500788c */ /* 0x000fe4000bf06070 */
[----:B------:R-:W-:-:S04]  /*0b20*/  ULOP3.LUT UR5, UR4, 0x3, URZ, 0xc0, !UPT ;  /* 0x0000000304057892 */ /* 0x000fc8000f8ec03f */
[----:B------:R-:W-:-:S13]  /*0b30*/  PLOP3.LUT P0, PT, PT, PT, UP0, 0x80, 0x0 ;  /* 0x000000000000781c */ /* 0x000fda0003f0f008 */
[----:B------:R-:W-:Y:S05]  /*0b40*/  @!P0 BRA `(.L_x_69042) ;  /* 0x000025d000008947 */ /* 0x000fea0003800000 */
[----:B------:R-:W-:Y:S01]  /*0b50*/  UIADD3 UR6, UR4, -UR5, URZ ;  /* 0x8000000504067290 */ /* 0x000fe2000fffe03f */
[----:B------:R-:W-:-:S05]  /*0b60*/  HFMA2.MMA R31, -RZ, RZ, 0, 0 ;  /* 0x00000000ff1f7435 */ /* 0x000fca00000001ff */
[----:B------:R-:W-:-:S13]  /*0b70*/  ISETP.LT.AND P0, PT, RZ, UR6, PT ;  /* 0x00000006ff007c0c */ /* 0x000fda000bf01270 */
[----:B------:R-:W-:Y:S05]  /*0b80*/  @!P0 BRA `(.L_x_69043) ;  /* 0x0000202000008947 */ /* 0x000fea0003800000 */
[----:B------:R-:W-:-:S06]  /*0b90*/  UISETP.GT.AND UP0, UPT, UR6, 0xc, UPT ;  /* 0x0000000c0600788c */ /* 0x000fcc000bf04270 */
[----:B------:R-:W-:Y:S01]  /*0ba0*/  PLOP3.LUT P0, PT, PT, PT, UP0, 0x80, 0x0 ;  /* 0x000000000000781c */ /* 0x000fe20003f0f008 */
[----:B------:R-:W-:-:S12]  /*0bb0*/  UPLOP3.LUT UP0, UPT, UPT, UPT, UPT, 0x80, 0x0 ;  /* 0x000000000000789c */ /* 0x000fd80003f0f070 */
[----:B------:R-:W-:Y:S05]  /*0bc0*/  @!P0 BRA `(.L_x_69044) ;  /* 0x000014f000008947 */ /* 0x000fea0003800000 */
[----:B------:R-:W-:Y:S02]  /*0bd0*/  UPLOP3.LUT UP0, UPT, UPT, UPT, UPT, 0x40, 0x0 ;  /* 0x000000000000789c */ /* 0x000fe40003f0e870 */
.L_x_69045:
[----:B------:R-:W-:Y:S01]  /*0be0*/  IMAD R32, R30, 0x12, R31 ;  /* 0x000000121e207824 */ /* 0x000fe200078e021f */
[----:B------:R-:W-:Y:S01]  /*0bf0*/  UIADD3 UR6, UR6, -0x10, URZ ;  /* 0xfffffff006067890 */ /* 0x000fe2000fffe03f */
[----:B------:R-:W-:-:S03]  /*0c00*/  IMAD.SHL.U32 R4, R31, 0x4, RZ ;  /* 0x000000041f047824 */ /* 0x000fc600078e00ff */
[----:B------:R-:W0:Y:S01]  /*0c10*/  LDS.64 R2, [R32.X4+0x170] ;  /* 0x0001700020027984 */ /* 0x000e220000004a00 */
[----:B------:R-:W-:Y:S01]  /*0c20*/  UISETP.GT.AND UP1, UPT, UR6, 0xc, UPT ;  /* 0x0000000c0600788c */ /* 0x000fe2000bf24270 */
[C---:B------:R-:W-:Y:S02]  /*0c30*/  ISETP.EQ.AND P4, PT, R4.reuse, 0x38, PT ;  /* 0x000000380400780c */ /* 0x040fe40003f82270 */
[----:B------:R-:W1:Y:S01]  /*0c40*/  LDS.64 R10, [R32.X4+0x190] ;  /* 0x00019000200a7984 */ /* 0x000e620000004a00 */
[C---:B------:R-:W-:Y:S02]  /*0c50*/  ISETP.EQ.AND P0, PT, R4.reuse, 0x20, PT ;  /* 0x000000200400780c */ /* 0x040fe40003f02270 */
[C---:B------:R-:W-:Y:S01]  /*0c60*/  ISETP.EQ.AND P2, PT, R4.reuse, RZ, PT ;  /* 0x000000ff0400720c */ /* 0x040fe20003f42270 */
[----:B------:R-:W2:Y:S01]  /*0c70*/  LDS.64 R6, [R32.X4+0x178] ;  /* 0x0001780020067984 */ /* 0x000ea20000004a00 */
[C---:B------:R-:W-:Y:S02]  /*0c80*/  ISETP.EQ.AND P5, PT, R4.reuse, 0x28, PT ;  /* 0x000000280400780c */ /* 0x040fe40003fa2270 */
[C---:B------:R-:W-:Y:S01]  /*0c90*/  ISETP.EQ.AND P1, PT, R4.reuse, 0x18, PT ;  /* 0x000000180400780c */ /* 0x040fe20003f22270 */
[----:B------:R-:W3:Y:S01]  /*0ca0*/  LDS.64 R8, [R32.X4+0x198] ;  /* 0x0001980020087984 */ /* 0x000ee20000004a00 */
[----:B------:R-:W-:-:S02]  /*0cb0*/  ISETP.EQ.AND P3, PT, R4, 0x8, PT ;  /* 0x000000080400780c */ /* 0x000fc40003f62270 */
[----:B------:R-:W-:Y:S01]  /*0cc0*/  ISETP.EQ.AND P6, PT, R4, 0x10, PT ;  /* 0x000000100400780c */ /* 0x000fe20003fc2270 */
[----:B------:R-:W4:Y:S01]  /*0cd0*/  LDS.64 R28, [R32.X4+0x180] ;  /* 0x00018000201c7984 */ /* 0x000f220000004a00 */
[----:B0-----:R-:W-:-:S05]  /*0ce0*/  @P4 IMAD.MOV.U32 R14, RZ, RZ, R2 ;  /* 0x000000ffff0e4224 */ /* 0x001fca00078e0002 */
[----:B------:R-:W-:Y:S01]  /*0cf0*/  @P5 MOV R18, R2 ;  /* 0x0000000200125202 */ /* 0x000fe20000000f00 */
[--C-:B------:R-:W-:Y:S01]  /*0d00*/  @P4 IMAD.MOV.U32 R13, RZ, RZ, R3.reuse ;  /* 0x000000ffff0d4224 */ /* 0x100fe200078e0003 */
[----:B------:R-:W-:Y:S01]  /*0d10*/  ISETP.EQ.AND P4, PT, R4, 0x30, PT ;  /* 0x000000300400780c */ /* 0x000fe20003f82270 */
[----:B------:R-:W-:Y:S01]  /*0d20*/  @P0 IMAD.MOV.U32 R20, RZ, RZ, R2 ;  /* 0x000000ffff140224 */ /* 0x000fe200078e0002 */
[----:B------:R-:W-:Y:S01]  /*0d30*/  @P1 MOV R21, R3 ;  /* 0x0000000300151202 */ /* 0x000fe20000000f00 */
[----:B------:R-:W-:Y:S02]  /*0d40*/  @P0 IMAD.MOV.U32 R19, RZ, RZ, R3 ;  /* 0x000000ffff130224 */ /* 0x000fe400078e0003 */
[----:B-1----:R-:W-:Y:S02]  /*0d50*/  @P2 IMAD.MOV.U32 R20, RZ, RZ, R10 ;  /* 0x000000ffff142224 */ /* 0x002fe400078e000a */
[----:B------:R-:W-:Y:S02]  /*0d60*/  @P2 IMAD.MOV.U32 R19, RZ, RZ, R11 ;  /* 0x000000ffff132224 */ /* 0x000fe400078e000b */
[----:B------:R-:W-:-:S02]  /*0d70*/  @P5 IMAD.MOV.U32 R17, RZ, RZ, R3 ;  /* 0x000000ffff115224 */ /* 0x000fc400078e0003 */
[----:B------:R-:W-:Y:S02]  /*0d80*/  @P1 IMAD.MOV.U32 R22, RZ, RZ, R2 ;  /* 0x000000ffff161224 */ /* 0x000fe400078e0002 */
[----:B------:R-:W-:Y:S02]  /*0d90*/  @P1 IMAD.MOV.U32 R14, RZ, RZ, R10 ;  /* 0x000000ffff0e1224 */ /* 0x000fe400078e000a */
[----:B------:R-:W-:Y:S02]  /*0da0*/  @P1 IMAD.MOV.U32 R13, RZ, RZ, R11 ;  /* 0x000000ffff0d1224 */ /* 0x000fe400078e000b */
[----:B--2---:R-:W-:Y:S02]  /*0db0*/  @P1 IMAD.MOV.U32 R20, RZ, RZ, R6 ;  /* 0x000000ffff141224 */ /* 0x004fe400078e0006 */
[----:B------:R-:W-:Y:S01]  /*0dc0*/  @P1 IMAD.MOV.U32 R19, RZ, RZ, R7 ;  /* 0x000000ffff131224 */ /* 0x000fe200078e0007 */
[----:B------:R-:W-:Y:S01]  /*0dd0*/  ISETP.EQ.AND P1, PT, R4, -0x20, PT ;  /* 0xffffffe00400780c */ /* 0x000fe20003f22270 */
[----:B------:R-:W-:-:S02]  /*0de0*/  @P4 IMAD.MOV.U32 R16, RZ, RZ, R2 ;  /* 0x000000ffff104224 */ /* 0x000fc400078e0002 */
[----:B------:R-:W-:Y:S01]  /*0df0*/  @P4 IMAD.MOV.U32 R15, RZ, RZ, R3 ;  /* 0x000000ffff0f4224 */ /* 0x000fe200078e0003 */
[----:B------:R-:W-:Y:S01]  /*0e00*/  @P6 MOV R15, R11 ;  /* 0x0000000b000f6202 */ /* 0x000fe20000000f00 */
[--C-:B------:R-:W-:Y:S02]  /*0e10*/  @P3 IMAD.MOV.U32 R18, RZ, RZ, R10.reuse ;  /* 0x000000ffff123224 */ /* 0x100fe400078e000a */
[----:B------:R-:W-:Y:S02]  /*0e20*/  @P3 IMAD.MOV.U32 R17, RZ, RZ, R11 ;  /* 0x000000ffff113224 */ /* 0x000fe400078e000b */
[----:B------:R-:W-:Y:S02]  /*0e30*/  @P6 IMAD.MOV.U32 R16, RZ, RZ, R10 ;  /* 0x000000ffff106224 */ /* 0x000fe400078e000a */
[--C-:B------:R-:W-:Y:S02]  /*0e40*/  @P0 IMAD.MOV.U32 R18, RZ, RZ, R6.reuse ;  /* 0x000000ffff120224 */ /* 0x100fe400078e0006 */
[--C-:B------:R-:W-:Y:S01]  /*0e50*/  @P0 IMAD.MOV.U32 R17, RZ, RZ, R7.reuse ;  /* 0x000000ffff110224 */ /* 0x100fe200078e0007 */
[C---:B------:R-:W-:Y:S01]  /*0e60*/  ISETP.EQ.AND P0, PT, R4.reuse, -0x8, PT ;  /* 0xfffffff80400780c */ /* 0x040fe20003f02270 */
[----:B------:R-:W-:Y:S01]  /*0e70*/  @P5 IMAD.MOV.U32 R16, RZ, RZ, R6 ;  /* 0x000000ffff105224 */ /* 0x000fe200078e0006 */
[----:B---3--:R-:W-:Y:S01]  /*0e80*/  @P3 MOV R16, R8 ;  /* 0x0000000800103202 */ /* 0x008fe20000000f00 */
[----:B------:R-:W-:Y:S01]  /*0e90*/  @P5 IMAD.MOV.U32 R15, RZ, RZ, R7 ;  /* 0x000000ffff0f5224 */ /* 0x000fe200078e0007 */
[----:B------:R-:W-:Y:S01]  /*0ea0*/  ISETP.EQ.AND P5, PT, R4, -0x28, PT ;  /* 0xffffffd80400780c */ /* 0x000fe20003fa2270 */
[----:B------:R-:W-:Y:S01]  /*0eb0*/  @P2 IMAD.MOV.U32 R27, RZ, RZ, R2 ;  /* 0x000000ffff1b2224 */ /* 0x000fe200078e0002 */
[----:B------:R-:W-:Y:S01]  /*0ec0*/  @P1 MOV R27, R10 ;  /* 0x0000000a001b1202 */ /* 0x000fe20000000f00 */
[----:B------:R-:W-:-:S02]  /*0ed0*/  @P2 IMAD.MOV.U32 R12, RZ, RZ, R3 ;  /* 0x000000ffff0c2224 */ /* 0x000fc400078e0003 */
[----:B------:R-:W-:Y:S02]  /*0ee0*/  @P1 IMAD.MOV.U32 R12, RZ, RZ, R11 ;  /* 0x000000ffff0c1224 */ /* 0x000fe400078e000b */
[--C-:B------:R-:W-:Y:S02]  /*0ef0*/  @P4 IMAD.MOV.U32 R14, RZ, RZ, R6.reuse ;  /* 0x000000ffff0e4224 */ /* 0x100fe400078e0006 */
[----:B------:R-:W-:Y:S01]  /*0f00*/  @P0 IMAD.MOV.U32 R27, RZ, RZ, R6 ;  /* 0x000000ffff1b0224 */ /* 0x000fe200078e0006 */
[----:B------:R-:W-:Y:S01]  /*0f10*/  @P0 MOV R22, R10 ;  /* 0x0000000a00160202 */ /* 0x000fe20000000f00 */
[--C-:B------:R-:W-:Y:S02]  /*0f20*/  @P0 IMAD.MOV.U32 R12, RZ, RZ, R7.reuse ;  /* 0x000000ffff0c0224 */ /* 0x100fe400078e0007 */
[----:B------:R-:W-:Y:S01]  /*0f30*/  @P4 IMAD.MOV.U32 R13, RZ, RZ, R7 ;  /* 0x000000ffff0d4224 */ /* 0x000fe200078e0007 */
[----:B------:R-:W-:Y:S01]  /*0f40*/  @P5 MOV R12, R9 ;  /* 0x00000009000c5202 */ /* 0x000fe20000000f00 */
[----:B------:R-:W-:Y:S01]  /*0f50*/  @P5 IMAD.MOV.U32 R27, RZ, RZ, R8 ;  /* 0x000000ffff1b5224 */ /* 0x000fe200078e0008 */
[C---:B------:R-:W-:Y:S01]  /*0f60*/  ISETP.EQ.AND P4, PT, R4.reuse, -0x18, PT ;  /* 0xffffffe80400780c */ /* 0x040fe20003f82270 */
[--C-:B------:R-:W-:Y:S01]  /*0f70*/  @P3 IMAD.MOV.U32 R26, RZ, RZ, R2.reuse ;  /* 0x000000ffff1a3224 */ /* 0x100fe200078e0002 */
[----:B------:R-:W-:Y:S01]  /*0f80*/  ISETP.EQ.AND P5, PT, R4, -0x10, PT ;  /* 0xfffffff00400780c */ /* 0x000fe20003fa2270 */
[----:B------:R-:W-:Y:S01]  /*0f90*/  @P6 IMAD.MOV.U32 R24, RZ, RZ, R2 ;  /* 0x000000ffff186224 */ /* 0x000fe200078e0002 */
[----:B------:R-:W0:Y:S01]  /*0fa0*/  LDS.64 R4, [R32.X4+0x1a0] ;  /* 0x0001a00020047984 */ /* 0x000e220000004a00 */
[----:B------:R-:W-:-:S02]  /*0fb0*/  @P3 IMAD.MOV.U32 R25, RZ, RZ, R3 ;  /* 0x000000ffff193224 */ /* 0x000fc400078e0003 */
[----:B------:R-:W-:Y:S02]  /*0fc0*/  @P6 IMAD.MOV.U32 R23, RZ, RZ, R3 ;  /* 0x000000ffff176224 */ /* 0x000fe400078e0003 */
[----:B------:R-:W1:Y:S01]  /*0fd0*/  LDS.64 R2, [R32.X4+0x188] ;  /* 0x0001880020027984 */ /* 0x000e620000004a00 */
[----:B------:R-:W-:Y:S02]  /*0fe0*/  @P6 IMAD.MOV.U32 R22, RZ, RZ, R6 ;  /* 0x000000ffff166224 */ /* 0x000fe400078e0006 */
[----:B------:R-:W-:Y:S02]  /*0ff0*/  @P0 IMAD.MOV.U32 R21, RZ, RZ, R11 ;  /* 0x000000ffff150224 */ /* 0x000fe400078e000b */
[--C-:B------:R-:W-:Y:S02]  /*1000*/  @P4 IMAD.MOV.U32 R26, RZ, RZ, R10.reuse ;  /* 0x000000ffff1a4224 */ /* 0x100fe400078e000a */
[----:B------:R-:W-:Y:S02]  /*1010*/  @P5 IMAD.MOV.U32 R24, RZ, RZ, R10 ;  /* 0x000000ffff185224 */ /* 0x000fe400078e000a */
[----:B------:R-:W-:-:S02]  /*1020*/  @P2 IMAD.MOV.U32 R26, RZ, RZ, R6 ;  /* 0x000000ffff1a2224 */ /* 0x000fc400078e0006 */
[----:B------:R-:W-:Y:S01]  /*1030*/  @P3 IMAD.MOV.U32 R24, RZ, RZ, R6 ;  /* 0x000000ffff183224 */ /* 0x000fe200078e0006 */
[----:B------:R-:W-:Y:S01]  /*1040*/  IADD3 R6, R31, 0x4, RZ ;  /* 0x000000041f067810 */ /* 0x000fe20007ffe0ff */
[----:B------:R-:W-:Y:S02]  /*1050*/  @P6 IMAD.MOV.U32 R21, RZ, RZ, R7 ;  /* 0x000000ffff156224 */ /* 0x000fe400078e0007 */
[----:B------:R-:W-:Y:S02]  /*1060*/  @P5 IMAD.MOV.U32 R23, RZ, RZ, R11 ;  /* 0x000000ffff175224 */ /* 0x000fe400078e000b */
[----:B------:R-:W-:Y:S02]  /*1070*/  IMAD.SHL.U32 R33, R6, 0x4, RZ ;  /* 0x0000000406217824 */ /* 0x000fe400078e00ff */
[--C-:B------:R-:W-:Y:S02]  /*1080*/  @P5 IMAD.MOV.U32 R22, RZ, RZ, R8.reuse ;  /* 0x000000ffff165224 */ /* 0x100fe400078e0008 */
[----:B------:R-:W-:Y:S01]  /*1090*/  @P5 IMAD.MOV.U32 R21, RZ, RZ, R9 ;  /* 0x000000ffff155224 */ /* 0x000fe200078e0009 */
[----:B------:R-:W-:Y:S01]  /*10a0*/  ISETP.EQ.AND P5, PT, R33, 0x38, PT ;  /* 0x000000382100780c */ /* 0x000fe20003fa2270 */
[----:B------:R-:W-:Y:S01]  /*10b0*/  @P4 IMAD.MOV.U32 R25, RZ, RZ, R11 ;  /* 0x000000ffff194224 */ /* 0x000fe200078e000b */
[----:B------:R-:W-:Y:S01]  /*10c0*/  @P2 MOV R25, R7 ;  /* 0x0000000700192202 */ /* 0x000fe20000000f00 */
[----:B------:R-:W-:Y:S01]  /*10d0*/  @P3 IMAD.MOV.U32 R23, RZ, RZ, R7 ;  /* 0x000000ffff173224 */ /* 0x000fe200078e0007 */
[----:B------:R-:W-:Y:S01]  /*10e0*/  @P4 MOV R23, R9 ;  /* 0x0000000900174202 */ /* 0x000fe20000000f00 */
[----:B------:R-:W2:Y:S01]  /*10f0*/  LDS.64 R6, [R32.X4+0x1a8] ;  /* 0x0001a80020067984 */ /* 0x000ea20000004a00 */
[----:B------:R-:W-:-:S02]  /*1100*/  @P0 IMAD.MOV.U32 R20, RZ, RZ, R8 ;  /* 0x000000ffff140224 */ /* 0x000fc400078e0008 */
[--C-:B------:R-:W-:Y:S01]  /*1110*/  @P0 IMAD.MOV.U32 R19, RZ, RZ, R9.reuse ;  /* 0x000000ffff130224 */ /* 0x100fe200078e0009 */
[C---:B------:R-:W-:Y:S01]  /*1120*/  ISETP.EQ.AND P0, PT, R33.reuse, 0x20, PT ;  /* 0x000000202100780c */ /* 0x040fe20003f02270 */
[--C-:B------:R-:W-:Y:S02]  /*1130*/  @P1 IMAD.MOV.U32 R26, RZ, RZ, R8.reuse ;  /* 0x000000ffff1a1224 */ /* 0x100fe400078e0008 */
[--C-:B------:R-:W-:Y:S01]  /*1140*/  @P1 IMAD.MOV.U32 R25, RZ, RZ, R9.reuse ;  /* 0x000000ffff191224 */ /* 0x100fe200078e0009 */
[C---:B------:R-:W-:Y:S01]  /*1150*/  ISETP.EQ.AND P1, PT, R33.reuse, RZ, PT ;  /* 0x000000ff2100720c */ /* 0x040fe20003f22270 */
[--C-:B------:R-:W-:Y:S02]  /*1160*/  @P6 IMAD.MOV.U32 R14, RZ, RZ, R8.reuse ;  /* 0x000000ffff0e6224 */ /* 0x100fe400078e0008 */
[----:B------:R-:W-:Y:S01]  /*1170*/  @P6 IMAD.MOV.U32 R13, RZ, RZ, R9 ;  /* 0x000000ffff0d6224 */ /* 0x000fe200078e0009 */
[C---:B------:R-:W-:Y:S01]  /*1180*/  ISETP.EQ.AND P6, PT, R33.reuse, 0x28, PT ;  /* 0x000000282100780c */ /* 0x040fe20003fc2270 */
[--C-:B------:R-:W-:Y:S01]  /*1190*/  @P4 IMAD.MOV.U32 R24, RZ, RZ, R8.reuse ;  /* 0x000000ffff184224 */ /* 0x100fe200078e0008 */
[----:B------:R-:W-:Y:S01]  /*11a0*/  ISETP.EQ.AND P4, PT, R33, 0x18, PT ;  /* 0x000000182100780c */ /* 0x000fe20003f82270 */
[----:B------:R-:W-:-:S02]  /*11b0*/  @P2 IMAD.MOV.U32 R18, RZ, RZ, R8 ;  /* 0x000000ffff122224 */ /* 0x000fc400078e0008 */
[----:B------:R-:W-:Y:S01]  /*11c0*/  @P2 IMAD.MOV.U32 R17, RZ, RZ, R9 ;  /* 0x000000ffff112224 */ /* 0x000fe200078e0009 */
[C---:B------:R-:W-:Y:S01]  /*11d0*/  ISETP.EQ.AND P2, PT, R33.reuse, 0x8, PT ;  /* 0x000000082100780c */ /* 0x040fe20003f42270 */
[--C-:B----4-:R-:W-:Y:S01]  /*11e0*/  @P5 IMAD.MOV.U32 R14, RZ, RZ, R28.reuse ;  /* 0x000000ffff0e5224 */ /* 0x110fe200078e001c */
[----:B------:R-:W-:Y:S01]  /*11f0*/  @P0 MOV R19, R29 ;  /* 0x0000001d00130202 */ /* 0x000fe20000000f00 */
[----:B------:R-:W-:Y:S01]  /*1200*/  @P5 IMAD.MOV.U32 R13, RZ, RZ, R29 ;  /* 0x000000ffff0d5224 */ /* 0x000fe200078e001d */
[C---:B------:R-:W-:Y:S01]  /*1210*/  ISETP.EQ.AND P5, PT, R33.reuse, 0x30, PT ;  /* 0x000000302100780c */ /* 0x040fe20003fa2270 */
[----:B------:R-:W-:Y:S01]  /*1220*/  @P3 IMAD.MOV.U32 R15, RZ, RZ, R9 ;  /* 0x000000ffff0f3224 */ /* 0x000fe200078e0009 */
[----:B------:R-:W-:Y:S01]  /*1230*/  ISETP.EQ.AND P3, PT, R33, 0x10, PT ;  /* 0x000000102100780c */ /* 0x000fe20003f62270 */
[----:B------:R-:W-:Y:S01]  /*1240*/  @P0 IMAD.MOV.U32 R20, RZ, RZ, R28 ;  /* 0x000000ffff140224 */ /* 0x000fe200078e001c */
[----:B------:R-:W-:Y:S01]  /*1250*/  @P1 MOV R27, R28 ;  /* 0x0000001c001b1202 */ /* 0x000fe20000000f00 */
[----:B0-----:R-:W-:Y:S01]  /*1260*/  @P1 IMAD.MOV.U32 R20, RZ, RZ, R4 ;  /* 0x000000ffff141224 */ /* 0x001fe200078e0004 */
[----:B-1----:R-:W-:Y:S01]  /*1270*/  @P4 MOV R20, R2 ;  /* 0x0000000200144202 */ /* 0x002fe20000000f00 */
[----:B------:R-:W-:-:S02]  /*1280*/  @P1 IMAD.MOV.U32 R19, RZ, RZ, R5 ;  /* 0x000000ffff131224 */ /* 0x000fc400078e0005 */
[--C-:B------:R-:W-:Y:S02]  /*1290*/  @P6 IMAD.MOV.U32 R18, RZ, RZ, R28.reuse ;  /* 0x000000ffff126224 */ /* 0x100fe400078e001c */
[--C-:B------:R-:W-:Y:S01]  /*12a0*/  @P6 IMAD.MOV.U32 R17, RZ, RZ, R29.reuse ;  /* 0x000000ffff116224 */ /* 0x100fe200078e001d */
[----:B------:R-:W-:Y:S01]  /*12b0*/  @P2 MOV R17, R5 ;  /* 0x0000000500112202 */ /* 0x000fe20000000f00 */
[----:B------:R-:W-:Y:S02]  /*12c0*/  @P4 IMAD.MOV.U32 R22, RZ, RZ, R28 ;  /* 0x000000ffff164224 */ /* 0x000fe400078e001c */
[----:B------:R-:W-:Y:S02]  /*12d0*/  @P4 IMAD.MOV.U32 R21, RZ, RZ, R29 ;  /* 0x000000ffff154224 */ /* 0x000fe400078e001d */
[----:B------:R-:W-:Y:S02]  /*12e0*/  @P4 IMAD.MOV.U32 R14, RZ, RZ, R4 ;  /* 0x000000ffff0e4224 */ /* 0x000fe400078e0004 */
[----:B------:R-:W-:Y:S01]  /*12f0*/  @P4 IMAD.MOV.U32 R13, RZ, RZ, R5 ;  /* 0x000000ffff0d4224 */ /* 0x000fe200078e0005 */
[----:B------:R-:W-:Y:S01]  /*1300*/  @P5 MOV R13, R3 ;  /* 0x00000003000d5202 */ /* 0x000fe20000000f00 */
[----:B------:R-:W-:Y:S01]  /*1310*/  @P4 IMAD.MOV.U32 R19, RZ, RZ, R3 ;  /* 0x000000ffff134224 */ /* 0x000fe200078e0003 */
[----:B------:R-:W-:Y:S01]  /*1320*/  ISETP.EQ.AND P4, PT, R33, -0x20, PT ;  /* 0xffffffe02100780c */ /* 0x000fe20003f82270 */
[----:B------:R-:W-:-:S02]  /*1330*/  @P5 IMAD.MOV.U32 R16, RZ, RZ, R28 ;  /* 0x000000ffff105224 */ /* 0x000fc400078e001c */
[----:B------:R-:W-:Y:S02]  /*1340*/  @P5 IMAD.MOV.U32 R15, RZ, RZ, R29 ;  /* 0x000000ffff0f5224 */ /* 0x000fe400078e001d */
[--C-:B------:R-:W-:Y:S02]  /*1350*/  @P2 IMAD.MOV.U32 R18, RZ, RZ, R4.reuse ;  /* 0x000000ffff122224 */ /* 0x100fe400078e0004 */
[----:B------:R-:W-:Y:S02]  /*1360*/  @P3 IMAD.MOV.U32 R16, RZ, RZ, R4 ;  /* 0x000000ffff103224 */ /* 0x000fe400078e0004 */
[----:B------:R-:W-:Y:S02]  /*1370*/  @P3 IMAD.MOV.U32 R15, RZ, RZ, R5 ;  /* 0x000000ffff0f3224 */ /* 0x000fe400078e0005 */
[--C-:B------:R-:W-:Y:S01]  /*1380*/  @P0 IMAD.MOV.U32 R18, RZ, RZ, R2.reuse ;  /* 0x000000ffff120224 */ /* 0x100fe200078e0002 */
[----:B--2---:R-:W-:Y:S01]  /*1390*/  @P1 MOV R18, R6 ;  /* 0x0000000600121202 */ /* 0x004fe20000000f00 */
[----:B------:R-:W-:Y:S01]  /*13a0*/  @P0 IMAD.MOV.U32 R17, RZ, RZ, R3 ;  /* 0x000000ffff110224 */ /* 0x000fe200078e0003 */
[----:B------:R-:W-:Y:S01]  /*13b0*/  ISETP.EQ.AND P0, PT, R33, -0x8, PT ;  /* 0xfffffff82100780c */ /* 0x000fe20003f02270 */
[----:B------:R-:W-:-:S02]  /*13c0*/  @P6 IMAD.MOV.U32 R16, RZ, RZ, R2 ;  /* 0x000000ffff106224 */ /* 0x000fc400078e0002 */
[----:B------:R-:W-:Y:S01]  /*13d0*/  @P6 IMAD.MOV.U32 R15, RZ, RZ, R3 ;  /* 0x000000ffff0f6224 */ /* 0x000fe200078e0003 */
[C---:B------:R-:W-:Y:S01]  /*13e0*/  ISETP.EQ.AND P6, PT, R33.reuse, -0x28, PT ;  /* 0xffffffd82100780c */ /* 0x040fe20003fc2270 */
[----:B------:R-:W-:Y:S02]  /*13f0*/  @P1 IMAD.MOV.U32 R12, RZ, RZ, R29 ;  /* 0x000000ffff0c1224 */ /* 0x000fe400078e001d */
[----:B------:R-:W-:Y:S02]  /*1400*/  @P4 IMAD.MOV.U32 R27, RZ, RZ, R4 ;  /* 0x000000ffff1b4224 */ /* 0x000fe400078e0004 */
[----:B------:R-:W-:Y:S02]  /*1410*/  @P4 IMAD.MOV.U32 R12, RZ, RZ, R5 ;  /* 0x000000ffff0c4224 */ /* 0x000fe400078e0005 */
[--C-:B------:R-:W-:Y:S01]  /*1420*/  @P5 IMAD.MOV.U32 R14, RZ, RZ, R2.reuse ;  /* 0x000000ffff0e5224 */ /* 0x100fe200078e0002 */
[----:B------:R-:W-:Y:S01]  /*1430*/  ISETP.EQ.AND P5, PT, R33, -0x18, PT ;  /* 0xffffffe82100780c */ /* 0x000fe20003fa2270 */
[----:B------:R-:W-:-:S02]  /*1440*/  @P0 IMAD.MOV.U32 R27, RZ, RZ, R2 ;  /* 0x000000ffff1b0224 */ /* 0x000fc400078e0002 */
[----:B------:R-:W-:Y:S02]  /*1450*/  @P0 IMAD.MOV.U32 R12, RZ, RZ, R3 ;  /* 0x000000ffff0c0224 */ /* 0x000fe400078e0003 */
[----:B------:R-:W-:Y:S02]  /*1460*/  @P6 IMAD.MOV.U32 R27, RZ, RZ, R6 ;  /* 0x000000ffff1b6224 */ /* 0x000fe400078e0006 */
[----:B------:R-:W-:Y:S01]  /*1470*/  @P6 IMAD.MOV.U32 R12, RZ, RZ, R7 ;  /* 0x000000ffff0c6224 */ /* 0x000fe200078e0007 */
[----:B------:R-:W-:Y:S01]  /*1480*/  ISETP.EQ.AND P6, PT, R33, -0x10, PT ;  /* 0xfffffff02100780c */ /* 0x000fe20003fc2270 */
[--C-:B------:R-:W-:Y:S02]  /*1490*/  @P2 IMAD.MOV.U32 R26, RZ, RZ, R28.reuse ;  /* 0x000000ffff1a2224 */ /* 0x100fe400078e001c */
[----:B------:R-:W-:Y:S02]  /*14a0*/  @P3 IMAD.MOV.U32 R24, RZ, RZ, R28 ;  /* 0x000000ffff183224 */ /* 0x000fe400078e001c */
[----:B------:R-:W-:-:S02]  /*14b0*/  @P2 IMAD.MOV.U32 R25, RZ, RZ, R29 ;  /* 0x000000ffff192224 */ /* 0x000fc400078e001d */
[----:B------:R-:W-:Y:S02]  /*14c0*/  @P3 IMAD.MOV.U32 R23, RZ, RZ, R29 ;  /* 0x000000ffff173224 */ /* 0x000fe400078e001d */
[----:B------:R-:W0:Y:S01]  /*14d0*/  LDS.64 R28, [R32.X4+0x1b0] ;  /* 0x0001b000201c7984 */ /* 0x000e220000004a00 */
[--C-:B------:R-:W-:Y:S02]  /*14e0*/  @P5 IMAD.MOV.U32 R26, RZ, RZ, R4.reuse ;  /* 0x000000ffff1a5224 */ /* 0x100fe400078e0004 */
[----:B------:R-:W-:Y:S01]  /*14f0*/  @P0 IMAD.MOV.U32 R22, RZ, RZ, R4 ;  /* 0x000000ffff160224 */ /* 0x000fe200078e0004 */
[----:B------:R-:W-:Y:S01]  /*1500*/  @P6 MOV R24, R4 ;  /* 0x0000000400186202 */ /* 0x000fe20000000f00 */
[--C-:B------:R-:W-:Y:S01]  /*1510*/  @P1 IMAD.MOV.U32 R26, RZ, RZ, R2.reuse ;  /* 0x000000ffff1a1224 */ /* 0x100fe200078e0002 */
[----:B------:R-:W-:Y:S01]  /*1520*/  @P6 MOV R23, R5 ;  /* 0x0000000500176202 */ /* 0x000fe20000000f00 */
[--C-:B------:R-:W-:Y:S02]  /*1530*/  @P2 IMAD.MOV.U32 R24, RZ, RZ, R2.reuse ;  /* 0x000000ffff182224 */ /* 0x100fe400078e0002 */
[----:B------:R-:W-:Y:S01]  /*1540*/  @P3 IMAD.MOV.U32 R22, RZ, RZ, R2 ;  /* 0x000000ffff163224 */ /* 0x000fe200078e0002 */
[----:B------:R-:W-:Y:S01]  /*1550*/  IADD3 R2, R31, 0x8, RZ ;  /* 0x000000081f027810 */ /* 0x000fe20007ffe0ff */
[----:B------:R-:W-:-:S02]  /*1560*/  @P0 IMAD.MOV.U32 R21, RZ, RZ, R5 ;  /* 0x000000ffff150224 */ /* 0x000fc400078e0005 */
[----:B------:R-:W-:Y:S02]  /*1570*/  @P3 IMAD.MOV.U32 R21, RZ, RZ, R3 ;  /* 0x000000ffff153224 */ /* 0x000fe400078e0003 */
[----:B------:R-:W-:Y:S02]  /*1580*/  IMAD.SHL.U32 R33, R2, 0x4, RZ ;  /* 0x0000000402217824 */ /* 0x000fe400078e00ff */
[----:B------:R-:W-:Y:S02]  /*1590*/  @P5 IMAD.MOV.U32 R25, RZ, RZ, R5 ;  /* 0x000000ffff195224 */ /* 0x000fe400078e0005 */
[----:B------:R-:W-:Y:S02]  /*15a0*/  @P6 IMAD.MOV.U32 R22, RZ, RZ, R6 ;  /* 0x000000ffff166224 */ /* 0x000fe400078e0006 */
[----:B------:R-:W-:Y:S01]  /*15b0*/  @P6 IMAD.MOV.U32 R21, RZ, RZ, R7 ;  /* 0x000000ffff156224 */ /* 0x000fe200078e0007 */
[----:B------:R-:W-:Y:S01]  /*15c0*/  ISETP.EQ.AND P6, PT, R33, 0x38, PT ;  /* 0x000000382100780c */ /* 0x000fe20003fc2270 */
[--C-:B------:R-:W-:Y:S01]  /*15d0*/  @P1 IMAD.MOV.U32 R25, RZ, RZ, R3.reuse ;  /* 0x000000ffff191224 */ /* 0x100fe200078e0003 */
[----:B------:R-:W-:Y:S01]  /*15e0*/  @P4 MOV R25, R7 ;  /* 0x0000000700194202 */ /* 0x000fe20000000f00 */
[----:B------:R-:W-:-:S02]  /*15f0*/  @P2 IMAD.MOV.U32 R23, RZ, RZ, R3 ;  /* 0x000000ffff172224 */ /* 0x000fc400078e0003 */
[----:B------:R-:W1:Y:S01]  /*1600*/  LDS.64 R2, [R32.X4+0x1b8] ;  /* 0x0001b80020027984 */ /* 0x000e620000004a00 */
[--C-:B------:R-:W-:Y:S02]  /*1610*/  @P0 IMAD.MOV.U32 R20, RZ, RZ, R6.reuse ;  /* 0x000000ffff140224 */ /* 0x100fe400078e0006 */
[--C-:B------:R-:W-:Y:S01]  /*1620*/  @P0 IMAD.MOV.U32 R19, RZ, RZ, R7.reuse ;  /* 0x000000ffff130224 */ /* 0x100fe200078e0007 */
[C---:B------:R-:W-:Y:S01]  /*1630*/  ISETP.EQ.AND P0, PT, R33.reuse, 0x28, PT ;  /* 0x000000282100780c */ /* 0x040fe20003f02270 */
[--C-:B------:R-:W-:Y:S01]  /*1640*/  @P4 IMAD.MOV.U32 R26, RZ, RZ, R6.reuse ;  /* 0x000000ffff1a4224 */ /* 0x100fe200078e0006 */
[C---:B------:R-:W-:Y:S01]  /*1650*/  ISETP.EQ.AND P4, PT, R33.reuse, 0x8, PT ;  /* 0x000000082100780c */ /* 0x040fe20003f82270 */
[--C-:B------:R-:W-:Y:S01]  /*1660*/  @P1 IMAD.MOV.U32 R17, RZ, RZ, R7.reuse ;  /* 0x000000ffff111224 */ /* 0x100fe200078e0007 */
[C---:B------:R-:W-:Y:S01]  /*1670*/  ISETP.EQ.AND P1, PT, R33.reuse, 0x30, PT ;  /* 0x000000302100780c */ /* 0x040fe20003f22270 */
[--C-:B------:R-:W-:Y:S02]  /*1680*/  @P5 IMAD.MOV.U32 R24, RZ, RZ, R6.reuse ;  /* 0x000000ffff185224 */ /* 0x100fe400078e0006 */
[----:B------:R-:W-:Y:S01]  /*1690*/  @P5 IMAD.MOV.U32 R23, RZ, RZ, R7 ;  /* 0x000000ffff175224 */ /* 0x000fe200078e0007 */
[----:B------:R-:W-:Y:S01]  /*16a0*/  ISETP.EQ.AND P5, PT, R33, 0x20, PT ;  /* 0x000000202100780c */ /* 0x000fe20003fa2270 */
[----:B------:R-:W-:-:S02]  /*16b0*/  @P3 IMAD.MOV.U32 R14, RZ, RZ, R6 ;  /* 0x000000ffff0e3224 */ /* 0x000fc400078e0006 */
[--C-:B------:R-:W-:Y:S01]  /*16c0*/  @P3 IMAD.MOV.U32 R13, RZ, RZ, R7.reuse ;  /* 0x000000ffff0d3224 */ /* 0x100fe200078e0007 */
[C---:B------:R-:W-:Y:S01]  /*16d0*/  ISETP.EQ.AND P3, PT, R33.reuse, 0x10, PT ;  /* 0x000000102100780c */ /* 0x040fe20003f62270 */
[----:B------:R-:W-:Y:S01]  /*16e0*/  @P2 IMAD.MOV.U32 R16, RZ, RZ, R6 ;  /* 0x000000ffff102224 */ /* 0x000fe200078e0006 */
[-C--:B------:R-:W-:Y:S01]  /*16f0*/  @P6 MOV R13, R11.reuse ;  /* 0x0000000b000d6202 */ /* 0x080fe20000000f00 */
[----:B------:R-:W-:Y:S01]  /*1700*/  @P2 IMAD.MOV.U32 R15, RZ, RZ, R7 ;  /* 0x000000ffff0f2224 */ /* 0x000fe200078e0007 */
[C---:B------:R-:W-:Y:S01]  /*1710*/  ISETP.EQ.AND P2, PT, R33.reuse, RZ, PT ;  /* 0x000000ff2100720c */ /* 0x040fe20003f42270 */
[--C-:B------:R-:W-:Y:S01]  /*1720*/  @P6 IMAD.MOV.U32 R14, RZ, RZ, R10.reuse ;  /* 0x000000ffff0e6224 */ /* 0x100fe200078e000a */
[----:B------:R-:W-:Y:S01]  /*1730*/  ISETP.EQ.AND P6, PT, R33, 0x18, PT ;  /* 0x000000182100780c */ /* 0x000fe20003fc2270 */
[--C-:B------:R-:W-:Y:S01]  /*1740*/  @P0 IMAD.MOV.U32 R18, RZ, RZ, R10.reuse ;  /* 0x000000ffff120224 */ /* 0x100fe200078e000a */
[----:B0-----:R-:W-:Y:S01]  /*1750*/  @P4 MOV R18, R28 ;  /* 0x0000001c00124202 */ /* 0x001fe20000000f00 */
[----:B------:R-:W-:Y:S01]  /*1760*/  @P0 IMAD.MOV.U32 R17, RZ, RZ, R11 ;  /* 0x000000ffff110224 */ /* 0x000fe200078e000b */
[----:B------:R-:W-:Y:S01]  /*1770*/  @P4 MOV R25, R11 ;  /* 0x0000000b00194202 */ /* 0x000fe20000000f00 */
[----:B------:R-:W-:-:S02]  /*1780*/  @P1 IMAD.MOV.U32 R16, RZ, RZ, R10 ;  /* 0x000000ffff101224 */ /* 0x000fc400078e000a */
[----:B------:R-:W-:Y:S02]  /*1790*/  @P1 IMAD.MOV.U32 R15, RZ, RZ, R11 ;  /* 0x000000ffff0f1224 */ /* 0x000fe400078e000b */
[----:B------:R-:W-:Y:S02]  /*17a0*/  @P4 IMAD.MOV.U32 R17, RZ, RZ, R29 ;  /* 0x000000ffff114224 */ /* 0x000fe400078e001d */
[----:B------:R-:W-:Y:S02]  /*17b0*/  @P5 IMAD.MOV.U32 R20, RZ, RZ, R10 ;  /* 0x000000ffff145224 */ /* 0x000fe400078e000a */
[----:B------:R-:W-:Y:S02]  /*17c0*/  @P5 IMAD.MOV.U32 R19, RZ, RZ, R11 ;  /* 0x000000ffff135224 */ /* 0x000fe400078e000b */
[----:B------:R-:W-:Y:S02]  /*17d0*/  @P3 IMAD.MOV.U32 R16, RZ, RZ, R28 ;  /* 0x000000ffff103224 */ /* 0x000fe400078e001c */
[----:B------:R-:W-:Y:S01]  /*17e0*/  @P3 IMAD.MOV.U32 R15, RZ, RZ, R29 ;  /* 0x000000ffff0f3224 */ /* 0x000fe200078e001d */
[----:B------:R-:W-:Y:S01]  /*17f0*/  @P0 MOV R15, R9 ;  /* 0x00000009000f0202 */ /* 0x000fe20000000f00 */
[----:B------:R-:W-:-:S02]  /*1800*/  @P5 IMAD.MOV.U32 R18, RZ, RZ, R8 ;  /* 0x000000ffff125224 */ /* 0x000fc400078e0008 */
[----:B------:R-:W-:Y:S01]  /*1810*/  @P5 IMAD.MOV.U32 R17, RZ, RZ, R9 ;  /* 0x000000ffff115224 */ /* 0x000fe200078e0009 */
[C---:B------:R-:W-:Y:S01]  /*1820*/  ISETP.EQ.AND P5, PT, R33.reuse, -0x20, PT ;  /* 0xffffffe02100780c */ /* 0x040fe20003fa2270 */
[----:B------:R-:W-:Y:S01]  /*1830*/  @P0 IMAD.MOV.U32 R16, RZ, RZ, R8 ;  /* 0x000000ffff100224 */ /* 0x000fe200078e0008 */
[----:B------:R-:W-:Y:S01]  /*1840*/  ISETP.EQ.AND P0, PT, R33, -0x8, PT ;  /* 0xfffffff82100780c */ /* 0x000fe20003f02270 */
[----:B------:R-:W-:Y:S01]  /*1850*/  @P2 IMAD.MOV.U32 R20, RZ, RZ, R28 ;  /* 0x000000ffff142224 */ /* 0x000fe200078e001c */
[----:B------:R-:W-:Y:S01]  /*1860*/  @P6 MOV R20, R8 ;  /* 0x0000000800146202 */ /* 0x000fe20000000f00 */
[----:B------:R-:W-:Y:S02]  /*1870*/  @P2 IMAD.MOV.U32 R19, RZ, RZ, R29 ;  /* 0x000000ffff132224 */ /* 0x000fe400078e001d */
[----:B------:R-:W-:Y:S02]  /*1880*/  @P6 IMAD.MOV.U32 R22, RZ, RZ, R10 ;  /* 0x000000ffff166224 */ /* 0x000fe400078e000a */
[----:B------:R-:W-:-:S02]  /*1890*/  @P6 IMAD.MOV.U32 R21, RZ, RZ, R11 ;  /* 0x000000ffff156224 */ /* 0x000fc400078e000b */
[----:B------:R-:W-:Y:S01]  /*18a0*/  @P6 IMAD.MOV.U32 R14, RZ, RZ, R28 ;  /* 0x000000ffff0e6224 */ /* 0x000fe200078e001c */
[----:B------:R-:W-:Y:S01]  /*18b0*/  @P1 MOV R14, R8 ;  /* 0x00000008000e1202 */ /* 0x000fe20000000f00 */
[----:B------:R-:W-:Y:S01]  /*18c0*/  @P6 IMAD.MOV.U32 R13, RZ, RZ, R29 ;  /* 0x000000ffff0d6224 */ /* 0x000fe200078e001d */
[----:B-1----:R-:W-:Y:S01]  /*18d0*/  @P3 MOV R14, R2 ;  /* 0x00000002000e3202 */ /* 0x002fe20000000f00 */
[----:B------:R-:W-:Y:S01]  /*18e0*/  @P6 IMAD.MOV.U32 R19, RZ, RZ, R9 ;  /* 0x000000ffff136224 */ /* 0x000fe200078e0009 */
[----:B------:R-:W-:Y:S01]  /*18f0*/  ISETP.EQ.AND P6, PT, R33, -0x28, PT ;  /* 0xffffffd82100780c */ /* 0x000fe20003fc2270 */
[----:B------:R-:W-:Y:S01]  /*1900*/  @P2 IMAD.MOV.U32 R27, RZ, RZ, R10 ;  /* 0x000000ffff1b2224 */ /* 0x000fe200078e000a */
[----:B------:R-:W-:Y:S01]  /*1910*/  @P0 MOV R21, R29 ;  /* 0x0000001d00150202 */ /* 0x000fe20000000f00 */
[----:B------:R-:W-:Y:S02]  /*1920*/  @P2 IMAD.MOV.U32 R12, RZ, RZ, R11 ;  /* 0x000000ffff0c2224 */ /* 0x000fe400078e000b */
[----:B------:R-:W-:-:S02]  /*1930*/  @P5 IMAD.MOV.U32 R27, RZ, RZ, R28 ;  /* 0x000000ffff1b5224 */ /* 0x000fc400078e001c */
[----:B------:R-:W-:Y:S02]  /*1940*/  @P5 IMAD.MOV.U32 R12, RZ, RZ, R29 ;  /* 0x000000ffff0c5224 */ /* 0x000fe400078e001d */
[----:B------:R-:W-:Y:S02]  /*1950*/  @P0 IMAD.MOV.U32 R27, RZ, RZ, R8 ;  /* 0x000000ffff1b0224 */ /* 0x000fe400078e0008 */
[--C-:B------:R-:W-:Y:S02]  /*1960*/  @P0 IMAD.MOV.U32 R12, RZ, RZ, R9.reuse ;  /* 0x000000ffff0c0224 */ /* 0x100fe400078e0009 */
[----:B------:R-:W-:Y:S01]  /*1970*/  @P1 IMAD.MOV.U32 R13, RZ, RZ, R9 ;  /* 0x000000ffff0d1224 */ /* 0x000fe200078e0009 */
[C---:B------:R-:W-:Y:S01]  /*1980*/  ISETP.EQ.AND P1, PT, R33.reuse, -0x18, PT ;  /* 0xffffffe82100780c */ /* 0x040fe20003f22270 */
[----:B------:R-:W-:Y:S01]  /*1990*/  @P6 IMAD.MOV.U32 R27, RZ, RZ, R2 ;  /* 0x000000ffff1b6224 */ /* 0x000fe200078e0002 */
[----:B------:R-:W-:Y:S01]  /*19a0*/  @P3 MOV R13, R3 ;  /* 0x00000003000d3202 */ /* 0x000fe20000000f00 */
[----:B------:R-:W-:Y:S01]  /*19b0*/  @P6 IMAD.MOV.U32 R12, RZ, RZ, R3 ;  /* 0x000000ffff0c6224 */ /* 0x000fe200078e0003 */
[----:B------:R-:W-:Y:S01]  /*19c0*/  ISETP.EQ.AND P6, PT, R33, -0x10, PT ;  /* 0xfffffff02100780c */ /* 0x000fe20003fc2270 */
[----:B------:R-:W-:-:S02]  /*19d0*/  @P4 IMAD.MOV.U32 R26, RZ, RZ, R10 ;  /* 0x000000ffff1a4224 */ /* 0x000fc400078e000a */
[----:B------:R-:W-:Y:S02]  /*19e0*/  @P3 IMAD.MOV.U32 R24, RZ, RZ, R10 ;  /* 0x000000ffff183224 */ /* 0x000fe400078e000a */
[----:B------:R-:W-:Y:S02]  /*19f0*/  @P3 IMAD.MOV.U32 R23, RZ, RZ, R11 ;  /* 0x000000ffff173224 */ /* 0x000fe400078e000b */
[----:B------:R-:W0:Y:S01]  /*1a00*/  LDS.64 R10, [R32.X4+0x1c0] ;  /* 0x0001c000200a7984 */ /* 0x000e220000004a00 */
[--C-:B------:R-:W-:Y:S02]  /*1a10*/  @P0 IMAD.MOV.U32 R22, RZ, RZ, R28.reuse ;  /* 0x000000ffff160224 */ /* 0x100fe400078e001c */
[----:B------:R-:W-:Y:S02]  /*1a20*/  @P1 IMAD.MOV.U32 R26, RZ, RZ, R28 ;  /* 0x000000ffff1a1224 */ /* 0x000fe400078e001c */
[----:B------:R-:W-:Y:S02]  /*1a30*/  @P2 IMAD.MOV.U32 R26, RZ, RZ, R8 ;  /* 0x000000ffff1a2224 */ /* 0x000fe400078e0008 */
[----:B------:R-:W-:-:S02]  /*1a40*/  @P6 IMAD.MOV.U32 R24, RZ, RZ, R28 ;  /* 0x000000ffff186224 */ /* 0x000fc400078e001c */
[--C-:B------:R-:W-:Y:S02]  /*1a50*/  @P4 IMAD.MOV.U32 R24, RZ, RZ, R8.reuse ;  /* 0x000000ffff184224 */ /* 0x100fe400078e0008 */
[----:B------:R-:W-:Y:S01]  /*1a60*/  @P3 IMAD.MOV.U32 R22, RZ, RZ, R8 ;  /* 0x000000ffff163224 */ /* 0x000fe200078e0008 */
[C---:B------:R-:W-:Y:S01]  /*1a70*/  IADD3 R8, R31.reuse, 0xc, RZ ;  /* 0x0000000c1f087810 */ /* 0x040fe20007ffe0ff */
[----:B------:R-:W-:Y:S01]  /*1a80*/  @P1 IMAD.MOV.U32 R25, RZ, RZ, R29 ;  /* 0x000000ffff191224 */ /* 0x000fe200078e001d */
[----:B------:R-:W-:Y:S01]  /*1a90*/  IADD3 R31, R31, 0x10, RZ ;  /* 0x000000101f1f7810 */ /* 0x000fe20007ffe0ff */
[----:B------:R-:W-:Y:S01]  /*1aa0*/  @P2 IMAD.MOV.U32 R25, RZ, RZ, R9 ;  /* 0x000000ffff192224 */ /* 0x000fe200078e0009 */
[----:B------:R-:W-:Y:S01]  /*1ab0*/  SHF.L.U32 R8, R8, 0x2, RZ ;  /* 0x0000000208087819 */ /* 0x000fe200000006ff */
[----:B------:R-:W-:Y:S02]  /*1ac0*/  @P5 IMAD.MOV.U32 R26, RZ, RZ, R2 ;  /* 0x000000ffff1a5224 */ /* 0x000fe400078e0002 */
[----:B------:R-:W-:Y:S01]  /*1ad0*/  @P5 IMAD.MOV.U32 R25, RZ, RZ, R3 ;  /* 0x000000ffff195224 */ /* 0x000fe200078e0003 */
[----:B------:R-:W-:Y:S01]  /*1ae0*/  ISETP.EQ.AND P5, PT, R8, 0x38, PT ;  /* 0x000000380800780c */ /* 0x000fe20003fa2270 */
[----:B------:R-:W-:-:S02]  /*1af0*/  @P6 IMAD.MOV.U32 R23, RZ, RZ, R29 ;  /* 0x000000ffff176224 */ /* 0x000fc400078e001d */
[--C-:B------:R-:W-:Y:S02]  /*1b00*/  @P4 IMAD.MOV.U32 R23, RZ, RZ, R9.reuse ;  /* 0x000000ffff174224 */ /* 0x100fe400078e0009 */
[----:B------:R-:W-:Y:S01]  /*1b10*/  @P3 IMAD.MOV.U32 R21, RZ, RZ, R9 ;  /* 0x000000ffff153224 */ /* 0x000fe200078e0009 */
[----:B------:R-:W-:Y:S01]  /*1b20*/  ISETP.EQ.AND P3, PT, R8, 0x8, PT ;  /* 0x000000080800780c */ /* 0x000fe20003f62270 */
[--C-:B------:R-:W-:Y:S02]  /*1b30*/  @P1 IMAD.MOV.U32 R24, RZ, RZ, R2.reuse ;  /* 0x000000ffff181224 */ /* 0x100fe400078e0002 */
[--C-:B------:R-:W-:Y:S02]  /*1b40*/  @P6 IMAD.MOV.U32 R22, RZ, RZ, R2.reuse ;  /* 0x000000ffff166224 */ /* 0x100fe400078e0002 */
[--C-:B------:R-:W-:Y:S02]  /*1b50*/  @P0 IMAD.MOV.U32 R20, RZ, RZ, R2.reuse ;  /* 0x000000ffff140224 */ /* 0x100fe400078e0002 */
[----:B------:R-:W-:-:S02]  /*1b60*/  @P2 IMAD.MOV.U32 R18, RZ, RZ, R2 ;  /* 0x000000ffff122224 */ /* 0x000fc400078e0002 */
        /* <DEDUP_REMOVED lines=10> */
[C---:B------:R-:W-:Y:S01]  /*1c10*/  ISETP.EQ.AND P4, PT, R8.reuse, RZ, PT ;  /* 0x000000ff0800720c */ /* 0x040fe20003f82270 */
[----:B------:R-:W1:Y:S01]  /*1c20*/  LDS.64 R2, [R32.X4+0x1c8] ;  /* 0x0001c80020027984 */ /* 0x000e620000004a00 */
[--C-:B------:R-:W-:Y:S01]  /*1c30*/  @P5 IMAD.MOV.U32 R14, RZ, RZ, R4.reuse ;  /* 0x000000ffff0e5224 */ /* 0x100fe200078e0004 */
[----:B------:R-:W-:Y:S01]  /*1c40*/  @P3 MOV R26, R4 ;  /* 0x00000004001a3202 */ /* 0x000fe20000000f00 */
[----:B------:R-:W-:Y:S01]  /*1c50*/  @P5 IMAD.MOV.U32 R13, RZ, RZ, R5 ;  /* 0x000000ffff0d5224 */ /* 0x000fe200078e0005 */
[----:B------:R-:W-:Y:S01]  /*1c60*/  ISETP.EQ.AND P5, PT, R8, 0x18, PT ;  /* 0x000000180800780c */ /* 0x000fe20003fa2270 */
[----:B------:R-:W-:-:S02]  /*1c70*/  @P1 IMAD.MOV.U32 R20, RZ, RZ, R4 ;  /* 0x000000ffff141224 */ /* 0x000fc400078e0004 */
[----:B------:R-:W-:Y:S01]  /*1c80*/  @P6 IMAD.MOV.U32 R18, RZ, RZ, R4 ;  /* 0x000000ffff126224 */ /* 0x000fe200078e0004 */
[----:B------:R-:W-:Y:S01]  /*1c90*/  @P0 MOV R16, R4 ;  /* 0x0000000400100202 */ /* 0x000fe20000000f00 */
[--C-:B------:R-:W-:Y:S02]  /*1ca0*/  @P6 IMAD.MOV.U32 R17, RZ, RZ, R5.reuse ;  /* 0x000000ffff116224 */ /* 0x100fe400078e0005 */
[----:B------:R-:W-:Y:S02]  /*1cb0*/  @P0 IMAD.MOV.U32 R15, RZ, RZ, R5 ;  /* 0x000000ffff0f0224 */ /* 0x000fe400078e0005 */
[----:B0-----:R-:W-:Y:S02]  /*1cc0*/  @P3 IMAD.MOV.U32 R18, RZ, RZ, R10 ;  /* 0x000000ffff123224 */ /* 0x001fe400078e000a */
[--C-:B------:R-:W-:Y:S01]  /*1cd0*/  @P3 IMAD.MOV.U32 R17, RZ, RZ, R11.reuse ;  /* 0x000000ffff113224 */ /* 0x100fe200078e000b */
[----:B------:R-:W-:Y:S01]  /*1ce0*/  @P1 MOV R17, R7 ;  /* 0x0000000700111202 */ /* 0x000fe20000000f00 */
[----:B------:R-:W-:Y:S01]  /*1cf0*/  @P5 IMAD.MOV.U32 R13, RZ, RZ, R11 ;  /* 0x000000ffff0d5224 */ /* 0x000fe200078e000b */
[----:B------:R-:W-:Y:S01]  /*1d00*/  @P5 MOV R14, R10 ;  /* 0x0000000a000e5202 */ /* 0x000fe20000000f00 */
[----:B------:R-:W-:-:S02]  /*1d10*/  @P1 IMAD.MOV.U32 R19, RZ, RZ, R5 ;  /* 0x000000ffff131224 */ /* 0x000fc400078e0005 */
[----:B------:R-:W-:Y:S02]  /*1d20*/  @P2 IMAD.MOV.U32 R16, RZ, RZ, R10 ;  /* 0x000000ffff102224 */ /* 0x000fe400078e000a */
[----:B------:R-:W-:Y:S02]  /*1d30*/  @P2 IMAD.MOV.U32 R15, RZ, RZ, R11 ;  /* 0x000000ffff0f2224 */ /* 0x000fe400078e000b */
[--C-:B------:R-:W-:Y:S01]  /*1d40*/  @P1 IMAD.MOV.U32 R18, RZ, RZ, R6.reuse ;  /* 0x000000ffff121224 */ /* 0x100fe200078e0006 */
[C---:B------:R-:W-:Y:S01]  /*1d50*/  ISETP.EQ.AND P1, PT, R8.reuse, -0x20, PT ;  /* 0xffffffe00800780c */ /* 0x040fe20003f22270 */
[--C-:B------:R-:W-:Y:S02]  /*1d60*/  @P0 IMAD.MOV.U32 R14, RZ, RZ, R6.reuse ;  /* 0x000000ffff0e0224 */ /* 0x100fe400078e0006 */
[----:B------:R-:W-:Y:S01]  /*1d70*/  @P0 IMAD.MOV.U32 R13, RZ, RZ, R7 ;  /* 0x000000ffff0d0224 */ /* 0x000fe200078e0007 */
[----:B------:R-:W-:Y:S01]  /*1d80*/  ISETP.EQ.AND P0, PT, R8, -0x18, PT ;  /* 0xffffffe80800780c */ /* 0x000fe20003f02270 */
[----:B------:R-:W-:-:S02]  /*1d90*/  @P6 IMAD.MOV.U32 R16, RZ, RZ, R6 ;  /* 0x000000ffff106224 */ /* 0x000fc400078e0006 */
[----:B------:R-:W-:Y:S01]  /*1da0*/  @P6 IMAD.MOV.U32 R15, RZ, RZ, R7 ;  /* 0x000000ffff0f6224 */ /* 0x000fe200078e0007 */
[----:B------:R-:W-:Y:S01]  /*1db0*/  ISETP.EQ.AND P6, PT, R8, -0x8, PT ;  /* 0xfffffff80800780c */ /* 0x000fe20003fc2270 */
[----:B------:R-:W-:Y:S02]  /*1dc0*/  @P4 IMAD.MOV.U32 R20, RZ, RZ, R10 ;  /* 0x000000ffff144224 */ /* 0x000fe400078e000a */
[----:B------:R-:W-:Y:S02]  /*1dd0*/  @P4 IMAD.MOV.U32 R19, RZ, RZ, R11 ;  /* 0x000000ffff134224 */ /* 0x000fe400078e000b */
[----:B------:R-:W-:Y:S01]  /*1de0*/  @P5 IMAD.MOV.U32 R22, RZ, RZ, R4 ;  /* 0x000000ffff165224 */ /* 0x000fe200078e0004 */
[----:B-1----:R-:W-:Y:S01]  /*1df0*/  @P3 MOV R16, R2 ;  /* 0x0000000200103202 */ /* 0x002fe20000000f00 */
[----:B------:R-:W-:Y:S01]  /*1e00*/  @P5 IMAD.MOV.U32 R21, RZ, RZ, R5 ;  /* 0x000000ffff155224 */ /* 0x000fe200078e0005 */
[----:B------:R-:W-:Y:S01]  /*1e10*/  @P3 MOV R15, R3 ;  /* 0x00000003000f3202 */ /* 0x000fe20000000f00 */
[----:B------:R-:W-:-:S02]  /*1e20*/  @P5 IMAD.MOV.U32 R20, RZ, RZ, R6 ;  /* 0x000000ffff145224 */ /* 0x000fc400078e0006 */
[----:B------:R-:W-:Y:S01]  /*1e30*/  @P5 IMAD.MOV.U32 R19, RZ, RZ, R7 ;  /* 0x000000ffff135224 */ /* 0x000fe200078e0007 */
[----:B------:R-:W-:Y:S01]  /*1e40*/  ISETP.EQ.AND P5, PT, R8, -0x28, PT ;  /* 0xffffffd80800780c */ /* 0x000fe20003fa2270 */
[----:B------:R-:W-:Y:S02]  /*1e50*/  @P4 IMAD.MOV.U32 R27, RZ, RZ, R4 ;  /* 0x000000ffff1b4224 */ /* 0x000fe400078e0004 */
[--C-:B------:R-:W-:Y:S01]  /*1e60*/  @P4 IMAD.MOV.U32 R12, RZ, RZ, R5.reuse ;  /* 0x000000ffff0c4224 */ /* 0x100fe200078e0005 */
[-C--:B------:R-:W-:Y:S01]  /*1e70*/  @P1 MOV R12, R11.reuse ;  /* 0x0000000b000c1202 */ /* 0x080fe20000000f00 */
[----:B------:R-:W-:Y:S01]  /*1e80*/  @P3 IMAD.MOV.U32 R25, RZ, RZ, R5 ;  /* 0x000000ffff193224 */ /* 0x000fe200078e0005 */
[----:B------:R-:W-:Y:S01]  /*1e90*/  @P0 MOV R25, R11 ;  /* 0x0000000b00190202 */ /* 0x000fe20000000f00 */
[--C-:B------:R-:W-:Y:S02]  /*1ea0*/  @P1 IMAD.MOV.U32 R27, RZ, RZ, R10.reuse ;  /* 0x000000ffff1b1224 */ /* 0x100fe400078e000a */
[----:B------:R-:W-:-:S02]  /*1eb0*/  @P0 IMAD.MOV.U32 R26, RZ, RZ, R10 ;  /* 0x000000ffff1a0224 */ /* 0x000fc400078e000a */
[--C-:B------:R-:W-:Y:S02]  /*1ec0*/  @P6 IMAD.MOV.U32 R27, RZ, RZ, R6.reuse ;  /* 0x000000ffff1b6224 */ /* 0x100fe400078e0006 */
[--C-:B------:R-:W-:Y:S02]  /*1ed0*/  @P6 IMAD.MOV.U32 R12, RZ, RZ, R7.reuse ;  /* 0x000000ffff0c6224 */ /* 0x100fe400078e0007 */
[----:B------:R-:W-:Y:S02]  /*1ee0*/  @P4 IMAD.MOV.U32 R26, RZ, RZ, R6 ;  /* 0x000000ffff1a4224 */ /* 0x000fe400078e0006 */
[----:B------:R-:W-:Y:S02]  /*1ef0*/  @P4 IMAD.MOV.U32 R25, RZ, RZ, R7 ;  /* 0x000000ffff194224 */ /* 0x000fe400078e0007 */
[--C-:B------:R-:W-:Y:S02]  /*1f00*/  @P5 IMAD.MOV.U32 R27, RZ, RZ, R2.reuse ;  /* 0x000000ffff1b5224 */ /* 0x100fe400078e0002 */
[----:B------:R-:W-:Y:S01]  /*1f10*/  @P5 IMAD.MOV.U32 R12, RZ, RZ, R3 ;  /* 0x000000ffff0c5224 */ /* 0x000fe200078e0003 */
[----:B------:R-:W-:Y:S01]  /*1f20*/  ISETP.EQ.AND P5, PT, R8, -0x10, PT ;  /* 0xfffffff00800780c */ /* 0x000fe20003fa2270 */
[----:B------:R-:W-:-:S02]  /*1f30*/  @P1 IMAD.MOV.U32 R26, RZ, RZ, R2 ;  /* 0x000000ffff1a1224 */ /* 0x000fc400078e0002 */
[----:B------:R-:W-:Y:S01]  /*1f40*/  @P1 IMAD.MOV.U32 R25, RZ, RZ, R3 ;  /* 0x000000ffff191224 */ /* 0x000fe200078e0003 */
[----:B------:R-:W-:Y:S01]  /*1f50*/  PLOP3.LUT P1, PT, PT, PT, UP1, 0x80, 0x0 ;  /* 0x000000000000781c */ /* 0x000fe20003f2f018 */
[----:B------:R-:W-:Y:S02]  /*1f60*/  @P2 IMAD.MOV.U32 R24, RZ, RZ, R4 ;  /* 0x000000ffff182224 */ /* 0x000fe400078e0004 */
[----:B------:R-:W-:Y:S02]  /*1f70*/  @P2 IMAD.MOV.U32 R23, RZ, RZ, R5 ;  /* 0x000000ffff172224 */ /* 0x000fe400078e0005 */
[--C-:B------:R-:W-:Y:S02]  /*1f80*/  @P6 IMAD.MOV.U32 R22, RZ, RZ, R10.reuse ;  /* 0x000000ffff166224 */ /* 0x100fe400078e000a */
[----:B------:R-:W-:Y:S02]  /*1f90*/  @P6 IMAD.MOV.U32 R21, RZ, RZ, R11 ;  /* 0x000000ffff156224 */ /* 0x000fe400078e000b */
[----:B------:R-:W-:-:S02]  /*1fa0*/  @P5 IMAD.MOV.U32 R24, RZ, RZ, R10 ;  /* 0x000000ffff185224 */ /* 0x000fc400078e000a */
[----:B------:R-:W-:Y:S01]  /*1fb0*/  @P5 IMAD.MOV.U32 R23, RZ, RZ, R11 ;  /* 0x000000ffff175224 */ /* 0x000fe200078e000b */
[----:B------:R-:W-:Y:S01]  /*1fc0*/  @P3 MOV R23, R7 ;  /* 0x0000000700173202 */ /* 0x000fe20000000f00 */
[--C-:B------:R-:W-:Y:S02]  /*1fd0*/  @P3 IMAD.MOV.U32 R24, RZ, RZ, R6.reuse ;  /* 0x000000ffff183224 */ /* 0x100fe400078e0006 */
[----:B------:R-:W-:Y:S02]  /*1fe0*/  @P2 IMAD.MOV.U32 R22, RZ, RZ, R6 ;  /* 0x000000ffff162224 */ /* 0x000fe400078e0006 */
[----:B------:R-:W-:Y:S02]  /*1ff0*/  @P2 IMAD.MOV.U32 R21, RZ, RZ, R7 ;  /* 0x000000ffff152224 */ /* 0x000fe400078e0007 */
        /* <DEDUP_REMOVED lines=8> */
[--C-:B------:R-:W-:Y:S02]  /*2080*/  @P4 IMAD.MOV.U32 R17, RZ, RZ, R3.reuse ;  /* 0x000000ffff114224 */ /* 0x100fe400078e0003 */
[----:B------:R-:W-:Y:S01]  /*2090*/  @P2 IMAD.MOV.U32 R13, RZ, RZ, R3 ;  /* 0x000000ffff0d2224 */ /* 0x000fe200078e0003 */
[----:B------:R-:W-:Y:S01]  /*20a0*/  @!P1 CALL.REL.NOINC `(.L_x_69044) ;  /* 0x0000001000009944 */ /* 0x000fe20003c00000 */
[----:B------:R-:W-:Y:S05]  /*20b0*/  BRA `(.L_x_69045) ;  /* 0xffffeb2000007947 */ /* 0x000fea000383ffff */
.L_x_69044:
[----:B------:R-:W-:-:S06]  /*20c0*/  UISETP.GT.AND UP1, UPT, UR6, 0x4, UPT ;  /* 0x000000040600788c */ /* 0x000fcc000bf24270 */
[----:B------:R-:W-:-:S13]  /*20d0*/  PLOP3.LUT P0, PT, PT, PT, UP1, 0x80, 0x0 ;  /* 0x000000000000781c */ /* 0x000fda0003f0f018 */
[----:B------:R-:W-:Y:S05]  /*20e0*/  @!P0 BRA `(.L_x_69046) ;  /* 0x00000a9000008947 */ /* 0x000fea0003800000 */
[----:B------:R-:W-:Y:S01]  /*20f0*/  IMAD R28, R30, 0x12, R31 ;  /* 0x000000121e1c7824 */ /* 0x000fe200078e021f */
[----:B------:R-:W-:Y:S01]  /*2100*/  UPLOP3.LUT UP0, UPT, UPT, UPT, UPT, 0x40, 0x0 ;  /* 0x000000000000789c */ /* 0x000fe20003f0e870 */
[----:B------:R-:W-:Y:S01]  /*2110*/  IMAD.SHL.U32 R2, R31, 0x4, RZ ;  /* 0x000000041f027824 */ /* 0x000fe200078e00ff */
[----:B------:R-:W-:Y:S02]  /*2120*/  UIADD3 UR6, UR6, -0x8, URZ ;  /* 0xfffffff806067890 */ /* 0x000fe4000fffe03f */
        /* <DEDUP_REMOVED lines=10> */
[----:B------:R-:W-:Y:S01]  /*21d0*/  ISETP.EQ.AND P3, PT, R2, 0x10, PT ;  /* 0x000000100200780c */ /* 0x000fe20003f62270 */
[----:B0-----:R-:W-:-:S08]  /*21e0*/  @P1 IMAD.MOV.U32 R14, RZ, RZ, R10 ;  /* 0x000000ffff0e1224 */ /* 0x001fd000078e000a */
[-C--:B------:R-:W-:Y:S01]  /*21f0*/  @P2 MOV R22, R10.reuse ;  /* 0x0000000a00162202 */ /* 0x080fe20000000f00 */
[--C-:B------:R-:W-:Y:S01]  /*2200*/  @P1 IMAD.MOV.U32 R13, RZ, RZ, R11.reuse ;  /* 0x000000ffff0d1224 */ /* 0x100fe200078e000b */
[----:B------:R-:W-:Y:S01]  /*2210*/  ISETP.EQ.AND P1, PT, R2, 0x30, PT ;  /* 0x000000300200780c */ /* 0x000fe20003f22270 */
[----:B------:R-:W-:Y:S01]  /*2220*/  @P5 IMAD.MOV.U32 R20, RZ, RZ, R10 ;  /* 0x000000ffff145224 */ /* 0x000fe200078e000a */
[----:B------:R-:W-:Y:S01]  /*2230*/  @P3 MOV R24, R10 ;  /* 0x0000000a00183202 */ /* 0x000fe20000000f00 */
[----:B------:R-:W-:Y:S02]  /*2240*/  @P5 IMAD.MOV.U32 R19, RZ, RZ, R11 ;  /* 0x000000ffff135224 */ /* 0x000fe400078e000b */
[----:B-1----:R-:W-:Y:S02]  /*2250*/  @P0 IMAD.MOV.U32 R20, RZ, RZ, R4 ;  /* 0x000000ffff140224 */ /* 0x002fe400078e0004 */
[----:B------:R-:W-:Y:S01]  /*2260*/  @P0 IMAD.MOV.U32 R19, RZ, RZ, R5 ;  /* 0x000000ffff130224 */ /* 0x000fe200078e0005 */
[----:B--2---:R-:W-:Y:S01]  /*2270*/  @P2 MOV R19, R7 ;  /* 0x0000000700132202 */ /* 0x004fe20000000f00 */
[----:B------:R-:W-:-:S02]  /*2280*/  @P6 IMAD.MOV.U32 R18, RZ, RZ, R10 ;  /* 0x000000ffff126224 */ /* 0x000fc400078e000a */
[--C-:B------:R-:W-:Y:S01]  /*2290*/  @P6 IMAD.MOV.U32 R17, RZ, RZ, R11.reuse ;  /* 0x000000ffff116224 */ /* 0x100fe200078e000b */
[----:B------:R-:W-:Y:S01]  /*22a0*/  @P4 MOV R17, R5 ;  /* 0x0000000500114202 */ /* 0x000fe20000000f00 */
[----:B------:R-:W-:Y:S02]  /*22b0*/  @P2 IMAD.MOV.U32 R21, RZ, RZ, R11 ;  /* 0x000000ffff152224 */ /* 0x000fe400078e000b */
[----:B------:R-:W-:Y:S01]  /*22c0*/  @P2 IMAD.MOV.U32 R14, RZ, RZ, R4 ;  /* 0x000000ffff0e2224 */ /* 0x000fe200078e0004 */
[----:B------:R-:W-:Y:S01]  /*22d0*/  @P1 MOV R14, R6 ;  /* 0x00000006000e1202 */ /* 0x000fe20000000f00 */
[----:B------:R-:W-:Y:S02]  /*22e0*/  @P2 IMAD.MOV.U32 R13, RZ, RZ, R5 ;  /* 0x000000ffff0d2224 */ /* 0x000fe400078e0005 */
[----:B------:R-:W-:Y:S01]  /*22f0*/  @P2 IMAD.MOV.U32 R20, RZ, RZ, R6 ;  /* 0x000000ffff142224 */ /* 0x000fe200078e0006 */
[----:B------:R-:W-:Y:S01]  /*2300*/  ISETP.EQ.AND P2, PT, R2, -0x20, PT ;  /* 0xffffffe00200780c */ /* 0x000fe20003f42270 */
[----:B------:R-:W-:-:S02]  /*2310*/  @P1 IMAD.MOV.U32 R16, RZ, RZ, R10 ;  /* 0x000000ffff101224 */ /* 0x000fc400078e000a */
[----:B------:R-:W-:Y:S02]  /*2320*/  @P1 IMAD.MOV.U32 R15, RZ, RZ, R11 ;  /* 0x000000ffff0f1224 */ /* 0x000fe400078e000b */
[--C-:B------:R-:W-:Y:S02]  /*2330*/  @P4 IMAD.MOV.U32 R18, RZ, RZ, R4.reuse ;  /* 0x000000ffff124224 */ /* 0x100fe400078e0004 */
[----:B------:R-:W-:Y:S02]  /*2340*/  @P3 IMAD.MOV.U32 R16, RZ, RZ, R4 ;  /* 0x000000ffff103224 */ /* 0x000fe400078e0004 */
[----:B------:R-:W-:Y:S01]  /*2350*/  @P3 IMAD.MOV.U32 R15, RZ, RZ, R5 ;  /* 0x000000ffff0f3224 */ /* 0x000fe200078e0005 */
[----:B------:R-:W-:Y:S01]  /*2360*/  @P6 MOV R15, R7 ;  /* 0x00000007000f6202 */ /* 0x000fe20000000f00 */
[--C-:B------:R-:W-:Y:S02]  /*2370*/  @P5 IMAD.MOV.U32 R18, RZ, RZ, R6.reuse ;  /* 0x000000ffff125224 */ /* 0x100fe400078e0006 */
[----:B------:R-:W-:Y:S01]  /*2380*/  @P5 IMAD.MOV.U32 R17, RZ, RZ, R7 ;  /* 0x000000ffff115224 */ /* 0x000fe200078e0007 */
[C---:B------:R-:W-:Y:S01]  /*2390*/  ISETP.EQ.AND P5, PT, R2.reuse, -0x8, PT ;  /* 0xfffffff80200780c */ /* 0x040fe20003fa2270 */
[----:B------:R-:W-:Y:S01]  /*23a0*/  @P6 IMAD.MOV.U32 R16, RZ, RZ, R6 ;  /* 0x000000ffff106224 */ /* 0x000fe200078e0006 */
[----:B------:R-:W-:Y:S01]  /*23b0*/  ISETP.EQ.AND P6, PT, R2, -0x28, PT ;  /* 0xffffffd80200780c */ /* 0x000fe20003fc2270 */
[----:B------:R-:W-:-:S02]  /*23c0*/  @P0 IMAD.MOV.U32 R27, RZ, RZ, R10 ;  /* 0x000000ffff1b0224 */ /* 0x000fc400078e000a */
[----:B------:R-:W-:Y:S02]  /*23d0*/  @P0 IMAD.MOV.U32 R12, RZ, RZ, R11 ;  /* 0x000000ffff0c0224 */ /* 0x000fe400078e000b */
[----:B------:R-:W-:Y:S02]  /*23e0*/  @P2 IMAD.MOV.U32 R27, RZ, RZ, R4 ;  /* 0x000000ffff1b2224 */ /* 0x000fe400078e0004 */
[----:B------:R-:W-:Y:S02]  /*23f0*/  @P2 IMAD.MOV.U32 R12, RZ, RZ, R5 ;  /* 0x000000ffff0c2224 */ /* 0x000fe400078e0005 */
[--C-:B------:R-:W-:Y:S01]  /*2400*/  @P1 IMAD.MOV.U32 R13, RZ, RZ, R7.reuse ;  /* 0x000000ffff0d1224 */ /* 0x100fe200078e0007 */
[----:B------:R-:W-:Y:S01]  /*2410*/  ISETP.EQ.AND P1, PT, R2, -0x18, PT ;  /* 0xffffffe80200780c */ /* 0x000fe20003f22270 */
[----:B------:R-:W-:Y:S02]  /*2420*/  @P5 IMAD.MOV.U32 R27, RZ, RZ, R6 ;  /* 0x000000ffff1b5224 */ /* 0x000fe400078e0006 */
[----:B------:R-:W-:-:S02]  /*2430*/  @P5 IMAD.MOV.U32 R12, RZ, RZ, R7 ;  /* 0x000000ffff0c5224 */ /* 0x000fc400078e0007 */
[----:B---3--:R-:W-:Y:S02]  /*2440*/  @P6 IMAD.MOV.U32 R27, RZ, RZ, R8 ;  /* 0x000000ffff1b6224 */ /* 0x008fe400078e0008 */
[----:B------:R-:W-:Y:S01]  /*2450*/  @P6 IMAD.MOV.U32 R12, RZ, RZ, R9 ;  /* 0x000000ffff0c6224 */ /* 0x000fe200078e0009 */
[----:B------:R-:W-:Y:S01]  /*2460*/  ISETP.EQ.AND P6, PT, R2, -0x10, PT ;  /* 0xfffffff00200780c */ /* 0x000fe20003fc2270 */
[----:B------:R-:W-:Y:S01]  /*2470*/  @P4 IMAD.MOV.U32 R26, RZ, RZ, R10 ;  /* 0x000000ffff1a4224 */ /* 0x000fe200078e000a */
[----:B------:R-:W0:Y:S01]  /*2480*/  LDS.64 R2, [R28.X4+0x180] ;  /* 0x000180001c027984 */ /* 0x000e220000004a00 */
[--C-:B------:R-:W-:Y:S02]  /*2490*/  @P4 IMAD.MOV.U32 R25, RZ, RZ, R11.reuse ;  /* 0x000000ffff194224 */ /* 0x100fe400078e000b */
[----:B------:R-:W-:Y:S01]  /*24a0*/  @P3 IMAD.MOV.U32 R23, RZ, RZ, R11 ;  /* 0x000000ffff173224 */ /* 0x000fe200078e000b */
[----:B------:R-:W-:Y:S01]  /*24b0*/  @P1 MOV R25, R5 ;  /* 0x0000000500191202 */ /* 0x000fe20000000f00 */
[--C-:B------:R-:W-:Y:S01]  /*24c0*/  @P1 IMAD.MOV.U32 R26, RZ, RZ, R4.reuse ;  /* 0x000000ffff1a1224 */ /* 0x100fe200078e0004 */
[----:B------:R-:W1:Y:S01]  /*24d0*/  LDS.64 R10, [R28.X4+0x1a0] ;  /* 0x0001a0001c0a7984 */ /* 0x000e620000004a00 */
[----:B------:R-:W-:Y:S01]  /*24e0*/  @P5 IMAD.MOV.U32 R22, RZ, RZ, R4 ;  /* 0x000000ffff165224 */ /* 0x000fe200078e0004 */
[----:B------:R-:W-:Y:S01]  /*24f0*/  @P0 MOV R25, R7 ;  /* 0x0000000700190202 */ /* 0x000fe20000000f00 */
[----:B------:R-:W-:-:S02]  /*2500*/  @P5 IMAD.MOV.U32 R21, RZ, RZ, R5 ;  /* 0x000000ffff155224 */ /* 0x000fc400078e0005 */
[----:B------:R-:W-:Y:S02]  /*2510*/  @P6 IMAD.MOV.U32 R24, RZ, RZ, R4 ;  /* 0x000000ffff186224 */ /* 0x000fe400078e0004 */
[----:B------:R-:W-:Y:S02]  /*2520*/  @P6 IMAD.MOV.U32 R23, RZ, RZ, R5 ;  /* 0x000000ffff176224 */ /* 0x000fe400078e0005 */
[----:B------:R-:W2:Y:S01]  /*2530*/  LDS.64 R4, [R28.X4+0x188] ;  /* 0x000188001c047984 */ /* 0x000ea20000004a00 */
[--C-:B------:R-:W-:Y:S02]  /*2540*/  @P0 IMAD.MOV.U32 R26, RZ, RZ, R6.reuse ;  /* 0x000000ffff1a0224 */ /* 0x100fe400078e0006 */
[--C-:B------:R-:W-:Y:S02]  /*2550*/  @P4 IMAD.MOV.U32 R24, RZ, RZ, R6.reuse ;  /* 0x000000ffff184224 */ /* 0x100fe400078e0006 */
[----:B------:R-:W-:Y:S01]  /*2560*/  @P3 IMAD.MOV.U32 R22, RZ, RZ, R6 ;  /* 0x000000ffff163224 */ /* 0x000fe200078e0006 */
[C---:B------:R-:W-:Y:S01]  /*2570*/  IADD3 R6, R31.reuse, 0x4, RZ ;  /* 0x000000041f067810 */ /* 0x040fe20007ffe0ff */
[----:B------:R-:W-:Y:S01]  /*2580*/  @P2 IMAD.MOV.U32 R26, RZ, RZ, R8 ;  /* 0x000000ffff1a2224 */ /* 0x000fe200078e0008 */
[----:B------:R-:W-:Y:S01]  /*2590*/  @P6 MOV R22, R8 ;  /* 0x0000000800166202 */ /* 0x000fe20000000f00 */
[----:B------:R-:W-:Y:S01]  /*25a0*/  @P2 IMAD.MOV.U32 R25, RZ, RZ, R9 ;  /* 0x000000ffff192224 */ /* 0x000fe200078e0009 */
[----:B------:R-:W-:Y:S01]  /*25b0*/  IADD3 R31, R31, 0x8, RZ ;  /* 0x000000081f1f7810 */ /* 0x000fe20007ffe0ff */
[----:B------:R-:W-:-:S02]  /*25c0*/  IMAD.SHL.U32 R29, R6, 0x4, RZ ;  /* 0x00000004061d7824 */ /* 0x000fc400078e00ff */
[--C-:B------:R-:W-:Y:S01]  /*25d0*/  @P4 IMAD.MOV.U32 R23, RZ, RZ, R7.reuse ;  /* 0x000000ffff174224 */ /* 0x100fe200078e0007 */
[----:B------:R-:W-:Y:S01]  /*25e0*/  @P1 MOV R23, R9 ;  /* 0x0000000900171202 */ /* 0x000fe20000000f00 */
[----:B------:R-:W-:Y:S01]  /*25f0*/  @P3 IMAD.MOV.U32 R21, RZ, RZ, R7 ;  /* 0x000000ffff153224 */ /* 0x000fe200078e0007 */
[C---:B------:R-:W-:Y:S01]  /*2600*/  ISETP.EQ.AND P2, PT, R29.reuse, 0x38, PT ;  /* 0x000000381d00780c */ /* 0x040fe20003f42270 */
[----:B------:R-:W3:Y:S01]  /*2610*/  LDS.64 R6, [R28.X4+0x1a8] ;  /* 0x0001a8001c067984 */ /* 0x000ee20000004a00 */
[----:B------:R-:W-:Y:S01]  /*2620*/  @P6 IMAD.MOV.U32 R21, RZ, RZ, R9 ;  /* 0x000000ffff156224 */ /* 0x000fe200078e0009 */
[C---:B------:R-:W-:Y:S01]  /*2630*/  ISETP.EQ.AND P6, PT, R29.reuse, 0x20, PT ;  /* 0x000000201d00780c */ /* 0x040fe20003fc2270 */
[--C-:B------:R-:W-:Y:S01]  /*2640*/  @P1 IMAD.MOV.U32 R24, RZ, RZ, R8.reuse ;  /* 0x000000ffff181224 */ /* 0x100fe200078e0008 */
[----:B------:R-:W-:Y:S01]  /*2650*/  ISETP.EQ.AND P1, PT, R29, RZ, PT ;  /* 0x000000ff1d00720c */ /* 0x000fe20003f22270 */
[--C-:B------:R-:W-:Y:S02]  /*2660*/  @P4 IMAD.MOV.U32 R16, RZ, RZ, R8.reuse ;  /* 0x000000ffff104224 */ /* 0x100fe400078e0008 */
[----:B------:R-:W-:-:S02]  /*2670*/  @P3 IMAD.MOV.U32 R14, RZ, RZ, R8 ;  /* 0x000000ffff0e3224 */ /* 0x000fc400078e0008 */
[--C-:B------:R-:W-:Y:S01]  /*2680*/  @P4 IMAD.MOV.U32 R15, RZ, RZ, R9.reuse ;  /* 0x000000ffff0f4224 */ /* 0x100fe200078e0009 */
[C---:B------:R-:W-:Y:S01]  /*2690*/  ISETP.EQ.AND P4, PT, R29.reuse, 0x28, PT ;  /* 0x000000281d00780c */ /* 0x040fe20003f82270 */
[--C-:B------:R-:W-:Y:S01]  /*26a0*/  @P3 IMAD.MOV.U32 R13, RZ, RZ, R9.reuse ;  /* 0x000000ffff0d3224 */ /* 0x100fe200078e0009 */
[-C--:B0-----:R-:W-:Y:S01]  /*26b0*/  @P2 MOV R14, R2.reuse ;  /* 0x00000002000e2202 */ /* 0x081fe20000000f00 */
[--C-:B------:R-:W-:Y:S01]  /*26c0*/  @P5 IMAD.MOV.U32 R20, RZ, RZ, R8.reuse ;  /* 0x000000ffff145224 */ /* 0x100fe200078e0008 */
[C---:B------:R-:W-:Y:S01]  /*26d0*/  ISETP.EQ.AND P3, PT, R29.reuse, 0x8, PT ;  /* 0x000000081d00780c */ /* 0x040fe20003f62270 */
[----:B------:R-:W-:Y:S01]  /*26e0*/  @P5 IMAD.MOV.U32 R19, RZ, RZ, R9 ;  /* 0x000000ffff135224 */ /* 0x000fe200078e0009 */
[C---:B------:R-:W-:Y:S01]  /*26f0*/  ISETP.EQ.AND P5, PT, R29.reuse, 0x18, PT ;  /* 0x000000181d00780c */ /* 0x040fe20003fa2270 */
[----:B------:R-:W-:Y:S01]  /*2700*/  @P2 IMAD.MOV.U32 R13, RZ, RZ, R3 ;  /* 0x000000ffff0d2224 */ /* 0x000fe200078e0003 */
[C---:B------:R-:W-:Y:S01]  /*2710*/  ISETP.EQ.AND P2, PT, R29.reuse, 0x30, PT ;  /* 0x000000301d00780c */ /* 0x040fe20003f42270 */
[----:B------:R-:W-:Y:S01]  /*2720*/  @P0 IMAD.MOV.U32 R18, RZ, RZ, R8 ;  /* 0x000000ffff120224 */ /* 0x000fe200078e0008 */
[----:B------:R-:W-:Y:S01]  /*2730*/  @P1 MOV R27, R2 ;  /* 0x00000002001b1202 */ /* 0x000fe20000000f00 */
[----:B------:R-:W-:Y:S01]  /*2740*/  @P0 IMAD.MOV.U32 R17, RZ, RZ, R9 ;  /* 0x000000ffff110224 */ /* 0x000fe200078e0009 */
[----:B------:R-:W-:Y:S01]  /*2750*/  ISETP.EQ.AND P0, PT, R29, 0x10, PT ;  /* 0x000000101d00780c */ /* 0x000fe20003f02270 */
[----:B------:R-:W-:Y:S01]  /*2760*/  @P6 IMAD.MOV.U32 R20, RZ, RZ, R2 ;  /* 0x000000ffff146224 */ /* 0x000fe200078e0002 */
[----:B-1----:R-:W-:Y:S01]  /*2770*/  @P1 MOV R20, R10 ;  /* 0x0000000a00141202 */ /* 0x002fe20000000f00 */
[----:B------:R-:W-:Y:S01]  /*2780*/  @P6 IMAD.MOV.U32 R19, RZ, RZ, R3 ;  /* 0x000000ffff136224 */ /* 0x000fe200078e0003 */
[----:B------:R-:W-:Y:S01]  /*2790*/  @P4 MOV R18, R2 ;  /* 0x0000000200124202 */ /* 0x000fe20000000f00 */
[----:B------:R-:W-:Y:S01]  /*27a0*/  @P1 IMAD.MOV.U32 R19, RZ, RZ, R11 ;  /* 0x000000ffff131224 */ /* 0x000fe200078e000b */
[----:B------:R-:W-:Y:S01]  /*27b0*/  @P3 MOV R25, R3 ;  /* 0x0000000300193202 */ /* 0x000fe20000000f00 */
[----:B------:R-:W-:-:S02]  /*27c0*/  @P4 IMAD.MOV.U32 R17, RZ, RZ, R3 ;  /* 0x000000ffff114224 */ /* 0x000fc400078e0003 */
[----:B------:R-:W-:Y:S02]  /*27d0*/  @P5 IMAD.MOV.U32 R22, RZ, RZ, R2 ;  /* 0x000000ffff165224 */ /* 0x000fe400078e0002 */
[----:B------:R-:W-:Y:S02]  /*27e0*/  @P5 IMAD.MOV.U32 R21, RZ, RZ, R3 ;  /* 0x000000ffff155224 */ /* 0x000fe400078e0003 */
[----:B------:R-:W-:Y:S02]  /*27f0*/  @P5 IMAD.MOV.U32 R14, RZ, RZ, R10 ;  /* 0x000000ffff0e5224 */ /* 0x000fe400078e000a */
[----:B------:R-:W-:Y:S02]  /*2800*/  @P5 IMAD.MOV.U32 R13, RZ, RZ, R11 ;  /* 0x000000ffff0d5224 */ /* 0x000fe400078e000b */
[----:B--2---:R-:W-:Y:S02]  /*2810*/  @P5 IMAD.MOV.U32 R20, RZ, RZ, R4 ;  /* 0x000000ffff145224 */ /* 0x004fe400078e0004 */
[----:B------:R-:W-:Y:S01]  /*2820*/  @P5 IMAD.MOV.U32 R19, RZ, RZ, R5 ;  /* 0x000000ffff135224 */ /* 0x000fe200078e0005 */
[----:B------:R-:W-:Y:S01]  /*2830*/  ISETP.EQ.AND P5, PT, R29, -0x20, PT ;  /* 0xffffffe01d00780c */ /* 0x000fe20003fa2270 */
[----:B------:R-:W-:Y:S01]  /*2840*/  @P2 IMAD.MOV.U32 R16, RZ, RZ, R2 ;  /* 0x000000ffff102224 */ /* 0x000fe200078e0002 */
[----:B------:R-:W-:Y:S01]  /*2850*/  @P0 MOV R16, R10 ;  /* 0x0000000a00100202 */ /* 0x000fe20000000f00 */
[----:B------:R-:W-:-:S02]  /*2860*/  @P2 IMAD.MOV.U32 R15, RZ, RZ, R3 ;  /* 0x000000ffff0f2224 */ /* 0x000fc400078e0003 */
[----:B------:R-:W-:Y:S02]  /*2870*/  @P3 IMAD.MOV.U32 R18, RZ, RZ, R10 ;  /* 0x000000ffff123224 */ /* 0x000fe400078e000a */
[--C-:B------:R-:W-:Y:S02]  /*2880*/  @P3 IMAD.MOV.U32 R17, RZ, RZ, R11.reuse ;  /* 0x000000ffff113224 */ /* 0x100fe400078e000b */
[----:B------:R-:W-:Y:S02]  /*2890*/  @P0 IMAD.MOV.U32 R15, RZ, RZ, R11 ;  /* 0x000000ffff0f0224 */ /* 0x000fe400078e000b */
[--C-:B------:R-:W-:Y:S01]  /*28a0*/  @P6 IMAD.MOV.U32 R18, RZ, RZ, R4.reuse ;  /* 0x000000ffff126224 */ /* 0x100fe200078e0004 */
[----:B---3--:R-:W-:Y:S01]  /*28b0*/  @P1 MOV R18, R6 ;  /* 0x0000000600121202 */ /* 0x008fe20000000f00 */
        /* <DEDUP_REMOVED lines=8> */
[--C-:B------:R-:W-:Y:S02]  /*2940*/  @P2 IMAD.MOV.U32 R14, RZ, RZ, R4.reuse ;  /* 0x000000ffff0e2224 */ /* 0x100fe400078e0004 */
[----:B------:R-:W-:Y:S01]  /*2950*/  @P6 IMAD.MOV.U32 R27, RZ, RZ, R4 ;  /* 0x000000ffff1b6224 */ /* 0x000fe200078e0004 */
        /* <DEDUP_REMOVED lines=10> */
[--C-:B------:R-:W-:Y:S02]  /*2a00*/  @P6 IMAD.MOV.U32 R22, RZ, RZ, R10.reuse ;  /* 0x000000ffff166224 */ /* 0x100fe400078e000a */
[--C-:B------:R-:W-:Y:S02]  /*2a10*/  @P2 IMAD.MOV.U32 R26, RZ, RZ, R10.reuse ;  /* 0x000000ffff1a2224 */ /* 0x100fe400078e000a */
[--C-:B------:R-:W-:Y:S02]  /*2a20*/  @P2 IMAD.MOV.U32 R25, RZ, RZ, R11.reuse ;  /* 0x000000ffff192224 */ /* 0x100fe400078e000b */
[----:B------:R-:W-:Y:S01]  /*2a30*/  @P4 IMAD.MOV.U32 R24, RZ, RZ, R10 ;  /* 0x000000ffff184224 */ /* 0x000fe200078e000a */
[----:B------:R-:W-:Y:S01]  /*2a40*/  @P4 MOV R23, R11 ;  /* 0x0000000b00174202 */ /* 0x000fe20000000f00 */
[----:B------:R-:W-:Y:S01]  /*2a50*/  @P6 IMAD.MOV.U32 R21, RZ, RZ, R11 ;  /* 0x000000ffff156224 */ /* 0x000fe200078e000b */
[----:B------:R-:W-:Y:S01]  /*2a60*/  @P3 MOV R23, R5 ;  /* 0x0000000500173202 */ /* 0x000fe20000000f00 */
[----:B------:R-:W-:-:S02]  /*2a70*/  @P1 IMAD.MOV.U32 R26, RZ, RZ, R4 ;  /* 0x000000ffff1a1224 */ /* 0x000fc400078e0004 */
[--C-:B------:R-:W-:Y:S02]  /*2a80*/  @P3 IMAD.MOV.U32 R24, RZ, RZ, R4.reuse ;  /* 0x000000ffff183224 */ /* 0x100fe400078e0004 */
[----:B------:R-:W-:Y:S02]  /*2a90*/  @P0 IMAD.MOV.U32 R22, RZ, RZ, R4 ;  /* 0x000000ffff160224 */ /* 0x000fe400078e0004 */
[--C-:B------:R-:W-:Y:S02]  /*2aa0*/  @P1 IMAD.MOV.U32 R25, RZ, RZ, R5.reuse ;  /* 0x000000ffff191224 */ /* 0x100fe400078e0005 */
[----:B------:R-:W-:Y:S02]  /*2ab0*/  @P0 IMAD.MOV.U32 R21, RZ, RZ, R5 ;  /* 0x000000ffff150224 */ /* 0x000fe400078e0005 */
        /* <DEDUP_REMOVED lines=12> */
.L_x_69046:
[----:B------:R-:W-:-:S06]  /*2b80*/  UISETP.NE.OR UP0, UPT, UR6, URZ, UP0 ;  /* 0x0000003f0600728c */ /* 0x000fcc0008705670 */
[----:B------:R-:W-:-:S13]  /*2b90*/  PLOP3.LUT P0, PT, PT, PT, UP0, 0x80, 0x0 ;  /* 0x000000000000781c */ /* 0x000fda0003f0f008 */
[----:B------:R-:W-:Y:S05]  /*2ba0*/  @!P0 BRA `(.L_x_69042) ;  /* 0x0000057000008947 */ /* 0x000fea0003800000 */
.L_x_69043:
[----:B------:R-:W-:Y:S01]  /*2bb0*/  IMAD R8, R30, 0x12, R31 ;  /* 0x000000121e087824 */ /* 0x000fe200078e021f */
[----:B------:R-:W-:Y:S01]  /*2bc0*/  UIADD3 UR6, UR6, -0x4, URZ ;  /* 0xfffffffc06067890 */ /* 0x000fe2000fffe03f */
        /* <DEDUP_REMOVED lines=9> */
[C---:B------:R-:W-:Y:S01]  /*2c60*/  ISETP.EQ.AND P6, PT, R10.reuse, 0x28, PT ;  /* 0x000000280a00780c */ /* 0x040fe20003fc2270 */
[----:B------:R-:W3:Y:S01]  /*2c70*/  LDS.64 R8, [R8.X4+0x198] ;  /* 0x0001980008087984 */ /* 0x000ee20000004a00 */
[C---:B------:R-:W-:Y:S02]  /*2c80*/  ISETP.EQ.AND P1, PT, R10.reuse, 0x8, PT ;  /* 0x000000080a00780c */ /* 0x040fe40003f22270 */
[C---:B------:R-:W-:Y:S01]  /*2c90*/  ISETP.EQ.AND P0, PT, R10.reuse, 0x10, PT ;  /* 0x000000100a00780c */ /* 0x040fe20003f02270 */
[--C-:B0-----:R-:W-:Y:S01]  /*2ca0*/  @P3 IMAD.MOV.U32 R14, RZ, RZ, R2.reuse ;  /* 0x000000ffff0e3224 */ /* 0x101fe200078e0002 */
[----:B------:R-:W-:Y:S01]  /*2cb0*/  @P3 MOV R13, R3 ;  /* 0x00000003000d3202 */ /* 0x000fe20000000f00 */
[----:B------:R-:W-:Y:S01]  /*2cc0*/  @P5 IMAD.MOV.U32 R20, RZ, RZ, R2 ;  /* 0x000000ffff145224 */ /* 0x000fe200078e0002 */
[----:B------:R-:W-:Y:S01]  /*2cd0*/  ISETP.EQ.AND P3, PT, R10, 0x30, PT ;  /* 0x000000300a00780c */ /* 0x000fe20003f62270 */
[----:B------:R-:W-:-:S02]  /*2ce0*/  @P5 IMAD.MOV.U32 R19, RZ, RZ, R3 ;  /* 0x000000ffff135224 */ /* 0x000fc400078e0003 */
[----:B-1----:R-:W-:Y:S01]  /*2cf0*/  @P2 MOV R19, R5 ;  /* 0x0000000500132202 */ /* 0x002fe20000000f00 */
[--C-:B------:R-:W-:Y:S01]  /*2d00*/  @P2 IMAD.MOV.U32 R20, RZ, RZ, R4.reuse ;  /* 0x000000ffff142224 */ /* 0x100fe200078e0004 */
[-C--:B------:R-:W-:Y:S01]  /*2d10*/  @P6 MOV R17, R3.reuse ;  /* 0x0000000300116202 */ /* 0x080fe20000000f00 */
[----:B------:R-:W-:Y:S01]  /*2d20*/  @P4 IMAD.MOV.U32 R14, RZ, RZ, R4 ;  /* 0x000000ffff0e4224 */ /* 0x000fe200078e0004 */
[-C--:B------:R-:W-:Y:S01]  /*2d30*/  @P2 MOV R12, R3.reuse ;  /* 0x00000003000c2202 */ /* 0x080fe20000000f00 */
[----:B------:R-:W-:Y:S01]  /*2d40*/  @P4 IMAD.MOV.U32 R13, RZ, RZ, R5 ;  /* 0x000000ffff0d4224 */ /* 0x000fe200078e0005 */
[----:B------:R-:W-:Y:S01]  /*2d50*/  @P0 MOV R23, R3 ;  /* 0x0000000300170202 */ /* 0x000fe20000000f00 */
[--C-:B------:R-:W-:Y:S02]  /*2d60*/  @P6 IMAD.MOV.U32 R18, RZ, RZ, R2.reuse ;  /* 0x000000ffff126224 */ /* 0x100fe400078e0002 */
[----:B------:R-:W-:Y:S02]  /*2d70*/  @P4 IMAD.MOV.U32 R22, RZ, RZ, R2 ;  /* 0x000000ffff164224 */ /* 0x000fe400078e0002 */
[----:B------:R-:W-:Y:S01]  /*2d80*/  @P4 IMAD.MOV.U32 R21, RZ, RZ, R3 ;  /* 0x000000ffff154224 */ /* 0x000fe200078e0003 */
[----:B--2---:R-:W-:Y:S01]  /*2d90*/  @P3 MOV R13, R7 ;  /* 0x00000007000d3202 */ /* 0x004fe20000000f00 */
[----:B------:R-:W-:-:S02]  /*2da0*/  @P4 IMAD.MOV.U32 R20, RZ, RZ, R6 ;  /* 0x000000ffff144224 */ /* 0x000fc400078e0006 */
[----:B------:R-:W-:Y:S01]  /*2db0*/  @P4 IMAD.MOV.U32 R19, RZ, RZ, R7 ;  /* 0x000000ffff134224 */ /* 0x000fe200078e0007 */
[C---:B------:R-:W-:Y:S01]  /*2dc0*/  ISETP.EQ.AND P4, PT, R10.reuse, -0x20, PT ;  /* 0xffffffe00a00780c */ /* 0x040fe20003f82270 */
        /* <DEDUP_REMOVED lines=8> */
[--C-:B------:R-:W-:Y:S02]  /*2e50*/  @P5 IMAD.MOV.U32 R18, RZ, RZ, R6.reuse ;  /* 0x000000ffff125224 */ /* 0x100fe400078e0006 */
[--C-:B------:R-:W-:Y:S01]  /*2e60*/  @P5 IMAD.MOV.U32 R17, RZ, RZ, R7.reuse ;  /* 0x000000ffff115224 */ /* 0x100fe200078e0007 */
[C---:B------:R-:W-:Y:S01]  /*2e70*/  ISETP.EQ.AND P5, PT, R10.reuse, -0x8, PT ;  /* 0xfffffff80a00780c */ /* 0x040fe20003fa2270 */
[----:B------:R-:W-:Y:S01]  /*2e80*/  @P6 IMAD.MOV.U32 R16, RZ, RZ, R6 ;  /* 0x000000ffff106224 */ /* 0x000fe200078e0006 */
[----:B---3--:R-:W-:Y:S01]  /*2e90*/  @P1 MOV R16, R8 ;  /* 0x0000000800101202 */ /* 0x008fe20000000f00 */
        /* <DEDUP_REMOVED lines=8> */
[----:B------:R-:W-:Y:S01]  /*2f20*/  @P5 MOV R21, R5 ;  /* 0x0000000500155202 */ /* 0x000fe20000000f00 */
[----:B------:R-:W-:Y:S01]  /*2f30*/  @P3 IMAD.MOV.U32 R26, RZ, RZ, R4 ;  /* 0x000000ffff1a3224 */ /* 0x000fe200078e0004 */
[----:B------:R-:W-:Y:S01]  /*2f40*/  @P0 MOV R21, R7 ;  /* 0x0000000700150202 */ /* 0x000fe20000000f00 */
[----:B------:R-:W-:Y:S02]  /*2f50*/  @P3 IMAD.MOV.U32 R25, RZ, RZ, R5 ;  /* 0x000000ffff193224 */ /* 0x000fe400078e0005 */
[----:B------:R-:W-:-:S02]  /*2f60*/  @P5 IMAD.MOV.U32 R27, RZ, RZ, R6 ;  /* 0x000000ffff1b5224 */ /* 0x000fc400078e0006 */
        /* <DEDUP_REMOVED lines=8> */
[----:B------:R-:W-:Y:S01]  /*2ff0*/  ISETP.NE.AND P4, PT, RZ, UR6, PT ;  /* 0x00000006ff007c0c */ /* 0x000fe2000bf85270 */
[----:B------:R-:W-:Y:S02]  /*3000*/  @P0 IMAD.MOV.U32 R24, RZ, RZ, R2 ;  /* 0x000000ffff180224 */ /* 0x000fe400078e0002 */
[----:B------:R-:W-:Y:S02]  /*3010*/  @P5 IMAD.MOV.U32 R22, RZ, RZ, R4 ;  /* 0x000000ffff165224 */ /* 0x000fe400078e0004 */
[----:B------:R-:W-:Y:S02]  /*3020*/  @P0 IMAD.MOV.U32 R22, RZ, RZ, R6 ;  /* 0x000000ffff160224 */ /* 0x000fe400078e0006 */
[----:B------:R-:W-:Y:S02]  /*3030*/  @P5 IMAD.MOV.U32 R20, RZ, RZ, R8 ;  /* 0x000000ffff145224 */ /* 0x000fe400078e0008 */
[----:B------:R-:W-:-:S02]  /*3040*/  @P6 IMAD.MOV.U32 R24, RZ, RZ, R4 ;  /* 0x000000ffff186224 */ /* 0x000fc400078e0004 */
[----:B------:R-:W-:Y:S02]  /*3050*/  @P6 IMAD.MOV.U32 R23, RZ, RZ, R5 ;  /* 0x000000ffff176224 */ /* 0x000fe400078e0005 */
[----:B------:R-:W-:Y:S02]  /*3060*/  @P1 IMAD.MOV.U32 R24, RZ, RZ, R6 ;  /* 0x000000ffff181224 */ /* 0x000fe400078e0006 */
[----:B------:R-:W-:Y:S02]  /*3070*/  @P1 IMAD.MOV.U32 R23, RZ, RZ, R7 ;  /* 0x000000ffff171224 */ /* 0x000fe400078e0007 */
[--C-:B------:R-:W-:Y:S02]  /*3080*/  @P3 IMAD.MOV.U32 R24, RZ, RZ, R8.reuse ;  /* 0x000000ffff183224 */ /* 0x100fe400078e0008 */
[--C-:B------:R-:W-:Y:S02]  /*3090*/  @P6 IMAD.MOV.U32 R22, RZ, RZ, R8.reuse ;  /* 0x000000ffff166224 */ /* 0x100fe400078e0008 */
[----:B------:R-:W-:-:S02]  /*30a0*/  @P2 IMAD.MOV.U32 R18, RZ, RZ, R8 ;  /* 0x000000ffff122224 */ /* 0x000fc400078e0008 */
[----:B------:R-:W-:Y:S02]  /*30b0*/  @P0 IMAD.MOV.U32 R14, RZ, RZ, R8 ;  /* 0x000000ffff0e0224 */ /* 0x000fe400078e0008 */
[--C-:B------:R-:W-:Y:S02]  /*30c0*/  @P3 IMAD.MOV.U32 R23, RZ, RZ, R9.reuse ;  /* 0x000000ffff173224 */ /* 0x100fe400078e0009 */
[--C-:B------:R-:W-:Y:S02]  /*30d0*/  @P6 IMAD.MOV.U32 R21, RZ, RZ, R9.reuse ;  /* 0x000000ffff156224 */ /* 0x100fe400078e0009 */
[--C-:B------:R-:W-:Y:S02]  /*30e0*/  @P5 IMAD.MOV.U32 R19, RZ, RZ, R9.reuse ;  /* 0x000000ffff135224 */ /* 0x100fe400078e0009 */
[--C-:B------:R-:W-:Y:S02]  /*30f0*/  @P1 IMAD.MOV.U32 R15, RZ, RZ, R9.reuse ;  /* 0x000000ffff0f1224 */ /* 0x100fe400078e0009 */
[----:B------:R-:W-:Y:S01]  /*3100*/  @P0 IMAD.MOV.U32 R13, RZ, RZ, R9 ;  /* 0x000000ffff0d0224 */ /* 0x000fe200078e0009 */
[----:B------:R-:W-:Y:S05]  /*3110*/  @P4 BRA `(.L_x_69043) ;  /* 0xfffffa9000004947 */ /* 0x000fea000383ffff */
.L_x_69042:
[----:B------:R-:W-:-:S06]  /*3120*/  ULOP3.LUT UP0, URZ, UR4, 0x3, URZ, 0xc0, !UPT ;  /* 0x00000003043f7892 */ /* 0x000fcc000f80c03f */
[----:B------:R-:W-:-:S13]  /*3130*/  PLOP3.LUT P0, PT, PT, PT, UP0, 0x80, 0x0 ;  /* 0x000000000000781c */ /* 0x000fda0003f0f008 */
[----:B------:R-:W-:Y:S05]  /*3140*/  @!P0 BRA `(.L_x_69041) ;  /* 0x0000044000008947 */ /* 0x000fea0003800000 */
[----:B------:R-:W-:Y:S02]  /*3150*/  IMAD R2, R30, 0x12, R31 ;  /* 0x000000121e027824 */ /* 0x000fe400078e021f */
[----:B------:R-:W-:Y:S02]  /*3160*/  IMAD.SHL.U32 R31, R31, 0x4, RZ ;  /* 0x000000041f1f7824 */ /* 0x000fe400078e00ff */
[----:B------:R-:W-:Y:S01]  /*3170*/  IMAD.U32 R4, RZ, RZ, UR5 ;  /* 0x00000005ff047e24 */ /* 0x000fe2000f8e00ff */
[----:B------:R-:W-:Y:S02]  /*3180*/  LEA R2, R2, 0x190, 0x2 ;  /* 0x0000019002027811 */ /* 0x000fe400078e10ff */
[----:B------:R-:W-:-:S03]  /*3190*/  IADD3 R31, R31, 0x28, RZ ;  /* 0x000000281f1f7810 */ /* 0x000fc60007ffe0ff */
.L_x_69047:
[----:B------:R-:W0:Y:S01]  /*31a0*/  LDS R5, [R2+-0x20] ;  /* 0xffffe00002057984 */ /* 0x000e220000000800 */
[C---:B------:R-:W-:Y:S02]  /*31b0*/  ISETP.EQ.AND P3, PT, R31.reuse, 0x58, PT ;  /* 0x000000581f00780c */ /* 0x040fe40003f62270 */
[C---:B------:R-:W-:Y:S01]  /*31c0*/  ISETP.EQ.AND P4, PT, R31.reuse, 0x48, PT ;  /* 0x000000481f00780c */ /* 0x040fe20003f82270 */
[----:B------:R1:W2:Y:S01]  /*31d0*/  LDS R3, [R2] ;  /* 0x0000000002037984 */ /* 0x0002a20000000800 */
[----:B------:R-:W-:-:S02]  /*31e0*/  ISETP.EQ.AND P6, PT, R31, 0x50, PT ;  /* 0x000000501f00780c */ /* 0x000fc40003fc2270 */
[C---:B------:R-:W-:Y:S02]  /*31f0*/  ISETP.EQ.AND P5, PT, R31.reuse, 0x54, PT ;  /* 0x000000541f00780c */ /* 0x040fe40003fa2270 */
[C---:B------:R-:W-:Y:S02]  /*3200*/  ISETP.EQ.AND P1, PT, R31.reuse, 0x4c, PT ;  /* 0x0000004c1f00780c */ /* 0x040fe40003f22270 */
[C---:B------:R-:W-:Y:S02]  /*3210*/  ISETP.EQ.AND P2, PT, R31.reuse, 0x5c, PT ;  /* 0x0000005c1f00780c */ /* 0x040fe40003f42270 */
[C---:B------:R-:W-:Y:S02]  /*3220*/  ISETP.EQ.AND P0, PT, R31.reuse, 0x60, PT ;  /* 0x000000601f00780c */ /* 0x040fe40003f02270 */
[----:B------:R-:W-:Y:S02]  /*3230*/  IADD3 R4, R4, -0x1, RZ ;  /* 0xffffffff04047810 */ /* 0x000fe40007ffe0ff */
[----:B-1----:R-:W-:Y:S01]  /*3240*/  IADD3 R2, R2, 0x4, RZ ;  /* 0x0000000402027810 */ /* 0x002fe20007ffe0ff */
[--C-:B0-----:R-:W-:Y:S01]  /*3250*/  @P3 IMAD.MOV.U32 R16, RZ, RZ, R5.reuse ;  /* 0x000000ffff103224 */ /* 0x101fe200078e0005 */
        /* <DEDUP_REMOVED lines=10> */
[----:B------:R-:W-:-:S02]  /*3300*/  ISETP.EQ.AND P1, PT, R31, 0x28, PT ;  /* 0x000000281f00780c */ /* 0x000fc40003f22270 */
[C---:B------:R-:W-:Y:S01]  /*3310*/  ISETP.EQ.AND P2, PT, R31.reuse, 0x38, PT ;  /* 0x000000381f00780c */ /* 0x040fe20003f42270 */
[----:B------:R-:W-:Y:S01]  /*3320*/  @P3 IMAD.MOV.U32 R25, RZ, RZ, R5 ;  /* 0x000000ffff193224 */ /* 0x000fe200078e0005 */
[C---:B------:R-:W-:Y:S01]  /*3330*/  ISETP.EQ.AND P0, PT, R31.reuse, 0x3c, PT ;  /* 0x0000003c1f00780c */ /* 0x040fe20003f02270 */
[----:B--2---:R-:W-:Y:S01]  /*3340*/  @P3 IMAD.MOV.U32 R17, RZ, RZ, R3 ;  /* 0x000000ffff113224 */ /* 0x004fe200078e0003 */
[C---:B------:R-:W-:Y:S01]  /*3350*/  ISETP.EQ.AND P3, PT, R31.reuse, 0x10, PT ;  /* 0x000000101f00780c */ /* 0x040fe20003f62270 */
[----:B------:R-:W-:Y:S01]  /*3360*/  @P6 IMAD.MOV.U32 R12, RZ, RZ, R5 ;  /* 0x000000ffff0c6224 */ /* 0x000fe200078e0005 */
[----:B------:R-:W-:Y:S01]  /*3370*/  @P4 MOV R13, R5 ;  /* 0x00000005000d4202 */ /* 0x000fe20000000f00 */
[----:B------:R-:W-:Y:S01]  /*3380*/  @P6 IMAD.MOV.U32 R19, RZ, RZ, R3 ;  /* 0x000000ffff136224 */ /* 0x000fe200078e0003 */
[-C--:B------:R-:W-:Y:S01]  /*3390*/  @P5 MOV R18, R3.reuse ;  /* 0x0000000300125202 */ /* 0x080fe20000000f00 */
[--C-:B------:R-:W-:Y:S01]  /*33a0*/  @P5 IMAD.MOV.U32 R26, RZ, RZ, R5.reuse ;  /* 0x000000ffff1a5224 */ /* 0x100fe200078e0005 */
[C---:B------:R-:W-:Y:S01]  /*33b0*/  ISETP.EQ.AND P4, PT, R31.reuse, 0x40, PT ;  /* 0x000000401f00780c */ /* 0x040fe20003f82270 */
[----:B------:R-:W-:Y:S01]  /*33c0*/  @P1 IMAD.MOV.U32 R27, RZ, RZ, R5 ;  /* 0x000000ffff1b1224 */ /* 0x000fe200078e0005 */
[C---:B------:R-:W-:Y:S01]  /*33d0*/  ISETP.EQ.AND P6, PT, R31.reuse, 0x8, PT ;  /* 0x000000081f00780c */ /* 0x040fe20003fc2270 */
[----:B------:R-:W-:Y:S01]  /*33e0*/  @P1 IMAD.MOV.U32 R20, RZ, RZ, R3 ;  /* 0x000000ffff141224 */ /* 0x000fe200078e0003 */
[C---:B------:R-:W-:Y:S01]  /*33f0*/  ISETP.EQ.AND P5, PT, R31.reuse, 0xc, PT ;  /* 0x0000000c1f00780c */ /* 0x040fe20003fa2270 */
[----:B------:R-:W-:Y:S01]  /*3400*/  @P2 IMAD.MOV.U32 R24, RZ, RZ, R5 ;  /* 0x000000ffff182224 */ /* 0x000fe200078e0005 */
[----:B------:R-:W-:Y:S01]  /*3410*/  ISETP.EQ.AND P1, PT, R31, 0x44, PT ;  /* 0x000000441f00780c */ /* 0x000fe20003f22270 */
[----:B------:R-:W-:Y:S01]  /*3420*/  @P2 IMAD.MOV.U32 R16, RZ, RZ, R3 ;  /* 0x000000ffff102224 */ /* 0x000fe200078e0003 */
[----:B------:R-:W-:Y:S01]  /*3430*/  @P3 MOV R26, R3 ;  /* 0x00000003001a3202 */ /* 0x000fe20000000f00 */
[----:B------:R-:W-:Y:S01]  /*3440*/  @P0 IMAD.MOV.U32 R23, RZ, RZ, R5 ;  /* 0x000000ffff170224 */ /* 0x000fe200078e0005 */
[----:B------:R-:W-:-:S02]  /*3450*/  ISETP.NE.AND P3, PT, R4, RZ, PT ;  /* 0x000000ff0400720c */ /* 0x000fc40003f65270 */
[----:B------:R-:W-:Y:S01]  /*3460*/  @P0 MOV R15, R3 ;  /* 0x00000003000f0202 */ /* 0x000fe20000000f00 */
[----:B------:R-:W-:Y:S01]  /*3470*/  @P4 IMAD.MOV.U32 R22, RZ, RZ, R5 ;  /* 0x000000ffff164224 */ /* 0x000fe200078e0005 */
        /* <DEDUP_REMOVED lines=9> */
[----:B------:R-:W-:Y:S02]  /*3510*/  @P1 MOV R13, R3 ;  /* 0x00000003000d1202 */ /* 0x000fe40000000f00 */
[----:B------:R-:W-:Y:S01]  /*3520*/  IADD3 R31, R31, 0x4, RZ ;  /* 0x000000041f1f7810 */ /* 0x000fe20007ffe0ff */
[--C-:B------:R-:W-:Y:S02]  /*3530*/  @P2 IMAD.MOV.U32 R25, RZ, RZ, R3.reuse ;  /* 0x000000ffff192224 */ /* 0x100fe400078e0003 */
[--C-:B------:R-:W-:Y:S02]  /*3540*/  @P0 IMAD.MOV.U32 R24, RZ, RZ, R3.reuse ;  /* 0x000000ffff180224 */ /* 0x100fe400078e0003 */
[--C-:B------:R-:W-:Y:S02]  /*3550*/  @P4 IMAD.MOV.U32 R23, RZ, RZ, R3.reuse ;  /* 0x000000ffff174224 */ /* 0x100fe400078e0003 */
[--C-:B------:R-:W-:Y:S02]  /*3560*/  @P6 IMAD.MOV.U32 R22, RZ, RZ, R3.reuse ;  /* 0x000000ffff166224 */ /* 0x100fe400078e0003 */
[----:B------:R-:W-:Y:S01]  /*3570*/  @P5 IMAD.MOV.U32 R21, RZ, RZ, R3 ;  /* 0x000000ffff155224 */ /* 0x000fe200078e0003 */
[----:B------:R-:W-:Y:S05]  /*3580*/  @P3 BRA `(.L_x_69047) ;  /* 0xfffffc1000003947 */ /* 0x000fea000383ffff */
.L_x_69041:
[----:B------:R-:W-:Y:S01]  /*3590*/  IMAD R38, R30, 0x48, RZ ;  /* 0x000000481e267824 */ /* 0x000fe200078e02ff */
[----:B------:R-:W-:Y:S01]  /*35a0*/  MOV R33, R23 ;  /* 0x0000001700217202 */ /* 0x000fe20000000f00 */
[----:B------:R-:W-:Y:S01]  /*35b0*/  IMAD.MOV.U32 R36, RZ, RZ, R27 ;  /* 0x000000ffff247224 */ /* 0x000fe200078e001b */
[----:B------:R-:W-:Y:S01]  /*35c0*/  MOV R7, R17 ;  /* 0x0000001100077202 */ /* 0x000fe20000000f00 */
[----:B------:R-:W-:-:S02]  /*35d0*/  IMAD.MOV.U32 R37, RZ, RZ, R12 ;  /* 0x000000ffff257224 */ /* 0x000fc400078e000c */
[----:B------:R-:W0:Y:S01]  /*35e0*/  LDS.64 R38, [R38+0x1b0] ;  /* 0x0001b00026267984 */ /* 0x000e220000000a00 */
        /* <DEDUP_REMOVED lines=12> */
.L_x_69040:
[----:B------:R-:W-:Y:S05]  /*36b0*/  BSYNC B0 ;  /* 0x0000000000007941 */ /* 0x000fea0003800000 */
.L_x_69039:
        /* <DEDUP_REMOVED lines=48> */
.L_x_69051:
[----:B------:R-:W-:Y:S02]  /*39c0*/  IMAD.MOV.U32 R19, RZ, RZ, R11 ;  /* 0x000000ffff137224 */ /* 0x000fe400078e000b */
[----:B------:R-:W-:Y:S01]  /*39d0*/  IMAD.MOV.U32 R38, RZ, RZ, R3 ;  /* 0x000000ffff267224 */ /* 0x000fe200078e0003 */
[----:B------:R-:W-:Y:S01]  /*39e0*/  MOV R3, R2 ;  /* 0x0000000200037202 */ /* 0x000fe20000000f00 */
[----:B------:R-:W-:Y:S02]  /*39f0*/  IMAD.MOV.U32 R11, RZ, RZ, R10 ;  /* 0x000000ffff0b7224 */ /* 0x000fe400078e000a */
.L_x_69052:
[----:B------:R-:W-:Y:S05]  /*3a00*/  BSYNC B1 ;  /* 0x0000000000017941 */ /* 0x000fea0003800000 */
.L_x_69050:
        /* <DEDUP_REMOVED lines=9> */
.L_x_69054:
[----:B------:R-:W-:Y:S02]  /*3aa0*/  IMAD.MOV.U32 R27, RZ, RZ, R19 ;  /* 0x000000ffff1b7224 */ /* 0x000fe400078e0013 */
[----:B------:R-:W-:Y:S01]  /*3ab0*/  IMAD.MOV.U32 R25, RZ, RZ, R38 ;  /* 0x000000ffff197224 */ /* 0x000fe200078e0026 */
[----:B------:R-:W-:Y:S01]  /*3ac0*/  MOV R38, R5 ;  /* 0x0000000500267202 */ /* 0x000fe20000000f00 */
[----:B------:R-:W-:Y:S02]  /*3ad0*/  IMAD.MOV.U32 R19, RZ, RZ, R33 ;  /* 0x000000ffff137224 */ /* 0x000fe400078e0021 */
.L_x_69055:
[----:B------:R-:W-:Y:S05]  /*3ae0*/  BSYNC B1 ;  /* 0x0000000000017941 */ /* 0x000fea0003800000 */
.L_x_69053:
        /* <DEDUP_REMOVED lines=9> */
.L_x_69057:
[----:B------:R-:W-:Y:S02]  /*3b80*/  IMAD.MOV.U32 R10, RZ, RZ, R27 ;  /* 0x000000ffff0a7224 */ /* 0x000fe400078e001b */
[----:B------:R-:W-:Y:S01]  /*3b90*/  IMAD.MOV.U32 R2, RZ, RZ, R25 ;  /* 0x000000ffff027224 */ /* 0x000fe200078e0019 */
[----:B------:R-:W-:Y:S01]  /*3ba0*/  MOV R25, R4 ;  /* 0x0000000400197202 */ /* 0x000fe20000000f00 */
[----:B------:R-:W-:Y:S02]  /*3bb0*/  IMAD.MOV.U32 R27, RZ, RZ, R32 ;  /* 0x000000ffff1b7224 */ /* 0x000fe400078e0020 */
.L_x_69058:
[----:B------:R-:W-:Y:S05]  /*3bc0*/  BSYNC B1 ;  /* 0x0000000000017941 */ /* 0x000fea0003800000 */
.L_x_69056:
        /* <DEDUP_REMOVED lines=9> */
.L_x_69060:
[----:B------:R-:W-:Y:S02]  /*3c60*/  IMAD.MOV.U32 R31, RZ, RZ, R10 ;  /* 0x000000ffff1f7224 */ /* 0x000fe400078e000a */
[----:B------:R-:W-:Y:S01]  /*3c70*/  IMAD.MOV.U32 R5, RZ, RZ, R2 ;  /* 0x000000ffff057224 */ /* 0x000fe200078e0002 */
[----:B------:R-:W-:Y:S01]  /*3c80*/  MOV R2, R7 ;  /* 0x0000000700027202 */ /* 0x000fe20000000f00 */
[----:B------:R-:W-:Y:S02]  /*3c90*/  IMAD.MOV.U32 R10, RZ, RZ, R35 ;  /* 0x000000ffff0a7224 */ /* 0x000fe400078e0023 */
.L_x_69061:
[----:B------:R-:W-:Y:S05]  /*3ca0*/  BSYNC B1 ;  /* 0x0000000000017941 */ /* 0x000fea0003800000 */
.L_x_69059:
        /* <DEDUP_REMOVED lines=9> */
.L_x_69063:
[----:B------:R-:W-:Y:S02]  /*3d40*/  IMAD.MOV.U32 R32, RZ, RZ, R31 ;  /* 0x000000ffff207224 */ /* 0x000fe400078e001f */
[----:B------:R-:W-:Y:S01]  /*3d50*/  IMAD.MOV.U32 R4, RZ, RZ, R5 ;  /* 0x000000ffff047224 */ /* 0x000fe200078e0005 */
[----:B------:R-:W-:Y:S01]  /*3d60*/  MOV R5, R6 ;  /* 0x0000000600057202 */ /* 0x000fe20000000f00 */
[----:B------:R-:W-:Y:S02]  /*3d70*/  IMAD.MOV.U32 R31, RZ, RZ, R34 ;  /* 0x000000ffff1f7224 */ /* 0x000fe400078e0022 */
.L_x_69064:
[----:B------:R-:W-:Y:S05]  /*3d80*/  BSYNC B1 ;  /* 0x0000000000017941 */ /* 0x000fea0003800000 */
.L_x_69062:
        /* <DEDUP_REMOVED lines=9> */
.L_x_69066:
[----:B------:R-:W-:Y:S02]  /*3e20*/  IMAD.MOV.U32 R33, RZ, RZ, R32 ;  /* 0x000000ffff217224 */ /* 0x000fe400078e0020 */
[----:B------:R-:W-:Y:S01]  /*3e30*/  IMAD.MOV.U32 R7, RZ, RZ, R4 ;  /* 0x000000ffff077224 */ /* 0x000fe200078e0004 */
[----:B------:R-:W-:Y:S01]  /*3e40*/  MOV R4, R9 ;  /* 0x0000000900047202 */ /* 0x000fe20000000f00 */
[----:B------:R-:W-:Y:S02]  /*3e50*/  IMAD.MOV.U32 R32, RZ, RZ, R37 ;  /* 0x000000ffff207224 */ /* 0x000fe400078e0025 */
.L_x_69067:
[----:B------:R-:W-:Y:S05]  /*3e60*/  BSYNC B1 ;  /* 0x0000000000017941 */ /* 0x000fea0003800000 */
.L_x_69065:
        /* <DEDUP_REMOVED lines=9> */
.L_x_69069:
[----:B------:R-:W-:Y:S02]  /*3f00*/  IMAD.MOV.U32 R9, RZ, RZ, R33 ;  /* 0x000000ffff097224 */ /* 0x000fe400078e0021 */
[----:B------:R-:W-:Y:S01]  /*3f10*/  IMAD.MOV.U32 R6, RZ, RZ, R7 ;  /* 0x000000ffff067224 */ /* 0x000fe200078e0007 */
[----:B------:R-:W-:Y:S01]  /*3f20*/  MOV R7, R8 ;  /* 0x0000000800077202 */ /* 0x000fe20000000f00 */
[----:B------:R-:W-:Y:S02]  /*3f30*/  IMAD.MOV.U32 R33, RZ, RZ, R36 ;  /* 0x000000ffff217224 */ /* 0x000fe400078e0024 */
.L_x_69070:
[----:B------:R-:W-:Y:S05]  /*3f40*/  BSYNC B1 ;  /* 0x0000000000017941 */ /* 0x000fea0003800000 */
.L_x_69068:
        /* <DEDUP_REMOVED lines=16> */
.L_x_69072:
[----:B------:R-:W-:Y:S01]  /*4050*/  IMAD.MOV.U32 R26, RZ, RZ, R11 ;  /* 0x000000ffff1a7224 */ /* 0x000fe200078e000b */
[----:B------:R-:W-:Y:S01]  /*4060*/  MOV R8, R3 ;  /* 0x0000000300087202 */ /* 0x000fe20000000f00 */
[----:B------:R-:W-:Y:S02]  /*4070*/  IMAD.MOV.U32 R11, RZ, RZ, R19 ;  /* 0x000000ffff0b7224 */ /* 0x000fe400078e0013 */
[----:B------:R-:W-:Y:S02]  /*4080*/  IMAD.MOV.U32 R3, RZ, RZ, R38 ;  /* 0x000000ffff037224 */ /* 0x000fe400078e0026 */
.L_x_69073:
[----:B------:R-:W-:Y:S05]  /*4090*/  BSYNC B1 ;  /* 0x0000000000017941 */ /* 0x000fea0003800000 */
.L_x_69071:
        /* <DEDUP_REMOVED lines=9> */
.L_x_69075:
[----:B------:R-:W-:Y:S01]  /*4130*/  IMAD.MOV.U32 R19, RZ, RZ, R26 ;  /* 0x000000ffff137224 */ /* 0x000fe200078e001a */
[----:B------:R-:W-:Y:S01]  /*4140*/  MOV R17, R8 ;  /* 0x0000000800117202 */ /* 0x000fe20000000f00 */
[----:B------:R-:W-:Y:S02]  /*4150*/  IMAD.MOV.U32 R26, RZ, RZ, R27 ;  /* 0x000000ffff1a7224 */ /* 0x000fe400078e001b */
[----:B------:R-:W-:Y:S02]  /*4160*/  IMAD.MOV.U32 R8, RZ, RZ, R25 ;  /* 0x000000ffff087224 */ /* 0x000fe400078e0019 */
.L_x_69076:
[----:B------:R-:W-:Y:S05]  /*4170*/  BSYNC B1 ;  /* 0x0000000000017941 */ /* 0x000fea0003800000 */
.L_x_69074:
        /* <DEDUP_REMOVED lines=9> */
.L_x_69078:
[----:B------:R-:W-:Y:S01]  /*4210*/  IMAD.MOV.U32 R36, RZ, RZ, R19 ;  /* 0x000000ffff247224 */ /* 0x000fe200078e0013 */
[----:B------:R-:W-:Y:S01]  /*4220*/  MOV R34, R17 ;  /* 0x0000001100227202 */ /* 0x000fe20000000f00 */
[----:B------:R-:W-:Y:S02]  /*4230*/  IMAD.MOV.U32 R19, RZ, RZ, R10 ;  /* 0x000000ffff137224 */ /* 0x000fe400078e000a */
[----:B------:R-:W-:Y:S02]  /*4240*/  IMAD.MOV.U32 R17, RZ, RZ, R2 ;  /* 0x000000ffff117224 */ /* 0x000fe400078e0002 */
.L_x_69079:
[----:B------:R-:W-:Y:S05]  /*4250*/  BSYNC B1 ;  /* 0x0000000000017941 */ /* 0x000fea0003800000 */
.L_x_69077:
        /* <DEDUP_REMOVED lines=9> */
.L_x_69081:
[----:B------:R-:W-:Y:S01]  /*42f0*/  IMAD.MOV.U32 R27, RZ, RZ, R36 ;  /* 0x000000ffff1b7224 */ /* 0x000fe200078e0024 */
[----:B------:R-:W-:Y:S01]  /*4300*/  MOV R25, R34 ;  /* 0x0000002200197202 */ /* 0x000fe20000000f00 */
[----:B------:R-:W-:Y:S02]  /*4310*/  IMAD.MOV.U32 R36, RZ, RZ, R31 ;  /* 0x000000ffff247224 */ /* 0x000fe400078e001f */
[----:B------:R-:W-:Y:S02]  /*4320*/  IMAD.MOV.U32 R34, RZ, RZ, R5 ;  /* 0x000000ffff227224 */ /* 0x000fe400078e0005 */
.L_x_69082:
[----:B------:R-:W-:Y:S05]  /*4330*/  BSYNC B1 ;  /* 0x0000000000017941 */ /* 0x000fea0003800000 */
.L_x_69080:
        /* <DEDUP_REMOVED lines=9> */
.L_x_69084:
[----:B------:R-:W-:Y:S01]  /*43d0*/  IMAD.MOV.U32 R10, RZ, RZ, R27 ;  /* 0x000000ffff0a7224 */ /* 0x000fe200078e001b */
[----:B------:R-:W-:Y:S01]  /*43e0*/  MOV R2, R25 ;  /* 0x0000001900027202 */ /* 0x000fe20000000f00 */
[----:B------:R-:W-:Y:S02]  /*43f0*/  IMAD.MOV.U32 R27, RZ, RZ, R32 ;  /* 0x000000ffff1b7224 */ /* 0x000fe400078e0020 */
[----:B------:R-:W-:Y:S02]  /*4400*/  IMAD.MOV.U32 R25, RZ, RZ, R4 ;  /* 0x000000ffff197224 */ /* 0x000fe400078e0004 */
.L_x_69085:
[----:B------:R-:W-:Y:S05]  /*4410*/  BSYNC B1 ;  /* 0x0000000000017941 */ /* 0x000fea0003800000 */
.L_x_69083:
        /* <DEDUP_REMOVED lines=9> */
.L_x_69087:
[----:B------:R-:W-:Y:S01]  /*44b0*/  IMAD.MOV.U32 R4, RZ, RZ, R10 ;  /* 0x000000ffff047224 */ /* 0x000fe200078e000a */
[----:B------:R-:W-:Y:S01]  /*44c0*/  MOV R5, R2 ;  /* 0x0000000200057202 */ /* 0x000fe20000000f00 */
[----:B------:R-:W-:Y:S02]  /*44d0*/  IMAD.MOV.U32 R10, RZ, RZ, R33 ;  /* 0x000000ffff0a7224 */ /* 0x000fe400078e0021 */
[----:B------:R-:W-:Y:S02]  /*44e0*/  IMAD.MOV.U32 R2, RZ, RZ, R7 ;  /* 0x000000ffff027224 */ /* 0x000fe400078e0007 */
.L_x_69088:
[----:B------:R-:W-:Y:S05]  /*44f0*/  BSYNC B1 ;  /* 0x0000000000017941 */ /* 0x000fea0003800000 */
.L_x_69086:
        /* <DEDUP_REMOVED lines=9> */
.L_x_69090:
[----:B------:R-:W-:Y:S01]  /*4590*/  IMAD.MOV.U32 R31, RZ, RZ, R4 ;  /* 0x000000ffff1f7224 */ /* 0x000fe200078e0004 */
[----:B------:R-:W-:Y:S01]  /*45a0*/  MOV R7, R5 ;  /* 0x0000000500077202 */ /* 0x000fe20000000f00 */
[----:B------:R-:W-:Y:S02]  /*45b0*/  IMAD.MOV.U32 R4, RZ, RZ, R9 ;  /* 0x000000ffff047224 */ /* 0x000fe400078e0009 */
[----:B------:R-:W-:Y:S02]  /*45c0*/  IMAD.MOV.U32 R5, RZ, RZ, R6 ;  /* 0x000000ffff057224 */ /* 0x000fe400078e0006 */
.L_x_69091:
[----:B------:R-:W-:Y:S05]  /*45d0*/  BSYNC B1 ;  /* 0x0000000000017941 */ /* 0x000fea0003800000 */
.L_x_69089:
        /* <DEDUP_REMOVED lines=16> */
.L_x_69093:
[----:B------:R-:W-:Y:S02]  /*46e0*/  IMAD.MOV.U32 R24, RZ, RZ, R11 ;  /* 0x000000ffff187224 */ /* 0x000fe400078e000b */
[----:B------:R-:W-:Y:S02]  /*46f0*/  IMAD.MOV.U32 R6, RZ, RZ, R3 ;  /* 0x000000ffff067224 */ /* 0x000fe400078e0003 */
[----:B------:R-:W-:Y:S02]  /*4700*/  IMAD.MOV.U32 R11, RZ, RZ, R26 ;  /* 0x000000ffff0b7224 */ /* 0x000fe400078e001a */
[----:B------:R-:W-:Y:S02]  /*4710*/  IMAD.MOV.U32 R3, RZ, RZ, R8 ;  /* 0x000000ffff037224 */ /* 0x000fe400078e0008 */
.L_x_69094:
[----:B------:R-:W-:Y:S05]  /*4720*/  BSYNC B1 ;  /* 0x0000000000017941 */ /* 0x000fea0003800000 */
.L_x_69092:
        /* <DEDUP_REMOVED lines=9> */
.L_x_69096:
[----:B------:R-:W-:Y:S02]  /*47c0*/  IMAD.MOV.U32 R15, RZ, RZ, R24 ;  /* 0x000000ffff0f7224 */ /* 0x000fe400078e0018 */
[----:B------:R-:W-:Y:S02]  /*47d0*/  IMAD.MOV.U32 R9, RZ, RZ, R6 ;  /* 0x000000ffff097224 */ /* 0x000fe400078e0006 */
[----:B------:R-:W-:Y:S02]  /*47e0*/  IMAD.MOV.U32 R24, RZ, RZ, R19 ;  /* 0x000000ffff187224 */ /* 0x000fe400078e0013 */
[----:B------:R-:W-:Y:S02]  /*47f0*/  IMAD.MOV.U32 R6, RZ, RZ, R17 ;  /* 0x000000ffff067224 */ /* 0x000fe400078e0011 */
.L_x_69097:
[----:B------:R-:W-:Y:S05]  /*4800*/  BSYNC B1 ;  /* 0x0000000000017941 */ /* 0x000fea0003800000 */
.L_x_69095:
        /* <DEDUP_REMOVED lines=9> */
.L_x_69099:
[----:B------:R-:W-:Y:S02]  /*48a0*/  IMAD.MOV.U32 R26, RZ, RZ, R15 ;  /* 0x000000ffff1a7224 */ /* 0x000fe400078e000f */
[----:B------:R-:W-:Y:S02]  /*48b0*/  IMAD.MOV.U32 R8, RZ, RZ, R9 ;  /* 0x000000ffff087224 */ /* 0x000fe400078e0009 */
[----:B------:R-:W-:Y:S02]  /*48c0*/  IMAD.MOV.U32 R15, RZ, RZ, R36 ;  /* 0x000000ffff0f7224 */ /* 0x000fe400078e0024 */
[----:B------:R-:W-:Y:S02]  /*48d0*/  IMAD.MOV.U32 R9, RZ, RZ, R34 ;  /* 0x000000ffff097224 */ /* 0x000fe400078e0022 */
.L_x_69100:
[----:B------:R-:W-:Y:S05]  /*48e0*/  BSYNC B1 ;  /* 0x0000000000017941 */ /* 0x000fea0003800000 */
.L_x_69098:
        /* <DEDUP_REMOVED lines=9> */
.L_x_69102:
[----:B------:R-:W-:Y:S02]  /*4980*/  IMAD.MOV.U32 R19, RZ, RZ, R26 ;  /* 0x000000ffff137224 */ /* 0x000fe400078e001a */
[----:B------:R-:W-:Y:S02]  /*4990*/  IMAD.MOV.U32 R17, RZ, RZ, R8 ;  /* 0x000000ffff117224 */ /* 0x000fe400078e0008 */
[----:B------:R-:W-:Y:S02]  /*49a0*/  IMAD.MOV.U32 R26, RZ, RZ, R27 ;  /* 0x000000ffff1a7224 */ /* 0x000fe400078e001b */
[----:B------:R-:W-:Y:S02]  /*49b0*/  IMAD.MOV.U32 R8, RZ, RZ, R25 ;  /* 0x000000ffff087224 */ /* 0x000fe400078e0019 */
.L_x_69103:
[----:B------:R-:W-:Y:S05]  /*49c0*/  BSYNC B1 ;  /* 0x0000000000017941 */ /* 0x000fea0003800000 */
.L_x_69101:
        /* <DEDUP_REMOVED lines=9> */
.L_x_69105:
[----:B------:R-:W-:Y:S02]  /*4a60*/  IMAD.MOV.U32 R25, RZ, RZ, R19 ;  /* 0x000000ffff197224 */ /* 0x000fe400078e0013 */
[----:B------:R-:W-:Y:S02]  /*4a70*/  IMAD.MOV.U32 R32, RZ, RZ, R17 ;  /* 0x000000ffff207224 */ /* 0x000fe400078e0011 */
[----:B------:R-:W-:Y:S02]  /*4a80*/  IMAD.MOV.U32 R19, RZ, RZ, R10 ;  /* 0x000000ffff137224 */ /* 0x000fe400078e000a */
[----:B------:R-:W-:Y:S02]  /*4a90*/  IMAD.MOV.U32 R17, RZ, RZ, R2 ;  /* 0x000000ffff117224 */ /* 0x000fe400078e0002 */
.L_x_69106:
[----:B------:R-:W-:Y:S05]  /*4aa0*/  BSYNC B1 ;  /* 0x0000000000017941 */ /* 0x000fea0003800000 */
.L_x_69104:
        /* <DEDUP_REMOVED lines=9> */
.L_x_69108:
[----:B------:R-:W-:Y:S02]  /*4b40*/  IMAD.MOV.U32 R10, RZ, RZ, R25 ;  /* 0x000000ffff0a7224 */ /* 0x000fe400078e0019 */
[----:B------:R-:W-:Y:S02]  /*4b50*/  IMAD.MOV.U32 R2, RZ, RZ, R32 ;  /* 0x000000ffff027224 */ /* 0x000fe400078e0020 */
[----:B------:R-:W-:Y:S02]  /*4b60*/  IMAD.MOV.U32 R25, RZ, RZ, R4 ;  /* 0x000000ffff197224 */ /* 0x000fe400078e0004 */
[----:B------:R-:W-:Y:S02]  /*4b70*/  IMAD.MOV.U32 R32, RZ, RZ, R5 ;  /* 0x000000ffff207224 */ /* 0x000fe400078e0005 */
.L_x_69109:
[----:B------:R-:W-:Y:S05]  /*4b80*/  BSYNC B1 ;  /* 0x0000000000017941 */ /* 0x000fea0003800000 */
.L_x_69107:
        /* <DEDUP_REMOVED lines=9> */
.L_x_69111:
[----:B------:R-:W-:Y:S02]  /*4c20*/  IMAD.MOV.U32 R5, RZ, RZ, R10 ;  /* 0x000000ffff057224 */ /* 0x000fe400078e000a */
[----:B------:R-:W-:Y:S02]  /*4c30*/  IMAD.MOV.U32 R4, RZ, RZ, R2 ;  /* 0x000000ffff047224 */ /* 0x000fe400078e0002 */
[----:B------:R-:W-:Y:S02]  /*4c40*/  IMAD.MOV.U32 R10, RZ, RZ, R31 ;  /* 0x000000ffff0a7224 */ /* 0x000fe400078e001f */
[----:B------:R-:W-:Y:S02]  /*4c50*/  IMAD.MOV.U32 R2, RZ, RZ, R7 ;  /* 0x000000ffff027224 */ /* 0x000fe400078e0007 */
.L_x_69112:
[----:B------:R-:W-:Y:S05]  /*4c60*/  BSYNC B1 ;  /* 0x0000000000017941 */ /* 0x000fea0003800000 */
.L_x_69110:
        /* <DEDUP_REMOVED lines=16> */
.L_x_69114:
[----:B------:R-:W-:Y:S02]  /*4d70*/  IMAD.MOV.U32 R34, RZ, RZ, R11 ;  /* 0x000000ffff227224 */ /* 0x000fe400078e000b */
[----:B------:R-:W-:Y:S01]  /*4d80*/  IMAD.MOV.U32 R22, RZ, RZ, R3 ;  /* 0x000000ffff167224 */ /* 0x000fe200078e0003 */
[----:B------:R-:W-:Y:S01]  /*4d90*/  MOV R3, R6 ;  /* 0x0000000600037202 */ /* 0x000fe20000000f00 */
[----:B------:R-:W-:Y:S02]  /*4da0*/  IMAD.MOV.U32 R11, RZ, RZ, R24 ;  /* 0x000000ffff0b7224 */ /* 0x000fe400078e0018 */
.L_x_69115:
[----:B------:R-:W-:Y:S05]  /*4db0*/  BSYNC B1 ;  /* 0x0000000000017941 */ /* 0x000fea0003800000 */
.L_x_69113:
        /* <DEDUP_REMOVED lines=9> */
.L_x_69117:
[----:B------:R-:W-:Y:S02]  /*4e50*/  IMAD.MOV.U32 R13, RZ, RZ, R34 ;  /* 0x000000ffff0d7224 */ /* 0x000fe400078e0022 */
[----:B------:R-:W-:Y:S01]  /*4e60*/  IMAD.MOV.U32 R7, RZ, RZ, R22 ;  /* 0x000000ffff077224 */ /* 0x000fe200078e0016 */
[----:B------:R-:W-:Y:S01]  /*4e70*/  MOV R22, R9 ;  /* 0x0000000900167202 */ /* 0x000fe20000000f00 */
[----:B------:R-:W-:Y:S02]  /*4e80*/  IMAD.MOV.U32 R34, RZ, RZ, R15 ;  /* 0x000000ffff227224 */ /* 0x000fe400078e000f */
.L_x_69118:
[----:B------:R-:W-:Y:S05]  /*4e90*/  BSYNC B1 ;  /* 0x0000000000017941 */ /* 0x000fea0003800000 */
.L_x_69116:
        /* <DEDUP_REMOVED lines=9> */
.L_x_69120:
[----:B------:R-:W-:Y:S02]  /*4f30*/  IMAD.MOV.U32 R24, RZ, RZ, R13 ;  /* 0x000000ffff187224 */ /* 0x000fe400078e000d */
[----:B------:R-:W-:Y:S01]  /*4f40*/  IMAD.MOV.U32 R6, RZ, RZ, R7 ;  /* 0x000000ffff067224 */ /* 0x000fe200078e0007 */
[----:B------:R-:W-:Y:S01]  /*4f50*/  MOV R7, R8 ;  /* 0x0000000800077202 */ /* 0x000fe20000000f00 */
[----:B------:R-:W-:Y:S02]  /*4f60*/  IMAD.MOV.U32 R13, RZ, RZ, R26 ;  /* 0x000000ffff0d7224 */ /* 0x000fe400078e001a */
.L_x_69121:
[----:B------:R-:W-:Y:S05]  /*4f70*/  BSYNC B1 ;  /* 0x0000000000017941 */ /* 0x000fea0003800000 */
.L_x_69119:
        /* <DEDUP_REMOVED lines=9> */
.L_x_69123:
[----:B------:R-:W-:Y:S02]  /*5010*/  IMAD.MOV.U32 R8, RZ, RZ, R24 ;  /* 0x000000ffff087224 */ /* 0x000fe400078e0018 */
[----:B------:R-:W-:Y:S01]  /*5020*/  IMAD.MOV.U32 R9, RZ, RZ, R6 ;  /* 0x000000ffff097224 */ /* 0x000fe200078e0006 */
[----:B------:R-:W-:Y:S01]  /*5030*/  MOV R6, R17 ;  /* 0x0000001100067202 */ /* 0x000fe20000000f00 */
[----:B------:R-:W-:Y:S02]  /*5040*/  IMAD.MOV.U32 R24, RZ, RZ, R19 ;  /* 0x000000ffff187224 */ /* 0x000fe400078e0013 */
.L_x_69124:
[----:B------:R-:W-:Y:S05]  /*5050*/  BSYNC B1 ;  /* 0x0000000000017941 */ /* 0x000fea0003800000 */
.L_x_69122:
        /* <DEDUP_REMOVED lines=9> */
.L_x_69126:
[----:B------:R-:W-:Y:S02]  /*50f0*/  IMAD.MOV.U32 R17, RZ, RZ, R8 ;  /* 0x000000ffff117224 */ /* 0x000fe400078e0008 */
[----:B------:R-:W-:Y:S01]  /*5100*/  IMAD.MOV.U32 R15, RZ, RZ, R9 ;  /* 0x000000ffff0f7224 */ /* 0x000fe200078e0009 */
[----:B------:R-:W-:Y:S01]  /*5110*/  MOV R9, R32 ;  /* 0x0000002000097202 */ /* 0x000fe20000000f00 */
[----:B------:R-:W-:Y:S02]  /*5120*/  IMAD.MOV.U32 R8, RZ, RZ, R25 ;  /* 0x000000ffff087224 */ /* 0x000fe400078e0019 */
.L_x_69127:
[----:B------:R-:W-:Y:S05]  /*5130*/  BSYNC B1 ;  /* 0x0000000000017941 */ /* 0x000fea0003800000 */
.L_x_69125:
        /* <DEDUP_REMOVED lines=9> */
.L_x_69129:
[----:B------:R-:W-:Y:S02]  /*51d0*/  IMAD.MOV.U32 R26, RZ, RZ, R17 ;  /* 0x000000ffff1a7224 */ /* 0x000fe400078e0011 */
[----:B------:R-:W-:Y:S01]  /*51e0*/  IMAD.MOV.U32 R19, RZ, RZ, R15 ;  /* 0x000000ffff137224 */ /* 0x000fe200078e000f */
[----:B------:R-:W-:Y:S01]  /*51f0*/  MOV R15, R2 ;  /* 0x00000002000f7202 */ /* 0x000fe20000000f00 */
[----:B------:R-:W-:Y:S02]  /*5200*/  IMAD.MOV.U32 R17, RZ, RZ, R10 ;  /* 0x000000ffff117224 */ /* 0x000fe400078e000a */
.L_x_69130:
[----:B------:R-:W-:Y:S05]  /*5210*/  BSYNC B1 ;  /* 0x0000000000017941 */ /* 0x000fea0003800000 */
.L_x_69128:
        /* <DEDUP_REMOVED lines=9> */
.L_x_69132:
[----:B------:R-:W-:Y:S02]  /*52b0*/  IMAD.MOV.U32 R10, RZ, RZ, R26 ;  /* 0x000000ffff0a7224 */ /* 0x000fe400078e001a */
[----:B------:R-:W-:Y:S01]  /*52c0*/  IMAD.MOV.U32 R2, RZ, RZ, R19 ;  /* 0x000000ffff027224 */ /* 0x000fe200078e0013 */
[----:B------:R-:W-:Y:S01]  /*52d0*/  MOV R19, R4 ;  /* 0x0000000400137202 */ /* 0x000fe20000000f00 */
[----:B------:R-:W-:Y:S02]  /*52e0*/  IMAD.MOV.U32 R26, RZ, RZ, R5 ;  /* 0x000000ffff1a7224 */ /* 0x000fe400078e0005 */
.L_x_69133:
[----:B------:R-:W-:Y:S05]  /*52f0*/  BSYNC B1 ;  /* 0x0000000000017941 */ /* 0x000fea0003800000 */
.L_x_69131:
        /* <DEDUP_REMOVED lines=16> */
.L_x_69135:
[----:B------:R-:W-:Y:S01]  /*5400*/  IMAD.MOV.U32 R4, RZ, RZ, R11 ;  /* 0x000000ffff047224 */ /* 0x000fe200078e000b */
[----:B------:R-:W-:Y:S01]  /*5410*/  MOV R20, R3 ;  /* 0x0000000300147202 */ /* 0x000fe20000000f00 */
[----:B------:R-:W-:Y:S02]  /*5420*/  IMAD.MOV.U32 R11, RZ, RZ, R34 ;  /* 0x000000ffff0b7224 */ /* 0x000fe400078e0022 */
[----:B------:R-:W-:Y:S02]  /*5430*/  IMAD.MOV.U32 R3, RZ, RZ, R22 ;  /* 0x000000ffff037224 */ /* 0x000fe400078e0016 */
.L_x_69136:
[----:B------:R-:W-:Y:S05]  /*5440*/  BSYNC B1 ;  /* 0x0000000000017941 */ /* 0x000fea0003800000 */
.L_x_69134:
        /* <DEDUP_REMOVED lines=9> */
.L_x_69138:
[----:B------:R-:W-:Y:S01]  /*54e0*/  IMAD.MOV.U32 R5, RZ, RZ, R4 ;  /* 0x000000ffff057224 */ /* 0x000fe200078e0004 */
[----:B------:R-:W-:Y:S01]  /*54f0*/  MOV R25, R20 ;  /* 0x0000001400197202 */ /* 0x000fe20000000f00 */
[----:B------:R-:W-:Y:S02]  /*5500*/  IMAD.MOV.U32 R4, RZ, RZ, R13 ;  /* 0x000000ffff047224 */ /* 0x000fe400078e000d */
[----:B------:R-:W-:Y:S02]  /*5510*/  IMAD.MOV.U32 R20, RZ, RZ, R7 ;  /* 0x000000ffff147224 */ /* 0x000fe400078e0007 */
.L_x_69139:
[----:B------:R-:W-:Y:S05]  /*5520*/  BSYNC B1 ;  /* 0x0000000000017941 */ /* 0x000fea0003800000 */
.L_x_69137:
        /* <DEDUP_REMOVED lines=9> */
.L_x_69141:
[----:B------:R-:W-:Y:S01]  /*55c0*/  IMAD.MOV.U32 R7, RZ, RZ, R5 ;  /* 0x000000ffff077224 */ /* 0x000fe200078e0005 */
[----:B------:R-:W-:Y:S01]  /*55d0*/  MOV R22, R25 ;  /* 0x0000001900167202 */ /* 0x000fe20000000f00 */
[----:B------:R-:W-:Y:S02]  /*55e0*/  IMAD.MOV.U32 R5, RZ, RZ, R24 ;  /* 0x000000ffff057224 */ /* 0x000fe400078e0018 */
[----:B------:R-:W-:Y:S02]  /*55f0*/  IMAD.MOV.U32 R25, RZ, RZ, R6 ;  /* 0x000000ffff197224 */ /* 0x000fe400078e0006 */
.L_x_69142:
[----:B------:R-:W-:Y:S05]  /*5600*/  BSYNC B1 ;  /* 0x0000000000017941 */ /* 0x000fea0003800000 */
.L_x_69140:
        /* <DEDUP_REMOVED lines=9> */
.L_x_69144:
[----:B------:R-:W-:Y:S01]  /*56a0*/  IMAD.MOV.U32 R6, RZ, RZ, R7 ;  /* 0x000000ffff067224 */ /* 0x000fe200078e0007 */
[----:B------:R-:W-:Y:S01]  /*56b0*/  MOV R24, R22 ;  /* 0x0000001600187202 */ /* 0x000fe20000000f00 */
[----:B------:R-:W-:Y:S02]  /*56c0*/  IMAD.MOV.U32 R7, RZ, RZ, R8 ;  /* 0x000000ffff077224 */ /* 0x000fe400078e0008 */
[----:B------:R-:W-:Y:S02]  /*56d0*/  IMAD.MOV.U32 R22, RZ, RZ, R9 ;  /* 0x000000ffff167224 */ /* 0x000fe400078e0009 */
.L_x_69145:
[----:B------:R-:W-:Y:S05]  /*56e0*/  BSYNC B1 ;  /* 0x0000000000017941 */ /* 0x000fea0003800000 */
.L_x_69143:
        /* <DEDUP_REMOVED lines=9> */
.L_x_69147:
[----:B------:R-:W-:Y:S01]  /*5780*/  IMAD.MOV.U32 R9, RZ, RZ, R6 ;  /* 0x000000ffff097224 */ /* 0x000fe200078e0006 */
[----:B------:R-:W-:Y:S01]  /*5790*/  MOV R8, R24 ;  /* 0x0000001800087202 */ /* 0x000fe20000000f00 */
[----:B------:R-:W-:Y:S02]  /*57a0*/  IMAD.MOV.U32 R6, RZ, RZ, R17 ;  /* 0x000000ffff067224 */ /* 0x000fe400078e0011 */
[----:B------:R-:W-:Y:S02]  /*57b0*/  IMAD.MOV.U32 R24, RZ, RZ, R15 ;  /* 0x000000ffff187224 */ /* 0x000fe400078e000f */
.L_x_69148:
[----:B------:R-:W-:Y:S05]  /*57c0*/  BSYNC B1 ;  /* 0x0000000000017941 */ /* 0x000fea0003800000 */
.L_x_69146:
        /* <DEDUP_REMOVED lines=9> */
.L_x_69150:
[----:B------:R-:W-:Y:S01]  /*5860*/  IMAD.MOV.U32 R13, RZ, RZ, R9 ;  /* 0x000000ffff0d7224 */ /* 0x000fe200078e0009 */
[----:B------:R-:W-:Y:S01]  /*5870*/  MOV R15, R8 ;  /* 0x00000008000f7202 */ /* 0x000fe20000000f00 */
[----:B------:R-:W-:Y:S02]  /*5880*/  IMAD.MOV.U32 R9, RZ, RZ, R26 ;  /* 0x000000ffff097224 */ /* 0x000fe400078e001a */
[----:B------:R-:W-:Y:S02]  /*5890*/  IMAD.MOV.U32 R8, RZ, RZ, R19 ;  /* 0x000000ffff087224 */ /* 0x000fe400078e0013 */
.L_x_69151:
[----:B------:R-:W-:Y:S05]  /*58a0*/  BSYNC B1 ;  /* 0x0000000000017941 */ /* 0x000fea0003800000 */
.L_x_69149:
        /* <DEDUP_REMOVED lines=9> */
.L_x_69153:
[----:B------:R-:W-:Y:S01]  /*5940*/  IMAD.MOV.U32 R17, RZ, RZ, R13 ;  /* 0x000000ffff117224 */ /* 0x000fe200078e000d */
[----:B------:R-:W-:Y:S01]  /*5950*/  MOV R19, R15 ;  /* 0x0000000f00137202 */ /* 0x000fe20000000f00 */
[----:B------:R-:W-:Y:S02]  /*5960*/  IMAD.MOV.U32 R13, RZ, RZ, R10 ;  /* 0x000000ffff0d7224 */ /* 0x000fe400078e000a */
[----:B------:R-:W-:Y:S02]  /*5970*/  IMAD.MOV.U32 R15, RZ, RZ, R2 ;  /* 0x000000ffff0f7224 */ /* 0x000fe400078e0002 */
.L_x_69154:
[----:B------:R-:W-:Y:S05]  /*5980*/  BSYNC B1 ;  /* 0x0000000000017941 */ /* 0x000fea0003800000 */
.L_x_69152:
        /* <DEDUP_REMOVED lines=16> */
.L_x_69156:
[----:B------:R-:W-:Y:S02]  /*5a90*/  IMAD.MOV.U32 R2, RZ, RZ, R11 ;  /* 0x000000ffff027224 */ /* 0x000fe400078e000b */
[----:B------:R-:W-:Y:S02]  /*5aa0*/  IMAD.MOV.U32 R10, RZ, RZ, R3 ;  /* 0x000000ffff0a7224 */ /* 0x000fe400078e0003 */
[----:B------:R-:W-:Y:S02]  /*5ab0*/  IMAD.MOV.U32 R11, RZ, RZ, R4 ;  /* 0x000000ffff0b7224 */ /* 0x000fe400078e0004 */
[----:B------:R-:W-:Y:S02]  /*5ac0*/  IMAD.MOV.U32 R3, RZ, RZ, R20 ;  /* 0x000000ffff037224 */ /* 0x000fe400078e0014 */
.L_x_69157:
[----:B------:R-:W-:Y:S05]  /*5ad0*/  BSYNC B1 ;  /* 0x0000000000017941 */ /* 0x000fea0003800000 */
.L_x_69155:
        /* <DEDUP_REMOVED lines=9> */
.L_x_69159:
[----:B------:R-:W-:Y:S02]  /*5b70*/  IMAD.MOV.U32 R4, RZ, RZ, R2 ;  /* 0x000000ffff047224 */ /* 0x000fe400078e0002 */
[----:B------:R-:W-:Y:S02]  /*5b80*/  IMAD.MOV.U32 R27, RZ, RZ, R10 ;  /* 0x000000ffff1b7224 */ /* 0x000fe400078e000a */
[----:B------:R-:W-:Y:S02]  /*5b90*/  IMAD.MOV.U32 R2, RZ, RZ, R5 ;  /* 0x000000ffff027224 */ /* 0x000fe400078e0005 */
[----:B------:R-:W-:Y:S02]  /*5ba0*/  IMAD.MOV.U32 R10, RZ, RZ, R25 ;  /* 0x000000ffff0a7224 */ /* 0x000fe400078e0019 */
.L_x_69160:
[----:B------:R-:W-:Y:S05]  /*5bb0*/  BSYNC B1 ;  /* 0x0000000000017941 */ /* 0x000fea0003800000 */
.L_x_69158:
        /* <DEDUP_REMOVED lines=9> */
.L_x_69162:
[----:B------:R-:W-:Y:S02]  /*5c50*/  IMAD.MOV.U32 R5, RZ, RZ, R4 ;  /* 0x000000ffff057224 */ /* 0x000fe400078e0004 */
[----:B------:R-:W-:Y:S02]  /*5c60*/  IMAD.MOV.U32 R25, RZ, RZ, R27 ;  /* 0x000000ffff197224 */ /* 0x000fe400078e001b */
[----:B------:R-:W-:Y:S02]  /*5c70*/  IMAD.MOV.U32 R4, RZ, RZ, R7 ;  /* 0x000000ffff047224 */ /* 0x000fe400078e0007 */
[----:B------:R-:W-:Y:S02]  /*5c80*/  IMAD.MOV.U32 R27, RZ, RZ, R22 ;  /* 0x000000ffff1b7224 */ /* 0x000fe400078e0016 */
.L_x_69163:
[----:B------:R-:W-:Y:S05]  /*5c90*/  BSYNC B1 ;  /* 0x0000000000017941 */ /* 0x000fea0003800000 */
.L_x_69161:
        /* <DEDUP_REMOVED lines=9> */
.L_x_69165:
[----:B------:R-:W-:Y:S02]  /*5d30*/  IMAD.MOV.U32 R18, RZ, RZ, R5 ;  /* 0x000000ffff127224 */ /* 0x000fe400078e0005 */
[----:B------:R-:W-:Y:S02]  /*5d40*/  IMAD.MOV.U32 R7, RZ, RZ, R25 ;  /* 0x000000ffff077224 */ /* 0x000fe400078e0019 */
[----:B------:R-:W-:Y:S02]  /*5d50*/  IMAD.MOV.U32 R5, RZ, RZ, R6 ;  /* 0x000000ffff057224 */ /* 0x000fe400078e0006 */
[----:B------:R-:W-:Y:S02]  /*5d60*/  IMAD.MOV.U32 R25, RZ, RZ, R24 ;  /* 0x000000ffff197224 */ /* 0x000fe400078e0018 */
.L_x_69166:
[----:B------:R-:W-:Y:S05]  /*5d70*/  BSYNC B1 ;  /* 0x0000000000017941 */ /* 0x000fea0003800000 */
.L_x_69164:
        /* <DEDUP_REMOVED lines=9> */
.L_x_69168:
[----:B------:R-:W-:Y:S02]  /*5e10*/  IMAD.MOV.U32 R6, RZ, RZ, R18 ;  /* 0x000000ffff067224 */ /* 0x000fe400078e0012 */
[----:B------:R-:W-:Y:S02]  /*5e20*/  IMAD.MOV.U32 R20, RZ, RZ, R7 ;  /* 0x000000ffff147224 */ /* 0x000fe400078e0007 */
[----:B------:R-:W-:Y:S02]  /*5e30*/  IMAD.MOV.U32 R18, RZ, RZ, R9 ;  /* 0x000000ffff127224 */ /* 0x000fe400078e0009 */
[----:B------:R-:W-:Y:S02]  /*5e40*/  IMAD.MOV.U32 R7, RZ, RZ, R8 ;  /* 0x000000ffff077224 */ /* 0x000fe400078e0008 */
.L_x_69169:
[----:B------:R-:W-:Y:S05]  /*5e50*/  BSYNC B1 ;  /* 0x0000000000017941 */ /* 0x000fea0003800000 */
.L_x_69167:
        /* <DEDUP_REMOVED lines=9> */
.L_x_69171:
[----:B------:R-:W-:Y:S02]  /*5ef0*/  IMAD.MOV.U32 R8, RZ, RZ, R6 ;  /* 0x000000ffff087224 */ /* 0x000fe400078e0006 */
[----:B------:R-:W-:Y:S02]  /*5f00*/  IMAD.MOV.U32 R22, RZ, RZ, R20 ;  /* 0x000000ffff167224 */ /* 0x000fe400078e0014 */
[----:B------:R-:W-:Y:S02]  /*5f10*/  IMAD.MOV.U32 R6, RZ, RZ, R13 ;  /* 0x000000ffff067224 */ /* 0x000fe400078e000d */
[----:B------:R-:W-:Y:S02]  /*5f20*/  IMAD.MOV.U32 R20, RZ, RZ, R15 ;  /* 0x000000ffff147224 */ /* 0x000fe400078e000f */
.L_x_69172:
[----:B------:R-:W-:Y:S05]  /*5f30*/  BSYNC B1 ;  /* 0x0000000000017941 */ /* 0x000fea0003800000 */
.L_x_69170:
        /* <DEDUP_REMOVED lines=9> */
.L_x_69174:
[----:B------:R-:W-:Y:S02]  /*5fd0*/  IMAD.MOV.U32 R9, RZ, RZ, R8 ;  /* 0x000000ffff097224 */ /* 0x000fe400078e0008 */
[----:B------:R-:W-:Y:S02]  /*5fe0*/  IMAD.MOV.U32 R13, RZ, RZ, R22 ;  /* 0x000000ffff0d7224 */ /* 0x000fe400078e0016 */
[----:B------:R-:W-:Y:S02]  /*5ff0*/  IMAD.MOV.U32 R8, RZ, RZ, R17 ;  /* 0x000000ffff087224 */ /* 0x000fe400078e0011 */
[----:B------:R-:W-:Y:S02]  /*6000*/  IMAD.MOV.U32 R22, RZ, RZ, R19 ;  /* 0x000000ffff167224 */ /* 0x000fe400078e0013 */
.L_x_69175:
[----:B------:R-:W-:Y:S05]  /*6010*/  BSYNC B1 ;  /* 0x0000000000017941 */ /* 0x000fea0003800000 */
.L_x_69173:
        /* <DEDUP_REMOVED lines=16> */
.L_x_69177:
[----:B------:R-:W-:Y:S02]  /*6120*/  IMAD.MOV.U32 R15, RZ, RZ, R11 ;  /* 0x000000ffff0f7224 */ /* 0x000fe400078e000b */
[----:B------:R-:W-:Y:S01]  /*6130*/  IMAD.MOV.U32 R16, RZ, RZ, R3 ;  /* 0x000000ffff107224 */ /* 0x000fe200078e0003 */
[----:B------:R-:W-:Y:S01]  /*6140*/  MOV R3, R10 ;  /* 0x0000000a00037202 */ /* 0x000fe20000000f00 */
[----:B------:R-:W-:Y:S02]  /*6150*/  IMAD.MOV.U32 R11, RZ, RZ, R2 ;  /* 0x000000ffff0b7224 */ /* 0x000fe400078e0002 */
.L_x_69178:
[----:B------:R-:W-:Y:S05]  /*6160*/  BSYNC B1 ;  /* 0x0000000000017941 */ /* 0x000fea0003800000 */
.L_x_69176:
        /* <DEDUP_REMOVED lines=9> */
.L_x_69180:
[----:B------:R-:W-:Y:S02]  /*6200*/  IMAD.MOV.U32 R17, RZ, RZ, R15 ;  /* 0x000000ffff117224 */ /* 0x000fe400078e000f */
[----:B------:R-:W-:Y:S01]  /*6210*/  IMAD.MOV.U32 R19, RZ, RZ, R16 ;  /* 0x000000ffff137224 */ /* 0x000fe200078e0010 */
[----:B------:R-:W-:Y:S01]  /*6220*/  MOV R16, R27 ;  /* 0x0000001b00107202 */ /* 0x000fe20000000f00 */
[----:B------:R-:W-:Y:S02]  /*6230*/  IMAD.MOV.U32 R15, RZ, RZ, R4 ;  /* 0x000000ffff0f7224 */ /* 0x000fe400078e0004 */
.L_x_69181:
[----:B------:R-:W-:Y:S05]  /*6240*/  BSYNC B1 ;  /* 0x0000000000017941 */ /* 0x000fea0003800000 */
.L_x_69179:
        /* <DEDUP_REMOVED lines=9> */
.L_x_69183:
[----:B------:R-:W-:Y:S02]  /*62e0*/  IMAD.MOV.U32 R24, RZ, RZ, R17 ;  /* 0x000000ffff187224 */ /* 0x000fe400078e0011 */
[----:B------:R-:W-:Y:S01]  /*62f0*/  IMAD.MOV.U32 R26, RZ, RZ, R19 ;  /* 0x000000ffff1a7224 */ /* 0x000fe200078e0013 */
[----:B------:R-:W-:Y:S01]  /*6300*/  MOV R19, R25 ;  /* 0x0000001900137202 */ /* 0x000fe20000000f00 */
[----:B------:R-:W-:Y:S02]  /*6310*/  IMAD.MOV.U32 R17, RZ, RZ, R5 ;  /* 0x000000ffff117224 */ /* 0x000fe400078e0005 */
.L_x_69184:
[----:B------:R-:W-:Y:S05]  /*6320*/  BSYNC B1 ;  /* 0x0000000000017941 */ /* 0x000fea0003800000 */
.L_x_69182:
        /* <DEDUP_REMOVED lines=9> */
.L_x_69186:
[----:B------:R-:W-:Y:S02]  /*63c0*/  IMAD.MOV.U32 R25, RZ, RZ, R24 ;  /* 0x000000ffff197224 */ /* 0x000fe400078e0018 */
[----:B------:R-:W-:Y:S01]  /*63d0*/  IMAD.MOV.U32 R27, RZ, RZ, R26 ;  /* 0x000000ffff1b7224 */ /* 0x000fe200078e001a */
[----:B------:R-:W-:Y:S01]  /*63e0*/  MOV R26, R7 ;  /* 0x00000007001a7202 */ /* 0x000fe20000000f00 */
[----:B------:R-:W-:Y:S02]  /*63f0*/  IMAD.MOV.U32 R24, RZ, RZ, R18 ;  /* 0x000000ffff187224 */ /* 0x000fe400078e0012 */
.L_x_69187:
[----:B------:R-:W-:Y:S05]  /*6400*/  BSYNC B1 ;  /* 0x0000000000017941 */ /* 0x000fea0003800000 */
.L_x_69185:
        /* <DEDUP_REMOVED lines=9> */
.L_x_69189:
[----:B------:R-:W-:Y:S02]  /*64a0*/  IMAD.MOV.U32 R18, RZ, RZ, R25 ;  /* 0x000000ffff127224 */ /* 0x000fe400078e0019 */
[----:B------:R-:W-:Y:S01]  /*64b0*/  IMAD.MOV.U32 R31, RZ, RZ, R27 ;  /* 0x000000ffff1f7224 */ /* 0x000fe200078e001b */
[----:B------:R-:W-:Y:S01]  /*64c0*/  MOV R27, R20 ;  /* 0x00000014001b7202 */ /* 0x000fe20000000f00 */
[----:B------:R-:W-:Y:S02]  /*64d0*/  IMAD.MOV.U32 R25, RZ, RZ, R6 ;  /* 0x000000ffff197224 */ /* 0x000fe400078e0006 */
.L_x_69190:
[----:B------:R-:W-:Y:S05]  /*64e0*/  BSYNC B1 ;  /* 0x0000000000017941 */ /* 0x000fea0003800000 */
.L_x_69188:
        /* <DEDUP_REMOVED lines=9> */
.L_x_69192:
[----:B------:R-:W-:Y:S02]  /*6580*/  IMAD.MOV.U32 R20, RZ, RZ, R18 ;  /* 0x000000ffff147224 */ /* 0x000fe400078e0012 */
[----:B------:R-:W-:Y:S01]  /*6590*/  IMAD.MOV.U32 R36, RZ, RZ, R31 ;  /* 0x000000ffff247224 */ /* 0x000fe200078e001f */
[----:B------:R-:W-:Y:S01]  /*65a0*/  MOV R31, R22 ;  /* 0x00000016001f7202 */ /* 0x000fe20000000f00 */
[----:B------:R-:W-:Y:S02]  /*65b0*/  IMAD.MOV.U32 R18, RZ, RZ, R8 ;  /* 0x000000ffff127224 */ /* 0x000fe400078e0008 */
.L_x_69193:
[----:B------:R-:W-:Y:S05]  /*65c0*/  BSYNC B1 ;  /* 0x0000000000017941 */ /* 0x000fea0003800000 */
.L_x_69191:
        /* <DEDUP_REMOVED lines=9> */
.L_x_69195:
[----:B------:R-:W-:Y:S02]  /*6660*/  IMAD.MOV.U32 R22, RZ, RZ, R20 ;  /* 0x000000ffff167224 */ /* 0x000fe400078e0014 */
[----:B------:R-:W-:Y:S01]  /*6670*/  IMAD.MOV.U32 R38, RZ, RZ, R36 ;  /* 0x000000ffff267224 */ /* 0x000fe200078e0024 */
[----:B------:R-:W-:Y:S01]  /*6680*/  MOV R36, R13 ;  /* 0x0000000d00247202 */ /* 0x000fe20000000f00 */
[----:B------:R-:W-:Y:S02]  /*6690*/  IMAD.MOV.U32 R20, RZ, RZ, R9 ;  /* 0x000000ffff147224 */ /* 0x000fe400078e0009 */
.L_x_69196:
[----:B------:R-:W-:Y:S05]  /*66a0*/  BSYNC B1 ;  /* 0x0000000000017941 */ /* 0x000fea0003800000 */
.L_x_69194:
        /* <DEDUP_REMOVED lines=16> */
.L_x_69198:
[----:B------:R-:W-:Y:S01]  /*67b0*/  IMAD.MOV.U32 R10, RZ, RZ, R11 ;  /* 0x000000ffff0a7224 */ /* 0x000fe200078e000b */
[----:B------:R-:W-:Y:S01]  /*67c0*/  MOV R2, R3 ;  /* 0x0000000300027202 */ /* 0x000fe20000000f00 */
[----:B------:R-:W-:Y:S02]  /*67d0*/  IMAD.MOV.U32 R11, RZ, RZ, R15 ;  /* 0x000000ffff0b7224 */ /* 0x000fe400078e000f */
[----:B------:R-:W-:Y:S02]  /*67e0*/  IMAD.MOV.U32 R3, RZ, RZ, R16 ;  /* 0x000000ffff037224 */ /* 0x000fe400078e0010 */
.L_x_69199:
[----:B------:R-:W-:Y:S05]  /*67f0*/  BSYNC B1 ;  /* 0x0000000000017941 */ /* 0x000fea0003800000 */
.L_x_69197:
        /* <DEDUP_REMOVED lines=9> */
.L_x_69201:
[----:B------:R-:W-:Y:S01]  /*6890*/  IMAD.MOV.U32 R33, RZ, RZ, R10 ;  /* 0x000000ffff217224 */ /* 0x000fe200078e000a */
[----:B------:R-:W-:Y:S01]  /*68a0*/  MOV R5, R2 ;  /* 0x0000000200057202 */ /* 0x000fe20000000f00 */
[----:B------:R-:W-:Y:S02]  /*68b0*/  IMAD.MOV.U32 R10, RZ, RZ, R17 ;  /* 0x000000ffff0a7224 */ /* 0x000fe400078e0011 */
[----:B------:R-:W-:Y:S02]  /*68c0*/  IMAD.MOV.U32 R2, RZ, RZ, R19 ;  /* 0x000000ffff027224 */ /* 0x000fe400078e0013 */
.L_x_69202:
[----:B------:R-:W-:Y:S05]  /*68d0*/  BSYNC B1 ;  /* 0x0000000000017941 */ /* 0x000fea0003800000 */
.L_x_69200:
        /* <DEDUP_REMOVED lines=9> */
.L_x_69204:
[----:B------:R-:W-:Y:S01]  /*6970*/  IMAD.MOV.U32 R32, RZ, RZ, R33 ;  /* 0x000000ffff207224 */ /* 0x000fe200078e0021 */
[----:B------:R-:W-:Y:S01]  /*6980*/  MOV R4, R5 ;  /* 0x0000000500047202 */ /* 0x000fe20000000f00 */
[----:B------:R-:W-:Y:S02]  /*6990*/  IMAD.MOV.U32 R33, RZ, RZ, R24 ;  /* 0x000000ffff217224 */ /* 0x000fe400078e0018 */
[----:B------:R-:W-:Y:S02]  /*69a0*/  IMAD.MOV.U32 R5, RZ, RZ, R26 ;  /* 0x000000ffff057224 */ /* 0x000fe400078e001a */
.L_x_69205:
[----:B------:R-:W-:Y:S05]  /*69b0*/  BSYNC B1 ;  /* 0x0000000000017941 */ /* 0x000fea0003800000 */
.L_x_69203:
        /* <DEDUP_REMOVED lines=9> */
.L_x_69207:
[----:B------:R-:W-:Y:S01]  /*6a50*/  IMAD.MOV.U32 R35, RZ, RZ, R32 ;  /* 0x000000ffff237224 */ /* 0x000fe200078e0020 */
[----:B------:R-:W-:Y:S01]  /*6a60*/  MOV R7, R4 ;  /* 0x0000000400077202 */ /* 0x000fe20000000f00 */
[----:B------:R-:W-:Y:S02]  /*6a70*/  IMAD.MOV.U32 R32, RZ, RZ, R25 ;  /* 0x000000ffff207224 */ /* 0x000fe400078e0019 */
[----:B------:R-:W-:Y:S02]  /*6a80*/  IMAD.MOV.U32 R4, RZ, RZ, R27 ;  /* 0x000000ffff047224 */ /* 0x000fe400078e001b */
.L_x_69208:
[----:B------:R-:W-:Y:S05]  /*6a90*/  BSYNC B1 ;  /* 0x0000000000017941 */ /* 0x000fea0003800000 */
.L_x_69206:
        /* <DEDUP_REMOVED lines=9> */
.L_x_69210:
[----:B------:R-:W-:Y:S01]  /*6b30*/  IMAD.MOV.U32 R34, RZ, RZ, R35 ;  /* 0x000000ffff227224 */ /* 0x000fe200078e0023 */
[----:B------:R-:W-:Y:S01]  /*6b40*/  MOV R6, R7 ;  /* 0x0000000700067202 */ /* 0x000fe20000000f00 */
[----:B------:R-:W-:Y:S02]  /*6b50*/  IMAD.MOV.U32 R35, RZ, RZ, R18 ;  /* 0x000000ffff237224 */ /* 0x000fe400078e0012 */
[----:B------:R-:W-:Y:S02]  /*6b60*/  IMAD.MOV.U32 R7, RZ, RZ, R31 ;  /* 0x000000ffff077224 */ /* 0x000fe400078e001f */
.L_x_69211:
[----:B------:R-:W-:Y:S05]  /*6b70*/  BSYNC B1 ;  /* 0x0000000000017941 */ /* 0x000fea0003800000 */
.L_x_69209:
        /* <DEDUP_REMOVED lines=9> */
.L_x_69213:
[----:B------:R-:W-:Y:S01]  /*6c10*/  IMAD.MOV.U32 R37, RZ, RZ, R34 ;  /* 0x000000ffff257224 */ /* 0x000fe200078e0022 */
[----:B------:R-:W-:Y:S01]  /*6c20*/  MOV R9, R6 ;  /* 0x0000000600097202 */ /* 0x000fe20000000f00 */
[----:B------:R-:W-:Y:S02]  /*6c30*/  IMAD.MOV.U32 R34, RZ, RZ, R20 ;  /* 0x000000ffff227224 */ /* 0x000fe400078e0014 */
[----:B------:R-:W-:Y:S02]  /*6c40*/  IMAD.MOV.U32 R6, RZ, RZ, R36 ;  /* 0x000000ffff067224 */ /* 0x000fe400078e0024 */
.L_x_69214:
[----:B------:R-:W-:Y:S05]  /*6c50*/  BSYNC B1 ;  /* 0x0000000000017941 */ /* 0x000fea0003800000 */
.L_x_69212:
        /* <DEDUP_REMOVED lines=9> */
.L_x_69216:
[----:B------:R-:W-:Y:S01]  /*6cf0*/  IMAD.MOV.U32 R36, RZ, RZ, R37 ;  /* 0x000000ffff247224 */ /* 0x000fe200078e0025 */
[----:B------:R-:W-:Y:S01]  /*6d00*/  MOV R8, R9 ;  /* 0x0000000900087202 */ /* 0x000fe20000000f00 */
[----:B------:R-:W-:Y:S02]  /*6d10*/  IMAD.MOV.U32 R37, RZ, RZ, R22 ;  /* 0x000000ffff257224 */ /* 0x000fe400078e0016 */
[----:B------:R-:W-:Y:S02]  /*6d20*/  IMAD.MOV.U32 R9, RZ, RZ, R38 ;  /* 0x000000ffff097224 */ /* 0x000fe400078e0026 */
.L_x_69217:
[----:B------:R-:W-:Y:S05]  /*6d30*/  BSYNC B1 ;  /* 0x0000000000017941 */ /* 0x000fea0003800000 */
.L_x_69215:
[----:B------:R-:W-:Y:S02]  /*6d40*/  FADD.FTZ R38, R23, R21 ;  /* 0x0000001517267221 */ /* 0x000fe40000010000 */
[----:B------:R-:W-:Y:S02]  /*6d50*/  IMAD.MOV.U32 R39, RZ, RZ, R12 ;  /* 0x000000ffff277224 */ /* 0x000fe400078e000c */
.L_x_69049:
[----:B--234-:R-:W-:Y:S05]  /*6d60*/  BSYNC B0 ;  /* 0x0000000000007941 */ /* 0x01cfea0003800000 */
.L_x_69048:
        /* <DEDUP_REMOVED lines=46> */
.L_x_69221:
[----:B------:R-:W-:Y:S02]  /*7050*/  IMAD.MOV.U32 R19, RZ, RZ, R11 ;  /* 0x000000ffff137224 */ /* 0x000fe400078e000b */
[----:B------:R-:W-:Y:S02]  /*7060*/  IMAD.MOV.U32 R38, RZ, RZ, R3 ;  /* 0x000000ffff267224 */ /* 0x000fe400078e0003 */
[----:B------:R-:W-:Y:S02]  /*7070*/  IMAD.MOV.U32 R11, RZ, RZ, R10 ;  /* 0x000000ffff0b7224 */ /* 0x000fe400078e000a */
[----:B------:R-:W-:Y:S02]  /*7080*/  IMAD.MOV.U32 R3, RZ, RZ, R2 ;  /* 0x000000ffff037224 */ /* 0x000fe400078e0002 */
.L_x_69222:
[----:B------:R-:W-:Y:S05]  /*7090*/  BSYNC B1 ;  /* 0x0000000000017941 */ /* 0x000fea0003800000 */
.L_x_69220:
        /* <DEDUP_REMOVED lines=9> */
.L_x_69224:
[----:B------:R-:W-:Y:S02]  /*7130*/  IMAD.MOV.U32 R27, RZ, RZ, R19 ;  /* 0x000000ffff1b7224 */ /* 0x000fe400078e0013 */
[----:B------:R-:W-:Y:S02]  /*7140*/  IMAD.MOV.U32 R25, RZ, RZ, R38 ;  /* 0x000000ffff197224 */ /* 0x000fe400078e0026 */
[----:B------:R-:W-:Y:S02]  /*7150*/  IMAD.MOV.U32 R19, RZ, RZ, R33 ;  /* 0x000000ffff137224 */ /* 0x000fe400078e0021 */
[----:B------:R-:W-:Y:S02]  /*7160*/  IMAD.MOV.U32 R38, RZ, RZ, R5 ;  /* 0x000000ffff267224 */ /* 0x000fe400078e0005 */
.L_x_69225:
[----:B------:R-:W-:Y:S05]  /*7170*/  BSYNC B1 ;  /* 0x0000000000017941 */ /* 0x000fea0003800000 */
.L_x_69223:
        /* <DEDUP_REMOVED lines=9> */
.L_x_69227:
[----:B------:R-:W-:Y:S02]  /*7210*/  IMAD.MOV.U32 R10, RZ, RZ, R27 ;  /* 0x000000ffff0a7224 */ /* 0x000fe400078e001b */
[----:B------:R-:W-:Y:S02]  /*7220*/  IMAD.MOV.U32 R2, RZ, RZ, R25 ;  /* 0x000000ffff027224 */ /* 0x000fe400078e0019 */
[----:B------:R-:W-:Y:S02]  /*7230*/  IMAD.MOV.U32 R27, RZ, RZ, R32 ;  /* 0x000000ffff1b7224 */ /* 0x000fe400078e0020 */
[----:B------:R-:W-:Y:S02]  /*7240*/  IMAD.MOV.U32 R25, RZ, RZ, R4 ;  /* 0x000000ffff197224 */ /* 0x000fe400078e0004 */
.L_x_69228:
[----:B------:R-:W-:Y:S05]  /*7250*/  BSYNC B1 ;  /* 0x0000000000017941 */ /* 0x000fea0003800000 */
.L_x_69226:
        /* <DEDUP_REMOVED lines=9> */
.L_x_69230:
[----:B------:R-:W-:Y:S02]  /*72f0*/  IMAD.MOV.U32 R31, RZ, RZ, R10 ;  /* 0x000000ffff1f7224 */ /* 0x000fe400078e000a */
[----:B------:R-:W-:Y:S02]  /*7300*/  IMAD.MOV.U32 R5, RZ, RZ, R2 ;  /* 0x000000ffff057224 */ /* 0x000fe400078e0002 */
[----:B------:R-:W-:Y:S02]  /*7310*/  IMAD.MOV.U32 R10, RZ, RZ, R35 ;  /* 0x000000ffff0a7224 */ /* 0x000fe400078e0023 */
[----:B------:R-:W-:Y:S02]  /*7320*/  IMAD.MOV.U32 R2, RZ, RZ, R7 ;  /* 0x000000ffff027224 */ /* 0x000fe400078e0007 */
.L_x_69231:
[----:B------:R-:W-:Y:S05]  /*7330*/  BSYNC B1 ;  /* 0x0000000000017941 */ /* 0x000fea0003800000 */
.L_x_69229:
        /* <DEDUP_REMOVED lines=9> */
.L_x_69233:
[----:B------:R-:W-:Y:S02]  /*73d0*/  IMAD.MOV.U32 R32, RZ, RZ, R31 ;  /* 0x000000ffff207224 */ /* 0x000fe400078e001f */
[----:B------:R-:W-:Y:S02]  /*73e0*/  IMAD.MOV.U32 R4, RZ, RZ, R5 ;  /* 0x000000ffff047224 */ /* 0x000fe400078e0005 */
[----:B------:R-:W-:Y:S02]  /*73f0*/  IMAD.MOV.U32 R31, RZ, RZ, R34 ;  /* 0x000000ffff1f7224 */ /* 0x000fe400078e0022 */
[----:B------:R-:W-:Y:S02]  /*7400*/  IMAD.MOV.U32 R5, RZ, RZ, R6 ;  /* 0x000000ffff057224 */ /* 0x000fe400078e0006 */
.L_x_69234:
[----:B------:R-:W-:Y:S05]  /*7410*/  BSYNC B1 ;  /* 0x0000000000017941 */ /* 0x000fea0003800000 */
.L_x_69232:
        /* <DEDUP_REMOVED lines=9> */
.L_x_69236:
[----:B------:R-:W-:Y:S02]  /*74b0*/  IMAD.MOV.U32 R33, RZ, RZ, R32 ;  /* 0x000000ffff217224 */ /* 0x000fe400078e0020 */
[----:B------:R-:W-:Y:S02]  /*74c0*/  IMAD.MOV.U32 R7, RZ, RZ, R4 ;  /* 0x000000ffff077224 */ /* 0x000fe400078e0004 */
[----:B------:R-:W-:Y:S02]  /*74d0*/  IMAD.MOV.U32 R32, RZ, RZ, R37 ;  /* 0x000000ffff207224 */ /* 0x000fe400078e0025 */
[----:B------:R-:W-:Y:S02]  /*74e0*/  IMAD.MOV.U32 R4, RZ, RZ, R9 ;  /* 0x000000ffff047224 */ /* 0x000fe400078e0009 */
.L_x_69237:
[----:B------:R-:W-:Y:S05]  /*74f0*/  BSYNC B1 ;  /* 0x0000000000017941 */ /* 0x000fea0003800000 */
.L_x_69235:
        /* <DEDUP_REMOVED lines=9> */
.L_x_69239:
[----:B------:R-:W-:Y:S02]  /*7590*/  IMAD.MOV.U32 R9, RZ, RZ, R33 ;  /* 0x000000ffff097224 */ /* 0x000fe400078e0021 */
[----:B------:R-:W-:Y:S02]  /*75a0*/  IMAD.MOV.U32 R6, RZ, RZ, R7 ;  /* 0x000000ffff067224 */ /* 0x000fe400078e0007 */
[----:B------:R-:W-:Y:S02]  /*75b0*/  IMAD.MOV.U32 R33, RZ, RZ, R36 ;  /* 0x000000ffff217224 */ /* 0x000fe400078e0024 */
[----:B------:R-:W-:Y:S02]  /*75c0*/  IMAD.MOV.U32 R7, RZ, RZ, R8 ;  /* 0x000000ffff077224 */ /* 0x000fe400078e0008 */
.L_x_69240:
[----:B------:R-:W-:Y:S05]  /*75d0*/  BSYNC B1 ;  /* 0x0000000000017941 */ /* 0x000fea0003800000 */
.L_x_69238:
        /* <DEDUP_REMOVED lines=16> */
.L_x_69242:
[----:B------:R-:W-:Y:S01]  /*76e0*/  IMAD.MOV.U32 R26, RZ, RZ, R11 ;  /* 0x000000ffff1a7224 */ /* 0x000fe200078e000b */
[----:B------:R-:W-:Y:S01]  /*76f0*/  MOV R11, R19 ;  /* 0x00000013000b7202 */ /* 0x000fe20000000f00 */
[----:B------:R-:W-:Y:S02]  /*7700*/  IMAD.MOV.U32 R8, RZ, RZ, R3 ;  /* 0x000000ffff087224 */ /* 0x000fe400078e0003 */
[----:B------:R-:W-:Y:S02]  /*7710*/  IMAD.MOV.U32 R3, RZ, RZ, R38 ;  /* 0x000000ffff037224 */ /* 0x000fe400078e0026 */
.L_x_69243:
[----:B------:R-:W-:Y:S05]  /*7720*/  BSYNC B1 ;  /* 0x0000000000017941 */ /* 0x000fea0003800000 */
.L_x_69241:
        /* <DEDUP_REMOVED lines=9> */
.L_x_69245:
[----:B------:R-:W-:Y:S01]  /*77c0*/  IMAD.MOV.U32 R19, RZ, RZ, R26 ;  /* 0x000000ffff137224 */ /* 0x000fe200078e001a */
[----:B------:R-:W-:Y:S01]  /*77d0*/  MOV R26, R27 ;  /* 0x0000001b001a7202 */ /* 0x000fe20000000f00 */
[----:B------:R-:W-:Y:S02]  /*77e0*/  IMAD.MOV.U32 R17, RZ, RZ, R8 ;  /* 0x000000ffff117224 */ /* 0x000fe400078e0008 */
[----:B------:R-:W-:Y:S02]  /*77f0*/  IMAD.MOV.U32 R8, RZ, RZ, R25 ;  /* 0x000000ffff087224 */ /* 0x000fe400078e0019 */
.L_x_69246:
[----:B------:R-:W-:Y:S05]  /*7800*/  BSYNC B1 ;  /* 0x0000000000017941 */ /* 0x000fea0003800000 */
.L_x_69244:
        /* <DEDUP_REMOVED lines=9> */
.L_x_69248:
[----:B------:R-:W-:Y:S01]  /*78a0*/  IMAD.MOV.U32 R36, RZ, RZ, R19 ;  /* 0x000000ffff247224 */ /* 0x000fe200078e0013 */
[----:B------:R-:W-:Y:S01]  /*78b0*/  MOV R19, R10 ;  /* 0x0000000a00137202 */ /* 0x000fe20000000f00 */
[----:B------:R-:W-:Y:S02]  /*78c0*/  IMAD.MOV.U32 R34, RZ, RZ, R17 ;  /* 0x000000ffff227224 */ /* 0x000fe400078e0011 */
[----:B------:R-:W-:Y:S02]  /*78d0*/  IMAD.MOV.U32 R17, RZ, RZ, R2 ;  /* 0x000000ffff117224 */ /* 0x000fe400078e0002 */
.L_x_69249:
[----:B------:R-:W-:Y:S05]  /*78e0*/  BSYNC B1 ;  /* 0x0000000000017941 */ /* 0x000fea0003800000 */
.L_x_69247:
        /* <DEDUP_REMOVED lines=9> */
.L_x_69251:
[----:B------:R-:W-:Y:S01]  /*7980*/  IMAD.MOV.U32 R27, RZ, RZ, R36 ;  /* 0x000000ffff1b7224 */ /* 0x000fe200078e0024 */
[----:B------:R-:W-:Y:S01]  /*7990*/  MOV R36, R31 ;  /* 0x0000001f00247202 */ /* 0x000fe20000000f00 */
[----:B------:R-:W-:Y:S02]  /*79a0*/  IMAD.MOV.U32 R25, RZ, RZ, R34 ;  /* 0x000000ffff197224 */ /* 0x000fe400078e0022 */
[----:B------:R-:W-:Y:S02]  /*79b0*/  IMAD.MOV.U32 R34, RZ, RZ, R5 ;  /* 0x000000ffff227224 */ /* 0x000fe400078e0005 */
.L_x_69252:
[----:B------:R-:W-:Y:S05]  /*79c0*/  BSYNC B1 ;  /* 0x0000000000017941 */ /* 0x000fea0003800000 */
.L_x_69250:
        /* <DEDUP_REMOVED lines=9> */
.L_x_69254:
[----:B------:R-:W-:Y:S01]  /*7a60*/  IMAD.MOV.U32 R10, RZ, RZ, R27 ;  /* 0x000000ffff0a7224 */ /* 0x000fe200078e001b */
[----:B------:R-:W-:Y:S01]  /*7a70*/  MOV R27, R32 ;  /* 0x00000020001b7202 */ /* 0x000fe20000000f00 */
[----:B------:R-:W-:Y:S02]  /*7a80*/  IMAD.MOV.U32 R2, RZ, RZ, R25 ;  /* 0x000000ffff027224 */ /* 0x000fe400078e0019 */
[----:B------:R-:W-:Y:S02]  /*7a90*/  IMAD.MOV.U32 R25, RZ, RZ, R4 ;  /* 0x000000ffff197224 */ /* 0x000fe400078e0004 */
.L_x_69255:
[----:B------:R-:W-:Y:S05]  /*7aa0*/  BSYNC B1 ;  /* 0x0000000000017941 */ /* 0x000fea0003800000 */
.L_x_69253:
        /* <DEDUP_REMOVED lines=9> */
.L_x_69257:
[----:B------:R-:W-:Y:S01]  /*7b40*/  IMAD.MOV.U32 R4, RZ, RZ, R10 ;  /* 0x000000ffff047224 */ /* 0x000fe200078e000a */
[----:B------:R-:W-:Y:S01]  /*7b50*/  MOV R10, R33 ;  /* 0x00000021000a7202 */ /* 0x000fe20000000f00 */
[----:B------:R-:W-:Y:S02]  /*7b60*/  IMAD.MOV.U32 R5, RZ, RZ, R2 ;  /* 0x000000ffff057224 */ /* 0x000fe400078e0002 */
[----:B------:R-:W-:Y:S02]  /*7b70*/  IMAD.MOV.U32 R2, RZ, RZ, R7 ;  /* 0x000000ffff027224 */ /* 0x000fe400078e0007 */
.L_x_69258:
[----:B------:R-:W-:Y:S05]  /*7b80*/  BSYNC B1 ;  /* 0x0000000000017941 */ /* 0x000fea0003800000 */
.L_x_69256:
        /* <DEDUP_REMOVED lines=9> */
.L_x_69260:
[----:B------:R-:W-:Y:S01]  /*7c20*/  IMAD.MOV.U32 R31, RZ, RZ, R4 ;  /* 0x000000ffff1f7224 */ /* 0x000fe200078e0004 */
[----:B------:R-:W-:Y:S01]  /*7c30*/  MOV R4, R9 ;  /* 0x0000000900047202 */ /* 0x000fe20000000f00 */
[----:B------:R-:W-:Y:S02]  /*7c40*/  IMAD.MOV.U32 R7, RZ, RZ, R5 ;  /* 0x000000ffff077224 */ /* 0x000fe400078e0005 */
[----:B------:R-:W-:Y:S02]  /*7c50*/  IMAD.MOV.U32 R5, RZ, RZ, R6 ;  /* 0x000000ffff057224 */ /* 0x000fe400078e0006 */
.L_x_69261:
[----:B------:R-:W-:Y:S05]  /*7c60*/  BSYNC B1 ;  /* 0x0000000000017941 */ /* 0x000fea0003800000 */
.L_x_69259:
        /* <DEDUP_REMOVED lines=16> */
.L_x_69263:
[----:B------:R-:W-:Y:S01]  /*7d70*/  MOV R24, R11 ;  /* 0x0000000b00187202 */ /* 0x000fe20000000f00 */
[----:B------:R-:W-:Y:S02]  /*7d80*/  IMAD.MOV.U32 R6, RZ, RZ, R3 ;  /* 0x000000ffff067224 */ /* 0x000fe400078e0003 */
[----:B------:R-:W-:Y:S02]  /*7d90*/  IMAD.MOV.U32 R11, RZ, RZ, R26 ;  /* 0x000000ffff0b7224 */ /* 0x000fe400078e001a */
[----:B------:R-:W-:Y:S02]  /*7da0*/  IMAD.MOV.U32 R3, RZ, RZ, R8 ;  /* 0x000000ffff037224 */ /* 0x000fe400078e0008 */
.L_x_69264:
[----:B------:R-:W-:Y:S05]  /*7db0*/  BSYNC B1 ;  /* 0x0000000000017941 */ /* 0x000fea0003800000 */
.L_x_69262:
        /* <DEDUP_REMOVED lines=9> */
.L_x_69266:
[----:B------:R-:W-:Y:S01]  /*7e50*/  MOV R15, R24 ;  /* 0x00000018000f7202 */ /* 0x000fe20000000f00 */
[----:B------:R-:W-:Y:S02]  /*7e60*/  IMAD.MOV.U32 R9, RZ, RZ, R6 ;  /* 0x000000ffff097224 */ /* 0x000fe400078e0006 */
[----:B------:R-:W-:Y:S02]  /*7e70*/  IMAD.MOV.U32 R24, RZ, RZ, R19 ;  /* 0x000000ffff187224 */ /* 0x000fe400078e0013 */
[----:B------:R-:W-:Y:S02]  /*7e80*/  IMAD.MOV.U32 R6, RZ, RZ, R17 ;  /* 0x000000ffff067224 */ /* 0x000fe400078e0011 */
.L_x_69267:
[----:B------:R-:W-:Y:S05]  /*7e90*/  BSYNC B1 ;  /* 0x0000000000017941 */ /* 0x000fea0003800000 */
.L_x_69265:
        /* <DEDUP_REMOVED lines=9> */
.L_x_69269:
[----:B------:R-:W-:Y:S01]  /*7f30*/  MOV R26, R15 ;  /* 0x0000000f001a7202 */ /* 0x000fe20000000f00 */
[----:B------:R-:W-:Y:S02]  /*7f40*/  IMAD.MOV.U32 R8, RZ, RZ, R9 ;  /* 0x000000ffff087224 */ /* 0x000fe400078e0009 */
[----:B------:R-:W-:Y:S02]  /*7f50*/  IMAD.MOV.U32 R15, RZ, RZ, R36 ;  /* 0x000000ffff0f7224 */ /* 0x000fe400078e0024 */
[----:B------:R-:W-:Y:S02]  /*7f60*/  IMAD.MOV.U32 R9, RZ, RZ, R34 ;  /* 0x000000ffff097224 */ /* 0x000fe400078e0022 */
.L_x_69270:
[----:B------:R-:W-:Y:S05]  /*7f70*/  BSYNC B1 ;  /* 0x0000000000017941 */ /* 0x000fea0003800000 */
.L_x_69268:
        /* <DEDUP_REMOVED lines=9> */
.L_x_69272:
[----:B------:R-:W-:Y:S01]  /*8010*/  MOV R19, R26 ;  /* 0x0000001a00137202 */ /* 0x000fe20000000f00 */
[----:B------:R-:W-:Y:S02]  /*8020*/  IMAD.MOV.U32 R17, RZ, RZ, R8 ;  /* 0x000000ffff117224 */ /* 0x000fe400078e0008 */
[----:B------:R-:W-:Y:S02]  /*8030*/  IMAD.MOV.U32 R26, RZ, RZ, R27 ;  /* 0x000000ffff1a7224 */ /* 0x000fe400078e001b */
[----:B------:R-:W-:Y:S02]  /*8040*/  IMAD.MOV.U32 R8, RZ, RZ, R25 ;  /* 0x000000ffff087224 */ /* 0x000fe400078e0019 */
.L_x_69273:
[----:B------:R-:W-:Y:S05]  /*8050*/  BSYNC B1 ;  /* 0x0000000000017941 */ /* 0x000fea0003800000 */
.L_x_69271:
        /* <DEDUP_REMOVED lines=9> */
.L_x_69275:
[----:B------:R-:W-:Y:S01]  /*80f0*/  MOV R25, R19 ;  /* 0x0000001300197202 */ /* 0x000fe20000000f00 */
[----:B------:R-:W-:Y:S02]  /*8100*/  IMAD.MOV.U32 R32, RZ, RZ, R17 ;  /* 0x000000ffff207224 */ /* 0x000fe400078e0011 */
[----:B------:R-:W-:Y:S02]  /*8110*/  IMAD.MOV.U32 R19, RZ, RZ, R10 ;  /* 0x000000ffff137224 */ /* 0x000fe400078e000a */
[----:B------:R-:W-:Y:S02]  /*8120*/  IMAD.MOV.U32 R17, RZ, RZ, R2 ;  /* 0x000000ffff117224 */ /* 0x000fe400078e0002 */
.L_x_69276:
[----:B------:R-:W-:Y:S05]  /*8130*/  BSYNC B1 ;  /* 0x0000000000017941 */ /* 0x000fea0003800000 */
.L_x_69274:
        /* <DEDUP_REMOVED lines=9> */
.L_x_69278:
[----:B------:R-:W-:Y:S01]  /*81d0*/  MOV R10, R25 ;  /* 0x00000019000a7202 */ /* 0x000fe20000000f00 */
[----:B------:R-:W-:Y:S02]  /*81e0*/  IMAD.MOV.U32 R2, RZ, RZ, R32 ;  /* 0x000000ffff027224 */ /* 0x000fe400078e0020 */
[----:B------:R-:W-:Y:S02]  /*81f0*/  IMAD.MOV.U32 R25, RZ, RZ, R4 ;  /* 0x000000ffff197224 */ /* 0x000fe400078e0004 */
[----:B------:R-:W-:Y:S02]  /*8200*/  IMAD.MOV.U32 R32, RZ, RZ, R5 ;  /* 0x000000ffff207224 */ /* 0x000fe400078e0005 */
.L_x_69279:
[----:B------:R-:W-:Y:S05]  /*8210*/  BSYNC B1 ;  /* 0x0000000000017941 */ /* 0x000fea0003800000 */
.L_x_69277:
        /* <DEDUP_REMOVED lines=9> */
.L_x_69281:
[----:B------:R-:W-:Y:S01]  /*82b0*/  MOV R5, R10 ;  /* 0x0000000a00057202 */ /* 0x000fe20000000f00 */
[----:B------:R-:W-:Y:S02]  /*82c0*/  IMAD.MOV.U32 R4, RZ, RZ, R2 ;  /* 0x000000ffff047224 */ /* 0x000fe400078e0002 */
[----:B------:R-:W-:Y:S02]  /*82d0*/  IMAD.MOV.U32 R10, RZ, RZ, R31 ;  /* 0x000000ffff0a7224 */ /* 0x000fe400078e001f */
[----:B------:R-:W-:Y:S02]  /*82e0*/  IMAD.MOV.U32 R2, RZ, RZ, R7 ;  /* 0x000000ffff027224 */ /* 0x000fe400078e0007 */
.L_x_69282:
[----:B------:R-:W-:Y:S05]  /*82f0*/  BSYNC B1 ;  /* 0x0000000000017941 */ /* 0x000fea0003800000 */
.L_x_69280:
        /* <DEDUP_REMOVED lines=16> */
.L_x_69284:
[----:B------:R-:W-:Y:S02]  /*8400*/  IMAD.MOV.U32 R34, RZ, RZ, R11 ;  /* 0x000000ffff227224 */ /* 0x000fe400078e000b */
[----:B------:R-:W-:Y:S02]  /*8410*/  IMAD.MOV.U32 R22, RZ, RZ, R3 ;  /* 0x000000ffff167224 */ /* 0x000fe400078e0003 */
[----:B------:R-:W-:Y:S02]  /*8420*/  IMAD.MOV.U32 R11, RZ, RZ, R24 ;  /* 0x000000ffff0b7224 */ /* 0x000fe400078e0018 */
[----:B------:R-:W-:Y:S02]  /*8430*/  IMAD.MOV.U32 R3, RZ, RZ, R6 ;  /* 0x000000ffff037224 */ /* 0x000fe400078e0006 */
.L_x_69285:
[----:B------:R-:W-:Y:S05]  /*8440*/  BSYNC B1 ;  /* 0x0000000000017941 */ /* 0x000fea0003800000 */
.L_x_69283:
        /* <DEDUP_REMOVED lines=9> */
.L_x_69287:
[----:B------:R-:W-:Y:S02]  /*84e0*/  IMAD.MOV.U32 R13, RZ, RZ, R34 ;  /* 0x000000ffff0d7224 */ /* 0x000fe400078e0022 */
[----:B------:R-:W-:Y:S02]  /*84f0*/  IMAD.MOV.U32 R7, RZ, RZ, R22 ;  /* 0x000000ffff077224 */ /* 0x000fe400078e0016 */
[----:B------:R-:W-:Y:S02]  /*8500*/  IMAD.MOV.U32 R34, RZ, RZ, R15 ;  /* 0x000000ffff227224 */ /* 0x000fe400078e000f */
[----:B------:R-:W-:Y:S02]  /*8510*/  IMAD.MOV.U32 R22, RZ, RZ, R9 ;  /* 0x000000ffff167224 */ /* 0x000fe400078e0009 */
.L_x_69288:
[----:B------:R-:W-:Y:S05]  /*8520*/  BSYNC B1 ;  /* 0x0000000000017941 */ /* 0x000fea0003800000 */
.L_x_69286:
        /* <DEDUP_REMOVED lines=9> */
.L_x_69290:
[----:B------:R-:W-:Y:S02]  /*85c0*/  IMAD.MOV.U32 R24, RZ, RZ, R13 ;  /* 0x000000ffff187224 */ /* 0x000fe400078e000d */
[----:B------:R-:W-:Y:S02]  /*85d0*/  IMAD.MOV.U32 R6, RZ, RZ, R7 ;  /* 0x000000ffff067224 */ /* 0x000fe400078e0007 */
[----:B------:R-:W-:Y:S02]  /*85e0*/  IMAD.MOV.U32 R13, RZ, RZ, R26 ;  /* 0x000000ffff0d7224 */ /* 0x000fe400078e001a */
[----:B------:R-:W-:Y:S02]  /*85f0*/  IMAD.MOV.U32 R7, RZ, RZ, R8 ;  /* 0x000000ffff077224 */ /* 0x000fe400078e0008 */
.L_x_69291:
[----:B------:R-:W-:Y:S05]  /*8600*/  BSYNC B1 ;  /* 0x0000000000017941 */ /* 0x000fea0003800000 */
.L_x_69289:
        /* <DEDUP_REMOVED lines=9> */
.L_x_69293:
[----:B------:R-:W-:Y:S02]  /*86a0*/  IMAD.MOV.U32 R8, RZ, RZ, R24 ;  /* 0x000000ffff087224 */ /* 0x000fe400078e0018 */
[----:B------:R-:W-:Y:S02]  /*86b0*/  IMAD.MOV.U32 R9, RZ, RZ, R6 ;  /* 0x000000ffff097224 */ /* 0x000fe400078e0006 */
[----:B------:R-:W-:Y:S02]  /*86c0*/  IMAD.MOV.U32 R24, RZ, RZ, R19 ;  /* 0x000000ffff187224 */ /* 0x000fe400078e0013 */
[----:B------:R-:W-:Y:S02]  /*86d0*/  IMAD.MOV.U32 R6, RZ, RZ, R17 ;  /* 0x000000ffff067224 */ /* 0x000fe400078e0011 */
.L_x_69294:
[----:B------:R-:W-:Y:S05]  /*86e0*/  BSYNC B1 ;  /* 0x0000000000017941 */ /* 0x000fea0003800000 */
.L_x_69292:
        /* <DEDUP_REMOVED lines=9> */
.L_x_69296:
[----:B------:R-:W-:Y:S02]  /*8780*/  IMAD.MOV.U32 R17, RZ, RZ, R8 ;  /* 0x000000ffff117224 */ /* 0x000fe400078e0008 */
[----:B------:R-:W-:Y:S02]  /*8790*/  IMAD.MOV.U32 R15, RZ, RZ, R9 ;  /* 0x000000ffff0f7224 */ /* 0x000fe400078e0009 */
[----:B------:R-:W-:Y:S02]  /*87a0*/  IMAD.MOV.U32 R8, RZ, RZ, R25 ;  /* 0x000000ffff087224 */ /* 0x000fe400078e0019 */
[----:B------:R-:W-:Y:S02]  /*87b0*/  IMAD.MOV.U32 R9, RZ, RZ, R32 ;  /* 0x000000ffff097224 */ /* 0x000fe400078e0020 */
.L_x_69297:
[----:B------:R-:W-:Y:S05]  /*87c0*/  BSYNC B1 ;  /* 0x0000000000017941 */ /* 0x000fea0003800000 */
.L_x_69295:
        /* <DEDUP_REMOVED lines=9> */
.L_x_69299:
[----:B------:R-:W-:Y:S02]  /*8860*/  IMAD.MOV.U32 R26, RZ, RZ, R17 ;  /* 0x000000ffff1a7224 */ /* 0x000fe400078e0011 */
[----:B------:R-:W-:Y:S02]  /*8870*/  IMAD.MOV.U32 R19, RZ, RZ, R15 ;  /* 0x000000ffff137224 */ /* 0x000fe400078e000f */
[----:B------:R-:W-:Y:S02]  /*8880*/  IMAD.MOV.U32 R17, RZ, RZ, R10 ;  /* 0x000000ffff117224 */ /* 0x000fe400078e000a */
[----:B------:R-:W-:Y:S02]  /*8890*/  IMAD.MOV.U32 R15, RZ, RZ, R2 ;  /* 0x000000ffff0f7224 */ /* 0x000fe400078e0002 */
.L_x_69300:
[----:B------:R-:W-:Y:S05]  /*88a0*/  BSYNC B1 ;  /* 0x0000000000017941 */ /* 0x000fea0003800000 */
.L_x_69298:
        /* <DEDUP_REMOVED lines=9> */
.L_x_69302:
[----:B------:R-:W-:Y:S02]  /*8940*/  IMAD.MOV.U32 R10, RZ, RZ, R26 ;  /* 0x000000ffff0a7224 */ /* 0x000fe400078e001a */
[----:B------:R-:W-:Y:S02]  /*8950*/  IMAD.MOV.U32 R2, RZ, RZ, R19 ;  /* 0x000000ffff027224 */ /* 0x000fe400078e0013 */
[----:B------:R-:W-:Y:S02]  /*8960*/  IMAD.MOV.U32 R26, RZ, RZ, R5 ;  /* 0x000000ffff1a7224 */ /* 0x000fe400078e0005 */
[----:B------:R-:W-:Y:S02]  /*8970*/  IMAD.MOV.U32 R19, RZ, RZ, R4 ;  /* 0x000000ffff137224 */ /* 0x000fe400078e0004 */
.L_x_69303:
[----:B------:R-:W-:Y:S05]  /*8980*/  BSYNC B1 ;  /* 0x0000000000017941 */ /* 0x000fea0003800000 */
.L_x_69301:
        /* <DEDUP_REMOVED lines=16> */
.L_x_69305:
[----:B------:R-:W-:Y:S01]  /*8a90*/  IMAD.MOV.U32 R4, RZ, RZ, R11 ;  /* 0x000000ffff047224 */ /* 0x000fe200078e000b */
[----:B------:R-:W-:Y:S01]  /*8aa0*/  MOV R11, R34 ;  /* 0x00000022000b7202 */ /* 0x000fe20000000f00 */
[----:B------:R-:W-:Y:S02]  /*8ab0*/  IMAD.MOV.U32 R20, RZ, RZ, R3 ;  /* 0x000000ffff147224 */ /* 0x000fe400078e0003 */
[----:B------:R-:W-:Y:S02]  /*8ac0*/  IMAD.MOV.U32 R3, RZ, RZ, R22 ;  /* 0x000000ffff037224 */ /* 0x000fe400078e0016 */
.L_x_69306:
[----:B------:R-:W-:Y:S05]  /*8ad0*/  BSYNC B1 ;  /* 0x0000000000017941 */ /* 0x000fea0003800000 */
.L_x_69304:
        /* <DEDUP_REMOVED lines=9> */
.L_x_69308:
[----:B------:R-:W-:Y:S01]  /*8b70*/  IMAD.MOV.U32 R5, RZ, RZ, R4 ;  /* 0x000000ffff057224 */ /* 0x000fe200078e0004 */
[----:B------:R-:W-:Y:S01]  /*8b80*/  MOV R4, R13 ;  /* 0x0000000d00047202 */ /* 0x000fe20000000f00 */
[----:B------:R-:W-:Y:S02]  /*8b90*/  IMAD.MOV.U32 R25, RZ, RZ, R20 ;  /* 0x000000ffff197224 */ /* 0x000fe400078e0014 */
[----:B------:R-:W-:Y:S02]  /*8ba0*/  IMAD.MOV.U32 R20, RZ, RZ, R7 ;  /* 0x000000ffff147224 */ /* 0x000fe400078e0007 */
.L_x_69309:
[----:B------:R-:W-:Y:S05]  /*8bb0*/  BSYNC B1 ;  /* 0x0000000000017941 */ /* 0x000fea0003800000 */
.L_x_69307:
        /* <DEDUP_REMOVED lines=9> */
.L_x_69311:
[----:B------:R-:W-:Y:S01]  /*8c50*/  IMAD.MOV.U32 R7, RZ, RZ, R5 ;  /* 0x000000ffff077224 */ /* 0x000fe200078e0005 */
[----:B------:R-:W-:Y:S01]  /*8c60*/  MOV R5, R24 ;  /* 0x0000001800057202 */ /* 0x000fe20000000f00 */
[----:B------:R-:W-:Y:S02]  /*8c70*/  IMAD.MOV.U32 R22, RZ, RZ, R25 ;  /* 0x000000ffff167224 */ /* 0x000fe400078e0019 */
[----:B------:R-:W-:Y:S02]  /*8c80*/  IMAD.MOV.U32 R25, RZ, RZ, R6 ;  /* 0x000000ffff197224 */ /* 0x000fe400078e0006 */
.L_x_69312:
[----:B------:R-:W-:Y:S05]  /*8c90*/  BSYNC B1 ;  /* 0x0000000000017941 */ /* 0x000fea0003800000 */
.L_x_69310:
        /* <DEDUP_REMOVED lines=9> */
.L_x_69314:
[----:B------:R-:W-:Y:S01]  /*8d30*/  IMAD.MOV.U32 R6, RZ, RZ, R7 ;  /* 0x000000ffff067224 */ /* 0x000fe200078e0007 */
[----:B------:R-:W-:Y:S01]  /*8d40*/  MOV R7, R8 ;  /* 0x0000000800077202 */ /* 0x000fe20000000f00 */
[----:B------:R-:W-:Y:S02]  /*8d50*/  IMAD.MOV.U32 R24, RZ, RZ, R22 ;  /* 0x000000ffff187224 */ /* 0x000fe400078e0016 */
[----:B------:R-:W-:Y:S02]  /*8d60*/  IMAD.MOV.U32 R22, RZ, RZ, R9 ;  /* 0x000000ffff167224 */ /* 0x000fe400078e0009 */
.L_x_69315:
[----:B------:R-:W-:Y:S05]  /*8d70*/  BSYNC B1 ;  /* 0x0000000000017941 */ /* 0x000fea0003800000 */
.L_x_69313:
        /* <DEDUP_REMOVED lines=9> */
.L_x_69317:
[----:B------:R-:W-:Y:S01]  /*8e10*/  IMAD.MOV.U32 R9, RZ, RZ, R6 ;  /* 0x000000ffff097224 */ /* 0x000fe200078e0006 */
[----:B------:R-:W-:Y:S01]  /*8e20*/  MOV R6, R17 ;  /* 0x0000001100067202 */ /* 0x000fe20000000f00 */
[----:B------:R-:W-:Y:S02]  /*8e30*/  IMAD.MOV.U32 R8, RZ, RZ, R24 ;  /* 0x000000ffff087224 */ /* 0x000fe400078e0018 */
[----:B------:R-:W-:Y:S02]  /*8e40*/  IMAD.MOV.U32 R24, RZ, RZ, R15 ;  /* 0x000000ffff187224 */ /* 0x000fe400078e000f */
.L_x_69318:
[----:B------:R-:W-:Y:S05]  /*8e50*/  BSYNC B1 ;  /* 0x0000000000017941 */ /* 0x000fea0003800000 */
.L_x_69316:
        /* <DEDUP_REMOVED lines=9> */
.L_x_69320:
[----:B------:R-:W-:Y:S01]  /*8ef0*/  IMAD.MOV.U32 R13, RZ, RZ, R9 ;  /* 0x000000ffff0d7224 */ /* 0x000fe200078e0009 */
[----:B------:R-:W-:Y:S01]  /*8f00*/  MOV R9, R26 ;  /* 0x0000001a00097202 */ /* 0x000fe20000000f00 */
[----:B------:R-:W-:Y:S02]  /*8f10*/  IMAD.MOV.U32 R15, RZ, RZ, R8 ;  /* 0x000000ffff0f7224 */ /* 0x000fe400078e0008 */
[----:B------:R-:W-:Y:S02]  /*8f20*/  IMAD.MOV.U32 R8, RZ, RZ, R19 ;  /* 0x000000ffff087224 */ /* 0x000fe400078e0013 */
.L_x_69321:
[----:B------:R-:W-:Y:S05]  /*8f30*/  BSYNC B1 ;  /* 0x0000000000017941 */ /* 0x000fea0003800000 */
.L_x_69319:
        /* <DEDUP_REMOVED lines=9> */
.L_x_69323:
[----:B------:R-:W-:Y:S01]  /*8fd0*/  IMAD.MOV.U32 R17, RZ, RZ, R13 ;  /* 0x000000ffff117224 */ /* 0x000fe200078e000d */
[----:B------:R-:W-:Y:S01]  /*8fe0*/  MOV R13, R10 ;  /* 0x0000000a000d7202 */ /* 0x000fe20000000f00 */
[----:B------:R-:W-:Y:S02]  /*8ff0*/  IMAD.MOV.U32 R19, RZ, RZ, R15 ;  /* 0x000000ffff137224 */ /* 0x000fe400078e000f */
[----:B------:R-:W-:Y:S02]  /*9000*/  IMAD.MOV.U32 R15, RZ, RZ, R2 ;  /* 0x000000ffff0f7224 */ /* 0x000fe400078e0002 */
.L_x_69324:
[----:B------:R-:W-:Y:S05]  /*9010*/  BSYNC B1 ;  /* 0x0000000000017941 */ /* 0x000fea0003800000 */
.L_x_69322:
        /* <DEDUP_REMOVED lines=16> */
.L_x_69326:
[----:B------:R-:W-:Y:S01]  /*9120*/  MOV R2, R11 ;  /* 0x0000000b00027202 */ /* 0x000fe20000000f00 */
[----:B------:R-:W-:Y:S02]  /*9130*/  IMAD.MOV.U32 R10, RZ, RZ, R3 ;  /* 0x000000ffff0a7224 */ /* 0x000fe400078e0003 */
[----:B------:R-:W-:Y:S02]  /*9140*/  IMAD.MOV.U32 R11, RZ, RZ, R4 ;  /* 0x000000ffff0b7224 */ /* 0x000fe400078e0004 */
[----:B------:R-:W-:Y:S02]  /*9150*/  IMAD.MOV.U32 R3, RZ, RZ, R20 ;  /* 0x000000ffff037224 */ /* 0x000fe400078e0014 */
.L_x_69327:
[----:B------:R-:W-:Y:S05]  /*9160*/  BSYNC B1 ;  /* 0x0000000000017941 */ /* 0x000fea0003800000 */
.L_x_69325:
        /* <DEDUP_REMOVED lines=9> */
.L_x_69329:
[----:B------:R-:W-:Y:S01]  /*9200*/  MOV R4, R2 ;  /* 0x0000000200047202 */ /* 0x000fe20000000f00 */
[----:B------:R-:W-:Y:S02]  /*9210*/  IMAD.MOV.U32 R27, RZ, RZ, R10 ;  /* 0x000000ffff1b7224 */ /* 0x000fe400078e000a */
[----:B------:R-:W-:Y:S02]  /*9220*/  IMAD.MOV.U32 R2, RZ, RZ, R5 ;  /* 0x000000ffff027224 */ /* 0x000fe400078e0005 */
[----:B------:R-:W-:Y:S02]  /*9230*/  IMAD.MOV.U32 R10, RZ, RZ, R25 ;  /* 0x000000ffff0a7224 */ /* 0x000fe400078e0019 */
.L_x_69330:
[----:B------:R-:W-:Y:S05]  /*9240*/  BSYNC B1 ;  /* 0x0000000000017941 */ /* 0x000fea0003800000 */
.L_x_69328:
        /* <DEDUP_REMOVED lines=9> */
.L_x_69332:
[----:B------:R-:W-:Y:S01]  /*92e0*/  MOV R5, R4 ;  /* 0x0000000400057202 */ /* 0x000fe20000000f00 */
[----:B------:R-:W-:Y:S02]  /*92f0*/  IMAD.MOV.U32 R25, RZ, RZ, R27 ;  /* 0x000000ffff197224 */ /* 0x000fe400078e001b */
[----:B------:R-:W-:Y:S02]  /*9300*/  IMAD.MOV.U32 R4, RZ, RZ, R7 ;  /* 0x000000ffff047224 */ /* 0x000fe400078e0007 */
[----:B------:R-:W-:Y:S02]  /*9310*/  IMAD.MOV.U32 R27, RZ, RZ, R22 ;  /* 0x000000ffff1b7224 */ /* 0x000fe400078e0016 */
.L_x_69333:
[----:B------:R-:W-:Y:S05]  /*9320*/  BSYNC B1 ;  /* 0x0000000000017941 */ /* 0x000fea0003800000 */
.L_x_69331:
        /* <DEDUP_REMOVED lines=9> */
.L_x_69335:
[----:B------:R-:W-:Y:S01]  /*93c0*/  MOV R18, R5 ;  /* 0x0000000500127202 */ /* 0x000fe20000000f00 */
[----:B------:R-:W-:Y:S02]  /*93d0*/  IMAD.MOV.U32 R7, RZ, RZ, R25 ;  /* 0x000000ffff077224 */ /* 0x000fe400078e0019 */
[----:B------:R-:W-:Y:S02]  /*93e0*/  IMAD.MOV.U32 R5, RZ, RZ, R6 ;  /* 0x000000ffff057224 */ /* 0x000fe400078e0006 */
[----:B------:R-:W-:Y:S02]  /*93f0*/  IMAD.MOV.U32 R25, RZ, RZ, R24 ;  /* 0x000000ffff197224 */ /* 0x000fe400078e0018 */
.L_x_69336:
[----:B------:R-:W-:Y:S05]  /*9400*/  BSYNC B1 ;  /* 0x0000000000017941 */ /* 0x000fea0003800000 */
.L_x_69334:
        /* <DEDUP_REMOVED lines=9> */
.L_x_69338:
[----:B------:R-:W-:Y:S01]  /*94a0*/  MOV R6, R18 ;  /* 0x0000001200067202 */ /* 0x000fe20000000f00 */
[----:B------:R-:W-:Y:S02]  /*94b0*/  IMAD.MOV.U32 R20, RZ, RZ, R7 ;  /* 0x000000ffff147224 */ /* 0x000fe400078e0007 */
[----:B------:R-:W-:Y:S02]  /*94c0*/  IMAD.MOV.U32 R18, RZ, RZ, R9 ;  /* 0x000000ffff127224 */ /* 0x000fe400078e0009 */
[----:B------:R-:W-:Y:S02]  /*94d0*/  IMAD.MOV.U32 R7, RZ, RZ, R8 ;  /* 0x000000ffff077224 */ /* 0x000fe400078e0008 */
.L_x_69339:
[----:B------:R-:W-:Y:S05]  /*94e0*/  BSYNC B1 ;  /* 0x0000000000017941 */ /* 0x000fea0003800000 */
.L_x_69337:
        /* <DEDUP_REMOVED lines=9> */
.L_x_69341:
[----:B------:R-:W-:Y:S01]  /*9580*/  MOV R8, R6 ;  /* 0x0000000600087202 */ /* 0x000fe20000000f00 */
[----:B------:R-:W-:Y:S02]  /*9590*/  IMAD.MOV.U32 R22, RZ, RZ, R20 ;  /* 0x000000ffff167224 */ /* 0x000fe400078e0014 */
[----:B------:R-:W-:Y:S02]  /*95a0*/  IMAD.MOV.U32 R6, RZ, RZ, R13 ;  /* 0x000000ffff067224 */ /* 0x000fe400078e000d */
[----:B------:R-:W-:Y:S02]  /*95b0*/  IMAD.MOV.U32 R20, RZ, RZ, R15 ;  /* 0x000000ffff147224 */ /* 0x000fe400078e000f */
.L_x_69342:
[----:B------:R-:W-:Y:S05]  /*95c0*/  BSYNC B1 ;  /* 0x0000000000017941 */ /* 0x000fea0003800000 */
.L_x_69340:
        /* <DEDUP_REMOVED lines=9> */
.L_x_69344:
[----:B------:R-:W-:Y:S01]  /*9660*/  MOV R9, R8 ;  /* 0x0000000800097202 */ /* 0x000fe20000000f00 */
[----:B------:R-:W-:Y:S02]  /*9670*/  IMAD.MOV.U32 R13, RZ, RZ, R22 ;  /* 0x000000ffff0d7224 */ /* 0x000fe400078e0016 */
[----:B------:R-:W-:Y:S02]  /*9680*/  IMAD.MOV.U32 R8, RZ, RZ, R17 ;  /* 0x000000ffff087224 */ /* 0x000fe400078e0011 */
[----:B------:R-:W-:Y:S02]  /*9690*/  IMAD.MOV.U32 R22, RZ, RZ, R19 ;  /* 0x000000ffff167224 */ /* 0x000fe400078e0013 */
.L_x_69345:
[----:B------:R-:W-:Y:S05]  /*96a0*/  BSYNC B1 ;  /* 0x0000000000017941 */ /* 0x000fea0003800000 */
.L_x_69343:
        /* <DEDUP_REMOVED lines=16> */
.L_x_69347:
[----:B------:R-:W-:Y:S02]  /*97b0*/  IMAD.MOV.U32 R15, RZ, RZ, R11 ;  /* 0x000000ffff0f7224 */ /* 0x000fe400078e000b */
[----:B------:R-:W-:Y:S02]  /*97c0*/  IMAD.MOV.U32 R16, RZ, RZ, R3 ;  /* 0x000000ffff107224 */ /* 0x000fe400078e0003 */
[----:B------:R-:W-:Y:S02]  /*97d0*/  IMAD.MOV.U32 R11, RZ, RZ, R2 ;  /* 0x000000ffff0b7224 */ /* 0x000fe400078e0002 */
[----:B------:R-:W-:Y:S02]  /*97e0*/  IMAD.MOV.U32 R3, RZ, RZ, R10 ;  /* 0x000000ffff037224 */ /* 0x000fe400078e000a */
.L_x_69348:
[----:B------:R-:W-:Y:S05]  /*97f0*/  BSYNC B1 ;  /* 0x0000000000017941 */ /* 0x000fea0003800000 */
.L_x_69346:
        /* <DEDUP_REMOVED lines=9> */
.L_x_69350:
[----:B------:R-:W-:Y:S02]  /*9890*/  IMAD.MOV.U32 R17, RZ, RZ, R15 ;  /* 0x000000ffff117224 */ /* 0x000fe400078e000f */
[----:B------:R-:W-:Y:S02]  /*98a0*/  IMAD.MOV.U32 R19, RZ, RZ, R16 ;  /* 0x000000ffff137224 */ /* 0x000fe400078e0010 */
[----:B------:R-:W-:Y:S02]  /*98b0*/  IMAD.MOV.U32 R15, RZ, RZ, R4 ;  /* 0x000000ffff0f7224 */ /* 0x000fe400078e0004 */
[----:B------:R-:W-:Y:S02]  /*98c0*/  IMAD.MOV.U32 R16, RZ, RZ, R27 ;  /* 0x000000ffff107224 */ /* 0x000fe400078e001b */
.L_x_69351:
[----:B------:R-:W-:Y:S05]  /*98d0*/  BSYNC B1 ;  /* 0x0000000000017941 */ /* 0x000fea0003800000 */
.L_x_69349:
        /* <DEDUP_REMOVED lines=9> */
.L_x_69353:
[----:B------:R-:W-:Y:S02]  /*9970*/  IMAD.MOV.U32 R24, RZ, RZ, R17 ;  /* 0x000000ffff187224 */ /* 0x000fe400078e0011 */
[----:B------:R-:W-:Y:S02]  /*9980*/  IMAD.MOV.U32 R26, RZ, RZ, R19 ;  /* 0x000000ffff1a7224 */ /* 0x000fe400078e0013 */
[----:B------:R-:W-:Y:S02]  /*9990*/  IMAD.MOV.U32 R17, RZ, RZ, R5 ;  /* 0x000000ffff117224 */ /* 0x000fe400078e0005 */
[----:B------:R-:W-:Y:S02]  /*99a0*/  IMAD.MOV.U32 R19, RZ, RZ, R25 ;  /* 0x000000ffff137224 */ /* 0x000fe400078e0019 */
.L_x_69354:
[----:B------:R-:W-:Y:S05]  /*99b0*/  BSYNC B1 ;  /* 0x0000000000017941 */ /* 0x000fea0003800000 */
.L_x_69352:
        /* <DEDUP_REMOVED lines=9> */
.L_x_69356:
[----:B------:R-:W-:Y:S02]  /*9a50*/  IMAD.MOV.U32 R25, RZ, RZ, R24 ;  /* 0x000000ffff197224 */ /* 0x000fe400078e0018 */
[----:B------:R-:W-:Y:S02]  /*9a60*/  IMAD.MOV.U32 R27, RZ, RZ, R26 ;  /* 0x000000ffff1b7224 */ /* 0x000fe400078e001a */
[----:B------:R-:W-:Y:S02]  /*9a70*/  IMAD.MOV.U32 R24, RZ, RZ, R18 ;  /* 0x000000ffff187224 */ /* 0x000fe400078e0012 */
[----:B------:R-:W-:Y:S02]  /*9a80*/  IMAD.MOV.U32 R26, RZ, RZ, R7 ;  /* 0x000000ffff1a7224 */ /* 0x000fe400078e0007 */
.L_x_69357:
[----:B------:R-:W-:Y:S05]  /*9a90*/  BSYNC B1 ;  /* 0x0000000000017941 */ /* 0x000fea0003800000 */
.L_x_69355:
        /* <DEDUP_REMOVED lines=9> */
.L_x_69359:
[----:B------:R-:W-:Y:S02]  /*9b30*/  IMAD.MOV.U32 R18, RZ, RZ, R25 ;  /* 0x000000ffff127224 */ /* 0x000fe400078e0019 */
[----:B------:R-:W-:Y:S02]  /*9b40*/  IMAD.MOV.U32 R31, RZ, RZ, R27 ;  /* 0x000000ffff1f7224 */ /* 0x000fe400078e001b */
[----:B------:R-:W-:Y:S02]  /*9b50*/  IMAD.MOV.U32 R25, RZ, RZ, R6 ;  /* 0x000000ffff197224 */ /* 0x000fe400078e0006 */
[----:B------:R-:W-:Y:S02]  /*9b60*/  IMAD.MOV.U32 R27, RZ, RZ, R20 ;  /* 0x000000ffff1b7224 */ /* 0x000fe400078e0014 */
.L_x_69360:
[----:B------:R-:W-:Y:S05]  /*9b70*/  BSYNC B1 ;  /* 0x0000000000017941 */ /* 0x000fea0003800000 */
.L_x_69358:
        /* <DEDUP_REMOVED lines=9> */
.L_x_69362:
[----:B------:R-:W-:Y:S02]  /*9c10*/  IMAD.MOV.U32 R20, RZ, RZ, R18 ;  /* 0x000000ffff147224 */ /* 0x000fe400078e0012 */
[----:B------:R-:W-:Y:S02]  /*9c20*/  IMAD.MOV.U32 R36, RZ, RZ, R31 ;  /* 0x000000ffff247224 */ /* 0x000fe400078e001f */
[----:B------:R-:W-:Y:S02]  /*9c30*/  IMAD.MOV.U32 R18, RZ, RZ, R8 ;  /* 0x000000ffff127224 */ /* 0x000fe400078e0008 */
[----:B------:R-:W-:Y:S02]  /*9c40*/  IMAD.MOV.U32 R31, RZ, RZ, R22 ;  /* 0x000000ffff1f7224 */ /* 0x000fe400078e0016 */
.L_x_69363:
[----:B------:R-:W-:Y:S05]  /*9c50*/  BSYNC B1 ;  /* 0x0000000000017941 */ /* 0x000fea0003800000 */
.L_x_69361:
        /* <DEDUP_REMOVED lines=9> */
.L_x_69365:
[----:B------:R-:W-:Y:S02]  /*9cf0*/  IMAD.MOV.U32 R22, RZ, RZ, R20 ;  /* 0x000000ffff167224 */ /* 0x000fe400078e0014 */
[----:B------:R-:W-:Y:S02]  /*9d00*/  IMAD.MOV.U32 R38, RZ, RZ, R36 ;  /* 0x000000ffff267224 */ /* 0x000fe400078e0024 */
[----:B------:R-:W-:Y:S02]  /*9d10*/  IMAD.MOV.U32 R20, RZ, RZ, R9 ;  /* 0x000000ffff147224 */ /* 0x000fe400078e0009 */
[----:B------:R-:W-:Y:S02]  /*9d20*/  IMAD.MOV.U32 R36, RZ, RZ, R13 ;  /* 0x000000ffff247224 */ /* 0x000fe400078e000d */
.L_x_69366:
[----:B------:R-:W-:Y:S05]  /*9d30*/  BSYNC B1 ;  /* 0x0000000000017941 */ /* 0x000fea0003800000 */
.L_x_69364:
        /* <DEDUP_REMOVED lines=16> */
.L_x_69368:
[----:B------:R-:W-:Y:S01]  /*9e40*/  IMAD.MOV.U32 R10, RZ, RZ, R11 ;  /* 0x000000ffff0a7224 */ /* 0x000fe200078e000b */
[----:B------:R-:W-:Y:S01]  /*9e50*/  MOV R11, R15 ;  /* 0x0000000f000b7202 */ /* 0x000fe20000000f00 */
[----:B------:R-:W-:Y:S02]  /*9e60*/  IMAD.MOV.U32 R2, RZ, RZ, R3 ;  /* 0x000000ffff027224 */ /* 0x000fe400078e0003 */
[----:B------:R-:W-:Y:S02]  /*9e70*/  IMAD.MOV.U32 R3, RZ, RZ, R16 ;  /* 0x000000ffff037224 */ /* 0x000fe400078e0010 */
.L_x_69369:
[----:B------:R-:W-:Y:S05]  /*9e80*/  BSYNC B1 ;  /* 0x0000000000017941 */ /* 0x000fea0003800000 */
.L_x_69367:
        /* <DEDUP_REMOVED lines=9> */
.L_x_69371:
[----:B------:R-:W-:Y:S01]  /*9f20*/  IMAD.MOV.U32 R33, RZ, RZ, R10 ;  /* 0x000000ffff217224 */ /* 0x000fe200078e000a */
[----:B------:R-:W-:Y:S01]  /*9f30*/  MOV R10, R17 ;  /* 0x00000011000a7202 */ /* 0x000fe20000000f00 */
[----:B------:R-:W-:Y:S02]  /*9f40*/  IMAD.MOV.U32 R5, RZ, RZ, R2 ;  /* 0x000000ffff057224 */ /* 0x000fe400078e0002 */
[----:B------:R-:W-:Y:S02]  /*9f50*/  IMAD.MOV.U32 R2, RZ, RZ, R19 ;  /* 0x000000ffff027224 */ /* 0x000fe400078e0013 */
.L_x_69372:
[----:B------:R-:W-:Y:S05]  /*9f60*/  BSYNC B1 ;  /* 0x0000000000017941 */ /* 0x000fea0003800000 */
.L_x_69370:
        /* <DEDUP_REMOVED lines=9> */
.L_x_69374:
[----:B------:R-:W-:Y:S01]  /*a000*/  IMAD.MOV.U32 R32, RZ, RZ, R33 ;  /* 0x000000ffff207224 */ /* 0x000fe200078e0021 */
[----:B------:R-:W-:Y:S01]  /*a010*/  MOV R33, R24 ;  /* 0x0000001800217202 */ /* 0x000fe20000000f00 */
[----:B------:R-:W-:Y:S02]  /*a020*/  IMAD.MOV.U32 R4, RZ, RZ, R5 ;  /* 0x000000ffff047224 */ /* 0x000fe400078e0005 */
[----:B------:R-:W-:Y:S02]  /*a030*/  IMAD.MOV.U32 R5, RZ, RZ, R26 ;  /* 0x000000ffff057224 */ /* 0x000fe400078e001a */
.L_x_69375:
[----:B------:R-:W-:Y:S05]  /*a040*/  BSYNC B1 ;  /* 0x0000000000017941 */ /* 0x000fea0003800000 */
.L_x_69373:
        /* <DEDUP_REMOVED lines=9> */
.L_x_69377:
[----:B------:R-:W-:Y:S01]  /*a0e0*/  IMAD.MOV.U32 R35, RZ, RZ, R32 ;  /* 0x000000ffff237224 */ /* 0x000fe200078e0020 */
[----:B------:R-:W-:Y:S01]  /*a0f0*/  MOV R32, R25 ;  /* 0x0000001900207202 */ /* 0x000fe20000000f00 */
[----:B------:R-:W-:Y:S02]  /*a100*/  IMAD.MOV.U32 R7, RZ, RZ, R4 ;  /* 0x000000ffff077224 */ /* 0x000fe400078e0004 */
[----:B------:R-:W-:Y:S02]  /*a110*/  IMAD.MOV.U32 R4, RZ, RZ, R27 ;  /* 0x000000ffff047224 */ /* 0x000fe400078e001b */
.L_x_69378:
[----:B------:R-:W-:Y:S05]  /*a120*/  BSYNC B1 ;  /* 0x0000000000017941 */ /* 0x000fea0003800000 */
.L_x_69376:
        /* <DEDUP_REMOVED lines=9> */
.L_x_69380:
[----:B------:R-:W-:Y:S01]  /*a1c0*/  IMAD.MOV.U32 R34, RZ, RZ, R35 ;  /* 0x000000ffff227224 */ /* 0x000fe200078e0023 */
[----:B------:R-:W-:Y:S01]  /*a1d0*/  MOV R35, R18 ;  /* 0x0000001200237202 */ /* 0x000fe20000000f00 */
[----:B------:R-:W-:Y:S02]  /*a1e0*/  IMAD.MOV.U32 R6, RZ, RZ, R7 ;  /* 0x000000ffff067224 */ /* 0x000fe400078e0007 */
[----:B------:R-:W-:Y:S02]  /*a1f0*/  IMAD.MOV.U32 R7, RZ, RZ, R31 ;  /* 0x000000ffff077224 */ /* 0x000fe400078e001f */
.L_x_69381:
[----:B------:R-:W-:Y:S05]  /*a200*/  BSYNC B1 ;  /* 0x0000000000017941 */ /* 0x000fea0003800000 */
.L_x_69379:
        /* <DEDUP_REMOVED lines=9> */
.L_x_69383:
[----:B------:R-:W-:Y:S01]  /*a2a0*/  IMAD.MOV.U32 R37, RZ, RZ, R34 ;  /* 0x000000ffff257224 */ /* 0x000fe200078e0022 */
[----:B------:R-:W-:Y:S01]  /*a2b0*/  MOV R34, R20 ;  /* 0x0000001400227202 */ /* 0x000fe20000000f00 */
[----:B------:R-:W-:Y:S02]  /*a2c0*/  IMAD.MOV.U32 R9, RZ, RZ, R6 ;  /* 0x000000ffff097224 */ /* 0x000fe400078e0006 */
[----:B------:R-:W-:Y:S02]  /*a2d0*/  IMAD.MOV.U32 R6, RZ, RZ, R36 ;  /* 0x000000ffff067224 */ /* 0x000fe400078e0024 */
.L_x_69384:
[----:B------:R-:W-:Y:S05]  /*a2e0*/  BSYNC B1 ;  /* 0x0000000000017941 */ /* 0x000fea0003800000 */
.L_x_69382:
        /* <DEDUP_REMOVED lines=9> */
.L_x_69386:
[----:B------:R-:W-:Y:S01]  /*a380*/  IMAD.MOV.U32 R36, RZ, RZ, R37 ;  /* 0x000000ffff247224 */ /* 0x000fe200078e0025 */
[----:B------:R-:W-:Y:S01]  /*a390*/  MOV R37, R22 ;  /* 0x0000001600257202 */ /* 0x000fe20000000f00 */
[----:B------:R-:W-:Y:S02]  /*a3a0*/  IMAD.MOV.U32 R8, RZ, RZ, R9 ;  /* 0x000000ffff087224 */ /* 0x000fe400078e0009 */
[----:B------:R-:W-:Y:S02]  /*a3b0*/  IMAD.MOV.U32 R9, RZ, RZ, R38 ;  /* 0x000000ffff097224 */ /* 0x000fe400078e0026 */
.L_x_69387:
[----:B------:R-:W-:Y:S05]  /*a3c0*/  BSYNC B1 ;  /* 0x0000000000017941 */ /* 0x000fea0003800000 */
.L_x_69385:
[----:B------:R-:W-:Y:S02]  /*a3d0*/  FADD.FTZ R38, R23, R21 ;  /* 0x0000001517267221 */ /* 0x000fe40000010000 */
[----:B------:R-:W-:Y:S02]  /*a3e0*/  IMAD.MOV.U32 R39, RZ, RZ, R12 ;  /* 0x000000ffff277224 */ /* 0x000fe400078e000c */
.L_x_69219:
[----:B-1-34-:R-:W-:Y:S05]  /*a3f0*/  BSYNC B0 ;  /* 0x0000000000007941 */ /* 0x01afea0003800000 */
.L_x_69218:
        /* <DEDUP_REMOVED lines=46> */
.L_x_69391:
[----:B------:R-:W-:Y:S02]  /*a6e0*/  IMAD.MOV.U32 R19, RZ, RZ, R11 ;  /* 0x000000ffff137224 */ /* 0x000fe400078e000b */
[----:B------:R-:W-:Y:S02]  /*a6f0*/  IMAD.MOV.U32 R38, RZ, RZ, R3 ;  /* 0x000000ffff267224 */ /* 0x000fe400078e0003 */
[----:B------:R-:W-:Y:S02]  /*a700*/  IMAD.MOV.U32 R11, RZ, RZ, R10 ;  /* 0x000000ffff0b7224 */ /* 0x000fe400078e000a */
[----:B------:R-:W-:Y:S02]  /*a710*/  IMAD.MOV.U32 R3, RZ, RZ, R2 ;  /* 0x000000ffff037224 */ /* 0x000fe400078e0002 */
.L_x_69392:
[----:B------:R-:W-:Y:S05]  /*a720*/  BSYNC B1 ;  /* 0x0000000000017941 */ /* 0x000fea0003800000 */
.L_x_69390:
        /* <DEDUP_REMOVED lines=9> */
.L_x_69394:
[----:B------:R-:W-:Y:S02]  /*a7c0*/  IMAD.MOV.U32 R27, RZ, RZ, R19 ;  /* 0x000000ffff1b7224 */ /* 0x000fe400078e0013 */
[----:B------:R-:W-:Y:S02]  /*a7d0*/  IMAD.MOV.U32 R25, RZ, RZ, R38 ;  /* 0x000000ffff197224 */ /* 0x000fe400078e0026 */
[----:B------:R-:W-:Y:S02]  /*a7e0*/  IMAD.MOV.U32 R19, RZ, RZ, R33 ;  /* 0x000000ffff137224 */ /* 0x000fe400078e0021 */
[----:B------:R-:W-:Y:S02]  /*a7f0*/  IMAD.MOV.U32 R38, RZ, RZ, R5 ;  /* 0x000000ffff267224 */ /* 0x000fe400078e0005 */
.L_x_69395:
[----:B------:R-:W-:Y:S05]  /*a800*/  BSYNC B1 ;  /* 0x0000000000017941 */ /* 0x000fea0003800000 */
.L_x_69393:
        /* <DEDUP_REMOVED lines=9> */
.L_x_69397:
[----:B------:R-:W-:Y:S02]  /*a8a0*/  IMAD.MOV.U32 R10, RZ, RZ, R27 ;  /* 0x000000ffff0a7224 */ /* 0x000fe400078e001b */
[----:B------:R-:W-:Y:S02]  /*a8b0*/  IMAD.MOV.U32 R2, RZ, RZ, R25 ;  /* 0x000000ffff027224 */ /* 0x000fe400078e0019 */
[----:B------:R-:W-:Y:S02]  /*a8c0*/  IMAD.MOV.U32 R27, RZ, RZ, R32 ;  /* 0x000000ffff1b7224 */ /* 0x000fe400078e0020 */
[----:B------:R-:W-:Y:S02]  /*a8d0*/  IMAD.MOV.U32 R25, RZ, RZ, R4 ;  /* 0x000000ffff197224 */ /* 0x000fe400078e0004 */
.L_x_69398:
[----:B------:R-:W-:Y:S05]  /*a8e0*/  BSYNC B1 ;  /* 0x0000000000017941 */ /* 0x000fea0003800000 */
.L_x_69396:
        /* <DEDUP_REMOVED lines=9> */
.L_x_69400:
[----:B------:R-:W-:Y:S02]  /*a980*/  IMAD.MOV.U32 R31, RZ, RZ, R10 ;  /* 0x000000ffff1f7224 */ /* 0x000fe400078e000a */
[----:B------:R-:W-:Y:S02]  /*a990*/  IMAD.MOV.U32 R5, RZ, RZ, R2 ;  /* 0x000000ffff057224 */ /* 0x000fe400078e0002 */
[----:B------:R-:W-:Y:S02]  /*a9a0*/  IMAD.MOV.U32 R10, RZ, RZ, R35 ;  /* 0x000000ffff0a7224 */ /* 0x000fe400078e0023 */
[----:B------:R-:W-:Y:S02]  /*a9b0*/  IMAD.MOV.U32 R2, RZ, RZ, R7 ;  /* 0x000000ffff027224 */ /* 0x000fe400078e0007 */
.L_x_69401:
[----:B------:R-:W-:Y:S05]  /*a9c0*/  BSYNC B1 ;  /* 0x0000000000017941 */ /* 0x000fea0003800000 */
.L_x_69399:
        /* <DEDUP_REMOVED lines=9> */
.L_x_69403:
[----:B------:R-:W-:Y:S02]  /*aa60*/  IMAD.MOV.U32 R32, RZ, RZ, R31 ;  /* 0x000000ffff207224 */ /* 0x000fe400078e001f */
[----:B------:R-:W-:Y:S02]  /*aa70*/  IMAD.MOV.U32 R4, RZ, RZ, R5 ;  /* 0x000000ffff047224 */ /* 0x000fe400078e0005 */
[----:B------:R-:W-:Y:S02]  /*aa80*/  IMAD.MOV.U32 R31, RZ, RZ, R34 ;  /* 0x000000ffff1f7224 */ /* 0x000fe400078e0022 */
[----:B------:R-:W-:Y:S02]  /*aa90*/  IMAD.MOV.U32 R5, RZ, RZ, R6 ;  /* 0x000000ffff057224 */ /* 0x000fe400078e0006 */
.L_x_69404:
[----:B------:R-:W-:Y:S05]  /*aaa0*/  BSYNC B1 ;  /* 0x0000000000017941 */ /* 0x000fea0003800000 */
.L_x_69402:
        /* <DEDUP_REMOVED lines=9> */
.L_x_69406:
[----:B------:R-:W-:Y:S02]  /*ab40*/  IMAD.MOV.U32 R33, RZ, RZ, R32 ;  /* 0x000000ffff217224 */ /* 0x000fe400078e0020 */
[----:B------:R-:W-:Y:S02]  /*ab50*/  IMAD.MOV.U32 R7, RZ, RZ, R4 ;  /* 0x000000ffff077224 */ /* 0x000fe400078e0004 */
[----:B------:R-:W-:Y:S02]  /*ab60*/  IMAD.MOV.U32 R32, RZ, RZ, R37 ;  /* 0x000000ffff207224 */ /* 0x000fe400078e0025 */
[----:B------:R-:W-:Y:S02]  /*ab70*/  IMAD.MOV.U32 R4, RZ, RZ, R9 ;  /* 0x000000ffff047224 */ /* 0x000fe400078e0009 */
.L_x_69407:
[----:B------:R-:W-:Y:S05]  /*ab80*/  BSYNC B1 ;  /* 0x0000000000017941 */ /* 0x000fea0003800000 */
.L_x_69405:
        /* <DEDUP_REMOVED lines=9> */
.L_x_69409:
[----:B------:R-:W-:Y:S02]  /*ac20*/  IMAD.MOV.U32 R9, RZ, RZ, R33 ;  /* 0x000000ffff097224 */ /* 0x000fe400078e0021 */
[----:B------:R-:W-:Y:S02]  /*ac30*/  IMAD.MOV.U32 R6, RZ, RZ, R7 ;  /* 0x000000ffff067224 */ /* 0x000fe400078e0007 */
[----:B------:R-:W-:Y:S02]  /*ac40*/  IMAD.MOV.U32 R33, RZ, RZ, R36 ;  /* 0x000000ffff217224 */ /* 0x000fe400078e0024 */
[----:B------:R-:W-:Y:S02]  /*ac50*/  IMAD.MOV.U32 R7, RZ, RZ, R8 ;  /* 0x000000ffff077224 */ /* 0x000fe400078e0008 */
.L_x_69410:
[----:B------:R-:W-:Y:S05]  /*ac60*/  BSYNC B1 ;  /* 0x0000000000017941 */ /* 0x000fea0003800000 */
.L_x_69408:
        /* <DEDUP_REMOVED lines=16> */
.L_x_69412:
[----:B------:R-:W-:Y:S02]  /*ad70*/  IMAD.MOV.U32 R26, RZ, RZ, R11 ;  /* 0x000000ffff1a7224 */ /* 0x000fe400078e000b */
[----:B------:R-:W-:Y:S01]  /*ad80*/  IMAD.MOV.U32 R8, RZ, RZ, R3 ;  /* 0x000000ffff087224 */ /* 0x000fe200078e0003 */
[----:B------:R-:W-:Y:S01]  /*ad90*/  MOV R3, R38 ;  /* 0x0000002600037202 */ /* 0x000fe20000000f00 */
[----:B------:R-:W-:Y:S02]  /*ada0*/  IMAD.MOV.U32 R11, RZ, RZ, R19 ;  /* 0x000000ffff0b7224 */ /* 0x000fe400078e0013 */
.L_x_69413:
[----:B------:R-:W-:Y:S05]  /*adb0*/  BSYNC B1 ;  /* 0x0000000000017941 */ /* 0x000fea0003800000 */
.L_x_69411:
        /* <DEDUP_REMOVED lines=9> */
.L_x_69415:
[----:B------:R-:W-:Y:S02]  /*ae50*/  IMAD.MOV.U32 R19, RZ, RZ, R26 ;  /* 0x000000ffff137224 */ /* 0x000fe400078e001a */
[----:B------:R-:W-:Y:S01]  /*ae60*/  IMAD.MOV.U32 R17, RZ, RZ, R8 ;  /* 0x000000ffff117224 */ /* 0x000fe200078e0008 */
[----:B------:R-:W-:Y:S01]  /*ae70*/  MOV R8, R25 ;  /* 0x0000001900087202 */ /* 0x000fe20000000f00 */
[----:B------:R-:W-:Y:S02]  /*ae80*/  IMAD.MOV.U32 R26, RZ, RZ, R27 ;  /* 0x000000ffff1a7224 */ /* 0x000fe400078e001b */
.L_x_69416:
[----:B------:R-:W-:Y:S05]  /*ae90*/  BSYNC B1 ;  /* 0x0000000000017941 */ /* 0x000fea0003800000 */
.L_x_69414:
        /* <DEDUP_REMOVED lines=9> */
.L_x_69418:
[----:B------:R-:W-:Y:S02]  /*af30*/  IMAD.MOV.U32 R36, RZ, RZ, R19 ;  /* 0x000000ffff247224 */ /* 0x000fe400078e0013 */
[----:B------:R-:W-:Y:S01]  /*af40*/  IMAD.MOV.U32 R34, RZ, RZ, R17 ;  /* 0x000000ffff227224 */ /* 0x000fe200078e0011 */
[----:B------:R-:W-:Y:S01]  /*af50*/  MOV R17, R2 ;  /* 0x0000000200117202 */ /* 0x000fe20000000f00 */
[----:B------:R-:W-:Y:S02]  /*af60*/  IMAD.MOV.U32 R19, RZ, RZ, R10 ;  /* 0x000000ffff137224 */ /* 0x000fe400078e000a */
.L_x_69419:
[----:B------:R-:W-:Y:S05]  /*af70*/  BSYNC B1 ;  /* 0x0000000000017941 */ /* 0x000fea0003800000 */
.L_x_69417:
        /* <DEDUP_REMOVED lines=9> */
.L_x_69421:
[----:B------:R-:W-:Y:S02]  /*b010*/  IMAD.MOV.U32 R27, RZ, RZ, R36 ;  /* 0x000000ffff1b7224 */ /* 0x000fe400078e0024 */
[----:B------:R-:W-:Y:S01]  /*b020*/  IMAD.MOV.U32 R25, RZ, RZ, R34 ;  /* 0x000000ffff197224 */ /* 0x000fe200078e0022 */
[----:B------:R-:W-:Y:S01]  /*b030*/  MOV R34, R5 ;  /* 0x0000000500227202 */ /* 0x000fe20000000f00 */
[----:B------:R-:W-:Y:S02]  /*b040*/  IMAD.MOV.U32 R36, RZ, RZ, R31 ;  /* 0x000000ffff247224 */ /* 0x000fe400078e001f */
.L_x_69422:
[----:B------:R-:W-:Y:S05]  /*b050*/  BSYNC B1 ;  /* 0x0000000000017941 */ /* 0x000fea0003800000 */
.L_x_69420:
        /* <DEDUP_REMOVED lines=9> */
.L_x_69424:
[----:B------:R-:W-:Y:S02]  /*b0f0*/  IMAD.MOV.U32 R10, RZ, RZ, R27 ;  /* 0x000000ffff0a7224 */ /* 0x000fe400078e001b */
[----:B------:R-:W-:Y:S01]  /*b100*/  IMAD.MOV.U32 R2, RZ, RZ, R25 ;  /* 0x000000ffff027224 */ /* 0x000fe200078e0019 */
[----:B------:R-:W-:Y:S01]  /*b110*/  MOV R25, R4 ;  /* 0x0000000400197202 */ /* 0x000fe20000000f00 */
[----:B------:R-:W-:Y:S02]  /*b120*/  IMAD.MOV.U32 R27, RZ, RZ, R32 ;  /* 0x000000ffff1b7224 */ /* 0x000fe400078e0020 */
.L_x_69425:
[----:B------:R-:W-:Y:S05]  /*b130*/  BSYNC B1 ;  /* 0x0000000000017941 */ /* 0x000fea0003800000 */
.L_x_69423:
        /* <DEDUP_REMOVED lines=9> */
.L_x_69427:
[----:B------:R-:W-:Y:S02]  /*b1d0*/  IMAD.MOV.U32 R4, RZ, RZ, R10 ;  /* 0x000000ffff047224 */ /* 0x000fe400078e000a */
[----:B------:R-:W-:Y:S01]  /*b1e0*/  IMAD.MOV.U32 R5, RZ, RZ, R2 ;  /* 0x000000ffff057224 */ /* 0x000fe200078e0002 */
[----:B------:R-:W-:Y:S01]  /*b1f0*/  MOV R2, R7 ;  /* 0x0000000700027202 */ /* 0x000fe20000000f00 */
[----:B------:R-:W-:Y:S02]  /*b200*/  IMAD.MOV.U32 R10, RZ, RZ, R33 ;  /* 0x000000ffff0a7224 */ /* 0x000fe400078e0021 */
.L_x_69428:
[----:B------:R-:W-:Y:S05]  /*b210*/  BSYNC B1 ;  /* 0x0000000000017941 */ /* 0x000fea0003800000 */
.L_x_69426:
        /* <DEDUP_REMOVED lines=9> */
.L_x_69430:
[----:B------:R-:W-:Y:S02]  /*b2b0*/  IMAD.MOV.U32 R31, RZ, RZ, R4 ;  /* 0x000000ffff1f7224 */ /* 0x000fe400078e0004 */
[----:B------:R-:W-:Y:S01]  /*b2c0*/  IMAD.MOV.U32 R7, RZ, RZ, R5 ;  /* 0x000000ffff077224 */ /* 0x000fe200078e0005 */
[----:B------:R-:W-:Y:S01]  /*b2d0*/  MOV R5, R6 ;  /* 0x0000000600057202 */ /* 0x000fe20000000f00 */
[----:B------:R-:W-:Y:S02]  /*b2e0*/  IMAD.MOV.U32 R4, RZ, RZ, R9 ;  /* 0x000000ffff047224 */ /* 0x000fe400078e0009 */
.L_x_69431:
[----:B------:R-:W-:Y:S05]  /*b2f0*/  BSYNC B1 ;  /* 0x0000000000017941 */ /* 0x000fea0003800000 */
.L_x_69429:
        /* <DEDUP_REMOVED lines=16> */
.L_x_69433:
[----:B------:R-:W-:Y:S01]  /*b400*/  IMAD.MOV.U32 R24, RZ, RZ, R11 ;  /* 0x000000ffff187224 */ /* 0x000fe200078e000b */
[----:B------:R-:W-:Y:S01]  /*b410*/  MOV R6, R3 ;  /* 0x0000000300067202 */ /* 0x000fe20000000f00 */
[----:B------:R-:W-:Y:S02]  /*b420*/  IMAD.MOV.U32 R11, RZ, RZ, R26 ;  /* 0x000000ffff0b7224 */ /* 0x000fe400078e001a */
[----:B------:R-:W-:Y:S02]  /*b430*/  IMAD.MOV.U32 R3, RZ, RZ, R8 ;  /* 0x000000ffff037224 */ /* 0x000fe400078e0008 */
.L_x_69434:
[----:B------:R-:W-:Y:S05]  /*b440*/  BSYNC B1 ;  /* 0x0000000000017941 */ /* 0x000fea0003800000 */
.L_x_69432:
        /* <DEDUP_REMOVED lines=9> */
.L_x_69436:
[----:B------:R-:W-:Y:S01]  /*b4e0*/  IMAD.MOV.U32 R15, RZ, RZ, R24 ;  /* 0x000000ffff0f7224 */ /* 0x000fe200078e0018 */
[----:B------:R-:W-:Y:S01]  /*b4f0*/  MOV R9, R6 ;  /* 0x0000000600097202 */ /* 0x000fe20000000f00 */
[----:B------:R-:W-:Y:S02]  /*b500*/  IMAD.MOV.U32 R24, RZ, RZ, R19 ;  /* 0x000000ffff187224 */ /* 0x000fe400078e0013 */
[----:B------:R-:W-:Y:S02]  /*b510*/  IMAD.MOV.U32 R6, RZ, RZ, R17 ;  /* 0x000000ffff067224 */ /* 0x000fe400078e0011 */
.L_x_69437:
[----:B------:R-:W-:Y:S05]  /*b520*/  BSYNC B1 ;  /* 0x0000000000017941 */ /* 0x000fea0003800000 */
.L_x_69435:
        /* <DEDUP_REMOVED lines=9> */
.L_x_69439:
[----:B------:R-:W-:Y:S01]  /*b5c0*/  IMAD.MOV.U32 R26, RZ, RZ, R15 ;  /* 0x000000ffff1a7224 */ /* 0x000fe200078e000f */
[----:B------:R-:W-:Y:S01]  /*b5d0*/  MOV R8, R9 ;  /* 0x0000000900087202 */ /* 0x000fe20000000f00 */
[----:B------:R-:W-:Y:S02]  /*b5e0*/  IMAD.MOV.U32 R15, RZ, RZ, R36 ;  /* 0x000000ffff0f7224 */ /* 0x000fe400078e0024 */
[----:B------:R-:W-:Y:S02]  /*b5f0*/  IMAD.MOV.U32 R9, RZ, RZ, R34 ;  /* 0x000000ffff097224 */ /* 0x000fe400078e0022 */
.L_x_69440:
[----:B------:R-:W-:Y:S05]  /*b600*/  BSYNC B1 ;  /* 0x0000000000017941 */ /* 0x000fea0003800000 */
.L_x_69438:
        /* <DEDUP_REMOVED lines=9> */
.L_x_69442:
[----:B------:R-:W-:Y:S01]  /*b6a0*/  IMAD.MOV.U32 R19, RZ, RZ, R26 ;  /* 0x000000ffff137224 */ /* 0x000fe200078e001a */
[----:B------:R-:W-:Y:S01]  /*b6b0*/  MOV R17, R8 ;  /* 0x0000000800117202 */ /* 0x000fe20000000f00 */
[----:B------:R-:W-:Y:S02]  /*b6c0*/  IMAD.MOV.U32 R26, RZ, RZ, R27 ;  /* 0x000000ffff1a7224 */ /* 0x000fe400078e001b */
[----:B------:R-:W-:Y:S02]  /*b6d0*/  IMAD.MOV.U32 R8, RZ, RZ, R25 ;  /* 0x000000ffff087224 */ /* 0x000fe400078e0019 */
.L_x_69443:
[----:B------:R-:W-:Y:S05]  /*b6e0*/  BSYNC B1 ;  /* 0x0000000000017941 */ /* 0x000fea0003800000 */
.L_x_69441:
        /* <DEDUP_REMOVED lines=9> */
.L_x_69445:
[----:B------:R-:W-:Y:S01]  /*b780*/  IMAD.MOV.U32 R25, RZ, RZ, R19 ;  /* 0x000000ffff197224 */ /* 0x000fe200078e0013 */
[----:B------:R-:W-:Y:S01]  /*b790*/  MOV R32, R17 ;  /* 0x0000001100207202 */ /* 0x000fe20000000f00 */
[----:B------:R-:W-:Y:S02]  /*b7a0*/  IMAD.MOV.U32 R19, RZ, RZ, R10 ;  /* 0x000000ffff137224 */ /* 0x000fe400078e000a */
[----:B------:R-:W-:Y:S02]  /*b7b0*/  IMAD.MOV.U32 R17, RZ, RZ, R2 ;  /* 0x000000ffff117224 */ /* 0x000fe400078e0002 */
.L_x_69446:
[----:B------:R-:W-:Y:S05]  /*b7c0*/  BSYNC B1 ;  /* 0x0000000000017941 */ /* 0x000fea0003800000 */
.L_x_69444:
        /* <DEDUP_REMOVED lines=9> */
.L_x_69448:
[----:B------:R-:W-:Y:S01]  /*b860*/  IMAD.MOV.U32 R10, RZ, RZ, R25 ;  /* 0x000000ffff0a7224 */ /* 0x000fe200078e0019 */
[----:B------:R-:W-:Y:S01]  /*b870*/  MOV R2, R32 ;  /* 0x0000002000027202 */ /* 0x000fe20000000f00 */
[----:B------:R-:W-:Y:S02]  /*b880*/  IMAD.MOV.U32 R25, RZ, RZ, R4 ;  /* 0x000000ffff197224 */ /* 0x000fe400078e0004 */
[----:B------:R-:W-:Y:S02]  /*b890*/  IMAD.MOV.U32 R32, RZ, RZ, R5 ;  /* 0x000000ffff207224 */ /* 0x000fe400078e0005 */
.L_x_69449:
[----:B------:R-:W-:Y:S05]  /*b8a0*/  BSYNC B1 ;  /* 0x0000000000017941 */ /* 0x000fea0003800000 */
.L_x_69447:
        /* <DEDUP_REMOVED lines=9> */
.L_x_69451:
[----:B------:R-:W-:Y:S01]  /*b940*/  IMAD.MOV.U32 R5, RZ, RZ, R10 ;  /* 0x000000ffff057224 */ /* 0x000fe200078e000a */
[----:B------:R-:W-:Y:S01]  /*b950*/  MOV R4, R2 ;  /* 0x0000000200047202 */ /* 0x000fe20000000f00 */
[----:B------:R-:W-:Y:S02]  /*b960*/  IMAD.MOV.U32 R10, RZ, RZ, R31 ;  /* 0x000000ffff0a7224 */ /* 0x000fe400078e001f */
[----:B------:R-:W-:Y:S02]  /*b970*/  IMAD.MOV.U32 R2, RZ, RZ, R7 ;  /* 0x000000ffff027224 */ /* 0x000fe400078e0007 */
.L_x_69452:
[----:B------:R-:W-:Y:S05]  /*b980*/  BSYNC B1 ;  /* 0x0000000000017941 */ /* 0x000fea0003800000 */
.L_x_69450:
        /* <DEDUP_REMOVED lines=16> */
.L_x_69454:
[----:B------:R-:W-:Y:S02]  /*ba90*/  IMAD.MOV.U32 R34, RZ, RZ, R11 ;  /* 0x000000ffff227224 */ /* 0x000fe400078e000b */
[----:B------:R-:W-:Y:S02]  /*baa0*/  IMAD.MOV.U32 R22, RZ, RZ, R3 ;  /* 0x000000ffff167224 */ /* 0x000fe400078e0003 */
[----:B------:R-:W-:Y:S02]  /*bab0*/  IMAD.MOV.U32 R11, RZ, RZ, R24 ;  /* 0x000000ffff0b7224 */ /* 0x000fe400078e0018 */
[----:B------:R-:W-:Y:S02]  /*bac0*/  IMAD.MOV.U32 R3, RZ, RZ, R6 ;  /* 0x000000ffff037224 */ /* 0x000fe400078e0006 */
.L_x_69455:
[----:B------:R-:W-:Y:S05]  /*bad0*/  BSYNC B1 ;  /* 0x0000000000017941 */ /* 0x000fea0003800000 */
.L_x_69453:
        /* <DEDUP_REMOVED lines=9> */
.L_x_69457:
[----:B------:R-:W-:Y:S02]  /*bb70*/  IMAD.MOV.U32 R13, RZ, RZ, R34 ;  /* 0x000000ffff0d7224 */ /* 0x000fe400078e0022 */
[----:B------:R-:W-:Y:S02]  /*bb80*/  IMAD.MOV.U32 R7, RZ, RZ, R22 ;  /* 0x000000ffff077224 */ /* 0x000fe400078e0016 */
[----:B------:R-:W-:Y:S02]  /*bb90*/  IMAD.MOV.U32 R34, RZ, RZ, R15 ;  /* 0x000000ffff227224 */ /* 0x000fe400078e000f */
[----:B------:R-:W-:Y:S02]  /*bba0*/  IMAD.MOV.U32 R22, RZ, RZ, R9 ;  /* 0x000000ffff167224 */ /* 0x000fe400078e0009 */
.L_x_69458:
[----:B------:R-:W-:Y:S05]  /*bbb0*/  BSYNC B1 ;  /* 0x0000000000017941 */ /* 0x000fea0003800000 */
.L_x_69456:
        /* <DEDUP_REMOVED lines=9> */
.L_x_69460:
[----:B------:R-:W-:Y:S02]  /*bc50*/  IMAD.MOV.U32 R24, RZ, RZ, R13 ;  /* 0x000000ffff187224 */ /* 0x000fe400078e000d */
[----:B------:R-:W-:Y:S02]  /*bc60*/  IMAD.MOV.U32 R6, RZ, RZ, R7 ;  /* 0x000000ffff067224 */ /* 0x000fe400078e0007 */
[----:B------:R-:W-:Y:S02]  /*bc70*/  IMAD.MOV.U32 R13, RZ, RZ, R26 ;  /* 0x000000ffff0d7224 */ /* 0x000fe400078e001a */
[----:B------:R-:W-:Y:S02]  /*bc80*/  IMAD.MOV.U32 R7, RZ, RZ, R8 ;  /* 0x000000ffff077224 */ /* 0x000fe400078e0008 */
.L_x_69461:
[----:B------:R-:W-:Y:S05]  /*bc90*/  BSYNC B1 ;  /* 0x0000000000017941 */ /* 0x000fea0003800000 */
.L_x_69459:
        /* <DEDUP_REMOVED lines=9> */
.L_x_69463:
[----:B------:R-:W-:Y:S02]  /*bd30*/  IMAD.MOV.U32 R8, RZ, RZ, R24 ;  /* 0x000000ffff087224 */ /* 0x000fe400078e0018 */
[----:B------:R-:W-:Y:S02]  /*bd40*/  IMAD.MOV.U32 R9, RZ, RZ, R6 ;  /* 0x000000ffff097224 */ /* 0x000fe400078e0006 */
[----:B------:R-:W-:Y:S02]  /*bd50*/  IMAD.MOV.U32 R24, RZ, RZ, R19 ;  /* 0x000000ffff187224 */ /* 0x000fe400078e0013 */
[----:B------:R-:W-:Y:S02]  /*bd60*/  IMAD.MOV.U32 R6, RZ, RZ, R17 ;  /* 0x000000ffff067224 */ /* 0x000fe400078e0011 */
.L_x_69464:
[----:B------:R-:W-:Y:S05]  /*bd70*/  BSYNC B1 ;  /* 0x0000000000017941 */ /* 0x000fea0003800000 */
.L_x_69462:
        /* <DEDUP_REMOVED lines=9> */
.L_x_69466:
[----:B------:R-:W-:Y:S02]  /*be10*/  IMAD.MOV.U32 R17, RZ, RZ, R8 ;  /* 0x000000ffff117224 */ /* 0x000fe400078e0008 */
[----:B------:R-:W-:Y:S02]  /*be20*/  IMAD.MOV.U32 R15, RZ, RZ, R9 ;  /* 0x000000ffff0f7224 */ /* 0x000fe400078e0009 */
[----:B------:R-:W-:Y:S02]  /*be30*/  IMAD.MOV.U32 R8, RZ, RZ, R25 ;  /* 0x000000ffff087224 */ /* 0x000fe400078e0019 */
[----:B------:R-:W-:Y:S02]  /*be40*/  IMAD.MOV.U32 R9, RZ, RZ, R32 ;  /* 0x000000ffff097224 */ /* 0x000fe400078e0020 */
.L_x_69467:
[----:B------:R-:W-:Y:S05]  /*be50*/  BSYNC B1 ;  /* 0x0000000000017941 */ /* 0x000fea0003800000 */
.L_x_69465:
        /* <DEDUP_REMOVED lines=9> */
.L_x_69469:
[----:B------:R-:W-:Y:S02]  /*bef0*/  IMAD.MOV.U32 R26, RZ, RZ, R17 ;  /* 0x000000ffff1a7224 */ /* 0x000fe400078e0011 */
[----:B------:R-:W-:Y:S02]  /*bf00*/  IMAD.MOV.U32 R19, RZ, RZ, R15 ;  /* 0x000000ffff137224 */ /* 0x000fe400078e000f */
[----:B------:R-:W-:Y:S02]  /*bf10*/  IMAD.MOV.U32 R17, RZ, RZ, R10 ;  /* 0x000000ffff117224 */ /* 0x000fe400078e000a */
[----:B------:R-:W-:Y:S02]  /*bf20*/  IMAD.MOV.U32 R15, RZ, RZ, R2 ;  /* 0x000000ffff0f7224 */ /* 0x000fe400078e0002 */
.L_x_69470:
[----:B------:R-:W-:Y:S05]  /*bf30*/  BSYNC B1 ;  /* 0x0000000000017941 */ /* 0x000fea0003800000 */
.L_x_69468:
        /* <DEDUP_REMOVED lines=9> */
.L_x_69472:
[----:B------:R-:W-:Y:S02]  /*bfd0*/  IMAD.MOV.U32 R10, RZ, RZ, R26 ;  /* 0x000000ffff0a7224 */ /* 0x000fe400078e001a */
[----:B------:R-:W-:Y:S02]  /*bfe0*/  IMAD.MOV.U32 R2, RZ, RZ, R19 ;  /* 0x000000ffff027224 */ /* 0x000fe400078e0013 */
[----:B------:R-:W-:Y:S02]  /*bff0*/  IMAD.MOV.U32 R26, RZ, RZ, R5 ;  /* 0x000000ffff1a7224 */ /* 0x000fe400078e0005 */
[----:B------:R-:W-:Y:S02]  /*c000*/  IMAD.MOV.U32 R19, RZ, RZ, R4 ;  /* 0x000000ffff137224 */ /* 0x000fe400078e0004 */
.L_x_69473:
[----:B------:R-:W-:Y:S05]  /*c010*/  BSYNC B1 ;  /* 0x0000000000017941 */ /* 0x000fea0003800000 */
.L_x_69471:
        /* <DEDUP_REMOVED lines=16> */
.L_x_69475:
[----:B------:R-:W-:Y:S02]  /*c120*/  IMAD.MOV.U32 R4, RZ, RZ, R11 ;  /* 0x000000ffff047224 */ /* 0x000fe400078e000b */
[----:B------:R-:W-:Y:S01]  /*c130*/  IMAD.MOV.U32 R20, RZ, RZ, R3 ;  /* 0x000000ffff147224 */ /* 0x000fe200078e0003 */
[----:B------:R-:W-:Y:S01]  /*c140*/  MOV R3, R22 ;  /* 0x0000001600037202 */ /* 0x000fe20000000f00 */
[----:B------:R-:W-:Y:S02]  /*c150*/  IMAD.MOV.U32 R11, RZ, RZ, R34 ;  /* 0x000000ffff0b7224 */ /* 0x000fe400078e0022 */
.L_x_69476:
[----:B------:R-:W-:Y:S05]  /*c160*/  BSYNC B1 ;  /* 0x0000000000017941 */ /* 0x000fea0003800000 */
.L_x_69474:
        /* <DEDUP_REMOVED lines=9> */
.L_x_69478:
[----:B------:R-:W-:Y:S02]  /*c200*/  IMAD.MOV.U32 R5, RZ, RZ, R4 ;  /* 0x000000ffff057224 */ /* 0x000fe400078e0004 */
[----:B------:R-:W-:Y:S01]  /*c210*/  IMAD.MOV.U32 R25, RZ, RZ, R20 ;  /* 0x000000ffff197224 */ /* 0x000fe200078e0014 */
[----:B------:R-:W-:Y:S01]  /*c220*/  MOV R20, R7 ;  /* 0x0000000700147202 */ /* 0x000fe20000000f00 */
[----:B------:R-:W-:Y:S02]  /*c230*/  IMAD.MOV.U32 R4, RZ, RZ, R13 ;  /* 0x000000ffff047224 */ /* 0x000fe400078e000d */
.L_x_69479:
[----:B------:R-:W-:Y:S05]  /*c240*/  BSYNC B1 ;  /* 0x0000000000017941 */ /* 0x000fea0003800000 */
.L_x_69477:
        /* <DEDUP_REMOVED lines=9> */
.L_x_69481:
[----:B------:R-:W-:Y:S02]  /*c2e0*/  IMAD.MOV.U32 R7, RZ, RZ, R5 ;  /* 0x000000ffff077224 */ /* 0x000fe400078e0005 */
[----:B------:R-:W-:Y:S01]  /*c2f0*/  IMAD.MOV.U32 R22, RZ, RZ, R25 ;  /* 0x000000ffff167224 */ /* 0x000fe200078e0019 */
[----:B------:R-:W-:Y:S01]  /*c300*/  MOV R25, R6 ;  /* 0x0000000600197202 */ /* 0x000fe20000000f00 */
[----:B------:R-:W-:Y:S02]  /*c310*/  IMAD.MOV.U32 R5, RZ, RZ, R24 ;  /* 0x000000ffff057224 */ /* 0x000fe400078e0018 */
.L_x_69482:
[----:B------:R-:W-:Y:S05]  /*c320*/  BSYNC B1 ;  /* 0x0000000000017941 */ /* 0x000fea0003800000 */
.L_x_69480:
        /* <DEDUP_REMOVED lines=9> */
.L_x_69484:
[----:B------:R-:W-:Y:S02]  /*c3c0*/  IMAD.MOV.U32 R6, RZ, RZ, R7 ;  /* 0x000000ffff067224 */ /* 0x000fe400078e0007 */
[----:B------:R-:W-:Y:S01]  /*c3d0*/  IMAD.MOV.U32 R24, RZ, RZ, R22 ;  /* 0x000000ffff187224 */ /* 0x000fe200078e0016 */
[----:B------:R-:W-:Y:S01]  /*c3e0*/  MOV R22, R9 ;  /* 0x0000000900167202 */ /* 0x000fe20000000f00 */
[----:B------:R-:W-:Y:S02]  /*c3f0*/  IMAD.MOV.U32 R7, RZ, RZ, R8 ;  /* 0x000000ffff077224 */ /* 0x000fe400078e0008 */
.L_x_69485:
[----:B------:R-:W-:Y:S05]  /*c400*/  BSYNC B1 ;  /* 0x0000000000017941 */ /* 0x000fea0003800000 */
.L_x_69483:
        /* <DEDUP_REMOVED lines=9> */
.L_x_69487:
[----:B------:R-:W-:Y:S02]  /*c4a0*/  IMAD.MOV.U32 R9, RZ, RZ, R6 ;  /* 0x000000ffff097224 */ /* 0x000fe400078e0006 */
[----:B------:R-:W-:Y:S01]  /*c4b0*/  IMAD.MOV.U32 R8, RZ, RZ, R24 ;  /* 0x000000ffff087224 */ /* 0x000fe200078e0018 */
[----:B------:R-:W-:Y:S01]  /*c4c0*/  MOV R24, R15 ;  /* 0x0000000f00187202 */ /* 0x000fe20000000f00 */
[----:B------:R-:W-:Y:S02]  /*c4d0*/  IMAD.MOV.U32 R6, RZ, RZ, R17 ;  /* 0x000000ffff067224 */ /* 0x000fe400078e0011 */
.L_x_69488:
[----:B------:R-:W-:Y:S05]  /*c4e0*/  BSYNC B1 ;  /* 0x0000000000017941 */ /* 0x000fea0003800000 */
.L_x_69486:
        /* <DEDUP_REMOVED lines=9> */
.L_x_69490:
[----:B------:R-:W-:Y:S02]  /*c580*/  IMAD.MOV.U32 R13, RZ, RZ, R9 ;  /* 0x000000ffff0d7224 */ /* 0x000fe400078e0009 */
[----:B------:R-:W-:Y:S01]  /*c590*/  IMAD.MOV.U32 R15, RZ, RZ, R8 ;  /* 0x000000ffff0f7224 */ /* 0x000fe200078e0008 */
[----:B------:R-:W-:Y:S01]  /*c5a0*/  MOV R8, R19 ;  /* 0x0000001300087202 */ /* 0x000fe20000000f00 */
[----:B------:R-:W-:Y:S02]  /*c5b0*/  IMAD.MOV.U32 R9, RZ, RZ, R26 ;  /* 0x000000ffff097224 */ /* 0x000fe400078e001a */
.L_x_69491:
[----:B------:R-:W-:Y:S05]  /*c5c0*/  BSYNC B1 ;  /* 0x0000000000017941 */ /* 0x000fea0003800000 */
.L_x_69489:
        /* <DEDUP_REMOVED lines=9> */
.L_x_69493:
[----:B------:R-:W-:Y:S02]  /*c660*/  IMAD.MOV.U32 R17, RZ, RZ, R13 ;  /* 0x000000ffff117224 */ /* 0x000fe400078e000d */
[----:B------:R-:W-:Y:S01]  /*c670*/  IMAD.MOV.U32 R19, RZ, RZ, R15 ;  /* 0x000000ffff137224 */ /* 0x000fe200078e000f */
[----:B------:R-:W-:Y:S01]  /*c680*/  MOV R15, R2 ;  /* 0x00000002000f7202 */ /* 0x000fe20000000f00 */
[----:B------:R-:W-:Y:S02]  /*c690*/  IMAD.MOV.U32 R13, RZ, RZ, R10 ;  /* 0x000000ffff0d7224 */ /* 0x000fe400078e000a */
.L_x_69494:
[----:B------:R-:W-:Y:S05]  /*c6a0*/  BSYNC B1 ;  /* 0x0000000000017941 */ /* 0x000fea0003800000 */
.L_x_69492:
        /* <DEDUP_REMOVED lines=16> */
.L_x_69496:
[----:B------:R-:W-:Y:S01]  /*c7b0*/  IMAD.MOV.U32 R2, RZ, RZ, R11 ;  /* 0x000000ffff027224 */ /* 0x000fe200078e000b */
[----:B------:R-:W-:Y:S01]  /*c7c0*/  MOV R10, R3 ;  /* 0x00000003000a7202 */ /* 0x000fe20000000f00 */
[----:B------:R-:W-:Y:S02]  /*c7d0*/  IMAD.MOV.U32 R11, RZ, RZ, R4 ;  /* 0x000000ffff0b7224 */ /* 0x000fe400078e0004 */
[----:B------:R-:W-:Y:S02]  /*c7e0*/  IMAD.MOV.U32 R3, RZ, RZ, R20 ;  /* 0x000000ffff037224 */ /* 0x000fe400078e0014 */
.L_x_69497:
[----:B------:R-:W-:Y:S05]  /*c7f0*/  BSYNC B1 ;  /* 0x0000000000017941 */ /* 0x000fea0003800000 */
.L_x_69495:
        /* <DEDUP_REMOVED lines=9> */
.L_x_69499:
[----:B------:R-:W-:Y:S01]  /*c890*/  IMAD.MOV.U32 R4, RZ, RZ, R2 ;  /* 0x000000ffff047224 */ /* 0x000fe200078e0002 */
[----:B------:R-:W-:Y:S01]  /*c8a0*/  MOV R27, R10 ;  /* 0x0000000a001b7202 */ /* 0x000fe20000000f00 */
[----:B------:R-:W-:Y:S02]  /*c8b0*/  IMAD.MOV.U32 R2, RZ, RZ, R5 ;  /* 0x000000ffff027224 */ /* 0x000fe400078e0005 */
[----:B------:R-:W-:Y:S02]  /*c8c0*/  IMAD.MOV.U32 R10, RZ, RZ, R25 ;  /* 0x000000ffff0a7224 */ /* 0x000fe400078e0019 */
.L_x_69500:
[----:B------:R-:W-:Y:S05]  /*c8d0*/  BSYNC B1 ;  /* 0x0000000000017941 */ /* 0x000fea0003800000 */
.L_x_69498:
        /* <DEDUP_REMOVED lines=9> */
.L_x_69502:
[----:B------:R-:W-:Y:S01]  /*c970*/  IMAD.MOV.U32 R5, RZ, RZ, R4 ;  /* 0x000000ffff057224 */ /* 0x000fe200078e0004 */
[----:B------:R-:W-:Y:S01]  /*c980*/  MOV R25, R27 ;  /* 0x0000001b00197202 */ /* 0x000fe20000000f00 */
[----:B------:R-:W-:Y:S02]  /*c990*/  IMAD.MOV.U32 R4, RZ, RZ, R7 ;  /* 0x000000ffff047224 */ /* 0x000fe400078e0007 */
[----:B------:R-:W-:Y:S02]  /*c9a0*/  IMAD.MOV.U32 R27, RZ, RZ, R22 ;  /* 0x000000ffff1b7224 */ /* 0x000fe400078e0016 */
.L_x_69503:
[----:B------:R-:W-:Y:S05]  /*c9b0*/  BSYNC B1 ;  /* 0x0000000000017941 */ /* 0x000fea0003800000 */
.L_x_69501:
        /* <DEDUP_REMOVED lines=9> */
.L_x_69505:
[----:B------:R-:W-:Y:S01]  /*ca50*/  IMAD.MOV.U32 R18, RZ, RZ, R5 ;  /* 0x000000ffff127224 */ /* 0x000fe200078e0005 */
[----:B------:R-:W-:Y:S01]  /*ca60*/  MOV R7, R25 ;  /* 0x0000001900077202 */ /* 0x000fe20000000f00 */
[----:B------:R-:W-:Y:S02]  /*ca70*/  IMAD.MOV.U32 R5, RZ, RZ, R6 ;  /* 0x000000ffff057224 */ /* 0x000fe400078e0006 */
[----:B------:R-:W-:Y:S02]  /*ca80*/  IMAD.MOV.U32 R25, RZ, RZ, R24 ;  /* 0x000000ffff197224 */ /* 0x000fe400078e0018 */
.L_x_69506:
[----:B------:R-:W-:Y:S05]  /*ca90*/  BSYNC B1 ;  /* 0x0000000000017941 */ /* 0x000fea0003800000 */
.L_x_69504:
        /* <DEDUP_REMOVED lines=9> */
.L_x_69508:
[----:B------:R-:W-:Y:S01]  /*cb30*/  IMAD.MOV.U32 R6, RZ, RZ, R18 ;  /* 0x000000ffff067224 */ /* 0x000fe200078e0012 */
[----:B------:R-:W-:Y:S01]  /*cb40*/  MOV R20, R7 ;  /* 0x0000000700147202 */ /* 0x000fe20000000f00 */
[----:B------:R-:W-:Y:S02]  /*cb50*/  IMAD.MOV.U32 R18, RZ, RZ, R9 ;  /* 0x000000ffff127224 */ /* 0x000fe400078e0009 */
[----:B------:R-:W-:Y:S02]  /*cb60*/  IMAD.MOV.U32 R7, RZ, RZ, R8 ;  /* 0x000000ffff077224 */ /* 0x000fe400078e0008 */
.L_x_69509:
[----:B------:R-:W-:Y:S05]  /*cb70*/  BSYNC B1 ;  /* 0x0000000000017941 */ /* 0x000fea0003800000 */
.L_x_69507:
        /* <DEDUP_REMOVED lines=9> */
.L_x_69511:
[----:B------:R-:W-:Y:S01]  /*cc10*/  IMAD.MOV.U32 R8, RZ, RZ, R6 ;  /* 0x000000ffff087224 */ /* 0x000fe200078e0006 */
[----:B------:R-:W-:Y:S01]  /*cc20*/  MOV R22, R20 ;  /* 0x0000001400167202 */ /* 0x000fe20000000f00 */
[----:B------:R-:W-:Y:S02]  /*cc30*/  IMAD.MOV.U32 R6, RZ, RZ, R13 ;  /* 0x000000ffff067224 */ /* 0x000fe400078e000d */
[----:B------:R-:W-:Y:S02]  /*cc40*/  IMAD.MOV.U32 R20, RZ, RZ, R15 ;  /* 0x000000ffff147224 */ /* 0x000fe400078e000f */
.L_x_69512:
[----:B------:R-:W-:Y:S05]  /*cc50*/  BSYNC B1 ;  /* 0x0000000000017941 */ /* 0x000fea0003800000 */
.L_x_69510:
        /* <DEDUP_REMOVED lines=9> */
.L_x_69514:
[----:B------:R-:W-:Y:S01]  /*ccf0*/  IMAD.MOV.U32 R9, RZ, RZ, R8 ;  /* 0x000000ffff097224 */ /* 0x000fe200078e0008 */
[----:B------:R-:W-:Y:S01]  /*cd00*/  MOV R13, R22 ;  /* 0x00000016000d7202 */ /* 0x000fe20000000f00 */
[----:B------:R-:W-:Y:S02]  /*cd10*/  IMAD.MOV.U32 R8, RZ, RZ, R17 ;  /* 0x000000ffff087224 */ /* 0x000fe400078e0011 */
[----:B------:R-:W-:Y:S02]  /*cd20*/  IMAD.MOV.U32 R22, RZ, RZ, R19 ;  /* 0x000000ffff167224 */ /* 0x000fe400078e0013 */
.L_x_69515:
[----:B------:R-:W-:Y:S05]  /*cd30*/  BSYNC B1 ;  /* 0x0000000000017941 */ /* 0x000fea0003800000 */
.L_x_69513:
        /* <DEDUP_REMOVED lines=16> */
.L_x_69517:
[----:B------:R-:W-:Y:S02]  /*ce40*/  IMAD.MOV.U32 R15, RZ, RZ, R11 ;  /* 0x000000ffff0f7224 */ /* 0x000fe400078e000b */
[----:B------:R-:W-:Y:S02]  /*ce50*/  IMAD.MOV.U32 R16, RZ, RZ, R3 ;  /* 0x000000ffff107224 */ /* 0x000fe400078e0003 */
[----:B------:R-:W-:Y:S02]  /*ce60*/  IMAD.MOV.U32 R11, RZ, RZ, R2 ;  /* 0x000000ffff0b7224 */ /* 0x000fe400078e0002 */
[----:B------:R-:W-:Y:S02]  /*ce70*/  IMAD.MOV.U32 R3, RZ, RZ, R10 ;  /* 0x000000ffff037224 */ /* 0x000fe400078e000a */
.L_x_69518:
[----:B------:R-:W-:Y:S05]  /*ce80*/  BSYNC B1 ;  /* 0x0000000000017941 */ /* 0x000fea0003800000 */
.L_x_69516:
        /* <DEDUP_REMOVED lines=9> */
.L_x_69520:
[----:B------:R-:W-:Y:S02]  /*cf20*/  IMAD.MOV.U32 R17, RZ, RZ, R15 ;  /* 0x000000ffff117224 */ /* 0x000fe400078e000f */
[----:B------:R-:W-:Y:S02]  /*cf30*/  IMAD.MOV.U32 R19, RZ, RZ, R16 ;  /* 0x000000ffff137224 */ /* 0x000fe400078e0010 */
[----:B------:R-:W-:Y:S02]  /*cf40*/  IMAD.MOV.U32 R15, RZ, RZ, R4 ;  /* 0x000000ffff0f7224 */ /* 0x000fe400078e0004 */
[----:B------:R-:W-:Y:S02]  /*cf50*/  IMAD.MOV.U32 R16, RZ, RZ, R27 ;  /* 0x000000ffff107224 */ /* 0x000fe400078e001b */
.L_x_69521:
[----:B------:R-:W-:Y:S05]  /*cf60*/  BSYNC B1 ;  /* 0x0000000000017941 */ /* 0x000fea0003800000 */
.L_x_69519:
        /* <DEDUP_REMOVED lines=9> */
.L_x_69523:
[----:B------:R-:W-:Y:S02]  /*d000*/  IMAD.MOV.U32 R24, RZ, RZ, R17 ;  /* 0x000000ffff187224 */ /* 0x000fe400078e0011 */
[----:B------:R-:W-:Y:S02]  /*d010*/  IMAD.MOV.U32 R26, RZ, RZ, R19 ;  /* 0x000000ffff1a7224 */ /* 0x000fe400078e0013 */
[----:B------:R-:W-:Y:S02]  /*d020*/  IMAD.MOV.U32 R17, RZ, RZ, R5 ;  /* 0x000000ffff117224 */ /* 0x000fe400078e0005 */
[----:B------:R-:W-:Y:S02]  /*d030*/  IMAD.MOV.U32 R19, RZ, RZ, R25 ;  /* 0x000000ffff137224 */ /* 0x000fe400078e0019 */
.L_x_69524:
[----:B------:R-:W-:Y:S05]  /*d040*/  BSYNC B1 ;  /* 0x0000000000017941 */ /* 0x000fea0003800000 */
.L_x_69522:
        /* <DEDUP_REMOVED lines=9> */
.L_x_69526:
[----:B------:R-:W-:Y:S02]  /*d0e0*/  IMAD.MOV.U32 R25, RZ, RZ, R24 ;  /* 0x000000ffff197224 */ /* 0x000fe400078e0018 */
[----:B------:R-:W-:Y:S02]  /*d0f0*/  IMAD.MOV.U32 R27, RZ, RZ, R26 ;  /* 0x000000ffff1b7224 */ /* 0x000fe400078e001a */
[----:B------:R-:W-:Y:S02]  /*d100*/  IMAD.MOV.U32 R24, RZ, RZ, R18 ;  /* 0x000000ffff187224 */ /* 0x000fe400078e0012 */
[----:B------:R-:W-:Y:S02]  /*d110*/  IMAD.MOV.U32 R26, RZ, RZ, R7 ;  /* 0x000000ffff1a7224 */ /* 0x000fe400078e0007 */
.L_x_69527:
[----:B------:R-:W-:Y:S05]  /*d120*/  BSYNC B1 ;  /* 0x0000000000017941 */ /* 0x000fea0003800000 */
.L_x_69525:
        /* <DEDUP_REMOVED lines=9> */
.L_x_69529:
[----:B------:R-:W-:Y:S02]  /*d1c0*/  IMAD.MOV.U32 R18, RZ, RZ, R25 ;  /* 0x000000ffff127224 */ /* 0x000fe400078e0019 */
[----:B------:R-:W-:Y:S02]  /*d1d0*/  IMAD.MOV.U32 R31, RZ, RZ, R27 ;  /* 0x000000ffff1f7224 */ /* 0x000fe400078e001b */
[----:B------:R-:W-:Y:S02]  /*d1e0*/  IMAD.MOV.U32 R25, RZ, RZ, R6 ;  /* 0x000000ffff197224 */ /* 0x000fe400078e0006 */
[----:B------:R-:W-:Y:S02]  /*d1f0*/  IMAD.MOV.U32 R27, RZ, RZ, R20 ;  /* 0x000000ffff1b7224 */ /* 0x000fe400078e0014 */
.L_x_69530:
[----:B------:R-:W-:Y:S05]  /*d200*/  BSYNC B1 ;  /* 0x0000000000017941 */ /* 0x000fea0003800000 */
.L_x_69528:
        /* <DEDUP_REMOVED lines=9> */
.L_x_69532:
[----:B------:R-:W-:Y:S02]  /*d2a0*/  IMAD.MOV.U32 R20, RZ, RZ, R18 ;  /* 0x000000ffff147224 */ /* 0x000fe400078e0012 */
[----:B------:R-:W-:Y:S02]  /*d2b0*/  IMAD.MOV.U32 R36, RZ, RZ, R31 ;  /* 0x000000ffff247224 */ /* 0x000fe400078e001f */
[----:B------:R-:W-:Y:S02]  /*d2c0*/  IMAD.MOV.U32 R18, RZ, RZ, R8 ;  /* 0x000000ffff127224 */ /* 0x000fe400078e0008 */
[----:B------:R-:W-:Y:S02]  /*d2d0*/  IMAD.MOV.U32 R31, RZ, RZ, R22 ;  /* 0x000000ffff1f7224 */ /* 0x000fe400078e0016 */
.L_x_69533:
[----:B------:R-:W-:Y:S05]  /*d2e0*/  BSYNC B1 ;  /* 0x0000000000017941 */ /* 0x000fea0003800000 */
.L_x_69531:
        /* <DEDUP_REMOVED lines=9> */
.L_x_69535:
[----:B------:R-:W-:Y:S02]  /*d380*/  IMAD.MOV.U32 R22, RZ, RZ, R20 ;  /* 0x000000ffff167224 */ /* 0x000fe400078e0014 */
[----:B------:R-:W-:Y:S02]  /*d390*/  IMAD.MOV.U32 R38, RZ, RZ, R36 ;  /* 0x000000ffff267224 */ /* 0x000fe400078e0024 */
[----:B------:R-:W-:Y:S02]  /*d3a0*/  IMAD.MOV.U32 R20, RZ, RZ, R9 ;  /* 0x000000ffff147224 */ /* 0x000fe400078e0009 */
[----:B------:R-:W-:Y:S02]  /*d3b0*/  IMAD.MOV.U32 R36, RZ, RZ, R13 ;  /* 0x000000ffff247224 */ /* 0x000fe400078e000d */
.L_x_69536:
[----:B------:R-:W-:Y:S05]  /*d3c0*/  BSYNC B1 ;  /* 0x0000000000017941 */ /* 0x000fea0003800000 */
.L_x_69534:
        /* <DEDUP_REMOVED lines=16> */
.L_x_69538:
[----:B------:R-:W-:Y:S02]  /*d4d0*/  IMAD.MOV.U32 R10, RZ, RZ, R11 ;  /* 0x000000ffff0a7224 */ /* 0x000fe400078e000b */
[----:B------:R-:W-:Y:S01]  /*d4e0*/  IMAD.MOV.U32 R2, RZ, RZ, R3 ;  /* 0x000000ffff027224 */ /* 0x000fe200078e0003 */
[----:B------:R-:W-:Y:S01]  /*d4f0*/  MOV R3, R16 ;  /* 0x0000001000037202 */ /* 0x000fe20000000f00 */
[----:B------:R-:W-:Y:S02]  /*d500*/  IMAD.MOV.U32 R11, RZ, RZ, R15 ;  /* 0x000000ffff0b7224 */ /* 0x000fe400078e000f */
.L_x_69539:
[----:B------:R-:W-:Y:S05]  /*d510*/  BSYNC B1 ;  /* 0x0000000000017941 */ /* 0x000fea0003800000 */
.L_x_69537:
        /* <DEDUP_REMOVED lines=9> */
.L_x_69541:
[----:B------:R-:W-:Y:S02]  /*d5b0*/  IMAD.MOV.U32 R33, RZ, RZ, R10 ;  /* 0x000000ffff217224 */ /* 0x000fe400078e000a */
[----:B------:R-:W-:Y:S01]  /*d5c0*/  IMAD.MOV.U32 R5, RZ, RZ, R2 ;  /* 0x000000ffff057224 */ /* 0x000fe200078e0002 */
[----:B------:R-:W-:Y:S01]  /*d5d0*/  MOV R2, R19 ;  /* 0x0000001300027202 */ /* 0x000fe20000000f00 */
[----:B------:R-:W-:Y:S02]  /*d5e0*/  IMAD.MOV.U32 R10, RZ, RZ, R17 ;  /* 0x000000ffff0a7224 */ /* 0x000fe400078e0011 */
.L_x_69542:
[----:B------:R-:W-:Y:S05]  /*d5f0*/  BSYNC B1 ;  /* 0x0000000000017941 */ /* 0x000fea0003800000 */
.L_x_69540:
        /* <DEDUP_REMOVED lines=9> */
.L_x_69544:
[----:B------:R-:W-:Y:S02]  /*d690*/  IMAD.MOV.U32 R32, RZ, RZ, R33 ;  /* 0x000000ffff207224 */ /* 0x000fe400078e0021 */
[----:B------:R-:W-:Y:S01]  /*d6a0*/  IMAD.MOV.U32 R4, RZ, RZ, R5 ;  /* 0x000000ffff047224 */ /* 0x000fe200078e0005 */
[----:B------:R-:W-:Y:S01]  /*d6b0*/  MOV R5, R26 ;  /* 0x0000001a00057202 */ /* 0x000fe20000000f00 */
[----:B------:R-:W-:Y:S02]  /*d6c0*/  IMAD.MOV.U32 R33, RZ, RZ, R24 ;  /* 0x000000ffff217224 */ /* 0x000fe400078e0018 */
.L_x_69545:
[----:B------:R-:W-:Y:S05]  /*d6d0*/  BSYNC B1 ;  /* 0x0000000000017941 */ /* 0x000fea0003800000 */
.L_x_69543:
        /* <DEDUP_REMOVED lines=9> */
.L_x_69547:
[----:B------:R-:W-:Y:S02]  /*d770*/  IMAD.MOV.U32 R35, RZ, RZ, R32 ;  /* 0x000000ffff237224 */ /* 0x000fe400078e0020 */
[----:B------:R-:W-:Y:S01]  /*d780*/  IMAD.MOV.U32 R7, RZ, RZ, R4 ;  /* 0x000000ffff077224 */ /* 0x000fe200078e0004 */
[----:B------:R-:W-:Y:S01]  /*d790*/  MOV R4, R27 ;  /* 0x0000001b00047202 */ /* 0x000fe20000000f00 */
[----:B------:R-:W-:Y:S02]  /*d7a0*/  IMAD.MOV.U32 R32, RZ, RZ, R25 ;  /* 0x000000ffff207224 */ /* 0x000fe400078e0019 */
.L_x_69548:
[----:B------:R-:W-:Y:S05]  /*d7b0*/  BSYNC B1 ;  /* 0x0000000000017941 */ /* 0x000fea0003800000 */
.L_x_69546:
        /* <DEDUP_REMOVED lines=9> */
.L_x_69550:
[----:B------:R-:W-:Y:S02]  /*d850*/  IMAD.MOV.U32 R34, RZ, RZ, R35 ;  /* 0x000000ffff227224 */ /* 0x000fe400078e0023 */
[----:B------:R-:W-:Y:S01]  /*d860*/  IMAD.MOV.U32 R6, RZ, RZ, R7 ;  /* 0x000000ffff067224 */ /* 0x000fe200078e0007 */
[----:B------:R-:W-:Y:S01]  /*d870*/  MOV R7, R31 ;  /* 0x0000001f00077202 */ /* 0x000fe20000000f00 */
[----:B------:R-:W-:Y:S02]  /*d880*/  IMAD.MOV.U32 R35, RZ, RZ, R18 ;  /* 0x000000ffff237224 */ /* 0x000fe400078e0012 */
.L_x_69551:
[----:B------:R-:W-:Y:S05]  /*d890*/  BSYNC B1 ;  /* 0x0000000000017941 */ /* 0x000fea0003800000 */
.L_x_69549:
        /* <DEDUP_REMOVED lines=9> */
.L_x_69553:
[----:B------:R-:W-:Y:S02]  /*d930*/  IMAD.MOV.U32 R37, RZ, RZ, R34 ;  /* 0x000000ffff257224 */ /* 0x000fe400078e0022 */
[----:B------:R-:W-:Y:S01]  /*d940*/  IMAD.MOV.U32 R9, RZ, RZ, R6 ;  /* 0x000000ffff097224 */ /* 0x000fe200078e0006 */
[----:B------:R-:W-:Y:S01]  /*d950*/  MOV R6, R36 ;  /* 0x0000002400067202 */ /* 0x000fe20000000f00 */
[----:B------:R-:W-:Y:S02]  /*d960*/  IMAD.MOV.U32 R34, RZ, RZ, R20 ;  /* 0x000000ffff227224 */ /* 0x000fe400078e0014 */
.L_x_69554:
[----:B------:R-:W-:Y:S05]  /*d970*/  BSYNC B1 ;  /* 0x0000000000017941 */ /* 0x000fea0003800000 */
.L_x_69552:
        /* <DEDUP_REMOVED lines=9> */
.L_x_69556:
[----:B------:R-:W-:Y:S02]  /*da10*/  IMAD.MOV.U32 R36, RZ, RZ, R37 ;  /* 0x000000ffff247224 */ /* 0x000fe400078e0025 */
[----:B------:R-:W-:Y:S01]  /*da20*/  IMAD.MOV.U32 R8, RZ, RZ, R9 ;  /* 0x000000ffff087224 */ /* 0x000fe200078e0009 */
[----:B------:R-:W-:Y:S01]  /*da30*/  MOV R9, R38 ;  /* 0x0000002600097202 */ /* 0x000fe20000000f00 */
[----:B------:R-:W-:Y:S02]  /*da40*/  IMAD.MOV.U32 R37, RZ, RZ, R22 ;  /* 0x000000ffff257224 */ /* 0x000fe400078e0016 */
.L_x_69557:
[----:B------:R-:W-:Y:S05]  /*da50*/  BSYNC B1 ;  /* 0x0000000000017941 */ /* 0x000fea0003800000 */
.L_x_69555:
[----:B------:R-:W-:Y:S02]  /*da60*/  FADD.FTZ R38, R23, R21 ;  /* 0x0000001517267221 */ /* 0x000fe40000010000 */
[----:B------:R-:W-:Y:S02]  /*da70*/  IMAD.MOV.U32 R39, RZ, RZ, R12 ;  /* 0x000000ffff277224 */ /* 0x000fe400078e000c */
.L_x_69389:
[----:B--234-:R-:W-:Y:S05]  /*da80*/  BSYNC B0 ;  /* 0x0000000000007941 */ /* 0x01cfea0003800000 */
.L_x_69388:
        /* <DEDUP_REMOVED lines=46> */
.L_x_69561:
[----:B------:R-:W-:Y:S01]  /*dd70*/  MOV R19, R11 ;  /* 0x0000000b00137202 */ /* 0x000fe20000000f00 */
[----:B------:R-:W-:Y:S02]  /*dd80*/  IMAD.MOV.U32 R38, RZ, RZ, R3 ;  /* 0x000000ffff267224 */ /* 0x000fe400078e0003 */
[----:B------:R-:W-:Y:S02]  /*dd90*/  IMAD.MOV.U32 R11, RZ, RZ, R10 ;  /* 0x000000ffff0b7224 */ /* 0x000fe400078e000a */
[----:B------:R-:W-:Y:S02]  /*dda0*/  IMAD.MOV.U32 R3, RZ, RZ, R2 ;  /* 0x000000ffff037224 */ /* 0x000fe400078e0002 */
.L_x_69562:
[----:B------:R-:W-:Y:S05]  /*ddb0*/  BSYNC B1 ;  /* 0x0000000000017941 */ /* 0x000fea0003800000 */
.L_x_69560:
        /* <DEDUP_REMOVED lines=9> */
.L_x_69564:
[----:B------:R-:W-:Y:S01]  /*de50*/  MOV R27, R19 ;  /* 0x00000013001b7202 */ /* 0x000fe20000000f00 */
[----:B------:R-:W-:Y:S02]  /*de60*/  IMAD.MOV.U32 R25, RZ, RZ, R38 ;  /* 0x000000ffff197224 */ /* 0x000fe400078e0026 */
[----:B------:R-:W-:Y:S02]  /*de70*/  IMAD.MOV.U32 R19, RZ, RZ, R33 ;  /* 0x000000ffff137224 */ /* 0x000fe400078e0021 */
[----:B------:R-:W-:Y:S02]  /*de80*/  IMAD.MOV.U32 R38, RZ, RZ, R5 ;  /* 0x000000ffff267224 */ /* 0x000fe400078e0005 */
.L_x_69565:
[----:B------:R-:W-:Y:S05]  /*de90*/  BSYNC B1 ;  /* 0x0000000000017941 */ /* 0x000fea0003800000 */
.L_x_69563:
        /* <DEDUP_REMOVED lines=9> */
.L_x_69567:
[----:B------:R-:W-:Y:S01]  /*df30*/  MOV R10, R27 ;  /* 0x0000001b000a7202 */ /* 0x000fe20000000f00 */
[----:B------:R-:W-:Y:S02]  /*df40*/  IMAD.MOV.U32 R2, RZ, RZ, R25 ;  /* 0x000000ffff027224 */ /* 0x000fe400078e0019 */
[----:B------:R-:W-:Y:S02]  /*df50*/  IMAD.MOV.U32 R27, RZ, RZ, R32 ;  /* 0x000000ffff1b7224 */ /* 0x000fe400078e0020 */
[----:B------:R-:W-:Y:S02]  /*df60*/  IMAD.MOV.U32 R25, RZ, RZ, R4 ;  /* 0x000000ffff197224 */ /* 0x000fe400078e0004 */
.L_x_69568:
[----:B------:R-:W-:Y:S05]  /*df70*/  BSYNC B1 ;  /* 0x0000000000017941 */ /* 0x000fea0003800000 */
.L_x_69566:
        /* <DEDUP_REMOVED lines=9> */
.L_x_69570:
[----:B------:R-:W-:Y:S01]  /*e010*/  MOV R31, R10 ;  /* 0x0000000a001f7202 */ /* 0x000fe20000000f00 */
[----:B------:R-:W-:Y:S02]  /*e020*/  IMAD.MOV.U32 R5, RZ, RZ, R2 ;  /* 0x000000ffff057224 */ /* 0x000fe400078e0002 */
[----:B------:R-:W-:Y:S02]  /*e030*/  IMAD.MOV.U32 R10, RZ, RZ, R35 ;  /* 0x000000ffff0a7224 */ /* 0x000fe400078e0023 */
[----:B------:R-:W-:Y:S02]  /*e040*/  IMAD.MOV.U32 R2, RZ, RZ, R7 ;  /* 0x000000ffff027224 */ /* 0x000fe400078e0007 */
.L_x_69571:
[----:B------:R-:W-:Y:S05]  /*e050*/  BSYNC B1 ;  /* 0x0000000000017941 */ /* 0x000fea0003800000 */
.L_x_69569:
        /* <DEDUP_REMOVED lines=9> */
.L_x_69573:
[----:B------:R-:W-:Y:S01]  /*e0f0*/  MOV R32, R31 ;  /* 0x0000001f00207202 */ /* 0x000fe20000000f00 */
[----:B------:R-:W-:Y:S02]  /*e100*/  IMAD.MOV.U32 R4, RZ, RZ, R5 ;  /* 0x000000ffff047224 */ /* 0x000fe400078e0005 */
[----:B------:R-:W-:Y:S02]  /*e110*/  IMAD.MOV.U32 R31, RZ, RZ, R34 ;  /* 0x000000ffff1f7224 */ /* 0x000fe400078e0022 */
[----:B------:R-:W-:Y:S02]  /*e120*/  IMAD.MOV.U32 R5, RZ, RZ, R6 ;  /* 0x000000ffff057224 */ /* 0x000fe400078e0006 */
.L_x_69574:
[----:B------:R-:W-:Y:S05]  /*e130*/  BSYNC B1 ;  /* 0x0000000000017941 */ /* 0x000fea0003800000 */
.L_x_69572:
        /* <DEDUP_REMOVED lines=9> */
.L_x_69576:
[----:B------:R-:W-:Y:S01]  /*e1d0*/  MOV R33, R32 ;  /* 0x0000002000217202 */ /* 0x000fe20000000f00 */
[----:B------:R-:W-:Y:S02]  /*e1e0*/  IMAD.MOV.U32 R7, RZ, RZ, R4 ;  /* 0x000000ffff077224 */ /* 0x000fe400078e0004 */
[----:B------:R-:W-:Y:S02]  /*e1f0*/  IMAD.MOV.U32 R32, RZ, RZ, R37 ;  /* 0x000000ffff207224 */ /* 0x000fe400078e0025 */
[----:B------:R-:W-:Y:S02]  /*e200*/  IMAD.MOV.U32 R4, RZ, RZ, R9 ;  /* 0x000000ffff047224 */ /* 0x000fe400078e0009 */
.L_x_69577:
[----:B------:R-:W-:Y:S05]  /*e210*/  BSYNC B1 ;  /* 0x0000000000017941 */ /* 0x000fea0003800000 */
.L_x_69575:
        /* <DEDUP_REMOVED lines=9> */
.L_x_69579:
[----:B------:R-:W-:Y:S01]  /*e2b0*/  MOV R9, R33 ;  /* 0x0000002100097202 */ /* 0x000fe20000000f00 */
[----:B------:R-:W-:Y:S02]  /*e2c0*/  IMAD.MOV.U32 R6, RZ, RZ, R7 ;  /* 0x000000ffff067224 */ /* 0x000fe400078e0007 */
[----:B------:R-:W-:Y:S02]  /*e2d0*/  IMAD.MOV.U32 R33, RZ, RZ, R36 ;  /* 0x000000ffff217224 */ /* 0x000fe400078e0024 */
[----:B------:R-:W-:Y:S02]  /*e2e0*/  IMAD.MOV.U32 R7, RZ, RZ, R8 ;  /* 0x000000ffff077224 */ /* 0x000fe400078e0008 */
.L_x_69580:
[----:B------:R-:W-:Y:S05]  /*e2f0*/  BSYNC B1 ;  /* 0x0000000000017941 */ /* 0x000fea0003800000 */
.L_x_69578:
        /* <DEDUP_REMOVED lines=16> */
.L_x_69582:
[----:B------:R-:W-:Y:S02]  /*e400*/  IMAD.MOV.U32 R26, RZ, RZ, R11 ;  /* 0x000000ffff1a7224 */ /* 0x000fe400078e000b */
[----:B------:R-:W-:Y:S02]  /*e410*/  IMAD.MOV.U32 R8, RZ, RZ, R3 ;  /* 0x000000ffff087224 */ /* 0x000fe400078e0003 */
[----:B------:R-:W-:Y:S02]  /*e420*/  IMAD.MOV.U32 R11, RZ, RZ, R19 ;  /* 0x000000ffff0b7224 */ /* 0x000fe400078e0013 */
[----:B------:R-:W-:Y:S02]  /*e430*/  IMAD.MOV.U32 R3, RZ, RZ, R38 ;  /* 0x000000ffff037224 */ /* 0x000fe400078e0026 */
.L_x_69583:
[----:B------:R-:W-:Y:S05]  /*e440*/  BSYNC B1 ;  /* 0x0000000000017941 */ /* 0x000fea0003800000 */
.L_x_69581:
        /* <DEDUP_REMOVED lines=9> */
.L_x_69585:
[----:B------:R-:W-:Y:S02]  /*e4e0*/  IMAD.MOV.U32 R19, RZ, RZ, R26 ;  /* 0x000000ffff137224 */ /* 0x000fe400078e001a */
[----:B------:R-:W-:Y:S02]  /*e4f0*/  IMAD.MOV.U32 R17, RZ, RZ, R8 ;  /* 0x000000ffff117224 */ /* 0x000fe400078e0008 */
[----:B------:R-:W-:Y:S02]  /*e500*/  IMAD.MOV.U32 R26, RZ, RZ, R27 ;  /* 0x000000ffff1a7224 */ /* 0x000fe400078e001b */
[----:B------:R-:W-:Y:S02]  /*e510*/  IMAD.MOV.U32 R8, RZ, RZ, R25 ;  /* 0x000000ffff087224 */ /* 0x000fe400078e0019 */
.L_x_69586:
[----:B------:R-:W-:Y:S05]  /*e520*/  BSYNC B1 ;  /* 0x0000000000017941 */ /* 0x000fea0003800000 */
.L_x_69584:
        /* <DEDUP_REMOVED lines=9> */
.L_x_69588:
[----:B------:R-:W-:Y:S02]  /*e5c0*/  IMAD.MOV.U32 R36, RZ, RZ, R19 ;  /* 0x000000ffff247224 */ /* 0x000fe400078e0013 */
[----:B------:R-:W-:Y:S02]  /*e5d0*/  IMAD.MOV.U32 R34, RZ, RZ, R17 ;  /* 0x000000ffff227224 */ /* 0x000fe400078e0011 */
[----:B------:R-:W-:Y:S02]  /*e5e0*/  IMAD.MOV.U32 R19, RZ, RZ, R10 ;  /* 0x000000ffff137224 */ /* 0x000fe400078e000a */
[----:B------:R-:W-:Y:S02]  /*e5f0*/  IMAD.MOV.U32 R17, RZ, RZ, R2 ;  /* 0x000000ffff117224 */ /* 0x000fe400078e0002 */
.L_x_69589:
[----:B------:R-:W-:Y:S05]  /*e600*/  BSYNC B1 ;  /* 0x0000000000017941 */ /* 0x000fea0003800000 */
.L_x_69587:
        /* <DEDUP_REMOVED lines=9> */
.L_x_69591:
[----:B------:R-:W-:Y:S02]  /*e6a0*/  IMAD.MOV.U32 R27, RZ, RZ, R36 ;  /* 0x000000ffff1b7224 */ /* 0x000fe400078e0024 */
[----:B------:R-:W-:Y:S02]  /*e6b0*/  IMAD.MOV.U32 R25, RZ, RZ, R34 ;  /* 0x000000ffff197224 */ /* 0x000fe400078e0022 */
[----:B------:R-:W-:Y:S02]  /*e6c0*/  IMAD.MOV.U32 R36, RZ, RZ, R31 ;  /* 0x000000ffff247224 */ /* 0x000fe400078e001f */
[----:B------:R-:W-:Y:S02]  /*e6d0*/  IMAD.MOV.U32 R34, RZ, RZ, R5 ;  /* 0x000000ffff227224 */ /* 0x000fe400078e0005 */
.L_x_69592:
[----:B------:R-:W-:Y:S05]  /*e6e0*/  BSYNC B1 ;  /* 0x0000000000017941 */ /* 0x000fea0003800000 */
.L_x_69590:
        /* <DEDUP_REMOVED lines=9> */
.L_x_69594:
[----:B------:R-:W-:Y:S02]  /*e780*/  IMAD.MOV.U32 R10, RZ, RZ, R27 ;  /* 0x000000ffff0a7224 */ /* 0x000fe400078e001b */
[----:B------:R-:W-:Y:S02]  /*e790*/  IMAD.MOV.U32 R2, RZ, RZ, R25 ;  /* 0x000000ffff027224 */ /* 0x000fe400078e0019 */
[----:B------:R-:W-:Y:S02]  /*e7a0*/  IMAD.MOV.U32 R27, RZ, RZ, R32 ;  /* 0x000000ffff1b7224 */ /* 0x000fe400078e0020 */
[----:B------:R-:W-:Y:S02]  /*e7b0*/  IMAD.MOV.U32 R25, RZ, RZ, R4 ;  /* 0x000000ffff197224 */ /* 0x000fe400078e0004 */
.L_x_69595:
[----:B------:R-:W-:Y:S05]  /*e7c0*/  BSYNC B1 ;  /* 0x0000000000017941 */ /* 0x000fea0003800000 */
.L_x_69593:
        /* <DEDUP_REMOVED lines=9> */
.L_x_69597:
[----:B------:R-:W-:Y:S02]  /*e860*/  IMAD.MOV.U32 R4, RZ, RZ, R10 ;  /* 0x000000ffff047224 */ /* 0x000fe400078e000a */
[----:B------:R-:W-:Y:S02]  /*e870*/  IMAD.MOV.U32 R5, RZ, RZ, R2 ;  /* 0x000000ffff057224 */ /* 0x000fe400078e0002 */
[----:B------:R-:W-:Y:S02]  /*e880*/  IMAD.MOV.U32 R10, RZ, RZ, R33 ;  /* 0x000000ffff0a7224 */ /* 0x000fe400078e0021 */
[----:B------:R-:W-:Y:S02]  /*e890*/  IMAD.MOV.U32 R2, RZ, RZ, R7 ;  /* 0x000000ffff027224 */ /* 0x000fe400078e0007 */
.L_x_69598:
[----:B------:R-:W-:Y:S05]  /*e8a0*/  BSYNC B1 ;  /* 0x0000000000017941 */ /* 0x000fea0003800000 */
.L_x_69596:
        /* <DEDUP_REMOVED lines=9> */
.L_x_69600:
[----:B------:R-:W-:Y:S02]  /*e940*/  IMAD.MOV.U32 R31, RZ, RZ, R4 ;  /* 0x000000ffff1f7224 */ /* 0x000fe400078e0004 */
[----:B------:R-:W-:Y:S02]  /*e950*/  IMAD.MOV.U32 R7, RZ, RZ, R5 ;  /* 0x000000ffff077224 */ /* 0x000fe400078e0005 */
[----:B------:R-:W-:Y:S02]  /*e960*/  IMAD.MOV.U32 R4, RZ, RZ, R9 ;  /* 0x000000ffff047224 */ /* 0x000fe400078e0009 */
[----:B------:R-:W-:Y:S02]  /*e970*/  IMAD.MOV.U32 R5, RZ, RZ, R6 ;  /* 0x000000ffff057224 */ /* 0x000fe400078e0006 */
.L_x_69601:
[----:B------:R-:W-:Y:S05]  /*e980*/  BSYNC B1 ;  /* 0x0000000000017941 */ /* 0x000fea0003800000 */
.L_x_69599:
        /* <DEDUP_REMOVED lines=16> */
.L_x_69603:
[----:B------:R-:W-:Y:S01]  /*ea90*/  IMAD.MOV.U32 R24, RZ, RZ, R11 ;  /* 0x000000ffff187224 */ /* 0x000fe200078e000b */
[----:B------:R-:W-:Y:S01]  /*eaa0*/  MOV R11, R26 ;  /* 0x0000001a000b7202 */ /* 0x000fe20000000f00 */
[----:B------:R-:W-:Y:S02]  /*eab0*/  IMAD.MOV.U32 R6, RZ, RZ, R3 ;  /* 0x000000ffff067224 */ /* 0x000fe400078e0003 */
[----:B------:R-:W-:Y:S02]  /*eac0*/  IMAD.MOV.U32 R3, RZ, RZ, R8 ;  /* 0x000000ffff037224 */ /* 0x000fe400078e0008 */
.L_x_69604:
[----:B------:R-:W-:Y:S05]  /*ead0*/  BSYNC B1 ;  /* 0x0000000000017941 */ /* 0x000fea0003800000 */
.L_x_69602:
        /* <DEDUP_REMOVED lines=9> */
.L_x_69606:
[----:B------:R-:W-:Y:S01]  /*eb70*/  IMAD.MOV.U32 R15, RZ, RZ, R24 ;  /* 0x000000ffff0f7224 */ /* 0x000fe200078e0018 */
[----:B------:R-:W-:Y:S01]  /*eb80*/  MOV R24, R19 ;  /* 0x0000001300187202 */ /* 0x000fe20000000f00 */
[----:B------:R-:W-:Y:S02]  /*eb90*/  IMAD.MOV.U32 R9, RZ, RZ, R6 ;  /* 0x000000ffff097224 */ /* 0x000fe400078e0006 */
[----:B------:R-:W-:Y:S02]  /*eba0*/  IMAD.MOV.U32 R6, RZ, RZ, R17 ;  /* 0x000000ffff067224 */ /* 0x000fe400078e0011 */
.L_x_69607:
[----:B------:R-:W-:Y:S05]  /*ebb0*/  BSYNC B1 ;  /* 0x0000000000017941 */ /* 0x000fea0003800000 */
.L_x_69605:
        /* <DEDUP_REMOVED lines=9> */
.L_x_69609:
[----:B------:R-:W-:Y:S01]  /*ec50*/  IMAD.MOV.U32 R26, RZ, RZ, R15 ;  /* 0x000000ffff1a7224 */ /* 0x000fe200078e000f */
[----:B------:R-:W-:Y:S01]  /*ec60*/  MOV R15, R36 ;  /* 0x00000024000f7202 */ /* 0x000fe20000000f00 */
[----:B------:R-:W-:Y:S02]  /*ec70*/  IMAD.MOV.U32 R8, RZ, RZ, R9 ;  /* 0x000000ffff087224 */ /* 0x000fe400078e0009 */
[----:B------:R-:W-:Y:S02]  /*ec80*/  IMAD.MOV.U32 R9, RZ, RZ, R34 ;  /* 0x000000ffff097224 */ /* 0x000fe400078e0022 */
.L_x_69610:
[----:B------:R-:W-:Y:S05]  /*ec90*/  BSYNC B1 ;  /* 0x0000000000017941 */ /* 0x000fea0003800000 */
.L_x_69608:
        /* <DEDUP_REMOVED lines=9> */
.L_x_69612:
[----:B------:R-:W-:Y:S01]  /*ed30*/  IMAD.MOV.U32 R19, RZ, RZ, R26 ;  /* 0x000000ffff137224 */ /* 0x000fe200078e001a */
[----:B------:R-:W-:Y:S01]  /*ed40*/  MOV R26, R27 ;  /* 0x0000001b001a7202 */ /* 0x000fe20000000f00 */
[----:B------:R-:W-:Y:S02]  /*ed50*/  IMAD.MOV.U32 R17, RZ, RZ, R8 ;  /* 0x000000ffff117224 */ /* 0x000fe400078e0008 */
[----:B------:R-:W-:Y:S02]  /*ed60*/  IMAD.MOV.U32 R8, RZ, RZ, R25 ;  /* 0x000000ffff087224 */ /* 0x000fe400078e0019 */
.L_x_69613:
[----:B------:R-:W-:Y:S05]  /*ed70*/  BSYNC B1 ;  /* 0x0000000000017941 */ /* 0x000fea0003800000 */
.L_x_69611:
        /* <DEDUP_REMOVED lines=9> */
.L_x_69615:
[----:B------:R-:W-:Y:S01]  /*ee10*/  IMAD.MOV.U32 R25, RZ, RZ, R19 ;  /* 0x000000ffff197224 */ /* 0x000fe200078e0013 */
[----:B------:R-:W-:Y:S01]  /*ee20*/  MOV R19, R10 ;  /* 0x0000000a00137202 */ /* 0x000fe20000000f00 */
[----:B------:R-:W-:Y:S02]  /*ee30*/  IMAD.MOV.U32 R32, RZ, RZ, R17 ;  /* 0x000000ffff207224 */ /* 0x000fe400078e0011 */
[----:B------:R-:W-:Y:S02]  /*ee40*/  IMAD.MOV.U32 R17, RZ, RZ, R2 ;  /* 0x000000ffff117224 */ /* 0x000fe400078e0002 */
.L_x_69616:
[----:B------:R-:W-:Y:S05]  /*ee50*/  BSYNC B1 ;  /* 0x0000000000017941 */ /* 0x000fea0003800000 */
.L_x_69614:
        /* <DEDUP_REMOVED lines=9> */
.L_x_69618:
[----:B------:R-:W-:Y:S01]  /*eef0*/  IMAD.MOV.U32 R10, RZ, RZ, R25 ;  /* 0x000000ffff0a7224 */ /* 0x000fe200078e0019 */
[----:B------:R-:W-:Y:S01]  /*ef00*/  MOV R25, R4 ;  /* 0x0000000400197202 */ /* 0x000fe20000000f00 */
[----:B------:R-:W-:Y:S02]  /*ef10*/  IMAD.MOV.U32 R2, RZ, RZ, R32 ;  /* 0x000000ffff027224 */ /* 0x000fe400078e0020 */
[----:B------:R-:W-:Y:S02]  /*ef20*/  IMAD.MOV.U32 R32, RZ, RZ, R5 ;  /* 0x000000ffff207224 */ /* 0x000fe400078e0005 */
.L_x_69619:
[----:B------:R-:W-:Y:S05]  /*ef30*/  BSYNC B1 ;  /* 0x0000000000017941 */ /* 0x000fea0003800000 */
.L_x_69617:
        /* <DEDUP_REMOVED lines=9> */
.L_x_69621:
[----:B------:R-:W-:Y:S01]  /*efd0*/  IMAD.MOV.U32 R5, RZ, RZ, R10 ;  /* 0x000000ffff057224 */ /* 0x000fe200078e000a */
[----:B------:R-:W-:Y:S01]  /*efe0*/  MOV R10, R31 ;  /* 0x0000001f000a7202 */ /* 0x000fe20000000f00 */
[----:B------:R-:W-:Y:S02]  /*eff0*/  IMAD.MOV.U32 R4, RZ, RZ, R2 ;  /* 0x000000ffff047224 */ /* 0x000fe400078e0002 */
[----:B------:R-:W-:Y:S02]  /*f000*/  IMAD.MOV.U32 R2, RZ, RZ, R7 ;  /* 0x000000ffff027224 */ /* 0x000fe400078e0007 */
.L_x_69622:
[----:B------:R-:W-:Y:S05]  /*f010*/  BSYNC B1 ;  /* 0x0000000000017941 */ /* 0x000fea0003800000 */
.L_x_69620:
        /* <DEDUP_REMOVED lines=16> */
.L_x_69624:
[----:B------:R-:W-:Y:S01]  /*f120*/  MOV R34, R11 ;  /* 0x0000000b00227202 */ /* 0x000fe20000000f00 */
[----:B------:R-:W-:Y:S02]  /*f130*/  IMAD.MOV.U32 R22, RZ, RZ, R3 ;  /* 0x000000ffff167224 */ /* 0x000fe400078e0003 */
[----:B------:R-:W-:Y:S02]  /*f140*/  IMAD.MOV.U32 R11, RZ, RZ, R24 ;  /* 0x000000ffff0b7224 */ /* 0x000fe400078e0018 */
[----:B------:R-:W-:Y:S02]  /*f150*/  IMAD.MOV.U32 R3, RZ, RZ, R6 ;  /* 0x000000ffff037224 */ /* 0x000fe400078e0006 */
.L_x_69625:
[----:B------:R-:W-:Y:S05]  /*f160*/  BSYNC B1 ;  /* 0x0000000000017941 */ /* 0x000fea0003800000 */
.L_x_69623:
        /* <DEDUP_REMOVED lines=9> */
.L_x_69627:
[----:B------:R-:W-:Y:S01]  /*f200*/  MOV R13, R34 ;  /* 0x00000022000d7202 */ /* 0x000fe20000000f00 */
[----:B------:R-:W-:Y:S02]  /*f210*/  IMAD.MOV.U32 R7, RZ, RZ, R22 ;  /* 0x000000ffff077224 */ /* 0x000fe400078e0016 */
[----:B------:R-:W-:Y:S02]  /*f220*/  IMAD.MOV.U32 R34, RZ, RZ, R15 ;  /* 0x000000ffff227224 */ /* 0x000fe400078e000f */
[----:B------:R-:W-:Y:S02]  /*f230*/  IMAD.MOV.U32 R22, RZ, RZ, R9 ;  /* 0x000000ffff167224 */ /* 0x000fe400078e0009 */
.L_x_69628:
[----:B------:R-:W-:Y:S05]  /*f240*/  BSYNC B1 ;  /* 0x0000000000017941 */ /* 0x000fea0003800000 */
.L_x_69626:
        /* <DEDUP_REMOVED lines=9> */
.L_x_69630:
[----:B------:R-:W-:Y:S01]  /*f2e0*/  MOV R24, R13 ;  /* 0x0000000d00187202 */ /* 0x000fe20000000f00 */
[----:B------:R-:W-:Y:S02]  /*f2f0*/  IMAD.MOV.U32 R6, RZ, RZ, R7 ;  /* 0x000000ffff067224 */ /* 0x000fe400078e0007 */
[----:B------:R-:W-:Y:S02]  /*f300*/  IMAD.MOV.U32 R13, RZ, RZ, R26 ;  /* 0x000000ffff0d7224 */ /* 0x000fe400078e001a */
[----:B------:R-:W-:Y:S02]  /*f310*/  IMAD.MOV.U32 R7, RZ, RZ, R8 ;  /* 0x000000ffff077224 */ /* 0x000fe400078e0008 */
.L_x_69631:
[----:B------:R-:W-:Y:S05]  /*f320*/  BSYNC B1 ;  /* 0x0000000000017941 */ /* 0x000fea0003800000 */
.L_x_69629:
        /* <DEDUP_REMOVED lines=9> */
.L_x_69633:
[----:B------:R-:W-:Y:S01]  /*f3c0*/  MOV R8, R24 ;  /* 0x0000001800087202 */ /* 0x000fe20000000f00 */
[----:B------:R-:W-:Y:S02]  /*f3d0*/  IMAD.MOV.U32 R9, RZ, RZ, R6 ;  /* 0x000000ffff097224 */ /* 0x000fe400078e0006 */
[----:B------:R-:W-:Y:S02]  /*f3e0*/  IMAD.MOV.U32 R24, RZ, RZ, R19 ;  /* 0x000000ffff187224 */ /* 0x000fe400078e0013 */
[----:B------:R-:W-:Y:S02]  /*f3f0*/  IMAD.MOV.U32 R6, RZ, RZ, R17 ;  /* 0x000000ffff067224 */ /* 0x000fe400078e0011 */
.L_x_69634:
[----:B------:R-:W-:Y:S05]  /*f400*/  BSYNC B1 ;  /* 0x0000000000017941 */ /* 0x000fea0003800000 */
.L_x_69632:
        /* <DEDUP_REMOVED lines=9> */
.L_x_69636:
[----:B------:R-:W-:Y:S01]  /*f4a0*/  MOV R17, R8 ;  /* 0x0000000800117202 */ /* 0x000fe20000000f00 */
[----:B------:R-:W-:Y:S02]  /*f4b0*/  IMAD.MOV.U32 R15, RZ, RZ, R9 ;  /* 0x000000ffff0f7224 */ /* 0x000fe400078e0009 */
[----:B------:R-:W-:Y:S02]  /*f4c0*/  IMAD.MOV.U32 R8, RZ, RZ, R25 ;  /* 0x000000ffff087224 */ /* 0x000fe400078e0019 */
[----:B------:R-:W-:Y:S02]  /*f4d0*/  IMAD.MOV.U32 R9, RZ, RZ, R32 ;  /* 0x000000ffff097224 */ /* 0x000fe400078e0020 */
.L_x_69637:
[----:B------:R-:W-:Y:S05]  /*f4e0*/  BSYNC B1 ;  /* 0x0000000000017941 */ /* 0x000fea0003800000 */
.L_x_69635:
        /* <DEDUP_REMOVED lines=9> */
.L_x_69639:
[----:B------:R-:W-:Y:S01]  /*f580*/  MOV R26, R17 ;  /* 0x00000011001a7202 */ /* 0x000fe20000000f00 */
[----:B------:R-:W-:Y:S02]  /*f590*/  IMAD.MOV.U32 R19, RZ, RZ, R15 ;  /* 0x000000ffff137224 */ /* 0x000fe400078e000f */
[----:B------:R-:W-:Y:S02]  /*f5a0*/  IMAD.MOV.U32 R17, RZ, RZ, R10 ;  /* 0x000000ffff117224 */ /* 0x000fe400078e000a */
[----:B------:R-:W-:Y:S02]  /*f5b0*/  IMAD.MOV.U32 R15, RZ, RZ, R2 ;  /* 0x000000ffff0f7224 */ /* 0x000fe400078e0002 */
.L_x_69640:
[----:B------:R-:W-:Y:S05]  /*f5c0*/  BSYNC B1 ;  /* 0x0000000000017941 */ /* 0x000fea0003800000 */
.L_x_69638:
        /* <DEDUP_REMOVED lines=9> */
.L_x_69642:
[----:B------:R-:W-:Y:S01]  /*f660*/  MOV R10, R26 ;  /* 0x0000001a000a7202 */ /* 0x000fe20000000f00 */
[----:B------:R-:W-:Y:S02]  /*f670*/  IMAD.MOV.U32 R2, RZ, RZ, R19 ;  /* 0x000000ffff027224 */ /* 0x000fe400078e0013 */
[----:B------:R-:W-:Y:S02]  /*f680*/  IMAD.MOV.U32 R26, RZ, RZ, R5 ;  /* 0x000000ffff1a7224 */ /* 0x000fe400078e0005 */
[----:B------:R-:W-:Y:S02]  /*f690*/  IMAD.MOV.U32 R19, RZ, RZ, R4 ;  /* 0x000000ffff137224 */ /* 0x000fe400078e0004 */
.L_x_69643:
[----:B------:R-:W-:Y:S05]  /*f6a0*/  BSYNC B1 ;  /* 0x0000000000017941 */ /* 0x000fea0003800000 */
.L_x_69641:
        /* <DEDUP_REMOVED lines=16> */
.L_x_69645:
[----:B------:R-:W-:Y:S02]  /*f7b0*/  IMAD.MOV.U32 R4, RZ, RZ, R11 ;  /* 0x000000ffff047224 */ /* 0x000fe400078e000b */
[----:B------:R-:W-:Y:S02]  /*f7c0*/  IMAD.MOV.U32 R20, RZ, RZ, R3 ;  /* 0x000000ffff147224 */ /* 0x000fe400078e0003 */
[----:B------:R-:W-:Y:S02]  /*f7d0*/  IMAD.MOV.U32 R11, RZ, RZ, R34 ;  /* 0x000000ffff0b7224 */ /* 0x000fe400078e0022 */
[----:B------:R-:W-:Y:S02]  /*f7e0*/  IMAD.MOV.U32 R3, RZ, RZ, R22 ;  /* 0x000000ffff037224 */ /* 0x000fe400078e0016 */
.L_x_69646:
[----:B------:R-:W-:Y:S05]  /*f7f0*/  BSYNC B1 ;  /* 0x0000000000017941 */ /* 0x000fea0003800000 */
.L_x_69644:
        /* <DEDUP_REMOVED lines=9> */
.L_x_69648:
[----:B------:R-:W-:Y:S02]  /*f890*/  IMAD.MOV.U32 R5, RZ, RZ, R4 ;  /* 0x000000ffff057224 */ /* 0x000fe400078e0004 */
[----:B------:R-:W-:Y:S02]  /*f8a0*/  IMAD.MOV.U32 R25, RZ, RZ, R20 ;  /* 0x000000ffff197224 */ /* 0x000fe400078e0014 */
[----:B------:R-:W-:Y:S02]  /*f8b0*/  IMAD.MOV.U32 R4, RZ, RZ, R13 ;  /* 0x000000ffff047224 */ /* 0x000fe400078e000d */
[----:B------:R-:W-:Y:S02]  /*f8c0*/  IMAD.MOV.U32 R20, RZ, RZ, R7 ;  /* 0x000000ffff147224 */ /* 0x000fe400078e0007 */
.L_x_69649:
[----:B------:R-:W-:Y:S05]  /*f8d0*/  BSYNC B1 ;  /* 0x0000000000017941 */ /* 0x000fea0003800000 */
.L_x_69647:
        /* <DEDUP_REMOVED lines=9> */
.L_x_69651:
[----:B------:R-:W-:Y:S02]  /*f970*/  IMAD.MOV.U32 R7, RZ, RZ, R5 ;  /* 0x000000ffff077224 */ /* 0x000fe400078e0005 */
[----:B------:R-:W-:Y:S02]  /*f980*/  IMAD.MOV.U32 R22, RZ, RZ, R25 ;  /* 0x000000ffff167224 */ /* 0x000fe400078e0019 */
[----:B------:R-:W-:Y:S02]  /*f990*/  IMAD.MOV.U32 R5, RZ, RZ, R24 ;  /* 0x000000ffff057224 */ /* 0x000fe400078e0018 */
[----:B------:R-:W-:Y:S02]  /*f9a0*/  IMAD.MOV.U32 R25, RZ, RZ, R6 ;  /* 0x000000ffff197224 */ /* 0x000fe400078e0006 */
.L_x_69652:
[----:B------:R-:W-:Y:S05]  /*f9b0*/  BSYNC B1 ;  /* 0x0000000000017941 */ /* 0x000fea0003800000 */
.L_x_69650:
        /* <DEDUP_REMOVED lines=9> */
.L_x_69654:
[----:B------:R-:W-:Y:S02]  /*fa50*/  IMAD.MOV.U32 R6, RZ, RZ, R7 ;  /* 0x000000ffff067224 */ /* 0x000fe400078e0007 */
[----:B------:R-:W-:Y:S02]  /*fa60*/  IMAD.MOV.U32 R24, RZ, RZ, R22 ;  /* 0x000000ffff187224 */ /* 0x000fe400078e0016 */
[----:B------:R-:W-:Y:S02]  /*fa70*/  IMAD.MOV.U32 R7, RZ, RZ, R8 ;  /* 0x000000ffff077224 */ /* 0x000fe400078e0008 */
[----:B------:R-:W-:Y:S02]  /*fa80*/  IMAD.MOV.U32 R22, RZ, RZ, R9 ;  /* 0x000000ffff167224 */ /* 0x000fe400078e0009 */
.L_x_69655:
[----:B------:R-:W-:Y:S05]  /*fa90*/  BSYNC B1 ;  /* 0x0000000000017941 */ /* 0x000fea0003800000 */
.L_x_69653:
        /* <DEDUP_REMOVED lines=9> */
.L_x_69657:
[----:B------:R-:W-:Y:S02]  /*fb30*/  IMAD.MOV.U32 R9, RZ, RZ, R6 ;  /* 0x000000ffff097224 */ /* 0x000fe400078e0006 */
[----:B------:R-:W-:Y:S02]  /*fb40*/  IMAD.MOV.U32 R8, RZ, RZ, R24 ;  /* 0x000000ffff087224 */ /* 0x000fe400078e0018 */
[----:B------:R-:W-:Y:S02]  /*fb50*/  IMAD.MOV.U32 R6, RZ, RZ, R17 ;  /* 0x000000ffff067224 */ /* 0x000fe400078e0011 */
[----:B------:R-:W-:Y:S02]  /*fb60*/  IMAD.MOV.U32 R24, RZ, RZ, R15 ;  /* 0x000000ffff187224 */ /* 0x000fe400078e000f */
.L_x_69658:
[----:B------:R-:W-:Y:S05]  /*fb70*/  BSYNC B1 ;  /* 0x0000000000017941 */ /* 0x000fea0003800000 */
.L_x_69656:
        /* <DEDUP_REMOVED lines=9> */
.L_x_69660:
[----:B------:R-:W-:Y:S02]  /*fc10*/  IMAD.MOV.U32 R13, RZ, RZ, R9 ;  /* 0x000000ffff0d7224 */ /* 0x000fe400078e0009 */
[----:B------:R-:W-:Y:S02]  /*fc20*/  IMAD.MOV.U32 R15, RZ, RZ, R8 ;  /* 0x000000ffff0f7224 */ /* 0x000fe400078e0008 */
[----:B------:R-:W-:Y:S02]  /*fc30*/  IMAD.MOV.U32 R9, RZ, RZ, R26 ;  /* 0x000000ffff097224 */ /* 0x000fe400078e001a */
[----:B------:R-:W-:Y:S02]  /*fc40*/  IMAD.MOV.U32 R8, RZ, RZ, R19 ;  /* 0x000000ffff087224 */ /* 0x000fe400078e0013 */
.L_x_69661:
[----:B------:R-:W-:Y:S05]  /*fc50*/  BSYNC B1 ;  /* 0x0000000000017941 */ /* 0x000fea0003800000 */
.L_x_69659:
        /* <DEDUP_REMOVED lines=9> */
.L_x_69663:
[----:B------:R-:W-:Y:S02]  /*fcf0*/  IMAD.MOV.U32 R17, RZ, RZ, R13 ;  /* 0x000000ffff117224 */ /* 0x000fe400078e000d */
[----:B------:R-:W-:Y:S02]  /*fd00*/  IMAD.MOV.U32 R19, RZ, RZ, R15 ;  /* 0x000000ffff137224 */ /* 0x000fe400078e000f */
[----:B------:R-:W-:Y:S02]  /*fd10*/  IMAD.MOV.U32 R13, RZ, RZ, R10 ;  /* 0x000000ffff0d7224 */ /* 0x000fe400078e000a */
[----:B------:R-:W-:Y:S02]  /*fd20*/  IMAD.MOV.U32 R15, RZ, RZ, R2 ;  /* 0x000000ffff0f7224 */ /* 0x000fe400078e0002 */
.L_x_69664:
[----:B------:R-:W-:Y:S05]  /*fd30*/  BSYNC B1 ;  /* 0x0000000000017941 */ /* 0x000fea0003800000 */
.L_x_69662:
        /* <DEDUP_REMOVED lines=16> */
.L_x_69666:
[----:B------:R-:W-:Y:S01]  /*fe40*/  IMAD.MOV.U32 R2, RZ, RZ, R11 ;  /* 0x000000ffff027224 */ /* 0x000fe200078e000b */
[----:B------:R-:W-:Y:S01]  /*fe50*/  MOV R11, R4 ;  /* 0x00000004000b7202 */ /* 0x000fe20000000f00 */
[----:B------:R-:W-:Y:S02]  /*fe60*/  IMAD.MOV.U32 R10, RZ, RZ, R3 ;  /* 0x000000ffff0a7224 */ /* 0x000fe400078e0003 */
[----:B------:R-:W-:Y:S02]  /*fe70*/  IMAD.MOV.U32 R3, RZ, RZ, R20 ;  /* 0x000000ffff037224 */ /* 0x000fe400078e0014 */
.L_x_69667:
[----:B------:R-:W-:Y:S05]  /*fe80*/  BSYNC B1 ;  /* 0x0000000000017941 */ /* 0x000fea0003800000 */
.L_x_69665:
        /* <DEDUP_REMOVED lines=9> */
.L_x_69669:
[----:B------:R-:W-:Y:S01]  /*ff20*/  IMAD.MOV.U32 R4, RZ, RZ, R2 ;  /* 0x000000ffff047224 */ /* 0x000fe200078e0002 */
[----:B------:R-:W-:Y:S01]  /*ff30*/  MOV R2, R5 ;  /* 0x0000000500027202 */ /* 0x000fe20000000f00 */
[----:B------:R-:W-:Y:S02]  /*ff40*/  IMAD.MOV.U32 R27, RZ, RZ, R10 ;  /* 0x000000ffff1b7224 */ /* 0x000fe400078e000a */
[----:B------:R-:W-:Y:S02]  /*ff50*/  IMAD.MOV.U32 R10, RZ, RZ, R25 ;  /* 0x000000ffff0a7224 */ /* 0x000fe400078e0019 */
.L_x_69670:
[----:B------:R-:W-:Y:S05]  /*ff60*/  BSYNC B1 ;  /* 0x0000000000017941 */ /* 0x000fea0003800000 */
.L_x_69668:
        /* <DEDUP_REMOVED lines=9> */
.L_x_69672:
[----:B------:R-:W-:Y:S01]  /*10000*/  IMAD.MOV.U32 R5, RZ, RZ, R4 ;  /* 0x000000ffff057224 */ /* 0x000fe200078e0004 */
[----:B------:R-:W-:Y:S01]  /*10010*/  MOV R4, R7 ;  /* 0x0000000700047202 */ /* 0x000fe20000000f00 */
[----:B------:R-:W-:Y:S02]  /*10020*/  IMAD.MOV.U32 R25, RZ, RZ, R27 ;  /* 0x000000ffff197224 */ /* 0x000fe400078e001b */
[----:B------:R-:W-:Y:S02]  /*10030*/  IMAD.MOV.U32 R27, RZ, RZ, R22 ;  /* 0x000000ffff1b7224 */ /* 0x000fe400078e0016 */
.L_x_69673:
[----:B------:R-:W-:Y:S05]  /*10040*/  BSYNC B1 ;  /* 0x0000000000017941 */ /* 0x000fea0003800000 */
.L_x_69671:
        /* <DEDUP_REMOVED lines=9> */
.L_x_69675:
[----:B------:R-:W-:Y:S01]  /*100e0*/  IMAD.MOV.U32 R18, RZ, RZ, R5 ;  /* 0x000000ffff127224 */ /* 0x000fe200078e0005 */
[----:B------:R-:W-:Y:S01]  /*100f0*/  MOV R5, R6 ;  /* 0x0000000600057202 */ /* 0x000fe20000000f00 */
[----:B------:R-:W-:Y:S02]  /*10100*/  IMAD.MOV.U32 R7, RZ, RZ, R25 ;  /* 0x000000ffff077224 */ /* 0x000fe400078e0019 */
[----:B------:R-:W-:Y:S02]  /*10110*/  IMAD.MOV.U32 R25, RZ, RZ, R24 ;  /* 0x000000ffff197224 */ /* 0x000fe400078e0018 */
.L_x_69676:
[----:B------:R-:W-:Y:S05]  /*10120*/  BSYNC B1 ;  /* 0x0000000000017941 */ /* 0x000fea0003800000 */
.L_x_69674:
        /* <DEDUP_REMOVED lines=9> */
.L_x_69678:
[----:B------:R-:W-:Y:S01]  /*101c0*/  IMAD.MOV.U32 R6, RZ, RZ, R18 ;  /* 0x000000ffff067224 */ /* 0x000fe200078e0012 */
[----:B------:R-:W-:Y:S01]  /*101d0*/  MOV R18, R9 ;  /* 0x0000000900127202 */ /* 0x000fe20000000f00 */
[----:B------:R-:W-:Y:S02]  /*101e0*/  IMAD.MOV.U32 R20, RZ, RZ, R7 ;  /* 0x000000ffff147224 */ /* 0x000fe400078e0007 */
[----:B------:R-:W-:Y:S02]  /*101f0*/  IMAD.MOV.U32 R7, RZ, RZ, R8 ;  /* 0x000000ffff077224 */ /* 0x000fe400078e0008 */
.L_x_69679:
[----:B------:R-:W-:Y:S05]  /*10200*/  BSYNC B1 ;  /* 0x0000000000017941 */ /* 0x000fea0003800000 */
.L_x_69677:
        /* <DEDUP_REMOVED lines=9> */
.L_x_69681:
[----:B------:R-:W-:Y:S01]  /*102a0*/  IMAD.MOV.U32 R8, RZ, RZ, R6 ;  /* 0x000000ffff087224 */ /* 0x000fe200078e0006 */
[----:B------:R-:W-:Y:S01]  /*102b0*/  MOV R6, R13 ;  /* 0x0000000d00067202 */ /* 0x000fe20000000f00 */
[----:B------:R-:W-:Y:S02]  /*102c0*/  IMAD.MOV.U32 R22, RZ, RZ, R20 ;  /* 0x000000ffff167224 */ /* 0x000fe400078e0014 */
[----:B------:R-:W-:Y:S02]  /*102d0*/  IMAD.MOV.U32 R20, RZ, RZ, R15 ;  /* 0x000000ffff147224 */ /* 0x000fe400078e000f */
.L_x_69682:
[----:B------:R-:W-:Y:S05]  /*102e0*/  BSYNC B1 ;  /* 0x0000000000017941 */ /* 0x000fea0003800000 */
.L_x_69680:
        /* <DEDUP_REMOVED lines=9> */
.L_x_69684:
[----:B------:R-:W-:Y:S01]  /*10380*/  IMAD.MOV.U32 R9, RZ, RZ, R8 ;  /* 0x000000ffff097224 */ /* 0x000fe200078e0008 */
[----:B------:R-:W-:Y:S01]  /*10390*/  MOV R8, R17 ;  /* 0x0000001100087202 */ /* 0x000fe20000000f00 */
[----:B------:R-:W-:Y:S02]  /*103a0*/  IMAD.MOV.U32 R13, RZ, RZ, R22 ;  /* 0x000000ffff0d7224 */ /* 0x000fe400078e0016 */
[----:B------:R-:W-:Y:S02]  /*103b0*/  IMAD.MOV.U32 R22, RZ, RZ, R19 ;  /* 0x000000ffff167224 */ /* 0x000fe400078e0013 */
.L_x_69685:
[----:B------:R-:W-:Y:S05]  /*103c0*/  BSYNC B1 ;  /* 0x0000000000017941 */ /* 0x000fea0003800000 */
.L_x_69683:
        /* <DEDUP_REMOVED lines=16> */
.L_x_69687:
[----:B------:R-:W-:Y:S01]  /*104d0*/  MOV R15, R11 ;  /* 0x0000000b000f7202 */ /* 0x000fe20000000f00 */
[----:B------:R-:W-:Y:S02]  /*104e0*/  IMAD.MOV.U32 R16, RZ, RZ, R3 ;  /* 0x000000ffff107224 */ /* 0x000fe400078e0003 */
[----:B------:R-:W-:Y:S02]  /*104f0*/  IMAD.MOV.U32 R11, RZ, RZ, R2 ;  /* 0x000000ffff0b7224 */ /* 0x000fe400078e0002 */
[----:B------:R-:W-:Y:S02]  /*10500*/  IMAD.MOV.U32 R3, RZ, RZ, R10 ;  /* 0x000000ffff037224 */ /* 0x000fe400078e000a */
.L_x_69688:
[----:B------:R-:W-:Y:S05]  /*10510*/  BSYNC B1 ;  /* 0x0000000000017941 */ /* 0x000fea0003800000 */
.L_x_69686:
        /* <DEDUP_REMOVED lines=9> */
.L_x_69690:
[----:B------:R-:W-:Y:S01]  /*105b0*/  MOV R17, R15 ;  /* 0x0000000f00117202 */ /* 0x000fe20000000f00 */
[----:B------:R-:W-:Y:S02]  /*105c0*/  IMAD.MOV.U32 R19, RZ, RZ, R16 ;  /* 0x000000ffff137224 */ /* 0x000fe400078e0010 */
[----:B------:R-:W-:Y:S02]  /*105d0*/  IMAD.MOV.U32 R15, RZ, RZ, R4 ;  /* 0x000000ffff0f7224 */ /* 0x000fe400078e0004 */
[----:B------:R-:W-:Y:S02]  /*105e0*/  IMAD.MOV.U32 R16, RZ, RZ, R27 ;  /* 0x000000ffff107224 */ /* 0x000fe400078e001b */
.L_x_69691:
[----:B------:R-:W-:Y:S05]  /*105f0*/  BSYNC B1 ;  /* 0x0000000000017941 */ /* 0x000fea0003800000 */
.L_x_69689:
        /* <DEDUP_REMOVED lines=9> */
.L_x_69693:
[----:B------:R-:W-:Y:S01]  /*10690*/  MOV R24, R17 ;  /* 0x0000001100187202 */ /* 0x000fe20000000f00 */
[----:B------:R-:W-:Y:S02]  /*106a0*/  IMAD.MOV.U32 R26, RZ, RZ, R19 ;  /* 0x000000ffff1a7224 */ /* 0x000fe400078e0013 */
[----:B------:R-:W-:Y:S02]  /*106b0*/  IMAD.MOV.U32 R17, RZ, RZ, R5 ;  /* 0x000000ffff117224 */ /* 0x000fe400078e0005 */
[----:B------:R-:W-:Y:S02]  /*106c0*/  IMAD.MOV.U32 R19, RZ, RZ, R25 ;  /* 0x000000ffff137224 */ /* 0x000fe400078e0019 */
.L_x_69694:
[----:B------:R-:W-:Y:S05]  /*106d0*/  BSYNC B1 ;  /* 0x0000000000017941 */ /* 0x000fea0003800000 */
.L_x_69692:
        /* <DEDUP_REMOVED lines=9> */
.L_x_69696:
[----:B------:R-:W-:Y:S01]  /*10770*/  MOV R25, R24 ;  /* 0x0000001800197202 */ /* 0x000fe20000000f00 */
[----:B------:R-:W-:Y:S02]  /*10780*/  IMAD.MOV.U32 R27, RZ, RZ, R26 ;  /* 0x000000ffff1b7224 */ /* 0x000fe400078e001a */
[----:B------:R-:W-:Y:S02]  /*10790*/  IMAD.MOV.U32 R24, RZ, RZ, R18 ;  /* 0x000000ffff187224 */ /* 0x000fe400078e0012 */
[----:B------:R-:W-:Y:S02]  /*107a0*/  IMAD.MOV.U32 R26, RZ, RZ, R7 ;  /* 0x000000ffff1a7224 */ /* 0x000fe400078e0007 */
.L_x_69697:
[----:B------:R-:W-:Y:S05]  /*107b0*/  BSYNC B1 ;  /* 0x0000000000017941 */ /* 0x000fea0003800000 */
.L_x_69695:
        /* <DEDUP_REMOVED lines=9> */
.L_x_69699:
[----:B------:R-:W-:Y:S01]  /*10850*/  MOV R18, R25 ;  /* 0x0000001900127202 */ /* 0x000fe20000000f00 */
[----:B------:R-:W-:Y:S02]  /*10860*/  IMAD.MOV.U32 R31, RZ, RZ, R27 ;  /* 0x000000ffff1f7224 */ /* 0x000fe400078e001b */
[----:B------:R-:W-:Y:S02]  /*10870*/  IMAD.MOV.U32 R25, RZ, RZ, R6 ;  /* 0x000000ffff197224 */ /* 0x000fe400078e0006 */
[----:B------:R-:W-:Y:S02]  /*10880*/  IMAD.MOV.U32 R27, RZ, RZ, R20 ;  /* 0x000000ffff1b7224 */ /* 0x000fe400078e0014 */
.L_x_69700:
[----:B------:R-:W-:Y:S05]  /*10890*/  BSYNC B1 ;  /* 0x0000000000017941 */ /* 0x000fea0003800000 */
.L_x_69698:
        /* <DEDUP_REMOVED lines=9> */
.L_x_69702:
[----:B------:R-:W-:Y:S01]  /*10930*/  MOV R20, R18 ;  /* 0x0000001200147202 */ /* 0x000fe20000000f00 */
[----:B------:R-:W-:Y:S02]  /*10940*/  IMAD.MOV.U32 R36, RZ, RZ, R31 ;  /* 0x000000ffff247224 */ /* 0x000fe400078e001f */
[----:B------:R-:W-:Y:S02]  /*10950*/  IMAD.MOV.U32 R18, RZ, RZ, R8 ;  /* 0x000000ffff127224 */ /* 0x000fe400078e0008 */
[----:B------:R-:W-:Y:S02]  /*10960*/  IMAD.MOV.U32 R31, RZ, RZ, R22 ;  /* 0x000000ffff1f7224 */ /* 0x000fe400078e0016 */
.L_x_69703:
[----:B------:R-:W-:Y:S05]  /*10970*/  BSYNC B1 ;  /* 0x0000000000017941 */ /* 0x000fea0003800000 */
.L_x_69701:
        /* <DEDUP_REMOVED lines=9> */
.L_x_69705:
[----:B------:R-:W-:Y:S01]  /*10a10*/  MOV R22, R20 ;  /* 0x0000001400167202 */ /* 0x000fe20000000f00 */
[----:B------:R-:W-:Y:S02]  /*10a20*/  IMAD.MOV.U32 R38, RZ, RZ, R36 ;  /* 0x000000ffff267224 */ /* 0x000fe400078e0024 */
[----:B------:R-:W-:Y:S02]  /*10a30*/  IMAD.MOV.U32 R20, RZ, RZ, R9 ;  /* 0x000000ffff147224 */ /* 0x000fe400078e0009 */
[----:B------:R-:W-:Y:S02]  /*10a40*/  IMAD.MOV.U32 R36, RZ, RZ, R13 ;  /* 0x000000ffff247224 */ /* 0x000fe400078e000d */
.L_x_69706:
[----:B------:R-:W-:Y:S05]  /*10a50*/  BSYNC B1 ;  /* 0x0000000000017941 */ /* 0x000fea0003800000 */
.L_x_69704:
        /* <DEDUP_REMOVED lines=16> */
.L_x_69708:
[----:B------:R-:W-:Y:S02]  /*10b60*/  IMAD.MOV.U32 R10, RZ, RZ, R11 ;  /* 0x000000ffff0a7224 */ /* 0x000fe400078e000b */
[----:B------:R-:W-:Y:S02]  /*10b70*/  IMAD.MOV.U32 R2, RZ, RZ, R3 ;  /* 0x000000ffff027224 */ /* 0x000fe400078e0003 */
[----:B------:R-:W-:Y:S02]  /*10b80*/  IMAD.MOV.U32 R11, RZ, RZ, R15 ;  /* 0x000000ffff0b7224 */ /* 0x000fe400078e000f */
[----:B------:R-:W-:Y:S02]  /*10b90*/  IMAD.MOV.U32 R3, RZ, RZ, R16 ;  /* 0x000000ffff037224 */ /* 0x000fe400078e0010 */
.L_x_69709:
[----:B------:R-:W-:Y:S05]  /*10ba0*/  BSYNC B1 ;  /* 0x0000000000017941 */ /* 0x000fea0003800000 */
.L_x_69707:
        /* <DEDUP_REMOVED lines=9> */
.L_x_69711:
[----:B------:R-:W-:Y:S02]  /*10c40*/  IMAD.MOV.U32 R33, RZ, RZ, R10 ;  /* 0x000000ffff217224 */ /* 0x000fe400078e000a */
[----:B------:R-:W-:Y:S02]  /*10c50*/  IMAD.MOV.U32 R5, RZ, RZ, R2 ;  /* 0x000000ffff057224 */ /* 0x000fe400078e0002 */
[----:B------:R-:W-:Y:S02]  /*10c60*/  IMAD.MOV.U32 R10, RZ, RZ, R17 ;  /* 0x000000ffff0a7224 */ /* 0x000fe400078e0011 */
[----:B------:R-:W-:Y:S02]  /*10c70*/  IMAD.MOV.U32 R2, RZ, RZ, R19 ;  /* 0x000000ffff027224 */ /* 0x000fe400078e0013 */
.L_x_69712:
[----:B------:R-:W-:Y:S05]  /*10c80*/  BSYNC B1 ;  /* 0x0000000000017941 */ /* 0x000fea0003800000 */
.L_x_69710:
        /* <DEDUP_REMOVED lines=9> */
.L_x_69714:
[----:B------:R-:W-:Y:S02]  /*10d20*/  IMAD.MOV.U32 R32, RZ, RZ, R33 ;  /* 0x000000ffff207224 */ /* 0x000fe400078e0021 */
[----:B------:R-:W-:Y:S02]  /*10d30*/  IMAD.MOV.U32 R4, RZ, RZ, R5 ;  /* 0x000000ffff047224 */ /* 0x000fe400078e0005 */
[----:B------:R-:W-:Y:S02]  /*10d40*/  IMAD.MOV.U32 R33, RZ, RZ, R24 ;  /* 0x000000ffff217224 */ /* 0x000fe400078e0018 */
[----:B------:R-:W-:Y:S02]  /*10d50*/  IMAD.MOV.U32 R5, RZ, RZ, R26 ;  /* 0x000000ffff057224 */ /* 0x000fe400078e001a */
.L_x_69715:
[----:B------:R-:W-:Y:S05]  /*10d60*/  BSYNC B1 ;  /* 0x0000000000017941 */ /* 0x000fea0003800000 */
.L_x_69713:
        /* <DEDUP_REMOVED lines=9> */
.L_x_69717:
[----:B------:R-:W-:Y:S02]  /*10e00*/  IMAD.MOV.U32 R35, RZ, RZ, R32 ;  /* 0x000000ffff237224 */ /* 0x000fe400078e0020 */
[----:B------:R-:W-:Y:S02]  /*10e10*/  IMAD.MOV.U32 R7, RZ, RZ, R4 ;  /* 0x000000ffff077224 */ /* 0x000fe400078e0004 */
[----:B------:R-:W-:Y:S02]  /*10e20*/  IMAD.MOV.U32 R32, RZ, RZ, R25 ;  /* 0x000000ffff207224 */ /* 0x000fe400078e0019 */
[----:B------:R-:W-:Y:S02]  /*10e30*/  IMAD.MOV.U32 R4, RZ, RZ, R27 ;  /* 0x000000ffff047224 */ /* 0x000fe400078e001b */
.L_x_69718:
[----:B------:R-:W-:Y:S05]  /*10e40*/  BSYNC B1 ;  /* 0x0000000000017941 */ /* 0x000fea0003800000 */
.L_x_69716:
        /* <DEDUP_REMOVED lines=9> */
.L_x_69720:
[----:B------:R-:W-:Y:S02]  /*10ee0*/  IMAD.MOV.U32 R34, RZ, RZ, R35 ;  /* 0x000000ffff227224 */ /* 0x000fe400078e0023 */
[----:B------:R-:W-:Y:S02]  /*10ef0*/  IMAD.MOV.U32 R6, RZ, RZ, R7 ;  /* 0x000000ffff067224 */ /* 0x000fe400078e0007 */
[----:B------:R-:W-:Y:S02]  /*10f00*/  IMAD.MOV.U32 R35, RZ, RZ, R18 ;  /* 0x000000ffff237224 */ /* 0x000fe400078e0012 */
[----:B------:R-:W-:Y:S02]  /*10f10*/  IMAD.MOV.U32 R7, RZ, RZ, R31 ;  /* 0x000000ffff077224 */ /* 0x000fe400078e001f */
.L_x_69721:
[----:B------:R-:W-:Y:S05]  /*10f20*/  BSYNC B1 ;  /* 0x0000000000017941 */ /* 0x000fea0003800000 */
.L_x_69719:
        /* <DEDUP_REMOVED lines=9> */
.L_x_69723:
[----:B------:R-:W-:Y:S02]  /*10fc0*/  IMAD.MOV.U32 R37, RZ, RZ, R34 ;  /* 0x000000ffff257224 */ /* 0x000fe400078e0022 */
[----:B------:R-:W-:Y:S02]  /*10fd0*/  IMAD.MOV.U32 R9, RZ, RZ, R6 ;  /* 0x000000ffff097224 */ /* 0x000fe400078e0006 */
[----:B------:R-:W-:Y:S02]  /*10fe0*/  IMAD.MOV.U32 R34, RZ, RZ, R20 ;  /* 0x000000ffff227224 */ /* 0x000fe400078e0014 */
[----:B------:R-:W-:Y:S02]  /*10ff0*/  IMAD.MOV.U32 R6, RZ, RZ, R36 ;  /* 0x000000ffff067224 */ /* 0x000fe400078e0024 */
.L_x_69724:
[----:B------:R-:W-:Y:S05]  /*11000*/  BSYNC B1 ;  /* 0x0000000000017941 */ /* 0x000fea0003800000 */
.L_x_69722:
        /* <DEDUP_REMOVED lines=9> */
.L_x_69726:
[----:B------:R-:W-:Y:S02]  /*110a0*/  IMAD.MOV.U32 R36, RZ, RZ, R37 ;  /* 0x000000ffff247224 */ /* 0x000fe400078e0025 */
[----:B------:R-:W-:Y:S02]  /*110b0*/  IMAD.MOV.U32 R8, RZ, RZ, R9 ;  /* 0x000000ffff087224 */ /* 0x000fe400078e0009 */
[----:B------:R-:W-:Y:S02]  /*110c0*/  IMAD.MOV.U32 R37, RZ, RZ, R22 ;  /* 0x000000ffff257224 */ /* 0x000fe400078e0016 */
[----:B------:R-:W-:Y:S02]  /*110d0*/  IMAD.MOV.U32 R9, RZ, RZ, R38 ;  /* 0x000000ffff097224 */ /* 0x000fe400078e0026 */
.L_x_69727:
[----:B------:R-:W-:Y:S05]  /*110e0*/  BSYNC B1 ;  /* 0x0000000000017941 */ /* 0x000fea0003800000 */
.L_x_69725:
[----:B------:R-:W-:Y:S01]  /*110f0*/  FADD.FTZ R38, R23, R21 ;  /* 0x0000001517267221 */ /* 0x000fe20000010000 */
[----:B------:R-:W-:Y:S02]  /*11100*/  MOV R39, R12 ;  /* 0x0000000c00277202 */ /* 0x000fe40000000f00 */
.L_x_69559:
[----:B-1-34-:R-:W-:Y:S05]  /*11110*/  BSYNC B0 ;  /* 0x0000000000007941 */ /* 0x01afea0003800000 */
.L_x_69558:
        /* <DEDUP_REMOVED lines=46> */
.L_x_69731:
[----:B------:R-:W-:Y:S01]  /*11400*/  IMAD.MOV.U32 R19, RZ, RZ, R11 ;  /* 0x000000ffff137224 */ /* 0x000fe200078e000b */
[----:B------:R-:W-:Y:S01]  /*11410*/  MOV R38, R3 ;  /* 0x0000000300267202 */ /* 0x000fe20000000f00 */
[----:B------:R-:W-:Y:S02]  /*11420*/  IMAD.MOV.U32 R11, RZ, RZ, R10 ;  /* 0x000000ffff0b7224 */ /* 0x000fe400078e000a */
[----:B------:R-:W-:Y:S02]  /*11430*/  IMAD.MOV.U32 R3, RZ, RZ, R2 ;  /* 0x000000ffff037224 */ /* 0x000fe400078e0002 */
.L_x_69732:
[----:B------:R-:W-:Y:S05]  /*11440*/  BSYNC B1 ;  /* 0x0000000000017941 */ /* 0x000fea0003800000 */
.L_x_69730:
        /* <DEDUP_REMOVED lines=9> */
.L_x_69734:
[----:B------:R-:W-:Y:S01]  /*114e0*/  IMAD.MOV.U32 R27, RZ, RZ, R19 ;  /* 0x000000ffff1b7224 */ /* 0x000fe200078e0013 */
[----:B------:R-:W-:Y:S01]  /*114f0*/  MOV R25, R38 ;  /* 0x0000002600197202 */ /* 0x000fe20000000f00 */
[----:B------:R-:W-:Y:S02]  /*11500*/  IMAD.MOV.U32 R19, RZ, RZ, R33 ;  /* 0x000000ffff137224 */ /* 0x000fe400078e0021 */
[----:B------:R-:W-:Y:S02]  /*11510*/  IMAD.MOV.U32 R38, RZ, RZ, R5 ;  /* 0x000000ffff267224 */ /* 0x000fe400078e0005 */
.L_x_69735:
[----:B------:R-:W-:Y:S05]  /*11520*/  BSYNC B1 ;  /* 0x0000000000017941 */ /* 0x000fea0003800000 */
.L_x_69733:
        /* <DEDUP_REMOVED lines=9> */
.L_x_69737:
[----:B------:R-:W-:Y:S01]  /*115c0*/  IMAD.MOV.U32 R10, RZ, RZ, R27 ;  /* 0x000000ffff0a7224 */ /* 0x000fe200078e001b */
[----:B------:R-:W-:Y:S01]  /*115d0*/  MOV R2, R25 ;  /* 0x0000001900027202 */ /* 0x000fe20000000f00 */
[----:B------:R-:W-:Y:S02]  /*115e0*/  IMAD.MOV.U32 R27, RZ, RZ, R32 ;  /* 0x000000ffff1b7224 */ /* 0x000fe400078e0020 */
[----:B------:R-:W-:Y:S02]  /*115f0*/  IMAD.MOV.U32 R25, RZ, RZ, R4 ;  /* 0x000000ffff197224 */ /* 0x000fe400078e0004 */
.L_x_69738:
[----:B------:R-:W-:Y:S05]  /*11600*/  BSYNC B1 ;  /* 0x0000000000017941 */ /* 0x000fea0003800000 */
.L_x_69736:
        /* <DEDUP_REMOVED lines=9> */
.L_x_69740:
[----:B------:R-:W-:Y:S01]  /*116a0*/  IMAD.MOV.U32 R31, RZ, RZ, R10 ;  /* 0x000000ffff1f7224 */ /* 0x000fe200078e000a */
[----:B------:R-:W-:Y:S01]  /*116b0*/  MOV R5, R2 ;  /* 0x0000000200057202 */ /* 0x000fe20000000f00 */
[----:B------:R-:W-:Y:S02]  /*116c0*/  IMAD.MOV.U32 R10, RZ, RZ, R35 ;  /* 0x000000ffff0a7224 */ /* 0x000fe400078e0023 */
[----:B------:R-:W-:Y:S02]  /*116d0*/  IMAD.MOV.U32 R2, RZ, RZ, R7 ;  /* 0x000000ffff027224 */ /* 0x000fe400078e0007 */
.L_x_69741:
[----:B------:R-:W-:Y:S05]  /*116e0*/  BSYNC B1 ;  /* 0x0000000000017941 */ /* 0x000fea0003800000 */
.L_x_69739:
        /* <DEDUP_REMOVED lines=9> */
.L_x_69743:
[----:B------:R-:W-:Y:S01]  /*11780*/  IMAD.MOV.U32 R32, RZ, RZ, R31 ;  /* 0x000000ffff207224 */ /* 0x000fe200078e001f */
[----:B------:R-:W-:Y:S01]  /*11790*/  MOV R4, R5 ;  /* 0x0000000500047202 */ /* 0x000fe20000000f00 */
[----:B------:R-:W-:Y:S02]  /*117a0*/  IMAD.MOV.U32 R31, RZ, RZ, R34 ;  /* 0x000000ffff1f7224 */ /* 0x000fe400078e0022 */
[----:B------:R-:W-:Y:S02]  /*117b0*/  IMAD.MOV.U32 R5, RZ, RZ, R6 ;  /* 0x000000ffff057224 */ /* 0x000fe400078e0006 */
.L_x_69744:
[----:B------:R-:W-:Y:S05]  /*117c0*/  BSYNC B1 ;  /* 0x0000000000017941 */ /* 0x000fea0003800000 */
.L_x_69742:
        /* <DEDUP_REMOVED lines=9> */
.L_x_69746:
[----:B------:R-:W-:Y:S01]  /*11860*/  IMAD.MOV.U32 R33, RZ, RZ, R32 ;  /* 0x000000ffff217224 */ /* 0x000fe200078e0020 */
[----:B------:R-:W-:Y:S01]  /*11870*/  MOV R7, R4 ;  /* 0x0000000400077202 */ /* 0x000fe20000000f00 */
[----:B------:R-:W-:Y:S02]  /*11880*/  IMAD.MOV.U32 R32, RZ, RZ, R37 ;  /* 0x000000ffff207224 */ /* 0x000fe400078e0025 */
[----:B------:R-:W-:Y:S02]  /*11890*/  IMAD.MOV.U32 R4, RZ, RZ, R9 ;  /* 0x000000ffff047224 */ /* 0x000fe400078e0009 */
.L_x_69747:
[----:B------:R-:W-:Y:S05]  /*118a0*/  BSYNC B1 ;  /* 0x0000000000017941 */ /* 0x000fea0003800000 */
.L_x_69745:
        /* <DEDUP_REMOVED lines=9> */
.L_x_69749:
[----:B------:R-:W-:Y:S01]  /*11940*/  IMAD.MOV.U32 R9, RZ, RZ, R33 ;  /* 0x000000ffff097224 */ /* 0x000fe200078e0021 */
[----:B------:R-:W-:Y:S01]  /*11950*/  MOV R6, R7 ;  /* 0x0000000700067202 */ /* 0x000fe20000000f00 */
[----:B------:R-:W-:Y:S02]  /*11960*/  IMAD.MOV.U32 R33, RZ, RZ, R36 ;  /* 0x000000ffff217224 */ /* 0x000fe400078e0024 */
[----:B------:R-:W-:Y:S02]  /*11970*/  IMAD.MOV.U32 R7, RZ, RZ, R8 ;  /* 0x000000ffff077224 */ /* 0x000fe400078e0008 */
.L_x_69750:
[----:B------:R-:W-:Y:S05]  /*11980*/  BSYNC B1 ;  /* 0x0000000000017941 */ /* 0x000fea0003800000 */
.L_x_69748:
        /* <DEDUP_REMOVED lines=16> */
.L_x_69752:
[----:B------:R-:W-:Y:S02]  /*11a90*/  IMAD.MOV.U32 R26, RZ, RZ, R11 ;  /* 0x000000ffff1a7224 */ /* 0x000fe400078e000b */
[----:B------:R-:W-:Y:S02]  /*11aa0*/  IMAD.MOV.U32 R8, RZ, RZ, R3 ;  /* 0x000000ffff087224 */ /* 0x000fe400078e0003 */
[----:B------:R-:W-:Y:S02]  /*11ab0*/  IMAD.MOV.U32 R11, RZ, RZ, R19 ;  /* 0x000000ffff0b7224 */ /* 0x000fe400078e0013 */
[----:B------:R-:W-:Y:S02]  /*11ac0*/  IMAD.MOV.U32 R3, RZ, RZ, R38 ;  /* 0x000000ffff037224 */ /* 0x000fe400078e0026 */
.L_x_69753:
[----:B------:R-:W-:Y:S05]  /*11ad0*/  BSYNC B1 ;  /* 0x0000000000017941 */ /* 0x000fea0003800000 */
.L_x_69751:
        /* <DEDUP_REMOVED lines=9> */
.L_x_69755:
[----:B------:R-:W-:Y:S02]  /*11b70*/  IMAD.MOV.U32 R19, RZ, RZ, R26 ;  /* 0x000000ffff137224 */ /* 0x000fe400078e001a */
[----:B------:R-:W-:Y:S02]  /*11b80*/  IMAD.MOV.U32 R17, RZ, RZ, R8 ;  /* 0x000000ffff117224 */ /* 0x000fe400078e0008 */
[----:B------:R-:W-:Y:S02]  /*11b90*/  IMAD.MOV.U32 R26, RZ, RZ, R27 ;  /* 0x000000ffff1a7224 */ /* 0x000fe400078e001b */
[----:B------:R-:W-:Y:S02]  /*11ba0*/  IMAD.MOV.U32 R8, RZ, RZ, R25 ;  /* 0x000000ffff087224 */ /* 0x000fe400078e0019 */
.L_x_69756:
[----:B------:R-:W-:Y:S05]  /*11bb0*/  BSYNC B1 ;  /* 0x0000000000017941 */ /* 0x000fea0003800000 */
.L_x_69754:
        /* <DEDUP_REMOVED lines=9> */
.L_x_69758:
[----:B------:R-:W-:Y:S02]  /*11c50*/  IMAD.MOV.U32 R36, RZ, RZ, R19 ;  /* 0x000000ffff247224 */ /* 0x000fe400078e0013 */
[----:B------:R-:W-:Y:S02]  /*11c60*/  IMAD.MOV.U32 R34, RZ, RZ, R17 ;  /* 0x000000ffff227224 */ /* 0x000fe400078e0011 */
[----:B------:R-:W-:Y:S02]  /*11c70*/  IMAD.MOV.U32 R19, RZ, RZ, R10 ;  /* 0x000000ffff137224 */ /* 0x000fe400078e000a */
[----:B------:R-:W-:Y:S02]  /*11c80*/  IMAD.MOV.U32 R17, RZ, RZ, R2 ;  /* 0x000000ffff117224 */ /* 0x000fe400078e0002 */
.L_x_69759:
[----:B------:R-:W-:Y:S05]  /*11c90*/  BSYNC B1 ;  /* 0x0000000000017941 */ /* 0x000fea0003800000 */
.L_x_69757:
        /* <DEDUP_REMOVED lines=9> */
.L_x_69761:
[----:B------:R-:W-:Y:S02]  /*11d30*/  IMAD.MOV.U32 R27, RZ, RZ, R36 ;  /* 0x000000ffff1b7224 */ /* 0x000fe400078e0024 */
[----:B------:R-:W-:Y:S02]  /*11d40*/  IMAD.MOV.U32 R25, RZ, RZ, R34 ;  /* 0x000000ffff197224 */ /* 0x000fe400078e0022 */
[----:B------:R-:W-:Y:S02]  /*11d50*/  IMAD.MOV.U32 R36, RZ, RZ, R31 ;  /* 0x000000ffff247224 */ /* 0x000fe400078e001f */
[----:B------:R-:W-:Y:S02]  /*11d60*/  IMAD.MOV.U32 R34, RZ, RZ, R5 ;  /* 0x000000ffff227224 */ /* 0x000fe400078e0005 */
.L_x_69762:
[----:B------:R-:W-:Y:S05]  /*11d70*/  BSYNC B1 ;  /* 0x0000000000017941 */ /* 0x000fea0003800000 */
.L_x_69760:
        /* <DEDUP_REMOVED lines=9> */
.L_x_69764:
[----:B------:R-:W-:Y:S02]  /*11e10*/  IMAD.MOV.U32 R10, RZ, RZ, R27 ;  /* 0x000000ffff0a7224 */ /* 0x000fe400078e001b */
[----:B------:R-:W-:Y:S02]  /*11e20*/  IMAD.MOV.U32 R2, RZ, RZ, R25 ;  /* 0x000000ffff027224 */ /* 0x000fe400078e0019 */
[----:B------:R-:W-:Y:S02]  /*11e30*/  IMAD.MOV.U32 R27, RZ, RZ, R32 ;  /* 0x000000ffff1b7224 */ /* 0x000fe400078e0020 */
[----:B------:R-:W-:Y:S02]  /*11e40*/  IMAD.MOV.U32 R25, RZ, RZ, R4 ;  /* 0x000000ffff197224 */ /* 0x000fe400078e0004 */
.L_x_69765:
[----:B------:R-:W-:Y:S05]  /*11e50*/  BSYNC B1 ;  /* 0x0000000000017941 */ /* 0x000fea0003800000 */
.L_x_69763:
        /* <DEDUP_REMOVED lines=9> */
.L_x_69767:
[----:B------:R-:W-:Y:S02]  /*11ef0*/  IMAD.MOV.U32 R4, RZ, RZ, R10 ;  /* 0x000000ffff047224 */ /* 0x000fe400078e000a */
[----:B------:R-:W-:Y:S02]  /*11f00*/  IMAD.MOV.U32 R5, RZ, RZ, R2 ;  /* 0x000000ffff057224 */ /* 0x000fe400078e0002 */
[----:B------:R-:W-:Y:S02]  /*11f10*/  IMAD.MOV.U32 R10, RZ, RZ, R33 ;  /* 0x000000ffff0a7224 */ /* 0x000fe400078e0021 */
[----:B------:R-:W-:Y:S02]  /*11f20*/  IMAD.MOV.U32 R2, RZ, RZ, R7 ;  /* 0x000000ffff027224 */ /* 0x000fe400078e0007 */
.L_x_69768:
[----:B------:R-:W-:Y:S05]  /*11f30*/  BSYNC B1 ;  /* 0x0000000000017941 */ /* 0x000fea0003800000 */
.L_x_69766:
        /* <DEDUP_REMOVED lines=9> */
.L_x_69770:
[----:B------:R-:W-:Y:S02]  /*11fd0*/  IMAD.MOV.U32 R31, RZ, RZ, R4 ;  /* 0x000000ffff1f7224 */ /* 0x000fe400078e0004 */
[----:B------:R-:W-:Y:S02]  /*11fe0*/  IMAD.MOV.U32 R7, RZ, RZ, R5 ;  /* 0x000000ffff077224 */ /* 0x000fe400078e0005 */
[----:B------:R-:W-:Y:S02]  /*11ff0*/  IMAD.MOV.U32 R4, RZ, RZ, R9 ;  /* 0x000000ffff047224 */ /* 0x000fe400078e0009 */
[----:B------:R-:W-:Y:S02]  /*12000*/  IMAD.MOV.U32 R5, RZ, RZ, R6 ;  /* 0x000000ffff057224 */ /* 0x000fe400078e0006 */
.L_x_69771:
[----:B------:R-:W-:Y:S05]  /*12010*/  BSYNC B1 ;  /* 0x0000000000017941 */ /* 0x000fea0003800000 */
.L_x_69769:
        /* <DEDUP_REMOVED lines=16> */
.L_x_69773:
[----:B------:R-:W-:Y:S02]  /*12120*/  IMAD.MOV.U32 R24, RZ, RZ, R11 ;  /* 0x000000ffff187224 */ /* 0x000fe400078e000b */
[----:B------:R-:W-:Y:S01]  /*12130*/  IMAD.MOV.U32 R6, RZ, RZ, R3 ;  /* 0x000000ffff067224 */ /* 0x000fe200078e0003 */
[----:B------:R-:W-:Y:S01]  /*12140*/  MOV R3, R8 ;  /* 0x0000000800037202 */ /* 0x000fe20000000f00 */
[----:B------:R-:W-:Y:S02]  /*12150*/  IMAD.MOV.U32 R11, RZ, RZ, R26 ;  /* 0x000000ffff0b7224 */ /* 0x000fe400078e001a */
.L_x_69774:
[----:B------:R-:W-:Y:S05]  /*12160*/  BSYNC B1 ;  /* 0x0000000000017941 */ /* 0x000fea0003800000 */
.L_x_69772:
        /* <DEDUP_REMOVED lines=9> */
.L_x_69776:
[----:B------:R-:W-:Y:S02]  /*12200*/  IMAD.MOV.U32 R15, RZ, RZ, R24 ;  /* 0x000000ffff0f7224 */ /* 0x000fe400078e0018 */
[----:B------:R-:W-:Y:S01]  /*12210*/  IMAD.MOV.U32 R9, RZ, RZ, R6 ;  /* 0x000000ffff097224 */ /* 0x000fe200078e0006 */
[----:B------:R-:W-:Y:S01]  /*12220*/  MOV R6, R17 ;  /* 0x0000001100067202 */ /* 0x000fe20000000f00 */
[----:B------:R-:W-:Y:S02]  /*12230*/  IMAD.MOV.U32 R24, RZ, RZ, R19 ;  /* 0x000000ffff187224 */ /* 0x000fe400078e0013 */
.L_x_69777:
[----:B------:R-:W-:Y:S05]  /*12240*/  BSYNC B1 ;  /* 0x0000000000017941 */ /* 0x000fea0003800000 */
.L_x_69775:
        /* <DEDUP_REMOVED lines=9> */
.L_x_69779:
[----:B------:R-:W-:Y:S02]  /*122e0*/  IMAD.MOV.U32 R26, RZ, RZ, R15 ;  /* 0x000000ffff1a7224 */ /* 0x000fe400078e000f */
[----:B------:R-:W-:Y:S01]  /*122f0*/  IMAD.MOV.U32 R8, RZ, RZ, R9 ;  /* 0x000000ffff087224 */ /* 0x000fe200078e0009 */
[----:B------:R-:W-:Y:S01]  /*12300*/  MOV R9, R34 ;  /* 0x0000002200097202 */ /* 0x000fe20000000f00 */
[----:B------:R-:W-:Y:S02]  /*12310*/  IMAD.MOV.U32 R15, RZ, RZ, R36 ;  /* 0x000000ffff0f7224 */ /* 0x000fe400078e0024 */
.L_x_69780:
[----:B------:R-:W-:Y:S05]  /*12320*/  BSYNC B1 ;  /* 0x0000000000017941 */ /* 0x000fea0003800000 */
.L_x_69778:
        /* <DEDUP_REMOVED lines=9> */
.L_x_69782:
[----:B------:R-:W-:Y:S02]  /*123c0*/  IMAD.MOV.U32 R19, RZ, RZ, R26 ;  /* 0x000000ffff137224 */ /* 0x000fe400078e001a */
[----:B------:R-:W-:Y:S01]  /*123d0*/  IMAD.MOV.U32 R17, RZ, RZ, R8 ;  /* 0x000000ffff117224 */ /* 0x000fe200078e0008 */
[----:B------:R-:W-:Y:S01]  /*123e0*/  MOV R8, R25 ;  /* 0x0000001900087202 */ /* 0x000fe20000000f00 */
[----:B------:R-:W-:Y:S02]  /*123f0*/  IMAD.MOV.U32 R26, RZ, RZ, R27 ;  /* 0x000000ffff1a7224 */ /* 0x000fe400078e001b */
.L_x_69783:
[----:B------:R-:W-:Y:S05]  /*12400*/  BSYNC B1 ;  /* 0x0000000000017941 */ /* 0x000fea0003800000 */
.L_x_69781:
        /* <DEDUP_REMOVED lines=9> */
.L_x_69785:
[----:B------:R-:W-:Y:S02]  /*124a0*/  IMAD.MOV.U32 R25, RZ, RZ, R19 ;  /* 0x000000ffff197224 */ /* 0x000fe400078e0013 */
[----:B------:R-:W-:Y:S01]  /*124b0*/  IMAD.MOV.U32 R32, RZ, RZ, R17 ;  /* 0x000000ffff207224 */ /* 0x000fe200078e0011 */
[----:B------:R-:W-:Y:S01]  /*124c0*/  MOV R17, R2 ;  /* 0x0000000200117202 */ /* 0x000fe20000000f00 */
[----:B------:R-:W-:Y:S02]  /*124d0*/  IMAD.MOV.U32 R19, RZ, RZ, R10 ;  /* 0x000000ffff137224 */ /* 0x000fe400078e000a */
.L_x_69786:
[----:B------:R-:W-:Y:S05]  /*124e0*/  BSYNC B1 ;  /* 0x0000000000017941 */ /* 0x000fea0003800000 */
.L_x_69784:
        /* <DEDUP_REMOVED lines=9> */
.L_x_69788:
[----:B------:R-:W-:Y:S02]  /*12580*/  IMAD.MOV.U32 R10, RZ, RZ, R25 ;  /* 0x000000ffff0a7224 */ /* 0x000fe400078e0019 */
[----:B------:R-:W-:Y:S01]  /*12590*/  IMAD.MOV.U32 R2, RZ, RZ, R32 ;  /* 0x000000ffff027224 */ /* 0x000fe200078e0020 */
[----:B------:R-:W-:Y:S01]  /*125a0*/  MOV R32, R5 ;  /* 0x0000000500207202 */ /* 0x000fe20000000f00 */
[----:B------:R-:W-:Y:S02]  /*125b0*/  IMAD.MOV.U32 R25, RZ, RZ, R4 ;  /* 0x000000ffff197224 */ /* 0x000fe400078e0004 */
.L_x_69789:
[----:B------:R-:W-:Y:S05]  /*125c0*/  BSYNC B1 ;  /* 0x0000000000017941 */ /* 0x000fea0003800000 */
.L_x_69787:
        /* <DEDUP_REMOVED lines=9> */
.L_x_69791:
[----:B------:R-:W-:Y:S02]  /*12660*/  IMAD.MOV.U32 R5, RZ, RZ, R10 ;  /* 0x000000ffff057224 */ /* 0x000fe400078e000a */
[----:B------:R-:W-:Y:S01]  /*12670*/  IMAD.MOV.U32 R4, RZ, RZ, R2 ;  /* 0x000000ffff047224 */ /* 0x000fe200078e0002 */
[----:B------:R-:W-:Y:S01]  /*12680*/  MOV R2, R7 ;  /* 0x0000000700027202 */ /* 0x000fe20000000f00 */
[----:B------:R-:W-:Y:S02]  /*12690*/  IMAD.MOV.U32 R10, RZ, RZ, R31 ;  /* 0x000000ffff0a7224 */ /* 0x000fe400078e001f */
.L_x_69792:
[----:B------:R-:W-:Y:S05]  /*126a0*/  BSYNC B1 ;  /* 0x0000000000017941 */ /* 0x000fea0003800000 */
.L_x_69790:
        /* <DEDUP_REMOVED lines=16> */
.L_x_69794:
[----:B------:R-:W-:Y:S01]  /*127b0*/  IMAD.MOV.U32 R34, RZ, RZ, R11 ;  /* 0x000000ffff227224 */ /* 0x000fe200078e000b */
[----:B------:R-:W-:Y:S01]  /*127c0*/  MOV R22, R3 ;  /* 0x0000000300167202 */ /* 0x000fe20000000f00 */
[----:B------:R-:W-:Y:S02]  /*127d0*/  IMAD.MOV.U32 R11, RZ, RZ, R24 ;  /* 0x000000ffff0b7224 */ /* 0x000fe400078e0018 */
[----:B------:R-:W-:Y:S02]  /*127e0*/  IMAD.MOV.U32 R3, RZ, RZ, R6 ;  /* 0x000000ffff037224 */ /* 0x000fe400078e0006 */
.L_x_69795:
[----:B------:R-:W-:Y:S05]  /*127f0*/  BSYNC B1 ;  /* 0x0000000000017941 */ /* 0x000fea0003800000 */
.L_x_69793:
        /* <DEDUP_REMOVED lines=9> */
.L_x_69797:
[----:B------:R-:W-:Y:S01]  /*12890*/  IMAD.MOV.U32 R13, RZ, RZ, R34 ;  /* 0x000000ffff0d7224 */ /* 0x000fe200078e0022 */
[----:B------:R-:W-:Y:S01]  /*128a0*/  MOV R7, R22 ;  /* 0x0000001600077202 */ /* 0x000fe20000000f00 */
[----:B------:R-:W-:Y:S02]  /*128b0*/  IMAD.MOV.U32 R34, RZ, RZ, R15 ;  /* 0x000000ffff227224 */ /* 0x000fe400078e000f */
[----:B------:R-:W-:Y:S02]  /*128c0*/  IMAD.MOV.U32 R22, RZ, RZ, R9 ;  /* 0x000000ffff167224 */ /* 0x000fe400078e0009 */
.L_x_69798:
[----:B------:R-:W-:Y:S05]  /*128d0*/  BSYNC B1 ;  /* 0x0000000000017941 */ /* 0x000fea0003800000 */
.L_x_69796:
        /* <DEDUP_REMOVED lines=9> */
.L_x_69800:
[----:B------:R-:W-:Y:S01]  /*12970*/  IMAD.MOV.U32 R24, RZ, RZ, R13 ;  /* 0x000000ffff187224 */ /* 0x000fe200078e000d */
[----:B------:R-:W-:Y:S01]  /*12980*/  MOV R6, R7 ;  /* 0x0000000700067202 */ /* 0x000fe20000000f00 */
[----:B------:R-:W-:Y:S02]  /*12990*/  IMAD.MOV.U32 R13, RZ, RZ, R26 ;  /* 0x000000ffff0d7224 */ /* 0x000fe400078e001a */
[----:B------:R-:W-:Y:S02]  /*129a0*/  IMAD.MOV.U32 R7, RZ, RZ, R8 ;  /* 0x000000ffff077224 */ /* 0x000fe400078e0008 */
.L_x_69801:
[----:B------:R-:W-:Y:S05]  /*129b0*/  BSYNC B1 ;  /* 0x0000000000017941 */ /* 0x000fea0003800000 */
.L_x_69799:
        /* <DEDUP_REMOVED lines=9> */
.L_x_69803:
[----:B------:R-:W-:Y:S01]  /*12a50*/  IMAD.MOV.U32 R8, RZ, RZ, R24 ;  /* 0x000000ffff087224 */ /* 0x000fe200078e0018 */
[----:B------:R-:W-:Y:S01]  /*12a60*/  MOV R9, R6 ;  /* 0x0000000600097202 */ /* 0x000fe20000000f00 */
[----:B------:R-:W-:Y:S02]  /*12a70*/  IMAD.MOV.U32 R24, RZ, RZ, R19 ;  /* 0x000000ffff187224 */ /* 0x000fe400078e0013 */
[----:B------:R-:W-:Y:S02]  /*12a80*/  IMAD.MOV.U32 R6, RZ, RZ, R17 ;  /* 0x000000ffff067224 */ /* 0x000fe400078e0011 */
.L_x_69804:
[----:B------:R-:W-:Y:S05]  /*12a90*/  BSYNC B1 ;  /* 0x0000000000017941 */ /* 0x000fea0003800000 */
.L_x_69802:
        /* <DEDUP_REMOVED lines=9> */
.L_x_69806:
[----:B------:R-:W-:Y:S01]  /*12b30*/  IMAD.MOV.U32 R17, RZ, RZ, R8 ;  /* 0x000000ffff117224 */ /* 0x000fe200078e0008 */
[----:B------:R-:W-:Y:S01]  /*12b40*/  MOV R15, R9 ;  /* 0x00000009000f7202 */ /* 0x000fe20000000f00 */
[----:B------:R-:W-:Y:S02]  /*12b50*/  IMAD.MOV.U32 R8, RZ, RZ, R25 ;  /* 0x000000ffff087224 */ /* 0x000fe400078e0019 */
[----:B------:R-:W-:Y:S02]  /*12b60*/  IMAD.MOV.U32 R9, RZ, RZ, R32 ;  /* 0x000000ffff097224 */ /* 0x000fe400078e0020 */
.L_x_69807:
[----:B------:R-:W-:Y:S05]  /*12b70*/  BSYNC B1 ;  /* 0x0000000000017941 */ /* 0x000fea0003800000 */
.L_x_69805:
        /* <DEDUP_REMOVED lines=9> */
.L_x_69809:
[----:B------:R-:W-:Y:S01]  /*12c10*/  IMAD.MOV.U32 R26, RZ, RZ, R17 ;  /* 0x000000ffff1a7224 */ /* 0x000fe200078e0011 */
[----:B------:R-:W-:Y:S01]  /*12c20*/  MOV R19, R15 ;  /* 0x0000000f00137202 */ /* 0x000fe20000000f00 */
[----:B------:R-:W-:Y:S02]  /*12c30*/  IMAD.MOV.U32 R17, RZ, RZ, R10 ;  /* 0x000000ffff117224 */ /* 0x000fe400078e000a */
[----:B------:R-:W-:Y:S02]  /*12c40*/  IMAD.MOV.U32 R15, RZ, RZ, R2 ;  /* 0x000000ffff0f7224 */ /* 0x000fe400078e0002 */
.L_x_69810:
[----:B------:R-:W-:Y:S05]  /*12c50*/  BSYNC B1 ;  /* 0x0000000000017941 */ /* 0x000fea0003800000 */
.L_x_69808:
        /* <DEDUP_REMOVED lines=9> */
.L_x_69812:
[----:B------:R-:W-:Y:S01]  /*12cf0*/  IMAD.MOV.U32 R10, RZ, RZ, R26 ;  /* 0x000000ffff0a7224 */ /* 0x000fe200078e001a */
[----:B------:R-:W-:Y:S01]  /*12d00*/  MOV R2, R19 ;  /* 0x0000001300027202 */ /* 0x000fe20000000f00 */
[----:B------:R-:W-:Y:S02]  /*12d10*/  IMAD.MOV.U32 R26, RZ, RZ, R5 ;  /* 0x000000ffff1a7224 */ /* 0x000fe400078e0005 */
[----:B------:R-:W-:Y:S02]  /*12d20*/  IMAD.MOV.U32 R19, RZ, RZ, R4 ;  /* 0x000000ffff137224 */ /* 0x000fe400078e0004 */
.L_x_69813:
[----:B------:R-:W-:Y:S05]  /*12d30*/  BSYNC B1 ;  /* 0x0000000000017941 */ /* 0x000fea0003800000 */
.L_x_69811:
        /* <DEDUP_REMOVED lines=16> */
.L_x_69815:
[----:B------:R-:W-:Y:S02]  /*12e40*/  IMAD.MOV.U32 R4, RZ, RZ, R11 ;  /* 0x000000ffff047224 */ /* 0x000fe400078e000b */
[----:B------:R-:W-:Y:S02]  /*12e50*/  IMAD.MOV.U32 R20, RZ, RZ, R3 ;  /* 0x000000ffff147224 */ /* 0x000fe400078e0003 */
[----:B------:R-:W-:Y:S02]  /*12e60*/  IMAD.MOV.U32 R11, RZ, RZ, R34 ;  /* 0x000000ffff0b7224 */ /* 0x000fe400078e0022 */
[----:B------:R-:W-:Y:S02]  /*12e70*/  IMAD.MOV.U32 R3, RZ, RZ, R22 ;  /* 0x000000ffff037224 */ /* 0x000fe400078e0016 */
.L_x_69816:
[----:B------:R-:W-:Y:S05]  /*12e80*/  BSYNC B1 ;  /* 0x0000000000017941 */ /* 0x000fea0003800000 */
.L_x_69814:
        /* <DEDUP_REMOVED lines=9> */
.L_x_69818:
[----:B------:R-:W-:Y:S02]  /*12f20*/  IMAD.MOV.U32 R5, RZ, RZ, R4 ;  /* 0x000000ffff057224 */ /* 0x000fe400078e0004 */
[----:B------:R-:W-:Y:S02]  /*12f30*/  IMAD.MOV.U32 R25, RZ, RZ, R20 ;  /* 0x000000ffff197224 */ /* 0x000fe400078e0014 */
[----:B------:R-:W-:Y:S02]  /*12f40*/  IMAD.MOV.U32 R4, RZ, RZ, R13 ;  /* 0x000000ffff047224 */ /* 0x000fe400078e000d */
[----:B------:R-:W-:Y:S02]  /*12f50*/  IMAD.MOV.U32 R20, RZ, RZ, R7 ;  /* 0x000000ffff147224 */ /* 0x000fe400078e0007 */
.L_x_69819:
[----:B------:R-:W-:Y:S05]  /*12f60*/  BSYNC B1 ;  /* 0x0000000000017941 */ /* 0x000fea0003800000 */
.L_x_69817:
        /* <DEDUP_REMOVED lines=9> */
.L_x_69821:
[----:B------:R-:W-:Y:S02]  /*13000*/  IMAD.MOV.U32 R7, RZ, RZ, R5 ;  /* 0x000000ffff077224 */ /* 0x000fe400078e0005 */
[----:B------:R-:W-:Y:S02]  /*13010*/  IMAD.MOV.U32 R22, RZ, RZ, R25 ;  /* 0x000000ffff167224 */ /* 0x000fe400078e0019 */
[----:B------:R-:W-:Y:S02]  /*13020*/  IMAD.MOV.U32 R5, RZ, RZ, R24 ;  /* 0x000000ffff057224 */ /* 0x000fe400078e0018 */
[----:B------:R-:W-:Y:S02]  /*13030*/  IMAD.MOV.U32 R25, RZ, RZ, R6 ;  /* 0x000000ffff197224 */ /* 0x000fe400078e0006 */
.L_x_69822:
[----:B------:R-:W-:Y:S05]  /*13040*/  BSYNC B1 ;  /* 0x0000000000017941 */ /* 0x000fea0003800000 */
.L_x_69820:
        /* <DEDUP_REMOVED lines=9> */
.L_x_69824:
[----:B------:R-:W-:Y:S02]  /*130e0*/  IMAD.MOV.U32 R6, RZ, RZ, R7 ;  /* 0x000000ffff067224 */ /* 0x000fe400078e0007 */
[----:B------:R-:W-:Y:S02]  /*130f0*/  IMAD.MOV.U32 R24, RZ, RZ, R22 ;  /* 0x000000ffff187224 */ /* 0x000fe400078e0016 */
[----:B------:R-:W-:Y:S02]  /*13100*/  IMAD.MOV.U32 R7, RZ, RZ, R8 ;  /* 0x000000ffff077224 */ /* 0x000fe400078e0008 */
[----:B------:R-:W-:Y:S02]  /*13110*/  IMAD.MOV.U32 R22, RZ, RZ, R9 ;  /* 0x000000ffff167224 */ /* 0x000fe400078e0009 */
.L_x_69825:
[----:B------:R-:W-:Y:S05]  /*13120*/  BSYNC B1 ;  /* 0x0000000000017941 */ /* 0x000fea0003800000 */
.L_x_69823:
        /* <DEDUP_REMOVED lines=9> */
.L_x_69827:
[----:B------:R-:W-:Y:S02]  /*131c0*/  IMAD.MOV.U32 R9, RZ, RZ, R6 ;  /* 0x000000ffff097224 */ /* 0x000fe400078e0006 */
[----:B------:R-:W-:Y:S02]  /*131d0*/  IMAD.MOV.U32 R8, RZ, RZ, R24 ;  /* 0x000000ffff087224 */ /* 0x000fe400078e0018 */
[----:B------:R-:W-:Y:S02]  /*131e0*/  IMAD.MOV.U32 R6, RZ, RZ, R17 ;  /* 0x000000ffff067224 */ /* 0x000fe400078e0011 */
[----:B------:R-:W-:Y:S02]  /*131f0*/  IMAD.MOV.U32 R24, RZ, RZ, R15 ;  /* 0x000000ffff187224 */ /* 0x000fe400078e000f */
.L_x_69828:
[----:B------:R-:W-:Y:S05]  /*13200*/  BSYNC B1 ;  /* 0x0000000000017941 */ /* 0x000fea0003800000 */
.L_x_69826:
        /* <DEDUP_REMOVED lines=9> */
.L_x_69830:
[----:B------:R-:W-:Y:S02]  /*132a0*/  IMAD.MOV.U32 R13, RZ, RZ, R9 ;  /* 0x000000ffff0d7224 */ /* 0x000fe400078e0009 */
[----:B------:R-:W-:Y:S02]  /*132b0*/  IMAD.MOV.U32 R15, RZ, RZ, R8 ;  /* 0x000000ffff0f7224 */ /* 0x000fe400078e0008 */
[----:B------:R-:W-:Y:S02]  /*132c0*/  IMAD.MOV.U32 R9, RZ, RZ, R26 ;  /* 0x000000ffff097224 */ /* 0x000fe400078e001a */
[----:B------:R-:W-:Y:S02]  /*132d0*/  IMAD.MOV.U32 R8, RZ, RZ, R19 ;  /* 0x000000ffff087224 */ /* 0x000fe400078e0013 */
.L_x_69831:
[----:B------:R-:W-:Y:S05]  /*132e0*/  BSYNC B1 ;  /* 0x0000000000017941 */ /* 0x000fea0003800000 */
.L_x_69829:
        /* <DEDUP_REMOVED lines=9> */
.L_x_69833:
[----:B------:R-:W-:Y:S02]  /*13380*/  IMAD.MOV.U32 R17, RZ, RZ, R13 ;  /* 0x000000ffff117224 */ /* 0x000fe400078e000d */
[----:B------:R-:W-:Y:S02]  /*13390*/  IMAD.MOV.U32 R19, RZ, RZ, R15 ;  /* 0x000000ffff137224 */ /* 0x000fe400078e000f */
[----:B------:R-:W-:Y:S02]  /*133a0*/  IMAD.MOV.U32 R13, RZ, RZ, R10 ;  /* 0x000000ffff0d7224 */ /* 0x000fe400078e000a */
[----:B------:R-:W-:Y:S02]  /*133b0*/  IMAD.MOV.U32 R15, RZ, RZ, R2 ;  /* 0x000000ffff0f7224 */ /* 0x000fe400078e0002 */
.L_x_69834:
[----:B------:R-:W-:Y:S05]  /*133c0*/  BSYNC B1 ;  /* 0x0000000000017941 */ /* 0x000fea0003800000 */
.L_x_69832:
        /* <DEDUP_REMOVED lines=16> */
.L_x_69836:
[----:B------:R-:W-:Y:S02]  /*134d0*/  IMAD.MOV.U32 R2, RZ, RZ, R11 ;  /* 0x000000ffff027224 */ /* 0x000fe400078e000b */
[----:B------:R-:W-:Y:S01]  /*134e0*/  IMAD.MOV.U32 R10, RZ, RZ, R3 ;  /* 0x000000ffff0a7224 */ /* 0x000fe200078e0003 */
[----:B------:R-:W-:Y:S01]  /*134f0*/  MOV R3, R20 ;  /* 0x0000001400037202 */ /* 0x000fe20000000f00 */
[----:B------:R-:W-:Y:S02]  /*13500*/  IMAD.MOV.U32 R11, RZ, RZ, R4 ;  /* 0x000000ffff0b7224 */ /* 0x000fe400078e0004 */
.L_x_69837:
[----:B------:R-:W-:Y:S05]  /*13510*/  BSYNC B1 ;  /* 0x0000000000017941 */ /* 0x000fea0003800000 */
.L_x_69835:
        /* <DEDUP_REMOVED lines=9> */
.L_x_69839:
[----:B------:R-:W-:Y:S02]  /*135b0*/  IMAD.MOV.U32 R4, RZ, RZ, R2 ;  /* 0x000000ffff047224 */ /* 0x000fe400078e0002 */
[----:B------:R-:W-:Y:S01]  /*135c0*/  IMAD.MOV.U32 R27, RZ, RZ, R10 ;  /* 0x000000ffff1b7224 */ /* 0x000fe200078e000a */
[----:B------:R-:W-:Y:S01]  /*135d0*/  MOV R10, R25 ;  /* 0x00000019000a7202 */ /* 0x000fe20000000f00 */
[----:B------:R-:W-:Y:S02]  /*135e0*/  IMAD.MOV.U32 R2, RZ, RZ, R5 ;  /* 0x000000ffff027224 */ /* 0x000fe400078e0005 */
.L_x_69840:
[----:B------:R-:W-:Y:S05]  /*135f0*/  BSYNC B1 ;  /* 0x0000000000017941 */ /* 0x000fea0003800000 */
.L_x_69838:
        /* <DEDUP_REMOVED lines=9> */
.L_x_69842:
[----:B------:R-:W-:Y:S02]  /*13690*/  IMAD.MOV.U32 R5, RZ, RZ, R4 ;  /* 0x000000ffff057224 */ /* 0x000fe400078e0004 */
[----:B------:R-:W-:Y:S01]  /*136a0*/  IMAD.MOV.U32 R25, RZ, RZ, R27 ;  /* 0x000000ffff197224 */ /* 0x000fe200078e001b */
[----:B------:R-:W-:Y:S01]  /*136b0*/  MOV R27, R22 ;  /* 0x00000016001b7202 */ /* 0x000fe20000000f00 */
[----:B------:R-:W-:Y:S02]  /*136c0*/  IMAD.MOV.U32 R4, RZ, RZ, R7 ;  /* 0x000000ffff047224 */ /* 0x000fe400078e0007 */
.L_x_69843:
[----:B------:R-:W-:Y:S05]  /*136d0*/  BSYNC B1 ;  /* 0x0000000000017941 */ /* 0x000fea0003800000 */
.L_x_69841:
        /* <DEDUP_REMOVED lines=9> */
.L_x_69845:
[----:B------:R-:W-:Y:S02]  /*13770*/  IMAD.MOV.U32 R18, RZ, RZ, R5 ;  /* 0x000000ffff127224 */ /* 0x000fe400078e0005 */
[----:B------:R-:W-:Y:S01]  /*13780*/  IMAD.MOV.U32 R7, RZ, RZ, R25 ;  /* 0x000000ffff077224 */ /* 0x000fe200078e0019 */
[----:B------:R-:W-:Y:S01]  /*13790*/  MOV R25, R24 ;  /* 0x0000001800197202 */ /* 0x000fe20000000f00 */
[----:B------:R-:W-:Y:S02]  /*137a0*/  IMAD.MOV.U32 R5, RZ, RZ, R6 ;  /* 0x000000ffff057224 */ /* 0x000fe400078e0006 */
.L_x_69846:
[----:B------:R-:W-:Y:S05]  /*137b0*/  BSYNC B1 ;  /* 0x0000000000017941 */ /* 0x000fea0003800000 */
.L_x_69844:
        /* <DEDUP_REMOVED lines=9> */
.L_x_69848:
[----:B------:R-:W-:Y:S02]  /*13850*/  IMAD.MOV.U32 R6, RZ, RZ, R18 ;  /* 0x000000ffff067224 */ /* 0x000fe400078e0012 */
[----:B------:R-:W-:Y:S01]  /*13860*/  IMAD.MOV.U32 R20, RZ, RZ, R7 ;  /* 0x000000ffff147224 */ /* 0x000fe200078e0007 */
[----:B------:R-:W-:Y:S01]  /*13870*/  MOV R7, R8 ;  /* 0x0000000800077202 */ /* 0x000fe20000000f00 */
[----:B------:R-:W-:Y:S02]  /*13880*/  IMAD.MOV.U32 R18, RZ, RZ, R9 ;  /* 0x000000ffff127224 */ /* 0x000fe400078e0009 */
.L_x_69849:
[----:B------:R-:W-:Y:S05]  /*13890*/  BSYNC B1 ;  /* 0x0000000000017941 */ /* 0x000fea0003800000 */
.L_x_69847:
        /* <DEDUP_REMOVED lines=9> */
.L_x_69851:
[----:B------:R-:W-:Y:S02]  /*13930*/  IMAD.MOV.U32 R8, RZ, RZ, R6 ;  /* 0x000000ffff087224 */ /* 0x000fe400078e0006 */
[----:B------:R-:W-:Y:S01]  /*13940*/  IMAD.MOV.U32 R22, RZ, RZ, R20 ;  /* 0x000000ffff167224 */ /* 0x000fe200078e0014 */
[----:B------:R-:W-:Y:S01]  /*13950*/  MOV R20, R15 ;  /* 0x0000000f00147202 */ /* 0x000fe20000000f00 */
[----:B------:R-:W-:Y:S02]  /*13960*/  IMAD.MOV.U32 R6, RZ, RZ, R13 ;  /* 0x000000ffff067224 */ /* 0x000fe400078e000d */
.L_x_69852:
[----:B------:R-:W-:Y:S05]  /*13970*/  BSYNC B1 ;  /* 0x0000000000017941 */ /* 0x000fea0003800000 */
.L_x_69850:
        /* <DEDUP_REMOVED lines=9> */
.L_x_69854:
[----:B------:R-:W-:Y:S02]  /*13a10*/  IMAD.MOV.U32 R9, RZ, RZ, R8 ;  /* 0x000000ffff097224 */ /* 0x000fe400078e0008 */
[----:B------:R-:W-:Y:S01]  /*13a20*/  IMAD.MOV.U32 R13, RZ, RZ, R22 ;  /* 0x000000ffff0d7224 */ /* 0x000fe200078e0016 */
[----:B------:R-:W-:Y:S01]  /*13a30*/  MOV R22, R19 ;  /* 0x0000001300167202 */ /* 0x000fe20000000f00 */
[----:B------:R-:W-:Y:S02]  /*13a40*/  IMAD.MOV.U32 R8, RZ, RZ, R17 ;  /* 0x000000ffff087224 */ /* 0x000fe400078e0011 */
.L_x_69855:
[----:B------:R-:W-:Y:S05]  /*13a50*/  BSYNC B1 ;  /* 0x0000000000017941 */ /* 0x000fea0003800000 */
.L_x_69853:
        /* <DEDUP_REMOVED lines=16> */
.L_x_69857:
[----:B------:R-:W-:Y:S01]  /*13b60*/  IMAD.MOV.U32 R15, RZ, RZ, R11 ;  /* 0x000000ffff0f7224 */ /* 0x000fe200078e000b */
[----:B------:R-:W-:Y:S01]  /*13b70*/  MOV R16, R3 ;  /* 0x0000000300107202 */ /* 0x000fe20000000f00 */
[----:B------:R-:W-:Y:S02]  /*13b80*/  IMAD.MOV.U32 R11, RZ, RZ, R2 ;  /* 0x000000ffff0b7224 */ /* 0x000fe400078e0002 */
[----:B------:R-:W-:Y:S02]  /*13b90*/  IMAD.MOV.U32 R3, RZ, RZ, R10 ;  /* 0x000000ffff037224 */ /* 0x000fe400078e000a */
.L_x_69858:
[----:B------:R-:W-:Y:S05]  /*13ba0*/  BSYNC B1 ;  /* 0x0000000000017941 */ /* 0x000fea0003800000 */
.L_x_69856:
        /* <DEDUP_REMOVED lines=9> */
.L_x_69860:
[----:B------:R-:W-:Y:S01]  /*13c40*/  IMAD.MOV.U32 R17, RZ, RZ, R15 ;  /* 0x000000ffff117224 */ /* 0x000fe200078e000f */
[----:B------:R-:W-:Y:S01]  /*13c50*/  MOV R19, R16 ;  /* 0x0000001000137202 */ /* 0x000fe20000000f00 */
[----:B------:R-:W-:Y:S02]  /*13c60*/  IMAD.MOV.U32 R15, RZ, RZ, R4 ;  /* 0x000000ffff0f7224 */ /* 0x000fe400078e0004 */
[----:B------:R-:W-:Y:S02]  /*13c70*/  IMAD.MOV.U32 R16, RZ, RZ, R27 ;  /* 0x000000ffff107224 */ /* 0x000fe400078e001b */
.L_x_69861:
[----:B------:R-:W-:Y:S05]  /*13c80*/  BSYNC B1 ;  /* 0x0000000000017941 */ /* 0x000fea0003800000 */
.L_x_69859:
        /* <DEDUP_REMOVED lines=9> */
.L_x_69863:
[----:B------:R-:W-:Y:S01]  /*13d20*/  IMAD.MOV.U32 R24, RZ, RZ, R17 ;  /* 0x000000ffff187224 */ /* 0x000fe200078e0011 */
[----:B------:R-:W-:Y:S01]  /*13d30*/  MOV R26, R19 ;  /* 0x00000013001a7202 */ /* 0x000fe20000000f00 */
[----:B------:R-:W-:Y:S02]  /*13d40*/  IMAD.MOV.U32 R17, RZ, RZ, R5 ;  /* 0x000000ffff117224 */ /* 0x000fe400078e0005 */
[----:B------:R-:W-:Y:S02]  /*13d50*/  IMAD.MOV.U32 R19, RZ, RZ, R25 ;  /* 0x000000ffff137224 */ /* 0x000fe400078e0019 */
.L_x_69864:
[----:B------:R-:W-:Y:S05]  /*13d60*/  BSYNC B1 ;  /* 0x0000000000017941 */ /* 0x000fea0003800000 */
.L_x_69862:
        /* <DEDUP_REMOVED lines=9> */
.L_x_69866:
[----:B------:R-:W-:Y:S01]  /*13e00*/  IMAD.MOV.U32 R25, RZ, RZ, R24 ;  /* 0x000000ffff197224 */ /* 0x000fe200078e0018 */
[----:B------:R-:W-:Y:S01]  /*13e10*/  MOV R27, R26 ;  /* 0x0000001a001b7202 */ /* 0x000fe20000000f00 */
[----:B------:R-:W-:Y:S02]  /*13e20*/  IMAD.MOV.U32 R24, RZ, RZ, R18 ;  /* 0x000000ffff187224 */ /* 0x000fe400078e0012 */
[----:B------:R-:W-:Y:S02]  /*13e30*/  IMAD.MOV.U32 R26, RZ, RZ, R7 ;  /* 0x000000ffff1a7224 */ /* 0x000fe400078e0007 */
.L_x_69867:
[----:B------:R-:W-:Y:S05]  /*13e40*/  BSYNC B1 ;  /* 0x0000000000017941 */ /* 0x000fea0003800000 */
.L_x_69865:
        /* <DEDUP_REMOVED lines=9> */
.L_x_69869:
[----:B------:R-:W-:Y:S01]  /*13ee0*/  IMAD.MOV.U32 R18, RZ, RZ, R25 ;  /* 0x000000ffff127224 */ /* 0x000fe200078e0019 */
[----:B------:R-:W-:Y:S01]  /*13ef0*/  MOV R31, R27 ;  /* 0x0000001b001f7202 */ /* 0x000fe20000000f00 */
[----:B------:R-:W-:Y:S02]  /*13f00*/  IMAD.MOV.U32 R25, RZ, RZ, R6 ;  /* 0x000000ffff197224 */ /* 0x000fe400078e0006 */
[----:B------:R-:W-:Y:S02]  /*13f10*/  IMAD.MOV.U32 R27, RZ, RZ, R20 ;  /* 0x000000ffff1b7224 */ /* 0x000fe400078e0014 */
.L_x_69870:
[----:B------:R-:W-:Y:S05]  /*13f20*/  BSYNC B1 ;  /* 0x0000000000017941 */ /* 0x000fea0003800000 */
.L_x_69868:
        /* <DEDUP_REMOVED lines=9> */
.L_x_69872:
[----:B------:R-:W-:Y:S01]  /*13fc0*/  IMAD.MOV.U32 R20, RZ, RZ, R18 ;  /* 0x000000ffff147224 */ /* 0x000fe200078e0012 */
[----:B------:R-:W-:Y:S01]  /*13fd0*/  MOV R36, R31 ;  /* 0x0000001f00247202 */ /* 0x000fe20000000f00 */
[----:B------:R-:W-:Y:S02]  /*13fe0*/  IMAD.MOV.U32 R18, RZ, RZ, R8 ;  /* 0x000000ffff127224 */ /* 0x000fe400078e0008 */
[----:B------:R-:W-:Y:S02]  /*13ff0*/  IMAD.MOV.U32 R31, RZ, RZ, R22 ;  /* 0x000000ffff1f7224 */ /* 0x000fe400078e0016 */
.L_x_69873:
[----:B------:R-:W-:Y:S05]  /*14000*/  BSYNC B1 ;  /* 0x0000000000017941 */ /* 0x000fea0003800000 */
.L_x_69871:
        /* <DEDUP_REMOVED lines=9> */
.L_x_69875:
[----:B------:R-:W-:Y:S01]  /*140a0*/  IMAD.MOV.U32 R22, RZ, RZ, R20 ;  /* 0x000000ffff167224 */ /* 0x000fe200078e0014 */
[----:B------:R-:W-:Y:S01]  /*140b0*/  MOV R38, R36 ;  /* 0x0000002400267202 */ /* 0x000fe20000000f00 */
[----:B------:R-:W-:Y:S02]  /*140c0*/  IMAD.MOV.U32 R20, RZ, RZ, R9 ;  /* 0x000000ffff147224 */ /* 0x000fe400078e0009 */
[----:B------:R-:W-:Y:S02]  /*140d0*/  IMAD.MOV.U32 R36, RZ, RZ, R13 ;  /* 0x000000ffff247224 */ /* 0x000fe400078e000d */
.L_x_69876:
[----:B------:R-:W-:Y:S05]  /*140e0*/  BSYNC B1 ;  /* 0x0000000000017941 */ /* 0x000fea0003800000 */
.L_x_69874:
        /* <DEDUP_REMOVED lines=16> */
.L_x_69878:
[----:B------:R-:W-:Y:S02]  /*141f0*/  IMAD.MOV.U32 R10, RZ, RZ, R11 ;  /* 0x000000ffff0a7224 */ /* 0x000fe400078e000b */
[----:B------:R-:W-:Y:S02]  /*14200*/  IMAD.MOV.U32 R2, RZ, RZ, R3 ;  /* 0x000000ffff027224 */ /* 0x000fe400078e0003 */
[----:B------:R-:W-:Y:S02]  /*14210*/  IMAD.MOV.U32 R11, RZ, RZ, R15 ;  /* 0x000000ffff0b7224 */ /* 0x000fe400078e000f */
[----:B------:R-:W-:Y:S02]  /*14220*/  IMAD.MOV.U32 R3, RZ, RZ, R16 ;  /* 0x000000ffff037224 */ /* 0x000fe400078e0010 */
.L_x_69879:
[----:B------:R-:W-:Y:S05]  /*14230*/  BSYNC B1 ;  /* 0x0000000000017941 */ /* 0x000fea0003800000 */
.L_x_69877:
        /* <DEDUP_REMOVED lines=9> */
.L_x_69881:
[----:B------:R-:W-:Y:S02]  /*142d0*/  IMAD.MOV.U32 R33, RZ, RZ, R10 ;  /* 0x000000ffff217224 */ /* 0x000fe400078e000a */
[----:B------:R-:W-:Y:S02]  /*142e0*/  IMAD.MOV.U32 R5, RZ, RZ, R2 ;  /* 0x000000ffff057224 */ /* 0x000fe400078e0002 */
[----:B------:R-:W-:Y:S02]  /*142f0*/  IMAD.MOV.U32 R10, RZ, RZ, R17 ;  /* 0x000000ffff0a7224 */ /* 0x000fe400078e0011 */
[----:B------:R-:W-:Y:S02]  /*14300*/  IMAD.MOV.U32 R2, RZ, RZ, R19 ;  /* 0x000000ffff027224 */ /* 0x000fe400078e0013 */
.L_x_69882:
[----:B------:R-:W-:Y:S05]  /*14310*/  BSYNC B1 ;  /* 0x0000000000017941 */ /* 0x000fea0003800000 */
.L_x_69880:
        /* <DEDUP_REMOVED lines=9> */
.L_x_69884:
[----:B------:R-:W-:Y:S02]  /*143b0*/  IMAD.MOV.U32 R32, RZ, RZ, R33 ;  /* 0x000000ffff207224 */ /* 0x000fe400078e0021 */
[----:B------:R-:W-:Y:S02]  /*143c0*/  IMAD.MOV.U32 R4, RZ, RZ, R5 ;  /* 0x000000ffff047224 */ /* 0x000fe400078e0005 */
[----:B------:R-:W-:Y:S02]  /*143d0*/  IMAD.MOV.U32 R33, RZ, RZ, R24 ;  /* 0x000000ffff217224 */ /* 0x000fe400078e0018 */
[----:B------:R-:W-:Y:S02]  /*143e0*/  IMAD.MOV.U32 R5, RZ, RZ, R26 ;  /* 0x000000ffff057224 */ /* 0x000fe400078e001a */
.L_x_69885:
[----:B------:R-:W-:Y:S05]  /*143f0*/  BSYNC B1 ;  /* 0x0000000000017941 */ /* 0x000fea0003800000 */
.L_x_69883:
        /* <DEDUP_REMOVED lines=9> */
.L_x_69887:
[----:B------:R-:W-:Y:S02]  /*14490*/  IMAD.MOV.U32 R35, RZ, RZ, R32 ;  /* 0x000000ffff237224 */ /* 0x000fe400078e0020 */
[----:B------:R-:W-:Y:S02]  /*144a0*/  IMAD.MOV.U32 R7, RZ, RZ, R4 ;  /* 0x000000ffff077224 */ /* 0x000fe400078e0004 */
[----:B------:R-:W-:Y:S02]  /*144b0*/  IMAD.MOV.U32 R32, RZ, RZ, R25 ;  /* 0x000000ffff207224 */ /* 0x000fe400078e0019 */
[----:B------:R-:W-:Y:S02]  /*144c0*/  IMAD.MOV.U32 R4, RZ, RZ, R27 ;  /* 0x000000ffff047224 */ /* 0x000fe400078e001b */
.L_x_69888:
[----:B------:R-:W-:Y:S05]  /*144d0*/  BSYNC B1 ;  /* 0x0000000000017941 */ /* 0x000fea0003800000 */
.L_x_69886:
        /* <DEDUP_REMOVED lines=9> */
.L_x_69890:
[----:B------:R-:W-:Y:S02]  /*14570*/  IMAD.MOV.U32 R34, RZ, RZ, R35 ;  /* 0x000000ffff227224 */ /* 0x000fe400078e0023 */
[----:B------:R-:W-:Y:S02]  /*14580*/  IMAD.MOV.U32 R6, RZ, RZ, R7 ;  /* 0x000000ffff067224 */ /* 0x000fe400078e0007 */
[----:B------:R-:W-:Y:S02]  /*14590*/  IMAD.MOV.U32 R35, RZ, RZ, R18 ;  /* 0x000000ffff237224 */ /* 0x000fe400078e0012 */
[----:B------:R-:W-:Y:S02]  /*145a0*/  IMAD.MOV.U32 R7, RZ, RZ, R31 ;  /* 0x000000ffff077224 */ /* 0x000fe400078e001f */
.L_x_69891:
[----:B------:R-:W-:Y:S05]  /*145b0*/  BSYNC B1 ;  /* 0x0000000000017941 */ /* 0x000fea0003800000 */
.L_x_69889:
        /* <DEDUP_REMOVED lines=9> */
.L_x_69893:
[----:B------:R-:W-:Y:S02]  /*14650*/  IMAD.MOV.U32 R37, RZ, RZ, R34 ;  /* 0x000000ffff257224 */ /* 0x000fe400078e0022 */
[----:B------:R-:W-:Y:S02]  /*14660*/  IMAD.MOV.U32 R9, RZ, RZ, R6 ;  /* 0x000000ffff097224 */ /* 0x000fe400078e0006 */
[----:B------:R-:W-:Y:S02]  /*14670*/  IMAD.MOV.U32 R34, RZ, RZ, R20 ;  /* 0x000000ffff227224 */ /* 0x000fe400078e0014 */
[----:B------:R-:W-:Y:S02]  /*14680*/  IMAD.MOV.U32 R6, RZ, RZ, R36 ;  /* 0x000000ffff067224 */ /* 0x000fe400078e0024 */
.L_x_69894:
[----:B------:R-:W-:Y:S05]  /*14690*/  BSYNC B1 ;  /* 0x0000000000017941 */ /* 0x000fea0003800000 */
.L_x_69892:
        /* <DEDUP_REMOVED lines=9> */
.L_x_69896:
[----:B------:R-:W-:Y:S02]  /*14730*/  IMAD.MOV.U32 R36, RZ, RZ, R37 ;  /* 0x000000ffff247224 */ /* 0x000fe400078e0025 */
[----:B------:R-:W-:Y:S02]  /*14740*/  IMAD.MOV.U32 R8, RZ, RZ, R9 ;  /* 0x000000ffff087224 */ /* 0x000fe400078e0009 */
[----:B------:R-:W-:Y:S02]  /*14750*/  IMAD.MOV.U32 R37, RZ, RZ, R22 ;  /* 0x000000ffff257224 */ /* 0x000fe400078e0016 */
[----:B------:R-:W-:Y:S02]  /*14760*/  IMAD.MOV.U32 R9, RZ, RZ, R38 ;  /* 0x000000ffff097224 */ /* 0x000fe400078e0026 */
.L_x_69897:
[----:B------:R-:W-:Y:S05]  /*14770*/  BSYNC B1 ;  /* 0x0000000000017941 */ /* 0x000fea0003800000 */
.L_x_69895:
[----:B------:R-:W-:Y:S02]  /*14780*/  FADD.FTZ R38, R23, R21 ;  /* 0x0000001517267221 */ /* 0x000fe40000010000 */
[----:B------:R-:W-:Y:S02]  /*14790*/  IMAD.MOV.U32 R39, RZ, RZ, R12 ;  /* 0x000000ffff277224 */ /* 0x000fe400078e000c */
.L_x_69729:
[----:B--234-:R-:W-:Y:S05]  /*147a0*/  BSYNC B0 ;  /* 0x0000000000007941 */ /* 0x01cfea0003800000 */
.L_x_69728:
[----:B------:R-:W-:Y:S01]  /*147b0*/  ISETP.NE.AND P0, PT, R29, RZ, PT ;  /* 0x000000ff1d00720c */ /* 0x000fe20003f05270 */
[----:B------:R-:W-:-:S12]  /*147c0*/  BSSY B0, `(.L_x_69898) ;  /* 0x0000011000007945 */ /* 0x000fd80003800000 */
        /* <DEDUP_REMOVED lines=16> */
.L_x_69899:
[----:B------:R-:W-:Y:S05]  /*148d0*/  BSYNC B0 ;  /* 0x0000000000007941 */ /* 0x000fea0003800000 */
.L_x_69898:
[----:B------:R-:W-:Y:S01]  /*148e0*/  BAR.SYNC.DEFER_BLOCKING 0x0 ;  /* 0x0000000000007b1d */ /* 0x000fe20000010000 */
[----:B------:R-:W-:-:S05]  /*148f0*/  ISETP.NE.AND P2, PT, R30, RZ, PT ;  /* 0x000000ff1e00720c */ /* 0x000fca0003f45270 */
[----:B------:R-:W-:Y:S08]  /*14900*/  BSSY B0, `(.L_x_69900) ;  /* 0x0000a06000007945 */ /* 0x000ff00003800000 */
[----:B------:R-:W-:Y:S05]  /*14910*/  @P2 BRA `(.L_x_69901) ;  /* 0x0000a04000002947 */ /* 0x000fea0003800000 */
[----:B0-----:R-:W0:Y:S01]  /*14920*/  LDS.128 R28, [0x70] ;  /* 0x00007000ff1c7984 */ /* 0x001e220000000c00 */
[----:B------:R-:W-:Y:S03]  /*14930*/  BSSY B1, `(.L_x_69902) ;  /* 0x0000021000017945 */ /* 0x000fe60003800000 */
[----:B------:R-:W2:Y:S04]  /*14940*/  LDS.128 R24, [0x50] ;  /* 0x00005000ff187984 */ /* 0x000ea80000000c00 */
[----:B------:R-:W3:Y:S04]  /*14950*/  LDS.128 R12, [0x60] ;  /* 0x00006000ff0c7984 */ /* 0x000ee80000000c00 */
[----:B------:R-:W4:Y:S04]  /*14960*/  LDS.128 R16, [0x80] ;  /* 0x00008000ff107984 */ /* 0x000f280000000c00 */
[----:B------:R-:W1:Y:S01]  /*14970*/  LDS.128 R20, [0x90] ;  /* 0x00009000ff147984 */ /* 0x000e620000000c00 */
[----:B0-----:R-:W-:-:S02]  /*14980*/  FSETP.GEU.FTZ.AND P0, PT, R3, R30, PT ;  /* 0x0000001e0300720b */ /* 0x001fc40003f1e000 */
[----:B------:R-:W-:Y:S02]  /*14990*/  FSETP.NEU.FTZ.AND P1, PT, R3, R30, PT ;  /* 0x0000001e0300720b */ /* 0x000fe40003f3d000 */
[C---:B------:R-:W-:Y:S02]  /*149a0*/  ISETP.EQ.OR P0, PT, R11.reuse, -0x1, !P0 ;  /* 0xffffffff0b00780c */ /* 0x040fe40004702670 */
[----:B--2---:R-:W-:Y:S02]  /*149b0*/  ISETP.LE.OR P1, PT, R11, R26, P1 ;  /* 0x0000001a0b00720c */ /* 0x004fe40000f23670 */
[CC--:B------:R-:W-:Y:S02]  /*149c0*/  FSETP.GT.FTZ.AND P3, PT, R39.reuse, R24.reuse, PT ;  /* 0x000000182700720b */ /* 0x0c0fe40003f74000 */
[----:B------:R-:W-:Y:S02]  /*149d0*/  PLOP3.LUT P0, PT, P0, P1, PT, 0x8, 0x0 ;  /* 0x000000000000781c */ /* 0x000fe40000702170 */
[----:B------:R-:W-:-:S02]  /*149e0*/  FSEL R41, R39, R24, P3 ;  /* 0x0000001827297208 */ /* 0x000fc40001800000 */
        /* <DEDUP_REMOVED lines=17> */
.L_x_69903:
[----:B---34-:R-:W-:Y:S01]  /*14b00*/  MOV R30, R11 ;  /* 0x0000000b001e7202 */ /* 0x018fe20000000f00 */
[----:B------:R-:W-:Y:S02]  /*14b10*/  IMAD.MOV.U32 R26, RZ, RZ, R3 ;  /* 0x000000ffff1a7224 */ /* 0x000fe400078e0003 */
[----:B------:R-:W-:Y:S02]  /*14b20*/  IMAD.MOV.U32 R11, RZ, RZ, R10 ;  /* 0x000000ffff0b7224 */ /* 0x000fe400078e000a */
[----:B------:R-:W-:Y:S02]  /*14b30*/  IMAD.MOV.U32 R3, RZ, RZ, R2 ;  /* 0x000000ffff037224 */ /* 0x000fe400078e0002 */
.L_x_69904:
[----:B------:R-:W-:Y:S05]  /*14b40*/  BSYNC B1 ;  /* 0x0000000000017941 */ /* 0x000fea0003800000 */
.L_x_69902:
        /* <DEDUP_REMOVED lines=9> */
.L_x_69906:
[----:B------:R-:W-:Y:S01]  /*14be0*/  MOV R43, R30 ;  /* 0x0000001e002b7202 */ /* 0x000fe20000000f00 */
[----:B------:R-:W-:Y:S02]  /*14bf0*/  IMAD.MOV.U32 R39, RZ, RZ, R26 ;  /* 0x000000ffff277224 */ /* 0x000fe400078e001a */
[----:B------:R-:W-:Y:S02]  /*14c00*/  IMAD.MOV.U32 R30, RZ, RZ, R33 ;  /* 0x000000ffff1e7224 */ /* 0x000fe400078e0021 */
[----:B------:R-:W-:Y:S02]  /*14c10*/  IMAD.MOV.U32 R26, RZ, RZ, R5 ;  /* 0x000000ffff1a7224 */ /* 0x000fe400078e0005 */
.L_x_69907:
[----:B------:R-:W-:Y:S05]  /*14c20*/  BSYNC B1 ;  /* 0x0000000000017941 */ /* 0x000fea0003800000 */
.L_x_69905:
        /* <DEDUP_REMOVED lines=9> */
.L_x_69909:
[----:B------:R-:W-:Y:S01]  /*14cc0*/  MOV R10, R43 ;  /* 0x0000002b000a7202 */ /* 0x000fe20000000f00 */
[----:B------:R-:W-:Y:S02]  /*14cd0*/  IMAD.MOV.U32 R2, RZ, RZ, R39 ;  /* 0x000000ffff027224 */ /* 0x000fe400078e0027 */
[----:B------:R-:W-:Y:S02]  /*14ce0*/  IMAD.MOV.U32 R43, RZ, RZ, R32 ;  /* 0x000000ffff2b7224 */ /* 0x000fe400078e0020 */
[----:B------:R-:W-:Y:S02]  /*14cf0*/  IMAD.MOV.U32 R39, RZ, RZ, R4 ;  /* 0x000000ffff277224 */ /* 0x000fe400078e0004 */
.L_x_69910:
[----:B------:R-:W-:Y:S05]  /*14d00*/  BSYNC B1 ;  /* 0x0000000000017941 */ /* 0x000fea0003800000 */
.L_x_69908:
        /* <DEDUP_REMOVED lines=9> */
.L_x_69912:
[----:B------:R-:W-:Y:S01]  /*14da0*/  MOV R33, R10 ;  /* 0x0000000a00217202 */ /* 0x000fe20000000f00 */
[----:B------:R-:W-:Y:S02]  /*14db0*/  IMAD.MOV.U32 R5, RZ, RZ, R2 ;  /* 0x000000ffff057224 */ /* 0x000fe400078e0002 */
[----:B------:R-:W-:Y:S02]  /*14dc0*/  IMAD.MOV.U32 R10, RZ, RZ, R35 ;  /* 0x000000ffff0a7224 */ /* 0x000fe400078e0023 */
[----:B------:R-:W-:Y:S02]  /*14dd0*/  IMAD.MOV.U32 R2, RZ, RZ, R7 ;  /* 0x000000ffff027224 */ /* 0x000fe400078e0007 */
.L_x_69913:
[----:B------:R-:W-:Y:S05]  /*14de0*/  BSYNC B1 ;  /* 0x0000000000017941 */ /* 0x000fea0003800000 */
.L_x_69911:
        /* <DEDUP_REMOVED lines=9> */
.L_x_69915:
[----:B------:R-:W-:Y:S01]  /*14e80*/  MOV R32, R33 ;  /* 0x0000002100207202 */ /* 0x000fe20000000f00 */
[----:B------:R-:W-:Y:S02]  /*14e90*/  IMAD.MOV.U32 R4, RZ, RZ, R5 ;  /* 0x000000ffff047224 */ /* 0x000fe400078e0005 */
[----:B------:R-:W-:Y:S02]  /*14ea0*/  IMAD.MOV.U32 R33, RZ, RZ, R34 ;  /* 0x000000ffff217224 */ /* 0x000fe400078e0022 */
[----:B------:R-:W-:Y:S02]  /*14eb0*/  IMAD.MOV.U32 R5, RZ, RZ, R6 ;  /* 0x000000ffff057224 */ /* 0x000fe400078e0006 */
.L_x_69916:
[----:B------:R-:W-:Y:S05]  /*14ec0*/  BSYNC B1 ;  /* 0x0000000000017941 */ /* 0x000fea0003800000 */
.L_x_69914:
        /* <DEDUP_REMOVED lines=9> */
.L_x_69918:
[----:B------:R-:W-:Y:S01]  /*14f60*/  MOV R35, R32 ;  /* 0x0000002000237202 */ /* 0x000fe20000000f00 */
[----:B------:R-:W-:Y:S02]  /*14f70*/  IMAD.MOV.U32 R7, RZ, RZ, R4 ;  /* 0x000000ffff077224 */ /* 0x000fe400078e0004 */
[----:B------:R-:W-:Y:S02]  /*14f80*/  IMAD.MOV.U32 R32, RZ, RZ, R37 ;  /* 0x000000ffff207224 */ /* 0x000fe400078e0025 */
[----:B------:R-:W-:Y:S02]  /*14f90*/  IMAD.MOV.U32 R4, RZ, RZ, R9 ;  /* 0x000000ffff047224 */ /* 0x000fe400078e0009 */
.L_x_69919:
[----:B------:R-:W-:Y:S05]  /*14fa0*/  BSYNC B1 ;  /* 0x0000000000017941 */ /* 0x000fea0003800000 */
.L_x_69917:
        /* <DEDUP_REMOVED lines=9> */
.L_x_69921:
[----:B------:R-:W-:Y:S01]  /*15040*/  MOV R9, R35 ;  /* 0x0000002300097202 */ /* 0x000fe20000000f00 */
[----:B------:R-:W-:Y:S02]  /*15050*/  IMAD.MOV.U32 R6, RZ, RZ, R7 ;  /* 0x000000ffff067224 */ /* 0x000fe400078e0007 */
[----:B------:R-:W-:Y:S02]  /*15060*/  IMAD.MOV.U32 R35, RZ, RZ, R36 ;  /* 0x000000ffff237224 */ /* 0x000fe400078e0024 */
[----:B------:R-:W-:Y:S02]  /*15070*/  IMAD.MOV.U32 R7, RZ, RZ, R8 ;  /* 0x000000ffff077224 */ /* 0x000fe400078e0008 */
.L_x_69922:
[----:B------:R-:W-:Y:S05]  /*15080*/  BSYNC B1 ;  /* 0x0000000000017941 */ /* 0x000fea0003800000 */
.L_x_69920:
        /* <DEDUP_REMOVED lines=16> */
.L_x_69924:
[----:B------:R-:W-:Y:S02]  /*15190*/  IMAD.MOV.U32 R34, RZ, RZ, R11 ;  /* 0x000000ffff227224 */ /* 0x000fe400078e000b */
[----:B------:R-:W-:Y:S02]  /*151a0*/  IMAD.MOV.U32 R8, RZ, RZ, R3 ;  /* 0x000000ffff087224 */ /* 0x000fe400078e0003 */
[----:B------:R-:W-:Y:S02]  /*151b0*/  IMAD.MOV.U32 R11, RZ, RZ, R30 ;  /* 0x000000ffff0b7224 */ /* 0x000fe400078e001e */
[----:B------:R-:W-:Y:S02]  /*151c0*/  IMAD.MOV.U32 R3, RZ, RZ, R26 ;  /* 0x000000ffff037224 */ /* 0x000fe400078e001a */
.L_x_69925:
[----:B------:R-:W-:Y:S05]  /*151d0*/  BSYNC B1 ;  /* 0x0000000000017941 */ /* 0x000fea0003800000 */
.L_x_69923:
        /* <DEDUP_REMOVED lines=9> */
.L_x_69927:
[----:B------:R-:W-:Y:S02]  /*15270*/  IMAD.MOV.U32 R31, RZ, RZ, R34 ;  /* 0x000000ffff1f7224 */ /* 0x000fe400078e0022 */
[----:B------:R-:W-:Y:S02]  /*15280*/  IMAD.MOV.U32 R27, RZ, RZ, R8 ;  /* 0x000000ffff1b7224 */ /* 0x000fe400078e0008 */
[----:B------:R-:W-:Y:S02]  /*15290*/  IMAD.MOV.U32 R34, RZ, RZ, R43 ;  /* 0x000000ffff227224 */ /* 0x000fe400078e002b */
[----:B------:R-:W-:Y:S02]  /*152a0*/  IMAD.MOV.U32 R8, RZ, RZ, R39 ;  /* 0x000000ffff087224 */ /* 0x000fe400078e0027 */
.L_x_69928:
[----:B------:R-:W-:Y:S05]  /*152b0*/  BSYNC B1 ;  /* 0x0000000000017941 */ /* 0x000fea0003800000 */
.L_x_69926:
        /* <DEDUP_REMOVED lines=9> */
.L_x_69930:
[----:B------:R-:W-:Y:S02]  /*15350*/  IMAD.MOV.U32 R30, RZ, RZ, R31 ;  /* 0x000000ffff1e7224 */ /* 0x000fe400078e001f */
[----:B------:R-:W-:Y:S02]  /*15360*/  IMAD.MOV.U32 R26, RZ, RZ, R27 ;  /* 0x000000ffff1a7224 */ /* 0x000fe400078e001b */
[----:B------:R-:W-:Y:S02]  /*15370*/  IMAD.MOV.U32 R31, RZ, RZ, R10 ;  /* 0x000000ffff1f7224 */ /* 0x000fe400078e000a */
[----:B------:R-:W-:Y:S02]  /*15380*/  IMAD.MOV.U32 R27, RZ, RZ, R2 ;  /* 0x000000ffff1b7224 */ /* 0x000fe400078e0002 */
.L_x_69931:
[----:B------:R-:W-:Y:S05]  /*15390*/  BSYNC B1 ;  /* 0x0000000000017941 */ /* 0x000fea0003800000 */
.L_x_69929:
        /* <DEDUP_REMOVED lines=9> */
.L_x_69933:
[----:B------:R-:W-:Y:S02]  /*15430*/  IMAD.MOV.U32 R39, RZ, RZ, R30 ;  /* 0x000000ffff277224 */ /* 0x000fe400078e001e */
[----:B------:R-:W-:Y:S02]  /*15440*/  IMAD.MOV.U32 R37, RZ, RZ, R26 ;  /* 0x000000ffff257224 */ /* 0x000fe400078e001a */
[----:B------:R-:W-:Y:S02]  /*15450*/  IMAD.MOV.U32 R30, RZ, RZ, R33 ;  /* 0x000000ffff1e7224 */ /* 0x000fe400078e0021 */
[----:B------:R-:W-:Y:S02]  /*15460*/  IMAD.MOV.U32 R26, RZ, RZ, R5 ;  /* 0x000000ffff1a7224 */ /* 0x000fe400078e0005 */
.L_x_69934:
[----:B------:R-:W-:Y:S05]  /*15470*/  BSYNC B1 ;  /* 0x0000000000017941 */ /* 0x000fea0003800000 */
.L_x_69932:
        /* <DEDUP_REMOVED lines=9> */
.L_x_69936:
[----:B------:R-:W-:Y:S02]  /*15510*/  IMAD.MOV.U32 R10, RZ, RZ, R39 ;  /* 0x000000ffff0a7224 */ /* 0x000fe400078e0027 */
[----:B------:R-:W-:Y:S02]  /*15520*/  IMAD.MOV.U32 R2, RZ, RZ, R37 ;  /* 0x000000ffff027224 */ /* 0x000fe400078e0025 */
[----:B------:R-:W-:Y:S02]  /*15530*/  IMAD.MOV.U32 R39, RZ, RZ, R32 ;  /* 0x000000ffff277224 */ /* 0x000fe400078e0020 */
[----:B------:R-:W-:Y:S02]  /*15540*/  IMAD.MOV.U32 R37, RZ, RZ, R4 ;  /* 0x000000ffff257224 */ /* 0x000fe400078e0004 */
.L_x_69937:
[----:B------:R-:W-:Y:S05]  /*15550*/  BSYNC B1 ;  /* 0x0000000000017941 */ /* 0x000fea0003800000 */
.L_x_69935:
        /* <DEDUP_REMOVED lines=9> */
.L_x_69939:
[----:B------:R-:W-:Y:S02]  /*155f0*/  IMAD.MOV.U32 R4, RZ, RZ, R10 ;  /* 0x000000ffff047224 */ /* 0x000fe400078e000a */
[----:B------:R-:W-:Y:S02]  /*15600*/  IMAD.MOV.U32 R5, RZ, RZ, R2 ;  /* 0x000000ffff057224 */ /* 0x000fe400078e0002 */
[----:B------:R-:W-:Y:S02]  /*15610*/  IMAD.MOV.U32 R10, RZ, RZ, R35 ;  /* 0x000000ffff0a7224 */ /* 0x000fe400078e0023 */
[----:B------:R-:W-:Y:S02]  /*15620*/  IMAD.MOV.U32 R2, RZ, RZ, R7 ;  /* 0x000000ffff027224 */ /* 0x000fe400078e0007 */
.L_x_69940:
[----:B------:R-:W-:Y:S05]  /*15630*/  BSYNC B1 ;  /* 0x0000000000017941 */ /* 0x000fea0003800000 */
.L_x_69938:
        /* <DEDUP_REMOVED lines=9> */
.L_x_69942:
[----:B------:R-:W-:Y:S02]  /*156d0*/  IMAD.MOV.U32 R32, RZ, RZ, R4 ;  /* 0x000000ffff207224 */ /* 0x000fe400078e0004 */
[----:B------:R-:W-:Y:S02]  /*156e0*/  IMAD.MOV.U32 R7, RZ, RZ, R5 ;  /* 0x000000ffff077224 */ /* 0x000fe400078e0005 */
[----:B------:R-:W-:Y:S02]  /*156f0*/  IMAD.MOV.U32 R4, RZ, RZ, R9 ;  /* 0x000000ffff047224 */ /* 0x000fe400078e0009 */
[----:B------:R-:W-:Y:S02]  /*15700*/  IMAD.MOV.U32 R5, RZ, RZ, R6 ;  /* 0x000000ffff057224 */ /* 0x000fe400078e0006 */
.L_x_69943:
[----:B------:R-:W-:Y:S05]  /*15710*/  BSYNC B1 ;  /* 0x0000000000017941 */ /* 0x000fea0003800000 */
.L_x_69941:
        /* <DEDUP_REMOVED lines=16> */
.L_x_69945:
[----:B------:R-:W-:Y:S01]  /*15820*/  IMAD.MOV.U32 R12, RZ, RZ, R11 ;  /* 0x000000ffff0c7224 */ /* 0x000fe200078e000b */
[----:B------:R-:W-:Y:S01]  /*15830*/  MOV R11, R34 ;  /* 0x00000022000b7202 */ /* 0x000fe20000000f00 */
[----:B------:R-:W-:Y:S02]  /*15840*/  IMAD.MOV.U32 R6, RZ, RZ, R3 ;  /* 0x000000ffff067224 */ /* 0x000fe400078e0003 */
[----:B------:R-:W-:Y:S02]  /*15850*/  IMAD.MOV.U32 R3, RZ, RZ, R8 ;  /* 0x000000ffff037224 */ /* 0x000fe400078e0008 */
.L_x_69946:
[----:B------:R-:W-:Y:S05]  /*15860*/  BSYNC B1 ;  /* 0x0000000000017941 */ /* 0x000fea0003800000 */
.L_x_69944:
        /* <DEDUP_REMOVED lines=9> */
.L_x_69948:
[----:B------:R-:W-:Y:S01]  /*15900*/  IMAD.MOV.U32 R33, RZ, RZ, R12 ;  /* 0x000000ffff217224 */ /* 0x000fe200078e000c */
[----:B------:R-:W-:Y:S01]  /*15910*/  MOV R12, R31 ;  /* 0x0000001f000c7202 */ /* 0x000fe20000000f00 */
[----:B------:R-:W-:Y:S02]  /*15920*/  IMAD.MOV.U32 R9, RZ, RZ, R6 ;  /* 0x000000ffff097224 */ /* 0x000fe400078e0006 */
[----:B------:R-:W-:Y:S02]  /*15930*/  IMAD.MOV.U32 R6, RZ, RZ, R27 ;  /* 0x000000ffff067224 */ /* 0x000fe400078e001b */
.L_x_69949:
[----:B------:R-:W-:Y:S05]  /*15940*/  BSYNC B1 ;  /* 0x0000000000017941 */ /* 0x000fea0003800000 */
.L_x_69947:
        /* <DEDUP_REMOVED lines=9> */
.L_x_69951:
[----:B------:R-:W-:Y:S01]  /*159e0*/  IMAD.MOV.U32 R16, RZ, RZ, R33 ;  /* 0x000000ffff107224 */ /* 0x000fe200078e0021 */
[----:B------:R-:W-:Y:S01]  /*159f0*/  MOV R33, R30 ;  /* 0x0000001e00217202 */ /* 0x000fe20000000f00 */
[----:B------:R-:W-:Y:S02]  /*15a00*/  IMAD.MOV.U32 R8, RZ, RZ, R9 ;  /* 0x000000ffff087224 */ /* 0x000fe400078e0009 */
[----:B------:R-:W-:Y:S02]  /*15a10*/  IMAD.MOV.U32 R9, RZ, RZ, R26 ;  /* 0x000000ffff097224 */ /* 0x000fe400078e001a */
.L_x_69952:
[----:B------:R-:W-:Y:S05]  /*15a20*/  BSYNC B1 ;  /* 0x0000000000017941 */ /* 0x000fea0003800000 */
.L_x_69950:
        /* <DEDUP_REMOVED lines=9> */
.L_x_69954:
[----:B------:R-:W-:Y:S01]  /*15ac0*/  IMAD.MOV.U32 R31, RZ, RZ, R16 ;  /* 0x000000ffff1f7224 */ /* 0x000fe200078e0010 */
[----:B------:R-:W-:Y:S01]  /*15ad0*/  MOV R16, R39 ;  /* 0x0000002700107202 */ /* 0x000fe20000000f00 */
[----:B------:R-:W-:Y:S02]  /*15ae0*/  IMAD.MOV.U32 R27, RZ, RZ, R8 ;  /* 0x000000ffff1b7224 */ /* 0x000fe400078e0008 */
[----:B------:R-:W-:Y:S02]  /*15af0*/  IMAD.MOV.U32 R8, RZ, RZ, R37 ;  /* 0x000000ffff087224 */ /* 0x000fe400078e0025 */
.L_x_69955:
[----:B------:R-:W-:Y:S05]  /*15b00*/  BSYNC B1 ;  /* 0x0000000000017941 */ /* 0x000fea0003800000 */
.L_x_69953:
        /* <DEDUP_REMOVED lines=9> */
.L_x_69957:
[----:B------:R-:W-:Y:S01]  /*15ba0*/  IMAD.MOV.U32 R35, RZ, RZ, R31 ;  /* 0x000000ffff237224 */ /* 0x000fe200078e001f */
[----:B------:R-:W-:Y:S01]  /*15bb0*/  MOV R31, R10 ;  /* 0x0000000a001f7202 */ /* 0x000fe20000000f00 */
[----:B------:R-:W-:Y:S02]  /*15bc0*/  IMAD.MOV.U32 R26, RZ, RZ, R27 ;  /* 0x000000ffff1a7224 */ /* 0x000fe400078e001b */
[----:B------:R-:W-:Y:S02]  /*15bd0*/  IMAD.MOV.U32 R27, RZ, RZ, R2 ;  /* 0x000000ffff1b7224 */ /* 0x000fe400078e0002 */
.L_x_69958:
[----:B------:R-:W-:Y:S05]  /*15be0*/  BSYNC B1 ;  /* 0x0000000000017941 */ /* 0x000fea0003800000 */
.L_x_69956:
        /* <DEDUP_REMOVED lines=9> */
.L_x_69960:
[----:B------:R-:W-:Y:S01]  /*15c80*/  IMAD.MOV.U32 R37, RZ, RZ, R35 ;  /* 0x000000ffff257224 */ /* 0x000fe200078e0023 */
[----:B------:R-:W-:Y:S01]  /*15c90*/  MOV R35, R4 ;  /* 0x0000000400237202 */ /* 0x000fe20000000f00 */
[----:B------:R-:W-:Y:S02]  /*15ca0*/  IMAD.MOV.U32 R2, RZ, RZ, R26 ;  /* 0x000000ffff027224 */ /* 0x000fe400078e001a */
[----:B------:R-:W-:Y:S02]  /*15cb0*/  IMAD.MOV.U32 R26, RZ, RZ, R5 ;  /* 0x000000ffff1a7224 */ /* 0x000fe400078e0005 */
.L_x_69961:
[----:B------:R-:W-:Y:S05]  /*15cc0*/  BSYNC B1 ;  /* 0x0000000000017941 */ /* 0x000fea0003800000 */
.L_x_69959:
        /* <DEDUP_REMOVED lines=9> */
.L_x_69963:
[----:B------:R-:W-:Y:S01]  /*15d60*/  IMAD.MOV.U32 R5, RZ, RZ, R37 ;  /* 0x000000ffff057224 */ /* 0x000fe200078e0025 */
[----:B------:R-:W-:Y:S01]  /*15d70*/  MOV R37, R32 ;  /* 0x0000002000257202 */ /* 0x000fe20000000f00 */
[----:B------:R-:W-:Y:S02]  /*15d80*/  IMAD.MOV.U32 R4, RZ, RZ, R2 ;  /* 0x000000ffff047224 */ /* 0x000fe400078e0002 */
[----:B------:R-:W-:Y:S02]  /*15d90*/  IMAD.MOV.U32 R2, RZ, RZ, R7 ;  /* 0x000000ffff027224 */ /* 0x000fe400078e0007 */
.L_x_69964:
[----:B------:R-:W-:Y:S05]  /*15da0*/  BSYNC B1 ;  /* 0x0000000000017941 */ /* 0x000fea0003800000 */
.L_x_69962:
        /* <DEDUP_REMOVED lines=16> */
.L_x_69966:
[----:B------:R-:W-:Y:S01]  /*15eb0*/  MOV R30, R11 ;  /* 0x0000000b001e7202 */ /* 0x000fe20000000f00 */
[----:B------:R-:W-:Y:S02]  /*15ec0*/  IMAD.MOV.U32 R10, RZ, RZ, R3 ;  /* 0x000000ffff0a7224 */ /* 0x000fe400078e0003 */
[----:B------:R-:W-:Y:S02]  /*15ed0*/  IMAD.MOV.U32 R11, RZ, RZ, R12 ;  /* 0x000000ffff0b7224 */ /* 0x000fe400078e000c */
[----:B------:R-:W-:Y:S02]  /*15ee0*/  IMAD.MOV.U32 R3, RZ, RZ, R6 ;  /* 0x000000ffff037224 */ /* 0x000fe400078e0006 */
.L_x_69967:
[----:B------:R-:W-:Y:S05]  /*15ef0*/  BSYNC B1 ;  /* 0x0000000000017941 */ /* 0x000fea0003800000 */
.L_x_69965:
        /* <DEDUP_REMOVED lines=9> */
.L_x_69969:
[----:B------:R-:W-:Y:S01]  /*15f90*/  MOV R13, R30 ;  /* 0x0000001e000d7202 */ /* 0x000fe20000000f00 */
[----:B------:R-:W-:Y:S02]  /*15fa0*/  IMAD.MOV.U32 R7, RZ, RZ, R10 ;  /* 0x000000ffff077224 */ /* 0x000fe400078e000a */
[----:B------:R-:W-:Y:S02]  /*15fb0*/  IMAD.MOV.U32 R30, RZ, RZ, R33 ;  /* 0x000000ffff1e7224 */ /* 0x000fe400078e0021 */
[----:B------:R-:W-:Y:S02]  /*15fc0*/  IMAD.MOV.U32 R10, RZ, RZ, R9 ;  /* 0x000000ffff0a7224 */ /* 0x000fe400078e0009 */
.L_x_69970:
[----:B------:R-:W-:Y:S05]  /*15fd0*/  BSYNC B1 ;  /* 0x0000000000017941 */ /* 0x000fea0003800000 */
.L_x_69968:
        /* <DEDUP_REMOVED lines=9> */
.L_x_69972:
[----:B------:R-:W-:Y:S01]  /*16070*/  MOV R12, R13 ;  /* 0x0000000d000c7202 */ /* 0x000fe20000000f00 */
[----:B------:R-:W-:Y:S02]  /*16080*/  IMAD.MOV.U32 R6, RZ, RZ, R7 ;  /* 0x000000ffff067224 */ /* 0x000fe400078e0007 */
[----:B------:R-:W-:Y:S02]  /*16090*/  IMAD.MOV.U32 R13, RZ, RZ, R16 ;  /* 0x000000ffff0d7224 */ /* 0x000fe400078e0010 */
[----:B------:R-:W-:Y:S02]  /*160a0*/  IMAD.MOV.U32 R7, RZ, RZ, R8 ;  /* 0x000000ffff077224 */ /* 0x000fe400078e0008 */
.L_x_69973:
[----:B------:R-:W-:Y:S05]  /*160b0*/  BSYNC B1 ;  /* 0x0000000000017941 */ /* 0x000fea0003800000 */
.L_x_69971:
        /* <DEDUP_REMOVED lines=9> */
.L_x_69975:
[----:B------:R-:W-:Y:S01]  /*16150*/  MOV R8, R12 ;  /* 0x0000000c00087202 */ /* 0x000fe20000000f00 */
[----:B------:R-:W-:Y:S02]  /*16160*/  IMAD.MOV.U32 R9, RZ, RZ, R6 ;  /* 0x000000ffff097224 */ /* 0x000fe400078e0006 */
[----:B------:R-:W-:Y:S02]  /*16170*/  IMAD.MOV.U32 R12, RZ, RZ, R31 ;  /* 0x000000ffff0c7224 */ /* 0x000fe400078e001f */
[----:B------:R-:W-:Y:S02]  /*16180*/  IMAD.MOV.U32 R6, RZ, RZ, R27 ;  /* 0x000000ffff067224 */ /* 0x000fe400078e001b */
.L_x_69976:
[----:B------:R-:W-:Y:S05]  /*16190*/  BSYNC B1 ;  /* 0x0000000000017941 */ /* 0x000fea0003800000 */
.L_x_69974:
        /* <DEDUP_REMOVED lines=9> */
.L_x_69978:
[----:B------:R-:W-:Y:S01]  /*16230*/  MOV R16, R8 ;  /* 0x0000000800107202 */ /* 0x000fe20000000f00 */
[----:B------:R-:W-:Y:S02]  /*16240*/  IMAD.MOV.U32 R17, RZ, RZ, R9 ;  /* 0x000000ffff117224 */ /* 0x000fe400078e0009 */
[----:B------:R-:W-:Y:S02]  /*16250*/  IMAD.MOV.U32 R8, RZ, RZ, R35 ;  /* 0x000000ffff087224 */ /* 0x000fe400078e0023 */
[----:B------:R-:W-:Y:S02]  /*16260*/  IMAD.MOV.U32 R9, RZ, RZ, R26 ;  /* 0x000000ffff097224 */ /* 0x000fe400078e001a */
.L_x_69979:
[----:B------:R-:W-:Y:S05]  /*16270*/  BSYNC B1 ;  /* 0x0000000000017941 */ /* 0x000fea0003800000 */
.L_x_69977:
        /* <DEDUP_REMOVED lines=9> */
.L_x_69981:
[----:B------:R-:W-:Y:S01]  /*16310*/  MOV R26, R16 ;  /* 0x00000010001a7202 */ /* 0x000fe20000000f00 */
[----:B------:R-:W-:Y:S02]  /*16320*/  IMAD.MOV.U32 R27, RZ, RZ, R17 ;  /* 0x000000ffff1b7224 */ /* 0x000fe400078e0011 */
[----:B------:R-:W-:Y:S02]  /*16330*/  IMAD.MOV.U32 R16, RZ, RZ, R37 ;  /* 0x000000ffff107224 */ /* 0x000fe400078e0025 */
[----:B------:R-:W-:Y:S02]  /*16340*/  IMAD.MOV.U32 R17, RZ, RZ, R2 ;  /* 0x000000ffff117224 */ /* 0x000fe400078e0002 */
.L_x_69982:
[----:B------:R-:W-:Y:S05]  /*16350*/  BSYNC B1 ;  /* 0x0000000000017941 */ /* 0x000fea0003800000 */
.L_x_69980:
        /* <DEDUP_REMOVED lines=9> */
.L_x_69984:
[----:B------:R-:W-:Y:S01]  /*163f0*/  MOV R31, R26 ;  /* 0x0000001a001f7202 */ /* 0x000fe20000000f00 */
[----:B------:R-:W-:Y:S02]  /*16400*/  IMAD.MOV.U32 R2, RZ, RZ, R27 ;  /* 0x000000ffff027224 */ /* 0x000fe400078e001b */
[----:B------:R-:W-:Y:S02]  /*16410*/  IMAD.MOV.U32 R26, RZ, RZ, R5 ;  /* 0x000000ffff1a7224 */ /* 0x000fe400078e0005 */
[----:B------:R-:W-:Y:S02]  /*16420*/  IMAD.MOV.U32 R27, RZ, RZ, R4 ;  /* 0x000000ffff1b7224 */ /* 0x000fe400078e0004 */
.L_x_69985:
[----:B------:R-:W-:Y:S05]  /*16430*/  BSYNC B1 ;  /* 0x0000000000017941 */ /* 0x000fea0003800000 */
.L_x_69983:
        /* <DEDUP_REMOVED lines=16> */
.L_x_69987:
[----:B------:R-:W-:Y:S02]  /*16540*/  IMAD.MOV.U32 R4, RZ, RZ, R11 ;  /* 0x000000ffff047224 */ /* 0x000fe400078e000b */
[----:B------:R-:W-:Y:S02]  /*16550*/  IMAD.MOV.U32 R14, RZ, RZ, R3 ;  /* 0x000000ffff0e7224 */ /* 0x000fe400078e0003 */
[----:B------:R-:W-:Y:S02]  /*16560*/  IMAD.MOV.U32 R11, RZ, RZ, R30 ;  /* 0x000000ffff0b7224 */ /* 0x000fe400078e001e */
[----:B------:R-:W-:Y:S02]  /*16570*/  IMAD.MOV.U32 R3, RZ, RZ, R10 ;  /* 0x000000ffff037224 */ /* 0x000fe400078e000a */
.L_x_69988:
[----:B------:R-:W-:Y:S05]  /*16580*/  BSYNC B1 ;  /* 0x0000000000017941 */ /* 0x000fea0003800000 */
.L_x_69986:
        /* <DEDUP_REMOVED lines=9> */
.L_x_69990:
[----:B------:R-:W-:Y:S02]  /*16620*/  IMAD.MOV.U32 R5, RZ, RZ, R4 ;  /* 0x000000ffff057224 */ /* 0x000fe400078e0004 */
[----:B------:R-:W-:Y:S02]  /*16630*/  IMAD.MOV.U32 R33, RZ, RZ, R14 ;  /* 0x000000ffff217224 */ /* 0x000fe400078e000e */
[----:B------:R-:W-:Y:S02]  /*16640*/  IMAD.MOV.U32 R4, RZ, RZ, R13 ;  /* 0x000000ffff047224 */ /* 0x000fe400078e000d */
[----:B------:R-:W-:Y:S02]  /*16650*/  IMAD.MOV.U32 R14, RZ, RZ, R7 ;  /* 0x000000ffff0e7224 */ /* 0x000fe400078e0007 */
.L_x_69991:
[----:B------:R-:W-:Y:S05]  /*16660*/  BSYNC B1 ;  /* 0x0000000000017941 */ /* 0x000fea0003800000 */
.L_x_69989:
        /* <DEDUP_REMOVED lines=9> */
.L_x_69993:
[----:B------:R-:W-:Y:S02]  /*16700*/  IMAD.MOV.U32 R7, RZ, RZ, R5 ;  /* 0x000000ffff077224 */ /* 0x000fe400078e0005 */
[----:B------:R-:W-:Y:S02]  /*16710*/  IMAD.MOV.U32 R10, RZ, RZ, R33 ;  /* 0x000000ffff0a7224 */ /* 0x000fe400078e0021 */
[----:B------:R-:W-:Y:S02]  /*16720*/  IMAD.MOV.U32 R5, RZ, RZ, R12 ;  /* 0x000000ffff057224 */ /* 0x000fe400078e000c */
[----:B------:R-:W-:Y:S02]  /*16730*/  IMAD.MOV.U32 R33, RZ, RZ, R6 ;  /* 0x000000ffff217224 */ /* 0x000fe400078e0006 */
.L_x_69994:
[----:B------:R-:W-:Y:S05]  /*16740*/  BSYNC B1 ;  /* 0x0000000000017941 */ /* 0x000fea0003800000 */
.L_x_69992:
        /* <DEDUP_REMOVED lines=9> */
.L_x_69996:
[----:B------:R-:W-:Y:S02]  /*167e0*/  IMAD.MOV.U32 R13, RZ, RZ, R7 ;  /* 0x000000ffff0d7224 */ /* 0x000fe400078e0007 */
[----:B------:R-:W-:Y:S02]  /*167f0*/  IMAD.MOV.U32 R6, RZ, RZ, R10 ;  /* 0x000000ffff067224 */ /* 0x000fe400078e000a */
[----:B------:R-:W-:Y:S02]  /*16800*/  IMAD.MOV.U32 R7, RZ, RZ, R8 ;  /* 0x000000ffff077224 */ /* 0x000fe400078e0008 */
[----:B------:R-:W-:Y:S02]  /*16810*/  IMAD.MOV.U32 R10, RZ, RZ, R9 ;  /* 0x000000ffff0a7224 */ /* 0x000fe400078e0009 */
.L_x_69997:
[----:B------:R-:W-:Y:S05]  /*16820*/  BSYNC B1 ;  /* 0x0000000000017941 */ /* 0x000fea0003800000 */
.L_x_69995:
        /* <DEDUP_REMOVED lines=9> */
.L_x_69999:
[----:B------:R-:W-:Y:S02]  /*168c0*/  IMAD.MOV.U32 R9, RZ, RZ, R13 ;  /* 0x000000ffff097224 */ /* 0x000fe400078e000d */
[----:B------:R-:W-:Y:S02]  /*168d0*/  IMAD.MOV.U32 R8, RZ, RZ, R6 ;  /* 0x000000ffff087224 */ /* 0x000fe400078e0006 */
[----:B------:R-:W-:Y:S02]  /*168e0*/  IMAD.MOV.U32 R13, RZ, RZ, R16 ;  /* 0x000000ffff0d7224 */ /* 0x000fe400078e0010 */
[----:B------:R-:W-:Y:S02]  /*168f0*/  IMAD.MOV.U32 R6, RZ, RZ, R17 ;  /* 0x000000ffff067224 */ /* 0x000fe400078e0011 */
.L_x_70000:
[----:B------:R-:W-:Y:S05]  /*16900*/  BSYNC B1 ;  /* 0x0000000000017941 */ /* 0x000fea0003800000 */
.L_x_69998:
        /* <DEDUP_REMOVED lines=9> */
.L_x_70002:
[----:B------:R-:W-:Y:S02]  /*169a0*/  IMAD.MOV.U32 R12, RZ, RZ, R9 ;  /* 0x000000ffff0c7224 */ /* 0x000fe400078e0009 */
[----:B------:R-:W-:Y:S02]  /*169b0*/  IMAD.MOV.U32 R17, RZ, RZ, R8 ;  /* 0x000000ffff117224 */ /* 0x000fe400078e0008 */
[----:B------:R-:W-:Y:S02]  /*169c0*/  IMAD.MOV.U32 R9, RZ, RZ, R26 ;  /* 0x000000ffff097224 */ /* 0x000fe400078e001a */
[----:B------:R-:W-:Y:S02]  /*169d0*/  IMAD.MOV.U32 R8, RZ, RZ, R27 ;  /* 0x000000ffff087224 */ /* 0x000fe400078e001b */
.L_x_70003:
[----:B------:R-:W-:Y:S05]  /*169e0*/  BSYNC B1 ;  /* 0x0000000000017941 */ /* 0x000fea0003800000 */
.L_x_70001:
        /* <DEDUP_REMOVED lines=9> */
.L_x_70005:
[----:B------:R-:W-:Y:S02]  /*16a80*/  IMAD.MOV.U32 R16, RZ, RZ, R12 ;  /* 0x000000ffff107224 */ /* 0x000fe400078e000c */
[----:B------:R-:W-:Y:S02]  /*16a90*/  IMAD.MOV.U32 R18, RZ, RZ, R17 ;  /* 0x000000ffff127224 */ /* 0x000fe400078e0011 */
[----:B------:R-:W-:Y:S02]  /*16aa0*/  IMAD.MOV.U32 R12, RZ, RZ, R31 ;  /* 0x000000ffff0c7224 */ /* 0x000fe400078e001f */
[----:B------:R-:W-:Y:S02]  /*16ab0*/  IMAD.MOV.U32 R17, RZ, RZ, R2 ;  /* 0x000000ffff117224 */ /* 0x000fe400078e0002 */
.L_x_70006:
[----:B------:R-:W-:Y:S05]  /*16ac0*/  BSYNC B1 ;  /* 0x0000000000017941 */ /* 0x000fea0003800000 */
.L_x_70004:
        /* <DEDUP_REMOVED lines=16> */
.L_x_70008:
[----:B------:R-:W-:Y:S01]  /*16bd0*/  IMAD.MOV.U32 R2, RZ, RZ, R11 ;  /* 0x000000ffff027224 */ /* 0x000fe200078e000b */
[----:B------:R-:W-:Y:S01]  /*16be0*/  MOV R11, R4 ;  /* 0x00000004000b7202 */ /* 0x000fe20000000f00 */
[----:B------:R-:W-:Y:S02]  /*16bf0*/  IMAD.MOV.U32 R26, RZ, RZ, R3 ;  /* 0x000000ffff1a7224 */ /* 0x000fe400078e0003 */
[----:B------:R-:W-:Y:S02]  /*16c00*/  IMAD.MOV.U32 R3, RZ, RZ, R14 ;  /* 0x000000ffff037224 */ /* 0x000fe400078e000e */
.L_x_70009:
[----:B------:R-:W-:Y:S05]  /*16c10*/  BSYNC B1 ;  /* 0x0000000000017941 */ /* 0x000fea0003800000 */
.L_x_70007:
        /* <DEDUP_REMOVED lines=9> */
.L_x_70011:
[----:B------:R-:W-:Y:S01]  /*16cb0*/  IMAD.MOV.U32 R4, RZ, RZ, R2 ;  /* 0x000000ffff047224 */ /* 0x000fe200078e0002 */
[----:B------:R-:W-:Y:S01]  /*16cc0*/  MOV R2, R5 ;  /* 0x0000000500027202 */ /* 0x000fe20000000f00 */
[----:B------:R-:W-:Y:S02]  /*16cd0*/  IMAD.MOV.U32 R15, RZ, RZ, R26 ;  /* 0x000000ffff0f7224 */ /* 0x000fe400078e001a */
[----:B------:R-:W-:Y:S02]  /*16ce0*/  IMAD.MOV.U32 R26, RZ, RZ, R33 ;  /* 0x000000ffff1a7224 */ /* 0x000fe400078e0021 */
.L_x_70012:
[----:B------:R-:W-:Y:S05]  /*16cf0*/  BSYNC B1 ;  /* 0x0000000000017941 */ /* 0x000fea0003800000 */
.L_x_70010:
        /* <DEDUP_REMOVED lines=9> */
.L_x_70014:
[----:B------:R-:W-:Y:S01]  /*16d90*/  IMAD.MOV.U32 R14, RZ, RZ, R4 ;  /* 0x000000ffff0e7224 */ /* 0x000fe200078e0004 */
[----:B------:R-:W-:Y:S01]  /*16da0*/  MOV R4, R7 ;  /* 0x0000000700047202 */ /* 0x000fe20000000f00 */
[----:B------:R-:W-:Y:S02]  /*16db0*/  IMAD.MOV.U32 R5, RZ, RZ, R15 ;  /* 0x000000ffff057224 */ /* 0x000fe400078e000f */
[----:B------:R-:W-:Y:S02]  /*16dc0*/  IMAD.MOV.U32 R15, RZ, RZ, R10 ;  /* 0x000000ffff0f7224 */ /* 0x000fe400078e000a */
.L_x_70015:
[----:B------:R-:W-:Y:S05]  /*16dd0*/  BSYNC B1 ;  /* 0x0000000000017941 */ /* 0x000fea0003800000 */
.L_x_70013:
        /* <DEDUP_REMOVED lines=9> */
.L_x_70017:
[----:B------:R-:W-:Y:S01]  /*16e70*/  IMAD.MOV.U32 R10, RZ, RZ, R14 ;  /* 0x000000ffff0a7224 */ /* 0x000fe200078e000e */
[----:B------:R-:W-:Y:S01]  /*16e80*/  MOV R14, R13 ;  /* 0x0000000d000e7202 */ /* 0x000fe20000000f00 */
[----:B------:R-:W-:Y:S02]  /*16e90*/  IMAD.MOV.U32 R7, RZ, RZ, R5 ;  /* 0x000000ffff077224 */ /* 0x000fe400078e0005 */
[----:B------:R-:W-:Y:S02]  /*16ea0*/  IMAD.MOV.U32 R5, RZ, RZ, R6 ;  /* 0x000000ffff057224 */ /* 0x000fe400078e0006 */
.L_x_70018:
[----:B------:R-:W-:Y:S05]  /*16eb0*/  BSYNC B1 ;  /* 0x0000000000017941 */ /* 0x000fea0003800000 */
.L_x_70016:
        /* <DEDUP_REMOVED lines=9> */
.L_x_70020:
[----:B------:R-:W-:Y:S01]  /*16f50*/  IMAD.MOV.U32 R13, RZ, RZ, R10 ;  /* 0x000000ffff0d7224 */ /* 0x000fe200078e000a */
[----:B------:R-:W-:Y:S01]  /*16f60*/  MOV R10, R9 ;  /* 0x00000009000a7202 */ /* 0x000fe20000000f00 */
[----:B------:R-:W-:Y:S02]  /*16f70*/  IMAD.MOV.U32 R6, RZ, RZ, R7 ;  /* 0x000000ffff067224 */ /* 0x000fe400078e0007 */
[----:B------:R-:W-:Y:S02]  /*16f80*/  IMAD.MOV.U32 R7, RZ, RZ, R8 ;  /* 0x000000ffff077224 */ /* 0x000fe400078e0008 */
.L_x_70021:
[----:B------:R-:W-:Y:S05]  /*16f90*/  BSYNC B1 ;  /* 0x0000000000017941 */ /* 0x000fea0003800000 */
.L_x_70019:
        /* <DEDUP_REMOVED lines=9> */
.L_x_70023:
[----:B------:R-:W-:Y:S01]  /*17030*/  IMAD.MOV.U32 R9, RZ, RZ, R13 ;  /* 0x000000ffff097224 */ /* 0x000fe200078e000d */
[----:B------:R-:W-:Y:S01]  /*17040*/  MOV R13, R12 ;  /* 0x0000000c000d7202 */ /* 0x000fe20000000f00 */
[----:B------:R-:W-:Y:S02]  /*17050*/  IMAD.MOV.U32 R19, RZ, RZ, R6 ;  /* 0x000000ffff137224 */ /* 0x000fe400078e0006 */
[----:B------:R-:W-:Y:S02]  /*17060*/  IMAD.MOV.U32 R6, RZ, RZ, R17 ;  /* 0x000000ffff067224 */ /* 0x000fe400078e0011 */
.L_x_70024:
[----:B------:R-:W-:Y:S05]  /*17070*/  BSYNC B1 ;  /* 0x0000000000017941 */ /* 0x000fea0003800000 */
.L_x_70022:
        /* <DEDUP_REMOVED lines=9> */
.L_x_70026:
[----:B------:R-:W-:Y:S01]  /*17110*/  IMAD.MOV.U32 R8, RZ, RZ, R9 ;  /* 0x000000ffff087224 */ /* 0x000fe200078e0009 */
[----:B------:R-:W-:Y:S01]  /*17120*/  MOV R9, R16 ;  /* 0x0000001000097202 */ /* 0x000fe20000000f00 */
[----:B------:R-:W-:Y:S02]  /*17130*/  IMAD.MOV.U32 R12, RZ, RZ, R19 ;  /* 0x000000ffff0c7224 */ /* 0x000fe400078e0013 */
[----:B------:R-:W-:Y:S02]  /*17140*/  IMAD.MOV.U32 R19, RZ, RZ, R18 ;  /* 0x000000ffff137224 */ /* 0x000fe400078e0012 */
.L_x_70027:
[----:B------:R-:W-:Y:S05]  /*17150*/  BSYNC B1 ;  /* 0x0000000000017941 */ /* 0x000fea0003800000 */
.L_x_70025:
        /* <DEDUP_REMOVED lines=16> */
.L_x_70029:
[----:B------:R-:W-:Y:S01]  /*17260*/  MOV R16, R11 ;  /* 0x0000000b00107202 */ /* 0x000fe20000000f00 */
[----:B------:R-:W-:Y:S02]  /*17270*/  IMAD.MOV.U32 R18, RZ, RZ, R3 ;  /* 0x000000ffff127224 */ /* 0x000fe400078e0003 */
[----:B------:R-:W-:Y:S02]  /*17280*/  IMAD.MOV.U32 R11, RZ, RZ, R2 ;  /* 0x000000ffff0b7224 */ /* 0x000fe400078e0002 */
[----:B------:R-:W-:Y:S02]  /*17290*/  IMAD.MOV.U32 R3, RZ, RZ, R26 ;  /* 0x000000ffff037224 */ /* 0x000fe400078e001a */
.L_x_70030:
[----:B------:R-:W-:Y:S05]  /*172a0*/  BSYNC B1 ;  /* 0x0000000000017941 */ /* 0x000fea0003800000 */
.L_x_70028:
        /* <DEDUP_REMOVED lines=9> */
.L_x_70032:
[----:B------:R-:W-:Y:S01]  /*17340*/  MOV R17, R16 ;  /* 0x0000001000117202 */ /* 0x000fe20000000f00 */
[----:B------:R-:W-:Y:S02]  /*17350*/  IMAD.MOV.U32 R2, RZ, RZ, R18 ;  /* 0x000000ffff027224 */ /* 0x000fe400078e0012 */
[----:B------:R-:W-:Y:S02]  /*17360*/  IMAD.MOV.U32 R16, RZ, RZ, R4 ;  /* 0x000000ffff107224 */ /* 0x000fe400078e0004 */
[----:B------:R-:W-:Y:S02]  /*17370*/  IMAD.MOV.U32 R18, RZ, RZ, R15 ;  /* 0x000000ffff127224 */ /* 0x000fe400078e000f */
.L_x_70033:
[----:B------:R-:W-:Y:S05]  /*17380*/  BSYNC B1 ;  /* 0x0000000000017941 */ /* 0x000fea0003800000 */
.L_x_70031:
        /* <DEDUP_REMOVED lines=9> */
.L_x_70035:
[----:B------:R-:W-:Y:S01]  /*17420*/  MOV R4, R17 ;  /* 0x0000001100047202 */ /* 0x000fe20000000f00 */
[----:B------:R-:W-:Y:S02]  /*17430*/  IMAD.MOV.U32 R20, RZ, RZ, R2 ;  /* 0x000000ffff147224 */ /* 0x000fe400078e0002 */
[----:B------:R-:W-:Y:S02]  /*17440*/  IMAD.MOV.U32 R17, RZ, RZ, R14 ;  /* 0x000000ffff117224 */ /* 0x000fe400078e000e */
[----:B------:R-:W-:Y:S02]  /*17450*/  IMAD.MOV.U32 R2, RZ, RZ, R5 ;  /* 0x000000ffff027224 */ /* 0x000fe400078e0005 */
.L_x_70036:
[----:B------:R-:W-:Y:S05]  /*17460*/  BSYNC B1 ;  /* 0x0000000000017941 */ /* 0x000fea0003800000 */
.L_x_70034:
        /* <DEDUP_REMOVED lines=9> */
.L_x_70038:
[----:B------:R-:W-:Y:S01]  /*17500*/  MOV R5, R4 ;  /* 0x0000000400057202 */ /* 0x000fe20000000f00 */
[----:B------:R-:W-:Y:S02]  /*17510*/  IMAD.MOV.U32 R14, RZ, RZ, R20 ;  /* 0x000000ffff0e7224 */ /* 0x000fe400078e0014 */
[----:B------:R-:W-:Y:S02]  /*17520*/  IMAD.MOV.U32 R4, RZ, RZ, R10 ;  /* 0x000000ffff047224 */ /* 0x000fe400078e000a */
[----:B------:R-:W-:Y:S02]  /*17530*/  IMAD.MOV.U32 R20, RZ, RZ, R7 ;  /* 0x000000ffff147224 */ /* 0x000fe400078e0007 */
.L_x_70039:
[----:B------:R-:W-:Y:S05]  /*17540*/  BSYNC B1 ;  /* 0x0000000000017941 */ /* 0x000fea0003800000 */
.L_x_70037:
        /* <DEDUP_REMOVED lines=9> */
.L_x_70041:
[----:B------:R-:W-:Y:S01]  /*175e0*/  MOV R7, R5 ;  /* 0x0000000500077202 */ /* 0x000fe20000000f00 */
[----:B------:R-:W-:Y:S02]  /*175f0*/  IMAD.MOV.U32 R10, RZ, RZ, R14 ;  /* 0x000000ffff0a7224 */ /* 0x000fe400078e000e */
[----:B------:R-:W-:Y:S02]  /*17600*/  IMAD.MOV.U32 R5, RZ, RZ, R13 ;  /* 0x000000ffff057224 */ /* 0x000fe400078e000d */
[----:B------:R-:W-:Y:S02]  /*17610*/  IMAD.MOV.U32 R14, RZ, RZ, R6 ;  /* 0x000000ffff0e7224 */ /* 0x000fe400078e0006 */
.L_x_70042:
[----:B------:R-:W-:Y:S05]  /*17620*/  BSYNC B1 ;  /* 0x0000000000017941 */ /* 0x000fea0003800000 */
.L_x_70040:
        /* <DEDUP_REMOVED lines=9> */
.L_x_70044:
[----:B------:R-:W-:Y:S01]  /*176c0*/  MOV R13, R7 ;  /* 0x00000007000d7202 */ /* 0x000fe20000000f00 */
[----:B------:R-:W-:Y:S02]  /*176d0*/  IMAD.MOV.U32 R6, RZ, RZ, R10 ;  /* 0x000000ffff067224 */ /* 0x000fe400078e000a */
[----:B------:R-:W-:Y:S02]  /*176e0*/  IMAD.MOV.U32 R7, RZ, RZ, R9 ;  /* 0x000000ffff077224 */ /* 0x000fe400078e0009 */
[----:B------:R-:W-:Y:S02]  /*176f0*/  IMAD.MOV.U32 R10, RZ, RZ, R19 ;  /* 0x000000ffff0a7224 */ /* 0x000fe400078e0013 */
.L_x_70045:
[----:B------:R-:W-:Y:S05]  /*17700*/  BSYNC B1 ;  /* 0x0000000000017941 */ /* 0x000fea0003800000 */
.L_x_70043:
        /* <DEDUP_REMOVED lines=9> */
.L_x_70047:
[----:B------:R-:W-:Y:S01]  /*177a0*/  MOV R9, R13 ;  /* 0x0000000d00097202 */ /* 0x000fe20000000f00 */
[----:B------:R-:W-:Y:S02]  /*177b0*/  IMAD.MOV.U32 R28, RZ, RZ, R6 ;  /* 0x000000ffff1c7224 */ /* 0x000fe400078e0006 */
[----:B------:R-:W-:Y:S02]  /*177c0*/  IMAD.MOV.U32 R13, RZ, RZ, R8 ;  /* 0x000000ffff0d7224 */ /* 0x000fe400078e0008 */
[----:B------:R-:W-:Y:S02]  /*177d0*/  IMAD.MOV.U32 R6, RZ, RZ, R12 ;  /* 0x000000ffff067224 */ /* 0x000fe400078e000c */
.L_x_70048:
[----:B------:R-:W-:Y:S05]  /*177e0*/  BSYNC B1 ;  /* 0x0000000000017941 */ /* 0x000fea0003800000 */
.L_x_70046:
        /* <DEDUP_REMOVED lines=16> */
.L_x_70050:
[----:B------:R-:W-:Y:S02]  /*178f0*/  IMAD.MOV.U32 R36, RZ, RZ, R11 ;  /* 0x000000ffff247224 */ /* 0x000fe400078e000b */
[----:B------:R-:W-:Y:S02]  /*17900*/  IMAD.MOV.U32 R38, RZ, RZ, R3 ;  /* 0x000000ffff267224 */ /* 0x000fe400078e0003 */
[----:B------:R-:W-:Y:S02]  /*17910*/  IMAD.MOV.U32 R11, RZ, RZ, R16 ;  /* 0x000000ffff0b7224 */ /* 0x000fe400078e0010 */
[----:B------:R-:W-:Y:S02]  /*17920*/  IMAD.MOV.U32 R3, RZ, RZ, R18 ;  /* 0x000000ffff037224 */ /* 0x000fe400078e0012 */
.L_x_70051:
[----:B------:R-:W-:Y:S05]  /*17930*/  BSYNC B1 ;  /* 0x0000000000017941 */ /* 0x000fea0003800000 */
.L_x_70049:
        /* <DEDUP_REMOVED lines=9> */
.L_x_70053:
[----:B------:R-:W-:Y:S02]  /*179d0*/  IMAD.MOV.U32 R37, RZ, RZ, R36 ;  /* 0x000000ffff257224 */ /* 0x000fe400078e0024 */
[----:B------:R-:W-:Y:S02]  /*179e0*/  IMAD.MOV.U32 R43, RZ, RZ, R38 ;  /* 0x000000ffff2b7224 */ /* 0x000fe400078e0026 */
[----:B------:R-:W-:Y:S02]  /*179f0*/  IMAD.MOV.U32 R36, RZ, RZ, R17 ;  /* 0x000000ffff247224 */ /* 0x000fe400078e0011 */
[----:B------:R-:W-:Y:S02]  /*17a00*/  IMAD.MOV.U32 R38, RZ, RZ, R2 ;  /* 0x000000ffff267224 */ /* 0x000fe400078e0002 */
.L_x_70054:
[----:B------:R-:W-:Y:S05]  /*17a10*/  BSYNC B1 ;  /* 0x0000000000017941 */ /* 0x000fea0003800000 */
.L_x_70052:
        /* <DEDUP_REMOVED lines=9> */
.L_x_70056:
[----:B------:R-:W-:Y:S02]  /*17ab0*/  IMAD.MOV.U32 R32, RZ, RZ, R37 ;  /* 0x000000ffff207224 */ /* 0x000fe400078e0025 */
[----:B------:R-:W-:Y:S02]  /*17ac0*/  IMAD.MOV.U32 R33, RZ, RZ, R43 ;  /* 0x000000ffff217224 */ /* 0x000fe400078e002b */
[----:B------:R-:W-:Y:S02]  /*17ad0*/  IMAD.MOV.U32 R37, RZ, RZ, R4 ;  /* 0x000000ffff257224 */ /* 0x000fe400078e0004 */
[----:B------:R-:W-:Y:S02]  /*17ae0*/  IMAD.MOV.U32 R43, RZ, RZ, R20 ;  /* 0x000000ffff2b7224 */ /* 0x000fe400078e0014 */
.L_x_70057:
[----:B------:R-:W-:Y:S05]  /*17af0*/  BSYNC B1 ;  /* 0x0000000000017941 */ /* 0x000fea0003800000 */
.L_x_70055:
        /* <DEDUP_REMOVED lines=9> */
.L_x_70059:
[----:B------:R-:W-:Y:S02]  /*17b90*/  IMAD.MOV.U32 R34, RZ, RZ, R32 ;  /* 0x000000ffff227224 */ /* 0x000fe400078e0020 */
[----:B------:R-:W-:Y:S02]  /*17ba0*/  IMAD.MOV.U32 R35, RZ, RZ, R33 ;  /* 0x000000ffff237224 */ /* 0x000fe400078e0021 */
[----:B------:R-:W-:Y:S02]  /*17bb0*/  IMAD.MOV.U32 R32, RZ, RZ, R5 ;  /* 0x000000ffff207224 */ /* 0x000fe400078e0005 */
[----:B------:R-:W-:Y:S02]  /*17bc0*/  IMAD.MOV.U32 R33, RZ, RZ, R14 ;  /* 0x000000ffff217224 */ /* 0x000fe400078e000e */
.L_x_70060:
[----:B------:R-:W-:Y:S05]  /*17bd0*/  BSYNC B1 ;  /* 0x0000000000017941 */ /* 0x000fea0003800000 */
.L_x_70058:
        /* <DEDUP_REMOVED lines=9> */
.L_x_70062:
[----:B------:R-:W-:Y:S02]  /*17c70*/  IMAD.MOV.U32 R26, RZ, RZ, R34 ;  /* 0x000000ffff1a7224 */ /* 0x000fe400078e0022 */
[----:B------:R-:W-:Y:S02]  /*17c80*/  IMAD.MOV.U32 R27, RZ, RZ, R35 ;  /* 0x000000ffff1b7224 */ /* 0x000fe400078e0023 */
[----:B------:R-:W-:Y:S02]  /*17c90*/  IMAD.MOV.U32 R34, RZ, RZ, R7 ;  /* 0x000000ffff227224 */ /* 0x000fe400078e0007 */
[----:B------:R-:W-:Y:S02]  /*17ca0*/  IMAD.MOV.U32 R35, RZ, RZ, R10 ;  /* 0x000000ffff237224 */ /* 0x000fe400078e000a */
.L_x_70063:
[----:B------:R-:W-:Y:S05]  /*17cb0*/  BSYNC B1 ;  /* 0x0000000000017941 */ /* 0x000fea0003800000 */
.L_x_70061:
        /* <DEDUP_REMOVED lines=9> */
.L_x_70065:
[----:B------:R-:W-:Y:S02]  /*17d50*/  IMAD.MOV.U32 R20, RZ, RZ, R26 ;  /* 0x000000ffff147224 */ /* 0x000fe400078e001a */
[----:B------:R-:W-:Y:S02]  /*17d60*/  IMAD.MOV.U32 R21, RZ, RZ, R27 ;  /* 0x000000ffff157224 */ /* 0x000fe400078e001b */
[----:B------:R-:W-:Y:S02]  /*17d70*/  IMAD.MOV.U32 R26, RZ, RZ, R13 ;  /* 0x000000ffff1a7224 */ /* 0x000fe400078e000d */
[----:B------:R-:W-:Y:S02]  /*17d80*/  IMAD.MOV.U32 R27, RZ, RZ, R6 ;  /* 0x000000ffff1b7224 */ /* 0x000fe400078e0006 */
.L_x_70066:
[----:B------:R-:W-:Y:S05]  /*17d90*/  BSYNC B1 ;  /* 0x0000000000017941 */ /* 0x000fea0003800000 */
.L_x_70064:
        /* <DEDUP_REMOVED lines=9> */
.L_x_70068:
[----:B------:R-:W-:Y:S02]  /*17e30*/  IMAD.MOV.U32 R10, RZ, RZ, R20 ;  /* 0x000000ffff0a7224 */ /* 0x000fe400078e0014 */
[----:B------:R-:W-:Y:S02]  /*17e40*/  IMAD.MOV.U32 R8, RZ, RZ, R21 ;  /* 0x000000ffff087224 */ /* 0x000fe400078e0015 */
[----:B------:R-:W-:Y:S02]  /*17e50*/  IMAD.MOV.U32 R20, RZ, RZ, R9 ;  /* 0x000000ffff147224 */ /* 0x000fe400078e0009 */
[----:B------:R-:W-:Y:S02]  /*17e60*/  IMAD.MOV.U32 R21, RZ, RZ, R28 ;  /* 0x000000ffff157224 */ /* 0x000fe400078e001c */
.L_x_70069:
[----:B------:R-:W-:Y:S05]  /*17e70*/  BSYNC B1 ;  /* 0x0000000000017941 */ /* 0x000fea0003800000 */
.L_x_70067:
[----:B------:R-:W0:Y:S01]  /*17e80*/  LDS.128 R16, [0xc0] ;  /* 0x0000c000ff107984 */ /* 0x000e220000000c00 */
[-C--:B------:R-:W-:Y:S01]  /*17e90*/  FSETP.GT.FTZ.AND P3, PT, R41, R22.reuse, PT ;  /* 0x000000162900720b */ /* 0x080fe20003f74000 */
[----:B------:R-:W-:Y:S01]  /*17ea0*/  FADD.FTZ R24, R25, R24 ;  /* 0x0000001819187221 */ /* 0x000fe20000010000 */
[----:B------:R-:W-:Y:S01]  /*17eb0*/  BSSY B1, `(.L_x_70070) ;  /* 0x000001f000017945 */ /* 0x000fe20003800000 */
[----:B------:R-:W1:Y:S01]  /*17ec0*/  LDS.128 R28, [0xa0] ;  /* 0x0000a000ff1c7984 */ /* 0x000e620000000c00 */
[----:B------:R-:W-:-:S02]  /*17ed0*/  FSEL R39, R41, R22, P3 ;  /* 0x0000001629277208 */ /* 0x000fc40001800000 */
[----:B------:R-:W-:Y:S01]  /*17ee0*/  FSEL R22, R22, R41, P3 ;  /* 0x0000002916167208 */ /* 0x000fe20001800000 */
[----:B------:R-:W2:Y:S01]  /*17ef0*/  LDS.128 R4, [0xb0] ;  /* 0x0000b000ff047984 */ /* 0x000ea20000000c00 */
[----:B------:R-:W-:Y:S02]  /*17f00*/  FSEL R9, R23, R24, P3 ;  /* 0x0000001817097208 */ /* 0x000fe40001800000 */
[----:B------:R-:W-:Y:S01]  /*17f10*/  FSEL R2, R24, R23, P3 ;  /* 0x0000001718027208 */ /* 0x000fe20001800000 */
[----:B------:R-:W3:Y:S01]  /*17f20*/  LDS.128 R12, [0xd0] ;  /* 0x0000d000ff0c7984 */ /* 0x000ee20000000c00 */
[----:B------:R-:W-:-:S04]  /*17f30*/  FADD.FTZ R22, -R39, R22 ;  /* 0x0000001627167221 */ /* 0x000fc80000010100 */
[----:B------:R-:W-:-:S06]  /*17f40*/  FMUL.FTZ R22, R22, 1.4426950216293334961 ;  /* 0x3fb8aa3b16167820 */ /* 0x000fcc0000410000 */
[----:B------:R-:W4:Y:S02]  /*17f50*/  MUFU.EX2 R22, R22 ;  /* 0x0000001600167308 */ /* 0x000f240000000800 */
[----:B----4-:R-:W-:Y:S01]  /*17f60*/  FMUL.FTZ R9, R9, R22 ;  /* 0x0000001609097220 */ /* 0x010fe20000410000 */
[CC--:B0-----:R-:W-:Y:S02]  /*17f70*/  FSETP.GEU.FTZ.AND P0, PT, R3.reuse, R16.reuse, PT ;  /* 0x000000100300720b */ /* 0x0c1fe40003f1e000 */
[----:B------:R-:W-:Y:S02]  /*17f80*/  FSETP.NEU.FTZ.AND P1, PT, R3, R16, PT ;  /* 0x000000100300720b */ /* 0x000fe40003f3d000 */
[C---:B------:R-:W-:Y:S02]  /*17f90*/  ISETP.EQ.OR P0, PT, R11.reuse, -0x1, !P0 ;  /* 0xffffffff0b00780c */ /* 0x040fe40004702670 */
[----:B-1----:R-:W-:-:S04]  /*17fa0*/  ISETP.LE.OR P1, PT, R11, R28, P1 ;  /* 0x0000001c0b00720c */ /* 0x002fc80000f23670 */
[----:B------:R-:W-:-:S13]  /*17fb0*/  PLOP3.LUT P1, PT, P0, P1, PT, 0x8, 0x0 ;  /* 0x000000000000781c */ /* 0x000fda0000722170 */
[----:B------:R-:W-:Y:S01]  /*17fc0*/  @!P1 MOV R3, R16 ;  /* 0x0000001000039202 */ /* 0x000fe20000000f00 */
[----:B------:R-:W-:-:S03]  /*17fd0*/  @!P1 IMAD.MOV.U32 R11, RZ, RZ, R28 ;  /* 0x000000ffff0b9224 */ /* 0x000fc600078e001c */
[----:B------:R-:W-:-:S04]  /*17fe0*/  FSETP.GT.FTZ.AND P0, PT, R3, R38, PT ;  /* 0x000000260300720b */ /* 0x000fc80003f14000 */
[----:B------:R-:W-:-:S13]  /*17ff0*/  ISETP.EQ.OR P0, PT, R36, -0x1, P0 ;  /* 0xffffffff2400780c */ /* 0x000fda0000702670 */
[----:B------:R-:W-:Y:S05]  /*18000*/  @P0 BRA `(.L_x_70071) ;  /* 0x0000005000000947 */ /* 0x000fea0003800000 */
[----:B--23--:R-:W-:Y:S01]  /*18010*/  FSETP.NEU.FTZ.AND P0, PT, R3, R38, PT ;  /* 0x000000260300720b */ /* 0x00cfe20003f1d000 */
[----:B------:R-:W-:Y:S02]  /*18020*/  IMAD.MOV.U32 R16, RZ, RZ, R36 ;  /* 0x000000ffff107224 */ /* 0x000fe400078e0024 */
[----:B------:R-:W-:Y:S01]  /*18030*/  IMAD.MOV.U32 R22, RZ, RZ, R38 ;  /* 0x000000ffff167224 */ /* 0x000fe200078e0026 */
[----:B------:R-:W-:-:S13]  /*18040*/  ISETP.GE.OR P0, PT, R11, R36, P0 ;  /* 0x000000240b00720c */ /* 0x000fda0000706670 */
[----:B------:R-:W-:Y:S05]  /*18050*/  @P0 BRA `(.L_x_70072) ;  /* 0x0000004000000947 */ /* 0x000fea0003800000 */
.L_x_70071:
[----:B--23--:R-:W-:Y:S01]  /*18060*/  IMAD.MOV.U32 R16, RZ, RZ, R11 ;  /* 0x000000ffff107224 */ /* 0x00cfe200078e000b */
[----:B------:R-:W-:Y:S01]  /*18070*/  MOV R11, R36 ;  /* 0x00000024000b7202 */ /* 0x000fe20000000f00 */
[----:B------:R-:W-:Y:S02]  /*18080*/  IMAD.MOV.U32 R22, RZ, RZ, R3 ;  /* 0x000000ffff167224 */ /* 0x000fe400078e0003 */
[----:B------:R-:W-:Y:S02]  /*18090*/  IMAD.MOV.U32 R3, RZ, RZ, R38 ;  /* 0x000000ffff037224 */ /* 0x000fe400078e0026 */
.L_x_70072:
[----:B------:R-:W-:Y:S05]  /*180a0*/  BSYNC B1 ;  /* 0x0000000000017941 */ /* 0x000fea0003800000 */
.L_x_70070:
        /* <DEDUP_REMOVED lines=9> */
.L_x_70074:
[----:B------:R-:W-:Y:S01]  /*18140*/  IMAD.MOV.U32 R23, RZ, RZ, R16 ;  /* 0x000000ffff177224 */ /* 0x000fe200078e0010 */
[----:B------:R-:W-:Y:S01]  /*18150*/  MOV R16, R37 ;  /* 0x0000002500107202 */ /* 0x000fe20000000f00 */
[----:B------:R-:W-:Y:S02]  /*18160*/  IMAD.MOV.U32 R24, RZ, RZ, R22 ;  /* 0x000000ffff187224 */ /* 0x000fe400078e0016 */
[----:B------:R-:W-:Y:S02]  /*18170*/  IMAD.MOV.U32 R22, RZ, RZ, R43 ;  /* 0x000000ffff167224 */ /* 0x000fe400078e002b */
.L_x_70075:
[----:B------:R-:W-:Y:S05]  /*18180*/  BSYNC B1 ;  /* 0x0000000000017941 */ /* 0x000fea0003800000 */
.L_x_70073:
        /* <DEDUP_REMOVED lines=9> */
.L_x_70077:
[----:B------:R-:W-:Y:S01]  /*18220*/  IMAD.MOV.U32 R25, RZ, RZ, R23 ;  /* 0x000000ffff197224 */ /* 0x000fe200078e0017 */
[----:B------:R-:W-:Y:S01]  /*18230*/  MOV R23, R32 ;  /* 0x0000002000177202 */ /* 0x000fe20000000f00 */
[----:B------:R-:W-:Y:S02]  /*18240*/  IMAD.MOV.U32 R28, RZ, RZ, R24 ;  /* 0x000000ffff1c7224 */ /* 0x000fe400078e0018 */
[----:B------:R-:W-:Y:S02]  /*18250*/  IMAD.MOV.U32 R24, RZ, RZ, R33 ;  /* 0x000000ffff187224 */ /* 0x000fe400078e0021 */
.L_x_70078:
[----:B------:R-:W-:Y:S05]  /*18260*/  BSYNC B1 ;  /* 0x0000000000017941 */ /* 0x000fea0003800000 */
.L_x_70076:
        /* <DEDUP_REMOVED lines=9> */
.L_x_70080:
[----:B------:R-:W-:Y:S01]  /*18300*/  IMAD.MOV.U32 R33, RZ, RZ, R25 ;  /* 0x000000ffff217224 */ /* 0x000fe200078e0019 */
[----:B------:R-:W-:Y:S01]  /*18310*/  MOV R25, R34 ;  /* 0x0000002200197202 */ /* 0x000fe20000000f00 */
[----:B------:R-:W-:Y:S02]  /*18320*/  IMAD.MOV.U32 R32, RZ, RZ, R28 ;  /* 0x000000ffff207224 */ /* 0x000fe400078e001c */
[----:B------:R-:W-:Y:S02]  /*18330*/  IMAD.MOV.U32 R28, RZ, RZ, R35 ;  /* 0x000000ffff1c7224 */ /* 0x000fe400078e0023 */
.L_x_70081:
[----:B------:R-:W-:Y:S05]  /*18340*/  BSYNC B1 ;  /* 0x0000000000017941 */ /* 0x000fea0003800000 */
.L_x_70079:
        /* <DEDUP_REMOVED lines=9> */
.L_x_70083:
[----:B------:R-:W-:Y:S01]  /*183e0*/  IMAD.MOV.U32 R35, RZ, RZ, R33 ;  /* 0x000000ffff237224 */ /* 0x000fe200078e0021 */
[----:B------:R-:W-:Y:S01]  /*183f0*/  MOV R33, R26 ;  /* 0x0000001a00217202 */ /* 0x000fe20000000f00 */
[----:B------:R-:W-:Y:S02]  /*18400*/  IMAD.MOV.U32 R34, RZ, RZ, R32 ;  /* 0x000000ffff227224 */ /* 0x000fe400078e0020 */
[----:B------:R-:W-:Y:S02]  /*18410*/  IMAD.MOV.U32 R32, RZ, RZ, R27 ;  /* 0x000000ffff207224 */ /* 0x000fe400078e001b */
.L_x_70084:
[----:B------:R-:W-:Y:S05]  /*18420*/  BSYNC B1 ;  /* 0x0000000000017941 */ /* 0x000fea0003800000 */
.L_x_70082:
        /* <DEDUP_REMOVED lines=9> */
.L_x_70086:
[----:B------:R-:W-:Y:S01]  /*184c0*/  IMAD.MOV.U32 R37, RZ, RZ, R35 ;  /* 0x000000ffff257224 */ /* 0x000fe200078e0023 */
[----:B------:R-:W-:Y:S01]  /*184d0*/  MOV R35, R20 ;  /* 0x0000001400237202 */ /* 0x000fe20000000f00 */
[----:B------:R-:W-:Y:S02]  /*184e0*/  IMAD.MOV.U32 R27, RZ, RZ, R34 ;  /* 0x000000ffff1b7224 */ /* 0x000fe400078e0022 */
[----:B------:R-:W-:Y:S02]  /*184f0*/  IMAD.MOV.U32 R34, RZ, RZ, R21 ;  /* 0x000000ffff227224 */ /* 0x000fe400078e0015 */
.L_x_70087:
[----:B------:R-:W-:Y:S05]  /*18500*/  BSYNC B1 ;  /* 0x0000000000017941 */ /* 0x000fea0003800000 */
.L_x_70085:
        /* <DEDUP_REMOVED lines=9> */
.L_x_70089:
[----:B------:R-:W-:Y:S01]  /*185a0*/  IMAD.MOV.U32 R21, RZ, RZ, R37 ;  /* 0x000000ffff157224 */ /* 0x000fe200078e0025 */
[----:B------:R-:W-:Y:S01]  /*185b0*/  MOV R37, R10 ;  /* 0x0000000a00257202 */ /* 0x000fe20000000f00 */
[----:B------:R-:W-:Y:S02]  /*185c0*/  IMAD.MOV.U32 R20, RZ, RZ, R27 ;  /* 0x000000ffff147224 */ /* 0x000fe400078e001b */
[----:B------:R-:W-:Y:S02]  /*185d0*/  IMAD.MOV.U32 R27, RZ, RZ, R8 ;  /* 0x000000ffff1b7224 */ /* 0x000fe400078e0008 */
.L_x_70090:
[----:B------:R-:W-:Y:S05]  /*185e0*/  BSYNC B1 ;  /* 0x0000000000017941 */ /* 0x000fea0003800000 */
.L_x_70088:
        /* <DEDUP_REMOVED lines=16> */
.L_x_70092:
[----:B------:R-:W-:Y:S01]  /*186f0*/  MOV R10, R11 ;  /* 0x0000000b000a7202 */ /* 0x000fe20000000f00 */
[----:B------:R-:W-:Y:S02]  /*18700*/  IMAD.MOV.U32 R8, RZ, RZ, R3 ;  /* 0x000000ffff087224 */ /* 0x000fe400078e0003 */
[----:B------:R-:W-:Y:S02]  /*18710*/  IMAD.MOV.U32 R11, RZ, RZ, R16 ;  /* 0x000000ffff0b7224 */ /* 0x000fe400078e0010 */
[----:B------:R-:W-:Y:S02]  /*18720*/  IMAD.MOV.U32 R3, RZ, RZ, R22 ;  /* 0x000000ffff037224 */ /* 0x000fe400078e0016 */
.L_x_70093:
[----:B------:R-:W-:Y:S05]  /*18730*/  BSYNC B1 ;  /* 0x0000000000017941 */ /* 0x000fea0003800000 */
.L_x_70091:
        /* <DEDUP_REMOVED lines=9> */
.L_x_70095:
[----:B------:R-:W-:Y:S01]  /*187d0*/  MOV R16, R10 ;  /* 0x0000000a00107202 */ /* 0x000fe20000000f00 */
[----:B------:R-:W-:Y:S02]  /*187e0*/  IMAD.MOV.U32 R17, RZ, RZ, R8 ;  /* 0x000000ffff117224 */ /* 0x000fe400078e0008 */
[----:B------:R-:W-:Y:S02]  /*187f0*/  IMAD.MOV.U32 R10, RZ, RZ, R23 ;  /* 0x000000ffff0a7224 */ /* 0x000fe400078e0017 */
[----:B------:R-:W-:Y:S02]  /*18800*/  IMAD.MOV.U32 R8, RZ, RZ, R24 ;  /* 0x000000ffff087224 */ /* 0x000fe400078e0018 */
.L_x_70096:
[----:B------:R-:W-:Y:S05]  /*18810*/  BSYNC B1 ;  /* 0x0000000000017941 */ /* 0x000fea0003800000 */
.L_x_70094:
        /* <DEDUP_REMOVED lines=9> */
.L_x_70098:
[----:B------:R-:W-:Y:S01]  /*188b0*/  MOV R22, R16 ;  /* 0x0000001000167202 */ /* 0x000fe20000000f00 */
[----:B------:R-:W-:Y:S02]  /*188c0*/  IMAD.MOV.U32 R23, RZ, RZ, R17 ;  /* 0x000000ffff177224 */ /* 0x000fe400078e0011 */
[----:B------:R-:W-:Y:S02]  /*188d0*/  IMAD.MOV.U32 R16, RZ, RZ, R25 ;  /* 0x000000ffff107224 */ /* 0x000fe400078e0019 */
[----:B------:R-:W-:Y:S02]  /*188e0*/  IMAD.MOV.U32 R17, RZ, RZ, R28 ;  /* 0x000000ffff117224 */ /* 0x000fe400078e001c */
.L_x_70099:
[----:B------:R-:W-:Y:S05]  /*188f0*/  BSYNC B1 ;  /* 0x0000000000017941 */ /* 0x000fea0003800000 */
.L_x_70097:
        /* <DEDUP_REMOVED lines=9> */
.L_x_70101:
[----:B------:R-:W-:Y:S01]  /*18990*/  MOV R24, R22 ;  /* 0x0000001600187202 */ /* 0x000fe20000000f00 */
[----:B------:R-:W-:Y:S02]  /*189a0*/  IMAD.MOV.U32 R25, RZ, RZ, R23 ;  /* 0x000000ffff197224 */ /* 0x000fe400078e0017 */
[----:B------:R-:W-:Y:S02]  /*189b0*/  IMAD.MOV.U32 R22, RZ, RZ, R33 ;  /* 0x000000ffff167224 */ /* 0x000fe400078e0021 */
[----:B------:R-:W-:Y:S02]  /*189c0*/  IMAD.MOV.U32 R23, RZ, RZ, R32 ;  /* 0x000000ffff177224 */ /* 0x000fe400078e0020 */
.L_x_70102:
[----:B------:R-:W-:Y:S05]  /*189d0*/  BSYNC B1 ;  /* 0x0000000000017941 */ /* 0x000fea0003800000 */
.L_x_70100:
        /* <DEDUP_REMOVED lines=9> */
.L_x_70104:
[----:B------:R-:W-:Y:S01]  /*18a70*/  MOV R28, R24 ;  /* 0x00000018001c7202 */ /* 0x000fe20000000f00 */
[----:B------:R-:W-:Y:S02]  /*18a80*/  IMAD.MOV.U32 R26, RZ, RZ, R25 ;  /* 0x000000ffff1a7224 */ /* 0x000fe400078e0019 */
[----:B------:R-:W-:Y:S02]  /*18a90*/  IMAD.MOV.U32 R24, RZ, RZ, R35 ;  /* 0x000000ffff187224 */ /* 0x000fe400078e0023 */
[----:B------:R-:W-:Y:S02]  /*18aa0*/  IMAD.MOV.U32 R25, RZ, RZ, R34 ;  /* 0x000000ffff197224 */ /* 0x000fe400078e0022 */
.L_x_70105:
[----:B------:R-:W-:Y:S05]  /*18ab0*/  BSYNC B1 ;  /* 0x0000000000017941 */ /* 0x000fea0003800000 */
.L_x_70103:
        /* <DEDUP_REMOVED lines=9> */
.L_x_70107:
[----:B------:R-:W-:Y:S01]  /*18b50*/  MOV R32, R28 ;  /* 0x0000001c00207202 */ /* 0x000fe20000000f00 */
[----:B------:R-:W-:Y:S02]  /*18b60*/  IMAD.MOV.U32 R29, RZ, RZ, R26 ;  /* 0x000000ffff1d7224 */ /* 0x000fe400078e001a */
[----:B------:R-:W-:Y:S02]  /*18b70*/  IMAD.MOV.U32 R28, RZ, RZ, R37 ;  /* 0x000000ffff1c7224 */ /* 0x000fe400078e0025 */
[----:B------:R-:W-:Y:S02]  /*18b80*/  IMAD.MOV.U32 R26, RZ, RZ, R27 ;  /* 0x000000ffff1a7224 */ /* 0x000fe400078e001b */
.L_x_70108:
[----:B------:R-:W-:Y:S05]  /*18b90*/  BSYNC B1 ;  /* 0x0000000000017941 */ /* 0x000fea0003800000 */
.L_x_70106:
        /* <DEDUP_REMOVED lines=9> */
.L_x_70110:
[----:B------:R-:W-:Y:S01]  /*18c30*/  MOV R33, R32 ;  /* 0x0000002000217202 */ /* 0x000fe20000000f00 */
[----:B------:R-:W-:Y:S02]  /*18c40*/  IMAD.MOV.U32 R27, RZ, RZ, R29 ;  /* 0x000000ffff1b7224 */ /* 0x000fe400078e001d */
[----:B------:R-:W-:Y:S02]  /*18c50*/  IMAD.MOV.U32 R32, RZ, RZ, R21 ;  /* 0x000000ffff207224 */ /* 0x000fe400078e0015 */
[----:B------:R-:W-:Y:S02]  /*18c60*/  IMAD.MOV.U32 R29, RZ, RZ, R20 ;  /* 0x000000ffff1d7224 */ /* 0x000fe400078e0014 */
.L_x_70111:
[----:B------:R-:W-:Y:S05]  /*18c70*/  BSYNC B1 ;  /* 0x0000000000017941 */ /* 0x000fea0003800000 */
.L_x_70109:
        /* <DEDUP_REMOVED lines=16> */
.L_x_70113:
[----:B------:R-:W-:Y:S02]  /*18d80*/  IMAD.MOV.U32 R20, RZ, RZ, R11 ;  /* 0x000000ffff147224 */ /* 0x000fe400078e000b */
[----:B------:R-:W-:Y:S02]  /*18d90*/  IMAD.MOV.U32 R18, RZ, RZ, R3 ;  /* 0x000000ffff127224 */ /* 0x000fe400078e0003 */
[----:B------:R-:W-:Y:S02]  /*18da0*/  IMAD.MOV.U32 R11, RZ, RZ, R10 ;  /* 0x000000ffff0b7224 */ /* 0x000fe400078e000a */
[----:B------:R-:W-:Y:S02]  /*18db0*/  IMAD.MOV.U32 R3, RZ, RZ, R8 ;  /* 0x000000ffff037224 */ /* 0x000fe400078e0008 */
.L_x_70114:
[----:B------:R-:W-:Y:S05]  /*18dc0*/  BSYNC B1 ;  /* 0x0000000000017941 */ /* 0x000fea0003800000 */
.L_x_70112:
        /* <DEDUP_REMOVED lines=9> */
.L_x_70116:
[----:B------:R-:W-:Y:S02]  /*18e60*/  IMAD.MOV.U32 R21, RZ, RZ, R20 ;  /* 0x000000ffff157224 */ /* 0x000fe400078e0014 */
[----:B------:R-:W-:Y:S02]  /*18e70*/  IMAD.MOV.U32 R8, RZ, RZ, R18 ;  /* 0x000000ffff087224 */ /* 0x000fe400078e0012 */
[----:B------:R-:W-:Y:S02]  /*18e80*/  IMAD.MOV.U32 R20, RZ, RZ, R16 ;  /* 0x000000ffff147224 */ /* 0x000fe400078e0010 */
[----:B------:R-:W-:Y:S02]  /*18e90*/  IMAD.MOV.U32 R18, RZ, RZ, R17 ;  /* 0x000000ffff127224 */ /* 0x000fe400078e0011 */
.L_x_70117:
[----:B------:R-:W-:Y:S05]  /*18ea0*/  BSYNC B1 ;  /* 0x0000000000017941 */ /* 0x000fea0003800000 */
.L_x_70115:
        /* <DEDUP_REMOVED lines=9> */
.L_x_70119:
[----:B------:R-:W-:Y:S02]  /*18f40*/  IMAD.MOV.U32 R17, RZ, RZ, R21 ;  /* 0x000000ffff117224 */ /* 0x000fe400078e0015 */
[----:B------:R-:W-:Y:S02]  /*18f50*/  IMAD.MOV.U32 R10, RZ, RZ, R8 ;  /* 0x000000ffff0a7224 */ /* 0x000fe400078e0008 */
[----:B------:R-:W-:Y:S02]  /*18f60*/  IMAD.MOV.U32 R21, RZ, RZ, R22 ;  /* 0x000000ffff157224 */ /* 0x000fe400078e0016 */
[----:B------:R-:W-:Y:S02]  /*18f70*/  IMAD.MOV.U32 R8, RZ, RZ, R23 ;  /* 0x000000ffff087224 */ /* 0x000fe400078e0017 */
.L_x_70120:
[----:B------:R-:W-:Y:S05]  /*18f80*/  BSYNC B1 ;  /* 0x0000000000017941 */ /* 0x000fea0003800000 */
.L_x_70118:
        /* <DEDUP_REMOVED lines=9> */
.L_x_70122:
[----:B------:R-:W-:Y:S02]  /*19020*/  IMAD.MOV.U32 R35, RZ, RZ, R17 ;  /* 0x000000ffff237224 */ /* 0x000fe400078e0011 */
[----:B------:R-:W-:Y:S02]  /*19030*/  IMAD.MOV.U32 R23, RZ, RZ, R10 ;  /* 0x000000ffff177224 */ /* 0x000fe400078e000a */
[----:B------:R-:W-:Y:S02]  /*19040*/  IMAD.MOV.U32 R17, RZ, RZ, R24 ;  /* 0x000000ffff117224 */ /* 0x000fe400078e0018 */
[----:B------:R-:W-:Y:S02]  /*19050*/  IMAD.MOV.U32 R10, RZ, RZ, R25 ;  /* 0x000000ffff0a7224 */ /* 0x000fe400078e0019 */
.L_x_70123:
[----:B------:R-:W-:Y:S05]  /*19060*/  BSYNC B1 ;  /* 0x0000000000017941 */ /* 0x000fea0003800000 */
.L_x_70121:
        /* <DEDUP_REMOVED lines=9> */
.L_x_70125:
[----:B------:R-:W-:Y:S02]  /*19100*/  IMAD.MOV.U32 R25, RZ, RZ, R35 ;  /* 0x000000ffff197224 */ /* 0x000fe400078e0023 */
[----:B------:R-:W-:Y:S02]  /*19110*/  IMAD.MOV.U32 R16, RZ, RZ, R23 ;  /* 0x000000ffff107224 */ /* 0x000fe400078e0017 */
[----:B------:R-:W-:Y:S02]  /*19120*/  IMAD.MOV.U32 R35, RZ, RZ, R28 ;  /* 0x000000ffff237224 */ /* 0x000fe400078e001c */
[----:B------:R-:W-:Y:S02]  /*19130*/  IMAD.MOV.U32 R23, RZ, RZ, R26 ;  /* 0x000000ffff177224 */ /* 0x000fe400078e001a */
.L_x_70126:
[----:B------:R-:W-:Y:S05]  /*19140*/  BSYNC B1 ;  /* 0x0000000000017941 */ /* 0x000fea0003800000 */
.L_x_70124:
        /* <DEDUP_REMOVED lines=9> */
.L_x_70128:
[----:B------:R-:W-:Y:S02]  /*191e0*/  IMAD.MOV.U32 R24, RZ, RZ, R25 ;  /* 0x000000ffff187224 */ /* 0x000fe400078e0019 */
[----:B------:R-:W-:Y:S02]  /*191f0*/  IMAD.MOV.U32 R22, RZ, RZ, R16 ;  /* 0x000000ffff167224 */ /* 0x000fe400078e0010 */
[----:B------:R-:W-:Y:S02]  /*19200*/  IMAD.MOV.U32 R25, RZ, RZ, R32 ;  /* 0x000000ffff197224 */ /* 0x000fe400078e0020 */
[----:B------:R-:W-:Y:S02]  /*19210*/  IMAD.MOV.U32 R16, RZ, RZ, R29 ;  /* 0x000000ffff107224 */ /* 0x000fe400078e001d */
.L_x_70129:
[----:B------:R-:W-:Y:S05]  /*19220*/  BSYNC B1 ;  /* 0x0000000000017941 */ /* 0x000fea0003800000 */
.L_x_70127:
        /* <DEDUP_REMOVED lines=9> */
.L_x_70131:
[----:B------:R-:W-:Y:S02]  /*192c0*/  IMAD.MOV.U32 R28, RZ, RZ, R24 ;  /* 0x000000ffff1c7224 */ /* 0x000fe400078e0018 */
[----:B------:R-:W-:Y:S02]  /*192d0*/  IMAD.MOV.U32 R26, RZ, RZ, R22 ;  /* 0x000000ffff1a7224 */ /* 0x000fe400078e0016 */
[----:B------:R-:W-:Y:S02]  /*192e0*/  IMAD.MOV.U32 R24, RZ, RZ, R33 ;  /* 0x000000ffff187224 */ /* 0x000fe400078e0021 */
[----:B------:R-:W-:Y:S02]  /*192f0*/  IMAD.MOV.U32 R22, RZ, RZ, R27 ;  /* 0x000000ffff167224 */ /* 0x000fe400078e001b */
.L_x_70132:
[----:B------:R-:W-:Y:S05]  /*19300*/  BSYNC B1 ;  /* 0x0000000000017941 */ /* 0x000fea0003800000 */
.L_x_70130:
        /* <DEDUP_REMOVED lines=16> */
.L_x_70134:
[----:B------:R-:W-:Y:S01]  /*19410*/  IMAD.MOV.U32 R30, RZ, RZ, R11 ;  /* 0x000000ffff1e7224 */ /* 0x000fe200078e000b */
[----:B------:R-:W-:Y:S01]  /*19420*/  MOV R11, R20 ;  /* 0x00000014000b7202 */ /* 0x000fe20000000f00 */
[----:B------:R-:W-:Y:S02]  /*19430*/  IMAD.MOV.U32 R19, RZ, RZ, R3 ;  /* 0x000000ffff137224 */ /* 0x000fe400078e0003 */
[----:B------:R-:W-:Y:S02]  /*19440*/  IMAD.MOV.U32 R3, RZ, RZ, R18 ;  /* 0x000000ffff037224 */ /* 0x000fe400078e0012 */
.L_x_70135:
[----:B------:R-:W-:Y:S05]  /*19450*/  BSYNC B1 ;  /* 0x0000000000017941 */ /* 0x000fea0003800000 */
.L_x_70133:
        /* <DEDUP_REMOVED lines=9> */
.L_x_70137:
[----:B------:R-:W-:Y:S01]  /*194f0*/  IMAD.MOV.U32 R18, RZ, RZ, R30 ;  /* 0x000000ffff127224 */ /* 0x000fe200078e001e */
[----:B------:R-:W-:Y:S01]  /*19500*/  MOV R30, R21 ;  /* 0x00000015001e7202 */ /* 0x000fe20000000f00 */
[----:B------:R-:W-:Y:S02]  /*19510*/  IMAD.MOV.U32 R27, RZ, RZ, R19 ;  /* 0x000000ffff1b7224 */ /* 0x000fe400078e0013 */
[----:B------:R-:W-:Y:S02]  /*19520*/  IMAD.MOV.U32 R19, RZ, RZ, R8 ;  /* 0x000000ffff137224 */ /* 0x000fe400078e0008 */
.L_x_70138:
[----:B------:R-:W-:Y:S05]  /*19530*/  BSYNC B1 ;  /* 0x0000000000017941 */ /* 0x000fea0003800000 */
.L_x_70136:
        /* <DEDUP_REMOVED lines=9> */
.L_x_70140:
[----:B------:R-:W-:Y:S01]  /*195d0*/  IMAD.MOV.U32 R8, RZ, RZ, R18 ;  /* 0x000000ffff087224 */ /* 0x000fe200078e0012 */
[----:B------:R-:W-:Y:S01]  /*195e0*/  MOV R18, R17 ;  /* 0x0000001100127202 */ /* 0x000fe20000000f00 */
[----:B------:R-:W-:Y:S02]  /*195f0*/  IMAD.MOV.U32 R20, RZ, RZ, R27 ;  /* 0x000000ffff147224 */ /* 0x000fe400078e001b */
[----:B------:R-:W-:Y:S02]  /*19600*/  IMAD.MOV.U32 R27, RZ, RZ, R10 ;  /* 0x000000ffff1b7224 */ /* 0x000fe400078e000a */
.L_x_70141:
[----:B------:R-:W-:Y:S05]  /*19610*/  BSYNC B1 ;  /* 0x0000000000017941 */ /* 0x000fea0003800000 */
.L_x_70139:
        /* <DEDUP_REMOVED lines=9> */
.L_x_70143:
[----:B------:R-:W-:Y:S01]  /*196b0*/  IMAD.MOV.U32 R10, RZ, RZ, R8 ;  /* 0x000000ffff0a7224 */ /* 0x000fe200078e0008 */
[----:B------:R-:W-:Y:S01]  /*196c0*/  MOV R8, R35 ;  /* 0x0000002300087202 */ /* 0x000fe20000000f00 */
[----:B------:R-:W-:Y:S02]  /*196d0*/  IMAD.MOV.U32 R17, RZ, RZ, R20 ;  /* 0x000000ffff117224 */ /* 0x000fe400078e0014 */
[----:B------:R-:W-:Y:S02]  /*196e0*/  IMAD.MOV.U32 R20, RZ, RZ, R23 ;  /* 0x000000ffff147224 */ /* 0x000fe400078e0017 */
.L_x_70144:
[----:B------:R-:W-:Y:S05]  /*196f0*/  BSYNC B1 ;  /* 0x0000000000017941 */ /* 0x000fea0003800000 */
.L_x_70142:
        /* <DEDUP_REMOVED lines=9> */
.L_x_70146:
[----:B------:R-:W-:Y:S01]  /*19790*/  IMAD.MOV.U32 R21, RZ, RZ, R10 ;  /* 0x000000ffff157224 */ /* 0x000fe200078e000a */
[----:B------:R-:W-:Y:S01]  /*197a0*/  MOV R10, R25 ;  /* 0x00000019000a7202 */ /* 0x000fe20000000f00 */
[----:B------:R-:W-:Y:S02]  /*197b0*/  IMAD.MOV.U32 R23, RZ, RZ, R17 ;  /* 0x000000ffff177224 */ /* 0x000fe400078e0011 */
[----:B------:R-:W-:Y:S02]  /*197c0*/  IMAD.MOV.U32 R17, RZ, RZ, R16 ;  /* 0x000000ffff117224 */ /* 0x000fe400078e0010 */
.L_x_70147:
[----:B------:R-:W-:Y:S05]  /*197d0*/  BSYNC B1 ;  /* 0x0000000000017941 */ /* 0x000fea0003800000 */
.L_x_70145:
        /* <DEDUP_REMOVED lines=9> */
.L_x_70149:
[----:B------:R-:W-:Y:S01]  /*19870*/  IMAD.MOV.U32 R25, RZ, RZ, R21 ;  /* 0x000000ffff197224 */ /* 0x000fe200078e0015 */
[----:B------:R-:W-:Y:S01]  /*19880*/  MOV R21, R24 ;  /* 0x0000001800157202 */ /* 0x000fe20000000f00 */
[----:B------:R-:W-:Y:S02]  /*19890*/  IMAD.MOV.U32 R29, RZ, RZ, R23 ;  /* 0x000000ffff1d7224 */ /* 0x000fe400078e0017 */
[----:B------:R-:W-:Y:S02]  /*198a0*/  IMAD.MOV.U32 R23, RZ, RZ, R22 ;  /* 0x000000ffff177224 */ /* 0x000fe400078e0016 */
.L_x_70150:
[----:B------:R-:W-:Y:S05]  /*198b0*/  BSYNC B1 ;  /* 0x0000000000017941 */ /* 0x000fea0003800000 */
.L_x_70148:
        /* <DEDUP_REMOVED lines=9> */
.L_x_70152:
[----:B------:R-:W-:Y:S01]  /*19950*/  IMAD.MOV.U32 R16, RZ, RZ, R25 ;  /* 0x000000ffff107224 */ /* 0x000fe200078e0019 */
[----:B------:R-:W-:Y:S01]  /*19960*/  MOV R25, R28 ;  /* 0x0000001c00197202 */ /* 0x000fe20000000f00 */
[----:B------:R-:W-:Y:S02]  /*19970*/  IMAD.MOV.U32 R22, RZ, RZ, R29 ;  /* 0x000000ffff167224 */ /* 0x000fe400078e001d */
[----:B------:R-:W-:Y:S02]  /*19980*/  IMAD.MOV.U32 R29, RZ, RZ, R26 ;  /* 0x000000ffff1d7224 */ /* 0x000fe400078e001a */
.L_x_70153:
[----:B------:R-:W-:Y:S05]  /*19990*/  BSYNC B1 ;  /* 0x0000000000017941 */ /* 0x000fea0003800000 */
.L_x_70151:
        /* <DEDUP_REMOVED lines=16> */
.L_x_70155:
[----:B------:R-:W-:Y:S01]  /*19aa0*/  MOV R4, R11 ;  /* 0x0000000b00047202 */ /* 0x000fe20000000f00 */
[----:B------:R-:W-:Y:S02]  /*19ab0*/  IMAD.MOV.U32 R12, RZ, RZ, R3 ;  /* 0x000000ffff0c7224 */ /* 0x000fe400078e0003 */
[----:B------:R-:W-:Y:S02]  /*19ac0*/  IMAD.MOV.U32 R11, RZ, RZ, R30 ;  /* 0x000000ffff0b7224 */ /* 0x000fe400078e001e */
[----:B------:R-:W-:Y:S02]  /*19ad0*/  IMAD.MOV.U32 R3, RZ, RZ, R19 ;  /* 0x000000ffff037224 */ /* 0x000fe400078e0013 */
.L_x_70156:
[----:B------:R-:W-:Y:S05]  /*19ae0*/  BSYNC B1 ;  /* 0x0000000000017941 */ /* 0x000fea0003800000 */
.L_x_70154:
        /* <DEDUP_REMOVED lines=9> */
.L_x_70158:
[----:B------:R-:W-:Y:S01]  /*19b80*/  MOV R19, R4 ;  /* 0x0000000400137202 */ /* 0x000fe20000000f00 */
[----:B------:R-:W-:Y:S02]  /*19b90*/  IMAD.MOV.U32 R31, RZ, RZ, R12 ;  /* 0x000000ffff1f7224 */ /* 0x000fe400078e000c */
[----:B------:R-:W-:Y:S02]  /*19ba0*/  IMAD.MOV.U32 R4, RZ, RZ, R18 ;  /* 0x000000ffff047224 */ /* 0x000fe400078e0012 */
[----:B------:R-:W-:Y:S02]  /*19bb0*/  IMAD.MOV.U32 R12, RZ, RZ, R27 ;  /* 0x000000ffff0c7224 */ /* 0x000fe400078e001b */
.L_x_70159:
[----:B------:R-:W-:Y:S05]  /*19bc0*/  BSYNC B1 ;  /* 0x0000000000017941 */ /* 0x000fea0003800000 */
.L_x_70157:
        /* <DEDUP_REMOVED lines=9> */
.L_x_70161:
[----:B------:R-:W-:Y:S01]  /*19c60*/  MOV R27, R19 ;  /* 0x00000013001b7202 */ /* 0x000fe20000000f00 */
[----:B------:R-:W-:Y:S02]  /*19c70*/  IMAD.MOV.U32 R18, RZ, RZ, R31 ;  /* 0x000000ffff127224 */ /* 0x000fe400078e001f */
[----:B------:R-:W-:Y:S02]  /*19c80*/  IMAD.MOV.U32 R19, RZ, RZ, R8 ;  /* 0x000000ffff137224 */ /* 0x000fe400078e0008 */
[----:B------:R-:W-:Y:S02]  /*19c90*/  IMAD.MOV.U32 R31, RZ, RZ, R20 ;  /* 0x000000ffff1f7224 */ /* 0x000fe400078e0014 */
.L_x_70162:
[----:B------:R-:W-:Y:S05]  /*19ca0*/  BSYNC B1 ;  /* 0x0000000000017941 */ /* 0x000fea0003800000 */
.L_x_70160:
        /* <DEDUP_REMOVED lines=9> */
.L_x_70164:
[----:B------:R-:W-:Y:S01]  /*19d40*/  MOV R8, R27 ;  /* 0x0000001b00087202 */ /* 0x000fe20000000f00 */
[----:B------:R-:W-:Y:S02]  /*19d50*/  IMAD.MOV.U32 R20, RZ, RZ, R18 ;  /* 0x000000ffff147224 */ /* 0x000fe400078e0012 */
[----:B------:R-:W-:Y:S02]  /*19d60*/  IMAD.MOV.U32 R27, RZ, RZ, R10 ;  /* 0x000000ffff1b7224 */ /* 0x000fe400078e000a */
[----:B------:R-:W-:Y:S02]  /*19d70*/  IMAD.MOV.U32 R18, RZ, RZ, R17 ;  /* 0x000000ffff127224 */ /* 0x000fe400078e0011 */
.L_x_70165:
[----:B------:R-:W-:Y:S05]  /*19d80*/  BSYNC B1 ;  /* 0x0000000000017941 */ /* 0x000fea0003800000 */
.L_x_70163:
        /* <DEDUP_REMOVED lines=9> */
.L_x_70167:
[----:B------:R-:W-:Y:S01]  /*19e20*/  MOV R10, R8 ;  /* 0x00000008000a7202 */ /* 0x000fe20000000f00 */
[----:B------:R-:W-:Y:S02]  /*19e30*/  IMAD.MOV.U32 R24, RZ, RZ, R20 ;  /* 0x000000ffff187224 */ /* 0x000fe400078e0014 */
[----:B------:R-:W-:Y:S02]  /*19e40*/  IMAD.MOV.U32 R8, RZ, RZ, R21 ;  /* 0x000000ffff087224 */ /* 0x000fe400078e0015 */
[----:B------:R-:W-:Y:S02]  /*19e50*/  IMAD.MOV.U32 R20, RZ, RZ, R23 ;  /* 0x000000ffff147224 */ /* 0x000fe400078e0017 */
.L_x_70168:
[----:B------:R-:W-:Y:S05]  /*19e60*/  BSYNC B1 ;  /* 0x0000000000017941 */ /* 0x000fea0003800000 */
.L_x_70166:
        /* <DEDUP_REMOVED lines=9> */
.L_x_70170:
[----:B------:R-:W-:Y:S01]  /*19f00*/  MOV R17, R10 ;  /* 0x0000000a00117202 */ /* 0x000fe20000000f00 */
[----:B------:R-:W-:Y:S02]  /*19f10*/  IMAD.MOV.U32 R21, RZ, RZ, R24 ;  /* 0x000000ffff157224 */ /* 0x000fe400078e0018 */
[----:B------:R-:W-:Y:S02]  /*19f20*/  IMAD.MOV.U32 R10, RZ, RZ, R25 ;  /* 0x000000ffff0a7224 */ /* 0x000fe400078e0019 */
[----:B------:R-:W-:Y:S02]  /*19f30*/  IMAD.MOV.U32 R24, RZ, RZ, R29 ;  /* 0x000000ffff187224 */ /* 0x000fe400078e001d */
.L_x_70171:
[----:B------:R-:W-:Y:S05]  /*19f40*/  BSYNC B1 ;  /* 0x0000000000017941 */ /* 0x000fea0003800000 */
.L_x_70169:
        /* <DEDUP_REMOVED lines=9> */
.L_x_70173:
[----:B------:R-:W-:Y:S01]  /*19fe0*/  MOV R23, R17 ;  /* 0x0000001100177202 */ /* 0x000fe20000000f00 */
[----:B------:R-:W-:Y:S02]  /*19ff0*/  IMAD.MOV.U32 R25, RZ, RZ, R21 ;  /* 0x000000ffff197224 */ /* 0x000fe400078e0015 */
[----:B------:R-:W-:Y:S02]  /*1a000*/  IMAD.MOV.U32 R17, RZ, RZ, R16 ;  /* 0x000000ffff117224 */ /* 0x000fe400078e0010 */
[----:B------:R-:W-:Y:S02]  /*1a010*/  IMAD.MOV.U32 R21, RZ, RZ, R22 ;  /* 0x000000ffff157224 */ /* 0x000fe400078e0016 */
.L_x_70174:
[----:B------:R-:W-:Y:S05]  /*1a020*/  BSYNC B1 ;  /* 0x0000000000017941 */ /* 0x000fea0003800000 */
.L_x_70172:
        /* <DEDUP_REMOVED lines=16> */
.L_x_70176:
[----:B------:R-:W-:Y:S02]  /*1a130*/  IMAD.MOV.U32 R16, RZ, RZ, R11 ;  /* 0x000000ffff107224 */ /* 0x000fe400078e000b */
[----:B------:R-:W-:Y:S02]  /*1a140*/  IMAD.MOV.U32 R22, RZ, RZ, R3 ;  /* 0x000000ffff167224 */ /* 0x000fe400078e0003 */
[----:B------:R-:W-:Y:S02]  /*1a150*/  IMAD.MOV.U32 R11, RZ, RZ, R4 ;  /* 0x000000ffff0b7224 */ /* 0x000fe400078e0004 */
[----:B------:R-:W-:Y:S02]  /*1a160*/  IMAD.MOV.U32 R3, RZ, RZ, R12 ;  /* 0x000000ffff037224 */ /* 0x000fe400078e000c */
.L_x_70177:
[----:B------:R-:W-:Y:S05]  /*1a170*/  BSYNC B1 ;  /* 0x0000000000017941 */ /* 0x000fea0003800000 */
.L_x_70175:
        /* <DEDUP_REMOVED lines=9> */
.L_x_70179:
[----:B------:R-:W-:Y:S02]  /*1a210*/  IMAD.MOV.U32 R4, RZ, RZ, R16 ;  /* 0x000000ffff047224 */ /* 0x000fe400078e0010 */
[----:B------:R-:W-:Y:S02]  /*1a220*/  IMAD.MOV.U32 R5, RZ, RZ, R22 ;  /* 0x000000ffff057224 */ /* 0x000fe400078e0016 */
[----:B------:R-:W-:Y:S02]  /*1a230*/  IMAD.MOV.U32 R16, RZ, RZ, R19 ;  /* 0x000000ffff107224 */ /* 0x000fe400078e0013 */
[----:B------:R-:W-:Y:S02]  /*1a240*/  IMAD.MOV.U32 R22, RZ, RZ, R31 ;  /* 0x000000ffff167224 */ /* 0x000fe400078e001f */
.L_x_70180:
[----:B------:R-:W-:Y:S05]  /*1a250*/  BSYNC B1 ;  /* 0x0000000000017941 */ /* 0x000fea0003800000 */
.L_x_70178:
        /* <DEDUP_REMOVED lines=9> */
.L_x_70182:
[----:B------:R-:W-:Y:S02]  /*1a2f0*/  IMAD.MOV.U32 R13, RZ, RZ, R4 ;  /* 0x000000ffff0d7224 */ /* 0x000fe400078e0004 */
[----:B------:R-:W-:Y:S02]  /*1a300*/  IMAD.MOV.U32 R19, RZ, RZ, R5 ;  /* 0x000000ffff137224 */ /* 0x000fe400078e0005 */
[----:B------:R-:W-:Y:S02]  /*1a310*/  IMAD.MOV.U32 R4, RZ, RZ, R27 ;  /* 0x000000ffff047224 */ /* 0x000fe400078e001b */
[----:B------:R-:W-:Y:S02]  /*1a320*/  IMAD.MOV.U32 R5, RZ, RZ, R18 ;  /* 0x000000ffff057224 */ /* 0x000fe400078e0012 */
.L_x_70183:
[----:B------:R-:W-:Y:S05]  /*1a330*/  BSYNC B1 ;  /* 0x0000000000017941 */ /* 0x000fea0003800000 */
.L_x_70181:
        /* <DEDUP_REMOVED lines=9> */
.L_x_70185:
[----:B------:R-:W-:Y:S02]  /*1a3d0*/  IMAD.MOV.U32 R27, RZ, RZ, R13 ;  /* 0x000000ffff1b7224 */ /* 0x000fe400078e000d */
[----:B------:R-:W-:Y:S02]  /*1a3e0*/  IMAD.MOV.U32 R29, RZ, RZ, R19 ;  /* 0x000000ffff1d7224 */ /* 0x000fe400078e0013 */
[----:B------:R-:W-:Y:S02]  /*1a3f0*/  IMAD.MOV.U32 R13, RZ, RZ, R8 ;  /* 0x000000ffff0d7224 */ /* 0x000fe400078e0008 */
[----:B------:R-:W-:Y:S02]  /*1a400*/  IMAD.MOV.U32 R19, RZ, RZ, R20 ;  /* 0x000000ffff137224 */ /* 0x000fe400078e0014 */
.L_x_70186:
[----:B------:R-:W-:Y:S05]  /*1a410*/  BSYNC B1 ;  /* 0x0000000000017941 */ /* 0x000fea0003800000 */
.L_x_70184:
        /* <DEDUP_REMOVED lines=9> */
.L_x_70188:
[----:B------:R-:W-:Y:S02]  /*1a4b0*/  IMAD.MOV.U32 R8, RZ, RZ, R27 ;  /* 0x000000ffff087224 */ /* 0x000fe400078e001b */
[----:B------:R-:W-:Y:S02]  /*1a4c0*/  IMAD.MOV.U32 R12, RZ, RZ, R29 ;  /* 0x000000ffff0c7224 */ /* 0x000fe400078e001d */
[----:B------:R-:W-:Y:S02]  /*1a4d0*/  IMAD.MOV.U32 R27, RZ, RZ, R10 ;  /* 0x000000ffff1b7224 */ /* 0x000fe400078e000a */
[----:B------:R-:W-:Y:S02]  /*1a4e0*/  IMAD.MOV.U32 R29, RZ, RZ, R24 ;  /* 0x000000ffff1d7224 */ /* 0x000fe400078e0018 */
.L_x_70189:
[----:B------:R-:W-:Y:S05]  /*1a4f0*/  BSYNC B1 ;  /* 0x0000000000017941 */ /* 0x000fea0003800000 */
.L_x_70187:
        /* <DEDUP_REMOVED lines=9> */
.L_x_70191:
[----:B------:R-:W-:Y:S02]  /*1a590*/  IMAD.MOV.U32 R10, RZ, RZ, R8 ;  /* 0x000000ffff0a7224 */ /* 0x000fe400078e0008 */
[----:B------:R-:W-:Y:S02]  /*1a5a0*/  IMAD.MOV.U32 R18, RZ, RZ, R12 ;  /* 0x000000ffff127224 */ /* 0x000fe400078e000c */
[----:B------:R-:W-:Y:S02]  /*1a5b0*/  IMAD.MOV.U32 R8, RZ, RZ, R17 ;  /* 0x000000ffff087224 */ /* 0x000fe400078e0011 */
[----:B------:R-:W-:Y:S02]  /*1a5c0*/  IMAD.MOV.U32 R12, RZ, RZ, R21 ;  /* 0x000000ffff0c7224 */ /* 0x000fe400078e0015 */
.L_x_70192:
[----:B------:R-:W-:Y:S05]  /*1a5d0*/  BSYNC B1 ;  /* 0x0000000000017941 */ /* 0x000fea0003800000 */
.L_x_70190:
        /* <DEDUP_REMOVED lines=9> */
.L_x_70194:
[----:B------:R-:W-:Y:S02]  /*1a670*/  IMAD.MOV.U32 R17, RZ, RZ, R10 ;  /* 0x000000ffff117224 */ /* 0x000fe400078e000a */
[----:B------:R-:W-:Y:S02]  /*1a680*/  IMAD.MOV.U32 R20, RZ, RZ, R18 ;  /* 0x000000ffff147224 */ /* 0x000fe400078e0012 */
[----:B------:R-:W-:Y:S02]  /*1a690*/  IMAD.MOV.U32 R10, RZ, RZ, R23 ;  /* 0x000000ffff0a7224 */ /* 0x000fe400078e0017 */
[----:B------:R-:W-:Y:S02]  /*1a6a0*/  IMAD.MOV.U32 R18, RZ, RZ, R25 ;  /* 0x000000ffff127224 */ /* 0x000fe400078e0019 */
.L_x_70195:
[----:B------:R-:W-:Y:S05]  /*1a6b0*/  BSYNC B1 ;  /* 0x0000000000017941 */ /* 0x000fea0003800000 */
.L_x_70193:
        /* <DEDUP_REMOVED lines=16> */
.L_x_70197:
[----:B------:R-:W-:Y:S01]  /*1a7c0*/  IMAD.MOV.U32 R6, RZ, RZ, R11 ;  /* 0x000000ffff067224 */ /* 0x000fe200078e000b */
[----:B------:R-:W-:Y:S01]  /*1a7d0*/  MOV R11, R16 ;  /* 0x00000010000b7202 */ /* 0x000fe20000000f00 */
[----:B------:R-:W-:Y:S02]  /*1a7e0*/  IMAD.MOV.U32 R14, RZ, RZ, R3 ;  /* 0x000000ffff0e7224 */ /* 0x000fe400078e0003 */
[----:B------:R-:W-:Y:S02]  /*1a7f0*/  IMAD.MOV.U32 R3, RZ, RZ, R22 ;  /* 0x000000ffff037224 */ /* 0x000fe400078e0016 */
.L_x_70198:
[----:B------:R-:W-:Y:S05]  /*1a800*/  BSYNC B1 ;  /* 0x0000000000017941 */ /* 0x000fea0003800000 */
.L_x_70196:
        /* <DEDUP_REMOVED lines=9> */
.L_x_70200:
[----:B------:R-:W-:Y:S01]  /*1a8a0*/  IMAD.MOV.U32 R16, RZ, RZ, R6 ;  /* 0x000000ffff107224 */ /* 0x000fe200078e0006 */
[----:B------:R-:W-:Y:S01]  /*1a8b0*/  MOV R6, R4 ;  /* 0x0000000400067202 */ /* 0x000fe20000000f00 */
[----:B------:R-:W-:Y:S02]  /*1a8c0*/  IMAD.MOV.U32 R21, RZ, RZ, R14 ;  /* 0x000000ffff157224 */ /* 0x000fe400078e000e */
[----:B------:R-:W-:Y:S02]  /*1a8d0*/  IMAD.MOV.U32 R14, RZ, RZ, R5 ;  /* 0x000000ffff0e7224 */ /* 0x000fe400078e0005 */
.L_x_70201:
[----:B------:R-:W-:Y:S05]  /*1a8e0*/  BSYNC B1 ;  /* 0x0000000000017941 */ /* 0x000fea0003800000 */
.L_x_70199:
        /* <DEDUP_REMOVED lines=9> */
.L_x_70203:
[----:B------:R-:W-:Y:S01]  /*1a980*/  IMAD.MOV.U32 R4, RZ, RZ, R16 ;  /* 0x000000ffff047224 */ /* 0x000fe200078e0010 */
[----:B------:R-:W-:Y:S01]  /*1a990*/  MOV R16, R13 ;  /* 0x0000000d00107202 */ /* 0x000fe20000000f00 */
[----:B------:R-:W-:Y:S02]  /*1a9a0*/  IMAD.MOV.U32 R22, RZ, RZ, R21 ;  /* 0x000000ffff167224 */ /* 0x000fe400078e0015 */
[----:B------:R-:W-:Y:S02]  /*1a9b0*/  IMAD.MOV.U32 R21, RZ, RZ, R19 ;  /* 0x000000ffff157224 */ /* 0x000fe400078e0013 */
.L_x_70204:
[----:B------:R-:W-:Y:S05]  /*1a9c0*/  BSYNC B1 ;  /* 0x0000000000017941 */ /* 0x000fea0003800000 */
.L_x_70202:
        /* <DEDUP_REMOVED lines=9> */
.L_x_70206:
[----:B------:R-:W-:Y:S01]  /*1aa60*/  IMAD.MOV.U32 R5, RZ, RZ, R4 ;  /* 0x000000ffff057224 */ /* 0x000fe200078e0004 */
[----:B------:R-:W-:Y:S01]  /*1aa70*/  MOV R4, R27 ;  /* 0x0000001b00047202 */ /* 0x000fe20000000f00 */
[----:B------:R-:W-:Y:S02]  /*1aa80*/  IMAD.MOV.U32 R13, RZ, RZ, R22 ;  /* 0x000000ffff0d7224 */ /* 0x000fe400078e0016 */
[----:B------:R-:W-:Y:S02]  /*1aa90*/  IMAD.MOV.U32 R22, RZ, RZ, R29 ;  /* 0x000000ffff167224 */ /* 0x000fe400078e001d */
.L_x_70207:
[----:B------:R-:W-:Y:S05]  /*1aaa0*/  BSYNC B1 ;  /* 0x0000000000017941 */ /* 0x000fea0003800000 */
.L_x_70205:
        /* <DEDUP_REMOVED lines=9> */
.L_x_70209:
[----:B------:R-:W-:Y:S01]  /*1ab40*/  IMAD.MOV.U32 R19, RZ, RZ, R5 ;  /* 0x000000ffff137224 */ /* 0x000fe200078e0005 */
[----:B------:R-:W-:Y:S01]  /*1ab50*/  MOV R5, R8 ;  /* 0x0000000800057202 */ /* 0x000fe20000000f00 */
[----:B------:R-:W-:Y:S02]  /*1ab60*/  IMAD.MOV.U32 R23, RZ, RZ, R13 ;  /* 0x000000ffff177224 */ /* 0x000fe400078e000d */
[----:B------:R-:W-:Y:S02]  /*1ab70*/  IMAD.MOV.U32 R13, RZ, RZ, R12 ;  /* 0x000000ffff0d7224 */ /* 0x000fe400078e000c */
.L_x_70210:
[----:B------:R-:W-:Y:S05]  /*1ab80*/  BSYNC B1 ;  /* 0x0000000000017941 */ /* 0x000fea0003800000 */
.L_x_70208:
        /* <DEDUP_REMOVED lines=9> */
.L_x_70212:
[----:B------:R-:W-:Y:S01]  /*1ac20*/  IMAD.MOV.U32 R8, RZ, RZ, R19 ;  /* 0x000000ffff087224 */ /* 0x000fe200078e0013 */
[----:B------:R-:W-:Y:S01]  /*1ac30*/  MOV R19, R10 ;  /* 0x0000000a00137202 */ /* 0x000fe20000000f00 */
[----:B------:R-:W-:Y:S02]  /*1ac40*/  IMAD.MOV.U32 R12, RZ, RZ, R23 ;  /* 0x000000ffff0c7224 */ /* 0x000fe400078e0017 */
[----:B------:R-:W-:Y:S02]  /*1ac50*/  IMAD.MOV.U32 R23, RZ, RZ, R18 ;  /* 0x000000ffff177224 */ /* 0x000fe400078e0012 */
.L_x_70213:
[----:B------:R-:W-:Y:S05]  /*1ac60*/  BSYNC B1 ;  /* 0x0000000000017941 */ /* 0x000fea0003800000 */
.L_x_70211:
        /* <DEDUP_REMOVED lines=9> */
.L_x_70215:
[----:B------:R-:W-:Y:S01]  /*1ad00*/  IMAD.MOV.U32 R25, RZ, RZ, R8 ;  /* 0x000000ffff197224 */ /* 0x000fe200078e0008 */
[----:B------:R-:W-:Y:S01]  /*1ad10*/  MOV R8, R17 ;  /* 0x0000001100087202 */ /* 0x000fe20000000f00 */
[----:B------:R-:W-:Y:S02]  /*1ad20*/  IMAD.MOV.U32 R18, RZ, RZ, R12 ;  /* 0x000000ffff127224 */ /* 0x000fe400078e000c */
[----:B------:R-:W-:Y:S02]  /*1ad30*/  IMAD.MOV.U32 R12, RZ, RZ, R20 ;  /* 0x000000ffff0c7224 */ /* 0x000fe400078e0014 */
.L_x_70216:
[----:B------:R-:W-:Y:S05]  /*1ad40*/  BSYNC B1 ;  /* 0x0000000000017941 */ /* 0x000fea0003800000 */
.L_x_70214:
        /* <DEDUP_REMOVED lines=16> */
.L_x_70218:
[----:B------:R-:W-:Y:S01]  /*1ae50*/  MOV R30, R11 ;  /* 0x0000000b001e7202 */ /* 0x000fe20000000f00 */
[----:B------:R-:W-:Y:S02]  /*1ae60*/  IMAD.MOV.U32 R34, RZ, RZ, R3 ;  /* 0x000000ffff227224 */ /* 0x000fe400078e0003 */
[----:B------:R-:W-:Y:S02]  /*1ae70*/  IMAD.MOV.U32 R11, RZ, RZ, R6 ;  /* 0x000000ffff0b7224 */ /* 0x000fe400078e0006 */
[----:B------:R-:W-:Y:S02]  /*1ae80*/  IMAD.MOV.U32 R3, RZ, RZ, R14 ;  /* 0x000000ffff037224 */ /* 0x000fe400078e000e */
.L_x_70219:
[----:B------:R-:W-:Y:S05]  /*1ae90*/  BSYNC B1 ;  /* 0x0000000000017941 */ /* 0x000fea0003800000 */
.L_x_70217:
        /* <DEDUP_REMOVED lines=9> */
.L_x_70221:
[----:B------:R-:W-:Y:S01]  /*1af30*/  MOV R37, R30 ;  /* 0x0000001e00257202 */ /* 0x000fe20000000f00 */
[----:B------:R-:W-:Y:S02]  /*1af40*/  IMAD.MOV.U32 R41, RZ, RZ, R34 ;  /* 0x000000ffff297224 */ /* 0x000fe400078e0022 */
[----:B------:R-:W-:Y:S02]  /*1af50*/  IMAD.MOV.U32 R30, RZ, RZ, R16 ;  /* 0x000000ffff1e7224 */ /* 0x000fe400078e0010 */
[----:B------:R-:W-:Y:S02]  /*1af60*/  IMAD.MOV.U32 R34, RZ, RZ, R21 ;  /* 0x000000ffff227224 */ /* 0x000fe400078e0015 */
.L_x_70222:
[----:B------:R-:W-:Y:S05]  /*1af70*/  BSYNC B1 ;  /* 0x0000000000017941 */ /* 0x000fea0003800000 */
.L_x_70220:
        /* <DEDUP_REMOVED lines=9> */
.L_x_70224:
[----:B------:R-:W-:Y:S01]  /*1b010*/  MOV R32, R37 ;  /* 0x0000002500207202 */ /* 0x000fe20000000f00 */
[----:B------:R-:W-:Y:S02]  /*1b020*/  IMAD.MOV.U32 R31, RZ, RZ, R41 ;  /* 0x000000ffff1f7224 */ /* 0x000fe400078e0029 */
[----:B------:R-:W-:Y:S02]  /*1b030*/  IMAD.MOV.U32 R37, RZ, RZ, R4 ;  /* 0x000000ffff257224 */ /* 0x000fe400078e0004 */
[----:B------:R-:W-:Y:S02]  /*1b040*/  IMAD.MOV.U32 R41, RZ, RZ, R22 ;  /* 0x000000ffff297224 */ /* 0x000fe400078e0016 */
.L_x_70225:
[----:B------:R-:W-:Y:S05]  /*1b050*/  BSYNC B1 ;  /* 0x0000000000017941 */ /* 0x000fea0003800000 */
.L_x_70223:
        /* <DEDUP_REMOVED lines=9> */
.L_x_70227:
[----:B------:R-:W-:Y:S01]  /*1b0f0*/  MOV R33, R32 ;  /* 0x0000002000217202 */ /* 0x000fe20000000f00 */
[----:B------:R-:W-:Y:S02]  /*1b100*/  IMAD.MOV.U32 R35, RZ, RZ, R31 ;  /* 0x000000ffff237224 */ /* 0x000fe400078e001f */
[----:B------:R-:W-:Y:S02]  /*1b110*/  IMAD.MOV.U32 R32, RZ, RZ, R5 ;  /* 0x000000ffff207224 */ /* 0x000fe400078e0005 */
[----:B------:R-:W-:Y:S02]  /*1b120*/  IMAD.MOV.U32 R31, RZ, RZ, R13 ;  /* 0x000000ffff1f7224 */ /* 0x000fe400078e000d */
.L_x_70228:
[----:B------:R-:W-:Y:S05]  /*1b130*/  BSYNC B1 ;  /* 0x0000000000017941 */ /* 0x000fea0003800000 */
.L_x_70226:
        /* <DEDUP_REMOVED lines=9> */
.L_x_70230:
[----:B------:R-:W-:Y:S01]  /*1b1d0*/  MOV R28, R33 ;  /* 0x00000021001c7202 */ /* 0x000fe20000000f00 */
[----:B------:R-:W-:Y:S02]  /*1b1e0*/  IMAD.MOV.U32 R29, RZ, RZ, R35 ;  /* 0x000000ffff1d7224 */ /* 0x000fe400078e0023 */
[----:B------:R-:W-:Y:S02]  /*1b1f0*/  IMAD.MOV.U32 R33, RZ, RZ, R19 ;  /* 0x000000ffff217224 */ /* 0x000fe400078e0013 */
[----:B------:R-:W-:Y:S02]  /*1b200*/  IMAD.MOV.U32 R35, RZ, RZ, R23 ;  /* 0x000000ffff237224 */ /* 0x000fe400078e0017 */
.L_x_70231:
[----:B------:R-:W-:Y:S05]  /*1b210*/  BSYNC B1 ;  /* 0x0000000000017941 */ /* 0x000fea0003800000 */
.L_x_70229:
        /* <DEDUP_REMOVED lines=9> */
.L_x_70233:
[----:B------:R-:W-:Y:S01]  /*1b2b0*/  MOV R26, R28 ;  /* 0x0000001c001a7202 */ /* 0x000fe20000000f00 */
[----:B------:R-:W-:Y:S02]  /*1b2c0*/  IMAD.MOV.U32 R27, RZ, RZ, R29 ;  /* 0x000000ffff1b7224 */ /* 0x000fe400078e001d */
[----:B------:R-:W-:Y:S02]  /*1b2d0*/  IMAD.MOV.U32 R28, RZ, RZ, R8 ;  /* 0x000000ffff1c7224 */ /* 0x000fe400078e0008 */
[----:B------:R-:W-:Y:S02]  /*1b2e0*/  IMAD.MOV.U32 R29, RZ, RZ, R12 ;  /* 0x000000ffff1d7224 */ /* 0x000fe400078e000c */
.L_x_70234:
[----:B------:R-:W-:Y:S05]  /*1b2f0*/  BSYNC B1 ;  /* 0x0000000000017941 */ /* 0x000fea0003800000 */
.L_x_70232:
        /* <DEDUP_REMOVED lines=9> */
.L_x_70236:
[----:B------:R-:W-:Y:S01]  /*1b390*/  MOV R10, R26 ;  /* 0x0000001a000a7202 */ /* 0x000fe20000000f00 */
[----:B------:R-:W-:Y:S02]  /*1b3a0*/  IMAD.MOV.U32 R8, RZ, RZ, R27 ;  /* 0x000000ffff087224 */ /* 0x000fe400078e001b */
[----:B------:R-:W-:Y:S02]  /*1b3b0*/  IMAD.MOV.U32 R26, RZ, RZ, R25 ;  /* 0x000000ffff1a7224 */ /* 0x000fe400078e0019 */
[----:B------:R-:W-:Y:S02]  /*1b3c0*/  IMAD.MOV.U32 R27, RZ, RZ, R18 ;  /* 0x000000ffff1b7224 */ /* 0x000fe400078e0012 */
.L_x_70237:
[----:B------:R-:W-:Y:S05]  /*1b3d0*/  BSYNC B1 ;  /* 0x0000000000017941 */ /* 0x000fea0003800000 */
.L_x_70235:
[----:B------:R-:W0:Y:S01]  /*1b3e0*/  LDS.128 R20, [0x100] ;  /* 0x00010000ff147984 */ /* 0x000e220000000c00 */
[----:B------:R-:W-:Y:S01]  /*1b3f0*/  FADD.FTZ R2, R2, R9 ;  /* 0x0000000902027221 */ /* 0x000fe20000010000 */
[----:B------:R-:W-:Y:S02]  /*1b400*/  BSSY B1, `(.L_x_70238) ;  /* 0x0000021000017945 */ /* 0x000fe40003800000 */
[----:B------:R-:W1:Y:S04]  /*1b410*/  LDS.128 R16, [0xe0] ;  /* 0x0000e000ff107984 */ /* 0x000e680000000c00 */
[----:B------:R-:W2:Y:S04]  /*1b420*/  LDS.64 R24, [0x120] ;  /* 0x00012000ff187984 */ /* 0x000ea80000000a00 */
[----:B------:R-:W3:Y:S04]  /*1b430*/  LDS.128 R4, [0xf0] ;  /* 0x0000f000ff047984 */ /* 0x000ee80000000c00 */
[----:B------:R-:W4:Y:S01]  /*1b440*/  LDS.128 R12, [0x110] ;  /* 0x00011000ff0c7984 */ /* 0x000f220000000c00 */
        /* <DEDUP_REMOVED lines=11> */
[----:B------:R-:W-:Y:S02]  /*1b500*/  @!P1 IMAD.MOV.U32 R3, RZ, RZ, R22 ;  /* 0x000000ffff039224 */ /* 0x000fe400078e0016 */
[----:B------:R-:W-:Y:S02]  /*1b510*/  FMUL.FTZ R36, R36, 1.4426950216293334961 ;  /* 0x3fb8aa3b24247820 */ /* 0x000fe40000410000 */
[----:B------:R-:W-:Y:S01]  /*1b520*/  @!P1 IMAD.MOV.U32 R11, RZ, RZ, R18 ;  /* 0x000000ffff0b9224 */ /* 0x000fe200078e0012 */
[----:B------:R-:W-:Y:S01]  /*1b530*/  FSETP.GT.FTZ.AND P0, PT, R3, R34, PT ;  /* 0x000000220300720b */ /* 0x000fe20003f14000 */
[----:B------:R-:W0:Y:S03]  /*1b540*/  MUFU.EX2 R43, R36 ;  /* 0x00000024002b7308 */ /* 0x000e260000000800 */
[----:B------:R-:W-:Y:S01]  /*1b550*/  ISETP.EQ.OR P0, PT, R30, -0x1, P0 ;  /* 0xffffffff1e00780c */ /* 0x000fe20000702670 */
[----:B0-----:R-:W-:-:S12]  /*1b560*/  FMUL.FTZ R38, R38, R43 ;  /* 0x0000002b26267220 */ /* 0x001fd80000410000 */
[----:B------:R-:W-:Y:S05]  /*1b570*/  @P0 BRA `(.L_x_70239) ;  /* 0x0000005000000947 */ /* 0x000fea0003800000 */
[----:B--234-:R-:W-:Y:S01]  /*1b580*/  FSETP.NEU.FTZ.AND P0, PT, R3, R34, PT ;  /* 0x000000220300720b */ /* 0x01cfe20003f1d000 */
[----:B------:R-:W-:Y:S01]  /*1b590*/  IMAD.MOV.U32 R16, RZ, RZ, R34 ;  /* 0x000000ffff107224 */ /* 0x000fe200078e0022 */
[-C--:B------:R-:W-:Y:S02]  /*1b5a0*/  MOV R2, R30.reuse ;  /* 0x0000001e00027202 */ /* 0x080fe40000000f00 */
[----:B------:R-:W-:-:S13]  /*1b5b0*/  ISETP.GE.OR P0, PT, R11, R30, P0 ;  /* 0x0000001e0b00720c */ /* 0x000fda0000706670 */
[----:B------:R-:W-:Y:S05]  /*1b5c0*/  @P0 BRA `(.L_x_70240) ;  /* 0x0000004000000947 */ /* 0x000fea0003800000 */
.L_x_70239:
[----:B--234-:R-:W-:Y:S02]  /*1b5d0*/  IMAD.MOV.U32 R2, RZ, RZ, R11 ;  /* 0x000000ffff027224 */ /* 0x01cfe400078e000b */
[----:B------:R-:W-:Y:S02]  /*1b5e0*/  IMAD.MOV.U32 R16, RZ, RZ, R3 ;  /* 0x000000ffff107224 */ /* 0x000fe400078e0003 */
[----:B------:R-:W-:Y:S02]  /*1b5f0*/  IMAD.MOV.U32 R11, RZ, RZ, R30 ;  /* 0x000000ffff0b7224 */ /* 0x000fe400078e001e */
[----:B------:R-:W-:Y:S02]  /*1b600*/  IMAD.MOV.U32 R3, RZ, RZ, R34 ;  /* 0x000000ffff037224 */ /* 0x000fe400078e0022 */
.L_x_70240:
[----:B------:R-:W-:Y:S05]  /*1b610*/  BSYNC B1 ;  /* 0x0000000000017941 */ /* 0x000fea0003800000 */
.L_x_70238:
        /* <DEDUP_REMOVED lines=9> */
.L_x_70242:
[----:B------:R-:W-:Y:S02]  /*1b6b0*/  IMAD.MOV.U32 R9, RZ, RZ, R2 ;  /* 0x000000ffff097224 */ /* 0x000fe400078e0002 */
[----:B------:R-:W-:Y:S02]  /*1b6c0*/  IMAD.MOV.U32 R18, RZ, RZ, R16 ;  /* 0x000000ffff127224 */ /* 0x000fe400078e0010 */
[----:B------:R-:W-:Y:S02]  /*1b6d0*/  IMAD.MOV.U32 R2, RZ, RZ, R37 ;  /* 0x000000ffff027224 */ /* 0x000fe400078e0025 */
[----:B------:R-:W-:Y:S02]  /*1b6e0*/  IMAD.MOV.U32 R16, RZ, RZ, R41 ;  /* 0x000000ffff107224 */ /* 0x000fe400078e0029 */
.L_x_70243:
[----:B------:R-:W-:Y:S05]  /*1b6f0*/  BSYNC B1 ;  /* 0x0000000000017941 */ /* 0x000fea0003800000 */
.L_x_70241:
        /* <DEDUP_REMOVED lines=9> */
.L_x_70245:
[----:B------:R-:W-:Y:S02]  /*1b790*/  IMAD.MOV.U32 R22, RZ, RZ, R9 ;  /* 0x000000ffff167224 */ /* 0x000fe400078e0009 */
[----:B------:R-:W-:Y:S02]  /*1b7a0*/  IMAD.MOV.U32 R30, RZ, RZ, R18 ;  /* 0x000000ffff1e7224 */ /* 0x000fe400078e0012 */
[----:B------:R-:W-:Y:S02]  /*1b7b0*/  IMAD.MOV.U32 R9, RZ, RZ, R32 ;  /* 0x000000ffff097224 */ /* 0x000fe400078e0020 */
[----:B------:R-:W-:Y:S02]  /*1b7c0*/  IMAD.MOV.U32 R18, RZ, RZ, R31 ;  /* 0x000000ffff127224 */ /* 0x000fe400078e001f */
.L_x_70246:
[----:B------:R-:W-:Y:S05]  /*1b7d0*/  BSYNC B1 ;  /* 0x0000000000017941 */ /* 0x000fea0003800000 */
.L_x_70244:
        /* <DEDUP_REMOVED lines=9> */
.L_x_70248:
[----:B------:R-:W-:Y:S02]  /*1b870*/  IMAD.MOV.U32 R31, RZ, RZ, R22 ;  /* 0x000000ffff1f7224 */ /* 0x000fe400078e0016 */
[----:B------:R-:W-:Y:S02]  /*1b880*/  IMAD.MOV.U32 R32, RZ, RZ, R30 ;  /* 0x000000ffff207224 */ /* 0x000fe400078e001e */
[----:B------:R-:W-:Y:S02]  /*1b890*/  IMAD.MOV.U32 R22, RZ, RZ, R33 ;  /* 0x000000ffff167224 */ /* 0x000fe400078e0021 */
[----:B------:R-:W-:Y:S02]  /*1b8a0*/  IMAD.MOV.U32 R30, RZ, RZ, R35 ;  /* 0x000000ffff1e7224 */ /* 0x000fe400078e0023 */
.L_x_70249:
[----:B------:R-:W-:Y:S05]  /*1b8b0*/  BSYNC B1 ;  /* 0x0000000000017941 */ /* 0x000fea0003800000 */
.L_x_70247:
        /* <DEDUP_REMOVED lines=9> */
.L_x_70251:
[----:B------:R-:W-:Y:S02]  /*1b950*/  IMAD.MOV.U32 R33, RZ, RZ, R31 ;  /* 0x000000ffff217224 */ /* 0x000fe400078e001f */
[----:B------:R-:W-:Y:S02]  /*1b960*/  IMAD.MOV.U32 R34, RZ, RZ, R32 ;  /* 0x000000ffff227224 */ /* 0x000fe400078e0020 */
[----:B------:R-:W-:Y:S02]  /*1b970*/  IMAD.MOV.U32 R31, RZ, RZ, R28 ;  /* 0x000000ffff1f7224 */ /* 0x000fe400078e001c */
[----:B------:R-:W-:Y:S02]  /*1b980*/  IMAD.MOV.U32 R32, RZ, RZ, R29 ;  /* 0x000000ffff207224 */ /* 0x000fe400078e001d */
.L_x_70252:
[----:B------:R-:W-:Y:S05]  /*1b990*/  BSYNC B1 ;  /* 0x0000000000017941 */ /* 0x000fea0003800000 */
.L_x_70250:
        /* <DEDUP_REMOVED lines=9> */
.L_x_70254:
[----:B------:R-:W-:Y:S02]  /*1ba30*/  IMAD.MOV.U32 R35, RZ, RZ, R33 ;  /* 0x000000ffff237224 */ /* 0x000fe400078e0021 */
[----:B------:R-:W-:Y:S02]  /*1ba40*/  IMAD.MOV.U32 R29, RZ, RZ, R34 ;  /* 0x000000ffff1d7224 */ /* 0x000fe400078e0022 */
[----:B------:R-:W-:Y:S02]  /*1ba50*/  IMAD.MOV.U32 R33, RZ, RZ, R26 ;  /* 0x000000ffff217224 */ /* 0x000fe400078e001a */
[----:B------:R-:W-:Y:S02]  /*1ba60*/  IMAD.MOV.U32 R34, RZ, RZ, R27 ;  /* 0x000000ffff227224 */ /* 0x000fe400078e001b */
.L_x_70255:
[----:B------:R-:W-:Y:S05]  /*1ba70*/  BSYNC B1 ;  /* 0x0000000000017941 */ /* 0x000fea0003800000 */
.L_x_70253:
        /* <DEDUP_REMOVED lines=9> */
.L_x_70257:
[----:B------:R-:W-:Y:S02]  /*1bb10*/  IMAD.MOV.U32 R27, RZ, RZ, R35 ;  /* 0x000000ffff1b7224 */ /* 0x000fe400078e0023 */
[----:B------:R-:W-:Y:S02]  /*1bb20*/  IMAD.MOV.U32 R26, RZ, RZ, R29 ;  /* 0x000000ffff1a7224 */ /* 0x000fe400078e001d */
[----:B------:R-:W-:Y:S02]  /*1bb30*/  IMAD.MOV.U32 R35, RZ, RZ, R10 ;  /* 0x000000ffff237224 */ /* 0x000fe400078e000a */
[----:B------:R-:W-:Y:S02]  /*1bb40*/  IMAD.MOV.U32 R29, RZ, RZ, R8 ;  /* 0x000000ffff1d7224 */ /* 0x000fe400078e0008 */
.L_x_70258:
[----:B------:R-:W-:Y:S05]  /*1bb50*/  BSYNC B1 ;  /* 0x0000000000017941 */ /* 0x000fea0003800000 */
.L_x_70256:
        /* <DEDUP_REMOVED lines=16> */
.L_x_70260:
[----:B------:R-:W-:Y:S01]  /*1bc60*/  IMAD.MOV.U32 R10, RZ, RZ, R11 ;  /* 0x000000ffff0a7224 */ /* 0x000fe200078e000b */
[----:B------:R-:W-:Y:S01]  /*1bc70*/  MOV R11, R2 ;  /* 0x00000002000b7202 */ /* 0x000fe20000000f00 */
[----:B------:R-:W-:Y:S02]  /*1bc80*/  IMAD.MOV.U32 R8, RZ, RZ, R3 ;  /* 0x000000ffff087224 */ /* 0x000fe400078e0003 */
[----:B------:R-:W-:Y:S02]  /*1bc90*/  IMAD.MOV.U32 R3, RZ, RZ, R16 ;  /* 0x000000ffff037224 */ /* 0x000fe400078e0010 */
.L_x_70261:
[----:B------:R-:W-:Y:S05]  /*1bca0*/  BSYNC B1 ;  /* 0x0000000000017941 */ /* 0x000fea0003800000 */
.L_x_70259:
        /* <DEDUP_REMOVED lines=9> */
.L_x_70263:
[----:B------:R-:W-:Y:S01]  /*1bd40*/  IMAD.MOV.U32 R23, RZ, RZ, R10 ;  /* 0x000000ffff177224 */ /* 0x000fe200078e000a */
[----:B------:R-:W-:Y:S01]  /*1bd50*/  MOV R10, R9 ;  /* 0x00000009000a7202 */ /* 0x000fe20000000f00 */
[----:B------:R-:W-:Y:S02]  /*1bd60*/  IMAD.MOV.U32 R19, RZ, RZ, R8 ;  /* 0x000000ffff137224 */ /* 0x000fe400078e0008 */
[----:B------:R-:W-:Y:S02]  /*1bd70*/  IMAD.MOV.U32 R8, RZ, RZ, R18 ;  /* 0x000000ffff087224 */ /* 0x000fe400078e0012 */
.L_x_70264:
[----:B------:R-:W-:Y:S05]  /*1bd80*/  BSYNC B1 ;  /* 0x0000000000017941 */ /* 0x000fea0003800000 */
.L_x_70262:
        /* <DEDUP_REMOVED lines=9> */
.L_x_70266:
[----:B------:R-:W-:Y:S01]  /*1be20*/  IMAD.MOV.U32 R2, RZ, RZ, R23 ;  /* 0x000000ffff027224 */ /* 0x000fe200078e0017 */
[----:B------:R-:W-:Y:S01]  /*1be30*/  MOV R23, R22 ;  /* 0x0000001600177202 */ /* 0x000fe20000000f00 */
[----:B------:R-:W-:Y:S02]  /*1be40*/  IMAD.MOV.U32 R9, RZ, RZ, R19 ;  /* 0x000000ffff097224 */ /* 0x000fe400078e0013 */
[----:B------:R-:W-:Y:S02]  /*1be50*/  IMAD.MOV.U32 R19, RZ, RZ, R30 ;  /* 0x000000ffff137224 */ /* 0x000fe400078e001e */
.L_x_70267:
[----:B------:R-:W-:Y:S05]  /*1be60*/  BSYNC B1 ;  /* 0x0000000000017941 */ /* 0x000fea0003800000 */
.L_x_70265:
        /* <DEDUP_REMOVED lines=9> */
.L_x_70269:
[----:B------:R-:W-:Y:S01]  /*1bf00*/  IMAD.MOV.U32 R16, RZ, RZ, R2 ;  /* 0x000000ffff107224 */ /* 0x000fe200078e0002 */
[----:B------:R-:W-:Y:S01]  /*1bf10*/  MOV R2, R31 ;  /* 0x0000001f00027202 */ /* 0x000fe20000000f00 */
[----:B------:R-:W-:Y:S02]  /*1bf20*/  IMAD.MOV.U32 R37, RZ, RZ, R9 ;  /* 0x000000ffff257224 */ /* 0x000fe400078e0009 */
[----:B------:R-:W-:Y:S02]  /*1bf30*/  IMAD.MOV.U32 R9, RZ, RZ, R32 ;  /* 0x000000ffff097224 */ /* 0x000fe400078e0020 */
.L_x_70270:
[----:B------:R-:W-:Y:S05]  /*1bf40*/  BSYNC B1 ;  /* 0x0000000000017941 */ /* 0x000fea0003800000 */
.L_x_70268:
        /* <DEDUP_REMOVED lines=9> */
.L_x_70272:
[----:B------:R-:W-:Y:S01]  /*1bfe0*/  IMAD.MOV.U32 R22, RZ, RZ, R16 ;  /* 0x000000ffff167224 */ /* 0x000fe200078e0010 */
[----:B------:R-:W-:Y:S01]  /*1bff0*/  MOV R16, R33 ;  /* 0x0000002100107202 */ /* 0x000fe20000000f00 */
[----:B------:R-:W-:Y:S02]  /*1c000*/  IMAD.MOV.U32 R18, RZ, RZ, R37 ;  /* 0x000000ffff127224 */ /* 0x000fe400078e0025 */
[----:B------:R-:W-:Y:S02]  /*1c010*/  IMAD.MOV.U32 R37, RZ, RZ, R34 ;  /* 0x000000ffff257224 */ /* 0x000fe400078e0022 */
.L_x_70273:
[----:B------:R-:W-:Y:S05]  /*1c020*/  BSYNC B1 ;  /* 0x0000000000017941 */ /* 0x000fea0003800000 */
.L_x_70271:
        /* <DEDUP_REMOVED lines=9> */
.L_x_70275:
[----:B------:R-:W-:Y:S01]  /*1c0c0*/  IMAD.MOV.U32 R28, RZ, RZ, R22 ;  /* 0x000000ffff1c7224 */ /* 0x000fe200078e0016 */
[----:B------:R-:W-:Y:S01]  /*1c0d0*/  MOV R22, R35 ;  /* 0x0000002300167202 */ /* 0x000fe20000000f00 */
[----:B------:R-:W-:Y:S02]  /*1c0e0*/  IMAD.MOV.U32 R31, RZ, RZ, R18 ;  /* 0x000000ffff1f7224 */ /* 0x000fe400078e0012 */
[----:B------:R-:W-:Y:S02]  /*1c0f0*/  IMAD.MOV.U32 R18, RZ, RZ, R29 ;  /* 0x000000ffff127224 */ /* 0x000fe400078e001d */
.L_x_70276:
[----:B------:R-:W-:Y:S05]  /*1c100*/  BSYNC B1 ;  /* 0x0000000000017941 */ /* 0x000fea0003800000 */
.L_x_70274:
        /* <DEDUP_REMOVED lines=9> */
.L_x_70278:
[----:B------:R-:W-:Y:S01]  /*1c1a0*/  IMAD.MOV.U32 R30, RZ, RZ, R28 ;  /* 0x000000ffff1e7224 */ /* 0x000fe200078e001c */
[----:B------:R-:W-:Y:S01]  /*1c1b0*/  MOV R28, R27 ;  /* 0x0000001b001c7202 */ /* 0x000fe20000000f00 */
[----:B------:R-:W-:Y:S02]  /*1c1c0*/  IMAD.MOV.U32 R29, RZ, RZ, R31 ;  /* 0x000000ffff1d7224 */ /* 0x000fe400078e001f */
[----:B------:R-:W-:Y:S02]  /*1c1d0*/  IMAD.MOV.U32 R31, RZ, RZ, R26 ;  /* 0x000000ffff1f7224 */ /* 0x000fe400078e001a */
.L_x_70279:
[----:B------:R-:W-:Y:S05]  /*1c1e0*/  BSYNC B1 ;  /* 0x0000000000017941 */ /* 0x000fea0003800000 */
.L_x_70277:
        /* <DEDUP_REMOVED lines=16> */
.L_x_70281:
[----:B------:R-:W-:Y:S01]  /*1c2f0*/  MOV R12, R11 ;  /* 0x0000000b000c7202 */ /* 0x000fe20000000f00 */
[----:B------:R-:W-:Y:S02]  /*1c300*/  IMAD.MOV.U32 R4, RZ, RZ, R3 ;  /* 0x000000ffff047224 */ /* 0x000fe400078e0003 */
[----:B------:R-:W-:Y:S02]  /*1c310*/  IMAD.MOV.U32 R11, RZ, RZ, R10 ;  /* 0x000000ffff0b7224 */ /* 0x000fe400078e000a */
[----:B------:R-:W-:Y:S02]  /*1c320*/  IMAD.MOV.U32 R3, RZ, RZ, R8 ;  /* 0x000000ffff037224 */ /* 0x000fe400078e0008 */
.L_x_70282:
[----:B------:R-:W-:Y:S05]  /*1c330*/  BSYNC B1 ;  /* 0x0000000000017941 */ /* 0x000fea0003800000 */
.L_x_70280:
        /* <DEDUP_REMOVED lines=9> */
.L_x_70284:
[----:B------:R-:W-:Y:S01]  /*1c3d0*/  MOV R27, R12 ;  /* 0x0000000c001b7202 */ /* 0x000fe20000000f00 */
[----:B------:R-:W-:Y:S02]  /*1c3e0*/  IMAD.MOV.U32 R8, RZ, RZ, R4 ;  /* 0x000000ffff087224 */ /* 0x000fe400078e0004 */
[----:B------:R-:W-:Y:S02]  /*1c3f0*/  IMAD.MOV.U32 R12, RZ, RZ, R23 ;  /* 0x000000ffff0c7224 */ /* 0x000fe400078e0017 */
[----:B------:R-:W-:Y:S02]  /*1c400*/  IMAD.MOV.U32 R4, RZ, RZ, R19 ;  /* 0x000000ffff047224 */ /* 0x000fe400078e0013 */
.L_x_70285:
[----:B------:R-:W-:Y:S05]  /*1c410*/  BSYNC B1 ;  /* 0x0000000000017941 */ /* 0x000fea0003800000 */
.L_x_70283:
        /* <DEDUP_REMOVED lines=9> */
.L_x_70287:
[----:B------:R-:W-:Y:S01]  /*1c4b0*/  MOV R19, R27 ;  /* 0x0000001b00137202 */ /* 0x000fe20000000f00 */
[----:B------:R-:W-:Y:S02]  /*1c4c0*/  IMAD.MOV.U32 R10, RZ, RZ, R8 ;  /* 0x000000ffff0a7224 */ /* 0x000fe400078e0008 */
[----:B------:R-:W-:Y:S02]  /*1c4d0*/  IMAD.MOV.U32 R27, RZ, RZ, R2 ;  /* 0x000000ffff1b7224 */ /* 0x000fe400078e0002 */
[----:B------:R-:W-:Y:S02]  /*1c4e0*/  IMAD.MOV.U32 R8, RZ, RZ, R9 ;  /* 0x000000ffff087224 */ /* 0x000fe400078e0009 */
.L_x_70288:
[----:B------:R-:W-:Y:S05]  /*1c4f0*/  BSYNC B1 ;  /* 0x0000000000017941 */ /* 0x000fea0003800000 */
.L_x_70286:
        /* <DEDUP_REMOVED lines=9> */
.L_x_70290:
[----:B------:R-:W-:Y:S01]  /*1c590*/  MOV R23, R19 ;  /* 0x0000001300177202 */ /* 0x000fe20000000f00 */
[----:B------:R-:W-:Y:S02]  /*1c5a0*/  IMAD.MOV.U32 R9, RZ, RZ, R10 ;  /* 0x000000ffff097224 */ /* 0x000fe400078e000a */
[----:B------:R-:W-:Y:S02]  /*1c5b0*/  IMAD.MOV.U32 R19, RZ, RZ, R16 ;  /* 0x000000ffff137224 */ /* 0x000fe400078e0010 */
[----:B------:R-:W-:Y:S02]  /*1c5c0*/  IMAD.MOV.U32 R10, RZ, RZ, R37 ;  /* 0x000000ffff0a7224 */ /* 0x000fe400078e0025 */
.L_x_70291:
[----:B------:R-:W-:Y:S05]  /*1c5d0*/  BSYNC B1 ;  /* 0x0000000000017941 */ /* 0x000fea0003800000 */
.L_x_70289:
        /* <DEDUP_REMOVED lines=9> */
.L_x_70293:
[----:B------:R-:W-:Y:S01]  /*1c670*/  MOV R33, R23 ;  /* 0x0000001700217202 */ /* 0x000fe20000000f00 */
[----:B------:R-:W-:Y:S02]  /*1c680*/  IMAD.MOV.U32 R2, RZ, RZ, R9 ;  /* 0x000000ffff027224 */ /* 0x000fe400078e0009 */
[----:B------:R-:W-:Y:S02]  /*1c690*/  IMAD.MOV.U32 R23, RZ, RZ, R22 ;  /* 0x000000ffff177224 */ /* 0x000fe400078e0016 */
[----:B------:R-:W-:Y:S02]  /*1c6a0*/  IMAD.MOV.U32 R9, RZ, RZ, R18 ;  /* 0x000000ffff097224 */ /* 0x000fe400078e0012 */
.L_x_70294:
[----:B------:R-:W-:Y:S05]  /*1c6b0*/  BSYNC B1 ;  /* 0x0000000000017941 */ /* 0x000fea0003800000 */
.L_x_70292:
        /* <DEDUP_REMOVED lines=9> */
.L_x_70296:
[----:B------:R-:W-:Y:S01]  /*1c750*/  MOV R35, R33 ;  /* 0x0000002100237202 */ /* 0x000fe20000000f00 */
[----:B------:R-:W-:Y:S02]  /*1c760*/  IMAD.MOV.U32 R16, RZ, RZ, R2 ;  /* 0x000000ffff107224 */ /* 0x000fe400078e0002 */
[----:B------:R-:W-:Y:S02]  /*1c770*/  IMAD.MOV.U32 R33, RZ, RZ, R28 ;  /* 0x000000ffff217224 */ /* 0x000fe400078e001c */
[----:B------:R-:W-:Y:S02]  /*1c780*/  IMAD.MOV.U32 R2, RZ, RZ, R31 ;  /* 0x000000ffff027224 */ /* 0x000fe400078e001f */
.L_x_70297:
[----:B------:R-:W-:Y:S05]  /*1c790*/  BSYNC B1 ;  /* 0x0000000000017941 */ /* 0x000fea0003800000 */
.L_x_70295:
        /* <DEDUP_REMOVED lines=9> */
.L_x_70299:
[----:B------:R-:W-:Y:S01]  /*1c830*/  MOV R22, R35 ;  /* 0x0000002300167202 */ /* 0x000fe20000000f00 */
[----:B------:R-:W-:Y:S02]  /*1c840*/  IMAD.MOV.U32 R18, RZ, RZ, R16 ;  /* 0x000000ffff127224 */ /* 0x000fe400078e0010 */
[----:B------:R-:W-:Y:S02]  /*1c850*/  IMAD.MOV.U32 R35, RZ, RZ, R30 ;  /* 0x000000ffff237224 */ /* 0x000fe400078e001e */
[----:B------:R-:W-:Y:S02]  /*1c860*/  IMAD.MOV.U32 R16, RZ, RZ, R29 ;  /* 0x000000ffff107224 */ /* 0x000fe400078e001d */
.L_x_70300:
[----:B------:R-:W-:Y:S05]  /*1c870*/  BSYNC B1 ;  /* 0x0000000000017941 */ /* 0x000fea0003800000 */
.L_x_70298:
        /* <DEDUP_REMOVED lines=16> */
.L_x_70302:
[----:B------:R-:W-:Y:S02]  /*1c980*/  IMAD.MOV.U32 R26, RZ, RZ, R11 ;  /* 0x000000ffff1a7224 */ /* 0x000fe400078e000b */
[----:B------:R-:W-:Y:S02]  /*1c990*/  IMAD.MOV.U32 R5, RZ, RZ, R3 ;  /* 0x000000ffff057224 */ /* 0x000fe400078e0003 */
[----:B------:R-:W-:Y:S02]  /*1c9a0*/  IMAD.MOV.U32 R11, RZ, RZ, R12 ;  /* 0x000000ffff0b7224 */ /* 0x000fe400078e000c */
[----:B------:R-:W-:Y:S02]  /*1c9b0*/  IMAD.MOV.U32 R3, RZ, RZ, R4 ;  /* 0x000000ffff037224 */ /* 0x000fe400078e0004 */
.L_x_70303:
[----:B------:R-:W-:Y:S05]  /*1c9c0*/  BSYNC B1 ;  /* 0x0000000000017941 */ /* 0x000fea0003800000 */
.L_x_70301:
        /* <DEDUP_REMOVED lines=9> */
.L_x_70305:
[----:B------:R-:W-:Y:S02]  /*1ca60*/  IMAD.MOV.U32 R4, RZ, RZ, R26 ;  /* 0x000000ffff047224 */ /* 0x000fe400078e001a */
[----:B------:R-:W-:Y:S02]  /*1ca70*/  IMAD.MOV.U32 R13, RZ, RZ, R5 ;  /* 0x000000ffff0d7224 */ /* 0x000fe400078e0005 */
[----:B------:R-:W-:Y:S02]  /*1ca80*/  IMAD.MOV.U32 R26, RZ, RZ, R27 ;  /* 0x000000ffff1a7224 */ /* 0x000fe400078e001b */
[----:B------:R-:W-:Y:S02]  /*1ca90*/  IMAD.MOV.U32 R5, RZ, RZ, R8 ;  /* 0x000000ffff057224 */ /* 0x000fe400078e0008 */
.L_x_70306:
[----:B------:R-:W-:Y:S05]  /*1caa0*/  BSYNC B1 ;  /* 0x0000000000017941 */ /* 0x000fea0003800000 */
.L_x_70304:
        /* <DEDUP_REMOVED lines=9> */
.L_x_70308:
[----:B------:R-:W-:Y:S02]  /*1cb40*/  IMAD.MOV.U32 R8, RZ, RZ, R4 ;  /* 0x000000ffff087224 */ /* 0x000fe400078e0004 */
[----:B------:R-:W-:Y:S02]  /*1cb50*/  IMAD.MOV.U32 R12, RZ, RZ, R13 ;  /* 0x000000ffff0c7224 */ /* 0x000fe400078e000d */
[----:B------:R-:W-:Y:S02]  /*1cb60*/  IMAD.MOV.U32 R4, RZ, RZ, R19 ;  /* 0x000000ffff047224 */ /* 0x000fe400078e0013 */
[----:B------:R-:W-:Y:S02]  /*1cb70*/  IMAD.MOV.U32 R13, RZ, RZ, R10 ;  /* 0x000000ffff0d7224 */ /* 0x000fe400078e000a */
.L_x_70309:
[----:B------:R-:W-:Y:S05]  /*1cb80*/  BSYNC B1 ;  /* 0x0000000000017941 */ /* 0x000fea0003800000 */
.L_x_70307:
        /* <DEDUP_REMOVED lines=9> */
.L_x_70311:
[----:B------:R-:W-:Y:S02]  /*1cc20*/  IMAD.MOV.U32 R10, RZ, RZ, R8 ;  /* 0x000000ffff0a7224 */ /* 0x000fe400078e0008 */
[----:B------:R-:W-:Y:S02]  /*1cc30*/  IMAD.MOV.U32 R19, RZ, RZ, R12 ;  /* 0x000000ffff137224 */ /* 0x000fe400078e000c */
[----:B------:R-:W-:Y:S02]  /*1cc40*/  IMAD.MOV.U32 R8, RZ, RZ, R23 ;  /* 0x000000ffff087224 */ /* 0x000fe400078e0017 */
[----:B------:R-:W-:Y:S02]  /*1cc50*/  IMAD.MOV.U32 R12, RZ, RZ, R9 ;  /* 0x000000ffff0c7224 */ /* 0x000fe400078e0009 */
.L_x_70312:
[----:B------:R-:W-:Y:S05]  /*1cc60*/  BSYNC B1 ;  /* 0x0000000000017941 */ /* 0x000fea0003800000 */
.L_x_70310:
        /* <DEDUP_REMOVED lines=9> */
.L_x_70314:
[----:B------:R-:W-:Y:S02]  /*1cd00*/  IMAD.MOV.U32 R28, RZ, RZ, R10 ;  /* 0x000000ffff1c7224 */ /* 0x000fe400078e000a */
[----:B------:R-:W-:Y:S02]  /*1cd10*/  IMAD.MOV.U32 R9, RZ, RZ, R19 ;  /* 0x000000ffff097224 */ /* 0x000fe400078e0013 */
[----:B------:R-:W-:Y:S02]  /*1cd20*/  IMAD.MOV.U32 R10, RZ, RZ, R33 ;  /* 0x000000ffff0a7224 */ /* 0x000fe400078e0021 */
[----:B------:R-:W-:Y:S02]  /*1cd30*/  IMAD.MOV.U32 R19, RZ, RZ, R2 ;  /* 0x000000ffff137224 */ /* 0x000fe400078e0002 */
.L_x_70315:
[----:B------:R-:W-:Y:S05]  /*1cd40*/  BSYNC B1 ;  /* 0x0000000000017941 */ /* 0x000fea0003800000 */
.L_x_70313:
        /* <DEDUP_REMOVED lines=9> */
.L_x_70317:
[----:B------:R-:W-:Y:S02]  /*1cde0*/  IMAD.MOV.U32 R23, RZ, RZ, R28 ;  /* 0x000000ffff177224 */ /* 0x000fe400078e001c */
[----:B------:R-:W-:Y:S02]  /*1cdf0*/  IMAD.MOV.U32 R27, RZ, RZ, R9 ;  /* 0x000000ffff1b7224 */ /* 0x000fe400078e0009 */
[----:B------:R-:W-:Y:S02]  /*1ce00*/  IMAD.MOV.U32 R28, RZ, RZ, R35 ;  /* 0x000000ffff1c7224 */ /* 0x000fe400078e0023 */
[----:B------:R-:W-:Y:S02]  /*1ce10*/  IMAD.MOV.U32 R9, RZ, RZ, R16 ;  /* 0x000000ffff097224 */ /* 0x000fe400078e0010 */
.L_x_70318:
[----:B------:R-:W-:Y:S05]  /*1ce20*/  BSYNC B1 ;  /* 0x0000000000017941 */ /* 0x000fea0003800000 */
.L_x_70316:
        /* <DEDUP_REMOVED lines=9> */
.L_x_70320:
[----:B------:R-:W-:Y:S02]  /*1cec0*/  IMAD.MOV.U32 R2, RZ, RZ, R23 ;  /* 0x000000ffff027224 */ /* 0x000fe400078e0017 */
[----:B------:R-:W-:Y:S02]  /*1ced0*/  IMAD.MOV.U32 R16, RZ, RZ, R27 ;  /* 0x000000ffff107224 */ /* 0x000fe400078e001b */
[----:B------:R-:W-:Y:S02]  /*1cee0*/  IMAD.MOV.U32 R23, RZ, RZ, R22 ;  /* 0x000000ffff177224 */ /* 0x000fe400078e0016 */
[----:B------:R-:W-:Y:S02]  /*1cef0*/  IMAD.MOV.U32 R27, RZ, RZ, R18 ;  /* 0x000000ffff1b7224 */ /* 0x000fe400078e0012 */
.L_x_70321:
[----:B------:R-:W-:Y:S05]  /*1cf00*/  BSYNC B1 ;  /* 0x0000000000017941 */ /* 0x000fea0003800000 */
.L_x_70319:
        /* <DEDUP_REMOVED lines=16> */
.L_x_70323:
[----:B------:R-:W-:Y:S01]  /*1d010*/  IMAD.MOV.U32 R6, RZ, RZ, R11 ;  /* 0x000000ffff067224 */ /* 0x000fe200078e000b */
[----:B------:R-:W-:Y:S01]  /*1d020*/  MOV R11, R26 ;  /* 0x0000001a000b7202 */ /* 0x000fe20000000f00 */
[----:B------:R-:W-:Y:S02]  /*1d030*/  IMAD.MOV.U32 R14, RZ, RZ, R3 ;  /* 0x000000ffff0e7224 */ /* 0x000fe400078e0003 */
[----:B------:R-:W-:Y:S02]  /*1d040*/  IMAD.MOV.U32 R3, RZ, RZ, R5 ;  /* 0x000000ffff037224 */ /* 0x000fe400078e0005 */
.L_x_70324:
[----:B------:R-:W-:Y:S05]  /*1d050*/  BSYNC B1 ;  /* 0x0000000000017941 */ /* 0x000fea0003800000 */
.L_x_70322:
        /* <DEDUP_REMOVED lines=9> */
.L_x_70326:
[----:B------:R-:W-:Y:S01]  /*1d0f0*/  IMAD.MOV.U32 R5, RZ, RZ, R6 ;  /* 0x000000ffff057224 */ /* 0x000fe200078e0006 */
[----:B------:R-:W-:Y:S01]  /*1d100*/  MOV R6, R4 ;  /* 0x0000000400067202 */ /* 0x000fe20000000f00 */
[----:B------:R-:W-:Y:S02]  /*1d110*/  IMAD.MOV.U32 R29, RZ, RZ, R14 ;  /* 0x000000ffff1d7224 */ /* 0x000fe400078e000e */
[----:B------:R-:W-:Y:S02]  /*1d120*/  IMAD.MOV.U32 R14, RZ, RZ, R13 ;  /* 0x000000ffff0e7224 */ /* 0x000fe400078e000d */
.L_x_70327:
[----:B------:R-:W-:Y:S05]  /*1d130*/  BSYNC B1 ;  /* 0x0000000000017941 */ /* 0x000fea0003800000 */
.L_x_70325:
        /* <DEDUP_REMOVED lines=9> */
.L_x_70329:
[----:B------:R-:W-:Y:S01]  /*1d1d0*/  IMAD.MOV.U32 R13, RZ, RZ, R5 ;  /* 0x000000ffff0d7224 */ /* 0x000fe200078e0005 */
[----:B------:R-:W-:Y:S01]  /*1d1e0*/  MOV R5, R8 ;  /* 0x0000000800057202 */ /* 0x000fe20000000f00 */
[----:B------:R-:W-:Y:S02]  /*1d1f0*/  IMAD.MOV.U32 R4, RZ, RZ, R29 ;  /* 0x000000ffff047224 */ /* 0x000fe400078e001d */
[----:B------:R-:W-:Y:S02]  /*1d200*/  IMAD.MOV.U32 R29, RZ, RZ, R12 ;  /* 0x000000ffff1d7224 */ /* 0x000fe400078e000c */
.L_x_70330:
[----:B------:R-:W-:Y:S05]  /*1d210*/  BSYNC B1 ;  /* 0x0000000000017941 */ /* 0x000fea0003800000 */
.L_x_70328:
        /* <DEDUP_REMOVED lines=9> */
.L_x_70332:
[----:B------:R-:W-:Y:S01]  /*1d2b0*/  IMAD.MOV.U32 R31, RZ, RZ, R13 ;  /* 0x000000ffff1f7224 */ /* 0x000fe200078e000d */
[----:B------:R-:W-:Y:S01]  /*1d2c0*/  MOV R13, R10 ;  /* 0x0000000a000d7202 */ /* 0x000fe20000000f00 */
[----:B------:R-:W-:Y:S02]  /*1d2d0*/  IMAD.MOV.U32 R8, RZ, RZ, R4 ;  /* 0x000000ffff087224 */ /* 0x000fe400078e0004 */
[----:B------:R-:W-:Y:S02]  /*1d2e0*/  IMAD.MOV.U32 R4, RZ, RZ, R19 ;  /* 0x000000ffff047224 */ /* 0x000fe400078e0013 */
.L_x_70333:
[----:B------:R-:W-:Y:S05]  /*1d2f0*/  BSYNC B1 ;  /* 0x0000000000017941 */ /* 0x000fea0003800000 */
.L_x_70331:
        /* <DEDUP_REMOVED lines=9> */
.L_x_70335:
[----:B------:R-:W-:Y:S01]  /*1d390*/  IMAD.MOV.U32 R10, RZ, RZ, R31 ;  /* 0x000000ffff0a7224 */ /* 0x000fe200078e001f */
[----:B------:R-:W-:Y:S01]  /*1d3a0*/  MOV R31, R28 ;  /* 0x0000001c001f7202 */ /* 0x000fe20000000f00 */
[----:B------:R-:W-:Y:S02]  /*1d3b0*/  IMAD.MOV.U32 R12, RZ, RZ, R8 ;  /* 0x000000ffff0c7224 */ /* 0x000fe400078e0008 */
[----:B------:R-:W-:Y:S02]  /*1d3c0*/  IMAD.MOV.U32 R8, RZ, RZ, R9 ;  /* 0x000000ffff087224 */ /* 0x000fe400078e0009 */
.L_x_70336:
[----:B------:R-:W-:Y:S05]  /*1d3d0*/  BSYNC B1 ;  /* 0x0000000000017941 */ /* 0x000fea0003800000 */
.L_x_70334:
        /* <DEDUP_REMOVED lines=9> */
.L_x_70338:
[----:B------:R-:W-:Y:S01]  /*1d470*/  IMAD.MOV.U32 R9, RZ, RZ, R10 ;  /* 0x000000ffff097224 */ /* 0x000fe200078e000a */
[----:B------:R-:W-:Y:S01]  /*1d480*/  MOV R10, R23 ;  /* 0x00000017000a7202 */ /* 0x000fe20000000f00 */
[----:B------:R-:W-:Y:S02]  /*1d490*/  IMAD.MOV.U32 R19, RZ, RZ, R12 ;  /* 0x000000ffff137224 */ /* 0x000fe400078e000c */
[----:B------:R-:W-:Y:S02]  /*1d4a0*/  IMAD.MOV.U32 R12, RZ, RZ, R27 ;  /* 0x000000ffff0c7224 */ /* 0x000fe400078e001b */
.L_x_70339:
[----:B------:R-:W-:Y:S05]  /*1d4b0*/  BSYNC B1 ;  /* 0x0000000000017941 */ /* 0x000fea0003800000 */
.L_x_70337:
        /* <DEDUP_REMOVED lines=9> */
.L_x_70341:
[----:B------:R-:W-:Y:S01]  /*1d550*/  IMAD.MOV.U32 R18, RZ, RZ, R9 ;  /* 0x000000ffff127224 */ /* 0x000fe200078e0009 */
[----:B------:R-:W-:Y:S01]  /*1d560*/  MOV R9, R2 ;  /* 0x0000000200097202 */ /* 0x000fe20000000f00 */
[----:B------:R-:W-:Y:S02]  /*1d570*/  IMAD.MOV.U32 R22, RZ, RZ, R19 ;  /* 0x000000ffff167224 */ /* 0x000fe400078e0013 */
[----:B------:R-:W-:Y:S02]  /*1d580*/  IMAD.MOV.U32 R19, RZ, RZ, R16 ;  /* 0x000000ffff137224 */ /* 0x000fe400078e0010 */
.L_x_70342:
[----:B------:R-:W-:Y:S05]  /*1d590*/  BSYNC B1 ;  /* 0x0000000000017941 */ /* 0x000fea0003800000 */
.L_x_70340:
        /* <DEDUP_REMOVED lines=16> */
.L_x_70344:
[----:B------:R-:W-:Y:S01]  /*1d6a0*/  MOV R2, R11 ;  /* 0x0000000b00027202 */ /* 0x000fe20000000f00 */
[----:B------:R-:W-:Y:S02]  /*1d6b0*/  IMAD.MOV.U32 R16, RZ, RZ, R3 ;  /* 0x000000ffff107224 */ /* 0x000fe400078e0003 */
[----:B------:R-:W-:Y:S02]  /*1d6c0*/  IMAD.MOV.U32 R11, RZ, RZ, R6 ;  /* 0x000000ffff0b7224 */ /* 0x000fe400078e0006 */
[----:B------:R-:W-:Y:S02]  /*1d6d0*/  IMAD.MOV.U32 R3, RZ, RZ, R14 ;  /* 0x000000ffff037224 */ /* 0x000fe400078e000e */
.L_x_70345:
[----:B------:R-:W-:Y:S05]  /*1d6e0*/  BSYNC B1 ;  /* 0x0000000000017941 */ /* 0x000fea0003800000 */
.L_x_70343:
        /* <DEDUP_REMOVED lines=9> */
.L_x_70347:
[----:B------:R-:W-:Y:S01]  /*1d780*/  MOV R6, R2 ;  /* 0x0000000200067202 */ /* 0x000fe20000000f00 */
[----:B------:R-:W-:Y:S02]  /*1d790*/  IMAD.MOV.U32 R7, RZ, RZ, R16 ;  /* 0x000000ffff077224 */ /* 0x000fe400078e0010 */
[----:B------:R-:W-:Y:S02]  /*1d7a0*/  IMAD.MOV.U32 R2, RZ, RZ, R5 ;  /* 0x000000ffff027224 */ /* 0x000fe400078e0005 */
[----:B------:R-:W-:Y:S02]  /*1d7b0*/  IMAD.MOV.U32 R16, RZ, RZ, R29 ;  /* 0x000000ffff107224 */ /* 0x000fe400078e001d */
.L_x_70348:
[----:B------:R-:W-:Y:S05]  /*1d7c0*/  BSYNC B1 ;  /* 0x0000000000017941 */ /* 0x000fea0003800000 */
.L_x_70346:
        /* <DEDUP_REMOVED lines=9> */
.L_x_70350:
[----:B------:R-:W-:Y:S01]  /*1d860*/  MOV R14, R6 ;  /* 0x00000006000e7202 */ /* 0x000fe20000000f00 */
[----:B------:R-:W-:Y:S02]  /*1d870*/  IMAD.MOV.U32 R5, RZ, RZ, R7 ;  /* 0x000000ffff057224 */ /* 0x000fe400078e0007 */
[----:B------:R-:W-:Y:S02]  /*1d880*/  IMAD.MOV.U32 R6, RZ, RZ, R13 ;  /* 0x000000ffff067224 */ /* 0x000fe400078e000d */
[----:B------:R-:W-:Y:S02]  /*1d890*/  IMAD.MOV.U32 R7, RZ, RZ, R4 ;  /* 0x000000ffff077224 */ /* 0x000fe400078e0004 */
.L_x_70351:
[----:B------:R-:W-:Y:S05]  /*1d8a0*/  BSYNC B1 ;  /* 0x0000000000017941 */ /* 0x000fea0003800000 */
.L_x_70349:
        /* <DEDUP_REMOVED lines=9> */
.L_x_70353:
[----:B------:R-:W-:Y:S01]  /*1d940*/  MOV R13, R14 ;  /* 0x0000000e000d7202 */ /* 0x000fe20000000f00 */
[----:B------:R-:W-:Y:S02]  /*1d950*/  IMAD.MOV.U32 R15, RZ, RZ, R5 ;  /* 0x000000ffff0f7224 */ /* 0x000fe400078e0005 */
[----:B------:R-:W-:Y:S02]  /*1d960*/  IMAD.MOV.U32 R14, RZ, RZ, R31 ;  /* 0x000000ffff0e7224 */ /* 0x000fe400078e001f */
[----:B------:R-:W-:Y:S02]  /*1d970*/  IMAD.MOV.U32 R5, RZ, RZ, R8 ;  /* 0x000000ffff057224 */ /* 0x000fe400078e0008 */
.L_x_70354:
[----:B------:R-:W-:Y:S05]  /*1d980*/  BSYNC B1 ;  /* 0x0000000000017941 */ /* 0x000fea0003800000 */
.L_x_70352:
        /* <DEDUP_REMOVED lines=9> */
.L_x_70356:
[----:B------:R-:W-:Y:S01]  /*1da20*/  MOV R4, R13 ;  /* 0x0000000d00047202 */ /* 0x000fe20000000f00 */
[----:B------:R-:W-:Y:S02]  /*1da30*/  IMAD.MOV.U32 R8, RZ, RZ, R15 ;  /* 0x000000ffff087224 */ /* 0x000fe400078e000f */
[----:B------:R-:W-:Y:S02]  /*1da40*/  IMAD.MOV.U32 R13, RZ, RZ, R10 ;  /* 0x000000ffff0d7224 */ /* 0x000fe400078e000a */
[----:B------:R-:W-:Y:S02]  /*1da50*/  IMAD.MOV.U32 R15, RZ, RZ, R12 ;  /* 0x000000ffff0f7224 */ /* 0x000fe400078e000c */
.L_x_70357:
[----:B------:R-:W-:Y:S05]  /*1da60*/  BSYNC B1 ;  /* 0x0000000000017941 */ /* 0x000fea0003800000 */
.L_x_70355:
        /* <DEDUP_REMOVED lines=9> */
.L_x_70359:
[----:B------:R-:W-:Y:S01]  /*1db00*/  MOV R23, R4 ;  /* 0x0000000400177202 */ /* 0x000fe20000000f00 */
[----:B------:R-:W-:Y:S02]  /*1db10*/  IMAD.MOV.U32 R27, RZ, RZ, R8 ;  /* 0x000000ffff1b7224 */ /* 0x000fe400078e0008 */
[----:B------:R-:W-:Y:S02]  /*1db20*/  IMAD.MOV.U32 R4, RZ, RZ, R9 ;  /* 0x000000ffff047224 */ /* 0x000fe400078e0009 */
[----:B------:R-:W-:Y:S02]  /*1db30*/  IMAD.MOV.U32 R8, RZ, RZ, R19 ;  /* 0x000000ffff087224 */ /* 0x000fe400078e0013 */
.L_x_70360:
[----:B------:R-:W-:Y:S05]  /*1db40*/  BSYNC B1 ;  /* 0x0000000000017941 */ /* 0x000fea0003800000 */
.L_x_70358:
        /* <DEDUP_REMOVED lines=9> */
.L_x_70362:
[----:B------:R-:W-:Y:S01]  /*1dbe0*/  MOV R9, R23 ;  /* 0x0000001700097202 */ /* 0x000fe20000000f00 */
[----:B------:R-:W-:Y:S02]  /*1dbf0*/  IMAD.MOV.U32 R10, RZ, RZ, R27 ;  /* 0x000000ffff0a7224 */ /* 0x000fe400078e001b */
[----:B------:R-:W-:Y:S02]  /*1dc00*/  IMAD.MOV.U32 R23, RZ, RZ, R18 ;  /* 0x000000ffff177224 */ /* 0x000fe400078e0012 */
[----:B------:R-:W-:Y:S02]  /*1dc10*/  IMAD.MOV.U32 R27, RZ, RZ, R22 ;  /* 0x000000ffff1b7224 */ /* 0x000fe400078e0016 */
.L_x_70363:
[----:B------:R-:W-:Y:S05]  /*1dc20*/  BSYNC B1 ;  /* 0x0000000000017941 */ /* 0x000fea0003800000 */
.L_x_70361:
        /* <DEDUP_REMOVED lines=16> */
.L_x_70365:
[----:B------:R-:W-:Y:S02]  /*1dd30*/  IMAD.MOV.U32 R12, RZ, RZ, R11 ;  /* 0x000000ffff0c7224 */ /* 0x000fe400078e000b */
[----:B------:R-:W-:Y:S02]  /*1dd40*/  IMAD.MOV.U32 R18, RZ, RZ, R3 ;  /* 0x000000ffff127224 */ /* 0x000fe400078e0003 */
[----:B------:R-:W-:Y:S02]  /*1dd50*/  IMAD.MOV.U32 R11, RZ, RZ, R2 ;  /* 0x000000ffff0b7224 */ /* 0x000fe400078e0002 */
[----:B------:R-:W-:Y:S02]  /*1dd60*/  IMAD.MOV.U32 R3, RZ, RZ, R16 ;  /* 0x000000ffff037224 */ /* 0x000fe400078e0010 */
.L_x_70366:
[----:B------:R-:W-:Y:S05]  /*1dd70*/  BSYNC B1 ;  /* 0x0000000000017941 */ /* 0x000fea0003800000 */
.L_x_70364:
        /* <DEDUP_REMOVED lines=9> */
.L_x_70368:
[----:B------:R-:W-:Y:S02]  /*1de10*/  IMAD.MOV.U32 R19, RZ, RZ, R12 ;  /* 0x000000ffff137224 */ /* 0x000fe400078e000c */
[----:B------:R-:W-:Y:S02]  /*1de20*/  IMAD.MOV.U32 R16, RZ, RZ, R18 ;  /* 0x000000ffff107224 */ /* 0x000fe400078e0012 */
[----:B------:R-:W-:Y:S02]  /*1de30*/  IMAD.MOV.U32 R12, RZ, RZ, R6 ;  /* 0x000000ffff0c7224 */ /* 0x000fe400078e0006 */
[----:B------:R-:W-:Y:S02]  /*1de40*/  IMAD.MOV.U32 R18, RZ, RZ, R7 ;  /* 0x000000ffff127224 */ /* 0x000fe400078e0007 */
.L_x_70369:
[----:B------:R-:W-:Y:S05]  /*1de50*/  BSYNC B1 ;  /* 0x0000000000017941 */ /* 0x000fea0003800000 */
.L_x_70367:
        /* <DEDUP_REMOVED lines=9> */
.L_x_70371:
[----:B------:R-:W-:Y:S02]  /*1def0*/  IMAD.MOV.U32 R6, RZ, RZ, R19 ;  /* 0x000000ffff067224 */ /* 0x000fe400078e0013 */
[----:B------:R-:W-:Y:S02]  /*1df00*/  IMAD.MOV.U32 R20, RZ, RZ, R16 ;  /* 0x000000ffff147224 */ /* 0x000fe400078e0010 */
[----:B------:R-:W-:Y:S02]  /*1df10*/  IMAD.MOV.U32 R19, RZ, RZ, R14 ;  /* 0x000000ffff137224 */ /* 0x000fe400078e000e */
[----:B------:R-:W-:Y:S02]  /*1df20*/  IMAD.MOV.U32 R16, RZ, RZ, R5 ;  /* 0x000000ffff107224 */ /* 0x000fe400078e0005 */
.L_x_70372:
[----:B------:R-:W-:Y:S05]  /*1df30*/  BSYNC B1 ;  /* 0x0000000000017941 */ /* 0x000fea0003800000 */
.L_x_70370:
        /* <DEDUP_REMOVED lines=9> */
.L_x_70374:
[----:B------:R-:W-:Y:S02]  /*1dfd0*/  IMAD.MOV.U32 R29, RZ, RZ, R6 ;  /* 0x000000ffff1d7224 */ /* 0x000fe400078e0006 */
[----:B------:R-:W-:Y:S02]  /*1dfe0*/  IMAD.MOV.U32 R31, RZ, RZ, R20 ;  /* 0x000000ffff1f7224 */ /* 0x000fe400078e0014 */
[----:B------:R-:W-:Y:S02]  /*1dff0*/  IMAD.MOV.U32 R6, RZ, RZ, R13 ;  /* 0x000000ffff067224 */ /* 0x000fe400078e000d */
[----:B------:R-:W-:Y:S02]  /*1e000*/  IMAD.MOV.U32 R20, RZ, RZ, R15 ;  /* 0x000000ffff147224 */ /* 0x000fe400078e000f */
.L_x_70375:
[----:B------:R-:W-:Y:S05]  /*1e010*/  BSYNC B1 ;  /* 0x0000000000017941 */ /* 0x000fea0003800000 */
.L_x_70373:
        /* <DEDUP_REMOVED lines=9> */
.L_x_70377:
[----:B------:R-:W-:Y:S02]  /*1e0b0*/  IMAD.MOV.U32 R14, RZ, RZ, R29 ;  /* 0x000000ffff0e7224 */ /* 0x000fe400078e001d */
[----:B------:R-:W-:Y:S02]  /*1e0c0*/  IMAD.MOV.U32 R22, RZ, RZ, R31 ;  /* 0x000000ffff167224 */ /* 0x000fe400078e001f */
[----:B------:R-:W-:Y:S02]  /*1e0d0*/  IMAD.MOV.U32 R29, RZ, RZ, R4 ;  /* 0x000000ffff1d7224 */ /* 0x000fe400078e0004 */
[----:B------:R-:W-:Y:S02]  /*1e0e0*/  IMAD.MOV.U32 R31, RZ, RZ, R8 ;  /* 0x000000ffff1f7224 */ /* 0x000fe400078e0008 */
.L_x_70378:
[----:B------:R-:W-:Y:S05]  /*1e0f0*/  BSYNC B1 ;  /* 0x0000000000017941 */ /* 0x000fea0003800000 */
.L_x_70376:
        /* <DEDUP_REMOVED lines=9> */
.L_x_70380:
[----:B------:R-:W-:Y:S02]  /*1e190*/  IMAD.MOV.U32 R8, RZ, RZ, R14 ;  /* 0x000000ffff087224 */ /* 0x000fe400078e000e */
[----:B------:R-:W-:Y:S02]  /*1e1a0*/  IMAD.MOV.U32 R13, RZ, RZ, R22 ;  /* 0x000000ffff0d7224 */ /* 0x000fe400078e0016 */
[----:B------:R-:W-:Y:S02]  /*1e1b0*/  IMAD.MOV.U32 R14, RZ, RZ, R23 ;  /* 0x000000ffff0e7224 */ /* 0x000fe400078e0017 */
[----:B------:R-:W-:Y:S02]  /*1e1c0*/  IMAD.MOV.U32 R22, RZ, RZ, R27 ;  /* 0x000000ffff167224 */ /* 0x000fe400078e001b */
.L_x_70381:
[----:B------:R-:W-:Y:S05]  /*1e1d0*/  BSYNC B1 ;  /* 0x0000000000017941 */ /* 0x000fea0003800000 */
.L_x_70379:
        /* <DEDUP_REMOVED lines=9> */
.L_x_70383:
[----:B------:R-:W-:Y:S02]  /*1e270*/  IMAD.MOV.U32 R24, RZ, RZ, R8 ;  /* 0x000000ffff187224 */ /* 0x000fe400078e0008 */
[----:B------:R-:W-:Y:S02]  /*1e280*/  IMAD.MOV.U32 R26, RZ, RZ, R13 ;  /* 0x000000ffff1a7224 */ /* 0x000fe400078e000d */
[----:B------:R-:W-:Y:S02]  /*1e290*/  IMAD.MOV.U32 R8, RZ, RZ, R9 ;  /* 0x000000ffff087224 */ /* 0x000fe400078e0009 */
[----:B------:R-:W-:Y:S02]  /*1e2a0*/  IMAD.MOV.U32 R13, RZ, RZ, R10 ;  /* 0x000000ffff0d7224 */ /* 0x000fe400078e000a */
.L_x_70384:
[----:B------:R-:W-:Y:S05]  /*1e2b0*/  BSYNC B1 ;  /* 0x0000000000017941 */ /* 0x000fea0003800000 */
.L_x_70382:
        /* <DEDUP_REMOVED lines=16> */
.L_x_70386:
[----:B------:R-:W-:Y:S01]  /*1e3c0*/  IMAD.MOV.U32 R10, RZ, RZ, R11 ;  /* 0x000000ffff0a7224 */ /* 0x000fe200078e000b */
[----:B------:R-:W-:Y:S01]  /*1e3d0*/  MOV R11, R12 ;  /* 0x0000000c000b7202 */ /* 0x000fe20000000f00 */
[----:B------:R-:W-:Y:S02]  /*1e3e0*/  IMAD.MOV.U32 R2, RZ, RZ, R3 ;  /* 0x000000ffff027224 */ /* 0x000fe400078e0003 */
[----:B------:R-:W-:Y:S02]  /*1e3f0*/  IMAD.MOV.U32 R3, RZ, RZ, R18 ;  /* 0x000000ffff037224 */ /* 0x000fe400078e0012 */
.L_x_70387:
[----:B------:R-:W-:Y:S05]  /*1e400*/  BSYNC B1 ;  /* 0x0000000000017941 */ /* 0x000fea0003800000 */
.L_x_70385:
        /* <DEDUP_REMOVED lines=9> */
.L_x_70389:
[----:B------:R-:W-:Y:S01]  /*1e4a0*/  IMAD.MOV.U32 R33, RZ, RZ, R10 ;  /* 0x000000ffff217224 */ /* 0x000fe200078e000a */
[----:B------:R-:W-:Y:S01]  /*1e4b0*/  MOV R10, R19 ;  /* 0x00000013000a7202 */ /* 0x000fe20000000f00 */
[----:B------:R-:W-:Y:S02]  /*1e4c0*/  IMAD.MOV.U32 R5, RZ, RZ, R2 ;  /* 0x000000ffff057224 */ /* 0x000fe400078e0002 */
[----:B------:R-:W-:Y:S02]  /*1e4d0*/  IMAD.MOV.U32 R2, RZ, RZ, R16 ;  /* 0x000000ffff027224 */ /* 0x000fe400078e0010 */
.L_x_70390:
[----:B------:R-:W-:Y:S05]  /*1e4e0*/  BSYNC B1 ;  /* 0x0000000000017941 */ /* 0x000fea0003800000 */
.L_x_70388:
        /* <DEDUP_REMOVED lines=9> */
.L_x_70392:
[----:B------:R-:W-:Y:S01]  /*1e580*/  IMAD.MOV.U32 R32, RZ, RZ, R33 ;  /* 0x000000ffff207224 */ /* 0x000fe200078e0021 */
[----:B------:R-:W-:Y:S01]  /*1e590*/  MOV R33, R6 ;  /* 0x0000000600217202 */ /* 0x000fe20000000f00 */
[----:B------:R-:W-:Y:S02]  /*1e5a0*/  IMAD.MOV.U32 R4, RZ, RZ, R5 ;  /* 0x000000ffff047224 */ /* 0x000fe400078e0005 */
[----:B------:R-:W-:Y:S02]  /*1e5b0*/  IMAD.MOV.U32 R5, RZ, RZ, R20 ;  /* 0x000000ffff057224 */ /* 0x000fe400078e0014 */
.L_x_70393:
[----:B------:R-:W-:Y:S05]  /*1e5c0*/  BSYNC B1 ;  /* 0x0000000000017941 */ /* 0x000fea0003800000 */
.L_x_70391:
        /* <DEDUP_REMOVED lines=9> */
.L_x_70395:
[----:B------:R-:W-:Y:S01]  /*1e660*/  IMAD.MOV.U32 R35, RZ, RZ, R32 ;  /* 0x000000ffff237224 */ /* 0x000fe200078e0020 */
[----:B------:R-:W-:Y:S01]  /*1e670*/  MOV R32, R29 ;  /* 0x0000001d00207202 */ /* 0x000fe20000000f00 */
[----:B------:R-:W-:Y:S02]  /*1e680*/  IMAD.MOV.U32 R7, RZ, RZ, R4 ;  /* 0x000000ffff077224 */ /* 0x000fe400078e0004 */
[----:B------:R-:W-:Y:S02]  /*1e690*/  IMAD.MOV.U32 R4, RZ, RZ, R31 ;  /* 0x000000ffff047224 */ /* 0x000fe400078e001f */
.L_x_70396:
[----:B------:R-:W-:Y:S05]  /*1e6a0*/  BSYNC B1 ;  /* 0x0000000000017941 */ /* 0x000fea0003800000 */
.L_x_70394:
        /* <DEDUP_REMOVED lines=9> */
.L_x_70398:
[----:B------:R-:W-:Y:S01]  /*1e740*/  IMAD.MOV.U32 R34, RZ, RZ, R35 ;  /* 0x000000ffff227224 */ /* 0x000fe200078e0023 */
[----:B------:R-:W-:Y:S01]  /*1e750*/  MOV R35, R14 ;  /* 0x0000000e00237202 */ /* 0x000fe20000000f00 */
[----:B------:R-:W-:Y:S02]  /*1e760*/  IMAD.MOV.U32 R6, RZ, RZ, R7 ;  /* 0x000000ffff067224 */ /* 0x000fe400078e0007 */
[----:B------:R-:W-:Y:S02]  /*1e770*/  IMAD.MOV.U32 R7, RZ, RZ, R22 ;  /* 0x000000ffff077224 */ /* 0x000fe400078e0016 */
.L_x_70399:
[----:B------:R-:W-:Y:S05]  /*1e780*/  BSYNC B1 ;  /* 0x0000000000017941 */ /* 0x000fea0003800000 */
.L_x_70397:
        /* <DEDUP_REMOVED lines=9> */
.L_x_70401:
[----:B------:R-:W-:Y:S01]  /*1e820*/  IMAD.MOV.U32 R37, RZ, RZ, R34 ;  /* 0x000000ffff257224 */ /* 0x000fe200078e0022 */
[----:B------:R-:W-:Y:S01]  /*1e830*/  MOV R34, R8 ;  /* 0x0000000800227202 */ /* 0x000fe20000000f00 */
[----:B------:R-:W-:Y:S02]  /*1e840*/  IMAD.MOV.U32 R9, RZ, RZ, R6 ;  /* 0x000000ffff097224 */ /* 0x000fe400078e0006 */
[----:B------:R-:W-:Y:S02]  /*1e850*/  IMAD.MOV.U32 R6, RZ, RZ, R13 ;  /* 0x000000ffff067224 */ /* 0x000fe400078e000d */
.L_x_70402:
[----:B------:R-:W-:Y:S05]  /*1e860*/  BSYNC B1 ;  /* 0x0000000000017941 */ /* 0x000fea0003800000 */
.L_x_70400:
        /* <DEDUP_REMOVED lines=9> */
.L_x_70404:
[----:B------:R-:W-:Y:S01]  /*1e900*/  IMAD.MOV.U32 R36, RZ, RZ, R37 ;  /* 0x000000ffff247224 */ /* 0x000fe200078e0025 */
[----:B------:R-:W-:Y:S01]  /*1e910*/  MOV R37, R24 ;  /* 0x0000001800257202 */ /* 0x000fe20000000f00 */
[----:B------:R-:W-:Y:S02]  /*1e920*/  IMAD.MOV.U32 R8, RZ, RZ, R9 ;  /* 0x000000ffff087224 */ /* 0x000fe400078e0009 */
[----:B------:R-:W-:Y:S02]  /*1e930*/  IMAD.MOV.U32 R9, RZ, RZ, R26 ;  /* 0x000000ffff097224 */ /* 0x000fe400078e001a */
.L_x_70405:
[----:B------:R-:W-:Y:S05]  /*1e940*/  BSYNC B1 ;  /* 0x0000000000017941 */ /* 0x000fea0003800000 */
.L_x_70403:
[----:B------:R-:W-:Y:S02]  /*1e950*/  FADD.FTZ R38, R17, R38 ;  /* 0x0000002611267221 */ /* 0x000fe40000010000 */
.L_x_69901:
[----:B------:R-:W-:Y:S05]  /*1e960*/  BSYNC B0 ;  /* 0x0000000000007941 */ /* 0x000fea0003800000 */
.L_x_69900:
[----:B------:R-:W-:Y:S05]  /*1e970*/  @P2 EXIT ;  /* 0x000000000000294d */ /* 0x000fea0003800000 */
[----:B0-----:R-:W-:Y:S01]  /*1e980*/  IMAD.MOV.U32 R13, RZ, RZ, c[0x0][0x180] ;  /* 0x00006000ff0d7624 */ /* 0x001fe200078e00ff */
[----:B-1----:R-:W0:Y:S01]  /*1e990*/  MUFU.LG2 R38, R38 ;  /* 0x0000002600267308 */ /* 0x002e220000000c00 */
[----:B------:R-:W-:Y:S02]  /*1e9a0*/  IMAD R12, R0, c[0x0][0x180], RZ ;  /* 0x00006000000c7a24 */ /* 0x000fe400078e02ff */
[----:B------:R-:W-:Y:S01]  /*1e9b0*/  IMAD.MOV.U32 R17, RZ, RZ, 0x4 ;  /* 0x00000004ff117424 */ /* 0x000fe200078e00ff */
[C---:B------:R-:W-:Y:S01]  /*1e9c0*/  ISETP.GE.AND P3, PT, R13.reuse, 0x1, PT ;  /* 0x000000010d00780c */ /* 0x040fe20003f66270 */
[----:B------:R-:W-:Y:S01]  /*1e9d0*/  IMAD.SHL.U32 R16, R12, 0x2, RZ ;  /* 0x000000020c107824 */ /* 0x000fe200078e00ff */
[----:B------:R-:W-:-:S02]  /*1e9e0*/  ISETP.GE.AND P0, PT, R13, 0x2, PT ;  /* 0x000000020d00780c */ /* 0x000fc40003f06270 */
[C---:B------:R-:W-:Y:S01]  /*1e9f0*/  ISETP.GE.AND P1, PT, R13.reuse, 0x3, PT ;  /* 0x000000030d00780c */ /* 0x040fe20003f26270 */
[----:B------:R-:W-:Y:S01]  /*1ea00*/  IMAD.WIDE R14, R16, R17, c[0x0][0x170] ;  /* 0x00005c00100e7625 */ /* 0x000fe200078e0211 */
[----:B------:R-:W-:-:S03]  /*1ea10*/  ISETP.GE.AND P2, PT, R13, 0x4, PT ;  /* 0x000000040d00780c */ /* 0x000fc60003f46270 */
[----:B------:R-:W-:-:S04]  /*1ea20*/  IMAD.WIDE R12, R0, R17, c[0x0][0x168] ;  /* 0x00005a00000c7625 */ /* 0x000fc800078e0211 */
[----:B------:R-:W-:Y:S01]  /*1ea30*/  IMAD.WIDE R16, R16, R17, c[0x0][0x178] ;  /* 0x00005e0010107625 */ /* 0x000fe200078e0211 */
        /* <DEDUP_REMOVED lines=13> */
.L_x_70406:
[----:B0-----:R-:W-:Y:S05]  /*1eb10*/  @!P0 BRA `(.L_x_70407) ;  /* 0x000000c000008947 */ /* 0x001fea0003800000 */
[----:B------:R-:W2:Y:S04]  /*1eb20*/  LDG.E.CONSTANT R0, [R12.64] ;  /* 0x000000080c007981 */ /* 0x000ea8000c1e9900 */
[----:B------:R-:W3:Y:S01]  /*1eb30*/  LDG.E.CONSTANT R8, [R12.64] ;  /* 0x000000080c087981 */ /* 0x000ee2000c1e9900 */
[----:B------:R-:W-:-:S02]  /*1eb40*/  FADD.FTZ R9, -R39, R6 ;  /* 0x0000000627097221 */ /* 0x000fc40000010100 */
[----:B------:R-:W-:Y:S01]  /*1eb50*/  FADD.FTZ R7, -R39, R7 ;  /* 0x0000000727077221 */ /* 0x000fe20000010100 */
        /* <DEDUP_REMOVED lines=8> */
.L_x_70407:
[----:B------:R-:W-:Y:S05]  /*1ebe0*/  @!P1 BRA `(.L_x_70408) ;  /* 0x000000c000009947 */ /* 0x000fea0003800000 */
[----:B------:R-:W2:Y:S04]  /*1ebf0*/  LDG.E.CONSTANT R0, [R12.64] ;  /* 0x000000080c007981 */ /* 0x000ea8000c1e9900 */
[----:B------:R-:W3:Y:S01]  /*1ec00*/  LDG.E.CONSTANT R6, [R12.64] ;  /* 0x000000080c067981 */ /* 0x000ee2000c1e9900 */
[----:B0-----:R-:W-:-:S02]  /*1ec10*/  FADD.FTZ R7, -R39, R4 ;  /* 0x0000000427077221 */ /* 0x001fc40000010100 */
        /* <DEDUP_REMOVED lines=9> */
.L_x_70408:
[----:B------:R-:W-:Y:S05]  /*1ecb0*/  @!P2 BRA `(.L_x_70409) ;  /* 0x000000600000a947 */ /* 0x000fea0003800000 */
[----:B------:R-:W2:Y:S01]  /*1ecc0*/  LDG.E.CONSTANT R0, [R12.64] ;  /* 0x000000080c007981 */ /* 0x000ea2000c1e9900 */
[----:B0-----:R-:W-:-:S03]  /*1ecd0*/  FADD.FTZ R5, -R39, R2 ;  /* 0x0000000227057221 */ /* 0x001fc60000010100 */
[----:B------:R0:W-:Y:S01]  /*1ece0*/  STG.E [R14.64+0x18], R10 ;  /* 0x0000180a0e007986 */ /* 0x0001e2000c101908 */
[----:B------:R-:W-:-:S04]  /*1ecf0*/  FFMA.FTZ R5, R38, -0.69314718246459960938, R5 ;  /* 0xbf31721826057823 */ /* 0x000fc80000010005 */
[----:B--2---:R-:W-:-:S05]  /*1ed00*/  FADD.FTZ R5, R0, R5 ;  /* 0x0000000500057221 */ /* 0x004fca0000010000 */
[----:B------:R0:W-:Y:S02]  /*1ed10*/  STG.E [R16.64+0x18], R5 ;  /* 0x0000180510007986 */ /* 0x0001e4000c101908 */
.L_x_70409:
        /* <DEDUP_REMOVED lines=8> */
.L_x_70410:
        /* <DEDUP_REMOVED lines=14> */
.L_x_74510:


//--------------------- .text._ZN17fastertransformer38beam_online_softmax_topk_stage2_kernelIfLi8ELi64EEEvPKfS2_PiPT_ii --------------------------
	.section	.text._ZN17fastertransformer38beam_online_softmax_topk_stage2_kernelIfLi8ELi64EEEvPKfS2_PiPT_ii,"ax",@progbits
	.sectioninfo	@"SHI_REGISTERS=48"
	.align	128
        .global         _ZN17fastertransformer38beam_online_softmax_topk_stage2_kernelIfLi8ELi64EEEvPKfS2_PiPT_ii
        .type           _ZN17fastertransformer38beam_online_softmax_topk_stage2_kernelIfLi8ELi64EEEvPKfS2_PiPT_ii,@function
        .size           _ZN17fastertransformer38beam_online_softmax_topk_stage2_kernelIfLi8ELi64EEEvPKfS2_PiPT_ii,(.L_x_74511 - _ZN17fastertransformer38beam_online_softmax_topk_stage2_kernelIfLi8ELi64EEEvPKfS2_PiPT_ii)
        .other          _ZN17fastertransformer38beam_online_softmax_topk_stage2_kernelIfLi8ELi64EEEvPKfS2_PiPT_ii,@"STO_CUDA_ENTRY STV_DEFAULT"
_ZN17fastertransformer38beam_online_softmax_topk_stage2_kernelIfLi8ELi64EEEvPKfS2_PiPT_ii:
.text._ZN17fastertransformer38beam_online_softmax_topk_stage2_kernelIfLi8ELi64EEEvPKfS2_PiPT_ii:
        /* <DEDUP_REMOVED lines=23> */
[----:B------:R-:W-:-:S06]  /*0170*/  IMAD.MOV.U32 R14, RZ, RZ, -0x800001 ;  /* 0xff7fffffff0e7424 */ /* 0x000fcc00078e00ff */
        /* <DEDUP_REMOVED lines=20> */
[----:B------:R-:W-:-:S03]  /*02c0*/  IMAD.MOV.U32 R4, RZ, RZ, R36 ;  /* 0x000000ffff047224 */ /* 0x000fc600078e0024 */
.L_x_70415:
[----:B------:R-:W-:-:S06]  /*02d0*/  MOV R3, R11 ;  /* 0x0000000b00037202 */ /* 0x000fcc0000000f00 */
        /* <DEDUP_REMOVED lines=9> */
.L_x_70414:
[----:B------:R-:W-:Y:S05]  /*0370*/  BSYNC B1 ;  /* 0x0000000000017941 */ /* 0x000fea0003800000 */
.L_x_70413:
        /* <DEDUP_REMOVED lines=14> */
.L_x_70418:
        /* <DEDUP_REMOVED lines=38> */
.L_x_70417:
[----:B------:R-:W-:Y:S05]  /*06c0*/  BSYNC B1 ;  /* 0x0000000000017941 */ /* 0x000fea0003800000 */
.L_x_70416:
        /* <DEDUP_REMOVED lines=25> */
.L_x_70420:
[----:B------:R-:W-:Y:S05]  /*0860*/  BSYNC B1 ;  /* 0x0000000000017941 */ /* 0x000fea0003800000 */
.L_x_70419:
        /* <DEDUP_REMOVED lines=10> */
.L_x_70412:
[----:B-1----:R-:W-:Y:S05]  /*0910*/  BSYNC B0 ;  /* 0x0000000000007941 */ /* 0x002fea0003800000 */
.L_x_70411:
[----:B------:R-:W-:Y:S01]  /*0920*/  ISETP.GE.U32.AND P0, PT, R36, c[0x0][0x184], PT ;  /* 0x0000610024007a0c */ /* 0x000fe20003f06070 */
[----:B------:R-:W-:Y:S01]  /*0930*/  BAR.SYNC.DEFER_BLOCKING 0x0 ;  /* 0x0000000000007b1d */ /* 0x000fe20000010000 */
[----:B------:R-:W-:Y:S01]  /*0940*/  HFMA2.MMA R34, -RZ, RZ, 0, 0 ;  /* 0x00000000ff227435 */ /* 0x000fe200000001ff */
[----:B------:R-:W-:Y:S01]  /*0950*/  IMAD.MOV.U32 R10, RZ, RZ, -0x1 ;  /* 0xffffffffff0a7424 */ /* 0x000fe200078e00ff */
[----:B0-----:R-:W-:Y:S01]  /*0960*/  MOV R6, 0xff7fffff ;  /* 0xff7fffff00067802 */ /* 0x001fe20000000f00 */
[----:B------:R-:W-:Y:S01]  /*0970*/  IMAD.MOV.U32 R2, RZ, RZ, -0x800001 ;  /* 0xff7fffffff027424 */ /* 0x000fe200078e00ff */
[----:B------:R-:W-:Y:S01]  /*0980*/  MOV R29, 0xffffffff ;  /* 0xffffffff001d7802 */ /* 0x000fe20000000f00 */
        /* <DEDUP_REMOVED lines=20> */
[----:B------:R-:W-:-:S03]  /*0ad0*/  HFMA2.MMA R31, -RZ, RZ, 0, 0 ;  /* 0x00000000ff1f7435 */ /* 0x000fc600000001ff */
        /* <DEDUP_REMOVED lines=8> */
[----:B------:R-:W-:-:S05]  /*0b60*/  IMAD.MOV.U32 R31, RZ, RZ, RZ ;  /* 0x000000ffff1f7224 */ /* 0x000fca00078e00ff */
[----:B------:R-:W-:-:S13]  /*0b70*/  ISETP.LT.AND P0, PT, RZ, UR6, PT ;  /* 0x00000006ff007c0c */ /* 0x000fda000bf01270 */
[----:B------:R-:W-:Y:S05]  /*0b80*/  @!P0 BRA `(.L_x_70425) ;  /* 0x0000202000008947 */ /* 0x000fea0003800000 */
[----:B------:R-:W-:-:S06]  /*0b90*/  UISETP.GT.AND UP0, UPT, UR6, 0xc, UPT ;  /* 0x0000000c0600788c */ /* 0x000fcc000bf04270 */
[----:B------:R-:W-:Y:S01]  /*0ba0*/  PLOP3.LUT P0, PT, PT, PT, UP0, 0x80, 0x0 ;  /* 0x000000000000781c */ /* 0x000fe20003f0f008 */
[----:B------:R-:W-:-:S12]  /*0bb0*/  UPLOP3.LUT UP0, UPT, UPT, UPT, UPT, 0x80, 0x0 ;  /* 0x000000000000789c */ /* 0x000fd80003f0f070 */
[----:B------:R-:W-:Y:S05]  /*0bc0*/  @!P0 BRA `(.L_x_70426) ;  /* 0x000014f000008947 */ /* 0x000fea0003800000 */
[----:B------:R-:W-:Y:S02]  /*0bd0*/  UPLOP3.LUT UP0, UPT, UPT, UPT, UPT, 0x40, 0x0 ;  /* 0x000000000000789c */ /* 0x000fe40003f0e870 */
.L_x_70427:
        /* <DEDUP_REMOVED lines=14> */
[C---:B------:R-:W-:Y:S01]  /*0cc0*/  ISETP.EQ.AND P6, PT, R4.reuse, 0x10, PT ;  /* 0x000000100400780c */ /* 0x040fe20003fc2270 */
[----:B------:R-:W4:Y:S01]  /*0cd0*/  LDS.64 R28, [R30.X4+0xf0] ;  /* 0x0000f0001e1c7984 */ /* 0x000f220000004a00 */
[--C-:B0-----:R-:W-:Y:S01]  /*0ce0*/  @P4 IMAD.MOV.U32 R14, RZ, RZ, R2.reuse ;  /* 0x000000ffff0e4224 */ /* 0x101fe200078e0002 */
[----:B------:R-:W-:Y:S01]  /*0cf0*/  @P0 MOV R19, R3 ;  /* 0x0000000300130202 */ /* 0x000fe20000000f00 */
[----:B------:R-:W-:Y:S01]  /*0d00*/  @P4 IMAD.MOV.U32 R13, RZ, RZ, R3 ;  /* 0x000000ffff0d4224 */ /* 0x000fe200078e0003 */
[----:B------:R-:W-:Y:S01]  /*0d10*/  ISETP.EQ.AND P4, PT, R4, 0x30, PT ;  /* 0x000000300400780c */ /* 0x000fe20003f82270 */
[----:B------:R-:W-:-:S03]  /*0d20*/  @P0 IMAD.MOV.U32 R20, RZ, RZ, R2 ;  /* 0x000000ffff140224 */ /* 0x000fc600078e0002 */
[----:B-1----:R-:W-:Y:S01]  /*0d30*/  @P1 MOV R13, R11 ;  /* 0x0000000b000d1202 */ /* 0x002fe20000000f00 */
[----:B------:R-:W-:Y:S02]  /*0d40*/  @P2 IMAD.MOV.U32 R20, RZ, RZ, R10 ;  /* 0x000000ffff142224 */ /* 0x000fe400078e000a */
[----:B------:R-:W-:Y:S02]  /*0d50*/  @P2 IMAD.MOV.U32 R19, RZ, RZ, R11 ;  /* 0x000000ffff132224 */ /* 0x000fe400078e000b */
[--C-:B------:R-:W-:Y:S02]  /*0d60*/  @P5 IMAD.MOV.U32 R18, RZ, RZ, R2.reuse ;  /* 0x000000ffff125224 */ /* 0x100fe400078e0002 */
[--C-:B------:R-:W-:Y:S02]  /*0d70*/  @P5 IMAD.MOV.U32 R17, RZ, RZ, R3.reuse ;  /* 0x000000ffff115224 */ /* 0x100fe400078e0003 */
[----:B------:R-:W-:Y:S02]  /*0d80*/  @P1 IMAD.MOV.U32 R22, RZ, RZ, R2 ;  /* 0x000000ffff161224 */ /* 0x000fe400078e0002 */
[----:B------:R-:W-:Y:S01]  /*0d90*/  @P1 IMAD.MOV.U32 R21, RZ, RZ, R3 ;  /* 0x000000ffff151224 */ /* 0x000fe200078e0003 */
[----:B------:R-:W-:Y:S01]  /*0da0*/  @P4 MOV R15, R3 ;  /* 0x00000003000f4202 */ /* 0x000fe20000000f00 */
[----:B------:R-:W-:-:S02]  /*0db0*/  @P1 IMAD.MOV.U32 R14, RZ, RZ, R10 ;  /* 0x000000ffff0e1224 */ /* 0x000fc400078e000a */
[----:B--2---:R-:W-:Y:S02]  /*0dc0*/  @P1 IMAD.MOV.U32 R20, RZ, RZ, R6 ;  /* 0x000000ffff141224 */ /* 0x004fe400078e0006 */
[----:B------:R-:W-:Y:S01]  /*0dd0*/  @P1 IMAD.MOV.U32 R19, RZ, RZ, R7 ;  /* 0x000000ffff131224 */ /* 0x000fe200078e0007 */
[----:B------:R-:W-:Y:S01]  /*0de0*/  ISETP.EQ.AND P1, PT, R4, -0x20, PT ;  /* 0xffffffe00400780c */ /* 0x000fe20003f22270 */
[----:B------:R-:W-:Y:S02]  /*0df0*/  @P4 IMAD.MOV.U32 R16, RZ, RZ, R2 ;  /* 0x000000ffff104224 */ /* 0x000fe400078e0002 */
[--C-:B------:R-:W-:Y:S02]  /*0e00*/  @P3 IMAD.MOV.U32 R18, RZ, RZ, R10.reuse ;  /* 0x000000ffff123224 */ /* 0x100fe400078e000a */
        /* <DEDUP_REMOVED lines=8> */
[----:B------:R-:W-:Y:S01]  /*0e90*/  ISETP.EQ.AND P5, PT, R4, -0x28, PT ;  /* 0xffffffd80400780c */ /* 0x000fe20003fa2270 */
[----:B------:R-:W-:Y:S02]  /*0ea0*/  @P2 IMAD.MOV.U32 R27, RZ, RZ, R2 ;  /* 0x000000ffff1b2224 */ /* 0x000fe400078e0002 */
[----:B------:R-:W-:Y:S01]  /*0eb0*/  @P2 IMAD.MOV.U32 R12, RZ, RZ, R3 ;  /* 0x000000ffff0c2224 */ /* 0x000fe200078e0003 */
[----:B------:R-:W-:Y:S01]  /*0ec0*/  @P1 MOV R12, R11 ;  /* 0x0000000b000c1202 */ /* 0x000fe20000000f00 */
[----:B------:R-:W-:-:S02]  /*0ed0*/  @P1 IMAD.MOV.U32 R27, RZ, RZ, R10 ;  /* 0x000000ffff1b1224 */ /* 0x000fc400078e000a */
[--C-:B------:R-:W-:Y:S01]  /*0ee0*/  @P4 IMAD.MOV.U32 R14, RZ, RZ, R6.reuse ;  /* 0x000000ffff0e4224 */ /* 0x100fe200078e0006 */
[-C--:B---3--:R-:W-:Y:S01]  /*0ef0*/  @P6 MOV R14, R8.reuse ;  /* 0x00000008000e6202 */ /* 0x088fe20000000f00 */
        /* <DEDUP_REMOVED lines=16> */
[----:B------:R-:W-:Y:S01]  /*1000*/  @P4 IMAD.MOV.U32 R26, RZ, RZ, R10 ;  /* 0x000000ffff1a4224 */ /* 0x000fe200078e000a */
[----:B------:R-:W-:Y:S01]  /*1010*/  @P5 MOV R24, R10 ;  /* 0x0000000a00185202 */ /* 0x000fe20000000f00 */
[--C-:B------:R-:W-:Y:S01]  /*1020*/  @P2 IMAD.MOV.U32 R26, RZ, RZ, R6.reuse ;  /* 0x000000ffff1a2224 */ /* 0x100fe200078e0006 */
[----:B------:R-:W-:Y:S01]  /*1030*/  @P5 MOV R23, R11 ;  /* 0x0000000b00175202 */ /* 0x000fe20000000f00 */
[----:B------:R-:W-:Y:S01]  /*1040*/  @P3 IMAD.MOV.U32 R24, RZ, RZ, R6 ;  /* 0x000000ffff183224 */ /* 0x000fe200078e0006 */
[----:B------:R-:W-:Y:S01]  /*1050*/  IADD3 R6, R31, 0x4, RZ ;  /* 0x000000041f067810 */ /* 0x000fe20007ffe0ff */
[----:B------:R-:W-:Y:S01]  /*1060*/  @P0 IMAD.MOV.U32 R21, RZ, RZ, R11 ;  /* 0x000000ffff150224 */ /* 0x000fe200078e000b */
[----:B------:R-:W-:Y:S01]  /*1070*/  @P1 MOV R26, R8 ;  /* 0x00000008001a1202 */ /* 0x000fe20000000f00 */
[----:B------:R-:W-:-:S02]  /*1080*/  @P6 IMAD.MOV.U32 R21, RZ, RZ, R7 ;  /* 0x000000ffff156224 */ /* 0x000fc400078e0007 */
[----:B------:R-:W-:Y:S02]  /*1090*/  IMAD.SHL.U32 R32, R6, 0x4, RZ ;  /* 0x0000000406207824 */ /* 0x000fe400078e00ff */
[----:B------:R-:W-:Y:S02]  /*10a0*/  @P5 IMAD.MOV.U32 R22, RZ, RZ, R8 ;  /* 0x000000ffff165224 */ /* 0x000fe400078e0008 */
[----:B------:R-:W-:Y:S01]  /*10b0*/  @P5 IMAD.MOV.U32 R21, RZ, RZ, R9 ;  /* 0x000000ffff155224 */ /* 0x000fe200078e0009 */
[----:B------:R-:W-:Y:S01]  /*10c0*/  ISETP.EQ.AND P5, PT, R32, 0x38, PT ;  /* 0x000000382000780c */ /* 0x000fe20003fa2270 */
[----:B------:R-:W-:Y:S02]  /*10d0*/  @P4 IMAD.MOV.U32 R25, RZ, RZ, R11 ;  /* 0x000000ffff194224 */ /* 0x000fe400078e000b */
[--C-:B------:R-:W-:Y:S02]  /*10e0*/  @P2 IMAD.MOV.U32 R25, RZ, RZ, R7.reuse ;  /* 0x000000ffff192224 */ /* 0x100fe400078e0007 */
[----:B------:R-:W-:-:S02]  /*10f0*/  @P3 IMAD.MOV.U32 R23, RZ, RZ, R7 ;  /* 0x000000ffff173224 */ /* 0x000fc400078e0007 */
[----:B------:R-:W2:Y:S01]  /*1100*/  LDS.64 R6, [R30.X4+0x118] ;  /* 0x000118001e067984 */ /* 0x000ea20000004a00 */
[--C-:B------:R-:W-:Y:S01]  /*1110*/  @P0 IMAD.MOV.U32 R19, RZ, RZ, R9.reuse ;  /* 0x000000ffff130224 */ /* 0x100fe200078e0009 */
[C---:B------:R-:W-:Y:S01]  /*1120*/  ISETP.EQ.AND P0, PT, R32.reuse, 0x20, PT ;  /* 0x000000202000780c */ /* 0x040fe20003f02270 */
[--C-:B------:R-:W-:Y:S01]  /*1130*/  @P1 IMAD.MOV.U32 R25, RZ, RZ, R9.reuse ;  /* 0x000000ffff191224 */ /* 0x100fe200078e0009 */
[C---:B------:R-:W-:Y:S01]  /*1140*/  ISETP.EQ.AND P1, PT, R32.reuse, RZ, PT ;  /* 0x000000ff2000720c */ /* 0x040fe20003f22270 */
[--C-:B------:R-:W-:Y:S01]  /*1150*/  @P6 IMAD.MOV.U32 R13, RZ, RZ, R9.reuse ;  /* 0x000000ffff0d6224 */ /* 0x100fe200078e0009 */
[C---:B------:R-:W-:Y:S01]  /*1160*/  ISETP.EQ.AND P6, PT, R32.reuse, 0x28, PT ;  /* 0x000000282000780c */ /* 0x040fe20003fc2270 */
[--C-:B------:R-:W-:Y:S02]  /*1170*/  @P4 IMAD.MOV.U32 R24, RZ, RZ, R8.reuse ;  /* 0x000000ffff184224 */ /* 0x100fe400078e0008 */
[----:B------:R-:W-:Y:S01]  /*1180*/  @P4 IMAD.MOV.U32 R23, RZ, RZ, R9 ;  /* 0x000000ffff174224 */ /* 0x000fe200078e0009 */
[----:B------:R-:W-:Y:S01]  /*1190*/  ISETP.EQ.AND P4, PT, R32, 0x18, PT ;  /* 0x000000182000780c */ /* 0x000fe20003f82270 */
[----:B------:R-:W-:-:S02]  /*11a0*/  @P2 IMAD.MOV.U32 R18, RZ, RZ, R8 ;  /* 0x000000ffff122224 */ /* 0x000fc400078e0008 */
[----:B------:R-:W-:Y:S01]  /*11b0*/  @P2 IMAD.MOV.U32 R17, RZ, RZ, R9 ;  /* 0x000000ffff112224 */ /* 0x000fe200078e0009 */
[C---:B------:R-:W-:Y:S01]  /*11c0*/  ISETP.EQ.AND P2, PT, R32.reuse, 0x8, PT ;  /* 0x000000082000780c */ /* 0x040fe20003f42270 */
[----:B----4-:R-:W-:Y:S02]  /*11d0*/  @P5 IMAD.MOV.U32 R14, RZ, RZ, R28 ;  /* 0x000000ffff0e5224 */ /* 0x010fe400078e001c */
[----:B------:R-:W-:Y:S01]  /*11e0*/  @P5 IMAD.MOV.U32 R13, RZ, RZ, R29 ;  /* 0x000000ffff0d5224 */ /* 0x000fe200078e001d */
[C---:B------:R-:W-:Y:S01]  /*11f0*/  ISETP.EQ.AND P5, PT, R32.reuse, 0x30, PT ;  /* 0x000000302000780c */ /* 0x040fe20003fa2270 */
[----:B------:R-:W-:Y:S02]  /*1200*/  @P3 IMAD.MOV.U32 R16, RZ, RZ, R8 ;  /* 0x000000ffff103224 */ /* 0x000fe400078e0008 */
[----:B------:R-:W-:Y:S01]  /*1210*/  @P3 IMAD.MOV.U32 R15, RZ, RZ, R9 ;  /* 0x000000ffff0f3224 */ /* 0x000fe200078e0009 */
[----:B------:R-:W-:Y:S01]  /*1220*/  ISETP.EQ.AND P3, PT, R32, 0x10, PT ;  /* 0x000000102000780c */ /* 0x000fe20003f62270 */
[----:B------:R-:W-:Y:S01]  /*1230*/  @P0 IMAD.MOV.U32 R20, RZ, RZ, R28 ;  /* 0x000000ffff140224 */ /* 0x000fe200078e001c */
[----:B------:R-:W-:Y:S01]  /*1240*/  @P4 MOV R22, R28 ;  /* 0x0000001c00164202 */ /* 0x000fe20000000f00 */
[----:B------:R-:W-:-:S02]  /*1250*/  @P0 IMAD.MOV.U32 R19, RZ, RZ, R29 ;  /* 0x000000ffff130224 */ /* 0x000fc400078e001d */
[----:B0-----:R-:W-:Y:S01]  /*1260*/  @P1 IMAD.MOV.U32 R20, RZ, RZ, R4 ;  /* 0x000000ffff141224 */ /* 0x001fe200078e0004 */
[----:B-1----:R-:W-:Y:S01]  /*1270*/  @P4 MOV R20, R2 ;  /* 0x0000000200144202 */ /* 0x002fe20000000f00 */
[----:B------:R-:W-:Y:S01]  /*1280*/  @P1 IMAD.MOV.U32 R19, RZ, RZ, R5 ;  /* 0x000000ffff131224 */ /* 0x000fe200078e0005 */
[----:B------:R-:W-:Y:S01]  /*1290*/  @P2 MOV R26, R28 ;  /* 0x0000001c001a2202 */ /* 0x000fe20000000f00 */
[----:B------:R-:W-:Y:S01]  /*12a0*/  @P6 IMAD.MOV.U32 R18, RZ, RZ, R28 ;  /* 0x000000ffff126224 */ /* 0x000fe200078e001c */
[----:B------:R-:W-:Y:S01]  /*12b0*/  @P2 MOV R18, R4 ;  /* 0x0000000400122202 */ /* 0x000fe20000000f00 */
[--C-:B------:R-:W-:Y:S02]  /*12c0*/  @P6 IMAD.MOV.U32 R17, RZ, RZ, R29.reuse ;  /* 0x000000ffff116224 */ /* 0x100fe400078e001d */
[----:B------:R-:W-:Y:S01]  /*12d0*/  @P4 IMAD.MOV.U32 R21, RZ, RZ, R29 ;  /* 0x000000ffff154224 */ /* 0x000fe200078e001d */
[----:B------:R-:W-:Y:S01]  /*12e0*/  @P3 MOV R23, R29 ;  /* 0x0000001d00173202 */ /* 0x000fe20000000f00 */
[----:B------:R-:W-:-:S02]  /*12f0*/  @P4 IMAD.MOV.U32 R14, RZ, RZ, R4 ;  /* 0x000000ffff0e4224 */ /* 0x000fc400078e0004 */
[----:B------:R-:W-:Y:S02]  /*1300*/  @P4 IMAD.MOV.U32 R13, RZ, RZ, R5 ;  /* 0x000000ffff0d4224 */ /* 0x000fe400078e0005 */
[----:B------:R-:W-:Y:S01]  /*1310*/  @P4 IMAD.MOV.U32 R19, RZ, RZ, R3 ;  /* 0x000000ffff134224 */ /* 0x000fe200078e0003 */
[----:B------:R-:W-:Y:S01]  /*1320*/  ISETP.EQ.AND P4, PT, R32, -0x20, PT ;  /* 0xffffffe02000780c */ /* 0x000fe20003f82270 */
[----:B------:R-:W-:Y:S02]  /*1330*/  @P5 IMAD.MOV.U32 R16, RZ, RZ, R28 ;  /* 0x000000ffff105224 */ /* 0x000fe400078e001c */
        /* <DEDUP_REMOVED lines=9> */
[----:B------:R-:W-:Y:S01]  /*13d0*/  ISETP.EQ.AND P6, PT, R32, -0x28, PT ;  /* 0xffffffd82000780c */ /* 0x000fe20003fc2270 */
[----:B------:R-:W-:Y:S02]  /*13e0*/  @P1 IMAD.MOV.U32 R27, RZ, RZ, R28 ;  /* 0x000000ffff1b1224 */ /* 0x000fe400078e001c */
[----:B------:R-:W-:Y:S02]  /*13f0*/  @P1 IMAD.MOV.U32 R12, RZ, RZ, R29 ;  /* 0x000000ffff0c1224 */ /* 0x000fe400078e001d */
[----:B------:R-:W-:-:S02]  /*1400*/  @P4 IMAD.MOV.U32 R27, RZ, RZ, R4 ;  /* 0x000000ffff1b4224 */ /* 0x000fc400078e0004 */
[----:B------:R-:W-:Y:S02]  /*1410*/  @P4 IMAD.MOV.U32 R12, RZ, RZ, R5 ;  /* 0x000000ffff0c4224 */ /* 0x000fe400078e0005 */
[----:B------:R-:W-:Y:S02]  /*1420*/  @P5 IMAD.MOV.U32 R14, RZ, RZ, R2 ;  /* 0x000000ffff0e5224 */ /* 0x000fe400078e0002 */
[----:B------:R-:W-:Y:S01]  /*1430*/  @P0 MOV R27, R2 ;  /* 0x00000002001b0202 */ /* 0x000fe20000000f00 */
[--C-:B------:R-:W-:Y:S01]  /*1440*/  @P0 IMAD.MOV.U32 R12, RZ, RZ, R3.reuse ;  /* 0x000000ffff0c0224 */ /* 0x100fe200078e0003 */
[----:B------:R-:W-:Y:S01]  /*1450*/  @P0 MOV R21, R5 ;  /* 0x0000000500150202 */ /* 0x000fe20000000f00 */
[----:B------:R-:W-:Y:S01]  /*1460*/  @P5 IMAD.MOV.U32 R13, RZ, RZ, R3 ;  /* 0x000000ffff0d5224 */ /* 0x000fe200078e0003 */
[C---:B------:R-:W-:Y:S01]  /*1470*/  ISETP.EQ.AND P5, PT, R32.reuse, -0x18, PT ;  /* 0xffffffe82000780c */ /* 0x040fe20003fa2270 */
[----:B--2---:R-:W-:Y:S01]  /*1480*/  @P6 IMAD.MOV.U32 R27, RZ, RZ, R6 ;  /* 0x000000ffff1b6224 */ /* 0x004fe200078e0006 */
[-C--:B------:R-:W-:Y:S01]  /*1490*/  @P0 MOV R19, R7.reuse ;  /* 0x0000000700130202 */ /* 0x080fe20000000f00 */
[----:B------:R-:W-:Y:S01]  /*14a0*/  @P6 IMAD.MOV.U32 R12, RZ, RZ, R7 ;  /* 0x000000ffff0c6224 */ /* 0x000fe200078e0007 */
[----:B------:R-:W-:Y:S01]  /*14b0*/  ISETP.EQ.AND P6, PT, R32, -0x10, PT ;  /* 0xfffffff02000780c */ /* 0x000fe20003fc2270 */
[----:B------:R-:W-:Y:S01]  /*14c0*/  @P3 IMAD.MOV.U32 R24, RZ, RZ, R28 ;  /* 0x000000ffff183224 */ /* 0x000fe200078e001c */
[----:B------:R-:W-:Y:S01]  /*14d0*/  @P3 MOV R13, R7 ;  /* 0x00000007000d3202 */ /* 0x000fe20000000f00 */
[----:B------:R-:W-:-:S02]  /*14e0*/  @P2 IMAD.MOV.U32 R25, RZ, RZ, R29 ;  /* 0x000000ffff192224 */ /* 0x000fc400078e001d */
[----:B------:R-:W0:Y:S01]  /*14f0*/  LDS.64 R28, [R30.X4+0x120] ;  /* 0x000120001e1c7984 */ /* 0x000e220000004a00 */
[----:B------:R-:W-:Y:S02]  /*1500*/  @P0 IMAD.MOV.U32 R22, RZ, RZ, R4 ;  /* 0x000000ffff160224 */ /* 0x000fe400078e0004 */
[----:B------:R-:W-:Y:S02]  /*1510*/  @P3 IMAD.MOV.U32 R22, RZ, RZ, R2 ;  /* 0x000000ffff163224 */ /* 0x000fe400078e0002 */
[----:B------:R-:W-:Y:S02]  /*1520*/  @P5 IMAD.MOV.U32 R26, RZ, RZ, R4 ;  /* 0x000000ffff1a5224 */ /* 0x000fe400078e0004 */
[----:B------:R-:W-:Y:S02]  /*1530*/  @P1 IMAD.MOV.U32 R26, RZ, RZ, R2 ;  /* 0x000000ffff1a1224 */ /* 0x000fe400078e0002 */
[----:B------:R-:W-:Y:S02]  /*1540*/  @P6 IMAD.MOV.U32 R24, RZ, RZ, R4 ;  /* 0x000000ffff186224 */ /* 0x000fe400078e0004 */
[----:B------:R-:W-:Y:S01]  /*1550*/  @P2 IMAD.MOV.U32 R24, RZ, RZ, R2 ;  /* 0x000000ffff182224 */ /* 0x000fe200078e0002 */
[----:B------:R-:W-:Y:S01]  /*1560*/  IADD3 R2, R31, 0x8, RZ ;  /* 0x000000081f027810 */ /* 0x000fe20007ffe0ff */
[----:B------:R-:W-:-:S02]  /*1570*/  @P3 IMAD.MOV.U32 R21, RZ, RZ, R3 ;  /* 0x000000ffff153224 */ /* 0x000fc400078e0003 */
[--C-:B------:R-:W-:Y:S02]  /*1580*/  @P5 IMAD.MOV.U32 R25, RZ, RZ, R5.reuse ;  /* 0x000000ffff195224 */ /* 0x100fe400078e0005 */
        /* <DEDUP_REMOVED lines=9> */
[--C-:B------:R-:W-:Y:S01]  /*1620*/  @P0 IMAD.MOV.U32 R20, RZ, RZ, R6.reuse ;  /* 0x000000ffff140224 */ /* 0x100fe200078e0006 */
[C---:B------:R-:W-:Y:S01]  /*1630*/  ISETP.EQ.AND P0, PT, R32.reuse, 0x28, PT ;  /* 0x000000282000780c */ /* 0x040fe20003f02270 */
[--C-:B------:R-:W-:Y:S01]  /*1640*/  @P4 IMAD.MOV.U32 R26, RZ, RZ, R6.reuse ;  /* 0x000000ffff1a4224 */ /* 0x100fe200078e0006 */
[C---:B------:R-:W-:Y:S01]  /*1650*/  ISETP.EQ.AND P4, PT, R32.reuse, 0x8, PT ;  /* 0x000000082000780c */ /* 0x040fe20003f82270 */
[--C-:B------:R-:W-:Y:S02]  /*1660*/  @P1 IMAD.MOV.U32 R18, RZ, RZ, R6.reuse ;  /* 0x000000ffff121224 */ /* 0x100fe400078e0006 */
[--C-:B------:R-:W-:Y:S01]  /*1670*/  @P1 IMAD.MOV.U32 R17, RZ, RZ, R7.reuse ;  /* 0x000000ffff111224 */ /* 0x100fe200078e0007 */
[C---:B------:R-:W-:Y:S01]  /*1680*/  ISETP.EQ.AND P1, PT, R32.reuse, 0x30, PT ;  /* 0x000000302000780c */ /* 0x040fe20003f22270 */
[--C-:B------:R-:W-:Y:S02]  /*1690*/  @P5 IMAD.MOV.U32 R24, RZ, RZ, R6.reuse ;  /* 0x000000ffff185224 */ /* 0x100fe400078e0006 */
[--C-:B------:R-:W-:Y:S01]  /*16a0*/  @P5 IMAD.MOV.U32 R23, RZ, RZ, R7.reuse ;  /* 0x000000ffff175224 */ /* 0x100fe200078e0007 */
[C---:B------:R-:W-:Y:S01]  /*16b0*/  ISETP.EQ.AND P5, PT, R32.reuse, 0x20, PT ;  /* 0x000000202000780c */ /* 0x040fe20003fa2270 */
[--C-:B------:R-:W-:Y:S01]  /*16c0*/  @P3 IMAD.MOV.U32 R14, RZ, RZ, R6.reuse ;  /* 0x000000ffff0e3224 */ /* 0x100fe200078e0006 */
[C---:B------:R-:W-:Y:S01]  /*16d0*/  ISETP.EQ.AND P3, PT, R32.reuse, 0x10, PT ;  /* 0x000000102000780c */ /* 0x040fe20003f62270 */
[----:B------:R-:W-:Y:S01]  /*16e0*/  @P2 IMAD.MOV.U32 R16, RZ, RZ, R6 ;  /* 0x000000ffff102224 */ /* 0x000fe200078e0006 */
[----:B------:R-:W-:Y:S01]  /*16f0*/  @P0 MOV R17, R11 ;  /* 0x0000000b00110202 */ /* 0x000fe20000000f00 */
[----:B------:R-:W-:Y:S01]  /*1700*/  @P2 IMAD.MOV.U32 R15, RZ, RZ, R7 ;  /* 0x000000ffff0f2224 */ /* 0x000fe200078e0007 */
[----:B------:R-:W-:Y:S01]  /*1710*/  ISETP.EQ.AND P2, PT, R32, RZ, PT ;  /* 0x000000ff2000720c */ /* 0x000fe20003f42270 */
[----:B------:R-:W-:-:S02]  /*1720*/  @P6 IMAD.MOV.U32 R14, RZ, RZ, R10 ;  /* 0x000000ffff0e6224 */ /* 0x000fc400078e000a */
[--C-:B------:R-:W-:Y:S01]  /*1730*/  @P6 IMAD.MOV.U32 R13, RZ, RZ, R11.reuse ;  /* 0x000000ffff0d6224 */ /* 0x100fe200078e000b */
[----:B------:R-:W-:Y:S01]  /*1740*/  ISETP.EQ.AND P6, PT, R32, 0x18, PT ;  /* 0x000000182000780c */ /* 0x000fe20003fc2270 */
[--C-:B------:R-:W-:Y:S02]  /*1750*/  @P0 IMAD.MOV.U32 R18, RZ, RZ, R10.reuse ;  /* 0x000000ffff120224 */ /* 0x100fe400078e000a */
[----:B------:R-:W-:Y:S02]  /*1760*/  @P1 IMAD.MOV.U32 R16, RZ, RZ, R10 ;  /* 0x000000ffff101224 */ /* 0x000fe400078e000a */
[----:B------:R-:W-:Y:S01]  /*1770*/  @P1 IMAD.MOV.U32 R15, RZ, RZ, R11 ;  /* 0x000000ffff0f1224 */ /* 0x000fe200078e000b */
[----:B0-----:R-:W-:Y:S01]  /*1780*/  @P3 MOV R15, R29 ;  /* 0x0000001d000f3202 */ /* 0x001fe20000000f00 */
[----:B------:R-:W-:Y:S01]  /*1790*/  @P4 IMAD.MOV.U32 R18, RZ, RZ, R28 ;  /* 0x000000ffff124224 */ /* 0x000fe200078e001c */
[----:B------:R-:W-:Y:S01]  /*17a0*/  @P3 MOV R24, R10 ;  /* 0x0000000a00183202 */ /* 0x000fe20000000f00 */
[----:B------:R-:W-:-:S02]  /*17b0*/  @P4 IMAD.MOV.U32 R17, RZ, RZ, R29 ;  /* 0x000000ffff114224 */ /* 0x000fc400078e001d */
[----:B------:R-:W-:Y:S02]  /*17c0*/  @P5 IMAD.MOV.U32 R20, RZ, RZ, R10 ;  /* 0x000000ffff145224 */ /* 0x000fe400078e000a */
[----:B------:R-:W-:Y:S01]  /*17d0*/  @P5 IMAD.MOV.U32 R19, RZ, RZ, R11 ;  /* 0x000000ffff135224 */ /* 0x000fe200078e000b */
[----:B------:R-:W-:Y:S01]  /*17e0*/  @P6 MOV R21, R11 ;  /* 0x0000000b00156202 */ /* 0x000fe20000000f00 */
[----:B------:R-:W-:Y:S02]  /*17f0*/  @P3 IMAD.MOV.U32 R16, RZ, RZ, R28 ;  /* 0x000000ffff103224 */ /* 0x000fe400078e001c */
[--C-:B------:R-:W-:Y:S02]  /*1800*/  @P5 IMAD.MOV.U32 R18, RZ, RZ, R8.reuse ;  /* 0x000000ffff125224 */ /* 0x100fe400078e0008 */
[----:B------:R-:W-:Y:S01]  /*1810*/  @P5 IMAD.MOV.U32 R17, RZ, RZ, R9 ;  /* 0x000000ffff115224 */ /* 0x000fe200078e0009 */
[----:B------:R-:W-:Y:S01]  /*1820*/  ISETP.EQ.AND P5, PT, R32, -0x20, PT ;  /* 0xffffffe02000780c */ /* 0x000fe20003fa2270 */
[----:B------:R-:W-:-:S02]  /*1830*/  @P0 IMAD.MOV.U32 R16, RZ, RZ, R8 ;  /* 0x000000ffff100224 */ /* 0x000fc400078e0008 */
[----:B------:R-:W-:Y:S01]  /*1840*/  @P0 IMAD.MOV.U32 R15, RZ, RZ, R9 ;  /* 0x000000ffff0f0224 */ /* 0x000fe200078e0009 */
[----:B------:R-:W-:Y:S01]  /*1850*/  ISETP.EQ.AND P0, PT, R32, -0x8, PT ;  /* 0xfffffff82000780c */ /* 0x000fe20003f02270 */
[----:B------:R-:W-:Y:S02]  /*1860*/  @P2 IMAD.MOV.U32 R20, RZ, RZ, R28 ;  /* 0x000000ffff142224 */ /* 0x000fe400078e001c */
[--C-:B------:R-:W-:Y:S01]  /*1870*/  @P2 IMAD.MOV.U32 R19, RZ, RZ, R29.reuse ;  /* 0x000000ffff132224 */ /* 0x100fe200078e001d */
[----:B------:R-:W-:Y:S01]  /*1880*/  @P6 MOV R19, R9 ;  /* 0x0000000900136202 */ /* 0x000fe20000000f00 */
[----:B------:R-:W-:Y:S02]  /*1890*/  @P6 IMAD.MOV.U32 R22, RZ, RZ, R10 ;  /* 0x000000ffff166224 */ /* 0x000fe400078e000a */
[----:B------:R-:W-:Y:S01]  /*18a0*/  @P6 IMAD.MOV.U32 R14, RZ, RZ, R28 ;  /* 0x000000ffff0e6224 */ /* 0x000fe200078e001c */
[----:B------:R-:W-:Y:S01]  /*18b0*/  @P1 MOV R14, R8 ;  /* 0x00000008000e1202 */ /* 0x000fe20000000f00 */
[----:B------:R-:W-:-:S02]  /*18c0*/  @P6 IMAD.MOV.U32 R13, RZ, RZ, R29 ;  /* 0x000000ffff0d6224 */ /* 0x000fc400078e001d */
[----:B------:R-:W-:Y:S01]  /*18d0*/  @P6 IMAD.MOV.U32 R20, RZ, RZ, R8 ;  /* 0x000000ffff146224 */ /* 0x000fe200078e0008 */
[----:B------:R-:W-:Y:S01]  /*18e0*/  ISETP.EQ.AND P6, PT, R32, -0x28, PT ;  /* 0xffffffd82000780c */ /* 0x000fe20003fc2270 */
[----:B------:R-:W-:Y:S02]  /*18f0*/  @P2 IMAD.MOV.U32 R27, RZ, RZ, R10 ;  /* 0x000000ffff1b2224 */ /* 0x000fe400078e000a */
[----:B------:R-:W-:Y:S02]  /*1900*/  @P2 IMAD.MOV.U32 R12, RZ, RZ, R11 ;  /* 0x000000ffff0c2224 */ /* 0x000fe400078e000b */
[----:B------:R-:W-:Y:S02]  /*1910*/  @P5 IMAD.MOV.U32 R27, RZ, RZ, R28 ;  /* 0x000000ffff1b5224 */ /* 0x000fe400078e001c */
[----:B------:R-:W-:Y:S02]  /*1920*/  @P5 IMAD.MOV.U32 R12, RZ, RZ, R29 ;  /* 0x000000ffff0c5224 */ /* 0x000fe400078e001d */
[----:B------:R-:W-:-:S02]  /*1930*/  @P0 IMAD.MOV.U32 R27, RZ, RZ, R8 ;  /* 0x000000ffff1b0224 */ /* 0x000fc400078e0008 */
[--C-:B------:R-:W-:Y:S02]  /*1940*/  @P0 IMAD.MOV.U32 R12, RZ, RZ, R9.reuse ;  /* 0x000000ffff0c0224 */ /* 0x100fe400078e0009 */
[----:B------:R-:W-:Y:S01]  /*1950*/  @P1 IMAD.MOV.U32 R13, RZ, RZ, R9 ;  /* 0x000000ffff0d1224 */ /* 0x000fe200078e0009 */
[C---:B------:R-:W-:Y:S01]  /*1960*/  ISETP.EQ.AND P1, PT, R32.reuse, -0x18, PT ;  /* 0xffffffe82000780c */ /* 0x040fe20003f22270 */
[----:B-1----:R-:W-:Y:S02]  /*1970*/  @P6 IMAD.MOV.U32 R27, RZ, RZ, R2 ;  /* 0x000000ffff1b6224 */ /* 0x002fe400078e0002 */
[----:B------:R-:W-:Y:S01]  /*1980*/  @P6 IMAD.MOV.U32 R12, RZ, RZ, R3 ;  /* 0x000000ffff0c6224 */ /* 0x000fe200078e0003 */
[----:B------:R-:W-:Y:S01]  /*1990*/  ISETP.EQ.AND P6, PT, R32, -0x10, PT ;  /* 0xfffffff02000780c */ /* 0x000fe20003fc2270 */
[----:B------:R-:W-:Y:S02]  /*19a0*/  @P4 IMAD.MOV.U32 R26, RZ, RZ, R10 ;  /* 0x000000ffff1a4224 */ /* 0x000fe400078e000a */
[----:B------:R-:W-:-:S02]  /*19b0*/  @P4 IMAD.MOV.U32 R25, RZ, RZ, R11 ;  /* 0x000000ffff194224 */ /* 0x000fc400078e000b */
[----:B------:R-:W-:Y:S02]  /*19c0*/  @P3 IMAD.MOV.U32 R23, RZ, RZ, R11 ;  /* 0x000000ffff173224 */ /* 0x000fe400078e000b */
[----:B------:R-:W0:Y:S01]  /*19d0*/  LDS.64 R10, [R30.X4+0x130] ;  /* 0x000130001e0a7984 */ /* 0x000e220000004a00 */
[--C-:B------:R-:W-:Y:S01]  /*19e0*/  @P0 IMAD.MOV.U32 R22, RZ, RZ, R28.reuse ;  /* 0x000000ffff160224 */ /* 0x100fe200078e001c */
[----:B------:R-:W-:Y:S01]  /*19f0*/  @P1 MOV R25, R29 ;  /* 0x0000001d00191202 */ /* 0x000fe20000000f00 */
[----:B------:R-:W-:Y:S01]  /*1a00*/  @P1 IMAD.MOV.U32 R26, RZ, RZ, R28 ;  /* 0x000000ffff1a1224 */ /* 0x000fe200078e001c */
[----:B------:R-:W-:Y:S01]  /*1a10*/  @P2 MOV R25, R9 ;  /* 0x0000000900192202 */ /* 0x000fe20000000f00 */
[----:B------:R-:W-:Y:S02]  /*1a20*/  @P2 IMAD.MOV.U32 R26, RZ, RZ, R8 ;  /* 0x000000ffff1a2224 */ /* 0x000fe400078e0008 */
[----:B------:R-:W-:Y:S02]  /*1a30*/  @P6 IMAD.MOV.U32 R24, RZ, RZ, R28 ;  /* 0x000000ffff186224 */ /* 0x000fe400078e001c */
[----:B------:R-:W-:-:S02]  /*1a40*/  @P4 IMAD.MOV.U32 R24, RZ, RZ, R8 ;  /* 0x000000ffff184224 */ /* 0x000fc400078e0008 */
[----:B------:R-:W-:Y:S01]  /*1a50*/  @P3 IMAD.MOV.U32 R22, RZ, RZ, R8 ;  /* 0x000000ffff163224 */ /* 0x000fe200078e0008 */
[C---:B------:R-:W-:Y:S01]  /*1a60*/  IADD3 R8, R31.reuse, 0xc, RZ ;  /* 0x0000000c1f087810 */ /* 0x040fe20007ffe0ff */
[----:B------:R-:W-:Y:S01]  /*1a70*/  @P5 IMAD.MOV.U32 R26, RZ, RZ, R2 ;  /* 0x000000ffff1a5224 */ /* 0x000fe200078e0002 */
[----:B------:R-:W-:Y:S01]  /*1a80*/  @P6 MOV R22, R2 ;  /* 0x0000000200166202 */ /* 0x000fe20000000f00 */
[----:B------:R-:W-:Y:S01]  /*1a90*/  @P5 IMAD.MOV.U32 R25, RZ, RZ, R3 ;  /* 0x000000ffff195224 */ /* 0x000fe200078e0003 */
[----:B------:R-:W-:Y:S01]  /*1aa0*/  IADD3 R31, R31, 0x10, RZ ;  /* 0x000000101f1f7810 */ /* 0x000fe20007ffe0ff */
[----:B------:R-:W-:Y:S02]  /*1ab0*/  IMAD.SHL.U32 R8, R8, 0x4, RZ ;  /* 0x0000000408087824 */ /* 0x000fe400078e00ff */
[--C-:B------:R-:W-:Y:S02]  /*1ac0*/  @P6 IMAD.MOV.U32 R23, RZ, RZ, R29.reuse ;  /* 0x000000ffff176224 */ /* 0x100fe400078e001d */
[----:B------:R-:W-:Y:S01]  /*1ad0*/  @P0 IMAD.MOV.U32 R21, RZ, RZ, R29 ;  /* 0x000000ffff150224 */ /* 0x000fe200078e001d */
[----:B------:R-:W-:Y:S01]  /*1ae0*/  ISETP.EQ.AND P5, PT, R8, 0x38, PT ;  /* 0x000000380800780c */ /* 0x000fe20003fa2270 */
[--C-:B------:R-:W-:Y:S01]  /*1af0*/  @P4 IMAD.MOV.U32 R23, RZ, RZ, R9.reuse ;  /* 0x000000ffff174224 */ /* 0x100fe200078e0009 */
[----:B------:R-:W-:Y:S01]  /*1b00*/  @P1 MOV R23, R3 ;  /* 0x0000000300171202 */ /* 0x000fe20000000f00 */
[----:B------:R-:W-:-:S02]  /*1b10*/  @P3 IMAD.MOV.U32 R21, RZ, RZ, R9 ;  /* 0x000000ffff153224 */ /* 0x000fc400078e0009 */
[--C-:B------:R-:W-:Y:S01]  /*1b20*/  @P1 IMAD.MOV.U32 R24, RZ, RZ, R2.reuse ;  /* 0x000000ffff181224 */ /* 0x100fe200078e0002 */
[C---:B------:R-:W-:Y:S01]  /*1b30*/  ISETP.EQ.AND P1, PT, R8.reuse, 0x20, PT ;  /* 0x000000200800780c */ /* 0x040fe20003f22270 */
[--C-:B------:R-:W-:Y:S02]  /*1b40*/  @P0 IMAD.MOV.U32 R20, RZ, RZ, R2.reuse ;  /* 0x000000ffff140224 */ /* 0x100fe400078e0002 */
[--C-:B------:R-:W-:Y:S02]  /*1b50*/  @P2 IMAD.MOV.U32 R18, RZ, RZ, R2.reuse ;  /* 0x000000ffff122224 */ /* 0x100fe400078e0002 */
[--C-:B------:R-:W-:Y:S02]  /*1b60*/  @P4 IMAD.MOV.U32 R16, RZ, RZ, R2.reuse ;  /* 0x000000ffff104224 */ /* 0x100fe400078e0002 */
[----:B------:R-:W-:Y:S01]  /*1b70*/  @P3 IMAD.MOV.U32 R14, RZ, RZ, R2 ;  /* 0x000000ffff0e3224 */ /* 0x000fe200078e0002 */
        /* <DEDUP_REMOVED lines=8> */
[C---:B------:R-:W-:Y:S01]  /*1c00*/  ISETP.EQ.AND P4, PT, R8.reuse, RZ, PT ;  /* 0x000000ff0800720c */ /* 0x040fe20003f82270 */
[----:B------:R-:W-:Y:S01]  /*1c10*/  @P3 IMAD.MOV.U32 R13, RZ, RZ, R3 ;  /* 0x000000ffff0d3224 */ /* 0x000fe200078e0003 */
[C---:B------:R-:W-:Y:S01]  /*1c20*/  ISETP.EQ.AND P3, PT, R8.reuse, 0x8, PT ;  /* 0x000000080800780c */ /* 0x040fe20003f62270 */
[----:B------:R-:W1:Y:S01]  /*1c30*/  LDS.64 R2, [R30.X4+0x138] ;  /* 0x000138001e027984 */ /* 0x000e620000004a00 */
[----:B------:R-:W-:Y:S01]  /*1c40*/  @P5 IMAD.MOV.U32 R13, RZ, RZ, R5 ;  /* 0x000000ffff0d5224 */ /* 0x000fe200078e0005 */
[----:B------:R-:W-:Y:S01]  /*1c50*/  ISETP.EQ.AND P5, PT, R8, 0x18, PT ;  /* 0x000000180800780c */ /* 0x000fe20003fa2270 */
[----:B------:R-:W-:-:S02]  /*1c60*/  @P1 IMAD.MOV.U32 R20, RZ, RZ, R4 ;  /* 0x000000ffff141224 */ /* 0x000fc400078e0004 */
[----:B------:R-:W-:Y:S01]  /*1c70*/  @P6 IMAD.MOV.U32 R18, RZ, RZ, R4 ;  /* 0x000000ffff126224 */ /* 0x000fe200078e0004 */
[----:B------:R-:W-:Y:S01]  /*1c80*/  @P0 MOV R16, R4 ;  /* 0x0000000400100202 */ /* 0x000fe20000000f00 */
[--C-:B------:R-:W-:Y:S02]  /*1c90*/  @P6 IMAD.MOV.U32 R17, RZ, RZ, R5.reuse ;  /* 0x000000ffff116224 */ /* 0x100fe400078e0005 */
[--C-:B------:R-:W-:Y:S01]  /*1ca0*/  @P0 IMAD.MOV.U32 R15, RZ, RZ, R5.reuse ;  /* 0x000000ffff0f0224 */ /* 0x100fe200078e0005 */
[----:B0-----:R-:W-:Y:S01]  /*1cb0*/  @P4 MOV R20, R10 ;  /* 0x0000000a00144202 */ /* 0x001fe20000000f00 */
[----:B------:R-:W-:Y:S01]  /*1cc0*/  @P1 IMAD.MOV.U32 R19, RZ, RZ, R5 ;  /* 0x000000ffff131224 */ /* 0x000fe200078e0005 */
[----:B------:R-:W-:Y:S01]  /*1cd0*/  @P4 MOV R27, R4 ;  /* 0x00000004001b4202 */ /* 0x000fe20000000f00 */
[--C-:B------:R-:W-:Y:S01]  /*1ce0*/  @P3 IMAD.MOV.U32 R18, RZ, RZ, R10.reuse ;  /* 0x000000ffff123224 */ /* 0x100fe200078e000a */
[----:B------:R-:W-:Y:S01]  /*1cf0*/  @P1 MOV R18, R6 ;  /* 0x0000000600121202 */ /* 0x000fe20000000f00 */
[----:B------:R-:W-:Y:S01]  /*1d00*/  @P3 IMAD.MOV.U32 R17, RZ, RZ, R11 ;  /* 0x000000ffff113224 */ /* 0x000fe200078e000b */
[----:B------:R-:W-:Y:S01]  /*1d10*/  @P3 MOV R25, R5 ;  /* 0x0000000500193202 */ /* 0x000fe20000000f00 */
[----:B------:R-:W-:-:S02]  /*1d20*/  @P5 IMAD.MOV.U32 R14, RZ, RZ, R10 ;  /* 0x000000ffff0e5224 */ /* 0x000fc400078e000a */
[--C-:B------:R-:W-:Y:S02]  /*1d30*/  @P5 IMAD.MOV.U32 R13, RZ, RZ, R11.reuse ;  /* 0x000000ffff0d5224 */ /* 0x100fe400078e000b */
        /* <DEDUP_REMOVED lines=9> */
[C---:B------:R-:W-:Y:S01]  /*1dd0*/  ISETP.EQ.AND P6, PT, R8.reuse, -0x8, PT ;  /* 0xfffffff80800780c */ /* 0x040fe20003fc2270 */
[----:B------:R-:W-:Y:S02]  /*1de0*/  @P4 IMAD.MOV.U32 R19, RZ, RZ, R11 ;  /* 0x000000ffff134224 */ /* 0x000fe400078e000b */
[----:B------:R-:W-:Y:S02]  /*1df0*/  @P5 IMAD.MOV.U32 R22, RZ, RZ, R4 ;  /* 0x000000ffff165224 */ /* 0x000fe400078e0004 */
[----:B------:R-:W-:Y:S01]  /*1e00*/  @P5 IMAD.MOV.U32 R21, RZ, RZ, R5 ;  /* 0x000000ffff155224 */ /* 0x000fe200078e0005 */
[----:B-1----:R-:W-:Y:S01]  /*1e10*/  @P4 MOV R18, R2 ;  /* 0x0000000200124202 */ /* 0x002fe20000000f00 */
[----:B------:R-:W-:Y:S02]  /*1e20*/  @P5 IMAD.MOV.U32 R20, RZ, RZ, R6 ;  /* 0x000000ffff145224 */ /* 0x000fe400078e0006 */
[----:B------:R-:W-:Y:S01]  /*1e30*/  @P5 IMAD.MOV.U32 R19, RZ, RZ, R7 ;  /* 0x000000ffff135224 */ /* 0x000fe200078e0007 */
[----:B------:R-:W-:Y:S01]  /*1e40*/  ISETP.EQ.AND P5, PT, R8, -0x28, PT ;  /* 0xffffffd80800780c */ /* 0x000fe20003fa2270 */
[----:B------:R-:W-:-:S02]  /*1e50*/  @P4 IMAD.MOV.U32 R12, RZ, RZ, R5 ;  /* 0x000000ffff0c4224 */ /* 0x000fc400078e0005 */
[----:B------:R-:W-:Y:S01]  /*1e60*/  @P3 IMAD.MOV.U32 R26, RZ, RZ, R4 ;  /* 0x000000ffff1a3224 */ /* 0x000fe200078e0004 */
[----:B------:R-:W-:Y:S01]  /*1e70*/  @P6 MOV R19, R3 ;  /* 0x0000000300136202 */ /* 0x000fe20000000f00 */
[--C-:B------:R-:W-:Y:S02]  /*1e80*/  @P1 IMAD.MOV.U32 R27, RZ, RZ, R10.reuse ;  /* 0x000000ffff1b1224 */ /* 0x100fe400078e000a */
[--C-:B------:R-:W-:Y:S01]  /*1e90*/  @P1 IMAD.MOV.U32 R12, RZ, RZ, R11.reuse ;  /* 0x000000ffff0c1224 */ /* 0x100fe200078e000b */
[----:B------:R-:W-:Y:S01]  /*1ea0*/  @P6 MOV R12, R7 ;  /* 0x00000007000c6202 */ /* 0x000fe20000000f00 */
[----:B------:R-:W-:Y:S02]  /*1eb0*/  @P0 IMAD.MOV.U32 R26, RZ, RZ, R10 ;  /* 0x000000ffff1a0224 */ /* 0x000fe400078e000a */
[----:B------:R-:W-:Y:S02]  /*1ec0*/  @P0 IMAD.MOV.U32 R25, RZ, RZ, R11 ;  /* 0x000000ffff190224 */ /* 0x000fe400078e000b */
[----:B------:R-:W-:-:S02]  /*1ed0*/  @P6 IMAD.MOV.U32 R27, RZ, RZ, R6 ;  /* 0x000000ffff1b6224 */ /* 0x000fc400078e0006 */
[----:B------:R-:W-:Y:S02]  /*1ee0*/  @P4 IMAD.MOV.U32 R26, RZ, RZ, R6 ;  /* 0x000000ffff1a4224 */ /* 0x000fe400078e0006 */
[----:B------:R-:W-:Y:S02]  /*1ef0*/  @P4 IMAD.MOV.U32 R25, RZ, RZ, R7 ;  /* 0x000000ffff194224 */ /* 0x000fe400078e0007 */
[--C-:B------:R-:W-:Y:S02]  /*1f00*/  @P5 IMAD.MOV.U32 R27, RZ, RZ, R2.reuse ;  /* 0x000000ffff1b5224 */ /* 0x100fe400078e0002 */
[--C-:B------:R-:W-:Y:S01]  /*1f10*/  @P5 IMAD.MOV.U32 R12, RZ, RZ, R3.reuse ;  /* 0x000000ffff0c5224 */ /* 0x100fe200078e0003 */
[----:B------:R-:W-:Y:S01]  /*1f20*/  ISETP.EQ.AND P5, PT, R8, -0x10, PT ;  /* 0xfffffff00800780c */ /* 0x000fe20003fa2270 */
[----:B------:R-:W-:Y:S02]  /*1f30*/  @P1 IMAD.MOV.U32 R26, RZ, RZ, R2 ;  /* 0x000000ffff1a1224 */ /* 0x000fe400078e0002 */
[----:B------:R-:W-:Y:S01]  /*1f40*/  @P1 IMAD.MOV.U32 R25, RZ, RZ, R3 ;  /* 0x000000ffff191224 */ /* 0x000fe200078e0003 */
[----:B------:R-:W-:Y:S01]  /*1f50*/  PLOP3.LUT P1, PT, PT, PT, UP1, 0x80, 0x0 ;  /* 0x000000000000781c */ /* 0x000fe20003f2f018 */
[----:B------:R-:W-:-:S02]  /*1f60*/  @P2 IMAD.MOV.U32 R24, RZ, RZ, R4 ;  /* 0x000000ffff182224 */ /* 0x000fc400078e0004 */
[----:B------:R-:W-:Y:S02]  /*1f70*/  @P2 IMAD.MOV.U32 R23, RZ, RZ, R5 ;  /* 0x000000ffff172224 */ /* 0x000fe400078e0005 */
[--C-:B------:R-:W-:Y:S02]  /*1f80*/  @P6 IMAD.MOV.U32 R22, RZ, RZ, R10.reuse ;  /* 0x000000ffff166224 */ /* 0x100fe400078e000a */
[----:B------:R-:W-:Y:S02]  /*1f90*/  @P6 IMAD.MOV.U32 R21, RZ, RZ, R11 ;  /* 0x000000ffff156224 */ /* 0x000fe400078e000b */
[----:B------:R-:W-:Y:S01]  /*1fa0*/  @P5 IMAD.MOV.U32 R24, RZ, RZ, R10 ;  /* 0x000000ffff185224 */ /* 0x000fe200078e000a */
[----:B------:R-:W-:Y:S01]  /*1fb0*/  @P5 MOV R23, R11 ;  /* 0x0000000b00175202 */ /* 0x000fe20000000f00 */
[--C-:B------:R-:W-:Y:S01]  /*1fc0*/  @P3 IMAD.MOV.U32 R24, RZ, RZ, R6.reuse ;  /* 0x000000ffff183224 */ /* 0x100fe200078e0006 */
[----:B------:R-:W-:Y:S01]  /*1fd0*/  @P3 MOV R23, R7 ;  /* 0x0000000700173202 */ /* 0x000fe20000000f00 */
[----:B------:R-:W-:-:S02]  /*1fe0*/  @P2 IMAD.MOV.U32 R22, RZ, RZ, R6 ;  /* 0x000000ffff162224 */ /* 0x000fc400078e0006 */
[----:B------:R-:W-:Y:S02]  /*1ff0*/  @P2 IMAD.MOV.U32 R21, RZ, RZ, R7 ;  /* 0x000000ffff152224 */ /* 0x000fe400078e0007 */
[--C-:B------:R-:W-:Y:S02]  /*2000*/  @P0 IMAD.MOV.U32 R24, RZ, RZ, R2.reuse ;  /* 0x000000ffff180224 */ /* 0x100fe400078e0002 */
[--C-:B------:R-:W-:Y:S02]  /*2010*/  @P5 IMAD.MOV.U32 R22, RZ, RZ, R2.reuse ;  /* 0x000000ffff165224 */ /* 0x100fe400078e0002 */
[--C-:B------:R-:W-:Y:S02]  /*2020*/  @P6 IMAD.MOV.U32 R20, RZ, RZ, R2.reuse ;  /* 0x000000ffff146224 */ /* 0x100fe400078e0002 */
[--C-:B------:R-:W-:Y:S02]  /*2030*/  @P3 IMAD.MOV.U32 R16, RZ, RZ, R2.reuse ;  /* 0x000000ffff103224 */ /* 0x100fe400078e0002 */
[----:B------:R-:W-:-:S02]  /*2040*/  @P2 IMAD.MOV.U32 R14, RZ, RZ, R2 ;  /* 0x000000ffff0e2224 */ /* 0x000fc400078e0002 */
[--C-:B------:R-:W-:Y:S02]  /*2050*/  @P0 IMAD.MOV.U32 R23, RZ, RZ, R3.reuse ;  /* 0x000000ffff170224 */ /* 0x100fe400078e0003 */
[--C-:B------:R-:W-:Y:S02]  /*2060*/  @P5 IMAD.MOV.U32 R21, RZ, RZ, R3.reuse ;  /* 0x000000ffff155224 */ /* 0x100fe400078e0003 */
[--C-:B------:R-:W-:Y:S02]  /*2070*/  @P4 IMAD.MOV.U32 R17, RZ, RZ, R3.reuse ;  /* 0x000000ffff114224 */ /* 0x100fe400078e0003 */
[--C-:B------:R-:W-:Y:S02]  /*2080*/  @P3 IMAD.MOV.U32 R15, RZ, RZ, R3.reuse ;  /* 0x000000ffff0f3224 */ /* 0x100fe400078e0003 */
[----:B------:R-:W-:Y:S01]  /*2090*/  @P2 IMAD.MOV.U32 R13, RZ, RZ, R3 ;  /* 0x000000ffff0d2224 */ /* 0x000fe200078e0003 */
[----:B------:R-:W-:Y:S01]  /*20a0*/  @!P1 CALL.REL.NOINC `(.L_x_70426) ;  /* 0x0000001000009944 */ /* 0x000fe20003c00000 */
[----:B------:R-:W-:Y:S05]  /*20b0*/  BRA `(.L_x_70427) ;  /* 0xffffeb2000007947 */ /* 0x000fea000383ffff */
.L_x_70426:
        /* <DEDUP_REMOVED lines=22> */
[----:B------:R-:W-:Y:S01]  /*2220*/  @P5 IMAD.MOV.U32 R19, RZ, RZ, R11 ;  /* 0x000000ffff135224 */ /* 0x000fe200078e000b */
[----:B-1----:R-:W-:Y:S01]  /*2230*/  @P0 MOV R19, R5 ;  /* 0x0000000500130202 */ /* 0x002fe20000000f00 */
[----:B------:R-:W-:Y:S01]  /*2240*/  @P0 IMAD.MOV.U32 R20, RZ, RZ, R4 ;  /* 0x000000ffff140224 */ /* 0x000fe200078e0004 */
[-C--:B------:R-:W-:Y:S01]  /*2250*/  @P6 MOV R17, R11.reuse ;  /* 0x0000000b00116202 */ /* 0x080fe20000000f00 */
[--C-:B------:R-:W-:Y:S01]  /*2260*/  @P6 IMAD.MOV.U32 R18, RZ, RZ, R10.reuse ;  /* 0x000000ffff126224 */ /* 0x100fe200078e000a */
[----:B------:R-:W-:Y:S01]  /*2270*/  @P0 MOV R12, R11 ;  /* 0x0000000b000c0202 */ /* 0x000fe20000000f00 */
[----:B------:R-:W-:-:S02]  /*2280*/  @P2 IMAD.MOV.U32 R22, RZ, RZ, R10 ;  /* 0x000000ffff162224 */ /* 0x000fc400078e000a */
[----:B------:R-:W-:Y:S01]  /*2290*/  @P3 MOV R23, R11 ;  /* 0x0000000b00173202 */ /* 0x000fe20000000f00 */
[----:B------:R-:W-:Y:S02]  /*22a0*/  @P2 IMAD.MOV.U32 R21, RZ, RZ, R11 ;  /* 0x000000ffff152224 */ /* 0x000fe400078e000b */
[----:B------:R-:W-:Y:S02]  /*22b0*/  @P2 IMAD.MOV.U32 R14, RZ, RZ, R4 ;  /* 0x000000ffff0e2224 */ /* 0x000fe400078e0004 */
[----:B------:R-:W-:Y:S01]  /*22c0*/  @P2 IMAD.MOV.U32 R13, RZ, RZ, R5 ;  /* 0x000000ffff0d2224 */ /* 0x000fe200078e0005 */
[----:B--2---:R-:W-:Y:S01]  /*22d0*/  @P1 MOV R13, R7 ;  /* 0x00000007000d1202 */ /* 0x004fe20000000f00 */
[----:B------:R-:W-:Y:S02]  /*22e0*/  @P2 IMAD.MOV.U32 R20, RZ, RZ, R6 ;  /* 0x000000ffff142224 */ /* 0x000fe400078e0006 */
        /* <DEDUP_REMOVED lines=19> */
[C---:B------:R-:W-:Y:S01]  /*2420*/  ISETP.EQ.AND P1, PT, R2.reuse, -0x18, PT ;  /* 0xffffffe80200780c */ /* 0x040fe20003f22270 */
[----:B------:R-:W-:Y:S01]  /*2430*/  @P5 IMAD.MOV.U32 R27, RZ, RZ, R6 ;  /* 0x000000ffff1b5224 */ /* 0x000fe200078e0006 */
[----:B------:R-:W-:Y:S01]  /*2440*/  @P5 MOV R21, R5 ;  /* 0x0000000500155202 */ /* 0x000fe20000000f00 */
[----:B------:R-:W-:Y:S01]  /*2450*/  @P5 IMAD.MOV.U32 R12, RZ, RZ, R7 ;  /* 0x000000ffff0c5224 */ /* 0x000fe200078e0007 */
[----:B------:R-:W-:Y:S01]  /*2460*/  @P3 MOV R21, R7 ;  /* 0x0000000700153202 */ /* 0x000fe20000000f00 */
[----:B------:R-:W-:Y:S01]  /*2470*/  @P6 IMAD.MOV.U32 R27, RZ, RZ, R8 ;  /* 0x000000ffff1b6224 */ /* 0x000fe200078e0008 */
[----:B------:R-:W-:Y:S01]  /*2480*/  @P5 MOV R19, R9 ;  /* 0x0000000900135202 */ /* 0x000fe20000000f00 */
[----:B------:R-:W-:Y:S01]  /*2490*/  @P6 IMAD.MOV.U32 R12, RZ, RZ, R9 ;  /* 0x000000ffff0c6224 */ /* 0x000fe200078e0009 */
[----:B------:R-:W-:Y:S01]  /*24a0*/  ISETP.EQ.AND P6, PT, R2, -0x10, PT ;  /* 0xfffffff00200780c */ /* 0x000fe20003fc2270 */
[--C-:B------:R-:W-:Y:S01]  /*24b0*/  @P4 IMAD.MOV.U32 R26, RZ, RZ, R10.reuse ;  /* 0x000000ffff1a4224 */ /* 0x100fe200078e000a */
[----:B------:R-:W0:Y:S01]  /*24c0*/  LDS.64 R2, [R28.X4+0xf0] ;  /* 0x0000f0001c027984 */ /* 0x000e220000004a00 */
[----:B------:R-:W-:-:S02]  /*24d0*/  @P3 IMAD.MOV.U32 R24, RZ, RZ, R10 ;  /* 0x000000ffff183224 */ /* 0x000fc400078e000a */
[----:B------:R-:W-:Y:S02]  /*24e0*/  @P4 IMAD.MOV.U32 R25, RZ, RZ, R11 ;  /* 0x000000ffff194224 */ /* 0x000fe400078e000b */
[--C-:B------:R-:W-:Y:S01]  /*24f0*/  @P1 IMAD.MOV.U32 R26, RZ, RZ, R4.reuse ;  /* 0x000000ffff1a1224 */ /* 0x100fe200078e0004 */
[----:B------:R-:W1:Y:S01]  /*2500*/  LDS.64 R10, [R28.X4+0x110] ;  /* 0x000110001c0a7984 */ /* 0x000e620000004a00 */
[--C-:B------:R-:W-:Y:S02]  /*2510*/  @P5 IMAD.MOV.U32 R22, RZ, RZ, R4.reuse ;  /* 0x000000ffff165224 */ /* 0x100fe400078e0004 */
[--C-:B------:R-:W-:Y:S02]  /*2520*/  @P1 IMAD.MOV.U32 R25, RZ, RZ, R5.reuse ;  /* 0x000000ffff191224 */ /* 0x100fe400078e0005 */
[----:B------:R-:W-:Y:S02]  /*2530*/  @P6 IMAD.MOV.U32 R24, RZ, RZ, R4 ;  /* 0x000000ffff186224 */ /* 0x000fe400078e0004 */
[----:B------:R-:W-:-:S02]  /*2540*/  @P6 IMAD.MOV.U32 R23, RZ, RZ, R5 ;  /* 0x000000ffff176224 */ /* 0x000fc400078e0005 */
[----:B------:R-:W2:Y:S01]  /*2550*/  LDS.64 R4, [R28.X4+0xf8] ;  /* 0x0000f8001c047984 */ /* 0x000ea20000004a00 */
[--C-:B------:R-:W-:Y:S02]  /*2560*/  @P0 IMAD.MOV.U32 R26, RZ, RZ, R6.reuse ;  /* 0x000000ffff1a0224 */ /* 0x100fe400078e0006 */
[--C-:B------:R-:W-:Y:S02]  /*2570*/  @P4 IMAD.MOV.U32 R24, RZ, RZ, R6.reuse ;  /* 0x000000ffff184224 */ /* 0x100fe400078e0006 */
[----:B------:R-:W-:Y:S01]  /*2580*/  @P3 IMAD.MOV.U32 R22, RZ, RZ, R6 ;  /* 0x000000ffff163224 */ /* 0x000fe200078e0006 */
[C---:B------:R-:W-:Y:S01]  /*2590*/  IADD3 R6, R31.reuse, 0x4, RZ ;  /* 0x000000041f067810 */ /* 0x040fe20007ffe0ff */
[----:B------:R-:W-:Y:S01]  /*25a0*/  @P0 IMAD.MOV.U32 R25, RZ, RZ, R7 ;  /* 0x000000ffff190224 */ /* 0x000fe200078e0007 */
[----:B------:R-:W-:Y:S01]  /*25b0*/  IADD3 R31, R31, 0x8, RZ ;  /* 0x000000081f1f7810 */ /* 0x000fe20007ffe0ff */
[----:B------:R-:W-:Y:S02]  /*25c0*/  @P2 IMAD.MOV.U32 R26, RZ, RZ, R8 ;  /* 0x000000ffff1a2224 */ /* 0x000fe400078e0008 */
[----:B------:R-:W-:-:S02]  /*25d0*/  IMAD.SHL.U32 R29, R6, 0x4, RZ ;  /* 0x00000004061d7824 */ /* 0x000fc400078e00ff */
[----:B------:R-:W-:Y:S02]  /*25e0*/  @P2 IMAD.MOV.U32 R25, RZ, RZ, R9 ;  /* 0x000000ffff192224 */ /* 0x000fe400078e0009 */
[----:B------:R-:W-:Y:S01]  /*25f0*/  @P4 IMAD.MOV.U32 R23, RZ, RZ, R7 ;  /* 0x000000ffff174224 */ /* 0x000fe200078e0007 */
[C---:B------:R-:W-:Y:S01]  /*2600*/  ISETP.EQ.AND P2, PT, R29.reuse, 0x38, PT ;  /* 0x000000381d00780c */ /* 0x040fe20003f42270 */
[----:B------:R-:W3:Y:S01]  /*2610*/  LDS.64 R6, [R28.X4+0x118] ;  /* 0x000118001c067984 */ /* 0x000ee20000004a00 */
[--C-:B------:R-:W-:Y:S02]  /*2620*/  @P6 IMAD.MOV.U32 R22, RZ, RZ, R8.reuse ;  /* 0x000000ffff166224 */ /* 0x100fe400078e0008 */
[----:B------:R-:W-:Y:S01]  /*2630*/  @P6 IMAD.MOV.U32 R21, RZ, RZ, R9 ;  /* 0x000000ffff156224 */ /* 0x000fe200078e0009 */
[----:B------:R-:W-:Y:S01]  /*2640*/  ISETP.EQ.AND P6, PT, R29, 0x20, PT ;  /* 0x000000201d00780c */ /* 0x000fe20003fc2270 */
[--C-:B------:R-:W-:Y:S02]  /*2650*/  @P1 IMAD.MOV.U32 R24, RZ, RZ, R8.reuse ;  /* 0x000000ffff181224 */ /* 0x100fe400078e0008 */
[----:B------:R-:W-:-:S02]  /*2660*/  @P4 IMAD.MOV.U32 R16, RZ, RZ, R8 ;  /* 0x000000ffff104224 */ /* 0x000fc400078e0008 */
[--C-:B------:R-:W-:Y:S02]  /*2670*/  @P3 IMAD.MOV.U32 R14, RZ, RZ, R8.reuse ;  /* 0x000000ffff0e3224 */ /* 0x100fe400078e0008 */
[--C-:B------:R-:W-:Y:S01]  /*2680*/  @P1 IMAD.MOV.U32 R23, RZ, RZ, R9.reuse ;  /* 0x000000ffff171224 */ /* 0x100fe200078e0009 */
[C---:B------:R-:W-:Y:S01]  /*2690*/  ISETP.EQ.AND P1, PT, R29.reuse, RZ, PT ;  /* 0x000000ff1d00720c */ /* 0x040fe20003f22270 */
[--C-:B------:R-:W-:Y:S01]  /*26a0*/  @P4 IMAD.MOV.U32 R15, RZ, RZ, R9.reuse ;  /* 0x000000ffff0f4224 */ /* 0x100fe200078e0009 */
[C---:B------:R-:W-:Y:S01]  /*26b0*/  ISETP.EQ.AND P4, PT, R29.reuse, 0x28, PT ;  /* 0x000000281d00780c */ /* 0x040fe20003f82270 */
[----:B------:R-:W-:Y:S01]  /*26c0*/  @P3 IMAD.MOV.U32 R13, RZ, RZ, R9 ;  /* 0x000000ffff0d3224 */ /* 0x000fe200078e0009 */
[C---:B------:R-:W-:Y:S01]  /*26d0*/  ISETP.EQ.AND P3, PT, R29.reuse, 0x8, PT ;  /* 0x000000081d00780c */ /* 0x040fe20003f62270 */
[----:B------:R-:W-:Y:S01]  /*26e0*/  @P5 IMAD.MOV.U32 R20, RZ, RZ, R8 ;  /* 0x000000ffff145224 */ /* 0x000fe200078e0008 */
[C---:B------:R-:W-:Y:S01]  /*26f0*/  ISETP.EQ.AND P5, PT, R29.reuse, 0x18, PT ;  /* 0x000000181d00780c */ /* 0x040fe20003fa2270 */
[----:B0-----:R-:W-:Y:S01]  /*2700*/  @P2 IMAD.MOV.U32 R14, RZ, RZ, R2 ;  /* 0x000000ffff0e2224 */ /* 0x001fe200078e0002 */
[----:B------:R-:W-:Y:S01]  /*2710*/  @P6 MOV R20, R2 ;  /* 0x0000000200146202 */ /* 0x000fe20000000f00 */
[----:B------:R-:W-:Y:S01]  /*2720*/  @P2 IMAD.MOV.U32 R13, RZ, RZ, R3 ;  /* 0x000000ffff0d2224 */ /* 0x000fe200078e0003 */
[C---:B------:R-:W-:Y:S01]  /*2730*/  ISETP.EQ.AND P2, PT, R29.reuse, 0x30, PT ;  /* 0x000000301d00780c */ /* 0x040fe20003f42270 */
[----:B------:R-:W-:Y:S01]  /*2740*/  @P0 IMAD.MOV.U32 R17, RZ, RZ, R9 ;  /* 0x000000ffff110224 */ /* 0x000fe200078e0009 */
[----:B------:R-:W-:Y:S01]  /*2750*/  ISETP.EQ.AND P0, PT, R29, 0x10, PT ;  /* 0x000000101d00780c */ /* 0x000fe20003f02270 */
[----:B------:R-:W-:-:S02]  /*2760*/  @P6 IMAD.MOV.U32 R19, RZ, RZ, R3 ;  /* 0x000000ffff136224 */ /* 0x000fc400078e0003 */
[----:B-1----:R-:W-:Y:S02]  /*2770*/  @P1 IMAD.MOV.U32 R20, RZ, RZ, R10 ;  /* 0x000000ffff141224 */ /* 0x002fe400078e000a */
[----:B------:R-:W-:Y:S02]  /*2780*/  @P1 IMAD.MOV.U32 R19, RZ, RZ, R11 ;  /* 0x000000ffff131224 */ /* 0x000fe400078e000b */
[--C-:B------:R-:W-:Y:S01]  /*2790*/  @P4 IMAD.MOV.U32 R18, RZ, RZ, R2.reuse ;  /* 0x000000ffff124224 */ /* 0x100fe200078e0002 */
[----:B------:R-:W-:Y:S01]  /*27a0*/  @P5 MOV R14, R10 ;  /* 0x0000000a000e5202 */ /* 0x000fe20000000f00 */
[--C-:B------:R-:W-:Y:S02]  /*27b0*/  @P4 IMAD.MOV.U32 R17, RZ, RZ, R3.reuse ;  /* 0x000000ffff114224 */ /* 0x100fe400078e0003 */
[----:B------:R-:W-:Y:S01]  /*27c0*/  @P5 IMAD.MOV.U32 R22, RZ, RZ, R2 ;  /* 0x000000ffff165224 */ /* 0x000fe200078e0002 */
[----:B------:R-:W-:Y:S01]  /*27d0*/  @P2 MOV R16, R2 ;  /* 0x0000000200102202 */ /* 0x000fe20000000f00 */
[----:B------:R-:W-:-:S02]  /*27e0*/  @P5 IMAD.MOV.U32 R21, RZ, RZ, R3 ;  /* 0x000000ffff155224 */ /* 0x000fc400078e0003 */
[----:B------:R-:W-:Y:S02]  /*27f0*/  @P5 IMAD.MOV.U32 R13, RZ, RZ, R11 ;  /* 0x000000ffff0d5224 */ /* 0x000fe400078e000b */
[----:B--2---:R-:W-:Y:S02]  /*2800*/  @P5 IMAD.MOV.U32 R20, RZ, RZ, R4 ;  /* 0x000000ffff145224 */ /* 0x004fe400078e0004 */
[----:B------:R-:W-:Y:S01]  /*2810*/  @P5 IMAD.MOV.U32 R19, RZ, RZ, R5 ;  /* 0x000000ffff135224 */ /* 0x000fe200078e0005 */
[----:B------:R-:W-:Y:S01]  /*2820*/  ISETP.EQ.AND P5, PT, R29, -0x20, PT ;  /* 0xffffffe01d00780c */ /* 0x000fe20003fa2270 */
[----:B------:R-:W-:Y:S02]  /*2830*/  @P2 IMAD.MOV.U32 R15, RZ, RZ, R3 ;  /* 0x000000ffff0f2224 */ /* 0x000fe400078e0003 */
[----:B------:R-:W-:Y:S01]  /*2840*/  @P3 IMAD.MOV.U32 R18, RZ, RZ, R10 ;  /* 0x000000ffff123224 */ /* 0x000fe200078e000a */
[----:B------:R-:W-:Y:S01]  /*2850*/  @P6 MOV R18, R4 ;  /* 0x0000000400126202 */ /* 0x000fe20000000f00 */
[----:B------:R-:W-:-:S02]  /*2860*/  @P3 IMAD.MOV.U32 R17, RZ, RZ, R11 ;  /* 0x000000ffff113224 */ /* 0x000fc400078e000b */
[----:B------:R-:W-:Y:S02]  /*2870*/  @P0 IMAD.MOV.U32 R16, RZ, RZ, R10 ;  /* 0x000000ffff100224 */ /* 0x000fe400078e000a */
[----:B------:R-:W-:Y:S02]  /*2880*/  @P0 IMAD.MOV.U32 R15, RZ, RZ, R11 ;  /* 0x000000ffff0f0224 */ /* 0x000fe400078e000b */
[--C-:B------:R-:W-:Y:S01]  /*2890*/  @P6 IMAD.MOV.U32 R17, RZ, RZ, R5.reuse ;  /* 0x000000ffff116224 */ /* 0x100fe200078e0005 */
[C---:B------:R-:W-:Y:S01]  /*28a0*/  ISETP.EQ.AND P6, PT, R29.reuse, -0x8, PT ;  /* 0xfffffff81d00780c */ /* 0x040fe20003fc2270 */
[----:B------:R-:W-:Y:S02]  /*28b0*/  @P4 IMAD.MOV.U32 R16, RZ, RZ, R4 ;  /* 0x000000ffff104224 */ /* 0x000fe400078e0004 */
[----:B------:R-:W-:Y:S01]  /*28c0*/  @P4 IMAD.MOV.U32 R15, RZ, RZ, R5 ;  /* 0x000000ffff0f4224 */ /* 0x000fe200078e0005 */
[----:B------:R-:W-:Y:S01]  /*28d0*/  ISETP.EQ.AND P4, PT, R29, -0x28, PT ;  /* 0xffffffd81d00780c */ /* 0x000fe20003f82270 */
[----:B------:R-:W-:Y:S01]  /*28e0*/  @P1 IMAD.MOV.U32 R27, RZ, RZ, R2 ;  /* 0x000000ffff1b1224 */ /* 0x000fe200078e0002 */
[----:B------:R-:W-:Y:S01]  /*28f0*/  @P5 MOV R27, R10 ;  /* 0x0000000a001b5202 */ /* 0x000fe20000000f00 */
[----:B------:R-:W-:Y:S01]  /*2900*/  @P1 IMAD.MOV.U32 R12, RZ, RZ, R3 ;  /* 0x000000ffff0c1224 */ /* 0x000fe200078e0003 */
[----:B---3--:R-:W-:Y:S01]  /*2910*/  @P3 MOV R15, R7 ;  /* 0x00000007000f3202 */ /* 0x008fe20000000f00 */
[----:B------:R-:W-:-:S02]  /*2920*/  @P5 IMAD.MOV.U32 R12, RZ, RZ, R11 ;  /* 0x000000ffff0c5224 */ /* 0x000fc400078e000b */
[--C-:B------:R-:W-:Y:S01]  /*2930*/  @P2 IMAD.MOV.U32 R14, RZ, RZ, R4.reuse ;  /* 0x000000ffff0e2224 */ /* 0x100fe200078e0004 */
[-C--:B------:R-:W-:Y:S01]  /*2940*/  @P0 MOV R14, R6.reuse ;  /* 0x00000006000e0202 */ /* 0x080fe20000000f00 */
[----:B------:R-:W-:Y:S02]  /*2950*/  @P6 IMAD.MOV.U32 R27, RZ, RZ, R4 ;  /* 0x000000ffff1b6224 */ /* 0x000fe400078e0004 */
[--C-:B------:R-:W-:Y:S02]  /*2960*/  @P6 IMAD.MOV.U32 R12, RZ, RZ, R5.reuse ;  /* 0x000000ffff0c6224 */ /* 0x100fe400078e0005 */
[----:B------:R-:W-:Y:S01]  /*2970*/  @P2 IMAD.MOV.U32 R13, RZ, RZ, R5 ;  /* 0x000000ffff0d2224 */ /* 0x000fe200078e0005 */
[----:B------:R-:W-:Y:S01]  /*2980*/  @P4 MOV R27, R6 ;  /* 0x00000006001b4202 */ /* 0x000fe20000000f00 */
[----:B------:R-:W-:Y:S01]  /*2990*/  @P4 IMAD.MOV.U32 R12, RZ, RZ, R7 ;  /* 0x000000ffff0c4224 */ /* 0x000fe200078e0007 */
[C---:B------:R-:W-:Y:S01]  /*29a0*/  ISETP.EQ.AND P2, PT, R29.reuse, -0x18, PT ;  /* 0xffffffe81d00780c */ /* 0x040fe20003f42270 */
[--C-:B------:R-:W-:Y:S01]  /*29b0*/  @P3 IMAD.MOV.U32 R26, RZ, RZ, R2.reuse ;  /* 0x000000ffff1a3224 */ /* 0x100fe200078e0002 */
[----:B------:R-:W-:Y:S01]  /*29c0*/  ISETP.EQ.AND P4, PT, R29, -0x10, PT ;  /* 0xfffffff01d00780c */ /* 0x000fe20003f82270 */
[----:B------:R-:W-:-:S02]  /*29d0*/  @P0 IMAD.MOV.U32 R24, RZ, RZ, R2 ;  /* 0x000000ffff180224 */ /* 0x000fc400078e0002 */
[--C-:B------:R-:W-:Y:S02]  /*29e0*/  @P3 IMAD.MOV.U32 R25, RZ, RZ, R3.reuse ;  /* 0x000000ffff193224 */ /* 0x100fe400078e0003 */
[----:B------:R-:W-:Y:S02]  /*29f0*/  @P0 IMAD.MOV.U32 R23, RZ, RZ, R3 ;  /* 0x000000ffff170224 */ /* 0x000fe400078e0003 */
[--C-:B------:R-:W-:Y:S02]  /*2a00*/  @P6 IMAD.MOV.U32 R22, RZ, RZ, R10.reuse ;  /* 0x000000ffff166224 */ /* 0x100fe400078e000a */
[--C-:B------:R-:W-:Y:S02]  /*2a10*/  @P6 IMAD.MOV.U32 R21, RZ, RZ, R11.reuse ;  /* 0x000000ffff156224 */ /* 0x100fe400078e000b */
        /* <DEDUP_REMOVED lines=22> */
.L_x_70428:
[----:B------:R-:W-:-:S06]  /*2b80*/  UISETP.NE.OR UP0, UPT, UR6, URZ, UP0 ;  /* 0x0000003f0600728c */ /* 0x000fcc0008705670 */
[----:B------:R-:W-:-:S13]  /*2b90*/  PLOP3.LUT P0, PT, PT, PT, UP0, 0x80, 0x0 ;  /* 0x000000000000781c */ /* 0x000fda0003f0f008 */
[----:B------:R-:W-:Y:S05]  /*2ba0*/  @!P0 BRA `(.L_x_70424) ;  /* 0x0000057000008947 */ /* 0x000fea0003800000 */
.L_x_70425:
        /* <DEDUP_REMOVED lines=15> */
[--C-:B0-----:R-:W-:Y:S02]  /*2ca0*/  @P3 IMAD.MOV.U32 R14, RZ, RZ, R8.reuse ;  /* 0x000000ffff0e3224 */ /* 0x101fe400078e0008 */
[----:B------:R-:W-:Y:S01]  /*2cb0*/  @P5 MOV R19, R9 ;  /* 0x0000000900135202 */ /* 0x000fe20000000f00 */
[----:B------:R-:W-:Y:S01]  /*2cc0*/  @P3 IMAD.MOV.U32 R13, RZ, RZ, R9 ;  /* 0x000000ffff0d3224 */ /* 0x000fe200078e0009 */
[----:B------:R-:W-:Y:S01]  /*2cd0*/  ISETP.EQ.AND P3, PT, R10, 0x30, PT ;  /* 0x000000300a00780c */ /* 0x000fe20003f62270 */
[----:B------:R-:W-:Y:S01]  /*2ce0*/  @P5 IMAD.MOV.U32 R20, RZ, RZ, R8 ;  /* 0x000000ffff145224 */ /* 0x000fe200078e0008 */
[----:B-1----:R-:W-:Y:S01]  /*2cf0*/  @P4 MOV R13, R3 ;  /* 0x00000003000d4202 */ /* 0x002fe20000000f00 */
[----:B------:R-:W-:-:S02]  /*2d00*/  @P2 IMAD.MOV.U32 R20, RZ, RZ, R2 ;  /* 0x000000ffff142224 */ /* 0x000fc400078e0002 */
[----:B------:R-:W-:Y:S02]  /*2d10*/  @P2 IMAD.MOV.U32 R19, RZ, RZ, R3 ;  /* 0x000000ffff132224 */ /* 0x000fe400078e0003 */
[----:B------:R-:W-:Y:S02]  /*2d20*/  @P4 IMAD.MOV.U32 R14, RZ, RZ, R2 ;  /* 0x000000ffff0e4224 */ /* 0x000fe400078e0002 */
[--C-:B------:R-:W-:Y:S02]  /*2d30*/  @P6 IMAD.MOV.U32 R18, RZ, RZ, R8.reuse ;  /* 0x000000ffff126224 */ /* 0x100fe400078e0008 */
[--C-:B------:R-:W-:Y:S02]  /*2d40*/  @P6 IMAD.MOV.U32 R17, RZ, RZ, R9.reuse ;  /* 0x000000ffff116224 */ /* 0x100fe400078e0009 */
[----:B------:R-:W-:Y:S01]  /*2d50*/  @P4 IMAD.MOV.U32 R22, RZ, RZ, R8 ;  /* 0x000000ffff164224 */ /* 0x000fe200078e0008 */
[----:B------:R-:W-:Y:S01]  /*2d60*/  @P3 MOV R15, R9 ;  /* 0x00000009000f3202 */ /* 0x000fe20000000f00 */
[----:B------:R-:W-:-:S02]  /*2d70*/  @P4 IMAD.MOV.U32 R21, RZ, RZ, R9 ;  /* 0x000000ffff154224 */ /* 0x000fc400078e0009 */
[----:B--2---:R-:W-:Y:S02]  /*2d80*/  @P4 IMAD.MOV.U32 R20, RZ, RZ, R4 ;  /* 0x000000ffff144224 */ /* 0x004fe400078e0004 */
[----:B------:R-:W-:Y:S01]  /*2d90*/  @P4 IMAD.MOV.U32 R19, RZ, RZ, R5 ;  /* 0x000000ffff134224 */ /* 0x000fe200078e0005 */
[----:B------:R-:W-:Y:S01]  /*2da0*/  ISETP.EQ.AND P4, PT, R10, -0x20, PT ;  /* 0xffffffe00a00780c */ /* 0x000fe20003f82270 */
        /* <DEDUP_REMOVED lines=8> */
[----:B---3--:R-:W-:Y:S01]  /*2e30*/  @P0 MOV R13, R7 ;  /* 0x00000007000d0202 */ /* 0x008fe20000000f00 */
[----:B------:R-:W-:Y:S02]  /*2e40*/  @P0 IMAD.MOV.U32 R15, RZ, RZ, R3 ;  /* 0x000000ffff0f0224 */ /* 0x000fe400078e0003 */
        /* <DEDUP_REMOVED lines=9> */
[----:B------:R-:W-:Y:S02]  /*2ee0*/  @P1 IMAD.MOV.U32 R25, RZ, RZ, R9 ;  /* 0x000000ffff191224 */ /* 0x000fe400078e0009 */
[--C-:B------:R-:W-:Y:S02]  /*2ef0*/  @P4 IMAD.MOV.U32 R27, RZ, RZ, R2.reuse ;  /* 0x000000ffff1b4224 */ /* 0x100fe400078e0002 */
[----:B------:R-:W-:Y:S02]  /*2f00*/  @P3 IMAD.MOV.U32 R26, RZ, RZ, R2 ;  /* 0x000000ffff1a3224 */ /* 0x000fe400078e0002 */
[----:B------:R-:W-:-:S02]  /*2f10*/  @P3 IMAD.MOV.U32 R25, RZ, RZ, R3 ;  /* 0x000000ffff193224 */ /* 0x000fc400078e0003 */
[--C-:B------:R-:W-:Y:S02]  /*2f20*/  @P5 IMAD.MOV.U32 R27, RZ, RZ, R4.reuse ;  /* 0x000000ffff1b5224 */ /* 0x100fe400078e0004 */
[--C-:B------:R-:W-:Y:S01]  /*2f30*/  @P5 IMAD.MOV.U32 R12, RZ, RZ, R5.reuse ;  /* 0x000000ffff0c5224 */ /* 0x100fe200078e0005 */
[-C--:B------:R-:W-:Y:S01]  /*2f40*/  @P6 MOV R12, R7.reuse ;  /* 0x00000007000c6202 */ /* 0x080fe20000000f00 */
[----:B------:R-:W-:Y:S02]  /*2f50*/  @P2 IMAD.MOV.U32 R26, RZ, RZ, R4 ;  /* 0x000000ffff1a2224 */ /* 0x000fe400078e0004 */
[----:B------:R-:W-:Y:S01]  /*2f60*/  @P2 IMAD.MOV.U32 R25, RZ, RZ, R5 ;  /* 0x000000ffff192224 */ /* 0x000fe200078e0005 */
[----:B------:R-:W-:Y:S01]  /*2f70*/  @P4 MOV R25, R7 ;  /* 0x0000000700194202 */ /* 0x000fe20000000f00 */
[--C-:B------:R-:W-:Y:S01]  /*2f80*/  @P6 IMAD.MOV.U32 R27, RZ, RZ, R6.reuse ;  /* 0x000000ffff1b6224 */ /* 0x100fe200078e0006 */
[----:B------:R-:W-:Y:S01]  /*2f90*/  ISETP.EQ.AND P6, PT, R10, -0x10, PT ;  /* 0xfffffff00a00780c */ /* 0x000fe20003fc2270 */
[----:B------:R-:W-:Y:S01]  /*2fa0*/  @P4 IMAD.MOV.U32 R26, RZ, RZ, R6 ;  /* 0x000000ffff1a4224 */ /* 0x000fe200078e0006 */
[----:B------:R-:W-:Y:S01]  /*2fb0*/  ISETP.NE.AND P4, PT, RZ, UR6, PT ;  /* 0x00000006ff007c0c */ /* 0x000fe2000bf85270 */
[----:B------:R-:W-:-:S02]  /*2fc0*/  @P0 IMAD.MOV.U32 R24, RZ, RZ, R8 ;  /* 0x000000ffff180224 */ /* 0x000fc400078e0008 */
[----:B------:R-:W-:Y:S02]  /*2fd0*/  @P0 IMAD.MOV.U32 R23, RZ, RZ, R9 ;  /* 0x000000ffff170224 */ /* 0x000fe400078e0009 */
[----:B------:R-:W-:Y:S02]  /*2fe0*/  @P5 IMAD.MOV.U32 R22, RZ, RZ, R2 ;  /* 0x000000ffff165224 */ /* 0x000fe400078e0002 */
[--C-:B------:R-:W-:Y:S02]  /*2ff0*/  @P5 IMAD.MOV.U32 R21, RZ, RZ, R3.reuse ;  /* 0x000000ffff155224 */ /* 0x100fe400078e0003 */
[----:B------:R-:W-:Y:S02]  /*3000*/  @P0 IMAD.MOV.U32 R22, RZ, RZ, R4 ;  /* 0x000000ffff160224 */ /* 0x000fe400078e0004 */
[----:B------:R-:W-:Y:S01]  /*3010*/  @P6 MOV R24, R2 ;  /* 0x0000000200186202 */ /* 0x000fe20000000f00 */
[----:B------:R-:W-:Y:S01]  /*3020*/  @P6 IMAD.MOV.U32 R23, RZ, RZ, R3 ;  /* 0x000000ffff176224 */ /* 0x000fe200078e0003 */
[----:B------:R-:W-:Y:S01]  /*3030*/  @P1 MOV R24, R4 ;  /* 0x0000000400181202 */ /* 0x000fe20000000f00 */
[--C-:B------:R-:W-:Y:S01]  /*3040*/  @P1 IMAD.MOV.U32 R23, RZ, RZ, R5.reuse ;  /* 0x000000ffff171224 */ /* 0x100fe200078e0005 */
[----:B------:R-:W-:Y:S01]  /*3050*/  @P3 MOV R24, R6 ;  /* 0x0000000600183202 */ /* 0x000fe20000000f00 */
[----:B------:R-:W-:-:S02]  /*3060*/  @P0 IMAD.MOV.U32 R21, RZ, RZ, R5 ;  /* 0x000000ffff150224 */ /* 0x000fc400078e0005 */
[--C-:B------:R-:W-:Y:S02]  /*3070*/  @P6 IMAD.MOV.U32 R22, RZ, RZ, R6.reuse ;  /* 0x000000ffff166224 */ /* 0x100fe400078e0006 */
[--C-:B------:R-:W-:Y:S02]  /*3080*/  @P5 IMAD.MOV.U32 R20, RZ, RZ, R6.reuse ;  /* 0x000000ffff145224 */ /* 0x100fe400078e0006 */
[--C-:B------:R-:W-:Y:S02]  /*3090*/  @P2 IMAD.MOV.U32 R18, RZ, RZ, R6.reuse ;  /* 0x000000ffff122224 */ /* 0x100fe400078e0006 */
[--C-:B------:R-:W-:Y:S02]  /*30a0*/  @P1 IMAD.MOV.U32 R16, RZ, RZ, R6.reuse ;  /* 0x000000ffff101224 */ /* 0x100fe400078e0006 */
[----:B------:R-:W-:Y:S02]  /*30b0*/  @P0 IMAD.MOV.U32 R14, RZ, RZ, R6 ;  /* 0x000000ffff0e0224 */ /* 0x000fe400078e0006 */
[----:B------:R-:W-:-:S02]  /*30c0*/  @P3 IMAD.MOV.U32 R23, RZ, RZ, R7 ;  /* 0x000000ffff173224 */ /* 0x000fc400078e0007 */
[--C-:B------:R-:W-:Y:S02]  /*30d0*/  @P6 IMAD.MOV.U32 R21, RZ, RZ, R7.reuse ;  /* 0x000000ffff156224 */ /* 0x100fe400078e0007 */
[--C-:B------:R-:W-:Y:S02]  /*30e0*/  @P5 IMAD.MOV.U32 R19, RZ, RZ, R7.reuse ;  /* 0x000000ffff135224 */ /* 0x100fe400078e0007 */
[--C-:B------:R-:W-:Y:S02]  /*30f0*/  @P2 IMAD.MOV.U32 R17, RZ, RZ, R7.reuse ;  /* 0x000000ffff112224 */ /* 0x100fe400078e0007 */
[----:B------:R-:W-:Y:S01]  /*3100*/  @P1 IMAD.MOV.U32 R15, RZ, RZ, R7 ;  /* 0x000000ffff0f1224 */ /* 0x000fe200078e0007 */
[----:B------:R-:W-:Y:S05]  /*3110*/  @P4 BRA `(.L_x_70425) ;  /* 0xfffffa9000004947 */ /* 0x000fea000383ffff */
.L_x_70424:
        /* <DEDUP_REMOVED lines=8> */
.L_x_70429:
        /* <DEDUP_REMOVED lines=25> */
[-C--:B--2---:R-:W-:Y:S02]  /*3330*/  @P3 MOV R17, R3.reuse ;  /* 0x0000000300113202 */ /* 0x084fe40000000f00 */
[C---:B------:R-:W-:Y:S01]  /*3340*/  ISETP.EQ.AND P3, PT, R31.reuse, 0x10, PT ;  /* 0x000000101f00780c */ /* 0x040fe20003f62270 */
        /* <DEDUP_REMOVED lines=9> */
[C---:B------:R-:W-:Y:S01]  /*33e0*/  ISETP.EQ.AND P5, PT, R31.reuse, 0xc, PT ;  /* 0x0000000c1f00780c */ /* 0x040fe20003fa2270 */
[----:B------:R-:W-:Y:S01]  /*33f0*/  @P1 IMAD.MOV.U32 R27, RZ, RZ, R5 ;  /* 0x000000ffff1b1224 */ /* 0x000fe200078e0005 */
[----:B------:R-:W-:Y:S01]  /*3400*/  ISETP.EQ.AND P1, PT, R31, 0x44, PT ;  /* 0x000000441f00780c */ /* 0x000fe20003f22270 */
[----:B------:R-:W-:Y:S01]  /*3410*/  @P3 IMAD.MOV.U32 R26, RZ, RZ, R3 ;  /* 0x000000ffff1a3224 */ /* 0x000fe200078e0003 */
[----:B------:R-:W-:Y:S01]  /*3420*/  ISETP.NE.AND P3, PT, R4, RZ, PT ;  /* 0x000000ff0400720c */ /* 0x000fe20003f65270 */
[----:B------:R-:W-:-:S02]  /*3430*/  @P2 IMAD.MOV.U32 R24, RZ, RZ, R5 ;  /* 0x000000ffff182224 */ /* 0x000fc400078e0005 */
[----:B------:R-:W-:Y:S01]  /*3440*/  @P2 IMAD.MOV.U32 R16, RZ, RZ, R3 ;  /* 0x000000ffff102224 */ /* 0x000fe200078e0003 */
[----:B------:R-:W-:Y:S01]  /*3450*/  @P4 MOV R14, R3 ;  /* 0x00000003000e4202 */ /* 0x000fe20000000f00 */
[----:B------:R-:W-:Y:S01]  /*3460*/  @P0 IMAD.MOV.U32 R23, RZ, RZ, R5 ;  /* 0x000000ffff170224 */ /* 0x000fe200078e0005 */
[C---:B------:R-:W-:Y:S01]  /*3470*/  ISETP.EQ.AND P2, PT, R31.reuse, 0x14, PT ;  /* 0x000000141f00780c */ /* 0x040fe20003f42270 */
[----:B------:R-:W-:Y:S01]  /*3480*/  @P0 IMAD.MOV.U32 R15, RZ, RZ, R3 ;  /* 0x000000ffff0f0224 */ /* 0x000fe200078e0003 */
[C---:B------:R-:W-:Y:S01]  /*3490*/  ISETP.EQ.AND P0, PT, R31.reuse, 0x18, PT ;  /* 0x000000181f00780c */ /* 0x040fe20003f02270 */
[----:B------:R-:W-:Y:S01]  /*34a0*/  @P4 IMAD.MOV.U32 R22, RZ, RZ, R5 ;  /* 0x000000ffff164224 */ /* 0x000fe200078e0005 */
[C---:B------:R-:W-:Y:S01]  /*34b0*/  ISETP.EQ.AND P4, PT, R31.reuse, 0x1c, PT ;  /* 0x0000001c1f00780c */ /* 0x040fe20003f82270 */
[--C-:B------:R-:W-:Y:S01]  /*34c0*/  @P6 IMAD.MOV.U32 R27, RZ, RZ, R3.reuse ;  /* 0x000000ffff1b6224 */ /* 0x100fe200078e0003 */
[C---:B------:R-:W-:Y:S01]  /*34d0*/  ISETP.EQ.AND P6, PT, R31.reuse, 0x20, PT ;  /* 0x000000201f00780c */ /* 0x040fe20003fc2270 */
[----:B------:R-:W-:Y:S01]  /*34e0*/  @P5 IMAD.MOV.U32 R12, RZ, RZ, R3 ;  /* 0x000000ffff0c5224 */ /* 0x000fe200078e0003 */
[C---:B------:R-:W-:Y:S01]  /*34f0*/  ISETP.EQ.AND P5, PT, R31.reuse, 0x24, PT ;  /* 0x000000241f00780c */ /* 0x040fe20003fa2270 */
[----:B------:R-:W-:Y:S01]  /*3500*/  @P1 IMAD.MOV.U32 R21, RZ, RZ, R5 ;  /* 0x000000ffff151224 */ /* 0x000fe200078e0005 */
[----:B------:R-:W-:Y:S01]  /*3510*/  IADD3 R31, R31, 0x4, RZ ;  /* 0x000000041f1f7810 */ /* 0x000fe20007ffe0ff */
[----:B------:R-:W-:-:S02]  /*3520*/  @P1 IMAD.MOV.U32 R13, RZ, RZ, R3 ;  /* 0x000000ffff0d1224 */ /* 0x000fc400078e0003 */
[--C-:B------:R-:W-:Y:S02]  /*3530*/  @P2 IMAD.MOV.U32 R25, RZ, RZ, R3.reuse ;  /* 0x000000ffff192224 */ /* 0x100fe400078e0003 */
[----:B------:R-:W-:Y:S02]  /*3540*/  @P0 MOV R24, R3 ;  /* 0x0000000300180202 */ /* 0x000fe40000000f00 */
[--C-:B------:R-:W-:Y:S02]  /*3550*/  @P4 IMAD.MOV.U32 R23, RZ, RZ, R3.reuse ;  /* 0x000000ffff174224 */ /* 0x100fe400078e0003 */
[--C-:B------:R-:W-:Y:S02]  /*3560*/  @P6 IMAD.MOV.U32 R22, RZ, RZ, R3.reuse ;  /* 0x000000ffff166224 */ /* 0x100fe400078e0003 */
[----:B------:R-:W-:Y:S01]  /*3570*/  @P5 IMAD.MOV.U32 R21, RZ, RZ, R3 ;  /* 0x000000ffff155224 */ /* 0x000fe200078e0003 */
[----:B------:R-:W-:Y:S05]  /*3580*/  @P3 BRA `(.L_x_70429) ;  /* 0xfffffc1000003947 */ /* 0x000fea000383ffff */
.L_x_70423:
[----:B------:R-:W-:Y:S01]  /*3590*/  IMAD R34, R36, 0x48, RZ ;  /* 0x0000004824227824 */ /* 0x000fe200078e02ff */
[----:B------:R-:W-:Y:S01]  /*35a0*/  MOV R33, R12 ;  /* 0x0000000c00217202 */ /* 0x000fe20000000f00 */
[----:B------:R-:W-:Y:S01]  /*35b0*/  IMAD.MOV.U32 R32, RZ, RZ, R27 ;  /* 0x000000ffff207224 */ /* 0x000fe200078e001b */
[----:B------:R-:W-:Y:S01]  /*35c0*/  MOV R11, R21 ;  /* 0x00000015000b7202 */ /* 0x000fe20000000f00 */
[----:B------:R-:W-:Y:S01]  /*35d0*/  IMAD.MOV.U32 R30, RZ, RZ, R26 ;  /* 0x000000ffff1e7224 */ /* 0x000fe200078e001a */
[----:B------:R-:W-:Y:S01]  /*35e0*/  MOV R5, R15 ;  /* 0x0000000f00057202 */ /* 0x000fe20000000f00 */
[----:B------:R-:W0:Y:S01]  /*35f0*/  LDS.64 R34, [R34+0x120] ;  /* 0x0001200022227984 */ /* 0x000e220000000a00 */
        /* <DEDUP_REMOVED lines=11> */
.L_x_70422:
[----:B------:R-:W-:Y:S05]  /*36b0*/  BSYNC B0 ;  /* 0x0000000000007941 */ /* 0x000fea0003800000 */
.L_x_70421:
        /* <DEDUP_REMOVED lines=48> */
.L_x_70433:
[----:B------:R-:W-:Y:S02]  /*39c0*/  IMAD.MOV.U32 R19, RZ, RZ, R11 ;  /* 0x000000ffff137224 */ /* 0x000fe400078e000b */
[----:B------:R-:W-:Y:S02]  /*39d0*/  IMAD.MOV.U32 R34, RZ, RZ, R3 ;  /* 0x000000ffff227224 */ /* 0x000fe400078e0003 */
[----:B------:R-:W-:Y:S02]  /*39e0*/  IMAD.MOV.U32 R11, RZ, RZ, R10 ;  /* 0x000000ffff0b7224 */ /* 0x000fe400078e000a */
[----:B------:R-:W-:Y:S02]  /*39f0*/  IMAD.MOV.U32 R3, RZ, RZ, R2 ;  /* 0x000000ffff037224 */ /* 0x000fe400078e0002 */
.L_x_70434:
[----:B------:R-:W-:Y:S05]  /*3a00*/  BSYNC B1 ;  /* 0x0000000000017941 */ /* 0x000fea0003800000 */
.L_x_70432:
        /* <DEDUP_REMOVED lines=9> */
.L_x_70436:
[----:B------:R-:W-:Y:S02]  /*3aa0*/  IMAD.MOV.U32 R27, RZ, RZ, R19 ;  /* 0x000000ffff1b7224 */ /* 0x000fe400078e0013 */
[----:B------:R-:W-:Y:S02]  /*3ab0*/  IMAD.MOV.U32 R25, RZ, RZ, R34 ;  /* 0x000000ffff197224 */ /* 0x000fe400078e0022 */
[----:B------:R-:W-:Y:S02]  /*3ac0*/  IMAD.MOV.U32 R19, RZ, RZ, R29 ;  /* 0x000000ffff137224 */ /* 0x000fe400078e001d */
[----:B------:R-:W-:Y:S02]  /*3ad0*/  IMAD.MOV.U32 R34, RZ, RZ, R5 ;  /* 0x000000ffff227224 */ /* 0x000fe400078e0005 */
.L_x_70437:
[----:B------:R-:W-:Y:S05]  /*3ae0*/  BSYNC B1 ;  /* 0x0000000000017941 */ /* 0x000fea0003800000 */
.L_x_70435:
        /* <DEDUP_REMOVED lines=9> */
.L_x_70439:
[----:B------:R-:W-:Y:S02]  /*3b80*/  IMAD.MOV.U32 R10, RZ, RZ, R27 ;  /* 0x000000ffff0a7224 */ /* 0x000fe400078e001b */
[----:B------:R-:W-:Y:S02]  /*3b90*/  IMAD.MOV.U32 R2, RZ, RZ, R25 ;  /* 0x000000ffff027224 */ /* 0x000fe400078e0019 */
[----:B------:R-:W-:Y:S02]  /*3ba0*/  IMAD.MOV.U32 R27, RZ, RZ, R28 ;  /* 0x000000ffff1b7224 */ /* 0x000fe400078e001c */
[----:B------:R-:W-:Y:S02]  /*3bb0*/  IMAD.MOV.U32 R25, RZ, RZ, R4 ;  /* 0x000000ffff197224 */ /* 0x000fe400078e0004 */
.L_x_70440:
[----:B------:R-:W-:Y:S05]  /*3bc0*/  BSYNC B1 ;  /* 0x0000000000017941 */ /* 0x000fea0003800000 */
.L_x_70438:
        /* <DEDUP_REMOVED lines=9> */
.L_x_70442:
[----:B------:R-:W-:Y:S02]  /*3c60*/  IMAD.MOV.U32 R29, RZ, RZ, R10 ;  /* 0x000000ffff1d7224 */ /* 0x000fe400078e000a */
[----:B------:R-:W-:Y:S02]  /*3c70*/  IMAD.MOV.U32 R5, RZ, RZ, R2 ;  /* 0x000000ffff057224 */ /* 0x000fe400078e0002 */
[----:B------:R-:W-:Y:S02]  /*3c80*/  IMAD.MOV.U32 R10, RZ, RZ, R31 ;  /* 0x000000ffff0a7224 */ /* 0x000fe400078e001f */
[----:B------:R-:W-:Y:S02]  /*3c90*/  IMAD.MOV.U32 R2, RZ, RZ, R7 ;  /* 0x000000ffff027224 */ /* 0x000fe400078e0007 */
.L_x_70443:
[----:B------:R-:W-:Y:S05]  /*3ca0*/  BSYNC B1 ;  /* 0x0000000000017941 */ /* 0x000fea0003800000 */
.L_x_70441:
        /* <DEDUP_REMOVED lines=9> */
.L_x_70445:
[----:B------:R-:W-:Y:S02]  /*3d40*/  IMAD.MOV.U32 R28, RZ, RZ, R29 ;  /* 0x000000ffff1c7224 */ /* 0x000fe400078e001d */
[----:B------:R-:W-:Y:S02]  /*3d50*/  IMAD.MOV.U32 R4, RZ, RZ, R5 ;  /* 0x000000ffff047224 */ /* 0x000fe400078e0005 */
[----:B------:R-:W-:Y:S02]  /*3d60*/  IMAD.MOV.U32 R29, RZ, RZ, R30 ;  /* 0x000000ffff1d7224 */ /* 0x000fe400078e001e */
[----:B------:R-:W-:Y:S02]  /*3d70*/  IMAD.MOV.U32 R5, RZ, RZ, R6 ;  /* 0x000000ffff057224 */ /* 0x000fe400078e0006 */
.L_x_70446:
[----:B------:R-:W-:Y:S05]  /*3d80*/  BSYNC B1 ;  /* 0x0000000000017941 */ /* 0x000fea0003800000 */
.L_x_70444:
        /* <DEDUP_REMOVED lines=9> */
.L_x_70448:
[----:B------:R-:W-:Y:S02]  /*3e20*/  IMAD.MOV.U32 R31, RZ, RZ, R28 ;  /* 0x000000ffff1f7224 */ /* 0x000fe400078e001c */
[----:B------:R-:W-:Y:S02]  /*3e30*/  IMAD.MOV.U32 R7, RZ, RZ, R4 ;  /* 0x000000ffff077224 */ /* 0x000fe400078e0004 */
[----:B------:R-:W-:Y:S02]  /*3e40*/  IMAD.MOV.U32 R28, RZ, RZ, R33 ;  /* 0x000000ffff1c7224 */ /* 0x000fe400078e0021 */
[----:B------:R-:W-:Y:S02]  /*3e50*/  IMAD.MOV.U32 R4, RZ, RZ, R9 ;  /* 0x000000ffff047224 */ /* 0x000fe400078e0009 */
.L_x_70449:
[----:B------:R-:W-:Y:S05]  /*3e60*/  BSYNC B1 ;  /* 0x0000000000017941 */ /* 0x000fea0003800000 */
.L_x_70447:
        /* <DEDUP_REMOVED lines=9> */
.L_x_70451:
[----:B------:R-:W-:Y:S02]  /*3f00*/  IMAD.MOV.U32 R9, RZ, RZ, R31 ;  /* 0x000000ffff097224 */ /* 0x000fe400078e001f */
[----:B------:R-:W-:Y:S02]  /*3f10*/  IMAD.MOV.U32 R6, RZ, RZ, R7 ;  /* 0x000000ffff067224 */ /* 0x000fe400078e0007 */
[----:B------:R-:W-:Y:S02]  /*3f20*/  IMAD.MOV.U32 R31, RZ, RZ, R32 ;  /* 0x000000ffff1f7224 */ /* 0x000fe400078e0020 */
[----:B------:R-:W-:Y:S02]  /*3f30*/  IMAD.MOV.U32 R7, RZ, RZ, R8 ;  /* 0x000000ffff077224 */ /* 0x000fe400078e0008 */
.L_x_70452:
[----:B------:R-:W-:Y:S05]  /*3f40*/  BSYNC B1 ;  /* 0x0000000000017941 */ /* 0x000fea0003800000 */
.L_x_70450:
        /* <DEDUP_REMOVED lines=16> */
.L_x_70454:
[----:B------:R-:W-:Y:S02]  /*4050*/  IMAD.MOV.U32 R26, RZ, RZ, R11 ;  /* 0x000000ffff1a7224 */ /* 0x000fe400078e000b */
[----:B------:R-:W-:Y:S01]  /*4060*/  IMAD.MOV.U32 R8, RZ, RZ, R3 ;  /* 0x000000ffff087224 */ /* 0x000fe200078e0003 */
[----:B------:R-:W-:Y:S01]  /*4070*/  MOV R3, R34 ;  /* 0x0000002200037202 */ /* 0x000fe20000000f00 */
[----:B------:R-:W-:Y:S02]  /*4080*/  IMAD.MOV.U32 R11, RZ, RZ, R19 ;  /* 0x000000ffff0b7224 */ /* 0x000fe400078e0013 */
.L_x_70455:
[----:B------:R-:W-:Y:S05]  /*4090*/  BSYNC B1 ;  /* 0x0000000000017941 */ /* 0x000fea0003800000 */
.L_x_70453:
        /* <DEDUP_REMOVED lines=9> */
.L_x_70457:
[----:B------:R-:W-:Y:S02]  /*4130*/  IMAD.MOV.U32 R19, RZ, RZ, R26 ;  /* 0x000000ffff137224 */ /* 0x000fe400078e001a */
[----:B------:R-:W-:Y:S01]  /*4140*/  IMAD.MOV.U32 R17, RZ, RZ, R8 ;  /* 0x000000ffff117224 */ /* 0x000fe200078e0008 */
[----:B------:R-:W-:Y:S01]  /*4150*/  MOV R8, R25 ;  /* 0x0000001900087202 */ /* 0x000fe20000000f00 */
[----:B------:R-:W-:Y:S02]  /*4160*/  IMAD.MOV.U32 R26, RZ, RZ, R27 ;  /* 0x000000ffff1a7224 */ /* 0x000fe400078e001b */
.L_x_70458:
[----:B------:R-:W-:Y:S05]  /*4170*/  BSYNC B1 ;  /* 0x0000000000017941 */ /* 0x000fea0003800000 */
.L_x_70456:
        /* <DEDUP_REMOVED lines=9> */
.L_x_70460:
[----:B------:R-:W-:Y:S02]  /*4210*/  IMAD.MOV.U32 R32, RZ, RZ, R19 ;  /* 0x000000ffff207224 */ /* 0x000fe400078e0013 */
[----:B------:R-:W-:Y:S01]  /*4220*/  IMAD.MOV.U32 R30, RZ, RZ, R17 ;  /* 0x000000ffff1e7224 */ /* 0x000fe200078e0011 */
[----:B------:R-:W-:Y:S01]  /*4230*/  MOV R17, R2 ;  /* 0x0000000200117202 */ /* 0x000fe20000000f00 */
[----:B------:R-:W-:Y:S02]  /*4240*/  IMAD.MOV.U32 R19, RZ, RZ, R10 ;  /* 0x000000ffff137224 */ /* 0x000fe400078e000a */
.L_x_70461:
[----:B------:R-:W-:Y:S05]  /*4250*/  BSYNC B1 ;  /* 0x0000000000017941 */ /* 0x000fea0003800000 */
.L_x_70459:
        /* <DEDUP_REMOVED lines=9> */
.L_x_70463:
[----:B------:R-:W-:Y:S02]  /*42f0*/  IMAD.MOV.U32 R27, RZ, RZ, R32 ;  /* 0x000000ffff1b7224 */ /* 0x000fe400078e0020 */
[----:B------:R-:W-:Y:S01]  /*4300*/  IMAD.MOV.U32 R25, RZ, RZ, R30 ;  /* 0x000000ffff197224 */ /* 0x000fe200078e001e */
[----:B------:R-:W-:Y:S01]  /*4310*/  MOV R30, R5 ;  /* 0x00000005001e7202 */ /* 0x000fe20000000f00 */
[----:B------:R-:W-:Y:S02]  /*4320*/  IMAD.MOV.U32 R32, RZ, RZ, R29 ;  /* 0x000000ffff207224 */ /* 0x000fe400078e001d */
.L_x_70464:
[----:B------:R-:W-:Y:S05]  /*4330*/  BSYNC B1 ;  /* 0x0000000000017941 */ /* 0x000fea0003800000 */
.L_x_70462:
        /* <DEDUP_REMOVED lines=9> */
.L_x_70466:
[----:B------:R-:W-:Y:S02]  /*43d0*/  IMAD.MOV.U32 R10, RZ, RZ, R27 ;  /* 0x000000ffff0a7224 */ /* 0x000fe400078e001b */
[----:B------:R-:W-:Y:S01]  /*43e0*/  IMAD.MOV.U32 R2, RZ, RZ, R25 ;  /* 0x000000ffff027224 */ /* 0x000fe200078e0019 */
[----:B------:R-:W-:Y:S01]  /*43f0*/  MOV R25, R4 ;  /* 0x0000000400197202 */ /* 0x000fe20000000f00 */
[----:B------:R-:W-:Y:S02]  /*4400*/  IMAD.MOV.U32 R27, RZ, RZ, R28 ;  /* 0x000000ffff1b7224 */ /* 0x000fe400078e001c */
.L_x_70467:
[----:B------:R-:W-:Y:S05]  /*4410*/  BSYNC B1 ;  /* 0x0000000000017941 */ /* 0x000fea0003800000 */
.L_x_70465:
        /* <DEDUP_REMOVED lines=9> */
.L_x_70469:
[----:B------:R-:W-:Y:S02]  /*44b0*/  IMAD.MOV.U32 R4, RZ, RZ, R10 ;  /* 0x000000ffff047224 */ /* 0x000fe400078e000a */
[----:B------:R-:W-:Y:S01]  /*44c0*/  IMAD.MOV.U32 R5, RZ, RZ, R2 ;  /* 0x000000ffff057224 */ /* 0x000fe200078e0002 */
[----:B------:R-:W-:Y:S01]  /*44d0*/  MOV R2, R7 ;  /* 0x0000000700027202 */ /* 0x000fe20000000f00 */
[----:B------:R-:W-:Y:S02]  /*44e0*/  IMAD.MOV.U32 R10, RZ, RZ, R31 ;  /* 0x000000ffff0a7224 */ /* 0x000fe400078e001f */
.L_x_70470:
[----:B------:R-:W-:Y:S05]  /*44f0*/  BSYNC B1 ;  /* 0x0000000000017941 */ /* 0x000fea0003800000 */
.L_x_70468:
        /* <DEDUP_REMOVED lines=9> */
.L_x_70472:
[----:B------:R-:W-:Y:S02]  /*4590*/  IMAD.MOV.U32 R28, RZ, RZ, R4 ;  /* 0x000000ffff1c7224 */ /* 0x000fe400078e0004 */
[----:B------:R-:W-:Y:S01]  /*45a0*/  IMAD.MOV.U32 R7, RZ, RZ, R5 ;  /* 0x000000ffff077224 */ /* 0x000fe200078e0005 */
[----:B------:R-:W-:Y:S01]  /*45b0*/  MOV R5, R6 ;  /* 0x0000000600057202 */ /* 0x000fe20000000f00 */
[----:B------:R-:W-:Y:S02]  /*45c0*/  IMAD.MOV.U32 R4, RZ, RZ, R9 ;  /* 0x000000ffff047224 */ /* 0x000fe400078e0009 */
.L_x_70473:
[----:B------:R-:W-:Y:S05]  /*45d0*/  BSYNC B1 ;  /* 0x0000000000017941 */ /* 0x000fea0003800000 */
.L_x_70471:
        /* <DEDUP_REMOVED lines=16> */
.L_x_70475:
[----:B------:R-:W-:Y:S01]  /*46e0*/  IMAD.MOV.U32 R24, RZ, RZ, R11 ;  /* 0x000000ffff187224 */ /* 0x000fe200078e000b */
[----:B------:R-:W-:Y:S01]  /*46f0*/  MOV R6, R3 ;  /* 0x0000000300067202 */ /* 0x000fe20000000f00 */
[----:B------:R-:W-:Y:S02]  /*4700*/  IMAD.MOV.U32 R11, RZ, RZ, R26 ;  /* 0x000000ffff0b7224 */ /* 0x000fe400078e001a */
[----:B------:R-:W-:Y:S02]  /*4710*/  IMAD.MOV.U32 R3, RZ, RZ, R8 ;  /* 0x000000ffff037224 */ /* 0x000fe400078e0008 */
.L_x_70476:
[----:B------:R-:W-:Y:S05]  /*4720*/  BSYNC B1 ;  /* 0x0000000000017941 */ /* 0x000fea0003800000 */
.L_x_70474:
        /* <DEDUP_REMOVED lines=9> */
.L_x_70478:
[----:B------:R-:W-:Y:S01]  /*47c0*/  IMAD.MOV.U32 R15, RZ, RZ, R24 ;  /* 0x000000ffff0f7224 */ /* 0x000fe200078e0018 */
[----:B------:R-:W-:Y:S01]  /*47d0*/  MOV R9, R6 ;  /* 0x0000000600097202 */ /* 0x000fe20000000f00 */
[----:B------:R-:W-:Y:S02]  /*47e0*/  IMAD.MOV.U32 R24, RZ, RZ, R19 ;  /* 0x000000ffff187224 */ /* 0x000fe400078e0013 */
[----:B------:R-:W-:Y:S02]  /*47f0*/  IMAD.MOV.U32 R6, RZ, RZ, R17 ;  /* 0x000000ffff067224 */ /* 0x000fe400078e0011 */
.L_x_70479:
[----:B------:R-:W-:Y:S05]  /*4800*/  BSYNC B1 ;  /* 0x0000000000017941 */ /* 0x000fea0003800000 */
.L_x_70477:
        /* <DEDUP_REMOVED lines=9> */
.L_x_70481:
[----:B------:R-:W-:Y:S01]  /*48a0*/  IMAD.MOV.U32 R26, RZ, RZ, R15 ;  /* 0x000000ffff1a7224 */ /* 0x000fe200078e000f */
[----:B------:R-:W-:Y:S01]  /*48b0*/  MOV R8, R9 ;  /* 0x0000000900087202 */ /* 0x000fe20000000f00 */
[----:B------:R-:W-:Y:S02]  /*48c0*/  IMAD.MOV.U32 R15, RZ, RZ, R32 ;  /* 0x000000ffff0f7224 */ /* 0x000fe400078e0020 */
[----:B------:R-:W-:Y:S02]  /*48d0*/  IMAD.MOV.U32 R9, RZ, RZ, R30 ;  /* 0x000000ffff097224 */ /* 0x000fe400078e001e */
.L_x_70482:
[----:B------:R-:W-:Y:S05]  /*48e0*/  BSYNC B1 ;  /* 0x0000000000017941 */ /* 0x000fea0003800000 */
.L_x_70480:
        /* <DEDUP_REMOVED lines=9> */
.L_x_70484:
[----:B------:R-:W-:Y:S01]  /*4980*/  IMAD.MOV.U32 R19, RZ, RZ, R26 ;  /* 0x000000ffff137224 */ /* 0x000fe200078e001a */
[----:B------:R-:W-:Y:S01]  /*4990*/  MOV R17, R8 ;  /* 0x0000000800117202 */ /* 0x000fe20000000f00 */
[----:B------:R-:W-:Y:S02]  /*49a0*/  IMAD.MOV.U32 R26, RZ, RZ, R27 ;  /* 0x000000ffff1a7224 */ /* 0x000fe400078e001b */
[----:B------:R-:W-:Y:S02]  /*49b0*/  IMAD.MOV.U32 R8, RZ, RZ, R25 ;  /* 0x000000ffff087224 */ /* 0x000fe400078e0019 */
.L_x_70485:
[----:B------:R-:W-:Y:S05]  /*49c0*/  BSYNC B1 ;  /* 0x0000000000017941 */ /* 0x000fea0003800000 */
.L_x_70483:
        /* <DEDUP_REMOVED lines=9> */
.L_x_70487:
[----:B------:R-:W-:Y:S01]  /*4a60*/  IMAD.MOV.U32 R25, RZ, RZ, R19 ;  /* 0x000000ffff197224 */ /* 0x000fe200078e0013 */
[----:B------:R-:W-:Y:S01]  /*4a70*/  MOV R30, R17 ;  /* 0x00000011001e7202 */ /* 0x000fe20000000f00 */
[----:B------:R-:W-:Y:S02]  /*4a80*/  IMAD.MOV.U32 R19, RZ, RZ, R10 ;  /* 0x000000ffff137224 */ /* 0x000fe400078e000a */
[----:B------:R-:W-:Y:S02]  /*4a90*/  IMAD.MOV.U32 R17, RZ, RZ, R2 ;  /* 0x000000ffff117224 */ /* 0x000fe400078e0002 */
.L_x_70488:
[----:B------:R-:W-:Y:S05]  /*4aa0*/  BSYNC B1 ;  /* 0x0000000000017941 */ /* 0x000fea0003800000 */
.L_x_70486:
        /* <DEDUP_REMOVED lines=9> */
.L_x_70490:
[----:B------:R-:W-:Y:S01]  /*4b40*/  IMAD.MOV.U32 R27, RZ, RZ, R25 ;  /* 0x000000ffff1b7224 */ /* 0x000fe200078e0019 */
[----:B------:R-:W-:Y:S01]  /*4b50*/  MOV R2, R30 ;  /* 0x0000001e00027202 */ /* 0x000fe20000000f00 */
[----:B------:R-:W-:Y:S02]  /*4b60*/  IMAD.MOV.U32 R25, RZ, RZ, R4 ;  /* 0x000000ffff197224 */ /* 0x000fe400078e0004 */
[----:B------:R-:W-:Y:S02]  /*4b70*/  IMAD.MOV.U32 R30, RZ, RZ, R5 ;  /* 0x000000ffff1e7224 */ /* 0x000fe400078e0005 */
.L_x_70491:
[----:B------:R-:W-:Y:S05]  /*4b80*/  BSYNC B1 ;  /* 0x0000000000017941 */ /* 0x000fea0003800000 */
.L_x_70489:
        /* <DEDUP_REMOVED lines=9> */
.L_x_70493:
[----:B------:R-:W-:Y:S01]  /*4c20*/  IMAD.MOV.U32 R5, RZ, RZ, R27 ;  /* 0x000000ffff057224 */ /* 0x000fe200078e001b */
[----:B------:R-:W-:Y:S01]  /*4c30*/  MOV R4, R2 ;  /* 0x0000000200047202 */ /* 0x000fe20000000f00 */
[----:B------:R-:W-:Y:S02]  /*4c40*/  IMAD.MOV.U32 R27, RZ, RZ, R28 ;  /* 0x000000ffff1b7224 */ /* 0x000fe400078e001c */
[----:B------:R-:W-:Y:S02]  /*4c50*/  IMAD.MOV.U32 R2, RZ, RZ, R7 ;  /* 0x000000ffff027224 */ /* 0x000fe400078e0007 */
.L_x_70494:
[----:B------:R-:W-:Y:S05]  /*4c60*/  BSYNC B1 ;  /* 0x0000000000017941 */ /* 0x000fea0003800000 */
.L_x_70492:
        /* <DEDUP_REMOVED lines=16> */
.L_x_70496:
[----:B------:R-:W-:Y:S02]  /*4d70*/  IMAD.MOV.U32 R22, RZ, RZ, R11 ;  /* 0x000000ffff167224 */ /* 0x000fe400078e000b */
[----:B------:R-:W-:Y:S02]  /*4d80*/  IMAD.MOV.U32 R10, RZ, RZ, R3 ;  /* 0x000000ffff0a7224 */ /* 0x000fe400078e0003 */
[----:B------:R-:W-:Y:S02]  /*4d90*/  IMAD.MOV.U32 R11, RZ, RZ, R24 ;  /* 0x000000ffff0b7224 */ /* 0x000fe400078e0018 */
[----:B------:R-:W-:Y:S02]  /*4da0*/  IMAD.MOV.U32 R3, RZ, RZ, R6 ;  /* 0x000000ffff037224 */ /* 0x000fe400078e0006 */
.L_x_70497:
[----:B------:R-:W-:Y:S05]  /*4db0*/  BSYNC B1 ;  /* 0x0000000000017941 */ /* 0x000fea0003800000 */
.L_x_70495:
        /* <DEDUP_REMOVED lines=9> */
.L_x_70499:
[----:B------:R-:W-:Y:S02]  /*4e50*/  IMAD.MOV.U32 R13, RZ, RZ, R22 ;  /* 0x000000ffff0d7224 */ /* 0x000fe400078e0016 */
[----:B------:R-:W-:Y:S02]  /*4e60*/  IMAD.MOV.U32 R7, RZ, RZ, R10 ;  /* 0x000000ffff077224 */ /* 0x000fe400078e000a */
[----:B------:R-:W-:Y:S02]  /*4e70*/  IMAD.MOV.U32 R22, RZ, RZ, R15 ;  /* 0x000000ffff167224 */ /* 0x000fe400078e000f */
[----:B------:R-:W-:Y:S02]  /*4e80*/  IMAD.MOV.U32 R10, RZ, RZ, R9 ;  /* 0x000000ffff0a7224 */ /* 0x000fe400078e0009 */
.L_x_70500:
[----:B------:R-:W-:Y:S05]  /*4e90*/  BSYNC B1 ;  /* 0x0000000000017941 */ /* 0x000fea0003800000 */
.L_x_70498:
        /* <DEDUP_REMOVED lines=9> */
.L_x_70502:
[----:B------:R-:W-:Y:S02]  /*4f30*/  IMAD.MOV.U32 R24, RZ, RZ, R13 ;  /* 0x000000ffff187224 */ /* 0x000fe400078e000d */
[----:B------:R-:W-:Y:S02]  /*4f40*/  IMAD.MOV.U32 R6, RZ, RZ, R7 ;  /* 0x000000ffff067224 */ /* 0x000fe400078e0007 */
[----:B------:R-:W-:Y:S02]  /*4f50*/  IMAD.MOV.U32 R13, RZ, RZ, R26 ;  /* 0x000000ffff0d7224 */ /* 0x000fe400078e001a */
[----:B------:R-:W-:Y:S02]  /*4f60*/  IMAD.MOV.U32 R7, RZ, RZ, R8 ;  /* 0x000000ffff077224 */ /* 0x000fe400078e0008 */
.L_x_70503:
[----:B------:R-:W-:Y:S05]  /*4f70*/  BSYNC B1 ;  /* 0x0000000000017941 */ /* 0x000fea0003800000 */
.L_x_70501:
        /* <DEDUP_REMOVED lines=9> */
.L_x_70505:
[----:B------:R-:W-:Y:S02]  /*5010*/  IMAD.MOV.U32 R8, RZ, RZ, R24 ;  /* 0x000000ffff087224 */ /* 0x000fe400078e0018 */
[----:B------:R-:W-:Y:S02]  /*5020*/  IMAD.MOV.U32 R9, RZ, RZ, R6 ;  /* 0x000000ffff097224 */ /* 0x000fe400078e0006 */
[----:B------:R-:W-:Y:S02]  /*5030*/  IMAD.MOV.U32 R24, RZ, RZ, R19 ;  /* 0x000000ffff187224 */ /* 0x000fe400078e0013 */
[----:B------:R-:W-:Y:S02]  /*5040*/  IMAD.MOV.U32 R6, RZ, RZ, R17 ;  /* 0x000000ffff067224 */ /* 0x000fe400078e0011 */
.L_x_70506:
[----:B------:R-:W-:Y:S05]  /*5050*/  BSYNC B1 ;  /* 0x0000000000017941 */ /* 0x000fea0003800000 */
.L_x_70504:
        /* <DEDUP_REMOVED lines=9> */
.L_x_70508:
[----:B------:R-:W-:Y:S02]  /*50f0*/  IMAD.MOV.U32 R26, RZ, RZ, R8 ;  /* 0x000000ffff1a7224 */ /* 0x000fe400078e0008 */
[----:B------:R-:W-:Y:S02]  /*5100*/  IMAD.MOV.U32 R15, RZ, RZ, R9 ;  /* 0x000000ffff0f7224 */ /* 0x000fe400078e0009 */
[----:B------:R-:W-:Y:S02]  /*5110*/  IMAD.MOV.U32 R8, RZ, RZ, R25 ;  /* 0x000000ffff087224 */ /* 0x000fe400078e0019 */
[----:B------:R-:W-:Y:S02]  /*5120*/  IMAD.MOV.U32 R9, RZ, RZ, R30 ;  /* 0x000000ffff097224 */ /* 0x000fe400078e001e */
.L_x_70509:
[----:B------:R-:W-:Y:S05]  /*5130*/  BSYNC B1 ;  /* 0x0000000000017941 */ /* 0x000fea0003800000 */
.L_x_70507:
        /* <DEDUP_REMOVED lines=9> */
.L_x_70511:
[----:B------:R-:W-:Y:S02]  /*51d0*/  IMAD.MOV.U32 R28, RZ, RZ, R26 ;  /* 0x000000ffff1c7224 */ /* 0x000fe400078e001a */
[----:B------:R-:W-:Y:S02]  /*51e0*/  IMAD.MOV.U32 R17, RZ, RZ, R15 ;  /* 0x000000ffff117224 */ /* 0x000fe400078e000f */
[----:B------:R-:W-:Y:S02]  /*51f0*/  IMAD.MOV.U32 R26, RZ, RZ, R27 ;  /* 0x000000ffff1a7224 */ /* 0x000fe400078e001b */
[----:B------:R-:W-:Y:S02]  /*5200*/  IMAD.MOV.U32 R15, RZ, RZ, R2 ;  /* 0x000000ffff0f7224 */ /* 0x000fe400078e0002 */
.L_x_70512:
[----:B------:R-:W-:Y:S05]  /*5210*/  BSYNC B1 ;  /* 0x0000000000017941 */ /* 0x000fea0003800000 */
.L_x_70510:
        /* <DEDUP_REMOVED lines=9> */
.L_x_70514:
[----:B------:R-:W-:Y:S02]  /*52b0*/  IMAD.MOV.U32 R19, RZ, RZ, R28 ;  /* 0x000000ffff137224 */ /* 0x000fe400078e001c */
[----:B------:R-:W-:Y:S02]  /*52c0*/  IMAD.MOV.U32 R2, RZ, RZ, R17 ;  /* 0x000000ffff027224 */ /* 0x000fe400078e0011 */
[----:B------:R-:W-:Y:S02]  /*52d0*/  IMAD.MOV.U32 R28, RZ, RZ, R5 ;  /* 0x000000ffff1c7224 */ /* 0x000fe400078e0005 */
[----:B------:R-:W-:Y:S02]  /*52e0*/  IMAD.MOV.U32 R17, RZ, RZ, R4 ;  /* 0x000000ffff117224 */ /* 0x000fe400078e0004 */
.L_x_70515:
[----:B------:R-:W-:Y:S05]  /*52f0*/  BSYNC B1 ;  /* 0x0000000000017941 */ /* 0x000fea0003800000 */
.L_x_70513:
        /* <DEDUP_REMOVED lines=16> */
.L_x_70517:
[----:B------:R-:W-:Y:S02]  /*5400*/  IMAD.MOV.U32 R4, RZ, RZ, R11 ;  /* 0x000000ffff047224 */ /* 0x000fe400078e000b */
[----:B------:R-:W-:Y:S01]  /*5410*/  IMAD.MOV.U32 R20, RZ, RZ, R3 ;  /* 0x000000ffff147224 */ /* 0x000fe200078e0003 */
[----:B------:R-:W-:Y:S01]  /*5420*/  MOV R3, R10 ;  /* 0x0000000a00037202 */ /* 0x000fe20000000f00 */
[----:B------:R-:W-:Y:S02]  /*5430*/  IMAD.MOV.U32 R11, RZ, RZ, R22 ;  /* 0x000000ffff0b7224 */ /* 0x000fe400078e0016 */
.L_x_70518:
[----:B------:R-:W-:Y:S05]  /*5440*/  BSYNC B1 ;  /* 0x0000000000017941 */ /* 0x000fea0003800000 */
.L_x_70516:
        /* <DEDUP_REMOVED lines=9> */
.L_x_70520:
[----:B------:R-:W-:Y:S02]  /*54e0*/  IMAD.MOV.U32 R5, RZ, RZ, R4 ;  /* 0x000000ffff057224 */ /* 0x000fe400078e0004 */
[----:B------:R-:W-:Y:S01]  /*54f0*/  IMAD.MOV.U32 R25, RZ, RZ, R20 ;  /* 0x000000ffff197224 */ /* 0x000fe200078e0014 */
[----:B------:R-:W-:Y:S01]  /*5500*/  MOV R20, R7 ;  /* 0x0000000700147202 */ /* 0x000fe20000000f00 */
[----:B------:R-:W-:Y:S02]  /*5510*/  IMAD.MOV.U32 R4, RZ, RZ, R13 ;  /* 0x000000ffff047224 */ /* 0x000fe400078e000d */
.L_x_70521:
[----:B------:R-:W-:Y:S05]  /*5520*/  BSYNC B1 ;  /* 0x0000000000017941 */ /* 0x000fea0003800000 */
.L_x_70519:
        /* <DEDUP_REMOVED lines=9> */
.L_x_70523:
[----:B------:R-:W-:Y:S02]  /*55c0*/  IMAD.MOV.U32 R7, RZ, RZ, R5 ;  /* 0x000000ffff077224 */ /* 0x000fe400078e0005 */
[----:B------:R-:W-:Y:S01]  /*55d0*/  IMAD.MOV.U32 R10, RZ, RZ, R25 ;  /* 0x000000ffff0a7224 */ /* 0x000fe200078e0019 */
[----:B------:R-:W-:Y:S01]  /*55e0*/  MOV R25, R6 ;  /* 0x0000000600197202 */ /* 0x000fe20000000f00 */
[----:B------:R-:W-:Y:S02]  /*55f0*/  IMAD.MOV.U32 R5, RZ, RZ, R24 ;  /* 0x000000ffff057224 */ /* 0x000fe400078e0018 */
.L_x_70524:
[----:B------:R-:W-:Y:S05]  /*5600*/  BSYNC B1 ;  /* 0x0000000000017941 */ /* 0x000fea0003800000 */
.L_x_70522:
        /* <DEDUP_REMOVED lines=9> */
.L_x_70526:
[----:B------:R-:W-:Y:S02]  /*56a0*/  IMAD.MOV.U32 R13, RZ, RZ, R7 ;  /* 0x000000ffff0d7224 */ /* 0x000fe400078e0007 */
[----:B------:R-:W-:Y:S01]  /*56b0*/  IMAD.MOV.U32 R6, RZ, RZ, R10 ;  /* 0x000000ffff067224 */ /* 0x000fe200078e000a */
[----:B------:R-:W-:Y:S01]  /*56c0*/  MOV R10, R9 ;  /* 0x00000009000a7202 */ /* 0x000fe20000000f00 */
[----:B------:R-:W-:Y:S02]  /*56d0*/  IMAD.MOV.U32 R7, RZ, RZ, R8 ;  /* 0x000000ffff077224 */ /* 0x000fe400078e0008 */
.L_x_70527:
[----:B------:R-:W-:Y:S05]  /*56e0*/  BSYNC B1 ;  /* 0x0000000000017941 */ /* 0x000fea0003800000 */
.L_x_70525:
        /* <DEDUP_REMOVED lines=9> */
.L_x_70529:
[----:B------:R-:W-:Y:S02]  /*5780*/  IMAD.MOV.U32 R9, RZ, RZ, R13 ;  /* 0x000000ffff097224 */ /* 0x000fe400078e000d */
[----:B------:R-:W-:Y:S01]  /*5790*/  IMAD.MOV.U32 R8, RZ, RZ, R6 ;  /* 0x000000ffff087224 */ /* 0x000fe200078e0006 */
[----:B------:R-:W-:Y:S01]  /*57a0*/  MOV R6, R15 ;  /* 0x0000000f00067202 */ /* 0x000fe20000000f00 */
[----:B------:R-:W-:Y:S02]  /*57b0*/  IMAD.MOV.U32 R13, RZ, RZ, R26 ;  /* 0x000000ffff0d7224 */ /* 0x000fe400078e001a */
.L_x_70530:
[----:B------:R-:W-:Y:S05]  /*57c0*/  BSYNC B1 ;  /* 0x0000000000017941 */ /* 0x000fea0003800000 */
.L_x_70528:
        /* <DEDUP_REMOVED lines=9> */
.L_x_70532:
[----:B------:R-:W-:Y:S02]  /*5860*/  IMAD.MOV.U32 R22, RZ, RZ, R9 ;  /* 0x000000ffff167224 */ /* 0x000fe400078e0009 */
[----:B------:R-:W-:Y:S01]  /*5870*/  IMAD.MOV.U32 R15, RZ, RZ, R8 ;  /* 0x000000ffff0f7224 */ /* 0x000fe200078e0008 */
[----:B------:R-:W-:Y:S01]  /*5880*/  MOV R8, R17 ;  /* 0x0000001100087202 */ /* 0x000fe20000000f00 */
[----:B------:R-:W-:Y:S02]  /*5890*/  IMAD.MOV.U32 R9, RZ, RZ, R28 ;  /* 0x000000ffff097224 */ /* 0x000fe400078e001c */
.L_x_70533:
[----:B------:R-:W-:Y:S05]  /*58a0*/  BSYNC B1 ;  /* 0x0000000000017941 */ /* 0x000fea0003800000 */
.L_x_70531:
        /* <DEDUP_REMOVED lines=9> */
.L_x_70535:
[----:B------:R-:W-:Y:S02]  /*5940*/  IMAD.MOV.U32 R17, RZ, RZ, R22 ;  /* 0x000000ffff117224 */ /* 0x000fe400078e0016 */
[----:B------:R-:W-:Y:S01]  /*5950*/  IMAD.MOV.U32 R24, RZ, RZ, R15 ;  /* 0x000000ffff187224 */ /* 0x000fe200078e000f */
[----:B------:R-:W-:Y:S01]  /*5960*/  MOV R15, R2 ;  /* 0x00000002000f7202 */ /* 0x000fe20000000f00 */
[----:B------:R-:W-:Y:S02]  /*5970*/  IMAD.MOV.U32 R22, RZ, RZ, R19 ;  /* 0x000000ffff167224 */ /* 0x000fe400078e0013 */
.L_x_70536:
[----:B------:R-:W-:Y:S05]  /*5980*/  BSYNC B1 ;  /* 0x0000000000017941 */ /* 0x000fea0003800000 */
.L_x_70534:
        /* <DEDUP_REMOVED lines=16> */
.L_x_70538:
[----:B------:R-:W-:Y:S01]  /*5a90*/  IMAD.MOV.U32 R2, RZ, RZ, R11 ;  /* 0x000000ffff027224 */ /* 0x000fe200078e000b */
[----:B------:R-:W-:Y:S01]  /*5aa0*/  MOV R18, R3 ;  /* 0x0000000300127202 */ /* 0x000fe20000000f00 */
[----:B------:R-:W-:Y:S02]  /*5ab0*/  IMAD.MOV.U32 R11, RZ, RZ, R4 ;  /* 0x000000ffff0b7224 */ /* 0x000fe400078e0004 */
[----:B------:R-:W-:Y:S02]  /*5ac0*/  IMAD.MOV.U32 R3, RZ, RZ, R20 ;  /* 0x000000ffff037224 */ /* 0x000fe400078e0014 */
.L_x_70539:
[----:B------:R-:W-:Y:S05]  /*5ad0*/  BSYNC B1 ;  /* 0x0000000000017941 */ /* 0x000fea0003800000 */
.L_x_70537:
        /* <DEDUP_REMOVED lines=9> */
.L_x_70541:
[----:B------:R-:W-:Y:S01]  /*5b70*/  IMAD.MOV.U32 R4, RZ, RZ, R2 ;  /* 0x000000ffff047224 */ /* 0x000fe200078e0002 */
[----:B------:R-:W-:Y:S01]  /*5b80*/  MOV R19, R18 ;  /* 0x0000001200137202 */ /* 0x000fe20000000f00 */
[----:B------:R-:W-:Y:S02]  /*5b90*/  IMAD.MOV.U32 R2, RZ, RZ, R5 ;  /* 0x000000ffff027224 */ /* 0x000fe400078e0005 */
[----:B------:R-:W-:Y:S02]  /*5ba0*/  IMAD.MOV.U32 R18, RZ, RZ, R25 ;  /* 0x000000ffff127224 */ /* 0x000fe400078e0019 */
.L_x_70542:
[----:B------:R-:W-:Y:S05]  /*5bb0*/  BSYNC B1 ;  /* 0x0000000000017941 */ /* 0x000fea0003800000 */
.L_x_70540:
        /* <DEDUP_REMOVED lines=9> */
.L_x_70544:
[----:B------:R-:W-:Y:S01]  /*5c50*/  IMAD.MOV.U32 R20, RZ, RZ, R4 ;  /* 0x000000ffff147224 */ /* 0x000fe200078e0004 */
[----:B------:R-:W-:Y:S01]  /*5c60*/  MOV R5, R19 ;  /* 0x0000001300057202 */ /* 0x000fe20000000f00 */
[----:B------:R-:W-:Y:S02]  /*5c70*/  IMAD.MOV.U32 R4, RZ, RZ, R7 ;  /* 0x000000ffff047224 */ /* 0x000fe400078e0007 */
[----:B------:R-:W-:Y:S02]  /*5c80*/  IMAD.MOV.U32 R19, RZ, RZ, R10 ;  /* 0x000000ffff137224 */ /* 0x000fe400078e000a */
.L_x_70545:
[----:B------:R-:W-:Y:S05]  /*5c90*/  BSYNC B1 ;  /* 0x0000000000017941 */ /* 0x000fea0003800000 */
.L_x_70543:
        /* <DEDUP_REMOVED lines=9> */
.L_x_70547:
[----:B------:R-:W-:Y:S01]  /*5d30*/  IMAD.MOV.U32 R10, RZ, RZ, R20 ;  /* 0x000000ffff0a7224 */ /* 0x000fe200078e0014 */
[----:B------:R-:W-:Y:S01]  /*5d40*/  MOV R7, R5 ;  /* 0x0000000500077202 */ /* 0x000fe20000000f00 */
[----:B------:R-:W-:Y:S02]  /*5d50*/  IMAD.MOV.U32 R20, RZ, RZ, R13 ;  /* 0x000000ffff147224 */ /* 0x000fe400078e000d */
[----:B------:R-:W-:Y:S02]  /*5d60*/  IMAD.MOV.U32 R5, RZ, RZ, R6 ;  /* 0x000000ffff057224 */ /* 0x000fe400078e0006 */
.L_x_70548:
[----:B------:R-:W-:Y:S05]  /*5d70*/  BSYNC B1 ;  /* 0x0000000000017941 */ /* 0x000fea0003800000 */
.L_x_70546:
        /* <DEDUP_REMOVED lines=9> */
.L_x_70550:
[----:B------:R-:W-:Y:S01]  /*5e10*/  IMAD.MOV.U32 R13, RZ, RZ, R10 ;  /* 0x000000ffff0d7224 */ /* 0x000fe200078e000a */
[----:B------:R-:W-:Y:S01]  /*5e20*/  MOV R6, R7 ;  /* 0x0000000700067202 */ /* 0x000fe20000000f00 */
[----:B------:R-:W-:Y:S02]  /*5e30*/  IMAD.MOV.U32 R10, RZ, RZ, R9 ;  /* 0x000000ffff0a7224 */ /* 0x000fe400078e0009 */
[----:B------:R-:W-:Y:S02]  /*5e40*/  IMAD.MOV.U32 R7, RZ, RZ, R8 ;  /* 0x000000ffff077224 */ /* 0x000fe400078e0008 */
.L_x_70551:
[----:B------:R-:W-:Y:S05]  /*5e50*/  BSYNC B1 ;  /* 0x0000000000017941 */ /* 0x000fea0003800000 */
.L_x_70549:
        /* <DEDUP_REMOVED lines=9> */
.L_x_70553:
[----:B------:R-:W-:Y:S01]  /*5ef0*/  IMAD.MOV.U32 R8, RZ, RZ, R13 ;  /* 0x000000ffff087224 */ /* 0x000fe200078e000d */
[----:B------:R-:W-:Y:S01]  /*5f00*/  MOV R9, R6 ;  /* 0x0000000600097202 */ /* 0x000fe20000000f00 */
[----:B------:R-:W-:Y:S02]  /*5f10*/  IMAD.MOV.U32 R13, RZ, RZ, R22 ;  /* 0x000000ffff0d7224 */ /* 0x000fe400078e0016 */
[----:B------:R-:W-:Y:S02]  /*5f20*/  IMAD.MOV.U32 R6, RZ, RZ, R15 ;  /* 0x000000ffff067224 */ /* 0x000fe400078e000f */
.L_x_70554:
[----:B------:R-:W-:Y:S05]  /*5f30*/  BSYNC B1 ;  /* 0x0000000000017941 */ /* 0x000fea0003800000 */
.L_x_70552:
        /* <DEDUP_REMOVED lines=9> */
.L_x_70556:
[----:B------:R-:W-:Y:S01]  /*5fd0*/  IMAD.MOV.U32 R15, RZ, RZ, R8 ;  /* 0x000000ffff0f7224 */ /* 0x000fe200078e0008 */
[----:B------:R-:W-:Y:S01]  /*5fe0*/  MOV R22, R9 ;  /* 0x0000000900167202 */ /* 0x000fe20000000f00 */
[----:B------:R-:W-:Y:S02]  /*5ff0*/  IMAD.MOV.U32 R8, RZ, RZ, R17 ;  /* 0x000000ffff087224 */ /* 0x000fe400078e0011 */
[----:B------:R-:W-:Y:S02]  /*6000*/  IMAD.MOV.U32 R9, RZ, RZ, R24 ;  /* 0x000000ffff097224 */ /* 0x000fe400078e0018 */
.L_x_70557:
[----:B------:R-:W-:Y:S05]  /*6010*/  BSYNC B1 ;  /* 0x0000000000017941 */ /* 0x000fea0003800000 */
.L_x_70555:
        /* <DEDUP_REMOVED lines=16> */
.L_x_70559:
[----:B------:R-:W-:Y:S02]  /*6120*/  IMAD.MOV.U32 R16, RZ, RZ, R11 ;  /* 0x000000ffff107224 */ /* 0x000fe400078e000b */
[----:B------:R-:W-:Y:S02]  /*6130*/  IMAD.MOV.U32 R24, RZ, RZ, R3 ;  /* 0x000000ffff187224 */ /* 0x000fe400078e0003 */
[----:B------:R-:W-:Y:S02]  /*6140*/  IMAD.MOV.U32 R11, RZ, RZ, R2 ;  /* 0x000000ffff0b7224 */ /* 0x000fe400078e0002 */
[----:B------:R-:W-:Y:S02]  /*6150*/  IMAD.MOV.U32 R3, RZ, RZ, R18 ;  /* 0x000000ffff037224 */ /* 0x000fe400078e0012 */
.L_x_70560:
[----:B------:R-:W-:Y:S05]  /*6160*/  BSYNC B1 ;  /* 0x0000000000017941 */ /* 0x000fea0003800000 */
.L_x_70558:
        /* <DEDUP_REMOVED lines=9> */
.L_x_70562:
[----:B------:R-:W-:Y:S02]  /*6200*/  IMAD.MOV.U32 R17, RZ, RZ, R16 ;  /* 0x000000ffff117224 */ /* 0x000fe400078e0010 */
[----:B------:R-:W-:Y:S02]  /*6210*/  IMAD.MOV.U32 R18, RZ, RZ, R24 ;  /* 0x000000ffff127224 */ /* 0x000fe400078e0018 */
[----:B------:R-:W-:Y:S02]  /*6220*/  IMAD.MOV.U32 R16, RZ, RZ, R4 ;  /* 0x000000ffff107224 */ /* 0x000fe400078e0004 */
[----:B------:R-:W-:Y:S02]  /*6230*/  IMAD.MOV.U32 R24, RZ, RZ, R19 ;  /* 0x000000ffff187224 */ /* 0x000fe400078e0013 */
.L_x_70563:
[----:B------:R-:W-:Y:S05]  /*6240*/  BSYNC B1 ;  /* 0x0000000000017941 */ /* 0x000fea0003800000 */
.L_x_70561:
        /* <DEDUP_REMOVED lines=9> */
.L_x_70565:
[----:B------:R-:W-:Y:S02]  /*62e0*/  IMAD.MOV.U32 R19, RZ, RZ, R17 ;  /* 0x000000ffff137224 */ /* 0x000fe400078e0011 */
[----:B------:R-:W-:Y:S02]  /*62f0*/  IMAD.MOV.U32 R26, RZ, RZ, R18 ;  /* 0x000000ffff1a7224 */ /* 0x000fe400078e0012 */
[----:B------:R-:W-:Y:S02]  /*6300*/  IMAD.MOV.U32 R17, RZ, RZ, R20 ;  /* 0x000000ffff117224 */ /* 0x000fe400078e0014 */
[----:B------:R-:W-:Y:S02]  /*6310*/  IMAD.MOV.U32 R18, RZ, RZ, R5 ;  /* 0x000000ffff127224 */ /* 0x000fe400078e0005 */
.L_x_70566:
[----:B------:R-:W-:Y:S05]  /*6320*/  BSYNC B1 ;  /* 0x0000000000017941 */ /* 0x000fea0003800000 */
.L_x_70564:
        /* <DEDUP_REMOVED lines=9> */
.L_x_70568:
[----:B------:R-:W-:Y:S02]  /*63c0*/  IMAD.MOV.U32 R20, RZ, RZ, R19 ;  /* 0x000000ffff147224 */ /* 0x000fe400078e0013 */
[----:B------:R-:W-:Y:S02]  /*63d0*/  IMAD.MOV.U32 R25, RZ, RZ, R26 ;  /* 0x000000ffff197224 */ /* 0x000fe400078e001a */
[----:B------:R-:W-:Y:S02]  /*63e0*/  IMAD.MOV.U32 R19, RZ, RZ, R10 ;  /* 0x000000ffff137224 */ /* 0x000fe400078e000a */
[----:B------:R-:W-:Y:S02]  /*63f0*/  IMAD.MOV.U32 R26, RZ, RZ, R7 ;  /* 0x000000ffff1a7224 */ /* 0x000fe400078e0007 */
.L_x_70569:
[----:B------:R-:W-:Y:S05]  /*6400*/  BSYNC B1 ;  /* 0x0000000000017941 */ /* 0x000fea0003800000 */
.L_x_70567:
        /* <DEDUP_REMOVED lines=9> */
.L_x_70571:
[----:B------:R-:W-:Y:S02]  /*64a0*/  IMAD.MOV.U32 R27, RZ, RZ, R20 ;  /* 0x000000ffff1b7224 */ /* 0x000fe400078e0014 */
[----:B------:R-:W-:Y:S02]  /*64b0*/  IMAD.MOV.U32 R32, RZ, RZ, R25 ;  /* 0x000000ffff207224 */ /* 0x000fe400078e0019 */
[----:B------:R-:W-:Y:S02]  /*64c0*/  IMAD.MOV.U32 R20, RZ, RZ, R13 ;  /* 0x000000ffff147224 */ /* 0x000fe400078e000d */
[----:B------:R-:W-:Y:S02]  /*64d0*/  IMAD.MOV.U32 R25, RZ, RZ, R6 ;  /* 0x000000ffff197224 */ /* 0x000fe400078e0006 */
.L_x_70572:
[----:B------:R-:W-:Y:S05]  /*64e0*/  BSYNC B1 ;  /* 0x0000000000017941 */ /* 0x000fea0003800000 */
.L_x_70570:
        /* <DEDUP_REMOVED lines=9> */
.L_x_70574:
[----:B------:R-:W-:Y:S02]  /*6580*/  IMAD.MOV.U32 R13, RZ, RZ, R27 ;  /* 0x000000ffff0d7224 */ /* 0x000fe400078e001b */
[----:B------:R-:W-:Y:S02]  /*6590*/  IMAD.MOV.U32 R35, RZ, RZ, R32 ;  /* 0x000000ffff237224 */ /* 0x000fe400078e0020 */
[----:B------:R-:W-:Y:S02]  /*65a0*/  IMAD.MOV.U32 R27, RZ, RZ, R8 ;  /* 0x000000ffff1b7224 */ /* 0x000fe400078e0008 */
[----:B------:R-:W-:Y:S02]  /*65b0*/  IMAD.MOV.U32 R32, RZ, RZ, R9 ;  /* 0x000000ffff207224 */ /* 0x000fe400078e0009 */
.L_x_70575:
[----:B------:R-:W-:Y:S05]  /*65c0*/  BSYNC B1 ;  /* 0x0000000000017941 */ /* 0x000fea0003800000 */
.L_x_70573:
        /* <DEDUP_REMOVED lines=9> */
.L_x_70577:
[----:B------:R-:W-:Y:S02]  /*6660*/  IMAD.MOV.U32 R34, RZ, RZ, R13 ;  /* 0x000000ffff227224 */ /* 0x000fe400078e000d */
[----:B------:R-:W-:Y:S02]  /*6670*/  IMAD.MOV.U32 R40, RZ, RZ, R35 ;  /* 0x000000ffff287224 */ /* 0x000fe400078e0023 */
[----:B------:R-:W-:Y:S02]  /*6680*/  IMAD.MOV.U32 R13, RZ, RZ, R15 ;  /* 0x000000ffff0d7224 */ /* 0x000fe400078e000f */
[----:B------:R-:W-:Y:S02]  /*6690*/  IMAD.MOV.U32 R35, RZ, RZ, R22 ;  /* 0x000000ffff237224 */ /* 0x000fe400078e0016 */
.L_x_70578:
[----:B------:R-:W-:Y:S05]  /*66a0*/  BSYNC B1 ;  /* 0x0000000000017941 */ /* 0x000fea0003800000 */
.L_x_70576:
        /* <DEDUP_REMOVED lines=16> */
.L_x_70580:
[----:B------:R-:W-:Y:S02]  /*67b0*/  IMAD.MOV.U32 R10, RZ, RZ, R11 ;  /* 0x000000ffff0a7224 */ /* 0x000fe400078e000b */
[----:B------:R-:W-:Y:S01]  /*67c0*/  IMAD.MOV.U32 R2, RZ, RZ, R3 ;  /* 0x000000ffff027224 */ /* 0x000fe200078e0003 */
[----:B------:R-:W-:Y:S01]  /*67d0*/  MOV R3, R24 ;  /* 0x0000001800037202 */ /* 0x000fe20000000f00 */
[----:B------:R-:W-:Y:S02]  /*67e0*/  IMAD.MOV.U32 R11, RZ, RZ, R16 ;  /* 0x000000ffff0b7224 */ /* 0x000fe400078e0010 */
.L_x_70581:
[----:B------:R-:W-:Y:S05]  /*67f0*/  BSYNC B1 ;  /* 0x0000000000017941 */ /* 0x000fea0003800000 */
.L_x_70579:
        /* <DEDUP_REMOVED lines=9> */
.L_x_70583:
[----:B------:R-:W-:Y:S02]  /*6890*/  IMAD.MOV.U32 R29, RZ, RZ, R10 ;  /* 0x000000ffff1d7224 */ /* 0x000fe400078e000a */
[----:B------:R-:W-:Y:S01]  /*68a0*/  IMAD.MOV.U32 R5, RZ, RZ, R2 ;  /* 0x000000ffff057224 */ /* 0x000fe200078e0002 */
[----:B------:R-:W-:Y:S01]  /*68b0*/  MOV R2, R18 ;  /* 0x0000001200027202 */ /* 0x000fe20000000f00 */
[----:B------:R-:W-:Y:S02]  /*68c0*/  IMAD.MOV.U32 R10, RZ, RZ, R17 ;  /* 0x000000ffff0a7224 */ /* 0x000fe400078e0011 */
.L_x_70584:
[----:B------:R-:W-:Y:S05]  /*68d0*/  BSYNC B1 ;  /* 0x0000000000017941 */ /* 0x000fea0003800000 */
.L_x_70582:
        /* <DEDUP_REMOVED lines=9> */
.L_x_70586:
[----:B------:R-:W-:Y:S02]  /*6970*/  IMAD.MOV.U32 R28, RZ, RZ, R29 ;  /* 0x000000ffff1c7224 */ /* 0x000fe400078e001d */
[----:B------:R-:W-:Y:S01]  /*6980*/  IMAD.MOV.U32 R4, RZ, RZ, R5 ;  /* 0x000000ffff047224 */ /* 0x000fe200078e0005 */
[----:B------:R-:W-:Y:S01]  /*6990*/  MOV R5, R26 ;  /* 0x0000001a00057202 */ /* 0x000fe20000000f00 */
[----:B------:R-:W-:Y:S02]  /*69a0*/  IMAD.MOV.U32 R29, RZ, RZ, R19 ;  /* 0x000000ffff1d7224 */ /* 0x000fe400078e0013 */
.L_x_70587:
[----:B------:R-:W-:Y:S05]  /*69b0*/  BSYNC B1 ;  /* 0x0000000000017941 */ /* 0x000fea0003800000 */
.L_x_70585:
        /* <DEDUP_REMOVED lines=9> */
.L_x_70589:
[----:B------:R-:W-:Y:S02]  /*6a50*/  IMAD.MOV.U32 R31, RZ, RZ, R28 ;  /* 0x000000ffff1f7224 */ /* 0x000fe400078e001c */
[----:B------:R-:W-:Y:S01]  /*6a60*/  IMAD.MOV.U32 R7, RZ, RZ, R4 ;  /* 0x000000ffff077224 */ /* 0x000fe200078e0004 */
[----:B------:R-:W-:Y:S01]  /*6a70*/  MOV R4, R25 ;  /* 0x0000001900047202 */ /* 0x000fe20000000f00 */
[----:B------:R-:W-:Y:S02]  /*6a80*/  IMAD.MOV.U32 R28, RZ, RZ, R20 ;  /* 0x000000ffff1c7224 */ /* 0x000fe400078e0014 */
.L_x_70590:
[----:B------:R-:W-:Y:S05]  /*6a90*/  BSYNC B1 ;  /* 0x0000000000017941 */ /* 0x000fea0003800000 */
.L_x_70588:
        /* <DEDUP_REMOVED lines=9> */
.L_x_70592:
[----:B------:R-:W-:Y:S02]  /*6b30*/  IMAD.MOV.U32 R30, RZ, RZ, R31 ;  /* 0x000000ffff1e7224 */ /* 0x000fe400078e001f */
[----:B------:R-:W-:Y:S01]  /*6b40*/  IMAD.MOV.U32 R6, RZ, RZ, R7 ;  /* 0x000000ffff067224 */ /* 0x000fe200078e0007 */
[----:B------:R-:W-:Y:S01]  /*6b50*/  MOV R7, R32 ;  /* 0x0000002000077202 */ /* 0x000fe20000000f00 */
[----:B------:R-:W-:Y:S02]  /*6b60*/  IMAD.MOV.U32 R31, RZ, RZ, R27 ;  /* 0x000000ffff1f7224 */ /* 0x000fe400078e001b */
.L_x_70593:
[----:B------:R-:W-:Y:S05]  /*6b70*/  BSYNC B1 ;  /* 0x0000000000017941 */ /* 0x000fea0003800000 */
.L_x_70591:
        /* <DEDUP_REMOVED lines=9> */
.L_x_70595:
[----:B------:R-:W-:Y:S02]  /*6c10*/  IMAD.MOV.U32 R33, RZ, RZ, R30 ;  /* 0x000000ffff217224 */ /* 0x000fe400078e001e */
[----:B------:R-:W-:Y:S01]  /*6c20*/  IMAD.MOV.U32 R9, RZ, RZ, R6 ;  /* 0x000000ffff097224 */ /* 0x000fe200078e0006 */
[----:B------:R-:W-:Y:S01]  /*6c30*/  MOV R6, R35 ;  /* 0x0000002300067202 */ /* 0x000fe20000000f00 */
[----:B------:R-:W-:Y:S02]  /*6c40*/  IMAD.MOV.U32 R30, RZ, RZ, R13 ;  /* 0x000000ffff1e7224 */ /* 0x000fe400078e000d */
.L_x_70596:
[----:B------:R-:W-:Y:S05]  /*6c50*/  BSYNC B1 ;  /* 0x0000000000017941 */ /* 0x000fea0003800000 */
.L_x_70594:
        /* <DEDUP_REMOVED lines=9> */
.L_x_70598:
[----:B------:R-:W-:Y:S02]  /*6cf0*/  IMAD.MOV.U32 R32, RZ, RZ, R33 ;  /* 0x000000ffff207224 */ /* 0x000fe400078e0021 */
[----:B------:R-:W-:Y:S01]  /*6d00*/  IMAD.MOV.U32 R8, RZ, RZ, R9 ;  /* 0x000000ffff087224 */ /* 0x000fe200078e0009 */
[----:B------:R-:W-:Y:S01]  /*6d10*/  MOV R9, R40 ;  /* 0x0000002800097202 */ /* 0x000fe20000000f00 */
[----:B------:R-:W-:Y:S02]  /*6d20*/  IMAD.MOV.U32 R33, RZ, RZ, R34 ;  /* 0x000000ffff217224 */ /* 0x000fe400078e0022 */
.L_x_70599:
[----:B------:R-:W-:Y:S05]  /*6d30*/  BSYNC B1 ;  /* 0x0000000000017941 */ /* 0x000fea0003800000 */
.L_x_70597:
[----:B------:R-:W-:Y:S02]  /*6d40*/  FADD.FTZ R34, R23, R21 ;  /* 0x0000001517227221 */ /* 0x000fe40000010000 */
[----:B------:R-:W-:Y:S02]  /*6d50*/  IMAD.MOV.U32 R35, RZ, RZ, R12 ;  /* 0x000000ffff237224 */ /* 0x000fe400078e000c */
.L_x_70431:
[----:B--234-:R-:W-:Y:S05]  /*6d60*/  BSYNC B0 ;  /* 0x0000000000007941 */ /* 0x01cfea0003800000 */
.L_x_70430:
        /* <DEDUP_REMOVED lines=46> */
.L_x_70603:
[----:B------:R-:W-:Y:S01]  /*7050*/  MOV R19, R11 ;  /* 0x0000000b00137202 */ /* 0x000fe20000000f00 */
[----:B------:R-:W-:Y:S02]  /*7060*/  IMAD.MOV.U32 R34, RZ, RZ, R3 ;  /* 0x000000ffff227224 */ /* 0x000fe400078e0003 */
[----:B------:R-:W-:Y:S02]  /*7070*/  IMAD.MOV.U32 R11, RZ, RZ, R10 ;  /* 0x000000ffff0b7224 */ /* 0x000fe400078e000a */
[----:B------:R-:W-:Y:S02]  /*7080*/  IMAD.MOV.U32 R3, RZ, RZ, R2 ;  /* 0x000000ffff037224 */ /* 0x000fe400078e0002 */
.L_x_70604:
[----:B------:R-:W-:Y:S05]  /*7090*/  BSYNC B1 ;  /* 0x0000000000017941 */ /* 0x000fea0003800000 */
.L_x_70602:
        /* <DEDUP_REMOVED lines=9> */
.L_x_70606:
[----:B------:R-:W-:Y:S01]  /*7130*/  MOV R27, R19 ;  /* 0x00000013001b7202 */ /* 0x000fe20000000f00 */
[----:B------:R-:W-:Y:S02]  /*7140*/  IMAD.MOV.U32 R25, RZ, RZ, R34 ;  /* 0x000000ffff197224 */ /* 0x000fe400078e0022 */
[----:B------:R-:W-:Y:S02]  /*7150*/  IMAD.MOV.U32 R19, RZ, RZ, R29 ;  /* 0x000000ffff137224 */ /* 0x000fe400078e001d */
[----:B------:R-:W-:Y:S02]  /*7160*/  IMAD.MOV.U32 R34, RZ, RZ, R5 ;  /* 0x000000ffff227224 */ /* 0x000fe400078e0005 */
.L_x_70607:
[----:B------:R-:W-:Y:S05]  /*7170*/  BSYNC B1 ;  /* 0x0000000000017941 */ /* 0x000fea0003800000 */
.L_x_70605:
        /* <DEDUP_REMOVED lines=9> */
.L_x_70609:
[----:B------:R-:W-:Y:S01]  /*7210*/  MOV R10, R27 ;  /* 0x0000001b000a7202 */ /* 0x000fe20000000f00 */
[----:B------:R-:W-:Y:S02]  /*7220*/  IMAD.MOV.U32 R2, RZ, RZ, R25 ;  /* 0x000000ffff027224 */ /* 0x000fe400078e0019 */
[----:B------:R-:W-:Y:S02]  /*7230*/  IMAD.MOV.U32 R27, RZ, RZ, R28 ;  /* 0x000000ffff1b7224 */ /* 0x000fe400078e001c */
[----:B------:R-:W-:Y:S02]  /*7240*/  IMAD.MOV.U32 R25, RZ, RZ, R4 ;  /* 0x000000ffff197224 */ /* 0x000fe400078e0004 */
.L_x_70610:
[----:B------:R-:W-:Y:S05]  /*7250*/  BSYNC B1 ;  /* 0x0000000000017941 */ /* 0x000fea0003800000 */
.L_x_70608:
        /* <DEDUP_REMOVED lines=9> */
.L_x_70612:
[----:B------:R-:W-:Y:S01]  /*72f0*/  MOV R29, R10 ;  /* 0x0000000a001d7202 */ /* 0x000fe20000000f00 */
[----:B------:R-:W-:Y:S02]  /*7300*/  IMAD.MOV.U32 R5, RZ, RZ, R2 ;  /* 0x000000ffff057224 */ /* 0x000fe400078e0002 */
[----:B------:R-:W-:Y:S02]  /*7310*/  IMAD.MOV.U32 R10, RZ, RZ, R31 ;  /* 0x000000ffff0a7224 */ /* 0x000fe400078e001f */
[----:B------:R-:W-:Y:S02]  /*7320*/  IMAD.MOV.U32 R2, RZ, RZ, R7 ;  /* 0x000000ffff027224 */ /* 0x000fe400078e0007 */
.L_x_70613:
[----:B------:R-:W-:Y:S05]  /*7330*/  BSYNC B1 ;  /* 0x0000000000017941 */ /* 0x000fea0003800000 */
.L_x_70611:
        /* <DEDUP_REMOVED lines=9> */
.L_x_70615:
[----:B------:R-:W-:Y:S01]  /*73d0*/  MOV R28, R29 ;  /* 0x0000001d001c7202 */ /* 0x000fe20000000f00 */
[----:B------:R-:W-:Y:S02]  /*73e0*/  IMAD.MOV.U32 R4, RZ, RZ, R5 ;  /* 0x000000ffff047224 */ /* 0x000fe400078e0005 */
[----:B------:R-:W-:Y:S02]  /*73f0*/  IMAD.MOV.U32 R29, RZ, RZ, R30 ;  /* 0x000000ffff1d7224 */ /* 0x000fe400078e001e */
[----:B------:R-:W-:Y:S02]  /*7400*/  IMAD.MOV.U32 R5, RZ, RZ, R6 ;  /* 0x000000ffff057224 */ /* 0x000fe400078e0006 */
.L_x_70616:
[----:B------:R-:W-:Y:S05]  /*7410*/  BSYNC B1 ;  /* 0x0000000000017941 */ /* 0x000fea0003800000 */
.L_x_70614:
        /* <DEDUP_REMOVED lines=9> */
.L_x_70618:
[----:B------:R-:W-:Y:S01]  /*74b0*/  MOV R31, R28 ;  /* 0x0000001c001f7202 */ /* 0x000fe20000000f00 */
[----:B------:R-:W-:Y:S02]  /*74c0*/  IMAD.MOV.U32 R7, RZ, RZ, R4 ;  /* 0x000000ffff077224 */ /* 0x000fe400078e0004 */
[----:B------:R-:W-:Y:S02]  /*74d0*/  IMAD.MOV.U32 R28, RZ, RZ, R33 ;  /* 0x000000ffff1c7224 */ /* 0x000fe400078e0021 */
[----:B------:R-:W-:Y:S02]  /*74e0*/  IMAD.MOV.U32 R4, RZ, RZ, R9 ;  /* 0x000000ffff047224 */ /* 0x000fe400078e0009 */
.L_x_70619:
[----:B------:R-:W-:Y:S05]  /*74f0*/  BSYNC B1 ;  /* 0x0000000000017941 */ /* 0x000fea0003800000 */
.L_x_70617:
        /* <DEDUP_REMOVED lines=9> */
.L_x_70621:
[----:B------:R-:W-:Y:S01]  /*7590*/  MOV R9, R31 ;  /* 0x0000001f00097202 */ /* 0x000fe20000000f00 */
[----:B------:R-:W-:Y:S02]  /*75a0*/  IMAD.MOV.U32 R6, RZ, RZ, R7 ;  /* 0x000000ffff067224 */ /* 0x000fe400078e0007 */
[----:B------:R-:W-:Y:S02]  /*75b0*/  IMAD.MOV.U32 R31, RZ, RZ, R32 ;  /* 0x000000ffff1f7224 */ /* 0x000fe400078e0020 */
[----:B------:R-:W-:Y:S02]  /*75c0*/  IMAD.MOV.U32 R7, RZ, RZ, R8 ;  /* 0x000000ffff077224 */ /* 0x000fe400078e0008 */
.L_x_70622:
[----:B------:R-:W-:Y:S05]  /*75d0*/  BSYNC B1 ;  /* 0x0000000000017941 */ /* 0x000fea0003800000 */
.L_x_70620:
        /* <DEDUP_REMOVED lines=16> */
.L_x_70624:
[----:B------:R-:W-:Y:S02]  /*76e0*/  IMAD.MOV.U32 R26, RZ, RZ, R11 ;  /* 0x000000ffff1a7224 */ /* 0x000fe400078e000b */
[----:B------:R-:W-:Y:S02]  /*76f0*/  IMAD.MOV.U32 R8, RZ, RZ, R3 ;  /* 0x000000ffff087224 */ /* 0x000fe400078e0003 */
[----:B------:R-:W-:Y:S02]  /*7700*/  IMAD.MOV.U32 R11, RZ, RZ, R19 ;  /* 0x000000ffff0b7224 */ /* 0x000fe400078e0013 */
[----:B------:R-:W-:Y:S02]  /*7710*/  IMAD.MOV.U32 R3, RZ, RZ, R34 ;  /* 0x000000ffff037224 */ /* 0x000fe400078e0022 */
.L_x_70625:
[----:B------:R-:W-:Y:S05]  /*7720*/  BSYNC B1 ;  /* 0x0000000000017941 */ /* 0x000fea0003800000 */
.L_x_70623:
        /* <DEDUP_REMOVED lines=9> */
.L_x_70627:
[----:B------:R-:W-:Y:S02]  /*77c0*/  IMAD.MOV.U32 R19, RZ, RZ, R26 ;  /* 0x000000ffff137224 */ /* 0x000fe400078e001a */
[----:B------:R-:W-:Y:S02]  /*77d0*/  IMAD.MOV.U32 R17, RZ, RZ, R8 ;  /* 0x000000ffff117224 */ /* 0x000fe400078e0008 */
[----:B------:R-:W-:Y:S02]  /*77e0*/  IMAD.MOV.U32 R26, RZ, RZ, R27 ;  /* 0x000000ffff1a7224 */ /* 0x000fe400078e001b */
[----:B------:R-:W-:Y:S02]  /*77f0*/  IMAD.MOV.U32 R8, RZ, RZ, R25 ;  /* 0x000000ffff087224 */ /* 0x000fe400078e0019 */
.L_x_70628:
[----:B------:R-:W-:Y:S05]  /*7800*/  BSYNC B1 ;  /* 0x0000000000017941 */ /* 0x000fea0003800000 */
.L_x_70626:
        /* <DEDUP_REMOVED lines=9> */
.L_x_70630:
[----:B------:R-:W-:Y:S02]  /*78a0*/  IMAD.MOV.U32 R32, RZ, RZ, R19 ;  /* 0x000000ffff207224 */ /* 0x000fe400078e0013 */
[----:B------:R-:W-:Y:S02]  /*78b0*/  IMAD.MOV.U32 R30, RZ, RZ, R17 ;  /* 0x000000ffff1e7224 */ /* 0x000fe400078e0011 */
[----:B------:R-:W-:Y:S02]  /*78c0*/  IMAD.MOV.U32 R19, RZ, RZ, R10 ;  /* 0x000000ffff137224 */ /* 0x000fe400078e000a */
[----:B------:R-:W-:Y:S02]  /*78d0*/  IMAD.MOV.U32 R17, RZ, RZ, R2 ;  /* 0x000000ffff117224 */ /* 0x000fe400078e0002 */
.L_x_70631:
[----:B------:R-:W-:Y:S05]  /*78e0*/  BSYNC B1 ;  /* 0x0000000000017941 */ /* 0x000fea0003800000 */
.L_x_70629:
        /* <DEDUP_REMOVED lines=9> */
.L_x_70633:
[----:B------:R-:W-:Y:S02]  /*7980*/  IMAD.MOV.U32 R27, RZ, RZ, R32 ;  /* 0x000000ffff1b7224 */ /* 0x000fe400078e0020 */
[----:B------:R-:W-:Y:S02]  /*7990*/  IMAD.MOV.U32 R25, RZ, RZ, R30 ;  /* 0x000000ffff197224 */ /* 0x000fe400078e001e */
[----:B------:R-:W-:Y:S02]  /*79a0*/  IMAD.MOV.U32 R32, RZ, RZ, R29 ;  /* 0x000000ffff207224 */ /* 0x000fe400078e001d */
[----:B------:R-:W-:Y:S02]  /*79b0*/  IMAD.MOV.U32 R30, RZ, RZ, R5 ;  /* 0x000000ffff1e7224 */ /* 0x000fe400078e0005 */
.L_x_70634:
[----:B------:R-:W-:Y:S05]  /*79c0*/  BSYNC B1 ;  /* 0x0000000000017941 */ /* 0x000fea0003800000 */
.L_x_70632:
        /* <DEDUP_REMOVED lines=9> */
.L_x_70636:
[----:B------:R-:W-:Y:S02]  /*7a60*/  IMAD.MOV.U32 R10, RZ, RZ, R27 ;  /* 0x000000ffff0a7224 */ /* 0x000fe400078e001b */
[----:B------:R-:W-:Y:S02]  /*7a70*/  IMAD.MOV.U32 R2, RZ, RZ, R25 ;  /* 0x000000ffff027224 */ /* 0x000fe400078e0019 */
[----:B------:R-:W-:Y:S02]  /*7a80*/  IMAD.MOV.U32 R27, RZ, RZ, R28 ;  /* 0x000000ffff1b7224 */ /* 0x000fe400078e001c */
[----:B------:R-:W-:Y:S02]  /*7a90*/  IMAD.MOV.U32 R25, RZ, RZ, R4 ;  /* 0x000000ffff197224 */ /* 0x000fe400078e0004 */
.L_x_70637:
[----:B------:R-:W-:Y:S05]  /*7aa0*/  BSYNC B1 ;  /* 0x0000000000017941 */ /* 0x000fea0003800000 */
.L_x_70635:
        /* <DEDUP_REMOVED lines=9> */
.L_x_70639:
[----:B------:R-:W-:Y:S02]  /*7b40*/  IMAD.MOV.U32 R4, RZ, RZ, R10 ;  /* 0x000000ffff047224 */ /* 0x000fe400078e000a */
[----:B------:R-:W-:Y:S02]  /*7b50*/  IMAD.MOV.U32 R5, RZ, RZ, R2 ;  /* 0x000000ffff057224 */ /* 0x000fe400078e0002 */
[----:B------:R-:W-:Y:S02]  /*7b60*/  IMAD.MOV.U32 R10, RZ, RZ, R31 ;  /* 0x000000ffff0a7224 */ /* 0x000fe400078e001f */
[----:B------:R-:W-:Y:S02]  /*7b70*/  IMAD.MOV.U32 R2, RZ, RZ, R7 ;  /* 0x000000ffff027224 */ /* 0x000fe400078e0007 */
.L_x_70640:
[----:B------:R-:W-:Y:S05]  /*7b80*/  BSYNC B1 ;  /* 0x0000000000017941 */ /* 0x000fea0003800000 */
.L_x_70638:
        /* <DEDUP_REMOVED lines=9> */
.L_x_70642:
[----:B------:R-:W-:Y:S02]  /*7c20*/  IMAD.MOV.U32 R28, RZ, RZ, R4 ;  /* 0x000000ffff1c7224 */ /* 0x000fe400078e0004 */
[----:B------:R-:W-:Y:S02]  /*7c30*/  IMAD.MOV.U32 R7, RZ, RZ, R5 ;  /* 0x000000ffff077224 */ /* 0x000fe400078e0005 */
[----:B------:R-:W-:Y:S02]  /*7c40*/  IMAD.MOV.U32 R4, RZ, RZ, R9 ;  /* 0x000000ffff047224 */ /* 0x000fe400078e0009 */
[----:B------:R-:W-:Y:S02]  /*7c50*/  IMAD.MOV.U32 R5, RZ, RZ, R6 ;  /* 0x000000ffff057224 */ /* 0x000fe400078e0006 */
.L_x_70643:
[----:B------:R-:W-:Y:S05]  /*7c60*/  BSYNC B1 ;  /* 0x0000000000017941 */ /* 0x000fea0003800000 */
.L_x_70641:
        /* <DEDUP_REMOVED lines=16> */
.L_x_70645:
[----:B------:R-:W-:Y:S01]  /*7d70*/  IMAD.MOV.U32 R24, RZ, RZ, R11 ;  /* 0x000000ffff187224 */ /* 0x000fe200078e000b */
[----:B------:R-:W-:Y:S01]  /*7d80*/  MOV R11, R26 ;  /* 0x0000001a000b7202 */ /* 0x000fe20000000f00 */
[----:B------:R-:W-:Y:S02]  /*7d90*/  IMAD.MOV.U32 R6, RZ, RZ, R3 ;  /* 0x000000ffff067224 */ /* 0x000fe400078e0003 */
[----:B------:R-:W-:Y:S02]  /*7da0*/  IMAD.MOV.U32 R3, RZ, RZ, R8 ;  /* 0x000000ffff037224 */ /* 0x000fe400078e0008 */
.L_x_70646:
[----:B------:R-:W-:Y:S05]  /*7db0*/  BSYNC B1 ;  /* 0x0000000000017941 */ /* 0x000fea0003800000 */
.L_x_70644:
        /* <DEDUP_REMOVED lines=9> */
.L_x_70648:
[----:B------:R-:W-:Y:S01]  /*7e50*/  IMAD.MOV.U32 R15, RZ, RZ, R24 ;  /* 0x000000ffff0f7224 */ /* 0x000fe200078e0018 */
[----:B------:R-:W-:Y:S01]  /*7e60*/  MOV R24, R19 ;  /* 0x0000001300187202 */ /* 0x000fe20000000f00 */
[----:B------:R-:W-:Y:S02]  /*7e70*/  IMAD.MOV.U32 R9, RZ, RZ, R6 ;  /* 0x000000ffff097224 */ /* 0x000fe400078e0006 */
[----:B------:R-:W-:Y:S02]  /*7e80*/  IMAD.MOV.U32 R6, RZ, RZ, R17 ;  /* 0x000000ffff067224 */ /* 0x000fe400078e0011 */
.L_x_70649:
[----:B------:R-:W-:Y:S05]  /*7e90*/  BSYNC B1 ;  /* 0x0000000000017941 */ /* 0x000fea0003800000 */
.L_x_70647:
        /* <DEDUP_REMOVED lines=9> */
.L_x_70651:
[----:B------:R-:W-:Y:S01]  /*7f30*/  IMAD.MOV.U32 R26, RZ, RZ, R15 ;  /* 0x000000ffff1a7224 */ /* 0x000fe200078e000f */
[----:B------:R-:W-:Y:S01]  /*7f40*/  MOV R15, R32 ;  /* 0x00000020000f7202 */ /* 0x000fe20000000f00 */
[----:B------:R-:W-:Y:S02]  /*7f50*/  IMAD.MOV.U32 R8, RZ, RZ, R9 ;  /* 0x000000ffff087224 */ /* 0x000fe400078e0009 */
[----:B------:R-:W-:Y:S02]  /*7f60*/  IMAD.MOV.U32 R9, RZ, RZ, R30 ;  /* 0x000000ffff097224 */ /* 0x000fe400078e001e */
.L_x_70652:
[----:B------:R-:W-:Y:S05]  /*7f70*/  BSYNC B1 ;  /* 0x0000000000017941 */ /* 0x000fea0003800000 */
.L_x_70650:
        /* <DEDUP_REMOVED lines=9> */
.L_x_70654:
[----:B------:R-:W-:Y:S01]  /*8010*/  IMAD.MOV.U32 R19, RZ, RZ, R26 ;  /* 0x000000ffff137224 */ /* 0x000fe200078e001a */
[----:B------:R-:W-:Y:S01]  /*8020*/  MOV R26, R27 ;  /* 0x0000001b001a7202 */ /* 0x000fe20000000f00 */
[----:B------:R-:W-:Y:S02]  /*8030*/  IMAD.MOV.U32 R17, RZ, RZ, R8 ;  /* 0x000000ffff117224 */ /* 0x000fe400078e0008 */
[----:B------:R-:W-:Y:S02]  /*8040*/  IMAD.MOV.U32 R8, RZ, RZ, R25 ;  /* 0x000000ffff087224 */ /* 0x000fe400078e0019 */
.L_x_70655:
[----:B------:R-:W-:Y:S05]  /*8050*/  BSYNC B1 ;  /* 0x0000000000017941 */ /* 0x000fea0003800000 */
.L_x_70653:
        /* <DEDUP_REMOVED lines=9> */
.L_x_70657:
[----:B------:R-:W-:Y:S01]  /*80f0*/  IMAD.MOV.U32 R25, RZ, RZ, R19 ;  /* 0x000000ffff197224 */ /* 0x000fe200078e0013 */
[----:B------:R-:W-:Y:S01]  /*8100*/  MOV R19, R10 ;  /* 0x0000000a00137202 */ /* 0x000fe20000000f00 */
[----:B------:R-:W-:Y:S02]  /*8110*/  IMAD.MOV.U32 R30, RZ, RZ, R17 ;  /* 0x000000ffff1e7224 */ /* 0x000fe400078e0011 */
[----:B------:R-:W-:Y:S02]  /*8120*/  IMAD.MOV.U32 R17, RZ, RZ, R2 ;  /* 0x000000ffff117224 */ /* 0x000fe400078e0002 */
.L_x_70658:
[----:B------:R-:W-:Y:S05]  /*8130*/  BSYNC B1 ;  /* 0x0000000000017941 */ /* 0x000fea0003800000 */
.L_x_70656:
        /* <DEDUP_REMOVED lines=9> */
.L_x_70660:
[----:B------:R-:W-:Y:S01]  /*81d0*/  IMAD.MOV.U32 R27, RZ, RZ, R25 ;  /* 0x000000ffff1b7224 */ /* 0x000fe200078e0019 */
[----:B------:R-:W-:Y:S01]  /*81e0*/  MOV R25, R4 ;  /* 0x0000000400197202 */ /* 0x000fe20000000f00 */
[----:B------:R-:W-:Y:S02]  /*81f0*/  IMAD.MOV.U32 R2, RZ, RZ, R30 ;  /* 0x000000ffff027224 */ /* 0x000fe400078e001e */
[----:B------:R-:W-:Y:S02]  /*8200*/  IMAD.MOV.U32 R30, RZ, RZ, R5 ;  /* 0x000000ffff1e7224 */ /* 0x000fe400078e0005 */
.L_x_70661:
[----:B------:R-:W-:Y:S05]  /*8210*/  BSYNC B1 ;  /* 0x0000000000017941 */ /* 0x000fea0003800000 */
.L_x_70659:
        /* <DEDUP_REMOVED lines=9> */
.L_x_70663:
[----:B------:R-:W-:Y:S01]  /*82b0*/  IMAD.MOV.U32 R5, RZ, RZ, R27 ;  /* 0x000000ffff057224 */ /* 0x000fe200078e001b */
[----:B------:R-:W-:Y:S01]  /*82c0*/  MOV R27, R28 ;  /* 0x0000001c001b7202 */ /* 0x000fe20000000f00 */
[----:B------:R-:W-:Y:S02]  /*82d0*/  IMAD.MOV.U32 R4, RZ, RZ, R2 ;  /* 0x000000ffff047224 */ /* 0x000fe400078e0002 */
[----:B------:R-:W-:Y:S02]  /*82e0*/  IMAD.MOV.U32 R2, RZ, RZ, R7 ;  /* 0x000000ffff027224 */ /* 0x000fe400078e0007 */
.L_x_70664:
[----:B------:R-:W-:Y:S05]  /*82f0*/  BSYNC B1 ;  /* 0x0000000000017941 */ /* 0x000fea0003800000 */
.L_x_70662:
        /* <DEDUP_REMOVED lines=16> */
.L_x_70666:
[----:B------:R-:W-:Y:S01]  /*8400*/  MOV R22, R11 ;  /* 0x0000000b00167202 */ /* 0x000fe20000000f00 */
[----:B------:R-:W-:Y:S02]  /*8410*/  IMAD.MOV.U32 R10, RZ, RZ, R3 ;  /* 0x000000ffff0a7224 */ /* 0x000fe400078e0003 */
[----:B------:R-:W-:Y:S02]  /*8420*/  IMAD.MOV.U32 R11, RZ, RZ, R24 ;  /* 0x000000ffff0b7224 */ /* 0x000fe400078e0018 */
[----:B------:R-:W-:Y:S02]  /*8430*/  IMAD.MOV.U32 R3, RZ, RZ, R6 ;  /* 0x000000ffff037224 */ /* 0x000fe400078e0006 */
.L_x_70667:
[----:B------:R-:W-:Y:S05]  /*8440*/  BSYNC B1 ;  /* 0x0000000000017941 */ /* 0x000fea0003800000 */
.L_x_70665:
        /* <DEDUP_REMOVED lines=9> */
.L_x_70669:
[----:B------:R-:W-:Y:S01]  /*84e0*/  MOV R13, R22 ;  /* 0x00000016000d7202 */ /* 0x000fe20000000f00 */
[----:B------:R-:W-:Y:S02]  /*84f0*/  IMAD.MOV.U32 R7, RZ, RZ, R10 ;  /* 0x000000ffff077224 */ /* 0x000fe400078e000a */
[----:B------:R-:W-:Y:S02]  /*8500*/  IMAD.MOV.U32 R22, RZ, RZ, R15 ;  /* 0x000000ffff167224 */ /* 0x000fe400078e000f */
[----:B------:R-:W-:Y:S02]  /*8510*/  IMAD.MOV.U32 R10, RZ, RZ, R9 ;  /* 0x000000ffff0a7224 */ /* 0x000fe400078e0009 */
.L_x_70670:
[----:B------:R-:W-:Y:S05]  /*8520*/  BSYNC B1 ;  /* 0x0000000000017941 */ /* 0x000fea0003800000 */
.L_x_70668:
        /* <DEDUP_REMOVED lines=9> */
.L_x_70672:
[----:B------:R-:W-:Y:S01]  /*85c0*/  MOV R24, R13 ;  /* 0x0000000d00187202 */ /* 0x000fe20000000f00 */
[----:B------:R-:W-:Y:S02]  /*85d0*/  IMAD.MOV.U32 R6, RZ, RZ, R7 ;  /* 0x000000ffff067224 */ /* 0x000fe400078e0007 */
[----:B------:R-:W-:Y:S02]  /*85e0*/  IMAD.MOV.U32 R13, RZ, RZ, R26 ;  /* 0x000000ffff0d7224 */ /* 0x000fe400078e001a */
[----:B------:R-:W-:Y:S02]  /*85f0*/  IMAD.MOV.U32 R7, RZ, RZ, R8 ;  /* 0x000000ffff077224 */ /* 0x000fe400078e0008 */
.L_x_70673:
[----:B------:R-:W-:Y:S05]  /*8600*/  BSYNC B1 ;  /* 0x0000000000017941 */ /* 0x000fea0003800000 */
.L_x_70671:
        /* <DEDUP_REMOVED lines=9> */
.L_x_70675:
[----:B------:R-:W-:Y:S01]  /*86a0*/  MOV R8, R24 ;  /* 0x0000001800087202 */ /* 0x000fe20000000f00 */
[----:B------:R-:W-:Y:S02]  /*86b0*/  IMAD.MOV.U32 R9, RZ, RZ, R6 ;  /* 0x000000ffff097224 */ /* 0x000fe400078e0006 */
[----:B------:R-:W-:Y:S02]  /*86c0*/  IMAD.MOV.U32 R24, RZ, RZ, R19 ;  /* 0x000000ffff187224 */ /* 0x000fe400078e0013 */
[----:B------:R-:W-:Y:S02]  /*86d0*/  IMAD.MOV.U32 R6, RZ, RZ, R17 ;  /* 0x000000ffff067224 */ /* 0x000fe400078e0011 */
.L_x_70676:
[----:B------:R-:W-:Y:S05]  /*86e0*/  BSYNC B1 ;  /* 0x0000000000017941 */ /* 0x000fea0003800000 */
.L_x_70674:
        /* <DEDUP_REMOVED lines=9> */
.L_x_70678:
[----:B------:R-:W-:Y:S01]  /*8780*/  MOV R26, R8 ;  /* 0x00000008001a7202 */ /* 0x000fe20000000f00 */
[----:B------:R-:W-:Y:S02]  /*8790*/  IMAD.MOV.U32 R15, RZ, RZ, R9 ;  /* 0x000000ffff0f7224 */ /* 0x000fe400078e0009 */
[----:B------:R-:W-:Y:S02]  /*87a0*/  IMAD.MOV.U32 R8, RZ, RZ, R25 ;  /* 0x000000ffff087224 */ /* 0x000fe400078e0019 */
[----:B------:R-:W-:Y:S02]  /*87b0*/  IMAD.MOV.U32 R9, RZ, RZ, R30 ;  /* 0x000000ffff097224 */ /* 0x000fe400078e001e */
.L_x_70679:
[----:B------:R-:W-:Y:S05]  /*87c0*/  BSYNC B1 ;  /* 0x0000000000017941 */ /* 0x000fea0003800000 */
.L_x_70677:
        /* <DEDUP_REMOVED lines=9> */
.L_x_70681:
[----:B------:R-:W-:Y:S01]  /*8860*/  MOV R28, R26 ;  /* 0x0000001a001c7202 */ /* 0x000fe20000000f00 */
[----:B------:R-:W-:Y:S02]  /*8870*/  IMAD.MOV.U32 R17, RZ, RZ, R15 ;  /* 0x000000ffff117224 */ /* 0x000fe400078e000f */
[----:B------:R-:W-:Y:S02]  /*8880*/  IMAD.MOV.U32 R26, RZ, RZ, R27 ;  /* 0x000000ffff1a7224 */ /* 0x000fe400078e001b */
[----:B------:R-:W-:Y:S02]  /*8890*/  IMAD.MOV.U32 R15, RZ, RZ, R2 ;  /* 0x000000ffff0f7224 */ /* 0x000fe400078e0002 */
.L_x_70682:
[----:B------:R-:W-:Y:S05]  /*88a0*/  BSYNC B1 ;  /* 0x0000000000017941 */ /* 0x000fea0003800000 */
.L_x_70680:
        /* <DEDUP_REMOVED lines=9> */
.L_x_70684:
[----:B------:R-:W-:Y:S01]  /*8940*/  MOV R19, R28 ;  /* 0x0000001c00137202 */ /* 0x000fe20000000f00 */
[----:B------:R-:W-:Y:S02]  /*8950*/  IMAD.MOV.U32 R2, RZ, RZ, R17 ;  /* 0x000000ffff027224 */ /* 0x000fe400078e0011 */
[----:B------:R-:W-:Y:S02]  /*8960*/  IMAD.MOV.U32 R28, RZ, RZ, R5 ;  /* 0x000000ffff1c7224 */ /* 0x000fe400078e0005 */
[----:B------:R-:W-:Y:S02]  /*8970*/  IMAD.MOV.U32 R17, RZ, RZ, R4 ;  /* 0x000000ffff117224 */ /* 0x000fe400078e0004 */
.L_x_70685:
[----:B------:R-:W-:Y:S05]  /*8980*/  BSYNC B1 ;  /* 0x0000000000017941 */ /* 0x000fea0003800000 */
.L_x_70683:
        /* <DEDUP_REMOVED lines=16> */
.L_x_70687:
[----:B------:R-:W-:Y:S02]  /*8a90*/  IMAD.MOV.U32 R4, RZ, RZ, R11 ;  /* 0x000000ffff047224 */ /* 0x000fe400078e000b */
[----:B------:R-:W-:Y:S02]  /*8aa0*/  IMAD.MOV.U32 R20, RZ, RZ, R3 ;  /* 0x000000ffff147224 */ /* 0x000fe400078e0003 */
[----:B------:R-:W-:Y:S02]  /*8ab0*/  IMAD.MOV.U32 R11, RZ, RZ, R22 ;  /* 0x000000ffff0b7224 */ /* 0x000fe400078e0016 */
[----:B------:R-:W-:Y:S02]  /*8ac0*/  IMAD.MOV.U32 R3, RZ, RZ, R10 ;  /* 0x000000ffff037224 */ /* 0x000fe400078e000a */
.L_x_70688:
[----:B------:R-:W-:Y:S05]  /*8ad0*/  BSYNC B1 ;  /* 0x0000000000017941 */ /* 0x000fea0003800000 */
.L_x_70686:
        /* <DEDUP_REMOVED lines=9> */
.L_x_70690:
[----:B------:R-:W-:Y:S02]  /*8b70*/  IMAD.MOV.U32 R5, RZ, RZ, R4 ;  /* 0x000000ffff057224 */ /* 0x000fe400078e0004 */
[----:B------:R-:W-:Y:S02]  /*8b80*/  IMAD.MOV.U32 R25, RZ, RZ, R20 ;  /* 0x000000ffff197224 */ /* 0x000fe400078e0014 */
[----:B------:R-:W-:Y:S02]  /*8b90*/  IMAD.MOV.U32 R4, RZ, RZ, R13 ;  /* 0x000000ffff047224 */ /* 0x000fe400078e000d */
[----:B------:R-:W-:Y:S02]  /*8ba0*/  IMAD.MOV.U32 R20, RZ, RZ, R7 ;  /* 0x000000ffff147224 */ /* 0x000fe400078e0007 */
.L_x_70691:
[----:B------:R-:W-:Y:S05]  /*8bb0*/  BSYNC B1 ;  /* 0x0000000000017941 */ /* 0x000fea0003800000 */
.L_x_70689:
        /* <DEDUP_REMOVED lines=9> */
.L_x_70693:
[----:B------:R-:W-:Y:S02]  /*8c50*/  IMAD.MOV.U32 R7, RZ, RZ, R5 ;  /* 0x000000ffff077224 */ /* 0x000fe400078e0005 */
[----:B------:R-:W-:Y:S02]  /*8c60*/  IMAD.MOV.U32 R10, RZ, RZ, R25 ;  /* 0x000000ffff0a7224 */ /* 0x000fe400078e0019 */
[----:B------:R-:W-:Y:S02]  /*8c70*/  IMAD.MOV.U32 R5, RZ, RZ, R24 ;  /* 0x000000ffff057224 */ /* 0x000fe400078e0018 */
[----:B------:R-:W-:Y:S02]  /*8c80*/  IMAD.MOV.U32 R25, RZ, RZ, R6 ;  /* 0x000000ffff197224 */ /* 0x000fe400078e0006 */
.L_x_70694:
[----:B------:R-:W-:Y:S05]  /*8c90*/  BSYNC B1 ;  /* 0x0000000000017941 */ /* 0x000fea0003800000 */
.L_x_70692:
        /* <DEDUP_REMOVED lines=9> */
.L_x_70696:
[----:B------:R-:W-:Y:S02]  /*8d30*/  IMAD.MOV.U32 R13, RZ, RZ, R7 ;  /* 0x000000ffff0d7224 */ /* 0x000fe400078e0007 */
[----:B------:R-:W-:Y:S02]  /*8d40*/  IMAD.MOV.U32 R6, RZ, RZ, R10 ;  /* 0x000000ffff067224 */ /* 0x000fe400078e000a */
[----:B------:R-:W-:Y:S02]  /*8d50*/  IMAD.MOV.U32 R7, RZ, RZ, R8 ;  /* 0x000000ffff077224 */ /* 0x000fe400078e0008 */
[----:B------:R-:W-:Y:S02]  /*8d60*/  IMAD.MOV.U32 R10, RZ, RZ, R9 ;  /* 0x000000ffff0a7224 */ /* 0x000fe400078e0009 */
.L_x_70697:
[----:B------:R-:W-:Y:S05]  /*8d70*/  BSYNC B1 ;  /* 0x0000000000017941 */ /* 0x000fea0003800000 */
.L_x_70695:
        /* <DEDUP_REMOVED lines=9> */
.L_x_70699:
[----:B------:R-:W-:Y:S02]  /*8e10*/  IMAD.MOV.U32 R9, RZ, RZ, R13 ;  /* 0x000000ffff097224 */ /* 0x000fe400078e000d */
[----:B------:R-:W-:Y:S02]  /*8e20*/  IMAD.MOV.U32 R8, RZ, RZ, R6 ;  /* 0x000000ffff087224 */ /* 0x000fe400078e0006 */
[----:B------:R-:W-:Y:S02]  /*8e30*/  IMAD.MOV.U32 R13, RZ, RZ, R26 ;  /* 0x000000ffff0d7224 */ /* 0x000fe400078e001a */
[----:B------:R-:W-:Y:S02]  /*8e40*/  IMAD.MOV.U32 R6, RZ, RZ, R15 ;  /* 0x000000ffff067224 */ /* 0x000fe400078e000f */
.L_x_70700:
[----:B------:R-:W-:Y:S05]  /*8e50*/  BSYNC B1 ;  /* 0x0000000000017941 */ /* 0x000fea0003800000 */
.L_x_70698:
        /* <DEDUP_REMOVED lines=9> */
.L_x_70702:
[----:B------:R-:W-:Y:S02]  /*8ef0*/  IMAD.MOV.U32 R22, RZ, RZ, R9 ;  /* 0x000000ffff167224 */ /* 0x000fe400078e0009 */
[----:B------:R-:W-:Y:S02]  /*8f00*/  IMAD.MOV.U32 R15, RZ, RZ, R8 ;  /* 0x000000ffff0f7224 */ /* 0x000fe400078e0008 */
[----:B------:R-:W-:Y:S02]  /*8f10*/  IMAD.MOV.U32 R9, RZ, RZ, R28 ;  /* 0x000000ffff097224 */ /* 0x000fe400078e001c */
[----:B------:R-:W-:Y:S02]  /*8f20*/  IMAD.MOV.U32 R8, RZ, RZ, R17 ;  /* 0x000000ffff087224 */ /* 0x000fe400078e0011 */
.L_x_70703:
[----:B------:R-:W-:Y:S05]  /*8f30*/  BSYNC B1 ;  /* 0x0000000000017941 */ /* 0x000fea0003800000 */
.L_x_70701:
        /* <DEDUP_REMOVED lines=9> */
.L_x_70705:
[----:B------:R-:W-:Y:S02]  /*8fd0*/  IMAD.MOV.U32 R17, RZ, RZ, R22 ;  /* 0x000000ffff117224 */ /* 0x000fe400078e0016 */
[----:B------:R-:W-:Y:S02]  /*8fe0*/  IMAD.MOV.U32 R24, RZ, RZ, R15 ;  /* 0x000000ffff187224 */ /* 0x000fe400078e000f */
[----:B------:R-:W-:Y:S02]  /*8ff0*/  IMAD.MOV.U32 R22, RZ, RZ, R19 ;  /* 0x000000ffff167224 */ /* 0x000fe400078e0013 */
[----:B------:R-:W-:Y:S02]  /*9000*/  IMAD.MOV.U32 R15, RZ, RZ, R2 ;  /* 0x000000ffff0f7224 */ /* 0x000fe400078e0002 */
.L_x_70706:
[----:B------:R-:W-:Y:S05]  /*9010*/  BSYNC B1 ;  /* 0x0000000000017941 */ /* 0x000fea0003800000 */
.L_x_70704:
        /* <DEDUP_REMOVED lines=16> */
.L_x_70708:
[----:B------:R-:W-:Y:S01]  /*9120*/  IMAD.MOV.U32 R2, RZ, RZ, R11 ;  /* 0x000000ffff027224 */ /* 0x000fe200078e000b */
[----:B------:R-:W-:Y:S01]  /*9130*/  MOV R11, R4 ;  /* 0x00000004000b7202 */ /* 0x000fe20000000f00 */
[----:B------:R-:W-:Y:S02]  /*9140*/  IMAD.MOV.U32 R18, RZ, RZ, R3 ;  /* 0x000000ffff127224 */ /* 0x000fe400078e0003 */
[----:B------:R-:W-:Y:S02]  /*9150*/  IMAD.MOV.U32 R3, RZ, RZ, R20 ;  /* 0x000000ffff037224 */ /* 0x000fe400078e0014 */
.L_x_70709:
[----:B------:R-:W-:Y:S05]  /*9160*/  BSYNC B1 ;  /* 0x0000000000017941 */ /* 0x000fea0003800000 */
.L_x_70707:
        /* <DEDUP_REMOVED lines=9> */
.L_x_70711:
[----:B------:R-:W-:Y:S01]  /*9200*/  IMAD.MOV.U32 R4, RZ, RZ, R2 ;  /* 0x000000ffff047224 */ /* 0x000fe200078e0002 */
[----:B------:R-:W-:Y:S01]  /*9210*/  MOV R2, R5 ;  /* 0x0000000500027202 */ /* 0x000fe20000000f00 */
[----:B------:R-:W-:Y:S02]  /*9220*/  IMAD.MOV.U32 R19, RZ, RZ, R18 ;  /* 0x000000ffff137224 */ /* 0x000fe400078e0012 */
[----:B------:R-:W-:Y:S02]  /*9230*/  IMAD.MOV.U32 R18, RZ, RZ, R25 ;  /* 0x000000ffff127224 */ /* 0x000fe400078e0019 */
.L_x_70712:
[----:B------:R-:W-:Y:S05]  /*9240*/  BSYNC B1 ;  /* 0x0000000000017941 */ /* 0x000fea0003800000 */
.L_x_70710:
        /* <DEDUP_REMOVED lines=9> */
.L_x_70714:
[----:B------:R-:W-:Y:S01]  /*92e0*/  IMAD.MOV.U32 R20, RZ, RZ, R4 ;  /* 0x000000ffff147224 */ /* 0x000fe200078e0004 */
[----:B------:R-:W-:Y:S01]  /*92f0*/  MOV R4, R7 ;  /* 0x0000000700047202 */ /* 0x000fe20000000f00 */
[----:B------:R-:W-:Y:S02]  /*9300*/  IMAD.MOV.U32 R5, RZ, RZ, R19 ;  /* 0x000000ffff057224 */ /* 0x000fe400078e0013 */
[----:B------:R-:W-:Y:S02]  /*9310*/  IMAD.MOV.U32 R19, RZ, RZ, R10 ;  /* 0x000000ffff137224 */ /* 0x000fe400078e000a */
.L_x_70715:
[----:B------:R-:W-:Y:S05]  /*9320*/  BSYNC B1 ;  /* 0x0000000000017941 */ /* 0x000fea0003800000 */
.L_x_70713:
        /* <DEDUP_REMOVED lines=9> */
.L_x_70717:
[----:B------:R-:W-:Y:S01]  /*93c0*/  IMAD.MOV.U32 R10, RZ, RZ, R20 ;  /* 0x000000ffff0a7224 */ /* 0x000fe200078e0014 */
[----:B------:R-:W-:Y:S01]  /*93d0*/  MOV R20, R13 ;  /* 0x0000000d00147202 */ /* 0x000fe20000000f00 */
[----:B------:R-:W-:Y:S02]  /*93e0*/  IMAD.MOV.U32 R7, RZ, RZ, R5 ;  /* 0x000000ffff077224 */ /* 0x000fe400078e0005 */
[----:B------:R-:W-:Y:S02]  /*93f0*/  IMAD.MOV.U32 R5, RZ, RZ, R6 ;  /* 0x000000ffff057224 */ /* 0x000fe400078e0006 */
.L_x_70718:
[----:B------:R-:W-:Y:S05]  /*9400*/  BSYNC B1 ;  /* 0x0000000000017941 */ /* 0x000fea0003800000 */
.L_x_70716:
        /* <DEDUP_REMOVED lines=9> */
.L_x_70720:
[----:B------:R-:W-:Y:S01]  /*94a0*/  IMAD.MOV.U32 R13, RZ, RZ, R10 ;  /* 0x000000ffff0d7224 */ /* 0x000fe200078e000a */
[----:B------:R-:W-:Y:S01]  /*94b0*/  MOV R10, R9 ;  /* 0x00000009000a7202 */ /* 0x000fe20000000f00 */
[----:B------:R-:W-:Y:S02]  /*94c0*/  IMAD.MOV.U32 R6, RZ, RZ, R7 ;  /* 0x000000ffff067224 */ /* 0x000fe400078e0007 */
[----:B------:R-:W-:Y:S02]  /*94d0*/  IMAD.MOV.U32 R7, RZ, RZ, R8 ;  /* 0x000000ffff077224 */ /* 0x000fe400078e0008 */
.L_x_70721:
[----:B------:R-:W-:Y:S05]  /*94e0*/  BSYNC B1 ;  /* 0x0000000000017941 */ /* 0x000fea0003800000 */
.L_x_70719:
        /* <DEDUP_REMOVED lines=9> */
.L_x_70723:
[----:B------:R-:W-:Y:S01]  /*9580*/  IMAD.MOV.U32 R8, RZ, RZ, R13 ;  /* 0x000000ffff087224 */ /* 0x000fe200078e000d */
[----:B------:R-:W-:Y:S01]  /*9590*/  MOV R13, R22 ;  /* 0x00000016000d7202 */ /* 0x000fe20000000f00 */
[----:B------:R-:W-:Y:S02]  /*95a0*/  IMAD.MOV.U32 R9, RZ, RZ, R6 ;  /* 0x000000ffff097224 */ /* 0x000fe400078e0006 */
[----:B------:R-:W-:Y:S02]  /*95b0*/  IMAD.MOV.U32 R6, RZ, RZ, R15 ;  /* 0x000000ffff067224 */ /* 0x000fe400078e000f */
.L_x_70724:
[----:B------:R-:W-:Y:S05]  /*95c0*/  BSYNC B1 ;  /* 0x0000000000017941 */ /* 0x000fea0003800000 */
.L_x_70722:
        /* <DEDUP_REMOVED lines=9> */
.L_x_70726:
[----:B------:R-:W-:Y:S01]  /*9660*/  IMAD.MOV.U32 R15, RZ, RZ, R8 ;  /* 0x000000ffff0f7224 */ /* 0x000fe200078e0008 */
[----:B------:R-:W-:Y:S01]  /*9670*/  MOV R8, R17 ;  /* 0x0000001100087202 */ /* 0x000fe20000000f00 */
[----:B------:R-:W-:Y:S02]  /*9680*/  IMAD.MOV.U32 R22, RZ, RZ, R9 ;  /* 0x000000ffff167224 */ /* 0x000fe400078e0009 */
[----:B------:R-:W-:Y:S02]  /*9690*/  IMAD.MOV.U32 R9, RZ, RZ, R24 ;  /* 0x000000ffff097224 */ /* 0x000fe400078e0018 */
.L_x_70727:
[----:B------:R-:W-:Y:S05]  /*96a0*/  BSYNC B1 ;  /* 0x0000000000017941 */ /* 0x000fea0003800000 */
.L_x_70725:
        /* <DEDUP_REMOVED lines=16> */
.L_x_70729:
[----:B------:R-:W-:Y:S01]  /*97b0*/  MOV R16, R11 ;  /* 0x0000000b00107202 */ /* 0x000fe20000000f00 */
[----:B------:R-:W-:Y:S02]  /*97c0*/  IMAD.MOV.U32 R24, RZ, RZ, R3 ;  /* 0x000000ffff187224 */ /* 0x000fe400078e0003 */
[----:B------:R-:W-:Y:S02]  /*97d0*/  IMAD.MOV.U32 R11, RZ, RZ, R2 ;  /* 0x000000ffff0b7224 */ /* 0x000fe400078e0002 */
[----:B------:R-:W-:Y:S02]  /*97e0*/  IMAD.MOV.U32 R3, RZ, RZ, R18 ;  /* 0x000000ffff037224 */ /* 0x000fe400078e0012 */
.L_x_70730:
[----:B------:R-:W-:Y:S05]  /*97f0*/  BSYNC B1 ;  /* 0x0000000000017941 */ /* 0x000fea0003800000 */
.L_x_70728:
        /* <DEDUP_REMOVED lines=9> */
.L_x_70732:
[----:B------:R-:W-:Y:S01]  /*9890*/  MOV R17, R16 ;  /* 0x0000001000117202 */ /* 0x000fe20000000f00 */
[----:B------:R-:W-:Y:S02]  /*98a0*/  IMAD.MOV.U32 R18, RZ, RZ, R24 ;  /* 0x000000ffff127224 */ /* 0x000fe400078e0018 */
[----:B------:R-:W-:Y:S02]  /*98b0*/  IMAD.MOV.U32 R16, RZ, RZ, R4 ;  /* 0x000000ffff107224 */ /* 0x000fe400078e0004 */
[----:B------:R-:W-:Y:S02]  /*98c0*/  IMAD.MOV.U32 R24, RZ, RZ, R19 ;  /* 0x000000ffff187224 */ /* 0x000fe400078e0013 */
.L_x_70733:
[----:B------:R-:W-:Y:S05]  /*98d0*/  BSYNC B1 ;  /* 0x0000000000017941 */ /* 0x000fea0003800000 */
.L_x_70731:
        /* <DEDUP_REMOVED lines=9> */
.L_x_70735:
[----:B------:R-:W-:Y:S01]  /*9970*/  MOV R19, R17 ;  /* 0x0000001100137202 */ /* 0x000fe20000000f00 */
[----:B------:R-:W-:Y:S02]  /*9980*/  IMAD.MOV.U32 R26, RZ, RZ, R18 ;  /* 0x000000ffff1a7224 */ /* 0x000fe400078e0012 */
[----:B------:R-:W-:Y:S02]  /*9990*/  IMAD.MOV.U32 R17, RZ, RZ, R20 ;  /* 0x000000ffff117224 */ /* 0x000fe400078e0014 */
[----:B------:R-:W-:Y:S02]  /*99a0*/  IMAD.MOV.U32 R18, RZ, RZ, R5 ;  /* 0x000000ffff127224 */ /* 0x000fe400078e0005 */
.L_x_70736:
[----:B------:R-:W-:Y:S05]  /*99b0*/  BSYNC B1 ;  /* 0x0000000000017941 */ /* 0x000fea0003800000 */
.L_x_70734:
        /* <DEDUP_REMOVED lines=9> */
.L_x_70738:
[----:B------:R-:W-:Y:S01]  /*9a50*/  MOV R20, R19 ;  /* 0x0000001300147202 */ /* 0x000fe20000000f00 */
[----:B------:R-:W-:Y:S02]  /*9a60*/  IMAD.MOV.U32 R25, RZ, RZ, R26 ;  /* 0x000000ffff197224 */ /* 0x000fe400078e001a */
[----:B------:R-:W-:Y:S02]  /*9a70*/  IMAD.MOV.U32 R19, RZ, RZ, R10 ;  /* 0x000000ffff137224 */ /* 0x000fe400078e000a */
[----:B------:R-:W-:Y:S02]  /*9a80*/  IMAD.MOV.U32 R26, RZ, RZ, R7 ;  /* 0x000000ffff1a7224 */ /* 0x000fe400078e0007 */
.L_x_70739:
[----:B------:R-:W-:Y:S05]  /*9a90*/  BSYNC B1 ;  /* 0x0000000000017941 */ /* 0x000fea0003800000 */
.L_x_70737:
        /* <DEDUP_REMOVED lines=9> */
.L_x_70741:
[----:B------:R-:W-:Y:S01]  /*9b30*/  MOV R27, R20 ;  /* 0x00000014001b7202 */ /* 0x000fe20000000f00 */
[----:B------:R-:W-:Y:S02]  /*9b40*/  IMAD.MOV.U32 R32, RZ, RZ, R25 ;  /* 0x000000ffff207224 */ /* 0x000fe400078e0019 */
[----:B------:R-:W-:Y:S02]  /*9b50*/  IMAD.MOV.U32 R20, RZ, RZ, R13 ;  /* 0x000000ffff147224 */ /* 0x000fe400078e000d */
[----:B------:R-:W-:Y:S02]  /*9b60*/  IMAD.MOV.U32 R25, RZ, RZ, R6 ;  /* 0x000000ffff197224 */ /* 0x000fe400078e0006 */
.L_x_70742:
[----:B------:R-:W-:Y:S05]  /*9b70*/  BSYNC B1 ;  /* 0x0000000000017941 */ /* 0x000fea0003800000 */
.L_x_70740:
        /* <DEDUP_REMOVED lines=9> */
.L_x_70744:
[----:B------:R-:W-:Y:S01]  /*9c10*/  MOV R13, R27 ;  /* 0x0000001b000d7202 */ /* 0x000fe20000000f00 */
[----:B------:R-:W-:Y:S02]  /*9c20*/  IMAD.MOV.U32 R35, RZ, RZ, R32 ;  /* 0x000000ffff237224 */ /* 0x000fe400078e0020 */
[----:B------:R-:W-:Y:S02]  /*9c30*/  IMAD.MOV.U32 R27, RZ, RZ, R8 ;  /* 0x000000ffff1b7224 */ /* 0x000fe400078e0008 */
[----:B------:R-:W-:Y:S02]  /*9c40*/  IMAD.MOV.U32 R32, RZ, RZ, R9 ;  /* 0x000000ffff207224 */ /* 0x000fe400078e0009 */
.L_x_70745:
[----:B------:R-:W-:Y:S05]  /*9c50*/  BSYNC B1 ;  /* 0x0000000000017941 */ /* 0x000fea0003800000 */
.L_x_70743:
        /* <DEDUP_REMOVED lines=9> */
.L_x_70747:
[----:B------:R-:W-:Y:S01]  /*9cf0*/  MOV R34, R13 ;  /* 0x0000000d00227202 */ /* 0x000fe20000000f00 */
[----:B------:R-:W-:Y:S02]  /*9d00*/  IMAD.MOV.U32 R40, RZ, RZ, R35 ;  /* 0x000000ffff287224 */ /* 0x000fe400078e0023 */
[----:B------:R-:W-:Y:S02]  /*9d10*/  IMAD.MOV.U32 R13, RZ, RZ, R15 ;  /* 0x000000ffff0d7224 */ /* 0x000fe400078e000f */
[----:B------:R-:W-:Y:S02]  /*9d20*/  IMAD.MOV.U32 R35, RZ, RZ, R22 ;  /* 0x000000ffff237224 */ /* 0x000fe400078e0016 */
.L_x_70748:
[----:B------:R-:W-:Y:S05]  /*9d30*/  BSYNC B1 ;  /* 0x0000000000017941 */ /* 0x000fea0003800000 */
.L_x_70746:
        /* <DEDUP_REMOVED lines=16> */
.L_x_70750:
[----:B------:R-:W-:Y:S02]  /*9e40*/  IMAD.MOV.U32 R10, RZ, RZ, R11 ;  /* 0x000000ffff0a7224 */ /* 0x000fe400078e000b */
[----:B------:R-:W-:Y:S02]  /*9e50*/  IMAD.MOV.U32 R2, RZ, RZ, R3 ;  /* 0x000000ffff027224 */ /* 0x000fe400078e0003 */
[----:B------:R-:W-:Y:S02]  /*9e60*/  IMAD.MOV.U32 R11, RZ, RZ, R16 ;  /* 0x000000ffff0b7224 */ /* 0x000fe400078e0010 */
[----:B------:R-:W-:Y:S02]  /*9e70*/  IMAD.MOV.U32 R3, RZ, RZ, R24 ;  /* 0x000000ffff037224 */ /* 0x000fe400078e0018 */
.L_x_70751:
[----:B------:R-:W-:Y:S05]  /*9e80*/  BSYNC B1 ;  /* 0x0000000000017941 */ /* 0x000fea0003800000 */
.L_x_70749:
        /* <DEDUP_REMOVED lines=9> */
.L_x_70753:
[----:B------:R-:W-:Y:S02]  /*9f20*/  IMAD.MOV.U32 R29, RZ, RZ, R10 ;  /* 0x000000ffff1d7224 */ /* 0x000fe400078e000a */
[----:B------:R-:W-:Y:S02]  /*9f30*/  IMAD.MOV.U32 R5, RZ, RZ, R2 ;  /* 0x000000ffff057224 */ /* 0x000fe400078e0002 */
[----:B------:R-:W-:Y:S02]  /*9f40*/  IMAD.MOV.U32 R10, RZ, RZ, R17 ;  /* 0x000000ffff0a7224 */ /* 0x000fe400078e0011 */
[----:B------:R-:W-:Y:S02]  /*9f50*/  IMAD.MOV.U32 R2, RZ, RZ, R18 ;  /* 0x000000ffff027224 */ /* 0x000fe400078e0012 */
.L_x_70754:
[----:B------:R-:W-:Y:S05]  /*9f60*/  BSYNC B1 ;  /* 0x0000000000017941 */ /* 0x000fea0003800000 */
.L_x_70752:
        /* <DEDUP_REMOVED lines=9> */
.L_x_70756:
[----:B------:R-:W-:Y:S02]  /*a000*/  IMAD.MOV.U32 R28, RZ, RZ, R29 ;  /* 0x000000ffff1c7224 */ /* 0x000fe400078e001d */
[----:B------:R-:W-:Y:S02]  /*a010*/  IMAD.MOV.U32 R4, RZ, RZ, R5 ;  /* 0x000000ffff047224 */ /* 0x000fe400078e0005 */
[----:B------:R-:W-:Y:S02]  /*a020*/  IMAD.MOV.U32 R29, RZ, RZ, R19 ;  /* 0x000000ffff1d7224 */ /* 0x000fe400078e0013 */
[----:B------:R-:W-:Y:S02]  /*a030*/  IMAD.MOV.U32 R5, RZ, RZ, R26 ;  /* 0x000000ffff057224 */ /* 0x000fe400078e001a */
.L_x_70757:
[----:B------:R-:W-:Y:S05]  /*a040*/  BSYNC B1 ;  /* 0x0000000000017941 */ /* 0x000fea0003800000 */
.L_x_70755:
        /* <DEDUP_REMOVED lines=9> */
.L_x_70759:
[----:B------:R-:W-:Y:S02]  /*a0e0*/  IMAD.MOV.U32 R31, RZ, RZ, R28 ;  /* 0x000000ffff1f7224 */ /* 0x000fe400078e001c */
[----:B------:R-:W-:Y:S02]  /*a0f0*/  IMAD.MOV.U32 R7, RZ, RZ, R4 ;  /* 0x000000ffff077224 */ /* 0x000fe400078e0004 */
[----:B------:R-:W-:Y:S02]  /*a100*/  IMAD.MOV.U32 R28, RZ, RZ, R20 ;  /* 0x000000ffff1c7224 */ /* 0x000fe400078e0014 */
[----:B------:R-:W-:Y:S02]  /*a110*/  IMAD.MOV.U32 R4, RZ, RZ, R25 ;  /* 0x000000ffff047224 */ /* 0x000fe400078e0019 */
.L_x_70760:
[----:B------:R-:W-:Y:S05]  /*a120*/  BSYNC B1 ;  /* 0x0000000000017941 */ /* 0x000fea0003800000 */
.L_x_70758:
        /* <DEDUP_REMOVED lines=9> */
.L_x_70762:
[----:B------:R-:W-:Y:S02]  /*a1c0*/  IMAD.MOV.U32 R30, RZ, RZ, R31 ;  /* 0x000000ffff1e7224 */ /* 0x000fe400078e001f */
[----:B------:R-:W-:Y:S02]  /*a1d0*/  IMAD.MOV.U32 R6, RZ, RZ, R7 ;  /* 0x000000ffff067224 */ /* 0x000fe400078e0007 */
[----:B------:R-:W-:Y:S02]  /*a1e0*/  IMAD.MOV.U32 R31, RZ, RZ, R27 ;  /* 0x000000ffff1f7224 */ /* 0x000fe400078e001b */
[----:B------:R-:W-:Y:S02]  /*a1f0*/  IMAD.MOV.U32 R7, RZ, RZ, R32 ;  /* 0x000000ffff077224 */ /* 0x000fe400078e0020 */
.L_x_70763:
[----:B------:R-:W-:Y:S05]  /*a200*/  BSYNC B1 ;  /* 0x0000000000017941 */ /* 0x000fea0003800000 */
.L_x_70761:
        /* <DEDUP_REMOVED lines=9> */
.L_x_70765:
[----:B------:R-:W-:Y:S02]  /*a2a0*/  IMAD.MOV.U32 R33, RZ, RZ, R30 ;  /* 0x000000ffff217224 */ /* 0x000fe400078e001e */
[----:B------:R-:W-:Y:S02]  /*a2b0*/  IMAD.MOV.U32 R9, RZ, RZ, R6 ;  /* 0x000000ffff097224 */ /* 0x000fe400078e0006 */
[----:B------:R-:W-:Y:S02]  /*a2c0*/  IMAD.MOV.U32 R30, RZ, RZ, R13 ;  /* 0x000000ffff1e7224 */ /* 0x000fe400078e000d */
[----:B------:R-:W-:Y:S02]  /*a2d0*/  IMAD.MOV.U32 R6, RZ, RZ, R35 ;  /* 0x000000ffff067224 */ /* 0x000fe400078e0023 */
.L_x_70766:
[----:B------:R-:W-:Y:S05]  /*a2e0*/  BSYNC B1 ;  /* 0x0000000000017941 */ /* 0x000fea0003800000 */
.L_x_70764:
        /* <DEDUP_REMOVED lines=9> */
.L_x_70768:
[----:B------:R-:W-:Y:S02]  /*a380*/  IMAD.MOV.U32 R32, RZ, RZ, R33 ;  /* 0x000000ffff207224 */ /* 0x000fe400078e0021 */
[----:B------:R-:W-:Y:S02]  /*a390*/  IMAD.MOV.U32 R8, RZ, RZ, R9 ;  /* 0x000000ffff087224 */ /* 0x000fe400078e0009 */
[----:B------:R-:W-:Y:S02]  /*a3a0*/  IMAD.MOV.U32 R33, RZ, RZ, R34 ;  /* 0x000000ffff217224 */ /* 0x000fe400078e0022 */
[----:B------:R-:W-:Y:S02]  /*a3b0*/  IMAD.MOV.U32 R9, RZ, RZ, R40 ;  /* 0x000000ffff097224 */ /* 0x000fe400078e0028 */
.L_x_70769:
[----:B------:R-:W-:Y:S05]  /*a3c0*/  BSYNC B1 ;  /* 0x0000000000017941 */ /* 0x000fea0003800000 */
.L_x_70767:
[----:B------:R-:W-:Y:S01]  /*a3d0*/  FADD.FTZ R34, R23, R21 ;  /* 0x0000001517227221 */ /* 0x000fe20000010000 */
[----:B------:R-:W-:Y:S02]  /*a3e0*/  MOV R35, R12 ;  /* 0x0000000c00237202 */ /* 0x000fe40000000f00 */
.L_x_70601:
[----:B-1-34-:R-:W-:Y:S05]  /*a3f0*/  BSYNC B0 ;  /* 0x0000000000007941 */ /* 0x01afea0003800000 */
.L_x_70600:
        /* <DEDUP_REMOVED lines=46> */
.L_x_70773:
[----:B------:R-:W-:Y:S01]  /*a6e0*/  IMAD.MOV.U32 R19, RZ, RZ, R11 ;  /* 0x000000ffff137224 */ /* 0x000fe200078e000b */
[----:B------:R-:W-:Y:S01]  /*a6f0*/  MOV R34, R3 ;  /* 0x0000000300227202 */ /* 0x000fe20000000f00 */
[----:B------:R-:W-:Y:S02]  /*a700*/  IMAD.MOV.U32 R11, RZ, RZ, R10 ;  /* 0x000000ffff0b7224 */ /* 0x000fe400078e000a */
[----:B------:R-:W-:Y:S02]  /*a710*/  IMAD.MOV.U32 R3, RZ, RZ, R2 ;  /* 0x000000ffff037224 */ /* 0x000fe400078e0002 */
.L_x_70774:
[----:B------:R-:W-:Y:S05]  /*a720*/  BSYNC B1 ;  /* 0x0000000000017941 */ /* 0x000fea0003800000 */
.L_x_70772:
        /* <DEDUP_REMOVED lines=9> */
.L_x_70776:
[----:B------:R-:W-:Y:S01]  /*a7c0*/  IMAD.MOV.U32 R27, RZ, RZ, R19 ;  /* 0x000000ffff1b7224 */ /* 0x000fe200078e0013 */
[----:B------:R-:W-:Y:S01]  /*a7d0*/  MOV R25, R34 ;  /* 0x0000002200197202 */ /* 0x000fe20000000f00 */
[----:B------:R-:W-:Y:S02]  /*a7e0*/  IMAD.MOV.U32 R19, RZ, RZ, R29 ;  /* 0x000000ffff137224 */ /* 0x000fe400078e001d */
[----:B------:R-:W-:Y:S02]  /*a7f0*/  IMAD.MOV.U32 R34, RZ, RZ, R5 ;  /* 0x000000ffff227224 */ /* 0x000fe400078e0005 */
.L_x_70777:
[----:B------:R-:W-:Y:S05]  /*a800*/  BSYNC B1 ;  /* 0x0000000000017941 */ /* 0x000fea0003800000 */
.L_x_70775:
        /* <DEDUP_REMOVED lines=9> */
.L_x_70779:
[----:B------:R-:W-:Y:S01]  /*a8a0*/  IMAD.MOV.U32 R10, RZ, RZ, R27 ;  /* 0x000000ffff0a7224 */ /* 0x000fe200078e001b */
[----:B------:R-:W-:Y:S01]  /*a8b0*/  MOV R2, R25 ;  /* 0x0000001900027202 */ /* 0x000fe20000000f00 */
[----:B------:R-:W-:Y:S02]  /*a8c0*/  IMAD.MOV.U32 R27, RZ, RZ, R28 ;  /* 0x000000ffff1b7224 */ /* 0x000fe400078e001c */
[----:B------:R-:W-:Y:S02]  /*a8d0*/  IMAD.MOV.U32 R25, RZ, RZ, R4 ;  /* 0x000000ffff197224 */ /* 0x000fe400078e0004 */
.L_x_70780:
[----:B------:R-:W-:Y:S05]  /*a8e0*/  BSYNC B1 ;  /* 0x0000000000017941 */ /* 0x000fea0003800000 */
.L_x_70778:
        /* <DEDUP_REMOVED lines=9> */
.L_x_70782:
[----:B------:R-:W-:Y:S01]  /*a980*/  IMAD.MOV.U32 R29, RZ, RZ, R10 ;  /* 0x000000ffff1d7224 */ /* 0x000fe200078e000a */
[----:B------:R-:W-:Y:S01]  /*a990*/  MOV R5, R2 ;  /* 0x0000000200057202 */ /* 0x000fe20000000f00 */
[----:B------:R-:W-:Y:S02]  /*a9a0*/  IMAD.MOV.U32 R10, RZ, RZ, R31 ;  /* 0x000000ffff0a7224 */ /* 0x000fe400078e001f */
[----:B------:R-:W-:Y:S02]  /*a9b0*/  IMAD.MOV.U32 R2, RZ, RZ, R7 ;  /* 0x000000ffff027224 */ /* 0x000fe400078e0007 */
.L_x_70783:
[----:B------:R-:W-:Y:S05]  /*a9c0*/  BSYNC B1 ;  /* 0x0000000000017941 */ /* 0x000fea0003800000 */
.L_x_70781:
        /* <DEDUP_REMOVED lines=9> */
.L_x_70785:
[----:B------:R-:W-:Y:S01]  /*aa60*/  IMAD.MOV.U32 R28, RZ, RZ, R29 ;  /* 0x000000ffff1c7224 */ /* 0x000fe200078e001d */
[----:B------:R-:W-:Y:S01]  /*aa70*/  MOV R4, R5 ;  /* 0x0000000500047202 */ /* 0x000fe20000000f00 */
[----:B------:R-:W-:Y:S02]  /*aa80*/  IMAD.MOV.U32 R29, RZ, RZ, R30 ;  /* 0x000000ffff1d7224 */ /* 0x000fe400078e001e */
[----:B------:R-:W-:Y:S02]  /*aa90*/  IMAD.MOV.U32 R5, RZ, RZ, R6 ;  /* 0x000000ffff057224 */ /* 0x000fe400078e0006 */
.L_x_70786:
[----:B------:R-:W-:Y:S05]  /*aaa0*/  BSYNC B1 ;  /* 0x0000000000017941 */ /* 0x000fea0003800000 */
.L_x_70784:
        /* <DEDUP_REMOVED lines=9> */
.L_x_70788:
[----:B------:R-:W-:Y:S01]  /*ab40*/  IMAD.MOV.U32 R31, RZ, RZ, R28 ;  /* 0x000000ffff1f7224 */ /* 0x000fe200078e001c */
[----:B------:R-:W-:Y:S01]  /*ab50*/  MOV R7, R4 ;  /* 0x0000000400077202 */ /* 0x000fe20000000f00 */
[----:B------:R-:W-:Y:S02]  /*ab60*/  IMAD.MOV.U32 R28, RZ, RZ, R33 ;  /* 0x000000ffff1c7224 */ /* 0x000fe400078e0021 */
[----:B------:R-:W-:Y:S02]  /*ab70*/  IMAD.MOV.U32 R4, RZ, RZ, R9 ;  /* 0x000000ffff047224 */ /* 0x000fe400078e0009 */
.L_x_70789:
[----:B------:R-:W-:Y:S05]  /*ab80*/  BSYNC B1 ;  /* 0x0000000000017941 */ /* 0x000fea0003800000 */
.L_x_70787:
        /* <DEDUP_REMOVED lines=9> */
.L_x_70791:
[----:B------:R-:W-:Y:S01]  /*ac20*/  IMAD.MOV.U32 R9, RZ, RZ, R31 ;  /* 0x000000ffff097224 */ /* 0x000fe200078e001f */
[----:B------:R-:W-:Y:S01]  /*ac30*/  MOV R6, R7 ;  /* 0x0000000700067202 */ /* 0x000fe20000000f00 */
[----:B------:R-:W-:Y:S02]  /*ac40*/  IMAD.MOV.U32 R31, RZ, RZ, R32 ;  /* 0x000000ffff1f7224 */ /* 0x000fe400078e0020 */
[----:B------:R-:W-:Y:S02]  /*ac50*/  IMAD.MOV.U32 R7, RZ, RZ, R8 ;  /* 0x000000ffff077224 */ /* 0x000fe400078e0008 */
.L_x_70792:
[----:B------:R-:W-:Y:S05]  /*ac60*/  BSYNC B1 ;  /* 0x0000000000017941 */ /* 0x000fea0003800000 */
.L_x_70790:
        /* <DEDUP_REMOVED lines=16> */
.L_x_70794:
[----:B------:R-:W-:Y:S02]  /*ad70*/  IMAD.MOV.U32 R26, RZ, RZ, R11 ;  /* 0x000000ffff1a7224 */ /* 0x000fe400078e000b */
[----:B------:R-:W-:Y:S02]  /*ad80*/  IMAD.MOV.U32 R8, RZ, RZ, R3 ;  /* 0x000000ffff087224 */ /* 0x000fe400078e0003 */
[----:B------:R-:W-:Y:S02]  /*ad90*/  IMAD.MOV.U32 R11, RZ, RZ, R19 ;  /* 0x000000ffff0b7224 */ /* 0x000fe400078e0013 */
[----:B------:R-:W-:Y:S02]  /*ada0*/  IMAD.MOV.U32 R3, RZ, RZ, R34 ;  /* 0x000000ffff037224 */ /* 0x000fe400078e0022 */
.L_x_70795:
[----:B------:R-:W-:Y:S05]  /*adb0*/  BSYNC B1 ;  /* 0x0000000000017941 */ /* 0x000fea0003800000 */
.L_x_70793:
        /* <DEDUP_REMOVED lines=9> */
.L_x_70797:
[----:B------:R-:W-:Y:S02]  /*ae50*/  IMAD.MOV.U32 R19, RZ, RZ, R26 ;  /* 0x000000ffff137224 */ /* 0x000fe400078e001a */
[----:B------:R-:W-:Y:S02]  /*ae60*/  IMAD.MOV.U32 R17, RZ, RZ, R8 ;  /* 0x000000ffff117224 */ /* 0x000fe400078e0008 */
[----:B------:R-:W-:Y:S02]  /*ae70*/  IMAD.MOV.U32 R26, RZ, RZ, R27 ;  /* 0x000000ffff1a7224 */ /* 0x000fe400078e001b */
[----:B------:R-:W-:Y:S02]  /*ae80*/  IMAD.MOV.U32 R8, RZ, RZ, R25 ;  /* 0x000000ffff087224 */ /* 0x000fe400078e0019 */
.L_x_70798:
[----:B------:R-:W-:Y:S05]  /*ae90*/  BSYNC B1 ;  /* 0x0000000000017941 */ /* 0x000fea0003800000 */
.L_x_70796:
        /* <DEDUP_REMOVED lines=9> */
.L_x_70800:
[----:B------:R-:W-:Y:S02]  /*af30*/  IMAD.MOV.U32 R32, RZ, RZ, R19 ;  /* 0x000000ffff207224 */ /* 0x000fe400078e0013 */
[----:B------:R-:W-:Y:S02]  /*af40*/  IMAD.MOV.U32 R30, RZ, RZ, R17 ;  /* 0x000000ffff1e7224 */ /* 0x000fe400078e0011 */
[----:B------:R-:W-:Y:S02]  /*af50*/  IMAD.MOV.U32 R19, RZ, RZ, R10 ;  /* 0x000000ffff137224 */ /* 0x000fe400078e000a */
[----:B------:R-:W-:Y:S02]  /*af60*/  IMAD.MOV.U32 R17, RZ, RZ, R2 ;  /* 0x000000ffff117224 */ /* 0x000fe400078e0002 */
.L_x_70801:
[----:B------:R-:W-:Y:S05]  /*af70*/  BSYNC B1 ;  /* 0x0000000000017941 */ /* 0x000fea0003800000 */
.L_x_70799:
        /* <DEDUP_REMOVED lines=9> */
.L_x_70803:
[----:B------:R-:W-:Y:S02]  /*b010*/  IMAD.MOV.U32 R27, RZ, RZ, R32 ;  /* 0x000000ffff1b7224 */ /* 0x000fe400078e0020 */
[----:B------:R-:W-:Y:S02]  /*b020*/  IMAD.MOV.U32 R25, RZ, RZ, R30 ;  /* 0x000000ffff197224 */ /* 0x000fe400078e001e */
[----:B------:R-:W-:Y:S02]  /*b030*/  IMAD.MOV.U32 R32, RZ, RZ, R29 ;  /* 0x000000ffff207224 */ /* 0x000fe400078e001d */
[----:B------:R-:W-:Y:S02]  /*b040*/  IMAD.MOV.U32 R30, RZ, RZ, R5 ;  /* 0x000000ffff1e7224 */ /* 0x000fe400078e0005 */
.L_x_70804:
[----:B------:R-:W-:Y:S05]  /*b050*/  BSYNC B1 ;  /* 0x0000000000017941 */ /* 0x000fea0003800000 */
.L_x_70802:
        /* <DEDUP_REMOVED lines=9> */
.L_x_70806:
[----:B------:R-:W-:Y:S02]  /*b0f0*/  IMAD.MOV.U32 R10, RZ, RZ, R27 ;  /* 0x000000ffff0a7224 */ /* 0x000fe400078e001b */
[----:B------:R-:W-:Y:S02]  /*b100*/  IMAD.MOV.U32 R2, RZ, RZ, R25 ;  /* 0x000000ffff027224 */ /* 0x000fe400078e0019 */
[----:B------:R-:W-:Y:S02]  /*b110*/  IMAD.MOV.U32 R27, RZ, RZ, R28 ;  /* 0x000000ffff1b7224 */ /* 0x000fe400078e001c */
[----:B------:R-:W-:Y:S02]  /*b120*/  IMAD.MOV.U32 R25, RZ, RZ, R4 ;  /* 0x000000ffff197224 */ /* 0x000fe400078e0004 */
.L_x_70807:
[----:B------:R-:W-:Y:S05]  /*b130*/  BSYNC B1 ;  /* 0x0000000000017941 */ /* 0x000fea0003800000 */
.L_x_70805:
        /* <DEDUP_REMOVED lines=9> */
.L_x_70809:
[----:B------:R-:W-:Y:S02]  /*b1d0*/  IMAD.MOV.U32 R4, RZ, RZ, R10 ;  /* 0x000000ffff047224 */ /* 0x000fe400078e000a */
[----:B------:R-:W-:Y:S02]  /*b1e0*/  IMAD.MOV.U32 R5, RZ, RZ, R2 ;  /* 0x000000ffff057224 */ /* 0x000fe400078e0002 */
[----:B------:R-:W-:Y:S02]  /*b1f0*/  IMAD.MOV.U32 R10, RZ, RZ, R31 ;  /* 0x000000ffff0a7224 */ /* 0x000fe400078e001f */
[----:B------:R-:W-:Y:S02]  /*b200*/  IMAD.MOV.U32 R2, RZ, RZ, R7 ;  /* 0x000000ffff027224 */ /* 0x000fe400078e0007 */
.L_x_70810:
[----:B------:R-:W-:Y:S05]  /*b210*/  BSYNC B1 ;  /* 0x0000000000017941 */ /* 0x000fea0003800000 */
.L_x_70808:
        /* <DEDUP_REMOVED lines=9> */
.L_x_70812:
[----:B------:R-:W-:Y:S02]  /*b2b0*/  IMAD.MOV.U32 R28, RZ, RZ, R4 ;  /* 0x000000ffff1c7224 */ /* 0x000fe400078e0004 */
[----:B------:R-:W-:Y:S02]  /*b2c0*/  IMAD.MOV.U32 R7, RZ, RZ, R5 ;  /* 0x000000ffff077224 */ /* 0x000fe400078e0005 */
[----:B------:R-:W-:Y:S02]  /*b2d0*/  IMAD.MOV.U32 R4, RZ, RZ, R9 ;  /* 0x000000ffff047224 */ /* 0x000fe400078e0009 */
[----:B------:R-:W-:Y:S02]  /*b2e0*/  IMAD.MOV.U32 R5, RZ, RZ, R6 ;  /* 0x000000ffff057224 */ /* 0x000fe400078e0006 */
.L_x_70813:
[----:B------:R-:W-:Y:S05]  /*b2f0*/  BSYNC B1 ;  /* 0x0000000000017941 */ /* 0x000fea0003800000 */
.L_x_70811:
        /* <DEDUP_REMOVED lines=16> */
.L_x_70815:
[----:B------:R-:W-:Y:S02]  /*b400*/  IMAD.MOV.U32 R24, RZ, RZ, R11 ;  /* 0x000000ffff187224 */ /* 0x000fe400078e000b */
[----:B------:R-:W-:Y:S01]  /*b410*/  IMAD.MOV.U32 R6, RZ, RZ, R3 ;  /* 0x000000ffff067224 */ /* 0x000fe200078e0003 */
[----:B------:R-:W-:Y:S01]  /*b420*/  MOV R3, R8 ;  /* 0x0000000800037202 */ /* 0x000fe20000000f00 */
[----:B------:R-:W-:Y:S02]  /*b430*/  IMAD.MOV.U32 R11, RZ, RZ, R26 ;  /* 0x000000ffff0b7224 */ /* 0x000fe400078e001a */
.L_x_70816:
[----:B------:R-:W-:Y:S05]  /*b440*/  BSYNC B1 ;  /* 0x0000000000017941 */ /* 0x000fea0003800000 */
.L_x_70814:
        /* <DEDUP_REMOVED lines=9> */
.L_x_70818:
[----:B------:R-:W-:Y:S02]  /*b4e0*/  IMAD.MOV.U32 R15, RZ, RZ, R24 ;  /* 0x000000ffff0f7224 */ /* 0x000fe400078e0018 */
[----:B------:R-:W-:Y:S01]  /*b4f0*/  IMAD.MOV.U32 R9, RZ, RZ, R6 ;  /* 0x000000ffff097224 */ /* 0x000fe200078e0006 */
[----:B------:R-:W-:Y:S01]  /*b500*/  MOV R6, R17 ;  /* 0x0000001100067202 */ /* 0x000fe20000000f00 */
[----:B------:R-:W-:Y:S02]  /*b510*/  IMAD.MOV.U32 R24, RZ, RZ, R19 ;  /* 0x000000ffff187224 */ /* 0x000fe400078e0013 */
.L_x_70819:
[----:B------:R-:W-:Y:S05]  /*b520*/  BSYNC B1 ;  /* 0x0000000000017941 */ /* 0x000fea0003800000 */
.L_x_70817:
        /* <DEDUP_REMOVED lines=9> */
.L_x_70821:
[----:B------:R-:W-:Y:S02]  /*b5c0*/  IMAD.MOV.U32 R26, RZ, RZ, R15 ;  /* 0x000000ffff1a7224 */ /* 0x000fe400078e000f */
[----:B------:R-:W-:Y:S01]  /*b5d0*/  IMAD.MOV.U32 R8, RZ, RZ, R9 ;  /* 0x000000ffff087224 */ /* 0x000fe200078e0009 */
[----:B------:R-:W-:Y:S01]  /*b5e0*/  MOV R9, R30 ;  /* 0x0000001e00097202 */ /* 0x000fe20000000f00 */
[----:B------:R-:W-:Y:S02]  /*b5f0*/  IMAD.MOV.U32 R15, RZ, RZ, R32 ;  /* 0x000000ffff0f7224 */ /* 0x000fe400078e0020 */
.L_x_70822:
[----:B------:R-:W-:Y:S05]  /*b600*/  BSYNC B1 ;  /* 0x0000000000017941 */ /* 0x000fea0003800000 */
.L_x_70820:
        /* <DEDUP_REMOVED lines=9> */
.L_x_70824:
[----:B------:R-:W-:Y:S02]  /*b6a0*/  IMAD.MOV.U32 R19, RZ, RZ, R26 ;  /* 0x000000ffff137224 */ /* 0x000fe400078e001a */
[----:B------:R-:W-:Y:S01]  /*b6b0*/  IMAD.MOV.U32 R17, RZ, RZ, R8 ;  /* 0x000000ffff117224 */ /* 0x000fe200078e0008 */
[----:B------:R-:W-:Y:S01]  /*b6c0*/  MOV R8, R25 ;  /* 0x0000001900087202 */ /* 0x000fe20000000f00 */
[----:B------:R-:W-:Y:S02]  /*b6d0*/  IMAD.MOV.U32 R26, RZ, RZ, R27 ;  /* 0x000000ffff1a7224 */ /* 0x000fe400078e001b */
.L_x_70825:
[----:B------:R-:W-:Y:S05]  /*b6e0*/  BSYNC B1 ;  /* 0x0000000000017941 */ /* 0x000fea0003800000 */
.L_x_70823:
        /* <DEDUP_REMOVED lines=9> */
.L_x_70827:
[----:B------:R-:W-:Y:S02]  /*b780*/  IMAD.MOV.U32 R25, RZ, RZ, R19 ;  /* 0x000000ffff197224 */ /* 0x000fe400078e0013 */
[----:B------:R-:W-:Y:S01]  /*b790*/  IMAD.MOV.U32 R30, RZ, RZ, R17 ;  /* 0x000000ffff1e7224 */ /* 0x000fe200078e0011 */
[----:B------:R-:W-:Y:S01]  /*b7a0*/  MOV R17, R2 ;  /* 0x0000000200117202 */ /* 0x000fe20000000f00 */
[----:B------:R-:W-:Y:S02]  /*b7b0*/  IMAD.MOV.U32 R19, RZ, RZ, R10 ;  /* 0x000000ffff137224 */ /* 0x000fe400078e000a */
.L_x_70828:
[----:B------:R-:W-:Y:S05]  /*b7c0*/  BSYNC B1 ;  /* 0x0000000000017941 */ /* 0x000fea0003800000 */
.L_x_70826:
        /* <DEDUP_REMOVED lines=9> */
.L_x_70830:
[----:B------:R-:W-:Y:S02]  /*b860*/  IMAD.MOV.U32 R27, RZ, RZ, R25 ;  /* 0x000000ffff1b7224 */ /* 0x000fe400078e0019 */
[----:B------:R-:W-:Y:S01]  /*b870*/  IMAD.MOV.U32 R2, RZ, RZ, R30 ;  /* 0x000000ffff027224 */ /* 0x000fe200078e001e */
[----:B------:R-:W-:Y:S01]  /*b880*/  MOV R30, R5 ;  /* 0x00000005001e7202 */ /* 0x000fe20000000f00 */
[----:B------:R-:W-:Y:S02]  /*b890*/  IMAD.MOV.U32 R25, RZ, RZ, R4 ;  /* 0x000000ffff197224 */ /* 0x000fe400078e0004 */
.L_x_70831:
[----:B------:R-:W-:Y:S05]  /*b8a0*/  BSYNC B1 ;  /* 0x0000000000017941 */ /* 0x000fea0003800000 */
.L_x_70829:
        /* <DEDUP_REMOVED lines=9> */
.L_x_70833:
[----:B------:R-:W-:Y:S02]  /*b940*/  IMAD.MOV.U32 R5, RZ, RZ, R27 ;  /* 0x000000ffff057224 */ /* 0x000fe400078e001b */
[----:B------:R-:W-:Y:S01]  /*b950*/  IMAD.MOV.U32 R4, RZ, RZ, R2 ;  /* 0x000000ffff047224 */ /* 0x000fe200078e0002 */
[----:B------:R-:W-:Y:S01]  /*b960*/  MOV R2, R7 ;  /* 0x0000000700027202 */ /* 0x000fe20000000f00 */
[----:B------:R-:W-:Y:S02]  /*b970*/  IMAD.MOV.U32 R27, RZ, RZ, R28 ;  /* 0x000000ffff1b7224 */ /* 0x000fe400078e001c */
.L_x_70834:
[----:B------:R-:W-:Y:S05]  /*b980*/  BSYNC B1 ;  /* 0x0000000000017941 */ /* 0x000fea0003800000 */
.L_x_70832:
        /* <DEDUP_REMOVED lines=16> */
.L_x_70836:
[----:B------:R-:W-:Y:S01]  /*ba90*/  IMAD.MOV.U32 R22, RZ, RZ, R11 ;  /* 0x000000ffff167224 */ /* 0x000fe200078e000b */
[----:B------:R-:W-:Y:S01]  /*baa0*/  MOV R10, R3 ;  /* 0x00000003000a7202 */ /* 0x000fe20000000f00 */
[----:B------:R-:W-:Y:S02]  /*bab0*/  IMAD.MOV.U32 R11, RZ, RZ, R24 ;  /* 0x000000ffff0b7224 */ /* 0x000fe400078e0018 */
[----:B------:R-:W-:Y:S02]  /*bac0*/  IMAD.MOV.U32 R3, RZ, RZ, R6 ;  /* 0x000000ffff037224 */ /* 0x000fe400078e0006 */
.L_x_70837:
[----:B------:R-:W-:Y:S05]  /*bad0*/  BSYNC B1 ;  /* 0x0000000000017941 */ /* 0x000fea0003800000 */
.L_x_70835:
        /* <DEDUP_REMOVED lines=9> */
.L_x_70839:
[----:B------:R-:W-:Y:S01]  /*bb70*/  IMAD.MOV.U32 R13, RZ, RZ, R22 ;  /* 0x000000ffff0d7224 */ /* 0x000fe200078e0016 */
[----:B------:R-:W-:Y:S01]  /*bb80*/  MOV R7, R10 ;  /* 0x0000000a00077202 */ /* 0x000fe20000000f00 */
[----:B------:R-:W-:Y:S02]  /*bb90*/  IMAD.MOV.U32 R22, RZ, RZ, R15 ;  /* 0x000000ffff167224 */ /* 0x000fe400078e000f */
[----:B------:R-:W-:Y:S02]  /*bba0*/  IMAD.MOV.U32 R10, RZ, RZ, R9 ;  /* 0x000000ffff0a7224 */ /* 0x000fe400078e0009 */
.L_x_70840:
[----:B------:R-:W-:Y:S05]  /*bbb0*/  BSYNC B1 ;  /* 0x0000000000017941 */ /* 0x000fea0003800000 */
.L_x_70838:
        /* <DEDUP_REMOVED lines=9> */
.L_x_70842:
[----:B------:R-:W-:Y:S01]  /*bc50*/  IMAD.MOV.U32 R24, RZ, RZ, R13 ;  /* 0x000000ffff187224 */ /* 0x000fe200078e000d */
[----:B------:R-:W-:Y:S01]  /*bc60*/  MOV R6, R7 ;  /* 0x0000000700067202 */ /* 0x000fe20000000f00 */
[----:B------:R-:W-:Y:S02]  /*bc70*/  IMAD.MOV.U32 R13, RZ, RZ, R26 ;  /* 0x000000ffff0d7224 */ /* 0x000fe400078e001a */
[----:B------:R-:W-:Y:S02]  /*bc80*/  IMAD.MOV.U32 R7, RZ, RZ, R8 ;  /* 0x000000ffff077224 */ /* 0x000fe400078e0008 */
.L_x_70843:
[----:B------:R-:W-:Y:S05]  /*bc90*/  BSYNC B1 ;  /* 0x0000000000017941 */ /* 0x000fea0003800000 */
.L_x_70841:
        /* <DEDUP_REMOVED lines=9> */
.L_x_70845:
[----:B------:R-:W-:Y:S01]  /*bd30*/  IMAD.MOV.U32 R8, RZ, RZ, R24 ;  /* 0x000000ffff087224 */ /* 0x000fe200078e0018 */
[----:B------:R-:W-:Y:S01]  /*bd40*/  MOV R9, R6 ;  /* 0x0000000600097202 */ /* 0x000fe20000000f00 */
[----:B------:R-:W-:Y:S02]  /*bd50*/  IMAD.MOV.U32 R24, RZ, RZ, R19 ;  /* 0x000000ffff187224 */ /* 0x000fe400078e0013 */
[----:B------:R-:W-:Y:S02]  /*bd60*/  IMAD.MOV.U32 R6, RZ, RZ, R17 ;  /* 0x000000ffff067224 */ /* 0x000fe400078e0011 */
.L_x_70846:
[----:B------:R-:W-:Y:S05]  /*bd70*/  BSYNC B1 ;  /* 0x0000000000017941 */ /* 0x000fea0003800000 */
.L_x_70844:
        /* <DEDUP_REMOVED lines=9> */
.L_x_70848:
[----:B------:R-:W-:Y:S01]  /*be10*/  IMAD.MOV.U32 R26, RZ, RZ, R8 ;  /* 0x000000ffff1a7224 */ /* 0x000fe200078e0008 */
[----:B------:R-:W-:Y:S01]  /*be20*/  MOV R15, R9 ;  /* 0x00000009000f7202 */ /* 0x000fe20000000f00 */
[----:B------:R-:W-:Y:S02]  /*be30*/  IMAD.MOV.U32 R8, RZ, RZ, R25 ;  /* 0x000000ffff087224 */ /* 0x000fe400078e0019 */
[----:B------:R-:W-:Y:S02]  /*be40*/  IMAD.MOV.U32 R9, RZ, RZ, R30 ;  /* 0x000000ffff097224 */ /* 0x000fe400078e001e */
.L_x_70849:
[----:B------:R-:W-:Y:S05]  /*be50*/  BSYNC B1 ;  /* 0x0000000000017941 */ /* 0x000fea0003800000 */
.L_x_70847:
        /* <DEDUP_REMOVED lines=9> */
.L_x_70851:
[----:B------:R-:W-:Y:S01]  /*bef0*/  IMAD.MOV.U32 R28, RZ, RZ, R26 ;  /* 0x000000ffff1c7224 */ /* 0x000fe200078e001a */
[----:B------:R-:W-:Y:S01]  /*bf00*/  MOV R17, R15 ;  /* 0x0000000f00117202 */ /* 0x000fe20000000f00 */
[----:B------:R-:W-:Y:S02]  /*bf10*/  IMAD.MOV.U32 R26, RZ, RZ, R27 ;  /* 0x000000ffff1a7224 */ /* 0x000fe400078e001b */
[----:B------:R-:W-:Y:S02]  /*bf20*/  IMAD.MOV.U32 R15, RZ, RZ, R2 ;  /* 0x000000ffff0f7224 */ /* 0x000fe400078e0002 */
.L_x_70852:
[----:B------:R-:W-:Y:S05]  /*bf30*/  BSYNC B1 ;  /* 0x0000000000017941 */ /* 0x000fea0003800000 */
.L_x_70850:
        /* <DEDUP_REMOVED lines=9> */
.L_x_70854:
[----:B------:R-:W-:Y:S01]  /*bfd0*/  IMAD.MOV.U32 R19, RZ, RZ, R28 ;  /* 0x000000ffff137224 */ /* 0x000fe200078e001c */
[----:B------:R-:W-:Y:S01]  /*bfe0*/  MOV R2, R17 ;  /* 0x0000001100027202 */ /* 0x000fe20000000f00 */
[----:B------:R-:W-:Y:S02]  /*bff0*/  IMAD.MOV.U32 R28, RZ, RZ, R5 ;  /* 0x000000ffff1c7224 */ /* 0x000fe400078e0005 */
[----:B------:R-:W-:Y:S02]  /*c000*/  IMAD.MOV.U32 R17, RZ, RZ, R4 ;  /* 0x000000ffff117224 */ /* 0x000fe400078e0004 */
.L_x_70855:
[----:B------:R-:W-:Y:S05]  /*c010*/  BSYNC B1 ;  /* 0x0000000000017941 */ /* 0x000fea0003800000 */
.L_x_70853:
        /* <DEDUP_REMOVED lines=16> */
.L_x_70857:
[----:B------:R-:W-:Y:S02]  /*c120*/  IMAD.MOV.U32 R4, RZ, RZ, R11 ;  /* 0x000000ffff047224 */ /* 0x000fe400078e000b */
[----:B------:R-:W-:Y:S02]  /*c130*/  IMAD.MOV.U32 R20, RZ, RZ, R3 ;  /* 0x000000ffff147224 */ /* 0x000fe400078e0003 */
[----:B------:R-:W-:Y:S02]  /*c140*/  IMAD.MOV.U32 R11, RZ, RZ, R22 ;  /* 0x000000ffff0b7224 */ /* 0x000fe400078e0016 */
[----:B------:R-:W-:Y:S02]  /*c150*/  IMAD.MOV.U32 R3, RZ, RZ, R10 ;  /* 0x000000ffff037224 */ /* 0x000fe400078e000a */
.L_x_70858:
[----:B------:R-:W-:Y:S05]  /*c160*/  BSYNC B1 ;  /* 0x0000000000017941 */ /* 0x000fea0003800000 */
.L_x_70856:
        /* <DEDUP_REMOVED lines=9> */
.L_x_70860:
[----:B------:R-:W-:Y:S02]  /*c200*/  IMAD.MOV.U32 R5, RZ, RZ, R4 ;  /* 0x000000ffff057224 */ /* 0x000fe400078e0004 */
[----:B------:R-:W-:Y:S02]  /*c210*/  IMAD.MOV.U32 R25, RZ, RZ, R20 ;  /* 0x000000ffff197224 */ /* 0x000fe400078e0014 */
[----:B------:R-:W-:Y:S02]  /*c220*/  IMAD.MOV.U32 R4, RZ, RZ, R13 ;  /* 0x000000ffff047224 */ /* 0x000fe400078e000d */
[----:B------:R-:W-:Y:S02]  /*c230*/  IMAD.MOV.U32 R20, RZ, RZ, R7 ;  /* 0x000000ffff147224 */ /* 0x000fe400078e0007 */
.L_x_70861:
[----:B------:R-:W-:Y:S05]  /*c240*/  BSYNC B1 ;  /* 0x0000000000017941 */ /* 0x000fea0003800000 */
.L_x_70859:
        /* <DEDUP_REMOVED lines=9> */
.L_x_70863:
[----:B------:R-:W-:Y:S02]  /*c2e0*/  IMAD.MOV.U32 R7, RZ, RZ, R5 ;  /* 0x000000ffff077224 */ /* 0x000fe400078e0005 */
[----:B------:R-:W-:Y:S02]  /*c2f0*/  IMAD.MOV.U32 R10, RZ, RZ, R25 ;  /* 0x000000ffff0a7224 */ /* 0x000fe400078e0019 */
[----:B------:R-:W-:Y:S02]  /*c300*/  IMAD.MOV.U32 R5, RZ, RZ, R24 ;  /* 0x000000ffff057224 */ /* 0x000fe400078e0018 */
[----:B------:R-:W-:Y:S02]  /*c310*/  IMAD.MOV.U32 R25, RZ, RZ, R6 ;  /* 0x000000ffff197224 */ /* 0x000fe400078e0006 */
.L_x_70864:
[----:B------:R-:W-:Y:S05]  /*c320*/  BSYNC B1 ;  /* 0x0000000000017941 */ /* 0x000fea0003800000 */
.L_x_70862:
        /* <DEDUP_REMOVED lines=9> */
.L_x_70866:
[----:B------:R-:W-:Y:S02]  /*c3c0*/  IMAD.MOV.U32 R13, RZ, RZ, R7 ;  /* 0x000000ffff0d7224 */ /* 0x000fe400078e0007 */
[----:B------:R-:W-:Y:S02]  /*c3d0*/  IMAD.MOV.U32 R6, RZ, RZ, R10 ;  /* 0x000000ffff067224 */ /* 0x000fe400078e000a */
[----:B------:R-:W-:Y:S02]  /*c3e0*/  IMAD.MOV.U32 R7, RZ, RZ, R8 ;  /* 0x000000ffff077224 */ /* 0x000fe400078e0008 */
[----:B------:R-:W-:Y:S02]  /*c3f0*/  IMAD.MOV.U32 R10, RZ, RZ, R9 ;  /* 0x000000ffff0a7224 */ /* 0x000fe400078e0009 */
.L_x_70867:
[----:B------:R-:W-:Y:S05]  /*c400*/  BSYNC B1 ;  /* 0x0000000000017941 */ /* 0x000fea0003800000 */
.L_x_70865:
        /* <DEDUP_REMOVED lines=9> */
.L_x_70869:
[----:B------:R-:W-:Y:S02]  /*c4a0*/  IMAD.MOV.U32 R9, RZ, RZ, R13 ;  /* 0x000000ffff097224 */ /* 0x000fe400078e000d */
[----:B------:R-:W-:Y:S02]  /*c4b0*/  IMAD.MOV.U32 R8, RZ, RZ, R6 ;  /* 0x000000ffff087224 */ /* 0x000fe400078e0006 */
[----:B------:R-:W-:Y:S02]  /*c4c0*/  IMAD.MOV.U32 R13, RZ, RZ, R26 ;  /* 0x000000ffff0d7224 */ /* 0x000fe400078e001a */
[----:B------:R-:W-:Y:S02]  /*c4d0*/  IMAD.MOV.U32 R6, RZ, RZ, R15 ;  /* 0x000000ffff067224 */ /* 0x000fe400078e000f */
.L_x_70870:
[----:B------:R-:W-:Y:S05]  /*c4e0*/  BSYNC B1 ;  /* 0x0000000000017941 */ /* 0x000fea0003800000 */
.L_x_70868:
        /* <DEDUP_REMOVED lines=9> */
.L_x_70872:
[----:B------:R-:W-:Y:S02]  /*c580*/  IMAD.MOV.U32 R22, RZ, RZ, R9 ;  /* 0x000000ffff167224 */ /* 0x000fe400078e0009 */
[----:B------:R-:W-:Y:S02]  /*c590*/  IMAD.MOV.U32 R15, RZ, RZ, R8 ;  /* 0x000000ffff0f7224 */ /* 0x000fe400078e0008 */
[----:B------:R-:W-:Y:S02]  /*c5a0*/  IMAD.MOV.U32 R9, RZ, RZ, R28 ;  /* 0x000000ffff097224 */ /* 0x000fe400078e001c */
[----:B------:R-:W-:Y:S02]  /*c5b0*/  IMAD.MOV.U32 R8, RZ, RZ, R17 ;  /* 0x000000ffff087224 */ /* 0x000fe400078e0011 */
.L_x_70873:
[----:B------:R-:W-:Y:S05]  /*c5c0*/  BSYNC B1 ;  /* 0x0000000000017941 */ /* 0x000fea0003800000 */
.L_x_70871:
        /* <DEDUP_REMOVED lines=9> */
.L_x_70875:
[----:B------:R-:W-:Y:S02]  /*c660*/  IMAD.MOV.U32 R17, RZ, RZ, R22 ;  /* 0x000000ffff117224 */ /* 0x000fe400078e0016 */
[----:B------:R-:W-:Y:S02]  /*c670*/  IMAD.MOV.U32 R24, RZ, RZ, R15 ;  /* 0x000000ffff187224 */ /* 0x000fe400078e000f */
[----:B------:R-:W-:Y:S02]  /*c680*/  IMAD.MOV.U32 R22, RZ, RZ, R19 ;  /* 0x000000ffff167224 */ /* 0x000fe400078e0013 */
[----:B------:R-:W-:Y:S02]  /*c690*/  IMAD.MOV.U32 R15, RZ, RZ, R2 ;  /* 0x000000ffff0f7224 */ /* 0x000fe400078e0002 */
.L_x_70876:
[----:B------:R-:W-:Y:S05]  /*c6a0*/  BSYNC B1 ;  /* 0x0000000000017941 */ /* 0x000fea0003800000 */
.L_x_70874:
        /* <DEDUP_REMOVED lines=16> */
.L_x_70878:
[----:B------:R-:W-:Y:S02]  /*c7b0*/  IMAD.MOV.U32 R2, RZ, RZ, R11 ;  /* 0x000000ffff027224 */ /* 0x000fe400078e000b */
[----:B------:R-:W-:Y:S01]  /*c7c0*/  IMAD.MOV.U32 R18, RZ, RZ, R3 ;  /* 0x000000ffff127224 */ /* 0x000fe200078e0003 */
[----:B------:R-:W-:Y:S01]  /*c7d0*/  MOV R3, R20 ;  /* 0x0000001400037202 */ /* 0x000fe20000000f00 */
[----:B------:R-:W-:Y:S02]  /*c7e0*/  IMAD.MOV.U32 R11, RZ, RZ, R4 ;  /* 0x000000ffff0b7224 */ /* 0x000fe400078e0004 */
.L_x_70879:
[----:B------:R-:W-:Y:S05]  /*c7f0*/  BSYNC B1 ;  /* 0x0000000000017941 */ /* 0x000fea0003800000 */
.L_x_70877:
        /* <DEDUP_REMOVED lines=9> */
.L_x_70881:
[----:B------:R-:W-:Y:S02]  /*c890*/  IMAD.MOV.U32 R4, RZ, RZ, R2 ;  /* 0x000000ffff047224 */ /* 0x000fe400078e0002 */
[----:B------:R-:W-:Y:S01]  /*c8a0*/  IMAD.MOV.U32 R19, RZ, RZ, R18 ;  /* 0x000000ffff137224 */ /* 0x000fe200078e0012 */
[----:B------:R-:W-:Y:S01]  /*c8b0*/  MOV R18, R25 ;  /* 0x0000001900127202 */ /* 0x000fe20000000f00 */
[----:B------:R-:W-:Y:S02]  /*c8c0*/  IMAD.MOV.U32 R2, RZ, RZ, R5 ;  /* 0x000000ffff027224 */ /* 0x000fe400078e0005 */
.L_x_70882:
[----:B------:R-:W-:Y:S05]  /*c8d0*/  BSYNC B1 ;  /* 0x0000000000017941 */ /* 0x000fea0003800000 */
.L_x_70880:
        /* <DEDUP_REMOVED lines=9> */
.L_x_70884:
[----:B------:R-:W-:Y:S02]  /*c970*/  IMAD.MOV.U32 R20, RZ, RZ, R4 ;  /* 0x000000ffff147224 */ /* 0x000fe400078e0004 */
[----:B------:R-:W-:Y:S01]  /*c980*/  IMAD.MOV.U32 R5, RZ, RZ, R19 ;  /* 0x000000ffff057224 */ /* 0x000fe200078e0013 */
[----:B------:R-:W-:Y:S01]  /*c990*/  MOV R19, R10 ;  /* 0x0000000a00137202 */ /* 0x000fe20000000f00 */
[----:B------:R-:W-:Y:S02]  /*c9a0*/  IMAD.MOV.U32 R4, RZ, RZ, R7 ;  /* 0x000000ffff047224 */ /* 0x000fe400078e0007 */
.L_x_70885:
[----:B------:R-:W-:Y:S05]  /*c9b0*/  BSYNC B1 ;  /* 0x0000000000017941 */ /* 0x000fea0003800000 */
.L_x_70883:
        /* <DEDUP_REMOVED lines=9> */
.L_x_70887:
[----:B------:R-:W-:Y:S02]  /*ca50*/  IMAD.MOV.U32 R10, RZ, RZ, R20 ;  /* 0x000000ffff0a7224 */ /* 0x000fe400078e0014 */
[----:B------:R-:W-:Y:S01]  /*ca60*/  IMAD.MOV.U32 R7, RZ, RZ, R5 ;  /* 0x000000ffff077224 */ /* 0x000fe200078e0005 */
[----:B------:R-:W-:Y:S01]  /*ca70*/  MOV R5, R6 ;  /* 0x0000000600057202 */ /* 0x000fe20000000f00 */
[----:B------:R-:W-:Y:S02]  /*ca80*/  IMAD.MOV.U32 R20, RZ, RZ, R13 ;  /* 0x000000ffff147224 */ /* 0x000fe400078e000d */
.L_x_70888:
[----:B------:R-:W-:Y:S05]  /*ca90*/  BSYNC B1 ;  /* 0x0000000000017941 */ /* 0x000fea0003800000 */
.L_x_70886:
        /* <DEDUP_REMOVED lines=9> */
.L_x_70890:
[----:B------:R-:W-:Y:S02]  /*cb30*/  IMAD.MOV.U32 R13, RZ, RZ, R10 ;  /* 0x000000ffff0d7224 */ /* 0x000fe400078e000a */
[----:B------:R-:W-:Y:S01]  /*cb40*/  IMAD.MOV.U32 R6, RZ, RZ, R7 ;  /* 0x000000ffff067224 */ /* 0x000fe200078e0007 */
[----:B------:R-:W-:Y:S01]  /*cb50*/  MOV R7, R8 ;  /* 0x0000000800077202 */ /* 0x000fe20000000f00 */
[----:B------:R-:W-:Y:S02]  /*cb60*/  IMAD.MOV.U32 R10, RZ, RZ, R9 ;  /* 0x000000ffff0a7224 */ /* 0x000fe400078e0009 */
.L_x_70891:
[----:B------:R-:W-:Y:S05]  /*cb70*/  BSYNC B1 ;  /* 0x0000000000017941 */ /* 0x000fea0003800000 */
.L_x_70889:
        /* <DEDUP_REMOVED lines=9> */
.L_x_70893:
[----:B------:R-:W-:Y:S02]  /*cc10*/  IMAD.MOV.U32 R8, RZ, RZ, R13 ;  /* 0x000000ffff087224 */ /* 0x000fe400078e000d */
[----:B------:R-:W-:Y:S01]  /*cc20*/  IMAD.MOV.U32 R9, RZ, RZ, R6 ;  /* 0x000000ffff097224 */ /* 0x000fe200078e0006 */
[----:B------:R-:W-:Y:S01]  /*cc30*/  MOV R6, R15 ;  /* 0x0000000f00067202 */ /* 0x000fe20000000f00 */
[----:B------:R-:W-:Y:S02]  /*cc40*/  IMAD.MOV.U32 R13, RZ, RZ, R22 ;  /* 0x000000ffff0d7224 */ /* 0x000fe400078e0016 */
.L_x_70894:
[----:B------:R-:W-:Y:S05]  /*cc50*/  BSYNC B1 ;  /* 0x0000000000017941 */ /* 0x000fea0003800000 */
.L_x_70892:
        /* <DEDUP_REMOVED lines=9> */
.L_x_70896:
[----:B------:R-:W-:Y:S02]  /*ccf0*/  IMAD.MOV.U32 R15, RZ, RZ, R8 ;  /* 0x000000ffff0f7224 */ /* 0x000fe400078e0008 */
[----:B------:R-:W-:Y:S01]  /*cd00*/  IMAD.MOV.U32 R22, RZ, RZ, R9 ;  /* 0x000000ffff167224 */ /* 0x000fe200078e0009 */
[----:B------:R-:W-:Y:S01]  /*cd10*/  MOV R9, R24 ;  /* 0x0000001800097202 */ /* 0x000fe20000000f00 */
[----:B------:R-:W-:Y:S02]  /*cd20*/  IMAD.MOV.U32 R8, RZ, RZ, R17 ;  /* 0x000000ffff087224 */ /* 0x000fe400078e0011 */
.L_x_70897:
[----:B------:R-:W-:Y:S05]  /*cd30*/  BSYNC B1 ;  /* 0x0000000000017941 */ /* 0x000fea0003800000 */
.L_x_70895:
        /* <DEDUP_REMOVED lines=16> */
.L_x_70899:
[----:B------:R-:W-:Y:S01]  /*ce40*/  IMAD.MOV.U32 R16, RZ, RZ, R11 ;  /* 0x000000ffff107224 */ /* 0x000fe200078e000b */
[----:B------:R-:W-:Y:S01]  /*ce50*/  MOV R24, R3 ;  /* 0x0000000300187202 */ /* 0x000fe20000000f00 */
[----:B------:R-:W-:Y:S02]  /*ce60*/  IMAD.MOV.U32 R11, RZ, RZ, R2 ;  /* 0x000000ffff0b7224 */ /* 0x000fe400078e0002 */
[----:B------:R-:W-:Y:S02]  /*ce70*/  IMAD.MOV.U32 R3, RZ, RZ, R18 ;  /* 0x000000ffff037224 */ /* 0x000fe400078e0012 */
.L_x_70900:
[----:B------:R-:W-:Y:S05]  /*ce80*/  BSYNC B1 ;  /* 0x0000000000017941 */ /* 0x000fea0003800000 */
.L_x_70898:
        /* <DEDUP_REMOVED lines=9> */
.L_x_70902:
[----:B------:R-:W-:Y:S01]  /*cf20*/  IMAD.MOV.U32 R17, RZ, RZ, R16 ;  /* 0x000000ffff117224 */ /* 0x000fe200078e0010 */
[----:B------:R-:W-:Y:S01]  /*cf30*/  MOV R18, R24 ;  /* 0x0000001800127202 */ /* 0x000fe20000000f00 */
[----:B------:R-:W-:Y:S02]  /*cf40*/  IMAD.MOV.U32 R16, RZ, RZ, R4 ;  /* 0x000000ffff107224 */ /* 0x000fe400078e0004 */
[----:B------:R-:W-:Y:S02]  /*cf50*/  IMAD.MOV.U32 R24, RZ, RZ, R19 ;  /* 0x000000ffff187224 */ /* 0x000fe400078e0013 */
.L_x_70903:
[----:B------:R-:W-:Y:S05]  /*cf60*/  BSYNC B1 ;  /* 0x0000000000017941 */ /* 0x000fea0003800000 */
.L_x_70901:
        /* <DEDUP_REMOVED lines=9> */
.L_x_70905:
[----:B------:R-:W-:Y:S01]  /*d000*/  IMAD.MOV.U32 R19, RZ, RZ, R17 ;  /* 0x000000ffff137224 */ /* 0x000fe200078e0011 */
[----:B------:R-:W-:Y:S01]  /*d010*/  MOV R26, R18 ;  /* 0x00000012001a7202 */ /* 0x000fe20000000f00 */
[----:B------:R-:W-:Y:S02]  /*d020*/  IMAD.MOV.U32 R17, RZ, RZ, R20 ;  /* 0x000000ffff117224 */ /* 0x000fe400078e0014 */
[----:B------:R-:W-:Y:S02]  /*d030*/  IMAD.MOV.U32 R18, RZ, RZ, R5 ;  /* 0x000000ffff127224 */ /* 0x000fe400078e0005 */
.L_x_70906:
[----:B------:R-:W-:Y:S05]  /*d040*/  BSYNC B1 ;  /* 0x0000000000017941 */ /* 0x000fea0003800000 */
.L_x_70904:
        /* <DEDUP_REMOVED lines=9> */
.L_x_70908:
[----:B------:R-:W-:Y:S01]  /*d0e0*/  IMAD.MOV.U32 R20, RZ, RZ, R19 ;  /* 0x000000ffff147224 */ /* 0x000fe200078e0013 */
[----:B------:R-:W-:Y:S01]  /*d0f0*/  MOV R25, R26 ;  /* 0x0000001a00197202 */ /* 0x000fe20000000f00 */
[----:B------:R-:W-:Y:S02]  /*d100*/  IMAD.MOV.U32 R19, RZ, RZ, R10 ;  /* 0x000000ffff137224 */ /* 0x000fe400078e000a */
[----:B------:R-:W-:Y:S02]  /*d110*/  IMAD.MOV.U32 R26, RZ, RZ, R7 ;  /* 0x000000ffff1a7224 */ /* 0x000fe400078e0007 */
.L_x_70909:
[----:B------:R-:W-:Y:S05]  /*d120*/  BSYNC B1 ;  /* 0x0000000000017941 */ /* 0x000fea0003800000 */
.L_x_70907:
        /* <DEDUP_REMOVED lines=9> */
.L_x_70911:
[----:B------:R-:W-:Y:S01]  /*d1c0*/  IMAD.MOV.U32 R27, RZ, RZ, R20 ;  /* 0x000000ffff1b7224 */ /* 0x000fe200078e0014 */
[----:B------:R-:W-:Y:S01]  /*d1d0*/  MOV R32, R25 ;  /* 0x0000001900207202 */ /* 0x000fe20000000f00 */
[----:B------:R-:W-:Y:S02]  /*d1e0*/  IMAD.MOV.U32 R20, RZ, RZ, R13 ;  /* 0x000000ffff147224 */ /* 0x000fe400078e000d */
[----:B------:R-:W-:Y:S02]  /*d1f0*/  IMAD.MOV.U32 R25, RZ, RZ, R6 ;  /* 0x000000ffff197224 */ /* 0x000fe400078e0006 */
.L_x_70912:
[----:B------:R-:W-:Y:S05]  /*d200*/  BSYNC B1 ;  /* 0x0000000000017941 */ /* 0x000fea0003800000 */
.L_x_70910:
        /* <DEDUP_REMOVED lines=9> */
.L_x_70914:
[----:B------:R-:W-:Y:S01]  /*d2a0*/  IMAD.MOV.U32 R13, RZ, RZ, R27 ;  /* 0x000000ffff0d7224 */ /* 0x000fe200078e001b */
[----:B------:R-:W-:Y:S01]  /*d2b0*/  MOV R35, R32 ;  /* 0x0000002000237202 */ /* 0x000fe20000000f00 */
[----:B------:R-:W-:Y:S02]  /*d2c0*/  IMAD.MOV.U32 R27, RZ, RZ, R8 ;  /* 0x000000ffff1b7224 */ /* 0x000fe400078e0008 */
[----:B------:R-:W-:Y:S02]  /*d2d0*/  IMAD.MOV.U32 R32, RZ, RZ, R9 ;  /* 0x000000ffff207224 */ /* 0x000fe400078e0009 */
.L_x_70915:
[----:B------:R-:W-:Y:S05]  /*d2e0*/  BSYNC B1 ;  /* 0x0000000000017941 */ /* 0x000fea0003800000 */
.L_x_70913:
        /* <DEDUP_REMOVED lines=9> */
.L_x_70917:
[----:B------:R-:W-:Y:S01]  /*d380*/  IMAD.MOV.U32 R34, RZ, RZ, R13 ;  /* 0x000000ffff227224 */ /* 0x000fe200078e000d */
[----:B------:R-:W-:Y:S01]  /*d390*/  MOV R40, R35 ;  /* 0x0000002300287202 */ /* 0x000fe20000000f00 */
[----:B------:R-:W-:Y:S02]  /*d3a0*/  IMAD.MOV.U32 R13, RZ, RZ, R15 ;  /* 0x000000ffff0d7224 */ /* 0x000fe400078e000f */
[----:B------:R-:W-:Y:S02]  /*d3b0*/  IMAD.MOV.U32 R35, RZ, RZ, R22 ;  /* 0x000000ffff237224 */ /* 0x000fe400078e0016 */
.L_x_70918:
[----:B------:R-:W-:Y:S05]  /*d3c0*/  BSYNC B1 ;  /* 0x0000000000017941 */ /* 0x000fea0003800000 */
.L_x_70916:
        /* <DEDUP_REMOVED lines=16> */
.L_x_70920:
[----:B------:R-:W-:Y:S02]  /*d4d0*/  IMAD.MOV.U32 R10, RZ, RZ, R11 ;  /* 0x000000ffff0a7224 */ /* 0x000fe400078e000b */
[----:B------:R-:W-:Y:S02]  /*d4e0*/  IMAD.MOV.U32 R2, RZ, RZ, R3 ;  /* 0x000000ffff027224 */ /* 0x000fe400078e0003 */
[----:B------:R-:W-:Y:S02]  /*d4f0*/  IMAD.MOV.U32 R11, RZ, RZ, R16 ;  /* 0x000000ffff0b7224 */ /* 0x000fe400078e0010 */
[----:B------:R-:W-:Y:S02]  /*d500*/  IMAD.MOV.U32 R3, RZ, RZ, R24 ;  /* 0x000000ffff037224 */ /* 0x000fe400078e0018 */
.L_x_70921:
[----:B------:R-:W-:Y:S05]  /*d510*/  BSYNC B1 ;  /* 0x0000000000017941 */ /* 0x000fea0003800000 */
.L_x_70919:
        /* <DEDUP_REMOVED lines=9> */
.L_x_70923:
[----:B------:R-:W-:Y:S02]  /*d5b0*/  IMAD.MOV.U32 R29, RZ, RZ, R10 ;  /* 0x000000ffff1d7224 */ /* 0x000fe400078e000a */
[----:B------:R-:W-:Y:S02]  /*d5c0*/  IMAD.MOV.U32 R5, RZ, RZ, R2 ;  /* 0x000000ffff057224 */ /* 0x000fe400078e0002 */
[----:B------:R-:W-:Y:S02]  /*d5d0*/  IMAD.MOV.U32 R10, RZ, RZ, R17 ;  /* 0x000000ffff0a7224 */ /* 0x000fe400078e0011 */
[----:B------:R-:W-:Y:S02]  /*d5e0*/  IMAD.MOV.U32 R2, RZ, RZ, R18 ;  /* 0x000000ffff027224 */ /* 0x000fe400078e0012 */
.L_x_70924:
[----:B------:R-:W-:Y:S05]  /*d5f0*/  BSYNC B1 ;  /* 0x0000000000017941 */ /* 0x000fea0003800000 */
.L_x_70922:
        /* <DEDUP_REMOVED lines=9> */
.L_x_70926:
[----:B------:R-:W-:Y:S02]  /*d690*/  IMAD.MOV.U32 R28, RZ, RZ, R29 ;  /* 0x000000ffff1c7224 */ /* 0x000fe400078e001d */
[----:B------:R-:W-:Y:S02]  /*d6a0*/  IMAD.MOV.U32 R4, RZ, RZ, R5 ;  /* 0x000000ffff047224 */ /* 0x000fe400078e0005 */
[----:B------:R-:W-:Y:S02]  /*d6b0*/  IMAD.MOV.U32 R29, RZ, RZ, R19 ;  /* 0x000000ffff1d7224 */ /* 0x000fe400078e0013 */
[----:B------:R-:W-:Y:S02]  /*d6c0*/  IMAD.MOV.U32 R5, RZ, RZ, R26 ;  /* 0x000000ffff057224 */ /* 0x000fe400078e001a */
.L_x_70927:
[----:B------:R-:W-:Y:S05]  /*d6d0*/  BSYNC B1 ;  /* 0x0000000000017941 */ /* 0x000fea0003800000 */
.L_x_70925:
        /* <DEDUP_REMOVED lines=9> */
.L_x_70929:
[----:B------:R-:W-:Y:S02]  /*d770*/  IMAD.MOV.U32 R31, RZ, RZ, R28 ;  /* 0x000000ffff1f7224 */ /* 0x000fe400078e001c */
[----:B------:R-:W-:Y:S02]  /*d780*/  IMAD.MOV.U32 R7, RZ, RZ, R4 ;  /* 0x000000ffff077224 */ /* 0x000fe400078e0004 */
[----:B------:R-:W-:Y:S02]  /*d790*/  IMAD.MOV.U32 R28, RZ, RZ, R20 ;  /* 0x000000ffff1c7224 */ /* 0x000fe400078e0014 */
[----:B------:R-:W-:Y:S02]  /*d7a0*/  IMAD.MOV.U32 R4, RZ, RZ, R25 ;  /* 0x000000ffff047224 */ /* 0x000fe400078e0019 */
.L_x_70930:
[----:B------:R-:W-:Y:S05]  /*d7b0*/  BSYNC B1 ;  /* 0x0000000000017941 */ /* 0x000fea0003800000 */
.L_x_70928:
        /* <DEDUP_REMOVED lines=9> */
.L_x_70932:
[----:B------:R-:W-:Y:S02]  /*d850*/  IMAD.MOV.U32 R30, RZ, RZ, R31 ;  /* 0x000000ffff1e7224 */ /* 0x000fe400078e001f */
[----:B------:R-:W-:Y:S02]  /*d860*/  IMAD.MOV.U32 R6, RZ, RZ, R7 ;  /* 0x000000ffff067224 */ /* 0x000fe400078e0007 */
[----:B------:R-:W-:Y:S02]  /*d870*/  IMAD.MOV.U32 R31, RZ, RZ, R27 ;  /* 0x000000ffff1f7224 */ /* 0x000fe400078e001b */
[----:B------:R-:W-:Y:S02]  /*d880*/  IMAD.MOV.U32 R7, RZ, RZ, R32 ;  /* 0x000000ffff077224 */ /* 0x000fe400078e0020 */
.L_x_70933:
[----:B------:R-:W-:Y:S05]  /*d890*/  BSYNC B1 ;  /* 0x0000000000017941 */ /* 0x000fea0003800000 */
.L_x_70931:
        /* <DEDUP_REMOVED lines=9> */
.L_x_70935:
[----:B------:R-:W-:Y:S02]  /*d930*/  IMAD.MOV.U32 R33, RZ, RZ, R30 ;  /* 0x000000ffff217224 */ /* 0x000fe400078e001e */
[----:B------:R-:W-:Y:S02]  /*d940*/  IMAD.MOV.U32 R9, RZ, RZ, R6 ;  /* 0x000000ffff097224 */ /* 0x000fe400078e0006 */
[----:B------:R-:W-:Y:S02]  /*d950*/  IMAD.MOV.U32 R30, RZ, RZ, R13 ;  /* 0x000000ffff1e7224 */ /* 0x000fe400078e000d */
[----:B------:R-:W-:Y:S02]  /*d960*/  IMAD.MOV.U32 R6, RZ, RZ, R35 ;  /* 0x000000ffff067224 */ /* 0x000fe400078e0023 */
.L_x_70936:
[----:B------:R-:W-:Y:S05]  /*d970*/  BSYNC B1 ;  /* 0x0000000000017941 */ /* 0x000fea0003800000 */
.L_x_70934:
        /* <DEDUP_REMOVED lines=9> */
.L_x_70938:
[----:B------:R-:W-:Y:S02]  /*da10*/  IMAD.MOV.U32 R32, RZ, RZ, R33 ;  /* 0x000000ffff207224 */ /* 0x000fe400078e0021 */
[----:B------:R-:W-:Y:S02]  /*da20*/  IMAD.MOV.U32 R8, RZ, RZ, R9 ;  /* 0x000000ffff087224 */ /* 0x000fe400078e0009 */
[----:B------:R-:W-:Y:S02]  /*da30*/  IMAD.MOV.U32 R33, RZ, RZ, R34 ;  /* 0x000000ffff217224 */ /* 0x000fe400078e0022 */
[----:B------:R-:W-:Y:S02]  /*da40*/  IMAD.MOV.U32 R9, RZ, RZ, R40 ;  /* 0x000000ffff097224 */ /* 0x000fe400078e0028 */
.L_x_70939:
[----:B------:R-:W-:Y:S05]  /*da50*/  BSYNC B1 ;  /* 0x0000000000017941 */ /* 0x000fea0003800000 */
.L_x_70937:
[----:B------:R-:W-:Y:S02]  /*da60*/  FADD.FTZ R34, R23, R21 ;  /* 0x0000001517227221 */ /* 0x000fe40000010000 */
[----:B------:R-:W-:Y:S02]  /*da70*/  IMAD.MOV.U32 R35, RZ, RZ, R12 ;  /* 0x000000ffff237224 */ /* 0x000fe400078e000c */
.L_x_70771:
[----:B--234-:R-:W-:Y:S05]  /*da80*/  BSYNC B0 ;  /* 0x0000000000007941 */ /* 0x01cfea0003800000 */
.L_x_70770:
        /* <DEDUP_REMOVED lines=46> */
.L_x_70943:
[----:B------:R-:W-:Y:S01]  /*dd70*/  IMAD.MOV.U32 R19, RZ, RZ, R11 ;  /* 0x000000ffff137224 */ /* 0x000fe200078e000b */
[----:B------:R-:W-:Y:S01]  /*dd80*/  MOV R11, R10 ;  /* 0x0000000a000b7202 */ /* 0x000fe20000000f00 */
[----:B------:R-:W-:Y:S02]  /*dd90*/  IMAD.MOV.U32 R34, RZ, RZ, R3 ;  /* 0x000000ffff227224 */ /* 0x000fe400078e0003 */
[----:B------:R-:W-:Y:S02]  /*dda0*/  IMAD.MOV.U32 R3, RZ, RZ, R2 ;  /* 0x000000ffff037224 */ /* 0x000fe400078e0002 */
.L_x_70944:
[----:B------:R-:W-:Y:S05]  /*ddb0*/  BSYNC B1 ;  /* 0x0000000000017941 */ /* 0x000fea0003800000 */
.L_x_70942:
        /* <DEDUP_REMOVED lines=9> */
.L_x_70946:
[----:B------:R-:W-:Y:S01]  /*de50*/  IMAD.MOV.U32 R27, RZ, RZ, R19 ;  /* 0x000000ffff1b7224 */ /* 0x000fe200078e0013 */
[----:B------:R-:W-:Y:S01]  /*de60*/  MOV R19, R29 ;  /* 0x0000001d00137202 */ /* 0x000fe20000000f00 */
[----:B------:R-:W-:Y:S02]  /*de70*/  IMAD.MOV.U32 R25, RZ, RZ, R34 ;  /* 0x000000ffff197224 */ /* 0x000fe400078e0022 */
[----:B------:R-:W-:Y:S02]  /*de80*/  IMAD.MOV.U32 R34, RZ, RZ, R5 ;  /* 0x000000ffff227224 */ /* 0x000fe400078e0005 */
.L_x_70947:
[----:B------:R-:W-:Y:S05]  /*de90*/  BSYNC B1 ;  /* 0x0000000000017941 */ /* 0x000fea0003800000 */
.L_x_70945:
        /* <DEDUP_REMOVED lines=9> */
.L_x_70949:
[----:B------:R-:W-:Y:S01]  /*df30*/  IMAD.MOV.U32 R10, RZ, RZ, R27 ;  /* 0x000000ffff0a7224 */ /* 0x000fe200078e001b */
[----:B------:R-:W-:Y:S01]  /*df40*/  MOV R27, R28 ;  /* 0x0000001c001b7202 */ /* 0x000fe20000000f00 */
[----:B------:R-:W-:Y:S02]  /*df50*/  IMAD.MOV.U32 R2, RZ, RZ, R25 ;  /* 0x000000ffff027224 */ /* 0x000fe400078e0019 */
[----:B------:R-:W-:Y:S02]  /*df60*/  IMAD.MOV.U32 R25, RZ, RZ, R4 ;  /* 0x000000ffff197224 */ /* 0x000fe400078e0004 */
.L_x_70950:
[----:B------:R-:W-:Y:S05]  /*df70*/  BSYNC B1 ;  /* 0x0000000000017941 */ /* 0x000fea0003800000 */
.L_x_70948:
        /* <DEDUP_REMOVED lines=9> */
.L_x_70952:
[----:B------:R-:W-:Y:S01]  /*e010*/  IMAD.MOV.U32 R29, RZ, RZ, R10 ;  /* 0x000000ffff1d7224 */ /* 0x000fe200078e000a */
[----:B------:R-:W-:Y:S01]  /*e020*/  MOV R10, R31 ;  /* 0x0000001f000a7202 */ /* 0x000fe20000000f00 */
[----:B------:R-:W-:Y:S02]  /*e030*/  IMAD.MOV.U32 R5, RZ, RZ, R2 ;  /* 0x000000ffff057224 */ /* 0x000fe400078e0002 */
[----:B------:R-:W-:Y:S02]  /*e040*/  IMAD.MOV.U32 R2, RZ, RZ, R7 ;  /* 0x000000ffff027224 */ /* 0x000fe400078e0007 */
.L_x_70953:
[----:B------:R-:W-:Y:S05]  /*e050*/  BSYNC B1 ;  /* 0x0000000000017941 */ /* 0x000fea0003800000 */
.L_x_70951:
        /* <DEDUP_REMOVED lines=9> */
.L_x_70955:
[----:B------:R-:W-:Y:S01]  /*e0f0*/  IMAD.MOV.U32 R28, RZ, RZ, R29 ;  /* 0x000000ffff1c7224 */ /* 0x000fe200078e001d */
[----:B------:R-:W-:Y:S01]  /*e100*/  MOV R29, R30 ;  /* 0x0000001e001d7202 */ /* 0x000fe20000000f00 */
[----:B------:R-:W-:Y:S02]  /*e110*/  IMAD.MOV.U32 R4, RZ, RZ, R5 ;  /* 0x000000ffff047224 */ /* 0x000fe400078e0005 */
[----:B------:R-:W-:Y:S02]  /*e120*/  IMAD.MOV.U32 R5, RZ, RZ, R6 ;  /* 0x000000ffff057224 */ /* 0x000fe400078e0006 */
.L_x_70956:
[----:B------:R-:W-:Y:S05]  /*e130*/  BSYNC B1 ;  /* 0x0000000000017941 */ /* 0x000fea0003800000 */
.L_x_70954:
        /* <DEDUP_REMOVED lines=9> */
.L_x_70958:
[----:B------:R-:W-:Y:S01]  /*e1d0*/  IMAD.MOV.U32 R31, RZ, RZ, R28 ;  /* 0x000000ffff1f7224 */ /* 0x000fe200078e001c */
[----:B------:R-:W-:Y:S01]  /*e1e0*/  MOV R28, R33 ;  /* 0x00000021001c7202 */ /* 0x000fe20000000f00 */
[----:B------:R-:W-:Y:S02]  /*e1f0*/  IMAD.MOV.U32 R7, RZ, RZ, R4 ;  /* 0x000000ffff077224 */ /* 0x000fe400078e0004 */
[----:B------:R-:W-:Y:S02]  /*e200*/  IMAD.MOV.U32 R4, RZ, RZ, R9 ;  /* 0x000000ffff047224 */ /* 0x000fe400078e0009 */
.L_x_70959:
[----:B------:R-:W-:Y:S05]  /*e210*/  BSYNC B1 ;  /* 0x0000000000017941 */ /* 0x000fea0003800000 */
.L_x_70957:
        /* <DEDUP_REMOVED lines=9> */
.L_x_70961:
[----:B------:R-:W-:Y:S01]  /*e2b0*/  IMAD.MOV.U32 R9, RZ, RZ, R31 ;  /* 0x000000ffff097224 */ /* 0x000fe200078e001f */
[----:B------:R-:W-:Y:S01]  /*e2c0*/  MOV R31, R32 ;  /* 0x00000020001f7202 */ /* 0x000fe20000000f00 */
[----:B------:R-:W-:Y:S02]  /*e2d0*/  IMAD.MOV.U32 R6, RZ, RZ, R7 ;  /* 0x000000ffff067224 */ /* 0x000fe400078e0007 */
[----:B------:R-:W-:Y:S02]  /*e2e0*/  IMAD.MOV.U32 R7, RZ, RZ, R8 ;  /* 0x000000ffff077224 */ /* 0x000fe400078e0008 */
.L_x_70962:
[----:B------:R-:W-:Y:S05]  /*e2f0*/  BSYNC B1 ;  /* 0x0000000000017941 */ /* 0x000fea0003800000 */
.L_x_70960:
        /* <DEDUP_REMOVED lines=16> */
.L_x_70964:
[----:B------:R-:W-:Y:S01]  /*e400*/  MOV R26, R11 ;  /* 0x0000000b001a7202 */ /* 0x000fe20000000f00 */
[----:B------:R-:W-:Y:S02]  /*e410*/  IMAD.MOV.U32 R8, RZ, RZ, R3 ;  /* 0x000000ffff087224 */ /* 0x000fe400078e0003 */
[----:B------:R-:W-:Y:S02]  /*e420*/  IMAD.MOV.U32 R11, RZ, RZ, R19 ;  /* 0x000000ffff0b7224 */ /* 0x000fe400078e0013 */
[----:B------:R-:W-:Y:S02]  /*e430*/  IMAD.MOV.U32 R3, RZ, RZ, R34 ;  /* 0x000000ffff037224 */ /* 0x000fe400078e0022 */
.L_x_70965:
[----:B------:R-:W-:Y:S05]  /*e440*/  BSYNC B1 ;  /* 0x0000000000017941 */ /* 0x000fea0003800000 */
.L_x_70963:
        /* <DEDUP_REMOVED lines=9> */
.L_x_70967:
[----:B------:R-:W-:Y:S01]  /*e4e0*/  MOV R19, R26 ;  /* 0x0000001a00137202 */ /* 0x000fe20000000f00 */
[----:B------:R-:W-:Y:S02]  /*e4f0*/  IMAD.MOV.U32 R17, RZ, RZ, R8 ;  /* 0x000000ffff117224 */ /* 0x000fe400078e0008 */
[----:B------:R-:W-:Y:S02]  /*e500*/  IMAD.MOV.U32 R26, RZ, RZ, R27 ;  /* 0x000000ffff1a7224 */ /* 0x000fe400078e001b */
[----:B------:R-:W-:Y:S02]  /*e510*/  IMAD.MOV.U32 R8, RZ, RZ, R25 ;  /* 0x000000ffff087224 */ /* 0x000fe400078e0019 */
.L_x_70968:
[----:B------:R-:W-:Y:S05]  /*e520*/  BSYNC B1 ;  /* 0x0000000000017941 */ /* 0x000fea0003800000 */
.L_x_70966:
        /* <DEDUP_REMOVED lines=9> */
.L_x_70970:
[----:B------:R-:W-:Y:S01]  /*e5c0*/  MOV R32, R19 ;  /* 0x0000001300207202 */ /* 0x000fe20000000f00 */
[----:B------:R-:W-:Y:S02]  /*e5d0*/  IMAD.MOV.U32 R30, RZ, RZ, R17 ;  /* 0x000000ffff1e7224 */ /* 0x000fe400078e0011 */
[----:B------:R-:W-:Y:S02]  /*e5e0*/  IMAD.MOV.U32 R19, RZ, RZ, R10 ;  /* 0x000000ffff137224 */ /* 0x000fe400078e000a */
[----:B------:R-:W-:Y:S02]  /*e5f0*/  IMAD.MOV.U32 R17, RZ, RZ, R2 ;  /* 0x000000ffff117224 */ /* 0x000fe400078e0002 */
.L_x_70971:
[----:B------:R-:W-:Y:S05]  /*e600*/  BSYNC B1 ;  /* 0x0000000000017941 */ /* 0x000fea0003800000 */
.L_x_70969:
        /* <DEDUP_REMOVED lines=9> */
.L_x_70973:
[----:B------:R-:W-:Y:S01]  /*e6a0*/  MOV R27, R32 ;  /* 0x00000020001b7202 */ /* 0x000fe20000000f00 */
[----:B------:R-:W-:Y:S02]  /*e6b0*/  IMAD.MOV.U32 R25, RZ, RZ, R30 ;  /* 0x000000ffff197224 */ /* 0x000fe400078e001e */
[----:B------:R-:W-:Y:S02]  /*e6c0*/  IMAD.MOV.U32 R32, RZ, RZ, R29 ;  /* 0x000000ffff207224 */ /* 0x000fe400078e001d */
[----:B------:R-:W-:Y:S02]  /*e6d0*/  IMAD.MOV.U32 R30, RZ, RZ, R5 ;  /* 0x000000ffff1e7224 */ /* 0x000fe400078e0005 */
.L_x_70974:
[----:B------:R-:W-:Y:S05]  /*e6e0*/  BSYNC B1 ;  /* 0x0000000000017941 */ /* 0x000fea0003800000 */
.L_x_70972:
        /* <DEDUP_REMOVED lines=9> */
.L_x_70976:
[----:B------:R-:W-:Y:S01]  /*e780*/  MOV R10, R27 ;  /* 0x0000001b000a7202 */ /* 0x000fe20000000f00 */
[----:B------:R-:W-:Y:S02]  /*e790*/  IMAD.MOV.U32 R2, RZ, RZ, R25 ;  /* 0x000000ffff027224 */ /* 0x000fe400078e0019 */
[----:B------:R-:W-:Y:S02]  /*e7a0*/  IMAD.MOV.U32 R27, RZ, RZ, R28 ;  /* 0x000000ffff1b7224 */ /* 0x000fe400078e001c */
[----:B------:R-:W-:Y:S02]  /*e7b0*/  IMAD.MOV.U32 R25, RZ, RZ, R4 ;  /* 0x000000ffff197224 */ /* 0x000fe400078e0004 */
.L_x_70977:
[----:B------:R-:W-:Y:S05]  /*e7c0*/  BSYNC B1 ;  /* 0x0000000000017941 */ /* 0x000fea0003800000 */
.L_x_70975:
        /* <DEDUP_REMOVED lines=9> */
.L_x_70979:
[----:B------:R-:W-:Y:S01]  /*e860*/  MOV R4, R10 ;  /* 0x0000000a00047202 */ /* 0x000fe20000000f00 */
[----:B------:R-:W-:Y:S02]  /*e870*/  IMAD.MOV.U32 R5, RZ, RZ, R2 ;  /* 0x000000ffff057224 */ /* 0x000fe400078e0002 */
[----:B------:R-:W-:Y:S02]  /*e880*/  IMAD.MOV.U32 R10, RZ, RZ, R31 ;  /* 0x000000ffff0a7224 */ /* 0x000fe400078e001f */
[----:B------:R-:W-:Y:S02]  /*e890*/  IMAD.MOV.U32 R2, RZ, RZ, R7 ;  /* 0x000000ffff027224 */ /* 0x000fe400078e0007 */
.L_x_70980:
[----:B------:R-:W-:Y:S05]  /*e8a0*/  BSYNC B1 ;  /* 0x0000000000017941 */ /* 0x000fea0003800000 */
.L_x_70978:
        /* <DEDUP_REMOVED lines=9> */
.L_x_70982:
[----:B------:R-:W-:Y:S01]  /*e940*/  MOV R28, R4 ;  /* 0x00000004001c7202 */ /* 0x000fe20000000f00 */
[----:B------:R-:W-:Y:S02]  /*e950*/  IMAD.MOV.U32 R7, RZ, RZ, R5 ;  /* 0x000000ffff077224 */ /* 0x000fe400078e0005 */
[----:B------:R-:W-:Y:S02]  /*e960*/  IMAD.MOV.U32 R4, RZ, RZ, R9 ;  /* 0x000000ffff047224 */ /* 0x000fe400078e0009 */
[----:B------:R-:W-:Y:S02]  /*e970*/  IMAD.MOV.U32 R5, RZ, RZ, R6 ;  /* 0x000000ffff057224 */ /* 0x000fe400078e0006 */
.L_x_70983:
[----:B------:R-:W-:Y:S05]  /*e980*/  BSYNC B1 ;  /* 0x0000000000017941 */ /* 0x000fea0003800000 */
.L_x_70981:
        /* <DEDUP_REMOVED lines=16> */
.L_x_70985:
[----:B------:R-:W-:Y:S02]  /*ea90*/  IMAD.MOV.U32 R24, RZ, RZ, R11 ;  /* 0x000000ffff187224 */ /* 0x000fe400078e000b */
[----:B------:R-:W-:Y:S02]  /*eaa0*/  IMAD.MOV.U32 R6, RZ, RZ, R3 ;  /* 0x000000ffff067224 */ /* 0x000fe400078e0003 */
[----:B------:R-:W-:Y:S02]  /*eab0*/  IMAD.MOV.U32 R11, RZ, RZ, R26 ;  /* 0x000000ffff0b7224 */ /* 0x000fe400078e001a */
[----:B------:R-:W-:Y:S02]  /*eac0*/  IMAD.MOV.U32 R3, RZ, RZ, R8 ;  /* 0x000000ffff037224 */ /* 0x000fe400078e0008 */
.L_x_70986:
[----:B------:R-:W-:Y:S05]  /*ead0*/  BSYNC B1 ;  /* 0x0000000000017941 */ /* 0x000fea0003800000 */
.L_x_70984:
        /* <DEDUP_REMOVED lines=9> */
.L_x_70988:
[----:B------:R-:W-:Y:S02]  /*eb70*/  IMAD.MOV.U32 R15, RZ, RZ, R24 ;  /* 0x000000ffff0f7224 */ /* 0x000fe400078e0018 */
[----:B------:R-:W-:Y:S02]  /*eb80*/  IMAD.MOV.U32 R9, RZ, RZ, R6 ;  /* 0x000000ffff097224 */ /* 0x000fe400078e0006 */
[----:B------:R-:W-:Y:S02]  /*eb90*/  IMAD.MOV.U32 R24, RZ, RZ, R19 ;  /* 0x000000ffff187224 */ /* 0x000fe400078e0013 */
[----:B------:R-:W-:Y:S02]  /*eba0*/  IMAD.MOV.U32 R6, RZ, RZ, R17 ;  /* 0x000000ffff067224 */ /* 0x000fe400078e0011 */
.L_x_70989:
[----:B------:R-:W-:Y:S05]  /*ebb0*/  BSYNC B1 ;  /* 0x0000000000017941 */ /* 0x000fea0003800000 */
.L_x_70987:
        /* <DEDUP_REMOVED lines=9> */
.L_x_70991:
[----:B------:R-:W-:Y:S02]  /*ec50*/  IMAD.MOV.U32 R26, RZ, RZ, R15 ;  /* 0x000000ffff1a7224 */ /* 0x000fe400078e000f */
[----:B------:R-:W-:Y:S02]  /*ec60*/  IMAD.MOV.U32 R8, RZ, RZ, R9 ;  /* 0x000000ffff087224 */ /* 0x000fe400078e0009 */
[----:B------:R-:W-:Y:S02]  /*ec70*/  IMAD.MOV.U32 R15, RZ, RZ, R32 ;  /* 0x000000ffff0f7224 */ /* 0x000fe400078e0020 */
[----:B------:R-:W-:Y:S02]  /*ec80*/  IMAD.MOV.U32 R9, RZ, RZ, R30 ;  /* 0x000000ffff097224 */ /* 0x000fe400078e001e */
.L_x_70992:
[----:B------:R-:W-:Y:S05]  /*ec90*/  BSYNC B1 ;  /* 0x0000000000017941 */ /* 0x000fea0003800000 */
.L_x_70990:
        /* <DEDUP_REMOVED lines=9> */
.L_x_70994:
[----:B------:R-:W-:Y:S02]  /*ed30*/  IMAD.MOV.U32 R19, RZ, RZ, R26 ;  /* 0x000000ffff137224 */ /* 0x000fe400078e001a */
[----:B------:R-:W-:Y:S02]  /*ed40*/  IMAD.MOV.U32 R17, RZ, RZ, R8 ;  /* 0x000000ffff117224 */ /* 0x000fe400078e0008 */
[----:B------:R-:W-:Y:S02]  /*ed50*/  IMAD.MOV.U32 R26, RZ, RZ, R27 ;  /* 0x000000ffff1a7224 */ /* 0x000fe400078e001b */
[----:B------:R-:W-:Y:S02]  /*ed60*/  IMAD.MOV.U32 R8, RZ, RZ, R25 ;  /* 0x000000ffff087224 */ /* 0x000fe400078e0019 */
.L_x_70995:
[----:B------:R-:W-:Y:S05]  /*ed70*/  BSYNC B1 ;  /* 0x0000000000017941 */ /* 0x000fea0003800000 */
.L_x_70993:
        /* <DEDUP_REMOVED lines=9> */
.L_x_70997:
[----:B------:R-:W-:Y:S02]  /*ee10*/  IMAD.MOV.U32 R25, RZ, RZ, R19 ;  /* 0x000000ffff197224 */ /* 0x000fe400078e0013 */
[----:B------:R-:W-:Y:S02]  /*ee20*/  IMAD.MOV.U32 R30, RZ, RZ, R17 ;  /* 0x000000ffff1e7224 */ /* 0x000fe400078e0011 */
[----:B------:R-:W-:Y:S02]  /*ee30*/  IMAD.MOV.U32 R19, RZ, RZ, R10 ;  /* 0x000000ffff137224 */ /* 0x000fe400078e000a */
[----:B------:R-:W-:Y:S02]  /*ee40*/  IMAD.MOV.U32 R17, RZ, RZ, R2 ;  /* 0x000000ffff117224 */ /* 0x000fe400078e0002 */
.L_x_70998:
[----:B------:R-:W-:Y:S05]  /*ee50*/  BSYNC B1 ;  /* 0x0000000000017941 */ /* 0x000fea0003800000 */
.L_x_70996:
        /* <DEDUP_REMOVED lines=9> */
.L_x_71000:
[----:B------:R-:W-:Y:S02]  /*eef0*/  IMAD.MOV.U32 R27, RZ, RZ, R25 ;  /* 0x000000ffff1b7224 */ /* 0x000fe400078e0019 */
[----:B------:R-:W-:Y:S02]  /*ef00*/  IMAD.MOV.U32 R2, RZ, RZ, R30 ;  /* 0x000000ffff027224 */ /* 0x000fe400078e001e */
[----:B------:R-:W-:Y:S02]  /*ef10*/  IMAD.MOV.U32 R25, RZ, RZ, R4 ;  /* 0x000000ffff197224 */ /* 0x000fe400078e0004 */
[----:B------:R-:W-:Y:S02]  /*ef20*/  IMAD.MOV.U32 R30, RZ, RZ, R5 ;  /* 0x000000ffff1e7224 */ /* 0x000fe400078e0005 */
.L_x_71001:
[----:B------:R-:W-:Y:S05]  /*ef30*/  BSYNC B1 ;  /* 0x0000000000017941 */ /* 0x000fea0003800000 */
.L_x_70999:
        /* <DEDUP_REMOVED lines=9> */
.L_x_71003:
[----:B------:R-:W-:Y:S02]  /*efd0*/  IMAD.MOV.U32 R5, RZ, RZ, R27 ;  /* 0x000000ffff057224 */ /* 0x000fe400078e001b */
[----:B------:R-:W-:Y:S02]  /*efe0*/  IMAD.MOV.U32 R4, RZ, RZ, R2 ;  /* 0x000000ffff047224 */ /* 0x000fe400078e0002 */
[----:B------:R-:W-:Y:S02]  /*eff0*/  IMAD.MOV.U32 R27, RZ, RZ, R28 ;  /* 0x000000ffff1b7224 */ /* 0x000fe400078e001c */
[----:B------:R-:W-:Y:S02]  /*f000*/  IMAD.MOV.U32 R2, RZ, RZ, R7 ;  /* 0x000000ffff027224 */ /* 0x000fe400078e0007 */
.L_x_71004:
[----:B------:R-:W-:Y:S05]  /*f010*/  BSYNC B1 ;  /* 0x0000000000017941 */ /* 0x000fea0003800000 */
.L_x_71002:
        /* <DEDUP_REMOVED lines=16> */
.L_x_71006:
[----:B------:R-:W-:Y:S01]  /*f120*/  IMAD.MOV.U32 R22, RZ, RZ, R11 ;  /* 0x000000ffff167224 */ /* 0x000fe200078e000b */
[----:B------:R-:W-:Y:S01]  /*f130*/  MOV R11, R24 ;  /* 0x00000018000b7202 */ /* 0x000fe20000000f00 */
[----:B------:R-:W-:Y:S02]  /*f140*/  IMAD.MOV.U32 R10, RZ, RZ, R3 ;  /* 0x000000ffff0a7224 */ /* 0x000fe400078e0003 */
[----:B------:R-:W-:Y:S02]  /*f150*/  IMAD.MOV.U32 R3, RZ, RZ, R6 ;  /* 0x000000ffff037224 */ /* 0x000fe400078e0006 */
.L_x_71007:
[----:B------:R-:W-:Y:S05]  /*f160*/  BSYNC B1 ;  /* 0x0000000000017941 */ /* 0x000fea0003800000 */
.L_x_71005:
        /* <DEDUP_REMOVED lines=9> */
.L_x_71009:
[----:B------:R-:W-:Y:S01]  /*f200*/  IMAD.MOV.U32 R13, RZ, RZ, R22 ;  /* 0x000000ffff0d7224 */ /* 0x000fe200078e0016 */
[----:B------:R-:W-:Y:S01]  /*f210*/  MOV R22, R15 ;  /* 0x0000000f00167202 */ /* 0x000fe20000000f00 */
[----:B------:R-:W-:Y:S02]  /*f220*/  IMAD.MOV.U32 R7, RZ, RZ, R10 ;  /* 0x000000ffff077224 */ /* 0x000fe400078e000a */
[----:B------:R-:W-:Y:S02]  /*f230*/  IMAD.MOV.U32 R10, RZ, RZ, R9 ;  /* 0x000000ffff0a7224 */ /* 0x000fe400078e0009 */
.L_x_71010:
[----:B------:R-:W-:Y:S05]  /*f240*/  BSYNC B1 ;  /* 0x0000000000017941 */ /* 0x000fea0003800000 */
.L_x_71008:
        /* <DEDUP_REMOVED lines=9> */
.L_x_71012:
[----:B------:R-:W-:Y:S01]  /*f2e0*/  IMAD.MOV.U32 R24, RZ, RZ, R13 ;  /* 0x000000ffff187224 */ /* 0x000fe200078e000d */
[----:B------:R-:W-:Y:S01]  /*f2f0*/  MOV R13, R26 ;  /* 0x0000001a000d7202 */ /* 0x000fe20000000f00 */
[----:B------:R-:W-:Y:S02]  /*f300*/  IMAD.MOV.U32 R6, RZ, RZ, R7 ;  /* 0x000000ffff067224 */ /* 0x000fe400078e0007 */
[----:B------:R-:W-:Y:S02]  /*f310*/  IMAD.MOV.U32 R7, RZ, RZ, R8 ;  /* 0x000000ffff077224 */ /* 0x000fe400078e0008 */
.L_x_71013:
[----:B------:R-:W-:Y:S05]  /*f320*/  BSYNC B1 ;  /* 0x0000000000017941 */ /* 0x000fea0003800000 */
.L_x_71011:
        /* <DEDUP_REMOVED lines=9> */
.L_x_71015:
[----:B------:R-:W-:Y:S01]  /*f3c0*/  IMAD.MOV.U32 R8, RZ, RZ, R24 ;  /* 0x000000ffff087224 */ /* 0x000fe200078e0018 */
[----:B------:R-:W-:Y:S01]  /*f3d0*/  MOV R24, R19 ;  /* 0x0000001300187202 */ /* 0x000fe20000000f00 */
[----:B------:R-:W-:Y:S02]  /*f3e0*/  IMAD.MOV.U32 R9, RZ, RZ, R6 ;  /* 0x000000ffff097224 */ /* 0x000fe400078e0006 */
[----:B------:R-:W-:Y:S02]  /*f3f0*/  IMAD.MOV.U32 R6, RZ, RZ, R17 ;  /* 0x000000ffff067224 */ /* 0x000fe400078e0011 */
.L_x_71016:
[----:B------:R-:W-:Y:S05]  /*f400*/  BSYNC B1 ;  /* 0x0000000000017941 */ /* 0x000fea0003800000 */
.L_x_71014:
        /* <DEDUP_REMOVED lines=9> */
.L_x_71018:
[----:B------:R-:W-:Y:S01]  /*f4a0*/  IMAD.MOV.U32 R26, RZ, RZ, R8 ;  /* 0x000000ffff1a7224 */ /* 0x000fe200078e0008 */
[----:B------:R-:W-:Y:S01]  /*f4b0*/  MOV R8, R25 ;  /* 0x0000001900087202 */ /* 0x000fe20000000f00 */
[----:B------:R-:W-:Y:S02]  /*f4c0*/  IMAD.MOV.U32 R15, RZ, RZ, R9 ;  /* 0x000000ffff0f7224 */ /* 0x000fe400078e0009 */
[----:B------:R-:W-:Y:S02]  /*f4d0*/  IMAD.MOV.U32 R9, RZ, RZ, R30 ;  /* 0x000000ffff097224 */ /* 0x000fe400078e001e */
.L_x_71019:
[----:B------:R-:W-:Y:S05]  /*f4e0*/  BSYNC B1 ;  /* 0x0000000000017941 */ /* 0x000fea0003800000 */
.L_x_71017:
        /* <DEDUP_REMOVED lines=9> */
.L_x_71021:
[----:B------:R-:W-:Y:S01]  /*f580*/  IMAD.MOV.U32 R28, RZ, RZ, R26 ;  /* 0x000000ffff1c7224 */ /* 0x000fe200078e001a */
[----:B------:R-:W-:Y:S01]  /*f590*/  MOV R26, R27 ;  /* 0x0000001b001a7202 */ /* 0x000fe20000000f00 */
[----:B------:R-:W-:Y:S02]  /*f5a0*/  IMAD.MOV.U32 R17, RZ, RZ, R15 ;  /* 0x000000ffff117224 */ /* 0x000fe400078e000f */
[----:B------:R-:W-:Y:S02]  /*f5b0*/  IMAD.MOV.U32 R15, RZ, RZ, R2 ;  /* 0x000000ffff0f7224 */ /* 0x000fe400078e0002 */
.L_x_71022:
[----:B------:R-:W-:Y:S05]  /*f5c0*/  BSYNC B1 ;  /* 0x0000000000017941 */ /* 0x000fea0003800000 */
.L_x_71020:
        /* <DEDUP_REMOVED lines=9> */
.L_x_71024:
[----:B------:R-:W-:Y:S01]  /*f660*/  IMAD.MOV.U32 R19, RZ, RZ, R28 ;  /* 0x000000ffff137224 */ /* 0x000fe200078e001c */
[----:B------:R-:W-:Y:S01]  /*f670*/  MOV R28, R5 ;  /* 0x00000005001c7202 */ /* 0x000fe20000000f00 */
[----:B------:R-:W-:Y:S02]  /*f680*/  IMAD.MOV.U32 R2, RZ, RZ, R17 ;  /* 0x000000ffff027224 */ /* 0x000fe400078e0011 */
[----:B------:R-:W-:Y:S02]  /*f690*/  IMAD.MOV.U32 R17, RZ, RZ, R4 ;  /* 0x000000ffff117224 */ /* 0x000fe400078e0004 */
.L_x_71025:
[----:B------:R-:W-:Y:S05]  /*f6a0*/  BSYNC B1 ;  /* 0x0000000000017941 */ /* 0x000fea0003800000 */
.L_x_71023:
        /* <DEDUP_REMOVED lines=16> */
.L_x_71027:
[----:B------:R-:W-:Y:S01]  /*f7b0*/  MOV R4, R11 ;  /* 0x0000000b00047202 */ /* 0x000fe20000000f00 */
[----:B------:R-:W-:Y:S02]  /*f7c0*/  IMAD.MOV.U32 R20, RZ, RZ, R3 ;  /* 0x000000ffff147224 */ /* 0x000fe400078e0003 */
[----:B------:R-:W-:Y:S02]  /*f7d0*/  IMAD.MOV.U32 R11, RZ, RZ, R22 ;  /* 0x000000ffff0b7224 */ /* 0x000fe400078e0016 */
[----:B------:R-:W-:Y:S02]  /*f7e0*/  IMAD.MOV.U32 R3, RZ, RZ, R10 ;  /* 0x000000ffff037224 */ /* 0x000fe400078e000a */
.L_x_71028:
[----:B------:R-:W-:Y:S05]  /*f7f0*/  BSYNC B1 ;  /* 0x0000000000017941 */ /* 0x000fea0003800000 */
.L_x_71026:
        /* <DEDUP_REMOVED lines=9> */
.L_x_71030:
[----:B------:R-:W-:Y:S01]  /*f890*/  MOV R5, R4 ;  /* 0x0000000400057202 */ /* 0x000fe20000000f00 */
[----:B------:R-:W-:Y:S02]  /*f8a0*/  IMAD.MOV.U32 R25, RZ, RZ, R20 ;  /* 0x000000ffff197224 */ /* 0x000fe400078e0014 */
[----:B------:R-:W-:Y:S02]  /*f8b0*/  IMAD.MOV.U32 R4, RZ, RZ, R13 ;  /* 0x000000ffff047224 */ /* 0x000fe400078e000d */
[----:B------:R-:W-:Y:S02]  /*f8c0*/  IMAD.MOV.U32 R20, RZ, RZ, R7 ;  /* 0x000000ffff147224 */ /* 0x000fe400078e0007 */
.L_x_71031:
[----:B------:R-:W-:Y:S05]  /*f8d0*/  BSYNC B1 ;  /* 0x0000000000017941 */ /* 0x000fea0003800000 */
.L_x_71029:
        /* <DEDUP_REMOVED lines=9> */
.L_x_71033:
[----:B------:R-:W-:Y:S01]  /*f970*/  MOV R7, R5 ;  /* 0x0000000500077202 */ /* 0x000fe20000000f00 */
[----:B------:R-:W-:Y:S02]  /*f980*/  IMAD.MOV.U32 R10, RZ, RZ, R25 ;  /* 0x000000ffff0a7224 */ /* 0x000fe400078e0019 */
[----:B------:R-:W-:Y:S02]  /*f990*/  IMAD.MOV.U32 R5, RZ, RZ, R24 ;  /* 0x000000ffff057224 */ /* 0x000fe400078e0018 */
[----:B------:R-:W-:Y:S02]  /*f9a0*/  IMAD.MOV.U32 R25, RZ, RZ, R6 ;  /* 0x000000ffff197224 */ /* 0x000fe400078e0006 */
.L_x_71034:
[----:B------:R-:W-:Y:S05]  /*f9b0*/  BSYNC B1 ;  /* 0x0000000000017941 */ /* 0x000fea0003800000 */
.L_x_71032:
        /* <DEDUP_REMOVED lines=9> */
.L_x_71036:
[----:B------:R-:W-:Y:S01]  /*fa50*/  MOV R13, R7 ;  /* 0x00000007000d7202 */ /* 0x000fe20000000f00 */
[----:B------:R-:W-:Y:S02]  /*fa60*/  IMAD.MOV.U32 R6, RZ, RZ, R10 ;  /* 0x000000ffff067224 */ /* 0x000fe400078e000a */
[----:B------:R-:W-:Y:S02]  /*fa70*/  IMAD.MOV.U32 R7, RZ, RZ, R8 ;  /* 0x000000ffff077224 */ /* 0x000fe400078e0008 */
[----:B------:R-:W-:Y:S02]  /*fa80*/  IMAD.MOV.U32 R10, RZ, RZ, R9 ;  /* 0x000000ffff0a7224 */ /* 0x000fe400078e0009 */
.L_x_71037:
[----:B------:R-:W-:Y:S05]  /*fa90*/  BSYNC B1 ;  /* 0x0000000000017941 */ /* 0x000fea0003800000 */
.L_x_71035:
        /* <DEDUP_REMOVED lines=9> */
.L_x_71039:
[----:B------:R-:W-:Y:S01]  /*fb30*/  MOV R9, R13 ;  /* 0x0000000d00097202 */ /* 0x000fe20000000f00 */
[----:B------:R-:W-:Y:S02]  /*fb40*/  IMAD.MOV.U32 R8, RZ, RZ, R6 ;  /* 0x000000ffff087224 */ /* 0x000fe400078e0006 */
[----:B------:R-:W-:Y:S02]  /*fb50*/  IMAD.MOV.U32 R13, RZ, RZ, R26 ;  /* 0x000000ffff0d7224 */ /* 0x000fe400078e001a */
[----:B------:R-:W-:Y:S02]  /*fb60*/  IMAD.MOV.U32 R6, RZ, RZ, R15 ;  /* 0x000000ffff067224 */ /* 0x000fe400078e000f */
.L_x_71040:
[----:B------:R-:W-:Y:S05]  /*fb70*/  BSYNC B1 ;  /* 0x0000000000017941 */ /* 0x000fea0003800000 */
.L_x_71038:
        /* <DEDUP_REMOVED lines=9> */
.L_x_71042:
[----:B------:R-:W-:Y:S01]  /*fc10*/  MOV R22, R9 ;  /* 0x0000000900167202 */ /* 0x000fe20000000f00 */
[----:B------:R-:W-:Y:S02]  /*fc20*/  IMAD.MOV.U32 R15, RZ, RZ, R8 ;  /* 0x000000ffff0f7224 */ /* 0x000fe400078e0008 */
[----:B------:R-:W-:Y:S02]  /*fc30*/  IMAD.MOV.U32 R9, RZ, RZ, R28 ;  /* 0x000000ffff097224 */ /* 0x000fe400078e001c */
[----:B------:R-:W-:Y:S02]  /*fc40*/  IMAD.MOV.U32 R8, RZ, RZ, R17 ;  /* 0x000000ffff087224 */ /* 0x000fe400078e0011 */
.L_x_71043:
[----:B------:R-:W-:Y:S05]  /*fc50*/  BSYNC B1 ;  /* 0x0000000000017941 */ /* 0x000fea0003800000 */
.L_x_71041:
        /* <DEDUP_REMOVED lines=9> */
.L_x_71045:
[----:B------:R-:W-:Y:S01]  /*fcf0*/  MOV R17, R22 ;  /* 0x0000001600117202 */ /* 0x000fe20000000f00 */
[----:B------:R-:W-:Y:S02]  /*fd00*/  IMAD.MOV.U32 R24, RZ, RZ, R15 ;  /* 0x000000ffff187224 */ /* 0x000fe400078e000f */
[----:B------:R-:W-:Y:S02]  /*fd10*/  IMAD.MOV.U32 R22, RZ, RZ, R19 ;  /* 0x000000ffff167224 */ /* 0x000fe400078e0013 */
[----:B------:R-:W-:Y:S02]  /*fd20*/  IMAD.MOV.U32 R15, RZ, RZ, R2 ;  /* 0x000000ffff0f7224 */ /* 0x000fe400078e0002 */
.L_x_71046:
[----:B------:R-:W-:Y:S05]  /*fd30*/  BSYNC B1 ;  /* 0x0000000000017941 */ /* 0x000fea0003800000 */
.L_x_71044:
        /* <DEDUP_REMOVED lines=16> */
.L_x_71048:
[----:B------:R-:W-:Y:S02]  /*fe40*/  IMAD.MOV.U32 R2, RZ, RZ, R11 ;  /* 0x000000ffff027224 */ /* 0x000fe400078e000b */
[----:B------:R-:W-:Y:S02]  /*fe50*/  IMAD.MOV.U32 R18, RZ, RZ, R3 ;  /* 0x000000ffff127224 */ /* 0x000fe400078e0003 */
[----:B------:R-:W-:Y:S02]  /*fe60*/  IMAD.MOV.U32 R11, RZ, RZ, R4 ;  /* 0x000000ffff0b7224 */ /* 0x000fe400078e0004 */
[----:B------:R-:W-:Y:S02]  /*fe70*/  IMAD.MOV.U32 R3, RZ, RZ, R20 ;  /* 0x000000ffff037224 */ /* 0x000fe400078e0014 */
.L_x_71049:
[----:B------:R-:W-:Y:S05]  /*fe80*/  BSYNC B1 ;  /* 0x0000000000017941 */ /* 0x000fea0003800000 */
.L_x_71047:
        /* <DEDUP_REMOVED lines=9> */
.L_x_71051:
[----:B------:R-:W-:Y:S02]  /*ff20*/  IMAD.MOV.U32 R4, RZ, RZ, R2 ;  /* 0x000000ffff047224 */ /* 0x000fe400078e0002 */
[----:B------:R-:W-:Y:S02]  /*ff30*/  IMAD.MOV.U32 R19, RZ, RZ, R18 ;  /* 0x000000ffff137224 */ /* 0x000fe400078e0012 */
[----:B------:R-:W-:Y:S02]  /*ff40*/  IMAD.MOV.U32 R2, RZ, RZ, R5 ;  /* 0x000000ffff027224 */ /* 0x000fe400078e0005 */
[----:B------:R-:W-:Y:S02]  /*ff50*/  IMAD.MOV.U32 R18, RZ, RZ, R25 ;  /* 0x000000ffff127224 */ /* 0x000fe400078e0019 */
.L_x_71052:
[----:B------:R-:W-:Y:S05]  /*ff60*/  BSYNC B1 ;  /* 0x0000000000017941 */ /* 0x000fea0003800000 */
.L_x_71050:
        /* <DEDUP_REMOVED lines=9> */
.L_x_71054:
[----:B------:R-:W-:Y:S02]  /*10000*/  IMAD.MOV.U32 R20, RZ, RZ, R4 ;  /* 0x000000ffff147224 */ /* 0x000fe400078e0004 */
[----:B------:R-:W-:Y:S02]  /*10010*/  IMAD.MOV.U32 R5, RZ, RZ, R19 ;  /* 0x000000ffff057224 */ /* 0x000fe400078e0013 */
[----:B------:R-:W-:Y:S02]  /*10020*/  IMAD.MOV.U32 R4, RZ, RZ, R7 ;  /* 0x000000ffff047224 */ /* 0x000fe400078e0007 */
[----:B------:R-:W-:Y:S02]  /*10030*/  IMAD.MOV.U32 R19, RZ, RZ, R10 ;  /* 0x000000ffff137224 */ /* 0x000fe400078e000a */
.L_x_71055:
[----:B------:R-:W-:Y:S05]  /*10040*/  BSYNC B1 ;  /* 0x0000000000017941 */ /* 0x000fea0003800000 */
.L_x_71053:
        /* <DEDUP_REMOVED lines=9> */
.L_x_71057:
[----:B------:R-:W-:Y:S02]  /*100e0*/  IMAD.MOV.U32 R10, RZ, RZ, R20 ;  /* 0x000000ffff0a7224 */ /* 0x000fe400078e0014 */
[----:B------:R-:W-:Y:S02]  /*100f0*/  IMAD.MOV.U32 R7, RZ, RZ, R5 ;  /* 0x000000ffff077224 */ /* 0x000fe400078e0005 */
[----:B------:R-:W-:Y:S02]  /*10100*/  IMAD.MOV.U32 R20, RZ, RZ, R13 ;  /* 0x000000ffff147224 */ /* 0x000fe400078e000d */
[----:B------:R-:W-:Y:S02]  /*10110*/  IMAD.MOV.U32 R5, RZ, RZ, R6 ;  /* 0x000000ffff057224 */ /* 0x000fe400078e0006 */
.L_x_71058:
[----:B------:R-:W-:Y:S05]  /*10120*/  BSYNC B1 ;  /* 0x0000000000017941 */ /* 0x000fea0003800000 */
.L_x_71056:
        /* <DEDUP_REMOVED lines=9> */
.L_x_71060:
[----:B------:R-:W-:Y:S02]  /*101c0*/  IMAD.MOV.U32 R13, RZ, RZ, R10 ;  /* 0x000000ffff0d7224 */ /* 0x000fe400078e000a */
[----:B------:R-:W-:Y:S02]  /*101d0*/  IMAD.MOV.U32 R6, RZ, RZ, R7 ;  /* 0x000000ffff067224 */ /* 0x000fe400078e0007 */
[----:B------:R-:W-:Y:S02]  /*101e0*/  IMAD.MOV.U32 R10, RZ, RZ, R9 ;  /* 0x000000ffff0a7224 */ /* 0x000fe400078e0009 */
[----:B------:R-:W-:Y:S02]  /*101f0*/  IMAD.MOV.U32 R7, RZ, RZ, R8 ;  /* 0x000000ffff077224 */ /* 0x000fe400078e0008 */
.L_x_71061:
[----:B------:R-:W-:Y:S05]  /*10200*/  BSYNC B1 ;  /* 0x0000000000017941 */ /* 0x000fea0003800000 */
.L_x_71059:
        /* <DEDUP_REMOVED lines=9> */
.L_x_71063:
[----:B------:R-:W-:Y:S02]  /*102a0*/  IMAD.MOV.U32 R8, RZ, RZ, R13 ;  /* 0x000000ffff087224 */ /* 0x000fe400078e000d */
[----:B------:R-:W-:Y:S02]  /*102b0*/  IMAD.MOV.U32 R9, RZ, RZ, R6 ;  /* 0x000000ffff097224 */ /* 0x000fe400078e0006 */
[----:B------:R-:W-:Y:S02]  /*102c0*/  IMAD.MOV.U32 R13, RZ, RZ, R22 ;  /* 0x000000ffff0d7224 */ /* 0x000fe400078e0016 */
[----:B------:R-:W-:Y:S02]  /*102d0*/  IMAD.MOV.U32 R6, RZ, RZ, R15 ;  /* 0x000000ffff067224 */ /* 0x000fe400078e000f */
.L_x_71064:
[----:B------:R-:W-:Y:S05]  /*102e0*/  BSYNC B1 ;  /* 0x0000000000017941 */ /* 0x000fea0003800000 */
.L_x_71062:
        /* <DEDUP_REMOVED lines=9> */
.L_x_71066:
[----:B------:R-:W-:Y:S02]  /*10380*/  IMAD.MOV.U32 R15, RZ, RZ, R8 ;  /* 0x000000ffff0f7224 */ /* 0x000fe400078e0008 */
[----:B------:R-:W-:Y:S02]  /*10390*/  IMAD.MOV.U32 R22, RZ, RZ, R9 ;  /* 0x000000ffff167224 */ /* 0x000fe400078e0009 */
[----:B------:R-:W-:Y:S02]  /*103a0*/  IMAD.MOV.U32 R8, RZ, RZ, R17 ;  /* 0x000000ffff087224 */ /* 0x000fe400078e0011 */
[----:B------:R-:W-:Y:S02]  /*103b0*/  IMAD.MOV.U32 R9, RZ, RZ, R24 ;  /* 0x000000ffff097224 */ /* 0x000fe400078e0018 */
.L_x_71067:
[----:B------:R-:W-:Y:S05]  /*103c0*/  BSYNC B1 ;  /* 0x0000000000017941 */ /* 0x000fea0003800000 */
.L_x_71065:
        /* <DEDUP_REMOVED lines=16> */
.L_x_71069:
[----:B------:R-:W-:Y:S01]  /*104d0*/  IMAD.MOV.U32 R16, RZ, RZ, R11 ;  /* 0x000000ffff107224 */ /* 0x000fe200078e000b */
[----:B------:R-:W-:Y:S01]  /*104e0*/  MOV R11, R2 ;  /* 0x00000002000b7202 */ /* 0x000fe20000000f00 */
[----:B------:R-:W-:Y:S02]  /*104f0*/  IMAD.MOV.U32 R24, RZ, RZ, R3 ;  /* 0x000000ffff187224 */ /* 0x000fe400078e0003 */
[----:B------:R-:W-:Y:S02]  /*10500*/  IMAD.MOV.U32 R3, RZ, RZ, R18 ;  /* 0x000000ffff037224 */ /* 0x000fe400078e0012 */
.L_x_71070:
[----:B------:R-:W-:Y:S05]  /*10510*/  BSYNC B1 ;  /* 0x0000000000017941 */ /* 0x000fea0003800000 */
.L_x_71068:
        /* <DEDUP_REMOVED lines=9> */
.L_x_71072:
[----:B------:R-:W-:Y:S01]  /*105b0*/  IMAD.MOV.U32 R17, RZ, RZ, R16 ;  /* 0x000000ffff117224 */ /* 0x000fe200078e0010 */
[----:B------:R-:W-:Y:S01]  /*105c0*/  MOV R16, R4 ;  /* 0x0000000400107202 */ /* 0x000fe20000000f00 */
[----:B------:R-:W-:Y:S02]  /*105d0*/  IMAD.MOV.U32 R18, RZ, RZ, R24 ;  /* 0x000000ffff127224 */ /* 0x000fe400078e0018 */
[----:B------:R-:W-:Y:S02]  /*105e0*/  IMAD.MOV.U32 R24, RZ, RZ, R19 ;  /* 0x000000ffff187224 */ /* 0x000fe400078e0013 */
.L_x_71073:
[----:B------:R-:W-:Y:S05]  /*105f0*/  BSYNC B1 ;  /* 0x0000000000017941 */ /* 0x000fea0003800000 */
.L_x_71071:
        /* <DEDUP_REMOVED lines=9> */
.L_x_71075:
[----:B------:R-:W-:Y:S01]  /*10690*/  IMAD.MOV.U32 R19, RZ, RZ, R17 ;  /* 0x000000ffff137224 */ /* 0x000fe200078e0011 */
[----:B------:R-:W-:Y:S01]  /*106a0*/  MOV R17, R20 ;  /* 0x0000001400117202 */ /* 0x000fe20000000f00 */
[----:B------:R-:W-:Y:S02]  /*106b0*/  IMAD.MOV.U32 R26, RZ, RZ, R18 ;  /* 0x000000ffff1a7224 */ /* 0x000fe400078e0012 */
[----:B------:R-:W-:Y:S02]  /*106c0*/  IMAD.MOV.U32 R18, RZ, RZ, R5 ;  /* 0x000000ffff127224 */ /* 0x000fe400078e0005 */
.L_x_71076:
[----:B------:R-:W-:Y:S05]  /*106d0*/  BSYNC B1 ;  /* 0x0000000000017941 */ /* 0x000fea0003800000 */
.L_x_71074:
        /* <DEDUP_REMOVED lines=9> */
.L_x_71078:
[----:B------:R-:W-:Y:S01]  /*10770*/  IMAD.MOV.U32 R20, RZ, RZ, R19 ;  /* 0x000000ffff147224 */ /* 0x000fe200078e0013 */
[----:B------:R-:W-:Y:S01]  /*10780*/  MOV R19, R10 ;  /* 0x0000000a00137202 */ /* 0x000fe20000000f00 */
[----:B------:R-:W-:Y:S02]  /*10790*/  IMAD.MOV.U32 R25, RZ, RZ, R26 ;  /* 0x000000ffff197224 */ /* 0x000fe400078e001a */
[----:B------:R-:W-:Y:S02]  /*107a0*/  IMAD.MOV.U32 R26, RZ, RZ, R7 ;  /* 0x000000ffff1a7224 */ /* 0x000fe400078e0007 */
.L_x_71079:
[----:B------:R-:W-:Y:S05]  /*107b0*/  BSYNC B1 ;  /* 0x0000000000017941 */ /* 0x000fea0003800000 */
.L_x_71077:
        /* <DEDUP_REMOVED lines=9> */
.L_x_71081:
[----:B------:R-:W-:Y:S01]  /*10850*/  IMAD.MOV.U32 R27, RZ, RZ, R20 ;  /* 0x000000ffff1b7224 */ /* 0x000fe200078e0014 */
[----:B------:R-:W-:Y:S01]  /*10860*/  MOV R20, R13 ;  /* 0x0000000d00147202 */ /* 0x000fe20000000f00 */
[----:B------:R-:W-:Y:S02]  /*10870*/  IMAD.MOV.U32 R32, RZ, RZ, R25 ;  /* 0x000000ffff207224 */ /* 0x000fe400078e0019 */
[----:B------:R-:W-:Y:S02]  /*10880*/  IMAD.MOV.U32 R25, RZ, RZ, R6 ;  /* 0x000000ffff197224 */ /* 0x000fe400078e0006 */
.L_x_71082:
[----:B------:R-:W-:Y:S05]  /*10890*/  BSYNC B1 ;  /* 0x0000000000017941 */ /* 0x000fea0003800000 */
.L_x_71080:
        /* <DEDUP_REMOVED lines=9> */
.L_x_71084:
[----:B------:R-:W-:Y:S01]  /*10930*/  IMAD.MOV.U32 R13, RZ, RZ, R27 ;  /* 0x000000ffff0d7224 */ /* 0x000fe200078e001b */
[----:B------:R-:W-:Y:S01]  /*10940*/  MOV R27, R8 ;  /* 0x00000008001b7202 */ /* 0x000fe20000000f00 */
[----:B------:R-:W-:Y:S02]  /*10950*/  IMAD.MOV.U32 R35, RZ, RZ, R32 ;  /* 0x000000ffff237224 */ /* 0x000fe400078e0020 */
[----:B------:R-:W-:Y:S02]  /*10960*/  IMAD.MOV.U32 R32, RZ, RZ, R9 ;  /* 0x000000ffff207224 */ /* 0x000fe400078e0009 */
.L_x_71085:
[----:B------:R-:W-:Y:S05]  /*10970*/  BSYNC B1 ;  /* 0x0000000000017941 */ /* 0x000fea0003800000 */
.L_x_71083:
        /* <DEDUP_REMOVED lines=9> */
.L_x_71087:
[----:B------:R-:W-:Y:S01]  /*10a10*/  IMAD.MOV.U32 R34, RZ, RZ, R13 ;  /* 0x000000ffff227224 */ /* 0x000fe200078e000d */
[----:B------:R-:W-:Y:S01]  /*10a20*/  MOV R13, R15 ;  /* 0x0000000f000d7202 */ /* 0x000fe20000000f00 */
[----:B------:R-:W-:Y:S02]  /*10a30*/  IMAD.MOV.U32 R40, RZ, RZ, R35 ;  /* 0x000000ffff287224 */ /* 0x000fe400078e0023 */
[----:B------:R-:W-:Y:S02]  /*10a40*/  IMAD.MOV.U32 R35, RZ, RZ, R22 ;  /* 0x000000ffff237224 */ /* 0x000fe400078e0016 */
.L_x_71088:
[----:B------:R-:W-:Y:S05]  /*10a50*/  BSYNC B1 ;  /* 0x0000000000017941 */ /* 0x000fea0003800000 */
.L_x_71086:
        /* <DEDUP_REMOVED lines=16> */
.L_x_71090:
[----:B------:R-:W-:Y:S01]  /*10b60*/  MOV R10, R11 ;  /* 0x0000000b000a7202 */ /* 0x000fe20000000f00 */
[----:B------:R-:W-:Y:S02]  /*10b70*/  IMAD.MOV.U32 R2, RZ, RZ, R3 ;  /* 0x000000ffff027224 */ /* 0x000fe400078e0003 */
[----:B------:R-:W-:Y:S02]  /*10b80*/  IMAD.MOV.U32 R11, RZ, RZ, R16 ;  /* 0x000000ffff0b7224 */ /* 0x000fe400078e0010 */
[----:B------:R-:W-:Y:S02]  /*10b90*/  IMAD.MOV.U32 R3, RZ, RZ, R24 ;  /* 0x000000ffff037224 */ /* 0x000fe400078e0018 */
.L_x_71091:
[----:B------:R-:W-:Y:S05]  /*10ba0*/  BSYNC B1 ;  /* 0x0000000000017941 */ /* 0x000fea0003800000 */
.L_x_71089:
        /* <DEDUP_REMOVED lines=9> */
.L_x_71093:
[----:B------:R-:W-:Y:S01]  /*10c40*/  MOV R29, R10 ;  /* 0x0000000a001d7202 */ /* 0x000fe20000000f00 */
[----:B------:R-:W-:Y:S02]  /*10c50*/  IMAD.MOV.U32 R5, RZ, RZ, R2 ;  /* 0x000000ffff057224 */ /* 0x000fe400078e0002 */
[----:B------:R-:W-:Y:S02]  /*10c60*/  IMAD.MOV.U32 R10, RZ, RZ, R17 ;  /* 0x000000ffff0a7224 */ /* 0x000fe400078e0011 */
[----:B------:R-:W-:Y:S02]  /*10c70*/  IMAD.MOV.U32 R2, RZ, RZ, R18 ;  /* 0x000000ffff027224 */ /* 0x000fe400078e0012 */
.L_x_71094:
[----:B------:R-:W-:Y:S05]  /*10c80*/  BSYNC B1 ;  /* 0x0000000000017941 */ /* 0x000fea0003800000 */
.L_x_71092:
        /* <DEDUP_REMOVED lines=9> */
.L_x_71096:
[----:B------:R-:W-:Y:S01]  /*10d20*/  MOV R28, R29 ;  /* 0x0000001d001c7202 */ /* 0x000fe20000000f00 */
[----:B------:R-:W-:Y:S02]  /*10d30*/  IMAD.MOV.U32 R4, RZ, RZ, R5 ;  /* 0x000000ffff047224 */ /* 0x000fe400078e0005 */
[----:B------:R-:W-:Y:S02]  /*10d40*/  IMAD.MOV.U32 R29, RZ, RZ, R19 ;  /* 0x000000ffff1d7224 */ /* 0x000fe400078e0013 */
[----:B------:R-:W-:Y:S02]  /*10d50*/  IMAD.MOV.U32 R5, RZ, RZ, R26 ;  /* 0x000000ffff057224 */ /* 0x000fe400078e001a */
.L_x_71097:
[----:B------:R-:W-:Y:S05]  /*10d60*/  BSYNC B1 ;  /* 0x0000000000017941 */ /* 0x000fea0003800000 */
.L_x_71095:
        /* <DEDUP_REMOVED lines=9> */
.L_x_71099:
[----:B------:R-:W-:Y:S01]  /*10e00*/  MOV R31, R28 ;  /* 0x0000001c001f7202 */ /* 0x000fe20000000f00 */
[----:B------:R-:W-:Y:S02]  /*10e10*/  IMAD.MOV.U32 R7, RZ, RZ, R4 ;  /* 0x000000ffff077224 */ /* 0x000fe400078e0004 */
[----:B------:R-:W-:Y:S02]  /*10e20*/  IMAD.MOV.U32 R28, RZ, RZ, R20 ;  /* 0x000000ffff1c7224 */ /* 0x000fe400078e0014 */
[----:B------:R-:W-:Y:S02]  /*10e30*/  IMAD.MOV.U32 R4, RZ, RZ, R25 ;  /* 0x000000ffff047224 */ /* 0x000fe400078e0019 */
.L_x_71100:
[----:B------:R-:W-:Y:S05]  /*10e40*/  BSYNC B1 ;  /* 0x0000000000017941 */ /* 0x000fea0003800000 */
.L_x_71098:
        /* <DEDUP_REMOVED lines=9> */
.L_x_71102:
[----:B------:R-:W-:Y:S01]  /*10ee0*/  MOV R30, R31 ;  /* 0x0000001f001e7202 */ /* 0x000fe20000000f00 */
[----:B------:R-:W-:Y:S02]  /*10ef0*/  IMAD.MOV.U32 R6, RZ, RZ, R7 ;  /* 0x000000ffff067224 */ /* 0x000fe400078e0007 */
[----:B------:R-:W-:Y:S02]  /*10f00*/  IMAD.MOV.U32 R31, RZ, RZ, R27 ;  /* 0x000000ffff1f7224 */ /* 0x000fe400078e001b */
[----:B------:R-:W-:Y:S02]  /*10f10*/  IMAD.MOV.U32 R7, RZ, RZ, R32 ;  /* 0x000000ffff077224 */ /* 0x000fe400078e0020 */
.L_x_71103:
[----:B------:R-:W-:Y:S05]  /*10f20*/  BSYNC B1 ;  /* 0x0000000000017941 */ /* 0x000fea0003800000 */
.L_x_71101:
        /* <DEDUP_REMOVED lines=9> */
.L_x_71105:
[----:B------:R-:W-:Y:S01]  /*10fc0*/  MOV R33, R30 ;  /* 0x0000001e00217202 */ /* 0x000fe20000000f00 */
[----:B------:R-:W-:Y:S02]  /*10fd0*/  IMAD.MOV.U32 R9, RZ, RZ, R6 ;  /* 0x000000ffff097224 */ /* 0x000fe400078e0006 */
[----:B------:R-:W-:Y:S02]  /*10fe0*/  IMAD.MOV.U32 R30, RZ, RZ, R13 ;  /* 0x000000ffff1e7224 */ /* 0x000fe400078e000d */
[----:B------:R-:W-:Y:S02]  /*10ff0*/  IMAD.MOV.U32 R6, RZ, RZ, R35 ;  /* 0x000000ffff067224 */ /* 0x000fe400078e0023 */
.L_x_71106:
[----:B------:R-:W-:Y:S05]  /*11000*/  BSYNC B1 ;  /* 0x0000000000017941 */ /* 0x000fea0003800000 */
.L_x_71104:
        /* <DEDUP_REMOVED lines=9> */
.L_x_71108:
[----:B------:R-:W-:Y:S01]  /*110a0*/  MOV R32, R33 ;  /* 0x0000002100207202 */ /* 0x000fe20000000f00 */
[----:B------:R-:W-:Y:S02]  /*110b0*/  IMAD.MOV.U32 R8, RZ, RZ, R9 ;  /* 0x000000ffff087224 */ /* 0x000fe400078e0009 */
[----:B------:R-:W-:Y:S02]  /*110c0*/  IMAD.MOV.U32 R33, RZ, RZ, R34 ;  /* 0x000000ffff217224 */ /* 0x000fe400078e0022 */
[----:B------:R-:W-:Y:S02]  /*110d0*/  IMAD.MOV.U32 R9, RZ, RZ, R40 ;  /* 0x000000ffff097224 */ /* 0x000fe400078e0028 */
.L_x_71109:
[----:B------:R-:W-:Y:S05]  /*110e0*/  BSYNC B1 ;  /* 0x0000000000017941 */ /* 0x000fea0003800000 */
.L_x_71107:
[----:B------:R-:W-:Y:S02]  /*110f0*/  FADD.FTZ R34, R23, R21 ;  /* 0x0000001517227221 */ /* 0x000fe40000010000 */
[----:B------:R-:W-:Y:S02]  /*11100*/  IMAD.MOV.U32 R35, RZ, RZ, R12 ;  /* 0x000000ffff237224 */ /* 0x000fe400078e000c */
.L_x_70941:
[----:B-1-34-:R-:W-:Y:S05]  /*11110*/  BSYNC B0 ;  /* 0x0000000000007941 */ /* 0x01afea0003800000 */
.L_x_70940:
        /* <DEDUP_REMOVED lines=46> */
.L_x_71113:
[----:B------:R-:W-:Y:S02]  /*11400*/  IMAD.MOV.U32 R19, RZ, RZ, R11 ;  /* 0x000000ffff137224 */ /* 0x000fe400078e000b */
[----:B------:R-:W-:Y:S01]  /*11410*/  IMAD.MOV.U32 R34, RZ, RZ, R3 ;  /* 0x000000ffff227224 */ /* 0x000fe200078e0003 */
[----:B------:R-:W-:Y:S01]  /*11420*/  MOV R3, R2 ;  /* 0x0000000200037202 */ /* 0x000fe20000000f00 */
[----:B------:R-:W-:Y:S02]  /*11430*/  IMAD.MOV.U32 R11, RZ, RZ, R10 ;  /* 0x000000ffff0b7224 */ /* 0x000fe400078e000a */
.L_x_71114:
[----:B------:R-:W-:Y:S05]  /*11440*/  BSYNC B1 ;  /* 0x0000000000017941 */ /* 0x000fea0003800000 */
.L_x_71112:
        /* <DEDUP_REMOVED lines=9> */
.L_x_71116:
[----:B------:R-:W-:Y:S01]  /*114e0*/  IMAD.MOV.U32 R27, RZ, RZ, R19 ;  /* 0x000000ffff1b7224 */ /* 0x000fe200078e0013 */
[----:B------:R-:W-:Y:S01]  /*114f0*/  MOV R19, R29 ;  /* 0x0000001d00137202 */ /* 0x000fe20000000f00 */
[----:B------:R-:W-:Y:S02]  /*11500*/  IMAD.MOV.U32 R25, RZ, RZ, R34 ;  /* 0x000000ffff197224 */ /* 0x000fe400078e0022 */
[----:B------:R-:W-:Y:S02]  /*11510*/  IMAD.MOV.U32 R34, RZ, RZ, R5 ;  /* 0x000000ffff227224 */ /* 0x000fe400078e0005 */
.L_x_71117:
[----:B------:R-:W-:Y:S05]  /*11520*/  BSYNC B1 ;  /* 0x0000000000017941 */ /* 0x000fea0003800000 */
.L_x_71115:
        /* <DEDUP_REMOVED lines=9> */
.L_x_71119:
[----:B------:R-:W-:Y:S01]  /*115c0*/  IMAD.MOV.U32 R10, RZ, RZ, R27 ;  /* 0x000000ffff0a7224 */ /* 0x000fe200078e001b */
[----:B------:R-:W-:Y:S01]  /*115d0*/  MOV R2, R25 ;  /* 0x0000001900027202 */ /* 0x000fe20000000f00 */
[----:B------:R-:W-:Y:S02]  /*115e0*/  IMAD.MOV.U32 R27, RZ, RZ, R28 ;  /* 0x000000ffff1b7224 */ /* 0x000fe400078e001c */
[----:B------:R-:W-:Y:S02]  /*115f0*/  IMAD.MOV.U32 R25, RZ, RZ, R4 ;  /* 0x000000ffff197224 */ /* 0x000fe400078e0004 */
.L_x_71120:
[----:B------:R-:W-:Y:S05]  /*11600*/  BSYNC B1 ;  /* 0x0000000000017941 */ /* 0x000fea0003800000 */
.L_x_71118:
        /* <DEDUP_REMOVED lines=9> */
.L_x_71122:
[----:B------:R-:W-:Y:S01]  /*116a0*/  MOV R29, R10 ;  /* 0x0000000a001d7202 */ /* 0x000fe20000000f00 */
[----:B------:R-:W-:Y:S02]  /*116b0*/  IMAD.MOV.U32 R5, RZ, RZ, R2 ;  /* 0x000000ffff057224 */ /* 0x000fe400078e0002 */
[----:B------:R-:W-:Y:S02]  /*116c0*/  IMAD.MOV.U32 R10, RZ, RZ, R31 ;  /* 0x000000ffff0a7224 */ /* 0x000fe400078e001f */
[----:B------:R-:W-:Y:S02]  /*116d0*/  IMAD.MOV.U32 R2, RZ, RZ, R7 ;  /* 0x000000ffff027224 */ /* 0x000fe400078e0007 */
.L_x_71123:
[----:B------:R-:W-:Y:S05]  /*116e0*/  BSYNC B1 ;  /* 0x0000000000017941 */ /* 0x000fea0003800000 */
.L_x_71121:
        /* <DEDUP_REMOVED lines=9> */
.L_x_71125:
[----:B------:R-:W-:Y:S02]  /*11780*/  IMAD.MOV.U32 R28, RZ, RZ, R29 ;  /* 0x000000ffff1c7224 */ /* 0x000fe400078e001d */
[----:B------:R-:W-:Y:S02]  /*11790*/  IMAD.MOV.U32 R4, RZ, RZ, R5 ;  /* 0x000000ffff047224 */ /* 0x000fe400078e0005 */
[----:B------:R-:W-:Y:S02]  /*117a0*/  IMAD.MOV.U32 R29, RZ, RZ, R30 ;  /* 0x000000ffff1d7224 */ /* 0x000fe400078e001e */
[----:B------:R-:W-:Y:S02]  /*117b0*/  IMAD.MOV.U32 R5, RZ, RZ, R6 ;  /* 0x000000ffff057224 */ /* 0x000fe400078e0006 */
.L_x_71126:
[----:B------:R-:W-:Y:S05]  /*117c0*/  BSYNC B1 ;  /* 0x0000000000017941 */ /* 0x000fea0003800000 */
.L_x_71124:
        /* <DEDUP_REMOVED lines=9> */
.L_x_71128:
[----:B------:R-:W-:Y:S02]  /*11860*/  IMAD.MOV.U32 R31, RZ, RZ, R28 ;  /* 0x000000ffff1f7224 */ /* 0x000fe400078e001c */
[----:B------:R-:W-:Y:S01]  /*11870*/  IMAD.MOV.U32 R7, RZ, RZ, R4 ;  /* 0x000000ffff077224 */ /* 0x000fe200078e0004 */
[----:B------:R-:W-:Y:S01]  /*11880*/  MOV R4, R9 ;  /* 0x0000000900047202 */ /* 0x000fe20000000f00 */
[----:B------:R-:W-:Y:S02]  /*11890*/  IMAD.MOV.U32 R28, RZ, RZ, R33 ;  /* 0x000000ffff1c7224 */ /* 0x000fe400078e0021 */
.L_x_71129:
[----:B------:R-:W-:Y:S05]  /*118a0*/  BSYNC B1 ;  /* 0x0000000000017941 */ /* 0x000fea0003800000 */
.L_x_71127:
        /* <DEDUP_REMOVED lines=9> */
.L_x_71131:
[----:B------:R-:W-:Y:S01]  /*11940*/  IMAD.MOV.U32 R9, RZ, RZ, R31 ;  /* 0x000000ffff097224 */ /* 0x000fe200078e001f */
[----:B------:R-:W-:Y:S01]  /*11950*/  MOV R31, R32 ;  /* 0x00000020001f7202 */ /* 0x000fe20000000f00 */
[----:B------:R-:W-:Y:S02]  /*11960*/  IMAD.MOV.U32 R6, RZ, RZ, R7 ;  /* 0x000000ffff067224 */ /* 0x000fe400078e0007 */
[----:B------:R-:W-:Y:S02]  /*11970*/  IMAD.MOV.U32 R7, RZ, RZ, R8 ;  /* 0x000000ffff077224 */ /* 0x000fe400078e0008 */
.L_x_71132:
[----:B------:R-:W-:Y:S05]  /*11980*/  BSYNC B1 ;  /* 0x0000000000017941 */ /* 0x000fea0003800000 */
.L_x_71130:
        /* <DEDUP_REMOVED lines=16> */
.L_x_71134:
[----:B------:R-:W-:Y:S02]  /*11a90*/  IMAD.MOV.U32 R26, RZ, RZ, R11 ;  /* 0x000000ffff1a7224 */ /* 0x000fe400078e000b */
[----:B------:R-:W-:Y:S02]  /*11aa0*/  IMAD.MOV.U32 R8, RZ, RZ, R3 ;  /* 0x000000ffff087224 */ /* 0x000fe400078e0003 */
[----:B------:R-:W-:Y:S02]  /*11ab0*/  IMAD.MOV.U32 R11, RZ, RZ, R19 ;  /* 0x000000ffff0b7224 */ /* 0x000fe400078e0013 */
[----:B------:R-:W-:Y:S02]  /*11ac0*/  IMAD.MOV.U32 R3, RZ, RZ, R34 ;  /* 0x000000ffff037224 */ /* 0x000fe400078e0022 */
.L_x_71135:
[----:B------:R-:W-:Y:S05]  /*11ad0*/  BSYNC B1 ;  /* 0x0000000000017941 */ /* 0x000fea0003800000 */
.L_x_71133:
        /* <DEDUP_REMOVED lines=9> */
.L_x_71137:
[----:B------:R-:W-:Y:S02]  /*11b70*/  IMAD.MOV.U32 R19, RZ, RZ, R26 ;  /* 0x000000ffff137224 */ /* 0x000fe400078e001a */
[----:B------:R-:W-:Y:S01]  /*11b80*/  IMAD.MOV.U32 R17, RZ, RZ, R8 ;  /* 0x000000ffff117224 */ /* 0x000fe200078e0008 */
[----:B------:R-:W-:Y:S01]  /*11b90*/  MOV R8, R25 ;  /* 0x0000001900087202 */ /* 0x000fe20000000f00 */
[----:B------:R-:W-:Y:S02]  /*11ba0*/  IMAD.MOV.U32 R26, RZ, RZ, R27 ;  /* 0x000000ffff1a7224 */ /* 0x000fe400078e001b */
.L_x_71138:
[----:B------:R-:W-:Y:S05]  /*11bb0*/  BSYNC B1 ;  /* 0x0000000000017941 */ /* 0x000fea0003800000 */
.L_x_71136:
        /* <DEDUP_REMOVED lines=9> */
.L_x_71140:
[----:B------:R-:W-:Y:S01]  /*11c50*/  IMAD.MOV.U32 R32, RZ, RZ, R19 ;  /* 0x000000ffff207224 */ /* 0x000fe200078e0013 */
[----:B------:R-:W-:Y:S01]  /*11c60*/  MOV R19, R10 ;  /* 0x0000000a00137202 */ /* 0x000fe20000000f00 */
[----:B------:R-:W-:Y:S02]  /*11c70*/  IMAD.MOV.U32 R30, RZ, RZ, R17 ;  /* 0x000000ffff1e7224 */ /* 0x000fe400078e0011 */
[----:B------:R-:W-:Y:S02]  /*11c80*/  IMAD.MOV.U32 R17, RZ, RZ, R2 ;  /* 0x000000ffff117224 */ /* 0x000fe400078e0002 */
.L_x_71141:
[----:B------:R-:W-:Y:S05]  /*11c90*/  BSYNC B1 ;  /* 0x0000000000017941 */ /* 0x000fea0003800000 */
.L_x_71139:
        /* <DEDUP_REMOVED lines=9> */
.L_x_71143:
[----:B------:R-:W-:Y:S01]  /*11d30*/  IMAD.MOV.U32 R27, RZ, RZ, R32 ;  /* 0x000000ffff1b7224 */ /* 0x000fe200078e0020 */
[----:B------:R-:W-:Y:S01]  /*11d40*/  MOV R25, R30 ;  /* 0x0000001e00197202 */ /* 0x000fe20000000f00 */
[----:B------:R-:W-:Y:S02]  /*11d50*/  IMAD.MOV.U32 R32, RZ, RZ, R29 ;  /* 0x000000ffff207224 */ /* 0x000fe400078e001d */
[----:B------:R-:W-:Y:S02]  /*11d60*/  IMAD.MOV.U32 R30, RZ, RZ, R5 ;  /* 0x000000ffff1e7224 */ /* 0x000fe400078e0005 */
.L_x_71144:
[----:B------:R-:W-:Y:S05]  /*11d70*/  BSYNC B1 ;  /* 0x0000000000017941 */ /* 0x000fea0003800000 */
.L_x_71142:
        /* <DEDUP_REMOVED lines=9> */
.L_x_71146:
[----:B------:R-:W-:Y:S01]  /*11e10*/  MOV R10, R27 ;  /* 0x0000001b000a7202 */ /* 0x000fe20000000f00 */
[----:B------:R-:W-:Y:S02]  /*11e20*/  IMAD.MOV.U32 R2, RZ, RZ, R25 ;  /* 0x000000ffff027224 */ /* 0x000fe400078e0019 */
[----:B------:R-:W-:Y:S02]  /*11e30*/  IMAD.MOV.U32 R27, RZ, RZ, R28 ;  /* 0x000000ffff1b7224 */ /* 0x000fe400078e001c */
[----:B------:R-:W-:Y:S02]  /*11e40*/  IMAD.MOV.U32 R25, RZ, RZ, R4 ;  /* 0x000000ffff197224 */ /* 0x000fe400078e0004 */
.L_x_71147:
[----:B------:R-:W-:Y:S05]  /*11e50*/  BSYNC B1 ;  /* 0x0000000000017941 */ /* 0x000fea0003800000 */
.L_x_71145:
        /* <DEDUP_REMOVED lines=9> */
.L_x_71149:
[----:B------:R-:W-:Y:S02]  /*11ef0*/  IMAD.MOV.U32 R4, RZ, RZ, R10 ;  /* 0x000000ffff047224 */ /* 0x000fe400078e000a */
[----:B------:R-:W-:Y:S02]  /*11f00*/  IMAD.MOV.U32 R5, RZ, RZ, R2 ;  /* 0x000000ffff057224 */ /* 0x000fe400078e0002 */
[----:B------:R-:W-:Y:S02]  /*11f10*/  IMAD.MOV.U32 R10, RZ, RZ, R31 ;  /* 0x000000ffff0a7224 */ /* 0x000fe400078e001f */
[----:B------:R-:W-:Y:S02]  /*11f20*/  IMAD.MOV.U32 R2, RZ, RZ, R7 ;  /* 0x000000ffff027224 */ /* 0x000fe400078e0007 */
.L_x_71150:
[----:B------:R-:W-:Y:S05]  /*11f30*/  BSYNC B1 ;  /* 0x0000000000017941 */ /* 0x000fea0003800000 */
.L_x_71148:
        /* <DEDUP_REMOVED lines=9> */
.L_x_71152:
[----:B------:R-:W-:Y:S02]  /*11fd0*/  IMAD.MOV.U32 R28, RZ, RZ, R4 ;  /* 0x000000ffff1c7224 */ /* 0x000fe400078e0004 */
[----:B------:R-:W-:Y:S01]  /*11fe0*/  IMAD.MOV.U32 R7, RZ, RZ, R5 ;  /* 0x000000ffff077224 */ /* 0x000fe200078e0005 */
[----:B------:R-:W-:Y:S01]  /*11ff0*/  MOV R5, R6 ;  /* 0x0000000600057202 */ /* 0x000fe20000000f00 */
[----:B------:R-:W-:Y:S02]  /*12000*/  IMAD.MOV.U32 R4, RZ, RZ, R9 ;  /* 0x000000ffff047224 */ /* 0x000fe400078e0009 */
.L_x_71153:
[----:B------:R-:W-:Y:S05]  /*12010*/  BSYNC B1 ;  /* 0x0000000000017941 */ /* 0x000fea0003800000 */
.L_x_71151:
        /* <DEDUP_REMOVED lines=16> */
.L_x_71155:
[----:B------:R-:W-:Y:S01]  /*12120*/  MOV R24, R11 ;  /* 0x0000000b00187202 */ /* 0x000fe20000000f00 */
[----:B------:R-:W-:Y:S02]  /*12130*/  IMAD.MOV.U32 R6, RZ, RZ, R3 ;  /* 0x000000ffff067224 */ /* 0x000fe400078e0003 */
[----:B------:R-:W-:Y:S02]  /*12140*/  IMAD.MOV.U32 R11, RZ, RZ, R26 ;  /* 0x000000ffff0b7224 */ /* 0x000fe400078e001a */
[----:B------:R-:W-:Y:S02]  /*12150*/  IMAD.MOV.U32 R3, RZ, RZ, R8 ;  /* 0x000000ffff037224 */ /* 0x000fe400078e0008 */
.L_x_71156:
[----:B------:R-:W-:Y:S05]  /*12160*/  BSYNC B1 ;  /* 0x0000000000017941 */ /* 0x000fea0003800000 */
.L_x_71154:
        /* <DEDUP_REMOVED lines=9> */
.L_x_71158:
[----:B------:R-:W-:Y:S02]  /*12200*/  IMAD.MOV.U32 R15, RZ, RZ, R24 ;  /* 0x000000ffff0f7224 */ /* 0x000fe400078e0018 */
[----:B------:R-:W-:Y:S02]  /*12210*/  IMAD.MOV.U32 R9, RZ, RZ, R6 ;  /* 0x000000ffff097224 */ /* 0x000fe400078e0006 */
[----:B------:R-:W-:Y:S02]  /*12220*/  IMAD.MOV.U32 R24, RZ, RZ, R19 ;  /* 0x000000ffff187224 */ /* 0x000fe400078e0013 */
[----:B------:R-:W-:Y:S02]  /*12230*/  IMAD.MOV.U32 R6, RZ, RZ, R17 ;  /* 0x000000ffff067224 */ /* 0x000fe400078e0011 */
.L_x_71159:
[----:B------:R-:W-:Y:S05]  /*12240*/  BSYNC B1 ;  /* 0x0000000000017941 */ /* 0x000fea0003800000 */
.L_x_71157:
        /* <DEDUP_REMOVED lines=9> */
.L_x_71161:
[----:B------:R-:W-:Y:S02]  /*122e0*/  IMAD.MOV.U32 R26, RZ, RZ, R15 ;  /* 0x000000ffff1a7224 */ /* 0x000fe400078e000f */
[----:B------:R-:W-:Y:S01]  /*122f0*/  IMAD.MOV.U32 R8, RZ, RZ, R9 ;  /* 0x000000ffff087224 */ /* 0x000fe200078e0009 */
[----:B------:R-:W-:Y:S01]  /*12300*/  MOV R9, R30 ;  /* 0x0000001e00097202 */ /* 0x000fe20000000f00 */
[----:B------:R-:W-:Y:S02]  /*12310*/  IMAD.MOV.U32 R15, RZ, RZ, R32 ;  /* 0x000000ffff0f7224 */ /* 0x000fe400078e0020 */
.L_x_71162:
[----:B------:R-:W-:Y:S05]  /*12320*/  BSYNC B1 ;  /* 0x0000000000017941 */ /* 0x000fea0003800000 */
.L_x_71160:
        /* <DEDUP_REMOVED lines=9> */
.L_x_71164:
[----:B------:R-:W-:Y:S01]  /*123c0*/  IMAD.MOV.U32 R19, RZ, RZ, R26 ;  /* 0x000000ffff137224 */ /* 0x000fe200078e001a */
[----:B------:R-:W-:Y:S01]  /*123d0*/  MOV R26, R27 ;  /* 0x0000001b001a7202 */ /* 0x000fe20000000f00 */
[----:B------:R-:W-:Y:S02]  /*123e0*/  IMAD.MOV.U32 R17, RZ, RZ, R8 ;  /* 0x000000ffff117224 */ /* 0x000fe400078e0008 */
[----:B------:R-:W-:Y:S02]  /*123f0*/  IMAD.MOV.U32 R8, RZ, RZ, R25 ;  /* 0x000000ffff087224 */ /* 0x000fe400078e0019 */
.L_x_71165:
[----:B------:R-:W-:Y:S05]  /*12400*/  BSYNC B1 ;  /* 0x0000000000017941 */ /* 0x000fea0003800000 */
.L_x_71163:
        /* <DEDUP_REMOVED lines=9> */
.L_x_71167:
[----:B------:R-:W-:Y:S01]  /*124a0*/  IMAD.MOV.U32 R25, RZ, RZ, R19 ;  /* 0x000000ffff197224 */ /* 0x000fe200078e0013 */
[----:B------:R-:W-:Y:S01]  /*124b0*/  MOV R30, R17 ;  /* 0x00000011001e7202 */ /* 0x000fe20000000f00 */
[----:B------:R-:W-:Y:S02]  /*124c0*/  IMAD.MOV.U32 R19, RZ, RZ, R10 ;  /* 0x000000ffff137224 */ /* 0x000fe400078e000a */
[----:B------:R-:W-:Y:S02]  /*124d0*/  IMAD.MOV.U32 R17, RZ, RZ, R2 ;  /* 0x000000ffff117224 */ /* 0x000fe400078e0002 */
.L_x_71168:
[----:B------:R-:W-:Y:S05]  /*124e0*/  BSYNC B1 ;  /* 0x0000000000017941 */ /* 0x000fea0003800000 */
.L_x_71166:
        /* <DEDUP_REMOVED lines=9> */
.L_x_71170:
[----:B------:R-:W-:Y:S01]  /*12580*/  MOV R27, R25 ;  /* 0x00000019001b7202 */ /* 0x000fe20000000f00 */
[----:B------:R-:W-:Y:S02]  /*12590*/  IMAD.MOV.U32 R2, RZ, RZ, R30 ;  /* 0x000000ffff027224 */ /* 0x000fe400078e001e */
[----:B------:R-:W-:Y:S02]  /*125a0*/  IMAD.MOV.U32 R25, RZ, RZ, R4 ;  /* 0x000000ffff197224 */ /* 0x000fe400078e0004 */
[----:B------:R-:W-:Y:S02]  /*125b0*/  IMAD.MOV.U32 R30, RZ, RZ, R5 ;  /* 0x000000ffff1e7224 */ /* 0x000fe400078e0005 */
.L_x_71171:
[----:B------:R-:W-:Y:S05]  /*125c0*/  BSYNC B1 ;  /* 0x0000000000017941 */ /* 0x000fea0003800000 */
.L_x_71169:
        /* <DEDUP_REMOVED lines=9> */
.L_x_71173:
[----:B------:R-:W-:Y:S02]  /*12660*/  IMAD.MOV.U32 R5, RZ, RZ, R27 ;  /* 0x000000ffff057224 */ /* 0x000fe400078e001b */
[----:B------:R-:W-:Y:S02]  /*12670*/  IMAD.MOV.U32 R4, RZ, RZ, R2 ;  /* 0x000000ffff047224 */ /* 0x000fe400078e0002 */
[----:B------:R-:W-:Y:S02]  /*12680*/  IMAD.MOV.U32 R27, RZ, RZ, R28 ;  /* 0x000000ffff1b7224 */ /* 0x000fe400078e001c */
[----:B------:R-:W-:Y:S02]  /*12690*/  IMAD.MOV.U32 R2, RZ, RZ, R7 ;  /* 0x000000ffff027224 */ /* 0x000fe400078e0007 */
.L_x_71174:
[----:B------:R-:W-:Y:S05]  /*126a0*/  BSYNC B1 ;  /* 0x0000000000017941 */ /* 0x000fea0003800000 */
.L_x_71172:
        /* <DEDUP_REMOVED lines=16> */
.L_x_71176:
[----:B------:R-:W-:Y:S01]  /*127b0*/  IMAD.MOV.U32 R22, RZ, RZ, R11 ;  /* 0x000000ffff167224 */ /* 0x000fe200078e000b */
[----:B------:R-:W-:Y:S01]  /*127c0*/  MOV R10, R3 ;  /* 0x00000003000a7202 */ /* 0x000fe20000000f00 */
[----:B------:R-:W-:Y:S02]  /*127d0*/  IMAD.MOV.U32 R11, RZ, RZ, R24 ;  /* 0x000000ffff0b7224 */ /* 0x000fe400078e0018 */
[----:B------:R-:W-:Y:S02]  /*127e0*/  IMAD.MOV.U32 R3, RZ, RZ, R6 ;  /* 0x000000ffff037224 */ /* 0x000fe400078e0006 */
.L_x_71177:
[----:B------:R-:W-:Y:S05]  /*127f0*/  BSYNC B1 ;  /* 0x0000000000017941 */ /* 0x000fea0003800000 */
.L_x_71175:
        /* <DEDUP_REMOVED lines=9> */
.L_x_71179:
[----:B------:R-:W-:Y:S01]  /*12890*/  MOV R13, R22 ;  /* 0x00000016000d7202 */ /* 0x000fe20000000f00 */
[----:B------:R-:W-:Y:S02]  /*128a0*/  IMAD.MOV.U32 R7, RZ, RZ, R10 ;  /* 0x000000ffff077224 */ /* 0x000fe400078e000a */
[----:B------:R-:W-:Y:S02]  /*128b0*/  IMAD.MOV.U32 R22, RZ, RZ, R15 ;  /* 0x000000ffff167224 */ /* 0x000fe400078e000f */
[----:B------:R-:W-:Y:S02]  /*128c0*/  IMAD.MOV.U32 R10, RZ, RZ, R9 ;  /* 0x000000ffff0a7224 */ /* 0x000fe400078e0009 */
.L_x_71180:
[----:B------:R-:W-:Y:S05]  /*128d0*/  BSYNC B1 ;  /* 0x0000000000017941 */ /* 0x000fea0003800000 */
.L_x_71178:
        /* <DEDUP_REMOVED lines=9> */
.L_x_71182:
[----:B------:R-:W-:Y:S02]  /*12970*/  IMAD.MOV.U32 R24, RZ, RZ, R13 ;  /* 0x000000ffff187224 */ /* 0x000fe400078e000d */
[----:B------:R-:W-:Y:S02]  /*12980*/  IMAD.MOV.U32 R6, RZ, RZ, R7 ;  /* 0x000000ffff067224 */ /* 0x000fe400078e0007 */
[----:B------:R-:W-:Y:S02]  /*12990*/  IMAD.MOV.U32 R13, RZ, RZ, R26 ;  /* 0x000000ffff0d7224 */ /* 0x000fe400078e001a */
[----:B------:R-:W-:Y:S02]  /*129a0*/  IMAD.MOV.U32 R7, RZ, RZ, R8 ;  /* 0x000000ffff077224 */ /* 0x000fe400078e0008 */
.L_x_71183:
[----:B------:R-:W-:Y:S05]  /*129b0*/  BSYNC B1 ;  /* 0x0000000000017941 */ /* 0x000fea0003800000 */
.L_x_71181:
        /* <DEDUP_REMOVED lines=9> */
.L_x_71185:
[----:B------:R-:W-:Y:S02]  /*12a50*/  IMAD.MOV.U32 R8, RZ, RZ, R24 ;  /* 0x000000ffff087224 */ /* 0x000fe400078e0018 */
[----:B------:R-:W-:Y:S01]  /*12a60*/  IMAD.MOV.U32 R9, RZ, RZ, R6 ;  /* 0x000000ffff097224 */ /* 0x000fe200078e0006 */
[----:B------:R-:W-:Y:S01]  /*12a70*/  MOV R6, R17 ;  /* 0x0000001100067202 */ /* 0x000fe20000000f00 */
[----:B------:R-:W-:Y:S02]  /*12a80*/  IMAD.MOV.U32 R24, RZ, RZ, R19 ;  /* 0x000000ffff187224 */ /* 0x000fe400078e0013 */
.L_x_71186:
[----:B------:R-:W-:Y:S05]  /*12a90*/  BSYNC B1 ;  /* 0x0000000000017941 */ /* 0x000fea0003800000 */
.L_x_71184:
        /* <DEDUP_REMOVED lines=9> */
.L_x_71188:
[----:B------:R-:W-:Y:S01]  /*12b30*/  IMAD.MOV.U32 R26, RZ, RZ, R8 ;  /* 0x000000ffff1a7224 */ /* 0x000fe200078e0008 */
[----:B------:R-:W-:Y:S01]  /*12b40*/  MOV R8, R25 ;  /* 0x0000001900087202 */ /* 0x000fe20000000f00 */
[----:B------:R-:W-:Y:S02]  /*12b50*/  IMAD.MOV.U32 R15, RZ, RZ, R9 ;  /* 0x000000ffff0f7224 */ /* 0x000fe400078e0009 */
[----:B------:R-:W-:Y:S02]  /*12b60*/  IMAD.MOV.U32 R9, RZ, RZ, R30 ;  /* 0x000000ffff097224 */ /* 0x000fe400078e001e */
.L_x_71189:
[----:B------:R-:W-:Y:S05]  /*12b70*/  BSYNC B1 ;  /* 0x0000000000017941 */ /* 0x000fea0003800000 */
.L_x_71187:
        /* <DEDUP_REMOVED lines=9> */
.L_x_71191:
[----:B------:R-:W-:Y:S01]  /*12c10*/  IMAD.MOV.U32 R28, RZ, RZ, R26 ;  /* 0x000000ffff1c7224 */ /* 0x000fe200078e001a */
[----:B------:R-:W-:Y:S01]  /*12c20*/  MOV R17, R15 ;  /* 0x0000000f00117202 */ /* 0x000fe20000000f00 */
[----:B------:R-:W-:Y:S02]  /*12c30*/  IMAD.MOV.U32 R26, RZ, RZ, R27 ;  /* 0x000000ffff1a7224 */ /* 0x000fe400078e001b */
[----:B------:R-:W-:Y:S02]  /*12c40*/  IMAD.MOV.U32 R15, RZ, RZ, R2 ;  /* 0x000000ffff0f7224 */ /* 0x000fe400078e0002 */
.L_x_71192:
[----:B------:R-:W-:Y:S05]  /*12c50*/  BSYNC B1 ;  /* 0x0000000000017941 */ /* 0x000fea0003800000 */
.L_x_71190:
        /* <DEDUP_REMOVED lines=9> */
.L_x_71194:
[----:B------:R-:W-:Y:S01]  /*12cf0*/  MOV R19, R28 ;  /* 0x0000001c00137202 */ /* 0x000fe20000000f00 */
[----:B------:R-:W-:Y:S02]  /*12d00*/  IMAD.MOV.U32 R2, RZ, RZ, R17 ;  /* 0x000000ffff027224 */ /* 0x000fe400078e0011 */
[----:B------:R-:W-:Y:S02]  /*12d10*/  IMAD.MOV.U32 R28, RZ, RZ, R5 ;  /* 0x000000ffff1c7224 */ /* 0x000fe400078e0005 */
[----:B------:R-:W-:Y:S02]  /*12d20*/  IMAD.MOV.U32 R17, RZ, RZ, R4 ;  /* 0x000000ffff117224 */ /* 0x000fe400078e0004 */
.L_x_71195:
[----:B------:R-:W-:Y:S05]  /*12d30*/  BSYNC B1 ;  /* 0x0000000000017941 */ /* 0x000fea0003800000 */
.L_x_71193:
        /* <DEDUP_REMOVED lines=16> */
.L_x_71197:
[----:B------:R-:W-:Y:S01]  /*12e40*/  IMAD.MOV.U32 R4, RZ, RZ, R11 ;  /* 0x000000ffff047224 */ /* 0x000fe200078e000b */
[----:B------:R-:W-:Y:S01]  /*12e50*/  MOV R11, R22 ;  /* 0x00000016000b7202 */ /* 0x000fe20000000f00 */
[----:B------:R-:W-:Y:S02]  /*12e60*/  IMAD.MOV.U32 R20, RZ, RZ, R3 ;  /* 0x000000ffff147224 */ /* 0x000fe400078e0003 */
[----:B------:R-:W-:Y:S02]  /*12e70*/  IMAD.MOV.U32 R3, RZ, RZ, R10 ;  /* 0x000000ffff037224 */ /* 0x000fe400078e000a */
.L_x_71198:
[----:B------:R-:W-:Y:S05]  /*12e80*/  BSYNC B1 ;  /* 0x0000000000017941 */ /* 0x000fea0003800000 */
.L_x_71196:
        /* <DEDUP_REMOVED lines=9> */
.L_x_71200:
[----:B------:R-:W-:Y:S01]  /*12f20*/  IMAD.MOV.U32 R5, RZ, RZ, R4 ;  /* 0x000000ffff057224 */ /* 0x000fe200078e0004 */
[----:B------:R-:W-:Y:S01]  /*12f30*/  MOV R25, R20 ;  /* 0x0000001400197202 */ /* 0x000fe20000000f00 */
[----:B------:R-:W-:Y:S02]  /*12f40*/  IMAD.MOV.U32 R4, RZ, RZ, R13 ;  /* 0x000000ffff047224 */ /* 0x000fe400078e000d */
[----:B------:R-:W-:Y:S02]  /*12f50*/  IMAD.MOV.U32 R20, RZ, RZ, R7 ;  /* 0x000000ffff147224 */ /* 0x000fe400078e0007 */
.L_x_71201:
[----:B------:R-:W-:Y:S05]  /*12f60*/  BSYNC B1 ;  /* 0x0000000000017941 */ /* 0x000fea0003800000 */
.L_x_71199:
        /* <DEDUP_REMOVED lines=9> */
.L_x_71203:
[----:B------:R-:W-:Y:S01]  /*13000*/  MOV R7, R5 ;  /* 0x0000000500077202 */ /* 0x000fe20000000f00 */
[----:B------:R-:W-:Y:S02]  /*13010*/  IMAD.MOV.U32 R10, RZ, RZ, R25 ;  /* 0x000000ffff0a7224 */ /* 0x000fe400078e0019 */
[----:B------:R-:W-:Y:S02]  /*13020*/  IMAD.MOV.U32 R5, RZ, RZ, R24 ;  /* 0x000000ffff057224 */ /* 0x000fe400078e0018 */
[----:B------:R-:W-:Y:S02]  /*13030*/  IMAD.MOV.U32 R25, RZ, RZ, R6 ;  /* 0x000000ffff197224 */ /* 0x000fe400078e0006 */
.L_x_71204:
[----:B------:R-:W-:Y:S05]  /*13040*/  BSYNC B1 ;  /* 0x0000000000017941 */ /* 0x000fea0003800000 */
.L_x_71202:
        /* <DEDUP_REMOVED lines=9> */
.L_x_71206:
[----:B------:R-:W-:Y:S02]  /*130e0*/  IMAD.MOV.U32 R13, RZ, RZ, R7 ;  /* 0x000000ffff0d7224 */ /* 0x000fe400078e0007 */
[----:B------:R-:W-:Y:S02]  /*130f0*/  IMAD.MOV.U32 R6, RZ, RZ, R10 ;  /* 0x000000ffff067224 */ /* 0x000fe400078e000a */
[----:B------:R-:W-:Y:S02]  /*13100*/  IMAD.MOV.U32 R7, RZ, RZ, R8 ;  /* 0x000000ffff077224 */ /* 0x000fe400078e0008 */
[----:B------:R-:W-:Y:S02]  /*13110*/  IMAD.MOV.U32 R10, RZ, RZ, R9 ;  /* 0x000000ffff0a7224 */ /* 0x000fe400078e0009 */
.L_x_71207:
[----:B------:R-:W-:Y:S05]  /*13120*/  BSYNC B1 ;  /* 0x0000000000017941 */ /* 0x000fea0003800000 */
.L_x_71205:
        /* <DEDUP_REMOVED lines=9> */
.L_x_71209:
[----:B------:R-:W-:Y:S02]  /*131c0*/  IMAD.MOV.U32 R9, RZ, RZ, R13 ;  /* 0x000000ffff097224 */ /* 0x000fe400078e000d */
[----:B------:R-:W-:Y:S01]  /*131d0*/  IMAD.MOV.U32 R8, RZ, RZ, R6 ;  /* 0x000000ffff087224 */ /* 0x000fe200078e0006 */
[----:B------:R-:W-:Y:S01]  /*131e0*/  MOV R6, R15 ;  /* 0x0000000f00067202 */ /* 0x000fe20000000f00 */
[----:B------:R-:W-:Y:S02]  /*131f0*/  IMAD.MOV.U32 R13, RZ, RZ, R26 ;  /* 0x000000ffff0d7224 */ /* 0x000fe400078e001a */
.L_x_71210:
[----:B------:R-:W-:Y:S05]  /*13200*/  BSYNC B1 ;  /* 0x0000000000017941 */ /* 0x000fea0003800000 */
.L_x_71208:
        /* <DEDUP_REMOVED lines=9> */
.L_x_71212:
[----:B------:R-:W-:Y:S01]  /*132a0*/  IMAD.MOV.U32 R22, RZ, RZ, R9 ;  /* 0x000000ffff167224 */ /* 0x000fe200078e0009 */
[----:B------:R-:W-:Y:S01]  /*132b0*/  MOV R9, R28 ;  /* 0x0000001c00097202 */ /* 0x000fe20000000f00 */
[----:B------:R-:W-:Y:S02]  /*132c0*/  IMAD.MOV.U32 R15, RZ, RZ, R8 ;  /* 0x000000ffff0f7224 */ /* 0x000fe400078e0008 */
[----:B------:R-:W-:Y:S02]  /*132d0*/  IMAD.MOV.U32 R8, RZ, RZ, R17 ;  /* 0x000000ffff087224 */ /* 0x000fe400078e0011 */
.L_x_71213:
[----:B------:R-:W-:Y:S05]  /*132e0*/  BSYNC B1 ;  /* 0x0000000000017941 */ /* 0x000fea0003800000 */
.L_x_71211:
        /* <DEDUP_REMOVED lines=9> */
.L_x_71215:
[----:B------:R-:W-:Y:S01]  /*13380*/  IMAD.MOV.U32 R17, RZ, RZ, R22 ;  /* 0x000000ffff117224 */ /* 0x000fe200078e0016 */
[----:B------:R-:W-:Y:S01]  /*13390*/  MOV R24, R15 ;  /* 0x0000000f00187202 */ /* 0x000fe20000000f00 */
[----:B------:R-:W-:Y:S02]  /*133a0*/  IMAD.MOV.U32 R22, RZ, RZ, R19 ;  /* 0x000000ffff167224 */ /* 0x000fe400078e0013 */
[----:B------:R-:W-:Y:S02]  /*133b0*/  IMAD.MOV.U32 R15, RZ, RZ, R2 ;  /* 0x000000ffff0f7224 */ /* 0x000fe400078e0002 */
.L_x_71216:
[----:B------:R-:W-:Y:S05]  /*133c0*/  BSYNC B1 ;  /* 0x0000000000017941 */ /* 0x000fea0003800000 */
.L_x_71214:
        /* <DEDUP_REMOVED lines=16> */
.L_x_71218:
[----:B------:R-:W-:Y:S02]  /*134d0*/  IMAD.MOV.U32 R2, RZ, RZ, R11 ;  /* 0x000000ffff027224 */ /* 0x000fe400078e000b */
[----:B------:R-:W-:Y:S01]  /*134e0*/  IMAD.MOV.U32 R18, RZ, RZ, R3 ;  /* 0x000000ffff127224 */ /* 0x000fe200078e0003 */
[----:B------:R-:W-:Y:S01]  /*134f0*/  MOV R3, R20 ;  /* 0x0000001400037202 */ /* 0x000fe20000000f00 */
[----:B------:R-:W-:Y:S02]  /*13500*/  IMAD.MOV.U32 R11, RZ, RZ, R4 ;  /* 0x000000ffff0b7224 */ /* 0x000fe400078e0004 */
.L_x_71219:
[----:B------:R-:W-:Y:S05]  /*13510*/  BSYNC B1 ;  /* 0x0000000000017941 */ /* 0x000fea0003800000 */
.L_x_71217:
        /* <DEDUP_REMOVED lines=9> */
.L_x_71221:
[----:B------:R-:W-:Y:S01]  /*135b0*/  IMAD.MOV.U32 R4, RZ, RZ, R2 ;  /* 0x000000ffff047224 */ /* 0x000fe200078e0002 */
[----:B------:R-:W-:Y:S01]  /*135c0*/  MOV R2, R5 ;  /* 0x0000000500027202 */ /* 0x000fe20000000f00 */
[----:B------:R-:W-:Y:S02]  /*135d0*/  IMAD.MOV.U32 R19, RZ, RZ, R18 ;  /* 0x000000ffff137224 */ /* 0x000fe400078e0012 */
[----:B------:R-:W-:Y:S02]  /*135e0*/  IMAD.MOV.U32 R18, RZ, RZ, R25 ;  /* 0x000000ffff127224 */ /* 0x000fe400078e0019 */
.L_x_71222:
[----:B------:R-:W-:Y:S05]  /*135f0*/  BSYNC B1 ;  /* 0x0000000000017941 */ /* 0x000fea0003800000 */
.L_x_71220:
        /* <DEDUP_REMOVED lines=9> */
.L_x_71224:
[----:B------:R-:W-:Y:S01]  /*13690*/  IMAD.MOV.U32 R20, RZ, RZ, R4 ;  /* 0x000000ffff147224 */ /* 0x000fe200078e0004 */
[----:B------:R-:W-:Y:S01]  /*136a0*/  MOV R5, R19 ;  /* 0x0000001300057202 */ /* 0x000fe20000000f00 */
[----:B------:R-:W-:Y:S02]  /*136b0*/  IMAD.MOV.U32 R4, RZ, RZ, R7 ;  /* 0x000000ffff047224 */ /* 0x000fe400078e0007 */
[----:B------:R-:W-:Y:S02]  /*136c0*/  IMAD.MOV.U32 R19, RZ, RZ, R10 ;  /* 0x000000ffff137224 */ /* 0x000fe400078e000a */
.L_x_71225:
[----:B------:R-:W-:Y:S05]  /*136d0*/  BSYNC B1 ;  /* 0x0000000000017941 */ /* 0x000fea0003800000 */
.L_x_71223:
        /* <DEDUP_REMOVED lines=9> */
.L_x_71227:
[----:B------:R-:W-:Y:S01]  /*13770*/  MOV R10, R20 ;  /* 0x00000014000a7202 */ /* 0x000fe20000000f00 */
[----:B------:R-:W-:Y:S02]  /*13780*/  IMAD.MOV.U32 R7, RZ, RZ, R5 ;  /* 0x000000ffff077224 */ /* 0x000fe400078e0005 */
[----:B------:R-:W-:Y:S02]  /*13790*/  IMAD.MOV.U32 R20, RZ, RZ, R13 ;  /* 0x000000ffff147224 */ /* 0x000fe400078e000d */
[----:B------:R-:W-:Y:S02]  /*137a0*/  IMAD.MOV.U32 R5, RZ, RZ, R6 ;  /* 0x000000ffff057224 */ /* 0x000fe400078e0006 */
.L_x_71228:
[----:B------:R-:W-:Y:S05]  /*137b0*/  BSYNC B1 ;  /* 0x0000000000017941 */ /* 0x000fea0003800000 */
.L_x_71226:
        /* <DEDUP_REMOVED lines=9> */
.L_x_71230:
[----:B------:R-:W-:Y:S02]  /*13850*/  IMAD.MOV.U32 R13, RZ, RZ, R10 ;  /* 0x000000ffff0d7224 */ /* 0x000fe400078e000a */
[----:B------:R-:W-:Y:S02]  /*13860*/  IMAD.MOV.U32 R6, RZ, RZ, R7 ;  /* 0x000000ffff067224 */ /* 0x000fe400078e0007 */
[----:B------:R-:W-:Y:S02]  /*13870*/  IMAD.MOV.U32 R10, RZ, RZ, R9 ;  /* 0x000000ffff0a7224 */ /* 0x000fe400078e0009 */
[----:B------:R-:W-:Y:S02]  /*13880*/  IMAD.MOV.U32 R7, RZ, RZ, R8 ;  /* 0x000000ffff077224 */ /* 0x000fe400078e0008 */
.L_x_71231:
[----:B------:R-:W-:Y:S05]  /*13890*/  BSYNC B1 ;  /* 0x0000000000017941 */ /* 0x000fea0003800000 */
.L_x_71229:
        /* <DEDUP_REMOVED lines=9> */
.L_x_71233:
[----:B------:R-:W-:Y:S02]  /*13930*/  IMAD.MOV.U32 R8, RZ, RZ, R13 ;  /* 0x000000ffff087224 */ /* 0x000fe400078e000d */
[----:B------:R-:W-:Y:S01]  /*13940*/  IMAD.MOV.U32 R9, RZ, RZ, R6 ;  /* 0x000000ffff097224 */ /* 0x000fe200078e0006 */
[----:B------:R-:W-:Y:S01]  /*13950*/  MOV R6, R15 ;  /* 0x0000000f00067202 */ /* 0x000fe20000000f00 */
[----:B------:R-:W-:Y:S02]  /*13960*/  IMAD.MOV.U32 R13, RZ, RZ, R22 ;  /* 0x000000ffff0d7224 */ /* 0x000fe400078e0016 */
.L_x_71234:
[----:B------:R-:W-:Y:S05]  /*13970*/  BSYNC B1 ;  /* 0x0000000000017941 */ /* 0x000fea0003800000 */
.L_x_71232:
        /* <DEDUP_REMOVED lines=9> */
.L_x_71236:
[----:B------:R-:W-:Y:S01]  /*13a10*/  IMAD.MOV.U32 R15, RZ, RZ, R8 ;  /* 0x000000ffff0f7224 */ /* 0x000fe200078e0008 */
[----:B------:R-:W-:Y:S01]  /*13a20*/  MOV R8, R17 ;  /* 0x0000001100087202 */ /* 0x000fe20000000f00 */
[----:B------:R-:W-:Y:S02]  /*13a30*/  IMAD.MOV.U32 R22, RZ, RZ, R9 ;  /* 0x000000ffff167224 */ /* 0x000fe400078e0009 */
[----:B------:R-:W-:Y:S02]  /*13a40*/  IMAD.MOV.U32 R9, RZ, RZ, R24 ;  /* 0x000000ffff097224 */ /* 0x000fe400078e0018 */
.L_x_71237:
[----:B------:R-:W-:Y:S05]  /*13a50*/  BSYNC B1 ;  /* 0x0000000000017941 */ /* 0x000fea0003800000 */
.L_x_71235:
        /* <DEDUP_REMOVED lines=16> */
.L_x_71239:
[----:B------:R-:W-:Y:S02]  /*13b60*/  IMAD.MOV.U32 R16, RZ, RZ, R11 ;  /* 0x000000ffff107224 */ /* 0x000fe400078e000b */
[----:B------:R-:W-:Y:S02]  /*13b70*/  IMAD.MOV.U32 R24, RZ, RZ, R3 ;  /* 0x000000ffff187224 */ /* 0x000fe400078e0003 */
[----:B------:R-:W-:Y:S02]  /*13b80*/  IMAD.MOV.U32 R11, RZ, RZ, R2 ;  /* 0x000000ffff0b7224 */ /* 0x000fe400078e0002 */
[----:B------:R-:W-:Y:S02]  /*13b90*/  IMAD.MOV.U32 R3, RZ, RZ, R18 ;  /* 0x000000ffff037224 */ /* 0x000fe400078e0012 */
.L_x_71240:
[----:B------:R-:W-:Y:S05]  /*13ba0*/  BSYNC B1 ;  /* 0x0000000000017941 */ /* 0x000fea0003800000 */
.L_x_71238:
        /* <DEDUP_REMOVED lines=9> */
.L_x_71242:
[----:B------:R-:W-:Y:S02]  /*13c40*/  IMAD.MOV.U32 R17, RZ, RZ, R16 ;  /* 0x000000ffff117224 */ /* 0x000fe400078e0010 */
[----:B------:R-:W-:Y:S01]  /*13c50*/  IMAD.MOV.U32 R18, RZ, RZ, R24 ;  /* 0x000000ffff127224 */ /* 0x000fe200078e0018 */
[----:B------:R-:W-:Y:S01]  /*13c60*/  MOV R24, R19 ;  /* 0x0000001300187202 */ /* 0x000fe20000000f00 */
[----:B------:R-:W-:Y:S02]  /*13c70*/  IMAD.MOV.U32 R16, RZ, RZ, R4 ;  /* 0x000000ffff107224 */ /* 0x000fe400078e0004 */
.L_x_71243:
[----:B------:R-:W-:Y:S05]  /*13c80*/  BSYNC B1 ;  /* 0x0000000000017941 */ /* 0x000fea0003800000 */
.L_x_71241:
        /* <DEDUP_REMOVED lines=9> */
.L_x_71245:
[----:B------:R-:W-:Y:S01]  /*13d20*/  IMAD.MOV.U32 R19, RZ, RZ, R17 ;  /* 0x000000ffff137224 */ /* 0x000fe200078e0011 */
[----:B------:R-:W-:Y:S01]  /*13d30*/  MOV R17, R20 ;  /* 0x0000001400117202 */ /* 0x000fe20000000f00 */
[----:B------:R-:W-:Y:S02]  /*13d40*/  IMAD.MOV.U32 R26, RZ, RZ, R18 ;  /* 0x000000ffff1a7224 */ /* 0x000fe400078e0012 */
[----:B------:R-:W-:Y:S02]  /*13d50*/  IMAD.MOV.U32 R18, RZ, RZ, R5 ;  /* 0x000000ffff127224 */ /* 0x000fe400078e0005 */
.L_x_71246:
[----:B------:R-:W-:Y:S05]  /*13d60*/  BSYNC B1 ;  /* 0x0000000000017941 */ /* 0x000fea0003800000 */
.L_x_71244:
        /* <DEDUP_REMOVED lines=9> */
.L_x_71248:
[----:B------:R-:W-:Y:S01]  /*13e00*/  IMAD.MOV.U32 R20, RZ, RZ, R19 ;  /* 0x000000ffff147224 */ /* 0x000fe200078e0013 */
[----:B------:R-:W-:Y:S01]  /*13e10*/  MOV R25, R26 ;  /* 0x0000001a00197202 */ /* 0x000fe20000000f00 */
[----:B------:R-:W-:Y:S02]  /*13e20*/  IMAD.MOV.U32 R19, RZ, RZ, R10 ;  /* 0x000000ffff137224 */ /* 0x000fe400078e000a */
[----:B------:R-:W-:Y:S02]  /*13e30*/  IMAD.MOV.U32 R26, RZ, RZ, R7 ;  /* 0x000000ffff1a7224 */ /* 0x000fe400078e0007 */
.L_x_71249:
[----:B------:R-:W-:Y:S05]  /*13e40*/  BSYNC B1 ;  /* 0x0000000000017941 */ /* 0x000fea0003800000 */
.L_x_71247:
        /* <DEDUP_REMOVED lines=9> */
.L_x_71251:
[----:B------:R-:W-:Y:S01]  /*13ee0*/  MOV R27, R20 ;  /* 0x00000014001b7202 */ /* 0x000fe20000000f00 */
[----:B------:R-:W-:Y:S02]  /*13ef0*/  IMAD.MOV.U32 R32, RZ, RZ, R25 ;  /* 0x000000ffff207224 */ /* 0x000fe400078e0019 */
[----:B------:R-:W-:Y:S02]  /*13f00*/  IMAD.MOV.U32 R20, RZ, RZ, R13 ;  /* 0x000000ffff147224 */ /* 0x000fe400078e000d */
[----:B------:R-:W-:Y:S02]  /*13f10*/  IMAD.MOV.U32 R25, RZ, RZ, R6 ;  /* 0x000000ffff197224 */ /* 0x000fe400078e0006 */
.L_x_71252:
[----:B------:R-:W-:Y:S05]  /*13f20*/  BSYNC B1 ;  /* 0x0000000000017941 */ /* 0x000fea0003800000 */
.L_x_71250:
        /* <DEDUP_REMOVED lines=9> */
.L_x_71254:
[----:B------:R-:W-:Y:S02]  /*13fc0*/  IMAD.MOV.U32 R13, RZ, RZ, R27 ;  /* 0x000000ffff0d7224 */ /* 0x000fe400078e001b */
[----:B------:R-:W-:Y:S02]  /*13fd0*/  IMAD.MOV.U32 R35, RZ, RZ, R32 ;  /* 0x000000ffff237224 */ /* 0x000fe400078e0020 */
[----:B------:R-:W-:Y:S02]  /*13fe0*/  IMAD.MOV.U32 R27, RZ, RZ, R8 ;  /* 0x000000ffff1b7224 */ /* 0x000fe400078e0008 */
[----:B------:R-:W-:Y:S02]  /*13ff0*/  IMAD.MOV.U32 R32, RZ, RZ, R9 ;  /* 0x000000ffff207224 */ /* 0x000fe400078e0009 */
.L_x_71255:
[----:B------:R-:W-:Y:S05]  /*14000*/  BSYNC B1 ;  /* 0x0000000000017941 */ /* 0x000fea0003800000 */
.L_x_71253:
        /* <DEDUP_REMOVED lines=9> */
.L_x_71257:
[----:B------:R-:W-:Y:S02]  /*140a0*/  IMAD.MOV.U32 R34, RZ, RZ, R13 ;  /* 0x000000ffff227224 */ /* 0x000fe400078e000d */
[----:B------:R-:W-:Y:S01]  /*140b0*/  IMAD.MOV.U32 R40, RZ, RZ, R35 ;  /* 0x000000ffff287224 */ /* 0x000fe200078e0023 */
[----:B------:R-:W-:Y:S01]  /*140c0*/  MOV R35, R22 ;  /* 0x0000001600237202 */ /* 0x000fe20000000f00 */
[----:B------:R-:W-:Y:S02]  /*140d0*/  IMAD.MOV.U32 R13, RZ, RZ, R15 ;  /* 0x000000ffff0d7224 */ /* 0x000fe400078e000f */
.L_x_71258:
[----:B------:R-:W-:Y:S05]  /*140e0*/  BSYNC B1 ;  /* 0x0000000000017941 */ /* 0x000fea0003800000 */
.L_x_71256:
        /* <DEDUP_REMOVED lines=16> */
.L_x_71260:
[----:B------:R-:W-:Y:S01]  /*141f0*/  MOV R10, R11 ;  /* 0x0000000b000a7202 */ /* 0x000fe20000000f00 */
[----:B------:R-:W-:Y:S02]  /*14200*/  IMAD.MOV.U32 R2, RZ, RZ, R3 ;  /* 0x000000ffff027224 */ /* 0x000fe400078e0003 */
[----:B------:R-:W-:Y:S02]  /*14210*/  IMAD.MOV.U32 R11, RZ, RZ, R16 ;  /* 0x000000ffff0b7224 */ /* 0x000fe400078e0010 */
[----:B------:R-:W-:Y:S02]  /*14220*/  IMAD.MOV.U32 R3, RZ, RZ, R24 ;  /* 0x000000ffff037224 */ /* 0x000fe400078e0018 */
.L_x_71261:
[----:B------:R-:W-:Y:S05]  /*14230*/  BSYNC B1 ;  /* 0x0000000000017941 */ /* 0x000fea0003800000 */
.L_x_71259:
        /* <DEDUP_REMOVED lines=9> */
.L_x_71263:
[----:B------:R-:W-:Y:S02]  /*142d0*/  IMAD.MOV.U32 R29, RZ, RZ, R10 ;  /* 0x000000ffff1d7224 */ /* 0x000fe400078e000a */
[----:B------:R-:W-:Y:S02]  /*142e0*/  IMAD.MOV.U32 R5, RZ, RZ, R2 ;  /* 0x000000ffff057224 */ /* 0x000fe400078e0002 */
[----:B------:R-:W-:Y:S02]  /*142f0*/  IMAD.MOV.U32 R10, RZ, RZ, R17 ;  /* 0x000000ffff0a7224 */ /* 0x000fe400078e0011 */
[----:B------:R-:W-:Y:S02]  /*14300*/  IMAD.MOV.U32 R2, RZ, RZ, R18 ;  /* 0x000000ffff027224 */ /* 0x000fe400078e0012 */
.L_x_71264:
[----:B------:R-:W-:Y:S05]  /*14310*/  BSYNC B1 ;  /* 0x0000000000017941 */ /* 0x000fea0003800000 */
.L_x_71262:
        /* <DEDUP_REMOVED lines=9> */
.L_x_71266:
[----:B------:R-:W-:Y:S02]  /*143b0*/  IMAD.MOV.U32 R28, RZ, RZ, R29 ;  /* 0x000000ffff1c7224 */ /* 0x000fe400078e001d */
[----:B------:R-:W-:Y:S01]  /*143c0*/  IMAD.MOV.U32 R4, RZ, RZ, R5 ;  /* 0x000000ffff047224 */ /* 0x000fe200078e0005 */
[----:B------:R-:W-:Y:S01]  /*143d0*/  MOV R5, R26 ;  /* 0x0000001a00057202 */ /* 0x000fe20000000f00 */
[----:B------:R-:W-:Y:S02]  /*143e0*/  IMAD.MOV.U32 R29, RZ, RZ, R19 ;  /* 0x000000ffff1d7224 */ /* 0x000fe400078e0013 */
.L_x_71267:
[----:B------:R-:W-:Y:S05]  /*143f0*/  BSYNC B1 ;  /* 0x0000000000017941 */ /* 0x000fea0003800000 */
.L_x_71265:
        /* <DEDUP_REMOVED lines=9> */
.L_x_71269:
[----:B------:R-:W-:Y:S01]  /*14490*/  IMAD.MOV.U32 R31, RZ, RZ, R28 ;  /* 0x000000ffff1f7224 */ /* 0x000fe200078e001c */
[----:B------:R-:W-:Y:S01]  /*144a0*/  MOV R28, R20 ;  /* 0x00000014001c7202 */ /* 0x000fe20000000f00 */
[----:B------:R-:W-:Y:S02]  /*144b0*/  IMAD.MOV.U32 R7, RZ, RZ, R4 ;  /* 0x000000ffff077224 */ /* 0x000fe400078e0004 */
[----:B------:R-:W-:Y:S02]  /*144c0*/  IMAD.MOV.U32 R4, RZ, RZ, R25 ;  /* 0x000000ffff047224 */ /* 0x000fe400078e0019 */
.L_x_71270:
[----:B------:R-:W-:Y:S05]  /*144d0*/  BSYNC B1 ;  /* 0x0000000000017941 */ /* 0x000fea0003800000 */
.L_x_71268:
        /* <DEDUP_REMOVED lines=9> */
.L_x_71272:
[----:B------:R-:W-:Y:S01]  /*14570*/  IMAD.MOV.U32 R30, RZ, RZ, R31 ;  /* 0x000000ffff1e7224 */ /* 0x000fe200078e001f */
[----:B------:R-:W-:Y:S01]  /*14580*/  MOV R6, R7 ;  /* 0x0000000700067202 */ /* 0x000fe20000000f00 */
[----:B------:R-:W-:Y:S02]  /*14590*/  IMAD.MOV.U32 R31, RZ, RZ, R27 ;  /* 0x000000ffff1f7224 */ /* 0x000fe400078e001b */
[----:B------:R-:W-:Y:S02]  /*145a0*/  IMAD.MOV.U32 R7, RZ, RZ, R32 ;  /* 0x000000ffff077224 */ /* 0x000fe400078e0020 */
.L_x_71273:
[----:B------:R-:W-:Y:S05]  /*145b0*/  BSYNC B1 ;  /* 0x0000000000017941 */ /* 0x000fea0003800000 */
.L_x_71271:
        /* <DEDUP_REMOVED lines=9> */
.L_x_71275:
[----:B------:R-:W-:Y:S01]  /*14650*/  MOV R33, R30 ;  /* 0x0000001e00217202 */ /* 0x000fe20000000f00 */
[----:B------:R-:W-:Y:S02]  /*14660*/  IMAD.MOV.U32 R9, RZ, RZ, R6 ;  /* 0x000000ffff097224 */ /* 0x000fe400078e0006 */
[----:B------:R-:W-:Y:S02]  /*14670*/  IMAD.MOV.U32 R30, RZ, RZ, R13 ;  /* 0x000000ffff1e7224 */ /* 0x000fe400078e000d */
[----:B------:R-:W-:Y:S02]  /*14680*/  IMAD.MOV.U32 R6, RZ, RZ, R35 ;  /* 0x000000ffff067224 */ /* 0x000fe400078e0023 */
.L_x_71276:
[----:B------:R-:W-:Y:S05]  /*14690*/  BSYNC B1 ;  /* 0x0000000000017941 */ /* 0x000fea0003800000 */
.L_x_71274:
        /* <DEDUP_REMOVED lines=9> */
.L_x_71278:
[----:B------:R-:W-:Y:S02]  /*14730*/  IMAD.MOV.U32 R32, RZ, RZ, R33 ;  /* 0x000000ffff207224 */ /* 0x000fe400078e0021 */
[----:B------:R-:W-:Y:S02]  /*14740*/  IMAD.MOV.U32 R8, RZ, RZ, R9 ;  /* 0x000000ffff087224 */ /* 0x000fe400078e0009 */
[----:B------:R-:W-:Y:S02]  /*14750*/  IMAD.MOV.U32 R33, RZ, RZ, R34 ;  /* 0x000000ffff217224 */ /* 0x000fe400078e0022 */
[----:B------:R-:W-:Y:S02]  /*14760*/  IMAD.MOV.U32 R9, RZ, RZ, R40 ;  /* 0x000000ffff097224 */ /* 0x000fe400078e0028 */
.L_x_71279:
[----:B------:R-:W-:Y:S05]  /*14770*/  BSYNC B1 ;  /* 0x0000000000017941 */ /* 0x000fea0003800000 */
.L_x_71277:
[----:B------:R-:W-:Y:S01]  /*14780*/  FADD.FTZ R34, R23, R21 ;  /* 0x0000001517227221 */ /* 0x000fe20000010000 */
[----:B------:R-:W-:Y:S02]  /*14790*/  MOV R35, R12 ;  /* 0x0000000c00237202 */ /* 0x000fe40000000f00 */
.L_x_71111:
[----:B--234-:R-:W-:Y:S05]  /*147a0*/  BSYNC B0 ;  /* 0x0000000000007941 */ /* 0x01cfea0003800000 */
.L_x_71110:
[----:B------:R-:W-:Y:S01]  /*147b0*/  ISETP.NE.AND P0, PT, R37, RZ, PT ;  /* 0x000000ff2500720c */ /* 0x000fe20003f05270 */
[----:B------:R-:W-:-:S12]  /*147c0*/  BSSY B0, `(.L_x_71280) ;  /* 0x0000011000007945 */ /* 0x000fd80003800000 */
[----:B------:R-:W-:Y:S05]  /*147d0*/  @P0 BRA `(.L_x_71281) ;  /* 0x000000f000000947 */ /* 0x000fea0003800000 */
[----:B0-----:R-:W-:Y:S01]  /*147e0*/  SHF.R.S32.HI R13, RZ, 0x1f, R36 ;  /* 0x0000001fff0d7819 */ /* 0x001fe20000011424 */
[----:B------:R-:W-:Y:S02]  /*147f0*/  IMAD.MOV.U32 R14, RZ, RZ, R35 ;  /* 0x000000ffff0e7224 */ /* 0x000fe400078e0023 */
        /* <DEDUP_REMOVED lines=13> */
.L_x_71281:
[----:B------:R-:W-:Y:S05]  /*148d0*/  BSYNC B0 ;  /* 0x0000000000007941 */ /* 0x000fea0003800000 */
.L_x_71280:
[----:B------:R-:W-:Y:S01]  /*148e0*/  BAR.SYNC.DEFER_BLOCKING 0x0 ;  /* 0x0000000000007b1d */ /* 0x000fe20000010000 */
[----:B------:R-:W-:-:S05]  /*148f0*/  ISETP.NE.AND P2, PT, R36, RZ, PT ;  /* 0x000000ff2400720c */ /* 0x000fca0003f45270 */
[----:B------:R-:W-:Y:S08]  /*14900*/  BSSY B0, `(.L_x_71282) ;  /* 0x000035a000007945 */ /* 0x000ff00003800000 */
[----:B------:R-:W-:Y:S05]  /*14910*/  @P2 BRA `(.L_x_71283) ;  /* 0x0000358000002947 */ /* 0x000fea0003800000 */
[----:B0-----:R-:W0:Y:S01]  /*14920*/  LDS.128 R24, [0x70] ;  /* 0x00007000ff187984 */ /* 0x001e220000000c00 */
[----:B------:R-:W-:Y:S03]  /*14930*/  BSSY B1, `(.L_x_71284) ;  /* 0x0000021000017945 */ /* 0x000fe60003800000 */
[----:B------:R-:W2:Y:S04]  /*14940*/  LDS.128 R20, [0x50] ;  /* 0x00005000ff147984 */ /* 0x000ea80000000c00 */
[----:B------:R-:W3:Y:S04]  /*14950*/  LDS.64 R36, [0x90] ;  /* 0x00009000ff247984 */ /* 0x000ee80000000a00 */
        /* <DEDUP_REMOVED lines=22> */
[----:B------:R-:W-:Y:S01]  /*14ac0*/  IMAD.MOV.U32 R20, RZ, RZ, R2 ;  /* 0x000000ffff147224 */ /* 0x000fe200078e0002 */
[-C--:B------:R-:W-:Y:S02]  /*14ad0*/  MOV R22, R10.reuse ;  /* 0x0000000a00167202 */ /* 0x080fe40000000f00 */
[----:B------:R-:W-:-:S13]  /*14ae0*/  ISETP.GE.OR P0, PT, R11, R10, P0 ;  /* 0x0000000a0b00720c */ /* 0x000fda0000706670 */
[----:B------:R-:W-:Y:S05]  /*14af0*/  @P0 BRA `(.L_x_71286) ;  /* 0x0000004000000947 */ /* 0x000fea0003800000 */
.L_x_71285:
[----:B---34-:R-:W-:Y:S02]  /*14b00*/  IMAD.MOV.U32 R22, RZ, RZ, R11 ;  /* 0x000000ffff167224 */ /* 0x018fe400078e000b */
[----:B------:R-:W-:Y:S01]  /*14b10*/  IMAD.MOV.U32 R20, RZ, RZ, R3 ;  /* 0x000000ffff147224 */ /* 0x000fe200078e0003 */
[----:B------:R-:W-:Y:S01]  /*14b20*/  MOV R3, R2 ;  /* 0x0000000200037202 */ /* 0x000fe20000000f00 */
[----:B------:R-:W-:Y:S02]  /*14b30*/  IMAD.MOV.U32 R11, RZ, RZ, R10 ;  /* 0x000000ffff0b7224 */ /* 0x000fe400078e000a */
.L_x_71286:
[----:B------:R-:W-:Y:S05]  /*14b40*/  BSYNC B1 ;  /* 0x0000000000017941 */ /* 0x000fea0003800000 */
.L_x_71284:
        /* <DEDUP_REMOVED lines=9> */
.L_x_71288:
[----:B------:R-:W-:Y:S01]  /*14be0*/  IMAD.MOV.U32 R39, RZ, RZ, R22 ;  /* 0x000000ffff277224 */ /* 0x000fe200078e0016 */
[----:B------:R-:W-:Y:S01]  /*14bf0*/  MOV R22, R29 ;  /* 0x0000001d00167202 */ /* 0x000fe20000000f00 */
[----:B------:R-:W-:Y:S02]  /*14c00*/  IMAD.MOV.U32 R35, RZ, RZ, R20 ;  /* 0x000000ffff237224 */ /* 0x000fe400078e0014 */
[----:B------:R-:W-:Y:S02]  /*14c10*/  IMAD.MOV.U32 R20, RZ, RZ, R5 ;  /* 0x000000ffff147224 */ /* 0x000fe400078e0005 */
.L_x_71289:
[----:B------:R-:W-:Y:S05]  /*14c20*/  BSYNC B1 ;  /* 0x0000000000017941 */ /* 0x000fea0003800000 */
.L_x_71287:
        /* <DEDUP_REMOVED lines=9> */
.L_x_71291:
[----:B------:R-:W-:Y:S01]  /*14cc0*/  IMAD.MOV.U32 R10, RZ, RZ, R39 ;  /* 0x000000ffff0a7224 */ /* 0x000fe200078e0027 */
[----:B------:R-:W-:Y:S01]  /*14cd0*/  MOV R2, R35 ;  /* 0x0000002300027202 */ /* 0x000fe20000000f00 */
[----:B------:R-:W-:Y:S02]  /*14ce0*/  IMAD.MOV.U32 R39, RZ, RZ, R28 ;  /* 0x000000ffff277224 */ /* 0x000fe400078e001c */
[----:B------:R-:W-:Y:S02]  /*14cf0*/  IMAD.MOV.U32 R35, RZ, RZ, R4 ;  /* 0x000000ffff237224 */ /* 0x000fe400078e0004 */
.L_x_71292:
[----:B------:R-:W-:Y:S05]  /*14d00*/  BSYNC B1 ;  /* 0x0000000000017941 */ /* 0x000fea0003800000 */
.L_x_71290:
        /* <DEDUP_REMOVED lines=9> */
.L_x_71294:
[----:B------:R-:W-:Y:S01]  /*14da0*/  MOV R29, R10 ;  /* 0x0000000a001d7202 */ /* 0x000fe20000000f00 */
[----:B------:R-:W-:Y:S02]  /*14db0*/  IMAD.MOV.U32 R5, RZ, RZ, R2 ;  /* 0x000000ffff057224 */ /* 0x000fe400078e0002 */
[----:B------:R-:W-:Y:S02]  /*14dc0*/  IMAD.MOV.U32 R10, RZ, RZ, R31 ;  /* 0x000000ffff0a7224 */ /* 0x000fe400078e001f */
[----:B------:R-:W-:Y:S02]  /*14dd0*/  IMAD.MOV.U32 R2, RZ, RZ, R7 ;  /* 0x000000ffff027224 */ /* 0x000fe400078e0007 */
.L_x_71295:
[----:B------:R-:W-:Y:S05]  /*14de0*/  BSYNC B1 ;  /* 0x0000000000017941 */ /* 0x000fea0003800000 */
.L_x_71293:
        /* <DEDUP_REMOVED lines=9> */
.L_x_71297:
[----:B------:R-:W-:Y:S02]  /*14e80*/  IMAD.MOV.U32 R26, RZ, RZ, R29 ;  /* 0x000000ffff1a7224 */ /* 0x000fe400078e001d */
[----:B------:R-:W-:Y:S02]  /*14e90*/  IMAD.MOV.U32 R4, RZ, RZ, R5 ;  /* 0x000000ffff047224 */ /* 0x000fe400078e0005 */
[----:B------:R-:W-:Y:S02]  /*14ea0*/  IMAD.MOV.U32 R29, RZ, RZ, R30 ;  /* 0x000000ffff1d7224 */ /* 0x000fe400078e001e */
[----:B------:R-:W-:Y:S02]  /*14eb0*/  IMAD.MOV.U32 R5, RZ, RZ, R6 ;  /* 0x000000ffff057224 */ /* 0x000fe400078e0006 */
.L_x_71298:
[----:B------:R-:W-:Y:S05]  /*14ec0*/  BSYNC B1 ;  /* 0x0000000000017941 */ /* 0x000fea0003800000 */
.L_x_71296:
        /* <DEDUP_REMOVED lines=9> */
.L_x_71300:
[----:B------:R-:W-:Y:S02]  /*14f60*/  IMAD.MOV.U32 R31, RZ, RZ, R26 ;  /* 0x000000ffff1f7224 */ /* 0x000fe400078e001a */
[----:B------:R-:W-:Y:S01]  /*14f70*/  IMAD.MOV.U32 R7, RZ, RZ, R4 ;  /* 0x000000ffff077224 */ /* 0x000fe200078e0004 */
[----:B------:R-:W-:Y:S01]  /*14f80*/  MOV R4, R9 ;  /* 0x0000000900047202 */ /* 0x000fe20000000f00 */
[----:B------:R-:W-:Y:S02]  /*14f90*/  IMAD.MOV.U32 R26, RZ, RZ, R33 ;  /* 0x000000ffff1a7224 */ /* 0x000fe400078e0021 */
.L_x_71301:
[----:B------:R-:W-:Y:S05]  /*14fa0*/  BSYNC B1 ;  /* 0x0000000000017941 */ /* 0x000fea0003800000 */
.L_x_71299:
        /* <DEDUP_REMOVED lines=9> */
.L_x_71303:
[----:B------:R-:W-:Y:S01]  /*15040*/  IMAD.MOV.U32 R9, RZ, RZ, R31 ;  /* 0x000000ffff097224 */ /* 0x000fe200078e001f */
[----:B------:R-:W-:Y:S01]  /*15050*/  MOV R31, R32 ;  /* 0x00000020001f7202 */ /* 0x000fe20000000f00 */
[----:B------:R-:W-:Y:S02]  /*15060*/  IMAD.MOV.U32 R6, RZ, RZ, R7 ;  /* 0x000000ffff067224 */ /* 0x000fe400078e0007 */
[----:B------:R-:W-:Y:S02]  /*15070*/  IMAD.MOV.U32 R7, RZ, RZ, R8 ;  /* 0x000000ffff077224 */ /* 0x000fe400078e0008 */
.L_x_71304:
[----:B------:R-:W-:Y:S05]  /*15080*/  BSYNC B1 ;  /* 0x0000000000017941 */ /* 0x000fea0003800000 */
.L_x_71302:
        /* <DEDUP_REMOVED lines=16> */
.L_x_71306:
[----:B------:R-:W-:Y:S02]  /*15190*/  IMAD.MOV.U32 R28, RZ, RZ, R11 ;  /* 0x000000ffff1c7224 */ /* 0x000fe400078e000b */
[----:B------:R-:W-:Y:S02]  /*151a0*/  IMAD.MOV.U32 R8, RZ, RZ, R3 ;  /* 0x000000ffff087224 */ /* 0x000fe400078e0003 */
[----:B------:R-:W-:Y:S02]  /*151b0*/  IMAD.MOV.U32 R11, RZ, RZ, R22 ;  /* 0x000000ffff0b7224 */ /* 0x000fe400078e0016 */
[----:B------:R-:W-:Y:S02]  /*151c0*/  IMAD.MOV.U32 R3, RZ, RZ, R20 ;  /* 0x000000ffff037224 */ /* 0x000fe400078e0014 */
.L_x_71307:
[----:B------:R-:W-:Y:S05]  /*151d0*/  BSYNC B1 ;  /* 0x0000000000017941 */ /* 0x000fea0003800000 */
.L_x_71305:
        /* <DEDUP_REMOVED lines=9> */
.L_x_71309:
[----:B------:R-:W-:Y:S02]  /*15270*/  IMAD.MOV.U32 R27, RZ, RZ, R28 ;  /* 0x000000ffff1b7224 */ /* 0x000fe400078e001c */
[----:B------:R-:W-:Y:S01]  /*15280*/  IMAD.MOV.U32 R23, RZ, RZ, R8 ;  /* 0x000000ffff177224 */ /* 0x000fe200078e0008 */
[----:B------:R-:W-:Y:S01]  /*15290*/  MOV R8, R35 ;  /* 0x0000002300087202 */ /* 0x000fe20000000f00 */
[----:B------:R-:W-:Y:S02]  /*152a0*/  IMAD.MOV.U32 R28, RZ, RZ, R39 ;  /* 0x000000ffff1c7224 */ /* 0x000fe400078e0027 */
.L_x_71310:
[----:B------:R-:W-:Y:S05]  /*152b0*/  BSYNC B1 ;  /* 0x0000000000017941 */ /* 0x000fea0003800000 */
.L_x_71308:
        /* <DEDUP_REMOVED lines=9> */
.L_x_71312:
[----:B------:R-:W-:Y:S01]  /*15350*/  IMAD.MOV.U32 R22, RZ, RZ, R27 ;  /* 0x000000ffff167224 */ /* 0x000fe200078e001b */
[----:B------:R-:W-:Y:S01]  /*15360*/  MOV R27, R10 ;  /* 0x0000000a001b7202 */ /* 0x000fe20000000f00 */
[----:B------:R-:W-:Y:S02]  /*15370*/  IMAD.MOV.U32 R20, RZ, RZ, R23 ;  /* 0x000000ffff147224 */ /* 0x000fe400078e0017 */
[----:B------:R-:W-:Y:S02]  /*15380*/  IMAD.MOV.U32 R23, RZ, RZ, R2 ;  /* 0x000000ffff177224 */ /* 0x000fe400078e0002 */
.L_x_71313:
[----:B------:R-:W-:Y:S05]  /*15390*/  BSYNC B1 ;  /* 0x0000000000017941 */ /* 0x000fea0003800000 */
.L_x_71311:
        /* <DEDUP_REMOVED lines=9> */
.L_x_71315:
[----:B------:R-:W-:Y:S01]  /*15430*/  IMAD.MOV.U32 R35, RZ, RZ, R22 ;  /* 0x000000ffff237224 */ /* 0x000fe200078e0016 */
[----:B------:R-:W-:Y:S01]  /*15440*/  MOV R33, R20 ;  /* 0x0000001400217202 */ /* 0x000fe20000000f00 */
[----:B------:R-:W-:Y:S02]  /*15450*/  IMAD.MOV.U32 R22, RZ, RZ, R29 ;  /* 0x000000ffff167224 */ /* 0x000fe400078e001d */
[----:B------:R-:W-:Y:S02]  /*15460*/  IMAD.MOV.U32 R20, RZ, RZ, R5 ;  /* 0x000000ffff147224 */ /* 0x000fe400078e0005 */
.L_x_71316:
[----:B------:R-:W-:Y:S05]  /*15470*/  BSYNC B1 ;  /* 0x0000000000017941 */ /* 0x000fea0003800000 */
.L_x_71314:
        /* <DEDUP_REMOVED lines=9> */
.L_x_71318:
[----:B------:R-:W-:Y:S01]  /*15510*/  MOV R10, R35 ;  /* 0x00000023000a7202 */ /* 0x000fe20000000f00 */
[----:B------:R-:W-:Y:S02]  /*15520*/  IMAD.MOV.U32 R2, RZ, RZ, R33 ;  /* 0x000000ffff027224 */ /* 0x000fe400078e0021 */
[----:B------:R-:W-:Y:S02]  /*15530*/  IMAD.MOV.U32 R35, RZ, RZ, R26 ;  /* 0x000000ffff237224 */ /* 0x000fe400078e001a */
[----:B------:R-:W-:Y:S02]  /*15540*/  IMAD.MOV.U32 R33, RZ, RZ, R4 ;  /* 0x000000ffff217224 */ /* 0x000fe400078e0004 */
.L_x_71319:
[----:B------:R-:W-:Y:S05]  /*15550*/  BSYNC B1 ;  /* 0x0000000000017941 */ /* 0x000fea0003800000 */
.L_x_71317:
        /* <DEDUP_REMOVED lines=9> */
.L_x_71321:
[----:B------:R-:W-:Y:S02]  /*155f0*/  IMAD.MOV.U32 R4, RZ, RZ, R10 ;  /* 0x000000ffff047224 */ /* 0x000fe400078e000a */
[----:B------:R-:W-:Y:S02]  /*15600*/  IMAD.MOV.U32 R5, RZ, RZ, R2 ;  /* 0x000000ffff057224 */ /* 0x000fe400078e0002 */
[----:B------:R-:W-:Y:S02]  /*15610*/  IMAD.MOV.U32 R10, RZ, RZ, R31 ;  /* 0x000000ffff0a7224 */ /* 0x000fe400078e001f */
[----:B------:R-:W-:Y:S02]  /*15620*/  IMAD.MOV.U32 R2, RZ, RZ, R7 ;  /* 0x000000ffff027224 */ /* 0x000fe400078e0007 */
.L_x_71322:
[----:B------:R-:W-:Y:S05]  /*15630*/  BSYNC B1 ;  /* 0x0000000000017941 */ /* 0x000fea0003800000 */
.L_x_71320:
        /* <DEDUP_REMOVED lines=9> */
.L_x_71324:
[----:B------:R-:W-:Y:S02]  /*156d0*/  IMAD.MOV.U32 R26, RZ, RZ, R4 ;  /* 0x000000ffff1a7224 */ /* 0x000fe400078e0004 */
[----:B------:R-:W-:Y:S01]  /*156e0*/  IMAD.MOV.U32 R7, RZ, RZ, R5 ;  /* 0x000000ffff077224 */ /* 0x000fe200078e0005 */
[----:B------:R-:W-:Y:S01]  /*156f0*/  MOV R5, R6 ;  /* 0x0000000600057202 */ /* 0x000fe20000000f00 */
[----:B------:R-:W-:Y:S02]  /*15700*/  IMAD.MOV.U32 R4, RZ, RZ, R9 ;  /* 0x000000ffff047224 */ /* 0x000fe400078e0009 */
.L_x_71325:
[----:B------:R-:W-:Y:S05]  /*15710*/  BSYNC B1 ;  /* 0x0000000000017941 */ /* 0x000fea0003800000 */
.L_x_71323:
        /* <DEDUP_REMOVED lines=16> */
.L_x_71327:
[----:B------:R-:W-:Y:S01]  /*15820*/  MOV R12, R11 ;  /* 0x0000000b000c7202 */ /* 0x000fe20000000f00 */
[----:B------:R-:W-:Y:S02]  /*15830*/  IMAD.MOV.U32 R6, RZ, RZ, R3 ;  /* 0x000000ffff067224 */ /* 0x000fe400078e0003 */
[----:B------:R-:W-:Y:S02]  /*15840*/  IMAD.MOV.U32 R11, RZ, RZ, R28 ;  /* 0x000000ffff0b7224 */ /* 0x000fe400078e001c */
[----:B------:R-:W-:Y:S02]  /*15850*/  IMAD.MOV.U32 R3, RZ, RZ, R8 ;  /* 0x000000ffff037224 */ /* 0x000fe400078e0008 */
.L_x_71328:
[----:B------:R-:W-:Y:S05]  /*15860*/  BSYNC B1 ;  /* 0x0000000000017941 */ /* 0x000fea0003800000 */
.L_x_71326:
        /* <DEDUP_REMOVED lines=9> */
.L_x_71330:
[----:B------:R-:W-:Y:S02]  /*15900*/  IMAD.MOV.U32 R29, RZ, RZ, R12 ;  /* 0x000000ffff1d7224 */ /* 0x000fe400078e000c */
[----:B------:R-:W-:Y:S02]  /*15910*/  IMAD.MOV.U32 R9, RZ, RZ, R6 ;  /* 0x000000ffff097224 */ /* 0x000fe400078e0006 */
[----:B------:R-:W-:Y:S02]  /*15920*/  IMAD.MOV.U32 R12, RZ, RZ, R27 ;  /* 0x000000ffff0c7224 */ /* 0x000fe400078e001b */
[----:B------:R-:W-:Y:S02]  /*15930*/  IMAD.MOV.U32 R6, RZ, RZ, R23 ;  /* 0x000000ffff067224 */ /* 0x000fe400078e0017 */
.L_x_71331:
[----:B------:R-:W-:Y:S05]  /*15940*/  BSYNC B1 ;  /* 0x0000000000017941 */ /* 0x000fea0003800000 */
.L_x_71329:
        /* <DEDUP_REMOVED lines=9> */
.L_x_71333:
[----:B------:R-:W-:Y:S02]  /*159e0*/  IMAD.MOV.U32 R16, RZ, RZ, R29 ;  /* 0x000000ffff107224 */ /* 0x000fe400078e001d */
[----:B------:R-:W-:Y:S01]  /*159f0*/  IMAD.MOV.U32 R8, RZ, RZ, R9 ;  /* 0x000000ffff087224 */ /* 0x000fe200078e0009 */
[----:B------:R-:W-:Y:S01]  /*15a00*/  MOV R9, R20 ;  /* 0x0000001400097202 */ /* 0x000fe20000000f00 */
[----:B------:R-:W-:Y:S02]  /*15a10*/  IMAD.MOV.U32 R29, RZ, RZ, R22 ;  /* 0x000000ffff1d7224 */ /* 0x000fe400078e0016 */
.L_x_71334:
[----:B------:R-:W-:Y:S05]  /*15a20*/  BSYNC B1 ;  /* 0x0000000000017941 */ /* 0x000fea0003800000 */
.L_x_71332:
        /* <DEDUP_REMOVED lines=9> */
.L_x_71336:
[----:B------:R-:W-:Y:S01]  /*15ac0*/  IMAD.MOV.U32 R27, RZ, RZ, R16 ;  /* 0x000000ffff1b7224 */ /* 0x000fe200078e0010 */
[----:B------:R-:W-:Y:S01]  /*15ad0*/  MOV R16, R35 ;  /* 0x0000002300107202 */ /* 0x000fe20000000f00 */
[----:B------:R-:W-:Y:S02]  /*15ae0*/  IMAD.MOV.U32 R23, RZ, RZ, R8 ;  /* 0x000000ffff177224 */ /* 0x000fe400078e0008 */
[----:B------:R-:W-:Y:S02]  /*15af0*/  IMAD.MOV.U32 R8, RZ, RZ, R33 ;  /* 0x000000ffff087224 */ /* 0x000fe400078e0021 */
.L_x_71337:
[----:B------:R-:W-:Y:S05]  /*15b00*/  BSYNC B1 ;  /* 0x0000000000017941 */ /* 0x000fea0003800000 */
.L_x_71335:
        /* <DEDUP_REMOVED lines=9> */
.L_x_71339:
[----:B------:R-:W-:Y:S01]  /*15ba0*/  IMAD.MOV.U32 R31, RZ, RZ, R27 ;  /* 0x000000ffff1f7224 */ /* 0x000fe200078e001b */
[----:B------:R-:W-:Y:S01]  /*15bb0*/  MOV R20, R23 ;  /* 0x0000001700147202 */ /* 0x000fe20000000f00 */
[----:B------:R-:W-:Y:S02]  /*15bc0*/  IMAD.MOV.U32 R27, RZ, RZ, R10 ;  /* 0x000000ffff1b7224 */ /* 0x000fe400078e000a */
[----:B------:R-:W-:Y:S02]  /*15bd0*/  IMAD.MOV.U32 R23, RZ, RZ, R2 ;  /* 0x000000ffff177224 */ /* 0x000fe400078e0002 */
.L_x_71340:
[----:B------:R-:W-:Y:S05]  /*15be0*/  BSYNC B1 ;  /* 0x0000000000017941 */ /* 0x000fea0003800000 */
.L_x_71338:
        /* <DEDUP_REMOVED lines=9> */
.L_x_71342:
[----:B------:R-:W-:Y:S01]  /*15c80*/  MOV R33, R31 ;  /* 0x0000001f00217202 */ /* 0x000fe20000000f00 */
[----:B------:R-:W-:Y:S02]  /*15c90*/  IMAD.MOV.U32 R2, RZ, RZ, R20 ;  /* 0x000000ffff027224 */ /* 0x000fe400078e0014 */
[----:B------:R-:W-:Y:S02]  /*15ca0*/  IMAD.MOV.U32 R31, RZ, RZ, R4 ;  /* 0x000000ffff1f7224 */ /* 0x000fe400078e0004 */
[----:B------:R-:W-:Y:S02]  /*15cb0*/  IMAD.MOV.U32 R20, RZ, RZ, R5 ;  /* 0x000000ffff147224 */ /* 0x000fe400078e0005 */
.L_x_71343:
[----:B------:R-:W-:Y:S05]  /*15cc0*/  BSYNC B1 ;  /* 0x0000000000017941 */ /* 0x000fea0003800000 */
.L_x_71341:
        /* <DEDUP_REMOVED lines=9> */
.L_x_71345:
[----:B------:R-:W-:Y:S02]  /*15d60*/  IMAD.MOV.U32 R5, RZ, RZ, R33 ;  /* 0x000000ffff057224 */ /* 0x000fe400078e0021 */
[----:B------:R-:W-:Y:S02]  /*15d70*/  IMAD.MOV.U32 R4, RZ, RZ, R2 ;  /* 0x000000ffff047224 */ /* 0x000fe400078e0002 */
[----:B------:R-:W-:Y:S02]  /*15d80*/  IMAD.MOV.U32 R33, RZ, RZ, R26 ;  /* 0x000000ffff217224 */ /* 0x000fe400078e001a */
[----:B------:R-:W-:Y:S02]  /*15d90*/  IMAD.MOV.U32 R2, RZ, RZ, R7 ;  /* 0x000000ffff027224 */ /* 0x000fe400078e0007 */
.L_x_71346:
[----:B------:R-:W-:Y:S05]  /*15da0*/  BSYNC B1 ;  /* 0x0000000000017941 */ /* 0x000fea0003800000 */
.L_x_71344:
        /* <DEDUP_REMOVED lines=16> */
.L_x_71348:
[----:B------:R-:W-:Y:S01]  /*15eb0*/  IMAD.MOV.U32 R10, RZ, RZ, R11 ;  /* 0x000000ffff0a7224 */ /* 0x000fe200078e000b */
[----:B------:R-:W-:Y:S01]  /*15ec0*/  MOV R22, R3 ;  /* 0x0000000300167202 */ /* 0x000fe20000000f00 */
[----:B------:R-:W-:Y:S02]  /*15ed0*/  IMAD.MOV.U32 R11, RZ, RZ, R12 ;  /* 0x000000ffff0b7224 */ /* 0x000fe400078e000c */
[----:B------:R-:W-:Y:S02]  /*15ee0*/  IMAD.MOV.U32 R3, RZ, RZ, R6 ;  /* 0x000000ffff037224 */ /* 0x000fe400078e0006 */
.L_x_71349:
[----:B------:R-:W-:Y:S05]  /*15ef0*/  BSYNC B1 ;  /* 0x0000000000017941 */ /* 0x000fea0003800000 */
.L_x_71347:
        /* <DEDUP_REMOVED lines=9> */
.L_x_71351:
[----:B------:R-:W-:Y:S01]  /*15f90*/  MOV R7, R10 ;  /* 0x0000000a00077202 */ /* 0x000fe20000000f00 */
[----:B------:R-:W-:Y:S02]  /*15fa0*/  IMAD.MOV.U32 R13, RZ, RZ, R22 ;  /* 0x000000ffff0d7224 */ /* 0x000fe400078e0016 */
[----:B------:R-:W-:Y:S02]  /*15fb0*/  IMAD.MOV.U32 R10, RZ, RZ, R29 ;  /* 0x000000ffff0a7224 */ /* 0x000fe400078e001d */
[----:B------:R-:W-:Y:S02]  /*15fc0*/  IMAD.MOV.U32 R22, RZ, RZ, R9 ;  /* 0x000000ffff167224 */ /* 0x000fe400078e0009 */
.L_x_71352:
[----:B------:R-:W-:Y:S05]  /*15fd0*/  BSYNC B1 ;  /* 0x0000000000017941 */ /* 0x000fea0003800000 */
.L_x_71350:
        /* <DEDUP_REMOVED lines=9> */
.L_x_71354:
[----:B------:R-:W-:Y:S02]  /*16070*/  IMAD.MOV.U32 R6, RZ, RZ, R7 ;  /* 0x000000ffff067224 */ /* 0x000fe400078e0007 */
[----:B------:R-:W-:Y:S02]  /*16080*/  IMAD.MOV.U32 R12, RZ, RZ, R13 ;  /* 0x000000ffff0c7224 */ /* 0x000fe400078e000d */
[----:B------:R-:W-:Y:S02]  /*16090*/  IMAD.MOV.U32 R7, RZ, RZ, R16 ;  /* 0x000000ffff077224 */ /* 0x000fe400078e0010 */
[----:B------:R-:W-:Y:S02]  /*160a0*/  IMAD.MOV.U32 R13, RZ, RZ, R8 ;  /* 0x000000ffff0d7224 */ /* 0x000fe400078e0008 */
.L_x_71355:
[----:B------:R-:W-:Y:S05]  /*160b0*/  BSYNC B1 ;  /* 0x0000000000017941 */ /* 0x000fea0003800000 */
.L_x_71353:
        /* <DEDUP_REMOVED lines=9> */
.L_x_71357:
[----:B------:R-:W-:Y:S02]  /*16150*/  IMAD.MOV.U32 R8, RZ, RZ, R6 ;  /* 0x000000ffff087224 */ /* 0x000fe400078e0006 */
[----:B------:R-:W-:Y:S01]  /*16160*/  IMAD.MOV.U32 R9, RZ, RZ, R12 ;  /* 0x000000ffff097224 */ /* 0x000fe200078e000c */
[----:B------:R-:W-:Y:S01]  /*16170*/  MOV R12, R23 ;  /* 0x00000017000c7202 */ /* 0x000fe20000000f00 */
[----:B------:R-:W-:Y:S02]  /*16180*/  IMAD.MOV.U32 R6, RZ, RZ, R27 ;  /* 0x000000ffff067224 */ /* 0x000fe400078e001b */
.L_x_71358:
[----:B------:R-:W-:Y:S05]  /*16190*/  BSYNC B1 ;  /* 0x0000000000017941 */ /* 0x000fea0003800000 */
.L_x_71356:
        /* <DEDUP_REMOVED lines=9> */
.L_x_71360:
[----:B------:R-:W-:Y:S01]  /*16230*/  IMAD.MOV.U32 R16, RZ, RZ, R8 ;  /* 0x000000ffff107224 */ /* 0x000fe200078e0008 */
[----:B------:R-:W-:Y:S01]  /*16240*/  MOV R8, R31 ;  /* 0x0000001f00087202 */ /* 0x000fe20000000f00 */
[----:B------:R-:W-:Y:S02]  /*16250*/  IMAD.MOV.U32 R17, RZ, RZ, R9 ;  /* 0x000000ffff117224 */ /* 0x000fe400078e0009 */
[----:B------:R-:W-:Y:S02]  /*16260*/  IMAD.MOV.U32 R9, RZ, RZ, R20 ;  /* 0x000000ffff097224 */ /* 0x000fe400078e0014 */
.L_x_71361:
[----:B------:R-:W-:Y:S05]  /*16270*/  BSYNC B1 ;  /* 0x0000000000017941 */ /* 0x000fea0003800000 */
.L_x_71359:
        /* <DEDUP_REMOVED lines=9> */
.L_x_71363:
[----:B------:R-:W-:Y:S01]  /*16310*/  IMAD.MOV.U32 R20, RZ, RZ, R16 ;  /* 0x000000ffff147224 */ /* 0x000fe200078e0010 */
[----:B------:R-:W-:Y:S01]  /*16320*/  MOV R23, R17 ;  /* 0x0000001100177202 */ /* 0x000fe20000000f00 */
[----:B------:R-:W-:Y:S02]  /*16330*/  IMAD.MOV.U32 R16, RZ, RZ, R33 ;  /* 0x000000ffff107224 */ /* 0x000fe400078e0021 */
[----:B------:R-:W-:Y:S02]  /*16340*/  IMAD.MOV.U32 R17, RZ, RZ, R2 ;  /* 0x000000ffff117224 */ /* 0x000fe400078e0002 */
.L_x_71364:
[----:B------:R-:W-:Y:S05]  /*16350*/  BSYNC B1 ;  /* 0x0000000000017941 */ /* 0x000fea0003800000 */
.L_x_71362:
        /* <DEDUP_REMOVED lines=9> */
.L_x_71366:
[----:B------:R-:W-:Y:S01]  /*163f0*/  MOV R2, R20 ;  /* 0x0000001400027202 */ /* 0x000fe20000000f00 */
[----:B------:R-:W-:Y:S02]  /*16400*/  IMAD.MOV.U32 R26, RZ, RZ, R23 ;  /* 0x000000ffff1a7224 */ /* 0x000fe400078e0017 */
[----:B------:R-:W-:Y:S02]  /*16410*/  IMAD.MOV.U32 R20, RZ, RZ, R5 ;  /* 0x000000ffff147224 */ /* 0x000fe400078e0005 */
[----:B------:R-:W-:Y:S02]  /*16420*/  IMAD.MOV.U32 R23, RZ, RZ, R4 ;  /* 0x000000ffff177224 */ /* 0x000fe400078e0004 */
.L_x_71367:
[----:B------:R-:W-:Y:S05]  /*16430*/  BSYNC B1 ;  /* 0x0000000000017941 */ /* 0x000fea0003800000 */
.L_x_71365:
        /* <DEDUP_REMOVED lines=16> */
.L_x_71369:
[----:B------:R-:W-:Y:S01]  /*16540*/  IMAD.MOV.U32 R4, RZ, RZ, R11 ;  /* 0x000000ffff047224 */ /* 0x000fe200078e000b */
[----:B------:R-:W-:Y:S01]  /*16550*/  MOV R11, R10 ;  /* 0x0000000a000b7202 */ /* 0x000fe20000000f00 */
[----:B------:R-:W-:Y:S02]  /*16560*/  IMAD.MOV.U32 R14, RZ, RZ, R3 ;  /* 0x000000ffff0e7224 */ /* 0x000fe400078e0003 */
[----:B------:R-:W-:Y:S02]  /*16570*/  IMAD.MOV.U32 R3, RZ, RZ, R22 ;  /* 0x000000ffff037224 */ /* 0x000fe400078e0016 */
.L_x_71370:
[----:B------:R-:W-:Y:S05]  /*16580*/  BSYNC B1 ;  /* 0x0000000000017941 */ /* 0x000fea0003800000 */
.L_x_71368:
        /* <DEDUP_REMOVED lines=9> */
.L_x_71372:
[----:B------:R-:W-:Y:S01]  /*16620*/  IMAD.MOV.U32 R5, RZ, RZ, R4 ;  /* 0x000000ffff057224 */ /* 0x000fe200078e0004 */
[----:B------:R-:W-:Y:S01]  /*16630*/  MOV R27, R14 ;  /* 0x0000000e001b7202 */ /* 0x000fe20000000f00 */
[----:B------:R-:W-:Y:S02]  /*16640*/  IMAD.MOV.U32 R4, RZ, RZ, R7 ;  /* 0x000000ffff047224 */ /* 0x000fe400078e0007 */
[----:B------:R-:W-:Y:S02]  /*16650*/  IMAD.MOV.U32 R14, RZ, RZ, R13 ;  /* 0x000000ffff0e7224 */ /* 0x000fe400078e000d */
.L_x_71373:
[----:B------:R-:W-:Y:S05]  /*16660*/  BSYNC B1 ;  /* 0x0000000000017941 */ /* 0x000fea0003800000 */
.L_x_71371:
        /* <DEDUP_REMOVED lines=9> */
.L_x_71375:
[----:B------:R-:W-:Y:S01]  /*16700*/  MOV R7, R5 ;  /* 0x0000000500077202 */ /* 0x000fe20000000f00 */
[----:B------:R-:W-:Y:S02]  /*16710*/  IMAD.MOV.U32 R10, RZ, RZ, R27 ;  /* 0x000000ffff0a7224 */ /* 0x000fe400078e001b */
[----:B------:R-:W-:Y:S02]  /*16720*/  IMAD.MOV.U32 R5, RZ, RZ, R6 ;  /* 0x000000ffff057224 */ /* 0x000fe400078e0006 */
[----:B------:R-:W-:Y:S02]  /*16730*/  IMAD.MOV.U32 R27, RZ, RZ, R12 ;  /* 0x000000ffff1b7224 */ /* 0x000fe400078e000c */
.L_x_71376:
[----:B------:R-:W-:Y:S05]  /*16740*/  BSYNC B1 ;  /* 0x0000000000017941 */ /* 0x000fea0003800000 */
.L_x_71374:
        /* <DEDUP_REMOVED lines=9> */
.L_x_71378:
[----:B------:R-:W-:Y:S02]  /*167e0*/  IMAD.MOV.U32 R13, RZ, RZ, R7 ;  /* 0x000000ffff0d7224 */ /* 0x000fe400078e0007 */
[----:B------:R-:W-:Y:S02]  /*167f0*/  IMAD.MOV.U32 R6, RZ, RZ, R10 ;  /* 0x000000ffff067224 */ /* 0x000fe400078e000a */
[----:B------:R-:W-:Y:S02]  /*16800*/  IMAD.MOV.U32 R7, RZ, RZ, R8 ;  /* 0x000000ffff077224 */ /* 0x000fe400078e0008 */
[----:B------:R-:W-:Y:S02]  /*16810*/  IMAD.MOV.U32 R10, RZ, RZ, R9 ;  /* 0x000000ffff0a7224 */ /* 0x000fe400078e0009 */
.L_x_71379:
[----:B------:R-:W-:Y:S05]  /*16820*/  BSYNC B1 ;  /* 0x0000000000017941 */ /* 0x000fea0003800000 */
.L_x_71377:
        /* <DEDUP_REMOVED lines=9> */
.L_x_71381:
[----:B------:R-:W-:Y:S02]  /*168c0*/  IMAD.MOV.U32 R9, RZ, RZ, R13 ;  /* 0x000000ffff097224 */ /* 0x000fe400078e000d */
[----:B------:R-:W-:Y:S01]  /*168d0*/  IMAD.MOV.U32 R8, RZ, RZ, R6 ;  /* 0x000000ffff087224 */ /* 0x000fe200078e0006 */
[----:B------:R-:W-:Y:S01]  /*168e0*/  MOV R6, R17 ;  /* 0x0000001100067202 */ /* 0x000fe20000000f00 */
[----:B------:R-:W-:Y:S02]  /*168f0*/  IMAD.MOV.U32 R13, RZ, RZ, R16 ;  /* 0x000000ffff0d7224 */ /* 0x000fe400078e0010 */
.L_x_71382:
[----:B------:R-:W-:Y:S05]  /*16900*/  BSYNC B1 ;  /* 0x0000000000017941 */ /* 0x000fea0003800000 */
.L_x_71380:
        /* <DEDUP_REMOVED lines=9> */
.L_x_71384:
[----:B------:R-:W-:Y:S01]  /*169a0*/  IMAD.MOV.U32 R17, RZ, RZ, R9 ;  /* 0x000000ffff117224 */ /* 0x000fe200078e0009 */
[----:B------:R-:W-:Y:S01]  /*169b0*/  MOV R9, R20 ;  /* 0x0000001400097202 */ /* 0x000fe20000000f00 */
[----:B------:R-:W-:Y:S02]  /*169c0*/  IMAD.MOV.U32 R29, RZ, RZ, R8 ;  /* 0x000000ffff1d7224 */ /* 0x000fe400078e0008 */
[----:B------:R-:W-:Y:S02]  /*169d0*/  IMAD.MOV.U32 R8, RZ, RZ, R23 ;  /* 0x000000ffff087224 */ /* 0x000fe400078e0017 */
.L_x_71385:
[----:B------:R-:W-:Y:S05]  /*169e0*/  BSYNC B1 ;  /* 0x0000000000017941 */ /* 0x000fea0003800000 */
.L_x_71383:
        /* <DEDUP_REMOVED lines=9> */
.L_x_71387:
[----:B------:R-:W-:Y:S01]  /*16a80*/  IMAD.MOV.U32 R12, RZ, RZ, R17 ;  /* 0x000000ffff0c7224 */ /* 0x000fe200078e0011 */
[----:B------:R-:W-:Y:S01]  /*16a90*/  MOV R16, R29 ;  /* 0x0000001d00107202 */ /* 0x000fe20000000f00 */
[----:B------:R-:W-:Y:S02]  /*16aa0*/  IMAD.MOV.U32 R17, RZ, RZ, R2 ;  /* 0x000000ffff117224 */ /* 0x000fe400078e0002 */
[----:B------:R-:W-:Y:S02]  /*16ab0*/  IMAD.MOV.U32 R29, RZ, RZ, R26 ;  /* 0x000000ffff1d7224 */ /* 0x000fe400078e001a */
.L_x_71388:
[----:B------:R-:W-:Y:S05]  /*16ac0*/  BSYNC B1 ;  /* 0x0000000000017941 */ /* 0x000fea0003800000 */
.L_x_71386:
        /* <DEDUP_REMOVED lines=16> */
.L_x_71390:
[----:B------:R-:W-:Y:S02]  /*16bd0*/  IMAD.MOV.U32 R2, RZ, RZ, R11 ;  /* 0x000000ffff027224 */ /* 0x000fe400078e000b */
[----:B------:R-:W-:Y:S01]  /*16be0*/  IMAD.MOV.U32 R18, RZ, RZ, R3 ;  /* 0x000000ffff127224 */ /* 0x000fe200078e0003 */
[----:B------:R-:W-:Y:S01]  /*16bf0*/  MOV R3, R14 ;  /* 0x0000000e00037202 */ /* 0x000fe20000000f00 */
[----:B------:R-:W-:Y:S02]  /*16c00*/  IMAD.MOV.U32 R11, RZ, RZ, R4 ;  /* 0x000000ffff0b7224 */ /* 0x000fe400078e0004 */
.L_x_71391:
[----:B------:R-:W-:Y:S05]  /*16c10*/  BSYNC B1 ;  /* 0x0000000000017941 */ /* 0x000fea0003800000 */
.L_x_71389:
        /* <DEDUP_REMOVED lines=9> */
.L_x_71393:
[----:B------:R-:W-:Y:S01]  /*16cb0*/  IMAD.MOV.U32 R4, RZ, RZ, R2 ;  /* 0x000000ffff047224 */ /* 0x000fe200078e0002 */
[----:B------:R-:W-:Y:S01]  /*16cc0*/  MOV R2, R5 ;  /* 0x0000000500027202 */ /* 0x000fe20000000f00 */
[----:B------:R-:W-:Y:S02]  /*16cd0*/  IMAD.MOV.U32 R15, RZ, RZ, R18 ;  /* 0x000000ffff0f7224 */ /* 0x000fe400078e0012 */
[----:B------:R-:W-:Y:S02]  /*16ce0*/  IMAD.MOV.U32 R18, RZ, RZ, R27 ;  /* 0x000000ffff127224 */ /* 0x000fe400078e001b */
.L_x_71394:
[----:B------:R-:W-:Y:S05]  /*16cf0*/  BSYNC B1 ;  /* 0x0000000000017941 */ /* 0x000fea0003800000 */
.L_x_71392:
        /* <DEDUP_REMOVED lines=9> */
.L_x_71396:
[----:B------:R-:W-:Y:S01]  /*16d90*/  IMAD.MOV.U32 R14, RZ, RZ, R4 ;  /* 0x000000ffff0e7224 */ /* 0x000fe200078e0004 */
[----:B------:R-:W-:Y:S01]  /*16da0*/  MOV R5, R15 ;  /* 0x0000000f00057202 */ /* 0x000fe20000000f00 */
[----:B------:R-:W-:Y:S02]  /*16db0*/  IMAD.MOV.U32 R4, RZ, RZ, R7 ;  /* 0x000000ffff047224 */ /* 0x000fe400078e0007 */
[----:B------:R-:W-:Y:S02]  /*16dc0*/  IMAD.MOV.U32 R15, RZ, RZ, R10 ;  /* 0x000000ffff0f7224 */ /* 0x000fe400078e000a */
.L_x_71397:
[----:B------:R-:W-:Y:S05]  /*16dd0*/  BSYNC B1 ;  /* 0x0000000000017941 */ /* 0x000fea0003800000 */
.L_x_71395:
        /* <DEDUP_REMOVED lines=9> */
.L_x_71399:
[----:B------:R-:W-:Y:S01]  /*16e70*/  MOV R10, R14 ;  /* 0x0000000e000a7202 */ /* 0x000fe20000000f00 */
[----:B------:R-:W-:Y:S02]  /*16e80*/  IMAD.MOV.U32 R7, RZ, RZ, R5 ;  /* 0x000000ffff077224 */ /* 0x000fe400078e0005 */
[----:B------:R-:W-:Y:S02]  /*16e90*/  IMAD.MOV.U32 R14, RZ, RZ, R13 ;  /* 0x000000ffff0e7224 */ /* 0x000fe400078e000d */
[----:B------:R-:W-:Y:S02]  /*16ea0*/  IMAD.MOV.U32 R5, RZ, RZ, R6 ;  /* 0x000000ffff057224 */ /* 0x000fe400078e0006 */
.L_x_71400:
[----:B------:R-:W-:Y:S05]  /*16eb0*/  BSYNC B1 ;  /* 0x0000000000017941 */ /* 0x000fea0003800000 */
.L_x_71398:
        /* <DEDUP_REMOVED lines=9> */
.L_x_71402:
[----:B------:R-:W-:Y:S02]  /*16f50*/  IMAD.MOV.U32 R6, RZ, RZ, R10 ;  /* 0x000000ffff067224 */ /* 0x000fe400078e000a */
[----:B------:R-:W-:Y:S02]  /*16f60*/  IMAD.MOV.U32 R20, RZ, RZ, R7 ;  /* 0x000000ffff147224 */ /* 0x000fe400078e0007 */
[----:B------:R-:W-:Y:S02]  /*16f70*/  IMAD.MOV.U32 R10, RZ, RZ, R9 ;  /* 0x000000ffff0a7224 */ /* 0x000fe400078e0009 */
[----:B------:R-:W-:Y:S02]  /*16f80*/  IMAD.MOV.U32 R7, RZ, RZ, R8 ;  /* 0x000000ffff077224 */ /* 0x000fe400078e0008 */
.L_x_71403:
[----:B------:R-:W-:Y:S05]  /*16f90*/  BSYNC B1 ;  /* 0x0000000000017941 */ /* 0x000fea0003800000 */
.L_x_71401:
        /* <DEDUP_REMOVED lines=9> */
.L_x_71405:
[----:B------:R-:W-:Y:S02]  /*17030*/  IMAD.MOV.U32 R9, RZ, RZ, R6 ;  /* 0x000000ffff097224 */ /* 0x000fe400078e0006 */
[----:B------:R-:W-:Y:S01]  /*17040*/  IMAD.MOV.U32 R13, RZ, RZ, R20 ;  /* 0x000000ffff0d7224 */ /* 0x000fe200078e0014 */
[----:B------:R-:W-:Y:S01]  /*17050*/  MOV R20, R29 ;  /* 0x0000001d00147202 */ /* 0x000fe20000000f00 */
[----:B------:R-:W-:Y:S02]  /*17060*/  IMAD.MOV.U32 R6, RZ, RZ, R17 ;  /* 0x000000ffff067224 */ /* 0x000fe400078e0011 */
.L_x_71406:
[----:B------:R-:W-:Y:S05]  /*17070*/  BSYNC B1 ;  /* 0x0000000000017941 */ /* 0x000fea0003800000 */
.L_x_71404:
        /* <DEDUP_REMOVED lines=9> */
.L_x_71408:
[----:B------:R-:W-:Y:S01]  /*17110*/  IMAD.MOV.U32 R8, RZ, RZ, R9 ;  /* 0x000000ffff087224 */ /* 0x000fe200078e0009 */
[----:B------:R-:W-:Y:S01]  /*17120*/  MOV R9, R12 ;  /* 0x0000000c00097202 */ /* 0x000fe20000000f00 */
[----:B------:R-:W-:Y:S02]  /*17130*/  IMAD.MOV.U32 R17, RZ, RZ, R13 ;  /* 0x000000ffff117224 */ /* 0x000fe400078e000d */
[----:B------:R-:W-:Y:S02]  /*17140*/  IMAD.MOV.U32 R13, RZ, RZ, R16 ;  /* 0x000000ffff0d7224 */ /* 0x000fe400078e0010 */
.L_x_71409:
[----:B------:R-:W-:Y:S05]  /*17150*/  BSYNC B1 ;  /* 0x0000000000017941 */ /* 0x000fea0003800000 */
.L_x_71407:
        /* <DEDUP_REMOVED lines=16> */
.L_x_71411:
[----:B------:R-:W-:Y:S02]  /*17260*/  IMAD.MOV.U32 R12, RZ, RZ, R11 ;  /* 0x000000ffff0c7224 */ /* 0x000fe400078e000b */
[----:B------:R-:W-:Y:S02]  /*17270*/  IMAD.MOV.U32 R16, RZ, RZ, R3 ;  /* 0x000000ffff107224 */ /* 0x000fe400078e0003 */
[----:B------:R-:W-:Y:S02]  /*17280*/  IMAD.MOV.U32 R11, RZ, RZ, R2 ;  /* 0x000000ffff0b7224 */ /* 0x000fe400078e0002 */
[----:B------:R-:W-:Y:S02]  /*17290*/  IMAD.MOV.U32 R3, RZ, RZ, R18 ;  /* 0x000000ffff037224 */ /* 0x000fe400078e0012 */
.L_x_71412:
[----:B------:R-:W-:Y:S05]  /*172a0*/  BSYNC B1 ;  /* 0x0000000000017941 */ /* 0x000fea0003800000 */
.L_x_71410:
        /* <DEDUP_REMOVED lines=9> */
.L_x_71414:
[----:B------:R-:W-:Y:S02]  /*17340*/  IMAD.MOV.U32 R19, RZ, RZ, R12 ;  /* 0x000000ffff137224 */ /* 0x000fe400078e000c */
[----:B------:R-:W-:Y:S01]  /*17350*/  IMAD.MOV.U32 R18, RZ, RZ, R16 ;  /* 0x000000ffff127224 */ /* 0x000fe200078e0010 */
[----:B------:R-:W-:Y:S01]  /*17360*/  MOV R16, R15 ;  /* 0x0000000f00107202 */ /* 0x000fe20000000f00 */
[----:B------:R-:W-:Y:S02]  /*17370*/  IMAD.MOV.U32 R12, RZ, RZ, R4 ;  /* 0x000000ffff0c7224 */ /* 0x000fe400078e0004 */
.L_x_71415:
[----:B------:R-:W-:Y:S05]  /*17380*/  BSYNC B1 ;  /* 0x0000000000017941 */ /* 0x000fea0003800000 */
.L_x_71413:
        /* <DEDUP_REMOVED lines=9> */
.L_x_71417:
[----:B------:R-:W-:Y:S01]  /*17420*/  IMAD.MOV.U32 R15, RZ, RZ, R19 ;  /* 0x000000ffff0f7224 */ /* 0x000fe200078e0013 */
[----:B------:R-:W-:Y:S01]  /*17430*/  MOV R19, R14 ;  /* 0x0000000e00137202 */ /* 0x000fe20000000f00 */
[----:B------:R-:W-:Y:S02]  /*17440*/  IMAD.MOV.U32 R22, RZ, RZ, R18 ;  /* 0x000000ffff167224 */ /* 0x000fe400078e0012 */
[----:B------:R-:W-:Y:S02]  /*17450*/  IMAD.MOV.U32 R18, RZ, RZ, R5 ;  /* 0x000000ffff127224 */ /* 0x000fe400078e0005 */
.L_x_71418:
[----:B------:R-:W-:Y:S05]  /*17460*/  BSYNC B1 ;  /* 0x0000000000017941 */ /* 0x000fea0003800000 */
.L_x_71416:
        /* <DEDUP_REMOVED lines=9> */
.L_x_71420:
[----:B------:R-:W-:Y:S01]  /*17500*/  IMAD.MOV.U32 R23, RZ, RZ, R15 ;  /* 0x000000ffff177224 */ /* 0x000fe200078e000f */
[----:B------:R-:W-:Y:S01]  /*17510*/  MOV R27, R22 ;  /* 0x00000016001b7202 */ /* 0x000fe20000000f00 */
[----:B------:R-:W-:Y:S02]  /*17520*/  IMAD.MOV.U32 R15, RZ, RZ, R10 ;  /* 0x000000ffff0f7224 */ /* 0x000fe400078e000a */
[----:B------:R-:W-:Y:S02]  /*17530*/  IMAD.MOV.U32 R22, RZ, RZ, R7 ;  /* 0x000000ffff167224 */ /* 0x000fe400078e0007 */
.L_x_71421:
[----:B------:R-:W-:Y:S05]  /*17540*/  BSYNC B1 ;  /* 0x0000000000017941 */ /* 0x000fea0003800000 */
.L_x_71419:
        /* <DEDUP_REMOVED lines=9> */
.L_x_71423:
[----:B------:R-:W-:Y:S01]  /*175e0*/  MOV R14, R23 ;  /* 0x00000017000e7202 */ /* 0x000fe20000000f00 */
[----:B------:R-:W-:Y:S02]  /*175f0*/  IMAD.MOV.U32 R24, RZ, RZ, R27 ;  /* 0x000000ffff187224 */ /* 0x000fe400078e001b */
[----:B------:R-:W-:Y:S02]  /*17600*/  IMAD.MOV.U32 R23, RZ, RZ, R6 ;  /* 0x000000ffff177224 */ /* 0x000fe400078e0006 */
[----:B------:R-:W-:Y:S02]  /*17610*/  IMAD.MOV.U32 R27, RZ, RZ, R20 ;  /* 0x000000ffff1b7224 */ /* 0x000fe400078e0014 */
.L_x_71424:
[----:B------:R-:W-:Y:S05]  /*17620*/  BSYNC B1 ;  /* 0x0000000000017941 */ /* 0x000fea0003800000 */
.L_x_71422:
        /* <DEDUP_REMOVED lines=9> */
.L_x_71426:
[----:B------:R-:W-:Y:S02]  /*176c0*/  IMAD.MOV.U32 R35, RZ, RZ, R14 ;  /* 0x000000ffff237224 */ /* 0x000fe400078e000e */
[----:B------:R-:W-:Y:S02]  /*176d0*/  IMAD.MOV.U32 R20, RZ, RZ, R24 ;  /* 0x000000ffff147224 */ /* 0x000fe400078e0018 */
[----:B------:R-:W-:Y:S02]  /*176e0*/  IMAD.MOV.U32 R14, RZ, RZ, R9 ;  /* 0x000000ffff0e7224 */ /* 0x000fe400078e0009 */
[----:B------:R-:W-:Y:S02]  /*176f0*/  IMAD.MOV.U32 R24, RZ, RZ, R13 ;  /* 0x000000ffff187224 */ /* 0x000fe400078e000d */
.L_x_71427:
[----:B------:R-:W-:Y:S05]  /*17700*/  BSYNC B1 ;  /* 0x0000000000017941 */ /* 0x000fea0003800000 */
.L_x_71425:
        /* <DEDUP_REMOVED lines=9> */
.L_x_71429:
[----:B------:R-:W-:Y:S02]  /*177a0*/  IMAD.MOV.U32 R26, RZ, RZ, R35 ;  /* 0x000000ffff1a7224 */ /* 0x000fe400078e0023 */
[----:B------:R-:W-:Y:S01]  /*177b0*/  IMAD.MOV.U32 R36, RZ, RZ, R20 ;  /* 0x000000ffff247224 */ /* 0x000fe200078e0014 */
[----:B------:R-:W-:Y:S01]  /*177c0*/  MOV R20, R17 ;  /* 0x0000001100147202 */ /* 0x000fe20000000f00 */
[----:B------:R-:W-:Y:S02]  /*177d0*/  IMAD.MOV.U32 R35, RZ, RZ, R8 ;  /* 0x000000ffff237224 */ /* 0x000fe400078e0008 */
.L_x_71430:
[----:B------:R-:W-:Y:S05]  /*177e0*/  BSYNC B1 ;  /* 0x0000000000017941 */ /* 0x000fea0003800000 */
.L_x_71428:
        /* <DEDUP_REMOVED lines=16> */
.L_x_71432:
[----:B------:R-:W-:Y:S01]  /*178f0*/  MOV R10, R11 ;  /* 0x0000000b000a7202 */ /* 0x000fe20000000f00 */
[----:B------:R-:W-:Y:S02]  /*17900*/  IMAD.MOV.U32 R2, RZ, RZ, R3 ;  /* 0x000000ffff027224 */ /* 0x000fe400078e0003 */
[----:B------:R-:W-:Y:S02]  /*17910*/  IMAD.MOV.U32 R11, RZ, RZ, R12 ;  /* 0x000000ffff0b7224 */ /* 0x000fe400078e000c */
[----:B------:R-:W-:Y:S02]  /*17920*/  IMAD.MOV.U32 R3, RZ, RZ, R16 ;  /* 0x000000ffff037224 */ /* 0x000fe400078e0010 */
.L_x_71433:
[----:B------:R-:W-:Y:S05]  /*17930*/  BSYNC B1 ;  /* 0x0000000000017941 */ /* 0x000fea0003800000 */
.L_x_71431:
        /* <DEDUP_REMOVED lines=9> */
.L_x_71435:
[----:B------:R-:W-:Y:S02]  /*179d0*/  IMAD.MOV.U32 R29, RZ, RZ, R10 ;  /* 0x000000ffff1d7224 */ /* 0x000fe400078e000a */
[----:B------:R-:W-:Y:S02]  /*179e0*/  IMAD.MOV.U32 R5, RZ, RZ, R2 ;  /* 0x000000ffff057224 */ /* 0x000fe400078e0002 */
[----:B------:R-:W-:Y:S02]  /*179f0*/  IMAD.MOV.U32 R10, RZ, RZ, R19 ;  /* 0x000000ffff0a7224 */ /* 0x000fe400078e0013 */
[----:B------:R-:W-:Y:S02]  /*17a00*/  IMAD.MOV.U32 R2, RZ, RZ, R18 ;  /* 0x000000ffff027224 */ /* 0x000fe400078e0012 */
.L_x_71436:
[----:B------:R-:W-:Y:S05]  /*17a10*/  BSYNC B1 ;  /* 0x0000000000017941 */ /* 0x000fea0003800000 */
.L_x_71434:
        /* <DEDUP_REMOVED lines=9> */
.L_x_71438:
[----:B------:R-:W-:Y:S02]  /*17ab0*/  IMAD.MOV.U32 R28, RZ, RZ, R29 ;  /* 0x000000ffff1c7224 */ /* 0x000fe400078e001d */
[----:B------:R-:W-:Y:S01]  /*17ac0*/  IMAD.MOV.U32 R4, RZ, RZ, R5 ;  /* 0x000000ffff047224 */ /* 0x000fe200078e0005 */
[----:B------:R-:W-:Y:S01]  /*17ad0*/  MOV R5, R22 ;  /* 0x0000001600057202 */ /* 0x000fe20000000f00 */
[----:B------:R-:W-:Y:S02]  /*17ae0*/  IMAD.MOV.U32 R29, RZ, RZ, R15 ;  /* 0x000000ffff1d7224 */ /* 0x000fe400078e000f */
.L_x_71439:
[----:B------:R-:W-:Y:S05]  /*17af0*/  BSYNC B1 ;  /* 0x0000000000017941 */ /* 0x000fea0003800000 */
.L_x_71437:
        /* <DEDUP_REMOVED lines=9> */
.L_x_71441:
[----:B------:R-:W-:Y:S01]  /*17b90*/  IMAD.MOV.U32 R31, RZ, RZ, R28 ;  /* 0x000000ffff1f7224 */ /* 0x000fe200078e001c */
[----:B------:R-:W-:Y:S01]  /*17ba0*/  MOV R28, R23 ;  /* 0x00000017001c7202 */ /* 0x000fe20000000f00 */
[----:B------:R-:W-:Y:S02]  /*17bb0*/  IMAD.MOV.U32 R7, RZ, RZ, R4 ;  /* 0x000000ffff077224 */ /* 0x000fe400078e0004 */
[----:B------:R-:W-:Y:S02]  /*17bc0*/  IMAD.MOV.U32 R4, RZ, RZ, R27 ;  /* 0x000000ffff047224 */ /* 0x000fe400078e001b */
.L_x_71442:
[----:B------:R-:W-:Y:S05]  /*17bd0*/  BSYNC B1 ;  /* 0x0000000000017941 */ /* 0x000fea0003800000 */
.L_x_71440:
        /* <DEDUP_REMOVED lines=9> */
.L_x_71444:
[----:B------:R-:W-:Y:S01]  /*17c70*/  IMAD.MOV.U32 R30, RZ, RZ, R31 ;  /* 0x000000ffff1e7224 */ /* 0x000fe200078e001f */
[----:B------:R-:W-:Y:S01]  /*17c80*/  MOV R6, R7 ;  /* 0x0000000700067202 */ /* 0x000fe20000000f00 */
[----:B------:R-:W-:Y:S02]  /*17c90*/  IMAD.MOV.U32 R31, RZ, RZ, R14 ;  /* 0x000000ffff1f7224 */ /* 0x000fe400078e000e */
[----:B------:R-:W-:Y:S02]  /*17ca0*/  IMAD.MOV.U32 R7, RZ, RZ, R24 ;  /* 0x000000ffff077224 */ /* 0x000fe400078e0018 */
.L_x_71445:
[----:B------:R-:W-:Y:S05]  /*17cb0*/  BSYNC B1 ;  /* 0x0000000000017941 */ /* 0x000fea0003800000 */
.L_x_71443:
        /* <DEDUP_REMOVED lines=9> */
.L_x_71447:
[----:B------:R-:W-:Y:S01]  /*17d50*/  MOV R33, R30 ;  /* 0x0000001e00217202 */ /* 0x000fe20000000f00 */
[----:B------:R-:W-:Y:S02]  /*17d60*/  IMAD.MOV.U32 R9, RZ, RZ, R6 ;  /* 0x000000ffff097224 */ /* 0x000fe400078e0006 */
[----:B------:R-:W-:Y:S02]  /*17d70*/  IMAD.MOV.U32 R30, RZ, RZ, R35 ;  /* 0x000000ffff1e7224 */ /* 0x000fe400078e0023 */
[----:B------:R-:W-:Y:S02]  /*17d80*/  IMAD.MOV.U32 R6, RZ, RZ, R20 ;  /* 0x000000ffff067224 */ /* 0x000fe400078e0014 */
.L_x_71448:
[----:B------:R-:W-:Y:S05]  /*17d90*/  BSYNC B1 ;  /* 0x0000000000017941 */ /* 0x000fea0003800000 */
.L_x_71446:
        /* <DEDUP_REMOVED lines=9> */
.L_x_71450:
[----:B------:R-:W-:Y:S02]  /*17e30*/  IMAD.MOV.U32 R32, RZ, RZ, R33 ;  /* 0x000000ffff207224 */ /* 0x000fe400078e0021 */
[----:B------:R-:W-:Y:S02]  /*17e40*/  IMAD.MOV.U32 R8, RZ, RZ, R9 ;  /* 0x000000ffff087224 */ /* 0x000fe400078e0009 */
[----:B------:R-:W-:Y:S02]  /*17e50*/  IMAD.MOV.U32 R33, RZ, RZ, R26 ;  /* 0x000000ffff217224 */ /* 0x000fe400078e001a */
[----:B------:R-:W-:Y:S02]  /*17e60*/  IMAD.MOV.U32 R9, RZ, RZ, R36 ;  /* 0x000000ffff097224 */ /* 0x000fe400078e0024 */
.L_x_71451:
[----:B------:R-:W-:Y:S05]  /*17e70*/  BSYNC B1 ;  /* 0x0000000000017941 */ /* 0x000fea0003800000 */
.L_x_71449:
[----:B------:R-:W-:Y:S01]  /*17e80*/  FADD.FTZ R34, R21, R34 ;  /* 0x0000002215227221 */ /* 0x000fe20000010000 */
[----:B------:R-:W-:Y:S02]  /*17e90*/  MOV R35, R38 ;  /* 0x0000002600237202 */ /* 0x000fe40000000f00 */
.L_x_71283:
[----:B------:R-:W-:Y:S05]  /*17ea0*/  BSYNC B0 ;  /* 0x0000000000007941 */ /* 0x000fea0003800000 */
.L_x_71282:
        /* <DEDUP_REMOVED lines=26> */
.L_x_71452:
        /* <DEDUP_REMOVED lines=13> */
.L_x_71453:
        /* <DEDUP_REMOVED lines=13> */
.L_x_71454:
[----:B------:R-:W-:Y:S05]  /*181f0*/  @!P2 BRA `(.L_x_71455) ;  /* 0x000000600000a947 */ /* 0x000fea0003800000 */
[----:B------:R-:W2:Y:S01]  /*18200*/  LDG.E.CONSTANT R0, [R12.64] ;  /* 0x000000080c007981 */ /* 0x000ea2000c1e9900 */
[----:B0-----:R-:W-:-:S03]  /*18210*/  FADD.FTZ R5, -R35, R2 ;  /* 0x0000000223057221 */ /* 0x001fc60000010100 */
[----:B------:R0:W-:Y:S01]  /*18220*/  STG.E [R14.64+0x18], R10 ;  /* 0x0000180a0e007986 */ /* 0x0001e2000c101908 */
[----:B------:R-:W-:-:S04]  /*18230*/  FFMA.FTZ R5, R34, -0.69314718246459960938, R5 ;  /* 0xbf31721822057823 */ /* 0x000fc80000010005 */
[----:B--2---:R-:W-:-:S05]  /*18240*/  FADD.FTZ R5, R0, R5 ;  /* 0x0000000500057221 */ /* 0x004fca0000010000 */
[----:B------:R0:W-:Y:S02]  /*18250*/  STG.E [R16.64+0x18], R5 ;  /* 0x0000180510007986 */ /* 0x0001e4000c101908 */
.L_x_71455:
        /* <DEDUP_REMOVED lines=8> */
.L_x_71456:
        /* <DEDUP_REMOVED lines=10> */
.L_x_74511:


//--------------------- .text._ZN17fastertransformer38beam_online_softmax_topk_stage2_kernelIfLi8ELi32EEEvPKfS2_PiPT_ii --------------------------
	.section	.text._ZN17fastertransformer38beam_online_softmax_topk_stage2_kernelIfLi8ELi32EEEvPKfS2_PiPT_ii,"ax",@progbits
	.sectioninfo	@"SHI_REGISTERS=58"
	.align	128
        .global         _ZN17fastertransformer38beam_online_softmax_topk_stage2_kernelIfLi8ELi32EEEvPKfS2_PiPT_ii
        .type           _ZN17fastertransformer38beam_online_softmax_topk_stage2_kernelIfLi8ELi32EEEvPKfS2_PiPT_ii,@function
        .size           _ZN17fastertransformer38beam_online_softmax_topk_stage2_kernelIfLi8ELi32EEEvPKfS2_PiPT_ii,(.L_x_74512 - _ZN17fastertransformer38beam_online_softmax_topk_stage2_kernelIfLi8ELi32EEEvPKfS2_PiPT_ii)
        .other          _ZN17fastertransformer38beam_online_softmax_topk_stage2_kernelIfLi8ELi32EEEvPKfS2_PiPT_ii,@"STO_CUDA_ENTRY STV_DEFAULT"
_ZN17fastertransformer38beam_online_softmax_topk_stage2_kernelIfLi8ELi32EEEvPKfS2_PiPT_ii:
.text._ZN17fastertransformer38beam_online_softmax_topk_stage2_kernelIfLi8ELi32EEEvPKfS2_PiPT_ii:
        /* <DEDUP_REMOVED lines=45> */
.L_x_71461:
        /* <DEDUP_REMOVED lines=10> */
.L_x_71460:
[----:B------:R-:W-:Y:S05]  /*0370*/  BSYNC B1 ;  /* 0x0000000000017941 */ /* 0x000fea0003800000 */
.L_x_71459:
        /* <DEDUP_REMOVED lines=14> */
.L_x_71464:
        /* <DEDUP_REMOVED lines=38> */
.L_x_71463:
[----:B------:R-:W-:Y:S05]  /*06c0*/  BSYNC B1 ;  /* 0x0000000000017941 */ /* 0x000fea0003800000 */
.L_x_71462:
        /* <DEDUP_REMOVED lines=25> */
.L_x_71466:
[----:B------:R-:W-:Y:S05]  /*0860*/  BSYNC B1 ;  /* 0x0000000000017941 */ /* 0x000fea0003800000 */
.L_x_71465:
        /* <DEDUP_REMOVED lines=10> */
.L_x_71458:
[----:B-1----:R-:W-:Y:S05]  /*0910*/  BSYNC B0 ;  /* 0x0000000000007941 */ /* 0x002fea0003800000 */
.L_x_71457:
        /* <DEDUP_REMOVED lines=40> */
.L_x_71473:
[----:B------:R-:W-:Y:S01]  /*0ba0*/  IMAD R12, R20, 0x12, R13 ;  /* 0x00000012140c7824 */ /* 0x000fe200078e020d */
[C---:B------:R-:W-:Y:S01]  /*0bb0*/  IADD3 R14, R13.reuse, 0x4, RZ ;  /* 0x000000040d0e7810 */ /* 0x040fe20007ffe0ff */
[----:B------:R-:W-:Y:S01]  /*0bc0*/  IMAD.SHL.U32 R4, R13, 0x4, RZ ;  /* 0x000000040d047824 */ /* 0x000fe200078e00ff */
[----:B------:R-:W-:Y:S02]  /*0bd0*/  IADD3 R37, R37, -0x10, RZ ;  /* 0xfffffff025257810 */ /* 0x000fe40007ffe0ff */
[----:B------:R-:W0:Y:S01]  /*0be0*/  LDS.64 R6, [R12.X4+0xa0] ;  /* 0x0000a0000c067984 */ /* 0x000e220000004a00 */
[----:B------:R-:W-:Y:S01]  /*0bf0*/  IMAD.SHL.U32 R14, R14, 0x4, RZ ;  /* 0x000000040e0e7824 */ /* 0x000fe200078e00ff */
        /* <DEDUP_REMOVED lines=8> */
[----:B------:R-:W-:-:S03]  /*0c80*/  ISETP.EQ.AND P1, PT, R4, 0x8, PT ;  /* 0x000000080400780c */ /* 0x000fc60003f22270 */
[----:B------:R-:W4:Y:S04]  /*0c90*/  LDS.64 R18, [R12.X4+0xb0] ;  /* 0x0000b0000c127984 */ /* 0x000f280000004a00 */
[----:B------:R-:W-:Y:S01]  /*0ca0*/  LDS.64 R38, [R12.X4+0xe0] ;  /* 0x0000e0000c267984 */ /* 0x000fe20000004a00 */
[--C-:B0-----:R-:W-:Y:S01]  /*0cb0*/  @P3 IMAD.MOV.U32 R34, RZ, RZ, R6.reuse ;  /* 0x000000ffff223224 */ /* 0x101fe200078e0006 */
[-C--:B------:R-:W-:Y:S01]  /*0cc0*/  @P2 MOV R22, R6.reuse ;  /* 0x0000000600162202 */ /* 0x080fe20000000f00 */
[--C-:B------:R-:W-:Y:S01]  /*0cd0*/  @P3 IMAD.MOV.U32 R33, RZ, RZ, R7.reuse ;  /* 0x000000ffff213224 */ /* 0x100fe200078e0007 */
[----:B------:R-:W-:Y:S01]  /*0ce0*/  @P4 MOV R30, R6 ;  /* 0x00000006001e4202 */ /* 0x000fe20000000f00 */
[----:B------:R-:W-:Y:S01]  /*0cf0*/  @P2 IMAD.MOV.U32 R21, RZ, RZ, R7 ;  /* 0x000000ffff152224 */ /* 0x000fe200078e0007 */
[----:B-1----:R-:W-:Y:S01]  /*0d00*/  @P6 MOV R34, R2 ;  /* 0x0000000200226202 */ /* 0x002fe20000000f00 */
        /* <DEDUP_REMOVED lines=9> */
[----:B------:R-:W-:Y:S01]  /*0da0*/  @P4 IMAD.MOV.U32 R29, RZ, RZ, R7 ;  /* 0x000000ffff1d4224 */ /* 0x000fe200078e0007 */
[----:B------:R-:W-:Y:S01]  /*0db0*/  @P2 MOV R22, R8 ;  /* 0x0000000800162202 */ /* 0x000fe20000000f00 */
[----:B------:R-:W-:-:S02]  /*0dc0*/  @P2 IMAD.MOV.U32 R26, RZ, RZ, R6 ;  /* 0x000000ffff1a2224 */ /* 0x000fc400078e0006 */
[----:B------:R-:W-:Y:S02]  /*0dd0*/  @P2 IMAD.MOV.U32 R25, RZ, RZ, R7 ;  /* 0x000000ffff192224 */ /* 0x000fe400078e0007 */
[----:B------:R-:W-:Y:S02]  /*0de0*/  @P1 IMAD.MOV.U32 R30, RZ, RZ, R2 ;  /* 0x000000ffff1e1224 */ /* 0x000fe400078e0002 */
[--C-:B------:R-:W-:Y:S02]  /*0df0*/  @P1 IMAD.MOV.U32 R29, RZ, RZ, R3.reuse ;  /* 0x000000ffff1d1224 */ /* 0x100fe400078e0003 */
[--C-:B------:R-:W-:Y:S02]  /*0e00*/  @P3 IMAD.MOV.U32 R30, RZ, RZ, R8.reuse ;  /* 0x000000ffff1e3224 */ /* 0x100fe400078e0008 */
[----:B------:R-:W-:Y:S01]  /*0e10*/  @P5 MOV R26, R2 ;  /* 0x00000002001a5202 */ /* 0x000fe20000000f00 */
[----:B------:R-:W-:Y:S01]  /*0e20*/  @P5 IMAD.MOV.U32 R25, RZ, RZ, R3 ;  /* 0x000000ffff195224 */ /* 0x000fe200078e0003 */
[----:B------:R-:W-:Y:S01]  /*0e30*/  @P5 MOV R28, R6 ;  /* 0x00000006001c5202 */ /* 0x000fe20000000f00 */
[--C-:B------:R-:W-:Y:S01]  /*0e40*/  @P3 IMAD.MOV.U32 R29, RZ, RZ, R9.reuse ;  /* 0x000000ffff1d3224 */ /* 0x100fe200078e0009 */
[C---:B------:R-:W-:Y:S01]  /*0e50*/  ISETP.EQ.AND P3, PT, R4.reuse, -0x20, PT ;  /* 0xffffffe00400780c */ /* 0x040fe20003f62270 */
[----:B------:R-:W-:Y:S01]  /*0e60*/  @P4 IMAD.MOV.U32 R26, RZ, RZ, R8 ;  /* 0x000000ffff1a4224 */ /* 0x000fe200078e0008 */
[----:B---3--:R-:W-:Y:S01]  /*0e70*/  @P6 MOV R29, R17 ;  /* 0x00000011001d6202 */ /* 0x008fe20000000f00 */
[--C-:B------:R-:W-:Y:S01]  /*0e80*/  @P4 IMAD.MOV.U32 R25, RZ, RZ, R9.reuse ;  /* 0x000000ffff194224 */ /* 0x100fe200078e0009 */
[C---:B------:R-:W-:Y:S01]  /*0e90*/  ISETP.EQ.AND P4, PT, R4.reuse, -0x8, PT ;  /* 0xfffffff80400780c */ /* 0x040fe20003f82270 */
[----:B------:R-:W-:Y:S01]  /*0ea0*/  @P2 IMAD.MOV.U32 R21, RZ, RZ, R9 ;  /* 0x000000ffff152224 */ /* 0x000fe200078e0009 */
[----:B------:R-:W-:Y:S01]  /*0eb0*/  ISETP.EQ.AND P2, PT, R4, -0x28, PT ;  /* 0xffffffd80400780c */ /* 0x000fe20003f42270 */
[----:B------:R-:W-:-:S02]  /*0ec0*/  @P6 IMAD.MOV.U32 R36, RZ, RZ, R6 ;  /* 0x000000ffff246224 */ /* 0x000fc400078e0006 */
[----:B------:R-:W-:Y:S02]  /*0ed0*/  @P6 IMAD.MOV.U32 R35, RZ, RZ, R7 ;  /* 0x000000ffff236224 */ /* 0x000fe400078e0007 */
[----:B------:R-:W-:Y:S02]  /*0ee0*/  @P1 IMAD.MOV.U32 R32, RZ, RZ, R6 ;  /* 0x000000ffff201224 */ /* 0x000fe400078e0006 */
[----:B------:R-:W-:Y:S02]  /*0ef0*/  @P3 IMAD.MOV.U32 R36, RZ, RZ, R2 ;  /* 0x000000ffff243224 */ /* 0x000fe400078e0002 */
[----:B------:R-:W-:Y:S02]  /*0f00*/  @P3 IMAD.MOV.U32 R35, RZ, RZ, R3 ;  /* 0x000000ffff233224 */ /* 0x000fe400078e0003 */
[----:B------:R-:W-:Y:S01]  /*0f10*/  @P4 MOV R36, R8 ;  /* 0x0000000800244202 */ /* 0x000fe20000000f00 */
[----:B------:R-:W-:Y:S02]  /*0f20*/  @P4 IMAD.MOV.U32 R35, RZ, RZ, R9 ;  /* 0x000000ffff234224 */ /* 0x000fe400078e0009 */
[----:B------:R-:W-:-:S02]  /*0f30*/  @P2 IMAD.MOV.U32 R36, RZ, RZ, R16 ;  /* 0x000000ffff242224 */ /* 0x000fc400078e0010 */
[----:B------:R-:W-:Y:S01]  /*0f40*/  @P2 IMAD.MOV.U32 R35, RZ, RZ, R17 ;  /* 0x000000ffff232224 */ /* 0x000fe200078e0011 */
[----:B------:R-:W-:Y:S01]  /*0f50*/  ISETP.EQ.AND P2, PT, R4, -0x18, PT ;  /* 0xffffffe80400780c */ /* 0x000fe20003f42270 */
[--C-:B------:R-:W-:Y:S02]  /*0f60*/  @P1 IMAD.MOV.U32 R31, RZ, RZ, R7.reuse ;  /* 0x000000ffff1f1224 */ /* 0x100fe400078e0007 */
[----:B------:R-:W-:Y:S02]  /*0f70*/  @P5 IMAD.MOV.U32 R27, RZ, RZ, R7 ;  /* 0x000000ffff1b5224 */ /* 0x000fe400078e0007 */
[----:B------:R-:W-:Y:S01]  /*0f80*/  LDS.64 R6, [R12.X4+0xb8] ;  /* 0x0000b8000c067984 */ /* 0x000fe20000004a00 */
[----:B------:R-:W-:Y:S02]  /*0f90*/  @P4 IMAD.MOV.U32 R24, RZ, RZ, R2 ;  /* 0x000000ffff184224 */ /* 0x000fe400078e0002 */
[----:B------:R-:W-:Y:S02]  /*0fa0*/  @P4 IMAD.MOV.U32 R23, RZ, RZ, R3 ;  /* 0x000000ffff174224 */ /* 0x000fe400078e0003 */
[----:B------:R-:W-:-:S02]  /*0fb0*/  @P5 IMAD.MOV.U32 R24, RZ, RZ, R8 ;  /* 0x000000ffff185224 */ /* 0x000fc400078e0008 */
[----:B------:R-:W-:Y:S01]  /*0fc0*/  @P5 IMAD.MOV.U32 R23, RZ, RZ, R9 ;  /* 0x000000ffff175224 */ /* 0x000fe200078e0009 */
[----:B------:R-:W-:Y:S01]  /*0fd0*/  @P2 MOV R32, R2 ;  /* 0x0000000200202202 */ /* 0x000fe20000000f00 */
[----:B------:R-:W-:Y:S02]  /*0fe0*/  @P2 IMAD.MOV.U32 R31, RZ, RZ, R3 ;  /* 0x000000ffff1f2224 */ /* 0x000fe400078e0003 */
[----:B------:R-:W-:Y:S02]  /*0ff0*/  @P6 IMAD.MOV.U32 R32, RZ, RZ, R8 ;  /* 0x000000ffff206224 */ /* 0x000fe400078e0008 */
[----:B------:R-:W-:Y:S02]  /*1000*/  @P6 IMAD.MOV.U32 R31, RZ, RZ, R9 ;  /* 0x000000ffff1f6224 */ /* 0x000fe400078e0009 */
[--C-:B------:R-:W-:Y:S02]  /*1010*/  @P3 IMAD.MOV.U32 R32, RZ, RZ, R16.reuse ;  /* 0x000000ffff203224 */ /* 0x100fe400078e0010 */
[--C-:B------:R-:W-:Y:S01]  /*1020*/  @P3 IMAD.MOV.U32 R31, RZ, RZ, R17.reuse ;  /* 0x000000ffff1f3224 */ /* 0x100fe200078e0011 */
[----:B------:R-:W-:Y:S01]  /*1030*/  ISETP.EQ.AND P3, PT, R4, -0x10, PT ;  /* 0xfffffff00400780c */ /* 0x000fe20003f62270 */
[--C-:B------:R-:W-:Y:S01]  /*1040*/  @P4 IMAD.MOV.U32 R34, RZ, RZ, R16.reuse ;  /* 0x000000ffff224224 */ /* 0x100fe200078e0010 */
[----:B------:R-:W0:Y:S01]  /*1050*/  LDS.64 R4, [R12.X4+0xd0] ;  /* 0x0000d0000c047984 */ /* 0x000e220000004a00 */
[----:B------:R-:W-:Y:S01]  /*1060*/  @P4 IMAD.MOV.U32 R33, RZ, RZ, R17 ;  /* 0x000000ffff214224 */ /* 0x000fe200078e0011 */
[C---:B------:R-:W-:Y:S01]  /*1070*/  ISETP.EQ.AND P4, PT, R14.reuse, 0x20, PT ;  /* 0x000000200e00780c */ /* 0x040fe20003f82270 */
[--C-:B------:R-:W-:Y:S01]  /*1080*/  @P6 IMAD.MOV.U32 R30, RZ, RZ, R16.reuse ;  /* 0x000000ffff1e6224 */ /* 0x100fe200078e0010 */
[----:B------:R-:W-:Y:S01]  /*1090*/  ISETP.EQ.AND P6, PT, R14, RZ, PT ;  /* 0x000000ff0e00720c */ /* 0x000fe20003fc2270 */
[----:B------:R-:W-:-:S02]  /*10a0*/  @P5 IMAD.MOV.U32 R22, RZ, RZ, R16 ;  /* 0x000000ffff165224 */ /* 0x000fc400078e0010 */
[----:B------:R-:W-:Y:S01]  /*10b0*/  @P5 IMAD.MOV.U32 R21, RZ, RZ, R17 ;  /* 0x000000ffff155224 */ /* 0x000fe200078e0011 */
[C---:B------:R-:W-:Y:S01]  /*10c0*/  ISETP.EQ.AND P5, PT, R14.reuse, 0x28, PT ;  /* 0x000000280e00780c */ /* 0x040fe20003fa2270 */
[----:B------:R-:W-:Y:S02]  /*10d0*/  @P1 IMAD.MOV.U32 R26, RZ, RZ, R16 ;  /* 0x000000ffff1a1224 */ /* 0x000fe400078e0010 */
[----:B------:R-:W-:Y:S01]  /*10e0*/  @P3 IMAD.MOV.U32 R28, RZ, RZ, R2 ;  /* 0x000000ffff1c3224 */ /* 0x000fe200078e0002 */
[----:B------:R-:W-:Y:S01]  /*10f0*/  @P1 MOV R28, R8 ;  /* 0x00000008001c1202 */ /* 0x000fe20000000f00 */
[----:B------:R-:W-:Y:S02]  /*1100*/  @P3 IMAD.MOV.U32 R27, RZ, RZ, R3 ;  /* 0x000000ffff1b3224 */ /* 0x000fe400078e0003 */
[----:B------:R-:W-:Y:S01]  /*1110*/  @P1 IMAD.MOV.U32 R27, RZ, RZ, R9 ;  /* 0x000000ffff1b1224 */ /* 0x000fe200078e0009 */
[----:B------:R-:W-:Y:S01]  /*1120*/  @P2 MOV R27, R17 ;  /* 0x00000011001b2202 */ /* 0x000fe20000000f00 */
[--C-:B------:R-:W-:Y:S01]  /*1130*/  @P3 IMAD.MOV.U32 R24, RZ, RZ, R16.reuse ;  /* 0x000000ffff183224 */ /* 0x100fe200078e0010 */
[----:B------:R-:W1:Y:S01]  /*1140*/  LDS.64 R8, [R12.X4+0xd8] ;  /* 0x0000d8000c087984 */ /* 0x000e620000004a00 */
[----:B------:R-:W-:Y:S01]  /*1150*/  @P3 IMAD.MOV.U32 R23, RZ, RZ, R17 ;  /* 0x000000ffff173224 */ /* 0x000fe200078e0011 */
[C---:B------:R-:W-:Y:S01]  /*1160*/  ISETP.EQ.AND P3, PT, R14.reuse, 0x38, PT ;  /* 0x000000380e00780c */ /* 0x040fe20003f62270 */
[----:B------:R-:W-:Y:S01]  /*1170*/  @P2 IMAD.MOV.U32 R28, RZ, RZ, R16 ;  /* 0x000000ffff1c2224 */ /* 0x000fe200078e0010 */
[----:B------:R-:W-:Y:S01]  /*1180*/  ISETP.EQ.AND P2, PT, R14, 0x18, PT ;  /* 0x000000180e00780c */ /* 0x000fe20003f42270 */
[----:B----4-:R-:W-:Y:S01]  /*1190*/  @P4 IMAD.MOV.U32 R34, RZ, RZ, R18 ;  /* 0x000000ffff224224 */ /* 0x010fe200078e0012 */
[----:B------:R-:W-:Y:S01]  /*11a0*/  @P5 MOV R29, R19 ;  /* 0x00000013001d5202 */ /* 0x000fe20000000f00 */
[----:B------:R-:W-:-:S02]  /*11b0*/  @P4 IMAD.MOV.U32 R33, RZ, RZ, R19 ;  /* 0x000000ffff214224 */ /* 0x000fc400078e0013 */
[----:B------:R-:W-:Y:S01]  /*11c0*/  @P1 IMAD.MOV.U32 R25, RZ, RZ, R17 ;  /* 0x000000ffff191224 */ /* 0x000fe200078e0011 */
[C---:B------:R-:W-:Y:S01]  /*11d0*/  ISETP.EQ.AND P1, PT, R14.reuse, 0x8, PT ;  /* 0x000000080e00780c */ /* 0x040fe20003f22270 */
[--C-:B------:R-:W-:Y:S02]  /*11e0*/  @P5 IMAD.MOV.U32 R30, RZ, RZ, R18.reuse ;  /* 0x000000ffff1e5224 */ /* 0x100fe400078e0012 */
[--C-:B------:R-:W-:Y:S02]  /*11f0*/  @P6 IMAD.MOV.U32 R36, RZ, RZ, R18.reuse ;  /* 0x000000ffff246224 */ /* 0x100fe400078e0012 */
[--C-:B------:R-:W-:Y:S01]  /*1200*/  @P3 IMAD.MOV.U32 R22, RZ, RZ, R18.reuse ;  /* 0x000000ffff163224 */ /* 0x100fe200078e0012 */
[----:B------:R-:W-:Y:S01]  /*1210*/  @P3 MOV R21, R19 ;  /* 0x0000001300153202 */ /* 0x000fe20000000f00 */
[----:B------:R-:W-:Y:S01]  /*1220*/  @P2 IMAD.MOV.U32 R24, RZ, RZ, R18 ;  /* 0x000000ffff182224 */ /* 0x000fe200078e0012 */
[----:B------:R-:W-:Y:S01]  /*1230*/  ISETP.EQ.AND P3, PT, R14, 0x30, PT ;  /* 0x000000300e00780c */ /* 0x000fe20003f62270 */
[----:B------:R-:W-:-:S02]  /*1240*/  @P2 IMAD.MOV.U32 R23, RZ, RZ, R19 ;  /* 0x000000ffff172224 */ /* 0x000fc400078e0013 */
[----:B------:R-:W-:Y:S01]  /*1250*/  @P6 IMAD.MOV.U32 R35, RZ, RZ, R19 ;  /* 0x000000ffff236224 */ /* 0x000fe200078e0013 */
[----:B0-----:R-:W-:Y:S01]  /*1260*/  @P6 MOV R33, R5 ;  /* 0x0000000500216202 */ /* 0x001fe20000000f00 */
[--C-:B------:R-:W-:Y:S02]  /*1270*/  @P6 IMAD.MOV.U32 R34, RZ, RZ, R4.reuse ;  /* 0x000000ffff226224 */ /* 0x100fe400078e0004 */
[----:B------:R-:W-:Y:S02]  /*1280*/  @P2 IMAD.MOV.U32 R22, RZ, RZ, R4 ;  /* 0x000000ffff162224 */ /* 0x000fe400078e0004 */
[----:B------:R-:W-:Y:S02]  /*1290*/  @P2 IMAD.MOV.U32 R21, RZ, RZ, R5 ;  /* 0x000000ffff152224 */ /* 0x000fe400078e0005 */
[----:B------:R-:W-:Y:S02]  /*12a0*/  @P2 IMAD.MOV.U32 R34, RZ, RZ, R6 ;  /* 0x000000ffff222224 */ /* 0x000fe400078e0006 */
[----:B------:R-:W-:Y:S01]  /*12b0*/  @P2 IMAD.MOV.U32 R33, RZ, RZ, R7 ;  /* 0x000000ffff212224 */ /* 0x000fe200078e0007 */
[----:B------:R-:W-:Y:S01]  /*12c0*/  ISETP.EQ.AND P2, PT, R14, 0x10, PT ;  /* 0x000000100e00780c */ /* 0x000fe20003f42270 */
[----:B------:R-:W-:Y:S01]  /*12d0*/  @P3 IMAD.MOV.U32 R26, RZ, RZ, R18 ;  /* 0x000000ffff1a3224 */ /* 0x000fe200078e0012 */
[----:B------:R-:W-:Y:S01]  /*12e0*/  @P3 MOV R21, R7 ;  /* 0x0000000700153202 */ /* 0x000fe20000000f00 */
[----:B------:R-:W-:-:S02]  /*12f0*/  @P3 IMAD.MOV.U32 R25, RZ, RZ, R19 ;  /* 0x000000ffff193224 */ /* 0x000fc400078e0013 */
[----:B------:R-:W-:Y:S02]  /*1300*/  @P1 IMAD.MOV.U32 R30, RZ, RZ, R4 ;  /* 0x000000ffff1e1224 */ /* 0x000fe400078e0004 */
[----:B------:R-:W-:Y:S02]  /*1310*/  @P1 IMAD.MOV.U32 R29, RZ, RZ, R5 ;  /* 0x000000ffff1d1224 */ /* 0x000fe400078e0005 */
[----:B------:R-:W-:Y:S02]  /*1320*/  @P4 IMAD.MOV.U32 R30, RZ, RZ, R6 ;  /* 0x000000ffff1e4224 */ /* 0x000fe400078e0006 */
[--C-:B------:R-:W-:Y:S01]  /*1330*/  @P4 IMAD.MOV.U32 R29, RZ, RZ, R7.reuse ;  /* 0x000000ffff1d4224 */ /* 0x100fe200078e0007 */
[C---:B------:R-:W-:Y:S01]  /*1340*/  ISETP.EQ.AND P4, PT, R14.reuse, -0x20, PT ;  /* 0xffffffe00e00780c */ /* 0x040fe20003f82270 */
[----:B------:R-:W-:Y:S01]  /*1350*/  @P2 IMAD.MOV.U32 R26, RZ, RZ, R4 ;  /* 0x000000ffff1a2224 */ /* 0x000fe200078e0004 */
[----:B------:R-:W-:Y:S01]  /*1360*/  @P2 MOV R25, R5 ;  /* 0x0000000500192202 */ /* 0x000fe20000000f00 */
[--C-:B------:R-:W-:Y:S01]  /*1370*/  @P5 IMAD.MOV.U32 R26, RZ, RZ, R6.reuse ;  /* 0x000000ffff1a5224 */ /* 0x100fe200078e0006 */
[----:B------:R-:W-:Y:S01]  /*1380*/  @P2 MOV R27, R19 ;  /* 0x00000013001b2202 */ /* 0x000fe20000000f00 */
[----:B------:R-:W-:Y:S01]  /*1390*/  @P5 IMAD.MOV.U32 R25, RZ, RZ, R7 ;  /* 0x000000ffff195224 */ /* 0x000fe200078e0007 */
[C---:B------:R-:W-:Y:S01]  /*13a0*/  ISETP.EQ.AND P5, PT, R14.reuse, -0x8, PT ;  /* 0xfffffff80e00780c */ /* 0x040fe20003fa2270 */
[----:B------:R-:W-:Y:S01]  /*13b0*/  @P3 IMAD.MOV.U32 R22, RZ, RZ, R6 ;  /* 0x000000ffff163224 */ /* 0x000fe200078e0006 */
[----:B------:R-:W-:Y:S01]  /*13c0*/  ISETP.EQ.AND P3, PT, R14, -0x28, PT ;  /* 0xffffffd80e00780c */ /* 0x000fe20003f62270 */
[----:B------:R-:W-:Y:S01]  /*13d0*/  @P1 IMAD.MOV.U32 R32, RZ, RZ, R18 ;  /* 0x000000ffff201224 */ /* 0x000fe200078e0012 */
[----:B-1----:R-:W-:Y:S01]  /*13e0*/  @P1 MOV R26, R8 ;  /* 0x00000008001a1202 */ /* 0x002fe20000000f00 */
[----:B------:R-:W-:-:S02]  /*13f0*/  @P1 IMAD.MOV.U32 R31, RZ, RZ, R19 ;  /* 0x000000ffff1f1224 */ /* 0x000fc400078e0013 */
[----:B------:R-:W-:Y:S02]  /*1400*/  @P4 IMAD.MOV.U32 R36, RZ, RZ, R4 ;  /* 0x000000ffff244224 */ /* 0x000fe400078e0004 */
[----:B------:R-:W-:Y:S02]  /*1410*/  @P4 IMAD.MOV.U32 R35, RZ, RZ, R5 ;  /* 0x000000ffff234224 */ /* 0x000fe400078e0005 */
[----:B------:R-:W-:Y:S02]  /*1420*/  @P2 IMAD.MOV.U32 R28, RZ, RZ, R18 ;  /* 0x000000ffff1c2224 */ /* 0x000fe400078e0012 */
[----:B------:R-:W-:Y:S01]  /*1430*/  @P5 IMAD.MOV.U32 R36, RZ, RZ, R6 ;  /* 0x000000ffff245224 */ /* 0x000fe200078e0006 */
[----:B------:R-:W-:Y:S01]  /*1440*/  @P5 MOV R35, R7 ;  /* 0x0000000700235202 */ /* 0x000fe20000000f00 */
[----:B------:R-:W-:Y:S02]  /*1450*/  @P3 IMAD.MOV.U32 R36, RZ, RZ, R8 ;  /* 0x000000ffff243224 */ /* 0x000fe400078e0008 */
[----:B------:R-:W-:Y:S01]  /*1460*/  @P3 IMAD.MOV.U32 R35, RZ, RZ, R9 ;  /* 0x000000ffff233224 */ /* 0x000fe200078e0009 */
[----:B------:R-:W-:Y:S01]  /*1470*/  ISETP.EQ.AND P3, PT, R14, -0x18, PT ;  /* 0xffffffe80e00780c */ /* 0x000fe20003f62270 */
[----:B------:R-:W-:Y:S01]  /*1480*/  @P5 IMAD.MOV.U32 R24, RZ, RZ, R4 ;  /* 0x000000ffff185224 */ /* 0x000fe200078e0004 */
[----:B------:R-:W-:Y:S01]  /*1490*/  @P2 MOV R24, R6 ;  /* 0x0000000600182202 */ /* 0x000fe20000000f00 */
        /* <DEDUP_REMOVED lines=8> */
[----:B------:R-:W-:Y:S02]  /*1520*/  @P6 IMAD.MOV.U32 R31, RZ, RZ, R7 ;  /* 0x000000ffff1f6224 */ /* 0x000fe400078e0007 */
[--C-:B------:R-:W-:Y:S02]  /*1530*/  @P4 IMAD.MOV.U32 R32, RZ, RZ, R8.reuse ;  /* 0x000000ffff204224 */ /* 0x100fe400078e0008 */
[--C-:B------:R-:W-:Y:S01]  /*1540*/  @P4 IMAD.MOV.U32 R31, RZ, RZ, R9.reuse ;  /* 0x000000ffff1f4224 */ /* 0x100fe200078e0009 */
[----:B------:R-:W-:Y:S01]  /*1550*/  ISETP.EQ.AND P4, PT, R14, -0x10, PT ;  /* 0xfffffff00e00780c */ /* 0x000fe20003f82270 */
[--C-:B------:R-:W-:Y:S01]  /*1560*/  @P6 IMAD.MOV.U32 R29, RZ, RZ, R9.reuse ;  /* 0x000000ffff1d6224 */ /* 0x100fe200078e0009 */
[----:B------:R-:W-:Y:S01]  /*1570*/  IADD3 R14, R13, 0x8, RZ ;  /* 0x000000080d0e7810 */ /* 0x000fe20007ffe0ff */
[----:B------:R-:W-:Y:S02]  /*1580*/  @P2 IMAD.MOV.U32 R22, RZ, RZ, R8 ;  /* 0x000000ffff162224 */ /* 0x000fe400078e0008 */
[----:B------:R-:W-:-:S02]  /*1590*/  @P2 IMAD.MOV.U32 R21, RZ, RZ, R9 ;  /* 0x000000ffff152224 */ /* 0x000fc400078e0009 */
[----:B------:R-:W-:Y:S02]  /*15a0*/  IMAD.SHL.U32 R14, R14, 0x4, RZ ;  /* 0x000000040e0e7824 */ /* 0x000fe400078e00ff */
[----:B------:R-:W-:-:S03]  /*15b0*/  @P1 IMAD.MOV.U32 R25, RZ, RZ, R9 ;  /* 0x000000ffff191224 */ /* 0x000fc600078e0009 */
[C---:B------:R-:W-:Y:S01]  /*15c0*/  ISETP.EQ.AND P5, PT, R14.reuse, 0x8, PT ;  /* 0x000000080e00780c */ /* 0x040fe20003fa2270 */
        /* <DEDUP_REMOVED lines=8> */
[----:B------:R-:W-:Y:S01]  /*1650*/  @P3 IMAD.MOV.U32 R28, RZ, RZ, R8 ;  /* 0x000000ffff1c3224 */ /* 0x000fe200078e0008 */
[----:B------:R-:W0:Y:S01]  /*1660*/  LDS.64 R6, [R12.X4+0xe8] ;  /* 0x0000e8000c067984 */ /* 0x000e220000004a00 */
[--C-:B------:R-:W-:Y:S01]  /*1670*/  @P3 IMAD.MOV.U32 R27, RZ, RZ, R9.reuse ;  /* 0x000000ffff1b3224 */ /* 0x100fe200078e0009 */
[C---:B------:R-:W-:Y:S01]  /*1680*/  ISETP.EQ.AND P3, PT, R14.reuse, 0x28, PT ;  /* 0x000000280e00780c */ /* 0x040fe20003f62270 */
[----:B------:R-:W-:Y:S01]  /*1690*/  @P4 IMAD.MOV.U32 R23, RZ, RZ, R9 ;  /* 0x000000ffff174224 */ /* 0x000fe200078e0009 */
[----:B------:R-:W-:Y:S01]  /*16a0*/  ISETP.EQ.AND P4, PT, R14, 0x38, PT ;  /* 0x000000380e00780c */ /* 0x000fe20003f82270 */
[----:B------:R-:W-:-:S02]  /*16b0*/  @P5 IMAD.MOV.U32 R32, RZ, RZ, R2 ;  /* 0x000000ffff205224 */ /* 0x000fc400078e0002 */
[--C-:B------:R-:W-:Y:S02]  /*16c0*/  @P6 IMAD.MOV.U32 R34, RZ, RZ, R2.reuse ;  /* 0x000000ffff226224 */ /* 0x100fe400078e0002 */
[--C-:B------:R-:W-:Y:S02]  /*16d0*/  @P6 IMAD.MOV.U32 R33, RZ, RZ, R3.reuse ;  /* 0x000000ffff216224 */ /* 0x100fe400078e0003 */
        /* <DEDUP_REMOVED lines=8> */
[----:B------:R-:W-:Y:S01]  /*1760*/  @P6 IMAD.MOV.U32 R29, RZ, RZ, R17 ;  /* 0x000000ffff1d6224 */ /* 0x000fe200078e0011 */
[C---:B------:R-:W-:Y:S01]  /*1770*/  ISETP.EQ.AND P6, PT, R14.reuse, RZ, PT ;  /* 0x000000ff0e00720c */ /* 0x040fe20003fc2270 */
[----:B------:R-:W-:Y:S01]  /*1780*/  @P4 IMAD.MOV.U32 R21, RZ, RZ, R3 ;  /* 0x000000ffff154224 */ /* 0x000fe200078e0003 */
[C---:B------:R-:W-:Y:S01]  /*1790*/  ISETP.EQ.AND P4, PT, R14.reuse, 0x18, PT ;  /* 0x000000180e00780c */ /* 0x040fe20003f82270 */
[----:B------:R-:W-:Y:S01]  /*17a0*/  @P1 IMAD.MOV.U32 R26, RZ, RZ, R38 ;  /* 0x000000ffff1a1224 */ /* 0x000fe200078e0026 */
[----:B------:R-:W-:Y:S01]  /*17b0*/  @P3 MOV R26, R16 ;  /* 0x00000010001a3202 */ /* 0x000fe20000000f00 */
[----:B------:R-:W-:Y:S02]  /*17c0*/  @P1 IMAD.MOV.U32 R25, RZ, RZ, R39 ;  /* 0x000000ffff191224 */ /* 0x000fe400078e0027 */
[----:B------:R-:W-:Y:S01]  /*17d0*/  @P3 IMAD.MOV.U32 R25, RZ, RZ, R17 ;  /* 0x000000ffff193224 */ /* 0x000fe200078e0011 */
[----:B------:R-:W-:Y:S01]  /*17e0*/  ISETP.EQ.AND P3, PT, R14, -0x20, PT ;  /* 0xffffffe00e00780c */ /* 0x000fe20003f62270 */
[----:B------:R-:W-:-:S02]  /*17f0*/  @P5 IMAD.MOV.U32 R31, RZ, RZ, R3 ;  /* 0x000000ffff1f5224 */ /* 0x000fc400078e0003 */
[----:B------:R-:W-:Y:S02]  /*1800*/  @P1 IMAD.MOV.U32 R28, RZ, RZ, R2 ;  /* 0x000000ffff1c1224 */ /* 0x000fe400078e0002 */
[----:B------:R-:W-:Y:S01]  /*1810*/  @P6 IMAD.MOV.U32 R34, RZ, RZ, R38 ;  /* 0x000000ffff226224 */ /* 0x000fe200078e0026 */
[----:B------:R-:W-:Y:S01]  /*1820*/  @P6 MOV R36, R2 ;  /* 0x0000000200246202 */ /* 0x000fe20000000f00 */
[----:B------:R-:W-:Y:S01]  /*1830*/  @P6 IMAD.MOV.U32 R33, RZ, RZ, R39 ;  /* 0x000000ffff216224 */ /* 0x000fe200078e0027 */
[----:B------:R-:W-:Y:S01]  /*1840*/  @P4 MOV R22, R38 ;  /* 0x0000002600164202 */ /* 0x000fe20000000f00 */
[----:B------:R-:W-:Y:S01]  /*1850*/  @P4 IMAD.MOV.U32 R24, RZ, RZ, R2 ;  /* 0x000000ffff184224 */ /* 0x000fe200078e0002 */
[C---:B------:R-:W-:Y:S01]  /*1860*/  IADD3 R2, R13.reuse, 0xc, RZ ;  /* 0x0000000c0d027810 */ /* 0x040fe20007ffe0ff */
[----:B------:R-:W-:Y:S01]  /*1870*/  @P4 IMAD.MOV.U32 R23, RZ, RZ, R3 ;  /* 0x000000ffff174224 */ /* 0x000fe200078e0003 */
[----:B0-----:R-:W-:Y:S01]  /*1880*/  @P6 MOV R29, R7 ;  /* 0x00000007001d6202 */ /* 0x001fe20000000f00 */
[----:B------:R-:W-:Y:S01]  /*1890*/  @P4 IMAD.MOV.U32 R21, RZ, RZ, R39 ;  /* 0x000000ffff154224 */ /* 0x000fe200078e0027 */
[----:B------:R-:W-:Y:S01]  /*18a0*/  IADD3 R13, R13, 0x10, RZ ;  /* 0x000000100d0d7810 */ /* 0x000fe20007ffe0ff */
[----:B------:R-:W-:-:S02]  /*18b0*/  @P4 IMAD.MOV.U32 R34, RZ, RZ, R16 ;  /* 0x000000ffff224224 */ /* 0x000fc400078e0010 */
[--C-:B------:R-:W-:Y:S01]  /*18c0*/  @P4 IMAD.MOV.U32 R33, RZ, RZ, R17.reuse ;  /* 0x000000ffff214224 */ /* 0x100fe200078e0011 */
[C---:B------:R-:W-:Y:S01]  /*18d0*/  ISETP.EQ.AND P4, PT, R14.reuse, -0x8, PT ;  /* 0xfffffff80e00780c */ /* 0x040fe20003f82270 */
[----:B------:R-:W-:Y:S02]  /*18e0*/  @P2 IMAD.MOV.U32 R22, RZ, RZ, R16 ;  /* 0x000000ffff162224 */ /* 0x000fe400078e0010 */
[----:B------:R-:W-:Y:S01]  /*18f0*/  @P2 IMAD.MOV.U32 R21, RZ, RZ, R17 ;  /* 0x000000ffff152224 */ /* 0x000fe200078e0011 */
[----:B------:R-:W-:Y:S01]  /*1900*/  ISETP.EQ.AND P2, PT, R14, -0x28, PT ;  /* 0xffffffd80e00780c */ /* 0x000fe20003f42270 */
[----:B------:R-:W-:Y:S02]  /*1910*/  @P6 IMAD.MOV.U32 R35, RZ, RZ, R3 ;  /* 0x000000ffff236224 */ /* 0x000fe400078e0003 */
[----:B------:R-:W-:Y:S02]  /*1920*/  @P3 IMAD.MOV.U32 R36, RZ, RZ, R38 ;  /* 0x000000ffff243224 */ /* 0x000fe400078e0026 */
[----:B------:R-:W-:-:S02]  /*1930*/  @P3 IMAD.MOV.U32 R35, RZ, RZ, R39 ;  /* 0x000000ffff233224 */ /* 0x000fc400078e0027 */
[----:B------:R-:W-:Y:S02]  /*1940*/  IMAD.SHL.U32 R2, R2, 0x4, RZ ;  /* 0x0000000402027824 */ /* 0x000fe400078e00ff */
[----:B------:R-:W-:Y:S02]  /*1950*/  @P4 IMAD.MOV.U32 R36, RZ, RZ, R16 ;  /* 0x000000ffff244224 */ /* 0x000fe400078e0010 */
[----:B------:R-:W-:Y:S02]  /*1960*/  @P4 IMAD.MOV.U32 R35, RZ, RZ, R17 ;  /* 0x000000ffff234224 */ /* 0x000fe400078e0011 */
[----:B------:R-:W-:Y:S01]  /*1970*/  @P2 MOV R36, R6 ;  /* 0x0000000600242202 */ /* 0x000fe20000000f00 */
[----:B------:R-:W-:Y:S01]  /*1980*/  @P2 IMAD.MOV.U32 R35, RZ, RZ, R7 ;  /* 0x000000ffff232224 */ /* 0x000fe200078e0007 */
[----:B------:R-:W-:Y:S01]  /*1990*/  ISETP.EQ.AND P2, PT, R14, -0x18, PT ;  /* 0xffffffe80e00780c */ /* 0x000fe20003f42270 */
[----:B------:R-:W-:Y:S02]  /*19a0*/  @P1 IMAD.MOV.U32 R27, RZ, RZ, R3 ;  /* 0x000000ffff1b1224 */ /* 0x000fe400078e0003 */
[----:B------:R-:W-:-:S02]  /*19b0*/  @P4 IMAD.MOV.U32 R24, RZ, RZ, R38 ;  /* 0x000000ffff184224 */ /* 0x000fc400078e0026 */
[----:B------:R-:W-:Y:S02]  /*19c0*/  @P4 IMAD.MOV.U32 R23, RZ, RZ, R39 ;  /* 0x000000ffff174224 */ /* 0x000fe400078e0027 */
[----:B------:R-:W-:Y:S02]  /*19d0*/  @P4 IMAD.MOV.U32 R34, RZ, RZ, R6 ;  /* 0x000000ffff224224 */ /* 0x000fe400078e0006 */
[----:B------:R-:W-:Y:S01]  /*19e0*/  @P4 IMAD.MOV.U32 R33, RZ, RZ, R7 ;  /* 0x000000ffff214224 */ /* 0x000fe200078e0007 */
[----:B------:R-:W-:Y:S01]  /*19f0*/  ISETP.EQ.AND P4, PT, R2, 0x8, PT ;  /* 0x000000080200780c */ /* 0x000fe20003f82270 */
[----:B------:R-:W-:Y:S02]  /*1a00*/  @P1 IMAD.MOV.U32 R24, RZ, RZ, R16 ;  /* 0x000000ffff181224 */ /* 0x000fe400078e0010 */
[----:B------:R-:W-:Y:S01]  /*1a10*/  @P2 IMAD.MOV.U32 R32, RZ, RZ, R38 ;  /* 0x000000ffff202224 */ /* 0x000fe200078e0026 */
[----:B------:R-:W-:Y:S01]  /*1a20*/  @P6 MOV R32, R16 ;  /* 0x0000001000206202 */ /* 0x000fe20000000f00 */
[----:B------:R-:W-:-:S02]  /*1a30*/  @P2 IMAD.MOV.U32 R31, RZ, RZ, R39 ;  /* 0x000000ffff1f2224 */ /* 0x000fc400078e0027 */
[----:B------:R-:W-:Y:S02]  /*1a40*/  @P6 IMAD.MOV.U32 R31, RZ, RZ, R17 ;  /* 0x000000ffff1f6224 */ /* 0x000fe400078e0011 */
[--C-:B------:R-:W-:Y:S02]  /*1a50*/  @P3 IMAD.MOV.U32 R32, RZ, RZ, R6.reuse ;  /* 0x000000ffff203224 */ /* 0x100fe400078e0006 */
[----:B------:R-:W-:Y:S01]  /*1a60*/  @P3 IMAD.MOV.U32 R31, RZ, RZ, R7 ;  /* 0x000000ffff1f3224 */ /* 0x000fe200078e0007 */
[----:B------:R-:W-:Y:S01]  /*1a70*/  ISETP.EQ.AND P3, PT, R14, -0x10, PT ;  /* 0xfffffff00e00780c */ /* 0x000fe20003f62270 */
[----:B------:R-:W-:Y:S01]  /*1a80*/  @P1 IMAD.MOV.U32 R23, RZ, RZ, R17 ;  /* 0x000000ffff171224 */ /* 0x000fe200078e0011 */
[----:B------:R-:W0:Y:S01]  /*1a90*/  LDS.64 R14, [R12.X4+0xf0] ;  /* 0x0000f0000c0e7984 */ /* 0x000e220000004a00 */
[--C-:B------:R-:W-:Y:S01]  /*1aa0*/  @P6 IMAD.MOV.U32 R30, RZ, RZ, R6.reuse ;  /* 0x000000ffff1e6224 */ /* 0x100fe200078e0006 */
[----:B------:R-:W-:Y:S01]  /*1ab0*/  ISETP.EQ.AND P6, PT, R2, 0x20, PT ;  /* 0x000000200200780c */ /* 0x000fe20003fc2270 */
[----:B------:R-:W-:-:S02]  /*1ac0*/  @P5 IMAD.MOV.U32 R26, RZ, RZ, R6 ;  /* 0x000000ffff1a5224 */ /* 0x000fc400078e0006 */
[----:B------:R-:W-:Y:S02]  /*1ad0*/  @P1 IMAD.MOV.U32 R22, RZ, RZ, R6 ;  /* 0x000000ffff161224 */ /* 0x000fe400078e0006 */
[--C-:B------:R-:W-:Y:S02]  /*1ae0*/  @P5 IMAD.MOV.U32 R25, RZ, RZ, R7.reuse ;  /* 0x000000ffff195224 */ /* 0x100fe400078e0007 */
[----:B------:R-:W-:Y:S01]  /*1af0*/  @P1 IMAD.MOV.U32 R21, RZ, RZ, R7 ;  /* 0x000000ffff151224 */ /* 0x000fe200078e0007 */
[C---:B------:R-:W-:Y:S01]  /*1b00*/  ISETP.EQ.AND P1, PT, R2.reuse, 0x10, PT ;  /* 0x000000100200780c */ /* 0x040fe20003f22270 */
[----:B------:R-:W-:Y:S01]  /*1b10*/  @P3 IMAD.MOV.U32 R27, RZ, RZ, R39 ;  /* 0x000000ffff1b3224 */ /* 0x000fe200078e0027 */
[----:B------:R-:W-:Y:S01]  /*1b20*/  @P3 MOV R28, R38 ;  /* 0x00000026001c3202 */ /* 0x000fe20000000f00 */
[----:B------:R-:W-:Y:S01]  /*1b30*/  @P5 IMAD.MOV.U32 R28, RZ, RZ, R16 ;  /* 0x000000ffff1c5224 */ /* 0x000fe200078e0010 */
[----:B------:R-:W-:Y:S01]  /*1b40*/  @P5 MOV R27, R17 ;  /* 0x00000011001b5202 */ /* 0x000fe20000000f00 */
[--C-:B------:R-:W-:Y:S01]  /*1b50*/  @P2 IMAD.MOV.U32 R28, RZ, RZ, R6.reuse ;  /* 0x000000ffff1c2224 */ /* 0x100fe200078e0006 */
[----:B------:R-:W-:Y:S01]  /*1b60*/  @P3 MOV R23, R7 ;  /* 0x0000000700173202 */ /* 0x000fe20000000f00 */
[----:B------:R-:W-:Y:S01]  /*1b70*/  @P2 IMAD.MOV.U32 R27, RZ, RZ, R7 ;  /* 0x000000ffff1b2224 */ /* 0x000fe200078e0007 */
[C---:B------:R-:W-:Y:S01]  /*1b80*/  ISETP.EQ.AND P2, PT, R2.reuse, 0x28, PT ;  /* 0x000000280200780c */ /* 0x040fe20003f42270 */
[----:B------:R-:W-:Y:S01]  /*1b90*/  @P3 IMAD.MOV.U32 R24, RZ, RZ, R6 ;  /* 0x000000ffff183224 */ /* 0x000fe200078e0006 */
[C---:B------:R-:W-:Y:S01]  /*1ba0*/  ISETP.EQ.AND P3, PT, R2.reuse, 0x38, PT ;  /* 0x000000380200780c */ /* 0x040fe20003f62270 */
[----:B------:R-:W1:Y:S01]  /*1bb0*/  LDS.64 R6, [R12.X4+0xf8] ;  /* 0x0000f8000c067984 */ /* 0x000e620000004a00 */
[----:B------:R-:W-:Y:S01]  /*1bc0*/  ISETP.EQ.AND P5, PT, R2, 0x30, PT ;  /* 0x000000300200780c */ /* 0x000fe20003fa2270 */
[----:B------:R-:W-:-:S02]  /*1bd0*/  @P6 IMAD.MOV.U32 R34, RZ, RZ, R4 ;  /* 0x000000ffff226224 */ /* 0x000fc400078e0004 */
[--C-:B------:R-:W-:Y:S02]  /*1be0*/  @P6 IMAD.MOV.U32 R33, RZ, RZ, R5.reuse ;  /* 0x000000ffff216224 */ /* 0x100fe400078e0005 */
[--C-:B------:R-:W-:Y:S02]  /*1bf0*/  @P4 IMAD.MOV.U32 R32, RZ, RZ, R4.reuse ;  /* 0x000000ffff204224 */ /* 0x100fe400078e0004 */
[--C-:B------:R-:W-:Y:S02]  /*1c00*/  @P4 IMAD.MOV.U32 R31, RZ, RZ, R5.reuse ;  /* 0x000000ffff1f4224 */ /* 0x100fe400078e0005 */
[--C-:B------:R-:W-:Y:S02]  /*1c10*/  @P2 IMAD.MOV.U32 R30, RZ, RZ, R4.reuse ;  /* 0x000000ffff1e2224 */ /* 0x100fe400078e0004 */
[----:B------:R-:W-:Y:S01]  /*1c20*/  @P2 IMAD.MOV.U32 R29, RZ, RZ, R5 ;  /* 0x000000ffff1d2224 */ /* 0x000fe200078e0005 */
[----:B------:R-:W-:Y:S01]  /*1c30*/  @P3 MOV R21, R5 ;  /* 0x0000000500153202 */ /* 0x000fe20000000f00 */
[--C-:B------:R-:W-:Y:S01]  /*1c40*/  @P3 IMAD.MOV.U32 R22, RZ, RZ, R4.reuse ;  /* 0x000000ffff163224 */ /* 0x100fe200078e0004 */
[----:B------:R-:W-:Y:S01]  /*1c50*/  ISETP.EQ.AND P3, PT, R2, 0x18, PT ;  /* 0x000000180200780c */ /* 0x000fe20003f62270 */
[----:B------:R-:W-:-:S02]  /*1c60*/  @P5 IMAD.MOV.U32 R26, RZ, RZ, R4 ;  /* 0x000000ffff1a5224 */ /* 0x000fc400078e0004 */
[----:B------:R-:W-:Y:S02]  /*1c70*/  @P5 IMAD.MOV.U32 R25, RZ, RZ, R5 ;  /* 0x000000ffff195224 */ /* 0x000fe400078e0005 */
[----:B0-----:R-:W-:Y:S02]  /*1c80*/  @P4 IMAD.MOV.U32 R30, RZ, RZ, R14 ;  /* 0x000000ffff1e4224 */ /* 0x001fe400078e000e */
[--C-:B------:R-:W-:Y:S01]  /*1c90*/  @P4 IMAD.MOV.U32 R29, RZ, RZ, R15.reuse ;  /* 0x000000ffff1d4224 */ /* 0x100fe200078e000f */
[-C--:B------:R-:W-:Y:S01]  /*1ca0*/  @P6 MOV R29, R9.reuse ;  /* 0x00000009001d6202 */ /* 0x080fe20000000f00 */
[----:B------:R-:W-:Y:S01]  /*1cb0*/  @P6 IMAD.MOV.U32 R30, RZ, RZ, R8 ;  /* 0x000000ffff1e6224 */ /* 0x000fe200078e0008 */
[C---:B------:R-:W-:Y:S01]  /*1cc0*/  ISETP.EQ.AND P6, PT, R2.reuse, RZ, PT ;  /* 0x000000ff0200720c */ /* 0x040fe20003fc2270 */
[----:B------:R-:W-:Y:S02]  /*1cd0*/  @P1 IMAD.MOV.U32 R26, RZ, RZ, R14 ;  /* 0x000000ffff1a1224 */ /* 0x000fe400078e000e */
[----:B------:R-:W-:Y:S01]  /*1ce0*/  @P1 IMAD.MOV.U32 R25, RZ, RZ, R15 ;  /* 0x000000ffff191224 */ /* 0x000fe200078e000f */
[----:B------:R-:W-:Y:S01]  /*1cf0*/  @P2 MOV R25, R9 ;  /* 0x0000000900192202 */ /* 0x000fe20000000f00 */
[----:B------:R-:W-:Y:S01]  /*1d00*/  @P2 IMAD.MOV.U32 R26, RZ, RZ, R8 ;  /* 0x000000ffff1a2224 */ /* 0x000fe200078e0008 */
[----:B------:R-:W-:Y:S01]  /*1d10*/  ISETP.EQ.AND P2, PT, R2, -0x20, PT ;  /* 0xffffffe00200780c */ /* 0x000fe20003f42270 */
[----:B------:R-:W-:Y:S01]  /*1d20*/  @P3 IMAD.MOV.U32 R24, RZ, RZ, R4 ;  /* 0x000000ffff183224 */ /* 0x000fe200078e0004 */
[----:B------:R-:W-:Y:S01]  /*1d30*/  @P3 MOV R21, R15 ;  /* 0x0000000f00153202 */ /* 0x000fe20000000f00 */
[----:B------:R-:W-:-:S02]  /*1d40*/  @P3 IMAD.MOV.U32 R23, RZ, RZ, R5 ;  /* 0x000000ffff173224 */ /* 0x000fc400078e0005 */
[--C-:B------:R-:W-:Y:S02]  /*1d50*/  @P3 IMAD.MOV.U32 R22, RZ, RZ, R14.reuse ;  /* 0x000000ffff163224 */ /* 0x100fe400078e000e */
[----:B------:R-:W-:Y:S01]  /*1d60*/  @P6 IMAD.MOV.U32 R34, RZ, RZ, R14 ;  /* 0x000000ffff226224 */ /* 0x000fe200078e000e */
[----:B------:R-:W-:Y:S01]  /*1d70*/  @P6 MOV R35, R5 ;  /* 0x0000000500236202 */ /* 0x000fe20000000f00 */
[----:B------:R-:W-:Y:S02]  /*1d80*/  @P6 IMAD.MOV.U32 R33, RZ, RZ, R15 ;  /* 0x000000ffff216224 */ /* 0x000fe400078e000f */
[--C-:B------:R-:W-:Y:S02]  /*1d90*/  @P3 IMAD.MOV.U32 R34, RZ, RZ, R8.reuse ;  /* 0x000000ffff223224 */ /* 0x100fe400078e0008 */
[--C-:B------:R-:W-:Y:S01]  /*1da0*/  @P3 IMAD.MOV.U32 R33, RZ, RZ, R9.reuse ;  /* 0x000000ffff213224 */ /* 0x100fe200078e0009 */
[C---:B------:R-:W-:Y:S01]  /*1db0*/  ISETP.EQ.AND P3, PT, R2.reuse, -0x8, PT ;  /* 0xfffffff80200780c */ /* 0x040fe20003f62270 */
[----:B------:R-:W-:Y:S01]  /*1dc0*/  @P5 IMAD.MOV.U32 R22, RZ, RZ, R8 ;  /* 0x000000ffff165224 */ /* 0x000fe200078e0008 */
[----:B-1----:R-:W-:Y:S01]  /*1dd0*/  @P1 MOV R22, R6 ;  /* 0x0000000600161202 */ /* 0x002fe20000000f00 */
[----:B------:R-:W-:Y:S01]  /*1de0*/  @P5 IMAD.MOV.U32 R21, RZ, RZ, R9 ;  /* 0x000000ffff155224 */ /* 0x000fe200078e0009 */
[----:B------:R-:W-:Y:S01]  /*1df0*/  ISETP.EQ.AND P5, PT, R2, -0x28, PT ;  /* 0xffffffd80200780c */ /* 0x000fe20003fa2270 */
[----:B------:R-:W-:Y:S01]  /*1e00*/  @P6 IMAD.MOV.U32 R36, RZ, RZ, R4 ;  /* 0x000000ffff246224 */ /* 0x000fe200078e0004 */
[----:B------:R-:W-:Y:S01]  /*1e10*/  @P1 MOV R21, R7 ;  /* 0x0000000700151202 */ /* 0x000fe20000000f00 */
[----:B------:R-:W-:-:S02]  /*1e20*/  @P2 IMAD.MOV.U32 R36, RZ, RZ, R14 ;  /* 0x000000ffff242224 */ /* 0x000fc400078e000e */
[----:B------:R-:W-:Y:S02]  /*1e30*/  @P2 IMAD.MOV.U32 R35, RZ, RZ, R15 ;  /* 0x000000ffff232224 */ /* 0x000fe400078e000f */
[----:B------:R-:W-:Y:S02]  /*1e40*/  @P1 IMAD.MOV.U32 R28, RZ, RZ, R4 ;  /* 0x000000ffff1c1224 */ /* 0x000fe400078e0004 */
[----:B------:R-:W-:Y:S01]  /*1e50*/  @P3 IMAD.MOV.U32 R36, RZ, RZ, R8 ;  /* 0x000000ffff243224 */ /* 0x000fe200078e0008 */
[----:B------:R-:W-:Y:S01]  /*1e60*/  @P3 MOV R24, R14 ;  /* 0x0000000e00183202 */ /* 0x000fe20000000f00 */
        /* <DEDUP_REMOVED lines=17> */
[--C-:B------:R-:W-:Y:S01]  /*1f80*/  @P2 IMAD.MOV.U32 R31, RZ, RZ, R7.reuse ;  /* 0x000000ffff1f2224 */ /* 0x100fe200078e0007 */
[----:B------:R-:W-:Y:S01]  /*1f90*/  ISETP.EQ.AND P2, PT, R2, -0x10, PT ;  /* 0xfffffff00200780c */ /* 0x000fe20003f42270 */
[--C-:B------:R-:W-:Y:S02]  /*1fa0*/  @P6 IMAD.MOV.U32 R29, RZ, RZ, R7.reuse ;  /* 0x000000ffff1d6224 */ /* 0x100fe400078e0007 */
[----:B------:R-:W-:-:S10]  /*1fb0*/  @P4 IMAD.MOV.U32 R25, RZ, RZ, R7 ;  /* 0x000000ffff194224 */ /* 0x000fd400078e0007 */
[----:B------:R-:W-:Y:S02]  /*1fc0*/  @P2 IMAD.MOV.U32 R28, RZ, RZ, R14 ;  /* 0x000000ffff1c2224 */ /* 0x000fe400078e000e */
[----:B------:R-:W-:Y:S02]  /*1fd0*/  @P2 IMAD.MOV.U32 R27, RZ, RZ, R15 ;  /* 0x000000ffff1b2224 */ /* 0x000fe400078e000f */
[----:B------:R-:W-:Y:S02]  /*1fe0*/  @P4 IMAD.MOV.U32 R28, RZ, RZ, R8 ;  /* 0x000000ffff1c4224 */ /* 0x000fe400078e0008 */
[----:B------:R-:W-:Y:S02]  /*1ff0*/  @P4 IMAD.MOV.U32 R27, RZ, RZ, R9 ;  /* 0x000000ffff1b4224 */ /* 0x000fe400078e0009 */
[--C-:B------:R-:W-:Y:S02]  /*2000*/  @P5 IMAD.MOV.U32 R28, RZ, RZ, R6.reuse ;  /* 0x000000ffff1c5224 */ /* 0x100fe400078e0006 */
[----:B------:R-:W-:Y:S01]  /*2010*/  @P5 IMAD.MOV.U32 R27, RZ, RZ, R7 ;  /* 0x000000ffff1b5224 */ /* 0x000fe200078e0007 */
[----:B------:R-:W-:Y:S01]  /*2020*/  ISETP.GT.AND P5, PT, R37, 0xc, PT ;  /* 0x0000000c2500780c */ /* 0x000fe20003fa4270 */
[----:B------:R-:W-:-:S02]  /*2030*/  @P2 IMAD.MOV.U32 R24, RZ, RZ, R6 ;  /* 0x000000ffff182224 */ /* 0x000fc400078e0006 */
[----:B------:R-:W-:-:S10]  /*2040*/  @P2 IMAD.MOV.U32 R23, RZ, RZ, R7 ;  /* 0x000000ffff172224 */ /* 0x000fd400078e0007 */
[----:B------:R-:W-:Y:S01]  /*2050*/  @!P5 CALL.REL.NOINC `(.L_x_71472) ;  /* 0x000000100000d944 */ /* 0x000fe20003c00000 */
[----:B------:R-:W-:Y:S05]  /*2060*/  BRA `(.L_x_71473) ;  /* 0xffffeb3000007947 */ /* 0x000fea000383ffff */
.L_x_71472:
[----:B------:R-:W-:-:S13]  /*2070*/  ISETP.GT.AND P1, PT, R37, 0x4, PT ;  /* 0x000000042500780c */ /* 0x000fda0003f24270 */
[----:B------:R-:W-:Y:S05]  /*2080*/  @!P1 BRA `(.L_x_71474) ;  /* 0x00000a9000009947 */ /* 0x000fea0003800000 */
        /* <DEDUP_REMOVED lines=15> */
[----:B0-----:R-:W-:-:S07]  /*2180*/  @P3 IMAD.MOV.U32 R22, RZ, RZ, R18 ;  /* 0x000000ffff163224 */ /* 0x001fce00078e0012 */
[-C--:B------:R-:W-:Y:S01]  /*2190*/  @P5 MOV R24, R18.reuse ;  /* 0x0000001200185202 */ /* 0x080fe20000000f00 */
[--C-:B------:R-:W-:Y:S01]  /*21a0*/  @P3 IMAD.MOV.U32 R21, RZ, RZ, R19.reuse ;  /* 0x000000ffff153224 */ /* 0x100fe200078e0013 */
[----:B------:R-:W-:Y:S01]  /*21b0*/  ISETP.EQ.AND P3, PT, R4, 0x30, PT ;  /* 0x000000300400780c */ /* 0x000fe20003f62270 */
[----:B------:R-:W-:Y:S01]  /*21c0*/  @P0 IMAD.MOV.U32 R34, RZ, RZ, R18 ;  /* 0x000000ffff220224 */ /* 0x000fe200078e0012 */
[----:B------:R-:W-:Y:S01]  /*21d0*/  @P6 MOV R32, R18 ;  /* 0x0000001200206202 */ /* 0x000fe20000000f00 */
        /* <DEDUP_REMOVED lines=12> */
[----:B------:R-:W-:Y:S02]  /*22a0*/  @P3 IMAD.MOV.U32 R26, RZ, RZ, R18 ;  /* 0x000000ffff1a3224 */ /* 0x000fe400078e0012 */
[----:B------:R-:W-:-:S02]  /*22b0*/  @P3 IMAD.MOV.U32 R25, RZ, RZ, R19 ;  /* 0x000000ffff193224 */ /* 0x000fc400078e0013 */
[--C-:B------:R-:W-:Y:S02]  /*22c0*/  @P6 IMAD.MOV.U32 R29, RZ, RZ, R7.reuse ;  /* 0x000000ffff1d6224 */ /* 0x100fe400078e0007 */
[----:B------:R-:W-:Y:S01]  /*22d0*/  @P2 IMAD.MOV.U32 R26, RZ, RZ, R6 ;  /* 0x000000ffff1a2224 */ /* 0x000fe200078e0006 */
[----:B------:R-:W-:Y:S01]  /*22e0*/  @P4 MOV R26, R2 ;  /* 0x00000002001a4202 */ /* 0x000fe20000000f00 */
[----:B------:R-:W-:Y:S02]  /*22f0*/  @P2 IMAD.MOV.U32 R25, RZ, RZ, R7 ;  /* 0x000000ffff192224 */ /* 0x000fe400078e0007 */
[----:B------:R-:W-:Y:S02]  /*2300*/  @P0 IMAD.MOV.U32 R30, RZ, RZ, R2 ;  /* 0x000000ffff1e0224 */ /* 0x000fe400078e0002 */
        /* <DEDUP_REMOVED lines=10> */
[--C-:B------:R-:W-:Y:S01]  /*23b0*/  @P0 IMAD.MOV.U32 R35, RZ, RZ, R3.reuse ;  /* 0x000000ffff230224 */ /* 0x100fe200078e0003 */
[----:B------:R-:W-:Y:S01]  /*23c0*/  @P0 MOV R24, R6 ;  /* 0x0000000600180202 */ /* 0x000fe20000000f00 */
[----:B------:R-:W-:Y:S01]  /*23d0*/  @P3 IMAD.MOV.U32 R21, RZ, RZ, R3 ;  /* 0x000000ffff153224 */ /* 0x000fe200078e0003 */
[C---:B------:R-:W-:Y:S01]  /*23e0*/  ISETP.EQ.AND P3, PT, R4.reuse, -0x18, PT ;  /* 0xffffffe80400780c */ /* 0x040fe20003f62270 */
[----:B---3--:R-:W-:Y:S01]  /*23f0*/  @P4 IMAD.MOV.U32 R36, RZ, RZ, R14 ;  /* 0x000000ffff244224 */ /* 0x008fe200078e000e */
[----:B------:R-:W-:Y:S01]  /*2400*/  @P2 MOV R24, R2 ;  /* 0x0000000200182202 */ /* 0x000fe20000000f00 */
[----:B------:R-:W-:Y:S01]  /*2410*/  @P4 IMAD.MOV.U32 R35, RZ, RZ, R15 ;  /* 0x000000ffff234224 */ /* 0x000fe200078e000f */
[----:B------:R-:W-:Y:S01]  /*2420*/  ISETP.EQ.AND P4, PT, R4, -0x10, PT ;  /* 0xfffffff00400780c */ /* 0x000fe20003f82270 */
[----:B------:R-:W-:Y:S01]  /*2430*/  @P2 IMAD.MOV.U32 R28, RZ, RZ, R18 ;  /* 0x000000ffff1c2224 */ /* 0x000fe200078e0012 */
[----:B------:R-:W0:Y:S01]  /*2440*/  LDS.64 R4, [R8.X4+0xd0] ;  /* 0x0000d00008047984 */ /* 0x000e220000004a00 */
[--C-:B------:R-:W-:Y:S01]  /*2450*/  @P6 IMAD.MOV.U32 R31, RZ, RZ, R19.reuse ;  /* 0x000000ffff1f6224 */ /* 0x100fe200078e0013 */
[----:B------:R-:W-:Y:S01]  /*2460*/  @P2 MOV R21, R15 ;  /* 0x0000000f00152202 */ /* 0x000fe20000000f00 */
[----:B------:R-:W-:-:S02]  /*2470*/  @P2 IMAD.MOV.U32 R27, RZ, RZ, R19 ;  /* 0x000000ffff1b2224 */ /* 0x000fc400078e0013 */
[--C-:B------:R-:W-:Y:S02]  /*2480*/  @P0 IMAD.MOV.U32 R23, RZ, RZ, R7.reuse ;  /* 0x000000ffff170224 */ /* 0x100fe400078e0007 */
[--C-:B------:R-:W-:Y:S02]  /*2490*/  @P3 IMAD.MOV.U32 R32, RZ, RZ, R6.reuse ;  /* 0x000000ffff203224 */ /* 0x100fe400078e0006 */
[--C-:B------:R-:W-:Y:S02]  /*24a0*/  @P3 IMAD.MOV.U32 R31, RZ, RZ, R7.reuse ;  /* 0x000000ffff1f3224 */ /* 0x100fe400078e0007 */
[----:B------:R-:W-:Y:S02]  /*24b0*/  @P4 IMAD.MOV.U32 R28, RZ, RZ, R6 ;  /* 0x000000ffff1c4224 */ /* 0x000fe400078e0006 */
[----:B------:R-:W-:Y:S02]  /*24c0*/  @P4 IMAD.MOV.U32 R27, RZ, RZ, R7 ;  /* 0x000000ffff1b4224 */ /* 0x000fe400078e0007 */
[----:B------:R-:W1:Y:S01]  /*24d0*/  LDS.64 R6, [R8.X4+0xb8] ;  /* 0x0000b80008067984 */ /* 0x000e620000004a00 */
[----:B------:R-:W-:-:S02]  /*24e0*/  @P1 IMAD.MOV.U32 R32, RZ, RZ, R2 ;  /* 0x000000ffff201224 */ /* 0x000fc400078e0002 */
[----:B------:R-:W-:Y:S01]  /*24f0*/  @P6 IMAD.MOV.U32 R28, RZ, RZ, R2 ;  /* 0x000000ffff1c6224 */ /* 0x000fe200078e0002 */
[C---:B------:R-:W-:Y:S01]  /*2500*/  IADD3 R2, R13.reuse, 0x4, RZ ;  /* 0x000000040d027810 */ /* 0x040fe20007ffe0ff */
[--C-:B------:R-:W-:Y:S01]  /*2510*/  @P1 IMAD.MOV.U32 R31, RZ, RZ, R3.reuse ;  /* 0x000000ffff1f1224 */ /* 0x100fe200078e0003 */
[----:B------:R-:W-:Y:S01]  /*2520*/  @P5 MOV R31, R15 ;  /* 0x0000000f001f5202 */ /* 0x000fe20000000f00 */
[--C-:B------:R-:W-:Y:S01]  /*2530*/  @P5 IMAD.MOV.U32 R32, RZ, RZ, R14.reuse ;  /* 0x000000ffff205224 */ /* 0x100fe200078e000e */
[----:B------:R-:W2:Y:S01]  /*2540*/  LDS.64 R8, [R8.X4+0xd8] ;  /* 0x0000d80008087984 */ /* 0x000ea20000004a00 */
[----:B------:R-:W-:Y:S01]  /*2550*/  IMAD.SHL.U32 R2, R2, 0x4, RZ ;  /* 0x0000000402027824 */ /* 0x000fe200078e00ff */
[----:B------:R-:W-:Y:S01]  /*2560*/  @P3 MOV R28, R14 ;  /* 0x0000000e001c3202 */ /* 0x000fe20000000f00 */
[--C-:B------:R-:W-:Y:S01]  /*2570*/  @P2 IMAD.MOV.U32 R23, RZ, RZ, R3.reuse ;  /* 0x000000ffff172224 */ /* 0x100fe200078e0003 */
[----:B------:R-:W-:Y:S01]  /*2580*/  IADD3 R13, R13, 0x8, RZ ;  /* 0x000000080d0d7810 */ /* 0x000fe20007ffe0ff */
        /* <DEDUP_REMOVED lines=9> */
[C---:B------:R-:W-:Y:S01]  /*2620*/  ISETP.EQ.AND P3, PT, R2.reuse, RZ, PT ;  /* 0x000000ff0200720c */ /* 0x040fe20003f62270 */
        /* <DEDUP_REMOVED lines=11> */
[----:B------:R-:W-:-:S02]  /*26e0*/  @P4 IMAD.MOV.U32 R34, RZ, RZ, R16 ;  /* 0x000000ffff224224 */ /* 0x000fc400078e0010 */
[----:B------:R-:W-:Y:S02]  /*26f0*/  @P4 IMAD.MOV.U32 R33, RZ, RZ, R17 ;  /* 0x000000ffff214224 */ /* 0x000fe400078e0011 */
[----:B0-----:R-:W-:Y:S01]  /*2700*/  @P3 IMAD.MOV.U32 R34, RZ, RZ, R4 ;  /* 0x000000ffff223224 */ /* 0x001fe200078e0004 */
[----:B------:R-:W-:Y:S01]  /*2710*/  @P0 MOV R23, R17 ;  /* 0x0000001100170202 */ /* 0x000fe20000000f00 */
[----:B------:R-:W-:Y:S01]  /*2720*/  @P3 IMAD.MOV.U32 R33, RZ, RZ, R5 ;  /* 0x000000ffff213224 */ /* 0x000fe200078e0005 */
[----:B-1----:R-:W-:Y:S01]  /*2730*/  @P0 MOV R33, R7 ;  /* 0x0000000700210202 */ /* 0x002fe20000000f00 */
        /* <DEDUP_REMOVED lines=9> */
[----:B------:R-:W-:Y:S01]  /*27d0*/  ISETP.EQ.AND P0, PT, R2, -0x20, PT ;  /* 0xffffffe00200780c */ /* 0x000fe20003f02270 */
[----:B------:R-:W-:Y:S02]  /*27e0*/  @P5 IMAD.MOV.U32 R26, RZ, RZ, R16 ;  /* 0x000000ffff1a5224 */ /* 0x000fe400078e0010 */
[----:B------:R-:W-:Y:S02]  /*27f0*/  @P5 IMAD.MOV.U32 R25, RZ, RZ, R17 ;  /* 0x000000ffff195224 */ /* 0x000fe400078e0011 */
[--C-:B------:R-:W-:Y:S02]  /*2800*/  @P2 IMAD.MOV.U32 R30, RZ, RZ, R4.reuse ;  /* 0x000000ffff1e2224 */ /* 0x100fe400078e0004 */
        /* <DEDUP_REMOVED lines=8> */
[----:B------:R-:W-:Y:S02]  /*2890*/  @P3 IMAD.MOV.U32 R36, RZ, RZ, R16 ;  /* 0x000000ffff243224 */ /* 0x000fe400078e0010 */
[----:B------:R-:W-:Y:S02]  /*28a0*/  @P3 IMAD.MOV.U32 R35, RZ, RZ, R17 ;  /* 0x000000ffff233224 */ /* 0x000fe400078e0011 */
[----:B------:R-:W-:Y:S02]  /*28b0*/  @P0 IMAD.MOV.U32 R36, RZ, RZ, R4 ;  /* 0x000000ffff240224 */ /* 0x000fe400078e0004 */
[----:B------:R-:W-:-:S02]  /*28c0*/  @P0 IMAD.MOV.U32 R35, RZ, RZ, R5 ;  /* 0x000000ffff230224 */ /* 0x000fc400078e0005 */
[--C-:B------:R-:W-:Y:S01]  /*28d0*/  @P5 IMAD.MOV.U32 R21, RZ, RZ, R7.reuse ;  /* 0x000000ffff155224 */ /* 0x100fe200078e0007 */
[C---:B------:R-:W-:Y:S01]  /*28e0*/  ISETP.EQ.AND P5, PT, R2.reuse, -0x18, PT ;  /* 0xffffffe80200780c */ /* 0x040fe20003fa2270 */
[----:B------:R-:W-:Y:S01]  /*28f0*/  @P4 IMAD.MOV.U32 R36, RZ, RZ, R6 ;  /* 0x000000ffff244224 */ /* 0x000fe200078e0006 */
[----:B--2---:R-:W-:Y:S01]  /*2900*/  @P4 MOV R34, R8 ;  /* 0x0000000800224202 */ /* 0x004fe20000000f00 */
[----:B------:R-:W-:Y:S02]  /*2910*/  @P4 IMAD.MOV.U32 R35, RZ, RZ, R7 ;  /* 0x000000ffff234224 */ /* 0x000fe400078e0007 */
[----:B------:R-:W-:Y:S02]  /*2920*/  @P6 IMAD.MOV.U32 R36, RZ, RZ, R8 ;  /* 0x000000ffff246224 */ /* 0x000fe400078e0008 */
[----:B------:R-:W-:Y:S01]  /*2930*/  @P6 IMAD.MOV.U32 R35, RZ, RZ, R9 ;  /* 0x000000ffff236224 */ /* 0x000fe200078e0009 */
[----:B------:R-:W-:Y:S01]  /*2940*/  ISETP.EQ.AND P6, PT, R2, -0x10, PT ;  /* 0xfffffff00200780c */ /* 0x000fe20003fc2270 */
[----:B------:R-:W-:-:S02]  /*2950*/  @P2 IMAD.MOV.U32 R32, RZ, RZ, R16 ;  /* 0x000000ffff202224 */ /* 0x000fc400078e0010 */
[--C-:B------:R-:W-:Y:S02]  /*2960*/  @P2 IMAD.MOV.U32 R31, RZ, RZ, R17.reuse ;  /* 0x000000ffff1f2224 */ /* 0x100fe400078e0011 */
[----:B------:R-:W-:Y:S01]  /*2970*/  @P1 IMAD.MOV.U32 R27, RZ, RZ, R17 ;  /* 0x000000ffff1b1224 */ /* 0x000fe200078e0011 */
[----:B------:R-:W-:Y:S01]  /*2980*/  @P5 MOV R31, R5 ;  /* 0x00000005001f5202 */ /* 0x000fe20000000f00 */
[--C-:B------:R-:W-:Y:S01]  /*2990*/  @P5 IMAD.MOV.U32 R32, RZ, RZ, R4.reuse ;  /* 0x000000ffff205224 */ /* 0x100fe200078e0004 */
[----:B------:R-:W-:Y:S01]  /*29a0*/  @P3 MOV R31, R7 ;  /* 0x00000007001f3202 */ /* 0x000fe20000000f00 */
[--C-:B------:R-:W-:Y:S02]  /*29b0*/  @P4 IMAD.MOV.U32 R24, RZ, RZ, R4.reuse ;  /* 0x000000ffff184224 */ /* 0x100fe400078e0004 */
[----:B------:R-:W-:Y:S02]  /*29c0*/  @P4 IMAD.MOV.U32 R23, RZ, RZ, R5 ;  /* 0x000000ffff174224 */ /* 0x000fe400078e0005 */
[----:B------:R-:W-:-:S02]  /*29d0*/  @P6 IMAD.MOV.U32 R28, RZ, RZ, R4 ;  /* 0x000000ffff1c6224 */ /* 0x000fc400078e0004 */
[----:B------:R-:W-:Y:S02]  /*29e0*/  @P6 IMAD.MOV.U32 R27, RZ, RZ, R5 ;  /* 0x000000ffff1b6224 */ /* 0x000fe400078e0005 */
[--C-:B------:R-:W-:Y:S02]  /*29f0*/  @P3 IMAD.MOV.U32 R32, RZ, RZ, R6.reuse ;  /* 0x000000ffff203224 */ /* 0x100fe400078e0006 */
[--C-:B------:R-:W-:Y:S02]  /*2a00*/  @P2 IMAD.MOV.U32 R28, RZ, RZ, R6.reuse ;  /* 0x000000ffff1c2224 */ /* 0x100fe400078e0006 */
[----:B------:R-:W-:Y:S02]  /*2a10*/  @P1 IMAD.MOV.U32 R24, RZ, RZ, R6 ;  /* 0x000000ffff181224 */ /* 0x000fe400078e0006 */
[--C-:B------:R-:W-:Y:S02]  /*2a20*/  @P2 IMAD.MOV.U32 R27, RZ, RZ, R7.reuse ;  /* 0x000000ffff1b2224 */ /* 0x100fe400078e0007 */
[----:B------:R-:W-:Y:S01]  /*2a30*/  @P1 IMAD.MOV.U32 R23, RZ, RZ, R7 ;  /* 0x000000ffff171224 */ /* 0x000fe200078e0007 */
[----:B------:R-:W-:Y:S01]  /*2a40*/  @P6 MOV R23, R9 ;  /* 0x0000000900176202 */ /* 0x000fe20000000f00 */
[----:B------:R-:W-:-:S02]  /*2a50*/  @P0 IMAD.MOV.U32 R32, RZ, RZ, R8 ;  /* 0x000000ffff200224 */ /* 0x000fc400078e0008 */
[----:B------:R-:W-:Y:S01]  /*2a60*/  @P0 IMAD.MOV.U32 R31, RZ, RZ, R9 ;  /* 0x000000ffff1f0224 */ /* 0x000fe200078e0009 */
[----:B------:R-:W-:Y:S01]  /*2a70*/  PLOP3.LUT P0, PT, PT, PT, PT, 0x8, 0x0 ;  /* 0x000000000000781c */ /* 0x000fe20003f0e170 */
        /* <DEDUP_REMOVED lines=9> */
[----:B------:R-:W-:Y:S02]  /*2b10*/  @P1 IMAD.MOV.U32 R21, RZ, RZ, R9 ;  /* 0x000000ffff151224 */ /* 0x000fe400078e0009 */
.L_x_71474:
[----:B------:R-:W-:-:S13]  /*2b20*/  ISETP.NE.OR P0, PT, R37, RZ, P0 ;  /* 0x000000ff2500720c */ /* 0x000fda0000705670 */
[----:B------:R-:W-:Y:S05]  /*2b30*/  @!P0 BRA `(.L_x_71470) ;  /* 0x0000057000008947 */ /* 0x000fea0003800000 */
.L_x_71471:
        /* <DEDUP_REMOVED lines=14> */
[C---:B------:R-:W-:Y:S02]  /*2c20*/  ISETP.EQ.AND P0, PT, R8.reuse, 0x10, PT ;  /* 0x000000100800780c */ /* 0x040fe40003f02270 */
[----:B0-----:R-:W-:Y:S01]  /*2c30*/  @P3 MOV R22, R14 ;  /* 0x0000000e00163202 */ /* 0x001fe20000000f00 */
[----:B------:R-:W-:Y:S01]  /*2c40*/  @P3 IMAD.MOV.U32 R21, RZ, RZ, R15 ;  /* 0x000000ffff153224 */ /* 0x000fe200078e000f */
[----:B------:R-:W-:Y:S01]  /*2c50*/  ISETP.EQ.AND P3, PT, R8, 0x30, PT ;  /* 0x000000300800780c */ /* 0x000fe20003f62270 */
[----:B------:R-:W-:-:S02]  /*2c60*/  @P5 IMAD.MOV.U32 R34, RZ, RZ, R14 ;  /* 0x000000ffff225224 */ /* 0x000fc400078e000e */
[----:B-1----:R-:W-:Y:S01]  /*2c70*/  @P2 MOV R34, R2 ;  /* 0x0000000200222202 */ /* 0x002fe20000000f00 */
[----:B------:R-:W-:Y:S01]  /*2c80*/  @P5 IMAD.MOV.U32 R33, RZ, RZ, R15 ;  /* 0x000000ffff215224 */ /* 0x000fe200078e000f */
[-C--:B------:R-:W-:Y:S01]  /*2c90*/  @P6 MOV R30, R14.reuse ;  /* 0x0000000e001e6202 */ /* 0x080fe20000000f00 */
[--C-:B------:R-:W-:Y:S01]  /*2ca0*/  @P2 IMAD.MOV.U32 R33, RZ, RZ, R3.reuse ;  /* 0x000000ffff212224 */ /* 0x100fe200078e0003 */
[----:B------:R-:W-:Y:S01]  /*2cb0*/  @P2 MOV R36, R14 ;  /* 0x0000000e00242202 */ /* 0x000fe20000000f00 */
[----:B------:R-:W-:Y:S01]  /*2cc0*/  @P4 IMAD.MOV.U32 R22, RZ, RZ, R2 ;  /* 0x000000ffff164224 */ /* 0x000fe200078e0002 */
[----:B------:R-:W-:Y:S01]  /*2cd0*/  @P1 MOV R31, R15 ;  /* 0x0000000f001f1202 */ /* 0x000fe20000000f00 */
[----:B------:R-:W-:Y:S02]  /*2ce0*/  @P4 IMAD.MOV.U32 R21, RZ, RZ, R3 ;  /* 0x000000ffff154224 */ /* 0x000fe400078e0003 */
[----:B------:R-:W-:Y:S02]  /*2cf0*/  @P6 IMAD.MOV.U32 R29, RZ, RZ, R15 ;  /* 0x000000ffff1d6224 */ /* 0x000fe400078e000f */
[----:B------:R-:W-:-:S02]  /*2d00*/  @P4 IMAD.MOV.U32 R24, RZ, RZ, R14 ;  /* 0x000000ffff184224 */ /* 0x000fc400078e000e */
[----:B------:R-:W-:Y:S02]  /*2d10*/  @P4 IMAD.MOV.U32 R23, RZ, RZ, R15 ;  /* 0x000000ffff174224 */ /* 0x000fe400078e000f */
[----:B--2---:R-:W-:Y:S02]  /*2d20*/  @P4 IMAD.MOV.U32 R34, RZ, RZ, R4 ;  /* 0x000000ffff224224 */ /* 0x004fe400078e0004 */
[----:B------:R-:W-:Y:S01]  /*2d30*/  @P4 IMAD.MOV.U32 R33, RZ, RZ, R5 ;  /* 0x000000ffff214224 */ /* 0x000fe200078e0005 */
[----:B------:R-:W-:Y:S01]  /*2d40*/  ISETP.EQ.AND P4, PT, R8, -0x20, PT ;  /* 0xffffffe00800780c */ /* 0x000fe20003f82270 */
[----:B------:R-:W-:Y:S01]  /*2d50*/  @P3 IMAD.MOV.U32 R26, RZ, RZ, R14 ;  /* 0x000000ffff1a3224 */ /* 0x000fe200078e000e */
[----:B------:R-:W-:Y:S01]  /*2d60*/  @P0 MOV R26, R2 ;  /* 0x00000002001a0202 */ /* 0x000fe20000000f00 */
[----:B------:R-:W-:Y:S02]  /*2d70*/  @P3 IMAD.MOV.U32 R25, RZ, RZ, R15 ;  /* 0x000000ffff193224 */ /* 0x000fe400078e000f */
[----:B------:R-:W-:-:S02]  /*2d80*/  @P1 IMAD.MOV.U32 R30, RZ, RZ, R2 ;  /* 0x000000ffff1e1224 */ /* 0x000fc400078e0002 */
[----:B------:R-:W-:Y:S02]  /*2d90*/  @P1 IMAD.MOV.U32 R29, RZ, RZ, R3 ;  /* 0x000000ffff1d1224 */ /* 0x000fe400078e0003 */
[--C-:B------:R-:W-:Y:S02]  /*2da0*/  @P3 IMAD.MOV.U32 R22, RZ, RZ, R4.reuse ;  /* 0x000000ffff163224 */ /* 0x100fe400078e0004 */
[----:B------:R-:W-:Y:S01]  /*2db0*/  @P3 IMAD.MOV.U32 R21, RZ, RZ, R5 ;  /* 0x000000ffff153224 */ /* 0x000fe200078e0005 */
[C---:B------:R-:W-:Y:S01]  /*2dc0*/  ISETP.EQ.AND P3, PT, R8.reuse, -0x18, PT ;  /* 0xffffffe80800780c */ /* 0x040fe20003f62270 */
[----:B------:R-:W-:Y:S02]  /*2dd0*/  @P0 IMAD.MOV.U32 R25, RZ, RZ, R3 ;  /* 0x000000ffff190224 */ /* 0x000fe400078e0003 */
[--C-:B------:R-:W-:Y:S01]  /*2de0*/  @P5 IMAD.MOV.U32 R30, RZ, RZ, R4.reuse ;  /* 0x000000ffff1e5224 */ /* 0x100fe200078e0004 */
[----:B---3--:R-:W-:Y:S01]  /*2df0*/  @P2 MOV R30, R6 ;  /* 0x00000006001e2202 */ /* 0x008fe20000000f00 */
[----:B------:R-:W-:Y:S01]  /*2e00*/  @P5 IMAD.MOV.U32 R29, RZ, RZ, R5 ;  /* 0x000000ffff1d5224 */ /* 0x000fe200078e0005 */
[----:B------:R-:W-:Y:S01]  /*2e10*/  ISETP.EQ.AND P5, PT, R8, -0x8, PT ;  /* 0xfffffff80800780c */ /* 0x000fe20003fa2270 */
[----:B------:R-:W-:-:S02]  /*2e20*/  @P6 IMAD.MOV.U32 R26, RZ, RZ, R4 ;  /* 0x000000ffff1a6224 */ /* 0x000fc400078e0004 */
[----:B------:R-:W-:Y:S01]  /*2e30*/  @P6 IMAD.MOV.U32 R25, RZ, RZ, R5 ;  /* 0x000000ffff196224 */ /* 0x000fe200078e0005 */
[----:B------:R-:W-:Y:S01]  /*2e40*/  ISETP.EQ.AND P6, PT, R8, -0x28, PT ;  /* 0xffffffd80800780c */ /* 0x000fe20003fc2270 */
[----:B------:R-:W-:Y:S02]  /*2e50*/  @P2 IMAD.MOV.U32 R35, RZ, RZ, R15 ;  /* 0x000000ffff232224 */ /* 0x000fe400078e000f */
[----:B------:R-:W-:Y:S02]  /*2e60*/  @P1 IMAD.MOV.U32 R32, RZ, RZ, R14 ;  /* 0x000000ffff201224 */ /* 0x000fe400078e000e */
[--C-:B------:R-:W-:Y:S02]  /*2e70*/  @P4 IMAD.MOV.U32 R36, RZ, RZ, R2.reuse ;  /* 0x000000ffff244224 */ /* 0x100fe400078e0002 */
[--C-:B------:R-:W-:Y:S02]  /*2e80*/  @P4 IMAD.MOV.U32 R35, RZ, RZ, R3.reuse ;  /* 0x000000ffff234224 */ /* 0x100fe400078e0003 */
[----:B------:R-:W-:Y:S01]  /*2e90*/  @P3 IMAD.MOV.U32 R32, RZ, RZ, R2 ;  /* 0x000000ffff203224 */ /* 0x000fe200078e0002 */
[----:B------:R-:W-:Y:S01]  /*2ea0*/  @P5 MOV R35, R5 ;  /* 0x0000000500235202 */ /* 0x000fe20000000f00 */
[----:B------:R-:W-:Y:S01]  /*2eb0*/  @P3 IMAD.MOV.U32 R31, RZ, RZ, R3 ;  /* 0x000000ffff1f3224 */ /* 0x000fe200078e0003 */
[----:B------:R-:W-:Y:S01]  /*2ec0*/  @P5 MOV R33, R7 ;  /* 0x0000000700215202 */ /* 0x000fe20000000f00 */
        /* <DEDUP_REMOVED lines=8> */
[----:B------:R-:W-:Y:S01]  /*2f50*/  ISETP.NE.AND P4, PT, R37, RZ, PT ;  /* 0x000000ff2500720c */ /* 0x000fe20003f85270 */
        /* <DEDUP_REMOVED lines=20> */
[----:B------:R-:W-:Y:S05]  /*30a0*/  @P4 BRA `(.L_x_71471) ;  /* 0xfffffa9000004947 */ /* 0x000fea000383ffff */
.L_x_71470:
[----:B------:R-:W-:-:S13]  /*30b0*/  LOP3.LUT P0, RZ, R11, 0x3, RZ, 0xc0, !PT ;  /* 0x000000030bff7812 */ /* 0x000fda000780c0ff */
[----:B------:R-:W-:Y:S05]  /*30c0*/  @!P0 BRA `(.L_x_71469) ;  /* 0x0000043000008947 */ /* 0x000fea0003800000 */
[----:B------:R-:W-:Y:S02]  /*30d0*/  IMAD R2, R20, 0x12, R13 ;  /* 0x0000001214027824 */ /* 0x000fe400078e020d */
[----:B------:R-:W-:-:S03]  /*30e0*/  IMAD.SHL.U32 R13, R13, 0x4, RZ ;  /* 0x000000040d0d7824 */ /* 0x000fc600078e00ff */
[----:B------:R-:W-:Y:S02]  /*30f0*/  LEA R2, R2, 0xc0, 0x2 ;  /* 0x000000c002027811 */ /* 0x000fe400078e10ff */
[----:B------:R-:W-:-:S03]  /*3100*/  IADD3 R13, R13, 0x28, RZ ;  /* 0x000000280d0d7810 */ /* 0x000fc60007ffe0ff */
.L_x_71475:
        /* <DEDUP_REMOVED lines=24> */
[--C-:B------:R-:W-:Y:S01]  /*3290*/  @P3 IMAD.MOV.U32 R31, RZ, RZ, R4.reuse ;  /* 0x000000ffff1f3224 */ /* 0x100fe200078e0004 */
[C---:B------:R-:W-:Y:S01]  /*32a0*/  ISETP.EQ.AND P0, PT, R13.reuse, 0x3c, PT ;  /* 0x0000003c0d00780c */ /* 0x040fe20003f02270 */
[--C-:B--2---:R-:W-:Y:S01]  /*32b0*/  @P3 IMAD.MOV.U32 R29, RZ, RZ, R3.reuse ;  /* 0x000000ffff1d3224 */ /* 0x104fe200078e0003 */
[C---:B------:R-:W-:Y:S01]  /*32c0*/  ISETP.EQ.AND P3, PT, R13.reuse, 0x10, PT ;  /* 0x000000100d00780c */ /* 0x040fe20003f62270 */
[--C-:B------:R-:W-:Y:S01]  /*32d0*/  @P6 IMAD.MOV.U32 R35, RZ, RZ, R4.reuse ;  /* 0x000000ffff236224 */ /* 0x100fe200078e0004 */
[----:B------:R-:W-:Y:S01]  /*32e0*/  @P4 MOV R21, R4 ;  /* 0x0000000400154202 */ /* 0x000fe20000000f00 */
        /* <DEDUP_REMOVED lines=11> */
[----:B------:R-:W-:Y:S01]  /*33a0*/  @P3 MOV R32, R3 ;  /* 0x0000000300203202 */ /* 0x000fe20000000f00 */
[----:B------:R-:W-:Y:S01]  /*33b0*/  @P0 IMAD.MOV.U32 R27, RZ, RZ, R4 ;  /* 0x000000ffff1b0224 */ /* 0x000fe200078e0004 */
[----:B------:R-:W-:-:S02]  /*33c0*/  ISETP.NE.AND P3, PT, R10, RZ, PT ;  /* 0x000000ff0a00720c */ /* 0x000fc40003f65270 */
        /* <DEDUP_REMOVED lines=19> */
.L_x_71469:
        /* <DEDUP_REMOVED lines=18> */
.L_x_71468:
[----:B------:R-:W-:Y:S05]  /*3620*/  BSYNC B0 ;  /* 0x0000000000007941 */ /* 0x000fea0003800000 */
.L_x_71467:
        /* <DEDUP_REMOVED lines=35> */
[----:B-1----:R-:W-:Y:S01]  /*3860*/  @!P1 IMAD.MOV.U32 R7, RZ, RZ, R52 ;  /* 0x000000ffff079224 */ /* 0x002fe200078e0034 */
[----:B------:R-:W-:Y:S01]  /*3870*/  @!P1 MOV R15, R48 ;  /* 0x00000030000f9202 */ /* 0x000fe20000000f00 */
[----:B------:R-:W-:-:S03]  /*3880*/  FMUL.FTZ R46, R46, 1.4426950216293334961 ;  /* 0x3fb8aa3b2e2e7820 */ /* 0x000fc60000410000 */
        /* <DEDUP_REMOVED lines=10> */
.L_x_71479:
[----:B------:R-:W-:Y:S02]  /*3930*/  IMAD.MOV.U32 R46, RZ, RZ, R15 ;  /* 0x000000ffff2e7224 */ /* 0x000fe400078e000f */
[----:B------:R-:W-:Y:S01]  /*3940*/  IMAD.MOV.U32 R48, RZ, RZ, R7 ;  /* 0x000000ffff307224 */ /* 0x000fe200078e0007 */
[----:B------:R-:W-:Y:S01]  /*3950*/  MOV R7, R6 ;  /* 0x0000000600077202 */ /* 0x000fe20000000f00 */
[----:B------:R-:W-:Y:S02]  /*3960*/  IMAD.MOV.U32 R15, RZ, RZ, R14 ;  /* 0x000000ffff0f7224 */ /* 0x000fe400078e000e */
.L_x_71480:
[----:B------:R-:W-:Y:S05]  /*3970*/  BSYNC B1 ;  /* 0x0000000000017941 */ /* 0x000fea0003800000 */
.L_x_71478:
        /* <DEDUP_REMOVED lines=9> */
.L_x_71482:
[----:B------:R-:W-:Y:S02]  /*3a10*/  IMAD.MOV.U32 R25, RZ, RZ, R46 ;  /* 0x000000ffff197224 */ /* 0x000fe400078e002e */
[----:B------:R-:W-:Y:S01]  /*3a20*/  IMAD.MOV.U32 R27, RZ, RZ, R48 ;  /* 0x000000ffff1b7224 */ /* 0x000fe200078e0030 */
[----:B------:R-:W-:Y:S01]  /*3a30*/  MOV R48, R5 ;  /* 0x0000000500307202 */ /* 0x000fe20000000f00 */
[----:B------:R-:W-:Y:S02]  /*3a40*/  IMAD.MOV.U32 R46, RZ, RZ, R13 ;  /* 0x000000ffff2e7224 */ /* 0x000fe400078e000d */
.L_x_71483:
[----:B------:R-:W-:Y:S05]  /*3a50*/  BSYNC B1 ;  /* 0x0000000000017941 */ /* 0x000fea0003800000 */
.L_x_71481:
        /* <DEDUP_REMOVED lines=9> */
.L_x_71485:
[----:B------:R-:W-:Y:S02]  /*3af0*/  IMAD.MOV.U32 R6, RZ, RZ, R25 ;  /* 0x000000ffff067224 */ /* 0x000fe400078e0019 */
[----:B------:R-:W-:Y:S01]  /*3b00*/  IMAD.MOV.U32 R14, RZ, RZ, R27 ;  /* 0x000000ffff0e7224 */ /* 0x000fe200078e001b */
[----:B------:R-:W-:Y:S01]  /*3b10*/  MOV R27, R4 ;  /* 0x00000004001b7202 */ /* 0x000fe20000000f00 */
[----:B------:R-:W-:Y:S02]  /*3b20*/  IMAD.MOV.U32 R25, RZ, RZ, R12 ;  /* 0x000000ffff197224 */ /* 0x000fe400078e000c */
.L_x_71486:
[----:B------:R-:W-:Y:S05]  /*3b30*/  BSYNC B1 ;  /* 0x0000000000017941 */ /* 0x000fea0003800000 */
.L_x_71484:
        /* <DEDUP_REMOVED lines=9> */
.L_x_71488:
[----:B------:R-:W-:Y:S02]  /*3bd0*/  IMAD.MOV.U32 R5, RZ, RZ, R6 ;  /* 0x000000ffff057224 */ /* 0x000fe400078e0006 */
[----:B------:R-:W-:Y:S01]  /*3be0*/  IMAD.MOV.U32 R13, RZ, RZ, R14 ;  /* 0x000000ffff0d7224 */ /* 0x000fe200078e000e */
[----:B------:R-:W-:Y:S01]  /*3bf0*/  MOV R14, R11 ;  /* 0x0000000b000e7202 */ /* 0x000fe20000000f00 */
[----:B------:R-:W-:Y:S02]  /*3c00*/  IMAD.MOV.U32 R6, RZ, RZ, R19 ;  /* 0x000000ffff067224 */ /* 0x000fe400078e0013 */
.L_x_71489:
[----:B------:R-:W-:Y:S05]  /*3c10*/  BSYNC B1 ;  /* 0x0000000000017941 */ /* 0x000fea0003800000 */
.L_x_71487:
        /* <DEDUP_REMOVED lines=9> */
.L_x_71491:
[----:B------:R-:W-:Y:S02]  /*3cb0*/  IMAD.MOV.U32 R4, RZ, RZ, R5 ;  /* 0x000000ffff047224 */ /* 0x000fe400078e0005 */
[----:B------:R-:W-:Y:S01]  /*3cc0*/  IMAD.MOV.U32 R12, RZ, RZ, R13 ;  /* 0x000000ffff0c7224 */ /* 0x000fe200078e000d */
[----:B------:R-:W-:Y:S01]  /*3cd0*/  MOV R13, R10 ;  /* 0x0000000a000d7202 */ /* 0x000fe20000000f00 */
[----:B------:R-:W-:Y:S02]  /*3ce0*/  IMAD.MOV.U32 R5, RZ, RZ, R18 ;  /* 0x000000ffff057224 */ /* 0x000fe400078e0012 */
.L_x_71492:
[----:B------:R-:W-:Y:S05]  /*3cf0*/  BSYNC B1 ;  /* 0x0000000000017941 */ /* 0x000fea0003800000 */
.L_x_71490:
        /* <DEDUP_REMOVED lines=9> */
.L_x_71494:
[----:B------:R-:W-:Y:S02]  /*3d90*/  IMAD.MOV.U32 R11, RZ, RZ, R4 ;  /* 0x000000ffff0b7224 */ /* 0x000fe400078e0004 */
[----:B------:R-:W-:Y:S01]  /*3da0*/  IMAD.MOV.U32 R19, RZ, RZ, R12 ;  /* 0x000000ffff137224 */ /* 0x000fe200078e000c */
[----:B------:R-:W-:Y:S01]  /*3db0*/  MOV R12, R9 ;  /* 0x00000009000c7202 */ /* 0x000fe20000000f00 */
[----:B------:R-:W-:Y:S02]  /*3dc0*/  IMAD.MOV.U32 R4, RZ, RZ, R17 ;  /* 0x000000ffff047224 */ /* 0x000fe400078e0011 */
.L_x_71495:
[----:B------:R-:W-:Y:S05]  /*3dd0*/  BSYNC B1 ;  /* 0x0000000000017941 */ /* 0x000fea0003800000 */
.L_x_71493:
        /* <DEDUP_REMOVED lines=9> */
.L_x_71497:
[----:B------:R-:W-:Y:S02]  /*3e70*/  IMAD.MOV.U32 R9, RZ, RZ, R11 ;  /* 0x000000ffff097224 */ /* 0x000fe400078e000b */
[----:B------:R-:W-:Y:S01]  /*3e80*/  IMAD.MOV.U32 R10, RZ, RZ, R19 ;  /* 0x000000ffff0a7224 */ /* 0x000fe200078e0013 */
[----:B------:R-:W-:Y:S01]  /*3e90*/  MOV R19, R8 ;  /* 0x0000000800137202 */ /* 0x000fe20000000f00 */
[----:B------:R-:W-:Y:S02]  /*3ea0*/  IMAD.MOV.U32 R11, RZ, RZ, R16 ;  /* 0x000000ffff0b7224 */ /* 0x000fe400078e0010 */
.L_x_71498:
[----:B------:R-:W-:Y:S05]  /*3eb0*/  BSYNC B1 ;  /* 0x0000000000017941 */ /* 0x000fea0003800000 */
.L_x_71496:
        /* <DEDUP_REMOVED lines=16> */
.L_x_71500:
[----:B------:R-:W-:Y:S01]  /*3fc0*/  IMAD.MOV.U32 R8, RZ, RZ, R15 ;  /* 0x000000ffff087224 */ /* 0x000fe200078e000f */
[----:B------:R-:W-:Y:S01]  /*3fd0*/  MOV R16, R7 ;  /* 0x0000000700107202 */ /* 0x000fe20000000f00 */
[----:B------:R-:W-:Y:S02]  /*3fe0*/  IMAD.MOV.U32 R15, RZ, RZ, R46 ;  /* 0x000000ffff0f7224 */ /* 0x000fe400078e002e */
[----:B------:R-:W-:Y:S02]  /*3ff0*/  IMAD.MOV.U32 R7, RZ, RZ, R48 ;  /* 0x000000ffff077224 */ /* 0x000fe400078e0030 */
.L_x_71501:
[----:B------:R-:W-:Y:S05]  /*4000*/  BSYNC B1 ;  /* 0x0000000000017941 */ /* 0x000fea0003800000 */
.L_x_71499:
        /* <DEDUP_REMOVED lines=9> */
.L_x_71503:
[----:B------:R-:W-:Y:S01]  /*40a0*/  IMAD.MOV.U32 R17, RZ, RZ, R8 ;  /* 0x000000ffff117224 */ /* 0x000fe200078e0008 */
[----:B------:R-:W-:Y:S01]  /*40b0*/  MOV R29, R16 ;  /* 0x00000010001d7202 */ /* 0x000fe20000000f00 */
[----:B------:R-:W-:Y:S02]  /*40c0*/  IMAD.MOV.U32 R8, RZ, RZ, R25 ;  /* 0x000000ffff087224 */ /* 0x000fe400078e0019 */
[----:B------:R-:W-:Y:S02]  /*40d0*/  IMAD.MOV.U32 R16, RZ, RZ, R27 ;  /* 0x000000ffff107224 */ /* 0x000fe400078e001b */
.L_x_71504:
[----:B------:R-:W-:Y:S05]  /*40e0*/  BSYNC B1 ;  /* 0x0000000000017941 */ /* 0x000fea0003800000 */
.L_x_71502:
        /* <DEDUP_REMOVED lines=9> */
.L_x_71506:
[----:B------:R-:W-:Y:S01]  /*4180*/  IMAD.MOV.U32 R18, RZ, RZ, R17 ;  /* 0x000000ffff127224 */ /* 0x000fe200078e0011 */
[----:B------:R-:W-:Y:S01]  /*4190*/  MOV R46, R29 ;  /* 0x0000001d002e7202 */ /* 0x000fe20000000f00 */
[----:B------:R-:W-:Y:S02]  /*41a0*/  IMAD.MOV.U32 R17, RZ, RZ, R6 ;  /* 0x000000ffff117224 */ /* 0x000fe400078e0006 */
[----:B------:R-:W-:Y:S02]  /*41b0*/  IMAD.MOV.U32 R29, RZ, RZ, R14 ;  /* 0x000000ffff1d7224 */ /* 0x000fe400078e000e */
.L_x_71507:
[----:B------:R-:W-:Y:S05]  /*41c0*/  BSYNC B1 ;  /* 0x0000000000017941 */ /* 0x000fea0003800000 */
.L_x_71505:
        /* <DEDUP_REMOVED lines=9> */
.L_x_71509:
[----:B------:R-:W-:Y:S01]  /*4260*/  IMAD.MOV.U32 R25, RZ, RZ, R18 ;  /* 0x000000ffff197224 */ /* 0x000fe200078e0012 */
[----:B------:R-:W-:Y:S01]  /*4270*/  MOV R27, R46 ;  /* 0x0000002e001b7202 */ /* 0x000fe20000000f00 */
[----:B------:R-:W-:Y:S02]  /*4280*/  IMAD.MOV.U32 R18, RZ, RZ, R5 ;  /* 0x000000ffff127224 */ /* 0x000fe400078e0005 */
[----:B------:R-:W-:Y:S02]  /*4290*/  IMAD.MOV.U32 R46, RZ, RZ, R13 ;  /* 0x000000ffff2e7224 */ /* 0x000fe400078e000d */
.L_x_71510:
[----:B------:R-:W-:Y:S05]  /*42a0*/  BSYNC B1 ;  /* 0x0000000000017941 */ /* 0x000fea0003800000 */
.L_x_71508:
        /* <DEDUP_REMOVED lines=9> */
.L_x_71512:
[----:B------:R-:W-:Y:S01]  /*4340*/  IMAD.MOV.U32 R6, RZ, RZ, R25 ;  /* 0x000000ffff067224 */ /* 0x000fe200078e0019 */
[----:B------:R-:W-:Y:S01]  /*4350*/  MOV R14, R27 ;  /* 0x0000001b000e7202 */ /* 0x000fe20000000f00 */
[----:B------:R-:W-:Y:S02]  /*4360*/  IMAD.MOV.U32 R25, RZ, RZ, R4 ;  /* 0x000000ffff197224 */ /* 0x000fe400078e0004 */
[----:B------:R-:W-:Y:S02]  /*4370*/  IMAD.MOV.U32 R27, RZ, RZ, R12 ;  /* 0x000000ffff1b7224 */ /* 0x000fe400078e000c */
.L_x_71513:
[----:B------:R-:W-:Y:S05]  /*4380*/  BSYNC B1 ;  /* 0x0000000000017941 */ /* 0x000fea0003800000 */
.L_x_71511:
        /* <DEDUP_REMOVED lines=9> */
.L_x_71515:
[----:B------:R-:W-:Y:S01]  /*4420*/  IMAD.MOV.U32 R4, RZ, RZ, R6 ;  /* 0x000000ffff047224 */ /* 0x000fe200078e0006 */
[----:B------:R-:W-:Y:S01]  /*4430*/  MOV R5, R14 ;  /* 0x0000000e00057202 */ /* 0x000fe20000000f00 */
[----:B------:R-:W-:Y:S02]  /*4440*/  IMAD.MOV.U32 R6, RZ, RZ, R11 ;  /* 0x000000ffff067224 */ /* 0x000fe400078e000b */
[----:B------:R-:W-:Y:S02]  /*4450*/  IMAD.MOV.U32 R14, RZ, RZ, R19 ;  /* 0x000000ffff0e7224 */ /* 0x000fe400078e0013 */
.L_x_71516:
[----:B------:R-:W-:Y:S05]  /*4460*/  BSYNC B1 ;  /* 0x0000000000017941 */ /* 0x000fea0003800000 */
.L_x_71514:
        /* <DEDUP_REMOVED lines=9> */
.L_x_71518:
[----:B------:R-:W-:Y:S01]  /*4500*/  IMAD.MOV.U32 R11, RZ, RZ, R4 ;  /* 0x000000ffff0b7224 */ /* 0x000fe200078e0004 */
[----:B------:R-:W-:Y:S01]  /*4510*/  MOV R12, R5 ;  /* 0x00000005000c7202 */ /* 0x000fe20000000f00 */
[----:B------:R-:W-:Y:S02]  /*4520*/  IMAD.MOV.U32 R4, RZ, RZ, R9 ;  /* 0x000000ffff047224 */ /* 0x000fe400078e0009 */
[----:B------:R-:W-:Y:S02]  /*4530*/  IMAD.MOV.U32 R5, RZ, RZ, R10 ;  /* 0x000000ffff057224 */ /* 0x000fe400078e000a */
.L_x_71519:
[----:B------:R-:W-:Y:S05]  /*4540*/  BSYNC B1 ;  /* 0x0000000000017941 */ /* 0x000fea0003800000 */
.L_x_71517:
        /* <DEDUP_REMOVED lines=16> */
.L_x_71521:
[----:B------:R-:W-:Y:S02]  /*4650*/  IMAD.MOV.U32 R10, RZ, RZ, R15 ;  /* 0x000000ffff0a7224 */ /* 0x000fe400078e000f */
[----:B------:R-:W-:Y:S02]  /*4660*/  IMAD.MOV.U32 R32, RZ, RZ, R7 ;  /* 0x000000ffff207224 */ /* 0x000fe400078e0007 */
[----:B------:R-:W-:Y:S02]  /*4670*/  IMAD.MOV.U32 R15, RZ, RZ, R8 ;  /* 0x000000ffff0f7224 */ /* 0x000fe400078e0008 */
[----:B------:R-:W-:Y:S02]  /*4680*/  IMAD.MOV.U32 R7, RZ, RZ, R16 ;  /* 0x000000ffff077224 */ /* 0x000fe400078e0010 */
.L_x_71522:
[----:B------:R-:W-:Y:S05]  /*4690*/  BSYNC B1 ;  /* 0x0000000000017941 */ /* 0x000fea0003800000 */
.L_x_71520:
        /* <DEDUP_REMOVED lines=9> */
.L_x_71524:
[----:B------:R-:W-:Y:S02]  /*4730*/  IMAD.MOV.U32 R9, RZ, RZ, R10 ;  /* 0x000000ffff097224 */ /* 0x000fe400078e000a */
[----:B------:R-:W-:Y:S02]  /*4740*/  IMAD.MOV.U32 R13, RZ, RZ, R32 ;  /* 0x000000ffff0d7224 */ /* 0x000fe400078e0020 */
[----:B------:R-:W-:Y:S02]  /*4750*/  IMAD.MOV.U32 R10, RZ, RZ, R17 ;  /* 0x000000ffff0a7224 */ /* 0x000fe400078e0011 */
[----:B------:R-:W-:Y:S02]  /*4760*/  IMAD.MOV.U32 R32, RZ, RZ, R29 ;  /* 0x000000ffff207224 */ /* 0x000fe400078e001d */
.L_x_71525:
[----:B------:R-:W-:Y:S05]  /*4770*/  BSYNC B1 ;  /* 0x0000000000017941 */ /* 0x000fea0003800000 */
.L_x_71523:
        /* <DEDUP_REMOVED lines=9> */
.L_x_71527:
[----:B------:R-:W-:Y:S02]  /*4810*/  IMAD.MOV.U32 R8, RZ, RZ, R9 ;  /* 0x000000ffff087224 */ /* 0x000fe400078e0009 */
[----:B------:R-:W-:Y:S02]  /*4820*/  IMAD.MOV.U32 R16, RZ, RZ, R13 ;  /* 0x000000ffff107224 */ /* 0x000fe400078e000d */
[----:B------:R-:W-:Y:S02]  /*4830*/  IMAD.MOV.U32 R9, RZ, RZ, R18 ;  /* 0x000000ffff097224 */ /* 0x000fe400078e0012 */
[----:B------:R-:W-:Y:S02]  /*4840*/  IMAD.MOV.U32 R13, RZ, RZ, R46 ;  /* 0x000000ffff0d7224 */ /* 0x000fe400078e002e */
.L_x_71528:
[----:B------:R-:W-:Y:S05]  /*4850*/  BSYNC B1 ;  /* 0x0000000000017941 */ /* 0x000fea0003800000 */
.L_x_71526:
        /* <DEDUP_REMOVED lines=9> */
.L_x_71530:
[----:B------:R-:W-:Y:S02]  /*48f0*/  IMAD.MOV.U32 R17, RZ, RZ, R8 ;  /* 0x000000ffff117224 */ /* 0x000fe400078e0008 */
[----:B------:R-:W-:Y:S02]  /*4900*/  IMAD.MOV.U32 R19, RZ, RZ, R16 ;  /* 0x000000ffff137224 */ /* 0x000fe400078e0010 */
[----:B------:R-:W-:Y:S02]  /*4910*/  IMAD.MOV.U32 R8, RZ, RZ, R25 ;  /* 0x000000ffff087224 */ /* 0x000fe400078e0019 */
[----:B------:R-:W-:Y:S02]  /*4920*/  IMAD.MOV.U32 R16, RZ, RZ, R27 ;  /* 0x000000ffff107224 */ /* 0x000fe400078e001b */
.L_x_71531:
[----:B------:R-:W-:Y:S05]  /*4930*/  BSYNC B1 ;  /* 0x0000000000017941 */ /* 0x000fea0003800000 */
.L_x_71529:
        /* <DEDUP_REMOVED lines=9> */
.L_x_71533:
[----:B------:R-:W-:Y:S02]  /*49d0*/  IMAD.MOV.U32 R25, RZ, RZ, R17 ;  /* 0x000000ffff197224 */ /* 0x000fe400078e0011 */
[----:B------:R-:W-:Y:S02]  /*49e0*/  IMAD.MOV.U32 R18, RZ, RZ, R19 ;  /* 0x000000ffff127224 */ /* 0x000fe400078e0013 */
[----:B------:R-:W-:Y:S02]  /*49f0*/  IMAD.MOV.U32 R17, RZ, RZ, R6 ;  /* 0x000000ffff117224 */ /* 0x000fe400078e0006 */
[----:B------:R-:W-:Y:S02]  /*4a00*/  IMAD.MOV.U32 R19, RZ, RZ, R14 ;  /* 0x000000ffff137224 */ /* 0x000fe400078e000e */
.L_x_71534:
[----:B------:R-:W-:Y:S05]  /*4a10*/  BSYNC B1 ;  /* 0x0000000000017941 */ /* 0x000fea0003800000 */
.L_x_71532:
        /* <DEDUP_REMOVED lines=9> */
.L_x_71536:
[----:B------:R-:W-:Y:S02]  /*4ab0*/  IMAD.MOV.U32 R6, RZ, RZ, R25 ;  /* 0x000000ffff067224 */ /* 0x000fe400078e0019 */
[----:B------:R-:W-:Y:S02]  /*4ac0*/  IMAD.MOV.U32 R27, RZ, RZ, R18 ;  /* 0x000000ffff1b7224 */ /* 0x000fe400078e0012 */
[----:B------:R-:W-:Y:S02]  /*4ad0*/  IMAD.MOV.U32 R25, RZ, RZ, R4 ;  /* 0x000000ffff197224 */ /* 0x000fe400078e0004 */
[----:B------:R-:W-:Y:S02]  /*4ae0*/  IMAD.MOV.U32 R18, RZ, RZ, R5 ;  /* 0x000000ffff127224 */ /* 0x000fe400078e0005 */
.L_x_71537:
[----:B------:R-:W-:Y:S05]  /*4af0*/  BSYNC B1 ;  /* 0x0000000000017941 */ /* 0x000fea0003800000 */
.L_x_71535:
        /* <DEDUP_REMOVED lines=9> */
.L_x_71539:
[----:B------:R-:W-:Y:S02]  /*4b90*/  IMAD.MOV.U32 R4, RZ, RZ, R6 ;  /* 0x000000ffff047224 */ /* 0x000fe400078e0006 */
[----:B------:R-:W-:Y:S02]  /*4ba0*/  IMAD.MOV.U32 R5, RZ, RZ, R27 ;  /* 0x000000ffff057224 */ /* 0x000fe400078e001b */
[----:B------:R-:W-:Y:S02]  /*4bb0*/  IMAD.MOV.U32 R6, RZ, RZ, R11 ;  /* 0x000000ffff067224 */ /* 0x000fe400078e000b */
[----:B------:R-:W-:Y:S02]  /*4bc0*/  IMAD.MOV.U32 R27, RZ, RZ, R12 ;  /* 0x000000ffff1b7224 */ /* 0x000fe400078e000c */
.L_x_71540:
[----:B------:R-:W-:Y:S05]  /*4bd0*/  BSYNC B1 ;  /* 0x0000000000017941 */ /* 0x000fea0003800000 */
.L_x_71538:
        /* <DEDUP_REMOVED lines=16> */
.L_x_71542:
[----:B------:R-:W-:Y:S02]  /*4ce0*/  IMAD.MOV.U32 R12, RZ, RZ, R15 ;  /* 0x000000ffff0c7224 */ /* 0x000fe400078e000f */
[----:B------:R-:W-:Y:S01]  /*4cf0*/  IMAD.MOV.U32 R14, RZ, RZ, R7 ;  /* 0x000000ffff0e7224 */ /* 0x000fe200078e0007 */
[----:B------:R-:W-:Y:S01]  /*4d00*/  MOV R7, R32 ;  /* 0x0000002000077202 */ /* 0x000fe20000000f00 */
[----:B------:R-:W-:Y:S02]  /*4d10*/  IMAD.MOV.U32 R15, RZ, RZ, R10 ;  /* 0x000000ffff0f7224 */ /* 0x000fe400078e000a */
.L_x_71543:
[----:B------:R-:W-:Y:S05]  /*4d20*/  BSYNC B1 ;  /* 0x0000000000017941 */ /* 0x000fea0003800000 */
.L_x_71541:
        /* <DEDUP_REMOVED lines=9> */
.L_x_71545:
[----:B------:R-:W-:Y:S02]  /*4dc0*/  IMAD.MOV.U32 R11, RZ, RZ, R12 ;  /* 0x000000ffff0b7224 */ /* 0x000fe400078e000c */
[----:B------:R-:W-:Y:S01]  /*4dd0*/  IMAD.MOV.U32 R29, RZ, RZ, R14 ;  /* 0x000000ffff1d7224 */ /* 0x000fe200078e000e */
[----:B------:R-:W-:Y:S01]  /*4de0*/  MOV R14, R13 ;  /* 0x0000000d000e7202 */ /* 0x000fe20000000f00 */
[----:B------:R-:W-:Y:S02]  /*4df0*/  IMAD.MOV.U32 R12, RZ, RZ, R9 ;  /* 0x000000ffff0c7224 */ /* 0x000fe400078e0009 */
.L_x_71546:
[----:B------:R-:W-:Y:S05]  /*4e00*/  BSYNC B1 ;  /* 0x0000000000017941 */ /* 0x000fea0003800000 */
.L_x_71544:
        /* <DEDUP_REMOVED lines=9> */
.L_x_71548:
[----:B------:R-:W-:Y:S02]  /*4ea0*/  IMAD.MOV.U32 R10, RZ, RZ, R11 ;  /* 0x000000ffff0a7224 */ /* 0x000fe400078e000b */
[----:B------:R-:W-:Y:S01]  /*4eb0*/  IMAD.MOV.U32 R30, RZ, RZ, R29 ;  /* 0x000000ffff1e7224 */ /* 0x000fe200078e001d */
[----:B------:R-:W-:Y:S01]  /*4ec0*/  MOV R29, R16 ;  /* 0x00000010001d7202 */ /* 0x000fe20000000f00 */
[----:B------:R-:W-:Y:S02]  /*4ed0*/  IMAD.MOV.U32 R11, RZ, RZ, R8 ;  /* 0x000000ffff0b7224 */ /* 0x000fe400078e0008 */
.L_x_71549:
[----:B------:R-:W-:Y:S05]  /*4ee0*/  BSYNC B1 ;  /* 0x0000000000017941 */ /* 0x000fea0003800000 */
.L_x_71547:
        /* <DEDUP_REMOVED lines=9> */
.L_x_71551:
[----:B------:R-:W-:Y:S02]  /*4f80*/  IMAD.MOV.U32 R8, RZ, RZ, R10 ;  /* 0x000000ffff087224 */ /* 0x000fe400078e000a */
[----:B------:R-:W-:Y:S01]  /*4f90*/  IMAD.MOV.U32 R9, RZ, RZ, R30 ;  /* 0x000000ffff097224 */ /* 0x000fe200078e001e */
[----:B------:R-:W-:Y:S01]  /*4fa0*/  MOV R30, R19 ;  /* 0x00000013001e7202 */ /* 0x000fe20000000f00 */
[----:B------:R-:W-:Y:S02]  /*4fb0*/  IMAD.MOV.U32 R10, RZ, RZ, R17 ;  /* 0x000000ffff0a7224 */ /* 0x000fe400078e0011 */
.L_x_71552:
[----:B------:R-:W-:Y:S05]  /*4fc0*/  BSYNC B1 ;  /* 0x0000000000017941 */ /* 0x000fea0003800000 */
.L_x_71550:
        /* <DEDUP_REMOVED lines=9> */
.L_x_71554:
[----:B------:R-:W-:Y:S02]  /*5060*/  IMAD.MOV.U32 R13, RZ, RZ, R8 ;  /* 0x000000ffff0d7224 */ /* 0x000fe400078e0008 */
[----:B------:R-:W-:Y:S01]  /*5070*/  IMAD.MOV.U32 R16, RZ, RZ, R9 ;  /* 0x000000ffff107224 */ /* 0x000fe200078e0009 */
[----:B------:R-:W-:Y:S01]  /*5080*/  MOV R9, R18 ;  /* 0x0000001200097202 */ /* 0x000fe20000000f00 */
[----:B------:R-:W-:Y:S02]  /*5090*/  IMAD.MOV.U32 R8, RZ, RZ, R25 ;  /* 0x000000ffff087224 */ /* 0x000fe400078e0019 */
.L_x_71555:
[----:B------:R-:W-:Y:S05]  /*50a0*/  BSYNC B1 ;  /* 0x0000000000017941 */ /* 0x000fea0003800000 */
.L_x_71553:
        /* <DEDUP_REMOVED lines=9> */
.L_x_71557:
[----:B------:R-:W-:Y:S02]  /*5140*/  IMAD.MOV.U32 R17, RZ, RZ, R13 ;  /* 0x000000ffff117224 */ /* 0x000fe400078e000d */
[----:B------:R-:W-:Y:S01]  /*5150*/  IMAD.MOV.U32 R18, RZ, RZ, R16 ;  /* 0x000000ffff127224 */ /* 0x000fe200078e0010 */
[----:B------:R-:W-:Y:S01]  /*5160*/  MOV R16, R27 ;  /* 0x0000001b00107202 */ /* 0x000fe20000000f00 */
[----:B------:R-:W-:Y:S02]  /*5170*/  IMAD.MOV.U32 R13, RZ, RZ, R6 ;  /* 0x000000ffff0d7224 */ /* 0x000fe400078e0006 */
.L_x_71558:
[----:B------:R-:W-:Y:S05]  /*5180*/  BSYNC B1 ;  /* 0x0000000000017941 */ /* 0x000fea0003800000 */
.L_x_71556:
        /* <DEDUP_REMOVED lines=9> */
.L_x_71560:
[----:B------:R-:W-:Y:S02]  /*5220*/  IMAD.MOV.U32 R6, RZ, RZ, R17 ;  /* 0x000000ffff067224 */ /* 0x000fe400078e0011 */
[----:B------:R-:W-:Y:S01]  /*5230*/  IMAD.MOV.U32 R19, RZ, RZ, R18 ;  /* 0x000000ffff137224 */ /* 0x000fe200078e0012 */
[----:B------:R-:W-:Y:S01]  /*5240*/  MOV R18, R5 ;  /* 0x0000000500127202 */ /* 0x000fe20000000f00 */
[----:B------:R-:W-:Y:S02]  /*5250*/  IMAD.MOV.U32 R17, RZ, RZ, R4 ;  /* 0x000000ffff117224 */ /* 0x000fe400078e0004 */
.L_x_71561:
[----:B------:R-:W-:Y:S05]  /*5260*/  BSYNC B1 ;  /* 0x0000000000017941 */ /* 0x000fea0003800000 */
.L_x_71559:
        /* <DEDUP_REMOVED lines=16> */
.L_x_71563:
[----:B------:R-:W-:Y:S01]  /*5370*/  IMAD.MOV.U32 R4, RZ, RZ, R15 ;  /* 0x000000ffff047224 */ /* 0x000fe200078e000f */
[----:B------:R-:W-:Y:S01]  /*5380*/  MOV R28, R7 ;  /* 0x00000007001c7202 */ /* 0x000fe20000000f00 */
[----:B------:R-:W-:Y:S02]  /*5390*/  IMAD.MOV.U32 R15, RZ, RZ, R12 ;  /* 0x000000ffff0f7224 */ /* 0x000fe400078e000c */
[----:B------:R-:W-:Y:S02]  /*53a0*/  IMAD.MOV.U32 R7, RZ, RZ, R14 ;  /* 0x000000ffff077224 */ /* 0x000fe400078e000e */
.L_x_71564:
[----:B------:R-:W-:Y:S05]  /*53b0*/  BSYNC B1 ;  /* 0x0000000000017941 */ /* 0x000fea0003800000 */
.L_x_71562:
        /* <DEDUP_REMOVED lines=9> */
.L_x_71566:
[----:B------:R-:W-:Y:S01]  /*5450*/  IMAD.MOV.U32 R5, RZ, RZ, R4 ;  /* 0x000000ffff057224 */ /* 0x000fe200078e0004 */
[----:B------:R-:W-:Y:S01]  /*5460*/  MOV R25, R28 ;  /* 0x0000001c00197202 */ /* 0x000fe20000000f00 */
[----:B------:R-:W-:Y:S02]  /*5470*/  IMAD.MOV.U32 R4, RZ, RZ, R11 ;  /* 0x000000ffff047224 */ /* 0x000fe400078e000b */
[----:B------:R-:W-:Y:S02]  /*5480*/  IMAD.MOV.U32 R28, RZ, RZ, R29 ;  /* 0x000000ffff1c7224 */ /* 0x000fe400078e001d */
.L_x_71567:
[----:B------:R-:W-:Y:S05]  /*5490*/  BSYNC B1 ;  /* 0x0000000000017941 */ /* 0x000fea0003800000 */
.L_x_71565:
        /* <DEDUP_REMOVED lines=9> */
.L_x_71569:
[----:B------:R-:W-:Y:S01]  /*5530*/  IMAD.MOV.U32 R11, RZ, RZ, R5 ;  /* 0x000000ffff0b7224 */ /* 0x000fe200078e0005 */
[----:B------:R-:W-:Y:S01]  /*5540*/  MOV R12, R25 ;  /* 0x00000019000c7202 */ /* 0x000fe20000000f00 */
[----:B------:R-:W-:Y:S02]  /*5550*/  IMAD.MOV.U32 R5, RZ, RZ, R10 ;  /* 0x000000ffff057224 */ /* 0x000fe400078e000a */
[----:B------:R-:W-:Y:S02]  /*5560*/  IMAD.MOV.U32 R25, RZ, RZ, R30 ;  /* 0x000000ffff197224 */ /* 0x000fe400078e001e */
.L_x_71570:
[----:B------:R-:W-:Y:S05]  /*5570*/  BSYNC B1 ;  /* 0x0000000000017941 */ /* 0x000fea0003800000 */
.L_x_71568:
        /* <DEDUP_REMOVED lines=9> */
.L_x_71572:
[----:B------:R-:W-:Y:S01]  /*5610*/  IMAD.MOV.U32 R10, RZ, RZ, R11 ;  /* 0x000000ffff0a7224 */ /* 0x000fe200078e000b */
[----:B------:R-:W-:Y:S01]  /*5620*/  MOV R27, R12 ;  /* 0x0000000c001b7202 */ /* 0x000fe20000000f00 */
[----:B------:R-:W-:Y:S02]  /*5630*/  IMAD.MOV.U32 R11, RZ, RZ, R8 ;  /* 0x000000ffff0b7224 */ /* 0x000fe400078e0008 */
[----:B------:R-:W-:Y:S02]  /*5640*/  IMAD.MOV.U32 R12, RZ, RZ, R9 ;  /* 0x000000ffff0c7224 */ /* 0x000fe400078e0009 */
.L_x_71573:
[----:B------:R-:W-:Y:S05]  /*5650*/  BSYNC B1 ;  /* 0x0000000000017941 */ /* 0x000fea0003800000 */
.L_x_71571:
        /* <DEDUP_REMOVED lines=9> */
.L_x_71575:
[----:B------:R-:W-:Y:S01]  /*56f0*/  IMAD.MOV.U32 R8, RZ, RZ, R10 ;  /* 0x000000ffff087224 */ /* 0x000fe200078e000a */
[----:B------:R-:W-:Y:S01]  /*5700*/  MOV R9, R27 ;  /* 0x0000001b00097202 */ /* 0x000fe20000000f00 */
[----:B------:R-:W-:Y:S02]  /*5710*/  IMAD.MOV.U32 R10, RZ, RZ, R13 ;  /* 0x000000ffff0a7224 */ /* 0x000fe400078e000d */
[----:B------:R-:W-:Y:S02]  /*5720*/  IMAD.MOV.U32 R27, RZ, RZ, R16 ;  /* 0x000000ffff1b7224 */ /* 0x000fe400078e0010 */
.L_x_71576:
[----:B------:R-:W-:Y:S05]  /*5730*/  BSYNC B1 ;  /* 0x0000000000017941 */ /* 0x000fea0003800000 */
.L_x_71574:
        /* <DEDUP_REMOVED lines=9> */
.L_x_71578:
[----:B------:R-:W-:Y:S01]  /*57d0*/  IMAD.MOV.U32 R13, RZ, RZ, R8 ;  /* 0x000000ffff0d7224 */ /* 0x000fe200078e0008 */
[----:B------:R-:W-:Y:S01]  /*57e0*/  MOV R14, R9 ;  /* 0x00000009000e7202 */ /* 0x000fe20000000f00 */
[----:B------:R-:W-:Y:S02]  /*57f0*/  IMAD.MOV.U32 R8, RZ, RZ, R17 ;  /* 0x000000ffff087224 */ /* 0x000fe400078e0011 */
[----:B------:R-:W-:Y:S02]  /*5800*/  IMAD.MOV.U32 R9, RZ, RZ, R18 ;  /* 0x000000ffff097224 */ /* 0x000fe400078e0012 */
.L_x_71579:
[----:B------:R-:W-:Y:S05]  /*5810*/  BSYNC B1 ;  /* 0x0000000000017941 */ /* 0x000fea0003800000 */
.L_x_71577:
        /* <DEDUP_REMOVED lines=9> */
.L_x_71581:
[----:B------:R-:W-:Y:S01]  /*58b0*/  IMAD.MOV.U32 R16, RZ, RZ, R13 ;  /* 0x000000ffff107224 */ /* 0x000fe200078e000d */
[----:B------:R-:W-:Y:S01]  /*58c0*/  MOV R17, R14 ;  /* 0x0000000e00117202 */ /* 0x000fe20000000f00 */
[----:B------:R-:W-:Y:S02]  /*58d0*/  IMAD.MOV.U32 R13, RZ, RZ, R6 ;  /* 0x000000ffff0d7224 */ /* 0x000fe400078e0006 */
[----:B------:R-:W-:Y:S02]  /*58e0*/  IMAD.MOV.U32 R14, RZ, RZ, R19 ;  /* 0x000000ffff0e7224 */ /* 0x000fe400078e0013 */
.L_x_71582:
[----:B------:R-:W-:Y:S05]  /*58f0*/  BSYNC B1 ;  /* 0x0000000000017941 */ /* 0x000fea0003800000 */
.L_x_71580:
        /* <DEDUP_REMOVED lines=16> */
.L_x_71584:
[----:B------:R-:W-:Y:S02]  /*5a00*/  IMAD.MOV.U32 R6, RZ, RZ, R15 ;  /* 0x000000ffff067224 */ /* 0x000fe400078e000f */
[----:B------:R-:W-:Y:S02]  /*5a10*/  IMAD.MOV.U32 R18, RZ, RZ, R7 ;  /* 0x000000ffff127224 */ /* 0x000fe400078e0007 */
[----:B------:R-:W-:Y:S02]  /*5a20*/  IMAD.MOV.U32 R15, RZ, RZ, R4 ;  /* 0x000000ffff0f7224 */ /* 0x000fe400078e0004 */
[----:B------:R-:W-:Y:S02]  /*5a30*/  IMAD.MOV.U32 R7, RZ, RZ, R28 ;  /* 0x000000ffff077224 */ /* 0x000fe400078e001c */
.L_x_71585:
[----:B------:R-:W-:Y:S05]  /*5a40*/  BSYNC B1 ;  /* 0x0000000000017941 */ /* 0x000fea0003800000 */
.L_x_71583:
        /* <DEDUP_REMOVED lines=9> */
.L_x_71587:
[----:B------:R-:W-:Y:S02]  /*5ae0*/  IMAD.MOV.U32 R4, RZ, RZ, R6 ;  /* 0x000000ffff047224 */ /* 0x000fe400078e0006 */
[----:B------:R-:W-:Y:S02]  /*5af0*/  IMAD.MOV.U32 R19, RZ, RZ, R18 ;  /* 0x000000ffff137224 */ /* 0x000fe400078e0012 */
[----:B------:R-:W-:Y:S02]  /*5b00*/  IMAD.MOV.U32 R6, RZ, RZ, R5 ;  /* 0x000000ffff067224 */ /* 0x000fe400078e0005 */
[----:B------:R-:W-:Y:S02]  /*5b10*/  IMAD.MOV.U32 R18, RZ, RZ, R25 ;  /* 0x000000ffff127224 */ /* 0x000fe400078e0019 */
.L_x_71588:
[----:B------:R-:W-:Y:S05]  /*5b20*/  BSYNC B1 ;  /* 0x0000000000017941 */ /* 0x000fea0003800000 */
.L_x_71586:
        /* <DEDUP_REMOVED lines=9> */
.L_x_71590:
[----:B------:R-:W-:Y:S02]  /*5bc0*/  IMAD.MOV.U32 R5, RZ, RZ, R4 ;  /* 0x000000ffff057224 */ /* 0x000fe400078e0004 */
[----:B------:R-:W-:Y:S02]  /*5bd0*/  IMAD.MOV.U32 R26, RZ, RZ, R19 ;  /* 0x000000ffff1a7224 */ /* 0x000fe400078e0013 */
[----:B------:R-:W-:Y:S02]  /*5be0*/  IMAD.MOV.U32 R4, RZ, RZ, R11 ;  /* 0x000000ffff047224 */ /* 0x000fe400078e000b */
[----:B------:R-:W-:Y:S02]  /*5bf0*/  IMAD.MOV.U32 R19, RZ, RZ, R12 ;  /* 0x000000ffff137224 */ /* 0x000fe400078e000c */
.L_x_71591:
[----:B------:R-:W-:Y:S05]  /*5c00*/  BSYNC B1 ;  /* 0x0000000000017941 */ /* 0x000fea0003800000 */
.L_x_71589:
        /* <DEDUP_REMOVED lines=9> */
.L_x_71593:
[----:B------:R-:W-:Y:S02]  /*5ca0*/  IMAD.MOV.U32 R11, RZ, RZ, R5 ;  /* 0x000000ffff0b7224 */ /* 0x000fe400078e0005 */
[----:B------:R-:W-:Y:S02]  /*5cb0*/  IMAD.MOV.U32 R12, RZ, RZ, R26 ;  /* 0x000000ffff0c7224 */ /* 0x000fe400078e001a */
[----:B------:R-:W-:Y:S02]  /*5cc0*/  IMAD.MOV.U32 R5, RZ, RZ, R10 ;  /* 0x000000ffff057224 */ /* 0x000fe400078e000a */
[----:B------:R-:W-:Y:S02]  /*5cd0*/  IMAD.MOV.U32 R26, RZ, RZ, R27 ;  /* 0x000000ffff1a7224 */ /* 0x000fe400078e001b */
.L_x_71594:
[----:B------:R-:W-:Y:S05]  /*5ce0*/  BSYNC B1 ;  /* 0x0000000000017941 */ /* 0x000fea0003800000 */
.L_x_71592:
        /* <DEDUP_REMOVED lines=9> */
.L_x_71596:
[----:B------:R-:W-:Y:S02]  /*5d80*/  IMAD.MOV.U32 R10, RZ, RZ, R11 ;  /* 0x000000ffff0a7224 */ /* 0x000fe400078e000b */
[----:B------:R-:W-:Y:S02]  /*5d90*/  IMAD.MOV.U32 R25, RZ, RZ, R12 ;  /* 0x000000ffff197224 */ /* 0x000fe400078e000c */
[----:B------:R-:W-:Y:S02]  /*5da0*/  IMAD.MOV.U32 R11, RZ, RZ, R8 ;  /* 0x000000ffff0b7224 */ /* 0x000fe400078e0008 */
[----:B------:R-:W-:Y:S02]  /*5db0*/  IMAD.MOV.U32 R12, RZ, RZ, R9 ;  /* 0x000000ffff0c7224 */ /* 0x000fe400078e0009 */
.L_x_71597:
[----:B------:R-:W-:Y:S05]  /*5dc0*/  BSYNC B1 ;  /* 0x0000000000017941 */ /* 0x000fea0003800000 */
.L_x_71595:
        /* <DEDUP_REMOVED lines=9> */
.L_x_71599:
[----:B------:R-:W-:Y:S02]  /*5e60*/  IMAD.MOV.U32 R9, RZ, RZ, R10 ;  /* 0x000000ffff097224 */ /* 0x000fe400078e000a */
[----:B------:R-:W-:Y:S02]  /*5e70*/  IMAD.MOV.U32 R8, RZ, RZ, R25 ;  /* 0x000000ffff087224 */ /* 0x000fe400078e0019 */
[----:B------:R-:W-:Y:S02]  /*5e80*/  IMAD.MOV.U32 R10, RZ, RZ, R13 ;  /* 0x000000ffff0a7224 */ /* 0x000fe400078e000d */
[----:B------:R-:W-:Y:S02]  /*5e90*/  IMAD.MOV.U32 R25, RZ, RZ, R14 ;  /* 0x000000ffff197224 */ /* 0x000fe400078e000e */
.L_x_71600:
[----:B------:R-:W-:Y:S05]  /*5ea0*/  BSYNC B1 ;  /* 0x0000000000017941 */ /* 0x000fea0003800000 */
.L_x_71598:
        /* <DEDUP_REMOVED lines=9> */
.L_x_71602:
[----:B------:R-:W-:Y:S02]  /*5f40*/  IMAD.MOV.U32 R13, RZ, RZ, R9 ;  /* 0x000000ffff0d7224 */ /* 0x000fe400078e0009 */
[----:B------:R-:W-:Y:S02]  /*5f50*/  IMAD.MOV.U32 R14, RZ, RZ, R8 ;  /* 0x000000ffff0e7224 */ /* 0x000fe400078e0008 */
[----:B------:R-:W-:Y:S02]  /*5f60*/  IMAD.MOV.U32 R9, RZ, RZ, R16 ;  /* 0x000000ffff097224 */ /* 0x000fe400078e0010 */
[----:B------:R-:W-:Y:S02]  /*5f70*/  IMAD.MOV.U32 R8, RZ, RZ, R17 ;  /* 0x000000ffff087224 */ /* 0x000fe400078e0011 */
.L_x_71603:
[----:B------:R-:W-:Y:S05]  /*5f80*/  BSYNC B1 ;  /* 0x0000000000017941 */ /* 0x000fea0003800000 */
.L_x_71601:
        /* <DEDUP_REMOVED lines=16> */
.L_x_71605:
[----:B------:R-:W-:Y:S02]  /*6090*/  IMAD.MOV.U32 R16, RZ, RZ, R15 ;  /* 0x000000ffff107224 */ /* 0x000fe400078e000f */
[----:B------:R-:W-:Y:S01]  /*60a0*/  IMAD.MOV.U32 R24, RZ, RZ, R7 ;  /* 0x000000ffff187224 */ /* 0x000fe200078e0007 */
[----:B------:R-:W-:Y:S01]  /*60b0*/  MOV R7, R18 ;  /* 0x0000001200077202 */ /* 0x000fe20000000f00 */
[----:B------:R-:W-:Y:S02]  /*60c0*/  IMAD.MOV.U32 R15, RZ, RZ, R6 ;  /* 0x000000ffff0f7224 */ /* 0x000fe400078e0006 */
.L_x_71606:
[----:B------:R-:W-:Y:S05]  /*60d0*/  BSYNC B1 ;  /* 0x0000000000017941 */ /* 0x000fea0003800000 */
.L_x_71604:
        /* <DEDUP_REMOVED lines=9> */
.L_x_71608:
[----:B------:R-:W-:Y:S02]  /*6170*/  IMAD.MOV.U32 R17, RZ, RZ, R16 ;  /* 0x000000ffff117224 */ /* 0x000fe400078e0010 */
[----:B------:R-:W-:Y:S01]  /*6180*/  IMAD.MOV.U32 R27, RZ, RZ, R24 ;  /* 0x000000ffff1b7224 */ /* 0x000fe200078e0018 */
[----:B------:R-:W-:Y:S01]  /*6190*/  MOV R24, R19 ;  /* 0x0000001300187202 */ /* 0x000fe20000000f00 */
[----:B------:R-:W-:Y:S02]  /*61a0*/  IMAD.MOV.U32 R16, RZ, RZ, R4 ;  /* 0x000000ffff107224 */ /* 0x000fe400078e0004 */
.L_x_71609:
[----:B------:R-:W-:Y:S05]  /*61b0*/  BSYNC B1 ;  /* 0x0000000000017941 */ /* 0x000fea0003800000 */
.L_x_71607:
        /* <DEDUP_REMOVED lines=9> */
.L_x_71611:
[----:B------:R-:W-:Y:S02]  /*6250*/  IMAD.MOV.U32 R18, RZ, RZ, R17 ;  /* 0x000000ffff127224 */ /* 0x000fe400078e0011 */
[----:B------:R-:W-:Y:S01]  /*6260*/  IMAD.MOV.U32 R19, RZ, RZ, R27 ;  /* 0x000000ffff137224 */ /* 0x000fe200078e001b */
[----:B------:R-:W-:Y:S01]  /*6270*/  MOV R27, R26 ;  /* 0x0000001a001b7202 */ /* 0x000fe20000000f00 */
[----:B------:R-:W-:Y:S02]  /*6280*/  IMAD.MOV.U32 R17, RZ, RZ, R5 ;  /* 0x000000ffff117224 */ /* 0x000fe400078e0005 */
.L_x_71612:
[----:B------:R-:W-:Y:S05]  /*6290*/  BSYNC B1 ;  /* 0x0000000000017941 */ /* 0x000fea0003800000 */
.L_x_71610:
        /* <DEDUP_REMOVED lines=9> */
.L_x_71614:
[----:B------:R-:W-:Y:S02]  /*6330*/  IMAD.MOV.U32 R29, RZ, RZ, R18 ;  /* 0x000000ffff1d7224 */ /* 0x000fe400078e0012 */
[----:B------:R-:W-:Y:S01]  /*6340*/  IMAD.MOV.U32 R26, RZ, RZ, R19 ;  /* 0x000000ffff1a7224 */ /* 0x000fe200078e0013 */
[----:B------:R-:W-:Y:S01]  /*6350*/  MOV R19, R12 ;  /* 0x0000000c00137202 */ /* 0x000fe20000000f00 */
[----:B------:R-:W-:Y:S02]  /*6360*/  IMAD.MOV.U32 R18, RZ, RZ, R11 ;  /* 0x000000ffff127224 */ /* 0x000fe400078e000b */
.L_x_71615:
[----:B------:R-:W-:Y:S05]  /*6370*/  BSYNC B1 ;  /* 0x0000000000017941 */ /* 0x000fea0003800000 */
.L_x_71613:
        /* <DEDUP_REMOVED lines=9> */
.L_x_71617:
[----:B------:R-:W-:Y:S02]  /*6410*/  IMAD.MOV.U32 R28, RZ, RZ, R29 ;  /* 0x000000ffff1c7224 */ /* 0x000fe400078e001d */
[----:B------:R-:W-:Y:S01]  /*6420*/  IMAD.MOV.U32 R30, RZ, RZ, R26 ;  /* 0x000000ffff1e7224 */ /* 0x000fe200078e001a */
[----:B------:R-:W-:Y:S01]  /*6430*/  MOV R26, R25 ;  /* 0x00000019001a7202 */ /* 0x000fe20000000f00 */
[----:B------:R-:W-:Y:S02]  /*6440*/  IMAD.MOV.U32 R29, RZ, RZ, R10 ;  /* 0x000000ffff1d7224 */ /* 0x000fe400078e000a */
.L_x_71618:
[----:B------:R-:W-:Y:S05]  /*6450*/  BSYNC B1 ;  /* 0x0000000000017941 */ /* 0x000fea0003800000 */
.L_x_71616:
        /* <DEDUP_REMOVED lines=9> */
.L_x_71620:
[----:B------:R-:W-:Y:S02]  /*64f0*/  IMAD.MOV.U32 R25, RZ, RZ, R28 ;  /* 0x000000ffff197224 */ /* 0x000fe400078e001c */
[----:B------:R-:W-:Y:S01]  /*6500*/  IMAD.MOV.U32 R31, RZ, RZ, R30 ;  /* 0x000000ffff1f7224 */ /* 0x000fe200078e001e */
[----:B------:R-:W-:Y:S01]  /*6510*/  MOV R30, R8 ;  /* 0x00000008001e7202 */ /* 0x000fe20000000f00 */
[----:B------:R-:W-:Y:S02]  /*6520*/  IMAD.MOV.U32 R28, RZ, RZ, R9 ;  /* 0x000000ffff1c7224 */ /* 0x000fe400078e0009 */
.L_x_71621:
[----:B------:R-:W-:Y:S05]  /*6530*/  BSYNC B1 ;  /* 0x0000000000017941 */ /* 0x000fea0003800000 */
.L_x_71619:
        /* <DEDUP_REMOVED lines=9> */
.L_x_71623:
[----:B------:R-:W-:Y:S02]  /*65d0*/  IMAD.MOV.U32 R32, RZ, RZ, R25 ;  /* 0x000000ffff207224 */ /* 0x000fe400078e0019 */
[----:B------:R-:W-:Y:S01]  /*65e0*/  IMAD.MOV.U32 R36, RZ, RZ, R31 ;  /* 0x000000ffff247224 */ /* 0x000fe200078e001f */
[----:B------:R-:W-:Y:S01]  /*65f0*/  MOV R31, R14 ;  /* 0x0000000e001f7202 */ /* 0x000fe20000000f00 */
[----:B------:R-:W-:Y:S02]  /*6600*/  IMAD.MOV.U32 R25, RZ, RZ, R13 ;  /* 0x000000ffff197224 */ /* 0x000fe400078e000d */
.L_x_71624:
[----:B------:R-:W-:Y:S05]  /*6610*/  BSYNC B1 ;  /* 0x0000000000017941 */ /* 0x000fea0003800000 */
.L_x_71622:
        /* <DEDUP_REMOVED lines=16> */
.L_x_71626:
[----:B------:R-:W-:Y:S01]  /*6720*/  IMAD.MOV.U32 R14, RZ, RZ, R15 ;  /* 0x000000ffff0e7224 */ /* 0x000fe200078e000f */
[----:B------:R-:W-:Y:S01]  /*6730*/  MOV R6, R7 ;  /* 0x0000000700067202 */ /* 0x000fe20000000f00 */
[----:B------:R-:W-:Y:S02]  /*6740*/  IMAD.MOV.U32 R15, RZ, RZ, R16 ;  /* 0x000000ffff0f7224 */ /* 0x000fe400078e0010 */
[----:B------:R-:W-:Y:S02]  /*6750*/  IMAD.MOV.U32 R7, RZ, RZ, R24 ;  /* 0x000000ffff077224 */ /* 0x000fe400078e0018 */
.L_x_71627:
[----:B------:R-:W-:Y:S05]  /*6760*/  BSYNC B1 ;  /* 0x0000000000017941 */ /* 0x000fea0003800000 */
.L_x_71625:
        /* <DEDUP_REMOVED lines=9> */
.L_x_71629:
[----:B------:R-:W-:Y:S01]  /*6800*/  IMAD.MOV.U32 R13, RZ, RZ, R14 ;  /* 0x000000ffff0d7224 */ /* 0x000fe200078e000e */
[----:B------:R-:W-:Y:S01]  /*6810*/  MOV R5, R6 ;  /* 0x0000000600057202 */ /* 0x000fe20000000f00 */
[----:B------:R-:W-:Y:S02]  /*6820*/  IMAD.MOV.U32 R14, RZ, RZ, R17 ;  /* 0x000000ffff0e7224 */ /* 0x000fe400078e0011 */
[----:B------:R-:W-:Y:S02]  /*6830*/  IMAD.MOV.U32 R6, RZ, RZ, R27 ;  /* 0x000000ffff067224 */ /* 0x000fe400078e001b */
.L_x_71630:
[----:B------:R-:W-:Y:S05]  /*6840*/  BSYNC B1 ;  /* 0x0000000000017941 */ /* 0x000fea0003800000 */
.L_x_71628:
        /* <DEDUP_REMOVED lines=9> */
.L_x_71632:
[----:B------:R-:W-:Y:S01]  /*68e0*/  IMAD.MOV.U32 R12, RZ, RZ, R13 ;  /* 0x000000ffff0c7224 */ /* 0x000fe200078e000d */
[----:B------:R-:W-:Y:S01]  /*68f0*/  MOV R4, R5 ;  /* 0x0000000500047202 */ /* 0x000fe20000000f00 */
[----:B------:R-:W-:Y:S02]  /*6900*/  IMAD.MOV.U32 R13, RZ, RZ, R18 ;  /* 0x000000ffff0d7224 */ /* 0x000fe400078e0012 */
[----:B------:R-:W-:Y:S02]  /*6910*/  IMAD.MOV.U32 R5, RZ, RZ, R19 ;  /* 0x000000ffff057224 */ /* 0x000fe400078e0013 */
.L_x_71633:
[----:B------:R-:W-:Y:S05]  /*6920*/  BSYNC B1 ;  /* 0x0000000000017941 */ /* 0x000fea0003800000 */
.L_x_71631:
        /* <DEDUP_REMOVED lines=9> */
.L_x_71635:
[----:B------:R-:W-:Y:S01]  /*69c0*/  IMAD.MOV.U32 R19, RZ, RZ, R12 ;  /* 0x000000ffff137224 */ /* 0x000fe200078e000c */
[----:B------:R-:W-:Y:S01]  /*69d0*/  MOV R11, R4 ;  /* 0x00000004000b7202 */ /* 0x000fe20000000f00 */
[----:B------:R-:W-:Y:S02]  /*69e0*/  IMAD.MOV.U32 R12, RZ, RZ, R29 ;  /* 0x000000ffff0c7224 */ /* 0x000fe400078e001d */
[----:B------:R-:W-:Y:S02]  /*69f0*/  IMAD.MOV.U32 R4, RZ, RZ, R26 ;  /* 0x000000ffff047224 */ /* 0x000fe400078e001a */
.L_x_71636:
[----:B------:R-:W-:Y:S05]  /*6a00*/  BSYNC B1 ;  /* 0x0000000000017941 */ /* 0x000fea0003800000 */
.L_x_71634:
        /* <DEDUP_REMOVED lines=9> */
.L_x_71638:
[----:B------:R-:W-:Y:S01]  /*6aa0*/  IMAD.MOV.U32 R18, RZ, RZ, R19 ;  /* 0x000000ffff127224 */ /* 0x000fe200078e0013 */
[----:B------:R-:W-:Y:S01]  /*6ab0*/  MOV R10, R11 ;  /* 0x0000000b000a7202 */ /* 0x000fe20000000f00 */
[----:B------:R-:W-:Y:S02]  /*6ac0*/  IMAD.MOV.U32 R19, RZ, RZ, R28 ;  /* 0x000000ffff137224 */ /* 0x000fe400078e001c */
[----:B------:R-:W-:Y:S02]  /*6ad0*/  IMAD.MOV.U32 R11, RZ, RZ, R30 ;  /* 0x000000ffff0b7224 */ /* 0x000fe400078e001e */
.L_x_71639:
[----:B------:R-:W-:Y:S05]  /*6ae0*/  BSYNC B1 ;  /* 0x0000000000017941 */ /* 0x000fea0003800000 */
.L_x_71637:
        /* <DEDUP_REMOVED lines=9> */
.L_x_71641:
[----:B------:R-:W-:Y:S01]  /*6b80*/  IMAD.MOV.U32 R17, RZ, RZ, R18 ;  /* 0x000000ffff117224 */ /* 0x000fe200078e0012 */
[----:B------:R-:W-:Y:S01]  /*6b90*/  MOV R9, R10 ;  /* 0x0000000a00097202 */ /* 0x000fe20000000f00 */
[----:B------:R-:W-:Y:S02]  /*6ba0*/  IMAD.MOV.U32 R18, RZ, RZ, R25 ;  /* 0x000000ffff127224 */ /* 0x000fe400078e0019 */
[----:B------:R-:W-:Y:S02]  /*6bb0*/  IMAD.MOV.U32 R10, RZ, RZ, R31 ;  /* 0x000000ffff0a7224 */ /* 0x000fe400078e001f */
.L_x_71642:
[----:B------:R-:W-:Y:S05]  /*6bc0*/  BSYNC B1 ;  /* 0x0000000000017941 */ /* 0x000fea0003800000 */
.L_x_71640:
        /* <DEDUP_REMOVED lines=9> */
.L_x_71644:
[----:B------:R-:W-:Y:S01]  /*6c60*/  IMAD.MOV.U32 R16, RZ, RZ, R17 ;  /* 0x000000ffff107224 */ /* 0x000fe200078e0011 */
[----:B------:R-:W-:Y:S01]  /*6c70*/  MOV R8, R9 ;  /* 0x0000000900087202 */ /* 0x000fe20000000f00 */
[----:B------:R-:W-:Y:S02]  /*6c80*/  IMAD.MOV.U32 R17, RZ, RZ, R32 ;  /* 0x000000ffff117224 */ /* 0x000fe400078e0020 */
[----:B------:R-:W-:Y:S02]  /*6c90*/  IMAD.MOV.U32 R9, RZ, RZ, R36 ;  /* 0x000000ffff097224 */ /* 0x000fe400078e0024 */
.L_x_71645:
[----:B------:R-:W-:Y:S05]  /*6ca0*/  BSYNC B1 ;  /* 0x0000000000017941 */ /* 0x000fea0003800000 */
.L_x_71643:
[----:B------:R-:W-:Y:S02]  /*6cb0*/  FADD.FTZ R2, R2, R3 ;  /* 0x0000000302027221 */ /* 0x000fe40000010000 */
[----:B------:R-:W-:Y:S02]  /*6cc0*/  IMAD.MOV.U32 R3, RZ, RZ, R21 ;  /* 0x000000ffff037224 */ /* 0x000fe400078e0015 */
.L_x_71477:
[----:B--234-:R-:W-:Y:S05]  /*6cd0*/  BSYNC B0 ;  /* 0x0000000000007941 */ /* 0x01cfea0003800000 */
.L_x_71476:
        /* <DEDUP_REMOVED lines=46> */
.L_x_71649:
[----:B------:R-:W-:Y:S02]  /*6fc0*/  IMAD.MOV.U32 R46, RZ, RZ, R15 ;  /* 0x000000ffff2e7224 */ /* 0x000fe400078e000f */
[----:B------:R-:W-:Y:S02]  /*6fd0*/  IMAD.MOV.U32 R48, RZ, RZ, R7 ;  /* 0x000000ffff307224 */ /* 0x000fe400078e0007 */
[----:B------:R-:W-:Y:S02]  /*6fe0*/  IMAD.MOV.U32 R15, RZ, RZ, R14 ;  /* 0x000000ffff0f7224 */ /* 0x000fe400078e000e */
[----:B------:R-:W-:Y:S02]  /*6ff0*/  IMAD.MOV.U32 R7, RZ, RZ, R6 ;  /* 0x000000ffff077224 */ /* 0x000fe400078e0006 */
.L_x_71650:
[----:B------:R-:W-:Y:S05]  /*7000*/  BSYNC B1 ;  /* 0x0000000000017941 */ /* 0x000fea0003800000 */
.L_x_71648:
        /* <DEDUP_REMOVED lines=9> */
.L_x_71652:
[----:B------:R-:W-:Y:S02]  /*70a0*/  IMAD.MOV.U32 R25, RZ, RZ, R46 ;  /* 0x000000ffff197224 */ /* 0x000fe400078e002e */
[----:B------:R-:W-:Y:S02]  /*70b0*/  IMAD.MOV.U32 R27, RZ, RZ, R48 ;  /* 0x000000ffff1b7224 */ /* 0x000fe400078e0030 */
[----:B------:R-:W-:Y:S02]  /*70c0*/  IMAD.MOV.U32 R46, RZ, RZ, R13 ;  /* 0x000000ffff2e7224 */ /* 0x000fe400078e000d */
[----:B------:R-:W-:Y:S02]  /*70d0*/  IMAD.MOV.U32 R48, RZ, RZ, R5 ;  /* 0x000000ffff307224 */ /* 0x000fe400078e0005 */
.L_x_71653:
[----:B------:R-:W-:Y:S05]  /*70e0*/  BSYNC B1 ;  /* 0x0000000000017941 */ /* 0x000fea0003800000 */
.L_x_71651:
        /* <DEDUP_REMOVED lines=9> */
.L_x_71655:
[----:B------:R-:W-:Y:S02]  /*7180*/  IMAD.MOV.U32 R6, RZ, RZ, R25 ;  /* 0x000000ffff067224 */ /* 0x000fe400078e0019 */
[----:B------:R-:W-:Y:S02]  /*7190*/  IMAD.MOV.U32 R14, RZ, RZ, R27 ;  /* 0x000000ffff0e7224 */ /* 0x000fe400078e001b */
[----:B------:R-:W-:Y:S02]  /*71a0*/  IMAD.MOV.U32 R25, RZ, RZ, R12 ;  /* 0x000000ffff197224 */ /* 0x000fe400078e000c */
[----:B------:R-:W-:Y:S02]  /*71b0*/  IMAD.MOV.U32 R27, RZ, RZ, R4 ;  /* 0x000000ffff1b7224 */ /* 0x000fe400078e0004 */
.L_x_71656:
[----:B------:R-:W-:Y:S05]  /*71c0*/  BSYNC B1 ;  /* 0x0000000000017941 */ /* 0x000fea0003800000 */
.L_x_71654:
        /* <DEDUP_REMOVED lines=9> */
.L_x_71658:
[----:B------:R-:W-:Y:S02]  /*7260*/  IMAD.MOV.U32 R5, RZ, RZ, R6 ;  /* 0x000000ffff057224 */ /* 0x000fe400078e0006 */
[----:B------:R-:W-:Y:S02]  /*7270*/  IMAD.MOV.U32 R13, RZ, RZ, R14 ;  /* 0x000000ffff0d7224 */ /* 0x000fe400078e000e */
[----:B------:R-:W-:Y:S02]  /*7280*/  IMAD.MOV.U32 R6, RZ, RZ, R19 ;  /* 0x000000ffff067224 */ /* 0x000fe400078e0013 */
[----:B------:R-:W-:Y:S02]  /*7290*/  IMAD.MOV.U32 R14, RZ, RZ, R11 ;  /* 0x000000ffff0e7224 */ /* 0x000fe400078e000b */
.L_x_71659:
[----:B------:R-:W-:Y:S05]  /*72a0*/  BSYNC B1 ;  /* 0x0000000000017941 */ /* 0x000fea0003800000 */
.L_x_71657:
        /* <DEDUP_REMOVED lines=9> */
.L_x_71661:
[----:B------:R-:W-:Y:S02]  /*7340*/  IMAD.MOV.U32 R4, RZ, RZ, R5 ;  /* 0x000000ffff047224 */ /* 0x000fe400078e0005 */
[----:B------:R-:W-:Y:S02]  /*7350*/  IMAD.MOV.U32 R12, RZ, RZ, R13 ;  /* 0x000000ffff0c7224 */ /* 0x000fe400078e000d */
[----:B------:R-:W-:Y:S02]  /*7360*/  IMAD.MOV.U32 R5, RZ, RZ, R18 ;  /* 0x000000ffff057224 */ /* 0x000fe400078e0012 */
[----:B------:R-:W-:Y:S02]  /*7370*/  IMAD.MOV.U32 R13, RZ, RZ, R10 ;  /* 0x000000ffff0d7224 */ /* 0x000fe400078e000a */
.L_x_71662:
[----:B------:R-:W-:Y:S05]  /*7380*/  BSYNC B1 ;  /* 0x0000000000017941 */ /* 0x000fea0003800000 */
.L_x_71660:
        /* <DEDUP_REMOVED lines=9> */
.L_x_71664:
[----:B------:R-:W-:Y:S02]  /*7420*/  IMAD.MOV.U32 R11, RZ, RZ, R4 ;  /* 0x000000ffff0b7224 */ /* 0x000fe400078e0004 */
[----:B------:R-:W-:Y:S02]  /*7430*/  IMAD.MOV.U32 R19, RZ, RZ, R12 ;  /* 0x000000ffff137224 */ /* 0x000fe400078e000c */
[----:B------:R-:W-:Y:S02]  /*7440*/  IMAD.MOV.U32 R4, RZ, RZ, R17 ;  /* 0x000000ffff047224 */ /* 0x000fe400078e0011 */
[----:B------:R-:W-:Y:S02]  /*7450*/  IMAD.MOV.U32 R12, RZ, RZ, R9 ;  /* 0x000000ffff0c7224 */ /* 0x000fe400078e0009 */
.L_x_71665:
[----:B------:R-:W-:Y:S05]  /*7460*/  BSYNC B1 ;  /* 0x0000000000017941 */ /* 0x000fea0003800000 */
.L_x_71663:
        /* <DEDUP_REMOVED lines=9> */
.L_x_71667:
[----:B------:R-:W-:Y:S02]  /*7500*/  IMAD.MOV.U32 R9, RZ, RZ, R11 ;  /* 0x000000ffff097224 */ /* 0x000fe400078e000b */
[----:B------:R-:W-:Y:S02]  /*7510*/  IMAD.MOV.U32 R10, RZ, RZ, R19 ;  /* 0x000000ffff0a7224 */ /* 0x000fe400078e0013 */
[----:B------:R-:W-:Y:S02]  /*7520*/  IMAD.MOV.U32 R11, RZ, RZ, R16 ;  /* 0x000000ffff0b7224 */ /* 0x000fe400078e0010 */
[----:B------:R-:W-:Y:S02]  /*7530*/  IMAD.MOV.U32 R19, RZ, RZ, R8 ;  /* 0x000000ffff137224 */ /* 0x000fe400078e0008 */
.L_x_71668:
[----:B------:R-:W-:Y:S05]  /*7540*/  BSYNC B1 ;  /* 0x0000000000017941 */ /* 0x000fea0003800000 */
.L_x_71666:
        /* <DEDUP_REMOVED lines=16> */
.L_x_71670:
[----:B------:R-:W-:Y:S01]  /*7650*/  IMAD.MOV.U32 R8, RZ, RZ, R15 ;  /* 0x000000ffff087224 */ /* 0x000fe200078e000f */
[----:B------:R-:W-:Y:S01]  /*7660*/  MOV R15, R46 ;  /* 0x0000002e000f7202 */ /* 0x000fe20000000f00 */
[----:B------:R-:W-:Y:S02]  /*7670*/  IMAD.MOV.U32 R16, RZ, RZ, R7 ;  /* 0x000000ffff107224 */ /* 0x000fe400078e0007 */
[----:B------:R-:W-:Y:S02]  /*7680*/  IMAD.MOV.U32 R7, RZ, RZ, R48 ;  /* 0x000000ffff077224 */ /* 0x000fe400078e0030 */
.L_x_71671:
[----:B------:R-:W-:Y:S05]  /*7690*/  BSYNC B1 ;  /* 0x0000000000017941 */ /* 0x000fea0003800000 */
.L_x_71669:
        /* <DEDUP_REMOVED lines=9> */
.L_x_71673:
[----:B------:R-:W-:Y:S01]  /*7730*/  IMAD.MOV.U32 R17, RZ, RZ, R8 ;  /* 0x000000ffff117224 */ /* 0x000fe200078e0008 */
[----:B------:R-:W-:Y:S01]  /*7740*/  MOV R8, R25 ;  /* 0x0000001900087202 */ /* 0x000fe20000000f00 */
[----:B------:R-:W-:Y:S02]  /*7750*/  IMAD.MOV.U32 R29, RZ, RZ, R16 ;  /* 0x000000ffff1d7224 */ /* 0x000fe400078e0010 */
[----:B------:R-:W-:Y:S02]  /*7760*/  IMAD.MOV.U32 R16, RZ, RZ, R27 ;  /* 0x000000ffff107224 */ /* 0x000fe400078e001b */
.L_x_71674:
[----:B------:R-:W-:Y:S05]  /*7770*/  BSYNC B1 ;  /* 0x0000000000017941 */ /* 0x000fea0003800000 */
.L_x_71672:
        /* <DEDUP_REMOVED lines=9> */
.L_x_71676:
[----:B------:R-:W-:Y:S01]  /*7810*/  IMAD.MOV.U32 R18, RZ, RZ, R17 ;  /* 0x000000ffff127224 */ /* 0x000fe200078e0011 */
[----:B------:R-:W-:Y:S01]  /*7820*/  MOV R17, R6 ;  /* 0x0000000600117202 */ /* 0x000fe20000000f00 */
[----:B------:R-:W-:Y:S02]  /*7830*/  IMAD.MOV.U32 R46, RZ, RZ, R29 ;  /* 0x000000ffff2e7224 */ /* 0x000fe400078e001d */
[----:B------:R-:W-:Y:S02]  /*7840*/  IMAD.MOV.U32 R29, RZ, RZ, R14 ;  /* 0x000000ffff1d7224 */ /* 0x000fe400078e000e */
.L_x_71677:
[----:B------:R-:W-:Y:S05]  /*7850*/  BSYNC B1 ;  /* 0x0000000000017941 */ /* 0x000fea0003800000 */
.L_x_71675:
        /* <DEDUP_REMOVED lines=9> */
.L_x_71679:
[----:B------:R-:W-:Y:S01]  /*78f0*/  IMAD.MOV.U32 R25, RZ, RZ, R18 ;  /* 0x000000ffff197224 */ /* 0x000fe200078e0012 */
[----:B------:R-:W-:Y:S01]  /*7900*/  MOV R18, R5 ;  /* 0x0000000500127202 */ /* 0x000fe20000000f00 */
[----:B------:R-:W-:Y:S02]  /*7910*/  IMAD.MOV.U32 R27, RZ, RZ, R46 ;  /* 0x000000ffff1b7224 */ /* 0x000fe400078e002e */
[----:B------:R-:W-:Y:S02]  /*7920*/  IMAD.MOV.U32 R46, RZ, RZ, R13 ;  /* 0x000000ffff2e7224 */ /* 0x000fe400078e000d */
.L_x_71680:
[----:B------:R-:W-:Y:S05]  /*7930*/  BSYNC B1 ;  /* 0x0000000000017941 */ /* 0x000fea0003800000 */
.L_x_71678:
        /* <DEDUP_REMOVED lines=9> */
.L_x_71682:
[----:B------:R-:W-:Y:S01]  /*79d0*/  IMAD.MOV.U32 R6, RZ, RZ, R25 ;  /* 0x000000ffff067224 */ /* 0x000fe200078e0019 */
[----:B------:R-:W-:Y:S01]  /*79e0*/  MOV R25, R4 ;  /* 0x0000000400197202 */ /* 0x000fe20000000f00 */
[----:B------:R-:W-:Y:S02]  /*79f0*/  IMAD.MOV.U32 R14, RZ, RZ, R27 ;  /* 0x000000ffff0e7224 */ /* 0x000fe400078e001b */
[----:B------:R-:W-:Y:S02]  /*7a00*/  IMAD.MOV.U32 R27, RZ, RZ, R12 ;  /* 0x000000ffff1b7224 */ /* 0x000fe400078e000c */
.L_x_71683:
[----:B------:R-:W-:Y:S05]  /*7a10*/  BSYNC B1 ;  /* 0x0000000000017941 */ /* 0x000fea0003800000 */
.L_x_71681:
        /* <DEDUP_REMOVED lines=9> */
.L_x_71685:
[----:B------:R-:W-:Y:S01]  /*7ab0*/  IMAD.MOV.U32 R4, RZ, RZ, R6 ;  /* 0x000000ffff047224 */ /* 0x000fe200078e0006 */
[----:B------:R-:W-:Y:S01]  /*7ac0*/  MOV R6, R11 ;  /* 0x0000000b00067202 */ /* 0x000fe20000000f00 */
[----:B------:R-:W-:Y:S02]  /*7ad0*/  IMAD.MOV.U32 R5, RZ, RZ, R14 ;  /* 0x000000ffff057224 */ /* 0x000fe400078e000e */
[----:B------:R-:W-:Y:S02]  /*7ae0*/  IMAD.MOV.U32 R14, RZ, RZ, R19 ;  /* 0x000000ffff0e7224 */ /* 0x000fe400078e0013 */
.L_x_71686:
[----:B------:R-:W-:Y:S05]  /*7af0*/  BSYNC B1 ;  /* 0x0000000000017941 */ /* 0x000fea0003800000 */
.L_x_71684:
        /* <DEDUP_REMOVED lines=9> */
.L_x_71688:
[----:B------:R-:W-:Y:S01]  /*7b90*/  IMAD.MOV.U32 R11, RZ, RZ, R4 ;  /* 0x000000ffff0b7224 */ /* 0x000fe200078e0004 */
[----:B------:R-:W-:Y:S01]  /*7ba0*/  MOV R4, R9 ;  /* 0x0000000900047202 */ /* 0x000fe20000000f00 */
[----:B------:R-:W-:Y:S02]  /*7bb0*/  IMAD.MOV.U32 R12, RZ, RZ, R5 ;  /* 0x000000ffff0c7224 */ /* 0x000fe400078e0005 */
[----:B------:R-:W-:Y:S02]  /*7bc0*/  IMAD.MOV.U32 R5, RZ, RZ, R10 ;  /* 0x000000ffff057224 */ /* 0x000fe400078e000a */
.L_x_71689:
[----:B------:R-:W-:Y:S05]  /*7bd0*/  BSYNC B1 ;  /* 0x0000000000017941 */ /* 0x000fea0003800000 */
.L_x_71687:
        /* <DEDUP_REMOVED lines=16> */
.L_x_71691:
[----:B------:R-:W-:Y:S01]  /*7ce0*/  MOV R10, R15 ;  /* 0x0000000f000a7202 */ /* 0x000fe20000000f00 */
[----:B------:R-:W-:Y:S02]  /*7cf0*/  IMAD.MOV.U32 R32, RZ, RZ, R7 ;  /* 0x000000ffff207224 */ /* 0x000fe400078e0007 */
[----:B------:R-:W-:Y:S02]  /*7d00*/  IMAD.MOV.U32 R15, RZ, RZ, R8 ;  /* 0x000000ffff0f7224 */ /* 0x000fe400078e0008 */
[----:B------:R-:W-:Y:S02]  /*7d10*/  IMAD.MOV.U32 R7, RZ, RZ, R16 ;  /* 0x000000ffff077224 */ /* 0x000fe400078e0010 */
.L_x_71692:
[----:B------:R-:W-:Y:S05]  /*7d20*/  BSYNC B1 ;  /* 0x0000000000017941 */ /* 0x000fea0003800000 */
.L_x_71690:
        /* <DEDUP_REMOVED lines=9> */
.L_x_71694:
[----:B------:R-:W-:Y:S01]  /*7dc0*/  MOV R9, R10 ;  /* 0x0000000a00097202 */ /* 0x000fe20000000f00 */
[----:B------:R-:W-:Y:S02]  /*7dd0*/  IMAD.MOV.U32 R13, RZ, RZ, R32 ;  /* 0x000000ffff0d7224 */ /* 0x000fe400078e0020 */
[----:B------:R-:W-:Y:S02]  /*7de0*/  IMAD.MOV.U32 R10, RZ, RZ, R17 ;  /* 0x000000ffff0a7224 */ /* 0x000fe400078e0011 */
[----:B------:R-:W-:Y:S02]  /*7df0*/  IMAD.MOV.U32 R32, RZ, RZ, R29 ;  /* 0x000000ffff207224 */ /* 0x000fe400078e001d */
.L_x_71695:
[----:B------:R-:W-:Y:S05]  /*7e00*/  BSYNC B1 ;  /* 0x0000000000017941 */ /* 0x000fea0003800000 */
.L_x_71693:
        /* <DEDUP_REMOVED lines=9> */
.L_x_71697:
[----:B------:R-:W-:Y:S01]  /*7ea0*/  MOV R8, R9 ;  /* 0x0000000900087202 */ /* 0x000fe20000000f00 */
[----:B------:R-:W-:Y:S02]  /*7eb0*/  IMAD.MOV.U32 R16, RZ, RZ, R13 ;  /* 0x000000ffff107224 */ /* 0x000fe400078e000d */
[----:B------:R-:W-:Y:S02]  /*7ec0*/  IMAD.MOV.U32 R9, RZ, RZ, R18 ;  /* 0x000000ffff097224 */ /* 0x000fe400078e0012 */
[----:B------:R-:W-:Y:S02]  /*7ed0*/  IMAD.MOV.U32 R13, RZ, RZ, R46 ;  /* 0x000000ffff0d7224 */ /* 0x000fe400078e002e */
.L_x_71698:
[----:B------:R-:W-:Y:S05]  /*7ee0*/  BSYNC B1 ;  /* 0x0000000000017941 */ /* 0x000fea0003800000 */
.L_x_71696:
        /* <DEDUP_REMOVED lines=9> */
.L_x_71700:
[----:B------:R-:W-:Y:S01]  /*7f80*/  MOV R17, R8 ;  /* 0x0000000800117202 */ /* 0x000fe20000000f00 */
[----:B------:R-:W-:Y:S02]  /*7f90*/  IMAD.MOV.U32 R19, RZ, RZ, R16 ;  /* 0x000000ffff137224 */ /* 0x000fe400078e0010 */
[----:B------:R-:W-:Y:S02]  /*7fa0*/  IMAD.MOV.U32 R8, RZ, RZ, R25 ;  /* 0x000000ffff087224 */ /* 0x000fe400078e0019 */
[----:B------:R-:W-:Y:S02]  /*7fb0*/  IMAD.MOV.U32 R16, RZ, RZ, R27 ;  /* 0x000000ffff107224 */ /* 0x000fe400078e001b */
.L_x_71701:
[----:B------:R-:W-:Y:S05]  /*7fc0*/  BSYNC B1 ;  /* 0x0000000000017941 */ /* 0x000fea0003800000 */
.L_x_71699:
        /* <DEDUP_REMOVED lines=9> */
.L_x_71703:
[----:B------:R-:W-:Y:S01]  /*8060*/  MOV R25, R17 ;  /* 0x0000001100197202 */ /* 0x000fe20000000f00 */
[----:B------:R-:W-:Y:S02]  /*8070*/  IMAD.MOV.U32 R18, RZ, RZ, R19 ;  /* 0x000000ffff127224 */ /* 0x000fe400078e0013 */
[----:B------:R-:W-:Y:S02]  /*8080*/  IMAD.MOV.U32 R17, RZ, RZ, R6 ;  /* 0x000000ffff117224 */ /* 0x000fe400078e0006 */
[----:B------:R-:W-:Y:S02]  /*8090*/  IMAD.MOV.U32 R19, RZ, RZ, R14 ;  /* 0x000000ffff137224 */ /* 0x000fe400078e000e */
.L_x_71704:
[----:B------:R-:W-:Y:S05]  /*80a0*/  BSYNC B1 ;  /* 0x0000000000017941 */ /* 0x000fea0003800000 */
.L_x_71702:
        /* <DEDUP_REMOVED lines=9> */
.L_x_71706:
[----:B------:R-:W-:Y:S01]  /*8140*/  MOV R6, R25 ;  /* 0x0000001900067202 */ /* 0x000fe20000000f00 */
[----:B------:R-:W-:Y:S02]  /*8150*/  IMAD.MOV.U32 R27, RZ, RZ, R18 ;  /* 0x000000ffff1b7224 */ /* 0x000fe400078e0012 */
[----:B------:R-:W-:Y:S02]  /*8160*/  IMAD.MOV.U32 R25, RZ, RZ, R4 ;  /* 0x000000ffff197224 */ /* 0x000fe400078e0004 */
[----:B------:R-:W-:Y:S02]  /*8170*/  IMAD.MOV.U32 R18, RZ, RZ, R5 ;  /* 0x000000ffff127224 */ /* 0x000fe400078e0005 */
.L_x_71707:
[----:B------:R-:W-:Y:S05]  /*8180*/  BSYNC B1 ;  /* 0x0000000000017941 */ /* 0x000fea0003800000 */
.L_x_71705:
        /* <DEDUP_REMOVED lines=9> */
.L_x_71709:
[----:B------:R-:W-:Y:S01]  /*8220*/  MOV R4, R6 ;  /* 0x0000000600047202 */ /* 0x000fe20000000f00 */
[----:B------:R-:W-:Y:S02]  /*8230*/  IMAD.MOV.U32 R5, RZ, RZ, R27 ;  /* 0x000000ffff057224 */ /* 0x000fe400078e001b */
[----:B------:R-:W-:Y:S02]  /*8240*/  IMAD.MOV.U32 R6, RZ, RZ, R11 ;  /* 0x000000ffff067224 */ /* 0x000fe400078e000b */
[----:B------:R-:W-:Y:S02]  /*8250*/  IMAD.MOV.U32 R27, RZ, RZ, R12 ;  /* 0x000000ffff1b7224 */ /* 0x000fe400078e000c */
.L_x_71710:
[----:B------:R-:W-:Y:S05]  /*8260*/  BSYNC B1 ;  /* 0x0000000000017941 */ /* 0x000fea0003800000 */
.L_x_71708:
        /* <DEDUP_REMOVED lines=16> */
.L_x_71712:
[----:B------:R-:W-:Y:S02]  /*8370*/  IMAD.MOV.U32 R12, RZ, RZ, R15 ;  /* 0x000000ffff0c7224 */ /* 0x000fe400078e000f */
[----:B------:R-:W-:Y:S02]  /*8380*/  IMAD.MOV.U32 R14, RZ, RZ, R7 ;  /* 0x000000ffff0e7224 */ /* 0x000fe400078e0007 */
[----:B------:R-:W-:Y:S02]  /*8390*/  IMAD.MOV.U32 R15, RZ, RZ, R10 ;  /* 0x000000ffff0f7224 */ /* 0x000fe400078e000a */
[----:B------:R-:W-:Y:S02]  /*83a0*/  IMAD.MOV.U32 R7, RZ, RZ, R32 ;  /* 0x000000ffff077224 */ /* 0x000fe400078e0020 */
.L_x_71713:
[----:B------:R-:W-:Y:S05]  /*83b0*/  BSYNC B1 ;  /* 0x0000000000017941 */ /* 0x000fea0003800000 */
.L_x_71711:
        /* <DEDUP_REMOVED lines=9> */
.L_x_71715:
[----:B------:R-:W-:Y:S02]  /*8450*/  IMAD.MOV.U32 R11, RZ, RZ, R12 ;  /* 0x000000ffff0b7224 */ /* 0x000fe400078e000c */
[----:B------:R-:W-:Y:S02]  /*8460*/  IMAD.MOV.U32 R29, RZ, RZ, R14 ;  /* 0x000000ffff1d7224 */ /* 0x000fe400078e000e */
[----:B------:R-:W-:Y:S02]  /*8470*/  IMAD.MOV.U32 R12, RZ, RZ, R9 ;  /* 0x000000ffff0c7224 */ /* 0x000fe400078e0009 */
[----:B------:R-:W-:Y:S02]  /*8480*/  IMAD.MOV.U32 R14, RZ, RZ, R13 ;  /* 0x000000ffff0e7224 */ /* 0x000fe400078e000d */
.L_x_71716:
[----:B------:R-:W-:Y:S05]  /*8490*/  BSYNC B1 ;  /* 0x0000000000017941 */ /* 0x000fea0003800000 */
.L_x_71714:
        /* <DEDUP_REMOVED lines=9> */
.L_x_71718:
[----:B------:R-:W-:Y:S02]  /*8530*/  IMAD.MOV.U32 R10, RZ, RZ, R11 ;  /* 0x000000ffff0a7224 */ /* 0x000fe400078e000b */
[----:B------:R-:W-:Y:S02]  /*8540*/  IMAD.MOV.U32 R30, RZ, RZ, R29 ;  /* 0x000000ffff1e7224 */ /* 0x000fe400078e001d */
[----:B------:R-:W-:Y:S02]  /*8550*/  IMAD.MOV.U32 R11, RZ, RZ, R8 ;  /* 0x000000ffff0b7224 */ /* 0x000fe400078e0008 */
[----:B------:R-:W-:Y:S02]  /*8560*/  IMAD.MOV.U32 R29, RZ, RZ, R16 ;  /* 0x000000ffff1d7224 */ /* 0x000fe400078e0010 */
.L_x_71719:
[----:B------:R-:W-:Y:S05]  /*8570*/  BSYNC B1 ;  /* 0x0000000000017941 */ /* 0x000fea0003800000 */
.L_x_71717:
        /* <DEDUP_REMOVED lines=9> */
.L_x_71721:
[----:B------:R-:W-:Y:S02]  /*8610*/  IMAD.MOV.U32 R8, RZ, RZ, R10 ;  /* 0x000000ffff087224 */ /* 0x000fe400078e000a */
[----:B------:R-:W-:Y:S02]  /*8620*/  IMAD.MOV.U32 R9, RZ, RZ, R30 ;  /* 0x000000ffff097224 */ /* 0x000fe400078e001e */
[----:B------:R-:W-:Y:S02]  /*8630*/  IMAD.MOV.U32 R10, RZ, RZ, R17 ;  /* 0x000000ffff0a7224 */ /* 0x000fe400078e0011 */
[----:B------:R-:W-:Y:S02]  /*8640*/  IMAD.MOV.U32 R30, RZ, RZ, R19 ;  /* 0x000000ffff1e7224 */ /* 0x000fe400078e0013 */
.L_x_71722:
[----:B------:R-:W-:Y:S05]  /*8650*/  BSYNC B1 ;  /* 0x0000000000017941 */ /* 0x000fea0003800000 */
.L_x_71720:
        /* <DEDUP_REMOVED lines=9> */
.L_x_71724:
[----:B------:R-:W-:Y:S02]  /*86f0*/  IMAD.MOV.U32 R13, RZ, RZ, R8 ;  /* 0x000000ffff0d7224 */ /* 0x000fe400078e0008 */
[----:B------:R-:W-:Y:S02]  /*8700*/  IMAD.MOV.U32 R16, RZ, RZ, R9 ;  /* 0x000000ffff107224 */ /* 0x000fe400078e0009 */
[----:B------:R-:W-:Y:S02]  /*8710*/  IMAD.MOV.U32 R8, RZ, RZ, R25 ;  /* 0x000000ffff087224 */ /* 0x000fe400078e0019 */
[----:B------:R-:W-:Y:S02]  /*8720*/  IMAD.MOV.U32 R9, RZ, RZ, R18 ;  /* 0x000000ffff097224 */ /* 0x000fe400078e0012 */
.L_x_71725:
[----:B------:R-:W-:Y:S05]  /*8730*/  BSYNC B1 ;  /* 0x0000000000017941 */ /* 0x000fea0003800000 */
.L_x_71723:
        /* <DEDUP_REMOVED lines=9> */
.L_x_71727:
[----:B------:R-:W-:Y:S02]  /*87d0*/  IMAD.MOV.U32 R17, RZ, RZ, R13 ;  /* 0x000000ffff117224 */ /* 0x000fe400078e000d */
[----:B------:R-:W-:Y:S02]  /*87e0*/  IMAD.MOV.U32 R18, RZ, RZ, R16 ;  /* 0x000000ffff127224 */ /* 0x000fe400078e0010 */
[----:B------:R-:W-:Y:S02]  /*87f0*/  IMAD.MOV.U32 R13, RZ, RZ, R6 ;  /* 0x000000ffff0d7224 */ /* 0x000fe400078e0006 */
[----:B------:R-:W-:Y:S02]  /*8800*/  IMAD.MOV.U32 R16, RZ, RZ, R27 ;  /* 0x000000ffff107224 */ /* 0x000fe400078e001b */
.L_x_71728:
[----:B------:R-:W-:Y:S05]  /*8810*/  BSYNC B1 ;  /* 0x0000000000017941 */ /* 0x000fea0003800000 */
.L_x_71726:
        /* <DEDUP_REMOVED lines=9> */
.L_x_71730:
[----:B------:R-:W-:Y:S02]  /*88b0*/  IMAD.MOV.U32 R6, RZ, RZ, R17 ;  /* 0x000000ffff067224 */ /* 0x000fe400078e0011 */
[----:B------:R-:W-:Y:S02]  /*88c0*/  IMAD.MOV.U32 R19, RZ, RZ, R18 ;  /* 0x000000ffff137224 */ /* 0x000fe400078e0012 */
[----:B------:R-:W-:Y:S02]  /*88d0*/  IMAD.MOV.U32 R17, RZ, RZ, R4 ;  /* 0x000000ffff117224 */ /* 0x000fe400078e0004 */
[----:B------:R-:W-:Y:S02]  /*88e0*/  IMAD.MOV.U32 R18, RZ, RZ, R5 ;  /* 0x000000ffff127224 */ /* 0x000fe400078e0005 */
.L_x_71731:
[----:B------:R-:W-:Y:S05]  /*88f0*/  BSYNC B1 ;  /* 0x0000000000017941 */ /* 0x000fea0003800000 */
.L_x_71729:
        /* <DEDUP_REMOVED lines=16> */
.L_x_71733:
[----:B------:R-:W-:Y:S01]  /*8a00*/  IMAD.MOV.U32 R4, RZ, RZ, R15 ;  /* 0x000000ffff047224 */ /* 0x000fe200078e000f */
[----:B------:R-:W-:Y:S01]  /*8a10*/  MOV R15, R12 ;  /* 0x0000000c000f7202 */ /* 0x000fe20000000f00 */
[----:B------:R-:W-:Y:S02]  /*8a20*/  IMAD.MOV.U32 R28, RZ, RZ, R7 ;  /* 0x000000ffff1c7224 */ /* 0x000fe400078e0007 */
[----:B------:R-:W-:Y:S02]  /*8a30*/  IMAD.MOV.U32 R7, RZ, RZ, R14 ;  /* 0x000000ffff077224 */ /* 0x000fe400078e000e */
.L_x_71734:
[----:B------:R-:W-:Y:S05]  /*8a40*/  BSYNC B1 ;  /* 0x0000000000017941 */ /* 0x000fea0003800000 */
.L_x_71732:
        /* <DEDUP_REMOVED lines=9> */
.L_x_71736:
[----:B------:R-:W-:Y:S01]  /*8ae0*/  IMAD.MOV.U32 R5, RZ, RZ, R4 ;  /* 0x000000ffff057224 */ /* 0x000fe200078e0004 */
[----:B------:R-:W-:Y:S01]  /*8af0*/  MOV R4, R11 ;  /* 0x0000000b00047202 */ /* 0x000fe20000000f00 */
[----:B------:R-:W-:Y:S02]  /*8b00*/  IMAD.MOV.U32 R25, RZ, RZ, R28 ;  /* 0x000000ffff197224 */ /* 0x000fe400078e001c */
[----:B------:R-:W-:Y:S02]  /*8b10*/  IMAD.MOV.U32 R28, RZ, RZ, R29 ;  /* 0x000000ffff1c7224 */ /* 0x000fe400078e001d */
.L_x_71737:
[----:B------:R-:W-:Y:S05]  /*8b20*/  BSYNC B1 ;  /* 0x0000000000017941 */ /* 0x000fea0003800000 */
.L_x_71735:
        /* <DEDUP_REMOVED lines=9> */
.L_x_71739:
[----:B------:R-:W-:Y:S01]  /*8bc0*/  IMAD.MOV.U32 R11, RZ, RZ, R5 ;  /* 0x000000ffff0b7224 */ /* 0x000fe200078e0005 */
[----:B------:R-:W-:Y:S01]  /*8bd0*/  MOV R5, R10 ;  /* 0x0000000a00057202 */ /* 0x000fe20000000f00 */
[----:B------:R-:W-:Y:S02]  /*8be0*/  IMAD.MOV.U32 R12, RZ, RZ, R25 ;  /* 0x000000ffff0c7224 */ /* 0x000fe400078e0019 */
[----:B------:R-:W-:Y:S02]  /*8bf0*/  IMAD.MOV.U32 R25, RZ, RZ, R30 ;  /* 0x000000ffff197224 */ /* 0x000fe400078e001e */
.L_x_71740:
[----:B------:R-:W-:Y:S05]  /*8c00*/  BSYNC B1 ;  /* 0x0000000000017941 */ /* 0x000fea0003800000 */
.L_x_71738:
        /* <DEDUP_REMOVED lines=9> */
.L_x_71742:
[----:B------:R-:W-:Y:S01]  /*8ca0*/  IMAD.MOV.U32 R10, RZ, RZ, R11 ;  /* 0x000000ffff0a7224 */ /* 0x000fe200078e000b */
[----:B------:R-:W-:Y:S01]  /*8cb0*/  MOV R11, R8 ;  /* 0x00000008000b7202 */ /* 0x000fe20000000f00 */
[----:B------:R-:W-:Y:S02]  /*8cc0*/  IMAD.MOV.U32 R27, RZ, RZ, R12 ;  /* 0x000000ffff1b7224 */ /* 0x000fe400078e000c */
[----:B------:R-:W-:Y:S02]  /*8cd0*/  IMAD.MOV.U32 R12, RZ, RZ, R9 ;  /* 0x000000ffff0c7224 */ /* 0x000fe400078e0009 */
.L_x_71743:
[----:B------:R-:W-:Y:S05]  /*8ce0*/  BSYNC B1 ;  /* 0x0000000000017941 */ /* 0x000fea0003800000 */
.L_x_71741:
        /* <DEDUP_REMOVED lines=9> */
.L_x_71745:
[----:B------:R-:W-:Y:S01]  /*8d80*/  IMAD.MOV.U32 R8, RZ, RZ, R10 ;  /* 0x000000ffff087224 */ /* 0x000fe200078e000a */
[----:B------:R-:W-:Y:S01]  /*8d90*/  MOV R10, R13 ;  /* 0x0000000d000a7202 */ /* 0x000fe20000000f00 */
[----:B------:R-:W-:Y:S02]  /*8da0*/  IMAD.MOV.U32 R9, RZ, RZ, R27 ;  /* 0x000000ffff097224 */ /* 0x000fe400078e001b */
[----:B------:R-:W-:Y:S02]  /*8db0*/  IMAD.MOV.U32 R27, RZ, RZ, R16 ;  /* 0x000000ffff1b7224 */ /* 0x000fe400078e0010 */
.L_x_71746:
[----:B------:R-:W-:Y:S05]  /*8dc0*/  BSYNC B1 ;  /* 0x0000000000017941 */ /* 0x000fea0003800000 */
.L_x_71744:
        /* <DEDUP_REMOVED lines=9> */
.L_x_71748:
[----:B------:R-:W-:Y:S01]  /*8e60*/  IMAD.MOV.U32 R13, RZ, RZ, R8 ;  /* 0x000000ffff0d7224 */ /* 0x000fe200078e0008 */
[----:B------:R-:W-:Y:S01]  /*8e70*/  MOV R8, R17 ;  /* 0x0000001100087202 */ /* 0x000fe20000000f00 */
[----:B------:R-:W-:Y:S02]  /*8e80*/  IMAD.MOV.U32 R14, RZ, RZ, R9 ;  /* 0x000000ffff0e7224 */ /* 0x000fe400078e0009 */
[----:B------:R-:W-:Y:S02]  /*8e90*/  IMAD.MOV.U32 R9, RZ, RZ, R18 ;  /* 0x000000ffff097224 */ /* 0x000fe400078e0012 */
.L_x_71749:
[----:B------:R-:W-:Y:S05]  /*8ea0*/  BSYNC B1 ;  /* 0x0000000000017941 */ /* 0x000fea0003800000 */
.L_x_71747:
        /* <DEDUP_REMOVED lines=9> */
.L_x_71751:
[----:B------:R-:W-:Y:S01]  /*8f40*/  IMAD.MOV.U32 R16, RZ, RZ, R13 ;  /* 0x000000ffff107224 */ /* 0x000fe200078e000d */
[----:B------:R-:W-:Y:S01]  /*8f50*/  MOV R13, R6 ;  /* 0x00000006000d7202 */ /* 0x000fe20000000f00 */
[----:B------:R-:W-:Y:S02]  /*8f60*/  IMAD.MOV.U32 R17, RZ, RZ, R14 ;  /* 0x000000ffff117224 */ /* 0x000fe400078e000e */
[----:B------:R-:W-:Y:S02]  /*8f70*/  IMAD.MOV.U32 R14, RZ, RZ, R19 ;  /* 0x000000ffff0e7224 */ /* 0x000fe400078e0013 */
.L_x_71752:
[----:B------:R-:W-:Y:S05]  /*8f80*/  BSYNC B1 ;  /* 0x0000000000017941 */ /* 0x000fea0003800000 */
.L_x_71750:
        /* <DEDUP_REMOVED lines=16> */
.L_x_71754:
[----:B------:R-:W-:Y:S01]  /*9090*/  MOV R6, R15 ;  /* 0x0000000f00067202 */ /* 0x000fe20000000f00 */
[----:B------:R-:W-:Y:S02]  /*90a0*/  IMAD.MOV.U32 R18, RZ, RZ, R7 ;  /* 0x000000ffff127224 */ /* 0x000fe400078e0007 */
[----:B------:R-:W-:Y:S02]  /*90b0*/  IMAD.MOV.U32 R15, RZ, RZ, R4 ;  /* 0x000000ffff0f7224 */ /* 0x000fe400078e0004 */
[----:B------:R-:W-:Y:S02]  /*90c0*/  IMAD.MOV.U32 R7, RZ, RZ, R28 ;  /* 0x000000ffff077224 */ /* 0x000fe400078e001c */
.L_x_71755:
[----:B------:R-:W-:Y:S05]  /*90d0*/  BSYNC B1 ;  /* 0x0000000000017941 */ /* 0x000fea0003800000 */
.L_x_71753:
        /* <DEDUP_REMOVED lines=9> */
.L_x_71757:
[----:B------:R-:W-:Y:S01]  /*9170*/  MOV R4, R6 ;  /* 0x0000000600047202 */ /* 0x000fe20000000f00 */
[----:B------:R-:W-:Y:S02]  /*9180*/  IMAD.MOV.U32 R19, RZ, RZ, R18 ;  /* 0x000000ffff137224 */ /* 0x000fe400078e0012 */
[----:B------:R-:W-:Y:S02]  /*9190*/  IMAD.MOV.U32 R6, RZ, RZ, R5 ;  /* 0x000000ffff067224 */ /* 0x000fe400078e0005 */
[----:B------:R-:W-:Y:S02]  /*91a0*/  IMAD.MOV.U32 R18, RZ, RZ, R25 ;  /* 0x000000ffff127224 */ /* 0x000fe400078e0019 */
.L_x_71758:
[----:B------:R-:W-:Y:S05]  /*91b0*/  BSYNC B1 ;  /* 0x0000000000017941 */ /* 0x000fea0003800000 */
.L_x_71756:
        /* <DEDUP_REMOVED lines=9> */
.L_x_71760:
[----:B------:R-:W-:Y:S01]  /*9250*/  MOV R5, R4 ;  /* 0x0000000400057202 */ /* 0x000fe20000000f00 */
[----:B------:R-:W-:Y:S02]  /*9260*/  IMAD.MOV.U32 R26, RZ, RZ, R19 ;  /* 0x000000ffff1a7224 */ /* 0x000fe400078e0013 */
[----:B------:R-:W-:Y:S02]  /*9270*/  IMAD.MOV.U32 R4, RZ, RZ, R11 ;  /* 0x000000ffff047224 */ /* 0x000fe400078e000b */
[----:B------:R-:W-:Y:S02]  /*9280*/  IMAD.MOV.U32 R19, RZ, RZ, R12 ;  /* 0x000000ffff137224 */ /* 0x000fe400078e000c */
.L_x_71761:
[----:B------:R-:W-:Y:S05]  /*9290*/  BSYNC B1 ;  /* 0x0000000000017941 */ /* 0x000fea0003800000 */
.L_x_71759:
        /* <DEDUP_REMOVED lines=9> */
.L_x_71763:
[----:B------:R-:W-:Y:S01]  /*9330*/  MOV R11, R5 ;  /* 0x00000005000b7202 */ /* 0x000fe20000000f00 */
[----:B------:R-:W-:Y:S02]  /*9340*/  IMAD.MOV.U32 R12, RZ, RZ, R26 ;  /* 0x000000ffff0c7224 */ /* 0x000fe400078e001a */
[----:B------:R-:W-:Y:S02]  /*9350*/  IMAD.MOV.U32 R5, RZ, RZ, R10 ;  /* 0x000000ffff057224 */ /* 0x000fe400078e000a */
[----:B------:R-:W-:Y:S02]  /*9360*/  IMAD.MOV.U32 R26, RZ, RZ, R27 ;  /* 0x000000ffff1a7224 */ /* 0x000fe400078e001b */
.L_x_71764:
[----:B------:R-:W-:Y:S05]  /*9370*/  BSYNC B1 ;  /* 0x0000000000017941 */ /* 0x000fea0003800000 */
.L_x_71762:
        /* <DEDUP_REMOVED lines=9> */
.L_x_71766:
[----:B------:R-:W-:Y:S01]  /*9410*/  MOV R10, R11 ;  /* 0x0000000b000a7202 */ /* 0x000fe20000000f00 */
[----:B------:R-:W-:Y:S02]  /*9420*/  IMAD.MOV.U32 R25, RZ, RZ, R12 ;  /* 0x000000ffff197224 */ /* 0x000fe400078e000c */
[----:B------:R-:W-:Y:S02]  /*9430*/  IMAD.MOV.U32 R11, RZ, RZ, R8 ;  /* 0x000000ffff0b7224 */ /* 0x000fe400078e0008 */
[----:B------:R-:W-:Y:S02]  /*9440*/  IMAD.MOV.U32 R12, RZ, RZ, R9 ;  /* 0x000000ffff0c7224 */ /* 0x000fe400078e0009 */
.L_x_71767:
[----:B------:R-:W-:Y:S05]  /*9450*/  BSYNC B1 ;  /* 0x0000000000017941 */ /* 0x000fea0003800000 */
.L_x_71765:
        /* <DEDUP_REMOVED lines=9> */
.L_x_71769:
[----:B------:R-:W-:Y:S01]  /*94f0*/  MOV R9, R10 ;  /* 0x0000000a00097202 */ /* 0x000fe20000000f00 */
[----:B------:R-:W-:Y:S02]  /*9500*/  IMAD.MOV.U32 R8, RZ, RZ, R25 ;  /* 0x000000ffff087224 */ /* 0x000fe400078e0019 */
[----:B------:R-:W-:Y:S02]  /*9510*/  IMAD.MOV.U32 R10, RZ, RZ, R13 ;  /* 0x000000ffff0a7224 */ /* 0x000fe400078e000d */
[----:B------:R-:W-:Y:S02]  /*9520*/  IMAD.MOV.U32 R25, RZ, RZ, R14 ;  /* 0x000000ffff197224 */ /* 0x000fe400078e000e */
.L_x_71770:
[----:B------:R-:W-:Y:S05]  /*9530*/  BSYNC B1 ;  /* 0x0000000000017941 */ /* 0x000fea0003800000 */
.L_x_71768:
        /* <DEDUP_REMOVED lines=9> */
.L_x_71772:
[----:B------:R-:W-:Y:S01]  /*95d0*/  MOV R13, R9 ;  /* 0x00000009000d7202 */ /* 0x000fe20000000f00 */
[----:B------:R-:W-:Y:S02]  /*95e0*/  IMAD.MOV.U32 R14, RZ, RZ, R8 ;  /* 0x000000ffff0e7224 */ /* 0x000fe400078e0008 */
[----:B------:R-:W-:Y:S02]  /*95f0*/  IMAD.MOV.U32 R9, RZ, RZ, R16 ;  /* 0x000000ffff097224 */ /* 0x000fe400078e0010 */
[----:B------:R-:W-:Y:S02]  /*9600*/  IMAD.MOV.U32 R8, RZ, RZ, R17 ;  /* 0x000000ffff087224 */ /* 0x000fe400078e0011 */
.L_x_71773:
[----:B------:R-:W-:Y:S05]  /*9610*/  BSYNC B1 ;  /* 0x0000000000017941 */ /* 0x000fea0003800000 */
.L_x_71771:
        /* <DEDUP_REMOVED lines=16> */
.L_x_71775:
[----:B------:R-:W-:Y:S02]  /*9720*/  IMAD.MOV.U32 R16, RZ, RZ, R15 ;  /* 0x000000ffff107224 */ /* 0x000fe400078e000f */
[----:B------:R-:W-:Y:S02]  /*9730*/  IMAD.MOV.U32 R24, RZ, RZ, R7 ;  /* 0x000000ffff187224 */ /* 0x000fe400078e0007 */
[----:B------:R-:W-:Y:S02]  /*9740*/  IMAD.MOV.U32 R15, RZ, RZ, R6 ;  /* 0x000000ffff0f7224 */ /* 0x000fe400078e0006 */
[----:B------:R-:W-:Y:S02]  /*9750*/  IMAD.MOV.U32 R7, RZ, RZ, R18 ;  /* 0x000000ffff077224 */ /* 0x000fe400078e0012 */
.L_x_71776:
[----:B------:R-:W-:Y:S05]  /*9760*/  BSYNC B1 ;  /* 0x0000000000017941 */ /* 0x000fea0003800000 */
.L_x_71774:
        /* <DEDUP_REMOVED lines=9> */
.L_x_71778:
[----:B------:R-:W-:Y:S02]  /*9800*/  IMAD.MOV.U32 R17, RZ, RZ, R16 ;  /* 0x000000ffff117224 */ /* 0x000fe400078e0010 */
[----:B------:R-:W-:Y:S02]  /*9810*/  IMAD.MOV.U32 R27, RZ, RZ, R24 ;  /* 0x000000ffff1b7224 */ /* 0x000fe400078e0018 */
[----:B------:R-:W-:Y:S02]  /*9820*/  IMAD.MOV.U32 R16, RZ, RZ, R4 ;  /* 0x000000ffff107224 */ /* 0x000fe400078e0004 */
[----:B------:R-:W-:Y:S02]  /*9830*/  IMAD.MOV.U32 R24, RZ, RZ, R19 ;  /* 0x000000ffff187224 */ /* 0x000fe400078e0013 */
.L_x_71779:
[----:B------:R-:W-:Y:S05]  /*9840*/  BSYNC B1 ;  /* 0x0000000000017941 */ /* 0x000fea0003800000 */
.L_x_71777:
        /* <DEDUP_REMOVED lines=9> */
.L_x_71781:
[----:B------:R-:W-:Y:S02]  /*98e0*/  IMAD.MOV.U32 R18, RZ, RZ, R17 ;  /* 0x000000ffff127224 */ /* 0x000fe400078e0011 */
[----:B------:R-:W-:Y:S02]  /*98f0*/  IMAD.MOV.U32 R19, RZ, RZ, R27 ;  /* 0x000000ffff137224 */ /* 0x000fe400078e001b */
[----:B------:R-:W-:Y:S02]  /*9900*/  IMAD.MOV.U32 R17, RZ, RZ, R5 ;  /* 0x000000ffff117224 */ /* 0x000fe400078e0005 */
[----:B------:R-:W-:Y:S02]  /*9910*/  IMAD.MOV.U32 R27, RZ, RZ, R26 ;  /* 0x000000ffff1b7224 */ /* 0x000fe400078e001a */
.L_x_71782:
[----:B------:R-:W-:Y:S05]  /*9920*/  BSYNC B1 ;  /* 0x0000000000017941 */ /* 0x000fea0003800000 */
.L_x_71780:
        /* <DEDUP_REMOVED lines=9> */
.L_x_71784:
[----:B------:R-:W-:Y:S02]  /*99c0*/  IMAD.MOV.U32 R29, RZ, RZ, R18 ;  /* 0x000000ffff1d7224 */ /* 0x000fe400078e0012 */
[----:B------:R-:W-:Y:S02]  /*99d0*/  IMAD.MOV.U32 R26, RZ, RZ, R19 ;  /* 0x000000ffff1a7224 */ /* 0x000fe400078e0013 */
[----:B------:R-:W-:Y:S02]  /*99e0*/  IMAD.MOV.U32 R18, RZ, RZ, R11 ;  /* 0x000000ffff127224 */ /* 0x000fe400078e000b */
[----:B------:R-:W-:Y:S02]  /*99f0*/  IMAD.MOV.U32 R19, RZ, RZ, R12 ;  /* 0x000000ffff137224 */ /* 0x000fe400078e000c */
.L_x_71785:
[----:B------:R-:W-:Y:S05]  /*9a00*/  BSYNC B1 ;  /* 0x0000000000017941 */ /* 0x000fea0003800000 */
.L_x_71783:
        /* <DEDUP_REMOVED lines=9> */
.L_x_71787:
[----:B------:R-:W-:Y:S02]  /*9aa0*/  IMAD.MOV.U32 R28, RZ, RZ, R29 ;  /* 0x000000ffff1c7224 */ /* 0x000fe400078e001d */
[----:B------:R-:W-:Y:S02]  /*9ab0*/  IMAD.MOV.U32 R30, RZ, RZ, R26 ;  /* 0x000000ffff1e7224 */ /* 0x000fe400078e001a */
[----:B------:R-:W-:Y:S02]  /*9ac0*/  IMAD.MOV.U32 R29, RZ, RZ, R10 ;  /* 0x000000ffff1d7224 */ /* 0x000fe400078e000a */
[----:B------:R-:W-:Y:S02]  /*9ad0*/  IMAD.MOV.U32 R26, RZ, RZ, R25 ;  /* 0x000000ffff1a7224 */ /* 0x000fe400078e0019 */
.L_x_71788:
[----:B------:R-:W-:Y:S05]  /*9ae0*/  BSYNC B1 ;  /* 0x0000000000017941 */ /* 0x000fea0003800000 */
.L_x_71786:
        /* <DEDUP_REMOVED lines=9> */
.L_x_71790:
[----:B------:R-:W-:Y:S02]  /*9b80*/  IMAD.MOV.U32 R25, RZ, RZ, R28 ;  /* 0x000000ffff197224 */ /* 0x000fe400078e001c */
[----:B------:R-:W-:Y:S02]  /*9b90*/  IMAD.MOV.U32 R31, RZ, RZ, R30 ;  /* 0x000000ffff1f7224 */ /* 0x000fe400078e001e */
[----:B------:R-:W-:Y:S02]  /*9ba0*/  IMAD.MOV.U32 R28, RZ, RZ, R9 ;  /* 0x000000ffff1c7224 */ /* 0x000fe400078e0009 */
[----:B------:R-:W-:Y:S02]  /*9bb0*/  IMAD.MOV.U32 R30, RZ, RZ, R8 ;  /* 0x000000ffff1e7224 */ /* 0x000fe400078e0008 */
.L_x_71791:
[----:B------:R-:W-:Y:S05]  /*9bc0*/  BSYNC B1 ;  /* 0x0000000000017941 */ /* 0x000fea0003800000 */
.L_x_71789:
        /* <DEDUP_REMOVED lines=9> */
.L_x_71793:
[----:B------:R-:W-:Y:S02]  /*9c60*/  IMAD.MOV.U32 R32, RZ, RZ, R25 ;  /* 0x000000ffff207224 */ /* 0x000fe400078e0019 */
[----:B------:R-:W-:Y:S02]  /*9c70*/  IMAD.MOV.U32 R36, RZ, RZ, R31 ;  /* 0x000000ffff247224 */ /* 0x000fe400078e001f */
[----:B------:R-:W-:Y:S02]  /*9c80*/  IMAD.MOV.U32 R25, RZ, RZ, R13 ;  /* 0x000000ffff197224 */ /* 0x000fe400078e000d */
[----:B------:R-:W-:Y:S02]  /*9c90*/  IMAD.MOV.U32 R31, RZ, RZ, R14 ;  /* 0x000000ffff1f7224 */ /* 0x000fe400078e000e */
.L_x_71794:
[----:B------:R-:W-:Y:S05]  /*9ca0*/  BSYNC B1 ;  /* 0x0000000000017941 */ /* 0x000fea0003800000 */
.L_x_71792:
        /* <DEDUP_REMOVED lines=16> */
.L_x_71796:
[----:B------:R-:W-:Y:S01]  /*9db0*/  IMAD.MOV.U32 R14, RZ, RZ, R15 ;  /* 0x000000ffff0e7224 */ /* 0x000fe200078e000f */
[----:B------:R-:W-:Y:S01]  /*9dc0*/  MOV R15, R16 ;  /* 0x00000010000f7202 */ /* 0x000fe20000000f00 */
[----:B------:R-:W-:Y:S02]  /*9dd0*/  IMAD.MOV.U32 R6, RZ, RZ, R7 ;  /* 0x000000ffff067224 */ /* 0x000fe400078e0007 */
[----:B------:R-:W-:Y:S02]  /*9de0*/  IMAD.MOV.U32 R7, RZ, RZ, R24 ;  /* 0x000000ffff077224 */ /* 0x000fe400078e0018 */
.L_x_71797:
[----:B------:R-:W-:Y:S05]  /*9df0*/  BSYNC B1 ;  /* 0x0000000000017941 */ /* 0x000fea0003800000 */
.L_x_71795:
        /* <DEDUP_REMOVED lines=9> */
.L_x_71799:
[----:B------:R-:W-:Y:S01]  /*9e90*/  IMAD.MOV.U32 R13, RZ, RZ, R14 ;  /* 0x000000ffff0d7224 */ /* 0x000fe200078e000e */
[----:B------:R-:W-:Y:S01]  /*9ea0*/  MOV R14, R17 ;  /* 0x00000011000e7202 */ /* 0x000fe20000000f00 */
[----:B------:R-:W-:Y:S02]  /*9eb0*/  IMAD.MOV.U32 R5, RZ, RZ, R6 ;  /* 0x000000ffff057224 */ /* 0x000fe400078e0006 */
[----:B------:R-:W-:Y:S02]  /*9ec0*/  IMAD.MOV.U32 R6, RZ, RZ, R27 ;  /* 0x000000ffff067224 */ /* 0x000fe400078e001b */
.L_x_71800:
[----:B------:R-:W-:Y:S05]  /*9ed0*/  BSYNC B1 ;  /* 0x0000000000017941 */ /* 0x000fea0003800000 */
.L_x_71798:
        /* <DEDUP_REMOVED lines=9> */
.L_x_71802:
[----:B------:R-:W-:Y:S01]  /*9f70*/  IMAD.MOV.U32 R12, RZ, RZ, R13 ;  /* 0x000000ffff0c7224 */ /* 0x000fe200078e000d */
[----:B------:R-:W-:Y:S01]  /*9f80*/  MOV R13, R18 ;  /* 0x00000012000d7202 */ /* 0x000fe20000000f00 */
[----:B------:R-:W-:Y:S02]  /*9f90*/  IMAD.MOV.U32 R4, RZ, RZ, R5 ;  /* 0x000000ffff047224 */ /* 0x000fe400078e0005 */
[----:B------:R-:W-:Y:S02]  /*9fa0*/  IMAD.MOV.U32 R5, RZ, RZ, R19 ;  /* 0x000000ffff057224 */ /* 0x000fe400078e0013 */
.L_x_71803:
[----:B------:R-:W-:Y:S05]  /*9fb0*/  BSYNC B1 ;  /* 0x0000000000017941 */ /* 0x000fea0003800000 */
.L_x_71801:
        /* <DEDUP_REMOVED lines=9> */
.L_x_71805:
[----:B------:R-:W-:Y:S01]  /*a050*/  IMAD.MOV.U32 R19, RZ, RZ, R12 ;  /* 0x000000ffff137224 */ /* 0x000fe200078e000c */
[----:B------:R-:W-:Y:S01]  /*a060*/  MOV R12, R29 ;  /* 0x0000001d000c7202 */ /* 0x000fe20000000f00 */
[----:B------:R-:W-:Y:S02]  /*a070*/  IMAD.MOV.U32 R11, RZ, RZ, R4 ;  /* 0x000000ffff0b7224 */ /* 0x000fe400078e0004 */
[----:B------:R-:W-:Y:S02]  /*a080*/  IMAD.MOV.U32 R4, RZ, RZ, R26 ;  /* 0x000000ffff047224 */ /* 0x000fe400078e001a */
.L_x_71806:
[----:B------:R-:W-:Y:S05]  /*a090*/  BSYNC B1 ;  /* 0x0000000000017941 */ /* 0x000fea0003800000 */
.L_x_71804:
        /* <DEDUP_REMOVED lines=9> */
.L_x_71808:
[----:B------:R-:W-:Y:S01]  /*a130*/  IMAD.MOV.U32 R18, RZ, RZ, R19 ;  /* 0x000000ffff127224 */ /* 0x000fe200078e0013 */
[----:B------:R-:W-:Y:S01]  /*a140*/  MOV R19, R28 ;  /* 0x0000001c00137202 */ /* 0x000fe20000000f00 */
[----:B------:R-:W-:Y:S02]  /*a150*/  IMAD.MOV.U32 R10, RZ, RZ, R11 ;  /* 0x000000ffff0a7224 */ /* 0x000fe400078e000b */
[----:B------:R-:W-:Y:S02]  /*a160*/  IMAD.MOV.U32 R11, RZ, RZ, R30 ;  /* 0x000000ffff0b7224 */ /* 0x000fe400078e001e */
.L_x_71809:
[----:B------:R-:W-:Y:S05]  /*a170*/  BSYNC B1 ;  /* 0x0000000000017941 */ /* 0x000fea0003800000 */
.L_x_71807:
        /* <DEDUP_REMOVED lines=9> */
.L_x_71811:
[----:B------:R-:W-:Y:S01]  /*a210*/  IMAD.MOV.U32 R17, RZ, RZ, R18 ;  /* 0x000000ffff117224 */ /* 0x000fe200078e0012 */
[----:B------:R-:W-:Y:S01]  /*a220*/  MOV R18, R25 ;  /* 0x0000001900127202 */ /* 0x000fe20000000f00 */
[----:B------:R-:W-:Y:S02]  /*a230*/  IMAD.MOV.U32 R9, RZ, RZ, R10 ;  /* 0x000000ffff097224 */ /* 0x000fe400078e000a */
[----:B------:R-:W-:Y:S02]  /*a240*/  IMAD.MOV.U32 R10, RZ, RZ, R31 ;  /* 0x000000ffff0a7224 */ /* 0x000fe400078e001f */
.L_x_71812:
[----:B------:R-:W-:Y:S05]  /*a250*/  BSYNC B1 ;  /* 0x0000000000017941 */ /* 0x000fea0003800000 */
.L_x_71810:
        /* <DEDUP_REMOVED lines=9> */
.L_x_71814:
[----:B------:R-:W-:Y:S01]  /*a2f0*/  IMAD.MOV.U32 R16, RZ, RZ, R17 ;  /* 0x000000ffff107224 */ /* 0x000fe200078e0011 */
[----:B------:R-:W-:Y:S01]  /*a300*/  MOV R17, R32 ;  /* 0x0000002000117202 */ /* 0x000fe20000000f00 */
[----:B------:R-:W-:Y:S02]  /*a310*/  IMAD.MOV.U32 R8, RZ, RZ, R9 ;  /* 0x000000ffff087224 */ /* 0x000fe400078e0009 */
[----:B------:R-:W-:Y:S02]  /*a320*/  IMAD.MOV.U32 R9, RZ, RZ, R36 ;  /* 0x000000ffff097224 */ /* 0x000fe400078e0024 */
.L_x_71815:
[----:B------:R-:W-:Y:S05]  /*a330*/  BSYNC B1 ;  /* 0x0000000000017941 */ /* 0x000fea0003800000 */
.L_x_71813:
[----:B------:R-:W-:Y:S02]  /*a340*/  FADD.FTZ R2, R2, R3 ;  /* 0x0000000302027221 */ /* 0x000fe40000010000 */
[----:B------:R-:W-:Y:S02]  /*a350*/  IMAD.MOV.U32 R3, RZ, RZ, R21 ;  /* 0x000000ffff037224 */ /* 0x000fe400078e0015 */
.L_x_71647:
[----:B-1-34-:R-:W-:Y:S05]  /*a360*/  BSYNC B0 ;  /* 0x0000000000007941 */ /* 0x01afea0003800000 */
.L_x_71646:
        /* <DEDUP_REMOVED lines=30> */
[----:B-1----:R-:W-:Y:S02]  /*a550*/  FSEL R3, R25, R2, P2 ;  /* 0x0000000219037208 */ /* 0x002fe40001000000 */
        /* <DEDUP_REMOVED lines=15> */
.L_x_71819:
[----:B------:R-:W-:Y:S02]  /*a650*/  IMAD.MOV.U32 R46, RZ, RZ, R15 ;  /* 0x000000ffff2e7224 */ /* 0x000fe400078e000f */
[----:B------:R-:W-:Y:S02]  /*a660*/  IMAD.MOV.U32 R48, RZ, RZ, R7 ;  /* 0x000000ffff307224 */ /* 0x000fe400078e0007 */
[----:B------:R-:W-:Y:S02]  /*a670*/  IMAD.MOV.U32 R15, RZ, RZ, R14 ;  /* 0x000000ffff0f7224 */ /* 0x000fe400078e000e */
[----:B------:R-:W-:Y:S02]  /*a680*/  IMAD.MOV.U32 R7, RZ, RZ, R6 ;  /* 0x000000ffff077224 */ /* 0x000fe400078e0006 */
.L_x_71820:
[----:B------:R-:W-:Y:S05]  /*a690*/  BSYNC B1 ;  /* 0x0000000000017941 */ /* 0x000fea0003800000 */
.L_x_71818:
        /* <DEDUP_REMOVED lines=9> */
.L_x_71822:
[----:B------:R-:W-:Y:S02]  /*a730*/  IMAD.MOV.U32 R25, RZ, RZ, R46 ;  /* 0x000000ffff197224 */ /* 0x000fe400078e002e */
[----:B------:R-:W-:Y:S02]  /*a740*/  IMAD.MOV.U32 R27, RZ, RZ, R48 ;  /* 0x000000ffff1b7224 */ /* 0x000fe400078e0030 */
[----:B------:R-:W-:Y:S02]  /*a750*/  IMAD.MOV.U32 R46, RZ, RZ, R13 ;  /* 0x000000ffff2e7224 */ /* 0x000fe400078e000d */
[----:B------:R-:W-:Y:S02]  /*a760*/  IMAD.MOV.U32 R48, RZ, RZ, R5 ;  /* 0x000000ffff307224 */ /* 0x000fe400078e0005 */
.L_x_71823:
[----:B------:R-:W-:Y:S05]  /*a770*/  BSYNC B1 ;  /* 0x0000000000017941 */ /* 0x000fea0003800000 */
.L_x_71821:
        /* <DEDUP_REMOVED lines=9> */
.L_x_71825:
[----:B------:R-:W-:Y:S02]  /*a810*/  IMAD.MOV.U32 R6, RZ, RZ, R25 ;  /* 0x000000ffff067224 */ /* 0x000fe400078e0019 */
[----:B------:R-:W-:Y:S02]  /*a820*/  IMAD.MOV.U32 R14, RZ, RZ, R27 ;  /* 0x000000ffff0e7224 */ /* 0x000fe400078e001b */
[----:B------:R-:W-:Y:S02]  /*a830*/  IMAD.MOV.U32 R25, RZ, RZ, R12 ;  /* 0x000000ffff197224 */ /* 0x000fe400078e000c */
[----:B------:R-:W-:Y:S02]  /*a840*/  IMAD.MOV.U32 R27, RZ, RZ, R4 ;  /* 0x000000ffff1b7224 */ /* 0x000fe400078e0004 */
.L_x_71826:
[----:B------:R-:W-:Y:S05]  /*a850*/  BSYNC B1 ;  /* 0x0000000000017941 */ /* 0x000fea0003800000 */
.L_x_71824:
        /* <DEDUP_REMOVED lines=9> */
.L_x_71828:
[----:B------:R-:W-:Y:S02]  /*a8f0*/  IMAD.MOV.U32 R5, RZ, RZ, R6 ;  /* 0x000000ffff057224 */ /* 0x000fe400078e0006 */
[----:B------:R-:W-:Y:S01]  /*a900*/  IMAD.MOV.U32 R13, RZ, RZ, R14 ;  /* 0x000000ffff0d7224 */ /* 0x000fe200078e000e */
[----:B------:R-:W-:Y:S01]  /*a910*/  MOV R14, R11 ;  /* 0x0000000b000e7202 */ /* 0x000fe20000000f00 */
[----:B------:R-:W-:Y:S02]  /*a920*/  IMAD.MOV.U32 R6, RZ, RZ, R19 ;  /* 0x000000ffff067224 */ /* 0x000fe400078e0013 */
.L_x_71829:
[----:B------:R-:W-:Y:S05]  /*a930*/  BSYNC B1 ;  /* 0x0000000000017941 */ /* 0x000fea0003800000 */
.L_x_71827:
        /* <DEDUP_REMOVED lines=9> */
.L_x_71831:
[----:B------:R-:W-:Y:S01]  /*a9d0*/  IMAD.MOV.U32 R4, RZ, RZ, R5 ;  /* 0x000000ffff047224 */ /* 0x000fe200078e0005 */
[----:B------:R-:W-:Y:S01]  /*a9e0*/  MOV R5, R18 ;  /* 0x0000001200057202 */ /* 0x000fe20000000f00 */
[----:B------:R-:W-:Y:S02]  /*a9f0*/  IMAD.MOV.U32 R12, RZ, RZ, R13 ;  /* 0x000000ffff0c7224 */ /* 0x000fe400078e000d */
[----:B------:R-:W-:Y:S02]  /*aa00*/  IMAD.MOV.U32 R13, RZ, RZ, R10 ;  /* 0x000000ffff0d7224 */ /* 0x000fe400078e000a */
.L_x_71832:
[----:B------:R-:W-:Y:S05]  /*aa10*/  BSYNC B1 ;  /* 0x0000000000017941 */ /* 0x000fea0003800000 */
.L_x_71830:
        /* <DEDUP_REMOVED lines=9> */
.L_x_71834:
[----:B------:R-:W-:Y:S01]  /*aab0*/  IMAD.MOV.U32 R11, RZ, RZ, R4 ;  /* 0x000000ffff0b7224 */ /* 0x000fe200078e0004 */
[----:B------:R-:W-:Y:S01]  /*aac0*/  MOV R19, R12 ;  /* 0x0000000c00137202 */ /* 0x000fe20000000f00 */
[----:B------:R-:W-:Y:S02]  /*aad0*/  IMAD.MOV.U32 R4, RZ, RZ, R17 ;  /* 0x000000ffff047224 */ /* 0x000fe400078e0011 */
[----:B------:R-:W-:Y:S02]  /*aae0*/  IMAD.MOV.U32 R12, RZ, RZ, R9 ;  /* 0x000000ffff0c7224 */ /* 0x000fe400078e0009 */
.L_x_71835:
[----:B------:R-:W-:Y:S05]  /*aaf0*/  BSYNC B1 ;  /* 0x0000000000017941 */ /* 0x000fea0003800000 */
.L_x_71833:
        /* <DEDUP_REMOVED lines=9> */
.L_x_71837:
[----:B------:R-:W-:Y:S01]  /*ab90*/  MOV R9, R11 ;  /* 0x0000000b00097202 */ /* 0x000fe20000000f00 */
[----:B------:R-:W-:Y:S02]  /*aba0*/  IMAD.MOV.U32 R10, RZ, RZ, R19 ;  /* 0x000000ffff0a7224 */ /* 0x000fe400078e0013 */
[----:B------:R-:W-:Y:S02]  /*abb0*/  IMAD.MOV.U32 R11, RZ, RZ, R16 ;  /* 0x000000ffff0b7224 */ /* 0x000fe400078e0010 */
[----:B------:R-:W-:Y:S02]  /*abc0*/  IMAD.MOV.U32 R19, RZ, RZ, R8 ;  /* 0x000000ffff137224 */ /* 0x000fe400078e0008 */
.L_x_71838:
[----:B------:R-:W-:Y:S05]  /*abd0*/  BSYNC B1 ;  /* 0x0000000000017941 */ /* 0x000fea0003800000 */
.L_x_71836:
        /* <DEDUP_REMOVED lines=16> */
.L_x_71840:
[----:B------:R-:W-:Y:S01]  /*ace0*/  IMAD.MOV.U32 R8, RZ, RZ, R15 ;  /* 0x000000ffff087224 */ /* 0x000fe200078e000f */
[----:B------:R-:W-:Y:S01]  /*acf0*/  MOV R15, R46 ;  /* 0x0000002e000f7202 */ /* 0x000fe20000000f00 */
[----:B------:R-:W-:Y:S02]  /*ad00*/  IMAD.MOV.U32 R16, RZ, RZ, R7 ;  /* 0x000000ffff107224 */ /* 0x000fe400078e0007 */
[----:B------:R-:W-:Y:S02]  /*ad10*/  IMAD.MOV.U32 R7, RZ, RZ, R48 ;  /* 0x000000ffff077224 */ /* 0x000fe400078e0030 */
.L_x_71841:
[----:B------:R-:W-:Y:S05]  /*ad20*/  BSYNC B1 ;  /* 0x0000000000017941 */ /* 0x000fea0003800000 */
.L_x_71839:
        /* <DEDUP_REMOVED lines=9> */
.L_x_71843:
[----:B------:R-:W-:Y:S01]  /*adc0*/  IMAD.MOV.U32 R17, RZ, RZ, R8 ;  /* 0x000000ffff117224 */ /* 0x000fe200078e0008 */
[----:B------:R-:W-:Y:S01]  /*add0*/  MOV R29, R16 ;  /* 0x00000010001d7202 */ /* 0x000fe20000000f00 */
[----:B------:R-:W-:Y:S02]  /*ade0*/  IMAD.MOV.U32 R8, RZ, RZ, R25 ;  /* 0x000000ffff087224 */ /* 0x000fe400078e0019 */
[----:B------:R-:W-:Y:S02]  /*adf0*/  IMAD.MOV.U32 R16, RZ, RZ, R27 ;  /* 0x000000ffff107224 */ /* 0x000fe400078e001b */
.L_x_71844:
[----:B------:R-:W-:Y:S05]  /*ae00*/  BSYNC B1 ;  /* 0x0000000000017941 */ /* 0x000fea0003800000 */
.L_x_71842:
        /* <DEDUP_REMOVED lines=9> */
.L_x_71846:
[----:B------:R-:W-:Y:S01]  /*aea0*/  MOV R18, R17 ;  /* 0x0000001100127202 */ /* 0x000fe20000000f00 */
[----:B------:R-:W-:Y:S02]  /*aeb0*/  IMAD.MOV.U32 R46, RZ, RZ, R29 ;  /* 0x000000ffff2e7224 */ /* 0x000fe400078e001d */
[----:B------:R-:W-:Y:S02]  /*aec0*/  IMAD.MOV.U32 R17, RZ, RZ, R6 ;  /* 0x000000ffff117224 */ /* 0x000fe400078e0006 */
[----:B------:R-:W-:Y:S02]  /*aed0*/  IMAD.MOV.U32 R29, RZ, RZ, R14 ;  /* 0x000000ffff1d7224 */ /* 0x000fe400078e000e */
.L_x_71847:
[----:B------:R-:W-:Y:S05]  /*aee0*/  BSYNC B1 ;  /* 0x0000000000017941 */ /* 0x000fea0003800000 */
.L_x_71845:
        /* <DEDUP_REMOVED lines=9> */
.L_x_71849:
[----:B------:R-:W-:Y:S02]  /*af80*/  IMAD.MOV.U32 R25, RZ, RZ, R18 ;  /* 0x000000ffff197224 */ /* 0x000fe400078e0012 */
[----:B------:R-:W-:Y:S02]  /*af90*/  IMAD.MOV.U32 R27, RZ, RZ, R46 ;  /* 0x000000ffff1b7224 */ /* 0x000fe400078e002e */
[----:B------:R-:W-:Y:S02]  /*afa0*/  IMAD.MOV.U32 R18, RZ, RZ, R5 ;  /* 0x000000ffff127224 */ /* 0x000fe400078e0005 */
[----:B------:R-:W-:Y:S02]  /*afb0*/  IMAD.MOV.U32 R46, RZ, RZ, R13 ;  /* 0x000000ffff2e7224 */ /* 0x000fe400078e000d */
.L_x_71850:
[----:B------:R-:W-:Y:S05]  /*afc0*/  BSYNC B1 ;  /* 0x0000000000017941 */ /* 0x000fea0003800000 */
.L_x_71848:
        /* <DEDUP_REMOVED lines=9> */
.L_x_71852:
[----:B------:R-:W-:Y:S02]  /*b060*/  IMAD.MOV.U32 R6, RZ, RZ, R25 ;  /* 0x000000ffff067224 */ /* 0x000fe400078e0019 */
[----:B------:R-:W-:Y:S01]  /*b070*/  IMAD.MOV.U32 R14, RZ, RZ, R27 ;  /* 0x000000ffff0e7224 */ /* 0x000fe200078e001b */
[----:B------:R-:W-:Y:S01]  /*b080*/  MOV R27, R12 ;  /* 0x0000000c001b7202 */ /* 0x000fe20000000f00 */
[----:B------:R-:W-:Y:S02]  /*b090*/  IMAD.MOV.U32 R25, RZ, RZ, R4 ;  /* 0x000000ffff197224 */ /* 0x000fe400078e0004 */
.L_x_71853:
[----:B------:R-:W-:Y:S05]  /*b0a0*/  BSYNC B1 ;  /* 0x0000000000017941 */ /* 0x000fea0003800000 */
.L_x_71851:
        /* <DEDUP_REMOVED lines=9> */
.L_x_71855:
[----:B------:R-:W-:Y:S01]  /*b140*/  IMAD.MOV.U32 R4, RZ, RZ, R6 ;  /* 0x000000ffff047224 */ /* 0x000fe200078e0006 */
[----:B------:R-:W-:Y:S01]  /*b150*/  MOV R6, R11 ;  /* 0x0000000b00067202 */ /* 0x000fe20000000f00 */
[----:B------:R-:W-:Y:S02]  /*b160*/  IMAD.MOV.U32 R5, RZ, RZ, R14 ;  /* 0x000000ffff057224 */ /* 0x000fe400078e000e */
[----:B------:R-:W-:Y:S02]  /*b170*/  IMAD.MOV.U32 R14, RZ, RZ, R19 ;  /* 0x000000ffff0e7224 */ /* 0x000fe400078e0013 */
.L_x_71856:
[----:B------:R-:W-:Y:S05]  /*b180*/  BSYNC B1 ;  /* 0x0000000000017941 */ /* 0x000fea0003800000 */
.L_x_71854:
        /* <DEDUP_REMOVED lines=9> */
.L_x_71858:
[----:B------:R-:W-:Y:S01]  /*b220*/  IMAD.MOV.U32 R11, RZ, RZ, R4 ;  /* 0x000000ffff0b7224 */ /* 0x000fe200078e0004 */
[----:B------:R-:W-:Y:S01]  /*b230*/  MOV R12, R5 ;  /* 0x00000005000c7202 */ /* 0x000fe20000000f00 */
[----:B------:R-:W-:Y:S02]  /*b240*/  IMAD.MOV.U32 R4, RZ, RZ, R9 ;  /* 0x000000ffff047224 */ /* 0x000fe400078e0009 */
[----:B------:R-:W-:Y:S02]  /*b250*/  IMAD.MOV.U32 R5, RZ, RZ, R10 ;  /* 0x000000ffff057224 */ /* 0x000fe400078e000a */
.L_x_71859:
[----:B------:R-:W-:Y:S05]  /*b260*/  BSYNC B1 ;  /* 0x0000000000017941 */ /* 0x000fea0003800000 */
.L_x_71857:
        /* <DEDUP_REMOVED lines=16> */
.L_x_71861:
[----:B------:R-:W-:Y:S02]  /*b370*/  IMAD.MOV.U32 R10, RZ, RZ, R15 ;  /* 0x000000ffff0a7224 */ /* 0x000fe400078e000f */
[----:B------:R-:W-:Y:S01]  /*b380*/  IMAD.MOV.U32 R32, RZ, RZ, R7 ;  /* 0x000000ffff207224 */ /* 0x000fe200078e0007 */
[----:B------:R-:W-:Y:S01]  /*b390*/  MOV R7, R16 ;  /* 0x0000001000077202 */ /* 0x000fe20000000f00 */
[----:B------:R-:W-:Y:S02]  /*b3a0*/  IMAD.MOV.U32 R15, RZ, RZ, R8 ;  /* 0x000000ffff0f7224 */ /* 0x000fe400078e0008 */
.L_x_71862:
[----:B------:R-:W-:Y:S05]  /*b3b0*/  BSYNC B1 ;  /* 0x0000000000017941 */ /* 0x000fea0003800000 */
.L_x_71860:
        /* <DEDUP_REMOVED lines=9> */
.L_x_71864:
[----:B------:R-:W-:Y:S01]  /*b450*/  IMAD.MOV.U32 R9, RZ, RZ, R10 ;  /* 0x000000ffff097224 */ /* 0x000fe200078e000a */
[----:B------:R-:W-:Y:S01]  /*b460*/  MOV R10, R17 ;  /* 0x00000011000a7202 */ /* 0x000fe20000000f00 */
[----:B------:R-:W-:Y:S02]  /*b470*/  IMAD.MOV.U32 R13, RZ, RZ, R32 ;  /* 0x000000ffff0d7224 */ /* 0x000fe400078e0020 */
[----:B------:R-:W-:Y:S02]  /*b480*/  IMAD.MOV.U32 R32, RZ, RZ, R29 ;  /* 0x000000ffff207224 */ /* 0x000fe400078e001d */
.L_x_71865:
[----:B------:R-:W-:Y:S05]  /*b490*/  BSYNC B1 ;  /* 0x0000000000017941 */ /* 0x000fea0003800000 */
.L_x_71863:
        /* <DEDUP_REMOVED lines=9> */
.L_x_71867:
[----:B------:R-:W-:Y:S01]  /*b530*/  IMAD.MOV.U32 R8, RZ, RZ, R9 ;  /* 0x000000ffff087224 */ /* 0x000fe200078e0009 */
[----:B------:R-:W-:Y:S01]  /*b540*/  MOV R16, R13 ;  /* 0x0000000d00107202 */ /* 0x000fe20000000f00 */
[----:B------:R-:W-:Y:S02]  /*b550*/  IMAD.MOV.U32 R9, RZ, RZ, R18 ;  /* 0x000000ffff097224 */ /* 0x000fe400078e0012 */
[----:B------:R-:W-:Y:S02]  /*b560*/  IMAD.MOV.U32 R13, RZ, RZ, R46 ;  /* 0x000000ffff0d7224 */ /* 0x000fe400078e002e */
.L_x_71868:
[----:B------:R-:W-:Y:S05]  /*b570*/  BSYNC B1 ;  /* 0x0000000000017941 */ /* 0x000fea0003800000 */
.L_x_71866:
        /* <DEDUP_REMOVED lines=9> */
.L_x_71870:
[----:B------:R-:W-:Y:S01]  /*b610*/  MOV R17, R8 ;  /* 0x0000000800117202 */ /* 0x000fe20000000f00 */
[----:B------:R-:W-:Y:S02]  /*b620*/  IMAD.MOV.U32 R19, RZ, RZ, R16 ;  /* 0x000000ffff137224 */ /* 0x000fe400078e0010 */
[----:B------:R-:W-:Y:S02]  /*b630*/  IMAD.MOV.U32 R8, RZ, RZ, R25 ;  /* 0x000000ffff087224 */ /* 0x000fe400078e0019 */
[----:B------:R-:W-:Y:S02]  /*b640*/  IMAD.MOV.U32 R16, RZ, RZ, R27 ;  /* 0x000000ffff107224 */ /* 0x000fe400078e001b */
.L_x_71871:
[----:B------:R-:W-:Y:S05]  /*b650*/  BSYNC B1 ;  /* 0x0000000000017941 */ /* 0x000fea0003800000 */
.L_x_71869:
        /* <DEDUP_REMOVED lines=9> */
.L_x_71873:
[----:B------:R-:W-:Y:S02]  /*b6f0*/  IMAD.MOV.U32 R25, RZ, RZ, R17 ;  /* 0x000000ffff197224 */ /* 0x000fe400078e0011 */
[----:B------:R-:W-:Y:S02]  /*b700*/  IMAD.MOV.U32 R18, RZ, RZ, R19 ;  /* 0x000000ffff127224 */ /* 0x000fe400078e0013 */
[----:B------:R-:W-:Y:S02]  /*b710*/  IMAD.MOV.U32 R17, RZ, RZ, R6 ;  /* 0x000000ffff117224 */ /* 0x000fe400078e0006 */
[----:B------:R-:W-:Y:S02]  /*b720*/  IMAD.MOV.U32 R19, RZ, RZ, R14 ;  /* 0x000000ffff137224 */ /* 0x000fe400078e000e */
.L_x_71874:
[----:B------:R-:W-:Y:S05]  /*b730*/  BSYNC B1 ;  /* 0x0000000000017941 */ /* 0x000fea0003800000 */
.L_x_71872:
        /* <DEDUP_REMOVED lines=9> */
.L_x_71876:
[----:B------:R-:W-:Y:S02]  /*b7d0*/  IMAD.MOV.U32 R6, RZ, RZ, R25 ;  /* 0x000000ffff067224 */ /* 0x000fe400078e0019 */
[----:B------:R-:W-:Y:S01]  /*b7e0*/  IMAD.MOV.U32 R27, RZ, RZ, R18 ;  /* 0x000000ffff1b7224 */ /* 0x000fe200078e0012 */
[----:B------:R-:W-:Y:S01]  /*b7f0*/  MOV R18, R5 ;  /* 0x0000000500127202 */ /* 0x000fe20000000f00 */
[----:B------:R-:W-:Y:S02]  /*b800*/  IMAD.MOV.U32 R25, RZ, RZ, R4 ;  /* 0x000000ffff197224 */ /* 0x000fe400078e0004 */
.L_x_71877:
[----:B------:R-:W-:Y:S05]  /*b810*/  BSYNC B1 ;  /* 0x0000000000017941 */ /* 0x000fea0003800000 */
.L_x_71875:
        /* <DEDUP_REMOVED lines=9> */
.L_x_71879:
[----:B------:R-:W-:Y:S01]  /*b8b0*/  IMAD.MOV.U32 R4, RZ, RZ, R6 ;  /* 0x000000ffff047224 */ /* 0x000fe200078e0006 */
[----:B------:R-:W-:Y:S01]  /*b8c0*/  MOV R6, R11 ;  /* 0x0000000b00067202 */ /* 0x000fe20000000f00 */
[----:B------:R-:W-:Y:S02]  /*b8d0*/  IMAD.MOV.U32 R5, RZ, RZ, R27 ;  /* 0x000000ffff057224 */ /* 0x000fe400078e001b */
[----:B------:R-:W-:Y:S02]  /*b8e0*/  IMAD.MOV.U32 R27, RZ, RZ, R12 ;  /* 0x000000ffff1b7224 */ /* 0x000fe400078e000c */
.L_x_71880:
[----:B------:R-:W-:Y:S05]  /*b8f0*/  BSYNC B1 ;  /* 0x0000000000017941 */ /* 0x000fea0003800000 */
.L_x_71878:
        /* <DEDUP_REMOVED lines=16> */
.L_x_71882:
[----:B------:R-:W-:Y:S02]  /*ba00*/  IMAD.MOV.U32 R12, RZ, RZ, R15 ;  /* 0x000000ffff0c7224 */ /* 0x000fe400078e000f */
[----:B------:R-:W-:Y:S02]  /*ba10*/  IMAD.MOV.U32 R14, RZ, RZ, R7 ;  /* 0x000000ffff0e7224 */ /* 0x000fe400078e0007 */
[----:B------:R-:W-:Y:S02]  /*ba20*/  IMAD.MOV.U32 R15, RZ, RZ, R10 ;  /* 0x000000ffff0f7224 */ /* 0x000fe400078e000a */
[----:B------:R-:W-:Y:S02]  /*ba30*/  IMAD.MOV.U32 R7, RZ, RZ, R32 ;  /* 0x000000ffff077224 */ /* 0x000fe400078e0020 */
.L_x_71883:
[----:B------:R-:W-:Y:S05]  /*ba40*/  BSYNC B1 ;  /* 0x0000000000017941 */ /* 0x000fea0003800000 */
.L_x_71881:
        /* <DEDUP_REMOVED lines=9> */
.L_x_71885:
[----:B------:R-:W-:Y:S02]  /*bae0*/  IMAD.MOV.U32 R11, RZ, RZ, R12 ;  /* 0x000000ffff0b7224 */ /* 0x000fe400078e000c */
[----:B------:R-:W-:Y:S01]  /*baf0*/  IMAD.MOV.U32 R29, RZ, RZ, R14 ;  /* 0x000000ffff1d7224 */ /* 0x000fe200078e000e */
[----:B------:R-:W-:Y:S01]  /*bb00*/  MOV R14, R13 ;  /* 0x0000000d000e7202 */ /* 0x000fe20000000f00 */
[----:B------:R-:W-:Y:S02]  /*bb10*/  IMAD.MOV.U32 R12, RZ, RZ, R9 ;  /* 0x000000ffff0c7224 */ /* 0x000fe400078e0009 */
.L_x_71886:
[----:B------:R-:W-:Y:S05]  /*bb20*/  BSYNC B1 ;  /* 0x0000000000017941 */ /* 0x000fea0003800000 */
.L_x_71884:
        /* <DEDUP_REMOVED lines=9> */
.L_x_71888:
[----:B------:R-:W-:Y:S01]  /*bbc0*/  IMAD.MOV.U32 R10, RZ, RZ, R11 ;  /* 0x000000ffff0a7224 */ /* 0x000fe200078e000b */
[----:B------:R-:W-:Y:S01]  /*bbd0*/  MOV R11, R8 ;  /* 0x00000008000b7202 */ /* 0x000fe20000000f00 */
[----:B------:R-:W-:Y:S02]  /*bbe0*/  IMAD.MOV.U32 R30, RZ, RZ, R29 ;  /* 0x000000ffff1e7224 */ /* 0x000fe400078e001d */
[----:B------:R-:W-:Y:S02]  /*bbf0*/  IMAD.MOV.U32 R29, RZ, RZ, R16 ;  /* 0x000000ffff1d7224 */ /* 0x000fe400078e0010 */
.L_x_71889:
[----:B------:R-:W-:Y:S05]  /*bc00*/  BSYNC B1 ;  /* 0x0000000000017941 */ /* 0x000fea0003800000 */
.L_x_71887:
        /* <DEDUP_REMOVED lines=9> */
.L_x_71891:
[----:B------:R-:W-:Y:S01]  /*bca0*/  IMAD.MOV.U32 R8, RZ, RZ, R10 ;  /* 0x000000ffff087224 */ /* 0x000fe200078e000a */
[----:B------:R-:W-:Y:S01]  /*bcb0*/  MOV R9, R30 ;  /* 0x0000001e00097202 */ /* 0x000fe20000000f00 */
[----:B------:R-:W-:Y:S02]  /*bcc0*/  IMAD.MOV.U32 R10, RZ, RZ, R17 ;  /* 0x000000ffff0a7224 */ /* 0x000fe400078e0011 */
[----:B------:R-:W-:Y:S02]  /*bcd0*/  IMAD.MOV.U32 R30, RZ, RZ, R19 ;  /* 0x000000ffff1e7224 */ /* 0x000fe400078e0013 */
.L_x_71892:
[----:B------:R-:W-:Y:S05]  /*bce0*/  BSYNC B1 ;  /* 0x0000000000017941 */ /* 0x000fea0003800000 */
.L_x_71890:
        /* <DEDUP_REMOVED lines=9> */
.L_x_71894:
[----:B------:R-:W-:Y:S01]  /*bd80*/  MOV R13, R8 ;  /* 0x00000008000d7202 */ /* 0x000fe20000000f00 */
[----:B------:R-:W-:Y:S02]  /*bd90*/  IMAD.MOV.U32 R16, RZ, RZ, R9 ;  /* 0x000000ffff107224 */ /* 0x000fe400078e0009 */
[----:B------:R-:W-:Y:S02]  /*bda0*/  IMAD.MOV.U32 R8, RZ, RZ, R25 ;  /* 0x000000ffff087224 */ /* 0x000fe400078e0019 */
[----:B------:R-:W-:Y:S02]  /*bdb0*/  IMAD.MOV.U32 R9, RZ, RZ, R18 ;  /* 0x000000ffff097224 */ /* 0x000fe400078e0012 */
.L_x_71895:
[----:B------:R-:W-:Y:S05]  /*bdc0*/  BSYNC B1 ;  /* 0x0000000000017941 */ /* 0x000fea0003800000 */
.L_x_71893:
        /* <DEDUP_REMOVED lines=9> */
.L_x_71897:
[----:B------:R-:W-:Y:S02]  /*be60*/  IMAD.MOV.U32 R17, RZ, RZ, R13 ;  /* 0x000000ffff117224 */ /* 0x000fe400078e000d */
[----:B------:R-:W-:Y:S02]  /*be70*/  IMAD.MOV.U32 R18, RZ, RZ, R16 ;  /* 0x000000ffff127224 */ /* 0x000fe400078e0010 */
[----:B------:R-:W-:Y:S02]  /*be80*/  IMAD.MOV.U32 R13, RZ, RZ, R6 ;  /* 0x000000ffff0d7224 */ /* 0x000fe400078e0006 */
[----:B------:R-:W-:Y:S02]  /*be90*/  IMAD.MOV.U32 R16, RZ, RZ, R27 ;  /* 0x000000ffff107224 */ /* 0x000fe400078e001b */
.L_x_71898:
[----:B------:R-:W-:Y:S05]  /*bea0*/  BSYNC B1 ;  /* 0x0000000000017941 */ /* 0x000fea0003800000 */
.L_x_71896:
        /* <DEDUP_REMOVED lines=9> */
.L_x_71900:
[----:B------:R-:W-:Y:S02]  /*bf40*/  IMAD.MOV.U32 R6, RZ, RZ, R17 ;  /* 0x000000ffff067224 */ /* 0x000fe400078e0011 */
[----:B------:R-:W-:Y:S01]  /*bf50*/  IMAD.MOV.U32 R19, RZ, RZ, R18 ;  /* 0x000000ffff137224 */ /* 0x000fe200078e0012 */
[----:B------:R-:W-:Y:S01]  /*bf60*/  MOV R18, R5 ;  /* 0x0000000500127202 */ /* 0x000fe20000000f00 */
[----:B------:R-:W-:Y:S02]  /*bf70*/  IMAD.MOV.U32 R17, RZ, RZ, R4 ;  /* 0x000000ffff117224 */ /* 0x000fe400078e0004 */
.L_x_71901:
[----:B------:R-:W-:Y:S05]  /*bf80*/  BSYNC B1 ;  /* 0x0000000000017941 */ /* 0x000fea0003800000 */
.L_x_71899:
        /* <DEDUP_REMOVED lines=16> */
.L_x_71903:
[----:B------:R-:W-:Y:S01]  /*c090*/  MOV R4, R15 ;  /* 0x0000000f00047202 */ /* 0x000fe20000000f00 */
[----:B------:R-:W-:Y:S02]  /*c0a0*/  IMAD.MOV.U32 R28, RZ, RZ, R7 ;  /* 0x000000ffff1c7224 */ /* 0x000fe400078e0007 */
[----:B------:R-:W-:Y:S02]  /*c0b0*/  IMAD.MOV.U32 R15, RZ, RZ, R12 ;  /* 0x000000ffff0f7224 */ /* 0x000fe400078e000c */
[----:B------:R-:W-:Y:S02]  /*c0c0*/  IMAD.MOV.U32 R7, RZ, RZ, R14 ;  /* 0x000000ffff077224 */ /* 0x000fe400078e000e */
.L_x_71904:
[----:B------:R-:W-:Y:S05]  /*c0d0*/  BSYNC B1 ;  /* 0x0000000000017941 */ /* 0x000fea0003800000 */
.L_x_71902:
        /* <DEDUP_REMOVED lines=9> */
.L_x_71906:
[----:B------:R-:W-:Y:S02]  /*c170*/  IMAD.MOV.U32 R5, RZ, RZ, R4 ;  /* 0x000000ffff057224 */ /* 0x000fe400078e0004 */
[----:B------:R-:W-:Y:S02]  /*c180*/  IMAD.MOV.U32 R25, RZ, RZ, R28 ;  /* 0x000000ffff197224 */ /* 0x000fe400078e001c */
[----:B------:R-:W-:Y:S02]  /*c190*/  IMAD.MOV.U32 R4, RZ, RZ, R11 ;  /* 0x000000ffff047224 */ /* 0x000fe400078e000b */
[----:B------:R-:W-:Y:S02]  /*c1a0*/  IMAD.MOV.U32 R28, RZ, RZ, R29 ;  /* 0x000000ffff1c7224 */ /* 0x000fe400078e001d */
.L_x_71907:
[----:B------:R-:W-:Y:S05]  /*c1b0*/  BSYNC B1 ;  /* 0x0000000000017941 */ /* 0x000fea0003800000 */
.L_x_71905:
        /* <DEDUP_REMOVED lines=9> */
.L_x_71909:
[----:B------:R-:W-:Y:S02]  /*c250*/  IMAD.MOV.U32 R11, RZ, RZ, R5 ;  /* 0x000000ffff0b7224 */ /* 0x000fe400078e0005 */
[----:B------:R-:W-:Y:S01]  /*c260*/  IMAD.MOV.U32 R12, RZ, RZ, R25 ;  /* 0x000000ffff0c7224 */ /* 0x000fe200078e0019 */
[----:B------:R-:W-:Y:S01]  /*c270*/  MOV R25, R30 ;  /* 0x0000001e00197202 */ /* 0x000fe20000000f00 */
[----:B------:R-:W-:Y:S02]  /*c280*/  IMAD.MOV.U32 R5, RZ, RZ, R10 ;  /* 0x000000ffff057224 */ /* 0x000fe400078e000a */
.L_x_71910:
[----:B------:R-:W-:Y:S05]  /*c290*/  BSYNC B1 ;  /* 0x0000000000017941 */ /* 0x000fea0003800000 */
.L_x_71908:
        /* <DEDUP_REMOVED lines=9> */
.L_x_71912:
[----:B------:R-:W-:Y:S01]  /*c330*/  IMAD.MOV.U32 R10, RZ, RZ, R11 ;  /* 0x000000ffff0a7224 */ /* 0x000fe200078e000b */
[----:B------:R-:W-:Y:S01]  /*c340*/  MOV R11, R8 ;  /* 0x00000008000b7202 */ /* 0x000fe20000000f00 */
[----:B------:R-:W-:Y:S02]  /*c350*/  IMAD.MOV.U32 R27, RZ, RZ, R12 ;  /* 0x000000ffff1b7224 */ /* 0x000fe400078e000c */
[----:B------:R-:W-:Y:S02]  /*c360*/  IMAD.MOV.U32 R12, RZ, RZ, R9 ;  /* 0x000000ffff0c7224 */ /* 0x000fe400078e0009 */
.L_x_71913:
[----:B------:R-:W-:Y:S05]  /*c370*/  BSYNC B1 ;  /* 0x0000000000017941 */ /* 0x000fea0003800000 */
.L_x_71911:
        /* <DEDUP_REMOVED lines=9> */
.L_x_71915:
[----:B------:R-:W-:Y:S01]  /*c410*/  IMAD.MOV.U32 R8, RZ, RZ, R10 ;  /* 0x000000ffff087224 */ /* 0x000fe200078e000a */
[----:B------:R-:W-:Y:S01]  /*c420*/  MOV R9, R27 ;  /* 0x0000001b00097202 */ /* 0x000fe20000000f00 */
[----:B------:R-:W-:Y:S02]  /*c430*/  IMAD.MOV.U32 R10, RZ, RZ, R13 ;  /* 0x000000ffff0a7224 */ /* 0x000fe400078e000d */
[----:B------:R-:W-:Y:S02]  /*c440*/  IMAD.MOV.U32 R27, RZ, RZ, R16 ;  /* 0x000000ffff1b7224 */ /* 0x000fe400078e0010 */
.L_x_71916:
[----:B------:R-:W-:Y:S05]  /*c450*/  BSYNC B1 ;  /* 0x0000000000017941 */ /* 0x000fea0003800000 */
.L_x_71914:
        /* <DEDUP_REMOVED lines=9> */
.L_x_71918:
[----:B------:R-:W-:Y:S01]  /*c4f0*/  MOV R13, R8 ;  /* 0x00000008000d7202 */ /* 0x000fe20000000f00 */
[----:B------:R-:W-:Y:S02]  /*c500*/  IMAD.MOV.U32 R14, RZ, RZ, R9 ;  /* 0x000000ffff0e7224 */ /* 0x000fe400078e0009 */
[----:B------:R-:W-:Y:S02]  /*c510*/  IMAD.MOV.U32 R8, RZ, RZ, R17 ;  /* 0x000000ffff087224 */ /* 0x000fe400078e0011 */
[----:B------:R-:W-:Y:S02]  /*c520*/  IMAD.MOV.U32 R9, RZ, RZ, R18 ;  /* 0x000000ffff097224 */ /* 0x000fe400078e0012 */
.L_x_71919:
[----:B------:R-:W-:Y:S05]  /*c530*/  BSYNC B1 ;  /* 0x0000000000017941 */ /* 0x000fea0003800000 */
.L_x_71917:
        /* <DEDUP_REMOVED lines=9> */
.L_x_71921:
[----:B------:R-:W-:Y:S02]  /*c5d0*/  IMAD.MOV.U32 R16, RZ, RZ, R13 ;  /* 0x000000ffff107224 */ /* 0x000fe400078e000d */
[----:B------:R-:W-:Y:S02]  /*c5e0*/  IMAD.MOV.U32 R17, RZ, RZ, R14 ;  /* 0x000000ffff117224 */ /* 0x000fe400078e000e */
[----:B------:R-:W-:Y:S02]  /*c5f0*/  IMAD.MOV.U32 R13, RZ, RZ, R6 ;  /* 0x000000ffff0d7224 */ /* 0x000fe400078e0006 */
[----:B------:R-:W-:Y:S02]  /*c600*/  IMAD.MOV.U32 R14, RZ, RZ, R19 ;  /* 0x000000ffff0e7224 */ /* 0x000fe400078e0013 */
.L_x_71922:
[----:B------:R-:W-:Y:S05]  /*c610*/  BSYNC B1 ;  /* 0x0000000000017941 */ /* 0x000fea0003800000 */
.L_x_71920:
        /* <DEDUP_REMOVED lines=16> */
.L_x_71924:
[----:B------:R-:W-:Y:S01]  /*c720*/  IMAD.MOV.U32 R6, RZ, RZ, R15 ;  /* 0x000000ffff067224 */ /* 0x000fe200078e000f */
[----:B------:R-:W-:Y:S01]  /*c730*/  MOV R18, R7 ;  /* 0x0000000700127202 */ /* 0x000fe20000000f00 */
[----:B------:R-:W-:Y:S02]  /*c740*/  IMAD.MOV.U32 R15, RZ, RZ, R4 ;  /* 0x000000ffff0f7224 */ /* 0x000fe400078e0004 */
[----:B------:R-:W-:Y:S02]  /*c750*/  IMAD.MOV.U32 R7, RZ, RZ, R28 ;  /* 0x000000ffff077224 */ /* 0x000fe400078e001c */
.L_x_71925:
[----:B------:R-:W-:Y:S05]  /*c760*/  BSYNC B1 ;  /* 0x0000000000017941 */ /* 0x000fea0003800000 */
.L_x_71923:
        /* <DEDUP_REMOVED lines=9> */
.L_x_71927:
[----:B------:R-:W-:Y:S01]  /*c800*/  MOV R4, R6 ;  /* 0x0000000600047202 */ /* 0x000fe20000000f00 */
[----:B------:R-:W-:Y:S02]  /*c810*/  IMAD.MOV.U32 R19, RZ, RZ, R18 ;  /* 0x000000ffff137224 */ /* 0x000fe400078e0012 */
[----:B------:R-:W-:Y:S02]  /*c820*/  IMAD.MOV.U32 R6, RZ, RZ, R5 ;  /* 0x000000ffff067224 */ /* 0x000fe400078e0005 */
[----:B------:R-:W-:Y:S02]  /*c830*/  IMAD.MOV.U32 R18, RZ, RZ, R25 ;  /* 0x000000ffff127224 */ /* 0x000fe400078e0019 */
.L_x_71928:
[----:B------:R-:W-:Y:S05]  /*c840*/  BSYNC B1 ;  /* 0x0000000000017941 */ /* 0x000fea0003800000 */
.L_x_71926:
        /* <DEDUP_REMOVED lines=9> */
.L_x_71930:
[----:B------:R-:W-:Y:S02]  /*c8e0*/  IMAD.MOV.U32 R5, RZ, RZ, R4 ;  /* 0x000000ffff057224 */ /* 0x000fe400078e0004 */
[----:B------:R-:W-:Y:S02]  /*c8f0*/  IMAD.MOV.U32 R26, RZ, RZ, R19 ;  /* 0x000000ffff1a7224 */ /* 0x000fe400078e0013 */
[----:B------:R-:W-:Y:S02]  /*c900*/  IMAD.MOV.U32 R4, RZ, RZ, R11 ;  /* 0x000000ffff047224 */ /* 0x000fe400078e000b */
[----:B------:R-:W-:Y:S02]  /*c910*/  IMAD.MOV.U32 R19, RZ, RZ, R12 ;  /* 0x000000ffff137224 */ /* 0x000fe400078e000c */
.L_x_71931:
[----:B------:R-:W-:Y:S05]  /*c920*/  BSYNC B1 ;  /* 0x0000000000017941 */ /* 0x000fea0003800000 */
.L_x_71929:
        /* <DEDUP_REMOVED lines=9> */
.L_x_71933:
[----:B------:R-:W-:Y:S02]  /*c9c0*/  IMAD.MOV.U32 R11, RZ, RZ, R5 ;  /* 0x000000ffff0b7224 */ /* 0x000fe400078e0005 */
[----:B------:R-:W-:Y:S01]  /*c9d0*/  IMAD.MOV.U32 R12, RZ, RZ, R26 ;  /* 0x000000ffff0c7224 */ /* 0x000fe200078e001a */
[----:B------:R-:W-:Y:S01]  /*c9e0*/  MOV R26, R27 ;  /* 0x0000001b001a7202 */ /* 0x000fe20000000f00 */
[----:B------:R-:W-:Y:S02]  /*c9f0*/  IMAD.MOV.U32 R5, RZ, RZ, R10 ;  /* 0x000000ffff057224 */ /* 0x000fe400078e000a */
.L_x_71934:
[----:B------:R-:W-:Y:S05]  /*ca00*/  BSYNC B1 ;  /* 0x0000000000017941 */ /* 0x000fea0003800000 */
.L_x_71932:
        /* <DEDUP_REMOVED lines=9> */
.L_x_71936:
[----:B------:R-:W-:Y:S01]  /*caa0*/  IMAD.MOV.U32 R10, RZ, RZ, R11 ;  /* 0x000000ffff0a7224 */ /* 0x000fe200078e000b */
[----:B------:R-:W-:Y:S01]  /*cab0*/  MOV R11, R8 ;  /* 0x00000008000b7202 */ /* 0x000fe20000000f00 */
[----:B------:R-:W-:Y:S02]  /*cac0*/  IMAD.MOV.U32 R25, RZ, RZ, R12 ;  /* 0x000000ffff197224 */ /* 0x000fe400078e000c */
[----:B------:R-:W-:Y:S02]  /*cad0*/  IMAD.MOV.U32 R12, RZ, RZ, R9 ;  /* 0x000000ffff0c7224 */ /* 0x000fe400078e0009 */
.L_x_71937:
[----:B------:R-:W-:Y:S05]  /*cae0*/  BSYNC B1 ;  /* 0x0000000000017941 */ /* 0x000fea0003800000 */
.L_x_71935:
        /* <DEDUP_REMOVED lines=9> */
.L_x_71939:
[----:B------:R-:W-:Y:S01]  /*cb80*/  IMAD.MOV.U32 R9, RZ, RZ, R10 ;  /* 0x000000ffff097224 */ /* 0x000fe200078e000a */
[----:B------:R-:W-:Y:S01]  /*cb90*/  MOV R8, R25 ;  /* 0x0000001900087202 */ /* 0x000fe20000000f00 */
[----:B------:R-:W-:Y:S02]  /*cba0*/  IMAD.MOV.U32 R10, RZ, RZ, R13 ;  /* 0x000000ffff0a7224 */ /* 0x000fe400078e000d */
[----:B------:R-:W-:Y:S02]  /*cbb0*/  IMAD.MOV.U32 R25, RZ, RZ, R14 ;  /* 0x000000ffff197224 */ /* 0x000fe400078e000e */
.L_x_71940:
[----:B------:R-:W-:Y:S05]  /*cbc0*/  BSYNC B1 ;  /* 0x0000000000017941 */ /* 0x000fea0003800000 */
.L_x_71938:
        /* <DEDUP_REMOVED lines=9> */
.L_x_71942:
[----:B------:R-:W-:Y:S01]  /*cc60*/  MOV R13, R9 ;  /* 0x00000009000d7202 */ /* 0x000fe20000000f00 */
[----:B------:R-:W-:Y:S02]  /*cc70*/  IMAD.MOV.U32 R14, RZ, RZ, R8 ;  /* 0x000000ffff0e7224 */ /* 0x000fe400078e0008 */
[----:B------:R-:W-:Y:S02]  /*cc80*/  IMAD.MOV.U32 R9, RZ, RZ, R16 ;  /* 0x000000ffff097224 */ /* 0x000fe400078e0010 */
[----:B------:R-:W-:Y:S02]  /*cc90*/  IMAD.MOV.U32 R8, RZ, RZ, R17 ;  /* 0x000000ffff087224 */ /* 0x000fe400078e0011 */
.L_x_71943:
[----:B------:R-:W-:Y:S05]  /*cca0*/  BSYNC B1 ;  /* 0x0000000000017941 */ /* 0x000fea0003800000 */
.L_x_71941:
        /* <DEDUP_REMOVED lines=16> */
.L_x_71945:
[----:B------:R-:W-:Y:S01]  /*cdb0*/  IMAD.MOV.U32 R16, RZ, RZ, R15 ;  /* 0x000000ffff107224 */ /* 0x000fe200078e000f */
[----:B------:R-:W-:Y:S01]  /*cdc0*/  MOV R15, R6 ;  /* 0x00000006000f7202 */ /* 0x000fe20000000f00 */
[----:B------:R-:W-:Y:S02]  /*cdd0*/  IMAD.MOV.U32 R24, RZ, RZ, R7 ;  /* 0x000000ffff187224 */ /* 0x000fe400078e0007 */
[----:B------:R-:W-:Y:S02]  /*cde0*/  IMAD.MOV.U32 R7, RZ, RZ, R18 ;  /* 0x000000ffff077224 */ /* 0x000fe400078e0012 */
.L_x_71946:
[----:B------:R-:W-:Y:S05]  /*cdf0*/  BSYNC B1 ;  /* 0x0000000000017941 */ /* 0x000fea0003800000 */
.L_x_71944:
        /* <DEDUP_REMOVED lines=9> */
.L_x_71948:
[----:B------:R-:W-:Y:S01]  /*ce90*/  IMAD.MOV.U32 R17, RZ, RZ, R16 ;  /* 0x000000ffff117224 */ /* 0x000fe200078e0010 */
[----:B------:R-:W-:Y:S01]  /*cea0*/  MOV R27, R24 ;  /* 0x00000018001b7202 */ /* 0x000fe20000000f00 */
[----:B------:R-:W-:Y:S02]  /*ceb0*/  IMAD.MOV.U32 R16, RZ, RZ, R4 ;  /* 0x000000ffff107224 */ /* 0x000fe400078e0004 */
[----:B------:R-:W-:Y:S02]  /*cec0*/  IMAD.MOV.U32 R24, RZ, RZ, R19 ;  /* 0x000000ffff187224 */ /* 0x000fe400078e0013 */
.L_x_71949:
[----:B------:R-:W-:Y:S05]  /*ced0*/  BSYNC B1 ;  /* 0x0000000000017941 */ /* 0x000fea0003800000 */
.L_x_71947:
        /* <DEDUP_REMOVED lines=9> */
.L_x_71951:
[----:B------:R-:W-:Y:S01]  /*cf70*/  MOV R18, R17 ;  /* 0x0000001100127202 */ /* 0x000fe20000000f00 */
[----:B------:R-:W-:Y:S02]  /*cf80*/  IMAD.MOV.U32 R19, RZ, RZ, R27 ;  /* 0x000000ffff137224 */ /* 0x000fe400078e001b */
[----:B------:R-:W-:Y:S02]  /*cf90*/  IMAD.MOV.U32 R17, RZ, RZ, R5 ;  /* 0x000000ffff117224 */ /* 0x000fe400078e0005 */
[----:B------:R-:W-:Y:S02]  /*cfa0*/  IMAD.MOV.U32 R27, RZ, RZ, R26 ;  /* 0x000000ffff1b7224 */ /* 0x000fe400078e001a */
.L_x_71952:
[----:B------:R-:W-:Y:S05]  /*cfb0*/  BSYNC B1 ;  /* 0x0000000000017941 */ /* 0x000fea0003800000 */
.L_x_71950:
        /* <DEDUP_REMOVED lines=9> */
.L_x_71954:
[----:B------:R-:W-:Y:S02]  /*d050*/  IMAD.MOV.U32 R29, RZ, RZ, R18 ;  /* 0x000000ffff1d7224 */ /* 0x000fe400078e0012 */
[----:B------:R-:W-:Y:S02]  /*d060*/  IMAD.MOV.U32 R26, RZ, RZ, R19 ;  /* 0x000000ffff1a7224 */ /* 0x000fe400078e0013 */
[----:B------:R-:W-:Y:S02]  /*d070*/  IMAD.MOV.U32 R18, RZ, RZ, R11 ;  /* 0x000000ffff127224 */ /* 0x000fe400078e000b */
[----:B------:R-:W-:Y:S02]  /*d080*/  IMAD.MOV.U32 R19, RZ, RZ, R12 ;  /* 0x000000ffff137224 */ /* 0x000fe400078e000c */
.L_x_71955:
[----:B------:R-:W-:Y:S05]  /*d090*/  BSYNC B1 ;  /* 0x0000000000017941 */ /* 0x000fea0003800000 */
.L_x_71953:
        /* <DEDUP_REMOVED lines=9> */
.L_x_71957:
[----:B------:R-:W-:Y:S02]  /*d130*/  IMAD.MOV.U32 R28, RZ, RZ, R29 ;  /* 0x000000ffff1c7224 */ /* 0x000fe400078e001d */
[----:B------:R-:W-:Y:S01]  /*d140*/  IMAD.MOV.U32 R30, RZ, RZ, R26 ;  /* 0x000000ffff1e7224 */ /* 0x000fe200078e001a */
[----:B------:R-:W-:Y:S01]  /*d150*/  MOV R26, R25 ;  /* 0x00000019001a7202 */ /* 0x000fe20000000f00 */
[----:B------:R-:W-:Y:S02]  /*d160*/  IMAD.MOV.U32 R29, RZ, RZ, R10 ;  /* 0x000000ffff1d7224 */ /* 0x000fe400078e000a */
.L_x_71958:
[----:B------:R-:W-:Y:S05]  /*d170*/  BSYNC B1 ;  /* 0x0000000000017941 */ /* 0x000fea0003800000 */
.L_x_71956:
        /* <DEDUP_REMOVED lines=9> */
.L_x_71960:
[----:B------:R-:W-:Y:S01]  /*d210*/  IMAD.MOV.U32 R25, RZ, RZ, R28 ;  /* 0x000000ffff197224 */ /* 0x000fe200078e001c */
[----:B------:R-:W-:Y:S01]  /*d220*/  MOV R28, R9 ;  /* 0x00000009001c7202 */ /* 0x000fe20000000f00 */
[----:B------:R-:W-:Y:S02]  /*d230*/  IMAD.MOV.U32 R31, RZ, RZ, R30 ;  /* 0x000000ffff1f7224 */ /* 0x000fe400078e001e */
[----:B------:R-:W-:Y:S02]  /*d240*/  IMAD.MOV.U32 R30, RZ, RZ, R8 ;  /* 0x000000ffff1e7224 */ /* 0x000fe400078e0008 */
.L_x_71961:
[----:B------:R-:W-:Y:S05]  /*d250*/  BSYNC B1 ;  /* 0x0000000000017941 */ /* 0x000fea0003800000 */
.L_x_71959:
        /* <DEDUP_REMOVED lines=9> */
.L_x_71963:
[----:B------:R-:W-:Y:S01]  /*d2f0*/  IMAD.MOV.U32 R32, RZ, RZ, R25 ;  /* 0x000000ffff207224 */ /* 0x000fe200078e0019 */
[----:B------:R-:W-:Y:S01]  /*d300*/  MOV R36, R31 ;  /* 0x0000001f00247202 */ /* 0x000fe20000000f00 */
[----:B------:R-:W-:Y:S02]  /*d310*/  IMAD.MOV.U32 R25, RZ, RZ, R13 ;  /* 0x000000ffff197224 */ /* 0x000fe400078e000d */
[----:B------:R-:W-:Y:S02]  /*d320*/  IMAD.MOV.U32 R31, RZ, RZ, R14 ;  /* 0x000000ffff1f7224 */ /* 0x000fe400078e000e */
.L_x_71964:
[----:B------:R-:W-:Y:S05]  /*d330*/  BSYNC B1 ;  /* 0x0000000000017941 */ /* 0x000fea0003800000 */
.L_x_71962:
        /* <DEDUP_REMOVED lines=16> */
.L_x_71966:
[----:B------:R-:W-:Y:S02]  /*d440*/  IMAD.MOV.U32 R14, RZ, RZ, R15 ;  /* 0x000000ffff0e7224 */ /* 0x000fe400078e000f */
[----:B------:R-:W-:Y:S01]  /*d450*/  IMAD.MOV.U32 R6, RZ, RZ, R7 ;  /* 0x000000ffff067224 */ /* 0x000fe200078e0007 */
[----:B------:R-:W-:Y:S01]  /*d460*/  MOV R7, R24 ;  /* 0x0000001800077202 */ /* 0x000fe20000000f00 */
[----:B------:R-:W-:Y:S02]  /*d470*/  IMAD.MOV.U32 R15, RZ, RZ, R16 ;  /* 0x000000ffff0f7224 */ /* 0x000fe400078e0010 */
.L_x_71967:
[----:B------:R-:W-:Y:S05]  /*d480*/  BSYNC B1 ;  /* 0x0000000000017941 */ /* 0x000fea0003800000 */
.L_x_71965:
        /* <DEDUP_REMOVED lines=9> */
.L_x_71969:
[----:B------:R-:W-:Y:S01]  /*d520*/  IMAD.MOV.U32 R13, RZ, RZ, R14 ;  /* 0x000000ffff0d7224 */ /* 0x000fe200078e000e */
[----:B------:R-:W-:Y:S01]  /*d530*/  MOV R14, R17 ;  /* 0x00000011000e7202 */ /* 0x000fe20000000f00 */
[----:B------:R-:W-:Y:S02]  /*d540*/  IMAD.MOV.U32 R5, RZ, RZ, R6 ;  /* 0x000000ffff057224 */ /* 0x000fe400078e0006 */
[----:B------:R-:W-:Y:S02]  /*d550*/  IMAD.MOV.U32 R6, RZ, RZ, R27 ;  /* 0x000000ffff067224 */ /* 0x000fe400078e001b */
.L_x_71970:
[----:B------:R-:W-:Y:S05]  /*d560*/  BSYNC B1 ;  /* 0x0000000000017941 */ /* 0x000fea0003800000 */
.L_x_71968:
        /* <DEDUP_REMOVED lines=9> */
.L_x_71972:
[----:B------:R-:W-:Y:S01]  /*d600*/  IMAD.MOV.U32 R12, RZ, RZ, R13 ;  /* 0x000000ffff0c7224 */ /* 0x000fe200078e000d */
[----:B------:R-:W-:Y:S01]  /*d610*/  MOV R4, R5 ;  /* 0x0000000500047202 */ /* 0x000fe20000000f00 */
[----:B------:R-:W-:Y:S02]  /*d620*/  IMAD.MOV.U32 R13, RZ, RZ, R18 ;  /* 0x000000ffff0d7224 */ /* 0x000fe400078e0012 */
[----:B------:R-:W-:Y:S02]  /*d630*/  IMAD.MOV.U32 R5, RZ, RZ, R19 ;  /* 0x000000ffff057224 */ /* 0x000fe400078e0013 */
.L_x_71973:
[----:B------:R-:W-:Y:S05]  /*d640*/  BSYNC B1 ;  /* 0x0000000000017941 */ /* 0x000fea0003800000 */
.L_x_71971:
        /* <DEDUP_REMOVED lines=9> */
.L_x_71975:
[----:B------:R-:W-:Y:S01]  /*d6e0*/  MOV R19, R12 ;  /* 0x0000000c00137202 */ /* 0x000fe20000000f00 */
[----:B------:R-:W-:Y:S02]  /*d6f0*/  IMAD.MOV.U32 R11, RZ, RZ, R4 ;  /* 0x000000ffff0b7224 */ /* 0x000fe400078e0004 */
[----:B------:R-:W-:Y:S02]  /*d700*/  IMAD.MOV.U32 R12, RZ, RZ, R29 ;  /* 0x000000ffff0c7224 */ /* 0x000fe400078e001d */
[----:B------:R-:W-:Y:S02]  /*d710*/  IMAD.MOV.U32 R4, RZ, RZ, R26 ;  /* 0x000000ffff047224 */ /* 0x000fe400078e001a */
.L_x_71976:
[----:B------:R-:W-:Y:S05]  /*d720*/  BSYNC B1 ;  /* 0x0000000000017941 */ /* 0x000fea0003800000 */
.L_x_71974:
        /* <DEDUP_REMOVED lines=9> */
.L_x_71978:
[----:B------:R-:W-:Y:S02]  /*d7c0*/  IMAD.MOV.U32 R18, RZ, RZ, R19 ;  /* 0x000000ffff127224 */ /* 0x000fe400078e0013 */
[----:B------:R-:W-:Y:S02]  /*d7d0*/  IMAD.MOV.U32 R10, RZ, RZ, R11 ;  /* 0x000000ffff0a7224 */ /* 0x000fe400078e000b */
[----:B------:R-:W-:Y:S02]  /*d7e0*/  IMAD.MOV.U32 R19, RZ, RZ, R28 ;  /* 0x000000ffff137224 */ /* 0x000fe400078e001c */
[----:B------:R-:W-:Y:S02]  /*d7f0*/  IMAD.MOV.U32 R11, RZ, RZ, R30 ;  /* 0x000000ffff0b7224 */ /* 0x000fe400078e001e */
.L_x_71979:
[----:B------:R-:W-:Y:S05]  /*d800*/  BSYNC B1 ;  /* 0x0000000000017941 */ /* 0x000fea0003800000 */
.L_x_71977:
        /* <DEDUP_REMOVED lines=9> */
.L_x_71981:
[----:B------:R-:W-:Y:S02]  /*d8a0*/  IMAD.MOV.U32 R17, RZ, RZ, R18 ;  /* 0x000000ffff117224 */ /* 0x000fe400078e0012 */
[----:B------:R-:W-:Y:S01]  /*d8b0*/  IMAD.MOV.U32 R9, RZ, RZ, R10 ;  /* 0x000000ffff097224 */ /* 0x000fe200078e000a */
[----:B------:R-:W-:Y:S01]  /*d8c0*/  MOV R10, R31 ;  /* 0x0000001f000a7202 */ /* 0x000fe20000000f00 */
[----:B------:R-:W-:Y:S02]  /*d8d0*/  IMAD.MOV.U32 R18, RZ, RZ, R25 ;  /* 0x000000ffff127224 */ /* 0x000fe400078e0019 */
.L_x_71982:
[----:B------:R-:W-:Y:S05]  /*d8e0*/  BSYNC B1 ;  /* 0x0000000000017941 */ /* 0x000fea0003800000 */
.L_x_71980:
        /* <DEDUP_REMOVED lines=9> */
.L_x_71984:
[----:B------:R-:W-:Y:S01]  /*d980*/  IMAD.MOV.U32 R16, RZ, RZ, R17 ;  /* 0x000000ffff107224 */ /* 0x000fe200078e0011 */
[----:B------:R-:W-:Y:S01]  /*d990*/  MOV R17, R32 ;  /* 0x0000002000117202 */ /* 0x000fe20000000f00 */
[----:B------:R-:W-:Y:S02]  /*d9a0*/  IMAD.MOV.U32 R8, RZ, RZ, R9 ;  /* 0x000000ffff087224 */ /* 0x000fe400078e0009 */
[----:B------:R-:W-:Y:S02]  /*d9b0*/  IMAD.MOV.U32 R9, RZ, RZ, R36 ;  /* 0x000000ffff097224 */ /* 0x000fe400078e0024 */
.L_x_71985:
[----:B------:R-:W-:Y:S05]  /*d9c0*/  BSYNC B1 ;  /* 0x0000000000017941 */ /* 0x000fea0003800000 */
.L_x_71983:
[----:B------:R-:W-:Y:S02]  /*d9d0*/  FADD.FTZ R2, R2, R3 ;  /* 0x0000000302027221 */ /* 0x000fe40000010000 */
[----:B------:R-:W-:Y:S02]  /*d9e0*/  IMAD.MOV.U32 R3, RZ, RZ, R21 ;  /* 0x000000ffff037224 */ /* 0x000fe400078e0015 */
.L_x_71817:
[----:B--234-:R-:W-:Y:S05]  /*d9f0*/  BSYNC B0 ;  /* 0x0000000000007941 */ /* 0x01cfea0003800000 */
.L_x_71816:
        /* <DEDUP_REMOVED lines=46> */
.L_x_71989:
[----:B------:R-:W-:Y:S02]  /*dce0*/  IMAD.MOV.U32 R46, RZ, RZ, R15 ;  /* 0x000000ffff2e7224 */ /* 0x000fe400078e000f */
[----:B------:R-:W-:Y:S01]  /*dcf0*/  IMAD.MOV.U32 R48, RZ, RZ, R7 ;  /* 0x000000ffff307224 */ /* 0x000fe200078e0007 */
[----:B------:R-:W-:Y:S01]  /*dd00*/  MOV R7, R6 ;  /* 0x0000000600077202 */ /* 0x000fe20000000f00 */
[----:B------:R-:W-:Y:S02]  /*dd10*/  IMAD.MOV.U32 R15, RZ, RZ, R14 ;  /* 0x000000ffff0f7224 */ /* 0x000fe400078e000e */
.L_x_71990:
[----:B------:R-:W-:Y:S05]  /*dd20*/  BSYNC B1 ;  /* 0x0000000000017941 */ /* 0x000fea0003800000 */
.L_x_71988:
        /* <DEDUP_REMOVED lines=9> */
.L_x_71992:
[----:B------:R-:W-:Y:S01]  /*ddc0*/  IMAD.MOV.U32 R25, RZ, RZ, R46 ;  /* 0x000000ffff197224 */ /* 0x000fe200078e002e */
[----:B------:R-:W-:Y:S01]  /*ddd0*/  MOV R46, R13 ;  /* 0x0000000d002e7202 */ /* 0x000fe20000000f00 */
[----:B------:R-:W-:Y:S02]  /*dde0*/  IMAD.MOV.U32 R27, RZ, RZ, R48 ;  /* 0x000000ffff1b7224 */ /* 0x000fe400078e0030 */
[----:B------:R-:W-:Y:S02]  /*ddf0*/  IMAD.MOV.U32 R48, RZ, RZ, R5 ;  /* 0x000000ffff307224 */ /* 0x000fe400078e0005 */
.L_x_71993:
[----:B------:R-:W-:Y:S05]  /*de00*/  BSYNC B1 ;  /* 0x0000000000017941 */ /* 0x000fea0003800000 */
.L_x_71991:
        /* <DEDUP_REMOVED lines=9> */
.L_x_71995:
[----:B------:R-:W-:Y:S01]  /*dea0*/  IMAD.MOV.U32 R6, RZ, RZ, R25 ;  /* 0x000000ffff067224 */ /* 0x000fe200078e0019 */
[----:B------:R-:W-:Y:S01]  /*deb0*/  MOV R14, R27 ;  /* 0x0000001b000e7202 */ /* 0x000fe20000000f00 */
[----:B------:R-:W-:Y:S02]  /*dec0*/  IMAD.MOV.U32 R25, RZ, RZ, R12 ;  /* 0x000000ffff197224 */ /* 0x000fe400078e000c */
[----:B------:R-:W-:Y:S02]  /*ded0*/  IMAD.MOV.U32 R27, RZ, RZ, R4 ;  /* 0x000000ffff1b7224 */ /* 0x000fe400078e0004 */
.L_x_71996:
[----:B------:R-:W-:Y:S05]  /*dee0*/  BSYNC B1 ;  /* 0x0000000000017941 */ /* 0x000fea0003800000 */
.L_x_71994:
        /* <DEDUP_REMOVED lines=9> */
.L_x_71998:
[----:B------:R-:W-:Y:S01]  /*df80*/  MOV R5, R6 ;  /* 0x0000000600057202 */ /* 0x000fe20000000f00 */
[----:B------:R-:W-:Y:S02]  /*df90*/  IMAD.MOV.U32 R13, RZ, RZ, R14 ;  /* 0x000000ffff0d7224 */ /* 0x000fe400078e000e */
[----:B------:R-:W-:Y:S02]  /*dfa0*/  IMAD.MOV.U32 R6, RZ, RZ, R19 ;  /* 0x000000ffff067224 */ /* 0x000fe400078e0013 */
[----:B------:R-:W-:Y:S02]  /*dfb0*/  IMAD.MOV.U32 R14, RZ, RZ, R11 ;  /* 0x000000ffff0e7224 */ /* 0x000fe400078e000b */
.L_x_71999:
[----:B------:R-:W-:Y:S05]  /*dfc0*/  BSYNC B1 ;  /* 0x0000000000017941 */ /* 0x000fea0003800000 */
.L_x_71997:
        /* <DEDUP_REMOVED lines=9> */
.L_x_72001:
[----:B------:R-:W-:Y:S02]  /*e060*/  IMAD.MOV.U32 R4, RZ, RZ, R5 ;  /* 0x000000ffff047224 */ /* 0x000fe400078e0005 */
[----:B------:R-:W-:Y:S02]  /*e070*/  IMAD.MOV.U32 R12, RZ, RZ, R13 ;  /* 0x000000ffff0c7224 */ /* 0x000fe400078e000d */
[----:B------:R-:W-:Y:S02]  /*e080*/  IMAD.MOV.U32 R5, RZ, RZ, R18 ;  /* 0x000000ffff057224 */ /* 0x000fe400078e0012 */
[----:B------:R-:W-:Y:S02]  /*e090*/  IMAD.MOV.U32 R13, RZ, RZ, R10 ;  /* 0x000000ffff0d7224 */ /* 0x000fe400078e000a */
.L_x_72002:
[----:B------:R-:W-:Y:S05]  /*e0a0*/  BSYNC B1 ;  /* 0x0000000000017941 */ /* 0x000fea0003800000 */
.L_x_72000:
        /* <DEDUP_REMOVED lines=9> */
.L_x_72004:
[----:B------:R-:W-:Y:S02]  /*e140*/  IMAD.MOV.U32 R11, RZ, RZ, R4 ;  /* 0x000000ffff0b7224 */ /* 0x000fe400078e0004 */
[----:B------:R-:W-:Y:S01]  /*e150*/  IMAD.MOV.U32 R19, RZ, RZ, R12 ;  /* 0x000000ffff137224 */ /* 0x000fe200078e000c */
[----:B------:R-:W-:Y:S01]  /*e160*/  MOV R12, R9 ;  /* 0x00000009000c7202 */ /* 0x000fe20000000f00 */
[----:B------:R-:W-:Y:S02]  /*e170*/  IMAD.MOV.U32 R4, RZ, RZ, R17 ;  /* 0x000000ffff047224 */ /* 0x000fe400078e0011 */
.L_x_72005:
[----:B------:R-:W-:Y:S05]  /*e180*/  BSYNC B1 ;  /* 0x0000000000017941 */ /* 0x000fea0003800000 */
.L_x_72003:
        /* <DEDUP_REMOVED lines=9> */
.L_x_72007:
[----:B------:R-:W-:Y:S01]  /*e220*/  IMAD.MOV.U32 R9, RZ, RZ, R11 ;  /* 0x000000ffff097224 */ /* 0x000fe200078e000b */
[----:B------:R-:W-:Y:S01]  /*e230*/  MOV R11, R16 ;  /* 0x00000010000b7202 */ /* 0x000fe20000000f00 */
[----:B------:R-:W-:Y:S02]  /*e240*/  IMAD.MOV.U32 R10, RZ, RZ, R19 ;  /* 0x000000ffff0a7224 */ /* 0x000fe400078e0013 */
[----:B------:R-:W-:Y:S02]  /*e250*/  IMAD.MOV.U32 R19, RZ, RZ, R8 ;  /* 0x000000ffff137224 */ /* 0x000fe400078e0008 */
.L_x_72008:
[----:B------:R-:W-:Y:S05]  /*e260*/  BSYNC B1 ;  /* 0x0000000000017941 */ /* 0x000fea0003800000 */
.L_x_72006:
        /* <DEDUP_REMOVED lines=16> */
.L_x_72010:
[----:B------:R-:W-:Y:S02]  /*e370*/  IMAD.MOV.U32 R8, RZ, RZ, R15 ;  /* 0x000000ffff087224 */ /* 0x000fe400078e000f */
[----:B------:R-:W-:Y:S02]  /*e380*/  IMAD.MOV.U32 R16, RZ, RZ, R7 ;  /* 0x000000ffff107224 */ /* 0x000fe400078e0007 */
[----:B------:R-:W-:Y:S02]  /*e390*/  IMAD.MOV.U32 R15, RZ, RZ, R46 ;  /* 0x000000ffff0f7224 */ /* 0x000fe400078e002e */
[----:B------:R-:W-:Y:S02]  /*e3a0*/  IMAD.MOV.U32 R7, RZ, RZ, R48 ;  /* 0x000000ffff077224 */ /* 0x000fe400078e0030 */
.L_x_72011:
[----:B------:R-:W-:Y:S05]  /*e3b0*/  BSYNC B1 ;  /* 0x0000000000017941 */ /* 0x000fea0003800000 */
.L_x_72009:
        /* <DEDUP_REMOVED lines=9> */
.L_x_72013:
[----:B------:R-:W-:Y:S02]  /*e450*/  IMAD.MOV.U32 R17, RZ, RZ, R8 ;  /* 0x000000ffff117224 */ /* 0x000fe400078e0008 */
[----:B------:R-:W-:Y:S01]  /*e460*/  IMAD.MOV.U32 R29, RZ, RZ, R16 ;  /* 0x000000ffff1d7224 */ /* 0x000fe200078e0010 */
[----:B------:R-:W-:Y:S01]  /*e470*/  MOV R16, R27 ;  /* 0x0000001b00107202 */ /* 0x000fe20000000f00 */
[----:B------:R-:W-:Y:S02]  /*e480*/  IMAD.MOV.U32 R8, RZ, RZ, R25 ;  /* 0x000000ffff087224 */ /* 0x000fe400078e0019 */
.L_x_72014:
[----:B------:R-:W-:Y:S05]  /*e490*/  BSYNC B1 ;  /* 0x0000000000017941 */ /* 0x000fea0003800000 */
.L_x_72012:
        /* <DEDUP_REMOVED lines=9> */
.L_x_72016:
[----:B------:R-:W-:Y:S01]  /*e530*/  IMAD.MOV.U32 R18, RZ, RZ, R17 ;  /* 0x000000ffff127224 */ /* 0x000fe200078e0011 */
[----:B------:R-:W-:Y:S01]  /*e540*/  MOV R17, R6 ;  /* 0x0000000600117202 */ /* 0x000fe20000000f00 */
[----:B------:R-:W-:Y:S02]  /*e550*/  IMAD.MOV.U32 R46, RZ, RZ, R29 ;  /* 0x000000ffff2e7224 */ /* 0x000fe400078e001d */
[----:B------:R-:W-:Y:S02]  /*e560*/  IMAD.MOV.U32 R29, RZ, RZ, R14 ;  /* 0x000000ffff1d7224 */ /* 0x000fe400078e000e */
.L_x_72017:
[----:B------:R-:W-:Y:S05]  /*e570*/  BSYNC B1 ;  /* 0x0000000000017941 */ /* 0x000fea0003800000 */
.L_x_72015:
        /* <DEDUP_REMOVED lines=9> */
.L_x_72019:
[----:B------:R-:W-:Y:S01]  /*e610*/  IMAD.MOV.U32 R25, RZ, RZ, R18 ;  /* 0x000000ffff197224 */ /* 0x000fe200078e0012 */
[----:B------:R-:W-:Y:S01]  /*e620*/  MOV R27, R46 ;  /* 0x0000002e001b7202 */ /* 0x000fe20000000f00 */
[----:B------:R-:W-:Y:S02]  /*e630*/  IMAD.MOV.U32 R18, RZ, RZ, R5 ;  /* 0x000000ffff127224 */ /* 0x000fe400078e0005 */
[----:B------:R-:W-:Y:S02]  /*e640*/  IMAD.MOV.U32 R46, RZ, RZ, R13 ;  /* 0x000000ffff2e7224 */ /* 0x000fe400078e000d */
.L_x_72020:
[----:B------:R-:W-:Y:S05]  /*e650*/  BSYNC B1 ;  /* 0x0000000000017941 */ /* 0x000fea0003800000 */
.L_x_72018:
        /* <DEDUP_REMOVED lines=9> */
.L_x_72022:
[----:B------:R-:W-:Y:S01]  /*e6f0*/  MOV R6, R25 ;  /* 0x0000001900067202 */ /* 0x000fe20000000f00 */
[----:B------:R-:W-:Y:S02]  /*e700*/  IMAD.MOV.U32 R14, RZ, RZ, R27 ;  /* 0x000000ffff0e7224 */ /* 0x000fe400078e001b */
[----:B------:R-:W-:Y:S02]  /*e710*/  IMAD.MOV.U32 R25, RZ, RZ, R4 ;  /* 0x000000ffff197224 */ /* 0x000fe400078e0004 */
[----:B------:R-:W-:Y:S02]  /*e720*/  IMAD.MOV.U32 R27, RZ, RZ, R12 ;  /* 0x000000ffff1b7224 */ /* 0x000fe400078e000c */
.L_x_72023:
[----:B------:R-:W-:Y:S05]  /*e730*/  BSYNC B1 ;  /* 0x0000000000017941 */ /* 0x000fea0003800000 */
.L_x_72021:
        /* <DEDUP_REMOVED lines=9> */
.L_x_72025:
[----:B------:R-:W-:Y:S02]  /*e7d0*/  IMAD.MOV.U32 R4, RZ, RZ, R6 ;  /* 0x000000ffff047224 */ /* 0x000fe400078e0006 */
[----:B------:R-:W-:Y:S02]  /*e7e0*/  IMAD.MOV.U32 R5, RZ, RZ, R14 ;  /* 0x000000ffff057224 */ /* 0x000fe400078e000e */
[----:B------:R-:W-:Y:S02]  /*e7f0*/  IMAD.MOV.U32 R6, RZ, RZ, R11 ;  /* 0x000000ffff067224 */ /* 0x000fe400078e000b */
[----:B------:R-:W-:Y:S02]  /*e800*/  IMAD.MOV.U32 R14, RZ, RZ, R19 ;  /* 0x000000ffff0e7224 */ /* 0x000fe400078e0013 */
.L_x_72026:
[----:B------:R-:W-:Y:S05]  /*e810*/  BSYNC B1 ;  /* 0x0000000000017941 */ /* 0x000fea0003800000 */
.L_x_72024:
        /* <DEDUP_REMOVED lines=9> */
.L_x_72028:
[----:B------:R-:W-:Y:S02]  /*e8b0*/  IMAD.MOV.U32 R11, RZ, RZ, R4 ;  /* 0x000000ffff0b7224 */ /* 0x000fe400078e0004 */
[----:B------:R-:W-:Y:S01]  /*e8c0*/  IMAD.MOV.U32 R12, RZ, RZ, R5 ;  /* 0x000000ffff0c7224 */ /* 0x000fe200078e0005 */
[----:B------:R-:W-:Y:S01]  /*e8d0*/  MOV R5, R10 ;  /* 0x0000000a00057202 */ /* 0x000fe20000000f00 */
[----:B------:R-:W-:Y:S02]  /*e8e0*/  IMAD.MOV.U32 R4, RZ, RZ, R9 ;  /* 0x000000ffff047224 */ /* 0x000fe400078e0009 */
.L_x_72029:
[----:B------:R-:W-:Y:S05]  /*e8f0*/  BSYNC B1 ;  /* 0x0000000000017941 */ /* 0x000fea0003800000 */
.L_x_72027:
        /* <DEDUP_REMOVED lines=16> */
.L_x_72031:
[----:B------:R-:W-:Y:S01]  /*ea00*/  MOV R10, R15 ;  /* 0x0000000f000a7202 */ /* 0x000fe20000000f00 */
[----:B------:R-:W-:Y:S02]  /*ea10*/  IMAD.MOV.U32 R32, RZ, RZ, R7 ;  /* 0x000000ffff207224 */ /* 0x000fe400078e0007 */
[----:B------:R-:W-:Y:S02]  /*ea20*/  IMAD.MOV.U32 R15, RZ, RZ, R8 ;  /* 0x000000ffff0f7224 */ /* 0x000fe400078e0008 */
[----:B------:R-:W-:Y:S02]  /*ea30*/  IMAD.MOV.U32 R7, RZ, RZ, R16 ;  /* 0x000000ffff077224 */ /* 0x000fe400078e0010 */
.L_x_72032:
[----:B------:R-:W-:Y:S05]  /*ea40*/  BSYNC B1 ;  /* 0x0000000000017941 */ /* 0x000fea0003800000 */
.L_x_72030:
        /* <DEDUP_REMOVED lines=9> */
.L_x_72034:
[----:B------:R-:W-:Y:S02]  /*eae0*/  IMAD.MOV.U32 R9, RZ, RZ, R10 ;  /* 0x000000ffff097224 */ /* 0x000fe400078e000a */
[----:B------:R-:W-:Y:S02]  /*eaf0*/  IMAD.MOV.U32 R13, RZ, RZ, R32 ;  /* 0x000000ffff0d7224 */ /* 0x000fe400078e0020 */
[----:B------:R-:W-:Y:S02]  /*eb00*/  IMAD.MOV.U32 R10, RZ, RZ, R17 ;  /* 0x000000ffff0a7224 */ /* 0x000fe400078e0011 */
[----:B------:R-:W-:Y:S02]  /*eb10*/  IMAD.MOV.U32 R32, RZ, RZ, R29 ;  /* 0x000000ffff207224 */ /* 0x000fe400078e001d */
.L_x_72035:
[----:B------:R-:W-:Y:S05]  /*eb20*/  BSYNC B1 ;  /* 0x0000000000017941 */ /* 0x000fea0003800000 */
.L_x_72033:
        /* <DEDUP_REMOVED lines=9> */
.L_x_72037:
[----:B------:R-:W-:Y:S02]  /*ebc0*/  IMAD.MOV.U32 R8, RZ, RZ, R9 ;  /* 0x000000ffff087224 */ /* 0x000fe400078e0009 */
[----:B------:R-:W-:Y:S01]  /*ebd0*/  IMAD.MOV.U32 R16, RZ, RZ, R13 ;  /* 0x000000ffff107224 */ /* 0x000fe200078e000d */
[----:B------:R-:W-:Y:S01]  /*ebe0*/  MOV R13, R46 ;  /* 0x0000002e000d7202 */ /* 0x000fe20000000f00 */
[----:B------:R-:W-:Y:S02]  /*ebf0*/  IMAD.MOV.U32 R9, RZ, RZ, R18 ;  /* 0x000000ffff097224 */ /* 0x000fe400078e0012 */
.L_x_72038:
[----:B------:R-:W-:Y:S05]  /*ec00*/  BSYNC B1 ;  /* 0x0000000000017941 */ /* 0x000fea0003800000 */
.L_x_72036:
        /* <DEDUP_REMOVED lines=9> */
.L_x_72040:
[----:B------:R-:W-:Y:S01]  /*eca0*/  IMAD.MOV.U32 R17, RZ, RZ, R8 ;  /* 0x000000ffff117224 */ /* 0x000fe200078e0008 */
[----:B------:R-:W-:Y:S01]  /*ecb0*/  MOV R8, R25 ;  /* 0x0000001900087202 */ /* 0x000fe20000000f00 */
[----:B------:R-:W-:Y:S02]  /*ecc0*/  IMAD.MOV.U32 R19, RZ, RZ, R16 ;  /* 0x000000ffff137224 */ /* 0x000fe400078e0010 */
[----:B------:R-:W-:Y:S02]  /*ecd0*/  IMAD.MOV.U32 R16, RZ, RZ, R27 ;  /* 0x000000ffff107224 */ /* 0x000fe400078e001b */
.L_x_72041:
[----:B------:R-:W-:Y:S05]  /*ece0*/  BSYNC B1 ;  /* 0x0000000000017941 */ /* 0x000fea0003800000 */
.L_x_72039:
        /* <DEDUP_REMOVED lines=9> */
.L_x_72043:
[----:B------:R-:W-:Y:S01]  /*ed80*/  IMAD.MOV.U32 R25, RZ, RZ, R17 ;  /* 0x000000ffff197224 */ /* 0x000fe200078e0011 */
[----:B------:R-:W-:Y:S01]  /*ed90*/  MOV R18, R19 ;  /* 0x0000001300127202 */ /* 0x000fe20000000f00 */
[----:B------:R-:W-:Y:S02]  /*eda0*/  IMAD.MOV.U32 R17, RZ, RZ, R6 ;  /* 0x000000ffff117224 */ /* 0x000fe400078e0006 */
[----:B------:R-:W-:Y:S02]  /*edb0*/  IMAD.MOV.U32 R19, RZ, RZ, R14 ;  /* 0x000000ffff137224 */ /* 0x000fe400078e000e */
.L_x_72044:
[----:B------:R-:W-:Y:S05]  /*edc0*/  BSYNC B1 ;  /* 0x0000000000017941 */ /* 0x000fea0003800000 */
.L_x_72042:
        /* <DEDUP_REMOVED lines=9> */
.L_x_72046:
[----:B------:R-:W-:Y:S01]  /*ee60*/  MOV R6, R25 ;  /* 0x0000001900067202 */ /* 0x000fe20000000f00 */
[----:B------:R-:W-:Y:S02]  /*ee70*/  IMAD.MOV.U32 R27, RZ, RZ, R18 ;  /* 0x000000ffff1b7224 */ /* 0x000fe400078e0012 */
[----:B------:R-:W-:Y:S02]  /*ee80*/  IMAD.MOV.U32 R25, RZ, RZ, R4 ;  /* 0x000000ffff197224 */ /* 0x000fe400078e0004 */
[----:B------:R-:W-:Y:S02]  /*ee90*/  IMAD.MOV.U32 R18, RZ, RZ, R5 ;  /* 0x000000ffff127224 */ /* 0x000fe400078e0005 */
.L_x_72047:
[----:B------:R-:W-:Y:S05]  /*eea0*/  BSYNC B1 ;  /* 0x0000000000017941 */ /* 0x000fea0003800000 */
.L_x_72045:
        /* <DEDUP_REMOVED lines=9> */
.L_x_72049:
[----:B------:R-:W-:Y:S02]  /*ef40*/  IMAD.MOV.U32 R4, RZ, RZ, R6 ;  /* 0x000000ffff047224 */ /* 0x000fe400078e0006 */
[----:B------:R-:W-:Y:S02]  /*ef50*/  IMAD.MOV.U32 R5, RZ, RZ, R27 ;  /* 0x000000ffff057224 */ /* 0x000fe400078e001b */
[----:B------:R-:W-:Y:S02]  /*ef60*/  IMAD.MOV.U32 R6, RZ, RZ, R11 ;  /* 0x000000ffff067224 */ /* 0x000fe400078e000b */
[----:B------:R-:W-:Y:S02]  /*ef70*/  IMAD.MOV.U32 R27, RZ, RZ, R12 ;  /* 0x000000ffff1b7224 */ /* 0x000fe400078e000c */
.L_x_72050:
[----:B------:R-:W-:Y:S05]  /*ef80*/  BSYNC B1 ;  /* 0x0000000000017941 */ /* 0x000fea0003800000 */
.L_x_72048:
        /* <DEDUP_REMOVED lines=16> */
.L_x_72052:
[----:B------:R-:W-:Y:S01]  /*f090*/  IMAD.MOV.U32 R12, RZ, RZ, R15 ;  /* 0x000000ffff0c7224 */ /* 0x000fe200078e000f */
[----:B------:R-:W-:Y:S01]  /*f0a0*/  MOV R14, R7 ;  /* 0x00000007000e7202 */ /* 0x000fe20000000f00 */
[----:B------:R-:W-:Y:S02]  /*f0b0*/  IMAD.MOV.U32 R15, RZ, RZ, R10 ;  /* 0x000000ffff0f7224 */ /* 0x000fe400078e000a */
[----:B------:R-:W-:Y:S02]  /*f0c0*/  IMAD.MOV.U32 R7, RZ, RZ, R32 ;  /* 0x000000ffff077224 */ /* 0x000fe400078e0020 */
.L_x_72053:
[----:B------:R-:W-:Y:S05]  /*f0d0*/  BSYNC B1 ;  /* 0x0000000000017941 */ /* 0x000fea0003800000 */
.L_x_72051:
        /* <DEDUP_REMOVED lines=9> */
.L_x_72055:
[----:B------:R-:W-:Y:S01]  /*f170*/  MOV R11, R12 ;  /* 0x0000000c000b7202 */ /* 0x000fe20000000f00 */
[----:B------:R-:W-:Y:S02]  /*f180*/  IMAD.MOV.U32 R29, RZ, RZ, R14 ;  /* 0x000000ffff1d7224 */ /* 0x000fe400078e000e */
[----:B------:R-:W-:Y:S02]  /*f190*/  IMAD.MOV.U32 R12, RZ, RZ, R9 ;  /* 0x000000ffff0c7224 */ /* 0x000fe400078e0009 */
[----:B------:R-:W-:Y:S02]  /*f1a0*/  IMAD.MOV.U32 R14, RZ, RZ, R13 ;  /* 0x000000ffff0e7224 */ /* 0x000fe400078e000d */
.L_x_72056:
[----:B------:R-:W-:Y:S05]  /*f1b0*/  BSYNC B1 ;  /* 0x0000000000017941 */ /* 0x000fea0003800000 */
.L_x_72054:
        /* <DEDUP_REMOVED lines=9> */
.L_x_72058:
[----:B------:R-:W-:Y:S02]  /*f250*/  IMAD.MOV.U32 R10, RZ, RZ, R11 ;  /* 0x000000ffff0a7224 */ /* 0x000fe400078e000b */
[----:B------:R-:W-:Y:S02]  /*f260*/  IMAD.MOV.U32 R30, RZ, RZ, R29 ;  /* 0x000000ffff1e7224 */ /* 0x000fe400078e001d */
[----:B------:R-:W-:Y:S02]  /*f270*/  IMAD.MOV.U32 R11, RZ, RZ, R8 ;  /* 0x000000ffff0b7224 */ /* 0x000fe400078e0008 */
[----:B------:R-:W-:Y:S02]  /*f280*/  IMAD.MOV.U32 R29, RZ, RZ, R16 ;  /* 0x000000ffff1d7224 */ /* 0x000fe400078e0010 */
.L_x_72059:
[----:B------:R-:W-:Y:S05]  /*f290*/  BSYNC B1 ;  /* 0x0000000000017941 */ /* 0x000fea0003800000 */
.L_x_72057:
        /* <DEDUP_REMOVED lines=9> */
.L_x_72061:
[----:B------:R-:W-:Y:S02]  /*f330*/  IMAD.MOV.U32 R8, RZ, RZ, R10 ;  /* 0x000000ffff087224 */ /* 0x000fe400078e000a */
[----:B------:R-:W-:Y:S01]  /*f340*/  IMAD.MOV.U32 R9, RZ, RZ, R30 ;  /* 0x000000ffff097224 */ /* 0x000fe200078e001e */
[----:B------:R-:W-:Y:S01]  /*f350*/  MOV R30, R19 ;  /* 0x00000013001e7202 */ /* 0x000fe20000000f00 */
[----:B------:R-:W-:Y:S02]  /*f360*/  IMAD.MOV.U32 R10, RZ, RZ, R17 ;  /* 0x000000ffff0a7224 */ /* 0x000fe400078e0011 */
.L_x_72062:
[----:B------:R-:W-:Y:S05]  /*f370*/  BSYNC B1 ;  /* 0x0000000000017941 */ /* 0x000fea0003800000 */
.L_x_72060:
        /* <DEDUP_REMOVED lines=9> */
.L_x_72064:
[----:B------:R-:W-:Y:S01]  /*f410*/  IMAD.MOV.U32 R13, RZ, RZ, R8 ;  /* 0x000000ffff0d7224 */ /* 0x000fe200078e0008 */
[----:B------:R-:W-:Y:S01]  /*f420*/  MOV R8, R25 ;  /* 0x0000001900087202 */ /* 0x000fe20000000f00 */
[----:B------:R-:W-:Y:S02]  /*f430*/  IMAD.MOV.U32 R16, RZ, RZ, R9 ;  /* 0x000000ffff107224 */ /* 0x000fe400078e0009 */
[----:B------:R-:W-:Y:S02]  /*f440*/  IMAD.MOV.U32 R9, RZ, RZ, R18 ;  /* 0x000000ffff097224 */ /* 0x000fe400078e0012 */
.L_x_72065:
[----:B------:R-:W-:Y:S05]  /*f450*/  BSYNC B1 ;  /* 0x0000000000017941 */ /* 0x000fea0003800000 */
.L_x_72063:
        /* <DEDUP_REMOVED lines=9> */
.L_x_72067:
[----:B------:R-:W-:Y:S01]  /*f4f0*/  IMAD.MOV.U32 R17, RZ, RZ, R13 ;  /* 0x000000ffff117224 */ /* 0x000fe200078e000d */
[----:B------:R-:W-:Y:S01]  /*f500*/  MOV R18, R16 ;  /* 0x0000001000127202 */ /* 0x000fe20000000f00 */
[----:B------:R-:W-:Y:S02]  /*f510*/  IMAD.MOV.U32 R13, RZ, RZ, R6 ;  /* 0x000000ffff0d7224 */ /* 0x000fe400078e0006 */
[----:B------:R-:W-:Y:S02]  /*f520*/  IMAD.MOV.U32 R16, RZ, RZ, R27 ;  /* 0x000000ffff107224 */ /* 0x000fe400078e001b */
.L_x_72068:
[----:B------:R-:W-:Y:S05]  /*f530*/  BSYNC B1 ;  /* 0x0000000000017941 */ /* 0x000fea0003800000 */
.L_x_72066:
        /* <DEDUP_REMOVED lines=9> */
.L_x_72070:
[----:B------:R-:W-:Y:S01]  /*f5d0*/  MOV R6, R17 ;  /* 0x0000001100067202 */ /* 0x000fe20000000f00 */
[----:B------:R-:W-:Y:S02]  /*f5e0*/  IMAD.MOV.U32 R19, RZ, RZ, R18 ;  /* 0x000000ffff137224 */ /* 0x000fe400078e0012 */
[----:B------:R-:W-:Y:S02]  /*f5f0*/  IMAD.MOV.U32 R17, RZ, RZ, R4 ;  /* 0x000000ffff117224 */ /* 0x000fe400078e0004 */
[----:B------:R-:W-:Y:S02]  /*f600*/  IMAD.MOV.U32 R18, RZ, RZ, R5 ;  /* 0x000000ffff127224 */ /* 0x000fe400078e0005 */
.L_x_72071:
[----:B------:R-:W-:Y:S05]  /*f610*/  BSYNC B1 ;  /* 0x0000000000017941 */ /* 0x000fea0003800000 */
.L_x_72069:
        /* <DEDUP_REMOVED lines=16> */
.L_x_72073:
[----:B------:R-:W-:Y:S01]  /*f720*/  IMAD.MOV.U32 R4, RZ, RZ, R15 ;  /* 0x000000ffff047224 */ /* 0x000fe200078e000f */
[----:B------:R-:W-:Y:S01]  /*f730*/  MOV R15, R12 ;  /* 0x0000000c000f7202 */ /* 0x000fe20000000f00 */
[----:B------:R-:W-:Y:S02]  /*f740*/  IMAD.MOV.U32 R28, RZ, RZ, R7 ;  /* 0x000000ffff1c7224 */ /* 0x000fe400078e0007 */
[----:B------:R-:W-:Y:S02]  /*f750*/  IMAD.MOV.U32 R7, RZ, RZ, R14 ;  /* 0x000000ffff077224 */ /* 0x000fe400078e000e */
.L_x_72074:
[----:B------:R-:W-:Y:S05]  /*f760*/  BSYNC B1 ;  /* 0x0000000000017941 */ /* 0x000fea0003800000 */
.L_x_72072:
        /* <DEDUP_REMOVED lines=9> */
.L_x_72076:
[----:B------:R-:W-:Y:S01]  /*f800*/  IMAD.MOV.U32 R5, RZ, RZ, R4 ;  /* 0x000000ffff057224 */ /* 0x000fe200078e0004 */
[----:B------:R-:W-:Y:S01]  /*f810*/  MOV R25, R28 ;  /* 0x0000001c00197202 */ /* 0x000fe20000000f00 */
[----:B------:R-:W-:Y:S02]  /*f820*/  IMAD.MOV.U32 R4, RZ, RZ, R11 ;  /* 0x000000ffff047224 */ /* 0x000fe400078e000b */
[----:B------:R-:W-:Y:S02]  /*f830*/  IMAD.MOV.U32 R28, RZ, RZ, R29 ;  /* 0x000000ffff1c7224 */ /* 0x000fe400078e001d */
.L_x_72077:
[----:B------:R-:W-:Y:S05]  /*f840*/  BSYNC B1 ;  /* 0x0000000000017941 */ /* 0x000fea0003800000 */
.L_x_72075:
        /* <DEDUP_REMOVED lines=9> */
.L_x_72079:
[----:B------:R-:W-:Y:S01]  /*f8e0*/  MOV R11, R5 ;  /* 0x00000005000b7202 */ /* 0x000fe20000000f00 */
[----:B------:R-:W-:Y:S02]  /*f8f0*/  IMAD.MOV.U32 R12, RZ, RZ, R25 ;  /* 0x000000ffff0c7224 */ /* 0x000fe400078e0019 */
[----:B------:R-:W-:Y:S02]  /*f900*/  IMAD.MOV.U32 R5, RZ, RZ, R10 ;  /* 0x000000ffff057224 */ /* 0x000fe400078e000a */
[----:B------:R-:W-:Y:S02]  /*f910*/  IMAD.MOV.U32 R25, RZ, RZ, R30 ;  /* 0x000000ffff197224 */ /* 0x000fe400078e001e */
.L_x_72080:
[----:B------:R-:W-:Y:S05]  /*f920*/  BSYNC B1 ;  /* 0x0000000000017941 */ /* 0x000fea0003800000 */
.L_x_72078:
        /* <DEDUP_REMOVED lines=9> */
.L_x_72082:
[----:B------:R-:W-:Y:S02]  /*f9c0*/  IMAD.MOV.U32 R10, RZ, RZ, R11 ;  /* 0x000000ffff0a7224 */ /* 0x000fe400078e000b */
[----:B------:R-:W-:Y:S02]  /*f9d0*/  IMAD.MOV.U32 R27, RZ, RZ, R12 ;  /* 0x000000ffff1b7224 */ /* 0x000fe400078e000c */
[----:B------:R-:W-:Y:S02]  /*f9e0*/  IMAD.MOV.U32 R11, RZ, RZ, R8 ;  /* 0x000000ffff0b7224 */ /* 0x000fe400078e0008 */
[----:B------:R-:W-:Y:S02]  /*f9f0*/  IMAD.MOV.U32 R12, RZ, RZ, R9 ;  /* 0x000000ffff0c7224 */ /* 0x000fe400078e0009 */
.L_x_72083:
[----:B------:R-:W-:Y:S05]  /*fa00*/  BSYNC B1 ;  /* 0x0000000000017941 */ /* 0x000fea0003800000 */
.L_x_72081:
        /* <DEDUP_REMOVED lines=9> */
.L_x_72085:
[----:B------:R-:W-:Y:S02]  /*faa0*/  IMAD.MOV.U32 R8, RZ, RZ, R10 ;  /* 0x000000ffff087224 */ /* 0x000fe400078e000a */
[----:B------:R-:W-:Y:S01]  /*fab0*/  IMAD.MOV.U32 R9, RZ, RZ, R27 ;  /* 0x000000ffff097224 */ /* 0x000fe200078e001b */
[----:B------:R-:W-:Y:S01]  /*fac0*/  MOV R27, R16 ;  /* 0x00000010001b7202 */ /* 0x000fe20000000f00 */
[----:B------:R-:W-:Y:S02]  /*fad0*/  IMAD.MOV.U32 R10, RZ, RZ, R13 ;  /* 0x000000ffff0a7224 */ /* 0x000fe400078e000d */
.L_x_72086:
[----:B------:R-:W-:Y:S05]  /*fae0*/  BSYNC B1 ;  /* 0x0000000000017941 */ /* 0x000fea0003800000 */
.L_x_72084:
        /* <DEDUP_REMOVED lines=9> */
.L_x_72088:
[----:B------:R-:W-:Y:S01]  /*fb80*/  IMAD.MOV.U32 R13, RZ, RZ, R8 ;  /* 0x000000ffff0d7224 */ /* 0x000fe200078e0008 */
[----:B------:R-:W-:Y:S01]  /*fb90*/  MOV R8, R17 ;  /* 0x0000001100087202 */ /* 0x000fe20000000f00 */
[----:B------:R-:W-:Y:S02]  /*fba0*/  IMAD.MOV.U32 R14, RZ, RZ, R9 ;  /* 0x000000ffff0e7224 */ /* 0x000fe400078e0009 */
[----:B------:R-:W-:Y:S02]  /*fbb0*/  IMAD.MOV.U32 R9, RZ, RZ, R18 ;  /* 0x000000ffff097224 */ /* 0x000fe400078e0012 */
.L_x_72089:
[----:B------:R-:W-:Y:S05]  /*fbc0*/  BSYNC B1 ;  /* 0x0000000000017941 */ /* 0x000fea0003800000 */
.L_x_72087:
        /* <DEDUP_REMOVED lines=9> */
.L_x_72091:
[----:B------:R-:W-:Y:S01]  /*fc60*/  IMAD.MOV.U32 R16, RZ, RZ, R13 ;  /* 0x000000ffff107224 */ /* 0x000fe200078e000d */
[----:B------:R-:W-:Y:S01]  /*fc70*/  MOV R17, R14 ;  /* 0x0000000e00117202 */ /* 0x000fe20000000f00 */
[----:B------:R-:W-:Y:S02]  /*fc80*/  IMAD.MOV.U32 R13, RZ, RZ, R6 ;  /* 0x000000ffff0d7224 */ /* 0x000fe400078e0006 */
[----:B------:R-:W-:Y:S02]  /*fc90*/  IMAD.MOV.U32 R14, RZ, RZ, R19 ;  /* 0x000000ffff0e7224 */ /* 0x000fe400078e0013 */
.L_x_72092:
[----:B------:R-:W-:Y:S05]  /*fca0*/  BSYNC B1 ;  /* 0x0000000000017941 */ /* 0x000fea0003800000 */
.L_x_72090:
        /* <DEDUP_REMOVED lines=16> */
.L_x_72094:
[----:B------:R-:W-:Y:S02]  /*fdb0*/  IMAD.MOV.U32 R6, RZ, RZ, R15 ;  /* 0x000000ffff067224 */ /* 0x000fe400078e000f */
[----:B------:R-:W-:Y:S01]  /*fdc0*/  IMAD.MOV.U32 R18, RZ, RZ, R7 ;  /* 0x000000ffff127224 */ /* 0x000fe200078e0007 */
[----:B------:R-:W-:Y:S01]  /*fdd0*/  MOV R7, R28 ;  /* 0x0000001c00077202 */ /* 0x000fe20000000f00 */
[----:B------:R-:W-:Y:S02]  /*fde0*/  IMAD.MOV.U32 R15, RZ, RZ, R4 ;  /* 0x000000ffff0f7224 */ /* 0x000fe400078e0004 */
.L_x_72095:
[----:B------:R-:W-:Y:S05]  /*fdf0*/  BSYNC B1 ;  /* 0x0000000000017941 */ /* 0x000fea0003800000 */
.L_x_72093:
        /* <DEDUP_REMOVED lines=9> */
.L_x_72097:
[----:B------:R-:W-:Y:S01]  /*fe90*/  IMAD.MOV.U32 R4, RZ, RZ, R6 ;  /* 0x000000ffff047224 */ /* 0x000fe200078e0006 */
[----:B------:R-:W-:Y:S01]  /*fea0*/  MOV R6, R5 ;  /* 0x0000000500067202 */ /* 0x000fe20000000f00 */
[----:B------:R-:W-:Y:S02]  /*feb0*/  IMAD.MOV.U32 R19, RZ, RZ, R18 ;  /* 0x000000ffff137224 */ /* 0x000fe400078e0012 */
[----:B------:R-:W-:Y:S02]  /*fec0*/  IMAD.MOV.U32 R18, RZ, RZ, R25 ;  /* 0x000000ffff127224 */ /* 0x000fe400078e0019 */
.L_x_72098:
[----:B------:R-:W-:Y:S05]  /*fed0*/  BSYNC B1 ;  /* 0x0000000000017941 */ /* 0x000fea0003800000 */
.L_x_72096:
        /* <DEDUP_REMOVED lines=9> */
.L_x_72100:
[----:B------:R-:W-:Y:S01]  /*ff70*/  IMAD.MOV.U32 R5, RZ, RZ, R4 ;  /* 0x000000ffff057224 */ /* 0x000fe200078e0004 */
[----:B------:R-:W-:Y:S01]  /*ff80*/  MOV R26, R19 ;  /* 0x00000013001a7202 */ /* 0x000fe20000000f00 */
[----:B------:R-:W-:Y:S02]  /*ff90*/  IMAD.MOV.U32 R4, RZ, RZ, R11 ;  /* 0x000000ffff047224 */ /* 0x000fe400078e000b */
[----:B------:R-:W-:Y:S02]  /*ffa0*/  IMAD.MOV.U32 R19, RZ, RZ, R12 ;  /* 0x000000ffff137224 */ /* 0x000fe400078e000c */
.L_x_72101:
[----:B------:R-:W-:Y:S05]  /*ffb0*/  BSYNC B1 ;  /* 0x0000000000017941 */ /* 0x000fea0003800000 */
.L_x_72099:
        /* <DEDUP_REMOVED lines=9> */
.L_x_72103:
[----:B------:R-:W-:Y:S01]  /*10050*/  MOV R11, R5 ;  /* 0x00000005000b7202 */ /* 0x000fe20000000f00 */
[----:B------:R-:W-:Y:S02]  /*10060*/  IMAD.MOV.U32 R12, RZ, RZ, R26 ;  /* 0x000000ffff0c7224 */ /* 0x000fe400078e001a */
[----:B------:R-:W-:Y:S02]  /*10070*/  IMAD.MOV.U32 R5, RZ, RZ, R10 ;  /* 0x000000ffff057224 */ /* 0x000fe400078e000a */
[----:B------:R-:W-:Y:S02]  /*10080*/  IMAD.MOV.U32 R26, RZ, RZ, R27 ;  /* 0x000000ffff1a7224 */ /* 0x000fe400078e001b */
.L_x_72104:
[----:B------:R-:W-:Y:S05]  /*10090*/  BSYNC B1 ;  /* 0x0000000000017941 */ /* 0x000fea0003800000 */
.L_x_72102:
        /* <DEDUP_REMOVED lines=9> */
.L_x_72106:
[----:B------:R-:W-:Y:S02]  /*10130*/  IMAD.MOV.U32 R10, RZ, RZ, R11 ;  /* 0x000000ffff0a7224 */ /* 0x000fe400078e000b */
[----:B------:R-:W-:Y:S02]  /*10140*/  IMAD.MOV.U32 R25, RZ, RZ, R12 ;  /* 0x000000ffff197224 */ /* 0x000fe400078e000c */
[----:B------:R-:W-:Y:S02]  /*10150*/  IMAD.MOV.U32 R11, RZ, RZ, R8 ;  /* 0x000000ffff0b7224 */ /* 0x000fe400078e0008 */
[----:B------:R-:W-:Y:S02]  /*10160*/  IMAD.MOV.U32 R12, RZ, RZ, R9 ;  /* 0x000000ffff0c7224 */ /* 0x000fe400078e0009 */
.L_x_72107:
[----:B------:R-:W-:Y:S05]  /*10170*/  BSYNC B1 ;  /* 0x0000000000017941 */ /* 0x000fea0003800000 */
.L_x_72105:
        /* <DEDUP_REMOVED lines=9> */
.L_x_72109:
[----:B------:R-:W-:Y:S02]  /*10210*/  IMAD.MOV.U32 R9, RZ, RZ, R10 ;  /* 0x000000ffff097224 */ /* 0x000fe400078e000a */
[----:B------:R-:W-:Y:S01]  /*10220*/  IMAD.MOV.U32 R8, RZ, RZ, R25 ;  /* 0x000000ffff087224 */ /* 0x000fe200078e0019 */
[----:B------:R-:W-:Y:S01]  /*10230*/  MOV R25, R14 ;  /* 0x0000000e00197202 */ /* 0x000fe20000000f00 */
[----:B------:R-:W-:Y:S02]  /*10240*/  IMAD.MOV.U32 R10, RZ, RZ, R13 ;  /* 0x000000ffff0a7224 */ /* 0x000fe400078e000d */
.L_x_72110:
[----:B------:R-:W-:Y:S05]  /*10250*/  BSYNC B1 ;  /* 0x0000000000017941 */ /* 0x000fea0003800000 */
.L_x_72108:
        /* <DEDUP_REMOVED lines=9> */
.L_x_72112:
[----:B------:R-:W-:Y:S01]  /*102f0*/  IMAD.MOV.U32 R13, RZ, RZ, R9 ;  /* 0x000000ffff0d7224 */ /* 0x000fe200078e0009 */
[----:B------:R-:W-:Y:S01]  /*10300*/  MOV R9, R16 ;  /* 0x0000001000097202 */ /* 0x000fe20000000f00 */
[----:B------:R-:W-:Y:S02]  /*10310*/  IMAD.MOV.U32 R14, RZ, RZ, R8 ;  /* 0x000000ffff0e7224 */ /* 0x000fe400078e0008 */
[----:B------:R-:W-:Y:S02]  /*10320*/  IMAD.MOV.U32 R8, RZ, RZ, R17 ;  /* 0x000000ffff087224 */ /* 0x000fe400078e0011 */
.L_x_72113:
[----:B------:R-:W-:Y:S05]  /*10330*/  BSYNC B1 ;  /* 0x0000000000017941 */ /* 0x000fea0003800000 */
.L_x_72111:
        /* <DEDUP_REMOVED lines=16> */
.L_x_72115:
[----:B------:R-:W-:Y:S02]  /*10440*/  IMAD.MOV.U32 R16, RZ, RZ, R15 ;  /* 0x000000ffff107224 */ /* 0x000fe400078e000f */
[----:B------:R-:W-:Y:S02]  /*10450*/  IMAD.MOV.U32 R24, RZ, RZ, R7 ;  /* 0x000000ffff187224 */ /* 0x000fe400078e0007 */
[----:B------:R-:W-:Y:S02]  /*10460*/  IMAD.MOV.U32 R15, RZ, RZ, R6 ;  /* 0x000000ffff0f7224 */ /* 0x000fe400078e0006 */
[----:B------:R-:W-:Y:S02]  /*10470*/  IMAD.MOV.U32 R7, RZ, RZ, R18 ;  /* 0x000000ffff077224 */ /* 0x000fe400078e0012 */
.L_x_72116:
[----:B------:R-:W-:Y:S05]  /*10480*/  BSYNC B1 ;  /* 0x0000000000017941 */ /* 0x000fea0003800000 */
.L_x_72114:
        /* <DEDUP_REMOVED lines=9> */
.L_x_72118:
[----:B------:R-:W-:Y:S02]  /*10520*/  IMAD.MOV.U32 R17, RZ, RZ, R16 ;  /* 0x000000ffff117224 */ /* 0x000fe400078e0010 */
[----:B------:R-:W-:Y:S01]  /*10530*/  IMAD.MOV.U32 R27, RZ, RZ, R24 ;  /* 0x000000ffff1b7224 */ /* 0x000fe200078e0018 */
[----:B------:R-:W-:Y:S01]  /*10540*/  MOV R24, R19 ;  /* 0x0000001300187202 */ /* 0x000fe20000000f00 */
[----:B------:R-:W-:Y:S02]  /*10550*/  IMAD.MOV.U32 R16, RZ, RZ, R4 ;  /* 0x000000ffff107224 */ /* 0x000fe400078e0004 */
.L_x_72119:
[----:B------:R-:W-:Y:S05]  /*10560*/  BSYNC B1 ;  /* 0x0000000000017941 */ /* 0x000fea0003800000 */
.L_x_72117:
        /* <DEDUP_REMOVED lines=9> */
.L_x_72121:
[----:B------:R-:W-:Y:S01]  /*10600*/  IMAD.MOV.U32 R18, RZ, RZ, R17 ;  /* 0x000000ffff127224 */ /* 0x000fe200078e0011 */
[----:B------:R-:W-:Y:S01]  /*10610*/  MOV R17, R5 ;  /* 0x0000000500117202 */ /* 0x000fe20000000f00 */
[----:B------:R-:W-:Y:S02]  /*10620*/  IMAD.MOV.U32 R19, RZ, RZ, R27 ;  /* 0x000000ffff137224 */ /* 0x000fe400078e001b */
[----:B------:R-:W-:Y:S02]  /*10630*/  IMAD.MOV.U32 R27, RZ, RZ, R26 ;  /* 0x000000ffff1b7224 */ /* 0x000fe400078e001a */
.L_x_72122:
[----:B------:R-:W-:Y:S05]  /*10640*/  BSYNC B1 ;  /* 0x0000000000017941 */ /* 0x000fea0003800000 */
.L_x_72120:
        /* <DEDUP_REMOVED lines=9> */
.L_x_72124:
[----:B------:R-:W-:Y:S01]  /*106e0*/  IMAD.MOV.U32 R29, RZ, RZ, R18 ;  /* 0x000000ffff1d7224 */ /* 0x000fe200078e0012 */
[----:B------:R-:W-:Y:S01]  /*106f0*/  MOV R26, R19 ;  /* 0x00000013001a7202 */ /* 0x000fe20000000f00 */
[----:B------:R-:W-:Y:S02]  /*10700*/  IMAD.MOV.U32 R18, RZ, RZ, R11 ;  /* 0x000000ffff127224 */ /* 0x000fe400078e000b */
[----:B------:R-:W-:Y:S02]  /*10710*/  IMAD.MOV.U32 R19, RZ, RZ, R12 ;  /* 0x000000ffff137224 */ /* 0x000fe400078e000c */
.L_x_72125:
[----:B------:R-:W-:Y:S05]  /*10720*/  BSYNC B1 ;  /* 0x0000000000017941 */ /* 0x000fea0003800000 */
.L_x_72123:
        /* <DEDUP_REMOVED lines=9> */
.L_x_72127:
[----:B------:R-:W-:Y:S01]  /*107c0*/  MOV R28, R29 ;  /* 0x0000001d001c7202 */ /* 0x000fe20000000f00 */
[----:B------:R-:W-:Y:S02]  /*107d0*/  IMAD.MOV.U32 R30, RZ, RZ, R26 ;  /* 0x000000ffff1e7224 */ /* 0x000fe400078e001a */
[----:B------:R-:W-:Y:S02]  /*107e0*/  IMAD.MOV.U32 R29, RZ, RZ, R10 ;  /* 0x000000ffff1d7224 */ /* 0x000fe400078e000a */
[----:B------:R-:W-:Y:S02]  /*107f0*/  IMAD.MOV.U32 R26, RZ, RZ, R25 ;  /* 0x000000ffff1a7224 */ /* 0x000fe400078e0019 */
.L_x_72128:
[----:B------:R-:W-:Y:S05]  /*10800*/  BSYNC B1 ;  /* 0x0000000000017941 */ /* 0x000fea0003800000 */
.L_x_72126:
        /* <DEDUP_REMOVED lines=9> */
.L_x_72130:
[----:B------:R-:W-:Y:S02]  /*108a0*/  IMAD.MOV.U32 R25, RZ, RZ, R28 ;  /* 0x000000ffff197224 */ /* 0x000fe400078e001c */
[----:B------:R-:W-:Y:S02]  /*108b0*/  IMAD.MOV.U32 R31, RZ, RZ, R30 ;  /* 0x000000ffff1f7224 */ /* 0x000fe400078e001e */
[----:B------:R-:W-:Y:S02]  /*108c0*/  IMAD.MOV.U32 R28, RZ, RZ, R9 ;  /* 0x000000ffff1c7224 */ /* 0x000fe400078e0009 */
[----:B------:R-:W-:Y:S02]  /*108d0*/  IMAD.MOV.U32 R30, RZ, RZ, R8 ;  /* 0x000000ffff1e7224 */ /* 0x000fe400078e0008 */
.L_x_72131:
[----:B------:R-:W-:Y:S05]  /*108e0*/  BSYNC B1 ;  /* 0x0000000000017941 */ /* 0x000fea0003800000 */
.L_x_72129:
        /* <DEDUP_REMOVED lines=9> */
.L_x_72133:
[----:B------:R-:W-:Y:S02]  /*10980*/  IMAD.MOV.U32 R32, RZ, RZ, R25 ;  /* 0x000000ffff207224 */ /* 0x000fe400078e0019 */
[----:B------:R-:W-:Y:S01]  /*10990*/  IMAD.MOV.U32 R36, RZ, RZ, R31 ;  /* 0x000000ffff247224 */ /* 0x000fe200078e001f */
[----:B------:R-:W-:Y:S01]  /*109a0*/  MOV R31, R14 ;  /* 0x0000000e001f7202 */ /* 0x000fe20000000f00 */
[----:B------:R-:W-:Y:S02]  /*109b0*/  IMAD.MOV.U32 R25, RZ, RZ, R13 ;  /* 0x000000ffff197224 */ /* 0x000fe400078e000d */
.L_x_72134:
[----:B------:R-:W-:Y:S05]  /*109c0*/  BSYNC B1 ;  /* 0x0000000000017941 */ /* 0x000fea0003800000 */
.L_x_72132:
        /* <DEDUP_REMOVED lines=16> */
.L_x_72136:
[----:B------:R-:W-:Y:S01]  /*10ad0*/  MOV R14, R15 ;  /* 0x0000000f000e7202 */ /* 0x000fe20000000f00 */
[----:B------:R-:W-:Y:S02]  /*10ae0*/  IMAD.MOV.U32 R6, RZ, RZ, R7 ;  /* 0x000000ffff067224 */ /* 0x000fe400078e0007 */
[----:B------:R-:W-:Y:S02]  /*10af0*/  IMAD.MOV.U32 R15, RZ, RZ, R16 ;  /* 0x000000ffff0f7224 */ /* 0x000fe400078e0010 */
[----:B------:R-:W-:Y:S02]  /*10b00*/  IMAD.MOV.U32 R7, RZ, RZ, R24 ;  /* 0x000000ffff077224 */ /* 0x000fe400078e0018 */
.L_x_72137:
[----:B------:R-:W-:Y:S05]  /*10b10*/  BSYNC B1 ;  /* 0x0000000000017941 */ /* 0x000fea0003800000 */
.L_x_72135:
        /* <DEDUP_REMOVED lines=9> */
.L_x_72139:
[----:B------:R-:W-:Y:S02]  /*10bb0*/  IMAD.MOV.U32 R13, RZ, RZ, R14 ;  /* 0x000000ffff0d7224 */ /* 0x000fe400078e000e */
[----:B------:R-:W-:Y:S02]  /*10bc0*/  IMAD.MOV.U32 R5, RZ, RZ, R6 ;  /* 0x000000ffff057224 */ /* 0x000fe400078e0006 */
[----:B------:R-:W-:Y:S02]  /*10bd0*/  IMAD.MOV.U32 R14, RZ, RZ, R17 ;  /* 0x000000ffff0e7224 */ /* 0x000fe400078e0011 */
[----:B------:R-:W-:Y:S02]  /*10be0*/  IMAD.MOV.U32 R6, RZ, RZ, R27 ;  /* 0x000000ffff067224 */ /* 0x000fe400078e001b */
.L_x_72140:
[----:B------:R-:W-:Y:S05]  /*10bf0*/  BSYNC B1 ;  /* 0x0000000000017941 */ /* 0x000fea0003800000 */
.L_x_72138:
        /* <DEDUP_REMOVED lines=9> */
.L_x_72142:
[----:B------:R-:W-:Y:S02]  /*10c90*/  IMAD.MOV.U32 R12, RZ, RZ, R13 ;  /* 0x000000ffff0c7224 */ /* 0x000fe400078e000d */
[----:B------:R-:W-:Y:S01]  /*10ca0*/  IMAD.MOV.U32 R4, RZ, RZ, R5 ;  /* 0x000000ffff047224 */ /* 0x000fe200078e0005 */
[----:B------:R-:W-:Y:S01]  /*10cb0*/  MOV R5, R19 ;  /* 0x0000001300057202 */ /* 0x000fe20000000f00 */
[----:B------:R-:W-:Y:S02]  /*10cc0*/  IMAD.MOV.U32 R13, RZ, RZ, R18 ;  /* 0x000000ffff0d7224 */ /* 0x000fe400078e0012 */
.L_x_72143:
[----:B------:R-:W-:Y:S05]  /*10cd0*/  BSYNC B1 ;  /* 0x0000000000017941 */ /* 0x000fea0003800000 */
.L_x_72141:
        /* <DEDUP_REMOVED lines=9> */
.L_x_72145:
[----:B------:R-:W-:Y:S01]  /*10d70*/  IMAD.MOV.U32 R19, RZ, RZ, R12 ;  /* 0x000000ffff137224 */ /* 0x000fe200078e000c */
[----:B------:R-:W-:Y:S01]  /*10d80*/  MOV R12, R29 ;  /* 0x0000001d000c7202 */ /* 0x000fe20000000f00 */
[----:B------:R-:W-:Y:S02]  /*10d90*/  IMAD.MOV.U32 R11, RZ, RZ, R4 ;  /* 0x000000ffff0b7224 */ /* 0x000fe400078e0004 */
[----:B------:R-:W-:Y:S02]  /*10da0*/  IMAD.MOV.U32 R4, RZ, RZ, R26 ;  /* 0x000000ffff047224 */ /* 0x000fe400078e001a */
.L_x_72146:
[----:B------:R-:W-:Y:S05]  /*10db0*/  BSYNC B1 ;  /* 0x0000000000017941 */ /* 0x000fea0003800000 */
.L_x_72144:
        /* <DEDUP_REMOVED lines=9> */
.L_x_72148:
[----:B------:R-:W-:Y:S01]  /*10e50*/  IMAD.MOV.U32 R18, RZ, RZ, R19 ;  /* 0x000000ffff127224 */ /* 0x000fe200078e0013 */
[----:B------:R-:W-:Y:S01]  /*10e60*/  MOV R10, R11 ;  /* 0x0000000b000a7202 */ /* 0x000fe20000000f00 */
[----:B------:R-:W-:Y:S02]  /*10e70*/  IMAD.MOV.U32 R19, RZ, RZ, R28 ;  /* 0x000000ffff137224 */ /* 0x000fe400078e001c */
[----:B------:R-:W-:Y:S02]  /*10e80*/  IMAD.MOV.U32 R11, RZ, RZ, R30 ;  /* 0x000000ffff0b7224 */ /* 0x000fe400078e001e */
.L_x_72149:
[----:B------:R-:W-:Y:S05]  /*10e90*/  BSYNC B1 ;  /* 0x0000000000017941 */ /* 0x000fea0003800000 */
.L_x_72147:
        /* <DEDUP_REMOVED lines=9> */
.L_x_72151:
[----:B------:R-:W-:Y:S01]  /*10f30*/  MOV R17, R18 ;  /* 0x0000001200117202 */ /* 0x000fe20000000f00 */
[----:B------:R-:W-:Y:S02]  /*10f40*/  IMAD.MOV.U32 R9, RZ, RZ, R10 ;  /* 0x000000ffff097224 */ /* 0x000fe400078e000a */
[----:B------:R-:W-:Y:S02]  /*10f50*/  IMAD.MOV.U32 R18, RZ, RZ, R25 ;  /* 0x000000ffff127224 */ /* 0x000fe400078e0019 */
[----:B------:R-:W-:Y:S02]  /*10f60*/  IMAD.MOV.U32 R10, RZ, RZ, R31 ;  /* 0x000000ffff0a7224 */ /* 0x000fe400078e001f */
.L_x_72152:
[----:B------:R-:W-:Y:S05]  /*10f70*/  BSYNC B1 ;  /* 0x0000000000017941 */ /* 0x000fea0003800000 */
.L_x_72150:
        /* <DEDUP_REMOVED lines=9> */
.L_x_72154:
[----:B------:R-:W-:Y:S02]  /*11010*/  IMAD.MOV.U32 R16, RZ, RZ, R17 ;  /* 0x000000ffff107224 */ /* 0x000fe400078e0011 */
[----:B------:R-:W-:Y:S02]  /*11020*/  IMAD.MOV.U32 R8, RZ, RZ, R9 ;  /* 0x000000ffff087224 */ /* 0x000fe400078e0009 */
[----:B------:R-:W-:Y:S02]  /*11030*/  IMAD.MOV.U32 R17, RZ, RZ, R32 ;  /* 0x000000ffff117224 */ /* 0x000fe400078e0020 */
[----:B------:R-:W-:Y:S02]  /*11040*/  IMAD.MOV.U32 R9, RZ, RZ, R36 ;  /* 0x000000ffff097224 */ /* 0x000fe400078e0024 */
.L_x_72155:
[----:B------:R-:W-:Y:S05]  /*11050*/  BSYNC B1 ;  /* 0x0000000000017941 */ /* 0x000fea0003800000 */
.L_x_72153:
[----:B------:R-:W-:Y:S01]  /*11060*/  FADD.FTZ R2, R2, R3 ;  /* 0x0000000302027221 */ /* 0x000fe20000010000 */
[----:B------:R-:W-:Y:S02]  /*11070*/  MOV R3, R21 ;  /* 0x0000001500037202 */ /* 0x000fe40000000f00 */
.L_x_71987:
[----:B-1-34-:R-:W-:Y:S05]  /*11080*/  BSYNC B0 ;  /* 0x0000000000007941 */ /* 0x01afea0003800000 */
.L_x_71986:
        /* <DEDUP_REMOVED lines=46> */
.L_x_72159:
[----:B------:R-:W-:Y:S01]  /*11370*/  MOV R46, R15 ;  /* 0x0000000f002e7202 */ /* 0x000fe20000000f00 */
[----:B------:R-:W-:Y:S02]  /*11380*/  IMAD.MOV.U32 R48, RZ, RZ, R7 ;  /* 0x000000ffff307224 */ /* 0x000fe400078e0007 */
[----:B------:R-:W-:Y:S02]  /*11390*/  IMAD.MOV.U32 R15, RZ, RZ, R14 ;  /* 0x000000ffff0f7224 */ /* 0x000fe400078e000e */
[----:B------:R-:W-:Y:S02]  /*113a0*/  IMAD.MOV.U32 R7, RZ, RZ, R6 ;  /* 0x000000ffff077224 */ /* 0x000fe400078e0006 */
.L_x_72160:
[----:B------:R-:W-:Y:S05]  /*113b0*/  BSYNC B1 ;  /* 0x0000000000017941 */ /* 0x000fea0003800000 */
.L_x_72158:
        /* <DEDUP_REMOVED lines=9> */
.L_x_72162:
[----:B------:R-:W-:Y:S02]  /*11450*/  IMAD.MOV.U32 R25, RZ, RZ, R46 ;  /* 0x000000ffff197224 */ /* 0x000fe400078e002e */
[----:B------:R-:W-:Y:S02]  /*11460*/  IMAD.MOV.U32 R27, RZ, RZ, R48 ;  /* 0x000000ffff1b7224 */ /* 0x000fe400078e0030 */
[----:B------:R-:W-:Y:S02]  /*11470*/  IMAD.MOV.U32 R46, RZ, RZ, R13 ;  /* 0x000000ffff2e7224 */ /* 0x000fe400078e000d */
[----:B------:R-:W-:Y:S02]  /*11480*/  IMAD.MOV.U32 R48, RZ, RZ, R5 ;  /* 0x000000ffff307224 */ /* 0x000fe400078e0005 */
.L_x_72163:
[----:B------:R-:W-:Y:S05]  /*11490*/  BSYNC B1 ;  /* 0x0000000000017941 */ /* 0x000fea0003800000 */
.L_x_72161:
        /* <DEDUP_REMOVED lines=9> */
.L_x_72165:
[----:B------:R-:W-:Y:S02]  /*11530*/  IMAD.MOV.U32 R6, RZ, RZ, R25 ;  /* 0x000000ffff067224 */ /* 0x000fe400078e0019 */
[----:B------:R-:W-:Y:S01]  /*11540*/  IMAD.MOV.U32 R14, RZ, RZ, R27 ;  /* 0x000000ffff0e7224 */ /* 0x000fe200078e001b */
[----:B------:R-:W-:Y:S01]  /*11550*/  MOV R27, R4 ;  /* 0x00000004001b7202 */ /* 0x000fe20000000f00 */
[----:B------:R-:W-:Y:S02]  /*11560*/  IMAD.MOV.U32 R25, RZ, RZ, R12 ;  /* 0x000000ffff197224 */ /* 0x000fe400078e000c */
.L_x_72166:
[----:B------:R-:W-:Y:S05]  /*11570*/  BSYNC B1 ;  /* 0x0000000000017941 */ /* 0x000fea0003800000 */
.L_x_72164:
        /* <DEDUP_REMOVED lines=9> */
.L_x_72168:
[----:B------:R-:W-:Y:S01]  /*11610*/  IMAD.MOV.U32 R5, RZ, RZ, R6 ;  /* 0x000000ffff057224 */ /* 0x000fe200078e0006 */
[----:B------:R-:W-:Y:S01]  /*11620*/  MOV R6, R19 ;  /* 0x0000001300067202 */ /* 0x000fe20000000f00 */
[----:B------:R-:W-:Y:S02]  /*11630*/  IMAD.MOV.U32 R13, RZ, RZ, R14 ;  /* 0x000000ffff0d7224 */ /* 0x000fe400078e000e */
[----:B------:R-:W-:Y:S02]  /*11640*/  IMAD.MOV.U32 R14, RZ, RZ, R11 ;  /* 0x000000ffff0e7224 */ /* 0x000fe400078e000b */
.L_x_72169:
[----:B------:R-:W-:Y:S05]  /*11650*/  BSYNC B1 ;  /* 0x0000000000017941 */ /* 0x000fea0003800000 */
.L_x_72167:
        /* <DEDUP_REMOVED lines=9> */
.L_x_72171:
[----:B------:R-:W-:Y:S01]  /*116f0*/  IMAD.MOV.U32 R4, RZ, RZ, R5 ;  /* 0x000000ffff047224 */ /* 0x000fe200078e0005 */
[----:B------:R-:W-:Y:S01]  /*11700*/  MOV R12, R13 ;  /* 0x0000000d000c7202 */ /* 0x000fe20000000f00 */
[----:B------:R-:W-:Y:S02]  /*11710*/  IMAD.MOV.U32 R5, RZ, RZ, R18 ;  /* 0x000000ffff057224 */ /* 0x000fe400078e0012 */
[----:B------:R-:W-:Y:S02]  /*11720*/  IMAD.MOV.U32 R13, RZ, RZ, R10 ;  /* 0x000000ffff0d7224 */ /* 0x000fe400078e000a */
.L_x_72172:
[----:B------:R-:W-:Y:S05]  /*11730*/  BSYNC B1 ;  /* 0x0000000000017941 */ /* 0x000fea0003800000 */
.L_x_72170:
        /* <DEDUP_REMOVED lines=9> */
.L_x_72174:
[----:B------:R-:W-:Y:S01]  /*117d0*/  MOV R11, R4 ;  /* 0x00000004000b7202 */ /* 0x000fe20000000f00 */
[----:B------:R-:W-:Y:S02]  /*117e0*/  IMAD.MOV.U32 R19, RZ, RZ, R12 ;  /* 0x000000ffff137224 */ /* 0x000fe400078e000c */
[----:B------:R-:W-:Y:S02]  /*117f0*/  IMAD.MOV.U32 R4, RZ, RZ, R17 ;  /* 0x000000ffff047224 */ /* 0x000fe400078e0011 */
[----:B------:R-:W-:Y:S02]  /*11800*/  IMAD.MOV.U32 R12, RZ, RZ, R9 ;  /* 0x000000ffff0c7224 */ /* 0x000fe400078e0009 */
.L_x_72175:
[----:B------:R-:W-:Y:S05]  /*11810*/  BSYNC B1 ;  /* 0x0000000000017941 */ /* 0x000fea0003800000 */
.L_x_72173:
        /* <DEDUP_REMOVED lines=9> */
.L_x_72177:
[----:B------:R-:W-:Y:S02]  /*118b0*/  IMAD.MOV.U32 R9, RZ, RZ, R11 ;  /* 0x000000ffff097224 */ /* 0x000fe400078e000b */
[----:B------:R-:W-:Y:S02]  /*118c0*/  IMAD.MOV.U32 R10, RZ, RZ, R19 ;  /* 0x000000ffff0a7224 */ /* 0x000fe400078e0013 */
[----:B------:R-:W-:Y:S02]  /*118d0*/  IMAD.MOV.U32 R11, RZ, RZ, R16 ;  /* 0x000000ffff0b7224 */ /* 0x000fe400078e0010 */
[----:B------:R-:W-:Y:S02]  /*118e0*/  IMAD.MOV.U32 R19, RZ, RZ, R8 ;  /* 0x000000ffff137224 */ /* 0x000fe400078e0008 */
.L_x_72178:
[----:B------:R-:W-:Y:S05]  /*118f0*/  BSYNC B1 ;  /* 0x0000000000017941 */ /* 0x000fea0003800000 */
.L_x_72176:
        /* <DEDUP_REMOVED lines=16> */
.L_x_72180:
[----:B------:R-:W-:Y:S01]  /*11a00*/  IMAD.MOV.U32 R8, RZ, RZ, R15 ;  /* 0x000000ffff087224 */ /* 0x000fe200078e000f */
[----:B------:R-:W-:Y:S01]  /*11a10*/  MOV R16, R7 ;  /* 0x0000000700107202 */ /* 0x000fe20000000f00 */
[----:B------:R-:W-:Y:S02]  /*11a20*/  IMAD.MOV.U32 R15, RZ, RZ, R46 ;  /* 0x000000ffff0f7224 */ /* 0x000fe400078e002e */
[----:B------:R-:W-:Y:S02]  /*11a30*/  IMAD.MOV.U32 R7, RZ, RZ, R48 ;  /* 0x000000ffff077224 */ /* 0x000fe400078e0030 */
.L_x_72181:
[----:B------:R-:W-:Y:S05]  /*11a40*/  BSYNC B1 ;  /* 0x0000000000017941 */ /* 0x000fea0003800000 */
.L_x_72179:
        /* <DEDUP_REMOVED lines=9> */
.L_x_72183:
[----:B------:R-:W-:Y:S01]  /*11ae0*/  MOV R17, R8 ;  /* 0x0000000800117202 */ /* 0x000fe20000000f00 */
[----:B------:R-:W-:Y:S02]  /*11af0*/  IMAD.MOV.U32 R29, RZ, RZ, R16 ;  /* 0x000000ffff1d7224 */ /* 0x000fe400078e0010 */
[----:B------:R-:W-:Y:S02]  /*11b00*/  IMAD.MOV.U32 R8, RZ, RZ, R25 ;  /* 0x000000ffff087224 */ /* 0x000fe400078e0019 */
[----:B------:R-:W-:Y:S02]  /*11b10*/  IMAD.MOV.U32 R16, RZ, RZ, R27 ;  /* 0x000000ffff107224 */ /* 0x000fe400078e001b */
.L_x_72184:
[----:B------:R-:W-:Y:S05]  /*11b20*/  BSYNC B1 ;  /* 0x0000000000017941 */ /* 0x000fea0003800000 */
.L_x_72182:
        /* <DEDUP_REMOVED lines=9> */
.L_x_72186:
[----:B------:R-:W-:Y:S02]  /*11bc0*/  IMAD.MOV.U32 R18, RZ, RZ, R17 ;  /* 0x000000ffff127224 */ /* 0x000fe400078e0011 */
[----:B------:R-:W-:Y:S02]  /*11bd0*/  IMAD.MOV.U32 R46, RZ, RZ, R29 ;  /* 0x000000ffff2e7224 */ /* 0x000fe400078e001d */
[----:B------:R-:W-:Y:S02]  /*11be0*/  IMAD.MOV.U32 R17, RZ, RZ, R6 ;  /* 0x000000ffff117224 */ /* 0x000fe400078e0006 */
[----:B------:R-:W-:Y:S02]  /*11bf0*/  IMAD.MOV.U32 R29, RZ, RZ, R14 ;  /* 0x000000ffff1d7224 */ /* 0x000fe400078e000e */
.L_x_72187:
[----:B------:R-:W-:Y:S05]  /*11c00*/  BSYNC B1 ;  /* 0x0000000000017941 */ /* 0x000fea0003800000 */
.L_x_72185:
        /* <DEDUP_REMOVED lines=9> */
.L_x_72189:
[----:B------:R-:W-:Y:S02]  /*11ca0*/  IMAD.MOV.U32 R25, RZ, RZ, R18 ;  /* 0x000000ffff197224 */ /* 0x000fe400078e0012 */
[----:B------:R-:W-:Y:S01]  /*11cb0*/  IMAD.MOV.U32 R27, RZ, RZ, R46 ;  /* 0x000000ffff1b7224 */ /* 0x000fe200078e002e */
[----:B------:R-:W-:Y:S01]  /*11cc0*/  MOV R46, R13 ;  /* 0x0000000d002e7202 */ /* 0x000fe20000000f00 */
[----:B------:R-:W-:Y:S02]  /*11cd0*/  IMAD.MOV.U32 R18, RZ, RZ, R5 ;  /* 0x000000ffff127224 */ /* 0x000fe400078e0005 */
.L_x_72190:
[----:B------:R-:W-:Y:S05]  /*11ce0*/  BSYNC B1 ;  /* 0x0000000000017941 */ /* 0x000fea0003800000 */
.L_x_72188:
        /* <DEDUP_REMOVED lines=9> */
.L_x_72192:
[----:B------:R-:W-:Y:S01]  /*11d80*/  IMAD.MOV.U32 R6, RZ, RZ, R25 ;  /* 0x000000ffff067224 */ /* 0x000fe200078e0019 */
[----:B------:R-:W-:Y:S01]  /*11d90*/  MOV R25, R4 ;  /* 0x0000000400197202 */ /* 0x000fe20000000f00 */
[----:B------:R-:W-:Y:S02]  /*11da0*/  IMAD.MOV.U32 R14, RZ, RZ, R27 ;  /* 0x000000ffff0e7224 */ /* 0x000fe400078e001b */
[----:B------:R-:W-:Y:S02]  /*11db0*/  IMAD.MOV.U32 R27, RZ, RZ, R12 ;  /* 0x000000ffff1b7224 */ /* 0x000fe400078e000c */
.L_x_72193:
[----:B------:R-:W-:Y:S05]  /*11dc0*/  BSYNC B1 ;  /* 0x0000000000017941 */ /* 0x000fea0003800000 */
.L_x_72191:
        /* <DEDUP_REMOVED lines=9> */
.L_x_72195:
[----:B------:R-:W-:Y:S01]  /*11e60*/  IMAD.MOV.U32 R4, RZ, RZ, R6 ;  /* 0x000000ffff047224 */ /* 0x000fe200078e0006 */
[----:B------:R-:W-:Y:S01]  /*11e70*/  MOV R5, R14 ;  /* 0x0000000e00057202 */ /* 0x000fe20000000f00 */
[----:B------:R-:W-:Y:S02]  /*11e80*/  IMAD.MOV.U32 R6, RZ, RZ, R11 ;  /* 0x000000ffff067224 */ /* 0x000fe400078e000b */
[----:B------:R-:W-:Y:S02]  /*11e90*/  IMAD.MOV.U32 R14, RZ, RZ, R19 ;  /* 0x000000ffff0e7224 */ /* 0x000fe400078e0013 */
.L_x_72196:
[----:B------:R-:W-:Y:S05]  /*11ea0*/  BSYNC B1 ;  /* 0x0000000000017941 */ /* 0x000fea0003800000 */
.L_x_72194:
        /* <DEDUP_REMOVED lines=9> */
.L_x_72198:
[----:B------:R-:W-:Y:S01]  /*11f40*/  MOV R11, R4 ;  /* 0x00000004000b7202 */ /* 0x000fe20000000f00 */
[----:B------:R-:W-:Y:S02]  /*11f50*/  IMAD.MOV.U32 R12, RZ, RZ, R5 ;  /* 0x000000ffff0c7224 */ /* 0x000fe400078e0005 */
[----:B------:R-:W-:Y:S02]  /*11f60*/  IMAD.MOV.U32 R4, RZ, RZ, R9 ;  /* 0x000000ffff047224 */ /* 0x000fe400078e0009 */
[----:B------:R-:W-:Y:S02]  /*11f70*/  IMAD.MOV.U32 R5, RZ, RZ, R10 ;  /* 0x000000ffff057224 */ /* 0x000fe400078e000a */
.L_x_72199:
[----:B------:R-:W-:Y:S05]  /*11f80*/  BSYNC B1 ;  /* 0x0000000000017941 */ /* 0x000fea0003800000 */
.L_x_72197:
        /* <DEDUP_REMOVED lines=16> */
.L_x_72201:
[----:B------:R-:W-:Y:S01]  /*12090*/  IMAD.MOV.U32 R10, RZ, RZ, R15 ;  /* 0x000000ffff0a7224 */ /* 0x000fe200078e000f */
[----:B------:R-:W-:Y:S01]  /*120a0*/  MOV R15, R8 ;  /* 0x00000008000f7202 */ /* 0x000fe20000000f00 */
[----:B------:R-:W-:Y:S02]  /*120b0*/  IMAD.MOV.U32 R32, RZ, RZ, R7 ;  /* 0x000000ffff207224 */ /* 0x000fe400078e0007 */
[----:B------:R-:W-:Y:S02]  /*120c0*/  IMAD.MOV.U32 R7, RZ, RZ, R16 ;  /* 0x000000ffff077224 */ /* 0x000fe400078e0010 */
.L_x_72202:
[----:B------:R-:W-:Y:S05]  /*120d0*/  BSYNC B1 ;  /* 0x0000000000017941 */ /* 0x000fea0003800000 */
.L_x_72200:
        /* <DEDUP_REMOVED lines=9> */
.L_x_72204:
[----:B------:R-:W-:Y:S01]  /*12170*/  IMAD.MOV.U32 R9, RZ, RZ, R10 ;  /* 0x000000ffff097224 */ /* 0x000fe200078e000a */
[----:B------:R-:W-:Y:S01]  /*12180*/  MOV R13, R32 ;  /* 0x00000020000d7202 */ /* 0x000fe20000000f00 */
[----:B------:R-:W-:Y:S02]  /*12190*/  IMAD.MOV.U32 R10, RZ, RZ, R17 ;  /* 0x000000ffff0a7224 */ /* 0x000fe400078e0011 */
[----:B------:R-:W-:Y:S02]  /*121a0*/  IMAD.MOV.U32 R32, RZ, RZ, R29 ;  /* 0x000000ffff207224 */ /* 0x000fe400078e001d */
.L_x_72205:
[----:B------:R-:W-:Y:S05]  /*121b0*/  BSYNC B1 ;  /* 0x0000000000017941 */ /* 0x000fea0003800000 */
.L_x_72203:
        /* <DEDUP_REMOVED lines=9> */
.L_x_72207:
[----:B------:R-:W-:Y:S01]  /*12250*/  MOV R8, R9 ;  /* 0x0000000900087202 */ /* 0x000fe20000000f00 */
[----:B------:R-:W-:Y:S02]  /*12260*/  IMAD.MOV.U32 R16, RZ, RZ, R13 ;  /* 0x000000ffff107224 */ /* 0x000fe400078e000d */
[----:B------:R-:W-:Y:S02]  /*12270*/  IMAD.MOV.U32 R9, RZ, RZ, R18 ;  /* 0x000000ffff097224 */ /* 0x000fe400078e0012 */
[----:B------:R-:W-:Y:S02]  /*12280*/  IMAD.MOV.U32 R13, RZ, RZ, R46 ;  /* 0x000000ffff0d7224 */ /* 0x000fe400078e002e */
.L_x_72208:
[----:B------:R-:W-:Y:S05]  /*12290*/  BSYNC B1 ;  /* 0x0000000000017941 */ /* 0x000fea0003800000 */
.L_x_72206:
        /* <DEDUP_REMOVED lines=9> */
.L_x_72210:
[----:B------:R-:W-:Y:S02]  /*12330*/  IMAD.MOV.U32 R17, RZ, RZ, R8 ;  /* 0x000000ffff117224 */ /* 0x000fe400078e0008 */
[----:B------:R-:W-:Y:S02]  /*12340*/  IMAD.MOV.U32 R19, RZ, RZ, R16 ;  /* 0x000000ffff137224 */ /* 0x000fe400078e0010 */
[----:B------:R-:W-:Y:S02]  /*12350*/  IMAD.MOV.U32 R8, RZ, RZ, R25 ;  /* 0x000000ffff087224 */ /* 0x000fe400078e0019 */
[----:B------:R-:W-:Y:S02]  /*12360*/  IMAD.MOV.U32 R16, RZ, RZ, R27 ;  /* 0x000000ffff107224 */ /* 0x000fe400078e001b */
.L_x_72211:
[----:B------:R-:W-:Y:S05]  /*12370*/  BSYNC B1 ;  /* 0x0000000000017941 */ /* 0x000fea0003800000 */
.L_x_72209:
        /* <DEDUP_REMOVED lines=9> */
.L_x_72213:
[----:B------:R-:W-:Y:S02]  /*12410*/  IMAD.MOV.U32 R25, RZ, RZ, R17 ;  /* 0x000000ffff197224 */ /* 0x000fe400078e0011 */
[----:B------:R-:W-:Y:S01]  /*12420*/  IMAD.MOV.U32 R18, RZ, RZ, R19 ;  /* 0x000000ffff127224 */ /* 0x000fe200078e0013 */
[----:B------:R-:W-:Y:S01]  /*12430*/  MOV R19, R14 ;  /* 0x0000000e00137202 */ /* 0x000fe20000000f00 */
[----:B------:R-:W-:Y:S02]  /*12440*/  IMAD.MOV.U32 R17, RZ, RZ, R6 ;  /* 0x000000ffff117224 */ /* 0x000fe400078e0006 */
.L_x_72214:
[----:B------:R-:W-:Y:S05]  /*12450*/  BSYNC B1 ;  /* 0x0000000000017941 */ /* 0x000fea0003800000 */
.L_x_72212:
        /* <DEDUP_REMOVED lines=9> */
.L_x_72216:
[----:B------:R-:W-:Y:S01]  /*124f0*/  IMAD.MOV.U32 R6, RZ, RZ, R25 ;  /* 0x000000ffff067224 */ /* 0x000fe200078e0019 */
[----:B------:R-:W-:Y:S01]  /*12500*/  MOV R25, R4 ;  /* 0x0000000400197202 */ /* 0x000fe20000000f00 */
[----:B------:R-:W-:Y:S02]  /*12510*/  IMAD.MOV.U32 R27, RZ, RZ, R18 ;  /* 0x000000ffff1b7224 */ /* 0x000fe400078e0012 */
[----:B------:R-:W-:Y:S02]  /*12520*/  IMAD.MOV.U32 R18, RZ, RZ, R5 ;  /* 0x000000ffff127224 */ /* 0x000fe400078e0005 */
.L_x_72217:
[----:B------:R-:W-:Y:S05]  /*12530*/  BSYNC B1 ;  /* 0x0000000000017941 */ /* 0x000fea0003800000 */
.L_x_72215:
        /* <DEDUP_REMOVED lines=9> */
.L_x_72219:
[----:B------:R-:W-:Y:S01]  /*125d0*/  IMAD.MOV.U32 R4, RZ, RZ, R6 ;  /* 0x000000ffff047224 */ /* 0x000fe200078e0006 */
[----:B------:R-:W-:Y:S01]  /*125e0*/  MOV R5, R27 ;  /* 0x0000001b00057202 */ /* 0x000fe20000000f00 */
[----:B------:R-:W-:Y:S02]  /*125f0*/  IMAD.MOV.U32 R6, RZ, RZ, R11 ;  /* 0x000000ffff067224 */ /* 0x000fe400078e000b */
[----:B------:R-:W-:Y:S02]  /*12600*/  IMAD.MOV.U32 R27, RZ, RZ, R12 ;  /* 0x000000ffff1b7224 */ /* 0x000fe400078e000c */
.L_x_72220:
[----:B------:R-:W-:Y:S05]  /*12610*/  BSYNC B1 ;  /* 0x0000000000017941 */ /* 0x000fea0003800000 */
.L_x_72218:
        /* <DEDUP_REMOVED lines=16> */
.L_x_72222:
[----:B------:R-:W-:Y:S02]  /*12720*/  IMAD.MOV.U32 R12, RZ, RZ, R15 ;  /* 0x000000ffff0c7224 */ /* 0x000fe400078e000f */
[----:B------:R-:W-:Y:S01]  /*12730*/  IMAD.MOV.U32 R14, RZ, RZ, R7 ;  /* 0x000000ffff0e7224 */ /* 0x000fe200078e0007 */
[----:B------:R-:W-:Y:S01]  /*12740*/  MOV R7, R32 ;  /* 0x0000002000077202 */ /* 0x000fe20000000f00 */
[----:B------:R-:W-:Y:S02]  /*12750*/  IMAD.MOV.U32 R15, RZ, RZ, R10 ;  /* 0x000000ffff0f7224 */ /* 0x000fe400078e000a */
.L_x_72223:
[----:B------:R-:W-:Y:S05]  /*12760*/  BSYNC B1 ;  /* 0x0000000000017941 */ /* 0x000fea0003800000 */
.L_x_72221:
        /* <DEDUP_REMOVED lines=9> */
.L_x_72225:
[----:B------:R-:W-:Y:S01]  /*12800*/  IMAD.MOV.U32 R11, RZ, RZ, R12 ;  /* 0x000000ffff0b7224 */ /* 0x000fe200078e000c */
[----:B------:R-:W-:Y:S01]  /*12810*/  MOV R12, R9 ;  /* 0x00000009000c7202 */ /* 0x000fe20000000f00 */
[----:B------:R-:W-:Y:S02]  /*12820*/  IMAD.MOV.U32 R29, RZ, RZ, R14 ;  /* 0x000000ffff1d7224 */ /* 0x000fe400078e000e */
[----:B------:R-:W-:Y:S02]  /*12830*/  IMAD.MOV.U32 R14, RZ, RZ, R13 ;  /* 0x000000ffff0e7224 */ /* 0x000fe400078e000d */
.L_x_72226:
[----:B------:R-:W-:Y:S05]  /*12840*/  BSYNC B1 ;  /* 0x0000000000017941 */ /* 0x000fea0003800000 */
.L_x_72224:
        /* <DEDUP_REMOVED lines=9> */
.L_x_72228:
[----:B------:R-:W-:Y:S01]  /*128e0*/  IMAD.MOV.U32 R10, RZ, RZ, R11 ;  /* 0x000000ffff0a7224 */ /* 0x000fe200078e000b */
[----:B------:R-:W-:Y:S01]  /*128f0*/  MOV R30, R29 ;  /* 0x0000001d001e7202 */ /* 0x000fe20000000f00 */
[----:B------:R-:W-:Y:S02]  /*12900*/  IMAD.MOV.U32 R11, RZ, RZ, R8 ;  /* 0x000000ffff0b7224 */ /* 0x000fe400078e0008 */
[----:B------:R-:W-:Y:S02]  /*12910*/  IMAD.MOV.U32 R29, RZ, RZ, R16 ;  /* 0x000000ffff1d7224 */ /* 0x000fe400078e0010 */
.L_x_72229:
[----:B------:R-:W-:Y:S05]  /*12920*/  BSYNC B1 ;  /* 0x0000000000017941 */ /* 0x000fea0003800000 */
.L_x_72227:
        /* <DEDUP_REMOVED lines=9> */
.L_x_72231:
[----:B------:R-:W-:Y:S01]  /*129c0*/  MOV R8, R10 ;  /* 0x0000000a00087202 */ /* 0x000fe20000000f00 */
[----:B------:R-:W-:Y:S02]  /*129d0*/  IMAD.MOV.U32 R9, RZ, RZ, R30 ;  /* 0x000000ffff097224 */ /* 0x000fe400078e001e */
[----:B------:R-:W-:Y:S02]  /*129e0*/  IMAD.MOV.U32 R10, RZ, RZ, R17 ;  /* 0x000000ffff0a7224 */ /* 0x000fe400078e0011 */
[----:B------:R-:W-:Y:S02]  /*129f0*/  IMAD.MOV.U32 R30, RZ, RZ, R19 ;  /* 0x000000ffff1e7224 */ /* 0x000fe400078e0013 */
.L_x_72232:
[----:B------:R-:W-:Y:S05]  /*12a00*/  BSYNC B1 ;  /* 0x0000000000017941 */ /* 0x000fea0003800000 */
.L_x_72230:
        /* <DEDUP_REMOVED lines=9> */
.L_x_72234:
[----:B------:R-:W-:Y:S02]  /*12aa0*/  IMAD.MOV.U32 R13, RZ, RZ, R8 ;  /* 0x000000ffff0d7224 */ /* 0x000fe400078e0008 */
[----:B------:R-:W-:Y:S02]  /*12ab0*/  IMAD.MOV.U32 R16, RZ, RZ, R9 ;  /* 0x000000ffff107224 */ /* 0x000fe400078e0009 */
[----:B------:R-:W-:Y:S02]  /*12ac0*/  IMAD.MOV.U32 R8, RZ, RZ, R25 ;  /* 0x000000ffff087224 */ /* 0x000fe400078e0019 */
[----:B------:R-:W-:Y:S02]  /*12ad0*/  IMAD.MOV.U32 R9, RZ, RZ, R18 ;  /* 0x000000ffff097224 */ /* 0x000fe400078e0012 */
.L_x_72235:
[----:B------:R-:W-:Y:S05]  /*12ae0*/  BSYNC B1 ;  /* 0x0000000000017941 */ /* 0x000fea0003800000 */
.L_x_72233:
        /* <DEDUP_REMOVED lines=9> */
.L_x_72237:
[----:B------:R-:W-:Y:S02]  /*12b80*/  IMAD.MOV.U32 R17, RZ, RZ, R13 ;  /* 0x000000ffff117224 */ /* 0x000fe400078e000d */
[----:B------:R-:W-:Y:S01]  /*12b90*/  IMAD.MOV.U32 R18, RZ, RZ, R16 ;  /* 0x000000ffff127224 */ /* 0x000fe200078e0010 */
[----:B------:R-:W-:Y:S01]  /*12ba0*/  MOV R16, R27 ;  /* 0x0000001b00107202 */ /* 0x000fe20000000f00 */
[----:B------:R-:W-:Y:S02]  /*12bb0*/  IMAD.MOV.U32 R13, RZ, RZ, R6 ;  /* 0x000000ffff0d7224 */ /* 0x000fe400078e0006 */
.L_x_72238:
[----:B------:R-:W-:Y:S05]  /*12bc0*/  BSYNC B1 ;  /* 0x0000000000017941 */ /* 0x000fea0003800000 */
.L_x_72236:
        /* <DEDUP_REMOVED lines=9> */
.L_x_72240:
[----:B------:R-:W-:Y:S01]  /*12c60*/  IMAD.MOV.U32 R6, RZ, RZ, R17 ;  /* 0x000000ffff067224 */ /* 0x000fe200078e0011 */
[----:B------:R-:W-:Y:S01]  /*12c70*/  MOV R17, R4 ;  /* 0x0000000400117202 */ /* 0x000fe20000000f00 */
[----:B------:R-:W-:Y:S02]  /*12c80*/  IMAD.MOV.U32 R19, RZ, RZ, R18 ;  /* 0x000000ffff137224 */ /* 0x000fe400078e0012 */
[----:B------:R-:W-:Y:S02]  /*12c90*/  IMAD.MOV.U32 R18, RZ, RZ, R5 ;  /* 0x000000ffff127224 */ /* 0x000fe400078e0005 */
.L_x_72241:
[----:B------:R-:W-:Y:S05]  /*12ca0*/  BSYNC B1 ;  /* 0x0000000000017941 */ /* 0x000fea0003800000 */
.L_x_72239:
        /* <DEDUP_REMOVED lines=16> */
.L_x_72243:
[----:B------:R-:W-:Y:S02]  /*12db0*/  IMAD.MOV.U32 R4, RZ, RZ, R15 ;  /* 0x000000ffff047224 */ /* 0x000fe400078e000f */
[----:B------:R-:W-:Y:S02]  /*12dc0*/  IMAD.MOV.U32 R28, RZ, RZ, R7 ;  /* 0x000000ffff1c7224 */ /* 0x000fe400078e0007 */
[----:B------:R-:W-:Y:S02]  /*12dd0*/  IMAD.MOV.U32 R15, RZ, RZ, R12 ;  /* 0x000000ffff0f7224 */ /* 0x000fe400078e000c */
[----:B------:R-:W-:Y:S02]  /*12de0*/  IMAD.MOV.U32 R7, RZ, RZ, R14 ;  /* 0x000000ffff077224 */ /* 0x000fe400078e000e */
.L_x_72244:
[----:B------:R-:W-:Y:S05]  /*12df0*/  BSYNC B1 ;  /* 0x0000000000017941 */ /* 0x000fea0003800000 */
.L_x_72242:
        /* <DEDUP_REMOVED lines=9> */
.L_x_72246:
[----:B------:R-:W-:Y:S02]  /*12e90*/  IMAD.MOV.U32 R5, RZ, RZ, R4 ;  /* 0x000000ffff057224 */ /* 0x000fe400078e0004 */
[----:B------:R-:W-:Y:S01]  /*12ea0*/  IMAD.MOV.U32 R25, RZ, RZ, R28 ;  /* 0x000000ffff197224 */ /* 0x000fe200078e001c */
[----:B------:R-:W-:Y:S01]  /*12eb0*/  MOV R28, R29 ;  /* 0x0000001d001c7202 */ /* 0x000fe20000000f00 */
[----:B------:R-:W-:Y:S02]  /*12ec0*/  IMAD.MOV.U32 R4, RZ, RZ, R11 ;  /* 0x000000ffff047224 */ /* 0x000fe400078e000b */
.L_x_72247:
[----:B------:R-:W-:Y:S05]  /*12ed0*/  BSYNC B1 ;  /* 0x0000000000017941 */ /* 0x000fea0003800000 */
.L_x_72245:
        /* <DEDUP_REMOVED lines=9> */
.L_x_72249:
[----:B------:R-:W-:Y:S01]  /*12f70*/  IMAD.MOV.U32 R11, RZ, RZ, R5 ;  /* 0x000000ffff0b7224 */ /* 0x000fe200078e0005 */
[----:B------:R-:W-:Y:S01]  /*12f80*/  MOV R5, R10 ;  /* 0x0000000a00057202 */ /* 0x000fe20000000f00 */
[----:B------:R-:W-:Y:S02]  /*12f90*/  IMAD.MOV.U32 R12, RZ, RZ, R25 ;  /* 0x000000ffff0c7224 */ /* 0x000fe400078e0019 */
[----:B------:R-:W-:Y:S02]  /*12fa0*/  IMAD.MOV.U32 R25, RZ, RZ, R30 ;  /* 0x000000ffff197224 */ /* 0x000fe400078e001e */
.L_x_72250:
[----:B------:R-:W-:Y:S05]  /*12fb0*/  BSYNC B1 ;  /* 0x0000000000017941 */ /* 0x000fea0003800000 */
.L_x_72248:
        /* <DEDUP_REMOVED lines=9> */
.L_x_72252:
[----:B------:R-:W-:Y:S01]  /*13050*/  IMAD.MOV.U32 R10, RZ, RZ, R11 ;  /* 0x000000ffff0a7224 */ /* 0x000fe200078e000b */
[----:B------:R-:W-:Y:S01]  /*13060*/  MOV R27, R12 ;  /* 0x0000000c001b7202 */ /* 0x000fe20000000f00 */
[----:B------:R-:W-:Y:S02]  /*13070*/  IMAD.MOV.U32 R11, RZ, RZ, R8 ;  /* 0x000000ffff0b7224 */ /* 0x000fe400078e0008 */
[----:B------:R-:W-:Y:S02]  /*13080*/  IMAD.MOV.U32 R12, RZ, RZ, R9 ;  /* 0x000000ffff0c7224 */ /* 0x000fe400078e0009 */
.L_x_72253:
[----:B------:R-:W-:Y:S05]  /*13090*/  BSYNC B1 ;  /* 0x0000000000017941 */ /* 0x000fea0003800000 */
.L_x_72251:
        /* <DEDUP_REMOVED lines=9> */
.L_x_72255:
[----:B------:R-:W-:Y:S01]  /*13130*/  MOV R8, R10 ;  /* 0x0000000a00087202 */ /* 0x000fe20000000f00 */
[----:B------:R-:W-:Y:S02]  /*13140*/  IMAD.MOV.U32 R9, RZ, RZ, R27 ;  /* 0x000000ffff097224 */ /* 0x000fe400078e001b */
[----:B------:R-:W-:Y:S02]  /*13150*/  IMAD.MOV.U32 R10, RZ, RZ, R13 ;  /* 0x000000ffff0a7224 */ /* 0x000fe400078e000d */
[----:B------:R-:W-:Y:S02]  /*13160*/  IMAD.MOV.U32 R27, RZ, RZ, R16 ;  /* 0x000000ffff1b7224 */ /* 0x000fe400078e0010 */
.L_x_72256:
[----:B------:R-:W-:Y:S05]  /*13170*/  BSYNC B1 ;  /* 0x0000000000017941 */ /* 0x000fea0003800000 */
.L_x_72254:
        /* <DEDUP_REMOVED lines=9> */
.L_x_72258:
[----:B------:R-:W-:Y:S02]  /*13210*/  IMAD.MOV.U32 R13, RZ, RZ, R8 ;  /* 0x000000ffff0d7224 */ /* 0x000fe400078e0008 */
[----:B------:R-:W-:Y:S02]  /*13220*/  IMAD.MOV.U32 R14, RZ, RZ, R9 ;  /* 0x000000ffff0e7224 */ /* 0x000fe400078e0009 */
[----:B------:R-:W-:Y:S02]  /*13230*/  IMAD.MOV.U32 R8, RZ, RZ, R17 ;  /* 0x000000ffff087224 */ /* 0x000fe400078e0011 */
[----:B------:R-:W-:Y:S02]  /*13240*/  IMAD.MOV.U32 R9, RZ, RZ, R18 ;  /* 0x000000ffff097224 */ /* 0x000fe400078e0012 */
.L_x_72259:
[----:B------:R-:W-:Y:S05]  /*13250*/  BSYNC B1 ;  /* 0x0000000000017941 */ /* 0x000fea0003800000 */
.L_x_72257:
        /* <DEDUP_REMOVED lines=9> */
.L_x_72261:
[----:B------:R-:W-:Y:S02]  /*132f0*/  IMAD.MOV.U32 R16, RZ, RZ, R13 ;  /* 0x000000ffff107224 */ /* 0x000fe400078e000d */
[----:B------:R-:W-:Y:S01]  /*13300*/  IMAD.MOV.U32 R17, RZ, RZ, R14 ;  /* 0x000000ffff117224 */ /* 0x000fe200078e000e */
[----:B------:R-:W-:Y:S01]  /*13310*/  MOV R14, R19 ;  /* 0x00000013000e7202 */ /* 0x000fe20000000f00 */
[----:B------:R-:W-:Y:S02]  /*13320*/  IMAD.MOV.U32 R13, RZ, RZ, R6 ;  /* 0x000000ffff0d7224 */ /* 0x000fe400078e0006 */
.L_x_72262:
[----:B------:R-:W-:Y:S05]  /*13330*/  BSYNC B1 ;  /* 0x0000000000017941 */ /* 0x000fea0003800000 */
.L_x_72260:
        /* <DEDUP_REMOVED lines=16> */
.L_x_72264:
[----:B------:R-:W-:Y:S01]  /*13440*/  MOV R6, R15 ;  /* 0x0000000f00067202 */ /* 0x000fe20000000f00 */
[----:B------:R-:W-:Y:S02]  /*13450*/  IMAD.MOV.U32 R18, RZ, RZ, R7 ;  /* 0x000000ffff127224 */ /* 0x000fe400078e0007 */
[----:B------:R-:W-:Y:S02]  /*13460*/  IMAD.MOV.U32 R15, RZ, RZ, R4 ;  /* 0x000000ffff0f7224 */ /* 0x000fe400078e0004 */
[----:B------:R-:W-:Y:S02]  /*13470*/  IMAD.MOV.U32 R7, RZ, RZ, R28 ;  /* 0x000000ffff077224 */ /* 0x000fe400078e001c */
.L_x_72265:
[----:B------:R-:W-:Y:S05]  /*13480*/  BSYNC B1 ;  /* 0x0000000000017941 */ /* 0x000fea0003800000 */
.L_x_72263:
        /* <DEDUP_REMOVED lines=9> */
.L_x_72267:
[----:B------:R-:W-:Y:S02]  /*13520*/  IMAD.MOV.U32 R4, RZ, RZ, R6 ;  /* 0x000000ffff047224 */ /* 0x000fe400078e0006 */
[----:B------:R-:W-:Y:S02]  /*13530*/  IMAD.MOV.U32 R19, RZ, RZ, R18 ;  /* 0x000000ffff137224 */ /* 0x000fe400078e0012 */
[----:B------:R-:W-:Y:S02]  /*13540*/  IMAD.MOV.U32 R6, RZ, RZ, R5 ;  /* 0x000000ffff067224 */ /* 0x000fe400078e0005 */
[----:B------:R-:W-:Y:S02]  /*13550*/  IMAD.MOV.U32 R18, RZ, RZ, R25 ;  /* 0x000000ffff127224 */ /* 0x000fe400078e0019 */
.L_x_72268:
[----:B------:R-:W-:Y:S05]  /*13560*/  BSYNC B1 ;  /* 0x0000000000017941 */ /* 0x000fea0003800000 */
.L_x_72266:
        /* <DEDUP_REMOVED lines=9> */
.L_x_72270:
[----:B------:R-:W-:Y:S02]  /*13600*/  IMAD.MOV.U32 R5, RZ, RZ, R4 ;  /* 0x000000ffff057224 */ /* 0x000fe400078e0004 */
[----:B------:R-:W-:Y:S01]  /*13610*/  IMAD.MOV.U32 R26, RZ, RZ, R19 ;  /* 0x000000ffff1a7224 */ /* 0x000fe200078e0013 */
[----:B------:R-:W-:Y:S01]  /*13620*/  MOV R19, R12 ;  /* 0x0000000c00137202 */ /* 0x000fe20000000f00 */
[----:B------:R-:W-:Y:S02]  /*13630*/  IMAD.MOV.U32 R4, RZ, RZ, R11 ;  /* 0x000000ffff047224 */ /* 0x000fe400078e000b */
.L_x_72271:
[----:B------:R-:W-:Y:S05]  /*13640*/  BSYNC B1 ;  /* 0x0000000000017941 */ /* 0x000fea0003800000 */
.L_x_72269:
        /* <DEDUP_REMOVED lines=9> */
.L_x_72273:
[----:B------:R-:W-:Y:S01]  /*136e0*/  IMAD.MOV.U32 R11, RZ, RZ, R5 ;  /* 0x000000ffff0b7224 */ /* 0x000fe200078e0005 */
[----:B------:R-:W-:Y:S01]  /*136f0*/  MOV R5, R10 ;  /* 0x0000000a00057202 */ /* 0x000fe20000000f00 */
[----:B------:R-:W-:Y:S02]  /*13700*/  IMAD.MOV.U32 R12, RZ, RZ, R26 ;  /* 0x000000ffff0c7224 */ /* 0x000fe400078e001a */
[----:B------:R-:W-:Y:S02]  /*13710*/  IMAD.MOV.U32 R26, RZ, RZ, R27 ;  /* 0x000000ffff1a7224 */ /* 0x000fe400078e001b */
.L_x_72274:
[----:B------:R-:W-:Y:S05]  /*13720*/  BSYNC B1 ;  /* 0x0000000000017941 */ /* 0x000fea0003800000 */
.L_x_72272:
        /* <DEDUP_REMOVED lines=9> */
.L_x_72276:
[----:B------:R-:W-:Y:S01]  /*137c0*/  IMAD.MOV.U32 R10, RZ, RZ, R11 ;  /* 0x000000ffff0a7224 */ /* 0x000fe200078e000b */
[----:B------:R-:W-:Y:S01]  /*137d0*/  MOV R25, R12 ;  /* 0x0000000c00197202 */ /* 0x000fe20000000f00 */
[----:B------:R-:W-:Y:S02]  /*137e0*/  IMAD.MOV.U32 R11, RZ, RZ, R8 ;  /* 0x000000ffff0b7224 */ /* 0x000fe400078e0008 */
[----:B------:R-:W-:Y:S02]  /*137f0*/  IMAD.MOV.U32 R12, RZ, RZ, R9 ;  /* 0x000000ffff0c7224 */ /* 0x000fe400078e0009 */
.L_x_72277:
[----:B------:R-:W-:Y:S05]  /*13800*/  BSYNC B1 ;  /* 0x0000000000017941 */ /* 0x000fea0003800000 */
.L_x_72275:
        /* <DEDUP_REMOVED lines=9> */
.L_x_72279:
[----:B------:R-:W-:Y:S01]  /*138a0*/  MOV R9, R10 ;  /* 0x0000000a00097202 */ /* 0x000fe20000000f00 */
[----:B------:R-:W-:Y:S02]  /*138b0*/  IMAD.MOV.U32 R8, RZ, RZ, R25 ;  /* 0x000000ffff087224 */ /* 0x000fe400078e0019 */
[----:B------:R-:W-:Y:S02]  /*138c0*/  IMAD.MOV.U32 R10, RZ, RZ, R13 ;  /* 0x000000ffff0a7224 */ /* 0x000fe400078e000d */
[----:B------:R-:W-:Y:S02]  /*138d0*/  IMAD.MOV.U32 R25, RZ, RZ, R14 ;  /* 0x000000ffff197224 */ /* 0x000fe400078e000e */
.L_x_72280:
[----:B------:R-:W-:Y:S05]  /*138e0*/  BSYNC B1 ;  /* 0x0000000000017941 */ /* 0x000fea0003800000 */
.L_x_72278:
        /* <DEDUP_REMOVED lines=9> */
.L_x_72282:
[----:B------:R-:W-:Y:S02]  /*13980*/  IMAD.MOV.U32 R13, RZ, RZ, R9 ;  /* 0x000000ffff0d7224 */ /* 0x000fe400078e0009 */
[----:B------:R-:W-:Y:S02]  /*13990*/  IMAD.MOV.U32 R14, RZ, RZ, R8 ;  /* 0x000000ffff0e7224 */ /* 0x000fe400078e0008 */
[----:B------:R-:W-:Y:S02]  /*139a0*/  IMAD.MOV.U32 R9, RZ, RZ, R16 ;  /* 0x000000ffff097224 */ /* 0x000fe400078e0010 */
[----:B------:R-:W-:Y:S02]  /*139b0*/  IMAD.MOV.U32 R8, RZ, RZ, R17 ;  /* 0x000000ffff087224 */ /* 0x000fe400078e0011 */
.L_x_72283:
[----:B------:R-:W-:Y:S05]  /*139c0*/  BSYNC B1 ;  /* 0x0000000000017941 */ /* 0x000fea0003800000 */
.L_x_72281:
        /* <DEDUP_REMOVED lines=16> */
.L_x_72285:
[----:B------:R-:W-:Y:S01]  /*13ad0*/  IMAD.MOV.U32 R16, RZ, RZ, R15 ;  /* 0x000000ffff107224 */ /* 0x000fe200078e000f */
[----:B------:R-:W-:Y:S01]  /*13ae0*/  MOV R24, R7 ;  /* 0x0000000700187202 */ /* 0x000fe20000000f00 */
[----:B------:R-:W-:Y:S02]  /*13af0*/  IMAD.MOV.U32 R15, RZ, RZ, R6 ;  /* 0x000000ffff0f7224 */ /* 0x000fe400078e0006 */
[----:B------:R-:W-:Y:S02]  /*13b00*/  IMAD.MOV.U32 R7, RZ, RZ, R18 ;  /* 0x000000ffff077224 */ /* 0x000fe400078e0012 */
.L_x_72286:
[----:B------:R-:W-:Y:S05]  /*13b10*/  BSYNC B1 ;  /* 0x0000000000017941 */ /* 0x000fea0003800000 */
.L_x_72284:
        /* <DEDUP_REMOVED lines=9> */
.L_x_72288:
[----:B------:R-:W-:Y:S01]  /*13bb0*/  MOV R17, R16 ;  /* 0x0000001000117202 */ /* 0x000fe20000000f00 */
[----:B------:R-:W-:Y:S02]  /*13bc0*/  IMAD.MOV.U32 R27, RZ, RZ, R24 ;  /* 0x000000ffff1b7224 */ /* 0x000fe400078e0018 */
[----:B------:R-:W-:Y:S02]  /*13bd0*/  IMAD.MOV.U32 R16, RZ, RZ, R4 ;  /* 0x000000ffff107224 */ /* 0x000fe400078e0004 */
[----:B------:R-:W-:Y:S02]  /*13be0*/  IMAD.MOV.U32 R24, RZ, RZ, R19 ;  /* 0x000000ffff187224 */ /* 0x000fe400078e0013 */
.L_x_72289:
[----:B------:R-:W-:Y:S05]  /*13bf0*/  BSYNC B1 ;  /* 0x0000000000017941 */ /* 0x000fea0003800000 */
.L_x_72287:
        /* <DEDUP_REMOVED lines=9> */
.L_x_72291:
[----:B------:R-:W-:Y:S02]  /*13c90*/  IMAD.MOV.U32 R18, RZ, RZ, R17 ;  /* 0x000000ffff127224 */ /* 0x000fe400078e0011 */
[----:B------:R-:W-:Y:S02]  /*13ca0*/  IMAD.MOV.U32 R19, RZ, RZ, R27 ;  /* 0x000000ffff137224 */ /* 0x000fe400078e001b */
[----:B------:R-:W-:Y:S02]  /*13cb0*/  IMAD.MOV.U32 R17, RZ, RZ, R5 ;  /* 0x000000ffff117224 */ /* 0x000fe400078e0005 */
[----:B------:R-:W-:Y:S02]  /*13cc0*/  IMAD.MOV.U32 R27, RZ, RZ, R26 ;  /* 0x000000ffff1b7224 */ /* 0x000fe400078e001a */
.L_x_72292:
[----:B------:R-:W-:Y:S05]  /*13cd0*/  BSYNC B1 ;  /* 0x0000000000017941 */ /* 0x000fea0003800000 */
.L_x_72290:
        /* <DEDUP_REMOVED lines=9> */
.L_x_72294:
[----:B------:R-:W-:Y:S02]  /*13d70*/  IMAD.MOV.U32 R29, RZ, RZ, R18 ;  /* 0x000000ffff1d7224 */ /* 0x000fe400078e0012 */
[----:B------:R-:W-:Y:S01]  /*13d80*/  IMAD.MOV.U32 R26, RZ, RZ, R19 ;  /* 0x000000ffff1a7224 */ /* 0x000fe200078e0013 */
[----:B------:R-:W-:Y:S01]  /*13d90*/  MOV R19, R12 ;  /* 0x0000000c00137202 */ /* 0x000fe20000000f00 */
[----:B------:R-:W-:Y:S02]  /*13da0*/  IMAD.MOV.U32 R18, RZ, RZ, R11 ;  /* 0x000000ffff127224 */ /* 0x000fe400078e000b */
.L_x_72295:
[----:B------:R-:W-:Y:S05]  /*13db0*/  BSYNC B1 ;  /* 0x0000000000017941 */ /* 0x000fea0003800000 */
.L_x_72293:
        /* <DEDUP_REMOVED lines=9> */
.L_x_72297:
[----:B------:R-:W-:Y:S01]  /*13e50*/  IMAD.MOV.U32 R28, RZ, RZ, R29 ;  /* 0x000000ffff1c7224 */ /* 0x000fe200078e001d */
[----:B------:R-:W-:Y:S01]  /*13e60*/  MOV R29, R10 ;  /* 0x0000000a001d7202 */ /* 0x000fe20000000f00 */
[----:B------:R-:W-:Y:S02]  /*13e70*/  IMAD.MOV.U32 R30, RZ, RZ, R26 ;  /* 0x000000ffff1e7224 */ /* 0x000fe400078e001a */
[----:B------:R-:W-:Y:S02]  /*13e80*/  IMAD.MOV.U32 R26, RZ, RZ, R25 ;  /* 0x000000ffff1a7224 */ /* 0x000fe400078e0019 */
.L_x_72298:
[----:B------:R-:W-:Y:S05]  /*13e90*/  BSYNC B1 ;  /* 0x0000000000017941 */ /* 0x000fea0003800000 */
.L_x_72296:
        /* <DEDUP_REMOVED lines=9> */
.L_x_72300:
[----:B------:R-:W-:Y:S01]  /*13f30*/  IMAD.MOV.U32 R25, RZ, RZ, R28 ;  /* 0x000000ffff197224 */ /* 0x000fe200078e001c */
[----:B------:R-:W-:Y:S01]  /*13f40*/  MOV R31, R30 ;  /* 0x0000001e001f7202 */ /* 0x000fe20000000f00 */
[----:B------:R-:W-:Y:S02]  /*13f50*/  IMAD.MOV.U32 R28, RZ, RZ, R9 ;  /* 0x000000ffff1c7224 */ /* 0x000fe400078e0009 */
[----:B------:R-:W-:Y:S02]  /*13f60*/  IMAD.MOV.U32 R30, RZ, RZ, R8 ;  /* 0x000000ffff1e7224 */ /* 0x000fe400078e0008 */
.L_x_72301:
[----:B------:R-:W-:Y:S05]  /*13f70*/  BSYNC B1 ;  /* 0x0000000000017941 */ /* 0x000fea0003800000 */
.L_x_72299:
        /* <DEDUP_REMOVED lines=9> */
.L_x_72303:
[----:B------:R-:W-:Y:S01]  /*14010*/  MOV R32, R25 ;  /* 0x0000001900207202 */ /* 0x000fe20000000f00 */
[----:B------:R-:W-:Y:S02]  /*14020*/  IMAD.MOV.U32 R36, RZ, RZ, R31 ;  /* 0x000000ffff247224 */ /* 0x000fe400078e001f */
[----:B------:R-:W-:Y:S02]  /*14030*/  IMAD.MOV.U32 R25, RZ, RZ, R13 ;  /* 0x000000ffff197224 */ /* 0x000fe400078e000d */
[----:B------:R-:W-:Y:S02]  /*14040*/  IMAD.MOV.U32 R31, RZ, RZ, R14 ;  /* 0x000000ffff1f7224 */ /* 0x000fe400078e000e */
.L_x_72304:
[----:B------:R-:W-:Y:S05]  /*14050*/  BSYNC B1 ;  /* 0x0000000000017941 */ /* 0x000fea0003800000 */
.L_x_72302:
        /* <DEDUP_REMOVED lines=16> */
.L_x_72306:
[----:B------:R-:W-:Y:S01]  /*14160*/  IMAD.MOV.U32 R14, RZ, RZ, R15 ;  /* 0x000000ffff0e7224 */ /* 0x000fe200078e000f */
[----:B------:R-:W-:Y:S01]  /*14170*/  MOV R15, R16 ;  /* 0x00000010000f7202 */ /* 0x000fe20000000f00 */
[----:B------:R-:W-:Y:S02]  /*14180*/  IMAD.MOV.U32 R6, RZ, RZ, R7 ;  /* 0x000000ffff067224 */ /* 0x000fe400078e0007 */
[----:B------:R-:W-:Y:S02]  /*14190*/  IMAD.MOV.U32 R7, RZ, RZ, R24 ;  /* 0x000000ffff077224 */ /* 0x000fe400078e0018 */
.L_x_72307:
[----:B------:R-:W-:Y:S05]  /*141a0*/  BSYNC B1 ;  /* 0x0000000000017941 */ /* 0x000fea0003800000 */
.L_x_72305:
        /* <DEDUP_REMOVED lines=9> */
.L_x_72309:
[----:B------:R-:W-:Y:S01]  /*14240*/  IMAD.MOV.U32 R13, RZ, RZ, R14 ;  /* 0x000000ffff0d7224 */ /* 0x000fe200078e000e */
[----:B------:R-:W-:Y:S01]  /*14250*/  MOV R5, R6 ;  /* 0x0000000600057202 */ /* 0x000fe20000000f00 */
[----:B------:R-:W-:Y:S02]  /*14260*/  IMAD.MOV.U32 R14, RZ, RZ, R17 ;  /* 0x000000ffff0e7224 */ /* 0x000fe400078e0011 */
[----:B------:R-:W-:Y:S02]  /*14270*/  IMAD.MOV.U32 R6, RZ, RZ, R27 ;  /* 0x000000ffff067224 */ /* 0x000fe400078e001b */
.L_x_72310:
[----:B------:R-:W-:Y:S05]  /*14280*/  BSYNC B1 ;  /* 0x0000000000017941 */ /* 0x000fea0003800000 */
.L_x_72308:
        /* <DEDUP_REMOVED lines=9> */
.L_x_72312:
[----:B------:R-:W-:Y:S01]  /*14320*/  MOV R12, R13 ;  /* 0x0000000d000c7202 */ /* 0x000fe20000000f00 */
[----:B------:R-:W-:Y:S02]  /*14330*/  IMAD.MOV.U32 R4, RZ, RZ, R5 ;  /* 0x000000ffff047224 */ /* 0x000fe400078e0005 */
[----:B------:R-:W-:Y:S02]  /*14340*/  IMAD.MOV.U32 R13, RZ, RZ, R18 ;  /* 0x000000ffff0d7224 */ /* 0x000fe400078e0012 */
[----:B------:R-:W-:Y:S02]  /*14350*/  IMAD.MOV.U32 R5, RZ, RZ, R19 ;  /* 0x000000ffff057224 */ /* 0x000fe400078e0013 */
.L_x_72313:
[----:B------:R-:W-:Y:S05]  /*14360*/  BSYNC B1 ;  /* 0x0000000000017941 */ /* 0x000fea0003800000 */
.L_x_72311:
        /* <DEDUP_REMOVED lines=9> */
.L_x_72315:
[----:B------:R-:W-:Y:S02]  /*14400*/  IMAD.MOV.U32 R19, RZ, RZ, R12 ;  /* 0x000000ffff137224 */ /* 0x000fe400078e000c */
[----:B------:R-:W-:Y:S02]  /*14410*/  IMAD.MOV.U32 R11, RZ, RZ, R4 ;  /* 0x000000ffff0b7224 */ /* 0x000fe400078e0004 */
[----:B------:R-:W-:Y:S02]  /*14420*/  IMAD.MOV.U32 R12, RZ, RZ, R29 ;  /* 0x000000ffff0c7224 */ /* 0x000fe400078e001d */
[----:B------:R-:W-:Y:S02]  /*14430*/  IMAD.MOV.U32 R4, RZ, RZ, R26 ;  /* 0x000000ffff047224 */ /* 0x000fe400078e001a */
.L_x_72316:
[----:B------:R-:W-:Y:S05]  /*14440*/  BSYNC B1 ;  /* 0x0000000000017941 */ /* 0x000fea0003800000 */
.L_x_72314:
        /* <DEDUP_REMOVED lines=9> */
.L_x_72318:
[----:B------:R-:W-:Y:S02]  /*144e0*/  IMAD.MOV.U32 R18, RZ, RZ, R19 ;  /* 0x000000ffff127224 */ /* 0x000fe400078e0013 */
[----:B------:R-:W-:Y:S01]  /*144f0*/  IMAD.MOV.U32 R10, RZ, RZ, R11 ;  /* 0x000000ffff0a7224 */ /* 0x000fe200078e000b */
[----:B------:R-:W-:Y:S01]  /*14500*/  MOV R11, R30 ;  /* 0x0000001e000b7202 */ /* 0x000fe20000000f00 */
[----:B------:R-:W-:Y:S02]  /*14510*/  IMAD.MOV.U32 R19, RZ, RZ, R28 ;  /* 0x000000ffff137224 */ /* 0x000fe400078e001c */
.L_x_72319:
[----:B------:R-:W-:Y:S05]  /*14520*/  BSYNC B1 ;  /* 0x0000000000017941 */ /* 0x000fea0003800000 */
.L_x_72317:
        /* <DEDUP_REMOVED lines=9> */
.L_x_72321:
[----:B------:R-:W-:Y:S01]  /*145c0*/  IMAD.MOV.U32 R17, RZ, RZ, R18 ;  /* 0x000000ffff117224 */ /* 0x000fe200078e0012 */
[----:B------:R-:W-:Y:S01]  /*145d0*/  MOV R18, R25 ;  /* 0x0000001900127202 */ /* 0x000fe20000000f00 */
[----:B------:R-:W-:Y:S02]  /*145e0*/  IMAD.MOV.U32 R9, RZ, RZ, R10 ;  /* 0x000000ffff097224 */ /* 0x000fe400078e000a */
[----:B------:R-:W-:Y:S02]  /*145f0*/  IMAD.MOV.U32 R10, RZ, RZ, R31 ;  /* 0x000000ffff0a7224 */ /* 0x000fe400078e001f */
.L_x_72322:
[----:B------:R-:W-:Y:S05]  /*14600*/  BSYNC B1 ;  /* 0x0000000000017941 */ /* 0x000fea0003800000 */
.L_x_72320:
        /* <DEDUP_REMOVED lines=9> */
.L_x_72324:
[----:B------:R-:W-:Y:S01]  /*146a0*/  IMAD.MOV.U32 R16, RZ, RZ, R17 ;  /* 0x000000ffff107224 */ /* 0x000fe200078e0011 */
[----:B------:R-:W-:Y:S01]  /*146b0*/  MOV R8, R9 ;  /* 0x0000000900087202 */ /* 0x000fe20000000f00 */
[----:B------:R-:W-:Y:S02]  /*146c0*/  IMAD.MOV.U32 R17, RZ, RZ, R32 ;  /* 0x000000ffff117224 */ /* 0x000fe400078e0020 */
[----:B------:R-:W-:Y:S02]  /*146d0*/  IMAD.MOV.U32 R9, RZ, RZ, R36 ;  /* 0x000000ffff097224 */ /* 0x000fe400078e0024 */
.L_x_72325:
[----:B------:R-:W-:Y:S05]  /*146e0*/  BSYNC B1 ;  /* 0x0000000000017941 */ /* 0x000fea0003800000 */
.L_x_72323:
[----:B------:R-:W-:Y:S02]  /*146f0*/  FADD.FTZ R2, R2, R3 ;  /* 0x0000000302027221 */ /* 0x000fe40000010000 */
[----:B------:R-:W-:Y:S02]  /*14700*/  IMAD.MOV.U32 R3, RZ, RZ, R21 ;  /* 0x000000ffff037224 */ /* 0x000fe400078e0015 */
.L_x_72157:
[----:B--234-:R-:W-:Y:S05]  /*14710*/  BSYNC B0 ;  /* 0x0000000000007941 */ /* 0x01cfea0003800000 */
.L_x_72156:
[----:B------:R-:W-:Y:S01]  /*14720*/  ISETP.NE.AND P0, PT, R23, RZ, PT ;  /* 0x000000ff1700720c */ /* 0x000fe20003f05270 */
[----:B0-----:R-:W-:Y:S01]  /*14730*/  IMAD.MOV.U32 R22, RZ, RZ, R3 ;  /* 0x000000ffff167224 */ /* 0x001fe200078e0003 */
[----:B------:R-:W-:Y:S02]  /*14740*/  MOV R23, R2 ;  /* 0x0000000200177202 */ /* 0x000fe40000000f00 */
[----:B------:R-:W-:-:S09]  /*14750*/  ISETP.NE.AND P1, PT, R20, RZ, PT ;  /* 0x000000ff1400720c */ /* 0x000fd20003f25270 */
[----:B------:R0:W-:Y:S04]  /*14760*/  @!P0 STS.64 [0x8], R22 ;  /* 0x00000816ff008388 */ /* 0x0001e80000000a00 */
[----:B------:R0:W-:Y:S04]  /*14770*/  @!P0 STS.128 [0x10], R16 ;  /* 0x00001010ff008388 */ /* 0x0001e80000000c00 */
[----:B------:R0:W-:Y:S04]  /*14780*/  @!P0 STS.128 [0x20], R12 ;  /* 0x0000200cff008388 */ /* 0x0001e80000000c00 */
[----:B------:R0:W-:Y:S04]  /*14790*/  @!P0 STS.128 [0x30], R8 ;  /* 0x00003008ff008388 */ /* 0x0001e80000000c00 */
[----:B------:R0:W-:Y:S04]  /*147a0*/  @!P0 STS.128 [0x40], R4 ;  /* 0x00004004ff008388 */ /* 0x0001e80000000c00 */
[----:B------:R-:W-:Y:S06]  /*147b0*/  BAR.SYNC.DEFER_BLOCKING 0x0 ;  /* 0x0000000000007b1d */ /* 0x000fec0000010000 */
[----:B------:R-:W-:Y:S05]  /*147c0*/  @P1 EXIT ;  /* 0x000000000000194d */ /* 0x000fea0003800000 */
[----:B0-----:R-:W-:Y:S01]  /*147d0*/  IMAD.MOV.U32 R21, RZ, RZ, c[0x0][0x180] ;  /* 0x00006000ff157624 */ /* 0x001fe200078e00ff */
[----:B------:R0:W2:Y:S01]  /*147e0*/  MUFU.LG2 R29, R2 ;  /* 0x00000002001d7308 */ /* 0x0000a20000000c00 */
[----:B------:R-:W-:-:S02]  /*147f0*/  IMAD R20, R0, c[0x0][0x180], RZ ;  /* 0x0000600000147a24 */ /* 0x000fc400078e02ff */
[----:B------:R-:W-:Y:S01]  /*14800*/  IMAD.MOV.U32 R25, RZ, RZ, 0x4 ;  /* 0x00000004ff197424 */ /* 0x000fe200078e00ff */
[C---:B------:R-:W-:Y:S01]  /*14810*/  ISETP.GE.AND P3, PT, R21.reuse, 0x1, PT ;  /* 0x000000011500780c */ /* 0x040fe20003f66270 */
[----:B------:R-:W-:Y:S01]  /*14820*/  IMAD.SHL.U32 R24, R20, 0x2, RZ ;  /* 0x0000000214187824 */ /* 0x000fe200078e00ff */
[C---:B------:R-:W-:Y:S02]  /*14830*/  ISETP.GE.AND P0, PT, R21.reuse, 0x2, PT ;  /* 0x000000021500780c */ /* 0x040fe40003f06270 */
[C---:B------:R-:W-:Y:S01]  /*14840*/  ISETP.GE.AND P1, PT, R21.reuse, 0x3, PT ;  /* 0x000000031500780c */ /* 0x040fe20003f26270 */
[----:B------:R-:W-:Y:S01]  /*14850*/  IMAD.WIDE R22, R24, R25, c[0x0][0x170] ;  /* 0x00005c0018167625 */ /* 0x000fe200078e0219 */
[----:B------:R-:W-:-:S03]  /*14860*/  ISETP.GE.AND P2, PT, R21, 0x4, PT ;  /* 0x000000041500780c */ /* 0x000fc60003f46270 */
[----:B------:R-:W-:-:S04]  /*14870*/  IMAD.WIDE R20, R0, R25, c[0x0][0x168] ;  /* 0x00005a0000147625 */ /* 0x000fc800078e0219 */
[----:B------:R-:W-:Y:S01]  /*14880*/  IMAD.WIDE R24, R24, R25, c[0x0][0x178] ;  /* 0x00005e0018187625 */ /* 0x000fe200078e0219 */
[----:B------:R-:W-:Y:S05]  /*14890*/  @!P3 BRA `(.L_x_72326) ;  /* 0x000000c00000b947 */ /* 0x000fea0003800000 */
[----:B0-2---:R-:W2:Y:S04]  /*148a0*/  LDG.E.CONSTANT R0, [R20.64] ;  /* 0x0000000414007981 */ /* 0x005ea8000c1e9900 */
        /* <DEDUP_REMOVED lines=11> */
.L_x_72326:
[----:B0-2---:R-:W-:Y:S05]  /*14960*/  @!P0 BRA `(.L_x_72327) ;  /* 0x000000c000008947 */ /* 0x005fea0003800000 */
[----:B-1----:R-:W2:Y:S04]  /*14970*/  LDG.E.CONSTANT R9, [R20.64] ;  /* 0x0000000414097981 */ /* 0x002ea8000c1e9900 */
        /* <DEDUP_REMOVED lines=11> */
.L_x_72327:
[----:B------:R-:W-:Y:S05]  /*14a30*/  @!P1 BRA `(.L_x_72328) ;  /* 0x000000c000009947 */ /* 0x000fea0003800000 */
[----:B01----:R-:W2:Y:S04]  /*14a40*/  LDG.E.CONSTANT R9, [R20.64] ;  /* 0x0000000414097981 */ /* 0x003ea8000c1e9900 */
        /* <DEDUP_REMOVED lines=11> */
.L_x_72328:
[----:B------:R-:W-:Y:S05]  /*14b00*/  @!P2 BRA `(.L_x_72329) ;  /* 0x000000600000a947 */ /* 0x000fea0003800000 */
[----:B01----:R-:W2:Y:S01]  /*14b10*/  LDG.E.CONSTANT R5, [R20.64] ;  /* 0x0000000414057981 */ /* 0x003ea2000c1e9900 */
[----:B------:R-:W-:-:S03]  /*14b20*/  FADD.FTZ R0, -R3, R6 ;  /* 0x0000000603007221 */ /* 0x000fc60000010100 */
[----:B------:R0:W-:Y:S01]  /*14b30*/  STG.E [R22.64+0x18], R14 ;  /* 0x0000180e16007986 */ /* 0x0001e2000c101904 */
[----:B------:R-:W-:-:S04]  /*14b40*/  FFMA.FTZ R0, R29, -0.69314718246459960938, R0 ;  /* 0xbf3172181d007823 */ /* 0x000fc80000010000 */
[----:B--2---:R-:W-:-:S05]  /*14b50*/  FADD.FTZ R5, R5, R0 ;  /* 0x0000000005057221 */ /* 0x004fca0000010000 */
[----:B------:R0:W-:Y:S02]  /*14b60*/  STG.E [R24.64+0x18], R5 ;  /* 0x0000180518007986 */ /* 0x0001e4000c101904 */
.L_x_72329:
        /* <DEDUP_REMOVED lines=8> */
.L_x_72330:
        /* <DEDUP_REMOVED lines=9> */
.L_x_74512:


//--------------------- .text._ZN17fastertransformer38beam_online_softmax_topk_stage1_kernelIfLi1ELi8ELi256EEEvPKT_S3_PKbPfiiPKi --------------------------
	.section	.text._ZN17fastertransformer38beam_online_softmax_topk_stage1_kernelIfLi1ELi8ELi256EEEvPKT_S3_PKbPfiiPKi,"ax",@progbits
	.sectioninfo	@"SHI_REGISTERS=48"
	.align	128
        .global         _ZN17fastertransformer38beam_online_softmax_topk_stage1_kernelIfLi1ELi8ELi256EEEvPKT_S3_PKbPfiiPKi
        .type           _ZN17fastertransformer38beam_online_softmax_topk_stage1_kernelIfLi1ELi8ELi256EEEvPKT_S3_PKbPfiiPKi,@function
        .size           _ZN17fastertransformer38beam_online_softmax_topk_stage1_kernelIfLi1ELi8ELi256EEEvPKT_S3_PKbPfiiPKi,(.L_x_74513 - _ZN17fastertransformer38beam_online_softmax_topk_stage1_kernelIfLi1ELi8ELi256EEEvPKT_S3_PKbPfiiPKi)
        .other          _ZN17fastertransformer38beam_online_softmax_topk_stage1_kernelIfLi1ELi8ELi256EEEvPKT_S3_PKbPfiiPKi,@"STO_CUDA_ENTRY STV_DEFAULT"
_ZN17fastertransformer38beam_online_softmax_topk_stage1_kernelIfLi1ELi8ELi256EEEvPKT_S3_PKbPfiiPKi:
.text._ZN17fastertransformer38beam_online_softmax_topk_stage1_kernelIfLi1ELi8ELi256EEEvPKT_S3_PKbPfiiPKi:
        /* <DEDUP_REMOVED lines=12> */
[----:B------:R-:W-:Y:S01]  /*00c0*/  MOV R39, 0xff7fffff ;  /* 0xff7fffff00277802 */ /* 0x000fe20000000f00 */
[----:B------:R-:W-:Y:S01]  /*00d0*/  IMAD.MOV.U32 R38, RZ, RZ, -0x800001 ;  /* 0xff7fffffff267424 */ /* 0x000fe200078e00ff */
[----:B------:R-:W-:Y:S01]  /*00e0*/  IADD3 R0, R0, c[0x0][0x180], RZ ;  /* 0x0000600000007a10 */ /* 0x000fe20007ffe0ff */
[----:B------:R-:W-:Y:S01]  /*00f0*/  IMAD.MOV.U32 R37, RZ, RZ, -0x800001 ;  /* 0xff7fffffff257424 */ /* 0x000fe200078e00ff */
[----:B------:R-:W-:Y:S01]  /*0100*/  SHF.R.S32.HI R15, RZ, 0x1f, R40 ;  /* 0x0000001fff0f7819 */ /* 0x000fe20000011428 */
[----:B------:R-:W-:Y:S01]  /*0110*/  IMAD.MOV.U32 R36, RZ, RZ, -0x800001 ;  /* 0xff7fffffff247424 */ /* 0x000fe200078e00ff */
[----:B------:R-:W-:Y:S01]  /*0120*/  IADD3 R0, R0, -0x1, RZ ;  /* 0xffffffff00007810 */ /* 0x000fe20007ffe0ff */
[----:B------:R-:W-:-:S02]  /*0130*/  IMAD.MOV.U32 R35, RZ, RZ, -0x800001 ;  /* 0xff7fffffff237424 */ /* 0x000fc400078e00ff */
[----:B------:R-:W-:Y:S01]  /*0140*/  IMAD.MOV.U32 R34, RZ, RZ, -0x800001 ;  /* 0xff7fffffff227424 */ /* 0x000fe200078e00ff */
[----:B-1----:R-:W1:Y:S01]  /*0150*/  MUFU.RCP R6, R6 ;  /* 0x0000000600067308 */ /* 0x002e620000001000 */
[----:B------:R-:W-:Y:S02]  /*0160*/  IMAD.MOV.U32 R33, RZ, RZ, RZ ;  /* 0x000000ffff217224 */ /* 0x000fe400078e00ff */
[----:B------:R-:W-:Y:S01]  /*0170*/  IMAD.MOV.U32 R32, RZ, RZ, -0x800001 ;  /* 0xff7fffffff207424 */ /* 0x000fe200078e00ff */
[----:B-1----:R-:W-:-:S04]  /*0180*/  IADD3 R4, R6, 0xffffffe, RZ ;  /* 0x0ffffffe06047810 */ /* 0x002fc80007ffe0ff */
[----:B------:R1:W3:Y:S02]  /*0190*/  F2I.FTZ.U32.TRUNC.NTZ R5, R4 ;  /* 0x0000000400057305 */ /* 0x0002e4000021f000 */
[----:B-1----:R-:W-:Y:S02]  /*01a0*/  IMAD.MOV.U32 R4, RZ, RZ, RZ ;  /* 0x000000ffff047224 */ /* 0x002fe400078e00ff */
[----:B---3--:R-:W-:-:S04]  /*01b0*/  IMAD.MOV R7, RZ, RZ, -R5 ;  /* 0x000000ffff077224 */ /* 0x008fc800078e0a05 */
[----:B------:R-:W-:-:S04]  /*01c0*/  IMAD R7, R7, c[0x0][0x10], RZ ;  /* 0x0000040007077a24 */ /* 0x000fc800078e02ff */
[----:B------:R-:W-:Y:S02]  /*01d0*/  IMAD.HI.U32 R5, R5, R7, R4 ;  /* 0x0000000705057227 */ /* 0x000fe400078e0004 */
        /* <DEDUP_REMOVED lines=15> */
[----:B------:R-:W-:Y:S01]  /*02d0*/  IMAD.MOV.U32 R4, RZ, RZ, -0x800001 ;  /* 0xff7fffffff047424 */ /* 0x000fe200078e00ff */
[----:B--2---:R-:W-:-:S13]  /*02e0*/  ISETP.NE.AND P0, PT, R2, RZ, PT ;  /* 0x000000ff0200720c */ /* 0x004fda0003f05270 */
[----:B------:R-:W-:Y:S05]  /*02f0*/  @!P0 BRA `(.L_x_72332) ;  /* 0x00000b8000008947 */ /* 0x000fea0003800000 */
[----:B------:R-:W-:Y:S01]  /*0300*/  ISETP.GE.AND P0, PT, R0, R13, PT ;  /* 0x0000000d0000720c */ /* 0x000fe20003f06270 */
[----:B------:R-:W-:Y:S01]  /*0310*/  BSSY B0, `(.L_x_72333) ;  /* 0x00000b5000007945 */ /* 0x000fe20003800000 */
[----:B------:R-:W-:Y:S01]  /*0320*/  MOV R3, 0xffffffff ;  /* 0xffffffff00037802 */ /* 0x000fe20000000f00 */
        /* <DEDUP_REMOVED lines=16> */
[----:B0-----:R-:W-:Y:S01]  /*0430*/  IMAD.MOV.U32 R4, RZ, RZ, RZ ;  /* 0x000000ffff047224 */ /* 0x001fe200078e00ff */
[----:B-1----:R-:W-:-:S05]  /*0440*/  IADD3 R15, RZ, -R5, RZ ;  /* 0x80000005ff0f7210 */ /* 0x002fca0007ffe0ff */
        /* <DEDUP_REMOVED lines=17> */
[----:B------:R-:W-:Y:S01]  /*0560*/  IMAD.MOV.U32 R32, RZ, RZ, -0x800001 ;  /* 0xff7fffffff207424 */ /* 0x000fe200078e00ff */
[----:B------:R-:W-:Y:S01]  /*0570*/  MOV R5, 0xff7fffff ;  /* 0xff7fffff00057802 */ /* 0x000fe20000000f00 */
[----:B------:R-:W-:Y:S01]  /*0580*/  IMAD.MOV.U32 R33, RZ, RZ, RZ ;  /* 0x000000ffff217224 */ /* 0x000fe200078e00ff */
[----:B------:R-:W-:Y:S01]  /*0590*/  MOV R35, 0xff7fffff ;  /* 0xff7fffff00237802 */ /* 0x000fe20000000f00 */
[----:B------:R-:W-:Y:S02]  /*05a0*/  IMAD.MOV.U32 R3, RZ, RZ, -0x1 ;  /* 0xffffffffff037424 */ /* 0x000fe400078e00ff */
[----:B------:R-:W-:Y:S02]  /*05b0*/  IMAD.MOV.U32 R4, RZ, RZ, -0x800001 ;  /* 0xff7fffffff047424 */ /* 0x000fe400078e00ff */
[----:B------:R-:W-:Y:S02]  /*05c0*/  IMAD.MOV.U32 R39, RZ, RZ, -0x800001 ;  /* 0xff7fffffff277424 */ /* 0x000fe400078e00ff */
[----:B------:R-:W-:-:S02]  /*05d0*/  IMAD.MOV.U32 R38, RZ, RZ, -0x800001 ;  /* 0xff7fffffff267424 */ /* 0x000fc400078e00ff */
[----:B------:R-:W-:Y:S02]  /*05e0*/  IMAD.MOV.U32 R37, RZ, RZ, -0x800001 ;  /* 0xff7fffffff257424 */ /* 0x000fe400078e00ff */
[----:B------:R-:W-:Y:S02]  /*05f0*/  IMAD.MOV.U32 R36, RZ, RZ, -0x800001 ;  /* 0xff7fffffff247424 */ /* 0x000fe400078e00ff */
[----:B0-----:R-:W-:Y:S02]  /*0600*/  IMAD.MOV.U32 R34, RZ, RZ, -0x800001 ;  /* 0xff7fffffff227424 */ /* 0x001fe400078e00ff */
.L_x_72359:
        /* <DEDUP_REMOVED lines=19> */
.L_x_72336:
[----:B------:R-:W-:Y:S02]  /*0740*/  IMAD.MOV.U32 R5, RZ, RZ, R17 ;  /* 0x000000ffff057224 */ /* 0x000fe400078e0011 */
[----:B------:R-:W-:Y:S02]  /*0750*/  IMAD.MOV.U32 R3, RZ, RZ, R0 ;  /* 0x000000ffff037224 */ /* 0x000fe400078e0000 */
.L_x_72337:
[----:B------:R-:W-:Y:S05]  /*0760*/  BSYNC B2 ;  /* 0x0000000000027941 */ /* 0x000fea0003800000 */
.L_x_72335:
        /* <DEDUP_REMOVED lines=9> */
.L_x_72339:
[----:B------:R-:W-:Y:S01]  /*0800*/  IMAD.MOV.U32 R12, RZ, RZ, R5 ;  /* 0x000000ffff0c7224 */ /* 0x000fe200078e0005 */
[----:B------:R-:W-:Y:S01]  /*0810*/  MOV R14, R3 ;  /* 0x00000003000e7202 */ /* 0x000fe20000000f00 */
[----:B------:R-:W-:Y:S02]  /*0820*/  IMAD.MOV.U32 R5, RZ, RZ, R4 ;  /* 0x000000ffff057224 */ /* 0x000fe400078e0004 */
[----:B------:R-:W-:Y:S02]  /*0830*/  IMAD.MOV.U32 R3, RZ, RZ, R2 ;  /* 0x000000ffff037224 */ /* 0x000fe400078e0002 */
.L_x_72340:
[----:B------:R-:W-:Y:S05]  /*0840*/  BSYNC B2 ;  /* 0x0000000000027941 */ /* 0x000fea0003800000 */
.L_x_72338:
        /* <DEDUP_REMOVED lines=11> */
.L_x_72342:
[----:B------:R-:W-:Y:S01]  /*0900*/  IMAD.MOV.U32 R15, RZ, RZ, R12 ;  /* 0x000000ffff0f7224 */ /* 0x000fe200078e000c */
[----:B------:R-:W-:Y:S01]  /*0910*/  MOV R17, R14 ;  /* 0x0000000e00117202 */ /* 0x000fe20000000f00 */
[----:B------:R-:W-:Y:S02]  /*0920*/  IMAD.MOV.U32 R4, RZ, RZ, R39 ;  /* 0x000000ffff047224 */ /* 0x000fe400078e0027 */
[----:B------:R-:W-:Y:S02]  /*0930*/  IMAD.MOV.U32 R2, RZ, RZ, R11 ;  /* 0x000000ffff027224 */ /* 0x000fe400078e000b */
.L_x_72343:
[----:B------:R-:W-:Y:S05]  /*0940*/  BSYNC B2 ;  /* 0x0000000000027941 */ /* 0x000fea0003800000 */
.L_x_72341:
        /* <DEDUP_REMOVED lines=11> */
.L_x_72345:
[----:B------:R-:W-:Y:S01]  /*0a00*/  IMAD.MOV.U32 R12, RZ, RZ, R15 ;  /* 0x000000ffff0c7224 */ /* 0x000fe200078e000f */
[----:B------:R-:W-:Y:S01]  /*0a10*/  MOV R14, R17 ;  /* 0x00000011000e7202 */ /* 0x000fe20000000f00 */
[----:B------:R-:W-:Y:S02]  /*0a20*/  IMAD.MOV.U32 R39, RZ, RZ, R38 ;  /* 0x000000ffff277224 */ /* 0x000fe400078e0026 */
[----:B------:R-:W-:Y:S02]  /*0a30*/  IMAD.MOV.U32 R11, RZ, RZ, R10 ;  /* 0x000000ffff0b7224 */ /* 0x000fe400078e000a */
.L_x_72346:
[----:B------:R-:W-:Y:S05]  /*0a40*/  BSYNC B2 ;  /* 0x0000000000027941 */ /* 0x000fea0003800000 */
.L_x_72344:
        /* <DEDUP_REMOVED lines=11> */
.L_x_72348:
[----:B------:R-:W-:Y:S01]  /*0b00*/  IMAD.MOV.U32 R15, RZ, RZ, R12 ;  /* 0x000000ffff0f7224 */ /* 0x000fe200078e000c */
[----:B------:R-:W-:Y:S01]  /*0b10*/  MOV R17, R14 ;  /* 0x0000000e00117202 */ /* 0x000fe20000000f00 */
[----:B------:R-:W-:Y:S02]  /*0b20*/  IMAD.MOV.U32 R38, RZ, RZ, R37 ;  /* 0x000000ffff267224 */ /* 0x000fe400078e0025 */
[----:B------:R-:W-:Y:S02]  /*0b30*/  IMAD.MOV.U32 R10, RZ, RZ, R9 ;  /* 0x000000ffff0a7224 */ /* 0x000fe400078e0009 */
.L_x_72349:
[----:B------:R-:W-:Y:S05]  /*0b40*/  BSYNC B2 ;  /* 0x0000000000027941 */ /* 0x000fea0003800000 */
.L_x_72347:
        /* <DEDUP_REMOVED lines=11> */
.L_x_72351:
[----:B------:R-:W-:Y:S01]  /*0c00*/  IMAD.MOV.U32 R12, RZ, RZ, R15 ;  /* 0x000000ffff0c7224 */ /* 0x000fe200078e000f */
[----:B------:R-:W-:Y:S01]  /*0c10*/  MOV R14, R17 ;  /* 0x00000011000e7202 */ /* 0x000fe20000000f00 */
[----:B------:R-:W-:Y:S02]  /*0c20*/  IMAD.MOV.U32 R37, RZ, RZ, R36 ;  /* 0x000000ffff257224 */ /* 0x000fe400078e0024 */
[----:B------:R-:W-:Y:S02]  /*0c30*/  IMAD.MOV.U32 R9, RZ, RZ, R8 ;  /* 0x000000ffff097224 */ /* 0x000fe400078e0008 */
.L_x_72352:
[----:B------:R-:W-:Y:S05]  /*0c40*/  BSYNC B2 ;  /* 0x0000000000027941 */ /* 0x000fea0003800000 */
.L_x_72350:
        /* <DEDUP_REMOVED lines=11> */
.L_x_72354:
[----:B------:R-:W-:Y:S01]  /*0d00*/  IMAD.MOV.U32 R15, RZ, RZ, R12 ;  /* 0x000000ffff0f7224 */ /* 0x000fe200078e000c */
[----:B------:R-:W-:Y:S01]  /*0d10*/  MOV R17, R14 ;  /* 0x0000000e00117202 */ /* 0x000fe20000000f00 */
[----:B------:R-:W-:Y:S02]  /*0d20*/  IMAD.MOV.U32 R36, RZ, RZ, R35 ;  /* 0x000000ffff247224 */ /* 0x000fe400078e0023 */
[----:B------:R-:W-:Y:S02]  /*0d30*/  IMAD.MOV.U32 R8, RZ, RZ, R7 ;  /* 0x000000ffff087224 */ /* 0x000fe400078e0007 */
.L_x_72355:
[----:B------:R-:W-:Y:S05]  /*0d40*/  BSYNC B2 ;  /* 0x0000000000027941 */ /* 0x000fea0003800000 */
.L_x_72353:
        /* <DEDUP_REMOVED lines=9> */
.L_x_72357:
[----:B------:R-:W-:Y:S02]  /*0de0*/  IMAD.MOV.U32 R35, RZ, RZ, R34 ;  /* 0x000000ffff237224 */ /* 0x000fe400078e0022 */
[----:B------:R-:W-:Y:S01]  /*0df0*/  IMAD.MOV.U32 R7, RZ, RZ, R6 ;  /* 0x000000ffff077224 */ /* 0x000fe200078e0006 */
[----:B------:R-:W-:Y:S01]  /*0e00*/  MOV R6, R17 ;  /* 0x0000001100067202 */ /* 0x000fe20000000f00 */
[----:B------:R-:W-:Y:S02]  /*0e10*/  IMAD.MOV.U32 R34, RZ, RZ, R15 ;  /* 0x000000ffff227224 */ /* 0x000fe400078e000f */
.L_x_72358:
[----:B------:R-:W-:Y:S05]  /*0e20*/  BSYNC B2 ;  /* 0x0000000000027941 */ /* 0x000fea0003800000 */
.L_x_72356:
[----:B------:R-:W-:-:S04]  /*0e30*/  IADD3 R0, R0, 0x100, RZ ;  /* 0x0000010000007810 */ /* 0x000fc80007ffe0ff */
[----:B------:R-:W-:-:S13]  /*0e40*/  ISETP.GE.AND P0, PT, R0, R13, PT ;  /* 0x0000000d0000720c */ /* 0x000fda0003f06270 */
[----:B------:R-:W-:Y:S05]  /*0e50*/  @!P0 BRA `(.L_x_72359) ;  /* 0xfffff7b000008947 */ /* 0x000fea000383ffff */
.L_x_72334:
[----:B------:R-:W-:Y:S05]  /*0e60*/  BSYNC B0 ;  /* 0x0000000000007941 */ /* 0x000fea0003800000 */
.L_x_72333:
[----:B------:R-:W-:Y:S05]  /*0e70*/  BRA `(.L_x_72360) ;  /* 0x0000145000007947 */ /* 0x000fea0003800000 */
.L_x_72332:
[----:B------:R-:W-:Y:S01]  /*0e80*/  ISETP.GE.AND P0, PT, R0, R13, PT ;  /* 0x0000000d0000720c */ /* 0x000fe20003f06270 */
[----:B------:R-:W-:Y:S01]  /*0e90*/  IMAD.MOV.U32 R3, RZ, RZ, -0x1 ;  /* 0xffffffffff037424 */ /* 0x000fe200078e00ff */
[----:B------:R-:W-:Y:S01]  /*0ea0*/  MOV R6, 0xffffffff ;  /* 0xffffffff00067802 */ /* 0x000fe20000000f00 */
        /* <DEDUP_REMOVED lines=28> */
.L_x_72386:
        /* <DEDUP_REMOVED lines=25> */
.L_x_72363:
[----:B------:R-:W-:Y:S02]  /*1200*/  IMAD.MOV.U32 R5, RZ, RZ, R23 ;  /* 0x000000ffff057224 */ /* 0x000fe400078e0017 */
[----:B------:R-:W-:Y:S02]  /*1210*/  IMAD.MOV.U32 R3, RZ, RZ, R0 ;  /* 0x000000ffff037224 */ /* 0x000fe400078e0000 */
.L_x_72364:
[----:B------:R-:W-:Y:S05]  /*1220*/  BSYNC B0 ;  /* 0x0000000000007941 */ /* 0x000fea0003800000 */
.L_x_72362:
        /* <DEDUP_REMOVED lines=9> */
.L_x_72366:
[----:B------:R-:W-:Y:S01]  /*12c0*/  MOV R12, R5 ;  /* 0x00000005000c7202 */ /* 0x000fe20000000f00 */
[----:B------:R-:W-:Y:S02]  /*12d0*/  IMAD.MOV.U32 R14, RZ, RZ, R3 ;  /* 0x000000ffff0e7224 */ /* 0x000fe400078e0003 */
[----:B------:R-:W-:Y:S02]  /*12e0*/  IMAD.MOV.U32 R5, RZ, RZ, R4 ;  /* 0x000000ffff057224 */ /* 0x000fe400078e0004 */
[----:B------:R-:W-:Y:S02]  /*12f0*/  IMAD.MOV.U32 R3, RZ, RZ, R2 ;  /* 0x000000ffff037224 */ /* 0x000fe400078e0002 */
.L_x_72367:
[----:B------:R-:W-:Y:S05]  /*1300*/  BSYNC B0 ;  /* 0x0000000000007941 */ /* 0x000fea0003800000 */
.L_x_72365:
        /* <DEDUP_REMOVED lines=11> */
.L_x_72369:
[----:B------:R-:W-:Y:S01]  /*13c0*/  MOV R17, R12 ;  /* 0x0000000c00117202 */ /* 0x000fe20000000f00 */
[----:B------:R-:W-:Y:S02]  /*13d0*/  IMAD.MOV.U32 R19, RZ, RZ, R14 ;  /* 0x000000ffff137224 */ /* 0x000fe400078e000e */
[----:B------:R-:W-:Y:S02]  /*13e0*/  IMAD.MOV.U32 R4, RZ, RZ, R39 ;  /* 0x000000ffff047224 */ /* 0x000fe400078e0027 */
[----:B------:R-:W-:Y:S02]  /*13f0*/  IMAD.MOV.U32 R2, RZ, RZ, R11 ;  /* 0x000000ffff027224 */ /* 0x000fe400078e000b */
.L_x_72370:
[----:B------:R-:W-:Y:S05]  /*1400*/  BSYNC B0 ;  /* 0x0000000000007941 */ /* 0x000fea0003800000 */
.L_x_72368:
        /* <DEDUP_REMOVED lines=11> */
.L_x_72372:
[----:B------:R-:W-:Y:S01]  /*14c0*/  MOV R12, R17 ;  /* 0x00000011000c7202 */ /* 0x000fe20000000f00 */
[----:B------:R-:W-:Y:S02]  /*14d0*/  IMAD.MOV.U32 R14, RZ, RZ, R19 ;  /* 0x000000ffff0e7224 */ /* 0x000fe400078e0013 */
[----:B------:R-:W-:Y:S02]  /*14e0*/  IMAD.MOV.U32 R39, RZ, RZ, R38 ;  /* 0x000000ffff277224 */ /* 0x000fe400078e0026 */
[----:B------:R-:W-:Y:S02]  /*14f0*/  IMAD.MOV.U32 R11, RZ, RZ, R10 ;  /* 0x000000ffff0b7224 */ /* 0x000fe400078e000a */
.L_x_72373:
[----:B------:R-:W-:Y:S05]  /*1500*/  BSYNC B0 ;  /* 0x0000000000007941 */ /* 0x000fea0003800000 */
.L_x_72371:
        /* <DEDUP_REMOVED lines=11> */
.L_x_72375:
[----:B------:R-:W-:Y:S01]  /*15c0*/  MOV R17, R12 ;  /* 0x0000000c00117202 */ /* 0x000fe20000000f00 */
[----:B------:R-:W-:Y:S02]  /*15d0*/  IMAD.MOV.U32 R19, RZ, RZ, R14 ;  /* 0x000000ffff137224 */ /* 0x000fe400078e000e */
[----:B------:R-:W-:Y:S02]  /*15e0*/  IMAD.MOV.U32 R38, RZ, RZ, R37 ;  /* 0x000000ffff267224 */ /* 0x000fe400078e0025 */
[----:B------:R-:W-:Y:S02]  /*15f0*/  IMAD.MOV.U32 R10, RZ, RZ, R9 ;  /* 0x000000ffff0a7224 */ /* 0x000fe400078e0009 */
.L_x_72376:
[----:B------:R-:W-:Y:S05]  /*1600*/  BSYNC B0 ;  /* 0x0000000000007941 */ /* 0x000fea0003800000 */
.L_x_72374:
        /* <DEDUP_REMOVED lines=11> */
.L_x_72378:
[----:B------:R-:W-:Y:S01]  /*16c0*/  MOV R12, R17 ;  /* 0x00000011000c7202 */ /* 0x000fe20000000f00 */
[----:B------:R-:W-:Y:S02]  /*16d0*/  IMAD.MOV.U32 R14, RZ, RZ, R19 ;  /* 0x000000ffff0e7224 */ /* 0x000fe400078e0013 */
[----:B------:R-:W-:Y:S02]  /*16e0*/  IMAD.MOV.U32 R37, RZ, RZ, R36 ;  /* 0x000000ffff257224 */ /* 0x000fe400078e0024 */
[----:B------:R-:W-:Y:S02]  /*16f0*/  IMAD.MOV.U32 R9, RZ, RZ, R8 ;  /* 0x000000ffff097224 */ /* 0x000fe400078e0008 */
.L_x_72379:
[----:B------:R-:W-:Y:S05]  /*1700*/  BSYNC B0 ;  /* 0x0000000000007941 */ /* 0x000fea0003800000 */
.L_x_72377:
        /* <DEDUP_REMOVED lines=11> */
.L_x_72381:
[----:B------:R-:W-:Y:S01]  /*17c0*/  MOV R17, R12 ;  /* 0x0000000c00117202 */ /* 0x000fe20000000f00 */
[----:B------:R-:W-:Y:S02]  /*17d0*/  IMAD.MOV.U32 R19, RZ, RZ, R14 ;  /* 0x000000ffff137224 */ /* 0x000fe400078e000e */
[----:B------:R-:W-:Y:S02]  /*17e0*/  IMAD.MOV.U32 R36, RZ, RZ, R35 ;  /* 0x000000ffff247224 */ /* 0x000fe400078e0023 */
[----:B------:R-:W-:Y:S02]  /*17f0*/  IMAD.MOV.U32 R8, RZ, RZ, R7 ;  /* 0x000000ffff087224 */ /* 0x000fe400078e0007 */
.L_x_72382:
[----:B------:R-:W-:Y:S05]  /*1800*/  BSYNC B0 ;  /* 0x0000000000007941 */ /* 0x000fea0003800000 */
.L_x_72380:
        /* <DEDUP_REMOVED lines=9> */
.L_x_72384:
[----:B------:R-:W-:Y:S01]  /*18a0*/  IMAD.MOV.U32 R35, RZ, RZ, R34 ;  /* 0x000000ffff237224 */ /* 0x000fe200078e0022 */
[----:B------:R-:W-:Y:S01]  /*18b0*/  MOV R34, R17 ;  /* 0x0000001100227202 */ /* 0x000fe20000000f00 */
[----:B------:R-:W-:Y:S02]  /*18c0*/  IMAD.MOV.U32 R7, RZ, RZ, R6 ;  /* 0x000000ffff077224 */ /* 0x000fe400078e0006 */
[----:B------:R-:W-:Y:S02]  /*18d0*/  IMAD.MOV.U32 R6, RZ, RZ, R19 ;  /* 0x000000ffff067224 */ /* 0x000fe400078e0013 */
.L_x_72385:
[----:B------:R-:W-:Y:S05]  /*18e0*/  BSYNC B0 ;  /* 0x0000000000007941 */ /* 0x000fea0003800000 */
.L_x_72383:
[----:B------:R-:W-:-:S04]  /*18f0*/  IADD3 R0, R0, 0x100, RZ ;  /* 0x0000010000007810 */ /* 0x000fc80007ffe0ff */
[----:B------:R-:W-:-:S13]  /*1900*/  ISETP.GE.AND P0, PT, R0, R13, PT ;  /* 0x0000000d0000720c */ /* 0x000fda0003f06270 */
[----:B------:R-:W-:Y:S05]  /*1910*/  @!P0 BRA `(.L_x_72386) ;  /* 0xfffff75000008947 */ /* 0x000fea000383ffff */
[----:B------:R-:W-:Y:S05]  /*1920*/  BRA `(.L_x_72360) ;  /* 0x000009a000007947 */ /* 0x000fea0003800000 */
.L_x_72361:
        /* <DEDUP_REMOVED lines=18> */
.L_x_72411:
        /* <DEDUP_REMOVED lines=22> */
.L_x_72388:
[----:B------:R-:W-:Y:S02]  /*1bb0*/  IMAD.MOV.U32 R5, RZ, RZ, R21 ;  /* 0x000000ffff057224 */ /* 0x000fe400078e0015 */
[----:B------:R-:W-:Y:S02]  /*1bc0*/  IMAD.MOV.U32 R3, RZ, RZ, R0 ;  /* 0x000000ffff037224 */ /* 0x000fe400078e0000 */
.L_x_72389:
[----:B------:R-:W-:Y:S05]  /*1bd0*/  BSYNC B0 ;  /* 0x0000000000007941 */ /* 0x000fea0003800000 */
.L_x_72387:
        /* <DEDUP_REMOVED lines=9> */
.L_x_72391:
[----:B------:R-:W-:Y:S01]  /*1c70*/  MOV R12, R5 ;  /* 0x00000005000c7202 */ /* 0x000fe20000000f00 */
[----:B------:R-:W-:Y:S02]  /*1c80*/  IMAD.MOV.U32 R14, RZ, RZ, R3 ;  /* 0x000000ffff0e7224 */ /* 0x000fe400078e0003 */
[----:B------:R-:W-:Y:S02]  /*1c90*/  IMAD.MOV.U32 R5, RZ, RZ, R4 ;  /* 0x000000ffff057224 */ /* 0x000fe400078e0004 */
[----:B------:R-:W-:Y:S02]  /*1ca0*/  IMAD.MOV.U32 R3, RZ, RZ, R2 ;  /* 0x000000ffff037224 */ /* 0x000fe400078e0002 */
.L_x_72392:
[----:B------:R-:W-:Y:S05]  /*1cb0*/  BSYNC B0 ;  /* 0x0000000000007941 */ /* 0x000fea0003800000 */
.L_x_72390:
        /* <DEDUP_REMOVED lines=11> */
.L_x_72394:
[----:B------:R-:W-:Y:S01]  /*1d70*/  MOV R17, R12 ;  /* 0x0000000c00117202 */ /* 0x000fe20000000f00 */
[----:B------:R-:W-:Y:S02]  /*1d80*/  IMAD.MOV.U32 R19, RZ, RZ, R14 ;  /* 0x000000ffff137224 */ /* 0x000fe400078e000e */
[----:B------:R-:W-:Y:S02]  /*1d90*/  IMAD.MOV.U32 R4, RZ, RZ, R39 ;  /* 0x000000ffff047224 */ /* 0x000fe400078e0027 */
[----:B------:R-:W-:Y:S02]  /*1da0*/  IMAD.MOV.U32 R2, RZ, RZ, R11 ;  /* 0x000000ffff027224 */ /* 0x000fe400078e000b */
.L_x_72395:
[----:B------:R-:W-:Y:S05]  /*1db0*/  BSYNC B0 ;  /* 0x0000000000007941 */ /* 0x000fea0003800000 */
.L_x_72393:
        /* <DEDUP_REMOVED lines=11> */
.L_x_72397:
[----:B------:R-:W-:Y:S01]  /*1e70*/  MOV R12, R17 ;  /* 0x00000011000c7202 */ /* 0x000fe20000000f00 */
[----:B------:R-:W-:Y:S02]  /*1e80*/  IMAD.MOV.U32 R14, RZ, RZ, R19 ;  /* 0x000000ffff0e7224 */ /* 0x000fe400078e0013 */
[----:B------:R-:W-:Y:S02]  /*1e90*/  IMAD.MOV.U32 R39, RZ, RZ, R38 ;  /* 0x000000ffff277224 */ /* 0x000fe400078e0026 */
[----:B------:R-:W-:Y:S02]  /*1ea0*/  IMAD.MOV.U32 R11, RZ, RZ, R10 ;  /* 0x000000ffff0b7224 */ /* 0x000fe400078e000a */
.L_x_72398:
[----:B------:R-:W-:Y:S05]  /*1eb0*/  BSYNC B0 ;  /* 0x0000000000007941 */ /* 0x000fea0003800000 */
.L_x_72396:
        /* <DEDUP_REMOVED lines=11> */
.L_x_72400:
[----:B------:R-:W-:Y:S01]  /*1f70*/  MOV R17, R12 ;  /* 0x0000000c00117202 */ /* 0x000fe20000000f00 */
[----:B------:R-:W-:Y:S02]  /*1f80*/  IMAD.MOV.U32 R19, RZ, RZ, R14 ;  /* 0x000000ffff137224 */ /* 0x000fe400078e000e */
[----:B------:R-:W-:Y:S02]  /*1f90*/  IMAD.MOV.U32 R38, RZ, RZ, R37 ;  /* 0x000000ffff267224 */ /* 0x000fe400078e0025 */
[----:B------:R-:W-:Y:S02]  /*1fa0*/  IMAD.MOV.U32 R10, RZ, RZ, R9 ;  /* 0x000000ffff0a7224 */ /* 0x000fe400078e0009 */
.L_x_72401:
[----:B------:R-:W-:Y:S05]  /*1fb0*/  BSYNC B0 ;  /* 0x0000000000007941 */ /* 0x000fea0003800000 */
.L_x_72399:
        /* <DEDUP_REMOVED lines=11> */
.L_x_72403:
[----:B------:R-:W-:Y:S01]  /*2070*/  MOV R12, R17 ;  /* 0x00000011000c7202 */ /* 0x000fe20000000f00 */
[----:B------:R-:W-:Y:S02]  /*2080*/  IMAD.MOV.U32 R14, RZ, RZ, R19 ;  /* 0x000000ffff0e7224 */ /* 0x000fe400078e0013 */
[----:B------:R-:W-:Y:S02]  /*2090*/  IMAD.MOV.U32 R37, RZ, RZ, R36 ;  /* 0x000000ffff257224 */ /* 0x000fe400078e0024 */
[----:B------:R-:W-:Y:S02]  /*20a0*/  IMAD.MOV.U32 R9, RZ, RZ, R8 ;  /* 0x000000ffff097224 */ /* 0x000fe400078e0008 */
.L_x_72404:
[----:B------:R-:W-:Y:S05]  /*20b0*/  BSYNC B0 ;  /* 0x0000000000007941 */ /* 0x000fea0003800000 */
.L_x_72402:
        /* <DEDUP_REMOVED lines=11> */
.L_x_72406:
[----:B------:R-:W-:Y:S01]  /*2170*/  MOV R17, R12 ;  /* 0x0000000c00117202 */ /* 0x000fe20000000f00 */
[----:B------:R-:W-:Y:S02]  /*2180*/  IMAD.MOV.U32 R19, RZ, RZ, R14 ;  /* 0x000000ffff137224 */ /* 0x000fe400078e000e */
[----:B------:R-:W-:Y:S02]  /*2190*/  IMAD.MOV.U32 R36, RZ, RZ, R35 ;  /* 0x000000ffff247224 */ /* 0x000fe400078e0023 */
[----:B------:R-:W-:Y:S02]  /*21a0*/  IMAD.MOV.U32 R8, RZ, RZ, R7 ;  /* 0x000000ffff087224 */ /* 0x000fe400078e0007 */
.L_x_72407:
[----:B------:R-:W-:Y:S05]  /*21b0*/  BSYNC B0 ;  /* 0x0000000000007941 */ /* 0x000fea0003800000 */
.L_x_72405:
        /* <DEDUP_REMOVED lines=9> */
.L_x_72409:
[----:B------:R-:W-:Y:S01]  /*2250*/  IMAD.MOV.U32 R35, RZ, RZ, R34 ;  /* 0x000000ffff237224 */ /* 0x000fe200078e0022 */
[----:B------:R-:W-:Y:S01]  /*2260*/  MOV R34, R17 ;  /* 0x0000001100227202 */ /* 0x000fe20000000f00 */
[----:B------:R-:W-:Y:S02]  /*2270*/  IMAD.MOV.U32 R7, RZ, RZ, R6 ;  /* 0x000000ffff077224 */ /* 0x000fe400078e0006 */
[----:B------:R-:W-:Y:S02]  /*2280*/  IMAD.MOV.U32 R6, RZ, RZ, R19 ;  /* 0x000000ffff067224 */ /* 0x000fe400078e0013 */
.L_x_72410:
[----:B------:R-:W-:Y:S05]  /*2290*/  BSYNC B0 ;  /* 0x0000000000007941 */ /* 0x000fea0003800000 */
.L_x_72408:
[----:B------:R-:W-:-:S04]  /*22a0*/  IADD3 R0, R0, 0x100, RZ ;  /* 0x0000010000007810 */ /* 0x000fc80007ffe0ff */
[----:B------:R-:W-:-:S13]  /*22b0*/  ISETP.GE.AND P0, PT, R0, R13, PT ;  /* 0x0000000d0000720c */ /* 0x000fda0003f06270 */
[----:B------:R-:W-:Y:S05]  /*22c0*/  @!P0 BRA `(.L_x_72411) ;  /* 0xfffff78000008947 */ /* 0x000fea000383ffff */
.L_x_72360:
[----:B------:R-:W-:Y:S05]  /*22d0*/  BSYNC B1 ;  /* 0x0000000000017941 */ /* 0x000fea0003800000 */
.L_x_72331:
        /* <DEDUP_REMOVED lines=47> */
.L_x_72415:
[----:B------:R-:W-:Y:S01]  /*25d0*/  IMAD.MOV.U32 R17, RZ, RZ, R3 ;  /* 0x000000ffff117224 */ /* 0x000fe200078e0003 */
[----:B------:R-:W-:Y:S01]  /*25e0*/  MOV R3, R2 ;  /* 0x0000000200037202 */ /* 0x000fe20000000f00 */
[----:B------:R-:W-:Y:S02]  /*25f0*/  IMAD.MOV.U32 R32, RZ, RZ, R5 ;  /* 0x000000ffff207224 */ /* 0x000fe400078e0005 */
[----:B------:R-:W-:Y:S02]  /*2600*/  IMAD.MOV.U32 R5, RZ, RZ, R4 ;  /* 0x000000ffff057224 */ /* 0x000fe400078e0004 */
.L_x_72416:
[----:B------:R-:W-:Y:S05]  /*2610*/  BSYNC B1 ;  /* 0x0000000000017941 */ /* 0x000fea0003800000 */
.L_x_72414:
        /* <DEDUP_REMOVED lines=9> */
.L_x_72418:
[----:B------:R-:W-:Y:S02]  /*26b0*/  IMAD.MOV.U32 R23, RZ, RZ, R17 ;  /* 0x000000ffff177224 */ /* 0x000fe400078e0011 */
[----:B------:R-:W-:Y:S02]  /*26c0*/  IMAD.MOV.U32 R21, RZ, RZ, R32 ;  /* 0x000000ffff157224 */ /* 0x000fe400078e0020 */
[----:B------:R-:W-:Y:S02]  /*26d0*/  IMAD.MOV.U32 R17, RZ, RZ, R11 ;  /* 0x000000ffff117224 */ /* 0x000fe400078e000b */
[----:B------:R-:W-:Y:S02]  /*26e0*/  IMAD.MOV.U32 R32, RZ, RZ, R39 ;  /* 0x000000ffff207224 */ /* 0x000fe400078e0027 */
.L_x_72419:
[----:B------:R-:W-:Y:S05]  /*26f0*/  BSYNC B1 ;  /* 0x0000000000017941 */ /* 0x000fea0003800000 */
.L_x_72417:
        /* <DEDUP_REMOVED lines=9> */
.L_x_72421:
[----:B------:R-:W-:Y:S02]  /*2790*/  IMAD.MOV.U32 R4, RZ, RZ, R23 ;  /* 0x000000ffff047224 */ /* 0x000fe400078e0017 */
[----:B------:R-:W-:Y:S02]  /*27a0*/  IMAD.MOV.U32 R2, RZ, RZ, R21 ;  /* 0x000000ffff027224 */ /* 0x000fe400078e0015 */
[----:B------:R-:W-:Y:S02]  /*27b0*/  IMAD.MOV.U32 R23, RZ, RZ, R10 ;  /* 0x000000ffff177224 */ /* 0x000fe400078e000a */
[----:B------:R-:W-:Y:S02]  /*27c0*/  IMAD.MOV.U32 R21, RZ, RZ, R38 ;  /* 0x000000ffff157224 */ /* 0x000fe400078e0026 */
.L_x_72422:
[----:B------:R-:W-:Y:S05]  /*27d0*/  BSYNC B1 ;  /* 0x0000000000017941 */ /* 0x000fea0003800000 */
.L_x_72420:
        /* <DEDUP_REMOVED lines=9> */
.L_x_72424:
[----:B------:R-:W-:Y:S01]  /*2870*/  MOV R27, R4 ;  /* 0x00000004001b7202 */ /* 0x000fe20000000f00 */
[----:B------:R-:W-:Y:S02]  /*2880*/  IMAD.MOV.U32 R11, RZ, RZ, R2 ;  /* 0x000000ffff0b7224 */ /* 0x000fe400078e0002 */
[----:B------:R-:W-:Y:S02]  /*2890*/  IMAD.MOV.U32 R4, RZ, RZ, R9 ;  /* 0x000000ffff047224 */ /* 0x000fe400078e0009 */
[----:B------:R-:W-:Y:S02]  /*28a0*/  IMAD.MOV.U32 R2, RZ, RZ, R37 ;  /* 0x000000ffff027224 */ /* 0x000fe400078e0025 */
.L_x_72425:
[----:B------:R-:W-:Y:S05]  /*28b0*/  BSYNC B1 ;  /* 0x0000000000017941 */ /* 0x000fea0003800000 */
.L_x_72423:
        /* <DEDUP_REMOVED lines=9> */
.L_x_72427:
[----:B------:R-:W-:Y:S01]  /*2950*/  IMAD.MOV.U32 R38, RZ, RZ, R27 ;  /* 0x000000ffff267224 */ /* 0x000fe200078e001b */
[----:B------:R-:W-:Y:S01]  /*2960*/  MOV R27, R8 ;  /* 0x00000008001b7202 */ /* 0x000fe20000000f00 */
[----:B------:R-:W-:Y:S02]  /*2970*/  IMAD.MOV.U32 R10, RZ, RZ, R11 ;  /* 0x000000ffff0a7224 */ /* 0x000fe400078e000b */
[----:B------:R-:W-:Y:S02]  /*2980*/  IMAD.MOV.U32 R11, RZ, RZ, R36 ;  /* 0x000000ffff0b7224 */ /* 0x000fe400078e0024 */
.L_x_72428:
[----:B------:R-:W-:Y:S05]  /*2990*/  BSYNC B1 ;  /* 0x0000000000017941 */ /* 0x000fea0003800000 */
.L_x_72426:
        /* <DEDUP_REMOVED lines=9> */
.L_x_72430:
[----:B------:R-:W-:Y:S02]  /*2a30*/  IMAD.MOV.U32 R29, RZ, RZ, R38 ;  /* 0x000000ffff1d7224 */ /* 0x000fe400078e0026 */
[----:B------:R-:W-:Y:S02]  /*2a40*/  IMAD.MOV.U32 R9, RZ, RZ, R10 ;  /* 0x000000ffff097224 */ /* 0x000fe400078e000a */
[----:B------:R-:W-:Y:S02]  /*2a50*/  IMAD.MOV.U32 R38, RZ, RZ, R7 ;  /* 0x000000ffff267224 */ /* 0x000fe400078e0007 */
[----:B------:R-:W-:Y:S02]  /*2a60*/  IMAD.MOV.U32 R10, RZ, RZ, R35 ;  /* 0x000000ffff0a7224 */ /* 0x000fe400078e0023 */
.L_x_72431:
[----:B------:R-:W-:Y:S05]  /*2a70*/  BSYNC B1 ;  /* 0x0000000000017941 */ /* 0x000fea0003800000 */
.L_x_72429:
        /* <DEDUP_REMOVED lines=9> */
.L_x_72433:
[----:B------:R-:W-:Y:S02]  /*2b10*/  IMAD.MOV.U32 R8, RZ, RZ, R29 ;  /* 0x000000ffff087224 */ /* 0x000fe400078e001d */
[----:B------:R-:W-:Y:S02]  /*2b20*/  IMAD.MOV.U32 R7, RZ, RZ, R9 ;  /* 0x000000ffff077224 */ /* 0x000fe400078e0009 */
[----:B------:R-:W-:Y:S02]  /*2b30*/  IMAD.MOV.U32 R29, RZ, RZ, R6 ;  /* 0x000000ffff1d7224 */ /* 0x000fe400078e0006 */
[----:B------:R-:W-:Y:S02]  /*2b40*/  IMAD.MOV.U32 R9, RZ, RZ, R34 ;  /* 0x000000ffff097224 */ /* 0x000fe400078e0022 */
.L_x_72434:
[----:B------:R-:W-:Y:S05]  /*2b50*/  BSYNC B1 ;  /* 0x0000000000017941 */ /* 0x000fea0003800000 */
.L_x_72432:
        /* <DEDUP_REMOVED lines=16> */
.L_x_72436:
[----:B------:R-:W-:Y:S02]  /*2c60*/  IMAD.MOV.U32 R24, RZ, RZ, R3 ;  /* 0x000000ffff187224 */ /* 0x000fe400078e0003 */
[----:B------:R-:W-:Y:S02]  /*2c70*/  IMAD.MOV.U32 R6, RZ, RZ, R5 ;  /* 0x000000ffff067224 */ /* 0x000fe400078e0005 */
[----:B------:R-:W-:Y:S02]  /*2c80*/  IMAD.MOV.U32 R3, RZ, RZ, R17 ;  /* 0x000000ffff037224 */ /* 0x000fe400078e0011 */
[----:B------:R-:W-:Y:S02]  /*2c90*/  IMAD.MOV.U32 R5, RZ, RZ, R32 ;  /* 0x000000ffff057224 */ /* 0x000fe400078e0020 */
.L_x_72437:
[----:B------:R-:W-:Y:S05]  /*2ca0*/  BSYNC B1 ;  /* 0x0000000000017941 */ /* 0x000fea0003800000 */
.L_x_72435:
        /* <DEDUP_REMOVED lines=9> */
.L_x_72439:
[----:B------:R-:W-:Y:S01]  /*2d40*/  MOV R17, R24 ;  /* 0x0000001800117202 */ /* 0x000fe20000000f00 */
[----:B------:R-:W-:Y:S02]  /*2d50*/  IMAD.MOV.U32 R15, RZ, RZ, R6 ;  /* 0x000000ffff0f7224 */ /* 0x000fe400078e0006 */
[----:B------:R-:W-:Y:S02]  /*2d60*/  IMAD.MOV.U32 R24, RZ, RZ, R23 ;  /* 0x000000ffff187224 */ /* 0x000fe400078e0017 */
[----:B------:R-:W-:Y:S02]  /*2d70*/  IMAD.MOV.U32 R6, RZ, RZ, R21 ;  /* 0x000000ffff067224 */ /* 0x000fe400078e0015 */
.L_x_72440:
[----:B------:R-:W-:Y:S05]  /*2d80*/  BSYNC B1 ;  /* 0x0000000000017941 */ /* 0x000fea0003800000 */
.L_x_72438:
        /* <DEDUP_REMOVED lines=9> */
.L_x_72442:
[----:B------:R-:W-:Y:S01]  /*2e20*/  IMAD.MOV.U32 R34, RZ, RZ, R17 ;  /* 0x000000ffff227224 */ /* 0x000fe200078e0011 */
[----:B------:R-:W-:Y:S01]  /*2e30*/  MOV R17, R4 ;  /* 0x0000000400117202 */ /* 0x000fe20000000f00 */
[----:B------:R-:W-:Y:S02]  /*2e40*/  IMAD.MOV.U32 R32, RZ, RZ, R15 ;  /* 0x000000ffff207224 */ /* 0x000fe400078e000f */
[----:B------:R-:W-:Y:S02]  /*2e50*/  IMAD.MOV.U32 R15, RZ, RZ, R2 ;  /* 0x000000ffff0f7224 */ /* 0x000fe400078e0002 */
.L_x_72443:
[----:B------:R-:W-:Y:S05]  /*2e60*/  BSYNC B1 ;  /* 0x0000000000017941 */ /* 0x000fea0003800000 */
.L_x_72441:
        /* <DEDUP_REMOVED lines=9> */
.L_x_72445:
[----:B------:R-:W-:Y:S02]  /*2f00*/  IMAD.MOV.U32 R23, RZ, RZ, R34 ;  /* 0x000000ffff177224 */ /* 0x000fe400078e0022 */
[----:B------:R-:W-:Y:S02]  /*2f10*/  IMAD.MOV.U32 R21, RZ, RZ, R32 ;  /* 0x000000ffff157224 */ /* 0x000fe400078e0020 */
[----:B------:R-:W-:Y:S02]  /*2f20*/  IMAD.MOV.U32 R34, RZ, RZ, R27 ;  /* 0x000000ffff227224 */ /* 0x000fe400078e001b */
[----:B------:R-:W-:Y:S02]  /*2f30*/  IMAD.MOV.U32 R32, RZ, RZ, R11 ;  /* 0x000000ffff207224 */ /* 0x000fe400078e000b */
.L_x_72446:
[----:B------:R-:W-:Y:S05]  /*2f40*/  BSYNC B1 ;  /* 0x0000000000017941 */ /* 0x000fea0003800000 */
.L_x_72444:
        /* <DEDUP_REMOVED lines=9> */
.L_x_72448:
[----:B------:R-:W-:Y:S02]  /*2fe0*/  IMAD.MOV.U32 R4, RZ, RZ, R23 ;  /* 0x000000ffff047224 */ /* 0x000fe400078e0017 */
[----:B------:R-:W-:Y:S02]  /*2ff0*/  IMAD.MOV.U32 R2, RZ, RZ, R21 ;  /* 0x000000ffff027224 */ /* 0x000fe400078e0015 */
[----:B------:R-:W-:Y:S02]  /*3000*/  IMAD.MOV.U32 R23, RZ, RZ, R38 ;  /* 0x000000ffff177224 */ /* 0x000fe400078e0026 */
[----:B------:R-:W-:Y:S02]  /*3010*/  IMAD.MOV.U32 R21, RZ, RZ, R10 ;  /* 0x000000ffff157224 */ /* 0x000fe400078e000a */
.L_x_72449:
[----:B------:R-:W-:Y:S05]  /*3020*/  BSYNC B1 ;  /* 0x0000000000017941 */ /* 0x000fea0003800000 */
.L_x_72447:
        /* <DEDUP_REMOVED lines=9> */
.L_x_72451:
[----:B------:R-:W-:Y:S01]  /*30c0*/  MOV R11, R4 ;  /* 0x00000004000b7202 */ /* 0x000fe20000000f00 */
[----:B------:R-:W-:Y:S02]  /*30d0*/  IMAD.MOV.U32 R10, RZ, RZ, R2 ;  /* 0x000000ffff0a7224 */ /* 0x000fe400078e0002 */
[----:B------:R-:W-:Y:S02]  /*30e0*/  IMAD.MOV.U32 R4, RZ, RZ, R29 ;  /* 0x000000ffff047224 */ /* 0x000fe400078e001d */
[----:B------:R-:W-:Y:S02]  /*30f0*/  IMAD.MOV.U32 R2, RZ, RZ, R9 ;  /* 0x000000ffff027224 */ /* 0x000fe400078e0009 */
.L_x_72452:
[----:B------:R-:W-:Y:S05]  /*3100*/  BSYNC B1 ;  /* 0x0000000000017941 */ /* 0x000fea0003800000 */
.L_x_72450:
        /* <DEDUP_REMOVED lines=9> */
.L_x_72454:
[----:B------:R-:W-:Y:S01]  /*31a0*/  IMAD.MOV.U32 R27, RZ, RZ, R11 ;  /* 0x000000ffff1b7224 */ /* 0x000fe200078e000b */
[----:B------:R-:W-:Y:S01]  /*31b0*/  MOV R11, R8 ;  /* 0x00000008000b7202 */ /* 0x000fe20000000f00 */
[----:B------:R-:W-:Y:S02]  /*31c0*/  IMAD.MOV.U32 R9, RZ, RZ, R10 ;  /* 0x000000ffff097224 */ /* 0x000fe400078e000a */
[----:B------:R-:W-:Y:S02]  /*31d0*/  IMAD.MOV.U32 R10, RZ, RZ, R7 ;  /* 0x000000ffff0a7224 */ /* 0x000fe400078e0007 */
.L_x_72455:
[----:B------:R-:W-:Y:S05]  /*31e0*/  BSYNC B1 ;  /* 0x0000000000017941 */ /* 0x000fea0003800000 */
.L_x_72453:
        /* <DEDUP_REMOVED lines=16> */
.L_x_72457:
[----:B------:R-:W-:Y:S01]  /*32f0*/  IMAD.MOV.U32 R22, RZ, RZ, R3 ;  /* 0x000000ffff167224 */ /* 0x000fe200078e0003 */
[----:B------:R-:W-:Y:S01]  /*3300*/  MOV R3, R24 ;  /* 0x0000001800037202 */ /* 0x000fe20000000f00 */
[----:B------:R-:W-:Y:S02]  /*3310*/  IMAD.MOV.U32 R8, RZ, RZ, R5 ;  /* 0x000000ffff087224 */ /* 0x000fe400078e0005 */
[----:B------:R-:W-:Y:S02]  /*3320*/  IMAD.MOV.U32 R5, RZ, RZ, R6 ;  /* 0x000000ffff057224 */ /* 0x000fe400078e0006 */
.L_x_72458:
[----:B------:R-:W-:Y:S05]  /*3330*/  BSYNC B1 ;  /* 0x0000000000017941 */ /* 0x000fea0003800000 */
.L_x_72456:
        /* <DEDUP_REMOVED lines=9> */
.L_x_72460:
[----:B------:R-:W-:Y:S02]  /*33d0*/  IMAD.MOV.U32 R13, RZ, RZ, R22 ;  /* 0x000000ffff0d7224 */ /* 0x000fe400078e0016 */
[----:B------:R-:W-:Y:S02]  /*33e0*/  IMAD.MOV.U32 R7, RZ, RZ, R8 ;  /* 0x000000ffff077224 */ /* 0x000fe400078e0008 */
[----:B------:R-:W-:Y:S02]  /*33f0*/  IMAD.MOV.U32 R22, RZ, RZ, R17 ;  /* 0x000000ffff167224 */ /* 0x000fe400078e0011 */
[----:B------:R-:W-:Y:S02]  /*3400*/  IMAD.MOV.U32 R8, RZ, RZ, R15 ;  /* 0x000000ffff087224 */ /* 0x000fe400078e000f */
.L_x_72461:
[----:B------:R-:W-:Y:S05]  /*3410*/  BSYNC B1 ;  /* 0x0000000000017941 */ /* 0x000fea0003800000 */
.L_x_72459:
        /* <DEDUP_REMOVED lines=9> */
.L_x_72463:
[----:B------:R-:W-:Y:S02]  /*34b0*/  IMAD.MOV.U32 R24, RZ, RZ, R13 ;  /* 0x000000ffff187224 */ /* 0x000fe400078e000d */
[----:B------:R-:W-:Y:S02]  /*34c0*/  IMAD.MOV.U32 R6, RZ, RZ, R7 ;  /* 0x000000ffff067224 */ /* 0x000fe400078e0007 */
[----:B------:R-:W-:Y:S02]  /*34d0*/  IMAD.MOV.U32 R13, RZ, RZ, R34 ;  /* 0x000000ffff0d7224 */ /* 0x000fe400078e0022 */
[----:B------:R-:W-:Y:S02]  /*34e0*/  IMAD.MOV.U32 R7, RZ, RZ, R32 ;  /* 0x000000ffff077224 */ /* 0x000fe400078e0020 */
.L_x_72464:
[----:B------:R-:W-:Y:S05]  /*34f0*/  BSYNC B1 ;  /* 0x0000000000017941 */ /* 0x000fea0003800000 */
.L_x_72462:
        /* <DEDUP_REMOVED lines=9> */
.L_x_72466:
[----:B------:R-:W-:Y:S01]  /*3590*/  MOV R17, R24 ;  /* 0x0000001800117202 */ /* 0x000fe20000000f00 */
[----:B------:R-:W-:Y:S02]  /*35a0*/  IMAD.MOV.U32 R15, RZ, RZ, R6 ;  /* 0x000000ffff0f7224 */ /* 0x000fe400078e0006 */
[----:B------:R-:W-:Y:S02]  /*35b0*/  IMAD.MOV.U32 R24, RZ, RZ, R23 ;  /* 0x000000ffff187224 */ /* 0x000fe400078e0017 */
[----:B------:R-:W-:Y:S02]  /*35c0*/  IMAD.MOV.U32 R6, RZ, RZ, R21 ;  /* 0x000000ffff067224 */ /* 0x000fe400078e0015 */
.L_x_72467:
[----:B------:R-:W-:Y:S05]  /*35d0*/  BSYNC B1 ;  /* 0x0000000000017941 */ /* 0x000fea0003800000 */
.L_x_72465:
        /* <DEDUP_REMOVED lines=9> */
.L_x_72469:
[----:B------:R-:W-:Y:S01]  /*3670*/  IMAD.MOV.U32 R32, RZ, RZ, R17 ;  /* 0x000000ffff207224 */ /* 0x000fe200078e0011 */
[----:B------:R-:W-:Y:S01]  /*3680*/  MOV R17, R4 ;  /* 0x0000000400117202 */ /* 0x000fe20000000f00 */
[----:B------:R-:W-:Y:S02]  /*3690*/  IMAD.MOV.U32 R21, RZ, RZ, R15 ;  /* 0x000000ffff157224 */ /* 0x000fe400078e000f */
[----:B------:R-:W-:Y:S02]  /*36a0*/  IMAD.MOV.U32 R15, RZ, RZ, R2 ;  /* 0x000000ffff0f7224 */ /* 0x000fe400078e0002 */
.L_x_72470:
[----:B------:R-:W-:Y:S05]  /*36b0*/  BSYNC B1 ;  /* 0x0000000000017941 */ /* 0x000fea0003800000 */
.L_x_72468:
        /* <DEDUP_REMOVED lines=9> */
.L_x_72472:
[----:B------:R-:W-:Y:S02]  /*3750*/  IMAD.MOV.U32 R4, RZ, RZ, R32 ;  /* 0x000000ffff047224 */ /* 0x000fe400078e0020 */
[----:B------:R-:W-:Y:S02]  /*3760*/  IMAD.MOV.U32 R2, RZ, RZ, R21 ;  /* 0x000000ffff027224 */ /* 0x000fe400078e0015 */
[----:B------:R-:W-:Y:S02]  /*3770*/  IMAD.MOV.U32 R32, RZ, RZ, R11 ;  /* 0x000000ffff207224 */ /* 0x000fe400078e000b */
[----:B------:R-:W-:Y:S02]  /*3780*/  IMAD.MOV.U32 R21, RZ, RZ, R10 ;  /* 0x000000ffff157224 */ /* 0x000fe400078e000a */
.L_x_72473:
[----:B------:R-:W-:Y:S05]  /*3790*/  BSYNC B1 ;  /* 0x0000000000017941 */ /* 0x000fea0003800000 */
.L_x_72471:
        /* <DEDUP_REMOVED lines=9> */
.L_x_72475:
[----:B------:R-:W-:Y:S02]  /*3830*/  IMAD.MOV.U32 R11, RZ, RZ, R4 ;  /* 0x000000ffff0b7224 */ /* 0x000fe400078e0004 */
[----:B------:R-:W-:Y:S02]  /*3840*/  IMAD.MOV.U32 R10, RZ, RZ, R2 ;  /* 0x000000ffff0a7224 */ /* 0x000fe400078e0002 */
[----:B------:R-:W-:Y:S02]  /*3850*/  IMAD.MOV.U32 R4, RZ, RZ, R27 ;  /* 0x000000ffff047224 */ /* 0x000fe400078e001b */
[----:B------:R-:W-:Y:S02]  /*3860*/  IMAD.MOV.U32 R2, RZ, RZ, R9 ;  /* 0x000000ffff027224 */ /* 0x000fe400078e0009 */
.L_x_72476:
[----:B------:R-:W-:Y:S05]  /*3870*/  BSYNC B1 ;  /* 0x0000000000017941 */ /* 0x000fea0003800000 */
.L_x_72474:
        /* <DEDUP_REMOVED lines=16> */
.L_x_72478:
[----:B------:R-:W-:Y:S02]  /*3980*/  IMAD.MOV.U32 R20, RZ, RZ, R3 ;  /* 0x000000ffff147224 */ /* 0x000fe400078e0003 */
[----:B------:R-:W-:Y:S02]  /*3990*/  IMAD.MOV.U32 R34, RZ, RZ, R5 ;  /* 0x000000ffff227224 */ /* 0x000fe400078e0005 */
[----:B------:R-:W-:Y:S02]  /*39a0*/  IMAD.MOV.U32 R3, RZ, RZ, R22 ;  /* 0x000000ffff037224 */ /* 0x000fe400078e0016 */
[----:B------:R-:W-:Y:S02]  /*39b0*/  IMAD.MOV.U32 R5, RZ, RZ, R8 ;  /* 0x000000ffff057224 */ /* 0x000fe400078e0008 */
.L_x_72479:
[----:B------:R-:W-:Y:S05]  /*39c0*/  BSYNC B1 ;  /* 0x0000000000017941 */ /* 0x000fea0003800000 */
.L_x_72477:
        /* <DEDUP_REMOVED lines=9> */
.L_x_72481:
[----:B------:R-:W-:Y:S01]  /*3a60*/  MOV R9, R20 ;  /* 0x0000001400097202 */ /* 0x000fe20000000f00 */
[----:B------:R-:W-:Y:S02]  /*3a70*/  IMAD.MOV.U32 R23, RZ, RZ, R34 ;  /* 0x000000ffff177224 */ /* 0x000fe400078e0022 */
[----:B------:R-:W-:Y:S02]  /*3a80*/  IMAD.MOV.U32 R20, RZ, RZ, R13 ;  /* 0x000000ffff147224 */ /* 0x000fe400078e000d */
[----:B------:R-:W-:Y:S02]  /*3a90*/  IMAD.MOV.U32 R34, RZ, RZ, R7 ;  /* 0x000000ffff227224 */ /* 0x000fe400078e0007 */
.L_x_72482:
[----:B------:R-:W-:Y:S05]  /*3aa0*/  BSYNC B1 ;  /* 0x0000000000017941 */ /* 0x000fea0003800000 */
.L_x_72480:
        /* <DEDUP_REMOVED lines=9> */
.L_x_72484:
[----:B------:R-:W-:Y:S01]  /*3b40*/  IMAD.MOV.U32 R8, RZ, RZ, R9 ;  /* 0x000000ffff087224 */ /* 0x000fe200078e0009 */
[----:B------:R-:W-:Y:S01]  /*3b50*/  MOV R9, R24 ;  /* 0x0000001800097202 */ /* 0x000fe20000000f00 */
[----:B------:R-:W-:Y:S02]  /*3b60*/  IMAD.MOV.U32 R22, RZ, RZ, R23 ;  /* 0x000000ffff167224 */ /* 0x000fe400078e0017 */
[----:B------:R-:W-:Y:S02]  /*3b70*/  IMAD.MOV.U32 R23, RZ, RZ, R6 ;  /* 0x000000ffff177224 */ /* 0x000fe400078e0006 */
.L_x_72485:
[----:B------:R-:W-:Y:S05]  /*3b80*/  BSYNC B1 ;  /* 0x0000000000017941 */ /* 0x000fea0003800000 */
.L_x_72483:
        /* <DEDUP_REMOVED lines=9> */
.L_x_72487:
[----:B------:R-:W-:Y:S02]  /*3c20*/  IMAD.MOV.U32 R7, RZ, RZ, R8 ;  /* 0x000000ffff077224 */ /* 0x000fe400078e0008 */
[----:B------:R-:W-:Y:S02]  /*3c30*/  IMAD.MOV.U32 R6, RZ, RZ, R22 ;  /* 0x000000ffff067224 */ /* 0x000fe400078e0016 */
[----:B------:R-:W-:Y:S02]  /*3c40*/  IMAD.MOV.U32 R8, RZ, RZ, R17 ;  /* 0x000000ffff087224 */ /* 0x000fe400078e0011 */
[----:B------:R-:W-:Y:S02]  /*3c50*/  IMAD.MOV.U32 R22, RZ, RZ, R15 ;  /* 0x000000ffff167224 */ /* 0x000fe400078e000f */
.L_x_72488:
[----:B------:R-:W-:Y:S05]  /*3c60*/  BSYNC B1 ;  /* 0x0000000000017941 */ /* 0x000fea0003800000 */
.L_x_72486:
        /* <DEDUP_REMOVED lines=9> */
.L_x_72490:
[----:B------:R-:W-:Y:S02]  /*3d00*/  IMAD.MOV.U32 R13, RZ, RZ, R7 ;  /* 0x000000ffff0d7224 */ /* 0x000fe400078e0007 */
[----:B------:R-:W-:Y:S02]  /*3d10*/  IMAD.MOV.U32 R15, RZ, RZ, R6 ;  /* 0x000000ffff0f7224 */ /* 0x000fe400078e0006 */
[----:B------:R-:W-:Y:S02]  /*3d20*/  IMAD.MOV.U32 R7, RZ, RZ, R32 ;  /* 0x000000ffff077224 */ /* 0x000fe400078e0020 */
[----:B------:R-:W-:Y:S02]  /*3d30*/  IMAD.MOV.U32 R6, RZ, RZ, R21 ;  /* 0x000000ffff067224 */ /* 0x000fe400078e0015 */
.L_x_72491:
[----:B------:R-:W-:Y:S05]  /*3d40*/  BSYNC B1 ;  /* 0x0000000000017941 */ /* 0x000fea0003800000 */
.L_x_72489:
        /* <DEDUP_REMOVED lines=9> */
.L_x_72493:
[----:B------:R-:W-:Y:S01]  /*3de0*/  MOV R24, R13 ;  /* 0x0000000d00187202 */ /* 0x000fe20000000f00 */
[----:B------:R-:W-:Y:S02]  /*3df0*/  IMAD.MOV.U32 R17, RZ, RZ, R15 ;  /* 0x000000ffff117224 */ /* 0x000fe400078e000f */
[----:B------:R-:W-:Y:S02]  /*3e00*/  IMAD.MOV.U32 R13, RZ, RZ, R4 ;  /* 0x000000ffff0d7224 */ /* 0x000fe400078e0004 */
[----:B------:R-:W-:Y:S02]  /*3e10*/  IMAD.MOV.U32 R15, RZ, RZ, R2 ;  /* 0x000000ffff0f7224 */ /* 0x000fe400078e0002 */
.L_x_72494:
[----:B------:R-:W-:Y:S05]  /*3e20*/  BSYNC B1 ;  /* 0x0000000000017941 */ /* 0x000fea0003800000 */
.L_x_72492:
        /* <DEDUP_REMOVED lines=9> */
.L_x_72496:
[----:B------:R-:W-:Y:S01]  /*3ec0*/  IMAD.MOV.U32 R2, RZ, RZ, R24 ;  /* 0x000000ffff027224 */ /* 0x000fe200078e0018 */
[----:B------:R-:W-:Y:S01]  /*3ed0*/  MOV R24, R11 ;  /* 0x0000000b00187202 */ /* 0x000fe20000000f00 */
[----:B------:R-:W-:Y:S02]  /*3ee0*/  IMAD.MOV.U32 R4, RZ, RZ, R17 ;  /* 0x000000ffff047224 */ /* 0x000fe400078e0011 */
[----:B------:R-:W-:Y:S02]  /*3ef0*/  IMAD.MOV.U32 R17, RZ, RZ, R10 ;  /* 0x000000ffff117224 */ /* 0x000fe400078e000a */
.L_x_72497:
[----:B------:R-:W-:Y:S05]  /*3f00*/  BSYNC B1 ;  /* 0x0000000000017941 */ /* 0x000fea0003800000 */
.L_x_72495:
        /* <DEDUP_REMOVED lines=16> */
.L_x_72499:
[----:B------:R-:W-:Y:S01]  /*4010*/  IMAD.MOV.U32 R10, RZ, RZ, R3 ;  /* 0x000000ffff0a7224 */ /* 0x000fe200078e0003 */
[----:B------:R-:W-:Y:S01]  /*4020*/  MOV R3, R20 ;  /* 0x0000001400037202 */ /* 0x000fe20000000f00 */
[----:B------:R-:W-:Y:S02]  /*4030*/  IMAD.MOV.U32 R18, RZ, RZ, R5 ;  /* 0x000000ffff127224 */ /* 0x000fe400078e0005 */
[----:B------:R-:W-:Y:S02]  /*4040*/  IMAD.MOV.U32 R5, RZ, RZ, R34 ;  /* 0x000000ffff057224 */ /* 0x000fe400078e0022 */
.L_x_72500:
[----:B------:R-:W-:Y:S05]  /*4050*/  BSYNC B1 ;  /* 0x0000000000017941 */ /* 0x000fea0003800000 */
.L_x_72498:
        /* <DEDUP_REMOVED lines=9> */
.L_x_72502:
[----:B------:R-:W-:Y:S02]  /*40f0*/  IMAD.MOV.U32 R11, RZ, RZ, R10 ;  /* 0x000000ffff0b7224 */ /* 0x000fe400078e000a */
[----:B------:R-:W-:Y:S02]  /*4100*/  IMAD.MOV.U32 R21, RZ, RZ, R18 ;  /* 0x000000ffff157224 */ /* 0x000fe400078e0012 */
[----:B------:R-:W-:Y:S02]  /*4110*/  IMAD.MOV.U32 R10, RZ, RZ, R9 ;  /* 0x000000ffff0a7224 */ /* 0x000fe400078e0009 */
[----:B------:R-:W-:Y:S02]  /*4120*/  IMAD.MOV.U32 R18, RZ, RZ, R23 ;  /* 0x000000ffff127224 */ /* 0x000fe400078e0017 */
.L_x_72503:
[----:B------:R-:W-:Y:S05]  /*4130*/  BSYNC B1 ;  /* 0x0000000000017941 */ /* 0x000fea0003800000 */
.L_x_72501:
        /* <DEDUP_REMOVED lines=9> */
.L_x_72505:
[----:B------:R-:W-:Y:S02]  /*41d0*/  IMAD.MOV.U32 R20, RZ, RZ, R11 ;  /* 0x000000ffff147224 */ /* 0x000fe400078e000b */
[----:B------:R-:W-:Y:S02]  /*41e0*/  IMAD.MOV.U32 R9, RZ, RZ, R21 ;  /* 0x000000ffff097224 */ /* 0x000fe400078e0015 */
[----:B------:R-:W-:Y:S02]  /*41f0*/  IMAD.MOV.U32 R11, RZ, RZ, R8 ;  /* 0x000000ffff0b7224 */ /* 0x000fe400078e0008 */
[----:B------:R-:W-:Y:S02]  /*4200*/  IMAD.MOV.U32 R21, RZ, RZ, R22 ;  /* 0x000000ffff157224 */ /* 0x000fe400078e0016 */
.L_x_72506:
[----:B------:R-:W-:Y:S05]  /*4210*/  BSYNC B1 ;  /* 0x0000000000017941 */ /* 0x000fea0003800000 */
.L_x_72504:
        /* <DEDUP_REMOVED lines=9> */
.L_x_72508:
[----:B------:R-:W-:Y:S01]  /*42b0*/  MOV R8, R20 ;  /* 0x0000001400087202 */ /* 0x000fe20000000f00 */
[----:B------:R-:W-:Y:S02]  /*42c0*/  IMAD.MOV.U32 R22, RZ, RZ, R9 ;  /* 0x000000ffff167224 */ /* 0x000fe400078e0009 */
[----:B------:R-:W-:Y:S02]  /*42d0*/  IMAD.MOV.U32 R20, RZ, RZ, R7 ;  /* 0x000000ffff147224 */ /* 0x000fe400078e0007 */
[----:B------:R-:W-:Y:S02]  /*42e0*/  IMAD.MOV.U32 R9, RZ, RZ, R6 ;  /* 0x000000ffff097224 */ /* 0x000fe400078e0006 */
.L_x_72509:
[----:B------:R-:W-:Y:S05]  /*42f0*/  BSYNC B1 ;  /* 0x0000000000017941 */ /* 0x000fea0003800000 */
.L_x_72507:
        /* <DEDUP_REMOVED lines=9> */
.L_x_72511:
[----:B------:R-:W-:Y:S01]  /*4390*/  IMAD.MOV.U32 R7, RZ, RZ, R8 ;  /* 0x000000ffff077224 */ /* 0x000fe200078e0008 */
[----:B------:R-:W-:Y:S01]  /*43a0*/  MOV R8, R13 ;  /* 0x0000000d00087202 */ /* 0x000fe20000000f00 */
[----:B------:R-:W-:Y:S02]  /*43b0*/  IMAD.MOV.U32 R6, RZ, RZ, R22 ;  /* 0x000000ffff067224 */ /* 0x000fe400078e0016 */
[----:B------:R-:W-:Y:S02]  /*43c0*/  IMAD.MOV.U32 R22, RZ, RZ, R15 ;  /* 0x000000ffff167224 */ /* 0x000fe400078e000f */
.L_x_72512:
[----:B------:R-:W-:Y:S05]  /*43d0*/  BSYNC B1 ;  /* 0x0000000000017941 */ /* 0x000fea0003800000 */
.L_x_72510:
        /* <DEDUP_REMOVED lines=9> */
.L_x_72514:
[----:B------:R-:W-:Y:S02]  /*4470*/  IMAD.MOV.U32 R13, RZ, RZ, R7 ;  /* 0x000000ffff0d7224 */ /* 0x000fe400078e0007 */
[----:B------:R-:W-:Y:S02]  /*4480*/  IMAD.MOV.U32 R15, RZ, RZ, R6 ;  /* 0x000000ffff0f7224 */ /* 0x000fe400078e0006 */
[----:B------:R-:W-:Y:S02]  /*4490*/  IMAD.MOV.U32 R7, RZ, RZ, R24 ;  /* 0x000000ffff077224 */ /* 0x000fe400078e0018 */
[----:B------:R-:W-:Y:S02]  /*44a0*/  IMAD.MOV.U32 R6, RZ, RZ, R17 ;  /* 0x000000ffff067224 */ /* 0x000fe400078e0011 */
.L_x_72515:
[----:B------:R-:W-:Y:S05]  /*44b0*/  BSYNC B1 ;  /* 0x0000000000017941 */ /* 0x000fea0003800000 */
.L_x_72513:
        /* <DEDUP_REMOVED lines=9> */
.L_x_72517:
[----:B------:R-:W-:Y:S02]  /*4550*/  IMAD.MOV.U32 R17, RZ, RZ, R13 ;  /* 0x000000ffff117224 */ /* 0x000fe400078e000d */
[----:B------:R-:W-:Y:S02]  /*4560*/  IMAD.MOV.U32 R23, RZ, RZ, R15 ;  /* 0x000000ffff177224 */ /* 0x000fe400078e000f */
[----:B------:R-:W-:Y:S02]  /*4570*/  IMAD.MOV.U32 R13, RZ, RZ, R2 ;  /* 0x000000ffff0d7224 */ /* 0x000fe400078e0002 */
[----:B------:R-:W-:Y:S02]  /*4580*/  IMAD.MOV.U32 R15, RZ, RZ, R4 ;  /* 0x000000ffff0f7224 */ /* 0x000fe400078e0004 */
.L_x_72518:
[----:B------:R-:W-:Y:S05]  /*4590*/  BSYNC B1 ;  /* 0x0000000000017941 */ /* 0x000fea0003800000 */
.L_x_72516:
        /* <DEDUP_REMOVED lines=16> */
.L_x_72520:
[----:B------:R-:W-:Y:S02]  /*46a0*/  IMAD.MOV.U32 R2, RZ, RZ, R3 ;  /* 0x000000ffff027224 */ /* 0x000fe400078e0003 */
[----:B------:R-:W-:Y:S02]  /*46b0*/  IMAD.MOV.U32 R4, RZ, RZ, R5 ;  /* 0x000000ffff047224 */ /* 0x000fe400078e0005 */
[----:B------:R-:W-:Y:S02]  /*46c0*/  IMAD.MOV.U32 R3, RZ, RZ, R10 ;  /* 0x000000ffff037224 */ /* 0x000fe400078e000a */
[----:B------:R-:W-:Y:S02]  /*46d0*/  IMAD.MOV.U32 R5, RZ, RZ, R18 ;  /* 0x000000ffff057224 */ /* 0x000fe400078e0012 */
.L_x_72521:
[----:B------:R-:W-:Y:S05]  /*46e0*/  BSYNC B1 ;  /* 0x0000000000017941 */ /* 0x000fea0003800000 */
.L_x_72519:
        /* <DEDUP_REMOVED lines=9> */
.L_x_72523:
[----:B------:R-:W-:Y:S01]  /*4780*/  MOV R27, R2 ;  /* 0x00000002001b7202 */ /* 0x000fe20000000f00 */
[----:B------:R-:W-:Y:S02]  /*4790*/  IMAD.MOV.U32 R10, RZ, RZ, R4 ;  /* 0x000000ffff0a7224 */ /* 0x000fe400078e0004 */
[----:B------:R-:W-:Y:S02]  /*47a0*/  IMAD.MOV.U32 R2, RZ, RZ, R11 ;  /* 0x000000ffff027224 */ /* 0x000fe400078e000b */
[----:B------:R-:W-:Y:S02]  /*47b0*/  IMAD.MOV.U32 R4, RZ, RZ, R21 ;  /* 0x000000ffff047224 */ /* 0x000fe400078e0015 */
.L_x_72524:
[----:B------:R-:W-:Y:S05]  /*47c0*/  BSYNC B1 ;  /* 0x0000000000017941 */ /* 0x000fea0003800000 */
.L_x_72522:
        /* <DEDUP_REMOVED lines=9> */
.L_x_72526:
[----:B------:R-:W-:Y:S01]  /*4860*/  IMAD.MOV.U32 R11, RZ, RZ, R27 ;  /* 0x000000ffff0b7224 */ /* 0x000fe200078e001b */
[----:B------:R-:W-:Y:S01]  /*4870*/  MOV R27, R20 ;  /* 0x00000014001b7202 */ /* 0x000fe20000000f00 */
[----:B------:R-:W-:Y:S02]  /*4880*/  IMAD.MOV.U32 R21, RZ, RZ, R10 ;  /* 0x000000ffff157224 */ /* 0x000fe400078e000a */
[----:B------:R-:W-:Y:S02]  /*4890*/  IMAD.MOV.U32 R10, RZ, RZ, R9 ;  /* 0x000000ffff0a7224 */ /* 0x000fe400078e0009 */
.L_x_72527:
[----:B------:R-:W-:Y:S05]  /*48a0*/  BSYNC B1 ;  /* 0x0000000000017941 */ /* 0x000fea0003800000 */
.L_x_72525:
        /* <DEDUP_REMOVED lines=9> */
.L_x_72529:
[----:B------:R-:W-:Y:S02]  /*4940*/  IMAD.MOV.U32 R16, RZ, RZ, R11 ;  /* 0x000000ffff107224 */ /* 0x000fe400078e000b */
[----:B------:R-:W-:Y:S02]  /*4950*/  IMAD.MOV.U32 R9, RZ, RZ, R21 ;  /* 0x000000ffff097224 */ /* 0x000fe400078e0015 */
[----:B------:R-:W-:Y:S02]  /*4960*/  IMAD.MOV.U32 R11, RZ, RZ, R8 ;  /* 0x000000ffff0b7224 */ /* 0x000fe400078e0008 */
[----:B------:R-:W-:Y:S02]  /*4970*/  IMAD.MOV.U32 R21, RZ, RZ, R22 ;  /* 0x000000ffff157224 */ /* 0x000fe400078e0016 */
.L_x_72530:
[----:B------:R-:W-:Y:S05]  /*4980*/  BSYNC B1 ;  /* 0x0000000000017941 */ /* 0x000fea0003800000 */
.L_x_72528:
        /* <DEDUP_REMOVED lines=9> */
.L_x_72532:
[----:B------:R-:W-:Y:S02]  /*4a20*/  IMAD.MOV.U32 R8, RZ, RZ, R16 ;  /* 0x000000ffff087224 */ /* 0x000fe400078e0010 */
[----:B------:R-:W-:Y:S02]  /*4a30*/  IMAD.MOV.U32 R18, RZ, RZ, R9 ;  /* 0x000000ffff127224 */ /* 0x000fe400078e0009 */
[----:B------:R-:W-:Y:S02]  /*4a40*/  IMAD.MOV.U32 R16, RZ, RZ, R7 ;  /* 0x000000ffff107224 */ /* 0x000fe400078e0007 */
[----:B------:R-:W-:Y:S02]  /*4a50*/  IMAD.MOV.U32 R9, RZ, RZ, R6 ;  /* 0x000000ffff097224 */ /* 0x000fe400078e0006 */
.L_x_72533:
[----:B------:R-:W-:Y:S05]  /*4a60*/  BSYNC B1 ;  /* 0x0000000000017941 */ /* 0x000fea0003800000 */
.L_x_72531:
        /* <DEDUP_REMOVED lines=9> */
.L_x_72535:
[----:B------:R-:W-:Y:S01]  /*4b00*/  MOV R6, R8 ;  /* 0x0000000800067202 */ /* 0x000fe20000000f00 */
[----:B------:R-:W-:Y:S02]  /*4b10*/  IMAD.MOV.U32 R20, RZ, RZ, R18 ;  /* 0x000000ffff147224 */ /* 0x000fe400078e0012 */
[----:B------:R-:W-:Y:S02]  /*4b20*/  IMAD.MOV.U32 R8, RZ, RZ, R13 ;  /* 0x000000ffff087224 */ /* 0x000fe400078e000d */
[----:B------:R-:W-:Y:S02]  /*4b30*/  IMAD.MOV.U32 R18, RZ, RZ, R15 ;  /* 0x000000ffff127224 */ /* 0x000fe400078e000f */
.L_x_72536:
[----:B------:R-:W-:Y:S05]  /*4b40*/  BSYNC B1 ;  /* 0x0000000000017941 */ /* 0x000fea0003800000 */
.L_x_72534:
        /* <DEDUP_REMOVED lines=9> */
.L_x_72538:
[----:B------:R-:W-:Y:S01]  /*4be0*/  IMAD.MOV.U32 R7, RZ, RZ, R6 ;  /* 0x000000ffff077224 */ /* 0x000fe200078e0006 */
[----:B------:R-:W-:Y:S01]  /*4bf0*/  MOV R6, R17 ;  /* 0x0000001100067202 */ /* 0x000fe20000000f00 */
[----:B------:R-:W-:Y:S02]  /*4c00*/  IMAD.MOV.U32 R13, RZ, RZ, R20 ;  /* 0x000000ffff0d7224 */ /* 0x000fe400078e0014 */
[----:B------:R-:W-:Y:S02]  /*4c10*/  IMAD.MOV.U32 R20, RZ, RZ, R23 ;  /* 0x000000ffff147224 */ /* 0x000fe400078e0017 */
.L_x_72539:
[----:B------:R-:W-:Y:S05]  /*4c20*/  BSYNC B1 ;  /* 0x0000000000017941 */ /* 0x000fea0003800000 */
.L_x_72537:
        /* <DEDUP_REMOVED lines=16> */
.L_x_72541:
[----:B------:R-:W-:Y:S01]  /*4d30*/  IMAD.MOV.U32 R14, RZ, RZ, R3 ;  /* 0x000000ffff0e7224 */ /* 0x000fe200078e0003 */
[----:B------:R-:W-:Y:S01]  /*4d40*/  MOV R3, R2 ;  /* 0x0000000200037202 */ /* 0x000fe20000000f00 */
[----:B------:R-:W-:Y:S02]  /*4d50*/  IMAD.MOV.U32 R15, RZ, RZ, R5 ;  /* 0x000000ffff0f7224 */ /* 0x000fe400078e0005 */
[----:B------:R-:W-:Y:S02]  /*4d60*/  IMAD.MOV.U32 R5, RZ, RZ, R4 ;  /* 0x000000ffff057224 */ /* 0x000fe400078e0004 */
.L_x_72542:
[----:B------:R-:W-:Y:S05]  /*4d70*/  BSYNC B1 ;  /* 0x0000000000017941 */ /* 0x000fea0003800000 */
.L_x_72540:
        /* <DEDUP_REMOVED lines=9> */
.L_x_72544:
[----:B------:R-:W-:Y:S02]  /*4e10*/  IMAD.MOV.U32 R17, RZ, RZ, R14 ;  /* 0x000000ffff117224 */ /* 0x000fe400078e000e */
[----:B------:R-:W-:Y:S02]  /*4e20*/  IMAD.MOV.U32 R22, RZ, RZ, R15 ;  /* 0x000000ffff167224 */ /* 0x000fe400078e000f */
[----:B------:R-:W-:Y:S02]  /*4e30*/  IMAD.MOV.U32 R14, RZ, RZ, R27 ;  /* 0x000000ffff0e7224 */ /* 0x000fe400078e001b */
[----:B------:R-:W-:Y:S02]  /*4e40*/  IMAD.MOV.U32 R15, RZ, RZ, R10 ;  /* 0x000000ffff0f7224 */ /* 0x000fe400078e000a */
.L_x_72545:
[----:B------:R-:W-:Y:S05]  /*4e50*/  BSYNC B1 ;  /* 0x0000000000017941 */ /* 0x000fea0003800000 */
.L_x_72543:
        /* <DEDUP_REMOVED lines=9> */
.L_x_72547:
[----:B------:R-:W-:Y:S02]  /*4ef0*/  IMAD.MOV.U32 R23, RZ, RZ, R17 ;  /* 0x000000ffff177224 */ /* 0x000fe400078e0011 */
[----:B------:R-:W-:Y:S02]  /*4f00*/  IMAD.MOV.U32 R24, RZ, RZ, R22 ;  /* 0x000000ffff187224 */ /* 0x000fe400078e0016 */
[----:B------:R-:W-:Y:S02]  /*4f10*/  IMAD.MOV.U32 R17, RZ, RZ, R11 ;  /* 0x000000ffff117224 */ /* 0x000fe400078e000b */
[----:B------:R-:W-:Y:S02]  /*4f20*/  IMAD.MOV.U32 R22, RZ, RZ, R21 ;  /* 0x000000ffff167224 */ /* 0x000fe400078e0015 */
.L_x_72548:
[----:B------:R-:W-:Y:S05]  /*4f30*/  BSYNC B1 ;  /* 0x0000000000017941 */ /* 0x000fea0003800000 */
.L_x_72546:
        /* <DEDUP_REMOVED lines=9> */
.L_x_72550:
[----:B------:R-:W-:Y:S01]  /*4fd0*/  MOV R21, R23 ;  /* 0x0000001700157202 */ /* 0x000fe20000000f00 */
[----:B------:R-:W-:Y:S02]  /*4fe0*/  IMAD.MOV.U32 R27, RZ, RZ, R24 ;  /* 0x000000ffff1b7224 */ /* 0x000fe400078e0018 */
[----:B------:R-:W-:Y:S02]  /*4ff0*/  IMAD.MOV.U32 R23, RZ, RZ, R16 ;  /* 0x000000ffff177224 */ /* 0x000fe400078e0010 */
[----:B------:R-:W-:Y:S02]  /*5000*/  IMAD.MOV.U32 R24, RZ, RZ, R9 ;  /* 0x000000ffff187224 */ /* 0x000fe400078e0009 */
.L_x_72551:
[----:B------:R-:W-:Y:S05]  /*5010*/  BSYNC B1 ;  /* 0x0000000000017941 */ /* 0x000fea0003800000 */
.L_x_72549:
        /* <DEDUP_REMOVED lines=9> */
.L_x_72553:
[----:B------:R-:W-:Y:S01]  /*50b0*/  IMAD.MOV.U32 R16, RZ, RZ, R21 ;  /* 0x000000ffff107224 */ /* 0x000fe200078e0015 */
[----:B------:R-:W-:Y:S01]  /*50c0*/  MOV R21, R8 ;  /* 0x0000000800157202 */ /* 0x000fe20000000f00 */
[----:B------:R-:W-:Y:S02]  /*50d0*/  IMAD.MOV.U32 R28, RZ, RZ, R27 ;  /* 0x000000ffff1c7224 */ /* 0x000fe400078e001b */
[----:B------:R-:W-:Y:S02]  /*50e0*/  IMAD.MOV.U32 R27, RZ, RZ, R18 ;  /* 0x000000ffff1b7224 */ /* 0x000fe400078e0012 */
.L_x_72554:
[----:B------:R-:W-:Y:S05]  /*50f0*/  BSYNC B1 ;  /* 0x0000000000017941 */ /* 0x000fea0003800000 */
.L_x_72552:
        /* <DEDUP_REMOVED lines=9> */
.L_x_72556:
[----:B------:R-:W-:Y:S02]  /*5190*/  IMAD.MOV.U32 R18, RZ, RZ, R16 ;  /* 0x000000ffff127224 */ /* 0x000fe400078e0010 */
[----:B------:R-:W-:Y:S02]  /*51a0*/  IMAD.MOV.U32 R29, RZ, RZ, R28 ;  /* 0x000000ffff1d7224 */ /* 0x000fe400078e001c */
[----:B------:R-:W-:Y:S02]  /*51b0*/  IMAD.MOV.U32 R16, RZ, RZ, R6 ;  /* 0x000000ffff107224 */ /* 0x000fe400078e0006 */
[----:B------:R-:W-:Y:S02]  /*51c0*/  IMAD.MOV.U32 R28, RZ, RZ, R20 ;  /* 0x000000ffff1c7224 */ /* 0x000fe400078e0014 */
.L_x_72557:
[----:B------:R-:W-:Y:S05]  /*51d0*/  BSYNC B1 ;  /* 0x0000000000017941 */ /* 0x000fea0003800000 */
.L_x_72555:
        /* <DEDUP_REMOVED lines=9> */
.L_x_72559:
[----:B------:R-:W-:Y:S02]  /*5270*/  IMAD.MOV.U32 R20, RZ, RZ, R18 ;  /* 0x000000ffff147224 */ /* 0x000fe400078e0012 */
[----:B------:R-:W-:Y:S02]  /*5280*/  IMAD.MOV.U32 R30, RZ, RZ, R29 ;  /* 0x000000ffff1e7224 */ /* 0x000fe400078e001d */
[----:B------:R-:W-:Y:S02]  /*5290*/  IMAD.MOV.U32 R18, RZ, RZ, R7 ;  /* 0x000000ffff127224 */ /* 0x000fe400078e0007 */
[----:B------:R-:W-:Y:S02]  /*52a0*/  IMAD.MOV.U32 R29, RZ, RZ, R13 ;  /* 0x000000ffff1d7224 */ /* 0x000fe400078e000d */
.L_x_72560:
[----:B------:R-:W-:Y:S05]  /*52b0*/  BSYNC B1 ;  /* 0x0000000000017941 */ /* 0x000fea0003800000 */
.L_x_72558:
        /* <DEDUP_REMOVED lines=16> */
.L_x_72562:
[----:B------:R-:W-:Y:S02]  /*53c0*/  IMAD.MOV.U32 R2, RZ, RZ, R3 ;  /* 0x000000ffff027224 */ /* 0x000fe400078e0003 */
[----:B------:R-:W-:Y:S02]  /*53d0*/  IMAD.MOV.U32 R4, RZ, RZ, R5 ;  /* 0x000000ffff047224 */ /* 0x000fe400078e0005 */
[----:B------:R-:W-:Y:S02]  /*53e0*/  IMAD.MOV.U32 R3, RZ, RZ, R14 ;  /* 0x000000ffff037224 */ /* 0x000fe400078e000e */
[----:B------:R-:W-:Y:S02]  /*53f0*/  IMAD.MOV.U32 R5, RZ, RZ, R15 ;  /* 0x000000ffff057224 */ /* 0x000fe400078e000f */
.L_x_72563:
[----:B------:R-:W-:Y:S05]  /*5400*/  BSYNC B1 ;  /* 0x0000000000017941 */ /* 0x000fea0003800000 */
.L_x_72561:
        /* <DEDUP_REMOVED lines=9> */
.L_x_72565:
[----:B------:R-:W-:Y:S01]  /*54a0*/  MOV R11, R2 ;  /* 0x00000002000b7202 */ /* 0x000fe20000000f00 */
[----:B------:R-:W-:Y:S02]  /*54b0*/  IMAD.MOV.U32 R39, RZ, RZ, R4 ;  /* 0x000000ffff277224 */ /* 0x000fe400078e0004 */
[----:B------:R-:W-:Y:S02]  /*54c0*/  IMAD.MOV.U32 R2, RZ, RZ, R17 ;  /* 0x000000ffff027224 */ /* 0x000fe400078e0011 */
[----:B------:R-:W-:Y:S02]  /*54d0*/  IMAD.MOV.U32 R4, RZ, RZ, R22 ;  /* 0x000000ffff047224 */ /* 0x000fe400078e0016 */
.L_x_72566:
[----:B------:R-:W-:Y:S05]  /*54e0*/  BSYNC B1 ;  /* 0x0000000000017941 */ /* 0x000fea0003800000 */
.L_x_72564:
        /* <DEDUP_REMOVED lines=9> */
.L_x_72568:
[----:B------:R-:W-:Y:S01]  /*5580*/  IMAD.MOV.U32 R10, RZ, RZ, R11 ;  /* 0x000000ffff0a7224 */ /* 0x000fe200078e000b */
[----:B------:R-:W-:Y:S01]  /*5590*/  MOV R11, R23 ;  /* 0x00000017000b7202 */ /* 0x000fe20000000f00 */
[----:B------:R-:W-:Y:S02]  /*55a0*/  IMAD.MOV.U32 R38, RZ, RZ, R39 ;  /* 0x000000ffff267224 */ /* 0x000fe400078e0027 */
[----:B------:R-:W-:Y:S02]  /*55b0*/  IMAD.MOV.U32 R39, RZ, RZ, R24 ;  /* 0x000000ffff277224 */ /* 0x000fe400078e0018 */
.L_x_72569:
[----:B------:R-:W-:Y:S05]  /*55c0*/  BSYNC B1 ;  /* 0x0000000000017941 */ /* 0x000fea0003800000 */
.L_x_72567:
        /* <DEDUP_REMOVED lines=9> */
.L_x_72571:
[----:B------:R-:W-:Y:S02]  /*5660*/  IMAD.MOV.U32 R9, RZ, RZ, R10 ;  /* 0x000000ffff097224 */ /* 0x000fe400078e000a */
[----:B------:R-:W-:Y:S02]  /*5670*/  IMAD.MOV.U32 R37, RZ, RZ, R38 ;  /* 0x000000ffff257224 */ /* 0x000fe400078e0026 */
[----:B------:R-:W-:Y:S02]  /*5680*/  IMAD.MOV.U32 R10, RZ, RZ, R21 ;  /* 0x000000ffff0a7224 */ /* 0x000fe400078e0015 */
[----:B------:R-:W-:Y:S02]  /*5690*/  IMAD.MOV.U32 R38, RZ, RZ, R27 ;  /* 0x000000ffff267224 */ /* 0x000fe400078e001b */
.L_x_72572:
[----:B------:R-:W-:Y:S05]  /*56a0*/  BSYNC B1 ;  /* 0x0000000000017941 */ /* 0x000fea0003800000 */
.L_x_72570:
        /* <DEDUP_REMOVED lines=9> */
.L_x_72574:
[----:B------:R-:W-:Y:S02]  /*5740*/  IMAD.MOV.U32 R8, RZ, RZ, R9 ;  /* 0x000000ffff087224 */ /* 0x000fe400078e0009 */
[----:B------:R-:W-:Y:S02]  /*5750*/  IMAD.MOV.U32 R36, RZ, RZ, R37 ;  /* 0x000000ffff247224 */ /* 0x000fe400078e0025 */
[----:B------:R-:W-:Y:S02]  /*5760*/  IMAD.MOV.U32 R9, RZ, RZ, R16 ;  /* 0x000000ffff097224 */ /* 0x000fe400078e0010 */
[----:B------:R-:W-:Y:S02]  /*5770*/  IMAD.MOV.U32 R37, RZ, RZ, R28 ;  /* 0x000000ffff257224 */ /* 0x000fe400078e001c */
.L_x_72575:
[----:B------:R-:W-:Y:S05]  /*5780*/  BSYNC B1 ;  /* 0x0000000000017941 */ /* 0x000fea0003800000 */
.L_x_72573:
        /* <DEDUP_REMOVED lines=9> */
.L_x_72577:
[----:B------:R-:W-:Y:S01]  /*5820*/  MOV R7, R8 ;  /* 0x0000000800077202 */ /* 0x000fe20000000f00 */
[----:B------:R-:W-:Y:S02]  /*5830*/  IMAD.MOV.U32 R35, RZ, RZ, R36 ;  /* 0x000000ffff237224 */ /* 0x000fe400078e0024 */
[----:B------:R-:W-:Y:S02]  /*5840*/  IMAD.MOV.U32 R8, RZ, RZ, R18 ;  /* 0x000000ffff087224 */ /* 0x000fe400078e0012 */
[----:B------:R-:W-:Y:S02]  /*5850*/  IMAD.MOV.U32 R36, RZ, RZ, R29 ;  /* 0x000000ffff247224 */ /* 0x000fe400078e001d */
.L_x_72578:
[----:B------:R-:W-:Y:S05]  /*5860*/  BSYNC B1 ;  /* 0x0000000000017941 */ /* 0x000fea0003800000 */
.L_x_72576:
        /* <DEDUP_REMOVED lines=9> */
.L_x_72580:
[----:B------:R-:W-:Y:S01]  /*5900*/  IMAD.MOV.U32 R6, RZ, RZ, R7 ;  /* 0x000000ffff067224 */ /* 0x000fe200078e0007 */
[----:B------:R-:W-:Y:S01]  /*5910*/  MOV R7, R20 ;  /* 0x0000001400077202 */ /* 0x000fe20000000f00 */
[----:B------:R-:W-:Y:S02]  /*5920*/  IMAD.MOV.U32 R34, RZ, RZ, R35 ;  /* 0x000000ffff227224 */ /* 0x000fe400078e0023 */
[----:B------:R-:W-:Y:S02]  /*5930*/  IMAD.MOV.U32 R35, RZ, RZ, R30 ;  /* 0x000000ffff237224 */ /* 0x000fe400078e001e */
.L_x_72581:
[----:B------:R-:W-:Y:S05]  /*5940*/  BSYNC B1 ;  /* 0x0000000000017941 */ /* 0x000fea0003800000 */
.L_x_72579:
[----:B------:R-:W-:Y:S02]  /*5950*/  FADD.FTZ R33, R19, R33 ;  /* 0x0000002113217221 */ /* 0x000fe40000010000 */
[----:B------:R-:W-:Y:S02]  /*5960*/  IMAD.MOV.U32 R32, RZ, RZ, R0 ;  /* 0x000000ffff207224 */ /* 0x000fe400078e0000 */
.L_x_72413:
[----:B-1234-:R-:W-:Y:S05]  /*5970*/  BSYNC B0 ;  /* 0x0000000000007941 */ /* 0x01efea0003800000 */
.L_x_72412:
        /* <DEDUP_REMOVED lines=46> */
.L_x_72585:
[----:B------:R-:W-:Y:S01]  /*5c60*/  IMAD.MOV.U32 R17, RZ, RZ, R3 ;  /* 0x000000ffff117224 */ /* 0x000fe200078e0003 */
[----:B------:R-:W-:Y:S01]  /*5c70*/  MOV R32, R5 ;  /* 0x0000000500207202 */ /* 0x000fe20000000f00 */
[----:B------:R-:W-:Y:S02]  /*5c80*/  IMAD.MOV.U32 R3, RZ, RZ, R2 ;  /* 0x000000ffff037224 */ /* 0x000fe400078e0002 */
[----:B------:R-:W-:Y:S02]  /*5c90*/  IMAD.MOV.U32 R5, RZ, RZ, R4 ;  /* 0x000000ffff057224 */ /* 0x000fe400078e0004 */
.L_x_72586:
[----:B------:R-:W-:Y:S05]  /*5ca0*/  BSYNC B1 ;  /* 0x0000000000017941 */ /* 0x000fea0003800000 */
.L_x_72584:
        /* <DEDUP_REMOVED lines=9> */
.L_x_72588:
[----:B------:R-:W-:Y:S02]  /*5d40*/  IMAD.MOV.U32 R23, RZ, RZ, R17 ;  /* 0x000000ffff177224 */ /* 0x000fe400078e0011 */
[----:B------:R-:W-:Y:S01]  /*5d50*/  IMAD.MOV.U32 R21, RZ, RZ, R32 ;  /* 0x000000ffff157224 */ /* 0x000fe200078e0020 */
[----:B------:R-:W-:Y:S01]  /*5d60*/  MOV R32, R39 ;  /* 0x0000002700207202 */ /* 0x000fe20000000f00 */
[----:B------:R-:W-:Y:S02]  /*5d70*/  IMAD.MOV.U32 R17, RZ, RZ, R11 ;  /* 0x000000ffff117224 */ /* 0x000fe400078e000b */
.L_x_72589:
[----:B------:R-:W-:Y:S05]  /*5d80*/  BSYNC B1 ;  /* 0x0000000000017941 */ /* 0x000fea0003800000 */
.L_x_72587:
        /* <DEDUP_REMOVED lines=9> */
.L_x_72591:
[----:B------:R-:W-:Y:S02]  /*5e20*/  IMAD.MOV.U32 R4, RZ, RZ, R23 ;  /* 0x000000ffff047224 */ /* 0x000fe400078e0017 */
[----:B------:R-:W-:Y:S02]  /*5e30*/  IMAD.MOV.U32 R2, RZ, RZ, R21 ;  /* 0x000000ffff027224 */ /* 0x000fe400078e0015 */
[----:B------:R-:W-:Y:S02]  /*5e40*/  IMAD.MOV.U32 R23, RZ, RZ, R10 ;  /* 0x000000ffff177224 */ /* 0x000fe400078e000a */
[----:B------:R-:W-:Y:S02]  /*5e50*/  IMAD.MOV.U32 R21, RZ, RZ, R38 ;  /* 0x000000ffff157224 */ /* 0x000fe400078e0026 */
.L_x_72592:
[----:B------:R-:W-:Y:S05]  /*5e60*/  BSYNC B1 ;  /* 0x0000000000017941 */ /* 0x000fea0003800000 */
.L_x_72590:
        /* <DEDUP_REMOVED lines=9> */
.L_x_72594:
[----:B------:R-:W-:Y:S02]  /*5f00*/  IMAD.MOV.U32 R27, RZ, RZ, R4 ;  /* 0x000000ffff1b7224 */ /* 0x000fe400078e0004 */
[----:B------:R-:W-:Y:S02]  /*5f10*/  IMAD.MOV.U32 R11, RZ, RZ, R2 ;  /* 0x000000ffff0b7224 */ /* 0x000fe400078e0002 */
[----:B------:R-:W-:Y:S02]  /*5f20*/  IMAD.MOV.U32 R4, RZ, RZ, R9 ;  /* 0x000000ffff047224 */ /* 0x000fe400078e0009 */
[----:B------:R-:W-:Y:S02]  /*5f30*/  IMAD.MOV.U32 R2, RZ, RZ, R37 ;  /* 0x000000ffff027224 */ /* 0x000fe400078e0025 */
.L_x_72595:
[----:B------:R-:W-:Y:S05]  /*5f40*/  BSYNC B1 ;  /* 0x0000000000017941 */ /* 0x000fea0003800000 */
.L_x_72593:
        /* <DEDUP_REMOVED lines=9> */
.L_x_72597:
[----:B------:R-:W-:Y:S01]  /*5fe0*/  IMAD.MOV.U32 R38, RZ, RZ, R27 ;  /* 0x000000ffff267224 */ /* 0x000fe200078e001b */
[----:B------:R-:W-:Y:S01]  /*5ff0*/  MOV R10, R11 ;  /* 0x0000000b000a7202 */ /* 0x000fe20000000f00 */
[----:B------:R-:W-:Y:S02]  /*6000*/  IMAD.MOV.U32 R27, RZ, RZ, R8 ;  /* 0x000000ffff1b7224 */ /* 0x000fe400078e0008 */
[----:B------:R-:W-:Y:S02]  /*6010*/  IMAD.MOV.U32 R11, RZ, RZ, R36 ;  /* 0x000000ffff0b7224 */ /* 0x000fe400078e0024 */
.L_x_72598:
[----:B------:R-:W-:Y:S05]  /*6020*/  BSYNC B1 ;  /* 0x0000000000017941 */ /* 0x000fea0003800000 */
.L_x_72596:
        /* <DEDUP_REMOVED lines=9> */
.L_x_72600:
[----:B------:R-:W-:Y:S02]  /*60c0*/  IMAD.MOV.U32 R29, RZ, RZ, R38 ;  /* 0x000000ffff1d7224 */ /* 0x000fe400078e0026 */
[----:B------:R-:W-:Y:S01]  /*60d0*/  IMAD.MOV.U32 R9, RZ, RZ, R10 ;  /* 0x000000ffff097224 */ /* 0x000fe200078e000a */
[----:B------:R-:W-:Y:S01]  /*60e0*/  MOV R10, R35 ;  /* 0x00000023000a7202 */ /* 0x000fe20000000f00 */
[----:B------:R-:W-:Y:S02]  /*60f0*/  IMAD.MOV.U32 R38, RZ, RZ, R7 ;  /* 0x000000ffff267224 */ /* 0x000fe400078e0007 */
.L_x_72601:
[----:B------:R-:W-:Y:S05]  /*6100*/  BSYNC B1 ;  /* 0x0000000000017941 */ /* 0x000fea0003800000 */
.L_x_72599:
        /* <DEDUP_REMOVED lines=9> */
.L_x_72603:
[----:B------:R-:W-:Y:S02]  /*61a0*/  IMAD.MOV.U32 R8, RZ, RZ, R29 ;  /* 0x000000ffff087224 */ /* 0x000fe400078e001d */
[----:B------:R-:W-:Y:S02]  /*61b0*/  IMAD.MOV.U32 R7, RZ, RZ, R9 ;  /* 0x000000ffff077224 */ /* 0x000fe400078e0009 */
[----:B------:R-:W-:Y:S02]  /*61c0*/  IMAD.MOV.U32 R29, RZ, RZ, R6 ;  /* 0x000000ffff1d7224 */ /* 0x000fe400078e0006 */
[----:B------:R-:W-:Y:S02]  /*61d0*/  IMAD.MOV.U32 R9, RZ, RZ, R34 ;  /* 0x000000ffff097224 */ /* 0x000fe400078e0022 */
.L_x_72604:
[----:B------:R-:W-:Y:S05]  /*61e0*/  BSYNC B1 ;  /* 0x0000000000017941 */ /* 0x000fea0003800000 */
.L_x_72602:
        /* <DEDUP_REMOVED lines=16> */
.L_x_72606:
[----:B------:R-:W-:Y:S02]  /*62f0*/  IMAD.MOV.U32 R24, RZ, RZ, R3 ;  /* 0x000000ffff187224 */ /* 0x000fe400078e0003 */
[----:B------:R-:W-:Y:S02]  /*6300*/  IMAD.MOV.U32 R6, RZ, RZ, R5 ;  /* 0x000000ffff067224 */ /* 0x000fe400078e0005 */
[----:B------:R-:W-:Y:S02]  /*6310*/  IMAD.MOV.U32 R3, RZ, RZ, R17 ;  /* 0x000000ffff037224 */ /* 0x000fe400078e0011 */
[----:B------:R-:W-:Y:S02]  /*6320*/  IMAD.MOV.U32 R5, RZ, RZ, R32 ;  /* 0x000000ffff057224 */ /* 0x000fe400078e0020 */
.L_x_72607:
[----:B------:R-:W-:Y:S05]  /*6330*/  BSYNC B1 ;  /* 0x0000000000017941 */ /* 0x000fea0003800000 */
.L_x_72605:
        /* <DEDUP_REMOVED lines=9> */
.L_x_72609:
[----:B------:R-:W-:Y:S02]  /*63d0*/  IMAD.MOV.U32 R17, RZ, RZ, R24 ;  /* 0x000000ffff117224 */ /* 0x000fe400078e0018 */
[----:B------:R-:W-:Y:S02]  /*63e0*/  IMAD.MOV.U32 R15, RZ, RZ, R6 ;  /* 0x000000ffff0f7224 */ /* 0x000fe400078e0006 */
[----:B------:R-:W-:Y:S02]  /*63f0*/  IMAD.MOV.U32 R24, RZ, RZ, R23 ;  /* 0x000000ffff187224 */ /* 0x000fe400078e0017 */
[----:B------:R-:W-:Y:S02]  /*6400*/  IMAD.MOV.U32 R6, RZ, RZ, R21 ;  /* 0x000000ffff067224 */ /* 0x000fe400078e0015 */
.L_x_72610:
[----:B------:R-:W-:Y:S05]  /*6410*/  BSYNC B1 ;  /* 0x0000000000017941 */ /* 0x000fea0003800000 */
.L_x_72608:
        /* <DEDUP_REMOVED lines=9> */
.L_x_72612:
[----:B------:R-:W-:Y:S01]  /*64b0*/  IMAD.MOV.U32 R34, RZ, RZ, R17 ;  /* 0x000000ffff227224 */ /* 0x000fe200078e0011 */
[----:B------:R-:W-:Y:S01]  /*64c0*/  MOV R32, R15 ;  /* 0x0000000f00207202 */ /* 0x000fe20000000f00 */
[----:B------:R-:W-:Y:S02]  /*64d0*/  IMAD.MOV.U32 R17, RZ, RZ, R4 ;  /* 0x000000ffff117224 */ /* 0x000fe400078e0004 */
[----:B------:R-:W-:Y:S02]  /*64e0*/  IMAD.MOV.U32 R15, RZ, RZ, R2 ;  /* 0x000000ffff0f7224 */ /* 0x000fe400078e0002 */
.L_x_72613:
[----:B------:R-:W-:Y:S05]  /*64f0*/  BSYNC B1 ;  /* 0x0000000000017941 */ /* 0x000fea0003800000 */
.L_x_72611:
        /* <DEDUP_REMOVED lines=9> */
.L_x_72615:
[----:B------:R-:W-:Y:S02]  /*6590*/  IMAD.MOV.U32 R23, RZ, RZ, R34 ;  /* 0x000000ffff177224 */ /* 0x000fe400078e0022 */
[----:B------:R-:W-:Y:S01]  /*65a0*/  IMAD.MOV.U32 R21, RZ, RZ, R32 ;  /* 0x000000ffff157224 */ /* 0x000fe200078e0020 */
[----:B------:R-:W-:Y:S01]  /*65b0*/  MOV R32, R11 ;  /* 0x0000000b00207202 */ /* 0x000fe20000000f00 */
[----:B------:R-:W-:Y:S02]  /*65c0*/  IMAD.MOV.U32 R34, RZ, RZ, R27 ;  /* 0x000000ffff227224 */ /* 0x000fe400078e001b */
.L_x_72616:
[----:B------:R-:W-:Y:S05]  /*65d0*/  BSYNC B1 ;  /* 0x0000000000017941 */ /* 0x000fea0003800000 */
.L_x_72614:
        /* <DEDUP_REMOVED lines=9> */
.L_x_72618:
[----:B------:R-:W-:Y:S02]  /*6670*/  IMAD.MOV.U32 R4, RZ, RZ, R23 ;  /* 0x000000ffff047224 */ /* 0x000fe400078e0017 */
[----:B------:R-:W-:Y:S02]  /*6680*/  IMAD.MOV.U32 R2, RZ, RZ, R21 ;  /* 0x000000ffff027224 */ /* 0x000fe400078e0015 */
[----:B------:R-:W-:Y:S02]  /*6690*/  IMAD.MOV.U32 R23, RZ, RZ, R38 ;  /* 0x000000ffff177224 */ /* 0x000fe400078e0026 */
[----:B------:R-:W-:Y:S02]  /*66a0*/  IMAD.MOV.U32 R21, RZ, RZ, R10 ;  /* 0x000000ffff157224 */ /* 0x000fe400078e000a */
.L_x_72619:
[----:B------:R-:W-:Y:S05]  /*66b0*/  BSYNC B1 ;  /* 0x0000000000017941 */ /* 0x000fea0003800000 */
.L_x_72617:
        /* <DEDUP_REMOVED lines=9> */
.L_x_72621:
[----:B------:R-:W-:Y:S02]  /*6750*/  IMAD.MOV.U32 R11, RZ, RZ, R4 ;  /* 0x000000ffff0b7224 */ /* 0x000fe400078e0004 */
[----:B------:R-:W-:Y:S02]  /*6760*/  IMAD.MOV.U32 R10, RZ, RZ, R2 ;  /* 0x000000ffff0a7224 */ /* 0x000fe400078e0002 */
[----:B------:R-:W-:Y:S02]  /*6770*/  IMAD.MOV.U32 R4, RZ, RZ, R29 ;  /* 0x000000ffff047224 */ /* 0x000fe400078e001d */
[----:B------:R-:W-:Y:S02]  /*6780*/  IMAD.MOV.U32 R2, RZ, RZ, R9 ;  /* 0x000000ffff027224 */ /* 0x000fe400078e0009 */
.L_x_72622:
[----:B------:R-:W-:Y:S05]  /*6790*/  BSYNC B1 ;  /* 0x0000000000017941 */ /* 0x000fea0003800000 */
.L_x_72620:
        /* <DEDUP_REMOVED lines=9> */
.L_x_72624:
[----:B------:R-:W-:Y:S01]  /*6830*/  IMAD.MOV.U32 R27, RZ, RZ, R11 ;  /* 0x000000ffff1b7224 */ /* 0x000fe200078e000b */
[----:B------:R-:W-:Y:S01]  /*6840*/  MOV R9, R10 ;  /* 0x0000000a00097202 */ /* 0x000fe20000000f00 */
[----:B------:R-:W-:Y:S02]  /*6850*/  IMAD.MOV.U32 R11, RZ, RZ, R8 ;  /* 0x000000ffff0b7224 */ /* 0x000fe400078e0008 */
[----:B------:R-:W-:Y:S02]  /*6860*/  IMAD.MOV.U32 R10, RZ, RZ, R7 ;  /* 0x000000ffff0a7224 */ /* 0x000fe400078e0007 */
.L_x_72625:
[----:B------:R-:W-:Y:S05]  /*6870*/  BSYNC B1 ;  /* 0x0000000000017941 */ /* 0x000fea0003800000 */
.L_x_72623:
        /* <DEDUP_REMOVED lines=16> */
.L_x_72627:
[----:B------:R-:W-:Y:S01]  /*6980*/  IMAD.MOV.U32 R22, RZ, RZ, R3 ;  /* 0x000000ffff167224 */ /* 0x000fe200078e0003 */
[----:B------:R-:W-:Y:S01]  /*6990*/  MOV R8, R5 ;  /* 0x0000000500087202 */ /* 0x000fe20000000f00 */
[----:B------:R-:W-:Y:S02]  /*69a0*/  IMAD.MOV.U32 R3, RZ, RZ, R24 ;  /* 0x000000ffff037224 */ /* 0x000fe400078e0018 */
[----:B------:R-:W-:Y:S02]  /*69b0*/  IMAD.MOV.U32 R5, RZ, RZ, R6 ;  /* 0x000000ffff057224 */ /* 0x000fe400078e0006 */
.L_x_72628:
[----:B------:R-:W-:Y:S05]  /*69c0*/  BSYNC B1 ;  /* 0x0000000000017941 */ /* 0x000fea0003800000 */
.L_x_72626:
        /* <DEDUP_REMOVED lines=9> */
.L_x_72630:
[----:B------:R-:W-:Y:S02]  /*6a60*/  IMAD.MOV.U32 R13, RZ, RZ, R22 ;  /* 0x000000ffff0d7224 */ /* 0x000fe400078e0016 */
[----:B------:R-:W-:Y:S01]  /*6a70*/  IMAD.MOV.U32 R7, RZ, RZ, R8 ;  /* 0x000000ffff077224 */ /* 0x000fe200078e0008 */
[----:B------:R-:W-:Y:S01]  /*6a80*/  MOV R8, R15 ;  /* 0x0000000f00087202 */ /* 0x000fe20000000f00 */
[----:B------:R-:W-:Y:S02]  /*6a90*/  IMAD.MOV.U32 R22, RZ, RZ, R17 ;  /* 0x000000ffff167224 */ /* 0x000fe400078e0011 */
.L_x_72631:
[----:B------:R-:W-:Y:S05]  /*6aa0*/  BSYNC B1 ;  /* 0x0000000000017941 */ /* 0x000fea0003800000 */
.L_x_72629:
        /* <DEDUP_REMOVED lines=9> */
.L_x_72633:
[----:B------:R-:W-:Y:S02]  /*6b40*/  IMAD.MOV.U32 R24, RZ, RZ, R13 ;  /* 0x000000ffff187224 */ /* 0x000fe400078e000d */
[----:B------:R-:W-:Y:S02]  /*6b50*/  IMAD.MOV.U32 R6, RZ, RZ, R7 ;  /* 0x000000ffff067224 */ /* 0x000fe400078e0007 */
[----:B------:R-:W-:Y:S02]  /*6b60*/  IMAD.MOV.U32 R13, RZ, RZ, R34 ;  /* 0x000000ffff0d7224 */ /* 0x000fe400078e0022 */
[----:B------:R-:W-:Y:S02]  /*6b70*/  IMAD.MOV.U32 R7, RZ, RZ, R32 ;  /* 0x000000ffff077224 */ /* 0x000fe400078e0020 */
.L_x_72634:
[----:B------:R-:W-:Y:S05]  /*6b80*/  BSYNC B1 ;  /* 0x0000000000017941 */ /* 0x000fea0003800000 */
.L_x_72632:
        /* <DEDUP_REMOVED lines=9> */
.L_x_72636:
[----:B------:R-:W-:Y:S02]  /*6c20*/  IMAD.MOV.U32 R17, RZ, RZ, R24 ;  /* 0x000000ffff117224 */ /* 0x000fe400078e0018 */
[----:B------:R-:W-:Y:S02]  /*6c30*/  IMAD.MOV.U32 R15, RZ, RZ, R6 ;  /* 0x000000ffff0f7224 */ /* 0x000fe400078e0006 */
[----:B------:R-:W-:Y:S02]  /*6c40*/  IMAD.MOV.U32 R24, RZ, RZ, R23 ;  /* 0x000000ffff187224 */ /* 0x000fe400078e0017 */
[----:B------:R-:W-:Y:S02]  /*6c50*/  IMAD.MOV.U32 R6, RZ, RZ, R21 ;  /* 0x000000ffff067224 */ /* 0x000fe400078e0015 */
.L_x_72637:
[----:B------:R-:W-:Y:S05]  /*6c60*/  BSYNC B1 ;  /* 0x0000000000017941 */ /* 0x000fea0003800000 */
.L_x_72635:
        /* <DEDUP_REMOVED lines=9> */
.L_x_72639:
[----:B------:R-:W-:Y:S01]  /*6d00*/  IMAD.MOV.U32 R32, RZ, RZ, R17 ;  /* 0x000000ffff207224 */ /* 0x000fe200078e0011 */
[----:B------:R-:W-:Y:S01]  /*6d10*/  MOV R21, R15 ;  /* 0x0000000f00157202 */ /* 0x000fe20000000f00 */
[----:B------:R-:W-:Y:S02]  /*6d20*/  IMAD.MOV.U32 R17, RZ, RZ, R4 ;  /* 0x000000ffff117224 */ /* 0x000fe400078e0004 */
[----:B------:R-:W-:Y:S02]  /*6d30*/  IMAD.MOV.U32 R15, RZ, RZ, R2 ;  /* 0x000000ffff0f7224 */ /* 0x000fe400078e0002 */
.L_x_72640:
[----:B------:R-:W-:Y:S05]  /*6d40*/  BSYNC B1 ;  /* 0x0000000000017941 */ /* 0x000fea0003800000 */
.L_x_72638:
        /* <DEDUP_REMOVED lines=9> */
.L_x_72642:
[----:B------:R-:W-:Y:S02]  /*6de0*/  IMAD.MOV.U32 R4, RZ, RZ, R32 ;  /* 0x000000ffff047224 */ /* 0x000fe400078e0020 */
[----:B------:R-:W-:Y:S01]  /*6df0*/  IMAD.MOV.U32 R2, RZ, RZ, R21 ;  /* 0x000000ffff027224 */ /* 0x000fe200078e0015 */
[----:B------:R-:W-:Y:S01]  /*6e00*/  MOV R21, R10 ;  /* 0x0000000a00157202 */ /* 0x000fe20000000f00 */
[----:B------:R-:W-:Y:S02]  /*6e10*/  IMAD.MOV.U32 R32, RZ, RZ, R11 ;  /* 0x000000ffff207224 */ /* 0x000fe400078e000b */
.L_x_72643:
[----:B------:R-:W-:Y:S05]  /*6e20*/  BSYNC B1 ;  /* 0x0000000000017941 */ /* 0x000fea0003800000 */
.L_x_72641:
        /* <DEDUP_REMOVED lines=9> */
.L_x_72645:
[----:B------:R-:W-:Y:S02]  /*6ec0*/  IMAD.MOV.U32 R11, RZ, RZ, R4 ;  /* 0x000000ffff0b7224 */ /* 0x000fe400078e0004 */
[----:B------:R-:W-:Y:S02]  /*6ed0*/  IMAD.MOV.U32 R10, RZ, RZ, R2 ;  /* 0x000000ffff0a7224 */ /* 0x000fe400078e0002 */
[----:B------:R-:W-:Y:S02]  /*6ee0*/  IMAD.MOV.U32 R4, RZ, RZ, R27 ;  /* 0x000000ffff047224 */ /* 0x000fe400078e001b */
[----:B------:R-:W-:Y:S02]  /*6ef0*/  IMAD.MOV.U32 R2, RZ, RZ, R9 ;  /* 0x000000ffff027224 */ /* 0x000fe400078e0009 */
.L_x_72646:
[----:B------:R-:W-:Y:S05]  /*6f00*/  BSYNC B1 ;  /* 0x0000000000017941 */ /* 0x000fea0003800000 */
.L_x_72644:
        /* <DEDUP_REMOVED lines=16> */
.L_x_72648:
[----:B------:R-:W-:Y:S02]  /*7010*/  IMAD.MOV.U32 R20, RZ, RZ, R3 ;  /* 0x000000ffff147224 */ /* 0x000fe400078e0003 */
[----:B------:R-:W-:Y:S02]  /*7020*/  IMAD.MOV.U32 R34, RZ, RZ, R5 ;  /* 0x000000ffff227224 */ /* 0x000fe400078e0005 */
[----:B------:R-:W-:Y:S02]  /*7030*/  IMAD.MOV.U32 R3, RZ, RZ, R22 ;  /* 0x000000ffff037224 */ /* 0x000fe400078e0016 */
[----:B------:R-:W-:Y:S02]  /*7040*/  IMAD.MOV.U32 R5, RZ, RZ, R8 ;  /* 0x000000ffff057224 */ /* 0x000fe400078e0008 */
.L_x_72649:
[----:B------:R-:W-:Y:S05]  /*7050*/  BSYNC B1 ;  /* 0x0000000000017941 */ /* 0x000fea0003800000 */
.L_x_72647:
        /* <DEDUP_REMOVED lines=9> */
.L_x_72651:
[----:B------:R-:W-:Y:S02]  /*70f0*/  IMAD.MOV.U32 R9, RZ, RZ, R20 ;  /* 0x000000ffff097224 */ /* 0x000fe400078e0014 */
[----:B------:R-:W-:Y:S02]  /*7100*/  IMAD.MOV.U32 R23, RZ, RZ, R34 ;  /* 0x000000ffff177224 */ /* 0x000fe400078e0022 */
[----:B------:R-:W-:Y:S02]  /*7110*/  IMAD.MOV.U32 R20, RZ, RZ, R13 ;  /* 0x000000ffff147224 */ /* 0x000fe400078e000d */
[----:B------:R-:W-:Y:S02]  /*7120*/  IMAD.MOV.U32 R34, RZ, RZ, R7 ;  /* 0x000000ffff227224 */ /* 0x000fe400078e0007 */
.L_x_72652:
[----:B------:R-:W-:Y:S05]  /*7130*/  BSYNC B1 ;  /* 0x0000000000017941 */ /* 0x000fea0003800000 */
.L_x_72650:
        /* <DEDUP_REMOVED lines=9> */
.L_x_72654:
[----:B------:R-:W-:Y:S01]  /*71d0*/  IMAD.MOV.U32 R8, RZ, RZ, R9 ;  /* 0x000000ffff087224 */ /* 0x000fe200078e0009 */
[----:B------:R-:W-:Y:S01]  /*71e0*/  MOV R22, R23 ;  /* 0x0000001700167202 */ /* 0x000fe20000000f00 */
[----:B------:R-:W-:Y:S02]  /*71f0*/  IMAD.MOV.U32 R9, RZ, RZ, R24 ;  /* 0x000000ffff097224 */ /* 0x000fe400078e0018 */
[----:B------:R-:W-:Y:S02]  /*7200*/  IMAD.MOV.U32 R23, RZ, RZ, R6 ;  /* 0x000000ffff177224 */ /* 0x000fe400078e0006 */
.L_x_72655:
[----:B------:R-:W-:Y:S05]  /*7210*/  BSYNC B1 ;  /* 0x0000000000017941 */ /* 0x000fea0003800000 */
.L_x_72653:
        /* <DEDUP_REMOVED lines=9> */
.L_x_72657:
[----:B------:R-:W-:Y:S02]  /*72b0*/  IMAD.MOV.U32 R7, RZ, RZ, R8 ;  /* 0x000000ffff077224 */ /* 0x000fe400078e0008 */
[----:B------:R-:W-:Y:S01]  /*72c0*/  IMAD.MOV.U32 R6, RZ, RZ, R22 ;  /* 0x000000ffff067224 */ /* 0x000fe200078e0016 */
[----:B------:R-:W-:Y:S01]  /*72d0*/  MOV R22, R15 ;  /* 0x0000000f00167202 */ /* 0x000fe20000000f00 */
[----:B------:R-:W-:Y:S02]  /*72e0*/  IMAD.MOV.U32 R8, RZ, RZ, R17 ;  /* 0x000000ffff087224 */ /* 0x000fe400078e0011 */
.L_x_72658:
[----:B------:R-:W-:Y:S05]  /*72f0*/  BSYNC B1 ;  /* 0x0000000000017941 */ /* 0x000fea0003800000 */
.L_x_72656:
        /* <DEDUP_REMOVED lines=9> */
.L_x_72660:
[----:B------:R-:W-:Y:S02]  /*7390*/  IMAD.MOV.U32 R13, RZ, RZ, R7 ;  /* 0x000000ffff0d7224 */ /* 0x000fe400078e0007 */
[----:B------:R-:W-:Y:S02]  /*73a0*/  IMAD.MOV.U32 R15, RZ, RZ, R6 ;  /* 0x000000ffff0f7224 */ /* 0x000fe400078e0006 */
[----:B------:R-:W-:Y:S02]  /*73b0*/  IMAD.MOV.U32 R7, RZ, RZ, R32 ;  /* 0x000000ffff077224 */ /* 0x000fe400078e0020 */
[----:B------:R-:W-:Y:S02]  /*73c0*/  IMAD.MOV.U32 R6, RZ, RZ, R21 ;  /* 0x000000ffff067224 */ /* 0x000fe400078e0015 */
.L_x_72661:
[----:B------:R-:W-:Y:S05]  /*73d0*/  BSYNC B1 ;  /* 0x0000000000017941 */ /* 0x000fea0003800000 */
.L_x_72659:
        /* <DEDUP_REMOVED lines=9> */
.L_x_72663:
[----:B------:R-:W-:Y:S02]  /*7470*/  IMAD.MOV.U32 R24, RZ, RZ, R13 ;  /* 0x000000ffff187224 */ /* 0x000fe400078e000d */
[----:B------:R-:W-:Y:S02]  /*7480*/  IMAD.MOV.U32 R17, RZ, RZ, R15 ;  /* 0x000000ffff117224 */ /* 0x000fe400078e000f */
[----:B------:R-:W-:Y:S02]  /*7490*/  IMAD.MOV.U32 R13, RZ, RZ, R4 ;  /* 0x000000ffff0d7224 */ /* 0x000fe400078e0004 */
[----:B------:R-:W-:Y:S02]  /*74a0*/  IMAD.MOV.U32 R15, RZ, RZ, R2 ;  /* 0x000000ffff0f7224 */ /* 0x000fe400078e0002 */
.L_x_72664:
[----:B------:R-:W-:Y:S05]  /*74b0*/  BSYNC B1 ;  /* 0x0000000000017941 */ /* 0x000fea0003800000 */
.L_x_72662:
        /* <DEDUP_REMOVED lines=9> */
.L_x_72666:
[----:B------:R-:W-:Y:S01]  /*7550*/  IMAD.MOV.U32 R2, RZ, RZ, R24 ;  /* 0x000000ffff027224 */ /* 0x000fe200078e0018 */
[----:B------:R-:W-:Y:S01]  /*7560*/  MOV R4, R17 ;  /* 0x0000001100047202 */ /* 0x000fe20000000f00 */
[----:B------:R-:W-:Y:S02]  /*7570*/  IMAD.MOV.U32 R24, RZ, RZ, R11 ;  /* 0x000000ffff187224 */ /* 0x000fe400078e000b */
[----:B------:R-:W-:Y:S02]  /*7580*/  IMAD.MOV.U32 R17, RZ, RZ, R10 ;  /* 0x000000ffff117224 */ /* 0x000fe400078e000a */
.L_x_72667:
[----:B------:R-:W-:Y:S05]  /*7590*/  BSYNC B1 ;  /* 0x0000000000017941 */ /* 0x000fea0003800000 */
.L_x_72665:
        /* <DEDUP_REMOVED lines=16> */
.L_x_72669:
[----:B------:R-:W-:Y:S01]  /*76a0*/  IMAD.MOV.U32 R10, RZ, RZ, R3 ;  /* 0x000000ffff0a7224 */ /* 0x000fe200078e0003 */
[----:B------:R-:W-:Y:S01]  /*76b0*/  MOV R18, R5 ;  /* 0x0000000500127202 */ /* 0x000fe20000000f00 */
[----:B------:R-:W-:Y:S02]  /*76c0*/  IMAD.MOV.U32 R3, RZ, RZ, R20 ;  /* 0x000000ffff037224 */ /* 0x000fe400078e0014 */
[----:B------:R-:W-:Y:S02]  /*76d0*/  IMAD.MOV.U32 R5, RZ, RZ, R34 ;  /* 0x000000ffff057224 */ /* 0x000fe400078e0022 */
.L_x_72670:
[----:B------:R-:W-:Y:S05]  /*76e0*/  BSYNC B1 ;  /* 0x0000000000017941 */ /* 0x000fea0003800000 */
.L_x_72668:
        /* <DEDUP_REMOVED lines=9> */
.L_x_72672:
[----:B------:R-:W-:Y:S02]  /*7780*/  IMAD.MOV.U32 R11, RZ, RZ, R10 ;  /* 0x000000ffff0b7224 */ /* 0x000fe400078e000a */
[----:B------:R-:W-:Y:S01]  /*7790*/  IMAD.MOV.U32 R21, RZ, RZ, R18 ;  /* 0x000000ffff157224 */ /* 0x000fe200078e0012 */
[----:B------:R-:W-:Y:S01]  /*77a0*/  MOV R18, R23 ;  /* 0x0000001700127202 */ /* 0x000fe20000000f00 */
[----:B------:R-:W-:Y:S02]  /*77b0*/  IMAD.MOV.U32 R10, RZ, RZ, R9 ;  /* 0x000000ffff0a7224 */ /* 0x000fe400078e0009 */
.L_x_72673:
[----:B------:R-:W-:Y:S05]  /*77c0*/  BSYNC B1 ;  /* 0x0000000000017941 */ /* 0x000fea0003800000 */
.L_x_72671:
        /* <DEDUP_REMOVED lines=9> */
.L_x_72675:
[----:B------:R-:W-:Y:S02]  /*7860*/  IMAD.MOV.U32 R20, RZ, RZ, R11 ;  /* 0x000000ffff147224 */ /* 0x000fe400078e000b */
[----:B------:R-:W-:Y:S02]  /*7870*/  IMAD.MOV.U32 R9, RZ, RZ, R21 ;  /* 0x000000ffff097224 */ /* 0x000fe400078e0015 */
[----:B------:R-:W-:Y:S02]  /*7880*/  IMAD.MOV.U32 R11, RZ, RZ, R8 ;  /* 0x000000ffff0b7224 */ /* 0x000fe400078e0008 */
[----:B------:R-:W-:Y:S02]  /*7890*/  IMAD.MOV.U32 R21, RZ, RZ, R22 ;  /* 0x000000ffff157224 */ /* 0x000fe400078e0016 */
.L_x_72676:
[----:B------:R-:W-:Y:S05]  /*78a0*/  BSYNC B1 ;  /* 0x0000000000017941 */ /* 0x000fea0003800000 */
.L_x_72674:
        /* <DEDUP_REMOVED lines=9> */
.L_x_72678:
[----:B------:R-:W-:Y:S02]  /*7940*/  IMAD.MOV.U32 R8, RZ, RZ, R20 ;  /* 0x000000ffff087224 */ /* 0x000fe400078e0014 */
[----:B------:R-:W-:Y:S02]  /*7950*/  IMAD.MOV.U32 R22, RZ, RZ, R9 ;  /* 0x000000ffff167224 */ /* 0x000fe400078e0009 */
[----:B------:R-:W-:Y:S02]  /*7960*/  IMAD.MOV.U32 R20, RZ, RZ, R7 ;  /* 0x000000ffff147224 */ /* 0x000fe400078e0007 */
[----:B------:R-:W-:Y:S02]  /*7970*/  IMAD.MOV.U32 R9, RZ, RZ, R6 ;  /* 0x000000ffff097224 */ /* 0x000fe400078e0006 */
.L_x_72679:
[----:B------:R-:W-:Y:S05]  /*7980*/  BSYNC B1 ;  /* 0x0000000000017941 */ /* 0x000fea0003800000 */
.L_x_72677:
        /* <DEDUP_REMOVED lines=9> */
.L_x_72681:
[----:B------:R-:W-:Y:S01]  /*7a20*/  IMAD.MOV.U32 R7, RZ, RZ, R8 ;  /* 0x000000ffff077224 */ /* 0x000fe200078e0008 */
[----:B------:R-:W-:Y:S01]  /*7a30*/  MOV R6, R22 ;  /* 0x0000001600067202 */ /* 0x000fe20000000f00 */
[----:B------:R-:W-:Y:S02]  /*7a40*/  IMAD.MOV.U32 R8, RZ, RZ, R13 ;  /* 0x000000ffff087224 */ /* 0x000fe400078e000d */
[----:B------:R-:W-:Y:S02]  /*7a50*/  IMAD.MOV.U32 R22, RZ, RZ, R15 ;  /* 0x000000ffff167224 */ /* 0x000fe400078e000f */
.L_x_72682:
[----:B------:R-:W-:Y:S05]  /*7a60*/  BSYNC B1 ;  /* 0x0000000000017941 */ /* 0x000fea0003800000 */
.L_x_72680:
        /* <DEDUP_REMOVED lines=9> */
.L_x_72684:
[----:B------:R-:W-:Y:S02]  /*7b00*/  IMAD.MOV.U32 R13, RZ, RZ, R7 ;  /* 0x000000ffff0d7224 */ /* 0x000fe400078e0007 */
[----:B------:R-:W-:Y:S01]  /*7b10*/  IMAD.MOV.U32 R15, RZ, RZ, R6 ;  /* 0x000000ffff0f7224 */ /* 0x000fe200078e0006 */
[----:B------:R-:W-:Y:S01]  /*7b20*/  MOV R6, R17 ;  /* 0x0000001100067202 */ /* 0x000fe20000000f00 */
[----:B------:R-:W-:Y:S02]  /*7b30*/  IMAD.MOV.U32 R7, RZ, RZ, R24 ;  /* 0x000000ffff077224 */ /* 0x000fe400078e0018 */
.L_x_72685:
[----:B------:R-:W-:Y:S05]  /*7b40*/  BSYNC B1 ;  /* 0x0000000000017941 */ /* 0x000fea0003800000 */
.L_x_72683:
        /* <DEDUP_REMOVED lines=9> */
.L_x_72687:
[----:B------:R-:W-:Y:S02]  /*7be0*/  IMAD.MOV.U32 R17, RZ, RZ, R13 ;  /* 0x000000ffff117224 */ /* 0x000fe400078e000d */
[----:B------:R-:W-:Y:S02]  /*7bf0*/  IMAD.MOV.U32 R23, RZ, RZ, R15 ;  /* 0x000000ffff177224 */ /* 0x000fe400078e000f */
[----:B------:R-:W-:Y:S02]  /*7c00*/  IMAD.MOV.U32 R13, RZ, RZ, R2 ;  /* 0x000000ffff0d7224 */ /* 0x000fe400078e0002 */
[----:B------:R-:W-:Y:S02]  /*7c10*/  IMAD.MOV.U32 R15, RZ, RZ, R4 ;  /* 0x000000ffff0f7224 */ /* 0x000fe400078e0004 */
.L_x_72688:
[----:B------:R-:W-:Y:S05]  /*7c20*/  BSYNC B1 ;  /* 0x0000000000017941 */ /* 0x000fea0003800000 */
.L_x_72686:
        /* <DEDUP_REMOVED lines=16> */
.L_x_72690:
[----:B------:R-:W-:Y:S02]  /*7d30*/  IMAD.MOV.U32 R2, RZ, RZ, R3 ;  /* 0x000000ffff027224 */ /* 0x000fe400078e0003 */
[----:B------:R-:W-:Y:S02]  /*7d40*/  IMAD.MOV.U32 R4, RZ, RZ, R5 ;  /* 0x000000ffff047224 */ /* 0x000fe400078e0005 */
[----:B------:R-:W-:Y:S02]  /*7d50*/  IMAD.MOV.U32 R3, RZ, RZ, R10 ;  /* 0x000000ffff037224 */ /* 0x000fe400078e000a */
[----:B------:R-:W-:Y:S02]  /*7d60*/  IMAD.MOV.U32 R5, RZ, RZ, R18 ;  /* 0x000000ffff057224 */ /* 0x000fe400078e0012 */
.L_x_72691:
[----:B------:R-:W-:Y:S05]  /*7d70*/  BSYNC B1 ;  /* 0x0000000000017941 */ /* 0x000fea0003800000 */
.L_x_72689:
        /* <DEDUP_REMOVED lines=9> */
.L_x_72693:
[----:B------:R-:W-:Y:S02]  /*7e10*/  IMAD.MOV.U32 R27, RZ, RZ, R2 ;  /* 0x000000ffff1b7224 */ /* 0x000fe400078e0002 */
[----:B------:R-:W-:Y:S02]  /*7e20*/  IMAD.MOV.U32 R10, RZ, RZ, R4 ;  /* 0x000000ffff0a7224 */ /* 0x000fe400078e0004 */
[----:B------:R-:W-:Y:S02]  /*7e30*/  IMAD.MOV.U32 R2, RZ, RZ, R11 ;  /* 0x000000ffff027224 */ /* 0x000fe400078e000b */
[----:B------:R-:W-:Y:S02]  /*7e40*/  IMAD.MOV.U32 R4, RZ, RZ, R21 ;  /* 0x000000ffff047224 */ /* 0x000fe400078e0015 */
.L_x_72694:
[----:B------:R-:W-:Y:S05]  /*7e50*/  BSYNC B1 ;  /* 0x0000000000017941 */ /* 0x000fea0003800000 */
.L_x_72692:
        /* <DEDUP_REMOVED lines=9> */
.L_x_72696:
[----:B------:R-:W-:Y:S01]  /*7ef0*/  IMAD.MOV.U32 R11, RZ, RZ, R27 ;  /* 0x000000ffff0b7224 */ /* 0x000fe200078e001b */
[----:B------:R-:W-:Y:S01]  /*7f00*/  MOV R21, R10 ;  /* 0x0000000a00157202 */ /* 0x000fe20000000f00 */
[----:B------:R-:W-:Y:S02]  /*7f10*/  IMAD.MOV.U32 R27, RZ, RZ, R20 ;  /* 0x000000ffff1b7224 */ /* 0x000fe400078e0014 */
[----:B------:R-:W-:Y:S02]  /*7f20*/  IMAD.MOV.U32 R10, RZ, RZ, R9 ;  /* 0x000000ffff0a7224 */ /* 0x000fe400078e0009 */
.L_x_72697:
[----:B------:R-:W-:Y:S05]  /*7f30*/  BSYNC B1 ;  /* 0x0000000000017941 */ /* 0x000fea0003800000 */
.L_x_72695:
        /* <DEDUP_REMOVED lines=9> */
.L_x_72699:
[----:B------:R-:W-:Y:S02]  /*7fd0*/  IMAD.MOV.U32 R16, RZ, RZ, R11 ;  /* 0x000000ffff107224 */ /* 0x000fe400078e000b */
[----:B------:R-:W-:Y:S01]  /*7fe0*/  IMAD.MOV.U32 R9, RZ, RZ, R21 ;  /* 0x000000ffff097224 */ /* 0x000fe200078e0015 */
[----:B------:R-:W-:Y:S01]  /*7ff0*/  MOV R21, R22 ;  /* 0x0000001600157202 */ /* 0x000fe20000000f00 */
[----:B------:R-:W-:Y:S02]  /*8000*/  IMAD.MOV.U32 R11, RZ, RZ, R8 ;  /* 0x000000ffff0b7224 */ /* 0x000fe400078e0008 */
.L_x_72700:
[----:B------:R-:W-:Y:S05]  /*8010*/  BSYNC B1 ;  /* 0x0000000000017941 */ /* 0x000fea0003800000 */
.L_x_72698:
        /* <DEDUP_REMOVED lines=9> */
.L_x_72702:
[----:B------:R-:W-:Y:S02]  /*80b0*/  IMAD.MOV.U32 R8, RZ, RZ, R16 ;  /* 0x000000ffff087224 */ /* 0x000fe400078e0010 */
[----:B------:R-:W-:Y:S02]  /*80c0*/  IMAD.MOV.U32 R18, RZ, RZ, R9 ;  /* 0x000000ffff127224 */ /* 0x000fe400078e0009 */
[----:B------:R-:W-:Y:S02]  /*80d0*/  IMAD.MOV.U32 R16, RZ, RZ, R7 ;  /* 0x000000ffff107224 */ /* 0x000fe400078e0007 */
[----:B------:R-:W-:Y:S02]  /*80e0*/  IMAD.MOV.U32 R9, RZ, RZ, R6 ;  /* 0x000000ffff097224 */ /* 0x000fe400078e0006 */
.L_x_72703:
[----:B------:R-:W-:Y:S05]  /*80f0*/  BSYNC B1 ;  /* 0x0000000000017941 */ /* 0x000fea0003800000 */
.L_x_72701:
        /* <DEDUP_REMOVED lines=9> */
.L_x_72705:
[----:B------:R-:W-:Y:S02]  /*8190*/  IMAD.MOV.U32 R6, RZ, RZ, R8 ;  /* 0x000000ffff067224 */ /* 0x000fe400078e0008 */
[----:B------:R-:W-:Y:S02]  /*81a0*/  IMAD.MOV.U32 R20, RZ, RZ, R18 ;  /* 0x000000ffff147224 */ /* 0x000fe400078e0012 */
[----:B------:R-:W-:Y:S02]  /*81b0*/  IMAD.MOV.U32 R8, RZ, RZ, R13 ;  /* 0x000000ffff087224 */ /* 0x000fe400078e000d */
[----:B------:R-:W-:Y:S02]  /*81c0*/  IMAD.MOV.U32 R18, RZ, RZ, R15 ;  /* 0x000000ffff127224 */ /* 0x000fe400078e000f */
.L_x_72706:
[----:B------:R-:W-:Y:S05]  /*81d0*/  BSYNC B1 ;  /* 0x0000000000017941 */ /* 0x000fea0003800000 */
.L_x_72704:
        /* <DEDUP_REMOVED lines=9> */
.L_x_72708:
[----:B------:R-:W-:Y:S01]  /*8270*/  IMAD.MOV.U32 R7, RZ, RZ, R6 ;  /* 0x000000ffff077224 */ /* 0x000fe200078e0006 */
[----:B------:R-:W-:Y:S01]  /*8280*/  MOV R13, R20 ;  /* 0x00000014000d7202 */ /* 0x000fe20000000f00 */
[----:B------:R-:W-:Y:S02]  /*8290*/  IMAD.MOV.U32 R6, RZ, RZ, R17 ;  /* 0x000000ffff067224 */ /* 0x000fe400078e0011 */
[----:B------:R-:W-:Y:S02]  /*82a0*/  IMAD.MOV.U32 R20, RZ, RZ, R23 ;  /* 0x000000ffff147224 */ /* 0x000fe400078e0017 */
.L_x_72709:
[----:B------:R-:W-:Y:S05]  /*82b0*/  BSYNC B1 ;  /* 0x0000000000017941 */ /* 0x000fea0003800000 */
.L_x_72707:
        /* <DEDUP_REMOVED lines=16> */
.L_x_72711:
[----:B------:R-:W-:Y:S01]  /*83c0*/  IMAD.MOV.U32 R14, RZ, RZ, R3 ;  /* 0x000000ffff0e7224 */ /* 0x000fe200078e0003 */
[----:B------:R-:W-:Y:S01]  /*83d0*/  MOV R15, R5 ;  /* 0x00000005000f7202 */ /* 0x000fe20000000f00 */
[----:B------:R-:W-:Y:S02]  /*83e0*/  IMAD.MOV.U32 R3, RZ, RZ, R2 ;  /* 0x000000ffff037224 */ /* 0x000fe400078e0002 */
[----:B------:R-:W-:Y:S02]  /*83f0*/  IMAD.MOV.U32 R5, RZ, RZ, R4 ;  /* 0x000000ffff057224 */ /* 0x000fe400078e0004 */
.L_x_72712:
[----:B------:R-:W-:Y:S05]  /*8400*/  BSYNC B1 ;  /* 0x0000000000017941 */ /* 0x000fea0003800000 */
.L_x_72710:
        /* <DEDUP_REMOVED lines=9> */
.L_x_72714:
[----:B------:R-:W-:Y:S02]  /*84a0*/  IMAD.MOV.U32 R17, RZ, RZ, R14 ;  /* 0x000000ffff117224 */ /* 0x000fe400078e000e */
[----:B------:R-:W-:Y:S01]  /*84b0*/  IMAD.MOV.U32 R22, RZ, RZ, R15 ;  /* 0x000000ffff167224 */ /* 0x000fe200078e000f */
[----:B------:R-:W-:Y:S01]  /*84c0*/  MOV R15, R10 ;  /* 0x0000000a000f7202 */ /* 0x000fe20000000f00 */
[----:B------:R-:W-:Y:S02]  /*84d0*/  IMAD.MOV.U32 R14, RZ, RZ, R27 ;  /* 0x000000ffff0e7224 */ /* 0x000fe400078e001b */
.L_x_72715:
[----:B------:R-:W-:Y:S05]  /*84e0*/  BSYNC B1 ;  /* 0x0000000000017941 */ /* 0x000fea0003800000 */
.L_x_72713:
        /* <DEDUP_REMOVED lines=9> */
.L_x_72717:
[----:B------:R-:W-:Y:S02]  /*8580*/  IMAD.MOV.U32 R23, RZ, RZ, R17 ;  /* 0x000000ffff177224 */ /* 0x000fe400078e0011 */
[----:B------:R-:W-:Y:S02]  /*8590*/  IMAD.MOV.U32 R24, RZ, RZ, R22 ;  /* 0x000000ffff187224 */ /* 0x000fe400078e0016 */
[----:B------:R-:W-:Y:S02]  /*85a0*/  IMAD.MOV.U32 R17, RZ, RZ, R11 ;  /* 0x000000ffff117224 */ /* 0x000fe400078e000b */
[----:B------:R-:W-:Y:S02]  /*85b0*/  IMAD.MOV.U32 R22, RZ, RZ, R21 ;  /* 0x000000ffff167224 */ /* 0x000fe400078e0015 */
.L_x_72718:
[----:B------:R-:W-:Y:S05]  /*85c0*/  BSYNC B1 ;  /* 0x0000000000017941 */ /* 0x000fea0003800000 */
.L_x_72716:
        /* <DEDUP_REMOVED lines=9> */
.L_x_72720:
[----:B------:R-:W-:Y:S02]  /*8660*/  IMAD.MOV.U32 R21, RZ, RZ, R23 ;  /* 0x000000ffff157224 */ /* 0x000fe400078e0017 */
[----:B------:R-:W-:Y:S02]  /*8670*/  IMAD.MOV.U32 R27, RZ, RZ, R24 ;  /* 0x000000ffff1b7224 */ /* 0x000fe400078e0018 */
[----:B------:R-:W-:Y:S02]  /*8680*/  IMAD.MOV.U32 R23, RZ, RZ, R16 ;  /* 0x000000ffff177224 */ /* 0x000fe400078e0010 */
[----:B------:R-:W-:Y:S02]  /*8690*/  IMAD.MOV.U32 R24, RZ, RZ, R9 ;  /* 0x000000ffff187224 */ /* 0x000fe400078e0009 */
.L_x_72721:
[----:B------:R-:W-:Y:S05]  /*86a0*/  BSYNC B1 ;  /* 0x0000000000017941 */ /* 0x000fea0003800000 */
.L_x_72719:
        /* <DEDUP_REMOVED lines=9> */
.L_x_72723:
[----:B------:R-:W-:Y:S01]  /*8740*/  IMAD.MOV.U32 R16, RZ, RZ, R21 ;  /* 0x000000ffff107224 */ /* 0x000fe200078e0015 */
[----:B------:R-:W-:Y:S01]  /*8750*/  MOV R28, R27 ;  /* 0x0000001b001c7202 */ /* 0x000fe20000000f00 */
[----:B------:R-:W-:Y:S02]  /*8760*/  IMAD.MOV.U32 R21, RZ, RZ, R8 ;  /* 0x000000ffff157224 */ /* 0x000fe400078e0008 */
[----:B------:R-:W-:Y:S02]  /*8770*/  IMAD.MOV.U32 R27, RZ, RZ, R18 ;  /* 0x000000ffff1b7224 */ /* 0x000fe400078e0012 */
.L_x_72724:
[----:B------:R-:W-:Y:S05]  /*8780*/  BSYNC B1 ;  /* 0x0000000000017941 */ /* 0x000fea0003800000 */
.L_x_72722:
        /* <DEDUP_REMOVED lines=9> */
.L_x_72726:
[----:B------:R-:W-:Y:S02]  /*8820*/  IMAD.MOV.U32 R18, RZ, RZ, R16 ;  /* 0x000000ffff127224 */ /* 0x000fe400078e0010 */
[----:B------:R-:W-:Y:S01]  /*8830*/  IMAD.MOV.U32 R29, RZ, RZ, R28 ;  /* 0x000000ffff1d7224 */ /* 0x000fe200078e001c */
[----:B------:R-:W-:Y:S01]  /*8840*/  MOV R28, R20 ;  /* 0x00000014001c7202 */ /* 0x000fe20000000f00 */
[----:B------:R-:W-:Y:S02]  /*8850*/  IMAD.MOV.U32 R16, RZ, RZ, R6 ;  /* 0x000000ffff107224 */ /* 0x000fe400078e0006 */
.L_x_72727:
[----:B------:R-:W-:Y:S05]  /*8860*/  BSYNC B1 ;  /* 0x0000000000017941 */ /* 0x000fea0003800000 */
.L_x_72725:
        /* <DEDUP_REMOVED lines=9> */
.L_x_72729:
[----:B------:R-:W-:Y:S02]  /*8900*/  IMAD.MOV.U32 R20, RZ, RZ, R18 ;  /* 0x000000ffff147224 */ /* 0x000fe400078e0012 */
[----:B------:R-:W-:Y:S02]  /*8910*/  IMAD.MOV.U32 R30, RZ, RZ, R29 ;  /* 0x000000ffff1e7224 */ /* 0x000fe400078e001d */
[----:B------:R-:W-:Y:S02]  /*8920*/  IMAD.MOV.U32 R18, RZ, RZ, R7 ;  /* 0x000000ffff127224 */ /* 0x000fe400078e0007 */
[----:B------:R-:W-:Y:S02]  /*8930*/  IMAD.MOV.U32 R29, RZ, RZ, R13 ;  /* 0x000000ffff1d7224 */ /* 0x000fe400078e000d */
.L_x_72730:
[----:B------:R-:W-:Y:S05]  /*8940*/  BSYNC B1 ;  /* 0x0000000000017941 */ /* 0x000fea0003800000 */
.L_x_72728:
        /* <DEDUP_REMOVED lines=16> */
.L_x_72732:
[----:B------:R-:W-:Y:S02]  /*8a50*/  IMAD.MOV.U32 R2, RZ, RZ, R3 ;  /* 0x000000ffff027224 */ /* 0x000fe400078e0003 */
[----:B------:R-:W-:Y:S02]  /*8a60*/  IMAD.MOV.U32 R4, RZ, RZ, R5 ;  /* 0x000000ffff047224 */ /* 0x000fe400078e0005 */
[----:B------:R-:W-:Y:S02]  /*8a70*/  IMAD.MOV.U32 R3, RZ, RZ, R14 ;  /* 0x000000ffff037224 */ /* 0x000fe400078e000e */
[----:B------:R-:W-:Y:S02]  /*8a80*/  IMAD.MOV.U32 R5, RZ, RZ, R15 ;  /* 0x000000ffff057224 */ /* 0x000fe400078e000f */
.L_x_72733:
[----:B------:R-:W-:Y:S05]  /*8a90*/  BSYNC B1 ;  /* 0x0000000000017941 */ /* 0x000fea0003800000 */
.L_x_72731:
        /* <DEDUP_REMOVED lines=9> */
.L_x_72735:
[----:B------:R-:W-:Y:S02]  /*8b30*/  IMAD.MOV.U32 R11, RZ, RZ, R2 ;  /* 0x000000ffff0b7224 */ /* 0x000fe400078e0002 */
[----:B------:R-:W-:Y:S02]  /*8b40*/  IMAD.MOV.U32 R39, RZ, RZ, R4 ;  /* 0x000000ffff277224 */ /* 0x000fe400078e0004 */
[----:B------:R-:W-:Y:S02]  /*8b50*/  IMAD.MOV.U32 R2, RZ, RZ, R17 ;  /* 0x000000ffff027224 */ /* 0x000fe400078e0011 */
[----:B------:R-:W-:Y:S02]  /*8b60*/  IMAD.MOV.U32 R4, RZ, RZ, R22 ;  /* 0x000000ffff047224 */ /* 0x000fe400078e0016 */
.L_x_72736:
[----:B------:R-:W-:Y:S05]  /*8b70*/  BSYNC B1 ;  /* 0x0000000000017941 */ /* 0x000fea0003800000 */
.L_x_72734:
        /* <DEDUP_REMOVED lines=9> */
.L_x_72738:
[----:B------:R-:W-:Y:S01]  /*8c10*/  IMAD.MOV.U32 R10, RZ, RZ, R11 ;  /* 0x000000ffff0a7224 */ /* 0x000fe200078e000b */
[----:B------:R-:W-:Y:S01]  /*8c20*/  MOV R38, R39 ;  /* 0x0000002700267202 */ /* 0x000fe20000000f00 */
[----:B------:R-:W-:Y:S02]  /*8c30*/  IMAD.MOV.U32 R11, RZ, RZ, R23 ;  /* 0x000000ffff0b7224 */ /* 0x000fe400078e0017 */
[----:B------:R-:W-:Y:S02]  /*8c40*/  IMAD.MOV.U32 R39, RZ, RZ, R24 ;  /* 0x000000ffff277224 */ /* 0x000fe400078e0018 */
.L_x_72739:
[----:B------:R-:W-:Y:S05]  /*8c50*/  BSYNC B1 ;  /* 0x0000000000017941 */ /* 0x000fea0003800000 */
.L_x_72737:
        /* <DEDUP_REMOVED lines=9> */
.L_x_72741:
[----:B------:R-:W-:Y:S02]  /*8cf0*/  IMAD.MOV.U32 R9, RZ, RZ, R10 ;  /* 0x000000ffff097224 */ /* 0x000fe400078e000a */
[----:B------:R-:W-:Y:S01]  /*8d00*/  IMAD.MOV.U32 R37, RZ, RZ, R38 ;  /* 0x000000ffff257224 */ /* 0x000fe200078e0026 */
[----:B------:R-:W-:Y:S01]  /*8d10*/  MOV R38, R27 ;  /* 0x0000001b00267202 */ /* 0x000fe20000000f00 */
[----:B------:R-:W-:Y:S02]  /*8d20*/  IMAD.MOV.U32 R10, RZ, RZ, R21 ;  /* 0x000000ffff0a7224 */ /* 0x000fe400078e0015 */
.L_x_72742:
[----:B------:R-:W-:Y:S05]  /*8d30*/  BSYNC B1 ;  /* 0x0000000000017941 */ /* 0x000fea0003800000 */
.L_x_72740:
        /* <DEDUP_REMOVED lines=9> */
.L_x_72744:
[----:B------:R-:W-:Y:S02]  /*8dd0*/  IMAD.MOV.U32 R8, RZ, RZ, R9 ;  /* 0x000000ffff087224 */ /* 0x000fe400078e0009 */
[----:B------:R-:W-:Y:S02]  /*8de0*/  IMAD.MOV.U32 R36, RZ, RZ, R37 ;  /* 0x000000ffff247224 */ /* 0x000fe400078e0025 */
[----:B------:R-:W-:Y:S02]  /*8df0*/  IMAD.MOV.U32 R9, RZ, RZ, R16 ;  /* 0x000000ffff097224 */ /* 0x000fe400078e0010 */
[----:B------:R-:W-:Y:S02]  /*8e00*/  IMAD.MOV.U32 R37, RZ, RZ, R28 ;  /* 0x000000ffff257224 */ /* 0x000fe400078e001c */
.L_x_72745:
[----:B------:R-:W-:Y:S05]  /*8e10*/  BSYNC B1 ;  /* 0x0000000000017941 */ /* 0x000fea0003800000 */
.L_x_72743:
        /* <DEDUP_REMOVED lines=9> */
.L_x_72747:
[----:B------:R-:W-:Y:S02]  /*8eb0*/  IMAD.MOV.U32 R7, RZ, RZ, R8 ;  /* 0x000000ffff077224 */ /* 0x000fe400078e0008 */
[----:B------:R-:W-:Y:S02]  /*8ec0*/  IMAD.MOV.U32 R35, RZ, RZ, R36 ;  /* 0x000000ffff237224 */ /* 0x000fe400078e0024 */
[----:B------:R-:W-:Y:S02]  /*8ed0*/  IMAD.MOV.U32 R8, RZ, RZ, R18 ;  /* 0x000000ffff087224 */ /* 0x000fe400078e0012 */
[----:B------:R-:W-:Y:S02]  /*8ee0*/  IMAD.MOV.U32 R36, RZ, RZ, R29 ;  /* 0x000000ffff247224 */ /* 0x000fe400078e001d */
.L_x_72748:
[----:B------:R-:W-:Y:S05]  /*8ef0*/  BSYNC B1 ;  /* 0x0000000000017941 */ /* 0x000fea0003800000 */
.L_x_72746:
        /* <DEDUP_REMOVED lines=9> */
.L_x_72750:
[----:B------:R-:W-:Y:S01]  /*8f90*/  IMAD.MOV.U32 R6, RZ, RZ, R7 ;  /* 0x000000ffff067224 */ /* 0x000fe200078e0007 */
[----:B------:R-:W-:Y:S01]  /*8fa0*/  MOV R34, R35 ;  /* 0x0000002300227202 */ /* 0x000fe20000000f00 */
[----:B------:R-:W-:Y:S02]  /*8fb0*/  IMAD.MOV.U32 R7, RZ, RZ, R20 ;  /* 0x000000ffff077224 */ /* 0x000fe400078e0014 */
[----:B------:R-:W-:Y:S02]  /*8fc0*/  IMAD.MOV.U32 R35, RZ, RZ, R30 ;  /* 0x000000ffff237224 */ /* 0x000fe400078e001e */
.L_x_72751:
[----:B------:R-:W-:Y:S05]  /*8fd0*/  BSYNC B1 ;  /* 0x0000000000017941 */ /* 0x000fea0003800000 */
.L_x_72749:
[----:B------:R-:W-:Y:S02]  /*8fe0*/  FADD.FTZ R33, R19, R33 ;  /* 0x0000002113217221 */ /* 0x000fe40000010000 */
[----:B------:R-:W-:Y:S02]  /*8ff0*/  IMAD.MOV.U32 R32, RZ, RZ, R0 ;  /* 0x000000ffff207224 */ /* 0x000fe400078e0000 */
.L_x_72583:
[----:B--234-:R-:W-:Y:S05]  /*9000*/  BSYNC B0 ;  /* 0x0000000000007941 */ /* 0x01cfea0003800000 */
.L_x_72582:
        /* <DEDUP_REMOVED lines=46> */
.L_x_72755:
[----:B------:R-:W-:Y:S01]  /*92f0*/  MOV R17, R3 ;  /* 0x0000000300117202 */ /* 0x000fe20000000f00 */
[----:B------:R-:W-:Y:S02]  /*9300*/  IMAD.MOV.U32 R32, RZ, RZ, R5 ;  /* 0x000000ffff207224 */ /* 0x000fe400078e0005 */
[----:B------:R-:W-:Y:S02]  /*9310*/  IMAD.MOV.U32 R3, RZ, RZ, R2 ;  /* 0x000000ffff037224 */ /* 0x000fe400078e0002 */
[----:B------:R-:W-:Y:S02]  /*9320*/  IMAD.MOV.U32 R5, RZ, RZ, R4 ;  /* 0x000000ffff057224 */ /* 0x000fe400078e0004 */
.L_x_72756:
[----:B------:R-:W-:Y:S05]  /*9330*/  BSYNC B1 ;  /* 0x0000000000017941 */ /* 0x000fea0003800000 */
.L_x_72754:
        /* <DEDUP_REMOVED lines=9> */
.L_x_72758:
[----:B------:R-:W-:Y:S01]  /*93d0*/  IMAD.MOV.U32 R23, RZ, RZ, R17 ;  /* 0x000000ffff177224 */ /* 0x000fe200078e0011 */
[----:B------:R-:W-:Y:S01]  /*93e0*/  MOV R17, R11 ;  /* 0x0000000b00117202 */ /* 0x000fe20000000f00 */
[----:B------:R-:W-:Y:S02]  /*93f0*/  IMAD.MOV.U32 R21, RZ, RZ, R32 ;  /* 0x000000ffff157224 */ /* 0x000fe400078e0020 */
[----:B------:R-:W-:Y:S02]  /*9400*/  IMAD.MOV.U32 R32, RZ, RZ, R39 ;  /* 0x000000ffff207224 */ /* 0x000fe400078e0027 */
.L_x_72759:
[----:B------:R-:W-:Y:S05]  /*9410*/  BSYNC B1 ;  /* 0x0000000000017941 */ /* 0x000fea0003800000 */
.L_x_72757:
        /* <DEDUP_REMOVED lines=9> */
.L_x_72761:
[----:B------:R-:W-:Y:S02]  /*94b0*/  IMAD.MOV.U32 R4, RZ, RZ, R23 ;  /* 0x000000ffff047224 */ /* 0x000fe400078e0017 */
[----:B------:R-:W-:Y:S02]  /*94c0*/  IMAD.MOV.U32 R2, RZ, RZ, R21 ;  /* 0x000000ffff027224 */ /* 0x000fe400078e0015 */
[----:B------:R-:W-:Y:S02]  /*94d0*/  IMAD.MOV.U32 R23, RZ, RZ, R10 ;  /* 0x000000ffff177224 */ /* 0x000fe400078e000a */
[----:B------:R-:W-:Y:S02]  /*94e0*/  IMAD.MOV.U32 R21, RZ, RZ, R38 ;  /* 0x000000ffff157224 */ /* 0x000fe400078e0026 */
.L_x_72762:
[----:B------:R-:W-:Y:S05]  /*94f0*/  BSYNC B1 ;  /* 0x0000000000017941 */ /* 0x000fea0003800000 */
.L_x_72760:
        /* <DEDUP_REMOVED lines=9> */
.L_x_72764:
[----:B------:R-:W-:Y:S02]  /*9590*/  IMAD.MOV.U32 R27, RZ, RZ, R4 ;  /* 0x000000ffff1b7224 */ /* 0x000fe400078e0004 */
[----:B------:R-:W-:Y:S02]  /*95a0*/  IMAD.MOV.U32 R11, RZ, RZ, R2 ;  /* 0x000000ffff0b7224 */ /* 0x000fe400078e0002 */
[----:B------:R-:W-:Y:S02]  /*95b0*/  IMAD.MOV.U32 R4, RZ, RZ, R9 ;  /* 0x000000ffff047224 */ /* 0x000fe400078e0009 */
[----:B------:R-:W-:Y:S02]  /*95c0*/  IMAD.MOV.U32 R2, RZ, RZ, R37 ;  /* 0x000000ffff027224 */ /* 0x000fe400078e0025 */
.L_x_72765:
[----:B------:R-:W-:Y:S05]  /*95d0*/  BSYNC B1 ;  /* 0x0000000000017941 */ /* 0x000fea0003800000 */
.L_x_72763:
        /* <DEDUP_REMOVED lines=9> */
.L_x_72767:
[----:B------:R-:W-:Y:S01]  /*9670*/  MOV R38, R27 ;  /* 0x0000001b00267202 */ /* 0x000fe20000000f00 */
[----:B------:R-:W-:Y:S02]  /*9680*/  IMAD.MOV.U32 R10, RZ, RZ, R11 ;  /* 0x000000ffff0a7224 */ /* 0x000fe400078e000b */
[----:B------:R-:W-:Y:S02]  /*9690*/  IMAD.MOV.U32 R27, RZ, RZ, R8 ;  /* 0x000000ffff1b7224 */ /* 0x000fe400078e0008 */
[----:B------:R-:W-:Y:S02]  /*96a0*/  IMAD.MOV.U32 R11, RZ, RZ, R36 ;  /* 0x000000ffff0b7224 */ /* 0x000fe400078e0024 */
.L_x_72768:
[----:B------:R-:W-:Y:S05]  /*96b0*/  BSYNC B1 ;  /* 0x0000000000017941 */ /* 0x000fea0003800000 */
.L_x_72766:
        /* <DEDUP_REMOVED lines=9> */
.L_x_72770:
[----:B------:R-:W-:Y:S01]  /*9750*/  IMAD.MOV.U32 R29, RZ, RZ, R38 ;  /* 0x000000ffff1d7224 */ /* 0x000fe200078e0026 */
[----:B------:R-:W-:Y:S01]  /*9760*/  MOV R38, R7 ;  /* 0x0000000700267202 */ /* 0x000fe20000000f00 */
[----:B------:R-:W-:Y:S02]  /*9770*/  IMAD.MOV.U32 R9, RZ, RZ, R10 ;  /* 0x000000ffff097224 */ /* 0x000fe400078e000a */
[----:B------:R-:W-:Y:S02]  /*9780*/  IMAD.MOV.U32 R10, RZ, RZ, R35 ;  /* 0x000000ffff0a7224 */ /* 0x000fe400078e0023 */
.L_x_72771:
[----:B------:R-:W-:Y:S05]  /*9790*/  BSYNC B1 ;  /* 0x0000000000017941 */ /* 0x000fea0003800000 */
.L_x_72769:
        /* <DEDUP_REMOVED lines=9> */
.L_x_72773:
[----:B------:R-:W-:Y:S02]  /*9830*/  IMAD.MOV.U32 R8, RZ, RZ, R29 ;  /* 0x000000ffff087224 */ /* 0x000fe400078e001d */
[----:B------:R-:W-:Y:S02]  /*9840*/  IMAD.MOV.U32 R7, RZ, RZ, R9 ;  /* 0x000000ffff077224 */ /* 0x000fe400078e0009 */
[----:B------:R-:W-:Y:S02]  /*9850*/  IMAD.MOV.U32 R29, RZ, RZ, R6 ;  /* 0x000000ffff1d7224 */ /* 0x000fe400078e0006 */
[----:B------:R-:W-:Y:S02]  /*9860*/  IMAD.MOV.U32 R9, RZ, RZ, R34 ;  /* 0x000000ffff097224 */ /* 0x000fe400078e0022 */
.L_x_72774:
[----:B------:R-:W-:Y:S05]  /*9870*/  BSYNC B1 ;  /* 0x0000000000017941 */ /* 0x000fea0003800000 */
.L_x_72772:
        /* <DEDUP_REMOVED lines=16> */
.L_x_72776:
[----:B------:R-:W-:Y:S02]  /*9980*/  IMAD.MOV.U32 R24, RZ, RZ, R3 ;  /* 0x000000ffff187224 */ /* 0x000fe400078e0003 */
[----:B------:R-:W-:Y:S02]  /*9990*/  IMAD.MOV.U32 R6, RZ, RZ, R5 ;  /* 0x000000ffff067224 */ /* 0x000fe400078e0005 */
[----:B------:R-:W-:Y:S02]  /*99a0*/  IMAD.MOV.U32 R3, RZ, RZ, R17 ;  /* 0x000000ffff037224 */ /* 0x000fe400078e0011 */
[----:B------:R-:W-:Y:S02]  /*99b0*/  IMAD.MOV.U32 R5, RZ, RZ, R32 ;  /* 0x000000ffff057224 */ /* 0x000fe400078e0020 */
.L_x_72777:
[----:B------:R-:W-:Y:S05]  /*99c0*/  BSYNC B1 ;  /* 0x0000000000017941 */ /* 0x000fea0003800000 */
.L_x_72775:
        /* <DEDUP_REMOVED lines=9> */
.L_x_72779:
[----:B------:R-:W-:Y:S02]  /*9a60*/  IMAD.MOV.U32 R17, RZ, RZ, R24 ;  /* 0x000000ffff117224 */ /* 0x000fe400078e0018 */
[----:B------:R-:W-:Y:S02]  /*9a70*/  IMAD.MOV.U32 R15, RZ, RZ, R6 ;  /* 0x000000ffff0f7224 */ /* 0x000fe400078e0006 */
[----:B------:R-:W-:Y:S02]  /*9a80*/  IMAD.MOV.U32 R24, RZ, RZ, R23 ;  /* 0x000000ffff187224 */ /* 0x000fe400078e0017 */
[----:B------:R-:W-:Y:S02]  /*9a90*/  IMAD.MOV.U32 R6, RZ, RZ, R21 ;  /* 0x000000ffff067224 */ /* 0x000fe400078e0015 */
.L_x_72780:
[----:B------:R-:W-:Y:S05]  /*9aa0*/  BSYNC B1 ;  /* 0x0000000000017941 */ /* 0x000fea0003800000 */
.L_x_72778:
        /* <DEDUP_REMOVED lines=9> */
.L_x_72782:
[----:B------:R-:W-:Y:S01]  /*9b40*/  MOV R34, R17 ;  /* 0x0000001100227202 */ /* 0x000fe20000000f00 */
[----:B------:R-:W-:Y:S02]  /*9b50*/  IMAD.MOV.U32 R32, RZ, RZ, R15 ;  /* 0x000000ffff207224 */ /* 0x000fe400078e000f */
[----:B------:R-:W-:Y:S02]  /*9b60*/  IMAD.MOV.U32 R17, RZ, RZ, R4 ;  /* 0x000000ffff117224 */ /* 0x000fe400078e0004 */
[----:B------:R-:W-:Y:S02]  /*9b70*/  IMAD.MOV.U32 R15, RZ, RZ, R2 ;  /* 0x000000ffff0f7224 */ /* 0x000fe400078e0002 */
.L_x_72783:
[----:B------:R-:W-:Y:S05]  /*9b80*/  BSYNC B1 ;  /* 0x0000000000017941 */ /* 0x000fea0003800000 */
.L_x_72781:
        /* <DEDUP_REMOVED lines=9> */
.L_x_72785:
[----:B------:R-:W-:Y:S01]  /*9c20*/  IMAD.MOV.U32 R23, RZ, RZ, R34 ;  /* 0x000000ffff177224 */ /* 0x000fe200078e0022 */
[----:B------:R-:W-:Y:S01]  /*9c30*/  MOV R34, R27 ;  /* 0x0000001b00227202 */ /* 0x000fe20000000f00 */
[----:B------:R-:W-:Y:S02]  /*9c40*/  IMAD.MOV.U32 R21, RZ, RZ, R32 ;  /* 0x000000ffff157224 */ /* 0x000fe400078e0020 */
[----:B------:R-:W-:Y:S02]  /*9c50*/  IMAD.MOV.U32 R32, RZ, RZ, R11 ;  /* 0x000000ffff207224 */ /* 0x000fe400078e000b */
.L_x_72786:
[----:B------:R-:W-:Y:S05]  /*9c60*/  BSYNC B1 ;  /* 0x0000000000017941 */ /* 0x000fea0003800000 */
.L_x_72784:
        /* <DEDUP_REMOVED lines=9> */
.L_x_72788:
[----:B------:R-:W-:Y:S02]  /*9d00*/  IMAD.MOV.U32 R4, RZ, RZ, R23 ;  /* 0x000000ffff047224 */ /* 0x000fe400078e0017 */
[----:B------:R-:W-:Y:S02]  /*9d10*/  IMAD.MOV.U32 R2, RZ, RZ, R21 ;  /* 0x000000ffff027224 */ /* 0x000fe400078e0015 */
[----:B------:R-:W-:Y:S02]  /*9d20*/  IMAD.MOV.U32 R23, RZ, RZ, R38 ;  /* 0x000000ffff177224 */ /* 0x000fe400078e0026 */
[----:B------:R-:W-:Y:S02]  /*9d30*/  IMAD.MOV.U32 R21, RZ, RZ, R10 ;  /* 0x000000ffff157224 */ /* 0x000fe400078e000a */
.L_x_72789:
[----:B------:R-:W-:Y:S05]  /*9d40*/  BSYNC B1 ;  /* 0x0000000000017941 */ /* 0x000fea0003800000 */
.L_x_72787:
        /* <DEDUP_REMOVED lines=9> */
.L_x_72791:
[----:B------:R-:W-:Y:S02]  /*9de0*/  IMAD.MOV.U32 R11, RZ, RZ, R4 ;  /* 0x000000ffff0b7224 */ /* 0x000fe400078e0004 */
[----:B------:R-:W-:Y:S02]  /*9df0*/  IMAD.MOV.U32 R10, RZ, RZ, R2 ;  /* 0x000000ffff0a7224 */ /* 0x000fe400078e0002 */
[----:B------:R-:W-:Y:S02]  /*9e00*/  IMAD.MOV.U32 R4, RZ, RZ, R29 ;  /* 0x000000ffff047224 */ /* 0x000fe400078e001d */
[----:B------:R-:W-:Y:S02]  /*9e10*/  IMAD.MOV.U32 R2, RZ, RZ, R9 ;  /* 0x000000ffff027224 */ /* 0x000fe400078e0009 */
.L_x_72792:
[----:B------:R-:W-:Y:S05]  /*9e20*/  BSYNC B1 ;  /* 0x0000000000017941 */ /* 0x000fea0003800000 */
.L_x_72790:
        /* <DEDUP_REMOVED lines=9> */
.L_x_72794:
[----:B------:R-:W-:Y:S01]  /*9ec0*/  MOV R27, R11 ;  /* 0x0000000b001b7202 */ /* 0x000fe20000000f00 */
[----:B------:R-:W-:Y:S02]  /*9ed0*/  IMAD.MOV.U32 R9, RZ, RZ, R10 ;  /* 0x000000ffff097224 */ /* 0x000fe400078e000a */
[----:B------:R-:W-:Y:S02]  /*9ee0*/  IMAD.MOV.U32 R11, RZ, RZ, R8 ;  /* 0x000000ffff0b7224 */ /* 0x000fe400078e0008 */
[----:B------:R-:W-:Y:S02]  /*9ef0*/  IMAD.MOV.U32 R10, RZ, RZ, R7 ;  /* 0x000000ffff0a7224 */ /* 0x000fe400078e0007 */
.L_x_72795:
[----:B------:R-:W-:Y:S05]  /*9f00*/  BSYNC B1 ;  /* 0x0000000000017941 */ /* 0x000fea0003800000 */
.L_x_72793:
        /* <DEDUP_REMOVED lines=16> */
.L_x_72797:
[----:B------:R-:W-:Y:S01]  /*a010*/  MOV R22, R3 ;  /* 0x0000000300167202 */ /* 0x000fe20000000f00 */
[----:B------:R-:W-:Y:S02]  /*a020*/  IMAD.MOV.U32 R8, RZ, RZ, R5 ;  /* 0x000000ffff087224 */ /* 0x000fe400078e0005 */
[----:B------:R-:W-:Y:S02]  /*a030*/  IMAD.MOV.U32 R3, RZ, RZ, R24 ;  /* 0x000000ffff037224 */ /* 0x000fe400078e0018 */
[----:B------:R-:W-:Y:S02]  /*a040*/  IMAD.MOV.U32 R5, RZ, RZ, R6 ;  /* 0x000000ffff057224 */ /* 0x000fe400078e0006 */
.L_x_72798:
[----:B------:R-:W-:Y:S05]  /*a050*/  BSYNC B1 ;  /* 0x0000000000017941 */ /* 0x000fea0003800000 */
.L_x_72796:
        /* <DEDUP_REMOVED lines=9> */
.L_x_72800:
[----:B------:R-:W-:Y:S01]  /*a0f0*/  IMAD.MOV.U32 R13, RZ, RZ, R22 ;  /* 0x000000ffff0d7224 */ /* 0x000fe200078e0016 */
[----:B------:R-:W-:Y:S01]  /*a100*/  MOV R22, R17 ;  /* 0x0000001100167202 */ /* 0x000fe20000000f00 */
[----:B------:R-:W-:Y:S02]  /*a110*/  IMAD.MOV.U32 R7, RZ, RZ, R8 ;  /* 0x000000ffff077224 */ /* 0x000fe400078e0008 */
[----:B------:R-:W-:Y:S02]  /*a120*/  IMAD.MOV.U32 R8, RZ, RZ, R15 ;  /* 0x000000ffff087224 */ /* 0x000fe400078e000f */
.L_x_72801:
[----:B------:R-:W-:Y:S05]  /*a130*/  BSYNC B1 ;  /* 0x0000000000017941 */ /* 0x000fea0003800000 */
.L_x_72799:
        /* <DEDUP_REMOVED lines=9> */
.L_x_72803:
[----:B------:R-:W-:Y:S02]  /*a1d0*/  IMAD.MOV.U32 R24, RZ, RZ, R13 ;  /* 0x000000ffff187224 */ /* 0x000fe400078e000d */
[----:B------:R-:W-:Y:S02]  /*a1e0*/  IMAD.MOV.U32 R6, RZ, RZ, R7 ;  /* 0x000000ffff067224 */ /* 0x000fe400078e0007 */
[----:B------:R-:W-:Y:S02]  /*a1f0*/  IMAD.MOV.U32 R13, RZ, RZ, R34 ;  /* 0x000000ffff0d7224 */ /* 0x000fe400078e0022 */
[----:B------:R-:W-:Y:S02]  /*a200*/  IMAD.MOV.U32 R7, RZ, RZ, R32 ;  /* 0x000000ffff077224 */ /* 0x000fe400078e0020 */
.L_x_72804:
[----:B------:R-:W-:Y:S05]  /*a210*/  BSYNC B1 ;  /* 0x0000000000017941 */ /* 0x000fea0003800000 */
.L_x_72802:
        /* <DEDUP_REMOVED lines=9> */
.L_x_72806:
[----:B------:R-:W-:Y:S02]  /*a2b0*/  IMAD.MOV.U32 R17, RZ, RZ, R24 ;  /* 0x000000ffff117224 */ /* 0x000fe400078e0018 */
[----:B------:R-:W-:Y:S02]  /*a2c0*/  IMAD.MOV.U32 R15, RZ, RZ, R6 ;  /* 0x000000ffff0f7224 */ /* 0x000fe400078e0006 */
[----:B------:R-:W-:Y:S02]  /*a2d0*/  IMAD.MOV.U32 R24, RZ, RZ, R23 ;  /* 0x000000ffff187224 */ /* 0x000fe400078e0017 */
[----:B------:R-:W-:Y:S02]  /*a2e0*/  IMAD.MOV.U32 R6, RZ, RZ, R21 ;  /* 0x000000ffff067224 */ /* 0x000fe400078e0015 */
.L_x_72807:
[----:B------:R-:W-:Y:S05]  /*a2f0*/  BSYNC B1 ;  /* 0x0000000000017941 */ /* 0x000fea0003800000 */
.L_x_72805:
        /* <DEDUP_REMOVED lines=9> */
.L_x_72809:
[----:B------:R-:W-:Y:S01]  /*a390*/  MOV R32, R17 ;  /* 0x0000001100207202 */ /* 0x000fe20000000f00 */
[----:B------:R-:W-:Y:S02]  /*a3a0*/  IMAD.MOV.U32 R21, RZ, RZ, R15 ;  /* 0x000000ffff157224 */ /* 0x000fe400078e000f */
[----:B------:R-:W-:Y:S02]  /*a3b0*/  IMAD.MOV.U32 R17, RZ, RZ, R4 ;  /* 0x000000ffff117224 */ /* 0x000fe400078e0004 */
[----:B------:R-:W-:Y:S02]  /*a3c0*/  IMAD.MOV.U32 R15, RZ, RZ, R2 ;  /* 0x000000ffff0f7224 */ /* 0x000fe400078e0002 */
.L_x_72810:
[----:B------:R-:W-:Y:S05]  /*a3d0*/  BSYNC B1 ;  /* 0x0000000000017941 */ /* 0x000fea0003800000 */
.L_x_72808:
        /* <DEDUP_REMOVED lines=9> */
.L_x_72812:
[----:B------:R-:W-:Y:S01]  /*a470*/  IMAD.MOV.U32 R4, RZ, RZ, R32 ;  /* 0x000000ffff047224 */ /* 0x000fe200078e0020 */
[----:B------:R-:W-:Y:S01]  /*a480*/  MOV R32, R11 ;  /* 0x0000000b00207202 */ /* 0x000fe20000000f00 */
[----:B------:R-:W-:Y:S02]  /*a490*/  IMAD.MOV.U32 R2, RZ, RZ, R21 ;  /* 0x000000ffff027224 */ /* 0x000fe400078e0015 */
[----:B------:R-:W-:Y:S02]  /*a4a0*/  IMAD.MOV.U32 R21, RZ, RZ, R10 ;  /* 0x000000ffff157224 */ /* 0x000fe400078e000a */
.L_x_72813:
[----:B------:R-:W-:Y:S05]  /*a4b0*/  BSYNC B1 ;  /* 0x0000000000017941 */ /* 0x000fea0003800000 */
.L_x_72811:
        /* <DEDUP_REMOVED lines=9> */
.L_x_72815:
[----:B------:R-:W-:Y:S02]  /*a550*/  IMAD.MOV.U32 R11, RZ, RZ, R4 ;  /* 0x000000ffff0b7224 */ /* 0x000fe400078e0004 */
[----:B------:R-:W-:Y:S02]  /*a560*/  IMAD.MOV.U32 R10, RZ, RZ, R2 ;  /* 0x000000ffff0a7224 */ /* 0x000fe400078e0002 */
[----:B------:R-:W-:Y:S02]  /*a570*/  IMAD.MOV.U32 R4, RZ, RZ, R27 ;  /* 0x000000ffff047224 */ /* 0x000fe400078e001b */
[----:B------:R-:W-:Y:S02]  /*a580*/  IMAD.MOV.U32 R2, RZ, RZ, R9 ;  /* 0x000000ffff027224 */ /* 0x000fe400078e0009 */
.L_x_72816:
[----:B------:R-:W-:Y:S05]  /*a590*/  BSYNC B1 ;  /* 0x0000000000017941 */ /* 0x000fea0003800000 */
.L_x_72814:
        /* <DEDUP_REMOVED lines=16> */
.L_x_72818:
[----:B------:R-:W-:Y:S02]  /*a6a0*/  IMAD.MOV.U32 R20, RZ, RZ, R3 ;  /* 0x000000ffff147224 */ /* 0x000fe400078e0003 */
[----:B------:R-:W-:Y:S02]  /*a6b0*/  IMAD.MOV.U32 R34, RZ, RZ, R5 ;  /* 0x000000ffff227224 */ /* 0x000fe400078e0005 */
[----:B------:R-:W-:Y:S02]  /*a6c0*/  IMAD.MOV.U32 R3, RZ, RZ, R22 ;  /* 0x000000ffff037224 */ /* 0x000fe400078e0016 */
[----:B------:R-:W-:Y:S02]  /*a6d0*/  IMAD.MOV.U32 R5, RZ, RZ, R8 ;  /* 0x000000ffff057224 */ /* 0x000fe400078e0008 */
.L_x_72819:
[----:B------:R-:W-:Y:S05]  /*a6e0*/  BSYNC B1 ;  /* 0x0000000000017941 */ /* 0x000fea0003800000 */
.L_x_72817:
        /* <DEDUP_REMOVED lines=9> */
.L_x_72821:
[----:B------:R-:W-:Y:S02]  /*a780*/  IMAD.MOV.U32 R9, RZ, RZ, R20 ;  /* 0x000000ffff097224 */ /* 0x000fe400078e0014 */
[----:B------:R-:W-:Y:S02]  /*a790*/  IMAD.MOV.U32 R23, RZ, RZ, R34 ;  /* 0x000000ffff177224 */ /* 0x000fe400078e0022 */
[----:B------:R-:W-:Y:S02]  /*a7a0*/  IMAD.MOV.U32 R20, RZ, RZ, R13 ;  /* 0x000000ffff147224 */ /* 0x000fe400078e000d */
[----:B------:R-:W-:Y:S02]  /*a7b0*/  IMAD.MOV.U32 R34, RZ, RZ, R7 ;  /* 0x000000ffff227224 */ /* 0x000fe400078e0007 */
.L_x_72822:
[----:B------:R-:W-:Y:S05]  /*a7c0*/  BSYNC B1 ;  /* 0x0000000000017941 */ /* 0x000fea0003800000 */
.L_x_72820:
        /* <DEDUP_REMOVED lines=9> */
.L_x_72824:
[----:B------:R-:W-:Y:S01]  /*a860*/  MOV R8, R9 ;  /* 0x0000000900087202 */ /* 0x000fe20000000f00 */
[----:B------:R-:W-:Y:S02]  /*a870*/  IMAD.MOV.U32 R22, RZ, RZ, R23 ;  /* 0x000000ffff167224 */ /* 0x000fe400078e0017 */
[----:B------:R-:W-:Y:S02]  /*a880*/  IMAD.MOV.U32 R9, RZ, RZ, R24 ;  /* 0x000000ffff097224 */ /* 0x000fe400078e0018 */
[----:B------:R-:W-:Y:S02]  /*a890*/  IMAD.MOV.U32 R23, RZ, RZ, R6 ;  /* 0x000000ffff177224 */ /* 0x000fe400078e0006 */
.L_x_72825:
[----:B------:R-:W-:Y:S05]  /*a8a0*/  BSYNC B1 ;  /* 0x0000000000017941 */ /* 0x000fea0003800000 */
.L_x_72823:
        /* <DEDUP_REMOVED lines=9> */
.L_x_72827:
[----:B------:R-:W-:Y:S01]  /*a940*/  IMAD.MOV.U32 R7, RZ, RZ, R8 ;  /* 0x000000ffff077224 */ /* 0x000fe200078e0008 */
[----:B------:R-:W-:Y:S01]  /*a950*/  MOV R8, R17 ;  /* 0x0000001100087202 */ /* 0x000fe20000000f00 */
[----:B------:R-:W-:Y:S02]  /*a960*/  IMAD.MOV.U32 R6, RZ, RZ, R22 ;  /* 0x000000ffff067224 */ /* 0x000fe400078e0016 */
[----:B------:R-:W-:Y:S02]  /*a970*/  IMAD.MOV.U32 R22, RZ, RZ, R15 ;  /* 0x000000ffff167224 */ /* 0x000fe400078e000f */
.L_x_72828:
[----:B------:R-:W-:Y:S05]  /*a980*/  BSYNC B1 ;  /* 0x0000000000017941 */ /* 0x000fea0003800000 */
.L_x_72826:
        /* <DEDUP_REMOVED lines=9> */
.L_x_72830:
[----:B------:R-:W-:Y:S02]  /*aa20*/  IMAD.MOV.U32 R13, RZ, RZ, R7 ;  /* 0x000000ffff0d7224 */ /* 0x000fe400078e0007 */
[----:B------:R-:W-:Y:S02]  /*aa30*/  IMAD.MOV.U32 R15, RZ, RZ, R6 ;  /* 0x000000ffff0f7224 */ /* 0x000fe400078e0006 */
[----:B------:R-:W-:Y:S02]  /*aa40*/  IMAD.MOV.U32 R7, RZ, RZ, R32 ;  /* 0x000000ffff077224 */ /* 0x000fe400078e0020 */
[----:B------:R-:W-:Y:S02]  /*aa50*/  IMAD.MOV.U32 R6, RZ, RZ, R21 ;  /* 0x000000ffff067224 */ /* 0x000fe400078e0015 */
.L_x_72831:
[----:B------:R-:W-:Y:S05]  /*aa60*/  BSYNC B1 ;  /* 0x0000000000017941 */ /* 0x000fea0003800000 */
.L_x_72829:
        /* <DEDUP_REMOVED lines=9> */
.L_x_72833:
[----:B------:R-:W-:Y:S02]  /*ab00*/  IMAD.MOV.U32 R24, RZ, RZ, R13 ;  /* 0x000000ffff187224 */ /* 0x000fe400078e000d */
[----:B------:R-:W-:Y:S02]  /*ab10*/  IMAD.MOV.U32 R17, RZ, RZ, R15 ;  /* 0x000000ffff117224 */ /* 0x000fe400078e000f */
[----:B------:R-:W-:Y:S02]  /*ab20*/  IMAD.MOV.U32 R13, RZ, RZ, R4 ;  /* 0x000000ffff0d7224 */ /* 0x000fe400078e0004 */
[----:B------:R-:W-:Y:S02]  /*ab30*/  IMAD.MOV.U32 R15, RZ, RZ, R2 ;  /* 0x000000ffff0f7224 */ /* 0x000fe400078e0002 */
.L_x_72834:
[----:B------:R-:W-:Y:S05]  /*ab40*/  BSYNC B1 ;  /* 0x0000000000017941 */ /* 0x000fea0003800000 */
.L_x_72832:
        /* <DEDUP_REMOVED lines=9> */
.L_x_72836:
[----:B------:R-:W-:Y:S01]  /*abe0*/  MOV R2, R24 ;  /* 0x0000001800027202 */ /* 0x000fe20000000f00 */
[----:B------:R-:W-:Y:S02]  /*abf0*/  IMAD.MOV.U32 R4, RZ, RZ, R17 ;  /* 0x000000ffff047224 */ /* 0x000fe400078e0011 */
[----:B------:R-:W-:Y:S02]  /*ac00*/  IMAD.MOV.U32 R24, RZ, RZ, R11 ;  /* 0x000000ffff187224 */ /* 0x000fe400078e000b */
[----:B------:R-:W-:Y:S02]  /*ac10*/  IMAD.MOV.U32 R17, RZ, RZ, R10 ;  /* 0x000000ffff117224 */ /* 0x000fe400078e000a */
.L_x_72837:
[----:B------:R-:W-:Y:S05]  /*ac20*/  BSYNC B1 ;  /* 0x0000000000017941 */ /* 0x000fea0003800000 */
.L_x_72835:
        /* <DEDUP_REMOVED lines=16> */
.L_x_72839:
[----:B------:R-:W-:Y:S01]  /*ad30*/  MOV R10, R3 ;  /* 0x00000003000a7202 */ /* 0x000fe20000000f00 */
[----:B------:R-:W-:Y:S02]  /*ad40*/  IMAD.MOV.U32 R18, RZ, RZ, R5 ;  /* 0x000000ffff127224 */ /* 0x000fe400078e0005 */
[----:B------:R-:W-:Y:S02]  /*ad50*/  IMAD.MOV.U32 R3, RZ, RZ, R20 ;  /* 0x000000ffff037224 */ /* 0x000fe400078e0014 */
[----:B------:R-:W-:Y:S02]  /*ad60*/  IMAD.MOV.U32 R5, RZ, RZ, R34 ;  /* 0x000000ffff057224 */ /* 0x000fe400078e0022 */
.L_x_72840:
[----:B------:R-:W-:Y:S05]  /*ad70*/  BSYNC B1 ;  /* 0x0000000000017941 */ /* 0x000fea0003800000 */
.L_x_72838:
        /* <DEDUP_REMOVED lines=9> */
.L_x_72842:
[----:B------:R-:W-:Y:S01]  /*ae10*/  IMAD.MOV.U32 R11, RZ, RZ, R10 ;  /* 0x000000ffff0b7224 */ /* 0x000fe200078e000a */
[----:B------:R-:W-:Y:S01]  /*ae20*/  MOV R10, R9 ;  /* 0x00000009000a7202 */ /* 0x000fe20000000f00 */
[----:B------:R-:W-:Y:S02]  /*ae30*/  IMAD.MOV.U32 R21, RZ, RZ, R18 ;  /* 0x000000ffff157224 */ /* 0x000fe400078e0012 */
[----:B------:R-:W-:Y:S02]  /*ae40*/  IMAD.MOV.U32 R18, RZ, RZ, R23 ;  /* 0x000000ffff127224 */ /* 0x000fe400078e0017 */
.L_x_72843:
[----:B------:R-:W-:Y:S05]  /*ae50*/  BSYNC B1 ;  /* 0x0000000000017941 */ /* 0x000fea0003800000 */
.L_x_72841:
        /* <DEDUP_REMOVED lines=9> */
.L_x_72845:
[----:B------:R-:W-:Y:S02]  /*aef0*/  IMAD.MOV.U32 R20, RZ, RZ, R11 ;  /* 0x000000ffff147224 */ /* 0x000fe400078e000b */
[----:B------:R-:W-:Y:S02]  /*af00*/  IMAD.MOV.U32 R9, RZ, RZ, R21 ;  /* 0x000000ffff097224 */ /* 0x000fe400078e0015 */
[----:B------:R-:W-:Y:S02]  /*af10*/  IMAD.MOV.U32 R11, RZ, RZ, R8 ;  /* 0x000000ffff0b7224 */ /* 0x000fe400078e0008 */
[----:B------:R-:W-:Y:S02]  /*af20*/  IMAD.MOV.U32 R21, RZ, RZ, R22 ;  /* 0x000000ffff157224 */ /* 0x000fe400078e0016 */
.L_x_72846:
[----:B------:R-:W-:Y:S05]  /*af30*/  BSYNC B1 ;  /* 0x0000000000017941 */ /* 0x000fea0003800000 */
.L_x_72844:
        /* <DEDUP_REMOVED lines=9> */
.L_x_72848:
[----:B------:R-:W-:Y:S02]  /*afd0*/  IMAD.MOV.U32 R8, RZ, RZ, R20 ;  /* 0x000000ffff087224 */ /* 0x000fe400078e0014 */
[----:B------:R-:W-:Y:S02]  /*afe0*/  IMAD.MOV.U32 R22, RZ, RZ, R9 ;  /* 0x000000ffff167224 */ /* 0x000fe400078e0009 */
[----:B------:R-:W-:Y:S02]  /*aff0*/  IMAD.MOV.U32 R20, RZ, RZ, R7 ;  /* 0x000000ffff147224 */ /* 0x000fe400078e0007 */
[----:B------:R-:W-:Y:S02]  /*b000*/  IMAD.MOV.U32 R9, RZ, RZ, R6 ;  /* 0x000000ffff097224 */ /* 0x000fe400078e0006 */
.L_x_72849:
[----:B------:R-:W-:Y:S05]  /*b010*/  BSYNC B1 ;  /* 0x0000000000017941 */ /* 0x000fea0003800000 */
.L_x_72847:
        /* <DEDUP_REMOVED lines=9> */
.L_x_72851:
[----:B------:R-:W-:Y:S01]  /*b0b0*/  MOV R7, R8 ;  /* 0x0000000800077202 */ /* 0x000fe20000000f00 */
[----:B------:R-:W-:Y:S02]  /*b0c0*/  IMAD.MOV.U32 R6, RZ, RZ, R22 ;  /* 0x000000ffff067224 */ /* 0x000fe400078e0016 */
[----:B------:R-:W-:Y:S02]  /*b0d0*/  IMAD.MOV.U32 R8, RZ, RZ, R13 ;  /* 0x000000ffff087224 */ /* 0x000fe400078e000d */
[----:B------:R-:W-:Y:S02]  /*b0e0*/  IMAD.MOV.U32 R22, RZ, RZ, R15 ;  /* 0x000000ffff167224 */ /* 0x000fe400078e000f */
.L_x_72852:
[----:B------:R-:W-:Y:S05]  /*b0f0*/  BSYNC B1 ;  /* 0x0000000000017941 */ /* 0x000fea0003800000 */
.L_x_72850:
        /* <DEDUP_REMOVED lines=9> */
.L_x_72854:
[----:B------:R-:W-:Y:S01]  /*b190*/  IMAD.MOV.U32 R13, RZ, RZ, R7 ;  /* 0x000000ffff0d7224 */ /* 0x000fe200078e0007 */
[----:B------:R-:W-:Y:S01]  /*b1a0*/  MOV R7, R24 ;  /* 0x0000001800077202 */ /* 0x000fe20000000f00 */
[----:B------:R-:W-:Y:S02]  /*b1b0*/  IMAD.MOV.U32 R15, RZ, RZ, R6 ;  /* 0x000000ffff0f7224 */ /* 0x000fe400078e0006 */
[----:B------:R-:W-:Y:S02]  /*b1c0*/  IMAD.MOV.U32 R6, RZ, RZ, R17 ;  /* 0x000000ffff067224 */ /* 0x000fe400078e0011 */
.L_x_72855:
[----:B------:R-:W-:Y:S05]  /*b1d0*/  BSYNC B1 ;  /* 0x0000000000017941 */ /* 0x000fea0003800000 */
.L_x_72853:
        /* <DEDUP_REMOVED lines=9> */
.L_x_72857:
[----:B------:R-:W-:Y:S02]  /*b270*/  IMAD.MOV.U32 R17, RZ, RZ, R13 ;  /* 0x000000ffff117224 */ /* 0x000fe400078e000d */
[----:B------:R-:W-:Y:S02]  /*b280*/  IMAD.MOV.U32 R23, RZ, RZ, R15 ;  /* 0x000000ffff177224 */ /* 0x000fe400078e000f */
[----:B------:R-:W-:Y:S02]  /*b290*/  IMAD.MOV.U32 R13, RZ, RZ, R2 ;  /* 0x000000ffff0d7224 */ /* 0x000fe400078e0002 */
[----:B------:R-:W-:Y:S02]  /*b2a0*/  IMAD.MOV.U32 R15, RZ, RZ, R4 ;  /* 0x000000ffff0f7224 */ /* 0x000fe400078e0004 */
.L_x_72858:
[----:B------:R-:W-:Y:S05]  /*b2b0*/  BSYNC B1 ;  /* 0x0000000000017941 */ /* 0x000fea0003800000 */
.L_x_72856:
        /* <DEDUP_REMOVED lines=16> */
.L_x_72860:
[----:B------:R-:W-:Y:S02]  /*b3c0*/  IMAD.MOV.U32 R2, RZ, RZ, R3 ;  /* 0x000000ffff027224 */ /* 0x000fe400078e0003 */
[----:B------:R-:W-:Y:S02]  /*b3d0*/  IMAD.MOV.U32 R4, RZ, RZ, R5 ;  /* 0x000000ffff047224 */ /* 0x000fe400078e0005 */
[----:B------:R-:W-:Y:S02]  /*b3e0*/  IMAD.MOV.U32 R3, RZ, RZ, R10 ;  /* 0x000000ffff037224 */ /* 0x000fe400078e000a */
[----:B------:R-:W-:Y:S02]  /*b3f0*/  IMAD.MOV.U32 R5, RZ, RZ, R18 ;  /* 0x000000ffff057224 */ /* 0x000fe400078e0012 */
.L_x_72861:
[----:B------:R-:W-:Y:S05]  /*b400*/  BSYNC B1 ;  /* 0x0000000000017941 */ /* 0x000fea0003800000 */
.L_x_72859:
        /* <DEDUP_REMOVED lines=9> */
.L_x_72863:
[----:B------:R-:W-:Y:S02]  /*b4a0*/  IMAD.MOV.U32 R27, RZ, RZ, R2 ;  /* 0x000000ffff1b7224 */ /* 0x000fe400078e0002 */
[----:B------:R-:W-:Y:S02]  /*b4b0*/  IMAD.MOV.U32 R10, RZ, RZ, R4 ;  /* 0x000000ffff0a7224 */ /* 0x000fe400078e0004 */
[----:B------:R-:W-:Y:S02]  /*b4c0*/  IMAD.MOV.U32 R2, RZ, RZ, R11 ;  /* 0x000000ffff027224 */ /* 0x000fe400078e000b */
[----:B------:R-:W-:Y:S02]  /*b4d0*/  IMAD.MOV.U32 R4, RZ, RZ, R21 ;  /* 0x000000ffff047224 */ /* 0x000fe400078e0015 */
.L_x_72864:
[----:B------:R-:W-:Y:S05]  /*b4e0*/  BSYNC B1 ;  /* 0x0000000000017941 */ /* 0x000fea0003800000 */
.L_x_72862:
        /* <DEDUP_REMOVED lines=9> */
.L_x_72866:
[----:B------:R-:W-:Y:S01]  /*b580*/  MOV R11, R27 ;  /* 0x0000001b000b7202 */ /* 0x000fe20000000f00 */
[----:B------:R-:W-:Y:S02]  /*b590*/  IMAD.MOV.U32 R21, RZ, RZ, R10 ;  /* 0x000000ffff157224 */ /* 0x000fe400078e000a */
[----:B------:R-:W-:Y:S02]  /*b5a0*/  IMAD.MOV.U32 R27, RZ, RZ, R20 ;  /* 0x000000ffff1b7224 */ /* 0x000fe400078e0014 */
[----:B------:R-:W-:Y:S02]  /*b5b0*/  IMAD.MOV.U32 R10, RZ, RZ, R9 ;  /* 0x000000ffff0a7224 */ /* 0x000fe400078e0009 */
.L_x_72867:
[----:B------:R-:W-:Y:S05]  /*b5c0*/  BSYNC B1 ;  /* 0x0000000000017941 */ /* 0x000fea0003800000 */
.L_x_72865:
        /* <DEDUP_REMOVED lines=9> */
.L_x_72869:
[----:B------:R-:W-:Y:S01]  /*b660*/  IMAD.MOV.U32 R16, RZ, RZ, R11 ;  /* 0x000000ffff107224 */ /* 0x000fe200078e000b */
[----:B------:R-:W-:Y:S01]  /*b670*/  MOV R11, R8 ;  /* 0x00000008000b7202 */ /* 0x000fe20000000f00 */
[----:B------:R-:W-:Y:S02]  /*b680*/  IMAD.MOV.U32 R9, RZ, RZ, R21 ;  /* 0x000000ffff097224 */ /* 0x000fe400078e0015 */
[----:B------:R-:W-:Y:S02]  /*b690*/  IMAD.MOV.U32 R21, RZ, RZ, R22 ;  /* 0x000000ffff157224 */ /* 0x000fe400078e0016 */
.L_x_72870:
[----:B------:R-:W-:Y:S05]  /*b6a0*/  BSYNC B1 ;  /* 0x0000000000017941 */ /* 0x000fea0003800000 */
.L_x_72868:
        /* <DEDUP_REMOVED lines=9> */
.L_x_72872:
[----:B------:R-:W-:Y:S02]  /*b740*/  IMAD.MOV.U32 R8, RZ, RZ, R16 ;  /* 0x000000ffff087224 */ /* 0x000fe400078e0010 */
[----:B------:R-:W-:Y:S02]  /*b750*/  IMAD.MOV.U32 R18, RZ, RZ, R9 ;  /* 0x000000ffff127224 */ /* 0x000fe400078e0009 */
[----:B------:R-:W-:Y:S02]  /*b760*/  IMAD.MOV.U32 R16, RZ, RZ, R7 ;  /* 0x000000ffff107224 */ /* 0x000fe400078e0007 */
[----:B------:R-:W-:Y:S02]  /*b770*/  IMAD.MOV.U32 R9, RZ, RZ, R6 ;  /* 0x000000ffff097224 */ /* 0x000fe400078e0006 */
.L_x_72873:
[----:B------:R-:W-:Y:S05]  /*b780*/  BSYNC B1 ;  /* 0x0000000000017941 */ /* 0x000fea0003800000 */
.L_x_72871:
        /* <DEDUP_REMOVED lines=9> */
.L_x_72875:
[----:B------:R-:W-:Y:S02]  /*b820*/  IMAD.MOV.U32 R6, RZ, RZ, R8 ;  /* 0x000000ffff067224 */ /* 0x000fe400078e0008 */
[----:B------:R-:W-:Y:S02]  /*b830*/  IMAD.MOV.U32 R20, RZ, RZ, R18 ;  /* 0x000000ffff147224 */ /* 0x000fe400078e0012 */
[----:B------:R-:W-:Y:S02]  /*b840*/  IMAD.MOV.U32 R8, RZ, RZ, R13 ;  /* 0x000000ffff087224 */ /* 0x000fe400078e000d */
[----:B------:R-:W-:Y:S02]  /*b850*/  IMAD.MOV.U32 R18, RZ, RZ, R15 ;  /* 0x000000ffff127224 */ /* 0x000fe400078e000f */
.L_x_72876:
[----:B------:R-:W-:Y:S05]  /*b860*/  BSYNC B1 ;  /* 0x0000000000017941 */ /* 0x000fea0003800000 */
.L_x_72874:
        /* <DEDUP_REMOVED lines=9> */
.L_x_72878:
[----:B------:R-:W-:Y:S01]  /*b900*/  MOV R7, R6 ;  /* 0x0000000600077202 */ /* 0x000fe20000000f00 */
[----:B------:R-:W-:Y:S02]  /*b910*/  IMAD.MOV.U32 R13, RZ, RZ, R20 ;  /* 0x000000ffff0d7224 */ /* 0x000fe400078e0014 */
[----:B------:R-:W-:Y:S02]  /*b920*/  IMAD.MOV.U32 R6, RZ, RZ, R17 ;  /* 0x000000ffff067224 */ /* 0x000fe400078e0011 */
[----:B------:R-:W-:Y:S02]  /*b930*/  IMAD.MOV.U32 R20, RZ, RZ, R23 ;  /* 0x000000ffff147224 */ /* 0x000fe400078e0017 */
.L_x_72879:
[----:B------:R-:W-:Y:S05]  /*b940*/  BSYNC B1 ;  /* 0x0000000000017941 */ /* 0x000fea0003800000 */
.L_x_72877:
        /* <DEDUP_REMOVED lines=16> */
.L_x_72881:
[----:B------:R-:W-:Y:S01]  /*ba50*/  MOV R14, R3 ;  /* 0x00000003000e7202 */ /* 0x000fe20000000f00 */
[----:B------:R-:W-:Y:S02]  /*ba60*/  IMAD.MOV.U32 R15, RZ, RZ, R5 ;  /* 0x000000ffff0f7224 */ /* 0x000fe400078e0005 */
[----:B------:R-:W-:Y:S02]  /*ba70*/  IMAD.MOV.U32 R3, RZ, RZ, R2 ;  /* 0x000000ffff037224 */ /* 0x000fe400078e0002 */
[----:B------:R-:W-:Y:S02]  /*ba80*/  IMAD.MOV.U32 R5, RZ, RZ, R4 ;  /* 0x000000ffff057224 */ /* 0x000fe400078e0004 */
.L_x_72882:
[----:B------:R-:W-:Y:S05]  /*ba90*/  BSYNC B1 ;  /* 0x0000000000017941 */ /* 0x000fea0003800000 */
.L_x_72880:
        /* <DEDUP_REMOVED lines=9> */
.L_x_72884:
[----:B------:R-:W-:Y:S01]  /*bb30*/  IMAD.MOV.U32 R17, RZ, RZ, R14 ;  /* 0x000000ffff117224 */ /* 0x000fe200078e000e */
[----:B------:R-:W-:Y:S01]  /*bb40*/  MOV R14, R27 ;  /* 0x0000001b000e7202 */ /* 0x000fe20000000f00 */
[----:B------:R-:W-:Y:S02]  /*bb50*/  IMAD.MOV.U32 R22, RZ, RZ, R15 ;  /* 0x000000ffff167224 */ /* 0x000fe400078e000f */
[----:B------:R-:W-:Y:S02]  /*bb60*/  IMAD.MOV.U32 R15, RZ, RZ, R10 ;  /* 0x000000ffff0f7224 */ /* 0x000fe400078e000a */
.L_x_72885:
[----:B------:R-:W-:Y:S05]  /*bb70*/  BSYNC B1 ;  /* 0x0000000000017941 */ /* 0x000fea0003800000 */
.L_x_72883:
        /* <DEDUP_REMOVED lines=9> */
.L_x_72887:
[----:B------:R-:W-:Y:S02]  /*bc10*/  IMAD.MOV.U32 R23, RZ, RZ, R17 ;  /* 0x000000ffff177224 */ /* 0x000fe400078e0011 */
[----:B------:R-:W-:Y:S02]  /*bc20*/  IMAD.MOV.U32 R24, RZ, RZ, R22 ;  /* 0x000000ffff187224 */ /* 0x000fe400078e0016 */
[----:B------:R-:W-:Y:S02]  /*bc30*/  IMAD.MOV.U32 R17, RZ, RZ, R11 ;  /* 0x000000ffff117224 */ /* 0x000fe400078e000b */
[----:B------:R-:W-:Y:S02]  /*bc40*/  IMAD.MOV.U32 R22, RZ, RZ, R21 ;  /* 0x000000ffff167224 */ /* 0x000fe400078e0015 */
.L_x_72888:
[----:B------:R-:W-:Y:S05]  /*bc50*/  BSYNC B1 ;  /* 0x0000000000017941 */ /* 0x000fea0003800000 */
.L_x_72886:
        /* <DEDUP_REMOVED lines=9> */
.L_x_72890:
[----:B------:R-:W-:Y:S02]  /*bcf0*/  IMAD.MOV.U32 R21, RZ, RZ, R23 ;  /* 0x000000ffff157224 */ /* 0x000fe400078e0017 */
[----:B------:R-:W-:Y:S02]  /*bd00*/  IMAD.MOV.U32 R27, RZ, RZ, R24 ;  /* 0x000000ffff1b7224 */ /* 0x000fe400078e0018 */
[----:B------:R-:W-:Y:S02]  /*bd10*/  IMAD.MOV.U32 R23, RZ, RZ, R16 ;  /* 0x000000ffff177224 */ /* 0x000fe400078e0010 */
[----:B------:R-:W-:Y:S02]  /*bd20*/  IMAD.MOV.U32 R24, RZ, RZ, R9 ;  /* 0x000000ffff187224 */ /* 0x000fe400078e0009 */
.L_x_72891:
[----:B------:R-:W-:Y:S05]  /*bd30*/  BSYNC B1 ;  /* 0x0000000000017941 */ /* 0x000fea0003800000 */
.L_x_72889:
        /* <DEDUP_REMOVED lines=9> */
.L_x_72893:
[----:B------:R-:W-:Y:S01]  /*bdd0*/  MOV R16, R21 ;  /* 0x0000001500107202 */ /* 0x000fe20000000f00 */
[----:B------:R-:W-:Y:S02]  /*bde0*/  IMAD.MOV.U32 R28, RZ, RZ, R27 ;  /* 0x000000ffff1c7224 */ /* 0x000fe400078e001b */
[----:B------:R-:W-:Y:S02]  /*bdf0*/  IMAD.MOV.U32 R21, RZ, RZ, R8 ;  /* 0x000000ffff157224 */ /* 0x000fe400078e0008 */
[----:B------:R-:W-:Y:S02]  /*be00*/  IMAD.MOV.U32 R27, RZ, RZ, R18 ;  /* 0x000000ffff1b7224 */ /* 0x000fe400078e0012 */
.L_x_72894:
[----:B------:R-:W-:Y:S05]  /*be10*/  BSYNC B1 ;  /* 0x0000000000017941 */ /* 0x000fea0003800000 */
.L_x_72892:
        /* <DEDUP_REMOVED lines=9> */
.L_x_72896:
[----:B------:R-:W-:Y:S01]  /*beb0*/  IMAD.MOV.U32 R18, RZ, RZ, R16 ;  /* 0x000000ffff127224 */ /* 0x000fe200078e0010 */
[----:B------:R-:W-:Y:S01]  /*bec0*/  MOV R16, R6 ;  /* 0x0000000600107202 */ /* 0x000fe20000000f00 */
[----:B------:R-:W-:Y:S02]  /*bed0*/  IMAD.MOV.U32 R29, RZ, RZ, R28 ;  /* 0x000000ffff1d7224 */ /* 0x000fe400078e001c */
[----:B------:R-:W-:Y:S02]  /*bee0*/  IMAD.MOV.U32 R28, RZ, RZ, R20 ;  /* 0x000000ffff1c7224 */ /* 0x000fe400078e0014 */
.L_x_72897:
[----:B------:R-:W-:Y:S05]  /*bef0*/  BSYNC B1 ;  /* 0x0000000000017941 */ /* 0x000fea0003800000 */
.L_x_72895:
        /* <DEDUP_REMOVED lines=9> */
.L_x_72899:
[----:B------:R-:W-:Y:S02]  /*bf90*/  IMAD.MOV.U32 R20, RZ, RZ, R18 ;  /* 0x000000ffff147224 */ /* 0x000fe400078e0012 */
[----:B------:R-:W-:Y:S02]  /*bfa0*/  IMAD.MOV.U32 R30, RZ, RZ, R29 ;  /* 0x000000ffff1e7224 */ /* 0x000fe400078e001d */
[----:B------:R-:W-:Y:S02]  /*bfb0*/  IMAD.MOV.U32 R18, RZ, RZ, R7 ;  /* 0x000000ffff127224 */ /* 0x000fe400078e0007 */
[----:B------:R-:W-:Y:S02]  /*bfc0*/  IMAD.MOV.U32 R29, RZ, RZ, R13 ;  /* 0x000000ffff1d7224 */ /* 0x000fe400078e000d */
.L_x_72900:
[----:B------:R-:W-:Y:S05]  /*bfd0*/  BSYNC B1 ;  /* 0x0000000000017941 */ /* 0x000fea0003800000 */
.L_x_72898:
        /* <DEDUP_REMOVED lines=16> */
.L_x_72902:
[----:B------:R-:W-:Y:S02]  /*c0e0*/  IMAD.MOV.U32 R2, RZ, RZ, R3 ;  /* 0x000000ffff027224 */ /* 0x000fe400078e0003 */
[----:B------:R-:W-:Y:S02]  /*c0f0*/  IMAD.MOV.U32 R4, RZ, RZ, R5 ;  /* 0x000000ffff047224 */ /* 0x000fe400078e0005 */
[----:B------:R-:W-:Y:S02]  /*c100*/  IMAD.MOV.U32 R3, RZ, RZ, R14 ;  /* 0x000000ffff037224 */ /* 0x000fe400078e000e */
[----:B------:R-:W-:Y:S02]  /*c110*/  IMAD.MOV.U32 R5, RZ, RZ, R15 ;  /* 0x000000ffff057224 */ /* 0x000fe400078e000f */
.L_x_72903:
[----:B------:R-:W-:Y:S05]  /*c120*/  BSYNC B1 ;  /* 0x0000000000017941 */ /* 0x000fea0003800000 */
.L_x_72901:
        /* <DEDUP_REMOVED lines=9> */
.L_x_72905:
[----:B------:R-:W-:Y:S02]  /*c1c0*/  IMAD.MOV.U32 R11, RZ, RZ, R2 ;  /* 0x000000ffff0b7224 */ /* 0x000fe400078e0002 */
[----:B------:R-:W-:Y:S02]  /*c1d0*/  IMAD.MOV.U32 R39, RZ, RZ, R4 ;  /* 0x000000ffff277224 */ /* 0x000fe400078e0004 */
[----:B------:R-:W-:Y:S02]  /*c1e0*/  IMAD.MOV.U32 R2, RZ, RZ, R17 ;  /* 0x000000ffff027224 */ /* 0x000fe400078e0011 */
[----:B------:R-:W-:Y:S02]  /*c1f0*/  IMAD.MOV.U32 R4, RZ, RZ, R22 ;  /* 0x000000ffff047224 */ /* 0x000fe400078e0016 */
.L_x_72906:
[----:B------:R-:W-:Y:S05]  /*c200*/  BSYNC B1 ;  /* 0x0000000000017941 */ /* 0x000fea0003800000 */
.L_x_72904:
        /* <DEDUP_REMOVED lines=9> */
.L_x_72908:
[----:B------:R-:W-:Y:S01]  /*c2a0*/  MOV R10, R11 ;  /* 0x0000000b000a7202 */ /* 0x000fe20000000f00 */
[----:B------:R-:W-:Y:S02]  /*c2b0*/  IMAD.MOV.U32 R38, RZ, RZ, R39 ;  /* 0x000000ffff267224 */ /* 0x000fe400078e0027 */
[----:B------:R-:W-:Y:S02]  /*c2c0*/  IMAD.MOV.U32 R11, RZ, RZ, R23 ;  /* 0x000000ffff0b7224 */ /* 0x000fe400078e0017 */
[----:B------:R-:W-:Y:S02]  /*c2d0*/  IMAD.MOV.U32 R39, RZ, RZ, R24 ;  /* 0x000000ffff277224 */ /* 0x000fe400078e0018 */
.L_x_72909:
[----:B------:R-:W-:Y:S05]  /*c2e0*/  BSYNC B1 ;  /* 0x0000000000017941 */ /* 0x000fea0003800000 */
.L_x_72907:
        /* <DEDUP_REMOVED lines=9> */
.L_x_72911:
[----:B------:R-:W-:Y:S01]  /*c380*/  IMAD.MOV.U32 R9, RZ, RZ, R10 ;  /* 0x000000ffff097224 */ /* 0x000fe200078e000a */
[----:B------:R-:W-:Y:S01]  /*c390*/  MOV R10, R21 ;  /* 0x00000015000a7202 */ /* 0x000fe20000000f00 */
[----:B------:R-:W-:Y:S02]  /*c3a0*/  IMAD.MOV.U32 R37, RZ, RZ, R38 ;  /* 0x000000ffff257224 */ /* 0x000fe400078e0026 */
[----:B------:R-:W-:Y:S02]  /*c3b0*/  IMAD.MOV.U32 R38, RZ, RZ, R27 ;  /* 0x000000ffff267224 */ /* 0x000fe400078e001b */
.L_x_72912:
[----:B------:R-:W-:Y:S05]  /*c3c0*/  BSYNC B1 ;  /* 0x0000000000017941 */ /* 0x000fea0003800000 */
.L_x_72910:
        /* <DEDUP_REMOVED lines=9> */
.L_x_72914:
[----:B------:R-:W-:Y:S02]  /*c460*/  IMAD.MOV.U32 R8, RZ, RZ, R9 ;  /* 0x000000ffff087224 */ /* 0x000fe400078e0009 */
[----:B------:R-:W-:Y:S02]  /*c470*/  IMAD.MOV.U32 R36, RZ, RZ, R37 ;  /* 0x000000ffff247224 */ /* 0x000fe400078e0025 */
[----:B------:R-:W-:Y:S02]  /*c480*/  IMAD.MOV.U32 R9, RZ, RZ, R16 ;  /* 0x000000ffff097224 */ /* 0x000fe400078e0010 */
[----:B------:R-:W-:Y:S02]  /*c490*/  IMAD.MOV.U32 R37, RZ, RZ, R28 ;  /* 0x000000ffff257224 */ /* 0x000fe400078e001c */
.L_x_72915:
[----:B------:R-:W-:Y:S05]  /*c4a0*/  BSYNC B1 ;  /* 0x0000000000017941 */ /* 0x000fea0003800000 */
.L_x_72913:
        /* <DEDUP_REMOVED lines=9> */
.L_x_72917:
[----:B------:R-:W-:Y:S02]  /*c540*/  IMAD.MOV.U32 R7, RZ, RZ, R8 ;  /* 0x000000ffff077224 */ /* 0x000fe400078e0008 */
[----:B------:R-:W-:Y:S02]  /*c550*/  IMAD.MOV.U32 R35, RZ, RZ, R36 ;  /* 0x000000ffff237224 */ /* 0x000fe400078e0024 */
[----:B------:R-:W-:Y:S02]  /*c560*/  IMAD.MOV.U32 R8, RZ, RZ, R18 ;  /* 0x000000ffff087224 */ /* 0x000fe400078e0012 */
[----:B------:R-:W-:Y:S02]  /*c570*/  IMAD.MOV.U32 R36, RZ, RZ, R29 ;  /* 0x000000ffff247224 */ /* 0x000fe400078e001d */
.L_x_72918:
[----:B------:R-:W-:Y:S05]  /*c580*/  BSYNC B1 ;  /* 0x0000000000017941 */ /* 0x000fea0003800000 */
.L_x_72916:
        /* <DEDUP_REMOVED lines=9> */
.L_x_72920:
[----:B------:R-:W-:Y:S01]  /*c620*/  MOV R6, R7 ;  /* 0x0000000700067202 */ /* 0x000fe20000000f00 */
[----:B------:R-:W-:Y:S02]  /*c630*/  IMAD.MOV.U32 R34, RZ, RZ, R35 ;  /* 0x000000ffff227224 */ /* 0x000fe400078e0023 */
[----:B------:R-:W-:Y:S02]  /*c640*/  IMAD.MOV.U32 R7, RZ, RZ, R20 ;  /* 0x000000ffff077224 */ /* 0x000fe400078e0014 */
[----:B------:R-:W-:Y:S02]  /*c650*/  IMAD.MOV.U32 R35, RZ, RZ, R30 ;  /* 0x000000ffff237224 */ /* 0x000fe400078e001e */
.L_x_72921:
[----:B------:R-:W-:Y:S05]  /*c660*/  BSYNC B1 ;  /* 0x0000000000017941 */ /* 0x000fea0003800000 */
.L_x_72919:
[----:B------:R-:W-:Y:S02]  /*c670*/  FADD.FTZ R33, R19, R33 ;  /* 0x0000002113217221 */ /* 0x000fe40000010000 */
[----:B------:R-:W-:Y:S02]  /*c680*/  IMAD.MOV.U32 R32, RZ, RZ, R0 ;  /* 0x000000ffff207224 */ /* 0x000fe400078e0000 */
.L_x_72753:
[----:B-1-34-:R-:W-:Y:S05]  /*c690*/  BSYNC B0 ;  /* 0x0000000000007941 */ /* 0x01afea0003800000 */
.L_x_72752:
        /* <DEDUP_REMOVED lines=46> */
.L_x_72925:
[----:B------:R-:W-:Y:S02]  /*c980*/  IMAD.MOV.U32 R17, RZ, RZ, R3 ;  /* 0x000000ffff117224 */ /* 0x000fe400078e0003 */
[----:B------:R-:W-:Y:S02]  /*c990*/  IMAD.MOV.U32 R32, RZ, RZ, R5 ;  /* 0x000000ffff207224 */ /* 0x000fe400078e0005 */
[----:B------:R-:W-:Y:S02]  /*c9a0*/  IMAD.MOV.U32 R3, RZ, RZ, R2 ;  /* 0x000000ffff037224 */ /* 0x000fe400078e0002 */
[----:B------:R-:W-:Y:S02]  /*c9b0*/  IMAD.MOV.U32 R5, RZ, RZ, R4 ;  /* 0x000000ffff057224 */ /* 0x000fe400078e0004 */
.L_x_72926:
[----:B------:R-:W-:Y:S05]  /*c9c0*/  BSYNC B1 ;  /* 0x0000000000017941 */ /* 0x000fea0003800000 */
.L_x_72924:
        /* <DEDUP_REMOVED lines=9> */
.L_x_72928:
[----:B------:R-:W-:Y:S01]  /*ca60*/  IMAD.MOV.U32 R23, RZ, RZ, R17 ;  /* 0x000000ffff177224 */ /* 0x000fe200078e0011 */
[----:B------:R-:W-:Y:S01]  /*ca70*/  MOV R21, R32 ;  /* 0x0000002000157202 */ /* 0x000fe20000000f00 */
[----:B------:R-:W-:Y:S02]  /*ca80*/  IMAD.MOV.U32 R17, RZ, RZ, R11 ;  /* 0x000000ffff117224 */ /* 0x000fe400078e000b */
[----:B------:R-:W-:Y:S02]  /*ca90*/  IMAD.MOV.U32 R32, RZ, RZ, R39 ;  /* 0x000000ffff207224 */ /* 0x000fe400078e0027 */
.L_x_72929:
[----:B------:R-:W-:Y:S05]  /*caa0*/  BSYNC B1 ;  /* 0x0000000000017941 */ /* 0x000fea0003800000 */
.L_x_72927:
        /* <DEDUP_REMOVED lines=9> */
.L_x_72931:
[----:B------:R-:W-:Y:S02]  /*cb40*/  IMAD.MOV.U32 R4, RZ, RZ, R23 ;  /* 0x000000ffff047224 */ /* 0x000fe400078e0017 */
[----:B------:R-:W-:Y:S01]  /*cb50*/  IMAD.MOV.U32 R2, RZ, RZ, R21 ;  /* 0x000000ffff027224 */ /* 0x000fe200078e0015 */
[----:B------:R-:W-:Y:S01]  /*cb60*/  MOV R21, R38 ;  /* 0x0000002600157202 */ /* 0x000fe20000000f00 */
[----:B------:R-:W-:Y:S02]  /*cb70*/  IMAD.MOV.U32 R23, RZ, RZ, R10 ;  /* 0x000000ffff177224 */ /* 0x000fe400078e000a */
.L_x_72932:
[----:B------:R-:W-:Y:S05]  /*cb80*/  BSYNC B1 ;  /* 0x0000000000017941 */ /* 0x000fea0003800000 */
.L_x_72930:
        /* <DEDUP_REMOVED lines=9> */
.L_x_72934:
[----:B------:R-:W-:Y:S02]  /*cc20*/  IMAD.MOV.U32 R27, RZ, RZ, R4 ;  /* 0x000000ffff1b7224 */ /* 0x000fe400078e0004 */
[----:B------:R-:W-:Y:S02]  /*cc30*/  IMAD.MOV.U32 R11, RZ, RZ, R2 ;  /* 0x000000ffff0b7224 */ /* 0x000fe400078e0002 */
[----:B------:R-:W-:Y:S02]  /*cc40*/  IMAD.MOV.U32 R4, RZ, RZ, R9 ;  /* 0x000000ffff047224 */ /* 0x000fe400078e0009 */
[----:B------:R-:W-:Y:S02]  /*cc50*/  IMAD.MOV.U32 R2, RZ, RZ, R37 ;  /* 0x000000ffff027224 */ /* 0x000fe400078e0025 */
.L_x_72935:
[----:B------:R-:W-:Y:S05]  /*cc60*/  BSYNC B1 ;  /* 0x0000000000017941 */ /* 0x000fea0003800000 */
.L_x_72933:
        /* <DEDUP_REMOVED lines=9> */
.L_x_72937:
[----:B------:R-:W-:Y:S02]  /*cd00*/  IMAD.MOV.U32 R38, RZ, RZ, R27 ;  /* 0x000000ffff267224 */ /* 0x000fe400078e001b */
[----:B------:R-:W-:Y:S02]  /*cd10*/  IMAD.MOV.U32 R10, RZ, RZ, R11 ;  /* 0x000000ffff0a7224 */ /* 0x000fe400078e000b */
[----:B------:R-:W-:Y:S02]  /*cd20*/  IMAD.MOV.U32 R27, RZ, RZ, R8 ;  /* 0x000000ffff1b7224 */ /* 0x000fe400078e0008 */
[----:B------:R-:W-:Y:S02]  /*cd30*/  IMAD.MOV.U32 R11, RZ, RZ, R36 ;  /* 0x000000ffff0b7224 */ /* 0x000fe400078e0024 */
.L_x_72938:
[----:B------:R-:W-:Y:S05]  /*cd40*/  BSYNC B1 ;  /* 0x0000000000017941 */ /* 0x000fea0003800000 */
.L_x_72936:
        /* <DEDUP_REMOVED lines=9> */
.L_x_72940:
[----:B------:R-:W-:Y:S01]  /*cde0*/  IMAD.MOV.U32 R29, RZ, RZ, R38 ;  /* 0x000000ffff1d7224 */ /* 0x000fe200078e0026 */
[----:B------:R-:W-:Y:S01]  /*cdf0*/  MOV R9, R10 ;  /* 0x0000000a00097202 */ /* 0x000fe20000000f00 */
[----:B------:R-:W-:Y:S02]  /*ce00*/  IMAD.MOV.U32 R38, RZ, RZ, R7 ;  /* 0x000000ffff267224 */ /* 0x000fe400078e0007 */
[----:B------:R-:W-:Y:S02]  /*ce10*/  IMAD.MOV.U32 R10, RZ, RZ, R35 ;  /* 0x000000ffff0a7224 */ /* 0x000fe400078e0023 */
.L_x_72941:
[----:B------:R-:W-:Y:S05]  /*ce20*/  BSYNC B1 ;  /* 0x0000000000017941 */ /* 0x000fea0003800000 */
.L_x_72939:
        /* <DEDUP_REMOVED lines=9> */
.L_x_72943:
[----:B------:R-:W-:Y:S02]  /*cec0*/  IMAD.MOV.U32 R8, RZ, RZ, R29 ;  /* 0x000000ffff087224 */ /* 0x000fe400078e001d */
[----:B------:R-:W-:Y:S01]  /*ced0*/  IMAD.MOV.U32 R7, RZ, RZ, R9 ;  /* 0x000000ffff077224 */ /* 0x000fe200078e0009 */
[----:B------:R-:W-:Y:S01]  /*cee0*/  MOV R9, R34 ;  /* 0x0000002200097202 */ /* 0x000fe20000000f00 */
[----:B------:R-:W-:Y:S02]  /*cef0*/  IMAD.MOV.U32 R29, RZ, RZ, R6 ;  /* 0x000000ffff1d7224 */ /* 0x000fe400078e0006 */
.L_x_72944:
[----:B------:R-:W-:Y:S05]  /*cf00*/  BSYNC B1 ;  /* 0x0000000000017941 */ /* 0x000fea0003800000 */
.L_x_72942:
        /* <DEDUP_REMOVED lines=16> */
.L_x_72946:
[----:B------:R-:W-:Y:S02]  /*d010*/  IMAD.MOV.U32 R24, RZ, RZ, R3 ;  /* 0x000000ffff187224 */ /* 0x000fe400078e0003 */
[----:B------:R-:W-:Y:S01]  /*d020*/  IMAD.MOV.U32 R6, RZ, RZ, R5 ;  /* 0x000000ffff067224 */ /* 0x000fe200078e0005 */
[----:B------:R-:W-:Y:S01]  /*d030*/  MOV R5, R32 ;  /* 0x0000002000057202 */ /* 0x000fe20000000f00 */
[----:B------:R-:W-:Y:S02]  /*d040*/  IMAD.MOV.U32 R3, RZ, RZ, R17 ;  /* 0x000000ffff037224 */ /* 0x000fe400078e0011 */
.L_x_72947:
[----:B------:R-:W-:Y:S05]  /*d050*/  BSYNC B1 ;  /* 0x0000000000017941 */ /* 0x000fea0003800000 */
.L_x_72945:
        /* <DEDUP_REMOVED lines=9> */
.L_x_72949:
[----:B------:R-:W-:Y:S02]  /*d0f0*/  IMAD.MOV.U32 R17, RZ, RZ, R24 ;  /* 0x000000ffff117224 */ /* 0x000fe400078e0018 */
[----:B------:R-:W-:Y:S02]  /*d100*/  IMAD.MOV.U32 R15, RZ, RZ, R6 ;  /* 0x000000ffff0f7224 */ /* 0x000fe400078e0006 */
[----:B------:R-:W-:Y:S02]  /*d110*/  IMAD.MOV.U32 R24, RZ, RZ, R23 ;  /* 0x000000ffff187224 */ /* 0x000fe400078e0017 */
[----:B------:R-:W-:Y:S02]  /*d120*/  IMAD.MOV.U32 R6, RZ, RZ, R21 ;  /* 0x000000ffff067224 */ /* 0x000fe400078e0015 */
.L_x_72950:
[----:B------:R-:W-:Y:S05]  /*d130*/  BSYNC B1 ;  /* 0x0000000000017941 */ /* 0x000fea0003800000 */
.L_x_72948:
        /* <DEDUP_REMOVED lines=9> */
.L_x_72952:
[----:B------:R-:W-:Y:S02]  /*d1d0*/  IMAD.MOV.U32 R34, RZ, RZ, R17 ;  /* 0x000000ffff227224 */ /* 0x000fe400078e0011 */
[----:B------:R-:W-:Y:S02]  /*d1e0*/  IMAD.MOV.U32 R32, RZ, RZ, R15 ;  /* 0x000000ffff207224 */ /* 0x000fe400078e000f */
[----:B------:R-:W-:Y:S02]  /*d1f0*/  IMAD.MOV.U32 R17, RZ, RZ, R4 ;  /* 0x000000ffff117224 */ /* 0x000fe400078e0004 */
[----:B------:R-:W-:Y:S02]  /*d200*/  IMAD.MOV.U32 R15, RZ, RZ, R2 ;  /* 0x000000ffff0f7224 */ /* 0x000fe400078e0002 */
.L_x_72953:
[----:B------:R-:W-:Y:S05]  /*d210*/  BSYNC B1 ;  /* 0x0000000000017941 */ /* 0x000fea0003800000 */
.L_x_72951:
        /* <DEDUP_REMOVED lines=9> */
.L_x_72955:
[----:B------:R-:W-:Y:S01]  /*d2b0*/  IMAD.MOV.U32 R23, RZ, RZ, R34 ;  /* 0x000000ffff177224 */ /* 0x000fe200078e0022 */
[----:B------:R-:W-:Y:S01]  /*d2c0*/  MOV R21, R32 ;  /* 0x0000002000157202 */ /* 0x000fe20000000f00 */
[----:B------:R-:W-:Y:S02]  /*d2d0*/  IMAD.MOV.U32 R34, RZ, RZ, R27 ;  /* 0x000000ffff227224 */ /* 0x000fe400078e001b */
[----:B------:R-:W-:Y:S02]  /*d2e0*/  IMAD.MOV.U32 R32, RZ, RZ, R11 ;  /* 0x000000ffff207224 */ /* 0x000fe400078e000b */
.L_x_72956:
[----:B------:R-:W-:Y:S05]  /*d2f0*/  BSYNC B1 ;  /* 0x0000000000017941 */ /* 0x000fea0003800000 */
.L_x_72954:
        /* <DEDUP_REMOVED lines=9> */
.L_x_72958:
[----:B------:R-:W-:Y:S02]  /*d390*/  IMAD.MOV.U32 R4, RZ, RZ, R23 ;  /* 0x000000ffff047224 */ /* 0x000fe400078e0017 */
[----:B------:R-:W-:Y:S01]  /*d3a0*/  IMAD.MOV.U32 R2, RZ, RZ, R21 ;  /* 0x000000ffff027224 */ /* 0x000fe200078e0015 */
[----:B------:R-:W-:Y:S01]  /*d3b0*/  MOV R21, R10 ;  /* 0x0000000a00157202 */ /* 0x000fe20000000f00 */
[----:B------:R-:W-:Y:S02]  /*d3c0*/  IMAD.MOV.U32 R23, RZ, RZ, R38 ;  /* 0x000000ffff177224 */ /* 0x000fe400078e0026 */
.L_x_72959:
[----:B------:R-:W-:Y:S05]  /*d3d0*/  BSYNC B1 ;  /* 0x0000000000017941 */ /* 0x000fea0003800000 */
.L_x_72957:
        /* <DEDUP_REMOVED lines=9> */
.L_x_72961:
[----:B------:R-:W-:Y:S02]  /*d470*/  IMAD.MOV.U32 R11, RZ, RZ, R4 ;  /* 0x000000ffff0b7224 */ /* 0x000fe400078e0004 */
[----:B------:R-:W-:Y:S02]  /*d480*/  IMAD.MOV.U32 R10, RZ, RZ, R2 ;  /* 0x000000ffff0a7224 */ /* 0x000fe400078e0002 */
[----:B------:R-:W-:Y:S02]  /*d490*/  IMAD.MOV.U32 R4, RZ, RZ, R29 ;  /* 0x000000ffff047224 */ /* 0x000fe400078e001d */
[----:B------:R-:W-:Y:S02]  /*d4a0*/  IMAD.MOV.U32 R2, RZ, RZ, R9 ;  /* 0x000000ffff027224 */ /* 0x000fe400078e0009 */
.L_x_72962:
[----:B------:R-:W-:Y:S05]  /*d4b0*/  BSYNC B1 ;  /* 0x0000000000017941 */ /* 0x000fea0003800000 */
.L_x_72960:
        /* <DEDUP_REMOVED lines=9> */
.L_x_72964:
[----:B------:R-:W-:Y:S02]  /*d550*/  IMAD.MOV.U32 R27, RZ, RZ, R11 ;  /* 0x000000ffff1b7224 */ /* 0x000fe400078e000b */
[----:B------:R-:W-:Y:S02]  /*d560*/  IMAD.MOV.U32 R9, RZ, RZ, R10 ;  /* 0x000000ffff097224 */ /* 0x000fe400078e000a */
[----:B------:R-:W-:Y:S02]  /*d570*/  IMAD.MOV.U32 R11, RZ, RZ, R8 ;  /* 0x000000ffff0b7224 */ /* 0x000fe400078e0008 */
[----:B------:R-:W-:Y:S02]  /*d580*/  IMAD.MOV.U32 R10, RZ, RZ, R7 ;  /* 0x000000ffff0a7224 */ /* 0x000fe400078e0007 */
.L_x_72965:
[----:B------:R-:W-:Y:S05]  /*d590*/  BSYNC B1 ;  /* 0x0000000000017941 */ /* 0x000fea0003800000 */
.L_x_72963:
        /* <DEDUP_REMOVED lines=16> */
.L_x_72967:
[----:B------:R-:W-:Y:S02]  /*d6a0*/  IMAD.MOV.U32 R22, RZ, RZ, R3 ;  /* 0x000000ffff167224 */ /* 0x000fe400078e0003 */
[----:B------:R-:W-:Y:S02]  /*d6b0*/  IMAD.MOV.U32 R8, RZ, RZ, R5 ;  /* 0x000000ffff087224 */ /* 0x000fe400078e0005 */
[----:B------:R-:W-:Y:S02]  /*d6c0*/  IMAD.MOV.U32 R3, RZ, RZ, R24 ;  /* 0x000000ffff037224 */ /* 0x000fe400078e0018 */
[----:B------:R-:W-:Y:S02]  /*d6d0*/  IMAD.MOV.U32 R5, RZ, RZ, R6 ;  /* 0x000000ffff057224 */ /* 0x000fe400078e0006 */
.L_x_72968:
[----:B------:R-:W-:Y:S05]  /*d6e0*/  BSYNC B1 ;  /* 0x0000000000017941 */ /* 0x000fea0003800000 */
.L_x_72966:
        /* <DEDUP_REMOVED lines=9> */
.L_x_72970:
[----:B------:R-:W-:Y:S01]  /*d780*/  IMAD.MOV.U32 R13, RZ, RZ, R22 ;  /* 0x000000ffff0d7224 */ /* 0x000fe200078e0016 */
[----:B------:R-:W-:Y:S01]  /*d790*/  MOV R7, R8 ;  /* 0x0000000800077202 */ /* 0x000fe20000000f00 */
[----:B------:R-:W-:Y:S02]  /*d7a0*/  IMAD.MOV.U32 R22, RZ, RZ, R17 ;  /* 0x000000ffff167224 */ /* 0x000fe400078e0011 */
[----:B------:R-:W-:Y:S02]  /*d7b0*/  IMAD.MOV.U32 R8, RZ, RZ, R15 ;  /* 0x000000ffff087224 */ /* 0x000fe400078e000f */
.L_x_72971:
[----:B------:R-:W-:Y:S05]  /*d7c0*/  BSYNC B1 ;  /* 0x0000000000017941 */ /* 0x000fea0003800000 */
.L_x_72969:
        /* <DEDUP_REMOVED lines=9> */
.L_x_72973:
[----:B------:R-:W-:Y:S02]  /*d860*/  IMAD.MOV.U32 R24, RZ, RZ, R13 ;  /* 0x000000ffff187224 */ /* 0x000fe400078e000d */
[----:B------:R-:W-:Y:S01]  /*d870*/  IMAD.MOV.U32 R6, RZ, RZ, R7 ;  /* 0x000000ffff067224 */ /* 0x000fe200078e0007 */
[----:B------:R-:W-:Y:S01]  /*d880*/  MOV R7, R32 ;  /* 0x0000002000077202 */ /* 0x000fe20000000f00 */
[----:B------:R-:W-:Y:S02]  /*d890*/  IMAD.MOV.U32 R13, RZ, RZ, R34 ;  /* 0x000000ffff0d7224 */ /* 0x000fe400078e0022 */
.L_x_72974:
[----:B------:R-:W-:Y:S05]  /*d8a0*/  BSYNC B1 ;  /* 0x0000000000017941 */ /* 0x000fea0003800000 */
.L_x_72972:
        /* <DEDUP_REMOVED lines=9> */
.L_x_72976:
[----:B------:R-:W-:Y:S02]  /*d940*/  IMAD.MOV.U32 R17, RZ, RZ, R24 ;  /* 0x000000ffff117224 */ /* 0x000fe400078e0018 */
[----:B------:R-:W-:Y:S02]  /*d950*/  IMAD.MOV.U32 R15, RZ, RZ, R6 ;  /* 0x000000ffff0f7224 */ /* 0x000fe400078e0006 */
[----:B------:R-:W-:Y:S02]  /*d960*/  IMAD.MOV.U32 R24, RZ, RZ, R23 ;  /* 0x000000ffff187224 */ /* 0x000fe400078e0017 */
[----:B------:R-:W-:Y:S02]  /*d970*/  IMAD.MOV.U32 R6, RZ, RZ, R21 ;  /* 0x000000ffff067224 */ /* 0x000fe400078e0015 */
.L_x_72977:
[----:B------:R-:W-:Y:S05]  /*d980*/  BSYNC B1 ;  /* 0x0000000000017941 */ /* 0x000fea0003800000 */
.L_x_72975:
        /* <DEDUP_REMOVED lines=9> */
.L_x_72979:
[----:B------:R-:W-:Y:S02]  /*da20*/  IMAD.MOV.U32 R32, RZ, RZ, R17 ;  /* 0x000000ffff207224 */ /* 0x000fe400078e0011 */
[----:B------:R-:W-:Y:S02]  /*da30*/  IMAD.MOV.U32 R21, RZ, RZ, R15 ;  /* 0x000000ffff157224 */ /* 0x000fe400078e000f */
[----:B------:R-:W-:Y:S02]  /*da40*/  IMAD.MOV.U32 R17, RZ, RZ, R4 ;  /* 0x000000ffff117224 */ /* 0x000fe400078e0004 */
[----:B------:R-:W-:Y:S02]  /*da50*/  IMAD.MOV.U32 R15, RZ, RZ, R2 ;  /* 0x000000ffff0f7224 */ /* 0x000fe400078e0002 */
.L_x_72980:
[----:B------:R-:W-:Y:S05]  /*da60*/  BSYNC B1 ;  /* 0x0000000000017941 */ /* 0x000fea0003800000 */
.L_x_72978:
        /* <DEDUP_REMOVED lines=9> */
.L_x_72982:
[----:B------:R-:W-:Y:S01]  /*db00*/  IMAD.MOV.U32 R4, RZ, RZ, R32 ;  /* 0x000000ffff047224 */ /* 0x000fe200078e0020 */
[----:B------:R-:W-:Y:S01]  /*db10*/  MOV R2, R21 ;  /* 0x0000001500027202 */ /* 0x000fe20000000f00 */
[----:B------:R-:W-:Y:S02]  /*db20*/  IMAD.MOV.U32 R32, RZ, RZ, R11 ;  /* 0x000000ffff207224 */ /* 0x000fe400078e000b */
[----:B------:R-:W-:Y:S02]  /*db30*/  IMAD.MOV.U32 R21, RZ, RZ, R10 ;  /* 0x000000ffff157224 */ /* 0x000fe400078e000a */
.L_x_72983:
[----:B------:R-:W-:Y:S05]  /*db40*/  BSYNC B1 ;  /* 0x0000000000017941 */ /* 0x000fea0003800000 */
.L_x_72981:
        /* <DEDUP_REMOVED lines=9> */
.L_x_72985:
[----:B------:R-:W-:Y:S02]  /*dbe0*/  IMAD.MOV.U32 R11, RZ, RZ, R4 ;  /* 0x000000ffff0b7224 */ /* 0x000fe400078e0004 */
[----:B------:R-:W-:Y:S01]  /*dbf0*/  IMAD.MOV.U32 R10, RZ, RZ, R2 ;  /* 0x000000ffff0a7224 */ /* 0x000fe200078e0002 */
[----:B------:R-:W-:Y:S01]  /*dc00*/  MOV R2, R9 ;  /* 0x0000000900027202 */ /* 0x000fe20000000f00 */
[----:B------:R-:W-:Y:S02]  /*dc10*/  IMAD.MOV.U32 R4, RZ, RZ, R27 ;  /* 0x000000ffff047224 */ /* 0x000fe400078e001b */
.L_x_72986:
[----:B------:R-:W-:Y:S05]  /*dc20*/  BSYNC B1 ;  /* 0x0000000000017941 */ /* 0x000fea0003800000 */
.L_x_72984:
        /* <DEDUP_REMOVED lines=16> */
.L_x_72988:
[----:B------:R-:W-:Y:S02]  /*dd30*/  IMAD.MOV.U32 R20, RZ, RZ, R3 ;  /* 0x000000ffff147224 */ /* 0x000fe400078e0003 */
[----:B------:R-:W-:Y:S01]  /*dd40*/  IMAD.MOV.U32 R34, RZ, RZ, R5 ;  /* 0x000000ffff227224 */ /* 0x000fe200078e0005 */
[----:B------:R-:W-:Y:S01]  /*dd50*/  MOV R5, R8 ;  /* 0x0000000800057202 */ /* 0x000fe20000000f00 */
[----:B------:R-:W-:Y:S02]  /*dd60*/  IMAD.MOV.U32 R3, RZ, RZ, R22 ;  /* 0x000000ffff037224 */ /* 0x000fe400078e0016 */
.L_x_72989:
[----:B------:R-:W-:Y:S05]  /*dd70*/  BSYNC B1 ;  /* 0x0000000000017941 */ /* 0x000fea0003800000 */
.L_x_72987:
        /* <DEDUP_REMOVED lines=9> */
.L_x_72991:
[----:B------:R-:W-:Y:S02]  /*de10*/  IMAD.MOV.U32 R9, RZ, RZ, R20 ;  /* 0x000000ffff097224 */ /* 0x000fe400078e0014 */
[----:B------:R-:W-:Y:S02]  /*de20*/  IMAD.MOV.U32 R23, RZ, RZ, R34 ;  /* 0x000000ffff177224 */ /* 0x000fe400078e0022 */
[----:B------:R-:W-:Y:S02]  /*de30*/  IMAD.MOV.U32 R20, RZ, RZ, R13 ;  /* 0x000000ffff147224 */ /* 0x000fe400078e000d */
[----:B------:R-:W-:Y:S02]  /*de40*/  IMAD.MOV.U32 R34, RZ, RZ, R7 ;  /* 0x000000ffff227224 */ /* 0x000fe400078e0007 */
.L_x_72992:
[----:B------:R-:W-:Y:S05]  /*de50*/  BSYNC B1 ;  /* 0x0000000000017941 */ /* 0x000fea0003800000 */
.L_x_72990:
        /* <DEDUP_REMOVED lines=9> */
.L_x_72994:
[----:B------:R-:W-:Y:S02]  /*def0*/  IMAD.MOV.U32 R8, RZ, RZ, R9 ;  /* 0x000000ffff087224 */ /* 0x000fe400078e0009 */
[----:B------:R-:W-:Y:S02]  /*df00*/  IMAD.MOV.U32 R22, RZ, RZ, R23 ;  /* 0x000000ffff167224 */ /* 0x000fe400078e0017 */
[----:B------:R-:W-:Y:S02]  /*df10*/  IMAD.MOV.U32 R9, RZ, RZ, R24 ;  /* 0x000000ffff097224 */ /* 0x000fe400078e0018 */
[----:B------:R-:W-:Y:S02]  /*df20*/  IMAD.MOV.U32 R23, RZ, RZ, R6 ;  /* 0x000000ffff177224 */ /* 0x000fe400078e0006 */
.L_x_72995:
[----:B------:R-:W-:Y:S05]  /*df30*/  BSYNC B1 ;  /* 0x0000000000017941 */ /* 0x000fea0003800000 */
.L_x_72993:
        /* <DEDUP_REMOVED lines=9> */
.L_x_72997:
[----:B------:R-:W-:Y:S01]  /*dfd0*/  IMAD.MOV.U32 R7, RZ, RZ, R8 ;  /* 0x000000ffff077224 */ /* 0x000fe200078e0008 */
[----:B------:R-:W-:Y:S01]  /*dfe0*/  MOV R6, R22 ;  /* 0x0000001600067202 */ /* 0x000fe20000000f00 */
[----:B------:R-:W-:Y:S02]  /*dff0*/  IMAD.MOV.U32 R8, RZ, RZ, R17 ;  /* 0x000000ffff087224 */ /* 0x000fe400078e0011 */
[----:B------:R-:W-:Y:S02]  /*e000*/  IMAD.MOV.U32 R22, RZ, RZ, R15 ;  /* 0x000000ffff167224 */ /* 0x000fe400078e000f */
.L_x_72998:
[----:B------:R-:W-:Y:S05]  /*e010*/  BSYNC B1 ;  /* 0x0000000000017941 */ /* 0x000fea0003800000 */
.L_x_72996:
        /* <DEDUP_REMOVED lines=9> */
.L_x_73000:
[----:B------:R-:W-:Y:S02]  /*e0b0*/  IMAD.MOV.U32 R13, RZ, RZ, R7 ;  /* 0x000000ffff0d7224 */ /* 0x000fe400078e0007 */
[----:B------:R-:W-:Y:S01]  /*e0c0*/  IMAD.MOV.U32 R15, RZ, RZ, R6 ;  /* 0x000000ffff0f7224 */ /* 0x000fe200078e0006 */
[----:B------:R-:W-:Y:S01]  /*e0d0*/  MOV R6, R21 ;  /* 0x0000001500067202 */ /* 0x000fe20000000f00 */
[----:B------:R-:W-:Y:S02]  /*e0e0*/  IMAD.MOV.U32 R7, RZ, RZ, R32 ;  /* 0x000000ffff077224 */ /* 0x000fe400078e0020 */
.L_x_73001:
[----:B------:R-:W-:Y:S05]  /*e0f0*/  BSYNC B1 ;  /* 0x0000000000017941 */ /* 0x000fea0003800000 */
.L_x_72999:
        /* <DEDUP_REMOVED lines=9> */
.L_x_73003:
[----:B------:R-:W-:Y:S02]  /*e190*/  IMAD.MOV.U32 R24, RZ, RZ, R13 ;  /* 0x000000ffff187224 */ /* 0x000fe400078e000d */
[----:B------:R-:W-:Y:S02]  /*e1a0*/  IMAD.MOV.U32 R17, RZ, RZ, R15 ;  /* 0x000000ffff117224 */ /* 0x000fe400078e000f */
[----:B------:R-:W-:Y:S02]  /*e1b0*/  IMAD.MOV.U32 R13, RZ, RZ, R4 ;  /* 0x000000ffff0d7224 */ /* 0x000fe400078e0004 */
[----:B------:R-:W-:Y:S02]  /*e1c0*/  IMAD.MOV.U32 R15, RZ, RZ, R2 ;  /* 0x000000ffff0f7224 */ /* 0x000fe400078e0002 */
.L_x_73004:
[----:B------:R-:W-:Y:S05]  /*e1d0*/  BSYNC B1 ;  /* 0x0000000000017941 */ /* 0x000fea0003800000 */
.L_x_73002:
        /* <DEDUP_REMOVED lines=9> */
.L_x_73006:
[----:B------:R-:W-:Y:S02]  /*e270*/  IMAD.MOV.U32 R2, RZ, RZ, R24 ;  /* 0x000000ffff027224 */ /* 0x000fe400078e0018 */
[----:B------:R-:W-:Y:S02]  /*e280*/  IMAD.MOV.U32 R4, RZ, RZ, R17 ;  /* 0x000000ffff047224 */ /* 0x000fe400078e0011 */
[----:B------:R-:W-:Y:S02]  /*e290*/  IMAD.MOV.U32 R24, RZ, RZ, R11 ;  /* 0x000000ffff187224 */ /* 0x000fe400078e000b */
[----:B------:R-:W-:Y:S02]  /*e2a0*/  IMAD.MOV.U32 R17, RZ, RZ, R10 ;  /* 0x000000ffff117224 */ /* 0x000fe400078e000a */
.L_x_73007:
[----:B------:R-:W-:Y:S05]  /*e2b0*/  BSYNC B1 ;  /* 0x0000000000017941 */ /* 0x000fea0003800000 */
.L_x_73005:
        /* <DEDUP_REMOVED lines=16> */
.L_x_73009:
[----:B------:R-:W-:Y:S02]  /*e3c0*/  IMAD.MOV.U32 R10, RZ, RZ, R3 ;  /* 0x000000ffff0a7224 */ /* 0x000fe400078e0003 */
[----:B------:R-:W-:Y:S02]  /*e3d0*/  IMAD.MOV.U32 R18, RZ, RZ, R5 ;  /* 0x000000ffff127224 */ /* 0x000fe400078e0005 */
[----:B------:R-:W-:Y:S02]  /*e3e0*/  IMAD.MOV.U32 R3, RZ, RZ, R20 ;  /* 0x000000ffff037224 */ /* 0x000fe400078e0014 */
[----:B------:R-:W-:Y:S02]  /*e3f0*/  IMAD.MOV.U32 R5, RZ, RZ, R34 ;  /* 0x000000ffff057224 */ /* 0x000fe400078e0022 */
.L_x_73010:
[----:B------:R-:W-:Y:S05]  /*e400*/  BSYNC B1 ;  /* 0x0000000000017941 */ /* 0x000fea0003800000 */
.L_x_73008:
        /* <DEDUP_REMOVED lines=9> */
.L_x_73012:
[----:B------:R-:W-:Y:S01]  /*e4a0*/  IMAD.MOV.U32 R11, RZ, RZ, R10 ;  /* 0x000000ffff0b7224 */ /* 0x000fe200078e000a */
[----:B------:R-:W-:Y:S01]  /*e4b0*/  MOV R21, R18 ;  /* 0x0000001200157202 */ /* 0x000fe20000000f00 */
[----:B------:R-:W-:Y:S02]  /*e4c0*/  IMAD.MOV.U32 R10, RZ, RZ, R9 ;  /* 0x000000ffff0a7224 */ /* 0x000fe400078e0009 */
[----:B------:R-:W-:Y:S02]  /*e4d0*/  IMAD.MOV.U32 R18, RZ, RZ, R23 ;  /* 0x000000ffff127224 */ /* 0x000fe400078e0017 */
.L_x_73013:
[----:B------:R-:W-:Y:S05]  /*e4e0*/  BSYNC B1 ;  /* 0x0000000000017941 */ /* 0x000fea0003800000 */
.L_x_73011:
        /* <DEDUP_REMOVED lines=9> */
.L_x_73015:
[----:B------:R-:W-:Y:S02]  /*e580*/  IMAD.MOV.U32 R20, RZ, RZ, R11 ;  /* 0x000000ffff147224 */ /* 0x000fe400078e000b */
[----:B------:R-:W-:Y:S01]  /*e590*/  IMAD.MOV.U32 R9, RZ, RZ, R21 ;  /* 0x000000ffff097224 */ /* 0x000fe200078e0015 */
[----:B------:R-:W-:Y:S01]  /*e5a0*/  MOV R21, R22 ;  /* 0x0000001600157202 */ /* 0x000fe20000000f00 */
[----:B------:R-:W-:Y:S02]  /*e5b0*/  IMAD.MOV.U32 R11, RZ, RZ, R8 ;  /* 0x000000ffff0b7224 */ /* 0x000fe400078e0008 */
.L_x_73016:
[----:B------:R-:W-:Y:S05]  /*e5c0*/  BSYNC B1 ;  /* 0x0000000000017941 */ /* 0x000fea0003800000 */
.L_x_73014:
        /* <DEDUP_REMOVED lines=9> */
.L_x_73018:
[----:B------:R-:W-:Y:S02]  /*e660*/  IMAD.MOV.U32 R8, RZ, RZ, R20 ;  /* 0x000000ffff087224 */ /* 0x000fe400078e0014 */
[----:B------:R-:W-:Y:S02]  /*e670*/  IMAD.MOV.U32 R22, RZ, RZ, R9 ;  /* 0x000000ffff167224 */ /* 0x000fe400078e0009 */
[----:B------:R-:W-:Y:S02]  /*e680*/  IMAD.MOV.U32 R20, RZ, RZ, R7 ;  /* 0x000000ffff147224 */ /* 0x000fe400078e0007 */
[----:B------:R-:W-:Y:S02]  /*e690*/  IMAD.MOV.U32 R9, RZ, RZ, R6 ;  /* 0x000000ffff097224 */ /* 0x000fe400078e0006 */
.L_x_73019:
[----:B------:R-:W-:Y:S05]  /*e6a0*/  BSYNC B1 ;  /* 0x0000000000017941 */ /* 0x000fea0003800000 */
.L_x_73017:
        /* <DEDUP_REMOVED lines=9> */
.L_x_73021:
[----:B------:R-:W-:Y:S02]  /*e740*/  IMAD.MOV.U32 R7, RZ, RZ, R8 ;  /* 0x000000ffff077224 */ /* 0x000fe400078e0008 */
[----:B------:R-:W-:Y:S02]  /*e750*/  IMAD.MOV.U32 R6, RZ, RZ, R22 ;  /* 0x000000ffff067224 */ /* 0x000fe400078e0016 */
[----:B------:R-:W-:Y:S02]  /*e760*/  IMAD.MOV.U32 R8, RZ, RZ, R13 ;  /* 0x000000ffff087224 */ /* 0x000fe400078e000d */
[----:B------:R-:W-:Y:S02]  /*e770*/  IMAD.MOV.U32 R22, RZ, RZ, R15 ;  /* 0x000000ffff167224 */ /* 0x000fe400078e000f */
.L_x_73022:
[----:B------:R-:W-:Y:S05]  /*e780*/  BSYNC B1 ;  /* 0x0000000000017941 */ /* 0x000fea0003800000 */
.L_x_73020:
        /* <DEDUP_REMOVED lines=9> */
.L_x_73024:
[----:B------:R-:W-:Y:S01]  /*e820*/  IMAD.MOV.U32 R13, RZ, RZ, R7 ;  /* 0x000000ffff0d7224 */ /* 0x000fe200078e0007 */
[----:B------:R-:W-:Y:S01]  /*e830*/  MOV R15, R6 ;  /* 0x00000006000f7202 */ /* 0x000fe20000000f00 */
[----:B------:R-:W-:Y:S02]  /*e840*/  IMAD.MOV.U32 R7, RZ, RZ, R24 ;  /* 0x000000ffff077224 */ /* 0x000fe400078e0018 */
[----:B------:R-:W-:Y:S02]  /*e850*/  IMAD.MOV.U32 R6, RZ, RZ, R17 ;  /* 0x000000ffff067224 */ /* 0x000fe400078e0011 */
.L_x_73025:
[----:B------:R-:W-:Y:S05]  /*e860*/  BSYNC B1 ;  /* 0x0000000000017941 */ /* 0x000fea0003800000 */
.L_x_73023:
        /* <DEDUP_REMOVED lines=9> */
.L_x_73027:
[----:B------:R-:W-:Y:S02]  /*e900*/  IMAD.MOV.U32 R17, RZ, RZ, R13 ;  /* 0x000000ffff117224 */ /* 0x000fe400078e000d */
[----:B------:R-:W-:Y:S01]  /*e910*/  IMAD.MOV.U32 R23, RZ, RZ, R15 ;  /* 0x000000ffff177224 */ /* 0x000fe200078e000f */
[----:B------:R-:W-:Y:S01]  /*e920*/  MOV R15, R4 ;  /* 0x00000004000f7202 */ /* 0x000fe20000000f00 */
[----:B------:R-:W-:Y:S02]  /*e930*/  IMAD.MOV.U32 R13, RZ, RZ, R2 ;  /* 0x000000ffff0d7224 */ /* 0x000fe400078e0002 */
.L_x_73028:
[----:B------:R-:W-:Y:S05]  /*e940*/  BSYNC B1 ;  /* 0x0000000000017941 */ /* 0x000fea0003800000 */
.L_x_73026:
        /* <DEDUP_REMOVED lines=16> */
.L_x_73030:
[----:B------:R-:W-:Y:S02]  /*ea50*/  IMAD.MOV.U32 R2, RZ, RZ, R3 ;  /* 0x000000ffff027224 */ /* 0x000fe400078e0003 */
[----:B------:R-:W-:Y:S01]  /*ea60*/  IMAD.MOV.U32 R4, RZ, RZ, R5 ;  /* 0x000000ffff047224 */ /* 0x000fe200078e0005 */
[----:B------:R-:W-:Y:S01]  /*ea70*/  MOV R5, R18 ;  /* 0x0000001200057202 */ /* 0x000fe20000000f00 */
[----:B------:R-:W-:Y:S02]  /*ea80*/  IMAD.MOV.U32 R3, RZ, RZ, R10 ;  /* 0x000000ffff037224 */ /* 0x000fe400078e000a */
.L_x_73031:
[----:B------:R-:W-:Y:S05]  /*ea90*/  BSYNC B1 ;  /* 0x0000000000017941 */ /* 0x000fea0003800000 */
.L_x_73029:
        /* <DEDUP_REMOVED lines=9> */
.L_x_73033:
[----:B------:R-:W-:Y:S02]  /*eb30*/  IMAD.MOV.U32 R27, RZ, RZ, R2 ;  /* 0x000000ffff1b7224 */ /* 0x000fe400078e0002 */
[----:B------:R-:W-:Y:S02]  /*eb40*/  IMAD.MOV.U32 R10, RZ, RZ, R4 ;  /* 0x000000ffff0a7224 */ /* 0x000fe400078e0004 */
[----:B------:R-:W-:Y:S02]  /*eb50*/  IMAD.MOV.U32 R2, RZ, RZ, R11 ;  /* 0x000000ffff027224 */ /* 0x000fe400078e000b */
[----:B------:R-:W-:Y:S02]  /*eb60*/  IMAD.MOV.U32 R4, RZ, RZ, R21 ;  /* 0x000000ffff047224 */ /* 0x000fe400078e0015 */
.L_x_73034:
[----:B------:R-:W-:Y:S05]  /*eb70*/  BSYNC B1 ;  /* 0x0000000000017941 */ /* 0x000fea0003800000 */
.L_x_73032:
        /* <DEDUP_REMOVED lines=9> */
.L_x_73036:
[----:B------:R-:W-:Y:S02]  /*ec10*/  IMAD.MOV.U32 R11, RZ, RZ, R27 ;  /* 0x000000ffff0b7224 */ /* 0x000fe400078e001b */
[----:B------:R-:W-:Y:S02]  /*ec20*/  IMAD.MOV.U32 R21, RZ, RZ, R10 ;  /* 0x000000ffff157224 */ /* 0x000fe400078e000a */
[----:B------:R-:W-:Y:S02]  /*ec30*/  IMAD.MOV.U32 R27, RZ, RZ, R20 ;  /* 0x000000ffff1b7224 */ /* 0x000fe400078e0014 */
[----:B------:R-:W-:Y:S02]  /*ec40*/  IMAD.MOV.U32 R10, RZ, RZ, R9 ;  /* 0x000000ffff0a7224 */ /* 0x000fe400078e0009 */
.L_x_73037:
[----:B------:R-:W-:Y:S05]  /*ec50*/  BSYNC B1 ;  /* 0x0000000000017941 */ /* 0x000fea0003800000 */
.L_x_73035:
        /* <DEDUP_REMOVED lines=9> */
.L_x_73039:
[----:B------:R-:W-:Y:S01]  /*ecf0*/  IMAD.MOV.U32 R16, RZ, RZ, R11 ;  /* 0x000000ffff107224 */ /* 0x000fe200078e000b */
[----:B------:R-:W-:Y:S01]  /*ed00*/  MOV R9, R21 ;  /* 0x0000001500097202 */ /* 0x000fe20000000f00 */
[----:B------:R-:W-:Y:S02]  /*ed10*/  IMAD.MOV.U32 R11, RZ, RZ, R8 ;  /* 0x000000ffff0b7224 */ /* 0x000fe400078e0008 */
[----:B------:R-:W-:Y:S02]  /*ed20*/  IMAD.MOV.U32 R21, RZ, RZ, R22 ;  /* 0x000000ffff157224 */ /* 0x000fe400078e0016 */
.L_x_73040:
[----:B------:R-:W-:Y:S05]  /*ed30*/  BSYNC B1 ;  /* 0x0000000000017941 */ /* 0x000fea0003800000 */
.L_x_73038:
        /* <DEDUP_REMOVED lines=9> */
.L_x_73042:
[----:B------:R-:W-:Y:S02]  /*edd0*/  IMAD.MOV.U32 R8, RZ, RZ, R16 ;  /* 0x000000ffff087224 */ /* 0x000fe400078e0010 */
[----:B------:R-:W-:Y:S01]  /*ede0*/  IMAD.MOV.U32 R18, RZ, RZ, R9 ;  /* 0x000000ffff127224 */ /* 0x000fe200078e0009 */
[----:B------:R-:W-:Y:S01]  /*edf0*/  MOV R9, R6 ;  /* 0x0000000600097202 */ /* 0x000fe20000000f00 */
[----:B------:R-:W-:Y:S02]  /*ee00*/  IMAD.MOV.U32 R16, RZ, RZ, R7 ;  /* 0x000000ffff107224 */ /* 0x000fe400078e0007 */
.L_x_73043:
[----:B------:R-:W-:Y:S05]  /*ee10*/  BSYNC B1 ;  /* 0x0000000000017941 */ /* 0x000fea0003800000 */
.L_x_73041:
        /* <DEDUP_REMOVED lines=9> */
.L_x_73045:
[----:B------:R-:W-:Y:S02]  /*eeb0*/  IMAD.MOV.U32 R6, RZ, RZ, R8 ;  /* 0x000000ffff067224 */ /* 0x000fe400078e0008 */
[----:B------:R-:W-:Y:S02]  /*eec0*/  IMAD.MOV.U32 R20, RZ, RZ, R18 ;  /* 0x000000ffff147224 */ /* 0x000fe400078e0012 */
[----:B------:R-:W-:Y:S02]  /*eed0*/  IMAD.MOV.U32 R8, RZ, RZ, R13 ;  /* 0x000000ffff087224 */ /* 0x000fe400078e000d */
[----:B------:R-:W-:Y:S02]  /*eee0*/  IMAD.MOV.U32 R18, RZ, RZ, R15 ;  /* 0x000000ffff127224 */ /* 0x000fe400078e000f */
.L_x_73046:
[----:B------:R-:W-:Y:S05]  /*eef0*/  BSYNC B1 ;  /* 0x0000000000017941 */ /* 0x000fea0003800000 */
.L_x_73044:
        /* <DEDUP_REMOVED lines=9> */
.L_x_73048:
[----:B------:R-:W-:Y:S02]  /*ef90*/  IMAD.MOV.U32 R7, RZ, RZ, R6 ;  /* 0x000000ffff077224 */ /* 0x000fe400078e0006 */
[----:B------:R-:W-:Y:S02]  /*efa0*/  IMAD.MOV.U32 R13, RZ, RZ, R20 ;  /* 0x000000ffff0d7224 */ /* 0x000fe400078e0014 */
[----:B------:R-:W-:Y:S02]  /*efb0*/  IMAD.MOV.U32 R6, RZ, RZ, R17 ;  /* 0x000000ffff067224 */ /* 0x000fe400078e0011 */
[----:B------:R-:W-:Y:S02]  /*efc0*/  IMAD.MOV.U32 R20, RZ, RZ, R23 ;  /* 0x000000ffff147224 */ /* 0x000fe400078e0017 */
.L_x_73049:
[----:B------:R-:W-:Y:S05]  /*efd0*/  BSYNC B1 ;  /* 0x0000000000017941 */ /* 0x000fea0003800000 */
.L_x_73047:
        /* <DEDUP_REMOVED lines=16> */
.L_x_73051:
[----:B------:R-:W-:Y:S02]  /*f0e0*/  IMAD.MOV.U32 R14, RZ, RZ, R3 ;  /* 0x000000ffff0e7224 */ /* 0x000fe400078e0003 */
[----:B------:R-:W-:Y:S02]  /*f0f0*/  IMAD.MOV.U32 R15, RZ, RZ, R5 ;  /* 0x000000ffff0f7224 */ /* 0x000fe400078e0005 */
[----:B------:R-:W-:Y:S02]  /*f100*/  IMAD.MOV.U32 R3, RZ, RZ, R2 ;  /* 0x000000ffff037224 */ /* 0x000fe400078e0002 */
[----:B------:R-:W-:Y:S02]  /*f110*/  IMAD.MOV.U32 R5, RZ, RZ, R4 ;  /* 0x000000ffff057224 */ /* 0x000fe400078e0004 */
.L_x_73052:
[----:B------:R-:W-:Y:S05]  /*f120*/  BSYNC B1 ;  /* 0x0000000000017941 */ /* 0x000fea0003800000 */
.L_x_73050:
        /* <DEDUP_REMOVED lines=9> */
.L_x_73054:
[----:B------:R-:W-:Y:S01]  /*f1c0*/  IMAD.MOV.U32 R17, RZ, RZ, R14 ;  /* 0x000000ffff117224 */ /* 0x000fe200078e000e */
[----:B------:R-:W-:Y:S01]  /*f1d0*/  MOV R22, R15 ;  /* 0x0000000f00167202 */ /* 0x000fe20000000f00 */
[----:B------:R-:W-:Y:S02]  /*f1e0*/  IMAD.MOV.U32 R14, RZ, RZ, R27 ;  /* 0x000000ffff0e7224 */ /* 0x000fe400078e001b */
[----:B------:R-:W-:Y:S02]  /*f1f0*/  IMAD.MOV.U32 R15, RZ, RZ, R10 ;  /* 0x000000ffff0f7224 */ /* 0x000fe400078e000a */
.L_x_73055:
[----:B------:R-:W-:Y:S05]  /*f200*/  BSYNC B1 ;  /* 0x0000000000017941 */ /* 0x000fea0003800000 */
.L_x_73053:
        /* <DEDUP_REMOVED lines=9> */
.L_x_73057:
[----:B------:R-:W-:Y:S02]  /*f2a0*/  IMAD.MOV.U32 R23, RZ, RZ, R17 ;  /* 0x000000ffff177224 */ /* 0x000fe400078e0011 */
[----:B------:R-:W-:Y:S01]  /*f2b0*/  IMAD.MOV.U32 R24, RZ, RZ, R22 ;  /* 0x000000ffff187224 */ /* 0x000fe200078e0016 */
[----:B------:R-:W-:Y:S01]  /*f2c0*/  MOV R22, R21 ;  /* 0x0000001500167202 */ /* 0x000fe20000000f00 */
[----:B------:R-:W-:Y:S02]  /*f2d0*/  IMAD.MOV.U32 R17, RZ, RZ, R11 ;  /* 0x000000ffff117224 */ /* 0x000fe400078e000b */
.L_x_73058:
[----:B------:R-:W-:Y:S05]  /*f2e0*/  BSYNC B1 ;  /* 0x0000000000017941 */ /* 0x000fea0003800000 */
.L_x_73056:
        /* <DEDUP_REMOVED lines=9> */
.L_x_73060:
[----:B------:R-:W-:Y:S02]  /*f380*/  IMAD.MOV.U32 R21, RZ, RZ, R23 ;  /* 0x000000ffff157224 */ /* 0x000fe400078e0017 */
[----:B------:R-:W-:Y:S02]  /*f390*/  IMAD.MOV.U32 R27, RZ, RZ, R24 ;  /* 0x000000ffff1b7224 */ /* 0x000fe400078e0018 */
[----:B------:R-:W-:Y:S02]  /*f3a0*/  IMAD.MOV.U32 R23, RZ, RZ, R16 ;  /* 0x000000ffff177224 */ /* 0x000fe400078e0010 */
[----:B------:R-:W-:Y:S02]  /*f3b0*/  IMAD.MOV.U32 R24, RZ, RZ, R9 ;  /* 0x000000ffff187224 */ /* 0x000fe400078e0009 */
.L_x_73061:
[----:B------:R-:W-:Y:S05]  /*f3c0*/  BSYNC B1 ;  /* 0x0000000000017941 */ /* 0x000fea0003800000 */
.L_x_73059:
        /* <DEDUP_REMOVED lines=9> */
.L_x_73063:
[----:B------:R-:W-:Y:S02]  /*f460*/  IMAD.MOV.U32 R16, RZ, RZ, R21 ;  /* 0x000000ffff107224 */ /* 0x000fe400078e0015 */
[----:B------:R-:W-:Y:S02]  /*f470*/  IMAD.MOV.U32 R28, RZ, RZ, R27 ;  /* 0x000000ffff1c7224 */ /* 0x000fe400078e001b */
[----:B------:R-:W-:Y:S02]  /*f480*/  IMAD.MOV.U32 R21, RZ, RZ, R8 ;  /* 0x000000ffff157224 */ /* 0x000fe400078e0008 */
[----:B------:R-:W-:Y:S02]  /*f490*/  IMAD.MOV.U32 R27, RZ, RZ, R18 ;  /* 0x000000ffff1b7224 */ /* 0x000fe400078e0012 */
.L_x_73064:
[----:B------:R-:W-:Y:S05]  /*f4a0*/  BSYNC B1 ;  /* 0x0000000000017941 */ /* 0x000fea0003800000 */
.L_x_73062:
        /* <DEDUP_REMOVED lines=9> */
.L_x_73066:
[----:B------:R-:W-:Y:S01]  /*f540*/  IMAD.MOV.U32 R18, RZ, RZ, R16 ;  /* 0x000000ffff127224 */ /* 0x000fe200078e0010 */
[----:B------:R-:W-:Y:S01]  /*f550*/  MOV R29, R28 ;  /* 0x0000001c001d7202 */ /* 0x000fe20000000f00 */
[----:B------:R-:W-:Y:S02]  /*f560*/  IMAD.MOV.U32 R16, RZ, RZ, R6 ;  /* 0x000000ffff107224 */ /* 0x000fe400078e0006 */
[----:B------:R-:W-:Y:S02]  /*f570*/  IMAD.MOV.U32 R28, RZ, RZ, R20 ;  /* 0x000000ffff1c7224 */ /* 0x000fe400078e0014 */
.L_x_73067:
[----:B------:R-:W-:Y:S05]  /*f580*/  BSYNC B1 ;  /* 0x0000000000017941 */ /* 0x000fea0003800000 */
.L_x_73065:
        /* <DEDUP_REMOVED lines=9> */
.L_x_73069:
[----:B------:R-:W-:Y:S02]  /*f620*/  IMAD.MOV.U32 R20, RZ, RZ, R18 ;  /* 0x000000ffff147224 */ /* 0x000fe400078e0012 */
[----:B------:R-:W-:Y:S01]  /*f630*/  IMAD.MOV.U32 R30, RZ, RZ, R29 ;  /* 0x000000ffff1e7224 */ /* 0x000fe200078e001d */
[----:B------:R-:W-:Y:S01]  /*f640*/  MOV R29, R13 ;  /* 0x0000000d001d7202 */ /* 0x000fe20000000f00 */
[----:B------:R-:W-:Y:S02]  /*f650*/  IMAD.MOV.U32 R18, RZ, RZ, R7 ;  /* 0x000000ffff127224 */ /* 0x000fe400078e0007 */
.L_x_73070:
[----:B------:R-:W-:Y:S05]  /*f660*/  BSYNC B1 ;  /* 0x0000000000017941 */ /* 0x000fea0003800000 */
.L_x_73068:
        /* <DEDUP_REMOVED lines=16> */
.L_x_73072:
[----:B------:R-:W-:Y:S02]  /*f770*/  IMAD.MOV.U32 R2, RZ, RZ, R3 ;  /* 0x000000ffff027224 */ /* 0x000fe400078e0003 */
[----:B------:R-:W-:Y:S01]  /*f780*/  IMAD.MOV.U32 R4, RZ, RZ, R5 ;  /* 0x000000ffff047224 */ /* 0x000fe200078e0005 */
[----:B------:R-:W-:Y:S01]  /*f790*/  MOV R5, R15 ;  /* 0x0000000f00057202 */ /* 0x000fe20000000f00 */
[----:B------:R-:W-:Y:S02]  /*f7a0*/  IMAD.MOV.U32 R3, RZ, RZ, R14 ;  /* 0x000000ffff037224 */ /* 0x000fe400078e000e */
.L_x_73073:
[----:B------:R-:W-:Y:S05]  /*f7b0*/  BSYNC B1 ;  /* 0x0000000000017941 */ /* 0x000fea0003800000 */
.L_x_73071:
        /* <DEDUP_REMOVED lines=9> */
.L_x_73075:
[----:B------:R-:W-:Y:S02]  /*f850*/  IMAD.MOV.U32 R11, RZ, RZ, R2 ;  /* 0x000000ffff0b7224 */ /* 0x000fe400078e0002 */
[----:B------:R-:W-:Y:S02]  /*f860*/  IMAD.MOV.U32 R39, RZ, RZ, R4 ;  /* 0x000000ffff277224 */ /* 0x000fe400078e0004 */
[----:B------:R-:W-:Y:S02]  /*f870*/  IMAD.MOV.U32 R2, RZ, RZ, R17 ;  /* 0x000000ffff027224 */ /* 0x000fe400078e0011 */
[----:B------:R-:W-:Y:S02]  /*f880*/  IMAD.MOV.U32 R4, RZ, RZ, R22 ;  /* 0x000000ffff047224 */ /* 0x000fe400078e0016 */
.L_x_73076:
[----:B------:R-:W-:Y:S05]  /*f890*/  BSYNC B1 ;  /* 0x0000000000017941 */ /* 0x000fea0003800000 */
.L_x_73074:
        /* <DEDUP_REMOVED lines=9> */
.L_x_73078:
[----:B------:R-:W-:Y:S02]  /*f930*/  IMAD.MOV.U32 R10, RZ, RZ, R11 ;  /* 0x000000ffff0a7224 */ /* 0x000fe400078e000b */
[----:B------:R-:W-:Y:S02]  /*f940*/  IMAD.MOV.U32 R38, RZ, RZ, R39 ;  /* 0x000000ffff267224 */ /* 0x000fe400078e0027 */
[----:B------:R-:W-:Y:S02]  /*f950*/  IMAD.MOV.U32 R11, RZ, RZ, R23 ;  /* 0x000000ffff0b7224 */ /* 0x000fe400078e0017 */
[----:B------:R-:W-:Y:S02]  /*f960*/  IMAD.MOV.U32 R39, RZ, RZ, R24 ;  /* 0x000000ffff277224 */ /* 0x000fe400078e0018 */
.L_x_73079:
[----:B------:R-:W-:Y:S05]  /*f970*/  BSYNC B1 ;  /* 0x0000000000017941 */ /* 0x000fea0003800000 */
.L_x_73077:
        /* <DEDUP_REMOVED lines=9> */
.L_x_73081:
[----:B------:R-:W-:Y:S01]  /*fa10*/  IMAD.MOV.U32 R9, RZ, RZ, R10 ;  /* 0x000000ffff097224 */ /* 0x000fe200078e000a */
[----:B------:R-:W-:Y:S01]  /*fa20*/  MOV R37, R38 ;  /* 0x0000002600257202 */ /* 0x000fe20000000f00 */
[----:B------:R-:W-:Y:S02]  /*fa30*/  IMAD.MOV.U32 R10, RZ, RZ, R21 ;  /* 0x000000ffff0a7224 */ /* 0x000fe400078e0015 */
[----:B------:R-:W-:Y:S02]  /*fa40*/  IMAD.MOV.U32 R38, RZ, RZ, R27 ;  /* 0x000000ffff267224 */ /* 0x000fe400078e001b */
.L_x_73082:
[----:B------:R-:W-:Y:S05]  /*fa50*/  BSYNC B1 ;  /* 0x0000000000017941 */ /* 0x000fea0003800000 */
.L_x_73080:
        /* <DEDUP_REMOVED lines=9> */
.L_x_73084:
[----:B------:R-:W-:Y:S02]  /*faf0*/  IMAD.MOV.U32 R8, RZ, RZ, R9 ;  /* 0x000000ffff087224 */ /* 0x000fe400078e0009 */
[----:B------:R-:W-:Y:S01]  /*fb00*/  IMAD.MOV.U32 R36, RZ, RZ, R37 ;  /* 0x000000ffff247224 */ /* 0x000fe200078e0025 */
[----:B------:R-:W-:Y:S01]  /*fb10*/  MOV R37, R28 ;  /* 0x0000001c00257202 */ /* 0x000fe20000000f00 */
[----:B------:R-:W-:Y:S02]  /*fb20*/  IMAD.MOV.U32 R9, RZ, RZ, R16 ;  /* 0x000000ffff097224 */ /* 0x000fe400078e0010 */
.L_x_73085:
[----:B------:R-:W-:Y:S05]  /*fb30*/  BSYNC B1 ;  /* 0x0000000000017941 */ /* 0x000fea0003800000 */
.L_x_73083:
        /* <DEDUP_REMOVED lines=9> */
.L_x_73087:
[----:B------:R-:W-:Y:S02]  /*fbd0*/  IMAD.MOV.U32 R7, RZ, RZ, R8 ;  /* 0x000000ffff077224 */ /* 0x000fe400078e0008 */
[----:B------:R-:W-:Y:S02]  /*fbe0*/  IMAD.MOV.U32 R35, RZ, RZ, R36 ;  /* 0x000000ffff237224 */ /* 0x000fe400078e0024 */
[----:B------:R-:W-:Y:S02]  /*fbf0*/  IMAD.MOV.U32 R8, RZ, RZ, R18 ;  /* 0x000000ffff087224 */ /* 0x000fe400078e0012 */
[----:B------:R-:W-:Y:S02]  /*fc00*/  IMAD.MOV.U32 R36, RZ, RZ, R29 ;  /* 0x000000ffff247224 */ /* 0x000fe400078e001d */
.L_x_73088:
[----:B------:R-:W-:Y:S05]  /*fc10*/  BSYNC B1 ;  /* 0x0000000000017941 */ /* 0x000fea0003800000 */
.L_x_73086:
        /* <DEDUP_REMOVED lines=9> */
.L_x_73090:
[----:B------:R-:W-:Y:S02]  /*fcb0*/  IMAD.MOV.U32 R6, RZ, RZ, R7 ;  /* 0x000000ffff067224 */ /* 0x000fe400078e0007 */
[----:B------:R-:W-:Y:S02]  /*fcc0*/  IMAD.MOV.U32 R34, RZ, RZ, R35 ;  /* 0x000000ffff227224 */ /* 0x000fe400078e0023 */
[----:B------:R-:W-:Y:S02]  /*fcd0*/  IMAD.MOV.U32 R7, RZ, RZ, R20 ;  /* 0x000000ffff077224 */ /* 0x000fe400078e0014 */
[----:B------:R-:W-:Y:S02]  /*fce0*/  IMAD.MOV.U32 R35, RZ, RZ, R30 ;  /* 0x000000ffff237224 */ /* 0x000fe400078e001e */
.L_x_73091:
[----:B------:R-:W-:Y:S05]  /*fcf0*/  BSYNC B1 ;  /* 0x0000000000017941 */ /* 0x000fea0003800000 */
.L_x_73089:
[----:B------:R-:W-:Y:S02]  /*fd00*/  FADD.FTZ R33, R19, R33 ;  /* 0x0000002113217221 */ /* 0x000fe40000010000 */
[----:B------:R-:W-:Y:S02]  /*fd10*/  IMAD.MOV.U32 R32, RZ, RZ, R0 ;  /* 0x000000ffff207224 */ /* 0x000fe400078e0000 */
.L_x_72923:
[----:B--234-:R-:W-:Y:S05]  /*fd20*/  BSYNC B0 ;  /* 0x0000000000007941 */ /* 0x01cfea0003800000 */
.L_x_72922:
        /* <DEDUP_REMOVED lines=46> */
.L_x_73095:
[----:B------:R-:W-:Y:S02]  /*10010*/  IMAD.MOV.U32 R17, RZ, RZ, R3 ;  /* 0x000000ffff117224 */ /* 0x000fe400078e0003 */
[----:B------:R-:W-:Y:S02]  /*10020*/  IMAD.MOV.U32 R32, RZ, RZ, R5 ;  /* 0x000000ffff207224 */ /* 0x000fe400078e0005 */
[----:B------:R-:W-:Y:S02]  /*10030*/  IMAD.MOV.U32 R3, RZ, RZ, R2 ;  /* 0x000000ffff037224 */ /* 0x000fe400078e0002 */
[----:B------:R-:W-:Y:S02]  /*10040*/  IMAD.MOV.U32 R5, RZ, RZ, R4 ;  /* 0x000000ffff057224 */ /* 0x000fe400078e0004 */
.L_x_73096:
[----:B------:R-:W-:Y:S05]  /*10050*/  BSYNC B1 ;  /* 0x0000000000017941 */ /* 0x000fea0003800000 */
.L_x_73094:
        /* <DEDUP_REMOVED lines=9> */
.L_x_73098:
[----:B------:R-:W-:Y:S01]  /*100f0*/  MOV R23, R17 ;  /* 0x0000001100177202 */ /* 0x000fe20000000f00 */
[----:B------:R-:W-:Y:S02]  /*10100*/  IMAD.MOV.U32 R21, RZ, RZ, R32 ;  /* 0x000000ffff157224 */ /* 0x000fe400078e0020 */
[----:B------:R-:W-:Y:S02]  /*10110*/  IMAD.MOV.U32 R17, RZ, RZ, R11 ;  /* 0x000000ffff117224 */ /* 0x000fe400078e000b */
[----:B------:R-:W-:Y:S02]  /*10120*/  IMAD.MOV.U32 R32, RZ, RZ, R39 ;  /* 0x000000ffff207224 */ /* 0x000fe400078e0027 */
.L_x_73099:
[----:B------:R-:W-:Y:S05]  /*10130*/  BSYNC B1 ;  /* 0x0000000000017941 */ /* 0x000fea0003800000 */
.L_x_73097:
        /* <DEDUP_REMOVED lines=9> */
.L_x_73101:
[----:B------:R-:W-:Y:S01]  /*101d0*/  IMAD.MOV.U32 R4, RZ, RZ, R23 ;  /* 0x000000ffff047224 */ /* 0x000fe200078e0017 */
[----:B------:R-:W-:Y:S01]  /*101e0*/  MOV R23, R10 ;  /* 0x0000000a00177202 */ /* 0x000fe20000000f00 */
[----:B------:R-:W-:Y:S02]  /*101f0*/  IMAD.MOV.U32 R2, RZ, RZ, R21 ;  /* 0x000000ffff027224 */ /* 0x000fe400078e0015 */
[----:B------:R-:W-:Y:S02]  /*10200*/  IMAD.MOV.U32 R21, RZ, RZ, R38 ;  /* 0x000000ffff157224 */ /* 0x000fe400078e0026 */
.L_x_73102:
[----:B------:R-:W-:Y:S05]  /*10210*/  BSYNC B1 ;  /* 0x0000000000017941 */ /* 0x000fea0003800000 */
.L_x_73100:
        /* <DEDUP_REMOVED lines=9> */
.L_x_73104:
[----:B------:R-:W-:Y:S02]  /*102b0*/  IMAD.MOV.U32 R27, RZ, RZ, R4 ;  /* 0x000000ffff1b7224 */ /* 0x000fe400078e0004 */
[----:B------:R-:W-:Y:S02]  /*102c0*/  IMAD.MOV.U32 R11, RZ, RZ, R2 ;  /* 0x000000ffff0b7224 */ /* 0x000fe400078e0002 */
[----:B------:R-:W-:Y:S02]  /*102d0*/  IMAD.MOV.U32 R4, RZ, RZ, R9 ;  /* 0x000000ffff047224 */ /* 0x000fe400078e0009 */
[----:B------:R-:W-:Y:S02]  /*102e0*/  IMAD.MOV.U32 R2, RZ, RZ, R37 ;  /* 0x000000ffff027224 */ /* 0x000fe400078e0025 */
.L_x_73105:
[----:B------:R-:W-:Y:S05]  /*102f0*/  BSYNC B1 ;  /* 0x0000000000017941 */ /* 0x000fea0003800000 */
.L_x_73103:
        /* <DEDUP_REMOVED lines=9> */
.L_x_73107:
[----:B------:R-:W-:Y:S02]  /*10390*/  IMAD.MOV.U32 R38, RZ, RZ, R27 ;  /* 0x000000ffff267224 */ /* 0x000fe400078e001b */
[----:B------:R-:W-:Y:S02]  /*103a0*/  IMAD.MOV.U32 R10, RZ, RZ, R11 ;  /* 0x000000ffff0a7224 */ /* 0x000fe400078e000b */
[----:B------:R-:W-:Y:S02]  /*103b0*/  IMAD.MOV.U32 R27, RZ, RZ, R8 ;  /* 0x000000ffff1b7224 */ /* 0x000fe400078e0008 */
[----:B------:R-:W-:Y:S02]  /*103c0*/  IMAD.MOV.U32 R11, RZ, RZ, R36 ;  /* 0x000000ffff0b7224 */ /* 0x000fe400078e0024 */
.L_x_73108:
[----:B------:R-:W-:Y:S05]  /*103d0*/  BSYNC B1 ;  /* 0x0000000000017941 */ /* 0x000fea0003800000 */
.L_x_73106:
        /* <DEDUP_REMOVED lines=9> */
.L_x_73110:
[----:B------:R-:W-:Y:S01]  /*10470*/  MOV R29, R38 ;  /* 0x00000026001d7202 */ /* 0x000fe20000000f00 */
[----:B------:R-:W-:Y:S02]  /*10480*/  IMAD.MOV.U32 R9, RZ, RZ, R10 ;  /* 0x000000ffff097224 */ /* 0x000fe400078e000a */
[----:B------:R-:W-:Y:S02]  /*10490*/  IMAD.MOV.U32 R38, RZ, RZ, R7 ;  /* 0x000000ffff267224 */ /* 0x000fe400078e0007 */
[----:B------:R-:W-:Y:S02]  /*104a0*/  IMAD.MOV.U32 R10, RZ, RZ, R35 ;  /* 0x000000ffff0a7224 */ /* 0x000fe400078e0023 */
.L_x_73111:
[----:B------:R-:W-:Y:S05]  /*104b0*/  BSYNC B1 ;  /* 0x0000000000017941 */ /* 0x000fea0003800000 */
.L_x_73109:
        /* <DEDUP_REMOVED lines=9> */
.L_x_73113:
[----:B------:R-:W-:Y:S01]  /*10550*/  IMAD.MOV.U32 R8, RZ, RZ, R29 ;  /* 0x000000ffff087224 */ /* 0x000fe200078e001d */
[----:B------:R-:W-:Y:S01]  /*10560*/  MOV R29, R6 ;  /* 0x00000006001d7202 */ /* 0x000fe20000000f00 */
[----:B------:R-:W-:Y:S02]  /*10570*/  IMAD.MOV.U32 R7, RZ, RZ, R9 ;  /* 0x000000ffff077224 */ /* 0x000fe400078e0009 */
[----:B------:R-:W-:Y:S02]  /*10580*/  IMAD.MOV.U32 R9, RZ, RZ, R34 ;  /* 0x000000ffff097224 */ /* 0x000fe400078e0022 */
.L_x_73114:
[----:B------:R-:W-:Y:S05]  /*10590*/  BSYNC B1 ;  /* 0x0000000000017941 */ /* 0x000fea0003800000 */
.L_x_73112:
        /* <DEDUP_REMOVED lines=16> */
.L_x_73116:
[----:B------:R-:W-:Y:S01]  /*106a0*/  IMAD.MOV.U32 R24, RZ, RZ, R3 ;  /* 0x000000ffff187224 */ /* 0x000fe200078e0003 */
[----:B------:R-:W-:Y:S01]  /*106b0*/  MOV R3, R17 ;  /* 0x0000001100037202 */ /* 0x000fe20000000f00 */
[----:B------:R-:W-:Y:S02]  /*106c0*/  IMAD.MOV.U32 R6, RZ, RZ, R5 ;  /* 0x000000ffff067224 */ /* 0x000fe400078e0005 */
[----:B------:R-:W-:Y:S02]  /*106d0*/  IMAD.MOV.U32 R5, RZ, RZ, R32 ;  /* 0x000000ffff057224 */ /* 0x000fe400078e0020 */
.L_x_73117:
[----:B------:R-:W-:Y:S05]  /*106e0*/  BSYNC B1 ;  /* 0x0000000000017941 */ /* 0x000fea0003800000 */
.L_x_73115:
        /* <DEDUP_REMOVED lines=9> */
.L_x_73119:
[----:B------:R-:W-:Y:S02]  /*10780*/  IMAD.MOV.U32 R17, RZ, RZ, R24 ;  /* 0x000000ffff117224 */ /* 0x000fe400078e0018 */
[----:B------:R-:W-:Y:S02]  /*10790*/  IMAD.MOV.U32 R15, RZ, RZ, R6 ;  /* 0x000000ffff0f7224 */ /* 0x000fe400078e0006 */
[----:B------:R-:W-:Y:S02]  /*107a0*/  IMAD.MOV.U32 R24, RZ, RZ, R23 ;  /* 0x000000ffff187224 */ /* 0x000fe400078e0017 */
[----:B------:R-:W-:Y:S02]  /*107b0*/  IMAD.MOV.U32 R6, RZ, RZ, R21 ;  /* 0x000000ffff067224 */ /* 0x000fe400078e0015 */
.L_x_73120:
[----:B------:R-:W-:Y:S05]  /*107c0*/  BSYNC B1 ;  /* 0x0000000000017941 */ /* 0x000fea0003800000 */
.L_x_73118:
        /* <DEDUP_REMOVED lines=9> */
.L_x_73122:
[----:B------:R-:W-:Y:S02]  /*10860*/  IMAD.MOV.U32 R34, RZ, RZ, R17 ;  /* 0x000000ffff227224 */ /* 0x000fe400078e0011 */
[----:B------:R-:W-:Y:S02]  /*10870*/  IMAD.MOV.U32 R32, RZ, RZ, R15 ;  /* 0x000000ffff207224 */ /* 0x000fe400078e000f */
[----:B------:R-:W-:Y:S02]  /*10880*/  IMAD.MOV.U32 R17, RZ, RZ, R4 ;  /* 0x000000ffff117224 */ /* 0x000fe400078e0004 */
[----:B------:R-:W-:Y:S02]  /*10890*/  IMAD.MOV.U32 R15, RZ, RZ, R2 ;  /* 0x000000ffff0f7224 */ /* 0x000fe400078e0002 */
.L_x_73123:
[----:B------:R-:W-:Y:S05]  /*108a0*/  BSYNC B1 ;  /* 0x0000000000017941 */ /* 0x000fea0003800000 */
.L_x_73121:
        /* <DEDUP_REMOVED lines=9> */
.L_x_73125:
[----:B------:R-:W-:Y:S01]  /*10940*/  MOV R23, R34 ;  /* 0x0000002200177202 */ /* 0x000fe20000000f00 */
[----:B------:R-:W-:Y:S02]  /*10950*/  IMAD.MOV.U32 R21, RZ, RZ, R32 ;  /* 0x000000ffff157224 */ /* 0x000fe400078e0020 */
[----:B------:R-:W-:Y:S02]  /*10960*/  IMAD.MOV.U32 R34, RZ, RZ, R27 ;  /* 0x000000ffff227224 */ /* 0x000fe400078e001b */
[----:B------:R-:W-:Y:S02]  /*10970*/  IMAD.MOV.U32 R32, RZ, RZ, R11 ;  /* 0x000000ffff207224 */ /* 0x000fe400078e000b */
.L_x_73126:
[----:B------:R-:W-:Y:S05]  /*10980*/  BSYNC B1 ;  /* 0x0000000000017941 */ /* 0x000fea0003800000 */
.L_x_73124:
        /* <DEDUP_REMOVED lines=9> */
.L_x_73128:
[----:B------:R-:W-:Y:S01]  /*10a20*/  IMAD.MOV.U32 R4, RZ, RZ, R23 ;  /* 0x000000ffff047224 */ /* 0x000fe200078e0017 */
[----:B------:R-:W-:Y:S01]  /*10a30*/  MOV R23, R38 ;  /* 0x0000002600177202 */ /* 0x000fe20000000f00 */
[----:B------:R-:W-:Y:S02]  /*10a40*/  IMAD.MOV.U32 R2, RZ, RZ, R21 ;  /* 0x000000ffff027224 */ /* 0x000fe400078e0015 */
[----:B------:R-:W-:Y:S02]  /*10a50*/  IMAD.MOV.U32 R21, RZ, RZ, R10 ;  /* 0x000000ffff157224 */ /* 0x000fe400078e000a */
.L_x_73129:
[----:B------:R-:W-:Y:S05]  /*10a60*/  BSYNC B1 ;  /* 0x0000000000017941 */ /* 0x000fea0003800000 */
.L_x_73127:
        /* <DEDUP_REMOVED lines=9> */
.L_x_73131:
[----:B------:R-:W-:Y:S02]  /*10b00*/  IMAD.MOV.U32 R11, RZ, RZ, R4 ;  /* 0x000000ffff0b7224 */ /* 0x000fe400078e0004 */
[----:B------:R-:W-:Y:S02]  /*10b10*/  IMAD.MOV.U32 R10, RZ, RZ, R2 ;  /* 0x000000ffff0a7224 */ /* 0x000fe400078e0002 */
[----:B------:R-:W-:Y:S02]  /*10b20*/  IMAD.MOV.U32 R4, RZ, RZ, R29 ;  /* 0x000000ffff047224 */ /* 0x000fe400078e001d */
[----:B------:R-:W-:Y:S02]  /*10b30*/  IMAD.MOV.U32 R2, RZ, RZ, R9 ;  /* 0x000000ffff027224 */ /* 0x000fe400078e0009 */
.L_x_73132:
[----:B------:R-:W-:Y:S05]  /*10b40*/  BSYNC B1 ;  /* 0x0000000000017941 */ /* 0x000fea0003800000 */
.L_x_73130:
        /* <DEDUP_REMOVED lines=9> */
.L_x_73134:
[----:B------:R-:W-:Y:S02]  /*10be0*/  IMAD.MOV.U32 R27, RZ, RZ, R11 ;  /* 0x000000ffff1b7224 */ /* 0x000fe400078e000b */
[----:B------:R-:W-:Y:S02]  /*10bf0*/  IMAD.MOV.U32 R9, RZ, RZ, R10 ;  /* 0x000000ffff097224 */ /* 0x000fe400078e000a */
[----:B------:R-:W-:Y:S02]  /*10c00*/  IMAD.MOV.U32 R11, RZ, RZ, R8 ;  /* 0x000000ffff0b7224 */ /* 0x000fe400078e0008 */
[----:B------:R-:W-:Y:S02]  /*10c10*/  IMAD.MOV.U32 R10, RZ, RZ, R7 ;  /* 0x000000ffff0a7224 */ /* 0x000fe400078e0007 */
.L_x_73135:
[----:B------:R-:W-:Y:S05]  /*10c20*/  BSYNC B1 ;  /* 0x0000000000017941 */ /* 0x000fea0003800000 */
.L_x_73133:
        /* <DEDUP_REMOVED lines=16> */
.L_x_73137:
[----:B------:R-:W-:Y:S02]  /*10d30*/  IMAD.MOV.U32 R22, RZ, RZ, R3 ;  /* 0x000000ffff167224 */ /* 0x000fe400078e0003 */
[----:B------:R-:W-:Y:S02]  /*10d40*/  IMAD.MOV.U32 R8, RZ, RZ, R5 ;  /* 0x000000ffff087224 */ /* 0x000fe400078e0005 */
[----:B------:R-:W-:Y:S02]  /*10d50*/  IMAD.MOV.U32 R3, RZ, RZ, R24 ;  /* 0x000000ffff037224 */ /* 0x000fe400078e0018 */
[----:B------:R-:W-:Y:S02]  /*10d60*/  IMAD.MOV.U32 R5, RZ, RZ, R6 ;  /* 0x000000ffff057224 */ /* 0x000fe400078e0006 */
.L_x_73138:
[----:B------:R-:W-:Y:S05]  /*10d70*/  BSYNC B1 ;  /* 0x0000000000017941 */ /* 0x000fea0003800000 */
.L_x_73136:
        /* <DEDUP_REMOVED lines=9> */
.L_x_73140:
[----:B------:R-:W-:Y:S01]  /*10e10*/  MOV R13, R22 ;  /* 0x00000016000d7202 */ /* 0x000fe20000000f00 */
[----:B------:R-:W-:Y:S02]  /*10e20*/  IMAD.MOV.U32 R7, RZ, RZ, R8 ;  /* 0x000000ffff077224 */ /* 0x000fe400078e0008 */
[----:B------:R-:W-:Y:S02]  /*10e30*/  IMAD.MOV.U32 R22, RZ, RZ, R17 ;  /* 0x000000ffff167224 */ /* 0x000fe400078e0011 */
[----:B------:R-:W-:Y:S02]  /*10e40*/  IMAD.MOV.U32 R8, RZ, RZ, R15 ;  /* 0x000000ffff087224 */ /* 0x000fe400078e000f */
.L_x_73141:
[----:B------:R-:W-:Y:S05]  /*10e50*/  BSYNC B1 ;  /* 0x0000000000017941 */ /* 0x000fea0003800000 */
.L_x_73139:
        /* <DEDUP_REMOVED lines=9> */
.L_x_73143:
[----:B------:R-:W-:Y:S01]  /*10ef0*/  IMAD.MOV.U32 R24, RZ, RZ, R13 ;  /* 0x000000ffff187224 */ /* 0x000fe200078e000d */
[----:B------:R-:W-:Y:S01]  /*10f00*/  MOV R13, R34 ;  /* 0x00000022000d7202 */ /* 0x000fe20000000f00 */
[----:B------:R-:W-:Y:S02]  /*10f10*/  IMAD.MOV.U32 R6, RZ, RZ, R7 ;  /* 0x000000ffff067224 */ /* 0x000fe400078e0007 */
[----:B------:R-:W-:Y:S02]  /*10f20*/  IMAD.MOV.U32 R7, RZ, RZ, R32 ;  /* 0x000000ffff077224 */ /* 0x000fe400078e0020 */
.L_x_73144:
[----:B------:R-:W-:Y:S05]  /*10f30*/  BSYNC B1 ;  /* 0x0000000000017941 */ /* 0x000fea0003800000 */
.L_x_73142:
        /* <DEDUP_REMOVED lines=9> */
.L_x_73146:
[----:B------:R-:W-:Y:S02]  /*10fd0*/  IMAD.MOV.U32 R17, RZ, RZ, R24 ;  /* 0x000000ffff117224 */ /* 0x000fe400078e0018 */
[----:B------:R-:W-:Y:S02]  /*10fe0*/  IMAD.MOV.U32 R15, RZ, RZ, R6 ;  /* 0x000000ffff0f7224 */ /* 0x000fe400078e0006 */
[----:B------:R-:W-:Y:S02]  /*10ff0*/  IMAD.MOV.U32 R24, RZ, RZ, R23 ;  /* 0x000000ffff187224 */ /* 0x000fe400078e0017 */
[----:B------:R-:W-:Y:S02]  /*11000*/  IMAD.MOV.U32 R6, RZ, RZ, R21 ;  /* 0x000000ffff067224 */ /* 0x000fe400078e0015 */
.L_x_73147:
[----:B------:R-:W-:Y:S05]  /*11010*/  BSYNC B1 ;  /* 0x0000000000017941 */ /* 0x000fea0003800000 */
.L_x_73145:
        /* <DEDUP_REMOVED lines=9> */
.L_x_73149:
[----:B------:R-:W-:Y:S02]  /*110b0*/  IMAD.MOV.U32 R32, RZ, RZ, R17 ;  /* 0x000000ffff207224 */ /* 0x000fe400078e0011 */
[----:B------:R-:W-:Y:S02]  /*110c0*/  IMAD.MOV.U32 R21, RZ, RZ, R15 ;  /* 0x000000ffff157224 */ /* 0x000fe400078e000f */
[----:B------:R-:W-:Y:S02]  /*110d0*/  IMAD.MOV.U32 R17, RZ, RZ, R4 ;  /* 0x000000ffff117224 */ /* 0x000fe400078e0004 */
[----:B------:R-:W-:Y:S02]  /*110e0*/  IMAD.MOV.U32 R15, RZ, RZ, R2 ;  /* 0x000000ffff0f7224 */ /* 0x000fe400078e0002 */
.L_x_73150:
[----:B------:R-:W-:Y:S05]  /*110f0*/  BSYNC B1 ;  /* 0x0000000000017941 */ /* 0x000fea0003800000 */
.L_x_73148:
        /* <DEDUP_REMOVED lines=9> */
.L_x_73152:
[----:B------:R-:W-:Y:S01]  /*11190*/  MOV R4, R32 ;  /* 0x0000002000047202 */ /* 0x000fe20000000f00 */
[----:B------:R-:W-:Y:S02]  /*111a0*/  IMAD.MOV.U32 R2, RZ, RZ, R21 ;  /* 0x000000ffff027224 */ /* 0x000fe400078e0015 */
[----:B------:R-:W-:Y:S02]  /*111b0*/  IMAD.MOV.U32 R32, RZ, RZ, R11 ;  /* 0x000000ffff207224 */ /* 0x000fe400078e000b */
[----:B------:R-:W-:Y:S02]  /*111c0*/  IMAD.MOV.U32 R21, RZ, RZ, R10 ;  /* 0x000000ffff157224 */ /* 0x000fe400078e000a */
.L_x_73153:
[----:B------:R-:W-:Y:S05]  /*111d0*/  BSYNC B1 ;  /* 0x0000000000017941 */ /* 0x000fea0003800000 */
.L_x_73151:
        /* <DEDUP_REMOVED lines=9> */
.L_x_73155:
[----:B------:R-:W-:Y:S01]  /*11270*/  IMAD.MOV.U32 R11, RZ, RZ, R4 ;  /* 0x000000ffff0b7224 */ /* 0x000fe200078e0004 */
[----:B------:R-:W-:Y:S01]  /*11280*/  MOV R4, R27 ;  /* 0x0000001b00047202 */ /* 0x000fe20000000f00 */
[----:B------:R-:W-:Y:S02]  /*11290*/  IMAD.MOV.U32 R10, RZ, RZ, R2 ;  /* 0x000000ffff0a7224 */ /* 0x000fe400078e0002 */
[----:B------:R-:W-:Y:S02]  /*112a0*/  IMAD.MOV.U32 R2, RZ, RZ, R9 ;  /* 0x000000ffff027224 */ /* 0x000fe400078e0009 */
.L_x_73156:
[----:B------:R-:W-:Y:S05]  /*112b0*/  BSYNC B1 ;  /* 0x0000000000017941 */ /* 0x000fea0003800000 */
.L_x_73154:
        /* <DEDUP_REMOVED lines=16> */
.L_x_73158:
[----:B------:R-:W-:Y:S01]  /*113c0*/  IMAD.MOV.U32 R20, RZ, RZ, R3 ;  /* 0x000000ffff147224 */ /* 0x000fe200078e0003 */
[----:B------:R-:W-:Y:S01]  /*113d0*/  MOV R3, R22 ;  /* 0x0000001600037202 */ /* 0x000fe20000000f00 */
[----:B------:R-:W-:Y:S02]  /*113e0*/  IMAD.MOV.U32 R34, RZ, RZ, R5 ;  /* 0x000000ffff227224 */ /* 0x000fe400078e0005 */
[----:B------:R-:W-:Y:S02]  /*113f0*/  IMAD.MOV.U32 R5, RZ, RZ, R8 ;  /* 0x000000ffff057224 */ /* 0x000fe400078e0008 */
.L_x_73159:
[----:B------:R-:W-:Y:S05]  /*11400*/  BSYNC B1 ;  /* 0x0000000000017941 */ /* 0x000fea0003800000 */
.L_x_73157:
        /* <DEDUP_REMOVED lines=9> */
.L_x_73161:
[----:B------:R-:W-:Y:S02]  /*114a0*/  IMAD.MOV.U32 R9, RZ, RZ, R20 ;  /* 0x000000ffff097224 */ /* 0x000fe400078e0014 */
[----:B------:R-:W-:Y:S02]  /*114b0*/  IMAD.MOV.U32 R23, RZ, RZ, R34 ;  /* 0x000000ffff177224 */ /* 0x000fe400078e0022 */
[----:B------:R-:W-:Y:S02]  /*114c0*/  IMAD.MOV.U32 R20, RZ, RZ, R13 ;  /* 0x000000ffff147224 */ /* 0x000fe400078e000d */
[----:B------:R-:W-:Y:S02]  /*114d0*/  IMAD.MOV.U32 R34, RZ, RZ, R7 ;  /* 0x000000ffff227224 */ /* 0x000fe400078e0007 */
.L_x_73162:
[----:B------:R-:W-:Y:S05]  /*114e0*/  BSYNC B1 ;  /* 0x0000000000017941 */ /* 0x000fea0003800000 */
.L_x_73160:
        /* <DEDUP_REMOVED lines=9> */
.L_x_73164:
[----:B------:R-:W-:Y:S02]  /*11580*/  IMAD.MOV.U32 R8, RZ, RZ, R9 ;  /* 0x000000ffff087224 */ /* 0x000fe400078e0009 */
[----:B------:R-:W-:Y:S02]  /*11590*/  IMAD.MOV.U32 R22, RZ, RZ, R23 ;  /* 0x000000ffff167224 */ /* 0x000fe400078e0017 */
[----:B------:R-:W-:Y:S02]  /*115a0*/  IMAD.MOV.U32 R9, RZ, RZ, R24 ;  /* 0x000000ffff097224 */ /* 0x000fe400078e0018 */
[----:B------:R-:W-:Y:S02]  /*115b0*/  IMAD.MOV.U32 R23, RZ, RZ, R6 ;  /* 0x000000ffff177224 */ /* 0x000fe400078e0006 */
.L_x_73165:
[----:B------:R-:W-:Y:S05]  /*115c0*/  BSYNC B1 ;  /* 0x0000000000017941 */ /* 0x000fea0003800000 */
.L_x_73163:
        /* <DEDUP_REMOVED lines=9> */
.L_x_73167:
[----:B------:R-:W-:Y:S01]  /*11660*/  MOV R7, R8 ;  /* 0x0000000800077202 */ /* 0x000fe20000000f00 */
[----:B------:R-:W-:Y:S02]  /*11670*/  IMAD.MOV.U32 R6, RZ, RZ, R22 ;  /* 0x000000ffff067224 */ /* 0x000fe400078e0016 */
[----:B------:R-:W-:Y:S02]  /*11680*/  IMAD.MOV.U32 R8, RZ, RZ, R17 ;  /* 0x000000ffff087224 */ /* 0x000fe400078e0011 */
[----:B------:R-:W-:Y:S02]  /*11690*/  IMAD.MOV.U32 R22, RZ, RZ, R15 ;  /* 0x000000ffff167224 */ /* 0x000fe400078e000f */
.L_x_73168:
[----:B------:R-:W-:Y:S05]  /*116a0*/  BSYNC B1 ;  /* 0x0000000000017941 */ /* 0x000fea0003800000 */
.L_x_73166:
        /* <DEDUP_REMOVED lines=9> */
.L_x_73170:
[----:B------:R-:W-:Y:S01]  /*11740*/  IMAD.MOV.U32 R13, RZ, RZ, R7 ;  /* 0x000000ffff0d7224 */ /* 0x000fe200078e0007 */
[----:B------:R-:W-:Y:S01]  /*11750*/  MOV R7, R32 ;  /* 0x0000002000077202 */ /* 0x000fe20000000f00 */
[----:B------:R-:W-:Y:S02]  /*11760*/  IMAD.MOV.U32 R15, RZ, RZ, R6 ;  /* 0x000000ffff0f7224 */ /* 0x000fe400078e0006 */
[----:B------:R-:W-:Y:S02]  /*11770*/  IMAD.MOV.U32 R6, RZ, RZ, R21 ;  /* 0x000000ffff067224 */ /* 0x000fe400078e0015 */
.L_x_73171:
[----:B------:R-:W-:Y:S05]  /*11780*/  BSYNC B1 ;  /* 0x0000000000017941 */ /* 0x000fea0003800000 */
.L_x_73169:
        /* <DEDUP_REMOVED lines=9> */
.L_x_73173:
[----:B------:R-:W-:Y:S02]  /*11820*/  IMAD.MOV.U32 R24, RZ, RZ, R13 ;  /* 0x000000ffff187224 */ /* 0x000fe400078e000d */
[----:B------:R-:W-:Y:S02]  /*11830*/  IMAD.MOV.U32 R17, RZ, RZ, R15 ;  /* 0x000000ffff117224 */ /* 0x000fe400078e000f */
[----:B------:R-:W-:Y:S02]  /*11840*/  IMAD.MOV.U32 R13, RZ, RZ, R4 ;  /* 0x000000ffff0d7224 */ /* 0x000fe400078e0004 */
[----:B------:R-:W-:Y:S02]  /*11850*/  IMAD.MOV.U32 R15, RZ, RZ, R2 ;  /* 0x000000ffff0f7224 */ /* 0x000fe400078e0002 */
.L_x_73174:
[----:B------:R-:W-:Y:S05]  /*11860*/  BSYNC B1 ;  /* 0x0000000000017941 */ /* 0x000fea0003800000 */
.L_x_73172:
        /* <DEDUP_REMOVED lines=9> */
.L_x_73176:
[----:B------:R-:W-:Y:S02]  /*11900*/  IMAD.MOV.U32 R2, RZ, RZ, R24 ;  /* 0x000000ffff027224 */ /* 0x000fe400078e0018 */
[----:B------:R-:W-:Y:S02]  /*11910*/  IMAD.MOV.U32 R4, RZ, RZ, R17 ;  /* 0x000000ffff047224 */ /* 0x000fe400078e0011 */
[----:B------:R-:W-:Y:S02]  /*11920*/  IMAD.MOV.U32 R24, RZ, RZ, R11 ;  /* 0x000000ffff187224 */ /* 0x000fe400078e000b */
[----:B------:R-:W-:Y:S02]  /*11930*/  IMAD.MOV.U32 R17, RZ, RZ, R10 ;  /* 0x000000ffff117224 */ /* 0x000fe400078e000a */
.L_x_73177:
[----:B------:R-:W-:Y:S05]  /*11940*/  BSYNC B1 ;  /* 0x0000000000017941 */ /* 0x000fea0003800000 */
.L_x_73175:
        /* <DEDUP_REMOVED lines=16> */
.L_x_73179:
[----:B------:R-:W-:Y:S02]  /*11a50*/  IMAD.MOV.U32 R10, RZ, RZ, R3 ;  /* 0x000000ffff0a7224 */ /* 0x000fe400078e0003 */
[----:B------:R-:W-:Y:S02]  /*11a60*/  IMAD.MOV.U32 R18, RZ, RZ, R5 ;  /* 0x000000ffff127224 */ /* 0x000fe400078e0005 */
[----:B------:R-:W-:Y:S02]  /*11a70*/  IMAD.MOV.U32 R3, RZ, RZ, R20 ;  /* 0x000000ffff037224 */ /* 0x000fe400078e0014 */
[----:B------:R-:W-:Y:S02]  /*11a80*/  IMAD.MOV.U32 R5, RZ, RZ, R34 ;  /* 0x000000ffff057224 */ /* 0x000fe400078e0022 */
.L_x_73180:
[----:B------:R-:W-:Y:S05]  /*11a90*/  BSYNC B1 ;  /* 0x0000000000017941 */ /* 0x000fea0003800000 */
.L_x_73178:
        /* <DEDUP_REMOVED lines=9> */
.L_x_73182:
[----:B------:R-:W-:Y:S01]  /*11b30*/  MOV R11, R10 ;  /* 0x0000000a000b7202 */ /* 0x000fe20000000f00 */
[----:B------:R-:W-:Y:S02]  /*11b40*/  IMAD.MOV.U32 R21, RZ, RZ, R18 ;  /* 0x000000ffff157224 */ /* 0x000fe400078e0012 */
[----:B------:R-:W-:Y:S02]  /*11b50*/  IMAD.MOV.U32 R10, RZ, RZ, R9 ;  /* 0x000000ffff0a7224 */ /* 0x000fe400078e0009 */
[----:B------:R-:W-:Y:S02]  /*11b60*/  IMAD.MOV.U32 R18, RZ, RZ, R23 ;  /* 0x000000ffff127224 */ /* 0x000fe400078e0017 */
.L_x_73183:
[----:B------:R-:W-:Y:S05]  /*11b70*/  BSYNC B1 ;  /* 0x0000000000017941 */ /* 0x000fea0003800000 */
.L_x_73181:
        /* <DEDUP_REMOVED lines=9> */
.L_x_73185:
[----:B------:R-:W-:Y:S01]  /*11c10*/  IMAD.MOV.U32 R20, RZ, RZ, R11 ;  /* 0x000000ffff147224 */ /* 0x000fe200078e000b */
[----:B------:R-:W-:Y:S01]  /*11c20*/  MOV R11, R8 ;  /* 0x00000008000b7202 */ /* 0x000fe20000000f00 */
[----:B------:R-:W-:Y:S02]  /*11c30*/  IMAD.MOV.U32 R9, RZ, RZ, R21 ;  /* 0x000000ffff097224 */ /* 0x000fe400078e0015 */
[----:B------:R-:W-:Y:S02]  /*11c40*/  IMAD.MOV.U32 R21, RZ, RZ, R22 ;  /* 0x000000ffff157224 */ /* 0x000fe400078e0016 */
.L_x_73186:
[----:B------:R-:W-:Y:S05]  /*11c50*/  BSYNC B1 ;  /* 0x0000000000017941 */ /* 0x000fea0003800000 */
.L_x_73184:
        /* <DEDUP_REMOVED lines=9> */
.L_x_73188:
[----:B------:R-:W-:Y:S02]  /*11cf0*/  IMAD.MOV.U32 R8, RZ, RZ, R20 ;  /* 0x000000ffff087224 */ /* 0x000fe400078e0014 */
[----:B------:R-:W-:Y:S02]  /*11d00*/  IMAD.MOV.U32 R22, RZ, RZ, R9 ;  /* 0x000000ffff167224 */ /* 0x000fe400078e0009 */
[----:B------:R-:W-:Y:S02]  /*11d10*/  IMAD.MOV.U32 R20, RZ, RZ, R7 ;  /* 0x000000ffff147224 */ /* 0x000fe400078e0007 */
[----:B------:R-:W-:Y:S02]  /*11d20*/  IMAD.MOV.U32 R9, RZ, RZ, R6 ;  /* 0x000000ffff097224 */ /* 0x000fe400078e0006 */
.L_x_73189:
[----:B------:R-:W-:Y:S05]  /*11d30*/  BSYNC B1 ;  /* 0x0000000000017941 */ /* 0x000fea0003800000 */
.L_x_73187:
        /* <DEDUP_REMOVED lines=9> */
.L_x_73191:
[----:B------:R-:W-:Y:S02]  /*11dd0*/  IMAD.MOV.U32 R7, RZ, RZ, R8 ;  /* 0x000000ffff077224 */ /* 0x000fe400078e0008 */
[----:B------:R-:W-:Y:S02]  /*11de0*/  IMAD.MOV.U32 R6, RZ, RZ, R22 ;  /* 0x000000ffff067224 */ /* 0x000fe400078e0016 */
[----:B------:R-:W-:Y:S02]  /*11df0*/  IMAD.MOV.U32 R8, RZ, RZ, R13 ;  /* 0x000000ffff087224 */ /* 0x000fe400078e000d */
[----:B------:R-:W-:Y:S02]  /*11e00*/  IMAD.MOV.U32 R22, RZ, RZ, R15 ;  /* 0x000000ffff167224 */ /* 0x000fe400078e000f */
.L_x_73192:
[----:B------:R-:W-:Y:S05]  /*11e10*/  BSYNC B1 ;  /* 0x0000000000017941 */ /* 0x000fea0003800000 */
.L_x_73190:
        /* <DEDUP_REMOVED lines=9> */
.L_x_73194:
[----:B------:R-:W-:Y:S01]  /*11eb0*/  MOV R13, R7 ;  /* 0x00000007000d7202 */ /* 0x000fe20000000f00 */
[----:B------:R-:W-:Y:S02]  /*11ec0*/  IMAD.MOV.U32 R15, RZ, RZ, R6 ;  /* 0x000000ffff0f7224 */ /* 0x000fe400078e0006 */
[----:B------:R-:W-:Y:S02]  /*11ed0*/  IMAD.MOV.U32 R7, RZ, RZ, R24 ;  /* 0x000000ffff077224 */ /* 0x000fe400078e0018 */
[----:B------:R-:W-:Y:S02]  /*11ee0*/  IMAD.MOV.U32 R6, RZ, RZ, R17 ;  /* 0x000000ffff067224 */ /* 0x000fe400078e0011 */
.L_x_73195:
[----:B------:R-:W-:Y:S05]  /*11ef0*/  BSYNC B1 ;  /* 0x0000000000017941 */ /* 0x000fea0003800000 */
.L_x_73193:
        /* <DEDUP_REMOVED lines=9> */
.L_x_73197:
[----:B------:R-:W-:Y:S01]  /*11f90*/  IMAD.MOV.U32 R17, RZ, RZ, R13 ;  /* 0x000000ffff117224 */ /* 0x000fe200078e000d */
[----:B------:R-:W-:Y:S01]  /*11fa0*/  MOV R13, R2 ;  /* 0x00000002000d7202 */ /* 0x000fe20000000f00 */
[----:B------:R-:W-:Y:S02]  /*11fb0*/  IMAD.MOV.U32 R23, RZ, RZ, R15 ;  /* 0x000000ffff177224 */ /* 0x000fe400078e000f */
[----:B------:R-:W-:Y:S02]  /*11fc0*/  IMAD.MOV.U32 R15, RZ, RZ, R4 ;  /* 0x000000ffff0f7224 */ /* 0x000fe400078e0004 */
.L_x_73198:
[----:B------:R-:W-:Y:S05]  /*11fd0*/  BSYNC B1 ;  /* 0x0000000000017941 */ /* 0x000fea0003800000 */
.L_x_73196:
        /* <DEDUP_REMOVED lines=16> */
.L_x_73200:
[----:B------:R-:W-:Y:S01]  /*120e0*/  IMAD.MOV.U32 R2, RZ, RZ, R3 ;  /* 0x000000ffff027224 */ /* 0x000fe200078e0003 */
[----:B------:R-:W-:Y:S01]  /*120f0*/  MOV R3, R10 ;  /* 0x0000000a00037202 */ /* 0x000fe20000000f00 */
[----:B------:R-:W-:Y:S02]  /*12100*/  IMAD.MOV.U32 R4, RZ, RZ, R5 ;  /* 0x000000ffff047224 */ /* 0x000fe400078e0005 */
[----:B------:R-:W-:Y:S02]  /*12110*/  IMAD.MOV.U32 R5, RZ, RZ, R18 ;  /* 0x000000ffff057224 */ /* 0x000fe400078e0012 */
.L_x_73201:
[----:B------:R-:W-:Y:S05]  /*12120*/  BSYNC B1 ;  /* 0x0000000000017941 */ /* 0x000fea0003800000 */
.L_x_73199:
        /* <DEDUP_REMOVED lines=9> */
.L_x_73203:
[----:B------:R-:W-:Y:S02]  /*121c0*/  IMAD.MOV.U32 R27, RZ, RZ, R2 ;  /* 0x000000ffff1b7224 */ /* 0x000fe400078e0002 */
[----:B------:R-:W-:Y:S02]  /*121d0*/  IMAD.MOV.U32 R10, RZ, RZ, R4 ;  /* 0x000000ffff0a7224 */ /* 0x000fe400078e0004 */
[----:B------:R-:W-:Y:S02]  /*121e0*/  IMAD.MOV.U32 R2, RZ, RZ, R11 ;  /* 0x000000ffff027224 */ /* 0x000fe400078e000b */
[----:B------:R-:W-:Y:S02]  /*121f0*/  IMAD.MOV.U32 R4, RZ, RZ, R21 ;  /* 0x000000ffff047224 */ /* 0x000fe400078e0015 */
.L_x_73204:
[----:B------:R-:W-:Y:S05]  /*12200*/  BSYNC B1 ;  /* 0x0000000000017941 */ /* 0x000fea0003800000 */
.L_x_73202:
        /* <DEDUP_REMOVED lines=9> */
.L_x_73206:
[----:B------:R-:W-:Y:S02]  /*122a0*/  IMAD.MOV.U32 R11, RZ, RZ, R27 ;  /* 0x000000ffff0b7224 */ /* 0x000fe400078e001b */
[----:B------:R-:W-:Y:S02]  /*122b0*/  IMAD.MOV.U32 R21, RZ, RZ, R10 ;  /* 0x000000ffff157224 */ /* 0x000fe400078e000a */
[----:B------:R-:W-:Y:S02]  /*122c0*/  IMAD.MOV.U32 R27, RZ, RZ, R20 ;  /* 0x000000ffff1b7224 */ /* 0x000fe400078e0014 */
[----:B------:R-:W-:Y:S02]  /*122d0*/  IMAD.MOV.U32 R10, RZ, RZ, R9 ;  /* 0x000000ffff0a7224 */ /* 0x000fe400078e0009 */
.L_x_73207:
[----:B------:R-:W-:Y:S05]  /*122e0*/  BSYNC B1 ;  /* 0x0000000000017941 */ /* 0x000fea0003800000 */
.L_x_73205:
        /* <DEDUP_REMOVED lines=9> */
.L_x_73209:
[----:B------:R-:W-:Y:S01]  /*12380*/  MOV R16, R11 ;  /* 0x0000000b00107202 */ /* 0x000fe20000000f00 */
[----:B------:R-:W-:Y:S02]  /*12390*/  IMAD.MOV.U32 R9, RZ, RZ, R21 ;  /* 0x000000ffff097224 */ /* 0x000fe400078e0015 */
[----:B------:R-:W-:Y:S02]  /*123a0*/  IMAD.MOV.U32 R11, RZ, RZ, R8 ;  /* 0x000000ffff0b7224 */ /* 0x000fe400078e0008 */
[----:B------:R-:W-:Y:S02]  /*123b0*/  IMAD.MOV.U32 R21, RZ, RZ, R22 ;  /* 0x000000ffff157224 */ /* 0x000fe400078e0016 */
.L_x_73210:
[----:B------:R-:W-:Y:S05]  /*123c0*/  BSYNC B1 ;  /* 0x0000000000017941 */ /* 0x000fea0003800000 */
.L_x_73208:
        /* <DEDUP_REMOVED lines=9> */
.L_x_73212:
[----:B------:R-:W-:Y:S01]  /*12460*/  IMAD.MOV.U32 R8, RZ, RZ, R16 ;  /* 0x000000ffff087224 */ /* 0x000fe200078e0010 */
[----:B------:R-:W-:Y:S01]  /*12470*/  MOV R16, R7 ;  /* 0x0000000700107202 */ /* 0x000fe20000000f00 */
[----:B------:R-:W-:Y:S02]  /*12480*/  IMAD.MOV.U32 R18, RZ, RZ, R9 ;  /* 0x000000ffff127224 */ /* 0x000fe400078e0009 */
[----:B------:R-:W-:Y:S02]  /*12490*/  IMAD.MOV.U32 R9, RZ, RZ, R6 ;  /* 0x000000ffff097224 */ /* 0x000fe400078e0006 */
.L_x_73213:
[----:B------:R-:W-:Y:S05]  /*124a0*/  BSYNC B1 ;  /* 0x0000000000017941 */ /* 0x000fea0003800000 */
.L_x_73211:
        /* <DEDUP_REMOVED lines=9> */
.L_x_73215:
[----:B------:R-:W-:Y:S02]  /*12540*/  IMAD.MOV.U32 R6, RZ, RZ, R8 ;  /* 0x000000ffff067224 */ /* 0x000fe400078e0008 */
[----:B------:R-:W-:Y:S02]  /*12550*/  IMAD.MOV.U32 R20, RZ, RZ, R18 ;  /* 0x000000ffff147224 */ /* 0x000fe400078e0012 */
[----:B------:R-:W-:Y:S02]  /*12560*/  IMAD.MOV.U32 R8, RZ, RZ, R13 ;  /* 0x000000ffff087224 */ /* 0x000fe400078e000d */
[----:B------:R-:W-:Y:S02]  /*12570*/  IMAD.MOV.U32 R18, RZ, RZ, R15 ;  /* 0x000000ffff127224 */ /* 0x000fe400078e000f */
.L_x_73216:
[----:B------:R-:W-:Y:S05]  /*12580*/  BSYNC B1 ;  /* 0x0000000000017941 */ /* 0x000fea0003800000 */
.L_x_73214:
        /* <DEDUP_REMOVED lines=9> */
.L_x_73218:
[----:B------:R-:W-:Y:S02]  /*12620*/  IMAD.MOV.U32 R7, RZ, RZ, R6 ;  /* 0x000000ffff077224 */ /* 0x000fe400078e0006 */
[----:B------:R-:W-:Y:S02]  /*12630*/  IMAD.MOV.U32 R13, RZ, RZ, R20 ;  /* 0x000000ffff0d7224 */ /* 0x000fe400078e0014 */
[----:B------:R-:W-:Y:S02]  /*12640*/  IMAD.MOV.U32 R6, RZ, RZ, R17 ;  /* 0x000000ffff067224 */ /* 0x000fe400078e0011 */
[----:B------:R-:W-:Y:S02]  /*12650*/  IMAD.MOV.U32 R20, RZ, RZ, R23 ;  /* 0x000000ffff147224 */ /* 0x000fe400078e0017 */
.L_x_73219:
[----:B------:R-:W-:Y:S05]  /*12660*/  BSYNC B1 ;  /* 0x0000000000017941 */ /* 0x000fea0003800000 */
.L_x_73217:
        /* <DEDUP_REMOVED lines=16> */
.L_x_73221:
[----:B------:R-:W-:Y:S02]  /*12770*/  IMAD.MOV.U32 R14, RZ, RZ, R3 ;  /* 0x000000ffff0e7224 */ /* 0x000fe400078e0003 */
[----:B------:R-:W-:Y:S02]  /*12780*/  IMAD.MOV.U32 R15, RZ, RZ, R5 ;  /* 0x000000ffff0f7224 */ /* 0x000fe400078e0005 */
[----:B------:R-:W-:Y:S02]  /*12790*/  IMAD.MOV.U32 R3, RZ, RZ, R2 ;  /* 0x000000ffff037224 */ /* 0x000fe400078e0002 */
[----:B------:R-:W-:Y:S02]  /*127a0*/  IMAD.MOV.U32 R5, RZ, RZ, R4 ;  /* 0x000000ffff057224 */ /* 0x000fe400078e0004 */
.L_x_73222:
[----:B------:R-:W-:Y:S05]  /*127b0*/  BSYNC B1 ;  /* 0x0000000000017941 */ /* 0x000fea0003800000 */
.L_x_73220:
        /* <DEDUP_REMOVED lines=9> */
.L_x_73224:
[----:B------:R-:W-:Y:S01]  /*12850*/  MOV R17, R14 ;  /* 0x0000000e00117202 */ /* 0x000fe20000000f00 */
[----:B------:R-:W-:Y:S02]  /*12860*/  IMAD.MOV.U32 R22, RZ, RZ, R15 ;  /* 0x000000ffff167224 */ /* 0x000fe400078e000f */
[----:B------:R-:W-:Y:S02]  /*12870*/  IMAD.MOV.U32 R14, RZ, RZ, R27 ;  /* 0x000000ffff0e7224 */ /* 0x000fe400078e001b */
[----:B------:R-:W-:Y:S02]  /*12880*/  IMAD.MOV.U32 R15, RZ, RZ, R10 ;  /* 0x000000ffff0f7224 */ /* 0x000fe400078e000a */
.L_x_73225:
[----:B------:R-:W-:Y:S05]  /*12890*/  BSYNC B1 ;  /* 0x0000000000017941 */ /* 0x000fea0003800000 */
.L_x_73223:
        /* <DEDUP_REMOVED lines=9> */
.L_x_73227:
[----:B------:R-:W-:Y:S01]  /*12930*/  IMAD.MOV.U32 R23, RZ, RZ, R17 ;  /* 0x000000ffff177224 */ /* 0x000fe200078e0011 */
[----:B------:R-:W-:Y:S01]  /*12940*/  MOV R17, R11 ;  /* 0x0000000b00117202 */ /* 0x000fe20000000f00 */
[----:B------:R-:W-:Y:S02]  /*12950*/  IMAD.MOV.U32 R24, RZ, RZ, R22 ;  /* 0x000000ffff187224 */ /* 0x000fe400078e0016 */
[----:B------:R-:W-:Y:S02]  /*12960*/  IMAD.MOV.U32 R22, RZ, RZ, R21 ;  /* 0x000000ffff167224 */ /* 0x000fe400078e0015 */
.L_x_73228:
[----:B------:R-:W-:Y:S05]  /*12970*/  BSYNC B1 ;  /* 0x0000000000017941 */ /* 0x000fea0003800000 */
.L_x_73226:
        /* <DEDUP_REMOVED lines=9> */
.L_x_73230:
[----:B------:R-:W-:Y:S02]  /*12a10*/  IMAD.MOV.U32 R21, RZ, RZ, R23 ;  /* 0x000000ffff157224 */ /* 0x000fe400078e0017 */
[----:B------:R-:W-:Y:S02]  /*12a20*/  IMAD.MOV.U32 R27, RZ, RZ, R24 ;  /* 0x000000ffff1b7224 */ /* 0x000fe400078e0018 */
[----:B------:R-:W-:Y:S02]  /*12a30*/  IMAD.MOV.U32 R23, RZ, RZ, R16 ;  /* 0x000000ffff177224 */ /* 0x000fe400078e0010 */
[----:B------:R-:W-:Y:S02]  /*12a40*/  IMAD.MOV.U32 R24, RZ, RZ, R9 ;  /* 0x000000ffff187224 */ /* 0x000fe400078e0009 */
.L_x_73231:
[----:B------:R-:W-:Y:S05]  /*12a50*/  BSYNC B1 ;  /* 0x0000000000017941 */ /* 0x000fea0003800000 */
.L_x_73229:
        /* <DEDUP_REMOVED lines=9> */
.L_x_73233:
[----:B------:R-:W-:Y:S02]  /*12af0*/  IMAD.MOV.U32 R16, RZ, RZ, R21 ;  /* 0x000000ffff107224 */ /* 0x000fe400078e0015 */
[----:B------:R-:W-:Y:S02]  /*12b00*/  IMAD.MOV.U32 R28, RZ, RZ, R27 ;  /* 0x000000ffff1c7224 */ /* 0x000fe400078e001b */
[----:B------:R-:W-:Y:S02]  /*12b10*/  IMAD.MOV.U32 R21, RZ, RZ, R8 ;  /* 0x000000ffff157224 */ /* 0x000fe400078e0008 */
[----:B------:R-:W-:Y:S02]  /*12b20*/  IMAD.MOV.U32 R27, RZ, RZ, R18 ;  /* 0x000000ffff1b7224 */ /* 0x000fe400078e0012 */
.L_x_73234:
[----:B------:R-:W-:Y:S05]  /*12b30*/  BSYNC B1 ;  /* 0x0000000000017941 */ /* 0x000fea0003800000 */
.L_x_73232:
        /* <DEDUP_REMOVED lines=9> */
.L_x_73236:
[----:B------:R-:W-:Y:S01]  /*12bd0*/  MOV R18, R16 ;  /* 0x0000001000127202 */ /* 0x000fe20000000f00 */
[----:B------:R-:W-:Y:S02]  /*12be0*/  IMAD.MOV.U32 R29, RZ, RZ, R28 ;  /* 0x000000ffff1d7224 */ /* 0x000fe400078e001c */
[----:B------:R-:W-:Y:S02]  /*12bf0*/  IMAD.MOV.U32 R16, RZ, RZ, R6 ;  /* 0x000000ffff107224 */ /* 0x000fe400078e0006 */
[----:B------:R-:W-:Y:S02]  /*12c00*/  IMAD.MOV.U32 R28, RZ, RZ, R20 ;  /* 0x000000ffff1c7224 */ /* 0x000fe400078e0014 */
.L_x_73237:
[----:B------:R-:W-:Y:S05]  /*12c10*/  BSYNC B1 ;  /* 0x0000000000017941 */ /* 0x000fea0003800000 */
.L_x_73235:
        /* <DEDUP_REMOVED lines=9> */
.L_x_73239:
[----:B------:R-:W-:Y:S01]  /*12cb0*/  IMAD.MOV.U32 R20, RZ, RZ, R18 ;  /* 0x000000ffff147224 */ /* 0x000fe200078e0012 */
[----:B------:R-:W-:Y:S01]  /*12cc0*/  MOV R18, R7 ;  /* 0x0000000700127202 */ /* 0x000fe20000000f00 */
[----:B------:R-:W-:Y:S02]  /*12cd0*/  IMAD.MOV.U32 R30, RZ, RZ, R29 ;  /* 0x000000ffff1e7224 */ /* 0x000fe400078e001d */
[----:B------:R-:W-:Y:S02]  /*12ce0*/  IMAD.MOV.U32 R29, RZ, RZ, R13 ;  /* 0x000000ffff1d7224 */ /* 0x000fe400078e000d */
.L_x_73240:
[----:B------:R-:W-:Y:S05]  /*12cf0*/  BSYNC B1 ;  /* 0x0000000000017941 */ /* 0x000fea0003800000 */
.L_x_73238:
        /* <DEDUP_REMOVED lines=16> */
.L_x_73242:
[----:B------:R-:W-:Y:S01]  /*12e00*/  IMAD.MOV.U32 R2, RZ, RZ, R3 ;  /* 0x000000ffff027224 */ /* 0x000fe200078e0003 */
[----:B------:R-:W-:Y:S01]  /*12e10*/  MOV R3, R14 ;  /* 0x0000000e00037202 */ /* 0x000fe20000000f00 */
[----:B------:R-:W-:Y:S02]  /*12e20*/  IMAD.MOV.U32 R4, RZ, RZ, R5 ;  /* 0x000000ffff047224 */ /* 0x000fe400078e0005 */
[----:B------:R-:W-:Y:S02]  /*12e30*/  IMAD.MOV.U32 R5, RZ, RZ, R15 ;  /* 0x000000ffff057224 */ /* 0x000fe400078e000f */
.L_x_73243:
[----:B------:R-:W-:Y:S05]  /*12e40*/  BSYNC B1 ;  /* 0x0000000000017941 */ /* 0x000fea0003800000 */
.L_x_73241:
        /* <DEDUP_REMOVED lines=9> */
.L_x_73245:
[----:B------:R-:W-:Y:S02]  /*12ee0*/  IMAD.MOV.U32 R11, RZ, RZ, R2 ;  /* 0x000000ffff0b7224 */ /* 0x000fe400078e0002 */
[----:B------:R-:W-:Y:S02]  /*12ef0*/  IMAD.MOV.U32 R39, RZ, RZ, R4 ;  /* 0x000000ffff277224 */ /* 0x000fe400078e0004 */
[----:B------:R-:W-:Y:S02]  /*12f00*/  IMAD.MOV.U32 R2, RZ, RZ, R17 ;  /* 0x000000ffff027224 */ /* 0x000fe400078e0011 */
[----:B------:R-:W-:Y:S02]  /*12f10*/  IMAD.MOV.U32 R4, RZ, RZ, R22 ;  /* 0x000000ffff047224 */ /* 0x000fe400078e0016 */
.L_x_73246:
[----:B------:R-:W-:Y:S05]  /*12f20*/  BSYNC B1 ;  /* 0x0000000000017941 */ /* 0x000fea0003800000 */
.L_x_73244:
        /* <DEDUP_REMOVED lines=9> */
.L_x_73248:
[----:B------:R-:W-:Y:S02]  /*12fc0*/  IMAD.MOV.U32 R10, RZ, RZ, R11 ;  /* 0x000000ffff0a7224 */ /* 0x000fe400078e000b */
[----:B------:R-:W-:Y:S02]  /*12fd0*/  IMAD.MOV.U32 R38, RZ, RZ, R39 ;  /* 0x000000ffff267224 */ /* 0x000fe400078e0027 */
[----:B------:R-:W-:Y:S02]  /*12fe0*/  IMAD.MOV.U32 R11, RZ, RZ, R23 ;  /* 0x000000ffff0b7224 */ /* 0x000fe400078e0017 */
[----:B------:R-:W-:Y:S02]  /*12ff0*/  IMAD.MOV.U32 R39, RZ, RZ, R24 ;  /* 0x000000ffff277224 */ /* 0x000fe400078e0018 */
.L_x_73249:
[----:B------:R-:W-:Y:S05]  /*13000*/  BSYNC B1 ;  /* 0x0000000000017941 */ /* 0x000fea0003800000 */
.L_x_73247:
        /* <DEDUP_REMOVED lines=9> */
.L_x_73251:
[----:B------:R-:W-:Y:S01]  /*130a0*/  MOV R9, R10 ;  /* 0x0000000a00097202 */ /* 0x000fe20000000f00 */
[----:B------:R-:W-:Y:S02]  /*130b0*/  IMAD.MOV.U32 R37, RZ, RZ, R38 ;  /* 0x000000ffff257224 */ /* 0x000fe400078e0026 */
[----:B------:R-:W-:Y:S02]  /*130c0*/  IMAD.MOV.U32 R10, RZ, RZ, R21 ;  /* 0x000000ffff0a7224 */ /* 0x000fe400078e0015 */
[----:B------:R-:W-:Y:S02]  /*130d0*/  IMAD.MOV.U32 R38, RZ, RZ, R27 ;  /* 0x000000ffff267224 */ /* 0x000fe400078e001b */
.L_x_73252:
[----:B------:R-:W-:Y:S05]  /*130e0*/  BSYNC B1 ;  /* 0x0000000000017941 */ /* 0x000fea0003800000 */
.L_x_73250:
        /* <DEDUP_REMOVED lines=9> */
.L_x_73254:
[----:B------:R-:W-:Y:S01]  /*13180*/  IMAD.MOV.U32 R8, RZ, RZ, R9 ;  /* 0x000000ffff087224 */ /* 0x000fe200078e0009 */
[----:B------:R-:W-:Y:S01]  /*13190*/  MOV R9, R16 ;  /* 0x0000001000097202 */ /* 0x000fe20000000f00 */
[----:B------:R-:W-:Y:S02]  /*131a0*/  IMAD.MOV.U32 R36, RZ, RZ, R37 ;  /* 0x000000ffff247224 */ /* 0x000fe400078e0025 */
[----:B------:R-:W-:Y:S02]  /*131b0*/  IMAD.MOV.U32 R37, RZ, RZ, R28 ;  /* 0x000000ffff257224 */ /* 0x000fe400078e001c */
.L_x_73255:
[----:B------:R-:W-:Y:S05]  /*131c0*/  BSYNC B1 ;  /* 0x0000000000017941 */ /* 0x000fea0003800000 */
.L_x_73253:
        /* <DEDUP_REMOVED lines=9> */
.L_x_73257:
[----:B------:R-:W-:Y:S02]  /*13260*/  IMAD.MOV.U32 R7, RZ, RZ, R8 ;  /* 0x000000ffff077224 */ /* 0x000fe400078e0008 */
[----:B------:R-:W-:Y:S02]  /*13270*/  IMAD.MOV.U32 R35, RZ, RZ, R36 ;  /* 0x000000ffff237224 */ /* 0x000fe400078e0024 */
[----:B------:R-:W-:Y:S02]  /*13280*/  IMAD.MOV.U32 R8, RZ, RZ, R18 ;  /* 0x000000ffff087224 */ /* 0x000fe400078e0012 */
[----:B------:R-:W-:Y:S02]  /*13290*/  IMAD.MOV.U32 R36, RZ, RZ, R29 ;  /* 0x000000ffff247224 */ /* 0x000fe400078e001d */
.L_x_73258:
[----:B------:R-:W-:Y:S05]  /*132a0*/  BSYNC B1 ;  /* 0x0000000000017941 */ /* 0x000fea0003800000 */
.L_x_73256:
        /* <DEDUP_REMOVED lines=9> */
.L_x_73260:
[----:B------:R-:W-:Y:S02]  /*13340*/  IMAD.MOV.U32 R6, RZ, RZ, R7 ;  /* 0x000000ffff067224 */ /* 0x000fe400078e0007 */
[----:B------:R-:W-:Y:S02]  /*13350*/  IMAD.MOV.U32 R34, RZ, RZ, R35 ;  /* 0x000000ffff227224 */ /* 0x000fe400078e0023 */
[----:B------:R-:W-:Y:S02]  /*13360*/  IMAD.MOV.U32 R7, RZ, RZ, R20 ;  /* 0x000000ffff077224 */ /* 0x000fe400078e0014 */
[----:B------:R-:W-:Y:S02]  /*13370*/  IMAD.MOV.U32 R35, RZ, RZ, R30 ;  /* 0x000000ffff237224 */ /* 0x000fe400078e001e */
.L_x_73261:
[----:B------:R-:W-:Y:S05]  /*13380*/  BSYNC B1 ;  /* 0x0000000000017941 */ /* 0x000fea0003800000 */
.L_x_73259:
[----:B------:R-:W-:Y:S02]  /*13390*/  FADD.FTZ R33, R19, R33 ;  /* 0x0000002113217221 */ /* 0x000fe40000010000 */
[----:B------:R-:W-:Y:S02]  /*133a0*/  IMAD.MOV.U32 R32, RZ, RZ, R0 ;  /* 0x000000ffff207224 */ /* 0x000fe400078e0000 */
.L_x_73093:
[----:B-1-34-:R-:W-:Y:S05]  /*133b0*/  BSYNC B0 ;  /* 0x0000000000007941 */ /* 0x01afea0003800000 */
.L_x_73092:
[----:B------:R-:W1:Y:S01]  /*133c0*/  S2R R0, SR_TID.X ;  /* 0x0000000000007919 */ /* 0x000e620000002100 */
[----:B------:R-:W-:Y:S01]  /*133d0*/  ISETP.NE.AND P0, PT, R25, RZ, PT ;  /* 0x000000ff1900720c */ /* 0x000fe20003f05270 */
[----:B------:R-:W-:-:S12]  /*133e0*/  BSSY B0, `(.L_x_73262) ;  /* 0x0000010000007945 */ /* 0x000fd80003800000 */
[----:B------:R-:W-:Y:S05]  /*133f0*/  @P0 BRA `(.L_x_73263) ;  /* 0x000000e000000947 */ /* 0x000fea0003800000 */
[----:B------:R-:W3:Y:S02]  /*13400*/  S2R R13, SR_TID.X ;  /* 0x00000000000d7919 */ /* 0x000ee40000002100 */
[----:B0--3--:R-:W-:-:S04]  /*13410*/  SHF.R.S32.HI R12, RZ, 0x1f, R13 ;  /* 0x0000001fff0c7819 */ /* 0x009fc8000001140d */
        /* <DEDUP_REMOVED lines=12> */
.L_x_73263:
[----:B------:R-:W-:Y:S05]  /*134e0*/  BSYNC B0 ;  /* 0x0000000000007941 */ /* 0x000fea0003800000 */
.L_x_73262:
        /* <DEDUP_REMOVED lines=17> */
[----:B------:R-:W-:-:S05]  /*13600*/  FSEL R24, R24, R32, P3 ;  /* 0x0000002018187208 */ /* 0x000fca0001800000 */
[----:B------:R-:W-:-:S04]  /*13610*/  FADD.FTZ R24, -R41, R24 ;  /* 0x0000001829187221 */ /* 0x000fc80000010100 */
[----:B--2---:R-:W-:Y:S01]  /*13620*/  @!P0 IMAD.MOV.U32 R5, RZ, RZ, R30 ;  /* 0x000000ffff058224 */ /* 0x004fe200078e001e */
[----:B------:R-:W-:Y:S01]  /*13630*/  FSEL R30, R25, R33, P3 ;  /* 0x00000021191e7208 */ /* 0x000fe20001800000 */
[----:B------:R-:W-:Y:S01]  /*13640*/  FMUL.FTZ R24, R24, 1.4426950216293334961 ;  /* 0x3fb8aa3b18187820 */ /* 0x000fe20000410000 */
[----:B------:R-:W-:Y:S02]  /*13650*/  FSEL R33, R33, R25, P3 ;  /* 0x0000001921217208 */ /* 0x000fe40001800000 */
[----:B------:R-:W-:Y:S01]  /*13660*/  FSETP.GT.FTZ.AND P2, PT, R5, R4, PT ;  /* 0x000000040500720b */ /* 0x000fe20003f54000 */
[----:B------:R-:W0:Y:S01]  /*13670*/  MUFU.EX2 R43, R24 ;  /* 0x00000018002b7308 */ /* 0x000e220000000800 */
[----:B------:R-:W-:Y:S02]  /*13680*/  @!P0 MOV R3, R26 ;  /* 0x0000001a00038202 */ /* 0x000fe40000000f00 */
        /* <DEDUP_REMOVED lines=8> */
.L_x_73267:
[----:B---34-:R-:W-:Y:S02]  /*13710*/  IMAD.MOV.U32 R26, RZ, RZ, R3 ;  /* 0x000000ffff1a7224 */ /* 0x018fe400078e0003 */
[----:B------:R-:W-:Y:S02]  /*13720*/  IMAD.MOV.U32 R24, RZ, RZ, R5 ;  /* 0x000000ffff187224 */ /* 0x000fe400078e0005 */
[----:B------:R-:W-:Y:S02]  /*13730*/  IMAD.MOV.U32 R3, RZ, RZ, R2 ;  /* 0x000000ffff037224 */ /* 0x000fe400078e0002 */
[----:B------:R-:W-:Y:S02]  /*13740*/  IMAD.MOV.U32 R5, RZ, RZ, R4 ;  /* 0x000000ffff057224 */ /* 0x000fe400078e0004 */
.L_x_73268:
[----:B------:R-:W-:Y:S05]  /*13750*/  BSYNC B1 ;  /* 0x0000000000017941 */ /* 0x000fea0003800000 */
.L_x_73266:
        /* <DEDUP_REMOVED lines=9> */
.L_x_73270:
[----:B------:R-:W-:Y:S02]  /*137f0*/  IMAD.MOV.U32 R43, RZ, RZ, R26 ;  /* 0x000000ffff2b7224 */ /* 0x000fe400078e001a */
[----:B------:R-:W-:Y:S02]  /*13800*/  IMAD.MOV.U32 R25, RZ, RZ, R24 ;  /* 0x000000ffff197224 */ /* 0x000fe400078e0018 */
[----:B------:R-:W-:Y:S02]  /*13810*/  IMAD.MOV.U32 R26, RZ, RZ, R11 ;  /* 0x000000ffff1a7224 */ /* 0x000fe400078e000b */
[----:B------:R-:W-:Y:S02]  /*13820*/  IMAD.MOV.U32 R24, RZ, RZ, R39 ;  /* 0x000000ffff187224 */ /* 0x000fe400078e0027 */
.L_x_73271:
[----:B------:R-:W-:Y:S05]  /*13830*/  BSYNC B1 ;  /* 0x0000000000017941 */ /* 0x000fea0003800000 */
.L_x_73269:
        /* <DEDUP_REMOVED lines=9> */
.L_x_73273:
[----:B------:R-:W-:Y:S01]  /*138d0*/  IMAD.MOV.U32 R4, RZ, RZ, R43 ;  /* 0x000000ffff047224 */ /* 0x000fe200078e002b */
[----:B------:R-:W-:Y:S01]  /*138e0*/  MOV R2, R25 ;  /* 0x0000001900027202 */ /* 0x000fe20000000f00 */
[----:B------:R-:W-:Y:S02]  /*138f0*/  IMAD.MOV.U32 R43, RZ, RZ, R10 ;  /* 0x000000ffff2b7224 */ /* 0x000fe400078e000a */
[----:B------:R-:W-:Y:S02]  /*13900*/  IMAD.MOV.U32 R25, RZ, RZ, R38 ;  /* 0x000000ffff197224 */ /* 0x000fe400078e0026 */
.L_x_73274:
[----:B------:R-:W-:Y:S05]  /*13910*/  BSYNC B1 ;  /* 0x0000000000017941 */ /* 0x000fea0003800000 */
.L_x_73272:
        /* <DEDUP_REMOVED lines=9> */
.L_x_73276:
[----:B------:R-:W-:Y:S02]  /*139b0*/  IMAD.MOV.U32 R39, RZ, RZ, R4 ;  /* 0x000000ffff277224 */ /* 0x000fe400078e0004 */
[----:B------:R-:W-:Y:S01]  /*139c0*/  IMAD.MOV.U32 R11, RZ, RZ, R2 ;  /* 0x000000ffff0b7224 */ /* 0x000fe200078e0002 */
[----:B------:R-:W-:Y:S01]  /*139d0*/  MOV R2, R37 ;  /* 0x0000002500027202 */ /* 0x000fe20000000f00 */
[----:B------:R-:W-:Y:S02]  /*139e0*/  IMAD.MOV.U32 R4, RZ, RZ, R9 ;  /* 0x000000ffff047224 */ /* 0x000fe400078e0009 */
.L_x_73277:
[----:B------:R-:W-:Y:S05]  /*139f0*/  BSYNC B1 ;  /* 0x0000000000017941 */ /* 0x000fea0003800000 */
.L_x_73275:
        /* <DEDUP_REMOVED lines=9> */
.L_x_73279:
[----:B------:R-:W-:Y:S02]  /*13a90*/  IMAD.MOV.U32 R32, RZ, RZ, R39 ;  /* 0x000000ffff207224 */ /* 0x000fe400078e0027 */
[----:B------:R-:W-:Y:S02]  /*13aa0*/  IMAD.MOV.U32 R10, RZ, RZ, R11 ;  /* 0x000000ffff0a7224 */ /* 0x000fe400078e000b */
[----:B------:R-:W-:Y:S02]  /*13ab0*/  IMAD.MOV.U32 R39, RZ, RZ, R8 ;  /* 0x000000ffff277224 */ /* 0x000fe400078e0008 */
[----:B------:R-:W-:Y:S02]  /*13ac0*/  IMAD.MOV.U32 R11, RZ, RZ, R36 ;  /* 0x000000ffff0b7224 */ /* 0x000fe400078e0024 */
.L_x_73280:
[----:B------:R-:W-:Y:S05]  /*13ad0*/  BSYNC B1 ;  /* 0x0000000000017941 */ /* 0x000fea0003800000 */
.L_x_73278:
        /* <DEDUP_REMOVED lines=9> */
.L_x_73282:
[----:B------:R-:W-:Y:S02]  /*13b70*/  IMAD.MOV.U32 R37, RZ, RZ, R32 ;  /* 0x000000ffff257224 */ /* 0x000fe400078e0020 */
[----:B------:R-:W-:Y:S02]  /*13b80*/  IMAD.MOV.U32 R9, RZ, RZ, R10 ;  /* 0x000000ffff097224 */ /* 0x000fe400078e000a */
[----:B------:R-:W-:Y:S02]  /*13b90*/  IMAD.MOV.U32 R32, RZ, RZ, R7 ;  /* 0x000000ffff207224 */ /* 0x000fe400078e0007 */
[----:B------:R-:W-:Y:S02]  /*13ba0*/  IMAD.MOV.U32 R10, RZ, RZ, R35 ;  /* 0x000000ffff0a7224 */ /* 0x000fe400078e0023 */
.L_x_73283:
[----:B------:R-:W-:Y:S05]  /*13bb0*/  BSYNC B1 ;  /* 0x0000000000017941 */ /* 0x000fea0003800000 */
.L_x_73281:
        /* <DEDUP_REMOVED lines=9> */
.L_x_73285:
[----:B------:R-:W-:Y:S01]  /*13c50*/  IMAD.MOV.U32 R8, RZ, RZ, R37 ;  /* 0x000000ffff087224 */ /* 0x000fe200078e0025 */
[----:B------:R-:W-:Y:S01]  /*13c60*/  MOV R7, R9 ;  /* 0x0000000900077202 */ /* 0x000fe20000000f00 */
[----:B------:R-:W-:Y:S02]  /*13c70*/  IMAD.MOV.U32 R37, RZ, RZ, R6 ;  /* 0x000000ffff257224 */ /* 0x000fe400078e0006 */
[----:B------:R-:W-:Y:S02]  /*13c80*/  IMAD.MOV.U32 R9, RZ, RZ, R34 ;  /* 0x000000ffff097224 */ /* 0x000fe400078e0022 */
.L_x_73286:
[----:B------:R-:W-:Y:S05]  /*13c90*/  BSYNC B1 ;  /* 0x0000000000017941 */ /* 0x000fea0003800000 */
.L_x_73284:
        /* <DEDUP_REMOVED lines=16> */
.L_x_73288:
[----:B------:R-:W-:Y:S01]  /*13da0*/  IMAD.MOV.U32 R34, RZ, RZ, R3 ;  /* 0x000000ffff227224 */ /* 0x000fe200078e0003 */
[----:B------:R-:W-:Y:S01]  /*13db0*/  MOV R6, R5 ;  /* 0x0000000500067202 */ /* 0x000fe20000000f00 */
[----:B------:R-:W-:Y:S02]  /*13dc0*/  IMAD.MOV.U32 R3, RZ, RZ, R26 ;  /* 0x000000ffff037224 */ /* 0x000fe400078e001a */
[----:B------:R-:W-:Y:S02]  /*13dd0*/  IMAD.MOV.U32 R5, RZ, RZ, R24 ;  /* 0x000000ffff057224 */ /* 0x000fe400078e0018 */
.L_x_73289:
[----:B------:R-:W-:Y:S05]  /*13de0*/  BSYNC B1 ;  /* 0x0000000000017941 */ /* 0x000fea0003800000 */
.L_x_73287:
        /* <DEDUP_REMOVED lines=9> */
.L_x_73291:
[----:B------:R-:W-:Y:S02]  /*13e80*/  IMAD.MOV.U32 R31, RZ, RZ, R34 ;  /* 0x000000ffff1f7224 */ /* 0x000fe400078e0022 */
[----:B------:R-:W-:Y:S01]  /*13e90*/  IMAD.MOV.U32 R27, RZ, RZ, R6 ;  /* 0x000000ffff1b7224 */ /* 0x000fe200078e0006 */
[----:B------:R-:W-:Y:S01]  /*13ea0*/  MOV R6, R25 ;  /* 0x0000001900067202 */ /* 0x000fe20000000f00 */
[----:B------:R-:W-:Y:S02]  /*13eb0*/  IMAD.MOV.U32 R34, RZ, RZ, R43 ;  /* 0x000000ffff227224 */ /* 0x000fe400078e002b */
.L_x_73292:
[----:B------:R-:W-:Y:S05]  /*13ec0*/  BSYNC B1 ;  /* 0x0000000000017941 */ /* 0x000fea0003800000 */
.L_x_73290:
        /* <DEDUP_REMOVED lines=9> */
.L_x_73294:
[----:B------:R-:W-:Y:S02]  /*13f60*/  IMAD.MOV.U32 R26, RZ, RZ, R31 ;  /* 0x000000ffff1a7224 */ /* 0x000fe400078e001f */
[----:B------:R-:W-:Y:S02]  /*13f70*/  IMAD.MOV.U32 R24, RZ, RZ, R27 ;  /* 0x000000ffff187224 */ /* 0x000fe400078e001b */
[----:B------:R-:W-:Y:S02]  /*13f80*/  IMAD.MOV.U32 R31, RZ, RZ, R4 ;  /* 0x000000ffff1f7224 */ /* 0x000fe400078e0004 */
[----:B------:R-:W-:Y:S02]  /*13f90*/  IMAD.MOV.U32 R27, RZ, RZ, R2 ;  /* 0x000000ffff1b7224 */ /* 0x000fe400078e0002 */
.L_x_73295:
[----:B------:R-:W-:Y:S05]  /*13fa0*/  BSYNC B1 ;  /* 0x0000000000017941 */ /* 0x000fea0003800000 */
.L_x_73293:
        /* <DEDUP_REMOVED lines=9> */
.L_x_73297:
[----:B------:R-:W-:Y:S02]  /*14040*/  IMAD.MOV.U32 R35, RZ, RZ, R26 ;  /* 0x000000ffff237224 */ /* 0x000fe400078e001a */
[----:B------:R-:W-:Y:S02]  /*14050*/  IMAD.MOV.U32 R25, RZ, RZ, R24 ;  /* 0x000000ffff197224 */ /* 0x000fe400078e0018 */
[----:B------:R-:W-:Y:S02]  /*14060*/  IMAD.MOV.U32 R26, RZ, RZ, R39 ;  /* 0x000000ffff1a7224 */ /* 0x000fe400078e0027 */
[----:B------:R-:W-:Y:S02]  /*14070*/  IMAD.MOV.U32 R24, RZ, RZ, R11 ;  /* 0x000000ffff187224 */ /* 0x000fe400078e000b */
.L_x_73298:
[----:B------:R-:W-:Y:S05]  /*14080*/  BSYNC B1 ;  /* 0x0000000000017941 */ /* 0x000fea0003800000 */
.L_x_73296:
        /* <DEDUP_REMOVED lines=9> */
.L_x_73300:
[----:B------:R-:W-:Y:S01]  /*14120*/  IMAD.MOV.U32 R4, RZ, RZ, R35 ;  /* 0x000000ffff047224 */ /* 0x000fe200078e0023 */
[----:B------:R-:W-:Y:S01]  /*14130*/  MOV R2, R25 ;  /* 0x0000001900027202 */ /* 0x000fe20000000f00 */
[----:B------:R-:W-:Y:S02]  /*14140*/  IMAD.MOV.U32 R35, RZ, RZ, R32 ;  /* 0x000000ffff237224 */ /* 0x000fe400078e0020 */
[----:B------:R-:W-:Y:S02]  /*14150*/  IMAD.MOV.U32 R25, RZ, RZ, R10 ;  /* 0x000000ffff197224 */ /* 0x000fe400078e000a */
.L_x_73301:
[----:B------:R-:W-:Y:S05]  /*14160*/  BSYNC B1 ;  /* 0x0000000000017941 */ /* 0x000fea0003800000 */
.L_x_73299:
        /* <DEDUP_REMOVED lines=9> */
.L_x_73303:
[----:B------:R-:W-:Y:S02]  /*14200*/  IMAD.MOV.U32 R11, RZ, RZ, R4 ;  /* 0x000000ffff0b7224 */ /* 0x000fe400078e0004 */
[----:B------:R-:W-:Y:S01]  /*14210*/  IMAD.MOV.U32 R10, RZ, RZ, R2 ;  /* 0x000000ffff0a7224 */ /* 0x000fe200078e0002 */
[----:B------:R-:W-:Y:S01]  /*14220*/  MOV R2, R9 ;  /* 0x0000000900027202 */ /* 0x000fe20000000f00 */
[----:B------:R-:W-:Y:S02]  /*14230*/  IMAD.MOV.U32 R4, RZ, RZ, R37 ;  /* 0x000000ffff047224 */ /* 0x000fe400078e0025 */
.L_x_73304:
[----:B------:R-:W-:Y:S05]  /*14240*/  BSYNC B1 ;  /* 0x0000000000017941 */ /* 0x000fea0003800000 */
.L_x_73302:
        /* <DEDUP_REMOVED lines=9> */
.L_x_73306:
[----:B------:R-:W-:Y:S02]  /*142e0*/  IMAD.MOV.U32 R32, RZ, RZ, R11 ;  /* 0x000000ffff207224 */ /* 0x000fe400078e000b */
[----:B------:R-:W-:Y:S02]  /*142f0*/  IMAD.MOV.U32 R9, RZ, RZ, R10 ;  /* 0x000000ffff097224 */ /* 0x000fe400078e000a */
[----:B------:R-:W-:Y:S02]  /*14300*/  IMAD.MOV.U32 R11, RZ, RZ, R8 ;  /* 0x000000ffff0b7224 */ /* 0x000fe400078e0008 */
[----:B------:R-:W-:Y:S02]  /*14310*/  IMAD.MOV.U32 R10, RZ, RZ, R7 ;  /* 0x000000ffff0a7224 */ /* 0x000fe400078e0007 */
.L_x_73307:
[----:B------:R-:W-:Y:S05]  /*14320*/  BSYNC B1 ;  /* 0x0000000000017941 */ /* 0x000fea0003800000 */
.L_x_73305:
        /* <DEDUP_REMOVED lines=16> */
.L_x_73309:
[----:B------:R-:W-:Y:S02]  /*14430*/  IMAD.MOV.U32 R12, RZ, RZ, R3 ;  /* 0x000000ffff0c7224 */ /* 0x000fe400078e0003 */
[----:B------:R-:W-:Y:S02]  /*14440*/  IMAD.MOV.U32 R8, RZ, RZ, R5 ;  /* 0x000000ffff087224 */ /* 0x000fe400078e0005 */
[----:B------:R-:W-:Y:S02]  /*14450*/  IMAD.MOV.U32 R3, RZ, RZ, R34 ;  /* 0x000000ffff037224 */ /* 0x000fe400078e0022 */
[----:B------:R-:W-:Y:S02]  /*14460*/  IMAD.MOV.U32 R5, RZ, RZ, R6 ;  /* 0x000000ffff057224 */ /* 0x000fe400078e0006 */
.L_x_73310:
[----:B------:R-:W-:Y:S05]  /*14470*/  BSYNC B1 ;  /* 0x0000000000017941 */ /* 0x000fea0003800000 */
.L_x_73308:
        /* <DEDUP_REMOVED lines=9> */
.L_x_73312:
[----:B------:R-:W-:Y:S02]  /*14510*/  IMAD.MOV.U32 R37, RZ, RZ, R12 ;  /* 0x000000ffff257224 */ /* 0x000fe400078e000c */
[----:B------:R-:W-:Y:S02]  /*14520*/  IMAD.MOV.U32 R7, RZ, RZ, R8 ;  /* 0x000000ffff077224 */ /* 0x000fe400078e0008 */
[----:B------:R-:W-:Y:S02]  /*14530*/  IMAD.MOV.U32 R12, RZ, RZ, R31 ;  /* 0x000000ffff0c7224 */ /* 0x000fe400078e001f */
[----:B------:R-:W-:Y:S02]  /*14540*/  IMAD.MOV.U32 R8, RZ, RZ, R27 ;  /* 0x000000ffff087224 */ /* 0x000fe400078e001b */
.L_x_73313:
[----:B------:R-:W-:Y:S05]  /*14550*/  BSYNC B1 ;  /* 0x0000000000017941 */ /* 0x000fea0003800000 */
.L_x_73311:
        /* <DEDUP_REMOVED lines=9> */
.L_x_73315:
[----:B------:R-:W-:Y:S01]  /*145f0*/  IMAD.MOV.U32 R16, RZ, RZ, R37 ;  /* 0x000000ffff107224 */ /* 0x000fe200078e0025 */
[----:B------:R-:W-:Y:S01]  /*14600*/  MOV R6, R7 ;  /* 0x0000000700067202 */ /* 0x000fe20000000f00 */
[----:B------:R-:W-:Y:S02]  /*14610*/  IMAD.MOV.U32 R37, RZ, RZ, R26 ;  /* 0x000000ffff257224 */ /* 0x000fe400078e001a */
[----:B------:R-:W-:Y:S02]  /*14620*/  IMAD.MOV.U32 R7, RZ, RZ, R24 ;  /* 0x000000ffff077224 */ /* 0x000fe400078e0018 */
.L_x_73316:
[----:B------:R-:W-:Y:S05]  /*14630*/  BSYNC B1 ;  /* 0x0000000000017941 */ /* 0x000fea0003800000 */
.L_x_73314:
        /* <DEDUP_REMOVED lines=9> */
.L_x_73318:
[----:B------:R-:W-:Y:S02]  /*146d0*/  IMAD.MOV.U32 R31, RZ, RZ, R16 ;  /* 0x000000ffff1f7224 */ /* 0x000fe400078e0010 */
[----:B------:R-:W-:Y:S01]  /*146e0*/  IMAD.MOV.U32 R27, RZ, RZ, R6 ;  /* 0x000000ffff1b7224 */ /* 0x000fe200078e0006 */
[----:B------:R-:W-:Y:S01]  /*146f0*/  MOV R6, R25 ;  /* 0x0000001900067202 */ /* 0x000fe20000000f00 */
[----:B------:R-:W-:Y:S02]  /*14700*/  IMAD.MOV.U32 R16, RZ, RZ, R35 ;  /* 0x000000ffff107224 */ /* 0x000fe400078e0023 */
.L_x_73319:
[----:B------:R-:W-:Y:S05]  /*14710*/  BSYNC B1 ;  /* 0x0000000000017941 */ /* 0x000fea0003800000 */
.L_x_73317:
        /* <DEDUP_REMOVED lines=9> */
.L_x_73321:
[----:B------:R-:W-:Y:S02]  /*147b0*/  IMAD.MOV.U32 R24, RZ, RZ, R31 ;  /* 0x000000ffff187224 */ /* 0x000fe400078e001f */
[----:B------:R-:W-:Y:S02]  /*147c0*/  IMAD.MOV.U32 R25, RZ, RZ, R27 ;  /* 0x000000ffff197224 */ /* 0x000fe400078e001b */
[----:B------:R-:W-:Y:S02]  /*147d0*/  IMAD.MOV.U32 R31, RZ, RZ, R4 ;  /* 0x000000ffff1f7224 */ /* 0x000fe400078e0004 */
[----:B------:R-:W-:Y:S02]  /*147e0*/  IMAD.MOV.U32 R27, RZ, RZ, R2 ;  /* 0x000000ffff1b7224 */ /* 0x000fe400078e0002 */
.L_x_73322:
[----:B------:R-:W-:Y:S05]  /*147f0*/  BSYNC B1 ;  /* 0x0000000000017941 */ /* 0x000fea0003800000 */
.L_x_73320:
        /* <DEDUP_REMOVED lines=9> */
.L_x_73324:
[----:B------:R-:W-:Y:S02]  /*14890*/  IMAD.MOV.U32 R35, RZ, RZ, R24 ;  /* 0x000000ffff237224 */ /* 0x000fe400078e0018 */
[----:B------:R-:W-:Y:S02]  /*148a0*/  IMAD.MOV.U32 R2, RZ, RZ, R25 ;  /* 0x000000ffff027224 */ /* 0x000fe400078e0019 */
[----:B------:R-:W-:Y:S02]  /*148b0*/  IMAD.MOV.U32 R24, RZ, RZ, R11 ;  /* 0x000000ffff187224 */ /* 0x000fe400078e000b */
[----:B------:R-:W-:Y:S02]  /*148c0*/  IMAD.MOV.U32 R25, RZ, RZ, R10 ;  /* 0x000000ffff197224 */ /* 0x000fe400078e000a */
.L_x_73325:
[----:B------:R-:W-:Y:S05]  /*148d0*/  BSYNC B1 ;  /* 0x0000000000017941 */ /* 0x000fea0003800000 */
.L_x_73323:
        /* <DEDUP_REMOVED lines=9> */
.L_x_73327:
[----:B------:R-:W-:Y:S01]  /*14970*/  IMAD.MOV.U32 R10, RZ, RZ, R35 ;  /* 0x000000ffff0a7224 */ /* 0x000fe200078e0023 */
[----:B------:R-:W-:Y:S01]  /*14980*/  MOV R4, R2 ;  /* 0x0000000200047202 */ /* 0x000fe20000000f00 */
[----:B------:R-:W-:Y:S02]  /*14990*/  IMAD.MOV.U32 R35, RZ, RZ, R32 ;  /* 0x000000ffff237224 */ /* 0x000fe400078e0020 */
[----:B------:R-:W-:Y:S02]  /*149a0*/  IMAD.MOV.U32 R2, RZ, RZ, R9 ;  /* 0x000000ffff027224 */ /* 0x000fe400078e0009 */
.L_x_73328:
[----:B------:R-:W-:Y:S05]  /*149b0*/  BSYNC B1 ;  /* 0x0000000000017941 */ /* 0x000fea0003800000 */
.L_x_73326:
        /* <DEDUP_REMOVED lines=16> */
.L_x_73330:
[----:B------:R-:W-:Y:S01]  /*14ac0*/  IMAD.MOV.U32 R32, RZ, RZ, R3 ;  /* 0x000000ffff207224 */ /* 0x000fe200078e0003 */
[----:B------:R-:W-:Y:S01]  /*14ad0*/  MOV R26, R5 ;  /* 0x00000005001a7202 */ /* 0x000fe20000000f00 */
[----:B------:R-:W-:Y:S02]  /*14ae0*/  IMAD.MOV.U32 R3, RZ, RZ, R12 ;  /* 0x000000ffff037224 */ /* 0x000fe400078e000c */
[----:B------:R-:W-:Y:S02]  /*14af0*/  IMAD.MOV.U32 R5, RZ, RZ, R8 ;  /* 0x000000ffff057224 */ /* 0x000fe400078e0008 */
.L_x_73331:
[----:B------:R-:W-:Y:S05]  /*14b00*/  BSYNC B1 ;  /* 0x0000000000017941 */ /* 0x000fea0003800000 */
.L_x_73329:
        /* <DEDUP_REMOVED lines=9> */
.L_x_73333:
[----:B------:R-:W-:Y:S02]  /*14ba0*/  IMAD.MOV.U32 R11, RZ, RZ, R32 ;  /* 0x000000ffff0b7224 */ /* 0x000fe400078e0020 */
[----:B------:R-:W-:Y:S01]  /*14bb0*/  IMAD.MOV.U32 R9, RZ, RZ, R26 ;  /* 0x000000ffff097224 */ /* 0x000fe200078e001a */
[----:B------:R-:W-:Y:S01]  /*14bc0*/  MOV R26, R7 ;  /* 0x00000007001a7202 */ /* 0x000fe20000000f00 */
[----:B------:R-:W-:Y:S02]  /*14bd0*/  IMAD.MOV.U32 R32, RZ, RZ, R37 ;  /* 0x000000ffff207224 */ /* 0x000fe400078e0025 */
.L_x_73334:
[----:B------:R-:W-:Y:S05]  /*14be0*/  BSYNC B1 ;  /* 0x0000000000017941 */ /* 0x000fea0003800000 */
.L_x_73332:
        /* <DEDUP_REMOVED lines=9> */
.L_x_73336:
[----:B------:R-:W-:Y:S02]  /*14c80*/  IMAD.MOV.U32 R12, RZ, RZ, R11 ;  /* 0x000000ffff0c7224 */ /* 0x000fe400078e000b */
[----:B------:R-:W-:Y:S02]  /*14c90*/  IMAD.MOV.U32 R8, RZ, RZ, R9 ;  /* 0x000000ffff087224 */ /* 0x000fe400078e0009 */
[----:B------:R-:W-:Y:S02]  /*14ca0*/  IMAD.MOV.U32 R11, RZ, RZ, R16 ;  /* 0x000000ffff0b7224 */ /* 0x000fe400078e0010 */
[----:B------:R-:W-:Y:S02]  /*14cb0*/  IMAD.MOV.U32 R9, RZ, RZ, R6 ;  /* 0x000000ffff097224 */ /* 0x000fe400078e0006 */
.L_x_73337:
[----:B------:R-:W-:Y:S05]  /*14cc0*/  BSYNC B1 ;  /* 0x0000000000017941 */ /* 0x000fea0003800000 */
.L_x_73335:
        /* <DEDUP_REMOVED lines=9> */
.L_x_73339:
[----:B------:R-:W-:Y:S02]  /*14d60*/  IMAD.MOV.U32 R7, RZ, RZ, R12 ;  /* 0x000000ffff077224 */ /* 0x000fe400078e000c */
[----:B------:R-:W-:Y:S02]  /*14d70*/  IMAD.MOV.U32 R6, RZ, RZ, R8 ;  /* 0x000000ffff067224 */ /* 0x000fe400078e0008 */
[----:B------:R-:W-:Y:S02]  /*14d80*/  IMAD.MOV.U32 R12, RZ, RZ, R31 ;  /* 0x000000ffff0c7224 */ /* 0x000fe400078e001f */
[----:B------:R-:W-:Y:S02]  /*14d90*/  IMAD.MOV.U32 R8, RZ, RZ, R27 ;  /* 0x000000ffff087224 */ /* 0x000fe400078e001b */
.L_x_73340:
[----:B------:R-:W-:Y:S05]  /*14da0*/  BSYNC B1 ;  /* 0x0000000000017941 */ /* 0x000fea0003800000 */
.L_x_73338:
        /* <DEDUP_REMOVED lines=9> */
.L_x_73342:
[----:B------:R-:W-:Y:S01]  /*14e40*/  IMAD.MOV.U32 R16, RZ, RZ, R7 ;  /* 0x000000ffff107224 */ /* 0x000fe200078e0007 */
[----:B------:R-:W-:Y:S01]  /*14e50*/  MOV R13, R6 ;  /* 0x00000006000d7202 */ /* 0x000fe20000000f00 */
[----:B------:R-:W-:Y:S02]  /*14e60*/  IMAD.MOV.U32 R7, RZ, RZ, R24 ;  /* 0x000000ffff077224 */ /* 0x000fe400078e0018 */
[----:B------:R-:W-:Y:S02]  /*14e70*/  IMAD.MOV.U32 R6, RZ, RZ, R25 ;  /* 0x000000ffff067224 */ /* 0x000fe400078e0019 */
.L_x_73343:
[----:B------:R-:W-:Y:S05]  /*14e80*/  BSYNC B1 ;  /* 0x0000000000017941 */ /* 0x000fea0003800000 */
.L_x_73341:
        /* <DEDUP_REMOVED lines=9> */
.L_x_73345:
[----:B------:R-:W-:Y:S02]  /*14f20*/  IMAD.MOV.U32 R25, RZ, RZ, R16 ;  /* 0x000000ffff197224 */ /* 0x000fe400078e0010 */
[----:B------:R-:W-:Y:S01]  /*14f30*/  IMAD.MOV.U32 R17, RZ, RZ, R13 ;  /* 0x000000ffff117224 */ /* 0x000fe200078e000d */
[----:B------:R-:W-:Y:S01]  /*14f40*/  MOV R13, R2 ;  /* 0x00000002000d7202 */ /* 0x000fe20000000f00 */
[----:B------:R-:W-:Y:S02]  /*14f50*/  IMAD.MOV.U32 R16, RZ, RZ, R35 ;  /* 0x000000ffff107224 */ /* 0x000fe400078e0023 */
.L_x_73346:
[----:B------:R-:W-:Y:S05]  /*14f60*/  BSYNC B1 ;  /* 0x0000000000017941 */ /* 0x000fea0003800000 */
.L_x_73344:
        /* <DEDUP_REMOVED lines=9> */
.L_x_73348:
[----:B------:R-:W-:Y:S02]  /*15000*/  IMAD.MOV.U32 R24, RZ, RZ, R25 ;  /* 0x000000ffff187224 */ /* 0x000fe400078e0019 */
[----:B------:R-:W-:Y:S02]  /*15010*/  IMAD.MOV.U32 R2, RZ, RZ, R17 ;  /* 0x000000ffff027224 */ /* 0x000fe400078e0011 */
[----:B------:R-:W-:Y:S02]  /*15020*/  IMAD.MOV.U32 R25, RZ, RZ, R10 ;  /* 0x000000ffff197224 */ /* 0x000fe400078e000a */
[----:B------:R-:W-:Y:S02]  /*15030*/  IMAD.MOV.U32 R17, RZ, RZ, R4 ;  /* 0x000000ffff117224 */ /* 0x000fe400078e0004 */
.L_x_73349:
[----:B------:R-:W-:Y:S05]  /*15040*/  BSYNC B1 ;  /* 0x0000000000017941 */ /* 0x000fea0003800000 */
.L_x_73347:
        /* <DEDUP_REMOVED lines=16> */
.L_x_73351:
[----:B------:R-:W-:Y:S02]  /*15150*/  IMAD.MOV.U32 R10, RZ, RZ, R3 ;  /* 0x000000ffff0a7224 */ /* 0x000fe400078e0003 */
[----:B------:R-:W-:Y:S02]  /*15160*/  IMAD.MOV.U32 R4, RZ, RZ, R5 ;  /* 0x000000ffff047224 */ /* 0x000fe400078e0005 */
[----:B------:R-:W-:Y:S02]  /*15170*/  IMAD.MOV.U32 R3, RZ, RZ, R32 ;  /* 0x000000ffff037224 */ /* 0x000fe400078e0020 */
[----:B------:R-:W-:Y:S02]  /*15180*/  IMAD.MOV.U32 R5, RZ, RZ, R26 ;  /* 0x000000ffff057224 */ /* 0x000fe400078e001a */
.L_x_73352:
[----:B------:R-:W-:Y:S05]  /*15190*/  BSYNC B1 ;  /* 0x0000000000017941 */ /* 0x000fea0003800000 */
.L_x_73350:
        /* <DEDUP_REMOVED lines=9> */
.L_x_73354:
[----:B------:R-:W-:Y:S02]  /*15230*/  IMAD.MOV.U32 R31, RZ, RZ, R10 ;  /* 0x000000ffff1f7224 */ /* 0x000fe400078e000a */
[----:B------:R-:W-:Y:S02]  /*15240*/  IMAD.MOV.U32 R27, RZ, RZ, R4 ;  /* 0x000000ffff1b7224 */ /* 0x000fe400078e0004 */
[----:B------:R-:W-:Y:S02]  /*15250*/  IMAD.MOV.U32 R10, RZ, RZ, R11 ;  /* 0x000000ffff0a7224 */ /* 0x000fe400078e000b */
[----:B------:R-:W-:Y:S02]  /*15260*/  IMAD.MOV.U32 R4, RZ, RZ, R9 ;  /* 0x000000ffff047224 */ /* 0x000fe400078e0009 */
.L_x_73355:
[----:B------:R-:W-:Y:S05]  /*15270*/  BSYNC B1 ;  /* 0x0000000000017941 */ /* 0x000fea0003800000 */
.L_x_73353:
        /* <DEDUP_REMOVED lines=9> */
.L_x_73357:
[----:B------:R-:W-:Y:S01]  /*15310*/  IMAD.MOV.U32 R14, RZ, RZ, R31 ;  /* 0x000000ffff0e7224 */ /* 0x000fe200078e001f */
[----:B------:R-:W-:Y:S01]  /*15320*/  MOV R9, R27 ;  /* 0x0000001b00097202 */ /* 0x000fe20000000f00 */
[----:B------:R-:W-:Y:S02]  /*15330*/  IMAD.MOV.U32 R31, RZ, RZ, R12 ;  /* 0x000000ffff1f7224 */ /* 0x000fe400078e000c */
[----:B------:R-:W-:Y:S02]  /*15340*/  IMAD.MOV.U32 R27, RZ, RZ, R8 ;  /* 0x000000ffff1b7224 */ /* 0x000fe400078e0008 */
.L_x_73358:
[----:B------:R-:W-:Y:S05]  /*15350*/  BSYNC B1 ;  /* 0x0000000000017941 */ /* 0x000fea0003800000 */
.L_x_73356:
        /* <DEDUP_REMOVED lines=9> */
.L_x_73360:
[----:B------:R-:W-:Y:S02]  /*153f0*/  IMAD.MOV.U32 R11, RZ, RZ, R14 ;  /* 0x000000ffff0b7224 */ /* 0x000fe400078e000e */
[----:B------:R-:W-:Y:S01]  /*15400*/  IMAD.MOV.U32 R8, RZ, RZ, R9 ;  /* 0x000000ffff087224 */ /* 0x000fe200078e0009 */
[----:B------:R-:W-:Y:S01]  /*15410*/  MOV R9, R6 ;  /* 0x0000000600097202 */ /* 0x000fe20000000f00 */
[----:B------:R-:W-:Y:S02]  /*15420*/  IMAD.MOV.U32 R14, RZ, RZ, R7 ;  /* 0x000000ffff0e7224 */ /* 0x000fe400078e0007 */
.L_x_73361:
[----:B------:R-:W-:Y:S05]  /*15430*/  BSYNC B1 ;  /* 0x0000000000017941 */ /* 0x000fea0003800000 */
.L_x_73359:
        /* <DEDUP_REMOVED lines=9> */
.L_x_73363:
[----:B------:R-:W-:Y:S02]  /*154d0*/  IMAD.MOV.U32 R12, RZ, RZ, R11 ;  /* 0x000000ffff0c7224 */ /* 0x000fe400078e000b */
[----:B------:R-:W-:Y:S02]  /*154e0*/  IMAD.MOV.U32 R6, RZ, RZ, R8 ;  /* 0x000000ffff067224 */ /* 0x000fe400078e0008 */
[----:B------:R-:W-:Y:S02]  /*154f0*/  IMAD.MOV.U32 R11, RZ, RZ, R16 ;  /* 0x000000ffff0b7224 */ /* 0x000fe400078e0010 */
[----:B------:R-:W-:Y:S02]  /*15500*/  IMAD.MOV.U32 R8, RZ, RZ, R13 ;  /* 0x000000ffff087224 */ /* 0x000fe400078e000d */
.L_x_73364:
[----:B------:R-:W-:Y:S05]  /*15510*/  BSYNC B1 ;  /* 0x0000000000017941 */ /* 0x000fea0003800000 */
.L_x_73362:
        /* <DEDUP_REMOVED lines=9> */
.L_x_73366:
[----:B------:R-:W-:Y:S02]  /*155b0*/  IMAD.MOV.U32 R13, RZ, RZ, R12 ;  /* 0x000000ffff0d7224 */ /* 0x000fe400078e000c */
[----:B------:R-:W-:Y:S02]  /*155c0*/  IMAD.MOV.U32 R7, RZ, RZ, R6 ;  /* 0x000000ffff077224 */ /* 0x000fe400078e0006 */
[----:B------:R-:W-:Y:S02]  /*155d0*/  IMAD.MOV.U32 R12, RZ, RZ, R25 ;  /* 0x000000ffff0c7224 */ /* 0x000fe400078e0019 */
[----:B------:R-:W-:Y:S02]  /*155e0*/  IMAD.MOV.U32 R6, RZ, RZ, R17 ;  /* 0x000000ffff067224 */ /* 0x000fe400078e0011 */
.L_x_73367:
[----:B------:R-:W-:Y:S05]  /*155f0*/  BSYNC B1 ;  /* 0x0000000000017941 */ /* 0x000fea0003800000 */
.L_x_73365:
        /* <DEDUP_REMOVED lines=9> */
.L_x_73369:
[----:B------:R-:W-:Y:S01]  /*15690*/  IMAD.MOV.U32 R17, RZ, RZ, R13 ;  /* 0x000000ffff117224 */ /* 0x000fe200078e000d */
[----:B------:R-:W-:Y:S01]  /*156a0*/  MOV R16, R7 ;  /* 0x0000000700107202 */ /* 0x000fe20000000f00 */
[----:B------:R-:W-:Y:S02]  /*156b0*/  IMAD.MOV.U32 R13, RZ, RZ, R24 ;  /* 0x000000ffff0d7224 */ /* 0x000fe400078e0018 */
[----:B------:R-:W-:Y:S02]  /*156c0*/  IMAD.MOV.U32 R7, RZ, RZ, R2 ;  /* 0x000000ffff077224 */ /* 0x000fe400078e0002 */
.L_x_73370:
[----:B------:R-:W-:Y:S05]  /*156d0*/  BSYNC B1 ;  /* 0x0000000000017941 */ /* 0x000fea0003800000 */
.L_x_73368:
        /* <DEDUP_REMOVED lines=16> */
.L_x_73372:
[----:B------:R-:W-:Y:S01]  /*157e0*/  IMAD.MOV.U32 R2, RZ, RZ, R3 ;  /* 0x000000ffff027224 */ /* 0x000fe200078e0003 */
[----:B------:R-:W-:Y:S01]  /*157f0*/  MOV R18, R5 ;  /* 0x0000000500127202 */ /* 0x000fe20000000f00 */
[----:B------:R-:W-:Y:S02]  /*15800*/  IMAD.MOV.U32 R3, RZ, RZ, R10 ;  /* 0x000000ffff037224 */ /* 0x000fe400078e000a */
[----:B------:R-:W-:Y:S02]  /*15810*/  IMAD.MOV.U32 R5, RZ, RZ, R4 ;  /* 0x000000ffff057224 */ /* 0x000fe400078e0004 */
.L_x_73373:
[----:B------:R-:W-:Y:S05]  /*15820*/  BSYNC B1 ;  /* 0x0000000000017941 */ /* 0x000fea0003800000 */
.L_x_73371:
        /* <DEDUP_REMOVED lines=9> */
.L_x_73375:
[----:B------:R-:W-:Y:S02]  /*158c0*/  IMAD.MOV.U32 R15, RZ, RZ, R2 ;  /* 0x000000ffff0f7224 */ /* 0x000fe400078e0002 */
[----:B------:R-:W-:Y:S01]  /*158d0*/  IMAD.MOV.U32 R4, RZ, RZ, R18 ;  /* 0x000000ffff047224 */ /* 0x000fe200078e0012 */
[----:B------:R-:W-:Y:S01]  /*158e0*/  MOV R18, R27 ;  /* 0x0000001b00127202 */ /* 0x000fe20000000f00 */
[----:B------:R-:W-:Y:S02]  /*158f0*/  IMAD.MOV.U32 R2, RZ, RZ, R31 ;  /* 0x000000ffff027224 */ /* 0x000fe400078e001f */
.L_x_73376:
[----:B------:R-:W-:Y:S05]  /*15900*/  BSYNC B1 ;  /* 0x0000000000017941 */ /* 0x000fea0003800000 */
.L_x_73374:
        /* <DEDUP_REMOVED lines=9> */
.L_x_73378:
[----:B------:R-:W-:Y:S02]  /*159a0*/  IMAD.MOV.U32 R10, RZ, RZ, R15 ;  /* 0x000000ffff0a7224 */ /* 0x000fe400078e000f */
[----:B------:R-:W-:Y:S02]  /*159b0*/  IMAD.MOV.U32 R19, RZ, RZ, R4 ;  /* 0x000000ffff137224 */ /* 0x000fe400078e0004 */
[----:B------:R-:W-:Y:S02]  /*159c0*/  IMAD.MOV.U32 R15, RZ, RZ, R14 ;  /* 0x000000ffff0f7224 */ /* 0x000fe400078e000e */
[----:B------:R-:W-:Y:S02]  /*159d0*/  IMAD.MOV.U32 R4, RZ, RZ, R9 ;  /* 0x000000ffff047224 */ /* 0x000fe400078e0009 */
.L_x_73379:
[----:B------:R-:W-:Y:S05]  /*159e0*/  BSYNC B1 ;  /* 0x0000000000017941 */ /* 0x000fea0003800000 */
.L_x_73377:
        /* <DEDUP_REMOVED lines=9> */
.L_x_73381:
[----:B------:R-:W-:Y:S02]  /*15a80*/  IMAD.MOV.U32 R9, RZ, RZ, R10 ;  /* 0x000000ffff097224 */ /* 0x000fe400078e000a */
[----:B------:R-:W-:Y:S02]  /*15a90*/  IMAD.MOV.U32 R25, RZ, RZ, R19 ;  /* 0x000000ffff197224 */ /* 0x000fe400078e0013 */
[----:B------:R-:W-:Y:S02]  /*15aa0*/  IMAD.MOV.U32 R10, RZ, RZ, R11 ;  /* 0x000000ffff0a7224 */ /* 0x000fe400078e000b */
[----:B------:R-:W-:Y:S02]  /*15ab0*/  IMAD.MOV.U32 R19, RZ, RZ, R8 ;  /* 0x000000ffff137224 */ /* 0x000fe400078e0008 */
.L_x_73382:
[----:B------:R-:W-:Y:S05]  /*15ac0*/  BSYNC B1 ;  /* 0x0000000000017941 */ /* 0x000fea0003800000 */
.L_x_73380:
        /* <DEDUP_REMOVED lines=9> */
.L_x_73384:
[----:B------:R-:W-:Y:S01]  /*15b60*/  IMAD.MOV.U32 R8, RZ, RZ, R9 ;  /* 0x000000ffff087224 */ /* 0x000fe200078e0009 */
[----:B------:R-:W-:Y:S01]  /*15b70*/  MOV R14, R25 ;  /* 0x00000019000e7202 */ /* 0x000fe20000000f00 */
[----:B------:R-:W-:Y:S02]  /*15b80*/  IMAD.MOV.U32 R9, RZ, RZ, R12 ;  /* 0x000000ffff097224 */ /* 0x000fe400078e000c */
[----:B------:R-:W-:Y:S02]  /*15b90*/  IMAD.MOV.U32 R25, RZ, RZ, R6 ;  /* 0x000000ffff197224 */ /* 0x000fe400078e0006 */
.L_x_73385:
[----:B------:R-:W-:Y:S05]  /*15ba0*/  BSYNC B1 ;  /* 0x0000000000017941 */ /* 0x000fea0003800000 */
.L_x_73383:
        /* <DEDUP_REMOVED lines=9> */
.L_x_73387:
[----:B------:R-:W-:Y:S02]  /*15c40*/  IMAD.MOV.U32 R6, RZ, RZ, R8 ;  /* 0x000000ffff067224 */ /* 0x000fe400078e0008 */
[----:B------:R-:W-:Y:S01]  /*15c50*/  IMAD.MOV.U32 R11, RZ, RZ, R14 ;  /* 0x000000ffff0b7224 */ /* 0x000fe200078e000e */
[----:B------:R-:W-:Y:S01]  /*15c60*/  MOV R14, R7 ;  /* 0x00000007000e7202 */ /* 0x000fe20000000f00 */
[----:B------:R-:W-:Y:S02]  /*15c70*/  IMAD.MOV.U32 R8, RZ, RZ, R13 ;  /* 0x000000ffff087224 */ /* 0x000fe400078e000d */
.L_x_73388:
[----:B------:R-:W-:Y:S05]  /*15c80*/  BSYNC B1 ;  /* 0x0000000000017941 */ /* 0x000fea0003800000 */
.L_x_73386:
        /* <DEDUP_REMOVED lines=9> */
.L_x_73390:
[----:B------:R-:W-:Y:S02]  /*15d20*/  IMAD.MOV.U32 R7, RZ, RZ, R6 ;  /* 0x000000ffff077224 */ /* 0x000fe400078e0006 */
[----:B------:R-:W-:Y:S02]  /*15d30*/  IMAD.MOV.U32 R12, RZ, RZ, R11 ;  /* 0x000000ffff0c7224 */ /* 0x000fe400078e000b */
[----:B------:R-:W-:Y:S02]  /*15d40*/  IMAD.MOV.U32 R6, RZ, RZ, R17 ;  /* 0x000000ffff067224 */ /* 0x000fe400078e0011 */
[----:B------:R-:W-:Y:S02]  /*15d50*/  IMAD.MOV.U32 R11, RZ, RZ, R16 ;  /* 0x000000ffff0b7224 */ /* 0x000fe400078e0010 */
.L_x_73391:
[----:B------:R-:W-:Y:S05]  /*15d60*/  BSYNC B1 ;  /* 0x0000000000017941 */ /* 0x000fea0003800000 */
.L_x_73389:
        /* <DEDUP_REMOVED lines=16> */
.L_x_73393:
[----:B------:R-:W-:Y:S02]  /*15e70*/  IMAD.MOV.U32 R16, RZ, RZ, R3 ;  /* 0x000000ffff107224 */ /* 0x000fe400078e0003 */
[----:B------:R-:W-:Y:S02]  /*15e80*/  IMAD.MOV.U32 R13, RZ, RZ, R5 ;  /* 0x000000ffff0d7224 */ /* 0x000fe400078e0005 */
[----:B------:R-:W-:Y:S02]  /*15e90*/  IMAD.MOV.U32 R3, RZ, RZ, R2 ;  /* 0x000000ffff037224 */ /* 0x000fe400078e0002 */
[----:B------:R-:W-:Y:S02]  /*15ea0*/  IMAD.MOV.U32 R5, RZ, RZ, R18 ;  /* 0x000000ffff057224 */ /* 0x000fe400078e0012 */
.L_x_73394:
[----:B------:R-:W-:Y:S05]  /*15eb0*/  BSYNC B1 ;  /* 0x0000000000017941 */ /* 0x000fea0003800000 */
.L_x_73392:
        /* <DEDUP_REMOVED lines=9> */
.L_x_73396:
[----:B------:R-:W-:Y:S02]  /*15f50*/  IMAD.MOV.U32 R17, RZ, RZ, R16 ;  /* 0x000000ffff117224 */ /* 0x000fe400078e0010 */
[----:B------:R-:W-:Y:S02]  /*15f60*/  IMAD.MOV.U32 R2, RZ, RZ, R13 ;  /* 0x000000ffff027224 */ /* 0x000fe400078e000d */
[----:B------:R-:W-:Y:S02]  /*15f70*/  IMAD.MOV.U32 R16, RZ, RZ, R15 ;  /* 0x000000ffff107224 */ /* 0x000fe400078e000f */
[----:B------:R-:W-:Y:S02]  /*15f80*/  IMAD.MOV.U32 R13, RZ, RZ, R4 ;  /* 0x000000ffff0d7224 */ /* 0x000fe400078e0004 */
.L_x_73397:
[----:B------:R-:W-:Y:S05]  /*15f90*/  BSYNC B1 ;  /* 0x0000000000017941 */ /* 0x000fea0003800000 */
.L_x_73395:
        /* <DEDUP_REMOVED lines=9> */
.L_x_73399:
[----:B------:R-:W-:Y:S01]  /*16030*/  IMAD.MOV.U32 R4, RZ, RZ, R17 ;  /* 0x000000ffff047224 */ /* 0x000fe200078e0011 */
[----:B------:R-:W-:Y:S01]  /*16040*/  MOV R15, R2 ;  /* 0x00000002000f7202 */ /* 0x000fe20000000f00 */
[----:B------:R-:W-:Y:S02]  /*16050*/  IMAD.MOV.U32 R17, RZ, RZ, R10 ;  /* 0x000000ffff117224 */ /* 0x000fe400078e000a */
[----:B------:R-:W-:Y:S02]  /*16060*/  IMAD.MOV.U32 R2, RZ, RZ, R19 ;  /* 0x000000ffff027224 */ /* 0x000fe400078e0013 */
.L_x_73400:
[----:B------:R-:W-:Y:S05]  /*16070*/  BSYNC B1 ;  /* 0x0000000000017941 */ /* 0x000fea0003800000 */
.L_x_73398:
        /* <DEDUP_REMOVED lines=9> */
.L_x_73402:
[----:B------:R-:W-:Y:S02]  /*16110*/  IMAD.MOV.U32 R10, RZ, RZ, R4 ;  /* 0x000000ffff0a7224 */ /* 0x000fe400078e0004 */
[----:B------:R-:W-:Y:S01]  /*16120*/  IMAD.MOV.U32 R18, RZ, RZ, R15 ;  /* 0x000000ffff127224 */ /* 0x000fe200078e000f */
[----:B------:R-:W-:Y:S01]  /*16130*/  MOV R15, R25 ;  /* 0x00000019000f7202 */ /* 0x000fe20000000f00 */
[----:B------:R-:W-:Y:S02]  /*16140*/  IMAD.MOV.U32 R4, RZ, RZ, R9 ;  /* 0x000000ffff047224 */ /* 0x000fe400078e0009 */
.L_x_73403:
[----:B------:R-:W-:Y:S05]  /*16150*/  BSYNC B1 ;  /* 0x0000000000017941 */ /* 0x000fea0003800000 */
.L_x_73401:
        /* <DEDUP_REMOVED lines=9> */
.L_x_73405:
[----:B------:R-:W-:Y:S02]  /*161f0*/  IMAD.MOV.U32 R9, RZ, RZ, R10 ;  /* 0x000000ffff097224 */ /* 0x000fe400078e000a */
[----:B------:R-:W-:Y:S02]  /*16200*/  IMAD.MOV.U32 R20, RZ, RZ, R18 ;  /* 0x000000ffff147224 */ /* 0x000fe400078e0012 */
[----:B------:R-:W-:Y:S02]  /*16210*/  IMAD.MOV.U32 R10, RZ, RZ, R8 ;  /* 0x000000ffff0a7224 */ /* 0x000fe400078e0008 */
[----:B------:R-:W-:Y:S02]  /*16220*/  IMAD.MOV.U32 R18, RZ, RZ, R14 ;  /* 0x000000ffff127224 */ /* 0x000fe400078e000e */
.L_x_73406:
[----:B------:R-:W-:Y:S05]  /*16230*/  BSYNC B1 ;  /* 0x0000000000017941 */ /* 0x000fea0003800000 */
.L_x_73404:
        /* <DEDUP_REMOVED lines=9> */
.L_x_73408:
[----:B------:R-:W-:Y:S02]  /*162d0*/  IMAD.MOV.U32 R8, RZ, RZ, R9 ;  /* 0x000000ffff087224 */ /* 0x000fe400078e0009 */
[----:B------:R-:W-:Y:S02]  /*162e0*/  IMAD.MOV.U32 R14, RZ, RZ, R20 ;  /* 0x000000ffff0e7224 */ /* 0x000fe400078e0014 */
[----:B------:R-:W-:Y:S02]  /*162f0*/  IMAD.MOV.U32 R9, RZ, RZ, R6 ;  /* 0x000000ffff097224 */ /* 0x000fe400078e0006 */
[----:B------:R-:W-:Y:S02]  /*16300*/  IMAD.MOV.U32 R20, RZ, RZ, R11 ;  /* 0x000000ffff147224 */ /* 0x000fe400078e000b */
.L_x_73409:
[----:B------:R-:W-:Y:S05]  /*16310*/  BSYNC B1 ;  /* 0x0000000000017941 */ /* 0x000fea0003800000 */
.L_x_73407:
        /* <DEDUP_REMOVED lines=9> */
.L_x_73411:
[----:B------:R-:W-:Y:S01]  /*163b0*/  IMAD.MOV.U32 R24, RZ, RZ, R8 ;  /* 0x000000ffff187224 */ /* 0x000fe200078e0008 */
[----:B------:R-:W-:Y:S01]  /*163c0*/  MOV R11, R14 ;  /* 0x0000000e000b7202 */ /* 0x000fe20000000f00 */
[----:B------:R-:W-:Y:S02]  /*163d0*/  IMAD.MOV.U32 R8, RZ, RZ, R7 ;  /* 0x000000ffff087224 */ /* 0x000fe400078e0007 */
[----:B------:R-:W-:Y:S02]  /*163e0*/  IMAD.MOV.U32 R14, RZ, RZ, R12 ;  /* 0x000000ffff0e7224 */ /* 0x000fe400078e000c */
.L_x_73412:
[----:B------:R-:W-:Y:S05]  /*163f0*/  BSYNC B1 ;  /* 0x0000000000017941 */ /* 0x000fea0003800000 */
.L_x_73410:
        /* <DEDUP_REMOVED lines=16> */
.L_x_73414:
[----:B------:R-:W-:Y:S01]  /*16500*/  IMAD.MOV.U32 R32, RZ, RZ, R3 ;  /* 0x000000ffff207224 */ /* 0x000fe200078e0003 */
[----:B------:R-:W-:Y:S01]  /*16510*/  MOV R42, R5 ;  /* 0x00000005002a7202 */ /* 0x000fe20000000f00 */
[----:B------:R-:W-:Y:S02]  /*16520*/  IMAD.MOV.U32 R3, RZ, RZ, R16 ;  /* 0x000000ffff037224 */ /* 0x000fe400078e0010 */
[----:B------:R-:W-:Y:S02]  /*16530*/  IMAD.MOV.U32 R5, RZ, RZ, R13 ;  /* 0x000000ffff057224 */ /* 0x000fe400078e000d */
.L_x_73415:
[----:B------:R-:W-:Y:S05]  /*16540*/  BSYNC B1 ;  /* 0x0000000000017941 */ /* 0x000fea0003800000 */
.L_x_73413:
        /* <DEDUP_REMOVED lines=9> */
.L_x_73417:
[----:B------:R-:W-:Y:S02]  /*165e0*/  IMAD.MOV.U32 R45, RZ, RZ, R32 ;  /* 0x000000ffff2d7224 */ /* 0x000fe400078e0020 */
[----:B------:R-:W-:Y:S01]  /*165f0*/  IMAD.MOV.U32 R38, RZ, RZ, R42 ;  /* 0x000000ffff267224 */ /* 0x000fe200078e002a */
[----:B------:R-:W-:Y:S01]  /*16600*/  MOV R42, R2 ;  /* 0x00000002002a7202 */ /* 0x000fe20000000f00 */
[----:B------:R-:W-:Y:S02]  /*16610*/  IMAD.MOV.U32 R32, RZ, RZ, R17 ;  /* 0x000000ffff207224 */ /* 0x000fe400078e0011 */
.L_x_73418:
[----:B------:R-:W-:Y:S05]  /*16620*/  BSYNC B1 ;  /* 0x0000000000017941 */ /* 0x000fea0003800000 */
.L_x_73416:
        /* <DEDUP_REMOVED lines=9> */
.L_x_73420:
[----:B------:R-:W-:Y:S02]  /*166c0*/  IMAD.MOV.U32 R39, RZ, RZ, R45 ;  /* 0x000000ffff277224 */ /* 0x000fe400078e002d */
[----:B------:R-:W-:Y:S02]  /*166d0*/  IMAD.MOV.U32 R43, RZ, RZ, R38 ;  /* 0x000000ffff2b7224 */ /* 0x000fe400078e0026 */
[----:B------:R-:W-:Y:S02]  /*166e0*/  IMAD.MOV.U32 R45, RZ, RZ, R4 ;  /* 0x000000ffff2d7224 */ /* 0x000fe400078e0004 */
[----:B------:R-:W-:Y:S02]  /*166f0*/  IMAD.MOV.U32 R38, RZ, RZ, R15 ;  /* 0x000000ffff267224 */ /* 0x000fe400078e000f */
.L_x_73421:
[----:B------:R-:W-:Y:S05]  /*16700*/  BSYNC B1 ;  /* 0x0000000000017941 */ /* 0x000fea0003800000 */
.L_x_73419:
        /* <DEDUP_REMOVED lines=9> */
.L_x_73423:
[----:B------:R-:W-:Y:S02]  /*167a0*/  IMAD.MOV.U32 R35, RZ, RZ, R39 ;  /* 0x000000ffff237224 */ /* 0x000fe400078e0027 */
[----:B------:R-:W-:Y:S02]  /*167b0*/  IMAD.MOV.U32 R37, RZ, RZ, R43 ;  /* 0x000000ffff257224 */ /* 0x000fe400078e002b */
[----:B------:R-:W-:Y:S02]  /*167c0*/  IMAD.MOV.U32 R39, RZ, RZ, R10 ;  /* 0x000000ffff277224 */ /* 0x000fe400078e000a */
[----:B------:R-:W-:Y:S02]  /*167d0*/  IMAD.MOV.U32 R43, RZ, RZ, R18 ;  /* 0x000000ffff2b7224 */ /* 0x000fe400078e0012 */
.L_x_73424:
[----:B------:R-:W-:Y:S05]  /*167e0*/  BSYNC B1 ;  /* 0x0000000000017941 */ /* 0x000fea0003800000 */
.L_x_73422:
        /* <DEDUP_REMOVED lines=9> */
.L_x_73426:
[----:B------:R-:W-:Y:S01]  /*16880*/  IMAD.MOV.U32 R28, RZ, RZ, R35 ;  /* 0x000000ffff1c7224 */ /* 0x000fe200078e0023 */
[----:B------:R-:W-:Y:S01]  /*16890*/  MOV R29, R37 ;  /* 0x00000025001d7202 */ /* 0x000fe20000000f00 */
[----:B------:R-:W-:Y:S02]  /*168a0*/  IMAD.MOV.U32 R35, RZ, RZ, R9 ;  /* 0x000000ffff237224 */ /* 0x000fe400078e0009 */
[----:B------:R-:W-:Y:S02]  /*168b0*/  IMAD.MOV.U32 R37, RZ, RZ, R20 ;  /* 0x000000ffff257224 */ /* 0x000fe400078e0014 */
.L_x_73427:
[----:B------:R-:W-:Y:S05]  /*168c0*/  BSYNC B1 ;  /* 0x0000000000017941 */ /* 0x000fea0003800000 */
.L_x_73425:
        /* <DEDUP_REMOVED lines=9> */
.L_x_73429:
[----:B------:R-:W-:Y:S02]  /*16960*/  IMAD.MOV.U32 R21, RZ, RZ, R28 ;  /* 0x000000ffff157224 */ /* 0x000fe400078e001c */
[----:B------:R-:W-:Y:S01]  /*16970*/  IMAD.MOV.U32 R20, RZ, RZ, R29 ;  /* 0x000000ffff147224 */ /* 0x000fe200078e001d */
[----:B------:R-:W-:Y:S01]  /*16980*/  MOV R29, R14 ;  /* 0x0000000e001d7202 */ /* 0x000fe20000000f00 */
[----:B------:R-:W-:Y:S02]  /*16990*/  IMAD.MOV.U32 R28, RZ, RZ, R8 ;  /* 0x000000ffff1c7224 */ /* 0x000fe400078e0008 */
.L_x_73430:
[----:B------:R-:W-:Y:S05]  /*169a0*/  BSYNC B1 ;  /* 0x0000000000017941 */ /* 0x000fea0003800000 */
.L_x_73428:
        /* <DEDUP_REMOVED lines=9> */
.L_x_73432:
[----:B------:R-:W-:Y:S02]  /*16a40*/  IMAD.MOV.U32 R6, RZ, RZ, R21 ;  /* 0x000000ffff067224 */ /* 0x000fe400078e0015 */
[----:B------:R-:W-:Y:S02]  /*16a50*/  IMAD.MOV.U32 R4, RZ, RZ, R20 ;  /* 0x000000ffff047224 */ /* 0x000fe400078e0014 */
[----:B------:R-:W-:Y:S02]  /*16a60*/  IMAD.MOV.U32 R21, RZ, RZ, R24 ;  /* 0x000000ffff157224 */ /* 0x000fe400078e0018 */
[----:B------:R-:W-:Y:S02]  /*16a70*/  IMAD.MOV.U32 R20, RZ, RZ, R11 ;  /* 0x000000ffff147224 */ /* 0x000fe400078e000b */
.L_x_73433:
[----:B------:R-:W-:Y:S05]  /*16a80*/  BSYNC B1 ;  /* 0x0000000000017941 */ /* 0x000fea0003800000 */
.L_x_73431:
        /* <DEDUP_REMOVED lines=12> */
[----:B------:R-:W-:-:S04]  /*16b50*/  FMUL.FTZ R22, R22, 1.4426950216293334961 ;  /* 0x3fb8aa3b16167820 */ /* 0x000fc80000410000 */
[----:B------:R-:W4:Y:S02]  /*16b60*/  MUFU.EX2 R41, R22 ;  /* 0x0000001600297308 */ /* 0x000f240000000800 */
[----:B----4-:R-:W-:Y:S01]  /*16b70*/  FMUL.FTZ R2, R2, R41 ;  /* 0x0000002902027220 */ /* 0x010fe20000410000 */
[CC--:B0-----:R-:W-:Y:S02]  /*16b80*/  FSETP.GEU.FTZ.AND P0, PT, R5.reuse, R16.reuse, PT ;  /* 0x000000100500720b */ /* 0x0c1fe40003f1e000 */
[----:B------:R-:W-:Y:S02]  /*16b90*/  FSETP.NEU.FTZ.AND P3, PT, R5, R16, PT ;  /* 0x000000100500720b */ /* 0x000fe40003f7d000 */
[C---:B------:R-:W-:Y:S02]  /*16ba0*/  ISETP.EQ.OR P0, PT, R3.reuse, -0x1, !P0 ;  /* 0xffffffff0300780c */ /* 0x040fe40004702670 */
[----:B-1----:R-:W-:-:S04]  /*16bb0*/  ISETP.LE.OR P3, PT, R3, R24, P3 ;  /* 0x000000180300720c */ /* 0x002fc80001f63670 */
[----:B------:R-:W-:-:S13]  /*16bc0*/  PLOP3.LUT P0, PT, P0, P3, PT, 0x8, 0x0 ;  /* 0x000000000000781c */ /* 0x000fda0000706170 */
[----:B------:R-:W-:Y:S01]  /*16bd0*/  @!P0 IMAD.MOV.U32 R5, RZ, RZ, R16 ;  /* 0x000000ffff058224 */ /* 0x000fe200078e0010 */
[----:B------:R-:W-:-:S04]  /*16be0*/  @!P0 MOV R3, R24 ;  /* 0x0000001800038202 */ /* 0x000fc80000000f00 */
        /* <DEDUP_REMOVED lines=8> */
.L_x_73435:
[----:B--23--:R-:W-:Y:S02]  /*16c70*/  IMAD.MOV.U32 R36, RZ, RZ, R3 ;  /* 0x000000ffff247224 */ /* 0x00cfe400078e0003 */
[----:B------:R-:W-:Y:S02]  /*16c80*/  IMAD.MOV.U32 R34, RZ, RZ, R5 ;  /* 0x000000ffff227224 */ /* 0x000fe400078e0005 */
[----:B------:R-:W-:Y:S02]  /*16c90*/  IMAD.MOV.U32 R3, RZ, RZ, R32 ;  /* 0x000000ffff037224 */ /* 0x000fe400078e0020 */
[----:B------:R-:W-:Y:S02]  /*16ca0*/  IMAD.MOV.U32 R5, RZ, RZ, R42 ;  /* 0x000000ffff057224 */ /* 0x000fe400078e002a */
.L_x_73436:
[----:B------:R-:W-:Y:S05]  /*16cb0*/  BSYNC B1 ;  /* 0x0000000000017941 */ /* 0x000fea0003800000 */
.L_x_73434:
        /* <DEDUP_REMOVED lines=9> */
.L_x_73438:
[----:B------:R-:W-:Y:S02]  /*16d50*/  IMAD.MOV.U32 R32, RZ, RZ, R36 ;  /* 0x000000ffff207224 */ /* 0x000fe400078e0024 */
[----:B------:R-:W-:Y:S02]  /*16d60*/  IMAD.MOV.U32 R30, RZ, RZ, R34 ;  /* 0x000000ffff1e7224 */ /* 0x000fe400078e0022 */
[----:B------:R-:W-:Y:S02]  /*16d70*/  IMAD.MOV.U32 R36, RZ, RZ, R45 ;  /* 0x000000ffff247224 */ /* 0x000fe400078e002d */
[----:B------:R-:W-:Y:S02]  /*16d80*/  IMAD.MOV.U32 R34, RZ, RZ, R38 ;  /* 0x000000ffff227224 */ /* 0x000fe400078e0026 */
.L_x_73439:
[----:B------:R-:W-:Y:S05]  /*16d90*/  BSYNC B1 ;  /* 0x0000000000017941 */ /* 0x000fea0003800000 */
.L_x_73437:
        /* <DEDUP_REMOVED lines=9> */
.L_x_73441:
[----:B------:R-:W-:Y:S01]  /*16e30*/  IMAD.MOV.U32 R24, RZ, RZ, R32 ;  /* 0x000000ffff187224 */ /* 0x000fe200078e0020 */
[----:B------:R-:W-:Y:S01]  /*16e40*/  MOV R22, R30 ;  /* 0x0000001e00167202 */ /* 0x000fe20000000f00 */
[----:B------:R-:W-:Y:S02]  /*16e50*/  IMAD.MOV.U32 R32, RZ, RZ, R39 ;  /* 0x000000ffff207224 */ /* 0x000fe400078e0027 */
[----:B------:R-:W-:Y:S02]  /*16e60*/  IMAD.MOV.U32 R30, RZ, RZ, R43 ;  /* 0x000000ffff1e7224 */ /* 0x000fe400078e002b */
.L_x_73442:
[----:B------:R-:W-:Y:S05]  /*16e70*/  BSYNC B1 ;  /* 0x0000000000017941 */ /* 0x000fea0003800000 */
.L_x_73440:
        /* <DEDUP_REMOVED lines=9> */
.L_x_73444:
[----:B------:R-:W-:Y:S02]  /*16f10*/  IMAD.MOV.U32 R23, RZ, RZ, R24 ;  /* 0x000000ffff177224 */ /* 0x000fe400078e0018 */
[----:B------:R-:W-:Y:S01]  /*16f20*/  IMAD.MOV.U32 R16, RZ, RZ, R22 ;  /* 0x000000ffff107224 */ /* 0x000fe200078e0016 */
[----:B------:R-:W-:Y:S01]  /*16f30*/  MOV R22, R37 ;  /* 0x0000002500167202 */ /* 0x000fe20000000f00 */
[----:B------:R-:W-:Y:S02]  /*16f40*/  IMAD.MOV.U32 R24, RZ, RZ, R35 ;  /* 0x000000ffff187224 */ /* 0x000fe400078e0023 */
.L_x_73445:
[----:B------:R-:W-:Y:S05]  /*16f50*/  BSYNC B1 ;  /* 0x0000000000017941 */ /* 0x000fea0003800000 */
.L_x_73443:
        /* <DEDUP_REMOVED lines=9> */
.L_x_73447:
[----:B------:R-:W-:Y:S02]  /*16ff0*/  IMAD.MOV.U32 R38, RZ, RZ, R23 ;  /* 0x000000ffff267224 */ /* 0x000fe400078e0017 */
[----:B------:R-:W-:Y:S02]  /*17000*/  IMAD.MOV.U32 R33, RZ, RZ, R16 ;  /* 0x000000ffff217224 */ /* 0x000fe400078e0010 */
[----:B------:R-:W-:Y:S02]  /*17010*/  IMAD.MOV.U32 R23, RZ, RZ, R28 ;  /* 0x000000ffff177224 */ /* 0x000fe400078e001c */
[----:B------:R-:W-:Y:S02]  /*17020*/  IMAD.MOV.U32 R16, RZ, RZ, R29 ;  /* 0x000000ffff107224 */ /* 0x000fe400078e001d */
.L_x_73448:
[----:B------:R-:W-:Y:S05]  /*17030*/  BSYNC B1 ;  /* 0x0000000000017941 */ /* 0x000fea0003800000 */
.L_x_73446:
        /* <DEDUP_REMOVED lines=9> */
.L_x_73450:
[----:B------:R-:W-:Y:S02]  /*170d0*/  IMAD.MOV.U32 R35, RZ, RZ, R38 ;  /* 0x000000ffff237224 */ /* 0x000fe400078e0026 */
[----:B------:R-:W-:Y:S02]  /*170e0*/  IMAD.MOV.U32 R29, RZ, RZ, R33 ;  /* 0x000000ffff1d7224 */ /* 0x000fe400078e0021 */
[----:B------:R-:W-:Y:S02]  /*170f0*/  IMAD.MOV.U32 R38, RZ, RZ, R21 ;  /* 0x000000ffff267224 */ /* 0x000fe400078e0015 */
[----:B------:R-:W-:Y:S02]  /*17100*/  IMAD.MOV.U32 R33, RZ, RZ, R20 ;  /* 0x000000ffff217224 */ /* 0x000fe400078e0014 */
.L_x_73451:
[----:B------:R-:W-:Y:S05]  /*17110*/  BSYNC B1 ;  /* 0x0000000000017941 */ /* 0x000fea0003800000 */
.L_x_73449:
        /* <DEDUP_REMOVED lines=9> */
.L_x_73453:
[----:B------:R-:W-:Y:S01]  /*171b0*/  IMAD.MOV.U32 R21, RZ, RZ, R35 ;  /* 0x000000ffff157224 */ /* 0x000fe200078e0023 */
[----:B------:R-:W-:Y:S01]  /*171c0*/  MOV R20, R29 ;  /* 0x0000001d00147202 */ /* 0x000fe20000000f00 */
[----:B------:R-:W-:Y:S02]  /*171d0*/  IMAD.MOV.U32 R35, RZ, RZ, R6 ;  /* 0x000000ffff237224 */ /* 0x000fe400078e0006 */
[----:B------:R-:W-:Y:S02]  /*171e0*/  IMAD.MOV.U32 R29, RZ, RZ, R4 ;  /* 0x000000ffff1d7224 */ /* 0x000fe400078e0004 */
.L_x_73454:
[----:B------:R-:W-:Y:S05]  /*171f0*/  BSYNC B1 ;  /* 0x0000000000017941 */ /* 0x000fea0003800000 */
.L_x_73452:
        /* <DEDUP_REMOVED lines=16> */
.L_x_73456:
[----:B------:R-:W-:Y:S01]  /*17300*/  IMAD.MOV.U32 R6, RZ, RZ, R3 ;  /* 0x000000ffff067224 */ /* 0x000fe200078e0003 */
[----:B------:R-:W-:Y:S01]  /*17310*/  MOV R4, R5 ;  /* 0x0000000500047202 */ /* 0x000fe20000000f00 */
[----:B------:R-:W-:Y:S02]  /*17320*/  IMAD.MOV.U32 R3, RZ, RZ, R36 ;  /* 0x000000ffff037224 */ /* 0x000fe400078e0024 */
[----:B------:R-:W-:Y:S02]  /*17330*/  IMAD.MOV.U32 R5, RZ, RZ, R34 ;  /* 0x000000ffff057224 */ /* 0x000fe400078e0022 */
.L_x_73457:
[----:B------:R-:W-:Y:S05]  /*17340*/  BSYNC B1 ;  /* 0x0000000000017941 */ /* 0x000fea0003800000 */
.L_x_73455:
        /* <DEDUP_REMOVED lines=9> */
.L_x_73459:
[----:B------:R-:W-:Y:S02]  /*173e0*/  IMAD.MOV.U32 R25, RZ, RZ, R6 ;  /* 0x000000ffff197224 */ /* 0x000fe400078e0006 */
[----:B------:R-:W-:Y:S01]  /*173f0*/  IMAD.MOV.U32 R17, RZ, RZ, R4 ;  /* 0x000000ffff117224 */ /* 0x000fe200078e0004 */
[----:B------:R-:W-:Y:S01]  /*17400*/  MOV R4, R30 ;  /* 0x0000001e00047202 */ /* 0x000fe20000000f00 */
[----:B------:R-:W-:Y:S02]  /*17410*/  IMAD.MOV.U32 R6, RZ, RZ, R32 ;  /* 0x000000ffff067224 */ /* 0x000fe400078e0020 */
.L_x_73460:
[----:B------:R-:W-:Y:S05]  /*17420*/  BSYNC B1 ;  /* 0x0000000000017941 */ /* 0x000fea0003800000 */
.L_x_73458:
        /* <DEDUP_REMOVED lines=9> */
.L_x_73462:
[----:B------:R-:W-:Y:S02]  /*174c0*/  IMAD.MOV.U32 R28, RZ, RZ, R25 ;  /* 0x000000ffff1c7224 */ /* 0x000fe400078e0019 */
[----:B------:R-:W-:Y:S02]  /*174d0*/  IMAD.MOV.U32 R37, RZ, RZ, R17 ;  /* 0x000000ffff257224 */ /* 0x000fe400078e0011 */
[----:B------:R-:W-:Y:S02]  /*174e0*/  IMAD.MOV.U32 R25, RZ, RZ, R24 ;  /* 0x000000ffff197224 */ /* 0x000fe400078e0018 */
[----:B------:R-:W-:Y:S02]  /*174f0*/  IMAD.MOV.U32 R17, RZ, RZ, R22 ;  /* 0x000000ffff117224 */ /* 0x000fe400078e0016 */
.L_x_73463:
[----:B------:R-:W-:Y:S05]  /*17500*/  BSYNC B1 ;  /* 0x0000000000017941 */ /* 0x000fea0003800000 */
.L_x_73461:
        /* <DEDUP_REMOVED lines=9> */
.L_x_73465:
[----:B------:R-:W-:Y:S02]  /*175a0*/  IMAD.MOV.U32 R39, RZ, RZ, R28 ;  /* 0x000000ffff277224 */ /* 0x000fe400078e001c */
[----:B------:R-:W-:Y:S02]  /*175b0*/  IMAD.MOV.U32 R22, RZ, RZ, R37 ;  /* 0x000000ffff167224 */ /* 0x000fe400078e0025 */
[----:B------:R-:W-:Y:S02]  /*175c0*/  IMAD.MOV.U32 R28, RZ, RZ, R23 ;  /* 0x000000ffff1c7224 */ /* 0x000fe400078e0017 */
[----:B------:R-:W-:Y:S02]  /*175d0*/  IMAD.MOV.U32 R37, RZ, RZ, R16 ;  /* 0x000000ffff257224 */ /* 0x000fe400078e0010 */
.L_x_73466:
[----:B------:R-:W-:Y:S05]  /*175e0*/  BSYNC B1 ;  /* 0x0000000000017941 */ /* 0x000fea0003800000 */
.L_x_73464:
        /* <DEDUP_REMOVED lines=9> */
.L_x_73468:
[----:B------:R-:W-:Y:S01]  /*17680*/  IMAD.MOV.U32 R24, RZ, RZ, R39 ;  /* 0x000000ffff187224 */ /* 0x000fe200078e0027 */
[----:B------:R-:W-:Y:S01]  /*17690*/  MOV R16, R22 ;  /* 0x0000001600107202 */ /* 0x000fe20000000f00 */
[----:B------:R-:W-:Y:S02]  /*176a0*/  IMAD.MOV.U32 R39, RZ, RZ, R38 ;  /* 0x000000ffff277224 */ /* 0x000fe400078e0026 */
[----:B------:R-:W-:Y:S02]  /*176b0*/  IMAD.MOV.U32 R22, RZ, RZ, R33 ;  /* 0x000000ffff167224 */ /* 0x000fe400078e0021 */
.L_x_73469:
[----:B------:R-:W-:Y:S05]  /*176c0*/  BSYNC B1 ;  /* 0x0000000000017941 */ /* 0x000fea0003800000 */
.L_x_73467:
        /* <DEDUP_REMOVED lines=9> */
.L_x_73471:
[----:B------:R-:W-:Y:S02]  /*17760*/  IMAD.MOV.U32 R30, RZ, RZ, R24 ;  /* 0x000000ffff1e7224 */ /* 0x000fe400078e0018 */
[----:B------:R-:W-:Y:S01]  /*17770*/  IMAD.MOV.U32 R23, RZ, RZ, R16 ;  /* 0x000000ffff177224 */ /* 0x000fe200078e0010 */
[----:B------:R-:W-:Y:S01]  /*17780*/  MOV R16, R29 ;  /* 0x0000001d00107202 */ /* 0x000fe20000000f00 */
[----:B------:R-:W-:Y:S02]  /*17790*/  IMAD.MOV.U32 R24, RZ, RZ, R35 ;  /* 0x000000ffff187224 */ /* 0x000fe400078e0023 */
.L_x_73472:
[----:B------:R-:W-:Y:S05]  /*177a0*/  BSYNC B1 ;  /* 0x0000000000017941 */ /* 0x000fea0003800000 */
.L_x_73470:
        /* <DEDUP_REMOVED lines=9> */
.L_x_73474:
[----:B------:R-:W-:Y:S02]  /*17840*/  IMAD.MOV.U32 R32, RZ, RZ, R30 ;  /* 0x000000ffff207224 */ /* 0x000fe400078e001e */
[----:B------:R-:W-:Y:S02]  /*17850*/  IMAD.MOV.U32 R29, RZ, RZ, R23 ;  /* 0x000000ffff1d7224 */ /* 0x000fe400078e0017 */
[----:B------:R-:W-:Y:S02]  /*17860*/  IMAD.MOV.U32 R30, RZ, RZ, R21 ;  /* 0x000000ffff1e7224 */ /* 0x000fe400078e0015 */
[----:B------:R-:W-:Y:S02]  /*17870*/  IMAD.MOV.U32 R23, RZ, RZ, R20 ;  /* 0x000000ffff177224 */ /* 0x000fe400078e0014 */
.L_x_73475:
[----:B------:R-:W-:Y:S05]  /*17880*/  BSYNC B1 ;  /* 0x0000000000017941 */ /* 0x000fea0003800000 */
.L_x_73473:
        /* <DEDUP_REMOVED lines=16> */
.L_x_73477:
[----:B------:R-:W-:Y:S02]  /*17990*/  IMAD.MOV.U32 R20, RZ, RZ, R3 ;  /* 0x000000ffff147224 */ /* 0x000fe400078e0003 */
[----:B------:R-:W-:Y:S02]  /*179a0*/  IMAD.MOV.U32 R18, RZ, RZ, R5 ;  /* 0x000000ffff127224 */ /* 0x000fe400078e0005 */
[----:B------:R-:W-:Y:S02]  /*179b0*/  IMAD.MOV.U32 R3, RZ, RZ, R6 ;  /* 0x000000ffff037224 */ /* 0x000fe400078e0006 */
[----:B------:R-:W-:Y:S02]  /*179c0*/  IMAD.MOV.U32 R5, RZ, RZ, R4 ;  /* 0x000000ffff057224 */ /* 0x000fe400078e0004 */
.L_x_73478:
[----:B------:R-:W-:Y:S05]  /*179d0*/  BSYNC B1 ;  /* 0x0000000000017941 */ /* 0x000fea0003800000 */
.L_x_73476:
        /* <DEDUP_REMOVED lines=9> */
.L_x_73480:
[----:B------:R-:W-:Y:S02]  /*17a70*/  IMAD.MOV.U32 R21, RZ, RZ, R20 ;  /* 0x000000ffff157224 */ /* 0x000fe400078e0014 */
[----:B------:R-:W-:Y:S02]  /*17a80*/  IMAD.MOV.U32 R4, RZ, RZ, R18 ;  /* 0x000000ffff047224 */ /* 0x000fe400078e0012 */
[----:B------:R-:W-:Y:S02]  /*17a90*/  IMAD.MOV.U32 R20, RZ, RZ, R25 ;  /* 0x000000ffff147224 */ /* 0x000fe400078e0019 */
[----:B------:R-:W-:Y:S02]  /*17aa0*/  IMAD.MOV.U32 R18, RZ, RZ, R17 ;  /* 0x000000ffff127224 */ /* 0x000fe400078e0011 */
.L_x_73481:
[----:B------:R-:W-:Y:S05]  /*17ab0*/  BSYNC B1 ;  /* 0x0000000000017941 */ /* 0x000fea0003800000 */
.L_x_73479:
        /* <DEDUP_REMOVED lines=9> */
.L_x_73483:
[----:B------:R-:W-:Y:S01]  /*17b50*/  IMAD.MOV.U32 R6, RZ, RZ, R21 ;  /* 0x000000ffff067224 */ /* 0x000fe200078e0015 */
[----:B------:R-:W-:Y:S01]  /*17b60*/  MOV R17, R4 ;  /* 0x0000000400117202 */ /* 0x000fe20000000f00 */
[----:B------:R-:W-:Y:S02]  /*17b70*/  IMAD.MOV.U32 R21, RZ, RZ, R28 ;  /* 0x000000ffff157224 */ /* 0x000fe400078e001c */
[----:B------:R-:W-:Y:S02]  /*17b80*/  IMAD.MOV.U32 R4, RZ, RZ, R37 ;  /* 0x000000ffff047224 */ /* 0x000fe400078e0025 */
.L_x_73484:
[----:B------:R-:W-:Y:S05]  /*17b90*/  BSYNC B1 ;  /* 0x0000000000017941 */ /* 0x000fea0003800000 */
.L_x_73482:
        /* <DEDUP_REMOVED lines=9> */
.L_x_73486:
[----:B------:R-:W-:Y:S02]  /*17c30*/  IMAD.MOV.U32 R33, RZ, RZ, R6 ;  /* 0x000000ffff217224 */ /* 0x000fe400078e0006 */
[----:B------:R-:W-:Y:S01]  /*17c40*/  IMAD.MOV.U32 R25, RZ, RZ, R17 ;  /* 0x000000ffff197224 */ /* 0x000fe200078e0011 */
[----:B------:R-:W-:Y:S01]  /*17c50*/  MOV R17, R22 ;  /* 0x0000001600117202 */ /* 0x000fe20000000f00 */
[----:B------:R-:W-:Y:S02]  /*17c60*/  IMAD.MOV.U32 R6, RZ, RZ, R39 ;  /* 0x000000ffff067224 */ /* 0x000fe400078e0027 */
.L_x_73487:
[----:B------:R-:W-:Y:S05]  /*17c70*/  BSYNC B1 ;  /* 0x0000000000017941 */ /* 0x000fea0003800000 */
.L_x_73485:
        /* <DEDUP_REMOVED lines=9> */
.L_x_73489:
[----:B------:R-:W-:Y:S02]  /*17d10*/  IMAD.MOV.U32 R35, RZ, RZ, R33 ;  /* 0x000000ffff237224 */ /* 0x000fe400078e0021 */
[----:B------:R-:W-:Y:S02]  /*17d20*/  IMAD.MOV.U32 R22, RZ, RZ, R25 ;  /* 0x000000ffff167224 */ /* 0x000fe400078e0019 */
[----:B------:R-:W-:Y:S02]  /*17d30*/  IMAD.MOV.U32 R33, RZ, RZ, R24 ;  /* 0x000000ffff217224 */ /* 0x000fe400078e0018 */
[----:B------:R-:W-:Y:S02]  /*17d40*/  IMAD.MOV.U32 R25, RZ, RZ, R16 ;  /* 0x000000ffff197224 */ /* 0x000fe400078e0010 */
.L_x_73490:
[----:B------:R-:W-:Y:S05]  /*17d50*/  BSYNC B1 ;  /* 0x0000000000017941 */ /* 0x000fea0003800000 */
.L_x_73488:
        /* <DEDUP_REMOVED lines=9> */
.L_x_73492:
[----:B------:R-:W-:Y:S02]  /*17df0*/  IMAD.MOV.U32 R37, RZ, RZ, R35 ;  /* 0x000000ffff257224 */ /* 0x000fe400078e0023 */
[----:B------:R-:W-:Y:S02]  /*17e00*/  IMAD.MOV.U32 R16, RZ, RZ, R22 ;  /* 0x000000ffff107224 */ /* 0x000fe400078e0016 */
[----:B------:R-:W-:Y:S02]  /*17e10*/  IMAD.MOV.U32 R35, RZ, RZ, R30 ;  /* 0x000000ffff237224 */ /* 0x000fe400078e001e */
[----:B------:R-:W-:Y:S02]  /*17e20*/  IMAD.MOV.U32 R22, RZ, RZ, R23 ;  /* 0x000000ffff167224 */ /* 0x000fe400078e0017 */
.L_x_73493:
[----:B------:R-:W-:Y:S05]  /*17e30*/  BSYNC B1 ;  /* 0x0000000000017941 */ /* 0x000fea0003800000 */
.L_x_73491:
        /* <DEDUP_REMOVED lines=9> */
.L_x_73495:
[----:B------:R-:W-:Y:S01]  /*17ed0*/  IMAD.MOV.U32 R24, RZ, RZ, R37 ;  /* 0x000000ffff187224 */ /* 0x000fe200078e0025 */
[----:B------:R-:W-:Y:S01]  /*17ee0*/  MOV R23, R16 ;  /* 0x0000001000177202 */ /* 0x000fe20000000f00 */
[----:B------:R-:W-:Y:S02]  /*17ef0*/  IMAD.MOV.U32 R37, RZ, RZ, R32 ;  /* 0x000000ffff257224 */ /* 0x000fe400078e0020 */
[----:B------:R-:W-:Y:S02]  /*17f00*/  IMAD.MOV.U32 R16, RZ, RZ, R29 ;  /* 0x000000ffff107224 */ /* 0x000fe400078e001d */
.L_x_73496:
[----:B------:R-:W-:Y:S05]  /*17f10*/  BSYNC B1 ;  /* 0x0000000000017941 */ /* 0x000fea0003800000 */
.L_x_73494:
        /* <DEDUP_REMOVED lines=16> */
.L_x_73498:
[----:B------:R-:W-:Y:S01]  /*18020*/  IMAD.MOV.U32 R26, RZ, RZ, R3 ;  /* 0x000000ffff1a7224 */ /* 0x000fe200078e0003 */
[----:B------:R-:W-:Y:S01]  /*18030*/  MOV R19, R5 ;  /* 0x0000000500137202 */ /* 0x000fe20000000f00 */
[----:B------:R-:W-:Y:S02]  /*18040*/  IMAD.MOV.U32 R3, RZ, RZ, R20 ;  /* 0x000000ffff037224 */ /* 0x000fe400078e0014 */
[----:B------:R-:W-:Y:S02]  /*18050*/  IMAD.MOV.U32 R5, RZ, RZ, R18 ;  /* 0x000000ffff057224 */ /* 0x000fe400078e0012 */
.L_x_73499:
[----:B------:R-:W-:Y:S05]  /*18060*/  BSYNC B1 ;  /* 0x0000000000017941 */ /* 0x000fea0003800000 */
.L_x_73497:
        /* <DEDUP_REMOVED lines=9> */
.L_x_73501:
[----:B------:R-:W-:Y:S02]  /*18100*/  IMAD.MOV.U32 R27, RZ, RZ, R26 ;  /* 0x000000ffff1b7224 */ /* 0x000fe400078e001a */
[----:B------:R-:W-:Y:S01]  /*18110*/  IMAD.MOV.U32 R18, RZ, RZ, R19 ;  /* 0x000000ffff127224 */ /* 0x000fe200078e0013 */
[----:B------:R-:W-:Y:S01]  /*18120*/  MOV R19, R4 ;  /* 0x0000000400137202 */ /* 0x000fe20000000f00 */
[----:B------:R-:W-:Y:S02]  /*18130*/  IMAD.MOV.U32 R26, RZ, RZ, R21 ;  /* 0x000000ffff1a7224 */ /* 0x000fe400078e0015 */
.L_x_73502:
[----:B------:R-:W-:Y:S05]  /*18140*/  BSYNC B1 ;  /* 0x0000000000017941 */ /* 0x000fea0003800000 */
.L_x_73500:
        /* <DEDUP_REMOVED lines=9> */
.L_x_73504:
[----:B------:R-:W-:Y:S02]  /*181e0*/  IMAD.MOV.U32 R20, RZ, RZ, R27 ;  /* 0x000000ffff147224 */ /* 0x000fe400078e001b */
[----:B------:R-:W-:Y:S02]  /*181f0*/  IMAD.MOV.U32 R4, RZ, RZ, R18 ;  /* 0x000000ffff047224 */ /* 0x000fe400078e0012 */
[----:B------:R-:W-:Y:S02]  /*18200*/  IMAD.MOV.U32 R27, RZ, RZ, R6 ;  /* 0x000000ffff1b7224 */ /* 0x000fe400078e0006 */
[----:B------:R-:W-:Y:S02]  /*18210*/  IMAD.MOV.U32 R18, RZ, RZ, R17 ;  /* 0x000000ffff127224 */ /* 0x000fe400078e0011 */
.L_x_73505:
[----:B------:R-:W-:Y:S05]  /*18220*/  BSYNC B1 ;  /* 0x0000000000017941 */ /* 0x000fea0003800000 */
.L_x_73503:
        /* <DEDUP_REMOVED lines=9> */
.L_x_73507:
[----:B------:R-:W-:Y:S02]  /*182c0*/  IMAD.MOV.U32 R6, RZ, RZ, R20 ;  /* 0x000000ffff067224 */ /* 0x000fe400078e0014 */
[----:B------:R-:W-:Y:S02]  /*182d0*/  IMAD.MOV.U32 R17, RZ, RZ, R4 ;  /* 0x000000ffff117224 */ /* 0x000fe400078e0004 */
[----:B------:R-:W-:Y:S02]  /*182e0*/  IMAD.MOV.U32 R20, RZ, RZ, R33 ;  /* 0x000000ffff147224 */ /* 0x000fe400078e0021 */
[----:B------:R-:W-:Y:S02]  /*182f0*/  IMAD.MOV.U32 R4, RZ, RZ, R25 ;  /* 0x000000ffff047224 */ /* 0x000fe400078e0019 */
.L_x_73508:
[----:B------:R-:W-:Y:S05]  /*18300*/  BSYNC B1 ;  /* 0x0000000000017941 */ /* 0x000fea0003800000 */
.L_x_73506:
        /* <DEDUP_REMOVED lines=9> */
.L_x_73510:
[----:B------:R-:W-:Y:S01]  /*183a0*/  IMAD.MOV.U32 R28, RZ, RZ, R6 ;  /* 0x000000ffff1c7224 */ /* 0x000fe200078e0006 */
[----:B------:R-:W-:Y:S01]  /*183b0*/  MOV R21, R17 ;  /* 0x0000001100157202 */ /* 0x000fe20000000f00 */
[----:B------:R-:W-:Y:S02]  /*183c0*/  IMAD.MOV.U32 R6, RZ, RZ, R35 ;  /* 0x000000ffff067224 */ /* 0x000fe400078e0023 */
[----:B------:R-:W-:Y:S02]  /*183d0*/  IMAD.MOV.U32 R17, RZ, RZ, R22 ;  /* 0x000000ffff117224 */ /* 0x000fe400078e0016 */
.L_x_73511:
[----:B------:R-:W-:Y:S05]  /*183e0*/  BSYNC B1 ;  /* 0x0000000000017941 */ /* 0x000fea0003800000 */
.L_x_73509:
        /* <DEDUP_REMOVED lines=9> */
.L_x_73513:
[----:B------:R-:W-:Y:S02]  /*18480*/  IMAD.MOV.U32 R25, RZ, RZ, R28 ;  /* 0x000000ffff197224 */ /* 0x000fe400078e001c */
[----:B------:R-:W-:Y:S01]  /*18490*/  IMAD.MOV.U32 R22, RZ, RZ, R21 ;  /* 0x000000ffff167224 */ /* 0x000fe200078e0015 */
[----:B------:R-:W-:Y:S01]  /*184a0*/  MOV R21, R16 ;  /* 0x0000001000157202 */ /* 0x000fe20000000f00 */
[----:B------:R-:W-:Y:S02]  /*184b0*/  IMAD.MOV.U32 R28, RZ, RZ, R37 ;  /* 0x000000ffff1c7224 */ /* 0x000fe400078e0025 */
.L_x_73514:
[----:B------:R-:W-:Y:S05]  /*184c0*/  BSYNC B1 ;  /* 0x0000000000017941 */ /* 0x000fea0003800000 */
.L_x_73512:
        /* <DEDUP_REMOVED lines=9> */
.L_x_73516:
[----:B------:R-:W-:Y:S02]  /*18560*/  IMAD.MOV.U32 R29, RZ, RZ, R25 ;  /* 0x000000ffff1d7224 */ /* 0x000fe400078e0019 */
[----:B------:R-:W-:Y:S02]  /*18570*/  IMAD.MOV.U32 R16, RZ, RZ, R22 ;  /* 0x000000ffff107224 */ /* 0x000fe400078e0016 */
[----:B------:R-:W-:Y:S02]  /*18580*/  IMAD.MOV.U32 R25, RZ, RZ, R24 ;  /* 0x000000ffff197224 */ /* 0x000fe400078e0018 */
[----:B------:R-:W-:Y:S02]  /*18590*/  IMAD.MOV.U32 R22, RZ, RZ, R23 ;  /* 0x000000ffff167224 */ /* 0x000fe400078e0017 */
.L_x_73517:
[----:B------:R-:W-:Y:S05]  /*185a0*/  BSYNC B1 ;  /* 0x0000000000017941 */ /* 0x000fea0003800000 */
.L_x_73515:
        /* <DEDUP_REMOVED lines=16> */
.L_x_73519:
[----:B------:R-:W-:Y:S02]  /*186b0*/  IMAD.MOV.U32 R8, RZ, RZ, R3 ;  /* 0x000000ffff087224 */ /* 0x000fe400078e0003 */
[----:B------:R-:W-:Y:S02]  /*186c0*/  IMAD.MOV.U32 R12, RZ, RZ, R5 ;  /* 0x000000ffff0c7224 */ /* 0x000fe400078e0005 */
[----:B------:R-:W-:Y:S02]  /*186d0*/  IMAD.MOV.U32 R3, RZ, RZ, R26 ;  /* 0x000000ffff037224 */ /* 0x000fe400078e001a */
[----:B------:R-:W-:Y:S02]  /*186e0*/  IMAD.MOV.U32 R5, RZ, RZ, R19 ;  /* 0x000000ffff057224 */ /* 0x000fe400078e0013 */
.L_x_73520:
[----:B------:R-:W-:Y:S05]  /*186f0*/  BSYNC B1 ;  /* 0x0000000000017941 */ /* 0x000fea0003800000 */
.L_x_73518:
        /* <DEDUP_REMOVED lines=9> */
.L_x_73522:
[----:B------:R-:W-:Y:S02]  /*18790*/  IMAD.MOV.U32 R19, RZ, RZ, R8 ;  /* 0x000000ffff137224 */ /* 0x000fe400078e0008 */
[----:B------:R-:W-:Y:S02]  /*187a0*/  IMAD.MOV.U32 R23, RZ, RZ, R12 ;  /* 0x000000ffff177224 */ /* 0x000fe400078e000c */
[----:B------:R-:W-:Y:S02]  /*187b0*/  IMAD.MOV.U32 R8, RZ, RZ, R27 ;  /* 0x000000ffff087224 */ /* 0x000fe400078e001b */
[----:B------:R-:W-:Y:S02]  /*187c0*/  IMAD.MOV.U32 R12, RZ, RZ, R18 ;  /* 0x000000ffff0c7224 */ /* 0x000fe400078e0012 */
.L_x_73523:
[----:B------:R-:W-:Y:S05]  /*187d0*/  BSYNC B1 ;  /* 0x0000000000017941 */ /* 0x000fea0003800000 */
.L_x_73521:
        /* <DEDUP_REMOVED lines=9> */
.L_x_73525:
[----:B------:R-:W-:Y:S01]  /*18870*/  IMAD.MOV.U32 R27, RZ, RZ, R19 ;  /* 0x000000ffff1b7224 */ /* 0x000fe200078e0013 */
[----:B------:R-:W-:Y:S01]  /*18880*/  MOV R18, R23 ;  /* 0x0000001700127202 */ /* 0x000fe20000000f00 */
[----:B------:R-:W-:Y:S02]  /*18890*/  IMAD.MOV.U32 R19, RZ, RZ, R20 ;  /* 0x000000ffff137224 */ /* 0x000fe400078e0014 */
[----:B------:R-:W-:Y:S02]  /*188a0*/  IMAD.MOV.U32 R23, RZ, RZ, R4 ;  /* 0x000000ffff177224 */ /* 0x000fe400078e0004 */
.L_x_73526:
[----:B------:R-:W-:Y:S05]  /*188b0*/  BSYNC B1 ;  /* 0x0000000000017941 */ /* 0x000fea0003800000 */
.L_x_73524:
        /* <DEDUP_REMOVED lines=9> */
.L_x_73528:
[----:B------:R-:W-:Y:S02]  /*18950*/  IMAD.MOV.U32 R33, RZ, RZ, R27 ;  /* 0x000000ffff217224 */ /* 0x000fe400078e001b */
[----:B------:R-:W-:Y:S01]  /*18960*/  IMAD.MOV.U32 R4, RZ, RZ, R18 ;  /* 0x000000ffff047224 */ /* 0x000fe200078e0012 */
[----:B------:R-:W-:Y:S01]  /*18970*/  MOV R18, R17 ;  /* 0x0000001100127202 */ /* 0x000fe20000000f00 */
[----:B------:R-:W-:Y:S02]  /*18980*/  IMAD.MOV.U32 R27, RZ, RZ, R6 ;  /* 0x000000ffff1b7224 */ /* 0x000fe400078e0006 */
.L_x_73529:
[----:B------:R-:W-:Y:S05]  /*18990*/  BSYNC B1 ;  /* 0x0000000000017941 */ /* 0x000fea0003800000 */
.L_x_73527:
        /* <DEDUP_REMOVED lines=9> */
.L_x_73531:
[----:B------:R-:W-:Y:S02]  /*18a30*/  IMAD.MOV.U32 R6, RZ, RZ, R33 ;  /* 0x000000ffff067224 */ /* 0x000fe400078e0021 */
[----:B------:R-:W-:Y:S02]  /*18a40*/  IMAD.MOV.U32 R17, RZ, RZ, R4 ;  /* 0x000000ffff117224 */ /* 0x000fe400078e0004 */
[----:B------:R-:W-:Y:S02]  /*18a50*/  IMAD.MOV.U32 R33, RZ, RZ, R28 ;  /* 0x000000ffff217224 */ /* 0x000fe400078e001c */
[----:B------:R-:W-:Y:S02]  /*18a60*/  IMAD.MOV.U32 R4, RZ, RZ, R21 ;  /* 0x000000ffff047224 */ /* 0x000fe400078e0015 */
.L_x_73532:
[----:B------:R-:W-:Y:S05]  /*18a70*/  BSYNC B1 ;  /* 0x0000000000017941 */ /* 0x000fea0003800000 */
.L_x_73530:
        /* <DEDUP_REMOVED lines=9> */
.L_x_73534:
[----:B------:R-:W-:Y:S02]  /*18b10*/  IMAD.MOV.U32 R20, RZ, RZ, R6 ;  /* 0x000000ffff147224 */ /* 0x000fe400078e0006 */
[----:B------:R-:W-:Y:S02]  /*18b20*/  IMAD.MOV.U32 R21, RZ, RZ, R17 ;  /* 0x000000ffff157224 */ /* 0x000fe400078e0011 */
[----:B------:R-:W-:Y:S02]  /*18b30*/  IMAD.MOV.U32 R6, RZ, RZ, R25 ;  /* 0x000000ffff067224 */ /* 0x000fe400078e0019 */
[----:B------:R-:W-:Y:S02]  /*18b40*/  IMAD.MOV.U32 R17, RZ, RZ, R22 ;  /* 0x000000ffff117224 */ /* 0x000fe400078e0016 */
.L_x_73535:
[----:B------:R-:W-:Y:S05]  /*18b50*/  BSYNC B1 ;  /* 0x0000000000017941 */ /* 0x000fea0003800000 */
.L_x_73533:
        /* <DEDUP_REMOVED lines=9> */
.L_x_73537:
[----:B------:R-:W-:Y:S01]  /*18bf0*/  IMAD.MOV.U32 R22, RZ, RZ, R20 ;  /* 0x000000ffff167224 */ /* 0x000fe200078e0014 */
[----:B------:R-:W-:Y:S01]  /*18c00*/  MOV R24, R21 ;  /* 0x0000001500187202 */ /* 0x000fe20000000f00 */
[----:B------:R-:W-:Y:S02]  /*18c10*/  IMAD.MOV.U32 R20, RZ, RZ, R29 ;  /* 0x000000ffff147224 */ /* 0x000fe400078e001d */
[----:B------:R-:W-:Y:S02]  /*18c20*/  IMAD.MOV.U32 R21, RZ, RZ, R16 ;  /* 0x000000ffff157224 */ /* 0x000fe400078e0010 */
.L_x_73538:
[----:B------:R-:W-:Y:S05]  /*18c30*/  BSYNC B1 ;  /* 0x0000000000017941 */ /* 0x000fea0003800000 */
.L_x_73536:
        /* <DEDUP_REMOVED lines=16> */
.L_x_73540:
[----:B------:R-:W-:Y:S01]  /*18d40*/  IMAD.MOV.U32 R16, RZ, RZ, R3 ;  /* 0x000000ffff107224 */ /* 0x000fe200078e0003 */
[----:B------:R-:W-:Y:S01]  /*18d50*/  MOV R26, R5 ;  /* 0x00000005001a7202 */ /* 0x000fe20000000f00 */
[----:B------:R-:W-:Y:S02]  /*18d60*/  IMAD.MOV.U32 R3, RZ, RZ, R8 ;  /* 0x000000ffff037224 */ /* 0x000fe400078e0008 */
[----:B------:R-:W-:Y:S02]  /*18d70*/  IMAD.MOV.U32 R5, RZ, RZ, R12 ;  /* 0x000000ffff057224 */ /* 0x000fe400078e000c */
.L_x_73541:
[----:B------:R-:W-:Y:S05]  /*18d80*/  BSYNC B1 ;  /* 0x0000000000017941 */ /* 0x000fea0003800000 */
.L_x_73539:
        /* <DEDUP_REMOVED lines=9> */
.L_x_73543:
[----:B------:R-:W-:Y:S02]  /*18e20*/  IMAD.MOV.U32 R8, RZ, RZ, R16 ;  /* 0x000000ffff087224 */ /* 0x000fe400078e0010 */
[----:B------:R-:W-:Y:S01]  /*18e30*/  IMAD.MOV.U32 R9, RZ, RZ, R26 ;  /* 0x000000ffff097224 */ /* 0x000fe200078e001a */
[----:B------:R-:W-:Y:S01]  /*18e40*/  MOV R26, R23 ;  /* 0x00000017001a7202 */ /* 0x000fe20000000f00 */
[----:B------:R-:W-:Y:S02]  /*18e50*/  IMAD.MOV.U32 R16, RZ, RZ, R19 ;  /* 0x000000ffff107224 */ /* 0x000fe400078e0013 */
.L_x_73544:
[----:B------:R-:W-:Y:S05]  /*18e60*/  BSYNC B1 ;  /* 0x0000000000017941 */ /* 0x000fea0003800000 */
.L_x_73542:
        /* <DEDUP_REMOVED lines=9> */
.L_x_73546:
[----:B------:R-:W-:Y:S02]  /*18f00*/  IMAD.MOV.U32 R12, RZ, RZ, R8 ;  /* 0x000000ffff0c7224 */ /* 0x000fe400078e0008 */
[----:B------:R-:W-:Y:S02]  /*18f10*/  IMAD.MOV.U32 R13, RZ, RZ, R9 ;  /* 0x000000ffff0d7224 */ /* 0x000fe400078e0009 */
[----:B------:R-:W-:Y:S02]  /*18f20*/  IMAD.MOV.U32 R8, RZ, RZ, R27 ;  /* 0x000000ffff087224 */ /* 0x000fe400078e001b */
[----:B------:R-:W-:Y:S02]  /*18f30*/  IMAD.MOV.U32 R9, RZ, RZ, R18 ;  /* 0x000000ffff097224 */ /* 0x000fe400078e0012 */
.L_x_73547:
[----:B------:R-:W-:Y:S05]  /*18f40*/  BSYNC B1 ;  /* 0x0000000000017941 */ /* 0x000fea0003800000 */
.L_x_73545:
        /* <DEDUP_REMOVED lines=9> */
.L_x_73549:
[----:B------:R-:W-:Y:S02]  /*18fe0*/  IMAD.MOV.U32 R19, RZ, RZ, R12 ;  /* 0x000000ffff137224 */ /* 0x000fe400078e000c */
[----:B------:R-:W-:Y:S02]  /*18ff0*/  IMAD.MOV.U32 R18, RZ, RZ, R13 ;  /* 0x000000ffff127224 */ /* 0x000fe400078e000d */
[----:B------:R-:W-:Y:S02]  /*19000*/  IMAD.MOV.U32 R12, RZ, RZ, R33 ;  /* 0x000000ffff0c7224 */ /* 0x000fe400078e0021 */
[----:B------:R-:W-:Y:S02]  /*19010*/  IMAD.MOV.U32 R13, RZ, RZ, R4 ;  /* 0x000000ffff0d7224 */ /* 0x000fe400078e0004 */
.L_x_73550:
[----:B------:R-:W-:Y:S05]  /*19020*/  BSYNC B1 ;  /* 0x0000000000017941 */ /* 0x000fea0003800000 */
.L_x_73548:
        /* <DEDUP_REMOVED lines=9> */
.L_x_73552:
[----:B------:R-:W-:Y:S01]  /*190c0*/  IMAD.MOV.U32 R23, RZ, RZ, R19 ;  /* 0x000000ffff177224 */ /* 0x000fe200078e0013 */
[----:B------:R-:W-:Y:S01]  /*190d0*/  MOV R4, R18 ;  /* 0x0000001200047202 */ /* 0x000fe20000000f00 */
[----:B------:R-:W-:Y:S02]  /*190e0*/  IMAD.MOV.U32 R19, RZ, RZ, R6 ;  /* 0x000000ffff137224 */ /* 0x000fe400078e0006 */
[----:B------:R-:W-:Y:S02]  /*190f0*/  IMAD.MOV.U32 R18, RZ, RZ, R17 ;  /* 0x000000ffff127224 */ /* 0x000fe400078e0011 */
.L_x_73553:
[----:B------:R-:W-:Y:S05]  /*19100*/  BSYNC B1 ;  /* 0x0000000000017941 */ /* 0x000fea0003800000 */
.L_x_73551:
        /* <DEDUP_REMOVED lines=9> */
.L_x_73555:
[----:B------:R-:W-:Y:S02]  /*191a0*/  IMAD.MOV.U32 R17, RZ, RZ, R23 ;  /* 0x000000ffff117224 */ /* 0x000fe400078e0017 */
[----:B------:R-:W-:Y:S01]  /*191b0*/  IMAD.MOV.U32 R25, RZ, RZ, R4 ;  /* 0x000000ffff197224 */ /* 0x000fe200078e0004 */
[----:B------:R-:W-:Y:S01]  /*191c0*/  MOV R4, R21 ;  /* 0x0000001500047202 */ /* 0x000fe20000000f00 */
[----:B------:R-:W-:Y:S02]  /*191d0*/  IMAD.MOV.U32 R23, RZ, RZ, R20 ;  /* 0x000000ffff177224 */ /* 0x000fe400078e0014 */
.L_x_73556:
[----:B------:R-:W-:Y:S05]  /*191e0*/  BSYNC B1 ;  /* 0x0000000000017941 */ /* 0x000fea0003800000 */
.L_x_73554:
        /* <DEDUP_REMOVED lines=9> */
.L_x_73558:
[----:B------:R-:W-:Y:S02]  /*19280*/  IMAD.MOV.U32 R6, RZ, RZ, R17 ;  /* 0x000000ffff067224 */ /* 0x000fe400078e0011 */
[----:B------:R-:W-:Y:S02]  /*19290*/  IMAD.MOV.U32 R20, RZ, RZ, R25 ;  /* 0x000000ffff147224 */ /* 0x000fe400078e0019 */
[----:B------:R-:W-:Y:S02]  /*192a0*/  IMAD.MOV.U32 R17, RZ, RZ, R22 ;  /* 0x000000ffff117224 */ /* 0x000fe400078e0016 */
[----:B------:R-:W-:Y:S02]  /*192b0*/  IMAD.MOV.U32 R25, RZ, RZ, R24 ;  /* 0x000000ffff197224 */ /* 0x000fe400078e0018 */
.L_x_73559:
[----:B------:R-:W-:Y:S05]  /*192c0*/  BSYNC B1 ;  /* 0x0000000000017941 */ /* 0x000fea0003800000 */
.L_x_73557:
        /* <DEDUP_REMOVED lines=16> */
.L_x_73561:
[----:B------:R-:W-:Y:S02]  /*193d0*/  IMAD.MOV.U32 R10, RZ, RZ, R3 ;  /* 0x000000ffff0a7224 */ /* 0x000fe400078e0003 */
[----:B------:R-:W-:Y:S02]  /*193e0*/  IMAD.MOV.U32 R14, RZ, RZ, R5 ;  /* 0x000000ffff0e7224 */ /* 0x000fe400078e0005 */
[----:B------:R-:W-:Y:S02]  /*193f0*/  IMAD.MOV.U32 R3, RZ, RZ, R16 ;  /* 0x000000ffff037224 */ /* 0x000fe400078e0010 */
[----:B------:R-:W-:Y:S02]  /*19400*/  IMAD.MOV.U32 R5, RZ, RZ, R26 ;  /* 0x000000ffff057224 */ /* 0x000fe400078e001a */
.L_x_73562:
[----:B------:R-:W-:Y:S05]  /*19410*/  BSYNC B1 ;  /* 0x0000000000017941 */ /* 0x000fea0003800000 */
.L_x_73560:
        /* <DEDUP_REMOVED lines=9> */
.L_x_73564:
[----:B------:R-:W-:Y:S02]  /*194b0*/  IMAD.MOV.U32 R21, RZ, RZ, R10 ;  /* 0x000000ffff157224 */ /* 0x000fe400078e000a */
[----:B------:R-:W-:Y:S02]  /*194c0*/  IMAD.MOV.U32 R16, RZ, RZ, R14 ;  /* 0x000000ffff107224 */ /* 0x000fe400078e000e */
[----:B------:R-:W-:Y:S02]  /*194d0*/  IMAD.MOV.U32 R10, RZ, RZ, R8 ;  /* 0x000000ffff0a7224 */ /* 0x000fe400078e0008 */
[----:B------:R-:W-:Y:S02]  /*194e0*/  IMAD.MOV.U32 R14, RZ, RZ, R9 ;  /* 0x000000ffff0e7224 */ /* 0x000fe400078e0009 */
.L_x_73565:
[----:B------:R-:W-:Y:S05]  /*194f0*/  BSYNC B1 ;  /* 0x0000000000017941 */ /* 0x000fea0003800000 */
.L_x_73563:
        /* <DEDUP_REMOVED lines=9> */
.L_x_73567:
[----:B------:R-:W-:Y:S01]  /*19590*/  IMAD.MOV.U32 R8, RZ, RZ, R21 ;  /* 0x000000ffff087224 */ /* 0x000fe200078e0015 */
[----:B------:R-:W-:Y:S01]  /*195a0*/  MOV R9, R16 ;  /* 0x0000001000097202 */ /* 0x000fe20000000f00 */
[----:B------:R-:W-:Y:S02]  /*195b0*/  IMAD.MOV.U32 R21, RZ, RZ, R12 ;  /* 0x000000ffff157224 */ /* 0x000fe400078e000c */
[----:B------:R-:W-:Y:S02]  /*195c0*/  IMAD.MOV.U32 R16, RZ, RZ, R13 ;  /* 0x000000ffff107224 */ /* 0x000fe400078e000d */
.L_x_73568:
[----:B------:R-:W-:Y:S05]  /*195d0*/  BSYNC B1 ;  /* 0x0000000000017941 */ /* 0x000fea0003800000 */
.L_x_73566:
        /* <DEDUP_REMOVED lines=9> */
.L_x_73570:
[----:B------:R-:W-:Y:S02]  /*19670*/  IMAD.MOV.U32 R12, RZ, RZ, R8 ;  /* 0x000000ffff0c7224 */ /* 0x000fe400078e0008 */
[----:B------:R-:W-:Y:S01]  /*19680*/  IMAD.MOV.U32 R13, RZ, RZ, R9 ;  /* 0x000000ffff0d7224 */ /* 0x000fe200078e0009 */
[----:B------:R-:W-:Y:S01]  /*19690*/  MOV R9, R18 ;  /* 0x0000001200097202 */ /* 0x000fe20000000f00 */
[----:B------:R-:W-:Y:S02]  /*196a0*/  IMAD.MOV.U32 R8, RZ, RZ, R19 ;  /* 0x000000ffff087224 */ /* 0x000fe400078e0013 */
.L_x_73571:
[----:B------:R-:W-:Y:S05]  /*196b0*/  BSYNC B1 ;  /* 0x0000000000017941 */ /* 0x000fea0003800000 */
.L_x_73569:
        /* <DEDUP_REMOVED lines=9> */
.L_x_73573:
[----:B------:R-:W-:Y:S02]  /*19750*/  IMAD.MOV.U32 R18, RZ, RZ, R12 ;  /* 0x000000ffff127224 */ /* 0x000fe400078e000c */
[----:B------:R-:W-:Y:S02]  /*19760*/  IMAD.MOV.U32 R19, RZ, RZ, R13 ;  /* 0x000000ffff137224 */ /* 0x000fe400078e000d */
[----:B------:R-:W-:Y:S02]  /*19770*/  IMAD.MOV.U32 R12, RZ, RZ, R23 ;  /* 0x000000ffff0c7224 */ /* 0x000fe400078e0017 */
[----:B------:R-:W-:Y:S02]  /*19780*/  IMAD.MOV.U32 R13, RZ, RZ, R4 ;  /* 0x000000ffff0d7224 */ /* 0x000fe400078e0004 */
.L_x_73574:
[----:B------:R-:W-:Y:S05]  /*19790*/  BSYNC B1 ;  /* 0x0000000000017941 */ /* 0x000fea0003800000 */
.L_x_73572:
        /* <DEDUP_REMOVED lines=9> */
.L_x_73576:
[----:B------:R-:W-:Y:S02]  /*19830*/  IMAD.MOV.U32 R4, RZ, RZ, R18 ;  /* 0x000000ffff047224 */ /* 0x000fe400078e0012 */
[----:B------:R-:W-:Y:S02]  /*19840*/  IMAD.MOV.U32 R23, RZ, RZ, R19 ;  /* 0x000000ffff177224 */ /* 0x000fe400078e0013 */
[----:B------:R-:W-:Y:S02]  /*19850*/  IMAD.MOV.U32 R18, RZ, RZ, R17 ;  /* 0x000000ffff127224 */ /* 0x000fe400078e0011 */
[----:B------:R-:W-:Y:S02]  /*19860*/  IMAD.MOV.U32 R19, RZ, RZ, R25 ;  /* 0x000000ffff137224 */ /* 0x000fe400078e0019 */
.L_x_73577:
[----:B------:R-:W-:Y:S05]  /*19870*/  BSYNC B1 ;  /* 0x0000000000017941 */ /* 0x000fea0003800000 */
.L_x_73575:
        /* <DEDUP_REMOVED lines=9> */
.L_x_73579:
[----:B------:R-:W-:Y:S01]  /*19910*/  IMAD.MOV.U32 R17, RZ, RZ, R4 ;  /* 0x000000ffff117224 */ /* 0x000fe200078e0004 */
[----:B------:R-:W-:Y:S01]  /*19920*/  MOV R25, R23 ;  /* 0x0000001700197202 */ /* 0x000fe20000000f00 */
[----:B------:R-:W-:Y:S02]  /*19930*/  IMAD.MOV.U32 R4, RZ, RZ, R6 ;  /* 0x000000ffff047224 */ /* 0x000fe400078e0006 */
[----:B------:R-:W-:Y:S02]  /*19940*/  IMAD.MOV.U32 R23, RZ, RZ, R20 ;  /* 0x000000ffff177224 */ /* 0x000fe400078e0014 */
.L_x_73580:
[----:B------:R-:W-:Y:S05]  /*19950*/  BSYNC B1 ;  /* 0x0000000000017941 */ /* 0x000fea0003800000 */
.L_x_73578:
        /* <DEDUP_REMOVED lines=16> */
.L_x_73582:
[----:B------:R-:W-:Y:S01]  /*19a60*/  IMAD.MOV.U32 R44, RZ, RZ, R3 ;  /* 0x000000ffff2c7224 */ /* 0x000fe200078e0003 */
[----:B------:R-:W-:Y:S01]  /*19a70*/  MOV R42, R5 ;  /* 0x00000005002a7202 */ /* 0x000fe20000000f00 */
[----:B------:R-:W-:Y:S02]  /*19a80*/  IMAD.MOV.U32 R3, RZ, RZ, R10 ;  /* 0x000000ffff037224 */ /* 0x000fe400078e000a */
[----:B------:R-:W-:Y:S02]  /*19a90*/  IMAD.MOV.U32 R5, RZ, RZ, R14 ;  /* 0x000000ffff057224 */ /* 0x000fe400078e000e */
.L_x_73583:
[----:B------:R-:W-:Y:S05]  /*19aa0*/  BSYNC B1 ;  /* 0x0000000000017941 */ /* 0x000fea0003800000 */
.L_x_73581:
        /* <DEDUP_REMOVED lines=9> */
.L_x_73585:
[----:B------:R-:W-:Y:S02]  /*19b40*/  IMAD.MOV.U32 R39, RZ, RZ, R44 ;  /* 0x000000ffff277224 */ /* 0x000fe400078e002c */
[----:B------:R-:W-:Y:S01]  /*19b50*/  IMAD.MOV.U32 R38, RZ, RZ, R42 ;  /* 0x000000ffff267224 */ /* 0x000fe200078e002a */
[----:B------:R-:W-:Y:S01]  /*19b60*/  MOV R42, R16 ;  /* 0x00000010002a7202 */ /* 0x000fe20000000f00 */
[----:B------:R-:W-:Y:S02]  /*19b70*/  IMAD.MOV.U32 R44, RZ, RZ, R21 ;  /* 0x000000ffff2c7224 */ /* 0x000fe400078e0015 */
.L_x_73586:
[----:B------:R-:W-:Y:S05]  /*19b80*/  BSYNC B1 ;  /* 0x0000000000017941 */ /* 0x000fea0003800000 */
.L_x_73584:
        /* <DEDUP_REMOVED lines=9> */
.L_x_73588:
[----:B------:R-:W-:Y:S02]  /*19c20*/  IMAD.MOV.U32 R37, RZ, RZ, R39 ;  /* 0x000000ffff257224 */ /* 0x000fe400078e0027 */
[----:B------:R-:W-:Y:S02]  /*19c30*/  IMAD.MOV.U32 R36, RZ, RZ, R38 ;  /* 0x000000ffff247224 */ /* 0x000fe400078e0026 */
[----:B------:R-:W-:Y:S02]  /*19c40*/  IMAD.MOV.U32 R39, RZ, RZ, R8 ;  /* 0x000000ffff277224 */ /* 0x000fe400078e0008 */
[----:B------:R-:W-:Y:S02]  /*19c50*/  IMAD.MOV.U32 R38, RZ, RZ, R9 ;  /* 0x000000ffff267224 */ /* 0x000fe400078e0009 */
.L_x_73589:
[----:B------:R-:W-:Y:S05]  /*19c60*/  BSYNC B1 ;  /* 0x0000000000017941 */ /* 0x000fea0003800000 */
.L_x_73587:
        /* <DEDUP_REMOVED lines=9> */
.L_x_73591:
[----:B------:R-:W-:Y:S02]  /*19d00*/  IMAD.MOV.U32 R35, RZ, RZ, R37 ;  /* 0x000000ffff237224 */ /* 0x000fe400078e0025 */
[----:B------:R-:W-:Y:S02]  /*19d10*/  IMAD.MOV.U32 R34, RZ, RZ, R36 ;  /* 0x000000ffff227224 */ /* 0x000fe400078e0024 */
[----:B------:R-:W-:Y:S02]  /*19d20*/  IMAD.MOV.U32 R37, RZ, RZ, R12 ;  /* 0x000000ffff257224 */ /* 0x000fe400078e000c */
[----:B------:R-:W-:Y:S02]  /*19d30*/  IMAD.MOV.U32 R36, RZ, RZ, R13 ;  /* 0x000000ffff247224 */ /* 0x000fe400078e000d */
.L_x_73592:
[----:B------:R-:W-:Y:S05]  /*19d40*/  BSYNC B1 ;  /* 0x0000000000017941 */ /* 0x000fea0003800000 */
.L_x_73590:
        /* <DEDUP_REMOVED lines=9> */
.L_x_73594:
[----:B------:R-:W-:Y:S01]  /*19de0*/  IMAD.MOV.U32 R33, RZ, RZ, R35 ;  /* 0x000000ffff217224 */ /* 0x000fe200078e0023 */
[----:B------:R-:W-:Y:S01]  /*19df0*/  MOV R32, R34 ;  /* 0x0000002200207202 */ /* 0x000fe20000000f00 */
[----:B------:R-:W-:Y:S02]  /*19e00*/  IMAD.MOV.U32 R35, RZ, RZ, R18 ;  /* 0x000000ffff237224 */ /* 0x000fe400078e0012 */
[----:B------:R-:W-:Y:S02]  /*19e10*/  IMAD.MOV.U32 R34, RZ, RZ, R19 ;  /* 0x000000ffff227224 */ /* 0x000fe400078e0013 */
.L_x_73595:
[----:B------:R-:W-:Y:S05]  /*19e20*/  BSYNC B1 ;  /* 0x0000000000017941 */ /* 0x000fea0003800000 */
.L_x_73593:
        /* <DEDUP_REMOVED lines=9> */
.L_x_73597:
[----:B------:R-:W-:Y:S02]  /*19ec0*/  IMAD.MOV.U32 R30, RZ, RZ, R33 ;  /* 0x000000ffff1e7224 */ /* 0x000fe400078e0021 */
[----:B------:R-:W-:Y:S01]  /*19ed0*/  IMAD.MOV.U32 R28, RZ, RZ, R32 ;  /* 0x000000ffff1c7224 */ /* 0x000fe200078e0020 */
[----:B------:R-:W-:Y:S01]  /*19ee0*/  MOV R32, R23 ;  /* 0x0000001700207202 */ /* 0x000fe20000000f00 */
[----:B------:R-:W-:Y:S02]  /*19ef0*/  IMAD.MOV.U32 R33, RZ, RZ, R4 ;  /* 0x000000ffff217224 */ /* 0x000fe400078e0004 */
.L_x_73598:
[----:B------:R-:W-:Y:S05]  /*19f00*/  BSYNC B1 ;  /* 0x0000000000017941 */ /* 0x000fea0003800000 */
.L_x_73596:
        /* <DEDUP_REMOVED lines=9> */
.L_x_73600:
[----:B------:R-:W-:Y:S02]  /*19fa0*/  IMAD.MOV.U32 R6, RZ, RZ, R30 ;  /* 0x000000ffff067224 */ /* 0x000fe400078e001e */
[----:B------:R-:W-:Y:S02]  /*19fb0*/  IMAD.MOV.U32 R4, RZ, RZ, R28 ;  /* 0x000000ffff047224 */ /* 0x000fe400078e001c */
[----:B------:R-:W-:Y:S02]  /*19fc0*/  IMAD.MOV.U32 R30, RZ, RZ, R17 ;  /* 0x000000ffff1e7224 */ /* 0x000fe400078e0011 */
[----:B------:R-:W-:Y:S02]  /*19fd0*/  IMAD.MOV.U32 R28, RZ, RZ, R25 ;  /* 0x000000ffff1c7224 */ /* 0x000fe400078e0019 */
.L_x_73601:
[----:B------:R-:W-:Y:S05]  /*19fe0*/  BSYNC B1 ;  /* 0x0000000000017941 */ /* 0x000fea0003800000 */
.L_x_73599:
[----:B------:R-:W0:Y:S01]  /*19ff0*/  LDS.128 R24, [0x100] ;  /* 0x00010000ff187984 */ /* 0x000e220000000c00 */
[----:B------:R-:W-:Y:S01]  /*1a000*/  FADD.FTZ R2, R31, R2 ;  /* 0x000000021f027221 */ /* 0x000fe20000010000 */
[----:B------:R-:W-:Y:S02]  /*1a010*/  BSSY B1, `(.L_x_73602) ;  /* 0x0000021000017945 */ /* 0x000fe40003800000 */
[----:B------:R-:W1:Y:S04]  /*1a020*/  LDS.128 R20, [0xe0] ;  /* 0x0000e000ff147984 */ /* 0x000e680000000c00 */
[----:B------:R-:W2:Y:S04]  /*1a030*/  LDS.128 R8, [0xf0] ;  /* 0x0000f000ff087984 */ /* 0x000ea80000000c00 */
[----:B------:R-:W3:Y:S04]  /*1a040*/  LDS.128 R12, [0x110] ;  /* 0x00011000ff0c7984 */ /* 0x000ee80000000c00 */
[----:B------:R-:W4:Y:S01]  /*1a050*/  LDS.128 R16, [0x120] ;  /* 0x00012000ff107984 */ /* 0x000f220000000c00 */
        /* <DEDUP_REMOVED lines=24> */
.L_x_73603:
[----:B--234-:R-:W-:Y:S02]  /*1a1e0*/  IMAD.MOV.U32 R20, RZ, RZ, R3 ;  /* 0x000000ffff147224 */ /* 0x01cfe400078e0003 */
[----:B------:R-:W-:Y:S02]  /*1a1f0*/  IMAD.MOV.U32 R7, RZ, RZ, R5 ;  /* 0x000000ffff077224 */ /* 0x000fe400078e0005 */
[----:B------:R-:W-:Y:S02]  /*1a200*/  IMAD.MOV.U32 R3, RZ, RZ, R44 ;  /* 0x000000ffff037224 */ /* 0x000fe400078e002c */
[----:B------:R-:W-:Y:S02]  /*1a210*/  IMAD.MOV.U32 R5, RZ, RZ, R42 ;  /* 0x000000ffff057224 */ /* 0x000fe400078e002a */
.L_x_73604:
[----:B------:R-:W-:Y:S05]  /*1a220*/  BSYNC B1 ;  /* 0x0000000000017941 */ /* 0x000fea0003800000 */
.L_x_73602:
        /* <DEDUP_REMOVED lines=9> */
.L_x_73606:
[----:B------:R-:W-:Y:S02]  /*1a2c0*/  IMAD.MOV.U32 R22, RZ, RZ, R20 ;  /* 0x000000ffff167224 */ /* 0x000fe400078e0014 */
[----:B------:R-:W-:Y:S02]  /*1a2d0*/  IMAD.MOV.U32 R21, RZ, RZ, R7 ;  /* 0x000000ffff157224 */ /* 0x000fe400078e0007 */
[----:B------:R-:W-:Y:S02]  /*1a2e0*/  IMAD.MOV.U32 R20, RZ, RZ, R39 ;  /* 0x000000ffff147224 */ /* 0x000fe400078e0027 */
[----:B------:R-:W-:Y:S02]  /*1a2f0*/  IMAD.MOV.U32 R7, RZ, RZ, R38 ;  /* 0x000000ffff077224 */ /* 0x000fe400078e0026 */
.L_x_73607:
[----:B------:R-:W-:Y:S05]  /*1a300*/  BSYNC B1 ;  /* 0x0000000000017941 */ /* 0x000fea0003800000 */
.L_x_73605:
        /* <DEDUP_REMOVED lines=9> */
.L_x_73609:
[----:B------:R-:W-:Y:S01]  /*1a3a0*/  IMAD.MOV.U32 R26, RZ, RZ, R22 ;  /* 0x000000ffff1a7224 */ /* 0x000fe200078e0016 */
[----:B------:R-:W-:Y:S01]  /*1a3b0*/  MOV R39, R21 ;  /* 0x0000001500277202 */ /* 0x000fe20000000f00 */
[----:B------:R-:W-:Y:S02]  /*1a3c0*/  IMAD.MOV.U32 R22, RZ, RZ, R37 ;  /* 0x000000ffff167224 */ /* 0x000fe400078e0025 */
[----:B------:R-:W-:Y:S02]  /*1a3d0*/  IMAD.MOV.U32 R21, RZ, RZ, R36 ;  /* 0x000000ffff157224 */ /* 0x000fe400078e0024 */
.L_x_73610:
[----:B------:R-:W-:Y:S05]  /*1a3e0*/  BSYNC B1 ;  /* 0x0000000000017941 */ /* 0x000fea0003800000 */
.L_x_73608:
        /* <DEDUP_REMOVED lines=9> */
.L_x_73612:
[----:B------:R-:W-:Y:S02]  /*1a480*/  IMAD.MOV.U32 R36, RZ, RZ, R26 ;  /* 0x000000ffff247224 */ /* 0x000fe400078e001a */
[----:B------:R-:W-:Y:S01]  /*1a490*/  IMAD.MOV.U32 R37, RZ, RZ, R39 ;  /* 0x000000ffff257224 */ /* 0x000fe200078e0027 */
[----:B------:R-:W-:Y:S01]  /*1a4a0*/  MOV R39, R34 ;  /* 0x0000002200277202 */ /* 0x000fe20000000f00 */
[----:B------:R-:W-:Y:S02]  /*1a4b0*/  IMAD.MOV.U32 R26, RZ, RZ, R35 ;  /* 0x000000ffff1a7224 */ /* 0x000fe400078e0023 */
.L_x_73613:
[----:B------:R-:W-:Y:S05]  /*1a4c0*/  BSYNC B1 ;  /* 0x0000000000017941 */ /* 0x000fea0003800000 */
.L_x_73611:
        /* <DEDUP_REMOVED lines=9> */
.L_x_73615:
[----:B------:R-:W-:Y:S02]  /*1a560*/  IMAD.MOV.U32 R41, RZ, RZ, R36 ;  /* 0x000000ffff297224 */ /* 0x000fe400078e0024 */
[----:B------:R-:W-:Y:S02]  /*1a570*/  IMAD.MOV.U32 R35, RZ, RZ, R37 ;  /* 0x000000ffff237224 */ /* 0x000fe400078e0025 */
[----:B------:R-:W-:Y:S02]  /*1a580*/  IMAD.MOV.U32 R36, RZ, RZ, R33 ;  /* 0x000000ffff247224 */ /* 0x000fe400078e0021 */
[----:B------:R-:W-:Y:S02]  /*1a590*/  IMAD.MOV.U32 R37, RZ, RZ, R32 ;  /* 0x000000ffff257224 */ /* 0x000fe400078e0020 */
.L_x_73616:
[----:B------:R-:W-:Y:S05]  /*1a5a0*/  BSYNC B1 ;  /* 0x0000000000017941 */ /* 0x000fea0003800000 */
.L_x_73614:
        /* <DEDUP_REMOVED lines=9> */
.L_x_73618:
[----:B------:R-:W-:Y:S02]  /*1a640*/  IMAD.MOV.U32 R43, RZ, RZ, R41 ;  /* 0x000000ffff2b7224 */ /* 0x000fe400078e0029 */
[----:B------:R-:W-:Y:S02]  /*1a650*/  IMAD.MOV.U32 R33, RZ, RZ, R35 ;  /* 0x000000ffff217224 */ /* 0x000fe400078e0023 */
[----:B------:R-:W-:Y:S02]  /*1a660*/  IMAD.MOV.U32 R41, RZ, RZ, R30 ;  /* 0x000000ffff297224 */ /* 0x000fe400078e001e */
[----:B------:R-:W-:Y:S02]  /*1a670*/  IMAD.MOV.U32 R35, RZ, RZ, R28 ;  /* 0x000000ffff237224 */ /* 0x000fe400078e001c */
.L_x_73619:
[----:B------:R-:W-:Y:S05]  /*1a680*/  BSYNC B1 ;  /* 0x0000000000017941 */ /* 0x000fea0003800000 */
.L_x_73617:
        /* <DEDUP_REMOVED lines=9> */
.L_x_73621:
[----:B------:R-:W-:Y:S01]  /*1a720*/  IMAD.MOV.U32 R30, RZ, RZ, R43 ;  /* 0x000000ffff1e7224 */ /* 0x000fe200078e002b */
[----:B------:R-:W-:Y:S01]  /*1a730*/  MOV R28, R33 ;  /* 0x00000021001c7202 */ /* 0x000fe20000000f00 */
[----:B------:R-:W-:Y:S02]  /*1a740*/  IMAD.MOV.U32 R43, RZ, RZ, R6 ;  /* 0x000000ffff2b7224 */ /* 0x000fe400078e0006 */
[----:B------:R-:W-:Y:S02]  /*1a750*/  IMAD.MOV.U32 R33, RZ, RZ, R4 ;  /* 0x000000ffff217224 */ /* 0x000fe400078e0004 */
.L_x_73622:
[----:B------:R-:W-:Y:S05]  /*1a760*/  BSYNC B1 ;  /* 0x0000000000017941 */ /* 0x000fea0003800000 */
.L_x_73620:
        /* <DEDUP_REMOVED lines=16> */
.L_x_73624:
[----:B------:R-:W-:Y:S01]  /*1a870*/  IMAD.MOV.U32 R6, RZ, RZ, R3 ;  /* 0x000000ffff067224 */ /* 0x000fe200078e0003 */
[----:B------:R-:W-:Y:S01]  /*1a880*/  MOV R4, R5 ;  /* 0x0000000500047202 */ /* 0x000fe20000000f00 */
[----:B------:R-:W-:Y:S02]  /*1a890*/  IMAD.MOV.U32 R3, RZ, RZ, R20 ;  /* 0x000000ffff037224 */ /* 0x000fe400078e0014 */
[----:B------:R-:W-:Y:S02]  /*1a8a0*/  IMAD.MOV.U32 R5, RZ, RZ, R7 ;  /* 0x000000ffff057224 */ /* 0x000fe400078e0007 */
.L_x_73625:
[----:B------:R-:W-:Y:S05]  /*1a8b0*/  BSYNC B1 ;  /* 0x0000000000017941 */ /* 0x000fea0003800000 */
.L_x_73623:
        /* <DEDUP_REMOVED lines=9> */
.L_x_73627:
[----:B------:R-:W-:Y:S02]  /*1a950*/  IMAD.MOV.U32 R7, RZ, RZ, R6 ;  /* 0x000000ffff077224 */ /* 0x000fe400078e0006 */
[----:B------:R-:W-:Y:S01]  /*1a960*/  IMAD.MOV.U32 R20, RZ, RZ, R4 ;  /* 0x000000ffff147224 */ /* 0x000fe200078e0004 */
[----:B------:R-:W-:Y:S01]  /*1a970*/  MOV R4, R21 ;  /* 0x0000001500047202 */ /* 0x000fe20000000f00 */
[----:B------:R-:W-:Y:S02]  /*1a980*/  IMAD.MOV.U32 R6, RZ, RZ, R22 ;  /* 0x000000ffff067224 */ /* 0x000fe400078e0016 */
.L_x_73628:
[----:B------:R-:W-:Y:S05]  /*1a990*/  BSYNC B1 ;  /* 0x0000000000017941 */ /* 0x000fea0003800000 */
.L_x_73626:
        /* <DEDUP_REMOVED lines=9> */
.L_x_73630:
[----:B------:R-:W-:Y:S02]  /*1aa30*/  IMAD.MOV.U32 R21, RZ, RZ, R7 ;  /* 0x000000ffff157224 */ /* 0x000fe400078e0007 */
[----:B------:R-:W-:Y:S02]  /*1aa40*/  IMAD.MOV.U32 R22, RZ, RZ, R20 ;  /* 0x000000ffff167224 */ /* 0x000fe400078e0014 */
[----:B------:R-:W-:Y:S02]  /*1aa50*/  IMAD.MOV.U32 R7, RZ, RZ, R26 ;  /* 0x000000ffff077224 */ /* 0x000fe400078e001a */
[----:B------:R-:W-:Y:S02]  /*1aa60*/  IMAD.MOV.U32 R20, RZ, RZ, R39 ;  /* 0x000000ffff147224 */ /* 0x000fe400078e0027 */
.L_x_73631:
[----:B------:R-:W-:Y:S05]  /*1aa70*/  BSYNC B1 ;  /* 0x0000000000017941 */ /* 0x000fea0003800000 */
.L_x_73629:
        /* <DEDUP_REMOVED lines=9> */
.L_x_73633:
[----:B------:R-:W-:Y:S02]  /*1ab10*/  IMAD.MOV.U32 R32, RZ, RZ, R21 ;  /* 0x000000ffff207224 */ /* 0x000fe400078e0015 */
[----:B------:R-:W-:Y:S02]  /*1ab20*/  IMAD.MOV.U32 R26, RZ, RZ, R22 ;  /* 0x000000ffff1a7224 */ /* 0x000fe400078e0016 */
[----:B------:R-:W-:Y:S02]  /*1ab30*/  IMAD.MOV.U32 R21, RZ, RZ, R36 ;  /* 0x000000ffff157224 */ /* 0x000fe400078e0024 */
[----:B------:R-:W-:Y:S02]  /*1ab40*/  IMAD.MOV.U32 R22, RZ, RZ, R37 ;  /* 0x000000ffff167224 */ /* 0x000fe400078e0025 */
.L_x_73634:
[----:B------:R-:W-:Y:S05]  /*1ab50*/  BSYNC B1 ;  /* 0x0000000000017941 */ /* 0x000fea0003800000 */
.L_x_73632:
        /* <DEDUP_REMOVED lines=9> */
.L_x_73636:
[----:B------:R-:W-:Y:S01]  /*1abf0*/  IMAD.MOV.U32 R36, RZ, RZ, R32 ;  /* 0x000000ffff247224 */ /* 0x000fe200078e0020 */
[----:B------:R-:W-:Y:S01]  /*1ac00*/  MOV R34, R26 ;  /* 0x0000001a00227202 */ /* 0x000fe20000000f00 */
[----:B------:R-:W-:Y:S02]  /*1ac10*/  IMAD.MOV.U32 R32, RZ, RZ, R41 ;  /* 0x000000ffff207224 */ /* 0x000fe400078e0029 */
[----:B------:R-:W-:Y:S02]  /*1ac20*/  IMAD.MOV.U32 R26, RZ, RZ, R35 ;  /* 0x000000ffff1a7224 */ /* 0x000fe400078e0023 */
.L_x_73637:
[----:B------:R-:W-:Y:S05]  /*1ac30*/  BSYNC B1 ;  /* 0x0000000000017941 */ /* 0x000fea0003800000 */
.L_x_73635:
        /* <DEDUP_REMOVED lines=9> */
.L_x_73639:
[----:B------:R-:W-:Y:S02]  /*1acd0*/  IMAD.MOV.U32 R27, RZ, RZ, R36 ;  /* 0x000000ffff1b7224 */ /* 0x000fe400078e0024 */
[----:B------:R-:W-:Y:S01]  /*1ace0*/  IMAD.MOV.U32 R23, RZ, RZ, R34 ;  /* 0x000000ffff177224 */ /* 0x000fe200078e0022 */
[----:B------:R-:W-:Y:S01]  /*1acf0*/  MOV R34, R33 ;  /* 0x0000002100227202 */ /* 0x000fe20000000f00 */
[----:B------:R-:W-:Y:S02]  /*1ad00*/  IMAD.MOV.U32 R36, RZ, RZ, R43 ;  /* 0x000000ffff247224 */ /* 0x000fe400078e002b */
.L_x_73640:
[----:B------:R-:W-:Y:S05]  /*1ad10*/  BSYNC B1 ;  /* 0x0000000000017941 */ /* 0x000fea0003800000 */
.L_x_73638:
        /* <DEDUP_REMOVED lines=9> */
.L_x_73642:
[----:B------:R-:W-:Y:S02]  /*1adb0*/  IMAD.MOV.U32 R35, RZ, RZ, R27 ;  /* 0x000000ffff237224 */ /* 0x000fe400078e001b */
[----:B------:R-:W-:Y:S02]  /*1adc0*/  IMAD.MOV.U32 R33, RZ, RZ, R23 ;  /* 0x000000ffff217224 */ /* 0x000fe400078e0017 */
[----:B------:R-:W-:Y:S02]  /*1add0*/  IMAD.MOV.U32 R27, RZ, RZ, R30 ;  /* 0x000000ffff1b7224 */ /* 0x000fe400078e001e */
[----:B------:R-:W-:Y:S02]  /*1ade0*/  IMAD.MOV.U32 R23, RZ, RZ, R28 ;  /* 0x000000ffff177224 */ /* 0x000fe400078e001c */
.L_x_73643:
[----:B------:R-:W-:Y:S05]  /*1adf0*/  BSYNC B1 ;  /* 0x0000000000017941 */ /* 0x000fea0003800000 */
.L_x_73641:
        /* <DEDUP_REMOVED lines=16> */
.L_x_73645:
[----:B------:R-:W-:Y:S02]  /*1af00*/  IMAD.MOV.U32 R12, RZ, RZ, R3 ;  /* 0x000000ffff0c7224 */ /* 0x000fe400078e0003 */
[----:B------:R-:W-:Y:S02]  /*1af10*/  IMAD.MOV.U32 R8, RZ, RZ, R5 ;  /* 0x000000ffff087224 */ /* 0x000fe400078e0005 */
[----:B------:R-:W-:Y:S02]  /*1af20*/  IMAD.MOV.U32 R3, RZ, RZ, R6 ;  /* 0x000000ffff037224 */ /* 0x000fe400078e0006 */
[----:B------:R-:W-:Y:S02]  /*1af30*/  IMAD.MOV.U32 R5, RZ, RZ, R4 ;  /* 0x000000ffff057224 */ /* 0x000fe400078e0004 */
.L_x_73646:
[----:B------:R-:W-:Y:S05]  /*1af40*/  BSYNC B1 ;  /* 0x0000000000017941 */ /* 0x000fea0003800000 */
.L_x_73644:
        /* <DEDUP_REMOVED lines=9> */
.L_x_73648:
[----:B------:R-:W-:Y:S02]  /*1afe0*/  IMAD.MOV.U32 R4, RZ, RZ, R12 ;  /* 0x000000ffff047224 */ /* 0x000fe400078e000c */
[----:B------:R-:W-:Y:S02]  /*1aff0*/  IMAD.MOV.U32 R37, RZ, RZ, R8 ;  /* 0x000000ffff257224 */ /* 0x000fe400078e0008 */
[----:B------:R-:W-:Y:S02]  /*1b000*/  IMAD.MOV.U32 R12, RZ, RZ, R7 ;  /* 0x000000ffff0c7224 */ /* 0x000fe400078e0007 */
[----:B------:R-:W-:Y:S02]  /*1b010*/  IMAD.MOV.U32 R8, RZ, RZ, R20 ;  /* 0x000000ffff087224 */ /* 0x000fe400078e0014 */
.L_x_73649:
[----:B------:R-:W-:Y:S05]  /*1b020*/  BSYNC B1 ;  /* 0x0000000000017941 */ /* 0x000fea0003800000 */
.L_x_73647:
        /* <DEDUP_REMOVED lines=9> */
.L_x_73651:
[----:B------:R-:W-:Y:S01]  /*1b0c0*/  IMAD.MOV.U32 R39, RZ, RZ, R4 ;  /* 0x000000ffff277224 */ /* 0x000fe200078e0004 */
[----:B------:R-:W-:Y:S01]  /*1b0d0*/  MOV R7, R37 ;  /* 0x0000002500077202 */ /* 0x000fe20000000f00 */
[----:B------:R-:W-:Y:S02]  /*1b0e0*/  IMAD.MOV.U32 R4, RZ, RZ, R21 ;  /* 0x000000ffff047224 */ /* 0x000fe400078e0015 */
[----:B------:R-:W-:Y:S02]  /*1b0f0*/  IMAD.MOV.U32 R37, RZ, RZ, R22 ;  /* 0x000000ffff257224 */ /* 0x000fe400078e0016 */
.L_x_73652:
[----:B------:R-:W-:Y:S05]  /*1b100*/  BSYNC B1 ;  /* 0x0000000000017941 */ /* 0x000fea0003800000 */
.L_x_73650:
        /* <DEDUP_REMOVED lines=9> */
.L_x_73654:
[----:B------:R-:W-:Y:S02]  /*1b1a0*/  IMAD.MOV.U32 R41, RZ, RZ, R39 ;  /* 0x000000ffff297224 */ /* 0x000fe400078e0027 */
[----:B------:R-:W-:Y:S01]  /*1b1b0*/  IMAD.MOV.U32 R21, RZ, RZ, R7 ;  /* 0x000000ffff157224 */ /* 0x000fe200078e0007 */
[----:B------:R-:W-:Y:S01]  /*1b1c0*/  MOV R7, R26 ;  /* 0x0000001a00077202 */ /* 0x000fe20000000f00 */
[----:B------:R-:W-:Y:S02]  /*1b1d0*/  IMAD.MOV.U32 R39, RZ, RZ, R32 ;  /* 0x000000ffff277224 */ /* 0x000fe400078e0020 */
.L_x_73655:
[----:B------:R-:W-:Y:S05]  /*1b1e0*/  BSYNC B1 ;  /* 0x0000000000017941 */ /* 0x000fea0003800000 */
.L_x_73653:
        /* <DEDUP_REMOVED lines=9> */
.L_x_73657:
[----:B------:R-:W-:Y:S02]  /*1b280*/  IMAD.MOV.U32 R20, RZ, RZ, R41 ;  /* 0x000000ffff147224 */ /* 0x000fe400078e0029 */
[----:B------:R-:W-:Y:S02]  /*1b290*/  IMAD.MOV.U32 R6, RZ, RZ, R21 ;  /* 0x000000ffff067224 */ /* 0x000fe400078e0015 */
[----:B------:R-:W-:Y:S02]  /*1b2a0*/  IMAD.MOV.U32 R41, RZ, RZ, R36 ;  /* 0x000000ffff297224 */ /* 0x000fe400078e0024 */
[----:B------:R-:W-:Y:S02]  /*1b2b0*/  IMAD.MOV.U32 R21, RZ, RZ, R34 ;  /* 0x000000ffff157224 */ /* 0x000fe400078e0022 */
.L_x_73658:
[----:B------:R-:W-:Y:S05]  /*1b2c0*/  BSYNC B1 ;  /* 0x0000000000017941 */ /* 0x000fea0003800000 */
.L_x_73656:
        /* <DEDUP_REMOVED lines=9> */
.L_x_73660:
[----:B------:R-:W-:Y:S02]  /*1b360*/  IMAD.MOV.U32 R26, RZ, RZ, R20 ;  /* 0x000000ffff1a7224 */ /* 0x000fe400078e0014 */
[----:B------:R-:W-:Y:S02]  /*1b370*/  IMAD.MOV.U32 R22, RZ, RZ, R6 ;  /* 0x000000ffff167224 */ /* 0x000fe400078e0006 */
[----:B------:R-:W-:Y:S02]  /*1b380*/  IMAD.MOV.U32 R20, RZ, RZ, R27 ;  /* 0x000000ffff147224 */ /* 0x000fe400078e001b */
[----:B------:R-:W-:Y:S02]  /*1b390*/  IMAD.MOV.U32 R6, RZ, RZ, R23 ;  /* 0x000000ffff067224 */ /* 0x000fe400078e0017 */
.L_x_73661:
[----:B------:R-:W-:Y:S05]  /*1b3a0*/  BSYNC B1 ;  /* 0x0000000000017941 */ /* 0x000fea0003800000 */
.L_x_73659:
        /* <DEDUP_REMOVED lines=9> */
.L_x_73663:
[----:B------:R-:W-:Y:S01]  /*1b440*/  IMAD.MOV.U32 R27, RZ, RZ, R26 ;  /* 0x000000ffff1b7224 */ /* 0x000fe200078e001a */
[----:B------:R-:W-:Y:S01]  /*1b450*/  MOV R23, R22 ;  /* 0x0000001600177202 */ /* 0x000fe20000000f00 */
[----:B------:R-:W-:Y:S02]  /*1b460*/  IMAD.MOV.U32 R26, RZ, RZ, R35 ;  /* 0x000000ffff1a7224 */ /* 0x000fe400078e0023 */
[----:B------:R-:W-:Y:S02]  /*1b470*/  IMAD.MOV.U32 R22, RZ, RZ, R33 ;  /* 0x000000ffff167224 */ /* 0x000fe400078e0021 */
.L_x_73664:
[----:B------:R-:W-:Y:S05]  /*1b480*/  BSYNC B1 ;  /* 0x0000000000017941 */ /* 0x000fea0003800000 */
.L_x_73662:
        /* <DEDUP_REMOVED lines=16> */
.L_x_73666:
[----:B------:R-:W-:Y:S01]  /*1b590*/  IMAD.MOV.U32 R9, RZ, RZ, R3 ;  /* 0x000000ffff097224 */ /* 0x000fe200078e0003 */
[----:B------:R-:W-:Y:S01]  /*1b5a0*/  MOV R28, R5 ;  /* 0x00000005001c7202 */ /* 0x000fe20000000f00 */
[----:B------:R-:W-:Y:S02]  /*1b5b0*/  IMAD.MOV.U32 R3, RZ, RZ, R12 ;  /* 0x000000ffff037224 */ /* 0x000fe400078e000c */
[----:B------:R-:W-:Y:S02]  /*1b5c0*/  IMAD.MOV.U32 R5, RZ, RZ, R8 ;  /* 0x000000ffff057224 */ /* 0x000fe400078e0008 */
.L_x_73667:
[----:B------:R-:W-:Y:S05]  /*1b5d0*/  BSYNC B1 ;  /* 0x0000000000017941 */ /* 0x000fea0003800000 */
.L_x_73665:
        /* <DEDUP_REMOVED lines=9> */
.L_x_73669:
[----:B------:R-:W-:Y:S02]  /*1b670*/  IMAD.MOV.U32 R12, RZ, RZ, R9 ;  /* 0x000000ffff0c7224 */ /* 0x000fe400078e0009 */
[----:B------:R-:W-:Y:S01]  /*1b680*/  IMAD.MOV.U32 R8, RZ, RZ, R28 ;  /* 0x000000ffff087224 */ /* 0x000fe200078e001c */
[----:B------:R-:W-:Y:S01]  /*1b690*/  MOV R28, R37 ;  /* 0x00000025001c7202 */ /* 0x000fe20000000f00 */
[----:B------:R-:W-:Y:S02]  /*1b6a0*/  IMAD.MOV.U32 R9, RZ, RZ, R4 ;  /* 0x000000ffff097224 */ /* 0x000fe400078e0004 */
.L_x_73670:
[----:B------:R-:W-:Y:S05]  /*1b6b0*/  BSYNC B1 ;  /* 0x0000000000017941 */ /* 0x000fea0003800000 */
.L_x_73668:
        /* <DEDUP_REMOVED lines=9> */
.L_x_73672:
[----:B------:R-:W-:Y:S02]  /*1b750*/  IMAD.MOV.U32 R30, RZ, RZ, R12 ;  /* 0x000000ffff1e7224 */ /* 0x000fe400078e000c */
[----:B------:R-:W-:Y:S02]  /*1b760*/  IMAD.MOV.U32 R4, RZ, RZ, R8 ;  /* 0x000000ffff047224 */ /* 0x000fe400078e0008 */
[----:B------:R-:W-:Y:S02]  /*1b770*/  IMAD.MOV.U32 R12, RZ, RZ, R39 ;  /* 0x000000ffff0c7224 */ /* 0x000fe400078e0027 */
[----:B------:R-:W-:Y:S02]  /*1b780*/  IMAD.MOV.U32 R8, RZ, RZ, R7 ;  /* 0x000000ffff087224 */ /* 0x000fe400078e0007 */
.L_x_73673:
[----:B------:R-:W-:Y:S05]  /*1b790*/  BSYNC B1 ;  /* 0x0000000000017941 */ /* 0x000fea0003800000 */
.L_x_73671:
        /* <DEDUP_REMOVED lines=9> */
.L_x_73675:
[----:B------:R-:W-:Y:S02]  /*1b830*/  IMAD.MOV.U32 R13, RZ, RZ, R30 ;  /* 0x000000ffff0d7224 */ /* 0x000fe400078e001e */
[----:B------:R-:W-:Y:S02]  /*1b840*/  IMAD.MOV.U32 R7, RZ, RZ, R4 ;  /* 0x000000ffff077224 */ /* 0x000fe400078e0004 */
[----:B------:R-:W-:Y:S02]  /*1b850*/  IMAD.MOV.U32 R30, RZ, RZ, R41 ;  /* 0x000000ffff1e7224 */ /* 0x000fe400078e0029 */
[----:B------:R-:W-:Y:S02]  /*1b860*/  IMAD.MOV.U32 R4, RZ, RZ, R21 ;  /* 0x000000ffff047224 */ /* 0x000fe400078e0015 */
.L_x_73676:
[----:B------:R-:W-:Y:S05]  /*1b870*/  BSYNC B1 ;  /* 0x0000000000017941 */ /* 0x000fea0003800000 */
.L_x_73674:
        /* <DEDUP_REMOVED lines=9> */
.L_x_73678:
[----:B------:R-:W-:Y:S01]  /*1b910*/  IMAD.MOV.U32 R33, RZ, RZ, R13 ;  /* 0x000000ffff217224 */ /* 0x000fe200078e000d */
[----:B------:R-:W-:Y:S01]  /*1b920*/  MOV R21, R7 ;  /* 0x0000000700157202 */ /* 0x000fe20000000f00 */
[----:B------:R-:W-:Y:S02]  /*1b930*/  IMAD.MOV.U32 R13, RZ, RZ, R20 ;  /* 0x000000ffff0d7224 */ /* 0x000fe400078e0014 */
[----:B------:R-:W-:Y:S02]  /*1b940*/  IMAD.MOV.U32 R7, RZ, RZ, R6 ;  /* 0x000000ffff077224 */ /* 0x000fe400078e0006 */
.L_x_73679:
[----:B------:R-:W-:Y:S05]  /*1b950*/  BSYNC B1 ;  /* 0x0000000000017941 */ /* 0x000fea0003800000 */
.L_x_73677:
        /* <DEDUP_REMOVED lines=9> */
.L_x_73681:
[----:B------:R-:W-:Y:S02]  /*1b9f0*/  IMAD.MOV.U32 R20, RZ, RZ, R33 ;  /* 0x000000ffff147224 */ /* 0x000fe400078e0021 */
[----:B------:R-:W-:Y:S01]  /*1ba00*/  IMAD.MOV.U32 R6, RZ, RZ, R21 ;  /* 0x000000ffff067224 */ /* 0x000fe200078e0015 */
[----:B------:R-:W-:Y:S01]  /*1ba10*/  MOV R21, R22 ;  /* 0x0000001600157202 */ /* 0x000fe20000000f00 */
[----:B------:R-:W-:Y:S02]  /*1ba20*/  IMAD.MOV.U32 R33, RZ, RZ, R26 ;  /* 0x000000ffff217224 */ /* 0x000fe400078e001a */
.L_x_73682:
[----:B------:R-:W-:Y:S05]  /*1ba30*/  BSYNC B1 ;  /* 0x0000000000017941 */ /* 0x000fea0003800000 */
.L_x_73680:
        /* <DEDUP_REMOVED lines=9> */
.L_x_73684:
[----:B------:R-:W-:Y:S02]  /*1bad0*/  IMAD.MOV.U32 R26, RZ, RZ, R20 ;  /* 0x000000ffff1a7224 */ /* 0x000fe400078e0014 */
[----:B------:R-:W-:Y:S02]  /*1bae0*/  IMAD.MOV.U32 R22, RZ, RZ, R6 ;  /* 0x000000ffff167224 */ /* 0x000fe400078e0006 */
[----:B------:R-:W-:Y:S02]  /*1baf0*/  IMAD.MOV.U32 R20, RZ, RZ, R27 ;  /* 0x000000ffff147224 */ /* 0x000fe400078e001b */
[----:B------:R-:W-:Y:S02]  /*1bb00*/  IMAD.MOV.U32 R6, RZ, RZ, R23 ;  /* 0x000000ffff067224 */ /* 0x000fe400078e0017 */
.L_x_73685:
[----:B------:R-:W-:Y:S05]  /*1bb10*/  BSYNC B1 ;  /* 0x0000000000017941 */ /* 0x000fea0003800000 */
.L_x_73683:
        /* <DEDUP_REMOVED lines=16> */
.L_x_73687:
[----:B------:R-:W-:Y:S02]  /*1bc20*/  IMAD.MOV.U32 R14, RZ, RZ, R3 ;  /* 0x000000ffff0e7224 */ /* 0x000fe400078e0003 */
[----:B------:R-:W-:Y:S02]  /*1bc30*/  IMAD.MOV.U32 R10, RZ, RZ, R5 ;  /* 0x000000ffff0a7224 */ /* 0x000fe400078e0005 */
[----:B------:R-:W-:Y:S02]  /*1bc40*/  IMAD.MOV.U32 R3, RZ, RZ, R9 ;  /* 0x000000ffff037224 */ /* 0x000fe400078e0009 */
[----:B------:R-:W-:Y:S02]  /*1bc50*/  IMAD.MOV.U32 R5, RZ, RZ, R28 ;  /* 0x000000ffff057224 */ /* 0x000fe400078e001c */
.L_x_73688:
[----:B------:R-:W-:Y:S05]  /*1bc60*/  BSYNC B1 ;  /* 0x0000000000017941 */ /* 0x000fea0003800000 */
.L_x_73686:
        /* <DEDUP_REMOVED lines=9> */
.L_x_73690:
[----:B------:R-:W-:Y:S02]  /*1bd00*/  IMAD.MOV.U32 R23, RZ, RZ, R14 ;  /* 0x000000ffff177224 */ /* 0x000fe400078e000e */
[----:B------:R-:W-:Y:S02]  /*1bd10*/  IMAD.MOV.U32 R9, RZ, RZ, R10 ;  /* 0x000000ffff097224 */ /* 0x000fe400078e000a */
[----:B------:R-:W-:Y:S02]  /*1bd20*/  IMAD.MOV.U32 R14, RZ, RZ, R12 ;  /* 0x000000ffff0e7224 */ /* 0x000fe400078e000c */
[----:B------:R-:W-:Y:S02]  /*1bd30*/  IMAD.MOV.U32 R10, RZ, RZ, R8 ;  /* 0x000000ffff0a7224 */ /* 0x000fe400078e0008 */
.L_x_73691:
[----:B------:R-:W-:Y:S05]  /*1bd40*/  BSYNC B1 ;  /* 0x0000000000017941 */ /* 0x000fea0003800000 */
.L_x_73689:
        /* <DEDUP_REMOVED lines=9> */
.L_x_73693:
[----:B------:R-:W-:Y:S01]  /*1bde0*/  IMAD.MOV.U32 R12, RZ, RZ, R23 ;  /* 0x000000ffff0c7224 */ /* 0x000fe200078e0017 */
[----:B------:R-:W-:Y:S01]  /*1bdf0*/  MOV R8, R9 ;  /* 0x0000000900087202 */ /* 0x000fe20000000f00 */
[----:B------:R-:W-:Y:S02]  /*1be00*/  IMAD.MOV.U32 R23, RZ, RZ, R30 ;  /* 0x000000ffff177224 */ /* 0x000fe400078e001e */
[----:B------:R-:W-:Y:S02]  /*1be10*/  IMAD.MOV.U32 R9, RZ, RZ, R4 ;  /* 0x000000ffff097224 */ /* 0x000fe400078e0004 */
.L_x_73694:
[----:B------:R-:W-:Y:S05]  /*1be20*/  BSYNC B1 ;  /* 0x0000000000017941 */ /* 0x000fea0003800000 */
.L_x_73692:
        /* <DEDUP_REMOVED lines=9> */
.L_x_73696:
[----:B------:R-:W-:Y:S02]  /*1bec0*/  IMAD.MOV.U32 R28, RZ, RZ, R12 ;  /* 0x000000ffff1c7224 */ /* 0x000fe400078e000c */
[----:B------:R-:W-:Y:S01]  /*1bed0*/  IMAD.MOV.U32 R4, RZ, RZ, R8 ;  /* 0x000000ffff047224 */ /* 0x000fe200078e0008 */
[----:B------:R-:W-:Y:S01]  /*1bee0*/  MOV R8, R7 ;  /* 0x0000000700087202 */ /* 0x000fe20000000f00 */
[----:B------:R-:W-:Y:S02]  /*1bef0*/  IMAD.MOV.U32 R12, RZ, RZ, R13 ;  /* 0x000000ffff0c7224 */ /* 0x000fe400078e000d */
.L_x_73697:
[----:B------:R-:W-:Y:S05]  /*1bf00*/  BSYNC B1 ;  /* 0x0000000000017941 */ /* 0x000fea0003800000 */
.L_x_73695:
        /* <DEDUP_REMOVED lines=9> */
.L_x_73699:
[----:B------:R-:W-:Y:S02]  /*1bfa0*/  IMAD.MOV.U32 R13, RZ, RZ, R28 ;  /* 0x000000ffff0d7224 */ /* 0x000fe400078e001c */
[----:B------:R-:W-:Y:S02]  /*1bfb0*/  IMAD.MOV.U32 R7, RZ, RZ, R4 ;  /* 0x000000ffff077224 */ /* 0x000fe400078e0004 */
[----:B------:R-:W-:Y:S02]  /*1bfc0*/  IMAD.MOV.U32 R28, RZ, RZ, R33 ;  /* 0x000000ffff1c7224 */ /* 0x000fe400078e0021 */
[----:B------:R-:W-:Y:S02]  /*1bfd0*/  IMAD.MOV.U32 R4, RZ, RZ, R21 ;  /* 0x000000ffff047224 */ /* 0x000fe400078e0015 */
.L_x_73700:
[----:B------:R-:W-:Y:S05]  /*1bfe0*/  BSYNC B1 ;  /* 0x0000000000017941 */ /* 0x000fea0003800000 */
.L_x_73698:
        /* <DEDUP_REMOVED lines=9> */
.L_x_73702:
[----:B------:R-:W-:Y:S02]  /*1c080*/  IMAD.MOV.U32 R27, RZ, RZ, R13 ;  /* 0x000000ffff1b7224 */ /* 0x000fe400078e000d */
[----:B------:R-:W-:Y:S02]  /*1c090*/  IMAD.MOV.U32 R21, RZ, RZ, R7 ;  /* 0x000000ffff157224 */ /* 0x000fe400078e0007 */
[----:B------:R-:W-:Y:S02]  /*1c0a0*/  IMAD.MOV.U32 R13, RZ, RZ, R20 ;  /* 0x000000ffff0d7224 */ /* 0x000fe400078e0014 */
[----:B------:R-:W-:Y:S02]  /*1c0b0*/  IMAD.MOV.U32 R7, RZ, RZ, R6 ;  /* 0x000000ffff077224 */ /* 0x000fe400078e0006 */
.L_x_73703:
[----:B------:R-:W-:Y:S05]  /*1c0c0*/  BSYNC B1 ;  /* 0x0000000000017941 */ /* 0x000fea0003800000 */
.L_x_73701:
        /* <DEDUP_REMOVED lines=9> */
.L_x_73705:
[----:B------:R-:W-:Y:S01]  /*1c160*/  IMAD.MOV.U32 R20, RZ, RZ, R27 ;  /* 0x000000ffff147224 */ /* 0x000fe200078e001b */
[----:B------:R-:W-:Y:S01]  /*1c170*/  MOV R6, R21 ;  /* 0x0000001500067202 */ /* 0x000fe20000000f00 */
[----:B------:R-:W-:Y:S02]  /*1c180*/  IMAD.MOV.U32 R27, RZ, RZ, R26 ;  /* 0x000000ffff1b7224 */ /* 0x000fe400078e001a */
[----:B------:R-:W-:Y:S02]  /*1c190*/  IMAD.MOV.U32 R21, RZ, RZ, R22 ;  /* 0x000000ffff157224 */ /* 0x000fe400078e0016 */
.L_x_73706:
[----:B------:R-:W-:Y:S05]  /*1c1a0*/  BSYNC B1 ;  /* 0x0000000000017941 */ /* 0x000fea0003800000 */
.L_x_73704:
        /* <DEDUP_REMOVED lines=16> */
.L_x_73708:
[----:B------:R-:W-:Y:S01]  /*1c2b0*/  IMAD.MOV.U32 R22, RZ, RZ, R3 ;  /* 0x000000ffff167224 */ /* 0x000fe200078e0003 */
[----:B------:R-:W-:Y:S01]  /*1c2c0*/  MOV R26, R5 ;  /* 0x00000005001a7202 */ /* 0x000fe20000000f00 */
[----:B------:R-:W-:Y:S02]  /*1c2d0*/  IMAD.MOV.U32 R3, RZ, RZ, R14 ;  /* 0x000000ffff037224 */ /* 0x000fe400078e000e */
[----:B------:R-:W-:Y:S02]  /*1c2e0*/  IMAD.MOV.U32 R5, RZ, RZ, R10 ;  /* 0x000000ffff057224 */ /* 0x000fe400078e000a */
.L_x_73709:
[----:B------:R-:W-:Y:S05]  /*1c2f0*/  BSYNC B1 ;  /* 0x0000000000017941 */ /* 0x000fea0003800000 */
.L_x_73707:
        /* <DEDUP_REMOVED lines=9> */
.L_x_73711:
[----:B------:R-:W-:Y:S02]  /*1c390*/  IMAD.MOV.U32 R11, RZ, RZ, R22 ;  /* 0x000000ffff0b7224 */ /* 0x000fe400078e0016 */
[----:B------:R-:W-:Y:S01]  /*1c3a0*/  IMAD.MOV.U32 R15, RZ, RZ, R26 ;  /* 0x000000ffff0f7224 */ /* 0x000fe200078e001a */
[----:B------:R-:W-:Y:S01]  /*1c3b0*/  MOV R26, R9 ;  /* 0x00000009001a7202 */ /* 0x000fe20000000f00 */
[----:B------:R-:W-:Y:S02]  /*1c3c0*/  IMAD.MOV.U32 R22, RZ, RZ, R23 ;  /* 0x000000ffff167224 */ /* 0x000fe400078e0017 */
.L_x_73712:
[----:B------:R-:W-:Y:S05]  /*1c3d0*/  BSYNC B1 ;  /* 0x0000000000017941 */ /* 0x000fea0003800000 */
.L_x_73710:
        /* <DEDUP_REMOVED lines=9> */
.L_x_73714:
[----:B------:R-:W-:Y:S02]  /*1c470*/  IMAD.MOV.U32 R9, RZ, RZ, R11 ;  /* 0x000000ffff097224 */ /* 0x000fe400078e000b */
[----:B------:R-:W-:Y:S02]  /*1c480*/  IMAD.MOV.U32 R23, RZ, RZ, R15 ;  /* 0x000000ffff177224 */ /* 0x000fe400078e000f */
[----:B------:R-:W-:Y:S02]  /*1c490*/  IMAD.MOV.U32 R11, RZ, RZ, R12 ;  /* 0x000000ffff0b7224 */ /* 0x000fe400078e000c */
[----:B------:R-:W-:Y:S02]  /*1c4a0*/  IMAD.MOV.U32 R15, RZ, RZ, R8 ;  /* 0x000000ffff0f7224 */ /* 0x000fe400078e0008 */
.L_x_73715:
[----:B------:R-:W-:Y:S05]  /*1c4b0*/  BSYNC B1 ;  /* 0x0000000000017941 */ /* 0x000fea0003800000 */
.L_x_73713:
        /* <DEDUP_REMOVED lines=9> */
.L_x_73717:
[----:B------:R-:W-:Y:S02]  /*1c550*/  IMAD.MOV.U32 R8, RZ, RZ, R9 ;  /* 0x000000ffff087224 */ /* 0x000fe400078e0009 */
[----:B------:R-:W-:Y:S02]  /*1c560*/  IMAD.MOV.U32 R10, RZ, RZ, R23 ;  /* 0x000000ffff0a7224 */ /* 0x000fe400078e0017 */
[----:B------:R-:W-:Y:S02]  /*1c570*/  IMAD.MOV.U32 R9, RZ, RZ, R28 ;  /* 0x000000ffff097224 */ /* 0x000fe400078e001c */
[----:B------:R-:W-:Y:S02]  /*1c580*/  IMAD.MOV.U32 R23, RZ, RZ, R4 ;  /* 0x000000ffff177224 */ /* 0x000fe400078e0004 */
.L_x_73718:
[----:B------:R-:W-:Y:S05]  /*1c590*/  BSYNC B1 ;  /* 0x0000000000017941 */ /* 0x000fea0003800000 */
.L_x_73716:
        /* <DEDUP_REMOVED lines=9> */
.L_x_73720:
[----:B------:R-:W-:Y:S01]  /*1c630*/  IMAD.MOV.U32 R4, RZ, RZ, R8 ;  /* 0x000000ffff047224 */ /* 0x000fe200078e0008 */
[----:B------:R-:W-:Y:S01]  /*1c640*/  MOV R12, R10 ;  /* 0x0000000a000c7202 */ /* 0x000fe20000000f00 */
[----:B------:R-:W-:Y:S02]  /*1c650*/  IMAD.MOV.U32 R8, RZ, RZ, R13 ;  /* 0x000000ffff087224 */ /* 0x000fe400078e000d */
[----:B------:R-:W-:Y:S02]  /*1c660*/  IMAD.MOV.U32 R10, RZ, RZ, R7 ;  /* 0x000000ffff0a7224 */ /* 0x000fe400078e0007 */
.L_x_73721:
[----:B------:R-:W-:Y:S05]  /*1c670*/  BSYNC B1 ;  /* 0x0000000000017941 */ /* 0x000fea0003800000 */
.L_x_73719:
        /* <DEDUP_REMOVED lines=9> */
.L_x_73723:
[----:B------:R-:W-:Y:S02]  /*1c710*/  IMAD.MOV.U32 R7, RZ, RZ, R4 ;  /* 0x000000ffff077224 */ /* 0x000fe400078e0004 */
[----:B------:R-:W-:Y:S01]  /*1c720*/  IMAD.MOV.U32 R13, RZ, RZ, R12 ;  /* 0x000000ffff0d7224 */ /* 0x000fe200078e000c */
[----:B------:R-:W-:Y:S01]  /*1c730*/  MOV R12, R21 ;  /* 0x00000015000c7202 */ /* 0x000fe20000000f00 */
[----:B------:R-:W-:Y:S02]  /*1c740*/  IMAD.MOV.U32 R4, RZ, RZ, R27 ;  /* 0x000000ffff047224 */ /* 0x000fe400078e001b */
.L_x_73724:
[----:B------:R-:W-:Y:S05]  /*1c750*/  BSYNC B1 ;  /* 0x0000000000017941 */ /* 0x000fea0003800000 */
.L_x_73722:
        /* <DEDUP_REMOVED lines=9> */
.L_x_73726:
[----:B------:R-:W-:Y:S02]  /*1c7f0*/  IMAD.MOV.U32 R14, RZ, RZ, R7 ;  /* 0x000000ffff0e7224 */ /* 0x000fe400078e0007 */
[----:B------:R-:W-:Y:S02]  /*1c800*/  IMAD.MOV.U32 R21, RZ, RZ, R13 ;  /* 0x000000ffff157224 */ /* 0x000fe400078e000d */
[----:B------:R-:W-:Y:S02]  /*1c810*/  IMAD.MOV.U32 R7, RZ, RZ, R20 ;  /* 0x000000ffff077224 */ /* 0x000fe400078e0014 */
[----:B------:R-:W-:Y:S02]  /*1c820*/  IMAD.MOV.U32 R13, RZ, RZ, R6 ;  /* 0x000000ffff0d7224 */ /* 0x000fe400078e0006 */
.L_x_73727:
[----:B------:R-:W-:Y:S05]  /*1c830*/  BSYNC B1 ;  /* 0x0000000000017941 */ /* 0x000fea0003800000 */
.L_x_73725:
        /* <DEDUP_REMOVED lines=16> */
.L_x_73729:
[----:B------:R-:W-:Y:S02]  /*1c940*/  IMAD.MOV.U32 R6, RZ, RZ, R3 ;  /* 0x000000ffff067224 */ /* 0x000fe400078e0003 */
[----:B------:R-:W-:Y:S02]  /*1c950*/  IMAD.MOV.U32 R16, RZ, RZ, R5 ;  /* 0x000000ffff107224 */ /* 0x000fe400078e0005 */
[----:B------:R-:W-:Y:S02]  /*1c960*/  IMAD.MOV.U32 R3, RZ, RZ, R22 ;  /* 0x000000ffff037224 */ /* 0x000fe400078e0016 */
[----:B------:R-:W-:Y:S02]  /*1c970*/  IMAD.MOV.U32 R5, RZ, RZ, R26 ;  /* 0x000000ffff057224 */ /* 0x000fe400078e001a */
.L_x_73730:
[----:B------:R-:W-:Y:S05]  /*1c980*/  BSYNC B1 ;  /* 0x0000000000017941 */ /* 0x000fea0003800000 */
.L_x_73728:
        /* <DEDUP_REMOVED lines=9> */
.L_x_73732:
[----:B------:R-:W-:Y:S02]  /*1ca20*/  IMAD.MOV.U32 R20, RZ, RZ, R6 ;  /* 0x000000ffff147224 */ /* 0x000fe400078e0006 */
[----:B------:R-:W-:Y:S02]  /*1ca30*/  IMAD.MOV.U32 R22, RZ, RZ, R16 ;  /* 0x000000ffff167224 */ /* 0x000fe400078e0010 */
[----:B------:R-:W-:Y:S02]  /*1ca40*/  IMAD.MOV.U32 R6, RZ, RZ, R11 ;  /* 0x000000ffff067224 */ /* 0x000fe400078e000b */
[----:B------:R-:W-:Y:S02]  /*1ca50*/  IMAD.MOV.U32 R16, RZ, RZ, R15 ;  /* 0x000000ffff107224 */ /* 0x000fe400078e000f */
.L_x_73733:
[----:B------:R-:W-:Y:S05]  /*1ca60*/  BSYNC B1 ;  /* 0x0000000000017941 */ /* 0x000fea0003800000 */
.L_x_73731:
        /* <DEDUP_REMOVED lines=9> */
.L_x_73735:
[----:B------:R-:W-:Y:S01]  /*1cb00*/  IMAD.MOV.U32 R11, RZ, RZ, R20 ;  /* 0x000000ffff0b7224 */ /* 0x000fe200078e0014 */
[----:B------:R-:W-:Y:S01]  /*1cb10*/  MOV R15, R22 ;  /* 0x00000016000f7202 */ /* 0x000fe20000000f00 */
[----:B------:R-:W-:Y:S02]  /*1cb20*/  IMAD.MOV.U32 R20, RZ, RZ, R9 ;  /* 0x000000ffff147224 */ /* 0x000fe400078e0009 */
[----:B------:R-:W-:Y:S02]  /*1cb30*/  IMAD.MOV.U32 R22, RZ, RZ, R23 ;  /* 0x000000ffff167224 */ /* 0x000fe400078e0017 */
.L_x_73736:
[----:B------:R-:W-:Y:S05]  /*1cb40*/  BSYNC B1 ;  /* 0x0000000000017941 */ /* 0x000fea0003800000 */
.L_x_73734:
        /* <DEDUP_REMOVED lines=9> */
.L_x_73738:
[----:B------:R-:W-:Y:S02]  /*1cbe0*/  IMAD.MOV.U32 R9, RZ, RZ, R11 ;  /* 0x000000ffff097224 */ /* 0x000fe400078e000b */
[----:B------:R-:W-:Y:S01]  /*1cbf0*/  IMAD.MOV.U32 R23, RZ, RZ, R15 ;  /* 0x000000ffff177224 */ /* 0x000fe200078e000f */
[----:B------:R-:W-:Y:S01]  /*1cc00*/  MOV R15, R10 ;  /* 0x0000000a000f7202 */ /* 0x000fe20000000f00 */
[----:B------:R-:W-:Y:S02]  /*1cc10*/  IMAD.MOV.U32 R11, RZ, RZ, R8 ;  /* 0x000000ffff0b7224 */ /* 0x000fe400078e0008 */
.L_x_73739:
[----:B------:R-:W-:Y:S05]  /*1cc20*/  BSYNC B1 ;  /* 0x0000000000017941 */ /* 0x000fea0003800000 */
.L_x_73737:
        /* <DEDUP_REMOVED lines=9> */
.L_x_73741:
[----:B------:R-:W-:Y:S02]  /*1ccc0*/  IMAD.MOV.U32 R8, RZ, RZ, R9 ;  /* 0x000000ffff087224 */ /* 0x000fe400078e0009 */
[----:B------:R-:W-:Y:S02]  /*1ccd0*/  IMAD.MOV.U32 R10, RZ, RZ, R23 ;  /* 0x000000ffff0a7224 */ /* 0x000fe400078e0017 */
[----:B------:R-:W-:Y:S02]  /*1cce0*/  IMAD.MOV.U32 R9, RZ, RZ, R4 ;  /* 0x000000ffff097224 */ /* 0x000fe400078e0004 */
[----:B------:R-:W-:Y:S02]  /*1ccf0*/  IMAD.MOV.U32 R23, RZ, RZ, R12 ;  /* 0x000000ffff177224 */ /* 0x000fe400078e000c */
.L_x_73742:
[----:B------:R-:W-:Y:S05]  /*1cd00*/  BSYNC B1 ;  /* 0x0000000000017941 */ /* 0x000fea0003800000 */
.L_x_73740:
        /* <DEDUP_REMOVED lines=9> */
.L_x_73744:
[----:B------:R-:W-:Y:S02]  /*1cda0*/  IMAD.MOV.U32 R27, RZ, RZ, R8 ;  /* 0x000000ffff1b7224 */ /* 0x000fe400078e0008 */
[----:B------:R-:W-:Y:S02]  /*1cdb0*/  IMAD.MOV.U32 R4, RZ, RZ, R10 ;  /* 0x000000ffff047224 */ /* 0x000fe400078e000a */
[----:B------:R-:W-:Y:S02]  /*1cdc0*/  IMAD.MOV.U32 R8, RZ, RZ, R7 ;  /* 0x000000ffff087224 */ /* 0x000fe400078e0007 */
[----:B------:R-:W-:Y:S02]  /*1cdd0*/  IMAD.MOV.U32 R10, RZ, RZ, R13 ;  /* 0x000000ffff0a7224 */ /* 0x000fe400078e000d */
.L_x_73745:
[----:B------:R-:W-:Y:S05]  /*1cde0*/  BSYNC B1 ;  /* 0x0000000000017941 */ /* 0x000fea0003800000 */
.L_x_73743:
        /* <DEDUP_REMOVED lines=9> */
.L_x_73747:
[----:B------:R-:W-:Y:S01]  /*1ce80*/  IMAD.MOV.U32 R12, RZ, RZ, R27 ;  /* 0x000000ffff0c7224 */ /* 0x000fe200078e001b */
[----:B------:R-:W-:Y:S01]  /*1ce90*/  MOV R7, R4 ;  /* 0x0000000400077202 */ /* 0x000fe20000000f00 */
[----:B------:R-:W-:Y:S02]  /*1cea0*/  IMAD.MOV.U32 R27, RZ, RZ, R14 ;  /* 0x000000ffff1b7224 */ /* 0x000fe400078e000e */
[----:B------:R-:W-:Y:S02]  /*1ceb0*/  IMAD.MOV.U32 R4, RZ, RZ, R21 ;  /* 0x000000ffff047224 */ /* 0x000fe400078e0015 */
.L_x_73748:
[----:B------:R-:W-:Y:S05]  /*1cec0*/  BSYNC B1 ;  /* 0x0000000000017941 */ /* 0x000fea0003800000 */
.L_x_73746:
        /* <DEDUP_REMOVED lines=16> */
.L_x_73750:
[----:B------:R-:W-:Y:S01]  /*1cfd0*/  IMAD.MOV.U32 R32, RZ, RZ, R3 ;  /* 0x000000ffff207224 */ /* 0x000fe200078e0003 */
[----:B------:R-:W-:Y:S01]  /*1cfe0*/  MOV R38, R5 ;  /* 0x0000000500267202 */ /* 0x000fe20000000f00 */
[----:B------:R-:W-:Y:S02]  /*1cff0*/  IMAD.MOV.U32 R3, RZ, RZ, R6 ;  /* 0x000000ffff037224 */ /* 0x000fe400078e0006 */
[----:B------:R-:W-:Y:S02]  /*1d000*/  IMAD.MOV.U32 R5, RZ, RZ, R16 ;  /* 0x000000ffff057224 */ /* 0x000fe400078e0010 */
.L_x_73751:
[----:B------:R-:W-:Y:S05]  /*1d010*/  BSYNC B1 ;  /* 0x0000000000017941 */ /* 0x000fea0003800000 */
.L_x_73749:
        /* <DEDUP_REMOVED lines=9> */
.L_x_73753:
[----:B------:R-:W-:Y:S02]  /*1d0b0*/  IMAD.MOV.U32 R41, RZ, RZ, R32 ;  /* 0x000000ffff297224 */ /* 0x000fe400078e0020 */
[----:B------:R-:W-:Y:S01]  /*1d0c0*/  IMAD.MOV.U32 R43, RZ, RZ, R38 ;  /* 0x000000ffff2b7224 */ /* 0x000fe200078e0026 */
[----:B------:R-:W-:Y:S01]  /*1d0d0*/  MOV R38, R22 ;  /* 0x0000001600267202 */ /* 0x000fe20000000f00 */
[----:B------:R-:W-:Y:S02]  /*1d0e0*/  IMAD.MOV.U32 R32, RZ, RZ, R20 ;  /* 0x000000ffff207224 */ /* 0x000fe400078e0014 */
.L_x_73754:
[----:B------:R-:W-:Y:S05]  /*1d0f0*/  BSYNC B1 ;  /* 0x0000000000017941 */ /* 0x000fea0003800000 */
.L_x_73752:
        /* <DEDUP_REMOVED lines=9> */
.L_x_73756:
[----:B------:R-:W-:Y:S02]  /*1d190*/  IMAD.MOV.U32 R37, RZ, RZ, R41 ;  /* 0x000000ffff257224 */ /* 0x000fe400078e0029 */
[----:B------:R-:W-:Y:S02]  /*1d1a0*/  IMAD.MOV.U32 R39, RZ, RZ, R43 ;  /* 0x000000ffff277224 */ /* 0x000fe400078e002b */
[----:B------:R-:W-:Y:S02]  /*1d1b0*/  IMAD.MOV.U32 R41, RZ, RZ, R11 ;  /* 0x000000ffff297224 */ /* 0x000fe400078e000b */
[----:B------:R-:W-:Y:S02]  /*1d1c0*/  IMAD.MOV.U32 R43, RZ, RZ, R15 ;  /* 0x000000ffff2b7224 */ /* 0x000fe400078e000f */
.L_x_73757:
[----:B------:R-:W-:Y:S05]  /*1d1d0*/  BSYNC B1 ;  /* 0x0000000000017941 */ /* 0x000fea0003800000 */
.L_x_73755:
        /* <DEDUP_REMOVED lines=9> */
.L_x_73759:
[----:B------:R-:W-:Y:S02]  /*1d270*/  IMAD.MOV.U32 R33, RZ, RZ, R37 ;  /* 0x000000ffff217224 */ /* 0x000fe400078e0025 */
[----:B------:R-:W-:Y:S02]  /*1d280*/  IMAD.MOV.U32 R35, RZ, RZ, R39 ;  /* 0x000000ffff237224 */ /* 0x000fe400078e0027 */
[----:B------:R-:W-:Y:S02]  /*1d290*/  IMAD.MOV.U32 R37, RZ, RZ, R9 ;  /* 0x000000ffff257224 */ /* 0x000fe400078e0009 */
[----:B------:R-:W-:Y:S02]  /*1d2a0*/  IMAD.MOV.U32 R39, RZ, RZ, R23 ;  /* 0x000000ffff277224 */ /* 0x000fe400078e0017 */
.L_x_73760:
[----:B------:R-:W-:Y:S05]  /*1d2b0*/  BSYNC B1 ;  /* 0x0000000000017941 */ /* 0x000fea0003800000 */
.L_x_73758:
        /* <DEDUP_REMOVED lines=9> */
.L_x_73762:
[----:B------:R-:W-:Y:S01]  /*1d350*/  IMAD.MOV.U32 R28, RZ, RZ, R33 ;  /* 0x000000ffff1c7224 */ /* 0x000fe200078e0021 */
[----:B------:R-:W-:Y:S01]  /*1d360*/  MOV R30, R35 ;  /* 0x00000023001e7202 */ /* 0x000fe20000000f00 */
[----:B------:R-:W-:Y:S02]  /*1d370*/  IMAD.MOV.U32 R33, RZ, RZ, R8 ;  /* 0x000000ffff217224 */ /* 0x000fe400078e0008 */
[----:B------:R-:W-:Y:S02]  /*1d380*/  IMAD.MOV.U32 R35, RZ, RZ, R10 ;  /* 0x000000ffff237224 */ /* 0x000fe400078e000a */
.L_x_73763:
[----:B------:R-:W-:Y:S05]  /*1d390*/  BSYNC B1 ;  /* 0x0000000000017941 */ /* 0x000fea0003800000 */
.L_x_73761:
        /* <DEDUP_REMOVED lines=9> */
.L_x_73765:
[----:B------:R-:W-:Y:S02]  /*1d430*/  IMAD.MOV.U32 R17, RZ, RZ, R28 ;  /* 0x000000ffff117224 */ /* 0x000fe400078e001c */
[----:B------:R-:W-:Y:S01]  /*1d440*/  IMAD.MOV.U32 R16, RZ, RZ, R30 ;  /* 0x000000ffff107224 */ /* 0x000fe200078e001e */
[----:B------:R-:W-:Y:S01]  /*1d450*/  MOV R30, R4 ;  /* 0x00000004001e7202 */ /* 0x000fe20000000f00 */
[----:B------:R-:W-:Y:S02]  /*1d460*/  IMAD.MOV.U32 R28, RZ, RZ, R27 ;  /* 0x000000ffff1c7224 */ /* 0x000fe400078e001b */
.L_x_73766:
[----:B------:R-:W-:Y:S05]  /*1d470*/  BSYNC B1 ;  /* 0x0000000000017941 */ /* 0x000fea0003800000 */
.L_x_73764:
        /* <DEDUP_REMOVED lines=9> */
.L_x_73768:
[----:B------:R-:W-:Y:S02]  /*1d510*/  IMAD.MOV.U32 R6, RZ, RZ, R17 ;  /* 0x000000ffff067224 */ /* 0x000fe400078e0011 */
[----:B------:R-:W-:Y:S02]  /*1d520*/  IMAD.MOV.U32 R4, RZ, RZ, R16 ;  /* 0x000000ffff047224 */ /* 0x000fe400078e0010 */
[----:B------:R-:W-:Y:S02]  /*1d530*/  IMAD.MOV.U32 R17, RZ, RZ, R12 ;  /* 0x000000ffff117224 */ /* 0x000fe400078e000c */
[----:B------:R-:W-:Y:S02]  /*1d540*/  IMAD.MOV.U32 R16, RZ, RZ, R7 ;  /* 0x000000ffff107224 */ /* 0x000fe400078e0007 */
.L_x_73769:
[----:B------:R-:W-:Y:S05]  /*1d550*/  BSYNC B1 ;  /* 0x0000000000017941 */ /* 0x000fea0003800000 */
.L_x_73767:
[----:B------:R-:W0:Y:S01]  /*1d560*/  LDS.128 R20, [0x150] ;  /* 0x00015000ff147984 */ /* 0x000e220000000c00 */
[CC--:B------:R-:W-:Y:S01]  /*1d570*/  FSETP.GT.FTZ.AND P2, PT, R29.reuse, R18.reuse, PT ;  /* 0x000000121d00720b */ /* 0x0c0fe20003f54000 */
[----:B------:R-:W-:Y:S01]  /*1d580*/  FADD.FTZ R2, R2, R31 ;  /* 0x0000001f02027221 */ /* 0x000fe20000010000 */
[----:B------:R-:W-:Y:S01]  /*1d590*/  BSSY B1, `(.L_x_73770) ;  /* 0x000001f000017945 */ /* 0x000fe20003800000 */
[----:B------:R-:W1:Y:S01]  /*1d5a0*/  LDS.128 R24, [0x130] ;  /* 0x00013000ff187984 */ /* 0x000e620000000c00 */
[----:B------:R-:W-:-:S02]  /*1d5b0*/  FSEL R7, R29, R18, P2 ;  /* 0x000000121d077208 */ /* 0x000fc40001000000 */
[----:B------:R-:W-:Y:S01]  /*1d5c0*/  FSEL R18, R18, R29, P2 ;  /* 0x0000001d12127208 */ /* 0x000fe20001000000 */
[----:B------:R-:W2:Y:S01]  /*1d5d0*/  LDS.128 R12, [0x140] ;  /* 0x00014000ff0c7984 */ /* 0x000ea20000000c00 */
[----:B------:R-:W-:-:S03]  /*1d5e0*/  FSEL R31, R2, R19, P2 ;  /* 0x00000013021f7208 */ /* 0x000fc60001000000 */
[----:B------:R-:W3:Y:S01]  /*1d5f0*/  LDS.128 R8, [0x160] ;  /* 0x00016000ff087984 */ /* 0x000ee20000000c00 */
[----:B------:R-:W-:-:S04]  /*1d600*/  FADD.FTZ R18, -R7, R18 ;  /* 0x0000001207127221 */ /* 0x000fc80000010100 */
[----:B------:R-:W-:Y:S01]  /*1d610*/  FMUL.FTZ R29, R18, 1.4426950216293334961 ;  /* 0x3fb8aa3b121d7820 */ /* 0x000fe20000410000 */
[----:B------:R-:W-:-:S05]  /*1d620*/  FSEL R18, R19, R2, P2 ;  /* 0x0000000213127208 */ /* 0x000fca0001000000 */
        /* <DEDUP_REMOVED lines=17> */
.L_x_73771:
[----:B--23--:R-:W-:Y:S02]  /*1d740*/  IMAD.MOV.U32 R36, RZ, RZ, R3 ;  /* 0x000000ffff247224 */ /* 0x00cfe400078e0003 */
[----:B------:R-:W-:Y:S02]  /*1d750*/  IMAD.MOV.U32 R34, RZ, RZ, R5 ;  /* 0x000000ffff227224 */ /* 0x000fe400078e0005 */
[----:B------:R-:W-:Y:S02]  /*1d760*/  IMAD.MOV.U32 R3, RZ, RZ, R32 ;  /* 0x000000ffff037224 */ /* 0x000fe400078e0020 */
[----:B------:R-:W-:Y:S02]  /*1d770*/  IMAD.MOV.U32 R5, RZ, RZ, R38 ;  /* 0x000000ffff057224 */ /* 0x000fe400078e0026 */
.L_x_73772:
[----:B------:R-:W-:Y:S05]  /*1d780*/  BSYNC B1 ;  /* 0x0000000000017941 */ /* 0x000fea0003800000 */
.L_x_73770:
        /* <DEDUP_REMOVED lines=9> */
.L_x_73774:
[----:B------:R-:W-:Y:S02]  /*1d820*/  IMAD.MOV.U32 R32, RZ, RZ, R36 ;  /* 0x000000ffff207224 */ /* 0x000fe400078e0024 */
[----:B------:R-:W-:Y:S02]  /*1d830*/  IMAD.MOV.U32 R24, RZ, RZ, R34 ;  /* 0x000000ffff187224 */ /* 0x000fe400078e0022 */
[----:B------:R-:W-:Y:S02]  /*1d840*/  IMAD.MOV.U32 R36, RZ, RZ, R41 ;  /* 0x000000ffff247224 */ /* 0x000fe400078e0029 */
[----:B------:R-:W-:Y:S02]  /*1d850*/  IMAD.MOV.U32 R34, RZ, RZ, R43 ;  /* 0x000000ffff227224 */ /* 0x000fe400078e002b */
.L_x_73775:
[----:B------:R-:W-:Y:S05]  /*1d860*/  BSYNC B1 ;  /* 0x0000000000017941 */ /* 0x000fea0003800000 */
.L_x_73773:
        /* <DEDUP_REMOVED lines=9> */
.L_x_73777:
[----:B------:R-:W-:Y:S01]  /*1d900*/  IMAD.MOV.U32 R20, RZ, RZ, R32 ;  /* 0x000000ffff147224 */ /* 0x000fe200078e0020 */
[----:B------:R-:W-:Y:S01]  /*1d910*/  MOV R18, R24 ;  /* 0x0000001800127202 */ /* 0x000fe20000000f00 */
[----:B------:R-:W-:Y:S02]  /*1d920*/  IMAD.MOV.U32 R32, RZ, RZ, R37 ;  /* 0x000000ffff207224 */ /* 0x000fe400078e0025 */
[----:B------:R-:W-:Y:S02]  /*1d930*/  IMAD.MOV.U32 R24, RZ, RZ, R39 ;  /* 0x000000ffff187224 */ /* 0x000fe400078e0027 */
.L_x_73778:
[----:B------:R-:W-:Y:S05]  /*1d940*/  BSYNC B1 ;  /* 0x0000000000017941 */ /* 0x000fea0003800000 */
.L_x_73776:
        /* <DEDUP_REMOVED lines=9> */
.L_x_73780:
[----:B------:R-:W-:Y:S02]  /*1d9e0*/  IMAD.MOV.U32 R29, RZ, RZ, R20 ;  /* 0x000000ffff1d7224 */ /* 0x000fe400078e0014 */
[----:B------:R-:W-:Y:S01]  /*1d9f0*/  IMAD.MOV.U32 R19, RZ, RZ, R18 ;  /* 0x000000ffff137224 */ /* 0x000fe200078e0012 */
[----:B------:R-:W-:Y:S01]  /*1da00*/  MOV R18, R35 ;  /* 0x0000002300127202 */ /* 0x000fe20000000f00 */
[----:B------:R-:W-:Y:S02]  /*1da10*/  IMAD.MOV.U32 R20, RZ, RZ, R33 ;  /* 0x000000ffff147224 */ /* 0x000fe400078e0021 */
.L_x_73781:
[----:B------:R-:W-:Y:S05]  /*1da20*/  BSYNC B1 ;  /* 0x0000000000017941 */ /* 0x000fea0003800000 */
.L_x_73779:
        /* <DEDUP_REMOVED lines=9> */
.L_x_73783:
[----:B------:R-:W-:Y:S02]  /*1dac0*/  IMAD.MOV.U32 R38, RZ, RZ, R29 ;  /* 0x000000ffff267224 */ /* 0x000fe400078e001d */
[----:B------:R-:W-:Y:S02]  /*1dad0*/  IMAD.MOV.U32 R33, RZ, RZ, R19 ;  /* 0x000000ffff217224 */ /* 0x000fe400078e0013 */
[----:B------:R-:W-:Y:S02]  /*1dae0*/  IMAD.MOV.U32 R29, RZ, RZ, R28 ;  /* 0x000000ffff1d7224 */ /* 0x000fe400078e001c */
[----:B------:R-:W-:Y:S02]  /*1daf0*/  IMAD.MOV.U32 R19, RZ, RZ, R30 ;  /* 0x000000ffff137224 */ /* 0x000fe400078e001e */
.L_x_73784:
[----:B------:R-:W-:Y:S05]  /*1db00*/  BSYNC B1 ;  /* 0x0000000000017941 */ /* 0x000fea0003800000 */
.L_x_73782:
        /* <DEDUP_REMOVED lines=9> */
.L_x_73786:
[----:B------:R-:W-:Y:S02]  /*1dba0*/  IMAD.MOV.U32 R37, RZ, RZ, R38 ;  /* 0x000000ffff257224 */ /* 0x000fe400078e0026 */
[----:B------:R-:W-:Y:S02]  /*1dbb0*/  IMAD.MOV.U32 R35, RZ, RZ, R33 ;  /* 0x000000ffff237224 */ /* 0x000fe400078e0021 */
[----:B------:R-:W-:Y:S02]  /*1dbc0*/  IMAD.MOV.U32 R38, RZ, RZ, R17 ;  /* 0x000000ffff267224 */ /* 0x000fe400078e0011 */
[----:B------:R-:W-:Y:S02]  /*1dbd0*/  IMAD.MOV.U32 R33, RZ, RZ, R16 ;  /* 0x000000ffff217224 */ /* 0x000fe400078e0010 */
.L_x_73787:
[----:B------:R-:W-:Y:S05]  /*1dbe0*/  BSYNC B1 ;  /* 0x0000000000017941 */ /* 0x000fea0003800000 */
.L_x_73785:
        /* <DEDUP_REMOVED lines=9> */
.L_x_73789:
[----:B------:R-:W-:Y:S01]  /*1dc80*/  IMAD.MOV.U32 R17, RZ, RZ, R37 ;  /* 0x000000ffff117224 */ /* 0x000fe200078e0025 */
[----:B------:R-:W-:Y:S01]  /*1dc90*/  MOV R16, R35 ;  /* 0x0000002300107202 */ /* 0x000fe20000000f00 */
[----:B------:R-:W-:Y:S02]  /*1dca0*/  IMAD.MOV.U32 R37, RZ, RZ, R6 ;  /* 0x000000ffff257224 */ /* 0x000fe400078e0006 */
[----:B------:R-:W-:Y:S02]  /*1dcb0*/  IMAD.MOV.U32 R35, RZ, RZ, R4 ;  /* 0x000000ffff237224 */ /* 0x000fe400078e0004 */
.L_x_73790:
[----:B------:R-:W-:Y:S05]  /*1dcc0*/  BSYNC B1 ;  /* 0x0000000000017941 */ /* 0x000fea0003800000 */
.L_x_73788:
        /* <DEDUP_REMOVED lines=16> */
.L_x_73792:
[----:B------:R-:W-:Y:S01]  /*1ddd0*/  IMAD.MOV.U32 R6, RZ, RZ, R3 ;  /* 0x000000ffff067224 */ /* 0x000fe200078e0003 */
[----:B------:R-:W-:Y:S01]  /*1dde0*/  MOV R4, R5 ;  /* 0x0000000500047202 */ /* 0x000fe20000000f00 */
[----:B------:R-:W-:Y:S02]  /*1ddf0*/  IMAD.MOV.U32 R3, RZ, RZ, R36 ;  /* 0x000000ffff037224 */ /* 0x000fe400078e0024 */
[----:B------:R-:W-:Y:S02]  /*1de00*/  IMAD.MOV.U32 R5, RZ, RZ, R34 ;  /* 0x000000ffff057224 */ /* 0x000fe400078e0022 */
.L_x_73793:
[----:B------:R-:W-:Y:S05]  /*1de10*/  BSYNC B1 ;  /* 0x0000000000017941 */ /* 0x000fea0003800000 */
.L_x_73791:
        /* <DEDUP_REMOVED lines=9> */
.L_x_73795:
[----:B------:R-:W-:Y:S02]  /*1deb0*/  IMAD.MOV.U32 R25, RZ, RZ, R6 ;  /* 0x000000ffff197224 */ /* 0x000fe400078e0006 */
[----:B------:R-:W-:Y:S01]  /*1dec0*/  IMAD.MOV.U32 R21, RZ, RZ, R4 ;  /* 0x000000ffff157224 */ /* 0x000fe200078e0004 */
[----:B------:R-:W-:Y:S01]  /*1ded0*/  MOV R4, R24 ;  /* 0x0000001800047202 */ /* 0x000fe20000000f00 */
[----:B------:R-:W-:Y:S02]  /*1dee0*/  IMAD.MOV.U32 R6, RZ, RZ, R32 ;  /* 0x000000ffff067224 */ /* 0x000fe400078e0020 */
.L_x_73796:
[----:B------:R-:W-:Y:S05]  /*1def0*/  BSYNC B1 ;  /* 0x0000000000017941 */ /* 0x000fea0003800000 */
.L_x_73794:
        /* <DEDUP_REMOVED lines=9> */
.L_x_73798:
[----:B------:R-:W-:Y:S02]  /*1df90*/  IMAD.MOV.U32 R28, RZ, RZ, R25 ;  /* 0x000000ffff1c7224 */ /* 0x000fe400078e0019 */
[----:B------:R-:W-:Y:S02]  /*1dfa0*/  IMAD.MOV.U32 R24, RZ, RZ, R21 ;  /* 0x000000ffff187224 */ /* 0x000fe400078e0015 */
[----:B------:R-:W-:Y:S02]  /*1dfb0*/  IMAD.MOV.U32 R25, RZ, RZ, R20 ;  /* 0x000000ffff197224 */ /* 0x000fe400078e0014 */
[----:B------:R-:W-:Y:S02]  /*1dfc0*/  IMAD.MOV.U32 R21, RZ, RZ, R18 ;  /* 0x000000ffff157224 */ /* 0x000fe400078e0012 */
.L_x_73799:
[----:B------:R-:W-:Y:S05]  /*1dfd0*/  BSYNC B1 ;  /* 0x0000000000017941 */ /* 0x000fea0003800000 */
.L_x_73797:
        /* <DEDUP_REMOVED lines=9> */
.L_x_73801:
[----:B------:R-:W-:Y:S02]  /*1e070*/  IMAD.MOV.U32 R39, RZ, RZ, R28 ;  /* 0x000000ffff277224 */ /* 0x000fe400078e001c */
[----:B------:R-:W-:Y:S02]  /*1e080*/  IMAD.MOV.U32 R18, RZ, RZ, R24 ;  /* 0x000000ffff127224 */ /* 0x000fe400078e0018 */
[----:B------:R-:W-:Y:S02]  /*1e090*/  IMAD.MOV.U32 R28, RZ, RZ, R29 ;  /* 0x000000ffff1c7224 */ /* 0x000fe400078e001d */
[----:B------:R-:W-:Y:S02]  /*1e0a0*/  IMAD.MOV.U32 R24, RZ, RZ, R19 ;  /* 0x000000ffff187224 */ /* 0x000fe400078e0013 */
.L_x_73802:
[----:B------:R-:W-:Y:S05]  /*1e0b0*/  BSYNC B1 ;  /* 0x0000000000017941 */ /* 0x000fea0003800000 */
.L_x_73800:
        /* <DEDUP_REMOVED lines=9> */
.L_x_73804:
[----:B------:R-:W-:Y:S01]  /*1e150*/  IMAD.MOV.U32 R30, RZ, RZ, R39 ;  /* 0x000000ffff1e7224 */ /* 0x000fe200078e0027 */
[----:B------:R-:W-:Y:S01]  /*1e160*/  MOV R20, R18 ;  /* 0x0000001200147202 */ /* 0x000fe20000000f00 */
[----:B------:R-:W-:Y:S02]  /*1e170*/  IMAD.MOV.U32 R39, RZ, RZ, R38 ;  /* 0x000000ffff277224 */ /* 0x000fe400078e0026 */
[----:B------:R-:W-:Y:S02]  /*1e180*/  IMAD.MOV.U32 R18, RZ, RZ, R33 ;  /* 0x000000ffff127224 */ /* 0x000fe400078e0021 */
.L_x_73805:
[----:B------:R-:W-:Y:S05]  /*1e190*/  BSYNC B1 ;  /* 0x0000000000017941 */ /* 0x000fea0003800000 */
.L_x_73803:
        /* <DEDUP_REMOVED lines=9> */
.L_x_73807:
[----:B------:R-:W-:Y:S02]  /*1e230*/  IMAD.MOV.U32 R32, RZ, RZ, R30 ;  /* 0x000000ffff207224 */ /* 0x000fe400078e001e */
[----:B------:R-:W-:Y:S01]  /*1e240*/  IMAD.MOV.U32 R19, RZ, RZ, R20 ;  /* 0x000000ffff137224 */ /* 0x000fe200078e0014 */
[----:B------:R-:W-:Y:S01]  /*1e250*/  MOV R20, R35 ;  /* 0x0000002300147202 */ /* 0x000fe20000000f00 */
[----:B------:R-:W-:Y:S02]  /*1e260*/  IMAD.MOV.U32 R30, RZ, RZ, R37 ;  /* 0x000000ffff1e7224 */ /* 0x000fe400078e0025 */
.L_x_73808:
[----:B------:R-:W-:Y:S05]  /*1e270*/  BSYNC B1 ;  /* 0x0000000000017941 */ /* 0x000fea0003800000 */
.L_x_73806:
        /* <DEDUP_REMOVED lines=9> */
.L_x_73810:
[----:B------:R-:W-:Y:S02]  /*1e310*/  IMAD.MOV.U32 R33, RZ, RZ, R32 ;  /* 0x000000ffff217224 */ /* 0x000fe400078e0020 */
[----:B------:R-:W-:Y:S02]  /*1e320*/  IMAD.MOV.U32 R29, RZ, RZ, R19 ;  /* 0x000000ffff1d7224 */ /* 0x000fe400078e0013 */
[----:B------:R-:W-:Y:S02]  /*1e330*/  IMAD.MOV.U32 R32, RZ, RZ, R17 ;  /* 0x000000ffff207224 */ /* 0x000fe400078e0011 */
[----:B------:R-:W-:Y:S02]  /*1e340*/  IMAD.MOV.U32 R19, RZ, RZ, R16 ;  /* 0x000000ffff137224 */ /* 0x000fe400078e0010 */
.L_x_73811:
[----:B------:R-:W-:Y:S05]  /*1e350*/  BSYNC B1 ;  /* 0x0000000000017941 */ /* 0x000fea0003800000 */
.L_x_73809:
        /* <DEDUP_REMOVED lines=16> */
.L_x_73813:
[----:B------:R-:W-:Y:S02]  /*1e460*/  IMAD.MOV.U32 R22, RZ, RZ, R3 ;  /* 0x000000ffff167224 */ /* 0x000fe400078e0003 */
[----:B------:R-:W-:Y:S02]  /*1e470*/  IMAD.MOV.U32 R16, RZ, RZ, R5 ;  /* 0x000000ffff107224 */ /* 0x000fe400078e0005 */
[----:B------:R-:W-:Y:S02]  /*1e480*/  IMAD.MOV.U32 R3, RZ, RZ, R6 ;  /* 0x000000ffff037224 */ /* 0x000fe400078e0006 */
[----:B------:R-:W-:Y:S02]  /*1e490*/  IMAD.MOV.U32 R5, RZ, RZ, R4 ;  /* 0x000000ffff057224 */ /* 0x000fe400078e0004 */
.L_x_73814:
[----:B------:R-:W-:Y:S05]  /*1e4a0*/  BSYNC B1 ;  /* 0x0000000000017941 */ /* 0x000fea0003800000 */
.L_x_73812:
        /* <DEDUP_REMOVED lines=9> */
.L_x_73816:
[----:B------:R-:W-:Y:S02]  /*1e540*/  IMAD.MOV.U32 R35, RZ, RZ, R22 ;  /* 0x000000ffff237224 */ /* 0x000fe400078e0016 */
[----:B------:R-:W-:Y:S02]  /*1e550*/  IMAD.MOV.U32 R17, RZ, RZ, R16 ;  /* 0x000000ffff117224 */ /* 0x000fe400078e0010 */
[----:B------:R-:W-:Y:S02]  /*1e560*/  IMAD.MOV.U32 R22, RZ, RZ, R25 ;  /* 0x000000ffff167224 */ /* 0x000fe400078e0019 */
[----:B------:R-:W-:Y:S02]  /*1e570*/  IMAD.MOV.U32 R16, RZ, RZ, R21 ;  /* 0x000000ffff107224 */ /* 0x000fe400078e0015 */
.L_x_73817:
[----:B------:R-:W-:Y:S05]  /*1e580*/  BSYNC B1 ;  /* 0x0000000000017941 */ /* 0x000fea0003800000 */
.L_x_73815:
        /* <DEDUP_REMOVED lines=9> */
.L_x_73819:
[----:B------:R-:W-:Y:S01]  /*1e620*/  IMAD.MOV.U32 R4, RZ, RZ, R35 ;  /* 0x000000ffff047224 */ /* 0x000fe200078e0023 */
[----:B------:R-:W-:Y:S01]  /*1e630*/  MOV R21, R17 ;  /* 0x0000001100157202 */ /* 0x000fe20000000f00 */
[----:B------:R-:W-:Y:S02]  /*1e640*/  IMAD.MOV.U32 R35, RZ, RZ, R28 ;  /* 0x000000ffff237224 */ /* 0x000fe400078e001c */
[----:B------:R-:W-:Y:S02]  /*1e650*/  IMAD.MOV.U32 R17, RZ, RZ, R24 ;  /* 0x000000ffff117224 */ /* 0x000fe400078e0018 */
.L_x_73820:
[----:B------:R-:W-:Y:S05]  /*1e660*/  BSYNC B1 ;  /* 0x0000000000017941 */ /* 0x000fea0003800000 */
.L_x_73818:
        /* <DEDUP_REMOVED lines=9> */
.L_x_73822:
[----:B------:R-:W-:Y:S02]  /*1e700*/  IMAD.MOV.U32 R37, RZ, RZ, R4 ;  /* 0x000000ffff257224 */ /* 0x000fe400078e0004 */
[----:B------:R-:W-:Y:S01]  /*1e710*/  IMAD.MOV.U32 R25, RZ, RZ, R21 ;  /* 0x000000ffff197224 */ /* 0x000fe200078e0015 */
[----:B------:R-:W-:Y:S01]  /*1e720*/  MOV R21, R18 ;  /* 0x0000001200157202 */ /* 0x000fe20000000f00 */
[----:B------:R-:W-:Y:S02]  /*1e730*/  IMAD.MOV.U32 R4, RZ, RZ, R39 ;  /* 0x000000ffff047224 */ /* 0x000fe400078e0027 */
.L_x_73823:
[----:B------:R-:W-:Y:S05]  /*1e740*/  BSYNC B1 ;  /* 0x0000000000017941 */ /* 0x000fea0003800000 */
.L_x_73821:
        /* <DEDUP_REMOVED lines=9> */
.L_x_73825:
[----:B------:R-:W-:Y:S02]  /*1e7e0*/  IMAD.MOV.U32 R39, RZ, RZ, R37 ;  /* 0x000000ffff277224 */ /* 0x000fe400078e0025 */
[----:B------:R-:W-:Y:S02]  /*1e7f0*/  IMAD.MOV.U32 R6, RZ, RZ, R25 ;  /* 0x000000ffff067224 */ /* 0x000fe400078e0019 */
[----:B------:R-:W-:Y:S02]  /*1e800*/  IMAD.MOV.U32 R37, RZ, RZ, R30 ;  /* 0x000000ffff257224 */ /* 0x000fe400078e001e */
[----:B------:R-:W-:Y:S02]  /*1e810*/  IMAD.MOV.U32 R25, RZ, RZ, R20 ;  /* 0x000000ffff197224 */ /* 0x000fe400078e0014 */
.L_x_73826:
[----:B------:R-:W-:Y:S05]  /*1e820*/  BSYNC B1 ;  /* 0x0000000000017941 */ /* 0x000fea0003800000 */
.L_x_73824:
        /* <DEDUP_REMOVED lines=9> */
.L_x_73828:
[----:B------:R-:W-:Y:S02]  /*1e8c0*/  IMAD.MOV.U32 R20, RZ, RZ, R39 ;  /* 0x000000ffff147224 */ /* 0x000fe400078e0027 */
[----:B------:R-:W-:Y:S02]  /*1e8d0*/  IMAD.MOV.U32 R18, RZ, RZ, R6 ;  /* 0x000000ffff127224 */ /* 0x000fe400078e0006 */
[----:B------:R-:W-:Y:S02]  /*1e8e0*/  IMAD.MOV.U32 R39, RZ, RZ, R32 ;  /* 0x000000ffff277224 */ /* 0x000fe400078e0020 */
[----:B------:R-:W-:Y:S02]  /*1e8f0*/  IMAD.MOV.U32 R6, RZ, RZ, R19 ;  /* 0x000000ffff067224 */ /* 0x000fe400078e0013 */
.L_x_73829:
[----:B------:R-:W-:Y:S05]  /*1e900*/  BSYNC B1 ;  /* 0x0000000000017941 */ /* 0x000fea0003800000 */
.L_x_73827:
        /* <DEDUP_REMOVED lines=9> */
.L_x_73831:
[----:B------:R-:W-:Y:S01]  /*1e9a0*/  IMAD.MOV.U32 R24, RZ, RZ, R20 ;  /* 0x000000ffff187224 */ /* 0x000fe200078e0014 */
[----:B------:R-:W-:Y:S01]  /*1e9b0*/  MOV R19, R18 ;  /* 0x0000001200137202 */ /* 0x000fe20000000f00 */
[----:B------:R-:W-:Y:S02]  /*1e9c0*/  IMAD.MOV.U32 R20, RZ, RZ, R33 ;  /* 0x000000ffff147224 */ /* 0x000fe400078e0021 */
[----:B------:R-:W-:Y:S02]  /*1e9d0*/  IMAD.MOV.U32 R18, RZ, RZ, R29 ;  /* 0x000000ffff127224 */ /* 0x000fe400078e001d */
.L_x_73832:
[----:B------:R-:W-:Y:S05]  /*1e9e0*/  BSYNC B1 ;  /* 0x0000000000017941 */ /* 0x000fea0003800000 */
.L_x_73830:
        /* <DEDUP_REMOVED lines=16> */
.L_x_73834:
[----:B------:R-:W-:Y:S01]  /*1eaf0*/  IMAD.MOV.U32 R28, RZ, RZ, R3 ;  /* 0x000000ffff1c7224 */ /* 0x000fe200078e0003 */
[----:B------:R-:W-:Y:S01]  /*1eb00*/  MOV R26, R5 ;  /* 0x00000005001a7202 */ /* 0x000fe20000000f00 */
[----:B------:R-:W-:Y:S02]  /*1eb10*/  IMAD.MOV.U32 R3, RZ, RZ, R22 ;  /* 0x000000ffff037224 */ /* 0x000fe400078e0016 */
[----:B------:R-:W-:Y:S02]  /*1eb20*/  IMAD.MOV.U32 R5, RZ, RZ, R16 ;  /* 0x000000ffff057224 */ /* 0x000fe400078e0010 */
.L_x_73835:
[----:B------:R-:W-:Y:S05]  /*1eb30*/  BSYNC B1 ;  /* 0x0000000000017941 */ /* 0x000fea0003800000 */
.L_x_73833:
        /* <DEDUP_REMOVED lines=9> */
.L_x_73837:
[----:B------:R-:W-:Y:S02]  /*1ebd0*/  IMAD.MOV.U32 R23, RZ, RZ, R28 ;  /* 0x000000ffff177224 */ /* 0x000fe400078e001c */
[----:B------:R-:W-:Y:S01]  /*1ebe0*/  IMAD.MOV.U32 R16, RZ, RZ, R26 ;  /* 0x000000ffff107224 */ /* 0x000fe200078e001a */
[----:B------:R-:W-:Y:S01]  /*1ebf0*/  MOV R26, R17 ;  /* 0x00000011001a7202 */ /* 0x000fe20000000f00 */
[----:B------:R-:W-:Y:S02]  /*1ec00*/  IMAD.MOV.U32 R28, RZ, RZ, R35 ;  /* 0x000000ffff1c7224 */ /* 0x000fe400078e0023 */
.L_x_73838:
[----:B------:R-:W-:Y:S05]  /*1ec10*/  BSYNC B1 ;  /* 0x0000000000017941 */ /* 0x000fea0003800000 */
.L_x_73836:
        /* <DEDUP_REMOVED lines=9> */
.L_x_73840:
[----:B------:R-:W-:Y:S02]  /*1ecb0*/  IMAD.MOV.U32 R30, RZ, RZ, R23 ;  /* 0x000000ffff1e7224 */ /* 0x000fe400078e0017 */
[----:B------:R-:W-:Y:S02]  /*1ecc0*/  IMAD.MOV.U32 R22, RZ, RZ, R16 ;  /* 0x000000ffff167224 */ /* 0x000fe400078e0010 */
[----:B------:R-:W-:Y:S02]  /*1ecd0*/  IMAD.MOV.U32 R23, RZ, RZ, R4 ;  /* 0x000000ffff177224 */ /* 0x000fe400078e0004 */
[----:B------:R-:W-:Y:S02]  /*1ece0*/  IMAD.MOV.U32 R16, RZ, RZ, R21 ;  /* 0x000000ffff107224 */ /* 0x000fe400078e0015 */
.L_x_73841:
[----:B------:R-:W-:Y:S05]  /*1ecf0*/  BSYNC B1 ;  /* 0x0000000000017941 */ /* 0x000fea0003800000 */
.L_x_73839:
        /* <DEDUP_REMOVED lines=9> */
.L_x_73843:
[----:B------:R-:W-:Y:S02]  /*1ed90*/  IMAD.MOV.U32 R4, RZ, RZ, R30 ;  /* 0x000000ffff047224 */ /* 0x000fe400078e001e */
[----:B------:R-:W-:Y:S02]  /*1eda0*/  IMAD.MOV.U32 R17, RZ, RZ, R22 ;  /* 0x000000ffff117224 */ /* 0x000fe400078e0016 */
[----:B------:R-:W-:Y:S02]  /*1edb0*/  IMAD.MOV.U32 R30, RZ, RZ, R37 ;  /* 0x000000ffff1e7224 */ /* 0x000fe400078e0025 */
[----:B------:R-:W-:Y:S02]  /*1edc0*/  IMAD.MOV.U32 R22, RZ, RZ, R25 ;  /* 0x000000ffff167224 */ /* 0x000fe400078e0019 */
.L_x_73844:
[----:B------:R-:W-:Y:S05]  /*1edd0*/  BSYNC B1 ;  /* 0x0000000000017941 */ /* 0x000fea0003800000 */
.L_x_73842:
        /* <DEDUP_REMOVED lines=9> */
.L_x_73846:
[----:B------:R-:W-:Y:S01]  /*1ee70*/  IMAD.MOV.U32 R25, RZ, RZ, R4 ;  /* 0x000000ffff197224 */ /* 0x000fe200078e0004 */
[----:B------:R-:W-:Y:S01]  /*1ee80*/  MOV R21, R17 ;  /* 0x0000001100157202 */ /* 0x000fe20000000f00 */
[----:B------:R-:W-:Y:S02]  /*1ee90*/  IMAD.MOV.U32 R4, RZ, RZ, R39 ;  /* 0x000000ffff047224 */ /* 0x000fe400078e0027 */
[----:B------:R-:W-:Y:S02]  /*1eea0*/  IMAD.MOV.U32 R17, RZ, RZ, R6 ;  /* 0x000000ffff117224 */ /* 0x000fe400078e0006 */
.L_x_73847:
[----:B------:R-:W-:Y:S05]  /*1eeb0*/  BSYNC B1 ;  /* 0x0000000000017941 */ /* 0x000fea0003800000 */
.L_x_73845:
        /* <DEDUP_REMOVED lines=9> */
.L_x_73849:
[----:B------:R-:W-:Y:S02]  /*1ef50*/  IMAD.MOV.U32 R27, RZ, RZ, R25 ;  /* 0x000000ffff1b7224 */ /* 0x000fe400078e0019 */
[----:B------:R-:W-:Y:S01]  /*1ef60*/  IMAD.MOV.U32 R6, RZ, RZ, R21 ;  /* 0x000000ffff067224 */ /* 0x000fe200078e0015 */
[----:B------:R-:W-:Y:S01]  /*1ef70*/  MOV R21, R18 ;  /* 0x0000001200157202 */ /* 0x000fe20000000f00 */
[----:B------:R-:W-:Y:S02]  /*1ef80*/  IMAD.MOV.U32 R25, RZ, RZ, R20 ;  /* 0x000000ffff197224 */ /* 0x000fe400078e0014 */
.L_x_73850:
[----:B------:R-:W-:Y:S05]  /*1ef90*/  BSYNC B1 ;  /* 0x0000000000017941 */ /* 0x000fea0003800000 */
.L_x_73848:
        /* <DEDUP_REMOVED lines=9> */
.L_x_73852:
[----:B------:R-:W-:Y:S02]  /*1f030*/  IMAD.MOV.U32 R20, RZ, RZ, R27 ;  /* 0x000000ffff147224 */ /* 0x000fe400078e001b */
[----:B------:R-:W-:Y:S02]  /*1f040*/  IMAD.MOV.U32 R18, RZ, RZ, R6 ;  /* 0x000000ffff127224 */ /* 0x000fe400078e0006 */
[----:B------:R-:W-:Y:S02]  /*1f050*/  IMAD.MOV.U32 R27, RZ, RZ, R24 ;  /* 0x000000ffff1b7224 */ /* 0x000fe400078e0018 */
[----:B------:R-:W-:Y:S02]  /*1f060*/  IMAD.MOV.U32 R6, RZ, RZ, R19 ;  /* 0x000000ffff067224 */ /* 0x000fe400078e0013 */
.L_x_73853:
[----:B------:R-:W-:Y:S05]  /*1f070*/  BSYNC B1 ;  /* 0x0000000000017941 */ /* 0x000fea0003800000 */
.L_x_73851:
        /* <DEDUP_REMOVED lines=16> */
.L_x_73855:
[----:B------:R-:W-:Y:S02]  /*1f180*/  IMAD.MOV.U32 R8, RZ, RZ, R3 ;  /* 0x000000ffff087224 */ /* 0x000fe400078e0003 */
[----:B------:R-:W-:Y:S02]  /*1f190*/  IMAD.MOV.U32 R12, RZ, RZ, R5 ;  /* 0x000000ffff0c7224 */ /* 0x000fe400078e0005 */
[----:B------:R-:W-:Y:S02]  /*1f1a0*/  IMAD.MOV.U32 R3, RZ, RZ, R28 ;  /* 0x000000ffff037224 */ /* 0x000fe400078e001c */
[----:B------:R-:W-:Y:S02]  /*1f1b0*/  IMAD.MOV.U32 R5, RZ, RZ, R26 ;  /* 0x000000ffff057224 */ /* 0x000fe400078e001a */
.L_x_73856:
[----:B------:R-:W-:Y:S05]  /*1f1c0*/  BSYNC B1 ;  /* 0x0000000000017941 */ /* 0x000fea0003800000 */
.L_x_73854:
        /* <DEDUP_REMOVED lines=9> */
.L_x_73858:
[----:B------:R-:W-:Y:S02]  /*1f260*/  IMAD.MOV.U32 R19, RZ, RZ, R8 ;  /* 0x000000ffff137224 */ /* 0x000fe400078e0008 */
[----:B------:R-:W-:Y:S02]  /*1f270*/  IMAD.MOV.U32 R29, RZ, RZ, R12 ;  /* 0x000000ffff1d7224 */ /* 0x000fe400078e000c */
[----:B------:R-:W-:Y:S02]  /*1f280*/  IMAD.MOV.U32 R8, RZ, RZ, R23 ;  /* 0x000000ffff087224 */ /* 0x000fe400078e0017 */
[----:B------:R-:W-:Y:S02]  /*1f290*/  IMAD.MOV.U32 R12, RZ, RZ, R16 ;  /* 0x000000ffff0c7224 */ /* 0x000fe400078e0010 */
.L_x_73859:
[----:B------:R-:W-:Y:S05]  /*1f2a0*/  BSYNC B1 ;  /* 0x0000000000017941 */ /* 0x000fea0003800000 */
.L_x_73857:
        /* <DEDUP_REMOVED lines=9> */
.L_x_73861:
[----:B------:R-:W-:Y:S01]  /*1f340*/  IMAD.MOV.U32 R23, RZ, RZ, R19 ;  /* 0x000000ffff177224 */ /* 0x000fe200078e0013 */
[----:B------:R-:W-:Y:S01]  /*1f350*/  MOV R16, R29 ;  /* 0x0000001d00107202 */ /* 0x000fe20000000f00 */
[----:B------:R-:W-:Y:S02]  /*1f360*/  IMAD.MOV.U32 R19, RZ, RZ, R30 ;  /* 0x000000ffff137224 */ /* 0x000fe400078e001e */
[----:B------:R-:W-:Y:S02]  /*1f370*/  IMAD.MOV.U32 R29, RZ, RZ, R22 ;  /* 0x000000ffff1d7224 */ /* 0x000fe400078e0016 */
.L_x_73862:
[----:B------:R-:W-:Y:S05]  /*1f380*/  BSYNC B1 ;  /* 0x0000000000017941 */ /* 0x000fea0003800000 */
.L_x_73860:
        /* <DEDUP_REMOVED lines=9> */
.L_x_73864:
[----:B------:R-:W-:Y:S02]  /*1f420*/  IMAD.MOV.U32 R22, RZ, RZ, R23 ;  /* 0x000000ffff167224 */ /* 0x000fe400078e0017 */
[----:B------:R-:W-:Y:S01]  /*1f430*/  IMAD.MOV.U32 R24, RZ, RZ, R16 ;  /* 0x000000ffff187224 */ /* 0x000fe200078e0010 */
[----:B------:R-:W-:Y:S01]  /*1f440*/  MOV R16, R17 ;  /* 0x0000001100107202 */ /* 0x000fe20000000f00 */
[----:B------:R-:W-:Y:S02]  /*1f450*/  IMAD.MOV.U32 R23, RZ, RZ, R4 ;  /* 0x000000ffff177224 */ /* 0x000fe400078e0004 */
.L_x_73865:
[----:B------:R-:W-:Y:S05]  /*1f460*/  BSYNC B1 ;  /* 0x0000000000017941 */ /* 0x000fea0003800000 */
.L_x_73863:
        /* <DEDUP_REMOVED lines=9> */
.L_x_73867:
[----:B------:R-:W-:Y:S02]  /*1f500*/  IMAD.MOV.U32 R4, RZ, RZ, R22 ;  /* 0x000000ffff047224 */ /* 0x000fe400078e0016 */
[----:B------:R-:W-:Y:S02]  /*1f510*/  IMAD.MOV.U32 R17, RZ, RZ, R24 ;  /* 0x000000ffff117224 */ /* 0x000fe400078e0018 */
[----:B------:R-:W-:Y:S02]  /*1f520*/  IMAD.MOV.U32 R22, RZ, RZ, R25 ;  /* 0x000000ffff167224 */ /* 0x000fe400078e0019 */
[----:B------:R-:W-:Y:S02]  /*1f530*/  IMAD.MOV.U32 R24, RZ, RZ, R21 ;  /* 0x000000ffff187224 */ /* 0x000fe400078e0015 */
.L_x_73868:
[----:B------:R-:W-:Y:S05]  /*1f540*/  BSYNC B1 ;  /* 0x0000000000017941 */ /* 0x000fea0003800000 */
.L_x_73866:
        /* <DEDUP_REMOVED lines=9> */
.L_x_73870:
[----:B------:R-:W-:Y:S02]  /*1f5e0*/  IMAD.MOV.U32 R21, RZ, RZ, R4 ;  /* 0x000000ffff157224 */ /* 0x000fe400078e0004 */
[----:B------:R-:W-:Y:S02]  /*1f5f0*/  IMAD.MOV.U32 R25, RZ, RZ, R17 ;  /* 0x000000ffff197224 */ /* 0x000fe400078e0011 */
[----:B------:R-:W-:Y:S02]  /*1f600*/  IMAD.MOV.U32 R4, RZ, RZ, R27 ;  /* 0x000000ffff047224 */ /* 0x000fe400078e001b */
[----:B------:R-:W-:Y:S02]  /*1f610*/  IMAD.MOV.U32 R17, RZ, RZ, R6 ;  /* 0x000000ffff117224 */ /* 0x000fe400078e0006 */
.L_x_73871:
[----:B------:R-:W-:Y:S05]  /*1f620*/  BSYNC B1 ;  /* 0x0000000000017941 */ /* 0x000fea0003800000 */
.L_x_73869:
        /* <DEDUP_REMOVED lines=9> */
.L_x_73873:
[----:B------:R-:W-:Y:S01]  /*1f6c0*/  IMAD.MOV.U32 R6, RZ, RZ, R21 ;  /* 0x000000ffff067224 */ /* 0x000fe200078e0015 */
[----:B------:R-:W-:Y:S01]  /*1f6d0*/  MOV R26, R25 ;  /* 0x00000019001a7202 */ /* 0x000fe20000000f00 */
[----:B------:R-:W-:Y:S02]  /*1f6e0*/  IMAD.MOV.U32 R21, RZ, RZ, R20 ;  /* 0x000000ffff157224 */ /* 0x000fe400078e0014 */
[----:B------:R-:W-:Y:S02]  /*1f6f0*/  IMAD.MOV.U32 R25, RZ, RZ, R18 ;  /* 0x000000ffff197224 */ /* 0x000fe400078e0012 */
.L_x_73874:
[----:B------:R-:W-:Y:S05]  /*1f700*/  BSYNC B1 ;  /* 0x0000000000017941 */ /* 0x000fea0003800000 */
.L_x_73872:
        /* <DEDUP_REMOVED lines=16> */
.L_x_73876:
[----:B------:R-:W-:Y:S01]  /*1f810*/  IMAD.MOV.U32 R18, RZ, RZ, R3 ;  /* 0x000000ffff127224 */ /* 0x000fe200078e0003 */
[----:B------:R-:W-:Y:S01]  /*1f820*/  MOV R20, R5 ;  /* 0x0000000500147202 */ /* 0x000fe20000000f00 */
[----:B------:R-:W-:Y:S02]  /*1f830*/  IMAD.MOV.U32 R3, RZ, RZ, R8 ;  /* 0x000000ffff037224 */ /* 0x000fe400078e0008 */
[----:B------:R-:W-:Y:S02]  /*1f840*/  IMAD.MOV.U32 R5, RZ, RZ, R12 ;  /* 0x000000ffff057224 */ /* 0x000fe400078e000c */
.L_x_73877:
[----:B------:R-:W-:Y:S05]  /*1f850*/  BSYNC B1 ;  /* 0x0000000000017941 */ /* 0x000fea0003800000 */
.L_x_73875:
        /* <DEDUP_REMOVED lines=9> */
.L_x_73879:
[----:B------:R-:W-:Y:S02]  /*1f8f0*/  IMAD.MOV.U32 R8, RZ, RZ, R18 ;  /* 0x000000ffff087224 */ /* 0x000fe400078e0012 */
[----:B------:R-:W-:Y:S01]  /*1f900*/  IMAD.MOV.U32 R9, RZ, RZ, R20 ;  /* 0x000000ffff097224 */ /* 0x000fe200078e0014 */
[----:B------:R-:W-:Y:S01]  /*1f910*/  MOV R20, R29 ;  /* 0x0000001d00147202 */ /* 0x000fe20000000f00 */
[----:B------:R-:W-:Y:S02]  /*1f920*/  IMAD.MOV.U32 R18, RZ, RZ, R19 ;  /* 0x000000ffff127224 */ /* 0x000fe400078e0013 */
.L_x_73880:
[----:B------:R-:W-:Y:S05]  /*1f930*/  BSYNC B1 ;  /* 0x0000000000017941 */ /* 0x000fea0003800000 */
.L_x_73878:
        /* <DEDUP_REMOVED lines=9> */
.L_x_73882:
[----:B------:R-:W-:Y:S02]  /*1f9d0*/  IMAD.MOV.U32 R13, RZ, RZ, R8 ;  /* 0x000000ffff0d7224 */ /* 0x000fe400078e0008 */
[----:B------:R-:W-:Y:S02]  /*1f9e0*/  IMAD.MOV.U32 R19, RZ, RZ, R9 ;  /* 0x000000ffff137224 */ /* 0x000fe400078e0009 */
[----:B------:R-:W-:Y:S02]  /*1f9f0*/  IMAD.MOV.U32 R8, RZ, RZ, R23 ;  /* 0x000000ffff087224 */ /* 0x000fe400078e0017 */
[----:B------:R-:W-:Y:S02]  /*1fa00*/  IMAD.MOV.U32 R9, RZ, RZ, R16 ;  /* 0x000000ffff097224 */ /* 0x000fe400078e0010 */
.L_x_73883:
[----:B------:R-:W-:Y:S05]  /*1fa10*/  BSYNC B1 ;  /* 0x0000000000017941 */ /* 0x000fea0003800000 */
.L_x_73881:
        /* <DEDUP_REMOVED lines=9> */
.L_x_73885:
[----:B------:R-:W-:Y:S02]  /*1fab0*/  IMAD.MOV.U32 R23, RZ, RZ, R13 ;  /* 0x000000ffff177224 */ /* 0x000fe400078e000d */
[----:B------:R-:W-:Y:S02]  /*1fac0*/  IMAD.MOV.U32 R12, RZ, RZ, R19 ;  /* 0x000000ffff0c7224 */ /* 0x000fe400078e0013 */
[----:B------:R-:W-:Y:S02]  /*1fad0*/  IMAD.MOV.U32 R13, RZ, RZ, R22 ;  /* 0x000000ffff0d7224 */ /* 0x000fe400078e0016 */
[----:B------:R-:W-:Y:S02]  /*1fae0*/  IMAD.MOV.U32 R19, RZ, RZ, R24 ;  /* 0x000000ffff137224 */ /* 0x000fe400078e0018 */
.L_x_73886:
[----:B------:R-:W-:Y:S05]  /*1faf0*/  BSYNC B1 ;  /* 0x0000000000017941 */ /* 0x000fea0003800000 */
.L_x_73884:
        /* <DEDUP_REMOVED lines=9> */
.L_x_73888:
[----:B------:R-:W-:Y:S01]  /*1fb90*/  IMAD.MOV.U32 R16, RZ, RZ, R23 ;  /* 0x000000ffff107224 */ /* 0x000fe200078e0017 */
[----:B------:R-:W-:Y:S01]  /*1fba0*/  MOV R22, R12 ;  /* 0x0000000c00167202 */ /* 0x000fe20000000f00 */
[----:B------:R-:W-:Y:S02]  /*1fbb0*/  IMAD.MOV.U32 R23, RZ, RZ, R4 ;  /* 0x000000ffff177224 */ /* 0x000fe400078e0004 */
[----:B------:R-:W-:Y:S02]  /*1fbc0*/  IMAD.MOV.U32 R12, RZ, RZ, R17 ;  /* 0x000000ffff0c7224 */ /* 0x000fe400078e0011 */
.L_x_73889:
[----:B------:R-:W-:Y:S05]  /*1fbd0*/  BSYNC B1 ;  /* 0x0000000000017941 */ /* 0x000fea0003800000 */
.L_x_73887:
        /* <DEDUP_REMOVED lines=9> */
.L_x_73891:
[----:B------:R-:W-:Y:S02]  /*1fc70*/  IMAD.MOV.U32 R17, RZ, RZ, R16 ;  /* 0x000000ffff117224 */ /* 0x000fe400078e0010 */
[----:B------:R-:W-:Y:S01]  /*1fc80*/  IMAD.MOV.U32 R27, RZ, RZ, R22 ;  /* 0x000000ffff1b7224 */ /* 0x000fe200078e0016 */
[----:B------:R-:W-:Y:S01]  /*1fc90*/  MOV R22, R25 ;  /* 0x0000001900167202 */ /* 0x000fe20000000f00 */
[----:B------:R-:W-:Y:S02]  /*1fca0*/  IMAD.MOV.U32 R16, RZ, RZ, R21 ;  /* 0x000000ffff107224 */ /* 0x000fe400078e0015 */
.L_x_73892:
[----:B------:R-:W-:Y:S05]  /*1fcb0*/  BSYNC B1 ;  /* 0x0000000000017941 */ /* 0x000fea0003800000 */
.L_x_73890:
        /* <DEDUP_REMOVED lines=9> */
.L_x_73894:
[----:B------:R-:W-:Y:S02]  /*1fd50*/  IMAD.MOV.U32 R4, RZ, RZ, R17 ;  /* 0x000000ffff047224 */ /* 0x000fe400078e0011 */
[----:B------:R-:W-:Y:S02]  /*1fd60*/  IMAD.MOV.U32 R21, RZ, RZ, R27 ;  /* 0x000000ffff157224 */ /* 0x000fe400078e001b */
[----:B------:R-:W-:Y:S02]  /*1fd70*/  IMAD.MOV.U32 R17, RZ, RZ, R6 ;  /* 0x000000ffff117224 */ /* 0x000fe400078e0006 */
[----:B------:R-:W-:Y:S02]  /*1fd80*/  IMAD.MOV.U32 R27, RZ, RZ, R26 ;  /* 0x000000ffff1b7224 */ /* 0x000fe400078e001a */
.L_x_73895:
[----:B------:R-:W-:Y:S05]  /*1fd90*/  BSYNC B1 ;  /* 0x0000000000017941 */ /* 0x000fea0003800000 */
.L_x_73893:
        /* <DEDUP_REMOVED lines=16> */
.L_x_73897:
[----:B------:R-:W-:Y:S02]  /*1fea0*/  IMAD.MOV.U32 R6, RZ, RZ, R3 ;  /* 0x000000ffff067224 */ /* 0x000fe400078e0003 */
[----:B------:R-:W-:Y:S02]  /*1feb0*/  IMAD.MOV.U32 R10, RZ, RZ, R5 ;  /* 0x000000ffff0a7224 */ /* 0x000fe400078e0005 */
[----:B------:R-:W-:Y:S02]  /*1fec0*/  IMAD.MOV.U32 R3, RZ, RZ, R18 ;  /* 0x000000ffff037224 */ /* 0x000fe400078e0012 */
[----:B------:R-:W-:Y:S02]  /*1fed0*/  IMAD.MOV.U32 R5, RZ, RZ, R20 ;  /* 0x000000ffff057224 */ /* 0x000fe400078e0014 */
.L_x_73898:
[----:B------:R-:W-:Y:S05]  /*1fee0*/  BSYNC B1 ;  /* 0x0000000000017941 */ /* 0x000fea0003800000 */
.L_x_73896:
        /* <DEDUP_REMOVED lines=9> */
.L_x_73900:
[----:B------:R-:W-:Y:S02]  /*1ff80*/  IMAD.MOV.U32 R14, RZ, RZ, R6 ;  /* 0x000000ffff0e7224 */ /* 0x000fe400078e0006 */
[----:B------:R-:W-:Y:S02]  /*1ff90*/  IMAD.MOV.U32 R18, RZ, RZ, R10 ;  /* 0x000000ffff127224 */ /* 0x000fe400078e000a */
[----:B------:R-:W-:Y:S02]  /*1ffa0*/  IMAD.MOV.U32 R6, RZ, RZ, R8 ;  /* 0x000000ffff067224 */ /* 0x000fe400078e0008 */
[----:B------:R-:W-:Y:S02]  /*1ffb0*/  IMAD.MOV.U32 R10, RZ, RZ, R9 ;  /* 0x000000ffff0a7224 */ /* 0x000fe400078e0009 */
.L_x_73901:
[----:B------:R-:W-:Y:S05]  /*1ffc0*/  BSYNC B1 ;  /* 0x0000000000017941 */ /* 0x000fea0003800000 */
.L_x_73899:
        /* <DEDUP_REMOVED lines=9> */
.L_x_73903:
[----:B------:R-:W-:Y:S01]  /*20060*/  IMAD.MOV.U32 R8, RZ, RZ, R14 ;  /* 0x000000ffff087224 */ /* 0x000fe200078e000e */
[----:B------:R-:W-:Y:S01]  /*20070*/  MOV R9, R18 ;  /* 0x0000001200097202 */ /* 0x000fe20000000f00 */
[----:B------:R-:W-:Y:S02]  /*20080*/  IMAD.MOV.U32 R14, RZ, RZ, R13 ;  /* 0x000000ffff0e7224 */ /* 0x000fe400078e000d */
[----:B------:R-:W-:Y:S02]  /*20090*/  IMAD.MOV.U32 R18, RZ, RZ, R19 ;  /* 0x000000ffff127224 */ /* 0x000fe400078e0013 */
.L_x_73904:
[----:B------:R-:W-:Y:S05]  /*200a0*/  BSYNC B1 ;  /* 0x0000000000017941 */ /* 0x000fea0003800000 */
.L_x_73902:
        /* <DEDUP_REMOVED lines=9> */
.L_x_73906:
[----:B------:R-:W-:Y:S02]  /*20140*/  IMAD.MOV.U32 R13, RZ, RZ, R8 ;  /* 0x000000ffff0d7224 */ /* 0x000fe400078e0008 */
[----:B------:R-:W-:Y:S01]  /*20150*/  IMAD.MOV.U32 R19, RZ, RZ, R9 ;  /* 0x000000ffff137224 */ /* 0x000fe200078e0009 */
[----:B------:R-:W-:Y:S01]  /*20160*/  MOV R9, R12 ;  /* 0x0000000c00097202 */ /* 0x000fe20000000f00 */
[----:B------:R-:W-:Y:S02]  /*20170*/  IMAD.MOV.U32 R8, RZ, RZ, R23 ;  /* 0x000000ffff087224 */ /* 0x000fe400078e0017 */
.L_x_73907:
[----:B------:R-:W-:Y:S05]  /*20180*/  BSYNC B1 ;  /* 0x0000000000017941 */ /* 0x000fea0003800000 */
.L_x_73905:
        /* <DEDUP_REMOVED lines=9> */
.L_x_73909:
[----:B------:R-:W-:Y:S02]  /*20220*/  IMAD.MOV.U32 R12, RZ, RZ, R13 ;  /* 0x000000ffff0c7224 */ /* 0x000fe400078e000d */
[----:B------:R-:W-:Y:S02]  /*20230*/  IMAD.MOV.U32 R20, RZ, RZ, R19 ;  /* 0x000000ffff147224 */ /* 0x000fe400078e0013 */
[----:B------:R-:W-:Y:S02]  /*20240*/  IMAD.MOV.U32 R13, RZ, RZ, R16 ;  /* 0x000000ffff0d7224 */ /* 0x000fe400078e0010 */
[----:B------:R-:W-:Y:S02]  /*20250*/  IMAD.MOV.U32 R19, RZ, RZ, R22 ;  /* 0x000000ffff137224 */ /* 0x000fe400078e0016 */
.L_x_73910:
[----:B------:R-:W-:Y:S05]  /*20260*/  BSYNC B1 ;  /* 0x0000000000017941 */ /* 0x000fea0003800000 */
.L_x_73908:
        /* <DEDUP_REMOVED lines=9> */
.L_x_73912:
[----:B------:R-:W-:Y:S02]  /*20300*/  IMAD.MOV.U32 R16, RZ, RZ, R12 ;  /* 0x000000ffff107224 */ /* 0x000fe400078e000c */
[----:B------:R-:W-:Y:S02]  /*20310*/  IMAD.MOV.U32 R22, RZ, RZ, R20 ;  /* 0x000000ffff167224 */ /* 0x000fe400078e0014 */
[----:B------:R-:W-:Y:S02]  /*20320*/  IMAD.MOV.U32 R12, RZ, RZ, R17 ;  /* 0x000000ffff0c7224 */ /* 0x000fe400078e0011 */
[----:B------:R-:W-:Y:S02]  /*20330*/  IMAD.MOV.U32 R20, RZ, RZ, R27 ;  /* 0x000000ffff147224 */ /* 0x000fe400078e001b */
.L_x_73913:
[----:B------:R-:W-:Y:S05]  /*20340*/  BSYNC B1 ;  /* 0x0000000000017941 */ /* 0x000fea0003800000 */
.L_x_73911:
        /* <DEDUP_REMOVED lines=9> */
.L_x_73915:
[----:B------:R-:W-:Y:S01]  /*203e0*/  IMAD.MOV.U32 R17, RZ, RZ, R16 ;  /* 0x000000ffff117224 */ /* 0x000fe200078e0010 */
[----:B------:R-:W-:Y:S01]  /*203f0*/  MOV R23, R22 ;  /* 0x0000001600177202 */ /* 0x000fe20000000f00 */
[----:B------:R-:W-:Y:S02]  /*20400*/  IMAD.MOV.U32 R16, RZ, RZ, R4 ;  /* 0x000000ffff107224 */ /* 0x000fe400078e0004 */
[----:B------:R-:W-:Y:S02]  /*20410*/  IMAD.MOV.U32 R22, RZ, RZ, R21 ;  /* 0x000000ffff167224 */ /* 0x000fe400078e0015 */
.L_x_73916:
[----:B------:R-:W-:Y:S05]  /*20420*/  BSYNC B1 ;  /* 0x0000000000017941 */ /* 0x000fea0003800000 */
.L_x_73914:
        /* <DEDUP_REMOVED lines=16> */
.L_x_73918:
[----:B------:R-:W-:Y:S01]  /*20530*/  IMAD.MOV.U32 R44, RZ, RZ, R3 ;  /* 0x000000ffff2c7224 */ /* 0x000fe200078e0003 */
[----:B------:R-:W-:Y:S01]  /*20540*/  MOV R42, R5 ;  /* 0x00000005002a7202 */ /* 0x000fe20000000f00 */
[----:B------:R-:W-:Y:S02]  /*20550*/  IMAD.MOV.U32 R3, RZ, RZ, R6 ;  /* 0x000000ffff037224 */ /* 0x000fe400078e0006 */
[----:B------:R-:W-:Y:S02]  /*20560*/  IMAD.MOV.U32 R5, RZ, RZ, R10 ;  /* 0x000000ffff057224 */ /* 0x000fe400078e000a */
.L_x_73919:
[----:B------:R-:W-:Y:S05]  /*20570*/  BSYNC B1 ;  /* 0x0000000000017941 */ /* 0x000fea0003800000 */
.L_x_73917:
        /* <DEDUP_REMOVED lines=9> */
.L_x_73921:
[----:B------:R-:W-:Y:S02]  /*20610*/  IMAD.MOV.U32 R39, RZ, RZ, R44 ;  /* 0x000000ffff277224 */ /* 0x000fe400078e002c */
[----:B------:R-:W-:Y:S01]  /*20620*/  IMAD.MOV.U32 R38, RZ, RZ, R42 ;  /* 0x000000ffff267224 */ /* 0x000fe200078e002a */
[----:B------:R-:W-:Y:S01]  /*20630*/  MOV R42, R18 ;  /* 0x00000012002a7202 */ /* 0x000fe20000000f00 */
[----:B------:R-:W-:Y:S02]  /*20640*/  IMAD.MOV.U32 R44, RZ, RZ, R14 ;  /* 0x000000ffff2c7224 */ /* 0x000fe400078e000e */
.L_x_73922:
[----:B------:R-:W-:Y:S05]  /*20650*/  BSYNC B1 ;  /* 0x0000000000017941 */ /* 0x000fea0003800000 */
.L_x_73920:
        /* <DEDUP_REMOVED lines=9> */
.L_x_73924:
[----:B------:R-:W-:Y:S02]  /*206f0*/  IMAD.MOV.U32 R37, RZ, RZ, R39 ;  /* 0x000000ffff257224 */ /* 0x000fe400078e0027 */
[----:B------:R-:W-:Y:S02]  /*20700*/  IMAD.MOV.U32 R36, RZ, RZ, R38 ;  /* 0x000000ffff247224 */ /* 0x000fe400078e0026 */
[----:B------:R-:W-:Y:S02]  /*20710*/  IMAD.MOV.U32 R39, RZ, RZ, R8 ;  /* 0x000000ffff277224 */ /* 0x000fe400078e0008 */
[----:B------:R-:W-:Y:S02]  /*20720*/  IMAD.MOV.U32 R38, RZ, RZ, R9 ;  /* 0x000000ffff267224 */ /* 0x000fe400078e0009 */
.L_x_73925:
[----:B------:R-:W-:Y:S05]  /*20730*/  BSYNC B1 ;  /* 0x0000000000017941 */ /* 0x000fea0003800000 */
.L_x_73923:
        /* <DEDUP_REMOVED lines=9> */
.L_x_73927:
[----:B------:R-:W-:Y:S02]  /*207d0*/  IMAD.MOV.U32 R35, RZ, RZ, R37 ;  /* 0x000000ffff237224 */ /* 0x000fe400078e0025 */
[----:B------:R-:W-:Y:S02]  /*207e0*/  IMAD.MOV.U32 R34, RZ, RZ, R36 ;  /* 0x000000ffff227224 */ /* 0x000fe400078e0024 */
[----:B------:R-:W-:Y:S02]  /*207f0*/  IMAD.MOV.U32 R37, RZ, RZ, R13 ;  /* 0x000000ffff257224 */ /* 0x000fe400078e000d */
[----:B------:R-:W-:Y:S02]  /*20800*/  IMAD.MOV.U32 R36, RZ, RZ, R19 ;  /* 0x000000ffff247224 */ /* 0x000fe400078e0013 */
.L_x_73928:
[----:B------:R-:W-:Y:S05]  /*20810*/  BSYNC B1 ;  /* 0x0000000000017941 */ /* 0x000fea0003800000 */
.L_x_73926:
        /* <DEDUP_REMOVED lines=9> */
.L_x_73930:
[----:B------:R-:W-:Y:S01]  /*208b0*/  IMAD.MOV.U32 R33, RZ, RZ, R35 ;  /* 0x000000ffff217224 */ /* 0x000fe200078e0023 */
[----:B------:R-:W-:Y:S01]  /*208c0*/  MOV R32, R34 ;  /* 0x0000002200207202 */ /* 0x000fe20000000f00 */
[----:B------:R-:W-:Y:S02]  /*208d0*/  IMAD.MOV.U32 R35, RZ, RZ, R12 ;  /* 0x000000ffff237224 */ /* 0x000fe400078e000c */
[----:B------:R-:W-:Y:S02]  /*208e0*/  IMAD.MOV.U32 R34, RZ, RZ, R20 ;  /* 0x000000ffff227224 */ /* 0x000fe400078e0014 */
.L_x_73931:
[----:B------:R-:W-:Y:S05]  /*208f0*/  BSYNC B1 ;  /* 0x0000000000017941 */ /* 0x000fea0003800000 */
.L_x_73929:
        /* <DEDUP_REMOVED lines=9> */
.L_x_73933:
[----:B------:R-:W-:Y:S02]  /*20990*/  IMAD.MOV.U32 R30, RZ, RZ, R33 ;  /* 0x000000ffff1e7224 */ /* 0x000fe400078e0021 */
[----:B------:R-:W-:Y:S01]  /*209a0*/  IMAD.MOV.U32 R28, RZ, RZ, R32 ;  /* 0x000000ffff1c7224 */ /* 0x000fe200078e0020 */
[----:B------:R-:W-:Y:S01]  /*209b0*/  MOV R32, R22 ;  /* 0x0000001600207202 */ /* 0x000fe20000000f00 */
[----:B------:R-:W-:Y:S02]  /*209c0*/  IMAD.MOV.U32 R33, RZ, RZ, R16 ;  /* 0x000000ffff217224 */ /* 0x000fe400078e0010 */
.L_x_73934:
[----:B------:R-:W-:Y:S05]  /*209d0*/  BSYNC B1 ;  /* 0x0000000000017941 */ /* 0x000fea0003800000 */
.L_x_73932:
        /* <DEDUP_REMOVED lines=9> */
.L_x_73936:
[----:B------:R-:W-:Y:S02]  /*20a70*/  IMAD.MOV.U32 R6, RZ, RZ, R30 ;  /* 0x000000ffff067224 */ /* 0x000fe400078e001e */
[----:B------:R-:W-:Y:S02]  /*20a80*/  IMAD.MOV.U32 R4, RZ, RZ, R28 ;  /* 0x000000ffff047224 */ /* 0x000fe400078e001c */
[----:B------:R-:W-:Y:S02]  /*20a90*/  IMAD.MOV.U32 R30, RZ, RZ, R17 ;  /* 0x000000ffff1e7224 */ /* 0x000fe400078e0011 */
[----:B------:R-:W-:Y:S02]  /*20aa0*/  IMAD.MOV.U32 R28, RZ, RZ, R23 ;  /* 0x000000ffff1c7224 */ /* 0x000fe400078e0017 */
.L_x_73937:
[----:B------:R-:W-:Y:S05]  /*20ab0*/  BSYNC B1 ;  /* 0x0000000000017941 */ /* 0x000fea0003800000 */
.L_x_73935:
        /* <DEDUP_REMOVED lines=31> */
.L_x_73939:
[----:B--234-:R-:W-:Y:S02]  /*20cb0*/  IMAD.MOV.U32 R22, RZ, RZ, R3 ;  /* 0x000000ffff167224 */ /* 0x01cfe400078e0003 */
[----:B------:R-:W-:Y:S02]  /*20cc0*/  IMAD.MOV.U32 R20, RZ, RZ, R5 ;  /* 0x000000ffff147224 */ /* 0x000fe400078e0005 */
[----:B------:R-:W-:Y:S02]  /*20cd0*/  IMAD.MOV.U32 R3, RZ, RZ, R44 ;  /* 0x000000ffff037224 */ /* 0x000fe400078e002c */
[----:B------:R-:W-:Y:S02]  /*20ce0*/  IMAD.MOV.U32 R5, RZ, RZ, R42 ;  /* 0x000000ffff057224 */ /* 0x000fe400078e002a */
.L_x_73940:
[----:B------:R-:W-:Y:S05]  /*20cf0*/  BSYNC B1 ;  /* 0x0000000000017941 */ /* 0x000fea0003800000 */
.L_x_73938:
        /* <DEDUP_REMOVED lines=9> */
.L_x_73942:
[----:B------:R-:W-:Y:S02]  /*20d90*/  IMAD.MOV.U32 R26, RZ, RZ, R22 ;  /* 0x000000ffff1a7224 */ /* 0x000fe400078e0016 */
[----:B------:R-:W-:Y:S02]  /*20da0*/  IMAD.MOV.U32 R21, RZ, RZ, R20 ;  /* 0x000000ffff157224 */ /* 0x000fe400078e0014 */
[----:B------:R-:W-:Y:S02]  /*20db0*/  IMAD.MOV.U32 R22, RZ, RZ, R39 ;  /* 0x000000ffff167224 */ /* 0x000fe400078e0027 */
[----:B------:R-:W-:Y:S02]  /*20dc0*/  IMAD.MOV.U32 R20, RZ, RZ, R38 ;  /* 0x000000ffff147224 */ /* 0x000fe400078e0026 */
.L_x_73943:
[----:B------:R-:W-:Y:S05]  /*20dd0*/  BSYNC B1 ;  /* 0x0000000000017941 */ /* 0x000fea0003800000 */
.L_x_73941:
        /* <DEDUP_REMOVED lines=9> */
.L_x_73945:
[----:B------:R-:W-:Y:S01]  /*20e70*/  IMAD.MOV.U32 R38, RZ, RZ, R26 ;  /* 0x000000ffff267224 */ /* 0x000fe200078e001a */
[----:B------:R-:W-:Y:S01]  /*20e80*/  MOV R31, R21 ;  /* 0x00000015001f7202 */ /* 0x000fe20000000f00 */
[----:B------:R-:W-:Y:S02]  /*20e90*/  IMAD.MOV.U32 R26, RZ, RZ, R37 ;  /* 0x000000ffff1a7224 */ /* 0x000fe400078e0025 */
[----:B------:R-:W-:Y:S02]  /*20ea0*/  IMAD.MOV.U32 R21, RZ, RZ, R36 ;  /* 0x000000ffff157224 */ /* 0x000fe400078e0024 */
.L_x_73946:
[----:B------:R-:W-:Y:S05]  /*20eb0*/  BSYNC B1 ;  /* 0x0000000000017941 */ /* 0x000fea0003800000 */
.L_x_73944:
        /* <DEDUP_REMOVED lines=9> */
.L_x_73948:
[----:B------:R-:W-:Y:S02]  /*20f50*/  IMAD.MOV.U32 R36, RZ, RZ, R38 ;  /* 0x000000ffff247224 */ /* 0x000fe400078e0026 */
[----:B------:R-:W-:Y:S01]  /*20f60*/  IMAD.MOV.U32 R37, RZ, RZ, R31 ;  /* 0x000000ffff257224 */ /* 0x000fe200078e001f */
[----:B------:R-:W-:Y:S01]  /*20f70*/  MOV R31, R34 ;  /* 0x00000022001f7202 */ /* 0x000fe20000000f00 */
[----:B------:R-:W-:Y:S02]  /*20f80*/  IMAD.MOV.U32 R38, RZ, RZ, R35 ;  /* 0x000000ffff267224 */ /* 0x000fe400078e0023 */
.L_x_73949:
[----:B------:R-:W-:Y:S05]  /*20f90*/  BSYNC B1 ;  /* 0x0000000000017941 */ /* 0x000fea0003800000 */
.L_x_73947:
        /* <DEDUP_REMOVED lines=9> */
.L_x_73951:
[----:B------:R-:W-:Y:S02]  /*21030*/  IMAD.MOV.U32 R39, RZ, RZ, R36 ;  /* 0x000000ffff277224 */ /* 0x000fe400078e0024 */
[----:B------:R-:W-:Y:S02]  /*21040*/  IMAD.MOV.U32 R35, RZ, RZ, R37 ;  /* 0x000000ffff237224 */ /* 0x000fe400078e0025 */
[----:B------:R-:W-:Y:S02]  /*21050*/  IMAD.MOV.U32 R36, RZ, RZ, R33 ;  /* 0x000000ffff247224 */ /* 0x000fe400078e0021 */
[----:B------:R-:W-:Y:S02]  /*21060*/  IMAD.MOV.U32 R37, RZ, RZ, R32 ;  /* 0x000000ffff257224 */ /* 0x000fe400078e0020 */
.L_x_73952:
[----:B------:R-:W-:Y:S05]  /*21070*/  BSYNC B1 ;  /* 0x0000000000017941 */ /* 0x000fea0003800000 */
.L_x_73950:
        /* <DEDUP_REMOVED lines=9> */
.L_x_73954:
[----:B------:R-:W-:Y:S02]  /*21110*/  IMAD.MOV.U32 R41, RZ, RZ, R39 ;  /* 0x000000ffff297224 */ /* 0x000fe400078e0027 */
[----:B------:R-:W-:Y:S02]  /*21120*/  IMAD.MOV.U32 R33, RZ, RZ, R35 ;  /* 0x000000ffff217224 */ /* 0x000fe400078e0023 */
[----:B------:R-:W-:Y:S02]  /*21130*/  IMAD.MOV.U32 R39, RZ, RZ, R30 ;  /* 0x000000ffff277224 */ /* 0x000fe400078e001e */
[----:B------:R-:W-:Y:S02]  /*21140*/  IMAD.MOV.U32 R35, RZ, RZ, R28 ;  /* 0x000000ffff237224 */ /* 0x000fe400078e001c */
.L_x_73955:
[----:B------:R-:W-:Y:S05]  /*21150*/  BSYNC B1 ;  /* 0x0000000000017941 */ /* 0x000fea0003800000 */
.L_x_73953:
        /* <DEDUP_REMOVED lines=9> */
.L_x_73957:
[----:B------:R-:W-:Y:S01]  /*211f0*/  IMAD.MOV.U32 R30, RZ, RZ, R41 ;  /* 0x000000ffff1e7224 */ /* 0x000fe200078e0029 */
[----:B------:R-:W-:Y:S01]  /*21200*/  MOV R28, R33 ;  /* 0x00000021001c7202 */ /* 0x000fe20000000f00 */
[----:B------:R-:W-:Y:S02]  /*21210*/  IMAD.MOV.U32 R41, RZ, RZ, R6 ;  /* 0x000000ffff297224 */ /* 0x000fe400078e0006 */
[----:B------:R-:W-:Y:S02]  /*21220*/  IMAD.MOV.U32 R33, RZ, RZ, R4 ;  /* 0x000000ffff217224 */ /* 0x000fe400078e0004 */
.L_x_73958:
[----:B------:R-:W-:Y:S05]  /*21230*/  BSYNC B1 ;  /* 0x0000000000017941 */ /* 0x000fea0003800000 */
.L_x_73956:
        /* <DEDUP_REMOVED lines=16> */
.L_x_73960:
[----:B------:R-:W-:Y:S01]  /*21340*/  IMAD.MOV.U32 R6, RZ, RZ, R3 ;  /* 0x000000ffff067224 */ /* 0x000fe200078e0003 */
[----:B------:R-:W-:Y:S01]  /*21350*/  MOV R4, R5 ;  /* 0x0000000500047202 */ /* 0x000fe20000000f00 */
[----:B------:R-:W-:Y:S02]  /*21360*/  IMAD.MOV.U32 R3, RZ, RZ, R22 ;  /* 0x000000ffff037224 */ /* 0x000fe400078e0016 */
[----:B------:R-:W-:Y:S02]  /*21370*/  IMAD.MOV.U32 R5, RZ, RZ, R20 ;  /* 0x000000ffff057224 */ /* 0x000fe400078e0014 */
.L_x_73961:
[----:B------:R-:W-:Y:S05]  /*21380*/  BSYNC B1 ;  /* 0x0000000000017941 */ /* 0x000fea0003800000 */
.L_x_73959:
        /* <DEDUP_REMOVED lines=9> */
.L_x_73963:
[----:B------:R-:W-:Y:S02]  /*21420*/  IMAD.MOV.U32 R23, RZ, RZ, R6 ;  /* 0x000000ffff177224 */ /* 0x000fe400078e0006 */
[----:B------:R-:W-:Y:S01]  /*21430*/  IMAD.MOV.U32 R20, RZ, RZ, R4 ;  /* 0x000000ffff147224 */ /* 0x000fe200078e0004 */
[----:B------:R-:W-:Y:S01]  /*21440*/  MOV R4, R21 ;  /* 0x0000001500047202 */ /* 0x000fe20000000f00 */
[----:B------:R-:W-:Y:S02]  /*21450*/  IMAD.MOV.U32 R6, RZ, RZ, R26 ;  /* 0x000000ffff067224 */ /* 0x000fe400078e001a */
.L_x_73964:
[----:B------:R-:W-:Y:S05]  /*21460*/  BSYNC B1 ;  /* 0x0000000000017941 */ /* 0x000fea0003800000 */
.L_x_73962:
        /* <DEDUP_REMOVED lines=9> */
.L_x_73966:
[----:B------:R-:W-:Y:S02]  /*21500*/  IMAD.MOV.U32 R21, RZ, RZ, R23 ;  /* 0x000000ffff157224 */ /* 0x000fe400078e0017 */
[----:B------:R-:W-:Y:S02]  /*21510*/  IMAD.MOV.U32 R22, RZ, RZ, R20 ;  /* 0x000000ffff167224 */ /* 0x000fe400078e0014 */
[----:B------:R-:W-:Y:S02]  /*21520*/  IMAD.MOV.U32 R23, RZ, RZ, R38 ;  /* 0x000000ffff177224 */ /* 0x000fe400078e0026 */
[----:B------:R-:W-:Y:S02]  /*21530*/  IMAD.MOV.U32 R20, RZ, RZ, R31 ;  /* 0x000000ffff147224 */ /* 0x000fe400078e001f */
.L_x_73967:
[----:B------:R-:W-:Y:S05]  /*21540*/  BSYNC B1 ;  /* 0x0000000000017941 */ /* 0x000fea0003800000 */
.L_x_73965:
        /* <DEDUP_REMOVED lines=9> */
.L_x_73969:
[----:B------:R-:W-:Y:S02]  /*215e0*/  IMAD.MOV.U32 R32, RZ, RZ, R21 ;  /* 0x000000ffff207224 */ /* 0x000fe400078e0015 */
[----:B------:R-:W-:Y:S02]  /*215f0*/  IMAD.MOV.U32 R26, RZ, RZ, R22 ;  /* 0x000000ffff1a7224 */ /* 0x000fe400078e0016 */
[----:B------:R-:W-:Y:S02]  /*21600*/  IMAD.MOV.U32 R21, RZ, RZ, R36 ;  /* 0x000000ffff157224 */ /* 0x000fe400078e0024 */
[----:B------:R-:W-:Y:S02]  /*21610*/  IMAD.MOV.U32 R22, RZ, RZ, R37 ;  /* 0x000000ffff167224 */ /* 0x000fe400078e0025 */
.L_x_73970:
[----:B------:R-:W-:Y:S05]  /*21620*/  BSYNC B1 ;  /* 0x0000000000017941 */ /* 0x000fea0003800000 */
.L_x_73968:
        /* <DEDUP_REMOVED lines=9> */
.L_x_73972:
[----:B------:R-:W-:Y:S01]  /*216c0*/  IMAD.MOV.U32 R36, RZ, RZ, R32 ;  /* 0x000000ffff247224 */ /* 0x000fe200078e0020 */
[----:B------:R-:W-:Y:S01]  /*216d0*/  MOV R34, R26 ;  /* 0x0000001a00227202 */ /* 0x000fe20000000f00 */
[----:B------:R-:W-:Y:S02]  /*216e0*/  IMAD.MOV.U32 R32, RZ, RZ, R39 ;  /* 0x000000ffff207224 */ /* 0x000fe400078e0027 */
[----:B------:R-:W-:Y:S02]  /*216f0*/  IMAD.MOV.U32 R26, RZ, RZ, R35 ;  /* 0x000000ffff1a7224 */ /* 0x000fe400078e0023 */
.L_x_73973:
[----:B------:R-:W-:Y:S05]  /*21700*/  BSYNC B1 ;  /* 0x0000000000017941 */ /* 0x000fea0003800000 */
.L_x_73971:
        /* <DEDUP_REMOVED lines=9> */
.L_x_73975:
[----:B------:R-:W-:Y:S02]  /*217a0*/  IMAD.MOV.U32 R31, RZ, RZ, R36 ;  /* 0x000000ffff1f7224 */ /* 0x000fe400078e0024 */
[----:B------:R-:W-:Y:S01]  /*217b0*/  IMAD.MOV.U32 R27, RZ, RZ, R34 ;  /* 0x000000ffff1b7224 */ /* 0x000fe200078e0022 */
[----:B------:R-:W-:Y:S01]  /*217c0*/  MOV R34, R33 ;  /* 0x0000002100227202 */ /* 0x000fe20000000f00 */
[----:B------:R-:W-:Y:S02]  /*217d0*/  IMAD.MOV.U32 R36, RZ, RZ, R41 ;  /* 0x000000ffff247224 */ /* 0x000fe400078e0029 */
.L_x_73976:
[----:B------:R-:W-:Y:S05]  /*217e0*/  BSYNC B1 ;  /* 0x0000000000017941 */ /* 0x000fea0003800000 */
.L_x_73974:
        /* <DEDUP_REMOVED lines=9> */
.L_x_73978:
[----:B------:R-:W-:Y:S02]  /*21880*/  IMAD.MOV.U32 R35, RZ, RZ, R31 ;  /* 0x000000ffff237224 */ /* 0x000fe400078e001f */
[----:B------:R-:W-:Y:S02]  /*21890*/  IMAD.MOV.U32 R33, RZ, RZ, R27 ;  /* 0x000000ffff217224 */ /* 0x000fe400078e001b */
[----:B------:R-:W-:Y:S02]  /*218a0*/  IMAD.MOV.U32 R31, RZ, RZ, R30 ;  /* 0x000000ffff1f7224 */ /* 0x000fe400078e001e */
[----:B------:R-:W-:Y:S02]  /*218b0*/  IMAD.MOV.U32 R27, RZ, RZ, R28 ;  /* 0x000000ffff1b7224 */ /* 0x000fe400078e001c */
.L_x_73979:
[----:B------:R-:W-:Y:S05]  /*218c0*/  BSYNC B1 ;  /* 0x0000000000017941 */ /* 0x000fea0003800000 */
.L_x_73977:
        /* <DEDUP_REMOVED lines=16> */
.L_x_73981:
[----:B------:R-:W-:Y:S02]  /*219d0*/  IMAD.MOV.U32 R12, RZ, RZ, R3 ;  /* 0x000000ffff0c7224 */ /* 0x000fe400078e0003 */
[----:B------:R-:W-:Y:S02]  /*219e0*/  IMAD.MOV.U32 R8, RZ, RZ, R5 ;  /* 0x000000ffff087224 */ /* 0x000fe400078e0005 */
[----:B------:R-:W-:Y:S02]  /*219f0*/  IMAD.MOV.U32 R3, RZ, RZ, R6 ;  /* 0x000000ffff037224 */ /* 0x000fe400078e0006 */
[----:B------:R-:W-:Y:S02]  /*21a00*/  IMAD.MOV.U32 R5, RZ, RZ, R4 ;  /* 0x000000ffff057224 */ /* 0x000fe400078e0004 */
.L_x_73982:
[----:B------:R-:W-:Y:S05]  /*21a10*/  BSYNC B1 ;  /* 0x0000000000017941 */ /* 0x000fea0003800000 */
.L_x_73980:
        /* <DEDUP_REMOVED lines=9> */
.L_x_73984:
[----:B------:R-:W-:Y:S02]  /*21ab0*/  IMAD.MOV.U32 R4, RZ, RZ, R12 ;  /* 0x000000ffff047224 */ /* 0x000fe400078e000c */
[----:B------:R-:W-:Y:S02]  /*21ac0*/  IMAD.MOV.U32 R37, RZ, RZ, R8 ;  /* 0x000000ffff257224 */ /* 0x000fe400078e0008 */
[----:B------:R-:W-:Y:S02]  /*21ad0*/  IMAD.MOV.U32 R12, RZ, RZ, R23 ;  /* 0x000000ffff0c7224 */ /* 0x000fe400078e0017 */
[----:B------:R-:W-:Y:S02]  /*21ae0*/  IMAD.MOV.U32 R8, RZ, RZ, R20 ;  /* 0x000000ffff087224 */ /* 0x000fe400078e0014 */
.L_x_73985:
[----:B------:R-:W-:Y:S05]  /*21af0*/  BSYNC B1 ;  /* 0x0000000000017941 */ /* 0x000fea0003800000 */
.L_x_73983:
        /* <DEDUP_REMOVED lines=9> */
.L_x_73987:
[----:B------:R-:W-:Y:S01]  /*21b90*/  IMAD.MOV.U32 R39, RZ, RZ, R4 ;  /* 0x000000ffff277224 */ /* 0x000fe200078e0004 */
[----:B------:R-:W-:Y:S01]  /*21ba0*/  MOV R23, R37 ;  /* 0x0000002500177202 */ /* 0x000fe20000000f00 */
[----:B------:R-:W-:Y:S02]  /*21bb0*/  IMAD.MOV.U32 R4, RZ, RZ, R21 ;  /* 0x000000ffff047224 */ /* 0x000fe400078e0015 */
[----:B------:R-:W-:Y:S02]  /*21bc0*/  IMAD.MOV.U32 R37, RZ, RZ, R22 ;  /* 0x000000ffff257224 */ /* 0x000fe400078e0016 */
.L_x_73988:
[----:B------:R-:W-:Y:S05]  /*21bd0*/  BSYNC B1 ;  /* 0x0000000000017941 */ /* 0x000fea0003800000 */
.L_x_73986:
        /* <DEDUP_REMOVED lines=9> */
.L_x_73990:
[----:B------:R-:W-:Y:S02]  /*21c70*/  IMAD.MOV.U32 R41, RZ, RZ, R39 ;  /* 0x000000ffff297224 */ /* 0x000fe400078e0027 */
[----:B------:R-:W-:Y:S01]  /*21c80*/  IMAD.MOV.U32 R21, RZ, RZ, R23 ;  /* 0x000000ffff157224 */ /* 0x000fe200078e0017 */
[----:B------:R-:W-:Y:S01]  /*21c90*/  MOV R23, R26 ;  /* 0x0000001a00177202 */ /* 0x000fe20000000f00 */
[----:B------:R-:W-:Y:S02]  /*21ca0*/  IMAD.MOV.U32 R39, RZ, RZ, R32 ;  /* 0x000000ffff277224 */ /* 0x000fe400078e0020 */
.L_x_73991:
[----:B------:R-:W-:Y:S05]  /*21cb0*/  BSYNC B1 ;  /* 0x0000000000017941 */ /* 0x000fea0003800000 */
.L_x_73989:
        /* <DEDUP_REMOVED lines=9> */
.L_x_73993:
[----:B------:R-:W-:Y:S02]  /*21d50*/  IMAD.MOV.U32 R20, RZ, RZ, R41 ;  /* 0x000000ffff147224 */ /* 0x000fe400078e0029 */
[----:B------:R-:W-:Y:S02]  /*21d60*/  IMAD.MOV.U32 R6, RZ, RZ, R21 ;  /* 0x000000ffff067224 */ /* 0x000fe400078e0015 */
[----:B------:R-:W-:Y:S02]  /*21d70*/  IMAD.MOV.U32 R41, RZ, RZ, R36 ;  /* 0x000000ffff297224 */ /* 0x000fe400078e0024 */
[----:B------:R-:W-:Y:S02]  /*21d80*/  IMAD.MOV.U32 R21, RZ, RZ, R34 ;  /* 0x000000ffff157224 */ /* 0x000fe400078e0022 */
.L_x_73994:
[----:B------:R-:W-:Y:S05]  /*21d90*/  BSYNC B1 ;  /* 0x0000000000017941 */ /* 0x000fea0003800000 */
.L_x_73992:
        /* <DEDUP_REMOVED lines=9> */
.L_x_73996:
[----:B------:R-:W-:Y:S02]  /*21e30*/  IMAD.MOV.U32 R26, RZ, RZ, R20 ;  /* 0x000000ffff1a7224 */ /* 0x000fe400078e0014 */
[----:B------:R-:W-:Y:S02]  /*21e40*/  IMAD.MOV.U32 R22, RZ, RZ, R6 ;  /* 0x000000ffff167224 */ /* 0x000fe400078e0006 */
[----:B------:R-:W-:Y:S02]  /*21e50*/  IMAD.MOV.U32 R20, RZ, RZ, R31 ;  /* 0x000000ffff147224 */ /* 0x000fe400078e001f */
[----:B------:R-:W-:Y:S02]  /*21e60*/  IMAD.MOV.U32 R6, RZ, RZ, R27 ;  /* 0x000000ffff067224 */ /* 0x000fe400078e001b */
.L_x_73997:
[----:B------:R-:W-:Y:S05]  /*21e70*/  BSYNC B1 ;  /* 0x0000000000017941 */ /* 0x000fea0003800000 */
.L_x_73995:
        /* <DEDUP_REMOVED lines=9> */
.L_x_73999:
[----:B------:R-:W-:Y:S01]  /*21f10*/  IMAD.MOV.U32 R28, RZ, RZ, R26 ;  /* 0x000000ffff1c7224 */ /* 0x000fe200078e001a */
[----:B------:R-:W-:Y:S01]  /*21f20*/  MOV R27, R22 ;  /* 0x00000016001b7202 */ /* 0x000fe20000000f00 */
[----:B------:R-:W-:Y:S02]  /*21f30*/  IMAD.MOV.U32 R26, RZ, RZ, R35 ;  /* 0x000000ffff1a7224 */ /* 0x000fe400078e0023 */
[----:B------:R-:W-:Y:S02]  /*21f40*/  IMAD.MOV.U32 R22, RZ, RZ, R33 ;  /* 0x000000ffff167224 */ /* 0x000fe400078e0021 */
.L_x_74000:
[----:B------:R-:W-:Y:S05]  /*21f50*/  BSYNC B1 ;  /* 0x0000000000017941 */ /* 0x000fea0003800000 */
.L_x_73998:
        /* <DEDUP_REMOVED lines=16> */
.L_x_74002:
[----:B------:R-:W-:Y:S01]  /*22060*/  IMAD.MOV.U32 R9, RZ, RZ, R3 ;  /* 0x000000ffff097224 */ /* 0x000fe200078e0003 */
[----:B------:R-:W-:Y:S01]  /*22070*/  MOV R30, R5 ;  /* 0x00000005001e7202 */ /* 0x000fe20000000f00 */
[----:B------:R-:W-:Y:S02]  /*22080*/  IMAD.MOV.U32 R3, RZ, RZ, R12 ;  /* 0x000000ffff037224 */ /* 0x000fe400078e000c */
[----:B------:R-:W-:Y:S02]  /*22090*/  IMAD.MOV.U32 R5, RZ, RZ, R8 ;  /* 0x000000ffff057224 */ /* 0x000fe400078e0008 */
.L_x_74003:
[----:B------:R-:W-:Y:S05]  /*220a0*/  BSYNC B1 ;  /* 0x0000000000017941 */ /* 0x000fea0003800000 */
.L_x_74001:
        /* <DEDUP_REMOVED lines=9> */
.L_x_74005:
[----:B------:R-:W-:Y:S02]  /*22140*/  IMAD.MOV.U32 R12, RZ, RZ, R9 ;  /* 0x000000ffff0c7224 */ /* 0x000fe400078e0009 */
[----:B------:R-:W-:Y:S01]  /*22150*/  IMAD.MOV.U32 R8, RZ, RZ, R30 ;  /* 0x000000ffff087224 */ /* 0x000fe200078e001e */
[----:B------:R-:W-:Y:S01]  /*22160*/  MOV R30, R37 ;  /* 0x00000025001e7202 */ /* 0x000fe20000000f00 */
[----:B------:R-:W-:Y:S02]  /*22170*/  IMAD.MOV.U32 R9, RZ, RZ, R4 ;  /* 0x000000ffff097224 */ /* 0x000fe400078e0004 */
.L_x_74006:
[----:B------:R-:W-:Y:S05]  /*22180*/  BSYNC B1 ;  /* 0x0000000000017941 */ /* 0x000fea0003800000 */
.L_x_74004:
        /* <DEDUP_REMOVED lines=9> */
.L_x_74008:
[----:B------:R-:W-:Y:S02]  /*22220*/  IMAD.MOV.U32 R32, RZ, RZ, R12 ;  /* 0x000000ffff207224 */ /* 0x000fe400078e000c */
[----:B------:R-:W-:Y:S02]  /*22230*/  IMAD.MOV.U32 R4, RZ, RZ, R8 ;  /* 0x000000ffff047224 */ /* 0x000fe400078e0008 */
[----:B------:R-:W-:Y:S02]  /*22240*/  IMAD.MOV.U32 R12, RZ, RZ, R39 ;  /* 0x000000ffff0c7224 */ /* 0x000fe400078e0027 */
[----:B------:R-:W-:Y:S02]  /*22250*/  IMAD.MOV.U32 R8, RZ, RZ, R23 ;  /* 0x000000ffff087224 */ /* 0x000fe400078e0017 */
.L_x_74009:
[----:B------:R-:W-:Y:S05]  /*22260*/  BSYNC B1 ;  /* 0x0000000000017941 */ /* 0x000fea0003800000 */
.L_x_74007:
        /* <DEDUP_REMOVED lines=9> */
.L_x_74011:
[----:B------:R-:W-:Y:S02]  /*22300*/  IMAD.MOV.U32 R23, RZ, RZ, R32 ;  /* 0x000000ffff177224 */ /* 0x000fe400078e0020 */
[----:B------:R-:W-:Y:S02]  /*22310*/  IMAD.MOV.U32 R13, RZ, RZ, R4 ;  /* 0x000000ffff0d7224 */ /* 0x000fe400078e0004 */
[----:B------:R-:W-:Y:S02]  /*22320*/  IMAD.MOV.U32 R32, RZ, RZ, R41 ;  /* 0x000000ffff207224 */ /* 0x000fe400078e0029 */
[----:B------:R-:W-:Y:S02]  /*22330*/  IMAD.MOV.U32 R4, RZ, RZ, R21 ;  /* 0x000000ffff047224 */ /* 0x000fe400078e0015 */
.L_x_74012:
[----:B------:R-:W-:Y:S05]  /*22340*/  BSYNC B1 ;  /* 0x0000000000017941 */ /* 0x000fea0003800000 */
.L_x_74010:
        /* <DEDUP_REMOVED lines=9> */
.L_x_74014:
[----:B------:R-:W-:Y:S01]  /*223e0*/  IMAD.MOV.U32 R31, RZ, RZ, R23 ;  /* 0x000000ffff1f7224 */ /* 0x000fe200078e0017 */
[----:B------:R-:W-:Y:S01]  /*223f0*/  MOV R21, R13 ;  /* 0x0000000d00157202 */ /* 0x000fe20000000f00 */
[----:B------:R-:W-:Y:S02]  /*22400*/  IMAD.MOV.U32 R23, RZ, RZ, R20 ;  /* 0x000000ffff177224 */ /* 0x000fe400078e0014 */
[----:B------:R-:W-:Y:S02]  /*22410*/  IMAD.MOV.U32 R13, RZ, RZ, R6 ;  /* 0x000000ffff0d7224 */ /* 0x000fe400078e0006 */
.L_x_74015:
[----:B------:R-:W-:Y:S05]  /*22420*/  BSYNC B1 ;  /* 0x0000000000017941 */ /* 0x000fea0003800000 */
.L_x_74013:
        /* <DEDUP_REMOVED lines=9> */
.L_x_74017:
[----:B------:R-:W-:Y:S02]  /*224c0*/  IMAD.MOV.U32 R33, RZ, RZ, R31 ;  /* 0x000000ffff217224 */ /* 0x000fe400078e001f */
[----:B------:R-:W-:Y:S01]  /*224d0*/  IMAD.MOV.U32 R6, RZ, RZ, R21 ;  /* 0x000000ffff067224 */ /* 0x000fe200078e0015 */
[----:B------:R-:W-:Y:S01]  /*224e0*/  MOV R21, R22 ;  /* 0x0000001600157202 */ /* 0x000fe20000000f00 */
[----:B------:R-:W-:Y:S02]  /*224f0*/  IMAD.MOV.U32 R31, RZ, RZ, R26 ;  /* 0x000000ffff1f7224 */ /* 0x000fe400078e001a */
.L_x_74018:
[----:B------:R-:W-:Y:S05]  /*22500*/  BSYNC B1 ;  /* 0x0000000000017941 */ /* 0x000fea0003800000 */
.L_x_74016:
        /* <DEDUP_REMOVED lines=9> */
.L_x_74020:
[----:B------:R-:W-:Y:S02]  /*225a0*/  IMAD.MOV.U32 R22, RZ, RZ, R33 ;  /* 0x000000ffff167224 */ /* 0x000fe400078e0021 */
[----:B------:R-:W-:Y:S02]  /*225b0*/  IMAD.MOV.U32 R20, RZ, RZ, R6 ;  /* 0x000000ffff147224 */ /* 0x000fe400078e0006 */
[----:B------:R-:W-:Y:S02]  /*225c0*/  IMAD.MOV.U32 R33, RZ, RZ, R28 ;  /* 0x000000ffff217224 */ /* 0x000fe400078e001c */
[----:B------:R-:W-:Y:S02]  /*225d0*/  IMAD.MOV.U32 R6, RZ, RZ, R27 ;  /* 0x000000ffff067224 */ /* 0x000fe400078e001b */
.L_x_74021:
[----:B------:R-:W-:Y:S05]  /*225e0*/  BSYNC B1 ;  /* 0x0000000000017941 */ /* 0x000fea0003800000 */
.L_x_74019:
        /* <DEDUP_REMOVED lines=16> */
.L_x_74023:
[----:B------:R-:W-:Y:S02]  /*226f0*/  IMAD.MOV.U32 R14, RZ, RZ, R3 ;  /* 0x000000ffff0e7224 */ /* 0x000fe400078e0003 */
[----:B------:R-:W-:Y:S02]  /*22700*/  IMAD.MOV.U32 R10, RZ, RZ, R5 ;  /* 0x000000ffff0a7224 */ /* 0x000fe400078e0005 */
[----:B------:R-:W-:Y:S02]  /*22710*/  IMAD.MOV.U32 R3, RZ, RZ, R9 ;  /* 0x000000ffff037224 */ /* 0x000fe400078e0009 */
[----:B------:R-:W-:Y:S02]  /*22720*/  IMAD.MOV.U32 R5, RZ, RZ, R30 ;  /* 0x000000ffff057224 */ /* 0x000fe400078e001e */
.L_x_74024:
[----:B------:R-:W-:Y:S05]  /*22730*/  BSYNC B1 ;  /* 0x0000000000017941 */ /* 0x000fea0003800000 */
.L_x_74022:
        /* <DEDUP_REMOVED lines=9> */
.L_x_74026:
[----:B------:R-:W-:Y:S02]  /*227d0*/  IMAD.MOV.U32 R27, RZ, RZ, R14 ;  /* 0x000000ffff1b7224 */ /* 0x000fe400078e000e */
[----:B------:R-:W-:Y:S02]  /*227e0*/  IMAD.MOV.U32 R9, RZ, RZ, R10 ;  /* 0x000000ffff097224 */ /* 0x000fe400078e000a */
[----:B------:R-:W-:Y:S02]  /*227f0*/  IMAD.MOV.U32 R14, RZ, RZ, R12 ;  /* 0x000000ffff0e7224 */ /* 0x000fe400078e000c */
[----:B------:R-:W-:Y:S02]  /*22800*/  IMAD.MOV.U32 R10, RZ, RZ, R8 ;  /* 0x000000ffff0a7224 */ /* 0x000fe400078e0008 */
.L_x_74027:
[----:B------:R-:W-:Y:S05]  /*22810*/  BSYNC B1 ;  /* 0x0000000000017941 */ /* 0x000fea0003800000 */
.L_x_74025:
        /* <DEDUP_REMOVED lines=9> */
.L_x_74029:
[----:B------:R-:W-:Y:S01]  /*228b0*/  IMAD.MOV.U32 R12, RZ, RZ, R27 ;  /* 0x000000ffff0c7224 */ /* 0x000fe200078e001b */
[----:B------:R-:W-:Y:S01]  /*228c0*/  MOV R8, R9 ;  /* 0x0000000900087202 */ /* 0x000fe20000000f00 */
[----:B------:R-:W-:Y:S02]  /*228d0*/  IMAD.MOV.U32 R27, RZ, RZ, R32 ;  /* 0x000000ffff1b7224 */ /* 0x000fe400078e0020 */
[----:B------:R-:W-:Y:S02]  /*228e0*/  IMAD.MOV.U32 R9, RZ, RZ, R4 ;  /* 0x000000ffff097224 */ /* 0x000fe400078e0004 */
.L_x_74030:
[----:B------:R-:W-:Y:S05]  /*228f0*/  BSYNC B1 ;  /* 0x0000000000017941 */ /* 0x000fea0003800000 */
.L_x_74028:
        /* <DEDUP_REMOVED lines=9> */
.L_x_74032:
[----:B------:R-:W-:Y:S02]  /*22990*/  IMAD.MOV.U32 R26, RZ, RZ, R12 ;  /* 0x000000ffff1a7224 */ /* 0x000fe400078e000c */
[----:B------:R-:W-:Y:S01]  /*229a0*/  IMAD.MOV.U32 R4, RZ, RZ, R8 ;  /* 0x000000ffff047224 */ /* 0x000fe200078e0008 */
[----:B------:R-:W-:Y:S01]  /*229b0*/  MOV R8, R13 ;  /* 0x0000000d00087202 */ /* 0x000fe20000000f00 */
[----:B------:R-:W-:Y:S02]  /*229c0*/  IMAD.MOV.U32 R12, RZ, RZ, R23 ;  /* 0x000000ffff0c7224 */ /* 0x000fe400078e0017 */
.L_x_74033:
[----:B------:R-:W-:Y:S05]  /*229d0*/  BSYNC B1 ;  /* 0x0000000000017941 */ /* 0x000fea0003800000 */
.L_x_74031:
        /* <DEDUP_REMOVED lines=9> */
.L_x_74035:
[----:B------:R-:W-:Y:S02]  /*22a70*/  IMAD.MOV.U32 R28, RZ, RZ, R26 ;  /* 0x000000ffff1c7224 */ /* 0x000fe400078e001a */
[----:B------:R-:W-:Y:S02]  /*22a80*/  IMAD.MOV.U32 R13, RZ, RZ, R4 ;  /* 0x000000ffff0d7224 */ /* 0x000fe400078e0004 */
[----:B------:R-:W-:Y:S02]  /*22a90*/  IMAD.MOV.U32 R26, RZ, RZ, R31 ;  /* 0x000000ffff1a7224 */ /* 0x000fe400078e001f */
[----:B------:R-:W-:Y:S02]  /*22aa0*/  IMAD.MOV.U32 R4, RZ, RZ, R21 ;  /* 0x000000ffff047224 */ /* 0x000fe400078e0015 */
.L_x_74036:
[----:B------:R-:W-:Y:S05]  /*22ab0*/  BSYNC B1 ;  /* 0x0000000000017941 */ /* 0x000fea0003800000 */
.L_x_74034:
        /* <DEDUP_REMOVED lines=9> */
.L_x_74038:
[----:B------:R-:W-:Y:S02]  /*22b50*/  IMAD.MOV.U32 R23, RZ, RZ, R28 ;  /* 0x000000ffff177224 */ /* 0x000fe400078e001c */
[----:B------:R-:W-:Y:S02]  /*22b60*/  IMAD.MOV.U32 R21, RZ, RZ, R13 ;  /* 0x000000ffff157224 */ /* 0x000fe400078e000d */
[----:B------:R-:W-:Y:S02]  /*22b70*/  IMAD.MOV.U32 R28, RZ, RZ, R33 ;  /* 0x000000ffff1c7224 */ /* 0x000fe400078e0021 */
[----:B------:R-:W-:Y:S02]  /*22b80*/  IMAD.MOV.U32 R13, RZ, RZ, R6 ;  /* 0x000000ffff0d7224 */ /* 0x000fe400078e0006 */
.L_x_74039:
[----:B------:R-:W-:Y:S05]  /*22b90*/  BSYNC B1 ;  /* 0x0000000000017941 */ /* 0x000fea0003800000 */
.L_x_74037:
        /* <DEDUP_REMOVED lines=9> */
.L_x_74041:
[----:B------:R-:W-:Y:S01]  /*22c30*/  IMAD.MOV.U32 R30, RZ, RZ, R23 ;  /* 0x000000ffff1e7224 */ /* 0x000fe200078e0017 */
[----:B------:R-:W-:Y:S01]  /*22c40*/  MOV R6, R21 ;  /* 0x0000001500067202 */ /* 0x000fe20000000f00 */
[----:B------:R-:W-:Y:S02]  /*22c50*/  IMAD.MOV.U32 R23, RZ, RZ, R22 ;  /* 0x000000ffff177224 */ /* 0x000fe400078e0016 */
[----:B------:R-:W-:Y:S02]  /*22c60*/  IMAD.MOV.U32 R21, RZ, RZ, R20 ;  /* 0x000000ffff157224 */ /* 0x000fe400078e0014 */
.L_x_74042:
[----:B------:R-:W-:Y:S05]  /*22c70*/  BSYNC B1 ;  /* 0x0000000000017941 */ /* 0x000fea0003800000 */
.L_x_74040:
        /* <DEDUP_REMOVED lines=16> */
.L_x_74044:
[----:B------:R-:W-:Y:S01]  /*22d80*/  IMAD.MOV.U32 R20, RZ, RZ, R3 ;  /* 0x000000ffff147224 */ /* 0x000fe200078e0003 */
[----:B------:R-:W-:Y:S01]  /*22d90*/  MOV R22, R5 ;  /* 0x0000000500167202 */ /* 0x000fe20000000f00 */
[----:B------:R-:W-:Y:S02]  /*22da0*/  IMAD.MOV.U32 R3, RZ, RZ, R14 ;  /* 0x000000ffff037224 */ /* 0x000fe400078e000e */
[----:B------:R-:W-:Y:S02]  /*22db0*/  IMAD.MOV.U32 R5, RZ, RZ, R10 ;  /* 0x000000ffff057224 */ /* 0x000fe400078e000a */
.L_x_74045:
[----:B------:R-:W-:Y:S05]  /*22dc0*/  BSYNC B1 ;  /* 0x0000000000017941 */ /* 0x000fea0003800000 */
.L_x_74043:
        /* <DEDUP_REMOVED lines=9> */
.L_x_74047:
[----:B------:R-:W-:Y:S02]  /*22e60*/  IMAD.MOV.U32 R11, RZ, RZ, R20 ;  /* 0x000000ffff0b7224 */ /* 0x000fe400078e0014 */
[----:B------:R-:W-:Y:S01]  /*22e70*/  IMAD.MOV.U32 R15, RZ, RZ, R22 ;  /* 0x000000ffff0f7224 */ /* 0x000fe200078e0016 */
[----:B------:R-:W-:Y:S01]  /*22e80*/  MOV R22, R9 ;  /* 0x0000000900167202 */ /* 0x000fe20000000f00 */
[----:B------:R-:W-:Y:S02]  /*22e90*/  IMAD.MOV.U32 R20, RZ, RZ, R27 ;  /* 0x000000ffff147224 */ /* 0x000fe400078e001b */
.L_x_74048:
[----:B------:R-:W-:Y:S05]  /*22ea0*/  BSYNC B1 ;  /* 0x0000000000017941 */ /* 0x000fea0003800000 */
.L_x_74046:
        /* <DEDUP_REMOVED lines=9> */
.L_x_74050:
[----:B------:R-:W-:Y:S02]  /*22f40*/  IMAD.MOV.U32 R9, RZ, RZ, R11 ;  /* 0x000000ffff097224 */ /* 0x000fe400078e000b */
[----:B------:R-:W-:Y:S02]  /*22f50*/  IMAD.MOV.U32 R27, RZ, RZ, R15 ;  /* 0x000000ffff1b7224 */ /* 0x000fe400078e000f */
[----:B------:R-:W-:Y:S02]  /*22f60*/  IMAD.MOV.U32 R11, RZ, RZ, R12 ;  /* 0x000000ffff0b7224 */ /* 0x000fe400078e000c */
[----:B------:R-:W-:Y:S02]  /*22f70*/  IMAD.MOV.U32 R15, RZ, RZ, R8 ;  /* 0x000000ffff0f7224 */ /* 0x000fe400078e0008 */
.L_x_74051:
[----:B------:R-:W-:Y:S05]  /*22f80*/  BSYNC B1 ;  /* 0x0000000000017941 */ /* 0x000fea0003800000 */
.L_x_74049:
        /* <DEDUP_REMOVED lines=9> */
.L_x_74053:
[----:B------:R-:W-:Y:S02]  /*23020*/  IMAD.MOV.U32 R31, RZ, RZ, R9 ;  /* 0x000000ffff1f7224 */ /* 0x000fe400078e0009 */
[----:B------:R-:W-:Y:S02]  /*23030*/  IMAD.MOV.U32 R8, RZ, RZ, R27 ;  /* 0x000000ffff087224 */ /* 0x000fe400078e001b */
[----:B------:R-:W-:Y:S02]  /*23040*/  IMAD.MOV.U32 R9, RZ, RZ, R26 ;  /* 0x000000ffff097224 */ /* 0x000fe400078e001a */
[----:B------:R-:W-:Y:S02]  /*23050*/  IMAD.MOV.U32 R27, RZ, RZ, R4 ;  /* 0x000000ffff1b7224 */ /* 0x000fe400078e0004 */
.L_x_74054:
[----:B------:R-:W-:Y:S05]  /*23060*/  BSYNC B1 ;  /* 0x0000000000017941 */ /* 0x000fea0003800000 */
.L_x_74052:
        /* <DEDUP_REMOVED lines=9> */
.L_x_74056:
[----:B------:R-:W-:Y:S01]  /*23100*/  IMAD.MOV.U32 R4, RZ, RZ, R31 ;  /* 0x000000ffff047224 */ /* 0x000fe200078e001f */
[----:B------:R-:W-:Y:S01]  /*23110*/  MOV R10, R8 ;  /* 0x00000008000a7202 */ /* 0x000fe20000000f00 */
[----:B------:R-:W-:Y:S02]  /*23120*/  IMAD.MOV.U32 R31, RZ, RZ, R28 ;  /* 0x000000ffff1f7224 */ /* 0x000fe400078e001c */
[----:B------:R-:W-:Y:S02]  /*23130*/  IMAD.MOV.U32 R8, RZ, RZ, R13 ;  /* 0x000000ffff087224 */ /* 0x000fe400078e000d */
.L_x_74057:
[----:B------:R-:W-:Y:S05]  /*23140*/  BSYNC B1 ;  /* 0x0000000000017941 */ /* 0x000fea0003800000 */
.L_x_74055:
        /* <DEDUP_REMOVED lines=9> */
.L_x_74059:
[----:B------:R-:W-:Y:S02]  /*231e0*/  IMAD.MOV.U32 R13, RZ, RZ, R4 ;  /* 0x000000ffff0d7224 */ /* 0x000fe400078e0004 */
[----:B------:R-:W-:Y:S01]  /*231f0*/  IMAD.MOV.U32 R33, RZ, RZ, R10 ;  /* 0x000000ffff217224 */ /* 0x000fe200078e000a */
[----:B------:R-:W-:Y:S01]  /*23200*/  MOV R10, R21 ;  /* 0x00000015000a7202 */ /* 0x000fe20000000f00 */
[----:B------:R-:W-:Y:S02]  /*23210*/  IMAD.MOV.U32 R4, RZ, RZ, R23 ;  /* 0x000000ffff047224 */ /* 0x000fe400078e0017 */
.L_x_74060:
[----:B------:R-:W-:Y:S05]  /*23220*/  BSYNC B1 ;  /* 0x0000000000017941 */ /* 0x000fea0003800000 */
.L_x_74058:
        /* <DEDUP_REMOVED lines=9> */
.L_x_74062:
[----:B------:R-:W-:Y:S02]  /*232c0*/  IMAD.MOV.U32 R12, RZ, RZ, R13 ;  /* 0x000000ffff0c7224 */ /* 0x000fe400078e000d */
[----:B------:R-:W-:Y:S02]  /*232d0*/  IMAD.MOV.U32 R14, RZ, RZ, R33 ;  /* 0x000000ffff0e7224 */ /* 0x000fe400078e0021 */
[----:B------:R-:W-:Y:S02]  /*232e0*/  IMAD.MOV.U32 R13, RZ, RZ, R30 ;  /* 0x000000ffff0d7224 */ /* 0x000fe400078e001e */
[----:B------:R-:W-:Y:S02]  /*232f0*/  IMAD.MOV.U32 R33, RZ, RZ, R6 ;  /* 0x000000ffff217224 */ /* 0x000fe400078e0006 */
.L_x_74063:
[----:B------:R-:W-:Y:S05]  /*23300*/  BSYNC B1 ;  /* 0x0000000000017941 */ /* 0x000fea0003800000 */
.L_x_74061:
        /* <DEDUP_REMOVED lines=16> */
.L_x_74065:
[----:B------:R-:W-:Y:S02]  /*23410*/  IMAD.MOV.U32 R6, RZ, RZ, R3 ;  /* 0x000000ffff067224 */ /* 0x000fe400078e0003 */
[----:B------:R-:W-:Y:S02]  /*23420*/  IMAD.MOV.U32 R16, RZ, RZ, R5 ;  /* 0x000000ffff107224 */ /* 0x000fe400078e0005 */
[----:B------:R-:W-:Y:S02]  /*23430*/  IMAD.MOV.U32 R3, RZ, RZ, R20 ;  /* 0x000000ffff037224 */ /* 0x000fe400078e0014 */
[----:B------:R-:W-:Y:S02]  /*23440*/  IMAD.MOV.U32 R5, RZ, RZ, R22 ;  /* 0x000000ffff057224 */ /* 0x000fe400078e0016 */
.L_x_74066:
[----:B------:R-:W-:Y:S05]  /*23450*/  BSYNC B1 ;  /* 0x0000000000017941 */ /* 0x000fea0003800000 */
.L_x_74064:
        /* <DEDUP_REMOVED lines=9> */
.L_x_74068:
[----:B------:R-:W-:Y:S02]  /*234f0*/  IMAD.MOV.U32 R20, RZ, RZ, R6 ;  /* 0x000000ffff147224 */ /* 0x000fe400078e0006 */
[----:B------:R-:W-:Y:S02]  /*23500*/  IMAD.MOV.U32 R21, RZ, RZ, R16 ;  /* 0x000000ffff157224 */ /* 0x000fe400078e0010 */
[----:B------:R-:W-:Y:S02]  /*23510*/  IMAD.MOV.U32 R6, RZ, RZ, R11 ;  /* 0x000000ffff067224 */ /* 0x000fe400078e000b */
[----:B------:R-:W-:Y:S02]  /*23520*/  IMAD.MOV.U32 R16, RZ, RZ, R15 ;  /* 0x000000ffff107224 */ /* 0x000fe400078e000f */
.L_x_74069:
[----:B------:R-:W-:Y:S05]  /*23530*/  BSYNC B1 ;  /* 0x0000000000017941 */ /* 0x000fea0003800000 */
.L_x_74067:
        /* <DEDUP_REMOVED lines=9> */
.L_x_74071:
[----:B------:R-:W-:Y:S01]  /*235d0*/  IMAD.MOV.U32 R22, RZ, RZ, R20 ;  /* 0x000000ffff167224 */ /* 0x000fe200078e0014 */
[----:B------:R-:W-:Y:S01]  /*235e0*/  MOV R11, R21 ;  /* 0x00000015000b7202 */ /* 0x000fe20000000f00 */
[----:B------:R-:W-:Y:S02]  /*235f0*/  IMAD.MOV.U32 R20, RZ, RZ, R9 ;  /* 0x000000ffff147224 */ /* 0x000fe400078e0009 */
[----:B------:R-:W-:Y:S02]  /*23600*/  IMAD.MOV.U32 R21, RZ, RZ, R27 ;  /* 0x000000ffff157224 */ /* 0x000fe400078e001b */
.L_x_74072:
[----:B------:R-:W-:Y:S05]  /*23610*/  BSYNC B1 ;  /* 0x0000000000017941 */ /* 0x000fea0003800000 */
.L_x_74070:
        /* <DEDUP_REMOVED lines=9> */
.L_x_74074:
[----:B------:R-:W-:Y:S02]  /*236b0*/  IMAD.MOV.U32 R9, RZ, RZ, R22 ;  /* 0x000000ffff097224 */ /* 0x000fe400078e0016 */
[----:B------:R-:W-:Y:S01]  /*236c0*/  IMAD.MOV.U32 R15, RZ, RZ, R11 ;  /* 0x000000ffff0f7224 */ /* 0x000fe200078e000b */
[----:B------:R-:W-:Y:S01]  /*236d0*/  MOV R11, R8 ;  /* 0x00000008000b7202 */ /* 0x000fe20000000f00 */
[----:B------:R-:W-:Y:S02]  /*236e0*/  IMAD.MOV.U32 R22, RZ, RZ, R31 ;  /* 0x000000ffff167224 */ /* 0x000fe400078e001f */
.L_x_74075:
[----:B------:R-:W-:Y:S05]  /*236f0*/  BSYNC B1 ;  /* 0x0000000000017941 */ /* 0x000fea0003800000 */
.L_x_74073:
        /* <DEDUP_REMOVED lines=9> */
.L_x_74077:
[----:B------:R-:W-:Y:S02]  /*23790*/  IMAD.MOV.U32 R8, RZ, RZ, R9 ;  /* 0x000000ffff087224 */ /* 0x000fe400078e0009 */
[----:B------:R-:W-:Y:S02]  /*237a0*/  IMAD.MOV.U32 R24, RZ, RZ, R15 ;  /* 0x000000ffff187224 */ /* 0x000fe400078e000f */
[----:B------:R-:W-:Y:S02]  /*237b0*/  IMAD.MOV.U32 R9, RZ, RZ, R4 ;  /* 0x000000ffff097224 */ /* 0x000fe400078e0004 */
[----:B------:R-:W-:Y:S02]  /*237c0*/  IMAD.MOV.U32 R15, RZ, RZ, R10 ;  /* 0x000000ffff0f7224 */ /* 0x000fe400078e000a */
.L_x_74078:
[----:B------:R-:W-:Y:S05]  /*237d0*/  BSYNC B1 ;  /* 0x0000000000017941 */ /* 0x000fea0003800000 */
.L_x_74076:
        /* <DEDUP_REMOVED lines=9> */
.L_x_74080:
[----:B------:R-:W-:Y:S02]  /*23870*/  IMAD.MOV.U32 R23, RZ, RZ, R8 ;  /* 0x000000ffff177224 */ /* 0x000fe400078e0008 */
[----:B------:R-:W-:Y:S02]  /*23880*/  IMAD.MOV.U32 R27, RZ, RZ, R24 ;  /* 0x000000ffff1b7224 */ /* 0x000fe400078e0018 */
[----:B------:R-:W-:Y:S02]  /*23890*/  IMAD.MOV.U32 R8, RZ, RZ, R13 ;  /* 0x000000ffff087224 */ /* 0x000fe400078e000d */
[----:B------:R-:W-:Y:S02]  /*238a0*/  IMAD.MOV.U32 R24, RZ, RZ, R33 ;  /* 0x000000ffff187224 */ /* 0x000fe400078e0021 */
.L_x_74081:
[----:B------:R-:W-:Y:S05]  /*238b0*/  BSYNC B1 ;  /* 0x0000000000017941 */ /* 0x000fea0003800000 */
.L_x_74079:
        /* <DEDUP_REMOVED lines=9> */
.L_x_74083:
[----:B------:R-:W-:Y:S01]  /*23950*/  IMAD.MOV.U32 R10, RZ, RZ, R23 ;  /* 0x000000ffff0a7224 */ /* 0x000fe200078e0017 */
[----:B------:R-:W-:Y:S01]  /*23960*/  MOV R13, R27 ;  /* 0x0000001b000d7202 */ /* 0x000fe20000000f00 */
[----:B------:R-:W-:Y:S02]  /*23970*/  IMAD.MOV.U32 R23, RZ, RZ, R12 ;  /* 0x000000ffff177224 */ /* 0x000fe400078e000c */
[----:B------:R-:W-:Y:S02]  /*23980*/  IMAD.MOV.U32 R27, RZ, RZ, R14 ;  /* 0x000000ffff1b7224 */ /* 0x000fe400078e000e */
.L_x_74084:
[----:B------:R-:W-:Y:S05]  /*23990*/  BSYNC B1 ;  /* 0x0000000000017941 */ /* 0x000fea0003800000 */
.L_x_74082:
        /* <DEDUP_REMOVED lines=16> */
.L_x_74086:
[----:B------:R-:W-:Y:S01]  /*23aa0*/  IMAD.MOV.U32 R32, RZ, RZ, R3 ;  /* 0x000000ffff207224 */ /* 0x000fe200078e0003 */
[----:B------:R-:W-:Y:S01]  /*23ab0*/  MOV R38, R5 ;  /* 0x0000000500267202 */ /* 0x000fe20000000f00 */
[----:B------:R-:W-:Y:S02]  /*23ac0*/  IMAD.MOV.U32 R3, RZ, RZ, R6 ;  /* 0x000000ffff037224 */ /* 0x000fe400078e0006 */
[----:B------:R-:W-:Y:S02]  /*23ad0*/  IMAD.MOV.U32 R5, RZ, RZ, R16 ;  /* 0x000000ffff057224 */ /* 0x000fe400078e0010 */
.L_x_74087:
[----:B------:R-:W-:Y:S05]  /*23ae0*/  BSYNC B1 ;  /* 0x0000000000017941 */ /* 0x000fea0003800000 */
.L_x_74085:
        /* <DEDUP_REMOVED lines=9> */
.L_x_74089:
[----:B------:R-:W-:Y:S02]  /*23b80*/  IMAD.MOV.U32 R41, RZ, RZ, R32 ;  /* 0x000000ffff297224 */ /* 0x000fe400078e0020 */
[----:B------:R-:W-:Y:S01]  /*23b90*/  IMAD.MOV.U32 R43, RZ, RZ, R38 ;  /* 0x000000ffff2b7224 */ /* 0x000fe200078e0026 */
[----:B------:R-:W-:Y:S01]  /*23ba0*/  MOV R38, R21 ;  /* 0x0000001500267202 */ /* 0x000fe20000000f00 */
[----:B------:R-:W-:Y:S02]  /*23bb0*/  IMAD.MOV.U32 R32, RZ, RZ, R20 ;  /* 0x000000ffff207224 */ /* 0x000fe400078e0014 */
.L_x_74090:
[----:B------:R-:W-:Y:S05]  /*23bc0*/  BSYNC B1 ;  /* 0x0000000000017941 */ /* 0x000fea0003800000 */
.L_x_74088:
        /* <DEDUP_REMOVED lines=9> */
.L_x_74092:
[----:B------:R-:W-:Y:S02]  /*23c60*/  IMAD.MOV.U32 R37, RZ, RZ, R41 ;  /* 0x000000ffff257224 */ /* 0x000fe400078e0029 */
[----:B------:R-:W-:Y:S02]  /*23c70*/  IMAD.MOV.U32 R39, RZ, RZ, R43 ;  /* 0x000000ffff277224 */ /* 0x000fe400078e002b */
[----:B------:R-:W-:Y:S02]  /*23c80*/  IMAD.MOV.U32 R41, RZ, RZ, R22 ;  /* 0x000000ffff297224 */ /* 0x000fe400078e0016 */
[----:B------:R-:W-:Y:S02]  /*23c90*/  IMAD.MOV.U32 R43, RZ, RZ, R11 ;  /* 0x000000ffff2b7224 */ /* 0x000fe400078e000b */
.L_x_74093:
[----:B------:R-:W-:Y:S05]  /*23ca0*/  BSYNC B1 ;  /* 0x0000000000017941 */ /* 0x000fea0003800000 */
.L_x_74091:
        /* <DEDUP_REMOVED lines=9> */
.L_x_74095:
[----:B------:R-:W-:Y:S02]  /*23d40*/  IMAD.MOV.U32 R33, RZ, RZ, R37 ;  /* 0x000000ffff217224 */ /* 0x000fe400078e0025 */
[----:B------:R-:W-:Y:S02]  /*23d50*/  IMAD.MOV.U32 R35, RZ, RZ, R39 ;  /* 0x000000ffff237224 */ /* 0x000fe400078e0027 */
[----:B------:R-:W-:Y:S02]  /*23d60*/  IMAD.MOV.U32 R37, RZ, RZ, R9 ;  /* 0x000000ffff257224 */ /* 0x000fe400078e0009 */
[----:B------:R-:W-:Y:S02]  /*23d70*/  IMAD.MOV.U32 R39, RZ, RZ, R15 ;  /* 0x000000ffff277224 */ /* 0x000fe400078e000f */
.L_x_74096:
[----:B------:R-:W-:Y:S05]  /*23d80*/  BSYNC B1 ;  /* 0x0000000000017941 */ /* 0x000fea0003800000 */
.L_x_74094:
        /* <DEDUP_REMOVED lines=9> */
.L_x_74098:
[----:B------:R-:W-:Y:S01]  /*23e20*/  IMAD.MOV.U32 R28, RZ, RZ, R33 ;  /* 0x000000ffff1c7224 */ /* 0x000fe200078e0021 */
[----:B------:R-:W-:Y:S01]  /*23e30*/  MOV R30, R35 ;  /* 0x00000023001e7202 */ /* 0x000fe20000000f00 */
[----:B------:R-:W-:Y:S02]  /*23e40*/  IMAD.MOV.U32 R33, RZ, RZ, R8 ;  /* 0x000000ffff217224 */ /* 0x000fe400078e0008 */
[----:B------:R-:W-:Y:S02]  /*23e50*/  IMAD.MOV.U32 R35, RZ, RZ, R24 ;  /* 0x000000ffff237224 */ /* 0x000fe400078e0018 */
.L_x_74099:
[----:B------:R-:W-:Y:S05]  /*23e60*/  BSYNC B1 ;  /* 0x0000000000017941 */ /* 0x000fea0003800000 */
.L_x_74097:
        /* <DEDUP_REMOVED lines=9> */
.L_x_74101:
[----:B------:R-:W-:Y:S02]  /*23f00*/  IMAD.MOV.U32 R17, RZ, RZ, R28 ;  /* 0x000000ffff117224 */ /* 0x000fe400078e001c */
[----:B------:R-:W-:Y:S01]  /*23f10*/  IMAD.MOV.U32 R16, RZ, RZ, R30 ;  /* 0x000000ffff107224 */ /* 0x000fe200078e001e */
[----:B------:R-:W-:Y:S01]  /*23f20*/  MOV R30, R27 ;  /* 0x0000001b001e7202 */ /* 0x000fe20000000f00 */
[----:B------:R-:W-:Y:S02]  /*23f30*/  IMAD.MOV.U32 R28, RZ, RZ, R23 ;  /* 0x000000ffff1c7224 */ /* 0x000fe400078e0017 */
.L_x_74102:
[----:B------:R-:W-:Y:S05]  /*23f40*/  BSYNC B1 ;  /* 0x0000000000017941 */ /* 0x000fea0003800000 */
.L_x_74100:
        /* <DEDUP_REMOVED lines=9> */
.L_x_74104:
[----:B------:R-:W-:Y:S02]  /*23fe0*/  IMAD.MOV.U32 R6, RZ, RZ, R17 ;  /* 0x000000ffff067224 */ /* 0x000fe400078e0011 */
[----:B------:R-:W-:Y:S02]  /*23ff0*/  IMAD.MOV.U32 R4, RZ, RZ, R16 ;  /* 0x000000ffff047224 */ /* 0x000fe400078e0010 */
[----:B------:R-:W-:Y:S02]  /*24000*/  IMAD.MOV.U32 R17, RZ, RZ, R10 ;  /* 0x000000ffff117224 */ /* 0x000fe400078e000a */
[----:B------:R-:W-:Y:S02]  /*24010*/  IMAD.MOV.U32 R16, RZ, RZ, R13 ;  /* 0x000000ffff107224 */ /* 0x000fe400078e000d */
.L_x_74105:
[----:B------:R-:W-:Y:S05]  /*24020*/  BSYNC B1 ;  /* 0x0000000000017941 */ /* 0x000fea0003800000 */
.L_x_74103:
        /* <DEDUP_REMOVED lines=30> */
.L_x_74107:
[----:B--23--:R-:W-:Y:S02]  /*24210*/  IMAD.MOV.U32 R36, RZ, RZ, R3 ;  /* 0x000000ffff247224 */ /* 0x00cfe400078e0003 */
[----:B------:R-:W-:Y:S02]  /*24220*/  IMAD.MOV.U32 R34, RZ, RZ, R5 ;  /* 0x000000ffff227224 */ /* 0x000fe400078e0005 */
[----:B------:R-:W-:Y:S02]  /*24230*/  IMAD.MOV.U32 R3, RZ, RZ, R32 ;  /* 0x000000ffff037224 */ /* 0x000fe400078e0020 */
[----:B------:R-:W-:Y:S02]  /*24240*/  IMAD.MOV.U32 R5, RZ, RZ, R38 ;  /* 0x000000ffff057224 */ /* 0x000fe400078e0026 */
.L_x_74108:
[----:B------:R-:W-:Y:S05]  /*24250*/  BSYNC B1 ;  /* 0x0000000000017941 */ /* 0x000fea0003800000 */
.L_x_74106:
        /* <DEDUP_REMOVED lines=9> */
.L_x_74110:
[----:B------:R-:W-:Y:S02]  /*242f0*/  IMAD.MOV.U32 R32, RZ, RZ, R36 ;  /* 0x000000ffff207224 */ /* 0x000fe400078e0024 */
[----:B------:R-:W-:Y:S02]  /*24300*/  IMAD.MOV.U32 R24, RZ, RZ, R34 ;  /* 0x000000ffff187224 */ /* 0x000fe400078e0022 */
[----:B------:R-:W-:Y:S02]  /*24310*/  IMAD.MOV.U32 R36, RZ, RZ, R41 ;  /* 0x000000ffff247224 */ /* 0x000fe400078e0029 */
[----:B------:R-:W-:Y:S02]  /*24320*/  IMAD.MOV.U32 R34, RZ, RZ, R43 ;  /* 0x000000ffff227224 */ /* 0x000fe400078e002b */
.L_x_74111:
[----:B------:R-:W-:Y:S05]  /*24330*/  BSYNC B1 ;  /* 0x0000000000017941 */ /* 0x000fea0003800000 */
.L_x_74109:
        /* <DEDUP_REMOVED lines=9> */
.L_x_74113:
[----:B------:R-:W-:Y:S01]  /*243d0*/  IMAD.MOV.U32 R20, RZ, RZ, R32 ;  /* 0x000000ffff147224 */ /* 0x000fe200078e0020 */
[----:B------:R-:W-:Y:S01]  /*243e0*/  MOV R18, R24 ;  /* 0x0000001800127202 */ /* 0x000fe20000000f00 */
[----:B------:R-:W-:Y:S02]  /*243f0*/  IMAD.MOV.U32 R32, RZ, RZ, R37 ;  /* 0x000000ffff207224 */ /* 0x000fe400078e0025 */
[----:B------:R-:W-:Y:S02]  /*24400*/  IMAD.MOV.U32 R24, RZ, RZ, R39 ;  /* 0x000000ffff187224 */ /* 0x000fe400078e0027 */
.L_x_74114:
[----:B------:R-:W-:Y:S05]  /*24410*/  BSYNC B1 ;  /* 0x0000000000017941 */ /* 0x000fea0003800000 */
.L_x_74112:
        /* <DEDUP_REMOVED lines=9> */
.L_x_74116:
[----:B------:R-:W-:Y:S02]  /*244b0*/  IMAD.MOV.U32 R29, RZ, RZ, R20 ;  /* 0x000000ffff1d7224 */ /* 0x000fe400078e0014 */
[----:B------:R-:W-:Y:S01]  /*244c0*/  IMAD.MOV.U32 R19, RZ, RZ, R18 ;  /* 0x000000ffff137224 */ /* 0x000fe200078e0012 */
[----:B------:R-:W-:Y:S01]  /*244d0*/  MOV R18, R35 ;  /* 0x0000002300127202 */ /* 0x000fe20000000f00 */
[----:B------:R-:W-:Y:S02]  /*244e0*/  IMAD.MOV.U32 R20, RZ, RZ, R33 ;  /* 0x000000ffff147224 */ /* 0x000fe400078e0021 */
.L_x_74117:
[----:B------:R-:W-:Y:S05]  /*244f0*/  BSYNC B1 ;  /* 0x0000000000017941 */ /* 0x000fea0003800000 */
.L_x_74115:
        /* <DEDUP_REMOVED lines=9> */
.L_x_74119:
[----:B------:R-:W-:Y:S02]  /*24590*/  IMAD.MOV.U32 R38, RZ, RZ, R29 ;  /* 0x000000ffff267224 */ /* 0x000fe400078e001d */
[----:B------:R-:W-:Y:S02]  /*245a0*/  IMAD.MOV.U32 R33, RZ, RZ, R19 ;  /* 0x000000ffff217224 */ /* 0x000fe400078e0013 */
[----:B------:R-:W-:Y:S02]  /*245b0*/  IMAD.MOV.U32 R29, RZ, RZ, R28 ;  /* 0x000000ffff1d7224 */ /* 0x000fe400078e001c */
[----:B------:R-:W-:Y:S02]  /*245c0*/  IMAD.MOV.U32 R19, RZ, RZ, R30 ;  /* 0x000000ffff137224 */ /* 0x000fe400078e001e */
.L_x_74120:
[----:B------:R-:W-:Y:S05]  /*245d0*/  BSYNC B1 ;  /* 0x0000000000017941 */ /* 0x000fea0003800000 */
.L_x_74118:
        /* <DEDUP_REMOVED lines=9> */
.L_x_74122:
[----:B------:R-:W-:Y:S02]  /*24670*/  IMAD.MOV.U32 R37, RZ, RZ, R38 ;  /* 0x000000ffff257224 */ /* 0x000fe400078e0026 */
[----:B------:R-:W-:Y:S02]  /*24680*/  IMAD.MOV.U32 R35, RZ, RZ, R33 ;  /* 0x000000ffff237224 */ /* 0x000fe400078e0021 */
[----:B------:R-:W-:Y:S02]  /*24690*/  IMAD.MOV.U32 R38, RZ, RZ, R17 ;  /* 0x000000ffff267224 */ /* 0x000fe400078e0011 */
[----:B------:R-:W-:Y:S02]  /*246a0*/  IMAD.MOV.U32 R33, RZ, RZ, R16 ;  /* 0x000000ffff217224 */ /* 0x000fe400078e0010 */
.L_x_74123:
[----:B------:R-:W-:Y:S05]  /*246b0*/  BSYNC B1 ;  /* 0x0000000000017941 */ /* 0x000fea0003800000 */
.L_x_74121:
        /* <DEDUP_REMOVED lines=9> */
.L_x_74125:
[----:B------:R-:W-:Y:S01]  /*24750*/  IMAD.MOV.U32 R17, RZ, RZ, R37 ;  /* 0x000000ffff117224 */ /* 0x000fe200078e0025 */
[----:B------:R-:W-:Y:S01]  /*24760*/  MOV R16, R35 ;  /* 0x0000002300107202 */ /* 0x000fe20000000f00 */
[----:B------:R-:W-:Y:S02]  /*24770*/  IMAD.MOV.U32 R37, RZ, RZ, R6 ;  /* 0x000000ffff257224 */ /* 0x000fe400078e0006 */
[----:B------:R-:W-:Y:S02]  /*24780*/  IMAD.MOV.U32 R35, RZ, RZ, R4 ;  /* 0x000000ffff237224 */ /* 0x000fe400078e0004 */
.L_x_74126:
[----:B------:R-:W-:Y:S05]  /*24790*/  BSYNC B1 ;  /* 0x0000000000017941 */ /* 0x000fea0003800000 */
.L_x_74124:
        /* <DEDUP_REMOVED lines=16> */
.L_x_74128:
[----:B------:R-:W-:Y:S01]  /*248a0*/  IMAD.MOV.U32 R6, RZ, RZ, R3 ;  /* 0x000000ffff067224 */ /* 0x000fe200078e0003 */
[----:B------:R-:W-:Y:S01]  /*248b0*/  MOV R4, R5 ;  /* 0x0000000500047202 */ /* 0x000fe20000000f00 */
[----:B------:R-:W-:Y:S02]  /*248c0*/  IMAD.MOV.U32 R3, RZ, RZ, R36 ;  /* 0x000000ffff037224 */ /* 0x000fe400078e0024 */
[----:B------:R-:W-:Y:S02]  /*248d0*/  IMAD.MOV.U32 R5, RZ, RZ, R34 ;  /* 0x000000ffff057224 */ /* 0x000fe400078e0022 */
.L_x_74129:
[----:B------:R-:W-:Y:S05]  /*248e0*/  BSYNC B1 ;  /* 0x0000000000017941 */ /* 0x000fea0003800000 */
.L_x_74127:
        /* <DEDUP_REMOVED lines=9> */
.L_x_74131:
[----:B------:R-:W-:Y:S02]  /*24980*/  IMAD.MOV.U32 R25, RZ, RZ, R6 ;  /* 0x000000ffff197224 */ /* 0x000fe400078e0006 */
[----:B------:R-:W-:Y:S01]  /*24990*/  IMAD.MOV.U32 R21, RZ, RZ, R4 ;  /* 0x000000ffff157224 */ /* 0x000fe200078e0004 */
[----:B------:R-:W-:Y:S01]  /*249a0*/  MOV R4, R24 ;  /* 0x0000001800047202 */ /* 0x000fe20000000f00 */
[----:B------:R-:W-:Y:S02]  /*249b0*/  IMAD.MOV.U32 R6, RZ, RZ, R32 ;  /* 0x000000ffff067224 */ /* 0x000fe400078e0020 */
.L_x_74132:
[----:B------:R-:W-:Y:S05]  /*249c0*/  BSYNC B1 ;  /* 0x0000000000017941 */ /* 0x000fea0003800000 */
.L_x_74130:
        /* <DEDUP_REMOVED lines=9> */
.L_x_74134:
[----:B------:R-:W-:Y:S02]  /*24a60*/  IMAD.MOV.U32 R28, RZ, RZ, R25 ;  /* 0x000000ffff1c7224 */ /* 0x000fe400078e0019 */
[----:B------:R-:W-:Y:S02]  /*24a70*/  IMAD.MOV.U32 R24, RZ, RZ, R21 ;  /* 0x000000ffff187224 */ /* 0x000fe400078e0015 */
[----:B------:R-:W-:Y:S02]  /*24a80*/  IMAD.MOV.U32 R25, RZ, RZ, R20 ;  /* 0x000000ffff197224 */ /* 0x000fe400078e0014 */
[----:B------:R-:W-:Y:S02]  /*24a90*/  IMAD.MOV.U32 R21, RZ, RZ, R18 ;  /* 0x000000ffff157224 */ /* 0x000fe400078e0012 */
.L_x_74135:
[----:B------:R-:W-:Y:S05]  /*24aa0*/  BSYNC B1 ;  /* 0x0000000000017941 */ /* 0x000fea0003800000 */
.L_x_74133:
        /* <DEDUP_REMOVED lines=9> */
.L_x_74137:
[----:B------:R-:W-:Y:S02]  /*24b40*/  IMAD.MOV.U32 R39, RZ, RZ, R28 ;  /* 0x000000ffff277224 */ /* 0x000fe400078e001c */
[----:B------:R-:W-:Y:S02]  /*24b50*/  IMAD.MOV.U32 R18, RZ, RZ, R24 ;  /* 0x000000ffff127224 */ /* 0x000fe400078e0018 */
[----:B------:R-:W-:Y:S02]  /*24b60*/  IMAD.MOV.U32 R28, RZ, RZ, R29 ;  /* 0x000000ffff1c7224 */ /* 0x000fe400078e001d */
[----:B------:R-:W-:Y:S02]  /*24b70*/  IMAD.MOV.U32 R24, RZ, RZ, R19 ;  /* 0x000000ffff187224 */ /* 0x000fe400078e0013 */
.L_x_74138:
[----:B------:R-:W-:Y:S05]  /*24b80*/  BSYNC B1 ;  /* 0x0000000000017941 */ /* 0x000fea0003800000 */
.L_x_74136:
        /* <DEDUP_REMOVED lines=9> */
.L_x_74140:
[----:B------:R-:W-:Y:S01]  /*24c20*/  IMAD.MOV.U32 R30, RZ, RZ, R39 ;  /* 0x000000ffff1e7224 */ /* 0x000fe200078e0027 */
[----:B------:R-:W-:Y:S01]  /*24c30*/  MOV R20, R18 ;  /* 0x0000001200147202 */ /* 0x000fe20000000f00 */
[----:B------:R-:W-:Y:S02]  /*24c40*/  IMAD.MOV.U32 R39, RZ, RZ, R38 ;  /* 0x000000ffff277224 */ /* 0x000fe400078e0026 */
[----:B------:R-:W-:Y:S02]  /*24c50*/  IMAD.MOV.U32 R18, RZ, RZ, R33 ;  /* 0x000000ffff127224 */ /* 0x000fe400078e0021 */
.L_x_74141:
[----:B------:R-:W-:Y:S05]  /*24c60*/  BSYNC B1 ;  /* 0x0000000000017941 */ /* 0x000fea0003800000 */
.L_x_74139:
        /* <DEDUP_REMOVED lines=9> */
.L_x_74143:
[----:B------:R-:W-:Y:S02]  /*24d00*/  IMAD.MOV.U32 R32, RZ, RZ, R30 ;  /* 0x000000ffff207224 */ /* 0x000fe400078e001e */
[----:B------:R-:W-:Y:S01]  /*24d10*/  IMAD.MOV.U32 R19, RZ, RZ, R20 ;  /* 0x000000ffff137224 */ /* 0x000fe200078e0014 */
[----:B------:R-:W-:Y:S01]  /*24d20*/  MOV R20, R35 ;  /* 0x0000002300147202 */ /* 0x000fe20000000f00 */
[----:B------:R-:W-:Y:S02]  /*24d30*/  IMAD.MOV.U32 R30, RZ, RZ, R37 ;  /* 0x000000ffff1e7224 */ /* 0x000fe400078e0025 */
.L_x_74144:
[----:B------:R-:W-:Y:S05]  /*24d40*/  BSYNC B1 ;  /* 0x0000000000017941 */ /* 0x000fea0003800000 */
.L_x_74142:
        /* <DEDUP_REMOVED lines=9> */
.L_x_74146:
[----:B------:R-:W-:Y:S02]  /*24de0*/  IMAD.MOV.U32 R33, RZ, RZ, R32 ;  /* 0x000000ffff217224 */ /* 0x000fe400078e0020 */
[----:B------:R-:W-:Y:S02]  /*24df0*/  IMAD.MOV.U32 R29, RZ, RZ, R19 ;  /* 0x000000ffff1d7224 */ /* 0x000fe400078e0013 */
[----:B------:R-:W-:Y:S02]  /*24e00*/  IMAD.MOV.U32 R32, RZ, RZ, R17 ;  /* 0x000000ffff207224 */ /* 0x000fe400078e0011 */
[----:B------:R-:W-:Y:S02]  /*24e10*/  IMAD.MOV.U32 R19, RZ, RZ, R16 ;  /* 0x000000ffff137224 */ /* 0x000fe400078e0010 */
.L_x_74147:
[----:B------:R-:W-:Y:S05]  /*24e20*/  BSYNC B1 ;  /* 0x0000000000017941 */ /* 0x000fea0003800000 */
.L_x_74145:
        /* <DEDUP_REMOVED lines=16> */
.L_x_74149:
[----:B------:R-:W-:Y:S02]  /*24f30*/  IMAD.MOV.U32 R22, RZ, RZ, R3 ;  /* 0x000000ffff167224 */ /* 0x000fe400078e0003 */
[----:B------:R-:W-:Y:S02]  /*24f40*/  IMAD.MOV.U32 R16, RZ, RZ, R5 ;  /* 0x000000ffff107224 */ /* 0x000fe400078e0005 */
[----:B------:R-:W-:Y:S02]  /*24f50*/  IMAD.MOV.U32 R3, RZ, RZ, R6 ;  /* 0x000000ffff037224 */ /* 0x000fe400078e0006 */
[----:B------:R-:W-:Y:S02]  /*24f60*/  IMAD.MOV.U32 R5, RZ, RZ, R4 ;  /* 0x000000ffff057224 */ /* 0x000fe400078e0004 */
.L_x_74150:
[----:B------:R-:W-:Y:S05]  /*24f70*/  BSYNC B1 ;  /* 0x0000000000017941 */ /* 0x000fea0003800000 */
.L_x_74148:
        /* <DEDUP_REMOVED lines=9> */
.L_x_74152:
[----:B------:R-:W-:Y:S02]  /*25010*/  IMAD.MOV.U32 R35, RZ, RZ, R22 ;  /* 0x000000ffff237224 */ /* 0x000fe400078e0016 */
[----:B------:R-:W-:Y:S02]  /*25020*/  IMAD.MOV.U32 R17, RZ, RZ, R16 ;  /* 0x000000ffff117224 */ /* 0x000fe400078e0010 */
[----:B------:R-:W-:Y:S02]  /*25030*/  IMAD.MOV.U32 R22, RZ, RZ, R25 ;  /* 0x000000ffff167224 */ /* 0x000fe400078e0019 */
[----:B------:R-:W-:Y:S02]  /*25040*/  IMAD.MOV.U32 R16, RZ, RZ, R21 ;  /* 0x000000ffff107224 */ /* 0x000fe400078e0015 */
.L_x_74153:
[----:B------:R-:W-:Y:S05]  /*25050*/  BSYNC B1 ;  /* 0x0000000000017941 */ /* 0x000fea0003800000 */
.L_x_74151:
        /* <DEDUP_REMOVED lines=9> */
.L_x_74155:
[----:B------:R-:W-:Y:S01]  /*250f0*/  IMAD.MOV.U32 R4, RZ, RZ, R35 ;  /* 0x000000ffff047224 */ /* 0x000fe200078e0023 */
[----:B------:R-:W-:Y:S01]  /*25100*/  MOV R21, R17 ;  /* 0x0000001100157202 */ /* 0x000fe20000000f00 */
[----:B------:R-:W-:Y:S02]  /*25110*/  IMAD.MOV.U32 R35, RZ, RZ, R28 ;  /* 0x000000ffff237224 */ /* 0x000fe400078e001c */
[----:B------:R-:W-:Y:S02]  /*25120*/  IMAD.MOV.U32 R17, RZ, RZ, R24 ;  /* 0x000000ffff117224 */ /* 0x000fe400078e0018 */
.L_x_74156:
[----:B------:R-:W-:Y:S05]  /*25130*/  BSYNC B1 ;  /* 0x0000000000017941 */ /* 0x000fea0003800000 */
.L_x_74154:
        /* <DEDUP_REMOVED lines=9> */
.L_x_74158:
[----:B------:R-:W-:Y:S02]  /*251d0*/  IMAD.MOV.U32 R37, RZ, RZ, R4 ;  /* 0x000000ffff257224 */ /* 0x000fe400078e0004 */
[----:B------:R-:W-:Y:S01]  /*251e0*/  IMAD.MOV.U32 R25, RZ, RZ, R21 ;  /* 0x000000ffff197224 */ /* 0x000fe200078e0015 */
[----:B------:R-:W-:Y:S01]  /*251f0*/  MOV R21, R18 ;  /* 0x0000001200157202 */ /* 0x000fe20000000f00 */
[----:B------:R-:W-:Y:S02]  /*25200*/  IMAD.MOV.U32 R4, RZ, RZ, R39 ;  /* 0x000000ffff047224 */ /* 0x000fe400078e0027 */
.L_x_74159:
[----:B------:R-:W-:Y:S05]  /*25210*/  BSYNC B1 ;  /* 0x0000000000017941 */ /* 0x000fea0003800000 */
.L_x_74157:
        /* <DEDUP_REMOVED lines=9> */
.L_x_74161:
[----:B------:R-:W-:Y:S02]  /*252b0*/  IMAD.MOV.U32 R39, RZ, RZ, R37 ;  /* 0x000000ffff277224 */ /* 0x000fe400078e0025 */
[----:B------:R-:W-:Y:S02]  /*252c0*/  IMAD.MOV.U32 R6, RZ, RZ, R25 ;  /* 0x000000ffff067224 */ /* 0x000fe400078e0019 */
[----:B------:R-:W-:Y:S02]  /*252d0*/  IMAD.MOV.U32 R37, RZ, RZ, R30 ;  /* 0x000000ffff257224 */ /* 0x000fe400078e001e */
[----:B------:R-:W-:Y:S02]  /*252e0*/  IMAD.MOV.U32 R25, RZ, RZ, R20 ;  /* 0x000000ffff197224 */ /* 0x000fe400078e0014 */
.L_x_74162:
[----:B------:R-:W-:Y:S05]  /*252f0*/  BSYNC B1 ;  /* 0x0000000000017941 */ /* 0x000fea0003800000 */
.L_x_74160:
        /* <DEDUP_REMOVED lines=9> */
.L_x_74164:
[----:B------:R-:W-:Y:S02]  /*25390*/  IMAD.MOV.U32 R20, RZ, RZ, R39 ;  /* 0x000000ffff147224 */ /* 0x000fe400078e0027 */
[----:B------:R-:W-:Y:S02]  /*253a0*/  IMAD.MOV.U32 R18, RZ, RZ, R6 ;  /* 0x000000ffff127224 */ /* 0x000fe400078e0006 */
[----:B------:R-:W-:Y:S02]  /*253b0*/  IMAD.MOV.U32 R39, RZ, RZ, R32 ;  /* 0x000000ffff277224 */ /* 0x000fe400078e0020 */
[----:B------:R-:W-:Y:S02]  /*253c0*/  IMAD.MOV.U32 R6, RZ, RZ, R19 ;  /* 0x000000ffff067224 */ /* 0x000fe400078e0013 */
.L_x_74165:
[----:B------:R-:W-:Y:S05]  /*253d0*/  BSYNC B1 ;  /* 0x0000000000017941 */ /* 0x000fea0003800000 */
.L_x_74163:
        /* <DEDUP_REMOVED lines=9> */
.L_x_74167:
[----:B------:R-:W-:Y:S01]  /*25470*/  IMAD.MOV.U32 R24, RZ, RZ, R20 ;  /* 0x000000ffff187224 */ /* 0x000fe200078e0014 */
[----:B------:R-:W-:Y:S01]  /*25480*/  MOV R19, R18 ;  /* 0x0000001200137202 */ /* 0x000fe20000000f00 */
[----:B------:R-:W-:Y:S02]  /*25490*/  IMAD.MOV.U32 R20, RZ, RZ, R33 ;  /* 0x000000ffff147224 */ /* 0x000fe400078e0021 */
[----:B------:R-:W-:Y:S02]  /*254a0*/  IMAD.MOV.U32 R18, RZ, RZ, R29 ;  /* 0x000000ffff127224 */ /* 0x000fe400078e001d */
.L_x_74168:
[----:B------:R-:W-:Y:S05]  /*254b0*/  BSYNC B1 ;  /* 0x0000000000017941 */ /* 0x000fea0003800000 */
.L_x_74166:
        /* <DEDUP_REMOVED lines=16> */
.L_x_74170:
[----:B------:R-:W-:Y:S01]  /*255c0*/  IMAD.MOV.U32 R28, RZ, RZ, R3 ;  /* 0x000000ffff1c7224 */ /* 0x000fe200078e0003 */
[----:B------:R-:W-:Y:S01]  /*255d0*/  MOV R26, R5 ;  /* 0x00000005001a7202 */ /* 0x000fe20000000f00 */
[----:B------:R-:W-:Y:S02]  /*255e0*/  IMAD.MOV.U32 R3, RZ, RZ, R22 ;  /* 0x000000ffff037224 */ /* 0x000fe400078e0016 */
[----:B------:R-:W-:Y:S02]  /*255f0*/  IMAD.MOV.U32 R5, RZ, RZ, R16 ;  /* 0x000000ffff057224 */ /* 0x000fe400078e0010 */
.L_x_74171:
[----:B------:R-:W-:Y:S05]  /*25600*/  BSYNC B1 ;  /* 0x0000000000017941 */ /* 0x000fea0003800000 */
.L_x_74169:
        /* <DEDUP_REMOVED lines=9> */
.L_x_74173:
[----:B------:R-:W-:Y:S01]  /*256a0*/  IMAD.MOV.U32 R23, RZ, RZ, R28 ;  /* 0x000000ffff177224 */ /* 0x000fe200078e001c */
[----:B------:R-:W-:Y:S01]  /*256b0*/  MOV R28, R35 ;  /* 0x00000023001c7202 */ /* 0x000fe20000000f00 */
[----:B------:R-:W-:Y:S02]  /*256c0*/  IMAD.MOV.U32 R16, RZ, RZ, R26 ;  /* 0x000000ffff107224 */ /* 0x000fe400078e001a */
[----:B------:R-:W-:Y:S02]  /*256d0*/  IMAD.MOV.U32 R26, RZ, RZ, R17 ;  /* 0x000000ffff1a7224 */ /* 0x000fe400078e0011 */
.L_x_74174:
[----:B------:R-:W-:Y:S05]  /*256e0*/  BSYNC B1 ;  /* 0x0000000000017941 */ /* 0x000fea0003800000 */
.L_x_74172:
        /* <DEDUP_REMOVED lines=9> */
.L_x_74176:
[----:B------:R-:W-:Y:S02]  /*25780*/  IMAD.MOV.U32 R30, RZ, RZ, R23 ;  /* 0x000000ffff1e7224 */ /* 0x000fe400078e0017 */
[----:B------:R-:W-:Y:S01]  /*25790*/  IMAD.MOV.U32 R22, RZ, RZ, R16 ;  /* 0x000000ffff167224 */ /* 0x000fe200078e0010 */
[----:B------:R-:W-:Y:S01]  /*257a0*/  MOV R16, R21 ;  /* 0x0000001500107202 */ /* 0x000fe20000000f00 */
[----:B------:R-:W-:Y:S02]  /*257b0*/  IMAD.MOV.U32 R23, RZ, RZ, R4 ;  /* 0x000000ffff177224 */ /* 0x000fe400078e0004 */
.L_x_74177:
[----:B------:R-:W-:Y:S05]  /*257c0*/  BSYNC B1 ;  /* 0x0000000000017941 */ /* 0x000fea0003800000 */
.L_x_74175:
        /* <DEDUP_REMOVED lines=9> */
.L_x_74179:
[----:B------:R-:W-:Y:S02]  /*25860*/  IMAD.MOV.U32 R4, RZ, RZ, R30 ;  /* 0x000000ffff047224 */ /* 0x000fe400078e001e */
[----:B------:R-:W-:Y:S02]  /*25870*/  IMAD.MOV.U32 R17, RZ, RZ, R22 ;  /* 0x000000ffff117224 */ /* 0x000fe400078e0016 */
[----:B------:R-:W-:Y:S02]  /*25880*/  IMAD.MOV.U32 R30, RZ, RZ, R37 ;  /* 0x000000ffff1e7224 */ /* 0x000fe400078e0025 */
[----:B------:R-:W-:Y:S02]  /*25890*/  IMAD.MOV.U32 R22, RZ, RZ, R25 ;  /* 0x000000ffff167224 */ /* 0x000fe400078e0019 */
.L_x_74180:
[----:B------:R-:W-:Y:S05]  /*258a0*/  BSYNC B1 ;  /* 0x0000000000017941 */ /* 0x000fea0003800000 */
.L_x_74178:
        /* <DEDUP_REMOVED lines=9> */
.L_x_74182:
[----:B------:R-:W-:Y:S02]  /*25940*/  IMAD.MOV.U32 R25, RZ, RZ, R4 ;  /* 0x000000ffff197224 */ /* 0x000fe400078e0004 */
[----:B------:R-:W-:Y:S02]  /*25950*/  IMAD.MOV.U32 R21, RZ, RZ, R17 ;  /* 0x000000ffff157224 */ /* 0x000fe400078e0011 */
[----:B------:R-:W-:Y:S02]  /*25960*/  IMAD.MOV.U32 R4, RZ, RZ, R39 ;  /* 0x000000ffff047224 */ /* 0x000fe400078e0027 */
[----:B------:R-:W-:Y:S02]  /*25970*/  IMAD.MOV.U32 R17, RZ, RZ, R6 ;  /* 0x000000ffff117224 */ /* 0x000fe400078e0006 */
.L_x_74183:
[----:B------:R-:W-:Y:S05]  /*25980*/  BSYNC B1 ;  /* 0x0000000000017941 */ /* 0x000fea0003800000 */
.L_x_74181:
        /* <DEDUP_REMOVED lines=9> */
.L_x_74185:
[----:B------:R-:W-:Y:S02]  /*25a20*/  IMAD.MOV.U32 R27, RZ, RZ, R25 ;  /* 0x000000ffff1b7224 */ /* 0x000fe400078e0019 */
[----:B------:R-:W-:Y:S02]  /*25a30*/  IMAD.MOV.U32 R6, RZ, RZ, R21 ;  /* 0x000000ffff067224 */ /* 0x000fe400078e0015 */
[----:B------:R-:W-:Y:S02]  /*25a40*/  IMAD.MOV.U32 R25, RZ, RZ, R20 ;  /* 0x000000ffff197224 */ /* 0x000fe400078e0014 */
[----:B------:R-:W-:Y:S02]  /*25a50*/  IMAD.MOV.U32 R21, RZ, RZ, R18 ;  /* 0x000000ffff157224 */ /* 0x000fe400078e0012 */
.L_x_74186:
[----:B------:R-:W-:Y:S05]  /*25a60*/  BSYNC B1 ;  /* 0x0000000000017941 */ /* 0x000fea0003800000 */
.L_x_74184:
        /* <DEDUP_REMOVED lines=9> */
.L_x_74188:
[----:B------:R-:W-:Y:S01]  /*25b00*/  MOV R20, R27 ;  /* 0x0000001b00147202 */ /* 0x000fe20000000f00 */
[----:B------:R-:W-:Y:S02]  /*25b10*/  IMAD.MOV.U32 R18, RZ, RZ, R6 ;  /* 0x000000ffff127224 */ /* 0x000fe400078e0006 */
[----:B------:R-:W-:Y:S02]  /*25b20*/  IMAD.MOV.U32 R27, RZ, RZ, R24 ;  /* 0x000000ffff1b7224 */ /* 0x000fe400078e0018 */
[----:B------:R-:W-:Y:S02]  /*25b30*/  IMAD.MOV.U32 R6, RZ, RZ, R19 ;  /* 0x000000ffff067224 */ /* 0x000fe400078e0013 */
.L_x_74189:
[----:B------:R-:W-:Y:S05]  /*25b40*/  BSYNC B1 ;  /* 0x0000000000017941 */ /* 0x000fea0003800000 */
.L_x_74187:
        /* <DEDUP_REMOVED lines=16> */
.L_x_74191:
[----:B------:R-:W-:Y:S02]  /*25c50*/  IMAD.MOV.U32 R8, RZ, RZ, R3 ;  /* 0x000000ffff087224 */ /* 0x000fe400078e0003 */
[----:B------:R-:W-:Y:S02]  /*25c60*/  IMAD.MOV.U32 R12, RZ, RZ, R5 ;  /* 0x000000ffff0c7224 */ /* 0x000fe400078e0005 */
[----:B------:R-:W-:Y:S02]  /*25c70*/  IMAD.MOV.U32 R3, RZ, RZ, R28 ;  /* 0x000000ffff037224 */ /* 0x000fe400078e001c */
[----:B------:R-:W-:Y:S02]  /*25c80*/  IMAD.MOV.U32 R5, RZ, RZ, R26 ;  /* 0x000000ffff057224 */ /* 0x000fe400078e001a */
.L_x_74192:
[----:B------:R-:W-:Y:S05]  /*25c90*/  BSYNC B1 ;  /* 0x0000000000017941 */ /* 0x000fea0003800000 */
.L_x_74190:
        /* <DEDUP_REMOVED lines=9> */
.L_x_74194:
[----:B------:R-:W-:Y:S01]  /*25d30*/  MOV R19, R8 ;  /* 0x0000000800137202 */ /* 0x000fe20000000f00 */
[----:B------:R-:W-:Y:S02]  /*25d40*/  IMAD.MOV.U32 R29, RZ, RZ, R12 ;  /* 0x000000ffff1d7224 */ /* 0x000fe400078e000c */
[----:B------:R-:W-:Y:S02]  /*25d50*/  IMAD.MOV.U32 R8, RZ, RZ, R23 ;  /* 0x000000ffff087224 */ /* 0x000fe400078e0017 */
[----:B------:R-:W-:Y:S02]  /*25d60*/  IMAD.MOV.U32 R12, RZ, RZ, R16 ;  /* 0x000000ffff0c7224 */ /* 0x000fe400078e0010 */
.L_x_74195:
[----:B------:R-:W-:Y:S05]  /*25d70*/  BSYNC B1 ;  /* 0x0000000000017941 */ /* 0x000fea0003800000 */
.L_x_74193:
        /* <DEDUP_REMOVED lines=9> */
.L_x_74197:
[----:B------:R-:W-:Y:S01]  /*25e10*/  IMAD.MOV.U32 R23, RZ, RZ, R19 ;  /* 0x000000ffff177224 */ /* 0x000fe200078e0013 */
[----:B------:R-:W-:Y:S01]  /*25e20*/  MOV R16, R29 ;  /* 0x0000001d00107202 */ /* 0x000fe20000000f00 */
[----:B------:R-:W-:Y:S02]  /*25e30*/  IMAD.MOV.U32 R19, RZ, RZ, R30 ;  /* 0x000000ffff137224 */ /* 0x000fe400078e001e */
[----:B------:R-:W-:Y:S02]  /*25e40*/  IMAD.MOV.U32 R29, RZ, RZ, R22 ;  /* 0x000000ffff1d7224 */ /* 0x000fe400078e0016 */
.L_x_74198:
[----:B------:R-:W-:Y:S05]  /*25e50*/  BSYNC B1 ;  /* 0x0000000000017941 */ /* 0x000fea0003800000 */
.L_x_74196:
        /* <DEDUP_REMOVED lines=9> */
.L_x_74200:
[----:B------:R-:W-:Y:S01]  /*25ef0*/  IMAD.MOV.U32 R22, RZ, RZ, R23 ;  /* 0x000000ffff167224 */ /* 0x000fe200078e0017 */
[----:B------:R-:W-:Y:S01]  /*25f00*/  MOV R23, R4 ;  /* 0x0000000400177202 */ /* 0x000fe20000000f00 */
[----:B------:R-:W-:Y:S02]  /*25f10*/  IMAD.MOV.U32 R24, RZ, RZ, R16 ;  /* 0x000000ffff187224 */ /* 0x000fe400078e0010 */
[----:B------:R-:W-:Y:S02]  /*25f20*/  IMAD.MOV.U32 R16, RZ, RZ, R17 ;  /* 0x000000ffff107224 */ /* 0x000fe400078e0011 */
.L_x_74201:
[----:B------:R-:W-:Y:S05]  /*25f30*/  BSYNC B1 ;  /* 0x0000000000017941 */ /* 0x000fea0003800000 */
.L_x_74199:
        /* <DEDUP_REMOVED lines=9> */
.L_x_74203:
[----:B------:R-:W-:Y:S02]  /*25fd0*/  IMAD.MOV.U32 R4, RZ, RZ, R22 ;  /* 0x000000ffff047224 */ /* 0x000fe400078e0016 */
[----:B------:R-:W-:Y:S01]  /*25fe0*/  IMAD.MOV.U32 R17, RZ, RZ, R24 ;  /* 0x000000ffff117224 */ /* 0x000fe200078e0018 */
[----:B------:R-:W-:Y:S01]  /*25ff0*/  MOV R24, R21 ;  /* 0x0000001500187202 */ /* 0x000fe20000000f00 */
[----:B------:R-:W-:Y:S02]  /*26000*/  IMAD.MOV.U32 R22, RZ, RZ, R25 ;  /* 0x000000ffff167224 */ /* 0x000fe400078e0019 */
.L_x_74204:
[----:B------:R-:W-:Y:S05]  /*26010*/  BSYNC B1 ;  /* 0x0000000000017941 */ /* 0x000fea0003800000 */
.L_x_74202:
        /* <DEDUP_REMOVED lines=9> */
.L_x_74206:
[----:B------:R-:W-:Y:S02]  /*260b0*/  IMAD.MOV.U32 R21, RZ, RZ, R4 ;  /* 0x000000ffff157224 */ /* 0x000fe400078e0004 */
[----:B------:R-:W-:Y:S02]  /*260c0*/  IMAD.MOV.U32 R25, RZ, RZ, R17 ;  /* 0x000000ffff197224 */ /* 0x000fe400078e0011 */
[----:B------:R-:W-:Y:S02]  /*260d0*/  IMAD.MOV.U32 R4, RZ, RZ, R27 ;  /* 0x000000ffff047224 */ /* 0x000fe400078e001b */
[----:B------:R-:W-:Y:S02]  /*260e0*/  IMAD.MOV.U32 R17, RZ, RZ, R6 ;  /* 0x000000ffff117224 */ /* 0x000fe400078e0006 */
.L_x_74207:
[----:B------:R-:W-:Y:S05]  /*260f0*/  BSYNC B1 ;  /* 0x0000000000017941 */ /* 0x000fea0003800000 */
.L_x_74205:
        /* <DEDUP_REMOVED lines=9> */
.L_x_74209:
[----:B------:R-:W-:Y:S02]  /*26190*/  IMAD.MOV.U32 R6, RZ, RZ, R21 ;  /* 0x000000ffff067224 */ /* 0x000fe400078e0015 */
[----:B------:R-:W-:Y:S02]  /*261a0*/  IMAD.MOV.U32 R26, RZ, RZ, R25 ;  /* 0x000000ffff1a7224 */ /* 0x000fe400078e0019 */
[----:B------:R-:W-:Y:S02]  /*261b0*/  IMAD.MOV.U32 R21, RZ, RZ, R20 ;  /* 0x000000ffff157224 */ /* 0x000fe400078e0014 */
[----:B------:R-:W-:Y:S02]  /*261c0*/  IMAD.MOV.U32 R25, RZ, RZ, R18 ;  /* 0x000000ffff197224 */ /* 0x000fe400078e0012 */
.L_x_74210:
[----:B------:R-:W-:Y:S05]  /*261d0*/  BSYNC B1 ;  /* 0x0000000000017941 */ /* 0x000fea0003800000 */
.L_x_74208:
        /* <DEDUP_REMOVED lines=16> */
.L_x_74212:
[----:B------:R-:W-:Y:S02]  /*262e0*/  IMAD.MOV.U32 R18, RZ, RZ, R3 ;  /* 0x000000ffff127224 */ /* 0x000fe400078e0003 */
[----:B------:R-:W-:Y:S02]  /*262f0*/  IMAD.MOV.U32 R20, RZ, RZ, R5 ;  /* 0x000000ffff147224 */ /* 0x000fe400078e0005 */
[----:B------:R-:W-:Y:S02]  /*26300*/  IMAD.MOV.U32 R3, RZ, RZ, R8 ;  /* 0x000000ffff037224 */ /* 0x000fe400078e0008 */
[----:B------:R-:W-:Y:S02]  /*26310*/  IMAD.MOV.U32 R5, RZ, RZ, R12 ;  /* 0x000000ffff057224 */ /* 0x000fe400078e000c */
.L_x_74213:
[----:B------:R-:W-:Y:S05]  /*26320*/  BSYNC B1 ;  /* 0x0000000000017941 */ /* 0x000fea0003800000 */
.L_x_74211:
        /* <DEDUP_REMOVED lines=9> */
.L_x_74215:
[----:B------:R-:W-:Y:S02]  /*263c0*/  IMAD.MOV.U32 R8, RZ, RZ, R18 ;  /* 0x000000ffff087224 */ /* 0x000fe400078e0012 */
[----:B------:R-:W-:Y:S02]  /*263d0*/  IMAD.MOV.U32 R9, RZ, RZ, R20 ;  /* 0x000000ffff097224 */ /* 0x000fe400078e0014 */
[----:B------:R-:W-:Y:S02]  /*263e0*/  IMAD.MOV.U32 R18, RZ, RZ, R19 ;  /* 0x000000ffff127224 */ /* 0x000fe400078e0013 */
[----:B------:R-:W-:Y:S02]  /*263f0*/  IMAD.MOV.U32 R20, RZ, RZ, R29 ;  /* 0x000000ffff147224 */ /* 0x000fe400078e001d */
.L_x_74216:
[----:B------:R-:W-:Y:S05]  /*26400*/  BSYNC B1 ;  /* 0x0000000000017941 */ /* 0x000fea0003800000 */
.L_x_74214:
        /* <DEDUP_REMOVED lines=9> */
.L_x_74218:
[----:B------:R-:W-:Y:S02]  /*264a0*/  IMAD.MOV.U32 R13, RZ, RZ, R8 ;  /* 0x000000ffff0d7224 */ /* 0x000fe400078e0008 */
[----:B------:R-:W-:Y:S02]  /*264b0*/  IMAD.MOV.U32 R19, RZ, RZ, R9 ;  /* 0x000000ffff137224 */ /* 0x000fe400078e0009 */
[----:B------:R-:W-:Y:S02]  /*264c0*/  IMAD.MOV.U32 R8, RZ, RZ, R23 ;  /* 0x000000ffff087224 */ /* 0x000fe400078e0017 */
[----:B------:R-:W-:Y:S02]  /*264d0*/  IMAD.MOV.U32 R9, RZ, RZ, R16 ;  /* 0x000000ffff097224 */ /* 0x000fe400078e0010 */
.L_x_74219:
[----:B------:R-:W-:Y:S05]  /*264e0*/  BSYNC B1 ;  /* 0x0000000000017941 */ /* 0x000fea0003800000 */
.L_x_74217:
        /* <DEDUP_REMOVED lines=9> */
.L_x_74221:
[----:B------:R-:W-:Y:S01]  /*26580*/  MOV R23, R13 ;  /* 0x0000000d00177202 */ /* 0x000fe20000000f00 */
[----:B------:R-:W-:Y:S02]  /*26590*/  IMAD.MOV.U32 R12, RZ, RZ, R19 ;  /* 0x000000ffff0c7224 */ /* 0x000fe400078e0013 */
[----:B------:R-:W-:Y:S02]  /*265a0*/  IMAD.MOV.U32 R13, RZ, RZ, R22 ;  /* 0x000000ffff0d7224 */ /* 0x000fe400078e0016 */
[----:B------:R-:W-:Y:S02]  /*265b0*/  IMAD.MOV.U32 R19, RZ, RZ, R24 ;  /* 0x000000ffff137224 */ /* 0x000fe400078e0018 */
.L_x_74222:
[----:B------:R-:W-:Y:S05]  /*265c0*/  BSYNC B1 ;  /* 0x0000000000017941 */ /* 0x000fea0003800000 */
.L_x_74220:
        /* <DEDUP_REMOVED lines=9> */
.L_x_74224:
[----:B------:R-:W-:Y:S01]  /*26660*/  IMAD.MOV.U32 R16, RZ, RZ, R23 ;  /* 0x000000ffff107224 */ /* 0x000fe200078e0017 */
[----:B------:R-:W-:Y:S01]  /*26670*/  MOV R22, R12 ;  /* 0x0000000c00167202 */ /* 0x000fe20000000f00 */
[----:B------:R-:W-:Y:S02]  /*26680*/  IMAD.MOV.U32 R23, RZ, RZ, R4 ;  /* 0x000000ffff177224 */ /* 0x000fe400078e0004 */
[----:B------:R-:W-:Y:S02]  /*26690*/  IMAD.MOV.U32 R12, RZ, RZ, R17 ;  /* 0x000000ffff0c7224 */ /* 0x000fe400078e0011 */
.L_x_74225:
[----:B------:R-:W-:Y:S05]  /*266a0*/  BSYNC B1 ;  /* 0x0000000000017941 */ /* 0x000fea0003800000 */
.L_x_74223:
        /* <DEDUP_REMOVED lines=9> */
.L_x_74227:
[----:B------:R-:W-:Y:S01]  /*26740*/  IMAD.MOV.U32 R17, RZ, RZ, R16 ;  /* 0x000000ffff117224 */ /* 0x000fe200078e0010 */
[----:B------:R-:W-:Y:S01]  /*26750*/  MOV R16, R21 ;  /* 0x0000001500107202 */ /* 0x000fe20000000f00 */
[----:B------:R-:W-:Y:S02]  /*26760*/  IMAD.MOV.U32 R27, RZ, RZ, R22 ;  /* 0x000000ffff1b7224 */ /* 0x000fe400078e0016 */
[----:B------:R-:W-:Y:S02]  /*26770*/  IMAD.MOV.U32 R22, RZ, RZ, R25 ;  /* 0x000000ffff167224 */ /* 0x000fe400078e0019 */
.L_x_74228:
[----:B------:R-:W-:Y:S05]  /*26780*/  BSYNC B1 ;  /* 0x0000000000017941 */ /* 0x000fea0003800000 */
.L_x_74226:
        /* <DEDUP_REMOVED lines=9> */
.L_x_74230:
[----:B------:R-:W-:Y:S02]  /*26820*/  IMAD.MOV.U32 R4, RZ, RZ, R17 ;  /* 0x000000ffff047224 */ /* 0x000fe400078e0011 */
[----:B------:R-:W-:Y:S01]  /*26830*/  IMAD.MOV.U32 R21, RZ, RZ, R27 ;  /* 0x000000ffff157224 */ /* 0x000fe200078e001b */
[----:B------:R-:W-:Y:S01]  /*26840*/  MOV R27, R26 ;  /* 0x0000001a001b7202 */ /* 0x000fe20000000f00 */
[----:B------:R-:W-:Y:S02]  /*26850*/  IMAD.MOV.U32 R17, RZ, RZ, R6 ;  /* 0x000000ffff117224 */ /* 0x000fe400078e0006 */
.L_x_74231:
[----:B------:R-:W-:Y:S05]  /*26860*/  BSYNC B1 ;  /* 0x0000000000017941 */ /* 0x000fea0003800000 */
.L_x_74229:
        /* <DEDUP_REMOVED lines=16> */
.L_x_74233:
[----:B------:R-:W-:Y:S01]  /*26970*/  IMAD.MOV.U32 R6, RZ, RZ, R3 ;  /* 0x000000ffff067224 */ /* 0x000fe200078e0003 */
[----:B------:R-:W-:Y:S01]  /*26980*/  MOV R3, R18 ;  /* 0x0000001200037202 */ /* 0x000fe20000000f00 */
[----:B------:R-:W-:Y:S02]  /*26990*/  IMAD.MOV.U32 R10, RZ, RZ, R5 ;  /* 0x000000ffff0a7224 */ /* 0x000fe400078e0005 */
[----:B------:R-:W-:Y:S02]  /*269a0*/  IMAD.MOV.U32 R5, RZ, RZ, R20 ;  /* 0x000000ffff057224 */ /* 0x000fe400078e0014 */
.L_x_74234:
[----:B------:R-:W-:Y:S05]  /*269b0*/  BSYNC B1 ;  /* 0x0000000000017941 */ /* 0x000fea0003800000 */
.L_x_74232:
        /* <DEDUP_REMOVED lines=9> */
.L_x_74236:
[----:B------:R-:W-:Y:S02]  /*26a50*/  IMAD.MOV.U32 R14, RZ, RZ, R6 ;  /* 0x000000ffff0e7224 */ /* 0x000fe400078e0006 */
[----:B------:R-:W-:Y:S01]  /*26a60*/  IMAD.MOV.U32 R18, RZ, RZ, R10 ;  /* 0x000000ffff127224 */ /* 0x000fe200078e000a */
[----:B------:R-:W-:Y:S01]  /*26a70*/  MOV R10, R9 ;  /* 0x00000009000a7202 */ /* 0x000fe20000000f00 */
[----:B------:R-:W-:Y:S02]  /*26a80*/  IMAD.MOV.U32 R6, RZ, RZ, R8 ;  /* 0x000000ffff067224 */ /* 0x000fe400078e0008 */
.L_x_74237:
[----:B------:R-:W-:Y:S05]  /*26a90*/  BSYNC B1 ;  /* 0x0000000000017941 */ /* 0x000fea0003800000 */
.L_x_74235:
        /* <DEDUP_REMOVED lines=9> */
.L_x_74239:
[----:B------:R-:W-:Y:S02]  /*26b30*/  IMAD.MOV.U32 R8, RZ, RZ, R14 ;  /* 0x000000ffff087224 */ /* 0x000fe400078e000e */
[----:B------:R-:W-:Y:S02]  /*26b40*/  IMAD.MOV.U32 R9, RZ, RZ, R18 ;  /* 0x000000ffff097224 */ /* 0x000fe400078e0012 */
[----:B------:R-:W-:Y:S02]  /*26b50*/  IMAD.MOV.U32 R14, RZ, RZ, R13 ;  /* 0x000000ffff0e7224 */ /* 0x000fe400078e000d */
[----:B------:R-:W-:Y:S02]  /*26b60*/  IMAD.MOV.U32 R18, RZ, RZ, R19 ;  /* 0x000000ffff127224 */ /* 0x000fe400078e0013 */
.L_x_74240:
[----:B------:R-:W-:Y:S05]  /*26b70*/  BSYNC B1 ;  /* 0x0000000000017941 */ /* 0x000fea0003800000 */
.L_x_74238:
        /* <DEDUP_REMOVED lines=9> */
.L_x_74242:
[----:B------:R-:W-:Y:S02]  /*26c10*/  IMAD.MOV.U32 R13, RZ, RZ, R8 ;  /* 0x000000ffff0d7224 */ /* 0x000fe400078e0008 */
[----:B------:R-:W-:Y:S02]  /*26c20*/  IMAD.MOV.U32 R19, RZ, RZ, R9 ;  /* 0x000000ffff137224 */ /* 0x000fe400078e0009 */
[----:B------:R-:W-:Y:S02]  /*26c30*/  IMAD.MOV.U32 R8, RZ, RZ, R23 ;  /* 0x000000ffff087224 */ /* 0x000fe400078e0017 */
[----:B------:R-:W-:Y:S02]  /*26c40*/  IMAD.MOV.U32 R9, RZ, RZ, R12 ;  /* 0x000000ffff097224 */ /* 0x000fe400078e000c */
.L_x_74243:
[----:B------:R-:W-:Y:S05]  /*26c50*/  BSYNC B1 ;  /* 0x0000000000017941 */ /* 0x000fea0003800000 */
.L_x_74241:
        /* <DEDUP_REMOVED lines=9> */
.L_x_74245:
[----:B------:R-:W-:Y:S02]  /*26cf0*/  IMAD.MOV.U32 R12, RZ, RZ, R13 ;  /* 0x000000ffff0c7224 */ /* 0x000fe400078e000d */
[----:B------:R-:W-:Y:S02]  /*26d00*/  IMAD.MOV.U32 R20, RZ, RZ, R19 ;  /* 0x000000ffff147224 */ /* 0x000fe400078e0013 */
[----:B------:R-:W-:Y:S02]  /*26d10*/  IMAD.MOV.U32 R13, RZ, RZ, R16 ;  /* 0x000000ffff0d7224 */ /* 0x000fe400078e0010 */
[----:B------:R-:W-:Y:S02]  /*26d20*/  IMAD.MOV.U32 R19, RZ, RZ, R22 ;  /* 0x000000ffff137224 */ /* 0x000fe400078e0016 */
.L_x_74246:
[----:B------:R-:W-:Y:S05]  /*26d30*/  BSYNC B1 ;  /* 0x0000000000017941 */ /* 0x000fea0003800000 */
.L_x_74244:
        /* <DEDUP_REMOVED lines=9> */
.L_x_74248:
[----:B------:R-:W-:Y:S01]  /*26dd0*/  MOV R29, R12 ;  /* 0x0000000c001d7202 */ /* 0x000fe20000000f00 */
[----:B------:R-:W-:Y:S02]  /*26de0*/  IMAD.MOV.U32 R16, RZ, RZ, R20 ;  /* 0x000000ffff107224 */ /* 0x000fe400078e0014 */
[----:B------:R-:W-:Y:S02]  /*26df0*/  IMAD.MOV.U32 R12, RZ, RZ, R17 ;  /* 0x000000ffff0c7224 */ /* 0x000fe400078e0011 */
[----:B------:R-:W-:Y:S02]  /*26e00*/  IMAD.MOV.U32 R20, RZ, RZ, R27 ;  /* 0x000000ffff147224 */ /* 0x000fe400078e001b */
.L_x_74249:
[----:B------:R-:W-:Y:S05]  /*26e10*/  BSYNC B1 ;  /* 0x0000000000017941 */ /* 0x000fea0003800000 */
.L_x_74247:
        /* <DEDUP_REMOVED lines=9> */
.L_x_74251:
[----:B------:R-:W-:Y:S01]  /*26eb0*/  IMAD.MOV.U32 R30, RZ, RZ, R29 ;  /* 0x000000ffff1e7224 */ /* 0x000fe200078e001d */
[----:B------:R-:W-:Y:S01]  /*26ec0*/  MOV R17, R16 ;  /* 0x0000001000117202 */ /* 0x000fe20000000f00 */
[----:B------:R-:W-:Y:S02]  /*26ed0*/  IMAD.MOV.U32 R29, RZ, RZ, R4 ;  /* 0x000000ffff1d7224 */ /* 0x000fe400078e0004 */
[----:B------:R-:W-:Y:S02]  /*26ee0*/  IMAD.MOV.U32 R16, RZ, RZ, R21 ;  /* 0x000000ffff107224 */ /* 0x000fe400078e0015 */
.L_x_74252:
[----:B------:R-:W-:Y:S05]  /*26ef0*/  BSYNC B1 ;  /* 0x0000000000017941 */ /* 0x000fea0003800000 */
.L_x_74250:
        /* <DEDUP_REMOVED lines=16> */
.L_x_74254:
[----:B------:R-:W-:Y:S01]  /*27000*/  MOV R26, R3 ;  /* 0x00000003001a7202 */ /* 0x000fe20000000f00 */
[----:B------:R-:W-:Y:S02]  /*27010*/  IMAD.MOV.U32 R28, RZ, RZ, R5 ;  /* 0x000000ffff1c7224 */ /* 0x000fe400078e0005 */
[----:B------:R-:W-:Y:S02]  /*27020*/  IMAD.MOV.U32 R3, RZ, RZ, R6 ;  /* 0x000000ffff037224 */ /* 0x000fe400078e0006 */
[----:B------:R-:W-:Y:S02]  /*27030*/  IMAD.MOV.U32 R5, RZ, RZ, R10 ;  /* 0x000000ffff057224 */ /* 0x000fe400078e000a */
.L_x_74255:
[----:B------:R-:W-:Y:S05]  /*27040*/  BSYNC B1 ;  /* 0x0000000000017941 */ /* 0x000fea0003800000 */
.L_x_74253:
        /* <DEDUP_REMOVED lines=9> */
.L_x_74257:
[----:B------:R-:W-:Y:S01]  /*270e0*/  IMAD.MOV.U32 R27, RZ, RZ, R26 ;  /* 0x000000ffff1b7224 */ /* 0x000fe200078e001a */
[----:B------:R-:W-:Y:S01]  /*270f0*/  MOV R41, R28 ;  /* 0x0000001c00297202 */ /* 0x000fe20000000f00 */
[----:B------:R-:W-:Y:S02]  /*27100*/  IMAD.MOV.U32 R26, RZ, RZ, R14 ;  /* 0x000000ffff1a7224 */ /* 0x000fe400078e000e */
[----:B------:R-:W-:Y:S02]  /*27110*/  IMAD.MOV.U32 R28, RZ, RZ, R18 ;  /* 0x000000ffff1c7224 */ /* 0x000fe400078e0012 */
.L_x_74258:
[----:B------:R-:W-:Y:S05]  /*27120*/  BSYNC B1 ;  /* 0x0000000000017941 */ /* 0x000fea0003800000 */
.L_x_74256:
        /* <DEDUP_REMOVED lines=9> */
.L_x_74260:
[----:B------:R-:W-:Y:S01]  /*271c0*/  IMAD.MOV.U32 R38, RZ, RZ, R27 ;  /* 0x000000ffff267224 */ /* 0x000fe200078e001b */
[----:B------:R-:W-:Y:S01]  /*271d0*/  MOV R27, R8 ;  /* 0x00000008001b7202 */ /* 0x000fe20000000f00 */
[----:B------:R-:W-:Y:S02]  /*271e0*/  IMAD.MOV.U32 R39, RZ, RZ, R41 ;  /* 0x000000ffff277224 */ /* 0x000fe400078e0029 */
[----:B------:R-:W-:Y:S02]  /*271f0*/  IMAD.MOV.U32 R41, RZ, RZ, R9 ;  /* 0x000000ffff297224 */ /* 0x000fe400078e0009 */
.L_x_74261:
[----:B------:R-:W-:Y:S05]  /*27200*/  BSYNC B1 ;  /* 0x0000000000017941 */ /* 0x000fea0003800000 */
.L_x_74259:
        /* <DEDUP_REMOVED lines=9> */
.L_x_74263:
[----:B------:R-:W-:Y:S02]  /*272a0*/  IMAD.MOV.U32 R36, RZ, RZ, R38 ;  /* 0x000000ffff247224 */ /* 0x000fe400078e0026 */
[----:B------:R-:W-:Y:S01]  /*272b0*/  IMAD.MOV.U32 R37, RZ, RZ, R39 ;  /* 0x000000ffff257224 */ /* 0x000fe200078e0027 */
[----:B------:R-:W-:Y:S01]  /*272c0*/  MOV R39, R19 ;  /* 0x0000001300277202 */ /* 0x000fe20000000f00 */
[----:B------:R-:W-:Y:S02]  /*272d0*/  IMAD.MOV.U32 R38, RZ, RZ, R13 ;  /* 0x000000ffff267224 */ /* 0x000fe400078e000d */
.L_x_74264:
[----:B------:R-:W-:Y:S05]  /*272e0*/  BSYNC B1 ;  /* 0x0000000000017941 */ /* 0x000fea0003800000 */
.L_x_74262:
        /* <DEDUP_REMOVED lines=9> */
.L_x_74266:
[----:B------:R-:W-:Y:S02]  /*27380*/  IMAD.MOV.U32 R24, RZ, RZ, R36 ;  /* 0x000000ffff187224 */ /* 0x000fe400078e0024 */
[----:B------:R-:W-:Y:S02]  /*27390*/  IMAD.MOV.U32 R25, RZ, RZ, R37 ;  /* 0x000000ffff197224 */ /* 0x000fe400078e0025 */
[----:B------:R-:W-:Y:S02]  /*273a0*/  IMAD.MOV.U32 R36, RZ, RZ, R12 ;  /* 0x000000ffff247224 */ /* 0x000fe400078e000c */
[----:B------:R-:W-:Y:S02]  /*273b0*/  IMAD.MOV.U32 R37, RZ, RZ, R20 ;  /* 0x000000ffff257224 */ /* 0x000fe400078e0014 */
.L_x_74267:
[----:B------:R-:W-:Y:S05]  /*273c0*/  BSYNC B1 ;  /* 0x0000000000017941 */ /* 0x000fea0003800000 */
.L_x_74265:
        /* <DEDUP_REMOVED lines=9> */
.L_x_74269:
[----:B------:R-:W-:Y:S02]  /*27460*/  IMAD.MOV.U32 R23, RZ, RZ, R24 ;  /* 0x000000ffff177224 */ /* 0x000fe400078e0018 */
[----:B------:R-:W-:Y:S02]  /*27470*/  IMAD.MOV.U32 R22, RZ, RZ, R25 ;  /* 0x000000ffff167224 */ /* 0x000fe400078e0019 */
[----:B------:R-:W-:Y:S02]  /*27480*/  IMAD.MOV.U32 R24, RZ, RZ, R29 ;  /* 0x000000ffff187224 */ /* 0x000fe400078e001d */
[----:B------:R-:W-:Y:S02]  /*27490*/  IMAD.MOV.U32 R25, RZ, RZ, R16 ;  /* 0x000000ffff197224 */ /* 0x000fe400078e0010 */
.L_x_74270:
[----:B------:R-:W-:Y:S05]  /*274a0*/  BSYNC B1 ;  /* 0x0000000000017941 */ /* 0x000fea0003800000 */
.L_x_74268:
        /* <DEDUP_REMOVED lines=9> */
.L_x_74272:
[----:B------:R-:W-:Y:S02]  /*27540*/  IMAD.MOV.U32 R6, RZ, RZ, R23 ;  /* 0x000000ffff067224 */ /* 0x000fe400078e0017 */
[----:B------:R-:W-:Y:S02]  /*27550*/  IMAD.MOV.U32 R4, RZ, RZ, R22 ;  /* 0x000000ffff047224 */ /* 0x000fe400078e0016 */
[----:B------:R-:W-:Y:S02]  /*27560*/  IMAD.MOV.U32 R23, RZ, RZ, R30 ;  /* 0x000000ffff177224 */ /* 0x000fe400078e001e */
[----:B------:R-:W-:Y:S02]  /*27570*/  IMAD.MOV.U32 R22, RZ, RZ, R17 ;  /* 0x000000ffff167224 */ /* 0x000fe400078e0011 */
.L_x_74273:
[----:B------:R-:W-:Y:S05]  /*27580*/  BSYNC B1 ;  /* 0x0000000000017941 */ /* 0x000fea0003800000 */
.L_x_74271:
        /* <DEDUP_REMOVED lines=17> */
[----:B------:R-:W-:Y:S01]  /*276a0*/  @!P0 IMAD.MOV.U32 R5, RZ, RZ, R18 ;  /* 0x000000ffff058224 */ /* 0x000fe200078e0012 */
[----:B------:R-:W-:Y:S01]  /*276b0*/  FSEL R18, R2, R33, P2 ;  /* 0x0000002102127208 */ /* 0x000fe20001000000 */
        /* <DEDUP_REMOVED lines=12> */
.L_x_74275:
[----:B--234-:R-:W-:Y:S02]  /*27780*/  IMAD.MOV.U32 R34, RZ, RZ, R3 ;  /* 0x000000ffff227224 */ /* 0x01cfe400078e0003 */
[----:B------:R-:W-:Y:S02]  /*27790*/  IMAD.MOV.U32 R30, RZ, RZ, R5 ;  /* 0x000000ffff1e7224 */ /* 0x000fe400078e0005 */
[----:B------:R-:W-:Y:S02]  /*277a0*/  IMAD.MOV.U32 R3, RZ, RZ, R26 ;  /* 0x000000ffff037224 */ /* 0x000fe400078e001a */
[----:B------:R-:W-:Y:S02]  /*277b0*/  IMAD.MOV.U32 R5, RZ, RZ, R28 ;  /* 0x000000ffff057224 */ /* 0x000fe400078e001c */
.L_x_74276:
[----:B------:R-:W-:Y:S05]  /*277c0*/  BSYNC B1 ;  /* 0x0000000000017941 */ /* 0x000fea0003800000 */
.L_x_74274:
        /* <DEDUP_REMOVED lines=9> */
.L_x_74278:
[----:B------:R-:W-:Y:S02]  /*27860*/  IMAD.MOV.U32 R29, RZ, RZ, R34 ;  /* 0x000000ffff1d7224 */ /* 0x000fe400078e0022 */
[----:B------:R-:W-:Y:S02]  /*27870*/  IMAD.MOV.U32 R28, RZ, RZ, R30 ;  /* 0x000000ffff1c7224 */ /* 0x000fe400078e001e */
[----:B------:R-:W-:Y:S02]  /*27880*/  IMAD.MOV.U32 R34, RZ, RZ, R27 ;  /* 0x000000ffff227224 */ /* 0x000fe400078e001b */
[----:B------:R-:W-:Y:S02]  /*27890*/  IMAD.MOV.U32 R30, RZ, RZ, R41 ;  /* 0x000000ffff1e7224 */ /* 0x000fe400078e0029 */
.L_x_74279:
[----:B------:R-:W-:Y:S05]  /*278a0*/  BSYNC B1 ;  /* 0x0000000000017941 */ /* 0x000fea0003800000 */
.L_x_74277:
        /* <DEDUP_REMOVED lines=9> */
.L_x_74281:
[----:B------:R-:W-:Y:S01]  /*27940*/  MOV R27, R29 ;  /* 0x0000001d001b7202 */ /* 0x000fe20000000f00 */
[----:B------:R-:W-:Y:S02]  /*27950*/  IMAD.MOV.U32 R26, RZ, RZ, R28 ;  /* 0x000000ffff1a7224 */ /* 0x000fe400078e001c */
[----:B------:R-:W-:Y:S02]  /*27960*/  IMAD.MOV.U32 R29, RZ, RZ, R38 ;  /* 0x000000ffff1d7224 */ /* 0x000fe400078e0026 */
[----:B------:R-:W-:Y:S02]  /*27970*/  IMAD.MOV.U32 R28, RZ, RZ, R39 ;  /* 0x000000ffff1c7224 */ /* 0x000fe400078e0027 */
.L_x_74282:
[----:B------:R-:W-:Y:S05]  /*27980*/  BSYNC B1 ;  /* 0x0000000000017941 */ /* 0x000fea0003800000 */
.L_x_74280:
        /* <DEDUP_REMOVED lines=9> */
.L_x_74284:
[----:B------:R-:W-:Y:S01]  /*27a20*/  IMAD.MOV.U32 R7, RZ, RZ, R27 ;  /* 0x000000ffff077224 */ /* 0x000fe200078e001b */
[----:B------:R-:W-:Y:S01]  /*27a30*/  MOV R2, R26 ;  /* 0x0000001a00027202 */ /* 0x000fe20000000f00 */
[----:B------:R-:W-:Y:S02]  /*27a40*/  IMAD.MOV.U32 R27, RZ, RZ, R36 ;  /* 0x000000ffff1b7224 */ /* 0x000fe400078e0024 */
[----:B------:R-:W-:Y:S02]  /*27a50*/  IMAD.MOV.U32 R26, RZ, RZ, R37 ;  /* 0x000000ffff1a7224 */ /* 0x000fe400078e0025 */
.L_x_74285:
[----:B------:R-:W-:Y:S05]  /*27a60*/  BSYNC B1 ;  /* 0x0000000000017941 */ /* 0x000fea0003800000 */
.L_x_74283:
        /* <DEDUP_REMOVED lines=9> */
.L_x_74287:
[----:B------:R-:W-:Y:S01]  /*27b00*/  IMAD.MOV.U32 R36, RZ, RZ, R7 ;  /* 0x000000ffff247224 */ /* 0x000fe200078e0007 */
[----:B------:R-:W-:Y:S01]  /*27b10*/  MOV R7, R24 ;  /* 0x0000001800077202 */ /* 0x000fe20000000f00 */
[----:B------:R-:W-:Y:S02]  /*27b20*/  IMAD.MOV.U32 R31, RZ, RZ, R2 ;  /* 0x000000ffff1f7224 */ /* 0x000fe400078e0002 */
[----:B------:R-:W-:Y:S02]  /*27b30*/  IMAD.MOV.U32 R2, RZ, RZ, R25 ;  /* 0x000000ffff027224 */ /* 0x000fe400078e0019 */
.L_x_74288:
[----:B------:R-:W-:Y:S05]  /*27b40*/  BSYNC B1 ;  /* 0x0000000000017941 */ /* 0x000fea0003800000 */
.L_x_74286:
        /* <DEDUP_REMOVED lines=9> */
.L_x_74290:
[----:B------:R-:W-:Y:S02]  /*27be0*/  IMAD.MOV.U32 R37, RZ, RZ, R36 ;  /* 0x000000ffff257224 */ /* 0x000fe400078e0024 */
[----:B------:R-:W-:Y:S01]  /*27bf0*/  IMAD.MOV.U32 R25, RZ, RZ, R31 ;  /* 0x000000ffff197224 */ /* 0x000fe200078e001f */
[----:B------:R-:W-:Y:S01]  /*27c00*/  MOV R31, R22 ;  /* 0x00000016001f7202 */ /* 0x000fe20000000f00 */
[----:B------:R-:W-:Y:S02]  /*27c10*/  IMAD.MOV.U32 R36, RZ, RZ, R23 ;  /* 0x000000ffff247224 */ /* 0x000fe400078e0017 */
.L_x_74291:
[----:B------:R-:W-:Y:S05]  /*27c20*/  BSYNC B1 ;  /* 0x0000000000017941 */ /* 0x000fea0003800000 */
.L_x_74289:
        /* <DEDUP_REMOVED lines=9> */
.L_x_74293:
[----:B------:R-:W-:Y:S02]  /*27cc0*/  IMAD.MOV.U32 R23, RZ, RZ, R37 ;  /* 0x000000ffff177224 */ /* 0x000fe400078e0025 */
[----:B------:R-:W-:Y:S02]  /*27cd0*/  IMAD.MOV.U32 R22, RZ, RZ, R25 ;  /* 0x000000ffff167224 */ /* 0x000fe400078e0019 */
[----:B------:R-:W-:Y:S02]  /*27ce0*/  IMAD.MOV.U32 R37, RZ, RZ, R6 ;  /* 0x000000ffff257224 */ /* 0x000fe400078e0006 */
[----:B------:R-:W-:Y:S02]  /*27cf0*/  IMAD.MOV.U32 R25, RZ, RZ, R4 ;  /* 0x000000ffff197224 */ /* 0x000fe400078e0004 */
.L_x_74294:
[----:B------:R-:W-:Y:S05]  /*27d00*/  BSYNC B1 ;  /* 0x0000000000017941 */ /* 0x000fea0003800000 */
.L_x_74292:
        /* <DEDUP_REMOVED lines=16> */
.L_x_74296:
[----:B------:R-:W-:Y:S02]  /*27e10*/  IMAD.MOV.U32 R6, RZ, RZ, R3 ;  /* 0x000000ffff067224 */ /* 0x000fe400078e0003 */
[----:B------:R-:W-:Y:S01]  /*27e20*/  IMAD.MOV.U32 R4, RZ, RZ, R5 ;  /* 0x000000ffff047224 */ /* 0x000fe200078e0005 */
[----:B------:R-:W-:Y:S01]  /*27e30*/  MOV R5, R30 ;  /* 0x0000001e00057202 */ /* 0x000fe20000000f00 */
[----:B------:R-:W-:Y:S02]  /*27e40*/  IMAD.MOV.U32 R3, RZ, RZ, R34 ;  /* 0x000000ffff037224 */ /* 0x000fe400078e0022 */
.L_x_74297:
[----:B------:R-:W-:Y:S05]  /*27e50*/  BSYNC B1 ;  /* 0x0000000000017941 */ /* 0x000fea0003800000 */
.L_x_74295:
        /* <DEDUP_REMOVED lines=9> */
.L_x_74299:
[----:B------:R-:W-:Y:S02]  /*27ef0*/  IMAD.MOV.U32 R24, RZ, RZ, R6 ;  /* 0x000000ffff187224 */ /* 0x000fe400078e0006 */
[----:B------:R-:W-:Y:S02]  /*27f00*/  IMAD.MOV.U32 R19, RZ, RZ, R4 ;  /* 0x000000ffff137224 */ /* 0x000fe400078e0004 */
[----:B------:R-:W-:Y:S02]  /*27f10*/  IMAD.MOV.U32 R6, RZ, RZ, R29 ;  /* 0x000000ffff067224 */ /* 0x000fe400078e001d */
[----:B------:R-:W-:Y:S02]  /*27f20*/  IMAD.MOV.U32 R4, RZ, RZ, R28 ;  /* 0x000000ffff047224 */ /* 0x000fe400078e001c */
.L_x_74300:
[----:B------:R-:W-:Y:S05]  /*27f30*/  BSYNC B1 ;  /* 0x0000000000017941 */ /* 0x000fea0003800000 */
.L_x_74298:
        /* <DEDUP_REMOVED lines=9> */
.L_x_74302:
[----:B------:R-:W-:Y:S02]  /*27fd0*/  IMAD.MOV.U32 R28, RZ, RZ, R24 ;  /* 0x000000ffff1c7224 */ /* 0x000fe400078e0018 */
[----:B------:R-:W-:Y:S02]  /*27fe0*/  IMAD.MOV.U32 R29, RZ, RZ, R19 ;  /* 0x000000ffff1d7224 */ /* 0x000fe400078e0013 */
[----:B------:R-:W-:Y:S02]  /*27ff0*/  IMAD.MOV.U32 R24, RZ, RZ, R27 ;  /* 0x000000ffff187224 */ /* 0x000fe400078e001b */
[----:B------:R-:W-:Y:S02]  /*28000*/  IMAD.MOV.U32 R19, RZ, RZ, R26 ;  /* 0x000000ffff137224 */ /* 0x000fe400078e001a */
.L_x_74303:
[----:B------:R-:W-:Y:S05]  /*28010*/  BSYNC B1 ;  /* 0x0000000000017941 */ /* 0x000fea0003800000 */
.L_x_74301:
        /* <DEDUP_REMOVED lines=9> */
.L_x_74305:
[----:B------:R-:W-:Y:S02]  /*280b0*/  IMAD.MOV.U32 R27, RZ, RZ, R28 ;  /* 0x000000ffff1b7224 */ /* 0x000fe400078e001c */
[----:B------:R-:W-:Y:S02]  /*280c0*/  IMAD.MOV.U32 R26, RZ, RZ, R29 ;  /* 0x000000ffff1a7224 */ /* 0x000fe400078e001d */
[----:B------:R-:W-:Y:S02]  /*280d0*/  IMAD.MOV.U32 R28, RZ, RZ, R7 ;  /* 0x000000ffff1c7224 */ /* 0x000fe400078e0007 */
[----:B------:R-:W-:Y:S02]  /*280e0*/  IMAD.MOV.U32 R29, RZ, RZ, R2 ;  /* 0x000000ffff1d7224 */ /* 0x000fe400078e0002 */
.L_x_74306:
[----:B------:R-:W-:Y:S05]  /*280f0*/  BSYNC B1 ;  /* 0x0000000000017941 */ /* 0x000fea0003800000 */
.L_x_74304:
        /* <DEDUP_REMOVED lines=9> */
.L_x_74308:
[----:B------:R-:W-:Y:S01]  /*28190*/  MOV R30, R27 ;  /* 0x0000001b001e7202 */ /* 0x000fe20000000f00 */
[----:B------:R-:W-:Y:S02]  /*281a0*/  IMAD.MOV.U32 R2, RZ, RZ, R26 ;  /* 0x000000ffff027224 */ /* 0x000fe400078e001a */
[----:B------:R-:W-:Y:S02]  /*281b0*/  IMAD.MOV.U32 R27, RZ, RZ, R36 ;  /* 0x000000ffff1b7224 */ /* 0x000fe400078e0024 */
[----:B------:R-:W-:Y:S02]  /*281c0*/  IMAD.MOV.U32 R26, RZ, RZ, R31 ;  /* 0x000000ffff1a7224 */ /* 0x000fe400078e001f */
.L_x_74309:
[----:B------:R-:W-:Y:S05]  /*281d0*/  BSYNC B1 ;  /* 0x0000000000017941 */ /* 0x000fea0003800000 */
.L_x_74307:
        /* <DEDUP_REMOVED lines=9> */
.L_x_74311:
[----:B------:R-:W-:Y:S01]  /*28270*/  IMAD.MOV.U32 R34, RZ, RZ, R30 ;  /* 0x000000ffff227224 */ /* 0x000fe200078e001e */
[----:B------:R-:W-:Y:S01]  /*28280*/  MOV R7, R2 ;  /* 0x0000000200077202 */ /* 0x000fe20000000f00 */
[----:B------:R-:W-:Y:S02]  /*28290*/  IMAD.MOV.U32 R30, RZ, RZ, R37 ;  /* 0x000000ffff1e7224 */ /* 0x000fe400078e0025 */
[----:B------:R-:W-:Y:S02]  /*282a0*/  IMAD.MOV.U32 R2, RZ, RZ, R25 ;  /* 0x000000ffff027224 */ /* 0x000fe400078e0019 */
.L_x_74312:
[----:B------:R-:W-:Y:S05]  /*282b0*/  BSYNC B1 ;  /* 0x0000000000017941 */ /* 0x000fea0003800000 */
.L_x_74310:
        /* <DEDUP_REMOVED lines=9> */
.L_x_74314:
[----:B------:R-:W-:Y:S01]  /*28350*/  IMAD.MOV.U32 R31, RZ, RZ, R34 ;  /* 0x000000ffff1f7224 */ /* 0x000fe200078e0022 */
[----:B------:R-:W-:Y:S01]  /*28360*/  MOV R34, R23 ;  /* 0x0000001700227202 */ /* 0x000fe20000000f00 */
[----:B------:R-:W-:Y:S02]  /*28370*/  IMAD.MOV.U32 R25, RZ, RZ, R7 ;  /* 0x000000ffff197224 */ /* 0x000fe400078e0007 */
[----:B------:R-:W-:Y:S02]  /*28380*/  IMAD.MOV.U32 R7, RZ, RZ, R22 ;  /* 0x000000ffff077224 */ /* 0x000fe400078e0016 */
.L_x_74315:
[----:B------:R-:W-:Y:S05]  /*28390*/  BSYNC B1 ;  /* 0x0000000000017941 */ /* 0x000fea0003800000 */
.L_x_74313:
        /* <DEDUP_REMOVED lines=16> */
.L_x_74317:
[----:B------:R-:W-:Y:S01]  /*284a0*/  IMAD.MOV.U32 R12, RZ, RZ, R3 ;  /* 0x000000ffff0c7224 */ /* 0x000fe200078e0003 */
[----:B------:R-:W-:Y:S01]  /*284b0*/  MOV R8, R5 ;  /* 0x0000000500087202 */ /* 0x000fe20000000f00 */
[----:B------:R-:W-:Y:S02]  /*284c0*/  IMAD.MOV.U32 R3, RZ, RZ, R6 ;  /* 0x000000ffff037224 */ /* 0x000fe400078e0006 */
[----:B------:R-:W-:Y:S02]  /*284d0*/  IMAD.MOV.U32 R5, RZ, RZ, R4 ;  /* 0x000000ffff057224 */ /* 0x000fe400078e0004 */
.L_x_74318:
[----:B------:R-:W-:Y:S05]  /*284e0*/  BSYNC B1 ;  /* 0x0000000000017941 */ /* 0x000fea0003800000 */
.L_x_74316:
        /* <DEDUP_REMOVED lines=9> */
.L_x_74320:
[----:B------:R-:W-:Y:S01]  /*28580*/  IMAD.MOV.U32 R23, RZ, RZ, R12 ;  /* 0x000000ffff177224 */ /* 0x000fe200078e000c */
[----:B------:R-:W-:Y:S01]  /*28590*/  MOV R12, R24 ;  /* 0x00000018000c7202 */ /* 0x000fe20000000f00 */
[----:B------:R-:W-:Y:S02]  /*285a0*/  IMAD.MOV.U32 R4, RZ, RZ, R8 ;  /* 0x000000ffff047224 */ /* 0x000fe400078e0008 */
[----:B------:R-:W-:Y:S02]  /*285b0*/  IMAD.MOV.U32 R8, RZ, RZ, R19 ;  /* 0x000000ffff087224 */ /* 0x000fe400078e0013 */
.L_x_74321:
[----:B------:R-:W-:Y:S05]  /*285c0*/  BSYNC B1 ;  /* 0x0000000000017941 */ /* 0x000fea0003800000 */
.L_x_74319:
        /* <DEDUP_REMOVED lines=9> */
.L_x_74323:
[----:B------:R-:W-:Y:S02]  /*28660*/  IMAD.MOV.U32 R6, RZ, RZ, R23 ;  /* 0x000000ffff067224 */ /* 0x000fe400078e0017 */
[----:B------:R-:W-:Y:S01]  /*28670*/  IMAD.MOV.U32 R19, RZ, RZ, R4 ;  /* 0x000000ffff137224 */ /* 0x000fe200078e0004 */
[----:B------:R-:W-:Y:S01]  /*28680*/  MOV R4, R29 ;  /* 0x0000001d00047202 */ /* 0x000fe20000000f00 */
[----:B------:R-:W-:Y:S02]  /*28690*/  IMAD.MOV.U32 R23, RZ, RZ, R28 ;  /* 0x000000ffff177224 */ /* 0x000fe400078e001c */
.L_x_74324:
[----:B------:R-:W-:Y:S05]  /*286a0*/  BSYNC B1 ;  /* 0x0000000000017941 */ /* 0x000fea0003800000 */
.L_x_74322:
        /* <DEDUP_REMOVED lines=9> */
.L_x_74326:
[----:B------:R-:W-:Y:S02]  /*28740*/  IMAD.MOV.U32 R35, RZ, RZ, R6 ;  /* 0x000000ffff237224 */ /* 0x000fe400078e0006 */
[----:B------:R-:W-:Y:S02]  /*28750*/  IMAD.MOV.U32 R29, RZ, RZ, R19 ;  /* 0x000000ffff1d7224 */ /* 0x000fe400078e0013 */
[----:B------:R-:W-:Y:S02]  /*28760*/  IMAD.MOV.U32 R6, RZ, RZ, R27 ;  /* 0x000000ffff067224 */ /* 0x000fe400078e001b */
[----:B------:R-:W-:Y:S02]  /*28770*/  IMAD.MOV.U32 R19, RZ, RZ, R26 ;  /* 0x000000ffff137224 */ /* 0x000fe400078e001a */
.L_x_74327:
[----:B------:R-:W-:Y:S05]  /*28780*/  BSYNC B1 ;  /* 0x0000000000017941 */ /* 0x000fea0003800000 */
.L_x_74325:
        /* <DEDUP_REMOVED lines=9> */
.L_x_74329:
[----:B------:R-:W-:Y:S02]  /*28820*/  IMAD.MOV.U32 R27, RZ, RZ, R35 ;  /* 0x000000ffff1b7224 */ /* 0x000fe400078e0023 */
[----:B------:R-:W-:Y:S02]  /*28830*/  IMAD.MOV.U32 R22, RZ, RZ, R29 ;  /* 0x000000ffff167224 */ /* 0x000fe400078e001d */
[----:B------:R-:W-:Y:S02]  /*28840*/  IMAD.MOV.U32 R35, RZ, RZ, R30 ;  /* 0x000000ffff237224 */ /* 0x000fe400078e001e */
[----:B------:R-:W-:Y:S02]  /*28850*/  IMAD.MOV.U32 R29, RZ, RZ, R2 ;  /* 0x000000ffff1d7224 */ /* 0x000fe400078e0002 */
.L_x_74330:
[----:B------:R-:W-:Y:S05]  /*28860*/  BSYNC B1 ;  /* 0x0000000000017941 */ /* 0x000fea0003800000 */
.L_x_74328:
        /* <DEDUP_REMOVED lines=9> */
.L_x_74332:
[----:B------:R-:W-:Y:S02]  /*28900*/  IMAD.MOV.U32 R24, RZ, RZ, R27 ;  /* 0x000000ffff187224 */ /* 0x000fe400078e001b */
[----:B------:R-:W-:Y:S02]  /*28910*/  IMAD.MOV.U32 R2, RZ, RZ, R22 ;  /* 0x000000ffff027224 */ /* 0x000fe400078e0016 */
[----:B------:R-:W-:Y:S02]  /*28920*/  IMAD.MOV.U32 R27, RZ, RZ, R34 ;  /* 0x000000ffff1b7224 */ /* 0x000fe400078e0022 */
[----:B------:R-:W-:Y:S02]  /*28930*/  IMAD.MOV.U32 R22, RZ, RZ, R7 ;  /* 0x000000ffff167224 */ /* 0x000fe400078e0007 */
.L_x_74333:
[----:B------:R-:W-:Y:S05]  /*28940*/  BSYNC B1 ;  /* 0x0000000000017941 */ /* 0x000fea0003800000 */
.L_x_74331:
        /* <DEDUP_REMOVED lines=9> */
.L_x_74335:
[----:B------:R-:W-:Y:S01]  /*289e0*/  MOV R26, R24 ;  /* 0x00000018001a7202 */ /* 0x000fe20000000f00 */
[----:B------:R-:W-:Y:S02]  /*289f0*/  IMAD.MOV.U32 R7, RZ, RZ, R2 ;  /* 0x000000ffff077224 */ /* 0x000fe400078e0002 */
[----:B------:R-:W-:Y:S02]  /*28a00*/  IMAD.MOV.U32 R24, RZ, RZ, R31 ;  /* 0x000000ffff187224 */ /* 0x000fe400078e001f */
[----:B------:R-:W-:Y:S02]  /*28a10*/  IMAD.MOV.U32 R2, RZ, RZ, R25 ;  /* 0x000000ffff027224 */ /* 0x000fe400078e0019 */
.L_x_74336:
[----:B------:R-:W-:Y:S05]  /*28a20*/  BSYNC B1 ;  /* 0x0000000000017941 */ /* 0x000fea0003800000 */
.L_x_74334:
        /* <DEDUP_REMOVED lines=16> */
.L_x_74338:
[----:B------:R-:W-:Y:S02]  /*28b30*/  IMAD.MOV.U32 R28, RZ, RZ, R3 ;  /* 0x000000ffff1c7224 */ /* 0x000fe400078e0003 */
[----:B------:R-:W-:Y:S02]  /*28b40*/  IMAD.MOV.U32 R9, RZ, RZ, R5 ;  /* 0x000000ffff097224 */ /* 0x000fe400078e0005 */
[----:B------:R-:W-:Y:S02]  /*28b50*/  IMAD.MOV.U32 R3, RZ, RZ, R12 ;  /* 0x000000ffff037224 */ /* 0x000fe400078e000c */
[----:B------:R-:W-:Y:S02]  /*28b60*/  IMAD.MOV.U32 R5, RZ, RZ, R8 ;  /* 0x000000ffff057224 */ /* 0x000fe400078e0008 */
.L_x_74339:
[----:B------:R-:W-:Y:S05]  /*28b70*/  BSYNC B1 ;  /* 0x0000000000017941 */ /* 0x000fea0003800000 */
.L_x_74337:
        /* <DEDUP_REMOVED lines=9> */
.L_x_74341:
[----:B------:R-:W-:Y:S01]  /*28c10*/  MOV R13, R28 ;  /* 0x0000001c000d7202 */ /* 0x000fe20000000f00 */
[----:B------:R-:W-:Y:S02]  /*28c20*/  IMAD.MOV.U32 R8, RZ, RZ, R9 ;  /* 0x000000ffff087224 */ /* 0x000fe400078e0009 */
[----:B------:R-:W-:Y:S02]  /*28c30*/  IMAD.MOV.U32 R28, RZ, RZ, R23 ;  /* 0x000000ffff1c7224 */ /* 0x000fe400078e0017 */
[----:B------:R-:W-:Y:S02]  /*28c40*/  IMAD.MOV.U32 R9, RZ, RZ, R4 ;  /* 0x000000ffff097224 */ /* 0x000fe400078e0004 */
.L_x_74342:
[----:B------:R-:W-:Y:S05]  /*28c50*/  BSYNC B1 ;  /* 0x0000000000017941 */ /* 0x000fea0003800000 */
.L_x_74340:
        /* <DEDUP_REMOVED lines=9> */
.L_x_74344:
[----:B------:R-:W-:Y:S01]  /*28cf0*/  IMAD.MOV.U32 R12, RZ, RZ, R13 ;  /* 0x000000ffff0c7224 */ /* 0x000fe200078e000d */
[----:B------:R-:W-:Y:S01]  /*28d00*/  MOV R4, R8 ;  /* 0x0000000800047202 */ /* 0x000fe20000000f00 */
[----:B------:R-:W-:Y:S02]  /*28d10*/  IMAD.MOV.U32 R13, RZ, RZ, R6 ;  /* 0x000000ffff0d7224 */ /* 0x000fe400078e0006 */
[----:B------:R-:W-:Y:S02]  /*28d20*/  IMAD.MOV.U32 R8, RZ, RZ, R19 ;  /* 0x000000ffff087224 */ /* 0x000fe400078e0013 */
.L_x_74345:
[----:B------:R-:W-:Y:S05]  /*28d30*/  BSYNC B1 ;  /* 0x0000000000017941 */ /* 0x000fea0003800000 */
.L_x_74343:
        /* <DEDUP_REMOVED lines=9> */
.L_x_74347:
[----:B------:R-:W-:Y:S01]  /*28dd0*/  IMAD.MOV.U32 R6, RZ, RZ, R12 ;  /* 0x000000ffff067224 */ /* 0x000fe200078e000c */
[----:B------:R-:W-:Y:S01]  /*28de0*/  MOV R12, R35 ;  /* 0x00000023000c7202 */ /* 0x000fe20000000f00 */
[----:B------:R-:W-:Y:S02]  /*28df0*/  IMAD.MOV.U32 R19, RZ, RZ, R4 ;  /* 0x000000ffff137224 */ /* 0x000fe400078e0004 */
[----:B------:R-:W-:Y:S02]  /*28e00*/  IMAD.MOV.U32 R4, RZ, RZ, R29 ;  /* 0x000000ffff047224 */ /* 0x000fe400078e001d */
.L_x_74348:
[----:B------:R-:W-:Y:S05]  /*28e10*/  BSYNC B1 ;  /* 0x0000000000017941 */ /* 0x000fea0003800000 */
.L_x_74346:
        /* <DEDUP_REMOVED lines=9> */
.L_x_74350:
[----:B------:R-:W-:Y:S02]  /*28eb0*/  IMAD.MOV.U32 R25, RZ, RZ, R6 ;  /* 0x000000ffff197224 */ /* 0x000fe400078e0006 */
[----:B------:R-:W-:Y:S01]  /*28ec0*/  IMAD.MOV.U32 R23, RZ, RZ, R19 ;  /* 0x000000ffff177224 */ /* 0x000fe200078e0013 */
[----:B------:R-:W-:Y:S01]  /*28ed0*/  MOV R19, R22 ;  /* 0x0000001600137202 */ /* 0x000fe20000000f00 */
[----:B------:R-:W-:Y:S02]  /*28ee0*/  IMAD.MOV.U32 R6, RZ, RZ, R27 ;  /* 0x000000ffff067224 */ /* 0x000fe400078e001b */
.L_x_74351:
[----:B------:R-:W-:Y:S05]  /*28ef0*/  BSYNC B1 ;  /* 0x0000000000017941 */ /* 0x000fea0003800000 */
.L_x_74349:
        /* <DEDUP_REMOVED lines=9> */
.L_x_74353:
[----:B------:R-:W-:Y:S02]  /*28f90*/  IMAD.MOV.U32 R27, RZ, RZ, R25 ;  /* 0x000000ffff1b7224 */ /* 0x000fe400078e0019 */
[----:B------:R-:W-:Y:S02]  /*28fa0*/  IMAD.MOV.U32 R22, RZ, RZ, R23 ;  /* 0x000000ffff167224 */ /* 0x000fe400078e0017 */
[----:B------:R-:W-:Y:S02]  /*28fb0*/  IMAD.MOV.U32 R25, RZ, RZ, R24 ;  /* 0x000000ffff197224 */ /* 0x000fe400078e0018 */
[----:B------:R-:W-:Y:S02]  /*28fc0*/  IMAD.MOV.U32 R23, RZ, RZ, R2 ;  /* 0x000000ffff177224 */ /* 0x000fe400078e0002 */
.L_x_74354:
[----:B------:R-:W-:Y:S05]  /*28fd0*/  BSYNC B1 ;  /* 0x0000000000017941 */ /* 0x000fea0003800000 */
.L_x_74352:
        /* <DEDUP_REMOVED lines=9> */
.L_x_74356:
[----:B------:R-:W-:Y:S02]  /*29070*/  IMAD.MOV.U32 R24, RZ, RZ, R27 ;  /* 0x000000ffff187224 */ /* 0x000fe400078e001b */
[----:B------:R-:W-:Y:S02]  /*29080*/  IMAD.MOV.U32 R2, RZ, RZ, R22 ;  /* 0x000000ffff027224 */ /* 0x000fe400078e0016 */
[----:B------:R-:W-:Y:S02]  /*29090*/  IMAD.MOV.U32 R27, RZ, RZ, R26 ;  /* 0x000000ffff1b7224 */ /* 0x000fe400078e001a */
[----:B------:R-:W-:Y:S02]  /*290a0*/  IMAD.MOV.U32 R22, RZ, RZ, R7 ;  /* 0x000000ffff167224 */ /* 0x000fe400078e0007 */
.L_x_74357:
[----:B------:R-:W-:Y:S05]  /*290b0*/  BSYNC B1 ;  /* 0x0000000000017941 */ /* 0x000fea0003800000 */
.L_x_74355:
        /* <DEDUP_REMOVED lines=16> */
.L_x_74359:
[----:B------:R-:W-:Y:S02]  /*291c0*/  IMAD.MOV.U32 R10, RZ, RZ, R3 ;  /* 0x000000ffff0a7224 */ /* 0x000fe400078e0003 */
[----:B------:R-:W-:Y:S02]  /*291d0*/  IMAD.MOV.U32 R7, RZ, RZ, R5 ;  /* 0x000000ffff077224 */ /* 0x000fe400078e0005 */
[----:B------:R-:W-:Y:S02]  /*291e0*/  IMAD.MOV.U32 R3, RZ, RZ, R28 ;  /* 0x000000ffff037224 */ /* 0x000fe400078e001c */
[----:B------:R-:W-:Y:S02]  /*291f0*/  IMAD.MOV.U32 R5, RZ, RZ, R9 ;  /* 0x000000ffff057224 */ /* 0x000fe400078e0009 */
.L_x_74360:
[----:B------:R-:W-:Y:S05]  /*29200*/  BSYNC B1 ;  /* 0x0000000000017941 */ /* 0x000fea0003800000 */
.L_x_74358:
        /* <DEDUP_REMOVED lines=9> */
.L_x_74362:
[----:B------:R-:W-:Y:S02]  /*292a0*/  IMAD.MOV.U32 R9, RZ, RZ, R10 ;  /* 0x000000ffff097224 */ /* 0x000fe400078e000a */
[----:B------:R-:W-:Y:S02]  /*292b0*/  IMAD.MOV.U32 R29, RZ, RZ, R7 ;  /* 0x000000ffff1d7224 */ /* 0x000fe400078e0007 */
[----:B------:R-:W-:Y:S02]  /*292c0*/  IMAD.MOV.U32 R10, RZ, RZ, R13 ;  /* 0x000000ffff0a7224 */ /* 0x000fe400078e000d */
[----:B------:R-:W-:Y:S02]  /*292d0*/  IMAD.MOV.U32 R7, RZ, RZ, R8 ;  /* 0x000000ffff077224 */ /* 0x000fe400078e0008 */
.L_x_74363:
[----:B------:R-:W-:Y:S05]  /*292e0*/  BSYNC B1 ;  /* 0x0000000000017941 */ /* 0x000fea0003800000 */
.L_x_74361:
        /* <DEDUP_REMOVED lines=9> */
.L_x_74365:
[----:B------:R-:W-:Y:S02]  /*29380*/  IMAD.MOV.U32 R13, RZ, RZ, R9 ;  /* 0x000000ffff0d7224 */ /* 0x000fe400078e0009 */
[----:B------:R-:W-:Y:S02]  /*29390*/  IMAD.MOV.U32 R8, RZ, RZ, R29 ;  /* 0x000000ffff087224 */ /* 0x000fe400078e001d */
[----:B------:R-:W-:Y:S02]  /*293a0*/  IMAD.MOV.U32 R9, RZ, RZ, R12 ;  /* 0x000000ffff097224 */ /* 0x000fe400078e000c */
[----:B------:R-:W-:Y:S02]  /*293b0*/  IMAD.MOV.U32 R29, RZ, RZ, R4 ;  /* 0x000000ffff1d7224 */ /* 0x000fe400078e0004 */
.L_x_74366:
[----:B------:R-:W-:Y:S05]  /*293c0*/  BSYNC B1 ;  /* 0x0000000000017941 */ /* 0x000fea0003800000 */
.L_x_74364:
        /* <DEDUP_REMOVED lines=9> */
.L_x_74368:
[----:B------:R-:W-:Y:S01]  /*29460*/  MOV R4, R13 ;  /* 0x0000000d00047202 */ /* 0x000fe20000000f00 */
[----:B------:R-:W-:Y:S02]  /*29470*/  IMAD.MOV.U32 R12, RZ, RZ, R8 ;  /* 0x000000ffff0c7224 */ /* 0x000fe400078e0008 */
[----:B------:R-:W-:Y:S02]  /*29480*/  IMAD.MOV.U32 R13, RZ, RZ, R6 ;  /* 0x000000ffff0d7224 */ /* 0x000fe400078e0006 */
[----:B------:R-:W-:Y:S02]  /*29490*/  IMAD.MOV.U32 R8, RZ, RZ, R19 ;  /* 0x000000ffff087224 */ /* 0x000fe400078e0013 */
.L_x_74369:
[----:B------:R-:W-:Y:S05]  /*294a0*/  BSYNC B1 ;  /* 0x0000000000017941 */ /* 0x000fea0003800000 */
.L_x_74367:
        /* <DEDUP_REMOVED lines=9> */
.L_x_74371:
[----:B------:R-:W-:Y:S01]  /*29540*/  IMAD.MOV.U32 R6, RZ, RZ, R4 ;  /* 0x000000ffff067224 */ /* 0x000fe200078e0004 */
[----:B------:R-:W-:Y:S01]  /*29550*/  MOV R19, R12 ;  /* 0x0000000c00137202 */ /* 0x000fe20000000f00 */
[----:B------:R-:W-:Y:S02]  /*29560*/  IMAD.MOV.U32 R4, RZ, RZ, R25 ;  /* 0x000000ffff047224 */ /* 0x000fe400078e0019 */
[----:B------:R-:W-:Y:S02]  /*29570*/  IMAD.MOV.U32 R12, RZ, RZ, R23 ;  /* 0x000000ffff0c7224 */ /* 0x000fe400078e0017 */
.L_x_74372:
[----:B------:R-:W-:Y:S05]  /*29580*/  BSYNC B1 ;  /* 0x0000000000017941 */ /* 0x000fea0003800000 */
.L_x_74370:
        /* <DEDUP_REMOVED lines=9> */
.L_x_74374:
[----:B------:R-:W-:Y:S01]  /*29620*/  IMAD.MOV.U32 R23, RZ, RZ, R6 ;  /* 0x000000ffff177224 */ /* 0x000fe200078e0006 */
[----:B------:R-:W-:Y:S01]  /*29630*/  MOV R6, R27 ;  /* 0x0000001b00067202 */ /* 0x000fe20000000f00 */
[----:B------:R-:W-:Y:S02]  /*29640*/  IMAD.MOV.U32 R25, RZ, RZ, R19 ;  /* 0x000000ffff197224 */ /* 0x000fe400078e0013 */
[----:B------:R-:W-:Y:S02]  /*29650*/  IMAD.MOV.U32 R19, RZ, RZ, R22 ;  /* 0x000000ffff137224 */ /* 0x000fe400078e0016 */
.L_x_74375:
[----:B------:R-:W-:Y:S05]  /*29660*/  BSYNC B1 ;  /* 0x0000000000017941 */ /* 0x000fea0003800000 */
.L_x_74373:
        /* <DEDUP_REMOVED lines=9> */
.L_x_74377:
[----:B------:R-:W-:Y:S02]  /*29700*/  IMAD.MOV.U32 R14, RZ, RZ, R23 ;  /* 0x000000ffff0e7224 */ /* 0x000fe400078e0017 */
[----:B------:R-:W-:Y:S01]  /*29710*/  IMAD.MOV.U32 R22, RZ, RZ, R25 ;  /* 0x000000ffff167224 */ /* 0x000fe200078e0019 */
[----:B------:R-:W-:Y:S01]  /*29720*/  MOV R25, R2 ;  /* 0x0000000200197202 */ /* 0x000fe20000000f00 */
[----:B------:R-:W-:Y:S02]  /*29730*/  IMAD.MOV.U32 R23, RZ, RZ, R24 ;  /* 0x000000ffff177224 */ /* 0x000fe400078e0018 */
.L_x_74378:
[----:B------:R-:W-:Y:S05]  /*29740*/  BSYNC B1 ;  /* 0x0000000000017941 */ /* 0x000fea0003800000 */
.L_x_74376:
        /* <DEDUP_REMOVED lines=16> */
.L_x_74380:
[----:B------:R-:W-:Y:S01]  /*29850*/  IMAD.MOV.U32 R2, RZ, RZ, R3 ;  /* 0x000000ffff027224 */ /* 0x000fe200078e0003 */
[----:B------:R-:W-:Y:S01]  /*29860*/  MOV R3, R10 ;  /* 0x0000000a00037202 */ /* 0x000fe20000000f00 */
[----:B------:R-:W-:Y:S02]  /*29870*/  IMAD.MOV.U32 R24, RZ, RZ, R5 ;  /* 0x000000ffff187224 */ /* 0x000fe400078e0005 */
[----:B------:R-:W-:Y:S02]  /*29880*/  IMAD.MOV.U32 R5, RZ, RZ, R7 ;  /* 0x000000ffff057224 */ /* 0x000fe400078e0007 */
.L_x_74381:
[----:B------:R-:W-:Y:S05]  /*29890*/  BSYNC B1 ;  /* 0x0000000000017941 */ /* 0x000fea0003800000 */
.L_x_74379:
        /* <DEDUP_REMOVED lines=9> */
.L_x_74383:
[----:B------:R-:W-:Y:S02]  /*29930*/  IMAD.MOV.U32 R10, RZ, RZ, R2 ;  /* 0x000000ffff0a7224 */ /* 0x000fe400078e0002 */
[----:B------:R-:W-:Y:S01]  /*29940*/  IMAD.MOV.U32 R7, RZ, RZ, R24 ;  /* 0x000000ffff077224 */ /* 0x000fe200078e0018 */
[----:B------:R-:W-:Y:S01]  /*29950*/  MOV R24, R29 ;  /* 0x0000001d00187202 */ /* 0x000fe20000000f00 */
[----:B------:R-:W-:Y:S02]  /*29960*/  IMAD.MOV.U32 R2, RZ, RZ, R9 ;  /* 0x000000ffff027224 */ /* 0x000fe400078e0009 */
.L_x_74384:
[----:B------:R-:W-:Y:S05]  /*29970*/  BSYNC B1 ;  /* 0x0000000000017941 */ /* 0x000fea0003800000 */
.L_x_74382:
        /* <DEDUP_REMOVED lines=9> */
.L_x_74386:
[----:B------:R-:W-:Y:S02]  /*29a10*/  IMAD.MOV.U32 R9, RZ, RZ, R10 ;  /* 0x000000ffff097224 */ /* 0x000fe400078e000a */
[----:B------:R-:W-:Y:S02]  /*29a20*/  IMAD.MOV.U32 R11, RZ, RZ, R7 ;  /* 0x000000ffff0b7224 */ /* 0x000fe400078e0007 */
[----:B------:R-:W-:Y:S02]  /*29a30*/  IMAD.MOV.U32 R10, RZ, RZ, R13 ;  /* 0x000000ffff0a7224 */ /* 0x000fe400078e000d */
[----:B------:R-:W-:Y:S02]  /*29a40*/  IMAD.MOV.U32 R7, RZ, RZ, R8 ;  /* 0x000000ffff077224 */ /* 0x000fe400078e0008 */
.L_x_74387:
[----:B------:R-:W-:Y:S05]  /*29a50*/  BSYNC B1 ;  /* 0x0000000000017941 */ /* 0x000fea0003800000 */
.L_x_74385:
        /* <DEDUP_REMOVED lines=9> */
.L_x_74389:
[----:B------:R-:W-:Y:S02]  /*29af0*/  IMAD.MOV.U32 R13, RZ, RZ, R9 ;  /* 0x000000ffff0d7224 */ /* 0x000fe400078e0009 */
[----:B------:R-:W-:Y:S02]  /*29b00*/  IMAD.MOV.U32 R8, RZ, RZ, R11 ;  /* 0x000000ffff087224 */ /* 0x000fe400078e000b */
[----:B------:R-:W-:Y:S02]  /*29b10*/  IMAD.MOV.U32 R9, RZ, RZ, R4 ;  /* 0x000000ffff097224 */ /* 0x000fe400078e0004 */
[----:B------:R-:W-:Y:S02]  /*29b20*/  IMAD.MOV.U32 R11, RZ, RZ, R12 ;  /* 0x000000ffff0b7224 */ /* 0x000fe400078e000c */
.L_x_74390:
[----:B------:R-:W-:Y:S05]  /*29b30*/  BSYNC B1 ;  /* 0x0000000000017941 */ /* 0x000fea0003800000 */
.L_x_74388:
        /* <DEDUP_REMOVED lines=9> */
.L_x_74392:
[----:B------:R-:W-:Y:S02]  /*29bd0*/  IMAD.MOV.U32 R4, RZ, RZ, R13 ;  /* 0x000000ffff047224 */ /* 0x000fe400078e000d */
[----:B------:R-:W-:Y:S02]  /*29be0*/  IMAD.MOV.U32 R12, RZ, RZ, R8 ;  /* 0x000000ffff0c7224 */ /* 0x000fe400078e0008 */
[----:B------:R-:W-:Y:S02]  /*29bf0*/  IMAD.MOV.U32 R13, RZ, RZ, R6 ;  /* 0x000000ffff0d7224 */ /* 0x000fe400078e0006 */
[----:B------:R-:W-:Y:S02]  /*29c00*/  IMAD.MOV.U32 R8, RZ, RZ, R19 ;  /* 0x000000ffff087224 */ /* 0x000fe400078e0013 */
.L_x_74393:
[----:B------:R-:W-:Y:S05]  /*29c10*/  BSYNC B1 ;  /* 0x0000000000017941 */ /* 0x000fea0003800000 */
.L_x_74391:
        /* <DEDUP_REMOVED lines=9> */
.L_x_74395:
[----:B------:R-:W-:Y:S01]  /*29cb0*/  MOV R15, R4 ;  /* 0x00000004000f7202 */ /* 0x000fe20000000f00 */
[----:B------:R-:W-:Y:S02]  /*29cc0*/  IMAD.MOV.U32 R19, RZ, RZ, R12 ;  /* 0x000000ffff137224 */ /* 0x000fe400078e000c */
[----:B------:R-:W-:Y:S02]  /*29cd0*/  IMAD.MOV.U32 R4, RZ, RZ, R23 ;  /* 0x000000ffff047224 */ /* 0x000fe400078e0017 */
[----:B------:R-:W-:Y:S02]  /*29ce0*/  IMAD.MOV.U32 R12, RZ, RZ, R25 ;  /* 0x000000ffff0c7224 */ /* 0x000fe400078e0019 */
.L_x_74396:
[----:B------:R-:W-:Y:S05]  /*29cf0*/  BSYNC B1 ;  /* 0x0000000000017941 */ /* 0x000fea0003800000 */
.L_x_74394:
        /* <DEDUP_REMOVED lines=9> */
.L_x_74398:
[----:B------:R-:W-:Y:S01]  /*29d90*/  IMAD.MOV.U32 R6, RZ, RZ, R15 ;  /* 0x000000ffff067224 */ /* 0x000fe200078e000f */
[----:B------:R-:W-:Y:S01]  /*29da0*/  MOV R23, R19 ;  /* 0x0000001300177202 */ /* 0x000fe20000000f00 */
[----:B------:R-:W-:Y:S02]  /*29db0*/  IMAD.MOV.U32 R15, RZ, RZ, R14 ;  /* 0x000000ffff0f7224 */ /* 0x000fe400078e000e */
[----:B------:R-:W-:Y:S02]  /*29dc0*/  IMAD.MOV.U32 R19, RZ, RZ, R22 ;  /* 0x000000ffff137224 */ /* 0x000fe400078e0016 */
.L_x_74399:
[----:B------:R-:W-:Y:S05]  /*29dd0*/  BSYNC B1 ;  /* 0x0000000000017941 */ /* 0x000fea0003800000 */
.L_x_74397:
        /* <DEDUP_REMOVED lines=16> */
.L_x_74401:
[----:B------:R-:W-:Y:S01]  /*29ee0*/  MOV R14, R3 ;  /* 0x00000003000e7202 */ /* 0x000fe20000000f00 */
[----:B------:R-:W-:Y:S02]  /*29ef0*/  IMAD.MOV.U32 R16, RZ, RZ, R5 ;  /* 0x000000ffff107224 */ /* 0x000fe400078e0005 */
[----:B------:R-:W-:Y:S02]  /*29f00*/  IMAD.MOV.U32 R3, RZ, RZ, R2 ;  /* 0x000000ffff037224 */ /* 0x000fe400078e0002 */
[----:B------:R-:W-:Y:S02]  /*29f10*/  IMAD.MOV.U32 R5, RZ, RZ, R24 ;  /* 0x000000ffff057224 */ /* 0x000fe400078e0018 */
.L_x_74402:
[----:B------:R-:W-:Y:S05]  /*29f20*/  BSYNC B1 ;  /* 0x0000000000017941 */ /* 0x000fea0003800000 */
.L_x_74400:
        /* <DEDUP_REMOVED lines=9> */
.L_x_74404:
[----:B------:R-:W-:Y:S01]  /*29fc0*/  IMAD.MOV.U32 R20, RZ, RZ, R14 ;  /* 0x000000ffff147224 */ /* 0x000fe200078e000e */
[----:B------:R-:W-:Y:S01]  /*29fd0*/  MOV R22, R16 ;  /* 0x0000001000167202 */ /* 0x000fe20000000f00 */
[----:B------:R-:W-:Y:S02]  /*29fe0*/  IMAD.MOV.U32 R14, RZ, RZ, R10 ;  /* 0x000000ffff0e7224 */ /* 0x000fe400078e000a */
[----:B------:R-:W-:Y:S02]  /*29ff0*/  IMAD.MOV.U32 R16, RZ, RZ, R7 ;  /* 0x000000ffff107224 */ /* 0x000fe400078e0007 */
.L_x_74405:
[----:B------:R-:W-:Y:S05]  /*2a000*/  BSYNC B1 ;  /* 0x0000000000017941 */ /* 0x000fea0003800000 */
.L_x_74403:
        /* <DEDUP_REMOVED lines=9> */
.L_x_74407:
[----:B------:R-:W-:Y:S01]  /*2a0a0*/  IMAD.MOV.U32 R24, RZ, RZ, R20 ;  /* 0x000000ffff187224 */ /* 0x000fe200078e0014 */
[----:B------:R-:W-:Y:S01]  /*2a0b0*/  MOV R20, R9 ;  /* 0x0000000900147202 */ /* 0x000fe20000000f00 */
[----:B------:R-:W-:Y:S02]  /*2a0c0*/  IMAD.MOV.U32 R7, RZ, RZ, R22 ;  /* 0x000000ffff077224 */ /* 0x000fe400078e0016 */
[----:B------:R-:W-:Y:S02]  /*2a0d0*/  IMAD.MOV.U32 R22, RZ, RZ, R11 ;  /* 0x000000ffff167224 */ /* 0x000fe400078e000b */
.L_x_74408:
[----:B------:R-:W-:Y:S05]  /*2a0e0*/  BSYNC B1 ;  /* 0x0000000000017941 */ /* 0x000fea0003800000 */
.L_x_74406:
        /* <DEDUP_REMOVED lines=9> */
.L_x_74410:
[----:B------:R-:W-:Y:S02]  /*2a180*/  IMAD.MOV.U32 R25, RZ, RZ, R24 ;  /* 0x000000ffff197224 */ /* 0x000fe400078e0018 */
[----:B------:R-:W-:Y:S01]  /*2a190*/  IMAD.MOV.U32 R27, RZ, RZ, R7 ;  /* 0x000000ffff1b7224 */ /* 0x000fe200078e0007 */
[----:B------:R-:W-:Y:S01]  /*2a1a0*/  MOV R7, R8 ;  /* 0x0000000800077202 */ /* 0x000fe20000000f00 */
[----:B------:R-:W-:Y:S02]  /*2a1b0*/  IMAD.MOV.U32 R24, RZ, RZ, R13 ;  /* 0x000000ffff187224 */ /* 0x000fe400078e000d */
.L_x_74411:
[----:B------:R-:W-:Y:S05]  /*2a1c0*/  BSYNC B1 ;  /* 0x0000000000017941 */ /* 0x000fea0003800000 */
.L_x_74409:
        /* <DEDUP_REMOVED lines=9> */
.L_x_74413:
[----:B------:R-:W-:Y:S02]  /*2a260*/  IMAD.MOV.U32 R26, RZ, RZ, R25 ;  /* 0x000000ffff1a7224 */ /* 0x000fe400078e0019 */
[----:B------:R-:W-:Y:S02]  /*2a270*/  IMAD.MOV.U32 R28, RZ, RZ, R27 ;  /* 0x000000ffff1c7224 */ /* 0x000fe400078e001b */
[----:B------:R-:W-:Y:S02]  /*2a280*/  IMAD.MOV.U32 R25, RZ, RZ, R4 ;  /* 0x000000ffff197224 */ /* 0x000fe400078e0004 */
[----:B------:R-:W-:Y:S02]  /*2a290*/  IMAD.MOV.U32 R27, RZ, RZ, R12 ;  /* 0x000000ffff1b7224 */ /* 0x000fe400078e000c */
.L_x_74414:
[----:B------:R-:W-:Y:S05]  /*2a2a0*/  BSYNC B1 ;  /* 0x0000000000017941 */ /* 0x000fea0003800000 */
.L_x_74412:
        /* <DEDUP_REMOVED lines=9> */
.L_x_74416:
[----:B------:R-:W-:Y:S02]  /*2a340*/  IMAD.MOV.U32 R13, RZ, RZ, R26 ;  /* 0x000000ffff0d7224 */ /* 0x000fe400078e001a */
[----:B------:R-:W-:Y:S02]  /*2a350*/  IMAD.MOV.U32 R12, RZ, RZ, R28 ;  /* 0x000000ffff0c7224 */ /* 0x000fe400078e001c */
[----:B------:R-:W-:Y:S02]  /*2a360*/  IMAD.MOV.U32 R26, RZ, RZ, R15 ;  /* 0x000000ffff1a7224 */ /* 0x000fe400078e000f */
[----:B------:R-:W-:Y:S02]  /*2a370*/  IMAD.MOV.U32 R28, RZ, RZ, R19 ;  /* 0x000000ffff1c7224 */ /* 0x000fe400078e0013 */
.L_x_74417:
[----:B------:R-:W-:Y:S05]  /*2a380*/  BSYNC B1 ;  /* 0x0000000000017941 */ /* 0x000fea0003800000 */
.L_x_74415:
        /* <DEDUP_REMOVED lines=9> */
.L_x_74419:
[----:B------:R-:W-:Y:S02]  /*2a420*/  IMAD.MOV.U32 R30, RZ, RZ, R13 ;  /* 0x000000ffff1e7224 */ /* 0x000fe400078e000d */
[----:B------:R-:W-:Y:S02]  /*2a430*/  IMAD.MOV.U32 R42, RZ, RZ, R12 ;  /* 0x000000ffff2a7224 */ /* 0x000fe400078e000c */
[----:B------:R-:W-:Y:S02]  /*2a440*/  IMAD.MOV.U32 R13, RZ, RZ, R6 ;  /* 0x000000ffff0d7224 */ /* 0x000fe400078e0006 */
[----:B------:R-:W-:Y:S02]  /*2a450*/  IMAD.MOV.U32 R12, RZ, RZ, R23 ;  /* 0x000000ffff0c7224 */ /* 0x000fe400078e0017 */
.L_x_74420:
[----:B------:R-:W-:Y:S05]  /*2a460*/  BSYNC B1 ;  /* 0x0000000000017941 */ /* 0x000fea0003800000 */
.L_x_74418:
        /* <DEDUP_REMOVED lines=16> */
.L_x_74422:
[----:B------:R-:W-:Y:S02]  /*2a570*/  IMAD.MOV.U32 R2, RZ, RZ, R3 ;  /* 0x000000ffff027224 */ /* 0x000fe400078e0003 */
[----:B------:R-:W-:Y:S02]  /*2a580*/  IMAD.MOV.U32 R4, RZ, RZ, R5 ;  /* 0x000000ffff047224 */ /* 0x000fe400078e0005 */
[----:B------:R-:W-:Y:S02]  /*2a590*/  IMAD.MOV.U32 R3, RZ, RZ, R14 ;  /* 0x000000ffff037224 */ /* 0x000fe400078e000e */
[----:B------:R-:W-:Y:S02]  /*2a5a0*/  IMAD.MOV.U32 R5, RZ, RZ, R16 ;  /* 0x000000ffff057224 */ /* 0x000fe400078e0010 */
.L_x_74423:
[----:B------:R-:W-:Y:S05]  /*2a5b0*/  BSYNC B1 ;  /* 0x0000000000017941 */ /* 0x000fea0003800000 */
.L_x_74421:
        /* <DEDUP_REMOVED lines=9> */
.L_x_74425:
[----:B------:R-:W-:Y:S02]  /*2a650*/  IMAD.MOV.U32 R11, RZ, RZ, R2 ;  /* 0x000000ffff0b7224 */ /* 0x000fe400078e0002 */
[----:B------:R-:W-:Y:S02]  /*2a660*/  IMAD.MOV.U32 R39, RZ, RZ, R4 ;  /* 0x000000ffff277224 */ /* 0x000fe400078e0004 */
[----:B------:R-:W-:Y:S02]  /*2a670*/  IMAD.MOV.U32 R2, RZ, RZ, R20 ;  /* 0x000000ffff027224 */ /* 0x000fe400078e0014 */
[----:B------:R-:W-:Y:S02]  /*2a680*/  IMAD.MOV.U32 R4, RZ, RZ, R22 ;  /* 0x000000ffff047224 */ /* 0x000fe400078e0016 */
.L_x_74426:
[----:B------:R-:W-:Y:S05]  /*2a690*/  BSYNC B1 ;  /* 0x0000000000017941 */ /* 0x000fea0003800000 */
.L_x_74424:
        /* <DEDUP_REMOVED lines=9> */
.L_x_74428:
[----:B------:R-:W-:Y:S01]  /*2a730*/  MOV R10, R11 ;  /* 0x0000000b000a7202 */ /* 0x000fe20000000f00 */
[----:B------:R-:W-:Y:S02]  /*2a740*/  IMAD.MOV.U32 R38, RZ, RZ, R39 ;  /* 0x000000ffff267224 */ /* 0x000fe400078e0027 */
[----:B------:R-:W-:Y:S02]  /*2a750*/  IMAD.MOV.U32 R11, RZ, RZ, R24 ;  /* 0x000000ffff0b7224 */ /* 0x000fe400078e0018 */
[----:B------:R-:W-:Y:S02]  /*2a760*/  IMAD.MOV.U32 R39, RZ, RZ, R7 ;  /* 0x000000ffff277224 */ /* 0x000fe400078e0007 */
.L_x_74429:
[----:B------:R-:W-:Y:S05]  /*2a770*/  BSYNC B1 ;  /* 0x0000000000017941 */ /* 0x000fea0003800000 */
.L_x_74427:
        /* <DEDUP_REMOVED lines=9> */
.L_x_74431:
[----:B------:R-:W-:Y:S01]  /*2a810*/  IMAD.MOV.U32 R9, RZ, RZ, R10 ;  /* 0x000000ffff097224 */ /* 0x000fe200078e000a */
[----:B------:R-:W-:Y:S01]  /*2a820*/  MOV R37, R38 ;  /* 0x0000002600257202 */ /* 0x000fe20000000f00 */
[----:B------:R-:W-:Y:S02]  /*2a830*/  IMAD.MOV.U32 R10, RZ, RZ, R25 ;  /* 0x000000ffff0a7224 */ /* 0x000fe400078e0019 */
[----:B------:R-:W-:Y:S02]  /*2a840*/  IMAD.MOV.U32 R38, RZ, RZ, R27 ;  /* 0x000000ffff267224 */ /* 0x000fe400078e001b */
.L_x_74432:
[----:B------:R-:W-:Y:S05]  /*2a850*/  BSYNC B1 ;  /* 0x0000000000017941 */ /* 0x000fea0003800000 */
.L_x_74430:
        /* <DEDUP_REMOVED lines=9> */
.L_x_74434:
[----:B------:R-:W-:Y:S01]  /*2a8f0*/  IMAD.MOV.U32 R8, RZ, RZ, R9 ;  /* 0x000000ffff087224 */ /* 0x000fe200078e0009 */
[----:B------:R-:W-:Y:S01]  /*2a900*/  MOV R9, R26 ;  /* 0x0000001a00097202 */ /* 0x000fe20000000f00 */
[----:B------:R-:W-:Y:S02]  /*2a910*/  IMAD.MOV.U32 R36, RZ, RZ, R37 ;  /* 0x000000ffff247224 */ /* 0x000fe400078e0025 */
[----:B------:R-:W-:Y:S02]  /*2a920*/  IMAD.MOV.U32 R37, RZ, RZ, R28 ;  /* 0x000000ffff257224 */ /* 0x000fe400078e001c */
.L_x_74435:
[----:B------:R-:W-:Y:S05]  /*2a930*/  BSYNC B1 ;  /* 0x0000000000017941 */ /* 0x000fea0003800000 */
.L_x_74433:
        /* <DEDUP_REMOVED lines=9> */
.L_x_74437:
[----:B------:R-:W-:Y:S02]  /*2a9d0*/  IMAD.MOV.U32 R7, RZ, RZ, R8 ;  /* 0x000000ffff077224 */ /* 0x000fe400078e0008 */
[----:B------:R-:W-:Y:S01]  /*2a9e0*/  IMAD.MOV.U32 R35, RZ, RZ, R36 ;  /* 0x000000ffff237224 */ /* 0x000fe200078e0024 */
[----:B------:R-:W-:Y:S01]  /*2a9f0*/  MOV R36, R12 ;  /* 0x0000000c00247202 */ /* 0x000fe20000000f00 */
[----:B------:R-:W-:Y:S02]  /*2aa00*/  IMAD.MOV.U32 R8, RZ, RZ, R13 ;  /* 0x000000ffff087224 */ /* 0x000fe400078e000d */
.L_x_74438:
[----:B------:R-:W-:Y:S05]  /*2aa10*/  BSYNC B1 ;  /* 0x0000000000017941 */ /* 0x000fea0003800000 */
.L_x_74436:
        /* <DEDUP_REMOVED lines=9> */
.L_x_74440:
[----:B------:R-:W-:Y:S02]  /*2aab0*/  IMAD.MOV.U32 R6, RZ, RZ, R7 ;  /* 0x000000ffff067224 */ /* 0x000fe400078e0007 */
[----:B------:R-:W-:Y:S02]  /*2aac0*/  IMAD.MOV.U32 R34, RZ, RZ, R35 ;  /* 0x000000ffff227224 */ /* 0x000fe400078e0023 */
[----:B------:R-:W-:Y:S02]  /*2aad0*/  IMAD.MOV.U32 R7, RZ, RZ, R30 ;  /* 0x000000ffff077224 */ /* 0x000fe400078e001e */
[----:B------:R-:W-:Y:S02]  /*2aae0*/  IMAD.MOV.U32 R35, RZ, RZ, R42 ;  /* 0x000000ffff237224 */ /* 0x000fe400078e002a */
.L_x_74441:
[----:B------:R-:W-:Y:S05]  /*2aaf0*/  BSYNC B1 ;  /* 0x0000000000017941 */ /* 0x000fea0003800000 */
.L_x_74439:
[----:B------:R-:W-:Y:S02]  /*2ab00*/  FADD.FTZ R33, R18, R33 ;  /* 0x0000002112217221 */ /* 0x000fe40000010000 */
.L_x_73265:
[----:B------:R-:W-:Y:S05]  /*2ab10*/  BSYNC B0 ;  /* 0x0000000000007941 */ /* 0x000fea0003800000 */
.L_x_73264:
        /* <DEDUP_REMOVED lines=11> */
[----:B012---:R-:W-:-:S04]  /*2abd0*/  MOV R2, c[0x0][0x184] ;  /* 0x0000610000027a02 */ /* 0x007fc80000000f00 */
        /* <DEDUP_REMOVED lines=17> */
.L_x_74448:
[C-C-:B------:R-:W-:Y:S01]  /*2acf0*/  IMAD R26, R36.reuse, 0x4, R1.reuse ;  /* 0x00000004241a7824 */ /* 0x140fe200078e0201 */
[C---:B------:R-:W-:Y:S02]  /*2ad00*/  IADD3 R6, R36.reuse, 0x4, RZ ;  /* 0x0000000424067810 */ /* 0x040fe40007ffe0ff */
[----:B------:R-:W-:Y:S02]  /*2ad10*/  IADD3 R14, R36, 0x8, RZ ;  /* 0x00000008240e7810 */ /* 0x000fe40007ffe0ff */
[----:B------:R0:W2:Y:S01]  /*2ad20*/  LDL.64 R2, [R26+0x8] ;  /* 0x000008001a027983 */ /* 0x0000a20000100a00 */
[----:B------:R-:W-:Y:S01]  /*2ad30*/  IMAD R41, R6, 0x4, R1 ;  /* 0x0000000406297824 */ /* 0x000fe200078e0201 */
[----:B------:R-:W-:Y:S02]  /*2ad40*/  LEA R42, R14, R1, 0x2 ;  /* 0x000000010e2a7211 */ /* 0x000fe400078e10ff */
[----:B------:R0:W3:Y:S01]  /*2ad50*/  LDL.64 R4, [R26+0x10] ;  /* 0x000010001a047983 */ /* 0x0000e20000100a00 */
[----:B------:R-:W-:-:S03]  /*2ad60*/  IADD3 R22, R36, 0xc, RZ ;  /* 0x0000000c24167810 */ /* 0x000fc60007ffe0ff */
[----:B------:R-:W4:Y:S02]  /*2ad70*/  LDL.64 R12, [R41+0x10] ;  /* 0x00001000290c7983 */ /* 0x000f240000100a00 */
[----:B------:R-:W-:Y:S02]  /*2ad80*/  IMAD R44, R22, 0x4, R1 ;  /* 0x00000004162c7824 */ /* 0x000fe400078e0201 */
[----:B------:R-:W5:Y:S04]  /*2ad90*/  LDL.64 R16, [R42+0x8] ;  /* 0x000008002a107983 */ /* 0x000f680000100a00 */
[----:B------:R0:W5:Y:S04]  /*2ada0*/  LDL.64 R6, [R26+0x28] ;  /* 0x000028001a067983 */ /* 0x0001680000100a00 */
[----:B------:R-:W5:Y:S04]  /*2adb0*/  LDL.64 R8, [R41+0x8] ;  /* 0x0000080029087983 */ /* 0x000f680000100a00 */
[----:B------:R-:W5:Y:S04]  /*2adc0*/  LDL.64 R20, [R42+0x10] ;  /* 0x000010002a147983 */ /* 0x000f680000100a00 */
[----:B------:R-:W5:Y:S04]  /*2add0*/  LDL.64 R24, [R44+0x8] ;  /* 0x000008002c187983 */ /* 0x000f680000100a00 */
[----:B------:R-:W5:Y:S04]  /*2ade0*/  LDL.64 R28, [R44+0x10] ;  /* 0x000010002c1c7983 */ /* 0x000f680000100a00 */
[----:B------:R0:W5:Y:S04]  /*2adf0*/  LDL.64 R10, [R26+0x30] ;  /* 0x000030001a0a7983 */ /* 0x0001680000100a00 */
[----:B------:R1:W5:Y:S04]  /*2ae00*/  LDL.64 R14, [R41+0x28] ;  /* 0x00002800290e7983 */ /* 0x0003680000100a00 */
[----:B------:R1:W5:Y:S04]  /*2ae10*/  LDL.64 R18, [R41+0x30] ;  /* 0x0000300029127983 */ /* 0x0003680000100a00 */
[----:B------:R-:W5:Y:S04]  /*2ae20*/  LDL.64 R22, [R42+0x28] ;  /* 0x000028002a167983 */ /* 0x000f680000100a00 */
[----:B0-----:R-:W5:Y:S04]  /*2ae30*/  LDL.64 R26, [R42+0x30] ;  /* 0x000030002a1a7983 */ /* 0x001f680000100a00 */
[----:B------:R-:W5:Y:S04]  /*2ae40*/  LDL.64 R30, [R44+0x28] ;  /* 0x000028002c1e7983 */ /* 0x000f680000100a00 */
[----:B------:R-:W5:Y:S01]  /*2ae50*/  LDL.64 R34, [R44+0x30] ;  /* 0x000030002c227983 */ /* 0x000f620000100a00 */
[----:B------:R-:W-:-:S04]  /*2ae60*/  IADD3 R38, R38, -0x10, RZ ;  /* 0xfffffff026267810 */ /* 0x000fc80007ffe0ff */
[----:B------:R-:W-:Y:S01]  /*2ae70*/  ISETP.GT.AND P1, PT, R38, 0xc, PT ;  /* 0x0000000c2600780c */ /* 0x000fe20003f24270 */
[C---:B--2---:R-:W-:Y:S02]  /*2ae80*/  IMAD.IADD R3, R40.reuse, 0x1, R3 ;  /* 0x0000000128037824 */ /* 0x044fe400078e0203 */
[----:B---3--:R-:W-:-:S03]  /*2ae90*/  IMAD.IADD R5, R40, 0x1, R5 ;  /* 0x0000000128057824 */ /* 0x008fc600078e0205 */
[----:B------:R4:W-:Y:S04]  /*2aea0*/  STS [R36.X4+0x294], R3 ;  /* 0x0002940324007388 */ /* 0x0009e80000004800 */
[----:B------:R5:W-:Y:S01]  /*2aeb0*/  STS [R36.X4+0x29c], R5 ;  /* 0x00029c0524007388 */ /* 0x000be20000004800 */
[C---:B----4-:R-:W-:Y:S02]  /*2aec0*/  IMAD.IADD R3, R40.reuse, 0x1, R12 ;  /* 0x0000000128037824 */ /* 0x050fe400078e020c */
[C---:B-----5:R-:W-:Y:S01]  /*2aed0*/  IMAD.IADD R5, R40.reuse, 0x1, R16 ;  /* 0x0000000128057824 */ /* 0x060fe200078e0210 */
[----:B------:R-:W-:Y:S01]  /*2aee0*/  STS [R36.X4+0x2b0], R6 ;  /* 0x0002b00624007388 */ /* 0x000fe20000004800 */
[C---:B------:R-:W-:Y:S01]  /*2aef0*/  IMAD.IADD R39, R40.reuse, 0x1, R2 ;  /* 0x0000000128277824 */ /* 0x040fe200078e0202 */
[C---:B------:R-:W-:Y:S01]  /*2af00*/  IADD3 R9, R40.reuse, R9, RZ ;  /* 0x0000000928097210 */ /* 0x040fe20007ffe0ff */
[C---:B-1----:R-:W-:Y:S01]  /*2af10*/  IMAD.IADD R41, R40.reuse, 0x1, R4 ;  /* 0x0000000128297824 */ /* 0x042fe200078e0204 */
[----:B------:R0:W-:Y:S01]  /*2af20*/  STS [R36.X4+0x2b4], R7 ;  /* 0x0002b40724007388 */ /* 0x0001e20000004800 */
[----:B------:R-:W-:-:S02]  /*2af30*/  IMAD.IADD R43, R40, 0x1, R8 ;  /* 0x00000001282b7824 */ /* 0x000fc400078e0208 */
[C---:B------:R-:W-:Y:S01]  /*2af40*/  IMAD.IADD R13, R40.reuse, 0x1, R13 ;  /* 0x00000001280d7824 */ /* 0x040fe200078e020d */
[----:B------:R1:W-:Y:S01]  /*2af50*/  STS [R36.X4+0x2a8], R3 ;  /* 0x0002a80324007388 */ /* 0x0003e20000004800 */
[C---:B------:R-:W-:Y:S02]  /*2af60*/  IMAD.IADD R17, R40.reuse, 0x1, R17 ;  /* 0x0000000128117824 */ /* 0x040fe400078e0211 */
[C---:B------:R-:W-:Y:S01]  /*2af70*/  IMAD.IADD R21, R40.reuse, 0x1, R21 ;  /* 0x0000000128157824 */ /* 0x040fe200078e0215 */
[----:B------:R2:W-:Y:S01]  /*2af80*/  STS [R36.X4+0x2b0], R5 ;  /* 0x0002b00524007388 */ /* 0x0005e20000004800 */
[C---:B------:R-:W-:Y:S02]  /*2af90*/  IMAD.IADD R25, R40.reuse, 0x1, R25 ;  /* 0x0000000128197824 */ /* 0x040fe400078e0219 */
[C---:B0-----:R-:W-:Y:S02]  /*2afa0*/  IMAD.IADD R7, R40.reuse, 0x1, R20 ;  /* 0x0000000128077824 */ /* 0x041fe400078e0214 */
[C---:B------:R-:W-:Y:S01]  /*2afb0*/  IMAD.IADD R29, R40.reuse, 0x1, R29 ;  /* 0x00000001281d7824 */ /* 0x040fe200078e021d */
[C---:B-1----:R-:W-:Y:S01]  /*2afc0*/  IADD3 R3, R40.reuse, R24, RZ ;  /* 0x0000001828037210 */ /* 0x042fe20007ffe0ff */
        /* <DEDUP_REMOVED lines=29> */
.L_x_74447:
        /* <DEDUP_REMOVED lines=15> */
[C---:B--2---:R-:W-:Y:S01]  /*2b290*/  IMAD.IADD R9, R40.reuse, 0x1, R10 ;  /* 0x0000000128097824 */ /* 0x044fe200078e020a */
[C---:B------:R-:W-:Y:S01]  /*2b2a0*/  IADD3 R11, R40.reuse, R11, RZ ;  /* 0x0000000b280b7210 */ /* 0x040fe20007ffe0ff */
[----:B---3--:R-:W-:-:S03]  /*2b2b0*/  IMAD.IADD R17, R40, 0x1, R14 ;  /* 0x0000000128117824 */ /* 0x008fc600078e020e */
[----:B------:R0:W-:Y:S01]  /*2b2c0*/  STS [R36.X4+0x290], R9 ;  /* 0x0002900924007388 */ /* 0x0001e20000004800 */
[C---:B------:R-:W-:Y:S02]  /*2b2d0*/  IMAD.IADD R15, R40.reuse, 0x1, R15 ;  /* 0x00000001280f7824 */ /* 0x040fe400078e020f */
[C---:B----4-:R-:W-:Y:S02]  /*2b2e0*/  IMAD.IADD R23, R40.reuse, 0x1, R20 ;  /* 0x0000000128177824 */ /* 0x050fe400078e0214 */
[C---:B------:R-:W-:Y:S02]  /*2b2f0*/  IMAD.IADD R21, R40.reuse, 0x1, R21 ;  /* 0x0000000128157824 */ /* 0x040fe400078e0215 */
[C---:B-----5:R-:W-:Y:S02]  /*2b300*/  IMAD.IADD R5, R40.reuse, 0x1, R5 ;  /* 0x0000000128057824 */ /* 0x060fe400078e0205 */
        /* <DEDUP_REMOVED lines=17> */
.L_x_74449:
[----:B------:R-:W-:-:S13]  /*2b420*/  ISETP.NE.OR P0, PT, R38, RZ, P0 ;  /* 0x000000ff2600720c */ /* 0x000fda0000705670 */
[----:B------:R-:W-:Y:S05]  /*2b430*/  @!P0 BRA `(.L_x_74445) ;  /* 0x0000015000008947 */ /* 0x000fea0003800000 */
.L_x_74446:
[----:B------:R-:W-:-:S05]  /*2b440*/  LEA R4, R36, R1, 0x2 ;  /* 0x0000000124047211 */ /* 0x000fca00078e10ff */
[----:B------:R-:W2:Y:S04]  /*2b450*/  LDL.64 R2, [R4+0x8] ;  /* 0x0000080004027983 */ /* 0x000ea80000100a00 */
[----:B------:R-:W3:Y:S04]  /*2b460*/  LDL.64 R8, [R4+0x10] ;  /* 0x0000100004087983 */ /* 0x000ee80000100a00 */
[----:B------:R-:W4:Y:S04]  /*2b470*/  LDL.64 R6, [R4+0x28] ;  /* 0x0000280004067983 */ /* 0x000f280000100a00 */
[----:B------:R-:W5:Y:S01]  /*2b480*/  LDL.64 R12, [R4+0x30] ;  /* 0x00003000040c7983 */ /* 0x000f620000100a00 */
[----:B------:R-:W-:-:S04]  /*2b490*/  IADD3 R38, R38, -0x4, RZ ;  /* 0xfffffffc26267810 */ /* 0x000fc80007ffe0ff */
[----:B------:R-:W-:Y:S01]  /*2b4a0*/  ISETP.NE.AND P0, PT, R38, RZ, PT ;  /* 0x000000ff2600720c */ /* 0x000fe20003f05270 */
[C---:B--2---:R-:W-:Y:S02]  /*2b4b0*/  IMAD.IADD R5, R40.reuse, 0x1, R2 ;  /* 0x0000000128057824 */ /* 0x044fe400078e0202 */
[C---:B------:R-:W-:Y:S02]  /*2b4c0*/  IMAD.IADD R3, R40.reuse, 0x1, R3 ;  /* 0x0000000128037824 */ /* 0x040fe400078e0203 */
[C---:B---3--:R-:W-:Y:S01]  /*2b4d0*/  IMAD.IADD R11, R40.reuse, 0x1, R8 ;  /* 0x00000001280b7824 */ /* 0x048fe200078e0208 */
        /* <DEDUP_REMOVED lines=11> */
.L_x_74445:
[----:B------:R-:W-:-:S13]  /*2b590*/  ISETP.NE.AND P0, PT, R37, RZ, PT ;  /* 0x000000ff2500720c */ /* 0x000fda0003f05270 */
[----:B------:R-:W-:Y:S05]  /*2b5a0*/  @!P0 BRA `(.L_x_74444) ;  /* 0x000000e000008947 */ /* 0x000fea0003800000 */
[C---:B------:R-:W-:Y:S01]  /*2b5b0*/  IMAD R2, R36.reuse, 0x4, R1 ;  /* 0x0000000424027824 */ /* 0x040fe200078e0201 */
[----:B------:R-:W-:-:S04]  /*2b5c0*/  LEA R36, R36, 0x290, 0x2 ;  /* 0x0000029024247811 */ /* 0x000fc800078e10ff */
[----:B------:R-:W-:Y:S02]  /*2b5d0*/  IADD3 R2, R2, 0x28, RZ ;  /* 0x0000002802027810 */ /* 0x000fe40007ffe0ff */
[----:B------:R-:W-:-:S03]  /*2b5e0*/  IADD3 R36, R36, 0x20, RZ ;  /* 0x0000002024247810 */ /* 0x000fc60007ffe0ff */
.L_x_74450:
        /* <DEDUP_REMOVED lines=10> */
.L_x_74444:
[----:B------:R-:W-:Y:S01]  /*2b690*/  IMAD.MOV.U32 R2, RZ, RZ, R33 ;  /* 0x000000ffff027224 */ /* 0x000fe200078e0021 */
[----:B------:R-:W-:-:S05]  /*2b6a0*/  MOV R3, R32 ;  /* 0x0000002000037202 */ /* 0x000fca0000000f00 */
[----:B------:R0:W-:Y:S02]  /*2b6b0*/  STS.64 [0x2d0], R2 ;  /* 0x0002d002ff007388 */ /* 0x0001e40000000a00 */
.L_x_74443:
[----:B------:R-:W-:Y:S05]  /*2b6c0*/  BSYNC B0 ;  /* 0x0000000000007941 */ /* 0x000fea0003800000 */
.L_x_74442:
        /* <DEDUP_REMOVED lines=17> */
.L_x_74453:
        /* <DEDUP_REMOVED lines=9> */
.L_x_74452:
[----:B------:R-:W-:Y:S05]  /*2b870*/  BSYNC B0 ;  /* 0x0000000000007941 */ /* 0x000fea0003800000 */
.L_x_74451:
        /* <DEDUP_REMOVED lines=12> */
.L_x_74456:
[----:B---3--:R-:W0:Y:S01]  /*2b940*/  LDS R17, [R2+-0x800] ;  /* 0xfff8000002117984 */ /* 0x008e220000000800 */
        /* <DEDUP_REMOVED lines=68> */
.L_x_74455:
[----:B------:R-:W-:Y:S05]  /*2bd90*/  BSYNC B0 ;  /* 0x0000000000007941 */ /* 0x000fea0003800000 */
.L_x_74454:
        /* <DEDUP_REMOVED lines=40> */
.L_x_74458:
[----:B------:R-:W-:Y:S05]  /*2c020*/  BSYNC B0 ;  /* 0x0000000000007941 */ /* 0x000fea0003800000 */
.L_x_74457:
        /* <DEDUP_REMOVED lines=18> */
.L_x_74459:
        /* <DEDUP_REMOVED lines=11> */
.L_x_74513:


//--------------------- .text._ZN3cub17CUB_300001_SM_8006detail11EmptyKernelIvEEvv --------------------------
	.section	.text._ZN3cub17CUB_300001_SM_8006detail11EmptyKernelIvEEvv,"ax",@progbits
	.sectioninfo	@"SHI_REGISTERS=4"
	.align	128
        .global         _ZN3cub17CUB_300001_SM_8006detail11EmptyKernelIvEEvv
        .type           _ZN3cub17CUB_300001_SM_8006detail11EmptyKernelIvEEvv,@function
        .size           _ZN3cub17CUB_300001_SM_8006detail11EmptyKernelIvEEvv,(.L_x_74514 - _ZN3cub17CUB_300001_SM_8006detail11EmptyKernelIvEEvv)
        .other          _ZN3cub17CUB_300001_SM_8006detail11EmptyKernelIvEEvv,@"STO_CUDA_ENTRY STV_DEFAULT"
_ZN3cub17CUB_300001_SM_8006detail11EmptyKernelIvEEvv:
.text._ZN3cub17CUB_300001_SM_8006detail11EmptyKernelIvEEvv:
[----:B------:R-:W-:Y:S02]  /*0000*/  MOV R1, c[0x0][0x28] ;  /* 0x00000a0000017a02 */ /* 0x000fe40000000f00 */
[----:B------:R-:W-:Y:S05]  /*0010*/  EXIT ;  /* 0x000000000000794d */ /* 0x000fea0003800000 */
.L_x_74460:
        /* <DEDUP_REMOVED lines=14> */
.L_x_74514:


//--------------------- .nv.global.init           --------------------------
	.section	.nv.global.init,"aw",@progbits
	.align	4
.nv.global.init:
	.type		mrg32k3aM1SubSeq,@object
	.size		mrg32k3aM1SubSeq,(mrg32k3aM2SubSeq - mrg32k3aM1SubSeq)
mrg32k3aM1SubSeq:
        /* <DEDUP_REMOVED lines=126> */
	.type		mrg32k3aM2SubSeq,@object
	.size		mrg32k3aM2SubSeq,(mrg32k3aM1 - mrg32k3aM2SubSeq)
mrg32k3aM2SubSeq:
        /* <DEDUP_REMOVED lines=126> */
	.type		mrg32k3aM1,@object
	.size		mrg32k3aM1,(mrg32k3aM1Seq - mrg32k3aM1)
mrg32k3aM1:
        /* <DEDUP_REMOVED lines=144> */
	.type		mrg32k3aM1Seq,@object
	.size		mrg32k3aM1Seq,(mrg32k3aM2 - mrg32k3aM1Seq)
mrg32k3aM1Seq:
        /* <DEDUP_REMOVED lines=144> */
	.type		mrg32k3aM2,@object
	.size		mrg32k3aM2,(mrg32k3aM2Seq - mrg32k3aM2)
mrg32k3aM2:
        /* <DEDUP_REMOVED lines=144> */
	.type		mrg32k3aM2Seq,@object
	.size		mrg32k3aM2Seq,(precalc_xorwow_matrix - mrg32k3aM2Seq)
mrg32k3aM2Seq:
        /* <DEDUP_REMOVED lines=144> */
	.type		precalc_xorwow_matrix,@object
	.size		precalc_xorwow_matrix,(precalc_xorwow_offset_matrix - precalc_xorwow_matrix)
precalc_xorwow_matrix:
        /* <DEDUP_REMOVED lines=6400> */
	.type		precalc_xorwow_offset_matrix,@object
	.size		precalc_xorwow_offset_matrix,(.L_1 - precalc_xorwow_offset_matrix)
precalc_xorwow_offset_matrix:
        /* <DEDUP_REMOVED lines=6400> */
.L_1:


//--------------------- .nv.shared._ZN17fastertransformer17batch_topk_kernelI6__halfLi128ELi32EEEvPKiPKT_PiPfS8_PKbS3_NS_14BeamHypothesesEiiifS4_ --------------------------
	.section	.nv.shared._ZN17fastertransformer17batch_topk_kernelI6__halfLi128ELi32EEEvPKiPKT_PiPfS8_PKbS3_NS_14BeamHypothesesEiiifS4_,"aw",@nobits
	.sectionflags	@""
	.align	16
.nv.shared._ZN17fastertransformer17batch_topk_kernelI6__halfLi128ELi32EEEvPKiPKT_PiPfS8_PKbS3_NS_14BeamHypothesesEiiifS4_:
	.zero		2064


//--------------------- .nv.global                --------------------------
	.section	.nv.global,"aw",@nobits
.nv.global:
	.type		_ZN72_INTERNAL_3cc76c35_36_online_softmax_beamsearch_kernels_cu_d71c890f_32876thrust23THRUST_300001_SM_800_NS12placeholders2_5E,@object
	.size		_ZN72_INTERNAL_3cc76c35_36_online_softmax_beamsearch_kernels_cu_d71c890f_32876thrust23THRUST_300001_SM_800_NS12placeholders2_5E,(_ZN72_INTERNAL_3cc76c35_36_online_softmax_beamsearch_kernels_cu_d71c890f_32874cuda3std3__45__cpo6cbeginE - _ZN72_INTERNAL_3cc76c35_36_online_softmax_beamsearch_kernels_cu_d71c890f_32876thrust23THRUST_300001_SM_800_NS12placeholders2_5E)
_ZN72_INTERNAL_3cc76c35_36_online_softmax_beamsearch_kernels_cu_d71c890f_32876thrust23THRUST_300001_SM_800_NS12placeholders2_5E:
	.zero		1
	.type		_ZN72_INTERNAL_3cc76c35_36_online_softmax_beamsearch_kernels_cu_d71c890f_32874cuda3std3__45__cpo6cbeginE,@object
	.size		_ZN72_INTERNAL_3cc76c35_36_online_softmax_beamsearch_kernels_cu_d71c890f_32874cuda3std3__45__cpo6cbeginE,(_ZN72_INTERNAL_3cc76c35_36_online_softmax_beamsearch_kernels_cu_d71c890f_32874cuda3std6ranges3__45__cpo6cbeginE - _ZN72_INTERNAL_3cc76c35_36_online_softmax_beamsearch_kernels_cu_d71c890f_32874cuda3std3__45__cpo6cbeginE)
_ZN72_INTERNAL_3cc76c35_36_online_softmax_beamsearch_kernels_cu_d71c890f_32874cuda3std3__45__cpo6cbeginE:
	.zero		1
	.type		_ZN72_INTERNAL_3cc76c35_36_online_softmax_beamsearch_kernels_cu_d71c890f_32874cuda3std6ranges3__45__cpo6cbeginE,@object
	.size		_ZN72_INTERNAL_3cc76c35_36_online_softmax_beamsearch_kernels_cu_d71c890f_32874cuda3std6ranges3__45__cpo6cbeginE,(_ZN72_INTERNAL_3cc76c35_36_online_softmax_beamsearch_kernels_cu_d71c890f_32874cuda3std3__48in_placeE - _ZN72_INTERNAL_3cc76c35_36_online_softmax_beamsearch_kernels_cu_d71c890f_32874cuda3std6ranges3__45__cpo6cbeginE)
_ZN72_INTERNAL_3cc76c35_36_online_softmax_beamsearch_kernels_cu_d71c890f_32874cuda3std6ranges3__45__cpo6cbeginE:
	.zero		1
	.type		_ZN72_INTERNAL_3cc76c35_36_online_softmax_beamsearch_kernels_cu_d71c890f_32874cuda3std3__48in_placeE,@object
	.size		_ZN72_INTERNAL_3cc76c35_36_online_softmax_beamsearch_kernels_cu_d71c890f_32874cuda3std3__48in_placeE,(_ZN72_INTERNAL_3cc76c35_36_online_softmax_beamsearch_kernels_cu_d71c890f_32874cuda3std6ranges3__45__cpo4sizeE - _ZN72_INTERNAL_3cc76c35_36_online_softmax_beamsearch_kernels_cu_d71c890f_32874cuda3std3__48in_placeE)
_ZN72_INTERNAL_3cc76c35_36_online_softmax_beamsearch_kernels_cu_d71c890f_32874cuda3std3__48in_placeE:
	.zero		1
	.type		_ZN72_INTERNAL_3cc76c35_36_online_softmax_beamsearch_kernels_cu_d71c890f_32874cuda3std6ranges3__45__cpo4sizeE,@object
	.size		_ZN72_INTERNAL_3cc76c35_36_online_softmax_beamsearch_kernels_cu_d71c890f_32874cuda3std6ranges3__45__cpo4sizeE,(_ZN72_INTERNAL_3cc76c35_36_online_softmax_beamsearch_kernels_cu_d71c890f_32876thrust23THRUST_300001_SM_800_NS12placeholders2_9E - _ZN72_INTERNAL_3cc76c35_36_online_softmax_beamsearch_kernels_cu_d71c890f_32874cuda3std6ranges3__45__cpo4sizeE)
_ZN72_INTERNAL_3cc76c35_36_online_softmax_beamsearch_kernels_cu_d71c890f_32874cuda3std6ranges3__45__cpo4sizeE:
	.zero		1
	.type		_ZN72_INTERNAL_3cc76c35_36_online_softmax_beamsearch_kernels_cu_d71c890f_32876thrust23THRUST_300001_SM_800_NS12placeholders2_9E,@object
	.size		_ZN72_INTERNAL_3cc76c35_36_online_softmax_beamsearch_kernels_cu_d71c890f_32876thrust23THRUST_300001_SM_800_NS12placeholders2_9E,(_ZN72_INTERNAL_3cc76c35_36_online_softmax_beamsearch_kernels_cu_d71c890f_32874cuda3std3__45__cpo7crbeginE - _ZN72_INTERNAL_3cc76c35_36_online_softmax_beamsearch_kernels_cu_d71c890f_32876thrust23THRUST_300001_SM_800_NS12placeholders2_9E)
_ZN72_INTERNAL_3cc76c35_36_online_softmax_beamsearch_kernels_cu_d71c890f_32876thrust23THRUST_300001_SM_800_NS12placeholders2_9E:
	.zero		1
	.type		_ZN72_INTERNAL_3cc76c35_36_online_softmax_beamsearch_kernels_cu_d71c890f_32874cuda3std3__45__cpo7crbeginE,@object
	.size		_ZN72_INTERNAL_3cc76c35_36_online_softmax_beamsearch_kernels_cu_d71c890f_32874cuda3std3__45__cpo7crbeginE,(_ZN72_INTERNAL_3cc76c35_36_online_softmax_beamsearch_kernels_cu_d71c890f_32874cuda3std6ranges3__45__cpo4nextE - _ZN72_INTERNAL_3cc76c35_36_online_softmax_beamsearch_kernels_cu_d71c890f_32874cuda3std3__45__cpo7crbeginE)
_ZN72_INTERNAL_3cc76c35_36_online_softmax_beamsearch_kernels_cu_d71c890f_32874cuda3std3__45__cpo7crbeginE:
	.zero		1
	.type		_ZN72_INTERNAL_3cc76c35_36_online_softmax_beamsearch_kernels_cu_d71c890f_32874cuda3std6ranges3__45__cpo4nextE,@object
	.size		_ZN72_INTERNAL_3cc76c35_36_online_softmax_beamsearch_kernels_cu_d71c890f_32874cuda3std6ranges3__45__cpo4nextE,(_ZN72_INTERNAL_3cc76c35_36_online_softmax_beamsearch_kernels_cu_d71c890f_32874cuda3std6ranges3__45__cpo4swapE - _ZN72_INTERNAL_3cc76c35_36_online_softmax_beamsearch_kernels_cu_d71c890f_32874cuda3std6ranges3__45__cpo4nextE)
_ZN72_INTERNAL_3cc76c35_36_online_softmax_beamsearch_kernels_cu_d71c890f_32874cuda3std6ranges3__45__cpo4nextE:
	.zero		1
	.type		_ZN72_INTERNAL_3cc76c35_36_online_softmax_beamsearch_kernels_cu_d71c890f_32874cuda3std6ranges3__45__cpo4swapE,@object
	.size		_ZN72_INTERNAL_3cc76c35_36_online_softmax_beamsearch_kernels_cu_d71c890f_32874cuda3std6ranges3__45__cpo4swapE,(_ZN72_INTERNAL_3cc76c35_36_online_softmax_beamsearch_kernels_cu_d71c890f_32876thrust23THRUST_300001_SM_800_NS12placeholders2_1E - _ZN72_INTERNAL_3cc76c35_36_online_softmax_beamsearch_kernels_cu_d71c890f_32874cuda3std6ranges3__45__cpo4swapE)
_ZN72_INTERNAL_3cc76c35_36_online_softmax_beamsearch_kernels_cu_d71c890f_32874cuda3std6ranges3__45__cpo4swapE:
	.zero		1
	.type		_ZN72_INTERNAL_3cc76c35_36_online_softmax_beamsearch_kernels_cu_d71c890f_32876thrust23THRUST_300001_SM_800_NS12placeholders2_1E,@object
	.size		_ZN72_INTERNAL_3cc76c35_36_online_softmax_beamsearch_kernels_cu_d71c890f_32876thrust23THRUST_300001_SM_800_NS12placeholders2_1E,(_ZN72_INTERNAL_3cc76c35_36_online_softmax_beamsearch_kernels_cu_d71c890f_32876thrust23THRUST_300001_SM_800_NS12placeholders2_3E - _ZN72_INTERNAL_3cc76c35_36_online_softmax_beamsearch_kernels_cu_d71c890f_32876thrust23THRUST_300001_SM_800_NS12placeholders2_1E)
_ZN72_INTERNAL_3cc76c35_36_online_softmax_beamsearch_kernels_cu_d71c890f_32876thrust23THRUST_300001_SM_800_NS12placeholders2_1E:
	.zero		1
	.type		_ZN72_INTERNAL_3cc76c35_36_online_softmax_beamsearch_kernels_cu_d71c890f_32876thrust23THRUST_300001_SM_800_NS12placeholders2_3E,@object
	.size		_ZN72_INTERNAL_3cc76c35_36_online_softmax_beamsearch_kernels_cu_d71c890f_32876thrust23THRUST_300001_SM_800_NS12placeholders2_3E,(_ZN72_INTERNAL_3cc76c35_36_online_softmax_beamsearch_kernels_cu_d71c890f_32874cuda3std3__45__cpo5beginE - _ZN72_INTERNAL_3cc76c35_36_online_softmax_beamsearch_kernels_cu_d71c890f_32876thrust23THRUST_300001_SM_800_NS12placeholders2_3E)
_ZN72_INTERNAL_3cc76c35_36_online_softmax_beamsearch_kernels_cu_d71c890f_32876thrust23THRUST_300001_SM_800_NS12placeholders2_3E:
	.zero		1
	.type		_ZN72_INTERNAL_3cc76c35_36_online_softmax_beamsearch_kernels_cu_d71c890f_32874cuda3std3__45__cpo5beginE,@object
	.size		_ZN72_INTERNAL_3cc76c35_36_online_softmax_beamsearch_kernels_cu_d71c890f_32874cuda3std3__45__cpo5beginE,(_ZN72_INTERNAL_3cc76c35_36_online_softmax_beamsearch_kernels_cu_d71c890f_32874cuda3std6ranges3__45__cpo5beginE - _ZN72_INTERNAL_3cc76c35_36_online_softmax_beamsearch_kernels_cu_d71c890f_32874cuda3std3__45__cpo5beginE)
_ZN72_INTERNAL_3cc76c35_36_online_softmax_beamsearch_kernels_cu_d71c890f_32874cuda3std3__45__cpo5beginE:
	.zero		1
	.type		_ZN72_INTERNAL_3cc76c35_36_online_softmax_beamsearch_kernels_cu_d71c890f_32874cuda3std6ranges3__45__cpo5beginE,@object
	.size		_ZN72_INTERNAL_3cc76c35_36_online_softmax_beamsearch_kernels_cu_d71c890f_32874cuda3std6ranges3__45__cpo5beginE,(_ZN72_INTERNAL_3cc76c35_36_online_softmax_beamsearch_kernels_cu_d71c890f_32874cuda3std3__474_GLOBAL__N__3cc76c35_36_online_softmax_beamsearch_kernels_cu_d71c890f_32876ignoreE - _ZN72_INTERNAL_3cc76c35_36_online_softmax_beamsearch_kernels_cu_d71c890f_32874cuda3std6ranges3__45__cpo5beginE)
_ZN72_INTERNAL_3cc76c35_36_online_softmax_beamsearch_kernels_cu_d71c890f_32874cuda3std6ranges3__45__cpo5beginE:
	.zero		1
	.type		_ZN72_INTERNAL_3cc76c35_36_online_softmax_beamsearch_kernels_cu_d71c890f_32874cuda3std3__474_GLOBAL__N__3cc76c35_36_online_softmax_beamsearch_kernels_cu_d71c890f_32876ignoreE,@object
	.size		_ZN72_INTERNAL_3cc76c35_36_online_softmax_beamsearch_kernels_cu_d71c890f_32874cuda3std3__474_GLOBAL__N__3cc76c35_36_online_softmax_beamsearch_kernels_cu_d71c890f_32876ignoreE,(_ZN72_INTERNAL_3cc76c35_36_online_softmax_beamsearch_kernels_cu_d71c890f_32874cuda3std6ranges3__45__cpo4dataE - _ZN72_INTERNAL_3cc76c35_36_online_softmax_beamsearch_kernels_cu_d71c890f_32874cuda3std3__474_GLOBAL__N__3cc76c35_36_online_softmax_beamsearch_kernels_cu_d71c890f_32876ignoreE)
_ZN72_INTERNAL_3cc76c35_36_online_softmax_beamsearch_kernels_cu_d71c890f_32874cuda3std3__474_GLOBAL__N__3cc76c35_36_online_softmax_beamsearch_kernels_cu_d71c890f_32876ignoreE:
	.zero		1
	.type		_ZN72_INTERNAL_3cc76c35_36_online_softmax_beamsearch_kernels_cu_d71c890f_32874cuda3std6ranges3__45__cpo4dataE,@object
	.size		_ZN72_INTERNAL_3cc76c35_36_online_softmax_beamsearch_kernels_cu_d71c890f_32874cuda3std6ranges3__45__cpo4dataE,(_ZN72_INTERNAL_3cc76c35_36_online_softmax_beamsearch_kernels_cu_d71c890f_32876thrust23THRUST_300001_SM_800_NS12placeholders2_7E - _ZN72_INTERNAL_3cc76c35_36_online_softmax_beamsearch_kernels_cu_d71c890f_32874cuda3std6ranges3__45__cpo4dataE)
_ZN72_INTERNAL_3cc76c35_36_online_softmax_beamsearch_kernels_cu_d71c890f_32874cuda3std6ranges3__45__cpo4dataE:
	.zero		1
	.type		_ZN72_INTERNAL_3cc76c35_36_online_softmax_beamsearch_kernels_cu_d71c890f_32876thrust23THRUST_300001_SM_800_NS12placeholders2_7E,@object
	.size		_ZN72_INTERNAL_3cc76c35_36_online_softmax_beamsearch_kernels_cu_d71c890f_32876thrust23THRUST_300001_SM_800_NS12placeholders2_7E,(_ZN72_INTERNAL_3cc76c35_36_online_softmax_beamsearch_kernels_cu_d71c890f_32874cuda3std3__45__cpo6rbeginE - _ZN72_INTERNAL_3cc76c35_36_online_softmax_beamsearch_kernels_cu_d71c890f_32876thrust23THRUST_300001_SM_800_NS12placeholders2_7E)
_ZN72_INTERNAL_3cc76c35_36_online_softmax_beamsearch_kernels_cu_d71c890f_32876thrust23THRUST_300001_SM_800_NS12placeholders2_7E:
	.zero		1
	.type		_ZN72_INTERNAL_3cc76c35_36_online_softmax_beamsearch_kernels_cu_d71c890f_32874cuda3std3__45__cpo6rbeginE,@object
	.size		_ZN72_INTERNAL_3cc76c35_36_online_softmax_beamsearch_kernels_cu_d71c890f_32874cuda3std3__45__cpo6rbeginE,(_ZN72_INTERNAL_3cc76c35_36_online_softmax_beamsearch_kernels_cu_d71c890f_32874cuda3std6ranges3__45__cpo7advanceE - _ZN72_INTERNAL_3cc76c35_36_online_softmax_beamsearch_kernels_cu_d71c890f_32874cuda3std3__45__cpo6rbeginE)
_ZN72_INTERNAL_3cc76c35_36_online_softmax_beamsearch_kernels_cu_d71c890f_32874cuda3std3__45__cpo6rbeginE:
	.zero		1
	.type		_ZN72_INTERNAL_3cc76c35_36_online_softmax_beamsearch_kernels_cu_d71c890f_32874cuda3std6ranges3__45__cpo7advanceE,@object
	.size		_ZN72_INTERNAL_3cc76c35_36_online_softmax_beamsearch_kernels_cu_d71c890f_32874cuda3std6ranges3__45__cpo7advanceE,(_ZN72_INTERNAL_3cc76c35_36_online_softmax_beamsearch_kernels_cu_d71c890f_32874cuda3std3__47nulloptE - _ZN72_INTERNAL_3cc76c35_36_online_softmax_beamsearch_kernels_cu_d71c890f_32874cuda3std6ranges3__45__cpo7advanceE)
_ZN72_INTERNAL_3cc76c35_36_online_softmax_beamsearch_kernels_cu_d71c890f_32874cuda3std6ranges3__45__cpo7advanceE:
	.zero		1
	.type		_ZN72_INTERNAL_3cc76c35_36_online_softmax_beamsearch_kernels_cu_d71c890f_32874cuda3std3__47nulloptE,@object
	.size		_ZN72_INTERNAL_3cc76c35_36_online_softmax_beamsearch_kernels_cu_d71c890f_32874cuda3std3__47nulloptE,(_ZN72_INTERNAL_3cc76c35_36_online_softmax_beamsearch_kernels_cu_d71c890f_32874cuda3std6ranges3__45__cpo8distanceE - _ZN72_INTERNAL_3cc76c35_36_online_softmax_beamsearch_kernels_cu_d71c890f_32874cuda3std3__47nulloptE)
_ZN72_INTERNAL_3cc76c35_36_online_softmax_beamsearch_kernels_cu_d71c890f_32874cuda3std3__47nulloptE:
	.zero		1
	.type		_ZN72_INTERNAL_3cc76c35_36_online_softmax_beamsearch_kernels_cu_d71c890f_32874cuda3std6ranges3__45__cpo8distanceE,@object
	.size		_ZN72_INTERNAL_3cc76c35_36_online_softmax_beamsearch_kernels_cu_d71c890f_32874cuda3std6ranges3__45__cpo8distanceE,(_ZN72_INTERNAL_3cc76c35_36_online_softmax_beamsearch_kernels_cu_d71c890f_32876thrust23THRUST_300001_SM_800_NS12placeholders2_6E - _ZN72_INTERNAL_3cc76c35_36_online_softmax_beamsearch_kernels_cu_d71c890f_32874cuda3std6ranges3__45__cpo8distanceE)
_ZN72_INTERNAL_3cc76c35_36_online_softmax_beamsearch_kernels_cu_d71c890f_32874cuda3std6ranges3__45__cpo8distanceE:
	.zero		1
	.type		_ZN72_INTERNAL_3cc76c35_36_online_softmax_beamsearch_kernels_cu_d71c890f_32876thrust23THRUST_300001_SM_800_NS12placeholders2_6E,@object
	.size		_ZN72_INTERNAL_3cc76c35_36_online_softmax_beamsearch_kernels_cu_d71c890f_32876thrust23THRUST_300001_SM_800_NS12placeholders2_6E,(_ZN72_INTERNAL_3cc76c35_36_online_softmax_beamsearch_kernels_cu_d71c890f_32874cuda3std3__45__cpo4cendE - _ZN72_INTERNAL_3cc76c35_36_online_softmax_beamsearch_kernels_cu_d71c890f_32876thrust23THRUST_300001_SM_800_NS12placeholders2_6E)
_ZN72_INTERNAL_3cc76c35_36_online_softmax_beamsearch_kernels_cu_d71c890f_32876thrust23THRUST_300001_SM_800_NS12placeholders2_6E:
	.zero		1
	.type		_ZN72_INTERNAL_3cc76c35_36_online_softmax_beamsearch_kernels_cu_d71c890f_32874cuda3std3__45__cpo4cendE,@object
	.size		_ZN72_INTERNAL_3cc76c35_36_online_softmax_beamsearch_kernels_cu_d71c890f_32874cuda3std3__45__cpo4cendE,(_ZN72_INTERNAL_3cc76c35_36_online_softmax_beamsearch_kernels_cu_d71c890f_32874cuda3std6ranges3__45__cpo4cendE - _ZN72_INTERNAL_3cc76c35_36_online_softmax_beamsearch_kernels_cu_d71c890f_32874cuda3std3__45__cpo4cendE)
_ZN72_INTERNAL_3cc76c35_36_online_softmax_beamsearch_kernels_cu_d71c890f_32874cuda3std3__45__cpo4cendE:
	.zero		1
	.type		_ZN72_INTERNAL_3cc76c35_36_online_softmax_beamsearch_kernels_cu_d71c890f_32874cuda3std6ranges3__45__cpo4cendE,@object
	.size		_ZN72_INTERNAL_3cc76c35_36_online_softmax_beamsearch_kernels_cu_d71c890f_32874cuda3std6ranges3__45__cpo4cendE,(_ZN72_INTERNAL_3cc76c35_36_online_softmax_beamsearch_kernels_cu_d71c890f_32874cuda3std3__420unreachable_sentinelE - _ZN72_INTERNAL_3cc76c35_36_online_softmax_beamsearch_kernels_cu_d71c890f_32874cuda3std6ranges3__45__cpo4cendE)
_ZN72_INTERNAL_3cc76c35_36_online_softmax_beamsearch_kernels_cu_d71c890f_32874cuda3std6ranges3__45__cpo4cendE:
	.zero		1
	.type		_ZN72_INTERNAL_3cc76c35_36_online_softmax_beamsearch_kernels_cu_d71c890f_32874cuda3std3__420unreachable_sentinelE,@object
	.size		_ZN72_INTERNAL_3cc76c35_36_online_softmax_beamsearch_kernels_cu_d71c890f_32874cuda3std3__420unreachable_sentinelE,(_ZN72_INTERNAL_3cc76c35_36_online_softmax_beamsearch_kernels_cu_d71c890f_32874cuda3std6ranges3__45__cpo5ssizeE - _ZN72_INTERNAL_3cc76c35_36_online_softmax_beamsearch_kernels_cu_d71c890f_32874cuda3std3__420unreachable_sentinelE)
_ZN72_INTERNAL_3cc76c35_36_online_softmax_beamsearch_kernels_cu_d71c890f_32874cuda3std3__420unreachable_sentinelE:
	.zero		1
	.type		_ZN72_INTERNAL_3cc76c35_36_online_softmax_beamsearch_kernels_cu_d71c890f_32874cuda3std6ranges3__45__cpo5ssizeE,@object
	.size		_ZN72_INTERNAL_3cc76c35_36_online_softmax_beamsearch_kernels_cu_d71c890f_32874cuda3std6ranges3__45__cpo5ssizeE,(_ZN72_INTERNAL_3cc76c35_36_online_softmax_beamsearch_kernels_cu_d71c890f_32876thrust23THRUST_300001_SM_800_NS12placeholders3_10E - _ZN72_INTERNAL_3cc76c35_36_online_softmax_beamsearch_kernels_cu_d71c890f_32874cuda3std6ranges3__45__cpo5ssizeE)
_ZN72_INTERNAL_3cc76c35_36_online_softmax_beamsearch_kernels_cu_d71c890f_32874cuda3std6ranges3__45__cpo5ssizeE:
	.zero		1
	.type		_ZN72_INTERNAL_3cc76c35_36_online_softmax_beamsearch_kernels_cu_d71c890f_32876thrust23THRUST_300001_SM_800_NS12placeholders3_10E,@object
	.size		_ZN72_INTERNAL_3cc76c35_36_online_softmax_beamsearch_kernels_cu_d71c890f_32876thrust23THRUST_300001_SM_800_NS12placeholders3_10E,(_ZN72_INTERNAL_3cc76c35_36_online_softmax_beamsearch_kernels_cu_d71c890f_32874cuda3std3__45__cpo5crendE - _ZN72_INTERNAL_3cc76c35_36_online_softmax_beamsearch_kernels_cu_d71c890f_32876thrust23THRUST_300001_SM_800_NS12placeholders3_10E)
_ZN72_INTERNAL_3cc76c35_36_online_softmax_beamsearch_kernels_cu_d71c890f_32876thrust23THRUST_300001_SM_800_NS12placeholders3_10E:
	.zero		1
	.type		_ZN72_INTERNAL_3cc76c35_36_online_softmax_beamsearch_kernels_cu_d71c890f_32874cuda3std3__45__cpo5crendE,@object
	.size		_ZN72_INTERNAL_3cc76c35_36_online_softmax_beamsearch_kernels_cu_d71c890f_32874cuda3std3__45__cpo5crendE,(_ZN72_INTERNAL_3cc76c35_36_online_softmax_beamsearch_kernels_cu_d71c890f_32874cuda3std6ranges3__45__cpo4prevE - _ZN72_INTERNAL_3cc76c35_36_online_softmax_beamsearch_kernels_cu_d71c890f_32874cuda3std3__45__cpo5crendE)
_ZN72_INTERNAL_3cc76c35_36_online_softmax_beamsearch_kernels_cu_d71c890f_32874cuda3std3__45__cpo5crendE:
	.zero		1
	.type		_ZN72_INTERNAL_3cc76c35_36_online_softmax_beamsearch_kernels_cu_d71c890f_32874cuda3std6ranges3__45__cpo4prevE,@object
	.size		_ZN72_INTERNAL_3cc76c35_36_online_softmax_beamsearch_kernels_cu_d71c890f_32874cuda3std6ranges3__45__cpo4prevE,(_ZN72_INTERNAL_3cc76c35_36_online_softmax_beamsearch_kernels_cu_d71c890f_32874cuda3std6ranges3__45__cpo9iter_moveE - _ZN72_INTERNAL_3cc76c35_36_online_softmax_beamsearch_kernels_cu_d71c890f_32874cuda3std6ranges3__45__cpo4prevE)
_ZN72_INTERNAL_3cc76c35_36_online_softmax_beamsearch_kernels_cu_d71c890f_32874cuda3std6ranges3__45__cpo4prevE:
	.zero		1
	.type		_ZN72_INTERNAL_3cc76c35_36_online_softmax_beamsearch_kernels_cu_d71c890f_32874cuda3std6ranges3__45__cpo9iter_moveE,@object
	.size		_ZN72_INTERNAL_3cc76c35_36_online_softmax_beamsearch_kernels_cu_d71c890f_32874cuda3std6ranges3__45__cpo9iter_moveE,(_ZN72_INTERNAL_3cc76c35_36_online_softmax_beamsearch_kernels_cu_d71c890f_32876thrust23THRUST_300001_SM_800_NS12placeholders2_2E - _ZN72_INTERNAL_3cc76c35_36_online_softmax_beamsearch_kernels_cu_d71c890f_32874cuda3std6ranges3__45__cpo9iter_moveE)
_ZN72_INTERNAL_3cc76c35_36_online_softmax_beamsearch_kernels_cu_d71c890f_32874cuda3std6ranges3__45__cpo9iter_moveE:
	.zero		1
	.type		_ZN72_INTERNAL_3cc76c35_36_online_softmax_beamsearch_kernels_cu_d71c890f_32876thrust23THRUST_300001_SM_800_NS12placeholders2_2E,@object
	.size		_ZN72_INTERNAL_3cc76c35_36_online_softmax_beamsearch_kernels_cu_d71c890f_32876thrust23THRUST_300001_SM_800_NS12placeholders2_2E,(_ZN72_INTERNAL_3cc76c35_36_online_softmax_beamsearch_kernels_cu_d71c890f_32876thrust23THRUST_300001_SM_800_NS12placeholders2_4E - _ZN72_INTERNAL_3cc76c35_36_online_softmax_beamsearch_kernels_cu_d71c890f_32876thrust23THRUST_300001_SM_800_NS12placeholders2_2E)
_ZN72_INTERNAL_3cc76c35_36_online_softmax_beamsearch_kernels_cu_d71c890f_32876thrust23THRUST_300001_SM_800_NS12placeholders2_2E:
	.zero		1
	.type		_ZN72_INTERNAL_3cc76c35_36_online_softmax_beamsearch_kernels_cu_d71c890f_32876thrust23THRUST_300001_SM_800_NS12placeholders2_4E,@object
	.size		_ZN72_INTERNAL_3cc76c35_36_online_softmax_beamsearch_kernels_cu_d71c890f_32876thrust23THRUST_300001_SM_800_NS12placeholders2_4E,(_ZN72_INTERNAL_3cc76c35_36_online_softmax_beamsearch_kernels_cu_d71c890f_32874cuda3std3__45__cpo3endE - _ZN72_INTERNAL_3cc76c35_36_online_softmax_beamsearch_kernels_cu_d71c890f_32876thrust23THRUST_300001_SM_800_NS12placeholders2_4E)
_ZN72_INTERNAL_3cc76c35_36_online_softmax_beamsearch_kernels_cu_d71c890f_32876thrust23THRUST_300001_SM_800_NS12placeholders2_4E:
	.zero		1
	.type		_ZN72_INTERNAL_3cc76c35_36_online_softmax_beamsearch_kernels_cu_d71c890f_32874cuda3std3__45__cpo3endE,@object
	.size		_ZN72_INTERNAL_3cc76c35_36_online_softmax_beamsearch_kernels_cu_d71c890f_32874cuda3std3__45__cpo3endE,(_ZN72_INTERNAL_3cc76c35_36_online_softmax_beamsearch_kernels_cu_d71c890f_32874cuda3std6ranges3__45__cpo3endE - _ZN72_INTERNAL_3cc76c35_36_online_softmax_beamsearch_kernels_cu_d71c890f_32874cuda3std3__45__cpo3endE)
_ZN72_INTERNAL_3cc76c35_36_online_softmax_beamsearch_kernels_cu_d71c890f_32874cuda3std3__45__cpo3endE:
	.zero		1
	.type		_ZN72_INTERNAL_3cc76c35_36_online_softmax_beamsearch_kernels_cu_d71c890f_32874cuda3std6ranges3__45__cpo3endE,@object
	.size		_ZN72_INTERNAL_3cc76c35_36_online_softmax_beamsearch_kernels_cu_d71c890f_32874cuda3std6ranges3__45__cpo3endE,(_ZN72_INTERNAL_3cc76c35_36_online_softmax_beamsearch_kernels_cu_d71c890f_32874cuda3std3__419piecewise_constructE - _ZN72_INTERNAL_3cc76c35_36_online_softmax_beamsearch_kernels_cu_d71c890f_32874cuda3std6ranges3__45__cpo3endE)
_ZN72_INTERNAL_3cc76c35_36_online_softmax_beamsearch_kernels_cu_d71c890f_32874cuda3std6ranges3__45__cpo3endE:
	.zero		1
	.type		_ZN72_INTERNAL_3cc76c35_36_online_softmax_beamsearch_kernels_cu_d71c890f_32874cuda3std3__419piecewise_constructE,@object
	.size		_ZN72_INTERNAL_3cc76c35_36_online_softmax_beamsearch_kernels_cu_d71c890f_32874cuda3std3__419piecewise_constructE,(_ZN72_INTERNAL_3cc76c35_36_online_softmax_beamsearch_kernels_cu_d71c890f_32874cuda3std6ranges3__45__cpo5cdataE - _ZN72_INTERNAL_3cc76c35_36_online_softmax_beamsearch_kernels_cu_d71c890f_32874cuda3std3__419piecewise_constructE)
_ZN72_INTERNAL_3cc76c35_36_online_softmax_beamsearch_kernels_cu_d71c890f_32874cuda3std3__419piecewise_constructE:
	.zero		1
	.type		_ZN72_INTERNAL_3cc76c35_36_online_softmax_beamsearch_kernels_cu_d71c890f_32874cuda3std6ranges3__45__cpo5cdataE,@object
	.size		_ZN72_INTERNAL_3cc76c35_36_online_softmax_beamsearch_kernels_cu_d71c890f_32874cuda3std6ranges3__45__cpo5cdataE,(_ZN72_INTERNAL_3cc76c35_36_online_softmax_beamsearch_kernels_cu_d71c890f_32876thrust23THRUST_300001_SM_800_NS12placeholders2_8E - _ZN72_INTERNAL_3cc76c35_36_online_softmax_beamsearch_kernels_cu_d71c890f_32874cuda3std6ranges3__45__cpo5cdataE)
_ZN72_INTERNAL_3cc76c35_36_online_softmax_beamsearch_kernels_cu_d71c890f_32874cuda3std6ranges3__45__cpo5cdataE:
	.zero		1
	.type		_ZN72_INTERNAL_3cc76c35_36_online_softmax_beamsearch_kernels_cu_d71c890f_32876thrust23THRUST_300001_SM_800_NS12placeholders2_8E,@object
	.size		_ZN72_INTERNAL_3cc76c35_36_online_softmax_beamsearch_kernels_cu_d71c890f_32876thrust23THRUST_300001_SM_800_NS12placeholders2_8E,(_ZN72_INTERNAL_3cc76c35_36_online_softmax_beamsearch_kernels_cu_d71c890f_32874cuda3std3__45__cpo4rendE - _ZN72_INTERNAL_3cc76c35_36_online_softmax_beamsearch_kernels_cu_d71c890f_32876thrust23THRUST_300001_SM_800_NS12placeholders2_8E)
_ZN72_INTERNAL_3cc76c35_36_online_softmax_beamsearch_kernels_cu_d71c890f_32876thrust23THRUST_300001_SM_800_NS12placeholders2_8E:
	.zero		1
	.type		_ZN72_INTERNAL_3cc76c35_36_online_softmax_beamsearch_kernels_cu_d71c890f_32874cuda3std3__45__cpo4rendE,@object
	.size		_ZN72_INTERNAL_3cc76c35_36_online_softmax_beamsearch_kernels_cu_d71c890f_32874cuda3std3__45__cpo4rendE,(_ZN72_INTERNAL_3cc76c35_36_online_softmax_beamsearch_kernels_cu_d71c890f_32874cuda3std6ranges3__45__cpo9iter_swapE - _ZN72_INTERNAL_3cc76c35_36_online_softmax_beamsearch_kernels_cu_d71c890f_32874cuda3std3__45__cpo4rendE)
_ZN72_INTERNAL_3cc76c35_36_online_softmax_beamsearch_kernels_cu_d71c890f_32874cuda3std3__45__cpo4rendE:
	.zero		1
	.type		_ZN72_INTERNAL_3cc76c35_36_online_softmax_beamsearch_kernels_cu_d71c890f_32874cuda3std6ranges3__45__cpo9iter_swapE,@object
	.size		_ZN72_INTERNAL_3cc76c35_36_online_softmax_beamsearch_kernels_cu_d71c890f_32874cuda3std6ranges3__45__cpo9iter_swapE,(_ZN72_INTERNAL_3cc76c35_36_online_softmax_beamsearch_kernels_cu_d71c890f_32874cuda3std3__48unexpectE - _ZN72_INTERNAL_3cc76c35_36_online_softmax_beamsearch_kernels_cu_d71c890f_32874cuda3std6ranges3__45__cpo9iter_swapE)
_ZN72_INTERNAL_3cc76c35_36_online_softmax_beamsearch_kernels_cu_d71c890f_32874cuda3std6ranges3__45__cpo9iter_swapE:
	.zero		1
	.type		_ZN72_INTERNAL_3cc76c35_36_online_softmax_beamsearch_kernels_cu_d71c890f_32874cuda3std3__48unexpectE,@object
	.size		_ZN72_INTERNAL_3cc76c35_36_online_softmax_beamsearch_kernels_cu_d71c890f_32874cuda3std3__48unexpectE,(_ZN72_INTERNAL_3cc76c35_36_online_softmax_beamsearch_kernels_cu_d71c890f_32876thrust23THRUST_300001_SM_800_NS6system6detail10sequential3seqE - _ZN72_INTERNAL_3cc76c35_36_online_softmax_beamsearch_kernels_cu_d71c890f_32874cuda3std3__48unexpectE)
_ZN72_INTERNAL_3cc76c35_36_online_softmax_beamsearch_kernels_cu_d71c890f_32874cuda3std3__48unexpectE:
	.zero		1
	.type		_ZN72_INTERNAL_3cc76c35_36_online_softmax_beamsearch_kernels_cu_d71c890f_32876thrust23THRUST_300001_SM_800_NS6system6detail10sequential3seqE,@object
	.size		_ZN72_INTERNAL_3cc76c35_36_online_softmax_beamsearch_kernels_cu_d71c890f_32876thrust23THRUST_300001_SM_800_NS6system6detail10sequential3seqE,(.L_38 - _ZN72_INTERNAL_3cc76c35_36_online_softmax_beamsearch_kernels_cu_d71c890f_32876thrust23THRUST_300001_SM_800_NS6system6detail10sequential3seqE)
_ZN72_INTERNAL_3cc76c35_36_online_softmax_beamsearch_kernels_cu_d71c890f_32876thrust23THRUST_300001_SM_800_NS6system6detail10sequential3seqE:
	.zero		1
.L_38:


//--------------------- .nv.shared._ZN17fastertransformer38beam_online_softmax_topk_stage2_kernelI6__halfLi128ELi128EEEvPKfS3_PiPT_ii --------------------------
	.section	.nv.shared._ZN17fastertransformer38beam_online_softmax_topk_stage2_kernelI6__halfLi128ELi128EEEvPKfS3_PiPT_ii,"aw",@nobits
	.sectionflags	@""
	.align	16
.nv.shared._ZN17fastertransformer38beam_online_softmax_topk_stage2_kernelI6__halfLi128ELi128EEEvPKfS3_PiPT_ii:
	.zero		3888


//--------------------- .nv.shared._ZN17fastertransformer38beam_online_softmax_topk_stage2_kernelI6__halfLi128ELi64EEEvPKfS3_PiPT_ii --------------------------
	.section	.nv.shared._ZN17fastertransformer38beam_online_softmax_topk_stage2_kernelI6__halfLi128ELi64EEEvPKfS3_PiPT_ii,"aw",@nobits
	.sectionflags	@""
	.align	16
.nv.shared._ZN17fastertransformer38beam_online_softmax_topk_stage2_kernelI6__halfLi128ELi64EEEvPKfS3_PiPT_ii:
	.zero		2336


//--------------------- .nv.shared._ZN17fastertransformer38beam_online_softmax_topk_stage2_kernelI6__halfLi128ELi32EEEvPKfS3_PiPT_ii --------------------------
	.section	.nv.shared._ZN17fastertransformer38beam_online_softmax_topk_stage2_kernelI6__halfLi128ELi32EEEvPKfS3_PiPT_ii,"aw",@nobits
	.sectionflags	@""
	.align	16
.nv.shared._ZN17fastertransformer38beam_online_softmax_topk_stage2_kernelI6__halfLi128ELi32EEEvPKfS3_PiPT_ii:
	.zero		1568


//--------------------- .nv.shared._ZN17fastertransformer38beam_online_softmax_topk_stage1_kernelI6__halfLi1ELi128ELi64EEEvPKT_S4_PKbPfiiPKi --------------------------
	.section	.nv.shared._ZN17fastertransformer38beam_online_softmax_topk_stage1_kernelI6__halfLi1ELi128ELi64EEEvPKT_S4_PKbPfiiPKi,"aw",@nobits
	.sectionflags	@""
	.align	16
.nv.shared._ZN17fastertransformer38beam_online_softmax_topk_stage1_kernelI6__halfLi1ELi128ELi64EEEvPKT_S4_PKbPfiiPKi:
	.zero		3376


//--------------------- .nv.shared._ZN17fastertransformer17batch_topk_kernelI6__halfLi64ELi32EEEvPKiPKT_PiPfS8_PKbS3_NS_14BeamHypothesesEiiifS4_ --------------------------
	.section	.nv.shared._ZN17fastertransformer17batch_topk_kernelI6__halfLi64ELi32EEEvPKiPKT_PiPfS8_PKbS3_NS_14BeamHypothesesEiiifS4_,"aw",@nobits
	.sectionflags	@""
	.align	16
.nv.shared._ZN17fastertransformer17batch_topk_kernelI6__halfLi64ELi32EEEvPKiPKT_PiPfS8_PKbS3_NS_14BeamHypothesesEiiifS4_:
	.zero		1040


//--------------------- .nv.shared._ZN17fastertransformer38beam_online_softmax_topk_stage2_kernelI6__halfLi64ELi128EEEvPKfS3_PiPT_ii --------------------------
	.section	.nv.shared._ZN17fastertransformer38beam_online_softmax_topk_stage2_kernelI6__halfLi64ELi128EEEvPKfS3_PiPT_ii,"aw",@nobits
	.sectionflags	@""
	.align	16
.nv.shared._ZN17fastertransformer38beam_online_softmax_topk_stage2_kernelI6__halfLi64ELi128EEEvPKfS3_PiPT_ii:
	.zero		1968


//--------------------- .nv.shared._ZN17fastertransformer38beam_online_softmax_topk_stage2_kernelI6__halfLi64ELi64EEEvPKfS3_PiPT_ii --------------------------
	.section	.nv.shared._ZN17fastertransformer38beam_online_softmax_topk_stage2_kernelI6__halfLi64ELi64EEEvPKfS3_PiPT_ii,"aw",@nobits
	.sectionflags	@""
	.align	16
.nv.shared._ZN17fastertransformer38beam_online_softmax_topk_stage2_kernelI6__halfLi64ELi64EEEvPKfS3_PiPT_ii:
	.zero		1184


//--------------------- .nv.shared._ZN17fastertransformer38beam_online_softmax_topk_stage2_kernelI6__halfLi64ELi32EEEvPKfS3_PiPT_ii --------------------------
	.section	.nv.shared._ZN17fastertransformer38beam_online_softmax_topk_stage2_kernelI6__halfLi64ELi32EEEvPKfS3_PiPT_ii,"aw",@nobits
	.sectionflags	@""
	.align	16
.nv.shared._ZN17fastertransformer38beam_online_softmax_topk_stage2_kernelI6__halfLi64ELi32EEEvPKfS3_PiPT_ii:
	.zero		800


//--------------------- .nv.shared._ZN17fastertransformer38beam_online_softmax_topk_stage1_kernelI6__halfLi1ELi64ELi64EEEvPKT_S4_PKbPfiiPKi --------------------------
	.section	.nv.shared._ZN17fastertransformer38beam_online_softmax_topk_stage1_kernelI6__halfLi1ELi64ELi64EEEvPKT_S4_PKbPfiiPKi,"aw",@nobits
	.sectionflags	@""
	.align	16
.nv.shared._ZN17fastertransformer38beam_online_softmax_topk_stage1_kernelI6__halfLi1ELi64ELi64EEEvPKT_S4_PKbPfiiPKi:
	.zero		1712


//--------------------- .nv.shared._ZN17fastertransformer17batch_topk_kernelI6__halfLi32ELi32EEEvPKiPKT_PiPfS8_PKbS3_NS_14BeamHypothesesEiiifS4_ --------------------------
	.section	.nv.shared._ZN17fastertransformer17batch_topk_kernelI6__halfLi32ELi32EEEvPKiPKT_PiPfS8_PKbS3_NS_14BeamHypothesesEiiifS4_,"aw",@nobits
	.sectionflags	@""
	.align	16
.nv.shared._ZN17fastertransformer17batch_topk_kernelI6__halfLi32ELi32EEEvPKiPKT_PiPfS8_PKbS3_NS_14BeamHypothesesEiiifS4_:
	.zero		528


//--------------------- .nv.shared._ZN17fastertransformer38beam_online_softmax_topk_stage2_kernelI6__halfLi32ELi128EEEvPKfS3_PiPT_ii --------------------------
	.section	.nv.shared._ZN17fastertransformer38beam_online_softmax_topk_stage2_kernelI6__halfLi32ELi128EEEvPKfS3_PiPT_ii,"aw",@nobits
	.sectionflags	@""
	.align	16
.nv.shared._ZN17fastertransformer38beam_online_softmax_topk_stage2_kernelI6__halfLi32ELi128EEEvPKfS3_PiPT_ii:
	.zero		1008


//--------------------- .nv.shared._ZN17fastertransformer38beam_online_softmax_topk_stage2_kernelI6__halfLi32ELi64EEEvPKfS3_PiPT_ii --------------------------
	.section	.nv.shared._ZN17fastertransformer38beam_online_softmax_topk_stage2_kernelI6__halfLi32ELi64EEEvPKfS3_PiPT_ii,"aw",@nobits
	.sectionflags	@""
	.align	16
.nv.shared._ZN17fastertransformer38beam_online_softmax_topk_stage2_kernelI6__halfLi32ELi64EEEvPKfS3_PiPT_ii:
	.zero		608


//--------------------- .nv.shared._ZN17fastertransformer38beam_online_softmax_topk_stage2_kernelI6__halfLi32ELi32EEEvPKfS3_PiPT_ii --------------------------
	.section	.nv.shared._ZN17fastertransformer38beam_online_softmax_topk_stage2_kernelI6__halfLi32ELi32EEEvPKfS3_PiPT_ii,"aw",@nobits
	.sectionflags	@""
	.align	16
.nv.shared._ZN17fastertransformer38beam_online_softmax_topk_stage2_kernelI6__halfLi32ELi32EEEvPKfS3_PiPT_ii:
	.zero		416


//--------------------- .nv.shared._ZN17fastertransformer38beam_online_softmax_topk_stage1_kernelI6__halfLi1ELi32ELi64EEEvPKT_S4_PKbPfiiPKi --------------------------
	.section	.nv.shared._ZN17fastertransformer38beam_online_softmax_topk_stage1_kernelI6__halfLi1ELi32ELi64EEEvPKT_S4_PKbPfiiPKi,"aw",@nobits
	.sectionflags	@""
	.align	16
.nv.shared._ZN17fastertransformer38beam_online_softmax_topk_stage1_kernelI6__halfLi1ELi32ELi64EEEvPKT_S4_PKbPfiiPKi:
	.zero		880


//--------------------- .nv.shared._ZN17fastertransformer17batch_topk_kernelI6__halfLi16ELi32EEEvPKiPKT_PiPfS8_PKbS3_NS_14BeamHypothesesEiiifS4_ --------------------------
	.section	.nv.shared._ZN17fastertransformer17batch_topk_kernelI6__halfLi16ELi32EEEvPKiPKT_PiPfS8_PKbS3_NS_14BeamHypothesesEiiifS4_,"aw",@nobits
	.sectionflags	@""
	.align	16
.nv.shared._ZN17fastertransformer17batch_topk_kernelI6__halfLi16ELi32EEEvPKiPKT_PiPfS8_PKbS3_NS_14BeamHypothesesEiiifS4_:
	.zero		272


//--------------------- .nv.shared._ZN17fastertransformer38beam_online_softmax_topk_stage2_kernelI6__halfLi16ELi128EEEvPKfS3_PiPT_ii --------------------------
	.section	.nv.shared._ZN17fastertransformer38beam_online_softmax_topk_stage2_kernelI6__halfLi16ELi128EEEvPKfS3_PiPT_ii,"aw",@nobits
	.sectionflags	@""
	.align	16
.nv.shared._ZN17fastertransformer38beam_online_softmax_topk_stage2_kernelI6__halfLi16ELi128EEEvPKfS3_PiPT_ii:
	.zero		528


//--------------------- .nv.shared._ZN17fastertransformer38beam_online_softmax_topk_stage2_kernelI6__halfLi16ELi64EEEvPKfS3_PiPT_ii --------------------------
	.section	.nv.shared._ZN17fastertransformer38beam_online_softmax_topk_stage2_kernelI6__halfLi16ELi64EEEvPKfS3_PiPT_ii,"aw",@nobits
	.sectionflags	@""
	.align	16
.nv.shared._ZN17fastertransformer38beam_online_softmax_topk_stage2_kernelI6__halfLi16ELi64EEEvPKfS3_PiPT_ii:
	.zero		320


//--------------------- .nv.shared._ZN17fastertransformer38beam_online_softmax_topk_stage2_kernelI6__halfLi16ELi32EEEvPKfS3_PiPT_ii --------------------------
	.section	.nv.shared._ZN17fastertransformer38beam_online_softmax_topk_stage2_kernelI6__halfLi16ELi32EEEvPKfS3_PiPT_ii,"aw",@nobits
	.sectionflags	@""
	.align	16
.nv.shared._ZN17fastertransformer38beam_online_softmax_topk_stage2_kernelI6__halfLi16ELi32EEEvPKfS3_PiPT_ii:
	.zero		224


//--------------------- .nv.shared._ZN17fastertransformer38beam_online_softmax_topk_stage1_kernelI6__halfLi1ELi16ELi128EEEvPKT_S4_PKbPfiiPKi --------------------------
	.section	.nv.shared._ZN17fastertransformer38beam_online_softmax_topk_stage1_kernelI6__halfLi1ELi16ELi128EEEvPKT_S4_PKbPfiiPKi,"aw",@nobits
	.sectionflags	@""
	.align	16
.nv.shared._ZN17fastertransformer38beam_online_softmax_topk_stage1_kernelI6__halfLi1ELi16ELi128EEEvPKT_S4_PKbPfiiPKi:
	.zero		672


//--------------------- .nv.shared._ZN17fastertransformer17batch_topk_kernelI6__halfLi8ELi32EEEvPKiPKT_PiPfS8_PKbS3_NS_14BeamHypothesesEiiifS4_ --------------------------
	.section	.nv.shared._ZN17fastertransformer17batch_topk_kernelI6__halfLi8ELi32EEEvPKiPKT_PiPfS8_PKbS3_NS_14BeamHypothesesEiiifS4_,"aw",@nobits
	.sectionflags	@""
	.align	16
.nv.shared._ZN17fastertransformer17batch_topk_kernelI6__halfLi8ELi32EEEvPKiPKT_PiPfS8_PKbS3_NS_14BeamHypothesesEiiifS4_:
	.zero		144


//--------------------- .nv.shared._ZN17fastertransformer38beam_online_softmax_topk_stage2_kernelI6__halfLi8ELi128EEEvPKfS3_PiPT_ii --------------------------
	.section	.nv.shared._ZN17fastertransformer38beam_online_softmax_topk_stage2_kernelI6__halfLi8ELi128EEEvPKfS3_PiPT_ii,"aw",@nobits
	.sectionflags	@""
	.align	16
.nv.shared._ZN17fastertransformer38beam_online_softmax_topk_stage2_kernelI6__halfLi8ELi128EEEvPKfS3_PiPT_ii:
	.zero		288


//--------------------- .nv.shared._ZN17fastertransformer38beam_online_softmax_topk_stage2_kernelI6__halfLi8ELi64EEEvPKfS3_PiPT_ii --------------------------
	.section	.nv.shared._ZN17fastertransformer38beam_online_softmax_topk_stage2_kernelI6__halfLi8ELi64EEEvPKfS3_PiPT_ii,"aw",@nobits
	.sectionflags	@""
	.align	16
.nv.shared._ZN17fastertransformer38beam_online_softmax_topk_stage2_kernelI6__halfLi8ELi64EEEvPKfS3_PiPT_ii:
	.zero		176


//--------------------- .nv.shared._ZN17fastertransformer38beam_online_softmax_topk_stage2_kernelI6__halfLi8ELi32EEEvPKfS3_PiPT_ii --------------------------
	.section	.nv.shared._ZN17fastertransformer38beam_online_softmax_topk_stage2_kernelI6__halfLi8ELi32EEEvPKfS3_PiPT_ii,"aw",@nobits
	.sectionflags	@""
	.align	16
.nv.shared._ZN17fastertransformer38beam_online_softmax_topk_stage2_kernelI6__halfLi8ELi32EEEvPKfS3_PiPT_ii:
	.zero		128


//--------------------- .nv.shared._ZN17fastertransformer38beam_online_softmax_topk_stage1_kernelI6__halfLi1ELi8ELi256EEEvPKT_S4_PKbPfiiPKi --------------------------
	.section	.nv.shared._ZN17fastertransformer38beam_online_softmax_topk_stage1_kernelI6__halfLi1ELi8ELi256EEEvPKT_S4_PKbPfiiPKi,"aw",@nobits
	.sectionflags	@""
	.align	16
.nv.shared._ZN17fastertransformer38beam_online_softmax_topk_stage1_kernelI6__halfLi1ELi8ELi256EEEvPKT_S4_PKbPfiiPKi:
	.zero		592


//--------------------- .nv.shared._ZN17fastertransformer17batch_topk_kernelIfLi128ELi32EEEvPKiPKT_PiPfS7_PKbS2_NS_14BeamHypothesesEiiifS3_ --------------------------
	.section	.nv.shared._ZN17fastertransformer17batch_topk_kernelIfLi128ELi32EEEvPKiPKT_PiPfS7_PKbS2_NS_14BeamHypothesesEiiifS3_,"aw",@nobits
	.sectionflags	@""
	.align	16
.nv.shared._ZN17fastertransformer17batch_topk_kernelIfLi128ELi32EEEvPKiPKT_PiPfS7_PKbS2_NS_14BeamHypothesesEiiifS3_:
	.zero		2576


//--------------------- .nv.shared._ZN17fastertransformer38beam_online_softmax_topk_stage2_kernelIfLi128ELi128EEEvPKfS2_PiPT_ii --------------------------
	.section	.nv.shared._ZN17fastertransformer38beam_online_softmax_topk_stage2_kernelIfLi128ELi128EEEvPKfS2_PiPT_ii,"aw",@nobits
	.sectionflags	@""
	.align	16
.nv.shared._ZN17fastertransformer38beam_online_softmax_topk_stage2_kernelIfLi128ELi128EEEvPKfS2_PiPT_ii:
	.zero		5168


//--------------------- .nv.shared._ZN17fastertransformer38beam_online_softmax_topk_stage2_kernelIfLi128ELi64EEEvPKfS2_PiPT_ii --------------------------
	.section	.nv.shared._ZN17fastertransformer38beam_online_softmax_topk_stage2_kernelIfLi128ELi64EEEvPKfS2_PiPT_ii,"aw",@nobits
	.sectionflags	@""
	.align	16
.nv.shared._ZN17fastertransformer38beam_online_softmax_topk_stage2_kernelIfLi128ELi64EEEvPKfS2_PiPT_ii:
	.zero		3104


//--------------------- .nv.shared._ZN17fastertransformer38beam_online_softmax_topk_stage2_kernelIfLi128ELi32EEEvPKfS2_PiPT_ii --------------------------
	.section	.nv.shared._ZN17fastertransformer38beam_online_softmax_topk_stage2_kernelIfLi128ELi32EEEvPKfS2_PiPT_ii,"aw",@nobits
	.sectionflags	@""
	.align	16
.nv.shared._ZN17fastertransformer38beam_online_softmax_topk_stage2_kernelIfLi128ELi32EEEvPKfS2_PiPT_ii:
	.zero		2080


//--------------------- .nv.shared._ZN17fastertransformer38beam_online_softmax_topk_stage1_kernelIfLi1ELi128ELi64EEEvPKT_S3_PKbPfiiPKi --------------------------
	.section	.nv.shared._ZN17fastertransformer38beam_online_softmax_topk_stage1_kernelIfLi1ELi128ELi64EEEvPKT_S3_PKbPfiiPKi,"aw",@nobits
	.sectionflags	@""
	.align	16
.nv.shared._ZN17fastertransformer38beam_online_softmax_topk_stage1_kernelIfLi1ELi128ELi64EEEvPKT_S3_PKbPfiiPKi:
	.zero		4144


//--------------------- .nv.shared._ZN17fastertransformer17batch_topk_kernelIfLi64ELi32EEEvPKiPKT_PiPfS7_PKbS2_NS_14BeamHypothesesEiiifS3_ --------------------------
	.section	.nv.shared._ZN17fastertransformer17batch_topk_kernelIfLi64ELi32EEEvPKiPKT_PiPfS7_PKbS2_NS_14BeamHypothesesEiiifS3_,"aw",@nobits
	.sectionflags	@""
	.align	16
.nv.shared._ZN17fastertransformer17batch_topk_kernelIfLi64ELi32EEEvPKiPKT_PiPfS7_PKbS2_NS_14BeamHypothesesEiiifS3_:
	.zero		1296


//--------------------- .nv.shared._ZN17fastertransformer38beam_online_softmax_topk_stage2_kernelIfLi64ELi128EEEvPKfS2_PiPT_ii --------------------------
	.section	.nv.shared._ZN17fastertransformer38beam_online_softmax_topk_stage2_kernelIfLi64ELi128EEEvPKfS2_PiPT_ii,"aw",@nobits
	.sectionflags	@""
	.align	16
.nv.shared._ZN17fastertransformer38beam_online_softmax_topk_stage2_kernelIfLi64ELi128EEEvPKfS2_PiPT_ii:
	.zero		2608


//--------------------- .nv.shared._ZN17fastertransformer38beam_online_softmax_topk_stage2_kernelIfLi64ELi64EEEvPKfS2_PiPT_ii --------------------------
	.section	.nv.shared._ZN17fastertransformer38beam_online_softmax_topk_stage2_kernelIfLi64ELi64EEEvPKfS2_PiPT_ii,"aw",@nobits
	.sectionflags	@""
	.align	16
.nv.shared._ZN17fastertransformer38beam_online_softmax_topk_stage2_kernelIfLi64ELi64EEEvPKfS2_PiPT_ii:
	.zero		1568


//--------------------- .nv.shared._ZN17fastertransformer38beam_online_softmax_topk_stage2_kernelIfLi64ELi32EEEvPKfS2_PiPT_ii --------------------------
	.section	.nv.shared._ZN17fastertransformer38beam_online_softmax_topk_stage2_kernelIfLi64ELi32EEEvPKfS2_PiPT_ii,"aw",@nobits
	.sectionflags	@""
	.align	16
.nv.shared._ZN17fastertransformer38beam_online_softmax_topk_stage2_kernelIfLi64ELi32EEEvPKfS2_PiPT_ii:
	.zero		1056


//--------------------- .nv.shared._ZN17fastertransformer38beam_online_softmax_topk_stage1_kernelIfLi1ELi64ELi64EEEvPKT_S3_PKbPfiiPKi --------------------------
	.section	.nv.shared._ZN17fastertransformer38beam_online_softmax_topk_stage1_kernelIfLi1ELi64ELi64EEEvPKT_S3_PKbPfiiPKi,"aw",@nobits
	.sectionflags	@""
	.align	16
.nv.shared._ZN17fastertransformer38beam_online_softmax_topk_stage1_kernelIfLi1ELi64ELi64EEEvPKT_S3_PKbPfiiPKi:
	.zero		2096


//--------------------- .nv.shared._ZN17fastertransformer17batch_topk_kernelIfLi32ELi32EEEvPKiPKT_PiPfS7_PKbS2_NS_14BeamHypothesesEiiifS3_ --------------------------
	.section	.nv.shared._ZN17fastertransformer17batch_topk_kernelIfLi32ELi32EEEvPKiPKT_PiPfS7_PKbS2_NS_14BeamHypothesesEiiifS3_,"aw",@nobits
	.sectionflags	@""
	.align	16
.nv.shared._ZN17fastertransformer17batch_topk_kernelIfLi32ELi32EEEvPKiPKT_PiPfS7_PKbS2_NS_14BeamHypothesesEiiifS3_:
	.zero		656


//--------------------- .nv.shared._ZN17fastertransformer38beam_online_softmax_topk_stage2_kernelIfLi32ELi128EEEvPKfS2_PiPT_ii --------------------------
	.section	.nv.shared._ZN17fastertransformer38beam_online_softmax_topk_stage2_kernelIfLi32ELi128EEEvPKfS2_PiPT_ii,"aw",@nobits
	.sectionflags	@""
	.align	16
.nv.shared._ZN17fastertransformer38beam_online_softmax_topk_stage2_kernelIfLi32ELi128EEEvPKfS2_PiPT_ii:
	.zero		1328


//--------------------- .nv.shared._ZN17fastertransformer38beam_online_softmax_topk_stage2_kernelIfLi32ELi64EEEvPKfS2_PiPT_ii --------------------------
	.section	.nv.shared._ZN17fastertransformer38beam_online_softmax_topk_stage2_kernelIfLi32ELi64EEEvPKfS2_PiPT_ii,"aw",@nobits
	.sectionflags	@""
	.align	16
.nv.shared._ZN17fastertransformer38beam_online_softmax_topk_stage2_kernelIfLi32ELi64EEEvPKfS2_PiPT_ii:
	.zero		800


//--------------------- .nv.shared._ZN17fastertransformer38beam_online_softmax_topk_stage2_kernelIfLi32ELi32EEEvPKfS2_PiPT_ii --------------------------
	.section	.nv.shared._ZN17fastertransformer38beam_online_softmax_topk_stage2_kernelIfLi32ELi32EEEvPKfS2_PiPT_ii,"aw",@nobits
	.sectionflags	@""
	.align	16
.nv.shared._ZN17fastertransformer38beam_online_softmax_topk_stage2_kernelIfLi32ELi32EEEvPKfS2_PiPT_ii:
	.zero		544


//--------------------- .nv.shared._ZN17fastertransformer38beam_online_softmax_topk_stage1_kernelIfLi1ELi32ELi64EEEvPKT_S3_PKbPfiiPKi --------------------------
	.section	.nv.shared._ZN17fastertransformer38beam_online_softmax_topk_stage1_kernelIfLi1ELi32ELi64EEEvPKT_S3_PKbPfiiPKi,"aw",@nobits
	.sectionflags	@""
	.align	16
.nv.shared._ZN17fastertransformer38beam_online_softmax_topk_stage1_kernelIfLi1ELi32ELi64EEEvPKT_S3_PKbPfiiPKi:
	.zero		1072


//--------------------- .nv.shared._ZN17fastertransformer17batch_topk_kernelIfLi16ELi32EEEvPKiPKT_PiPfS7_PKbS2_NS_14BeamHypothesesEiiifS3_ --------------------------
	.section	.nv.shared._ZN17fastertransformer17batch_topk_kernelIfLi16ELi32EEEvPKiPKT_PiPfS7_PKbS2_NS_14BeamHypothesesEiiifS3_,"aw",@nobits
	.sectionflags	@""
	.align	16
.nv.shared._ZN17fastertransformer17batch_topk_kernelIfLi16ELi32EEEvPKiPKT_PiPfS7_PKbS2_NS_14BeamHypothesesEiiifS3_:
	.zero		336


//--------------------- .nv.shared._ZN17fastertransformer38beam_online_softmax_topk_stage2_kernelIfLi16ELi128EEEvPKfS2_PiPT_ii --------------------------
	.section	.nv.shared._ZN17fastertransformer38beam_online_softmax_topk_stage2_kernelIfLi16ELi128EEEvPKfS2_PiPT_ii,"aw",@nobits
	.sectionflags	@""
	.align	16
.nv.shared._ZN17fastertransformer38beam_online_softmax_topk_stage2_kernelIfLi16ELi128EEEvPKfS2_PiPT_ii:
	.zero		688


//--------------------- .nv.shared._ZN17fastertransformer38beam_online_softmax_topk_stage2_kernelIfLi16ELi64EEEvPKfS2_PiPT_ii --------------------------
	.section	.nv.shared._ZN17fastertransformer38beam_online_softmax_topk_stage2_kernelIfLi16ELi64EEEvPKfS2_PiPT_ii,"aw",@nobits
	.sectionflags	@""
	.align	16
.nv.shared._ZN17fastertransformer38beam_online_softmax_topk_stage2_kernelIfLi16ELi64EEEvPKfS2_PiPT_ii:
	.zero		416


//--------------------- .nv.shared._ZN17fastertransformer38beam_online_softmax_topk_stage2_kernelIfLi16ELi32EEEvPKfS2_PiPT_ii --------------------------
	.section	.nv.shared._ZN17fastertransformer38beam_online_softmax_topk_stage2_kernelIfLi16ELi32EEEvPKfS2_PiPT_ii,"aw",@nobits
	.sectionflags	@""
	.align	16
.nv.shared._ZN17fastertransformer38beam_online_softmax_topk_stage2_kernelIfLi16ELi32EEEvPKfS2_PiPT_ii:
	.zero		288


//--------------------- .nv.shared._ZN17fastertransformer38beam_online_softmax_topk_stage1_kernelIfLi1ELi16ELi128EEEvPKT_S3_PKbPfiiPKi --------------------------
	.section	.nv.shared._ZN17fastertransformer38beam_online_softmax_topk_stage1_kernelIfLi1ELi16ELi128EEEvPKT_S3_PKbPfiiPKi,"aw",@nobits
	.sectionflags	@""
	.align	16
.nv.shared._ZN17fastertransformer38beam_online_softmax_topk_stage1_kernelIfLi1ELi16ELi128EEEvPKT_S3_PKbPfiiPKi:
	.zero		832


//--------------------- .nv.shared._ZN17fastertransformer38beam_online_softmax_topk_stage2_kernelIfLi4ELi128EEEvPKfS2_PiPT_ii --------------------------
	.section	.nv.shared._ZN17fastertransformer38beam_online_softmax_topk_stage2_kernelIfLi4ELi128EEEvPKfS2_PiPT_ii,"aw",@nobits
	.sectionflags	@""
	.align	16
.nv.shared._ZN17fastertransformer38beam_online_softmax_topk_stage2_kernelIfLi4ELi128EEEvPKfS2_PiPT_ii:
	.zero		208


//--------------------- .nv.shared._ZN17fastertransformer38beam_online_softmax_topk_stage2_kernelIfLi4ELi64EEEvPKfS2_PiPT_ii --------------------------
	.section	.nv.shared._ZN17fastertransformer38beam_online_softmax_topk_stage2_kernelIfLi4ELi64EEEvPKfS2_PiPT_ii,"aw",@nobits
	.sectionflags	@""
	.align	16
.nv.shared._ZN17fastertransformer38beam_online_softmax_topk_stage2_kernelIfLi4ELi64EEEvPKfS2_PiPT_ii:
	.zero		128


//--------------------- .nv.shared._ZN17fastertransformer38beam_online_softmax_topk_stage2_kernelIfLi4ELi32EEEvPKfS2_PiPT_ii --------------------------
	.section	.nv.shared._ZN17fastertransformer38beam_online_softmax_topk_stage2_kernelIfLi4ELi32EEEvPKfS2_PiPT_ii,"aw",@nobits
	.sectionflags	@""
	.align	16
.nv.shared._ZN17fastertransformer38beam_online_softmax_topk_stage2_kernelIfLi4ELi32EEEvPKfS2_PiPT_ii:
	.zero		96


//--------------------- .nv.shared._ZN17fastertransformer17batch_topk_kernelIfLi8ELi32EEEvPKiPKT_PiPfS7_PKbS2_NS_14BeamHypothesesEiiifS3_ --------------------------
	.section	.nv.shared._ZN17fastertransformer17batch_topk_kernelIfLi8ELi32EEEvPKiPKT_PiPfS7_PKbS2_NS_14BeamHypothesesEiiifS3_,"aw",@nobits
	.sectionflags	@""
	.align	16
.nv.shared._ZN17fastertransformer17batch_topk_kernelIfLi8ELi32EEEvPKiPKT_PiPfS7_PKbS2_NS_14BeamHypothesesEiiifS3_:
	.zero		176


//--------------------- .nv.shared._ZN17fastertransformer38beam_online_softmax_topk_stage2_kernelIfLi8ELi128EEEvPKfS2_PiPT_ii --------------------------
	.section	.nv.shared._ZN17fastertransformer38beam_online_softmax_topk_stage2_kernelIfLi8ELi128EEEvPKfS2_PiPT_ii,"aw",@nobits
	.sectionflags	@""
	.align	16
.nv.shared._ZN17fastertransformer38beam_online_softmax_topk_stage2_kernelIfLi8ELi128EEEvPKfS2_PiPT_ii:
	.zero		368


//--------------------- .nv.shared._ZN17fastertransformer38beam_online_softmax_topk_stage2_kernelIfLi8ELi64EEEvPKfS2_PiPT_ii --------------------------
	.section	.nv.shared._ZN17fastertransformer38beam_online_softmax_topk_stage2_kernelIfLi8ELi64EEEvPKfS2_PiPT_ii,"aw",@nobits
	.sectionflags	@""
	.align	16
.nv.shared._ZN17fastertransformer38beam_online_softmax_topk_stage2_kernelIfLi8ELi64EEEvPKfS2_PiPT_ii:
	.zero		224


//--------------------- .nv.shared._ZN17fastertransformer38beam_online_softmax_topk_stage2_kernelIfLi8ELi32EEEvPKfS2_PiPT_ii --------------------------
	.section	.nv.shared._ZN17fastertransformer38beam_online_softmax_topk_stage2_kernelIfLi8ELi32EEEvPKfS2_PiPT_ii,"aw",@nobits
	.sectionflags	@""
	.align	16
.nv.shared._ZN17fastertransformer38beam_online_softmax_topk_stage2_kernelIfLi8ELi32EEEvPKfS2_PiPT_ii:
	.zero		160


//--------------------- .nv.shared._ZN17fastertransformer38beam_online_softmax_topk_stage1_kernelIfLi1ELi8ELi256EEEvPKT_S3_PKbPfiiPKi --------------------------
	.section	.nv.shared._ZN17fastertransformer38beam_online_softmax_topk_stage1_kernelIfLi1ELi8ELi256EEEvPKT_S3_PKbPfiiPKi,"aw",@nobits
	.sectionflags	@""
	.align	16
.nv.shared._ZN17fastertransformer38beam_online_softmax_topk_stage1_kernelIfLi1ELi8ELi256EEEvPKT_S3_PKbPfiiPKi:
	.zero		736


//--------------------- .nv.shared._ZN3cub17CUB_300001_SM_8006detail11EmptyKernelIvEEvv --------------------------
	.section	.nv.shared._ZN3cub17CUB_300001_SM_8006detail11EmptyKernelIvEEvv,"aw",@nobits
	.sectionflags	@""
	.align	16
